	.target	sm_90a

	.elftype	@"ET_EXEC"


//--------------------- .note.nv.tkinfo           --------------------------
	.section	.note.nv.tkinfo,"",@"SHT_NOTE"
	.sectionflags	@"SHF_NOTE_NV_TKINFO"
	.tkinfo
        /*0018*/ 	.word	0x00000002
        /*0030*/ 	.string	""
        /*0030*/ 	.string	"ptxas"
        /*0030*/ 	.string	"Cuda compilation tools, release 13.0, V13.0.88"
        /*0030*/ 	.string	"Build cuda_13.0.r13.0/compiler.36424714_0"
        /*0030*/ 	.string	"-arch sm_90a -m 64 "



//--------------------- .note.nv.cuinfo           --------------------------
	.section	.note.nv.cuinfo,"",@"SHT_NOTE"
	.sectionflags	@"SHF_NOTE_NV_CUINFO"
        /*0018*/ 	.short	0x0002
        /*001a*/ 	.short	0x005a
        /*001c*/ 	.short	0x0082
	.zero		2


//--------------------- .nv.info                  --------------------------
	.section	.nv.info,"",@"SHT_CUDA_INFO"
	.align	4


	//----- nvinfo : EIATTR_REGCOUNT
	.align		4
        /*0000*/ 	.byte	0x04, 0x2f
        /*0002*/ 	.short	(.L_32 - .L_31)
	.align		4
.L_31:
        /*0004*/ 	.word	index@(_ZN7cutlass13device_kernelIN5flash11enable_sm90INS1_16FlashAttnFwdSm90INS1_25CollectiveMainloopFwdSm90ILi2EN4cute5tupleIJNS5_1CILi1EEES8_S8_EEENS6_IJNS7_ILi128EEENS7_ILi96EEENS7_ILi64EEEEEELi256ENS_6half_tEfNS_4arch4Sm90ELb1ELb0ELb1ELb1ELb1ELb1ELb1ELb1ELb0ELb1ELb1ELb0EEENS1_21CollectiveEpilogueFwdINS6_IJSA_NS7_ILi256EEESB_EEES9_SE_SG_Li256ELb1ELb1ELb1ELb0EEENS1_36VarlenDynamicPersistentTileSchedulerILi128ELi96ELi256ELi128ELb1ELb1ELb1ELb1ELb1ELb1EEEEEEEEEvNT_6ParamsE)
        /*0008*/ 	.word	0x000000a8


	//----- nvinfo : EIATTR_FRAME_SIZE
	.align		4
.L_32:
        /*000c*/ 	.byte	0x04, 0x11
        /*000e*/ 	.short	(.L_34 - .L_33)
	.align		4
.L_33:
        /*0010*/ 	.word	index@(_ZN7cutlass13device_kernelIN5flash11enable_sm90INS1_16FlashAttnFwdSm90INS1_25CollectiveMainloopFwdSm90ILi2EN4cute5tupleIJNS5_1CILi1EEES8_S8_EEENS6_IJNS7_ILi128EEENS7_ILi96EEENS7_ILi64EEEEEELi256ENS_6half_tEfNS_4arch4Sm90ELb1ELb0ELb1ELb1ELb1ELb1ELb1ELb1ELb0ELb1ELb1ELb0EEENS1_21CollectiveEpilogueFwdINS6_IJSA_NS7_ILi256EEESB_EEES9_SE_SG_Li256ELb1ELb1ELb1ELb0EEENS1_36VarlenDynamicPersistentTileSchedulerILi128ELi96ELi256ELi128ELb1ELb1ELb1ELb1ELb1ELb1EEEEEEEEEvNT_6ParamsE)
        /*0014*/ 	.word	0x00000210


	//----- nvinfo : EIATTR_REGCOUNT
	.align		4
.L_34:
        /*0018*/ 	.byte	0x04, 0x2f
        /*001a*/ 	.short	(.L_36 - .L_35)
	.align		4
.L_35:
        /*001c*/ 	.word	index@(_ZN7cutlass13device_kernelIN5flash11enable_sm90INS1_16FlashAttnFwdSm90INS1_25CollectiveMainloopFwdSm90ILi2EN4cute5tupleIJNS5_1CILi1EEES8_S8_EEENS6_IJNS7_ILi128EEENS7_ILi96EEENS7_ILi64EEEEEELi256ENS_6half_tEfNS_4arch4Sm90ELb1ELb0ELb1ELb1ELb1ELb0ELb1ELb1ELb0ELb1ELb1ELb0EEENS1_21CollectiveEpilogueFwdINS6_IJSA_NS7_ILi256EEESB_EEES9_SE_SG_Li256ELb1ELb1ELb1ELb0EEENS1_36VarlenDynamicPersistentTileSchedulerILi128ELi96ELi256ELi128ELb1ELb1ELb1ELb1ELb1ELb1EEEEEEEEEvNT_6ParamsE)
        /*0020*/ 	.word	0x000000a8


	//----- nvinfo : EIATTR_FRAME_SIZE
	.align		4
.L_36:
        /*0024*/ 	.byte	0x04, 0x11
        /*0026*/ 	.short	(.L_38 - .L_37)
	.align		4
.L_37:
        /*0028*/ 	.word	index@(_ZN7cutlass13device_kernelIN5flash11enable_sm90INS1_16FlashAttnFwdSm90INS1_25CollectiveMainloopFwdSm90ILi2EN4cute5tupleIJNS5_1CILi1EEES8_S8_EEENS6_IJNS7_ILi128EEENS7_ILi96EEENS7_ILi64EEEEEELi256ENS_6half_tEfNS_4arch4Sm90ELb1ELb0ELb1ELb1ELb1ELb0ELb1ELb1ELb0ELb1ELb1ELb0EEENS1_21CollectiveEpilogueFwdINS6_IJSA_NS7_ILi256EEESB_EEES9_SE_SG_Li256ELb1ELb1ELb1ELb0EEENS1_36VarlenDynamicPersistentTileSchedulerILi128ELi96ELi256ELi128ELb1ELb1ELb1ELb1ELb1ELb1EEEEEEEEEvNT_6ParamsE)
        /*002c*/ 	.word	0x00000040


	//----- nvinfo : EIATTR_REGCOUNT
	.align		4
.L_38:
        /*0030*/ 	.byte	0x04, 0x2f
        /*0032*/ 	.short	(.L_40 - .L_39)
	.align		4
.L_39:
        /*0034*/ 	.word	index@(_ZN7cutlass13device_kernelIN5flash11enable_sm90INS1_16FlashAttnFwdSm90INS1_25CollectiveMainloopFwdSm90ILi2EN4cute5tupleIJNS5_1CILi1EEES8_S8_EEENS6_IJNS7_ILi128EEENS7_ILi96EEENS7_ILi64EEEEEELi256ENS_6half_tEfNS_4arch4Sm90ELb1ELb0ELb1ELb1ELb1ELb1ELb0ELb1ELb0ELb1ELb1ELb0EEENS1_21CollectiveEpilogueFwdINS6_IJSA_NS7_ILi256EEESB_EEES9_SE_SG_Li256ELb1ELb1ELb1ELb0EEENS1_36VarlenDynamicPersistentTileSchedulerILi128ELi96ELi256ELi128ELb1ELb1ELb1ELb1ELb1ELb1EEEEEEEEEvNT_6ParamsE)
        /*0038*/ 	.word	0x000000a8


	//----- nvinfo : EIATTR_FRAME_SIZE
	.align		4
.L_40:
        /*003c*/ 	.byte	0x04, 0x11
        /*003e*/ 	.short	(.L_42 - .L_41)
	.align		4
.L_41:
        /*0040*/ 	.word	index@(_ZN7cutlass13device_kernelIN5flash11enable_sm90INS1_16FlashAttnFwdSm90INS1_25CollectiveMainloopFwdSm90ILi2EN4cute5tupleIJNS5_1CILi1EEES8_S8_EEENS6_IJNS7_ILi128EEENS7_ILi96EEENS7_ILi64EEEEEELi256ENS_6half_tEfNS_4arch4Sm90ELb1ELb0ELb1ELb1ELb1ELb1ELb0ELb1ELb0ELb1ELb1ELb0EEENS1_21CollectiveEpilogueFwdINS6_IJSA_NS7_ILi256EEESB_EEES9_SE_SG_Li256ELb1ELb1ELb1ELb0EEENS1_36VarlenDynamicPersistentTileSchedulerILi128ELi96ELi256ELi128ELb1ELb1ELb1ELb1ELb1ELb1EEEEEEEEEvNT_6ParamsE)
        /*0044*/ 	.word	0x00000168


	//----- nvinfo : EIATTR_REGCOUNT
	.align		4
.L_42:
        /*0048*/ 	.byte	0x04, 0x2f
        /*004a*/ 	.short	(.L_44 - .L_43)
	.align		4
.L_43:
        /*004c*/ 	.word	index@(_ZN7cutlass13device_kernelIN5flash11enable_sm90INS1_16FlashAttnFwdSm90INS1_25CollectiveMainloopFwdSm90ILi2EN4cute5tupleIJNS5_1CILi1EEES8_S8_EEENS6_IJNS7_ILi128EEENS7_ILi96EEENS7_ILi64EEEEEELi256ENS_6half_tEfNS_4arch4Sm90ELb1ELb0ELb1ELb1ELb1ELb0ELb0ELb1ELb0ELb1ELb1ELb0EEENS1_21CollectiveEpilogueFwdINS6_IJSA_NS7_ILi256EEESB_EEES9_SE_SG_Li256ELb1ELb1ELb1ELb0EEENS1_36VarlenDynamicPersistentTileSchedulerILi128ELi96ELi256ELi128ELb1ELb1ELb1ELb1ELb1ELb1EEEEEEEEEvNT_6ParamsE)
        /*0050*/ 	.word	0x000000a8


	//----- nvinfo : EIATTR_FRAME_SIZE
	.align		4
.L_44:
        /*0054*/ 	.byte	0x04, 0x11
        /*0056*/ 	.short	(.L_46 - .L_45)
	.align		4
.L_45:
        /*0058*/ 	.word	index@(_ZN7cutlass13device_kernelIN5flash11enable_sm90INS1_16FlashAttnFwdSm90INS1_25CollectiveMainloopFwdSm90ILi2EN4cute5tupleIJNS5_1CILi1EEES8_S8_EEENS6_IJNS7_ILi128EEENS7_ILi96EEENS7_ILi64EEEEEELi256ENS_6half_tEfNS_4arch4Sm90ELb1ELb0ELb1ELb1ELb1ELb0ELb0ELb1ELb0ELb1ELb1ELb0EEENS1_21CollectiveEpilogueFwdINS6_IJSA_NS7_ILi256EEESB_EEES9_SE_SG_Li256ELb1ELb1ELb1ELb0EEENS1_36VarlenDynamicPersistentTileSchedulerILi128ELi96ELi256ELi128ELb1ELb1ELb1ELb1ELb1ELb1EEEEEEEEEvNT_6ParamsE)
        /*005c*/ 	.word	0x00000030


	//----- nvinfo : EIATTR_REGCOUNT
	.align		4
.L_46:
        /*0060*/ 	.byte	0x04, 0x2f
        /*0062*/ 	.short	(.L_48 - .L_47)
	.align		4
.L_47:
        /*0064*/ 	.word	index@(_ZN7cutlass13device_kernelIN5flash11enable_sm90INS1_16FlashAttnFwdSm90INS1_25CollectiveMainloopFwdSm90ILi2EN4cute5tupleIJNS5_1CILi1EEES8_S8_EEENS6_IJNS7_ILi128EEENS7_ILi96EEENS7_ILi64EEEEEELi256ENS_6half_tEfNS_4arch4Sm90ELb1ELb0ELb1ELb0ELb1ELb0ELb1ELb1ELb0ELb1ELb1ELb0EEENS1_21CollectiveEpilogueFwdINS6_IJSA_NS7_ILi256EEESB_EEES9_SE_SG_Li256ELb0ELb1ELb1ELb0EEENS1_19SingleTileSchedulerILb0ELb1ELb1ELi128EEEEEEEEEvNT_6ParamsE)
        /*0068*/ 	.word	0x000000a8


	//----- nvinfo : EIATTR_FRAME_SIZE
	.align		4
.L_48:
        /*006c*/ 	.byte	0x04, 0x11
        /*006e*/ 	.short	(.L_50 - .L_49)
	.align		4
.L_49:
        /*0070*/ 	.word	index@(_ZN7cutlass13device_kernelIN5flash11enable_sm90INS1_16FlashAttnFwdSm90INS1_25CollectiveMainloopFwdSm90ILi2EN4cute5tupleIJNS5_1CILi1EEES8_S8_EEENS6_IJNS7_ILi128EEENS7_ILi96EEENS7_ILi64EEEEEELi256ENS_6half_tEfNS_4arch4Sm90ELb1ELb0ELb1ELb0ELb1ELb0ELb1ELb1ELb0ELb1ELb1ELb0EEENS1_21CollectiveEpilogueFwdINS6_IJSA_NS7_ILi256EEESB_EEES9_SE_SG_Li256ELb0ELb1ELb1ELb0EEENS1_19SingleTileSchedulerILb0ELb1ELb1ELi128EEEEEEEEEvNT_6ParamsE)
        /*0074*/ 	.word	0x00000008


	//----- nvinfo : EIATTR_REGCOUNT
	.align		4
.L_50:
        /*0078*/ 	.byte	0x04, 0x2f
        /*007a*/ 	.short	(.L_52 - .L_51)
	.align		4
.L_51:
        /*007c*/ 	.word	index@(_ZN7cutlass13device_kernelIN5flash11enable_sm90INS1_16FlashAttnFwdSm90INS1_25CollectiveMainloopFwdSm90ILi2EN4cute5tupleIJNS5_1CILi1EEES8_S8_EEENS6_IJNS7_ILi128EEENS7_ILi96EEENS7_ILi64EEEEEELi256ENS_6half_tEfNS_4arch4Sm90ELb1ELb0ELb1ELb0ELb1ELb0ELb0ELb1ELb0ELb1ELb1ELb0EEENS1_21CollectiveEpilogueFwdINS6_IJSA_NS7_ILi256EEESB_EEES9_SE_SG_Li256ELb0ELb1ELb1ELb0EEENS1_19SingleTileSchedulerILb0ELb1ELb1ELi128EEEEEEEEEvNT_6ParamsE)
        /*0080*/ 	.word	0x000000a8


	//----- nvinfo : EIATTR_FRAME_SIZE
	.align		4
.L_52:
        /*0084*/ 	.byte	0x04, 0x11
        /*0086*/ 	.short	(.L_54 - .L_53)
	.align		4
.L_53:
        /*0088*/ 	.word	index@(_ZN7cutlass13device_kernelIN5flash11enable_sm90INS1_16FlashAttnFwdSm90INS1_25CollectiveMainloopFwdSm90ILi2EN4cute5tupleIJNS5_1CILi1EEES8_S8_EEENS6_IJNS7_ILi128EEENS7_ILi96EEENS7_ILi64EEEEEELi256ENS_6half_tEfNS_4arch4Sm90ELb1ELb0ELb1ELb0ELb1ELb0ELb0ELb1ELb0ELb1ELb1ELb0EEENS1_21CollectiveEpilogueFwdINS6_IJSA_NS7_ILi256EEESB_EEES9_SE_SG_Li256ELb0ELb1ELb1ELb0EEENS1_19SingleTileSchedulerILb0ELb1ELb1ELi128EEEEEEEEEvNT_6ParamsE)
        /*008c*/ 	.word	0x00000000


	//----- nvinfo : EIATTR_REGCOUNT
	.align		4
.L_54:
        /*0090*/ 	.byte	0x04, 0x2f
        /*0092*/ 	.short	(.L_56 - .L_55)
	.align		4
.L_55:
        /*0094*/ 	.word	index@(_ZN7cutlass13device_kernelIN5flash11enable_sm90INS1_16FlashAttnFwdSm90INS1_25CollectiveMainloopFwdSm90ILi2EN4cute5tupleIJNS5_1CILi1EEES8_S8_EEENS6_IJNS7_ILi128EEENS7_ILi96EEENS7_ILi64EEEEEELi256ENS_6half_tEfNS_4arch4Sm90ELb0ELb1ELb1ELb1ELb1ELb1ELb1ELb1ELb0ELb1ELb1ELb0EEENS1_21CollectiveEpilogueFwdINS6_IJSA_NS7_ILi256EEESB_EEES9_SE_SG_Li256ELb1ELb1ELb1ELb0EEENS1_36VarlenDynamicPersistentTileSchedulerILi128ELi96ELi256ELi128ELb1ELb1ELb1ELb1ELb0ELb1EEEEEEEEEvNT_6ParamsE)
        /*0098*/ 	.word	0x000000a8


	//----- nvinfo : EIATTR_FRAME_SIZE
	.align		4
.L_56:
        /*009c*/ 	.byte	0x04, 0x11
        /*009e*/ 	.short	(.L_58 - .L_57)
	.align		4
.L_57:
        /*00a0*/ 	.word	index@($_ZN7cutlass13device_kernelIN5flash11enable_sm90INS1_16FlashAttnFwdSm90INS1_25CollectiveMainloopFwdSm90ILi2EN4cute5tupleIJNS5_1CILi1EEES8_S8_EEENS6_IJNS7_ILi128EEENS7_ILi96EEENS7_ILi64EEEEEELi256ENS_6half_tEfNS_4arch4Sm90ELb0ELb1ELb1ELb1ELb1ELb1ELb1ELb1ELb0ELb1ELb1ELb0EEENS1_21CollectiveEpilogueFwdINS6_IJSA_NS7_ILi256EEESB_EEES9_SE_SG_Li256ELb1ELb1ELb1ELb0EEENS1_36VarlenDynamicPersistentTileSchedulerILi128ELi96ELi256ELi128ELb1ELb1ELb1ELb1ELb0ELb1EEEEEEEEEvNT_6ParamsE$_ZZN5flash25CollectiveMainloopFwdSm90ILi2EN4cute5tupleIJNS1_1CILi1EEES4_S4_EEENS2_IJNS3_ILi128EEENS3_ILi96EEENS3_ILi64EEEEEELi256EN7cutlass6half_tEfNSA_4arch4Sm90ELb0ELb1ELb1ELb1ELb1ELb1ELb1ELb1ELb0ELb1ELb1ELb0EE3mmaINS_16FlashAttnFwdSm90ISE_NS_21CollectiveEpilogueFwdINS2_IJS6_NS3_ILi256EEES7_EEES5_SB_SD_Li256ELb1ELb1ELb1ELb0EEENS_36VarlenDynamicPersistentTileSchedulerILi128ELi96ELi256ELi128ELb1ELb1ELb1ELb1ELb0ELb1EEEE13SharedStorageENS1_6TensorINS1_11ArrayEngineIfLm128EEENS1_6LayoutINS2_IJNS2_IJNS3_ILi2EEEST_NS3_ILi32EEEEEES4_S4_EEENS2_IJNS2_IJS4_ST_NS3_ILi4EEEEEENS3_ILi0EEESZ_EEEEEEENS_7SoftmaxILi2ELi0EEEEEbRKNSE_6ParamsENSA_13PipelineAsyncILi2EEES19_RNSA_13PipelineStateILj2EEERT0_RT1_iRiRKNS_16SeqlenInfoQKNewKILb1ELb1EEENS2_IJiiiiEEERT_ENKUliT_T0_T1_E_clIZSF_ISO_S12_S14_EbS17_S19_S19_S1C_S1E_S1G_iS1H_S1L_S1M_S1O_EUlRS1P_iE0_NS3_ILb1EEES1W_EEDaiS1P_S1Q_S1R_)
        /*00a4*/ 	.word	0x00000530


	//----- nvinfo : EIATTR_FRAME_SIZE
	.align		4
.L_58:
        /*00a8*/ 	.byte	0x04, 0x11
        /*00aa*/ 	.short	(.L_60 - .L_59)
	.align		4
.L_59:
        /*00ac*/ 	.word	index@(_ZN7cutlass13device_kernelIN5flash11enable_sm90INS1_16FlashAttnFwdSm90INS1_25CollectiveMainloopFwdSm90ILi2EN4cute5tupleIJNS5_1CILi1EEES8_S8_EEENS6_IJNS7_ILi128EEENS7_ILi96EEENS7_ILi64EEEEEELi256ENS_6half_tEfNS_4arch4Sm90ELb0ELb1ELb1ELb1ELb1ELb1ELb1ELb1ELb0ELb1ELb1ELb0EEENS1_21CollectiveEpilogueFwdINS6_IJSA_NS7_ILi256EEESB_EEES9_SE_SG_Li256ELb1ELb1ELb1ELb0EEENS1_36VarlenDynamicPersistentTileSchedulerILi128ELi96ELi256ELi128ELb1ELb1ELb1ELb1ELb0ELb1EEEEEEEEEvNT_6ParamsE)
        /*00b0*/ 	.word	0x00000530


	//----- nvinfo : EIATTR_REGCOUNT
	.align		4
.L_60:
        /*00b4*/ 	.byte	0x04, 0x2f
        /*00b6*/ 	.short	(.L_62 - .L_61)
	.align		4
.L_61:
        /*00b8*/ 	.word	index@(_ZN7cutlass13device_kernelIN5flash11enable_sm90INS1_16FlashAttnFwdSm90INS1_25CollectiveMainloopFwdSm90ILi2EN4cute5tupleIJNS5_1CILi1EEES8_S8_EEENS6_IJNS7_ILi128EEENS7_ILi96EEENS7_ILi64EEEEEELi256ENS_6half_tEfNS_4arch4Sm90ELb0ELb1ELb1ELb1ELb1ELb0ELb1ELb1ELb0ELb1ELb1ELb0EEENS1_21CollectiveEpilogueFwdINS6_IJSA_NS7_ILi256EEESB_EEES9_SE_SG_Li256ELb1ELb1ELb1ELb0EEENS1_36VarlenDynamicPersistentTileSchedulerILi128ELi96ELi256ELi128ELb1ELb1ELb1ELb1ELb0ELb1EEEEEEEEEvNT_6ParamsE)
        /*00bc*/ 	.word	0x000000a8


	//----- nvinfo : EIATTR_FRAME_SIZE
	.align		4
.L_62:
        /*00c0*/ 	.byte	0x04, 0x11
        /*00c2*/ 	.short	(.L_64 - .L_63)
	.align		4
.L_63:
        /*00c4*/ 	.word	index@($_ZN7cutlass13device_kernelIN5flash11enable_sm90INS1_16FlashAttnFwdSm90INS1_25CollectiveMainloopFwdSm90ILi2EN4cute5tupleIJNS5_1CILi1EEES8_S8_EEENS6_IJNS7_ILi128EEENS7_ILi96EEENS7_ILi64EEEEEELi256ENS_6half_tEfNS_4arch4Sm90ELb0ELb1ELb1ELb1ELb1ELb0ELb1ELb1ELb0ELb1ELb1ELb0EEENS1_21CollectiveEpilogueFwdINS6_IJSA_NS7_ILi256EEESB_EEES9_SE_SG_Li256ELb1ELb1ELb1ELb0EEENS1_36VarlenDynamicPersistentTileSchedulerILi128ELi96ELi256ELi128ELb1ELb1ELb1ELb1ELb0ELb1EEEEEEEEEvNT_6ParamsE$_ZZN5flash25CollectiveMainloopFwdSm90ILi2EN4cute5tupleIJNS1_1CILi1EEES4_S4_EEENS2_IJNS3_ILi128EEENS3_ILi96EEENS3_ILi64EEEEEELi256EN7cutlass6half_tEfNSA_4arch4Sm90ELb0ELb1ELb1ELb1ELb1ELb0ELb1ELb1ELb0ELb1ELb1ELb0EE3mmaINS_16FlashAttnFwdSm90ISE_NS_21CollectiveEpilogueFwdINS2_IJS6_NS3_ILi256EEES7_EEES5_SB_SD_Li256ELb1ELb1ELb1ELb0EEENS_36VarlenDynamicPersistentTileSchedulerILi128ELi96ELi256ELi128ELb1ELb1ELb1ELb1ELb0ELb1EEEE13SharedStorageENS1_6TensorINS1_11ArrayEngineIfLm128EEENS1_6LayoutINS2_IJNS2_IJNS3_ILi2EEEST_NS3_ILi32EEEEEES4_S4_EEENS2_IJNS2_IJS4_ST_NS3_ILi4EEEEEENS3_ILi0EEESZ_EEEEEEENS_7SoftmaxILi2ELi0EEEEEbRKNSE_6ParamsENSA_13PipelineAsyncILi2EEES19_RNSA_13PipelineStateILj2EEERT0_RT1_iRiRKNS_16SeqlenInfoQKNewKILb1ELb0EEENS2_IJiiiiEEERT_ENKUliT_T0_T1_E_clIZSF_ISO_S12_S14_EbS17_S19_S19_S1C_S1E_S1G_iS1H_S1L_S1M_S1O_EUlRS1P_iE1_NS3_ILb0EEENS3_ILb1EEEEEDaiS1P_S1Q_S1R_)
        /*00c8*/ 	.word	0x000004e0


	//----- nvinfo : EIATTR_FRAME_SIZE
	.align		4
.L_64:
        /*00cc*/ 	.byte	0x04, 0x11
        /*00ce*/ 	.short	(.L_66 - .L_65)
	.align		4
.L_65:
        /*00d0*/ 	.word	index@(_ZN7cutlass13device_kernelIN5flash11enable_sm90INS1_16FlashAttnFwdSm90INS1_25CollectiveMainloopFwdSm90ILi2EN4cute5tupleIJNS5_1CILi1EEES8_S8_EEENS6_IJNS7_ILi128EEENS7_ILi96EEENS7_ILi64EEEEEELi256ENS_6half_tEfNS_4arch4Sm90ELb0ELb1ELb1ELb1ELb1ELb0ELb1ELb1ELb0ELb1ELb1ELb0EEENS1_21CollectiveEpilogueFwdINS6_IJSA_NS7_ILi256EEESB_EEES9_SE_SG_Li256ELb1ELb1ELb1ELb0EEENS1_36VarlenDynamicPersistentTileSchedulerILi128ELi96ELi256ELi128ELb1ELb1ELb1ELb1ELb0ELb1EEEEEEEEEvNT_6ParamsE)
        /*00d4*/ 	.word	0x000004e0


	//----- nvinfo : EIATTR_REGCOUNT
	.align		4
.L_66:
        /*00d8*/ 	.byte	0x04, 0x2f
        /*00da*/ 	.short	(.L_68 - .L_67)
	.align		4
.L_67:
        /*00dc*/ 	.word	index@(_ZN7cutlass13device_kernelIN5flash11enable_sm90INS1_16FlashAttnFwdSm90INS1_25CollectiveMainloopFwdSm90ILi2EN4cute5tupleIJNS5_1CILi1EEES8_S8_EEENS6_IJNS7_ILi128EEENS7_ILi96EEENS7_ILi64EEEEEELi256ENS_6half_tEfNS_4arch4Sm90ELb0ELb1ELb1ELb1ELb1ELb1ELb0ELb1ELb0ELb1ELb1ELb0EEENS1_21CollectiveEpilogueFwdINS6_IJSA_NS7_ILi256EEESB_EEES9_SE_SG_Li256ELb1ELb1ELb1ELb0EEENS1_36VarlenDynamicPersistentTileSchedulerILi128ELi96ELi256ELi128ELb1ELb1ELb1ELb1ELb0ELb1EEEEEEEEEvNT_6ParamsE)
        /*00e0*/ 	.word	0x000000a8


	//----- nvinfo : EIATTR_FRAME_SIZE
	.align		4
.L_68:
        /*00e4*/ 	.byte	0x04, 0x11
        /*00e6*/ 	.short	(.L_70 - .L_69)
	.align		4
.L_69:
        /*00e8*/ 	.word	index@($_ZN7cutlass13device_kernelIN5flash11enable_sm90INS1_16FlashAttnFwdSm90INS1_25CollectiveMainloopFwdSm90ILi2EN4cute5tupleIJNS5_1CILi1EEES8_S8_EEENS6_IJNS7_ILi128EEENS7_ILi96EEENS7_ILi64EEEEEELi256ENS_6half_tEfNS_4arch4Sm90ELb0ELb1ELb1ELb1ELb1ELb1ELb0ELb1ELb0ELb1ELb1ELb0EEENS1_21CollectiveEpilogueFwdINS6_IJSA_NS7_ILi256EEESB_EEES9_SE_SG_Li256ELb1ELb1ELb1ELb0EEENS1_36VarlenDynamicPersistentTileSchedulerILi128ELi96ELi256ELi128ELb1ELb1ELb1ELb1ELb0ELb1EEEEEEEEEvNT_6ParamsE$_ZZN5flash25CollectiveMainloopFwdSm90ILi2EN4cute5tupleIJNS1_1CILi1EEES4_S4_EEENS2_IJNS3_ILi128EEENS3_ILi96EEENS3_ILi64EEEEEELi256EN7cutlass6half_tEfNSA_4arch4Sm90ELb0ELb1ELb1ELb1ELb1ELb1ELb0ELb1ELb0ELb1ELb1ELb0EE3mmaINS_16FlashAttnFwdSm90ISE_NS_21CollectiveEpilogueFwdINS2_IJS6_NS3_ILi256EEES7_EEES5_SB_SD_Li256ELb1ELb1ELb1ELb0EEENS_36VarlenDynamicPersistentTileSchedulerILi128ELi96ELi256ELi128ELb1ELb1ELb1ELb1ELb0ELb1EEEE13SharedStorageENS1_6TensorINS1_11ArrayEngineIfLm128EEENS1_6LayoutINS2_IJNS2_IJNS3_ILi2EEEST_NS3_ILi32EEEEEES4_S4_EEENS2_IJNS2_IJS4_ST_NS3_ILi4EEEEEENS3_ILi0EEESZ_EEEEEEENS_7SoftmaxILi2ELi0EEEEEbRKNSE_6ParamsENSA_13PipelineAsyncILi2EEES19_RNSA_13PipelineStateILj2EEERT0_RT1_iRiRKNS_16SeqlenInfoQKNewKILb1ELb1EEENS2_IJiiiiEEERT_ENKUliT_T0_T1_E_clIZSF_ISO_S12_S14_EbS17_S19_S19_S1C_S1E_S1G_iS1H_S1L_S1M_S1O_EUlRS1P_iE0_NS3_ILb1EEES1W_EEDaiS1P_S1Q_S1R_)
        /*00ec*/ 	.word	0x00000440


	//----- nvinfo : EIATTR_FRAME_SIZE
	.align		4
.L_70:
        /*00f0*/ 	.byte	0x04, 0x11
        /*00f2*/ 	.short	(.L_72 - .L_71)
	.align		4
.L_71:
        /*00f4*/ 	.word	index@(_ZN7cutlass13device_kernelIN5flash11enable_sm90INS1_16FlashAttnFwdSm90INS1_25CollectiveMainloopFwdSm90ILi2EN4cute5tupleIJNS5_1CILi1EEES8_S8_EEENS6_IJNS7_ILi128EEENS7_ILi96EEENS7_ILi64EEEEEELi256ENS_6half_tEfNS_4arch4Sm90ELb0ELb1ELb1ELb1ELb1ELb1ELb0ELb1ELb0ELb1ELb1ELb0EEENS1_21CollectiveEpilogueFwdINS6_IJSA_NS7_ILi256EEESB_EEES9_SE_SG_Li256ELb1ELb1ELb1ELb0EEENS1_36VarlenDynamicPersistentTileSchedulerILi128ELi96ELi256ELi128ELb1ELb1ELb1ELb1ELb0ELb1EEEEEEEEEvNT_6ParamsE)
        /*00f8*/ 	.word	0x00000440


	//----- nvinfo : EIATTR_REGCOUNT
	.align		4
.L_72:
        /*00fc*/ 	.byte	0x04, 0x2f
        /*00fe*/ 	.short	(.L_74 - .L_73)
	.align		4
.L_73:
        /*0100*/ 	.word	index@(_ZN7cutlass13device_kernelIN5flash11enable_sm90INS1_16FlashAttnFwdSm90INS1_25CollectiveMainloopFwdSm90ILi2EN4cute5tupleIJNS5_1CILi1EEES8_S8_EEENS6_IJNS7_ILi128EEENS7_ILi96EEENS7_ILi64EEEEEELi256ENS_6half_tEfNS_4arch4Sm90ELb0ELb1ELb1ELb1ELb1ELb0ELb0ELb1ELb0ELb1ELb1ELb0EEENS1_21CollectiveEpilogueFwdINS6_IJSA_NS7_ILi256EEESB_EEES9_SE_SG_Li256ELb1ELb1ELb1ELb0EEENS1_36VarlenDynamicPersistentTileSchedulerILi128ELi96ELi256ELi128ELb1ELb1ELb1ELb1ELb0ELb1EEEEEEEEEvNT_6ParamsE)
        /*0104*/ 	.word	0x000000a8


	//----- nvinfo : EIATTR_FRAME_SIZE
	.align		4
.L_74:
        /*0108*/ 	.byte	0x04, 0x11
        /*010a*/ 	.short	(.L_76 - .L_75)
	.align		4
.L_75:
        /*010c*/ 	.word	index@($_ZN7cutlass13device_kernelIN5flash11enable_sm90INS1_16FlashAttnFwdSm90INS1_25CollectiveMainloopFwdSm90ILi2EN4cute5tupleIJNS5_1CILi1EEES8_S8_EEENS6_IJNS7_ILi128EEENS7_ILi96EEENS7_ILi64EEEEEELi256ENS_6half_tEfNS_4arch4Sm90ELb0ELb1ELb1ELb1ELb1ELb0ELb0ELb1ELb0ELb1ELb1ELb0EEENS1_21CollectiveEpilogueFwdINS6_IJSA_NS7_ILi256EEESB_EEES9_SE_SG_Li256ELb1ELb1ELb1ELb0EEENS1_36VarlenDynamicPersistentTileSchedulerILi128ELi96ELi256ELi128ELb1ELb1ELb1ELb1ELb0ELb1EEEEEEEEEvNT_6ParamsE$_ZZN5flash25CollectiveMainloopFwdSm90ILi2EN4cute5tupleIJNS1_1CILi1EEES4_S4_EEENS2_IJNS3_ILi128EEENS3_ILi96EEENS3_ILi64EEEEEELi256EN7cutlass6half_tEfNSA_4arch4Sm90ELb0ELb1ELb1ELb1ELb1ELb0ELb0ELb1ELb0ELb1ELb1ELb0EE3mmaINS_16FlashAttnFwdSm90ISE_NS_21CollectiveEpilogueFwdINS2_IJS6_NS3_ILi256EEES7_EEES5_SB_SD_Li256ELb1ELb1ELb1ELb0EEENS_36VarlenDynamicPersistentTileSchedulerILi128ELi96ELi256ELi128ELb1ELb1ELb1ELb1ELb0ELb1EEEE13SharedStorageENS1_6TensorINS1_11ArrayEngineIfLm128EEENS1_6LayoutINS2_IJNS2_IJNS3_ILi2EEEST_NS3_ILi32EEEEEES4_S4_EEENS2_IJNS2_IJS4_ST_NS3_ILi4EEEEEENS3_ILi0EEESZ_EEEEEEENS_7SoftmaxILi2ELi0EEEEEbRKNSE_6ParamsENSA_13PipelineAsyncILi2EEES19_RNSA_13PipelineStateILj2EEERT0_RT1_iRiRKNS_16SeqlenInfoQKNewKILb1ELb0EEENS2_IJiiiiEEERT_ENKUliT_T0_T1_E_clIZSF_ISO_S12_S14_EbS17_S19_S19_S1C_S1E_S1G_iS1H_S1L_S1M_S1O_EUlRS1P_iE1_NS3_ILb0EEENS3_ILb1EEEEEDaiS1P_S1Q_S1R_)
        /*0110*/ 	.word	0x00000470


	//----- nvinfo : EIATTR_FRAME_SIZE
	.align		4
.L_76:
        /*0114*/ 	.byte	0x04, 0x11
        /*0116*/ 	.short	(.L_78 - .L_77)
	.align		4
.L_77:
        /*0118*/ 	.word	index@(_ZN7cutlass13device_kernelIN5flash11enable_sm90INS1_16FlashAttnFwdSm90INS1_25CollectiveMainloopFwdSm90ILi2EN4cute5tupleIJNS5_1CILi1EEES8_S8_EEENS6_IJNS7_ILi128EEENS7_ILi96EEENS7_ILi64EEEEEELi256ENS_6half_tEfNS_4arch4Sm90ELb0ELb1ELb1ELb1ELb1ELb0ELb0ELb1ELb0ELb1ELb1ELb0EEENS1_21CollectiveEpilogueFwdINS6_IJSA_NS7_ILi256EEESB_EEES9_SE_SG_Li256ELb1ELb1ELb1ELb0EEENS1_36VarlenDynamicPersistentTileSchedulerILi128ELi96ELi256ELi128ELb1ELb1ELb1ELb1ELb0ELb1EEEEEEEEEvNT_6ParamsE)
        /*011c*/ 	.word	0x00000470


	//----- nvinfo : EIATTR_REGCOUNT
	.align		4
.L_78:
        /*0120*/ 	.byte	0x04, 0x2f
        /*0122*/ 	.short	(.L_80 - .L_79)
	.align		4
.L_79:
        /*0124*/ 	.word	index@(_ZN7cutlass13device_kernelIN5flash11enable_sm90INS1_16FlashAttnFwdSm90INS1_25CollectiveMainloopFwdSm90ILi2EN4cute5tupleIJNS5_1CILi1EEES8_S8_EEENS6_IJNS7_ILi128EEENS7_ILi96EEENS7_ILi64EEEEEELi256ENS_6half_tEfNS_4arch4Sm90ELb0ELb1ELb1ELb0ELb1ELb0ELb1ELb1ELb0ELb1ELb1ELb0EEENS1_21CollectiveEpilogueFwdINS6_IJSA_NS7_ILi256EEESB_EEES9_SE_SG_Li256ELb0ELb1ELb1ELb0EEENS1_19SingleTileSchedulerILb0ELb1ELb1ELi128EEEEEEEEEvNT_6ParamsE)
        /*0128*/ 	.word	0x000000a8


	//----- nvinfo : EIATTR_FRAME_SIZE
	.align		4
.L_80:
        /*012c*/ 	.byte	0x04, 0x11
        /*012e*/ 	.short	(.L_82 - .L_81)
	.align		4
.L_81:
        /*0130*/ 	.word	index@($_ZN7cutlass13device_kernelIN5flash11enable_sm90INS1_16FlashAttnFwdSm90INS1_25CollectiveMainloopFwdSm90ILi2EN4cute5tupleIJNS5_1CILi1EEES8_S8_EEENS6_IJNS7_ILi128EEENS7_ILi96EEENS7_ILi64EEEEEELi256ENS_6half_tEfNS_4arch4Sm90ELb0ELb1ELb1ELb0ELb1ELb0ELb1ELb1ELb0ELb1ELb1ELb0EEENS1_21CollectiveEpilogueFwdINS6_IJSA_NS7_ILi256EEESB_EEES9_SE_SG_Li256ELb0ELb1ELb1ELb0EEENS1_19SingleTileSchedulerILb0ELb1ELb1ELi128EEEEEEEEEvNT_6ParamsE$_ZZN5flash25CollectiveMainloopFwdSm90ILi2EN4cute5tupleIJNS1_1CILi1EEES4_S4_EEENS2_IJNS3_ILi128EEENS3_ILi96EEENS3_ILi64EEEEEELi256EN7cutlass6half_tEfNSA_4arch4Sm90ELb0ELb1ELb1ELb0ELb1ELb0ELb1ELb1ELb0ELb1ELb1ELb0EE3mmaINS_16FlashAttnFwdSm90ISE_NS_21CollectiveEpilogueFwdINS2_IJS6_NS3_ILi256EEES7_EEES5_SB_SD_Li256ELb0ELb1ELb1ELb0EEENS_19SingleTileSchedulerILb0ELb1ELb1ELi128EEEE13SharedStorageENS1_6TensorINS1_11ArrayEngineIfLm128EEENS1_6LayoutINS2_IJNS2_IJNS3_ILi2EEEST_NS3_ILi32EEEEEES4_S4_EEENS2_IJNS2_IJS4_ST_NS3_ILi4EEEEEENS3_ILi0EEESZ_EEEEEEENS_7SoftmaxILi2ELi0EEEEEbRKNSE_6ParamsENSA_13PipelineAsyncILi2EEES19_RNSA_13PipelineStateILj2EEERT0_RT1_iRiRKNS_16SeqlenInfoQKNewKILb0ELb0EEENS2_IJiiiiEEERT_ENKUliT_T0_T1_E_clIZSF_ISO_S12_S14_EbS17_S19_S19_S1C_S1E_S1G_iS1H_S1L_S1M_S1O_EUlRS1P_iE1_NS3_ILb0EEENS3_ILb1EEEEEDaiS1P_S1Q_S1R_)
        /*0134*/ 	.word	0x00006000


	//----- nvinfo : EIATTR_FRAME_SIZE
	.align		4
.L_82:
        /*0138*/ 	.byte	0x04, 0x11
        /*013a*/ 	.short	(.L_84 - .L_83)
	.align		4
.L_83:
        /*013c*/ 	.word	index@(_ZN7cutlass13device_kernelIN5flash11enable_sm90INS1_16FlashAttnFwdSm90INS1_25CollectiveMainloopFwdSm90ILi2EN4cute5tupleIJNS5_1CILi1EEES8_S8_EEENS6_IJNS7_ILi128EEENS7_ILi96EEENS7_ILi64EEEEEELi256ENS_6half_tEfNS_4arch4Sm90ELb0ELb1ELb1ELb0ELb1ELb0ELb1ELb1ELb0ELb1ELb1ELb0EEENS1_21CollectiveEpilogueFwdINS6_IJSA_NS7_ILi256EEESB_EEES9_SE_SG_Li256ELb0ELb1ELb1ELb0EEENS1_19SingleTileSchedulerILb0ELb1ELb1ELi128EEEEEEEEEvNT_6ParamsE)
        /*0140*/ 	.word	0x00006000


	//----- nvinfo : EIATTR_REGCOUNT
	.align		4
.L_84:
        /*0144*/ 	.byte	0x04, 0x2f
        /*0146*/ 	.short	(.L_86 - .L_85)
	.align		4
.L_85:
        /*0148*/ 	.word	index@(_ZN7cutlass13device_kernelIN5flash11enable_sm90INS1_16FlashAttnFwdSm90INS1_25CollectiveMainloopFwdSm90ILi2EN4cute5tupleIJNS5_1CILi1EEES8_S8_EEENS6_IJNS7_ILi128EEENS7_ILi96EEENS7_ILi64EEEEEELi256ENS_6half_tEfNS_4arch4Sm90ELb0ELb1ELb1ELb0ELb1ELb0ELb0ELb1ELb0ELb1ELb1ELb0EEENS1_21CollectiveEpilogueFwdINS6_IJSA_NS7_ILi256EEESB_EEES9_SE_SG_Li256ELb0ELb1ELb1ELb0EEENS1_19SingleTileSchedulerILb0ELb1ELb1ELi128EEEEEEEEEvNT_6ParamsE)
        /*014c*/ 	.word	0x000000a8


	//----- nvinfo : EIATTR_FRAME_SIZE
	.align		4
.L_86:
        /*0150*/ 	.byte	0x04, 0x11
        /*0152*/ 	.short	(.L_88 - .L_87)
	.align		4
.L_87:
        /*0154*/ 	.word	index@($_ZN7cutlass13device_kernelIN5flash11enable_sm90INS1_16FlashAttnFwdSm90INS1_25CollectiveMainloopFwdSm90ILi2EN4cute5tupleIJNS5_1CILi1EEES8_S8_EEENS6_IJNS7_ILi128EEENS7_ILi96EEENS7_ILi64EEEEEELi256ENS_6half_tEfNS_4arch4Sm90ELb0ELb1ELb1ELb0ELb1ELb0ELb0ELb1ELb0ELb1ELb1ELb0EEENS1_21CollectiveEpilogueFwdINS6_IJSA_NS7_ILi256EEESB_EEES9_SE_SG_Li256ELb0ELb1ELb1ELb0EEENS1_19SingleTileSchedulerILb0ELb1ELb1ELi128EEEEEEEEEvNT_6ParamsE$_ZZN5flash25CollectiveMainloopFwdSm90ILi2EN4cute5tupleIJNS1_1CILi1EEES4_S4_EEENS2_IJNS3_ILi128EEENS3_ILi96EEENS3_ILi64EEEEEELi256EN7cutlass6half_tEfNSA_4arch4Sm90ELb0ELb1ELb1ELb0ELb1ELb0ELb0ELb1ELb0ELb1ELb1ELb0EE3mmaINS_16FlashAttnFwdSm90ISE_NS_21CollectiveEpilogueFwdINS2_IJS6_NS3_ILi256EEES7_EEES5_SB_SD_Li256ELb0ELb1ELb1ELb0EEENS_19SingleTileSchedulerILb0ELb1ELb1ELi128EEEE13SharedStorageENS1_6TensorINS1_11ArrayEngineIfLm128EEENS1_6LayoutINS2_IJNS2_IJNS3_ILi2EEEST_NS3_ILi32EEEEEES4_S4_EEENS2_IJNS2_IJS4_ST_NS3_ILi4EEEEEENS3_ILi0EEESZ_EEEEEEENS_7SoftmaxILi2ELi0EEEEEbRKNSE_6ParamsENSA_13PipelineAsyncILi2EEES19_RNSA_13PipelineStateILj2EEERT0_RT1_iRiRKNS_16SeqlenInfoQKNewKILb0ELb0EEENS2_IJiiiiEEERT_ENKUliT_T0_T1_E_clIZSF_ISO_S12_S14_EbS17_S19_S19_S1C_S1E_S1G_iS1H_S1L_S1M_S1O_EUlRS1P_iE1_NS3_ILb0EEENS3_ILb1EEEEEDaiS1P_S1Q_S1R_)
        /*0158*/ 	.word	0x00000420


	//----- nvinfo : EIATTR_FRAME_SIZE
	.align		4
.L_88:
        /*015c*/ 	.byte	0x04, 0x11
        /*015e*/ 	.short	(.L_90 - .L_89)
	.align		4
.L_89:
        /*0160*/ 	.word	index@(_ZN7cutlass13device_kernelIN5flash11enable_sm90INS1_16FlashAttnFwdSm90INS1_25CollectiveMainloopFwdSm90ILi2EN4cute5tupleIJNS5_1CILi1EEES8_S8_EEENS6_IJNS7_ILi128EEENS7_ILi96EEENS7_ILi64EEEEEELi256ENS_6half_tEfNS_4arch4Sm90ELb0ELb1ELb1ELb0ELb1ELb0ELb0ELb1ELb0ELb1ELb1ELb0EEENS1_21CollectiveEpilogueFwdINS6_IJSA_NS7_ILi256EEESB_EEES9_SE_SG_Li256ELb0ELb1ELb1ELb0EEENS1_19SingleTileSchedulerILb0ELb1ELb1ELi128EEEEEEEEEvNT_6ParamsE)
        /*0164*/ 	.word	0x00000420


	//----- nvinfo : EIATTR_REGCOUNT
	.align		4
.L_90:
        /*0168*/ 	.byte	0x04, 0x2f
        /*016a*/ 	.short	(.L_92 - .L_91)
	.align		4
.L_91:
        /*016c*/ 	.word	index@(_ZN7cutlass13device_kernelIN5flash11enable_sm90INS1_16FlashAttnFwdSm90INS1_25CollectiveMainloopFwdSm90ILi2EN4cute5tupleIJNS5_1CILi1EEES8_S8_EEENS6_IJNS7_ILi128EEENS7_ILi96EEENS7_ILi64EEEEEELi256ENS_6half_tEfNS_4arch4Sm90ELb0ELb0ELb1ELb1ELb1ELb1ELb1ELb1ELb0ELb1ELb1ELb0EEENS1_21CollectiveEpilogueFwdINS6_IJSA_NS7_ILi256EEESB_EEES9_SE_SG_Li256ELb1ELb1ELb1ELb0EEENS1_36VarlenDynamicPersistentTileSchedulerILi128ELi96ELi256ELi128ELb1ELb1ELb1ELb0ELb1ELb1EEEEEEEEEvNT_6ParamsE)
        /*0170*/ 	.word	0x000000a8


	//----- nvinfo : EIATTR_FRAME_SIZE
	.align		4
.L_92:
        /*0174*/ 	.byte	0x04, 0x11
        /*0176*/ 	.short	(.L_94 - .L_93)
	.align		4
.L_93:
        /*0178*/ 	.word	index@(_ZN7cutlass13device_kernelIN5flash11enable_sm90INS1_16FlashAttnFwdSm90INS1_25CollectiveMainloopFwdSm90ILi2EN4cute5tupleIJNS5_1CILi1EEES8_S8_EEENS6_IJNS7_ILi128EEENS7_ILi96EEENS7_ILi64EEEEEELi256ENS_6half_tEfNS_4arch4Sm90ELb0ELb0ELb1ELb1ELb1ELb1ELb1ELb1ELb0ELb1ELb1ELb0EEENS1_21CollectiveEpilogueFwdINS6_IJSA_NS7_ILi256EEESB_EEES9_SE_SG_Li256ELb1ELb1ELb1ELb0EEENS1_36VarlenDynamicPersistentTileSchedulerILi128ELi96ELi256ELi128ELb1ELb1ELb1ELb0ELb1ELb1EEEEEEEEEvNT_6ParamsE)
        /*017c*/ 	.word	0x000001a0


	//----- nvinfo : EIATTR_REGCOUNT
	.align		4
.L_94:
        /*0180*/ 	.byte	0x04, 0x2f
        /*0182*/ 	.short	(.L_96 - .L_95)
	.align		4
.L_95:
        /*0184*/ 	.word	index@(_ZN7cutlass13device_kernelIN5flash11enable_sm90INS1_16FlashAttnFwdSm90INS1_25CollectiveMainloopFwdSm90ILi2EN4cute5tupleIJNS5_1CILi1EEES8_S8_EEENS6_IJNS7_ILi128EEENS7_ILi96EEENS7_ILi64EEEEEELi256ENS_6half_tEfNS_4arch4Sm90ELb0ELb0ELb1ELb1ELb1ELb0ELb1ELb1ELb0ELb1ELb1ELb0EEENS1_21CollectiveEpilogueFwdINS6_IJSA_NS7_ILi256EEESB_EEES9_SE_SG_Li256ELb1ELb1ELb1ELb0EEENS1_36VarlenDynamicPersistentTileSchedulerILi128ELi96ELi256ELi128ELb1ELb1ELb1ELb0ELb1ELb1EEEEEEEEEvNT_6ParamsE)
        /*0188*/ 	.word	0x000000a8


	//----- nvinfo : EIATTR_FRAME_SIZE
	.align		4
.L_96:
        /*018c*/ 	.byte	0x04, 0x11
        /*018e*/ 	.short	(.L_98 - .L_97)
	.align		4
.L_97:
        /*0190*/ 	.word	index@(_ZN7cutlass13device_kernelIN5flash11enable_sm90INS1_16FlashAttnFwdSm90INS1_25CollectiveMainloopFwdSm90ILi2EN4cute5tupleIJNS5_1CILi1EEES8_S8_EEENS6_IJNS7_ILi128EEENS7_ILi96EEENS7_ILi64EEEEEELi256ENS_6half_tEfNS_4arch4Sm90ELb0ELb0ELb1ELb1ELb1ELb0ELb1ELb1ELb0ELb1ELb1ELb0EEENS1_21CollectiveEpilogueFwdINS6_IJSA_NS7_ILi256EEESB_EEES9_SE_SG_Li256ELb1ELb1ELb1ELb0EEENS1_36VarlenDynamicPersistentTileSchedulerILi128ELi96ELi256ELi128ELb1ELb1ELb1ELb0ELb1ELb1EEEEEEEEEvNT_6ParamsE)
        /*0194*/ 	.word	0x00000040


	//----- nvinfo : EIATTR_REGCOUNT
	.align		4
.L_98:
        /*0198*/ 	.byte	0x04, 0x2f
        /*019a*/ 	.short	(.L_100 - .L_99)
	.align		4
.L_99:
        /*019c*/ 	.word	index@(_ZN7cutlass13device_kernelIN5flash11enable_sm90INS1_16FlashAttnFwdSm90INS1_25CollectiveMainloopFwdSm90ILi2EN4cute5tupleIJNS5_1CILi1EEES8_S8_EEENS6_IJNS7_ILi128EEENS7_ILi96EEENS7_ILi64EEEEEELi256ENS_6half_tEfNS_4arch4Sm90ELb0ELb0ELb1ELb1ELb1ELb1ELb0ELb1ELb0ELb1ELb1ELb0EEENS1_21CollectiveEpilogueFwdINS6_IJSA_NS7_ILi256EEESB_EEES9_SE_SG_Li256ELb1ELb1ELb1ELb0EEENS1_36VarlenDynamicPersistentTileSchedulerILi128ELi96ELi256ELi128ELb1ELb1ELb1ELb0ELb1ELb1EEEEEEEEEvNT_6ParamsE)
        /*01a0*/ 	.word	0x000000a8


	//----- nvinfo : EIATTR_FRAME_SIZE
	.align		4
.L_100:
        /*01a4*/ 	.byte	0x04, 0x11
        /*01a6*/ 	.short	(.L_102 - .L_101)
	.align		4
.L_101:
        /*01a8*/ 	.word	index@(_ZN7cutlass13device_kernelIN5flash11enable_sm90INS1_16FlashAttnFwdSm90INS1_25CollectiveMainloopFwdSm90ILi2EN4cute5tupleIJNS5_1CILi1EEES8_S8_EEENS6_IJNS7_ILi128EEENS7_ILi96EEENS7_ILi64EEEEEELi256ENS_6half_tEfNS_4arch4Sm90ELb0ELb0ELb1ELb1ELb1ELb1ELb0ELb1ELb0ELb1ELb1ELb0EEENS1_21CollectiveEpilogueFwdINS6_IJSA_NS7_ILi256EEESB_EEES9_SE_SG_Li256ELb1ELb1ELb1ELb0EEENS1_36VarlenDynamicPersistentTileSchedulerILi128ELi96ELi256ELi128ELb1ELb1ELb1ELb0ELb1ELb1EEEEEEEEEvNT_6ParamsE)
        /*01ac*/ 	.word	0x00000160


	//----- nvinfo : EIATTR_REGCOUNT
	.align		4
.L_102:
        /*01b0*/ 	.byte	0x04, 0x2f
        /*01b2*/ 	.short	(.L_104 - .L_103)
	.align		4
.L_103:
        /*01b4*/ 	.word	index@(_ZN7cutlass13device_kernelIN5flash11enable_sm90INS1_16FlashAttnFwdSm90INS1_25CollectiveMainloopFwdSm90ILi2EN4cute5tupleIJNS5_1CILi1EEES8_S8_EEENS6_IJNS7_ILi128EEENS7_ILi96EEENS7_ILi64EEEEEELi256ENS_6half_tEfNS_4arch4Sm90ELb0ELb0ELb1ELb1ELb1ELb0ELb0ELb1ELb0ELb1ELb1ELb0EEENS1_21CollectiveEpilogueFwdINS6_IJSA_NS7_ILi256EEESB_EEES9_SE_SG_Li256ELb1ELb1ELb1ELb0EEENS1_36VarlenDynamicPersistentTileSchedulerILi128ELi96ELi256ELi128ELb1ELb1ELb1ELb0ELb1ELb1EEEEEEEEEvNT_6ParamsE)
        /*01b8*/ 	.word	0x000000a8


	//----- nvinfo : EIATTR_FRAME_SIZE
	.align		4
.L_104:
        /*01bc*/ 	.byte	0x04, 0x11
        /*01be*/ 	.short	(.L_106 - .L_105)
	.align		4
.L_105:
        /*01c0*/ 	.word	index@(_ZN7cutlass13device_kernelIN5flash11enable_sm90INS1_16FlashAttnFwdSm90INS1_25CollectiveMainloopFwdSm90ILi2EN4cute5tupleIJNS5_1CILi1EEES8_S8_EEENS6_IJNS7_ILi128EEENS7_ILi96EEENS7_ILi64EEEEEELi256ENS_6half_tEfNS_4arch4Sm90ELb0ELb0ELb1ELb1ELb1ELb0ELb0ELb1ELb0ELb1ELb1ELb0EEENS1_21CollectiveEpilogueFwdINS6_IJSA_NS7_ILi256EEESB_EEES9_SE_SG_Li256ELb1ELb1ELb1ELb0EEENS1_36VarlenDynamicPersistentTileSchedulerILi128ELi96ELi256ELi128ELb1ELb1ELb1ELb0ELb1ELb1EEEEEEEEEvNT_6ParamsE)
        /*01c4*/ 	.word	0x00000038


	//----- nvinfo : EIATTR_REGCOUNT
	.align		4
.L_106:
        /*01c8*/ 	.byte	0x04, 0x2f
        /*01ca*/ 	.short	(.L_108 - .L_107)
	.align		4
.L_107:
        /*01cc*/ 	.word	index@(_ZN7cutlass13device_kernelIN5flash11enable_sm90INS1_16FlashAttnFwdSm90INS1_25CollectiveMainloopFwdSm90ILi2EN4cute5tupleIJNS5_1CILi1EEES8_S8_EEENS6_IJNS7_ILi128EEENS7_ILi96EEENS7_ILi64EEEEEELi256ENS_6half_tEfNS_4arch4Sm90ELb0ELb0ELb1ELb0ELb1ELb0ELb1ELb1ELb0ELb1ELb1ELb0EEENS1_21CollectiveEpilogueFwdINS6_IJSA_NS7_ILi256EEESB_EEES9_SE_SG_Li256ELb0ELb1ELb1ELb0EEENS1_19SingleTileSchedulerILb0ELb1ELb1ELi128EEEEEEEEEvNT_6ParamsE)
        /*01d0*/ 	.word	0x000000a8


	//----- nvinfo : EIATTR_FRAME_SIZE
	.align		4
.L_108:
        /*01d4*/ 	.byte	0x04, 0x11
        /*01d6*/ 	.short	(.L_110 - .L_109)
	.align		4
.L_109:
        /*01d8*/ 	.word	index@(_ZN7cutlass13device_kernelIN5flash11enable_sm90INS1_16FlashAttnFwdSm90INS1_25CollectiveMainloopFwdSm90ILi2EN4cute5tupleIJNS5_1CILi1EEES8_S8_EEENS6_IJNS7_ILi128EEENS7_ILi96EEENS7_ILi64EEEEEELi256ENS_6half_tEfNS_4arch4Sm90ELb0ELb0ELb1ELb0ELb1ELb0ELb1ELb1ELb0ELb1ELb1ELb0EEENS1_21CollectiveEpilogueFwdINS6_IJSA_NS7_ILi256EEESB_EEES9_SE_SG_Li256ELb0ELb1ELb1ELb0EEENS1_19SingleTileSchedulerILb0ELb1ELb1ELi128EEEEEEEEEvNT_6ParamsE)
        /*01dc*/ 	.word	0x00000008


	//----- nvinfo : EIATTR_REGCOUNT
	.align		4
.L_110:
        /*01e0*/ 	.byte	0x04, 0x2f
        /*01e2*/ 	.short	(.L_112 - .L_111)
	.align		4
.L_111:
        /*01e4*/ 	.word	index@(_ZN7cutlass13device_kernelIN5flash11enable_sm90INS1_16FlashAttnFwdSm90INS1_25CollectiveMainloopFwdSm90ILi2EN4cute5tupleIJNS5_1CILi1EEES8_S8_EEENS6_IJNS7_ILi128EEENS7_ILi96EEENS7_ILi64EEEEEELi256ENS_6half_tEfNS_4arch4Sm90ELb0ELb0ELb1ELb0ELb1ELb0ELb0ELb1ELb0ELb1ELb1ELb0EEENS1_21CollectiveEpilogueFwdINS6_IJSA_NS7_ILi256EEESB_EEES9_SE_SG_Li256ELb0ELb1ELb1ELb0EEENS1_19SingleTileSchedulerILb0ELb1ELb1ELi128EEEEEEEEEvNT_6ParamsE)
        /*01e8*/ 	.word	0x000000a8


	//----- nvinfo : EIATTR_FRAME_SIZE
	.align		4
.L_112:
        /*01ec*/ 	.byte	0x04, 0x11
        /*01ee*/ 	.short	(.L_114 - .L_113)
	.align		4
.L_113:
        /*01f0*/ 	.word	index@(_ZN7cutlass13device_kernelIN5flash11enable_sm90INS1_16FlashAttnFwdSm90INS1_25CollectiveMainloopFwdSm90ILi2EN4cute5tupleIJNS5_1CILi1EEES8_S8_EEENS6_IJNS7_ILi128EEENS7_ILi96EEENS7_ILi64EEEEEELi256ENS_6half_tEfNS_4arch4Sm90ELb0ELb0ELb1ELb0ELb1ELb0ELb0ELb1ELb0ELb1ELb1ELb0EEENS1_21CollectiveEpilogueFwdINS6_IJSA_NS7_ILi256EEESB_EEES9_SE_SG_Li256ELb0ELb1ELb1ELb0EEENS1_19SingleTileSchedulerILb0ELb1ELb1ELi128EEEEEEEEEvNT_6ParamsE)
        /*01f4*/ 	.word	0x00000000


	//----- nvinfo : EIATTR_REGCOUNT
	.align		4
.L_114:
        /*01f8*/ 	.byte	0x04, 0x2f
        /*01fa*/ 	.short	(.L_116 - .L_115)
	.align		4
.L_115:
        /*01fc*/ 	.word	index@(_ZN7cutlass13device_kernelIN5flash11enable_sm90INS1_16FlashAttnFwdSm90INS1_25CollectiveMainloopFwdSm90ILi2EN4cute5tupleIJNS5_1CILi1EEES8_S8_EEENS6_IJNS7_ILi64EEESA_SA_EEELi512ENS_6half_tEfNS_4arch4Sm90ELb1ELb0ELb1ELb1ELb1ELb1ELb1ELb0ELb0ELb1ELb1ELb0EEENS1_21CollectiveEpilogueFwdINS6_IJSA_NS7_ILi512EEESA_EEES9_SC_SE_Li256ELb1ELb1ELb1ELb0EEENS1_36VarlenDynamicPersistentTileSchedulerILi64ELi64ELi256ELi128ELb1ELb1ELb1ELb1ELb1ELb1EEEEEEEEEvNT_6ParamsE)
        /*0200*/ 	.word	0x000000a8


	//----- nvinfo : EIATTR_FRAME_SIZE
	.align		4
.L_116:
        /*0204*/ 	.byte	0x04, 0x11
        /*0206*/ 	.short	(.L_118 - .L_117)
	.align		4
.L_117:
        /*0208*/ 	.word	index@(_ZN7cutlass13device_kernelIN5flash11enable_sm90INS1_16FlashAttnFwdSm90INS1_25CollectiveMainloopFwdSm90ILi2EN4cute5tupleIJNS5_1CILi1EEES8_S8_EEENS6_IJNS7_ILi64EEESA_SA_EEELi512ENS_6half_tEfNS_4arch4Sm90ELb1ELb0ELb1ELb1ELb1ELb1ELb1ELb0ELb0ELb1ELb1ELb0EEENS1_21CollectiveEpilogueFwdINS6_IJSA_NS7_ILi512EEESA_EEES9_SC_SE_Li256ELb1ELb1ELb1ELb0EEENS1_36VarlenDynamicPersistentTileSchedulerILi64ELi64ELi256ELi128ELb1ELb1ELb1ELb1ELb1ELb1EEEEEEEEEvNT_6ParamsE)
        /*020c*/ 	.word	0x00000088


	//----- nvinfo : EIATTR_REGCOUNT
	.align		4
.L_118:
        /*0210*/ 	.byte	0x04, 0x2f
        /*0212*/ 	.short	(.L_120 - .L_119)
	.align		4
.L_119:
        /*0214*/ 	.word	index@(_ZN7cutlass13device_kernelIN5flash11enable_sm90INS1_16FlashAttnFwdSm90INS1_25CollectiveMainloopFwdSm90ILi2EN4cute5tupleIJNS5_1CILi1EEES8_S8_EEENS6_IJNS7_ILi64EEESA_SA_EEELi512ENS_6half_tEfNS_4arch4Sm90ELb1ELb0ELb1ELb1ELb1ELb0ELb1ELb0ELb0ELb1ELb1ELb0EEENS1_21CollectiveEpilogueFwdINS6_IJSA_NS7_ILi512EEESA_EEES9_SC_SE_Li256ELb1ELb1ELb1ELb0EEENS1_36VarlenDynamicPersistentTileSchedulerILi64ELi64ELi256ELi128ELb1ELb1ELb1ELb1ELb1ELb1EEEEEEEEEvNT_6ParamsE)
        /*0218*/ 	.word	0x000000a8


	//----- nvinfo : EIATTR_FRAME_SIZE
	.align		4
.L_120:
        /*021c*/ 	.byte	0x04, 0x11
        /*021e*/ 	.short	(.L_122 - .L_121)
	.align		4
.L_121:
        /*0220*/ 	.word	index@(_ZN7cutlass13device_kernelIN5flash11enable_sm90INS1_16FlashAttnFwdSm90INS1_25CollectiveMainloopFwdSm90ILi2EN4cute5tupleIJNS5_1CILi1EEES8_S8_EEENS6_IJNS7_ILi64EEESA_SA_EEELi512ENS_6half_tEfNS_4arch4Sm90ELb1ELb0ELb1ELb1ELb1ELb0ELb1ELb0ELb0ELb1ELb1ELb0EEENS1_21CollectiveEpilogueFwdINS6_IJSA_NS7_ILi512EEESA_EEES9_SC_SE_Li256ELb1ELb1ELb1ELb0EEENS1_36VarlenDynamicPersistentTileSchedulerILi64ELi64ELi256ELi128ELb1ELb1ELb1ELb1ELb1ELb1EEEEEEEEEvNT_6ParamsE)
        /*0224*/ 	.word	0x00000030


	//----- nvinfo : EIATTR_REGCOUNT
	.align		4
.L_122:
        /*0228*/ 	.byte	0x04, 0x2f
        /*022a*/ 	.short	(.L_124 - .L_123)
	.align		4
.L_123:
        /*022c*/ 	.word	index@(_ZN7cutlass13device_kernelIN5flash11enable_sm90INS1_16FlashAttnFwdSm90INS1_25CollectiveMainloopFwdSm90ILi2EN4cute5tupleIJNS5_1CILi1EEES8_S8_EEENS6_IJNS7_ILi64EEESA_SA_EEELi512ENS_6half_tEfNS_4arch4Sm90ELb1ELb0ELb1ELb1ELb1ELb1ELb0ELb0ELb0ELb1ELb1ELb0EEENS1_21CollectiveEpilogueFwdINS6_IJSA_NS7_ILi512EEESA_EEES9_SC_SE_Li256ELb1ELb1ELb1ELb0EEENS1_36VarlenDynamicPersistentTileSchedulerILi64ELi64ELi256ELi128ELb1ELb1ELb1ELb1ELb1ELb1EEEEEEEEEvNT_6ParamsE)
        /*0230*/ 	.word	0x000000a8


	//----- nvinfo : EIATTR_FRAME_SIZE
	.align		4
.L_124:
        /*0234*/ 	.byte	0x04, 0x11
        /*0236*/ 	.short	(.L_126 - .L_125)
	.align		4
.L_125:
        /*0238*/ 	.word	index@(_ZN7cutlass13device_kernelIN5flash11enable_sm90INS1_16FlashAttnFwdSm90INS1_25CollectiveMainloopFwdSm90ILi2EN4cute5tupleIJNS5_1CILi1EEES8_S8_EEENS6_IJNS7_ILi64EEESA_SA_EEELi512ENS_6half_tEfNS_4arch4Sm90ELb1ELb0ELb1ELb1ELb1ELb1ELb0ELb0ELb0ELb1ELb1ELb0EEENS1_21CollectiveEpilogueFwdINS6_IJSA_NS7_ILi512EEESA_EEES9_SC_SE_Li256ELb1ELb1ELb1ELb0EEENS1_36VarlenDynamicPersistentTileSchedulerILi64ELi64ELi256ELi128ELb1ELb1ELb1ELb1ELb1ELb1EEEEEEEEEvNT_6ParamsE)
        /*023c*/ 	.word	0x00000070


	//----- nvinfo : EIATTR_REGCOUNT
	.align		4
.L_126:
        /*0240*/ 	.byte	0x04, 0x2f
        /*0242*/ 	.short	(.L_128 - .L_127)
	.align		4
.L_127:
        /*0244*/ 	.word	index@(_ZN7cutlass13device_kernelIN5flash11enable_sm90INS1_16FlashAttnFwdSm90INS1_25CollectiveMainloopFwdSm90ILi2EN4cute5tupleIJNS5_1CILi1EEES8_S8_EEENS6_IJNS7_ILi64EEESA_SA_EEELi512ENS_6half_tEfNS_4arch4Sm90ELb1ELb0ELb1ELb1ELb1ELb0ELb0ELb0ELb0ELb1ELb1ELb0EEENS1_21CollectiveEpilogueFwdINS6_IJSA_NS7_ILi512EEESA_EEES9_SC_SE_Li256ELb1ELb1ELb1ELb0EEENS1_36VarlenDynamicPersistentTileSchedulerILi64ELi64ELi256ELi128ELb1ELb1ELb1ELb1ELb1ELb1EEEEEEEEEvNT_6ParamsE)
        /*0248*/ 	.word	0x000000a8


	//----- nvinfo : EIATTR_FRAME_SIZE
	.align		4
.L_128:
        /*024c*/ 	.byte	0x04, 0x11
        /*024e*/ 	.short	(.L_130 - .L_129)
	.align		4
.L_129:
        /*0250*/ 	.word	index@(_ZN7cutlass13device_kernelIN5flash11enable_sm90INS1_16FlashAttnFwdSm90INS1_25CollectiveMainloopFwdSm90ILi2EN4cute5tupleIJNS5_1CILi1EEES8_S8_EEENS6_IJNS7_ILi64EEESA_SA_EEELi512ENS_6half_tEfNS_4arch4Sm90ELb1ELb0ELb1ELb1ELb1ELb0ELb0ELb0ELb0ELb1ELb1ELb0EEENS1_21CollectiveEpilogueFwdINS6_IJSA_NS7_ILi512EEESA_EEES9_SC_SE_Li256ELb1ELb1ELb1ELb0EEENS1_36VarlenDynamicPersistentTileSchedulerILi64ELi64ELi256ELi128ELb1ELb1ELb1ELb1ELb1ELb1EEEEEEEEEvNT_6ParamsE)
        /*0254*/ 	.word	0x00000038


	//----- nvinfo : EIATTR_REGCOUNT
	.align		4
.L_130:
        /*0258*/ 	.byte	0x04, 0x2f
        /*025a*/ 	.short	(.L_132 - .L_131)
	.align		4
.L_131:
        /*025c*/ 	.word	index@(_ZN7cutlass13device_kernelIN5flash11enable_sm90INS1_16FlashAttnFwdSm90INS1_25CollectiveMainloopFwdSm90ILi2EN4cute5tupleIJNS5_1CILi1EEES8_S8_EEENS6_IJNS7_ILi64EEESA_SA_EEELi512ENS_6half_tEfNS_4arch4Sm90ELb1ELb0ELb1ELb0ELb1ELb0ELb1ELb0ELb0ELb1ELb1ELb0EEENS1_21CollectiveEpilogueFwdINS6_IJSA_NS7_ILi512EEESA_EEES9_SC_SE_Li256ELb0ELb1ELb1ELb0EEENS1_19SingleTileSchedulerILb0ELb1ELb1ELi64EEEEEEEEEvNT_6ParamsE)
        /*0260*/ 	.word	0x000000a8


	//----- nvinfo : EIATTR_FRAME_SIZE
	.align		4
.L_132:
        /*0264*/ 	.byte	0x04, 0x11
        /*0266*/ 	.short	(.L_134 - .L_133)
	.align		4
.L_133:
        /*0268*/ 	.word	index@(_ZN7cutlass13device_kernelIN5flash11enable_sm90INS1_16FlashAttnFwdSm90INS1_25CollectiveMainloopFwdSm90ILi2EN4cute5tupleIJNS5_1CILi1EEES8_S8_EEENS6_IJNS7_ILi64EEESA_SA_EEELi512ENS_6half_tEfNS_4arch4Sm90ELb1ELb0ELb1ELb0ELb1ELb0ELb1ELb0ELb0ELb1ELb1ELb0EEENS1_21CollectiveEpilogueFwdINS6_IJSA_NS7_ILi512EEESA_EEES9_SC_SE_Li256ELb0ELb1ELb1ELb0EEENS1_19SingleTileSchedulerILb0ELb1ELb1ELi64EEEEEEEEEvNT_6ParamsE)
        /*026c*/ 	.word	0x00000008


	//----- nvinfo : EIATTR_REGCOUNT
	.align		4
.L_134:
        /*0270*/ 	.byte	0x04, 0x2f
        /*0272*/ 	.short	(.L_136 - .L_135)
	.align		4
.L_135:
        /*0274*/ 	.word	index@(_ZN7cutlass13device_kernelIN5flash11enable_sm90INS1_16FlashAttnFwdSm90INS1_25CollectiveMainloopFwdSm90ILi2EN4cute5tupleIJNS5_1CILi1EEES8_S8_EEENS6_IJNS7_ILi64EEESA_SA_EEELi512ENS_6half_tEfNS_4arch4Sm90ELb1ELb0ELb1ELb0ELb1ELb0ELb0ELb0ELb0ELb1ELb1ELb0EEENS1_21CollectiveEpilogueFwdINS6_IJSA_NS7_ILi512EEESA_EEES9_SC_SE_Li256ELb0ELb1ELb1ELb0EEENS1_19SingleTileSchedulerILb0ELb1ELb1ELi64EEEEEEEEEvNT_6ParamsE)
        /*0278*/ 	.word	0x000000a8


	//----- nvinfo : EIATTR_FRAME_SIZE
	.align		4
.L_136:
        /*027c*/ 	.byte	0x04, 0x11
        /*027e*/ 	.short	(.L_138 - .L_137)
	.align		4
.L_137:
        /*0280*/ 	.word	index@(_ZN7cutlass13device_kernelIN5flash11enable_sm90INS1_16FlashAttnFwdSm90INS1_25CollectiveMainloopFwdSm90ILi2EN4cute5tupleIJNS5_1CILi1EEES8_S8_EEENS6_IJNS7_ILi64EEESA_SA_EEELi512ENS_6half_tEfNS_4arch4Sm90ELb1ELb0ELb1ELb0ELb1ELb0ELb0ELb0ELb0ELb1ELb1ELb0EEENS1_21CollectiveEpilogueFwdINS6_IJSA_NS7_ILi512EEESA_EEES9_SC_SE_Li256ELb0ELb1ELb1ELb0EEENS1_19SingleTileSchedulerILb0ELb1ELb1ELi64EEEEEEEEEvNT_6ParamsE)
        /*0284*/ 	.word	0x00000000


	//----- nvinfo : EIATTR_REGCOUNT
	.align		4
.L_138:
        /*0288*/ 	.byte	0x04, 0x2f
        /*028a*/ 	.short	(.L_140 - .L_139)
	.align		4
.L_139:
        /*028c*/ 	.word	index@(_ZN7cutlass13device_kernelIN5flash11enable_sm90INS1_16FlashAttnFwdSm90INS1_25CollectiveMainloopFwdSm90ILi2EN4cute5tupleIJNS5_1CILi1EEES8_S8_EEENS6_IJNS7_ILi64EEESA_SA_EEELi512ENS_6half_tEfNS_4arch4Sm90ELb0ELb1ELb1ELb1ELb1ELb1ELb1ELb0ELb0ELb1ELb1ELb0EEENS1_21CollectiveEpilogueFwdINS6_IJSA_NS7_ILi512EEESA_EEES9_SC_SE_Li256ELb1ELb1ELb1ELb0EEENS1_36VarlenDynamicPersistentTileSchedulerILi64ELi64ELi256ELi128ELb1ELb1ELb1ELb1ELb0ELb1EEEEEEEEEvNT_6ParamsE)
        /*0290*/ 	.word	0x000000a8


	//----- nvinfo : EIATTR_FRAME_SIZE
	.align		4
.L_140:
        /*0294*/ 	.byte	0x04, 0x11
        /*0296*/ 	.short	(.L_142 - .L_141)
	.align		4
.L_141:
        /*0298*/ 	.word	index@($_ZN7cutlass13device_kernelIN5flash11enable_sm90INS1_16FlashAttnFwdSm90INS1_25CollectiveMainloopFwdSm90ILi2EN4cute5tupleIJNS5_1CILi1EEES8_S8_EEENS6_IJNS7_ILi64EEESA_SA_EEELi512ENS_6half_tEfNS_4arch4Sm90ELb0ELb1ELb1ELb1ELb1ELb1ELb1ELb0ELb0ELb1ELb1ELb0EEENS1_21CollectiveEpilogueFwdINS6_IJSA_NS7_ILi512EEESA_EEES9_SC_SE_Li256ELb1ELb1ELb1ELb0EEENS1_36VarlenDynamicPersistentTileSchedulerILi64ELi64ELi256ELi128ELb1ELb1ELb1ELb1ELb0ELb1EEEEEEEEEvNT_6ParamsE$_ZZN5flash25CollectiveMainloopFwdSm90ILi2EN4cute5tupleIJNS1_1CILi1EEES4_S4_EEENS2_IJNS3_ILi64EEES6_S6_EEELi512EN7cutlass6half_tEfNS8_4arch4Sm90ELb0ELb1ELb1ELb1ELb1ELb1ELb1ELb0ELb0ELb1ELb1ELb0EE3mmaINS_16FlashAttnFwdSm90ISC_NS_21CollectiveEpilogueFwdINS2_IJS6_NS3_ILi512EEES6_EEES5_S9_SB_Li256ELb1ELb1ELb1ELb0EEENS_36VarlenDynamicPersistentTileSchedulerILi64ELi64ELi256ELi128ELb1ELb1ELb1ELb1ELb0ELb1EEEE13SharedStorageENS1_6TensorINS1_11ArrayEngineIfLm128EEENS1_6LayoutINS2_IJNS2_IJNS3_ILi2EEESR_NS3_ILi32EEEEEES4_S4_EEENS2_IJNS2_IJS4_SR_NS3_ILi4EEEEEENS3_ILi0EEESX_EEEEEEENS_7SoftmaxILi2ELi0EEEEEbRKNSC_6ParamsENS8_13PipelineAsyncILi2EEES17_RNS8_13PipelineStateILj2EEERT0_RT1_iRiRKNS_16SeqlenInfoQKNewKILb1ELb1EEENS2_IJiiiiEEERT_ENKUliT_T0_T1_E_clIZSD_ISM_S10_S12_EbS15_S17_S17_S1A_S1C_S1E_iS1F_S1J_S1K_S1M_EUlRS1N_iE0_NS3_ILb1EEES1U_EEDaiS1N_S1O_S1P_)
        /*029c*/ 	.word	0x00000470


	//----- nvinfo : EIATTR_FRAME_SIZE
	.align		4
.L_142:
        /*02a0*/ 	.byte	0x04, 0x11
        /*02a2*/ 	.short	(.L_144 - .L_143)
	.align		4
.L_143:
        /*02a4*/ 	.word	index@(_ZN7cutlass13device_kernelIN5flash11enable_sm90INS1_16FlashAttnFwdSm90INS1_25CollectiveMainloopFwdSm90ILi2EN4cute5tupleIJNS5_1CILi1EEES8_S8_EEENS6_IJNS7_ILi64EEESA_SA_EEELi512ENS_6half_tEfNS_4arch4Sm90ELb0ELb1ELb1ELb1ELb1ELb1ELb1ELb0ELb0ELb1ELb1ELb0EEENS1_21CollectiveEpilogueFwdINS6_IJSA_NS7_ILi512EEESA_EEES9_SC_SE_Li256ELb1ELb1ELb1ELb0EEENS1_36VarlenDynamicPersistentTileSchedulerILi64ELi64ELi256ELi128ELb1ELb1ELb1ELb1ELb0ELb1EEEEEEEEEvNT_6ParamsE)
        /*02a8*/ 	.word	0x00000470


	//----- nvinfo : EIATTR_REGCOUNT
	.align		4
.L_144:
        /*02ac*/ 	.byte	0x04, 0x2f
        /*02ae*/ 	.short	(.L_146 - .L_145)
	.align		4
.L_145:
        /*02b0*/ 	.word	index@(_ZN7cutlass13device_kernelIN5flash11enable_sm90INS1_16FlashAttnFwdSm90INS1_25CollectiveMainloopFwdSm90ILi2EN4cute5tupleIJNS5_1CILi1EEES8_S8_EEENS6_IJNS7_ILi64EEESA_SA_EEELi512ENS_6half_tEfNS_4arch4Sm90ELb0ELb1ELb1ELb1ELb1ELb0ELb1ELb0ELb0ELb1ELb1ELb0EEENS1_21CollectiveEpilogueFwdINS6_IJSA_NS7_ILi512EEESA_EEES9_SC_SE_Li256ELb1ELb1ELb1ELb0EEENS1_36VarlenDynamicPersistentTileSchedulerILi64ELi64ELi256ELi128ELb1ELb1ELb1ELb1ELb0ELb1EEEEEEEEEvNT_6ParamsE)
        /*02b4*/ 	.word	0x000000a8


	//----- nvinfo : EIATTR_FRAME_SIZE
	.align		4
.L_146:
        /*02b8*/ 	.byte	0x04, 0x11
        /*02ba*/ 	.short	(.L_148 - .L_147)
	.align		4
.L_147:
        /*02bc*/ 	.word	index@($_ZN7cutlass13device_kernelIN5flash11enable_sm90INS1_16FlashAttnFwdSm90INS1_25CollectiveMainloopFwdSm90ILi2EN4cute5tupleIJNS5_1CILi1EEES8_S8_EEENS6_IJNS7_ILi64EEESA_SA_EEELi512ENS_6half_tEfNS_4arch4Sm90ELb0ELb1ELb1ELb1ELb1ELb0ELb1ELb0ELb0ELb1ELb1ELb0EEENS1_21CollectiveEpilogueFwdINS6_IJSA_NS7_ILi512EEESA_EEES9_SC_SE_Li256ELb1ELb1ELb1ELb0EEENS1_36VarlenDynamicPersistentTileSchedulerILi64ELi64ELi256ELi128ELb1ELb1ELb1ELb1ELb0ELb1EEEEEEEEEvNT_6ParamsE$_ZZN5flash25CollectiveMainloopFwdSm90ILi2EN4cute5tupleIJNS1_1CILi1EEES4_S4_EEENS2_IJNS3_ILi64EEES6_S6_EEELi512EN7cutlass6half_tEfNS8_4arch4Sm90ELb0ELb1ELb1ELb1ELb1ELb0ELb1ELb0ELb0ELb1ELb1ELb0EE3mmaINS_16FlashAttnFwdSm90ISC_NS_21CollectiveEpilogueFwdINS2_IJS6_NS3_ILi512EEES6_EEES5_S9_SB_Li256ELb1ELb1ELb1ELb0EEENS_36VarlenDynamicPersistentTileSchedulerILi64ELi64ELi256ELi128ELb1ELb1ELb1ELb1ELb0ELb1EEEE13SharedStorageENS1_6TensorINS1_11ArrayEngineIfLm128EEENS1_6LayoutINS2_IJNS2_IJNS3_ILi2EEESR_NS3_ILi32EEEEEES4_S4_EEENS2_IJNS2_IJS4_SR_NS3_ILi4EEEEEENS3_ILi0EEESX_EEEEEEENS_7SoftmaxILi2ELi0EEEEEbRKNSC_6ParamsENS8_13PipelineAsyncILi2EEES17_RNS8_13PipelineStateILj2EEERT0_RT1_iRiRKNS_16SeqlenInfoQKNewKILb1ELb0EEENS2_IJiiiiEEERT_ENKUliT_T0_T1_E_clIZSD_ISM_S10_S12_EbS15_S17_S17_S1A_S1C_S1E_iS1F_S1J_S1K_S1M_EUlRS1N_iE1_NS3_ILb0EEENS3_ILb1EEEEEDaiS1N_S1O_S1P_)
        /*02c0*/ 	.word	0x00000460


	//----- nvinfo : EIATTR_FRAME_SIZE
	.align		4
.L_148:
        /*02c4*/ 	.byte	0x04, 0x11
        /*02c6*/ 	.short	(.L_150 - .L_149)
	.align		4
.L_149:
        /*02c8*/ 	.word	index@(_ZN7cutlass13device_kernelIN5flash11enable_sm90INS1_16FlashAttnFwdSm90INS1_25CollectiveMainloopFwdSm90ILi2EN4cute5tupleIJNS5_1CILi1EEES8_S8_EEENS6_IJNS7_ILi64EEESA_SA_EEELi512ENS_6half_tEfNS_4arch4Sm90ELb0ELb1ELb1ELb1ELb1ELb0ELb1ELb0ELb0ELb1ELb1ELb0EEENS1_21CollectiveEpilogueFwdINS6_IJSA_NS7_ILi512EEESA_EEES9_SC_SE_Li256ELb1ELb1ELb1ELb0EEENS1_36VarlenDynamicPersistentTileSchedulerILi64ELi64ELi256ELi128ELb1ELb1ELb1ELb1ELb0ELb1EEEEEEEEEvNT_6ParamsE)
        /*02cc*/ 	.word	0x00000460


	//----- nvinfo : EIATTR_REGCOUNT
	.align		4
.L_150:
        /*02d0*/ 	.byte	0x04, 0x2f
        /*02d2*/ 	.short	(.L_152 - .L_151)
	.align		4
.L_151:
        /*02d4*/ 	.word	index@(_ZN7cutlass13device_kernelIN5flash11enable_sm90INS1_16FlashAttnFwdSm90INS1_25CollectiveMainloopFwdSm90ILi2EN4cute5tupleIJNS5_1CILi1EEES8_S8_EEENS6_IJNS7_ILi64EEESA_SA_EEELi512ENS_6half_tEfNS_4arch4Sm90ELb0ELb1ELb1ELb1ELb1ELb1ELb0ELb0ELb0ELb1ELb1ELb0EEENS1_21CollectiveEpilogueFwdINS6_IJSA_NS7_ILi512EEESA_EEES9_SC_SE_Li256ELb1ELb1ELb1ELb0EEENS1_36VarlenDynamicPersistentTileSchedulerILi64ELi64ELi256ELi128ELb1ELb1ELb1ELb1ELb0ELb1EEEEEEEEEvNT_6ParamsE)
        /*02d8*/ 	.word	0x000000a8


	//----- nvinfo : EIATTR_FRAME_SIZE
	.align		4
.L_152:
        /*02dc*/ 	.byte	0x04, 0x11
        /*02de*/ 	.short	(.L_154 - .L_153)
	.align		4
.L_153:
        /*02e0*/ 	.word	index@(_ZN7cutlass13device_kernelIN5flash11enable_sm90INS1_16FlashAttnFwdSm90INS1_25CollectiveMainloopFwdSm90ILi2EN4cute5tupleIJNS5_1CILi1EEES8_S8_EEENS6_IJNS7_ILi64EEESA_SA_EEELi512ENS_6half_tEfNS_4arch4Sm90ELb0ELb1ELb1ELb1ELb1ELb1ELb0ELb0ELb0ELb1ELb1ELb0EEENS1_21CollectiveEpilogueFwdINS6_IJSA_NS7_ILi512EEESA_EEES9_SC_SE_Li256ELb1ELb1ELb1ELb0EEENS1_36VarlenDynamicPersistentTileSchedulerILi64ELi64ELi256ELi128ELb1ELb1ELb1ELb1ELb0ELb1EEEEEEEEEvNT_6ParamsE)
        /*02e4*/ 	.word	0x00000070


	//----- nvinfo : EIATTR_REGCOUNT
	.align		4
.L_154:
        /*02e8*/ 	.byte	0x04, 0x2f
        /*02ea*/ 	.short	(.L_156 - .L_155)
	.align		4
.L_155:
        /*02ec*/ 	.word	index@(_ZN7cutlass13device_kernelIN5flash11enable_sm90INS1_16FlashAttnFwdSm90INS1_25CollectiveMainloopFwdSm90ILi2EN4cute5tupleIJNS5_1CILi1EEES8_S8_EEENS6_IJNS7_ILi64EEESA_SA_EEELi512ENS_6half_tEfNS_4arch4Sm90ELb0ELb1ELb1ELb1ELb1ELb0ELb0ELb0ELb0ELb1ELb1ELb0EEENS1_21CollectiveEpilogueFwdINS6_IJSA_NS7_ILi512EEESA_EEES9_SC_SE_Li256ELb1ELb1ELb1ELb0EEENS1_36VarlenDynamicPersistentTileSchedulerILi64ELi64ELi256ELi128ELb1ELb1ELb1ELb1ELb0ELb1EEEEEEEEEvNT_6ParamsE)
        /*02f0*/ 	.word	0x000000a8


	//----- nvinfo : EIATTR_FRAME_SIZE
	.align		4
.L_156:
        /*02f4*/ 	.byte	0x04, 0x11
        /*02f6*/ 	.short	(.L_158 - .L_157)
	.align		4
.L_157:
        /*02f8*/ 	.word	index@(_ZN7cutlass13device_kernelIN5flash11enable_sm90INS1_16FlashAttnFwdSm90INS1_25CollectiveMainloopFwdSm90ILi2EN4cute5tupleIJNS5_1CILi1EEES8_S8_EEENS6_IJNS7_ILi64EEESA_SA_EEELi512ENS_6half_tEfNS_4arch4Sm90ELb0ELb1ELb1ELb1ELb1ELb0ELb0ELb0ELb0ELb1ELb1ELb0EEENS1_21CollectiveEpilogueFwdINS6_IJSA_NS7_ILi512EEESA_EEES9_SC_SE_Li256ELb1ELb1ELb1ELb0EEENS1_36VarlenDynamicPersistentTileSchedulerILi64ELi64ELi256ELi128ELb1ELb1ELb1ELb1ELb0ELb1EEEEEEEEEvNT_6ParamsE)
        /*02fc*/ 	.word	0x00000028


	//----- nvinfo : EIATTR_REGCOUNT
	.align		4
.L_158:
        /*0300*/ 	.byte	0x04, 0x2f
        /*0302*/ 	.short	(.L_160 - .L_159)
	.align		4
.L_159:
        /*0304*/ 	.word	index@(_ZN7cutlass13device_kernelIN5flash11enable_sm90INS1_16FlashAttnFwdSm90INS1_25CollectiveMainloopFwdSm90ILi2EN4cute5tupleIJNS5_1CILi1EEES8_S8_EEENS6_IJNS7_ILi64EEESA_SA_EEELi512ENS_6half_tEfNS_4arch4Sm90ELb0ELb1ELb1ELb0ELb1ELb0ELb1ELb0ELb0ELb1ELb1ELb0EEENS1_21CollectiveEpilogueFwdINS6_IJSA_NS7_ILi512EEESA_EEES9_SC_SE_Li256ELb0ELb1ELb1ELb0EEENS1_19SingleTileSchedulerILb0ELb1ELb1ELi64EEEEEEEEEvNT_6ParamsE)
        /*0308*/ 	.word	0x000000a8


	//----- nvinfo : EIATTR_FRAME_SIZE
	.align		4
.L_160:
        /*030c*/ 	.byte	0x04, 0x11
        /*030e*/ 	.short	(.L_162 - .L_161)
	.align		4
.L_161:
        /*0310*/ 	.word	index@($_ZN7cutlass13device_kernelIN5flash11enable_sm90INS1_16FlashAttnFwdSm90INS1_25CollectiveMainloopFwdSm90ILi2EN4cute5tupleIJNS5_1CILi1EEES8_S8_EEENS6_IJNS7_ILi64EEESA_SA_EEELi512ENS_6half_tEfNS_4arch4Sm90ELb0ELb1ELb1ELb0ELb1ELb0ELb1ELb0ELb0ELb1ELb1ELb0EEENS1_21CollectiveEpilogueFwdINS6_IJSA_NS7_ILi512EEESA_EEES9_SC_SE_Li256ELb0ELb1ELb1ELb0EEENS1_19SingleTileSchedulerILb0ELb1ELb1ELi64EEEEEEEEEvNT_6ParamsE$_ZZN5flash25CollectiveMainloopFwdSm90ILi2EN4cute5tupleIJNS1_1CILi1EEES4_S4_EEENS2_IJNS3_ILi64EEES6_S6_EEELi512EN7cutlass6half_tEfNS8_4arch4Sm90ELb0ELb1ELb1ELb0ELb1ELb0ELb1ELb0ELb0ELb1ELb1ELb0EE3mmaINS_16FlashAttnFwdSm90ISC_NS_21CollectiveEpilogueFwdINS2_IJS6_NS3_ILi512EEES6_EEES5_S9_SB_Li256ELb0ELb1ELb1ELb0EEENS_19SingleTileSchedulerILb0ELb1ELb1ELi64EEEE13SharedStorageENS1_6TensorINS1_11ArrayEngineIfLm128EEENS1_6LayoutINS2_IJNS2_IJNS3_ILi2EEESR_NS3_ILi32EEEEEES4_S4_EEENS2_IJNS2_IJS4_SR_NS3_ILi4EEEEEENS3_ILi0EEESX_EEEEEEENS_7SoftmaxILi2ELi0EEEEEbRKNSC_6ParamsENS8_13PipelineAsyncILi2EEES17_RNS8_13PipelineStateILj2EEERT0_RT1_iRiRKNS_16SeqlenInfoQKNewKILb0ELb0EEENS2_IJiiiiEEERT_ENKUliT_T0_T1_E_clIZSD_ISM_S10_S12_EbS15_S17_S17_S1A_S1C_S1E_iS1F_S1J_S1K_S1M_EUlRS1N_iE1_NS3_ILb0EEENS3_ILb1EEEEEDaiS1N_S1O_S1P_)
        /*0314*/ 	.word	0x00000420


	//----- nvinfo : EIATTR_FRAME_SIZE
	.align		4
.L_162:
        /*0318*/ 	.byte	0x04, 0x11
        /*031a*/ 	.short	(.L_164 - .L_163)
	.align		4
.L_163:
        /*031c*/ 	.word	index@(_ZN7cutlass13device_kernelIN5flash11enable_sm90INS1_16FlashAttnFwdSm90INS1_25CollectiveMainloopFwdSm90ILi2EN4cute5tupleIJNS5_1CILi1EEES8_S8_EEENS6_IJNS7_ILi64EEESA_SA_EEELi512ENS_6half_tEfNS_4arch4Sm90ELb0ELb1ELb1ELb0ELb1ELb0ELb1ELb0ELb0ELb1ELb1ELb0EEENS1_21CollectiveEpilogueFwdINS6_IJSA_NS7_ILi512EEESA_EEES9_SC_SE_Li256ELb0ELb1ELb1ELb0EEENS1_19SingleTileSchedulerILb0ELb1ELb1ELi64EEEEEEEEEvNT_6ParamsE)
        /*0320*/ 	.word	0x00000420


	//----- nvinfo : EIATTR_REGCOUNT
	.align		4
.L_164:
        /*0324*/ 	.byte	0x04, 0x2f
        /*0326*/ 	.short	(.L_166 - .L_165)
	.align		4
.L_165:
        /*0328*/ 	.word	index@(_ZN7cutlass13device_kernelIN5flash11enable_sm90INS1_16FlashAttnFwdSm90INS1_25CollectiveMainloopFwdSm90ILi2EN4cute5tupleIJNS5_1CILi1EEES8_S8_EEENS6_IJNS7_ILi64EEESA_SA_EEELi512ENS_6half_tEfNS_4arch4Sm90ELb0ELb1ELb1ELb0ELb1ELb0ELb0ELb0ELb0ELb1ELb1ELb0EEENS1_21CollectiveEpilogueFwdINS6_IJSA_NS7_ILi512EEESA_EEES9_SC_SE_Li256ELb0ELb1ELb1ELb0EEENS1_19SingleTileSchedulerILb0ELb1ELb1ELi64EEEEEEEEEvNT_6ParamsE)
        /*032c*/ 	.word	0x000000a8


	//----- nvinfo : EIATTR_FRAME_SIZE
	.align		4
.L_166:
        /*0330*/ 	.byte	0x04, 0x11
        /*0332*/ 	.short	(.L_168 - .L_167)
	.align		4
.L_167:
        /*0334*/ 	.word	index@(_ZN7cutlass13device_kernelIN5flash11enable_sm90INS1_16FlashAttnFwdSm90INS1_25CollectiveMainloopFwdSm90ILi2EN4cute5tupleIJNS5_1CILi1EEES8_S8_EEENS6_IJNS7_ILi64EEESA_SA_EEELi512ENS_6half_tEfNS_4arch4Sm90ELb0ELb1ELb1ELb0ELb1ELb0ELb0ELb0ELb0ELb1ELb1ELb0EEENS1_21CollectiveEpilogueFwdINS6_IJSA_NS7_ILi512EEESA_EEES9_SC_SE_Li256ELb0ELb1ELb1ELb0EEENS1_19SingleTileSchedulerILb0ELb1ELb1ELi64EEEEEEEEEvNT_6ParamsE)
        /*0338*/ 	.word	0x00000000


	//----- nvinfo : EIATTR_REGCOUNT
	.align		4
.L_168:
        /*033c*/ 	.byte	0x04, 0x2f
        /*033e*/ 	.short	(.L_170 - .L_169)
	.align		4
.L_169:
        /*0340*/ 	.word	index@(_ZN7cutlass13device_kernelIN5flash11enable_sm90INS1_16FlashAttnFwdSm90INS1_25CollectiveMainloopFwdSm90ILi2EN4cute5tupleIJNS5_1CILi1EEES8_S8_EEENS6_IJNS7_ILi64EEESA_SA_EEELi512ENS_6half_tEfNS_4arch4Sm90ELb0ELb0ELb1ELb1ELb1ELb1ELb1ELb0ELb0ELb1ELb1ELb0EEENS1_21CollectiveEpilogueFwdINS6_IJSA_NS7_ILi512EEESA_EEES9_SC_SE_Li256ELb1ELb1ELb1ELb0EEENS1_36VarlenDynamicPersistentTileSchedulerILi64ELi64ELi256ELi128ELb1ELb1ELb1ELb0ELb1ELb1EEEEEEEEEvNT_6ParamsE)
        /*0344*/ 	.word	0x000000a8


	//----- nvinfo : EIATTR_FRAME_SIZE
	.align		4
.L_170:
        /*0348*/ 	.byte	0x04, 0x11
        /*034a*/ 	.short	(.L_172 - .L_171)
	.align		4
.L_171:
        /*034c*/ 	.word	index@(_ZN7cutlass13device_kernelIN5flash11enable_sm90INS1_16FlashAttnFwdSm90INS1_25CollectiveMainloopFwdSm90ILi2EN4cute5tupleIJNS5_1CILi1EEES8_S8_EEENS6_IJNS7_ILi64EEESA_SA_EEELi512ENS_6half_tEfNS_4arch4Sm90ELb0ELb0ELb1ELb1ELb1ELb1ELb1ELb0ELb0ELb1ELb1ELb0EEENS1_21CollectiveEpilogueFwdINS6_IJSA_NS7_ILi512EEESA_EEES9_SC_SE_Li256ELb1ELb1ELb1ELb0EEENS1_36VarlenDynamicPersistentTileSchedulerILi64ELi64ELi256ELi128ELb1ELb1ELb1ELb0ELb1ELb1EEEEEEEEEvNT_6ParamsE)
        /*0350*/ 	.word	0x00000070


	//----- nvinfo : EIATTR_REGCOUNT
	.align		4
.L_172:
        /*0354*/ 	.byte	0x04, 0x2f
        /*0356*/ 	.short	(.L_174 - .L_173)
	.align		4
.L_173:
        /*0358*/ 	.word	index@(_ZN7cutlass13device_kernelIN5flash11enable_sm90INS1_16FlashAttnFwdSm90INS1_25CollectiveMainloopFwdSm90ILi2EN4cute5tupleIJNS5_1CILi1EEES8_S8_EEENS6_IJNS7_ILi64EEESA_SA_EEELi512ENS_6half_tEfNS_4arch4Sm90ELb0ELb0ELb1ELb1ELb1ELb0ELb1ELb0ELb0ELb1ELb1ELb0EEENS1_21CollectiveEpilogueFwdINS6_IJSA_NS7_ILi512EEESA_EEES9_SC_SE_Li256ELb1ELb1ELb1ELb0EEENS1_36VarlenDynamicPersistentTileSchedulerILi64ELi64ELi256ELi128ELb1ELb1ELb1ELb0ELb1ELb1EEEEEEEEEvNT_6ParamsE)
        /*035c*/ 	.word	0x000000a8


	//----- nvinfo : EIATTR_FRAME_SIZE
	.align		4
.L_174:
        /*0360*/ 	.byte	0x04, 0x11
        /*0362*/ 	.short	(.L_176 - .L_175)
	.align		4
.L_175:
        /*0364*/ 	.word	index@(_ZN7cutlass13device_kernelIN5flash11enable_sm90INS1_16FlashAttnFwdSm90INS1_25CollectiveMainloopFwdSm90ILi2EN4cute5tupleIJNS5_1CILi1EEES8_S8_EEENS6_IJNS7_ILi64EEESA_SA_EEELi512ENS_6half_tEfNS_4arch4Sm90ELb0ELb0ELb1ELb1ELb1ELb0ELb1ELb0ELb0ELb1ELb1ELb0EEENS1_21CollectiveEpilogueFwdINS6_IJSA_NS7_ILi512EEESA_EEES9_SC_SE_Li256ELb1ELb1ELb1ELb0EEENS1_36VarlenDynamicPersistentTileSchedulerILi64ELi64ELi256ELi128ELb1ELb1ELb1ELb0ELb1ELb1EEEEEEEEEvNT_6ParamsE)
        /*0368*/ 	.word	0x00000038


	//----- nvinfo : EIATTR_REGCOUNT
	.align		4
.L_176:
        /*036c*/ 	.byte	0x04, 0x2f
        /*036e*/ 	.short	(.L_178 - .L_177)
	.align		4
.L_177:
        /*0370*/ 	.word	index@(_ZN7cutlass13device_kernelIN5flash11enable_sm90INS1_16FlashAttnFwdSm90INS1_25CollectiveMainloopFwdSm90ILi2EN4cute5tupleIJNS5_1CILi1EEES8_S8_EEENS6_IJNS7_ILi64EEESA_SA_EEELi512ENS_6half_tEfNS_4arch4Sm90ELb0ELb0ELb1ELb1ELb1ELb1ELb0ELb0ELb0ELb1ELb1ELb0EEENS1_21CollectiveEpilogueFwdINS6_IJSA_NS7_ILi512EEESA_EEES9_SC_SE_Li256ELb1ELb1ELb1ELb0EEENS1_36VarlenDynamicPersistentTileSchedulerILi64ELi64ELi256ELi128ELb1ELb1ELb1ELb0ELb1ELb1EEEEEEEEEvNT_6ParamsE)
        /*0374*/ 	.word	0x000000a8


	//----- nvinfo : EIATTR_FRAME_SIZE
	.align		4
.L_178:
        /*0378*/ 	.byte	0x04, 0x11
        /*037a*/ 	.short	(.L_180 - .L_179)
	.align		4
.L_179:
        /*037c*/ 	.word	index@(_ZN7cutlass13device_kernelIN5flash11enable_sm90INS1_16FlashAttnFwdSm90INS1_25CollectiveMainloopFwdSm90ILi2EN4cute5tupleIJNS5_1CILi1EEES8_S8_EEENS6_IJNS7_ILi64EEESA_SA_EEELi512ENS_6half_tEfNS_4arch4Sm90ELb0ELb0ELb1ELb1ELb1ELb1ELb0ELb0ELb0ELb1ELb1ELb0EEENS1_21CollectiveEpilogueFwdINS6_IJSA_NS7_ILi512EEESA_EEES9_SC_SE_Li256ELb1ELb1ELb1ELb0EEENS1_36VarlenDynamicPersistentTileSchedulerILi64ELi64ELi256ELi128ELb1ELb1ELb1ELb0ELb1ELb1EEEEEEEEEvNT_6ParamsE)
        /*0380*/ 	.word	0x00000060


	//----- nvinfo : EIATTR_REGCOUNT
	.align		4
.L_180:
        /*0384*/ 	.byte	0x04, 0x2f
        /*0386*/ 	.short	(.L_182 - .L_181)
	.align		4
.L_181:
        /*0388*/ 	.word	index@(_ZN7cutlass13device_kernelIN5flash11enable_sm90INS1_16FlashAttnFwdSm90INS1_25CollectiveMainloopFwdSm90ILi2EN4cute5tupleIJNS5_1CILi1EEES8_S8_EEENS6_IJNS7_ILi64EEESA_SA_EEELi512ENS_6half_tEfNS_4arch4Sm90ELb0ELb0ELb1ELb1ELb1ELb0ELb0ELb0ELb0ELb1ELb1ELb0EEENS1_21CollectiveEpilogueFwdINS6_IJSA_NS7_ILi512EEESA_EEES9_SC_SE_Li256ELb1ELb1ELb1ELb0EEENS1_36VarlenDynamicPersistentTileSchedulerILi64ELi64ELi256ELi128ELb1ELb1ELb1ELb0ELb1ELb1EEEEEEEEEvNT_6ParamsE)
        /*038c*/ 	.word	0x000000a8


	//----- nvinfo : EIATTR_FRAME_SIZE
	.align		4
.L_182:
        /*0390*/ 	.byte	0x04, 0x11
        /*0392*/ 	.short	(.L_184 - .L_183)
	.align		4
.L_183:
        /*0394*/ 	.word	index@(_ZN7cutlass13device_kernelIN5flash11enable_sm90INS1_16FlashAttnFwdSm90INS1_25CollectiveMainloopFwdSm90ILi2EN4cute5tupleIJNS5_1CILi1EEES8_S8_EEENS6_IJNS7_ILi64EEESA_SA_EEELi512ENS_6half_tEfNS_4arch4Sm90ELb0ELb0ELb1ELb1ELb1ELb0ELb0ELb0ELb0ELb1ELb1ELb0EEENS1_21CollectiveEpilogueFwdINS6_IJSA_NS7_ILi512EEESA_EEES9_SC_SE_Li256ELb1ELb1ELb1ELb0EEENS1_36VarlenDynamicPersistentTileSchedulerILi64ELi64ELi256ELi128ELb1ELb1ELb1ELb0ELb1ELb1EEEEEEEEEvNT_6ParamsE)
        /*0398*/ 	.word	0x00000040


	//----- nvinfo : EIATTR_REGCOUNT
	.align		4
.L_184:
        /*039c*/ 	.byte	0x04, 0x2f
        /*039e*/ 	.short	(.L_186 - .L_185)
	.align		4
.L_185:
        /*03a0*/ 	.word	index@(_ZN7cutlass13device_kernelIN5flash11enable_sm90INS1_16FlashAttnFwdSm90INS1_25CollectiveMainloopFwdSm90ILi2EN4cute5tupleIJNS5_1CILi1EEES8_S8_EEENS6_IJNS7_ILi64EEESA_SA_EEELi512ENS_6half_tEfNS_4arch4Sm90ELb0ELb0ELb1ELb0ELb1ELb0ELb1ELb0ELb0ELb1ELb1ELb0EEENS1_21CollectiveEpilogueFwdINS6_IJSA_NS7_ILi512EEESA_EEES9_SC_SE_Li256ELb0ELb1ELb1ELb0EEENS1_19SingleTileSchedulerILb0ELb1ELb1ELi64EEEEEEEEEvNT_6ParamsE)
        /*03a4*/ 	.word	0x000000a8


	//----- nvinfo : EIATTR_FRAME_SIZE
	.align		4
.L_186:
        /*03a8*/ 	.byte	0x04, 0x11
        /*03aa*/ 	.short	(.L_188 - .L_187)
	.align		4
.L_187:
        /*03ac*/ 	.word	index@(_ZN7cutlass13device_kernelIN5flash11enable_sm90INS1_16FlashAttnFwdSm90INS1_25CollectiveMainloopFwdSm90ILi2EN4cute5tupleIJNS5_1CILi1EEES8_S8_EEENS6_IJNS7_ILi64EEESA_SA_EEELi512ENS_6half_tEfNS_4arch4Sm90ELb0ELb0ELb1ELb0ELb1ELb0ELb1ELb0ELb0ELb1ELb1ELb0EEENS1_21CollectiveEpilogueFwdINS6_IJSA_NS7_ILi512EEESA_EEES9_SC_SE_Li256ELb0ELb1ELb1ELb0EEENS1_19SingleTileSchedulerILb0ELb1ELb1ELi64EEEEEEEEEvNT_6ParamsE)
        /*03b0*/ 	.word	0x00000008


	//----- nvinfo : EIATTR_REGCOUNT
	.align		4
.L_188:
        /*03b4*/ 	.byte	0x04, 0x2f
        /*03b6*/ 	.short	(.L_190 - .L_189)
	.align		4
.L_189:
        /*03b8*/ 	.word	index@(_ZN7cutlass13device_kernelIN5flash11enable_sm90INS1_16FlashAttnFwdSm90INS1_25CollectiveMainloopFwdSm90ILi2EN4cute5tupleIJNS5_1CILi1EEES8_S8_EEENS6_IJNS7_ILi64EEESA_SA_EEELi512ENS_6half_tEfNS_4arch4Sm90ELb0ELb0ELb1ELb0ELb1ELb0ELb0ELb0ELb0ELb1ELb1ELb0EEENS1_21CollectiveEpilogueFwdINS6_IJSA_NS7_ILi512EEESA_EEES9_SC_SE_Li256ELb0ELb1ELb1ELb0EEENS1_19SingleTileSchedulerILb0ELb1ELb1ELi64EEEEEEEEEvNT_6ParamsE)
        /*03bc*/ 	.word	0x000000a8


	//----- nvinfo : EIATTR_FRAME_SIZE
	.align		4
.L_190:
        /*03c0*/ 	.byte	0x04, 0x11
        /*03c2*/ 	.short	(.L_192 - .L_191)
	.align		4
.L_191:
        /*03c4*/ 	.word	index@(_ZN7cutlass13device_kernelIN5flash11enable_sm90INS1_16FlashAttnFwdSm90INS1_25CollectiveMainloopFwdSm90ILi2EN4cute5tupleIJNS5_1CILi1EEES8_S8_EEENS6_IJNS7_ILi64EEESA_SA_EEELi512ENS_6half_tEfNS_4arch4Sm90ELb0ELb0ELb1ELb0ELb1ELb0ELb0ELb0ELb0ELb1ELb1ELb0EEENS1_21CollectiveEpilogueFwdINS6_IJSA_NS7_ILi512EEESA_EEES9_SC_SE_Li256ELb0ELb1ELb1ELb0EEENS1_19SingleTileSchedulerILb0ELb1ELb1ELi64EEEEEEEEEvNT_6ParamsE)
        /*03c8*/ 	.word	0x00000000


	//----- nvinfo : EIATTR_REGCOUNT
	.align		4
.L_192:
        /*03cc*/ 	.byte	0x04, 0x2f
        /*03ce*/ 	.short	(.L_194 - .L_193)
	.align		4
.L_193:
        /*03d0*/ 	.word	index@(_ZN7cutlass13device_kernelIN5flash11enable_sm90INS1_16FlashAttnFwdSm90INS1_25CollectiveMainloopFwdSm90ILi2EN4cute5tupleIJNS5_1CILi1EEES8_S8_EEENS6_IJNS7_ILi128EEENS7_ILi96EEENS7_ILi192EEEEEELi128ENS_6half_tEfNS_4arch4Sm90ELb1ELb0ELb1ELb1ELb1ELb1ELb0ELb1ELb1ELb1ELb1ELb0EEENS1_21CollectiveEpilogueFwdINS6_IJSA_SA_SB_EEES9_SE_SG_Li256ELb1ELb1ELb1ELb0EEENS1_36VarlenDynamicPersistentTileSchedulerILi128ELi96ELi256ELi128ELb1ELb1ELb1ELb1ELb1ELb1EEEEEEEEEvNT_6ParamsE)
        /*03d4*/ 	.word	0x000000a8


	//----- nvinfo : EIATTR_FRAME_SIZE
	.align		4
.L_194:
        /*03d8*/ 	.byte	0x04, 0x11
        /*03da*/ 	.short	(.L_196 - .L_195)
	.align		4
.L_195:
        /*03dc*/ 	.word	index@(_ZN7cutlass13device_kernelIN5flash11enable_sm90INS1_16FlashAttnFwdSm90INS1_25CollectiveMainloopFwdSm90ILi2EN4cute5tupleIJNS5_1CILi1EEES8_S8_EEENS6_IJNS7_ILi128EEENS7_ILi96EEENS7_ILi192EEEEEELi128ENS_6half_tEfNS_4arch4Sm90ELb1ELb0ELb1ELb1ELb1ELb1ELb0ELb1ELb1ELb1ELb1ELb0EEENS1_21CollectiveEpilogueFwdINS6_IJSA_SA_SB_EEES9_SE_SG_Li256ELb1ELb1ELb1ELb0EEENS1_36VarlenDynamicPersistentTileSchedulerILi128ELi96ELi256ELi128ELb1ELb1ELb1ELb1ELb1ELb1EEEEEEEEEvNT_6ParamsE)
        /*03e0*/ 	.word	0x00000070


	//----- nvinfo : EIATTR_REGCOUNT
	.align		4
.L_196:
        /*03e4*/ 	.byte	0x04, 0x2f
        /*03e6*/ 	.short	(.L_198 - .L_197)
	.align		4
.L_197:
        /*03e8*/ 	.word	index@(_ZN7cutlass13device_kernelIN5flash11enable_sm90INS1_16FlashAttnFwdSm90INS1_25CollectiveMainloopFwdSm90ILi2EN4cute5tupleIJNS5_1CILi1EEES8_S8_EEENS6_IJNS7_ILi128EEENS7_ILi96EEENS7_ILi192EEEEEELi128ENS_6half_tEfNS_4arch4Sm90ELb1ELb0ELb1ELb1ELb1ELb0ELb0ELb1ELb1ELb1ELb1ELb0EEENS1_21CollectiveEpilogueFwdINS6_IJSA_SA_SB_EEES9_SE_SG_Li256ELb1ELb1ELb1ELb0EEENS1_36VarlenDynamicPersistentTileSchedulerILi128ELi96ELi256ELi128ELb1ELb1ELb1ELb1ELb1ELb1EEEEEEEEEvNT_6ParamsE)
        /*03ec*/ 	.word	0x000000a8


	//----- nvinfo : EIATTR_FRAME_SIZE
	.align		4
.L_198:
        /*03f0*/ 	.byte	0x04, 0x11
        /*03f2*/ 	.short	(.L_200 - .L_199)
	.align		4
.L_199:
        /*03f4*/ 	.word	index@(_ZN7cutlass13device_kernelIN5flash11enable_sm90INS1_16FlashAttnFwdSm90INS1_25CollectiveMainloopFwdSm90ILi2EN4cute5tupleIJNS5_1CILi1EEES8_S8_EEENS6_IJNS7_ILi128EEENS7_ILi96EEENS7_ILi192EEEEEELi128ENS_6half_tEfNS_4arch4Sm90ELb1ELb0ELb1ELb1ELb1ELb0ELb0ELb1ELb1ELb1ELb1ELb0EEENS1_21CollectiveEpilogueFwdINS6_IJSA_SA_SB_EEES9_SE_SG_Li256ELb1ELb1ELb1ELb0EEENS1_36VarlenDynamicPersistentTileSchedulerILi128ELi96ELi256ELi128ELb1ELb1ELb1ELb1ELb1ELb1EEEEEEEEEvNT_6ParamsE)
        /*03f8*/ 	.word	0x00000020


	//----- nvinfo : EIATTR_REGCOUNT
	.align		4
.L_200:
        /*03fc*/ 	.byte	0x04, 0x2f
        /*03fe*/ 	.short	(.L_202 - .L_201)
	.align		4
.L_201:
        /*0400*/ 	.word	index@(_ZN7cutlass13device_kernelIN5flash11enable_sm90INS1_16FlashAttnFwdSm90INS1_25CollectiveMainloopFwdSm90ILi2EN4cute5tupleIJNS5_1CILi1EEES8_S8_EEENS6_IJNS7_ILi128EEENS7_ILi96EEENS7_ILi192EEEEEELi128ENS_6half_tEfNS_4arch4Sm90ELb1ELb0ELb1ELb0ELb1ELb0ELb0ELb1ELb1ELb1ELb1ELb0EEENS1_21CollectiveEpilogueFwdINS6_IJSA_SA_SB_EEES9_SE_SG_Li256ELb0ELb1ELb1ELb0EEENS1_19SingleTileSchedulerILb0ELb1ELb1ELi128EEEEEEEEEvNT_6ParamsE)
        /*0404*/ 	.word	0x000000a8


	//----- nvinfo : EIATTR_FRAME_SIZE
	.align		4
.L_202:
        /*0408*/ 	.byte	0x04, 0x11
        /*040a*/ 	.short	(.L_204 - .L_203)
	.align		4
.L_203:
        /*040c*/ 	.word	index@(_ZN7cutlass13device_kernelIN5flash11enable_sm90INS1_16FlashAttnFwdSm90INS1_25CollectiveMainloopFwdSm90ILi2EN4cute5tupleIJNS5_1CILi1EEES8_S8_EEENS6_IJNS7_ILi128EEENS7_ILi96EEENS7_ILi192EEEEEELi128ENS_6half_tEfNS_4arch4Sm90ELb1ELb0ELb1ELb0ELb1ELb0ELb0ELb1ELb1ELb1ELb1ELb0EEENS1_21CollectiveEpilogueFwdINS6_IJSA_SA_SB_EEES9_SE_SG_Li256ELb0ELb1ELb1ELb0EEENS1_19SingleTileSchedulerILb0ELb1ELb1ELi128EEEEEEEEEvNT_6ParamsE)
        /*0410*/ 	.word	0x00000000


	//----- nvinfo : EIATTR_REGCOUNT
	.align		4
.L_204:
        /*0414*/ 	.byte	0x04, 0x2f
        /*0416*/ 	.short	(.L_206 - .L_205)
	.align		4
.L_205:
        /*0418*/ 	.word	index@(_ZN7cutlass13device_kernelIN5flash11enable_sm90INS1_16FlashAttnFwdSm90INS1_25CollectiveMainloopFwdSm90ILi2EN4cute5tupleIJNS5_1CILi1EEES8_S8_EEENS6_IJNS7_ILi128EEENS7_ILi96EEENS7_ILi192EEEEEELi128ENS_6half_tEfNS_4arch4Sm90ELb0ELb1ELb1ELb1ELb1ELb1ELb0ELb1ELb1ELb1ELb1ELb0EEENS1_21CollectiveEpilogueFwdINS6_IJSA_SA_SB_EEES9_SE_SG_Li256ELb1ELb1ELb1ELb0EEENS1_36VarlenDynamicPersistentTileSchedulerILi128ELi96ELi256ELi128ELb1ELb1ELb1ELb1ELb0ELb1EEEEEEEEEvNT_6ParamsE)
        /*041c*/ 	.word	0x000000a8


	//----- nvinfo : EIATTR_FRAME_SIZE
	.align		4
.L_206:
        /*0420*/ 	.byte	0x04, 0x11
        /*0422*/ 	.short	(.L_208 - .L_207)
	.align		4
.L_207:
        /*0424*/ 	.word	index@(_ZN7cutlass13device_kernelIN5flash11enable_sm90INS1_16FlashAttnFwdSm90INS1_25CollectiveMainloopFwdSm90ILi2EN4cute5tupleIJNS5_1CILi1EEES8_S8_EEENS6_IJNS7_ILi128EEENS7_ILi96EEENS7_ILi192EEEEEELi128ENS_6half_tEfNS_4arch4Sm90ELb0ELb1ELb1ELb1ELb1ELb1ELb0ELb1ELb1ELb1ELb1ELb0EEENS1_21CollectiveEpilogueFwdINS6_IJSA_SA_SB_EEES9_SE_SG_Li256ELb1ELb1ELb1ELb0EEENS1_36VarlenDynamicPersistentTileSchedulerILi128ELi96ELi256ELi128ELb1ELb1ELb1ELb1ELb0ELb1EEEEEEEEEvNT_6ParamsE)
        /*0428*/ 	.word	0x00000060


	//----- nvinfo : EIATTR_REGCOUNT
	.align		4
.L_208:
        /*042c*/ 	.byte	0x04, 0x2f
        /*042e*/ 	.short	(.L_210 - .L_209)
	.align		4
.L_209:
        /*0430*/ 	.word	index@(_ZN7cutlass13device_kernelIN5flash11enable_sm90INS1_16FlashAttnFwdSm90INS1_25CollectiveMainloopFwdSm90ILi2EN4cute5tupleIJNS5_1CILi1EEES8_S8_EEENS6_IJNS7_ILi128EEENS7_ILi96EEENS7_ILi192EEEEEELi128ENS_6half_tEfNS_4arch4Sm90ELb0ELb1ELb1ELb1ELb1ELb0ELb0ELb1ELb1ELb1ELb1ELb0EEENS1_21CollectiveEpilogueFwdINS6_IJSA_SA_SB_EEES9_SE_SG_Li256ELb1ELb1ELb1ELb0EEENS1_36VarlenDynamicPersistentTileSchedulerILi128ELi96ELi256ELi128ELb1ELb1ELb1ELb1ELb0ELb1EEEEEEEEEvNT_6ParamsE)
        /*0434*/ 	.word	0x000000a8


	//----- nvinfo : EIATTR_FRAME_SIZE
	.align		4
.L_210:
        /*0438*/ 	.byte	0x04, 0x11
        /*043a*/ 	.short	(.L_212 - .L_211)
	.align		4
.L_211:
        /*043c*/ 	.word	index@(_ZN7cutlass13device_kernelIN5flash11enable_sm90INS1_16FlashAttnFwdSm90INS1_25CollectiveMainloopFwdSm90ILi2EN4cute5tupleIJNS5_1CILi1EEES8_S8_EEENS6_IJNS7_ILi128EEENS7_ILi96EEENS7_ILi192EEEEEELi128ENS_6half_tEfNS_4arch4Sm90ELb0ELb1ELb1ELb1ELb1ELb0ELb0ELb1ELb1ELb1ELb1ELb0EEENS1_21CollectiveEpilogueFwdINS6_IJSA_SA_SB_EEES9_SE_SG_Li256ELb1ELb1ELb1ELb0EEENS1_36VarlenDynamicPersistentTileSchedulerILi128ELi96ELi256ELi128ELb1ELb1ELb1ELb1ELb0ELb1EEEEEEEEEvNT_6ParamsE)
        /*0440*/ 	.word	0x00000018


	//----- nvinfo : EIATTR_REGCOUNT
	.align		4
.L_212:
        /*0444*/ 	.byte	0x04, 0x2f
        /*0446*/ 	.short	(.L_214 - .L_213)
	.align		4
.L_213:
        /*0448*/ 	.word	index@(_ZN7cutlass13device_kernelIN5flash11enable_sm90INS1_16FlashAttnFwdSm90INS1_25CollectiveMainloopFwdSm90ILi2EN4cute5tupleIJNS5_1CILi1EEES8_S8_EEENS6_IJNS7_ILi128EEENS7_ILi96EEENS7_ILi192EEEEEELi128ENS_6half_tEfNS_4arch4Sm90ELb0ELb1ELb1ELb0ELb1ELb0ELb0ELb1ELb1ELb1ELb1ELb0EEENS1_21CollectiveEpilogueFwdINS6_IJSA_SA_SB_EEES9_SE_SG_Li256ELb0ELb1ELb1ELb0EEENS1_19SingleTileSchedulerILb0ELb1ELb1ELi128EEEEEEEEEvNT_6ParamsE)
        /*044c*/ 	.word	0x000000a8


	//----- nvinfo : EIATTR_FRAME_SIZE
	.align		4
.L_214:
        /*0450*/ 	.byte	0x04, 0x11
        /*0452*/ 	.short	(.L_216 - .L_215)
	.align		4
.L_215:
        /*0454*/ 	.word	index@(_ZN7cutlass13device_kernelIN5flash11enable_sm90INS1_16FlashAttnFwdSm90INS1_25CollectiveMainloopFwdSm90ILi2EN4cute5tupleIJNS5_1CILi1EEES8_S8_EEENS6_IJNS7_ILi128EEENS7_ILi96EEENS7_ILi192EEEEEELi128ENS_6half_tEfNS_4arch4Sm90ELb0ELb1ELb1ELb0ELb1ELb0ELb0ELb1ELb1ELb1ELb1ELb0EEENS1_21CollectiveEpilogueFwdINS6_IJSA_SA_SB_EEES9_SE_SG_Li256ELb0ELb1ELb1ELb0EEENS1_19SingleTileSchedulerILb0ELb1ELb1ELi128EEEEEEEEEvNT_6ParamsE)
        /*0458*/ 	.word	0x00000008


	//----- nvinfo : EIATTR_REGCOUNT
	.align		4
.L_216:
        /*045c*/ 	.byte	0x04, 0x2f
        /*045e*/ 	.short	(.L_218 - .L_217)
	.align		4
.L_217:
        /*0460*/ 	.word	index@(_ZN7cutlass13device_kernelIN5flash11enable_sm90INS1_16FlashAttnFwdSm90INS1_25CollectiveMainloopFwdSm90ILi2EN4cute5tupleIJNS5_1CILi1EEES8_S8_EEENS6_IJNS7_ILi128EEENS7_ILi96EEENS7_ILi192EEEEEELi128ENS_6half_tEfNS_4arch4Sm90ELb0ELb0ELb1ELb1ELb1ELb1ELb0ELb1ELb1ELb1ELb1ELb0EEENS1_21CollectiveEpilogueFwdINS6_IJSA_SA_SB_EEES9_SE_SG_Li256ELb1ELb1ELb1ELb0EEENS1_36VarlenDynamicPersistentTileSchedulerILi128ELi96ELi256ELi128ELb1ELb1ELb1ELb0ELb1ELb1EEEEEEEEEvNT_6ParamsE)
        /*0464*/ 	.word	0x000000a8


	//----- nvinfo : EIATTR_FRAME_SIZE
	.align		4
.L_218:
        /*0468*/ 	.byte	0x04, 0x11
        /*046a*/ 	.short	(.L_220 - .L_219)
	.align		4
.L_219:
        /*046c*/ 	.word	index@(_ZN7cutlass13device_kernelIN5flash11enable_sm90INS1_16FlashAttnFwdSm90INS1_25CollectiveMainloopFwdSm90ILi2EN4cute5tupleIJNS5_1CILi1EEES8_S8_EEENS6_IJNS7_ILi128EEENS7_ILi96EEENS7_ILi192EEEEEELi128ENS_6half_tEfNS_4arch4Sm90ELb0ELb0ELb1ELb1ELb1ELb1ELb0ELb1ELb1ELb1ELb1ELb0EEENS1_21CollectiveEpilogueFwdINS6_IJSA_SA_SB_EEES9_SE_SG_Li256ELb1ELb1ELb1ELb0EEENS1_36VarlenDynamicPersistentTileSchedulerILi128ELi96ELi256ELi128ELb1ELb1ELb1ELb0ELb1ELb1EEEEEEEEEvNT_6ParamsE)
        /*0470*/ 	.word	0x00000090


	//----- nvinfo : EIATTR_REGCOUNT
	.align		4
.L_220:
        /*0474*/ 	.byte	0x04, 0x2f
        /*0476*/ 	.short	(.L_222 - .L_221)
	.align		4
.L_221:
        /*0478*/ 	.word	index@(_ZN7cutlass13device_kernelIN5flash11enable_sm90INS1_16FlashAttnFwdSm90INS1_25CollectiveMainloopFwdSm90ILi2EN4cute5tupleIJNS5_1CILi1EEES8_S8_EEENS6_IJNS7_ILi128EEENS7_ILi96EEENS7_ILi192EEEEEELi128ENS_6half_tEfNS_4arch4Sm90ELb0ELb0ELb1ELb1ELb1ELb0ELb0ELb1ELb1ELb1ELb1ELb0EEENS1_21CollectiveEpilogueFwdINS6_IJSA_SA_SB_EEES9_SE_SG_Li256ELb1ELb1ELb1ELb0EEENS1_36VarlenDynamicPersistentTileSchedulerILi128ELi96ELi256ELi128ELb1ELb1ELb1ELb0ELb1ELb1EEEEEEEEEvNT_6ParamsE)
        /*047c*/ 	.word	0x000000a8


	//----- nvinfo : EIATTR_FRAME_SIZE
	.align		4
.L_222:
        /*0480*/ 	.byte	0x04, 0x11
        /*0482*/ 	.short	(.L_224 - .L_223)
	.align		4
.L_223:
        /*0484*/ 	.word	index@(_ZN7cutlass13device_kernelIN5flash11enable_sm90INS1_16FlashAttnFwdSm90INS1_25CollectiveMainloopFwdSm90ILi2EN4cute5tupleIJNS5_1CILi1EEES8_S8_EEENS6_IJNS7_ILi128EEENS7_ILi96EEENS7_ILi192EEEEEELi128ENS_6half_tEfNS_4arch4Sm90ELb0ELb0ELb1ELb1ELb1ELb0ELb0ELb1ELb1ELb1ELb1ELb0EEENS1_21CollectiveEpilogueFwdINS6_IJSA_SA_SB_EEES9_SE_SG_Li256ELb1ELb1ELb1ELb0EEENS1_36VarlenDynamicPersistentTileSchedulerILi128ELi96ELi256ELi128ELb1ELb1ELb1ELb0ELb1ELb1EEEEEEEEEvNT_6ParamsE)
        /*0488*/ 	.word	0x00000020


	//----- nvinfo : EIATTR_REGCOUNT
	.align		4
.L_224:
        /*048c*/ 	.byte	0x04, 0x2f
        /*048e*/ 	.short	(.L_226 - .L_225)
	.align		4
.L_225:
        /*0490*/ 	.word	index@(_ZN7cutlass13device_kernelIN5flash11enable_sm90INS1_16FlashAttnFwdSm90INS1_25CollectiveMainloopFwdSm90ILi2EN4cute5tupleIJNS5_1CILi1EEES8_S8_EEENS6_IJNS7_ILi128EEENS7_ILi96EEENS7_ILi192EEEEEELi128ENS_6half_tEfNS_4arch4Sm90ELb0ELb0ELb1ELb0ELb1ELb0ELb0ELb1ELb1ELb1ELb1ELb0EEENS1_21CollectiveEpilogueFwdINS6_IJSA_SA_SB_EEES9_SE_SG_Li256ELb0ELb1ELb1ELb0EEENS1_19SingleTileSchedulerILb0ELb1ELb1ELi128EEEEEEEEEvNT_6ParamsE)
        /*0494*/ 	.word	0x000000a8


	//----- nvinfo : EIATTR_FRAME_SIZE
	.align		4
.L_226:
        /*0498*/ 	.byte	0x04, 0x11
        /*049a*/ 	.short	(.L_228 - .L_227)
	.align		4
.L_227:
        /*049c*/ 	.word	index@(_ZN7cutlass13device_kernelIN5flash11enable_sm90INS1_16FlashAttnFwdSm90INS1_25CollectiveMainloopFwdSm90ILi2EN4cute5tupleIJNS5_1CILi1EEES8_S8_EEENS6_IJNS7_ILi128EEENS7_ILi96EEENS7_ILi192EEEEEELi128ENS_6half_tEfNS_4arch4Sm90ELb0ELb0ELb1ELb0ELb1ELb0ELb0ELb1ELb1ELb1ELb1ELb0EEENS1_21CollectiveEpilogueFwdINS6_IJSA_SA_SB_EEES9_SE_SG_Li256ELb0ELb1ELb1ELb0EEENS1_19SingleTileSchedulerILb0ELb1ELb1ELi128EEEEEEEEEvNT_6ParamsE)
        /*04a0*/ 	.word	0x00000000


	//----- nvinfo : EIATTR_MIN_STACK_SIZE
	.align		4
.L_228:
        /*04a4*/ 	.byte	0x04, 0x12
        /*04a6*/ 	.short	(.L_230 - .L_229)
	.align		4
.L_229:
        /*04a8*/ 	.word	index@(_ZN7cutlass13device_kernelIN5flash11enable_sm90INS1_16FlashAttnFwdSm90INS1_25CollectiveMainloopFwdSm90ILi2EN4cute5tupleIJNS5_1CILi1EEES8_S8_EEENS6_IJNS7_ILi128EEENS7_ILi96EEENS7_ILi192EEEEEELi128ENS_6half_tEfNS_4arch4Sm90ELb0ELb0ELb1ELb0ELb1ELb0ELb0ELb1ELb1ELb1ELb1ELb0EEENS1_21CollectiveEpilogueFwdINS6_IJSA_SA_SB_EEES9_SE_SG_Li256ELb0ELb1ELb1ELb0EEENS1_19SingleTileSchedulerILb0ELb1ELb1ELi128EEEEEEEEEvNT_6ParamsE)
        /*04ac*/ 	.word	0x00000000


	//----- nvinfo : EIATTR_MIN_STACK_SIZE
	.align		4
.L_230:
        /*04b0*/ 	.byte	0x04, 0x12
        /*04b2*/ 	.short	(.L_232 - .L_231)
	.align		4
.L_231:
        /*04b4*/ 	.word	index@(_ZN7cutlass13device_kernelIN5flash11enable_sm90INS1_16FlashAttnFwdSm90INS1_25CollectiveMainloopFwdSm90ILi2EN4cute5tupleIJNS5_1CILi1EEES8_S8_EEENS6_IJNS7_ILi128EEENS7_ILi96EEENS7_ILi192EEEEEELi128ENS_6half_tEfNS_4arch4Sm90ELb0ELb0ELb1ELb1ELb1ELb0ELb0ELb1ELb1ELb1ELb1ELb0EEENS1_21CollectiveEpilogueFwdINS6_IJSA_SA_SB_EEES9_SE_SG_Li256ELb1ELb1ELb1ELb0EEENS1_36VarlenDynamicPersistentTileSchedulerILi128ELi96ELi256ELi128ELb1ELb1ELb1ELb0ELb1ELb1EEEEEEEEEvNT_6ParamsE)
        /*04b8*/ 	.word	0x00000020


	//----- nvinfo : EIATTR_MIN_STACK_SIZE
	.align		4
.L_232:
        /*04bc*/ 	.byte	0x04, 0x12
        /*04be*/ 	.short	(.L_234 - .L_233)
	.align		4
.L_233:
        /*04c0*/ 	.word	index@(_ZN7cutlass13device_kernelIN5flash11enable_sm90INS1_16FlashAttnFwdSm90INS1_25CollectiveMainloopFwdSm90ILi2EN4cute5tupleIJNS5_1CILi1EEES8_S8_EEENS6_IJNS7_ILi128EEENS7_ILi96EEENS7_ILi192EEEEEELi128ENS_6half_tEfNS_4arch4Sm90ELb0ELb0ELb1ELb1ELb1ELb1ELb0ELb1ELb1ELb1ELb1ELb0EEENS1_21CollectiveEpilogueFwdINS6_IJSA_SA_SB_EEES9_SE_SG_Li256ELb1ELb1ELb1ELb0EEENS1_36VarlenDynamicPersistentTileSchedulerILi128ELi96ELi256ELi128ELb1ELb1ELb1ELb0ELb1ELb1EEEEEEEEEvNT_6ParamsE)
        /*04c4*/ 	.word	0x00000090


	//----- nvinfo : EIATTR_MIN_STACK_SIZE
	.align		4
.L_234:
        /*04c8*/ 	.byte	0x04, 0x12
        /*04ca*/ 	.short	(.L_236 - .L_235)
	.align		4
.L_235:
        /*04cc*/ 	.word	index@(_ZN7cutlass13device_kernelIN5flash11enable_sm90INS1_16FlashAttnFwdSm90INS1_25CollectiveMainloopFwdSm90ILi2EN4cute5tupleIJNS5_1CILi1EEES8_S8_EEENS6_IJNS7_ILi128EEENS7_ILi96EEENS7_ILi192EEEEEELi128ENS_6half_tEfNS_4arch4Sm90ELb0ELb1ELb1ELb0ELb1ELb0ELb0ELb1ELb1ELb1ELb1ELb0EEENS1_21CollectiveEpilogueFwdINS6_IJSA_SA_SB_EEES9_SE_SG_Li256ELb0ELb1ELb1ELb0EEENS1_19SingleTileSchedulerILb0ELb1ELb1ELi128EEEEEEEEEvNT_6ParamsE)
        /*04d0*/ 	.word	0x00000008


	//----- nvinfo : EIATTR_MIN_STACK_SIZE
	.align		4
.L_236:
        /*04d4*/ 	.byte	0x04, 0x12
        /*04d6*/ 	.short	(.L_238 - .L_237)
	.align		4
.L_237:
        /*04d8*/ 	.word	index@(_ZN7cutlass13device_kernelIN5flash11enable_sm90INS1_16FlashAttnFwdSm90INS1_25CollectiveMainloopFwdSm90ILi2EN4cute5tupleIJNS5_1CILi1EEES8_S8_EEENS6_IJNS7_ILi128EEENS7_ILi96EEENS7_ILi192EEEEEELi128ENS_6half_tEfNS_4arch4Sm90ELb0ELb1ELb1ELb1ELb1ELb0ELb0ELb1ELb1ELb1ELb1ELb0EEENS1_21CollectiveEpilogueFwdINS6_IJSA_SA_SB_EEES9_SE_SG_Li256ELb1ELb1ELb1ELb0EEENS1_36VarlenDynamicPersistentTileSchedulerILi128ELi96ELi256ELi128ELb1ELb1ELb1ELb1ELb0ELb1EEEEEEEEEvNT_6ParamsE)
        /*04dc*/ 	.word	0x00000018


	//----- nvinfo : EIATTR_MIN_STACK_SIZE
	.align		4
.L_238:
        /*04e0*/ 	.byte	0x04, 0x12
        /*04e2*/ 	.short	(.L_240 - .L_239)
	.align		4
.L_239:
        /*04e4*/ 	.word	index@(_ZN7cutlass13device_kernelIN5flash11enable_sm90INS1_16FlashAttnFwdSm90INS1_25CollectiveMainloopFwdSm90ILi2EN4cute5tupleIJNS5_1CILi1EEES8_S8_EEENS6_IJNS7_ILi128EEENS7_ILi96EEENS7_ILi192EEEEEELi128ENS_6half_tEfNS_4arch4Sm90ELb0ELb1ELb1ELb1ELb1ELb1ELb0ELb1ELb1ELb1ELb1ELb0EEENS1_21CollectiveEpilogueFwdINS6_IJSA_SA_SB_EEES9_SE_SG_Li256ELb1ELb1ELb1ELb0EEENS1_36VarlenDynamicPersistentTileSchedulerILi128ELi96ELi256ELi128ELb1ELb1ELb1ELb1ELb0ELb1EEEEEEEEEvNT_6ParamsE)
        /*04e8*/ 	.word	0x00000060


	//----- nvinfo : EIATTR_MIN_STACK_SIZE
	.align		4
.L_240:
        /*04ec*/ 	.byte	0x04, 0x12
        /*04ee*/ 	.short	(.L_242 - .L_241)
	.align		4
.L_241:
        /*04f0*/ 	.word	index@(_ZN7cutlass13device_kernelIN5flash11enable_sm90INS1_16FlashAttnFwdSm90INS1_25CollectiveMainloopFwdSm90ILi2EN4cute5tupleIJNS5_1CILi1EEES8_S8_EEENS6_IJNS7_ILi128EEENS7_ILi96EEENS7_ILi192EEEEEELi128ENS_6half_tEfNS_4arch4Sm90ELb1ELb0ELb1ELb0ELb1ELb0ELb0ELb1ELb1ELb1ELb1ELb0EEENS1_21CollectiveEpilogueFwdINS6_IJSA_SA_SB_EEES9_SE_SG_Li256ELb0ELb1ELb1ELb0EEENS1_19SingleTileSchedulerILb0ELb1ELb1ELi128EEEEEEEEEvNT_6ParamsE)
        /*04f4*/ 	.word	0x00000000


	//----- nvinfo : EIATTR_MIN_STACK_SIZE
	.align		4
.L_242:
        /*04f8*/ 	.byte	0x04, 0x12
        /*04fa*/ 	.short	(.L_244 - .L_243)
	.align		4
.L_243:
        /*04fc*/ 	.word	index@(_ZN7cutlass13device_kernelIN5flash11enable_sm90INS1_16FlashAttnFwdSm90INS1_25CollectiveMainloopFwdSm90ILi2EN4cute5tupleIJNS5_1CILi1EEES8_S8_EEENS6_IJNS7_ILi128EEENS7_ILi96EEENS7_ILi192EEEEEELi128ENS_6half_tEfNS_4arch4Sm90ELb1ELb0ELb1ELb1ELb1ELb0ELb0ELb1ELb1ELb1ELb1ELb0EEENS1_21CollectiveEpilogueFwdINS6_IJSA_SA_SB_EEES9_SE_SG_Li256ELb1ELb1ELb1ELb0EEENS1_36VarlenDynamicPersistentTileSchedulerILi128ELi96ELi256ELi128ELb1ELb1ELb1ELb1ELb1ELb1EEEEEEEEEvNT_6ParamsE)
        /*0500*/ 	.word	0x00000020


	//----- nvinfo : EIATTR_MIN_STACK_SIZE
	.align		4
.L_244:
        /*0504*/ 	.byte	0x04, 0x12
        /*0506*/ 	.short	(.L_246 - .L_245)
	.align		4
.L_245:
        /*0508*/ 	.word	index@(_ZN7cutlass13device_kernelIN5flash11enable_sm90INS1_16FlashAttnFwdSm90INS1_25CollectiveMainloopFwdSm90ILi2EN4cute5tupleIJNS5_1CILi1EEES8_S8_EEENS6_IJNS7_ILi128EEENS7_ILi96EEENS7_ILi192EEEEEELi128ENS_6half_tEfNS_4arch4Sm90ELb1ELb0ELb1ELb1ELb1ELb1ELb0ELb1ELb1ELb1ELb1ELb0EEENS1_21CollectiveEpilogueFwdINS6_IJSA_SA_SB_EEES9_SE_SG_Li256ELb1ELb1ELb1ELb0EEENS1_36VarlenDynamicPersistentTileSchedulerILi128ELi96ELi256ELi128ELb1ELb1ELb1ELb1ELb1ELb1EEEEEEEEEvNT_6ParamsE)
        /*050c*/ 	.word	0x00000070


	//----- nvinfo : EIATTR_MIN_STACK_SIZE
	.align		4
.L_246:
        /*0510*/ 	.byte	0x04, 0x12
        /*0512*/ 	.short	(.L_248 - .L_247)
	.align		4
.L_247:
        /*0514*/ 	.word	index@(_ZN7cutlass13device_kernelIN5flash11enable_sm90INS1_16FlashAttnFwdSm90INS1_25CollectiveMainloopFwdSm90ILi2EN4cute5tupleIJNS5_1CILi1EEES8_S8_EEENS6_IJNS7_ILi64EEESA_SA_EEELi512ENS_6half_tEfNS_4arch4Sm90ELb0ELb0ELb1ELb0ELb1ELb0ELb0ELb0ELb0ELb1ELb1ELb0EEENS1_21CollectiveEpilogueFwdINS6_IJSA_NS7_ILi512EEESA_EEES9_SC_SE_Li256ELb0ELb1ELb1ELb0EEENS1_19SingleTileSchedulerILb0ELb1ELb1ELi64EEEEEEEEEvNT_6ParamsE)
        /*0518*/ 	.word	0x00000000


	//----- nvinfo : EIATTR_MIN_STACK_SIZE
	.align		4
.L_248:
        /*051c*/ 	.byte	0x04, 0x12
        /*051e*/ 	.short	(.L_250 - .L_249)
	.align		4
.L_249:
        /*0520*/ 	.word	index@(_ZN7cutlass13device_kernelIN5flash11enable_sm90INS1_16FlashAttnFwdSm90INS1_25CollectiveMainloopFwdSm90ILi2EN4cute5tupleIJNS5_1CILi1EEES8_S8_EEENS6_IJNS7_ILi64EEESA_SA_EEELi512ENS_6half_tEfNS_4arch4Sm90ELb0ELb0ELb1ELb0ELb1ELb0ELb1ELb0ELb0ELb1ELb1ELb0EEENS1_21CollectiveEpilogueFwdINS6_IJSA_NS7_ILi512EEESA_EEES9_SC_SE_Li256ELb0ELb1ELb1ELb0EEENS1_19SingleTileSchedulerILb0ELb1ELb1ELi64EEEEEEEEEvNT_6ParamsE)
        /*0524*/ 	.word	0x00000008


	//----- nvinfo : EIATTR_MIN_STACK_SIZE
	.align		4
.L_250:
        /*0528*/ 	.byte	0x04, 0x12
        /*052a*/ 	.short	(.L_252 - .L_251)
	.align		4
.L_251:
        /*052c*/ 	.word	index@(_ZN7cutlass13device_kernelIN5flash11enable_sm90INS1_16FlashAttnFwdSm90INS1_25CollectiveMainloopFwdSm90ILi2EN4cute5tupleIJNS5_1CILi1EEES8_S8_EEENS6_IJNS7_ILi64EEESA_SA_EEELi512ENS_6half_tEfNS_4arch4Sm90ELb0ELb0ELb1ELb1ELb1ELb0ELb0ELb0ELb0ELb1ELb1ELb0EEENS1_21CollectiveEpilogueFwdINS6_IJSA_NS7_ILi512EEESA_EEES9_SC_SE_Li256ELb1ELb1ELb1ELb0EEENS1_36VarlenDynamicPersistentTileSchedulerILi64ELi64ELi256ELi128ELb1ELb1ELb1ELb0ELb1ELb1EEEEEEEEEvNT_6ParamsE)
        /*0530*/ 	.word	0x00000040


	//----- nvinfo : EIATTR_MIN_STACK_SIZE
	.align		4
.L_252:
        /*0534*/ 	.byte	0x04, 0x12
        /*0536*/ 	.short	(.L_254 - .L_253)
	.align		4
.L_253:
        /*0538*/ 	.word	index@(_ZN7cutlass13device_kernelIN5flash11enable_sm90INS1_16FlashAttnFwdSm90INS1_25CollectiveMainloopFwdSm90ILi2EN4cute5tupleIJNS5_1CILi1EEES8_S8_EEENS6_IJNS7_ILi64EEESA_SA_EEELi512ENS_6half_tEfNS_4arch4Sm90ELb0ELb0ELb1ELb1ELb1ELb1ELb0ELb0ELb0ELb1ELb1ELb0EEENS1_21CollectiveEpilogueFwdINS6_IJSA_NS7_ILi512EEESA_EEES9_SC_SE_Li256ELb1ELb1ELb1ELb0EEENS1_36VarlenDynamicPersistentTileSchedulerILi64ELi64ELi256ELi128ELb1ELb1ELb1ELb0ELb1ELb1EEEEEEEEEvNT_6ParamsE)
        /*053c*/ 	.word	0x00000060


	//----- nvinfo : EIATTR_MIN_STACK_SIZE
	.align		4
.L_254:
        /*0540*/ 	.byte	0x04, 0x12
        /*0542*/ 	.short	(.L_256 - .L_255)
	.align		4
.L_255:
        /*0544*/ 	.word	index@(_ZN7cutlass13device_kernelIN5flash11enable_sm90INS1_16FlashAttnFwdSm90INS1_25CollectiveMainloopFwdSm90ILi2EN4cute5tupleIJNS5_1CILi1EEES8_S8_EEENS6_IJNS7_ILi64EEESA_SA_EEELi512ENS_6half_tEfNS_4arch4Sm90ELb0ELb0ELb1ELb1ELb1ELb0ELb1ELb0ELb0ELb1ELb1ELb0EEENS1_21CollectiveEpilogueFwdINS6_IJSA_NS7_ILi512EEESA_EEES9_SC_SE_Li256ELb1ELb1ELb1ELb0EEENS1_36VarlenDynamicPersistentTileSchedulerILi64ELi64ELi256ELi128ELb1ELb1ELb1ELb0ELb1ELb1EEEEEEEEEvNT_6ParamsE)
        /*0548*/ 	.word	0x00000038


	//----- nvinfo : EIATTR_MIN_STACK_SIZE
	.align		4
.L_256:
        /*054c*/ 	.byte	0x04, 0x12
        /*054e*/ 	.short	(.L_258 - .L_257)
	.align		4
.L_257:
        /*0550*/ 	.word	index@(_ZN7cutlass13device_kernelIN5flash11enable_sm90INS1_16FlashAttnFwdSm90INS1_25CollectiveMainloopFwdSm90ILi2EN4cute5tupleIJNS5_1CILi1EEES8_S8_EEENS6_IJNS7_ILi64EEESA_SA_EEELi512ENS_6half_tEfNS_4arch4Sm90ELb0ELb0ELb1ELb1ELb1ELb1ELb1ELb0ELb0ELb1ELb1ELb0EEENS1_21CollectiveEpilogueFwdINS6_IJSA_NS7_ILi512EEESA_EEES9_SC_SE_Li256ELb1ELb1ELb1ELb0EEENS1_36VarlenDynamicPersistentTileSchedulerILi64ELi64ELi256ELi128ELb1ELb1ELb1ELb0ELb1ELb1EEEEEEEEEvNT_6ParamsE)
        /*0554*/ 	.word	0x00000070


	//----- nvinfo : EIATTR_MIN_STACK_SIZE
	.align		4
.L_258:
        /*0558*/ 	.byte	0x04, 0x12
        /*055a*/ 	.short	(.L_260 - .L_259)
	.align		4
.L_259:
        /*055c*/ 	.word	index@(_ZN7cutlass13device_kernelIN5flash11enable_sm90INS1_16FlashAttnFwdSm90INS1_25CollectiveMainloopFwdSm90ILi2EN4cute5tupleIJNS5_1CILi1EEES8_S8_EEENS6_IJNS7_ILi64EEESA_SA_EEELi512ENS_6half_tEfNS_4arch4Sm90ELb0ELb1ELb1ELb0ELb1ELb0ELb0ELb0ELb0ELb1ELb1ELb0EEENS1_21CollectiveEpilogueFwdINS6_IJSA_NS7_ILi512EEESA_EEES9_SC_SE_Li256ELb0ELb1ELb1ELb0EEENS1_19SingleTileSchedulerILb0ELb1ELb1ELi64EEEEEEEEEvNT_6ParamsE)
        /*0560*/ 	.word	0x00000000


	//----- nvinfo : EIATTR_MIN_STACK_SIZE
	.align		4
.L_260:
        /*0564*/ 	.byte	0x04, 0x12
        /*0566*/ 	.short	(.L_262 - .L_261)
	.align		4
.L_261:
        /*0568*/ 	.word	index@(_ZN7cutlass13device_kernelIN5flash11enable_sm90INS1_16FlashAttnFwdSm90INS1_25CollectiveMainloopFwdSm90ILi2EN4cute5tupleIJNS5_1CILi1EEES8_S8_EEENS6_IJNS7_ILi64EEESA_SA_EEELi512ENS_6half_tEfNS_4arch4Sm90ELb0ELb1ELb1ELb0ELb1ELb0ELb1ELb0ELb0ELb1ELb1ELb0EEENS1_21CollectiveEpilogueFwdINS6_IJSA_NS7_ILi512EEESA_EEES9_SC_SE_Li256ELb0ELb1ELb1ELb0EEENS1_19SingleTileSchedulerILb0ELb1ELb1ELi64EEEEEEEEEvNT_6ParamsE)
        /*056c*/ 	.word	0x00000420


	//----- nvinfo : EIATTR_MIN_STACK_SIZE
	.align		4
.L_262:
        /*0570*/ 	.byte	0x04, 0x12
        /*0572*/ 	.short	(.L_264 - .L_263)
	.align		4
.L_263:
        /*0574*/ 	.word	index@(_ZN7cutlass13device_kernelIN5flash11enable_sm90INS1_16FlashAttnFwdSm90INS1_25CollectiveMainloopFwdSm90ILi2EN4cute5tupleIJNS5_1CILi1EEES8_S8_EEENS6_IJNS7_ILi64EEESA_SA_EEELi512ENS_6half_tEfNS_4arch4Sm90ELb0ELb1ELb1ELb1ELb1ELb0ELb0ELb0ELb0ELb1ELb1ELb0EEENS1_21CollectiveEpilogueFwdINS6_IJSA_NS7_ILi512EEESA_EEES9_SC_SE_Li256ELb1ELb1ELb1ELb0EEENS1_36VarlenDynamicPersistentTileSchedulerILi64ELi64ELi256ELi128ELb1ELb1ELb1ELb1ELb0ELb1EEEEEEEEEvNT_6ParamsE)
        /*0578*/ 	.word	0x00000028


	//----- nvinfo : EIATTR_MIN_STACK_SIZE
	.align		4
.L_264:
        /*057c*/ 	.byte	0x04, 0x12
        /*057e*/ 	.short	(.L_266 - .L_265)
	.align		4
.L_265:
        /*0580*/ 	.word	index@(_ZN7cutlass13device_kernelIN5flash11enable_sm90INS1_16FlashAttnFwdSm90INS1_25CollectiveMainloopFwdSm90ILi2EN4cute5tupleIJNS5_1CILi1EEES8_S8_EEENS6_IJNS7_ILi64EEESA_SA_EEELi512ENS_6half_tEfNS_4arch4Sm90ELb0ELb1ELb1ELb1ELb1ELb1ELb0ELb0ELb0ELb1ELb1ELb0EEENS1_21CollectiveEpilogueFwdINS6_IJSA_NS7_ILi512EEESA_EEES9_SC_SE_Li256ELb1ELb1ELb1ELb0EEENS1_36VarlenDynamicPersistentTileSchedulerILi64ELi64ELi256ELi128ELb1ELb1ELb1ELb1ELb0ELb1EEEEEEEEEvNT_6ParamsE)
        /*0584*/ 	.word	0x00000070


	//----- nvinfo : EIATTR_MIN_STACK_SIZE
	.align		4
.L_266:
        /*0588*/ 	.byte	0x04, 0x12
        /*058a*/ 	.short	(.L_268 - .L_267)
	.align		4
.L_267:
        /*058c*/ 	.word	index@(_ZN7cutlass13device_kernelIN5flash11enable_sm90INS1_16FlashAttnFwdSm90INS1_25CollectiveMainloopFwdSm90ILi2EN4cute5tupleIJNS5_1CILi1EEES8_S8_EEENS6_IJNS7_ILi64EEESA_SA_EEELi512ENS_6half_tEfNS_4arch4Sm90ELb0ELb1ELb1ELb1ELb1ELb0ELb1ELb0ELb0ELb1ELb1ELb0EEENS1_21CollectiveEpilogueFwdINS6_IJSA_NS7_ILi512EEESA_EEES9_SC_SE_Li256ELb1ELb1ELb1ELb0EEENS1_36VarlenDynamicPersistentTileSchedulerILi64ELi64ELi256ELi128ELb1ELb1ELb1ELb1ELb0ELb1EEEEEEEEEvNT_6ParamsE)
        /*0590*/ 	.word	0x00000460


	//----- nvinfo : EIATTR_MIN_STACK_SIZE
	.align		4
.L_268:
        /*0594*/ 	.byte	0x04, 0x12
        /*0596*/ 	.short	(.L_270 - .L_269)
	.align		4
.L_269:
        /*0598*/ 	.word	index@(_ZN7cutlass13device_kernelIN5flash11enable_sm90INS1_16FlashAttnFwdSm90INS1_25CollectiveMainloopFwdSm90ILi2EN4cute5tupleIJNS5_1CILi1EEES8_S8_EEENS6_IJNS7_ILi64EEESA_SA_EEELi512ENS_6half_tEfNS_4arch4Sm90ELb0ELb1ELb1ELb1ELb1ELb1ELb1ELb0ELb0ELb1ELb1ELb0EEENS1_21CollectiveEpilogueFwdINS6_IJSA_NS7_ILi512EEESA_EEES9_SC_SE_Li256ELb1ELb1ELb1ELb0EEENS1_36VarlenDynamicPersistentTileSchedulerILi64ELi64ELi256ELi128ELb1ELb1ELb1ELb1ELb0ELb1EEEEEEEEEvNT_6ParamsE)
        /*059c*/ 	.word	0x00000470


	//----- nvinfo : EIATTR_MIN_STACK_SIZE
	.align		4
.L_270:
        /*05a0*/ 	.byte	0x04, 0x12
        /*05a2*/ 	.short	(.L_272 - .L_271)
	.align		4
.L_271:
        /*05a4*/ 	.word	index@(_ZN7cutlass13device_kernelIN5flash11enable_sm90INS1_16FlashAttnFwdSm90INS1_25CollectiveMainloopFwdSm90ILi2EN4cute5tupleIJNS5_1CILi1EEES8_S8_EEENS6_IJNS7_ILi64EEESA_SA_EEELi512ENS_6half_tEfNS_4arch4Sm90ELb1ELb0ELb1ELb0ELb1ELb0ELb0ELb0ELb0ELb1ELb1ELb0EEENS1_21CollectiveEpilogueFwdINS6_IJSA_NS7_ILi512EEESA_EEES9_SC_SE_Li256ELb0ELb1ELb1ELb0EEENS1_19SingleTileSchedulerILb0ELb1ELb1ELi64EEEEEEEEEvNT_6ParamsE)
        /*05a8*/ 	.word	0x00000000


	//----- nvinfo : EIATTR_MIN_STACK_SIZE
	.align		4
.L_272:
        /*05ac*/ 	.byte	0x04, 0x12
        /*05ae*/ 	.short	(.L_274 - .L_273)
	.align		4
.L_273:
        /*05b0*/ 	.word	index@(_ZN7cutlass13device_kernelIN5flash11enable_sm90INS1_16FlashAttnFwdSm90INS1_25CollectiveMainloopFwdSm90ILi2EN4cute5tupleIJNS5_1CILi1EEES8_S8_EEENS6_IJNS7_ILi64EEESA_SA_EEELi512ENS_6half_tEfNS_4arch4Sm90ELb1ELb0ELb1ELb0ELb1ELb0ELb1ELb0ELb0ELb1ELb1ELb0EEENS1_21CollectiveEpilogueFwdINS6_IJSA_NS7_ILi512EEESA_EEES9_SC_SE_Li256ELb0ELb1ELb1ELb0EEENS1_19SingleTileSchedulerILb0ELb1ELb1ELi64EEEEEEEEEvNT_6ParamsE)
        /*05b4*/ 	.word	0x00000008


	//----- nvinfo : EIATTR_MIN_STACK_SIZE
	.align		4
.L_274:
        /*05b8*/ 	.byte	0x04, 0x12
        /*05ba*/ 	.short	(.L_276 - .L_275)
	.align		4
.L_275:
        /*05bc*/ 	.word	index@(_ZN7cutlass13device_kernelIN5flash11enable_sm90INS1_16FlashAttnFwdSm90INS1_25CollectiveMainloopFwdSm90ILi2EN4cute5tupleIJNS5_1CILi1EEES8_S8_EEENS6_IJNS7_ILi64EEESA_SA_EEELi512ENS_6half_tEfNS_4arch4Sm90ELb1ELb0ELb1ELb1ELb1ELb0ELb0ELb0ELb0ELb1ELb1ELb0EEENS1_21CollectiveEpilogueFwdINS6_IJSA_NS7_ILi512EEESA_EEES9_SC_SE_Li256ELb1ELb1ELb1ELb0EEENS1_36VarlenDynamicPersistentTileSchedulerILi64ELi64ELi256ELi128ELb1ELb1ELb1ELb1ELb1ELb1EEEEEEEEEvNT_6ParamsE)
        /*05c0*/ 	.word	0x00000038


	//----- nvinfo : EIATTR_MIN_STACK_SIZE
	.align		4
.L_276:
        /*05c4*/ 	.byte	0x04, 0x12
        /*05c6*/ 	.short	(.L_278 - .L_277)
	.align		4
.L_277:
        /*05c8*/ 	.word	index@(_ZN7cutlass13device_kernelIN5flash11enable_sm90INS1_16FlashAttnFwdSm90INS1_25CollectiveMainloopFwdSm90ILi2EN4cute5tupleIJNS5_1CILi1EEES8_S8_EEENS6_IJNS7_ILi64EEESA_SA_EEELi512ENS_6half_tEfNS_4arch4Sm90ELb1ELb0ELb1ELb1ELb1ELb1ELb0ELb0ELb0ELb1ELb1ELb0EEENS1_21CollectiveEpilogueFwdINS6_IJSA_NS7_ILi512EEESA_EEES9_SC_SE_Li256ELb1ELb1ELb1ELb0EEENS1_36VarlenDynamicPersistentTileSchedulerILi64ELi64ELi256ELi128ELb1ELb1ELb1ELb1ELb1ELb1EEEEEEEEEvNT_6ParamsE)
        /*05cc*/ 	.word	0x00000070


	//----- nvinfo : EIATTR_MIN_STACK_SIZE
	.align		4
.L_278:
        /*05d0*/ 	.byte	0x04, 0x12
        /*05d2*/ 	.short	(.L_280 - .L_279)
	.align		4
.L_279:
        /*05d4*/ 	.word	index@(_ZN7cutlass13device_kernelIN5flash11enable_sm90INS1_16FlashAttnFwdSm90INS1_25CollectiveMainloopFwdSm90ILi2EN4cute5tupleIJNS5_1CILi1EEES8_S8_EEENS6_IJNS7_ILi64EEESA_SA_EEELi512ENS_6half_tEfNS_4arch4Sm90ELb1ELb0ELb1ELb1ELb1ELb0ELb1ELb0ELb0ELb1ELb1ELb0EEENS1_21CollectiveEpilogueFwdINS6_IJSA_NS7_ILi512EEESA_EEES9_SC_SE_Li256ELb1ELb1ELb1ELb0EEENS1_36VarlenDynamicPersistentTileSchedulerILi64ELi64ELi256ELi128ELb1ELb1ELb1ELb1ELb1ELb1EEEEEEEEEvNT_6ParamsE)
        /*05d8*/ 	.word	0x00000030


	//----- nvinfo : EIATTR_MIN_STACK_SIZE
	.align		4
.L_280:
        /*05dc*/ 	.byte	0x04, 0x12
        /*05de*/ 	.short	(.L_282 - .L_281)
	.align		4
.L_281:
        /*05e0*/ 	.word	index@(_ZN7cutlass13device_kernelIN5flash11enable_sm90INS1_16FlashAttnFwdSm90INS1_25CollectiveMainloopFwdSm90ILi2EN4cute5tupleIJNS5_1CILi1EEES8_S8_EEENS6_IJNS7_ILi64EEESA_SA_EEELi512ENS_6half_tEfNS_4arch4Sm90ELb1ELb0ELb1ELb1ELb1ELb1ELb1ELb0ELb0ELb1ELb1ELb0EEENS1_21CollectiveEpilogueFwdINS6_IJSA_NS7_ILi512EEESA_EEES9_SC_SE_Li256ELb1ELb1ELb1ELb0EEENS1_36VarlenDynamicPersistentTileSchedulerILi64ELi64ELi256ELi128ELb1ELb1ELb1ELb1ELb1ELb1EEEEEEEEEvNT_6ParamsE)
        /*05e4*/ 	.word	0x00000088


	//----- nvinfo : EIATTR_MIN_STACK_SIZE
	.align		4
.L_282:
        /*05e8*/ 	.byte	0x04, 0x12
        /*05ea*/ 	.short	(.L_284 - .L_283)
	.align		4
.L_283:
        /*05ec*/ 	.word	index@(_ZN7cutlass13device_kernelIN5flash11enable_sm90INS1_16FlashAttnFwdSm90INS1_25CollectiveMainloopFwdSm90ILi2EN4cute5tupleIJNS5_1CILi1EEES8_S8_EEENS6_IJNS7_ILi128EEENS7_ILi96EEENS7_ILi64EEEEEELi256ENS_6half_tEfNS_4arch4Sm90ELb0ELb0ELb1ELb0ELb1ELb0ELb0ELb1ELb0ELb1ELb1ELb0EEENS1_21CollectiveEpilogueFwdINS6_IJSA_NS7_ILi256EEESB_EEES9_SE_SG_Li256ELb0ELb1ELb1ELb0EEENS1_19SingleTileSchedulerILb0ELb1ELb1ELi128EEEEEEEEEvNT_6ParamsE)
        /*05f0*/ 	.word	0x00000000


	//----- nvinfo : EIATTR_MIN_STACK_SIZE
	.align		4
.L_284:
        /*05f4*/ 	.byte	0x04, 0x12
        /*05f6*/ 	.short	(.L_286 - .L_285)
	.align		4
.L_285:
        /*05f8*/ 	.word	index@(_ZN7cutlass13device_kernelIN5flash11enable_sm90INS1_16FlashAttnFwdSm90INS1_25CollectiveMainloopFwdSm90ILi2EN4cute5tupleIJNS5_1CILi1EEES8_S8_EEENS6_IJNS7_ILi128EEENS7_ILi96EEENS7_ILi64EEEEEELi256ENS_6half_tEfNS_4arch4Sm90ELb0ELb0ELb1ELb0ELb1ELb0ELb1ELb1ELb0ELb1ELb1ELb0EEENS1_21CollectiveEpilogueFwdINS6_IJSA_NS7_ILi256EEESB_EEES9_SE_SG_Li256ELb0ELb1ELb1ELb0EEENS1_19SingleTileSchedulerILb0ELb1ELb1ELi128EEEEEEEEEvNT_6ParamsE)
        /*05fc*/ 	.word	0x00000008


	//----- nvinfo : EIATTR_MIN_STACK_SIZE
	.align		4
.L_286:
        /*0600*/ 	.byte	0x04, 0x12
        /*0602*/ 	.short	(.L_288 - .L_287)
	.align		4
.L_287:
        /*0604*/ 	.word	index@(_ZN7cutlass13device_kernelIN5flash11enable_sm90INS1_16FlashAttnFwdSm90INS1_25CollectiveMainloopFwdSm90ILi2EN4cute5tupleIJNS5_1CILi1EEES8_S8_EEENS6_IJNS7_ILi128EEENS7_ILi96EEENS7_ILi64EEEEEELi256ENS_6half_tEfNS_4arch4Sm90ELb0ELb0ELb1ELb1ELb1ELb0ELb0ELb1ELb0ELb1ELb1ELb0EEENS1_21CollectiveEpilogueFwdINS6_IJSA_NS7_ILi256EEESB_EEES9_SE_SG_Li256ELb1ELb1ELb1ELb0EEENS1_36VarlenDynamicPersistentTileSchedulerILi128ELi96ELi256ELi128ELb1ELb1ELb1ELb0ELb1ELb1EEEEEEEEEvNT_6ParamsE)
        /*0608*/ 	.word	0x00000038


	//----- nvinfo : EIATTR_MIN_STACK_SIZE
	.align		4
.L_288:
        /*060c*/ 	.byte	0x04, 0x12
        /*060e*/ 	.short	(.L_290 - .L_289)
	.align		4
.L_289:
        /*0610*/ 	.word	index@(_ZN7cutlass13device_kernelIN5flash11enable_sm90INS1_16FlashAttnFwdSm90INS1_25CollectiveMainloopFwdSm90ILi2EN4cute5tupleIJNS5_1CILi1EEES8_S8_EEENS6_IJNS7_ILi128EEENS7_ILi96EEENS7_ILi64EEEEEELi256ENS_6half_tEfNS_4arch4Sm90ELb0ELb0ELb1ELb1ELb1ELb1ELb0ELb1ELb0ELb1ELb1ELb0EEENS1_21CollectiveEpilogueFwdINS6_IJSA_NS7_ILi256EEESB_EEES9_SE_SG_Li256ELb1ELb1ELb1ELb0EEENS1_36VarlenDynamicPersistentTileSchedulerILi128ELi96ELi256ELi128ELb1ELb1ELb1ELb0ELb1ELb1EEEEEEEEEvNT_6ParamsE)
        /*0614*/ 	.word	0x00000160


	//----- nvinfo : EIATTR_MIN_STACK_SIZE
	.align		4
.L_290:
        /*0618*/ 	.byte	0x04, 0x12
        /*061a*/ 	.short	(.L_292 - .L_291)
	.align		4
.L_291:
        /*061c*/ 	.word	index@(_ZN7cutlass13device_kernelIN5flash11enable_sm90INS1_16FlashAttnFwdSm90INS1_25CollectiveMainloopFwdSm90ILi2EN4cute5tupleIJNS5_1CILi1EEES8_S8_EEENS6_IJNS7_ILi128EEENS7_ILi96EEENS7_ILi64EEEEEELi256ENS_6half_tEfNS_4arch4Sm90ELb0ELb0ELb1ELb1ELb1ELb0ELb1ELb1ELb0ELb1ELb1ELb0EEENS1_21CollectiveEpilogueFwdINS6_IJSA_NS7_ILi256EEESB_EEES9_SE_SG_Li256ELb1ELb1ELb1ELb0EEENS1_36VarlenDynamicPersistentTileSchedulerILi128ELi96ELi256ELi128ELb1ELb1ELb1ELb0ELb1ELb1EEEEEEEEEvNT_6ParamsE)
        /*0620*/ 	.word	0x00000040


	//----- nvinfo : EIATTR_MIN_STACK_SIZE
	.align		4
.L_292:
        /*0624*/ 	.byte	0x04, 0x12
        /*0626*/ 	.short	(.L_294 - .L_293)
	.align		4
.L_293:
        /*0628*/ 	.word	index@(_ZN7cutlass13device_kernelIN5flash11enable_sm90INS1_16FlashAttnFwdSm90INS1_25CollectiveMainloopFwdSm90ILi2EN4cute5tupleIJNS5_1CILi1EEES8_S8_EEENS6_IJNS7_ILi128EEENS7_ILi96EEENS7_ILi64EEEEEELi256ENS_6half_tEfNS_4arch4Sm90ELb0ELb0ELb1ELb1ELb1ELb1ELb1ELb1ELb0ELb1ELb1ELb0EEENS1_21CollectiveEpilogueFwdINS6_IJSA_NS7_ILi256EEESB_EEES9_SE_SG_Li256ELb1ELb1ELb1ELb0EEENS1_36VarlenDynamicPersistentTileSchedulerILi128ELi96ELi256ELi128ELb1ELb1ELb1ELb0ELb1ELb1EEEEEEEEEvNT_6ParamsE)
        /*062c*/ 	.word	0x000001a0


	//----- nvinfo : EIATTR_MIN_STACK_SIZE
	.align		4
.L_294:
        /*0630*/ 	.byte	0x04, 0x12
        /*0632*/ 	.short	(.L_296 - .L_295)
	.align		4
.L_295:
        /*0634*/ 	.word	index@(_ZN7cutlass13device_kernelIN5flash11enable_sm90INS1_16FlashAttnFwdSm90INS1_25CollectiveMainloopFwdSm90ILi2EN4cute5tupleIJNS5_1CILi1EEES8_S8_EEENS6_IJNS7_ILi128EEENS7_ILi96EEENS7_ILi64EEEEEELi256ENS_6half_tEfNS_4arch4Sm90ELb0ELb1ELb1ELb0ELb1ELb0ELb0ELb1ELb0ELb1ELb1ELb0EEENS1_21CollectiveEpilogueFwdINS6_IJSA_NS7_ILi256EEESB_EEES9_SE_SG_Li256ELb0ELb1ELb1ELb0EEENS1_19SingleTileSchedulerILb0ELb1ELb1ELi128EEEEEEEEEvNT_6ParamsE)
        /*0638*/ 	.word	0x00000420


	//----- nvinfo : EIATTR_MIN_STACK_SIZE
	.align		4
.L_296:
        /*063c*/ 	.byte	0x04, 0x12
        /*063e*/ 	.short	(.L_298 - .L_297)
	.align		4
.L_297:
        /*0640*/ 	.word	index@(_ZN7cutlass13device_kernelIN5flash11enable_sm90INS1_16FlashAttnFwdSm90INS1_25CollectiveMainloopFwdSm90ILi2EN4cute5tupleIJNS5_1CILi1EEES8_S8_EEENS6_IJNS7_ILi128EEENS7_ILi96EEENS7_ILi64EEEEEELi256ENS_6half_tEfNS_4arch4Sm90ELb0ELb1ELb1ELb0ELb1ELb0ELb1ELb1ELb0ELb1ELb1ELb0EEENS1_21CollectiveEpilogueFwdINS6_IJSA_NS7_ILi256EEESB_EEES9_SE_SG_Li256ELb0ELb1ELb1ELb0EEENS1_19SingleTileSchedulerILb0ELb1ELb1ELi128EEEEEEEEEvNT_6ParamsE)
        /*0644*/ 	.word	0x00006000


	//----- nvinfo : EIATTR_MIN_STACK_SIZE
	.align		4
.L_298:
        /*0648*/ 	.byte	0x04, 0x12
        /*064a*/ 	.short	(.L_300 - .L_299)
	.align		4
.L_299:
        /*064c*/ 	.word	index@(_ZN7cutlass13device_kernelIN5flash11enable_sm90INS1_16FlashAttnFwdSm90INS1_25CollectiveMainloopFwdSm90ILi2EN4cute5tupleIJNS5_1CILi1EEES8_S8_EEENS6_IJNS7_ILi128EEENS7_ILi96EEENS7_ILi64EEEEEELi256ENS_6half_tEfNS_4arch4Sm90ELb0ELb1ELb1ELb1ELb1ELb0ELb0ELb1ELb0ELb1ELb1ELb0EEENS1_21CollectiveEpilogueFwdINS6_IJSA_NS7_ILi256EEESB_EEES9_SE_SG_Li256ELb1ELb1ELb1ELb0EEENS1_36VarlenDynamicPersistentTileSchedulerILi128ELi96ELi256ELi128ELb1ELb1ELb1ELb1ELb0ELb1EEEEEEEEEvNT_6ParamsE)
        /*0650*/ 	.word	0x00000470


	//----- nvinfo : EIATTR_MIN_STACK_SIZE
	.align		4
.L_300:
        /*0654*/ 	.byte	0x04, 0x12
        /*0656*/ 	.short	(.L_302 - .L_301)
	.align		4
.L_301:
        /*0658*/ 	.word	index@(_ZN7cutlass13device_kernelIN5flash11enable_sm90INS1_16FlashAttnFwdSm90INS1_25CollectiveMainloopFwdSm90ILi2EN4cute5tupleIJNS5_1CILi1EEES8_S8_EEENS6_IJNS7_ILi128EEENS7_ILi96EEENS7_ILi64EEEEEELi256ENS_6half_tEfNS_4arch4Sm90ELb0ELb1ELb1ELb1ELb1ELb1ELb0ELb1ELb0ELb1ELb1ELb0EEENS1_21CollectiveEpilogueFwdINS6_IJSA_NS7_ILi256EEESB_EEES9_SE_SG_Li256ELb1ELb1ELb1ELb0EEENS1_36VarlenDynamicPersistentTileSchedulerILi128ELi96ELi256ELi128ELb1ELb1ELb1ELb1ELb0ELb1EEEEEEEEEvNT_6ParamsE)
        /*065c*/ 	.word	0x00000440


	//----- nvinfo : EIATTR_MIN_STACK_SIZE
	.align		4
.L_302:
        /*0660*/ 	.byte	0x04, 0x12
        /*0662*/ 	.short	(.L_304 - .L_303)
	.align		4
.L_303:
        /*0664*/ 	.word	index@(_ZN7cutlass13device_kernelIN5flash11enable_sm90INS1_16FlashAttnFwdSm90INS1_25CollectiveMainloopFwdSm90ILi2EN4cute5tupleIJNS5_1CILi1EEES8_S8_EEENS6_IJNS7_ILi128EEENS7_ILi96EEENS7_ILi64EEEEEELi256ENS_6half_tEfNS_4arch4Sm90ELb0ELb1ELb1ELb1ELb1ELb0ELb1ELb1ELb0ELb1ELb1ELb0EEENS1_21CollectiveEpilogueFwdINS6_IJSA_NS7_ILi256EEESB_EEES9_SE_SG_Li256ELb1ELb1ELb1ELb0EEENS1_36VarlenDynamicPersistentTileSchedulerILi128ELi96ELi256ELi128ELb1ELb1ELb1ELb1ELb0ELb1EEEEEEEEEvNT_6ParamsE)
        /*0668*/ 	.word	0x000004e0


	//----- nvinfo : EIATTR_MIN_STACK_SIZE
	.align		4
.L_304:
        /*066c*/ 	.byte	0x04, 0x12
        /*066e*/ 	.short	(.L_306 - .L_305)
	.align		4
.L_305:
        /*0670*/ 	.word	index@(_ZN7cutlass13device_kernelIN5flash11enable_sm90INS1_16FlashAttnFwdSm90INS1_25CollectiveMainloopFwdSm90ILi2EN4cute5tupleIJNS5_1CILi1EEES8_S8_EEENS6_IJNS7_ILi128EEENS7_ILi96EEENS7_ILi64EEEEEELi256ENS_6half_tEfNS_4arch4Sm90ELb0ELb1ELb1ELb1ELb1ELb1ELb1ELb1ELb0ELb1ELb1ELb0EEENS1_21CollectiveEpilogueFwdINS6_IJSA_NS7_ILi256EEESB_EEES9_SE_SG_Li256ELb1ELb1ELb1ELb0EEENS1_36VarlenDynamicPersistentTileSchedulerILi128ELi96ELi256ELi128ELb1ELb1ELb1ELb1ELb0ELb1EEEEEEEEEvNT_6ParamsE)
        /*0674*/ 	.word	0x00000530


	//----- nvinfo : EIATTR_MIN_STACK_SIZE
	.align		4
.L_306:
        /*0678*/ 	.byte	0x04, 0x12
        /*067a*/ 	.short	(.L_308 - .L_307)
	.align		4
.L_307:
        /*067c*/ 	.word	index@(_ZN7cutlass13device_kernelIN5flash11enable_sm90INS1_16FlashAttnFwdSm90INS1_25CollectiveMainloopFwdSm90ILi2EN4cute5tupleIJNS5_1CILi1EEES8_S8_EEENS6_IJNS7_ILi128EEENS7_ILi96EEENS7_ILi64EEEEEELi256ENS_6half_tEfNS_4arch4Sm90ELb1ELb0ELb1ELb0ELb1ELb0ELb0ELb1ELb0ELb1ELb1ELb0EEENS1_21CollectiveEpilogueFwdINS6_IJSA_NS7_ILi256EEESB_EEES9_SE_SG_Li256ELb0ELb1ELb1ELb0EEENS1_19SingleTileSchedulerILb0ELb1ELb1ELi128EEEEEEEEEvNT_6ParamsE)
        /*0680*/ 	.word	0x00000000


	//----- nvinfo : EIATTR_MIN_STACK_SIZE
	.align		4
.L_308:
        /*0684*/ 	.byte	0x04, 0x12
        /*0686*/ 	.short	(.L_310 - .L_309)
	.align		4
.L_309:
        /*0688*/ 	.word	index@(_ZN7cutlass13device_kernelIN5flash11enable_sm90INS1_16FlashAttnFwdSm90INS1_25CollectiveMainloopFwdSm90ILi2EN4cute5tupleIJNS5_1CILi1EEES8_S8_EEENS6_IJNS7_ILi128EEENS7_ILi96EEENS7_ILi64EEEEEELi256ENS_6half_tEfNS_4arch4Sm90ELb1ELb0ELb1ELb0ELb1ELb0ELb1ELb1ELb0ELb1ELb1ELb0EEENS1_21CollectiveEpilogueFwdINS6_IJSA_NS7_ILi256EEESB_EEES9_SE_SG_Li256ELb0ELb1ELb1ELb0EEENS1_19SingleTileSchedulerILb0ELb1ELb1ELi128EEEEEEEEEvNT_6ParamsE)
        /*068c*/ 	.word	0x00000008


	//----- nvinfo : EIATTR_MIN_STACK_SIZE
	.align		4
.L_310:
        /*0690*/ 	.byte	0x04, 0x12
        /*0692*/ 	.short	(.L_312 - .L_311)
	.align		4
.L_311:
        /*0694*/ 	.word	index@(_ZN7cutlass13device_kernelIN5flash11enable_sm90INS1_16FlashAttnFwdSm90INS1_25CollectiveMainloopFwdSm90ILi2EN4cute5tupleIJNS5_1CILi1EEES8_S8_EEENS6_IJNS7_ILi128EEENS7_ILi96EEENS7_ILi64EEEEEELi256ENS_6half_tEfNS_4arch4Sm90ELb1ELb0ELb1ELb1ELb1ELb0ELb0ELb1ELb0ELb1ELb1ELb0EEENS1_21CollectiveEpilogueFwdINS6_IJSA_NS7_ILi256EEESB_EEES9_SE_SG_Li256ELb1ELb1ELb1ELb0EEENS1_36VarlenDynamicPersistentTileSchedulerILi128ELi96ELi256ELi128ELb1ELb1ELb1ELb1ELb1ELb1EEEEEEEEEvNT_6ParamsE)
        /*0698*/ 	.word	0x00000030


	//----- nvinfo : EIATTR_MIN_STACK_SIZE
	.align		4
.L_312:
        /*069c*/ 	.byte	0x04, 0x12
        /*069e*/ 	.short	(.L_314 - .L_313)
	.align		4
.L_313:
        /*06a0*/ 	.word	index@(_ZN7cutlass13device_kernelIN5flash11enable_sm90INS1_16FlashAttnFwdSm90INS1_25CollectiveMainloopFwdSm90ILi2EN4cute5tupleIJNS5_1CILi1EEES8_S8_EEENS6_IJNS7_ILi128EEENS7_ILi96EEENS7_ILi64EEEEEELi256ENS_6half_tEfNS_4arch4Sm90ELb1ELb0ELb1ELb1ELb1ELb1ELb0ELb1ELb0ELb1ELb1ELb0EEENS1_21CollectiveEpilogueFwdINS6_IJSA_NS7_ILi256EEESB_EEES9_SE_SG_Li256ELb1ELb1ELb1ELb0EEENS1_36VarlenDynamicPersistentTileSchedulerILi128ELi96ELi256ELi128ELb1ELb1ELb1ELb1ELb1ELb1EEEEEEEEEvNT_6ParamsE)
        /*06a4*/ 	.word	0x00000168


	//----- nvinfo : EIATTR_MIN_STACK_SIZE
	.align		4
.L_314:
        /*06a8*/ 	.byte	0x04, 0x12
        /*06aa*/ 	.short	(.L_316 - .L_315)
	.align		4
.L_315:
        /*06ac*/ 	.word	index@(_ZN7cutlass13device_kernelIN5flash11enable_sm90INS1_16FlashAttnFwdSm90INS1_25CollectiveMainloopFwdSm90ILi2EN4cute5tupleIJNS5_1CILi1EEES8_S8_EEENS6_IJNS7_ILi128EEENS7_ILi96EEENS7_ILi64EEEEEELi256ENS_6half_tEfNS_4arch4Sm90ELb1ELb0ELb1ELb1ELb1ELb0ELb1ELb1ELb0ELb1ELb1ELb0EEENS1_21CollectiveEpilogueFwdINS6_IJSA_NS7_ILi256EEESB_EEES9_SE_SG_Li256ELb1ELb1ELb1ELb0EEENS1_36VarlenDynamicPersistentTileSchedulerILi128ELi96ELi256ELi128ELb1ELb1ELb1ELb1ELb1ELb1EEEEEEEEEvNT_6ParamsE)
        /*06b0*/ 	.word	0x00000040


	//----- nvinfo : EIATTR_MIN_STACK_SIZE
	.align		4
.L_316:
        /*06b4*/ 	.byte	0x04, 0x12
        /*06b6*/ 	.short	(.L_318 - .L_317)
	.align		4
.L_317:
        /*06b8*/ 	.word	index@(_ZN7cutlass13device_kernelIN5flash11enable_sm90INS1_16FlashAttnFwdSm90INS1_25CollectiveMainloopFwdSm90ILi2EN4cute5tupleIJNS5_1CILi1EEES8_S8_EEENS6_IJNS7_ILi128EEENS7_ILi96EEENS7_ILi64EEEEEELi256ENS_6half_tEfNS_4arch4Sm90ELb1ELb0ELb1ELb1ELb1ELb1ELb1ELb1ELb0ELb1ELb1ELb0EEENS1_21CollectiveEpilogueFwdINS6_IJSA_NS7_ILi256EEESB_EEES9_SE_SG_Li256ELb1ELb1ELb1ELb0EEENS1_36VarlenDynamicPersistentTileSchedulerILi128ELi96ELi256ELi128ELb1ELb1ELb1ELb1ELb1ELb1EEEEEEEEEvNT_6ParamsE)
        /*06bc*/ 	.word	0x00000210
.L_318:


//--------------------- .nv.compat                --------------------------
	.section	.nv.compat,"",@"SHT_CUDA_COMPAT_INFO"
	.align	4
        /*0000*/ 	.byte	0x02, 0x09, 0x01, 0x00, 0x02, 0x02, 0x04, 0x00, 0x02, 0x05, 0x05, 0x00, 0x03, 0x07, 0x01, 0x01
        /*0010*/ 	.byte	0x02, 0x03, 0x01, 0x00, 0x02, 0x06, 0x01, 0x00, 0x04, 0x0b, 0x08, 0x00, 0x00, 0x00, 0x00, 0x00
        /*0020*/ 	.byte	0x00, 0x00, 0x00, 0x00


//--------------------- .nv.info._ZN7cutlass13device_kernelIN5flash11enable_sm90INS1_16FlashAttnFwdSm90INS1_25CollectiveMainloopFwdSm90ILi2EN4cute5tupleIJNS5_1CILi1EEES8_S8_EEENS6_IJNS7_ILi128EEENS7_ILi96EEENS7_ILi192EEEEEELi128ENS_6half_tEfNS_4arch4Sm90ELb0ELb0ELb1ELb0ELb1ELb0ELb0ELb1ELb1ELb1ELb1ELb0EEENS1_21CollectiveEpilogueFwdINS6_IJSA_SA_SB_EEES9_SE_SG_Li256ELb0ELb1ELb1ELb0EEENS1_19SingleTileSchedulerILb0ELb1ELb1ELi128EEEEEEEEEvNT_6ParamsE --------------------------
	.section	.nv.info._ZN7cutlass13device_kernelIN5flash11enable_sm90INS1_16FlashAttnFwdSm90INS1_25CollectiveMainloopFwdSm90ILi2EN4cute5tupleIJNS5_1CILi1EEES8_S8_EEENS6_IJNS7_ILi128EEENS7_ILi96EEENS7_ILi192EEEEEELi128ENS_6half_tEfNS_4arch4Sm90ELb0ELb0ELb1ELb0ELb1ELb0ELb0ELb1ELb1ELb1ELb1ELb0EEENS1_21CollectiveEpilogueFwdINS6_IJSA_SA_SB_EEES9_SE_SG_Li256ELb0ELb1ELb1ELb0EEENS1_19SingleTileSchedulerILb0ELb1ELb1ELi128EEEEEEEEEvNT_6ParamsE,"",@"SHT_CUDA_INFO"
	.sectionflags	@""
	.align	4


	//----- nvinfo : EIATTR_CUDA_API_VERSION
	.align		4
        /*0000*/ 	.byte	0x04, 0x37
        /*0002*/ 	.short	(.L_320 - .L_319)
.L_319:
        /*0004*/ 	.word	0x00000082


	//----- nvinfo : EIATTR_KPARAM_INFO
	.align		4
.L_320:
        /*0008*/ 	.byte	0x04, 0x17
        /*000a*/ 	.short	(.L_322 - .L_321)
.L_321:
        /*000c*/ 	.word	0x00000000
        /*0010*/ 	.short	0x0000
        /*0012*/ 	.short	0x0070
        /*0014*/ 	.byte	0x00, 0xf0, 0x01, 0x28


	//----- nvinfo : EIATTR_SPARSE_MMA_MASK
	.align		4
.L_322:
        /*0018*/ 	.byte	0x03, 0x50
        /*001a*/ 	.short	0x0000


	//----- nvinfo : EIATTR_MAXREG_COUNT
	.align		4
        /*001c*/ 	.byte	0x03, 0x1b
        /*001e*/ 	.short	0x00a8


	//----- nvinfo : EIATTR_NUM_BARRIERS
	.align		4
        /*0020*/ 	.byte	0x02, 0x4c
        /*0022*/ 	.byte	0x09
	.zero		1


	//----- nvinfo : EIATTR_EXTERNS
	.align		4
        /*0024*/ 	.byte	0x04, 0x0f
        /*0026*/ 	.short	(.L_324 - .L_323)


	//   ....[0]....
	.align		4
.L_323:
        /*0028*/ 	.word	index@(__assertfail)


	//----- nvinfo : EIATTR_MERCURY_ISA_VERSION
	.align		4
.L_324:
        /*002c*/ 	.byte	0x03, 0x5f
        /*002e*/ 	.short	0x0101


	//----- nvinfo : EIATTR_INT_WARP_WIDE_INSTR_OFFSETS
	.align		4
        /*0030*/ 	.byte	0x04, 0x31
        /*0032*/ 	.short	(.L_326 - .L_325)


	//   ....[0]....
.L_325:
        /*0034*/ 	.word	0x000000b0


	//   ....[1]....
        /*0038*/ 	.word	0x000000c0


	//   ....[2]....
        /*003c*/ 	.word	0x00000160


	//----- nvinfo : EIATTR_COOP_GROUP_MASK_REGIDS
	.align		4
.L_326:
        /*0040*/ 	.byte	0x04, 0x29
        /*0042*/ 	.short	(.L_328 - .L_327)


	//   ....[0]....
.L_327:
        /*0044*/ 	.word	0xffffffff


	//   ....[1]....
        /*0048*/ 	.word	0xffffffff


	//   ....[2]....
        /*004c*/ 	.word	0xffffffff


	//   ....[3]....
        /*0050*/ 	.word	0xffffffff


	//   ....[4]....
        /*0054*/ 	.word	0xffffffff


	//   ....[5]....
        /*0058*/ 	.word	0xffffffff


	//   ....[6]....
        /*005c*/ 	.word	0xffffffff


	//   ....[7]....
        /*0060*/ 	.word	0xffffffff


	//   ....[8]....
        /*0064*/ 	.word	0xffffffff


	//   ....[9]....
        /*0068*/ 	.word	0xffffffff


	//   ....[10]....
        /*006c*/ 	.word	0xffffffff


	//   ....[11]....
        /*0070*/ 	.word	0xffffffff


	//   ....[12]....
        /*0074*/ 	.word	0xffffffff


	//   ....[13]....
        /*0078*/ 	.word	0xffffffff


	//   ....[14]....
        /*007c*/ 	.word	0xffffffff


	//   ....[15]....
        /*0080*/ 	.word	0xffffffff


	//   ....[16]....
        /*0084*/ 	.word	0xffffffff


	//   ....[17]....
        /*0088*/ 	.word	0xffffffff


	//   ....[18]....
        /*008c*/ 	.word	0xffffffff


	//   ....[19]....
        /*0090*/ 	.word	0xffffffff


	//   ....[20]....
        /*0094*/ 	.word	0xffffffff


	//   ....[21]....
        /*0098*/ 	.word	0xffffffff


	//   ....[22]....
        /*009c*/ 	.word	0xffffffff


	//   ....[23]....
        /*00a0*/ 	.word	0xffffffff


	//   ....[24]....
        /*00a4*/ 	.word	0xffffffff


	//   ....[25]....
        /*00a8*/ 	.word	0xffffffff


	//   ....[26]....
        /*00ac*/ 	.word	0xffffffff


	//   ....[27]....
        /*00b0*/ 	.word	0xffffffff


	//   ....[28]....
        /*00b4*/ 	.word	0xffffffff


	//   ....[29]....
        /*00b8*/ 	.word	0xffffffff


	//   ....[30]....
        /*00bc*/ 	.word	0xffffffff


	//   ....[31]....
        /*00c0*/ 	.word	0xffffffff


	//   ....[32]....
        /*00c4*/ 	.word	0xffffffff


	//   ....[33]....
        /*00c8*/ 	.word	0xffffffff


	//   ....[34]....
        /*00cc*/ 	.word	0xffffffff


	//   ....[35]....
        /*00d0*/ 	.word	0xffffffff


	//   ....[36]....
        /*00d4*/ 	.word	0xffffffff


	//   ....[37]....
        /*00d8*/ 	.word	0xffffffff


	//   ....[38]....
        /*00dc*/ 	.word	0xffffffff


	//   ....[39]....
        /*00e0*/ 	.word	0xffffffff


	//   ....[40]....
        /*00e4*/ 	.word	0xffffffff


	//   ....[41]....
        /*00e8*/ 	.word	0xffffffff


	//   ....[42]....
        /*00ec*/ 	.word	0xffffffff


	//   ....[43]....
        /*00f0*/ 	.word	0xffffffff


	//   ....[44]....
        /*00f4*/ 	.word	0xffffffff


	//   ....[45]....
        /*00f8*/ 	.word	0xffffffff


	//   ....[46]....
        /*00fc*/ 	.word	0xffffffff


	//   ....[47]....
        /*0100*/ 	.word	0xffffffff


	//   ....[48]....
        /*0104*/ 	.word	0xffffffff


	//   ....[49]....
        /*0108*/ 	.word	0xffffffff


	//   ....[50]....
        /*010c*/ 	.word	0xffffffff


	//   ....[51]....
        /*0110*/ 	.word	0xffffffff


	//   ....[52]....
        /*0114*/ 	.word	0xffffffff


	//   ....[53]....
        /*0118*/ 	.word	0xffffffff


	//   ....[54]....
        /*011c*/ 	.word	0xffffffff


	//   ....[55]....
        /*0120*/ 	.word	0xffffffff


	//   ....[56]....
        /*0124*/ 	.word	0xffffffff


	//   ....[57]....
        /*0128*/ 	.word	0xffffffff


	//   ....[58]....
        /*012c*/ 	.word	0xffffffff


	//   ....[59]....
        /*0130*/ 	.word	0xffffffff


	//   ....[60]....
        /*0134*/ 	.word	0xffffffff


	//   ....[61]....
        /*0138*/ 	.word	0xffffffff


	//   ....[62]....
        /*013c*/ 	.word	0xffffffff


	//   ....[63]....
        /*0140*/ 	.word	0xffffffff


	//   ....[64]....
        /*0144*/ 	.word	0xffffffff


	//   ....[65]....
        /*0148*/ 	.word	0xffffffff


	//   ....[66]....
        /*014c*/ 	.word	0xffffffff


	//   ....[67]....
        /*0150*/ 	.word	0xffffffff


	//   ....[68]....
        /*0154*/ 	.word	0xffffffff


	//   ....[69]....
        /*0158*/ 	.word	0xffffffff


	//   ....[70]....
        /*015c*/ 	.word	0xffffffff


	//   ....[71]....
        /*0160*/ 	.word	0xffffffff


	//   ....[72]....
        /*0164*/ 	.word	0xffffffff


	//   ....[73]....
        /*0168*/ 	.word	0xffffffff


	//   ....[74]....
        /*016c*/ 	.word	0xffffffff


	//   ....[75]....
        /*0170*/ 	.word	0xffffffff


	//   ....[76]....
        /*0174*/ 	.word	0xffffffff


	//   ....[77]....
        /*0178*/ 	.word	0xffffffff


	//   ....[78]....
        /*017c*/ 	.word	0xffffffff


	//   ....[79]....
        /*0180*/ 	.word	0xffffffff


	//   ....[80]....
        /*0184*/ 	.word	0xffffffff


	//   ....[81]....
        /*0188*/ 	.word	0xffffffff


	//   ....[82]....
        /*018c*/ 	.word	0xffffffff


	//   ....[83]....
        /*0190*/ 	.word	0xffffffff


	//   ....[84]....
        /*0194*/ 	.word	0xffffffff


	//   ....[85]....
        /*0198*/ 	.word	0xffffffff


	//   ....[86]....
        /*019c*/ 	.word	0xffffffff


	//   ....[87]....
        /*01a0*/ 	.word	0xffffffff


	//   ....[88]....
        /*01a4*/ 	.word	0xffffffff


	//   ....[89]....
        /*01a8*/ 	.word	0xffffffff


	//   ....[90]....
        /*01ac*/ 	.word	0xffffffff


	//   ....[91]....
        /*01b0*/ 	.word	0xffffffff


	//   ....[92]....
        /*01b4*/ 	.word	0xffffffff


	//   ....[93]....
        /*01b8*/ 	.word	0x0500000f


	//   ....[94]....
        /*01bc*/ 	.word	0x0500000f


	//   ....[95]....
        /*01c0*/ 	.word	0x0500000f


	//   ....[96]....
        /*01c4*/ 	.word	0x0500000f


	//   ....[97]....
        /*01c8*/ 	.word	0x0500000f


	//   ....[98]....
        /*01cc*/ 	.word	0x0500000f


	//   ....[99]....
        /*01d0*/ 	.word	0x0500000f


	//   ....[100]....
        /*01d4*/ 	.word	0x0500000f


	//   ....[101]....
        /*01d8*/ 	.word	0x0500000f


	//   ....[102]....
        /*01dc*/ 	.word	0x0500000f


	//   ....[103]....
        /*01e0*/ 	.word	0x0500000f


	//   ....[104]....
        /*01e4*/ 	.word	0x0500000f


	//   ....[105]....
        /*01e8*/ 	.word	0x0500000f


	//   ....[106]....
        /*01ec*/ 	.word	0x0500000f


	//   ....[107]....
        /*01f0*/ 	.word	0x0500000f


	//   ....[108]....
        /*01f4*/ 	.word	0x0500000f


	//   ....[109]....
        /*01f8*/ 	.word	0x0500000f


	//   ....[110]....
        /*01fc*/ 	.word	0x0500000f


	//   ....[111]....
        /*0200*/ 	.word	0x0500000f


	//   ....[112]....
        /*0204*/ 	.word	0x0500000f


	//   ....[113]....
        /*0208*/ 	.word	0x0500000f


	//   ....[114]....
        /*020c*/ 	.word	0x0500000f


	//   ....[115]....
        /*0210*/ 	.word	0x0500000f


	//   ....[116]....
        /*0214*/ 	.word	0x0500000f


	//   ....[117]....
        /*0218*/ 	.word	0x0500000f


	//   ....[118]....
        /*021c*/ 	.word	0x0500000f


	//   ....[119]....
        /*0220*/ 	.word	0x0500000f


	//   ....[120]....
        /*0224*/ 	.word	0x0500000f


	//   ....[121]....
        /*0228*/ 	.word	0x0500000f


	//   ....[122]....
        /*022c*/ 	.word	0x0500000f


	//   ....[123]....
        /*0230*/ 	.word	0x0500000f


	//   ....[124]....
        /*0234*/ 	.word	0x0500000f


	//   ....[125]....
        /*0238*/ 	.word	0x0500000f


	//   ....[126]....
        /*023c*/ 	.word	0x0500000f


	//   ....[127]....
        /*0240*/ 	.word	0x0500000f


	//   ....[128]....
        /*0244*/ 	.word	0x0500000f


	//   ....[129]....
        /*0248*/ 	.word	0x0500000f


	//   ....[130]....
        /*024c*/ 	.word	0x0500000f


	//   ....[131]....
        /*0250*/ 	.word	0x0500000f


	//   ....[132]....
        /*0254*/ 	.word	0x0500000f


	//   ....[133]....
        /*0258*/ 	.word	0x0500000f


	//   ....[134]....
        /*025c*/ 	.word	0x0500000f


	//   ....[135]....
        /*0260*/ 	.word	0x0500000f


	//   ....[136]....
        /*0264*/ 	.word	0x0500000f


	//   ....[137]....
        /*0268*/ 	.word	0x0500000f


	//   ....[138]....
        /*026c*/ 	.word	0x0500000f


	//   ....[139]....
        /*0270*/ 	.word	0x0500000f


	//   ....[140]....
        /*0274*/ 	.word	0x0500000f


	//   ....[141]....
        /*0278*/ 	.word	0x0500000f


	//   ....[142]....
        /*027c*/ 	.word	0x0500000f


	//   ....[143]....
        /*0280*/ 	.word	0x0500000f


	//   ....[144]....
        /*0284*/ 	.word	0x0500000f


	//   ....[145]....
        /*0288*/ 	.word	0x0500000f


	//   ....[146]....
        /*028c*/ 	.word	0x0500000f


	//   ....[147]....
        /*0290*/ 	.word	0x0500000f


	//   ....[148]....
        /*0294*/ 	.word	0x0500000f


	//   ....[149]....
        /*0298*/ 	.word	0x0500000f


	//   ....[150]....
        /*029c*/ 	.word	0x0500000f


	//   ....[151]....
        /*02a0*/ 	.word	0x0500000f


	//   ....[152]....
        /*02a4*/ 	.word	0x0500000f


	//   ....[153]....
        /*02a8*/ 	.word	0x0500000f


	//   ....[154]....
        /*02ac*/ 	.word	0x0500000f


	//   ....[155]....
        /*02b0*/ 	.word	0x0500000f


	//   ....[156]....
        /*02b4*/ 	.word	0x0500000f


	//   ....[157]....
        /*02b8*/ 	.word	0x0500000f


	//   ....[158]....
        /*02bc*/ 	.word	0x0500000f


	//----- nvinfo : EIATTR_COOP_GROUP_INSTR_OFFSETS
	.align		4
.L_328:
        /*02c0*/ 	.byte	0x04, 0x28
        /*02c2*/ 	.short	(.L_330 - .L_329)


	//   ....[0]....
.L_329:
        /*02c4*/ 	.word	0x00000060


	//   ....[1]....
        /*02c8*/ 	.word	0x000000a0


	//   ....[2]....
        /*02cc*/ 	.word	0x000002c0


	//   ....[3]....
        /*02d0*/ 	.word	0x00000420


	//   ....[4]....
        /*02d4*/ 	.word	0x00000540


	//   ....[5]....
        /*02d8*/ 	.word	0x000006a0


	//   ....[6]....
        /*02dc*/ 	.word	0x00000f60


	//   ....[7]....
        /*02e0*/ 	.word	0x000025e0


	//   ....[8]....
        /*02e4*/ 	.word	0x00002660


	//   ....[9]....
        /*02e8*/ 	.word	0x00002a80


	//   ....[10]....
        /*02ec*/ 	.word	0x00002b30


	//   ....[11]....
        /*02f0*/ 	.word	0x00004dc0


	//   ....[12]....
        /*02f4*/ 	.word	0x00004e20


	//   ....[13]....
        /*02f8*/ 	.word	0x00004e40


	//   ....[14]....
        /*02fc*/ 	.word	0x00004e60


	//   ....[15]....
        /*0300*/ 	.word	0x00005f60


	//   ....[16]....
        /*0304*/ 	.word	0x00005f90


	//   ....[17]....
        /*0308*/ 	.word	0x00006030


	//   ....[18]....
        /*030c*/ 	.word	0x00006040


	//   ....[19]....
        /*0310*/ 	.word	0x00006eb0


	//   ....[20]....
        /*0314*/ 	.word	0x00006ef0


	//   ....[21]....
        /*0318*/ 	.word	0x00006f30


	//   ....[22]....
        /*031c*/ 	.word	0x00006f70


	//   ....[23]....
        /*0320*/ 	.word	0x00006f90


	//   ....[24]....
        /*0324*/ 	.word	0x00006fb0


	//   ....[25]....
        /*0328*/ 	.word	0x000075f0


	//   ....[26]....
        /*032c*/ 	.word	0x00007600


	//   ....[27]....
        /*0330*/ 	.word	0x00008010


	//   ....[28]....
        /*0334*/ 	.word	0x00009230


	//   ....[29]....
        /*0338*/ 	.word	0x00009250


	//   ....[30]....
        /*033c*/ 	.word	0x00009260


	//   ....[31]....
        /*0340*/ 	.word	0x00009270


	//   ....[32]....
        /*0344*/ 	.word	0x00009280


	//   ....[33]....
        /*0348*/ 	.word	0x00009290


	//   ....[34]....
        /*034c*/ 	.word	0x000092a0


	//   ....[35]....
        /*0350*/ 	.word	0x00009300


	//   ....[36]....
        /*0354*/ 	.word	0x00009340


	//   ....[37]....
        /*0358*/ 	.word	0x000093a0


	//   ....[38]....
        /*035c*/ 	.word	0x000093b0


	//   ....[39]....
        /*0360*/ 	.word	0x00009480


	//   ....[40]....
        /*0364*/ 	.word	0x00009aa0


	//   ....[41]....
        /*0368*/ 	.word	0x00009ad0


	//   ....[42]....
        /*036c*/ 	.word	0x00009b00


	//   ....[43]....
        /*0370*/ 	.word	0x00009b20


	//   ....[44]....
        /*0374*/ 	.word	0x00009b30


	//   ....[45]....
        /*0378*/ 	.word	0x00009bb0


	//   ....[46]....
        /*037c*/ 	.word	0x00009bf0


	//   ....[47]....
        /*0380*/ 	.word	0x00009c40


	//   ....[48]....
        /*0384*/ 	.word	0x00009c70


	//   ....[49]....
        /*0388*/ 	.word	0x00009cd0


	//   ....[50]....
        /*038c*/ 	.word	0x00009d10


	//   ....[51]....
        /*0390*/ 	.word	0x00009d60


	//   ....[52]....
        /*0394*/ 	.word	0x00009d90


	//   ....[53]....
        /*0398*/ 	.word	0x00009de0


	//   ....[54]....
        /*039c*/ 	.word	0x00009e20


	//   ....[55]....
        /*03a0*/ 	.word	0x00009e70


	//   ....[56]....
        /*03a4*/ 	.word	0x0000a5c0


	//   ....[57]....
        /*03a8*/ 	.word	0x0000a5e0


	//   ....[58]....
        /*03ac*/ 	.word	0x0000a5f0


	//   ....[59]....
        /*03b0*/ 	.word	0x0000a600


	//   ....[60]....
        /*03b4*/ 	.word	0x0000a610


	//   ....[61]....
        /*03b8*/ 	.word	0x0000a630


	//   ....[62]....
        /*03bc*/ 	.word	0x0000a690


	//   ....[63]....
        /*03c0*/ 	.word	0x0000a6c0


	//   ....[64]....
        /*03c4*/ 	.word	0x0000a730


	//   ....[65]....
        /*03c8*/ 	.word	0x0000a760


	//   ....[66]....
        /*03cc*/ 	.word	0x0000a770


	//   ....[67]....
        /*03d0*/ 	.word	0x0000a780


	//   ....[68]....
        /*03d4*/ 	.word	0x0000aa30


	//   ....[69]....
        /*03d8*/ 	.word	0x0000aa50


	//   ....[70]....
        /*03dc*/ 	.word	0x0000aa60


	//   ....[71]....
        /*03e0*/ 	.word	0x0000aa80


	//   ....[72]....
        /*03e4*/ 	.word	0x0000ab00


	//   ....[73]....
        /*03e8*/ 	.word	0x0000ab30


	//   ....[74]....
        /*03ec*/ 	.word	0x0000ab80


	//   ....[75]....
        /*03f0*/ 	.word	0x0000abb0


	//   ....[76]....
        /*03f4*/ 	.word	0x0000ac00


	//   ....[77]....
        /*03f8*/ 	.word	0x0000ac30


	//   ....[78]....
        /*03fc*/ 	.word	0x0000ac80


	//   ....[79]....
        /*0400*/ 	.word	0x0000acb0


	//   ....[80]....
        /*0404*/ 	.word	0x0000b110


	//   ....[81]....
        /*0408*/ 	.word	0x0000b140


	//   ....[82]....
        /*040c*/ 	.word	0x0000b170


	//   ....[83]....
        /*0410*/ 	.word	0x0000b1a0


	//   ....[84]....
        /*0414*/ 	.word	0x0000b1d0


	//   ....[85]....
        /*0418*/ 	.word	0x0000b1e0


	//   ....[86]....
        /*041c*/ 	.word	0x0000b1f0


	//   ....[87]....
        /*0420*/ 	.word	0x0000b210


	//   ....[88]....
        /*0424*/ 	.word	0x0000b240


	//   ....[89]....
        /*0428*/ 	.word	0x0000b270


	//   ....[90]....
        /*042c*/ 	.word	0x0000b280


	//   ....[91]....
        /*0430*/ 	.word	0x0000b2b0


	//   ....[92]....
        /*0434*/ 	.word	0x0000b6a0


	//   ....[93]....
        /*0438*/ 	.word	0x0000bb40


	//   ....[94]....
        /*043c*/ 	.word	0x0000bc30


	//   ....[95]....
        /*0440*/ 	.word	0x0000bcd0


	//   ....[96]....
        /*0444*/ 	.word	0x0000bd30


	//   ....[97]....
        /*0448*/ 	.word	0x0000be00


	//   ....[98]....
        /*044c*/ 	.word	0x0000be70


	//   ....[99]....
        /*0450*/ 	.word	0x0000bf40


	//   ....[100]....
        /*0454*/ 	.word	0x0000bfc0


	//   ....[101]....
        /*0458*/ 	.word	0x0000c090


	//   ....[102]....
        /*045c*/ 	.word	0x0000c110


	//   ....[103]....
        /*0460*/ 	.word	0x0000c1f0


	//   ....[104]....
        /*0464*/ 	.word	0x0000c270


	//   ....[105]....
        /*0468*/ 	.word	0x0000c330


	//   ....[106]....
        /*046c*/ 	.word	0x0000c3c0


	//   ....[107]....
        /*0470*/ 	.word	0x0000c420


	//   ....[108]....
        /*0474*/ 	.word	0x0000c4c0


	//   ....[109]....
        /*0478*/ 	.word	0x0000c590


	//   ....[110]....
        /*047c*/ 	.word	0x0000c610


	//   ....[111]....
        /*0480*/ 	.word	0x0000c6e0


	//   ....[112]....
        /*0484*/ 	.word	0x0000c760


	//   ....[113]....
        /*0488*/ 	.word	0x0000c830


	//   ....[114]....
        /*048c*/ 	.word	0x0000c8b0


	//   ....[115]....
        /*0490*/ 	.word	0x0000c980


	//   ....[116]....
        /*0494*/ 	.word	0x0000ca00


	//   ....[117]....
        /*0498*/ 	.word	0x0000cad0


	//   ....[118]....
        /*049c*/ 	.word	0x0000cb50


	//   ....[119]....
        /*04a0*/ 	.word	0x0000cc20


	//   ....[120]....
        /*04a4*/ 	.word	0x0000cc90


	//   ....[121]....
        /*04a8*/ 	.word	0x0000cd50


	//   ....[122]....
        /*04ac*/ 	.word	0x0000ce90


	//   ....[123]....
        /*04b0*/ 	.word	0x0000cf30


	//   ....[124]....
        /*04b4*/ 	.word	0x0000cf90


	//   ....[125]....
        /*04b8*/ 	.word	0x0000d050


	//   ....[126]....
        /*04bc*/ 	.word	0x0000d0b0


	//   ....[127]....
        /*04c0*/ 	.word	0x0000d170


	//   ....[128]....
        /*04c4*/ 	.word	0x0000d1f0


	//   ....[129]....
        /*04c8*/ 	.word	0x0000d2a0


	//   ....[130]....
        /*04cc*/ 	.word	0x0000d300


	//   ....[131]....
        /*04d0*/ 	.word	0x0000d3c0


	//   ....[132]....
        /*04d4*/ 	.word	0x0000d440


	//   ....[133]....
        /*04d8*/ 	.word	0x0000d4f0


	//   ....[134]....
        /*04dc*/ 	.word	0x0000d5d0


	//   ....[135]....
        /*04e0*/ 	.word	0x0000d670


	//   ....[136]....
        /*04e4*/ 	.word	0x0000d6d0


	//   ....[137]....
        /*04e8*/ 	.word	0x0000d7a0


	//   ....[138]....
        /*04ec*/ 	.word	0x0000d840


	//   ....[139]....
        /*04f0*/ 	.word	0x0000d900


	//   ....[140]....
        /*04f4*/ 	.word	0x0000d9a0


	//   ....[141]....
        /*04f8*/ 	.word	0x0000da60


	//   ....[142]....
        /*04fc*/ 	.word	0x0000db00


	//   ....[143]....
        /*0500*/ 	.word	0x0000dbc0


	//   ....[144]....
        /*0504*/ 	.word	0x0000dc60


	//   ....[145]....
        /*0508*/ 	.word	0x0000dd20


	//   ....[146]....
        /*050c*/ 	.word	0x0000de40


	//   ....[147]....
        /*0510*/ 	.word	0x0000dee0


	//   ....[148]....
        /*0514*/ 	.word	0x0000df90


	//   ....[149]....
        /*0518*/ 	.word	0x0000e060


	//   ....[150]....
        /*051c*/ 	.word	0x0000e0d0


	//   ....[151]....
        /*0520*/ 	.word	0x0000e1a0


	//   ....[152]....
        /*0524*/ 	.word	0x0000e220


	//   ....[153]....
        /*0528*/ 	.word	0x0000e300


	//   ....[154]....
        /*052c*/ 	.word	0x0000e370


	//   ....[155]....
        /*0530*/ 	.word	0x0000e450


	//   ....[156]....
        /*0534*/ 	.word	0x0000e4c0


	//   ....[157]....
        /*0538*/ 	.word	0x0000e580


	//   ....[158]....
        /*053c*/ 	.word	0x0000e690


	//----- nvinfo : EIATTR_REG_RECONFIG
	.align		4
.L_330:
        /*0540*/ 	.byte	0x01, 0x54
	.zero		2


	//----- nvinfo : EIATTR_SYSCALL_OFFSETS
	.align		4
        /*0544*/ 	.byte	0x04, 0x46
        /*0546*/ 	.short	(.L_332 - .L_331)


	//   ....[0]....
.L_331:
        /*0548*/ 	.word	0x00001120


	//   ....[1]....
        /*054c*/ 	.word	0x00008750


	//   ....[2]....
        /*0550*/ 	.word	0x00008890


	//   ....[3]....
        /*0554*/ 	.word	0x00008980


	//   ....[4]....
        /*0558*/ 	.word	0x00009810


	//----- nvinfo : EIATTR_MBARRIER_INSTR_OFFSETS
	.align		4
.L_332:
        /*055c*/ 	.byte	0x04, 0x39
        /*055e*/ 	.short	(.L_334 - .L_333)


	//   ....[0]....
.L_333:
        /*0560*/ 	.word	0x00000170
        /*0564*/ 	.word	0x000000ff
        /*0568*/ 	.word	0x0002a800
        /*056c*/ 	.short	0x0100
        /*056e*/ 	.byte	0x08
	.zero		1


	//   ....[1]....
        /*0570*/ 	.word	0x00000180
        /*0574*/ 	.word	0x000000ff
        /*0578*/ 	.word	0x0002a820
        /*057c*/ 	.short	0x0100
        /*057e*/ 	.byte	0x08
	.zero		1


	//   ....[2]....
        /*0580*/ 	.word	0x00000270
        /*0584*/ 	.word	0x000000ff
        /*0588*/ 	.word	0x0002a830
        /*058c*/ 	.short	0x0100
        /*058e*/ 	.byte	0x08
	.zero		1


	//   ....[3]....
        /*0590*/ 	.word	0x00000280
        /*0594*/ 	.word	0x000000ff
        /*0598*/ 	.word	0x0002a840
        /*059c*/ 	.short	0x0100
        /*059e*/ 	.byte	0x08
	.zero		1


	//   ....[4]....
        /*05a0*/ 	.word	0x00000290
        /*05a4*/ 	.word	0x000000ff
        /*05a8*/ 	.word	0x0002a838
        /*05ac*/ 	.short	0x0100
        /*05ae*/ 	.byte	0x08
	.zero		1


	//   ....[5]....
        /*05b0*/ 	.word	0x000002a0
        /*05b4*/ 	.word	0x000000ff
        /*05b8*/ 	.word	0x0002a848
        /*05bc*/ 	.short	0x0100
        /*05be*/ 	.byte	0x08
	.zero		1


	//   ....[6]....
        /*05c0*/ 	.word	0x000003d0
        /*05c4*/ 	.word	0x000000ff
        /*05c8*/ 	.word	0x0002a850
        /*05cc*/ 	.short	0x0100
        /*05ce*/ 	.byte	0x08
	.zero		1


	//   ....[7]....
        /*05d0*/ 	.word	0x000003e0
        /*05d4*/ 	.word	0x000000ff
        /*05d8*/ 	.word	0x0002a860
        /*05dc*/ 	.short	0x0100
        /*05de*/ 	.byte	0x08
	.zero		1


	//   ....[8]....
        /*05e0*/ 	.word	0x000003f0
        /*05e4*/ 	.word	0x000000ff
        /*05e8*/ 	.word	0x0002a858
        /*05ec*/ 	.short	0x0100
        /*05ee*/ 	.byte	0x08
	.zero		1


	//   ....[9]....
        /*05f0*/ 	.word	0x00000400
        /*05f4*/ 	.word	0x000000ff
        /*05f8*/ 	.word	0x0002a868
        /*05fc*/ 	.short	0x0100
        /*05fe*/ 	.byte	0x08
	.zero		1


	//   ....[10]....
        /*0600*/ 	.word	0x000004f0
        /*0604*/ 	.word	0x000000ff
        /*0608*/ 	.word	0x0002a870
        /*060c*/ 	.short	0x0100
        /*060e*/ 	.byte	0x06
	.zero		1


	//   ....[11]....
        /*0610*/ 	.word	0x00000500
        /*0614*/ 	.word	0x000000ff
        /*0618*/ 	.word	0x0002a880
        /*061c*/ 	.short	0x0100
        /*061e*/ 	.byte	0x06
	.zero		1


	//   ....[12]....
        /*0620*/ 	.word	0x00000510
        /*0624*/ 	.word	0x000000ff
        /*0628*/ 	.word	0x0002a878
        /*062c*/ 	.short	0x0100
        /*062e*/ 	.byte	0x06
	.zero		1


	//   ....[13]....
        /*0630*/ 	.word	0x00000520
        /*0634*/ 	.word	0x000000ff
        /*0638*/ 	.word	0x0002a888
        /*063c*/ 	.short	0x0100
        /*063e*/ 	.byte	0x06
	.zero		1


	//   ....[14]....
        /*0640*/ 	.word	0x00000650
        /*0644*/ 	.word	0x000000ff
        /*0648*/ 	.word	0x0002a890
        /*064c*/ 	.short	0x0100
        /*064e*/ 	.byte	0x08
	.zero		1


	//   ....[15]....
        /*0650*/ 	.word	0x00000660
        /*0654*/ 	.word	0x000000ff
        /*0658*/ 	.word	0x0002a8a0
        /*065c*/ 	.short	0x0100
        /*065e*/ 	.byte	0x08
	.zero		1


	//   ....[16]....
        /*0660*/ 	.word	0x00000670
        /*0664*/ 	.word	0x000000ff
        /*0668*/ 	.word	0x0002a898
        /*066c*/ 	.short	0x0100
        /*066e*/ 	.byte	0x08
	.zero		1


	//   ....[17]....
        /*0670*/ 	.word	0x00000680
        /*0674*/ 	.word	0x000000ff
        /*0678*/ 	.word	0x0002a8a8
        /*067c*/ 	.short	0x0100
        /*067e*/ 	.byte	0x08
	.zero		1


	//   ....[18]....
        /*0680*/ 	.word	0x000007c0
        /*0684*/ 	.word	0x000000ff
        /*0688*/ 	.word	0x0002a8b0
        /*068c*/ 	.short	0x0100
        /*068e*/ 	.byte	0x08
	.zero		1


	//   ....[19]....
        /*0690*/ 	.word	0x000007d0
        /*0694*/ 	.word	0x000000ff
        /*0698*/ 	.word	0x0002a8c0
        /*069c*/ 	.short	0x0100
        /*069e*/ 	.byte	0x08
	.zero		1


	//   ....[20]....
        /*06a0*/ 	.word	0x000007e0
        /*06a4*/ 	.word	0x000000ff
        /*06a8*/ 	.word	0x0002a8b8
        /*06ac*/ 	.short	0x0100
        /*06ae*/ 	.byte	0x08
	.zero		1


	//   ....[21]....
        /*06b0*/ 	.word	0x000007f0
        /*06b4*/ 	.word	0x000000ff
        /*06b8*/ 	.word	0x0002a8c8
        /*06bc*/ 	.short	0x0100
        /*06be*/ 	.byte	0x08
	.zero		1


	//   ....[22]....
        /*06c0*/ 	.word	0x00001140
        /*06c4*/ 	.word	0x000000ff
        /*06c8*/ 	.word	0x0002a800
        /*06cc*/ 	.short	0x010a
        /*06ce*/ 	.byte	0x25
	.zero		1


	//   ....[23]....
        /*06d0*/ 	.word	0x000011b0
        /*06d4*/ 	.word	0x000000ff
        /*06d8*/ 	.word	0x0002a830
        /*06dc*/ 	.short	0x010a
        /*06de*/ 	.byte	0x25
	.zero		1


	//   ....[24]....
        /*06e0*/ 	.word	0x00001210
        /*06e4*/ 	.word	0x000000ff
        /*06e8*/ 	.word	0x0002a830
        /*06ec*/ 	.short	0x010a
        /*06ee*/ 	.byte	0x25
	.zero		1


	//   ....[25]....
        /*06f0*/ 	.word	0x00001f10
        /*06f4*/ 	.word	0x000000ff
        /*06f8*/ 	.word	0x00000000
        /*06fc*/ 	.short	0x0101
        /*06fe*/ 	.byte	0x04
	.zero		1


	//   ....[26]....
        /*0700*/ 	.word	0x00003940
        /*0704*/ 	.word	0x000000ff
        /*0708*/ 	.word	0x0002a830
        /*070c*/ 	.short	0x010a
        /*070e*/ 	.byte	0x3b
	.zero		1


	//   ....[27]....
        /*0710*/ 	.word	0x00003980
        /*0714*/ 	.word	0x000000ff
        /*0718*/ 	.word	0x0002a830
        /*071c*/ 	.short	0x010a
        /*071e*/ 	.byte	0x3b
	.zero		1


	//   ....[28]....
        /*0720*/ 	.word	0x000041d0
        /*0724*/ 	.word	0x000000ff
        /*0728*/ 	.word	0x0002a850
        /*072c*/ 	.short	0x010a
        /*072e*/ 	.byte	0x05
	.zero		1


	//   ....[29]....
        /*0730*/ 	.word	0x00004210
        /*0734*/ 	.word	0x000000ff
        /*0738*/ 	.word	0x0002a850
        /*073c*/ 	.short	0x010a
        /*073e*/ 	.byte	0x05
	.zero		1


	//   ....[30]....
        /*0740*/ 	.word	0x00004890
        /*0744*/ 	.word	0x000000ff
        /*0748*/ 	.word	0x00000000
        /*074c*/ 	.short	0x0101
        /*074e*/ 	.byte	0x3b
	.zero		1


	//   ....[31]....
        /*0750*/ 	.word	0x000058e0
        /*0754*/ 	.word	0x000000ff
        /*0758*/ 	.word	0x00000000
        /*075c*/ 	.short	0x0101
        /*075e*/ 	.byte	0x04
	.zero		1


	//   ....[32]....
        /*0760*/ 	.word	0x00005eb0
        /*0764*/ 	.word	0x000000ff
        /*0768*/ 	.word	0x0002a850
        /*076c*/ 	.short	0x010a
        /*076e*/ 	.byte	0x05
	.zero		1


	//   ....[33]....
        /*0770*/ 	.word	0x00005ef0
        /*0774*/ 	.word	0x000000ff
        /*0778*/ 	.word	0x0002a850
        /*077c*/ 	.short	0x010a
        /*077e*/ 	.byte	0x05
	.zero		1


	//   ....[34]....
        /*0780*/ 	.word	0x000063d0
        /*0784*/ 	.word	0x000000ff
        /*0788*/ 	.word	0x00000000
        /*078c*/ 	.short	0x0101
        /*078e*/ 	.byte	0x04
	.zero		1


	//   ....[35]....
        /*0790*/ 	.word	0x00006fa0
        /*0794*/ 	.word	0x000000ff
        /*0798*/ 	.word	0x00000000
        /*079c*/ 	.short	0x0101
        /*079e*/ 	.byte	0x04
	.zero		1


	//   ....[36]....
        /*07a0*/ 	.word	0x00008ff0
        /*07a4*/ 	.word	0x000000ff
        /*07a8*/ 	.word	0x0002a840
        /*07ac*/ 	.short	0x010a
        /*07ae*/ 	.byte	0x2d
	.zero		1


	//   ....[37]....
        /*07b0*/ 	.word	0x000095d0
        /*07b4*/ 	.word	0x000000ff
        /*07b8*/ 	.word	0x0002a830
        /*07bc*/ 	.short	0x0107
        /*07be*/ 	.byte	0x2d
	.zero		1


	//   ....[38]....
        /*07c0*/ 	.word	0x00009640
        /*07c4*/ 	.word	0x000000ff
        /*07c8*/ 	.word	0x0002a830
        /*07cc*/ 	.short	0x0101
        /*07ce*/ 	.byte	0x2d
	.zero		1


	//   ....[39]....
        /*07d0*/ 	.word	0x00009fc0
        /*07d4*/ 	.word	0x000000ff
        /*07d8*/ 	.word	0x0002a800
        /*07dc*/ 	.short	0x0107
        /*07de*/ 	.byte	0x2d
	.zero		1


	//   ....[40]....
        /*07e0*/ 	.word	0x0000a020
        /*07e4*/ 	.word	0x000000ff
        /*07e8*/ 	.word	0x0002a800
        /*07ec*/ 	.short	0x0101
        /*07ee*/ 	.byte	0x2d
	.zero		1


	//   ....[41]....
        /*07f0*/ 	.word	0x0000a030
        /*07f4*/ 	.word	0x000000ff
        /*07f8*/ 	.word	0x0002a820
        /*07fc*/ 	.short	0x010a
        /*07fe*/ 	.byte	0x2d
	.zero		1


	//   ....[42]....
        /*0800*/ 	.word	0x0000a3a0
        /*0804*/ 	.word	0x00000008
        /*0808*/ 	.word	0x0002a840
        /*080c*/ 	.short	0x010a
        /*080e*/ 	.byte	0x3f
	.zero		1


	//   ....[43]....
        /*0810*/ 	.word	0x0000a8b0
        /*0814*/ 	.word	0x00000008
        /*0818*/ 	.word	0x0002a830
        /*081c*/ 	.short	0x0107
        /*081e*/ 	.byte	0x3f
	.zero		1


	//   ....[44]....
        /*0820*/ 	.word	0x0000a960
        /*0824*/ 	.word	0x00000008
        /*0828*/ 	.word	0x0002a830
        /*082c*/ 	.short	0x0101
        /*082e*/ 	.byte	0x3f
	.zero		1


	//   ....[45]....
        /*0830*/ 	.word	0x0000a9c0
        /*0834*/ 	.word	0x00000004
        /*0838*/ 	.word	0x0002a860
        /*083c*/ 	.short	0x010a
        /*083e*/ 	.byte	0x3f
	.zero		1


	//   ....[46]....
        /*0840*/ 	.word	0x0000adc0
        /*0844*/ 	.word	0x00000004
        /*0848*/ 	.word	0x0002a850
        /*084c*/ 	.short	0x0107
        /*084e*/ 	.byte	0x3f
	.zero		1


	//   ....[47]....
        /*0850*/ 	.word	0x0000af10
        /*0854*/ 	.word	0x00000004
        /*0858*/ 	.word	0x0002a850
        /*085c*/ 	.short	0x0101
        /*085e*/ 	.byte	0x3f
	.zero		1


	//   ....[48]....
        /*0860*/ 	.word	0x0000b0a0
        /*0864*/ 	.word	0x00000000
        /*0868*/ 	.word	0x0002a860
        /*086c*/ 	.short	0x010a
        /*086e*/ 	.byte	0x3f
	.zero		1


	//   ....[49]....
        /*0870*/ 	.word	0x0000b4e0
        /*0874*/ 	.word	0x00000000
        /*0878*/ 	.word	0x0002a850
        /*087c*/ 	.short	0x0107
        /*087e*/ 	.byte	0x3f
	.zero		1


	//   ....[50]....
        /*0880*/ 	.word	0x0000b5a0
        /*0884*/ 	.word	0x00000000
        /*0888*/ 	.word	0x0002a850
        /*088c*/ 	.short	0x0101
        /*088e*/ 	.byte	0x3f
	.zero		1


	//   ....[51]....
        /*0890*/ 	.word	0x0000b630
        /*0894*/ 	.word	0x00000007
        /*0898*/ 	.word	0x0002a820
        /*089c*/ 	.short	0x010a
        /*089e*/ 	.byte	0x3f
	.zero		1


	//   ....[52]....
        /*08a0*/ 	.word	0x0000b790
        /*08a4*/ 	.word	0x00000005
        /*08a8*/ 	.word	0x0002a840
        /*08ac*/ 	.short	0x010a
        /*08ae*/ 	.byte	0x3f
	.zero		1


	//   ....[53]....
        /*08b0*/ 	.word	0x0000b830
        /*08b4*/ 	.word	0x00000003
        /*08b8*/ 	.word	0x0002a840
        /*08bc*/ 	.short	0x010a
        /*08be*/ 	.byte	0x3f
	.zero		1


	//   ....[54]....
        /*08c0*/ 	.word	0x0000b870
        /*08c4*/ 	.word	0x00000005
        /*08c8*/ 	.word	0x0002a860
        /*08cc*/ 	.short	0x010a
        /*08ce*/ 	.byte	0x3f
	.zero		1


	//   ....[55]....
        /*08d0*/ 	.word	0x0000b8b0
        /*08d4*/ 	.word	0x00000003
        /*08d8*/ 	.word	0x0002a860
        /*08dc*/ 	.short	0x010a
        /*08de*/ 	.byte	0x3f
	.zero		1


	//   ....[56]....
        /*08e0*/ 	.word	0x0000b920
        /*08e4*/ 	.word	0x00000000
        /*08e8*/ 	.word	0x0002a800
        /*08ec*/ 	.short	0x010a
        /*08ee*/ 	.byte	0x3f
	.zero		1


	//   ....[57]....
        /*08f0*/ 	.word	0x0000b980
        /*08f4*/ 	.word	0x00000004
        /*08f8*/ 	.word	0x0002a830
        /*08fc*/ 	.short	0x010a
        /*08fe*/ 	.byte	0x3f
	.zero		1


	//   ....[58]....
        /*0900*/ 	.word	0x0000b9e0
        /*0904*/ 	.word	0x0000000b
        /*0908*/ 	.word	0x0002a830
        /*090c*/ 	.short	0x010a
        /*090e*/ 	.byte	0x3f
	.zero		1


	//   ....[59]....
        /*0910*/ 	.word	0x0000ba40
        /*0914*/ 	.word	0x00000009
        /*0918*/ 	.word	0x0002a850
        /*091c*/ 	.short	0x010a
        /*091e*/ 	.byte	0x3f
	.zero		1


	//   ....[60]....
        /*0920*/ 	.word	0x0000baa0
        /*0924*/ 	.word	0x00000004
        /*0928*/ 	.word	0x0002a850
        /*092c*/ 	.short	0x010a
        /*092e*/ 	.byte	0x3f
	.zero		1


	//   ....[61]....
        /*0930*/ 	.word	0x0000bb80
        /*0934*/ 	.word	0x00000003
        /*0938*/ 	.word	0x0002a840
        /*093c*/ 	.short	0x010a
        /*093e*/ 	.byte	0x3f
	.zero		1


	//   ....[62]....
        /*0940*/ 	.word	0x0000cd90
        /*0944*/ 	.word	0x00000003
        /*0948*/ 	.word	0x0002a820
        /*094c*/ 	.short	0x010a
        /*094e*/ 	.byte	0x3f
	.zero		1


	//   ....[63]....
        /*0950*/ 	.word	0x0000cde0
        /*0954*/ 	.word	0x00000008
        /*0958*/ 	.word	0x0002a840
        /*095c*/ 	.short	0x010a
        /*095e*/ 	.byte	0x3f
	.zero		1


	//   ....[64]....
        /*0960*/ 	.word	0x0000d520
        /*0964*/ 	.word	0x00000004
        /*0968*/ 	.word	0x0002a860
        /*096c*/ 	.short	0x010a
        /*096e*/ 	.byte	0x3f
	.zero		1


	//   ....[65]....
        /*0970*/ 	.word	0x0000dd90
        /*0974*/ 	.word	0x00000000
        /*0978*/ 	.word	0x0002a860
        /*097c*/ 	.short	0x010a
        /*097e*/ 	.byte	0x3f
	.zero		1


	//   ....[66]....
        /*0980*/ 	.word	0x0000e5b0
        /*0984*/ 	.word	0x00000007
        /*0988*/ 	.word	0x0002a820
        /*098c*/ 	.short	0x010a
        /*098e*/ 	.byte	0x3f
	.zero		1


	//   ....[67]....
        /*0990*/ 	.word	0x0000e750
        /*0994*/ 	.word	0x00000005
        /*0998*/ 	.word	0x0002a840
        /*099c*/ 	.short	0x010a
        /*099e*/ 	.byte	0x3f
	.zero		1


	//   ....[68]....
        /*09a0*/ 	.word	0x0000e7a0
        /*09a4*/ 	.word	0x00000003
        /*09a8*/ 	.word	0x0002a840
        /*09ac*/ 	.short	0x010a
        /*09ae*/ 	.byte	0x3f
	.zero		1


	//   ....[69]....
        /*09b0*/ 	.word	0x0000e7f0
        /*09b4*/ 	.word	0x00000005
        /*09b8*/ 	.word	0x0002a860
        /*09bc*/ 	.short	0x010a
        /*09be*/ 	.byte	0x3f
	.zero		1


	//----- nvinfo : EIATTR_NUM_MBARRIERS
	.align		4
.L_334:
        /*09c0*/ 	.byte	0x03, 0x38
        /*09c2*/ 	.short	0x0016


	//----- nvinfo : EIATTR_EXIT_INSTR_OFFSETS
	.align		4
        /*09c4*/ 	.byte	0x04, 0x1c
        /*09c6*/ 	.short	(.L_336 - .L_335)


	//   ....[0]....
.L_335:
        /*09c8*/ 	.word	0x0000b900


	//----- nvinfo : EIATTR_MAX_THREADS
	.align		4
.L_336:
        /*09cc*/ 	.byte	0x04, 0x05
        /*09ce*/ 	.short	(.L_338 - .L_337)
.L_337:
        /*09d0*/ 	.word	0x00000180
        /*09d4*/ 	.word	0x00000001
        /*09d8*/ 	.word	0x00000001


	//----- nvinfo : EIATTR_CRS_STACK_SIZE
	.align		4
.L_338:
        /*09dc*/ 	.byte	0x04, 0x1e
        /*09de*/ 	.short	(.L_340 - .L_339)
.L_339:
        /*09e0*/ 	.word	0x00000000


	//----- nvinfo : EIATTR_CBANK_PARAM_SIZE
	.align		4
.L_340:
        /*09e4*/ 	.byte	0x03, 0x19
        /*09e6*/ 	.short	0x0a70


	//----- nvinfo : EIATTR_PARAM_CBANK
	.align		4
        /*09e8*/ 	.byte	0x04, 0x0a
        /*09ea*/ 	.short	(.L_342 - .L_341)
	.align		4
.L_341:
        /*09ec*/ 	.word	index@(.nv.constant0._ZN7cutlass13device_kernelIN5flash11enable_sm90INS1_16FlashAttnFwdSm90INS1_25CollectiveMainloopFwdSm90ILi2EN4cute5tupleIJNS5_1CILi1EEES8_S8_EEENS6_IJNS7_ILi128EEENS7_ILi96EEENS7_ILi192EEEEEELi128ENS_6half_tEfNS_4arch4Sm90ELb0ELb0ELb1ELb0ELb1ELb0ELb0ELb1ELb1ELb1ELb1ELb0EEENS1_21CollectiveEpilogueFwdINS6_IJSA_SA_SB_EEES9_SE_SG_Li256ELb0ELb1ELb1ELb0EEENS1_19SingleTileSchedulerILb0ELb1ELb1ELi128EEEEEEEEEvNT_6ParamsE)
        /*09f0*/ 	.short	0x0210
        /*09f2*/ 	.short	0x0a70


	//----- nvinfo : EIATTR_SW_WAR
	.align		4
.L_342:
        /*09f4*/ 	.byte	0x04, 0x36
        /*09f6*/ 	.short	(.L_344 - .L_343)
.L_343:
        /*09f8*/ 	.word	0x00000008
.L_344:


//--------------------- .nv.info._ZN7cutlass13device_kernelIN5flash11enable_sm90INS1_16FlashAttnFwdSm90INS1_25CollectiveMainloopFwdSm90ILi2EN4cute5tupleIJNS5_1CILi1EEES8_S8_EEENS6_IJNS7_ILi128EEENS7_ILi96EEENS7_ILi192EEEEEELi128ENS_6half_tEfNS_4arch4Sm90ELb0ELb0ELb1ELb1ELb1ELb0ELb0ELb1ELb1ELb1ELb1ELb0EEENS1_21CollectiveEpilogueFwdINS6_IJSA_SA_SB_EEES9_SE_SG_Li256ELb1ELb1ELb1ELb0EEENS1_36VarlenDynamicPersistentTileSchedulerILi128ELi96ELi256ELi128ELb1ELb1ELb1ELb0ELb1ELb1EEEEEEEEEvNT_6ParamsE --------------------------
	.section	.nv.info._ZN7cutlass13device_kernelIN5flash11enable_sm90INS1_16FlashAttnFwdSm90INS1_25CollectiveMainloopFwdSm90ILi2EN4cute5tupleIJNS5_1CILi1EEES8_S8_EEENS6_IJNS7_ILi128EEENS7_ILi96EEENS7_ILi192EEEEEELi128ENS_6half_tEfNS_4arch4Sm90ELb0ELb0ELb1ELb1ELb1ELb0ELb0ELb1ELb1ELb1ELb1ELb0EEENS1_21CollectiveEpilogueFwdINS6_IJSA_SA_SB_EEES9_SE_SG_Li256ELb1ELb1ELb1ELb0EEENS1_36VarlenDynamicPersistentTileSchedulerILi128ELi96ELi256ELi128ELb1ELb1ELb1ELb0ELb1ELb1EEEEEEEEEvNT_6ParamsE,"",@"SHT_CUDA_INFO"
	.sectionflags	@""
	.align	4


	//----- nvinfo : EIATTR_CUDA_API_VERSION
	.align		4
        /*0000*/ 	.byte	0x04, 0x37
        /*0002*/ 	.short	(.L_346 - .L_345)
.L_345:
        /*0004*/ 	.word	0x00000082


	//----- nvinfo : EIATTR_KPARAM_INFO
	.align		4
.L_346:
        /*0008*/ 	.byte	0x04, 0x17
        /*000a*/ 	.short	(.L_348 - .L_347)
.L_347:
        /*000c*/ 	.word	0x00000000
        /*0010*/ 	.short	0x0000
        /*0012*/ 	.short	0x0070
        /*0014*/ 	.byte	0x00, 0xf0, 0x01, 0x2a


	//----- nvinfo : EIATTR_SPARSE_MMA_MASK
	.align		4
.L_348:
        /*0018*/ 	.byte	0x03, 0x50
        /*001a*/ 	.short	0x0000


	//----- nvinfo : EIATTR_MAXREG_COUNT
	.align		4
        /*001c*/ 	.byte	0x03, 0x1b
        /*001e*/ 	.short	0x00a8


	//----- nvinfo : EIATTR_NUM_BARRIERS
	.align		4
        /*0020*/ 	.byte	0x02, 0x4c
        /*0022*/ 	.byte	0x09
	.zero		1


	//----- nvinfo : EIATTR_EXTERNS
	.align		4
        /*0024*/ 	.byte	0x04, 0x0f
        /*0026*/ 	.short	(.L_350 - .L_349)


	//   ....[0]....
	.align		4
.L_349:
        /*0028*/ 	.word	index@(__assertfail)


	//----- nvinfo : EIATTR_ANNOTATIONS
	.align		4
.L_350:
        /*002c*/ 	.byte	0x04, 0x55
        /*002e*/ 	.short	(.L_352 - .L_351)


	//   ....[0]....
.L_351:
        /*0030*/ 	.word	0x00000001
        /*0034*/ 	.byte	0xa0, 0x08, 0x00, 0x00, 0x01, 0x00, 0x00, 0x00, 0xa0, 0x09, 0x00, 0x00, 0x01, 0x00, 0x00, 0x00
        /* <DEDUP_REMOVED lines=10> */
        /*00e4*/ 	.byte	0x40, 0xfb, 0x00, 0x00


	//----- nvinfo : EIATTR_MERCURY_ISA_VERSION
	.align		4
.L_352:
        /*00e8*/ 	.byte	0x03, 0x5f
        /*00ea*/ 	.short	0x0101


	//----- nvinfo : EIATTR_UNUSED_LOAD_BYTE_OFFSET
	.align		4
        /*00ec*/ 	.byte	0x04, 0x44
        /*00ee*/ 	.short	(.L_354 - .L_353)


	//   ....[0]....
.L_353:
        /*00f0*/ 	.word	0x00000950
        /*00f4*/ 	.word	0x0000fff0


	//   ....[1]....
        /*00f8*/ 	.word	0x00007320
        /*00fc*/ 	.word	0x0000fff0


	//----- nvinfo : EIATTR_INT_WARP_WIDE_INSTR_OFFSETS
	.align		4
.L_354:
        /*0100*/ 	.byte	0x04, 0x31
        /*0102*/ 	.short	(.L_356 - .L_355)


	//   ....[0]....
.L_355:
        /*0104*/ 	.word	0x000000c0


	//   ....[1]....
        /*0108*/ 	.word	0x000000d0


	//   ....[2]....
        /*010c*/ 	.word	0x00000170


	//   ....[3]....
        /*0110*/ 	.word	0x0000b810


	//   ....[4]....
        /*0114*/ 	.word	0x0000b8a0


	//   ....[5]....
        /*0118*/ 	.word	0x0000e6c0


	//   ....[6]....
        /*011c*/ 	.word	0x0000e750


	//----- nvinfo : EIATTR_COOP_GROUP_MASK_REGIDS
	.align		4
.L_356:
        /*0120*/ 	.byte	0x04, 0x29
        /*0122*/ 	.short	(.L_358 - .L_357)


	//   ....[0]....
.L_357:
        /*0124*/ 	.word	0xffffffff


	//   ....[1]....
        /*0128*/ 	.word	0xffffffff


	//   ....[2]....
        /*012c*/ 	.word	0xffffffff


	//   ....[3]....
        /*0130*/ 	.word	0xffffffff


	//   ....[4]....
        /*0134*/ 	.word	0xffffffff


	//   ....[5]....
        /*0138*/ 	.word	0xffffffff


	//   ....[6]....
        /*013c*/ 	.word	0xffffffff


	//   ....[7]....
        /*0140*/ 	.word	0xffffffff


	//   ....[8]....
        /*0144*/ 	.word	0xffffffff


	//   ....[9]....
        /*0148*/ 	.word	0xffffffff


	//   ....[10]....
        /*014c*/ 	.word	0xffffffff


	//   ....[11]....
        /*0150*/ 	.word	0xffffffff


	//   ....[12]....
        /*0154*/ 	.word	0xffffffff


	//   ....[13]....
        /*0158*/ 	.word	0xffffffff


	//   ....[14]....
        /*015c*/ 	.word	0xffffffff


	//   ....[15]....
        /*0160*/ 	.word	0xffffffff


	//   ....[16]....
        /*0164*/ 	.word	0xffffffff


	//   ....[17]....
        /*0168*/ 	.word	0xffffffff


	//   ....[18]....
        /*016c*/ 	.word	0xffffffff


	//   ....[19]....
        /*0170*/ 	.word	0xffffffff


	//   ....[20]....
        /*0174*/ 	.word	0xffffffff


	//   ....[21]....
        /*0178*/ 	.word	0xffffffff


	//   ....[22]....
        /*017c*/ 	.word	0xffffffff


	//   ....[23]....
        /*0180*/ 	.word	0xffffffff


	//   ....[24]....
        /*0184*/ 	.word	0xffffffff


	//   ....[25]....
        /*0188*/ 	.word	0xffffffff


	//   ....[26]....
        /*018c*/ 	.word	0xffffffff


	//   ....[27]....
        /*0190*/ 	.word	0xffffffff


	//   ....[28]....
        /*0194*/ 	.word	0xffffffff


	//   ....[29]....
        /*0198*/ 	.word	0xffffffff


	//   ....[30]....
        /*019c*/ 	.word	0xffffffff


	//   ....[31]....
        /*01a0*/ 	.word	0xffffffff


	//   ....[32]....
        /*01a4*/ 	.word	0xffffffff


	//   ....[33]....
        /*01a8*/ 	.word	0xffffffff


	//   ....[34]....
        /*01ac*/ 	.word	0xffffffff


	//   ....[35]....
        /*01b0*/ 	.word	0xffffffff


	//   ....[36]....
        /*01b4*/ 	.word	0xffffffff


	//   ....[37]....
        /*01b8*/ 	.word	0xffffffff


	//   ....[38]....
        /*01bc*/ 	.word	0xffffffff


	//   ....[39]....
        /*01c0*/ 	.word	0xffffffff


	//   ....[40]....
        /*01c4*/ 	.word	0xffffffff


	//   ....[41]....
        /*01c8*/ 	.word	0xffffffff


	//   ....[42]....
        /*01cc*/ 	.word	0xffffffff


	//   ....[43]....
        /*01d0*/ 	.word	0xffffffff


	//   ....[44]....
        /*01d4*/ 	.word	0xffffffff


	//   ....[45]....
        /*01d8*/ 	.word	0xffffffff


	//   ....[46]....
        /*01dc*/ 	.word	0xffffffff


	//   ....[47]....
        /*01e0*/ 	.word	0xffffffff


	//   ....[48]....
        /*01e4*/ 	.word	0xffffffff


	//   ....[49]....
        /*01e8*/ 	.word	0xffffffff


	//   ....[50]....
        /*01ec*/ 	.word	0xffffffff


	//   ....[51]....
        /*01f0*/ 	.word	0xffffffff


	//   ....[52]....
        /*01f4*/ 	.word	0xffffffff


	//   ....[53]....
        /*01f8*/ 	.word	0xffffffff


	//   ....[54]....
        /*01fc*/ 	.word	0xffffffff


	//   ....[55]....
        /*0200*/ 	.word	0xffffffff


	//   ....[56]....
        /*0204*/ 	.word	0xffffffff


	//   ....[57]....
        /*0208*/ 	.word	0xffffffff


	//   ....[58]....
        /*020c*/ 	.word	0xffffffff


	//   ....[59]....
        /*0210*/ 	.word	0xffffffff


	//   ....[60]....
        /*0214*/ 	.word	0xffffffff


	//   ....[61]....
        /*0218*/ 	.word	0xffffffff


	//   ....[62]....
        /*021c*/ 	.word	0xffffffff


	//   ....[63]....
        /*0220*/ 	.word	0xffffffff


	//   ....[64]....
        /*0224*/ 	.word	0xffffffff


	//   ....[65]....
        /*0228*/ 	.word	0xffffffff


	//   ....[66]....
        /*022c*/ 	.word	0xffffffff


	//   ....[67]....
        /*0230*/ 	.word	0xffffffff


	//   ....[68]....
        /*0234*/ 	.word	0xffffffff


	//   ....[69]....
        /*0238*/ 	.word	0xffffffff


	//   ....[70]....
        /*023c*/ 	.word	0xffffffff


	//   ....[71]....
        /*0240*/ 	.word	0xffffffff


	//   ....[72]....
        /*0244*/ 	.word	0xffffffff


	//   ....[73]....
        /*0248*/ 	.word	0xffffffff


	//   ....[74]....
        /*024c*/ 	.word	0xffffffff


	//   ....[75]....
        /*0250*/ 	.word	0xffffffff


	//   ....[76]....
        /*0254*/ 	.word	0xffffffff


	//   ....[77]....
        /*0258*/ 	.word	0xffffffff


	//   ....[78]....
        /*025c*/ 	.word	0xffffffff


	//   ....[79]....
        /*0260*/ 	.word	0xffffffff


	//   ....[80]....
        /*0264*/ 	.word	0xffffffff


	//   ....[81]....
        /*0268*/ 	.word	0xffffffff


	//   ....[82]....
        /*026c*/ 	.word	0xffffffff


	//   ....[83]....
        /*0270*/ 	.word	0xffffffff


	//   ....[84]....
        /*0274*/ 	.word	0xffffffff


	//   ....[85]....
        /*0278*/ 	.word	0xffffffff


	//   ....[86]....
        /*027c*/ 	.word	0xffffffff


	//   ....[87]....
        /*0280*/ 	.word	0xffffffff


	//   ....[88]....
        /*0284*/ 	.word	0xffffffff


	//   ....[89]....
        /*0288*/ 	.word	0xffffffff


	//   ....[90]....
        /*028c*/ 	.word	0xffffffff


	//   ....[91]....
        /*0290*/ 	.word	0xffffffff


	//   ....[92]....
        /*0294*/ 	.word	0xffffffff


	//   ....[93]....
        /*0298*/ 	.word	0xffffffff


	//   ....[94]....
        /*029c*/ 	.word	0xffffffff


	//   ....[95]....
        /*02a0*/ 	.word	0xffffffff


	//   ....[96]....
        /*02a4*/ 	.word	0xffffffff


	//   ....[97]....
        /*02a8*/ 	.word	0xffffffff


	//   ....[98]....
        /*02ac*/ 	.word	0xffffffff


	//   ....[99]....
        /*02b0*/ 	.word	0xffffffff


	//   ....[100]....
        /*02b4*/ 	.word	0xffffffff


	//   ....[101]....
        /*02b8*/ 	.word	0xffffffff


	//   ....[102]....
        /*02bc*/ 	.word	0xffffffff


	//   ....[103]....
        /*02c0*/ 	.word	0xffffffff


	//   ....[104]....
        /*02c4*/ 	.word	0xffffffff


	//   ....[105]....
        /*02c8*/ 	.word	0xffffffff


	//   ....[106]....
        /*02cc*/ 	.word	0xffffffff


	//   ....[107]....
        /*02d0*/ 	.word	0xffffffff


	//   ....[108]....
        /*02d4*/ 	.word	0xffffffff


	//   ....[109]....
        /*02d8*/ 	.word	0xffffffff


	//   ....[110]....
        /*02dc*/ 	.word	0xffffffff


	//   ....[111]....
        /*02e0*/ 	.word	0xffffffff


	//   ....[112]....
        /*02e4*/ 	.word	0xffffffff


	//   ....[113]....
        /*02e8*/ 	.word	0xffffffff


	//   ....[114]....
        /*02ec*/ 	.word	0xffffffff


	//   ....[115]....
        /*02f0*/ 	.word	0xffffffff


	//   ....[116]....
        /*02f4*/ 	.word	0xffffffff


	//   ....[117]....
        /*02f8*/ 	.word	0xffffffff


	//   ....[118]....
        /*02fc*/ 	.word	0xffffffff


	//   ....[119]....
        /*0300*/ 	.word	0xffffffff


	//   ....[120]....
        /*0304*/ 	.word	0xffffffff


	//   ....[121]....
        /*0308*/ 	.word	0xffffffff


	//   ....[122]....
        /*030c*/ 	.word	0xffffffff


	//   ....[123]....
        /*0310*/ 	.word	0xffffffff


	//   ....[124]....
        /*0314*/ 	.word	0xffffffff


	//   ....[125]....
        /*0318*/ 	.word	0xffffffff


	//   ....[126]....
        /*031c*/ 	.word	0xffffffff


	//   ....[127]....
        /*0320*/ 	.word	0xffffffff


	//   ....[128]....
        /*0324*/ 	.word	0xffffffff


	//   ....[129]....
        /*0328*/ 	.word	0xffffffff


	//   ....[130]....
        /*032c*/ 	.word	0xffffffff


	//   ....[131]....
        /*0330*/ 	.word	0xffffffff


	//   ....[132]....
        /*0334*/ 	.word	0xffffffff


	//   ....[133]....
        /*0338*/ 	.word	0xffffffff


	//   ....[134]....
        /*033c*/ 	.word	0xffffffff


	//   ....[135]....
        /*0340*/ 	.word	0xffffffff


	//   ....[136]....
        /*0344*/ 	.word	0xffffffff


	//   ....[137]....
        /*0348*/ 	.word	0xffffffff


	//   ....[138]....
        /*034c*/ 	.word	0xffffffff


	//   ....[139]....
        /*0350*/ 	.word	0xffffffff


	//   ....[140]....
        /*0354*/ 	.word	0xffffffff


	//   ....[141]....
        /*0358*/ 	.word	0xffffffff


	//   ....[142]....
        /*035c*/ 	.word	0xffffffff


	//   ....[143]....
        /*0360*/ 	.word	0x0500000f


	//   ....[144]....
        /*0364*/ 	.word	0x0500000f


	//   ....[145]....
        /*0368*/ 	.word	0x0500000f


	//   ....[146]....
        /*036c*/ 	.word	0x0500000f


	//   ....[147]....
        /*0370*/ 	.word	0x0500000f


	//   ....[148]....
        /*0374*/ 	.word	0x0500000f


	//   ....[149]....
        /*0378*/ 	.word	0x0500000f


	//   ....[150]....
        /*037c*/ 	.word	0x0500000f


	//   ....[151]....
        /*0380*/ 	.word	0x0500000f


	//   ....[152]....
        /*0384*/ 	.word	0x0500000f


	//   ....[153]....
        /*0388*/ 	.word	0x0500000f


	//   ....[154]....
        /*038c*/ 	.word	0x0500000f


	//   ....[155]....
        /*0390*/ 	.word	0x0500000f


	//   ....[156]....
        /*0394*/ 	.word	0x0500000f


	//   ....[157]....
        /*0398*/ 	.word	0x0500000f


	//   ....[158]....
        /*039c*/ 	.word	0x0500000f


	//   ....[159]....
        /*03a0*/ 	.word	0x0500000f


	//   ....[160]....
        /*03a4*/ 	.word	0x0500000f


	//   ....[161]....
        /*03a8*/ 	.word	0x0500000f


	//   ....[162]....
        /*03ac*/ 	.word	0x0500000f


	//   ....[163]....
        /*03b0*/ 	.word	0x0500000f


	//   ....[164]....
        /*03b4*/ 	.word	0x0500000f


	//   ....[165]....
        /*03b8*/ 	.word	0x0500000f


	//   ....[166]....
        /*03bc*/ 	.word	0x0500000f


	//   ....[167]....
        /*03c0*/ 	.word	0x0500000f


	//   ....[168]....
        /*03c4*/ 	.word	0x0500000f


	//   ....[169]....
        /*03c8*/ 	.word	0x0500000f


	//   ....[170]....
        /*03cc*/ 	.word	0x0500000f


	//   ....[171]....
        /*03d0*/ 	.word	0x0500000f


	//   ....[172]....
        /*03d4*/ 	.word	0x0500000f


	//   ....[173]....
        /*03d8*/ 	.word	0x0500000f


	//   ....[174]....
        /*03dc*/ 	.word	0x0500000f


	//   ....[175]....
        /*03e0*/ 	.word	0x0500000f


	//   ....[176]....
        /*03e4*/ 	.word	0x0500000f


	//   ....[177]....
        /*03e8*/ 	.word	0x0500000f


	//   ....[178]....
        /*03ec*/ 	.word	0x0500000f


	//   ....[179]....
        /*03f0*/ 	.word	0x0500000f


	//   ....[180]....
        /*03f4*/ 	.word	0x0500000f


	//   ....[181]....
        /*03f8*/ 	.word	0x0500000f


	//   ....[182]....
        /*03fc*/ 	.word	0x0500000f


	//   ....[183]....
        /*0400*/ 	.word	0x0500000f


	//   ....[184]....
        /*0404*/ 	.word	0x0500000f


	//   ....[185]....
        /*0408*/ 	.word	0x0500000f


	//   ....[186]....
        /*040c*/ 	.word	0x0500000f


	//   ....[187]....
        /*0410*/ 	.word	0x0500000f


	//   ....[188]....
        /*0414*/ 	.word	0x0500000f


	//   ....[189]....
        /*0418*/ 	.word	0x0500000f


	//   ....[190]....
        /*041c*/ 	.word	0x0500000f


	//   ....[191]....
        /*0420*/ 	.word	0x0500000f


	//   ....[192]....
        /*0424*/ 	.word	0x0500000f


	//   ....[193]....
        /*0428*/ 	.word	0x0500000f


	//   ....[194]....
        /*042c*/ 	.word	0x0500000f


	//   ....[195]....
        /*0430*/ 	.word	0x0500000f


	//   ....[196]....
        /*0434*/ 	.word	0x0500000f


	//   ....[197]....
        /*0438*/ 	.word	0x0500000f


	//   ....[198]....
        /*043c*/ 	.word	0x0500000f


	//   ....[199]....
        /*0440*/ 	.word	0x0500000f


	//   ....[200]....
        /*0444*/ 	.word	0x0500000f


	//   ....[201]....
        /*0448*/ 	.word	0x0500000f


	//   ....[202]....
        /*044c*/ 	.word	0x0500000f


	//   ....[203]....
        /*0450*/ 	.word	0x0500000f


	//   ....[204]....
        /*0454*/ 	.word	0x0500000f


	//   ....[205]....
        /*0458*/ 	.word	0x0500000f


	//   ....[206]....
        /*045c*/ 	.word	0x0500000f


	//   ....[207]....
        /*0460*/ 	.word	0x0500000f


	//   ....[208]....
        /*0464*/ 	.word	0x0500000f


	//   ....[209]....
        /*0468*/ 	.word	0x0500000f


	//   ....[210]....
        /*046c*/ 	.word	0x0500000f


	//   ....[211]....
        /*0470*/ 	.word	0x0500000f


	//   ....[212]....
        /*0474*/ 	.word	0x0500000f


	//   ....[213]....
        /*0478*/ 	.word	0x0500000f


	//   ....[214]....
        /*047c*/ 	.word	0x0500000f


	//   ....[215]....
        /*0480*/ 	.word	0x0500000f


	//   ....[216]....
        /*0484*/ 	.word	0x0500000f


	//   ....[217]....
        /*0488*/ 	.word	0x0500000f


	//   ....[218]....
        /*048c*/ 	.word	0x0500000f


	//   ....[219]....
        /*0490*/ 	.word	0x0500000f


	//   ....[220]....
        /*0494*/ 	.word	0x0500000f


	//   ....[221]....
        /*0498*/ 	.word	0x0500000f


	//   ....[222]....
        /*049c*/ 	.word	0x0500000f


	//   ....[223]....
        /*04a0*/ 	.word	0x0500000f


	//   ....[224]....
        /*04a4*/ 	.word	0x0500000f


	//   ....[225]....
        /*04a8*/ 	.word	0x0500000f


	//   ....[226]....
        /*04ac*/ 	.word	0x0500000f


	//----- nvinfo : EIATTR_COOP_GROUP_INSTR_OFFSETS
	.align		4
.L_358:
        /*04b0*/ 	.byte	0x04, 0x28
        /*04b2*/ 	.short	(.L_360 - .L_359)


	//   ....[0]....
.L_359:
        /*04b4*/ 	.word	0x00000070


	//   ....[1]....
        /*04b8*/ 	.word	0x000000b0


	//   ....[2]....
        /*04bc*/ 	.word	0x000002d0


	//   ....[3]....
        /*04c0*/ 	.word	0x00000430


	//   ....[4]....
        /*04c4*/ 	.word	0x00000550


	//   ....[5]....
        /*04c8*/ 	.word	0x000006b0


	//   ....[6]....
        /*04cc*/ 	.word	0x000018c0


	//   ....[7]....
        /*04d0*/ 	.word	0x00002fe0


	//   ....[8]....
        /*04d4*/ 	.word	0x000030b0


	//   ....[9]....
        /*04d8*/ 	.word	0x00003560


	//   ....[10]....
        /*04dc*/ 	.word	0x000035c0


	//   ....[11]....
        /*04e0*/ 	.word	0x000058d0


	//   ....[12]....
        /*04e4*/ 	.word	0x00005900


	//   ....[13]....
        /*04e8*/ 	.word	0x00005920


	//   ....[14]....
        /*04ec*/ 	.word	0x00005940


	//   ....[15]....
        /*04f0*/ 	.word	0x00006a60


	//   ....[16]....
        /*04f4*/ 	.word	0x00006a90


	//   ....[17]....
        /*04f8*/ 	.word	0x00006b50


	//   ....[18]....
        /*04fc*/ 	.word	0x00006b60


	//   ....[19]....
        /*0500*/ 	.word	0x00007ec0


	//   ....[20]....
        /*0504*/ 	.word	0x00007ef0


	//   ....[21]....
        /*0508*/ 	.word	0x00007f10


	//   ....[22]....
        /*050c*/ 	.word	0x00007f30


	//   ....[23]....
        /*0510*/ 	.word	0x00008670


	//   ....[24]....
        /*0514*/ 	.word	0x000086b0


	//   ....[25]....
        /*0518*/ 	.word	0x00008770


	//   ....[26]....
        /*051c*/ 	.word	0x00008790


	//   ....[27]....
        /*0520*/ 	.word	0x00008850


	//   ....[28]....
        /*0524*/ 	.word	0x00008870


	//   ....[29]....
        /*0528*/ 	.word	0x00008940


	//   ....[30]....
        /*052c*/ 	.word	0x00008960


	//   ....[31]....
        /*0530*/ 	.word	0x00008d30


	//   ....[32]....
        /*0534*/ 	.word	0x00008d40


	//   ....[33]....
        /*0538*/ 	.word	0x00009170


	//   ....[34]....
        /*053c*/ 	.word	0x00009180


	//   ....[35]....
        /*0540*/ 	.word	0x00009f50


	//   ....[36]....
        /*0544*/ 	.word	0x00009f80


	//   ....[37]....
        /*0548*/ 	.word	0x0000a050


	//   ....[38]....
        /*054c*/ 	.word	0x0000a070


	//   ....[39]....
        /*0550*/ 	.word	0x0000a130


	//   ....[40]....
        /*0554*/ 	.word	0x0000a150


	//   ....[41]....
        /*0558*/ 	.word	0x0000a220


	//   ....[42]....
        /*055c*/ 	.word	0x0000a240


	//   ....[43]....
        /*0560*/ 	.word	0x0000a380


	//   ....[44]....
        /*0564*/ 	.word	0x0000a590


	//   ....[45]....
        /*0568*/ 	.word	0x0000a5c0


	//   ....[46]....
        /*056c*/ 	.word	0x0000a5f0


	//   ....[47]....
        /*0570*/ 	.word	0x0000a620


	//   ....[48]....
        /*0574*/ 	.word	0x0000a650


	//   ....[49]....
        /*0578*/ 	.word	0x0000a680


	//   ....[50]....
        /*057c*/ 	.word	0x0000a7f0


	//   ....[51]....
        /*0580*/ 	.word	0x0000a820


	//   ....[52]....
        /*0584*/ 	.word	0x0000a850


	//   ....[53]....
        /*0588*/ 	.word	0x0000a880


	//   ....[54]....
        /*058c*/ 	.word	0x0000a8b0


	//   ....[55]....
        /*0590*/ 	.word	0x0000a8e0


	//   ....[56]....
        /*0594*/ 	.word	0x0000a970


	//   ....[57]....
        /*0598*/ 	.word	0x0000a9a0


	//   ....[58]....
        /*059c*/ 	.word	0x0000a9b0


	//   ....[59]....
        /*05a0*/ 	.word	0x0000aa40


	//   ....[60]....
        /*05a4*/ 	.word	0x0000c480


	//   ....[61]....
        /*05a8*/ 	.word	0x0000c4a0


	//   ....[62]....
        /*05ac*/ 	.word	0x0000c550


	//   ....[63]....
        /*05b0*/ 	.word	0x0000c570


	//   ....[64]....
        /*05b4*/ 	.word	0x0000c610


	//   ....[65]....
        /*05b8*/ 	.word	0x0000c630


	//   ....[66]....
        /*05bc*/ 	.word	0x0000c6d0


	//   ....[67]....
        /*05c0*/ 	.word	0x0000c6f0


	//   ....[68]....
        /*05c4*/ 	.word	0x0000c790


	//   ....[69]....
        /*05c8*/ 	.word	0x0000c7b0


	//   ....[70]....
        /*05cc*/ 	.word	0x0000c7c0


	//   ....[71]....
        /*05d0*/ 	.word	0x0000c850


	//   ....[72]....
        /*05d4*/ 	.word	0x0000cfb0


	//   ....[73]....
        /*05d8*/ 	.word	0x0000cfe0


	//   ....[74]....
        /*05dc*/ 	.word	0x0000d040


	//   ....[75]....
        /*05e0*/ 	.word	0x0000d090


	//   ....[76]....
        /*05e4*/ 	.word	0x0000d0d0


	//   ....[77]....
        /*05e8*/ 	.word	0x0000d140


	//   ....[78]....
        /*05ec*/ 	.word	0x0000d190


	//   ....[79]....
        /*05f0*/ 	.word	0x0000d1f0


	//   ....[80]....
        /*05f4*/ 	.word	0x0000d230


	//   ....[81]....
        /*05f8*/ 	.word	0x0000d2a0


	//   ....[82]....
        /*05fc*/ 	.word	0x0000d2f0


	//   ....[83]....
        /*0600*/ 	.word	0x0000d350


	//   ....[84]....
        /*0604*/ 	.word	0x0000d390


	//   ....[85]....
        /*0608*/ 	.word	0x0000d400


	//   ....[86]....
        /*060c*/ 	.word	0x0000d420


	//   ....[87]....
        /*0610*/ 	.word	0x0000d460


	//   ....[88]....
        /*0614*/ 	.word	0x0000dbe0


	//   ....[89]....
        /*0618*/ 	.word	0x0000dbf0


	//   ....[90]....
        /*061c*/ 	.word	0x0000dc10


	//   ....[91]....
        /*0620*/ 	.word	0x0000dc90


	//   ....[92]....
        /*0624*/ 	.word	0x0000dca0


	//   ....[93]....
        /*0628*/ 	.word	0x0000dd00


	//   ....[94]....
        /*062c*/ 	.word	0x0000dd30


	//   ....[95]....
        /*0630*/ 	.word	0x0000dd70


	//   ....[96]....
        /*0634*/ 	.word	0x0000dda0


	//   ....[97]....
        /*0638*/ 	.word	0x0000dde0


	//   ....[98]....
        /*063c*/ 	.word	0x0000de10


	//   ....[99]....
        /*0640*/ 	.word	0x0000de50


	//   ....[100]....
        /*0644*/ 	.word	0x0000e0c0


	//   ....[101]....
        /*0648*/ 	.word	0x0000e0e0


	//   ....[102]....
        /*064c*/ 	.word	0x0000e0f0


	//   ....[103]....
        /*0650*/ 	.word	0x0000e170


	//   ....[104]....
        /*0654*/ 	.word	0x0000e180


	//   ....[105]....
        /*0658*/ 	.word	0x0000e1f0


	//   ....[106]....
        /*065c*/ 	.word	0x0000e200


	//   ....[107]....
        /*0660*/ 	.word	0x0000e270


	//   ....[108]....
        /*0664*/ 	.word	0x0000e280


	//   ....[109]....
        /*0668*/ 	.word	0x0000e2f0


	//   ....[110]....
        /*066c*/ 	.word	0x0000e300


	//   ....[111]....
        /*0670*/ 	.word	0x0000e310


	//   ....[112]....
        /*0674*/ 	.word	0x0000e8c0


	//   ....[113]....
        /*0678*/ 	.word	0x0000e8e0


	//   ....[114]....
        /*067c*/ 	.word	0x0000e8f0


	//   ....[115]....
        /*0680*/ 	.word	0x0000e900


	//   ....[116]....
        /*0684*/ 	.word	0x0000e970


	//   ....[117]....
        /*0688*/ 	.word	0x0000e990


	//   ....[118]....
        /*068c*/ 	.word	0x0000ea00


	//   ....[119]....
        /*0690*/ 	.word	0x0000ea20


	//   ....[120]....
        /*0694*/ 	.word	0x0000ea80


	//   ....[121]....
        /*0698*/ 	.word	0x0000eaa0


	//   ....[122]....
        /*069c*/ 	.word	0x0000eaf0


	//   ....[123]....
        /*06a0*/ 	.word	0x0000eb10


	//   ....[124]....
        /*06a4*/ 	.word	0x0000ef60


	//   ....[125]....
        /*06a8*/ 	.word	0x0000ef70


	//   ....[126]....
        /*06ac*/ 	.word	0x0000efb0


	//   ....[127]....
        /*06b0*/ 	.word	0x0000eff0


	//   ....[128]....
        /*06b4*/ 	.word	0x0000f020


	//   ....[129]....
        /*06b8*/ 	.word	0x0000f050


	//   ....[130]....
        /*06bc*/ 	.word	0x0000f080


	//   ....[131]....
        /*06c0*/ 	.word	0x0000f0b0


	//   ....[132]....
        /*06c4*/ 	.word	0x0000f260


	//   ....[133]....
        /*06c8*/ 	.word	0x0000f290


	//   ....[134]....
        /*06cc*/ 	.word	0x0000f2c0


	//   ....[135]....
        /*06d0*/ 	.word	0x0000f2f0


	//   ....[136]....
        /*06d4*/ 	.word	0x0000f320


	//   ....[137]....
        /*06d8*/ 	.word	0x0000f350


	//   ....[138]....
        /*06dc*/ 	.word	0x0000f410


	//   ....[139]....
        /*06e0*/ 	.word	0x0000f430


	//   ....[140]....
        /*06e4*/ 	.word	0x0000f440


	//   ....[141]....
        /*06e8*/ 	.word	0x0000f4a0


	//   ....[142]....
        /*06ec*/ 	.word	0x0000fac0


	//   ....[143]....
        /*06f0*/ 	.word	0x0000ffb0


	//   ....[144]....
        /*06f4*/ 	.word	0x000100a0


	//   ....[145]....
        /*06f8*/ 	.word	0x00010140


	//   ....[146]....
        /*06fc*/ 	.word	0x000101a0


	//   ....[147]....
        /*0700*/ 	.word	0x000102b0


	//   ....[148]....
        /*0704*/ 	.word	0x00010320


	//   ....[149]....
        /*0708*/ 	.word	0x00010430


	//   ....[150]....
        /*070c*/ 	.word	0x000104a0


	//   ....[151]....
        /*0710*/ 	.word	0x000105b0


	//   ....[152]....
        /*0714*/ 	.word	0x00010620


	//   ....[153]....
        /*0718*/ 	.word	0x00010730


	//   ....[154]....
        /*071c*/ 	.word	0x000107a0


	//   ....[155]....
        /*0720*/ 	.word	0x00010840


	//   ....[156]....
        /*0724*/ 	.word	0x00010950


	//   ....[157]....
        /*0728*/ 	.word	0x000109c0


	//   ....[158]....
        /*072c*/ 	.word	0x00010a40


	//   ....[159]....
        /*0730*/ 	.word	0x00010b00


	//   ....[160]....
        /*0734*/ 	.word	0x00010b80


	//   ....[161]....
        /*0738*/ 	.word	0x00010c60


	//   ....[162]....
        /*073c*/ 	.word	0x00010ce0


	//   ....[163]....
        /*0740*/ 	.word	0x00010dc0


	//   ....[164]....
        /*0744*/ 	.word	0x00010e40


	//   ....[165]....
        /*0748*/ 	.word	0x00010f20


	//   ....[166]....
        /*074c*/ 	.word	0x00010fa0


	//   ....[167]....
        /*0750*/ 	.word	0x00011080


	//   ....[168]....
        /*0754*/ 	.word	0x00011100


	//   ....[169]....
        /*0758*/ 	.word	0x000111e0


	//   ....[170]....
        /*075c*/ 	.word	0x00011260


	//   ....[171]....
        /*0760*/ 	.word	0x00011320


	//   ....[172]....
        /*0764*/ 	.word	0x00011450


	//   ....[173]....
        /*0768*/ 	.word	0x00011500


	//   ....[174]....
        /*076c*/ 	.word	0x00011570


	//   ....[175]....
        /*0770*/ 	.word	0x00011660


	//   ....[176]....
        /*0774*/ 	.word	0x000116c0


	//   ....[177]....
        /*0778*/ 	.word	0x00011790


	//   ....[178]....
        /*077c*/ 	.word	0x000117f0


	//   ....[179]....
        /*0780*/ 	.word	0x000118c0


	//   ....[180]....
        /*0784*/ 	.word	0x00011920


	//   ....[181]....
        /*0788*/ 	.word	0x000119f0


	//   ....[182]....
        /*078c*/ 	.word	0x00011a50


	//   ....[183]....
        /*0790*/ 	.word	0x00011b20


	//   ....[184]....
        /*0794*/ 	.word	0x00011c10


	//   ....[185]....
        /*0798*/ 	.word	0x00011cb0


	//   ....[186]....
        /*079c*/ 	.word	0x00011d10


	//   ....[187]....
        /*07a0*/ 	.word	0x00011e00


	//   ....[188]....
        /*07a4*/ 	.word	0x00011e60


	//   ....[189]....
        /*07a8*/ 	.word	0x00011f40


	//   ....[190]....
        /*07ac*/ 	.word	0x00011fa0


	//   ....[191]....
        /*07b0*/ 	.word	0x00012080


	//   ....[192]....
        /*07b4*/ 	.word	0x000120e0


	//   ....[193]....
        /*07b8*/ 	.word	0x000121c0


	//   ....[194]....
        /*07bc*/ 	.word	0x00012220


	//   ....[195]....
        /*07c0*/ 	.word	0x000122f0


	//   ....[196]....
        /*07c4*/ 	.word	0x00012410


	//   ....[197]....
        /*07c8*/ 	.word	0x000124e0


	//   ....[198]....
        /*07cc*/ 	.word	0x000125a0


	//   ....[199]....
        /*07d0*/ 	.word	0x00012670


	//   ....[200]....
        /*07d4*/ 	.word	0x000126d0


	//   ....[201]....
        /*07d8*/ 	.word	0x000127a0


	//   ....[202]....
        /*07dc*/ 	.word	0x00012800


	//   ....[203]....
        /*07e0*/ 	.word	0x000128e0


	//   ....[204]....
        /*07e4*/ 	.word	0x00012940


	//   ....[205]....
        /*07e8*/ 	.word	0x00012a10


	//   ....[206]....
        /*07ec*/ 	.word	0x00012a70


	//   ....[207]....
        /*07f0*/ 	.word	0x00012b30


	//   ....[208]....
        /*07f4*/ 	.word	0x00012bc0


	//   ....[209]....
        /*07f8*/ 	.word	0x00012c60


	//   ....[210]....
        /*07fc*/ 	.word	0x00012dc0


	//   ....[211]....
        /*0800*/ 	.word	0x00012e30


	//   ....[212]....
        /*0804*/ 	.word	0x00012eb0


	//   ....[213]....
        /*0808*/ 	.word	0x00012f20


	//   ....[214]....
        /*080c*/ 	.word	0x00012f90


	//   ....[215]....
        /*0810*/ 	.word	0x00013010


	//   ....[216]....
        /*0814*/ 	.word	0x00013090


	//   ....[217]....
        /*0818*/ 	.word	0x00013120


	//   ....[218]....
        /*081c*/ 	.word	0x00013190


	//   ....[219]....
        /*0820*/ 	.word	0x00013200


	//   ....[220]....
        /*0824*/ 	.word	0x00013270


	//   ....[221]....
        /*0828*/ 	.word	0x000132f0


	//   ....[222]....
        /*082c*/ 	.word	0x00013360


	//   ....[223]....
        /*0830*/ 	.word	0x00013400


	//   ....[224]....
        /*0834*/ 	.word	0x00013450


	//   ....[225]....
        /*0838*/ 	.word	0x000134e0


	//   ....[226]....
        /*083c*/ 	.word	0x00013610


	//----- nvinfo : EIATTR_REG_RECONFIG
	.align		4
.L_360:
        /*0840*/ 	.byte	0x01, 0x54
	.zero		2


	//----- nvinfo : EIATTR_SYSCALL_OFFSETS
	.align		4
        /*0844*/ 	.byte	0x04, 0x46
        /*0846*/ 	.short	(.L_362 - .L_361)


	//   ....[0]....
.L_361:
        /*0848*/ 	.word	0x00001aa0


	//   ....[1]....
        /*084c*/ 	.word	0x0000ba00


	//   ....[2]....
        /*0850*/ 	.word	0x0000bb50


	//   ....[3]....
        /*0854*/ 	.word	0x0000bc40


	//   ....[4]....
        /*0858*/ 	.word	0x0000cbe0


	//----- nvinfo : EIATTR_MBARRIER_INSTR_OFFSETS
	.align		4
.L_362:
        /*085c*/ 	.byte	0x04, 0x39
        /*085e*/ 	.short	(.L_364 - .L_363)


	//   ....[0]....
.L_363:
        /*0860*/ 	.word	0x00000180
        /*0864*/ 	.word	0x000000ff
        /*0868*/ 	.word	0x0002a800
        /*086c*/ 	.short	0x0100
        /*086e*/ 	.byte	0x08
	.zero		1


	//   ....[1]....
        /*0870*/ 	.word	0x00000190
        /*0874*/ 	.word	0x000000ff
        /*0878*/ 	.word	0x0002a820
        /*087c*/ 	.short	0x0100
        /*087e*/ 	.byte	0x08
	.zero		1


	//   ....[2]....
        /*0880*/ 	.word	0x00000280
        /*0884*/ 	.word	0x000000ff
        /*0888*/ 	.word	0x0002a830
        /*088c*/ 	.short	0x0100
        /*088e*/ 	.byte	0x08
	.zero		1


	//   ....[3]....
        /*0890*/ 	.word	0x00000290
        /*0894*/ 	.word	0x000000ff
        /*0898*/ 	.word	0x0002a840
        /*089c*/ 	.short	0x0100
        /*089e*/ 	.byte	0x08
	.zero		1


	//   ....[4]....
        /*08a0*/ 	.word	0x000002a0
        /*08a4*/ 	.word	0x000000ff
        /*08a8*/ 	.word	0x0002a838
        /*08ac*/ 	.short	0x0100
        /*08ae*/ 	.byte	0x08
	.zero		1


	//   ....[5]....
        /*08b0*/ 	.word	0x000002b0
        /*08b4*/ 	.word	0x000000ff
        /*08b8*/ 	.word	0x0002a848
        /*08bc*/ 	.short	0x0100
        /*08be*/ 	.byte	0x08
	.zero		1


	//   ....[6]....
        /*08c0*/ 	.word	0x000003e0
        /*08c4*/ 	.word	0x000000ff
        /*08c8*/ 	.word	0x0002a850
        /*08cc*/ 	.short	0x0100
        /*08ce*/ 	.byte	0x08
	.zero		1


	//   ....[7]....
        /*08d0*/ 	.word	0x000003f0
        /*08d4*/ 	.word	0x000000ff
        /*08d8*/ 	.word	0x0002a860
        /*08dc*/ 	.short	0x0100
        /*08de*/ 	.byte	0x08
	.zero		1


	//   ....[8]....
        /*08e0*/ 	.word	0x00000400
        /*08e4*/ 	.word	0x000000ff
        /*08e8*/ 	.word	0x0002a858
        /*08ec*/ 	.short	0x0100
        /*08ee*/ 	.byte	0x08
	.zero		1


	//   ....[9]....
        /*08f0*/ 	.word	0x00000410
        /*08f4*/ 	.word	0x000000ff
        /*08f8*/ 	.word	0x0002a868
        /*08fc*/ 	.short	0x0100
        /*08fe*/ 	.byte	0x08
	.zero		1


	//   ....[10]....
        /*0900*/ 	.word	0x00000500
        /*0904*/ 	.word	0x000000ff
        /*0908*/ 	.word	0x0002a870
        /*090c*/ 	.short	0x0100
        /*090e*/ 	.byte	0x06
	.zero		1


	//   ....[11]....
        /*0910*/ 	.word	0x00000510
        /*0914*/ 	.word	0x000000ff
        /*0918*/ 	.word	0x0002a880
        /*091c*/ 	.short	0x0100
        /*091e*/ 	.byte	0x06
	.zero		1


	//   ....[12]....
        /*0920*/ 	.word	0x00000520
        /*0924*/ 	.word	0x000000ff
        /*0928*/ 	.word	0x0002a878
        /*092c*/ 	.short	0x0100
        /*092e*/ 	.byte	0x06
	.zero		1


	//   ....[13]....
        /*0930*/ 	.word	0x00000530
        /*0934*/ 	.word	0x000000ff
        /*0938*/ 	.word	0x0002a888
        /*093c*/ 	.short	0x0100
        /*093e*/ 	.byte	0x06
	.zero		1


	//   ....[14]....
        /*0940*/ 	.word	0x00000660
        /*0944*/ 	.word	0x000000ff
        /*0948*/ 	.word	0x0002a890
        /*094c*/ 	.short	0x0100
        /*094e*/ 	.byte	0x08
	.zero		1


	//   ....[15]....
        /*0950*/ 	.word	0x00000670
        /*0954*/ 	.word	0x000000ff
        /*0958*/ 	.word	0x0002a8a0
        /*095c*/ 	.short	0x0100
        /*095e*/ 	.byte	0x08
	.zero		1


	//   ....[16]....
        /*0960*/ 	.word	0x00000680
        /*0964*/ 	.word	0x000000ff
        /*0968*/ 	.word	0x0002a898
        /*096c*/ 	.short	0x0100
        /*096e*/ 	.byte	0x08
	.zero		1


	//   ....[17]....
        /*0970*/ 	.word	0x00000690
        /*0974*/ 	.word	0x000000ff
        /*0978*/ 	.word	0x0002a8a8
        /*097c*/ 	.short	0x0100
        /*097e*/ 	.byte	0x08
	.zero		1


	//   ....[18]....
        /*0980*/ 	.word	0x000007d0
        /*0984*/ 	.word	0x000000ff
        /*0988*/ 	.word	0x0002a8b0
        /*098c*/ 	.short	0x0100
        /*098e*/ 	.byte	0x08
	.zero		1


	//   ....[19]....
        /*0990*/ 	.word	0x000007e0
        /*0994*/ 	.word	0x000000ff
        /*0998*/ 	.word	0x0002a8c0
        /*099c*/ 	.short	0x0100
        /*099e*/ 	.byte	0x08
	.zero		1


	//   ....[20]....
        /*09a0*/ 	.word	0x000007f0
        /*09a4*/ 	.word	0x000000ff
        /*09a8*/ 	.word	0x0002a8b8
        /*09ac*/ 	.short	0x0100
        /*09ae*/ 	.byte	0x08
	.zero		1


	//   ....[21]....
        /*09b0*/ 	.word	0x00000800
        /*09b4*/ 	.word	0x000000ff
        /*09b8*/ 	.word	0x0002a8c8
        /*09bc*/ 	.short	0x0100
        /*09be*/ 	.byte	0x08
	.zero		1


	//   ....[22]....
        /*09c0*/ 	.word	0x00001b40
        /*09c4*/ 	.word	0x000000ff
        /*09c8*/ 	.word	0x0002a800
        /*09cc*/ 	.short	0x010a
        /*09ce*/ 	.byte	0x28
	.zero		1


	//   ....[23]....
        /*09d0*/ 	.word	0x00001bc0
        /*09d4*/ 	.word	0x00000000
        /*09d8*/ 	.word	0x0002a830
        /*09dc*/ 	.short	0x010a
        /*09de*/ 	.byte	0x3f
	.zero		1


	//   ....[24]....
        /*09e0*/ 	.word	0x00001c10
        /*09e4*/ 	.word	0x00000000
        /*09e8*/ 	.word	0x0002a830
        /*09ec*/ 	.short	0x010a
        /*09ee*/ 	.byte	0x3f
	.zero		1


	//   ....[25]....
        /*09f0*/ 	.word	0x000030e0
        /*09f4*/ 	.word	0x000000ff
        /*09f8*/ 	.word	0x00000000
        /*09fc*/ 	.short	0x0101
        /*09fe*/ 	.byte	0x04
	.zero		1


	//   ....[26]....
        /*0a00*/ 	.word	0x000043a0
        /*0a04*/ 	.word	0x000000ff
        /*0a08*/ 	.word	0x0002a830
        /*0a0c*/ 	.short	0x010a
        /*0a0e*/ 	.byte	0x09
	.zero		1


	//   ....[27]....
        /*0a10*/ 	.word	0x000043e0
        /*0a14*/ 	.word	0x000000ff
        /*0a18*/ 	.word	0x0002a830
        /*0a1c*/ 	.short	0x010a
        /*0a1e*/ 	.byte	0x09
	.zero		1


	//   ....[28]....
        /*0a20*/ 	.word	0x00004d00
        /*0a24*/ 	.word	0x000000ff
        /*0a28*/ 	.word	0x0002a850
        /*0a2c*/ 	.short	0x010a
        /*0a2e*/ 	.byte	0x0a
	.zero		1


	//   ....[29]....
        /*0a30*/ 	.word	0x00004d40
        /*0a34*/ 	.word	0x000000ff
        /*0a38*/ 	.word	0x0002a850
        /*0a3c*/ 	.short	0x010a
        /*0a3e*/ 	.byte	0x0a
	.zero		1


	//   ....[30]....
        /*0a40*/ 	.word	0x000053e0
        /*0a44*/ 	.word	0x000000ff
        /*0a48*/ 	.word	0x00000000
        /*0a4c*/ 	.short	0x0101
        /*0a4e*/ 	.byte	0x09
	.zero		1


	//   ....[31]....
        /*0a50*/ 	.word	0x000063f0
        /*0a54*/ 	.word	0x000000ff
        /*0a58*/ 	.word	0x00000000
        /*0a5c*/ 	.short	0x0101
        /*0a5e*/ 	.byte	0x0a
	.zero		1


	//   ....[32]....
        /*0a60*/ 	.word	0x000069d0
        /*0a64*/ 	.word	0x000000ff
        /*0a68*/ 	.word	0x0002a850
        /*0a6c*/ 	.short	0x010a
        /*0a6e*/ 	.byte	0x05
	.zero		1


	//   ....[33]....
        /*0a70*/ 	.word	0x00006a10
        /*0a74*/ 	.word	0x000000ff
        /*0a78*/ 	.word	0x0002a850
        /*0a7c*/ 	.short	0x010a
        /*0a7e*/ 	.byte	0x05
	.zero		1


	//   ....[34]....
        /*0a80*/ 	.word	0x00006ef0
        /*0a84*/ 	.word	0x000000ff
        /*0a88*/ 	.word	0x00000000
        /*0a8c*/ 	.short	0x0101
        /*0a8e*/ 	.byte	0x04
	.zero		1


	//   ....[35]....
        /*0a90*/ 	.word	0x000086a0
        /*0a94*/ 	.word	0x00000062
        /*0a98*/ 	.word	0x00000000
        /*0a9c*/ 	.short	0x0101
        /*0a9e*/ 	.byte	0x3f
	.zero		1


	//   ....[36]....
        /*0aa0*/ 	.word	0x00008b40
        /*0aa4*/ 	.word	0x00000062
        /*0aa8*/ 	.word	0x00000000
        /*0aac*/ 	.short	0x0101
        /*0aae*/ 	.byte	0x3f
	.zero		1


	//   ....[37]....
        /*0ab0*/ 	.word	0x0000c260
        /*0ab4*/ 	.word	0x00000007
        /*0ab8*/ 	.word	0x0002a840
        /*0abc*/ 	.short	0x010a
        /*0abe*/ 	.byte	0x3f
	.zero		1


	//   ....[38]....
        /*0ac0*/ 	.word	0x0000c910
        /*0ac4*/ 	.word	0x00000007
        /*0ac8*/ 	.word	0x0002a830
        /*0acc*/ 	.short	0x0107
        /*0ace*/ 	.byte	0x3f
	.zero		1


	//   ....[39]....
        /*0ad0*/ 	.word	0x0000c9e0
        /*0ad4*/ 	.word	0x00000007
        /*0ad8*/ 	.word	0x0002a830
        /*0adc*/ 	.short	0x0101
        /*0ade*/ 	.byte	0x3f
	.zero		1


	//   ....[40]....
        /*0ae0*/ 	.word	0x0000d570
        /*0ae4*/ 	.word	0x00000016
        /*0ae8*/ 	.word	0x0002a800
        /*0aec*/ 	.short	0x0107
        /*0aee*/ 	.byte	0x3f
	.zero		1


	//   ....[41]....
        /*0af0*/ 	.word	0x0000d690
        /*0af4*/ 	.word	0x00000016
        /*0af8*/ 	.word	0x0002a800
        /*0afc*/ 	.short	0x0101
        /*0afe*/ 	.byte	0x3f
	.zero		1


	//   ....[42]....
        /*0b00*/ 	.word	0x0000d6b0
        /*0b04*/ 	.word	0x00000016
        /*0b08*/ 	.word	0x0002a820
        /*0b0c*/ 	.short	0x010a
        /*0b0e*/ 	.byte	0x3f
	.zero		1


	//   ....[43]....
        /*0b10*/ 	.word	0x0000da10
        /*0b14*/ 	.word	0x00000006
        /*0b18*/ 	.word	0x0002a840
        /*0b1c*/ 	.short	0x010a
        /*0b1e*/ 	.byte	0x3f
	.zero		1


	//   ....[44]....
        /*0b20*/ 	.word	0x0000def0
        /*0b24*/ 	.word	0x00000006
        /*0b28*/ 	.word	0x0002a830
        /*0b2c*/ 	.short	0x0107
        /*0b2e*/ 	.byte	0x3f
	.zero		1


	//   ....[45]....
        /*0b30*/ 	.word	0x0000dfa0
        /*0b34*/ 	.word	0x00000006
        /*0b38*/ 	.word	0x0002a830
        /*0b3c*/ 	.short	0x0101
        /*0b3e*/ 	.byte	0x3f
	.zero		1


	//   ....[46]....
        /*0b40*/ 	.word	0x0000e000
        /*0b44*/ 	.word	0x00000004
        /*0b48*/ 	.word	0x0002a860
        /*0b4c*/ 	.short	0x010a
        /*0b4e*/ 	.byte	0x3f
	.zero		1


	//   ....[47]....
        /*0b50*/ 	.word	0x0000e450
        /*0b54*/ 	.word	0x00000004
        /*0b58*/ 	.word	0x0002a850
        /*0b5c*/ 	.short	0x0107
        /*0b5e*/ 	.byte	0x3f
	.zero		1


	//   ....[48]....
        /*0b60*/ 	.word	0x0000e5a0
        /*0b64*/ 	.word	0x00000004
        /*0b68*/ 	.word	0x0002a850
        /*0b6c*/ 	.short	0x0101
        /*0b6e*/ 	.byte	0x3f
	.zero		1


	//   ....[49]....
        /*0b70*/ 	.word	0x0000e7f0
        /*0b74*/ 	.word	0x00000000
        /*0b78*/ 	.word	0x0002a860
        /*0b7c*/ 	.short	0x010a
        /*0b7e*/ 	.byte	0x3f
	.zero		1


	//   ....[50]....
        /*0b80*/ 	.word	0x0000ec50
        /*0b84*/ 	.word	0x00000000
        /*0b88*/ 	.word	0x0002a850
        /*0b8c*/ 	.short	0x0107
        /*0b8e*/ 	.byte	0x3f
	.zero		1


	//   ....[51]....
        /*0b90*/ 	.word	0x0000ed00
        /*0b94*/ 	.word	0x00000000
        /*0b98*/ 	.word	0x0002a850
        /*0b9c*/ 	.short	0x0101
        /*0b9e*/ 	.byte	0x3f
	.zero		1


	//   ....[52]....
        /*0ba0*/ 	.word	0x0000fa40
        /*0ba4*/ 	.word	0x00000004
        /*0ba8*/ 	.word	0x0002a820
        /*0bac*/ 	.short	0x010a
        /*0bae*/ 	.byte	0x3f
	.zero		1


	//   ....[53]....
        /*0bb0*/ 	.word	0x0000fbe0
        /*0bb4*/ 	.word	0x00000005
        /*0bb8*/ 	.word	0x0002a840
        /*0bbc*/ 	.short	0x010a
        /*0bbe*/ 	.byte	0x3f
	.zero		1


	//   ....[54]....
        /*0bc0*/ 	.word	0x0000fc80
        /*0bc4*/ 	.word	0x0000001b
        /*0bc8*/ 	.word	0x0002a840
        /*0bcc*/ 	.short	0x010a
        /*0bce*/ 	.byte	0x3f
	.zero		1


	//   ....[55]....
        /*0bd0*/ 	.word	0x0000fcc0
        /*0bd4*/ 	.word	0x00000005
        /*0bd8*/ 	.word	0x0002a860
        /*0bdc*/ 	.short	0x010a
        /*0bde*/ 	.byte	0x3f
	.zero		1


	//   ....[56]....
        /*0be0*/ 	.word	0x0000fd00
        /*0be4*/ 	.word	0x0000001b
        /*0be8*/ 	.word	0x0002a860
        /*0bec*/ 	.short	0x010a
        /*0bee*/ 	.byte	0x3f
	.zero		1


	//   ....[57]....
        /*0bf0*/ 	.word	0x0000fd70
        /*0bf4*/ 	.word	0x00000003
        /*0bf8*/ 	.word	0x0002a800
        /*0bfc*/ 	.short	0x010a
        /*0bfe*/ 	.byte	0x3f
	.zero		1


	//   ....[58]....
        /*0c00*/ 	.word	0x0000fdc0
        /*0c04*/ 	.word	0x00000000
        /*0c08*/ 	.word	0x0002a830
        /*0c0c*/ 	.short	0x010a
        /*0c0e*/ 	.byte	0x3f
	.zero		1


	//   ....[59]....
        /*0c10*/ 	.word	0x0000fe20
        /*0c14*/ 	.word	0x0000000c
        /*0c18*/ 	.word	0x0002a830
        /*0c1c*/ 	.short	0x010a
        /*0c1e*/ 	.byte	0x3f
	.zero		1


	//   ....[60]....
        /*0c20*/ 	.word	0x0000fe80
        /*0c24*/ 	.word	0x00000009
        /*0c28*/ 	.word	0x0002a850
        /*0c2c*/ 	.short	0x010a
        /*0c2e*/ 	.byte	0x3f
	.zero		1


	//   ....[61]....
        /*0c30*/ 	.word	0x0000fee0
        /*0c34*/ 	.word	0x00000005
        /*0c38*/ 	.word	0x0002a850
        /*0c3c*/ 	.short	0x010a
        /*0c3e*/ 	.byte	0x3f
	.zero		1


	//   ....[62]....
        /*0c40*/ 	.word	0x0000fff0
        /*0c44*/ 	.word	0x00000007
        /*0c48*/ 	.word	0x0002a840
        /*0c4c*/ 	.short	0x010a
        /*0c4e*/ 	.byte	0x3f
	.zero		1


	//   ....[63]....
        /*0c50*/ 	.word	0x00011350
        /*0c54*/ 	.word	0x00000016
        /*0c58*/ 	.word	0x0002a820
        /*0c5c*/ 	.short	0x010a
        /*0c5e*/ 	.byte	0x3f
	.zero		1


	//   ....[64]....
        /*0c60*/ 	.word	0x000113a0
        /*0c64*/ 	.word	0x00000006
        /*0c68*/ 	.word	0x0002a840
        /*0c6c*/ 	.short	0x010a
        /*0c6e*/ 	.byte	0x3f
	.zero		1


	//   ....[65]....
        /*0c70*/ 	.word	0x00011b60
        /*0c74*/ 	.word	0x00000004
        /*0c78*/ 	.word	0x0002a860
        /*0c7c*/ 	.short	0x010a
        /*0c7e*/ 	.byte	0x3f
	.zero		1


	//   ....[66]....
        /*0c80*/ 	.word	0x00012360
        /*0c84*/ 	.word	0x00000000
        /*0c88*/ 	.word	0x0002a860
        /*0c8c*/ 	.short	0x010a
        /*0c8e*/ 	.byte	0x3f
	.zero		1


	//   ....[67]....
        /*0c90*/ 	.word	0x00013530
        /*0c94*/ 	.word	0x00000004
        /*0c98*/ 	.word	0x0002a820
        /*0c9c*/ 	.short	0x010a
        /*0c9e*/ 	.byte	0x3f
	.zero		1


	//   ....[68]....
        /*0ca0*/ 	.word	0x000136d0
        /*0ca4*/ 	.word	0x00000005
        /*0ca8*/ 	.word	0x0002a840
        /*0cac*/ 	.short	0x010a
        /*0cae*/ 	.byte	0x3f
	.zero		1


	//   ....[69]....
        /*0cb0*/ 	.word	0x00013720
        /*0cb4*/ 	.word	0x0000001b
        /*0cb8*/ 	.word	0x0002a840
        /*0cbc*/ 	.short	0x010a
        /*0cbe*/ 	.byte	0x3f
	.zero		1


	//   ....[70]....
        /*0cc0*/ 	.word	0x00013770
        /*0cc4*/ 	.word	0x00000005
        /*0cc8*/ 	.word	0x0002a860
        /*0ccc*/ 	.short	0x010a
        /*0cce*/ 	.byte	0x3f
	.zero		1


	//----- nvinfo : EIATTR_NUM_MBARRIERS
	.align		4
.L_364:
        /*0cd0*/ 	.byte	0x03, 0x38
        /*0cd2*/ 	.short	0x0016


	//----- nvinfo : EIATTR_EXIT_INSTR_OFFSETS
	.align		4
        /*0cd4*/ 	.byte	0x04, 0x1c
        /*0cd6*/ 	.short	(.L_366 - .L_365)


	//   ....[0]....
.L_365:
        /*0cd8*/ 	.word	0x00000990


	//   ....[1]....
        /*0cdc*/ 	.word	0x0000a330


	//   ....[2]....
        /*0ce0*/ 	.word	0x0000fd50


	//----- nvinfo : EIATTR_MAX_THREADS
	.align		4
.L_366:
        /*0ce4*/ 	.byte	0x04, 0x05
        /*0ce6*/ 	.short	(.L_368 - .L_367)
.L_367:
        /*0ce8*/ 	.word	0x00000180
        /*0cec*/ 	.word	0x00000001
        /*0cf0*/ 	.word	0x00000001


	//----- nvinfo : EIATTR_CRS_STACK_SIZE
	.align		4
.L_368:
        /*0cf4*/ 	.byte	0x04, 0x1e
        /*0cf6*/ 	.short	(.L_370 - .L_369)
.L_369:
        /*0cf8*/ 	.word	0x00000000


	//----- nvinfo : EIATTR_CBANK_PARAM_SIZE
	.align		4
.L_370:
        /*0cfc*/ 	.byte	0x03, 0x19
        /*0cfe*/ 	.short	0x0af0


	//----- nvinfo : EIATTR_PARAM_CBANK
	.align		4
        /*0d00*/ 	.byte	0x04, 0x0a
        /*0d02*/ 	.short	(.L_372 - .L_371)
	.align		4
.L_371:
        /*0d04*/ 	.word	index@(.nv.constant0._ZN7cutlass13device_kernelIN5flash11enable_sm90INS1_16FlashAttnFwdSm90INS1_25CollectiveMainloopFwdSm90ILi2EN4cute5tupleIJNS5_1CILi1EEES8_S8_EEENS6_IJNS7_ILi128EEENS7_ILi96EEENS7_ILi192EEEEEELi128ENS_6half_tEfNS_4arch4Sm90ELb0ELb0ELb1ELb1ELb1ELb0ELb0ELb1ELb1ELb1ELb1ELb0EEENS1_21CollectiveEpilogueFwdINS6_IJSA_SA_SB_EEES9_SE_SG_Li256ELb1ELb1ELb1ELb0EEENS1_36VarlenDynamicPersistentTileSchedulerILi128ELi96ELi256ELi128ELb1ELb1ELb1ELb0ELb1ELb1EEEEEEEEEvNT_6ParamsE)
        /*0d08*/ 	.short	0x0210
        /*0d0a*/ 	.short	0x0af0


	//----- nvinfo : EIATTR_SW_WAR
	.align		4
.L_372:
        /*0d0c*/ 	.byte	0x04, 0x36
        /*0d0e*/ 	.short	(.L_374 - .L_373)
.L_373:
        /*0d10*/ 	.word	0x00000008
.L_374:


//--------------------- .nv.info._ZN7cutlass13device_kernelIN5flash11enable_sm90INS1_16FlashAttnFwdSm90INS1_25CollectiveMainloopFwdSm90ILi2EN4cute5tupleIJNS5_1CILi1EEES8_S8_EEENS6_IJNS7_ILi128EEENS7_ILi96EEENS7_ILi192EEEEEELi128ENS_6half_tEfNS_4arch4Sm90ELb0ELb0ELb1ELb1ELb1ELb1ELb0ELb1ELb1ELb1ELb1ELb0EEENS1_21CollectiveEpilogueFwdINS6_IJSA_SA_SB_EEES9_SE_SG_Li256ELb1ELb1ELb1ELb0EEENS1_36VarlenDynamicPersistentTileSchedulerILi128ELi96ELi256ELi128ELb1ELb1ELb1ELb0ELb1ELb1EEEEEEEEEvNT_6ParamsE --------------------------
	.section	.nv.info._ZN7cutlass13device_kernelIN5flash11enable_sm90INS1_16FlashAttnFwdSm90INS1_25CollectiveMainloopFwdSm90ILi2EN4cute5tupleIJNS5_1CILi1EEES8_S8_EEENS6_IJNS7_ILi128EEENS7_ILi96EEENS7_ILi192EEEEEELi128ENS_6half_tEfNS_4arch4Sm90ELb0ELb0ELb1ELb1ELb1ELb1ELb0ELb1ELb1ELb1ELb1ELb0EEENS1_21CollectiveEpilogueFwdINS6_IJSA_SA_SB_EEES9_SE_SG_Li256ELb1ELb1ELb1ELb0EEENS1_36VarlenDynamicPersistentTileSchedulerILi128ELi96ELi256ELi128ELb1ELb1ELb1ELb0ELb1ELb1EEEEEEEEEvNT_6ParamsE,"",@"SHT_CUDA_INFO"
	.sectionflags	@""
	.align	4


	//----- nvinfo : EIATTR_CUDA_API_VERSION
	.align		4
        /*0000*/ 	.byte	0x04, 0x37
        /*0002*/ 	.short	(.L_376 - .L_375)
.L_375:
        /*0004*/ 	.word	0x00000082


	//----- nvinfo : EIATTR_KPARAM_INFO
	.align		4
.L_376:
        /*0008*/ 	.byte	0x04, 0x17
        /*000a*/ 	.short	(.L_378 - .L_377)
.L_377:
        /*000c*/ 	.word	0x00000000
        /*0010*/ 	.short	0x0000
        /*0012*/ 	.short	0x0070
        /*0014*/ 	.byte	0x00, 0xf0, 0x01, 0x2a


	//----- nvinfo : EIATTR_SPARSE_MMA_MASK
	.align		4
.L_378:
        /*0018*/ 	.byte	0x03, 0x50
        /*001a*/ 	.short	0x0000


	//----- nvinfo : EIATTR_MAXREG_COUNT
	.align		4
        /*001c*/ 	.byte	0x03, 0x1b
        /*001e*/ 	.short	0x00a8


	//----- nvinfo : EIATTR_NUM_BARRIERS
	.align		4
        /*0020*/ 	.byte	0x02, 0x4c
        /*0022*/ 	.byte	0x10
	.zero		1


	//----- nvinfo : EIATTR_EXTERNS
	.align		4
        /*0024*/ 	.byte	0x04, 0x0f
        /*0026*/ 	.short	(.L_380 - .L_379)


	//   ....[0]....
	.align		4
.L_379:
        /*0028*/ 	.word	index@(__assertfail)


	//----- nvinfo : EIATTR_ANNOTATIONS
	.align		4
.L_380:
        /*002c*/ 	.byte	0x04, 0x55
        /*002e*/ 	.short	(.L_382 - .L_381)


	//   ....[0]....
.L_381:
        /* <DEDUP_REMOVED lines=56> */


	//----- nvinfo : EIATTR_MERCURY_ISA_VERSION
	.align		4
.L_382:
        /*0398*/ 	.byte	0x03, 0x5f
        /*039a*/ 	.short	0x0101


	//----- nvinfo : EIATTR_UNUSED_LOAD_BYTE_OFFSET
	.align		4
        /*039c*/ 	.byte	0x04, 0x44
        /*039e*/ 	.short	(.L_384 - .L_383)


	//   ....[0]....
.L_383:
        /*03a0*/ 	.word	0x00000a30
        /*03a4*/ 	.word	0x0000fff0


	//   ....[1]....
        /*03a8*/ 	.word	0x000170b0
        /*03ac*/ 	.word	0x0000fff0


	//----- nvinfo : EIATTR_INT_WARP_WIDE_INSTR_OFFSETS
	.align		4
.L_384:
        /*03b0*/ 	.byte	0x04, 0x31
        /*03b2*/ 	.short	(.L_386 - .L_385)


	//   ....[0]....
.L_385:
        /*03b4*/ 	.word	0x00000130


	//   ....[1]....
        /*03b8*/ 	.word	0x00000170


	//   ....[2]....
        /*03bc*/ 	.word	0x000001e0


	//   ....[3]....
        /*03c0*/ 	.word	0x0001c9c0


	//   ....[4]....
        /*03c4*/ 	.word	0x0001ca50


	//   ....[5]....
        /*03c8*/ 	.word	0x0001f920


	//   ....[6]....
        /*03cc*/ 	.word	0x0001f9b0


	//----- nvinfo : EIATTR_COOP_GROUP_MASK_REGIDS
	.align		4
.L_386:
        /*03d0*/ 	.byte	0x04, 0x29
        /*03d2*/ 	.short	(.L_388 - .L_387)


	//   ....[0]....
.L_387:
        /*03d4*/ 	.word	0xffffffff


	//   ....[1]....
        /*03d8*/ 	.word	0xffffffff


	//   ....[2]....
        /*03dc*/ 	.word	0xffffffff


	//   ....[3]....
        /*03e0*/ 	.word	0xffffffff


	//   ....[4]....
        /*03e4*/ 	.word	0xffffffff


	//   ....[5]....
        /*03e8*/ 	.word	0xffffffff


	//   ....[6]....
        /*03ec*/ 	.word	0xffffffff


	//   ....[7]....
        /*03f0*/ 	.word	0xffffffff


	//   ....[8]....
        /*03f4*/ 	.word	0xffffffff


	//   ....[9]....
        /*03f8*/ 	.word	0xffffffff


	//   ....[10]....
        /*03fc*/ 	.word	0xffffffff


	//   ....[11]....
        /*0400*/ 	.word	0xffffffff


	//   ....[12]....
        /*0404*/ 	.word	0xffffffff


	//   ....[13]....
        /*0408*/ 	.word	0xffffffff


	//   ....[14]....
        /*040c*/ 	.word	0xffffffff


	//   ....[15]....
        /*0410*/ 	.word	0xffffffff


	//   ....[16]....
        /*0414*/ 	.word	0xffffffff


	//   ....[17]....
        /*0418*/ 	.word	0xffffffff


	//   ....[18]....
        /*041c*/ 	.word	0xffffffff


	//   ....[19]....
        /*0420*/ 	.word	0xffffffff


	//   ....[20]....
        /*0424*/ 	.word	0xffffffff


	//   ....[21]....
        /*0428*/ 	.word	0xffffffff


	//   ....[22]....
        /*042c*/ 	.word	0xffffffff


	//   ....[23]....
        /*0430*/ 	.word	0xffffffff


	//   ....[24]....
        /*0434*/ 	.word	0xffffffff


	//   ....[25]....
        /*0438*/ 	.word	0xffffffff


	//   ....[26]....
        /*043c*/ 	.word	0xffffffff


	//   ....[27]....
        /*0440*/ 	.word	0xffffffff


	//   ....[28]....
        /*0444*/ 	.word	0xffffffff


	//   ....[29]....
        /*0448*/ 	.word	0xffffffff


	//   ....[30]....
        /*044c*/ 	.word	0xffffffff


	//   ....[31]....
        /*0450*/ 	.word	0xffffffff


	//   ....[32]....
        /*0454*/ 	.word	0xffffffff


	//   ....[33]....
        /*0458*/ 	.word	0xffffffff


	//   ....[34]....
        /*045c*/ 	.word	0xffffffff


	//   ....[35]....
        /*0460*/ 	.word	0xffffffff


	//   ....[36]....
        /*0464*/ 	.word	0xffffffff


	//   ....[37]....
        /*0468*/ 	.word	0xffffffff


	//   ....[38]....
        /*046c*/ 	.word	0xffffffff


	//   ....[39]....
        /*0470*/ 	.word	0xffffffff


	//   ....[40]....
        /*0474*/ 	.word	0xffffffff


	//   ....[41]....
        /*0478*/ 	.word	0xffffffff


	//   ....[42]....
        /*047c*/ 	.word	0xffffffff


	//   ....[43]....
        /*0480*/ 	.word	0xffffffff


	//   ....[44]....
        /*0484*/ 	.word	0xffffffff


	//   ....[45]....
        /*0488*/ 	.word	0xffffffff


	//   ....[46]....
        /*048c*/ 	.word	0xffffffff


	//   ....[47]....
        /*0490*/ 	.word	0xffffffff


	//   ....[48]....
        /*0494*/ 	.word	0xffffffff


	//   ....[49]....
        /*0498*/ 	.word	0xffffffff


	//   ....[50]....
        /*049c*/ 	.word	0xffffffff


	//   ....[51]....
        /*04a0*/ 	.word	0xffffffff


	//   ....[52]....
        /*04a4*/ 	.word	0xffffffff


	//   ....[53]....
        /*04a8*/ 	.word	0xffffffff


	//   ....[54]....
        /*04ac*/ 	.word	0xffffffff


	//   ....[55]....
        /*04b0*/ 	.word	0xffffffff


	//   ....[56]....
        /*04b4*/ 	.word	0xffffffff


	//   ....[57]....
        /*04b8*/ 	.word	0xffffffff


	//   ....[58]....
        /*04bc*/ 	.word	0xffffffff


	//   ....[59]....
        /*04c0*/ 	.word	0xffffffff


	//   ....[60]....
        /*04c4*/ 	.word	0xffffffff


	//   ....[61]....
        /*04c8*/ 	.word	0xffffffff


	//   ....[62]....
        /*04cc*/ 	.word	0xffffffff


	//   ....[63]....
        /*04d0*/ 	.word	0xffffffff


	//   ....[64]....
        /*04d4*/ 	.word	0xffffffff


	//   ....[65]....
        /*04d8*/ 	.word	0xffffffff


	//   ....[66]....
        /*04dc*/ 	.word	0xffffffff


	//   ....[67]....
        /*04e0*/ 	.word	0xffffffff


	//   ....[68]....
        /*04e4*/ 	.word	0xffffffff


	//   ....[69]....
        /*04e8*/ 	.word	0xffffffff


	//   ....[70]....
        /*04ec*/ 	.word	0xffffffff


	//   ....[71]....
        /*04f0*/ 	.word	0xffffffff


	//   ....[72]....
        /*04f4*/ 	.word	0xffffffff


	//   ....[73]....
        /*04f8*/ 	.word	0xffffffff


	//   ....[74]....
        /*04fc*/ 	.word	0xffffffff


	//   ....[75]....
        /*0500*/ 	.word	0xffffffff


	//   ....[76]....
        /*0504*/ 	.word	0xffffffff


	//   ....[77]....
        /*0508*/ 	.word	0xffffffff


	//   ....[78]....
        /*050c*/ 	.word	0xffffffff


	//   ....[79]....
        /*0510*/ 	.word	0xffffffff


	//   ....[80]....
        /*0514*/ 	.word	0xffffffff


	//   ....[81]....
        /*0518*/ 	.word	0xffffffff


	//   ....[82]....
        /*051c*/ 	.word	0xffffffff


	//   ....[83]....
        /*0520*/ 	.word	0xffffffff


	//   ....[84]....
        /*0524*/ 	.word	0xffffffff


	//   ....[85]....
        /*0528*/ 	.word	0xffffffff


	//   ....[86]....
        /*052c*/ 	.word	0xffffffff


	//   ....[87]....
        /*0530*/ 	.word	0xffffffff


	//   ....[88]....
        /*0534*/ 	.word	0xffffffff


	//   ....[89]....
        /*0538*/ 	.word	0xffffffff


	//   ....[90]....
        /*053c*/ 	.word	0xffffffff


	//   ....[91]....
        /*0540*/ 	.word	0xffffffff


	//   ....[92]....
        /*0544*/ 	.word	0xffffffff


	//   ....[93]....
        /*0548*/ 	.word	0xffffffff


	//   ....[94]....
        /*054c*/ 	.word	0xffffffff


	//   ....[95]....
        /*0550*/ 	.word	0xffffffff


	//   ....[96]....
        /*0554*/ 	.word	0xffffffff


	//   ....[97]....
        /*0558*/ 	.word	0xffffffff


	//   ....[98]....
        /*055c*/ 	.word	0xffffffff


	//   ....[99]....
        /*0560*/ 	.word	0xffffffff


	//   ....[100]....
        /*0564*/ 	.word	0xffffffff


	//   ....[101]....
        /*0568*/ 	.word	0xffffffff


	//   ....[102]....
        /*056c*/ 	.word	0xffffffff


	//   ....[103]....
        /*0570*/ 	.word	0xffffffff


	//   ....[104]....
        /*0574*/ 	.word	0xffffffff


	//   ....[105]....
        /*0578*/ 	.word	0xffffffff


	//   ....[106]....
        /*057c*/ 	.word	0xffffffff


	//   ....[107]....
        /*0580*/ 	.word	0xffffffff


	//   ....[108]....
        /*0584*/ 	.word	0xffffffff


	//   ....[109]....
        /*0588*/ 	.word	0xffffffff


	//   ....[110]....
        /*058c*/ 	.word	0xffffffff


	//   ....[111]....
        /*0590*/ 	.word	0xffffffff


	//   ....[112]....
        /*0594*/ 	.word	0xffffffff


	//   ....[113]....
        /*0598*/ 	.word	0xffffffff


	//   ....[114]....
        /*059c*/ 	.word	0xffffffff


	//   ....[115]....
        /*05a0*/ 	.word	0xffffffff


	//   ....[116]....
        /*05a4*/ 	.word	0xffffffff


	//   ....[117]....
        /*05a8*/ 	.word	0xffffffff


	//   ....[118]....
        /*05ac*/ 	.word	0xffffffff


	//   ....[119]....
        /*05b0*/ 	.word	0xffffffff


	//   ....[120]....
        /*05b4*/ 	.word	0xffffffff


	//   ....[121]....
        /*05b8*/ 	.word	0xffffffff


	//   ....[122]....
        /*05bc*/ 	.word	0xffffffff


	//   ....[123]....
        /*05c0*/ 	.word	0xffffffff


	//   ....[124]....
        /*05c4*/ 	.word	0xffffffff


	//   ....[125]....
        /*05c8*/ 	.word	0xffffffff


	//   ....[126]....
        /*05cc*/ 	.word	0xffffffff


	//   ....[127]....
        /*05d0*/ 	.word	0xffffffff


	//   ....[128]....
        /*05d4*/ 	.word	0xffffffff


	//   ....[129]....
        /*05d8*/ 	.word	0xffffffff


	//   ....[130]....
        /*05dc*/ 	.word	0xffffffff


	//   ....[131]....
        /*05e0*/ 	.word	0xffffffff


	//   ....[132]....
        /*05e4*/ 	.word	0xffffffff


	//   ....[133]....
        /*05e8*/ 	.word	0xffffffff


	//   ....[134]....
        /*05ec*/ 	.word	0xffffffff


	//   ....[135]....
        /*05f0*/ 	.word	0xffffffff


	//   ....[136]....
        /*05f4*/ 	.word	0xffffffff


	//   ....[137]....
        /*05f8*/ 	.word	0xffffffff


	//   ....[138]....
        /*05fc*/ 	.word	0xffffffff


	//   ....[139]....
        /*0600*/ 	.word	0xffffffff


	//   ....[140]....
        /*0604*/ 	.word	0xffffffff


	//   ....[141]....
        /*0608*/ 	.word	0xffffffff


	//   ....[142]....
        /*060c*/ 	.word	0xffffffff


	//   ....[143]....
        /*0610*/ 	.word	0xffffffff


	//   ....[144]....
        /*0614*/ 	.word	0xffffffff


	//   ....[145]....
        /*0618*/ 	.word	0xffffffff


	//   ....[146]....
        /*061c*/ 	.word	0xffffffff


	//   ....[147]....
        /*0620*/ 	.word	0xffffffff


	//   ....[148]....
        /*0624*/ 	.word	0xffffffff


	//   ....[149]....
        /*0628*/ 	.word	0xffffffff


	//   ....[150]....
        /*062c*/ 	.word	0xffffffff


	//   ....[151]....
        /*0630*/ 	.word	0xffffffff


	//   ....[152]....
        /*0634*/ 	.word	0xffffffff


	//   ....[153]....
        /*0638*/ 	.word	0xffffffff


	//   ....[154]....
        /*063c*/ 	.word	0xffffffff


	//   ....[155]....
        /*0640*/ 	.word	0xffffffff


	//   ....[156]....
        /*0644*/ 	.word	0xffffffff


	//   ....[157]....
        /*0648*/ 	.word	0xffffffff


	//   ....[158]....
        /*064c*/ 	.word	0xffffffff


	//   ....[159]....
        /*0650*/ 	.word	0xffffffff


	//   ....[160]....
        /*0654*/ 	.word	0xffffffff


	//   ....[161]....
        /*0658*/ 	.word	0xffffffff


	//   ....[162]....
        /*065c*/ 	.word	0xffffffff


	//   ....[163]....
        /*0660*/ 	.word	0xffffffff


	//   ....[164]....
        /*0664*/ 	.word	0xffffffff


	//   ....[165]....
        /*0668*/ 	.word	0xffffffff


	//   ....[166]....
        /*066c*/ 	.word	0xffffffff


	//   ....[167]....
        /*0670*/ 	.word	0xffffffff


	//   ....[168]....
        /*0674*/ 	.word	0xffffffff


	//   ....[169]....
        /*0678*/ 	.word	0x0500000f


	//   ....[170]....
        /*067c*/ 	.word	0x0500000f


	//   ....[171]....
        /*0680*/ 	.word	0x0500000f


	//   ....[172]....
        /*0684*/ 	.word	0x0500000f


	//   ....[173]....
        /*0688*/ 	.word	0x0500000f


	//   ....[174]....
        /*068c*/ 	.word	0x0500000f


	//   ....[175]....
        /*0690*/ 	.word	0x0500000f


	//   ....[176]....
        /*0694*/ 	.word	0x0500000f


	//   ....[177]....
        /*0698*/ 	.word	0x0500000f


	//   ....[178]....
        /*069c*/ 	.word	0x0500000f


	//   ....[179]....
        /*06a0*/ 	.word	0x0500000f


	//   ....[180]....
        /*06a4*/ 	.word	0x0500000f


	//   ....[181]....
        /*06a8*/ 	.word	0x0500000f


	//   ....[182]....
        /*06ac*/ 	.word	0x0500000f


	//   ....[183]....
        /*06b0*/ 	.word	0x0500000f


	//   ....[184]....
        /*06b4*/ 	.word	0x0500000f


	//   ....[185]....
        /*06b8*/ 	.word	0x0500000f


	//   ....[186]....
        /*06bc*/ 	.word	0x0500000f


	//   ....[187]....
        /*06c0*/ 	.word	0x0500000f


	//   ....[188]....
        /*06c4*/ 	.word	0x0500000f


	//   ....[189]....
        /*06c8*/ 	.word	0x0500000f


	//   ....[190]....
        /*06cc*/ 	.word	0x0500000f


	//   ....[191]....
        /*06d0*/ 	.word	0x0500000f


	//   ....[192]....
        /*06d4*/ 	.word	0x0500000f


	//   ....[193]....
        /*06d8*/ 	.word	0x0500000f


	//   ....[194]....
        /*06dc*/ 	.word	0x0500000f


	//   ....[195]....
        /*06e0*/ 	.word	0x0500000f


	//   ....[196]....
        /*06e4*/ 	.word	0x0500000f


	//   ....[197]....
        /*06e8*/ 	.word	0x0500000f


	//   ....[198]....
        /*06ec*/ 	.word	0x0500000f


	//   ....[199]....
        /*06f0*/ 	.word	0x0500000f


	//   ....[200]....
        /*06f4*/ 	.word	0x0500000f


	//   ....[201]....
        /*06f8*/ 	.word	0x0500000f


	//   ....[202]....
        /*06fc*/ 	.word	0x0500000f


	//   ....[203]....
        /*0700*/ 	.word	0x0500000f


	//   ....[204]....
        /*0704*/ 	.word	0x0500000f


	//   ....[205]....
        /*0708*/ 	.word	0x0500000f


	//   ....[206]....
        /*070c*/ 	.word	0x0500000f


	//   ....[207]....
        /*0710*/ 	.word	0x0500000f


	//   ....[208]....
        /*0714*/ 	.word	0x0500000f


	//   ....[209]....
        /*0718*/ 	.word	0x0500000f


	//   ....[210]....
        /*071c*/ 	.word	0x0500000f


	//   ....[211]....
        /*0720*/ 	.word	0x0500000f


	//   ....[212]....
        /*0724*/ 	.word	0x0500000f


	//   ....[213]....
        /*0728*/ 	.word	0x0500000f


	//   ....[214]....
        /*072c*/ 	.word	0x0500000f


	//   ....[215]....
        /*0730*/ 	.word	0x0500000f


	//   ....[216]....
        /*0734*/ 	.word	0x0500000f


	//   ....[217]....
        /*0738*/ 	.word	0x0500000f


	//   ....[218]....
        /*073c*/ 	.word	0x0500000f


	//   ....[219]....
        /*0740*/ 	.word	0x0500000f


	//   ....[220]....
        /*0744*/ 	.word	0x0500000f


	//   ....[221]....
        /*0748*/ 	.word	0x0500000f


	//   ....[222]....
        /*074c*/ 	.word	0x0500000f


	//   ....[223]....
        /*0750*/ 	.word	0x0500000f


	//   ....[224]....
        /*0754*/ 	.word	0x0500000f


	//   ....[225]....
        /*0758*/ 	.word	0x0500000f


	//   ....[226]....
        /*075c*/ 	.word	0x0500000f


	//   ....[227]....
        /*0760*/ 	.word	0x0500000f


	//   ....[228]....
        /*0764*/ 	.word	0x0500000f


	//   ....[229]....
        /*0768*/ 	.word	0x0500000f


	//   ....[230]....
        /*076c*/ 	.word	0x0500000f


	//   ....[231]....
        /*0770*/ 	.word	0x0500000f


	//   ....[232]....
        /*0774*/ 	.word	0x0500000f


	//   ....[233]....
        /*0778*/ 	.word	0x0500000f


	//   ....[234]....
        /*077c*/ 	.word	0x0500000f


	//   ....[235]....
        /*0780*/ 	.word	0x0500000f


	//   ....[236]....
        /*0784*/ 	.word	0x0500000f


	//   ....[237]....
        /*0788*/ 	.word	0x0500000f


	//   ....[238]....
        /*078c*/ 	.word	0x0500000f


	//   ....[239]....
        /*0790*/ 	.word	0x0500000f


	//   ....[240]....
        /*0794*/ 	.word	0x0500000f


	//   ....[241]....
        /*0798*/ 	.word	0x0500000f


	//   ....[242]....
        /*079c*/ 	.word	0x0500000f


	//   ....[243]....
        /*07a0*/ 	.word	0x0500000f


	//   ....[244]....
        /*07a4*/ 	.word	0x0500000f


	//   ....[245]....
        /*07a8*/ 	.word	0x0500000f


	//   ....[246]....
        /*07ac*/ 	.word	0x0500000f


	//   ....[247]....
        /*07b0*/ 	.word	0x0500000f


	//   ....[248]....
        /*07b4*/ 	.word	0x0500000f


	//   ....[249]....
        /*07b8*/ 	.word	0x0500000f


	//   ....[250]....
        /*07bc*/ 	.word	0x0500000f


	//   ....[251]....
        /*07c0*/ 	.word	0x0500000f


	//   ....[252]....
        /*07c4*/ 	.word	0x0500000f


	//   ....[253]....
        /*07c8*/ 	.word	0x0500000f


	//   ....[254]....
        /*07cc*/ 	.word	0x0500000f


	//   ....[255]....
        /*07d0*/ 	.word	0x0500000f


	//   ....[0]....
        /*07d4*/ 	.word	0x0500000f


	//   ....[1]....
        /*07d8*/ 	.word	0x0500000f


	//   ....[2]....
        /*07dc*/ 	.word	0x0500000f


	//   ....[3]....
        /*07e0*/ 	.word	0x0500000f


	//   ....[4]....
        /*07e4*/ 	.word	0x0500000f


	//   ....[5]....
        /*07e8*/ 	.word	0x0500000f


	//   ....[6]....
        /*07ec*/ 	.word	0x0500000f


	//   ....[7]....
        /*07f0*/ 	.word	0x0500000f


	//   ....[8]....
        /*07f4*/ 	.word	0x0500000f


	//   ....[9]....
        /*07f8*/ 	.word	0x0500000f


	//   ....[10]....
        /*07fc*/ 	.word	0x0500000f


	//   ....[11]....
        /*0800*/ 	.word	0x0500000f


	//   ....[12]....
        /*0804*/ 	.word	0x0500000f


	//   ....[13]....
        /*0808*/ 	.word	0x0500000f


	//   ....[14]....
        /*080c*/ 	.word	0x0500000f


	//   ....[15]....
        /*0810*/ 	.word	0x0500000f


	//   ....[16]....
        /*0814*/ 	.word	0x0500000f


	//   ....[17]....
        /*0818*/ 	.word	0x0500000f


	//----- nvinfo : EIATTR_COOP_GROUP_INSTR_OFFSETS
	.align		4
.L_388:
        /*081c*/ 	.byte	0x04, 0x28
        /*081e*/ 	.short	(.L_390 - .L_389)


	//   ....[0]....
.L_389:
        /*0820*/ 	.word	0x00000060


	//   ....[1]....
        /*0824*/ 	.word	0x00000140


	//   ....[2]....
        /*0828*/ 	.word	0x00000190


	//   ....[3]....
        /*082c*/ 	.word	0x000003c0


	//   ....[4]....
        /*0830*/ 	.word	0x00000520


	//   ....[5]....
        /*0834*/ 	.word	0x00000640


	//   ....[6]....
        /*0838*/ 	.word	0x000007a0


	//   ....[7]....
        /*083c*/ 	.word	0x00003c40


	//   ....[8]....
        /*0840*/ 	.word	0x00003c50


	//   ....[9]....
        /*0844*/ 	.word	0x000051a0


	//   ....[10]....
        /*0848*/ 	.word	0x000051b0


	//   ....[11]....
        /*084c*/ 	.word	0x000072e0


	//   ....[12]....
        /*0850*/ 	.word	0x000072f0


	//   ....[13]....
        /*0854*/ 	.word	0x00008ab0


	//   ....[14]....
        /*0858*/ 	.word	0x00008ac0


	//   ....[15]....
        /*085c*/ 	.word	0x0000a3a0


	//   ....[16]....
        /*0860*/ 	.word	0x0000a3b0


	//   ....[17]....
        /*0864*/ 	.word	0x0000a640


	//   ....[18]....
        /*0868*/ 	.word	0x0000a650


	//   ....[19]....
        /*086c*/ 	.word	0x0000ab70


	//   ....[20]....
        /*0870*/ 	.word	0x0000aba0


	//   ....[21]....
        /*0874*/ 	.word	0x0000ad20


	//   ....[22]....
        /*0878*/ 	.word	0x0000ad40


	//   ....[23]....
        /*087c*/ 	.word	0x0000b500


	//   ....[24]....
        /*0880*/ 	.word	0x0000ba50


	//   ....[25]....
        /*0884*/ 	.word	0x0000ba60


	//   ....[26]....
        /*0888*/ 	.word	0x0000ba70


	//   ....[27]....
        /*088c*/ 	.word	0x0000ba80


	//   ....[28]....
        /*0890*/ 	.word	0x0000e500


	//   ....[29]....
        /*0894*/ 	.word	0x0000e510


	//   ....[30]....
        /*0898*/ 	.word	0x0000e520


	//   ....[31]....
        /*089c*/ 	.word	0x0000e530


	//   ....[32]....
        /*08a0*/ 	.word	0x00012870


	//   ....[33]....
        /*08a4*/ 	.word	0x000128d0


	//   ....[34]....
        /*08a8*/ 	.word	0x00012de0


	//   ....[35]....
        /*08ac*/ 	.word	0x00012e70


	//   ....[36]....
        /*08b0*/ 	.word	0x000155a0


	//   ....[37]....
        /*08b4*/ 	.word	0x000155d0


	//   ....[38]....
        /*08b8*/ 	.word	0x000155f0


	//   ....[39]....
        /*08bc*/ 	.word	0x00015610


	//   ....[40]....
        /*08c0*/ 	.word	0x00016980


	//   ....[41]....
        /*08c4*/ 	.word	0x00016a00


	//   ....[42]....
        /*08c8*/ 	.word	0x00016a40


	//   ....[43]....
        /*08cc*/ 	.word	0x00016a50


	//   ....[44]....
        /*08d0*/ 	.word	0x00017b60


	//   ....[45]....
        /*08d4*/ 	.word	0x00017b70


	//   ....[46]....
        /*08d8*/ 	.word	0x00017b80


	//   ....[47]....
        /*08dc*/ 	.word	0x00017b90


	//   ....[48]....
        /*08e0*/ 	.word	0x00018260


	//   ....[49]....
        /*08e4*/ 	.word	0x000182a0


	//   ....[50]....
        /*08e8*/ 	.word	0x00018360


	//   ....[51]....
        /*08ec*/ 	.word	0x00018380


	//   ....[52]....
        /*08f0*/ 	.word	0x00018440


	//   ....[53]....
        /*08f4*/ 	.word	0x00018460


	//   ....[54]....
        /*08f8*/ 	.word	0x00018530


	//   ....[55]....
        /*08fc*/ 	.word	0x00018550


	//   ....[56]....
        /*0900*/ 	.word	0x000189f0


	//   ....[57]....
        /*0904*/ 	.word	0x00018a00


	//   ....[58]....
        /*0908*/ 	.word	0x00018e40


	//   ....[59]....
        /*090c*/ 	.word	0x00018e50


	//   ....[60]....
        /*0910*/ 	.word	0x00019ac0


	//   ....[61]....
        /*0914*/ 	.word	0x00019ad0


	//   ....[62]....
        /*0918*/ 	.word	0x00019b90


	//   ....[63]....
        /*091c*/ 	.word	0x00019bb0


	//   ....[64]....
        /*0920*/ 	.word	0x00019c70


	//   ....[65]....
        /*0924*/ 	.word	0x00019c90


	//   ....[66]....
        /*0928*/ 	.word	0x00019d60


	//   ....[67]....
        /*092c*/ 	.word	0x00019d80


	//   ....[68]....
        /*0930*/ 	.word	0x00019ed0


	//   ....[69]....
        /*0934*/ 	.word	0x0001a0e0


	//   ....[70]....
        /*0938*/ 	.word	0x0001a110


	//   ....[71]....
        /*093c*/ 	.word	0x0001a140


	//   ....[72]....
        /*0940*/ 	.word	0x0001a170


	//   ....[73]....
        /*0944*/ 	.word	0x0001a1a0


	//   ....[74]....
        /*0948*/ 	.word	0x0001a1d0


	//   ....[75]....
        /*094c*/ 	.word	0x0001a360


	//   ....[76]....
        /*0950*/ 	.word	0x0001a390


	//   ....[77]....
        /*0954*/ 	.word	0x0001a3c0


	//   ....[78]....
        /*0958*/ 	.word	0x0001a3f0


	//   ....[79]....
        /*095c*/ 	.word	0x0001a420


	//   ....[80]....
        /*0960*/ 	.word	0x0001a450


	//   ....[81]....
        /*0964*/ 	.word	0x0001a4e0


	//   ....[82]....
        /*0968*/ 	.word	0x0001a510


	//   ....[83]....
        /*096c*/ 	.word	0x0001a520


	//   ....[84]....
        /*0970*/ 	.word	0x0001a5b0


	//   ....[85]....
        /*0974*/ 	.word	0x0001b520


	//   ....[86]....
        /*0978*/ 	.word	0x0001d650


	//   ....[87]....
        /*097c*/ 	.word	0x0001d670


	//   ....[88]....
        /*0980*/ 	.word	0x0001d720


	//   ....[89]....
        /*0984*/ 	.word	0x0001d740


	//   ....[90]....
        /*0988*/ 	.word	0x0001d7e0


	//   ....[91]....
        /*098c*/ 	.word	0x0001d800


	//   ....[92]....
        /*0990*/ 	.word	0x0001d8a0


	//   ....[93]....
        /*0994*/ 	.word	0x0001d8c0


	//   ....[94]....
        /*0998*/ 	.word	0x0001d960


	//   ....[95]....
        /*099c*/ 	.word	0x0001d980


	//   ....[96]....
        /*09a0*/ 	.word	0x0001d990


	//   ....[97]....
        /*09a4*/ 	.word	0x0001da20


	//   ....[98]....
        /*09a8*/ 	.word	0x0001e1d0


	//   ....[99]....
        /*09ac*/ 	.word	0x0001e200


	//   ....[100]....
        /*09b0*/ 	.word	0x0001e220


	//   ....[101]....
        /*09b4*/ 	.word	0x0001e2b0


	//   ....[102]....
        /*09b8*/ 	.word	0x0001e2c0


	//   ....[103]....
        /*09bc*/ 	.word	0x0001e360


	//   ....[104]....
        /*09c0*/ 	.word	0x0001e370


	//   ....[105]....
        /*09c4*/ 	.word	0x0001e410


	//   ....[106]....
        /*09c8*/ 	.word	0x0001e420


	//   ....[107]....
        /*09cc*/ 	.word	0x0001e4c0


	//   ....[108]....
        /*09d0*/ 	.word	0x0001e4d0


	//   ....[109]....
        /*09d4*/ 	.word	0x0001e570


	//   ....[110]....
        /*09d8*/ 	.word	0x0001e580


	//   ....[111]....
        /*09dc*/ 	.word	0x0001e620


	//   ....[112]....
        /*09e0*/ 	.word	0x0001e630


	//   ....[113]....
        /*09e4*/ 	.word	0x0001e640


	//   ....[114]....
        /*09e8*/ 	.word	0x0001ee10


	//   ....[115]....
        /*09ec*/ 	.word	0x0001ee20


	//   ....[116]....
        /*09f0*/ 	.word	0x0001ee30


	//   ....[117]....
        /*09f4*/ 	.word	0x0001eec0


	//   ....[118]....
        /*09f8*/ 	.word	0x0001eed0


	//   ....[119]....
        /*09fc*/ 	.word	0x0001ef30


	//   ....[120]....
        /*0a00*/ 	.word	0x0001ef60


	//   ....[121]....
        /*0a04*/ 	.word	0x0001efa0


	//   ....[122]....
        /*0a08*/ 	.word	0x0001efd0


	//   ....[123]....
        /*0a0c*/ 	.word	0x0001f010


	//   ....[124]....
        /*0a10*/ 	.word	0x0001f040


	//   ....[125]....
        /*0a14*/ 	.word	0x0001f080


	//   ....[126]....
        /*0a18*/ 	.word	0x0001f300


	//   ....[127]....
        /*0a1c*/ 	.word	0x0001f320


	//   ....[128]....
        /*0a20*/ 	.word	0x0001f3b0


	//   ....[129]....
        /*0a24*/ 	.word	0x0001f3c0


	//   ....[130]....
        /*0a28*/ 	.word	0x0001f430


	//   ....[131]....
        /*0a2c*/ 	.word	0x0001f440


	//   ....[132]....
        /*0a30*/ 	.word	0x0001f4b0


	//   ....[133]....
        /*0a34*/ 	.word	0x0001f4c0


	//   ....[134]....
        /*0a38*/ 	.word	0x0001f530


	//   ....[135]....
        /*0a3c*/ 	.word	0x0001f540


	//   ....[136]....
        /*0a40*/ 	.word	0x0001f550


	//   ....[137]....
        /*0a44*/ 	.word	0x0001f5c0


	//   ....[138]....
        /*0a48*/ 	.word	0x0001fb40


	//   ....[139]....
        /*0a4c*/ 	.word	0x0001fb70


	//   ....[140]....
        /*0a50*/ 	.word	0x0001fb90


	//   ....[141]....
        /*0a54*/ 	.word	0x0001fba0


	//   ....[142]....
        /*0a58*/ 	.word	0x0001fbe0


	//   ....[143]....
        /*0a5c*/ 	.word	0x0001fc00


	//   ....[144]....
        /*0a60*/ 	.word	0x0001fc70


	//   ....[145]....
        /*0a64*/ 	.word	0x0001fc90


	//   ....[146]....
        /*0a68*/ 	.word	0x0001fcf0


	//   ....[147]....
        /*0a6c*/ 	.word	0x0001fd10


	//   ....[148]....
        /*0a70*/ 	.word	0x0001fd60


	//   ....[149]....
        /*0a74*/ 	.word	0x0001fd80


	//   ....[150]....
        /*0a78*/ 	.word	0x000201b0


	//   ....[151]....
        /*0a7c*/ 	.word	0x000201e0


	//   ....[152]....
        /*0a80*/ 	.word	0x00020260


	//   ....[153]....
        /*0a84*/ 	.word	0x00020290


	//   ....[154]....
        /*0a88*/ 	.word	0x000202c0


	//   ....[155]....
        /*0a8c*/ 	.word	0x000202f0


	//   ....[156]....
        /*0a90*/ 	.word	0x00020320


	//   ....[157]....
        /*0a94*/ 	.word	0x00020350


	//   ....[158]....
        /*0a98*/ 	.word	0x000204f0


	//   ....[159]....
        /*0a9c*/ 	.word	0x00020520


	//   ....[160]....
        /*0aa0*/ 	.word	0x00020550


	//   ....[161]....
        /*0aa4*/ 	.word	0x00020580


	//   ....[162]....
        /*0aa8*/ 	.word	0x000205b0


	//   ....[163]....
        /*0aac*/ 	.word	0x000205e0


	//   ....[164]....
        /*0ab0*/ 	.word	0x000206a0


	//   ....[165]....
        /*0ab4*/ 	.word	0x000206c0


	//   ....[166]....
        /*0ab8*/ 	.word	0x000206d0


	//   ....[167]....
        /*0abc*/ 	.word	0x00020730


	//   ....[168]....
        /*0ac0*/ 	.word	0x00020d50


	//   ....[169]....
        /*0ac4*/ 	.word	0x00021070


	//   ....[170]....
        /*0ac8*/ 	.word	0x00021100


	//   ....[171]....
        /*0acc*/ 	.word	0x000211a0


	//   ....[172]....
        /*0ad0*/ 	.word	0x00021230


	//   ....[173]....
        /*0ad4*/ 	.word	0x00021320


	//   ....[174]....
        /*0ad8*/ 	.word	0x000213b0


	//   ....[175]....
        /*0adc*/ 	.word	0x00021450


	//   ....[176]....
        /*0ae0*/ 	.word	0x000214e0


	//   ....[177]....
        /*0ae4*/ 	.word	0x000215d0


	//   ....[178]....
        /*0ae8*/ 	.word	0x00021660


	//   ....[179]....
        /*0aec*/ 	.word	0x00021700


	//   ....[180]....
        /*0af0*/ 	.word	0x00021790


	//   ....[181]....
        /*0af4*/ 	.word	0x00021880


	//   ....[182]....
        /*0af8*/ 	.word	0x00021910


	//   ....[183]....
        /*0afc*/ 	.word	0x00021960


	//   ....[184]....
        /*0b00*/ 	.word	0x000219b0


	//   ....[185]....
        /*0b04*/ 	.word	0x00021aa0


	//   ....[186]....
        /*0b08*/ 	.word	0x00021b30


	//   ....[187]....
        /*0b0c*/ 	.word	0x00021b80


	//   ....[188]....
        /*0b10*/ 	.word	0x00021bd0


	//   ....[189]....
        /*0b14*/ 	.word	0x00021e30


	//   ....[190]....
        /*0b18*/ 	.word	0x00022110


	//   ....[191]....
        /*0b1c*/ 	.word	0x00022200


	//   ....[192]....
        /*0b20*/ 	.word	0x000222a0


	//   ....[193]....
        /*0b24*/ 	.word	0x00022300


	//   ....[194]....
        /*0b28*/ 	.word	0x00022410


	//   ....[195]....
        /*0b2c*/ 	.word	0x00022480


	//   ....[196]....
        /*0b30*/ 	.word	0x00022590


	//   ....[197]....
        /*0b34*/ 	.word	0x00022600


	//   ....[198]....
        /*0b38*/ 	.word	0x00022710


	//   ....[199]....
        /*0b3c*/ 	.word	0x00022780


	//   ....[200]....
        /*0b40*/ 	.word	0x00022890


	//   ....[201]....
        /*0b44*/ 	.word	0x00022900


	//   ....[202]....
        /*0b48*/ 	.word	0x000229e0


	//   ....[203]....
        /*0b4c*/ 	.word	0x00022ae0


	//   ....[204]....
        /*0b50*/ 	.word	0x00022b40


	//   ....[205]....
        /*0b54*/ 	.word	0x00022ba0


	//   ....[206]....
        /*0b58*/ 	.word	0x00022ca0


	//   ....[207]....
        /*0b5c*/ 	.word	0x00022d00


	//   ....[208]....
        /*0b60*/ 	.word	0x00022e10


	//   ....[209]....
        /*0b64*/ 	.word	0x00022e70


	//   ....[210]....
        /*0b68*/ 	.word	0x00022f80


	//   ....[211]....
        /*0b6c*/ 	.word	0x00022fe0


	//   ....[212]....
        /*0b70*/ 	.word	0x000230f0


	//   ....[213]....
        /*0b74*/ 	.word	0x00023150


	//   ....[214]....
        /*0b78*/ 	.word	0x00023260


	//   ....[215]....
        /*0b7c*/ 	.word	0x000232c0


	//   ....[216]....
        /*0b80*/ 	.word	0x000233d0


	//   ....[217]....
        /*0b84*/ 	.word	0x00023430


	//   ....[218]....
        /*0b88*/ 	.word	0x00023520


	//   ....[219]....
        /*0b8c*/ 	.word	0x00023650


	//   ....[220]....
        /*0b90*/ 	.word	0x00023700


	//   ....[221]....
        /*0b94*/ 	.word	0x00023770


	//   ....[222]....
        /*0b98*/ 	.word	0x00023860


	//   ....[223]....
        /*0b9c*/ 	.word	0x000238c0


	//   ....[224]....
        /*0ba0*/ 	.word	0x00023990


	//   ....[225]....
        /*0ba4*/ 	.word	0x000239f0


	//   ....[226]....
        /*0ba8*/ 	.word	0x00023ac0


	//   ....[227]....
        /*0bac*/ 	.word	0x00023b20


	//   ....[228]....
        /*0bb0*/ 	.word	0x00023bf0


	//   ....[229]....
        /*0bb4*/ 	.word	0x00023c50


	//   ....[230]....
        /*0bb8*/ 	.word	0x00023d20


	//   ....[231]....
        /*0bbc*/ 	.word	0x00023e10


	//   ....[232]....
        /*0bc0*/ 	.word	0x00023eb0


	//   ....[233]....
        /*0bc4*/ 	.word	0x00023f10


	//   ....[234]....
        /*0bc8*/ 	.word	0x00024000


	//   ....[235]....
        /*0bcc*/ 	.word	0x00024060


	//   ....[236]....
        /*0bd0*/ 	.word	0x00024140


	//   ....[237]....
        /*0bd4*/ 	.word	0x000241a0


	//   ....[238]....
        /*0bd8*/ 	.word	0x00024280


	//   ....[239]....
        /*0bdc*/ 	.word	0x000242e0


	//   ....[240]....
        /*0be0*/ 	.word	0x000243c0


	//   ....[241]....
        /*0be4*/ 	.word	0x00024420


	//   ....[242]....
        /*0be8*/ 	.word	0x000244f0


	//   ....[243]....
        /*0bec*/ 	.word	0x00024620


	//   ....[244]....
        /*0bf0*/ 	.word	0x000246f0


	//   ....[245]....
        /*0bf4*/ 	.word	0x000247b0


	//   ....[246]....
        /*0bf8*/ 	.word	0x00024880


	//   ....[247]....
        /*0bfc*/ 	.word	0x000248e0


	//   ....[248]....
        /*0c00*/ 	.word	0x000249b0


	//   ....[249]....
        /*0c04*/ 	.word	0x00024a10


	//   ....[250]....
        /*0c08*/ 	.word	0x00024af0


	//   ....[251]....
        /*0c0c*/ 	.word	0x00024b50


	//   ....[252]....
        /*0c10*/ 	.word	0x00024c20


	//   ....[253]....
        /*0c14*/ 	.word	0x00024c80


	//   ....[254]....
        /*0c18*/ 	.word	0x00024d40


	//   ....[255]....
        /*0c1c*/ 	.word	0x00024dd0


	//   ....[0]....
        /*0c20*/ 	.word	0x00024e70


	//   ....[1]....
        /*0c24*/ 	.word	0x00024ff0


	//   ....[2]....
        /*0c28*/ 	.word	0x00025060


	//   ....[3]....
        /*0c2c*/ 	.word	0x000250d0


	//   ....[4]....
        /*0c30*/ 	.word	0x00025140


	//   ....[5]....
        /*0c34*/ 	.word	0x000251b0


	//   ....[6]....
        /*0c38*/ 	.word	0x00025230


	//   ....[7]....
        /*0c3c*/ 	.word	0x000252b0


	//   ....[8]....
        /*0c40*/ 	.word	0x00025340


	//   ....[9]....
        /*0c44*/ 	.word	0x000253b0


	//   ....[10]....
        /*0c48*/ 	.word	0x00025420


	//   ....[11]....
        /*0c4c*/ 	.word	0x00025490


	//   ....[12]....
        /*0c50*/ 	.word	0x00025510


	//   ....[13]....
        /*0c54*/ 	.word	0x00025580


	//   ....[14]....
        /*0c58*/ 	.word	0x00025620


	//   ....[15]....
        /*0c5c*/ 	.word	0x00025670


	//   ....[16]....
        /*0c60*/ 	.word	0x00025700


	//   ....[17]....
        /*0c64*/ 	.word	0x00025830


	//----- nvinfo : EIATTR_REG_RECONFIG
	.align		4
.L_390:
        /*0c68*/ 	.byte	0x01, 0x54
	.zero		2


	//----- nvinfo : EIATTR_SYSCALL_OFFSETS
	.align		4
        /*0c6c*/ 	.byte	0x04, 0x46
        /*0c6e*/ 	.short	(.L_392 - .L_391)


	//   ....[0]....
.L_391:
        /*0c70*/ 	.word	0x00001f80


	//   ....[1]....
        /*0c74*/ 	.word	0x000020d0


	//   ....[2]....
        /*0c78*/ 	.word	0x0000b670


	//   ....[3]....
        /*0c7c*/ 	.word	0x0000b9d0


	//   ....[4]....
        /*0c80*/ 	.word	0x0001cbb0


	//   ....[5]....
        /*0c84*/ 	.word	0x0001cd00


	//   ....[6]....
        /*0c88*/ 	.word	0x0001cdf0


	//   ....[7]....
        /*0c8c*/ 	.word	0x0001dde0


	//----- nvinfo : EIATTR_MBARRIER_INSTR_OFFSETS
	.align		4
.L_392:
        /*0c90*/ 	.byte	0x04, 0x39
        /*0c92*/ 	.short	(.L_394 - .L_393)


	//   ....[0]....
.L_393:
        /*0c94*/ 	.word	0x00000270
        /*0c98*/ 	.word	0x000000ff
        /*0c9c*/ 	.word	0x0002a800
        /*0ca0*/ 	.short	0x0100
        /*0ca2*/ 	.byte	0x08
	.zero		1


	//   ....[1]....
        /*0ca4*/ 	.word	0x00000280
        /*0ca8*/ 	.word	0x000000ff
        /*0cac*/ 	.word	0x0002a820
        /*0cb0*/ 	.short	0x0100
        /*0cb2*/ 	.byte	0x08
	.zero		1


	//   ....[2]....
        /*0cb4*/ 	.word	0x00000370
        /*0cb8*/ 	.word	0x000000ff
        /*0cbc*/ 	.word	0x0002a830
        /*0cc0*/ 	.short	0x0100
        /*0cc2*/ 	.byte	0x08
	.zero		1


	//   ....[3]....
        /*0cc4*/ 	.word	0x00000380
        /*0cc8*/ 	.word	0x000000ff
        /*0ccc*/ 	.word	0x0002a840
        /*0cd0*/ 	.short	0x0100
        /*0cd2*/ 	.byte	0x08
	.zero		1


	//   ....[4]....
        /*0cd4*/ 	.word	0x00000390
        /*0cd8*/ 	.word	0x000000ff
        /*0cdc*/ 	.word	0x0002a838
        /*0ce0*/ 	.short	0x0100
        /*0ce2*/ 	.byte	0x08
	.zero		1


	//   ....[5]....
        /*0ce4*/ 	.word	0x000003a0
        /*0ce8*/ 	.word	0x000000ff
        /*0cec*/ 	.word	0x0002a848
        /*0cf0*/ 	.short	0x0100
        /*0cf2*/ 	.byte	0x08
	.zero		1


	//   ....[6]....
        /*0cf4*/ 	.word	0x000004d0
        /*0cf8*/ 	.word	0x000000ff
        /*0cfc*/ 	.word	0x0002a850
        /*0d00*/ 	.short	0x0100
        /*0d02*/ 	.byte	0x08
	.zero		1


	//   ....[7]....
        /*0d04*/ 	.word	0x000004e0
        /*0d08*/ 	.word	0x000000ff
        /*0d0c*/ 	.word	0x0002a860
        /*0d10*/ 	.short	0x0100
        /*0d12*/ 	.byte	0x08
	.zero		1


	//   ....[8]....
        /*0d14*/ 	.word	0x000004f0
        /*0d18*/ 	.word	0x000000ff
        /*0d1c*/ 	.word	0x0002a858
        /*0d20*/ 	.short	0x0100
        /*0d22*/ 	.byte	0x08
	.zero		1


	//   ....[9]....
        /*0d24*/ 	.word	0x00000500
        /*0d28*/ 	.word	0x000000ff
        /*0d2c*/ 	.word	0x0002a868
        /*0d30*/ 	.short	0x0100
        /*0d32*/ 	.byte	0x08
	.zero		1


	//   ....[10]....
        /*0d34*/ 	.word	0x000005f0
        /*0d38*/ 	.word	0x000000ff
        /*0d3c*/ 	.word	0x0002a870
        /*0d40*/ 	.short	0x0100
        /*0d42*/ 	.byte	0x06
	.zero		1


	//   ....[11]....
        /*0d44*/ 	.word	0x00000600
        /*0d48*/ 	.word	0x000000ff
        /*0d4c*/ 	.word	0x0002a880
        /*0d50*/ 	.short	0x0100
        /*0d52*/ 	.byte	0x06
	.zero		1


	//   ....[12]....
        /*0d54*/ 	.word	0x00000610
        /*0d58*/ 	.word	0x000000ff
        /*0d5c*/ 	.word	0x0002a878
        /*0d60*/ 	.short	0x0100
        /*0d62*/ 	.byte	0x06
	.zero		1


	//   ....[13]....
        /*0d64*/ 	.word	0x00000620
        /*0d68*/ 	.word	0x000000ff
        /*0d6c*/ 	.word	0x0002a888
        /*0d70*/ 	.short	0x0100
        /*0d72*/ 	.byte	0x06
	.zero		1


	//   ....[14]....
        /*0d74*/ 	.word	0x00000750
        /*0d78*/ 	.word	0x000000ff
        /*0d7c*/ 	.word	0x0002a890
        /*0d80*/ 	.short	0x0100
        /*0d82*/ 	.byte	0x08
	.zero		1


	//   ....[15]....
        /*0d84*/ 	.word	0x00000760
        /*0d88*/ 	.word	0x000000ff
        /*0d8c*/ 	.word	0x0002a8a0
        /*0d90*/ 	.short	0x0100
        /*0d92*/ 	.byte	0x08
	.zero		1


	//   ....[16]....
        /*0d94*/ 	.word	0x00000770
        /*0d98*/ 	.word	0x000000ff
        /*0d9c*/ 	.word	0x0002a898
        /*0da0*/ 	.short	0x0100
        /*0da2*/ 	.byte	0x08
	.zero		1


	//   ....[17]....
        /*0da4*/ 	.word	0x00000780
        /*0da8*/ 	.word	0x000000ff
        /*0dac*/ 	.word	0x0002a8a8
        /*0db0*/ 	.short	0x0100
        /*0db2*/ 	.byte	0x08
	.zero		1


	//   ....[18]....
        /*0db4*/ 	.word	0x000008b0
        /*0db8*/ 	.word	0x000000ff
        /*0dbc*/ 	.word	0x0002a8b0
        /*0dc0*/ 	.short	0x0100
        /*0dc2*/ 	.byte	0x08
	.zero		1


	//   ....[19]....
        /*0dc4*/ 	.word	0x000008c0
        /*0dc8*/ 	.word	0x000000ff
        /*0dcc*/ 	.word	0x0002a8c0
        /*0dd0*/ 	.short	0x0100
        /*0dd2*/ 	.byte	0x08
	.zero		1


	//   ....[20]....
        /*0dd4*/ 	.word	0x000008d0
        /*0dd8*/ 	.word	0x000000ff
        /*0ddc*/ 	.word	0x0002a8b8
        /*0de0*/ 	.short	0x0100
        /*0de2*/ 	.byte	0x08
	.zero		1


	//   ....[21]....
        /*0de4*/ 	.word	0x000008e0
        /*0de8*/ 	.word	0x000000ff
        /*0dec*/ 	.word	0x0002a8c8
        /*0df0*/ 	.short	0x0100
        /*0df2*/ 	.byte	0x08
	.zero		1


	//   ....[22]....
        /*0df4*/ 	.word	0x00003bf0
        /*0df8*/ 	.word	0x00000055
        /*0dfc*/ 	.word	0x0002a890
        /*0e00*/ 	.short	0x010a
        /*0e02*/ 	.byte	0x3f
	.zero		1


	//   ....[23]....
        /*0e04*/ 	.word	0x00007270
        /*0e08*/ 	.word	0x00000055
        /*0e0c*/ 	.word	0x0002a890
        /*0e10*/ 	.short	0x010a
        /*0e12*/ 	.byte	0x3f
	.zero		1


	//   ....[24]....
        /*0e14*/ 	.word	0x0000a200
        /*0e18*/ 	.word	0x00000055
        /*0e1c*/ 	.word	0x0002a890
        /*0e20*/ 	.short	0x010a
        /*0e22*/ 	.byte	0x3f
	.zero		1


	//   ....[25]....
        /*0e24*/ 	.word	0x0000a9a0
        /*0e28*/ 	.word	0x0000000b
        /*0e2c*/ 	.word	0x00000000
        /*0e30*/ 	.short	0x0101
        /*0e32*/ 	.byte	0x3f
	.zero		1


	//   ....[26]....
        /*0e34*/ 	.word	0x0000a9e0
        /*0e38*/ 	.word	0x00000055
        /*0e3c*/ 	.word	0x0002a8b0
        /*0e40*/ 	.short	0x010a
        /*0e42*/ 	.byte	0x3f
	.zero		1


	//   ....[27]....
        /*0e44*/ 	.word	0x0000af70
        /*0e48*/ 	.word	0x00000055
        /*0e4c*/ 	.word	0x00000000
        /*0e50*/ 	.short	0x0101
        /*0e52*/ 	.byte	0x3f
	.zero		1


	//   ....[28]....
        /*0e54*/ 	.word	0x0000b6f0
        /*0e58*/ 	.word	0x00000002
        /*0e5c*/ 	.word	0x0002a800
        /*0e60*/ 	.short	0x010a
        /*0e62*/ 	.byte	0x3f
	.zero		1


	//   ....[29]....
        /*0e64*/ 	.word	0x0000b740
        /*0e68*/ 	.word	0x00000002
        /*0e6c*/ 	.word	0x0002a800
        /*0e70*/ 	.short	0x010a
        /*0e72*/ 	.byte	0x3f
	.zero		1


	//   ....[30]....
        /*0e74*/ 	.word	0x0000c130
        /*0e78*/ 	.word	0x00000002
        /*0e7c*/ 	.word	0x0002a800
        /*0e80*/ 	.short	0x010a
        /*0e82*/ 	.byte	0x3f
	.zero		1


	//   ....[31]....
        /*0e84*/ 	.word	0x0000ea60
        /*0e88*/ 	.word	0x00000002
        /*0e8c*/ 	.word	0x0002a800
        /*0e90*/ 	.short	0x010a
        /*0e92*/ 	.byte	0x3f
	.zero		1


	//   ....[32]....
        /*0e94*/ 	.word	0x000111e0
        /*0e98*/ 	.word	0x00000000
        /*0e9c*/ 	.word	0x0002a830
        /*0ea0*/ 	.short	0x010a
        /*0ea2*/ 	.byte	0x3f
	.zero		1


	//   ....[33]....
        /*0ea4*/ 	.word	0x00011230
        /*0ea8*/ 	.word	0x00000000
        /*0eac*/ 	.word	0x0002a830
        /*0eb0*/ 	.short	0x010a
        /*0eb2*/ 	.byte	0x3f
	.zero		1


	//   ....[34]....
        /*0eb4*/ 	.word	0x00013370
        /*0eb8*/ 	.word	0x00000005
        /*0ebc*/ 	.word	0x00000000
        /*0ec0*/ 	.short	0x0101
        /*0ec2*/ 	.byte	0x3f
	.zero		1


	//   ....[35]....
        /*0ec4*/ 	.word	0x00013bf0
        /*0ec8*/ 	.word	0x0000000d
        /*0ecc*/ 	.word	0x0002a830
        /*0ed0*/ 	.short	0x010a
        /*0ed2*/ 	.byte	0x3f
	.zero		1


	//   ....[36]....
        /*0ed4*/ 	.word	0x00013c70
        /*0ed8*/ 	.word	0x0000000d
        /*0edc*/ 	.word	0x0002a830
        /*0ee0*/ 	.short	0x010a
        /*0ee2*/ 	.byte	0x3f
	.zero		1


	//   ....[37]....
        /*0ee4*/ 	.word	0x00014940
        /*0ee8*/ 	.word	0x0000000f
        /*0eec*/ 	.word	0x0002a850
        /*0ef0*/ 	.short	0x010a
        /*0ef2*/ 	.byte	0x3f
	.zero		1


	//   ....[38]....
        /*0ef4*/ 	.word	0x00014990
        /*0ef8*/ 	.word	0x0000000f
        /*0efc*/ 	.word	0x0002a850
        /*0f00*/ 	.short	0x010a
        /*0f02*/ 	.byte	0x3f
	.zero		1


	//   ....[39]....
        /*0f04*/ 	.word	0x00015860
        /*0f08*/ 	.word	0x0000005f
        /*0f0c*/ 	.word	0x00000000
        /*0f10*/ 	.short	0x0101
        /*0f12*/ 	.byte	0x3f
	.zero		1


	//   ....[40]....
        /*0f14*/ 	.word	0x000160a0
        /*0f18*/ 	.word	0x0000000f
        /*0f1c*/ 	.word	0x00000000
        /*0f20*/ 	.short	0x0101
        /*0f22*/ 	.byte	0x3f
	.zero		1


	//   ....[41]....
        /*0f24*/ 	.word	0x000166a0
        /*0f28*/ 	.word	0x00000007
        /*0f2c*/ 	.word	0x0002a850
        /*0f30*/ 	.short	0x010a
        /*0f32*/ 	.byte	0x3f
	.zero		1


	//   ....[42]....
        /*0f34*/ 	.word	0x00016740
        /*0f38*/ 	.word	0x00000007
        /*0f3c*/ 	.word	0x0002a850
        /*0f40*/ 	.short	0x010a
        /*0f42*/ 	.byte	0x3f
	.zero		1


	//   ....[43]....
        /*0f44*/ 	.word	0x00016c30
        /*0f48*/ 	.word	0x00000004
        /*0f4c*/ 	.word	0x00000000
        /*0f50*/ 	.short	0x0101
        /*0f52*/ 	.byte	0x3f
	.zero		1


	//   ....[44]....
        /*0f54*/ 	.word	0x00018270
        /*0f58*/ 	.word	0x00000000
        /*0f5c*/ 	.word	0x00000000
        /*0f60*/ 	.short	0x0101
        /*0f62*/ 	.byte	0x3f
	.zero		1


	//   ....[45]....
        /*0f64*/ 	.word	0x00018750
        /*0f68*/ 	.word	0x00000006
        /*0f6c*/ 	.word	0x00000000
        /*0f70*/ 	.short	0x0101
        /*0f72*/ 	.byte	0x3f
	.zero		1


	//   ....[46]....
        /*0f74*/ 	.word	0x0001b600
        /*0f78*/ 	.word	0x00000016
        /*0f7c*/ 	.word	0x0002a820
        /*0f80*/ 	.short	0x010a
        /*0f82*/ 	.byte	0x3f
	.zero		1


	//   ....[47]....
        /*0f84*/ 	.word	0x0001b690
        /*0f88*/ 	.word	0x0000000b
        /*0f8c*/ 	.word	0x0002a8a0
        /*0f90*/ 	.short	0x010a
        /*0f92*/ 	.byte	0x3f
	.zero		1


	//   ....[48]....
        /*0f94*/ 	.word	0x0001bad0
        /*0f98*/ 	.word	0x0000000b
        /*0f9c*/ 	.word	0x0002a8c0
        /*0fa0*/ 	.short	0x010a
        /*0fa2*/ 	.byte	0x3f
	.zero		1


	//   ....[49]....
        /*0fa4*/ 	.word	0x0001bf00
        /*0fa8*/ 	.word	0x0000000a
        /*0fac*/ 	.word	0x0002a8a0
        /*0fb0*/ 	.short	0x010a
        /*0fb2*/ 	.byte	0x3f
	.zero		1


	//   ....[50]....
        /*0fb4*/ 	.word	0x0001c330
        /*0fb8*/ 	.word	0x0000000a
        /*0fbc*/ 	.word	0x0002a8c0
        /*0fc0*/ 	.short	0x010a
        /*0fc2*/ 	.byte	0x3f
	.zero		1


	//   ....[51]....
        /*0fc4*/ 	.word	0x0001d420
        /*0fc8*/ 	.word	0x00000007
        /*0fcc*/ 	.word	0x0002a840
        /*0fd0*/ 	.short	0x010a
        /*0fd2*/ 	.byte	0x3f
	.zero		1


	//   ....[52]....
        /*0fd4*/ 	.word	0x0001dae0
        /*0fd8*/ 	.word	0x00000007
        /*0fdc*/ 	.word	0x0002a830
        /*0fe0*/ 	.short	0x0107
        /*0fe2*/ 	.byte	0x3f
	.zero		1


	//   ....[53]....
        /*0fe4*/ 	.word	0x0001dbb0
        /*0fe8*/ 	.word	0x00000007
        /*0fec*/ 	.word	0x0002a830
        /*0ff0*/ 	.short	0x0101
        /*0ff2*/ 	.byte	0x3f
	.zero		1


	//   ....[54]....
        /*0ff4*/ 	.word	0x0001e790
        /*0ff8*/ 	.word	0x00000016
        /*0ffc*/ 	.word	0x0002a800
        /*1000*/ 	.short	0x0107
        /*1002*/ 	.byte	0x3f
	.zero		1


	//   ....[55]....
        /*1004*/ 	.word	0x0001e8a0
        /*1008*/ 	.word	0x00000016
        /*100c*/ 	.word	0x0002a800
        /*1010*/ 	.short	0x0101
        /*1012*/ 	.byte	0x3f
	.zero		1


	//   ....[56]....
        /*1014*/ 	.word	0x0001e8c0
        /*1018*/ 	.word	0x00000016
        /*101c*/ 	.word	0x0002a820
        /*1020*/ 	.short	0x010a
        /*1022*/ 	.byte	0x3f
	.zero		1


	//   ....[57]....
        /*1024*/ 	.word	0x0001ec30
        /*1028*/ 	.word	0x00000006
        /*102c*/ 	.word	0x0002a840
        /*1030*/ 	.short	0x010a
        /*1032*/ 	.byte	0x3f
	.zero		1


	//   ....[58]....
        /*1034*/ 	.word	0x0001f120
        /*1038*/ 	.word	0x00000006
        /*103c*/ 	.word	0x0002a830
        /*1040*/ 	.short	0x0107
        /*1042*/ 	.byte	0x3f
	.zero		1


	//   ....[59]....
        /*1044*/ 	.word	0x0001f1e0
        /*1048*/ 	.word	0x00000006
        /*104c*/ 	.word	0x0002a830
        /*1050*/ 	.short	0x0101
        /*1052*/ 	.byte	0x3f
	.zero		1


	//   ....[60]....
        /*1054*/ 	.word	0x0001f240
        /*1058*/ 	.word	0x00000005
        /*105c*/ 	.word	0x0002a860
        /*1060*/ 	.short	0x010a
        /*1062*/ 	.byte	0x3f
	.zero		1


	//   ....[61]....
        /*1064*/ 	.word	0x0001f6a0
        /*1068*/ 	.word	0x00000005
        /*106c*/ 	.word	0x0002a850
        /*1070*/ 	.short	0x0107
        /*1072*/ 	.byte	0x3f
	.zero		1


	//   ....[62]....
        /*1074*/ 	.word	0x0001f800
        /*1078*/ 	.word	0x00000005
        /*107c*/ 	.word	0x0002a850
        /*1080*/ 	.short	0x0101
        /*1082*/ 	.byte	0x3f
	.zero		1


	//   ....[63]....
        /*1084*/ 	.word	0x0001fa60
        /*1088*/ 	.word	0x00000000
        /*108c*/ 	.word	0x0002a860
        /*1090*/ 	.short	0x010a
        /*1092*/ 	.byte	0x3f
	.zero		1


	//   ....[64]....
        /*1094*/ 	.word	0x0001fec0
        /*1098*/ 	.word	0x00000000
        /*109c*/ 	.word	0x0002a850
        /*10a0*/ 	.short	0x0107
        /*10a2*/ 	.byte	0x3f
	.zero		1


	//   ....[65]....
        /*10a4*/ 	.word	0x0001ff80
        /*10a8*/ 	.word	0x00000000
        /*10ac*/ 	.word	0x0002a850
        /*10b0*/ 	.short	0x0101
        /*10b2*/ 	.byte	0x3f
	.zero		1


	//   ....[66]....
        /*10b4*/ 	.word	0x00020cd0
        /*10b8*/ 	.word	0x00000004
        /*10bc*/ 	.word	0x0002a820
        /*10c0*/ 	.short	0x010a
        /*10c2*/ 	.byte	0x3f
	.zero		1


	//   ....[67]....
        /*10c4*/ 	.word	0x00020e40
        /*10c8*/ 	.word	0x00000005
        /*10cc*/ 	.word	0x0002a840
        /*10d0*/ 	.short	0x010a
        /*10d2*/ 	.byte	0x3f
	.zero		1


	//   ....[68]....
        /*10d4*/ 	.word	0x00020ee0
        /*10d8*/ 	.word	0x0000001b
        /*10dc*/ 	.word	0x0002a840
        /*10e0*/ 	.short	0x010a
        /*10e2*/ 	.byte	0x3f
	.zero		1


	//   ....[69]....
        /*10e4*/ 	.word	0x00020f20
        /*10e8*/ 	.word	0x00000005
        /*10ec*/ 	.word	0x0002a860
        /*10f0*/ 	.short	0x010a
        /*10f2*/ 	.byte	0x3f
	.zero		1


	//   ....[70]....
        /*10f4*/ 	.word	0x00020f60
        /*10f8*/ 	.word	0x0000001b
        /*10fc*/ 	.word	0x0002a860
        /*1100*/ 	.short	0x010a
        /*1102*/ 	.byte	0x3f
	.zero		1


	//   ....[71]....
        /*1104*/ 	.word	0x00020fc0
        /*1108*/ 	.word	0x00000055
        /*110c*/ 	.word	0x0002a890
        /*1110*/ 	.short	0x010a
        /*1112*/ 	.byte	0x3f
	.zero		1


	//   ....[72]....
        /*1114*/ 	.word	0x00021270
        /*1118*/ 	.word	0x00000055
        /*111c*/ 	.word	0x0002a890
        /*1120*/ 	.short	0x010a
        /*1122*/ 	.byte	0x3f
	.zero		1


	//   ....[73]....
        /*1124*/ 	.word	0x00021520
        /*1128*/ 	.word	0x00000055
        /*112c*/ 	.word	0x0002a890
        /*1130*/ 	.short	0x010a
        /*1132*/ 	.byte	0x3f
	.zero		1


	//   ....[74]....
        /*1134*/ 	.word	0x000217d0
        /*1138*/ 	.word	0x00000055
        /*113c*/ 	.word	0x0002a8b0
        /*1140*/ 	.short	0x010a
        /*1142*/ 	.byte	0x3f
	.zero		1


	//   ....[75]....
        /*1144*/ 	.word	0x000219f0
        /*1148*/ 	.word	0x00000002
        /*114c*/ 	.word	0x0002a800
        /*1150*/ 	.short	0x010a
        /*1152*/ 	.byte	0x3f
	.zero		1


	//   ....[76]....
        /*1154*/ 	.word	0x00021c10
        /*1158*/ 	.word	0x00000002
        /*115c*/ 	.word	0x0002a800
        /*1160*/ 	.short	0x010a
        /*1162*/ 	.byte	0x3f
	.zero		1


	//   ....[77]....
        /*1164*/ 	.word	0x00021c60
        /*1168*/ 	.word	0x00000000
        /*116c*/ 	.word	0x0002a830
        /*1170*/ 	.short	0x010a
        /*1172*/ 	.byte	0x3f
	.zero		1


	//   ....[78]....
        /*1174*/ 	.word	0x00021cb0
        /*1178*/ 	.word	0x0000000d
        /*117c*/ 	.word	0x0002a830
        /*1180*/ 	.short	0x010a
        /*1182*/ 	.byte	0x3f
	.zero		1


	//   ....[79]....
        /*1184*/ 	.word	0x00021d00
        /*1188*/ 	.word	0x0000000f
        /*118c*/ 	.word	0x0002a850
        /*1190*/ 	.short	0x010a
        /*1192*/ 	.byte	0x3f
	.zero		1


	//   ....[80]....
        /*1194*/ 	.word	0x00021d50
        /*1198*/ 	.word	0x00000007
        /*119c*/ 	.word	0x0002a850
        /*11a0*/ 	.short	0x010a
        /*11a2*/ 	.byte	0x3f
	.zero		1


	//   ....[81]....
        /*11a4*/ 	.word	0x00021ef0
        /*11a8*/ 	.word	0x00000016
        /*11ac*/ 	.word	0x0002a820
        /*11b0*/ 	.short	0x010a
        /*11b2*/ 	.byte	0x3f
	.zero		1


	//   ....[82]....
        /*11b4*/ 	.word	0x00021f40
        /*11b8*/ 	.word	0x0000000b
        /*11bc*/ 	.word	0x0002a8a0
        /*11c0*/ 	.short	0x010a
        /*11c2*/ 	.byte	0x3f
	.zero		1


	//   ....[83]....
        /*11c4*/ 	.word	0x00021f90
        /*11c8*/ 	.word	0x0000000b
        /*11cc*/ 	.word	0x0002a8c0
        /*11d0*/ 	.short	0x010a
        /*11d2*/ 	.byte	0x3f
	.zero		1


	//   ....[84]....
        /*11d4*/ 	.word	0x00021fe0
        /*11d8*/ 	.word	0x0000000a
        /*11dc*/ 	.word	0x0002a8a0
        /*11e0*/ 	.short	0x010a
        /*11e2*/ 	.byte	0x3f
	.zero		1


	//   ....[85]....
        /*11e4*/ 	.word	0x00022030
        /*11e8*/ 	.word	0x0000000a
        /*11ec*/ 	.word	0x0002a8c0
        /*11f0*/ 	.short	0x010a
        /*11f2*/ 	.byte	0x3f
	.zero		1


	//   ....[86]....
        /*11f4*/ 	.word	0x00022150
        /*11f8*/ 	.word	0x00000007
        /*11fc*/ 	.word	0x0002a840
        /*1200*/ 	.short	0x010a
        /*1202*/ 	.byte	0x3f
	.zero		1


	//   ....[87]....
        /*1204*/ 	.word	0x00023550
        /*1208*/ 	.word	0x00000016
        /*120c*/ 	.word	0x0002a820
        /*1210*/ 	.short	0x010a
        /*1212*/ 	.byte	0x3f
	.zero		1


	//   ....[88]....
        /*1214*/ 	.word	0x000235a0
        /*1218*/ 	.word	0x00000006
        /*121c*/ 	.word	0x0002a840
        /*1220*/ 	.short	0x010a
        /*1222*/ 	.byte	0x3f
	.zero		1


	//   ....[89]....
        /*1224*/ 	.word	0x00023d60
        /*1228*/ 	.word	0x00000005
        /*122c*/ 	.word	0x0002a860
        /*1230*/ 	.short	0x010a
        /*1232*/ 	.byte	0x3f
	.zero		1


	//   ....[90]....
        /*1234*/ 	.word	0x00024570
        /*1238*/ 	.word	0x00000000
        /*123c*/ 	.word	0x0002a860
        /*1240*/ 	.short	0x010a
        /*1242*/ 	.byte	0x3f
	.zero		1


	//   ....[91]....
        /*1244*/ 	.word	0x00025750
        /*1248*/ 	.word	0x00000004
        /*124c*/ 	.word	0x0002a820
        /*1250*/ 	.short	0x010a
        /*1252*/ 	.byte	0x3f
	.zero		1


	//   ....[92]....
        /*1254*/ 	.word	0x000258f0
        /*1258*/ 	.word	0x00000005
        /*125c*/ 	.word	0x0002a840
        /*1260*/ 	.short	0x010a
        /*1262*/ 	.byte	0x3f
	.zero		1


	//   ....[93]....
        /*1264*/ 	.word	0x00025940
        /*1268*/ 	.word	0x0000001b
        /*126c*/ 	.word	0x0002a840
        /*1270*/ 	.short	0x010a
        /*1272*/ 	.byte	0x3f
	.zero		1


	//   ....[94]....
        /*1274*/ 	.word	0x00025990
        /*1278*/ 	.word	0x00000005
        /*127c*/ 	.word	0x0002a860
        /*1280*/ 	.short	0x010a
        /*1282*/ 	.byte	0x3f
	.zero		1


	//----- nvinfo : EIATTR_NUM_MBARRIERS
	.align		4
.L_394:
        /*1284*/ 	.byte	0x03, 0x38
        /*1286*/ 	.short	0x0016


	//----- nvinfo : EIATTR_EXIT_INSTR_OFFSETS
	.align		4
        /*1288*/ 	.byte	0x04, 0x1c
        /*128a*/ 	.short	(.L_396 - .L_395)


	//   ....[0]....
.L_395:
        /*128c*/ 	.word	0x00020fb0


	//----- nvinfo : EIATTR_MAX_THREADS
	.align		4
.L_396:
        /*1290*/ 	.byte	0x04, 0x05
        /*1292*/ 	.short	(.L_398 - .L_397)
.L_397:
        /*1294*/ 	.word	0x00000180
        /*1298*/ 	.word	0x00000001
        /*129c*/ 	.word	0x00000001


	//----- nvinfo : EIATTR_CRS_STACK_SIZE
	.align		4
.L_398:
        /*12a0*/ 	.byte	0x04, 0x1e
        /*12a2*/ 	.short	(.L_400 - .L_399)
.L_399:
        /*12a4*/ 	.word	0x00000000


	//----- nvinfo : EIATTR_CBANK_PARAM_SIZE
	.align		4
.L_400:
        /*12a8*/ 	.byte	0x03, 0x19
        /*12aa*/ 	.short	0x0af0


	//----- nvinfo : EIATTR_PARAM_CBANK
	.align		4
        /*12ac*/ 	.byte	0x04, 0x0a
        /*12ae*/ 	.short	(.L_402 - .L_401)
	.align		4
.L_401:
        /*12b0*/ 	.word	index@(.nv.constant0._ZN7cutlass13device_kernelIN5flash11enable_sm90INS1_16FlashAttnFwdSm90INS1_25CollectiveMainloopFwdSm90ILi2EN4cute5tupleIJNS5_1CILi1EEES8_S8_EEENS6_IJNS7_ILi128EEENS7_ILi96EEENS7_ILi192EEEEEELi128ENS_6half_tEfNS_4arch4Sm90ELb0ELb0ELb1ELb1ELb1ELb1ELb0ELb1ELb1ELb1ELb1ELb0EEENS1_21CollectiveEpilogueFwdINS6_IJSA_SA_SB_EEES9_SE_SG_Li256ELb1ELb1ELb1ELb0EEENS1_36VarlenDynamicPersistentTileSchedulerILi128ELi96ELi256ELi128ELb1ELb1ELb1ELb0ELb1ELb1EEEEEEEEEvNT_6ParamsE)
        /*12b4*/ 	.short	0x0210
        /*12b6*/ 	.short	0x0af0


	//----- nvinfo : EIATTR_SW_WAR
	.align		4
.L_402:
        /*12b8*/ 	.byte	0x04, 0x36
        /*12ba*/ 	.short	(.L_404 - .L_403)
.L_403:
        /*12bc*/ 	.word	0x00000008
.L_404:


//--------------------- .nv.info._ZN7cutlass13device_kernelIN5flash11enable_sm90INS1_16FlashAttnFwdSm90INS1_25CollectiveMainloopFwdSm90ILi2EN4cute5tupleIJNS5_1CILi1EEES8_S8_EEENS6_IJNS7_ILi128EEENS7_ILi96EEENS7_ILi192EEEEEELi128ENS_6half_tEfNS_4arch4Sm90ELb0ELb1ELb1ELb0ELb1ELb0ELb0ELb1ELb1ELb1ELb1ELb0EEENS1_21CollectiveEpilogueFwdINS6_IJSA_SA_SB_EEES9_SE_SG_Li256ELb0ELb1ELb1ELb0EEENS1_19SingleTileSchedulerILb0ELb1ELb1ELi128EEEEEEEEEvNT_6ParamsE --------------------------
	.section	.nv.info._ZN7cutlass13device_kernelIN5flash11enable_sm90INS1_16FlashAttnFwdSm90INS1_25CollectiveMainloopFwdSm90ILi2EN4cute5tupleIJNS5_1CILi1EEES8_S8_EEENS6_IJNS7_ILi128EEENS7_ILi96EEENS7_ILi192EEEEEELi128ENS_6half_tEfNS_4arch4Sm90ELb0ELb1ELb1ELb0ELb1ELb0ELb0ELb1ELb1ELb1ELb1ELb0EEENS1_21CollectiveEpilogueFwdINS6_IJSA_SA_SB_EEES9_SE_SG_Li256ELb0ELb1ELb1ELb0EEENS1_19SingleTileSchedulerILb0ELb1ELb1ELi128EEEEEEEEEvNT_6ParamsE,"",@"SHT_CUDA_INFO"
	.sectionflags	@""
	.align	4


	//----- nvinfo : EIATTR_CUDA_API_VERSION
	.align		4
        /*0000*/ 	.byte	0x04, 0x37
        /*0002*/ 	.short	(.L_406 - .L_405)
.L_405:
        /*0004*/ 	.word	0x00000082


	//----- nvinfo : EIATTR_KPARAM_INFO
	.align		4
.L_406:
        /*0008*/ 	.byte	0x04, 0x17
        /*000a*/ 	.short	(.L_408 - .L_407)
.L_407:
        /*000c*/ 	.word	0x00000000
        /*0010*/ 	.short	0x0000
        /*0012*/ 	.short	0x0070
        /*0014*/ 	.byte	0x00, 0xf0, 0x01, 0x28


	//----- nvinfo : EIATTR_SPARSE_MMA_MASK
	.align		4
.L_408:
        /*0018*/ 	.byte	0x03, 0x50
        /*001a*/ 	.short	0x0000


	//----- nvinfo : EIATTR_MAXREG_COUNT
	.align		4
        /*001c*/ 	.byte	0x03, 0x1b
        /*001e*/ 	.short	0x00a8


	//----- nvinfo : EIATTR_NUM_BARRIERS
	.align		4
        /*0020*/ 	.byte	0x02, 0x4c
        /*0022*/ 	.byte	0x09
	.zero		1


	//----- nvinfo : EIATTR_EXTERNS
	.align		4
        /*0024*/ 	.byte	0x04, 0x0f
        /*0026*/ 	.short	(.L_410 - .L_409)


	//   ....[0]....
	.align		4
.L_409:
        /*0028*/ 	.word	index@(__assertfail)


	//----- nvinfo : EIATTR_ANNOTATIONS
	.align		4
.L_410:
        /*002c*/ 	.byte	0x04, 0x55
        /*002e*/ 	.short	(.L_412 - .L_411)


	//   ....[0]....
.L_411:
        /*0030*/ 	.word	0x00000001
        /*0034*/ 	.byte	0xb0, 0x08, 0x00, 0x00, 0x01, 0x00, 0x00, 0x00, 0x10, 0x16, 0x00, 0x00, 0x01, 0x00, 0x00, 0x00
        /*0044*/ 	.byte	0x30, 0x0c, 0x01, 0x00, 0x01, 0x00, 0x00, 0x00, 0x30, 0x36, 0x01, 0x00


	//----- nvinfo : EIATTR_MERCURY_ISA_VERSION
	.align		4
.L_412:
        /*0050*/ 	.byte	0x03, 0x5f
        /*0052*/ 	.short	0x0101


	//----- nvinfo : EIATTR_INT_WARP_WIDE_INSTR_OFFSETS
	.align		4
        /*0054*/ 	.byte	0x04, 0x31
        /*0056*/ 	.short	(.L_414 - .L_413)


	//   ....[0]....
.L_413:
        /*0058*/ 	.word	0x000000c0


	//   ....[1]....
        /*005c*/ 	.word	0x000000d0


	//   ....[2]....
        /*0060*/ 	.word	0x00000170


	//----- nvinfo : EIATTR_COOP_GROUP_MASK_REGIDS
	.align		4
.L_414:
        /*0064*/ 	.byte	0x04, 0x29
        /*0066*/ 	.short	(.L_416 - .L_415)


	//   ....[0]....
.L_415:
        /*0068*/ 	.word	0xffffffff


	//   ....[1]....
        /*006c*/ 	.word	0xffffffff


	//   ....[2]....
        /*0070*/ 	.word	0xffffffff


	//   ....[3]....
        /*0074*/ 	.word	0xffffffff


	//   ....[4]....
        /*0078*/ 	.word	0xffffffff


	//   ....[5]....
        /*007c*/ 	.word	0xffffffff


	//   ....[6]....
        /*0080*/ 	.word	0xffffffff


	//   ....[7]....
        /*0084*/ 	.word	0xffffffff


	//   ....[8]....
        /*0088*/ 	.word	0xffffffff


	//   ....[9]....
        /*008c*/ 	.word	0xffffffff


	//   ....[10]....
        /*0090*/ 	.word	0xffffffff


	//   ....[11]....
        /*0094*/ 	.word	0xffffffff


	//   ....[12]....
        /*0098*/ 	.word	0xffffffff


	//   ....[13]....
        /*009c*/ 	.word	0xffffffff


	//   ....[14]....
        /*00a0*/ 	.word	0xffffffff


	//   ....[15]....
        /*00a4*/ 	.word	0xffffffff


	//   ....[16]....
        /*00a8*/ 	.word	0xffffffff


	//   ....[17]....
        /*00ac*/ 	.word	0xffffffff


	//   ....[18]....
        /*00b0*/ 	.word	0xffffffff


	//   ....[19]....
        /*00b4*/ 	.word	0xffffffff


	//   ....[20]....
        /*00b8*/ 	.word	0xffffffff


	//   ....[21]....
        /*00bc*/ 	.word	0xffffffff


	//   ....[22]....
        /*00c0*/ 	.word	0xffffffff


	//   ....[23]....
        /*00c4*/ 	.word	0xffffffff


	//   ....[24]....
        /*00c8*/ 	.word	0xffffffff


	//   ....[25]....
        /*00cc*/ 	.word	0xffffffff


	//   ....[26]....
        /*00d0*/ 	.word	0xffffffff


	//   ....[27]....
        /*00d4*/ 	.word	0xffffffff


	//   ....[28]....
        /*00d8*/ 	.word	0xffffffff


	//   ....[29]....
        /*00dc*/ 	.word	0xffffffff


	//   ....[30]....
        /*00e0*/ 	.word	0xffffffff


	//   ....[31]....
        /*00e4*/ 	.word	0xffffffff


	//   ....[32]....
        /*00e8*/ 	.word	0xffffffff


	//   ....[33]....
        /*00ec*/ 	.word	0xffffffff


	//   ....[34]....
        /*00f0*/ 	.word	0xffffffff


	//   ....[35]....
        /*00f4*/ 	.word	0xffffffff


	//   ....[36]....
        /*00f8*/ 	.word	0xffffffff


	//   ....[37]....
        /*00fc*/ 	.word	0xffffffff


	//   ....[38]....
        /*0100*/ 	.word	0xffffffff


	//   ....[39]....
        /*0104*/ 	.word	0xffffffff


	//   ....[40]....
        /*0108*/ 	.word	0xffffffff


	//   ....[41]....
        /*010c*/ 	.word	0xffffffff


	//   ....[42]....
        /*0110*/ 	.word	0xffffffff


	//   ....[43]....
        /*0114*/ 	.word	0xffffffff


	//   ....[44]....
        /*0118*/ 	.word	0xffffffff


	//   ....[45]....
        /*011c*/ 	.word	0xffffffff


	//   ....[46]....
        /*0120*/ 	.word	0xffffffff


	//   ....[47]....
        /*0124*/ 	.word	0xffffffff


	//   ....[48]....
        /*0128*/ 	.word	0xffffffff


	//   ....[49]....
        /*012c*/ 	.word	0xffffffff


	//   ....[50]....
        /*0130*/ 	.word	0xffffffff


	//   ....[51]....
        /*0134*/ 	.word	0xffffffff


	//   ....[52]....
        /*0138*/ 	.word	0xffffffff


	//   ....[53]....
        /*013c*/ 	.word	0xffffffff


	//   ....[54]....
        /*0140*/ 	.word	0xffffffff


	//   ....[55]....
        /*0144*/ 	.word	0xffffffff


	//   ....[56]....
        /*0148*/ 	.word	0xffffffff


	//   ....[57]....
        /*014c*/ 	.word	0xffffffff


	//   ....[58]....
        /*0150*/ 	.word	0xffffffff


	//   ....[59]....
        /*0154*/ 	.word	0xffffffff


	//   ....[60]....
        /*0158*/ 	.word	0xffffffff


	//   ....[61]....
        /*015c*/ 	.word	0xffffffff


	//   ....[62]....
        /*0160*/ 	.word	0xffffffff


	//   ....[63]....
        /*0164*/ 	.word	0xffffffff


	//   ....[64]....
        /*0168*/ 	.word	0xffffffff


	//   ....[65]....
        /*016c*/ 	.word	0xffffffff


	//   ....[66]....
        /*0170*/ 	.word	0xffffffff


	//   ....[67]....
        /*0174*/ 	.word	0xffffffff


	//   ....[68]....
        /*0178*/ 	.word	0xffffffff


	//   ....[69]....
        /*017c*/ 	.word	0xffffffff


	//   ....[70]....
        /*0180*/ 	.word	0xffffffff


	//   ....[71]....
        /*0184*/ 	.word	0xffffffff


	//   ....[72]....
        /*0188*/ 	.word	0xffffffff


	//   ....[73]....
        /*018c*/ 	.word	0xffffffff


	//   ....[74]....
        /*0190*/ 	.word	0xffffffff


	//   ....[75]....
        /*0194*/ 	.word	0xffffffff


	//   ....[76]....
        /*0198*/ 	.word	0xffffffff


	//   ....[77]....
        /*019c*/ 	.word	0xffffffff


	//   ....[78]....
        /*01a0*/ 	.word	0xffffffff


	//   ....[79]....
        /*01a4*/ 	.word	0xffffffff


	//   ....[80]....
        /*01a8*/ 	.word	0xffffffff


	//   ....[81]....
        /*01ac*/ 	.word	0xffffffff


	//   ....[82]....
        /*01b0*/ 	.word	0xffffffff


	//   ....[83]....
        /*01b4*/ 	.word	0xffffffff


	//   ....[84]....
        /*01b8*/ 	.word	0xffffffff


	//   ....[85]....
        /*01bc*/ 	.word	0xffffffff


	//   ....[86]....
        /*01c0*/ 	.word	0xffffffff


	//   ....[87]....
        /*01c4*/ 	.word	0xffffffff


	//   ....[88]....
        /*01c8*/ 	.word	0xffffffff


	//   ....[89]....
        /*01cc*/ 	.word	0xffffffff


	//   ....[90]....
        /*01d0*/ 	.word	0xffffffff


	//   ....[91]....
        /*01d4*/ 	.word	0xffffffff


	//   ....[92]....
        /*01d8*/ 	.word	0xffffffff


	//   ....[93]....
        /*01dc*/ 	.word	0xffffffff


	//   ....[94]....
        /*01e0*/ 	.word	0xffffffff


	//   ....[95]....
        /*01e4*/ 	.word	0xffffffff


	//   ....[96]....
        /*01e8*/ 	.word	0xffffffff


	//   ....[97]....
        /*01ec*/ 	.word	0xffffffff


	//   ....[98]....
        /*01f0*/ 	.word	0xffffffff


	//   ....[99]....
        /*01f4*/ 	.word	0xffffffff


	//   ....[100]....
        /*01f8*/ 	.word	0xffffffff


	//   ....[101]....
        /*01fc*/ 	.word	0xffffffff


	//   ....[102]....
        /*0200*/ 	.word	0xffffffff


	//   ....[103]....
        /*0204*/ 	.word	0xffffffff


	//   ....[104]....
        /*0208*/ 	.word	0xffffffff


	//   ....[105]....
        /*020c*/ 	.word	0xffffffff


	//   ....[106]....
        /*0210*/ 	.word	0xffffffff


	//   ....[107]....
        /*0214*/ 	.word	0x0500000f


	//   ....[108]....
        /*0218*/ 	.word	0x0500000f


	//   ....[109]....
        /*021c*/ 	.word	0x0500000f


	//   ....[110]....
        /*0220*/ 	.word	0x0500000f


	//   ....[111]....
        /*0224*/ 	.word	0x0500000f


	//   ....[112]....
        /*0228*/ 	.word	0x0500000f


	//   ....[113]....
        /*022c*/ 	.word	0x0500000f


	//   ....[114]....
        /*0230*/ 	.word	0x0500000f


	//   ....[115]....
        /*0234*/ 	.word	0x0500000f


	//   ....[116]....
        /*0238*/ 	.word	0x0500000f


	//   ....[117]....
        /*023c*/ 	.word	0x0500000f


	//   ....[118]....
        /*0240*/ 	.word	0x0500000f


	//   ....[119]....
        /*0244*/ 	.word	0x0500000f


	//   ....[120]....
        /*0248*/ 	.word	0x0500000f


	//   ....[121]....
        /*024c*/ 	.word	0x0500000f


	//   ....[122]....
        /*0250*/ 	.word	0x0500000f


	//   ....[123]....
        /*0254*/ 	.word	0x0500000f


	//   ....[124]....
        /*0258*/ 	.word	0x0500000f


	//   ....[125]....
        /*025c*/ 	.word	0x0500000f


	//   ....[126]....
        /*0260*/ 	.word	0x0500000f


	//   ....[127]....
        /*0264*/ 	.word	0x0500000f


	//   ....[128]....
        /*0268*/ 	.word	0x0500000f


	//   ....[129]....
        /*026c*/ 	.word	0x0500000f


	//   ....[130]....
        /*0270*/ 	.word	0x0500000f


	//   ....[131]....
        /*0274*/ 	.word	0x0500000f


	//   ....[132]....
        /*0278*/ 	.word	0x0500000f


	//   ....[133]....
        /*027c*/ 	.word	0x0500000f


	//   ....[134]....
        /*0280*/ 	.word	0x0500000f


	//   ....[135]....
        /*0284*/ 	.word	0x0500000f


	//   ....[136]....
        /*0288*/ 	.word	0x0500000f


	//   ....[137]....
        /*028c*/ 	.word	0x0500000f


	//   ....[138]....
        /*0290*/ 	.word	0x0500000f


	//   ....[139]....
        /*0294*/ 	.word	0x0500000f


	//   ....[140]....
        /*0298*/ 	.word	0x0500000f


	//   ....[141]....
        /*029c*/ 	.word	0x0500000f


	//   ....[142]....
        /*02a0*/ 	.word	0x0500000f


	//   ....[143]....
        /*02a4*/ 	.word	0x0500000f


	//   ....[144]....
        /*02a8*/ 	.word	0x0500000f


	//   ....[145]....
        /*02ac*/ 	.word	0x0500000f


	//   ....[146]....
        /*02b0*/ 	.word	0x0500000f


	//   ....[147]....
        /*02b4*/ 	.word	0x0500000f


	//   ....[148]....
        /*02b8*/ 	.word	0x0500000f


	//   ....[149]....
        /*02bc*/ 	.word	0x0500000f


	//   ....[150]....
        /*02c0*/ 	.word	0x0500000f


	//   ....[151]....
        /*02c4*/ 	.word	0x0500000f


	//   ....[152]....
        /*02c8*/ 	.word	0x0500000f


	//   ....[153]....
        /*02cc*/ 	.word	0x0500000f


	//   ....[154]....
        /*02d0*/ 	.word	0x0500000f


	//   ....[155]....
        /*02d4*/ 	.word	0x0500000f


	//   ....[156]....
        /*02d8*/ 	.word	0x0500000f


	//   ....[157]....
        /*02dc*/ 	.word	0x0500000f


	//   ....[158]....
        /*02e0*/ 	.word	0x0500000f


	//   ....[159]....
        /*02e4*/ 	.word	0x0500000f


	//   ....[160]....
        /*02e8*/ 	.word	0x0500000f


	//   ....[161]....
        /*02ec*/ 	.word	0x0500000f


	//   ....[162]....
        /*02f0*/ 	.word	0x0500000f


	//   ....[163]....
        /*02f4*/ 	.word	0x0500000f


	//   ....[164]....
        /*02f8*/ 	.word	0x0500000f


	//   ....[165]....
        /*02fc*/ 	.word	0x0500000f


	//   ....[166]....
        /*0300*/ 	.word	0x0500000f


	//   ....[167]....
        /*0304*/ 	.word	0x0500000f


	//   ....[168]....
        /*0308*/ 	.word	0x0500000f


	//   ....[169]....
        /*030c*/ 	.word	0x0500000f


	//   ....[170]....
        /*0310*/ 	.word	0x0500000f


	//   ....[171]....
        /*0314*/ 	.word	0x0500000f


	//   ....[172]....
        /*0318*/ 	.word	0x0500000f


	//----- nvinfo : EIATTR_COOP_GROUP_INSTR_OFFSETS
	.align		4
.L_416:
        /*031c*/ 	.byte	0x04, 0x28
        /*031e*/ 	.short	(.L_418 - .L_417)


	//   ....[0]....
.L_417:
        /*0320*/ 	.word	0x00000070


	//   ....[1]....
        /*0324*/ 	.word	0x000000b0


	//   ....[2]....
        /*0328*/ 	.word	0x000002d0


	//   ....[3]....
        /*032c*/ 	.word	0x00000430


	//   ....[4]....
        /*0330*/ 	.word	0x00000550


	//   ....[5]....
        /*0334*/ 	.word	0x000006b0


	//   ....[6]....
        /*0338*/ 	.word	0x00001410


	//   ....[7]....
        /*033c*/ 	.word	0x00002100


	//   ....[8]....
        /*0340*/ 	.word	0x00002800


	//   ....[9]....
        /*0344*/ 	.word	0x00003550


	//   ....[10]....
        /*0348*/ 	.word	0x00003660


	//   ....[11]....
        /*034c*/ 	.word	0x00003b80


	//   ....[12]....
        /*0350*/ 	.word	0x00003c10


	//   ....[13]....
        /*0354*/ 	.word	0x000058c0


	//   ....[14]....
        /*0358*/ 	.word	0x00005eb0


	//   ....[15]....
        /*035c*/ 	.word	0x00006bf0


	//   ....[16]....
        /*0360*/ 	.word	0x00006d00


	//   ....[17]....
        /*0364*/ 	.word	0x000072e0


	//   ....[18]....
        /*0368*/ 	.word	0x00007350


	//   ....[19]....
        /*036c*/ 	.word	0x000094a0


	//   ....[20]....
        /*0370*/ 	.word	0x000094d0


	//   ....[21]....
        /*0374*/ 	.word	0x00009500


	//   ....[22]....
        /*0378*/ 	.word	0x00009520


	//   ....[23]....
        /*037c*/ 	.word	0x0000b090


	//   ....[24]....
        /*0380*/ 	.word	0x0000b690


	//   ....[25]....
        /*0384*/ 	.word	0x0000c410


	//   ....[26]....
        /*0388*/ 	.word	0x0000c530


	//   ....[27]....
        /*038c*/ 	.word	0x0000caf0


	//   ....[28]....
        /*0390*/ 	.word	0x0000cb60


	//   ....[29]....
        /*0394*/ 	.word	0x0000d9d0


	//   ....[30]....
        /*0398*/ 	.word	0x0000da00


	//   ....[31]....
        /*039c*/ 	.word	0x0000dac0


	//   ....[32]....
        /*03a0*/ 	.word	0x0000dad0


	//   ....[33]....
        /*03a4*/ 	.word	0x0000e940


	//   ....[34]....
        /*03a8*/ 	.word	0x0000e980


	//   ....[35]....
        /*03ac*/ 	.word	0x0000e9b0


	//   ....[36]....
        /*03b0*/ 	.word	0x0000e9e0


	//   ....[37]....
        /*03b4*/ 	.word	0x0000e9f0


	//   ....[38]....
        /*03b8*/ 	.word	0x0000ea20


	//   ....[39]....
        /*03bc*/ 	.word	0x0000f080


	//   ....[40]....
        /*03c0*/ 	.word	0x0000f090


	//   ....[41]....
        /*03c4*/ 	.word	0x0000fa90


	//   ....[42]....
        /*03c8*/ 	.word	0x00011130


	//   ....[43]....
        /*03cc*/ 	.word	0x00011150


	//   ....[44]....
        /*03d0*/ 	.word	0x00011160


	//   ....[45]....
        /*03d4*/ 	.word	0x00011170


	//   ....[46]....
        /*03d8*/ 	.word	0x00011180


	//   ....[47]....
        /*03dc*/ 	.word	0x00011190


	//   ....[48]....
        /*03e0*/ 	.word	0x000111a0


	//   ....[49]....
        /*03e4*/ 	.word	0x00011200


	//   ....[50]....
        /*03e8*/ 	.word	0x00011240


	//   ....[51]....
        /*03ec*/ 	.word	0x000112a0


	//   ....[52]....
        /*03f0*/ 	.word	0x000112b0


	//   ....[53]....
        /*03f4*/ 	.word	0x00011370


	//   ....[54]....
        /*03f8*/ 	.word	0x000119c0


	//   ....[55]....
        /*03fc*/ 	.word	0x000119f0


	//   ....[56]....
        /*0400*/ 	.word	0x00011a20


	//   ....[57]....
        /*0404*/ 	.word	0x00011a40


	//   ....[58]....
        /*0408*/ 	.word	0x00011a50


	//   ....[59]....
        /*040c*/ 	.word	0x00011ad0


	//   ....[60]....
        /*0410*/ 	.word	0x00011b10


	//   ....[61]....
        /*0414*/ 	.word	0x00011b60


	//   ....[62]....
        /*0418*/ 	.word	0x00011b90


	//   ....[63]....
        /*041c*/ 	.word	0x00011bf0


	//   ....[64]....
        /*0420*/ 	.word	0x00011c30


	//   ....[65]....
        /*0424*/ 	.word	0x00011c80


	//   ....[66]....
        /*0428*/ 	.word	0x00011cb0


	//   ....[67]....
        /*042c*/ 	.word	0x00011d00


	//   ....[68]....
        /*0430*/ 	.word	0x00011d40


	//   ....[69]....
        /*0434*/ 	.word	0x00011d90


	//   ....[70]....
        /*0438*/ 	.word	0x000124e0


	//   ....[71]....
        /*043c*/ 	.word	0x00012500


	//   ....[72]....
        /*0440*/ 	.word	0x00012510


	//   ....[73]....
        /*0444*/ 	.word	0x00012520


	//   ....[74]....
        /*0448*/ 	.word	0x00012530


	//   ....[75]....
        /*044c*/ 	.word	0x00012550


	//   ....[76]....
        /*0450*/ 	.word	0x000125b0


	//   ....[77]....
        /*0454*/ 	.word	0x000125e0


	//   ....[78]....
        /*0458*/ 	.word	0x00012650


	//   ....[79]....
        /*045c*/ 	.word	0x00012680


	//   ....[80]....
        /*0460*/ 	.word	0x00012690


	//   ....[81]....
        /*0464*/ 	.word	0x000126a0


	//   ....[82]....
        /*0468*/ 	.word	0x00012950


	//   ....[83]....
        /*046c*/ 	.word	0x00012970


	//   ....[84]....
        /*0470*/ 	.word	0x00012980


	//   ....[85]....
        /*0474*/ 	.word	0x000129a0


	//   ....[86]....
        /*0478*/ 	.word	0x00012a20


	//   ....[87]....
        /*047c*/ 	.word	0x00012a50


	//   ....[88]....
        /*0480*/ 	.word	0x00012aa0


	//   ....[89]....
        /*0484*/ 	.word	0x00012ad0


	//   ....[90]....
        /*0488*/ 	.word	0x00012b20


	//   ....[91]....
        /*048c*/ 	.word	0x00012b50


	//   ....[92]....
        /*0490*/ 	.word	0x00012ba0


	//   ....[93]....
        /*0494*/ 	.word	0x00012bd0


	//   ....[94]....
        /*0498*/ 	.word	0x00013030


	//   ....[95]....
        /*049c*/ 	.word	0x00013060


	//   ....[96]....
        /*04a0*/ 	.word	0x00013090


	//   ....[97]....
        /*04a4*/ 	.word	0x000130c0


	//   ....[98]....
        /*04a8*/ 	.word	0x000130f0


	//   ....[99]....
        /*04ac*/ 	.word	0x00013100


	//   ....[100]....
        /*04b0*/ 	.word	0x00013110


	//   ....[101]....
        /*04b4*/ 	.word	0x00013120


	//   ....[102]....
        /*04b8*/ 	.word	0x00013140


	//   ....[103]....
        /*04bc*/ 	.word	0x00013150


	//   ....[104]....
        /*04c0*/ 	.word	0x000131a0


	//   ....[105]....
        /*04c4*/ 	.word	0x000131d0


	//   ....[106]....
        /*04c8*/ 	.word	0x000135c0


	//   ....[107]....
        /*04cc*/ 	.word	0x00013c00


	//   ....[108]....
        /*04d0*/ 	.word	0x00013cf0


	//   ....[109]....
        /*04d4*/ 	.word	0x00013d90


	//   ....[110]....
        /*04d8*/ 	.word	0x00013df0


	//   ....[111]....
        /*04dc*/ 	.word	0x00013ec0


	//   ....[112]....
        /*04e0*/ 	.word	0x00013f30


	//   ....[113]....
        /*04e4*/ 	.word	0x00014000


	//   ....[114]....
        /*04e8*/ 	.word	0x00014080


	//   ....[115]....
        /*04ec*/ 	.word	0x00014150


	//   ....[116]....
        /*04f0*/ 	.word	0x000141d0


	//   ....[117]....
        /*04f4*/ 	.word	0x000142b0


	//   ....[118]....
        /*04f8*/ 	.word	0x00014330


	//   ....[119]....
        /*04fc*/ 	.word	0x000143f0


	//   ....[120]....
        /*0500*/ 	.word	0x00014490


	//   ....[121]....
        /*0504*/ 	.word	0x000144e0


	//   ....[122]....
        /*0508*/ 	.word	0x00014580


	//   ....[123]....
        /*050c*/ 	.word	0x00014650


	//   ....[124]....
        /*0510*/ 	.word	0x000146d0


	//   ....[125]....
        /*0514*/ 	.word	0x000147a0


	//   ....[126]....
        /*0518*/ 	.word	0x00014820


	//   ....[127]....
        /*051c*/ 	.word	0x000148f0


	//   ....[128]....
        /*0520*/ 	.word	0x00014970


	//   ....[129]....
        /*0524*/ 	.word	0x00014a40


	//   ....[130]....
        /*0528*/ 	.word	0x00014ac0


	//   ....[131]....
        /*052c*/ 	.word	0x00014b90


	//   ....[132]....
        /*0530*/ 	.word	0x00014c10


	//   ....[133]....
        /*0534*/ 	.word	0x00014ce0


	//   ....[134]....
        /*0538*/ 	.word	0x00014d50


	//   ....[135]....
        /*053c*/ 	.word	0x00014e10


	//   ....[136]....
        /*0540*/ 	.word	0x00014f50


	//   ....[137]....
        /*0544*/ 	.word	0x00014ff0


	//   ....[138]....
        /*0548*/ 	.word	0x00015050


	//   ....[139]....
        /*054c*/ 	.word	0x00015110


	//   ....[140]....
        /*0550*/ 	.word	0x00015170


	//   ....[141]....
        /*0554*/ 	.word	0x00015230


	//   ....[142]....
        /*0558*/ 	.word	0x000152b0


	//   ....[143]....
        /*055c*/ 	.word	0x00015360


	//   ....[144]....
        /*0560*/ 	.word	0x000153c0


	//   ....[145]....
        /*0564*/ 	.word	0x00015480


	//   ....[146]....
        /*0568*/ 	.word	0x00015500


	//   ....[147]....
        /*056c*/ 	.word	0x000155b0


	//   ....[148]....
        /*0570*/ 	.word	0x00015690


	//   ....[149]....
        /*0574*/ 	.word	0x00015730


	//   ....[150]....
        /*0578*/ 	.word	0x00015790


	//   ....[151]....
        /*057c*/ 	.word	0x00015860


	//   ....[152]....
        /*0580*/ 	.word	0x00015900


	//   ....[153]....
        /*0584*/ 	.word	0x000159c0


	//   ....[154]....
        /*0588*/ 	.word	0x00015a60


	//   ....[155]....
        /*058c*/ 	.word	0x00015b20


	//   ....[156]....
        /*0590*/ 	.word	0x00015bc0


	//   ....[157]....
        /*0594*/ 	.word	0x00015c80


	//   ....[158]....
        /*0598*/ 	.word	0x00015d20


	//   ....[159]....
        /*059c*/ 	.word	0x00015de0


	//   ....[160]....
        /*05a0*/ 	.word	0x00015f00


	//   ....[161]....
        /*05a4*/ 	.word	0x00015fe0


	//   ....[162]....
        /*05a8*/ 	.word	0x00016050


	//   ....[163]....
        /*05ac*/ 	.word	0x00016120


	//   ....[164]....
        /*05b0*/ 	.word	0x00016190


	//   ....[165]....
        /*05b4*/ 	.word	0x00016260


	//   ....[166]....
        /*05b8*/ 	.word	0x000162d0


	//   ....[167]....
        /*05bc*/ 	.word	0x000163b0


	//   ....[168]....
        /*05c0*/ 	.word	0x00016420


	//   ....[169]....
        /*05c4*/ 	.word	0x00016500


	//   ....[170]....
        /*05c8*/ 	.word	0x00016580


	//   ....[171]....
        /*05cc*/ 	.word	0x00016640


	//   ....[172]....
        /*05d0*/ 	.word	0x00016750


	//----- nvinfo : EIATTR_REG_RECONFIG
	.align		4
.L_418:
        /*05d4*/ 	.byte	0x01, 0x54
	.zero		2


	//----- nvinfo : EIATTR_SYSCALL_OFFSETS
	.align		4
        /*05d8*/ 	.byte	0x04, 0x46
        /*05da*/ 	.short	(.L_420 - .L_419)


	//   ....[0]....
.L_419:
        /*05dc*/ 	.word	0x000015d0


	//   ....[1]....
        /*05e0*/ 	.word	0x00010650


	//   ....[2]....
        /*05e4*/ 	.word	0x00010790


	//   ....[3]....
        /*05e8*/ 	.word	0x00010880


	//   ....[4]....
        /*05ec*/ 	.word	0x00011710


	//----- nvinfo : EIATTR_MBARRIER_INSTR_OFFSETS
	.align		4
.L_420:
        /*05f0*/ 	.byte	0x04, 0x39
        /*05f2*/ 	.short	(.L_422 - .L_421)


	//   ....[0]....
.L_421:
        /*05f4*/ 	.word	0x00000180
        /*05f8*/ 	.word	0x000000ff
        /*05fc*/ 	.word	0x0002a800
        /*0600*/ 	.short	0x0100
        /*0602*/ 	.byte	0x08
	.zero		1


	//   ....[1]....
        /*0604*/ 	.word	0x00000190
        /*0608*/ 	.word	0x000000ff
        /*060c*/ 	.word	0x0002a820
        /*0610*/ 	.short	0x0100
        /*0612*/ 	.byte	0x08
	.zero		1


	//   ....[2]....
        /*0614*/ 	.word	0x00000280
        /*0618*/ 	.word	0x000000ff
        /*061c*/ 	.word	0x0002a830
        /*0620*/ 	.short	0x0100
        /*0622*/ 	.byte	0x08
	.zero		1


	//   ....[3]....
        /*0624*/ 	.word	0x00000290
        /*0628*/ 	.word	0x000000ff
        /*062c*/ 	.word	0x0002a840
        /*0630*/ 	.short	0x0100
        /*0632*/ 	.byte	0x08
	.zero		1


	//   ....[4]....
        /*0634*/ 	.word	0x000002a0
        /*0638*/ 	.word	0x000000ff
        /*063c*/ 	.word	0x0002a838
        /*0640*/ 	.short	0x0100
        /*0642*/ 	.byte	0x08
	.zero		1


	//   ....[5]....
        /*0644*/ 	.word	0x000002b0
        /*0648*/ 	.word	0x000000ff
        /*064c*/ 	.word	0x0002a848
        /*0650*/ 	.short	0x0100
        /*0652*/ 	.byte	0x08
	.zero		1


	//   ....[6]....
        /*0654*/ 	.word	0x000003e0
        /*0658*/ 	.word	0x000000ff
        /*065c*/ 	.word	0x0002a850
        /*0660*/ 	.short	0x0100
        /*0662*/ 	.byte	0x08
	.zero		1


	//   ....[7]....
        /*0664*/ 	.word	0x000003f0
        /*0668*/ 	.word	0x000000ff
        /*066c*/ 	.word	0x0002a860
        /*0670*/ 	.short	0x0100
        /*0672*/ 	.byte	0x08
	.zero		1


	//   ....[8]....
        /*0674*/ 	.word	0x00000400
        /*0678*/ 	.word	0x000000ff
        /*067c*/ 	.word	0x0002a858
        /*0680*/ 	.short	0x0100
        /*0682*/ 	.byte	0x08
	.zero		1


	//   ....[9]....
        /*0684*/ 	.word	0x00000410
        /*0688*/ 	.word	0x000000ff
        /*068c*/ 	.word	0x0002a868
        /*0690*/ 	.short	0x0100
        /*0692*/ 	.byte	0x08
	.zero		1


	//   ....[10]....
        /*0694*/ 	.word	0x00000500
        /*0698*/ 	.word	0x000000ff
        /*069c*/ 	.word	0x0002a870
        /*06a0*/ 	.short	0x0100
        /*06a2*/ 	.byte	0x06
	.zero		1


	//   ....[11]....
        /*06a4*/ 	.word	0x00000510
        /*06a8*/ 	.word	0x000000ff
        /*06ac*/ 	.word	0x0002a880
        /*06b0*/ 	.short	0x0100
        /*06b2*/ 	.byte	0x06
	.zero		1


	//   ....[12]....
        /*06b4*/ 	.word	0x00000520
        /*06b8*/ 	.word	0x000000ff
        /*06bc*/ 	.word	0x0002a878
        /*06c0*/ 	.short	0x0100
        /*06c2*/ 	.byte	0x06
	.zero		1


	//   ....[13]....
        /*06c4*/ 	.word	0x00000530
        /*06c8*/ 	.word	0x000000ff
        /*06cc*/ 	.word	0x0002a888
        /*06d0*/ 	.short	0x0100
        /*06d2*/ 	.byte	0x06
	.zero		1


	//   ....[14]....
        /*06d4*/ 	.word	0x00000660
        /*06d8*/ 	.word	0x000000ff
        /*06dc*/ 	.word	0x0002a890
        /*06e0*/ 	.short	0x0100
        /*06e2*/ 	.byte	0x08
	.zero		1


	//   ....[15]....
        /*06e4*/ 	.word	0x00000670
        /*06e8*/ 	.word	0x000000ff
        /*06ec*/ 	.word	0x0002a8a0
        /*06f0*/ 	.short	0x0100
        /*06f2*/ 	.byte	0x08
	.zero		1


	//   ....[16]....
        /*06f4*/ 	.word	0x00000680
        /*06f8*/ 	.word	0x000000ff
        /*06fc*/ 	.word	0x0002a898
        /*0700*/ 	.short	0x0100
        /*0702*/ 	.byte	0x08
	.zero		1


	//   ....[17]....
        /*0704*/ 	.word	0x00000690
        /*0708*/ 	.word	0x000000ff
        /*070c*/ 	.word	0x0002a8a8
        /*0710*/ 	.short	0x0100
        /*0712*/ 	.byte	0x08
	.zero		1


	//   ....[18]....
        /*0714*/ 	.word	0x000007d0
        /*0718*/ 	.word	0x000000ff
        /*071c*/ 	.word	0x0002a8b0
        /*0720*/ 	.short	0x0100
        /*0722*/ 	.byte	0x08
	.zero		1


	//   ....[19]....
        /*0724*/ 	.word	0x000007e0
        /*0728*/ 	.word	0x000000ff
        /*072c*/ 	.word	0x0002a8c0
        /*0730*/ 	.short	0x0100
        /*0732*/ 	.byte	0x08
	.zero		1


	//   ....[20]....
        /*0734*/ 	.word	0x000007f0
        /*0738*/ 	.word	0x000000ff
        /*073c*/ 	.word	0x0002a8b8
        /*0740*/ 	.short	0x0100
        /*0742*/ 	.byte	0x08
	.zero		1


	//   ....[21]....
        /*0744*/ 	.word	0x00000800
        /*0748*/ 	.word	0x000000ff
        /*074c*/ 	.word	0x0002a8c8
        /*0750*/ 	.short	0x0100
        /*0752*/ 	.byte	0x08
	.zero		1


	//   ....[22]....
        /*0754*/ 	.word	0x000015f0
        /*0758*/ 	.word	0x000000ff
        /*075c*/ 	.word	0x0002a800
        /*0760*/ 	.short	0x010a
        /*0762*/ 	.byte	0x3a
	.zero		1


	//   ....[23]....
        /*0764*/ 	.word	0x00001680
        /*0768*/ 	.word	0x000000ff
        /*076c*/ 	.word	0x0002a830
        /*0770*/ 	.short	0x010a
        /*0772*/ 	.byte	0x3a
	.zero		1


	//   ....[24]....
        /*0774*/ 	.word	0x000016e0
        /*0778*/ 	.word	0x000000ff
        /*077c*/ 	.word	0x0002a830
        /*0780*/ 	.short	0x010a
        /*0782*/ 	.byte	0x3a
	.zero		1


	//   ....[25]....
        /*0784*/ 	.word	0x000022c0
        /*0788*/ 	.word	0x000000ff
        /*078c*/ 	.word	0x00000000
        /*0790*/ 	.short	0x0101
        /*0792*/ 	.byte	0x04
	.zero		1


	//   ....[26]....
        /*0794*/ 	.word	0x00004a60
        /*0798*/ 	.word	0x000000ff
        /*079c*/ 	.word	0x0002a830
        /*07a0*/ 	.short	0x010a
        /*07a2*/ 	.byte	0x3d
	.zero		1


	//   ....[27]....
        /*07a4*/ 	.word	0x00004aa0
        /*07a8*/ 	.word	0x000000ff
        /*07ac*/ 	.word	0x0002a830
        /*07b0*/ 	.short	0x010a
        /*07b2*/ 	.byte	0x3d
	.zero		1


	//   ....[28]....
        /*07b4*/ 	.word	0x000052f0
        /*07b8*/ 	.word	0x000000ff
        /*07bc*/ 	.word	0x0002a850
        /*07c0*/ 	.short	0x010a
        /*07c2*/ 	.byte	0x0e
	.zero		1


	//   ....[29]....
        /*07c4*/ 	.word	0x00005330
        /*07c8*/ 	.word	0x000000ff
        /*07cc*/ 	.word	0x0002a850
        /*07d0*/ 	.short	0x010a
        /*07d2*/ 	.byte	0x0e
	.zero		1


	//   ....[30]....
        /*07d4*/ 	.word	0x00005a30
        /*07d8*/ 	.word	0x000000ff
        /*07dc*/ 	.word	0x00000000
        /*07e0*/ 	.short	0x0101
        /*07e2*/ 	.byte	0x3d
	.zero		1


	//   ....[31]....
        /*07e4*/ 	.word	0x00007c30
        /*07e8*/ 	.word	0x000000ff
        /*07ec*/ 	.word	0x00000000
        /*07f0*/ 	.short	0x0101
        /*07f2*/ 	.byte	0x0e
	.zero		1


	//   ....[32]....
        /*07f4*/ 	.word	0x00008040
        /*07f8*/ 	.word	0x000000ff
        /*07fc*/ 	.word	0x0002a830
        /*0800*/ 	.short	0x010a
        /*0802*/ 	.byte	0x06
	.zero		1


	//   ....[33]....
        /*0804*/ 	.word	0x00008080
        /*0808*/ 	.word	0x000000ff
        /*080c*/ 	.word	0x0002a830
        /*0810*/ 	.short	0x010a
        /*0812*/ 	.byte	0x06
	.zero		1


	//   ....[34]....
        /*0814*/ 	.word	0x000088d0
        /*0818*/ 	.word	0x000000ff
        /*081c*/ 	.word	0x0002a850
        /*0820*/ 	.short	0x010a
        /*0822*/ 	.byte	0x06
	.zero		1


	//   ....[35]....
        /*0824*/ 	.word	0x00008910
        /*0828*/ 	.word	0x000000ff
        /*082c*/ 	.word	0x0002a850
        /*0830*/ 	.short	0x010a
        /*0832*/ 	.byte	0x06
	.zero		1


	//   ....[36]....
        /*0834*/ 	.word	0x00008ff0
        /*0838*/ 	.word	0x000000ff
        /*083c*/ 	.word	0x00000000
        /*0840*/ 	.short	0x0101
        /*0842*/ 	.byte	0x07
	.zero		1


	//   ....[37]....
        /*0844*/ 	.word	0x0000a060
        /*0848*/ 	.word	0x000000ff
        /*084c*/ 	.word	0x00000000
        /*0850*/ 	.short	0x0101
        /*0852*/ 	.byte	0x06
	.zero		1


	//   ....[38]....
        /*0854*/ 	.word	0x0000a230
        /*0858*/ 	.word	0x000000ff
        /*085c*/ 	.word	0x0002a830
        /*0860*/ 	.short	0x010a
        /*0862*/ 	.byte	0x3b
	.zero		1


	//   ....[39]....
        /*0864*/ 	.word	0x0000a270
        /*0868*/ 	.word	0x000000ff
        /*086c*/ 	.word	0x0002a830
        /*0870*/ 	.short	0x010a
        /*0872*/ 	.byte	0x3b
	.zero		1


	//   ....[40]....
        /*0874*/ 	.word	0x0000aac0
        /*0878*/ 	.word	0x000000ff
        /*087c*/ 	.word	0x0002a850
        /*0880*/ 	.short	0x010a
        /*0882*/ 	.byte	0x0a
	.zero		1


	//   ....[41]....
        /*0884*/ 	.word	0x0000ab00
        /*0888*/ 	.word	0x000000ff
        /*088c*/ 	.word	0x0002a850
        /*0890*/ 	.short	0x010a
        /*0892*/ 	.byte	0x0a
	.zero		1


	//   ....[42]....
        /*0894*/ 	.word	0x0000b1d0
        /*0898*/ 	.word	0x000000ff
        /*089c*/ 	.word	0x00000000
        /*08a0*/ 	.short	0x0101
        /*08a2*/ 	.byte	0x3b
	.zero		1


	//   ....[43]....
        /*08a4*/ 	.word	0x0000d430
        /*08a8*/ 	.word	0x000000ff
        /*08ac*/ 	.word	0x00000000
        /*08b0*/ 	.short	0x0101
        /*08b2*/ 	.byte	0x0a
	.zero		1


	//   ....[44]....
        /*08b4*/ 	.word	0x0000d940
        /*08b8*/ 	.word	0x000000ff
        /*08bc*/ 	.word	0x0002a850
        /*08c0*/ 	.short	0x010a
        /*08c2*/ 	.byte	0x05
	.zero		1


	//   ....[45]....
        /*08c4*/ 	.word	0x0000d980
        /*08c8*/ 	.word	0x000000ff
        /*08cc*/ 	.word	0x0002a850
        /*08d0*/ 	.short	0x010a
        /*08d2*/ 	.byte	0x05
	.zero		1


	//   ....[46]....
        /*08d4*/ 	.word	0x0000df90
        /*08d8*/ 	.word	0x000000ff
        /*08dc*/ 	.word	0x00000000
        /*08e0*/ 	.short	0x0101
        /*08e2*/ 	.byte	0x04
	.zero		1


	//   ....[47]....
        /*08e4*/ 	.word	0x0000ea00
        /*08e8*/ 	.word	0x000000ff
        /*08ec*/ 	.word	0x00000000
        /*08f0*/ 	.short	0x0101
        /*08f2*/ 	.byte	0x04
	.zero		1


	//   ....[48]....
        /*08f4*/ 	.word	0x00010ef0
        /*08f8*/ 	.word	0x000000ff
        /*08fc*/ 	.word	0x0002a840
        /*0900*/ 	.short	0x010a
        /*0902*/ 	.byte	0x2e
	.zero		1


	//   ....[49]....
        /*0904*/ 	.word	0x000114d0
        /*0908*/ 	.word	0x000000ff
        /*090c*/ 	.word	0x0002a830
        /*0910*/ 	.short	0x0107
        /*0912*/ 	.byte	0x2e
	.zero		1


	//   ....[50]....
        /*0914*/ 	.word	0x00011540
        /*0918*/ 	.word	0x000000ff
        /*091c*/ 	.word	0x0002a830
        /*0920*/ 	.short	0x0101
        /*0922*/ 	.byte	0x2e
	.zero		1


	//   ....[51]....
        /*0924*/ 	.word	0x00011ee0
        /*0928*/ 	.word	0x000000ff
        /*092c*/ 	.word	0x0002a800
        /*0930*/ 	.short	0x0107
        /*0932*/ 	.byte	0x2e
	.zero		1


	//   ....[52]....
        /*0934*/ 	.word	0x00011f40
        /*0938*/ 	.word	0x000000ff
        /*093c*/ 	.word	0x0002a800
        /*0940*/ 	.short	0x0101
        /*0942*/ 	.byte	0x2e
	.zero		1


	//   ....[53]....
        /*0944*/ 	.word	0x00011f60
        /*0948*/ 	.word	0x000000ff
        /*094c*/ 	.word	0x0002a820
        /*0950*/ 	.short	0x010a
        /*0952*/ 	.byte	0x2e
	.zero		1


	//   ....[54]....
        /*0954*/ 	.word	0x000122c0
        /*0958*/ 	.word	0x00000008
        /*095c*/ 	.word	0x0002a840
        /*0960*/ 	.short	0x010a
        /*0962*/ 	.byte	0x3f
	.zero		1


	//   ....[55]....
        /*0964*/ 	.word	0x000127d0
        /*0968*/ 	.word	0x00000008
        /*096c*/ 	.word	0x0002a830
        /*0970*/ 	.short	0x0107
        /*0972*/ 	.byte	0x3f
	.zero		1


	//   ....[56]....
        /*0974*/ 	.word	0x00012880
        /*0978*/ 	.word	0x00000008
        /*097c*/ 	.word	0x0002a830
        /*0980*/ 	.short	0x0101
        /*0982*/ 	.byte	0x3f
	.zero		1


	//   ....[57]....
        /*0984*/ 	.word	0x000128e0
        /*0988*/ 	.word	0x00000004
        /*098c*/ 	.word	0x0002a860
        /*0990*/ 	.short	0x010a
        /*0992*/ 	.byte	0x3f
	.zero		1


	//   ....[58]....
        /*0994*/ 	.word	0x00012ce0
        /*0998*/ 	.word	0x00000004
        /*099c*/ 	.word	0x0002a850
        /*09a0*/ 	.short	0x0107
        /*09a2*/ 	.byte	0x3f
	.zero		1


	//   ....[59]....
        /*09a4*/ 	.word	0x00012e30
        /*09a8*/ 	.word	0x00000004
        /*09ac*/ 	.word	0x0002a850
        /*09b0*/ 	.short	0x0101
        /*09b2*/ 	.byte	0x3f
	.zero		1


	//   ....[60]....
        /*09b4*/ 	.word	0x00012fc0
        /*09b8*/ 	.word	0x00000000
        /*09bc*/ 	.word	0x0002a860
        /*09c0*/ 	.short	0x010a
        /*09c2*/ 	.byte	0x3f
	.zero		1


	//   ....[61]....
        /*09c4*/ 	.word	0x00013400
        /*09c8*/ 	.word	0x00000000
        /*09cc*/ 	.word	0x0002a850
        /*09d0*/ 	.short	0x0107
        /*09d2*/ 	.byte	0x3f
	.zero		1


	//   ....[62]....
        /*09d4*/ 	.word	0x000134b0
        /*09d8*/ 	.word	0x00000000
        /*09dc*/ 	.word	0x0002a850
        /*09e0*/ 	.short	0x0101
        /*09e2*/ 	.byte	0x3f
	.zero		1


	//   ....[63]....
        /*09e4*/ 	.word	0x00013550
        /*09e8*/ 	.word	0x00000007
        /*09ec*/ 	.word	0x0002a820
        /*09f0*/ 	.short	0x010a
        /*09f2*/ 	.byte	0x3f
	.zero		1


	//   ....[64]....
        /*09f4*/ 	.word	0x000136d0
        /*09f8*/ 	.word	0x00000005
        /*09fc*/ 	.word	0x0002a840
        /*0a00*/ 	.short	0x010a
        /*0a02*/ 	.byte	0x3f
	.zero		1


	//   ....[65]....
        /*0a04*/ 	.word	0x00013770
        /*0a08*/ 	.word	0x00000007
        /*0a0c*/ 	.word	0x0002a840
        /*0a10*/ 	.short	0x010a
        /*0a12*/ 	.byte	0x3f
	.zero		1


	//   ....[66]....
        /*0a14*/ 	.word	0x000137b0
        /*0a18*/ 	.word	0x00000005
        /*0a1c*/ 	.word	0x0002a860
        /*0a20*/ 	.short	0x010a
        /*0a22*/ 	.byte	0x3f
	.zero		1


	//   ....[67]....
        /*0a24*/ 	.word	0x000137f0
        /*0a28*/ 	.word	0x00000007
        /*0a2c*/ 	.word	0x0002a860
        /*0a30*/ 	.short	0x010a
        /*0a32*/ 	.byte	0x3f
	.zero		1


	//   ....[68]....
        /*0a34*/ 	.word	0x00013860
        /*0a38*/ 	.word	0x00000003
        /*0a3c*/ 	.word	0x0002a800
        /*0a40*/ 	.short	0x010a
        /*0a42*/ 	.byte	0x3f
	.zero		1


	//   ....[69]....
        /*0a44*/ 	.word	0x000138c0
        /*0a48*/ 	.word	0x00000003
        /*0a4c*/ 	.word	0x0002a830
        /*0a50*/ 	.short	0x010a
        /*0a52*/ 	.byte	0x3f
	.zero		1


	//   ....[70]....
        /*0a54*/ 	.word	0x00013920
        /*0a58*/ 	.word	0x0000000c
        /*0a5c*/ 	.word	0x0002a830
        /*0a60*/ 	.short	0x010a
        /*0a62*/ 	.byte	0x3f
	.zero		1


	//   ....[71]....
        /*0a64*/ 	.word	0x00013980
        /*0a68*/ 	.word	0x0000000b
        /*0a6c*/ 	.word	0x0002a850
        /*0a70*/ 	.short	0x010a
        /*0a72*/ 	.byte	0x3f
	.zero		1


	//   ....[72]....
        /*0a74*/ 	.word	0x000139e0
        /*0a78*/ 	.word	0x0000000c
        /*0a7c*/ 	.word	0x0002a830
        /*0a80*/ 	.short	0x010a
        /*0a82*/ 	.byte	0x3f
	.zero		1


	//   ....[73]....
        /*0a84*/ 	.word	0x00013a40
        /*0a88*/ 	.word	0x0000000b
        /*0a8c*/ 	.word	0x0002a850
        /*0a90*/ 	.short	0x010a
        /*0a92*/ 	.byte	0x3f
	.zero		1


	//   ....[74]....
        /*0a94*/ 	.word	0x00013aa0
        /*0a98*/ 	.word	0x0000000c
        /*0a9c*/ 	.word	0x0002a830
        /*0aa0*/ 	.short	0x010a
        /*0aa2*/ 	.byte	0x3f
	.zero		1


	//   ....[75]....
        /*0aa4*/ 	.word	0x00013b00
        /*0aa8*/ 	.word	0x0000000b
        /*0aac*/ 	.word	0x0002a850
        /*0ab0*/ 	.short	0x010a
        /*0ab2*/ 	.byte	0x3f
	.zero		1


	//   ....[76]....
        /*0ab4*/ 	.word	0x00013b60
        /*0ab8*/ 	.word	0x00000000
        /*0abc*/ 	.word	0x0002a850
        /*0ac0*/ 	.short	0x010a
        /*0ac2*/ 	.byte	0x3f
	.zero		1


	//   ....[77]....
        /*0ac4*/ 	.word	0x00013c40
        /*0ac8*/ 	.word	0x00000003
        /*0acc*/ 	.word	0x0002a840
        /*0ad0*/ 	.short	0x010a
        /*0ad2*/ 	.byte	0x3f
	.zero		1


	//   ....[78]....
        /*0ad4*/ 	.word	0x00014e50
        /*0ad8*/ 	.word	0x00000003
        /*0adc*/ 	.word	0x0002a820
        /*0ae0*/ 	.short	0x010a
        /*0ae2*/ 	.byte	0x3f
	.zero		1


	//   ....[79]....
        /*0ae4*/ 	.word	0x00014ea0
        /*0ae8*/ 	.word	0x00000008
        /*0aec*/ 	.word	0x0002a840
        /*0af0*/ 	.short	0x010a
        /*0af2*/ 	.byte	0x3f
	.zero		1


	//   ....[80]....
        /*0af4*/ 	.word	0x000155e0
        /*0af8*/ 	.word	0x00000004
        /*0afc*/ 	.word	0x0002a860
        /*0b00*/ 	.short	0x010a
        /*0b02*/ 	.byte	0x3f
	.zero		1


	//   ....[81]....
        /*0b04*/ 	.word	0x00015e50
        /*0b08*/ 	.word	0x00000000
        /*0b0c*/ 	.word	0x0002a860
        /*0b10*/ 	.short	0x010a
        /*0b12*/ 	.byte	0x3f
	.zero		1


	//   ....[82]....
        /*0b14*/ 	.word	0x00016670
        /*0b18*/ 	.word	0x00000007
        /*0b1c*/ 	.word	0x0002a820
        /*0b20*/ 	.short	0x010a
        /*0b22*/ 	.byte	0x3f
	.zero		1


	//   ....[83]....
        /*0b24*/ 	.word	0x00016810
        /*0b28*/ 	.word	0x00000005
        /*0b2c*/ 	.word	0x0002a840
        /*0b30*/ 	.short	0x010a
        /*0b32*/ 	.byte	0x3f
	.zero		1


	//   ....[84]....
        /*0b34*/ 	.word	0x00016860
        /*0b38*/ 	.word	0x00000007
        /*0b3c*/ 	.word	0x0002a840
        /*0b40*/ 	.short	0x010a
        /*0b42*/ 	.byte	0x3f
	.zero		1


	//   ....[85]....
        /*0b44*/ 	.word	0x000168b0
        /*0b48*/ 	.word	0x00000005
        /*0b4c*/ 	.word	0x0002a860
        /*0b50*/ 	.short	0x010a
        /*0b52*/ 	.byte	0x3f
	.zero		1


	//----- nvinfo : EIATTR_NUM_MBARRIERS
	.align		4
.L_422:
        /*0b54*/ 	.byte	0x03, 0x38
        /*0b56*/ 	.short	0x0016


	//----- nvinfo : EIATTR_EXIT_INSTR_OFFSETS
	.align		4
        /*0b58*/ 	.byte	0x04, 0x1c
        /*0b5a*/ 	.short	(.L_424 - .L_423)


	//   ....[0]....
.L_423:
        /*0b5c*/ 	.word	0x00013840


	//----- nvinfo : EIATTR_MAX_THREADS
	.align		4
.L_424:
        /*0b60*/ 	.byte	0x04, 0x05
        /*0b62*/ 	.short	(.L_426 - .L_425)
.L_425:
        /*0b64*/ 	.word	0x00000180
        /*0b68*/ 	.word	0x00000001
        /*0b6c*/ 	.word	0x00000001


	//----- nvinfo : EIATTR_CRS_STACK_SIZE
	.align		4
.L_426:
        /*0b70*/ 	.byte	0x04, 0x1e
        /*0b72*/ 	.short	(.L_428 - .L_427)
.L_427:
        /*0b74*/ 	.word	0x00000000


	//----- nvinfo : EIATTR_CBANK_PARAM_SIZE
	.align		4
.L_428:
        /*0b78*/ 	.byte	0x03, 0x19
        /*0b7a*/ 	.short	0x0a70


	//----- nvinfo : EIATTR_PARAM_CBANK
	.align		4
        /*0b7c*/ 	.byte	0x04, 0x0a
        /*0b7e*/ 	.short	(.L_430 - .L_429)
	.align		4
.L_429:
        /*0b80*/ 	.word	index@(.nv.constant0._ZN7cutlass13device_kernelIN5flash11enable_sm90INS1_16FlashAttnFwdSm90INS1_25CollectiveMainloopFwdSm90ILi2EN4cute5tupleIJNS5_1CILi1EEES8_S8_EEENS6_IJNS7_ILi128EEENS7_ILi96EEENS7_ILi192EEEEEELi128ENS_6half_tEfNS_4arch4Sm90ELb0ELb1ELb1ELb0ELb1ELb0ELb0ELb1ELb1ELb1ELb1ELb0EEENS1_21CollectiveEpilogueFwdINS6_IJSA_SA_SB_EEES9_SE_SG_Li256ELb0ELb1ELb1ELb0EEENS1_19SingleTileSchedulerILb0ELb1ELb1ELi128EEEEEEEEEvNT_6ParamsE)
        /*0b84*/ 	.short	0x0210
        /*0b86*/ 	.short	0x0a70


	//----- nvinfo : EIATTR_SW_WAR
	.align		4
.L_430:
        /*0b88*/ 	.byte	0x04, 0x36
        /*0b8a*/ 	.short	(.L_432 - .L_431)
.L_431:
        /*0b8c*/ 	.word	0x00000008
.L_432:


//--------------------- .nv.info._ZN7cutlass13device_kernelIN5flash11enable_sm90INS1_16FlashAttnFwdSm90INS1_25CollectiveMainloopFwdSm90ILi2EN4cute5tupleIJNS5_1CILi1EEES8_S8_EEENS6_IJNS7_ILi128EEENS7_ILi96EEENS7_ILi192EEEEEELi128ENS_6half_tEfNS_4arch4Sm90ELb0ELb1ELb1ELb1ELb1ELb0ELb0ELb1ELb1ELb1ELb1ELb0EEENS1_21CollectiveEpilogueFwdINS6_IJSA_SA_SB_EEES9_SE_SG_Li256ELb1ELb1ELb1ELb0EEENS1_36VarlenDynamicPersistentTileSchedulerILi128ELi96ELi256ELi128ELb1ELb1ELb1ELb1ELb0ELb1EEEEEEEEEvNT_6ParamsE --------------------------
	.section	.nv.info._ZN7cutlass13device_kernelIN5flash11enable_sm90INS1_16FlashAttnFwdSm90INS1_25CollectiveMainloopFwdSm90ILi2EN4cute5tupleIJNS5_1CILi1EEES8_S8_EEENS6_IJNS7_ILi128EEENS7_ILi96EEENS7_ILi192EEEEEELi128ENS_6half_tEfNS_4arch4Sm90ELb0ELb1ELb1ELb1ELb1ELb0ELb0ELb1ELb1ELb1ELb1ELb0EEENS1_21CollectiveEpilogueFwdINS6_IJSA_SA_SB_EEES9_SE_SG_Li256ELb1ELb1ELb1ELb0EEENS1_36VarlenDynamicPersistentTileSchedulerILi128ELi96ELi256ELi128ELb1ELb1ELb1ELb1ELb0ELb1EEEEEEEEEvNT_6ParamsE,"",@"SHT_CUDA_INFO"
	.sectionflags	@""
	.align	4


	//----- nvinfo : EIATTR_CUDA_API_VERSION
	.align		4
        /*0000*/ 	.byte	0x04, 0x37
        /*0002*/ 	.short	(.L_434 - .L_433)
.L_433:
        /*0004*/ 	.word	0x00000082


	//----- nvinfo : EIATTR_KPARAM_INFO
	.align		4
.L_434:
        /*0008*/ 	.byte	0x04, 0x17
        /*000a*/ 	.short	(.L_436 - .L_435)
.L_435:
        /*000c*/ 	.word	0x00000000
        /*0010*/ 	.short	0x0000
        /*0012*/ 	.short	0x0070
        /*0014*/ 	.byte	0x00, 0xf0, 0x01, 0x2a


	//----- nvinfo : EIATTR_SPARSE_MMA_MASK
	.align		4
.L_436:
        /*0018*/ 	.byte	0x03, 0x50
        /*001a*/ 	.short	0x0000


	//----- nvinfo : EIATTR_MAXREG_COUNT
	.align		4
        /*001c*/ 	.byte	0x03, 0x1b
        /*001e*/ 	.short	0x00a8


	//----- nvinfo : EIATTR_NUM_BARRIERS
	.align		4
        /*0020*/ 	.byte	0x02, 0x4c
        /*0022*/ 	.byte	0x09
	.zero		1


	//----- nvinfo : EIATTR_EXTERNS
	.align		4
        /*0024*/ 	.byte	0x04, 0x0f
        /*0026*/ 	.short	(.L_438 - .L_437)


	//   ....[0]....
	.align		4
.L_437:
        /*0028*/ 	.word	index@(__assertfail)


	//----- nvinfo : EIATTR_ANNOTATIONS
	.align		4
.L_438:
        /*002c*/ 	.byte	0x04, 0x55
        /*002e*/ 	.short	(.L_440 - .L_439)


	//   ....[0]....
.L_439:
        /* <DEDUP_REMOVED lines=9> */


	//----- nvinfo : EIATTR_MERCURY_ISA_VERSION
	.align		4
.L_440:
        /*00a8*/ 	.byte	0x03, 0x5f
        /*00aa*/ 	.short	0x0101


	//----- nvinfo : EIATTR_UNUSED_LOAD_BYTE_OFFSET
	.align		4
        /*00ac*/ 	.byte	0x04, 0x44
        /*00ae*/ 	.short	(.L_442 - .L_441)


	//   ....[0]....
.L_441:
        /*00b0*/ 	.word	0x00000950
        /*00b4*/ 	.word	0x0000fff0


	//   ....[1]....
        /*00b8*/ 	.word	0x0000eeb0
        /*00bc*/ 	.word	0x0000fff0


	//----- nvinfo : EIATTR_INT_WARP_WIDE_INSTR_OFFSETS
	.align		4
.L_442:
        /*00c0*/ 	.byte	0x04, 0x31
        /*00c2*/ 	.short	(.L_444 - .L_443)


	//   ....[0]....
.L_443:
        /*00c4*/ 	.word	0x000000c0


	//   ....[1]....
        /*00c8*/ 	.word	0x000000d0


	//   ....[2]....
        /*00cc*/ 	.word	0x00000170


	//   ....[3]....
        /*00d0*/ 	.word	0x00013b80


	//   ....[4]....
        /*00d4*/ 	.word	0x00013c10


	//   ....[5]....
        /*00d8*/ 	.word	0x00016a40


	//   ....[6]....
        /*00dc*/ 	.word	0x00016ad0


	//----- nvinfo : EIATTR_COOP_GROUP_MASK_REGIDS
	.align		4
.L_444:
        /*00e0*/ 	.byte	0x04, 0x29
        /*00e2*/ 	.short	(.L_446 - .L_445)


	//   ....[0]....
.L_445:
        /*00e4*/ 	.word	0xffffffff


	//   ....[1]....
        /*00e8*/ 	.word	0xffffffff


	//   ....[2]....
        /*00ec*/ 	.word	0xffffffff


	//   ....[3]....
        /*00f0*/ 	.word	0xffffffff


	//   ....[4]....
        /*00f4*/ 	.word	0xffffffff


	//   ....[5]....
        /*00f8*/ 	.word	0xffffffff


	//   ....[6]....
        /*00fc*/ 	.word	0xffffffff


	//   ....[7]....
        /*0100*/ 	.word	0xffffffff


	//   ....[8]....
        /*0104*/ 	.word	0xffffffff


	//   ....[9]....
        /*0108*/ 	.word	0xffffffff


	//   ....[10]....
        /*010c*/ 	.word	0xffffffff


	//   ....[11]....
        /*0110*/ 	.word	0xffffffff


	//   ....[12]....
        /*0114*/ 	.word	0xffffffff


	//   ....[13]....
        /*0118*/ 	.word	0xffffffff


	//   ....[14]....
        /*011c*/ 	.word	0xffffffff


	//   ....[15]....
        /*0120*/ 	.word	0xffffffff


	//   ....[16]....
        /*0124*/ 	.word	0xffffffff


	//   ....[17]....
        /*0128*/ 	.word	0xffffffff


	//   ....[18]....
        /*012c*/ 	.word	0xffffffff


	//   ....[19]....
        /*0130*/ 	.word	0xffffffff


	//   ....[20]....
        /*0134*/ 	.word	0xffffffff


	//   ....[21]....
        /*0138*/ 	.word	0xffffffff


	//   ....[22]....
        /*013c*/ 	.word	0xffffffff


	//   ....[23]....
        /*0140*/ 	.word	0xffffffff


	//   ....[24]....
        /*0144*/ 	.word	0xffffffff


	//   ....[25]....
        /*0148*/ 	.word	0xffffffff


	//   ....[26]....
        /*014c*/ 	.word	0xffffffff


	//   ....[27]....
        /*0150*/ 	.word	0xffffffff


	//   ....[28]....
        /*0154*/ 	.word	0xffffffff


	//   ....[29]....
        /*0158*/ 	.word	0xffffffff


	//   ....[30]....
        /*015c*/ 	.word	0xffffffff


	//   ....[31]....
        /*0160*/ 	.word	0xffffffff


	//   ....[32]....
        /*0164*/ 	.word	0xffffffff


	//   ....[33]....
        /*0168*/ 	.word	0xffffffff


	//   ....[34]....
        /*016c*/ 	.word	0xffffffff


	//   ....[35]....
        /*0170*/ 	.word	0xffffffff


	//   ....[36]....
        /*0174*/ 	.word	0xffffffff


	//   ....[37]....
        /*0178*/ 	.word	0xffffffff


	//   ....[38]....
        /*017c*/ 	.word	0xffffffff


	//   ....[39]....
        /*0180*/ 	.word	0xffffffff


	//   ....[40]....
        /*0184*/ 	.word	0xffffffff


	//   ....[41]....
        /*0188*/ 	.word	0xffffffff


	//   ....[42]....
        /*018c*/ 	.word	0xffffffff


	//   ....[43]....
        /*0190*/ 	.word	0xffffffff


	//   ....[44]....
        /*0194*/ 	.word	0xffffffff


	//   ....[45]....
        /*0198*/ 	.word	0xffffffff


	//   ....[46]....
        /*019c*/ 	.word	0xffffffff


	//   ....[47]....
        /*01a0*/ 	.word	0xffffffff


	//   ....[48]....
        /*01a4*/ 	.word	0xffffffff


	//   ....[49]....
        /*01a8*/ 	.word	0xffffffff


	//   ....[50]....
        /*01ac*/ 	.word	0xffffffff


	//   ....[51]....
        /*01b0*/ 	.word	0xffffffff


	//   ....[52]....
        /*01b4*/ 	.word	0xffffffff


	//   ....[53]....
        /*01b8*/ 	.word	0xffffffff


	//   ....[54]....
        /*01bc*/ 	.word	0xffffffff


	//   ....[55]....
        /*01c0*/ 	.word	0xffffffff


	//   ....[56]....
        /*01c4*/ 	.word	0xffffffff


	//   ....[57]....
        /*01c8*/ 	.word	0xffffffff


	//   ....[58]....
        /*01cc*/ 	.word	0xffffffff


	//   ....[59]....
        /*01d0*/ 	.word	0xffffffff


	//   ....[60]....
        /*01d4*/ 	.word	0xffffffff


	//   ....[61]....
        /*01d8*/ 	.word	0xffffffff


	//   ....[62]....
        /*01dc*/ 	.word	0xffffffff


	//   ....[63]....
        /*01e0*/ 	.word	0xffffffff


	//   ....[64]....
        /*01e4*/ 	.word	0xffffffff


	//   ....[65]....
        /*01e8*/ 	.word	0xffffffff


	//   ....[66]....
        /*01ec*/ 	.word	0xffffffff


	//   ....[67]....
        /*01f0*/ 	.word	0xffffffff


	//   ....[68]....
        /*01f4*/ 	.word	0xffffffff


	//   ....[69]....
        /*01f8*/ 	.word	0xffffffff


	//   ....[70]....
        /*01fc*/ 	.word	0xffffffff


	//   ....[71]....
        /*0200*/ 	.word	0xffffffff


	//   ....[72]....
        /*0204*/ 	.word	0xffffffff


	//   ....[73]....
        /*0208*/ 	.word	0xffffffff


	//   ....[74]....
        /*020c*/ 	.word	0xffffffff


	//   ....[75]....
        /*0210*/ 	.word	0xffffffff


	//   ....[76]....
        /*0214*/ 	.word	0xffffffff


	//   ....[77]....
        /*0218*/ 	.word	0xffffffff


	//   ....[78]....
        /*021c*/ 	.word	0xffffffff


	//   ....[79]....
        /*0220*/ 	.word	0xffffffff


	//   ....[80]....
        /*0224*/ 	.word	0xffffffff


	//   ....[81]....
        /*0228*/ 	.word	0xffffffff


	//   ....[82]....
        /*022c*/ 	.word	0xffffffff


	//   ....[83]....
        /*0230*/ 	.word	0xffffffff


	//   ....[84]....
        /*0234*/ 	.word	0xffffffff


	//   ....[85]....
        /*0238*/ 	.word	0xffffffff


	//   ....[86]....
        /*023c*/ 	.word	0xffffffff


	//   ....[87]....
        /*0240*/ 	.word	0xffffffff


	//   ....[88]....
        /*0244*/ 	.word	0xffffffff


	//   ....[89]....
        /*0248*/ 	.word	0xffffffff


	//   ....[90]....
        /*024c*/ 	.word	0xffffffff


	//   ....[91]....
        /*0250*/ 	.word	0xffffffff


	//   ....[92]....
        /*0254*/ 	.word	0xffffffff


	//   ....[93]....
        /*0258*/ 	.word	0xffffffff


	//   ....[94]....
        /*025c*/ 	.word	0xffffffff


	//   ....[95]....
        /*0260*/ 	.word	0xffffffff


	//   ....[96]....
        /*0264*/ 	.word	0xffffffff


	//   ....[97]....
        /*0268*/ 	.word	0xffffffff


	//   ....[98]....
        /*026c*/ 	.word	0xffffffff


	//   ....[99]....
        /*0270*/ 	.word	0xffffffff


	//   ....[100]....
        /*0274*/ 	.word	0xffffffff


	//   ....[101]....
        /*0278*/ 	.word	0xffffffff


	//   ....[102]....
        /*027c*/ 	.word	0xffffffff


	//   ....[103]....
        /*0280*/ 	.word	0xffffffff


	//   ....[104]....
        /*0284*/ 	.word	0xffffffff


	//   ....[105]....
        /*0288*/ 	.word	0xffffffff


	//   ....[106]....
        /*028c*/ 	.word	0xffffffff


	//   ....[107]....
        /*0290*/ 	.word	0xffffffff


	//   ....[108]....
        /*0294*/ 	.word	0xffffffff


	//   ....[109]....
        /*0298*/ 	.word	0xffffffff


	//   ....[110]....
        /*029c*/ 	.word	0xffffffff


	//   ....[111]....
        /*02a0*/ 	.word	0xffffffff


	//   ....[112]....
        /*02a4*/ 	.word	0xffffffff


	//   ....[113]....
        /*02a8*/ 	.word	0xffffffff


	//   ....[114]....
        /*02ac*/ 	.word	0xffffffff


	//   ....[115]....
        /*02b0*/ 	.word	0xffffffff


	//   ....[116]....
        /*02b4*/ 	.word	0xffffffff


	//   ....[117]....
        /*02b8*/ 	.word	0xffffffff


	//   ....[118]....
        /*02bc*/ 	.word	0xffffffff


	//   ....[119]....
        /*02c0*/ 	.word	0xffffffff


	//   ....[120]....
        /*02c4*/ 	.word	0xffffffff


	//   ....[121]....
        /*02c8*/ 	.word	0xffffffff


	//   ....[122]....
        /*02cc*/ 	.word	0xffffffff


	//   ....[123]....
        /*02d0*/ 	.word	0xffffffff


	//   ....[124]....
        /*02d4*/ 	.word	0xffffffff


	//   ....[125]....
        /*02d8*/ 	.word	0xffffffff


	//   ....[126]....
        /*02dc*/ 	.word	0xffffffff


	//   ....[127]....
        /*02e0*/ 	.word	0xffffffff


	//   ....[128]....
        /*02e4*/ 	.word	0xffffffff


	//   ....[129]....
        /*02e8*/ 	.word	0xffffffff


	//   ....[130]....
        /*02ec*/ 	.word	0xffffffff


	//   ....[131]....
        /*02f0*/ 	.word	0xffffffff


	//   ....[132]....
        /*02f4*/ 	.word	0xffffffff


	//   ....[133]....
        /*02f8*/ 	.word	0xffffffff


	//   ....[134]....
        /*02fc*/ 	.word	0xffffffff


	//   ....[135]....
        /*0300*/ 	.word	0xffffffff


	//   ....[136]....
        /*0304*/ 	.word	0xffffffff


	//   ....[137]....
        /*0308*/ 	.word	0xffffffff


	//   ....[138]....
        /*030c*/ 	.word	0xffffffff


	//   ....[139]....
        /*0310*/ 	.word	0xffffffff


	//   ....[140]....
        /*0314*/ 	.word	0xffffffff


	//   ....[141]....
        /*0318*/ 	.word	0xffffffff


	//   ....[142]....
        /*031c*/ 	.word	0xffffffff


	//   ....[143]....
        /*0320*/ 	.word	0xffffffff


	//   ....[144]....
        /*0324*/ 	.word	0xffffffff


	//   ....[145]....
        /*0328*/ 	.word	0xffffffff


	//   ....[146]....
        /*032c*/ 	.word	0xffffffff


	//   ....[147]....
        /*0330*/ 	.word	0xffffffff


	//   ....[148]....
        /*0334*/ 	.word	0xffffffff


	//   ....[149]....
        /*0338*/ 	.word	0xffffffff


	//   ....[150]....
        /*033c*/ 	.word	0xffffffff


	//   ....[151]....
        /*0340*/ 	.word	0xffffffff


	//   ....[152]....
        /*0344*/ 	.word	0xffffffff


	//   ....[153]....
        /*0348*/ 	.word	0xffffffff


	//   ....[154]....
        /*034c*/ 	.word	0xffffffff


	//   ....[155]....
        /*0350*/ 	.word	0xffffffff


	//   ....[156]....
        /*0354*/ 	.word	0xffffffff


	//   ....[157]....
        /*0358*/ 	.word	0x0500000f


	//   ....[158]....
        /*035c*/ 	.word	0x0500000f


	//   ....[159]....
        /*0360*/ 	.word	0x0500000f


	//   ....[160]....
        /*0364*/ 	.word	0x0500000f


	//   ....[161]....
        /*0368*/ 	.word	0x0500000f


	//   ....[162]....
        /*036c*/ 	.word	0x0500000f


	//   ....[163]....
        /*0370*/ 	.word	0x0500000f


	//   ....[164]....
        /*0374*/ 	.word	0x0500000f


	//   ....[165]....
        /*0378*/ 	.word	0x0500000f


	//   ....[166]....
        /*037c*/ 	.word	0x0500000f


	//   ....[167]....
        /*0380*/ 	.word	0x0500000f


	//   ....[168]....
        /*0384*/ 	.word	0x0500000f


	//   ....[169]....
        /*0388*/ 	.word	0x0500000f


	//   ....[170]....
        /*038c*/ 	.word	0x0500000f


	//   ....[171]....
        /*0390*/ 	.word	0x0500000f


	//   ....[172]....
        /*0394*/ 	.word	0x0500000f


	//   ....[173]....
        /*0398*/ 	.word	0x0500000f


	//   ....[174]....
        /*039c*/ 	.word	0x0500000f


	//   ....[175]....
        /*03a0*/ 	.word	0x0500000f


	//   ....[176]....
        /*03a4*/ 	.word	0x0500000f


	//   ....[177]....
        /*03a8*/ 	.word	0x0500000f


	//   ....[178]....
        /*03ac*/ 	.word	0x0500000f


	//   ....[179]....
        /*03b0*/ 	.word	0x0500000f


	//   ....[180]....
        /*03b4*/ 	.word	0x0500000f


	//   ....[181]....
        /*03b8*/ 	.word	0x0500000f


	//   ....[182]....
        /*03bc*/ 	.word	0x0500000f


	//   ....[183]....
        /*03c0*/ 	.word	0x0500000f


	//   ....[184]....
        /*03c4*/ 	.word	0x0500000f


	//   ....[185]....
        /*03c8*/ 	.word	0x0500000f


	//   ....[186]....
        /*03cc*/ 	.word	0x0500000f


	//   ....[187]....
        /*03d0*/ 	.word	0x0500000f


	//   ....[188]....
        /*03d4*/ 	.word	0x0500000f


	//   ....[189]....
        /*03d8*/ 	.word	0x0500000f


	//   ....[190]....
        /*03dc*/ 	.word	0x0500000f


	//   ....[191]....
        /*03e0*/ 	.word	0x0500000f


	//   ....[192]....
        /*03e4*/ 	.word	0x0500000f


	//   ....[193]....
        /*03e8*/ 	.word	0x0500000f


	//   ....[194]....
        /*03ec*/ 	.word	0x0500000f


	//   ....[195]....
        /*03f0*/ 	.word	0x0500000f


	//   ....[196]....
        /*03f4*/ 	.word	0x0500000f


	//   ....[197]....
        /*03f8*/ 	.word	0x0500000f


	//   ....[198]....
        /*03fc*/ 	.word	0x0500000f


	//   ....[199]....
        /*0400*/ 	.word	0x0500000f


	//   ....[200]....
        /*0404*/ 	.word	0x0500000f


	//   ....[201]....
        /*0408*/ 	.word	0x0500000f


	//   ....[202]....
        /*040c*/ 	.word	0x0500000f


	//   ....[203]....
        /*0410*/ 	.word	0x0500000f


	//   ....[204]....
        /*0414*/ 	.word	0x0500000f


	//   ....[205]....
        /*0418*/ 	.word	0x0500000f


	//   ....[206]....
        /*041c*/ 	.word	0x0500000f


	//   ....[207]....
        /*0420*/ 	.word	0x0500000f


	//   ....[208]....
        /*0424*/ 	.word	0x0500000f


	//   ....[209]....
        /*0428*/ 	.word	0x0500000f


	//   ....[210]....
        /*042c*/ 	.word	0x0500000f


	//   ....[211]....
        /*0430*/ 	.word	0x0500000f


	//   ....[212]....
        /*0434*/ 	.word	0x0500000f


	//   ....[213]....
        /*0438*/ 	.word	0x0500000f


	//   ....[214]....
        /*043c*/ 	.word	0x0500000f


	//   ....[215]....
        /*0440*/ 	.word	0x0500000f


	//   ....[216]....
        /*0444*/ 	.word	0x0500000f


	//   ....[217]....
        /*0448*/ 	.word	0x0500000f


	//   ....[218]....
        /*044c*/ 	.word	0x0500000f


	//   ....[219]....
        /*0450*/ 	.word	0x0500000f


	//   ....[220]....
        /*0454*/ 	.word	0x0500000f


	//   ....[221]....
        /*0458*/ 	.word	0x0500000f


	//   ....[222]....
        /*045c*/ 	.word	0x0500000f


	//   ....[223]....
        /*0460*/ 	.word	0x0500000f


	//   ....[224]....
        /*0464*/ 	.word	0x0500000f


	//   ....[225]....
        /*0468*/ 	.word	0x0500000f


	//   ....[226]....
        /*046c*/ 	.word	0x0500000f


	//   ....[227]....
        /*0470*/ 	.word	0x0500000f


	//   ....[228]....
        /*0474*/ 	.word	0x0500000f


	//   ....[229]....
        /*0478*/ 	.word	0x0500000f


	//   ....[230]....
        /*047c*/ 	.word	0x0500000f


	//   ....[231]....
        /*0480*/ 	.word	0x0500000f


	//   ....[232]....
        /*0484*/ 	.word	0x0500000f


	//   ....[233]....
        /*0488*/ 	.word	0x0500000f


	//   ....[234]....
        /*048c*/ 	.word	0x0500000f


	//   ....[235]....
        /*0490*/ 	.word	0x0500000f


	//   ....[236]....
        /*0494*/ 	.word	0x0500000f


	//   ....[237]....
        /*0498*/ 	.word	0x0500000f


	//   ....[238]....
        /*049c*/ 	.word	0x0500000f


	//   ....[239]....
        /*04a0*/ 	.word	0x0500000f


	//   ....[240]....
        /*04a4*/ 	.word	0x0500000f


	//----- nvinfo : EIATTR_COOP_GROUP_INSTR_OFFSETS
	.align		4
.L_446:
        /*04a8*/ 	.byte	0x04, 0x28
        /*04aa*/ 	.short	(.L_448 - .L_447)


	//   ....[0]....
.L_447:
        /*04ac*/ 	.word	0x00000070


	//   ....[1]....
        /*04b0*/ 	.word	0x000000b0


	//   ....[2]....
        /*04b4*/ 	.word	0x000002d0


	//   ....[3]....
        /*04b8*/ 	.word	0x00000430


	//   ....[4]....
        /*04bc*/ 	.word	0x00000550


	//   ....[5]....
        /*04c0*/ 	.word	0x000006b0


	//   ....[6]....
        /*04c4*/ 	.word	0x00001dd0


	//   ....[7]....
        /*04c8*/ 	.word	0x000029d0


	//   ....[8]....
        /*04cc*/ 	.word	0x000037e0


	//   ....[9]....
        /*04d0*/ 	.word	0x00004110


	//   ....[10]....
        /*04d4*/ 	.word	0x00004140


	//   ....[11]....
        /*04d8*/ 	.word	0x000045e0


	//   ....[12]....
        /*04dc*/ 	.word	0x00004690


	//   ....[13]....
        /*04e0*/ 	.word	0x00006250


	//   ....[14]....
        /*04e4*/ 	.word	0x000068d0


	//   ....[15]....
        /*04e8*/ 	.word	0x00007630


	//   ....[16]....
        /*04ec*/ 	.word	0x00007750


	//   ....[17]....
        /*04f0*/ 	.word	0x00007ce0


	//   ....[18]....
        /*04f4*/ 	.word	0x00007d70


	//   ....[19]....
        /*04f8*/ 	.word	0x00009fd0


	//   ....[20]....
        /*04fc*/ 	.word	0x0000a000


	//   ....[21]....
        /*0500*/ 	.word	0x0000a030


	//   ....[22]....
        /*0504*/ 	.word	0x0000a050


	//   ....[23]....
        /*0508*/ 	.word	0x0000bc30


	//   ....[24]....
        /*050c*/ 	.word	0x0000c2a0


	//   ....[25]....
        /*0510*/ 	.word	0x0000d000


	//   ....[26]....
        /*0514*/ 	.word	0x0000d120


	//   ....[27]....
        /*0518*/ 	.word	0x0000d6b0


	//   ....[28]....
        /*051c*/ 	.word	0x0000d740


	//   ....[29]....
        /*0520*/ 	.word	0x0000e5e0


	//   ....[30]....
        /*0524*/ 	.word	0x0000e610


	//   ....[31]....
        /*0528*/ 	.word	0x0000e6c0


	//   ....[32]....
        /*052c*/ 	.word	0x0000e6d0


	//   ....[33]....
        /*0530*/ 	.word	0x0000fa60


	//   ....[34]....
        /*0534*/ 	.word	0x0000fa90


	//   ....[35]....
        /*0538*/ 	.word	0x0000fab0


	//   ....[36]....
        /*053c*/ 	.word	0x0000fac0


	//   ....[37]....
        /*0540*/ 	.word	0x000101e0


	//   ....[38]....
        /*0544*/ 	.word	0x00010220


	//   ....[39]....
        /*0548*/ 	.word	0x000102e0


	//   ....[40]....
        /*054c*/ 	.word	0x00010300


	//   ....[41]....
        /*0550*/ 	.word	0x000103c0


	//   ....[42]....
        /*0554*/ 	.word	0x000103e0


	//   ....[43]....
        /*0558*/ 	.word	0x000104b0


	//   ....[44]....
        /*055c*/ 	.word	0x000104d0


	//   ....[45]....
        /*0560*/ 	.word	0x000108a0


	//   ....[46]....
        /*0564*/ 	.word	0x000108b0


	//   ....[47]....
        /*0568*/ 	.word	0x00010ce0


	//   ....[48]....
        /*056c*/ 	.word	0x00010cf0


	//   ....[49]....
        /*0570*/ 	.word	0x00011b20


	//   ....[50]....
        /*0574*/ 	.word	0x00011b50


	//   ....[51]....
        /*0578*/ 	.word	0x00011c20


	//   ....[52]....
        /*057c*/ 	.word	0x00011c40


	//   ....[53]....
        /*0580*/ 	.word	0x00011d00


	//   ....[54]....
        /*0584*/ 	.word	0x00011d20


	//   ....[55]....
        /*0588*/ 	.word	0x00011df0


	//   ....[56]....
        /*058c*/ 	.word	0x00011e10


	//   ....[57]....
        /*0590*/ 	.word	0x00011f70


	//   ....[58]....
        /*0594*/ 	.word	0x00012160


	//   ....[59]....
        /*0598*/ 	.word	0x00012190


	//   ....[60]....
        /*059c*/ 	.word	0x000121c0


	//   ....[61]....
        /*05a0*/ 	.word	0x000121f0


	//   ....[62]....
        /*05a4*/ 	.word	0x00012220


	//   ....[63]....
        /*05a8*/ 	.word	0x00012250


	//   ....[64]....
        /*05ac*/ 	.word	0x000123c0


	//   ....[65]....
        /*05b0*/ 	.word	0x000123f0


	//   ....[66]....
        /*05b4*/ 	.word	0x00012420


	//   ....[67]....
        /*05b8*/ 	.word	0x00012450


	//   ....[68]....
        /*05bc*/ 	.word	0x00012480


	//   ....[69]....
        /*05c0*/ 	.word	0x000124b0


	//   ....[70]....
        /*05c4*/ 	.word	0x00012540


	//   ....[71]....
        /*05c8*/ 	.word	0x00012570


	//   ....[72]....
        /*05cc*/ 	.word	0x00012580


	//   ....[73]....
        /*05d0*/ 	.word	0x000125c0


	//   ....[74]....
        /*05d4*/ 	.word	0x00014800


	//   ....[75]....
        /*05d8*/ 	.word	0x00014820


	//   ....[76]....
        /*05dc*/ 	.word	0x000148d0


	//   ....[77]....
        /*05e0*/ 	.word	0x000148f0


	//   ....[78]....
        /*05e4*/ 	.word	0x00014990


	//   ....[79]....
        /*05e8*/ 	.word	0x000149b0


	//   ....[80]....
        /*05ec*/ 	.word	0x00014a50


	//   ....[81]....
        /*05f0*/ 	.word	0x00014a70


	//   ....[82]....
        /*05f4*/ 	.word	0x00014b10


	//   ....[83]....
        /*05f8*/ 	.word	0x00014b30


	//   ....[84]....
        /*05fc*/ 	.word	0x00014b40


	//   ....[85]....
        /*0600*/ 	.word	0x00014bd0


	//   ....[86]....
        /*0604*/ 	.word	0x00015330


	//   ....[87]....
        /*0608*/ 	.word	0x00015360


	//   ....[88]....
        /*060c*/ 	.word	0x000153c0


	//   ....[89]....
        /*0610*/ 	.word	0x00015410


	//   ....[90]....
        /*0614*/ 	.word	0x00015460


	//   ....[91]....
        /*0618*/ 	.word	0x000154c0


	//   ....[92]....
        /*061c*/ 	.word	0x00015510


	//   ....[93]....
        /*0620*/ 	.word	0x00015570


	//   ....[94]....
        /*0624*/ 	.word	0x000155c0


	//   ....[95]....
        /*0628*/ 	.word	0x00015620


	//   ....[96]....
        /*062c*/ 	.word	0x00015670


	//   ....[97]....
        /*0630*/ 	.word	0x000156d0


	//   ....[98]....
        /*0634*/ 	.word	0x00015720


	//   ....[99]....
        /*0638*/ 	.word	0x00015780


	//   ....[100]....
        /*063c*/ 	.word	0x000157a0


	//   ....[101]....
        /*0640*/ 	.word	0x000157e0


	//   ....[102]....
        /*0644*/ 	.word	0x00015f60


	//   ....[103]....
        /*0648*/ 	.word	0x00015f70


	//   ....[104]....
        /*064c*/ 	.word	0x00015f80


	//   ....[105]....
        /*0650*/ 	.word	0x00016010


	//   ....[106]....
        /*0654*/ 	.word	0x00016020


	//   ....[107]....
        /*0658*/ 	.word	0x00016080


	//   ....[108]....
        /*065c*/ 	.word	0x000160b0


	//   ....[109]....
        /*0660*/ 	.word	0x000160f0


	//   ....[110]....
        /*0664*/ 	.word	0x00016120


	//   ....[111]....
        /*0668*/ 	.word	0x00016160


	//   ....[112]....
        /*066c*/ 	.word	0x00016190


	//   ....[113]....
        /*0670*/ 	.word	0x000161d0


	//   ....[114]....
        /*0674*/ 	.word	0x00016440


	//   ....[115]....
        /*0678*/ 	.word	0x00016460


	//   ....[116]....
        /*067c*/ 	.word	0x00016470


	//   ....[117]....
        /*0680*/ 	.word	0x000164f0


	//   ....[118]....
        /*0684*/ 	.word	0x00016500


	//   ....[119]....
        /*0688*/ 	.word	0x00016570


	//   ....[120]....
        /*068c*/ 	.word	0x00016580


	//   ....[121]....
        /*0690*/ 	.word	0x000165f0


	//   ....[122]....
        /*0694*/ 	.word	0x00016600


	//   ....[123]....
        /*0698*/ 	.word	0x00016670


	//   ....[124]....
        /*069c*/ 	.word	0x00016680


	//   ....[125]....
        /*06a0*/ 	.word	0x00016690


	//   ....[126]....
        /*06a4*/ 	.word	0x00016c50


	//   ....[127]....
        /*06a8*/ 	.word	0x00016c80


	//   ....[128]....
        /*06ac*/ 	.word	0x00016ca0


	//   ....[129]....
        /*06b0*/ 	.word	0x00016cb0


	//   ....[130]....
        /*06b4*/ 	.word	0x00016cf0


	//   ....[131]....
        /*06b8*/ 	.word	0x00016d10


	//   ....[132]....
        /*06bc*/ 	.word	0x00016d80


	//   ....[133]....
        /*06c0*/ 	.word	0x00016da0


	//   ....[134]....
        /*06c4*/ 	.word	0x00016e00


	//   ....[135]....
        /*06c8*/ 	.word	0x00016e20


	//   ....[136]....
        /*06cc*/ 	.word	0x00016e70


	//   ....[137]....
        /*06d0*/ 	.word	0x00016e90


	//   ....[138]....
        /*06d4*/ 	.word	0x000172e0


	//   ....[139]....
        /*06d8*/ 	.word	0x000172f0


	//   ....[140]....
        /*06dc*/ 	.word	0x00017330


	//   ....[141]....
        /*06e0*/ 	.word	0x00017370


	//   ....[142]....
        /*06e4*/ 	.word	0x000173a0


	//   ....[143]....
        /*06e8*/ 	.word	0x000173d0


	//   ....[144]....
        /*06ec*/ 	.word	0x00017400


	//   ....[145]....
        /*06f0*/ 	.word	0x00017430


	//   ....[146]....
        /*06f4*/ 	.word	0x000175e0


	//   ....[147]....
        /*06f8*/ 	.word	0x00017610


	//   ....[148]....
        /*06fc*/ 	.word	0x00017640


	//   ....[149]....
        /*0700*/ 	.word	0x00017670


	//   ....[150]....
        /*0704*/ 	.word	0x000176a0


	//   ....[151]....
        /*0708*/ 	.word	0x000176d0


	//   ....[152]....
        /*070c*/ 	.word	0x00017790


	//   ....[153]....
        /*0710*/ 	.word	0x000177b0


	//   ....[154]....
        /*0714*/ 	.word	0x000177d0


	//   ....[155]....
        /*0718*/ 	.word	0x00017830


	//   ....[156]....
        /*071c*/ 	.word	0x00018250


	//   ....[157]....
        /*0720*/ 	.word	0x000188d0


	//   ....[158]....
        /*0724*/ 	.word	0x000189c0


	//   ....[159]....
        /*0728*/ 	.word	0x00018a60


	//   ....[160]....
        /*072c*/ 	.word	0x00018ac0


	//   ....[161]....
        /*0730*/ 	.word	0x00018bd0


	//   ....[162]....
        /*0734*/ 	.word	0x00018c40


	//   ....[163]....
        /*0738*/ 	.word	0x00018d50


	//   ....[164]....
        /*073c*/ 	.word	0x00018dc0


	//   ....[165]....
        /*0740*/ 	.word	0x00018ed0


	//   ....[166]....
        /*0744*/ 	.word	0x00018f40


	//   ....[167]....
        /*0748*/ 	.word	0x00019050


	//   ....[168]....
        /*074c*/ 	.word	0x000190c0


	//   ....[169]....
        /*0750*/ 	.word	0x00019160


	//   ....[170]....
        /*0754*/ 	.word	0x00019270


	//   ....[171]....
        /*0758*/ 	.word	0x000192e0


	//   ....[172]....
        /*075c*/ 	.word	0x00019360


	//   ....[173]....
        /*0760*/ 	.word	0x00019420


	//   ....[174]....
        /*0764*/ 	.word	0x000194a0


	//   ....[175]....
        /*0768*/ 	.word	0x00019580


	//   ....[176]....
        /*076c*/ 	.word	0x00019600


	//   ....[177]....
        /*0770*/ 	.word	0x000196e0


	//   ....[178]....
        /*0774*/ 	.word	0x00019760


	//   ....[179]....
        /*0778*/ 	.word	0x00019840


	//   ....[180]....
        /*077c*/ 	.word	0x000198c0


	//   ....[181]....
        /*0780*/ 	.word	0x000199a0


	//   ....[182]....
        /*0784*/ 	.word	0x00019a20


	//   ....[183]....
        /*0788*/ 	.word	0x00019b00


	//   ....[184]....
        /*078c*/ 	.word	0x00019b80


	//   ....[185]....
        /*0790*/ 	.word	0x00019c40


	//   ....[186]....
        /*0794*/ 	.word	0x00019d70


	//   ....[187]....
        /*0798*/ 	.word	0x00019e20


	//   ....[188]....
        /*079c*/ 	.word	0x00019ea0


	//   ....[189]....
        /*07a0*/ 	.word	0x00019f80


	//   ....[190]....
        /*07a4*/ 	.word	0x00019fe0


	//   ....[191]....
        /*07a8*/ 	.word	0x0001a0b0


	//   ....[192]....
        /*07ac*/ 	.word	0x0001a110


	//   ....[193]....
        /*07b0*/ 	.word	0x0001a1e0


	//   ....[194]....
        /*07b4*/ 	.word	0x0001a240


	//   ....[195]....
        /*07b8*/ 	.word	0x0001a310


	//   ....[196]....
        /*07bc*/ 	.word	0x0001a370


	//   ....[197]....
        /*07c0*/ 	.word	0x0001a440


	//   ....[198]....
        /*07c4*/ 	.word	0x0001a530


	//   ....[199]....
        /*07c8*/ 	.word	0x0001a5d0


	//   ....[200]....
        /*07cc*/ 	.word	0x0001a630


	//   ....[201]....
        /*07d0*/ 	.word	0x0001a720


	//   ....[202]....
        /*07d4*/ 	.word	0x0001a780


	//   ....[203]....
        /*07d8*/ 	.word	0x0001a860


	//   ....[204]....
        /*07dc*/ 	.word	0x0001a8c0


	//   ....[205]....
        /*07e0*/ 	.word	0x0001a9a0


	//   ....[206]....
        /*07e4*/ 	.word	0x0001aa00


	//   ....[207]....
        /*07e8*/ 	.word	0x0001aae0


	//   ....[208]....
        /*07ec*/ 	.word	0x0001ab40


	//   ....[209]....
        /*07f0*/ 	.word	0x0001ac10


	//   ....[210]....
        /*07f4*/ 	.word	0x0001ad30


	//   ....[211]....
        /*07f8*/ 	.word	0x0001ae20


	//   ....[212]....
        /*07fc*/ 	.word	0x0001aec0


	//   ....[213]....
        /*0800*/ 	.word	0x0001af90


	//   ....[214]....
        /*0804*/ 	.word	0x0001aff0


	//   ....[215]....
        /*0808*/ 	.word	0x0001b0c0


	//   ....[216]....
        /*080c*/ 	.word	0x0001b120


	//   ....[217]....
        /*0810*/ 	.word	0x0001b200


	//   ....[218]....
        /*0814*/ 	.word	0x0001b260


	//   ....[219]....
        /*0818*/ 	.word	0x0001b330


	//   ....[220]....
        /*081c*/ 	.word	0x0001b390


	//   ....[221]....
        /*0820*/ 	.word	0x0001b450


	//   ....[222]....
        /*0824*/ 	.word	0x0001b4e0


	//   ....[223]....
        /*0828*/ 	.word	0x0001b580


	//   ....[224]....
        /*082c*/ 	.word	0x0001b6f0


	//   ....[225]....
        /*0830*/ 	.word	0x0001b760


	//   ....[226]....
        /*0834*/ 	.word	0x0001b7e0


	//   ....[227]....
        /*0838*/ 	.word	0x0001b850


	//   ....[228]....
        /*083c*/ 	.word	0x0001b8c0


	//   ....[229]....
        /*0840*/ 	.word	0x0001b940


	//   ....[230]....
        /*0844*/ 	.word	0x0001b9c0


	//   ....[231]....
        /*0848*/ 	.word	0x0001ba50


	//   ....[232]....
        /*084c*/ 	.word	0x0001bac0


	//   ....[233]....
        /*0850*/ 	.word	0x0001bb30


	//   ....[234]....
        /*0854*/ 	.word	0x0001bba0


	//   ....[235]....
        /*0858*/ 	.word	0x0001bc20


	//   ....[236]....
        /*085c*/ 	.word	0x0001bc90


	//   ....[237]....
        /*0860*/ 	.word	0x0001bd20


	//   ....[238]....
        /*0864*/ 	.word	0x0001bd80


	//   ....[239]....
        /*0868*/ 	.word	0x0001be10


	//   ....[240]....
        /*086c*/ 	.word	0x0001bf40


	//----- nvinfo : EIATTR_REG_RECONFIG
	.align		4
.L_448:
        /*0870*/ 	.byte	0x01, 0x54
	.zero		2


	//----- nvinfo : EIATTR_SYSCALL_OFFSETS
	.align		4
        /*0874*/ 	.byte	0x04, 0x46
        /*0876*/ 	.short	(.L_450 - .L_449)


	//   ....[0]....
.L_449:
        /*0878*/ 	.word	0x00001fb0


	//   ....[1]....
        /*087c*/ 	.word	0x00013d70


	//   ....[2]....
        /*0880*/ 	.word	0x00013ec0


	//   ....[3]....
        /*0884*/ 	.word	0x00013fb0


	//   ....[4]....
        /*0888*/ 	.word	0x00014f10


	//----- nvinfo : EIATTR_MBARRIER_INSTR_OFFSETS
	.align		4
.L_450:
        /*088c*/ 	.byte	0x04, 0x39
        /*088e*/ 	.short	(.L_452 - .L_451)


	//   ....[0]....
.L_451:
        /*0890*/ 	.word	0x00000180
        /*0894*/ 	.word	0x000000ff
        /*0898*/ 	.word	0x0002a800
        /*089c*/ 	.short	0x0100
        /*089e*/ 	.byte	0x08
	.zero		1


	//   ....[1]....
        /*08a0*/ 	.word	0x00000190
        /*08a4*/ 	.word	0x000000ff
        /*08a8*/ 	.word	0x0002a820
        /*08ac*/ 	.short	0x0100
        /*08ae*/ 	.byte	0x08
	.zero		1


	//   ....[2]....
        /*08b0*/ 	.word	0x00000280
        /*08b4*/ 	.word	0x000000ff
        /*08b8*/ 	.word	0x0002a830
        /*08bc*/ 	.short	0x0100
        /*08be*/ 	.byte	0x08
	.zero		1


	//   ....[3]....
        /*08c0*/ 	.word	0x00000290
        /*08c4*/ 	.word	0x000000ff
        /*08c8*/ 	.word	0x0002a840
        /*08cc*/ 	.short	0x0100
        /*08ce*/ 	.byte	0x08
	.zero		1


	//   ....[4]....
        /*08d0*/ 	.word	0x000002a0
        /*08d4*/ 	.word	0x000000ff
        /*08d8*/ 	.word	0x0002a838
        /*08dc*/ 	.short	0x0100
        /*08de*/ 	.byte	0x08
	.zero		1


	//   ....[5]....
        /*08e0*/ 	.word	0x000002b0
        /*08e4*/ 	.word	0x000000ff
        /*08e8*/ 	.word	0x0002a848
        /*08ec*/ 	.short	0x0100
        /*08ee*/ 	.byte	0x08
	.zero		1


	//   ....[6]....
        /*08f0*/ 	.word	0x000003e0
        /*08f4*/ 	.word	0x000000ff
        /*08f8*/ 	.word	0x0002a850
        /*08fc*/ 	.short	0x0100
        /*08fe*/ 	.byte	0x08
	.zero		1


	//   ....[7]....
        /*0900*/ 	.word	0x000003f0
        /*0904*/ 	.word	0x000000ff
        /*0908*/ 	.word	0x0002a860
        /*090c*/ 	.short	0x0100
        /*090e*/ 	.byte	0x08
	.zero		1


	//   ....[8]....
        /*0910*/ 	.word	0x00000400
        /*0914*/ 	.word	0x000000ff
        /*0918*/ 	.word	0x0002a858
        /*091c*/ 	.short	0x0100
        /*091e*/ 	.byte	0x08
	.zero		1


	//   ....[9]....
        /*0920*/ 	.word	0x00000410
        /*0924*/ 	.word	0x000000ff
        /*0928*/ 	.word	0x0002a868
        /*092c*/ 	.short	0x0100
        /*092e*/ 	.byte	0x08
	.zero		1


	//   ....[10]....
        /*0930*/ 	.word	0x00000500
        /*0934*/ 	.word	0x000000ff
        /*0938*/ 	.word	0x0002a870
        /*093c*/ 	.short	0x0100
        /*093e*/ 	.byte	0x06
	.zero		1


	//   ....[11]....
        /*0940*/ 	.word	0x00000510
        /*0944*/ 	.word	0x000000ff
        /*0948*/ 	.word	0x0002a880
        /*094c*/ 	.short	0x0100
        /*094e*/ 	.byte	0x06
	.zero		1


	//   ....[12]....
        /*0950*/ 	.word	0x00000520
        /*0954*/ 	.word	0x000000ff
        /*0958*/ 	.word	0x0002a878
        /*095c*/ 	.short	0x0100
        /*095e*/ 	.byte	0x06
	.zero		1


	//   ....[13]....
        /*0960*/ 	.word	0x00000530
        /*0964*/ 	.word	0x000000ff
        /*0968*/ 	.word	0x0002a888
        /*096c*/ 	.short	0x0100
        /*096e*/ 	.byte	0x06
	.zero		1


	//   ....[14]....
        /*0970*/ 	.word	0x00000660
        /*0974*/ 	.word	0x000000ff
        /*0978*/ 	.word	0x0002a890
        /*097c*/ 	.short	0x0100
        /*097e*/ 	.byte	0x08
	.zero		1


	//   ....[15]....
        /*0980*/ 	.word	0x00000670
        /*0984*/ 	.word	0x000000ff
        /*0988*/ 	.word	0x0002a8a0
        /*098c*/ 	.short	0x0100
        /*098e*/ 	.byte	0x08
	.zero		1


	//   ....[16]....
        /*0990*/ 	.word	0x00000680
        /*0994*/ 	.word	0x000000ff
        /*0998*/ 	.word	0x0002a898
        /*099c*/ 	.short	0x0100
        /*099e*/ 	.byte	0x08
	.zero		1


	//   ....[17]....
        /*09a0*/ 	.word	0x00000690
        /*09a4*/ 	.word	0x000000ff
        /*09a8*/ 	.word	0x0002a8a8
        /*09ac*/ 	.short	0x0100
        /*09ae*/ 	.byte	0x08
	.zero		1


	//   ....[18]....
        /*09b0*/ 	.word	0x000007d0
        /*09b4*/ 	.word	0x000000ff
        /*09b8*/ 	.word	0x0002a8b0
        /*09bc*/ 	.short	0x0100
        /*09be*/ 	.byte	0x08
	.zero		1


	//   ....[19]....
        /*09c0*/ 	.word	0x000007e0
        /*09c4*/ 	.word	0x000000ff
        /*09c8*/ 	.word	0x0002a8c0
        /*09cc*/ 	.short	0x0100
        /*09ce*/ 	.byte	0x08
	.zero		1


	//   ....[20]....
        /*09d0*/ 	.word	0x000007f0
        /*09d4*/ 	.word	0x000000ff
        /*09d8*/ 	.word	0x0002a8b8
        /*09dc*/ 	.short	0x0100
        /*09de*/ 	.byte	0x08
	.zero		1


	//   ....[21]....
        /*09e0*/ 	.word	0x00000800
        /*09e4*/ 	.word	0x000000ff
        /*09e8*/ 	.word	0x0002a8c8
        /*09ec*/ 	.short	0x0100
        /*09ee*/ 	.byte	0x08
	.zero		1


	//   ....[22]....
        /*09f0*/ 	.word	0x00002050
        /*09f4*/ 	.word	0x000000ff
        /*09f8*/ 	.word	0x0002a800
        /*09fc*/ 	.short	0x010a
        /*09fe*/ 	.byte	0x3c
	.zero		1


	//   ....[23]....
        /*0a00*/ 	.word	0x000020d0
        /*0a04*/ 	.word	0x00000015
        /*0a08*/ 	.word	0x0002a830
        /*0a0c*/ 	.short	0x010a
        /*0a0e*/ 	.byte	0x3f
	.zero		1


	//   ....[24]....
        /*0a10*/ 	.word	0x00002110
        /*0a14*/ 	.word	0x00000015
        /*0a18*/ 	.word	0x0002a830
        /*0a1c*/ 	.short	0x010a
        /*0a1e*/ 	.byte	0x3f
	.zero		1


	//   ....[25]....
        /*0a20*/ 	.word	0x00002c20
        /*0a24*/ 	.word	0x000000ff
        /*0a28*/ 	.word	0x00000000
        /*0a2c*/ 	.short	0x0101
        /*0a2e*/ 	.byte	0x04
	.zero		1


	//   ....[26]....
        /*0a30*/ 	.word	0x000053d0
        /*0a34*/ 	.word	0x000000ff
        /*0a38*/ 	.word	0x0002a830
        /*0a3c*/ 	.short	0x010a
        /*0a3e*/ 	.byte	0x06
	.zero		1


	//   ....[27]....
        /*0a40*/ 	.word	0x00005410
        /*0a44*/ 	.word	0x000000ff
        /*0a48*/ 	.word	0x0002a830
        /*0a4c*/ 	.short	0x010a
        /*0a4e*/ 	.byte	0x06
	.zero		1


	//   ....[28]....
        /*0a50*/ 	.word	0x00005d00
        /*0a54*/ 	.word	0x000000ff
        /*0a58*/ 	.word	0x0002a850
        /*0a5c*/ 	.short	0x010a
        /*0a5e*/ 	.byte	0x07
	.zero		1


	//   ....[29]....
        /*0a60*/ 	.word	0x00005d40
        /*0a64*/ 	.word	0x000000ff
        /*0a68*/ 	.word	0x0002a850
        /*0a6c*/ 	.short	0x010a
        /*0a6e*/ 	.byte	0x07
	.zero		1


	//   ....[30]....
        /*0a70*/ 	.word	0x00006440
        /*0a74*/ 	.word	0x000000ff
        /*0a78*/ 	.word	0x00000000
        /*0a7c*/ 	.short	0x0101
        /*0a7e*/ 	.byte	0x06
	.zero		1


	//   ....[31]....
        /*0a80*/ 	.word	0x00008650
        /*0a84*/ 	.word	0x000000ff
        /*0a88*/ 	.word	0x00000000
        /*0a8c*/ 	.short	0x0101
        /*0a8e*/ 	.byte	0x07
	.zero		1


	//   ....[32]....
        /*0a90*/ 	.word	0x00008ad0
        /*0a94*/ 	.word	0x000000ff
        /*0a98*/ 	.word	0x0002a830
        /*0a9c*/ 	.short	0x010a
        /*0a9e*/ 	.byte	0x06
	.zero		1


	//   ....[33]....
        /*0aa0*/ 	.word	0x00008b10
        /*0aa4*/ 	.word	0x000000ff
        /*0aa8*/ 	.word	0x0002a830
        /*0aac*/ 	.short	0x010a
        /*0aae*/ 	.byte	0x06
	.zero		1


	//   ....[34]....
        /*0ab0*/ 	.word	0x00009400
        /*0ab4*/ 	.word	0x000000ff
        /*0ab8*/ 	.word	0x0002a850
        /*0abc*/ 	.short	0x010a
        /*0abe*/ 	.byte	0x07
	.zero		1


	//   ....[35]....
        /*0ac0*/ 	.word	0x00009440
        /*0ac4*/ 	.word	0x000000ff
        /*0ac8*/ 	.word	0x0002a850
        /*0acc*/ 	.short	0x010a
        /*0ace*/ 	.byte	0x07
	.zero		1


	//   ....[36]....
        /*0ad0*/ 	.word	0x00009b20
        /*0ad4*/ 	.word	0x000000ff
        /*0ad8*/ 	.word	0x00000000
        /*0adc*/ 	.short	0x0101
        /*0ade*/ 	.byte	0x06
	.zero		1


	//   ....[37]....
        /*0ae0*/ 	.word	0x0000ab90
        /*0ae4*/ 	.word	0x000000ff
        /*0ae8*/ 	.word	0x00000000
        /*0aec*/ 	.short	0x0101
        /*0aee*/ 	.byte	0x07
	.zero		1


	//   ....[38]....
        /*0af0*/ 	.word	0x0000adb0
        /*0af4*/ 	.word	0x000000ff
        /*0af8*/ 	.word	0x0002a830
        /*0afc*/ 	.short	0x010a
        /*0afe*/ 	.byte	0x06
	.zero		1


	//   ....[39]....
        /*0b00*/ 	.word	0x0000adf0
        /*0b04*/ 	.word	0x000000ff
        /*0b08*/ 	.word	0x0002a830
        /*0b0c*/ 	.short	0x010a
        /*0b0e*/ 	.byte	0x06
	.zero		1


	//   ....[40]....
        /*0b10*/ 	.word	0x0000b6e0
        /*0b14*/ 	.word	0x000000ff
        /*0b18*/ 	.word	0x0002a850
        /*0b1c*/ 	.short	0x010a
        /*0b1e*/ 	.byte	0x07
	.zero		1


	//   ....[41]....
        /*0b20*/ 	.word	0x0000b720
        /*0b24*/ 	.word	0x000000ff
        /*0b28*/ 	.word	0x0002a850
        /*0b2c*/ 	.short	0x010a
        /*0b2e*/ 	.byte	0x07
	.zero		1


	//   ....[42]....
        /*0b30*/ 	.word	0x0000be10
        /*0b34*/ 	.word	0x000000ff
        /*0b38*/ 	.word	0x00000000
        /*0b3c*/ 	.short	0x0101
        /*0b3e*/ 	.byte	0x06
	.zero		1


	//   ....[43]....
        /*0b40*/ 	.word	0x0000e030
        /*0b44*/ 	.word	0x000000ff
        /*0b48*/ 	.word	0x00000000
        /*0b4c*/ 	.short	0x0101
        /*0b4e*/ 	.byte	0x07
	.zero		1


	//   ....[44]....
        /*0b50*/ 	.word	0x0000e550
        /*0b54*/ 	.word	0x000000ff
        /*0b58*/ 	.word	0x0002a850
        /*0b5c*/ 	.short	0x010a
        /*0b5e*/ 	.byte	0x05
	.zero		1


	//   ....[45]....
        /*0b60*/ 	.word	0x0000e590
        /*0b64*/ 	.word	0x000000ff
        /*0b68*/ 	.word	0x0002a850
        /*0b6c*/ 	.short	0x010a
        /*0b6e*/ 	.byte	0x05
	.zero		1


	//   ....[46]....
        /*0b70*/ 	.word	0x0000ed20
        /*0b74*/ 	.word	0x000000ff
        /*0b78*/ 	.word	0x00000000
        /*0b7c*/ 	.short	0x0101
        /*0b7e*/ 	.byte	0x04
	.zero		1


	//   ....[47]....
        /*0b80*/ 	.word	0x00010210
        /*0b84*/ 	.word	0x00000013
        /*0b88*/ 	.word	0x00000000
        /*0b8c*/ 	.short	0x0101
        /*0b8e*/ 	.byte	0x3f
	.zero		1


	//   ....[48]....
        /*0b90*/ 	.word	0x000106b0
        /*0b94*/ 	.word	0x00000013
        /*0b98*/ 	.word	0x00000000
        /*0b9c*/ 	.short	0x0101
        /*0b9e*/ 	.byte	0x3f
	.zero		1


	//   ....[49]....
        /*0ba0*/ 	.word	0x000145e0
        /*0ba4*/ 	.word	0x00000007
        /*0ba8*/ 	.word	0x0002a840
        /*0bac*/ 	.short	0x010a
        /*0bae*/ 	.byte	0x3f
	.zero		1


	//   ....[50]....
        /*0bb0*/ 	.word	0x00014c90
        /*0bb4*/ 	.word	0x00000007
        /*0bb8*/ 	.word	0x0002a830
        /*0bbc*/ 	.short	0x0107
        /*0bbe*/ 	.byte	0x3f
	.zero		1


	//   ....[51]....
        /*0bc0*/ 	.word	0x00014d40
        /*0bc4*/ 	.word	0x00000007
        /*0bc8*/ 	.word	0x0002a830
        /*0bcc*/ 	.short	0x0101
        /*0bce*/ 	.byte	0x3f
	.zero		1


	//   ....[52]....
        /*0bd0*/ 	.word	0x000158f0
        /*0bd4*/ 	.word	0x00000016
        /*0bd8*/ 	.word	0x0002a800
        /*0bdc*/ 	.short	0x0107
        /*0bde*/ 	.byte	0x3f
	.zero		1


	//   ....[53]....
        /*0be0*/ 	.word	0x00015a10
        /*0be4*/ 	.word	0x00000016
        /*0be8*/ 	.word	0x0002a800
        /*0bec*/ 	.short	0x0101
        /*0bee*/ 	.byte	0x3f
	.zero		1


	//   ....[54]....
        /*0bf0*/ 	.word	0x00015a30
        /*0bf4*/ 	.word	0x00000016
        /*0bf8*/ 	.word	0x0002a820
        /*0bfc*/ 	.short	0x010a
        /*0bfe*/ 	.byte	0x3f
	.zero		1


	//   ....[55]....
        /*0c00*/ 	.word	0x00015d90
        /*0c04*/ 	.word	0x00000006
        /*0c08*/ 	.word	0x0002a840
        /*0c0c*/ 	.short	0x010a
        /*0c0e*/ 	.byte	0x3f
	.zero		1


	//   ....[56]....
        /*0c10*/ 	.word	0x00016270
        /*0c14*/ 	.word	0x00000006
        /*0c18*/ 	.word	0x0002a830
        /*0c1c*/ 	.short	0x0107
        /*0c1e*/ 	.byte	0x3f
	.zero		1


	//   ....[57]....
        /*0c20*/ 	.word	0x00016320
        /*0c24*/ 	.word	0x00000006
        /*0c28*/ 	.word	0x0002a830
        /*0c2c*/ 	.short	0x0101
        /*0c2e*/ 	.byte	0x3f
	.zero		1


	//   ....[58]....
        /*0c30*/ 	.word	0x00016380
        /*0c34*/ 	.word	0x00000004
        /*0c38*/ 	.word	0x0002a860
        /*0c3c*/ 	.short	0x010a
        /*0c3e*/ 	.byte	0x3f
	.zero		1


	//   ....[59]....
        /*0c40*/ 	.word	0x000167d0
        /*0c44*/ 	.word	0x00000004
        /*0c48*/ 	.word	0x0002a850
        /*0c4c*/ 	.short	0x0107
        /*0c4e*/ 	.byte	0x3f
	.zero		1


	//   ....[60]....
        /*0c50*/ 	.word	0x00016920
        /*0c54*/ 	.word	0x00000004
        /*0c58*/ 	.word	0x0002a850
        /*0c5c*/ 	.short	0x0101
        /*0c5e*/ 	.byte	0x3f
	.zero		1


	//   ....[61]....
        /*0c60*/ 	.word	0x00016b70
        /*0c64*/ 	.word	0x00000000
        /*0c68*/ 	.word	0x0002a860
        /*0c6c*/ 	.short	0x010a
        /*0c6e*/ 	.byte	0x3f
	.zero		1


	//   ....[62]....
        /*0c70*/ 	.word	0x00016fd0
        /*0c74*/ 	.word	0x00000000
        /*0c78*/ 	.word	0x0002a850
        /*0c7c*/ 	.short	0x0107
        /*0c7e*/ 	.byte	0x3f
	.zero		1


	//   ....[63]....
        /*0c80*/ 	.word	0x00017080
        /*0c84*/ 	.word	0x00000000
        /*0c88*/ 	.word	0x0002a850
        /*0c8c*/ 	.short	0x0101
        /*0c8e*/ 	.byte	0x3f
	.zero		1


	//   ....[64]....
        /*0c90*/ 	.word	0x000181d0
        /*0c94*/ 	.word	0x00000007
        /*0c98*/ 	.word	0x0002a820
        /*0c9c*/ 	.short	0x010a
        /*0c9e*/ 	.byte	0x3f
	.zero		1


	//   ....[65]....
        /*0ca0*/ 	.word	0x00018370
        /*0ca4*/ 	.word	0x00000005
        /*0ca8*/ 	.word	0x0002a840
        /*0cac*/ 	.short	0x010a
        /*0cae*/ 	.byte	0x3f
	.zero		1


	//   ....[66]....
        /*0cb0*/ 	.word	0x00018410
        /*0cb4*/ 	.word	0x00000003
        /*0cb8*/ 	.word	0x0002a840
        /*0cbc*/ 	.short	0x010a
        /*0cbe*/ 	.byte	0x3f
	.zero		1


	//   ....[67]....
        /*0cc0*/ 	.word	0x00018450
        /*0cc4*/ 	.word	0x00000005
        /*0cc8*/ 	.word	0x0002a860
        /*0ccc*/ 	.short	0x010a
        /*0cce*/ 	.byte	0x3f
	.zero		1


	//   ....[68]....
        /*0cd0*/ 	.word	0x00018490
        /*0cd4*/ 	.word	0x00000003
        /*0cd8*/ 	.word	0x0002a860
        /*0cdc*/ 	.short	0x010a
        /*0cde*/ 	.byte	0x3f
	.zero		1


	//   ....[69]....
        /*0ce0*/ 	.word	0x00018500
        /*0ce4*/ 	.word	0x00000003
        /*0ce8*/ 	.word	0x0002a800
        /*0cec*/ 	.short	0x010a
        /*0cee*/ 	.byte	0x3f
	.zero		1


	//   ....[70]....
        /*0cf0*/ 	.word	0x00018550
        /*0cf4*/ 	.word	0x00000015
        /*0cf8*/ 	.word	0x0002a830
        /*0cfc*/ 	.short	0x010a
        /*0cfe*/ 	.byte	0x3f
	.zero		1


	//   ....[71]....
        /*0d00*/ 	.word	0x000185b0
        /*0d04*/ 	.word	0x0000000c
        /*0d08*/ 	.word	0x0002a830
        /*0d0c*/ 	.short	0x010a
        /*0d0e*/ 	.byte	0x3f
	.zero		1


	//   ....[72]....
        /*0d10*/ 	.word	0x00018610
        /*0d14*/ 	.word	0x0000000b
        /*0d18*/ 	.word	0x0002a850
        /*0d1c*/ 	.short	0x010a
        /*0d1e*/ 	.byte	0x3f
	.zero		1


	//   ....[73]....
        /*0d20*/ 	.word	0x00018670
        /*0d24*/ 	.word	0x0000000b
        /*0d28*/ 	.word	0x0002a830
        /*0d2c*/ 	.short	0x010a
        /*0d2e*/ 	.byte	0x3f
	.zero		1


	//   ....[74]....
        /*0d30*/ 	.word	0x000186d0
        /*0d34*/ 	.word	0x0000000b
        /*0d38*/ 	.word	0x0002a850
        /*0d3c*/ 	.short	0x010a
        /*0d3e*/ 	.byte	0x3f
	.zero		1


	//   ....[75]....
        /*0d40*/ 	.word	0x00018730
        /*0d44*/ 	.word	0x0000000c
        /*0d48*/ 	.word	0x0002a830
        /*0d4c*/ 	.short	0x010a
        /*0d4e*/ 	.byte	0x3f
	.zero		1


	//   ....[76]....
        /*0d50*/ 	.word	0x00018790
        /*0d54*/ 	.word	0x0000000b
        /*0d58*/ 	.word	0x0002a850
        /*0d5c*/ 	.short	0x010a
        /*0d5e*/ 	.byte	0x3f
	.zero		1


	//   ....[77]....
        /*0d60*/ 	.word	0x000187f0
        /*0d64*/ 	.word	0x00000005
        /*0d68*/ 	.word	0x0002a850
        /*0d6c*/ 	.short	0x010a
        /*0d6e*/ 	.byte	0x3f
	.zero		1


	//   ....[78]....
        /*0d70*/ 	.word	0x00018910
        /*0d74*/ 	.word	0x00000007
        /*0d78*/ 	.word	0x0002a840
        /*0d7c*/ 	.short	0x010a
        /*0d7e*/ 	.byte	0x3f
	.zero		1


	//   ....[79]....
        /*0d80*/ 	.word	0x00019c70
        /*0d84*/ 	.word	0x00000016
        /*0d88*/ 	.word	0x0002a820
        /*0d8c*/ 	.short	0x010a
        /*0d8e*/ 	.byte	0x3f
	.zero		1


	//   ....[80]....
        /*0d90*/ 	.word	0x00019cc0
        /*0d94*/ 	.word	0x00000006
        /*0d98*/ 	.word	0x0002a840
        /*0d9c*/ 	.short	0x010a
        /*0d9e*/ 	.byte	0x3f
	.zero		1


	//   ....[81]....
        /*0da0*/ 	.word	0x0001a480
        /*0da4*/ 	.word	0x00000004
        /*0da8*/ 	.word	0x0002a860
        /*0dac*/ 	.short	0x010a
        /*0dae*/ 	.byte	0x3f
	.zero		1


	//   ....[82]....
        /*0db0*/ 	.word	0x0001ac80
        /*0db4*/ 	.word	0x00000000
        /*0db8*/ 	.word	0x0002a860
        /*0dbc*/ 	.short	0x010a
        /*0dbe*/ 	.byte	0x3f
	.zero		1


	//   ....[83]....
        /*0dc0*/ 	.word	0x0001be60
        /*0dc4*/ 	.word	0x00000007
        /*0dc8*/ 	.word	0x0002a820
        /*0dcc*/ 	.short	0x010a
        /*0dce*/ 	.byte	0x3f
	.zero		1


	//   ....[84]....
        /*0dd0*/ 	.word	0x0001c000
        /*0dd4*/ 	.word	0x00000005
        /*0dd8*/ 	.word	0x0002a840
        /*0ddc*/ 	.short	0x010a
        /*0dde*/ 	.byte	0x3f
	.zero		1


	//   ....[85]....
        /*0de0*/ 	.word	0x0001c050
        /*0de4*/ 	.word	0x00000003
        /*0de8*/ 	.word	0x0002a840
        /*0dec*/ 	.short	0x010a
        /*0dee*/ 	.byte	0x3f
	.zero		1


	//   ....[86]....
        /*0df0*/ 	.word	0x0001c0a0
        /*0df4*/ 	.word	0x00000005
        /*0df8*/ 	.word	0x0002a860
        /*0dfc*/ 	.short	0x010a
        /*0dfe*/ 	.byte	0x3f
	.zero		1


	//----- nvinfo : EIATTR_NUM_MBARRIERS
	.align		4
.L_452:
        /*0e00*/ 	.byte	0x03, 0x38
        /*0e02*/ 	.short	0x0016


	//----- nvinfo : EIATTR_EXIT_INSTR_OFFSETS
	.align		4
        /*0e04*/ 	.byte	0x04, 0x1c
        /*0e06*/ 	.short	(.L_454 - .L_453)


	//   ....[0]....
.L_453:
        /*0e08*/ 	.word	0x00000990


	//   ....[1]....
        /*0e0c*/ 	.word	0x00011f10


	//   ....[2]....
        /*0e10*/ 	.word	0x000184e0


	//----- nvinfo : EIATTR_MAX_THREADS
	.align		4
.L_454:
        /*0e14*/ 	.byte	0x04, 0x05
        /*0e16*/ 	.short	(.L_456 - .L_455)
.L_455:
        /*0e18*/ 	.word	0x00000180
        /*0e1c*/ 	.word	0x00000001
        /*0e20*/ 	.word	0x00000001


	//----- nvinfo : EIATTR_CRS_STACK_SIZE
	.align		4
.L_456:
        /*0e24*/ 	.byte	0x04, 0x1e
        /*0e26*/ 	.short	(.L_458 - .L_457)
.L_457:
        /*0e28*/ 	.word	0x00000000


	//----- nvinfo : EIATTR_CBANK_PARAM_SIZE
	.align		4
.L_458:
        /*0e2c*/ 	.byte	0x03, 0x19
        /*0e2e*/ 	.short	0x0af0


	//----- nvinfo : EIATTR_PARAM_CBANK
	.align		4
        /*0e30*/ 	.byte	0x04, 0x0a
        /*0e32*/ 	.short	(.L_460 - .L_459)
	.align		4
.L_459:
        /*0e34*/ 	.word	index@(.nv.constant0._ZN7cutlass13device_kernelIN5flash11enable_sm90INS1_16FlashAttnFwdSm90INS1_25CollectiveMainloopFwdSm90ILi2EN4cute5tupleIJNS5_1CILi1EEES8_S8_EEENS6_IJNS7_ILi128EEENS7_ILi96EEENS7_ILi192EEEEEELi128ENS_6half_tEfNS_4arch4Sm90ELb0ELb1ELb1ELb1ELb1ELb0ELb0ELb1ELb1ELb1ELb1ELb0EEENS1_21CollectiveEpilogueFwdINS6_IJSA_SA_SB_EEES9_SE_SG_Li256ELb1ELb1ELb1ELb0EEENS1_36VarlenDynamicPersistentTileSchedulerILi128ELi96ELi256ELi128ELb1ELb1ELb1ELb1ELb0ELb1EEEEEEEEEvNT_6ParamsE)
        /*0e38*/ 	.short	0x0210
        /*0e3a*/ 	.short	0x0af0


	//----- nvinfo : EIATTR_SW_WAR
	.align		4
.L_460:
        /*0e3c*/ 	.byte	0x04, 0x36
        /*0e3e*/ 	.short	(.L_462 - .L_461)
.L_461:
        /*0e40*/ 	.word	0x00000008
.L_462:


//--------------------- .nv.info._ZN7cutlass13device_kernelIN5flash11enable_sm90INS1_16FlashAttnFwdSm90INS1_25CollectiveMainloopFwdSm90ILi2EN4cute5tupleIJNS5_1CILi1EEES8_S8_EEENS6_IJNS7_ILi128EEENS7_ILi96EEENS7_ILi192EEEEEELi128ENS_6half_tEfNS_4arch4Sm90ELb0ELb1ELb1ELb1ELb1ELb1ELb0ELb1ELb1ELb1ELb1ELb0EEENS1_21CollectiveEpilogueFwdINS6_IJSA_SA_SB_EEES9_SE_SG_Li256ELb1ELb1ELb1ELb0EEENS1_36VarlenDynamicPersistentTileSchedulerILi128ELi96ELi256ELi128ELb1ELb1ELb1ELb1ELb0ELb1EEEEEEEEEvNT_6ParamsE --------------------------
	.section	.nv.info._ZN7cutlass13device_kernelIN5flash11enable_sm90INS1_16FlashAttnFwdSm90INS1_25CollectiveMainloopFwdSm90ILi2EN4cute5tupleIJNS5_1CILi1EEES8_S8_EEENS6_IJNS7_ILi128EEENS7_ILi96EEENS7_ILi192EEEEEELi128ENS_6half_tEfNS_4arch4Sm90ELb0ELb1ELb1ELb1ELb1ELb1ELb0ELb1ELb1ELb1ELb1ELb0EEENS1_21CollectiveEpilogueFwdINS6_IJSA_SA_SB_EEES9_SE_SG_Li256ELb1ELb1ELb1ELb0EEENS1_36VarlenDynamicPersistentTileSchedulerILi128ELi96ELi256ELi128ELb1ELb1ELb1ELb1ELb0ELb1EEEEEEEEEvNT_6ParamsE,"",@"SHT_CUDA_INFO"
	.sectionflags	@""
	.align	4


	//----- nvinfo : EIATTR_CUDA_API_VERSION
	.align		4
        /*0000*/ 	.byte	0x04, 0x37
        /*0002*/ 	.short	(.L_464 - .L_463)
.L_463:
        /*0004*/ 	.word	0x00000082


	//----- nvinfo : EIATTR_KPARAM_INFO
	.align		4
.L_464:
        /*0008*/ 	.byte	0x04, 0x17
        /*000a*/ 	.short	(.L_466 - .L_465)
.L_465:
        /*000c*/ 	.word	0x00000000
        /*0010*/ 	.short	0x0000
        /*0012*/ 	.short	0x0070
        /*0014*/ 	.byte	0x00, 0xf0, 0x01, 0x2a


	//----- nvinfo : EIATTR_SPARSE_MMA_MASK
	.align		4
.L_466:
        /*0018*/ 	.byte	0x03, 0x50
        /*001a*/ 	.short	0x0000


	//----- nvinfo : EIATTR_MAXREG_COUNT
	.align		4
        /*001c*/ 	.byte	0x03, 0x1b
        /*001e*/ 	.short	0x00a8


	//----- nvinfo : EIATTR_NUM_BARRIERS
	.align		4
        /*0020*/ 	.byte	0x02, 0x4c
        /*0022*/ 	.byte	0x10
	.zero		1


	//----- nvinfo : EIATTR_EXTERNS
	.align		4
        /*0024*/ 	.byte	0x04, 0x0f
        /*0026*/ 	.short	(.L_468 - .L_467)


	//   ....[0]....
	.align		4
.L_467:
        /*0028*/ 	.word	index@(__assertfail)


	//----- nvinfo : EIATTR_ANNOTATIONS
	.align		4
.L_468:
        /*002c*/ 	.byte	0x04, 0x55
        /*002e*/ 	.short	(.L_470 - .L_469)


	//   ....[0]....
.L_469:
        /* <DEDUP_REMOVED lines=37> */
        /*0274*/ 	.byte	0x10, 0xb6, 0x02, 0x00, 0x01, 0x00, 0x00, 0x00, 0xa0, 0xb7, 0x02, 0x00


	//----- nvinfo : EIATTR_MERCURY_ISA_VERSION
	.align		4
.L_470:
        /*0280*/ 	.byte	0x03, 0x5f
        /*0282*/ 	.short	0x0101


	//----- nvinfo : EIATTR_UNUSED_LOAD_BYTE_OFFSET
	.align		4
        /*0284*/ 	.byte	0x04, 0x44
        /*0286*/ 	.short	(.L_472 - .L_471)


	//   ....[0]....
.L_471:
        /*0288*/ 	.word	0x00000a50
        /*028c*/ 	.word	0x0000fff0


	//   ....[1]....
        /*0290*/ 	.word	0x00020b60
        /*0294*/ 	.word	0x0000fff0


	//----- nvinfo : EIATTR_INT_WARP_WIDE_INSTR_OFFSETS
	.align		4
.L_472:
        /*0298*/ 	.byte	0x04, 0x31
        /*029a*/ 	.short	(.L_474 - .L_473)


	//   ....[0]....
.L_473:
        /*029c*/ 	.word	0x00000130


	//   ....[1]....
        /*02a0*/ 	.word	0x00000170


	//   ....[2]....
        /*02a4*/ 	.word	0x000001e0


	//   ....[3]....
        /*02a8*/ 	.word	0x00027020


	//   ....[4]....
        /*02ac*/ 	.word	0x000270b0


	//   ....[5]....
        /*02b0*/ 	.word	0x00029f20


	//   ....[6]....
        /*02b4*/ 	.word	0x00029fb0


	//----- nvinfo : EIATTR_COOP_GROUP_MASK_REGIDS
	.align		4
.L_474:
        /*02b8*/ 	.byte	0x04, 0x29
        /*02ba*/ 	.short	(.L_476 - .L_475)


	//   ....[0]....
.L_475:
        /*02bc*/ 	.word	0xffffffff


	//   ....[1]....
        /*02c0*/ 	.word	0xffffffff


	//   ....[2]....
        /*02c4*/ 	.word	0xffffffff


	//   ....[3]....
        /*02c8*/ 	.word	0xffffffff


	//   ....[4]....
        /*02cc*/ 	.word	0xffffffff


	//   ....[5]....
        /*02d0*/ 	.word	0xffffffff


	//   ....[6]....
        /*02d4*/ 	.word	0xffffffff


	//   ....[7]....
        /*02d8*/ 	.word	0xffffffff


	//   ....[8]....
        /*02dc*/ 	.word	0xffffffff


	//   ....[9]....
        /*02e0*/ 	.word	0xffffffff


	//   ....[10]....
        /*02e4*/ 	.word	0xffffffff


	//   ....[11]....
        /*02e8*/ 	.word	0xffffffff


	//   ....[12]....
        /*02ec*/ 	.word	0xffffffff


	//   ....[13]....
        /*02f0*/ 	.word	0xffffffff


	//   ....[14]....
        /*02f4*/ 	.word	0xffffffff


	//   ....[15]....
        /*02f8*/ 	.word	0xffffffff


	//   ....[16]....
        /*02fc*/ 	.word	0xffffffff


	//   ....[17]....
        /*0300*/ 	.word	0xffffffff


	//   ....[18]....
        /*0304*/ 	.word	0xffffffff


	//   ....[19]....
        /*0308*/ 	.word	0xffffffff


	//   ....[20]....
        /*030c*/ 	.word	0xffffffff


	//   ....[21]....
        /*0310*/ 	.word	0xffffffff


	//   ....[22]....
        /*0314*/ 	.word	0xffffffff


	//   ....[23]....
        /*0318*/ 	.word	0xffffffff


	//   ....[24]....
        /*031c*/ 	.word	0xffffffff


	//   ....[25]....
        /*0320*/ 	.word	0xffffffff


	//   ....[26]....
        /*0324*/ 	.word	0xffffffff


	//   ....[27]....
        /*0328*/ 	.word	0xffffffff


	//   ....[28]....
        /*032c*/ 	.word	0xffffffff


	//   ....[29]....
        /*0330*/ 	.word	0xffffffff


	//   ....[30]....
        /*0334*/ 	.word	0xffffffff


	//   ....[31]....
        /*0338*/ 	.word	0xffffffff


	//   ....[32]....
        /*033c*/ 	.word	0xffffffff


	//   ....[33]....
        /*0340*/ 	.word	0xffffffff


	//   ....[34]....
        /*0344*/ 	.word	0xffffffff


	//   ....[35]....
        /*0348*/ 	.word	0xffffffff


	//   ....[36]....
        /*034c*/ 	.word	0xffffffff


	//   ....[37]....
        /*0350*/ 	.word	0xffffffff


	//   ....[38]....
        /*0354*/ 	.word	0xffffffff


	//   ....[39]....
        /*0358*/ 	.word	0xffffffff


	//   ....[40]....
        /*035c*/ 	.word	0xffffffff


	//   ....[41]....
        /*0360*/ 	.word	0xffffffff


	//   ....[42]....
        /*0364*/ 	.word	0xffffffff


	//   ....[43]....
        /*0368*/ 	.word	0xffffffff


	//   ....[44]....
        /*036c*/ 	.word	0xffffffff


	//   ....[45]....
        /*0370*/ 	.word	0xffffffff


	//   ....[46]....
        /*0374*/ 	.word	0xffffffff


	//   ....[47]....
        /*0378*/ 	.word	0xffffffff


	//   ....[48]....
        /*037c*/ 	.word	0xffffffff


	//   ....[49]....
        /*0380*/ 	.word	0xffffffff


	//   ....[50]....
        /*0384*/ 	.word	0xffffffff


	//   ....[51]....
        /*0388*/ 	.word	0xffffffff


	//   ....[52]....
        /*038c*/ 	.word	0xffffffff


	//   ....[53]....
        /*0390*/ 	.word	0xffffffff


	//   ....[54]....
        /*0394*/ 	.word	0xffffffff


	//   ....[55]....
        /*0398*/ 	.word	0xffffffff


	//   ....[56]....
        /*039c*/ 	.word	0xffffffff


	//   ....[57]....
        /*03a0*/ 	.word	0xffffffff


	//   ....[58]....
        /*03a4*/ 	.word	0xffffffff


	//   ....[59]....
        /*03a8*/ 	.word	0xffffffff


	//   ....[60]....
        /*03ac*/ 	.word	0xffffffff


	//   ....[61]....
        /*03b0*/ 	.word	0xffffffff


	//   ....[62]....
        /*03b4*/ 	.word	0xffffffff


	//   ....[63]....
        /*03b8*/ 	.word	0xffffffff


	//   ....[64]....
        /*03bc*/ 	.word	0xffffffff


	//   ....[65]....
        /*03c0*/ 	.word	0xffffffff


	//   ....[66]....
        /*03c4*/ 	.word	0xffffffff


	//   ....[67]....
        /*03c8*/ 	.word	0xffffffff


	//   ....[68]....
        /*03cc*/ 	.word	0xffffffff


	//   ....[69]....
        /*03d0*/ 	.word	0xffffffff


	//   ....[70]....
        /*03d4*/ 	.word	0xffffffff


	//   ....[71]....
        /*03d8*/ 	.word	0xffffffff


	//   ....[72]....
        /*03dc*/ 	.word	0xffffffff


	//   ....[73]....
        /*03e0*/ 	.word	0xffffffff


	//   ....[74]....
        /*03e4*/ 	.word	0xffffffff


	//   ....[75]....
        /*03e8*/ 	.word	0xffffffff


	//   ....[76]....
        /*03ec*/ 	.word	0xffffffff


	//   ....[77]....
        /*03f0*/ 	.word	0xffffffff


	//   ....[78]....
        /*03f4*/ 	.word	0xffffffff


	//   ....[79]....
        /*03f8*/ 	.word	0xffffffff


	//   ....[80]....
        /*03fc*/ 	.word	0xffffffff


	//   ....[81]....
        /*0400*/ 	.word	0xffffffff


	//   ....[82]....
        /*0404*/ 	.word	0xffffffff


	//   ....[83]....
        /*0408*/ 	.word	0xffffffff


	//   ....[84]....
        /*040c*/ 	.word	0xffffffff


	//   ....[85]....
        /*0410*/ 	.word	0xffffffff


	//   ....[86]....
        /*0414*/ 	.word	0xffffffff


	//   ....[87]....
        /*0418*/ 	.word	0xffffffff


	//   ....[88]....
        /*041c*/ 	.word	0xffffffff


	//   ....[89]....
        /*0420*/ 	.word	0xffffffff


	//   ....[90]....
        /*0424*/ 	.word	0xffffffff


	//   ....[91]....
        /*0428*/ 	.word	0xffffffff


	//   ....[92]....
        /*042c*/ 	.word	0xffffffff


	//   ....[93]....
        /*0430*/ 	.word	0xffffffff


	//   ....[94]....
        /*0434*/ 	.word	0xffffffff


	//   ....[95]....
        /*0438*/ 	.word	0xffffffff


	//   ....[96]....
        /*043c*/ 	.word	0xffffffff


	//   ....[97]....
        /*0440*/ 	.word	0xffffffff


	//   ....[98]....
        /*0444*/ 	.word	0xffffffff


	//   ....[99]....
        /*0448*/ 	.word	0xffffffff


	//   ....[100]....
        /*044c*/ 	.word	0xffffffff


	//   ....[101]....
        /*0450*/ 	.word	0xffffffff


	//   ....[102]....
        /*0454*/ 	.word	0xffffffff


	//   ....[103]....
        /*0458*/ 	.word	0xffffffff


	//   ....[104]....
        /*045c*/ 	.word	0xffffffff


	//   ....[105]....
        /*0460*/ 	.word	0xffffffff


	//   ....[106]....
        /*0464*/ 	.word	0xffffffff


	//   ....[107]....
        /*0468*/ 	.word	0xffffffff


	//   ....[108]....
        /*046c*/ 	.word	0xffffffff


	//   ....[109]....
        /*0470*/ 	.word	0xffffffff


	//   ....[110]....
        /*0474*/ 	.word	0xffffffff


	//   ....[111]....
        /*0478*/ 	.word	0xffffffff


	//   ....[112]....
        /*047c*/ 	.word	0xffffffff


	//   ....[113]....
        /*0480*/ 	.word	0xffffffff


	//   ....[114]....
        /*0484*/ 	.word	0xffffffff


	//   ....[115]....
        /*0488*/ 	.word	0xffffffff


	//   ....[116]....
        /*048c*/ 	.word	0xffffffff


	//   ....[117]....
        /*0490*/ 	.word	0xffffffff


	//   ....[118]....
        /*0494*/ 	.word	0xffffffff


	//   ....[119]....
        /*0498*/ 	.word	0xffffffff


	//   ....[120]....
        /*049c*/ 	.word	0xffffffff


	//   ....[121]....
        /*04a0*/ 	.word	0xffffffff


	//   ....[122]....
        /*04a4*/ 	.word	0xffffffff


	//   ....[123]....
        /*04a8*/ 	.word	0xffffffff


	//   ....[124]....
        /*04ac*/ 	.word	0xffffffff


	//   ....[125]....
        /*04b0*/ 	.word	0xffffffff


	//   ....[126]....
        /*04b4*/ 	.word	0xffffffff


	//   ....[127]....
        /*04b8*/ 	.word	0xffffffff


	//   ....[128]....
        /*04bc*/ 	.word	0xffffffff


	//   ....[129]....
        /*04c0*/ 	.word	0xffffffff


	//   ....[130]....
        /*04c4*/ 	.word	0xffffffff


	//   ....[131]....
        /*04c8*/ 	.word	0xffffffff


	//   ....[132]....
        /*04cc*/ 	.word	0xffffffff


	//   ....[133]....
        /*04d0*/ 	.word	0xffffffff


	//   ....[134]....
        /*04d4*/ 	.word	0xffffffff


	//   ....[135]....
        /*04d8*/ 	.word	0xffffffff


	//   ....[136]....
        /*04dc*/ 	.word	0xffffffff


	//   ....[137]....
        /*04e0*/ 	.word	0xffffffff


	//   ....[138]....
        /*04e4*/ 	.word	0xffffffff


	//   ....[139]....
        /*04e8*/ 	.word	0xffffffff


	//   ....[140]....
        /*04ec*/ 	.word	0xffffffff


	//   ....[141]....
        /*04f0*/ 	.word	0xffffffff


	//   ....[142]....
        /*04f4*/ 	.word	0xffffffff


	//   ....[143]....
        /*04f8*/ 	.word	0xffffffff


	//   ....[144]....
        /*04fc*/ 	.word	0xffffffff


	//   ....[145]....
        /*0500*/ 	.word	0xffffffff


	//   ....[146]....
        /*0504*/ 	.word	0xffffffff


	//   ....[147]....
        /*0508*/ 	.word	0xffffffff


	//   ....[148]....
        /*050c*/ 	.word	0xffffffff


	//   ....[149]....
        /*0510*/ 	.word	0xffffffff


	//   ....[150]....
        /*0514*/ 	.word	0xffffffff


	//   ....[151]....
        /*0518*/ 	.word	0xffffffff


	//   ....[152]....
        /*051c*/ 	.word	0xffffffff


	//   ....[153]....
        /*0520*/ 	.word	0xffffffff


	//   ....[154]....
        /*0524*/ 	.word	0xffffffff


	//   ....[155]....
        /*0528*/ 	.word	0xffffffff


	//   ....[156]....
        /*052c*/ 	.word	0xffffffff


	//   ....[157]....
        /*0530*/ 	.word	0xffffffff


	//   ....[158]....
        /*0534*/ 	.word	0xffffffff


	//   ....[159]....
        /*0538*/ 	.word	0xffffffff


	//   ....[160]....
        /*053c*/ 	.word	0xffffffff


	//   ....[161]....
        /*0540*/ 	.word	0xffffffff


	//   ....[162]....
        /*0544*/ 	.word	0xffffffff


	//   ....[163]....
        /*0548*/ 	.word	0xffffffff


	//   ....[164]....
        /*054c*/ 	.word	0xffffffff


	//   ....[165]....
        /*0550*/ 	.word	0xffffffff


	//   ....[166]....
        /*0554*/ 	.word	0xffffffff


	//   ....[167]....
        /*0558*/ 	.word	0xffffffff


	//   ....[168]....
        /*055c*/ 	.word	0xffffffff


	//   ....[169]....
        /*0560*/ 	.word	0xffffffff


	//   ....[170]....
        /*0564*/ 	.word	0xffffffff


	//   ....[171]....
        /*0568*/ 	.word	0xffffffff


	//   ....[172]....
        /*056c*/ 	.word	0xffffffff


	//   ....[173]....
        /*0570*/ 	.word	0xffffffff


	//   ....[174]....
        /*0574*/ 	.word	0xffffffff


	//   ....[175]....
        /*0578*/ 	.word	0xffffffff


	//   ....[176]....
        /*057c*/ 	.word	0xffffffff


	//   ....[177]....
        /*0580*/ 	.word	0xffffffff


	//   ....[178]....
        /*0584*/ 	.word	0xffffffff


	//   ....[179]....
        /*0588*/ 	.word	0xffffffff


	//   ....[180]....
        /*058c*/ 	.word	0xffffffff


	//   ....[181]....
        /*0590*/ 	.word	0xffffffff


	//   ....[182]....
        /*0594*/ 	.word	0xffffffff


	//   ....[183]....
        /*0598*/ 	.word	0xffffffff


	//   ....[184]....
        /*059c*/ 	.word	0xffffffff


	//   ....[185]....
        /*05a0*/ 	.word	0xffffffff


	//   ....[186]....
        /*05a4*/ 	.word	0xffffffff


	//   ....[187]....
        /*05a8*/ 	.word	0xffffffff


	//   ....[188]....
        /*05ac*/ 	.word	0xffffffff


	//   ....[189]....
        /*05b0*/ 	.word	0xffffffff


	//   ....[190]....
        /*05b4*/ 	.word	0xffffffff


	//   ....[191]....
        /*05b8*/ 	.word	0x0500000f


	//   ....[192]....
        /*05bc*/ 	.word	0x0500000f


	//   ....[193]....
        /*05c0*/ 	.word	0x0500000f


	//   ....[194]....
        /*05c4*/ 	.word	0x0500000f


	//   ....[195]....
        /*05c8*/ 	.word	0x0500000f


	//   ....[196]....
        /*05cc*/ 	.word	0x0500000f


	//   ....[197]....
        /*05d0*/ 	.word	0x0500000f


	//   ....[198]....
        /*05d4*/ 	.word	0x0500000f


	//   ....[199]....
        /*05d8*/ 	.word	0x0500000f


	//   ....[200]....
        /*05dc*/ 	.word	0x0500000f


	//   ....[201]....
        /*05e0*/ 	.word	0x0500000f


	//   ....[202]....
        /*05e4*/ 	.word	0x0500000f


	//   ....[203]....
        /*05e8*/ 	.word	0x0500000f


	//   ....[204]....
        /*05ec*/ 	.word	0x0500000f


	//   ....[205]....
        /*05f0*/ 	.word	0x0500000f


	//   ....[206]....
        /*05f4*/ 	.word	0x0500000f


	//   ....[207]....
        /*05f8*/ 	.word	0x0500000f


	//   ....[208]....
        /*05fc*/ 	.word	0x0500000f


	//   ....[209]....
        /*0600*/ 	.word	0x0500000f


	//   ....[210]....
        /*0604*/ 	.word	0x0500000f


	//   ....[211]....
        /*0608*/ 	.word	0x0500000f


	//   ....[212]....
        /*060c*/ 	.word	0x0500000f


	//   ....[213]....
        /*0610*/ 	.word	0x0500000f


	//   ....[214]....
        /*0614*/ 	.word	0x0500000f


	//   ....[215]....
        /*0618*/ 	.word	0x0500000f


	//   ....[216]....
        /*061c*/ 	.word	0x0500000f


	//   ....[217]....
        /*0620*/ 	.word	0x0500000f


	//   ....[218]....
        /*0624*/ 	.word	0x0500000f


	//   ....[219]....
        /*0628*/ 	.word	0x0500000f


	//   ....[220]....
        /*062c*/ 	.word	0x0500000f


	//   ....[221]....
        /*0630*/ 	.word	0x0500000f


	//   ....[222]....
        /*0634*/ 	.word	0x0500000f


	//   ....[223]....
        /*0638*/ 	.word	0x0500000f


	//   ....[224]....
        /*063c*/ 	.word	0x0500000f


	//   ....[225]....
        /*0640*/ 	.word	0x0500000f


	//   ....[226]....
        /*0644*/ 	.word	0x0500000f


	//   ....[227]....
        /*0648*/ 	.word	0x0500000f


	//   ....[228]....
        /*064c*/ 	.word	0x0500000f


	//   ....[229]....
        /*0650*/ 	.word	0x0500000f


	//   ....[230]....
        /*0654*/ 	.word	0x0500000f


	//   ....[231]....
        /*0658*/ 	.word	0x0500000f


	//   ....[232]....
        /*065c*/ 	.word	0x0500000f


	//   ....[233]....
        /*0660*/ 	.word	0x0500000f


	//   ....[234]....
        /*0664*/ 	.word	0x0500000f


	//   ....[235]....
        /*0668*/ 	.word	0x0500000f


	//   ....[236]....
        /*066c*/ 	.word	0x0500000f


	//   ....[237]....
        /*0670*/ 	.word	0x0500000f


	//   ....[238]....
        /*0674*/ 	.word	0x0500000f


	//   ....[239]....
        /*0678*/ 	.word	0x0500000f


	//   ....[240]....
        /*067c*/ 	.word	0x0500000f


	//   ....[241]....
        /*0680*/ 	.word	0x0500000f


	//   ....[242]....
        /*0684*/ 	.word	0x0500000f


	//   ....[243]....
        /*0688*/ 	.word	0x0500000f


	//   ....[244]....
        /*068c*/ 	.word	0x0500000f


	//   ....[245]....
        /*0690*/ 	.word	0x0500000f


	//   ....[246]....
        /*0694*/ 	.word	0x0500000f


	//   ....[247]....
        /*0698*/ 	.word	0x0500000f


	//   ....[248]....
        /*069c*/ 	.word	0x0500000f


	//   ....[249]....
        /*06a0*/ 	.word	0x0500000f


	//   ....[250]....
        /*06a4*/ 	.word	0x0500000f


	//   ....[251]....
        /*06a8*/ 	.word	0x0500000f


	//   ....[252]....
        /*06ac*/ 	.word	0x0500000f


	//   ....[253]....
        /*06b0*/ 	.word	0x0500000f


	//   ....[254]....
        /*06b4*/ 	.word	0x0500000f


	//   ....[255]....
        /*06b8*/ 	.word	0x0500000f


	//   ....[0]....
        /*06bc*/ 	.word	0x0500000f


	//   ....[1]....
        /*06c0*/ 	.word	0x0500000f


	//   ....[2]....
        /*06c4*/ 	.word	0x0500000f


	//   ....[3]....
        /*06c8*/ 	.word	0x0500000f


	//   ....[4]....
        /*06cc*/ 	.word	0x0500000f


	//   ....[5]....
        /*06d0*/ 	.word	0x0500000f


	//   ....[6]....
        /*06d4*/ 	.word	0x0500000f


	//   ....[7]....
        /*06d8*/ 	.word	0x0500000f


	//   ....[8]....
        /*06dc*/ 	.word	0x0500000f


	//   ....[9]....
        /*06e0*/ 	.word	0x0500000f


	//   ....[10]....
        /*06e4*/ 	.word	0x0500000f


	//   ....[11]....
        /*06e8*/ 	.word	0x0500000f


	//   ....[12]....
        /*06ec*/ 	.word	0x0500000f


	//   ....[13]....
        /*06f0*/ 	.word	0x0500000f


	//   ....[14]....
        /*06f4*/ 	.word	0x0500000f


	//   ....[15]....
        /*06f8*/ 	.word	0x0500000f


	//   ....[16]....
        /*06fc*/ 	.word	0x0500000f


	//   ....[17]....
        /*0700*/ 	.word	0x0500000f


	//   ....[18]....
        /*0704*/ 	.word	0x0500000f


	//   ....[19]....
        /*0708*/ 	.word	0x0500000f


	//   ....[20]....
        /*070c*/ 	.word	0x0500000f


	//   ....[21]....
        /*0710*/ 	.word	0x0500000f


	//   ....[22]....
        /*0714*/ 	.word	0x0500000f


	//   ....[23]....
        /*0718*/ 	.word	0x0500000f


	//   ....[24]....
        /*071c*/ 	.word	0x0500000f


	//   ....[25]....
        /*0720*/ 	.word	0x0500000f


	//   ....[26]....
        /*0724*/ 	.word	0x0500000f


	//   ....[27]....
        /*0728*/ 	.word	0x0500000f


	//   ....[28]....
        /*072c*/ 	.word	0x0500000f


	//   ....[29]....
        /*0730*/ 	.word	0x0500000f


	//   ....[30]....
        /*0734*/ 	.word	0x0500000f


	//   ....[31]....
        /*0738*/ 	.word	0x0500000f


	//   ....[32]....
        /*073c*/ 	.word	0x0500000f


	//   ....[33]....
        /*0740*/ 	.word	0x0500000f


	//   ....[34]....
        /*0744*/ 	.word	0x0500000f


	//   ....[35]....
        /*0748*/ 	.word	0x0500000f


	//   ....[36]....
        /*074c*/ 	.word	0x0500000f


	//   ....[37]....
        /*0750*/ 	.word	0x0500000f


	//   ....[38]....
        /*0754*/ 	.word	0x0500000f


	//   ....[39]....
        /*0758*/ 	.word	0x0500000f


	//   ....[40]....
        /*075c*/ 	.word	0x0500000f


	//   ....[41]....
        /*0760*/ 	.word	0x0500000f


	//   ....[42]....
        /*0764*/ 	.word	0x0500000f


	//   ....[43]....
        /*0768*/ 	.word	0x0500000f


	//   ....[44]....
        /*076c*/ 	.word	0x0500000f


	//   ....[45]....
        /*0770*/ 	.word	0x0500000f


	//   ....[46]....
        /*0774*/ 	.word	0x0500000f


	//   ....[47]....
        /*0778*/ 	.word	0x0500000f


	//----- nvinfo : EIATTR_COOP_GROUP_INSTR_OFFSETS
	.align		4
.L_476:
        /*077c*/ 	.byte	0x04, 0x28
        /*077e*/ 	.short	(.L_478 - .L_477)


	//   ....[0]....
.L_477:
        /*0780*/ 	.word	0x00000060


	//   ....[1]....
        /*0784*/ 	.word	0x00000140


	//   ....[2]....
        /*0788*/ 	.word	0x00000190


	//   ....[3]....
        /*078c*/ 	.word	0x000003c0


	//   ....[4]....
        /*0790*/ 	.word	0x00000520


	//   ....[5]....
        /*0794*/ 	.word	0x00000640


	//   ....[6]....
        /*0798*/ 	.word	0x000007a0


	//   ....[7]....
        /*079c*/ 	.word	0x00003ed0


	//   ....[8]....
        /*07a0*/ 	.word	0x00003ee0


	//   ....[9]....
        /*07a4*/ 	.word	0x00005490


	//   ....[10]....
        /*07a8*/ 	.word	0x000054a0


	//   ....[11]....
        /*07ac*/ 	.word	0x000074f0


	//   ....[12]....
        /*07b0*/ 	.word	0x00007500


	//   ....[13]....
        /*07b4*/ 	.word	0x00008be0


	//   ....[14]....
        /*07b8*/ 	.word	0x00008bf0


	//   ....[15]....
        /*07bc*/ 	.word	0x0000a4b0


	//   ....[16]....
        /*07c0*/ 	.word	0x0000a4c0


	//   ....[17]....
        /*07c4*/ 	.word	0x0000a750


	//   ....[18]....
        /*07c8*/ 	.word	0x0000a760


	//   ....[19]....
        /*07cc*/ 	.word	0x0000ac90


	//   ....[20]....
        /*07d0*/ 	.word	0x0000acb0


	//   ....[21]....
        /*07d4*/ 	.word	0x0000ae30


	//   ....[22]....
        /*07d8*/ 	.word	0x0000ae50


	//   ....[23]....
        /*07dc*/ 	.word	0x0000ba20


	//   ....[24]....
        /*07e0*/ 	.word	0x0000c170


	//   ....[25]....
        /*07e4*/ 	.word	0x0000c180


	//   ....[26]....
        /*07e8*/ 	.word	0x0000c190


	//   ....[27]....
        /*07ec*/ 	.word	0x0000c1a0


	//   ....[28]....
        /*07f0*/ 	.word	0x0000c990


	//   ....[29]....
        /*07f4*/ 	.word	0x0000c9a0


	//   ....[30]....
        /*07f8*/ 	.word	0x0000c9b0


	//   ....[31]....
        /*07fc*/ 	.word	0x0000c9c0


	//   ....[32]....
        /*0800*/ 	.word	0x0000f740


	//   ....[33]....
        /*0804*/ 	.word	0x0000f750


	//   ....[34]....
        /*0808*/ 	.word	0x0000f760


	//   ....[35]....
        /*080c*/ 	.word	0x0000f770


	//   ....[36]....
        /*0810*/ 	.word	0x0000fda0


	//   ....[37]....
        /*0814*/ 	.word	0x0000fdb0


	//   ....[38]....
        /*0818*/ 	.word	0x0000fdc0


	//   ....[39]....
        /*081c*/ 	.word	0x0000fdd0


	//   ....[40]....
        /*0820*/ 	.word	0x00013890


	//   ....[41]....
        /*0824*/ 	.word	0x00013d70


	//   ....[42]....
        /*0828*/ 	.word	0x00014aa0


	//   ....[43]....
        /*082c*/ 	.word	0x00014be0


	//   ....[44]....
        /*0830*/ 	.word	0x00015110


	//   ....[45]....
        /*0834*/ 	.word	0x00015190


	//   ....[46]....
        /*0838*/ 	.word	0x000173c0


	//   ....[47]....
        /*083c*/ 	.word	0x00017940


	//   ....[48]....
        /*0840*/ 	.word	0x000187a0


	//   ....[49]....
        /*0844*/ 	.word	0x000188b0


	//   ....[50]....
        /*0848*/ 	.word	0x00018ec0


	//   ....[51]....
        /*084c*/ 	.word	0x00018f10


	//   ....[52]....
        /*0850*/ 	.word	0x0001b690


	//   ....[53]....
        /*0854*/ 	.word	0x0001b6b0


	//   ....[54]....
        /*0858*/ 	.word	0x0001b6d0


	//   ....[55]....
        /*085c*/ 	.word	0x0001b6f0


	//   ....[56]....
        /*0860*/ 	.word	0x0001d820


	//   ....[57]....
        /*0864*/ 	.word	0x0001de20


	//   ....[58]....
        /*0868*/ 	.word	0x0001ec00


	//   ....[59]....
        /*086c*/ 	.word	0x0001ed10


	//   ....[60]....
        /*0870*/ 	.word	0x0001f300


	//   ....[61]....
        /*0874*/ 	.word	0x0001f380


	//   ....[62]....
        /*0878*/ 	.word	0x00020440


	//   ....[63]....
        /*087c*/ 	.word	0x000204c0


	//   ....[64]....
        /*0880*/ 	.word	0x000204f0


	//   ....[65]....
        /*0884*/ 	.word	0x00020500


	//   ....[66]....
        /*0888*/ 	.word	0x00021610


	//   ....[67]....
        /*088c*/ 	.word	0x00021620


	//   ....[68]....
        /*0890*/ 	.word	0x00021630


	//   ....[69]....
        /*0894*/ 	.word	0x00021640


	//   ....[70]....
        /*0898*/ 	.word	0x00021ce0


	//   ....[71]....
        /*089c*/ 	.word	0x00021d40


	//   ....[72]....
        /*08a0*/ 	.word	0x00021e10


	//   ....[73]....
        /*08a4*/ 	.word	0x00021e30


	//   ....[74]....
        /*08a8*/ 	.word	0x00021ef0


	//   ....[75]....
        /*08ac*/ 	.word	0x00021f10


	//   ....[76]....
        /*08b0*/ 	.word	0x00021fe0


	//   ....[77]....
        /*08b4*/ 	.word	0x00022000


	//   ....[78]....
        /*08b8*/ 	.word	0x00022480


	//   ....[79]....
        /*08bc*/ 	.word	0x000224a0


	//   ....[80]....
        /*08c0*/ 	.word	0x000228e0


	//   ....[81]....
        /*08c4*/ 	.word	0x000228f0


	//   ....[82]....
        /*08c8*/ 	.word	0x00023560


	//   ....[83]....
        /*08cc*/ 	.word	0x00023570


	//   ....[84]....
        /*08d0*/ 	.word	0x00023630


	//   ....[85]....
        /*08d4*/ 	.word	0x00023650


	//   ....[86]....
        /*08d8*/ 	.word	0x00023710


	//   ....[87]....
        /*08dc*/ 	.word	0x00023730


	//   ....[88]....
        /*08e0*/ 	.word	0x00023800


	//   ....[89]....
        /*08e4*/ 	.word	0x00023820


	//   ....[90]....
        /*08e8*/ 	.word	0x00023970


	//   ....[91]....
        /*08ec*/ 	.word	0x00023b60


	//   ....[92]....
        /*08f0*/ 	.word	0x00023b90


	//   ....[93]....
        /*08f4*/ 	.word	0x00023bc0


	//   ....[94]....
        /*08f8*/ 	.word	0x00023bf0


	//   ....[95]....
        /*08fc*/ 	.word	0x00023c20


	//   ....[96]....
        /*0900*/ 	.word	0x00023c50


	//   ....[97]....
        /*0904*/ 	.word	0x00023de0


	//   ....[98]....
        /*0908*/ 	.word	0x00023e10


	//   ....[99]....
        /*090c*/ 	.word	0x00023e40


	//   ....[100]....
        /*0910*/ 	.word	0x00023e70


	//   ....[101]....
        /*0914*/ 	.word	0x00023ea0


	//   ....[102]....
        /*0918*/ 	.word	0x00023ed0


	//   ....[103]....
        /*091c*/ 	.word	0x00023f60


	//   ....[104]....
        /*0920*/ 	.word	0x00023f90


	//   ....[105]....
        /*0924*/ 	.word	0x00023fa0


	//   ....[106]....
        /*0928*/ 	.word	0x00023fe0


	//   ....[107]....
        /*092c*/ 	.word	0x00025750


	//   ....[108]....
        /*0930*/ 	.word	0x00027c80


	//   ....[109]....
        /*0934*/ 	.word	0x00027ca0


	//   ....[110]....
        /*0938*/ 	.word	0x00027d50


	//   ....[111]....
        /*093c*/ 	.word	0x00027d70


	//   ....[112]....
        /*0940*/ 	.word	0x00027e10


	//   ....[113]....
        /*0944*/ 	.word	0x00027e30


	//   ....[114]....
        /*0948*/ 	.word	0x00027ed0


	//   ....[115]....
        /*094c*/ 	.word	0x00027ef0


	//   ....[116]....
        /*0950*/ 	.word	0x00027f90


	//   ....[117]....
        /*0954*/ 	.word	0x00027fb0


	//   ....[118]....
        /*0958*/ 	.word	0x00027fc0


	//   ....[119]....
        /*095c*/ 	.word	0x00028050


	//   ....[120]....
        /*0960*/ 	.word	0x000287f0


	//   ....[121]....
        /*0964*/ 	.word	0x00028820


	//   ....[122]....
        /*0968*/ 	.word	0x00028840


	//   ....[123]....
        /*096c*/ 	.word	0x000288d0


	//   ....[124]....
        /*0970*/ 	.word	0x000288e0


	//   ....[125]....
        /*0974*/ 	.word	0x00028980


	//   ....[126]....
        /*0978*/ 	.word	0x00028990


	//   ....[127]....
        /*097c*/ 	.word	0x00028a30


	//   ....[128]....
        /*0980*/ 	.word	0x00028a40


	//   ....[129]....
        /*0984*/ 	.word	0x00028ae0


	//   ....[130]....
        /*0988*/ 	.word	0x00028af0


	//   ....[131]....
        /*098c*/ 	.word	0x00028b90


	//   ....[132]....
        /*0990*/ 	.word	0x00028ba0


	//   ....[133]....
        /*0994*/ 	.word	0x00028c40


	//   ....[134]....
        /*0998*/ 	.word	0x00028c50


	//   ....[135]....
        /*099c*/ 	.word	0x00028c60


	//   ....[136]....
        /*09a0*/ 	.word	0x00029420


	//   ....[137]....
        /*09a4*/ 	.word	0x00029430


	//   ....[138]....
        /*09a8*/ 	.word	0x00029440


	//   ....[139]....
        /*09ac*/ 	.word	0x000294d0


	//   ....[140]....
        /*09b0*/ 	.word	0x000294e0


	//   ....[141]....
        /*09b4*/ 	.word	0x00029540


	//   ....[142]....
        /*09b8*/ 	.word	0x00029570


	//   ....[143]....
        /*09bc*/ 	.word	0x000295b0


	//   ....[144]....
        /*09c0*/ 	.word	0x000295e0


	//   ....[145]....
        /*09c4*/ 	.word	0x00029620


	//   ....[146]....
        /*09c8*/ 	.word	0x00029650


	//   ....[147]....
        /*09cc*/ 	.word	0x00029690


	//   ....[148]....
        /*09d0*/ 	.word	0x00029900


	//   ....[149]....
        /*09d4*/ 	.word	0x00029920


	//   ....[150]....
        /*09d8*/ 	.word	0x000299b0


	//   ....[151]....
        /*09dc*/ 	.word	0x000299c0


	//   ....[152]....
        /*09e0*/ 	.word	0x00029a30


	//   ....[153]....
        /*09e4*/ 	.word	0x00029a40


	//   ....[154]....
        /*09e8*/ 	.word	0x00029ab0


	//   ....[155]....
        /*09ec*/ 	.word	0x00029ac0


	//   ....[156]....
        /*09f0*/ 	.word	0x00029b30


	//   ....[157]....
        /*09f4*/ 	.word	0x00029b40


	//   ....[158]....
        /*09f8*/ 	.word	0x00029b50


	//   ....[159]....
        /*09fc*/ 	.word	0x00029bc0


	//   ....[160]....
        /*0a00*/ 	.word	0x0002a130


	//   ....[161]....
        /*0a04*/ 	.word	0x0002a160


	//   ....[162]....
        /*0a08*/ 	.word	0x0002a180


	//   ....[163]....
        /*0a0c*/ 	.word	0x0002a190


	//   ....[164]....
        /*0a10*/ 	.word	0x0002a1d0


	//   ....[165]....
        /*0a14*/ 	.word	0x0002a1f0


	//   ....[166]....
        /*0a18*/ 	.word	0x0002a260


	//   ....[167]....
        /*0a1c*/ 	.word	0x0002a280


	//   ....[168]....
        /*0a20*/ 	.word	0x0002a2e0


	//   ....[169]....
        /*0a24*/ 	.word	0x0002a300


	//   ....[170]....
        /*0a28*/ 	.word	0x0002a350


	//   ....[171]....
        /*0a2c*/ 	.word	0x0002a370


	//   ....[172]....
        /*0a30*/ 	.word	0x0002a7a0


	//   ....[173]....
        /*0a34*/ 	.word	0x0002a7d0


	//   ....[174]....
        /*0a38*/ 	.word	0x0002a830


	//   ....[175]....
        /*0a3c*/ 	.word	0x0002a860


	//   ....[176]....
        /*0a40*/ 	.word	0x0002a890


	//   ....[177]....
        /*0a44*/ 	.word	0x0002a8c0


	//   ....[178]....
        /*0a48*/ 	.word	0x0002a8f0


	//   ....[179]....
        /*0a4c*/ 	.word	0x0002a920


	//   ....[180]....
        /*0a50*/ 	.word	0x0002aac0


	//   ....[181]....
        /*0a54*/ 	.word	0x0002aaf0


	//   ....[182]....
        /*0a58*/ 	.word	0x0002ab20


	//   ....[183]....
        /*0a5c*/ 	.word	0x0002ab50


	//   ....[184]....
        /*0a60*/ 	.word	0x0002ab80


	//   ....[185]....
        /*0a64*/ 	.word	0x0002abb0


	//   ....[186]....
        /*0a68*/ 	.word	0x0002ac70


	//   ....[187]....
        /*0a6c*/ 	.word	0x0002ac90


	//   ....[188]....
        /*0a70*/ 	.word	0x0002acb0


	//   ....[189]....
        /*0a74*/ 	.word	0x0002ad10


	//   ....[190]....
        /*0a78*/ 	.word	0x0002b730


	//   ....[191]....
        /*0a7c*/ 	.word	0x0002ba70


	//   ....[192]....
        /*0a80*/ 	.word	0x0002bb00


	//   ....[193]....
        /*0a84*/ 	.word	0x0002bba0


	//   ....[194]....
        /*0a88*/ 	.word	0x0002bc30


	//   ....[195]....
        /*0a8c*/ 	.word	0x0002bd20


	//   ....[196]....
        /*0a90*/ 	.word	0x0002bdb0


	//   ....[197]....
        /*0a94*/ 	.word	0x0002be50


	//   ....[198]....
        /*0a98*/ 	.word	0x0002bee0


	//   ....[199]....
        /*0a9c*/ 	.word	0x0002bfd0


	//   ....[200]....
        /*0aa0*/ 	.word	0x0002c060


	//   ....[201]....
        /*0aa4*/ 	.word	0x0002c100


	//   ....[202]....
        /*0aa8*/ 	.word	0x0002c190


	//   ....[203]....
        /*0aac*/ 	.word	0x0002c280


	//   ....[204]....
        /*0ab0*/ 	.word	0x0002c310


	//   ....[205]....
        /*0ab4*/ 	.word	0x0002c360


	//   ....[206]....
        /*0ab8*/ 	.word	0x0002c3b0


	//   ....[207]....
        /*0abc*/ 	.word	0x0002c450


	//   ....[208]....
        /*0ac0*/ 	.word	0x0002c4e0


	//   ....[209]....
        /*0ac4*/ 	.word	0x0002c530


	//   ....[210]....
        /*0ac8*/ 	.word	0x0002c580


	//   ....[211]....
        /*0acc*/ 	.word	0x0002c670


	//   ....[212]....
        /*0ad0*/ 	.word	0x0002c700


	//   ....[213]....
        /*0ad4*/ 	.word	0x0002c750


	//   ....[214]....
        /*0ad8*/ 	.word	0x0002c7a0


	//   ....[215]....
        /*0adc*/ 	.word	0x0002c830


	//   ....[216]....
        /*0ae0*/ 	.word	0x0002c8c0


	//   ....[217]....
        /*0ae4*/ 	.word	0x0002c910


	//   ....[218]....
        /*0ae8*/ 	.word	0x0002c960


	//   ....[219]....
        /*0aec*/ 	.word	0x0002cd00


	//   ....[220]....
        /*0af0*/ 	.word	0x0002cfe0


	//   ....[221]....
        /*0af4*/ 	.word	0x0002d0d0


	//   ....[222]....
        /*0af8*/ 	.word	0x0002d170


	//   ....[223]....
        /*0afc*/ 	.word	0x0002d1d0


	//   ....[224]....
        /*0b00*/ 	.word	0x0002d2f0


	//   ....[225]....
        /*0b04*/ 	.word	0x0002d350


	//   ....[226]....
        /*0b08*/ 	.word	0x0002d460


	//   ....[227]....
        /*0b0c*/ 	.word	0x0002d4d0


	//   ....[228]....
        /*0b10*/ 	.word	0x0002d5e0


	//   ....[229]....
        /*0b14*/ 	.word	0x0002d650


	//   ....[230]....
        /*0b18*/ 	.word	0x0002d760


	//   ....[231]....
        /*0b1c*/ 	.word	0x0002d7d0


	//   ....[232]....
        /*0b20*/ 	.word	0x0002d8b0


	//   ....[233]....
        /*0b24*/ 	.word	0x0002d9b0


	//   ....[234]....
        /*0b28*/ 	.word	0x0002da10


	//   ....[235]....
        /*0b2c*/ 	.word	0x0002da70


	//   ....[236]....
        /*0b30*/ 	.word	0x0002db70


	//   ....[237]....
        /*0b34*/ 	.word	0x0002dbd0


	//   ....[238]....
        /*0b38*/ 	.word	0x0002dce0


	//   ....[239]....
        /*0b3c*/ 	.word	0x0002dd40


	//   ....[240]....
        /*0b40*/ 	.word	0x0002de50


	//   ....[241]....
        /*0b44*/ 	.word	0x0002deb0


	//   ....[242]....
        /*0b48*/ 	.word	0x0002dfc0


	//   ....[243]....
        /*0b4c*/ 	.word	0x0002e020


	//   ....[244]....
        /*0b50*/ 	.word	0x0002e130


	//   ....[245]....
        /*0b54*/ 	.word	0x0002e190


	//   ....[246]....
        /*0b58*/ 	.word	0x0002e2a0


	//   ....[247]....
        /*0b5c*/ 	.word	0x0002e300


	//   ....[248]....
        /*0b60*/ 	.word	0x0002e3f0


	//   ....[249]....
        /*0b64*/ 	.word	0x0002e520


	//   ....[250]....
        /*0b68*/ 	.word	0x0002e5d0


	//   ....[251]....
        /*0b6c*/ 	.word	0x0002e640


	//   ....[252]....
        /*0b70*/ 	.word	0x0002e730


	//   ....[253]....
        /*0b74*/ 	.word	0x0002e790


	//   ....[254]....
        /*0b78*/ 	.word	0x0002e860


	//   ....[255]....
        /*0b7c*/ 	.word	0x0002e8c0


	//   ....[0]....
        /*0b80*/ 	.word	0x0002e990


	//   ....[1]....
        /*0b84*/ 	.word	0x0002e9f0


	//   ....[2]....
        /*0b88*/ 	.word	0x0002eac0


	//   ....[3]....
        /*0b8c*/ 	.word	0x0002eb20


	//   ....[4]....
        /*0b90*/ 	.word	0x0002ebf0


	//   ....[5]....
        /*0b94*/ 	.word	0x0002ece0


	//   ....[6]....
        /*0b98*/ 	.word	0x0002ed80


	//   ....[7]....
        /*0b9c*/ 	.word	0x0002ede0


	//   ....[8]....
        /*0ba0*/ 	.word	0x0002eed0


	//   ....[9]....
        /*0ba4*/ 	.word	0x0002ef30


	//   ....[10]....
        /*0ba8*/ 	.word	0x0002f010


	//   ....[11]....
        /*0bac*/ 	.word	0x0002f070


	//   ....[12]....
        /*0bb0*/ 	.word	0x0002f150


	//   ....[13]....
        /*0bb4*/ 	.word	0x0002f1b0


	//   ....[14]....
        /*0bb8*/ 	.word	0x0002f290


	//   ....[15]....
        /*0bbc*/ 	.word	0x0002f2f0


	//   ....[16]....
        /*0bc0*/ 	.word	0x0002f3c0


	//   ....[17]....
        /*0bc4*/ 	.word	0x0002f4f0


	//   ....[18]....
        /*0bc8*/ 	.word	0x0002f5d0


	//   ....[19]....
        /*0bcc*/ 	.word	0x0002f680


	//   ....[20]....
        /*0bd0*/ 	.word	0x0002f750


	//   ....[21]....
        /*0bd4*/ 	.word	0x0002f7b0


	//   ....[22]....
        /*0bd8*/ 	.word	0x0002f880


	//   ....[23]....
        /*0bdc*/ 	.word	0x0002f8e0


	//   ....[24]....
        /*0be0*/ 	.word	0x0002f9c0


	//   ....[25]....
        /*0be4*/ 	.word	0x0002fa20


	//   ....[26]....
        /*0be8*/ 	.word	0x0002faf0


	//   ....[27]....
        /*0bec*/ 	.word	0x0002fb50


	//   ....[28]....
        /*0bf0*/ 	.word	0x0002fc10


	//   ....[29]....
        /*0bf4*/ 	.word	0x0002fca0


	//   ....[30]....
        /*0bf8*/ 	.word	0x0002fd40


	//   ....[31]....
        /*0bfc*/ 	.word	0x0002fec0


	//   ....[32]....
        /*0c00*/ 	.word	0x0002ff30


	//   ....[33]....
        /*0c04*/ 	.word	0x0002ffa0


	//   ....[34]....
        /*0c08*/ 	.word	0x00030010


	//   ....[35]....
        /*0c0c*/ 	.word	0x00030080


	//   ....[36]....
        /*0c10*/ 	.word	0x00030100


	//   ....[37]....
        /*0c14*/ 	.word	0x00030180


	//   ....[38]....
        /*0c18*/ 	.word	0x00030210


	//   ....[39]....
        /*0c1c*/ 	.word	0x00030280


	//   ....[40]....
        /*0c20*/ 	.word	0x000302f0


	//   ....[41]....
        /*0c24*/ 	.word	0x00030360


	//   ....[42]....
        /*0c28*/ 	.word	0x000303e0


	//   ....[43]....
        /*0c2c*/ 	.word	0x00030450


	//   ....[44]....
        /*0c30*/ 	.word	0x000304e0


	//   ....[45]....
        /*0c34*/ 	.word	0x00030540


	//   ....[46]....
        /*0c38*/ 	.word	0x000305d0


	//   ....[47]....
        /*0c3c*/ 	.word	0x00030700


	//----- nvinfo : EIATTR_REG_RECONFIG
	.align		4
.L_478:
        /*0c40*/ 	.byte	0x01, 0x54
	.zero		2


	//----- nvinfo : EIATTR_SYSCALL_OFFSETS
	.align		4
        /*0c44*/ 	.byte	0x04, 0x46
        /*0c46*/ 	.short	(.L_480 - .L_479)


	//   ....[0]....
.L_479:
        /*0c48*/ 	.word	0x000022a0


	//   ....[1]....
        /*0c4c*/ 	.word	0x000023f0


	//   ....[2]....
        /*0c50*/ 	.word	0x0000bbc0


	//   ....[3]....
        /*0c54*/ 	.word	0x0000bee0


	//   ....[4]....
        /*0c58*/ 	.word	0x00027210


	//   ....[5]....
        /*0c5c*/ 	.word	0x00027360


	//   ....[6]....
        /*0c60*/ 	.word	0x00027450


	//   ....[7]....
        /*0c64*/ 	.word	0x00028410


	//----- nvinfo : EIATTR_MBARRIER_INSTR_OFFSETS
	.align		4
.L_480:
        /*0c68*/ 	.byte	0x04, 0x39
        /*0c6a*/ 	.short	(.L_482 - .L_481)


	//   ....[0]....
.L_481:
        /*0c6c*/ 	.word	0x00000270
        /*0c70*/ 	.word	0x000000ff
        /*0c74*/ 	.word	0x0002a800
        /*0c78*/ 	.short	0x0100
        /*0c7a*/ 	.byte	0x08
	.zero		1


	//   ....[1]....
        /*0c7c*/ 	.word	0x00000280
        /*0c80*/ 	.word	0x000000ff
        /*0c84*/ 	.word	0x0002a820
        /*0c88*/ 	.short	0x0100
        /*0c8a*/ 	.byte	0x08
	.zero		1


	//   ....[2]....
        /*0c8c*/ 	.word	0x00000370
        /*0c90*/ 	.word	0x000000ff
        /*0c94*/ 	.word	0x0002a830
        /*0c98*/ 	.short	0x0100
        /*0c9a*/ 	.byte	0x08
	.zero		1


	//   ....[3]....
        /*0c9c*/ 	.word	0x00000380
        /*0ca0*/ 	.word	0x000000ff
        /*0ca4*/ 	.word	0x0002a840
        /*0ca8*/ 	.short	0x0100
        /*0caa*/ 	.byte	0x08
	.zero		1


	//   ....[4]....
        /*0cac*/ 	.word	0x00000390
        /*0cb0*/ 	.word	0x000000ff
        /*0cb4*/ 	.word	0x0002a838
        /*0cb8*/ 	.short	0x0100
        /*0cba*/ 	.byte	0x08
	.zero		1


	//   ....[5]....
        /*0cbc*/ 	.word	0x000003a0
        /*0cc0*/ 	.word	0x000000ff
        /*0cc4*/ 	.word	0x0002a848
        /*0cc8*/ 	.short	0x0100
        /*0cca*/ 	.byte	0x08
	.zero		1


	//   ....[6]....
        /*0ccc*/ 	.word	0x000004d0
        /*0cd0*/ 	.word	0x000000ff
        /*0cd4*/ 	.word	0x0002a850
        /*0cd8*/ 	.short	0x0100
        /*0cda*/ 	.byte	0x08
	.zero		1


	//   ....[7]....
        /*0cdc*/ 	.word	0x000004e0
        /*0ce0*/ 	.word	0x000000ff
        /*0ce4*/ 	.word	0x0002a860
        /*0ce8*/ 	.short	0x0100
        /*0cea*/ 	.byte	0x08
	.zero		1


	//   ....[8]....
        /*0cec*/ 	.word	0x000004f0
        /*0cf0*/ 	.word	0x000000ff
        /*0cf4*/ 	.word	0x0002a858
        /*0cf8*/ 	.short	0x0100
        /*0cfa*/ 	.byte	0x08
	.zero		1


	//   ....[9]....
        /*0cfc*/ 	.word	0x00000500
        /*0d00*/ 	.word	0x000000ff
        /*0d04*/ 	.word	0x0002a868
        /*0d08*/ 	.short	0x0100
        /*0d0a*/ 	.byte	0x08
	.zero		1


	//   ....[10]....
        /*0d0c*/ 	.word	0x000005f0
        /*0d10*/ 	.word	0x000000ff
        /*0d14*/ 	.word	0x0002a870
        /*0d18*/ 	.short	0x0100
        /*0d1a*/ 	.byte	0x06
	.zero		1


	//   ....[11]....
        /*0d1c*/ 	.word	0x00000600
        /*0d20*/ 	.word	0x000000ff
        /*0d24*/ 	.word	0x0002a880
        /*0d28*/ 	.short	0x0100
        /*0d2a*/ 	.byte	0x06
	.zero		1


	//   ....[12]....
        /*0d2c*/ 	.word	0x00000610
        /*0d30*/ 	.word	0x000000ff
        /*0d34*/ 	.word	0x0002a878
        /*0d38*/ 	.short	0x0100
        /*0d3a*/ 	.byte	0x06
	.zero		1


	//   ....[13]....
        /*0d3c*/ 	.word	0x00000620
        /*0d40*/ 	.word	0x000000ff
        /*0d44*/ 	.word	0x0002a888
        /*0d48*/ 	.short	0x0100
        /*0d4a*/ 	.byte	0x06
	.zero		1


	//   ....[14]....
        /*0d4c*/ 	.word	0x00000750
        /*0d50*/ 	.word	0x000000ff
        /*0d54*/ 	.word	0x0002a890
        /*0d58*/ 	.short	0x0100
        /*0d5a*/ 	.byte	0x08
	.zero		1


	//   ....[15]....
        /*0d5c*/ 	.word	0x00000760
        /*0d60*/ 	.word	0x000000ff
        /*0d64*/ 	.word	0x0002a8a0
        /*0d68*/ 	.short	0x0100
        /*0d6a*/ 	.byte	0x08
	.zero		1


	//   ....[16]....
        /*0d6c*/ 	.word	0x00000770
        /*0d70*/ 	.word	0x000000ff
        /*0d74*/ 	.word	0x0002a898
        /*0d78*/ 	.short	0x0100
        /*0d7a*/ 	.byte	0x08
	.zero		1


	//   ....[17]....
        /*0d7c*/ 	.word	0x00000780
        /*0d80*/ 	.word	0x000000ff
        /*0d84*/ 	.word	0x0002a8a8
        /*0d88*/ 	.short	0x0100
        /*0d8a*/ 	.byte	0x08
	.zero		1


	//   ....[18]....
        /*0d8c*/ 	.word	0x000008b0
        /*0d90*/ 	.word	0x000000ff
        /*0d94*/ 	.word	0x0002a8b0
        /*0d98*/ 	.short	0x0100
        /*0d9a*/ 	.byte	0x08
	.zero		1


	//   ....[19]....
        /*0d9c*/ 	.word	0x000008c0
        /*0da0*/ 	.word	0x000000ff
        /*0da4*/ 	.word	0x0002a8c0
        /*0da8*/ 	.short	0x0100
        /*0daa*/ 	.byte	0x08
	.zero		1


	//   ....[20]....
        /*0dac*/ 	.word	0x000008d0
        /*0db0*/ 	.word	0x000000ff
        /*0db4*/ 	.word	0x0002a8b8
        /*0db8*/ 	.short	0x0100
        /*0dba*/ 	.byte	0x08
	.zero		1


	//   ....[21]....
        /*0dbc*/ 	.word	0x000008e0
        /*0dc0*/ 	.word	0x000000ff
        /*0dc4*/ 	.word	0x0002a8c8
        /*0dc8*/ 	.short	0x0100
        /*0dca*/ 	.byte	0x08
	.zero		1


	//   ....[22]....
        /*0dcc*/ 	.word	0x00003e80
        /*0dd0*/ 	.word	0x00000056
        /*0dd4*/ 	.word	0x0002a890
        /*0dd8*/ 	.short	0x010a
        /*0dda*/ 	.byte	0x3f
	.zero		1


	//   ....[23]....
        /*0ddc*/ 	.word	0x00007480
        /*0de0*/ 	.word	0x00000056
        /*0de4*/ 	.word	0x0002a890
        /*0de8*/ 	.short	0x010a
        /*0dea*/ 	.byte	0x3f
	.zero		1


	//   ....[24]....
        /*0dec*/ 	.word	0x0000a310
        /*0df0*/ 	.word	0x00000056
        /*0df4*/ 	.word	0x0002a890
        /*0df8*/ 	.short	0x010a
        /*0dfa*/ 	.byte	0x3f
	.zero		1


	//   ....[25]....
        /*0dfc*/ 	.word	0x0000aab0
        /*0e00*/ 	.word	0x0000000b
        /*0e04*/ 	.word	0x00000000
        /*0e08*/ 	.short	0x0101
        /*0e0a*/ 	.byte	0x3f
	.zero		1


	//   ....[26]....
        /*0e0c*/ 	.word	0x0000aaf0
        /*0e10*/ 	.word	0x00000056
        /*0e14*/ 	.word	0x0002a8b0
        /*0e18*/ 	.short	0x010a
        /*0e1a*/ 	.byte	0x3f
	.zero		1


	//   ....[27]....
        /*0e1c*/ 	.word	0x0000b080
        /*0e20*/ 	.word	0x00000056
        /*0e24*/ 	.word	0x00000000
        /*0e28*/ 	.short	0x0101
        /*0e2a*/ 	.byte	0x3f
	.zero		1


	//   ....[28]....
        /*0e2c*/ 	.word	0x0000bc40
        /*0e30*/ 	.word	0x00000002
        /*0e34*/ 	.word	0x0002a800
        /*0e38*/ 	.short	0x010a
        /*0e3a*/ 	.byte	0x3f
	.zero		1


	//   ....[29]....
        /*0e3c*/ 	.word	0x0000bc90
        /*0e40*/ 	.word	0x00000002
        /*0e44*/ 	.word	0x0002a800
        /*0e48*/ 	.short	0x010a
        /*0e4a*/ 	.byte	0x3f
	.zero		1


	//   ....[30]....
        /*0e4c*/ 	.word	0x0000d0a0
        /*0e50*/ 	.word	0x00000002
        /*0e54*/ 	.word	0x0002a800
        /*0e58*/ 	.short	0x010a
        /*0e5a*/ 	.byte	0x3f
	.zero		1


	//   ....[31]....
        /*0e5c*/ 	.word	0x00010280
        /*0e60*/ 	.word	0x00000002
        /*0e64*/ 	.word	0x0002a800
        /*0e68*/ 	.short	0x010a
        /*0e6a*/ 	.byte	0x3f
	.zero		1


	//   ....[32]....
        /*0e6c*/ 	.word	0x00012b00
        /*0e70*/ 	.word	0x00000015
        /*0e74*/ 	.word	0x0002a830
        /*0e78*/ 	.short	0x010a
        /*0e7a*/ 	.byte	0x3f
	.zero		1


	//   ....[33]....
        /*0e7c*/ 	.word	0x00012b40
        /*0e80*/ 	.word	0x00000015
        /*0e84*/ 	.word	0x0002a830
        /*0e88*/ 	.short	0x010a
        /*0e8a*/ 	.byte	0x3f
	.zero		1


	//   ....[34]....
        /*0e8c*/ 	.word	0x000138c0
        /*0e90*/ 	.word	0x00000004
        /*0e94*/ 	.word	0x00000000
        /*0e98*/ 	.short	0x0101
        /*0e9a*/ 	.byte	0x3f
	.zero		1


	//   ....[35]....
        /*0e9c*/ 	.word	0x00015fc0
        /*0ea0*/ 	.word	0x00000014
        /*0ea4*/ 	.word	0x0002a830
        /*0ea8*/ 	.short	0x010a
        /*0eaa*/ 	.byte	0x3f
	.zero		1


	//   ....[36]....
        /*0eac*/ 	.word	0x00016040
        /*0eb0*/ 	.word	0x00000014
        /*0eb4*/ 	.word	0x0002a830
        /*0eb8*/ 	.short	0x010a
        /*0eba*/ 	.byte	0x3f
	.zero		1


	//   ....[37]....
        /*0ebc*/ 	.word	0x00016d20
        /*0ec0*/ 	.word	0x00000015
        /*0ec4*/ 	.word	0x0002a850
        /*0ec8*/ 	.short	0x010a
        /*0eca*/ 	.byte	0x3f
	.zero		1


	//   ....[38]....
        /*0ecc*/ 	.word	0x00016d70
        /*0ed0*/ 	.word	0x00000015
        /*0ed4*/ 	.word	0x0002a850
        /*0ed8*/ 	.short	0x010a
        /*0eda*/ 	.byte	0x3f
	.zero		1


	//   ....[39]....
        /*0edc*/ 	.word	0x00017480
        /*0ee0*/ 	.word	0x0000000a
        /*0ee4*/ 	.word	0x00000000
        /*0ee8*/ 	.short	0x0101
        /*0eea*/ 	.byte	0x3f
	.zero		1


	//   ....[40]....
        /*0eec*/ 	.word	0x000196f0
        /*0ef0*/ 	.word	0x00000015
        /*0ef4*/ 	.word	0x00000000
        /*0ef8*/ 	.short	0x0101
        /*0efa*/ 	.byte	0x3f
	.zero		1


	//   ....[41]....
        /*0efc*/ 	.word	0x00019c90
        /*0f00*/ 	.word	0x00000014
        /*0f04*/ 	.word	0x0002a830
        /*0f08*/ 	.short	0x010a
        /*0f0a*/ 	.byte	0x3f
	.zero		1


	//   ....[42]....
        /*0f0c*/ 	.word	0x00019d10
        /*0f10*/ 	.word	0x00000014
        /*0f14*/ 	.word	0x0002a830
        /*0f18*/ 	.short	0x010a
        /*0f1a*/ 	.byte	0x3f
	.zero		1


	//   ....[43]....
        /*0f1c*/ 	.word	0x0001a9f0
        /*0f20*/ 	.word	0x00000015
        /*0f24*/ 	.word	0x0002a850
        /*0f28*/ 	.short	0x010a
        /*0f2a*/ 	.byte	0x3f
	.zero		1


	//   ....[44]....
        /*0f2c*/ 	.word	0x0001aa40
        /*0f30*/ 	.word	0x00000015
        /*0f34*/ 	.word	0x0002a850
        /*0f38*/ 	.short	0x010a
        /*0f3a*/ 	.byte	0x3f
	.zero		1


	//   ....[45]....
        /*0f3c*/ 	.word	0x0001b170
        /*0f40*/ 	.word	0x00000014
        /*0f44*/ 	.word	0x00000000
        /*0f48*/ 	.short	0x0101
        /*0f4a*/ 	.byte	0x3f
	.zero		1


	//   ....[46]....
        /*0f4c*/ 	.word	0x0001c130
        /*0f50*/ 	.word	0x00000015
        /*0f54*/ 	.word	0x00000000
        /*0f58*/ 	.short	0x0101
        /*0f5a*/ 	.byte	0x3f
	.zero		1


	//   ....[47]....
        /*0f5c*/ 	.word	0x0001c420
        /*0f60*/ 	.word	0x00000003
        /*0f64*/ 	.word	0x0002a830
        /*0f68*/ 	.short	0x010a
        /*0f6a*/ 	.byte	0x3f
	.zero		1


	//   ....[48]....
        /*0f6c*/ 	.word	0x0001c4a0
        /*0f70*/ 	.word	0x00000003
        /*0f74*/ 	.word	0x0002a830
        /*0f78*/ 	.short	0x010a
        /*0f7a*/ 	.byte	0x3f
	.zero		1


	//   ....[49]....
        /*0f7c*/ 	.word	0x0001d180
        /*0f80*/ 	.word	0x0000000f
        /*0f84*/ 	.word	0x0002a850
        /*0f88*/ 	.short	0x010a
        /*0f8a*/ 	.byte	0x3f
	.zero		1


	//   ....[50]....
        /*0f8c*/ 	.word	0x0001d1d0
        /*0f90*/ 	.word	0x0000000f
        /*0f94*/ 	.word	0x0002a850
        /*0f98*/ 	.short	0x010a
        /*0f9a*/ 	.byte	0x3f
	.zero		1


	//   ....[51]....
        /*0f9c*/ 	.word	0x0001d8f0
        /*0fa0*/ 	.word	0x00000008
        /*0fa4*/ 	.word	0x00000000
        /*0fa8*/ 	.short	0x0101
        /*0faa*/ 	.byte	0x3f
	.zero		1


	//   ....[52]....
        /*0fac*/ 	.word	0x0001fb60
        /*0fb0*/ 	.word	0x0000000f
        /*0fb4*/ 	.word	0x00000000
        /*0fb8*/ 	.short	0x0101
        /*0fba*/ 	.byte	0x3f
	.zero		1


	//   ....[53]....
        /*0fbc*/ 	.word	0x00020150
        /*0fc0*/ 	.word	0x00000008
        /*0fc4*/ 	.word	0x0002a850
        /*0fc8*/ 	.short	0x010a
        /*0fca*/ 	.byte	0x3f
	.zero		1


	//   ....[54]....
        /*0fcc*/ 	.word	0x000201f0
        /*0fd0*/ 	.word	0x00000008
        /*0fd4*/ 	.word	0x0002a850
        /*0fd8*/ 	.short	0x010a
        /*0fda*/ 	.byte	0x3f
	.zero		1


	//   ....[55]....
        /*0fdc*/ 	.word	0x000206f0
        /*0fe0*/ 	.word	0x00000003
        /*0fe4*/ 	.word	0x00000000
        /*0fe8*/ 	.short	0x0101
        /*0fea*/ 	.byte	0x3f
	.zero		1


	//   ....[56]....
        /*0fec*/ 	.word	0x00021d00
        /*0ff0*/ 	.word	0x00000000
        /*0ff4*/ 	.word	0x00000000
        /*0ff8*/ 	.short	0x0101
        /*0ffa*/ 	.byte	0x3f
	.zero		1


	//   ....[57]....
        /*0ffc*/ 	.word	0x00022490
        /*1000*/ 	.word	0x00000006
        /*1004*/ 	.word	0x00000000
        /*1008*/ 	.short	0x0101
        /*100a*/ 	.byte	0x3f
	.zero		1


	//   ....[58]....
        /*100c*/ 	.word	0x00025830
        /*1010*/ 	.word	0x00000011
        /*1014*/ 	.word	0x0002a820
        /*1018*/ 	.short	0x010a
        /*101a*/ 	.byte	0x3f
	.zero		1


	//   ....[59]....
        /*101c*/ 	.word	0x000258c0
        /*1020*/ 	.word	0x0000000c
        /*1024*/ 	.word	0x0002a8a0
        /*1028*/ 	.short	0x010a
        /*102a*/ 	.byte	0x3f
	.zero		1


	//   ....[60]....
        /*102c*/ 	.word	0x00025d00
        /*1030*/ 	.word	0x0000000c
        /*1034*/ 	.word	0x0002a8c0
        /*1038*/ 	.short	0x010a
        /*103a*/ 	.byte	0x3f
	.zero		1


	//   ....[61]....
        /*103c*/ 	.word	0x00026130
        /*1040*/ 	.word	0x0000000a
        /*1044*/ 	.word	0x0002a8a0
        /*1048*/ 	.short	0x010a
        /*104a*/ 	.byte	0x3f
	.zero		1


	//   ....[62]....
        /*104c*/ 	.word	0x00026560
        /*1050*/ 	.word	0x0000000a
        /*1054*/ 	.word	0x0002a8c0
        /*1058*/ 	.short	0x010a
        /*105a*/ 	.byte	0x3f
	.zero		1


	//   ....[63]....
        /*105c*/ 	.word	0x00027a60
        /*1060*/ 	.word	0x00000007
        /*1064*/ 	.word	0x0002a840
        /*1068*/ 	.short	0x010a
        /*106a*/ 	.byte	0x3f
	.zero		1


	//   ....[64]....
        /*106c*/ 	.word	0x00028110
        /*1070*/ 	.word	0x00000007
        /*1074*/ 	.word	0x0002a830
        /*1078*/ 	.short	0x0107
        /*107a*/ 	.byte	0x3f
	.zero		1


	//   ....[65]....
        /*107c*/ 	.word	0x000281c0
        /*1080*/ 	.word	0x00000007
        /*1084*/ 	.word	0x0002a830
        /*1088*/ 	.short	0x0101
        /*108a*/ 	.byte	0x3f
	.zero		1


	//   ....[66]....
        /*108c*/ 	.word	0x00028db0
        /*1090*/ 	.word	0x00000011
        /*1094*/ 	.word	0x0002a800
        /*1098*/ 	.short	0x0107
        /*109a*/ 	.byte	0x3f
	.zero		1


	//   ....[67]....
        /*109c*/ 	.word	0x00028ec0
        /*10a0*/ 	.word	0x00000011
        /*10a4*/ 	.word	0x0002a800
        /*10a8*/ 	.short	0x0101
        /*10aa*/ 	.byte	0x3f
	.zero		1


	//   ....[68]....
        /*10ac*/ 	.word	0x00028ee0
        /*10b0*/ 	.word	0x00000011
        /*10b4*/ 	.word	0x0002a820
        /*10b8*/ 	.short	0x010a
        /*10ba*/ 	.byte	0x3f
	.zero		1


	//   ....[69]....
        /*10bc*/ 	.word	0x00029250
        /*10c0*/ 	.word	0x00000005
        /*10c4*/ 	.word	0x0002a840
        /*10c8*/ 	.short	0x010a
        /*10ca*/ 	.byte	0x3f
	.zero		1


	//   ....[70]....
        /*10cc*/ 	.word	0x00029730
        /*10d0*/ 	.word	0x00000005
        /*10d4*/ 	.word	0x0002a830
        /*10d8*/ 	.short	0x0107
        /*10da*/ 	.byte	0x3f
	.zero		1


	//   ....[71]....
        /*10dc*/ 	.word	0x000297e0
        /*10e0*/ 	.word	0x00000005
        /*10e4*/ 	.word	0x0002a830
        /*10e8*/ 	.short	0x0101
        /*10ea*/ 	.byte	0x3f
	.zero		1


	//   ....[72]....
        /*10ec*/ 	.word	0x00029840
        /*10f0*/ 	.word	0x00000005
        /*10f4*/ 	.word	0x0002a860
        /*10f8*/ 	.short	0x010a
        /*10fa*/ 	.byte	0x3f
	.zero		1


	//   ....[73]....
        /*10fc*/ 	.word	0x00029ca0
        /*1100*/ 	.word	0x00000005
        /*1104*/ 	.word	0x0002a850
        /*1108*/ 	.short	0x0107
        /*110a*/ 	.byte	0x3f
	.zero		1


	//   ....[74]....
        /*110c*/ 	.word	0x00029e00
        /*1110*/ 	.word	0x00000005
        /*1114*/ 	.word	0x0002a850
        /*1118*/ 	.short	0x0101
        /*111a*/ 	.byte	0x3f
	.zero		1


	//   ....[75]....
        /*111c*/ 	.word	0x0002a050
        /*1120*/ 	.word	0x00000000
        /*1124*/ 	.word	0x0002a860
        /*1128*/ 	.short	0x010a
        /*112a*/ 	.byte	0x3f
	.zero		1


	//   ....[76]....
        /*112c*/ 	.word	0x0002a4b0
        /*1130*/ 	.word	0x00000000
        /*1134*/ 	.word	0x0002a850
        /*1138*/ 	.short	0x0107
        /*113a*/ 	.byte	0x3f
	.zero		1


	//   ....[77]....
        /*113c*/ 	.word	0x0002a560
        /*1140*/ 	.word	0x00000000
        /*1144*/ 	.word	0x0002a850
        /*1148*/ 	.short	0x0101
        /*114a*/ 	.byte	0x3f
	.zero		1


	//   ....[78]....
        /*114c*/ 	.word	0x0002b6b0
        /*1150*/ 	.word	0x00000007
        /*1154*/ 	.word	0x0002a820
        /*1158*/ 	.short	0x010a
        /*115a*/ 	.byte	0x3f
	.zero		1


	//   ....[79]....
        /*115c*/ 	.word	0x0002b840
        /*1160*/ 	.word	0x00000005
        /*1164*/ 	.word	0x0002a840
        /*1168*/ 	.short	0x010a
        /*116a*/ 	.byte	0x3f
	.zero		1


	//   ....[80]....
        /*116c*/ 	.word	0x0002b8e0
        /*1170*/ 	.word	0x00000003
        /*1174*/ 	.word	0x0002a840
        /*1178*/ 	.short	0x010a
        /*117a*/ 	.byte	0x3f
	.zero		1


	//   ....[81]....
        /*117c*/ 	.word	0x0002b920
        /*1180*/ 	.word	0x00000005
        /*1184*/ 	.word	0x0002a860
        /*1188*/ 	.short	0x010a
        /*118a*/ 	.byte	0x3f
	.zero		1


	//   ....[82]....
        /*118c*/ 	.word	0x0002b960
        /*1190*/ 	.word	0x00000003
        /*1194*/ 	.word	0x0002a860
        /*1198*/ 	.short	0x010a
        /*119a*/ 	.byte	0x3f
	.zero		1


	//   ....[83]....
        /*119c*/ 	.word	0x0002b9c0
        /*11a0*/ 	.word	0x00000056
        /*11a4*/ 	.word	0x0002a890
        /*11a8*/ 	.short	0x010a
        /*11aa*/ 	.byte	0x3f
	.zero		1


	//   ....[84]....
        /*11ac*/ 	.word	0x0002bc70
        /*11b0*/ 	.word	0x00000056
        /*11b4*/ 	.word	0x0002a890
        /*11b8*/ 	.short	0x010a
        /*11ba*/ 	.byte	0x3f
	.zero		1


	//   ....[85]....
        /*11bc*/ 	.word	0x0002bf20
        /*11c0*/ 	.word	0x00000056
        /*11c4*/ 	.word	0x0002a890
        /*11c8*/ 	.short	0x010a
        /*11ca*/ 	.byte	0x3f
	.zero		1


	//   ....[86]....
        /*11cc*/ 	.word	0x0002c1d0
        /*11d0*/ 	.word	0x00000056
        /*11d4*/ 	.word	0x0002a8b0
        /*11d8*/ 	.short	0x010a
        /*11da*/ 	.byte	0x3f
	.zero		1


	//   ....[87]....
        /*11dc*/ 	.word	0x0002c5c0
        /*11e0*/ 	.word	0x00000002
        /*11e4*/ 	.word	0x0002a800
        /*11e8*/ 	.short	0x010a
        /*11ea*/ 	.byte	0x3f
	.zero		1


	//   ....[88]....
        /*11ec*/ 	.word	0x0002c9a0
        /*11f0*/ 	.word	0x00000002
        /*11f4*/ 	.word	0x0002a800
        /*11f8*/ 	.short	0x010a
        /*11fa*/ 	.byte	0x3f
	.zero		1


	//   ....[89]....
        /*11fc*/ 	.word	0x0002c9f0
        /*1200*/ 	.word	0x00000015
        /*1204*/ 	.word	0x0002a830
        /*1208*/ 	.short	0x010a
        /*120a*/ 	.byte	0x3f
	.zero		1


	//   ....[90]....
        /*120c*/ 	.word	0x0002ca40
        /*1210*/ 	.word	0x00000014
        /*1214*/ 	.word	0x0002a830
        /*1218*/ 	.short	0x010a
        /*121a*/ 	.byte	0x3f
	.zero		1


	//   ....[91]....
        /*121c*/ 	.word	0x0002ca90
        /*1220*/ 	.word	0x00000015
        /*1224*/ 	.word	0x0002a850
        /*1228*/ 	.short	0x010a
        /*122a*/ 	.byte	0x3f
	.zero		1


	//   ....[92]....
        /*122c*/ 	.word	0x0002cae0
        /*1230*/ 	.word	0x00000014
        /*1234*/ 	.word	0x0002a830
        /*1238*/ 	.short	0x010a
        /*123a*/ 	.byte	0x3f
	.zero		1


	//   ....[93]....
        /*123c*/ 	.word	0x0002cb30
        /*1240*/ 	.word	0x00000015
        /*1244*/ 	.word	0x0002a850
        /*1248*/ 	.short	0x010a
        /*124a*/ 	.byte	0x3f
	.zero		1


	//   ....[94]....
        /*124c*/ 	.word	0x0002cb80
        /*1250*/ 	.word	0x00000003
        /*1254*/ 	.word	0x0002a830
        /*1258*/ 	.short	0x010a
        /*125a*/ 	.byte	0x3f
	.zero		1


	//   ....[95]....
        /*125c*/ 	.word	0x0002cbd0
        /*1260*/ 	.word	0x0000000f
        /*1264*/ 	.word	0x0002a850
        /*1268*/ 	.short	0x010a
        /*126a*/ 	.byte	0x3f
	.zero		1


	//   ....[96]....
        /*126c*/ 	.word	0x0002cc20
        /*1270*/ 	.word	0x00000008
        /*1274*/ 	.word	0x0002a850
        /*1278*/ 	.short	0x010a
        /*127a*/ 	.byte	0x3f
	.zero		1


	//   ....[97]....
        /*127c*/ 	.word	0x0002cdc0
        /*1280*/ 	.word	0x00000011
        /*1284*/ 	.word	0x0002a820
        /*1288*/ 	.short	0x010a
        /*128a*/ 	.byte	0x3f
	.zero		1


	//   ....[98]....
        /*128c*/ 	.word	0x0002ce10
        /*1290*/ 	.word	0x0000000c
        /*1294*/ 	.word	0x0002a8a0
        /*1298*/ 	.short	0x010a
        /*129a*/ 	.byte	0x3f
	.zero		1


	//   ....[99]....
        /*129c*/ 	.word	0x0002ce60
        /*12a0*/ 	.word	0x0000000c
        /*12a4*/ 	.word	0x0002a8c0
        /*12a8*/ 	.short	0x010a
        /*12aa*/ 	.byte	0x3f
	.zero		1


	//   ....[100]....
        /*12ac*/ 	.word	0x0002ceb0
        /*12b0*/ 	.word	0x0000000a
        /*12b4*/ 	.word	0x0002a8a0
        /*12b8*/ 	.short	0x010a
        /*12ba*/ 	.byte	0x3f
	.zero		1


	//   ....[101]....
        /*12bc*/ 	.word	0x0002cf00
        /*12c0*/ 	.word	0x0000000a
        /*12c4*/ 	.word	0x0002a8c0
        /*12c8*/ 	.short	0x010a
        /*12ca*/ 	.byte	0x3f
	.zero		1


	//   ....[102]....
        /*12cc*/ 	.word	0x0002d020
        /*12d0*/ 	.word	0x00000007
        /*12d4*/ 	.word	0x0002a840
        /*12d8*/ 	.short	0x010a
        /*12da*/ 	.byte	0x3f
	.zero		1


	//   ....[103]....
        /*12dc*/ 	.word	0x0002e420
        /*12e0*/ 	.word	0x00000011
        /*12e4*/ 	.word	0x0002a820
        /*12e8*/ 	.short	0x010a
        /*12ea*/ 	.byte	0x3f
	.zero		1


	//   ....[104]....
        /*12ec*/ 	.word	0x0002e470
        /*12f0*/ 	.word	0x00000005
        /*12f4*/ 	.word	0x0002a840
        /*12f8*/ 	.short	0x010a
        /*12fa*/ 	.byte	0x3f
	.zero		1


	//   ....[105]....
        /*12fc*/ 	.word	0x0002ec30
        /*1300*/ 	.word	0x00000005
        /*1304*/ 	.word	0x0002a860
        /*1308*/ 	.short	0x010a
        /*130a*/ 	.byte	0x3f
	.zero		1


	//   ....[106]....
        /*130c*/ 	.word	0x0002f440
        /*1310*/ 	.word	0x00000000
        /*1314*/ 	.word	0x0002a860
        /*1318*/ 	.short	0x010a
        /*131a*/ 	.byte	0x3f
	.zero		1


	//   ....[107]....
        /*131c*/ 	.word	0x00030620
        /*1320*/ 	.word	0x00000007
        /*1324*/ 	.word	0x0002a820
        /*1328*/ 	.short	0x010a
        /*132a*/ 	.byte	0x3f
	.zero		1


	//   ....[108]....
        /*132c*/ 	.word	0x000307c0
        /*1330*/ 	.word	0x00000005
        /*1334*/ 	.word	0x0002a840
        /*1338*/ 	.short	0x010a
        /*133a*/ 	.byte	0x3f
	.zero		1


	//   ....[109]....
        /*133c*/ 	.word	0x00030810
        /*1340*/ 	.word	0x00000003
        /*1344*/ 	.word	0x0002a840
        /*1348*/ 	.short	0x010a
        /*134a*/ 	.byte	0x3f
	.zero		1


	//   ....[110]....
        /*134c*/ 	.word	0x00030860
        /*1350*/ 	.word	0x00000005
        /*1354*/ 	.word	0x0002a860
        /*1358*/ 	.short	0x010a
        /*135a*/ 	.byte	0x3f
	.zero		1


	//----- nvinfo : EIATTR_NUM_MBARRIERS
	.align		4
.L_482:
        /*135c*/ 	.byte	0x03, 0x38
        /*135e*/ 	.short	0x0016


	//----- nvinfo : EIATTR_EXIT_INSTR_OFFSETS
	.align		4
        /*1360*/ 	.byte	0x04, 0x1c
        /*1362*/ 	.short	(.L_484 - .L_483)


	//   ....[0]....
.L_483:
        /*1364*/ 	.word	0x0002b9b0


	//----- nvinfo : EIATTR_MAX_THREADS
	.align		4
.L_484:
        /*1368*/ 	.byte	0x04, 0x05
        /*136a*/ 	.short	(.L_486 - .L_485)
.L_485:
        /*136c*/ 	.word	0x00000180
        /*1370*/ 	.word	0x00000001
        /*1374*/ 	.word	0x00000001


	//----- nvinfo : EIATTR_CRS_STACK_SIZE
	.align		4
.L_486:
        /*1378*/ 	.byte	0x04, 0x1e
        /*137a*/ 	.short	(.L_488 - .L_487)
.L_487:
        /*137c*/ 	.word	0x00000000


	//----- nvinfo : EIATTR_CBANK_PARAM_SIZE
	.align		4
.L_488:
        /*1380*/ 	.byte	0x03, 0x19
        /*1382*/ 	.short	0x0af0


	//----- nvinfo : EIATTR_PARAM_CBANK
	.align		4
        /*1384*/ 	.byte	0x04, 0x0a
        /*1386*/ 	.short	(.L_490 - .L_489)
	.align		4
.L_489:
        /*1388*/ 	.word	index@(.nv.constant0._ZN7cutlass13device_kernelIN5flash11enable_sm90INS1_16FlashAttnFwdSm90INS1_25CollectiveMainloopFwdSm90ILi2EN4cute5tupleIJNS5_1CILi1EEES8_S8_EEENS6_IJNS7_ILi128EEENS7_ILi96EEENS7_ILi192EEEEEELi128ENS_6half_tEfNS_4arch4Sm90ELb0ELb1ELb1ELb1ELb1ELb1ELb0ELb1ELb1ELb1ELb1ELb0EEENS1_21CollectiveEpilogueFwdINS6_IJSA_SA_SB_EEES9_SE_SG_Li256ELb1ELb1ELb1ELb0EEENS1_36VarlenDynamicPersistentTileSchedulerILi128ELi96ELi256ELi128ELb1ELb1ELb1ELb1ELb0ELb1EEEEEEEEEvNT_6ParamsE)
        /*138c*/ 	.short	0x0210
        /*138e*/ 	.short	0x0af0


	//----- nvinfo : EIATTR_SW_WAR
	.align		4
.L_490:
        /*1390*/ 	.byte	0x04, 0x36
        /*1392*/ 	.short	(.L_492 - .L_491)
.L_491:
        /*1394*/ 	.word	0x00000008
.L_492:


//--------------------- .nv.info._ZN7cutlass13device_kernelIN5flash11enable_sm90INS1_16FlashAttnFwdSm90INS1_25CollectiveMainloopFwdSm90ILi2EN4cute5tupleIJNS5_1CILi1EEES8_S8_EEENS6_IJNS7_ILi128EEENS7_ILi96EEENS7_ILi192EEEEEELi128ENS_6half_tEfNS_4arch4Sm90ELb1ELb0ELb1ELb0ELb1ELb0ELb0ELb1ELb1ELb1ELb1ELb0EEENS1_21CollectiveEpilogueFwdINS6_IJSA_SA_SB_EEES9_SE_SG_Li256ELb0ELb1ELb1ELb0EEENS1_19SingleTileSchedulerILb0ELb1ELb1ELi128EEEEEEEEEvNT_6ParamsE --------------------------
	.section	.nv.info._ZN7cutlass13device_kernelIN5flash11enable_sm90INS1_16FlashAttnFwdSm90INS1_25CollectiveMainloopFwdSm90ILi2EN4cute5tupleIJNS5_1CILi1EEES8_S8_EEENS6_IJNS7_ILi128EEENS7_ILi96EEENS7_ILi192EEEEEELi128ENS_6half_tEfNS_4arch4Sm90ELb1ELb0ELb1ELb0ELb1ELb0ELb0ELb1ELb1ELb1ELb1ELb0EEENS1_21CollectiveEpilogueFwdINS6_IJSA_SA_SB_EEES9_SE_SG_Li256ELb0ELb1ELb1ELb0EEENS1_19SingleTileSchedulerILb0ELb1ELb1ELi128EEEEEEEEEvNT_6ParamsE,"",@"SHT_CUDA_INFO"
	.sectionflags	@""
	.align	4


	//----- nvinfo : EIATTR_CUDA_API_VERSION
	.align		4
        /*0000*/ 	.byte	0x04, 0x37
        /*0002*/ 	.short	(.L_494 - .L_493)
.L_493:
        /*0004*/ 	.word	0x00000082


	//----- nvinfo : EIATTR_KPARAM_INFO
	.align		4
.L_494:
        /*0008*/ 	.byte	0x04, 0x17
        /*000a*/ 	.short	(.L_496 - .L_495)
.L_495:
        /*000c*/ 	.word	0x00000000
        /*0010*/ 	.short	0x0000
        /*0012*/ 	.short	0x0070
        /*0014*/ 	.byte	0x00, 0xf0, 0x01, 0x28


	//----- nvinfo : EIATTR_SPARSE_MMA_MASK
	.align		4
.L_496:
        /*0018*/ 	.byte	0x03, 0x50
        /*001a*/ 	.short	0x0000


	//----- nvinfo : EIATTR_MAXREG_COUNT
	.align		4
        /*001c*/ 	.byte	0x03, 0x1b
        /*001e*/ 	.short	0x00a8


	//----- nvinfo : EIATTR_NUM_BARRIERS
	.align		4
        /*0020*/ 	.byte	0x02, 0x4c
        /*0022*/ 	.byte	0x09
	.zero		1


	//----- nvinfo : EIATTR_EXTERNS
	.align		4
        /*0024*/ 	.byte	0x04, 0x0f
        /*0026*/ 	.short	(.L_498 - .L_497)


	//   ....[0]....
	.align		4
.L_497:
        /*0028*/ 	.word	index@(__assertfail)


	//----- nvinfo : EIATTR_MERCURY_ISA_VERSION
	.align		4
.L_498:
        /*002c*/ 	.byte	0x03, 0x5f
        /*002e*/ 	.short	0x0101


	//----- nvinfo : EIATTR_INT_WARP_WIDE_INSTR_OFFSETS
	.align		4
        /*0030*/ 	.byte	0x04, 0x31
        /*0032*/ 	.short	(.L_500 - .L_499)


	//   ....[0]....
.L_499:
        /*0034*/ 	.word	0x000000b0


	//   ....[1]....
        /*0038*/ 	.word	0x000000c0


	//   ....[2]....
        /*003c*/ 	.word	0x00000160


	//----- nvinfo : EIATTR_COOP_GROUP_MASK_REGIDS
	.align		4
.L_500:
        /*0040*/ 	.byte	0x04, 0x29
        /*0042*/ 	.short	(.L_502 - .L_501)


	//   ....[0]....
.L_501:
        /*0044*/ 	.word	0xffffffff


	//   ....[1]....
        /*0048*/ 	.word	0xffffffff


	//   ....[2]....
        /*004c*/ 	.word	0xffffffff


	//   ....[3]....
        /*0050*/ 	.word	0xffffffff


	//   ....[4]....
        /*0054*/ 	.word	0xffffffff


	//   ....[5]....
        /*0058*/ 	.word	0xffffffff


	//   ....[6]....
        /*005c*/ 	.word	0xffffffff


	//   ....[7]....
        /*0060*/ 	.word	0xffffffff


	//   ....[8]....
        /*0064*/ 	.word	0xffffffff


	//   ....[9]....
        /*0068*/ 	.word	0xffffffff


	//   ....[10]....
        /*006c*/ 	.word	0xffffffff


	//   ....[11]....
        /*0070*/ 	.word	0xffffffff


	//   ....[12]....
        /*0074*/ 	.word	0xffffffff


	//   ....[13]....
        /*0078*/ 	.word	0xffffffff


	//   ....[14]....
        /*007c*/ 	.word	0xffffffff


	//   ....[15]....
        /*0080*/ 	.word	0xffffffff


	//   ....[16]....
        /*0084*/ 	.word	0xffffffff


	//   ....[17]....
        /*0088*/ 	.word	0xffffffff


	//   ....[18]....
        /*008c*/ 	.word	0xffffffff


	//   ....[19]....
        /*0090*/ 	.word	0xffffffff


	//   ....[20]....
        /*0094*/ 	.word	0xffffffff


	//   ....[21]....
        /*0098*/ 	.word	0xffffffff


	//   ....[22]....
        /*009c*/ 	.word	0xffffffff


	//   ....[23]....
        /*00a0*/ 	.word	0xffffffff


	//   ....[24]....
        /*00a4*/ 	.word	0xffffffff


	//   ....[25]....
        /*00a8*/ 	.word	0xffffffff


	//   ....[26]....
        /*00ac*/ 	.word	0xffffffff


	//   ....[27]....
        /*00b0*/ 	.word	0xffffffff


	//   ....[28]....
        /*00b4*/ 	.word	0xffffffff


	//   ....[29]....
        /*00b8*/ 	.word	0xffffffff


	//   ....[30]....
        /*00bc*/ 	.word	0xffffffff


	//   ....[31]....
        /*00c0*/ 	.word	0xffffffff


	//   ....[32]....
        /*00c4*/ 	.word	0xffffffff


	//   ....[33]....
        /*00c8*/ 	.word	0xffffffff


	//   ....[34]....
        /*00cc*/ 	.word	0xffffffff


	//   ....[35]....
        /*00d0*/ 	.word	0xffffffff


	//   ....[36]....
        /*00d4*/ 	.word	0xffffffff


	//   ....[37]....
        /*00d8*/ 	.word	0xffffffff


	//   ....[38]....
        /*00dc*/ 	.word	0xffffffff


	//   ....[39]....
        /*00e0*/ 	.word	0xffffffff


	//   ....[40]....
        /*00e4*/ 	.word	0xffffffff


	//   ....[41]....
        /*00e8*/ 	.word	0xffffffff


	//   ....[42]....
        /*00ec*/ 	.word	0xffffffff


	//   ....[43]....
        /*00f0*/ 	.word	0xffffffff


	//   ....[44]....
        /*00f4*/ 	.word	0xffffffff


	//   ....[45]....
        /*00f8*/ 	.word	0xffffffff


	//   ....[46]....
        /*00fc*/ 	.word	0xffffffff


	//   ....[47]....
        /*0100*/ 	.word	0xffffffff


	//   ....[48]....
        /*0104*/ 	.word	0xffffffff


	//   ....[49]....
        /*0108*/ 	.word	0xffffffff


	//   ....[50]....
        /*010c*/ 	.word	0xffffffff


	//   ....[51]....
        /*0110*/ 	.word	0xffffffff


	//   ....[52]....
        /*0114*/ 	.word	0xffffffff


	//   ....[53]....
        /*0118*/ 	.word	0xffffffff


	//   ....[54]....
        /*011c*/ 	.word	0xffffffff


	//   ....[55]....
        /*0120*/ 	.word	0xffffffff


	//   ....[56]....
        /*0124*/ 	.word	0xffffffff


	//   ....[57]....
        /*0128*/ 	.word	0xffffffff


	//   ....[58]....
        /*012c*/ 	.word	0xffffffff


	//   ....[59]....
        /*0130*/ 	.word	0xffffffff


	//   ....[60]....
        /*0134*/ 	.word	0xffffffff


	//   ....[61]....
        /*0138*/ 	.word	0xffffffff


	//   ....[62]....
        /*013c*/ 	.word	0xffffffff


	//   ....[63]....
        /*0140*/ 	.word	0xffffffff


	//   ....[64]....
        /*0144*/ 	.word	0xffffffff


	//   ....[65]....
        /*0148*/ 	.word	0xffffffff


	//   ....[66]....
        /*014c*/ 	.word	0xffffffff


	//   ....[67]....
        /*0150*/ 	.word	0xffffffff


	//   ....[68]....
        /*0154*/ 	.word	0xffffffff


	//   ....[69]....
        /*0158*/ 	.word	0xffffffff


	//   ....[70]....
        /*015c*/ 	.word	0xffffffff


	//   ....[71]....
        /*0160*/ 	.word	0xffffffff


	//   ....[72]....
        /*0164*/ 	.word	0xffffffff


	//   ....[73]....
        /*0168*/ 	.word	0xffffffff


	//   ....[74]....
        /*016c*/ 	.word	0xffffffff


	//   ....[75]....
        /*0170*/ 	.word	0xffffffff


	//   ....[76]....
        /*0174*/ 	.word	0xffffffff


	//   ....[77]....
        /*0178*/ 	.word	0xffffffff


	//   ....[78]....
        /*017c*/ 	.word	0xffffffff


	//   ....[79]....
        /*0180*/ 	.word	0xffffffff


	//   ....[80]....
        /*0184*/ 	.word	0xffffffff


	//   ....[81]....
        /*0188*/ 	.word	0xffffffff


	//   ....[82]....
        /*018c*/ 	.word	0xffffffff


	//   ....[83]....
        /*0190*/ 	.word	0xffffffff


	//   ....[84]....
        /*0194*/ 	.word	0xffffffff


	//   ....[85]....
        /*0198*/ 	.word	0xffffffff


	//   ....[86]....
        /*019c*/ 	.word	0xffffffff


	//   ....[87]....
        /*01a0*/ 	.word	0xffffffff


	//   ....[88]....
        /*01a4*/ 	.word	0xffffffff


	//   ....[89]....
        /*01a8*/ 	.word	0xffffffff


	//   ....[90]....
        /*01ac*/ 	.word	0xffffffff


	//   ....[91]....
        /*01b0*/ 	.word	0xffffffff


	//   ....[92]....
        /*01b4*/ 	.word	0xffffffff


	//   ....[93]....
        /*01b8*/ 	.word	0xffffffff


	//   ....[94]....
        /*01bc*/ 	.word	0xffffffff


	//   ....[95]....
        /*01c0*/ 	.word	0xffffffff


	//   ....[96]....
        /*01c4*/ 	.word	0xffffffff


	//   ....[97]....
        /*01c8*/ 	.word	0xffffffff


	//   ....[98]....
        /*01cc*/ 	.word	0xffffffff


	//   ....[99]....
        /*01d0*/ 	.word	0xffffffff


	//   ....[100]....
        /*01d4*/ 	.word	0xffffffff


	//   ....[101]....
        /*01d8*/ 	.word	0x0500000f


	//   ....[102]....
        /*01dc*/ 	.word	0x0500000f


	//   ....[103]....
        /*01e0*/ 	.word	0x0500000f


	//   ....[104]....
        /*01e4*/ 	.word	0x0500000f


	//   ....[105]....
        /*01e8*/ 	.word	0x0500000f


	//   ....[106]....
        /*01ec*/ 	.word	0x0500000f


	//   ....[107]....
        /*01f0*/ 	.word	0x0500000f


	//   ....[108]....
        /*01f4*/ 	.word	0x0500000f


	//   ....[109]....
        /*01f8*/ 	.word	0x0500000f


	//   ....[110]....
        /*01fc*/ 	.word	0x0500000f


	//   ....[111]....
        /*0200*/ 	.word	0x0500000f


	//   ....[112]....
        /*0204*/ 	.word	0x0500000f


	//   ....[113]....
        /*0208*/ 	.word	0x0500000f


	//   ....[114]....
        /*020c*/ 	.word	0x0500000f


	//   ....[115]....
        /*0210*/ 	.word	0x0500000f


	//   ....[116]....
        /*0214*/ 	.word	0x0500000f


	//   ....[117]....
        /*0218*/ 	.word	0x0500000f


	//   ....[118]....
        /*021c*/ 	.word	0x0500000f


	//   ....[119]....
        /*0220*/ 	.word	0x0500000f


	//   ....[120]....
        /*0224*/ 	.word	0x0500000f


	//   ....[121]....
        /*0228*/ 	.word	0x0500000f


	//   ....[122]....
        /*022c*/ 	.word	0x0500000f


	//   ....[123]....
        /*0230*/ 	.word	0x0500000f


	//   ....[124]....
        /*0234*/ 	.word	0x0500000f


	//   ....[125]....
        /*0238*/ 	.word	0x0500000f


	//   ....[126]....
        /*023c*/ 	.word	0x0500000f


	//   ....[127]....
        /*0240*/ 	.word	0x0500000f


	//   ....[128]....
        /*0244*/ 	.word	0x0500000f


	//   ....[129]....
        /*0248*/ 	.word	0x0500000f


	//   ....[130]....
        /*024c*/ 	.word	0x0500000f


	//   ....[131]....
        /*0250*/ 	.word	0x0500000f


	//   ....[132]....
        /*0254*/ 	.word	0x0500000f


	//   ....[133]....
        /*0258*/ 	.word	0x0500000f


	//   ....[134]....
        /*025c*/ 	.word	0x0500000f


	//   ....[135]....
        /*0260*/ 	.word	0x0500000f


	//   ....[136]....
        /*0264*/ 	.word	0x0500000f


	//   ....[137]....
        /*0268*/ 	.word	0x0500000f


	//   ....[138]....
        /*026c*/ 	.word	0x0500000f


	//   ....[139]....
        /*0270*/ 	.word	0x0500000f


	//   ....[140]....
        /*0274*/ 	.word	0x0500000f


	//   ....[141]....
        /*0278*/ 	.word	0x0500000f


	//   ....[142]....
        /*027c*/ 	.word	0x0500000f


	//   ....[143]....
        /*0280*/ 	.word	0x0500000f


	//   ....[144]....
        /*0284*/ 	.word	0x0500000f


	//   ....[145]....
        /*0288*/ 	.word	0x0500000f


	//   ....[146]....
        /*028c*/ 	.word	0x0500000f


	//   ....[147]....
        /*0290*/ 	.word	0x0500000f


	//   ....[148]....
        /*0294*/ 	.word	0x0500000f


	//   ....[149]....
        /*0298*/ 	.word	0x0500000f


	//   ....[150]....
        /*029c*/ 	.word	0x0500000f


	//   ....[151]....
        /*02a0*/ 	.word	0x0500000f


	//   ....[152]....
        /*02a4*/ 	.word	0x0500000f


	//   ....[153]....
        /*02a8*/ 	.word	0x0500000f


	//   ....[154]....
        /*02ac*/ 	.word	0x0500000f


	//   ....[155]....
        /*02b0*/ 	.word	0x0500000f


	//   ....[156]....
        /*02b4*/ 	.word	0x0500000f


	//   ....[157]....
        /*02b8*/ 	.word	0x0500000f


	//   ....[158]....
        /*02bc*/ 	.word	0x0500000f


	//   ....[159]....
        /*02c0*/ 	.word	0x0500000f


	//   ....[160]....
        /*02c4*/ 	.word	0x0500000f


	//   ....[161]....
        /*02c8*/ 	.word	0x0500000f


	//   ....[162]....
        /*02cc*/ 	.word	0x0500000f


	//   ....[163]....
        /*02d0*/ 	.word	0x0500000f


	//   ....[164]....
        /*02d4*/ 	.word	0x0500000f


	//   ....[165]....
        /*02d8*/ 	.word	0x0500000f


	//   ....[166]....
        /*02dc*/ 	.word	0x0500000f


	//----- nvinfo : EIATTR_COOP_GROUP_INSTR_OFFSETS
	.align		4
.L_502:
        /*02e0*/ 	.byte	0x04, 0x28
        /*02e2*/ 	.short	(.L_504 - .L_503)


	//   ....[0]....
.L_503:
        /*02e4*/ 	.word	0x00000060


	//   ....[1]....
        /*02e8*/ 	.word	0x000000a0


	//   ....[2]....
        /*02ec*/ 	.word	0x000002c0


	//   ....[3]....
        /*02f0*/ 	.word	0x00000420


	//   ....[4]....
        /*02f4*/ 	.word	0x00000540


	//   ....[5]....
        /*02f8*/ 	.word	0x000006a0


	//   ....[6]....
        /*02fc*/ 	.word	0x000010a0


	//   ....[7]....
        /*0300*/ 	.word	0x00001dd0


	//   ....[8]....
        /*0304*/ 	.word	0x00001eb0


	//   ....[9]....
        /*0308*/ 	.word	0x000026e0


	//   ....[10]....
        /*030c*/ 	.word	0x00002790


	//   ....[11]....
        /*0310*/ 	.word	0x00002eb0


	//   ....[12]....
        /*0314*/ 	.word	0x00002f10


	//   ....[13]....
        /*0318*/ 	.word	0x00004860


	//   ....[14]....
        /*031c*/ 	.word	0x00004a10


	//   ....[15]....
        /*0320*/ 	.word	0x00005150


	//   ....[16]....
        /*0324*/ 	.word	0x000051a0


	//   ....[17]....
        /*0328*/ 	.word	0x000058c0


	//   ....[18]....
        /*032c*/ 	.word	0x00005970


	//   ....[19]....
        /*0330*/ 	.word	0x000078d0


	//   ....[20]....
        /*0334*/ 	.word	0x00007910


	//   ....[21]....
        /*0338*/ 	.word	0x00007930


	//   ....[22]....
        /*033c*/ 	.word	0x00007950


	//   ....[23]....
        /*0340*/ 	.word	0x00008a20


	//   ....[24]....
        /*0344*/ 	.word	0x00008a50


	//   ....[25]....
        /*0348*/ 	.word	0x00008b10


	//   ....[26]....
        /*034c*/ 	.word	0x00008b20


	//   ....[27]....
        /*0350*/ 	.word	0x000099a0


	//   ....[28]....
        /*0354*/ 	.word	0x000099e0


	//   ....[29]....
        /*0358*/ 	.word	0x00009a20


	//   ....[30]....
        /*035c*/ 	.word	0x00009a50


	//   ....[31]....
        /*0360*/ 	.word	0x00009a60


	//   ....[32]....
        /*0364*/ 	.word	0x00009a80


	//   ....[33]....
        /*0368*/ 	.word	0x0000a0c0


	//   ....[34]....
        /*036c*/ 	.word	0x0000a0d0


	//   ....[35]....
        /*0370*/ 	.word	0x0000aad0


	//   ....[36]....
        /*0374*/ 	.word	0x0000bdf0


	//   ....[37]....
        /*0378*/ 	.word	0x0000be10


	//   ....[38]....
        /*037c*/ 	.word	0x0000be20


	//   ....[39]....
        /*0380*/ 	.word	0x0000be30


	//   ....[40]....
        /*0384*/ 	.word	0x0000be40


	//   ....[41]....
        /*0388*/ 	.word	0x0000be50


	//   ....[42]....
        /*038c*/ 	.word	0x0000bee0


	//   ....[43]....
        /*0390*/ 	.word	0x0000bf00


	//   ....[44]....
        /*0394*/ 	.word	0x0000bf70


	//   ....[45]....
        /*0398*/ 	.word	0x0000bf80


	//   ....[46]....
        /*039c*/ 	.word	0x0000bf90


	//   ....[47]....
        /*03a0*/ 	.word	0x0000c030


	//   ....[48]....
        /*03a4*/ 	.word	0x0000c6b0


	//   ....[49]....
        /*03a8*/ 	.word	0x0000c6e0


	//   ....[50]....
        /*03ac*/ 	.word	0x0000c710


	//   ....[51]....
        /*03b0*/ 	.word	0x0000c740


	//   ....[52]....
        /*03b4*/ 	.word	0x0000c7e0


	//   ....[53]....
        /*03b8*/ 	.word	0x0000c810


	//   ....[54]....
        /*03bc*/ 	.word	0x0000c820


	//   ....[55]....
        /*03c0*/ 	.word	0x0000c880


	//   ....[56]....
        /*03c4*/ 	.word	0x0000c930


	//   ....[57]....
        /*03c8*/ 	.word	0x0000c950


	//   ....[58]....
        /*03cc*/ 	.word	0x0000c960


	//   ....[59]....
        /*03d0*/ 	.word	0x0000c9c0


	//   ....[60]....
        /*03d4*/ 	.word	0x0000ca70


	//   ....[61]....
        /*03d8*/ 	.word	0x0000ca90


	//   ....[62]....
        /*03dc*/ 	.word	0x0000caa0


	//   ....[63]....
        /*03e0*/ 	.word	0x0000caf0


	//   ....[64]....
        /*03e4*/ 	.word	0x0000d240


	//   ....[65]....
        /*03e8*/ 	.word	0x0000d260


	//   ....[66]....
        /*03ec*/ 	.word	0x0000d270


	//   ....[67]....
        /*03f0*/ 	.word	0x0000d280


	//   ....[68]....
        /*03f4*/ 	.word	0x0000d2a0


	//   ....[69]....
        /*03f8*/ 	.word	0x0000d2c0


	//   ....[70]....
        /*03fc*/ 	.word	0x0000d320


	//   ....[71]....
        /*0400*/ 	.word	0x0000d370


	//   ....[72]....
        /*0404*/ 	.word	0x0000d390


	//   ....[73]....
        /*0408*/ 	.word	0x0000d3d0


	//   ....[74]....
        /*040c*/ 	.word	0x0000d3f0


	//   ....[75]....
        /*0410*/ 	.word	0x0000d410


	//   ....[76]....
        /*0414*/ 	.word	0x0000d6b0


	//   ....[77]....
        /*0418*/ 	.word	0x0000d6c0


	//   ....[78]....
        /*041c*/ 	.word	0x0000d6d0


	//   ....[79]....
        /*0420*/ 	.word	0x0000d6f0


	//   ....[80]....
        /*0424*/ 	.word	0x0000d780


	//   ....[81]....
        /*0428*/ 	.word	0x0000d7b0


	//   ....[82]....
        /*042c*/ 	.word	0x0000d800


	//   ....[83]....
        /*0430*/ 	.word	0x0000d830


	//   ....[84]....
        /*0434*/ 	.word	0x0000d880


	//   ....[85]....
        /*0438*/ 	.word	0x0000d8b0


	//   ....[86]....
        /*043c*/ 	.word	0x0000d900


	//   ....[87]....
        /*0440*/ 	.word	0x0000d930


	//   ....[88]....
        /*0444*/ 	.word	0x0000dd90


	//   ....[89]....
        /*0448*/ 	.word	0x0000ddc0


	//   ....[90]....
        /*044c*/ 	.word	0x0000ddf0


	//   ....[91]....
        /*0450*/ 	.word	0x0000de20


	//   ....[92]....
        /*0454*/ 	.word	0x0000de50


	//   ....[93]....
        /*0458*/ 	.word	0x0000de60


	//   ....[94]....
        /*045c*/ 	.word	0x0000de70


	//   ....[95]....
        /*0460*/ 	.word	0x0000de90


	//   ....[96]....
        /*0464*/ 	.word	0x0000deb0


	//   ....[97]....
        /*0468*/ 	.word	0x0000ded0


	//   ....[98]....
        /*046c*/ 	.word	0x0000e010


	//   ....[99]....
        /*0470*/ 	.word	0x0000e070


	//   ....[100]....
        /*0474*/ 	.word	0x0000e2d0


	//   ....[101]....
        /*0478*/ 	.word	0x0000e840


	//   ....[102]....
        /*047c*/ 	.word	0x0000e930


	//   ....[103]....
        /*0480*/ 	.word	0x0000e9d0


	//   ....[104]....
        /*0484*/ 	.word	0x0000ea30


	//   ....[105]....
        /*0488*/ 	.word	0x0000eb00


	//   ....[106]....
        /*048c*/ 	.word	0x0000eb80


	//   ....[107]....
        /*0490*/ 	.word	0x0000ec50


	//   ....[108]....
        /*0494*/ 	.word	0x0000ecc0


	//   ....[109]....
        /*0498*/ 	.word	0x0000edb0


	//   ....[110]....
        /*049c*/ 	.word	0x0000ee30


	//   ....[111]....
        /*04a0*/ 	.word	0x0000ef00


	//   ....[112]....
        /*04a4*/ 	.word	0x0000ef70


	//   ....[113]....
        /*04a8*/ 	.word	0x0000f050


	//   ....[114]....
        /*04ac*/ 	.word	0x0000f0e0


	//   ....[115]....
        /*04b0*/ 	.word	0x0000f150


	//   ....[116]....
        /*04b4*/ 	.word	0x0000f1f0


	//   ....[117]....
        /*04b8*/ 	.word	0x0000f2c0


	//   ....[118]....
        /*04bc*/ 	.word	0x0000f340


	//   ....[119]....
        /*04c0*/ 	.word	0x0000f420


	//   ....[120]....
        /*04c4*/ 	.word	0x0000f4a0


	//   ....[121]....
        /*04c8*/ 	.word	0x0000f570


	//   ....[122]....
        /*04cc*/ 	.word	0x0000f5f0


	//   ....[123]....
        /*04d0*/ 	.word	0x0000f6d0


	//   ....[124]....
        /*04d4*/ 	.word	0x0000f750


	//   ....[125]....
        /*04d8*/ 	.word	0x0000f820


	//   ....[126]....
        /*04dc*/ 	.word	0x0000f8a0


	//   ....[127]....
        /*04e0*/ 	.word	0x0000f980


	//   ....[128]....
        /*04e4*/ 	.word	0x0000f9f0


	//   ....[129]....
        /*04e8*/ 	.word	0x0000fab0


	//   ....[130]....
        /*04ec*/ 	.word	0x0000fbf0


	//   ....[131]....
        /*04f0*/ 	.word	0x0000fc90


	//   ....[132]....
        /*04f4*/ 	.word	0x0000fd70


	//   ....[133]....
        /*04f8*/ 	.word	0x0000fdc0


	//   ....[134]....
        /*04fc*/ 	.word	0x0000fea0


	//   ....[135]....
        /*0500*/ 	.word	0x0000fef0


	//   ....[136]....
        /*0504*/ 	.word	0x0000fff0


	//   ....[137]....
        /*0508*/ 	.word	0x00010040


	//   ....[138]....
        /*050c*/ 	.word	0x00010140


	//   ....[139]....
        /*0510*/ 	.word	0x00010190


	//   ....[140]....
        /*0514*/ 	.word	0x00010270


	//   ....[141]....
        /*0518*/ 	.word	0x000102c0


	//   ....[142]....
        /*051c*/ 	.word	0x000103b0


	//   ....[143]....
        /*0520*/ 	.word	0x00010440


	//   ....[144]....
        /*0524*/ 	.word	0x000104a0


	//   ....[145]....
        /*0528*/ 	.word	0x00010580


	//   ....[146]....
        /*052c*/ 	.word	0x00010620


	//   ....[147]....
        /*0530*/ 	.word	0x000106e0


	//   ....[148]....
        /*0534*/ 	.word	0x00010780


	//   ....[149]....
        /*0538*/ 	.word	0x00010840


	//   ....[150]....
        /*053c*/ 	.word	0x000108e0


	//   ....[151]....
        /*0540*/ 	.word	0x000109a0


	//   ....[152]....
        /*0544*/ 	.word	0x00010a40


	//   ....[153]....
        /*0548*/ 	.word	0x00010b00


	//   ....[154]....
        /*054c*/ 	.word	0x00010c20


	//   ....[155]....
        /*0550*/ 	.word	0x00010cc0


	//   ....[156]....
        /*0554*/ 	.word	0x00010d70


	//   ....[157]....
        /*0558*/ 	.word	0x00010e40


	//   ....[158]....
        /*055c*/ 	.word	0x00010eb0


	//   ....[159]....
        /*0560*/ 	.word	0x00010f80


	//   ....[160]....
        /*0564*/ 	.word	0x00010ff0


	//   ....[161]....
        /*0568*/ 	.word	0x000110e0


	//   ....[162]....
        /*056c*/ 	.word	0x00011150


	//   ....[163]....
        /*0570*/ 	.word	0x00011230


	//   ....[164]....
        /*0574*/ 	.word	0x000112a0


	//   ....[165]....
        /*0578*/ 	.word	0x00011360


	//   ....[166]....
        /*057c*/ 	.word	0x00011440


	//----- nvinfo : EIATTR_REG_RECONFIG
	.align		4
.L_504:
        /*0580*/ 	.byte	0x01, 0x54
	.zero		2


	//----- nvinfo : EIATTR_SYSCALL_OFFSETS
	.align		4
        /*0584*/ 	.byte	0x04, 0x46
        /*0586*/ 	.short	(.L_506 - .L_505)


	//   ....[0]....
.L_505:
        /*0588*/ 	.word	0x00001260


	//   ....[1]....
        /*058c*/ 	.word	0x0000b310


	//   ....[2]....
        /*0590*/ 	.word	0x0000b450


	//   ....[3]....
        /*0594*/ 	.word	0x0000b540


	//   ....[4]....
        /*0598*/ 	.word	0x0000c3f0


	//----- nvinfo : EIATTR_MBARRIER_INSTR_OFFSETS
	.align		4
.L_506:
        /*059c*/ 	.byte	0x04, 0x39
        /*059e*/ 	.short	(.L_508 - .L_507)


	//   ....[0]....
.L_507:
        /*05a0*/ 	.word	0x00000170
        /*05a4*/ 	.word	0x000000ff
        /*05a8*/ 	.word	0x0002a800
        /*05ac*/ 	.short	0x0100
        /*05ae*/ 	.byte	0x08
	.zero		1


	//   ....[1]....
        /*05b0*/ 	.word	0x00000180
        /*05b4*/ 	.word	0x000000ff
        /*05b8*/ 	.word	0x0002a820
        /*05bc*/ 	.short	0x0100
        /*05be*/ 	.byte	0x08
	.zero		1


	//   ....[2]....
        /*05c0*/ 	.word	0x00000270
        /*05c4*/ 	.word	0x000000ff
        /*05c8*/ 	.word	0x0002a830
        /*05cc*/ 	.short	0x0100
        /*05ce*/ 	.byte	0x08
	.zero		1


	//   ....[3]....
        /*05d0*/ 	.word	0x00000280
        /*05d4*/ 	.word	0x000000ff
        /*05d8*/ 	.word	0x0002a840
        /*05dc*/ 	.short	0x0100
        /*05de*/ 	.byte	0x08
	.zero		1


	//   ....[4]....
        /*05e0*/ 	.word	0x00000290
        /*05e4*/ 	.word	0x000000ff
        /*05e8*/ 	.word	0x0002a838
        /*05ec*/ 	.short	0x0100
        /*05ee*/ 	.byte	0x08
	.zero		1


	//   ....[5]....
        /*05f0*/ 	.word	0x000002a0
        /*05f4*/ 	.word	0x000000ff
        /*05f8*/ 	.word	0x0002a848
        /*05fc*/ 	.short	0x0100
        /*05fe*/ 	.byte	0x08
	.zero		1


	//   ....[6]....
        /*0600*/ 	.word	0x000003d0
        /*0604*/ 	.word	0x000000ff
        /*0608*/ 	.word	0x0002a850
        /*060c*/ 	.short	0x0100
        /*060e*/ 	.byte	0x08
	.zero		1


	//   ....[7]....
        /*0610*/ 	.word	0x000003e0
        /*0614*/ 	.word	0x000000ff
        /*0618*/ 	.word	0x0002a860
        /*061c*/ 	.short	0x0100
        /*061e*/ 	.byte	0x08
	.zero		1


	//   ....[8]....
        /*0620*/ 	.word	0x000003f0
        /*0624*/ 	.word	0x000000ff
        /*0628*/ 	.word	0x0002a858
        /*062c*/ 	.short	0x0100
        /*062e*/ 	.byte	0x08
	.zero		1


	//   ....[9]....
        /*0630*/ 	.word	0x00000400
        /*0634*/ 	.word	0x000000ff
        /*0638*/ 	.word	0x0002a868
        /*063c*/ 	.short	0x0100
        /*063e*/ 	.byte	0x08
	.zero		1


	//   ....[10]....
        /*0640*/ 	.word	0x000004f0
        /*0644*/ 	.word	0x000000ff
        /*0648*/ 	.word	0x0002a870
        /*064c*/ 	.short	0x0100
        /*064e*/ 	.byte	0x06
	.zero		1


	//   ....[11]....
        /*0650*/ 	.word	0x00000500
        /*0654*/ 	.word	0x000000ff
        /*0658*/ 	.word	0x0002a880
        /*065c*/ 	.short	0x0100
        /*065e*/ 	.byte	0x06
	.zero		1


	//   ....[12]....
        /*0660*/ 	.word	0x00000510
        /*0664*/ 	.word	0x000000ff
        /*0668*/ 	.word	0x0002a878
        /*066c*/ 	.short	0x0100
        /*066e*/ 	.byte	0x06
	.zero		1


	//   ....[13]....
        /*0670*/ 	.word	0x00000520
        /*0674*/ 	.word	0x000000ff
        /*0678*/ 	.word	0x0002a888
        /*067c*/ 	.short	0x0100
        /*067e*/ 	.byte	0x06
	.zero		1


	//   ....[14]....
        /*0680*/ 	.word	0x00000650
        /*0684*/ 	.word	0x000000ff
        /*0688*/ 	.word	0x0002a890
        /*068c*/ 	.short	0x0100
        /*068e*/ 	.byte	0x08
	.zero		1


	//   ....[15]....
        /*0690*/ 	.word	0x00000660
        /*0694*/ 	.word	0x000000ff
        /*0698*/ 	.word	0x0002a8a0
        /*069c*/ 	.short	0x0100
        /*069e*/ 	.byte	0x08
	.zero		1


	//   ....[16]....
        /*06a0*/ 	.word	0x00000670
        /*06a4*/ 	.word	0x000000ff
        /*06a8*/ 	.word	0x0002a898
        /*06ac*/ 	.short	0x0100
        /*06ae*/ 	.byte	0x08
	.zero		1


	//   ....[17]....
        /*06b0*/ 	.word	0x00000680
        /*06b4*/ 	.word	0x000000ff
        /*06b8*/ 	.word	0x0002a8a8
        /*06bc*/ 	.short	0x0100
        /*06be*/ 	.byte	0x08
	.zero		1


	//   ....[18]....
        /*06c0*/ 	.word	0x000007c0
        /*06c4*/ 	.word	0x000000ff
        /*06c8*/ 	.word	0x0002a8b0
        /*06cc*/ 	.short	0x0100
        /*06ce*/ 	.byte	0x08
	.zero		1


	//   ....[19]....
        /*06d0*/ 	.word	0x000007d0
        /*06d4*/ 	.word	0x000000ff
        /*06d8*/ 	.word	0x0002a8c0
        /*06dc*/ 	.short	0x0100
        /*06de*/ 	.byte	0x08
	.zero		1


	//   ....[20]....
        /*06e0*/ 	.word	0x000007e0
        /*06e4*/ 	.word	0x000000ff
        /*06e8*/ 	.word	0x0002a8b8
        /*06ec*/ 	.short	0x0100
        /*06ee*/ 	.byte	0x08
	.zero		1


	//   ....[21]....
        /*06f0*/ 	.word	0x000007f0
        /*06f4*/ 	.word	0x000000ff
        /*06f8*/ 	.word	0x0002a8c8
        /*06fc*/ 	.short	0x0100
        /*06fe*/ 	.byte	0x08
	.zero		1


	//   ....[22]....
        /*0700*/ 	.word	0x00001280
        /*0704*/ 	.word	0x000000ff
        /*0708*/ 	.word	0x0002a800
        /*070c*/ 	.short	0x010a
        /*070e*/ 	.byte	0x27
	.zero		1


	//   ....[23]....
        /*0710*/ 	.word	0x00001300
        /*0714*/ 	.word	0x000000ff
        /*0718*/ 	.word	0x0002a830
        /*071c*/ 	.short	0x010a
        /*071e*/ 	.byte	0x27
	.zero		1


	//   ....[24]....
        /*0720*/ 	.word	0x00001360
        /*0724*/ 	.word	0x000000ff
        /*0728*/ 	.word	0x0002a830
        /*072c*/ 	.short	0x010a
        /*072e*/ 	.byte	0x27
	.zero		1


	//   ....[25]....
        /*0730*/ 	.word	0x00002350
        /*0734*/ 	.word	0x000000ff
        /*0738*/ 	.word	0x00000000
        /*073c*/ 	.short	0x0101
        /*073e*/ 	.byte	0x04
	.zero		1


	//   ....[26]....
        /*0740*/ 	.word	0x00003b60
        /*0744*/ 	.word	0x000000ff
        /*0748*/ 	.word	0x0002a830
        /*074c*/ 	.short	0x010a
        /*074e*/ 	.byte	0x07
	.zero		1


	//   ....[27]....
        /*0750*/ 	.word	0x00003ba0
        /*0754*/ 	.word	0x000000ff
        /*0758*/ 	.word	0x0002a830
        /*075c*/ 	.short	0x010a
        /*075e*/ 	.byte	0x07
	.zero		1


	//   ....[28]....
        /*0760*/ 	.word	0x000043f0
        /*0764*/ 	.word	0x000000ff
        /*0768*/ 	.word	0x0002a850
        /*076c*/ 	.short	0x010a
        /*076e*/ 	.byte	0x0a
	.zero		1


	//   ....[29]....
        /*0770*/ 	.word	0x00004430
        /*0774*/ 	.word	0x000000ff
        /*0778*/ 	.word	0x0002a850
        /*077c*/ 	.short	0x010a
        /*077e*/ 	.byte	0x0a
	.zero		1


	//   ....[30]....
        /*0780*/ 	.word	0x00004d20
        /*0784*/ 	.word	0x000000ff
        /*0788*/ 	.word	0x00000000
        /*078c*/ 	.short	0x0101
        /*078e*/ 	.byte	0x07
	.zero		1


	//   ....[31]....
        /*0790*/ 	.word	0x00006230
        /*0794*/ 	.word	0x000000ff
        /*0798*/ 	.word	0x00000000
        /*079c*/ 	.short	0x0101
        /*079e*/ 	.byte	0x0a
	.zero		1


	//   ....[32]....
        /*07a0*/ 	.word	0x00006490
        /*07a4*/ 	.word	0x000000ff
        /*07a8*/ 	.word	0x0002a830
        /*07ac*/ 	.short	0x010a
        /*07ae*/ 	.byte	0x26
	.zero		1


	//   ....[33]....
        /*07b0*/ 	.word	0x000064d0
        /*07b4*/ 	.word	0x000000ff
        /*07b8*/ 	.word	0x0002a830
        /*07bc*/ 	.short	0x010a
        /*07be*/ 	.byte	0x26
	.zero		1


	//   ....[34]....
        /*07c0*/ 	.word	0x00006d20
        /*07c4*/ 	.word	0x000000ff
        /*07c8*/ 	.word	0x0002a850
        /*07cc*/ 	.short	0x010a
        /*07ce*/ 	.byte	0x05
	.zero		1


	//   ....[35]....
        /*07d0*/ 	.word	0x00006d60
        /*07d4*/ 	.word	0x000000ff
        /*07d8*/ 	.word	0x0002a850
        /*07dc*/ 	.short	0x010a
        /*07de*/ 	.byte	0x05
	.zero		1


	//   ....[36]....
        /*07e0*/ 	.word	0x000073c0
        /*07e4*/ 	.word	0x000000ff
        /*07e8*/ 	.word	0x00000000
        /*07ec*/ 	.short	0x0101
        /*07ee*/ 	.byte	0x26
	.zero		1


	//   ....[37]....
        /*07f0*/ 	.word	0x000083d0
        /*07f4*/ 	.word	0x000000ff
        /*07f8*/ 	.word	0x00000000
        /*07fc*/ 	.short	0x0101
        /*07fe*/ 	.byte	0x05
	.zero		1


	//   ....[38]....
        /*0800*/ 	.word	0x00008990
        /*0804*/ 	.word	0x000000ff
        /*0808*/ 	.word	0x0002a850
        /*080c*/ 	.short	0x010a
        /*080e*/ 	.byte	0x05
	.zero		1


	//   ....[39]....
        /*0810*/ 	.word	0x000089d0
        /*0814*/ 	.word	0x000000ff
        /*0818*/ 	.word	0x0002a850
        /*081c*/ 	.short	0x010a
        /*081e*/ 	.byte	0x05
	.zero		1


	//   ....[40]....
        /*0820*/ 	.word	0x00008ea0
        /*0824*/ 	.word	0x000000ff
        /*0828*/ 	.word	0x00000000
        /*082c*/ 	.short	0x0101
        /*082e*/ 	.byte	0x04
	.zero		1


	//   ....[41]....
        /*0830*/ 	.word	0x00009a70
        /*0834*/ 	.word	0x000000ff
        /*0838*/ 	.word	0x00000000
        /*083c*/ 	.short	0x0101
        /*083e*/ 	.byte	0x04
	.zero		1


	//   ....[42]....
        /*0840*/ 	.word	0x0000bbb0
        /*0844*/ 	.word	0x000000ff
        /*0848*/ 	.word	0x0002a840
        /*084c*/ 	.short	0x010a
        /*084e*/ 	.byte	0x2e
	.zero		1


	//   ....[43]....
        /*0850*/ 	.word	0x0000c1b0
        /*0854*/ 	.word	0x000000ff
        /*0858*/ 	.word	0x0002a830
        /*085c*/ 	.short	0x0107
        /*085e*/ 	.byte	0x2e
	.zero		1


	//   ....[44]....
        /*0860*/ 	.word	0x0000c220
        /*0864*/ 	.word	0x000000ff
        /*0868*/ 	.word	0x0002a830
        /*086c*/ 	.short	0x0101
        /*086e*/ 	.byte	0x2e
	.zero		1


	//   ....[45]....
        /*0870*/ 	.word	0x0000cc40
        /*0874*/ 	.word	0x000000ff
        /*0878*/ 	.word	0x0002a800
        /*087c*/ 	.short	0x0107
        /*087e*/ 	.byte	0x2e
	.zero		1


	//   ....[46]....
        /*0880*/ 	.word	0x0000cca0
        /*0884*/ 	.word	0x000000ff
        /*0888*/ 	.word	0x0002a800
        /*088c*/ 	.short	0x0101
        /*088e*/ 	.byte	0x2e
	.zero		1


	//   ....[47]....
        /*0890*/ 	.word	0x0000ccb0
        /*0894*/ 	.word	0x000000ff
        /*0898*/ 	.word	0x0002a820
        /*089c*/ 	.short	0x010a
        /*089e*/ 	.byte	0x2e
	.zero		1


	//   ....[48]....
        /*08a0*/ 	.word	0x0000d020
        /*08a4*/ 	.word	0x0000001a
        /*08a8*/ 	.word	0x0002a840
        /*08ac*/ 	.short	0x010a
        /*08ae*/ 	.byte	0x3f
	.zero		1


	//   ....[49]....
        /*08b0*/ 	.word	0x0000d530
        /*08b4*/ 	.word	0x0000001a
        /*08b8*/ 	.word	0x0002a830
        /*08bc*/ 	.short	0x0107
        /*08be*/ 	.byte	0x3f
	.zero		1


	//   ....[50]....
        /*08c0*/ 	.word	0x0000d5e0
        /*08c4*/ 	.word	0x0000001a
        /*08c8*/ 	.word	0x0002a830
        /*08cc*/ 	.short	0x0101
        /*08ce*/ 	.byte	0x3f
	.zero		1


	//   ....[51]....
        /*08d0*/ 	.word	0x0000d640
        /*08d4*/ 	.word	0x00000000
        /*08d8*/ 	.word	0x0002a860
        /*08dc*/ 	.short	0x010a
        /*08de*/ 	.byte	0x3f
	.zero		1


	//   ....[52]....
        /*08e0*/ 	.word	0x0000daa0
        /*08e4*/ 	.word	0x00000000
        /*08e8*/ 	.word	0x0002a850
        /*08ec*/ 	.short	0x0107
        /*08ee*/ 	.byte	0x3f
	.zero		1


	//   ....[53]....
        /*08f0*/ 	.word	0x0000dba0
        /*08f4*/ 	.word	0x00000000
        /*08f8*/ 	.word	0x0002a850
        /*08fc*/ 	.short	0x0101
        /*08fe*/ 	.byte	0x3f
	.zero		1


	//   ....[54]....
        /*0900*/ 	.word	0x0000dd20
        /*0904*/ 	.word	0x00000000
        /*0908*/ 	.word	0x0002a860
        /*090c*/ 	.short	0x010a
        /*090e*/ 	.byte	0x3f
	.zero		1


	//   ....[55]....
        /*0910*/ 	.word	0x0000e140
        /*0914*/ 	.word	0x00000000
        /*0918*/ 	.word	0x0002a850
        /*091c*/ 	.short	0x0107
        /*091e*/ 	.byte	0x3f
	.zero		1


	//   ....[56]....
        /*0920*/ 	.word	0x0000e1f0
        /*0924*/ 	.word	0x00000000
        /*0928*/ 	.word	0x0002a850
        /*092c*/ 	.short	0x0101
        /*092e*/ 	.byte	0x3f
	.zero		1


	//   ....[57]....
        /*0930*/ 	.word	0x0000e290
        /*0934*/ 	.word	0x00000005
        /*0938*/ 	.word	0x0002a820
        /*093c*/ 	.short	0x010a
        /*093e*/ 	.byte	0x3f
	.zero		1


	//   ....[58]....
        /*0940*/ 	.word	0x0000e3d0
        /*0944*/ 	.word	0x00000006
        /*0948*/ 	.word	0x0002a840
        /*094c*/ 	.short	0x010a
        /*094e*/ 	.byte	0x3f
	.zero		1


	//   ....[59]....
        /*0950*/ 	.word	0x0000e470
        /*0954*/ 	.word	0x00000005
        /*0958*/ 	.word	0x0002a840
        /*095c*/ 	.short	0x010a
        /*095e*/ 	.byte	0x3f
	.zero		1


	//   ....[60]....
        /*0960*/ 	.word	0x0000e4b0
        /*0964*/ 	.word	0x00000006
        /*0968*/ 	.word	0x0002a860
        /*096c*/ 	.short	0x010a
        /*096e*/ 	.byte	0x3f
	.zero		1


	//   ....[61]....
        /*0970*/ 	.word	0x0000e4f0
        /*0974*/ 	.word	0x00000005
        /*0978*/ 	.word	0x0002a860
        /*097c*/ 	.short	0x010a
        /*097e*/ 	.byte	0x3f
	.zero		1


	//   ....[62]....
        /*0980*/ 	.word	0x0000e560
        /*0984*/ 	.word	0x00000003
        /*0988*/ 	.word	0x0002a800
        /*098c*/ 	.short	0x010a
        /*098e*/ 	.byte	0x3f
	.zero		1


	//   ....[63]....
        /*0990*/ 	.word	0x0000e5c0
        /*0994*/ 	.word	0x00000003
        /*0998*/ 	.word	0x0002a830
        /*099c*/ 	.short	0x010a
        /*099e*/ 	.byte	0x3f
	.zero		1


	//   ....[64]....
        /*09a0*/ 	.word	0x0000e620
        /*09a4*/ 	.word	0x0000000c
        /*09a8*/ 	.word	0x0002a830
        /*09ac*/ 	.short	0x010a
        /*09ae*/ 	.byte	0x3f
	.zero		1


	//   ....[65]....
        /*09b0*/ 	.word	0x0000e680
        /*09b4*/ 	.word	0x00000006
        /*09b8*/ 	.word	0x0002a850
        /*09bc*/ 	.short	0x010a
        /*09be*/ 	.byte	0x3f
	.zero		1


	//   ....[66]....
        /*09c0*/ 	.word	0x0000e6e0
        /*09c4*/ 	.word	0x0000000c
        /*09c8*/ 	.word	0x0002a830
        /*09cc*/ 	.short	0x010a
        /*09ce*/ 	.byte	0x3f
	.zero		1


	//   ....[67]....
        /*09d0*/ 	.word	0x0000e740
        /*09d4*/ 	.word	0x00000006
        /*09d8*/ 	.word	0x0002a850
        /*09dc*/ 	.short	0x010a
        /*09de*/ 	.byte	0x3f
	.zero		1


	//   ....[68]....
        /*09e0*/ 	.word	0x0000e7a0
        /*09e4*/ 	.word	0x00000005
        /*09e8*/ 	.word	0x0002a850
        /*09ec*/ 	.short	0x010a
        /*09ee*/ 	.byte	0x3f
	.zero		1


	//   ....[69]....
        /*09f0*/ 	.word	0x0000e880
        /*09f4*/ 	.word	0x00000005
        /*09f8*/ 	.word	0x0002a840
        /*09fc*/ 	.short	0x010a
        /*09fe*/ 	.byte	0x3f
	.zero		1


	//   ....[70]....
        /*0a00*/ 	.word	0x0000faf0
        /*0a04*/ 	.word	0x00000003
        /*0a08*/ 	.word	0x0002a820
        /*0a0c*/ 	.short	0x010a
        /*0a0e*/ 	.byte	0x3f
	.zero		1


	//   ....[71]....
        /*0a10*/ 	.word	0x0000fb40
        /*0a14*/ 	.word	0x0000001a
        /*0a18*/ 	.word	0x0002a840
        /*0a1c*/ 	.short	0x010a
        /*0a1e*/ 	.byte	0x3f
	.zero		1


	//   ....[72]....
        /*0a20*/ 	.word	0x00010300
        /*0a24*/ 	.word	0x00000000
        /*0a28*/ 	.word	0x0002a860
        /*0a2c*/ 	.short	0x010a
        /*0a2e*/ 	.byte	0x3f
	.zero		1


	//   ....[73]....
        /*0a30*/ 	.word	0x00010b70
        /*0a34*/ 	.word	0x00000000
        /*0a38*/ 	.word	0x0002a860
        /*0a3c*/ 	.short	0x010a
        /*0a3e*/ 	.byte	0x3f
	.zero		1


	//   ....[74]....
        /*0a40*/ 	.word	0x00011390
        /*0a44*/ 	.word	0x00000005
        /*0a48*/ 	.word	0x0002a820
        /*0a4c*/ 	.short	0x010a
        /*0a4e*/ 	.byte	0x3f
	.zero		1


	//   ....[75]....
        /*0a50*/ 	.word	0x00011500
        /*0a54*/ 	.word	0x00000006
        /*0a58*/ 	.word	0x0002a840
        /*0a5c*/ 	.short	0x010a
        /*0a5e*/ 	.byte	0x3f
	.zero		1


	//   ....[76]....
        /*0a60*/ 	.word	0x00011550
        /*0a64*/ 	.word	0x00000005
        /*0a68*/ 	.word	0x0002a840
        /*0a6c*/ 	.short	0x010a
        /*0a6e*/ 	.byte	0x3f
	.zero		1


	//   ....[77]....
        /*0a70*/ 	.word	0x000115a0
        /*0a74*/ 	.word	0x00000006
        /*0a78*/ 	.word	0x0002a860
        /*0a7c*/ 	.short	0x010a
        /*0a7e*/ 	.byte	0x3f
	.zero		1


	//----- nvinfo : EIATTR_NUM_MBARRIERS
	.align		4
.L_508:
        /*0a80*/ 	.byte	0x03, 0x38
        /*0a82*/ 	.short	0x0016


	//----- nvinfo : EIATTR_EXIT_INSTR_OFFSETS
	.align		4
        /*0a84*/ 	.byte	0x04, 0x1c
        /*0a86*/ 	.short	(.L_510 - .L_509)


	//   ....[0]....
.L_509:
        /*0a88*/ 	.word	0x0000e540


	//----- nvinfo : EIATTR_MAX_THREADS
	.align		4
.L_510:
        /*0a8c*/ 	.byte	0x04, 0x05
        /*0a8e*/ 	.short	(.L_512 - .L_511)
.L_511:
        /*0a90*/ 	.word	0x00000180
        /*0a94*/ 	.word	0x00000001
        /*0a98*/ 	.word	0x00000001


	//----- nvinfo : EIATTR_CRS_STACK_SIZE
	.align		4
.L_512:
        /*0a9c*/ 	.byte	0x04, 0x1e
        /*0a9e*/ 	.short	(.L_514 - .L_513)
.L_513:
        /*0aa0*/ 	.word	0x00000000


	//----- nvinfo : EIATTR_CBANK_PARAM_SIZE
	.align		4
.L_514:
        /*0aa4*/ 	.byte	0x03, 0x19
        /*0aa6*/ 	.short	0x0a70


	//----- nvinfo : EIATTR_PARAM_CBANK
	.align		4
        /*0aa8*/ 	.byte	0x04, 0x0a
        /*0aaa*/ 	.short	(.L_516 - .L_515)
	.align		4
.L_515:
        /*0aac*/ 	.word	index@(.nv.constant0._ZN7cutlass13device_kernelIN5flash11enable_sm90INS1_16FlashAttnFwdSm90INS1_25CollectiveMainloopFwdSm90ILi2EN4cute5tupleIJNS5_1CILi1EEES8_S8_EEENS6_IJNS7_ILi128EEENS7_ILi96EEENS7_ILi192EEEEEELi128ENS_6half_tEfNS_4arch4Sm90ELb1ELb0ELb1ELb0ELb1ELb0ELb0ELb1ELb1ELb1ELb1ELb0EEENS1_21CollectiveEpilogueFwdINS6_IJSA_SA_SB_EEES9_SE_SG_Li256ELb0ELb1ELb1ELb0EEENS1_19SingleTileSchedulerILb0ELb1ELb1ELi128EEEEEEEEEvNT_6ParamsE)
        /*0ab0*/ 	.short	0x0210
        /*0ab2*/ 	.short	0x0a70


	//----- nvinfo : EIATTR_SW_WAR
	.align		4
.L_516:
        /*0ab4*/ 	.byte	0x04, 0x36
        /*0ab6*/ 	.short	(.L_518 - .L_517)
.L_517:
        /*0ab8*/ 	.word	0x00000008
.L_518:


//--------------------- .nv.info._ZN7cutlass13device_kernelIN5flash11enable_sm90INS1_16FlashAttnFwdSm90INS1_25CollectiveMainloopFwdSm90ILi2EN4cute5tupleIJNS5_1CILi1EEES8_S8_EEENS6_IJNS7_ILi128EEENS7_ILi96EEENS7_ILi192EEEEEELi128ENS_6half_tEfNS_4arch4Sm90ELb1ELb0ELb1ELb1ELb1ELb0ELb0ELb1ELb1ELb1ELb1ELb0EEENS1_21CollectiveEpilogueFwdINS6_IJSA_SA_SB_EEES9_SE_SG_Li256ELb1ELb1ELb1ELb0EEENS1_36VarlenDynamicPersistentTileSchedulerILi128ELi96ELi256ELi128ELb1ELb1ELb1ELb1ELb1ELb1EEEEEEEEEvNT_6ParamsE --------------------------
	.section	.nv.info._ZN7cutlass13device_kernelIN5flash11enable_sm90INS1_16FlashAttnFwdSm90INS1_25CollectiveMainloopFwdSm90ILi2EN4cute5tupleIJNS5_1CILi1EEES8_S8_EEENS6_IJNS7_ILi128EEENS7_ILi96EEENS7_ILi192EEEEEELi128ENS_6half_tEfNS_4arch4Sm90ELb1ELb0ELb1ELb1ELb1ELb0ELb0ELb1ELb1ELb1ELb1ELb0EEENS1_21CollectiveEpilogueFwdINS6_IJSA_SA_SB_EEES9_SE_SG_Li256ELb1ELb1ELb1ELb0EEENS1_36VarlenDynamicPersistentTileSchedulerILi128ELi96ELi256ELi128ELb1ELb1ELb1ELb1ELb1ELb1EEEEEEEEEvNT_6ParamsE,"",@"SHT_CUDA_INFO"
	.sectionflags	@""
	.align	4


	//----- nvinfo : EIATTR_CUDA_API_VERSION
	.align		4
        /*0000*/ 	.byte	0x04, 0x37
        /*0002*/ 	.short	(.L_520 - .L_519)
.L_519:
        /*0004*/ 	.word	0x00000082


	//----- nvinfo : EIATTR_KPARAM_INFO
	.align		4
.L_520:
        /*0008*/ 	.byte	0x04, 0x17
        /*000a*/ 	.short	(.L_522 - .L_521)
.L_521:
        /*000c*/ 	.word	0x00000000
        /*0010*/ 	.short	0x0000
        /*0012*/ 	.short	0x0070
        /*0014*/ 	.byte	0x00, 0xf0, 0x01, 0x2a


	//----- nvinfo : EIATTR_SPARSE_MMA_MASK
	.align		4
.L_522:
        /*0018*/ 	.byte	0x03, 0x50
        /*001a*/ 	.short	0x0000


	//----- nvinfo : EIATTR_MAXREG_COUNT
	.align		4
        /*001c*/ 	.byte	0x03, 0x1b
        /*001e*/ 	.short	0x00a8


	//----- nvinfo : EIATTR_NUM_BARRIERS
	.align		4
        /*0020*/ 	.byte	0x02, 0x4c
        /*0022*/ 	.byte	0x09
	.zero		1


	//----- nvinfo : EIATTR_EXTERNS
	.align		4
        /*0024*/ 	.byte	0x04, 0x0f
        /*0026*/ 	.short	(.L_524 - .L_523)


	//   ....[0]....
	.align		4
.L_523:
        /*0028*/ 	.word	index@(__assertfail)


	//----- nvinfo : EIATTR_ANNOTATIONS
	.align		4
.L_524:
        /*002c*/ 	.byte	0x04, 0x55
        /*002e*/ 	.short	(.L_526 - .L_525)


	//   ....[0]....
.L_525:
        /* <DEDUP_REMOVED lines=13> */


	//----- nvinfo : EIATTR_MERCURY_ISA_VERSION
	.align		4
.L_526:
        /*00f0*/ 	.byte	0x03, 0x5f
        /*00f2*/ 	.short	0x0101


	//----- nvinfo : EIATTR_UNUSED_LOAD_BYTE_OFFSET
	.align		4
        /*00f4*/ 	.byte	0x04, 0x44
        /*00f6*/ 	.short	(.L_528 - .L_527)


	//   ....[0]....
.L_527:
        /*00f8*/ 	.word	0x00000950
        /*00fc*/ 	.word	0x0000fff0


	//   ....[1]....
        /*0100*/ 	.word	0x00009fb0
        /*0104*/ 	.word	0x0000fff0


	//----- nvinfo : EIATTR_INT_WARP_WIDE_INSTR_OFFSETS
	.align		4
.L_528:
        /*0108*/ 	.byte	0x04, 0x31
        /*010a*/ 	.short	(.L_530 - .L_529)


	//   ....[0]....
.L_529:
        /*010c*/ 	.word	0x000000c0


	//   ....[1]....
        /*0110*/ 	.word	0x000000d0


	//   ....[2]....
        /*0114*/ 	.word	0x00000170


	//   ....[3]....
        /*0118*/ 	.word	0x0000e900


	//   ....[4]....
        /*011c*/ 	.word	0x0000e990


	//   ....[5]....
        /*0120*/ 	.word	0x000117d0


	//   ....[6]....
        /*0124*/ 	.word	0x00011860


	//----- nvinfo : EIATTR_COOP_GROUP_MASK_REGIDS
	.align		4
.L_530:
        /*0128*/ 	.byte	0x04, 0x29
        /*012a*/ 	.short	(.L_532 - .L_531)


	//   ....[0]....
.L_531:
        /*012c*/ 	.word	0xffffffff


	//   ....[1]....
        /*0130*/ 	.word	0xffffffff


	//   ....[2]....
        /*0134*/ 	.word	0xffffffff


	//   ....[3]....
        /*0138*/ 	.word	0xffffffff


	//   ....[4]....
        /*013c*/ 	.word	0xffffffff


	//   ....[5]....
        /*0140*/ 	.word	0xffffffff


	//   ....[6]....
        /*0144*/ 	.word	0xffffffff


	//   ....[7]....
        /*0148*/ 	.word	0xffffffff


	//   ....[8]....
        /*014c*/ 	.word	0xffffffff


	//   ....[9]....
        /*0150*/ 	.word	0xffffffff


	//   ....[10]....
        /*0154*/ 	.word	0xffffffff


	//   ....[11]....
        /*0158*/ 	.word	0xffffffff


	//   ....[12]....
        /*015c*/ 	.word	0xffffffff


	//   ....[13]....
        /*0160*/ 	.word	0xffffffff


	//   ....[14]....
        /*0164*/ 	.word	0xffffffff


	//   ....[15]....
        /*0168*/ 	.word	0xffffffff


	//   ....[16]....
        /*016c*/ 	.word	0xffffffff


	//   ....[17]....
        /*0170*/ 	.word	0xffffffff


	//   ....[18]....
        /*0174*/ 	.word	0xffffffff


	//   ....[19]....
        /*0178*/ 	.word	0xffffffff


	//   ....[20]....
        /*017c*/ 	.word	0xffffffff


	//   ....[21]....
        /*0180*/ 	.word	0xffffffff


	//   ....[22]....
        /*0184*/ 	.word	0xffffffff


	//   ....[23]....
        /*0188*/ 	.word	0xffffffff


	//   ....[24]....
        /*018c*/ 	.word	0xffffffff


	//   ....[25]....
        /*0190*/ 	.word	0xffffffff


	//   ....[26]....
        /*0194*/ 	.word	0xffffffff


	//   ....[27]....
        /*0198*/ 	.word	0xffffffff


	//   ....[28]....
        /*019c*/ 	.word	0xffffffff


	//   ....[29]....
        /*01a0*/ 	.word	0xffffffff


	//   ....[30]....
        /*01a4*/ 	.word	0xffffffff


	//   ....[31]....
        /*01a8*/ 	.word	0xffffffff


	//   ....[32]....
        /*01ac*/ 	.word	0xffffffff


	//   ....[33]....
        /*01b0*/ 	.word	0xffffffff


	//   ....[34]....
        /*01b4*/ 	.word	0xffffffff


	//   ....[35]....
        /*01b8*/ 	.word	0xffffffff


	//   ....[36]....
        /*01bc*/ 	.word	0xffffffff


	//   ....[37]....
        /*01c0*/ 	.word	0xffffffff


	//   ....[38]....
        /*01c4*/ 	.word	0xffffffff


	//   ....[39]....
        /*01c8*/ 	.word	0xffffffff


	//   ....[40]....
        /*01cc*/ 	.word	0xffffffff


	//   ....[41]....
        /*01d0*/ 	.word	0xffffffff


	//   ....[42]....
        /*01d4*/ 	.word	0xffffffff


	//   ....[43]....
        /*01d8*/ 	.word	0xffffffff


	//   ....[44]....
        /*01dc*/ 	.word	0xffffffff


	//   ....[45]....
        /*01e0*/ 	.word	0xffffffff


	//   ....[46]....
        /*01e4*/ 	.word	0xffffffff


	//   ....[47]....
        /*01e8*/ 	.word	0xffffffff


	//   ....[48]....
        /*01ec*/ 	.word	0xffffffff


	//   ....[49]....
        /*01f0*/ 	.word	0xffffffff


	//   ....[50]....
        /*01f4*/ 	.word	0xffffffff


	//   ....[51]....
        /*01f8*/ 	.word	0xffffffff


	//   ....[52]....
        /*01fc*/ 	.word	0xffffffff


	//   ....[53]....
        /*0200*/ 	.word	0xffffffff


	//   ....[54]....
        /*0204*/ 	.word	0xffffffff


	//   ....[55]....
        /*0208*/ 	.word	0xffffffff


	//   ....[56]....
        /*020c*/ 	.word	0xffffffff


	//   ....[57]....
        /*0210*/ 	.word	0xffffffff


	//   ....[58]....
        /*0214*/ 	.word	0xffffffff


	//   ....[59]....
        /*0218*/ 	.word	0xffffffff


	//   ....[60]....
        /*021c*/ 	.word	0xffffffff


	//   ....[61]....
        /*0220*/ 	.word	0xffffffff


	//   ....[62]....
        /*0224*/ 	.word	0xffffffff


	//   ....[63]....
        /*0228*/ 	.word	0xffffffff


	//   ....[64]....
        /*022c*/ 	.word	0xffffffff


	//   ....[65]....
        /*0230*/ 	.word	0xffffffff


	//   ....[66]....
        /*0234*/ 	.word	0xffffffff


	//   ....[67]....
        /*0238*/ 	.word	0xffffffff


	//   ....[68]....
        /*023c*/ 	.word	0xffffffff


	//   ....[69]....
        /*0240*/ 	.word	0xffffffff


	//   ....[70]....
        /*0244*/ 	.word	0xffffffff


	//   ....[71]....
        /*0248*/ 	.word	0xffffffff


	//   ....[72]....
        /*024c*/ 	.word	0xffffffff


	//   ....[73]....
        /*0250*/ 	.word	0xffffffff


	//   ....[74]....
        /*0254*/ 	.word	0xffffffff


	//   ....[75]....
        /*0258*/ 	.word	0xffffffff


	//   ....[76]....
        /*025c*/ 	.word	0xffffffff


	//   ....[77]....
        /*0260*/ 	.word	0xffffffff


	//   ....[78]....
        /*0264*/ 	.word	0xffffffff


	//   ....[79]....
        /*0268*/ 	.word	0xffffffff


	//   ....[80]....
        /*026c*/ 	.word	0xffffffff


	//   ....[81]....
        /*0270*/ 	.word	0xffffffff


	//   ....[82]....
        /*0274*/ 	.word	0xffffffff


	//   ....[83]....
        /*0278*/ 	.word	0xffffffff


	//   ....[84]....
        /*027c*/ 	.word	0xffffffff


	//   ....[85]....
        /*0280*/ 	.word	0xffffffff


	//   ....[86]....
        /*0284*/ 	.word	0xffffffff


	//   ....[87]....
        /*0288*/ 	.word	0xffffffff


	//   ....[88]....
        /*028c*/ 	.word	0xffffffff


	//   ....[89]....
        /*0290*/ 	.word	0xffffffff


	//   ....[90]....
        /*0294*/ 	.word	0xffffffff


	//   ....[91]....
        /*0298*/ 	.word	0xffffffff


	//   ....[92]....
        /*029c*/ 	.word	0xffffffff


	//   ....[93]....
        /*02a0*/ 	.word	0xffffffff


	//   ....[94]....
        /*02a4*/ 	.word	0xffffffff


	//   ....[95]....
        /*02a8*/ 	.word	0xffffffff


	//   ....[96]....
        /*02ac*/ 	.word	0xffffffff


	//   ....[97]....
        /*02b0*/ 	.word	0xffffffff


	//   ....[98]....
        /*02b4*/ 	.word	0xffffffff


	//   ....[99]....
        /*02b8*/ 	.word	0xffffffff


	//   ....[100]....
        /*02bc*/ 	.word	0xffffffff


	//   ....[101]....
        /*02c0*/ 	.word	0xffffffff


	//   ....[102]....
        /*02c4*/ 	.word	0xffffffff


	//   ....[103]....
        /*02c8*/ 	.word	0xffffffff


	//   ....[104]....
        /*02cc*/ 	.word	0xffffffff


	//   ....[105]....
        /*02d0*/ 	.word	0xffffffff


	//   ....[106]....
        /*02d4*/ 	.word	0xffffffff


	//   ....[107]....
        /*02d8*/ 	.word	0xffffffff


	//   ....[108]....
        /*02dc*/ 	.word	0xffffffff


	//   ....[109]....
        /*02e0*/ 	.word	0xffffffff


	//   ....[110]....
        /*02e4*/ 	.word	0xffffffff


	//   ....[111]....
        /*02e8*/ 	.word	0xffffffff


	//   ....[112]....
        /*02ec*/ 	.word	0xffffffff


	//   ....[113]....
        /*02f0*/ 	.word	0xffffffff


	//   ....[114]....
        /*02f4*/ 	.word	0xffffffff


	//   ....[115]....
        /*02f8*/ 	.word	0xffffffff


	//   ....[116]....
        /*02fc*/ 	.word	0xffffffff


	//   ....[117]....
        /*0300*/ 	.word	0xffffffff


	//   ....[118]....
        /*0304*/ 	.word	0xffffffff


	//   ....[119]....
        /*0308*/ 	.word	0xffffffff


	//   ....[120]....
        /*030c*/ 	.word	0xffffffff


	//   ....[121]....
        /*0310*/ 	.word	0xffffffff


	//   ....[122]....
        /*0314*/ 	.word	0xffffffff


	//   ....[123]....
        /*0318*/ 	.word	0xffffffff


	//   ....[124]....
        /*031c*/ 	.word	0xffffffff


	//   ....[125]....
        /*0320*/ 	.word	0xffffffff


	//   ....[126]....
        /*0324*/ 	.word	0xffffffff


	//   ....[127]....
        /*0328*/ 	.word	0xffffffff


	//   ....[128]....
        /*032c*/ 	.word	0xffffffff


	//   ....[129]....
        /*0330*/ 	.word	0xffffffff


	//   ....[130]....
        /*0334*/ 	.word	0xffffffff


	//   ....[131]....
        /*0338*/ 	.word	0xffffffff


	//   ....[132]....
        /*033c*/ 	.word	0xffffffff


	//   ....[133]....
        /*0340*/ 	.word	0xffffffff


	//   ....[134]....
        /*0344*/ 	.word	0xffffffff


	//   ....[135]....
        /*0348*/ 	.word	0xffffffff


	//   ....[136]....
        /*034c*/ 	.word	0xffffffff


	//   ....[137]....
        /*0350*/ 	.word	0xffffffff


	//   ....[138]....
        /*0354*/ 	.word	0xffffffff


	//   ....[139]....
        /*0358*/ 	.word	0xffffffff


	//   ....[140]....
        /*035c*/ 	.word	0xffffffff


	//   ....[141]....
        /*0360*/ 	.word	0xffffffff


	//   ....[142]....
        /*0364*/ 	.word	0xffffffff


	//   ....[143]....
        /*0368*/ 	.word	0xffffffff


	//   ....[144]....
        /*036c*/ 	.word	0xffffffff


	//   ....[145]....
        /*0370*/ 	.word	0xffffffff


	//   ....[146]....
        /*0374*/ 	.word	0xffffffff


	//   ....[147]....
        /*0378*/ 	.word	0xffffffff


	//   ....[148]....
        /*037c*/ 	.word	0xffffffff


	//   ....[149]....
        /*0380*/ 	.word	0xffffffff


	//   ....[150]....
        /*0384*/ 	.word	0xffffffff


	//   ....[151]....
        /*0388*/ 	.word	0x0500000f


	//   ....[152]....
        /*038c*/ 	.word	0x0500000f


	//   ....[153]....
        /*0390*/ 	.word	0x0500000f


	//   ....[154]....
        /*0394*/ 	.word	0x0500000f


	//   ....[155]....
        /*0398*/ 	.word	0x0500000f


	//   ....[156]....
        /*039c*/ 	.word	0x0500000f


	//   ....[157]....
        /*03a0*/ 	.word	0x0500000f


	//   ....[158]....
        /*03a4*/ 	.word	0x0500000f


	//   ....[159]....
        /*03a8*/ 	.word	0x0500000f


	//   ....[160]....
        /*03ac*/ 	.word	0x0500000f


	//   ....[161]....
        /*03b0*/ 	.word	0x0500000f


	//   ....[162]....
        /*03b4*/ 	.word	0x0500000f


	//   ....[163]....
        /*03b8*/ 	.word	0x0500000f


	//   ....[164]....
        /*03bc*/ 	.word	0x0500000f


	//   ....[165]....
        /*03c0*/ 	.word	0x0500000f


	//   ....[166]....
        /*03c4*/ 	.word	0x0500000f


	//   ....[167]....
        /*03c8*/ 	.word	0x0500000f


	//   ....[168]....
        /*03cc*/ 	.word	0x0500000f


	//   ....[169]....
        /*03d0*/ 	.word	0x0500000f


	//   ....[170]....
        /*03d4*/ 	.word	0x0500000f


	//   ....[171]....
        /*03d8*/ 	.word	0x0500000f


	//   ....[172]....
        /*03dc*/ 	.word	0x0500000f


	//   ....[173]....
        /*03e0*/ 	.word	0x0500000f


	//   ....[174]....
        /*03e4*/ 	.word	0x0500000f


	//   ....[175]....
        /*03e8*/ 	.word	0x0500000f


	//   ....[176]....
        /*03ec*/ 	.word	0x0500000f


	//   ....[177]....
        /*03f0*/ 	.word	0x0500000f


	//   ....[178]....
        /*03f4*/ 	.word	0x0500000f


	//   ....[179]....
        /*03f8*/ 	.word	0x0500000f


	//   ....[180]....
        /*03fc*/ 	.word	0x0500000f


	//   ....[181]....
        /*0400*/ 	.word	0x0500000f


	//   ....[182]....
        /*0404*/ 	.word	0x0500000f


	//   ....[183]....
        /*0408*/ 	.word	0x0500000f


	//   ....[184]....
        /*040c*/ 	.word	0x0500000f


	//   ....[185]....
        /*0410*/ 	.word	0x0500000f


	//   ....[186]....
        /*0414*/ 	.word	0x0500000f


	//   ....[187]....
        /*0418*/ 	.word	0x0500000f


	//   ....[188]....
        /*041c*/ 	.word	0x0500000f


	//   ....[189]....
        /*0420*/ 	.word	0x0500000f


	//   ....[190]....
        /*0424*/ 	.word	0x0500000f


	//   ....[191]....
        /*0428*/ 	.word	0x0500000f


	//   ....[192]....
        /*042c*/ 	.word	0x0500000f


	//   ....[193]....
        /*0430*/ 	.word	0x0500000f


	//   ....[194]....
        /*0434*/ 	.word	0x0500000f


	//   ....[195]....
        /*0438*/ 	.word	0x0500000f


	//   ....[196]....
        /*043c*/ 	.word	0x0500000f


	//   ....[197]....
        /*0440*/ 	.word	0x0500000f


	//   ....[198]....
        /*0444*/ 	.word	0x0500000f


	//   ....[199]....
        /*0448*/ 	.word	0x0500000f


	//   ....[200]....
        /*044c*/ 	.word	0x0500000f


	//   ....[201]....
        /*0450*/ 	.word	0x0500000f


	//   ....[202]....
        /*0454*/ 	.word	0x0500000f


	//   ....[203]....
        /*0458*/ 	.word	0x0500000f


	//   ....[204]....
        /*045c*/ 	.word	0x0500000f


	//   ....[205]....
        /*0460*/ 	.word	0x0500000f


	//   ....[206]....
        /*0464*/ 	.word	0x0500000f


	//   ....[207]....
        /*0468*/ 	.word	0x0500000f


	//   ....[208]....
        /*046c*/ 	.word	0x0500000f


	//   ....[209]....
        /*0470*/ 	.word	0x0500000f


	//   ....[210]....
        /*0474*/ 	.word	0x0500000f


	//   ....[211]....
        /*0478*/ 	.word	0x0500000f


	//   ....[212]....
        /*047c*/ 	.word	0x0500000f


	//   ....[213]....
        /*0480*/ 	.word	0x0500000f


	//   ....[214]....
        /*0484*/ 	.word	0x0500000f


	//   ....[215]....
        /*0488*/ 	.word	0x0500000f


	//   ....[216]....
        /*048c*/ 	.word	0x0500000f


	//   ....[217]....
        /*0490*/ 	.word	0x0500000f


	//   ....[218]....
        /*0494*/ 	.word	0x0500000f


	//   ....[219]....
        /*0498*/ 	.word	0x0500000f


	//   ....[220]....
        /*049c*/ 	.word	0x0500000f


	//   ....[221]....
        /*04a0*/ 	.word	0x0500000f


	//   ....[222]....
        /*04a4*/ 	.word	0x0500000f


	//   ....[223]....
        /*04a8*/ 	.word	0x0500000f


	//   ....[224]....
        /*04ac*/ 	.word	0x0500000f


	//   ....[225]....
        /*04b0*/ 	.word	0x0500000f


	//   ....[226]....
        /*04b4*/ 	.word	0x0500000f


	//   ....[227]....
        /*04b8*/ 	.word	0x0500000f


	//   ....[228]....
        /*04bc*/ 	.word	0x0500000f


	//   ....[229]....
        /*04c0*/ 	.word	0x0500000f


	//   ....[230]....
        /*04c4*/ 	.word	0x0500000f


	//   ....[231]....
        /*04c8*/ 	.word	0x0500000f


	//   ....[232]....
        /*04cc*/ 	.word	0x0500000f


	//   ....[233]....
        /*04d0*/ 	.word	0x0500000f


	//   ....[234]....
        /*04d4*/ 	.word	0x0500000f


	//----- nvinfo : EIATTR_COOP_GROUP_INSTR_OFFSETS
	.align		4
.L_532:
        /*04d8*/ 	.byte	0x04, 0x28
        /*04da*/ 	.short	(.L_534 - .L_533)


	//   ....[0]....
.L_533:
        /*04dc*/ 	.word	0x00000070


	//   ....[1]....
        /*04e0*/ 	.word	0x000000b0


	//   ....[2]....
        /*04e4*/ 	.word	0x000002d0


	//   ....[3]....
        /*04e8*/ 	.word	0x00000430


	//   ....[4]....
        /*04ec*/ 	.word	0x00000550


	//   ....[5]....
        /*04f0*/ 	.word	0x000006b0


	//   ....[6]....
        /*04f4*/ 	.word	0x00001b80


	//   ....[7]....
        /*04f8*/ 	.word	0x00002720


	//   ....[8]....
        /*04fc*/ 	.word	0x00002970


	//   ....[9]....
        /*0500*/ 	.word	0x00003170


	//   ....[10]....
        /*0504*/ 	.word	0x000031e0


	//   ....[11]....
        /*0508*/ 	.word	0x00003980


	//   ....[12]....
        /*050c*/ 	.word	0x000039f0


	//   ....[13]....
        /*0510*/ 	.word	0x000053a0


	//   ....[14]....
        /*0514*/ 	.word	0x00005510


	//   ....[15]....
        /*0518*/ 	.word	0x00005c80


	//   ....[16]....
        /*051c*/ 	.word	0x00005d30


	//   ....[17]....
        /*0520*/ 	.word	0x00006420


	//   ....[18]....
        /*0524*/ 	.word	0x00006480


	//   ....[19]....
        /*0528*/ 	.word	0x00008550


	//   ....[20]....
        /*052c*/ 	.word	0x000085a0


	//   ....[21]....
        /*0530*/ 	.word	0x000085c0


	//   ....[22]....
        /*0534*/ 	.word	0x000085e0


	//   ....[23]....
        /*0538*/ 	.word	0x000096e0


	//   ....[24]....
        /*053c*/ 	.word	0x00009710


	//   ....[25]....
        /*0540*/ 	.word	0x000097d0


	//   ....[26]....
        /*0544*/ 	.word	0x000097e0


	//   ....[27]....
        /*0548*/ 	.word	0x0000ab10


	//   ....[28]....
        /*054c*/ 	.word	0x0000ab50


	//   ....[29]....
        /*0550*/ 	.word	0x0000ab80


	//   ....[30]....
        /*0554*/ 	.word	0x0000abb0


	//   ....[31]....
        /*0558*/ 	.word	0x0000b280


	//   ....[32]....
        /*055c*/ 	.word	0x0000b2c0


	//   ....[33]....
        /*0560*/ 	.word	0x0000b380


	//   ....[34]....
        /*0564*/ 	.word	0x0000b3a0


	//   ....[35]....
        /*0568*/ 	.word	0x0000b460


	//   ....[36]....
        /*056c*/ 	.word	0x0000b480


	//   ....[37]....
        /*0570*/ 	.word	0x0000b550


	//   ....[38]....
        /*0574*/ 	.word	0x0000b570


	//   ....[39]....
        /*0578*/ 	.word	0x0000b940


	//   ....[40]....
        /*057c*/ 	.word	0x0000b950


	//   ....[41]....
        /*0580*/ 	.word	0x0000bd80


	//   ....[42]....
        /*0584*/ 	.word	0x0000bd90


	//   ....[43]....
        /*0588*/ 	.word	0x0000cb50


	//   ....[44]....
        /*058c*/ 	.word	0x0000cb70


	//   ....[45]....
        /*0590*/ 	.word	0x0000cc30


	//   ....[46]....
        /*0594*/ 	.word	0x0000cc50


	//   ....[47]....
        /*0598*/ 	.word	0x0000cd10


	//   ....[48]....
        /*059c*/ 	.word	0x0000cd30


	//   ....[49]....
        /*05a0*/ 	.word	0x0000ce00


	//   ....[50]....
        /*05a4*/ 	.word	0x0000ce20


	//   ....[51]....
        /*05a8*/ 	.word	0x0000cf60


	//   ....[52]....
        /*05ac*/ 	.word	0x0000d170


	//   ....[53]....
        /*05b0*/ 	.word	0x0000d1a0


	//   ....[54]....
        /*05b4*/ 	.word	0x0000d1d0


	//   ....[55]....
        /*05b8*/ 	.word	0x0000d200


	//   ....[56]....
        /*05bc*/ 	.word	0x0000d230


	//   ....[57]....
        /*05c0*/ 	.word	0x0000d260


	//   ....[58]....
        /*05c4*/ 	.word	0x0000d3d0


	//   ....[59]....
        /*05c8*/ 	.word	0x0000d400


	//   ....[60]....
        /*05cc*/ 	.word	0x0000d430


	//   ....[61]....
        /*05d0*/ 	.word	0x0000d460


	//   ....[62]....
        /*05d4*/ 	.word	0x0000d490


	//   ....[63]....
        /*05d8*/ 	.word	0x0000d4c0


	//   ....[64]....
        /*05dc*/ 	.word	0x0000d550


	//   ....[65]....
        /*05e0*/ 	.word	0x0000d580


	//   ....[66]....
        /*05e4*/ 	.word	0x0000d590


	//   ....[67]....
        /*05e8*/ 	.word	0x0000d5d0


	//   ....[68]....
        /*05ec*/ 	.word	0x0000f570


	//   ....[69]....
        /*05f0*/ 	.word	0x0000f590


	//   ....[70]....
        /*05f4*/ 	.word	0x0000f640


	//   ....[71]....
        /*05f8*/ 	.word	0x0000f660


	//   ....[72]....
        /*05fc*/ 	.word	0x0000f700


	//   ....[73]....
        /*0600*/ 	.word	0x0000f720


	//   ....[74]....
        /*0604*/ 	.word	0x0000f7c0


	//   ....[75]....
        /*0608*/ 	.word	0x0000f7e0


	//   ....[76]....
        /*060c*/ 	.word	0x0000f880


	//   ....[77]....
        /*0610*/ 	.word	0x0000f8a0


	//   ....[78]....
        /*0614*/ 	.word	0x0000f8b0


	//   ....[79]....
        /*0618*/ 	.word	0x0000f940


	//   ....[80]....
        /*061c*/ 	.word	0x000100c0


	//   ....[81]....
        /*0620*/ 	.word	0x000100f0


	//   ....[82]....
        /*0624*/ 	.word	0x00010150


	//   ....[83]....
        /*0628*/ 	.word	0x000101b0


	//   ....[84]....
        /*062c*/ 	.word	0x00010200


	//   ....[85]....
        /*0630*/ 	.word	0x00010260


	//   ....[86]....
        /*0634*/ 	.word	0x000102a0


	//   ....[87]....
        /*0638*/ 	.word	0x00010310


	//   ....[88]....
        /*063c*/ 	.word	0x00010360


	//   ....[89]....
        /*0640*/ 	.word	0x000103c0


	//   ....[90]....
        /*0644*/ 	.word	0x00010400


	//   ....[91]....
        /*0648*/ 	.word	0x00010470


	//   ....[92]....
        /*064c*/ 	.word	0x000104c0


	//   ....[93]....
        /*0650*/ 	.word	0x00010510


	//   ....[94]....
        /*0654*/ 	.word	0x00010530


	//   ....[95]....
        /*0658*/ 	.word	0x00010560


	//   ....[96]....
        /*065c*/ 	.word	0x00010cf0


	//   ....[97]....
        /*0660*/ 	.word	0x00010d00


	//   ....[98]....
        /*0664*/ 	.word	0x00010d20


	//   ....[99]....
        /*0668*/ 	.word	0x00010da0


	//   ....[100]....
        /*066c*/ 	.word	0x00010db0


	//   ....[101]....
        /*0670*/ 	.word	0x00010e10


	//   ....[102]....
        /*0674*/ 	.word	0x00010e40


	//   ....[103]....
        /*0678*/ 	.word	0x00010e80


	//   ....[104]....
        /*067c*/ 	.word	0x00010eb0


	//   ....[105]....
        /*0680*/ 	.word	0x00010ef0


	//   ....[106]....
        /*0684*/ 	.word	0x00010f20


	//   ....[107]....
        /*0688*/ 	.word	0x00010f60


	//   ....[108]....
        /*068c*/ 	.word	0x000111d0


	//   ....[109]....
        /*0690*/ 	.word	0x000111f0


	//   ....[110]....
        /*0694*/ 	.word	0x00011200


	//   ....[111]....
        /*0698*/ 	.word	0x00011280


	//   ....[112]....
        /*069c*/ 	.word	0x00011290


	//   ....[113]....
        /*06a0*/ 	.word	0x00011300


	//   ....[114]....
        /*06a4*/ 	.word	0x00011310


	//   ....[115]....
        /*06a8*/ 	.word	0x00011380


	//   ....[116]....
        /*06ac*/ 	.word	0x00011390


	//   ....[117]....
        /*06b0*/ 	.word	0x00011400


	//   ....[118]....
        /*06b4*/ 	.word	0x00011410


	//   ....[119]....
        /*06b8*/ 	.word	0x00011420


	//   ....[120]....
        /*06bc*/ 	.word	0x000119d0


	//   ....[121]....
        /*06c0*/ 	.word	0x000119f0


	//   ....[122]....
        /*06c4*/ 	.word	0x00011a00


	//   ....[123]....
        /*06c8*/ 	.word	0x00011a10


	//   ....[124]....
        /*06cc*/ 	.word	0x00011a80


	//   ....[125]....
        /*06d0*/ 	.word	0x00011aa0


	//   ....[126]....
        /*06d4*/ 	.word	0x00011b10


	//   ....[127]....
        /*06d8*/ 	.word	0x00011b30


	//   ....[128]....
        /*06dc*/ 	.word	0x00011b90


	//   ....[129]....
        /*06e0*/ 	.word	0x00011bb0


	//   ....[130]....
        /*06e4*/ 	.word	0x00011c00


	//   ....[131]....
        /*06e8*/ 	.word	0x00011c20


	//   ....[132]....
        /*06ec*/ 	.word	0x00012070


	//   ....[133]....
        /*06f0*/ 	.word	0x00012080


	//   ....[134]....
        /*06f4*/ 	.word	0x000120c0


	//   ....[135]....
        /*06f8*/ 	.word	0x00012100


	//   ....[136]....
        /*06fc*/ 	.word	0x00012130


	//   ....[137]....
        /*0700*/ 	.word	0x00012160


	//   ....[138]....
        /*0704*/ 	.word	0x00012190


	//   ....[139]....
        /*0708*/ 	.word	0x000121c0


	//   ....[140]....
        /*070c*/ 	.word	0x00012370


	//   ....[141]....
        /*0710*/ 	.word	0x000123a0


	//   ....[142]....
        /*0714*/ 	.word	0x000123d0


	//   ....[143]....
        /*0718*/ 	.word	0x00012400


	//   ....[144]....
        /*071c*/ 	.word	0x00012430


	//   ....[145]....
        /*0720*/ 	.word	0x00012460


	//   ....[146]....
        /*0724*/ 	.word	0x00012520


	//   ....[147]....
        /*0728*/ 	.word	0x00012540


	//   ....[148]....
        /*072c*/ 	.word	0x00012560


	//   ....[149]....
        /*0730*/ 	.word	0x000125c0


	//   ....[150]....
        /*0734*/ 	.word	0x00012fe0


	//   ....[151]....
        /*0738*/ 	.word	0x00013590


	//   ....[152]....
        /*073c*/ 	.word	0x00013680


	//   ....[153]....
        /*0740*/ 	.word	0x00013720


	//   ....[154]....
        /*0744*/ 	.word	0x00013780


	//   ....[155]....
        /*0748*/ 	.word	0x00013890


	//   ....[156]....
        /*074c*/ 	.word	0x00013900


	//   ....[157]....
        /*0750*/ 	.word	0x00013a10


	//   ....[158]....
        /*0754*/ 	.word	0x00013a80


	//   ....[159]....
        /*0758*/ 	.word	0x00013b90


	//   ....[160]....
        /*075c*/ 	.word	0x00013c00


	//   ....[161]....
        /*0760*/ 	.word	0x00013d10


	//   ....[162]....
        /*0764*/ 	.word	0x00013d80


	//   ....[163]....
        /*0768*/ 	.word	0x00013e20


	//   ....[164]....
        /*076c*/ 	.word	0x00013f30


	//   ....[165]....
        /*0770*/ 	.word	0x00013fa0


	//   ....[166]....
        /*0774*/ 	.word	0x00014020


	//   ....[167]....
        /*0778*/ 	.word	0x000140f0


	//   ....[168]....
        /*077c*/ 	.word	0x00014170


	//   ....[169]....
        /*0780*/ 	.word	0x00014250


	//   ....[170]....
        /*0784*/ 	.word	0x000142d0


	//   ....[171]....
        /*0788*/ 	.word	0x000143b0


	//   ....[172]....
        /*078c*/ 	.word	0x00014430


	//   ....[173]....
        /*0790*/ 	.word	0x00014510


	//   ....[174]....
        /*0794*/ 	.word	0x00014590


	//   ....[175]....
        /*0798*/ 	.word	0x00014670


	//   ....[176]....
        /*079c*/ 	.word	0x000146f0


	//   ....[177]....
        /*07a0*/ 	.word	0x000147c0


	//   ....[178]....
        /*07a4*/ 	.word	0x00014840


	//   ....[179]....
        /*07a8*/ 	.word	0x00014900


	//   ....[180]....
        /*07ac*/ 	.word	0x00014a30


	//   ....[181]....
        /*07b0*/ 	.word	0x00014ae0


	//   ....[182]....
        /*07b4*/ 	.word	0x00014b50


	//   ....[183]....
        /*07b8*/ 	.word	0x00014c40


	//   ....[184]....
        /*07bc*/ 	.word	0x00014ca0


	//   ....[185]....
        /*07c0*/ 	.word	0x00014d70


	//   ....[186]....
        /*07c4*/ 	.word	0x00014dd0


	//   ....[187]....
        /*07c8*/ 	.word	0x00014ea0


	//   ....[188]....
        /*07cc*/ 	.word	0x00014f00


	//   ....[189]....
        /*07d0*/ 	.word	0x00014fd0


	//   ....[190]....
        /*07d4*/ 	.word	0x00015030


	//   ....[191]....
        /*07d8*/ 	.word	0x00015100


	//   ....[192]....
        /*07dc*/ 	.word	0x000151f0


	//   ....[193]....
        /*07e0*/ 	.word	0x00015290


	//   ....[194]....
        /*07e4*/ 	.word	0x000152f0


	//   ....[195]....
        /*07e8*/ 	.word	0x000153e0


	//   ....[196]....
        /*07ec*/ 	.word	0x00015440


	//   ....[197]....
        /*07f0*/ 	.word	0x00015520


	//   ....[198]....
        /*07f4*/ 	.word	0x00015580


	//   ....[199]....
        /*07f8*/ 	.word	0x00015660


	//   ....[200]....
        /*07fc*/ 	.word	0x000156c0


	//   ....[201]....
        /*0800*/ 	.word	0x000157a0


	//   ....[202]....
        /*0804*/ 	.word	0x00015800


	//   ....[203]....
        /*0808*/ 	.word	0x000158d0


	//   ....[204]....
        /*080c*/ 	.word	0x000159f0


	//   ....[205]....
        /*0810*/ 	.word	0x00015ac0


	//   ....[206]....
        /*0814*/ 	.word	0x00015b80


	//   ....[207]....
        /*0818*/ 	.word	0x00015c50


	//   ....[208]....
        /*081c*/ 	.word	0x00015cb0


	//   ....[209]....
        /*0820*/ 	.word	0x00015d80


	//   ....[210]....
        /*0824*/ 	.word	0x00015de0


	//   ....[211]....
        /*0828*/ 	.word	0x00015ec0


	//   ....[212]....
        /*082c*/ 	.word	0x00015f20


	//   ....[213]....
        /*0830*/ 	.word	0x00015ff0


	//   ....[214]....
        /*0834*/ 	.word	0x00016050


	//   ....[215]....
        /*0838*/ 	.word	0x00016110


	//   ....[216]....
        /*083c*/ 	.word	0x000161a0


	//   ....[217]....
        /*0840*/ 	.word	0x00016240


	//   ....[218]....
        /*0844*/ 	.word	0x000163b0


	//   ....[219]....
        /*0848*/ 	.word	0x00016420


	//   ....[220]....
        /*084c*/ 	.word	0x000164a0


	//   ....[221]....
        /*0850*/ 	.word	0x00016510


	//   ....[222]....
        /*0854*/ 	.word	0x00016580


	//   ....[223]....
        /*0858*/ 	.word	0x00016600


	//   ....[224]....
        /*085c*/ 	.word	0x00016680


	//   ....[225]....
        /*0860*/ 	.word	0x00016710


	//   ....[226]....
        /*0864*/ 	.word	0x00016780


	//   ....[227]....
        /*0868*/ 	.word	0x000167f0


	//   ....[228]....
        /*086c*/ 	.word	0x00016860


	//   ....[229]....
        /*0870*/ 	.word	0x000168e0


	//   ....[230]....
        /*0874*/ 	.word	0x00016950


	//   ....[231]....
        /*0878*/ 	.word	0x000169e0


	//   ....[232]....
        /*087c*/ 	.word	0x00016a40


	//   ....[233]....
        /*0880*/ 	.word	0x00016ad0


	//   ....[234]....
        /*0884*/ 	.word	0x00016c00


	//----- nvinfo : EIATTR_REG_RECONFIG
	.align		4
.L_534:
        /*0888*/ 	.byte	0x01, 0x54
	.zero		2


	//----- nvinfo : EIATTR_SYSCALL_OFFSETS
	.align		4
        /*088c*/ 	.byte	0x04, 0x46
        /*088e*/ 	.short	(.L_536 - .L_535)


	//   ....[0]....
.L_535:
        /*0890*/ 	.word	0x00001d60


	//   ....[1]....
        /*0894*/ 	.word	0x0000eaf0


	//   ....[2]....
        /*0898*/ 	.word	0x0000ec40


	//   ....[3]....
        /*089c*/ 	.word	0x0000ed30


	//   ....[4]....
        /*08a0*/ 	.word	0x0000fcd0


	//----- nvinfo : EIATTR_MBARRIER_INSTR_OFFSETS
	.align		4
.L_536:
        /*08a4*/ 	.byte	0x04, 0x39
        /*08a6*/ 	.short	(.L_538 - .L_537)


	//   ....[0]....
.L_537:
        /*08a8*/ 	.word	0x00000180
        /*08ac*/ 	.word	0x000000ff
        /*08b0*/ 	.word	0x0002a800
        /*08b4*/ 	.short	0x0100
        /*08b6*/ 	.byte	0x08
	.zero		1


	//   ....[1]....
        /*08b8*/ 	.word	0x00000190
        /*08bc*/ 	.word	0x000000ff
        /*08c0*/ 	.word	0x0002a820
        /*08c4*/ 	.short	0x0100
        /*08c6*/ 	.byte	0x08
	.zero		1


	//   ....[2]....
        /*08c8*/ 	.word	0x00000280
        /*08cc*/ 	.word	0x000000ff
        /*08d0*/ 	.word	0x0002a830
        /*08d4*/ 	.short	0x0100
        /*08d6*/ 	.byte	0x08
	.zero		1


	//   ....[3]....
        /*08d8*/ 	.word	0x00000290
        /*08dc*/ 	.word	0x000000ff
        /*08e0*/ 	.word	0x0002a840
        /*08e4*/ 	.short	0x0100
        /*08e6*/ 	.byte	0x08
	.zero		1


	//   ....[4]....
        /*08e8*/ 	.word	0x000002a0
        /*08ec*/ 	.word	0x000000ff
        /*08f0*/ 	.word	0x0002a838
        /*08f4*/ 	.short	0x0100
        /*08f6*/ 	.byte	0x08
	.zero		1


	//   ....[5]....
        /*08f8*/ 	.word	0x000002b0
        /*08fc*/ 	.word	0x000000ff
        /*0900*/ 	.word	0x0002a848
        /*0904*/ 	.short	0x0100
        /*0906*/ 	.byte	0x08
	.zero		1


	//   ....[6]....
        /*0908*/ 	.word	0x000003e0
        /*090c*/ 	.word	0x000000ff
        /*0910*/ 	.word	0x0002a850
        /*0914*/ 	.short	0x0100
        /*0916*/ 	.byte	0x08
	.zero		1


	//   ....[7]....
        /*0918*/ 	.word	0x000003f0
        /*091c*/ 	.word	0x000000ff
        /*0920*/ 	.word	0x0002a860
        /*0924*/ 	.short	0x0100
        /*0926*/ 	.byte	0x08
	.zero		1


	//   ....[8]....
        /*0928*/ 	.word	0x00000400
        /*092c*/ 	.word	0x000000ff
        /*0930*/ 	.word	0x0002a858
        /*0934*/ 	.short	0x0100
        /*0936*/ 	.byte	0x08
	.zero		1


	//   ....[9]....
        /*0938*/ 	.word	0x00000410
        /*093c*/ 	.word	0x000000ff
        /*0940*/ 	.word	0x0002a868
        /*0944*/ 	.short	0x0100
        /*0946*/ 	.byte	0x08
	.zero		1


	//   ....[10]....
        /*0948*/ 	.word	0x00000500
        /*094c*/ 	.word	0x000000ff
        /*0950*/ 	.word	0x0002a870
        /*0954*/ 	.short	0x0100
        /*0956*/ 	.byte	0x06
	.zero		1


	//   ....[11]....
        /*0958*/ 	.word	0x00000510
        /*095c*/ 	.word	0x000000ff
        /*0960*/ 	.word	0x0002a880
        /*0964*/ 	.short	0x0100
        /*0966*/ 	.byte	0x06
	.zero		1


	//   ....[12]....
        /*0968*/ 	.word	0x00000520
        /*096c*/ 	.word	0x000000ff
        /*0970*/ 	.word	0x0002a878
        /*0974*/ 	.short	0x0100
        /*0976*/ 	.byte	0x06
	.zero		1


	//   ....[13]....
        /*0978*/ 	.word	0x00000530
        /*097c*/ 	.word	0x000000ff
        /*0980*/ 	.word	0x0002a888
        /*0984*/ 	.short	0x0100
        /*0986*/ 	.byte	0x06
	.zero		1


	//   ....[14]....
        /*0988*/ 	.word	0x00000660
        /*098c*/ 	.word	0x000000ff
        /*0990*/ 	.word	0x0002a890
        /*0994*/ 	.short	0x0100
        /*0996*/ 	.byte	0x08
	.zero		1


	//   ....[15]....
        /*0998*/ 	.word	0x00000670
        /*099c*/ 	.word	0x000000ff
        /*09a0*/ 	.word	0x0002a8a0
        /*09a4*/ 	.short	0x0100
        /*09a6*/ 	.byte	0x08
	.zero		1


	//   ....[16]....
        /*09a8*/ 	.word	0x00000680
        /*09ac*/ 	.word	0x000000ff
        /*09b0*/ 	.word	0x0002a898
        /*09b4*/ 	.short	0x0100
        /*09b6*/ 	.byte	0x08
	.zero		1


	//   ....[17]....
        /*09b8*/ 	.word	0x00000690
        /*09bc*/ 	.word	0x000000ff
        /*09c0*/ 	.word	0x0002a8a8
        /*09c4*/ 	.short	0x0100
        /*09c6*/ 	.byte	0x08
	.zero		1


	//   ....[18]....
        /*09c8*/ 	.word	0x000007d0
        /*09cc*/ 	.word	0x000000ff
        /*09d0*/ 	.word	0x0002a8b0
        /*09d4*/ 	.short	0x0100
        /*09d6*/ 	.byte	0x08
	.zero		1


	//   ....[19]....
        /*09d8*/ 	.word	0x000007e0
        /*09dc*/ 	.word	0x000000ff
        /*09e0*/ 	.word	0x0002a8c0
        /*09e4*/ 	.short	0x0100
        /*09e6*/ 	.byte	0x08
	.zero		1


	//   ....[20]....
        /*09e8*/ 	.word	0x000007f0
        /*09ec*/ 	.word	0x000000ff
        /*09f0*/ 	.word	0x0002a8b8
        /*09f4*/ 	.short	0x0100
        /*09f6*/ 	.byte	0x08
	.zero		1


	//   ....[21]....
        /*09f8*/ 	.word	0x00000800
        /*09fc*/ 	.word	0x000000ff
        /*0a00*/ 	.word	0x0002a8c8
        /*0a04*/ 	.short	0x0100
        /*0a06*/ 	.byte	0x08
	.zero		1


	//   ....[22]....
        /*0a08*/ 	.word	0x00001e00
        /*0a0c*/ 	.word	0x000000ff
        /*0a10*/ 	.word	0x0002a800
        /*0a14*/ 	.short	0x010a
        /*0a16*/ 	.byte	0x28
	.zero		1


	//   ....[23]....
        /*0a18*/ 	.word	0x00001e80
        /*0a1c*/ 	.word	0x00000000
        /*0a20*/ 	.word	0x0002a830
        /*0a24*/ 	.short	0x010a
        /*0a26*/ 	.byte	0x3f
	.zero		1


	//   ....[24]....
        /*0a28*/ 	.word	0x00001ec0
        /*0a2c*/ 	.word	0x00000000
        /*0a30*/ 	.word	0x0002a830
        /*0a34*/ 	.short	0x010a
        /*0a36*/ 	.byte	0x3f
	.zero		1


	//   ....[25]....
        /*0a38*/ 	.word	0x00002ee0
        /*0a3c*/ 	.word	0x000000ff
        /*0a40*/ 	.word	0x00000000
        /*0a44*/ 	.short	0x0101
        /*0a46*/ 	.byte	0x05
	.zero		1


	//   ....[26]....
        /*0a48*/ 	.word	0x00004570
        /*0a4c*/ 	.word	0x000000ff
        /*0a50*/ 	.word	0x0002a830
        /*0a54*/ 	.short	0x010a
        /*0a56*/ 	.byte	0x08
	.zero		1


	//   ....[27]....
        /*0a58*/ 	.word	0x000045b0
        /*0a5c*/ 	.word	0x000000ff
        /*0a60*/ 	.word	0x0002a830
        /*0a64*/ 	.short	0x010a
        /*0a66*/ 	.byte	0x08
	.zero		1


	//   ....[28]....
        /*0a68*/ 	.word	0x00004ef0
        /*0a6c*/ 	.word	0x000000ff
        /*0a70*/ 	.word	0x0002a850
        /*0a74*/ 	.short	0x010a
        /*0a76*/ 	.byte	0x09
	.zero		1


	//   ....[29]....
        /*0a78*/ 	.word	0x00004f30
        /*0a7c*/ 	.word	0x000000ff
        /*0a80*/ 	.word	0x0002a850
        /*0a84*/ 	.short	0x010a
        /*0a86*/ 	.byte	0x09
	.zero		1


	//   ....[30]....
        /*0a88*/ 	.word	0x000056a0
        /*0a8c*/ 	.word	0x000000ff
        /*0a90*/ 	.word	0x00000000
        /*0a94*/ 	.short	0x0101
        /*0a96*/ 	.byte	0x08
	.zero		1


	//   ....[31]....
        /*0a98*/ 	.word	0x00006e00
        /*0a9c*/ 	.word	0x000000ff
        /*0aa0*/ 	.word	0x00000000
        /*0aa4*/ 	.short	0x0101
        /*0aa6*/ 	.byte	0x09
	.zero		1


	//   ....[32]....
        /*0aa8*/ 	.word	0x00007000
        /*0aac*/ 	.word	0x000000ff
        /*0ab0*/ 	.word	0x0002a830
        /*0ab4*/ 	.short	0x010a
        /*0ab6*/ 	.byte	0x08
	.zero		1


	//   ....[33]....
        /*0ab8*/ 	.word	0x00007040
        /*0abc*/ 	.word	0x000000ff
        /*0ac0*/ 	.word	0x0002a830
        /*0ac4*/ 	.short	0x010a
        /*0ac6*/ 	.byte	0x08
	.zero		1


	//   ....[34]....
        /*0ac8*/ 	.word	0x00007980
        /*0acc*/ 	.word	0x000000ff
        /*0ad0*/ 	.word	0x0002a850
        /*0ad4*/ 	.short	0x010a
        /*0ad6*/ 	.byte	0x08
	.zero		1


	//   ....[35]....
        /*0ad8*/ 	.word	0x000079c0
        /*0adc*/ 	.word	0x000000ff
        /*0ae0*/ 	.word	0x0002a850
        /*0ae4*/ 	.short	0x010a
        /*0ae6*/ 	.byte	0x08
	.zero		1


	//   ....[36]....
        /*0ae8*/ 	.word	0x000080a0
        /*0aec*/ 	.word	0x000000ff
        /*0af0*/ 	.word	0x00000000
        /*0af4*/ 	.short	0x0101
        /*0af6*/ 	.byte	0x05
	.zero		1


	//   ....[37]....
        /*0af8*/ 	.word	0x00009130
        /*0afc*/ 	.word	0x000000ff
        /*0b00*/ 	.word	0x00000000
        /*0b04*/ 	.short	0x0101
        /*0b06*/ 	.byte	0x08
	.zero		1


	//   ....[38]....
        /*0b08*/ 	.word	0x00009650
        /*0b0c*/ 	.word	0x000000ff
        /*0b10*/ 	.word	0x0002a850
        /*0b14*/ 	.short	0x010a
        /*0b16*/ 	.byte	0x05
	.zero		1


	//   ....[39]....
        /*0b18*/ 	.word	0x00009690
        /*0b1c*/ 	.word	0x000000ff
        /*0b20*/ 	.word	0x0002a850
        /*0b24*/ 	.short	0x010a
        /*0b26*/ 	.byte	0x05
	.zero		1


	//   ....[40]....
        /*0b28*/ 	.word	0x00009e20
        /*0b2c*/ 	.word	0x000000ff
        /*0b30*/ 	.word	0x00000000
        /*0b34*/ 	.short	0x0101
        /*0b36*/ 	.byte	0x04
	.zero		1


	//   ....[41]....
        /*0b38*/ 	.word	0x0000b2b0
        /*0b3c*/ 	.word	0x00000061
        /*0b40*/ 	.word	0x00000000
        /*0b44*/ 	.short	0x0101
        /*0b46*/ 	.byte	0x3f
	.zero		1


	//   ....[42]....
        /*0b48*/ 	.word	0x0000b750
        /*0b4c*/ 	.word	0x00000061
        /*0b50*/ 	.word	0x00000000
        /*0b54*/ 	.short	0x0101
        /*0b56*/ 	.byte	0x3f
	.zero		1


	//   ....[43]....
        /*0b58*/ 	.word	0x0000f350
        /*0b5c*/ 	.word	0x00000007
        /*0b60*/ 	.word	0x0002a840
        /*0b64*/ 	.short	0x010a
        /*0b66*/ 	.byte	0x3f
	.zero		1


	//   ....[44]....
        /*0b68*/ 	.word	0x0000fa00
        /*0b6c*/ 	.word	0x00000007
        /*0b70*/ 	.word	0x0002a830
        /*0b74*/ 	.short	0x0107
        /*0b76*/ 	.byte	0x3f
	.zero		1


	//   ....[45]....
        /*0b78*/ 	.word	0x0000fad0
        /*0b7c*/ 	.word	0x00000007
        /*0b80*/ 	.word	0x0002a830
        /*0b84*/ 	.short	0x0101
        /*0b86*/ 	.byte	0x3f
	.zero		1


	//   ....[46]....
        /*0b88*/ 	.word	0x00010680
        /*0b8c*/ 	.word	0x00000016
        /*0b90*/ 	.word	0x0002a800
        /*0b94*/ 	.short	0x0107
        /*0b96*/ 	.byte	0x3f
	.zero		1


	//   ....[47]....
        /*0b98*/ 	.word	0x000107a0
        /*0b9c*/ 	.word	0x00000016
        /*0ba0*/ 	.word	0x0002a800
        /*0ba4*/ 	.short	0x0101
        /*0ba6*/ 	.byte	0x3f
	.zero		1


	//   ....[48]....
        /*0ba8*/ 	.word	0x000107c0
        /*0bac*/ 	.word	0x00000016
        /*0bb0*/ 	.word	0x0002a820
        /*0bb4*/ 	.short	0x010a
        /*0bb6*/ 	.byte	0x3f
	.zero		1


	//   ....[49]....
        /*0bb8*/ 	.word	0x00010b20
        /*0bbc*/ 	.word	0x00000006
        /*0bc0*/ 	.word	0x0002a840
        /*0bc4*/ 	.short	0x010a
        /*0bc6*/ 	.byte	0x3f
	.zero		1


	//   ....[50]....
        /*0bc8*/ 	.word	0x00011000
        /*0bcc*/ 	.word	0x00000006
        /*0bd0*/ 	.word	0x0002a830
        /*0bd4*/ 	.short	0x0107
        /*0bd6*/ 	.byte	0x3f
	.zero		1


	//   ....[51]....
        /*0bd8*/ 	.word	0x000110b0
        /*0bdc*/ 	.word	0x00000006
        /*0be0*/ 	.word	0x0002a830
        /*0be4*/ 	.short	0x0101
        /*0be6*/ 	.byte	0x3f
	.zero		1


	//   ....[52]....
        /*0be8*/ 	.word	0x00011110
        /*0bec*/ 	.word	0x00000004
        /*0bf0*/ 	.word	0x0002a860
        /*0bf4*/ 	.short	0x010a
        /*0bf6*/ 	.byte	0x3f
	.zero		1


	//   ....[53]....
        /*0bf8*/ 	.word	0x00011560
        /*0bfc*/ 	.word	0x00000004
        /*0c00*/ 	.word	0x0002a850
        /*0c04*/ 	.short	0x0107
        /*0c06*/ 	.byte	0x3f
	.zero		1


	//   ....[54]....
        /*0c08*/ 	.word	0x000116b0
        /*0c0c*/ 	.word	0x00000004
        /*0c10*/ 	.word	0x0002a850
        /*0c14*/ 	.short	0x0101
        /*0c16*/ 	.byte	0x3f
	.zero		1


	//   ....[55]....
        /*0c18*/ 	.word	0x00011900
        /*0c1c*/ 	.word	0x00000000
        /*0c20*/ 	.word	0x0002a860
        /*0c24*/ 	.short	0x010a
        /*0c26*/ 	.byte	0x3f
	.zero		1


	//   ....[56]....
        /*0c28*/ 	.word	0x00011d60
        /*0c2c*/ 	.word	0x00000000
        /*0c30*/ 	.word	0x0002a850
        /*0c34*/ 	.short	0x0107
        /*0c36*/ 	.byte	0x3f
	.zero		1


	//   ....[57]....
        /*0c38*/ 	.word	0x00011e10
        /*0c3c*/ 	.word	0x00000000
        /*0c40*/ 	.word	0x0002a850
        /*0c44*/ 	.short	0x0101
        /*0c46*/ 	.byte	0x3f
	.zero		1


	//   ....[58]....
        /*0c48*/ 	.word	0x00012f60
        /*0c4c*/ 	.word	0x00000004
        /*0c50*/ 	.word	0x0002a820
        /*0c54*/ 	.short	0x010a
        /*0c56*/ 	.byte	0x3f
	.zero		1


	//   ....[59]....
        /*0c58*/ 	.word	0x00013100
        /*0c5c*/ 	.word	0x00000005
        /*0c60*/ 	.word	0x0002a840
        /*0c64*/ 	.short	0x010a
        /*0c66*/ 	.byte	0x3f
	.zero		1


	//   ....[60]....
        /*0c68*/ 	.word	0x000131a0
        /*0c6c*/ 	.word	0x0000001b
        /*0c70*/ 	.word	0x0002a840
        /*0c74*/ 	.short	0x010a
        /*0c76*/ 	.byte	0x3f
	.zero		1


	//   ....[61]....
        /*0c78*/ 	.word	0x000131e0
        /*0c7c*/ 	.word	0x00000005
        /*0c80*/ 	.word	0x0002a860
        /*0c84*/ 	.short	0x010a
        /*0c86*/ 	.byte	0x3f
	.zero		1


	//   ....[62]....
        /*0c88*/ 	.word	0x00013220
        /*0c8c*/ 	.word	0x0000001b
        /*0c90*/ 	.word	0x0002a860
        /*0c94*/ 	.short	0x010a
        /*0c96*/ 	.byte	0x3f
	.zero		1


	//   ....[63]....
        /*0c98*/ 	.word	0x00013290
        /*0c9c*/ 	.word	0x00000003
        /*0ca0*/ 	.word	0x0002a800
        /*0ca4*/ 	.short	0x010a
        /*0ca6*/ 	.byte	0x3f
	.zero		1


	//   ....[64]....
        /*0ca8*/ 	.word	0x000132e0
        /*0cac*/ 	.word	0x00000000
        /*0cb0*/ 	.word	0x0002a830
        /*0cb4*/ 	.short	0x010a
        /*0cb6*/ 	.byte	0x3f
	.zero		1


	//   ....[65]....
        /*0cb8*/ 	.word	0x00013340
        /*0cbc*/ 	.word	0x0000000c
        /*0cc0*/ 	.word	0x0002a830
        /*0cc4*/ 	.short	0x010a
        /*0cc6*/ 	.byte	0x3f
	.zero		1


	//   ....[66]....
        /*0cc8*/ 	.word	0x000133a0
        /*0ccc*/ 	.word	0x0000000b
        /*0cd0*/ 	.word	0x0002a850
        /*0cd4*/ 	.short	0x010a
        /*0cd6*/ 	.byte	0x3f
	.zero		1


	//   ....[67]....
        /*0cd8*/ 	.word	0x00013400
        /*0cdc*/ 	.word	0x0000000c
        /*0ce0*/ 	.word	0x0002a830
        /*0ce4*/ 	.short	0x010a
        /*0ce6*/ 	.byte	0x3f
	.zero		1


	//   ....[68]....
        /*0ce8*/ 	.word	0x00013460
        /*0cec*/ 	.word	0x0000000b
        /*0cf0*/ 	.word	0x0002a850
        /*0cf4*/ 	.short	0x010a
        /*0cf6*/ 	.byte	0x3f
	.zero		1


	//   ....[69]....
        /*0cf8*/ 	.word	0x000134c0
        /*0cfc*/ 	.word	0x00000003
        /*0d00*/ 	.word	0x0002a850
        /*0d04*/ 	.short	0x010a
        /*0d06*/ 	.byte	0x3f
	.zero		1


	//   ....[70]....
        /*0d08*/ 	.word	0x000135d0
        /*0d0c*/ 	.word	0x00000007
        /*0d10*/ 	.word	0x0002a840
        /*0d14*/ 	.short	0x010a
        /*0d16*/ 	.byte	0x3f
	.zero		1


	//   ....[71]....
        /*0d18*/ 	.word	0x00014930
        /*0d1c*/ 	.word	0x00000016
        /*0d20*/ 	.word	0x0002a820
        /*0d24*/ 	.short	0x010a
        /*0d26*/ 	.byte	0x3f
	.zero		1


	//   ....[72]....
        /*0d28*/ 	.word	0x00014980
        /*0d2c*/ 	.word	0x00000006
        /*0d30*/ 	.word	0x0002a840
        /*0d34*/ 	.short	0x010a
        /*0d36*/ 	.byte	0x3f
	.zero		1


	//   ....[73]....
        /*0d38*/ 	.word	0x00015140
        /*0d3c*/ 	.word	0x00000004
        /*0d40*/ 	.word	0x0002a860
        /*0d44*/ 	.short	0x010a
        /*0d46*/ 	.byte	0x3f
	.zero		1


	//   ....[74]....
        /*0d48*/ 	.word	0x00015940
        /*0d4c*/ 	.word	0x00000000
        /*0d50*/ 	.word	0x0002a860
        /*0d54*/ 	.short	0x010a
        /*0d56*/ 	.byte	0x3f
	.zero		1


	//   ....[75]....
        /*0d58*/ 	.word	0x00016b20
        /*0d5c*/ 	.word	0x00000004
        /*0d60*/ 	.word	0x0002a820
        /*0d64*/ 	.short	0x010a
        /*0d66*/ 	.byte	0x3f
	.zero		1


	//   ....[76]....
        /*0d68*/ 	.word	0x00016cc0
        /*0d6c*/ 	.word	0x00000005
        /*0d70*/ 	.word	0x0002a840
        /*0d74*/ 	.short	0x010a
        /*0d76*/ 	.byte	0x3f
	.zero		1


	//   ....[77]....
        /*0d78*/ 	.word	0x00016d10
        /*0d7c*/ 	.word	0x0000001b
        /*0d80*/ 	.word	0x0002a840
        /*0d84*/ 	.short	0x010a
        /*0d86*/ 	.byte	0x3f
	.zero		1


	//   ....[78]....
        /*0d88*/ 	.word	0x00016d60
        /*0d8c*/ 	.word	0x00000005
        /*0d90*/ 	.word	0x0002a860
        /*0d94*/ 	.short	0x010a
        /*0d96*/ 	.byte	0x3f
	.zero		1


	//----- nvinfo : EIATTR_NUM_MBARRIERS
	.align		4
.L_538:
        /*0d98*/ 	.byte	0x03, 0x38
        /*0d9a*/ 	.short	0x0016


	//----- nvinfo : EIATTR_EXIT_INSTR_OFFSETS
	.align		4
        /*0d9c*/ 	.byte	0x04, 0x1c
        /*0d9e*/ 	.short	(.L_540 - .L_539)


	//   ....[0]....
.L_539:
        /*0da0*/ 	.word	0x00000990


	//   ....[1]....
        /*0da4*/ 	.word	0x0000cf10


	//   ....[2]....
        /*0da8*/ 	.word	0x00013270


	//----- nvinfo : EIATTR_MAX_THREADS
	.align		4
.L_540:
        /*0dac*/ 	.byte	0x04, 0x05
        /*0dae*/ 	.short	(.L_542 - .L_541)
.L_541:
        /*0db0*/ 	.word	0x00000180
        /*0db4*/ 	.word	0x00000001
        /*0db8*/ 	.word	0x00000001


	//----- nvinfo : EIATTR_CRS_STACK_SIZE
	.align		4
.L_542:
        /*0dbc*/ 	.byte	0x04, 0x1e
        /*0dbe*/ 	.short	(.L_544 - .L_543)
.L_543:
        /*0dc0*/ 	.word	0x00000000


	//----- nvinfo : EIATTR_CBANK_PARAM_SIZE
	.align		4
.L_544:
        /*0dc4*/ 	.byte	0x03, 0x19
        /*0dc6*/ 	.short	0x0af0


	//----- nvinfo : EIATTR_PARAM_CBANK
	.align		4
        /*0dc8*/ 	.byte	0x04, 0x0a
        /*0dca*/ 	.short	(.L_546 - .L_545)
	.align		4
.L_545:
        /*0dcc*/ 	.word	index@(.nv.constant0._ZN7cutlass13device_kernelIN5flash11enable_sm90INS1_16FlashAttnFwdSm90INS1_25CollectiveMainloopFwdSm90ILi2EN4cute5tupleIJNS5_1CILi1EEES8_S8_EEENS6_IJNS7_ILi128EEENS7_ILi96EEENS7_ILi192EEEEEELi128ENS_6half_tEfNS_4arch4Sm90ELb1ELb0ELb1ELb1ELb1ELb0ELb0ELb1ELb1ELb1ELb1ELb0EEENS1_21CollectiveEpilogueFwdINS6_IJSA_SA_SB_EEES9_SE_SG_Li256ELb1ELb1ELb1ELb0EEENS1_36VarlenDynamicPersistentTileSchedulerILi128ELi96ELi256ELi128ELb1ELb1ELb1ELb1ELb1ELb1EEEEEEEEEvNT_6ParamsE)
        /*0dd0*/ 	.short	0x0210
        /*0dd2*/ 	.short	0x0af0


	//----- nvinfo : EIATTR_SW_WAR
	.align		4
.L_546:
        /*0dd4*/ 	.byte	0x04, 0x36
        /*0dd6*/ 	.short	(.L_548 - .L_547)
.L_547:
        /*0dd8*/ 	.word	0x00000008
.L_548:


//--------------------- .nv.info._ZN7cutlass13device_kernelIN5flash11enable_sm90INS1_16FlashAttnFwdSm90INS1_25CollectiveMainloopFwdSm90ILi2EN4cute5tupleIJNS5_1CILi1EEES8_S8_EEENS6_IJNS7_ILi128EEENS7_ILi96EEENS7_ILi192EEEEEELi128ENS_6half_tEfNS_4arch4Sm90ELb1ELb0ELb1ELb1ELb1ELb1ELb0ELb1ELb1ELb1ELb1ELb0EEENS1_21CollectiveEpilogueFwdINS6_IJSA_SA_SB_EEES9_SE_SG_Li256ELb1ELb1ELb1ELb0EEENS1_36VarlenDynamicPersistentTileSchedulerILi128ELi96ELi256ELi128ELb1ELb1ELb1ELb1ELb1ELb1EEEEEEEEEvNT_6ParamsE --------------------------
	.section	.nv.info._ZN7cutlass13device_kernelIN5flash11enable_sm90INS1_16FlashAttnFwdSm90INS1_25CollectiveMainloopFwdSm90ILi2EN4cute5tupleIJNS5_1CILi1EEES8_S8_EEENS6_IJNS7_ILi128EEENS7_ILi96EEENS7_ILi192EEEEEELi128ENS_6half_tEfNS_4arch4Sm90ELb1ELb0ELb1ELb1ELb1ELb1ELb0ELb1ELb1ELb1ELb1ELb0EEENS1_21CollectiveEpilogueFwdINS6_IJSA_SA_SB_EEES9_SE_SG_Li256ELb1ELb1ELb1ELb0EEENS1_36VarlenDynamicPersistentTileSchedulerILi128ELi96ELi256ELi128ELb1ELb1ELb1ELb1ELb1ELb1EEEEEEEEEvNT_6ParamsE,"",@"SHT_CUDA_INFO"
	.sectionflags	@""
	.align	4


	//----- nvinfo : EIATTR_CUDA_API_VERSION
	.align		4
        /*0000*/ 	.byte	0x04, 0x37
        /*0002*/ 	.short	(.L_550 - .L_549)
.L_549:
        /*0004*/ 	.word	0x00000082


	//----- nvinfo : EIATTR_KPARAM_INFO
	.align		4
.L_550:
        /*0008*/ 	.byte	0x04, 0x17
        /*000a*/ 	.short	(.L_552 - .L_551)
.L_551:
        /*000c*/ 	.word	0x00000000
        /*0010*/ 	.short	0x0000
        /*0012*/ 	.short	0x0070
        /*0014*/ 	.byte	0x00, 0xf0, 0x01, 0x2a


	//----- nvinfo : EIATTR_SPARSE_MMA_MASK
	.align		4
.L_552:
        /*0018*/ 	.byte	0x03, 0x50
        /*001a*/ 	.short	0x0000


	//----- nvinfo : EIATTR_MAXREG_COUNT
	.align		4
        /*001c*/ 	.byte	0x03, 0x1b
        /*001e*/ 	.short	0x00a8


	//----- nvinfo : EIATTR_NUM_BARRIERS
	.align		4
        /*0020*/ 	.byte	0x02, 0x4c
        /*0022*/ 	.byte	0x10
	.zero		1


	//----- nvinfo : EIATTR_EXTERNS
	.align		4
        /*0024*/ 	.byte	0x04, 0x0f
        /*0026*/ 	.short	(.L_554 - .L_553)


	//   ....[0]....
	.align		4
.L_553:
        /*0028*/ 	.word	index@(__assertfail)


	//----- nvinfo : EIATTR_ANNOTATIONS
	.align		4
.L_554:
        /*002c*/ 	.byte	0x04, 0x55
        /*002e*/ 	.short	(.L_556 - .L_555)


	//   ....[0]....
.L_555:
        /* <DEDUP_REMOVED lines=47> */


	//----- nvinfo : EIATTR_MERCURY_ISA_VERSION
	.align		4
.L_556:
        /*0308*/ 	.byte	0x03, 0x5f
        /*030a*/ 	.short	0x0101


	//----- nvinfo : EIATTR_UNUSED_LOAD_BYTE_OFFSET
	.align		4
        /*030c*/ 	.byte	0x04, 0x44
        /*030e*/ 	.short	(.L_558 - .L_557)


	//   ....[0]....
.L_557:
        /*0310*/ 	.word	0x00000a50
        /*0314*/ 	.word	0x0000fff0


	//   ....[1]....
        /*0318*/ 	.word	0x0001b0b0
        /*031c*/ 	.word	0x0000fff0


	//----- nvinfo : EIATTR_INT_WARP_WIDE_INSTR_OFFSETS
	.align		4
.L_558:
        /*0320*/ 	.byte	0x04, 0x31
        /*0322*/ 	.short	(.L_560 - .L_559)


	//   ....[0]....
.L_559:
        /*0324*/ 	.word	0x00000130


	//   ....[1]....
        /*0328*/ 	.word	0x00000170


	//   ....[2]....
        /*032c*/ 	.word	0x000001e0


	//   ....[3]....
        /*0330*/ 	.word	0x00020f10


	//   ....[4]....
        /*0334*/ 	.word	0x00020fa0


	//   ....[5]....
        /*0338*/ 	.word	0x00023df0


	//   ....[6]....
        /*033c*/ 	.word	0x00023e80


	//----- nvinfo : EIATTR_COOP_GROUP_MASK_REGIDS
	.align		4
.L_560:
        /*0340*/ 	.byte	0x04, 0x29
        /*0342*/ 	.short	(.L_562 - .L_561)


	//   ....[0]....
.L_561:
        /*0344*/ 	.word	0xffffffff


	//   ....[1]....
        /*0348*/ 	.word	0xffffffff


	//   ....[2]....
        /*034c*/ 	.word	0xffffffff


	//   ....[3]....
        /*0350*/ 	.word	0xffffffff


	//   ....[4]....
        /*0354*/ 	.word	0xffffffff


	//   ....[5]....
        /*0358*/ 	.word	0xffffffff


	//   ....[6]....
        /*035c*/ 	.word	0xffffffff


	//   ....[7]....
        /*0360*/ 	.word	0xffffffff


	//   ....[8]....
        /*0364*/ 	.word	0xffffffff


	//   ....[9]....
        /*0368*/ 	.word	0xffffffff


	//   ....[10]....
        /*036c*/ 	.word	0xffffffff


	//   ....[11]....
        /*0370*/ 	.word	0xffffffff


	//   ....[12]....
        /*0374*/ 	.word	0xffffffff


	//   ....[13]....
        /*0378*/ 	.word	0xffffffff


	//   ....[14]....
        /*037c*/ 	.word	0xffffffff


	//   ....[15]....
        /*0380*/ 	.word	0xffffffff


	//   ....[16]....
        /*0384*/ 	.word	0xffffffff


	//   ....[17]....
        /*0388*/ 	.word	0xffffffff


	//   ....[18]....
        /*038c*/ 	.word	0xffffffff


	//   ....[19]....
        /*0390*/ 	.word	0xffffffff


	//   ....[20]....
        /*0394*/ 	.word	0xffffffff


	//   ....[21]....
        /*0398*/ 	.word	0xffffffff


	//   ....[22]....
        /*039c*/ 	.word	0xffffffff


	//   ....[23]....
        /*03a0*/ 	.word	0xffffffff


	//   ....[24]....
        /*03a4*/ 	.word	0xffffffff


	//   ....[25]....
        /*03a8*/ 	.word	0xffffffff


	//   ....[26]....
        /*03ac*/ 	.word	0xffffffff


	//   ....[27]....
        /*03b0*/ 	.word	0xffffffff


	//   ....[28]....
        /*03b4*/ 	.word	0xffffffff


	//   ....[29]....
        /*03b8*/ 	.word	0xffffffff


	//   ....[30]....
        /*03bc*/ 	.word	0xffffffff


	//   ....[31]....
        /*03c0*/ 	.word	0xffffffff


	//   ....[32]....
        /*03c4*/ 	.word	0xffffffff


	//   ....[33]....
        /*03c8*/ 	.word	0xffffffff


	//   ....[34]....
        /*03cc*/ 	.word	0xffffffff


	//   ....[35]....
        /*03d0*/ 	.word	0xffffffff


	//   ....[36]....
        /*03d4*/ 	.word	0xffffffff


	//   ....[37]....
        /*03d8*/ 	.word	0xffffffff


	//   ....[38]....
        /*03dc*/ 	.word	0xffffffff


	//   ....[39]....
        /*03e0*/ 	.word	0xffffffff


	//   ....[40]....
        /*03e4*/ 	.word	0xffffffff


	//   ....[41]....
        /*03e8*/ 	.word	0xffffffff


	//   ....[42]....
        /*03ec*/ 	.word	0xffffffff


	//   ....[43]....
        /*03f0*/ 	.word	0xffffffff


	//   ....[44]....
        /*03f4*/ 	.word	0xffffffff


	//   ....[45]....
        /*03f8*/ 	.word	0xffffffff


	//   ....[46]....
        /*03fc*/ 	.word	0xffffffff


	//   ....[47]....
        /*0400*/ 	.word	0xffffffff


	//   ....[48]....
        /*0404*/ 	.word	0xffffffff


	//   ....[49]....
        /*0408*/ 	.word	0xffffffff


	//   ....[50]....
        /*040c*/ 	.word	0xffffffff


	//   ....[51]....
        /*0410*/ 	.word	0xffffffff


	//   ....[52]....
        /*0414*/ 	.word	0xffffffff


	//   ....[53]....
        /*0418*/ 	.word	0xffffffff


	//   ....[54]....
        /*041c*/ 	.word	0xffffffff


	//   ....[55]....
        /*0420*/ 	.word	0xffffffff


	//   ....[56]....
        /*0424*/ 	.word	0xffffffff


	//   ....[57]....
        /*0428*/ 	.word	0xffffffff


	//   ....[58]....
        /*042c*/ 	.word	0xffffffff


	//   ....[59]....
        /*0430*/ 	.word	0xffffffff


	//   ....[60]....
        /*0434*/ 	.word	0xffffffff


	//   ....[61]....
        /*0438*/ 	.word	0xffffffff


	//   ....[62]....
        /*043c*/ 	.word	0xffffffff


	//   ....[63]....
        /*0440*/ 	.word	0xffffffff


	//   ....[64]....
        /*0444*/ 	.word	0xffffffff


	//   ....[65]....
        /*0448*/ 	.word	0xffffffff


	//   ....[66]....
        /*044c*/ 	.word	0xffffffff


	//   ....[67]....
        /*0450*/ 	.word	0xffffffff


	//   ....[68]....
        /*0454*/ 	.word	0xffffffff


	//   ....[69]....
        /*0458*/ 	.word	0xffffffff


	//   ....[70]....
        /*045c*/ 	.word	0xffffffff


	//   ....[71]....
        /*0460*/ 	.word	0xffffffff


	//   ....[72]....
        /*0464*/ 	.word	0xffffffff


	//   ....[73]....
        /*0468*/ 	.word	0xffffffff


	//   ....[74]....
        /*046c*/ 	.word	0xffffffff


	//   ....[75]....
        /*0470*/ 	.word	0xffffffff


	//   ....[76]....
        /*0474*/ 	.word	0xffffffff


	//   ....[77]....
        /*0478*/ 	.word	0xffffffff


	//   ....[78]....
        /*047c*/ 	.word	0xffffffff


	//   ....[79]....
        /*0480*/ 	.word	0xffffffff


	//   ....[80]....
        /*0484*/ 	.word	0xffffffff


	//   ....[81]....
        /*0488*/ 	.word	0xffffffff


	//   ....[82]....
        /*048c*/ 	.word	0xffffffff


	//   ....[83]....
        /*0490*/ 	.word	0xffffffff


	//   ....[84]....
        /*0494*/ 	.word	0xffffffff


	//   ....[85]....
        /*0498*/ 	.word	0xffffffff


	//   ....[86]....
        /*049c*/ 	.word	0xffffffff


	//   ....[87]....
        /*04a0*/ 	.word	0xffffffff


	//   ....[88]....
        /*04a4*/ 	.word	0xffffffff


	//   ....[89]....
        /*04a8*/ 	.word	0xffffffff


	//   ....[90]....
        /*04ac*/ 	.word	0xffffffff


	//   ....[91]....
        /*04b0*/ 	.word	0xffffffff


	//   ....[92]....
        /*04b4*/ 	.word	0xffffffff


	//   ....[93]....
        /*04b8*/ 	.word	0xffffffff


	//   ....[94]....
        /*04bc*/ 	.word	0xffffffff


	//   ....[95]....
        /*04c0*/ 	.word	0xffffffff


	//   ....[96]....
        /*04c4*/ 	.word	0xffffffff


	//   ....[97]....
        /*04c8*/ 	.word	0xffffffff


	//   ....[98]....
        /*04cc*/ 	.word	0xffffffff


	//   ....[99]....
        /*04d0*/ 	.word	0xffffffff


	//   ....[100]....
        /*04d4*/ 	.word	0xffffffff


	//   ....[101]....
        /*04d8*/ 	.word	0xffffffff


	//   ....[102]....
        /*04dc*/ 	.word	0xffffffff


	//   ....[103]....
        /*04e0*/ 	.word	0xffffffff


	//   ....[104]....
        /*04e4*/ 	.word	0xffffffff


	//   ....[105]....
        /*04e8*/ 	.word	0xffffffff


	//   ....[106]....
        /*04ec*/ 	.word	0xffffffff


	//   ....[107]....
        /*04f0*/ 	.word	0xffffffff


	//   ....[108]....
        /*04f4*/ 	.word	0xffffffff


	//   ....[109]....
        /*04f8*/ 	.word	0xffffffff


	//   ....[110]....
        /*04fc*/ 	.word	0xffffffff


	//   ....[111]....
        /*0500*/ 	.word	0xffffffff


	//   ....[112]....
        /*0504*/ 	.word	0xffffffff


	//   ....[113]....
        /*0508*/ 	.word	0xffffffff


	//   ....[114]....
        /*050c*/ 	.word	0xffffffff


	//   ....[115]....
        /*0510*/ 	.word	0xffffffff


	//   ....[116]....
        /*0514*/ 	.word	0xffffffff


	//   ....[117]....
        /*0518*/ 	.word	0xffffffff


	//   ....[118]....
        /*051c*/ 	.word	0xffffffff


	//   ....[119]....
        /*0520*/ 	.word	0xffffffff


	//   ....[120]....
        /*0524*/ 	.word	0xffffffff


	//   ....[121]....
        /*0528*/ 	.word	0xffffffff


	//   ....[122]....
        /*052c*/ 	.word	0xffffffff


	//   ....[123]....
        /*0530*/ 	.word	0xffffffff


	//   ....[124]....
        /*0534*/ 	.word	0xffffffff


	//   ....[125]....
        /*0538*/ 	.word	0xffffffff


	//   ....[126]....
        /*053c*/ 	.word	0xffffffff


	//   ....[127]....
        /*0540*/ 	.word	0xffffffff


	//   ....[128]....
        /*0544*/ 	.word	0xffffffff


	//   ....[129]....
        /*0548*/ 	.word	0xffffffff


	//   ....[130]....
        /*054c*/ 	.word	0xffffffff


	//   ....[131]....
        /*0550*/ 	.word	0xffffffff


	//   ....[132]....
        /*0554*/ 	.word	0xffffffff


	//   ....[133]....
        /*0558*/ 	.word	0xffffffff


	//   ....[134]....
        /*055c*/ 	.word	0xffffffff


	//   ....[135]....
        /*0560*/ 	.word	0xffffffff


	//   ....[136]....
        /*0564*/ 	.word	0xffffffff


	//   ....[137]....
        /*0568*/ 	.word	0xffffffff


	//   ....[138]....
        /*056c*/ 	.word	0xffffffff


	//   ....[139]....
        /*0570*/ 	.word	0xffffffff


	//   ....[140]....
        /*0574*/ 	.word	0xffffffff


	//   ....[141]....
        /*0578*/ 	.word	0xffffffff


	//   ....[142]....
        /*057c*/ 	.word	0xffffffff


	//   ....[143]....
        /*0580*/ 	.word	0xffffffff


	//   ....[144]....
        /*0584*/ 	.word	0xffffffff


	//   ....[145]....
        /*0588*/ 	.word	0xffffffff


	//   ....[146]....
        /*058c*/ 	.word	0xffffffff


	//   ....[147]....
        /*0590*/ 	.word	0xffffffff


	//   ....[148]....
        /*0594*/ 	.word	0xffffffff


	//   ....[149]....
        /*0598*/ 	.word	0xffffffff


	//   ....[150]....
        /*059c*/ 	.word	0xffffffff


	//   ....[151]....
        /*05a0*/ 	.word	0xffffffff


	//   ....[152]....
        /*05a4*/ 	.word	0xffffffff


	//   ....[153]....
        /*05a8*/ 	.word	0xffffffff


	//   ....[154]....
        /*05ac*/ 	.word	0xffffffff


	//   ....[155]....
        /*05b0*/ 	.word	0xffffffff


	//   ....[156]....
        /*05b4*/ 	.word	0xffffffff


	//   ....[157]....
        /*05b8*/ 	.word	0xffffffff


	//   ....[158]....
        /*05bc*/ 	.word	0xffffffff


	//   ....[159]....
        /*05c0*/ 	.word	0xffffffff


	//   ....[160]....
        /*05c4*/ 	.word	0xffffffff


	//   ....[161]....
        /*05c8*/ 	.word	0xffffffff


	//   ....[162]....
        /*05cc*/ 	.word	0xffffffff


	//   ....[163]....
        /*05d0*/ 	.word	0xffffffff


	//   ....[164]....
        /*05d4*/ 	.word	0xffffffff


	//   ....[165]....
        /*05d8*/ 	.word	0xffffffff


	//   ....[166]....
        /*05dc*/ 	.word	0xffffffff


	//   ....[167]....
        /*05e0*/ 	.word	0xffffffff


	//   ....[168]....
        /*05e4*/ 	.word	0xffffffff


	//   ....[169]....
        /*05e8*/ 	.word	0xffffffff


	//   ....[170]....
        /*05ec*/ 	.word	0xffffffff


	//   ....[171]....
        /*05f0*/ 	.word	0xffffffff


	//   ....[172]....
        /*05f4*/ 	.word	0xffffffff


	//   ....[173]....
        /*05f8*/ 	.word	0xffffffff


	//   ....[174]....
        /*05fc*/ 	.word	0xffffffff


	//   ....[175]....
        /*0600*/ 	.word	0xffffffff


	//   ....[176]....
        /*0604*/ 	.word	0xffffffff


	//   ....[177]....
        /*0608*/ 	.word	0xffffffff


	//   ....[178]....
        /*060c*/ 	.word	0xffffffff


	//   ....[179]....
        /*0610*/ 	.word	0xffffffff


	//   ....[180]....
        /*0614*/ 	.word	0xffffffff


	//   ....[181]....
        /*0618*/ 	.word	0xffffffff


	//   ....[182]....
        /*061c*/ 	.word	0xffffffff


	//   ....[183]....
        /*0620*/ 	.word	0xffffffff


	//   ....[184]....
        /*0624*/ 	.word	0xffffffff


	//   ....[185]....
        /*0628*/ 	.word	0x0500000f


	//   ....[186]....
        /*062c*/ 	.word	0x0500000f


	//   ....[187]....
        /*0630*/ 	.word	0x0500000f


	//   ....[188]....
        /*0634*/ 	.word	0x0500000f


	//   ....[189]....
        /*0638*/ 	.word	0x0500000f


	//   ....[190]....
        /*063c*/ 	.word	0x0500000f


	//   ....[191]....
        /*0640*/ 	.word	0x0500000f


	//   ....[192]....
        /*0644*/ 	.word	0x0500000f


	//   ....[193]....
        /*0648*/ 	.word	0x0500000f


	//   ....[194]....
        /*064c*/ 	.word	0x0500000f


	//   ....[195]....
        /*0650*/ 	.word	0x0500000f


	//   ....[196]....
        /*0654*/ 	.word	0x0500000f


	//   ....[197]....
        /*0658*/ 	.word	0x0500000f


	//   ....[198]....
        /*065c*/ 	.word	0x0500000f


	//   ....[199]....
        /*0660*/ 	.word	0x0500000f


	//   ....[200]....
        /*0664*/ 	.word	0x0500000f


	//   ....[201]....
        /*0668*/ 	.word	0x0500000f


	//   ....[202]....
        /*066c*/ 	.word	0x0500000f


	//   ....[203]....
        /*0670*/ 	.word	0x0500000f


	//   ....[204]....
        /*0674*/ 	.word	0x0500000f


	//   ....[205]....
        /*0678*/ 	.word	0x0500000f


	//   ....[206]....
        /*067c*/ 	.word	0x0500000f


	//   ....[207]....
        /*0680*/ 	.word	0x0500000f


	//   ....[208]....
        /*0684*/ 	.word	0x0500000f


	//   ....[209]....
        /*0688*/ 	.word	0x0500000f


	//   ....[210]....
        /*068c*/ 	.word	0x0500000f


	//   ....[211]....
        /*0690*/ 	.word	0x0500000f


	//   ....[212]....
        /*0694*/ 	.word	0x0500000f


	//   ....[213]....
        /*0698*/ 	.word	0x0500000f


	//   ....[214]....
        /*069c*/ 	.word	0x0500000f


	//   ....[215]....
        /*06a0*/ 	.word	0x0500000f


	//   ....[216]....
        /*06a4*/ 	.word	0x0500000f


	//   ....[217]....
        /*06a8*/ 	.word	0x0500000f


	//   ....[218]....
        /*06ac*/ 	.word	0x0500000f


	//   ....[219]....
        /*06b0*/ 	.word	0x0500000f


	//   ....[220]....
        /*06b4*/ 	.word	0x0500000f


	//   ....[221]....
        /*06b8*/ 	.word	0x0500000f


	//   ....[222]....
        /*06bc*/ 	.word	0x0500000f


	//   ....[223]....
        /*06c0*/ 	.word	0x0500000f


	//   ....[224]....
        /*06c4*/ 	.word	0x0500000f


	//   ....[225]....
        /*06c8*/ 	.word	0x0500000f


	//   ....[226]....
        /*06cc*/ 	.word	0x0500000f


	//   ....[227]....
        /*06d0*/ 	.word	0x0500000f


	//   ....[228]....
        /*06d4*/ 	.word	0x0500000f


	//   ....[229]....
        /*06d8*/ 	.word	0x0500000f


	//   ....[230]....
        /*06dc*/ 	.word	0x0500000f


	//   ....[231]....
        /*06e0*/ 	.word	0x0500000f


	//   ....[232]....
        /*06e4*/ 	.word	0x0500000f


	//   ....[233]....
        /*06e8*/ 	.word	0x0500000f


	//   ....[234]....
        /*06ec*/ 	.word	0x0500000f


	//   ....[235]....
        /*06f0*/ 	.word	0x0500000f


	//   ....[236]....
        /*06f4*/ 	.word	0x0500000f


	//   ....[237]....
        /*06f8*/ 	.word	0x0500000f


	//   ....[238]....
        /*06fc*/ 	.word	0x0500000f


	//   ....[239]....
        /*0700*/ 	.word	0x0500000f


	//   ....[240]....
        /*0704*/ 	.word	0x0500000f


	//   ....[241]....
        /*0708*/ 	.word	0x0500000f


	//   ....[242]....
        /*070c*/ 	.word	0x0500000f


	//   ....[243]....
        /*0710*/ 	.word	0x0500000f


	//   ....[244]....
        /*0714*/ 	.word	0x0500000f


	//   ....[245]....
        /*0718*/ 	.word	0x0500000f


	//   ....[246]....
        /*071c*/ 	.word	0x0500000f


	//   ....[247]....
        /*0720*/ 	.word	0x0500000f


	//   ....[248]....
        /*0724*/ 	.word	0x0500000f


	//   ....[249]....
        /*0728*/ 	.word	0x0500000f


	//   ....[250]....
        /*072c*/ 	.word	0x0500000f


	//   ....[251]....
        /*0730*/ 	.word	0x0500000f


	//   ....[252]....
        /*0734*/ 	.word	0x0500000f


	//   ....[253]....
        /*0738*/ 	.word	0x0500000f


	//   ....[254]....
        /*073c*/ 	.word	0x0500000f


	//   ....[255]....
        /*0740*/ 	.word	0x0500000f


	//   ....[0]....
        /*0744*/ 	.word	0x0500000f


	//   ....[1]....
        /*0748*/ 	.word	0x0500000f


	//   ....[2]....
        /*074c*/ 	.word	0x0500000f


	//   ....[3]....
        /*0750*/ 	.word	0x0500000f


	//   ....[4]....
        /*0754*/ 	.word	0x0500000f


	//   ....[5]....
        /*0758*/ 	.word	0x0500000f


	//   ....[6]....
        /*075c*/ 	.word	0x0500000f


	//   ....[7]....
        /*0760*/ 	.word	0x0500000f


	//   ....[8]....
        /*0764*/ 	.word	0x0500000f


	//   ....[9]....
        /*0768*/ 	.word	0x0500000f


	//   ....[10]....
        /*076c*/ 	.word	0x0500000f


	//   ....[11]....
        /*0770*/ 	.word	0x0500000f


	//   ....[12]....
        /*0774*/ 	.word	0x0500000f


	//   ....[13]....
        /*0778*/ 	.word	0x0500000f


	//   ....[14]....
        /*077c*/ 	.word	0x0500000f


	//   ....[15]....
        /*0780*/ 	.word	0x0500000f


	//   ....[16]....
        /*0784*/ 	.word	0x0500000f


	//   ....[17]....
        /*0788*/ 	.word	0x0500000f


	//   ....[18]....
        /*078c*/ 	.word	0x0500000f


	//   ....[19]....
        /*0790*/ 	.word	0x0500000f


	//   ....[20]....
        /*0794*/ 	.word	0x0500000f


	//   ....[21]....
        /*0798*/ 	.word	0x0500000f


	//   ....[22]....
        /*079c*/ 	.word	0x0500000f


	//   ....[23]....
        /*07a0*/ 	.word	0x0500000f


	//   ....[24]....
        /*07a4*/ 	.word	0x0500000f


	//   ....[25]....
        /*07a8*/ 	.word	0x0500000f


	//   ....[26]....
        /*07ac*/ 	.word	0x0500000f


	//   ....[27]....
        /*07b0*/ 	.word	0x0500000f


	//   ....[28]....
        /*07b4*/ 	.word	0x0500000f


	//   ....[29]....
        /*07b8*/ 	.word	0x0500000f


	//   ....[30]....
        /*07bc*/ 	.word	0x0500000f


	//   ....[31]....
        /*07c0*/ 	.word	0x0500000f


	//   ....[32]....
        /*07c4*/ 	.word	0x0500000f


	//   ....[33]....
        /*07c8*/ 	.word	0x0500000f


	//   ....[34]....
        /*07cc*/ 	.word	0x0500000f


	//   ....[35]....
        /*07d0*/ 	.word	0x0500000f


	//   ....[36]....
        /*07d4*/ 	.word	0x0500000f


	//   ....[37]....
        /*07d8*/ 	.word	0x0500000f


	//   ....[38]....
        /*07dc*/ 	.word	0x0500000f


	//   ....[39]....
        /*07e0*/ 	.word	0x0500000f


	//   ....[40]....
        /*07e4*/ 	.word	0x0500000f


	//   ....[41]....
        /*07e8*/ 	.word	0x0500000f


	//----- nvinfo : EIATTR_COOP_GROUP_INSTR_OFFSETS
	.align		4
.L_562:
        /*07ec*/ 	.byte	0x04, 0x28
        /*07ee*/ 	.short	(.L_564 - .L_563)


	//   ....[0]....
.L_563:
        /*07f0*/ 	.word	0x00000060


	//   ....[1]....
        /*07f4*/ 	.word	0x00000140


	//   ....[2]....
        /*07f8*/ 	.word	0x00000190


	//   ....[3]....
        /*07fc*/ 	.word	0x000003c0


	//   ....[4]....
        /*0800*/ 	.word	0x00000520


	//   ....[5]....
        /*0804*/ 	.word	0x00000640


	//   ....[6]....
        /*0808*/ 	.word	0x000007a0


	//   ....[7]....
        /*080c*/ 	.word	0x00003c10


	//   ....[8]....
        /*0810*/ 	.word	0x00003c20


	//   ....[9]....
        /*0814*/ 	.word	0x00005180


	//   ....[10]....
        /*0818*/ 	.word	0x00005190


	//   ....[11]....
        /*081c*/ 	.word	0x00007230


	//   ....[12]....
        /*0820*/ 	.word	0x00007240


	//   ....[13]....
        /*0824*/ 	.word	0x000089c0


	//   ....[14]....
        /*0828*/ 	.word	0x000089d0


	//   ....[15]....
        /*082c*/ 	.word	0x0000a260


	//   ....[16]....
        /*0830*/ 	.word	0x0000a270


	//   ....[17]....
        /*0834*/ 	.word	0x0000a500


	//   ....[18]....
        /*0838*/ 	.word	0x0000a510


	//   ....[19]....
        /*083c*/ 	.word	0x0000aa40


	//   ....[20]....
        /*0840*/ 	.word	0x0000aa60


	//   ....[21]....
        /*0844*/ 	.word	0x0000abe0


	//   ....[22]....
        /*0848*/ 	.word	0x0000ac00


	//   ....[23]....
        /*084c*/ 	.word	0x0000b450


	//   ....[24]....
        /*0850*/ 	.word	0x0000bb90


	//   ....[25]....
        /*0854*/ 	.word	0x0000bba0


	//   ....[26]....
        /*0858*/ 	.word	0x0000bbb0


	//   ....[27]....
        /*085c*/ 	.word	0x0000bbc0


	//   ....[28]....
        /*0860*/ 	.word	0x0000c3a0


	//   ....[29]....
        /*0864*/ 	.word	0x0000c3b0


	//   ....[30]....
        /*0868*/ 	.word	0x0000c3c0


	//   ....[31]....
        /*086c*/ 	.word	0x0000c3d0


	//   ....[32]....
        /*0870*/ 	.word	0x0000f160


	//   ....[33]....
        /*0874*/ 	.word	0x0000f170


	//   ....[34]....
        /*0878*/ 	.word	0x0000f180


	//   ....[35]....
        /*087c*/ 	.word	0x0000f190


	//   ....[36]....
        /*0880*/ 	.word	0x0000f7b0


	//   ....[37]....
        /*0884*/ 	.word	0x0000f7c0


	//   ....[38]....
        /*0888*/ 	.word	0x0000f7d0


	//   ....[39]....
        /*088c*/ 	.word	0x0000f7e0


	//   ....[40]....
        /*0890*/ 	.word	0x000132a0


	//   ....[41]....
        /*0894*/ 	.word	0x000132e0


	//   ....[42]....
        /*0898*/ 	.word	0x000138e0


	//   ....[43]....
        /*089c*/ 	.word	0x00013950


	//   ....[44]....
        /*08a0*/ 	.word	0x000141b0


	//   ....[45]....
        /*08a4*/ 	.word	0x000142c0


	//   ....[46]....
        /*08a8*/ 	.word	0x000160c0


	//   ....[47]....
        /*08ac*/ 	.word	0x000168e0


	//   ....[48]....
        /*08b0*/ 	.word	0x00016950


	//   ....[49]....
        /*08b4*/ 	.word	0x00016960


	//   ....[50]....
        /*08b8*/ 	.word	0x00016ee0


	//   ....[51]....
        /*08bc*/ 	.word	0x000170a0


	//   ....[52]....
        /*08c0*/ 	.word	0x000195b0


	//   ....[53]....
        /*08c4*/ 	.word	0x000195d0


	//   ....[54]....
        /*08c8*/ 	.word	0x000195f0


	//   ....[55]....
        /*08cc*/ 	.word	0x00019610


	//   ....[56]....
        /*08d0*/ 	.word	0x0001a980


	//   ....[57]....
        /*08d4*/ 	.word	0x0001aa00


	//   ....[58]....
        /*08d8*/ 	.word	0x0001aa30


	//   ....[59]....
        /*08dc*/ 	.word	0x0001aa40


	//   ....[60]....
        /*08e0*/ 	.word	0x0001bb50


	//   ....[61]....
        /*08e4*/ 	.word	0x0001bb60


	//   ....[62]....
        /*08e8*/ 	.word	0x0001bb70


	//   ....[63]....
        /*08ec*/ 	.word	0x0001bb80


	//   ....[64]....
        /*08f0*/ 	.word	0x0001c220


	//   ....[65]....
        /*08f4*/ 	.word	0x0001c280


	//   ....[66]....
        /*08f8*/ 	.word	0x0001c350


	//   ....[67]....
        /*08fc*/ 	.word	0x0001c370


	//   ....[68]....
        /*0900*/ 	.word	0x0001c430


	//   ....[69]....
        /*0904*/ 	.word	0x0001c450


	//   ....[70]....
        /*0908*/ 	.word	0x0001c520


	//   ....[71]....
        /*090c*/ 	.word	0x0001c540


	//   ....[72]....
        /*0910*/ 	.word	0x0001c9a0


	//   ....[73]....
        /*0914*/ 	.word	0x0001c9b0


	//   ....[74]....
        /*0918*/ 	.word	0x0001cdf0


	//   ....[75]....
        /*091c*/ 	.word	0x0001ce00


	//   ....[76]....
        /*0920*/ 	.word	0x0001da60


	//   ....[77]....
        /*0924*/ 	.word	0x0001da70


	//   ....[78]....
        /*0928*/ 	.word	0x0001db30


	//   ....[79]....
        /*092c*/ 	.word	0x0001db50


	//   ....[80]....
        /*0930*/ 	.word	0x0001dc10


	//   ....[81]....
        /*0934*/ 	.word	0x0001dc30


	//   ....[82]....
        /*0938*/ 	.word	0x0001dd00


	//   ....[83]....
        /*093c*/ 	.word	0x0001dd20


	//   ....[84]....
        /*0940*/ 	.word	0x0001de70


	//   ....[85]....
        /*0944*/ 	.word	0x0001e060


	//   ....[86]....
        /*0948*/ 	.word	0x0001e090


	//   ....[87]....
        /*094c*/ 	.word	0x0001e0c0


	//   ....[88]....
        /*0950*/ 	.word	0x0001e0f0


	//   ....[89]....
        /*0954*/ 	.word	0x0001e120


	//   ....[90]....
        /*0958*/ 	.word	0x0001e150


	//   ....[91]....
        /*095c*/ 	.word	0x0001e2e0


	//   ....[92]....
        /*0960*/ 	.word	0x0001e310


	//   ....[93]....
        /*0964*/ 	.word	0x0001e340


	//   ....[94]....
        /*0968*/ 	.word	0x0001e370


	//   ....[95]....
        /*096c*/ 	.word	0x0001e3a0


	//   ....[96]....
        /*0970*/ 	.word	0x0001e3d0


	//   ....[97]....
        /*0974*/ 	.word	0x0001e460


	//   ....[98]....
        /*0978*/ 	.word	0x0001e490


	//   ....[99]....
        /*097c*/ 	.word	0x0001e4a0


	//   ....[100]....
        /*0980*/ 	.word	0x0001e4e0


	//   ....[101]....
        /*0984*/ 	.word	0x0001f990


	//   ....[102]....
        /*0988*/ 	.word	0x00021b60


	//   ....[103]....
        /*098c*/ 	.word	0x00021b80


	//   ....[104]....
        /*0990*/ 	.word	0x00021c30


	//   ....[105]....
        /*0994*/ 	.word	0x00021c50


	//   ....[106]....
        /*0998*/ 	.word	0x00021cf0


	//   ....[107]....
        /*099c*/ 	.word	0x00021d10


	//   ....[108]....
        /*09a0*/ 	.word	0x00021db0


	//   ....[109]....
        /*09a4*/ 	.word	0x00021dd0


	//   ....[110]....
        /*09a8*/ 	.word	0x00021e70


	//   ....[111]....
        /*09ac*/ 	.word	0x00021e90


	//   ....[112]....
        /*09b0*/ 	.word	0x00021ea0


	//   ....[113]....
        /*09b4*/ 	.word	0x00021f30


	//   ....[114]....
        /*09b8*/ 	.word	0x000226c0


	//   ....[115]....
        /*09bc*/ 	.word	0x000226f0


	//   ....[116]....
        /*09c0*/ 	.word	0x00022710


	//   ....[117]....
        /*09c4*/ 	.word	0x000227a0


	//   ....[118]....
        /*09c8*/ 	.word	0x000227b0


	//   ....[119]....
        /*09cc*/ 	.word	0x00022850


	//   ....[120]....
        /*09d0*/ 	.word	0x00022860


	//   ....[121]....
        /*09d4*/ 	.word	0x00022900


	//   ....[122]....
        /*09d8*/ 	.word	0x00022910


	//   ....[123]....
        /*09dc*/ 	.word	0x000229b0


	//   ....[124]....
        /*09e0*/ 	.word	0x000229c0


	//   ....[125]....
        /*09e4*/ 	.word	0x00022a60


	//   ....[126]....
        /*09e8*/ 	.word	0x00022a70


	//   ....[127]....
        /*09ec*/ 	.word	0x00022b10


	//   ....[128]....
        /*09f0*/ 	.word	0x00022b20


	//   ....[129]....
        /*09f4*/ 	.word	0x00022b30


	//   ....[130]....
        /*09f8*/ 	.word	0x000232f0


	//   ....[131]....
        /*09fc*/ 	.word	0x00023300


	//   ....[132]....
        /*0a00*/ 	.word	0x00023310


	//   ....[133]....
        /*0a04*/ 	.word	0x000233a0


	//   ....[134]....
        /*0a08*/ 	.word	0x000233b0


	//   ....[135]....
        /*0a0c*/ 	.word	0x00023410


	//   ....[136]....
        /*0a10*/ 	.word	0x00023440


	//   ....[137]....
        /*0a14*/ 	.word	0x00023480


	//   ....[138]....
        /*0a18*/ 	.word	0x000234b0


	//   ....[139]....
        /*0a1c*/ 	.word	0x000234f0


	//   ....[140]....
        /*0a20*/ 	.word	0x00023520


	//   ....[141]....
        /*0a24*/ 	.word	0x00023560


	//   ....[142]....
        /*0a28*/ 	.word	0x000237d0


	//   ....[143]....
        /*0a2c*/ 	.word	0x000237f0


	//   ....[144]....
        /*0a30*/ 	.word	0x00023880


	//   ....[145]....
        /*0a34*/ 	.word	0x00023890


	//   ....[146]....
        /*0a38*/ 	.word	0x00023900


	//   ....[147]....
        /*0a3c*/ 	.word	0x00023910


	//   ....[148]....
        /*0a40*/ 	.word	0x00023980


	//   ....[149]....
        /*0a44*/ 	.word	0x00023990


	//   ....[150]....
        /*0a48*/ 	.word	0x00023a00


	//   ....[151]....
        /*0a4c*/ 	.word	0x00023a10


	//   ....[152]....
        /*0a50*/ 	.word	0x00023a20


	//   ....[153]....
        /*0a54*/ 	.word	0x00023a90


	//   ....[154]....
        /*0a58*/ 	.word	0x00023ff0


	//   ....[155]....
        /*0a5c*/ 	.word	0x00024020


	//   ....[156]....
        /*0a60*/ 	.word	0x00024050


	//   ....[157]....
        /*0a64*/ 	.word	0x00024060


	//   ....[158]....
        /*0a68*/ 	.word	0x000240a0


	//   ....[159]....
        /*0a6c*/ 	.word	0x000240c0


	//   ....[160]....
        /*0a70*/ 	.word	0x00024130


	//   ....[161]....
        /*0a74*/ 	.word	0x00024150


	//   ....[162]....
        /*0a78*/ 	.word	0x000241b0


	//   ....[163]....
        /*0a7c*/ 	.word	0x000241d0


	//   ....[164]....
        /*0a80*/ 	.word	0x00024220


	//   ....[165]....
        /*0a84*/ 	.word	0x00024240


	//   ....[166]....
        /*0a88*/ 	.word	0x00024660


	//   ....[167]....
        /*0a8c*/ 	.word	0x00024690


	//   ....[168]....
        /*0a90*/ 	.word	0x00024700


	//   ....[169]....
        /*0a94*/ 	.word	0x00024730


	//   ....[170]....
        /*0a98*/ 	.word	0x00024760


	//   ....[171]....
        /*0a9c*/ 	.word	0x00024790


	//   ....[172]....
        /*0aa0*/ 	.word	0x000247c0


	//   ....[173]....
        /*0aa4*/ 	.word	0x000247f0


	//   ....[174]....
        /*0aa8*/ 	.word	0x00024990


	//   ....[175]....
        /*0aac*/ 	.word	0x000249c0


	//   ....[176]....
        /*0ab0*/ 	.word	0x000249f0


	//   ....[177]....
        /*0ab4*/ 	.word	0x00024a20


	//   ....[178]....
        /*0ab8*/ 	.word	0x00024a50


	//   ....[179]....
        /*0abc*/ 	.word	0x00024a80


	//   ....[180]....
        /*0ac0*/ 	.word	0x00024b40


	//   ....[181]....
        /*0ac4*/ 	.word	0x00024b60


	//   ....[182]....
        /*0ac8*/ 	.word	0x00024b80


	//   ....[183]....
        /*0acc*/ 	.word	0x00024be0


	//   ....[184]....
        /*0ad0*/ 	.word	0x00025600


	//   ....[185]....
        /*0ad4*/ 	.word	0x00025940


	//   ....[186]....
        /*0ad8*/ 	.word	0x000259d0


	//   ....[187]....
        /*0adc*/ 	.word	0x00025a70


	//   ....[188]....
        /*0ae0*/ 	.word	0x00025b00


	//   ....[189]....
        /*0ae4*/ 	.word	0x00025bf0


	//   ....[190]....
        /*0ae8*/ 	.word	0x00025c80


	//   ....[191]....
        /*0aec*/ 	.word	0x00025d20


	//   ....[192]....
        /*0af0*/ 	.word	0x00025db0


	//   ....[193]....
        /*0af4*/ 	.word	0x00025ea0


	//   ....[194]....
        /*0af8*/ 	.word	0x00025f30


	//   ....[195]....
        /*0afc*/ 	.word	0x00025fd0


	//   ....[196]....
        /*0b00*/ 	.word	0x00026060


	//   ....[197]....
        /*0b04*/ 	.word	0x00026150


	//   ....[198]....
        /*0b08*/ 	.word	0x000261e0


	//   ....[199]....
        /*0b0c*/ 	.word	0x00026230


	//   ....[200]....
        /*0b10*/ 	.word	0x00026280


	//   ....[201]....
        /*0b14*/ 	.word	0x00026320


	//   ....[202]....
        /*0b18*/ 	.word	0x000263b0


	//   ....[203]....
        /*0b1c*/ 	.word	0x00026400


	//   ....[204]....
        /*0b20*/ 	.word	0x00026450


	//   ....[205]....
        /*0b24*/ 	.word	0x00026540


	//   ....[206]....
        /*0b28*/ 	.word	0x000265d0


	//   ....[207]....
        /*0b2c*/ 	.word	0x00026620


	//   ....[208]....
        /*0b30*/ 	.word	0x00026670


	//   ....[209]....
        /*0b34*/ 	.word	0x00026710


	//   ....[210]....
        /*0b38*/ 	.word	0x000267a0


	//   ....[211]....
        /*0b3c*/ 	.word	0x000267f0


	//   ....[212]....
        /*0b40*/ 	.word	0x00026840


	//   ....[213]....
        /*0b44*/ 	.word	0x00026b40


	//   ....[214]....
        /*0b48*/ 	.word	0x00026e20


	//   ....[215]....
        /*0b4c*/ 	.word	0x00026f10


	//   ....[216]....
        /*0b50*/ 	.word	0x00026fb0


	//   ....[217]....
        /*0b54*/ 	.word	0x00027010


	//   ....[218]....
        /*0b58*/ 	.word	0x00027130


	//   ....[219]....
        /*0b5c*/ 	.word	0x00027190


	//   ....[220]....
        /*0b60*/ 	.word	0x000272a0


	//   ....[221]....
        /*0b64*/ 	.word	0x00027310


	//   ....[222]....
        /*0b68*/ 	.word	0x00027420


	//   ....[223]....
        /*0b6c*/ 	.word	0x00027490


	//   ....[224]....
        /*0b70*/ 	.word	0x000275a0


	//   ....[225]....
        /*0b74*/ 	.word	0x00027610


	//   ....[226]....
        /*0b78*/ 	.word	0x000276f0


	//   ....[227]....
        /*0b7c*/ 	.word	0x000277f0


	//   ....[228]....
        /*0b80*/ 	.word	0x00027850


	//   ....[229]....
        /*0b84*/ 	.word	0x000278b0


	//   ....[230]....
        /*0b88*/ 	.word	0x000279b0


	//   ....[231]....
        /*0b8c*/ 	.word	0x00027a10


	//   ....[232]....
        /*0b90*/ 	.word	0x00027b20


	//   ....[233]....
        /*0b94*/ 	.word	0x00027b80


	//   ....[234]....
        /*0b98*/ 	.word	0x00027c90


	//   ....[235]....
        /*0b9c*/ 	.word	0x00027cf0


	//   ....[236]....
        /*0ba0*/ 	.word	0x00027e00


	//   ....[237]....
        /*0ba4*/ 	.word	0x00027e60


	//   ....[238]....
        /*0ba8*/ 	.word	0x00027f70


	//   ....[239]....
        /*0bac*/ 	.word	0x00027fd0


	//   ....[240]....
        /*0bb0*/ 	.word	0x000280e0


	//   ....[241]....
        /*0bb4*/ 	.word	0x00028140


	//   ....[242]....
        /*0bb8*/ 	.word	0x00028230


	//   ....[243]....
        /*0bbc*/ 	.word	0x00028360


	//   ....[244]....
        /*0bc0*/ 	.word	0x00028410


	//   ....[245]....
        /*0bc4*/ 	.word	0x00028480


	//   ....[246]....
        /*0bc8*/ 	.word	0x00028570


	//   ....[247]....
        /*0bcc*/ 	.word	0x000285d0


	//   ....[248]....
        /*0bd0*/ 	.word	0x000286a0


	//   ....[249]....
        /*0bd4*/ 	.word	0x00028700


	//   ....[250]....
        /*0bd8*/ 	.word	0x000287d0


	//   ....[251]....
        /*0bdc*/ 	.word	0x00028830


	//   ....[252]....
        /*0be0*/ 	.word	0x00028900


	//   ....[253]....
        /*0be4*/ 	.word	0x00028960


	//   ....[254]....
        /*0be8*/ 	.word	0x00028a30


	//   ....[255]....
        /*0bec*/ 	.word	0x00028b20


	//   ....[0]....
        /*0bf0*/ 	.word	0x00028bc0


	//   ....[1]....
        /*0bf4*/ 	.word	0x00028c20


	//   ....[2]....
        /*0bf8*/ 	.word	0x00028d10


	//   ....[3]....
        /*0bfc*/ 	.word	0x00028d70


	//   ....[4]....
        /*0c00*/ 	.word	0x00028e50


	//   ....[5]....
        /*0c04*/ 	.word	0x00028eb0


	//   ....[6]....
        /*0c08*/ 	.word	0x00028f90


	//   ....[7]....
        /*0c0c*/ 	.word	0x00028ff0


	//   ....[8]....
        /*0c10*/ 	.word	0x000290d0


	//   ....[9]....
        /*0c14*/ 	.word	0x00029130


	//   ....[10]....
        /*0c18*/ 	.word	0x00029200


	//   ....[11]....
        /*0c1c*/ 	.word	0x00029330


	//   ....[12]....
        /*0c20*/ 	.word	0x00029400


	//   ....[13]....
        /*0c24*/ 	.word	0x000294c0


	//   ....[14]....
        /*0c28*/ 	.word	0x00029590


	//   ....[15]....
        /*0c2c*/ 	.word	0x000295f0


	//   ....[16]....
        /*0c30*/ 	.word	0x000296c0


	//   ....[17]....
        /*0c34*/ 	.word	0x00029720


	//   ....[18]....
        /*0c38*/ 	.word	0x00029800


	//   ....[19]....
        /*0c3c*/ 	.word	0x00029860


	//   ....[20]....
        /*0c40*/ 	.word	0x00029930


	//   ....[21]....
        /*0c44*/ 	.word	0x00029990


	//   ....[22]....
        /*0c48*/ 	.word	0x00029a50


	//   ....[23]....
        /*0c4c*/ 	.word	0x00029ae0


	//   ....[24]....
        /*0c50*/ 	.word	0x00029b80


	//   ....[25]....
        /*0c54*/ 	.word	0x00029d00


	//   ....[26]....
        /*0c58*/ 	.word	0x00029d70


	//   ....[27]....
        /*0c5c*/ 	.word	0x00029de0


	//   ....[28]....
        /*0c60*/ 	.word	0x00029e50


	//   ....[29]....
        /*0c64*/ 	.word	0x00029ec0


	//   ....[30]....
        /*0c68*/ 	.word	0x00029f40


	//   ....[31]....
        /*0c6c*/ 	.word	0x00029fc0


	//   ....[32]....
        /*0c70*/ 	.word	0x0002a050


	//   ....[33]....
        /*0c74*/ 	.word	0x0002a0c0


	//   ....[34]....
        /*0c78*/ 	.word	0x0002a130


	//   ....[35]....
        /*0c7c*/ 	.word	0x0002a1a0


	//   ....[36]....
        /*0c80*/ 	.word	0x0002a220


	//   ....[37]....
        /*0c84*/ 	.word	0x0002a290


	//   ....[38]....
        /*0c88*/ 	.word	0x0002a320


	//   ....[39]....
        /*0c8c*/ 	.word	0x0002a380


	//   ....[40]....
        /*0c90*/ 	.word	0x0002a410


	//   ....[41]....
        /*0c94*/ 	.word	0x0002a540


	//----- nvinfo : EIATTR_REG_RECONFIG
	.align		4
.L_564:
        /*0c98*/ 	.byte	0x01, 0x54
	.zero		2


	//----- nvinfo : EIATTR_SYSCALL_OFFSETS
	.align		4
        /*0c9c*/ 	.byte	0x04, 0x46
        /*0c9e*/ 	.short	(.L_566 - .L_565)


	//   ....[0]....
.L_565:
        /*0ca0*/ 	.word	0x00001fe0


	//   ....[1]....
        /*0ca4*/ 	.word	0x00002130


	//   ....[2]....
        /*0ca8*/ 	.word	0x0000b5f0


	//   ....[3]....
        /*0cac*/ 	.word	0x0000b910


	//   ....[4]....
        /*0cb0*/ 	.word	0x00021100


	//   ....[5]....
        /*0cb4*/ 	.word	0x00021250


	//   ....[6]....
        /*0cb8*/ 	.word	0x00021340


	//   ....[7]....
        /*0cbc*/ 	.word	0x000222e0


	//----- nvinfo : EIATTR_MBARRIER_INSTR_OFFSETS
	.align		4
.L_566:
        /*0cc0*/ 	.byte	0x04, 0x39
        /*0cc2*/ 	.short	(.L_568 - .L_567)


	//   ....[0]....
.L_567:
        /*0cc4*/ 	.word	0x00000270
        /*0cc8*/ 	.word	0x000000ff
        /*0ccc*/ 	.word	0x0002a800
        /*0cd0*/ 	.short	0x0100
        /*0cd2*/ 	.byte	0x08
	.zero		1


	//   ....[1]....
        /*0cd4*/ 	.word	0x00000280
        /*0cd8*/ 	.word	0x000000ff
        /*0cdc*/ 	.word	0x0002a820
        /*0ce0*/ 	.short	0x0100
        /*0ce2*/ 	.byte	0x08
	.zero		1


	//   ....[2]....
        /*0ce4*/ 	.word	0x00000370
        /*0ce8*/ 	.word	0x000000ff
        /*0cec*/ 	.word	0x0002a830
        /*0cf0*/ 	.short	0x0100
        /*0cf2*/ 	.byte	0x08
	.zero		1


	//   ....[3]....
        /*0cf4*/ 	.word	0x00000380
        /*0cf8*/ 	.word	0x000000ff
        /*0cfc*/ 	.word	0x0002a840
        /*0d00*/ 	.short	0x0100
        /*0d02*/ 	.byte	0x08
	.zero		1


	//   ....[4]....
        /*0d04*/ 	.word	0x00000390
        /*0d08*/ 	.word	0x000000ff
        /*0d0c*/ 	.word	0x0002a838
        /*0d10*/ 	.short	0x0100
        /*0d12*/ 	.byte	0x08
	.zero		1


	//   ....[5]....
        /*0d14*/ 	.word	0x000003a0
        /*0d18*/ 	.word	0x000000ff
        /*0d1c*/ 	.word	0x0002a848
        /*0d20*/ 	.short	0x0100
        /*0d22*/ 	.byte	0x08
	.zero		1


	//   ....[6]....
        /*0d24*/ 	.word	0x000004d0
        /*0d28*/ 	.word	0x000000ff
        /*0d2c*/ 	.word	0x0002a850
        /*0d30*/ 	.short	0x0100
        /*0d32*/ 	.byte	0x08
	.zero		1


	//   ....[7]....
        /*0d34*/ 	.word	0x000004e0
        /*0d38*/ 	.word	0x000000ff
        /*0d3c*/ 	.word	0x0002a860
        /*0d40*/ 	.short	0x0100
        /*0d42*/ 	.byte	0x08
	.zero		1


	//   ....[8]....
        /*0d44*/ 	.word	0x000004f0
        /*0d48*/ 	.word	0x000000ff
        /*0d4c*/ 	.word	0x0002a858
        /*0d50*/ 	.short	0x0100
        /*0d52*/ 	.byte	0x08
	.zero		1


	//   ....[9]....
        /*0d54*/ 	.word	0x00000500
        /*0d58*/ 	.word	0x000000ff
        /*0d5c*/ 	.word	0x0002a868
        /*0d60*/ 	.short	0x0100
        /*0d62*/ 	.byte	0x08
	.zero		1


	//   ....[10]....
        /*0d64*/ 	.word	0x000005f0
        /*0d68*/ 	.word	0x000000ff
        /*0d6c*/ 	.word	0x0002a870
        /*0d70*/ 	.short	0x0100
        /*0d72*/ 	.byte	0x06
	.zero		1


	//   ....[11]....
        /*0d74*/ 	.word	0x00000600
        /*0d78*/ 	.word	0x000000ff
        /*0d7c*/ 	.word	0x0002a880
        /*0d80*/ 	.short	0x0100
        /*0d82*/ 	.byte	0x06
	.zero		1


	//   ....[12]....
        /*0d84*/ 	.word	0x00000610
        /*0d88*/ 	.word	0x000000ff
        /*0d8c*/ 	.word	0x0002a878
        /*0d90*/ 	.short	0x0100
        /*0d92*/ 	.byte	0x06
	.zero		1


	//   ....[13]....
        /*0d94*/ 	.word	0x00000620
        /*0d98*/ 	.word	0x000000ff
        /*0d9c*/ 	.word	0x0002a888
        /*0da0*/ 	.short	0x0100
        /*0da2*/ 	.byte	0x06
	.zero		1


	//   ....[14]....
        /*0da4*/ 	.word	0x00000750
        /*0da8*/ 	.word	0x000000ff
        /*0dac*/ 	.word	0x0002a890
        /*0db0*/ 	.short	0x0100
        /*0db2*/ 	.byte	0x08
	.zero		1


	//   ....[15]....
        /*0db4*/ 	.word	0x00000760
        /*0db8*/ 	.word	0x000000ff
        /*0dbc*/ 	.word	0x0002a8a0
        /*0dc0*/ 	.short	0x0100
        /*0dc2*/ 	.byte	0x08
	.zero		1


	//   ....[16]....
        /*0dc4*/ 	.word	0x00000770
        /*0dc8*/ 	.word	0x000000ff
        /*0dcc*/ 	.word	0x0002a898
        /*0dd0*/ 	.short	0x0100
        /*0dd2*/ 	.byte	0x08
	.zero		1


	//   ....[17]....
        /*0dd4*/ 	.word	0x00000780
        /*0dd8*/ 	.word	0x000000ff
        /*0ddc*/ 	.word	0x0002a8a8
        /*0de0*/ 	.short	0x0100
        /*0de2*/ 	.byte	0x08
	.zero		1


	//   ....[18]....
        /*0de4*/ 	.word	0x000008b0
        /*0de8*/ 	.word	0x000000ff
        /*0dec*/ 	.word	0x0002a8b0
        /*0df0*/ 	.short	0x0100
        /*0df2*/ 	.byte	0x08
	.zero		1


	//   ....[19]....
        /*0df4*/ 	.word	0x000008c0
        /*0df8*/ 	.word	0x000000ff
        /*0dfc*/ 	.word	0x0002a8c0
        /*0e00*/ 	.short	0x0100
        /*0e02*/ 	.byte	0x08
	.zero		1


	//   ....[20]....
        /*0e04*/ 	.word	0x000008d0
        /*0e08*/ 	.word	0x000000ff
        /*0e0c*/ 	.word	0x0002a8b8
        /*0e10*/ 	.short	0x0100
        /*0e12*/ 	.byte	0x08
	.zero		1


	//   ....[21]....
        /*0e14*/ 	.word	0x000008e0
        /*0e18*/ 	.word	0x000000ff
        /*0e1c*/ 	.word	0x0002a8c8
        /*0e20*/ 	.short	0x0100
        /*0e22*/ 	.byte	0x08
	.zero		1


	//   ....[22]....
        /*0e24*/ 	.word	0x00003bc0
        /*0e28*/ 	.word	0x00000054
        /*0e2c*/ 	.word	0x0002a890
        /*0e30*/ 	.short	0x010a
        /*0e32*/ 	.byte	0x3f
	.zero		1


	//   ....[23]....
        /*0e34*/ 	.word	0x000071c0
        /*0e38*/ 	.word	0x00000054
        /*0e3c*/ 	.word	0x0002a890
        /*0e40*/ 	.short	0x010a
        /*0e42*/ 	.byte	0x3f
	.zero		1


	//   ....[24]....
        /*0e44*/ 	.word	0x0000a0c0
        /*0e48*/ 	.word	0x00000054
        /*0e4c*/ 	.word	0x0002a890
        /*0e50*/ 	.short	0x010a
        /*0e52*/ 	.byte	0x3f
	.zero		1


	//   ....[25]....
        /*0e54*/ 	.word	0x0000a860
        /*0e58*/ 	.word	0x0000000b
        /*0e5c*/ 	.word	0x00000000
        /*0e60*/ 	.short	0x0101
        /*0e62*/ 	.byte	0x3f
	.zero		1


	//   ....[26]....
        /*0e64*/ 	.word	0x0000a8a0
        /*0e68*/ 	.word	0x00000054
        /*0e6c*/ 	.word	0x0002a8b0
        /*0e70*/ 	.short	0x010a
        /*0e72*/ 	.byte	0x3f
	.zero		1


	//   ....[27]....
        /*0e74*/ 	.word	0x0000ae30
        /*0e78*/ 	.word	0x00000054
        /*0e7c*/ 	.word	0x00000000
        /*0e80*/ 	.short	0x0101
        /*0e82*/ 	.byte	0x3f
	.zero		1


	//   ....[28]....
        /*0e84*/ 	.word	0x0000b670
        /*0e88*/ 	.word	0x00000002
        /*0e8c*/ 	.word	0x0002a800
        /*0e90*/ 	.short	0x010a
        /*0e92*/ 	.byte	0x3f
	.zero		1


	//   ....[29]....
        /*0e94*/ 	.word	0x0000b6c0
        /*0e98*/ 	.word	0x00000002
        /*0e9c*/ 	.word	0x0002a800
        /*0ea0*/ 	.short	0x010a
        /*0ea2*/ 	.byte	0x3f
	.zero		1


	//   ....[30]....
        /*0ea4*/ 	.word	0x0000ca80
        /*0ea8*/ 	.word	0x00000002
        /*0eac*/ 	.word	0x0002a800
        /*0eb0*/ 	.short	0x010a
        /*0eb2*/ 	.byte	0x3f
	.zero		1


	//   ....[31]....
        /*0eb4*/ 	.word	0x0000fc50
        /*0eb8*/ 	.word	0x00000002
        /*0ebc*/ 	.word	0x0002a800
        /*0ec0*/ 	.short	0x010a
        /*0ec2*/ 	.byte	0x3f
	.zero		1


	//   ....[32]....
        /*0ec4*/ 	.word	0x00012510
        /*0ec8*/ 	.word	0x00000000
        /*0ecc*/ 	.word	0x0002a830
        /*0ed0*/ 	.short	0x010a
        /*0ed2*/ 	.byte	0x3f
	.zero		1


	//   ....[33]....
        /*0ed4*/ 	.word	0x00012550
        /*0ed8*/ 	.word	0x00000000
        /*0edc*/ 	.word	0x0002a830
        /*0ee0*/ 	.short	0x010a
        /*0ee2*/ 	.byte	0x3f
	.zero		1


	//   ....[34]....
        /*0ee4*/ 	.word	0x00014190
        /*0ee8*/ 	.word	0x0000001d
        /*0eec*/ 	.word	0x00000000
        /*0ef0*/ 	.short	0x0101
        /*0ef2*/ 	.byte	0x3f
	.zero		1


	//   ....[35]....
        /*0ef4*/ 	.word	0x00014e00
        /*0ef8*/ 	.word	0x0000000e
        /*0efc*/ 	.word	0x0002a830
        /*0f00*/ 	.short	0x010a
        /*0f02*/ 	.byte	0x3f
	.zero		1


	//   ....[36]....
        /*0f04*/ 	.word	0x00014e80
        /*0f08*/ 	.word	0x0000000e
        /*0f0c*/ 	.word	0x0002a830
        /*0f10*/ 	.short	0x010a
        /*0f12*/ 	.byte	0x3f
	.zero		1


	//   ....[37]....
        /*0f14*/ 	.word	0x00015af0
        /*0f18*/ 	.word	0x00000014
        /*0f1c*/ 	.word	0x0002a850
        /*0f20*/ 	.short	0x010a
        /*0f22*/ 	.byte	0x3f
	.zero		1


	//   ....[38]....
        /*0f24*/ 	.word	0x00015b40
        /*0f28*/ 	.word	0x00000014
        /*0f2c*/ 	.word	0x0002a850
        /*0f30*/ 	.short	0x010a
        /*0f32*/ 	.byte	0x3f
	.zero		1


	//   ....[39]....
        /*0f34*/ 	.word	0x000161f0
        /*0f38*/ 	.word	0x0000000e
        /*0f3c*/ 	.word	0x00000000
        /*0f40*/ 	.short	0x0101
        /*0f42*/ 	.byte	0x3f
	.zero		1


	//   ....[40]....
        /*0f44*/ 	.word	0x00017970
        /*0f48*/ 	.word	0x00000014
        /*0f4c*/ 	.word	0x00000000
        /*0f50*/ 	.short	0x0101
        /*0f52*/ 	.byte	0x3f
	.zero		1


	//   ....[41]....
        /*0f54*/ 	.word	0x00017c40
        /*0f58*/ 	.word	0x00000008
        /*0f5c*/ 	.word	0x0002a830
        /*0f60*/ 	.short	0x010a
        /*0f62*/ 	.byte	0x3f
	.zero		1


	//   ....[42]....
        /*0f64*/ 	.word	0x00017cc0
        /*0f68*/ 	.word	0x00000008
        /*0f6c*/ 	.word	0x0002a830
        /*0f70*/ 	.short	0x010a
        /*0f72*/ 	.byte	0x3f
	.zero		1


	//   ....[43]....
        /*0f74*/ 	.word	0x00018930
        /*0f78*/ 	.word	0x0000000e
        /*0f7c*/ 	.word	0x0002a850
        /*0f80*/ 	.short	0x010a
        /*0f82*/ 	.byte	0x3f
	.zero		1


	//   ....[44]....
        /*0f84*/ 	.word	0x00018980
        /*0f88*/ 	.word	0x0000000e
        /*0f8c*/ 	.word	0x0002a850
        /*0f90*/ 	.short	0x010a
        /*0f92*/ 	.byte	0x3f
	.zero		1


	//   ....[45]....
        /*0f94*/ 	.word	0x00019840
        /*0f98*/ 	.word	0x0000005f
        /*0f9c*/ 	.word	0x00000000
        /*0fa0*/ 	.short	0x0101
        /*0fa2*/ 	.byte	0x3f
	.zero		1


	//   ....[46]....
        /*0fa4*/ 	.word	0x0001a090
        /*0fa8*/ 	.word	0x0000000e
        /*0fac*/ 	.word	0x00000000
        /*0fb0*/ 	.short	0x0101
        /*0fb2*/ 	.byte	0x3f
	.zero		1


	//   ....[47]....
        /*0fb4*/ 	.word	0x0001a6a0
        /*0fb8*/ 	.word	0x00000006
        /*0fbc*/ 	.word	0x0002a850
        /*0fc0*/ 	.short	0x010a
        /*0fc2*/ 	.byte	0x3f
	.zero		1


	//   ....[48]....
        /*0fc4*/ 	.word	0x0001a740
        /*0fc8*/ 	.word	0x00000006
        /*0fcc*/ 	.word	0x0002a850
        /*0fd0*/ 	.short	0x010a
        /*0fd2*/ 	.byte	0x3f
	.zero		1


	//   ....[49]....
        /*0fd4*/ 	.word	0x0001ac30
        /*0fd8*/ 	.word	0x00000007
        /*0fdc*/ 	.word	0x00000000
        /*0fe0*/ 	.short	0x0101
        /*0fe2*/ 	.byte	0x3f
	.zero		1


	//   ....[50]....
        /*0fe4*/ 	.word	0x0001c240
        /*0fe8*/ 	.word	0x00000000
        /*0fec*/ 	.word	0x00000000
        /*0ff0*/ 	.short	0x0101
        /*0ff2*/ 	.byte	0x3f
	.zero		1


	//   ....[51]....
        /*0ff4*/ 	.word	0x0001c990
        /*0ff8*/ 	.word	0x00000004
        /*0ffc*/ 	.word	0x00000000
        /*1000*/ 	.short	0x0101
        /*1002*/ 	.byte	0x3f
	.zero		1


	//   ....[52]....
        /*1004*/ 	.word	0x0001fa70
        /*1008*/ 	.word	0x00000016
        /*100c*/ 	.word	0x0002a820
        /*1010*/ 	.short	0x010a
        /*1012*/ 	.byte	0x3f
	.zero		1


	//   ....[53]....
        /*1014*/ 	.word	0x0001fb00
        /*1018*/ 	.word	0x0000000d
        /*101c*/ 	.word	0x0002a8a0
        /*1020*/ 	.short	0x010a
        /*1022*/ 	.byte	0x3f
	.zero		1


	//   ....[54]....
        /*1024*/ 	.word	0x0001ff40
        /*1028*/ 	.word	0x0000000d
        /*102c*/ 	.word	0x0002a8c0
        /*1030*/ 	.short	0x010a
        /*1032*/ 	.byte	0x3f
	.zero		1


	//   ....[55]....
        /*1034*/ 	.word	0x00020370
        /*1038*/ 	.word	0x0000000c
        /*103c*/ 	.word	0x0002a8a0
        /*1040*/ 	.short	0x010a
        /*1042*/ 	.byte	0x3f
	.zero		1


	//   ....[56]....
        /*1044*/ 	.word	0x000207a0
        /*1048*/ 	.word	0x0000000c
        /*104c*/ 	.word	0x0002a8c0
        /*1050*/ 	.short	0x010a
        /*1052*/ 	.byte	0x3f
	.zero		1


	//   ....[57]....
        /*1054*/ 	.word	0x00021940
        /*1058*/ 	.word	0x00000007
        /*105c*/ 	.word	0x0002a840
        /*1060*/ 	.short	0x010a
        /*1062*/ 	.byte	0x3f
	.zero		1


	//   ....[58]....
        /*1064*/ 	.word	0x00021ff0
        /*1068*/ 	.word	0x00000007
        /*106c*/ 	.word	0x0002a830
        /*1070*/ 	.short	0x0107
        /*1072*/ 	.byte	0x3f
	.zero		1


	//   ....[59]....
        /*1074*/ 	.word	0x000220b0
        /*1078*/ 	.word	0x00000007
        /*107c*/ 	.word	0x0002a830
        /*1080*/ 	.short	0x0101
        /*1082*/ 	.byte	0x3f
	.zero		1


	//   ....[60]....
        /*1084*/ 	.word	0x00022c80
        /*1088*/ 	.word	0x00000016
        /*108c*/ 	.word	0x0002a800
        /*1090*/ 	.short	0x0107
        /*1092*/ 	.byte	0x3f
	.zero		1


	//   ....[61]....
        /*1094*/ 	.word	0x00022d90
        /*1098*/ 	.word	0x00000016
        /*109c*/ 	.word	0x0002a800
        /*10a0*/ 	.short	0x0101
        /*10a2*/ 	.byte	0x3f
	.zero		1


	//   ....[62]....
        /*10a4*/ 	.word	0x00022db0
        /*10a8*/ 	.word	0x00000016
        /*10ac*/ 	.word	0x0002a820
        /*10b0*/ 	.short	0x010a
        /*10b2*/ 	.byte	0x3f
	.zero		1


	//   ....[63]....
        /*10b4*/ 	.word	0x00023120
        /*10b8*/ 	.word	0x00000005
        /*10bc*/ 	.word	0x0002a840
        /*10c0*/ 	.short	0x010a
        /*10c2*/ 	.byte	0x3f
	.zero		1


	//   ....[64]....
        /*10c4*/ 	.word	0x00023600
        /*10c8*/ 	.word	0x00000005
        /*10cc*/ 	.word	0x0002a830
        /*10d0*/ 	.short	0x0107
        /*10d2*/ 	.byte	0x3f
	.zero		1


	//   ....[65]....
        /*10d4*/ 	.word	0x000236b0
        /*10d8*/ 	.word	0x00000005
        /*10dc*/ 	.word	0x0002a830
        /*10e0*/ 	.short	0x0101
        /*10e2*/ 	.byte	0x3f
	.zero		1


	//   ....[66]....
        /*10e4*/ 	.word	0x00023710
        /*10e8*/ 	.word	0x00000005
        /*10ec*/ 	.word	0x0002a860
        /*10f0*/ 	.short	0x010a
        /*10f2*/ 	.byte	0x3f
	.zero		1


	//   ....[67]....
        /*10f4*/ 	.word	0x00023b70
        /*10f8*/ 	.word	0x00000005
        /*10fc*/ 	.word	0x0002a850
        /*1100*/ 	.short	0x0107
        /*1102*/ 	.byte	0x3f
	.zero		1


	//   ....[68]....
        /*1104*/ 	.word	0x00023cd0
        /*1108*/ 	.word	0x00000005
        /*110c*/ 	.word	0x0002a850
        /*1110*/ 	.short	0x0101
        /*1112*/ 	.byte	0x3f
	.zero		1


	//   ....[69]....
        /*1114*/ 	.word	0x00023f20
        /*1118*/ 	.word	0x00000000
        /*111c*/ 	.word	0x0002a860
        /*1120*/ 	.short	0x010a
        /*1122*/ 	.byte	0x3f
	.zero		1


	//   ....[70]....
        /*1124*/ 	.word	0x00024380
        /*1128*/ 	.word	0x00000000
        /*112c*/ 	.word	0x0002a850
        /*1130*/ 	.short	0x0107
        /*1132*/ 	.byte	0x3f
	.zero		1


	//   ....[71]....
        /*1134*/ 	.word	0x00024440
        /*1138*/ 	.word	0x00000000
        /*113c*/ 	.word	0x0002a850
        /*1140*/ 	.short	0x0101
        /*1142*/ 	.byte	0x3f
	.zero		1


	//   ....[72]....
        /*1144*/ 	.word	0x00025580
        /*1148*/ 	.word	0x00000005
        /*114c*/ 	.word	0x0002a820
        /*1150*/ 	.short	0x010a
        /*1152*/ 	.byte	0x3f
	.zero		1


	//   ....[73]....
        /*1154*/ 	.word	0x00025710
        /*1158*/ 	.word	0x00000003
        /*115c*/ 	.word	0x0002a840
        /*1160*/ 	.short	0x010a
        /*1162*/ 	.byte	0x3f
	.zero		1


	//   ....[74]....
        /*1164*/ 	.word	0x000257b0
        /*1168*/ 	.word	0x00000005
        /*116c*/ 	.word	0x0002a840
        /*1170*/ 	.short	0x010a
        /*1172*/ 	.byte	0x3f
	.zero		1


	//   ....[75]....
        /*1174*/ 	.word	0x000257f0
        /*1178*/ 	.word	0x00000003
        /*117c*/ 	.word	0x0002a860
        /*1180*/ 	.short	0x010a
        /*1182*/ 	.byte	0x3f
	.zero		1


	//   ....[76]....
        /*1184*/ 	.word	0x00025830
        /*1188*/ 	.word	0x00000005
        /*118c*/ 	.word	0x0002a860
        /*1190*/ 	.short	0x010a
        /*1192*/ 	.byte	0x3f
	.zero		1


	//   ....[77]....
        /*1194*/ 	.word	0x00025890
        /*1198*/ 	.word	0x00000054
        /*119c*/ 	.word	0x0002a890
        /*11a0*/ 	.short	0x010a
        /*11a2*/ 	.byte	0x3f
	.zero		1


	//   ....[78]....
        /*11a4*/ 	.word	0x00025b40
        /*11a8*/ 	.word	0x00000054
        /*11ac*/ 	.word	0x0002a890
        /*11b0*/ 	.short	0x010a
        /*11b2*/ 	.byte	0x3f
	.zero		1


	//   ....[79]....
        /*11b4*/ 	.word	0x00025df0
        /*11b8*/ 	.word	0x00000054
        /*11bc*/ 	.word	0x0002a890
        /*11c0*/ 	.short	0x010a
        /*11c2*/ 	.byte	0x3f
	.zero		1


	//   ....[80]....
        /*11c4*/ 	.word	0x000260a0
        /*11c8*/ 	.word	0x00000054
        /*11cc*/ 	.word	0x0002a8b0
        /*11d0*/ 	.short	0x010a
        /*11d2*/ 	.byte	0x3f
	.zero		1


	//   ....[81]....
        /*11d4*/ 	.word	0x00026490
        /*11d8*/ 	.word	0x00000002
        /*11dc*/ 	.word	0x0002a800
        /*11e0*/ 	.short	0x010a
        /*11e2*/ 	.byte	0x3f
	.zero		1


	//   ....[82]....
        /*11e4*/ 	.word	0x00026880
        /*11e8*/ 	.word	0x00000002
        /*11ec*/ 	.word	0x0002a800
        /*11f0*/ 	.short	0x010a
        /*11f2*/ 	.byte	0x3f
	.zero		1


	//   ....[83]....
        /*11f4*/ 	.word	0x000268d0
        /*11f8*/ 	.word	0x00000000
        /*11fc*/ 	.word	0x0002a830
        /*1200*/ 	.short	0x010a
        /*1202*/ 	.byte	0x3f
	.zero		1


	//   ....[84]....
        /*1204*/ 	.word	0x00026920
        /*1208*/ 	.word	0x0000000e
        /*120c*/ 	.word	0x0002a830
        /*1210*/ 	.short	0x010a
        /*1212*/ 	.byte	0x3f
	.zero		1


	//   ....[85]....
        /*1214*/ 	.word	0x00026970
        /*1218*/ 	.word	0x00000014
        /*121c*/ 	.word	0x0002a850
        /*1220*/ 	.short	0x010a
        /*1222*/ 	.byte	0x3f
	.zero		1


	//   ....[86]....
        /*1224*/ 	.word	0x000269c0
        /*1228*/ 	.word	0x00000008
        /*122c*/ 	.word	0x0002a830
        /*1230*/ 	.short	0x010a
        /*1232*/ 	.byte	0x3f
	.zero		1


	//   ....[87]....
        /*1234*/ 	.word	0x00026a10
        /*1238*/ 	.word	0x0000000e
        /*123c*/ 	.word	0x0002a850
        /*1240*/ 	.short	0x010a
        /*1242*/ 	.byte	0x3f
	.zero		1


	//   ....[88]....
        /*1244*/ 	.word	0x00026a60
        /*1248*/ 	.word	0x00000006
        /*124c*/ 	.word	0x0002a850
        /*1250*/ 	.short	0x010a
        /*1252*/ 	.byte	0x3f
	.zero		1


	//   ....[89]....
        /*1254*/ 	.word	0x00026c00
        /*1258*/ 	.word	0x00000016
        /*125c*/ 	.word	0x0002a820
        /*1260*/ 	.short	0x010a
        /*1262*/ 	.byte	0x3f
	.zero		1


	//   ....[90]....
        /*1264*/ 	.word	0x00026c50
        /*1268*/ 	.word	0x0000000d
        /*126c*/ 	.word	0x0002a8a0
        /*1270*/ 	.short	0x010a
        /*1272*/ 	.byte	0x3f
	.zero		1


	//   ....[91]....
        /*1274*/ 	.word	0x00026ca0
        /*1278*/ 	.word	0x0000000d
        /*127c*/ 	.word	0x0002a8c0
        /*1280*/ 	.short	0x010a
        /*1282*/ 	.byte	0x3f
	.zero		1


	//   ....[92]....
        /*1284*/ 	.word	0x00026cf0
        /*1288*/ 	.word	0x0000000c
        /*128c*/ 	.word	0x0002a8a0
        /*1290*/ 	.short	0x010a
        /*1292*/ 	.byte	0x3f
	.zero		1


	//   ....[93]....
        /*1294*/ 	.word	0x00026d40
        /*1298*/ 	.word	0x0000000c
        /*129c*/ 	.word	0x0002a8c0
        /*12a0*/ 	.short	0x010a
        /*12a2*/ 	.byte	0x3f
	.zero		1


	//   ....[94]....
        /*12a4*/ 	.word	0x00026e60
        /*12a8*/ 	.word	0x00000007
        /*12ac*/ 	.word	0x0002a840
        /*12b0*/ 	.short	0x010a
        /*12b2*/ 	.byte	0x3f
	.zero		1


	//   ....[95]....
        /*12b4*/ 	.word	0x00028260
        /*12b8*/ 	.word	0x00000016
        /*12bc*/ 	.word	0x0002a820
        /*12c0*/ 	.short	0x010a
        /*12c2*/ 	.byte	0x3f
	.zero		1


	//   ....[96]....
        /*12c4*/ 	.word	0x000282b0
        /*12c8*/ 	.word	0x00000005
        /*12cc*/ 	.word	0x0002a840
        /*12d0*/ 	.short	0x010a
        /*12d2*/ 	.byte	0x3f
	.zero		1


	//   ....[97]....
        /*12d4*/ 	.word	0x00028a70
        /*12d8*/ 	.word	0x00000005
        /*12dc*/ 	.word	0x0002a860
        /*12e0*/ 	.short	0x010a
        /*12e2*/ 	.byte	0x3f
	.zero		1


	//   ....[98]....
        /*12e4*/ 	.word	0x00029280
        /*12e8*/ 	.word	0x00000000
        /*12ec*/ 	.word	0x0002a860
        /*12f0*/ 	.short	0x010a
        /*12f2*/ 	.byte	0x3f
	.zero		1


	//   ....[99]....
        /*12f4*/ 	.word	0x0002a460
        /*12f8*/ 	.word	0x00000005
        /*12fc*/ 	.word	0x0002a820
        /*1300*/ 	.short	0x010a
        /*1302*/ 	.byte	0x3f
	.zero		1


	//   ....[100]....
        /*1304*/ 	.word	0x0002a600
        /*1308*/ 	.word	0x00000003
        /*130c*/ 	.word	0x0002a840
        /*1310*/ 	.short	0x010a
        /*1312*/ 	.byte	0x3f
	.zero		1


	//   ....[101]....
        /*1314*/ 	.word	0x0002a650
        /*1318*/ 	.word	0x00000005
        /*131c*/ 	.word	0x0002a840
        /*1320*/ 	.short	0x010a
        /*1322*/ 	.byte	0x3f
	.zero		1


	//   ....[102]....
        /*1324*/ 	.word	0x0002a6a0
        /*1328*/ 	.word	0x00000003
        /*132c*/ 	.word	0x0002a860
        /*1330*/ 	.short	0x010a
        /*1332*/ 	.byte	0x3f
	.zero		1


	//----- nvinfo : EIATTR_NUM_MBARRIERS
	.align		4
.L_568:
        /*1334*/ 	.byte	0x03, 0x38
        /*1336*/ 	.short	0x0016


	//----- nvinfo : EIATTR_EXIT_INSTR_OFFSETS
	.align		4
        /*1338*/ 	.byte	0x04, 0x1c
        /*133a*/ 	.short	(.L_570 - .L_569)


	//   ....[0]....
.L_569:
        /*133c*/ 	.word	0x00025880


	//----- nvinfo : EIATTR_MAX_THREADS
	.align		4
.L_570:
        /*1340*/ 	.byte	0x04, 0x05
        /*1342*/ 	.short	(.L_572 - .L_571)
.L_571:
        /*1344*/ 	.word	0x00000180
        /*1348*/ 	.word	0x00000001
        /*134c*/ 	.word	0x00000001


	//----- nvinfo : EIATTR_CRS_STACK_SIZE
	.align		4
.L_572:
        /*1350*/ 	.byte	0x04, 0x1e
        /*1352*/ 	.short	(.L_574 - .L_573)
.L_573:
        /*1354*/ 	.word	0x00000000


	//----- nvinfo : EIATTR_CBANK_PARAM_SIZE
	.align		4
.L_574:
        /*1358*/ 	.byte	0x03, 0x19
        /*135a*/ 	.short	0x0af0


	//----- nvinfo : EIATTR_PARAM_CBANK
	.align		4
        /*135c*/ 	.byte	0x04, 0x0a
        /*135e*/ 	.short	(.L_576 - .L_575)
	.align		4
.L_575:
        /*1360*/ 	.word	index@(.nv.constant0._ZN7cutlass13device_kernelIN5flash11enable_sm90INS1_16FlashAttnFwdSm90INS1_25CollectiveMainloopFwdSm90ILi2EN4cute5tupleIJNS5_1CILi1EEES8_S8_EEENS6_IJNS7_ILi128EEENS7_ILi96EEENS7_ILi192EEEEEELi128ENS_6half_tEfNS_4arch4Sm90ELb1ELb0ELb1ELb1ELb1ELb1ELb0ELb1ELb1ELb1ELb1ELb0EEENS1_21CollectiveEpilogueFwdINS6_IJSA_SA_SB_EEES9_SE_SG_Li256ELb1ELb1ELb1ELb0EEENS1_36VarlenDynamicPersistentTileSchedulerILi128ELi96ELi256ELi128ELb1ELb1ELb1ELb1ELb1ELb1EEEEEEEEEvNT_6ParamsE)
        /*1364*/ 	.short	0x0210
        /*1366*/ 	.short	0x0af0


	//----- nvinfo : EIATTR_SW_WAR
	.align		4
.L_576:
        /*1368*/ 	.byte	0x04, 0x36
        /*136a*/ 	.short	(.L_578 - .L_577)
.L_577:
        /*136c*/ 	.word	0x00000008
.L_578:


//--------------------- .nv.info._ZN7cutlass13device_kernelIN5flash11enable_sm90INS1_16FlashAttnFwdSm90INS1_25CollectiveMainloopFwdSm90ILi2EN4cute5tupleIJNS5_1CILi1EEES8_S8_EEENS6_IJNS7_ILi64EEESA_SA_EEELi512ENS_6half_tEfNS_4arch4Sm90ELb0ELb0ELb1ELb0ELb1ELb0ELb0ELb0ELb0ELb1ELb1ELb0EEENS1_21CollectiveEpilogueFwdINS6_IJSA_NS7_ILi512EEESA_EEES9_SC_SE_Li256ELb0ELb1ELb1ELb0EEENS1_19SingleTileSchedulerILb0ELb1ELb1ELi64EEEEEEEEEvNT_6ParamsE --------------------------
	.section	.nv.info._ZN7cutlass13device_kernelIN5flash11enable_sm90INS1_16FlashAttnFwdSm90INS1_25CollectiveMainloopFwdSm90ILi2EN4cute5tupleIJNS5_1CILi1EEES8_S8_EEENS6_IJNS7_ILi64EEESA_SA_EEELi512ENS_6half_tEfNS_4arch4Sm90ELb0ELb0ELb1ELb0ELb1ELb0ELb0ELb0ELb0ELb1ELb1ELb0EEENS1_21CollectiveEpilogueFwdINS6_IJSA_NS7_ILi512EEESA_EEES9_SC_SE_Li256ELb0ELb1ELb1ELb0EEENS1_19SingleTileSchedulerILb0ELb1ELb1ELi64EEEEEEEEEvNT_6ParamsE,"",@"SHT_CUDA_INFO"
	.sectionflags	@""
	.align	4


	//----- nvinfo : EIATTR_CUDA_API_VERSION
	.align		4
        /*0000*/ 	.byte	0x04, 0x37
        /*0002*/ 	.short	(.L_580 - .L_579)
.L_579:
        /*0004*/ 	.word	0x00000082


	//----- nvinfo : EIATTR_KPARAM_INFO
	.align		4
.L_580:
        /*0008*/ 	.byte	0x04, 0x17
        /*000a*/ 	.short	(.L_582 - .L_581)
.L_581:
        /*000c*/ 	.word	0x00000000
        /*0010*/ 	.short	0x0000
        /*0012*/ 	.short	0x0070
        /*0014*/ 	.byte	0x00, 0xf0, 0x01, 0x28


	//----- nvinfo : EIATTR_SPARSE_MMA_MASK
	.align		4
.L_582:
        /*0018*/ 	.byte	0x03, 0x50
        /*001a*/ 	.short	0x0000


	//----- nvinfo : EIATTR_MAXREG_COUNT
	.align		4
        /*001c*/ 	.byte	0x03, 0x1b
        /*001e*/ 	.short	0x00a8


	//----- nvinfo : EIATTR_NUM_BARRIERS
	.align		4
        /*0020*/ 	.byte	0x02, 0x4c
        /*0022*/ 	.byte	0x10
	.zero		1


	//----- nvinfo : EIATTR_EXTERNS
	.align		4
        /*0024*/ 	.byte	0x04, 0x0f
        /*0026*/ 	.short	(.L_584 - .L_583)


	//   ....[0]....
	.align		4
.L_583:
        /*0028*/ 	.word	index@(__assertfail)


	//----- nvinfo : EIATTR_MERCURY_ISA_VERSION
	.align		4
.L_584:
        /*002c*/ 	.byte	0x03, 0x5f
        /*002e*/ 	.short	0x0101


	//----- nvinfo : EIATTR_INT_WARP_WIDE_INSTR_OFFSETS
	.align		4
        /*0030*/ 	.byte	0x04, 0x31
        /*0032*/ 	.short	(.L_586 - .L_585)


	//   ....[0]....
.L_585:
        /*0034*/ 	.word	0x000000b0


	//   ....[1]....
        /*0038*/ 	.word	0x000000c0


	//   ....[2]....
        /*003c*/ 	.word	0x00000160


	//----- nvinfo : EIATTR_COOP_GROUP_MASK_REGIDS
	.align		4
.L_586:
        /*0040*/ 	.byte	0x04, 0x29
        /*0042*/ 	.short	(.L_588 - .L_587)


	//   ....[0]....
.L_587:
        /*0044*/ 	.word	0xffffffff


	//   ....[1]....
        /*0048*/ 	.word	0xffffffff


	//   ....[2]....
        /*004c*/ 	.word	0xffffffff


	//   ....[3]....
        /*0050*/ 	.word	0xffffffff


	//   ....[4]....
        /*0054*/ 	.word	0xffffffff


	//   ....[5]....
        /*0058*/ 	.word	0xffffffff


	//   ....[6]....
        /*005c*/ 	.word	0xffffffff


	//   ....[7]....
        /*0060*/ 	.word	0xffffffff


	//   ....[8]....
        /*0064*/ 	.word	0xffffffff


	//   ....[9]....
        /*0068*/ 	.word	0xffffffff


	//   ....[10]....
        /*006c*/ 	.word	0xffffffff


	//   ....[11]....
        /*0070*/ 	.word	0xffffffff


	//   ....[12]....
        /*0074*/ 	.word	0xffffffff


	//   ....[13]....
        /*0078*/ 	.word	0xffffffff


	//   ....[14]....
        /*007c*/ 	.word	0xffffffff


	//   ....[15]....
        /*0080*/ 	.word	0xffffffff


	//   ....[16]....
        /*0084*/ 	.word	0xffffffff


	//   ....[17]....
        /*0088*/ 	.word	0xffffffff


	//   ....[18]....
        /*008c*/ 	.word	0xffffffff


	//   ....[19]....
        /*0090*/ 	.word	0xffffffff


	//   ....[20]....
        /*0094*/ 	.word	0xffffffff


	//   ....[21]....
        /*0098*/ 	.word	0xffffffff


	//   ....[22]....
        /*009c*/ 	.word	0xffffffff


	//   ....[23]....
        /*00a0*/ 	.word	0xffffffff


	//   ....[24]....
        /*00a4*/ 	.word	0xffffffff


	//   ....[25]....
        /*00a8*/ 	.word	0xffffffff


	//   ....[26]....
        /*00ac*/ 	.word	0xffffffff


	//   ....[27]....
        /*00b0*/ 	.word	0xffffffff


	//   ....[28]....
        /*00b4*/ 	.word	0xffffffff


	//   ....[29]....
        /*00b8*/ 	.word	0xffffffff


	//   ....[30]....
        /*00bc*/ 	.word	0xffffffff


	//   ....[31]....
        /*00c0*/ 	.word	0xffffffff


	//   ....[32]....
        /*00c4*/ 	.word	0xffffffff


	//   ....[33]....
        /*00c8*/ 	.word	0xffffffff


	//   ....[34]....
        /*00cc*/ 	.word	0xffffffff


	//   ....[35]....
        /*00d0*/ 	.word	0xffffffff


	//   ....[36]....
        /*00d4*/ 	.word	0xffffffff


	//   ....[37]....
        /*00d8*/ 	.word	0xffffffff


	//   ....[38]....
        /*00dc*/ 	.word	0xffffffff


	//   ....[39]....
        /*00e0*/ 	.word	0xffffffff


	//   ....[40]....
        /*00e4*/ 	.word	0xffffffff


	//   ....[41]....
        /*00e8*/ 	.word	0xffffffff


	//   ....[42]....
        /*00ec*/ 	.word	0xffffffff


	//   ....[43]....
        /*00f0*/ 	.word	0xffffffff


	//   ....[44]....
        /*00f4*/ 	.word	0xffffffff


	//   ....[45]....
        /*00f8*/ 	.word	0xffffffff


	//   ....[46]....
        /*00fc*/ 	.word	0xffffffff


	//   ....[47]....
        /*0100*/ 	.word	0xffffffff


	//   ....[48]....
        /*0104*/ 	.word	0xffffffff


	//   ....[49]....
        /*0108*/ 	.word	0xffffffff


	//   ....[50]....
        /*010c*/ 	.word	0xffffffff


	//   ....[51]....
        /*0110*/ 	.word	0xffffffff


	//   ....[52]....
        /*0114*/ 	.word	0xffffffff


	//   ....[53]....
        /*0118*/ 	.word	0xffffffff


	//   ....[54]....
        /*011c*/ 	.word	0xffffffff


	//   ....[55]....
        /*0120*/ 	.word	0xffffffff


	//   ....[56]....
        /*0124*/ 	.word	0xffffffff


	//   ....[57]....
        /*0128*/ 	.word	0xffffffff


	//   ....[58]....
        /*012c*/ 	.word	0xffffffff


	//   ....[59]....
        /*0130*/ 	.word	0xffffffff


	//   ....[60]....
        /*0134*/ 	.word	0xffffffff


	//   ....[61]....
        /*0138*/ 	.word	0xffffffff


	//   ....[62]....
        /*013c*/ 	.word	0xffffffff


	//   ....[63]....
        /*0140*/ 	.word	0xffffffff


	//   ....[64]....
        /*0144*/ 	.word	0xffffffff


	//   ....[65]....
        /*0148*/ 	.word	0xffffffff


	//   ....[66]....
        /*014c*/ 	.word	0xffffffff


	//   ....[67]....
        /*0150*/ 	.word	0xffffffff


	//   ....[68]....
        /*0154*/ 	.word	0xffffffff


	//   ....[69]....
        /*0158*/ 	.word	0xffffffff


	//   ....[70]....
        /*015c*/ 	.word	0xffffffff


	//   ....[71]....
        /*0160*/ 	.word	0xffffffff


	//   ....[72]....
        /*0164*/ 	.word	0xffffffff


	//   ....[73]....
        /*0168*/ 	.word	0x0500000f


	//   ....[74]....
        /*016c*/ 	.word	0x0500000f


	//   ....[75]....
        /*0170*/ 	.word	0x0500000f


	//   ....[76]....
        /*0174*/ 	.word	0x0500000f


	//   ....[77]....
        /*0178*/ 	.word	0x0500000f


	//   ....[78]....
        /*017c*/ 	.word	0x0500000f


	//   ....[79]....
        /*0180*/ 	.word	0x0500000f


	//   ....[80]....
        /*0184*/ 	.word	0x0500000f


	//   ....[81]....
        /*0188*/ 	.word	0x0500000f


	//   ....[82]....
        /*018c*/ 	.word	0x0500000f


	//   ....[83]....
        /*0190*/ 	.word	0x0500000f


	//   ....[84]....
        /*0194*/ 	.word	0x0500000f


	//   ....[85]....
        /*0198*/ 	.word	0x0500000f


	//   ....[86]....
        /*019c*/ 	.word	0x0500000f


	//   ....[87]....
        /*01a0*/ 	.word	0x0500000f


	//   ....[88]....
        /*01a4*/ 	.word	0x0500000f


	//   ....[89]....
        /*01a8*/ 	.word	0x0500000f


	//   ....[90]....
        /*01ac*/ 	.word	0x0500000f


	//   ....[91]....
        /*01b0*/ 	.word	0x0500000f


	//   ....[92]....
        /*01b4*/ 	.word	0x0500000f


	//   ....[93]....
        /*01b8*/ 	.word	0x0500000f


	//   ....[94]....
        /*01bc*/ 	.word	0x0500000f


	//   ....[95]....
        /*01c0*/ 	.word	0x0500000f


	//   ....[96]....
        /*01c4*/ 	.word	0x0500000f


	//   ....[97]....
        /*01c8*/ 	.word	0x0500000f


	//   ....[98]....
        /*01cc*/ 	.word	0x0500000f


	//   ....[99]....
        /*01d0*/ 	.word	0x0500000f


	//   ....[100]....
        /*01d4*/ 	.word	0x0500000f


	//   ....[101]....
        /*01d8*/ 	.word	0x0500000f


	//   ....[102]....
        /*01dc*/ 	.word	0x0500000f


	//   ....[103]....
        /*01e0*/ 	.word	0x0500000f


	//   ....[104]....
        /*01e4*/ 	.word	0x0500000f


	//   ....[105]....
        /*01e8*/ 	.word	0x0500000f


	//   ....[106]....
        /*01ec*/ 	.word	0x0500000f


	//   ....[107]....
        /*01f0*/ 	.word	0x0500000f


	//   ....[108]....
        /*01f4*/ 	.word	0x0500000f


	//   ....[109]....
        /*01f8*/ 	.word	0x0500000f


	//   ....[110]....
        /*01fc*/ 	.word	0x0500000f


	//   ....[111]....
        /*0200*/ 	.word	0x0500000f


	//   ....[112]....
        /*0204*/ 	.word	0x0500000f


	//   ....[113]....
        /*0208*/ 	.word	0x0500000f


	//   ....[114]....
        /*020c*/ 	.word	0x0500000f


	//----- nvinfo : EIATTR_COOP_GROUP_INSTR_OFFSETS
	.align		4
.L_588:
        /*0210*/ 	.byte	0x04, 0x28
        /*0212*/ 	.short	(.L_590 - .L_589)


	//   ....[0]....
.L_589:
        /*0214*/ 	.word	0x00000060


	//   ....[1]....
        /*0218*/ 	.word	0x000000a0


	//   ....[2]....
        /*021c*/ 	.word	0x00000280


	//   ....[3]....
        /*0220*/ 	.word	0x000003e0


	//   ....[4]....
        /*0224*/ 	.word	0x00000500


	//   ....[5]....
        /*0228*/ 	.word	0x00000660


	//   ....[6]....
        /*022c*/ 	.word	0x000011c0


	//   ....[7]....
        /*0230*/ 	.word	0x000031d0


	//   ....[8]....
        /*0234*/ 	.word	0x00004020


	//   ....[9]....
        /*0238*/ 	.word	0x000040b0


	//   ....[10]....
        /*023c*/ 	.word	0x000042f0


	//   ....[11]....
        /*0240*/ 	.word	0x00004370


	//   ....[12]....
        /*0244*/ 	.word	0x00004e10


	//   ....[13]....
        /*0248*/ 	.word	0x000055f0


	//   ....[14]....
        /*024c*/ 	.word	0x00005670


	//   ....[15]....
        /*0250*/ 	.word	0x00005950


	//   ....[16]....
        /*0254*/ 	.word	0x00005b10


	//   ....[17]....
        /*0258*/ 	.word	0x00006ad0


	//   ....[18]....
        /*025c*/ 	.word	0x00006bb0


	//   ....[19]....
        /*0260*/ 	.word	0x00006c10


	//   ....[20]....
        /*0264*/ 	.word	0x00006c40


	//   ....[21]....
        /*0268*/ 	.word	0x00006c60


	//   ....[22]....
        /*026c*/ 	.word	0x00007730


	//   ....[23]....
        /*0270*/ 	.word	0x00007be0


	//   ....[24]....
        /*0274*/ 	.word	0x00007c10


	//   ....[25]....
        /*0278*/ 	.word	0x00007c40


	//   ....[26]....
        /*027c*/ 	.word	0x00007c50


	//   ....[27]....
        /*0280*/ 	.word	0x000080f0


	//   ....[28]....
        /*0284*/ 	.word	0x00008120


	//   ....[29]....
        /*0288*/ 	.word	0x00008d70


	//   ....[30]....
        /*028c*/ 	.word	0x00008d90


	//   ....[31]....
        /*0290*/ 	.word	0x00009de0


	//   ....[32]....
        /*0294*/ 	.word	0x0000aff0


	//   ....[33]....
        /*0298*/ 	.word	0x0000b010


	//   ....[34]....
        /*029c*/ 	.word	0x0000b020


	//   ....[35]....
        /*02a0*/ 	.word	0x0000b060


	//   ....[36]....
        /*02a4*/ 	.word	0x0000b0b0


	//   ....[37]....
        /*02a8*/ 	.word	0x0000b0d0


	//   ....[38]....
        /*02ac*/ 	.word	0x0000b120


	//   ....[39]....
        /*02b0*/ 	.word	0x0000b140


	//   ....[40]....
        /*02b4*/ 	.word	0x0000b6a0


	//   ....[41]....
        /*02b8*/ 	.word	0x0000b6d0


	//   ....[42]....
        /*02bc*/ 	.word	0x0000b700


	//   ....[43]....
        /*02c0*/ 	.word	0x0000b760


	//   ....[44]....
        /*02c4*/ 	.word	0x0000b7c0


	//   ....[45]....
        /*02c8*/ 	.word	0x0000b7e0


	//   ....[46]....
        /*02cc*/ 	.word	0x0000b830


	//   ....[47]....
        /*02d0*/ 	.word	0x0000b850


	//   ....[48]....
        /*02d4*/ 	.word	0x0000bb40


	//   ....[49]....
        /*02d8*/ 	.word	0x0000bb70


	//   ....[50]....
        /*02dc*/ 	.word	0x0000bba0


	//   ....[51]....
        /*02e0*/ 	.word	0x0000bbd0


	//   ....[52]....
        /*02e4*/ 	.word	0x0000bc00


	//   ....[53]....
        /*02e8*/ 	.word	0x0000bc50


	//   ....[54]....
        /*02ec*/ 	.word	0x0000bdd0


	//   ....[55]....
        /*02f0*/ 	.word	0x0000be00


	//   ....[56]....
        /*02f4*/ 	.word	0x0000c780


	//   ....[57]....
        /*02f8*/ 	.word	0x0000c7a0


	//   ....[58]....
        /*02fc*/ 	.word	0x0000c7b0


	//   ....[59]....
        /*0300*/ 	.word	0x0000c7d0


	//   ....[60]....
        /*0304*/ 	.word	0x0000c7f0


	//   ....[61]....
        /*0308*/ 	.word	0x0000c820


	//   ....[62]....
        /*030c*/ 	.word	0x0000c840


	//   ....[63]....
        /*0310*/ 	.word	0x0000c870


	//   ....[64]....
        /*0314*/ 	.word	0x0000cbd0


	//   ....[65]....
        /*0318*/ 	.word	0x0000cc00


	//   ....[66]....
        /*031c*/ 	.word	0x0000cc30


	//   ....[67]....
        /*0320*/ 	.word	0x0000cc50


	//   ....[68]....
        /*0324*/ 	.word	0x0000cc60


	//   ....[69]....
        /*0328*/ 	.word	0x0000cc80


	//   ....[70]....
        /*032c*/ 	.word	0x0000cd20


	//   ....[71]....
        /*0330*/ 	.word	0x0000cd60


	//   ....[72]....
        /*0334*/ 	.word	0x0000d260


	//   ....[73]....
        /*0338*/ 	.word	0x0000d7c0


	//   ....[74]....
        /*033c*/ 	.word	0x0000d8b0


	//   ....[75]....
        /*0340*/ 	.word	0x0000d950


	//   ....[76]....
        /*0344*/ 	.word	0x0000d9d0


	//   ....[77]....
        /*0348*/ 	.word	0x0000da80


	//   ....[78]....
        /*034c*/ 	.word	0x0000dae0


	//   ....[79]....
        /*0350*/ 	.word	0x0000dba0


	//   ....[80]....
        /*0354*/ 	.word	0x0000dc00


	//   ....[81]....
        /*0358*/ 	.word	0x0000dca0


	//   ....[82]....
        /*035c*/ 	.word	0x0000dd30


	//   ....[83]....
        /*0360*/ 	.word	0x0000dd90


	//   ....[84]....
        /*0364*/ 	.word	0x0000de50


	//   ....[85]....
        /*0368*/ 	.word	0x0000df10


	//   ....[86]....
        /*036c*/ 	.word	0x0000df70


	//   ....[87]....
        /*0370*/ 	.word	0x0000e030


	//   ....[88]....
        /*0374*/ 	.word	0x0000e090


	//   ....[89]....
        /*0378*/ 	.word	0x0000e130


	//   ....[90]....
        /*037c*/ 	.word	0x0000e280


	//   ....[91]....
        /*0380*/ 	.word	0x0000e340


	//   ....[92]....
        /*0384*/ 	.word	0x0000e5c0


	//   ....[93]....
        /*0388*/ 	.word	0x0000e610


	//   ....[94]....
        /*038c*/ 	.word	0x0000e7d0


	//   ....[95]....
        /*0390*/ 	.word	0x0000e820


	//   ....[96]....
        /*0394*/ 	.word	0x0000e9e0


	//   ....[97]....
        /*0398*/ 	.word	0x0000ea30


	//   ....[98]....
        /*039c*/ 	.word	0x0000eb10


	//   ....[99]....
        /*03a0*/ 	.word	0x0000ebb0


	//   ....[100]....
        /*03a4*/ 	.word	0x0000ec10


	//   ....[101]....
        /*03a8*/ 	.word	0x0000ecb0


	//   ....[102]....
        /*03ac*/ 	.word	0x0000ed10


	//   ....[103]....
        /*03b0*/ 	.word	0x0000edb0


	//   ....[104]....
        /*03b4*/ 	.word	0x0000ee10


	//   ....[105]....
        /*03b8*/ 	.word	0x0000eeb0


	//   ....[106]....
        /*03bc*/ 	.word	0x0000ef90


	//   ....[107]....
        /*03c0*/ 	.word	0x0000f040


	//   ....[108]....
        /*03c4*/ 	.word	0x0000f130


	//   ....[109]....
        /*03c8*/ 	.word	0x0000f230


	//   ....[110]....
        /*03cc*/ 	.word	0x0000f350


	//   ....[111]....
        /*03d0*/ 	.word	0x0000f430


	//   ....[112]....
        /*03d4*/ 	.word	0x0000f540


	//   ....[113]....
        /*03d8*/ 	.word	0x0000f610


	//   ....[114]....
        /*03dc*/ 	.word	0x0000f720


	//----- nvinfo : EIATTR_REG_RECONFIG
	.align		4
.L_590:
        /*03e0*/ 	.byte	0x01, 0x54
	.zero		2


	//----- nvinfo : EIATTR_SYSCALL_OFFSETS
	.align		4
        /*03e4*/ 	.byte	0x04, 0x46
        /*03e6*/ 	.short	(.L_592 - .L_591)


	//   ....[0]....
.L_591:
        /*03e8*/ 	.word	0x00003390


	//   ....[1]....
        /*03ec*/ 	.word	0x0000a500


	//   ....[2]....
        /*03f0*/ 	.word	0x0000a640


	//   ....[3]....
        /*03f4*/ 	.word	0x0000a730


	//   ....[4]....
        /*03f8*/ 	.word	0x0000b3b0


	//----- nvinfo : EIATTR_MBARRIER_INSTR_OFFSETS
	.align		4
.L_592:
        /*03fc*/ 	.byte	0x04, 0x39
        /*03fe*/ 	.short	(.L_594 - .L_593)


	//   ....[0]....
.L_593:
        /*0400*/ 	.word	0x00000170
        /*0404*/ 	.word	0x000000ff
        /*0408*/ 	.word	0x00028c00
        /*040c*/ 	.short	0x0100
        /*040e*/ 	.byte	0x08
	.zero		1


	//   ....[1]....
        /*0410*/ 	.word	0x00000180
        /*0414*/ 	.word	0x000000ff
        /*0418*/ 	.word	0x00028c20
        /*041c*/ 	.short	0x0100
        /*041e*/ 	.byte	0x08
	.zero		1


	//   ....[2]....
        /*0420*/ 	.word	0x00000230
        /*0424*/ 	.word	0x000000ff
        /*0428*/ 	.word	0x00028c30
        /*042c*/ 	.short	0x0100
        /*042e*/ 	.byte	0x06
	.zero		1


	//   ....[3]....
        /*0430*/ 	.word	0x00000240
        /*0434*/ 	.word	0x000000ff
        /*0438*/ 	.word	0x00028c40
        /*043c*/ 	.short	0x0100
        /*043e*/ 	.byte	0x06
	.zero		1


	//   ....[4]....
        /*0440*/ 	.word	0x00000250
        /*0444*/ 	.word	0x000000ff
        /*0448*/ 	.word	0x00028c38
        /*044c*/ 	.short	0x0100
        /*044e*/ 	.byte	0x06
	.zero		1


	//   ....[5]....
        /*0450*/ 	.word	0x00000260
        /*0454*/ 	.word	0x000000ff
        /*0458*/ 	.word	0x00028c48
        /*045c*/ 	.short	0x0100
        /*045e*/ 	.byte	0x06
	.zero		1


	//   ....[6]....
        /*0460*/ 	.word	0x00000390
        /*0464*/ 	.word	0x000000ff
        /*0468*/ 	.word	0x00028c50
        /*046c*/ 	.short	0x0100
        /*046e*/ 	.byte	0x08
	.zero		1


	//   ....[7]....
        /*0470*/ 	.word	0x000003a0
        /*0474*/ 	.word	0x000000ff
        /*0478*/ 	.word	0x00028c60
        /*047c*/ 	.short	0x0100
        /*047e*/ 	.byte	0x08
	.zero		1


	//   ....[8]....
        /*0480*/ 	.word	0x000003b0
        /*0484*/ 	.word	0x000000ff
        /*0488*/ 	.word	0x00028c58
        /*048c*/ 	.short	0x0100
        /*048e*/ 	.byte	0x08
	.zero		1


	//   ....[9]....
        /*0490*/ 	.word	0x000003c0
        /*0494*/ 	.word	0x000000ff
        /*0498*/ 	.word	0x00028c68
        /*049c*/ 	.short	0x0100
        /*049e*/ 	.byte	0x08
	.zero		1


	//   ....[10]....
        /*04a0*/ 	.word	0x000004b0
        /*04a4*/ 	.word	0x000000ff
        /*04a8*/ 	.word	0x00028c70
        /*04ac*/ 	.short	0x0100
        /*04ae*/ 	.byte	0x06
	.zero		1


	//   ....[11]....
        /*04b0*/ 	.word	0x000004c0
        /*04b4*/ 	.word	0x000000ff
        /*04b8*/ 	.word	0x00028c80
        /*04bc*/ 	.short	0x0100
        /*04be*/ 	.byte	0x06
	.zero		1


	//   ....[12]....
        /*04c0*/ 	.word	0x000004d0
        /*04c4*/ 	.word	0x000000ff
        /*04c8*/ 	.word	0x00028c78
        /*04cc*/ 	.short	0x0100
        /*04ce*/ 	.byte	0x06
	.zero		1


	//   ....[13]....
        /*04d0*/ 	.word	0x000004e0
        /*04d4*/ 	.word	0x000000ff
        /*04d8*/ 	.word	0x00028c88
        /*04dc*/ 	.short	0x0100
        /*04de*/ 	.byte	0x06
	.zero		1


	//   ....[14]....
        /*04e0*/ 	.word	0x00000610
        /*04e4*/ 	.word	0x000000ff
        /*04e8*/ 	.word	0x00028c90
        /*04ec*/ 	.short	0x0100
        /*04ee*/ 	.byte	0x08
	.zero		1


	//   ....[15]....
        /*04f0*/ 	.word	0x00000620
        /*04f4*/ 	.word	0x000000ff
        /*04f8*/ 	.word	0x00028ca0
        /*04fc*/ 	.short	0x0100
        /*04fe*/ 	.byte	0x08
	.zero		1


	//   ....[16]....
        /*0500*/ 	.word	0x00000630
        /*0504*/ 	.word	0x000000ff
        /*0508*/ 	.word	0x00028c98
        /*050c*/ 	.short	0x0100
        /*050e*/ 	.byte	0x08
	.zero		1


	//   ....[17]....
        /*0510*/ 	.word	0x00000640
        /*0514*/ 	.word	0x000000ff
        /*0518*/ 	.word	0x00028ca8
        /*051c*/ 	.short	0x0100
        /*051e*/ 	.byte	0x08
	.zero		1


	//   ....[18]....
        /*0520*/ 	.word	0x00000780
        /*0524*/ 	.word	0x000000ff
        /*0528*/ 	.word	0x00028cb0
        /*052c*/ 	.short	0x0100
        /*052e*/ 	.byte	0x08
	.zero		1


	//   ....[19]....
        /*0530*/ 	.word	0x00000790
        /*0534*/ 	.word	0x000000ff
        /*0538*/ 	.word	0x00028cc0
        /*053c*/ 	.short	0x0100
        /*053e*/ 	.byte	0x08
	.zero		1


	//   ....[20]....
        /*0540*/ 	.word	0x000007a0
        /*0544*/ 	.word	0x000000ff
        /*0548*/ 	.word	0x00028cb8
        /*054c*/ 	.short	0x0100
        /*054e*/ 	.byte	0x08
	.zero		1


	//   ....[21]....
        /*0550*/ 	.word	0x000007b0
        /*0554*/ 	.word	0x000000ff
        /*0558*/ 	.word	0x00028cc8
        /*055c*/ 	.short	0x0100
        /*055e*/ 	.byte	0x08
	.zero		1


	//   ....[22]....
        /*0560*/ 	.word	0x00001380
        /*0564*/ 	.word	0x000000ff
        /*0568*/ 	.word	0x00028c50
        /*056c*/ 	.short	0x010a
        /*056e*/ 	.byte	0x05
	.zero		1


	//   ....[23]....
        /*0570*/ 	.word	0x00001650
        /*0574*/ 	.word	0x000000ff
        /*0578*/ 	.word	0x00000000
        /*057c*/ 	.short	0x0101
        /*057e*/ 	.byte	0x04
	.zero		1


	//   ....[24]....
        /*0580*/ 	.word	0x00001fb0
        /*0584*/ 	.word	0x000000ff
        /*0588*/ 	.word	0x00028c50
        /*058c*/ 	.short	0x010a
        /*058e*/ 	.byte	0x07
	.zero		1


	//   ....[25]....
        /*0590*/ 	.word	0x00001ff0
        /*0594*/ 	.word	0x000000ff
        /*0598*/ 	.word	0x00028c50
        /*059c*/ 	.short	0x010a
        /*059e*/ 	.byte	0x07
	.zero		1


	//   ....[26]....
        /*05a0*/ 	.word	0x000021d0
        /*05a4*/ 	.word	0x000000ff
        /*05a8*/ 	.word	0x00000000
        /*05ac*/ 	.short	0x0101
        /*05ae*/ 	.byte	0x07
	.zero		1


	//   ....[27]....
        /*05b0*/ 	.word	0x000033c0
        /*05b4*/ 	.word	0x000000ff
        /*05b8*/ 	.word	0x00028c00
        /*05bc*/ 	.short	0x010a
        /*05be*/ 	.byte	0x29
	.zero		1


	//   ....[28]....
        /*05c0*/ 	.word	0x00003550
        /*05c4*/ 	.word	0x000000ff
        /*05c8*/ 	.word	0x00028c30
        /*05cc*/ 	.short	0x010a
        /*05ce*/ 	.byte	0x29
	.zero		1


	//   ....[29]....
        /*05d0*/ 	.word	0x00003590
        /*05d4*/ 	.word	0x000000ff
        /*05d8*/ 	.word	0x00028c30
        /*05dc*/ 	.short	0x010a
        /*05de*/ 	.byte	0x29
	.zero		1


	//   ....[30]....
        /*05e0*/ 	.word	0x00003c30
        /*05e4*/ 	.word	0x000000ff
        /*05e8*/ 	.word	0x00000000
        /*05ec*/ 	.short	0x0101
        /*05ee*/ 	.byte	0x04
	.zero		1


	//   ....[31]....
        /*05f0*/ 	.word	0x00004b90
        /*05f4*/ 	.word	0x000000ff
        /*05f8*/ 	.word	0x00028c50
        /*05fc*/ 	.short	0x010a
        /*05fe*/ 	.byte	0x29
	.zero		1


	//   ....[32]....
        /*0600*/ 	.word	0x00004be0
        /*0604*/ 	.word	0x000000ff
        /*0608*/ 	.word	0x00028c50
        /*060c*/ 	.short	0x010a
        /*060e*/ 	.byte	0x29
	.zero		1


	//   ....[33]....
        /*0610*/ 	.word	0x00004ea0
        /*0614*/ 	.word	0x000000ff
        /*0618*/ 	.word	0x00000000
        /*061c*/ 	.short	0x0101
        /*061e*/ 	.byte	0x05
	.zero		1


	//   ....[34]....
        /*0620*/ 	.word	0x00004fd0
        /*0624*/ 	.word	0x000000ff
        /*0628*/ 	.word	0x00028c30
        /*062c*/ 	.short	0x010a
        /*062e*/ 	.byte	0x1a
	.zero		1


	//   ....[35]....
        /*0630*/ 	.word	0x00005010
        /*0634*/ 	.word	0x000000ff
        /*0638*/ 	.word	0x00028c30
        /*063c*/ 	.short	0x010a
        /*063e*/ 	.byte	0x1a
	.zero		1


	//   ....[36]....
        /*0640*/ 	.word	0x00005390
        /*0644*/ 	.word	0x000000ff
        /*0648*/ 	.word	0x00000000
        /*064c*/ 	.short	0x0101
        /*064e*/ 	.byte	0x0a
	.zero		1


	//   ....[37]....
        /*0650*/ 	.word	0x000068a0
        /*0654*/ 	.word	0x000000ff
        /*0658*/ 	.word	0x00028c50
        /*065c*/ 	.short	0x010a
        /*065e*/ 	.byte	0x1a
	.zero		1


	//   ....[38]....
        /*0660*/ 	.word	0x000068e0
        /*0664*/ 	.word	0x000000ff
        /*0668*/ 	.word	0x00028c50
        /*066c*/ 	.short	0x010a
        /*066e*/ 	.byte	0x1a
	.zero		1


	//   ....[39]....
        /*0670*/ 	.word	0x00006b50
        /*0674*/ 	.word	0x000000ff
        /*0678*/ 	.word	0x00000000
        /*067c*/ 	.short	0x0101
        /*067e*/ 	.byte	0x05
	.zero		1


	//   ....[40]....
        /*0680*/ 	.word	0x000076f0
        /*0684*/ 	.word	0x000000ff
        /*0688*/ 	.word	0x00000000
        /*068c*/ 	.short	0x0101
        /*068e*/ 	.byte	0x04
	.zero		1


	//   ....[41]....
        /*0690*/ 	.word	0x0000adb0
        /*0694*/ 	.word	0x000000ff
        /*0698*/ 	.word	0x00028c40
        /*069c*/ 	.short	0x010a
        /*069e*/ 	.byte	0x2b
	.zero		1


	//   ....[42]....
        /*06a0*/ 	.word	0x0000b1e0
        /*06a4*/ 	.word	0x000000ff
        /*06a8*/ 	.word	0x00028c30
        /*06ac*/ 	.short	0x0107
        /*06ae*/ 	.byte	0x2b
	.zero		1


	//   ....[43]....
        /*06b0*/ 	.word	0x0000b250
        /*06b4*/ 	.word	0x000000ff
        /*06b8*/ 	.word	0x00028c30
        /*06bc*/ 	.short	0x0101
        /*06be*/ 	.byte	0x2b
	.zero		1


	//   ....[44]....
        /*06c0*/ 	.word	0x0000b920
        /*06c4*/ 	.word	0x000000ff
        /*06c8*/ 	.word	0x00028c00
        /*06cc*/ 	.short	0x0107
        /*06ce*/ 	.byte	0x2b
	.zero		1


	//   ....[45]....
        /*06d0*/ 	.word	0x0000b960
        /*06d4*/ 	.word	0x000000ff
        /*06d8*/ 	.word	0x00028c00
        /*06dc*/ 	.short	0x0101
        /*06de*/ 	.byte	0x2b
	.zero		1


	//   ....[46]....
        /*06e0*/ 	.word	0x0000b970
        /*06e4*/ 	.word	0x000000ff
        /*06e8*/ 	.word	0x00028c20
        /*06ec*/ 	.short	0x010a
        /*06ee*/ 	.byte	0x2b
	.zero		1


	//   ....[47]....
        /*06f0*/ 	.word	0x0000b9c0
        /*06f4*/ 	.word	0x000000ff
        /*06f8*/ 	.word	0x00028c60
        /*06fc*/ 	.short	0x010a
        /*06fe*/ 	.byte	0x2b
	.zero		1


	//   ....[48]....
        /*0700*/ 	.word	0x0000c1e0
        /*0704*/ 	.word	0x000000ff
        /*0708*/ 	.word	0x00028c50
        /*070c*/ 	.short	0x0107
        /*070e*/ 	.byte	0x2b
	.zero		1


	//   ....[49]....
        /*0710*/ 	.word	0x0000c260
        /*0714*/ 	.word	0x000000ff
        /*0718*/ 	.word	0x00028c50
        /*071c*/ 	.short	0x0101
        /*071e*/ 	.byte	0x2b
	.zero		1


	//   ....[50]....
        /*0720*/ 	.word	0x0000c580
        /*0724*/ 	.word	0x0000000a
        /*0728*/ 	.word	0x00028c40
        /*072c*/ 	.short	0x010a
        /*072e*/ 	.byte	0x3f
	.zero		1


	//   ....[51]....
        /*0730*/ 	.word	0x0000c910
        /*0734*/ 	.word	0x0000000a
        /*0738*/ 	.word	0x00028c30
        /*073c*/ 	.short	0x0107
        /*073e*/ 	.byte	0x3f
	.zero		1


	//   ....[52]....
        /*0740*/ 	.word	0x0000c9c0
        /*0744*/ 	.word	0x0000000a
        /*0748*/ 	.word	0x00028c30
        /*074c*/ 	.short	0x0101
        /*074e*/ 	.byte	0x3f
	.zero		1


	//   ....[53]....
        /*0750*/ 	.word	0x0000c9f0
        /*0754*/ 	.word	0x0000000a
        /*0758*/ 	.word	0x00028c60
        /*075c*/ 	.short	0x010a
        /*075e*/ 	.byte	0x3f
	.zero		1


	//   ....[54]....
        /*0760*/ 	.word	0x0000d030
        /*0764*/ 	.word	0x0000000a
        /*0768*/ 	.word	0x00028c50
        /*076c*/ 	.short	0x0107
        /*076e*/ 	.byte	0x3f
	.zero		1


	//   ....[55]....
        /*0770*/ 	.word	0x0000d100
        /*0774*/ 	.word	0x0000000a
        /*0778*/ 	.word	0x00028c50
        /*077c*/ 	.short	0x0101
        /*077e*/ 	.byte	0x3f
	.zero		1


	//   ....[56]....
        /*0780*/ 	.word	0x0000d1e0
        /*0784*/ 	.word	0x00000005
        /*0788*/ 	.word	0x00028c20
        /*078c*/ 	.short	0x010a
        /*078e*/ 	.byte	0x3f
	.zero		1


	//   ....[57]....
        /*0790*/ 	.word	0x0000d350
        /*0794*/ 	.word	0x00000004
        /*0798*/ 	.word	0x00028c40
        /*079c*/ 	.short	0x010a
        /*079e*/ 	.byte	0x3f
	.zero		1


	//   ....[58]....
        /*07a0*/ 	.word	0x0000d3f0
        /*07a4*/ 	.word	0x00000005
        /*07a8*/ 	.word	0x00028c40
        /*07ac*/ 	.short	0x010a
        /*07ae*/ 	.byte	0x3f
	.zero		1


	//   ....[59]....
        /*07b0*/ 	.word	0x0000d430
        /*07b4*/ 	.word	0x00000004
        /*07b8*/ 	.word	0x00028c60
        /*07bc*/ 	.short	0x010a
        /*07be*/ 	.byte	0x3f
	.zero		1


	//   ....[60]....
        /*07c0*/ 	.word	0x0000d470
        /*07c4*/ 	.word	0x00000005
        /*07c8*/ 	.word	0x00028c60
        /*07cc*/ 	.short	0x010a
        /*07ce*/ 	.byte	0x3f
	.zero		1


	//   ....[61]....
        /*07d0*/ 	.word	0x0000d4e0
        /*07d4*/ 	.word	0x00000005
        /*07d8*/ 	.word	0x00028c50
        /*07dc*/ 	.short	0x010a
        /*07de*/ 	.byte	0x3f
	.zero		1


	//   ....[62]....
        /*07e0*/ 	.word	0x0000d540
        /*07e4*/ 	.word	0x00000005
        /*07e8*/ 	.word	0x00028c50
        /*07ec*/ 	.short	0x010a
        /*07ee*/ 	.byte	0x3f
	.zero		1


	//   ....[63]....
        /*07f0*/ 	.word	0x0000d5a0
        /*07f4*/ 	.word	0x00000000
        /*07f8*/ 	.word	0x00028c00
        /*07fc*/ 	.short	0x010a
        /*07fe*/ 	.byte	0x3f
	.zero		1


	//   ....[64]....
        /*0800*/ 	.word	0x0000d600
        /*0804*/ 	.word	0x00000002
        /*0808*/ 	.word	0x00028c30
        /*080c*/ 	.short	0x010a
        /*080e*/ 	.byte	0x3f
	.zero		1


	//   ....[65]....
        /*0810*/ 	.word	0x0000d660
        /*0814*/ 	.word	0x0000000c
        /*0818*/ 	.word	0x00028c50
        /*081c*/ 	.short	0x010a
        /*081e*/ 	.byte	0x3f
	.zero		1


	//   ....[66]....
        /*0820*/ 	.word	0x0000d6c0
        /*0824*/ 	.word	0x0000000c
        /*0828*/ 	.word	0x00028c30
        /*082c*/ 	.short	0x010a
        /*082e*/ 	.byte	0x3f
	.zero		1


	//   ....[67]....
        /*0830*/ 	.word	0x0000d720
        /*0834*/ 	.word	0x00000000
        /*0838*/ 	.word	0x00028c50
        /*083c*/ 	.short	0x010a
        /*083e*/ 	.byte	0x3f
	.zero		1


	//   ....[68]....
        /*0840*/ 	.word	0x0000d800
        /*0844*/ 	.word	0x00000003
        /*0848*/ 	.word	0x00028c40
        /*084c*/ 	.short	0x010a
        /*084e*/ 	.byte	0x3f
	.zero		1


	//   ....[69]....
        /*0850*/ 	.word	0x0000e170
        /*0854*/ 	.word	0x00000003
        /*0858*/ 	.word	0x00028c20
        /*085c*/ 	.short	0x010a
        /*085e*/ 	.byte	0x3f
	.zero		1


	//   ....[70]....
        /*0860*/ 	.word	0x0000e1d0
        /*0864*/ 	.word	0x00000003
        /*0868*/ 	.word	0x00028c60
        /*086c*/ 	.short	0x010a
        /*086e*/ 	.byte	0x3f
	.zero		1


	//   ....[71]....
        /*0870*/ 	.word	0x0000ea60
        /*0874*/ 	.word	0x0000000a
        /*0878*/ 	.word	0x00028c40
        /*087c*/ 	.short	0x010a
        /*087e*/ 	.byte	0x3f
	.zero		1


	//   ....[72]....
        /*0880*/ 	.word	0x0000eee0
        /*0884*/ 	.word	0x0000000a
        /*0888*/ 	.word	0x00028c60
        /*088c*/ 	.short	0x010a
        /*088e*/ 	.byte	0x3f
	.zero		1


	//   ....[73]....
        /*0890*/ 	.word	0x0000f640
        /*0894*/ 	.word	0x00000005
        /*0898*/ 	.word	0x00028c20
        /*089c*/ 	.short	0x010a
        /*089e*/ 	.byte	0x3f
	.zero		1


	//   ....[74]....
        /*08a0*/ 	.word	0x0000f7e0
        /*08a4*/ 	.word	0x00000004
        /*08a8*/ 	.word	0x00028c40
        /*08ac*/ 	.short	0x010a
        /*08ae*/ 	.byte	0x3f
	.zero		1


	//   ....[75]....
        /*08b0*/ 	.word	0x0000f830
        /*08b4*/ 	.word	0x00000005
        /*08b8*/ 	.word	0x00028c40
        /*08bc*/ 	.short	0x010a
        /*08be*/ 	.byte	0x3f
	.zero		1


	//   ....[76]....
        /*08c0*/ 	.word	0x0000f880
        /*08c4*/ 	.word	0x00000004
        /*08c8*/ 	.word	0x00028c60
        /*08cc*/ 	.short	0x010a
        /*08ce*/ 	.byte	0x3f
	.zero		1


	//----- nvinfo : EIATTR_NUM_MBARRIERS
	.align		4
.L_594:
        /*08d0*/ 	.byte	0x03, 0x38
        /*08d2*/ 	.short	0x0016


	//----- nvinfo : EIATTR_EXIT_INSTR_OFFSETS
	.align		4
        /*08d4*/ 	.byte	0x04, 0x1c
        /*08d6*/ 	.short	(.L_596 - .L_595)


	//   ....[0]....
.L_595:
        /*08d8*/ 	.word	0x0000d4c0


	//----- nvinfo : EIATTR_MAX_THREADS
	.align		4
.L_596:
        /*08dc*/ 	.byte	0x04, 0x05
        /*08de*/ 	.short	(.L_598 - .L_597)
.L_597:
        /*08e0*/ 	.word	0x00000180
        /*08e4*/ 	.word	0x00000001
        /*08e8*/ 	.word	0x00000001


	//----- nvinfo : EIATTR_CRS_STACK_SIZE
	.align		4
.L_598:
        /*08ec*/ 	.byte	0x04, 0x1e
        /*08ee*/ 	.short	(.L_600 - .L_599)
.L_599:
        /*08f0*/ 	.word	0x00000000


	//----- nvinfo : EIATTR_CBANK_PARAM_SIZE
	.align		4
.L_600:
        /*08f4*/ 	.byte	0x03, 0x19
        /*08f6*/ 	.short	0x0a70


	//----- nvinfo : EIATTR_PARAM_CBANK
	.align		4
        /*08f8*/ 	.byte	0x04, 0x0a
        /*08fa*/ 	.short	(.L_602 - .L_601)
	.align		4
.L_601:
        /*08fc*/ 	.word	index@(.nv.constant0._ZN7cutlass13device_kernelIN5flash11enable_sm90INS1_16FlashAttnFwdSm90INS1_25CollectiveMainloopFwdSm90ILi2EN4cute5tupleIJNS5_1CILi1EEES8_S8_EEENS6_IJNS7_ILi64EEESA_SA_EEELi512ENS_6half_tEfNS_4arch4Sm90ELb0ELb0ELb1ELb0ELb1ELb0ELb0ELb0ELb0ELb1ELb1ELb0EEENS1_21CollectiveEpilogueFwdINS6_IJSA_NS7_ILi512EEESA_EEES9_SC_SE_Li256ELb0ELb1ELb1ELb0EEENS1_19SingleTileSchedulerILb0ELb1ELb1ELi64EEEEEEEEEvNT_6ParamsE)
        /*0900*/ 	.short	0x0210
        /*0902*/ 	.short	0x0a70


	//----- nvinfo : EIATTR_SW_WAR
	.align		4
.L_602:
        /*0904*/ 	.byte	0x04, 0x36
        /*0906*/ 	.short	(.L_604 - .L_603)
.L_603:
        /*0908*/ 	.word	0x00000008
.L_604:


//--------------------- .nv.info._ZN7cutlass13device_kernelIN5flash11enable_sm90INS1_16FlashAttnFwdSm90INS1_25CollectiveMainloopFwdSm90ILi2EN4cute5tupleIJNS5_1CILi1EEES8_S8_EEENS6_IJNS7_ILi64EEESA_SA_EEELi512ENS_6half_tEfNS_4arch4Sm90ELb0ELb0ELb1ELb0ELb1ELb0ELb1ELb0ELb0ELb1ELb1ELb0EEENS1_21CollectiveEpilogueFwdINS6_IJSA_NS7_ILi512EEESA_EEES9_SC_SE_Li256ELb0ELb1ELb1ELb0EEENS1_19SingleTileSchedulerILb0ELb1ELb1ELi64EEEEEEEEEvNT_6ParamsE --------------------------
	.section	.nv.info._ZN7cutlass13device_kernelIN5flash11enable_sm90INS1_16FlashAttnFwdSm90INS1_25CollectiveMainloopFwdSm90ILi2EN4cute5tupleIJNS5_1CILi1EEES8_S8_EEENS6_IJNS7_ILi64EEESA_SA_EEELi512ENS_6half_tEfNS_4arch4Sm90ELb0ELb0ELb1ELb0ELb1ELb0ELb1ELb0ELb0ELb1ELb1ELb0EEENS1_21CollectiveEpilogueFwdINS6_IJSA_NS7_ILi512EEESA_EEES9_SC_SE_Li256ELb0ELb1ELb1ELb0EEENS1_19SingleTileSchedulerILb0ELb1ELb1ELi64EEEEEEEEEvNT_6ParamsE,"",@"SHT_CUDA_INFO"
	.sectionflags	@""
	.align	4


	//----- nvinfo : EIATTR_CUDA_API_VERSION
	.align		4
        /*0000*/ 	.byte	0x04, 0x37
        /*0002*/ 	.short	(.L_606 - .L_605)
.L_605:
        /*0004*/ 	.word	0x00000082


	//----- nvinfo : EIATTR_KPARAM_INFO
	.align		4
.L_606:
        /*0008*/ 	.byte	0x04, 0x17
        /*000a*/ 	.short	(.L_608 - .L_607)
.L_607:
        /*000c*/ 	.word	0x00000000
        /*0010*/ 	.short	0x0000
        /*0012*/ 	.short	0x0070
        /*0014*/ 	.byte	0x00, 0xf0, 0x01, 0x2c


	//----- nvinfo : EIATTR_SPARSE_MMA_MASK
	.align		4
.L_608:
        /*0018*/ 	.byte	0x03, 0x50
        /*001a*/ 	.short	0x0000


	//----- nvinfo : EIATTR_MAXREG_COUNT
	.align		4
        /*001c*/ 	.byte	0x03, 0x1b
        /*001e*/ 	.short	0x00a8


	//----- nvinfo : EIATTR_NUM_BARRIERS
	.align		4
        /*0020*/ 	.byte	0x02, 0x4c
        /*0022*/ 	.byte	0x10
	.zero		1


	//----- nvinfo : EIATTR_EXTERNS
	.align		4
        /*0024*/ 	.byte	0x04, 0x0f
        /*0026*/ 	.short	(.L_610 - .L_609)


	//   ....[0]....
	.align		4
.L_609:
        /*0028*/ 	.word	index@(__assertfail)


	//----- nvinfo : EIATTR_ANNOTATIONS
	.align		4
.L_610:
        /*002c*/ 	.byte	0x04, 0x55
        /*002e*/ 	.short	(.L_612 - .L_611)


	//   ....[0]....
.L_611:
        /*0030*/ 	.word	0x00000001
        /*0034*/ 	.byte	0x90, 0x08, 0x00, 0x00, 0x01, 0x00, 0x00, 0x00, 0x10, 0x12, 0x00, 0x00, 0x01, 0x00, 0x00, 0x00
        /*0044*/ 	.byte	0xf0, 0x33, 0x00, 0x00, 0x01, 0x00, 0x00, 0x00, 0xc0, 0xd9, 0x00, 0x00, 0x01, 0x00, 0x00, 0x00
        /*0054*/ 	.byte	0x00, 0x0e, 0x01, 0x00


	//----- nvinfo : EIATTR_MERCURY_ISA_VERSION
	.align		4
.L_612:
        /*0058*/ 	.byte	0x03, 0x5f
        /*005a*/ 	.short	0x0101


	//----- nvinfo : EIATTR_INT_WARP_WIDE_INSTR_OFFSETS
	.align		4
        /*005c*/ 	.byte	0x04, 0x31
        /*005e*/ 	.short	(.L_614 - .L_613)


	//   ....[0]....
.L_613:
        /*0060*/ 	.word	0x000000c0


	//   ....[1]....
        /*0064*/ 	.word	0x000000d0


	//   ....[2]....
        /*0068*/ 	.word	0x000000e0


	//   ....[3]....
        /*006c*/ 	.word	0x00000180


	//----- nvinfo : EIATTR_COOP_GROUP_MASK_REGIDS
	.align		4
.L_614:
        /*0070*/ 	.byte	0x04, 0x29
        /*0072*/ 	.short	(.L_616 - .L_615)


	//   ....[0]....
.L_615:
        /*0074*/ 	.word	0xffffffff


	//   ....[1]....
        /*0078*/ 	.word	0xffffffff


	//   ....[2]....
        /*007c*/ 	.word	0xffffffff


	//   ....[3]....
        /*0080*/ 	.word	0xffffffff


	//   ....[4]....
        /*0084*/ 	.word	0xffffffff


	//   ....[5]....
        /*0088*/ 	.word	0xffffffff


	//   ....[6]....
        /*008c*/ 	.word	0xffffffff


	//   ....[7]....
        /*0090*/ 	.word	0xffffffff


	//   ....[8]....
        /*0094*/ 	.word	0xffffffff


	//   ....[9]....
        /*0098*/ 	.word	0xffffffff


	//   ....[10]....
        /*009c*/ 	.word	0xffffffff


	//   ....[11]....
        /*00a0*/ 	.word	0xffffffff


	//   ....[12]....
        /*00a4*/ 	.word	0xffffffff


	//   ....[13]....
        /*00a8*/ 	.word	0xffffffff


	//   ....[14]....
        /*00ac*/ 	.word	0xffffffff


	//   ....[15]....
        /*00b0*/ 	.word	0xffffffff


	//   ....[16]....
        /*00b4*/ 	.word	0xffffffff


	//   ....[17]....
        /*00b8*/ 	.word	0xffffffff


	//   ....[18]....
        /*00bc*/ 	.word	0xffffffff


	//   ....[19]....
        /*00c0*/ 	.word	0xffffffff


	//   ....[20]....
        /*00c4*/ 	.word	0xffffffff


	//   ....[21]....
        /*00c8*/ 	.word	0xffffffff


	//   ....[22]....
        /*00cc*/ 	.word	0xffffffff


	//   ....[23]....
        /*00d0*/ 	.word	0xffffffff


	//   ....[24]....
        /*00d4*/ 	.word	0xffffffff


	//   ....[25]....
        /*00d8*/ 	.word	0xffffffff


	//   ....[26]....
        /*00dc*/ 	.word	0xffffffff


	//   ....[27]....
        /*00e0*/ 	.word	0xffffffff


	//   ....[28]....
        /*00e4*/ 	.word	0xffffffff


	//   ....[29]....
        /*00e8*/ 	.word	0xffffffff


	//   ....[30]....
        /*00ec*/ 	.word	0xffffffff


	//   ....[31]....
        /*00f0*/ 	.word	0xffffffff


	//   ....[32]....
        /*00f4*/ 	.word	0xffffffff


	//   ....[33]....
        /*00f8*/ 	.word	0xffffffff


	//   ....[34]....
        /*00fc*/ 	.word	0xffffffff


	//   ....[35]....
        /*0100*/ 	.word	0xffffffff


	//   ....[36]....
        /*0104*/ 	.word	0xffffffff


	//   ....[37]....
        /*0108*/ 	.word	0xffffffff


	//   ....[38]....
        /*010c*/ 	.word	0xffffffff


	//   ....[39]....
        /*0110*/ 	.word	0xffffffff


	//   ....[40]....
        /*0114*/ 	.word	0xffffffff


	//   ....[41]....
        /*0118*/ 	.word	0xffffffff


	//   ....[42]....
        /*011c*/ 	.word	0xffffffff


	//   ....[43]....
        /*0120*/ 	.word	0xffffffff


	//   ....[44]....
        /*0124*/ 	.word	0xffffffff


	//   ....[45]....
        /*0128*/ 	.word	0xffffffff


	//   ....[46]....
        /*012c*/ 	.word	0xffffffff


	//   ....[47]....
        /*0130*/ 	.word	0xffffffff


	//   ....[48]....
        /*0134*/ 	.word	0xffffffff


	//   ....[49]....
        /*0138*/ 	.word	0xffffffff


	//   ....[50]....
        /*013c*/ 	.word	0xffffffff


	//   ....[51]....
        /*0140*/ 	.word	0xffffffff


	//   ....[52]....
        /*0144*/ 	.word	0xffffffff


	//   ....[53]....
        /*0148*/ 	.word	0xffffffff


	//   ....[54]....
        /*014c*/ 	.word	0xffffffff


	//   ....[55]....
        /*0150*/ 	.word	0xffffffff


	//   ....[56]....
        /*0154*/ 	.word	0xffffffff


	//   ....[57]....
        /*0158*/ 	.word	0xffffffff


	//   ....[58]....
        /*015c*/ 	.word	0xffffffff


	//   ....[59]....
        /*0160*/ 	.word	0xffffffff


	//   ....[60]....
        /*0164*/ 	.word	0xffffffff


	//   ....[61]....
        /*0168*/ 	.word	0xffffffff


	//   ....[62]....
        /*016c*/ 	.word	0xffffffff


	//   ....[63]....
        /*0170*/ 	.word	0xffffffff


	//   ....[64]....
        /*0174*/ 	.word	0xffffffff


	//   ....[65]....
        /*0178*/ 	.word	0xffffffff


	//   ....[66]....
        /*017c*/ 	.word	0xffffffff


	//   ....[67]....
        /*0180*/ 	.word	0xffffffff


	//   ....[68]....
        /*0184*/ 	.word	0xffffffff


	//   ....[69]....
        /*0188*/ 	.word	0xffffffff


	//   ....[70]....
        /*018c*/ 	.word	0xffffffff


	//   ....[71]....
        /*0190*/ 	.word	0xffffffff


	//   ....[72]....
        /*0194*/ 	.word	0xffffffff


	//   ....[73]....
        /*0198*/ 	.word	0xffffffff


	//   ....[74]....
        /*019c*/ 	.word	0xffffffff


	//   ....[75]....
        /*01a0*/ 	.word	0xffffffff


	//   ....[76]....
        /*01a4*/ 	.word	0xffffffff


	//   ....[77]....
        /*01a8*/ 	.word	0xffffffff


	//   ....[78]....
        /*01ac*/ 	.word	0xffffffff


	//   ....[79]....
        /*01b0*/ 	.word	0xffffffff


	//   ....[80]....
        /*01b4*/ 	.word	0xffffffff


	//   ....[81]....
        /*01b8*/ 	.word	0xffffffff


	//   ....[82]....
        /*01bc*/ 	.word	0xffffffff


	//   ....[83]....
        /*01c0*/ 	.word	0x0500000f


	//   ....[84]....
        /*01c4*/ 	.word	0x0500000f


	//   ....[85]....
        /*01c8*/ 	.word	0x0500000f


	//   ....[86]....
        /*01cc*/ 	.word	0x0500000f


	//   ....[87]....
        /*01d0*/ 	.word	0x0500000f


	//   ....[88]....
        /*01d4*/ 	.word	0x0500000f


	//   ....[89]....
        /*01d8*/ 	.word	0x0500000f


	//   ....[90]....
        /*01dc*/ 	.word	0x0500000f


	//   ....[91]....
        /*01e0*/ 	.word	0x0500000f


	//   ....[92]....
        /*01e4*/ 	.word	0x0500000f


	//   ....[93]....
        /*01e8*/ 	.word	0x0500000f


	//   ....[94]....
        /*01ec*/ 	.word	0x0500000f


	//   ....[95]....
        /*01f0*/ 	.word	0x0500000f


	//   ....[96]....
        /*01f4*/ 	.word	0x0500000f


	//   ....[97]....
        /*01f8*/ 	.word	0x0500000f


	//   ....[98]....
        /*01fc*/ 	.word	0x0500000f


	//   ....[99]....
        /*0200*/ 	.word	0x0500000f


	//   ....[100]....
        /*0204*/ 	.word	0x0500000f


	//   ....[101]....
        /*0208*/ 	.word	0x0500000f


	//   ....[102]....
        /*020c*/ 	.word	0x0500000f


	//   ....[103]....
        /*0210*/ 	.word	0x0500000f


	//   ....[104]....
        /*0214*/ 	.word	0x0500000f


	//   ....[105]....
        /*0218*/ 	.word	0x0500000f


	//   ....[106]....
        /*021c*/ 	.word	0x0500000f


	//   ....[107]....
        /*0220*/ 	.word	0x0500000f


	//   ....[108]....
        /*0224*/ 	.word	0x0500000f


	//   ....[109]....
        /*0228*/ 	.word	0x0500000f


	//   ....[110]....
        /*022c*/ 	.word	0x0500000f


	//   ....[111]....
        /*0230*/ 	.word	0x0500000f


	//   ....[112]....
        /*0234*/ 	.word	0x0500000f


	//   ....[113]....
        /*0238*/ 	.word	0x0500000f


	//   ....[114]....
        /*023c*/ 	.word	0x0500000f


	//   ....[115]....
        /*0240*/ 	.word	0x0500000f


	//   ....[116]....
        /*0244*/ 	.word	0x0500000f


	//   ....[117]....
        /*0248*/ 	.word	0x0500000f


	//   ....[118]....
        /*024c*/ 	.word	0x0500000f


	//   ....[119]....
        /*0250*/ 	.word	0x0500000f


	//   ....[120]....
        /*0254*/ 	.word	0x0500000f


	//   ....[121]....
        /*0258*/ 	.word	0x0500000f


	//   ....[122]....
        /*025c*/ 	.word	0x0500000f


	//   ....[123]....
        /*0260*/ 	.word	0x0500000f


	//   ....[124]....
        /*0264*/ 	.word	0x0500000f


	//   ....[125]....
        /*0268*/ 	.word	0x0500000f


	//   ....[126]....
        /*026c*/ 	.word	0x0500000f


	//   ....[127]....
        /*0270*/ 	.word	0x0500000f


	//   ....[128]....
        /*0274*/ 	.word	0x0500000f


	//   ....[129]....
        /*0278*/ 	.word	0x0500000f


	//   ....[130]....
        /*027c*/ 	.word	0x0500000f


	//   ....[131]....
        /*0280*/ 	.word	0x0500000f


	//   ....[132]....
        /*0284*/ 	.word	0x0500000f


	//----- nvinfo : EIATTR_COOP_GROUP_INSTR_OFFSETS
	.align		4
.L_616:
        /*0288*/ 	.byte	0x04, 0x28
        /*028a*/ 	.short	(.L_618 - .L_617)


	//   ....[0]....
.L_617:
        /*028c*/ 	.word	0x00000080


	//   ....[1]....
        /*0290*/ 	.word	0x00000090


	//   ....[2]....
        /*0294*/ 	.word	0x000002b0


	//   ....[3]....
        /*0298*/ 	.word	0x00000410


	//   ....[4]....
        /*029c*/ 	.word	0x00000530


	//   ....[5]....
        /*02a0*/ 	.word	0x00000690


	//   ....[6]....
        /*02a4*/ 	.word	0x00001250


	//   ....[7]....
        /*02a8*/ 	.word	0x00003170


	//   ....[8]....
        /*02ac*/ 	.word	0x000042c0


	//   ....[9]....
        /*02b0*/ 	.word	0x000058a0


	//   ....[10]....
        /*02b4*/ 	.word	0x00005930


	//   ....[11]....
        /*02b8*/ 	.word	0x00005b70


	//   ....[12]....
        /*02bc*/ 	.word	0x00005bf0


	//   ....[13]....
        /*02c0*/ 	.word	0x00006590


	//   ....[14]....
        /*02c4*/ 	.word	0x00007040


	//   ....[15]....
        /*02c8*/ 	.word	0x00008320


	//   ....[16]....
        /*02cc*/ 	.word	0x00008390


	//   ....[17]....
        /*02d0*/ 	.word	0x00008680


	//   ....[18]....
        /*02d4*/ 	.word	0x00008840


	//   ....[19]....
        /*02d8*/ 	.word	0x00009770


	//   ....[20]....
        /*02dc*/ 	.word	0x00009870


	//   ....[21]....
        /*02e0*/ 	.word	0x000098c0


	//   ....[22]....
        /*02e4*/ 	.word	0x000098f0


	//   ....[23]....
        /*02e8*/ 	.word	0x00009910


	//   ....[24]....
        /*02ec*/ 	.word	0x0000a3e0


	//   ....[25]....
        /*02f0*/ 	.word	0x0000a8a0


	//   ....[26]....
        /*02f4*/ 	.word	0x0000a8d0


	//   ....[27]....
        /*02f8*/ 	.word	0x0000a900


	//   ....[28]....
        /*02fc*/ 	.word	0x0000a910


	//   ....[29]....
        /*0300*/ 	.word	0x0000ada0


	//   ....[30]....
        /*0304*/ 	.word	0x0000add0


	//   ....[31]....
        /*0308*/ 	.word	0x0000ba30


	//   ....[32]....
        /*030c*/ 	.word	0x0000ba50


	//   ....[33]....
        /*0310*/ 	.word	0x0000ca90


	//   ....[34]....
        /*0314*/ 	.word	0x0000dd30


	//   ....[35]....
        /*0318*/ 	.word	0x0000dd50


	//   ....[36]....
        /*031c*/ 	.word	0x0000dd60


	//   ....[37]....
        /*0320*/ 	.word	0x0000dda0


	//   ....[38]....
        /*0324*/ 	.word	0x0000ddf0


	//   ....[39]....
        /*0328*/ 	.word	0x0000de10


	//   ....[40]....
        /*032c*/ 	.word	0x0000de40


	//   ....[41]....
        /*0330*/ 	.word	0x0000de60


	//   ....[42]....
        /*0334*/ 	.word	0x0000e440


	//   ....[43]....
        /*0338*/ 	.word	0x0000e480


	//   ....[44]....
        /*033c*/ 	.word	0x0000e4a0


	//   ....[45]....
        /*0340*/ 	.word	0x0000e4b0


	//   ....[46]....
        /*0344*/ 	.word	0x0000e510


	//   ....[47]....
        /*0348*/ 	.word	0x0000e5e0


	//   ....[48]....
        /*034c*/ 	.word	0x0000e600


	//   ....[49]....
        /*0350*/ 	.word	0x0000e630


	//   ....[50]....
        /*0354*/ 	.word	0x0000ed30


	//   ....[51]....
        /*0358*/ 	.word	0x0000ed60


	//   ....[52]....
        /*035c*/ 	.word	0x0000edf0


	//   ....[53]....
        /*0360*/ 	.word	0x0000eea0


	//   ....[54]....
        /*0364*/ 	.word	0x0000ef90


	//   ....[55]....
        /*0368*/ 	.word	0x0000f060


	//   ....[56]....
        /*036c*/ 	.word	0x0000f0c0


	//   ....[57]....
        /*0370*/ 	.word	0x0000f160


	//   ....[58]....
        /*0374*/ 	.word	0x0000f610


	//   ....[59]....
        /*0378*/ 	.word	0x0000f640


	//   ....[60]....
        /*037c*/ 	.word	0x0000f670


	//   ....[61]....
        /*0380*/ 	.word	0x0000f6a0


	//   ....[62]....
        /*0384*/ 	.word	0x0000f6d0


	//   ....[63]....
        /*0388*/ 	.word	0x0000f720


	//   ....[64]....
        /*038c*/ 	.word	0x0000f8a0


	//   ....[65]....
        /*0390*/ 	.word	0x0000f8d0


	//   ....[66]....
        /*0394*/ 	.word	0x000102b0


	//   ....[67]....
        /*0398*/ 	.word	0x000102d0


	//   ....[68]....
        /*039c*/ 	.word	0x000102e0


	//   ....[69]....
        /*03a0*/ 	.word	0x00010300


	//   ....[70]....
        /*03a4*/ 	.word	0x00010320


	//   ....[71]....
        /*03a8*/ 	.word	0x00010350


	//   ....[72]....
        /*03ac*/ 	.word	0x00010370


	//   ....[73]....
        /*03b0*/ 	.word	0x000103a0


	//   ....[74]....
        /*03b4*/ 	.word	0x00010700


	//   ....[75]....
        /*03b8*/ 	.word	0x00010730


	//   ....[76]....
        /*03bc*/ 	.word	0x00010760


	//   ....[77]....
        /*03c0*/ 	.word	0x00010780


	//   ....[78]....
        /*03c4*/ 	.word	0x00010790


	//   ....[79]....
        /*03c8*/ 	.word	0x000107b0


	//   ....[80]....
        /*03cc*/ 	.word	0x00010850


	//   ....[81]....
        /*03d0*/ 	.word	0x00010890


	//   ....[82]....
        /*03d4*/ 	.word	0x00010d90


	//   ....[83]....
        /*03d8*/ 	.word	0x00011250


	//   ....[84]....
        /*03dc*/ 	.word	0x00011340


	//   ....[85]....
        /*03e0*/ 	.word	0x000113e0


	//   ....[86]....
        /*03e4*/ 	.word	0x00011460


	//   ....[87]....
        /*03e8*/ 	.word	0x00011510


	//   ....[88]....
        /*03ec*/ 	.word	0x00011570


	//   ....[89]....
        /*03f0*/ 	.word	0x00011620


	//   ....[90]....
        /*03f4*/ 	.word	0x00011680


	//   ....[91]....
        /*03f8*/ 	.word	0x00011730


	//   ....[92]....
        /*03fc*/ 	.word	0x000117d0


	//   ....[93]....
        /*0400*/ 	.word	0x00011830


	//   ....[94]....
        /*0404*/ 	.word	0x000118e0


	//   ....[95]....
        /*0408*/ 	.word	0x000119d0


	//   ....[96]....
        /*040c*/ 	.word	0x00011a70


	//   ....[97]....
        /*0410*/ 	.word	0x00011b50


	//   ....[98]....
        /*0414*/ 	.word	0x00011c60


	//   ....[99]....
        /*0418*/ 	.word	0x00011cb0


	//   ....[100]....
        /*041c*/ 	.word	0x00011d40


	//   ....[101]....
        /*0420*/ 	.word	0x00011e10


	//   ....[102]....
        /*0424*/ 	.word	0x00012080


	//   ....[103]....
        /*0428*/ 	.word	0x000120f0


	//   ....[104]....
        /*042c*/ 	.word	0x00012320


	//   ....[105]....
        /*0430*/ 	.word	0x00012390


	//   ....[106]....
        /*0434*/ 	.word	0x00012560


	//   ....[107]....
        /*0438*/ 	.word	0x000125b0


	//   ....[108]....
        /*043c*/ 	.word	0x00012700


	//   ....[109]....
        /*0440*/ 	.word	0x000127e0


	//   ....[110]....
        /*0444*/ 	.word	0x00012a40


	//   ....[111]....
        /*0448*/ 	.word	0x00012a90


	//   ....[112]....
        /*044c*/ 	.word	0x00012c50


	//   ....[113]....
        /*0450*/ 	.word	0x00012ca0


	//   ....[114]....
        /*0454*/ 	.word	0x00012e60


	//   ....[115]....
        /*0458*/ 	.word	0x00012eb0


	//   ....[116]....
        /*045c*/ 	.word	0x00012f90


	//   ....[117]....
        /*0460*/ 	.word	0x00013030


	//   ....[118]....
        /*0464*/ 	.word	0x00013090


	//   ....[119]....
        /*0468*/ 	.word	0x00013130


	//   ....[120]....
        /*046c*/ 	.word	0x00013190


	//   ....[121]....
        /*0470*/ 	.word	0x00013230


	//   ....[122]....
        /*0474*/ 	.word	0x00013290


	//   ....[123]....
        /*0478*/ 	.word	0x00013330


	//   ....[124]....
        /*047c*/ 	.word	0x00013410


	//   ....[125]....
        /*0480*/ 	.word	0x000134e0


	//   ....[126]....
        /*0484*/ 	.word	0x000135b0


	//   ....[127]....
        /*0488*/ 	.word	0x000136b0


	//   ....[128]....
        /*048c*/ 	.word	0x000137d0


	//   ....[129]....
        /*0490*/ 	.word	0x000138b0


	//   ....[130]....
        /*0494*/ 	.word	0x000139c0


	//   ....[131]....
        /*0498*/ 	.word	0x00013a90


	//   ....[132]....
        /*049c*/ 	.word	0x00013ba0


	//----- nvinfo : EIATTR_REG_RECONFIG
	.align		4
.L_618:
        /*04a0*/ 	.byte	0x01, 0x54
	.zero		2


	//----- nvinfo : EIATTR_SYSCALL_OFFSETS
	.align		4
        /*04a4*/ 	.byte	0x04, 0x46
        /*04a6*/ 	.short	(.L_620 - .L_619)


	//   ....[0]....
.L_619:
        /*04a8*/ 	.word	0x00003330


	//   ....[1]....
        /*04ac*/ 	.word	0x0000d1e0


	//   ....[2]....
        /*04b0*/ 	.word	0x0000d320


	//   ....[3]....
        /*04b4*/ 	.word	0x0000d410


	//   ....[4]....
        /*04b8*/ 	.word	0x0000e100


	//   ....[5]....
        /*04bc*/ 	.word	0x0000e900


	//----- nvinfo : EIATTR_MBARRIER_INSTR_OFFSETS
	.align		4
.L_620:
        /*04c0*/ 	.byte	0x04, 0x39
        /*04c2*/ 	.short	(.L_622 - .L_621)


	//   ....[0]....
.L_621:
        /*04c4*/ 	.word	0x00000190
        /*04c8*/ 	.word	0x000000ff
        /*04cc*/ 	.word	0x00038800
        /*04d0*/ 	.short	0x0100
        /*04d2*/ 	.byte	0x08
	.zero		1


	//   ....[1]....
        /*04d4*/ 	.word	0x000001a0
        /*04d8*/ 	.word	0x000000ff
        /*04dc*/ 	.word	0x00038810
        /*04e0*/ 	.short	0x0100
        /*04e2*/ 	.byte	0x08
	.zero		1


	//   ....[2]....
        /*04e4*/ 	.word	0x000001b0
        /*04e8*/ 	.word	0x000000ff
        /*04ec*/ 	.word	0x00038820
        /*04f0*/ 	.short	0x0100
        /*04f2*/ 	.byte	0x08
	.zero		1


	//   ....[3]....
        /*04f4*/ 	.word	0x00000260
        /*04f8*/ 	.word	0x000000ff
        /*04fc*/ 	.word	0x00038830
        /*0500*/ 	.short	0x0100
        /*0502*/ 	.byte	0x06
	.zero		1


	//   ....[4]....
        /*0504*/ 	.word	0x00000270
        /*0508*/ 	.word	0x000000ff
        /*050c*/ 	.word	0x00038840
        /*0510*/ 	.short	0x0100
        /*0512*/ 	.byte	0x06
	.zero		1


	//   ....[5]....
        /*0514*/ 	.word	0x00000280
        /*0518*/ 	.word	0x000000ff
        /*051c*/ 	.word	0x00038838
        /*0520*/ 	.short	0x0100
        /*0522*/ 	.byte	0x06
	.zero		1


	//   ....[6]....
        /*0524*/ 	.word	0x00000290
        /*0528*/ 	.word	0x000000ff
        /*052c*/ 	.word	0x00038848
        /*0530*/ 	.short	0x0100
        /*0532*/ 	.byte	0x06
	.zero		1


	//   ....[7]....
        /*0534*/ 	.word	0x000003c0
        /*0538*/ 	.word	0x000000ff
        /*053c*/ 	.word	0x00038850
        /*0540*/ 	.short	0x0100
        /*0542*/ 	.byte	0x08
	.zero		1


	//   ....[8]....
        /*0544*/ 	.word	0x000003d0
        /*0548*/ 	.word	0x000000ff
        /*054c*/ 	.word	0x00038860
        /*0550*/ 	.short	0x0100
        /*0552*/ 	.byte	0x08
	.zero		1


	//   ....[9]....
        /*0554*/ 	.word	0x000003e0
        /*0558*/ 	.word	0x000000ff
        /*055c*/ 	.word	0x00038858
        /*0560*/ 	.short	0x0100
        /*0562*/ 	.byte	0x08
	.zero		1


	//   ....[10]....
        /*0564*/ 	.word	0x000003f0
        /*0568*/ 	.word	0x000000ff
        /*056c*/ 	.word	0x00038868
        /*0570*/ 	.short	0x0100
        /*0572*/ 	.byte	0x08
	.zero		1


	//   ....[11]....
        /*0574*/ 	.word	0x000004e0
        /*0578*/ 	.word	0x000000ff
        /*057c*/ 	.word	0x00038870
        /*0580*/ 	.short	0x0100
        /*0582*/ 	.byte	0x06
	.zero		1


	//   ....[12]....
        /*0584*/ 	.word	0x000004f0
        /*0588*/ 	.word	0x000000ff
        /*058c*/ 	.word	0x00038880
        /*0590*/ 	.short	0x0100
        /*0592*/ 	.byte	0x06
	.zero		1


	//   ....[13]....
        /*0594*/ 	.word	0x00000500
        /*0598*/ 	.word	0x000000ff
        /*059c*/ 	.word	0x00038878
        /*05a0*/ 	.short	0x0100
        /*05a2*/ 	.byte	0x06
	.zero		1


	//   ....[14]....
        /*05a4*/ 	.word	0x00000510
        /*05a8*/ 	.word	0x000000ff
        /*05ac*/ 	.word	0x00038888
        /*05b0*/ 	.short	0x0100
        /*05b2*/ 	.byte	0x06
	.zero		1


	//   ....[15]....
        /*05b4*/ 	.word	0x00000640
        /*05b8*/ 	.word	0x000000ff
        /*05bc*/ 	.word	0x00038890
        /*05c0*/ 	.short	0x0100
        /*05c2*/ 	.byte	0x08
	.zero		1


	//   ....[16]....
        /*05c4*/ 	.word	0x00000650
        /*05c8*/ 	.word	0x000000ff
        /*05cc*/ 	.word	0x000388a0
        /*05d0*/ 	.short	0x0100
        /*05d2*/ 	.byte	0x08
	.zero		1


	//   ....[17]....
        /*05d4*/ 	.word	0x00000660
        /*05d8*/ 	.word	0x000000ff
        /*05dc*/ 	.word	0x00038898
        /*05e0*/ 	.short	0x0100
        /*05e2*/ 	.byte	0x08
	.zero		1


	//   ....[18]....
        /*05e4*/ 	.word	0x00000670
        /*05e8*/ 	.word	0x000000ff
        /*05ec*/ 	.word	0x000388a8
        /*05f0*/ 	.short	0x0100
        /*05f2*/ 	.byte	0x08
	.zero		1


	//   ....[19]....
        /*05f4*/ 	.word	0x000007b0
        /*05f8*/ 	.word	0x000000ff
        /*05fc*/ 	.word	0x000388b0
        /*0600*/ 	.short	0x0100
        /*0602*/ 	.byte	0x08
	.zero		1


	//   ....[20]....
        /*0604*/ 	.word	0x000007c0
        /*0608*/ 	.word	0x000000ff
        /*060c*/ 	.word	0x000388c0
        /*0610*/ 	.short	0x0100
        /*0612*/ 	.byte	0x08
	.zero		1


	//   ....[21]....
        /*0614*/ 	.word	0x000007d0
        /*0618*/ 	.word	0x000000ff
        /*061c*/ 	.word	0x000388b8
        /*0620*/ 	.short	0x0100
        /*0622*/ 	.byte	0x08
	.zero		1


	//   ....[22]....
        /*0624*/ 	.word	0x000007e0
        /*0628*/ 	.word	0x000000ff
        /*062c*/ 	.word	0x000388c8
        /*0630*/ 	.short	0x0100
        /*0632*/ 	.byte	0x08
	.zero		1


	//   ....[23]....
        /*0634*/ 	.word	0x00001690
        /*0638*/ 	.word	0x000000ff
        /*063c*/ 	.word	0x00000000
        /*0640*/ 	.short	0x0101
        /*0642*/ 	.byte	0x07
	.zero		1


	//   ....[24]....
        /*0644*/ 	.word	0x00002150
        /*0648*/ 	.word	0x000000ff
        /*064c*/ 	.word	0x00000000
        /*0650*/ 	.short	0x0101
        /*0652*/ 	.byte	0x07
	.zero		1


	//   ....[25]....
        /*0654*/ 	.word	0x00003360
        /*0658*/ 	.word	0x00000002
        /*065c*/ 	.word	0x00038800
        /*0660*/ 	.short	0x010a
        /*0662*/ 	.byte	0x3f
	.zero		1


	//   ....[26]....
        /*0664*/ 	.word	0x00003510
        /*0668*/ 	.word	0x00000002
        /*066c*/ 	.word	0x00038830
        /*0670*/ 	.short	0x010a
        /*0672*/ 	.byte	0x3f
	.zero		1


	//   ....[27]....
        /*0674*/ 	.word	0x00003550
        /*0678*/ 	.word	0x00000002
        /*067c*/ 	.word	0x00038830
        /*0680*/ 	.short	0x010a
        /*0682*/ 	.byte	0x3f
	.zero		1


	//   ....[28]....
        /*0684*/ 	.word	0x00003960
        /*0688*/ 	.word	0x00000002
        /*068c*/ 	.word	0x00038810
        /*0690*/ 	.short	0x010a
        /*0692*/ 	.byte	0x3f
	.zero		1


	//   ....[29]....
        /*0694*/ 	.word	0x000039a0
        /*0698*/ 	.word	0x00000002
        /*069c*/ 	.word	0x00038850
        /*06a0*/ 	.short	0x010a
        /*06a2*/ 	.byte	0x3f
	.zero		1


	//   ....[30]....
        /*06a4*/ 	.word	0x00003a60
        /*06a8*/ 	.word	0x00000002
        /*06ac*/ 	.word	0x00038850
        /*06b0*/ 	.short	0x010a
        /*06b2*/ 	.byte	0x3f
	.zero		1


	//   ....[31]....
        /*06b4*/ 	.word	0x00005530
        /*06b8*/ 	.word	0x000000ff
        /*06bc*/ 	.word	0x00000000
        /*06c0*/ 	.short	0x0101
        /*06c2*/ 	.byte	0x07
	.zero		1


	//   ....[32]....
        /*06c4*/ 	.word	0x00006650
        /*06c8*/ 	.word	0x000000ff
        /*06cc*/ 	.word	0x00000000
        /*06d0*/ 	.short	0x0101
        /*06d2*/ 	.byte	0x07
	.zero		1


	//   ....[33]....
        /*06d4*/ 	.word	0x00006760
        /*06d8*/ 	.word	0x000000c4
        /*06dc*/ 	.word	0x00038830
        /*06e0*/ 	.short	0x010a
        /*06e2*/ 	.byte	0x3f
	.zero		1


	//   ....[34]....
        /*06e4*/ 	.word	0x000067b0
        /*06e8*/ 	.word	0x000000c4
        /*06ec*/ 	.word	0x00038830
        /*06f0*/ 	.short	0x010a
        /*06f2*/ 	.byte	0x3f
	.zero		1


	//   ....[35]....
        /*06f4*/ 	.word	0x00006ae0
        /*06f8*/ 	.word	0x000000c4
        /*06fc*/ 	.word	0x00038850
        /*0700*/ 	.short	0x010a
        /*0702*/ 	.byte	0x3f
	.zero		1


	//   ....[36]....
        /*0704*/ 	.word	0x00006b30
        /*0708*/ 	.word	0x000000c4
        /*070c*/ 	.word	0x00038850
        /*0710*/ 	.short	0x010a
        /*0712*/ 	.byte	0x3f
	.zero		1


	//   ....[37]....
        /*0714*/ 	.word	0x000081e0
        /*0718*/ 	.word	0x000000ff
        /*071c*/ 	.word	0x00000000
        /*0720*/ 	.short	0x0101
        /*0722*/ 	.byte	0x07
	.zero		1


	//   ....[38]....
        /*0724*/ 	.word	0x00009820
        /*0728*/ 	.word	0x000000ff
        /*072c*/ 	.word	0x00000000
        /*0730*/ 	.short	0x0101
        /*0732*/ 	.byte	0x07
	.zero		1


	//   ....[39]....
        /*0734*/ 	.word	0x0000a3b0
        /*0738*/ 	.word	0x000000ff
        /*073c*/ 	.word	0x00000000
        /*0740*/ 	.short	0x0101
        /*0742*/ 	.byte	0x04
	.zero		1


	//   ....[40]....
        /*0744*/ 	.word	0x0000dae0
        /*0748*/ 	.word	0x000000ff
        /*074c*/ 	.word	0x00038840
        /*0750*/ 	.short	0x010a
        /*0752*/ 	.byte	0x2a
	.zero		1


	//   ....[41]....
        /*0754*/ 	.word	0x0000df20
        /*0758*/ 	.word	0x000000ff
        /*075c*/ 	.word	0x00038830
        /*0760*/ 	.short	0x0107
        /*0762*/ 	.byte	0x2a
	.zero		1


	//   ....[42]....
        /*0764*/ 	.word	0x0000df90
        /*0768*/ 	.word	0x000000ff
        /*076c*/ 	.word	0x00038830
        /*0770*/ 	.short	0x0101
        /*0772*/ 	.byte	0x2a
	.zero		1


	//   ....[43]....
        /*0774*/ 	.word	0x0000e780
        /*0778*/ 	.word	0x000000ff
        /*077c*/ 	.word	0x00038800
        /*0780*/ 	.short	0x0107
        /*0782*/ 	.byte	0x2a
	.zero		1


	//   ....[44]....
        /*0784*/ 	.word	0x0000e7d0
        /*0788*/ 	.word	0x000000ff
        /*078c*/ 	.word	0x00038800
        /*0790*/ 	.short	0x0101
        /*0792*/ 	.byte	0x2a
	.zero		1


	//   ....[45]....
        /*0794*/ 	.word	0x0000f3d0
        /*0798*/ 	.word	0x000000ff
        /*079c*/ 	.word	0x00038810
        /*07a0*/ 	.short	0x0107
        /*07a2*/ 	.byte	0x2a
	.zero		1


	//   ....[46]....
        /*07a4*/ 	.word	0x0000f430
        /*07a8*/ 	.word	0x000000ff
        /*07ac*/ 	.word	0x00038810
        /*07b0*/ 	.short	0x0101
        /*07b2*/ 	.byte	0x2a
	.zero		1


	//   ....[47]....
        /*07b4*/ 	.word	0x0000f440
        /*07b8*/ 	.word	0x000000ff
        /*07bc*/ 	.word	0x00038820
        /*07c0*/ 	.short	0x010a
        /*07c2*/ 	.byte	0x2a
	.zero		1


	//   ....[48]....
        /*07c4*/ 	.word	0x0000f490
        /*07c8*/ 	.word	0x000000ff
        /*07cc*/ 	.word	0x00038860
        /*07d0*/ 	.short	0x010a
        /*07d2*/ 	.byte	0x2a
	.zero		1


	//   ....[49]....
        /*07d4*/ 	.word	0x0000fcb0
        /*07d8*/ 	.word	0x000000ff
        /*07dc*/ 	.word	0x00038850
        /*07e0*/ 	.short	0x0107
        /*07e2*/ 	.byte	0x2a
	.zero		1


	//   ....[50]....
        /*07e4*/ 	.word	0x0000fd30
        /*07e8*/ 	.word	0x000000ff
        /*07ec*/ 	.word	0x00038850
        /*07f0*/ 	.short	0x0101
        /*07f2*/ 	.byte	0x2a
	.zero		1


	//   ....[51]....
        /*07f4*/ 	.word	0x000100b0
        /*07f8*/ 	.word	0x0000000a
        /*07fc*/ 	.word	0x00038840
        /*0800*/ 	.short	0x010a
        /*0802*/ 	.byte	0x3f
	.zero		1


	//   ....[52]....
        /*0804*/ 	.word	0x00010440
        /*0808*/ 	.word	0x0000000a
        /*080c*/ 	.word	0x00038830
        /*0810*/ 	.short	0x0107
        /*0812*/ 	.byte	0x3f
	.zero		1


	//   ....[53]....
        /*0814*/ 	.word	0x000104f0
        /*0818*/ 	.word	0x0000000a
        /*081c*/ 	.word	0x00038830
        /*0820*/ 	.short	0x0101
        /*0822*/ 	.byte	0x3f
	.zero		1


	//   ....[54]....
        /*0824*/ 	.word	0x00010520
        /*0828*/ 	.word	0x0000000a
        /*082c*/ 	.word	0x00038860
        /*0830*/ 	.short	0x010a
        /*0832*/ 	.byte	0x3f
	.zero		1


	//   ....[55]....
        /*0834*/ 	.word	0x00010b60
        /*0838*/ 	.word	0x0000000a
        /*083c*/ 	.word	0x00038850
        /*0840*/ 	.short	0x0107
        /*0842*/ 	.byte	0x3f
	.zero		1


	//   ....[56]....
        /*0844*/ 	.word	0x00010c30
        /*0848*/ 	.word	0x0000000a
        /*084c*/ 	.word	0x00038850
        /*0850*/ 	.short	0x0101
        /*0852*/ 	.byte	0x3f
	.zero		1


	//   ....[57]....
        /*0854*/ 	.word	0x00010d10
        /*0858*/ 	.word	0x00000005
        /*085c*/ 	.word	0x00038820
        /*0860*/ 	.short	0x010a
        /*0862*/ 	.byte	0x3f
	.zero		1


	//   ....[58]....
        /*0864*/ 	.word	0x00010ea0
        /*0868*/ 	.word	0x00000003
        /*086c*/ 	.word	0x00038840
        /*0870*/ 	.short	0x010a
        /*0872*/ 	.byte	0x3f
	.zero		1


	//   ....[59]....
        /*0874*/ 	.word	0x00010f40
        /*0878*/ 	.word	0x00000005
        /*087c*/ 	.word	0x00038840
        /*0880*/ 	.short	0x010a
        /*0882*/ 	.byte	0x3f
	.zero		1


	//   ....[60]....
        /*0884*/ 	.word	0x00010f80
        /*0888*/ 	.word	0x00000003
        /*088c*/ 	.word	0x00038860
        /*0890*/ 	.short	0x010a
        /*0892*/ 	.byte	0x3f
	.zero		1


	//   ....[61]....
        /*0894*/ 	.word	0x00010fc0
        /*0898*/ 	.word	0x00000005
        /*089c*/ 	.word	0x00038860
        /*08a0*/ 	.short	0x010a
        /*08a2*/ 	.byte	0x3f
	.zero		1


	//   ....[62]....
        /*08a4*/ 	.word	0x00011020
        /*08a8*/ 	.word	0x00000002
        /*08ac*/ 	.word	0x00038800
        /*08b0*/ 	.short	0x010a
        /*08b2*/ 	.byte	0x3f
	.zero		1


	//   ....[63]....
        /*08b4*/ 	.word	0x00011070
        /*08b8*/ 	.word	0x00000002
        /*08bc*/ 	.word	0x00038830
        /*08c0*/ 	.short	0x010a
        /*08c2*/ 	.byte	0x3f
	.zero		1


	//   ....[64]....
        /*08c4*/ 	.word	0x000110c0
        /*08c8*/ 	.word	0x00000002
        /*08cc*/ 	.word	0x00038810
        /*08d0*/ 	.short	0x010a
        /*08d2*/ 	.byte	0x3f
	.zero		1


	//   ....[65]....
        /*08d4*/ 	.word	0x00011110
        /*08d8*/ 	.word	0x00000002
        /*08dc*/ 	.word	0x00038850
        /*08e0*/ 	.short	0x010a
        /*08e2*/ 	.byte	0x3f
	.zero		1


	//   ....[66]....
        /*08e4*/ 	.word	0x00011160
        /*08e8*/ 	.word	0x000000c4
        /*08ec*/ 	.word	0x00038830
        /*08f0*/ 	.short	0x010a
        /*08f2*/ 	.byte	0x3f
	.zero		1


	//   ....[67]....
        /*08f4*/ 	.word	0x000111b0
        /*08f8*/ 	.word	0x000000c4
        /*08fc*/ 	.word	0x00038850
        /*0900*/ 	.short	0x010a
        /*0902*/ 	.byte	0x3f
	.zero		1


	//   ....[68]....
        /*0904*/ 	.word	0x00011290
        /*0908*/ 	.word	0x00000003
        /*090c*/ 	.word	0x00038840
        /*0910*/ 	.short	0x010a
        /*0912*/ 	.byte	0x3f
	.zero		1


	//   ....[69]....
        /*0914*/ 	.word	0x000125f0
        /*0918*/ 	.word	0x00000003
        /*091c*/ 	.word	0x00038820
        /*0920*/ 	.short	0x010a
        /*0922*/ 	.byte	0x3f
	.zero		1


	//   ....[70]....
        /*0924*/ 	.word	0x00012650
        /*0928*/ 	.word	0x00000003
        /*092c*/ 	.word	0x00038860
        /*0930*/ 	.short	0x010a
        /*0932*/ 	.byte	0x3f
	.zero		1


	//   ....[71]....
        /*0934*/ 	.word	0x00012ee0
        /*0938*/ 	.word	0x0000000a
        /*093c*/ 	.word	0x00038840
        /*0940*/ 	.short	0x010a
        /*0942*/ 	.byte	0x3f
	.zero		1


	//   ....[72]....
        /*0944*/ 	.word	0x00013360
        /*0948*/ 	.word	0x0000000a
        /*094c*/ 	.word	0x00038860
        /*0950*/ 	.short	0x010a
        /*0952*/ 	.byte	0x3f
	.zero		1


	//   ....[73]....
        /*0954*/ 	.word	0x00013ac0
        /*0958*/ 	.word	0x00000005
        /*095c*/ 	.word	0x00038820
        /*0960*/ 	.short	0x010a
        /*0962*/ 	.byte	0x3f
	.zero		1


	//   ....[74]....
        /*0964*/ 	.word	0x00013c60
        /*0968*/ 	.word	0x00000003
        /*096c*/ 	.word	0x00038840
        /*0970*/ 	.short	0x010a
        /*0972*/ 	.byte	0x3f
	.zero		1


	//   ....[75]....
        /*0974*/ 	.word	0x00013cb0
        /*0978*/ 	.word	0x00000005
        /*097c*/ 	.word	0x00038840
        /*0980*/ 	.short	0x010a
        /*0982*/ 	.byte	0x3f
	.zero		1


	//   ....[76]....
        /*0984*/ 	.word	0x00013d00
        /*0988*/ 	.word	0x00000003
        /*098c*/ 	.word	0x00038860
        /*0990*/ 	.short	0x010a
        /*0992*/ 	.byte	0x3f
	.zero		1


	//----- nvinfo : EIATTR_NUM_MBARRIERS
	.align		4
.L_622:
        /*0994*/ 	.byte	0x03, 0x38
        /*0996*/ 	.short	0x0017


	//----- nvinfo : EIATTR_EXIT_INSTR_OFFSETS
	.align		4
        /*0998*/ 	.byte	0x04, 0x1c
        /*099a*/ 	.short	(.L_624 - .L_623)


	//   ....[0]....
.L_623:
        /*099c*/ 	.word	0x00011010


	//----- nvinfo : EIATTR_MAX_THREADS
	.align		4
.L_624:
        /*09a0*/ 	.byte	0x04, 0x05
        /*09a2*/ 	.short	(.L_626 - .L_625)
.L_625:
        /*09a4*/ 	.word	0x00000180
        /*09a8*/ 	.word	0x00000001
        /*09ac*/ 	.word	0x00000001


	//----- nvinfo : EIATTR_CRS_STACK_SIZE
	.align		4
.L_626:
        /*09b0*/ 	.byte	0x04, 0x1e
        /*09b2*/ 	.short	(.L_628 - .L_627)
.L_627:
        /*09b4*/ 	.word	0x00000000


	//----- nvinfo : EIATTR_CBANK_PARAM_SIZE
	.align		4
.L_628:
        /*09b8*/ 	.byte	0x03, 0x19
        /*09ba*/ 	.short	0x0b70


	//----- nvinfo : EIATTR_PARAM_CBANK
	.align		4
        /*09bc*/ 	.byte	0x04, 0x0a
        /*09be*/ 	.short	(.L_630 - .L_629)
	.align		4
.L_629:
        /*09c0*/ 	.word	index@(.nv.constant0._ZN7cutlass13device_kernelIN5flash11enable_sm90INS1_16FlashAttnFwdSm90INS1_25CollectiveMainloopFwdSm90ILi2EN4cute5tupleIJNS5_1CILi1EEES8_S8_EEENS6_IJNS7_ILi64EEESA_SA_EEELi512ENS_6half_tEfNS_4arch4Sm90ELb0ELb0ELb1ELb0ELb1ELb0ELb1ELb0ELb0ELb1ELb1ELb0EEENS1_21CollectiveEpilogueFwdINS6_IJSA_NS7_ILi512EEESA_EEES9_SC_SE_Li256ELb0ELb1ELb1ELb0EEENS1_19SingleTileSchedulerILb0ELb1ELb1ELi64EEEEEEEEEvNT_6ParamsE)
        /*09c4*/ 	.short	0x0210
        /*09c6*/ 	.short	0x0b70


	//----- nvinfo : EIATTR_SW_WAR
	.align		4
.L_630:
        /*09c8*/ 	.byte	0x04, 0x36
        /*09ca*/ 	.short	(.L_632 - .L_631)
.L_631:
        /*09cc*/ 	.word	0x00000008
.L_632:


//--------------------- .nv.info._ZN7cutlass13device_kernelIN5flash11enable_sm90INS1_16FlashAttnFwdSm90INS1_25CollectiveMainloopFwdSm90ILi2EN4cute5tupleIJNS5_1CILi1EEES8_S8_EEENS6_IJNS7_ILi64EEESA_SA_EEELi512ENS_6half_tEfNS_4arch4Sm90ELb0ELb0ELb1ELb1ELb1ELb0ELb0ELb0ELb0ELb1ELb1ELb0EEENS1_21CollectiveEpilogueFwdINS6_IJSA_NS7_ILi512EEESA_EEES9_SC_SE_Li256ELb1ELb1ELb1ELb0EEENS1_36VarlenDynamicPersistentTileSchedulerILi64ELi64ELi256ELi128ELb1ELb1ELb1ELb0ELb1ELb1EEEEEEEEEvNT_6ParamsE --------------------------
	.section	.nv.info._ZN7cutlass13device_kernelIN5flash11enable_sm90INS1_16FlashAttnFwdSm90INS1_25CollectiveMainloopFwdSm90ILi2EN4cute5tupleIJNS5_1CILi1EEES8_S8_EEENS6_IJNS7_ILi64EEESA_SA_EEELi512ENS_6half_tEfNS_4arch4Sm90ELb0ELb0ELb1ELb1ELb1ELb0ELb0ELb0ELb0ELb1ELb1ELb0EEENS1_21CollectiveEpilogueFwdINS6_IJSA_NS7_ILi512EEESA_EEES9_SC_SE_Li256ELb1ELb1ELb1ELb0EEENS1_36VarlenDynamicPersistentTileSchedulerILi64ELi64ELi256ELi128ELb1ELb1ELb1ELb0ELb1ELb1EEEEEEEEEvNT_6ParamsE,"",@"SHT_CUDA_INFO"
	.sectionflags	@""
	.align	4


	//----- nvinfo : EIATTR_CUDA_API_VERSION
	.align		4
        /*0000*/ 	.byte	0x04, 0x37
        /*0002*/ 	.short	(.L_634 - .L_633)
.L_633:
        /*0004*/ 	.word	0x00000082


	//----- nvinfo : EIATTR_KPARAM_INFO
	.align		4
.L_634:
        /*0008*/ 	.byte	0x04, 0x17
        /*000a*/ 	.short	(.L_636 - .L_635)
.L_635:
        /*000c*/ 	.word	0x00000000
        /*0010*/ 	.short	0x0000
        /*0012*/ 	.short	0x0070
        /*0014*/ 	.byte	0x00, 0xf0, 0x01, 0x2a


	//----- nvinfo : EIATTR_SPARSE_MMA_MASK
	.align		4
.L_636:
        /*0018*/ 	.byte	0x03, 0x50
        /*001a*/ 	.short	0x0000


	//----- nvinfo : EIATTR_MAXREG_COUNT
	.align		4
        /*001c*/ 	.byte	0x03, 0x1b
        /*001e*/ 	.short	0x00a8


	//----- nvinfo : EIATTR_NUM_BARRIERS
	.align		4
        /*0020*/ 	.byte	0x02, 0x4c
        /*0022*/ 	.byte	0x10
	.zero		1


	//----- nvinfo : EIATTR_EXTERNS
	.align		4
        /*0024*/ 	.byte	0x04, 0x0f
        /*0026*/ 	.short	(.L_638 - .L_637)


	//   ....[0]....
	.align		4
.L_637:
        /*0028*/ 	.word	index@(__assertfail)


	//----- nvinfo : EIATTR_ANNOTATIONS
	.align		4
.L_638:
        /*002c*/ 	.byte	0x04, 0x55
        /*002e*/ 	.short	(.L_640 - .L_639)


	//   ....[0]....
.L_639:
        /* <DEDUP_REMOVED lines=21> */


	//----- nvinfo : EIATTR_MERCURY_ISA_VERSION
	.align		4
.L_640:
        /*0168*/ 	.byte	0x03, 0x5f
        /*016a*/ 	.short	0x0101


	//----- nvinfo : EIATTR_UNUSED_LOAD_BYTE_OFFSET
	.align		4
        /*016c*/ 	.byte	0x04, 0x44
        /*016e*/ 	.short	(.L_642 - .L_641)


	//   ....[0]....
.L_641:
        /*0170*/ 	.word	0x00000940
        /*0174*/ 	.word	0x0000fff0


	//   ....[1]....
        /*0178*/ 	.word	0x000080f0
        /*017c*/ 	.word	0x0000fff0


	//----- nvinfo : EIATTR_INT_WARP_WIDE_INSTR_OFFSETS
	.align		4
.L_642:
        /*0180*/ 	.byte	0x04, 0x31
        /*0182*/ 	.short	(.L_644 - .L_643)


	//   ....[0]....
.L_643:
        /*0184*/ 	.word	0x000000c0


	//   ....[1]....
        /*0188*/ 	.word	0x000000d0


	//   ....[2]....
        /*018c*/ 	.word	0x00000170


	//   ....[3]....
        /*0190*/ 	.word	0x0000e080


	//   ....[4]....
        /*0194*/ 	.word	0x0000e110


	//   ....[5]....
        /*0198*/ 	.word	0x00011500


	//   ....[6]....
        /*019c*/ 	.word	0x00011590


	//----- nvinfo : EIATTR_COOP_GROUP_MASK_REGIDS
	.align		4
.L_644:
        /*01a0*/ 	.byte	0x04, 0x29
        /*01a2*/ 	.short	(.L_646 - .L_645)


	//   ....[0]....
.L_645:
        /*01a4*/ 	.word	0xffffffff


	//   ....[1]....
        /*01a8*/ 	.word	0xffffffff


	//   ....[2]....
        /*01ac*/ 	.word	0xffffffff


	//   ....[3]....
        /*01b0*/ 	.word	0xffffffff


	//   ....[4]....
        /*01b4*/ 	.word	0xffffffff


	//   ....[5]....
        /*01b8*/ 	.word	0xffffffff


	//   ....[6]....
        /*01bc*/ 	.word	0xffffffff


	//   ....[7]....
        /*01c0*/ 	.word	0xffffffff


	//   ....[8]....
        /*01c4*/ 	.word	0xffffffff


	//   ....[9]....
        /*01c8*/ 	.word	0xffffffff


	//   ....[10]....
        /*01cc*/ 	.word	0xffffffff


	//   ....[11]....
        /*01d0*/ 	.word	0xffffffff


	//   ....[12]....
        /*01d4*/ 	.word	0xffffffff


	//   ....[13]....
        /*01d8*/ 	.word	0xffffffff


	//   ....[14]....
        /*01dc*/ 	.word	0xffffffff


	//   ....[15]....
        /*01e0*/ 	.word	0xffffffff


	//   ....[16]....
        /*01e4*/ 	.word	0xffffffff


	//   ....[17]....
        /*01e8*/ 	.word	0xffffffff


	//   ....[18]....
        /*01ec*/ 	.word	0xffffffff


	//   ....[19]....
        /*01f0*/ 	.word	0xffffffff


	//   ....[20]....
        /*01f4*/ 	.word	0xffffffff


	//   ....[21]....
        /*01f8*/ 	.word	0xffffffff


	//   ....[22]....
        /*01fc*/ 	.word	0xffffffff


	//   ....[23]....
        /*0200*/ 	.word	0xffffffff


	//   ....[24]....
        /*0204*/ 	.word	0xffffffff


	//   ....[25]....
        /*0208*/ 	.word	0xffffffff


	//   ....[26]....
        /*020c*/ 	.word	0xffffffff


	//   ....[27]....
        /*0210*/ 	.word	0xffffffff


	//   ....[28]....
        /*0214*/ 	.word	0xffffffff


	//   ....[29]....
        /*0218*/ 	.word	0xffffffff


	//   ....[30]....
        /*021c*/ 	.word	0xffffffff


	//   ....[31]....
        /*0220*/ 	.word	0xffffffff


	//   ....[32]....
        /*0224*/ 	.word	0xffffffff


	//   ....[33]....
        /*0228*/ 	.word	0xffffffff


	//   ....[34]....
        /*022c*/ 	.word	0xffffffff


	//   ....[35]....
        /*0230*/ 	.word	0xffffffff


	//   ....[36]....
        /*0234*/ 	.word	0xffffffff


	//   ....[37]....
        /*0238*/ 	.word	0xffffffff


	//   ....[38]....
        /*023c*/ 	.word	0xffffffff


	//   ....[39]....
        /*0240*/ 	.word	0xffffffff


	//   ....[40]....
        /*0244*/ 	.word	0xffffffff


	//   ....[41]....
        /*0248*/ 	.word	0xffffffff


	//   ....[42]....
        /*024c*/ 	.word	0xffffffff


	//   ....[43]....
        /*0250*/ 	.word	0xffffffff


	//   ....[44]....
        /*0254*/ 	.word	0xffffffff


	//   ....[45]....
        /*0258*/ 	.word	0xffffffff


	//   ....[46]....
        /*025c*/ 	.word	0xffffffff


	//   ....[47]....
        /*0260*/ 	.word	0xffffffff


	//   ....[48]....
        /*0264*/ 	.word	0xffffffff


	//   ....[49]....
        /*0268*/ 	.word	0xffffffff


	//   ....[50]....
        /*026c*/ 	.word	0xffffffff


	//   ....[51]....
        /*0270*/ 	.word	0xffffffff


	//   ....[52]....
        /*0274*/ 	.word	0xffffffff


	//   ....[53]....
        /*0278*/ 	.word	0xffffffff


	//   ....[54]....
        /*027c*/ 	.word	0xffffffff


	//   ....[55]....
        /*0280*/ 	.word	0xffffffff


	//   ....[56]....
        /*0284*/ 	.word	0xffffffff


	//   ....[57]....
        /*0288*/ 	.word	0xffffffff


	//   ....[58]....
        /*028c*/ 	.word	0xffffffff


	//   ....[59]....
        /*0290*/ 	.word	0xffffffff


	//   ....[60]....
        /*0294*/ 	.word	0xffffffff


	//   ....[61]....
        /*0298*/ 	.word	0xffffffff


	//   ....[62]....
        /*029c*/ 	.word	0xffffffff


	//   ....[63]....
        /*02a0*/ 	.word	0xffffffff


	//   ....[64]....
        /*02a4*/ 	.word	0xffffffff


	//   ....[65]....
        /*02a8*/ 	.word	0xffffffff


	//   ....[66]....
        /*02ac*/ 	.word	0xffffffff


	//   ....[67]....
        /*02b0*/ 	.word	0xffffffff


	//   ....[68]....
        /*02b4*/ 	.word	0xffffffff


	//   ....[69]....
        /*02b8*/ 	.word	0xffffffff


	//   ....[70]....
        /*02bc*/ 	.word	0xffffffff


	//   ....[71]....
        /*02c0*/ 	.word	0xffffffff


	//   ....[72]....
        /*02c4*/ 	.word	0xffffffff


	//   ....[73]....
        /*02c8*/ 	.word	0xffffffff


	//   ....[74]....
        /*02cc*/ 	.word	0xffffffff


	//   ....[75]....
        /*02d0*/ 	.word	0xffffffff


	//   ....[76]....
        /*02d4*/ 	.word	0xffffffff


	//   ....[77]....
        /*02d8*/ 	.word	0xffffffff


	//   ....[78]....
        /*02dc*/ 	.word	0xffffffff


	//   ....[79]....
        /*02e0*/ 	.word	0xffffffff


	//   ....[80]....
        /*02e4*/ 	.word	0xffffffff


	//   ....[81]....
        /*02e8*/ 	.word	0xffffffff


	//   ....[82]....
        /*02ec*/ 	.word	0xffffffff


	//   ....[83]....
        /*02f0*/ 	.word	0xffffffff


	//   ....[84]....
        /*02f4*/ 	.word	0xffffffff


	//   ....[85]....
        /*02f8*/ 	.word	0xffffffff


	//   ....[86]....
        /*02fc*/ 	.word	0xffffffff


	//   ....[87]....
        /*0300*/ 	.word	0xffffffff


	//   ....[88]....
        /*0304*/ 	.word	0xffffffff


	//   ....[89]....
        /*0308*/ 	.word	0xffffffff


	//   ....[90]....
        /*030c*/ 	.word	0xffffffff


	//   ....[91]....
        /*0310*/ 	.word	0xffffffff


	//   ....[92]....
        /*0314*/ 	.word	0xffffffff


	//   ....[93]....
        /*0318*/ 	.word	0xffffffff


	//   ....[94]....
        /*031c*/ 	.word	0xffffffff


	//   ....[95]....
        /*0320*/ 	.word	0xffffffff


	//   ....[96]....
        /*0324*/ 	.word	0xffffffff


	//   ....[97]....
        /*0328*/ 	.word	0xffffffff


	//   ....[98]....
        /*032c*/ 	.word	0xffffffff


	//   ....[99]....
        /*0330*/ 	.word	0xffffffff


	//   ....[100]....
        /*0334*/ 	.word	0xffffffff


	//   ....[101]....
        /*0338*/ 	.word	0xffffffff


	//   ....[102]....
        /*033c*/ 	.word	0xffffffff


	//   ....[103]....
        /*0340*/ 	.word	0xffffffff


	//   ....[104]....
        /*0344*/ 	.word	0xffffffff


	//   ....[105]....
        /*0348*/ 	.word	0xffffffff


	//   ....[106]....
        /*034c*/ 	.word	0xffffffff


	//   ....[107]....
        /*0350*/ 	.word	0xffffffff


	//   ....[108]....
        /*0354*/ 	.word	0xffffffff


	//   ....[109]....
        /*0358*/ 	.word	0xffffffff


	//   ....[110]....
        /*035c*/ 	.word	0xffffffff


	//   ....[111]....
        /*0360*/ 	.word	0xffffffff


	//   ....[112]....
        /*0364*/ 	.word	0xffffffff


	//   ....[113]....
        /*0368*/ 	.word	0xffffffff


	//   ....[114]....
        /*036c*/ 	.word	0xffffffff


	//   ....[115]....
        /*0370*/ 	.word	0x0500000f


	//   ....[116]....
        /*0374*/ 	.word	0x0500000f


	//   ....[117]....
        /*0378*/ 	.word	0x0500000f


	//   ....[118]....
        /*037c*/ 	.word	0x0500000f


	//   ....[119]....
        /*0380*/ 	.word	0x0500000f


	//   ....[120]....
        /*0384*/ 	.word	0x0500000f


	//   ....[121]....
        /*0388*/ 	.word	0x0500000f


	//   ....[122]....
        /*038c*/ 	.word	0x0500000f


	//   ....[123]....
        /*0390*/ 	.word	0x0500000f


	//   ....[124]....
        /*0394*/ 	.word	0x0500000f


	//   ....[125]....
        /*0398*/ 	.word	0x0500000f


	//   ....[126]....
        /*039c*/ 	.word	0x0500000f


	//   ....[127]....
        /*03a0*/ 	.word	0x0500000f


	//   ....[128]....
        /*03a4*/ 	.word	0x0500000f


	//   ....[129]....
        /*03a8*/ 	.word	0x0500000f


	//   ....[130]....
        /*03ac*/ 	.word	0x0500000f


	//   ....[131]....
        /*03b0*/ 	.word	0x0500000f


	//   ....[132]....
        /*03b4*/ 	.word	0x0500000f


	//   ....[133]....
        /*03b8*/ 	.word	0x0500000f


	//   ....[134]....
        /*03bc*/ 	.word	0x0500000f


	//   ....[135]....
        /*03c0*/ 	.word	0x0500000f


	//   ....[136]....
        /*03c4*/ 	.word	0x0500000f


	//   ....[137]....
        /*03c8*/ 	.word	0x0500000f


	//   ....[138]....
        /*03cc*/ 	.word	0x0500000f


	//   ....[139]....
        /*03d0*/ 	.word	0x0500000f


	//   ....[140]....
        /*03d4*/ 	.word	0x0500000f


	//   ....[141]....
        /*03d8*/ 	.word	0x0500000f


	//   ....[142]....
        /*03dc*/ 	.word	0x0500000f


	//   ....[143]....
        /*03e0*/ 	.word	0x0500000f


	//   ....[144]....
        /*03e4*/ 	.word	0x0500000f


	//   ....[145]....
        /*03e8*/ 	.word	0x0500000f


	//   ....[146]....
        /*03ec*/ 	.word	0x0500000f


	//   ....[147]....
        /*03f0*/ 	.word	0x0500000f


	//   ....[148]....
        /*03f4*/ 	.word	0x0500000f


	//   ....[149]....
        /*03f8*/ 	.word	0x0500000f


	//   ....[150]....
        /*03fc*/ 	.word	0x0500000f


	//   ....[151]....
        /*0400*/ 	.word	0x0500000f


	//   ....[152]....
        /*0404*/ 	.word	0x0500000f


	//   ....[153]....
        /*0408*/ 	.word	0x0500000f


	//   ....[154]....
        /*040c*/ 	.word	0x0500000f


	//   ....[155]....
        /*0410*/ 	.word	0x0500000f


	//   ....[156]....
        /*0414*/ 	.word	0x0500000f


	//   ....[157]....
        /*0418*/ 	.word	0x0500000f


	//   ....[158]....
        /*041c*/ 	.word	0x0500000f


	//   ....[159]....
        /*0420*/ 	.word	0x0500000f


	//   ....[160]....
        /*0424*/ 	.word	0x0500000f


	//   ....[161]....
        /*0428*/ 	.word	0x0500000f


	//   ....[162]....
        /*042c*/ 	.word	0x0500000f


	//   ....[163]....
        /*0430*/ 	.word	0x0500000f


	//   ....[164]....
        /*0434*/ 	.word	0x0500000f


	//   ....[165]....
        /*0438*/ 	.word	0x0500000f


	//   ....[166]....
        /*043c*/ 	.word	0x0500000f


	//   ....[167]....
        /*0440*/ 	.word	0x0500000f


	//   ....[168]....
        /*0444*/ 	.word	0x0500000f


	//   ....[169]....
        /*0448*/ 	.word	0x0500000f


	//   ....[170]....
        /*044c*/ 	.word	0x0500000f


	//   ....[171]....
        /*0450*/ 	.word	0x0500000f


	//   ....[172]....
        /*0454*/ 	.word	0x0500000f


	//   ....[173]....
        /*0458*/ 	.word	0x0500000f


	//   ....[174]....
        /*045c*/ 	.word	0x0500000f


	//----- nvinfo : EIATTR_COOP_GROUP_INSTR_OFFSETS
	.align		4
.L_646:
        /*0460*/ 	.byte	0x04, 0x28
        /*0462*/ 	.short	(.L_648 - .L_647)


	//   ....[0]....
.L_647:
        /*0464*/ 	.word	0x00000070


	//   ....[1]....
        /*0468*/ 	.word	0x000000b0


	//   ....[2]....
        /*046c*/ 	.word	0x00000290


	//   ....[3]....
        /*0470*/ 	.word	0x000003f0


	//   ....[4]....
        /*0474*/ 	.word	0x00000510


	//   ....[5]....
        /*0478*/ 	.word	0x00000670


	//   ....[6]....
        /*047c*/ 	.word	0x00001e00


	//   ....[7]....
        /*0480*/ 	.word	0x00003e10


	//   ....[8]....
        /*0484*/ 	.word	0x00004c00


	//   ....[9]....
        /*0488*/ 	.word	0x00004c90


	//   ....[10]....
        /*048c*/ 	.word	0x00004ed0


	//   ....[11]....
        /*0490*/ 	.word	0x00004f90


	//   ....[12]....
        /*0494*/ 	.word	0x000057f0


	//   ....[13]....
        /*0498*/ 	.word	0x00005fc0


	//   ....[14]....
        /*049c*/ 	.word	0x00006030


	//   ....[15]....
        /*04a0*/ 	.word	0x00006890


	//   ....[16]....
        /*04a4*/ 	.word	0x000068f0


	//   ....[17]....
        /*04a8*/ 	.word	0x00007540


	//   ....[18]....
        /*04ac*/ 	.word	0x00007600


	//   ....[19]....
        /*04b0*/ 	.word	0x00007670


	//   ....[20]....
        /*04b4*/ 	.word	0x00007690


	//   ....[21]....
        /*04b8*/ 	.word	0x000076d0


	//   ....[22]....
        /*04bc*/ 	.word	0x00008ec0


	//   ....[23]....
        /*04c0*/ 	.word	0x000092d0


	//   ....[24]....
        /*04c4*/ 	.word	0x000092f0


	//   ....[25]....
        /*04c8*/ 	.word	0x00009320


	//   ....[26]....
        /*04cc*/ 	.word	0x00009330


	//   ....[27]....
        /*04d0*/ 	.word	0x00009fc0


	//   ....[28]....
        /*04d4*/ 	.word	0x00009fe0


	//   ....[29]....
        /*04d8*/ 	.word	0x0000a290


	//   ....[30]....
        /*04dc*/ 	.word	0x0000a2b0


	//   ....[31]....
        /*04e0*/ 	.word	0x0000aa20


	//   ....[32]....
        /*04e4*/ 	.word	0x0000aa30


	//   ....[33]....
        /*04e8*/ 	.word	0x0000b280


	//   ....[34]....
        /*04ec*/ 	.word	0x0000b2a0


	//   ....[35]....
        /*04f0*/ 	.word	0x0000c6a0


	//   ....[36]....
        /*04f4*/ 	.word	0x0000c6d0


	//   ....[37]....
        /*04f8*/ 	.word	0x0000c900


	//   ....[38]....
        /*04fc*/ 	.word	0x0000c920


	//   ....[39]....
        /*0500*/ 	.word	0x0000cbe0


	//   ....[40]....
        /*0504*/ 	.word	0x0000cdd0


	//   ....[41]....
        /*0508*/ 	.word	0x0000ce00


	//   ....[42]....
        /*050c*/ 	.word	0x0000ce30


	//   ....[43]....
        /*0510*/ 	.word	0x0000ce60


	//   ....[44]....
        /*0514*/ 	.word	0x0000ce90


	//   ....[45]....
        /*0518*/ 	.word	0x0000cec0


	//   ....[46]....
        /*051c*/ 	.word	0x0000d030


	//   ....[47]....
        /*0520*/ 	.word	0x0000d060


	//   ....[48]....
        /*0524*/ 	.word	0x0000d090


	//   ....[49]....
        /*0528*/ 	.word	0x0000d0c0


	//   ....[50]....
        /*052c*/ 	.word	0x0000d0f0


	//   ....[51]....
        /*0530*/ 	.word	0x0000d120


	//   ....[52]....
        /*0534*/ 	.word	0x0000d1b0


	//   ....[53]....
        /*0538*/ 	.word	0x0000d1e0


	//   ....[54]....
        /*053c*/ 	.word	0x0000d1f0


	//   ....[55]....
        /*0540*/ 	.word	0x0000d280


	//   ....[56]....
        /*0544*/ 	.word	0x0000ee20


	//   ....[57]....
        /*0548*/ 	.word	0x0000ee40


	//   ....[58]....
        /*054c*/ 	.word	0x0000eed0


	//   ....[59]....
        /*0550*/ 	.word	0x0000eef0


	//   ....[60]....
        /*0554*/ 	.word	0x0000ef70


	//   ....[61]....
        /*0558*/ 	.word	0x0000ef90


	//   ....[62]....
        /*055c*/ 	.word	0x0000efa0


	//   ....[63]....
        /*0560*/ 	.word	0x0000efb0


	//   ....[64]....
        /*0564*/ 	.word	0x0000f700


	//   ....[65]....
        /*0568*/ 	.word	0x0000f730


	//   ....[66]....
        /*056c*/ 	.word	0x0000f7d0


	//   ....[67]....
        /*0570*/ 	.word	0x0000f7f0


	//   ....[68]....
        /*0574*/ 	.word	0x0000f870


	//   ....[69]....
        /*0578*/ 	.word	0x0000f890


	//   ....[70]....
        /*057c*/ 	.word	0x0000f8a0


	//   ....[71]....
        /*0580*/ 	.word	0x0000f8b0


	//   ....[72]....
        /*0584*/ 	.word	0x0000fd30


	//   ....[73]....
        /*0588*/ 	.word	0x0000fdf0


	//   ....[74]....
        /*058c*/ 	.word	0x0000ff40


	//   ....[75]....
        /*0590*/ 	.word	0x0000ff80


	//   ....[76]....
        /*0594*/ 	.word	0x0000ff90


	//   ....[77]....
        /*0598*/ 	.word	0x0000ffa0


	//   ....[78]....
        /*059c*/ 	.word	0x000100f0


	//   ....[79]....
        /*05a0*/ 	.word	0x00010240


	//   ....[80]....
        /*05a4*/ 	.word	0x00010a30


	//   ....[81]....
        /*05a8*/ 	.word	0x00010a50


	//   ....[82]....
        /*05ac*/ 	.word	0x00010aa0


	//   ....[83]....
        /*05b0*/ 	.word	0x00010ab0


	//   ....[84]....
        /*05b4*/ 	.word	0x00010af0


	//   ....[85]....
        /*05b8*/ 	.word	0x00010b00


	//   ....[86]....
        /*05bc*/ 	.word	0x00010b10


	//   ....[87]....
        /*05c0*/ 	.word	0x00010b50


	//   ....[88]....
        /*05c4*/ 	.word	0x00010e50


	//   ....[89]....
        /*05c8*/ 	.word	0x00010e90


	//   ....[90]....
        /*05cc*/ 	.word	0x00010eb0


	//   ....[91]....
        /*05d0*/ 	.word	0x00010ed0


	//   ....[92]....
        /*05d4*/ 	.word	0x00010f00


	//   ....[93]....
        /*05d8*/ 	.word	0x00010f20


	//   ....[94]....
        /*05dc*/ 	.word	0x00011020


	//   ....[95]....
        /*05e0*/ 	.word	0x00011170


	//   ....[96]....
        /*05e4*/ 	.word	0x000117b0


	//   ....[97]....
        /*05e8*/ 	.word	0x000117e0


	//   ....[98]....
        /*05ec*/ 	.word	0x00011840


	//   ....[99]....
        /*05f0*/ 	.word	0x00011870


	//   ....[100]....
        /*05f4*/ 	.word	0x000118a0


	//   ....[101]....
        /*05f8*/ 	.word	0x000118d0


	//   ....[102]....
        /*05fc*/ 	.word	0x00011900


	//   ....[103]....
        /*0600*/ 	.word	0x00011930


	//   ....[104]....
        /*0604*/ 	.word	0x00011ad0


	//   ....[105]....
        /*0608*/ 	.word	0x00011b00


	//   ....[106]....
        /*060c*/ 	.word	0x00011b30


	//   ....[107]....
        /*0610*/ 	.word	0x00011b60


	//   ....[108]....
        /*0614*/ 	.word	0x00011b90


	//   ....[109]....
        /*0618*/ 	.word	0x00011bc0


	//   ....[110]....
        /*061c*/ 	.word	0x00011c80


	//   ....[111]....
        /*0620*/ 	.word	0x00011ca0


	//   ....[112]....
        /*0624*/ 	.word	0x00011cb0


	//   ....[113]....
        /*0628*/ 	.word	0x00011d10


	//   ....[114]....
        /*062c*/ 	.word	0x00012330


	//   ....[115]....
        /*0630*/ 	.word	0x000128c0


	//   ....[116]....
        /*0634*/ 	.word	0x000129b0


	//   ....[117]....
        /*0638*/ 	.word	0x00012a50


	//   ....[118]....
        /*063c*/ 	.word	0x00012ab0


	//   ....[119]....
        /*0640*/ 	.word	0x00012ba0


	//   ....[120]....
        /*0644*/ 	.word	0x00012c10


	//   ....[121]....
        /*0648*/ 	.word	0x00012d00


	//   ....[122]....
        /*064c*/ 	.word	0x00012d70


	//   ....[123]....
        /*0650*/ 	.word	0x00012e10


	//   ....[124]....
        /*0654*/ 	.word	0x00012f00


	//   ....[125]....
        /*0658*/ 	.word	0x00012f70


	//   ....[126]....
        /*065c*/ 	.word	0x00012fd0


	//   ....[127]....
        /*0660*/ 	.word	0x000130c0


	//   ....[128]....
        /*0664*/ 	.word	0x00013120


	//   ....[129]....
        /*0668*/ 	.word	0x00013220


	//   ....[130]....
        /*066c*/ 	.word	0x00013280


	//   ....[131]....
        /*0670*/ 	.word	0x00013320


	//   ....[132]....
        /*0674*/ 	.word	0x000134a0


	//   ....[133]....
        /*0678*/ 	.word	0x000135a0


	//   ....[134]....
        /*067c*/ 	.word	0x00013820


	//   ....[135]....
        /*0680*/ 	.word	0x00013870


	//   ....[136]....
        /*0684*/ 	.word	0x00013a40


	//   ....[137]....
        /*0688*/ 	.word	0x00013a90


	//   ....[138]....
        /*068c*/ 	.word	0x00013c60


	//   ....[139]....
        /*0690*/ 	.word	0x00013cb0


	//   ....[140]....
        /*0694*/ 	.word	0x00013da0


	//   ....[141]....
        /*0698*/ 	.word	0x00013e40


	//   ....[142]....
        /*069c*/ 	.word	0x00013ea0


	//   ....[143]....
        /*06a0*/ 	.word	0x00013f50


	//   ....[144]....
        /*06a4*/ 	.word	0x00013fb0


	//   ....[145]....
        /*06a8*/ 	.word	0x00014060


	//   ....[146]....
        /*06ac*/ 	.word	0x000140c0


	//   ....[147]....
        /*06b0*/ 	.word	0x00014170


	//   ....[148]....
        /*06b4*/ 	.word	0x00014260


	//   ....[149]....
        /*06b8*/ 	.word	0x00014340


	//   ....[150]....
        /*06bc*/ 	.word	0x00014450


	//   ....[151]....
        /*06c0*/ 	.word	0x00014550


	//   ....[152]....
        /*06c4*/ 	.word	0x00014680


	//   ....[153]....
        /*06c8*/ 	.word	0x00014760


	//   ....[154]....
        /*06cc*/ 	.word	0x00014860


	//   ....[155]....
        /*06d0*/ 	.word	0x00014940


	//   ....[156]....
        /*06d4*/ 	.word	0x000149d0


	//   ....[157]....
        /*06d8*/ 	.word	0x00014a70


	//   ....[158]....
        /*06dc*/ 	.word	0x00014bf0


	//   ....[159]....
        /*06e0*/ 	.word	0x00014c60


	//   ....[160]....
        /*06e4*/ 	.word	0x00014cd0


	//   ....[161]....
        /*06e8*/ 	.word	0x00014d40


	//   ....[162]....
        /*06ec*/ 	.word	0x00014db0


	//   ....[163]....
        /*06f0*/ 	.word	0x00014e30


	//   ....[164]....
        /*06f4*/ 	.word	0x00014eb0


	//   ....[165]....
        /*06f8*/ 	.word	0x00014f40


	//   ....[166]....
        /*06fc*/ 	.word	0x00014fb0


	//   ....[167]....
        /*0700*/ 	.word	0x00015020


	//   ....[168]....
        /*0704*/ 	.word	0x00015090


	//   ....[169]....
        /*0708*/ 	.word	0x00015110


	//   ....[170]....
        /*070c*/ 	.word	0x00015180


	//   ....[171]....
        /*0710*/ 	.word	0x00015220


	//   ....[172]....
        /*0714*/ 	.word	0x00015270


	//   ....[173]....
        /*0718*/ 	.word	0x00015300


	//   ....[174]....
        /*071c*/ 	.word	0x00015430


	//----- nvinfo : EIATTR_REG_RECONFIG
	.align		4
.L_648:
        /*0720*/ 	.byte	0x01, 0x54
	.zero		2


	//----- nvinfo : EIATTR_SYSCALL_OFFSETS
	.align		4
        /*0724*/ 	.byte	0x04, 0x46
        /*0726*/ 	.short	(.L_650 - .L_649)


	//   ....[0]....
.L_649:
        /*0728*/ 	.word	0x00003fd0


	//   ....[1]....
        /*072c*/ 	.word	0x0000e270


	//   ....[2]....
        /*0730*/ 	.word	0x0000e3c0


	//   ....[3]....
        /*0734*/ 	.word	0x0000e4b0


	//   ....[4]....
        /*0738*/ 	.word	0x0000f3d0


	//----- nvinfo : EIATTR_MBARRIER_INSTR_OFFSETS
	.align		4
.L_650:
        /*073c*/ 	.byte	0x04, 0x39
        /*073e*/ 	.short	(.L_652 - .L_651)


	//   ....[0]....
.L_651:
        /*0740*/ 	.word	0x00000180
        /*0744*/ 	.word	0x000000ff
        /*0748*/ 	.word	0x00028c00
        /*074c*/ 	.short	0x0100
        /*074e*/ 	.byte	0x08
	.zero		1


	//   ....[1]....
        /*0750*/ 	.word	0x00000190
        /*0754*/ 	.word	0x000000ff
        /*0758*/ 	.word	0x00028c20
        /*075c*/ 	.short	0x0100
        /*075e*/ 	.byte	0x08
	.zero		1


	//   ....[2]....
        /*0760*/ 	.word	0x00000240
        /*0764*/ 	.word	0x000000ff
        /*0768*/ 	.word	0x00028c30
        /*076c*/ 	.short	0x0100
        /*076e*/ 	.byte	0x06
	.zero		1


	//   ....[3]....
        /*0770*/ 	.word	0x00000250
        /*0774*/ 	.word	0x000000ff
        /*0778*/ 	.word	0x00028c40
        /*077c*/ 	.short	0x0100
        /*077e*/ 	.byte	0x06
	.zero		1


	//   ....[4]....
        /*0780*/ 	.word	0x00000260
        /*0784*/ 	.word	0x000000ff
        /*0788*/ 	.word	0x00028c38
        /*078c*/ 	.short	0x0100
        /*078e*/ 	.byte	0x06
	.zero		1


	//   ....[5]....
        /*0790*/ 	.word	0x00000270
        /*0794*/ 	.word	0x000000ff
        /*0798*/ 	.word	0x00028c48
        /*079c*/ 	.short	0x0100
        /*079e*/ 	.byte	0x06
	.zero		1


	//   ....[6]....
        /*07a0*/ 	.word	0x000003a0
        /*07a4*/ 	.word	0x000000ff
        /*07a8*/ 	.word	0x00028c50
        /*07ac*/ 	.short	0x0100
        /*07ae*/ 	.byte	0x08
	.zero		1


	//   ....[7]....
        /*07b0*/ 	.word	0x000003b0
        /*07b4*/ 	.word	0x000000ff
        /*07b8*/ 	.word	0x00028c60
        /*07bc*/ 	.short	0x0100
        /*07be*/ 	.byte	0x08
	.zero		1


	//   ....[8]....
        /*07c0*/ 	.word	0x000003c0
        /*07c4*/ 	.word	0x000000ff
        /*07c8*/ 	.word	0x00028c58
        /*07cc*/ 	.short	0x0100
        /*07ce*/ 	.byte	0x08
	.zero		1


	//   ....[9]....
        /*07d0*/ 	.word	0x000003d0
        /*07d4*/ 	.word	0x000000ff
        /*07d8*/ 	.word	0x00028c68
        /*07dc*/ 	.short	0x0100
        /*07de*/ 	.byte	0x08
	.zero		1


	//   ....[10]....
        /*07e0*/ 	.word	0x000004c0
        /*07e4*/ 	.word	0x000000ff
        /*07e8*/ 	.word	0x00028c70
        /*07ec*/ 	.short	0x0100
        /*07ee*/ 	.byte	0x06
	.zero		1


	//   ....[11]....
        /*07f0*/ 	.word	0x000004d0
        /*07f4*/ 	.word	0x000000ff
        /*07f8*/ 	.word	0x00028c80
        /*07fc*/ 	.short	0x0100
        /*07fe*/ 	.byte	0x06
	.zero		1


	//   ....[12]....
        /*0800*/ 	.word	0x000004e0
        /*0804*/ 	.word	0x000000ff
        /*0808*/ 	.word	0x00028c78
        /*080c*/ 	.short	0x0100
        /*080e*/ 	.byte	0x06
	.zero		1


	//   ....[13]....
        /*0810*/ 	.word	0x000004f0
        /*0814*/ 	.word	0x000000ff
        /*0818*/ 	.word	0x00028c88
        /*081c*/ 	.short	0x0100
        /*081e*/ 	.byte	0x06
	.zero		1


	//   ....[14]....
        /*0820*/ 	.word	0x00000620
        /*0824*/ 	.word	0x000000ff
        /*0828*/ 	.word	0x00028c90
        /*082c*/ 	.short	0x0100
        /*082e*/ 	.byte	0x08
	.zero		1


	//   ....[15]....
        /*0830*/ 	.word	0x00000630
        /*0834*/ 	.word	0x000000ff
        /*0838*/ 	.word	0x00028ca0
        /*083c*/ 	.short	0x0100
        /*083e*/ 	.byte	0x08
	.zero		1


	//   ....[16]....
        /*0840*/ 	.word	0x00000640
        /*0844*/ 	.word	0x000000ff
        /*0848*/ 	.word	0x00028c98
        /*084c*/ 	.short	0x0100
        /*084e*/ 	.byte	0x08
	.zero		1


	//   ....[17]....
        /*0850*/ 	.word	0x00000650
        /*0854*/ 	.word	0x000000ff
        /*0858*/ 	.word	0x00028ca8
        /*085c*/ 	.short	0x0100
        /*085e*/ 	.byte	0x08
	.zero		1


	//   ....[18]....
        /*0860*/ 	.word	0x00000790
        /*0864*/ 	.word	0x000000ff
        /*0868*/ 	.word	0x00028cb0
        /*086c*/ 	.short	0x0100
        /*086e*/ 	.byte	0x08
	.zero		1


	//   ....[19]....
        /*0870*/ 	.word	0x000007a0
        /*0874*/ 	.word	0x000000ff
        /*0878*/ 	.word	0x00028cc0
        /*087c*/ 	.short	0x0100
        /*087e*/ 	.byte	0x08
	.zero		1


	//   ....[20]....
        /*0880*/ 	.word	0x000007b0
        /*0884*/ 	.word	0x000000ff
        /*0888*/ 	.word	0x00028cb8
        /*088c*/ 	.short	0x0100
        /*088e*/ 	.byte	0x08
	.zero		1


	//   ....[21]....
        /*0890*/ 	.word	0x000007c0
        /*0894*/ 	.word	0x000000ff
        /*0898*/ 	.word	0x00028cc8
        /*089c*/ 	.short	0x0100
        /*089e*/ 	.byte	0x08
	.zero		1


	//   ....[22]....
        /*08a0*/ 	.word	0x00001f40
        /*08a4*/ 	.word	0x000000ff
        /*08a8*/ 	.word	0x00028c50
        /*08ac*/ 	.short	0x010a
        /*08ae*/ 	.byte	0x11
	.zero		1


	//   ....[23]....
        /*08b0*/ 	.word	0x00002200
        /*08b4*/ 	.word	0x000000ff
        /*08b8*/ 	.word	0x00000000
        /*08bc*/ 	.short	0x0101
        /*08be*/ 	.byte	0x06
	.zero		1


	//   ....[24]....
        /*08c0*/ 	.word	0x00002b60
        /*08c4*/ 	.word	0x000000ff
        /*08c8*/ 	.word	0x00028c50
        /*08cc*/ 	.short	0x010a
        /*08ce*/ 	.byte	0x06
	.zero		1


	//   ....[25]....
        /*08d0*/ 	.word	0x00002ba0
        /*08d4*/ 	.word	0x000000ff
        /*08d8*/ 	.word	0x00028c50
        /*08dc*/ 	.short	0x010a
        /*08de*/ 	.byte	0x06
	.zero		1


	//   ....[26]....
        /*08e0*/ 	.word	0x00002e10
        /*08e4*/ 	.word	0x000000ff
        /*08e8*/ 	.word	0x00000000
        /*08ec*/ 	.short	0x0101
        /*08ee*/ 	.byte	0x06
	.zero		1


	//   ....[27]....
        /*08f0*/ 	.word	0x00004080
        /*08f4*/ 	.word	0x000000ff
        /*08f8*/ 	.word	0x00028c00
        /*08fc*/ 	.short	0x010a
        /*08fe*/ 	.byte	0x27
	.zero		1


	//   ....[28]....
        /*0900*/ 	.word	0x00004100
        /*0904*/ 	.word	0x00000006
        /*0908*/ 	.word	0x00028c30
        /*090c*/ 	.short	0x010a
        /*090e*/ 	.byte	0x3f
	.zero		1


	//   ....[29]....
        /*0910*/ 	.word	0x00004140
        /*0914*/ 	.word	0x00000006
        /*0918*/ 	.word	0x00028c30
        /*091c*/ 	.short	0x010a
        /*091e*/ 	.byte	0x3f
	.zero		1


	//   ....[30]....
        /*0920*/ 	.word	0x00004870
        /*0924*/ 	.word	0x000000ff
        /*0928*/ 	.word	0x00000000
        /*092c*/ 	.short	0x0101
        /*092e*/ 	.byte	0x06
	.zero		1


	//   ....[31]....
        /*0930*/ 	.word	0x000055a0
        /*0934*/ 	.word	0x00000006
        /*0938*/ 	.word	0x00028c50
        /*093c*/ 	.short	0x010a
        /*093e*/ 	.byte	0x3f
	.zero		1


	//   ....[32]....
        /*0940*/ 	.word	0x000055f0
        /*0944*/ 	.word	0x00000006
        /*0948*/ 	.word	0x00028c50
        /*094c*/ 	.short	0x010a
        /*094e*/ 	.byte	0x3f
	.zero		1


	//   ....[33]....
        /*0950*/ 	.word	0x00005890
        /*0954*/ 	.word	0x000000ff
        /*0958*/ 	.word	0x00000000
        /*095c*/ 	.short	0x0101
        /*095e*/ 	.byte	0x06
	.zero		1


	//   ....[34]....
        /*0960*/ 	.word	0x000059d0
        /*0964*/ 	.word	0x000000ff
        /*0968*/ 	.word	0x00028c30
        /*096c*/ 	.short	0x010a
        /*096e*/ 	.byte	0x16
	.zero		1


	//   ....[35]....
        /*0970*/ 	.word	0x00005a10
        /*0974*/ 	.word	0x000000ff
        /*0978*/ 	.word	0x00028c30
        /*097c*/ 	.short	0x010a
        /*097e*/ 	.byte	0x16
	.zero		1


	//   ....[36]....
        /*0980*/ 	.word	0x00005e10
        /*0984*/ 	.word	0x000000ff
        /*0988*/ 	.word	0x00000000
        /*098c*/ 	.short	0x0101
        /*098e*/ 	.byte	0x06
	.zero		1


	//   ....[37]....
        /*0990*/ 	.word	0x00007300
        /*0994*/ 	.word	0x000000ff
        /*0998*/ 	.word	0x00028c50
        /*099c*/ 	.short	0x010a
        /*099e*/ 	.byte	0x16
	.zero		1


	//   ....[38]....
        /*09a0*/ 	.word	0x00007340
        /*09a4*/ 	.word	0x000000ff
        /*09a8*/ 	.word	0x00028c50
        /*09ac*/ 	.short	0x010a
        /*09ae*/ 	.byte	0x16
	.zero		1


	//   ....[39]....
        /*09b0*/ 	.word	0x000075e0
        /*09b4*/ 	.word	0x000000ff
        /*09b8*/ 	.word	0x00000000
        /*09bc*/ 	.short	0x0101
        /*09be*/ 	.byte	0x16
	.zero		1


	//   ....[40]....
        /*09c0*/ 	.word	0x00009fd0
        /*09c4*/ 	.word	0x000000ff
        /*09c8*/ 	.word	0x00000000
        /*09cc*/ 	.short	0x0101
        /*09ce*/ 	.byte	0x04
	.zero		1


	//   ....[41]....
        /*09d0*/ 	.word	0x0000a960
        /*09d4*/ 	.word	0x000000ff
        /*09d8*/ 	.word	0x00000000
        /*09dc*/ 	.short	0x0101
        /*09de*/ 	.byte	0x04
	.zero		1


	//   ....[42]....
        /*09e0*/ 	.word	0x0000ec00
        /*09e4*/ 	.word	0x00000013
        /*09e8*/ 	.word	0x00028c40
        /*09ec*/ 	.short	0x010a
        /*09ee*/ 	.byte	0x3f
	.zero		1


	//   ....[43]....
        /*09f0*/ 	.word	0x0000f0b0
        /*09f4*/ 	.word	0x00000013
        /*09f8*/ 	.word	0x00028c30
        /*09fc*/ 	.short	0x0107
        /*09fe*/ 	.byte	0x3f
	.zero		1


	//   ....[44]....
        /*0a00*/ 	.word	0x0000f190
        /*0a04*/ 	.word	0x00000013
        /*0a08*/ 	.word	0x00028c30
        /*0a0c*/ 	.short	0x0101
        /*0a0e*/ 	.byte	0x3f
	.zero		1


	//   ....[45]....
        /*0a10*/ 	.word	0x0000f9b0
        /*0a14*/ 	.word	0x00000011
        /*0a18*/ 	.word	0x00028c00
        /*0a1c*/ 	.short	0x0107
        /*0a1e*/ 	.byte	0x3f
	.zero		1


	//   ....[46]....
        /*0a20*/ 	.word	0x0000faa0
        /*0a24*/ 	.word	0x00000011
        /*0a28*/ 	.word	0x00028c00
        /*0a2c*/ 	.short	0x0101
        /*0a2e*/ 	.byte	0x3f
	.zero		1


	//   ....[47]....
        /*0a30*/ 	.word	0x0000fac0
        /*0a34*/ 	.word	0x00000011
        /*0a38*/ 	.word	0x00028c20
        /*0a3c*/ 	.short	0x010a
        /*0a3e*/ 	.byte	0x3f
	.zero		1


	//   ....[48]....
        /*0a40*/ 	.word	0x0000fb50
        /*0a44*/ 	.word	0x00000013
        /*0a48*/ 	.word	0x00028c60
        /*0a4c*/ 	.short	0x010a
        /*0a4e*/ 	.byte	0x3f
	.zero		1


	//   ....[49]....
        /*0a50*/ 	.word	0x00010460
        /*0a54*/ 	.word	0x00000013
        /*0a58*/ 	.word	0x00028c50
        /*0a5c*/ 	.short	0x0107
        /*0a5e*/ 	.byte	0x3f
	.zero		1


	//   ....[50]....
        /*0a60*/ 	.word	0x00010530
        /*0a64*/ 	.word	0x00000013
        /*0a68*/ 	.word	0x00028c50
        /*0a6c*/ 	.short	0x0101
        /*0a6e*/ 	.byte	0x3f
	.zero		1


	//   ....[51]....
        /*0a70*/ 	.word	0x000108b0
        /*0a74*/ 	.word	0x00000006
        /*0a78*/ 	.word	0x00028c40
        /*0a7c*/ 	.short	0x010a
        /*0a7e*/ 	.byte	0x3f
	.zero		1


	//   ....[52]....
        /*0a80*/ 	.word	0x00010bd0
        /*0a84*/ 	.word	0x00000006
        /*0a88*/ 	.word	0x00028c30
        /*0a8c*/ 	.short	0x0107
        /*0a8e*/ 	.byte	0x3f
	.zero		1


	//   ....[53]....
        /*0a90*/ 	.word	0x00010c90
        /*0a94*/ 	.word	0x00000006
        /*0a98*/ 	.word	0x00028c30
        /*0a9c*/ 	.short	0x0101
        /*0a9e*/ 	.byte	0x3f
	.zero		1


	//   ....[54]....
        /*0aa0*/ 	.word	0x00010cc0
        /*0aa4*/ 	.word	0x00000006
        /*0aa8*/ 	.word	0x00028c60
        /*0aac*/ 	.short	0x010a
        /*0aae*/ 	.byte	0x3f
	.zero		1


	//   ....[55]....
        /*0ab0*/ 	.word	0x00011370
        /*0ab4*/ 	.word	0x00000006
        /*0ab8*/ 	.word	0x00028c50
        /*0abc*/ 	.short	0x0107
        /*0abe*/ 	.byte	0x3f
	.zero		1


	//   ....[56]....
        /*0ac0*/ 	.word	0x00011430
        /*0ac4*/ 	.word	0x00000006
        /*0ac8*/ 	.word	0x00028c50
        /*0acc*/ 	.short	0x0101
        /*0ace*/ 	.byte	0x3f
	.zero		1


	//   ....[57]....
        /*0ad0*/ 	.word	0x000122b0
        /*0ad4*/ 	.word	0x00000007
        /*0ad8*/ 	.word	0x00028c20
        /*0adc*/ 	.short	0x010a
        /*0ade*/ 	.byte	0x3f
	.zero		1


	//   ....[58]....
        /*0ae0*/ 	.word	0x00012430
        /*0ae4*/ 	.word	0x00000005
        /*0ae8*/ 	.word	0x00028c40
        /*0aec*/ 	.short	0x010a
        /*0aee*/ 	.byte	0x3f
	.zero		1


	//   ....[59]....
        /*0af0*/ 	.word	0x000124d0
        /*0af4*/ 	.word	0x00000003
        /*0af8*/ 	.word	0x00028c40
        /*0afc*/ 	.short	0x010a
        /*0afe*/ 	.byte	0x3f
	.zero		1


	//   ....[60]....
        /*0b00*/ 	.word	0x00012510
        /*0b04*/ 	.word	0x00000005
        /*0b08*/ 	.word	0x00028c60
        /*0b0c*/ 	.short	0x010a
        /*0b0e*/ 	.byte	0x3f
	.zero		1


	//   ....[61]....
        /*0b10*/ 	.word	0x00012550
        /*0b14*/ 	.word	0x00000003
        /*0b18*/ 	.word	0x00028c60
        /*0b1c*/ 	.short	0x010a
        /*0b1e*/ 	.byte	0x3f
	.zero		1


	//   ....[62]....
        /*0b20*/ 	.word	0x000125c0
        /*0b24*/ 	.word	0x00000003
        /*0b28*/ 	.word	0x00028c50
        /*0b2c*/ 	.short	0x010a
        /*0b2e*/ 	.byte	0x3f
	.zero		1


	//   ....[63]....
        /*0b30*/ 	.word	0x00012620
        /*0b34*/ 	.word	0x00000003
        /*0b38*/ 	.word	0x00028c50
        /*0b3c*/ 	.short	0x010a
        /*0b3e*/ 	.byte	0x3f
	.zero		1


	//   ....[64]....
        /*0b40*/ 	.word	0x00012680
        /*0b44*/ 	.word	0x00000003
        /*0b48*/ 	.word	0x00028c00
        /*0b4c*/ 	.short	0x010a
        /*0b4e*/ 	.byte	0x3f
	.zero		1


	//   ....[65]....
        /*0b50*/ 	.word	0x000126d0
        /*0b54*/ 	.word	0x00000006
        /*0b58*/ 	.word	0x00028c30
        /*0b5c*/ 	.short	0x010a
        /*0b5e*/ 	.byte	0x3f
	.zero		1


	//   ....[66]....
        /*0b60*/ 	.word	0x00012720
        /*0b64*/ 	.word	0x00000006
        /*0b68*/ 	.word	0x00028c50
        /*0b6c*/ 	.short	0x010a
        /*0b6e*/ 	.byte	0x3f
	.zero		1


	//   ....[67]....
        /*0b70*/ 	.word	0x00012780
        /*0b74*/ 	.word	0x00000007
        /*0b78*/ 	.word	0x00028c30
        /*0b7c*/ 	.short	0x010a
        /*0b7e*/ 	.byte	0x3f
	.zero		1


	//   ....[68]....
        /*0b80*/ 	.word	0x000127e0
        /*0b84*/ 	.word	0x00000009
        /*0b88*/ 	.word	0x00028c50
        /*0b8c*/ 	.short	0x010a
        /*0b8e*/ 	.byte	0x3f
	.zero		1


	//   ....[69]....
        /*0b90*/ 	.word	0x00012900
        /*0b94*/ 	.word	0x00000013
        /*0b98*/ 	.word	0x00028c40
        /*0b9c*/ 	.short	0x010a
        /*0b9e*/ 	.byte	0x3f
	.zero		1


	//   ....[70]....
        /*0ba0*/ 	.word	0x000133a0
        /*0ba4*/ 	.word	0x00000011
        /*0ba8*/ 	.word	0x00028c20
        /*0bac*/ 	.short	0x010a
        /*0bae*/ 	.byte	0x3f
	.zero		1


	//   ....[71]....
        /*0bb0*/ 	.word	0x000133f0
        /*0bb4*/ 	.word	0x00000013
        /*0bb8*/ 	.word	0x00028c60
        /*0bbc*/ 	.short	0x010a
        /*0bbe*/ 	.byte	0x3f
	.zero		1


	//   ....[72]....
        /*0bc0*/ 	.word	0x00013cf0
        /*0bc4*/ 	.word	0x00000006
        /*0bc8*/ 	.word	0x00028c40
        /*0bcc*/ 	.short	0x010a
        /*0bce*/ 	.byte	0x3f
	.zero		1


	//   ....[73]....
        /*0bd0*/ 	.word	0x000141b0
        /*0bd4*/ 	.word	0x00000006
        /*0bd8*/ 	.word	0x00028c60
        /*0bdc*/ 	.short	0x010a
        /*0bde*/ 	.byte	0x3f
	.zero		1


	//   ....[74]....
        /*0be0*/ 	.word	0x00015350
        /*0be4*/ 	.word	0x00000007
        /*0be8*/ 	.word	0x00028c20
        /*0bec*/ 	.short	0x010a
        /*0bee*/ 	.byte	0x3f
	.zero		1


	//   ....[75]....
        /*0bf0*/ 	.word	0x000154f0
        /*0bf4*/ 	.word	0x00000005
        /*0bf8*/ 	.word	0x00028c40
        /*0bfc*/ 	.short	0x010a
        /*0bfe*/ 	.byte	0x3f
	.zero		1


	//   ....[76]....
        /*0c00*/ 	.word	0x00015540
        /*0c04*/ 	.word	0x00000003
        /*0c08*/ 	.word	0x00028c40
        /*0c0c*/ 	.short	0x010a
        /*0c0e*/ 	.byte	0x3f
	.zero		1


	//   ....[77]....
        /*0c10*/ 	.word	0x00015590
        /*0c14*/ 	.word	0x00000005
        /*0c18*/ 	.word	0x00028c60
        /*0c1c*/ 	.short	0x010a
        /*0c1e*/ 	.byte	0x3f
	.zero		1


	//----- nvinfo : EIATTR_NUM_MBARRIERS
	.align		4
.L_652:
        /*0c20*/ 	.byte	0x03, 0x38
        /*0c22*/ 	.short	0x0016


	//----- nvinfo : EIATTR_EXIT_INSTR_OFFSETS
	.align		4
        /*0c24*/ 	.byte	0x04, 0x1c
        /*0c26*/ 	.short	(.L_654 - .L_653)


	//   ....[0]....
.L_653:
        /*0c28*/ 	.word	0x00000970


	//   ....[1]....
        /*0c2c*/ 	.word	0x0000cb80


	//   ....[2]....
        /*0c30*/ 	.word	0x000125a0


	//----- nvinfo : EIATTR_MAX_THREADS
	.align		4
.L_654:
        /*0c34*/ 	.byte	0x04, 0x05
        /*0c36*/ 	.short	(.L_656 - .L_655)
.L_655:
        /*0c38*/ 	.word	0x00000180
        /*0c3c*/ 	.word	0x00000001
        /*0c40*/ 	.word	0x00000001


	//----- nvinfo : EIATTR_CRS_STACK_SIZE
	.align		4
.L_656:
        /*0c44*/ 	.byte	0x04, 0x1e
        /*0c46*/ 	.short	(.L_658 - .L_657)
.L_657:
        /*0c48*/ 	.word	0x00000000


	//----- nvinfo : EIATTR_CBANK_PARAM_SIZE
	.align		4
.L_658:
        /*0c4c*/ 	.byte	0x03, 0x19
        /*0c4e*/ 	.short	0x0af0


	//----- nvinfo : EIATTR_PARAM_CBANK
	.align		4
        /*0c50*/ 	.byte	0x04, 0x0a
        /*0c52*/ 	.short	(.L_660 - .L_659)
	.align		4
.L_659:
        /*0c54*/ 	.word	index@(.nv.constant0._ZN7cutlass13device_kernelIN5flash11enable_sm90INS1_16FlashAttnFwdSm90INS1_25CollectiveMainloopFwdSm90ILi2EN4cute5tupleIJNS5_1CILi1EEES8_S8_EEENS6_IJNS7_ILi64EEESA_SA_EEELi512ENS_6half_tEfNS_4arch4Sm90ELb0ELb0ELb1ELb1ELb1ELb0ELb0ELb0ELb0ELb1ELb1ELb0EEENS1_21CollectiveEpilogueFwdINS6_IJSA_NS7_ILi512EEESA_EEES9_SC_SE_Li256ELb1ELb1ELb1ELb0EEENS1_36VarlenDynamicPersistentTileSchedulerILi64ELi64ELi256ELi128ELb1ELb1ELb1ELb0ELb1ELb1EEEEEEEEEvNT_6ParamsE)
        /*0c58*/ 	.short	0x0210
        /*0c5a*/ 	.short	0x0af0


	//----- nvinfo : EIATTR_SW_WAR
	.align		4
.L_660:
        /*0c5c*/ 	.byte	0x04, 0x36
        /*0c5e*/ 	.short	(.L_662 - .L_661)
.L_661:
        /*0c60*/ 	.word	0x00000008
.L_662:


//--------------------- .nv.info._ZN7cutlass13device_kernelIN5flash11enable_sm90INS1_16FlashAttnFwdSm90INS1_25CollectiveMainloopFwdSm90ILi2EN4cute5tupleIJNS5_1CILi1EEES8_S8_EEENS6_IJNS7_ILi64EEESA_SA_EEELi512ENS_6half_tEfNS_4arch4Sm90ELb0ELb0ELb1ELb1ELb1ELb1ELb0ELb0ELb0ELb1ELb1ELb0EEENS1_21CollectiveEpilogueFwdINS6_IJSA_NS7_ILi512EEESA_EEES9_SC_SE_Li256ELb1ELb1ELb1ELb0EEENS1_36VarlenDynamicPersistentTileSchedulerILi64ELi64ELi256ELi128ELb1ELb1ELb1ELb0ELb1ELb1EEEEEEEEEvNT_6ParamsE --------------------------
	.section	.nv.info._ZN7cutlass13device_kernelIN5flash11enable_sm90INS1_16FlashAttnFwdSm90INS1_25CollectiveMainloopFwdSm90ILi2EN4cute5tupleIJNS5_1CILi1EEES8_S8_EEENS6_IJNS7_ILi64EEESA_SA_EEELi512ENS_6half_tEfNS_4arch4Sm90ELb0ELb0ELb1ELb1ELb1ELb1ELb0ELb0ELb0ELb1ELb1ELb0EEENS1_21CollectiveEpilogueFwdINS6_IJSA_NS7_ILi512EEESA_EEES9_SC_SE_Li256ELb1ELb1ELb1ELb0EEENS1_36VarlenDynamicPersistentTileSchedulerILi64ELi64ELi256ELi128ELb1ELb1ELb1ELb0ELb1ELb1EEEEEEEEEvNT_6ParamsE,"",@"SHT_CUDA_INFO"
	.sectionflags	@""
	.align	4


	//----- nvinfo : EIATTR_CUDA_API_VERSION
	.align		4
        /*0000*/ 	.byte	0x04, 0x37
        /*0002*/ 	.short	(.L_664 - .L_663)
.L_663:
        /*0004*/ 	.word	0x00000082


	//----- nvinfo : EIATTR_KPARAM_INFO
	.align		4
.L_664:
        /*0008*/ 	.byte	0x04, 0x17
        /*000a*/ 	.short	(.L_666 - .L_665)
.L_665:
        /*000c*/ 	.word	0x00000000
        /*0010*/ 	.short	0x0000
        /*0012*/ 	.short	0x0070
        /*0014*/ 	.byte	0x00, 0xf0, 0x01, 0x2a


	//----- nvinfo : EIATTR_SPARSE_MMA_MASK
	.align		4
.L_666:
        /*0018*/ 	.byte	0x03, 0x50
        /*001a*/ 	.short	0x0000


	//----- nvinfo : EIATTR_MAXREG_COUNT
	.align		4
        /*001c*/ 	.byte	0x03, 0x1b
        /*001e*/ 	.short	0x00a8


	//----- nvinfo : EIATTR_NUM_BARRIERS
	.align		4
        /*0020*/ 	.byte	0x02, 0x4c
        /*0022*/ 	.byte	0x10
	.zero		1


	//----- nvinfo : EIATTR_EXTERNS
	.align		4
        /*0024*/ 	.byte	0x04, 0x0f
        /*0026*/ 	.short	(.L_668 - .L_667)


	//   ....[0]....
	.align		4
.L_667:
        /*0028*/ 	.word	index@(__assertfail)


	//----- nvinfo : EIATTR_ANNOTATIONS
	.align		4
.L_668:
        /*002c*/ 	.byte	0x04, 0x55
        /*002e*/ 	.short	(.L_670 - .L_669)


	//   ....[0]....
.L_669:
        /* <DEDUP_REMOVED lines=53> */


	//----- nvinfo : EIATTR_MERCURY_ISA_VERSION
	.align		4
.L_670:
        /*0368*/ 	.byte	0x03, 0x5f
        /*036a*/ 	.short	0x0101


	//----- nvinfo : EIATTR_UNUSED_LOAD_BYTE_OFFSET
	.align		4
        /*036c*/ 	.byte	0x04, 0x44
        /*036e*/ 	.short	(.L_672 - .L_671)


	//   ....[0]....
.L_671:
        /*0370*/ 	.word	0x00000a20
        /*0374*/ 	.word	0x0000fff0


	//   ....[1]....
        /*0378*/ 	.word	0x0000e1d0
        /*037c*/ 	.word	0x0000fff0


	//----- nvinfo : EIATTR_INT_WARP_WIDE_INSTR_OFFSETS
	.align		4
.L_672:
        /*0380*/ 	.byte	0x04, 0x31
        /*0382*/ 	.short	(.L_674 - .L_673)


	//   ....[0]....
.L_673:
        /*0384*/ 	.word	0x00000130


	//   ....[1]....
        /*0388*/ 	.word	0x00000170


	//   ....[2]....
        /*038c*/ 	.word	0x000001e0


	//   ....[3]....
        /*0390*/ 	.word	0x00016520


	//   ....[4]....
        /*0394*/ 	.word	0x000165b0


	//   ....[5]....
        /*0398*/ 	.word	0x00019ad0


	//   ....[6]....
        /*039c*/ 	.word	0x00019b60


	//----- nvinfo : EIATTR_COOP_GROUP_MASK_REGIDS
	.align		4
.L_674:
        /*03a0*/ 	.byte	0x04, 0x29
        /*03a2*/ 	.short	(.L_676 - .L_675)


	//   ....[0]....
.L_675:
        /*03a4*/ 	.word	0xffffffff


	//   ....[1]....
        /*03a8*/ 	.word	0xffffffff


	//   ....[2]....
        /*03ac*/ 	.word	0xffffffff


	//   ....[3]....
        /*03b0*/ 	.word	0xffffffff


	//   ....[4]....
        /*03b4*/ 	.word	0xffffffff


	//   ....[5]....
        /*03b8*/ 	.word	0xffffffff


	//   ....[6]....
        /*03bc*/ 	.word	0xffffffff


	//   ....[7]....
        /*03c0*/ 	.word	0xffffffff


	//   ....[8]....
        /*03c4*/ 	.word	0xffffffff


	//   ....[9]....
        /*03c8*/ 	.word	0xffffffff


	//   ....[10]....
        /*03cc*/ 	.word	0xffffffff


	//   ....[11]....
        /*03d0*/ 	.word	0xffffffff


	//   ....[12]....
        /*03d4*/ 	.word	0xffffffff


	//   ....[13]....
        /*03d8*/ 	.word	0xffffffff


	//   ....[14]....
        /*03dc*/ 	.word	0xffffffff


	//   ....[15]....
        /*03e0*/ 	.word	0xffffffff


	//   ....[16]....
        /*03e4*/ 	.word	0xffffffff


	//   ....[17]....
        /*03e8*/ 	.word	0xffffffff


	//   ....[18]....
        /*03ec*/ 	.word	0xffffffff


	//   ....[19]....
        /*03f0*/ 	.word	0xffffffff


	//   ....[20]....
        /*03f4*/ 	.word	0xffffffff


	//   ....[21]....
        /*03f8*/ 	.word	0xffffffff


	//   ....[22]....
        /*03fc*/ 	.word	0xffffffff


	//   ....[23]....
        /*0400*/ 	.word	0xffffffff


	//   ....[24]....
        /*0404*/ 	.word	0xffffffff


	//   ....[25]....
        /*0408*/ 	.word	0xffffffff


	//   ....[26]....
        /*040c*/ 	.word	0xffffffff


	//   ....[27]....
        /*0410*/ 	.word	0xffffffff


	//   ....[28]....
        /*0414*/ 	.word	0xffffffff


	//   ....[29]....
        /*0418*/ 	.word	0xffffffff


	//   ....[30]....
        /*041c*/ 	.word	0xffffffff


	//   ....[31]....
        /*0420*/ 	.word	0xffffffff


	//   ....[32]....
        /*0424*/ 	.word	0xffffffff


	//   ....[33]....
        /*0428*/ 	.word	0xffffffff


	//   ....[34]....
        /*042c*/ 	.word	0xffffffff


	//   ....[35]....
        /*0430*/ 	.word	0xffffffff


	//   ....[36]....
        /*0434*/ 	.word	0xffffffff


	//   ....[37]....
        /*0438*/ 	.word	0xffffffff


	//   ....[38]....
        /*043c*/ 	.word	0xffffffff


	//   ....[39]....
        /*0440*/ 	.word	0xffffffff


	//   ....[40]....
        /*0444*/ 	.word	0xffffffff


	//   ....[41]....
        /*0448*/ 	.word	0xffffffff


	//   ....[42]....
        /*044c*/ 	.word	0xffffffff


	//   ....[43]....
        /*0450*/ 	.word	0xffffffff


	//   ....[44]....
        /*0454*/ 	.word	0xffffffff


	//   ....[45]....
        /*0458*/ 	.word	0xffffffff


	//   ....[46]....
        /*045c*/ 	.word	0xffffffff


	//   ....[47]....
        /*0460*/ 	.word	0xffffffff


	//   ....[48]....
        /*0464*/ 	.word	0xffffffff


	//   ....[49]....
        /*0468*/ 	.word	0xffffffff


	//   ....[50]....
        /*046c*/ 	.word	0xffffffff


	//   ....[51]....
        /*0470*/ 	.word	0xffffffff


	//   ....[52]....
        /*0474*/ 	.word	0xffffffff


	//   ....[53]....
        /*0478*/ 	.word	0xffffffff


	//   ....[54]....
        /*047c*/ 	.word	0xffffffff


	//   ....[55]....
        /*0480*/ 	.word	0xffffffff


	//   ....[56]....
        /*0484*/ 	.word	0xffffffff


	//   ....[57]....
        /*0488*/ 	.word	0xffffffff


	//   ....[58]....
        /*048c*/ 	.word	0xffffffff


	//   ....[59]....
        /*0490*/ 	.word	0xffffffff


	//   ....[60]....
        /*0494*/ 	.word	0xffffffff


	//   ....[61]....
        /*0498*/ 	.word	0xffffffff


	//   ....[62]....
        /*049c*/ 	.word	0xffffffff


	//   ....[63]....
        /*04a0*/ 	.word	0xffffffff


	//   ....[64]....
        /*04a4*/ 	.word	0xffffffff


	//   ....[65]....
        /*04a8*/ 	.word	0xffffffff


	//   ....[66]....
        /*04ac*/ 	.word	0xffffffff


	//   ....[67]....
        /*04b0*/ 	.word	0xffffffff


	//   ....[68]....
        /*04b4*/ 	.word	0xffffffff


	//   ....[69]....
        /*04b8*/ 	.word	0xffffffff


	//   ....[70]....
        /*04bc*/ 	.word	0xffffffff


	//   ....[71]....
        /*04c0*/ 	.word	0xffffffff


	//   ....[72]....
        /*04c4*/ 	.word	0xffffffff


	//   ....[73]....
        /*04c8*/ 	.word	0xffffffff


	//   ....[74]....
        /*04cc*/ 	.word	0xffffffff


	//   ....[75]....
        /*04d0*/ 	.word	0xffffffff


	//   ....[76]....
        /*04d4*/ 	.word	0xffffffff


	//   ....[77]....
        /*04d8*/ 	.word	0xffffffff


	//   ....[78]....
        /*04dc*/ 	.word	0xffffffff


	//   ....[79]....
        /*04e0*/ 	.word	0xffffffff


	//   ....[80]....
        /*04e4*/ 	.word	0xffffffff


	//   ....[81]....
        /*04e8*/ 	.word	0xffffffff


	//   ....[82]....
        /*04ec*/ 	.word	0xffffffff


	//   ....[83]....
        /*04f0*/ 	.word	0xffffffff


	//   ....[84]....
        /*04f4*/ 	.word	0xffffffff


	//   ....[85]....
        /*04f8*/ 	.word	0xffffffff


	//   ....[86]....
        /*04fc*/ 	.word	0xffffffff


	//   ....[87]....
        /*0500*/ 	.word	0xffffffff


	//   ....[88]....
        /*0504*/ 	.word	0xffffffff


	//   ....[89]....
        /*0508*/ 	.word	0xffffffff


	//   ....[90]....
        /*050c*/ 	.word	0xffffffff


	//   ....[91]....
        /*0510*/ 	.word	0xffffffff


	//   ....[92]....
        /*0514*/ 	.word	0xffffffff


	//   ....[93]....
        /*0518*/ 	.word	0xffffffff


	//   ....[94]....
        /*051c*/ 	.word	0xffffffff


	//   ....[95]....
        /*0520*/ 	.word	0xffffffff


	//   ....[96]....
        /*0524*/ 	.word	0xffffffff


	//   ....[97]....
        /*0528*/ 	.word	0xffffffff


	//   ....[98]....
        /*052c*/ 	.word	0xffffffff


	//   ....[99]....
        /*0530*/ 	.word	0xffffffff


	//   ....[100]....
        /*0534*/ 	.word	0xffffffff


	//   ....[101]....
        /*0538*/ 	.word	0xffffffff


	//   ....[102]....
        /*053c*/ 	.word	0xffffffff


	//   ....[103]....
        /*0540*/ 	.word	0xffffffff


	//   ....[104]....
        /*0544*/ 	.word	0xffffffff


	//   ....[105]....
        /*0548*/ 	.word	0xffffffff


	//   ....[106]....
        /*054c*/ 	.word	0xffffffff


	//   ....[107]....
        /*0550*/ 	.word	0xffffffff


	//   ....[108]....
        /*0554*/ 	.word	0xffffffff


	//   ....[109]....
        /*0558*/ 	.word	0xffffffff


	//   ....[110]....
        /*055c*/ 	.word	0xffffffff


	//   ....[111]....
        /*0560*/ 	.word	0xffffffff


	//   ....[112]....
        /*0564*/ 	.word	0xffffffff


	//   ....[113]....
        /*0568*/ 	.word	0xffffffff


	//   ....[114]....
        /*056c*/ 	.word	0xffffffff


	//   ....[115]....
        /*0570*/ 	.word	0xffffffff


	//   ....[116]....
        /*0574*/ 	.word	0xffffffff


	//   ....[117]....
        /*0578*/ 	.word	0xffffffff


	//   ....[118]....
        /*057c*/ 	.word	0xffffffff


	//   ....[119]....
        /*0580*/ 	.word	0xffffffff


	//   ....[120]....
        /*0584*/ 	.word	0xffffffff


	//   ....[121]....
        /*0588*/ 	.word	0xffffffff


	//   ....[122]....
        /*058c*/ 	.word	0xffffffff


	//   ....[123]....
        /*0590*/ 	.word	0xffffffff


	//   ....[124]....
        /*0594*/ 	.word	0xffffffff


	//   ....[125]....
        /*0598*/ 	.word	0xffffffff


	//   ....[126]....
        /*059c*/ 	.word	0xffffffff


	//   ....[127]....
        /*05a0*/ 	.word	0xffffffff


	//   ....[128]....
        /*05a4*/ 	.word	0xffffffff


	//   ....[129]....
        /*05a8*/ 	.word	0xffffffff


	//   ....[130]....
        /*05ac*/ 	.word	0xffffffff


	//   ....[131]....
        /*05b0*/ 	.word	0xffffffff


	//   ....[132]....
        /*05b4*/ 	.word	0xffffffff


	//   ....[133]....
        /*05b8*/ 	.word	0x0500000f


	//   ....[134]....
        /*05bc*/ 	.word	0x0500000f


	//   ....[135]....
        /*05c0*/ 	.word	0x0500000f


	//   ....[136]....
        /*05c4*/ 	.word	0x0500000f


	//   ....[137]....
        /*05c8*/ 	.word	0x0500000f


	//   ....[138]....
        /*05cc*/ 	.word	0x0500000f


	//   ....[139]....
        /*05d0*/ 	.word	0x0500000f


	//   ....[140]....
        /*05d4*/ 	.word	0x0500000f


	//   ....[141]....
        /*05d8*/ 	.word	0x0500000f


	//   ....[142]....
        /*05dc*/ 	.word	0x0500000f


	//   ....[143]....
        /*05e0*/ 	.word	0x0500000f


	//   ....[144]....
        /*05e4*/ 	.word	0x0500000f


	//   ....[145]....
        /*05e8*/ 	.word	0x0500000f


	//   ....[146]....
        /*05ec*/ 	.word	0x0500000f


	//   ....[147]....
        /*05f0*/ 	.word	0x0500000f


	//   ....[148]....
        /*05f4*/ 	.word	0x0500000f


	//   ....[149]....
        /*05f8*/ 	.word	0x0500000f


	//   ....[150]....
        /*05fc*/ 	.word	0x0500000f


	//   ....[151]....
        /*0600*/ 	.word	0x0500000f


	//   ....[152]....
        /*0604*/ 	.word	0x0500000f


	//   ....[153]....
        /*0608*/ 	.word	0x0500000f


	//   ....[154]....
        /*060c*/ 	.word	0x0500000f


	//   ....[155]....
        /*0610*/ 	.word	0x0500000f


	//   ....[156]....
        /*0614*/ 	.word	0x0500000f


	//   ....[157]....
        /*0618*/ 	.word	0x0500000f


	//   ....[158]....
        /*061c*/ 	.word	0x0500000f


	//   ....[159]....
        /*0620*/ 	.word	0x0500000f


	//   ....[160]....
        /*0624*/ 	.word	0x0500000f


	//   ....[161]....
        /*0628*/ 	.word	0x0500000f


	//   ....[162]....
        /*062c*/ 	.word	0x0500000f


	//   ....[163]....
        /*0630*/ 	.word	0x0500000f


	//   ....[164]....
        /*0634*/ 	.word	0x0500000f


	//   ....[165]....
        /*0638*/ 	.word	0x0500000f


	//   ....[166]....
        /*063c*/ 	.word	0x0500000f


	//   ....[167]....
        /*0640*/ 	.word	0x0500000f


	//   ....[168]....
        /*0644*/ 	.word	0x0500000f


	//   ....[169]....
        /*0648*/ 	.word	0x0500000f


	//   ....[170]....
        /*064c*/ 	.word	0x0500000f


	//   ....[171]....
        /*0650*/ 	.word	0x0500000f


	//   ....[172]....
        /*0654*/ 	.word	0x0500000f


	//   ....[173]....
        /*0658*/ 	.word	0x0500000f


	//   ....[174]....
        /*065c*/ 	.word	0x0500000f


	//   ....[175]....
        /*0660*/ 	.word	0x0500000f


	//   ....[176]....
        /*0664*/ 	.word	0x0500000f


	//   ....[177]....
        /*0668*/ 	.word	0x0500000f


	//   ....[178]....
        /*066c*/ 	.word	0x0500000f


	//   ....[179]....
        /*0670*/ 	.word	0x0500000f


	//   ....[180]....
        /*0674*/ 	.word	0x0500000f


	//   ....[181]....
        /*0678*/ 	.word	0x0500000f


	//   ....[182]....
        /*067c*/ 	.word	0x0500000f


	//   ....[183]....
        /*0680*/ 	.word	0x0500000f


	//   ....[184]....
        /*0684*/ 	.word	0x0500000f


	//   ....[185]....
        /*0688*/ 	.word	0x0500000f


	//   ....[186]....
        /*068c*/ 	.word	0x0500000f


	//   ....[187]....
        /*0690*/ 	.word	0x0500000f


	//   ....[188]....
        /*0694*/ 	.word	0x0500000f


	//   ....[189]....
        /*0698*/ 	.word	0x0500000f


	//   ....[190]....
        /*069c*/ 	.word	0x0500000f


	//   ....[191]....
        /*06a0*/ 	.word	0x0500000f


	//   ....[192]....
        /*06a4*/ 	.word	0x0500000f


	//   ....[193]....
        /*06a8*/ 	.word	0x0500000f


	//   ....[194]....
        /*06ac*/ 	.word	0x0500000f


	//   ....[195]....
        /*06b0*/ 	.word	0x0500000f


	//   ....[196]....
        /*06b4*/ 	.word	0x0500000f


	//   ....[197]....
        /*06b8*/ 	.word	0x0500000f


	//   ....[198]....
        /*06bc*/ 	.word	0x0500000f


	//   ....[199]....
        /*06c0*/ 	.word	0x0500000f


	//   ....[200]....
        /*06c4*/ 	.word	0x0500000f


	//   ....[201]....
        /*06c8*/ 	.word	0x0500000f


	//   ....[202]....
        /*06cc*/ 	.word	0x0500000f


	//   ....[203]....
        /*06d0*/ 	.word	0x0500000f


	//   ....[204]....
        /*06d4*/ 	.word	0x0500000f


	//   ....[205]....
        /*06d8*/ 	.word	0x0500000f


	//   ....[206]....
        /*06dc*/ 	.word	0x0500000f


	//   ....[207]....
        /*06e0*/ 	.word	0x0500000f


	//----- nvinfo : EIATTR_COOP_GROUP_INSTR_OFFSETS
	.align		4
.L_676:
        /*06e4*/ 	.byte	0x04, 0x28
        /*06e6*/ 	.short	(.L_678 - .L_677)


	//   ....[0]....
.L_677:
        /*06e8*/ 	.word	0x00000060


	//   ....[1]....
        /*06ec*/ 	.word	0x00000140


	//   ....[2]....
        /*06f0*/ 	.word	0x00000190


	//   ....[3]....
        /*06f4*/ 	.word	0x00000380


	//   ....[4]....
        /*06f8*/ 	.word	0x000004e0


	//   ....[5]....
        /*06fc*/ 	.word	0x00000600


	//   ....[6]....
        /*0700*/ 	.word	0x00000760


	//   ....[7]....
        /*0704*/ 	.word	0x000030d0


	//   ....[8]....
        /*0708*/ 	.word	0x000030e0


	//   ....[9]....
        /*070c*/ 	.word	0x00003b20


	//   ....[10]....
        /*0710*/ 	.word	0x00003b30


	//   ....[11]....
        /*0714*/ 	.word	0x000044d0


	//   ....[12]....
        /*0718*/ 	.word	0x000044e0


	//   ....[13]....
        /*071c*/ 	.word	0x000048a0


	//   ....[14]....
        /*0720*/ 	.word	0x000048b0


	//   ....[15]....
        /*0724*/ 	.word	0x000057e0


	//   ....[16]....
        /*0728*/ 	.word	0x000078f0


	//   ....[17]....
        /*072c*/ 	.word	0x00007eb0


	//   ....[18]....
        /*0730*/ 	.word	0x00007ec0


	//   ....[19]....
        /*0734*/ 	.word	0x00007ed0


	//   ....[20]....
        /*0738*/ 	.word	0x00007ee0


	//   ....[21]....
        /*073c*/ 	.word	0x00008ed0


	//   ....[22]....
        /*0740*/ 	.word	0x00008ee0


	//   ....[23]....
        /*0744*/ 	.word	0x00008ef0


	//   ....[24]....
        /*0748*/ 	.word	0x00008f00


	//   ....[25]....
        /*074c*/ 	.word	0x0000aad0


	//   ....[26]....
        /*0750*/ 	.word	0x0000ab70


	//   ....[27]....
        /*0754*/ 	.word	0x0000acb0


	//   ....[28]....
        /*0758*/ 	.word	0x0000add0


	//   ....[29]....
        /*075c*/ 	.word	0x0000b780


	//   ....[30]....
        /*0760*/ 	.word	0x0000c080


	//   ....[31]....
        /*0764*/ 	.word	0x0000c0e0


	//   ....[32]....
        /*0768*/ 	.word	0x0000c4c0


	//   ....[33]....
        /*076c*/ 	.word	0x0000c690


	//   ....[34]....
        /*0770*/ 	.word	0x0000d610


	//   ....[35]....
        /*0774*/ 	.word	0x0000d700


	//   ....[36]....
        /*0778*/ 	.word	0x0000d720


	//   ....[37]....
        /*077c*/ 	.word	0x0000d890


	//   ....[38]....
        /*0780*/ 	.word	0x0000da60


	//   ....[39]....
        /*0784*/ 	.word	0x0000ef10


	//   ....[40]....
        /*0788*/ 	.word	0x0000f2c0


	//   ....[41]....
        /*078c*/ 	.word	0x0000f2f0


	//   ....[42]....
        /*0790*/ 	.word	0x0000f300


	//   ....[43]....
        /*0794*/ 	.word	0x0000f310


	//   ....[44]....
        /*0798*/ 	.word	0x00010030


	//   ....[45]....
        /*079c*/ 	.word	0x00010050


	//   ....[46]....
        /*07a0*/ 	.word	0x00010300


	//   ....[47]....
        /*07a4*/ 	.word	0x00010320


	//   ....[48]....
        /*07a8*/ 	.word	0x00010bd0


	//   ....[49]....
        /*07ac*/ 	.word	0x00010c10


	//   ....[50]....
        /*07b0*/ 	.word	0x000116d0


	//   ....[51]....
        /*07b4*/ 	.word	0x000116f0


	//   ....[52]....
        /*07b8*/ 	.word	0x00012d50


	//   ....[53]....
        /*07bc*/ 	.word	0x00012d80


	//   ....[54]....
        /*07c0*/ 	.word	0x00012fc0


	//   ....[55]....
        /*07c4*/ 	.word	0x00012fe0


	//   ....[56]....
        /*07c8*/ 	.word	0x00013290


	//   ....[57]....
        /*07cc*/ 	.word	0x00013480


	//   ....[58]....
        /*07d0*/ 	.word	0x000134b0


	//   ....[59]....
        /*07d4*/ 	.word	0x000134e0


	//   ....[60]....
        /*07d8*/ 	.word	0x00013510


	//   ....[61]....
        /*07dc*/ 	.word	0x00013540


	//   ....[62]....
        /*07e0*/ 	.word	0x00013570


	//   ....[63]....
        /*07e4*/ 	.word	0x00013700


	//   ....[64]....
        /*07e8*/ 	.word	0x00013730


	//   ....[65]....
        /*07ec*/ 	.word	0x00013760


	//   ....[66]....
        /*07f0*/ 	.word	0x00013790


	//   ....[67]....
        /*07f4*/ 	.word	0x000137c0


	//   ....[68]....
        /*07f8*/ 	.word	0x000137f0


	//   ....[69]....
        /*07fc*/ 	.word	0x00013880


	//   ....[70]....
        /*0800*/ 	.word	0x000138b0


	//   ....[71]....
        /*0804*/ 	.word	0x000138c0


	//   ....[72]....
        /*0808*/ 	.word	0x00013950


	//   ....[73]....
        /*080c*/ 	.word	0x00014920


	//   ....[74]....
        /*0810*/ 	.word	0x00017330


	//   ....[75]....
        /*0814*/ 	.word	0x00017350


	//   ....[76]....
        /*0818*/ 	.word	0x000173e0


	//   ....[77]....
        /*081c*/ 	.word	0x00017400


	//   ....[78]....
        /*0820*/ 	.word	0x00017480


	//   ....[79]....
        /*0824*/ 	.word	0x000174a0


	//   ....[80]....
        /*0828*/ 	.word	0x000174b0


	//   ....[81]....
        /*082c*/ 	.word	0x000174c0


	//   ....[82]....
        /*0830*/ 	.word	0x00017cc0


	//   ....[83]....
        /*0834*/ 	.word	0x00017cf0


	//   ....[84]....
        /*0838*/ 	.word	0x00017d90


	//   ....[85]....
        /*083c*/ 	.word	0x00017db0


	//   ....[86]....
        /*0840*/ 	.word	0x00017e30


	//   ....[87]....
        /*0844*/ 	.word	0x00017e50


	//   ....[88]....
        /*0848*/ 	.word	0x00017e60


	//   ....[89]....
        /*084c*/ 	.word	0x00017ed0


	//   ....[90]....
        /*0850*/ 	.word	0x000182f0


	//   ....[91]....
        /*0854*/ 	.word	0x000183b0


	//   ....[92]....
        /*0858*/ 	.word	0x00018500


	//   ....[93]....
        /*085c*/ 	.word	0x00018540


	//   ....[94]....
        /*0860*/ 	.word	0x00018550


	//   ....[95]....
        /*0864*/ 	.word	0x00018560


	//   ....[96]....
        /*0868*/ 	.word	0x000186b0


	//   ....[97]....
        /*086c*/ 	.word	0x00018800


	//   ....[98]....
        /*0870*/ 	.word	0x00019000


	//   ....[99]....
        /*0874*/ 	.word	0x00019020


	//   ....[100]....
        /*0878*/ 	.word	0x00019070


	//   ....[101]....
        /*087c*/ 	.word	0x00019080


	//   ....[102]....
        /*0880*/ 	.word	0x000190c0


	//   ....[103]....
        /*0884*/ 	.word	0x000190d0


	//   ....[104]....
        /*0888*/ 	.word	0x000190e0


	//   ....[105]....
        /*088c*/ 	.word	0x00019120


	//   ....[106]....
        /*0890*/ 	.word	0x00019420


	//   ....[107]....
        /*0894*/ 	.word	0x00019460


	//   ....[108]....
        /*0898*/ 	.word	0x00019480


	//   ....[109]....
        /*089c*/ 	.word	0x000194a0


	//   ....[110]....
        /*08a0*/ 	.word	0x000194d0


	//   ....[111]....
        /*08a4*/ 	.word	0x000194f0


	//   ....[112]....
        /*08a8*/ 	.word	0x000195f0


	//   ....[113]....
        /*08ac*/ 	.word	0x00019740


	//   ....[114]....
        /*08b0*/ 	.word	0x00019d80


	//   ....[115]....
        /*08b4*/ 	.word	0x00019db0


	//   ....[116]....
        /*08b8*/ 	.word	0x00019e10


	//   ....[117]....
        /*08bc*/ 	.word	0x00019e40


	//   ....[118]....
        /*08c0*/ 	.word	0x00019e70


	//   ....[119]....
        /*08c4*/ 	.word	0x00019ea0


	//   ....[120]....
        /*08c8*/ 	.word	0x00019ed0


	//   ....[121]....
        /*08cc*/ 	.word	0x00019f00


	//   ....[122]....
        /*08d0*/ 	.word	0x0001a0a0


	//   ....[123]....
        /*08d4*/ 	.word	0x0001a0d0


	//   ....[124]....
        /*08d8*/ 	.word	0x0001a100


	//   ....[125]....
        /*08dc*/ 	.word	0x0001a130


	//   ....[126]....
        /*08e0*/ 	.word	0x0001a160


	//   ....[127]....
        /*08e4*/ 	.word	0x0001a190


	//   ....[128]....
        /*08e8*/ 	.word	0x0001a250


	//   ....[129]....
        /*08ec*/ 	.word	0x0001a270


	//   ....[130]....
        /*08f0*/ 	.word	0x0001a280


	//   ....[131]....
        /*08f4*/ 	.word	0x0001a2e0


	//   ....[132]....
        /*08f8*/ 	.word	0x0001a900


	//   ....[133]....
        /*08fc*/ 	.word	0x0001ac10


	//   ....[134]....
        /*0900*/ 	.word	0x0001aca0


	//   ....[135]....
        /*0904*/ 	.word	0x0001ad70


	//   ....[136]....
        /*0908*/ 	.word	0x0001ae00


	//   ....[137]....
        /*090c*/ 	.word	0x0001aee0


	//   ....[138]....
        /*0910*/ 	.word	0x0001af70


	//   ....[139]....
        /*0914*/ 	.word	0x0001b0f0


	//   ....[140]....
        /*0918*/ 	.word	0x0001b180


	//   ....[141]....
        /*091c*/ 	.word	0x0001b1d0


	//   ....[142]....
        /*0920*/ 	.word	0x0001b220


	//   ....[143]....
        /*0924*/ 	.word	0x0001b310


	//   ....[144]....
        /*0928*/ 	.word	0x0001b3a0


	//   ....[145]....
        /*092c*/ 	.word	0x0001b3f0


	//   ....[146]....
        /*0930*/ 	.word	0x0001b440


	//   ....[147]....
        /*0934*/ 	.word	0x0001b690


	//   ....[148]....
        /*0938*/ 	.word	0x0001b970


	//   ....[149]....
        /*093c*/ 	.word	0x0001ba60


	//   ....[150]....
        /*0940*/ 	.word	0x0001bb00


	//   ....[151]....
        /*0944*/ 	.word	0x0001bb60


	//   ....[152]....
        /*0948*/ 	.word	0x0001bc50


	//   ....[153]....
        /*094c*/ 	.word	0x0001bcc0


	//   ....[154]....
        /*0950*/ 	.word	0x0001bdb0


	//   ....[155]....
        /*0954*/ 	.word	0x0001be20


	//   ....[156]....
        /*0958*/ 	.word	0x0001bec0


	//   ....[157]....
        /*095c*/ 	.word	0x0001bfc0


	//   ....[158]....
        /*0960*/ 	.word	0x0001c020


	//   ....[159]....
        /*0964*/ 	.word	0x0001c080


	//   ....[160]....
        /*0968*/ 	.word	0x0001c170


	//   ....[161]....
        /*096c*/ 	.word	0x0001c1d0


	//   ....[162]....
        /*0970*/ 	.word	0x0001c2d0


	//   ....[163]....
        /*0974*/ 	.word	0x0001c330


	//   ....[164]....
        /*0978*/ 	.word	0x0001c410


	//   ....[165]....
        /*097c*/ 	.word	0x0001c550


	//   ....[166]....
        /*0980*/ 	.word	0x0001c650


	//   ....[167]....
        /*0984*/ 	.word	0x0001c8d0


	//   ....[168]....
        /*0988*/ 	.word	0x0001c920


	//   ....[169]....
        /*098c*/ 	.word	0x0001caf0


	//   ....[170]....
        /*0990*/ 	.word	0x0001cb40


	//   ....[171]....
        /*0994*/ 	.word	0x0001cd10


	//   ....[172]....
        /*0998*/ 	.word	0x0001cd60


	//   ....[173]....
        /*099c*/ 	.word	0x0001ce50


	//   ....[174]....
        /*09a0*/ 	.word	0x0001cef0


	//   ....[175]....
        /*09a4*/ 	.word	0x0001cf50


	//   ....[176]....
        /*09a8*/ 	.word	0x0001d000


	//   ....[177]....
        /*09ac*/ 	.word	0x0001d060


	//   ....[178]....
        /*09b0*/ 	.word	0x0001d110


	//   ....[179]....
        /*09b4*/ 	.word	0x0001d170


	//   ....[180]....
        /*09b8*/ 	.word	0x0001d220


	//   ....[181]....
        /*09bc*/ 	.word	0x0001d310


	//   ....[182]....
        /*09c0*/ 	.word	0x0001d3f0


	//   ....[183]....
        /*09c4*/ 	.word	0x0001d500


	//   ....[184]....
        /*09c8*/ 	.word	0x0001d600


	//   ....[185]....
        /*09cc*/ 	.word	0x0001d730


	//   ....[186]....
        /*09d0*/ 	.word	0x0001d810


	//   ....[187]....
        /*09d4*/ 	.word	0x0001d910


	//   ....[188]....
        /*09d8*/ 	.word	0x0001d9f0


	//   ....[189]....
        /*09dc*/ 	.word	0x0001da80


	//   ....[190]....
        /*09e0*/ 	.word	0x0001db20


	//   ....[191]....
        /*09e4*/ 	.word	0x0001dca0


	//   ....[192]....
        /*09e8*/ 	.word	0x0001dd10


	//   ....[193]....
        /*09ec*/ 	.word	0x0001dd80


	//   ....[194]....
        /*09f0*/ 	.word	0x0001ddf0


	//   ....[195]....
        /*09f4*/ 	.word	0x0001de60


	//   ....[196]....
        /*09f8*/ 	.word	0x0001dee0


	//   ....[197]....
        /*09fc*/ 	.word	0x0001df60


	//   ....[198]....
        /*0a00*/ 	.word	0x0001dff0


	//   ....[199]....
        /*0a04*/ 	.word	0x0001e060


	//   ....[200]....
        /*0a08*/ 	.word	0x0001e0d0


	//   ....[201]....
        /*0a0c*/ 	.word	0x0001e140


	//   ....[202]....
        /*0a10*/ 	.word	0x0001e1c0


	//   ....[203]....
        /*0a14*/ 	.word	0x0001e230


	//   ....[204]....
        /*0a18*/ 	.word	0x0001e2d0


	//   ....[205]....
        /*0a1c*/ 	.word	0x0001e320


	//   ....[206]....
        /*0a20*/ 	.word	0x0001e3b0


	//   ....[207]....
        /*0a24*/ 	.word	0x0001e4e0


	//----- nvinfo : EIATTR_REG_RECONFIG
	.align		4
.L_678:
        /*0a28*/ 	.byte	0x01, 0x54
	.zero		2


	//----- nvinfo : EIATTR_SYSCALL_OFFSETS
	.align		4
        /*0a2c*/ 	.byte	0x04, 0x46
        /*0a2e*/ 	.short	(.L_680 - .L_679)


	//   ....[0]....
.L_679:
        /*0a30*/ 	.word	0x00002360


	//   ....[1]....
        /*0a34*/ 	.word	0x000024b0


	//   ....[2]....
        /*0a38*/ 	.word	0x00007a90


	//   ....[3]....
        /*0a3c*/ 	.word	0x00007e20


	//   ....[4]....
        /*0a40*/ 	.word	0x00016710


	//   ....[5]....
        /*0a44*/ 	.word	0x00016860


	//   ....[6]....
        /*0a48*/ 	.word	0x00016950


	//   ....[7]....
        /*0a4c*/ 	.word	0x00017920


	//----- nvinfo : EIATTR_MBARRIER_INSTR_OFFSETS
	.align		4
.L_680:
        /*0a50*/ 	.byte	0x04, 0x39
        /*0a52*/ 	.short	(.L_682 - .L_681)


	//   ....[0]....
.L_681:
        /*0a54*/ 	.word	0x00000270
        /*0a58*/ 	.word	0x000000ff
        /*0a5c*/ 	.word	0x00028c00
        /*0a60*/ 	.short	0x0100
        /*0a62*/ 	.byte	0x08
	.zero		1


	//   ....[1]....
        /*0a64*/ 	.word	0x00000280
        /*0a68*/ 	.word	0x000000ff
        /*0a6c*/ 	.word	0x00028c20
        /*0a70*/ 	.short	0x0100
        /*0a72*/ 	.byte	0x08
	.zero		1


	//   ....[2]....
        /*0a74*/ 	.word	0x00000330
        /*0a78*/ 	.word	0x000000ff
        /*0a7c*/ 	.word	0x00028c30
        /*0a80*/ 	.short	0x0100
        /*0a82*/ 	.byte	0x06
	.zero		1


	//   ....[3]....
        /*0a84*/ 	.word	0x00000340
        /*0a88*/ 	.word	0x000000ff
        /*0a8c*/ 	.word	0x00028c40
        /*0a90*/ 	.short	0x0100
        /*0a92*/ 	.byte	0x06
	.zero		1


	//   ....[4]....
        /*0a94*/ 	.word	0x00000350
        /*0a98*/ 	.word	0x000000ff
        /*0a9c*/ 	.word	0x00028c38
        /*0aa0*/ 	.short	0x0100
        /*0aa2*/ 	.byte	0x06
	.zero		1


	//   ....[5]....
        /*0aa4*/ 	.word	0x00000360
        /*0aa8*/ 	.word	0x000000ff
        /*0aac*/ 	.word	0x00028c48
        /*0ab0*/ 	.short	0x0100
        /*0ab2*/ 	.byte	0x06
	.zero		1


	//   ....[6]....
        /*0ab4*/ 	.word	0x00000490
        /*0ab8*/ 	.word	0x000000ff
        /*0abc*/ 	.word	0x00028c50
        /*0ac0*/ 	.short	0x0100
        /*0ac2*/ 	.byte	0x08
	.zero		1


	//   ....[7]....
        /*0ac4*/ 	.word	0x000004a0
        /*0ac8*/ 	.word	0x000000ff
        /*0acc*/ 	.word	0x00028c60
        /*0ad0*/ 	.short	0x0100
        /*0ad2*/ 	.byte	0x08
	.zero		1


	//   ....[8]....
        /*0ad4*/ 	.word	0x000004b0
        /*0ad8*/ 	.word	0x000000ff
        /*0adc*/ 	.word	0x00028c58
        /*0ae0*/ 	.short	0x0100
        /*0ae2*/ 	.byte	0x08
	.zero		1


	//   ....[9]....
        /*0ae4*/ 	.word	0x000004c0
        /*0ae8*/ 	.word	0x000000ff
        /*0aec*/ 	.word	0x00028c68
        /*0af0*/ 	.short	0x0100
        /*0af2*/ 	.byte	0x08
	.zero		1


	//   ....[10]....
        /*0af4*/ 	.word	0x000005b0
        /*0af8*/ 	.word	0x000000ff
        /*0afc*/ 	.word	0x00028c70
        /*0b00*/ 	.short	0x0100
        /*0b02*/ 	.byte	0x06
	.zero		1


	//   ....[11]....
        /*0b04*/ 	.word	0x000005c0
        /*0b08*/ 	.word	0x000000ff
        /*0b0c*/ 	.word	0x00028c80
        /*0b10*/ 	.short	0x0100
        /*0b12*/ 	.byte	0x06
	.zero		1


	//   ....[12]....
        /*0b14*/ 	.word	0x000005d0
        /*0b18*/ 	.word	0x000000ff
        /*0b1c*/ 	.word	0x00028c78
        /*0b20*/ 	.short	0x0100
        /*0b22*/ 	.byte	0x06
	.zero		1


	//   ....[13]....
        /*0b24*/ 	.word	0x000005e0
        /*0b28*/ 	.word	0x000000ff
        /*0b2c*/ 	.word	0x00028c88
        /*0b30*/ 	.short	0x0100
        /*0b32*/ 	.byte	0x06
	.zero		1


	//   ....[14]....
        /*0b34*/ 	.word	0x00000710
        /*0b38*/ 	.word	0x000000ff
        /*0b3c*/ 	.word	0x00028c90
        /*0b40*/ 	.short	0x0100
        /*0b42*/ 	.byte	0x08
	.zero		1


	//   ....[15]....
        /*0b44*/ 	.word	0x00000720
        /*0b48*/ 	.word	0x000000ff
        /*0b4c*/ 	.word	0x00028ca0
        /*0b50*/ 	.short	0x0100
        /*0b52*/ 	.byte	0x08
	.zero		1


	//   ....[16]....
        /*0b54*/ 	.word	0x00000730
        /*0b58*/ 	.word	0x000000ff
        /*0b5c*/ 	.word	0x00028c98
        /*0b60*/ 	.short	0x0100
        /*0b62*/ 	.byte	0x08
	.zero		1


	//   ....[17]....
        /*0b64*/ 	.word	0x00000740
        /*0b68*/ 	.word	0x000000ff
        /*0b6c*/ 	.word	0x00028ca8
        /*0b70*/ 	.short	0x0100
        /*0b72*/ 	.byte	0x08
	.zero		1


	//   ....[18]....
        /*0b74*/ 	.word	0x00000870
        /*0b78*/ 	.word	0x000000ff
        /*0b7c*/ 	.word	0x00028cb0
        /*0b80*/ 	.short	0x0100
        /*0b82*/ 	.byte	0x08
	.zero		1


	//   ....[19]....
        /*0b84*/ 	.word	0x00000880
        /*0b88*/ 	.word	0x000000ff
        /*0b8c*/ 	.word	0x00028cc0
        /*0b90*/ 	.short	0x0100
        /*0b92*/ 	.byte	0x08
	.zero		1


	//   ....[20]....
        /*0b94*/ 	.word	0x00000890
        /*0b98*/ 	.word	0x000000ff
        /*0b9c*/ 	.word	0x00028cb8
        /*0ba0*/ 	.short	0x0100
        /*0ba2*/ 	.byte	0x08
	.zero		1


	//   ....[21]....
        /*0ba4*/ 	.word	0x000008a0
        /*0ba8*/ 	.word	0x000000ff
        /*0bac*/ 	.word	0x00028cc8
        /*0bb0*/ 	.short	0x0100
        /*0bb2*/ 	.byte	0x08
	.zero		1


	//   ....[22]....
        /*0bb4*/ 	.word	0x00003080
        /*0bb8*/ 	.word	0x0000003a
        /*0bbc*/ 	.word	0x00028c90
        /*0bc0*/ 	.short	0x010a
        /*0bc2*/ 	.byte	0x3f
	.zero		1


	//   ....[23]....
        /*0bc4*/ 	.word	0x00003ad0
        /*0bc8*/ 	.word	0x0000003a
        /*0bcc*/ 	.word	0x00028c90
        /*0bd0*/ 	.short	0x010a
        /*0bd2*/ 	.byte	0x3f
	.zero		1


	//   ....[24]....
        /*0bd4*/ 	.word	0x00004340
        /*0bd8*/ 	.word	0x0000003a
        /*0bdc*/ 	.word	0x00028c90
        /*0be0*/ 	.short	0x010a
        /*0be2*/ 	.byte	0x3f
	.zero		1


	//   ....[25]....
        /*0be4*/ 	.word	0x00004700
        /*0be8*/ 	.word	0x00000004
        /*0bec*/ 	.word	0x00000000
        /*0bf0*/ 	.short	0x0101
        /*0bf2*/ 	.byte	0x3f
	.zero		1


	//   ....[26]....
        /*0bf4*/ 	.word	0x00004740
        /*0bf8*/ 	.word	0x0000003a
        /*0bfc*/ 	.word	0x00028cb0
        /*0c00*/ 	.short	0x010a
        /*0c02*/ 	.byte	0x3f
	.zero		1


	//   ....[27]....
        /*0c04*/ 	.word	0x00005070
        /*0c08*/ 	.word	0x0000003a
        /*0c0c*/ 	.word	0x00000000
        /*0c10*/ 	.short	0x0101
        /*0c12*/ 	.byte	0x3f
	.zero		1


	//   ....[28]....
        /*0c14*/ 	.word	0x000058f0
        /*0c18*/ 	.word	0x0000000a
        /*0c1c*/ 	.word	0x00028c50
        /*0c20*/ 	.short	0x010a
        /*0c22*/ 	.byte	0x3f
	.zero		1


	//   ....[29]....
        /*0c24*/ 	.word	0x00005cc0
        /*0c28*/ 	.word	0x0000000a
        /*0c2c*/ 	.word	0x00000000
        /*0c30*/ 	.short	0x0101
        /*0c32*/ 	.byte	0x3f
	.zero		1


	//   ....[30]....
        /*0c34*/ 	.word	0x000065c0
        /*0c38*/ 	.word	0x0000000a
        /*0c3c*/ 	.word	0x00028c50
        /*0c40*/ 	.short	0x010a
        /*0c42*/ 	.byte	0x3f
	.zero		1


	//   ....[31]....
        /*0c44*/ 	.word	0x00006610
        /*0c48*/ 	.word	0x0000000a
        /*0c4c*/ 	.word	0x00028c50
        /*0c50*/ 	.short	0x010a
        /*0c52*/ 	.byte	0x3f
	.zero		1


	//   ....[32]....
        /*0c54*/ 	.word	0x00006950
        /*0c58*/ 	.word	0x0000000a
        /*0c5c*/ 	.word	0x00000000
        /*0c60*/ 	.short	0x0101
        /*0c62*/ 	.byte	0x3f
	.zero		1


	//   ....[33]....
        /*0c64*/ 	.word	0x00007b30
        /*0c68*/ 	.word	0x00000002
        /*0c6c*/ 	.word	0x00028c00
        /*0c70*/ 	.short	0x010a
        /*0c72*/ 	.byte	0x3f
	.zero		1


	//   ....[34]....
        /*0c74*/ 	.word	0x00007b80
        /*0c78*/ 	.word	0x00000002
        /*0c7c*/ 	.word	0x00028c00
        /*0c80*/ 	.short	0x010a
        /*0c82*/ 	.byte	0x3f
	.zero		1


	//   ....[35]....
        /*0c84*/ 	.word	0x000081d0
        /*0c88*/ 	.word	0x00000002
        /*0c8c*/ 	.word	0x00028c00
        /*0c90*/ 	.short	0x010a
        /*0c92*/ 	.byte	0x3f
	.zero		1


	//   ....[36]....
        /*0c94*/ 	.word	0x000090d0
        /*0c98*/ 	.word	0x00000002
        /*0c9c*/ 	.word	0x00028c00
        /*0ca0*/ 	.short	0x010a
        /*0ca2*/ 	.byte	0x3f
	.zero		1


	//   ....[37]....
        /*0ca4*/ 	.word	0x00009f20
        /*0ca8*/ 	.word	0x0000000c
        /*0cac*/ 	.word	0x00028c30
        /*0cb0*/ 	.short	0x010a
        /*0cb2*/ 	.byte	0x3f
	.zero		1


	//   ....[38]....
        /*0cb4*/ 	.word	0x00009fd0
        /*0cb8*/ 	.word	0x0000000c
        /*0cbc*/ 	.word	0x00028c30
        /*0cc0*/ 	.short	0x010a
        /*0cc2*/ 	.byte	0x3f
	.zero		1


	//   ....[39]....
        /*0cc4*/ 	.word	0x0000b000
        /*0cc8*/ 	.word	0x0000000f
        /*0ccc*/ 	.word	0x00000000
        /*0cd0*/ 	.short	0x0101
        /*0cd2*/ 	.byte	0x3f
	.zero		1


	//   ....[40]....
        /*0cd4*/ 	.word	0x0000b480
        /*0cd8*/ 	.word	0x0000000c
        /*0cdc*/ 	.word	0x00028c50
        /*0ce0*/ 	.short	0x010a
        /*0ce2*/ 	.byte	0x3f
	.zero		1


	//   ....[41]....
        /*0ce4*/ 	.word	0x0000b520
        /*0ce8*/ 	.word	0x0000000c
        /*0cec*/ 	.word	0x00028c50
        /*0cf0*/ 	.short	0x010a
        /*0cf2*/ 	.byte	0x3f
	.zero		1


	//   ....[42]....
        /*0cf4*/ 	.word	0x0000b810
        /*0cf8*/ 	.word	0x0000000c
        /*0cfc*/ 	.word	0x00000000
        /*0d00*/ 	.short	0x0101
        /*0d02*/ 	.byte	0x3f
	.zero		1


	//   ....[43]....
        /*0d04*/ 	.word	0x0000b920
        /*0d08*/ 	.word	0x0000000e
        /*0d0c*/ 	.word	0x00028c30
        /*0d10*/ 	.short	0x010a
        /*0d12*/ 	.byte	0x3f
	.zero		1


	//   ....[44]....
        /*0d14*/ 	.word	0x0000b9d0
        /*0d18*/ 	.word	0x0000000e
        /*0d1c*/ 	.word	0x00028c30
        /*0d20*/ 	.short	0x010a
        /*0d22*/ 	.byte	0x3f
	.zero		1


	//   ....[45]....
        /*0d24*/ 	.word	0x0000c2c0
        /*0d28*/ 	.word	0x000000aa
        /*0d2c*/ 	.word	0x00000000
        /*0d30*/ 	.short	0x0101
        /*0d32*/ 	.byte	0x3f
	.zero		1


	//   ....[46]....
        /*0d34*/ 	.word	0x0000d340
        /*0d38*/ 	.word	0x0000000e
        /*0d3c*/ 	.word	0x00028c50
        /*0d40*/ 	.short	0x010a
        /*0d42*/ 	.byte	0x3f
	.zero		1


	//   ....[47]....
        /*0d44*/ 	.word	0x0000d390
        /*0d48*/ 	.word	0x0000000e
        /*0d4c*/ 	.word	0x00028c50
        /*0d50*/ 	.short	0x010a
        /*0d52*/ 	.byte	0x3f
	.zero		1


	//   ....[48]....
        /*0d54*/ 	.word	0x0000d6a0
        /*0d58*/ 	.word	0x0000000e
        /*0d5c*/ 	.word	0x00000000
        /*0d60*/ 	.short	0x0101
        /*0d62*/ 	.byte	0x3f
	.zero		1


	//   ....[49]....
        /*0d64*/ 	.word	0x0000fd80
        /*0d68*/ 	.word	0x00000000
        /*0d6c*/ 	.word	0x00000000
        /*0d70*/ 	.short	0x0101
        /*0d72*/ 	.byte	0x3f
	.zero		1


	//   ....[50]....
        /*0d74*/ 	.word	0x00010c30
        /*0d78*/ 	.word	0x00000004
        /*0d7c*/ 	.word	0x00000000
        /*0d80*/ 	.short	0x0101
        /*0d82*/ 	.byte	0x3f
	.zero		1


	//   ....[51]....
        /*0d84*/ 	.word	0x00014a00
        /*0d88*/ 	.word	0x00000011
        /*0d8c*/ 	.word	0x00028c20
        /*0d90*/ 	.short	0x010a
        /*0d92*/ 	.byte	0x3f
	.zero		1


	//   ....[52]....
        /*0d94*/ 	.word	0x00014a90
        /*0d98*/ 	.word	0x00000003
        /*0d9c*/ 	.word	0x00028ca0
        /*0da0*/ 	.short	0x010a
        /*0da2*/ 	.byte	0x3f
	.zero		1


	//   ....[53]....
        /*0da4*/ 	.word	0x00014ce0
        /*0da8*/ 	.word	0x00000003
        /*0dac*/ 	.word	0x00028cc0
        /*0db0*/ 	.short	0x010a
        /*0db2*/ 	.byte	0x3f
	.zero		1


	//   ....[54]....
        /*0db4*/ 	.word	0x000156b0
        /*0db8*/ 	.word	0x00000008
        /*0dbc*/ 	.word	0x00028ca0
        /*0dc0*/ 	.short	0x010a
        /*0dc2*/ 	.byte	0x3f
	.zero		1


	//   ....[55]....
        /*0dc4*/ 	.word	0x000158f0
        /*0dc8*/ 	.word	0x00000008
        /*0dcc*/ 	.word	0x00028cc0
        /*0dd0*/ 	.short	0x010a
        /*0dd2*/ 	.byte	0x3f
	.zero		1


	//   ....[56]....
        /*0dd4*/ 	.word	0x00017140
        /*0dd8*/ 	.word	0x0000001e
        /*0ddc*/ 	.word	0x00028c40
        /*0de0*/ 	.short	0x010a
        /*0de2*/ 	.byte	0x3f
	.zero		1


	//   ....[57]....
        /*0de4*/ 	.word	0x000175c0
        /*0de8*/ 	.word	0x0000001e
        /*0dec*/ 	.word	0x00028c30
        /*0df0*/ 	.short	0x0107
        /*0df2*/ 	.byte	0x3f
	.zero		1


	//   ....[58]....
        /*0df4*/ 	.word	0x00017690
        /*0df8*/ 	.word	0x0000001e
        /*0dfc*/ 	.word	0x00028c30
        /*0e00*/ 	.short	0x0101
        /*0e02*/ 	.byte	0x3f
	.zero		1


	//   ....[59]....
        /*0e04*/ 	.word	0x00017f70
        /*0e08*/ 	.word	0x00000011
        /*0e0c*/ 	.word	0x00028c00
        /*0e10*/ 	.short	0x0107
        /*0e12*/ 	.byte	0x3f
	.zero		1


	//   ....[60]....
        /*0e14*/ 	.word	0x00018060
        /*0e18*/ 	.word	0x00000011
        /*0e1c*/ 	.word	0x00028c00
        /*0e20*/ 	.short	0x0101
        /*0e22*/ 	.byte	0x3f
	.zero		1


	//   ....[61]....
        /*0e24*/ 	.word	0x00018080
        /*0e28*/ 	.word	0x00000011
        /*0e2c*/ 	.word	0x00028c20
        /*0e30*/ 	.short	0x010a
        /*0e32*/ 	.byte	0x3f
	.zero		1


	//   ....[62]....
        /*0e34*/ 	.word	0x00018110
        /*0e38*/ 	.word	0x0000001e
        /*0e3c*/ 	.word	0x00028c60
        /*0e40*/ 	.short	0x010a
        /*0e42*/ 	.byte	0x3f
	.zero		1


	//   ....[63]....
        /*0e44*/ 	.word	0x00018a20
        /*0e48*/ 	.word	0x0000001e
        /*0e4c*/ 	.word	0x00028c50
        /*0e50*/ 	.short	0x0107
        /*0e52*/ 	.byte	0x3f
	.zero		1


	//   ....[64]....
        /*0e54*/ 	.word	0x00018af0
        /*0e58*/ 	.word	0x0000001e
        /*0e5c*/ 	.word	0x00028c50
        /*0e60*/ 	.short	0x0101
        /*0e62*/ 	.byte	0x3f
	.zero		1


	//   ....[65]....
        /*0e64*/ 	.word	0x00018e80
        /*0e68*/ 	.word	0x00000006
        /*0e6c*/ 	.word	0x00028c40
        /*0e70*/ 	.short	0x010a
        /*0e72*/ 	.byte	0x3f
	.zero		1


	//   ....[66]....
        /*0e74*/ 	.word	0x000191a0
        /*0e78*/ 	.word	0x00000006
        /*0e7c*/ 	.word	0x00028c30
        /*0e80*/ 	.short	0x0107
        /*0e82*/ 	.byte	0x3f
	.zero		1


	//   ....[67]....
        /*0e84*/ 	.word	0x00019260
        /*0e88*/ 	.word	0x00000006
        /*0e8c*/ 	.word	0x00028c30
        /*0e90*/ 	.short	0x0101
        /*0e92*/ 	.byte	0x3f
	.zero		1


	//   ....[68]....
        /*0e94*/ 	.word	0x00019290
        /*0e98*/ 	.word	0x00000006
        /*0e9c*/ 	.word	0x00028c60
        /*0ea0*/ 	.short	0x010a
        /*0ea2*/ 	.byte	0x3f
	.zero		1


	//   ....[69]....
        /*0ea4*/ 	.word	0x00019940
        /*0ea8*/ 	.word	0x00000006
        /*0eac*/ 	.word	0x00028c50
        /*0eb0*/ 	.short	0x0107
        /*0eb2*/ 	.byte	0x3f
	.zero		1


	//   ....[70]....
        /*0eb4*/ 	.word	0x00019a00
        /*0eb8*/ 	.word	0x00000006
        /*0ebc*/ 	.word	0x00028c50
        /*0ec0*/ 	.short	0x0101
        /*0ec2*/ 	.byte	0x3f
	.zero		1


	//   ....[71]....
        /*0ec4*/ 	.word	0x0001a880
        /*0ec8*/ 	.word	0x00000007
        /*0ecc*/ 	.word	0x00028c20
        /*0ed0*/ 	.short	0x010a
        /*0ed2*/ 	.byte	0x3f
	.zero		1


	//   ....[72]....
        /*0ed4*/ 	.word	0x0001a9f0
        /*0ed8*/ 	.word	0x00000005
        /*0edc*/ 	.word	0x00028c40
        /*0ee0*/ 	.short	0x010a
        /*0ee2*/ 	.byte	0x3f
	.zero		1


	//   ....[73]....
        /*0ee4*/ 	.word	0x0001aa90
        /*0ee8*/ 	.word	0x00000003
        /*0eec*/ 	.word	0x00028c40
        /*0ef0*/ 	.short	0x010a
        /*0ef2*/ 	.byte	0x3f
	.zero		1


	//   ....[74]....
        /*0ef4*/ 	.word	0x0001aad0
        /*0ef8*/ 	.word	0x00000005
        /*0efc*/ 	.word	0x00028c60
        /*0f00*/ 	.short	0x010a
        /*0f02*/ 	.byte	0x3f
	.zero		1


	//   ....[75]....
        /*0f04*/ 	.word	0x0001ab10
        /*0f08*/ 	.word	0x00000003
        /*0f0c*/ 	.word	0x00028c60
        /*0f10*/ 	.short	0x010a
        /*0f12*/ 	.byte	0x3f
	.zero		1


	//   ....[76]....
        /*0f14*/ 	.word	0x0001ab70
        /*0f18*/ 	.word	0x0000003a
        /*0f1c*/ 	.word	0x00028c90
        /*0f20*/ 	.short	0x010a
        /*0f22*/ 	.byte	0x3f
	.zero		1


	//   ....[77]....
        /*0f24*/ 	.word	0x0001acd0
        /*0f28*/ 	.word	0x0000003a
        /*0f2c*/ 	.word	0x00028c90
        /*0f30*/ 	.short	0x010a
        /*0f32*/ 	.byte	0x3f
	.zero		1


	//   ....[78]....
        /*0f34*/ 	.word	0x0001ae40
        /*0f38*/ 	.word	0x0000003a
        /*0f3c*/ 	.word	0x00028c90
        /*0f40*/ 	.short	0x010a
        /*0f42*/ 	.byte	0x3f
	.zero		1


	//   ....[79]....
        /*0f44*/ 	.word	0x0001afa0
        /*0f48*/ 	.word	0x0000003a
        /*0f4c*/ 	.word	0x00028cb0
        /*0f50*/ 	.short	0x010a
        /*0f52*/ 	.byte	0x3f
	.zero		1


	//   ....[80]....
        /*0f54*/ 	.word	0x0001aff0
        /*0f58*/ 	.word	0x0000000a
        /*0f5c*/ 	.word	0x00028c50
        /*0f60*/ 	.short	0x010a
        /*0f62*/ 	.byte	0x3f
	.zero		1


	//   ....[81]....
        /*0f64*/ 	.word	0x0001b040
        /*0f68*/ 	.word	0x0000000a
        /*0f6c*/ 	.word	0x00028c50
        /*0f70*/ 	.short	0x010a
        /*0f72*/ 	.byte	0x3f
	.zero		1


	//   ....[82]....
        /*0f74*/ 	.word	0x0001b260
        /*0f78*/ 	.word	0x00000002
        /*0f7c*/ 	.word	0x00028c00
        /*0f80*/ 	.short	0x010a
        /*0f82*/ 	.byte	0x3f
	.zero		1


	//   ....[83]....
        /*0f84*/ 	.word	0x0001b470
        /*0f88*/ 	.word	0x00000002
        /*0f8c*/ 	.word	0x00028c00
        /*0f90*/ 	.short	0x010a
        /*0f92*/ 	.byte	0x3f
	.zero		1


	//   ....[84]....
        /*0f94*/ 	.word	0x0001b4c0
        /*0f98*/ 	.word	0x0000000c
        /*0f9c*/ 	.word	0x00028c30
        /*0fa0*/ 	.short	0x010a
        /*0fa2*/ 	.byte	0x3f
	.zero		1


	//   ....[85]....
        /*0fa4*/ 	.word	0x0001b510
        /*0fa8*/ 	.word	0x0000000c
        /*0fac*/ 	.word	0x00028c50
        /*0fb0*/ 	.short	0x010a
        /*0fb2*/ 	.byte	0x3f
	.zero		1


	//   ....[86]....
        /*0fb4*/ 	.word	0x0001b560
        /*0fb8*/ 	.word	0x0000000e
        /*0fbc*/ 	.word	0x00028c30
        /*0fc0*/ 	.short	0x010a
        /*0fc2*/ 	.byte	0x3f
	.zero		1


	//   ....[87]....
        /*0fc4*/ 	.word	0x0001b5b0
        /*0fc8*/ 	.word	0x0000000e
        /*0fcc*/ 	.word	0x00028c50
        /*0fd0*/ 	.short	0x010a
        /*0fd2*/ 	.byte	0x3f
	.zero		1


	//   ....[88]....
        /*0fd4*/ 	.word	0x0001b750
        /*0fd8*/ 	.word	0x00000011
        /*0fdc*/ 	.word	0x00028c20
        /*0fe0*/ 	.short	0x010a
        /*0fe2*/ 	.byte	0x3f
	.zero		1


	//   ....[89]....
        /*0fe4*/ 	.word	0x0001b7a0
        /*0fe8*/ 	.word	0x00000003
        /*0fec*/ 	.word	0x00028ca0
        /*0ff0*/ 	.short	0x010a
        /*0ff2*/ 	.byte	0x3f
	.zero		1


	//   ....[90]....
        /*0ff4*/ 	.word	0x0001b7f0
        /*0ff8*/ 	.word	0x00000003
        /*0ffc*/ 	.word	0x00028cc0
        /*1000*/ 	.short	0x010a
        /*1002*/ 	.byte	0x3f
	.zero		1


	//   ....[91]....
        /*1004*/ 	.word	0x0001b840
        /*1008*/ 	.word	0x00000008
        /*100c*/ 	.word	0x00028ca0
        /*1010*/ 	.short	0x010a
        /*1012*/ 	.byte	0x3f
	.zero		1


	//   ....[92]....
        /*1014*/ 	.word	0x0001b890
        /*1018*/ 	.word	0x00000008
        /*101c*/ 	.word	0x00028cc0
        /*1020*/ 	.short	0x010a
        /*1022*/ 	.byte	0x3f
	.zero		1


	//   ....[93]....
        /*1024*/ 	.word	0x0001b9b0
        /*1028*/ 	.word	0x0000001e
        /*102c*/ 	.word	0x00028c40
        /*1030*/ 	.short	0x010a
        /*1032*/ 	.byte	0x3f
	.zero		1


	//   ....[94]....
        /*1034*/ 	.word	0x0001c450
        /*1038*/ 	.word	0x00000011
        /*103c*/ 	.word	0x00028c20
        /*1040*/ 	.short	0x010a
        /*1042*/ 	.byte	0x3f
	.zero		1


	//   ....[95]....
        /*1044*/ 	.word	0x0001c4a0
        /*1048*/ 	.word	0x0000001e
        /*104c*/ 	.word	0x00028c60
        /*1050*/ 	.short	0x010a
        /*1052*/ 	.byte	0x3f
	.zero		1


	//   ....[96]....
        /*1054*/ 	.word	0x0001cda0
        /*1058*/ 	.word	0x00000006
        /*105c*/ 	.word	0x00028c40
        /*1060*/ 	.short	0x010a
        /*1062*/ 	.byte	0x3f
	.zero		1


	//   ....[97]....
        /*1064*/ 	.word	0x0001d260
        /*1068*/ 	.word	0x00000006
        /*106c*/ 	.word	0x00028c60
        /*1070*/ 	.short	0x010a
        /*1072*/ 	.byte	0x3f
	.zero		1


	//   ....[98]....
        /*1074*/ 	.word	0x0001e400
        /*1078*/ 	.word	0x00000007
        /*107c*/ 	.word	0x00028c20
        /*1080*/ 	.short	0x010a
        /*1082*/ 	.byte	0x3f
	.zero		1


	//   ....[99]....
        /*1084*/ 	.word	0x0001e5a0
        /*1088*/ 	.word	0x00000005
        /*108c*/ 	.word	0x00028c40
        /*1090*/ 	.short	0x010a
        /*1092*/ 	.byte	0x3f
	.zero		1


	//   ....[100]....
        /*1094*/ 	.word	0x0001e5f0
        /*1098*/ 	.word	0x00000003
        /*109c*/ 	.word	0x00028c40
        /*10a0*/ 	.short	0x010a
        /*10a2*/ 	.byte	0x3f
	.zero		1


	//   ....[101]....
        /*10a4*/ 	.word	0x0001e640
        /*10a8*/ 	.word	0x00000005
        /*10ac*/ 	.word	0x00028c60
        /*10b0*/ 	.short	0x010a
        /*10b2*/ 	.byte	0x3f
	.zero		1


	//----- nvinfo : EIATTR_NUM_MBARRIERS
	.align		4
.L_682:
        /*10b4*/ 	.byte	0x03, 0x38
        /*10b6*/ 	.short	0x0016


	//----- nvinfo : EIATTR_EXIT_INSTR_OFFSETS
	.align		4
        /*10b8*/ 	.byte	0x04, 0x1c
        /*10ba*/ 	.short	(.L_684 - .L_683)


	//   ....[0]....
.L_683:
        /*10bc*/ 	.word	0x0001ab60


	//----- nvinfo : EIATTR_MAX_THREADS
	.align		4
.L_684:
        /*10c0*/ 	.byte	0x04, 0x05
        /*10c2*/ 	.short	(.L_686 - .L_685)
.L_685:
        /*10c4*/ 	.word	0x00000180
        /*10c8*/ 	.word	0x00000001
        /*10cc*/ 	.word	0x00000001


	//----- nvinfo : EIATTR_CRS_STACK_SIZE
	.align		4
.L_686:
        /*10d0*/ 	.byte	0x04, 0x1e
        /*10d2*/ 	.short	(.L_688 - .L_687)
.L_687:
        /*10d4*/ 	.word	0x00000000


	//----- nvinfo : EIATTR_CBANK_PARAM_SIZE
	.align		4
.L_688:
        /*10d8*/ 	.byte	0x03, 0x19
        /*10da*/ 	.short	0x0af0


	//----- nvinfo : EIATTR_PARAM_CBANK
	.align		4
        /*10dc*/ 	.byte	0x04, 0x0a
        /*10de*/ 	.short	(.L_690 - .L_689)
	.align		4
.L_689:
        /*10e0*/ 	.word	index@(.nv.constant0._ZN7cutlass13device_kernelIN5flash11enable_sm90INS1_16FlashAttnFwdSm90INS1_25CollectiveMainloopFwdSm90ILi2EN4cute5tupleIJNS5_1CILi1EEES8_S8_EEENS6_IJNS7_ILi64EEESA_SA_EEELi512ENS_6half_tEfNS_4arch4Sm90ELb0ELb0ELb1ELb1ELb1ELb1ELb0ELb0ELb0ELb1ELb1ELb0EEENS1_21CollectiveEpilogueFwdINS6_IJSA_NS7_ILi512EEESA_EEES9_SC_SE_Li256ELb1ELb1ELb1ELb0EEENS1_36VarlenDynamicPersistentTileSchedulerILi64ELi64ELi256ELi128ELb1ELb1ELb1ELb0ELb1ELb1EEEEEEEEEvNT_6ParamsE)
        /*10e4*/ 	.short	0x0210
        /*10e6*/ 	.short	0x0af0


	//----- nvinfo : EIATTR_SW_WAR
	.align		4
.L_690:
        /*10e8*/ 	.byte	0x04, 0x36
        /*10ea*/ 	.short	(.L_692 - .L_691)
.L_691:
        /*10ec*/ 	.word	0x00000008
.L_692:


//--------------------- .nv.info._ZN7cutlass13device_kernelIN5flash11enable_sm90INS1_16FlashAttnFwdSm90INS1_25CollectiveMainloopFwdSm90ILi2EN4cute5tupleIJNS5_1CILi1EEES8_S8_EEENS6_IJNS7_ILi64EEESA_SA_EEELi512ENS_6half_tEfNS_4arch4Sm90ELb0ELb0ELb1ELb1ELb1ELb0ELb1ELb0ELb0ELb1ELb1ELb0EEENS1_21CollectiveEpilogueFwdINS6_IJSA_NS7_ILi512EEESA_EEES9_SC_SE_Li256ELb1ELb1ELb1ELb0EEENS1_36VarlenDynamicPersistentTileSchedulerILi64ELi64ELi256ELi128ELb1ELb1ELb1ELb0ELb1ELb1EEEEEEEEEvNT_6ParamsE --------------------------
	.section	.nv.info._ZN7cutlass13device_kernelIN5flash11enable_sm90INS1_16FlashAttnFwdSm90INS1_25CollectiveMainloopFwdSm90ILi2EN4cute5tupleIJNS5_1CILi1EEES8_S8_EEENS6_IJNS7_ILi64EEESA_SA_EEELi512ENS_6half_tEfNS_4arch4Sm90ELb0ELb0ELb1ELb1ELb1ELb0ELb1ELb0ELb0ELb1ELb1ELb0EEENS1_21CollectiveEpilogueFwdINS6_IJSA_NS7_ILi512EEESA_EEES9_SC_SE_Li256ELb1ELb1ELb1ELb0EEENS1_36VarlenDynamicPersistentTileSchedulerILi64ELi64ELi256ELi128ELb1ELb1ELb1ELb0ELb1ELb1EEEEEEEEEvNT_6ParamsE,"",@"SHT_CUDA_INFO"
	.sectionflags	@""
	.align	4


	//----- nvinfo : EIATTR_CUDA_API_VERSION
	.align		4
        /*0000*/ 	.byte	0x04, 0x37
        /*0002*/ 	.short	(.L_694 - .L_693)
.L_693:
        /*0004*/ 	.word	0x00000082


	//----- nvinfo : EIATTR_KPARAM_INFO
	.align		4
.L_694:
        /*0008*/ 	.byte	0x04, 0x17
        /*000a*/ 	.short	(.L_696 - .L_695)
.L_695:
        /*000c*/ 	.word	0x00000000
        /*0010*/ 	.short	0x0000
        /*0012*/ 	.short	0x0070
        /*0014*/ 	.byte	0x00, 0xf0, 0x01, 0x2e


	//----- nvinfo : EIATTR_SPARSE_MMA_MASK
	.align		4
.L_696:
        /*0018*/ 	.byte	0x03, 0x50
        /*001a*/ 	.short	0x0000


	//----- nvinfo : EIATTR_MAXREG_COUNT
	.align		4
        /*001c*/ 	.byte	0x03, 0x1b
        /*001e*/ 	.short	0x00a8


	//----- nvinfo : EIATTR_NUM_BARRIERS
	.align		4
        /*0020*/ 	.byte	0x02, 0x4c
        /*0022*/ 	.byte	0x10
	.zero		1


	//----- nvinfo : EIATTR_EXTERNS
	.align		4
        /*0024*/ 	.byte	0x04, 0x0f
        /*0026*/ 	.short	(.L_698 - .L_697)


	//   ....[0]....
	.align		4
.L_697:
        /*0028*/ 	.word	index@(__assertfail)


	//----- nvinfo : EIATTR_ANNOTATIONS
	.align		4
.L_698:
        /*002c*/ 	.byte	0x04, 0x55
        /*002e*/ 	.short	(.L_700 - .L_699)


	//   ....[0]....
.L_699:
        /* <DEDUP_REMOVED lines=22> */


	//----- nvinfo : EIATTR_MERCURY_ISA_VERSION
	.align		4
.L_700:
        /*0178*/ 	.byte	0x03, 0x5f
        /*017a*/ 	.short	0x0101


	//----- nvinfo : EIATTR_UNUSED_LOAD_BYTE_OFFSET
	.align		4
        /*017c*/ 	.byte	0x04, 0x44
        /*017e*/ 	.short	(.L_702 - .L_701)


	//   ....[0]....
.L_701:
        /*0180*/ 	.word	0x00000960
        /*0184*/ 	.word	0x0000fff0


	//   ....[1]....
        /*0188*/ 	.word	0x00009f30
        /*018c*/ 	.word	0x0000fff0


	//----- nvinfo : EIATTR_INT_WARP_WIDE_INSTR_OFFSETS
	.align		4
.L_702:
        /*0190*/ 	.byte	0x04, 0x31
        /*0192*/ 	.short	(.L_704 - .L_703)


	//   ....[0]....
.L_703:
        /*0194*/ 	.word	0x000000c0


	//   ....[1]....
        /*0198*/ 	.word	0x000000d0


	//   ....[2]....
        /*019c*/ 	.word	0x000000e0


	//   ....[3]....
        /*01a0*/ 	.word	0x00000180


	//   ....[4]....
        /*01a4*/ 	.word	0x0000fcf0


	//   ....[5]....
        /*01a8*/ 	.word	0x0000fd80


	//   ....[6]....
        /*01ac*/ 	.word	0x00014050


	//   ....[7]....
        /*01b0*/ 	.word	0x000140e0


	//----- nvinfo : EIATTR_COOP_GROUP_MASK_REGIDS
	.align		4
.L_704:
        /*01b4*/ 	.byte	0x04, 0x29
        /*01b6*/ 	.short	(.L_706 - .L_705)


	//   ....[0]....
.L_705:
        /*01b8*/ 	.word	0xffffffff


	//   ....[1]....
        /*01bc*/ 	.word	0xffffffff


	//   ....[2]....
        /*01c0*/ 	.word	0xffffffff


	//   ....[3]....
        /*01c4*/ 	.word	0xffffffff


	//   ....[4]....
        /*01c8*/ 	.word	0xffffffff


	//   ....[5]....
        /*01cc*/ 	.word	0xffffffff


	//   ....[6]....
        /*01d0*/ 	.word	0xffffffff


	//   ....[7]....
        /*01d4*/ 	.word	0xffffffff


	//   ....[8]....
        /*01d8*/ 	.word	0xffffffff


	//   ....[9]....
        /*01dc*/ 	.word	0xffffffff


	//   ....[10]....
        /*01e0*/ 	.word	0xffffffff


	//   ....[11]....
        /*01e4*/ 	.word	0xffffffff


	//   ....[12]....
        /*01e8*/ 	.word	0xffffffff


	//   ....[13]....
        /*01ec*/ 	.word	0xffffffff


	//   ....[14]....
        /*01f0*/ 	.word	0xffffffff


	//   ....[15]....
        /*01f4*/ 	.word	0xffffffff


	//   ....[16]....
        /*01f8*/ 	.word	0xffffffff


	//   ....[17]....
        /*01fc*/ 	.word	0xffffffff


	//   ....[18]....
        /*0200*/ 	.word	0xffffffff


	//   ....[19]....
        /*0204*/ 	.word	0xffffffff


	//   ....[20]....
        /*0208*/ 	.word	0xffffffff


	//   ....[21]....
        /*020c*/ 	.word	0xffffffff


	//   ....[22]....
        /*0210*/ 	.word	0xffffffff


	//   ....[23]....
        /*0214*/ 	.word	0xffffffff


	//   ....[24]....
        /*0218*/ 	.word	0xffffffff


	//   ....[25]....
        /*021c*/ 	.word	0xffffffff


	//   ....[26]....
        /*0220*/ 	.word	0xffffffff


	//   ....[27]....
        /*0224*/ 	.word	0xffffffff


	//   ....[28]....
        /*0228*/ 	.word	0xffffffff


	//   ....[29]....
        /*022c*/ 	.word	0xffffffff


	//   ....[30]....
        /*0230*/ 	.word	0xffffffff


	//   ....[31]....
        /*0234*/ 	.word	0xffffffff


	//   ....[32]....
        /*0238*/ 	.word	0xffffffff


	//   ....[33]....
        /*023c*/ 	.word	0xffffffff


	//   ....[34]....
        /*0240*/ 	.word	0xffffffff


	//   ....[35]....
        /*0244*/ 	.word	0xffffffff


	//   ....[36]....
        /*0248*/ 	.word	0xffffffff


	//   ....[37]....
        /*024c*/ 	.word	0xffffffff


	//   ....[38]....
        /*0250*/ 	.word	0xffffffff


	//   ....[39]....
        /*0254*/ 	.word	0xffffffff


	//   ....[40]....
        /*0258*/ 	.word	0xffffffff


	//   ....[41]....
        /*025c*/ 	.word	0xffffffff


	//   ....[42]....
        /*0260*/ 	.word	0xffffffff


	//   ....[43]....
        /*0264*/ 	.word	0xffffffff


	//   ....[44]....
        /*0268*/ 	.word	0xffffffff


	//   ....[45]....
        /*026c*/ 	.word	0xffffffff


	//   ....[46]....
        /*0270*/ 	.word	0xffffffff


	//   ....[47]....
        /*0274*/ 	.word	0xffffffff


	//   ....[48]....
        /*0278*/ 	.word	0xffffffff


	//   ....[49]....
        /*027c*/ 	.word	0xffffffff


	//   ....[50]....
        /*0280*/ 	.word	0xffffffff


	//   ....[51]....
        /*0284*/ 	.word	0xffffffff


	//   ....[52]....
        /*0288*/ 	.word	0xffffffff


	//   ....[53]....
        /*028c*/ 	.word	0xffffffff


	//   ....[54]....
        /*0290*/ 	.word	0xffffffff


	//   ....[55]....
        /*0294*/ 	.word	0xffffffff


	//   ....[56]....
        /*0298*/ 	.word	0xffffffff


	//   ....[57]....
        /*029c*/ 	.word	0xffffffff


	//   ....[58]....
        /*02a0*/ 	.word	0xffffffff


	//   ....[59]....
        /*02a4*/ 	.word	0xffffffff


	//   ....[60]....
        /*02a8*/ 	.word	0xffffffff


	//   ....[61]....
        /*02ac*/ 	.word	0xffffffff


	//   ....[62]....
        /*02b0*/ 	.word	0xffffffff


	//   ....[63]....
        /*02b4*/ 	.word	0xffffffff


	//   ....[64]....
        /*02b8*/ 	.word	0xffffffff


	//   ....[65]....
        /*02bc*/ 	.word	0xffffffff


	//   ....[66]....
        /*02c0*/ 	.word	0xffffffff


	//   ....[67]....
        /*02c4*/ 	.word	0xffffffff


	//   ....[68]....
        /*02c8*/ 	.word	0xffffffff


	//   ....[69]....
        /*02cc*/ 	.word	0xffffffff


	//   ....[70]....
        /*02d0*/ 	.word	0xffffffff


	//   ....[71]....
        /*02d4*/ 	.word	0xffffffff


	//   ....[72]....
        /*02d8*/ 	.word	0xffffffff


	//   ....[73]....
        /*02dc*/ 	.word	0xffffffff


	//   ....[74]....
        /*02e0*/ 	.word	0xffffffff


	//   ....[75]....
        /*02e4*/ 	.word	0xffffffff


	//   ....[76]....
        /*02e8*/ 	.word	0xffffffff


	//   ....[77]....
        /*02ec*/ 	.word	0xffffffff


	//   ....[78]....
        /*02f0*/ 	.word	0xffffffff


	//   ....[79]....
        /*02f4*/ 	.word	0xffffffff


	//   ....[80]....
        /*02f8*/ 	.word	0xffffffff


	//   ....[81]....
        /*02fc*/ 	.word	0xffffffff


	//   ....[82]....
        /*0300*/ 	.word	0xffffffff


	//   ....[83]....
        /*0304*/ 	.word	0xffffffff


	//   ....[84]....
        /*0308*/ 	.word	0xffffffff


	//   ....[85]....
        /*030c*/ 	.word	0xffffffff


	//   ....[86]....
        /*0310*/ 	.word	0xffffffff


	//   ....[87]....
        /*0314*/ 	.word	0xffffffff


	//   ....[88]....
        /*0318*/ 	.word	0xffffffff


	//   ....[89]....
        /*031c*/ 	.word	0xffffffff


	//   ....[90]....
        /*0320*/ 	.word	0xffffffff


	//   ....[91]....
        /*0324*/ 	.word	0xffffffff


	//   ....[92]....
        /*0328*/ 	.word	0xffffffff


	//   ....[93]....
        /*032c*/ 	.word	0xffffffff


	//   ....[94]....
        /*0330*/ 	.word	0xffffffff


	//   ....[95]....
        /*0334*/ 	.word	0xffffffff


	//   ....[96]....
        /*0338*/ 	.word	0xffffffff


	//   ....[97]....
        /*033c*/ 	.word	0xffffffff


	//   ....[98]....
        /*0340*/ 	.word	0xffffffff


	//   ....[99]....
        /*0344*/ 	.word	0xffffffff


	//   ....[100]....
        /*0348*/ 	.word	0xffffffff


	//   ....[101]....
        /*034c*/ 	.word	0xffffffff


	//   ....[102]....
        /*0350*/ 	.word	0xffffffff


	//   ....[103]....
        /*0354*/ 	.word	0xffffffff


	//   ....[104]....
        /*0358*/ 	.word	0xffffffff


	//   ....[105]....
        /*035c*/ 	.word	0xffffffff


	//   ....[106]....
        /*0360*/ 	.word	0xffffffff


	//   ....[107]....
        /*0364*/ 	.word	0xffffffff


	//   ....[108]....
        /*0368*/ 	.word	0xffffffff


	//   ....[109]....
        /*036c*/ 	.word	0xffffffff


	//   ....[110]....
        /*0370*/ 	.word	0xffffffff


	//   ....[111]....
        /*0374*/ 	.word	0xffffffff


	//   ....[112]....
        /*0378*/ 	.word	0xffffffff


	//   ....[113]....
        /*037c*/ 	.word	0xffffffff


	//   ....[114]....
        /*0380*/ 	.word	0xffffffff


	//   ....[115]....
        /*0384*/ 	.word	0xffffffff


	//   ....[116]....
        /*0388*/ 	.word	0xffffffff


	//   ....[117]....
        /*038c*/ 	.word	0xffffffff


	//   ....[118]....
        /*0390*/ 	.word	0xffffffff


	//   ....[119]....
        /*0394*/ 	.word	0xffffffff


	//   ....[120]....
        /*0398*/ 	.word	0xffffffff


	//   ....[121]....
        /*039c*/ 	.word	0xffffffff


	//   ....[122]....
        /*03a0*/ 	.word	0xffffffff


	//   ....[123]....
        /*03a4*/ 	.word	0xffffffff


	//   ....[124]....
        /*03a8*/ 	.word	0xffffffff


	//   ....[125]....
        /*03ac*/ 	.word	0x0500000f


	//   ....[126]....
        /*03b0*/ 	.word	0x0500000f


	//   ....[127]....
        /*03b4*/ 	.word	0x0500000f


	//   ....[128]....
        /*03b8*/ 	.word	0x0500000f


	//   ....[129]....
        /*03bc*/ 	.word	0x0500000f


	//   ....[130]....
        /*03c0*/ 	.word	0x0500000f


	//   ....[131]....
        /*03c4*/ 	.word	0x0500000f


	//   ....[132]....
        /*03c8*/ 	.word	0x0500000f


	//   ....[133]....
        /*03cc*/ 	.word	0x0500000f


	//   ....[134]....
        /*03d0*/ 	.word	0x0500000f


	//   ....[135]....
        /*03d4*/ 	.word	0x0500000f


	//   ....[136]....
        /*03d8*/ 	.word	0x0500000f


	//   ....[137]....
        /*03dc*/ 	.word	0x0500000f


	//   ....[138]....
        /*03e0*/ 	.word	0x0500000f


	//   ....[139]....
        /*03e4*/ 	.word	0x0500000f


	//   ....[140]....
        /*03e8*/ 	.word	0x0500000f


	//   ....[141]....
        /*03ec*/ 	.word	0x0500000f


	//   ....[142]....
        /*03f0*/ 	.word	0x0500000f


	//   ....[143]....
        /*03f4*/ 	.word	0x0500000f


	//   ....[144]....
        /*03f8*/ 	.word	0x0500000f


	//   ....[145]....
        /*03fc*/ 	.word	0x0500000f


	//   ....[146]....
        /*0400*/ 	.word	0x0500000f


	//   ....[147]....
        /*0404*/ 	.word	0x0500000f


	//   ....[148]....
        /*0408*/ 	.word	0x0500000f


	//   ....[149]....
        /*040c*/ 	.word	0x0500000f


	//   ....[150]....
        /*0410*/ 	.word	0x0500000f


	//   ....[151]....
        /*0414*/ 	.word	0x0500000f


	//   ....[152]....
        /*0418*/ 	.word	0x0500000f


	//   ....[153]....
        /*041c*/ 	.word	0x0500000f


	//   ....[154]....
        /*0420*/ 	.word	0x0500000f


	//   ....[155]....
        /*0424*/ 	.word	0x0500000f


	//   ....[156]....
        /*0428*/ 	.word	0x0500000f


	//   ....[157]....
        /*042c*/ 	.word	0x0500000f


	//   ....[158]....
        /*0430*/ 	.word	0x0500000f


	//   ....[159]....
        /*0434*/ 	.word	0x0500000f


	//   ....[160]....
        /*0438*/ 	.word	0x0500000f


	//   ....[161]....
        /*043c*/ 	.word	0x0500000f


	//   ....[162]....
        /*0440*/ 	.word	0x0500000f


	//   ....[163]....
        /*0444*/ 	.word	0x0500000f


	//   ....[164]....
        /*0448*/ 	.word	0x0500000f


	//   ....[165]....
        /*044c*/ 	.word	0x0500000f


	//   ....[166]....
        /*0450*/ 	.word	0x0500000f


	//   ....[167]....
        /*0454*/ 	.word	0x0500000f


	//   ....[168]....
        /*0458*/ 	.word	0x0500000f


	//   ....[169]....
        /*045c*/ 	.word	0x0500000f


	//   ....[170]....
        /*0460*/ 	.word	0x0500000f


	//   ....[171]....
        /*0464*/ 	.word	0x0500000f


	//   ....[172]....
        /*0468*/ 	.word	0x0500000f


	//   ....[173]....
        /*046c*/ 	.word	0x0500000f


	//   ....[174]....
        /*0470*/ 	.word	0x0500000f


	//   ....[175]....
        /*0474*/ 	.word	0x0500000f


	//   ....[176]....
        /*0478*/ 	.word	0x0500000f


	//   ....[177]....
        /*047c*/ 	.word	0x0500000f


	//   ....[178]....
        /*0480*/ 	.word	0x0500000f


	//   ....[179]....
        /*0484*/ 	.word	0x0500000f


	//   ....[180]....
        /*0488*/ 	.word	0x0500000f


	//   ....[181]....
        /*048c*/ 	.word	0x0500000f


	//   ....[182]....
        /*0490*/ 	.word	0x0500000f


	//   ....[183]....
        /*0494*/ 	.word	0x0500000f


	//   ....[184]....
        /*0498*/ 	.word	0x0500000f


	//   ....[185]....
        /*049c*/ 	.word	0x0500000f


	//   ....[186]....
        /*04a0*/ 	.word	0x0500000f


	//   ....[187]....
        /*04a4*/ 	.word	0x0500000f


	//   ....[188]....
        /*04a8*/ 	.word	0x0500000f


	//   ....[189]....
        /*04ac*/ 	.word	0x0500000f


	//   ....[190]....
        /*04b0*/ 	.word	0x0500000f


	//   ....[191]....
        /*04b4*/ 	.word	0x0500000f


	//   ....[192]....
        /*04b8*/ 	.word	0x0500000f


	//----- nvinfo : EIATTR_COOP_GROUP_INSTR_OFFSETS
	.align		4
.L_706:
        /*04bc*/ 	.byte	0x04, 0x28
        /*04be*/ 	.short	(.L_708 - .L_707)


	//   ....[0]....
.L_707:
        /*04c0*/ 	.word	0x00000080


	//   ....[1]....
        /*04c4*/ 	.word	0x00000090


	//   ....[2]....
        /*04c8*/ 	.word	0x000002b0


	//   ....[3]....
        /*04cc*/ 	.word	0x00000410


	//   ....[4]....
        /*04d0*/ 	.word	0x00000530


	//   ....[5]....
        /*04d4*/ 	.word	0x00000690


	//   ....[6]....
        /*04d8*/ 	.word	0x00001d10


	//   ....[7]....
        /*04dc*/ 	.word	0x00003ae0


	//   ....[8]....
        /*04e0*/ 	.word	0x00004290


	//   ....[9]....
        /*04e4*/ 	.word	0x00005b10


	//   ....[10]....
        /*04e8*/ 	.word	0x00005b70


	//   ....[11]....
        /*04ec*/ 	.word	0x00005d80


	//   ....[12]....
        /*04f0*/ 	.word	0x00005e40


	//   ....[13]....
        /*04f4*/ 	.word	0x00006580


	//   ....[14]....
        /*04f8*/ 	.word	0x00006af0


	//   ....[15]....
        /*04fc*/ 	.word	0x00007ea0


	//   ....[16]....
        /*0500*/ 	.word	0x00007f10


	//   ....[17]....
        /*0504*/ 	.word	0x00008780


	//   ....[18]....
        /*0508*/ 	.word	0x00008820


	//   ....[19]....
        /*050c*/ 	.word	0x00009390


	//   ....[20]....
        /*0510*/ 	.word	0x00009440


	//   ....[21]....
        /*0514*/ 	.word	0x00009470


	//   ....[22]....
        /*0518*/ 	.word	0x000094d0


	//   ....[23]....
        /*051c*/ 	.word	0x000094f0


	//   ....[24]....
        /*0520*/ 	.word	0x0000acb0


	//   ....[25]....
        /*0524*/ 	.word	0x0000b060


	//   ....[26]....
        /*0528*/ 	.word	0x0000b070


	//   ....[27]....
        /*052c*/ 	.word	0x0000b080


	//   ....[28]....
        /*0530*/ 	.word	0x0000b090


	//   ....[29]....
        /*0534*/ 	.word	0x0000bce0


	//   ....[30]....
        /*0538*/ 	.word	0x0000bd10


	//   ....[31]....
        /*053c*/ 	.word	0x0000bfc0


	//   ....[32]....
        /*0540*/ 	.word	0x0000bfe0


	//   ....[33]....
        /*0544*/ 	.word	0x0000c7a0


	//   ....[34]....
        /*0548*/ 	.word	0x0000c7d0


	//   ....[35]....
        /*054c*/ 	.word	0x0000d020


	//   ....[36]....
        /*0550*/ 	.word	0x0000d040


	//   ....[37]....
        /*0554*/ 	.word	0x0000e310


	//   ....[38]....
        /*0558*/ 	.word	0x0000e340


	//   ....[39]....
        /*055c*/ 	.word	0x0000e580


	//   ....[40]....
        /*0560*/ 	.word	0x0000e5a0


	//   ....[41]....
        /*0564*/ 	.word	0x0000e860


	//   ....[42]....
        /*0568*/ 	.word	0x0000ea50


	//   ....[43]....
        /*056c*/ 	.word	0x0000ea80


	//   ....[44]....
        /*0570*/ 	.word	0x0000eab0


	//   ....[45]....
        /*0574*/ 	.word	0x0000eae0


	//   ....[46]....
        /*0578*/ 	.word	0x0000eb10


	//   ....[47]....
        /*057c*/ 	.word	0x0000eb40


	//   ....[48]....
        /*0580*/ 	.word	0x0000ecb0


	//   ....[49]....
        /*0584*/ 	.word	0x0000ece0


	//   ....[50]....
        /*0588*/ 	.word	0x0000ed10


	//   ....[51]....
        /*058c*/ 	.word	0x0000ed40


	//   ....[52]....
        /*0590*/ 	.word	0x0000ed70


	//   ....[53]....
        /*0594*/ 	.word	0x0000eda0


	//   ....[54]....
        /*0598*/ 	.word	0x0000ee30


	//   ....[55]....
        /*059c*/ 	.word	0x0000ee60


	//   ....[56]....
        /*05a0*/ 	.word	0x0000ee70


	//   ....[57]....
        /*05a4*/ 	.word	0x0000ef00


	//   ....[58]....
        /*05a8*/ 	.word	0x00010b10


	//   ....[59]....
        /*05ac*/ 	.word	0x00010b30


	//   ....[60]....
        /*05b0*/ 	.word	0x00010bc0


	//   ....[61]....
        /*05b4*/ 	.word	0x00010be0


	//   ....[62]....
        /*05b8*/ 	.word	0x00010c60


	//   ....[63]....
        /*05bc*/ 	.word	0x00010c80


	//   ....[64]....
        /*05c0*/ 	.word	0x00010c90


	//   ....[65]....
        /*05c4*/ 	.word	0x00010ca0


	//   ....[66]....
        /*05c8*/ 	.word	0x00011420


	//   ....[67]....
        /*05cc*/ 	.word	0x00011460


	//   ....[68]....
        /*05d0*/ 	.word	0x00011520


	//   ....[69]....
        /*05d4*/ 	.word	0x00011540


	//   ....[70]....
        /*05d8*/ 	.word	0x000115e0


	//   ....[71]....
        /*05dc*/ 	.word	0x00011600


	//   ....[72]....
        /*05e0*/ 	.word	0x00011610


	//   ....[73]....
        /*05e4*/ 	.word	0x00011690


	//   ....[74]....
        /*05e8*/ 	.word	0x00011ef0


	//   ....[75]....
        /*05ec*/ 	.word	0x00011f10


	//   ....[76]....
        /*05f0*/ 	.word	0x000120b0


	//   ....[77]....
        /*05f4*/ 	.word	0x000120e0


	//   ....[78]....
        /*05f8*/ 	.word	0x000121f0


	//   ....[79]....
        /*05fc*/ 	.word	0x00012200


	//   ....[80]....
        /*0600*/ 	.word	0x00012230


	//   ....[81]....
        /*0604*/ 	.word	0x00012240


	//   ....[82]....
        /*0608*/ 	.word	0x00012850


	//   ....[83]....
        /*060c*/ 	.word	0x00012880


	//   ....[84]....
        /*0610*/ 	.word	0x00012a70


	//   ....[85]....
        /*0614*/ 	.word	0x00012ab0


	//   ....[86]....
        /*0618*/ 	.word	0x00012ac0


	//   ....[87]....
        /*061c*/ 	.word	0x00012ad0


	//   ....[88]....
        /*0620*/ 	.word	0x00012c20


	//   ....[89]....
        /*0624*/ 	.word	0x00012d70


	//   ....[90]....
        /*0628*/ 	.word	0x00013580


	//   ....[91]....
        /*062c*/ 	.word	0x000135a0


	//   ....[92]....
        /*0630*/ 	.word	0x000135f0


	//   ....[93]....
        /*0634*/ 	.word	0x00013600


	//   ....[94]....
        /*0638*/ 	.word	0x00013640


	//   ....[95]....
        /*063c*/ 	.word	0x00013650


	//   ....[96]....
        /*0640*/ 	.word	0x00013660


	//   ....[97]....
        /*0644*/ 	.word	0x000136a0


	//   ....[98]....
        /*0648*/ 	.word	0x000139a0


	//   ....[99]....
        /*064c*/ 	.word	0x000139e0


	//   ....[100]....
        /*0650*/ 	.word	0x00013a00


	//   ....[101]....
        /*0654*/ 	.word	0x00013a20


	//   ....[102]....
        /*0658*/ 	.word	0x00013a50


	//   ....[103]....
        /*065c*/ 	.word	0x00013a70


	//   ....[104]....
        /*0660*/ 	.word	0x00013b70


	//   ....[105]....
        /*0664*/ 	.word	0x00013cc0


	//   ....[106]....
        /*0668*/ 	.word	0x00014300


	//   ....[107]....
        /*066c*/ 	.word	0x00014330


	//   ....[108]....
        /*0670*/ 	.word	0x00014390


	//   ....[109]....
        /*0674*/ 	.word	0x000143c0


	//   ....[110]....
        /*0678*/ 	.word	0x000143f0


	//   ....[111]....
        /*067c*/ 	.word	0x00014420


	//   ....[112]....
        /*0680*/ 	.word	0x00014450


	//   ....[113]....
        /*0684*/ 	.word	0x00014480


	//   ....[114]....
        /*0688*/ 	.word	0x00014620


	//   ....[115]....
        /*068c*/ 	.word	0x00014650


	//   ....[116]....
        /*0690*/ 	.word	0x00014680


	//   ....[117]....
        /*0694*/ 	.word	0x000146b0


	//   ....[118]....
        /*0698*/ 	.word	0x000146e0


	//   ....[119]....
        /*069c*/ 	.word	0x00014710


	//   ....[120]....
        /*06a0*/ 	.word	0x000147d0


	//   ....[121]....
        /*06a4*/ 	.word	0x000147f0


	//   ....[122]....
        /*06a8*/ 	.word	0x00014800


	//   ....[123]....
        /*06ac*/ 	.word	0x00014860


	//   ....[124]....
        /*06b0*/ 	.word	0x00014e80


	//   ....[125]....
        /*06b4*/ 	.word	0x000153b0


	//   ....[126]....
        /*06b8*/ 	.word	0x000154a0


	//   ....[127]....
        /*06bc*/ 	.word	0x00015540


	//   ....[128]....
        /*06c0*/ 	.word	0x000155a0


	//   ....[129]....
        /*06c4*/ 	.word	0x00015690


	//   ....[130]....
        /*06c8*/ 	.word	0x00015700


	//   ....[131]....
        /*06cc*/ 	.word	0x000157f0


	//   ....[132]....
        /*06d0*/ 	.word	0x00015860


	//   ....[133]....
        /*06d4*/ 	.word	0x00015900


	//   ....[134]....
        /*06d8*/ 	.word	0x00015a00


	//   ....[135]....
        /*06dc*/ 	.word	0x00015a90


	//   ....[136]....
        /*06e0*/ 	.word	0x00015af0


	//   ....[137]....
        /*06e4*/ 	.word	0x00015be0


	//   ....[138]....
        /*06e8*/ 	.word	0x00015c60


	//   ....[139]....
        /*06ec*/ 	.word	0x00015d60


	//   ....[140]....
        /*06f0*/ 	.word	0x00015dd0


	//   ....[141]....
        /*06f4*/ 	.word	0x00015eb0


	//   ....[142]....
        /*06f8*/ 	.word	0x000161c0


	//   ....[143]....
        /*06fc*/ 	.word	0x00016280


	//   ....[144]....
        /*0700*/ 	.word	0x000164f0


	//   ....[145]....
        /*0704*/ 	.word	0x00016540


	//   ....[146]....
        /*0708*/ 	.word	0x00016750


	//   ....[147]....
        /*070c*/ 	.word	0x000167a0


	//   ....[148]....
        /*0710*/ 	.word	0x00016950


	//   ....[149]....
        /*0714*/ 	.word	0x000169a0


	//   ....[150]....
        /*0718*/ 	.word	0x00016ae0


	//   ....[151]....
        /*071c*/ 	.word	0x00016be0


	//   ....[152]....
        /*0720*/ 	.word	0x00016e50


	//   ....[153]....
        /*0724*/ 	.word	0x00016ea0


	//   ....[154]....
        /*0728*/ 	.word	0x00017070


	//   ....[155]....
        /*072c*/ 	.word	0x000170c0


	//   ....[156]....
        /*0730*/ 	.word	0x00017290


	//   ....[157]....
        /*0734*/ 	.word	0x000172e0


	//   ....[158]....
        /*0738*/ 	.word	0x000173d0


	//   ....[159]....
        /*073c*/ 	.word	0x00017470


	//   ....[160]....
        /*0740*/ 	.word	0x000174d0


	//   ....[161]....
        /*0744*/ 	.word	0x00017580


	//   ....[162]....
        /*0748*/ 	.word	0x000175e0


	//   ....[163]....
        /*074c*/ 	.word	0x00017690


	//   ....[164]....
        /*0750*/ 	.word	0x000176f0


	//   ....[165]....
        /*0754*/ 	.word	0x000177a0


	//   ....[166]....
        /*0758*/ 	.word	0x00017890


	//   ....[167]....
        /*075c*/ 	.word	0x00017970


	//   ....[168]....
        /*0760*/ 	.word	0x00017a80


	//   ....[169]....
        /*0764*/ 	.word	0x00017b80


	//   ....[170]....
        /*0768*/ 	.word	0x00017cb0


	//   ....[171]....
        /*076c*/ 	.word	0x00017d90


	//   ....[172]....
        /*0770*/ 	.word	0x00017e90


	//   ....[173]....
        /*0774*/ 	.word	0x00017f70


	//   ....[174]....
        /*0778*/ 	.word	0x00018000


	//   ....[175]....
        /*077c*/ 	.word	0x000180a0


	//   ....[176]....
        /*0780*/ 	.word	0x00018220


	//   ....[177]....
        /*0784*/ 	.word	0x00018290


	//   ....[178]....
        /*0788*/ 	.word	0x00018300


	//   ....[179]....
        /*078c*/ 	.word	0x00018370


	//   ....[180]....
        /*0790*/ 	.word	0x000183e0


	//   ....[181]....
        /*0794*/ 	.word	0x00018460


	//   ....[182]....
        /*0798*/ 	.word	0x000184e0


	//   ....[183]....
        /*079c*/ 	.word	0x00018570


	//   ....[184]....
        /*07a0*/ 	.word	0x000185e0


	//   ....[185]....
        /*07a4*/ 	.word	0x00018650


	//   ....[186]....
        /*07a8*/ 	.word	0x000186c0


	//   ....[187]....
        /*07ac*/ 	.word	0x00018740


	//   ....[188]....
        /*07b0*/ 	.word	0x000187b0


	//   ....[189]....
        /*07b4*/ 	.word	0x00018850


	//   ....[190]....
        /*07b8*/ 	.word	0x000188a0


	//   ....[191]....
        /*07bc*/ 	.word	0x00018930


	//   ....[192]....
        /*07c0*/ 	.word	0x00018a60


	//----- nvinfo : EIATTR_REG_RECONFIG
	.align		4
.L_708:
        /*07c4*/ 	.byte	0x01, 0x54
	.zero		2


	//----- nvinfo : EIATTR_SYSCALL_OFFSETS
	.align		4
        /*07c8*/ 	.byte	0x04, 0x46
        /*07ca*/ 	.short	(.L_710 - .L_709)


	//   ....[0]....
.L_709:
        /*07cc*/ 	.word	0x00003ca0


	//   ....[1]....
        /*07d0*/ 	.word	0x0000fee0


	//   ....[2]....
        /*07d4*/ 	.word	0x00010030


	//   ....[3]....
        /*07d8*/ 	.word	0x00010120


	//   ....[4]....
        /*07dc*/ 	.word	0x00011040


	//   ....[5]....
        /*07e0*/ 	.word	0x00011910


	//----- nvinfo : EIATTR_MBARRIER_INSTR_OFFSETS
	.align		4
.L_710:
        /*07e4*/ 	.byte	0x04, 0x39
        /*07e6*/ 	.short	(.L_712 - .L_711)


	//   ....[0]....
.L_711:
        /*07e8*/ 	.word	0x00000190
        /*07ec*/ 	.word	0x000000ff
        /*07f0*/ 	.word	0x00038800
        /*07f4*/ 	.short	0x0100
        /*07f6*/ 	.byte	0x08
	.zero		1


	//   ....[1]....
        /*07f8*/ 	.word	0x000001a0
        /*07fc*/ 	.word	0x000000ff
        /*0800*/ 	.word	0x00038810
        /*0804*/ 	.short	0x0100
        /*0806*/ 	.byte	0x08
	.zero		1


	//   ....[2]....
        /*0808*/ 	.word	0x000001b0
        /*080c*/ 	.word	0x000000ff
        /*0810*/ 	.word	0x00038820
        /*0814*/ 	.short	0x0100
        /*0816*/ 	.byte	0x08
	.zero		1


	//   ....[3]....
        /*0818*/ 	.word	0x00000260
        /*081c*/ 	.word	0x000000ff
        /*0820*/ 	.word	0x00038830
        /*0824*/ 	.short	0x0100
        /*0826*/ 	.byte	0x06
	.zero		1


	//   ....[4]....
        /*0828*/ 	.word	0x00000270
        /*082c*/ 	.word	0x000000ff
        /*0830*/ 	.word	0x00038840
        /*0834*/ 	.short	0x0100
        /*0836*/ 	.byte	0x06
	.zero		1


	//   ....[5]....
        /*0838*/ 	.word	0x00000280
        /*083c*/ 	.word	0x000000ff
        /*0840*/ 	.word	0x00038838
        /*0844*/ 	.short	0x0100
        /*0846*/ 	.byte	0x06
	.zero		1


	//   ....[6]....
        /*0848*/ 	.word	0x00000290
        /*084c*/ 	.word	0x000000ff
        /*0850*/ 	.word	0x00038848
        /*0854*/ 	.short	0x0100
        /*0856*/ 	.byte	0x06
	.zero		1


	//   ....[7]....
        /*0858*/ 	.word	0x000003c0
        /*085c*/ 	.word	0x000000ff
        /*0860*/ 	.word	0x00038850
        /*0864*/ 	.short	0x0100
        /*0866*/ 	.byte	0x08
	.zero		1


	//   ....[8]....
        /*0868*/ 	.word	0x000003d0
        /*086c*/ 	.word	0x000000ff
        /*0870*/ 	.word	0x00038860
        /*0874*/ 	.short	0x0100
        /*0876*/ 	.byte	0x08
	.zero		1


	//   ....[9]....
        /*0878*/ 	.word	0x000003e0
        /*087c*/ 	.word	0x000000ff
        /*0880*/ 	.word	0x00038858
        /*0884*/ 	.short	0x0100
        /*0886*/ 	.byte	0x08
	.zero		1


	//   ....[10]....
        /*0888*/ 	.word	0x000003f0
        /*088c*/ 	.word	0x000000ff
        /*0890*/ 	.word	0x00038868
        /*0894*/ 	.short	0x0100
        /*0896*/ 	.byte	0x08
	.zero		1


	//   ....[11]....
        /*0898*/ 	.word	0x000004e0
        /*089c*/ 	.word	0x000000ff
        /*08a0*/ 	.word	0x00038870
        /*08a4*/ 	.short	0x0100
        /*08a6*/ 	.byte	0x06
	.zero		1


	//   ....[12]....
        /*08a8*/ 	.word	0x000004f0
        /*08ac*/ 	.word	0x000000ff
        /*08b0*/ 	.word	0x00038880
        /*08b4*/ 	.short	0x0100
        /*08b6*/ 	.byte	0x06
	.zero		1


	//   ....[13]....
        /*08b8*/ 	.word	0x00000500
        /*08bc*/ 	.word	0x000000ff
        /*08c0*/ 	.word	0x00038878
        /*08c4*/ 	.short	0x0100
        /*08c6*/ 	.byte	0x06
	.zero		1


	//   ....[14]....
        /*08c8*/ 	.word	0x00000510
        /*08cc*/ 	.word	0x000000ff
        /*08d0*/ 	.word	0x00038888
        /*08d4*/ 	.short	0x0100
        /*08d6*/ 	.byte	0x06
	.zero		1


	//   ....[15]....
        /*08d8*/ 	.word	0x00000640
        /*08dc*/ 	.word	0x000000ff
        /*08e0*/ 	.word	0x00038890
        /*08e4*/ 	.short	0x0100
        /*08e6*/ 	.byte	0x08
	.zero		1


	//   ....[16]....
        /*08e8*/ 	.word	0x00000650
        /*08ec*/ 	.word	0x000000ff
        /*08f0*/ 	.word	0x000388a0
        /*08f4*/ 	.short	0x0100
        /*08f6*/ 	.byte	0x08
	.zero		1


	//   ....[17]....
        /*08f8*/ 	.word	0x00000660
        /*08fc*/ 	.word	0x000000ff
        /*0900*/ 	.word	0x00038898
        /*0904*/ 	.short	0x0100
        /*0906*/ 	.byte	0x08
	.zero		1


	//   ....[18]....
        /*0908*/ 	.word	0x00000670
        /*090c*/ 	.word	0x000000ff
        /*0910*/ 	.word	0x000388a8
        /*0914*/ 	.short	0x0100
        /*0916*/ 	.byte	0x08
	.zero		1


	//   ....[19]....
        /*0918*/ 	.word	0x000007b0
        /*091c*/ 	.word	0x000000ff
        /*0920*/ 	.word	0x000388b0
        /*0924*/ 	.short	0x0100
        /*0926*/ 	.byte	0x08
	.zero		1


	//   ....[20]....
        /*0928*/ 	.word	0x000007c0
        /*092c*/ 	.word	0x000000ff
        /*0930*/ 	.word	0x000388c0
        /*0934*/ 	.short	0x0100
        /*0936*/ 	.byte	0x08
	.zero		1


	//   ....[21]....
        /*0938*/ 	.word	0x000007d0
        /*093c*/ 	.word	0x000000ff
        /*0940*/ 	.word	0x000388b8
        /*0944*/ 	.short	0x0100
        /*0946*/ 	.byte	0x08
	.zero		1


	//   ....[22]....
        /*0948*/ 	.word	0x000007e0
        /*094c*/ 	.word	0x000000ff
        /*0950*/ 	.word	0x000388c8
        /*0954*/ 	.short	0x0100
        /*0956*/ 	.byte	0x08
	.zero		1


	//   ....[23]....
        /*0958*/ 	.word	0x00002090
        /*095c*/ 	.word	0x000000ff
        /*0960*/ 	.word	0x00000000
        /*0964*/ 	.short	0x0101
        /*0966*/ 	.byte	0x06
	.zero		1


	//   ....[24]....
        /*0968*/ 	.word	0x00002b80
        /*096c*/ 	.word	0x000000ff
        /*0970*/ 	.word	0x00000000
        /*0974*/ 	.short	0x0101
        /*0976*/ 	.byte	0x06
	.zero		1


	//   ....[25]....
        /*0978*/ 	.word	0x00003d50
        /*097c*/ 	.word	0x000000ff
        /*0980*/ 	.word	0x00038800
        /*0984*/ 	.short	0x010a
        /*0986*/ 	.byte	0x29
	.zero		1


	//   ....[26]....
        /*0988*/ 	.word	0x00003dc0
        /*098c*/ 	.word	0x00000005
        /*0990*/ 	.word	0x00038830
        /*0994*/ 	.short	0x010a
        /*0996*/ 	.byte	0x3f
	.zero		1


	//   ....[27]....
        /*0998*/ 	.word	0x00003e00
        /*099c*/ 	.word	0x00000005
        /*09a0*/ 	.word	0x00038830
        /*09a4*/ 	.short	0x010a
        /*09a6*/ 	.byte	0x3f
	.zero		1


	//   ....[28]....
        /*09a8*/ 	.word	0x00004080
        /*09ac*/ 	.word	0x000000ff
        /*09b0*/ 	.word	0x00038810
        /*09b4*/ 	.short	0x010a
        /*09b6*/ 	.byte	0x29
	.zero		1


	//   ....[29]....
        /*09b8*/ 	.word	0x000040c0
        /*09bc*/ 	.word	0x00000005
        /*09c0*/ 	.word	0x00038850
        /*09c4*/ 	.short	0x010a
        /*09c6*/ 	.byte	0x3f
	.zero		1


	//   ....[30]....
        /*09c8*/ 	.word	0x00004100
        /*09cc*/ 	.word	0x00000005
        /*09d0*/ 	.word	0x00038850
        /*09d4*/ 	.short	0x010a
        /*09d6*/ 	.byte	0x3f
	.zero		1


	//   ....[31]....
        /*09d8*/ 	.word	0x000055a0
        /*09dc*/ 	.word	0x000000ff
        /*09e0*/ 	.word	0x00000000
        /*09e4*/ 	.short	0x0101
        /*09e6*/ 	.byte	0x05
	.zero		1


	//   ....[32]....
        /*09e8*/ 	.word	0x00006610
        /*09ec*/ 	.word	0x000000ff
        /*09f0*/ 	.word	0x00000000
        /*09f4*/ 	.short	0x0101
        /*09f6*/ 	.byte	0x05
	.zero		1


	//   ....[33]....
        /*09f8*/ 	.word	0x00006710
        /*09fc*/ 	.word	0x000000ff
        /*0a00*/ 	.word	0x00038830
        /*0a04*/ 	.short	0x010a
        /*0a06*/ 	.byte	0x05
	.zero		1


	//   ....[34]....
        /*0a08*/ 	.word	0x00006750
        /*0a0c*/ 	.word	0x000000ff
        /*0a10*/ 	.word	0x00038830
        /*0a14*/ 	.short	0x010a
        /*0a16*/ 	.byte	0x05
	.zero		1


	//   ....[35]....
        /*0a18*/ 	.word	0x00006930
        /*0a1c*/ 	.word	0x000000ff
        /*0a20*/ 	.word	0x00038850
        /*0a24*/ 	.short	0x010a
        /*0a26*/ 	.byte	0x05
	.zero		1


	//   ....[36]....
        /*0a28*/ 	.word	0x00006970
        /*0a2c*/ 	.word	0x000000ff
        /*0a30*/ 	.word	0x00038850
        /*0a34*/ 	.short	0x010a
        /*0a36*/ 	.byte	0x05
	.zero		1


	//   ....[37]....
        /*0a38*/ 	.word	0x00008480
        /*0a3c*/ 	.word	0x000000ff
        /*0a40*/ 	.word	0x00000000
        /*0a44*/ 	.short	0x0101
        /*0a46*/ 	.byte	0x0a
	.zero		1


	//   ....[38]....
        /*0a48*/ 	.word	0x00009420
        /*0a4c*/ 	.word	0x000000ff
        /*0a50*/ 	.word	0x00000000
        /*0a54*/ 	.short	0x0101
        /*0a56*/ 	.byte	0x05
	.zero		1


	//   ....[39]....
        /*0a58*/ 	.word	0x0000bd00
        /*0a5c*/ 	.word	0x000000ff
        /*0a60*/ 	.word	0x00000000
        /*0a64*/ 	.short	0x0101
        /*0a66*/ 	.byte	0x07
	.zero		1


	//   ....[40]....
        /*0a68*/ 	.word	0x0000c6f0
        /*0a6c*/ 	.word	0x000000ff
        /*0a70*/ 	.word	0x00000000
        /*0a74*/ 	.short	0x0101
        /*0a76*/ 	.byte	0x07
	.zero		1


	//   ....[41]....
        /*0a78*/ 	.word	0x000108e0
        /*0a7c*/ 	.word	0x00000016
        /*0a80*/ 	.word	0x00038840
        /*0a84*/ 	.short	0x010a
        /*0a86*/ 	.byte	0x3f
	.zero		1


	//   ....[42]....
        /*0a88*/ 	.word	0x00010da0
        /*0a8c*/ 	.word	0x00000016
        /*0a90*/ 	.word	0x00038830
        /*0a94*/ 	.short	0x0107
        /*0a96*/ 	.byte	0x3f
	.zero		1


	//   ....[43]....
        /*0a98*/ 	.word	0x00010e80
        /*0a9c*/ 	.word	0x00000016
        /*0aa0*/ 	.word	0x00038830
        /*0aa4*/ 	.short	0x0101
        /*0aa6*/ 	.byte	0x3f
	.zero		1


	//   ....[44]....
        /*0aa8*/ 	.word	0x00011750
        /*0aac*/ 	.word	0x00000011
        /*0ab0*/ 	.word	0x00038800
        /*0ab4*/ 	.short	0x0107
        /*0ab6*/ 	.byte	0x3f
	.zero		1


	//   ....[45]....
        /*0ab8*/ 	.word	0x000117e0
        /*0abc*/ 	.word	0x00000011
        /*0ac0*/ 	.word	0x00038800
        /*0ac4*/ 	.short	0x0101
        /*0ac6*/ 	.byte	0x3f
	.zero		1


	//   ....[46]....
        /*0ac8*/ 	.word	0x000124e0
        /*0acc*/ 	.word	0x00000011
        /*0ad0*/ 	.word	0x00038810
        /*0ad4*/ 	.short	0x0107
        /*0ad6*/ 	.byte	0x3f
	.zero		1


	//   ....[47]....
        /*0ad8*/ 	.word	0x000125e0
        /*0adc*/ 	.word	0x00000011
        /*0ae0*/ 	.word	0x00038810
        /*0ae4*/ 	.short	0x0101
        /*0ae6*/ 	.byte	0x3f
	.zero		1


	//   ....[48]....
        /*0ae8*/ 	.word	0x00012600
        /*0aec*/ 	.word	0x00000011
        /*0af0*/ 	.word	0x00038820
        /*0af4*/ 	.short	0x010a
        /*0af6*/ 	.byte	0x3f
	.zero		1


	//   ....[49]....
        /*0af8*/ 	.word	0x00012690
        /*0afc*/ 	.word	0x00000016
        /*0b00*/ 	.word	0x00038860
        /*0b04*/ 	.short	0x010a
        /*0b06*/ 	.byte	0x3f
	.zero		1


	//   ....[50]....
        /*0b08*/ 	.word	0x00012f90
        /*0b0c*/ 	.word	0x00000016
        /*0b10*/ 	.word	0x00038850
        /*0b14*/ 	.short	0x0107
        /*0b16*/ 	.byte	0x3f
	.zero		1


	//   ....[51]....
        /*0b18*/ 	.word	0x00013060
        /*0b1c*/ 	.word	0x00000016
        /*0b20*/ 	.word	0x00038850
        /*0b24*/ 	.short	0x0101
        /*0b26*/ 	.byte	0x3f
	.zero		1


	//   ....[52]....
        /*0b28*/ 	.word	0x00013400
        /*0b2c*/ 	.word	0x00000006
        /*0b30*/ 	.word	0x00038840
        /*0b34*/ 	.short	0x010a
        /*0b36*/ 	.byte	0x3f
	.zero		1


	//   ....[53]....
        /*0b38*/ 	.word	0x00013720
        /*0b3c*/ 	.word	0x00000006
        /*0b40*/ 	.word	0x00038830
        /*0b44*/ 	.short	0x0107
        /*0b46*/ 	.byte	0x3f
	.zero		1


	//   ....[54]....
        /*0b48*/ 	.word	0x000137e0
        /*0b4c*/ 	.word	0x00000006
        /*0b50*/ 	.word	0x00038830
        /*0b54*/ 	.short	0x0101
        /*0b56*/ 	.byte	0x3f
	.zero		1


	//   ....[55]....
        /*0b58*/ 	.word	0x00013810
        /*0b5c*/ 	.word	0x00000006
        /*0b60*/ 	.word	0x00038860
        /*0b64*/ 	.short	0x010a
        /*0b66*/ 	.byte	0x3f
	.zero		1


	//   ....[56]....
        /*0b68*/ 	.word	0x00013ec0
        /*0b6c*/ 	.word	0x00000006
        /*0b70*/ 	.word	0x00038850
        /*0b74*/ 	.short	0x0107
        /*0b76*/ 	.byte	0x3f
	.zero		1


	//   ....[57]....
        /*0b78*/ 	.word	0x00013f80
        /*0b7c*/ 	.word	0x00000006
        /*0b80*/ 	.word	0x00038850
        /*0b84*/ 	.short	0x0101
        /*0b86*/ 	.byte	0x3f
	.zero		1


	//   ....[58]....
        /*0b88*/ 	.word	0x00014e00
        /*0b8c*/ 	.word	0x00000005
        /*0b90*/ 	.word	0x00038820
        /*0b94*/ 	.short	0x010a
        /*0b96*/ 	.byte	0x3f
	.zero		1


	//   ....[59]....
        /*0b98*/ 	.word	0x00014f80
        /*0b9c*/ 	.word	0x00000003
        /*0ba0*/ 	.word	0x00038840
        /*0ba4*/ 	.short	0x010a
        /*0ba6*/ 	.byte	0x3f
	.zero		1


	//   ....[60]....
        /*0ba8*/ 	.word	0x00015020
        /*0bac*/ 	.word	0x00000005
        /*0bb0*/ 	.word	0x00038840
        /*0bb4*/ 	.short	0x010a
        /*0bb6*/ 	.byte	0x3f
	.zero		1


	//   ....[61]....
        /*0bb8*/ 	.word	0x00015060
        /*0bbc*/ 	.word	0x00000003
        /*0bc0*/ 	.word	0x00038860
        /*0bc4*/ 	.short	0x010a
        /*0bc6*/ 	.byte	0x3f
	.zero		1


	//   ....[62]....
        /*0bc8*/ 	.word	0x000150a0
        /*0bcc*/ 	.word	0x00000005
        /*0bd0*/ 	.word	0x00038860
        /*0bd4*/ 	.short	0x010a
        /*0bd6*/ 	.byte	0x3f
	.zero		1


	//   ....[63]....
        /*0bd8*/ 	.word	0x00015110
        /*0bdc*/ 	.word	0x00000000
        /*0be0*/ 	.word	0x00038800
        /*0be4*/ 	.short	0x010a
        /*0be6*/ 	.byte	0x3f
	.zero		1


	//   ....[64]....
        /*0be8*/ 	.word	0x00015160
        /*0bec*/ 	.word	0x00000005
        /*0bf0*/ 	.word	0x00038830
        /*0bf4*/ 	.short	0x010a
        /*0bf6*/ 	.byte	0x3f
	.zero		1


	//   ....[65]....
        /*0bf8*/ 	.word	0x000151c0
        /*0bfc*/ 	.word	0x00000006
        /*0c00*/ 	.word	0x00038810
        /*0c04*/ 	.short	0x010a
        /*0c06*/ 	.byte	0x3f
	.zero		1


	//   ....[66]....
        /*0c08*/ 	.word	0x00015210
        /*0c0c*/ 	.word	0x00000005
        /*0c10*/ 	.word	0x00038850
        /*0c14*/ 	.short	0x010a
        /*0c16*/ 	.byte	0x3f
	.zero		1


	//   ....[67]....
        /*0c18*/ 	.word	0x00015270
        /*0c1c*/ 	.word	0x00000007
        /*0c20*/ 	.word	0x00038830
        /*0c24*/ 	.short	0x010a
        /*0c26*/ 	.byte	0x3f
	.zero		1


	//   ....[68]....
        /*0c28*/ 	.word	0x000152d0
        /*0c2c*/ 	.word	0x00000007
        /*0c30*/ 	.word	0x00038850
        /*0c34*/ 	.short	0x010a
        /*0c36*/ 	.byte	0x3f
	.zero		1


	//   ....[69]....
        /*0c38*/ 	.word	0x000153f0
        /*0c3c*/ 	.word	0x00000016
        /*0c40*/ 	.word	0x00038840
        /*0c44*/ 	.short	0x010a
        /*0c46*/ 	.byte	0x3f
	.zero		1


	//   ....[70]....
        /*0c48*/ 	.word	0x000169e0
        /*0c4c*/ 	.word	0x00000011
        /*0c50*/ 	.word	0x00038820
        /*0c54*/ 	.short	0x010a
        /*0c56*/ 	.byte	0x3f
	.zero		1


	//   ....[71]....
        /*0c58*/ 	.word	0x00016a30
        /*0c5c*/ 	.word	0x00000016
        /*0c60*/ 	.word	0x00038860
        /*0c64*/ 	.short	0x010a
        /*0c66*/ 	.byte	0x3f
	.zero		1


	//   ....[72]....
        /*0c68*/ 	.word	0x00017320
        /*0c6c*/ 	.word	0x00000006
        /*0c70*/ 	.word	0x00038840
        /*0c74*/ 	.short	0x010a
        /*0c76*/ 	.byte	0x3f
	.zero		1


	//   ....[73]....
        /*0c78*/ 	.word	0x000177e0
        /*0c7c*/ 	.word	0x00000006
        /*0c80*/ 	.word	0x00038860
        /*0c84*/ 	.short	0x010a
        /*0c86*/ 	.byte	0x3f
	.zero		1


	//   ....[74]....
        /*0c88*/ 	.word	0x00018980
        /*0c8c*/ 	.word	0x00000005
        /*0c90*/ 	.word	0x00038820
        /*0c94*/ 	.short	0x010a
        /*0c96*/ 	.byte	0x3f
	.zero		1


	//   ....[75]....
        /*0c98*/ 	.word	0x00018b20
        /*0c9c*/ 	.word	0x00000003
        /*0ca0*/ 	.word	0x00038840
        /*0ca4*/ 	.short	0x010a
        /*0ca6*/ 	.byte	0x3f
	.zero		1


	//   ....[76]....
        /*0ca8*/ 	.word	0x00018b70
        /*0cac*/ 	.word	0x00000005
        /*0cb0*/ 	.word	0x00038840
        /*0cb4*/ 	.short	0x010a
        /*0cb6*/ 	.byte	0x3f
	.zero		1


	//   ....[77]....
        /*0cb8*/ 	.word	0x00018bc0
        /*0cbc*/ 	.word	0x00000003
        /*0cc0*/ 	.word	0x00038860
        /*0cc4*/ 	.short	0x010a
        /*0cc6*/ 	.byte	0x3f
	.zero		1


	//----- nvinfo : EIATTR_NUM_MBARRIERS
	.align		4
.L_712:
        /*0cc8*/ 	.byte	0x03, 0x38
        /*0cca*/ 	.short	0x0017


	//----- nvinfo : EIATTR_EXIT_INSTR_OFFSETS
	.align		4
        /*0ccc*/ 	.byte	0x04, 0x1c
        /*0cce*/ 	.short	(.L_714 - .L_713)


	//   ....[0]....
.L_713:
        /*0cd0*/ 	.word	0x00000990


	//   ....[1]....
        /*0cd4*/ 	.word	0x0000e800


	//   ....[2]....
        /*0cd8*/ 	.word	0x000150f0


	//----- nvinfo : EIATTR_MAX_THREADS
	.align		4
.L_714:
        /*0cdc*/ 	.byte	0x04, 0x05
        /*0cde*/ 	.short	(.L_716 - .L_715)
.L_715:
        /*0ce0*/ 	.word	0x00000180
        /*0ce4*/ 	.word	0x00000001
        /*0ce8*/ 	.word	0x00000001


	//----- nvinfo : EIATTR_CRS_STACK_SIZE
	.align		4
.L_716:
        /*0cec*/ 	.byte	0x04, 0x1e
        /*0cee*/ 	.short	(.L_718 - .L_717)
.L_717:
        /*0cf0*/ 	.word	0x00000000


	//----- nvinfo : EIATTR_CBANK_PARAM_SIZE
	.align		4
.L_718:
        /*0cf4*/ 	.byte	0x03, 0x19
        /*0cf6*/ 	.short	0x0bf0


	//----- nvinfo : EIATTR_PARAM_CBANK
	.align		4
        /*0cf8*/ 	.byte	0x04, 0x0a
        /*0cfa*/ 	.short	(.L_720 - .L_719)
	.align		4
.L_719:
        /*0cfc*/ 	.word	index@(.nv.constant0._ZN7cutlass13device_kernelIN5flash11enable_sm90INS1_16FlashAttnFwdSm90INS1_25CollectiveMainloopFwdSm90ILi2EN4cute5tupleIJNS5_1CILi1EEES8_S8_EEENS6_IJNS7_ILi64EEESA_SA_EEELi512ENS_6half_tEfNS_4arch4Sm90ELb0ELb0ELb1ELb1ELb1ELb0ELb1ELb0ELb0ELb1ELb1ELb0EEENS1_21CollectiveEpilogueFwdINS6_IJSA_NS7_ILi512EEESA_EEES9_SC_SE_Li256ELb1ELb1ELb1ELb0EEENS1_36VarlenDynamicPersistentTileSchedulerILi64ELi64ELi256ELi128ELb1ELb1ELb1ELb0ELb1ELb1EEEEEEEEEvNT_6ParamsE)
        /*0d00*/ 	.short	0x0210
        /*0d02*/ 	.short	0x0bf0


	//----- nvinfo : EIATTR_SW_WAR
	.align		4
.L_720:
        /*0d04*/ 	.byte	0x04, 0x36
        /*0d06*/ 	.short	(.L_722 - .L_721)
.L_721:
        /*0d08*/ 	.word	0x00000008
.L_722:


//--------------------- .nv.info._ZN7cutlass13device_kernelIN5flash11enable_sm90INS1_16FlashAttnFwdSm90INS1_25CollectiveMainloopFwdSm90ILi2EN4cute5tupleIJNS5_1CILi1EEES8_S8_EEENS6_IJNS7_ILi64EEESA_SA_EEELi512ENS_6half_tEfNS_4arch4Sm90ELb0ELb0ELb1ELb1ELb1ELb1ELb1ELb0ELb0ELb1ELb1ELb0EEENS1_21CollectiveEpilogueFwdINS6_IJSA_NS7_ILi512EEESA_EEES9_SC_SE_Li256ELb1ELb1ELb1ELb0EEENS1_36VarlenDynamicPersistentTileSchedulerILi64ELi64ELi256ELi128ELb1ELb1ELb1ELb0ELb1ELb1EEEEEEEEEvNT_6ParamsE --------------------------
	.section	.nv.info._ZN7cutlass13device_kernelIN5flash11enable_sm90INS1_16FlashAttnFwdSm90INS1_25CollectiveMainloopFwdSm90ILi2EN4cute5tupleIJNS5_1CILi1EEES8_S8_EEENS6_IJNS7_ILi64EEESA_SA_EEELi512ENS_6half_tEfNS_4arch4Sm90ELb0ELb0ELb1ELb1ELb1ELb1ELb1ELb0ELb0ELb1ELb1ELb0EEENS1_21CollectiveEpilogueFwdINS6_IJSA_NS7_ILi512EEESA_EEES9_SC_SE_Li256ELb1ELb1ELb1ELb0EEENS1_36VarlenDynamicPersistentTileSchedulerILi64ELi64ELi256ELi128ELb1ELb1ELb1ELb0ELb1ELb1EEEEEEEEEvNT_6ParamsE,"",@"SHT_CUDA_INFO"
	.sectionflags	@""
	.align	4


	//----- nvinfo : EIATTR_CUDA_API_VERSION
	.align		4
        /*0000*/ 	.byte	0x04, 0x37
        /*0002*/ 	.short	(.L_724 - .L_723)
.L_723:
        /*0004*/ 	.word	0x00000082


	//----- nvinfo : EIATTR_KPARAM_INFO
	.align		4
.L_724:
        /*0008*/ 	.byte	0x04, 0x17
        /*000a*/ 	.short	(.L_726 - .L_725)
.L_725:
        /*000c*/ 	.word	0x00000000
        /*0010*/ 	.short	0x0000
        /*0012*/ 	.short	0x0070
        /*0014*/ 	.byte	0x00, 0xf0, 0x01, 0x2e


	//----- nvinfo : EIATTR_SPARSE_MMA_MASK
	.align		4
.L_726:
        /*0018*/ 	.byte	0x03, 0x50
        /*001a*/ 	.short	0x0000


	//----- nvinfo : EIATTR_MAXREG_COUNT
	.align		4
        /*001c*/ 	.byte	0x03, 0x1b
        /*001e*/ 	.short	0x00a8


	//----- nvinfo : EIATTR_NUM_BARRIERS
	.align		4
        /*0020*/ 	.byte	0x02, 0x4c
        /*0022*/ 	.byte	0x10
	.zero		1


	//----- nvinfo : EIATTR_EXTERNS
	.align		4
        /*0024*/ 	.byte	0x04, 0x0f
        /*0026*/ 	.short	(.L_728 - .L_727)


	//   ....[0]....
	.align		4
.L_727:
        /*0028*/ 	.word	index@(__assertfail)


	//----- nvinfo : EIATTR_ANNOTATIONS
	.align		4
.L_728:
        /*002c*/ 	.byte	0x04, 0x55
        /*002e*/ 	.short	(.L_730 - .L_729)


	//   ....[0]....
.L_729:
        /* <DEDUP_REMOVED lines=66> */


	//----- nvinfo : EIATTR_MERCURY_ISA_VERSION
	.align		4
.L_730:
        /*0438*/ 	.byte	0x03, 0x5f
        /*043a*/ 	.short	0x0101


	//----- nvinfo : EIATTR_UNUSED_LOAD_BYTE_OFFSET
	.align		4
        /*043c*/ 	.byte	0x04, 0x44
        /*043e*/ 	.short	(.L_732 - .L_731)


	//   ....[0]....
.L_731:
        /*0440*/ 	.word	0x00000a50
        /*0444*/ 	.word	0x0000fff0


	//   ....[1]....
        /*0448*/ 	.word	0x000112f0
        /*044c*/ 	.word	0x0000fff0


	//----- nvinfo : EIATTR_INT_WARP_WIDE_INSTR_OFFSETS
	.align		4
.L_732:
        /*0450*/ 	.byte	0x04, 0x31
        /*0452*/ 	.short	(.L_734 - .L_733)


	//   ....[0]....
.L_733:
        /*0454*/ 	.word	0x00000130


	//   ....[1]....
        /*0458*/ 	.word	0x00000170


	//   ....[2]....
        /*045c*/ 	.word	0x000001e0


	//   ....[3]....
        /*0460*/ 	.word	0x000001f0


	//   ....[4]....
        /*0464*/ 	.word	0x00019540


	//   ....[5]....
        /*0468*/ 	.word	0x000195d0


	//   ....[6]....
        /*046c*/ 	.word	0x0001da40


	//   ....[7]....
        /*0470*/ 	.word	0x0001dad0


	//----- nvinfo : EIATTR_COOP_GROUP_MASK_REGIDS
	.align		4
.L_734:
        /*0474*/ 	.byte	0x04, 0x29
        /*0476*/ 	.short	(.L_736 - .L_735)


	//   ....[0]....
.L_735:
        /*0478*/ 	.word	0xffffffff


	//   ....[1]....
        /*047c*/ 	.word	0xffffffff


	//   ....[2]....
        /*0480*/ 	.word	0xffffffff


	//   ....[3]....
        /*0484*/ 	.word	0xffffffff


	//   ....[4]....
        /*0488*/ 	.word	0xffffffff


	//   ....[5]....
        /*048c*/ 	.word	0xffffffff


	//   ....[6]....
        /*0490*/ 	.word	0xffffffff


	//   ....[7]....
        /*0494*/ 	.word	0xffffffff


	//   ....[8]....
        /*0498*/ 	.word	0xffffffff


	//   ....[9]....
        /*049c*/ 	.word	0xffffffff


	//   ....[10]....
        /*04a0*/ 	.word	0xffffffff


	//   ....[11]....
        /*04a4*/ 	.word	0xffffffff


	//   ....[12]....
        /*04a8*/ 	.word	0xffffffff


	//   ....[13]....
        /*04ac*/ 	.word	0xffffffff


	//   ....[14]....
        /*04b0*/ 	.word	0xffffffff


	//   ....[15]....
        /*04b4*/ 	.word	0xffffffff


	//   ....[16]....
        /*04b8*/ 	.word	0xffffffff


	//   ....[17]....
        /*04bc*/ 	.word	0xffffffff


	//   ....[18]....
        /*04c0*/ 	.word	0xffffffff


	//   ....[19]....
        /*04c4*/ 	.word	0xffffffff


	//   ....[20]....
        /*04c8*/ 	.word	0xffffffff


	//   ....[21]....
        /*04cc*/ 	.word	0xffffffff


	//   ....[22]....
        /*04d0*/ 	.word	0xffffffff


	//   ....[23]....
        /*04d4*/ 	.word	0xffffffff


	//   ....[24]....
        /*04d8*/ 	.word	0xffffffff


	//   ....[25]....
        /*04dc*/ 	.word	0xffffffff


	//   ....[26]....
        /*04e0*/ 	.word	0xffffffff


	//   ....[27]....
        /*04e4*/ 	.word	0xffffffff


	//   ....[28]....
        /*04e8*/ 	.word	0xffffffff


	//   ....[29]....
        /*04ec*/ 	.word	0xffffffff


	//   ....[30]....
        /*04f0*/ 	.word	0xffffffff


	//   ....[31]....
        /*04f4*/ 	.word	0xffffffff


	//   ....[32]....
        /*04f8*/ 	.word	0xffffffff


	//   ....[33]....
        /*04fc*/ 	.word	0xffffffff


	//   ....[34]....
        /*0500*/ 	.word	0xffffffff


	//   ....[35]....
        /*0504*/ 	.word	0xffffffff


	//   ....[36]....
        /*0508*/ 	.word	0xffffffff


	//   ....[37]....
        /*050c*/ 	.word	0xffffffff


	//   ....[38]....
        /*0510*/ 	.word	0xffffffff


	//   ....[39]....
        /*0514*/ 	.word	0xffffffff


	//   ....[40]....
        /*0518*/ 	.word	0xffffffff


	//   ....[41]....
        /*051c*/ 	.word	0xffffffff


	//   ....[42]....
        /*0520*/ 	.word	0xffffffff


	//   ....[43]....
        /*0524*/ 	.word	0xffffffff


	//   ....[44]....
        /*0528*/ 	.word	0xffffffff


	//   ....[45]....
        /*052c*/ 	.word	0xffffffff


	//   ....[46]....
        /*0530*/ 	.word	0xffffffff


	//   ....[47]....
        /*0534*/ 	.word	0xffffffff


	//   ....[48]....
        /*0538*/ 	.word	0xffffffff


	//   ....[49]....
        /*053c*/ 	.word	0xffffffff


	//   ....[50]....
        /*0540*/ 	.word	0xffffffff


	//   ....[51]....
        /*0544*/ 	.word	0xffffffff


	//   ....[52]....
        /*0548*/ 	.word	0xffffffff


	//   ....[53]....
        /*054c*/ 	.word	0xffffffff


	//   ....[54]....
        /*0550*/ 	.word	0xffffffff


	//   ....[55]....
        /*0554*/ 	.word	0xffffffff


	//   ....[56]....
        /*0558*/ 	.word	0xffffffff


	//   ....[57]....
        /*055c*/ 	.word	0xffffffff


	//   ....[58]....
        /*0560*/ 	.word	0xffffffff


	//   ....[59]....
        /*0564*/ 	.word	0xffffffff


	//   ....[60]....
        /*0568*/ 	.word	0xffffffff


	//   ....[61]....
        /*056c*/ 	.word	0xffffffff


	//   ....[62]....
        /*0570*/ 	.word	0xffffffff


	//   ....[63]....
        /*0574*/ 	.word	0xffffffff


	//   ....[64]....
        /*0578*/ 	.word	0xffffffff


	//   ....[65]....
        /*057c*/ 	.word	0xffffffff


	//   ....[66]....
        /*0580*/ 	.word	0xffffffff


	//   ....[67]....
        /*0584*/ 	.word	0xffffffff


	//   ....[68]....
        /*0588*/ 	.word	0xffffffff


	//   ....[69]....
        /*058c*/ 	.word	0xffffffff


	//   ....[70]....
        /*0590*/ 	.word	0xffffffff


	//   ....[71]....
        /*0594*/ 	.word	0xffffffff


	//   ....[72]....
        /*0598*/ 	.word	0xffffffff


	//   ....[73]....
        /*059c*/ 	.word	0xffffffff


	//   ....[74]....
        /*05a0*/ 	.word	0xffffffff


	//   ....[75]....
        /*05a4*/ 	.word	0xffffffff


	//   ....[76]....
        /*05a8*/ 	.word	0xffffffff


	//   ....[77]....
        /*05ac*/ 	.word	0xffffffff


	//   ....[78]....
        /*05b0*/ 	.word	0xffffffff


	//   ....[79]....
        /*05b4*/ 	.word	0xffffffff


	//   ....[80]....
        /*05b8*/ 	.word	0xffffffff


	//   ....[81]....
        /*05bc*/ 	.word	0xffffffff


	//   ....[82]....
        /*05c0*/ 	.word	0xffffffff


	//   ....[83]....
        /*05c4*/ 	.word	0xffffffff


	//   ....[84]....
        /*05c8*/ 	.word	0xffffffff


	//   ....[85]....
        /*05cc*/ 	.word	0xffffffff


	//   ....[86]....
        /*05d0*/ 	.word	0xffffffff


	//   ....[87]....
        /*05d4*/ 	.word	0xffffffff


	//   ....[88]....
        /*05d8*/ 	.word	0xffffffff


	//   ....[89]....
        /*05dc*/ 	.word	0xffffffff


	//   ....[90]....
        /*05e0*/ 	.word	0xffffffff


	//   ....[91]....
        /*05e4*/ 	.word	0xffffffff


	//   ....[92]....
        /*05e8*/ 	.word	0xffffffff


	//   ....[93]....
        /*05ec*/ 	.word	0xffffffff


	//   ....[94]....
        /*05f0*/ 	.word	0xffffffff


	//   ....[95]....
        /*05f4*/ 	.word	0xffffffff


	//   ....[96]....
        /*05f8*/ 	.word	0xffffffff


	//   ....[97]....
        /*05fc*/ 	.word	0xffffffff


	//   ....[98]....
        /*0600*/ 	.word	0xffffffff


	//   ....[99]....
        /*0604*/ 	.word	0xffffffff


	//   ....[100]....
        /*0608*/ 	.word	0xffffffff


	//   ....[101]....
        /*060c*/ 	.word	0xffffffff


	//   ....[102]....
        /*0610*/ 	.word	0xffffffff


	//   ....[103]....
        /*0614*/ 	.word	0xffffffff


	//   ....[104]....
        /*0618*/ 	.word	0xffffffff


	//   ....[105]....
        /*061c*/ 	.word	0xffffffff


	//   ....[106]....
        /*0620*/ 	.word	0xffffffff


	//   ....[107]....
        /*0624*/ 	.word	0xffffffff


	//   ....[108]....
        /*0628*/ 	.word	0xffffffff


	//   ....[109]....
        /*062c*/ 	.word	0xffffffff


	//   ....[110]....
        /*0630*/ 	.word	0xffffffff


	//   ....[111]....
        /*0634*/ 	.word	0xffffffff


	//   ....[112]....
        /*0638*/ 	.word	0xffffffff


	//   ....[113]....
        /*063c*/ 	.word	0xffffffff


	//   ....[114]....
        /*0640*/ 	.word	0xffffffff


	//   ....[115]....
        /*0644*/ 	.word	0xffffffff


	//   ....[116]....
        /*0648*/ 	.word	0xffffffff


	//   ....[117]....
        /*064c*/ 	.word	0xffffffff


	//   ....[118]....
        /*0650*/ 	.word	0xffffffff


	//   ....[119]....
        /*0654*/ 	.word	0xffffffff


	//   ....[120]....
        /*0658*/ 	.word	0xffffffff


	//   ....[121]....
        /*065c*/ 	.word	0xffffffff


	//   ....[122]....
        /*0660*/ 	.word	0xffffffff


	//   ....[123]....
        /*0664*/ 	.word	0xffffffff


	//   ....[124]....
        /*0668*/ 	.word	0xffffffff


	//   ....[125]....
        /*066c*/ 	.word	0xffffffff


	//   ....[126]....
        /*0670*/ 	.word	0xffffffff


	//   ....[127]....
        /*0674*/ 	.word	0xffffffff


	//   ....[128]....
        /*0678*/ 	.word	0xffffffff


	//   ....[129]....
        /*067c*/ 	.word	0xffffffff


	//   ....[130]....
        /*0680*/ 	.word	0xffffffff


	//   ....[131]....
        /*0684*/ 	.word	0xffffffff


	//   ....[132]....
        /*0688*/ 	.word	0xffffffff


	//   ....[133]....
        /*068c*/ 	.word	0xffffffff


	//   ....[134]....
        /*0690*/ 	.word	0xffffffff


	//   ....[135]....
        /*0694*/ 	.word	0xffffffff


	//   ....[136]....
        /*0698*/ 	.word	0xffffffff


	//   ....[137]....
        /*069c*/ 	.word	0xffffffff


	//   ....[138]....
        /*06a0*/ 	.word	0xffffffff


	//   ....[139]....
        /*06a4*/ 	.word	0xffffffff


	//   ....[140]....
        /*06a8*/ 	.word	0xffffffff


	//   ....[141]....
        /*06ac*/ 	.word	0xffffffff


	//   ....[142]....
        /*06b0*/ 	.word	0xffffffff


	//   ....[143]....
        /*06b4*/ 	.word	0x0500000f


	//   ....[144]....
        /*06b8*/ 	.word	0x0500000f


	//   ....[145]....
        /*06bc*/ 	.word	0x0500000f


	//   ....[146]....
        /*06c0*/ 	.word	0x0500000f


	//   ....[147]....
        /*06c4*/ 	.word	0x0500000f


	//   ....[148]....
        /*06c8*/ 	.word	0x0500000f


	//   ....[149]....
        /*06cc*/ 	.word	0x0500000f


	//   ....[150]....
        /*06d0*/ 	.word	0x0500000f


	//   ....[151]....
        /*06d4*/ 	.word	0x0500000f


	//   ....[152]....
        /*06d8*/ 	.word	0x0500000f


	//   ....[153]....
        /*06dc*/ 	.word	0x0500000f


	//   ....[154]....
        /*06e0*/ 	.word	0x0500000f


	//   ....[155]....
        /*06e4*/ 	.word	0x0500000f


	//   ....[156]....
        /*06e8*/ 	.word	0x0500000f


	//   ....[157]....
        /*06ec*/ 	.word	0x0500000f


	//   ....[158]....
        /*06f0*/ 	.word	0x0500000f


	//   ....[159]....
        /*06f4*/ 	.word	0x0500000f


	//   ....[160]....
        /*06f8*/ 	.word	0x0500000f


	//   ....[161]....
        /*06fc*/ 	.word	0x0500000f


	//   ....[162]....
        /*0700*/ 	.word	0x0500000f


	//   ....[163]....
        /*0704*/ 	.word	0x0500000f


	//   ....[164]....
        /*0708*/ 	.word	0x0500000f


	//   ....[165]....
        /*070c*/ 	.word	0x0500000f


	//   ....[166]....
        /*0710*/ 	.word	0x0500000f


	//   ....[167]....
        /*0714*/ 	.word	0x0500000f


	//   ....[168]....
        /*0718*/ 	.word	0x0500000f


	//   ....[169]....
        /*071c*/ 	.word	0x0500000f


	//   ....[170]....
        /*0720*/ 	.word	0x0500000f


	//   ....[171]....
        /*0724*/ 	.word	0x0500000f


	//   ....[172]....
        /*0728*/ 	.word	0x0500000f


	//   ....[173]....
        /*072c*/ 	.word	0x0500000f


	//   ....[174]....
        /*0730*/ 	.word	0x0500000f


	//   ....[175]....
        /*0734*/ 	.word	0x0500000f


	//   ....[176]....
        /*0738*/ 	.word	0x0500000f


	//   ....[177]....
        /*073c*/ 	.word	0x0500000f


	//   ....[178]....
        /*0740*/ 	.word	0x0500000f


	//   ....[179]....
        /*0744*/ 	.word	0x0500000f


	//   ....[180]....
        /*0748*/ 	.word	0x0500000f


	//   ....[181]....
        /*074c*/ 	.word	0x0500000f


	//   ....[182]....
        /*0750*/ 	.word	0x0500000f


	//   ....[183]....
        /*0754*/ 	.word	0x0500000f


	//   ....[184]....
        /*0758*/ 	.word	0x0500000f


	//   ....[185]....
        /*075c*/ 	.word	0x0500000f


	//   ....[186]....
        /*0760*/ 	.word	0x0500000f


	//   ....[187]....
        /*0764*/ 	.word	0x0500000f


	//   ....[188]....
        /*0768*/ 	.word	0x0500000f


	//   ....[189]....
        /*076c*/ 	.word	0x0500000f


	//   ....[190]....
        /*0770*/ 	.word	0x0500000f


	//   ....[191]....
        /*0774*/ 	.word	0x0500000f


	//   ....[192]....
        /*0778*/ 	.word	0x0500000f


	//   ....[193]....
        /*077c*/ 	.word	0x0500000f


	//   ....[194]....
        /*0780*/ 	.word	0x0500000f


	//   ....[195]....
        /*0784*/ 	.word	0x0500000f


	//   ....[196]....
        /*0788*/ 	.word	0x0500000f


	//   ....[197]....
        /*078c*/ 	.word	0x0500000f


	//   ....[198]....
        /*0790*/ 	.word	0x0500000f


	//   ....[199]....
        /*0794*/ 	.word	0x0500000f


	//   ....[200]....
        /*0798*/ 	.word	0x0500000f


	//   ....[201]....
        /*079c*/ 	.word	0x0500000f


	//   ....[202]....
        /*07a0*/ 	.word	0x0500000f


	//   ....[203]....
        /*07a4*/ 	.word	0x0500000f


	//   ....[204]....
        /*07a8*/ 	.word	0x0500000f


	//   ....[205]....
        /*07ac*/ 	.word	0x0500000f


	//   ....[206]....
        /*07b0*/ 	.word	0x0500000f


	//   ....[207]....
        /*07b4*/ 	.word	0x0500000f


	//   ....[208]....
        /*07b8*/ 	.word	0x0500000f


	//   ....[209]....
        /*07bc*/ 	.word	0x0500000f


	//   ....[210]....
        /*07c0*/ 	.word	0x0500000f


	//   ....[211]....
        /*07c4*/ 	.word	0x0500000f


	//   ....[212]....
        /*07c8*/ 	.word	0x0500000f


	//   ....[213]....
        /*07cc*/ 	.word	0x0500000f


	//   ....[214]....
        /*07d0*/ 	.word	0x0500000f


	//   ....[215]....
        /*07d4*/ 	.word	0x0500000f


	//   ....[216]....
        /*07d8*/ 	.word	0x0500000f


	//   ....[217]....
        /*07dc*/ 	.word	0x0500000f


	//   ....[218]....
        /*07e0*/ 	.word	0x0500000f


	//   ....[219]....
        /*07e4*/ 	.word	0x0500000f


	//   ....[220]....
        /*07e8*/ 	.word	0x0500000f


	//   ....[221]....
        /*07ec*/ 	.word	0x0500000f


	//   ....[222]....
        /*07f0*/ 	.word	0x0500000f


	//   ....[223]....
        /*07f4*/ 	.word	0x0500000f


	//   ....[224]....
        /*07f8*/ 	.word	0x0500000f


	//   ....[225]....
        /*07fc*/ 	.word	0x0500000f


	//----- nvinfo : EIATTR_COOP_GROUP_INSTR_OFFSETS
	.align		4
.L_736:
        /*0800*/ 	.byte	0x04, 0x28
        /*0802*/ 	.short	(.L_738 - .L_737)


	//   ....[0]....
.L_737:
        /*0804*/ 	.word	0x00000070


	//   ....[1]....
        /*0808*/ 	.word	0x00000140


	//   ....[2]....
        /*080c*/ 	.word	0x00000190


	//   ....[3]....
        /*0810*/ 	.word	0x000003a0


	//   ....[4]....
        /*0814*/ 	.word	0x00000500


	//   ....[5]....
        /*0818*/ 	.word	0x00000620


	//   ....[6]....
        /*081c*/ 	.word	0x00000780


	//   ....[7]....
        /*0820*/ 	.word	0x00003190


	//   ....[8]....
        /*0824*/ 	.word	0x000031a0


	//   ....[9]....
        /*0828*/ 	.word	0x00003c00


	//   ....[10]....
        /*082c*/ 	.word	0x00003c10


	//   ....[11]....
        /*0830*/ 	.word	0x00004600


	//   ....[12]....
        /*0834*/ 	.word	0x00004610


	//   ....[13]....
        /*0838*/ 	.word	0x000049d0


	//   ....[14]....
        /*083c*/ 	.word	0x000049e0


	//   ....[15]....
        /*0840*/ 	.word	0x00005970


	//   ....[16]....
        /*0844*/ 	.word	0x00007840


	//   ....[17]....
        /*0848*/ 	.word	0x00007e00


	//   ....[18]....
        /*084c*/ 	.word	0x00007e10


	//   ....[19]....
        /*0850*/ 	.word	0x00007e20


	//   ....[20]....
        /*0854*/ 	.word	0x00007e30


	//   ....[21]....
        /*0858*/ 	.word	0x00008e20


	//   ....[22]....
        /*085c*/ 	.word	0x00008e30


	//   ....[23]....
        /*0860*/ 	.word	0x00008e40


	//   ....[24]....
        /*0864*/ 	.word	0x00008e50


	//   ....[25]....
        /*0868*/ 	.word	0x0000a510


	//   ....[26]....
        /*086c*/ 	.word	0x0000c410


	//   ....[27]....
        /*0870*/ 	.word	0x0000c4e0


	//   ....[28]....
        /*0874*/ 	.word	0x0000c6b0


	//   ....[29]....
        /*0878*/ 	.word	0x0000c730


	//   ....[30]....
        /*087c*/ 	.word	0x0000cfe0


	//   ....[31]....
        /*0880*/ 	.word	0x0000e080


	//   ....[32]....
        /*0884*/ 	.word	0x0000f1e0


	//   ....[33]....
        /*0888*/ 	.word	0x0000f230


	//   ....[34]....
        /*088c*/ 	.word	0x0000fa70


	//   ....[35]....
        /*0890*/ 	.word	0x0000fb40


	//   ....[36]....
        /*0894*/ 	.word	0x00010730


	//   ....[37]....
        /*0898*/ 	.word	0x00010820


	//   ....[38]....
        /*089c*/ 	.word	0x00010840


	//   ....[39]....
        /*08a0*/ 	.word	0x000109b0


	//   ....[40]....
        /*08a4*/ 	.word	0x00010b80


	//   ....[41]....
        /*08a8*/ 	.word	0x00012030


	//   ....[42]....
        /*08ac*/ 	.word	0x000123e0


	//   ....[43]....
        /*08b0*/ 	.word	0x00012410


	//   ....[44]....
        /*08b4*/ 	.word	0x00012420


	//   ....[45]....
        /*08b8*/ 	.word	0x00012430


	//   ....[46]....
        /*08bc*/ 	.word	0x00013150


	//   ....[47]....
        /*08c0*/ 	.word	0x00013170


	//   ....[48]....
        /*08c4*/ 	.word	0x00013420


	//   ....[49]....
        /*08c8*/ 	.word	0x00013440


	//   ....[50]....
        /*08cc*/ 	.word	0x00013dc0


	//   ....[51]....
        /*08d0*/ 	.word	0x00013e00


	//   ....[52]....
        /*08d4*/ 	.word	0x000147f0


	//   ....[53]....
        /*08d8*/ 	.word	0x00014810


	//   ....[54]....
        /*08dc*/ 	.word	0x00015db0


	//   ....[55]....
        /*08e0*/ 	.word	0x00015dd0


	//   ....[56]....
        /*08e4*/ 	.word	0x00016000


	//   ....[57]....
        /*08e8*/ 	.word	0x00016020


	//   ....[58]....
        /*08ec*/ 	.word	0x000162d0


	//   ....[59]....
        /*08f0*/ 	.word	0x000164c0


	//   ....[60]....
        /*08f4*/ 	.word	0x000164f0


	//   ....[61]....
        /*08f8*/ 	.word	0x00016520


	//   ....[62]....
        /*08fc*/ 	.word	0x00016550


	//   ....[63]....
        /*0900*/ 	.word	0x00016580


	//   ....[64]....
        /*0904*/ 	.word	0x000165b0


	//   ....[65]....
        /*0908*/ 	.word	0x00016740


	//   ....[66]....
        /*090c*/ 	.word	0x00016770


	//   ....[67]....
        /*0910*/ 	.word	0x000167a0


	//   ....[68]....
        /*0914*/ 	.word	0x000167d0


	//   ....[69]....
        /*0918*/ 	.word	0x00016800


	//   ....[70]....
        /*091c*/ 	.word	0x00016830


	//   ....[71]....
        /*0920*/ 	.word	0x000168c0


	//   ....[72]....
        /*0924*/ 	.word	0x000168f0


	//   ....[73]....
        /*0928*/ 	.word	0x00016900


	//   ....[74]....
        /*092c*/ 	.word	0x00016990


	//   ....[75]....
        /*0930*/ 	.word	0x00017940


	//   ....[76]....
        /*0934*/ 	.word	0x0001a370


	//   ....[77]....
        /*0938*/ 	.word	0x0001a390


	//   ....[78]....
        /*093c*/ 	.word	0x0001a420


	//   ....[79]....
        /*0940*/ 	.word	0x0001a440


	//   ....[80]....
        /*0944*/ 	.word	0x0001a4c0


	//   ....[81]....
        /*0948*/ 	.word	0x0001a4e0


	//   ....[82]....
        /*094c*/ 	.word	0x0001a4f0


	//   ....[83]....
        /*0950*/ 	.word	0x0001a500


	//   ....[84]....
        /*0954*/ 	.word	0x0001acb0


	//   ....[85]....
        /*0958*/ 	.word	0x0001ace0


	//   ....[86]....
        /*095c*/ 	.word	0x0001ad90


	//   ....[87]....
        /*0960*/ 	.word	0x0001ada0


	//   ....[88]....
        /*0964*/ 	.word	0x0001adb0


	//   ....[89]....
        /*0968*/ 	.word	0x0001ae30


	//   ....[90]....
        /*096c*/ 	.word	0x0001ae40


	//   ....[91]....
        /*0970*/ 	.word	0x0001aeb0


	//   ....[92]....
        /*0974*/ 	.word	0x0001b7a0


	//   ....[93]....
        /*0978*/ 	.word	0x0001b810


	//   ....[94]....
        /*097c*/ 	.word	0x0001b8b0


	//   ....[95]....
        /*0980*/ 	.word	0x0001ba00


	//   ....[96]....
        /*0984*/ 	.word	0x0001ba60


	//   ....[97]....
        /*0988*/ 	.word	0x0001ba80


	//   ....[98]....
        /*098c*/ 	.word	0x0001ba90


	//   ....[99]....
        /*0990*/ 	.word	0x0001bab0


	//   ....[100]....
        /*0994*/ 	.word	0x0001c260


	//   ....[101]....
        /*0998*/ 	.word	0x0001c290


	//   ....[102]....
        /*099c*/ 	.word	0x0001c480


	//   ....[103]....
        /*09a0*/ 	.word	0x0001c4c0


	//   ....[104]....
        /*09a4*/ 	.word	0x0001c4d0


	//   ....[105]....
        /*09a8*/ 	.word	0x0001c4e0


	//   ....[106]....
        /*09ac*/ 	.word	0x0001c630


	//   ....[107]....
        /*09b0*/ 	.word	0x0001c780


	//   ....[108]....
        /*09b4*/ 	.word	0x0001cf70


	//   ....[109]....
        /*09b8*/ 	.word	0x0001cf90


	//   ....[110]....
        /*09bc*/ 	.word	0x0001cfe0


	//   ....[111]....
        /*09c0*/ 	.word	0x0001cff0


	//   ....[112]....
        /*09c4*/ 	.word	0x0001d030


	//   ....[113]....
        /*09c8*/ 	.word	0x0001d040


	//   ....[114]....
        /*09cc*/ 	.word	0x0001d050


	//   ....[115]....
        /*09d0*/ 	.word	0x0001d090


	//   ....[116]....
        /*09d4*/ 	.word	0x0001d390


	//   ....[117]....
        /*09d8*/ 	.word	0x0001d3d0


	//   ....[118]....
        /*09dc*/ 	.word	0x0001d3f0


	//   ....[119]....
        /*09e0*/ 	.word	0x0001d410


	//   ....[120]....
        /*09e4*/ 	.word	0x0001d440


	//   ....[121]....
        /*09e8*/ 	.word	0x0001d460


	//   ....[122]....
        /*09ec*/ 	.word	0x0001d560


	//   ....[123]....
        /*09f0*/ 	.word	0x0001d6b0


	//   ....[124]....
        /*09f4*/ 	.word	0x0001dcf0


	//   ....[125]....
        /*09f8*/ 	.word	0x0001dd20


	//   ....[126]....
        /*09fc*/ 	.word	0x0001dd80


	//   ....[127]....
        /*0a00*/ 	.word	0x0001ddb0


	//   ....[128]....
        /*0a04*/ 	.word	0x0001dde0


	//   ....[129]....
        /*0a08*/ 	.word	0x0001de10


	//   ....[130]....
        /*0a0c*/ 	.word	0x0001de40


	//   ....[131]....
        /*0a10*/ 	.word	0x0001de70


	//   ....[132]....
        /*0a14*/ 	.word	0x0001e010


	//   ....[133]....
        /*0a18*/ 	.word	0x0001e040


	//   ....[134]....
        /*0a1c*/ 	.word	0x0001e070


	//   ....[135]....
        /*0a20*/ 	.word	0x0001e0a0


	//   ....[136]....
        /*0a24*/ 	.word	0x0001e0d0


	//   ....[137]....
        /*0a28*/ 	.word	0x0001e100


	//   ....[138]....
        /*0a2c*/ 	.word	0x0001e1c0


	//   ....[139]....
        /*0a30*/ 	.word	0x0001e1e0


	//   ....[140]....
        /*0a34*/ 	.word	0x0001e1f0


	//   ....[141]....
        /*0a38*/ 	.word	0x0001e250


	//   ....[142]....
        /*0a3c*/ 	.word	0x0001e870


	//   ....[143]....
        /*0a40*/ 	.word	0x0001eb80


	//   ....[144]....
        /*0a44*/ 	.word	0x0001ec10


	//   ....[145]....
        /*0a48*/ 	.word	0x0001ece0


	//   ....[146]....
        /*0a4c*/ 	.word	0x0001ed70


	//   ....[147]....
        /*0a50*/ 	.word	0x0001ee50


	//   ....[148]....
        /*0a54*/ 	.word	0x0001eee0


	//   ....[149]....
        /*0a58*/ 	.word	0x0001efc0


	//   ....[150]....
        /*0a5c*/ 	.word	0x0001f050


	//   ....[151]....
        /*0a60*/ 	.word	0x0001f0a0


	//   ....[152]....
        /*0a64*/ 	.word	0x0001f0f0


	//   ....[153]....
        /*0a68*/ 	.word	0x0001f1e0


	//   ....[154]....
        /*0a6c*/ 	.word	0x0001f270


	//   ....[155]....
        /*0a70*/ 	.word	0x0001f2c0


	//   ....[156]....
        /*0a74*/ 	.word	0x0001f310


	//   ....[157]....
        /*0a78*/ 	.word	0x0001f5b0


	//   ....[158]....
        /*0a7c*/ 	.word	0x0001f890


	//   ....[159]....
        /*0a80*/ 	.word	0x0001f980


	//   ....[160]....
        /*0a84*/ 	.word	0x0001fa20


	//   ....[161]....
        /*0a88*/ 	.word	0x0001fa80


	//   ....[162]....
        /*0a8c*/ 	.word	0x0001fb70


	//   ....[163]....
        /*0a90*/ 	.word	0x0001fbe0


	//   ....[164]....
        /*0a94*/ 	.word	0x0001fcd0


	//   ....[165]....
        /*0a98*/ 	.word	0x0001fd40


	//   ....[166]....
        /*0a9c*/ 	.word	0x0001fde0


	//   ....[167]....
        /*0aa0*/ 	.word	0x0001fed0


	//   ....[168]....
        /*0aa4*/ 	.word	0x0001ff70


	//   ....[169]....
        /*0aa8*/ 	.word	0x0001ffd0


	//   ....[170]....
        /*0aac*/ 	.word	0x00020090


	//   ....[171]....
        /*0ab0*/ 	.word	0x000200f0


	//   ....[172]....
        /*0ab4*/ 	.word	0x00020190


	//   ....[173]....
        /*0ab8*/ 	.word	0x00020240


	//   ....[174]....
        /*0abc*/ 	.word	0x00020320


	//   ....[175]....
        /*0ac0*/ 	.word	0x00020610


	//   ....[176]....
        /*0ac4*/ 	.word	0x000206d0


	//   ....[177]....
        /*0ac8*/ 	.word	0x00020940


	//   ....[178]....
        /*0acc*/ 	.word	0x000209c0


	//   ....[179]....
        /*0ad0*/ 	.word	0x00020bd0


	//   ....[180]....
        /*0ad4*/ 	.word	0x00020c20


	//   ....[181]....
        /*0ad8*/ 	.word	0x00020d90


	//   ....[182]....
        /*0adc*/ 	.word	0x00020e20


	//   ....[183]....
        /*0ae0*/ 	.word	0x00020f60


	//   ....[184]....
        /*0ae4*/ 	.word	0x00021060


	//   ....[185]....
        /*0ae8*/ 	.word	0x000212d0


	//   ....[186]....
        /*0aec*/ 	.word	0x00021320


	//   ....[187]....
        /*0af0*/ 	.word	0x000214f0


	//   ....[188]....
        /*0af4*/ 	.word	0x00021540


	//   ....[189]....
        /*0af8*/ 	.word	0x00021710


	//   ....[190]....
        /*0afc*/ 	.word	0x00021760


	//   ....[191]....
        /*0b00*/ 	.word	0x00021850


	//   ....[192]....
        /*0b04*/ 	.word	0x000218f0


	//   ....[193]....
        /*0b08*/ 	.word	0x00021950


	//   ....[194]....
        /*0b0c*/ 	.word	0x00021a00


	//   ....[195]....
        /*0b10*/ 	.word	0x00021a60


	//   ....[196]....
        /*0b14*/ 	.word	0x00021b10


	//   ....[197]....
        /*0b18*/ 	.word	0x00021b70


	//   ....[198]....
        /*0b1c*/ 	.word	0x00021c20


	//   ....[199]....
        /*0b20*/ 	.word	0x00021d10


	//   ....[200]....
        /*0b24*/ 	.word	0x00021df0


	//   ....[201]....
        /*0b28*/ 	.word	0x00021f00


	//   ....[202]....
        /*0b2c*/ 	.word	0x00022000


	//   ....[203]....
        /*0b30*/ 	.word	0x00022130


	//   ....[204]....
        /*0b34*/ 	.word	0x00022210


	//   ....[205]....
        /*0b38*/ 	.word	0x00022310


	//   ....[206]....
        /*0b3c*/ 	.word	0x000223f0


	//   ....[207]....
        /*0b40*/ 	.word	0x00022480


	//   ....[208]....
        /*0b44*/ 	.word	0x00022520


	//   ....[209]....
        /*0b48*/ 	.word	0x000226a0


	//   ....[210]....
        /*0b4c*/ 	.word	0x00022710


	//   ....[211]....
        /*0b50*/ 	.word	0x00022780


	//   ....[212]....
        /*0b54*/ 	.word	0x000227f0


	//   ....[213]....
        /*0b58*/ 	.word	0x00022860


	//   ....[214]....
        /*0b5c*/ 	.word	0x000228e0


	//   ....[215]....
        /*0b60*/ 	.word	0x00022960


	//   ....[216]....
        /*0b64*/ 	.word	0x000229f0


	//   ....[217]....
        /*0b68*/ 	.word	0x00022a60


	//   ....[218]....
        /*0b6c*/ 	.word	0x00022ad0


	//   ....[219]....
        /*0b70*/ 	.word	0x00022b40


	//   ....[220]....
        /*0b74*/ 	.word	0x00022bc0


	//   ....[221]....
        /*0b78*/ 	.word	0x00022c30


	//   ....[222]....
        /*0b7c*/ 	.word	0x00022cd0


	//   ....[223]....
        /*0b80*/ 	.word	0x00022d20


	//   ....[224]....
        /*0b84*/ 	.word	0x00022db0


	//   ....[225]....
        /*0b88*/ 	.word	0x00022ee0


	//----- nvinfo : EIATTR_REG_RECONFIG
	.align		4
.L_738:
        /*0b8c*/ 	.byte	0x01, 0x54
	.zero		2


	//----- nvinfo : EIATTR_SYSCALL_OFFSETS
	.align		4
        /*0b90*/ 	.byte	0x04, 0x46
        /*0b92*/ 	.short	(.L_740 - .L_739)


	//   ....[0]....
.L_739:
        /*0b94*/ 	.word	0x00002400


	//   ....[1]....
        /*0b98*/ 	.word	0x00002550


	//   ....[2]....
        /*0b9c*/ 	.word	0x000079e0


	//   ....[3]....
        /*0ba0*/ 	.word	0x00007d70


	//   ....[4]....
        /*0ba4*/ 	.word	0x00019730


	//   ....[5]....
        /*0ba8*/ 	.word	0x00019880


	//   ....[6]....
        /*0bac*/ 	.word	0x00019970


	//   ....[7]....
        /*0bb0*/ 	.word	0x0001a8d0


	//   ....[8]....
        /*0bb4*/ 	.word	0x0001b120


	//----- nvinfo : EIATTR_MBARRIER_INSTR_OFFSETS
	.align		4
.L_740:
        /*0bb8*/ 	.byte	0x04, 0x39
        /*0bba*/ 	.short	(.L_742 - .L_741)


	//   ....[0]....
.L_741:
        /*0bbc*/ 	.word	0x00000280
        /*0bc0*/ 	.word	0x000000ff
        /*0bc4*/ 	.word	0x00038800
        /*0bc8*/ 	.short	0x0100
        /*0bca*/ 	.byte	0x08
	.zero		1


	//   ....[1]....
        /*0bcc*/ 	.word	0x00000290
        /*0bd0*/ 	.word	0x000000ff
        /*0bd4*/ 	.word	0x00038810
        /*0bd8*/ 	.short	0x0100
        /*0bda*/ 	.byte	0x08
	.zero		1


	//   ....[2]....
        /*0bdc*/ 	.word	0x000002a0
        /*0be0*/ 	.word	0x000000ff
        /*0be4*/ 	.word	0x00038820
        /*0be8*/ 	.short	0x0100
        /*0bea*/ 	.byte	0x08
	.zero		1


	//   ....[3]....
        /*0bec*/ 	.word	0x00000350
        /*0bf0*/ 	.word	0x000000ff
        /*0bf4*/ 	.word	0x00038830
        /*0bf8*/ 	.short	0x0100
        /*0bfa*/ 	.byte	0x06
	.zero		1


	//   ....[4]....
        /*0bfc*/ 	.word	0x00000360
        /*0c00*/ 	.word	0x000000ff
        /*0c04*/ 	.word	0x00038840
        /*0c08*/ 	.short	0x0100
        /*0c0a*/ 	.byte	0x06
	.zero		1


	//   ....[5]....
        /*0c0c*/ 	.word	0x00000370
        /*0c10*/ 	.word	0x000000ff
        /*0c14*/ 	.word	0x00038838
        /*0c18*/ 	.short	0x0100
        /*0c1a*/ 	.byte	0x06
	.zero		1


	//   ....[6]....
        /*0c1c*/ 	.word	0x00000380
        /*0c20*/ 	.word	0x000000ff
        /*0c24*/ 	.word	0x00038848
        /*0c28*/ 	.short	0x0100
        /*0c2a*/ 	.byte	0x06
	.zero		1


	//   ....[7]....
        /*0c2c*/ 	.word	0x000004b0
        /*0c30*/ 	.word	0x000000ff
        /*0c34*/ 	.word	0x00038850
        /*0c38*/ 	.short	0x0100
        /*0c3a*/ 	.byte	0x08
	.zero		1


	//   ....[8]....
        /*0c3c*/ 	.word	0x000004c0
        /*0c40*/ 	.word	0x000000ff
        /*0c44*/ 	.word	0x00038860
        /*0c48*/ 	.short	0x0100
        /*0c4a*/ 	.byte	0x08
	.zero		1


	//   ....[9]....
        /*0c4c*/ 	.word	0x000004d0
        /*0c50*/ 	.word	0x000000ff
        /*0c54*/ 	.word	0x00038858
        /*0c58*/ 	.short	0x0100
        /*0c5a*/ 	.byte	0x08
	.zero		1


	//   ....[10]....
        /*0c5c*/ 	.word	0x000004e0
        /*0c60*/ 	.word	0x000000ff
        /*0c64*/ 	.word	0x00038868
        /*0c68*/ 	.short	0x0100
        /*0c6a*/ 	.byte	0x08
	.zero		1


	//   ....[11]....
        /*0c6c*/ 	.word	0x000005d0
        /*0c70*/ 	.word	0x000000ff
        /*0c74*/ 	.word	0x00038870
        /*0c78*/ 	.short	0x0100
        /*0c7a*/ 	.byte	0x06
	.zero		1


	//   ....[12]....
        /*0c7c*/ 	.word	0x000005e0
        /*0c80*/ 	.word	0x000000ff
        /*0c84*/ 	.word	0x00038880
        /*0c88*/ 	.short	0x0100
        /*0c8a*/ 	.byte	0x06
	.zero		1


	//   ....[13]....
        /*0c8c*/ 	.word	0x000005f0
        /*0c90*/ 	.word	0x000000ff
        /*0c94*/ 	.word	0x00038878
        /*0c98*/ 	.short	0x0100
        /*0c9a*/ 	.byte	0x06
	.zero		1


	//   ....[14]....
        /*0c9c*/ 	.word	0x00000600
        /*0ca0*/ 	.word	0x000000ff
        /*0ca4*/ 	.word	0x00038888
        /*0ca8*/ 	.short	0x0100
        /*0caa*/ 	.byte	0x06
	.zero		1


	//   ....[15]....
        /*0cac*/ 	.word	0x00000730
        /*0cb0*/ 	.word	0x000000ff
        /*0cb4*/ 	.word	0x00038890
        /*0cb8*/ 	.short	0x0100
        /*0cba*/ 	.byte	0x08
	.zero		1


	//   ....[16]....
        /*0cbc*/ 	.word	0x00000740
        /*0cc0*/ 	.word	0x000000ff
        /*0cc4*/ 	.word	0x000388a0
        /*0cc8*/ 	.short	0x0100
        /*0cca*/ 	.byte	0x08
	.zero		1


	//   ....[17]....
        /*0ccc*/ 	.word	0x00000750
        /*0cd0*/ 	.word	0x000000ff
        /*0cd4*/ 	.word	0x00038898
        /*0cd8*/ 	.short	0x0100
        /*0cda*/ 	.byte	0x08
	.zero		1


	//   ....[18]....
        /*0cdc*/ 	.word	0x00000760
        /*0ce0*/ 	.word	0x000000ff
        /*0ce4*/ 	.word	0x000388a8
        /*0ce8*/ 	.short	0x0100
        /*0cea*/ 	.byte	0x08
	.zero		1


	//   ....[19]....
        /*0cec*/ 	.word	0x00000890
        /*0cf0*/ 	.word	0x000000ff
        /*0cf4*/ 	.word	0x000388b0
        /*0cf8*/ 	.short	0x0100
        /*0cfa*/ 	.byte	0x08
	.zero		1


	//   ....[20]....
        /*0cfc*/ 	.word	0x000008a0
        /*0d00*/ 	.word	0x000000ff
        /*0d04*/ 	.word	0x000388c0
        /*0d08*/ 	.short	0x0100
        /*0d0a*/ 	.byte	0x08
	.zero		1


	//   ....[21]....
        /*0d0c*/ 	.word	0x000008b0
        /*0d10*/ 	.word	0x000000ff
        /*0d14*/ 	.word	0x000388b8
        /*0d18*/ 	.short	0x0100
        /*0d1a*/ 	.byte	0x08
	.zero		1


	//   ....[22]....
        /*0d1c*/ 	.word	0x000008c0
        /*0d20*/ 	.word	0x000000ff
        /*0d24*/ 	.word	0x000388c8
        /*0d28*/ 	.short	0x0100
        /*0d2a*/ 	.byte	0x08
	.zero		1


	//   ....[23]....
        /*0d2c*/ 	.word	0x00003140
        /*0d30*/ 	.word	0x0000003a
        /*0d34*/ 	.word	0x00038890
        /*0d38*/ 	.short	0x010a
        /*0d3a*/ 	.byte	0x3f
	.zero		1


	//   ....[24]....
        /*0d3c*/ 	.word	0x00003bb0
        /*0d40*/ 	.word	0x0000003a
        /*0d44*/ 	.word	0x00038890
        /*0d48*/ 	.short	0x010a
        /*0d4a*/ 	.byte	0x3f
	.zero		1


	//   ....[25]....
        /*0d4c*/ 	.word	0x00004470
        /*0d50*/ 	.word	0x0000003a
        /*0d54*/ 	.word	0x00038890
        /*0d58*/ 	.short	0x010a
        /*0d5a*/ 	.byte	0x3f
	.zero		1


	//   ....[26]....
        /*0d5c*/ 	.word	0x00004830
        /*0d60*/ 	.word	0x00000004
        /*0d64*/ 	.word	0x00000000
        /*0d68*/ 	.short	0x0101
        /*0d6a*/ 	.byte	0x3f
	.zero		1


	//   ....[27]....
        /*0d6c*/ 	.word	0x00004870
        /*0d70*/ 	.word	0x0000003a
        /*0d74*/ 	.word	0x000388b0
        /*0d78*/ 	.short	0x010a
        /*0d7a*/ 	.byte	0x3f
	.zero		1


	//   ....[28]....
        /*0d7c*/ 	.word	0x00005130
        /*0d80*/ 	.word	0x0000003a
        /*0d84*/ 	.word	0x00000000
        /*0d88*/ 	.short	0x0101
        /*0d8a*/ 	.byte	0x3f
	.zero		1


	//   ....[29]....
        /*0d8c*/ 	.word	0x00005d00
        /*0d90*/ 	.word	0x0000000c
        /*0d94*/ 	.word	0x00000000
        /*0d98*/ 	.short	0x0101
        /*0d9a*/ 	.byte	0x3f
	.zero		1


	//   ....[30]....
        /*0d9c*/ 	.word	0x000068a0
        /*0da0*/ 	.word	0x0000000c
        /*0da4*/ 	.word	0x00000000
        /*0da8*/ 	.short	0x0101
        /*0daa*/ 	.byte	0x3f
	.zero		1


	//   ....[31]....
        /*0dac*/ 	.word	0x00007a80
        /*0db0*/ 	.word	0x00000002
        /*0db4*/ 	.word	0x00038800
        /*0db8*/ 	.short	0x010a
        /*0dba*/ 	.byte	0x3f
	.zero		1


	//   ....[32]....
        /*0dbc*/ 	.word	0x00007ad0
        /*0dc0*/ 	.word	0x00000002
        /*0dc4*/ 	.word	0x00038800
        /*0dc8*/ 	.short	0x010a
        /*0dca*/ 	.byte	0x3f
	.zero		1


	//   ....[33]....
        /*0dcc*/ 	.word	0x00008120
        /*0dd0*/ 	.word	0x00000002
        /*0dd4*/ 	.word	0x00038800
        /*0dd8*/ 	.short	0x010a
        /*0dda*/ 	.byte	0x3f
	.zero		1


	//   ....[34]....
        /*0ddc*/ 	.word	0x00009020
        /*0de0*/ 	.word	0x00000002
        /*0de4*/ 	.word	0x00038800
        /*0de8*/ 	.short	0x010a
        /*0dea*/ 	.byte	0x3f
	.zero		1


	//   ....[35]....
        /*0dec*/ 	.word	0x00009e70
        /*0df0*/ 	.word	0x0000000b
        /*0df4*/ 	.word	0x00038830
        /*0df8*/ 	.short	0x010a
        /*0dfa*/ 	.byte	0x3f
	.zero		1


	//   ....[36]....
        /*0dfc*/ 	.word	0x00009f20
        /*0e00*/ 	.word	0x0000000b
        /*0e04*/ 	.word	0x00038830
        /*0e08*/ 	.short	0x010a
        /*0e0a*/ 	.byte	0x3f
	.zero		1


	//   ....[37]....
        /*0e0c*/ 	.word	0x0000a230
        /*0e10*/ 	.word	0x00000002
        /*0e14*/ 	.word	0x00038810
        /*0e18*/ 	.short	0x010a
        /*0e1a*/ 	.byte	0x3f
	.zero		1


	//   ....[38]....
        /*0e1c*/ 	.word	0x0000a280
        /*0e20*/ 	.word	0x0000000b
        /*0e24*/ 	.word	0x00038850
        /*0e28*/ 	.short	0x010a
        /*0e2a*/ 	.byte	0x3f
	.zero		1


	//   ....[39]....
        /*0e2c*/ 	.word	0x0000a330
        /*0e30*/ 	.word	0x0000000b
        /*0e34*/ 	.word	0x00038850
        /*0e38*/ 	.short	0x010a
        /*0e3a*/ 	.byte	0x3f
	.zero		1


	//   ....[40]....
        /*0e3c*/ 	.word	0x0000c8a0
        /*0e40*/ 	.word	0x00000003
        /*0e44*/ 	.word	0x00000000
        /*0e48*/ 	.short	0x0101
        /*0e4a*/ 	.byte	0x3f
	.zero		1


	//   ....[41]....
        /*0e4c*/ 	.word	0x0000d070
        /*0e50*/ 	.word	0x0000000b
        /*0e54*/ 	.word	0x00000000
        /*0e58*/ 	.short	0x0101
        /*0e5a*/ 	.byte	0x3f
	.zero		1


	//   ....[42]....
        /*0e5c*/ 	.word	0x0000d190
        /*0e60*/ 	.word	0x0000000c
        /*0e64*/ 	.word	0x00038830
        /*0e68*/ 	.short	0x010a
        /*0e6a*/ 	.byte	0x3f
	.zero		1


	//   ....[43]....
        /*0e6c*/ 	.word	0x0000d240
        /*0e70*/ 	.word	0x0000000c
        /*0e74*/ 	.word	0x00038830
        /*0e78*/ 	.short	0x010a
        /*0e7a*/ 	.byte	0x3f
	.zero		1


	//   ....[44]....
        /*0e7c*/ 	.word	0x0000d4b0
        /*0e80*/ 	.word	0x0000000c
        /*0e84*/ 	.word	0x00038850
        /*0e88*/ 	.short	0x010a
        /*0e8a*/ 	.byte	0x3f
	.zero		1


	//   ....[45]....
        /*0e8c*/ 	.word	0x0000d520
        /*0e90*/ 	.word	0x0000000c
        /*0e94*/ 	.word	0x00038850
        /*0e98*/ 	.short	0x010a
        /*0e9a*/ 	.byte	0x3f
	.zero		1


	//   ....[46]....
        /*0e9c*/ 	.word	0x0000f520
        /*0ea0*/ 	.word	0x000000c4
        /*0ea4*/ 	.word	0x00000000
        /*0ea8*/ 	.short	0x0101
        /*0eaa*/ 	.byte	0x3f
	.zero		1


	//   ....[47]....
        /*0eac*/ 	.word	0x000107c0
        /*0eb0*/ 	.word	0x0000000c
        /*0eb4*/ 	.word	0x00000000
        /*0eb8*/ 	.short	0x0101
        /*0eba*/ 	.byte	0x3f
	.zero		1


	//   ....[48]....
        /*0ebc*/ 	.word	0x00012eb0
        /*0ec0*/ 	.word	0x00000000
        /*0ec4*/ 	.word	0x00000000
        /*0ec8*/ 	.short	0x0101
        /*0eca*/ 	.byte	0x3f
	.zero		1


	//   ....[49]....
        /*0ecc*/ 	.word	0x00013e20
        /*0ed0*/ 	.word	0x00000008
        /*0ed4*/ 	.word	0x00000000
        /*0ed8*/ 	.short	0x0101
        /*0eda*/ 	.byte	0x3f
	.zero		1


	//   ....[50]....
        /*0edc*/ 	.word	0x00017a20
        /*0ee0*/ 	.word	0x00000012
        /*0ee4*/ 	.word	0x00038820
        /*0ee8*/ 	.short	0x010a
        /*0eea*/ 	.byte	0x3f
	.zero		1


	//   ....[51]....
        /*0eec*/ 	.word	0x00017ab0
        /*0ef0*/ 	.word	0x00000003
        /*0ef4*/ 	.word	0x000388a0
        /*0ef8*/ 	.short	0x010a
        /*0efa*/ 	.byte	0x3f
	.zero		1


	//   ....[52]....
        /*0efc*/ 	.word	0x00017d00
        /*0f00*/ 	.word	0x00000003
        /*0f04*/ 	.word	0x000388c0
        /*0f08*/ 	.short	0x010a
        /*0f0a*/ 	.byte	0x3f
	.zero		1


	//   ....[53]....
        /*0f0c*/ 	.word	0x000186d0
        /*0f10*/ 	.word	0x00000008
        /*0f14*/ 	.word	0x000388a0
        /*0f18*/ 	.short	0x010a
        /*0f1a*/ 	.byte	0x3f
	.zero		1


	//   ....[54]....
        /*0f1c*/ 	.word	0x00018910
        /*0f20*/ 	.word	0x00000008
        /*0f24*/ 	.word	0x000388c0
        /*0f28*/ 	.short	0x010a
        /*0f2a*/ 	.byte	0x3f
	.zero		1


	//   ....[55]....
        /*0f2c*/ 	.word	0x0001a160
        /*0f30*/ 	.word	0x0000001a
        /*0f34*/ 	.word	0x00038840
        /*0f38*/ 	.short	0x010a
        /*0f3a*/ 	.byte	0x3f
	.zero		1


	//   ....[56]....
        /*0f3c*/ 	.word	0x0001a600
        /*0f40*/ 	.word	0x0000001a
        /*0f44*/ 	.word	0x00038830
        /*0f48*/ 	.short	0x0107
        /*0f4a*/ 	.byte	0x3f
	.zero		1


	//   ....[57]....
        /*0f4c*/ 	.word	0x0001a6d0
        /*0f50*/ 	.word	0x0000001a
        /*0f54*/ 	.word	0x00038830
        /*0f58*/ 	.short	0x0101
        /*0f5a*/ 	.byte	0x3f
	.zero		1


	//   ....[58]....
        /*0f5c*/ 	.word	0x0001af60
        /*0f60*/ 	.word	0x00000012
        /*0f64*/ 	.word	0x00038800
        /*0f68*/ 	.short	0x0107
        /*0f6a*/ 	.byte	0x3f
	.zero		1


	//   ....[59]....
        /*0f6c*/ 	.word	0x0001aff0
        /*0f70*/ 	.word	0x00000012
        /*0f74*/ 	.word	0x00038800
        /*0f78*/ 	.short	0x0101
        /*0f7a*/ 	.byte	0x3f
	.zero		1


	//   ....[60]....
        /*0f7c*/ 	.word	0x0001bee0
        /*0f80*/ 	.word	0x00000012
        /*0f84*/ 	.word	0x00038810
        /*0f88*/ 	.short	0x0107
        /*0f8a*/ 	.byte	0x3f
	.zero		1


	//   ....[61]....
        /*0f8c*/ 	.word	0x0001bfe0
        /*0f90*/ 	.word	0x00000012
        /*0f94*/ 	.word	0x00038810
        /*0f98*/ 	.short	0x0101
        /*0f9a*/ 	.byte	0x3f
	.zero		1


	//   ....[62]....
        /*0f9c*/ 	.word	0x0001c000
        /*0fa0*/ 	.word	0x00000012
        /*0fa4*/ 	.word	0x00038820
        /*0fa8*/ 	.short	0x010a
        /*0faa*/ 	.byte	0x3f
	.zero		1


	//   ....[63]....
        /*0fac*/ 	.word	0x0001c090
        /*0fb0*/ 	.word	0x0000001a
        /*0fb4*/ 	.word	0x00038860
        /*0fb8*/ 	.short	0x010a
        /*0fba*/ 	.byte	0x3f
	.zero		1


	//   ....[64]....
        /*0fbc*/ 	.word	0x0001c9a0
        /*0fc0*/ 	.word	0x0000001a
        /*0fc4*/ 	.word	0x00038850
        /*0fc8*/ 	.short	0x0107
        /*0fca*/ 	.byte	0x3f
	.zero		1


	//   ....[65]....
        /*0fcc*/ 	.word	0x0001ca70
        /*0fd0*/ 	.word	0x0000001a
        /*0fd4*/ 	.word	0x00038850
        /*0fd8*/ 	.short	0x0101
        /*0fda*/ 	.byte	0x3f
	.zero		1


	//   ....[66]....
        /*0fdc*/ 	.word	0x0001cdf0
        /*0fe0*/ 	.word	0x00000006
        /*0fe4*/ 	.word	0x00038840
        /*0fe8*/ 	.short	0x010a
        /*0fea*/ 	.byte	0x3f
	.zero		1


	//   ....[67]....
        /*0fec*/ 	.word	0x0001d110
        /*0ff0*/ 	.word	0x00000006
        /*0ff4*/ 	.word	0x00038830
        /*0ff8*/ 	.short	0x0107
        /*0ffa*/ 	.byte	0x3f
	.zero		1


	//   ....[68]....
        /*0ffc*/ 	.word	0x0001d1d0
        /*1000*/ 	.word	0x00000006
        /*1004*/ 	.word	0x00038830
        /*1008*/ 	.short	0x0101
        /*100a*/ 	.byte	0x3f
	.zero		1


	//   ....[69]....
        /*100c*/ 	.word	0x0001d200
        /*1010*/ 	.word	0x00000006
        /*1014*/ 	.word	0x00038860
        /*1018*/ 	.short	0x010a
        /*101a*/ 	.byte	0x3f
	.zero		1


	//   ....[70]....
        /*101c*/ 	.word	0x0001d8b0
        /*1020*/ 	.word	0x00000006
        /*1024*/ 	.word	0x00038850
        /*1028*/ 	.short	0x0107
        /*102a*/ 	.byte	0x3f
	.zero		1


	//   ....[71]....
        /*102c*/ 	.word	0x0001d970
        /*1030*/ 	.word	0x00000006
        /*1034*/ 	.word	0x00038850
        /*1038*/ 	.short	0x0101
        /*103a*/ 	.byte	0x3f
	.zero		1


	//   ....[72]....
        /*103c*/ 	.word	0x0001e7f0
        /*1040*/ 	.word	0x00000007
        /*1044*/ 	.word	0x00038820
        /*1048*/ 	.short	0x010a
        /*104a*/ 	.byte	0x3f
	.zero		1


	//   ....[73]....
        /*104c*/ 	.word	0x0001e960
        /*1050*/ 	.word	0x00000005
        /*1054*/ 	.word	0x00038840
        /*1058*/ 	.short	0x010a
        /*105a*/ 	.byte	0x3f
	.zero		1


	//   ....[74]....
        /*105c*/ 	.word	0x0001ea00
        /*1060*/ 	.word	0x00000003
        /*1064*/ 	.word	0x00038840
        /*1068*/ 	.short	0x010a
        /*106a*/ 	.byte	0x3f
	.zero		1


	//   ....[75]....
        /*106c*/ 	.word	0x0001ea40
        /*1070*/ 	.word	0x00000005
        /*1074*/ 	.word	0x00038860
        /*1078*/ 	.short	0x010a
        /*107a*/ 	.byte	0x3f
	.zero		1


	//   ....[76]....
        /*107c*/ 	.word	0x0001ea80
        /*1080*/ 	.word	0x00000003
        /*1084*/ 	.word	0x00038860
        /*1088*/ 	.short	0x010a
        /*108a*/ 	.byte	0x3f
	.zero		1


	//   ....[77]....
        /*108c*/ 	.word	0x0001eae0
        /*1090*/ 	.word	0x0000003a
        /*1094*/ 	.word	0x00038890
        /*1098*/ 	.short	0x010a
        /*109a*/ 	.byte	0x3f
	.zero		1


	//   ....[78]....
        /*109c*/ 	.word	0x0001ec40
        /*10a0*/ 	.word	0x0000003a
        /*10a4*/ 	.word	0x00038890
        /*10a8*/ 	.short	0x010a
        /*10aa*/ 	.byte	0x3f
	.zero		1


	//   ....[79]....
        /*10ac*/ 	.word	0x0001edb0
        /*10b0*/ 	.word	0x0000003a
        /*10b4*/ 	.word	0x00038890
        /*10b8*/ 	.short	0x010a
        /*10ba*/ 	.byte	0x3f
	.zero		1


	//   ....[80]....
        /*10bc*/ 	.word	0x0001ef10
        /*10c0*/ 	.word	0x0000003a
        /*10c4*/ 	.word	0x000388b0
        /*10c8*/ 	.short	0x010a
        /*10ca*/ 	.byte	0x3f
	.zero		1


	//   ....[81]....
        /*10cc*/ 	.word	0x0001f130
        /*10d0*/ 	.word	0x00000002
        /*10d4*/ 	.word	0x00038800
        /*10d8*/ 	.short	0x010a
        /*10da*/ 	.byte	0x3f
	.zero		1


	//   ....[82]....
        /*10dc*/ 	.word	0x0001f340
        /*10e0*/ 	.word	0x00000002
        /*10e4*/ 	.word	0x00038800
        /*10e8*/ 	.short	0x010a
        /*10ea*/ 	.byte	0x3f
	.zero		1


	//   ....[83]....
        /*10ec*/ 	.word	0x0001f390
        /*10f0*/ 	.word	0x0000000b
        /*10f4*/ 	.word	0x00038830
        /*10f8*/ 	.short	0x010a
        /*10fa*/ 	.byte	0x3f
	.zero		1


	//   ....[84]....
        /*10fc*/ 	.word	0x0001f3e0
        /*1100*/ 	.word	0x00000002
        /*1104*/ 	.word	0x00038810
        /*1108*/ 	.short	0x010a
        /*110a*/ 	.byte	0x3f
	.zero		1


	//   ....[85]....
        /*110c*/ 	.word	0x0001f430
        /*1110*/ 	.word	0x0000000b
        /*1114*/ 	.word	0x00038850
        /*1118*/ 	.short	0x010a
        /*111a*/ 	.byte	0x3f
	.zero		1


	//   ....[86]....
        /*111c*/ 	.word	0x0001f480
        /*1120*/ 	.word	0x0000000c
        /*1124*/ 	.word	0x00038830
        /*1128*/ 	.short	0x010a
        /*112a*/ 	.byte	0x3f
	.zero		1


	//   ....[87]....
        /*112c*/ 	.word	0x0001f4d0
        /*1130*/ 	.word	0x0000000c
        /*1134*/ 	.word	0x00038850
        /*1138*/ 	.short	0x010a
        /*113a*/ 	.byte	0x3f
	.zero		1


	//   ....[88]....
        /*113c*/ 	.word	0x0001f670
        /*1140*/ 	.word	0x00000012
        /*1144*/ 	.word	0x00038820
        /*1148*/ 	.short	0x010a
        /*114a*/ 	.byte	0x3f
	.zero		1


	//   ....[89]....
        /*114c*/ 	.word	0x0001f6c0
        /*1150*/ 	.word	0x00000003
        /*1154*/ 	.word	0x000388a0
        /*1158*/ 	.short	0x010a
        /*115a*/ 	.byte	0x3f
	.zero		1


	//   ....[90]....
        /*115c*/ 	.word	0x0001f710
        /*1160*/ 	.word	0x00000003
        /*1164*/ 	.word	0x000388c0
        /*1168*/ 	.short	0x010a
        /*116a*/ 	.byte	0x3f
	.zero		1


	//   ....[91]....
        /*116c*/ 	.word	0x0001f760
        /*1170*/ 	.word	0x00000008
        /*1174*/ 	.word	0x000388a0
        /*1178*/ 	.short	0x010a
        /*117a*/ 	.byte	0x3f
	.zero		1


	//   ....[92]....
        /*117c*/ 	.word	0x0001f7b0
        /*1180*/ 	.word	0x00000008
        /*1184*/ 	.word	0x000388c0
        /*1188*/ 	.short	0x010a
        /*118a*/ 	.byte	0x3f
	.zero		1


	//   ....[93]....
        /*118c*/ 	.word	0x0001f8d0
        /*1190*/ 	.word	0x0000001a
        /*1194*/ 	.word	0x00038840
        /*1198*/ 	.short	0x010a
        /*119a*/ 	.byte	0x3f
	.zero		1


	//   ....[94]....
        /*119c*/ 	.word	0x00020e60
        /*11a0*/ 	.word	0x00000012
        /*11a4*/ 	.word	0x00038820
        /*11a8*/ 	.short	0x010a
        /*11aa*/ 	.byte	0x3f
	.zero		1


	//   ....[95]....
        /*11ac*/ 	.word	0x00020eb0
        /*11b0*/ 	.word	0x0000001a
        /*11b4*/ 	.word	0x00038860
        /*11b8*/ 	.short	0x010a
        /*11ba*/ 	.byte	0x3f
	.zero		1


	//   ....[96]....
        /*11bc*/ 	.word	0x000217a0
        /*11c0*/ 	.word	0x00000006
        /*11c4*/ 	.word	0x00038840
        /*11c8*/ 	.short	0x010a
        /*11ca*/ 	.byte	0x3f
	.zero		1


	//   ....[97]....
        /*11cc*/ 	.word	0x00021c60
        /*11d0*/ 	.word	0x00000006
        /*11d4*/ 	.word	0x00038860
        /*11d8*/ 	.short	0x010a
        /*11da*/ 	.byte	0x3f
	.zero		1


	//   ....[98]....
        /*11dc*/ 	.word	0x00022e00
        /*11e0*/ 	.word	0x00000007
        /*11e4*/ 	.word	0x00038820
        /*11e8*/ 	.short	0x010a
        /*11ea*/ 	.byte	0x3f
	.zero		1


	//   ....[99]....
        /*11ec*/ 	.word	0x00022fa0
        /*11f0*/ 	.word	0x00000005
        /*11f4*/ 	.word	0x00038840
        /*11f8*/ 	.short	0x010a
        /*11fa*/ 	.byte	0x3f
	.zero		1


	//   ....[100]....
        /*11fc*/ 	.word	0x00022ff0
        /*1200*/ 	.word	0x00000003
        /*1204*/ 	.word	0x00038840
        /*1208*/ 	.short	0x010a
        /*120a*/ 	.byte	0x3f
	.zero		1


	//   ....[101]....
        /*120c*/ 	.word	0x00023040
        /*1210*/ 	.word	0x00000005
        /*1214*/ 	.word	0x00038860
        /*1218*/ 	.short	0x010a
        /*121a*/ 	.byte	0x3f
	.zero		1


	//----- nvinfo : EIATTR_NUM_MBARRIERS
	.align		4
.L_742:
        /*121c*/ 	.byte	0x03, 0x38
        /*121e*/ 	.short	0x0017


	//----- nvinfo : EIATTR_EXIT_INSTR_OFFSETS
	.align		4
        /*1220*/ 	.byte	0x04, 0x1c
        /*1222*/ 	.short	(.L_744 - .L_743)


	//   ....[0]....
.L_743:
        /*1224*/ 	.word	0x0001ead0


	//----- nvinfo : EIATTR_MAX_THREADS
	.align		4
.L_744:
        /*1228*/ 	.byte	0x04, 0x05
        /*122a*/ 	.short	(.L_746 - .L_745)
.L_745:
        /*122c*/ 	.word	0x00000180
        /*1230*/ 	.word	0x00000001
        /*1234*/ 	.word	0x00000001


	//----- nvinfo : EIATTR_CRS_STACK_SIZE
	.align		4
.L_746:
        /*1238*/ 	.byte	0x04, 0x1e
        /*123a*/ 	.short	(.L_748 - .L_747)
.L_747:
        /*123c*/ 	.word	0x00000000


	//----- nvinfo : EIATTR_CBANK_PARAM_SIZE
	.align		4
.L_748:
        /*1240*/ 	.byte	0x03, 0x19
        /*1242*/ 	.short	0x0bf0


	//----- nvinfo : EIATTR_PARAM_CBANK
	.align		4
        /*1244*/ 	.byte	0x04, 0x0a
        /*1246*/ 	.short	(.L_750 - .L_749)
	.align		4
.L_749:
        /*1248*/ 	.word	index@(.nv.constant0._ZN7cutlass13device_kernelIN5flash11enable_sm90INS1_16FlashAttnFwdSm90INS1_25CollectiveMainloopFwdSm90ILi2EN4cute5tupleIJNS5_1CILi1EEES8_S8_EEENS6_IJNS7_ILi64EEESA_SA_EEELi512ENS_6half_tEfNS_4arch4Sm90ELb0ELb0ELb1ELb1ELb1ELb1ELb1ELb0ELb0ELb1ELb1ELb0EEENS1_21CollectiveEpilogueFwdINS6_IJSA_NS7_ILi512EEESA_EEES9_SC_SE_Li256ELb1ELb1ELb1ELb0EEENS1_36VarlenDynamicPersistentTileSchedulerILi64ELi64ELi256ELi128ELb1ELb1ELb1ELb0ELb1ELb1EEEEEEEEEvNT_6ParamsE)
        /*124c*/ 	.short	0x0210
        /*124e*/ 	.short	0x0bf0


	//----- nvinfo : EIATTR_SW_WAR
	.align		4
.L_750:
        /*1250*/ 	.byte	0x04, 0x36
        /*1252*/ 	.short	(.L_752 - .L_751)
.L_751:
        /*1254*/ 	.word	0x00000008
.L_752:


//--------------------- .nv.info._ZN7cutlass13device_kernelIN5flash11enable_sm90INS1_16FlashAttnFwdSm90INS1_25CollectiveMainloopFwdSm90ILi2EN4cute5tupleIJNS5_1CILi1EEES8_S8_EEENS6_IJNS7_ILi64EEESA_SA_EEELi512ENS_6half_tEfNS_4arch4Sm90ELb0ELb1ELb1ELb0ELb1ELb0ELb0ELb0ELb0ELb1ELb1ELb0EEENS1_21CollectiveEpilogueFwdINS6_IJSA_NS7_ILi512EEESA_EEES9_SC_SE_Li256ELb0ELb1ELb1ELb0EEENS1_19SingleTileSchedulerILb0ELb1ELb1ELi64EEEEEEEEEvNT_6ParamsE --------------------------
	.section	.nv.info._ZN7cutlass13device_kernelIN5flash11enable_sm90INS1_16FlashAttnFwdSm90INS1_25CollectiveMainloopFwdSm90ILi2EN4cute5tupleIJNS5_1CILi1EEES8_S8_EEENS6_IJNS7_ILi64EEESA_SA_EEELi512ENS_6half_tEfNS_4arch4Sm90ELb0ELb1ELb1ELb0ELb1ELb0ELb0ELb0ELb0ELb1ELb1ELb0EEENS1_21CollectiveEpilogueFwdINS6_IJSA_NS7_ILi512EEESA_EEES9_SC_SE_Li256ELb0ELb1ELb1ELb0EEENS1_19SingleTileSchedulerILb0ELb1ELb1ELi64EEEEEEEEEvNT_6ParamsE,"",@"SHT_CUDA_INFO"
	.sectionflags	@""
	.align	4


	//----- nvinfo : EIATTR_CUDA_API_VERSION
	.align		4
        /*0000*/ 	.byte	0x04, 0x37
        /*0002*/ 	.short	(.L_754 - .L_753)
.L_753:
        /*0004*/ 	.word	0x00000082


	//----- nvinfo : EIATTR_KPARAM_INFO
	.align		4
.L_754:
        /*0008*/ 	.byte	0x04, 0x17
        /*000a*/ 	.short	(.L_756 - .L_755)
.L_755:
        /*000c*/ 	.word	0x00000000
        /*0010*/ 	.short	0x0000
        /*0012*/ 	.short	0x0070
        /*0014*/ 	.byte	0x00, 0xf0, 0x01, 0x28


	//----- nvinfo : EIATTR_SPARSE_MMA_MASK
	.align		4
.L_756:
        /*0018*/ 	.byte	0x03, 0x50
        /*001a*/ 	.short	0x0000


	//----- nvinfo : EIATTR_MAXREG_COUNT
	.align		4
        /*001c*/ 	.byte	0x03, 0x1b
        /*001e*/ 	.short	0x00a8


	//----- nvinfo : EIATTR_NUM_BARRIERS
	.align		4
        /*0020*/ 	.byte	0x02, 0x4c
        /*0022*/ 	.byte	0x10
	.zero		1


	//----- nvinfo : EIATTR_EXTERNS
	.align		4
        /*0024*/ 	.byte	0x04, 0x0f
        /*0026*/ 	.short	(.L_758 - .L_757)


	//   ....[0]....
	.align		4
.L_757:
        /*0028*/ 	.word	index@(__assertfail)


	//----- nvinfo : EIATTR_MERCURY_ISA_VERSION
	.align		4
.L_758:
        /*002c*/ 	.byte	0x03, 0x5f
        /*002e*/ 	.short	0x0101


	//----- nvinfo : EIATTR_INT_WARP_WIDE_INSTR_OFFSETS
	.align		4
        /*0030*/ 	.byte	0x04, 0x31
        /*0032*/ 	.short	(.L_760 - .L_759)


	//   ....[0]....
.L_759:
        /*0034*/ 	.word	0x000000b0


	//   ....[1]....
        /*0038*/ 	.word	0x000000c0


	//   ....[2]....
        /*003c*/ 	.word	0x00000160


	//----- nvinfo : EIATTR_COOP_GROUP_MASK_REGIDS
	.align		4
.L_760:
        /*0040*/ 	.byte	0x04, 0x29
        /*0042*/ 	.short	(.L_762 - .L_761)


	//   ....[0]....
.L_761:
        /*0044*/ 	.word	0xffffffff


	//   ....[1]....
        /*0048*/ 	.word	0xffffffff


	//   ....[2]....
        /*004c*/ 	.word	0xffffffff


	//   ....[3]....
        /*0050*/ 	.word	0xffffffff


	//   ....[4]....
        /*0054*/ 	.word	0xffffffff


	//   ....[5]....
        /*0058*/ 	.word	0xffffffff


	//   ....[6]....
        /*005c*/ 	.word	0xffffffff


	//   ....[7]....
        /*0060*/ 	.word	0xffffffff


	//   ....[8]....
        /*0064*/ 	.word	0xffffffff


	//   ....[9]....
        /*0068*/ 	.word	0xffffffff


	//   ....[10]....
        /*006c*/ 	.word	0xffffffff


	//   ....[11]....
        /*0070*/ 	.word	0xffffffff


	//   ....[12]....
        /*0074*/ 	.word	0xffffffff


	//   ....[13]....
        /*0078*/ 	.word	0xffffffff


	//   ....[14]....
        /*007c*/ 	.word	0xffffffff


	//   ....[15]....
        /*0080*/ 	.word	0xffffffff


	//   ....[16]....
        /*0084*/ 	.word	0xffffffff


	//   ....[17]....
        /*0088*/ 	.word	0xffffffff


	//   ....[18]....
        /*008c*/ 	.word	0xffffffff


	//   ....[19]....
        /*0090*/ 	.word	0xffffffff


	//   ....[20]....
        /*0094*/ 	.word	0xffffffff


	//   ....[21]....
        /*0098*/ 	.word	0xffffffff


	//   ....[22]....
        /*009c*/ 	.word	0xffffffff


	//   ....[23]....
        /*00a0*/ 	.word	0xffffffff


	//   ....[24]....
        /*00a4*/ 	.word	0xffffffff


	//   ....[25]....
        /*00a8*/ 	.word	0xffffffff


	//   ....[26]....
        /*00ac*/ 	.word	0xffffffff


	//   ....[27]....
        /*00b0*/ 	.word	0xffffffff


	//   ....[28]....
        /*00b4*/ 	.word	0xffffffff


	//   ....[29]....
        /*00b8*/ 	.word	0xffffffff


	//   ....[30]....
        /*00bc*/ 	.word	0xffffffff


	//   ....[31]....
        /*00c0*/ 	.word	0xffffffff


	//   ....[32]....
        /*00c4*/ 	.word	0xffffffff


	//   ....[33]....
        /*00c8*/ 	.word	0xffffffff


	//   ....[34]....
        /*00cc*/ 	.word	0xffffffff


	//   ....[35]....
        /*00d0*/ 	.word	0xffffffff


	//   ....[36]....
        /*00d4*/ 	.word	0xffffffff


	//   ....[37]....
        /*00d8*/ 	.word	0xffffffff


	//   ....[38]....
        /*00dc*/ 	.word	0xffffffff


	//   ....[39]....
        /*00e0*/ 	.word	0xffffffff


	//   ....[40]....
        /*00e4*/ 	.word	0xffffffff


	//   ....[41]....
        /*00e8*/ 	.word	0xffffffff


	//   ....[42]....
        /*00ec*/ 	.word	0xffffffff


	//   ....[43]....
        /*00f0*/ 	.word	0xffffffff


	//   ....[44]....
        /*00f4*/ 	.word	0xffffffff


	//   ....[45]....
        /*00f8*/ 	.word	0xffffffff


	//   ....[46]....
        /*00fc*/ 	.word	0xffffffff


	//   ....[47]....
        /*0100*/ 	.word	0xffffffff


	//   ....[48]....
        /*0104*/ 	.word	0xffffffff


	//   ....[49]....
        /*0108*/ 	.word	0xffffffff


	//   ....[50]....
        /*010c*/ 	.word	0xffffffff


	//   ....[51]....
        /*0110*/ 	.word	0xffffffff


	//   ....[52]....
        /*0114*/ 	.word	0xffffffff


	//   ....[53]....
        /*0118*/ 	.word	0xffffffff


	//   ....[54]....
        /*011c*/ 	.word	0xffffffff


	//   ....[55]....
        /*0120*/ 	.word	0xffffffff


	//   ....[56]....
        /*0124*/ 	.word	0xffffffff


	//   ....[57]....
        /*0128*/ 	.word	0xffffffff


	//   ....[58]....
        /*012c*/ 	.word	0xffffffff


	//   ....[59]....
        /*0130*/ 	.word	0xffffffff


	//   ....[60]....
        /*0134*/ 	.word	0xffffffff


	//   ....[61]....
        /*0138*/ 	.word	0xffffffff


	//   ....[62]....
        /*013c*/ 	.word	0xffffffff


	//   ....[63]....
        /*0140*/ 	.word	0xffffffff


	//   ....[64]....
        /*0144*/ 	.word	0xffffffff


	//   ....[65]....
        /*0148*/ 	.word	0xffffffff


	//   ....[66]....
        /*014c*/ 	.word	0xffffffff


	//   ....[67]....
        /*0150*/ 	.word	0xffffffff


	//   ....[68]....
        /*0154*/ 	.word	0xffffffff


	//   ....[69]....
        /*0158*/ 	.word	0xffffffff


	//   ....[70]....
        /*015c*/ 	.word	0xffffffff


	//   ....[71]....
        /*0160*/ 	.word	0xffffffff


	//   ....[72]....
        /*0164*/ 	.word	0xffffffff


	//   ....[73]....
        /*0168*/ 	.word	0xffffffff


	//   ....[74]....
        /*016c*/ 	.word	0xffffffff


	//   ....[75]....
        /*0170*/ 	.word	0xffffffff


	//   ....[76]....
        /*0174*/ 	.word	0xffffffff


	//   ....[77]....
        /*0178*/ 	.word	0xffffffff


	//   ....[78]....
        /*017c*/ 	.word	0xffffffff


	//   ....[79]....
        /*0180*/ 	.word	0xffffffff


	//   ....[80]....
        /*0184*/ 	.word	0xffffffff


	//   ....[81]....
        /*0188*/ 	.word	0xffffffff


	//   ....[82]....
        /*018c*/ 	.word	0xffffffff


	//   ....[83]....
        /*0190*/ 	.word	0xffffffff


	//   ....[84]....
        /*0194*/ 	.word	0xffffffff


	//   ....[85]....
        /*0198*/ 	.word	0xffffffff


	//   ....[86]....
        /*019c*/ 	.word	0xffffffff


	//   ....[87]....
        /*01a0*/ 	.word	0xffffffff


	//   ....[88]....
        /*01a4*/ 	.word	0xffffffff


	//   ....[89]....
        /*01a8*/ 	.word	0x0500000f


	//   ....[90]....
        /*01ac*/ 	.word	0x0500000f


	//   ....[91]....
        /*01b0*/ 	.word	0x0500000f


	//   ....[92]....
        /*01b4*/ 	.word	0x0500000f


	//   ....[93]....
        /*01b8*/ 	.word	0x0500000f


	//   ....[94]....
        /*01bc*/ 	.word	0x0500000f


	//   ....[95]....
        /*01c0*/ 	.word	0x0500000f


	//   ....[96]....
        /*01c4*/ 	.word	0x0500000f


	//   ....[97]....
        /*01c8*/ 	.word	0x0500000f


	//   ....[98]....
        /*01cc*/ 	.word	0x0500000f


	//   ....[99]....
        /*01d0*/ 	.word	0x0500000f


	//   ....[100]....
        /*01d4*/ 	.word	0x0500000f


	//   ....[101]....
        /*01d8*/ 	.word	0x0500000f


	//   ....[102]....
        /*01dc*/ 	.word	0x0500000f


	//   ....[103]....
        /*01e0*/ 	.word	0x0500000f


	//   ....[104]....
        /*01e4*/ 	.word	0x0500000f


	//   ....[105]....
        /*01e8*/ 	.word	0x0500000f


	//   ....[106]....
        /*01ec*/ 	.word	0x0500000f


	//   ....[107]....
        /*01f0*/ 	.word	0x0500000f


	//   ....[108]....
        /*01f4*/ 	.word	0x0500000f


	//   ....[109]....
        /*01f8*/ 	.word	0x0500000f


	//   ....[110]....
        /*01fc*/ 	.word	0x0500000f


	//   ....[111]....
        /*0200*/ 	.word	0x0500000f


	//   ....[112]....
        /*0204*/ 	.word	0x0500000f


	//   ....[113]....
        /*0208*/ 	.word	0x0500000f


	//   ....[114]....
        /*020c*/ 	.word	0x0500000f


	//   ....[115]....
        /*0210*/ 	.word	0x0500000f


	//   ....[116]....
        /*0214*/ 	.word	0x0500000f


	//   ....[117]....
        /*0218*/ 	.word	0x0500000f


	//   ....[118]....
        /*021c*/ 	.word	0x0500000f


	//   ....[119]....
        /*0220*/ 	.word	0x0500000f


	//   ....[120]....
        /*0224*/ 	.word	0x0500000f


	//   ....[121]....
        /*0228*/ 	.word	0x0500000f


	//   ....[122]....
        /*022c*/ 	.word	0x0500000f


	//   ....[123]....
        /*0230*/ 	.word	0x0500000f


	//   ....[124]....
        /*0234*/ 	.word	0x0500000f


	//   ....[125]....
        /*0238*/ 	.word	0x0500000f


	//   ....[126]....
        /*023c*/ 	.word	0x0500000f


	//   ....[127]....
        /*0240*/ 	.word	0x0500000f


	//   ....[128]....
        /*0244*/ 	.word	0x0500000f


	//   ....[129]....
        /*0248*/ 	.word	0x0500000f


	//   ....[130]....
        /*024c*/ 	.word	0x0500000f


	//----- nvinfo : EIATTR_COOP_GROUP_INSTR_OFFSETS
	.align		4
.L_762:
        /*0250*/ 	.byte	0x04, 0x28
        /*0252*/ 	.short	(.L_764 - .L_763)


	//   ....[0]....
.L_763:
        /*0254*/ 	.word	0x00000060


	//   ....[1]....
        /*0258*/ 	.word	0x000000a0


	//   ....[2]....
        /*025c*/ 	.word	0x00000280


	//   ....[3]....
        /*0260*/ 	.word	0x000003e0


	//   ....[4]....
        /*0264*/ 	.word	0x00000500


	//   ....[5]....
        /*0268*/ 	.word	0x00000660


	//   ....[6]....
        /*026c*/ 	.word	0x000015c0


	//   ....[7]....
        /*0270*/ 	.word	0x000039f0


	//   ....[8]....
        /*0274*/ 	.word	0x00004370


	//   ....[9]....
        /*0278*/ 	.word	0x00004850


	//   ....[10]....
        /*027c*/ 	.word	0x000052f0


	//   ....[11]....
        /*0280*/ 	.word	0x00005340


	//   ....[12]....
        /*0284*/ 	.word	0x000056b0


	//   ....[13]....
        /*0288*/ 	.word	0x00005740


	//   ....[14]....
        /*028c*/ 	.word	0x000061d0


	//   ....[15]....
        /*0290*/ 	.word	0x00006b30


	//   ....[16]....
        /*0294*/ 	.word	0x00007000


	//   ....[17]....
        /*0298*/ 	.word	0x00007620


	//   ....[18]....
        /*029c*/ 	.word	0x00007700


	//   ....[19]....
        /*02a0*/ 	.word	0x00007a20


	//   ....[20]....
        /*02a4*/ 	.word	0x00007b40


	//   ....[21]....
        /*02a8*/ 	.word	0x00008c80


	//   ....[22]....
        /*02ac*/ 	.word	0x00009700


	//   ....[23]....
        /*02b0*/ 	.word	0x00009780


	//   ....[24]....
        /*02b4*/ 	.word	0x00009a90


	//   ....[25]....
        /*02b8*/ 	.word	0x00009c50


	//   ....[26]....
        /*02bc*/ 	.word	0x0000ac00


	//   ....[27]....
        /*02c0*/ 	.word	0x0000b2c0


	//   ....[28]....
        /*02c4*/ 	.word	0x0000b720


	//   ....[29]....
        /*02c8*/ 	.word	0x0000bd90


	//   ....[30]....
        /*02cc*/ 	.word	0x0000be70


	//   ....[31]....
        /*02d0*/ 	.word	0x0000c190


	//   ....[32]....
        /*02d4*/ 	.word	0x0000c2b0


	//   ....[33]....
        /*02d8*/ 	.word	0x0000d3f0


	//   ....[34]....
        /*02dc*/ 	.word	0x0000d4c0


	//   ....[35]....
        /*02e0*/ 	.word	0x0000d500


	//   ....[36]....
        /*02e4*/ 	.word	0x0000d530


	//   ....[37]....
        /*02e8*/ 	.word	0x0000d560


	//   ....[38]....
        /*02ec*/ 	.word	0x0000e040


	//   ....[39]....
        /*02f0*/ 	.word	0x0000e4a0


	//   ....[40]....
        /*02f4*/ 	.word	0x0000e4d0


	//   ....[41]....
        /*02f8*/ 	.word	0x0000e500


	//   ....[42]....
        /*02fc*/ 	.word	0x0000e520


	//   ....[43]....
        /*0300*/ 	.word	0x0000e9c0


	//   ....[44]....
        /*0304*/ 	.word	0x0000e9e0


	//   ....[45]....
        /*0308*/ 	.word	0x0000f630


	//   ....[46]....
        /*030c*/ 	.word	0x0000f650


	//   ....[47]....
        /*0310*/ 	.word	0x00010670


	//   ....[48]....
        /*0314*/ 	.word	0x00011d20


	//   ....[49]....
        /*0318*/ 	.word	0x00011d40


	//   ....[50]....
        /*031c*/ 	.word	0x00011d50


	//   ....[51]....
        /*0320*/ 	.word	0x00011d90


	//   ....[52]....
        /*0324*/ 	.word	0x00011de0


	//   ....[53]....
        /*0328*/ 	.word	0x00011e00


	//   ....[54]....
        /*032c*/ 	.word	0x00011e50


	//   ....[55]....
        /*0330*/ 	.word	0x00011e70


	//   ....[56]....
        /*0334*/ 	.word	0x000123f0


	//   ....[57]....
        /*0338*/ 	.word	0x00012420


	//   ....[58]....
        /*033c*/ 	.word	0x00012450


	//   ....[59]....
        /*0340*/ 	.word	0x000124b0


	//   ....[60]....
        /*0344*/ 	.word	0x00012510


	//   ....[61]....
        /*0348*/ 	.word	0x00012530


	//   ....[62]....
        /*034c*/ 	.word	0x00012580


	//   ....[63]....
        /*0350*/ 	.word	0x000125a0


	//   ....[64]....
        /*0354*/ 	.word	0x00012890


	//   ....[65]....
        /*0358*/ 	.word	0x000128c0


	//   ....[66]....
        /*035c*/ 	.word	0x000128f0


	//   ....[67]....
        /*0360*/ 	.word	0x00012920


	//   ....[68]....
        /*0364*/ 	.word	0x00012950


	//   ....[69]....
        /*0368*/ 	.word	0x000129a0


	//   ....[70]....
        /*036c*/ 	.word	0x00012b20


	//   ....[71]....
        /*0370*/ 	.word	0x00012b50


	//   ....[72]....
        /*0374*/ 	.word	0x000134e0


	//   ....[73]....
        /*0378*/ 	.word	0x00013500


	//   ....[74]....
        /*037c*/ 	.word	0x00013510


	//   ....[75]....
        /*0380*/ 	.word	0x00013530


	//   ....[76]....
        /*0384*/ 	.word	0x00013550


	//   ....[77]....
        /*0388*/ 	.word	0x00013580


	//   ....[78]....
        /*038c*/ 	.word	0x000135a0


	//   ....[79]....
        /*0390*/ 	.word	0x000135d0


	//   ....[80]....
        /*0394*/ 	.word	0x00013930


	//   ....[81]....
        /*0398*/ 	.word	0x00013960


	//   ....[82]....
        /*039c*/ 	.word	0x00013990


	//   ....[83]....
        /*03a0*/ 	.word	0x000139b0


	//   ....[84]....
        /*03a4*/ 	.word	0x000139c0


	//   ....[85]....
        /*03a8*/ 	.word	0x000139e0


	//   ....[86]....
        /*03ac*/ 	.word	0x00013a80


	//   ....[87]....
        /*03b0*/ 	.word	0x00013ac0


	//   ....[88]....
        /*03b4*/ 	.word	0x00013fc0


	//   ....[89]....
        /*03b8*/ 	.word	0x000146a0


	//   ....[90]....
        /*03bc*/ 	.word	0x00014790


	//   ....[91]....
        /*03c0*/ 	.word	0x00014830


	//   ....[92]....
        /*03c4*/ 	.word	0x000148b0


	//   ....[93]....
        /*03c8*/ 	.word	0x00014960


	//   ....[94]....
        /*03cc*/ 	.word	0x000149c0


	//   ....[95]....
        /*03d0*/ 	.word	0x00014a80


	//   ....[96]....
        /*03d4*/ 	.word	0x00014ae0


	//   ....[97]....
        /*03d8*/ 	.word	0x00014b80


	//   ....[98]....
        /*03dc*/ 	.word	0x00014c10


	//   ....[99]....
        /*03e0*/ 	.word	0x00014c60


	//   ....[100]....
        /*03e4*/ 	.word	0x00014d90


	//   ....[101]....
        /*03e8*/ 	.word	0x00014e00


	//   ....[102]....
        /*03ec*/ 	.word	0x00014e60


	//   ....[103]....
        /*03f0*/ 	.word	0x00014f20


	//   ....[104]....
        /*03f4*/ 	.word	0x00014f80


	//   ....[105]....
        /*03f8*/ 	.word	0x00015020


	//   ....[106]....
        /*03fc*/ 	.word	0x00015170


	//   ....[107]....
        /*0400*/ 	.word	0x00015230


	//   ....[108]....
        /*0404*/ 	.word	0x000154b0


	//   ....[109]....
        /*0408*/ 	.word	0x00015500


	//   ....[110]....
        /*040c*/ 	.word	0x000156c0


	//   ....[111]....
        /*0410*/ 	.word	0x00015710


	//   ....[112]....
        /*0414*/ 	.word	0x000158d0


	//   ....[113]....
        /*0418*/ 	.word	0x00015920


	//   ....[114]....
        /*041c*/ 	.word	0x00015a00


	//   ....[115]....
        /*0420*/ 	.word	0x00015aa0


	//   ....[116]....
        /*0424*/ 	.word	0x00015b00


	//   ....[117]....
        /*0428*/ 	.word	0x00015ba0


	//   ....[118]....
        /*042c*/ 	.word	0x00015c00


	//   ....[119]....
        /*0430*/ 	.word	0x00015ca0


	//   ....[120]....
        /*0434*/ 	.word	0x00015d00


	//   ....[121]....
        /*0438*/ 	.word	0x00015da0


	//   ....[122]....
        /*043c*/ 	.word	0x00015e80


	//   ....[123]....
        /*0440*/ 	.word	0x00015f30


	//   ....[124]....
        /*0444*/ 	.word	0x00016020


	//   ....[125]....
        /*0448*/ 	.word	0x00016120


	//   ....[126]....
        /*044c*/ 	.word	0x00016240


	//   ....[127]....
        /*0450*/ 	.word	0x00016320


	//   ....[128]....
        /*0454*/ 	.word	0x00016430


	//   ....[129]....
        /*0458*/ 	.word	0x00016500


	//   ....[130]....
        /*045c*/ 	.word	0x00016610


	//----- nvinfo : EIATTR_REG_RECONFIG
	.align		4
.L_764:
        /*0460*/ 	.byte	0x01, 0x54
	.zero		2


	//----- nvinfo : EIATTR_SYSCALL_OFFSETS
	.align		4
        /*0464*/ 	.byte	0x04, 0x46
        /*0466*/ 	.short	(.L_766 - .L_765)


	//   ....[0]....
.L_765:
        /*0468*/ 	.word	0x00003bc0


	//   ....[1]....
        /*046c*/ 	.word	0x00011230


	//   ....[2]....
        /*0470*/ 	.word	0x00011370


	//   ....[3]....
        /*0474*/ 	.word	0x00011460


	//   ....[4]....
        /*0478*/ 	.word	0x000120e0


	//----- nvinfo : EIATTR_MBARRIER_INSTR_OFFSETS
	.align		4
.L_766:
        /*047c*/ 	.byte	0x04, 0x39
        /*047e*/ 	.short	(.L_768 - .L_767)


	//   ....[0]....
.L_767:
        /*0480*/ 	.word	0x00000170
        /*0484*/ 	.word	0x000000ff
        /*0488*/ 	.word	0x00028c00
        /*048c*/ 	.short	0x0100
        /*048e*/ 	.byte	0x08
	.zero		1


	//   ....[1]....
        /*0490*/ 	.word	0x00000180
        /*0494*/ 	.word	0x000000ff
        /*0498*/ 	.word	0x00028c20
        /*049c*/ 	.short	0x0100
        /*049e*/ 	.byte	0x08
	.zero		1


	//   ....[2]....
        /*04a0*/ 	.word	0x00000230
        /*04a4*/ 	.word	0x000000ff
        /*04a8*/ 	.word	0x00028c30
        /*04ac*/ 	.short	0x0100
        /*04ae*/ 	.byte	0x06
	.zero		1


	//   ....[3]....
        /*04b0*/ 	.word	0x00000240
        /*04b4*/ 	.word	0x000000ff
        /*04b8*/ 	.word	0x00028c40
        /*04bc*/ 	.short	0x0100
        /*04be*/ 	.byte	0x06
	.zero		1


	//   ....[4]....
        /*04c0*/ 	.word	0x00000250
        /*04c4*/ 	.word	0x000000ff
        /*04c8*/ 	.word	0x00028c38
        /*04cc*/ 	.short	0x0100
        /*04ce*/ 	.byte	0x06
	.zero		1


	//   ....[5]....
        /*04d0*/ 	.word	0x00000260
        /*04d4*/ 	.word	0x000000ff
        /*04d8*/ 	.word	0x00028c48
        /*04dc*/ 	.short	0x0100
        /*04de*/ 	.byte	0x06
	.zero		1


	//   ....[6]....
        /*04e0*/ 	.word	0x00000390
        /*04e4*/ 	.word	0x000000ff
        /*04e8*/ 	.word	0x00028c50
        /*04ec*/ 	.short	0x0100
        /*04ee*/ 	.byte	0x08
	.zero		1


	//   ....[7]....
        /*04f0*/ 	.word	0x000003a0
        /*04f4*/ 	.word	0x000000ff
        /*04f8*/ 	.word	0x00028c60
        /*04fc*/ 	.short	0x0100
        /*04fe*/ 	.byte	0x08
	.zero		1


	//   ....[8]....
        /*0500*/ 	.word	0x000003b0
        /*0504*/ 	.word	0x000000ff
        /*0508*/ 	.word	0x00028c58
        /*050c*/ 	.short	0x0100
        /*050e*/ 	.byte	0x08
	.zero		1


	//   ....[9]....
        /*0510*/ 	.word	0x000003c0
        /*0514*/ 	.word	0x000000ff
        /*0518*/ 	.word	0x00028c68
        /*051c*/ 	.short	0x0100
        /*051e*/ 	.byte	0x08
	.zero		1


	//   ....[10]....
        /*0520*/ 	.word	0x000004b0
        /*0524*/ 	.word	0x000000ff
        /*0528*/ 	.word	0x00028c70
        /*052c*/ 	.short	0x0100
        /*052e*/ 	.byte	0x06
	.zero		1


	//   ....[11]....
        /*0530*/ 	.word	0x000004c0
        /*0534*/ 	.word	0x000000ff
        /*0538*/ 	.word	0x00028c80
        /*053c*/ 	.short	0x0100
        /*053e*/ 	.byte	0x06
	.zero		1


	//   ....[12]....
        /*0540*/ 	.word	0x000004d0
        /*0544*/ 	.word	0x000000ff
        /*0548*/ 	.word	0x00028c78
        /*054c*/ 	.short	0x0100
        /*054e*/ 	.byte	0x06
	.zero		1


	//   ....[13]....
        /*0550*/ 	.word	0x000004e0
        /*0554*/ 	.word	0x000000ff
        /*0558*/ 	.word	0x00028c88
        /*055c*/ 	.short	0x0100
        /*055e*/ 	.byte	0x06
	.zero		1


	//   ....[14]....
        /*0560*/ 	.word	0x00000610
        /*0564*/ 	.word	0x000000ff
        /*0568*/ 	.word	0x00028c90
        /*056c*/ 	.short	0x0100
        /*056e*/ 	.byte	0x08
	.zero		1


	//   ....[15]....
        /*0570*/ 	.word	0x00000620
        /*0574*/ 	.word	0x000000ff
        /*0578*/ 	.word	0x00028ca0
        /*057c*/ 	.short	0x0100
        /*057e*/ 	.byte	0x08
	.zero		1


	//   ....[16]....
        /*0580*/ 	.word	0x00000630
        /*0584*/ 	.word	0x000000ff
        /*0588*/ 	.word	0x00028c98
        /*058c*/ 	.short	0x0100
        /*058e*/ 	.byte	0x08
	.zero		1


	//   ....[17]....
        /*0590*/ 	.word	0x00000640
        /*0594*/ 	.word	0x000000ff
        /*0598*/ 	.word	0x00028ca8
        /*059c*/ 	.short	0x0100
        /*059e*/ 	.byte	0x08
	.zero		1


	//   ....[18]....
        /*05a0*/ 	.word	0x00000780
        /*05a4*/ 	.word	0x000000ff
        /*05a8*/ 	.word	0x00028cb0
        /*05ac*/ 	.short	0x0100
        /*05ae*/ 	.byte	0x08
	.zero		1


	//   ....[19]....
        /*05b0*/ 	.word	0x00000790
        /*05b4*/ 	.word	0x000000ff
        /*05b8*/ 	.word	0x00028cc0
        /*05bc*/ 	.short	0x0100
        /*05be*/ 	.byte	0x08
	.zero		1


	//   ....[20]....
        /*05c0*/ 	.word	0x000007a0
        /*05c4*/ 	.word	0x000000ff
        /*05c8*/ 	.word	0x00028cb8
        /*05cc*/ 	.short	0x0100
        /*05ce*/ 	.byte	0x08
	.zero		1


	//   ....[21]....
        /*05d0*/ 	.word	0x000007b0
        /*05d4*/ 	.word	0x000000ff
        /*05d8*/ 	.word	0x00028cc8
        /*05dc*/ 	.short	0x0100
        /*05de*/ 	.byte	0x08
	.zero		1


	//   ....[22]....
        /*05e0*/ 	.word	0x00001780
        /*05e4*/ 	.word	0x000000ff
        /*05e8*/ 	.word	0x00028c50
        /*05ec*/ 	.short	0x010a
        /*05ee*/ 	.byte	0x05
	.zero		1


	//   ....[23]....
        /*05f0*/ 	.word	0x00001a50
        /*05f4*/ 	.word	0x000000ff
        /*05f8*/ 	.word	0x00000000
        /*05fc*/ 	.short	0x0101
        /*05fe*/ 	.byte	0x04
	.zero		1


	//   ....[24]....
        /*0600*/ 	.word	0x000023b0
        /*0604*/ 	.word	0x000000ff
        /*0608*/ 	.word	0x00028c50
        /*060c*/ 	.short	0x010a
        /*060e*/ 	.byte	0x07
	.zero		1


	//   ....[25]....
        /*0610*/ 	.word	0x000023f0
        /*0614*/ 	.word	0x000000ff
        /*0618*/ 	.word	0x00028c50
        /*061c*/ 	.short	0x010a
        /*061e*/ 	.byte	0x07
	.zero		1


	//   ....[26]....
        /*0620*/ 	.word	0x000025d0
        /*0624*/ 	.word	0x000000ff
        /*0628*/ 	.word	0x00000000
        /*062c*/ 	.short	0x0101
        /*062e*/ 	.byte	0x07
	.zero		1


	//   ....[27]....
        /*0630*/ 	.word	0x00003bf0
        /*0634*/ 	.word	0x000000ff
        /*0638*/ 	.word	0x00028c00
        /*063c*/ 	.short	0x010a
        /*063e*/ 	.byte	0x28
	.zero		1


	//   ....[28]....
        /*0640*/ 	.word	0x00003d80
        /*0644*/ 	.word	0x000000ff
        /*0648*/ 	.word	0x00028c30
        /*064c*/ 	.short	0x010a
        /*064e*/ 	.byte	0x28
	.zero		1


	//   ....[29]....
        /*0650*/ 	.word	0x00003dc0
        /*0654*/ 	.word	0x000000ff
        /*0658*/ 	.word	0x00028c30
        /*065c*/ 	.short	0x010a
        /*065e*/ 	.byte	0x28
	.zero		1


	//   ....[30]....
        /*0660*/ 	.word	0x000043f0
        /*0664*/ 	.word	0x000000ff
        /*0668*/ 	.word	0x00000000
        /*066c*/ 	.short	0x0101
        /*066e*/ 	.byte	0x04
	.zero		1


	//   ....[31]....
        /*0670*/ 	.word	0x00005f70
        /*0674*/ 	.word	0x000000ff
        /*0678*/ 	.word	0x00028c50
        /*067c*/ 	.short	0x010a
        /*067e*/ 	.byte	0x28
	.zero		1


	//   ....[32]....
        /*0680*/ 	.word	0x00005fb0
        /*0684*/ 	.word	0x000000ff
        /*0688*/ 	.word	0x00028c50
        /*068c*/ 	.short	0x010a
        /*068e*/ 	.byte	0x28
	.zero		1


	//   ....[33]....
        /*0690*/ 	.word	0x000062a0
        /*0694*/ 	.word	0x000000ff
        /*0698*/ 	.word	0x00000000
        /*069c*/ 	.short	0x0101
        /*069e*/ 	.byte	0x04
	.zero		1


	//   ....[34]....
        /*06a0*/ 	.word	0x00006660
        /*06a4*/ 	.word	0x000000ff
        /*06a8*/ 	.word	0x00028c30
        /*06ac*/ 	.short	0x010a
        /*06ae*/ 	.byte	0x1d
	.zero		1


	//   ....[35]....
        /*06b0*/ 	.word	0x000066a0
        /*06b4*/ 	.word	0x000000ff
        /*06b8*/ 	.word	0x00028c30
        /*06bc*/ 	.short	0x010a
        /*06be*/ 	.byte	0x1d
	.zero		1


	//   ....[36]....
        /*06c0*/ 	.word	0x00006b40
        /*06c4*/ 	.word	0x000000ff
        /*06c8*/ 	.word	0x00000000
        /*06cc*/ 	.short	0x0101
        /*06ce*/ 	.byte	0x0a
	.zero		1


	//   ....[37]....
        /*06d0*/ 	.word	0x00008a40
        /*06d4*/ 	.word	0x000000ff
        /*06d8*/ 	.word	0x00028c50
        /*06dc*/ 	.short	0x010a
        /*06de*/ 	.byte	0x1d
	.zero		1


	//   ....[38]....
        /*06e0*/ 	.word	0x00008a80
        /*06e4*/ 	.word	0x000000ff
        /*06e8*/ 	.word	0x00028c50
        /*06ec*/ 	.short	0x010a
        /*06ee*/ 	.byte	0x1d
	.zero		1


	//   ....[39]....
        /*06f0*/ 	.word	0x00008d40
        /*06f4*/ 	.word	0x000000ff
        /*06f8*/ 	.word	0x00000000
        /*06fc*/ 	.short	0x0101
        /*06fe*/ 	.byte	0x1d
	.zero		1


	//   ....[40]....
        /*0700*/ 	.word	0x000090f0
        /*0704*/ 	.word	0x000000ff
        /*0708*/ 	.word	0x00028c30
        /*070c*/ 	.short	0x010a
        /*070e*/ 	.byte	0x1a
	.zero		1


	//   ....[41]....
        /*0710*/ 	.word	0x00009130
        /*0714*/ 	.word	0x000000ff
        /*0718*/ 	.word	0x00028c30
        /*071c*/ 	.short	0x010a
        /*071e*/ 	.byte	0x1a
	.zero		1


	//   ....[42]....
        /*0720*/ 	.word	0x00009500
        /*0724*/ 	.word	0x000000ff
        /*0728*/ 	.word	0x00000000
        /*072c*/ 	.short	0x0101
        /*072e*/ 	.byte	0x0b
	.zero		1


	//   ....[43]....
        /*0730*/ 	.word	0x0000a9c0
        /*0734*/ 	.word	0x000000ff
        /*0738*/ 	.word	0x00028c50
        /*073c*/ 	.short	0x010a
        /*073e*/ 	.byte	0x1a
	.zero		1


	//   ....[44]....
        /*0740*/ 	.word	0x0000aa00
        /*0744*/ 	.word	0x000000ff
        /*0748*/ 	.word	0x00028c50
        /*074c*/ 	.short	0x010a
        /*074e*/ 	.byte	0x1a
	.zero		1


	//   ....[45]....
        /*0750*/ 	.word	0x0000ac90
        /*0754*/ 	.word	0x000000ff
        /*0758*/ 	.word	0x00000000
        /*075c*/ 	.short	0x0101
        /*075e*/ 	.byte	0x1a
	.zero		1


	//   ....[46]....
        /*0760*/ 	.word	0x0000ae10
        /*0764*/ 	.word	0x000000ff
        /*0768*/ 	.word	0x00028c30
        /*076c*/ 	.short	0x010a
        /*076e*/ 	.byte	0x19
	.zero		1


	//   ....[47]....
        /*0770*/ 	.word	0x0000ae50
        /*0774*/ 	.word	0x000000ff
        /*0778*/ 	.word	0x00028c30
        /*077c*/ 	.short	0x010a
        /*077e*/ 	.byte	0x19
	.zero		1


	//   ....[48]....
        /*0780*/ 	.word	0x0000b2d0
        /*0784*/ 	.word	0x000000ff
        /*0788*/ 	.word	0x00000000
        /*078c*/ 	.short	0x0101
        /*078e*/ 	.byte	0x0a
	.zero		1


	//   ....[49]....
        /*0790*/ 	.word	0x0000d1b0
        /*0794*/ 	.word	0x000000ff
        /*0798*/ 	.word	0x00028c50
        /*079c*/ 	.short	0x010a
        /*079e*/ 	.byte	0x19
	.zero		1


	//   ....[50]....
        /*07a0*/ 	.word	0x0000d1f0
        /*07a4*/ 	.word	0x000000ff
        /*07a8*/ 	.word	0x00028c50
        /*07ac*/ 	.short	0x010a
        /*07ae*/ 	.byte	0x19
	.zero		1


	//   ....[51]....
        /*07b0*/ 	.word	0x0000d4a0
        /*07b4*/ 	.word	0x000000ff
        /*07b8*/ 	.word	0x00000000
        /*07bc*/ 	.short	0x0101
        /*07be*/ 	.byte	0x19
	.zero		1


	//   ....[52]....
        /*07c0*/ 	.word	0x0000e010
        /*07c4*/ 	.word	0x000000ff
        /*07c8*/ 	.word	0x00000000
        /*07cc*/ 	.short	0x0101
        /*07ce*/ 	.byte	0x04
	.zero		1


	//   ....[53]....
        /*07d0*/ 	.word	0x00011ae0
        /*07d4*/ 	.word	0x000000ff
        /*07d8*/ 	.word	0x00028c40
        /*07dc*/ 	.short	0x010a
        /*07de*/ 	.byte	0x2e
	.zero		1


	//   ....[54]....
        /*07e0*/ 	.word	0x00011f10
        /*07e4*/ 	.word	0x000000ff
        /*07e8*/ 	.word	0x00028c30
        /*07ec*/ 	.short	0x0107
        /*07ee*/ 	.byte	0x2e
	.zero		1


	//   ....[55]....
        /*07f0*/ 	.word	0x00011f80
        /*07f4*/ 	.word	0x000000ff
        /*07f8*/ 	.word	0x00028c30
        /*07fc*/ 	.short	0x0101
        /*07fe*/ 	.byte	0x2e
	.zero		1


	//   ....[56]....
        /*0800*/ 	.word	0x00012670
        /*0804*/ 	.word	0x000000ff
        /*0808*/ 	.word	0x00028c00
        /*080c*/ 	.short	0x0107
        /*080e*/ 	.byte	0x2e
	.zero		1


	//   ....[57]....
        /*0810*/ 	.word	0x000126b0
        /*0814*/ 	.word	0x000000ff
        /*0818*/ 	.word	0x00028c00
        /*081c*/ 	.short	0x0101
        /*081e*/ 	.byte	0x2e
	.zero		1


	//   ....[58]....
        /*0820*/ 	.word	0x000126c0
        /*0824*/ 	.word	0x000000ff
        /*0828*/ 	.word	0x00028c20
        /*082c*/ 	.short	0x010a
        /*082e*/ 	.byte	0x2e
	.zero		1


	//   ....[59]....
        /*0830*/ 	.word	0x00012710
        /*0834*/ 	.word	0x000000ff
        /*0838*/ 	.word	0x00028c60
        /*083c*/ 	.short	0x010a
        /*083e*/ 	.byte	0x2e
	.zero		1


	//   ....[60]....
        /*0840*/ 	.word	0x00012f30
        /*0844*/ 	.word	0x000000ff
        /*0848*/ 	.word	0x00028c50
        /*084c*/ 	.short	0x0107
        /*084e*/ 	.byte	0x2e
	.zero		1


	//   ....[61]....
        /*0850*/ 	.word	0x00012fb0
        /*0854*/ 	.word	0x000000ff
        /*0858*/ 	.word	0x00028c50
        /*085c*/ 	.short	0x0101
        /*085e*/ 	.byte	0x2e
	.zero		1


	//   ....[62]....
        /*0860*/ 	.word	0x000132e0
        /*0864*/ 	.word	0x0000000a
        /*0868*/ 	.word	0x00028c40
        /*086c*/ 	.short	0x010a
        /*086e*/ 	.byte	0x3f
	.zero		1


	//   ....[63]....
        /*0870*/ 	.word	0x00013670
        /*0874*/ 	.word	0x0000000a
        /*0878*/ 	.word	0x00028c30
        /*087c*/ 	.short	0x0107
        /*087e*/ 	.byte	0x3f
	.zero		1


	//   ....[64]....
        /*0880*/ 	.word	0x00013720
        /*0884*/ 	.word	0x0000000a
        /*0888*/ 	.word	0x00028c30
        /*088c*/ 	.short	0x0101
        /*088e*/ 	.byte	0x3f
	.zero		1


	//   ....[65]....
        /*0890*/ 	.word	0x00013750
        /*0894*/ 	.word	0x0000000a
        /*0898*/ 	.word	0x00028c60
        /*089c*/ 	.short	0x010a
        /*089e*/ 	.byte	0x3f
	.zero		1


	//   ....[66]....
        /*08a0*/ 	.word	0x00013d90
        /*08a4*/ 	.word	0x0000000a
        /*08a8*/ 	.word	0x00028c50
        /*08ac*/ 	.short	0x0107
        /*08ae*/ 	.byte	0x3f
	.zero		1


	//   ....[67]....
        /*08b0*/ 	.word	0x00013e60
        /*08b4*/ 	.word	0x0000000a
        /*08b8*/ 	.word	0x00028c50
        /*08bc*/ 	.short	0x0101
        /*08be*/ 	.byte	0x3f
	.zero		1


	//   ....[68]....
        /*08c0*/ 	.word	0x00013f40
        /*08c4*/ 	.word	0x00000005
        /*08c8*/ 	.word	0x00028c20
        /*08cc*/ 	.short	0x010a
        /*08ce*/ 	.byte	0x3f
	.zero		1


	//   ....[69]....
        /*08d0*/ 	.word	0x000140b0
        /*08d4*/ 	.word	0x00000004
        /*08d8*/ 	.word	0x00028c40
        /*08dc*/ 	.short	0x010a
        /*08de*/ 	.byte	0x3f
	.zero		1


	//   ....[70]....
        /*08e0*/ 	.word	0x00014150
        /*08e4*/ 	.word	0x00000005
        /*08e8*/ 	.word	0x00028c40
        /*08ec*/ 	.short	0x010a
        /*08ee*/ 	.byte	0x3f
	.zero		1


	//   ....[71]....
        /*08f0*/ 	.word	0x00014190
        /*08f4*/ 	.word	0x00000004
        /*08f8*/ 	.word	0x00028c60
        /*08fc*/ 	.short	0x010a
        /*08fe*/ 	.byte	0x3f
	.zero		1


	//   ....[72]....
        /*0900*/ 	.word	0x000141d0
        /*0904*/ 	.word	0x00000005
        /*0908*/ 	.word	0x00028c60
        /*090c*/ 	.short	0x010a
        /*090e*/ 	.byte	0x3f
	.zero		1


	//   ....[73]....
        /*0910*/ 	.word	0x00014240
        /*0914*/ 	.word	0x00000005
        /*0918*/ 	.word	0x00028c50
        /*091c*/ 	.short	0x010a
        /*091e*/ 	.byte	0x3f
	.zero		1


	//   ....[74]....
        /*0920*/ 	.word	0x000142a0
        /*0924*/ 	.word	0x00000005
        /*0928*/ 	.word	0x00028c50
        /*092c*/ 	.short	0x010a
        /*092e*/ 	.byte	0x3f
	.zero		1


	//   ....[75]....
        /*0930*/ 	.word	0x00014300
        /*0934*/ 	.word	0x00000000
        /*0938*/ 	.word	0x00028c00
        /*093c*/ 	.short	0x010a
        /*093e*/ 	.byte	0x3f
	.zero		1


	//   ....[76]....
        /*0940*/ 	.word	0x00014360
        /*0944*/ 	.word	0x00000002
        /*0948*/ 	.word	0x00028c30
        /*094c*/ 	.short	0x010a
        /*094e*/ 	.byte	0x3f
	.zero		1


	//   ....[77]....
        /*0950*/ 	.word	0x000143c0
        /*0954*/ 	.word	0x0000000e
        /*0958*/ 	.word	0x00028c50
        /*095c*/ 	.short	0x010a
        /*095e*/ 	.byte	0x3f
	.zero		1


	//   ....[78]....
        /*0960*/ 	.word	0x00014420
        /*0964*/ 	.word	0x0000000c
        /*0968*/ 	.word	0x00028c30
        /*096c*/ 	.short	0x010a
        /*096e*/ 	.byte	0x3f
	.zero		1


	//   ....[79]....
        /*0970*/ 	.word	0x00014480
        /*0974*/ 	.word	0x0000000e
        /*0978*/ 	.word	0x00028c50
        /*097c*/ 	.short	0x010a
        /*097e*/ 	.byte	0x3f
	.zero		1


	//   ....[80]....
        /*0980*/ 	.word	0x000144e0
        /*0984*/ 	.word	0x0000000b
        /*0988*/ 	.word	0x00028c30
        /*098c*/ 	.short	0x010a
        /*098e*/ 	.byte	0x3f
	.zero		1


	//   ....[81]....
        /*0990*/ 	.word	0x00014540
        /*0994*/ 	.word	0x0000000f
        /*0998*/ 	.word	0x00028c50
        /*099c*/ 	.short	0x010a
        /*099e*/ 	.byte	0x3f
	.zero		1


	//   ....[82]....
        /*09a0*/ 	.word	0x000145a0
        /*09a4*/ 	.word	0x0000000c
        /*09a8*/ 	.word	0x00028c30
        /*09ac*/ 	.short	0x010a
        /*09ae*/ 	.byte	0x3f
	.zero		1


	//   ....[83]....
        /*09b0*/ 	.word	0x00014600
        /*09b4*/ 	.word	0x0000000e
        /*09b8*/ 	.word	0x00028c50
        /*09bc*/ 	.short	0x010a
        /*09be*/ 	.byte	0x3f
	.zero		1


	//   ....[84]....
        /*09c0*/ 	.word	0x000146e0
        /*09c4*/ 	.word	0x00000003
        /*09c8*/ 	.word	0x00028c40
        /*09cc*/ 	.short	0x010a
        /*09ce*/ 	.byte	0x3f
	.zero		1


	//   ....[85]....
        /*09d0*/ 	.word	0x00015060
        /*09d4*/ 	.word	0x00000003
        /*09d8*/ 	.word	0x00028c20
        /*09dc*/ 	.short	0x010a
        /*09de*/ 	.byte	0x3f
	.zero		1


	//   ....[86]....
        /*09e0*/ 	.word	0x000150c0
        /*09e4*/ 	.word	0x00000003
        /*09e8*/ 	.word	0x00028c60
        /*09ec*/ 	.short	0x010a
        /*09ee*/ 	.byte	0x3f
	.zero		1


	//   ....[87]....
        /*09f0*/ 	.word	0x00015950
        /*09f4*/ 	.word	0x0000000a
        /*09f8*/ 	.word	0x00028c40
        /*09fc*/ 	.short	0x010a
        /*09fe*/ 	.byte	0x3f
	.zero		1


	//   ....[88]....
        /*0a00*/ 	.word	0x00015dd0
        /*0a04*/ 	.word	0x0000000a
        /*0a08*/ 	.word	0x00028c60
        /*0a0c*/ 	.short	0x010a
        /*0a0e*/ 	.byte	0x3f
	.zero		1


	//   ....[89]....
        /*0a10*/ 	.word	0x00016530
        /*0a14*/ 	.word	0x00000005
        /*0a18*/ 	.word	0x00028c20
        /*0a1c*/ 	.short	0x010a
        /*0a1e*/ 	.byte	0x3f
	.zero		1


	//   ....[90]....
        /*0a20*/ 	.word	0x000166d0
        /*0a24*/ 	.word	0x00000004
        /*0a28*/ 	.word	0x00028c40
        /*0a2c*/ 	.short	0x010a
        /*0a2e*/ 	.byte	0x3f
	.zero		1


	//   ....[91]....
        /*0a30*/ 	.word	0x00016720
        /*0a34*/ 	.word	0x00000005
        /*0a38*/ 	.word	0x00028c40
        /*0a3c*/ 	.short	0x010a
        /*0a3e*/ 	.byte	0x3f
	.zero		1


	//   ....[92]....
        /*0a40*/ 	.word	0x00016770
        /*0a44*/ 	.word	0x00000004
        /*0a48*/ 	.word	0x00028c60
        /*0a4c*/ 	.short	0x010a
        /*0a4e*/ 	.byte	0x3f
	.zero		1


	//----- nvinfo : EIATTR_NUM_MBARRIERS
	.align		4
.L_768:
        /*0a50*/ 	.byte	0x03, 0x38
        /*0a52*/ 	.short	0x0016


	//----- nvinfo : EIATTR_EXIT_INSTR_OFFSETS
	.align		4
        /*0a54*/ 	.byte	0x04, 0x1c
        /*0a56*/ 	.short	(.L_770 - .L_769)


	//   ....[0]....
.L_769:
        /*0a58*/ 	.word	0x00014220


	//----- nvinfo : EIATTR_MAX_THREADS
	.align		4
.L_770:
        /*0a5c*/ 	.byte	0x04, 0x05
        /*0a5e*/ 	.short	(.L_772 - .L_771)
.L_771:
        /*0a60*/ 	.word	0x00000180
        /*0a64*/ 	.word	0x00000001
        /*0a68*/ 	.word	0x00000001


	//----- nvinfo : EIATTR_CRS_STACK_SIZE
	.align		4
.L_772:
        /*0a6c*/ 	.byte	0x04, 0x1e
        /*0a6e*/ 	.short	(.L_774 - .L_773)
.L_773:
        /*0a70*/ 	.word	0x00000000


	//----- nvinfo : EIATTR_CBANK_PARAM_SIZE
	.align		4
.L_774:
        /*0a74*/ 	.byte	0x03, 0x19
        /*0a76*/ 	.short	0x0a70


	//----- nvinfo : EIATTR_PARAM_CBANK
	.align		4
        /*0a78*/ 	.byte	0x04, 0x0a
        /*0a7a*/ 	.short	(.L_776 - .L_775)
	.align		4
.L_775:
        /*0a7c*/ 	.word	index@(.nv.constant0._ZN7cutlass13device_kernelIN5flash11enable_sm90INS1_16FlashAttnFwdSm90INS1_25CollectiveMainloopFwdSm90ILi2EN4cute5tupleIJNS5_1CILi1EEES8_S8_EEENS6_IJNS7_ILi64EEESA_SA_EEELi512ENS_6half_tEfNS_4arch4Sm90ELb0ELb1ELb1ELb0ELb1ELb0ELb0ELb0ELb0ELb1ELb1ELb0EEENS1_21CollectiveEpilogueFwdINS6_IJSA_NS7_ILi512EEESA_EEES9_SC_SE_Li256ELb0ELb1ELb1ELb0EEENS1_19SingleTileSchedulerILb0ELb1ELb1ELi64EEEEEEEEEvNT_6ParamsE)
        /*0a80*/ 	.short	0x0210
        /*0a82*/ 	.short	0x0a70


	//----- nvinfo : EIATTR_SW_WAR
	.align		4
.L_776:
        /*0a84*/ 	.byte	0x04, 0x36
        /*0a86*/ 	.short	(.L_778 - .L_777)
.L_777:
        /*0a88*/ 	.word	0x00000008
.L_778:


//--------------------- .nv.info._ZN7cutlass13device_kernelIN5flash11enable_sm90INS1_16FlashAttnFwdSm90INS1_25CollectiveMainloopFwdSm90ILi2EN4cute5tupleIJNS5_1CILi1EEES8_S8_EEENS6_IJNS7_ILi64EEESA_SA_EEELi512ENS_6half_tEfNS_4arch4Sm90ELb0ELb1ELb1ELb0ELb1ELb0ELb1ELb0ELb0ELb1ELb1ELb0EEENS1_21CollectiveEpilogueFwdINS6_IJSA_NS7_ILi512EEESA_EEES9_SC_SE_Li256ELb0ELb1ELb1ELb0EEENS1_19SingleTileSchedulerILb0ELb1ELb1ELi64EEEEEEEEEvNT_6ParamsE --------------------------
	.section	.nv.info._ZN7cutlass13device_kernelIN5flash11enable_sm90INS1_16FlashAttnFwdSm90INS1_25CollectiveMainloopFwdSm90ILi2EN4cute5tupleIJNS5_1CILi1EEES8_S8_EEENS6_IJNS7_ILi64EEESA_SA_EEELi512ENS_6half_tEfNS_4arch4Sm90ELb0ELb1ELb1ELb0ELb1ELb0ELb1ELb0ELb0ELb1ELb1ELb0EEENS1_21CollectiveEpilogueFwdINS6_IJSA_NS7_ILi512EEESA_EEES9_SC_SE_Li256ELb0ELb1ELb1ELb0EEENS1_19SingleTileSchedulerILb0ELb1ELb1ELi64EEEEEEEEEvNT_6ParamsE,"",@"SHT_CUDA_INFO"
	.sectionflags	@""
	.align	4


	//----- nvinfo : EIATTR_CUDA_API_VERSION
	.align		4
        /*0000*/ 	.byte	0x04, 0x37
        /*0002*/ 	.short	(.L_780 - .L_779)
.L_779:
        /*0004*/ 	.word	0x00000082


	//----- nvinfo : EIATTR_KPARAM_INFO
	.align		4
.L_780:
        /*0008*/ 	.byte	0x04, 0x17
        /*000a*/ 	.short	(.L_782 - .L_781)
.L_781:
        /*000c*/ 	.word	0x00000000
        /*0010*/ 	.short	0x0000
        /*0012*/ 	.short	0x0070
        /*0014*/ 	.byte	0x00, 0xf0, 0x01, 0x2c


	//----- nvinfo : EIATTR_SPARSE_MMA_MASK
	.align		4
.L_782:
        /*0018*/ 	.byte	0x03, 0x50
        /*001a*/ 	.short	0x0000


	//----- nvinfo : EIATTR_MAXREG_COUNT
	.align		4
        /*001c*/ 	.byte	0x03, 0x1b
        /*001e*/ 	.short	0x00a8


	//----- nvinfo : EIATTR_NUM_BARRIERS
	.align		4
        /*0020*/ 	.byte	0x02, 0x4c
        /*0022*/ 	.byte	0x10
	.zero		1


	//----- nvinfo : EIATTR_EXTERNS
	.align		4
        /*0024*/ 	.byte	0x04, 0x0f
        /*0026*/ 	.short	(.L_784 - .L_783)


	//   ....[0]....
	.align		4
.L_783:
        /*0028*/ 	.word	index@(__assertfail)


	//----- nvinfo : EIATTR_MERCURY_ISA_VERSION
	.align		4
.L_784:
        /*002c*/ 	.byte	0x03, 0x5f
        /*002e*/ 	.short	0x0101


	//----- nvinfo : EIATTR_INT_WARP_WIDE_INSTR_OFFSETS
	.align		4
        /*0030*/ 	.byte	0x04, 0x31
        /*0032*/ 	.short	(.L_786 - .L_785)


	//   ....[0]....
.L_785:
        /*0034*/ 	.word	0x000000c0


	//   ....[1]....
        /*0038*/ 	.word	0x000000d0


	//   ....[2]....
        /*003c*/ 	.word	0x000000e0


	//   ....[3]....
        /*0040*/ 	.word	0x00000180


	//----- nvinfo : EIATTR_COOP_GROUP_MASK_REGIDS
	.align		4
.L_786:
        /*0044*/ 	.byte	0x04, 0x29
        /*0046*/ 	.short	(.L_788 - .L_787)


	//   ....[0]....
.L_787:
        /*0048*/ 	.word	0xffffffff


	//   ....[1]....
        /*004c*/ 	.word	0xffffffff


	//   ....[2]....
        /*0050*/ 	.word	0xffffffff


	//   ....[3]....
        /*0054*/ 	.word	0xffffffff


	//   ....[4]....
        /*0058*/ 	.word	0xffffffff


	//   ....[5]....
        /*005c*/ 	.word	0xffffffff


	//   ....[6]....
        /*0060*/ 	.word	0xffffffff


	//   ....[7]....
        /*0064*/ 	.word	0xffffffff


	//   ....[8]....
        /*0068*/ 	.word	0xffffffff


	//   ....[9]....
        /*006c*/ 	.word	0xffffffff


	//   ....[10]....
        /*0070*/ 	.word	0xffffffff


	//   ....[11]....
        /*0074*/ 	.word	0xffffffff


	//   ....[12]....
        /*0078*/ 	.word	0xffffffff


	//   ....[13]....
        /*007c*/ 	.word	0xffffffff


	//   ....[14]....
        /*0080*/ 	.word	0xffffffff


	//   ....[15]....
        /*0084*/ 	.word	0xffffffff


	//   ....[16]....
        /*0088*/ 	.word	0xffffffff


	//   ....[17]....
        /*008c*/ 	.word	0xffffffff


	//   ....[18]....
        /*0090*/ 	.word	0xffffffff


	//   ....[19]....
        /*0094*/ 	.word	0xffffffff


	//   ....[20]....
        /*0098*/ 	.word	0xffffffff


	//   ....[21]....
        /*009c*/ 	.word	0xffffffff


	//   ....[22]....
        /*00a0*/ 	.word	0xffffffff


	//   ....[23]....
        /*00a4*/ 	.word	0xffffffff


	//   ....[24]....
        /*00a8*/ 	.word	0xffffffff


	//   ....[25]....
        /*00ac*/ 	.word	0xffffffff


	//   ....[26]....
        /*00b0*/ 	.word	0xffffffff


	//   ....[27]....
        /*00b4*/ 	.word	0xffffffff


	//   ....[28]....
        /*00b8*/ 	.word	0xffffffff


	//   ....[29]....
        /*00bc*/ 	.word	0xffffffff


	//   ....[30]....
        /*00c0*/ 	.word	0xffffffff


	//   ....[31]....
        /*00c4*/ 	.word	0xffffffff


	//   ....[32]....
        /*00c8*/ 	.word	0xffffffff


	//   ....[33]....
        /*00cc*/ 	.word	0xffffffff


	//   ....[34]....
        /*00d0*/ 	.word	0xffffffff


	//   ....[35]....
        /*00d4*/ 	.word	0xffffffff


	//   ....[36]....
        /*00d8*/ 	.word	0xffffffff


	//   ....[37]....
        /*00dc*/ 	.word	0xffffffff


	//   ....[38]....
        /*00e0*/ 	.word	0xffffffff


	//   ....[39]....
        /*00e4*/ 	.word	0xffffffff


	//   ....[40]....
        /*00e8*/ 	.word	0xffffffff


	//   ....[41]....
        /*00ec*/ 	.word	0xffffffff


	//   ....[42]....
        /*00f0*/ 	.word	0xffffffff


	//   ....[43]....
        /*00f4*/ 	.word	0xffffffff


	//   ....[44]....
        /*00f8*/ 	.word	0xffffffff


	//   ....[45]....
        /*00fc*/ 	.word	0xffffffff


	//   ....[46]....
        /*0100*/ 	.word	0xffffffff


	//   ....[47]....
        /*0104*/ 	.word	0xffffffff


	//   ....[48]....
        /*0108*/ 	.word	0xffffffff


	//   ....[49]....
        /*010c*/ 	.word	0xffffffff


	//   ....[50]....
        /*0110*/ 	.word	0xffffffff


	//   ....[51]....
        /*0114*/ 	.word	0xffffffff


	//   ....[52]....
        /*0118*/ 	.word	0xffffffff


	//   ....[53]....
        /*011c*/ 	.word	0xffffffff


	//   ....[54]....
        /*0120*/ 	.word	0xffffffff


	//   ....[55]....
        /*0124*/ 	.word	0xffffffff


	//   ....[56]....
        /*0128*/ 	.word	0xffffffff


	//   ....[57]....
        /*012c*/ 	.word	0xffffffff


	//   ....[58]....
        /*0130*/ 	.word	0xffffffff


	//   ....[59]....
        /*0134*/ 	.word	0xffffffff


	//   ....[60]....
        /*0138*/ 	.word	0xffffffff


	//   ....[61]....
        /*013c*/ 	.word	0xffffffff


	//   ....[62]....
        /*0140*/ 	.word	0xffffffff


	//   ....[63]....
        /*0144*/ 	.word	0xffffffff


	//   ....[64]....
        /*0148*/ 	.word	0xffffffff


	//   ....[65]....
        /*014c*/ 	.word	0xffffffff


	//   ....[66]....
        /*0150*/ 	.word	0xffffffff


	//   ....[67]....
        /*0154*/ 	.word	0xffffffff


	//   ....[68]....
        /*0158*/ 	.word	0xffffffff


	//   ....[69]....
        /*015c*/ 	.word	0xffffffff


	//   ....[70]....
        /*0160*/ 	.word	0xffffffff


	//   ....[71]....
        /*0164*/ 	.word	0xffffffff


	//   ....[72]....
        /*0168*/ 	.word	0xffffffff


	//   ....[73]....
        /*016c*/ 	.word	0xffffffff


	//   ....[74]....
        /*0170*/ 	.word	0xffffffff


	//   ....[75]....
        /*0174*/ 	.word	0xffffffff


	//   ....[76]....
        /*0178*/ 	.word	0xffffffff


	//   ....[77]....
        /*017c*/ 	.word	0xffffffff


	//   ....[78]....
        /*0180*/ 	.word	0xffffffff


	//   ....[79]....
        /*0184*/ 	.word	0xffffffff


	//   ....[80]....
        /*0188*/ 	.word	0xffffffff


	//   ....[81]....
        /*018c*/ 	.word	0xffffffff


	//   ....[82]....
        /*0190*/ 	.word	0xffffffff


	//   ....[83]....
        /*0194*/ 	.word	0xffffffff


	//   ....[84]....
        /*0198*/ 	.word	0xffffffff


	//   ....[85]....
        /*019c*/ 	.word	0xffffffff


	//   ....[86]....
        /*01a0*/ 	.word	0xffffffff


	//   ....[87]....
        /*01a4*/ 	.word	0xffffffff


	//   ....[88]....
        /*01a8*/ 	.word	0xffffffff


	//   ....[89]....
        /*01ac*/ 	.word	0xffffffff


	//   ....[90]....
        /*01b0*/ 	.word	0xffffffff


	//   ....[91]....
        /*01b4*/ 	.word	0xffffffff


	//   ....[92]....
        /*01b8*/ 	.word	0xffffffff


	//   ....[93]....
        /*01bc*/ 	.word	0x0500000f


	//   ....[94]....
        /*01c0*/ 	.word	0x0500000f


	//   ....[95]....
        /*01c4*/ 	.word	0x0500000f


	//   ....[96]....
        /*01c8*/ 	.word	0x0500000f


	//   ....[97]....
        /*01cc*/ 	.word	0x0500000f


	//   ....[98]....
        /*01d0*/ 	.word	0x0500000f


	//   ....[99]....
        /*01d4*/ 	.word	0x0500000f


	//   ....[100]....
        /*01d8*/ 	.word	0x0500000f


	//   ....[101]....
        /*01dc*/ 	.word	0x0500000f


	//   ....[102]....
        /*01e0*/ 	.word	0x0500000f


	//   ....[103]....
        /*01e4*/ 	.word	0x0500000f


	//   ....[104]....
        /*01e8*/ 	.word	0x0500000f


	//   ....[105]....
        /*01ec*/ 	.word	0x0500000f


	//   ....[106]....
        /*01f0*/ 	.word	0x0500000f


	//   ....[107]....
        /*01f4*/ 	.word	0x0500000f


	//   ....[108]....
        /*01f8*/ 	.word	0x0500000f


	//   ....[109]....
        /*01fc*/ 	.word	0x0500000f


	//   ....[110]....
        /*0200*/ 	.word	0x0500000f


	//   ....[111]....
        /*0204*/ 	.word	0x0500000f


	//   ....[112]....
        /*0208*/ 	.word	0x0500000f


	//   ....[113]....
        /*020c*/ 	.word	0x0500000f


	//   ....[114]....
        /*0210*/ 	.word	0x0500000f


	//   ....[115]....
        /*0214*/ 	.word	0x0500000f


	//   ....[116]....
        /*0218*/ 	.word	0x0500000f


	//   ....[117]....
        /*021c*/ 	.word	0x0500000f


	//   ....[118]....
        /*0220*/ 	.word	0x0500000f


	//   ....[119]....
        /*0224*/ 	.word	0x0500000f


	//   ....[120]....
        /*0228*/ 	.word	0x0500000f


	//   ....[121]....
        /*022c*/ 	.word	0x0500000f


	//   ....[122]....
        /*0230*/ 	.word	0x0500000f


	//   ....[123]....
        /*0234*/ 	.word	0x0500000f


	//   ....[124]....
        /*0238*/ 	.word	0x0500000f


	//   ....[125]....
        /*023c*/ 	.word	0x0500000f


	//   ....[126]....
        /*0240*/ 	.word	0x0500000f


	//   ....[127]....
        /*0244*/ 	.word	0x0500000f


	//   ....[128]....
        /*0248*/ 	.word	0x0500000f


	//   ....[129]....
        /*024c*/ 	.word	0x0500000f


	//   ....[130]....
        /*0250*/ 	.word	0x0500000f


	//   ....[131]....
        /*0254*/ 	.word	0x0500000f


	//   ....[132]....
        /*0258*/ 	.word	0x0500000f


	//   ....[133]....
        /*025c*/ 	.word	0x0500000f


	//   ....[134]....
        /*0260*/ 	.word	0x0500000f


	//   ....[135]....
        /*0264*/ 	.word	0x0500000f


	//   ....[136]....
        /*0268*/ 	.word	0x0500000f


	//   ....[137]....
        /*026c*/ 	.word	0x0500000f


	//   ....[138]....
        /*0270*/ 	.word	0x0500000f


	//   ....[139]....
        /*0274*/ 	.word	0x0500000f


	//   ....[140]....
        /*0278*/ 	.word	0x0500000f


	//   ....[141]....
        /*027c*/ 	.word	0x0500000f


	//   ....[142]....
        /*0280*/ 	.word	0x0500000f


	//   ....[143]....
        /*0284*/ 	.word	0xffffffff


	//   ....[144]....
        /*0288*/ 	.word	0xffffffff


	//   ....[145]....
        /*028c*/ 	.word	0xffffffff


	//   ....[146]....
        /*0290*/ 	.word	0xffffffff


	//   ....[147]....
        /*0294*/ 	.word	0xffffffff


	//   ....[148]....
        /*0298*/ 	.word	0xffffffff


	//   ....[149]....
        /*029c*/ 	.word	0xffffffff


	//   ....[150]....
        /*02a0*/ 	.word	0xffffffff


	//----- nvinfo : EIATTR_COOP_GROUP_INSTR_OFFSETS
	.align		4
.L_788:
        /*02a4*/ 	.byte	0x04, 0x28
        /*02a6*/ 	.short	(.L_790 - .L_789)


	//   ....[0]....
.L_789:
        /*02a8*/ 	.word	0x00000080


	//   ....[1]....
        /*02ac*/ 	.word	0x00000090


	//   ....[2]....
        /*02b0*/ 	.word	0x000002b0


	//   ....[3]....
        /*02b4*/ 	.word	0x00000410


	//   ....[4]....
        /*02b8*/ 	.word	0x00000530


	//   ....[5]....
        /*02bc*/ 	.word	0x00000690


	//   ....[6]....
        /*02c0*/ 	.word	0x00001fe0


	//   ....[7]....
        /*02c4*/ 	.word	0x00009e80


	//   ....[8]....
        /*02c8*/ 	.word	0x0000bda0


	//   ....[9]....
        /*02cc*/ 	.word	0x0000d070


	//   ....[10]....
        /*02d0*/ 	.word	0x0000d600


	//   ....[11]....
        /*02d4*/ 	.word	0x0000e0a0


	//   ....[12]....
        /*02d8*/ 	.word	0x0000e250


	//   ....[13]....
        /*02dc*/ 	.word	0x0000e880


	//   ....[14]....
        /*02e0*/ 	.word	0x0000e950


	//   ....[15]....
        /*02e4*/ 	.word	0x000114b0


	//   ....[16]....
        /*02e8*/ 	.word	0x00012da0


	//   ....[17]....
        /*02ec*/ 	.word	0x00014450


	//   ....[18]....
        /*02f0*/ 	.word	0x00014490


	//   ....[19]....
        /*02f4*/ 	.word	0x000144d0


	//   ....[20]....
        /*02f8*/ 	.word	0x000144f0


	//   ....[21]....
        /*02fc*/ 	.word	0x00018b70


	//   ....[22]....
        /*0300*/ 	.word	0x00019f20


	//   ....[23]....
        /*0304*/ 	.word	0x0001b200


	//   ....[24]....
        /*0308*/ 	.word	0x0001b7c0


	//   ....[25]....
        /*030c*/ 	.word	0x0001c3b0


	//   ....[26]....
        /*0310*/ 	.word	0x0001c400


	//   ....[27]....
        /*0314*/ 	.word	0x0001c440


	//   ....[28]....
        /*0318*/ 	.word	0x0001c460


	//   ....[29]....
        /*031c*/ 	.word	0x00020b60


	//   ....[30]....
        /*0320*/ 	.word	0x00020d00


	//   ....[31]....
        /*0324*/ 	.word	0x00020d20


	//   ....[32]....
        /*0328*/ 	.word	0x00020d60


	//   ....[33]....
        /*032c*/ 	.word	0x00020d80


	//   ....[34]....
        /*0330*/ 	.word	0x00022290


	//   ....[35]....
        /*0334*/ 	.word	0x00022800


	//   ....[36]....
        /*0338*/ 	.word	0x00022820


	//   ....[37]....
        /*033c*/ 	.word	0x00022830


	//   ....[38]....
        /*0340*/ 	.word	0x00022840


	//   ....[39]....
        /*0344*/ 	.word	0x00022be0


	//   ....[40]....
        /*0348*/ 	.word	0x00022c20


	//   ....[41]....
        /*034c*/ 	.word	0x00023ab0


	//   ....[42]....
        /*0350*/ 	.word	0x00023ad0


	//   ....[43]....
        /*0354*/ 	.word	0x00024ce0


	//   ....[44]....
        /*0358*/ 	.word	0x000263a0


	//   ....[45]....
        /*035c*/ 	.word	0x000263c0


	//   ....[46]....
        /*0360*/ 	.word	0x000263d0


	//   ....[47]....
        /*0364*/ 	.word	0x00026410


	//   ....[48]....
        /*0368*/ 	.word	0x00026460


	//   ....[49]....
        /*036c*/ 	.word	0x00026480


	//   ....[50]....
        /*0370*/ 	.word	0x000264b0


	//   ....[51]....
        /*0374*/ 	.word	0x000264d0


	//   ....[52]....
        /*0378*/ 	.word	0x00026ab0


	//   ....[53]....
        /*037c*/ 	.word	0x00026af0


	//   ....[54]....
        /*0380*/ 	.word	0x00026b10


	//   ....[55]....
        /*0384*/ 	.word	0x00026bc0


	//   ....[56]....
        /*0388*/ 	.word	0x00026be0


	//   ....[57]....
        /*038c*/ 	.word	0x00026c90


	//   ....[58]....
        /*0390*/ 	.word	0x00026cb0


	//   ....[59]....
        /*0394*/ 	.word	0x00026cd0


	//   ....[60]....
        /*0398*/ 	.word	0x00027440


	//   ....[61]....
        /*039c*/ 	.word	0x00027470


	//   ....[62]....
        /*03a0*/ 	.word	0x00027500


	//   ....[63]....
        /*03a4*/ 	.word	0x000275b0


	//   ....[64]....
        /*03a8*/ 	.word	0x000276a0


	//   ....[65]....
        /*03ac*/ 	.word	0x00027770


	//   ....[66]....
        /*03b0*/ 	.word	0x000277d0


	//   ....[67]....
        /*03b4*/ 	.word	0x00027870


	//   ....[68]....
        /*03b8*/ 	.word	0x00027d20


	//   ....[69]....
        /*03bc*/ 	.word	0x00027d50


	//   ....[70]....
        /*03c0*/ 	.word	0x00027d80


	//   ....[71]....
        /*03c4*/ 	.word	0x00027db0


	//   ....[72]....
        /*03c8*/ 	.word	0x00027de0


	//   ....[73]....
        /*03cc*/ 	.word	0x00027e30


	//   ....[74]....
        /*03d0*/ 	.word	0x00027fb0


	//   ....[75]....
        /*03d4*/ 	.word	0x00027fe0


	//   ....[76]....
        /*03d8*/ 	.word	0x000289e0


	//   ....[77]....
        /*03dc*/ 	.word	0x00028a00


	//   ....[78]....
        /*03e0*/ 	.word	0x00028a10


	//   ....[79]....
        /*03e4*/ 	.word	0x00028a30


	//   ....[80]....
        /*03e8*/ 	.word	0x00028a50


	//   ....[81]....
        /*03ec*/ 	.word	0x00028a80


	//   ....[82]....
        /*03f0*/ 	.word	0x00028aa0


	//   ....[83]....
        /*03f4*/ 	.word	0x00028ad0


	//   ....[84]....
        /*03f8*/ 	.word	0x00028e30


	//   ....[85]....
        /*03fc*/ 	.word	0x00028e60


	//   ....[86]....
        /*0400*/ 	.word	0x00028e90


	//   ....[87]....
        /*0404*/ 	.word	0x00028eb0


	//   ....[88]....
        /*0408*/ 	.word	0x00028ec0


	//   ....[89]....
        /*040c*/ 	.word	0x00028ee0


	//   ....[90]....
        /*0410*/ 	.word	0x00028f80


	//   ....[91]....
        /*0414*/ 	.word	0x00028fc0


	//   ....[92]....
        /*0418*/ 	.word	0x000294c0


	//   ....[93]....
        /*041c*/ 	.word	0x00029a20


	//   ....[94]....
        /*0420*/ 	.word	0x00029b10


	//   ....[95]....
        /*0424*/ 	.word	0x00029bb0


	//   ....[96]....
        /*0428*/ 	.word	0x00029c30


	//   ....[97]....
        /*042c*/ 	.word	0x00029ce0


	//   ....[98]....
        /*0430*/ 	.word	0x00029d40


	//   ....[99]....
        /*0434*/ 	.word	0x00029df0


	//   ....[100]....
        /*0438*/ 	.word	0x00029e50


	//   ....[101]....
        /*043c*/ 	.word	0x00029f00


	//   ....[102]....
        /*0440*/ 	.word	0x00029f90


	//   ....[103]....
        /*0444*/ 	.word	0x00029fe0


	//   ....[104]....
        /*0448*/ 	.word	0x0002a0b0


	//   ....[105]....
        /*044c*/ 	.word	0x0002a1c0


	//   ....[106]....
        /*0450*/ 	.word	0x0002a250


	//   ....[107]....
        /*0454*/ 	.word	0x0002a340


	//   ....[108]....
        /*0458*/ 	.word	0x0002a3c0


	//   ....[109]....
        /*045c*/ 	.word	0x0002a4a0


	//   ....[110]....
        /*0460*/ 	.word	0x0002a530


	//   ....[111]....
        /*0464*/ 	.word	0x0002a610


	//   ....[112]....
        /*0468*/ 	.word	0x0002a870


	//   ....[113]....
        /*046c*/ 	.word	0x0002a8e0


	//   ....[114]....
        /*0470*/ 	.word	0x0002ab10


	//   ....[115]....
        /*0474*/ 	.word	0x0002ab80


	//   ....[116]....
        /*0478*/ 	.word	0x0002ad50


	//   ....[117]....
        /*047c*/ 	.word	0x0002ada0


	//   ....[118]....
        /*0480*/ 	.word	0x0002aef0


	//   ....[119]....
        /*0484*/ 	.word	0x0002afe0


	//   ....[120]....
        /*0488*/ 	.word	0x0002b230


	//   ....[121]....
        /*048c*/ 	.word	0x0002b280


	//   ....[122]....
        /*0490*/ 	.word	0x0002b440


	//   ....[123]....
        /*0494*/ 	.word	0x0002b490


	//   ....[124]....
        /*0498*/ 	.word	0x0002b650


	//   ....[125]....
        /*049c*/ 	.word	0x0002b6a0


	//   ....[126]....
        /*04a0*/ 	.word	0x0002b780


	//   ....[127]....
        /*04a4*/ 	.word	0x0002b820


	//   ....[128]....
        /*04a8*/ 	.word	0x0002b880


	//   ....[129]....
        /*04ac*/ 	.word	0x0002b920


	//   ....[130]....
        /*04b0*/ 	.word	0x0002b980


	//   ....[131]....
        /*04b4*/ 	.word	0x0002ba20


	//   ....[132]....
        /*04b8*/ 	.word	0x0002ba80


	//   ....[133]....
        /*04bc*/ 	.word	0x0002bb20


	//   ....[134]....
        /*04c0*/ 	.word	0x0002bc00


	//   ....[135]....
        /*04c4*/ 	.word	0x0002bcd0


	//   ....[136]....
        /*04c8*/ 	.word	0x0002bda0


	//   ....[137]....
        /*04cc*/ 	.word	0x0002bea0


	//   ....[138]....
        /*04d0*/ 	.word	0x0002bfc0


	//   ....[139]....
        /*04d4*/ 	.word	0x0002c0a0


	//   ....[140]....
        /*04d8*/ 	.word	0x0002c1b0


	//   ....[141]....
        /*04dc*/ 	.word	0x0002c280


	//   ....[142]....
        /*04e0*/ 	.word	0x0002c390


	//   ....[143]....
        /*04e4*/ 	.word	0x0002e390


	//   ....[144]....
        /*04e8*/ 	.word	0x0002fad0


	//   ....[145]....
        /*04ec*/ 	.word	0x00030190


	//   ....[146]....
        /*04f0*/ 	.word	0x00030ed0


	//   ....[147]....
        /*04f4*/ 	.word	0x00030f10


	//   ....[148]....
        /*04f8*/ 	.word	0x00030f80


	//   ....[149]....
        /*04fc*/ 	.word	0x00030fa0


	//   ....[150]....
        /*0500*/ 	.word	0x0003e120


	//----- nvinfo : EIATTR_REG_RECONFIG
	.align		4
.L_790:
        /*0504*/ 	.byte	0x01, 0x54
	.zero		2


	//----- nvinfo : EIATTR_SYSCALL_OFFSETS
	.align		4
        /*0508*/ 	.byte	0x04, 0x46
        /*050a*/ 	.short	(.L_792 - .L_791)


	//   ....[0]....
.L_791:
        /*050c*/ 	.word	0x0000a240


	//   ....[1]....
        /*0510*/ 	.word	0x000258a0


	//   ....[2]....
        /*0514*/ 	.word	0x000259e0


	//   ....[3]....
        /*0518*/ 	.word	0x00025ad0


	//   ....[4]....
        /*051c*/ 	.word	0x00026760


	//   ....[5]....
        /*0520*/ 	.word	0x00026f90


	//----- nvinfo : EIATTR_MBARRIER_INSTR_OFFSETS
	.align		4
.L_792:
        /*0524*/ 	.byte	0x04, 0x39
        /*0526*/ 	.short	(.L_794 - .L_793)


	//   ....[0]....
.L_793:
        /*0528*/ 	.word	0x00000190
        /*052c*/ 	.word	0x000000ff
        /*0530*/ 	.word	0x00038800
        /*0534*/ 	.short	0x0100
        /*0536*/ 	.byte	0x08
	.zero		1


	//   ....[1]....
        /*0538*/ 	.word	0x000001a0
        /*053c*/ 	.word	0x000000ff
        /*0540*/ 	.word	0x00038810
        /*0544*/ 	.short	0x0100
        /*0546*/ 	.byte	0x08
	.zero		1


	//   ....[2]....
        /*0548*/ 	.word	0x000001b0
        /*054c*/ 	.word	0x000000ff
        /*0550*/ 	.word	0x00038820
        /*0554*/ 	.short	0x0100
        /*0556*/ 	.byte	0x08
	.zero		1


	//   ....[3]....
        /*0558*/ 	.word	0x00000260
        /*055c*/ 	.word	0x000000ff
        /*0560*/ 	.word	0x00038830
        /*0564*/ 	.short	0x0100
        /*0566*/ 	.byte	0x06
	.zero		1


	//   ....[4]....
        /*0568*/ 	.word	0x00000270
        /*056c*/ 	.word	0x000000ff
        /*0570*/ 	.word	0x00038840
        /*0574*/ 	.short	0x0100
        /*0576*/ 	.byte	0x06
	.zero		1


	//   ....[5]....
        /*0578*/ 	.word	0x00000280
        /*057c*/ 	.word	0x000000ff
        /*0580*/ 	.word	0x00038838
        /*0584*/ 	.short	0x0100
        /*0586*/ 	.byte	0x06
	.zero		1


	//   ....[6]....
        /*0588*/ 	.word	0x00000290
        /*058c*/ 	.word	0x000000ff
        /*0590*/ 	.word	0x00038848
        /*0594*/ 	.short	0x0100
        /*0596*/ 	.byte	0x06
	.zero		1


	//   ....[7]....
        /*0598*/ 	.word	0x000003c0
        /*059c*/ 	.word	0x000000ff
        /*05a0*/ 	.word	0x00038850
        /*05a4*/ 	.short	0x0100
        /*05a6*/ 	.byte	0x08
	.zero		1


	//   ....[8]....
        /*05a8*/ 	.word	0x000003d0
        /*05ac*/ 	.word	0x000000ff
        /*05b0*/ 	.word	0x00038860
        /*05b4*/ 	.short	0x0100
        /*05b6*/ 	.byte	0x08
	.zero		1


	//   ....[9]....
        /*05b8*/ 	.word	0x000003e0
        /*05bc*/ 	.word	0x000000ff
        /*05c0*/ 	.word	0x00038858
        /*05c4*/ 	.short	0x0100
        /*05c6*/ 	.byte	0x08
	.zero		1


	//   ....[10]....
        /*05c8*/ 	.word	0x000003f0
        /*05cc*/ 	.word	0x000000ff
        /*05d0*/ 	.word	0x00038868
        /*05d4*/ 	.short	0x0100
        /*05d6*/ 	.byte	0x08
	.zero		1


	//   ....[11]....
        /*05d8*/ 	.word	0x000004e0
        /*05dc*/ 	.word	0x000000ff
        /*05e0*/ 	.word	0x00038870
        /*05e4*/ 	.short	0x0100
        /*05e6*/ 	.byte	0x06
	.zero		1


	//   ....[12]....
        /*05e8*/ 	.word	0x000004f0
        /*05ec*/ 	.word	0x000000ff
        /*05f0*/ 	.word	0x00038880
        /*05f4*/ 	.short	0x0100
        /*05f6*/ 	.byte	0x06
	.zero		1


	//   ....[13]....
        /*05f8*/ 	.word	0x00000500
        /*05fc*/ 	.word	0x000000ff
        /*0600*/ 	.word	0x00038878
        /*0604*/ 	.short	0x0100
        /*0606*/ 	.byte	0x06
	.zero		1


	//   ....[14]....
        /*0608*/ 	.word	0x00000510
        /*060c*/ 	.word	0x000000ff
        /*0610*/ 	.word	0x00038888
        /*0614*/ 	.short	0x0100
        /*0616*/ 	.byte	0x06
	.zero		1


	//   ....[15]....
        /*0618*/ 	.word	0x00000640
        /*061c*/ 	.word	0x000000ff
        /*0620*/ 	.word	0x00038890
        /*0624*/ 	.short	0x0100
        /*0626*/ 	.byte	0x08
	.zero		1


	//   ....[16]....
        /*0628*/ 	.word	0x00000650
        /*062c*/ 	.word	0x000000ff
        /*0630*/ 	.word	0x000388a0
        /*0634*/ 	.short	0x0100
        /*0636*/ 	.byte	0x08
	.zero		1


	//   ....[17]....
        /*0638*/ 	.word	0x00000660
        /*063c*/ 	.word	0x000000ff
        /*0640*/ 	.word	0x00038898
        /*0644*/ 	.short	0x0100
        /*0646*/ 	.byte	0x08
	.zero		1


	//   ....[18]....
        /*0648*/ 	.word	0x00000670
        /*064c*/ 	.word	0x000000ff
        /*0650*/ 	.word	0x000388a8
        /*0654*/ 	.short	0x0100
        /*0656*/ 	.byte	0x08
	.zero		1


	//   ....[19]....
        /*0658*/ 	.word	0x000007b0
        /*065c*/ 	.word	0x000000ff
        /*0660*/ 	.word	0x000388b0
        /*0664*/ 	.short	0x0100
        /*0666*/ 	.byte	0x08
	.zero		1


	//   ....[20]....
        /*0668*/ 	.word	0x000007c0
        /*066c*/ 	.word	0x000000ff
        /*0670*/ 	.word	0x000388c0
        /*0674*/ 	.short	0x0100
        /*0676*/ 	.byte	0x08
	.zero		1


	//   ....[21]....
        /*0678*/ 	.word	0x000007d0
        /*067c*/ 	.word	0x000000ff
        /*0680*/ 	.word	0x000388b8
        /*0684*/ 	.short	0x0100
        /*0686*/ 	.byte	0x08
	.zero		1


	//   ....[22]....
        /*0688*/ 	.word	0x000007e0
        /*068c*/ 	.word	0x000000ff
        /*0690*/ 	.word	0x000388c8
        /*0694*/ 	.short	0x0100
        /*0696*/ 	.byte	0x08
	.zero		1


	//   ....[23]....
        /*0698*/ 	.word	0x000044b0
        /*069c*/ 	.word	0x00000004
        /*06a0*/ 	.word	0x00000000
        /*06a4*/ 	.short	0x0101
        /*06a6*/ 	.byte	0x3f
	.zero		1


	//   ....[24]....
        /*06a8*/ 	.word	0x00008220
        /*06ac*/ 	.word	0x00000004
        /*06b0*/ 	.word	0x00000000
        /*06b4*/ 	.short	0x0101
        /*06b6*/ 	.byte	0x3f
	.zero		1


	//   ....[25]....
        /*06b8*/ 	.word	0x0000a820
        /*06bc*/ 	.word	0x000000ff
        /*06c0*/ 	.word	0x00038800
        /*06c4*/ 	.short	0x010a
        /*06c6*/ 	.byte	0x2b
	.zero		1


	//   ....[26]....
        /*06c8*/ 	.word	0x0000ac00
        /*06cc*/ 	.word	0x0000000c
        /*06d0*/ 	.word	0x00000000
        /*06d4*/ 	.short	0x010a
        /*06d6*/ 	.byte	0x3f
	.zero		1


	//   ....[27]....
        /*06d8*/ 	.word	0x0000ac60
        /*06dc*/ 	.word	0x0000000c
        /*06e0*/ 	.word	0x00000000
        /*06e4*/ 	.short	0x010a
        /*06e6*/ 	.byte	0x3f
	.zero		1


	//   ....[28]....
        /*06e8*/ 	.word	0x0000b010
        /*06ec*/ 	.word	0x000000ff
        /*06f0*/ 	.word	0x00038810
        /*06f4*/ 	.short	0x010a
        /*06f6*/ 	.byte	0x2b
	.zero		1


	//   ....[29]....
        /*06f8*/ 	.word	0x0000b110
        /*06fc*/ 	.word	0x00000008
        /*0700*/ 	.word	0x00000000
        /*0704*/ 	.short	0x010a
        /*0706*/ 	.byte	0x3f
	.zero		1


	//   ....[30]....
        /*0708*/ 	.word	0x0000b170
        /*070c*/ 	.word	0x00000008
        /*0710*/ 	.word	0x00000000
        /*0714*/ 	.short	0x010a
        /*0716*/ 	.byte	0x3f
	.zero		1


	//   ....[31]....
        /*0718*/ 	.word	0x0000cd60
        /*071c*/ 	.word	0x00000003
        /*0720*/ 	.word	0x00000000
        /*0724*/ 	.short	0x0101
        /*0726*/ 	.byte	0x3f
	.zero		1


	//   ....[32]....
        /*0728*/ 	.word	0x000115c0
        /*072c*/ 	.word	0x00000000
        /*0730*/ 	.word	0x00000000
        /*0734*/ 	.short	0x0101
        /*0736*/ 	.byte	0x3f
	.zero		1


	//   ....[33]....
        /*0738*/ 	.word	0x00011cd0
        /*073c*/ 	.word	0x00000004
        /*0740*/ 	.word	0x00000000
        /*0744*/ 	.short	0x010a
        /*0746*/ 	.byte	0x3f
	.zero		1


	//   ....[34]....
        /*0748*/ 	.word	0x00011d70
        /*074c*/ 	.word	0x00000006
        /*0750*/ 	.word	0x00000000
        /*0754*/ 	.short	0x010a
        /*0756*/ 	.byte	0x3f
	.zero		1


	//   ....[35]....
        /*0758*/ 	.word	0x00012190
        /*075c*/ 	.word	0x0000000c
        /*0760*/ 	.word	0x00000000
        /*0764*/ 	.short	0x010a
        /*0766*/ 	.byte	0x3f
	.zero		1


	//   ....[36]....
        /*0768*/ 	.word	0x000121f0
        /*076c*/ 	.word	0x0000000c
        /*0770*/ 	.word	0x00000000
        /*0774*/ 	.short	0x010a
        /*0776*/ 	.byte	0x3f
	.zero		1


	//   ....[37]....
        /*0778*/ 	.word	0x00013de0
        /*077c*/ 	.word	0x00000005
        /*0780*/ 	.word	0x00000000
        /*0784*/ 	.short	0x0101
        /*0786*/ 	.byte	0x3f
	.zero		1


	//   ....[38]....
        /*0788*/ 	.word	0x00018c80
        /*078c*/ 	.word	0x00000002
        /*0790*/ 	.word	0x00000000
        /*0794*/ 	.short	0x0101
        /*0796*/ 	.byte	0x3f
	.zero		1


	//   ....[39]....
        /*0798*/ 	.word	0x00018e50
        /*079c*/ 	.word	0x00000004
        /*07a0*/ 	.word	0x00000000
        /*07a4*/ 	.short	0x010a
        /*07a6*/ 	.byte	0x3f
	.zero		1


	//   ....[40]....
        /*07a8*/ 	.word	0x00018ef0
        /*07ac*/ 	.word	0x00000006
        /*07b0*/ 	.word	0x00000000
        /*07b4*/ 	.short	0x010a
        /*07b6*/ 	.byte	0x3f
	.zero		1


	//   ....[41]....
        /*07b8*/ 	.word	0x00019310
        /*07bc*/ 	.word	0x0000000c
        /*07c0*/ 	.word	0x00000000
        /*07c4*/ 	.short	0x010a
        /*07c6*/ 	.byte	0x3f
	.zero		1


	//   ....[42]....
        /*07c8*/ 	.word	0x00019370
        /*07cc*/ 	.word	0x0000000c
        /*07d0*/ 	.word	0x00000000
        /*07d4*/ 	.short	0x010a
        /*07d6*/ 	.byte	0x3f
	.zero		1


	//   ....[43]....
        /*07d8*/ 	.word	0x0001af60
        /*07dc*/ 	.word	0x00000005
        /*07e0*/ 	.word	0x00000000
        /*07e4*/ 	.short	0x0101
        /*07e6*/ 	.byte	0x3f
	.zero		1


	//   ....[44]....
        /*07e8*/ 	.word	0x00020c70
        /*07ec*/ 	.word	0x00000002
        /*07f0*/ 	.word	0x00000000
        /*07f4*/ 	.short	0x0101
        /*07f6*/ 	.byte	0x3f
	.zero		1


	//   ....[45]....
        /*07f8*/ 	.word	0x00022260
        /*07fc*/ 	.word	0x000000ff
        /*0800*/ 	.word	0x00000000
        /*0804*/ 	.short	0x0101
        /*0806*/ 	.byte	0x04
	.zero		1


	//   ....[46]....
        /*0808*/ 	.word	0x00026150
        /*080c*/ 	.word	0x000000ff
        /*0810*/ 	.word	0x00038840
        /*0814*/ 	.short	0x010a
        /*0816*/ 	.byte	0x2d
	.zero		1


	//   ....[47]....
        /*0818*/ 	.word	0x00026590
        /*081c*/ 	.word	0x000000ff
        /*0820*/ 	.word	0x00038830
        /*0824*/ 	.short	0x0107
        /*0826*/ 	.byte	0x2d
	.zero		1


	//   ....[48]....
        /*0828*/ 	.word	0x00026600
        /*082c*/ 	.word	0x000000ff
        /*0830*/ 	.word	0x00038830
        /*0834*/ 	.short	0x0101
        /*0836*/ 	.byte	0x2d
	.zero		1


	//   ....[49]....
        /*0838*/ 	.word	0x00026e10
        /*083c*/ 	.word	0x000000ff
        /*0840*/ 	.word	0x00038800
        /*0844*/ 	.short	0x0107
        /*0846*/ 	.byte	0x2d
	.zero		1


	//   ....[50]....
        /*0848*/ 	.word	0x00026e60
        /*084c*/ 	.word	0x000000ff
        /*0850*/ 	.word	0x00038800
        /*0854*/ 	.short	0x0101
        /*0856*/ 	.byte	0x2d
	.zero		1


	//   ....[51]....
        /*0858*/ 	.word	0x00027ae0
        /*085c*/ 	.word	0x000000ff
        /*0860*/ 	.word	0x00038810
        /*0864*/ 	.short	0x0107
        /*0866*/ 	.byte	0x2d
	.zero		1


	//   ....[52]....
        /*0868*/ 	.word	0x00027b40
        /*086c*/ 	.word	0x000000ff
        /*0870*/ 	.word	0x00038810
        /*0874*/ 	.short	0x0101
        /*0876*/ 	.byte	0x2d
	.zero		1


	//   ....[53]....
        /*0878*/ 	.word	0x00027b50
        /*087c*/ 	.word	0x000000ff
        /*0880*/ 	.word	0x00038820
        /*0884*/ 	.short	0x010a
        /*0886*/ 	.byte	0x2d
	.zero		1


	//   ....[54]....
        /*0888*/ 	.word	0x00027ba0
        /*088c*/ 	.word	0x000000ff
        /*0890*/ 	.word	0x00038860
        /*0894*/ 	.short	0x010a
        /*0896*/ 	.byte	0x2d
	.zero		1


	//   ....[55]....
        /*0898*/ 	.word	0x000283c0
        /*089c*/ 	.word	0x000000ff
        /*08a0*/ 	.word	0x00038850
        /*08a4*/ 	.short	0x0107
        /*08a6*/ 	.byte	0x2d
	.zero		1


	//   ....[56]....
        /*08a8*/ 	.word	0x00028440
        /*08ac*/ 	.word	0x000000ff
        /*08b0*/ 	.word	0x00038850
        /*08b4*/ 	.short	0x0101
        /*08b6*/ 	.byte	0x2d
	.zero		1


	//   ....[57]....
        /*08b8*/ 	.word	0x000287e0
        /*08bc*/ 	.word	0x0000000a
        /*08c0*/ 	.word	0x00038840
        /*08c4*/ 	.short	0x010a
        /*08c6*/ 	.byte	0x3f
	.zero		1


	//   ....[58]....
        /*08c8*/ 	.word	0x00028b70
        /*08cc*/ 	.word	0x0000000a
        /*08d0*/ 	.word	0x00038830
        /*08d4*/ 	.short	0x0107
        /*08d6*/ 	.byte	0x3f
	.zero		1


	//   ....[59]....
        /*08d8*/ 	.word	0x00028c20
        /*08dc*/ 	.word	0x0000000a
        /*08e0*/ 	.word	0x00038830
        /*08e4*/ 	.short	0x0101
        /*08e6*/ 	.byte	0x3f
	.zero		1


	//   ....[60]....
        /*08e8*/ 	.word	0x00028c50
        /*08ec*/ 	.word	0x0000000a
        /*08f0*/ 	.word	0x00038860
        /*08f4*/ 	.short	0x010a
        /*08f6*/ 	.byte	0x3f
	.zero		1


	//   ....[61]....
        /*08f8*/ 	.word	0x00029290
        /*08fc*/ 	.word	0x0000000a
        /*0900*/ 	.word	0x00038850
        /*0904*/ 	.short	0x0107
        /*0906*/ 	.byte	0x3f
	.zero		1


	//   ....[62]....
        /*0908*/ 	.word	0x00029350
        /*090c*/ 	.word	0x0000000a
        /*0910*/ 	.word	0x00038850
        /*0914*/ 	.short	0x0101
        /*0916*/ 	.byte	0x3f
	.zero		1


	//   ....[63]....
        /*0918*/ 	.word	0x00029440
        /*091c*/ 	.word	0x00000005
        /*0920*/ 	.word	0x00038820
        /*0924*/ 	.short	0x010a
        /*0926*/ 	.byte	0x3f
	.zero		1


	//   ....[64]....
        /*0928*/ 	.word	0x000295b0
        /*092c*/ 	.word	0x00000003
        /*0930*/ 	.word	0x00038840
        /*0934*/ 	.short	0x010a
        /*0936*/ 	.byte	0x3f
	.zero		1


	//   ....[65]....
        /*0938*/ 	.word	0x00029650
        /*093c*/ 	.word	0x00000005
        /*0940*/ 	.word	0x00038840
        /*0944*/ 	.short	0x010a
        /*0946*/ 	.byte	0x3f
	.zero		1


	//   ....[66]....
        /*0948*/ 	.word	0x00029690
        /*094c*/ 	.word	0x00000003
        /*0950*/ 	.word	0x00038860
        /*0954*/ 	.short	0x010a
        /*0956*/ 	.byte	0x3f
	.zero		1


	//   ....[67]....
        /*0958*/ 	.word	0x000296d0
        /*095c*/ 	.word	0x00000005
        /*0960*/ 	.word	0x00038860
        /*0964*/ 	.short	0x010a
        /*0966*/ 	.byte	0x3f
	.zero		1


	//   ....[68]....
        /*0968*/ 	.word	0x00029740
        /*096c*/ 	.word	0x00000003
        /*0970*/ 	.word	0x00038800
        /*0974*/ 	.short	0x010a
        /*0976*/ 	.byte	0x3f
	.zero		1


	//   ....[69]....
        /*0978*/ 	.word	0x00029790
        /*097c*/ 	.word	0x0000000c
        /*0980*/ 	.word	0x00000000
        /*0984*/ 	.short	0x010a
        /*0986*/ 	.byte	0x3f
	.zero		1


	//   ....[70]....
        /*0988*/ 	.word	0x000297f0
        /*098c*/ 	.word	0x00000004
        /*0990*/ 	.word	0x00038810
        /*0994*/ 	.short	0x010a
        /*0996*/ 	.byte	0x3f
	.zero		1


	//   ....[71]....
        /*0998*/ 	.word	0x00029840
        /*099c*/ 	.word	0x00000008
        /*09a0*/ 	.word	0x00000000
        /*09a4*/ 	.short	0x010a
        /*09a6*/ 	.byte	0x3f
	.zero		1


	//   ....[72]....
        /*09a8*/ 	.word	0x00029890
        /*09ac*/ 	.word	0x00000006
        /*09b0*/ 	.word	0x00000000
        /*09b4*/ 	.short	0x010a
        /*09b6*/ 	.byte	0x3f
	.zero		1


	//   ....[73]....
        /*09b8*/ 	.word	0x000298e0
        /*09bc*/ 	.word	0x0000000c
        /*09c0*/ 	.word	0x00000000
        /*09c4*/ 	.short	0x010a
        /*09c6*/ 	.byte	0x3f
	.zero		1


	//   ....[74]....
        /*09c8*/ 	.word	0x00029930
        /*09cc*/ 	.word	0x00000006
        /*09d0*/ 	.word	0x00000000
        /*09d4*/ 	.short	0x010a
        /*09d6*/ 	.byte	0x3f
	.zero		1


	//   ....[75]....
        /*09d8*/ 	.word	0x00029980
        /*09dc*/ 	.word	0x0000000c
        /*09e0*/ 	.word	0x00000000
        /*09e4*/ 	.short	0x010a
        /*09e6*/ 	.byte	0x3f
	.zero		1


	//   ....[76]....
        /*09e8*/ 	.word	0x00029a60
        /*09ec*/ 	.word	0x00000003
        /*09f0*/ 	.word	0x00038840
        /*09f4*/ 	.short	0x010a
        /*09f6*/ 	.byte	0x3f
	.zero		1


	//   ....[77]....
        /*09f8*/ 	.word	0x0002ade0
        /*09fc*/ 	.word	0x00000003
        /*0a00*/ 	.word	0x00038820
        /*0a04*/ 	.short	0x010a
        /*0a06*/ 	.byte	0x3f
	.zero		1


	//   ....[78]....
        /*0a08*/ 	.word	0x0002ae40
        /*0a0c*/ 	.word	0x00000003
        /*0a10*/ 	.word	0x00038860
        /*0a14*/ 	.short	0x010a
        /*0a16*/ 	.byte	0x3f
	.zero		1


	//   ....[79]....
        /*0a18*/ 	.word	0x0002b6d0
        /*0a1c*/ 	.word	0x0000000a
        /*0a20*/ 	.word	0x00038840
        /*0a24*/ 	.short	0x010a
        /*0a26*/ 	.byte	0x3f
	.zero		1


	//   ....[80]....
        /*0a28*/ 	.word	0x0002bb50
        /*0a2c*/ 	.word	0x0000000a
        /*0a30*/ 	.word	0x00038860
        /*0a34*/ 	.short	0x010a
        /*0a36*/ 	.byte	0x3f
	.zero		1


	//   ....[81]....
        /*0a38*/ 	.word	0x0002c2b0
        /*0a3c*/ 	.word	0x00000005
        /*0a40*/ 	.word	0x00038820
        /*0a44*/ 	.short	0x010a
        /*0a46*/ 	.byte	0x3f
	.zero		1


	//   ....[82]....
        /*0a48*/ 	.word	0x0002c450
        /*0a4c*/ 	.word	0x00000003
        /*0a50*/ 	.word	0x00038840
        /*0a54*/ 	.short	0x010a
        /*0a56*/ 	.byte	0x3f
	.zero		1


	//   ....[83]....
        /*0a58*/ 	.word	0x0002c4a0
        /*0a5c*/ 	.word	0x00000005
        /*0a60*/ 	.word	0x00038840
        /*0a64*/ 	.short	0x010a
        /*0a66*/ 	.byte	0x3f
	.zero		1


	//   ....[84]....
        /*0a68*/ 	.word	0x0002c4f0
        /*0a6c*/ 	.word	0x00000003
        /*0a70*/ 	.word	0x00038860
        /*0a74*/ 	.short	0x010a
        /*0a76*/ 	.byte	0x3f
	.zero		1


	//   ....[85]....
        /*0a78*/ 	.word	0x0002c8b0
        /*0a7c*/ 	.word	0x00000018
        /*0a80*/ 	.word	0x00000000
        /*0a84*/ 	.short	0x010a
        /*0a86*/ 	.byte	0x3f
	.zero		1


	//   ....[86]....
        /*0a88*/ 	.word	0x0002c9f0
        /*0a8c*/ 	.word	0x0000000b
        /*0a90*/ 	.word	0x00000000
        /*0a94*/ 	.short	0x010a
        /*0a96*/ 	.byte	0x3f
	.zero		1


	//   ....[87]....
        /*0a98*/ 	.word	0x0002d050
        /*0a9c*/ 	.word	0x0000003a
        /*0aa0*/ 	.word	0x00000000
        /*0aa4*/ 	.short	0x010a
        /*0aa6*/ 	.byte	0x3f
	.zero		1


	//   ....[88]....
        /*0aa8*/ 	.word	0x0002d190
        /*0aac*/ 	.word	0x00000014
        /*0ab0*/ 	.word	0x00000000
        /*0ab4*/ 	.short	0x010a
        /*0ab6*/ 	.byte	0x3f
	.zero		1


	//   ....[89]....
        /*0ab8*/ 	.word	0x0002f6b0
        /*0abc*/ 	.word	0x0000000b
        /*0ac0*/ 	.word	0x00000000
        /*0ac4*/ 	.short	0x0101
        /*0ac6*/ 	.byte	0x3f
	.zero		1


	//   ....[90]....
        /*0ac8*/ 	.word	0x0003e2b0
        /*0acc*/ 	.word	0x00000007
        /*0ad0*/ 	.word	0x00000000
        /*0ad4*/ 	.short	0x0101
        /*0ad6*/ 	.byte	0x3f
	.zero		1


	//   ....[91]....
        /*0ad8*/ 	.word	0x0003e2e0
        /*0adc*/ 	.word	0x0000000b
        /*0ae0*/ 	.word	0x00000000
        /*0ae4*/ 	.short	0x010a
        /*0ae6*/ 	.byte	0x3f
	.zero		1


	//   ....[92]....
        /*0ae8*/ 	.word	0x0003e330
        /*0aec*/ 	.word	0x00000014
        /*0af0*/ 	.word	0x00000000
        /*0af4*/ 	.short	0x010a
        /*0af6*/ 	.byte	0x3f
	.zero		1


	//----- nvinfo : EIATTR_NUM_MBARRIERS
	.align		4
.L_794:
        /*0af8*/ 	.byte	0x03, 0x38
        /*0afa*/ 	.short	0x0017


	//----- nvinfo : EIATTR_EXIT_INSTR_OFFSETS
	.align		4
        /*0afc*/ 	.byte	0x04, 0x1c
        /*0afe*/ 	.short	(.L_796 - .L_795)


	//   ....[0]....
.L_795:
        /*0b00*/ 	.word	0x00029720


	//----- nvinfo : EIATTR_MAX_THREADS
	.align		4
.L_796:
        /*0b04*/ 	.byte	0x04, 0x05
        /*0b06*/ 	.short	(.L_798 - .L_797)
.L_797:
        /*0b08*/ 	.word	0x00000180
        /*0b0c*/ 	.word	0x00000001
        /*0b10*/ 	.word	0x00000001


	//----- nvinfo : EIATTR_CRS_STACK_SIZE
	.align		4
.L_798:
        /*0b14*/ 	.byte	0x04, 0x1e
        /*0b16*/ 	.short	(.L_800 - .L_799)
.L_799:
        /*0b18*/ 	.word	0x00000000


	//----- nvinfo : EIATTR_CBANK_PARAM_SIZE
	.align		4
.L_800:
        /*0b1c*/ 	.byte	0x03, 0x19
        /*0b1e*/ 	.short	0x0b70


	//----- nvinfo : EIATTR_PARAM_CBANK
	.align		4
        /*0b20*/ 	.byte	0x04, 0x0a
        /*0b22*/ 	.short	(.L_802 - .L_801)
	.align		4
.L_801:
        /*0b24*/ 	.word	index@(.nv.constant0._ZN7cutlass13device_kernelIN5flash11enable_sm90INS1_16FlashAttnFwdSm90INS1_25CollectiveMainloopFwdSm90ILi2EN4cute5tupleIJNS5_1CILi1EEES8_S8_EEENS6_IJNS7_ILi64EEESA_SA_EEELi512ENS_6half_tEfNS_4arch4Sm90ELb0ELb1ELb1ELb0ELb1ELb0ELb1ELb0ELb0ELb1ELb1ELb0EEENS1_21CollectiveEpilogueFwdINS6_IJSA_NS7_ILi512EEESA_EEES9_SC_SE_Li256ELb0ELb1ELb1ELb0EEENS1_19SingleTileSchedulerILb0ELb1ELb1ELi64EEEEEEEEEvNT_6ParamsE)
        /*0b28*/ 	.short	0x0210
        /*0b2a*/ 	.short	0x0b70


	//----- nvinfo : EIATTR_SW_WAR
	.align		4
.L_802:
        /*0b2c*/ 	.byte	0x04, 0x36
        /*0b2e*/ 	.short	(.L_804 - .L_803)
.L_803:
        /*0b30*/ 	.word	0x00000008
.L_804:


//--------------------- .nv.info._ZN7cutlass13device_kernelIN5flash11enable_sm90INS1_16FlashAttnFwdSm90INS1_25CollectiveMainloopFwdSm90ILi2EN4cute5tupleIJNS5_1CILi1EEES8_S8_EEENS6_IJNS7_ILi64EEESA_SA_EEELi512ENS_6half_tEfNS_4arch4Sm90ELb0ELb1ELb1ELb1ELb1ELb0ELb0ELb0ELb0ELb1ELb1ELb0EEENS1_21CollectiveEpilogueFwdINS6_IJSA_NS7_ILi512EEESA_EEES9_SC_SE_Li256ELb1ELb1ELb1ELb0EEENS1_36VarlenDynamicPersistentTileSchedulerILi64ELi64ELi256ELi128ELb1ELb1ELb1ELb1ELb0ELb1EEEEEEEEEvNT_6ParamsE --------------------------
	.section	.nv.info._ZN7cutlass13device_kernelIN5flash11enable_sm90INS1_16FlashAttnFwdSm90INS1_25CollectiveMainloopFwdSm90ILi2EN4cute5tupleIJNS5_1CILi1EEES8_S8_EEENS6_IJNS7_ILi64EEESA_SA_EEELi512ENS_6half_tEfNS_4arch4Sm90ELb0ELb1ELb1ELb1ELb1ELb0ELb0ELb0ELb0ELb1ELb1ELb0EEENS1_21CollectiveEpilogueFwdINS6_IJSA_NS7_ILi512EEESA_EEES9_SC_SE_Li256ELb1ELb1ELb1ELb0EEENS1_36VarlenDynamicPersistentTileSchedulerILi64ELi64ELi256ELi128ELb1ELb1ELb1ELb1ELb0ELb1EEEEEEEEEvNT_6ParamsE,"",@"SHT_CUDA_INFO"
	.sectionflags	@""
	.align	4


	//----- nvinfo : EIATTR_CUDA_API_VERSION
	.align		4
        /*0000*/ 	.byte	0x04, 0x37
        /*0002*/ 	.short	(.L_806 - .L_805)
.L_805:
        /*0004*/ 	.word	0x00000082


	//----- nvinfo : EIATTR_KPARAM_INFO
	.align		4
.L_806:
        /*0008*/ 	.byte	0x04, 0x17
        /*000a*/ 	.short	(.L_808 - .L_807)
.L_807:
        /*000c*/ 	.word	0x00000000
        /*0010*/ 	.short	0x0000
        /*0012*/ 	.short	0x0070
        /*0014*/ 	.byte	0x00, 0xf0, 0x01, 0x2a


	//----- nvinfo : EIATTR_SPARSE_MMA_MASK
	.align		4
.L_808:
        /*0018*/ 	.byte	0x03, 0x50
        /*001a*/ 	.short	0x0000


	//----- nvinfo : EIATTR_MAXREG_COUNT
	.align		4
        /*001c*/ 	.byte	0x03, 0x1b
        /*001e*/ 	.short	0x00a8


	//----- nvinfo : EIATTR_NUM_BARRIERS
	.align		4
        /*0020*/ 	.byte	0x02, 0x4c
        /*0022*/ 	.byte	0x10
	.zero		1


	//----- nvinfo : EIATTR_EXTERNS
	.align		4
        /*0024*/ 	.byte	0x04, 0x0f
        /*0026*/ 	.short	(.L_810 - .L_809)


	//   ....[0]....
	.align		4
.L_809:
        /*0028*/ 	.word	index@(__assertfail)


	//----- nvinfo : EIATTR_ANNOTATIONS
	.align		4
.L_810:
        /*002c*/ 	.byte	0x04, 0x55
        /*002e*/ 	.short	(.L_812 - .L_811)


	//   ....[0]....
.L_811:
        /* <DEDUP_REMOVED lines=12> */


	//----- nvinfo : EIATTR_MERCURY_ISA_VERSION
	.align		4
.L_812:
        /*00d8*/ 	.byte	0x03, 0x5f
        /*00da*/ 	.short	0x0101


	//----- nvinfo : EIATTR_UNUSED_LOAD_BYTE_OFFSET
	.align		4
        /*00dc*/ 	.byte	0x04, 0x44
        /*00de*/ 	.short	(.L_814 - .L_813)


	//   ....[0]....
.L_813:
        /*00e0*/ 	.word	0x00000940
        /*00e4*/ 	.word	0x0000fff0


	//   ....[1]....
        /*00e8*/ 	.word	0x0000ef00
        /*00ec*/ 	.word	0x0000fff0


	//----- nvinfo : EIATTR_INT_WARP_WIDE_INSTR_OFFSETS
	.align		4
.L_814:
        /*00f0*/ 	.byte	0x04, 0x31
        /*00f2*/ 	.short	(.L_816 - .L_815)


	//   ....[0]....
.L_815:
        /*00f4*/ 	.word	0x000000c0


	//   ....[1]....
        /*00f8*/ 	.word	0x000000d0


	//   ....[2]....
        /*00fc*/ 	.word	0x00000170


	//   ....[3]....
        /*0100*/ 	.word	0x00015580


	//   ....[4]....
        /*0104*/ 	.word	0x00015610


	//   ....[5]....
        /*0108*/ 	.word	0x00018910


	//   ....[6]....
        /*010c*/ 	.word	0x000189a0


	//----- nvinfo : EIATTR_COOP_GROUP_MASK_REGIDS
	.align		4
.L_816:
        /*0110*/ 	.byte	0x04, 0x29
        /*0112*/ 	.short	(.L_818 - .L_817)


	//   ....[0]....
.L_817:
        /*0114*/ 	.word	0xffffffff


	//   ....[1]....
        /*0118*/ 	.word	0xffffffff


	//   ....[2]....
        /*011c*/ 	.word	0xffffffff


	//   ....[3]....
        /*0120*/ 	.word	0xffffffff


	//   ....[4]....
        /*0124*/ 	.word	0xffffffff


	//   ....[5]....
        /*0128*/ 	.word	0xffffffff


	//   ....[6]....
        /*012c*/ 	.word	0xffffffff


	//   ....[7]....
        /*0130*/ 	.word	0xffffffff


	//   ....[8]....
        /*0134*/ 	.word	0xffffffff


	//   ....[9]....
        /*0138*/ 	.word	0xffffffff


	//   ....[10]....
        /*013c*/ 	.word	0xffffffff


	//   ....[11]....
        /*0140*/ 	.word	0xffffffff


	//   ....[12]....
        /*0144*/ 	.word	0xffffffff


	//   ....[13]....
        /*0148*/ 	.word	0xffffffff


	//   ....[14]....
        /*014c*/ 	.word	0xffffffff


	//   ....[15]....
        /*0150*/ 	.word	0xffffffff


	//   ....[16]....
        /*0154*/ 	.word	0xffffffff


	//   ....[17]....
        /*0158*/ 	.word	0xffffffff


	//   ....[18]....
        /*015c*/ 	.word	0xffffffff


	//   ....[19]....
        /*0160*/ 	.word	0xffffffff


	//   ....[20]....
        /*0164*/ 	.word	0xffffffff


	//   ....[21]....
        /*0168*/ 	.word	0xffffffff


	//   ....[22]....
        /*016c*/ 	.word	0xffffffff


	//   ....[23]....
        /*0170*/ 	.word	0xffffffff


	//   ....[24]....
        /*0174*/ 	.word	0xffffffff


	//   ....[25]....
        /*0178*/ 	.word	0xffffffff


	//   ....[26]....
        /*017c*/ 	.word	0xffffffff


	//   ....[27]....
        /*0180*/ 	.word	0xffffffff


	//   ....[28]....
        /*0184*/ 	.word	0xffffffff


	//   ....[29]....
        /*0188*/ 	.word	0xffffffff


	//   ....[30]....
        /*018c*/ 	.word	0xffffffff


	//   ....[31]....
        /*0190*/ 	.word	0xffffffff


	//   ....[32]....
        /*0194*/ 	.word	0xffffffff


	//   ....[33]....
        /*0198*/ 	.word	0xffffffff


	//   ....[34]....
        /*019c*/ 	.word	0xffffffff


	//   ....[35]....
        /*01a0*/ 	.word	0xffffffff


	//   ....[36]....
        /*01a4*/ 	.word	0xffffffff


	//   ....[37]....
        /*01a8*/ 	.word	0xffffffff


	//   ....[38]....
        /*01ac*/ 	.word	0xffffffff


	//   ....[39]....
        /*01b0*/ 	.word	0xffffffff


	//   ....[40]....
        /*01b4*/ 	.word	0xffffffff


	//   ....[41]....
        /*01b8*/ 	.word	0xffffffff


	//   ....[42]....
        /*01bc*/ 	.word	0xffffffff


	//   ....[43]....
        /*01c0*/ 	.word	0xffffffff


	//   ....[44]....
        /*01c4*/ 	.word	0xffffffff


	//   ....[45]....
        /*01c8*/ 	.word	0xffffffff


	//   ....[46]....
        /*01cc*/ 	.word	0xffffffff


	//   ....[47]....
        /*01d0*/ 	.word	0xffffffff


	//   ....[48]....
        /*01d4*/ 	.word	0xffffffff


	//   ....[49]....
        /*01d8*/ 	.word	0xffffffff


	//   ....[50]....
        /*01dc*/ 	.word	0xffffffff


	//   ....[51]....
        /*01e0*/ 	.word	0xffffffff


	//   ....[52]....
        /*01e4*/ 	.word	0xffffffff


	//   ....[53]....
        /*01e8*/ 	.word	0xffffffff


	//   ....[54]....
        /*01ec*/ 	.word	0xffffffff


	//   ....[55]....
        /*01f0*/ 	.word	0xffffffff


	//   ....[56]....
        /*01f4*/ 	.word	0xffffffff


	//   ....[57]....
        /*01f8*/ 	.word	0xffffffff


	//   ....[58]....
        /*01fc*/ 	.word	0xffffffff


	//   ....[59]....
        /*0200*/ 	.word	0xffffffff


	//   ....[60]....
        /*0204*/ 	.word	0xffffffff


	//   ....[61]....
        /*0208*/ 	.word	0xffffffff


	//   ....[62]....
        /*020c*/ 	.word	0xffffffff


	//   ....[63]....
        /*0210*/ 	.word	0xffffffff


	//   ....[64]....
        /*0214*/ 	.word	0xffffffff


	//   ....[65]....
        /*0218*/ 	.word	0xffffffff


	//   ....[66]....
        /*021c*/ 	.word	0xffffffff


	//   ....[67]....
        /*0220*/ 	.word	0xffffffff


	//   ....[68]....
        /*0224*/ 	.word	0xffffffff


	//   ....[69]....
        /*0228*/ 	.word	0xffffffff


	//   ....[70]....
        /*022c*/ 	.word	0xffffffff


	//   ....[71]....
        /*0230*/ 	.word	0xffffffff


	//   ....[72]....
        /*0234*/ 	.word	0xffffffff


	//   ....[73]....
        /*0238*/ 	.word	0xffffffff


	//   ....[74]....
        /*023c*/ 	.word	0xffffffff


	//   ....[75]....
        /*0240*/ 	.word	0xffffffff


	//   ....[76]....
        /*0244*/ 	.word	0xffffffff


	//   ....[77]....
        /*0248*/ 	.word	0xffffffff


	//   ....[78]....
        /*024c*/ 	.word	0xffffffff


	//   ....[79]....
        /*0250*/ 	.word	0xffffffff


	//   ....[80]....
        /*0254*/ 	.word	0xffffffff


	//   ....[81]....
        /*0258*/ 	.word	0xffffffff


	//   ....[82]....
        /*025c*/ 	.word	0xffffffff


	//   ....[83]....
        /*0260*/ 	.word	0xffffffff


	//   ....[84]....
        /*0264*/ 	.word	0xffffffff


	//   ....[85]....
        /*0268*/ 	.word	0xffffffff


	//   ....[86]....
        /*026c*/ 	.word	0xffffffff


	//   ....[87]....
        /*0270*/ 	.word	0xffffffff


	//   ....[88]....
        /*0274*/ 	.word	0xffffffff


	//   ....[89]....
        /*0278*/ 	.word	0xffffffff


	//   ....[90]....
        /*027c*/ 	.word	0xffffffff


	//   ....[91]....
        /*0280*/ 	.word	0xffffffff


	//   ....[92]....
        /*0284*/ 	.word	0xffffffff


	//   ....[93]....
        /*0288*/ 	.word	0xffffffff


	//   ....[94]....
        /*028c*/ 	.word	0xffffffff


	//   ....[95]....
        /*0290*/ 	.word	0xffffffff


	//   ....[96]....
        /*0294*/ 	.word	0xffffffff


	//   ....[97]....
        /*0298*/ 	.word	0xffffffff


	//   ....[98]....
        /*029c*/ 	.word	0xffffffff


	//   ....[99]....
        /*02a0*/ 	.word	0xffffffff


	//   ....[100]....
        /*02a4*/ 	.word	0xffffffff


	//   ....[101]....
        /*02a8*/ 	.word	0xffffffff


	//   ....[102]....
        /*02ac*/ 	.word	0xffffffff


	//   ....[103]....
        /*02b0*/ 	.word	0xffffffff


	//   ....[104]....
        /*02b4*/ 	.word	0xffffffff


	//   ....[105]....
        /*02b8*/ 	.word	0xffffffff


	//   ....[106]....
        /*02bc*/ 	.word	0xffffffff


	//   ....[107]....
        /*02c0*/ 	.word	0xffffffff


	//   ....[108]....
        /*02c4*/ 	.word	0xffffffff


	//   ....[109]....
        /*02c8*/ 	.word	0xffffffff


	//   ....[110]....
        /*02cc*/ 	.word	0xffffffff


	//   ....[111]....
        /*02d0*/ 	.word	0xffffffff


	//   ....[112]....
        /*02d4*/ 	.word	0xffffffff


	//   ....[113]....
        /*02d8*/ 	.word	0xffffffff


	//   ....[114]....
        /*02dc*/ 	.word	0xffffffff


	//   ....[115]....
        /*02e0*/ 	.word	0xffffffff


	//   ....[116]....
        /*02e4*/ 	.word	0xffffffff


	//   ....[117]....
        /*02e8*/ 	.word	0xffffffff


	//   ....[118]....
        /*02ec*/ 	.word	0xffffffff


	//   ....[119]....
        /*02f0*/ 	.word	0xffffffff


	//   ....[120]....
        /*02f4*/ 	.word	0xffffffff


	//   ....[121]....
        /*02f8*/ 	.word	0xffffffff


	//   ....[122]....
        /*02fc*/ 	.word	0xffffffff


	//   ....[123]....
        /*0300*/ 	.word	0xffffffff


	//   ....[124]....
        /*0304*/ 	.word	0xffffffff


	//   ....[125]....
        /*0308*/ 	.word	0xffffffff


	//   ....[126]....
        /*030c*/ 	.word	0xffffffff


	//   ....[127]....
        /*0310*/ 	.word	0xffffffff


	//   ....[128]....
        /*0314*/ 	.word	0xffffffff


	//   ....[129]....
        /*0318*/ 	.word	0xffffffff


	//   ....[130]....
        /*031c*/ 	.word	0xffffffff


	//   ....[131]....
        /*0320*/ 	.word	0x0500000f


	//   ....[132]....
        /*0324*/ 	.word	0x0500000f


	//   ....[133]....
        /*0328*/ 	.word	0x0500000f


	//   ....[134]....
        /*032c*/ 	.word	0x0500000f


	//   ....[135]....
        /*0330*/ 	.word	0x0500000f


	//   ....[136]....
        /*0334*/ 	.word	0x0500000f


	//   ....[137]....
        /*0338*/ 	.word	0x0500000f


	//   ....[138]....
        /*033c*/ 	.word	0x0500000f


	//   ....[139]....
        /*0340*/ 	.word	0x0500000f


	//   ....[140]....
        /*0344*/ 	.word	0x0500000f


	//   ....[141]....
        /*0348*/ 	.word	0x0500000f


	//   ....[142]....
        /*034c*/ 	.word	0x0500000f


	//   ....[143]....
        /*0350*/ 	.word	0x0500000f


	//   ....[144]....
        /*0354*/ 	.word	0x0500000f


	//   ....[145]....
        /*0358*/ 	.word	0x0500000f


	//   ....[146]....
        /*035c*/ 	.word	0x0500000f


	//   ....[147]....
        /*0360*/ 	.word	0x0500000f


	//   ....[148]....
        /*0364*/ 	.word	0x0500000f


	//   ....[149]....
        /*0368*/ 	.word	0x0500000f


	//   ....[150]....
        /*036c*/ 	.word	0x0500000f


	//   ....[151]....
        /*0370*/ 	.word	0x0500000f


	//   ....[152]....
        /*0374*/ 	.word	0x0500000f


	//   ....[153]....
        /*0378*/ 	.word	0x0500000f


	//   ....[154]....
        /*037c*/ 	.word	0x0500000f


	//   ....[155]....
        /*0380*/ 	.word	0x0500000f


	//   ....[156]....
        /*0384*/ 	.word	0x0500000f


	//   ....[157]....
        /*0388*/ 	.word	0x0500000f


	//   ....[158]....
        /*038c*/ 	.word	0x0500000f


	//   ....[159]....
        /*0390*/ 	.word	0x0500000f


	//   ....[160]....
        /*0394*/ 	.word	0x0500000f


	//   ....[161]....
        /*0398*/ 	.word	0x0500000f


	//   ....[162]....
        /*039c*/ 	.word	0x0500000f


	//   ....[163]....
        /*03a0*/ 	.word	0x0500000f


	//   ....[164]....
        /*03a4*/ 	.word	0x0500000f


	//   ....[165]....
        /*03a8*/ 	.word	0x0500000f


	//   ....[166]....
        /*03ac*/ 	.word	0x0500000f


	//   ....[167]....
        /*03b0*/ 	.word	0x0500000f


	//   ....[168]....
        /*03b4*/ 	.word	0x0500000f


	//   ....[169]....
        /*03b8*/ 	.word	0x0500000f


	//   ....[170]....
        /*03bc*/ 	.word	0x0500000f


	//   ....[171]....
        /*03c0*/ 	.word	0x0500000f


	//   ....[172]....
        /*03c4*/ 	.word	0x0500000f


	//   ....[173]....
        /*03c8*/ 	.word	0x0500000f


	//   ....[174]....
        /*03cc*/ 	.word	0x0500000f


	//   ....[175]....
        /*03d0*/ 	.word	0x0500000f


	//   ....[176]....
        /*03d4*/ 	.word	0x0500000f


	//   ....[177]....
        /*03d8*/ 	.word	0x0500000f


	//   ....[178]....
        /*03dc*/ 	.word	0x0500000f


	//   ....[179]....
        /*03e0*/ 	.word	0x0500000f


	//   ....[180]....
        /*03e4*/ 	.word	0x0500000f


	//   ....[181]....
        /*03e8*/ 	.word	0x0500000f


	//   ....[182]....
        /*03ec*/ 	.word	0x0500000f


	//   ....[183]....
        /*03f0*/ 	.word	0x0500000f


	//   ....[184]....
        /*03f4*/ 	.word	0x0500000f


	//   ....[185]....
        /*03f8*/ 	.word	0x0500000f


	//   ....[186]....
        /*03fc*/ 	.word	0x0500000f


	//   ....[187]....
        /*0400*/ 	.word	0x0500000f


	//   ....[188]....
        /*0404*/ 	.word	0x0500000f


	//   ....[189]....
        /*0408*/ 	.word	0x0500000f


	//   ....[190]....
        /*040c*/ 	.word	0x0500000f


	//----- nvinfo : EIATTR_COOP_GROUP_INSTR_OFFSETS
	.align		4
.L_818:
        /*0410*/ 	.byte	0x04, 0x28
        /*0412*/ 	.short	(.L_820 - .L_819)


	//   ....[0]....
.L_819:
        /*0414*/ 	.word	0x00000070


	//   ....[1]....
        /*0418*/ 	.word	0x000000b0


	//   ....[2]....
        /*041c*/ 	.word	0x00000290


	//   ....[3]....
        /*0420*/ 	.word	0x000003f0


	//   ....[4]....
        /*0424*/ 	.word	0x00000510


	//   ....[5]....
        /*0428*/ 	.word	0x00000670


	//   ....[6]....
        /*042c*/ 	.word	0x00002350


	//   ....[7]....
        /*0430*/ 	.word	0x000047d0


	//   ....[8]....
        /*0434*/ 	.word	0x00004f90


	//   ....[9]....
        /*0438*/ 	.word	0x00005550


	//   ....[10]....
        /*043c*/ 	.word	0x00005ec0


	//   ....[11]....
        /*0440*/ 	.word	0x00005fc0


	//   ....[12]....
        /*0444*/ 	.word	0x00006330


	//   ....[13]....
        /*0448*/ 	.word	0x000063a0


	//   ....[14]....
        /*044c*/ 	.word	0x00006bf0


	//   ....[15]....
        /*0450*/ 	.word	0x000073b0


	//   ....[16]....
        /*0454*/ 	.word	0x000078f0


	//   ....[17]....
        /*0458*/ 	.word	0x00008200


	//   ....[18]....
        /*045c*/ 	.word	0x00008300


	//   ....[19]....
        /*0460*/ 	.word	0x00008720


	//   ....[20]....
        /*0464*/ 	.word	0x00008780


	//   ....[21]....
        /*0468*/ 	.word	0x000098c0


	//   ....[22]....
        /*046c*/ 	.word	0x0000a2e0


	//   ....[23]....
        /*0470*/ 	.word	0x0000a350


	//   ....[24]....
        /*0474*/ 	.word	0x0000abb0


	//   ....[25]....
        /*0478*/ 	.word	0x0000ac10


	//   ....[26]....
        /*047c*/ 	.word	0x0000b860


	//   ....[27]....
        /*0480*/ 	.word	0x0000be10


	//   ....[28]....
        /*0484*/ 	.word	0x0000c350


	//   ....[29]....
        /*0488*/ 	.word	0x0000cc60


	//   ....[30]....
        /*048c*/ 	.word	0x0000cd60


	//   ....[31]....
        /*0490*/ 	.word	0x0000d180


	//   ....[32]....
        /*0494*/ 	.word	0x0000d1e0


	//   ....[33]....
        /*0498*/ 	.word	0x0000e320


	//   ....[34]....
        /*049c*/ 	.word	0x0000e400


	//   ....[35]....
        /*04a0*/ 	.word	0x0000e460


	//   ....[36]....
        /*04a4*/ 	.word	0x0000e490


	//   ....[37]....
        /*04a8*/ 	.word	0x0000e4d0


	//   ....[38]....
        /*04ac*/ 	.word	0x0000fce0


	//   ....[39]....
        /*04b0*/ 	.word	0x000100e0


	//   ....[40]....
        /*04b4*/ 	.word	0x000100f0


	//   ....[41]....
        /*04b8*/ 	.word	0x00010100


	//   ....[42]....
        /*04bc*/ 	.word	0x00010130


	//   ....[43]....
        /*04c0*/ 	.word	0x00010d70


	//   ....[44]....
        /*04c4*/ 	.word	0x00010d80


	//   ....[45]....
        /*04c8*/ 	.word	0x00011020


	//   ....[46]....
        /*04cc*/ 	.word	0x00011040


	//   ....[47]....
        /*04d0*/ 	.word	0x00011770


	//   ....[48]....
        /*04d4*/ 	.word	0x000117a0


	//   ....[49]....
        /*04d8*/ 	.word	0x00012010


	//   ....[50]....
        /*04dc*/ 	.word	0x00012030


	//   ....[51]....
        /*04e0*/ 	.word	0x000133c0


	//   ....[52]....
        /*04e4*/ 	.word	0x00013400


	//   ....[53]....
        /*04e8*/ 	.word	0x00013640


	//   ....[54]....
        /*04ec*/ 	.word	0x00013660


	//   ....[55]....
        /*04f0*/ 	.word	0x00013920


	//   ....[56]....
        /*04f4*/ 	.word	0x00013b10


	//   ....[57]....
        /*04f8*/ 	.word	0x00013b40


	//   ....[58]....
        /*04fc*/ 	.word	0x00013b70


	//   ....[59]....
        /*0500*/ 	.word	0x00013ba0


	//   ....[60]....
        /*0504*/ 	.word	0x00013bd0


	//   ....[61]....
        /*0508*/ 	.word	0x00013c00


	//   ....[62]....
        /*050c*/ 	.word	0x00013d70


	//   ....[63]....
        /*0510*/ 	.word	0x00013da0


	//   ....[64]....
        /*0514*/ 	.word	0x00013dd0


	//   ....[65]....
        /*0518*/ 	.word	0x00013e00


	//   ....[66]....
        /*051c*/ 	.word	0x00013e30


	//   ....[67]....
        /*0520*/ 	.word	0x00013e60


	//   ....[68]....
        /*0524*/ 	.word	0x00013ef0


	//   ....[69]....
        /*0528*/ 	.word	0x00013f20


	//   ....[70]....
        /*052c*/ 	.word	0x00013f30


	//   ....[71]....
        /*0530*/ 	.word	0x00013f70


	//   ....[72]....
        /*0534*/ 	.word	0x000162f0


	//   ....[73]....
        /*0538*/ 	.word	0x00016310


	//   ....[74]....
        /*053c*/ 	.word	0x000163a0


	//   ....[75]....
        /*0540*/ 	.word	0x000163c0


	//   ....[76]....
        /*0544*/ 	.word	0x00016440


	//   ....[77]....
        /*0548*/ 	.word	0x00016460


	//   ....[78]....
        /*054c*/ 	.word	0x00016470


	//   ....[79]....
        /*0550*/ 	.word	0x00016480


	//   ....[80]....
        /*0554*/ 	.word	0x00016b40


	//   ....[81]....
        /*0558*/ 	.word	0x00016b70


	//   ....[82]....
        /*055c*/ 	.word	0x00016c10


	//   ....[83]....
        /*0560*/ 	.word	0x00016c30


	//   ....[84]....
        /*0564*/ 	.word	0x00016cb0


	//   ....[85]....
        /*0568*/ 	.word	0x00016cd0


	//   ....[86]....
        /*056c*/ 	.word	0x00016ce0


	//   ....[87]....
        /*0570*/ 	.word	0x00016cf0


	//   ....[88]....
        /*0574*/ 	.word	0x00017140


	//   ....[89]....
        /*0578*/ 	.word	0x00017170


	//   ....[90]....
        /*057c*/ 	.word	0x00017360


	//   ....[91]....
        /*0580*/ 	.word	0x000173a0


	//   ....[92]....
        /*0584*/ 	.word	0x000173b0


	//   ....[93]....
        /*0588*/ 	.word	0x000173c0


	//   ....[94]....
        /*058c*/ 	.word	0x00017510


	//   ....[95]....
        /*0590*/ 	.word	0x00017660


	//   ....[96]....
        /*0594*/ 	.word	0x00017e40


	//   ....[97]....
        /*0598*/ 	.word	0x00017e60


	//   ....[98]....
        /*059c*/ 	.word	0x00017eb0


	//   ....[99]....
        /*05a0*/ 	.word	0x00017ec0


	//   ....[100]....
        /*05a4*/ 	.word	0x00017f00


	//   ....[101]....
        /*05a8*/ 	.word	0x00017f10


	//   ....[102]....
        /*05ac*/ 	.word	0x00017f20


	//   ....[103]....
        /*05b0*/ 	.word	0x00017f60


	//   ....[104]....
        /*05b4*/ 	.word	0x00018260


	//   ....[105]....
        /*05b8*/ 	.word	0x000182a0


	//   ....[106]....
        /*05bc*/ 	.word	0x000182c0


	//   ....[107]....
        /*05c0*/ 	.word	0x000182e0


	//   ....[108]....
        /*05c4*/ 	.word	0x00018310


	//   ....[109]....
        /*05c8*/ 	.word	0x00018330


	//   ....[110]....
        /*05cc*/ 	.word	0x00018430


	//   ....[111]....
        /*05d0*/ 	.word	0x00018580


	//   ....[112]....
        /*05d4*/ 	.word	0x00018bc0


	//   ....[113]....
        /*05d8*/ 	.word	0x00018bf0


	//   ....[114]....
        /*05dc*/ 	.word	0x00018c50


	//   ....[115]....
        /*05e0*/ 	.word	0x00018c80


	//   ....[116]....
        /*05e4*/ 	.word	0x00018cb0


	//   ....[117]....
        /*05e8*/ 	.word	0x00018ce0


	//   ....[118]....
        /*05ec*/ 	.word	0x00018d10


	//   ....[119]....
        /*05f0*/ 	.word	0x00018d40


	//   ....[120]....
        /*05f4*/ 	.word	0x00018ee0


	//   ....[121]....
        /*05f8*/ 	.word	0x00018f10


	//   ....[122]....
        /*05fc*/ 	.word	0x00018f40


	//   ....[123]....
        /*0600*/ 	.word	0x00018f70


	//   ....[124]....
        /*0604*/ 	.word	0x00018fa0


	//   ....[125]....
        /*0608*/ 	.word	0x00018fd0


	//   ....[126]....
        /*060c*/ 	.word	0x00019090


	//   ....[127]....
        /*0610*/ 	.word	0x000190b0


	//   ....[128]....
        /*0614*/ 	.word	0x000190d0


	//   ....[129]....
        /*0618*/ 	.word	0x00019130


	//   ....[130]....
        /*061c*/ 	.word	0x00019b50


	//   ....[131]....
        /*0620*/ 	.word	0x0001a260


	//   ....[132]....
        /*0624*/ 	.word	0x0001a350


	//   ....[133]....
        /*0628*/ 	.word	0x0001a3f0


	//   ....[134]....
        /*062c*/ 	.word	0x0001a450


	//   ....[135]....
        /*0630*/ 	.word	0x0001a540


	//   ....[136]....
        /*0634*/ 	.word	0x0001a5b0


	//   ....[137]....
        /*0638*/ 	.word	0x0001a6a0


	//   ....[138]....
        /*063c*/ 	.word	0x0001a710


	//   ....[139]....
        /*0640*/ 	.word	0x0001a7b0


	//   ....[140]....
        /*0644*/ 	.word	0x0001a8a0


	//   ....[141]....
        /*0648*/ 	.word	0x0001a910


	//   ....[142]....
        /*064c*/ 	.word	0x0001a970


	//   ....[143]....
        /*0650*/ 	.word	0x0001aa60


	//   ....[144]....
        /*0654*/ 	.word	0x0001aac0


	//   ....[145]....
        /*0658*/ 	.word	0x0001abc0


	//   ....[146]....
        /*065c*/ 	.word	0x0001ac20


	//   ....[147]....
        /*0660*/ 	.word	0x0001acc0


	//   ....[148]....
        /*0664*/ 	.word	0x0001ae40


	//   ....[149]....
        /*0668*/ 	.word	0x0001af40


	//   ....[150]....
        /*066c*/ 	.word	0x0001b1b0


	//   ....[151]....
        /*0670*/ 	.word	0x0001b200


	//   ....[152]....
        /*0674*/ 	.word	0x0001b3d0


	//   ....[153]....
        /*0678*/ 	.word	0x0001b420


	//   ....[154]....
        /*067c*/ 	.word	0x0001b5f0


	//   ....[155]....
        /*0680*/ 	.word	0x0001b640


	//   ....[156]....
        /*0684*/ 	.word	0x0001b730


	//   ....[157]....
        /*0688*/ 	.word	0x0001b7d0


	//   ....[158]....
        /*068c*/ 	.word	0x0001b830


	//   ....[159]....
        /*0690*/ 	.word	0x0001b8e0


	//   ....[160]....
        /*0694*/ 	.word	0x0001b940


	//   ....[161]....
        /*0698*/ 	.word	0x0001b9f0


	//   ....[162]....
        /*069c*/ 	.word	0x0001ba50


	//   ....[163]....
        /*06a0*/ 	.word	0x0001bb00


	//   ....[164]....
        /*06a4*/ 	.word	0x0001bbf0


	//   ....[165]....
        /*06a8*/ 	.word	0x0001bcd0


	//   ....[166]....
        /*06ac*/ 	.word	0x0001bde0


	//   ....[167]....
        /*06b0*/ 	.word	0x0001bee0


	//   ....[168]....
        /*06b4*/ 	.word	0x0001c010


	//   ....[169]....
        /*06b8*/ 	.word	0x0001c0f0


	//   ....[170]....
        /*06bc*/ 	.word	0x0001c1f0


	//   ....[171]....
        /*06c0*/ 	.word	0x0001c2d0


	//   ....[172]....
        /*06c4*/ 	.word	0x0001c360


	//   ....[173]....
        /*06c8*/ 	.word	0x0001c400


	//   ....[174]....
        /*06cc*/ 	.word	0x0001c570


	//   ....[175]....
        /*06d0*/ 	.word	0x0001c5e0


	//   ....[176]....
        /*06d4*/ 	.word	0x0001c650


	//   ....[177]....
        /*06d8*/ 	.word	0x0001c6c0


	//   ....[178]....
        /*06dc*/ 	.word	0x0001c730


	//   ....[179]....
        /*06e0*/ 	.word	0x0001c7b0


	//   ....[180]....
        /*06e4*/ 	.word	0x0001c830


	//   ....[181]....
        /*06e8*/ 	.word	0x0001c8c0


	//   ....[182]....
        /*06ec*/ 	.word	0x0001c930


	//   ....[183]....
        /*06f0*/ 	.word	0x0001c9a0


	//   ....[184]....
        /*06f4*/ 	.word	0x0001ca10


	//   ....[185]....
        /*06f8*/ 	.word	0x0001ca90


	//   ....[186]....
        /*06fc*/ 	.word	0x0001cb00


	//   ....[187]....
        /*0700*/ 	.word	0x0001cb90


	//   ....[188]....
        /*0704*/ 	.word	0x0001cbf0


	//   ....[189]....
        /*0708*/ 	.word	0x0001cc80


	//   ....[190]....
        /*070c*/ 	.word	0x0001cdb0


	//----- nvinfo : EIATTR_REG_RECONFIG
	.align		4
.L_820:
        /*0710*/ 	.byte	0x01, 0x54
	.zero		2


	//----- nvinfo : EIATTR_SYSCALL_OFFSETS
	.align		4
        /*0714*/ 	.byte	0x04, 0x46
        /*0716*/ 	.short	(.L_822 - .L_821)


	//   ....[0]....
.L_821:
        /*0718*/ 	.word	0x000049a0


	//   ....[1]....
        /*071c*/ 	.word	0x00015770


	//   ....[2]....
        /*0720*/ 	.word	0x000158c0


	//   ....[3]....
        /*0724*/ 	.word	0x000159b0


	//   ....[4]....
        /*0728*/ 	.word	0x000167a0


	//----- nvinfo : EIATTR_MBARRIER_INSTR_OFFSETS
	.align		4
.L_822:
        /*072c*/ 	.byte	0x04, 0x39
        /*072e*/ 	.short	(.L_824 - .L_823)


	//   ....[0]....
.L_823:
        /*0730*/ 	.word	0x00000180
        /*0734*/ 	.word	0x000000ff
        /*0738*/ 	.word	0x00028c00
        /*073c*/ 	.short	0x0100
        /*073e*/ 	.byte	0x08
	.zero		1


	//   ....[1]....
        /*0740*/ 	.word	0x00000190
        /*0744*/ 	.word	0x000000ff
        /*0748*/ 	.word	0x00028c20
        /*074c*/ 	.short	0x0100
        /*074e*/ 	.byte	0x08
	.zero		1


	//   ....[2]....
        /*0750*/ 	.word	0x00000240
        /*0754*/ 	.word	0x000000ff
        /*0758*/ 	.word	0x00028c30
        /*075c*/ 	.short	0x0100
        /*075e*/ 	.byte	0x06
	.zero		1


	//   ....[3]....
        /*0760*/ 	.word	0x00000250
        /*0764*/ 	.word	0x000000ff
        /*0768*/ 	.word	0x00028c40
        /*076c*/ 	.short	0x0100
        /*076e*/ 	.byte	0x06
	.zero		1


	//   ....[4]....
        /*0770*/ 	.word	0x00000260
        /*0774*/ 	.word	0x000000ff
        /*0778*/ 	.word	0x00028c38
        /*077c*/ 	.short	0x0100
        /*077e*/ 	.byte	0x06
	.zero		1


	//   ....[5]....
        /*0780*/ 	.word	0x00000270
        /*0784*/ 	.word	0x000000ff
        /*0788*/ 	.word	0x00028c48
        /*078c*/ 	.short	0x0100
        /*078e*/ 	.byte	0x06
	.zero		1


	//   ....[6]....
        /*0790*/ 	.word	0x000003a0
        /*0794*/ 	.word	0x000000ff
        /*0798*/ 	.word	0x00028c50
        /*079c*/ 	.short	0x0100
        /*079e*/ 	.byte	0x08
	.zero		1


	//   ....[7]....
        /*07a0*/ 	.word	0x000003b0
        /*07a4*/ 	.word	0x000000ff
        /*07a8*/ 	.word	0x00028c60
        /*07ac*/ 	.short	0x0100
        /*07ae*/ 	.byte	0x08
	.zero		1


	//   ....[8]....
        /*07b0*/ 	.word	0x000003c0
        /*07b4*/ 	.word	0x000000ff
        /*07b8*/ 	.word	0x00028c58
        /*07bc*/ 	.short	0x0100
        /*07be*/ 	.byte	0x08
	.zero		1


	//   ....[9]....
        /*07c0*/ 	.word	0x000003d0
        /*07c4*/ 	.word	0x000000ff
        /*07c8*/ 	.word	0x00028c68
        /*07cc*/ 	.short	0x0100
        /*07ce*/ 	.byte	0x08
	.zero		1


	//   ....[10]....
        /*07d0*/ 	.word	0x000004c0
        /*07d4*/ 	.word	0x000000ff
        /*07d8*/ 	.word	0x00028c70
        /*07dc*/ 	.short	0x0100
        /*07de*/ 	.byte	0x06
	.zero		1


	//   ....[11]....
        /*07e0*/ 	.word	0x000004d0
        /*07e4*/ 	.word	0x000000ff
        /*07e8*/ 	.word	0x00028c80
        /*07ec*/ 	.short	0x0100
        /*07ee*/ 	.byte	0x06
	.zero		1


	//   ....[12]....
        /*07f0*/ 	.word	0x000004e0
        /*07f4*/ 	.word	0x000000ff
        /*07f8*/ 	.word	0x00028c78
        /*07fc*/ 	.short	0x0100
        /*07fe*/ 	.byte	0x06
	.zero		1


	//   ....[13]....
        /*0800*/ 	.word	0x000004f0
        /*0804*/ 	.word	0x000000ff
        /*0808*/ 	.word	0x00028c88
        /*080c*/ 	.short	0x0100
        /*080e*/ 	.byte	0x06
	.zero		1


	//   ....[14]....
        /*0810*/ 	.word	0x00000620
        /*0814*/ 	.word	0x000000ff
        /*0818*/ 	.word	0x00028c90
        /*081c*/ 	.short	0x0100
        /*081e*/ 	.byte	0x08
	.zero		1


	//   ....[15]....
        /*0820*/ 	.word	0x00000630
        /*0824*/ 	.word	0x000000ff
        /*0828*/ 	.word	0x00028ca0
        /*082c*/ 	.short	0x0100
        /*082e*/ 	.byte	0x08
	.zero		1


	//   ....[16]....
        /*0830*/ 	.word	0x00000640
        /*0834*/ 	.word	0x000000ff
        /*0838*/ 	.word	0x00028c98
        /*083c*/ 	.short	0x0100
        /*083e*/ 	.byte	0x08
	.zero		1


	//   ....[17]....
        /*0840*/ 	.word	0x00000650
        /*0844*/ 	.word	0x000000ff
        /*0848*/ 	.word	0x00028ca8
        /*084c*/ 	.short	0x0100
        /*084e*/ 	.byte	0x08
	.zero		1


	//   ....[18]....
        /*0850*/ 	.word	0x00000790
        /*0854*/ 	.word	0x000000ff
        /*0858*/ 	.word	0x00028cb0
        /*085c*/ 	.short	0x0100
        /*085e*/ 	.byte	0x08
	.zero		1


	//   ....[19]....
        /*0860*/ 	.word	0x000007a0
        /*0864*/ 	.word	0x000000ff
        /*0868*/ 	.word	0x00028cc0
        /*086c*/ 	.short	0x0100
        /*086e*/ 	.byte	0x08
	.zero		1


	//   ....[20]....
        /*0870*/ 	.word	0x000007b0
        /*0874*/ 	.word	0x000000ff
        /*0878*/ 	.word	0x00028cb8
        /*087c*/ 	.short	0x0100
        /*087e*/ 	.byte	0x08
	.zero		1


	//   ....[21]....
        /*0880*/ 	.word	0x000007c0
        /*0884*/ 	.word	0x000000ff
        /*0888*/ 	.word	0x00028cc8
        /*088c*/ 	.short	0x0100
        /*088e*/ 	.byte	0x08
	.zero		1


	//   ....[22]....
        /*0890*/ 	.word	0x00002490
        /*0894*/ 	.word	0x000000ff
        /*0898*/ 	.word	0x00028c50
        /*089c*/ 	.short	0x010a
        /*089e*/ 	.byte	0x17
	.zero		1


	//   ....[23]....
        /*08a0*/ 	.word	0x00002730
        /*08a4*/ 	.word	0x000000ff
        /*08a8*/ 	.word	0x00000000
        /*08ac*/ 	.short	0x0101
        /*08ae*/ 	.byte	0x06
	.zero		1


	//   ....[24]....
        /*08b0*/ 	.word	0x000030c0
        /*08b4*/ 	.word	0x000000ff
        /*08b8*/ 	.word	0x00028c50
        /*08bc*/ 	.short	0x010a
        /*08be*/ 	.byte	0x17
	.zero		1


	//   ....[25]....
        /*08c0*/ 	.word	0x00003100
        /*08c4*/ 	.word	0x000000ff
        /*08c8*/ 	.word	0x00028c50
        /*08cc*/ 	.short	0x010a
        /*08ce*/ 	.byte	0x17
	.zero		1


	//   ....[26]....
        /*08d0*/ 	.word	0x000032f0
        /*08d4*/ 	.word	0x000000ff
        /*08d8*/ 	.word	0x00000000
        /*08dc*/ 	.short	0x0101
        /*08de*/ 	.byte	0x06
	.zero		1


	//   ....[27]....
        /*08e0*/ 	.word	0x00004a50
        /*08e4*/ 	.word	0x000000ff
        /*08e8*/ 	.word	0x00028c00
        /*08ec*/ 	.short	0x010a
        /*08ee*/ 	.byte	0x29
	.zero		1


	//   ....[28]....
        /*08f0*/ 	.word	0x00004ad0
        /*08f4*/ 	.word	0x00000007
        /*08f8*/ 	.word	0x00028c30
        /*08fc*/ 	.short	0x010a
        /*08fe*/ 	.byte	0x3f
	.zero		1


	//   ....[29]....
        /*0900*/ 	.word	0x00004b10
        /*0904*/ 	.word	0x00000007
        /*0908*/ 	.word	0x00028c30
        /*090c*/ 	.short	0x010a
        /*090e*/ 	.byte	0x3f
	.zero		1


	//   ....[30]....
        /*0910*/ 	.word	0x000050f0
        /*0914*/ 	.word	0x000000ff
        /*0918*/ 	.word	0x00000000
        /*091c*/ 	.short	0x0101
        /*091e*/ 	.byte	0x06
	.zero		1


	//   ....[31]....
        /*0920*/ 	.word	0x000069b0
        /*0924*/ 	.word	0x00000007
        /*0928*/ 	.word	0x00028c50
        /*092c*/ 	.short	0x010a
        /*092e*/ 	.byte	0x3f
	.zero		1


	//   ....[32]....
        /*0930*/ 	.word	0x000069f0
        /*0934*/ 	.word	0x00000007
        /*0938*/ 	.word	0x00028c50
        /*093c*/ 	.short	0x010a
        /*093e*/ 	.byte	0x3f
	.zero		1


	//   ....[33]....
        /*0940*/ 	.word	0x00006ce0
        /*0944*/ 	.word	0x000000ff
        /*0948*/ 	.word	0x00000000
        /*094c*/ 	.short	0x0101
        /*094e*/ 	.byte	0x0e
	.zero		1


	//   ....[34]....
        /*0950*/ 	.word	0x00007010
        /*0954*/ 	.word	0x000000ff
        /*0958*/ 	.word	0x00028c30
        /*095c*/ 	.short	0x010a
        /*095e*/ 	.byte	0x19
	.zero		1


	//   ....[35]....
        /*0960*/ 	.word	0x00007050
        /*0964*/ 	.word	0x000000ff
        /*0968*/ 	.word	0x00028c30
        /*096c*/ 	.short	0x010a
        /*096e*/ 	.byte	0x19
	.zero		1


	//   ....[36]....
        /*0970*/ 	.word	0x00007500
        /*0974*/ 	.word	0x000000ff
        /*0978*/ 	.word	0x00000000
        /*097c*/ 	.short	0x0101
        /*097e*/ 	.byte	0x06
	.zero		1


	//   ....[37]....
        /*0980*/ 	.word	0x00009680
        /*0984*/ 	.word	0x000000ff
        /*0988*/ 	.word	0x00028c50
        /*098c*/ 	.short	0x010a
        /*098e*/ 	.byte	0x19
	.zero		1


	//   ....[38]....
        /*0990*/ 	.word	0x000096c0
        /*0994*/ 	.word	0x000000ff
        /*0998*/ 	.word	0x00028c50
        /*099c*/ 	.short	0x010a
        /*099e*/ 	.byte	0x19
	.zero		1


	//   ....[39]....
        /*09a0*/ 	.word	0x00009980
        /*09a4*/ 	.word	0x000000ff
        /*09a8*/ 	.word	0x00000000
        /*09ac*/ 	.short	0x0101
        /*09ae*/ 	.byte	0x19
	.zero		1


	//   ....[40]....
        /*09b0*/ 	.word	0x00009d40
        /*09b4*/ 	.word	0x000000ff
        /*09b8*/ 	.word	0x00028c30
        /*09bc*/ 	.short	0x010a
        /*09be*/ 	.byte	0x15
	.zero		1


	//   ....[41]....
        /*09c0*/ 	.word	0x00009d80
        /*09c4*/ 	.word	0x000000ff
        /*09c8*/ 	.word	0x00028c30
        /*09cc*/ 	.short	0x010a
        /*09ce*/ 	.byte	0x15
	.zero		1


	//   ....[42]....
        /*09d0*/ 	.word	0x0000a130
        /*09d4*/ 	.word	0x000000ff
        /*09d8*/ 	.word	0x00000000
        /*09dc*/ 	.short	0x0101
        /*09de*/ 	.byte	0x06
	.zero		1


	//   ....[43]....
        /*09e0*/ 	.word	0x0000b620
        /*09e4*/ 	.word	0x000000ff
        /*09e8*/ 	.word	0x00028c50
        /*09ec*/ 	.short	0x010a
        /*09ee*/ 	.byte	0x15
	.zero		1


	//   ....[44]....
        /*09f0*/ 	.word	0x0000b660
        /*09f4*/ 	.word	0x000000ff
        /*09f8*/ 	.word	0x00028c50
        /*09fc*/ 	.short	0x010a
        /*09fe*/ 	.byte	0x15
	.zero		1


	//   ....[45]....
        /*0a00*/ 	.word	0x0000b900
        /*0a04*/ 	.word	0x000000ff
        /*0a08*/ 	.word	0x00000000
        /*0a0c*/ 	.short	0x0101
        /*0a0e*/ 	.byte	0x15
	.zero		1


	//   ....[46]....
        /*0a10*/ 	.word	0x0000ba70
        /*0a14*/ 	.word	0x000000ff
        /*0a18*/ 	.word	0x00028c30
        /*0a1c*/ 	.short	0x010a
        /*0a1e*/ 	.byte	0x14
	.zero		1


	//   ....[47]....
        /*0a20*/ 	.word	0x0000bab0
        /*0a24*/ 	.word	0x000000ff
        /*0a28*/ 	.word	0x00028c30
        /*0a2c*/ 	.short	0x010a
        /*0a2e*/ 	.byte	0x14
	.zero		1


	//   ....[48]....
        /*0a30*/ 	.word	0x0000bf60
        /*0a34*/ 	.word	0x000000ff
        /*0a38*/ 	.word	0x00000000
        /*0a3c*/ 	.short	0x0101
        /*0a3e*/ 	.byte	0x06
	.zero		1


	//   ....[49]....
        /*0a40*/ 	.word	0x0000e0e0
        /*0a44*/ 	.word	0x000000ff
        /*0a48*/ 	.word	0x00028c50
        /*0a4c*/ 	.short	0x010a
        /*0a4e*/ 	.byte	0x14
	.zero		1


	//   ....[50]....
        /*0a50*/ 	.word	0x0000e120
        /*0a54*/ 	.word	0x000000ff
        /*0a58*/ 	.word	0x00028c50
        /*0a5c*/ 	.short	0x010a
        /*0a5e*/ 	.byte	0x14
	.zero		1


	//   ....[51]....
        /*0a60*/ 	.word	0x0000e3e0
        /*0a64*/ 	.word	0x000000ff
        /*0a68*/ 	.word	0x00000000
        /*0a6c*/ 	.short	0x0101
        /*0a6e*/ 	.byte	0x14
	.zero		1


	//   ....[52]....
        /*0a70*/ 	.word	0x00010d60
        /*0a74*/ 	.word	0x000000ff
        /*0a78*/ 	.word	0x00000000
        /*0a7c*/ 	.short	0x0101
        /*0a7e*/ 	.byte	0x04
	.zero		1


	//   ....[53]....
        /*0a80*/ 	.word	0x00011680
        /*0a84*/ 	.word	0x000000ff
        /*0a88*/ 	.word	0x00000000
        /*0a8c*/ 	.short	0x0101
        /*0a8e*/ 	.byte	0x04
	.zero		1


	//   ....[54]....
        /*0a90*/ 	.word	0x000160d0
        /*0a94*/ 	.word	0x00000019
        /*0a98*/ 	.word	0x00028c40
        /*0a9c*/ 	.short	0x010a
        /*0a9e*/ 	.byte	0x3f
	.zero		1


	//   ....[55]....
        /*0aa0*/ 	.word	0x00016580
        /*0aa4*/ 	.word	0x00000019
        /*0aa8*/ 	.word	0x00028c30
        /*0aac*/ 	.short	0x0107
        /*0aae*/ 	.byte	0x3f
	.zero		1


	//   ....[56]....
        /*0ab0*/ 	.word	0x00016650
        /*0ab4*/ 	.word	0x00000019
        /*0ab8*/ 	.word	0x00028c30
        /*0abc*/ 	.short	0x0101
        /*0abe*/ 	.byte	0x3f
	.zero		1


	//   ....[57]....
        /*0ac0*/ 	.word	0x00016df0
        /*0ac4*/ 	.word	0x00000011
        /*0ac8*/ 	.word	0x00028c00
        /*0acc*/ 	.short	0x0107
        /*0ace*/ 	.byte	0x3f
	.zero		1


	//   ....[58]....
        /*0ad0*/ 	.word	0x00016ee0
        /*0ad4*/ 	.word	0x00000011
        /*0ad8*/ 	.word	0x00028c00
        /*0adc*/ 	.short	0x0101
        /*0ade*/ 	.byte	0x3f
	.zero		1


	//   ....[59]....
        /*0ae0*/ 	.word	0x00016f00
        /*0ae4*/ 	.word	0x00000011
        /*0ae8*/ 	.word	0x00028c20
        /*0aec*/ 	.short	0x010a
        /*0aee*/ 	.byte	0x3f
	.zero		1


	//   ....[60]....
        /*0af0*/ 	.word	0x00016f90
        /*0af4*/ 	.word	0x00000019
        /*0af8*/ 	.word	0x00028c60
        /*0afc*/ 	.short	0x010a
        /*0afe*/ 	.byte	0x3f
	.zero		1


	//   ....[61]....
        /*0b00*/ 	.word	0x00017880
        /*0b04*/ 	.word	0x00000019
        /*0b08*/ 	.word	0x00028c50
        /*0b0c*/ 	.short	0x0107
        /*0b0e*/ 	.byte	0x3f
	.zero		1


	//   ....[62]....
        /*0b10*/ 	.word	0x00017950
        /*0b14*/ 	.word	0x00000019
        /*0b18*/ 	.word	0x00028c50
        /*0b1c*/ 	.short	0x0101
        /*0b1e*/ 	.byte	0x3f
	.zero		1


	//   ....[63]....
        /*0b20*/ 	.word	0x00017cc0
        /*0b24*/ 	.word	0x00000006
        /*0b28*/ 	.word	0x00028c40
        /*0b2c*/ 	.short	0x010a
        /*0b2e*/ 	.byte	0x3f
	.zero		1


	//   ....[64]....
        /*0b30*/ 	.word	0x00017fe0
        /*0b34*/ 	.word	0x00000006
        /*0b38*/ 	.word	0x00028c30
        /*0b3c*/ 	.short	0x0107
        /*0b3e*/ 	.byte	0x3f
	.zero		1


	//   ....[65]....
        /*0b40*/ 	.word	0x000180a0
        /*0b44*/ 	.word	0x00000006
        /*0b48*/ 	.word	0x00028c30
        /*0b4c*/ 	.short	0x0101
        /*0b4e*/ 	.byte	0x3f
	.zero		1


	//   ....[66]....
        /*0b50*/ 	.word	0x000180d0
        /*0b54*/ 	.word	0x00000006
        /*0b58*/ 	.word	0x00028c60
        /*0b5c*/ 	.short	0x010a
        /*0b5e*/ 	.byte	0x3f
	.zero		1


	//   ....[67]....
        /*0b60*/ 	.word	0x00018780
        /*0b64*/ 	.word	0x00000006
        /*0b68*/ 	.word	0x00028c50
        /*0b6c*/ 	.short	0x0107
        /*0b6e*/ 	.byte	0x3f
	.zero		1


	//   ....[68]....
        /*0b70*/ 	.word	0x00018840
        /*0b74*/ 	.word	0x00000006
        /*0b78*/ 	.word	0x00028c50
        /*0b7c*/ 	.short	0x0101
        /*0b7e*/ 	.byte	0x3f
	.zero		1


	//   ....[69]....
        /*0b80*/ 	.word	0x00019ad0
        /*0b84*/ 	.word	0x00000007
        /*0b88*/ 	.word	0x00028c20
        /*0b8c*/ 	.short	0x010a
        /*0b8e*/ 	.byte	0x3f
	.zero		1


	//   ....[70]....
        /*0b90*/ 	.word	0x00019c50
        /*0b94*/ 	.word	0x00000005
        /*0b98*/ 	.word	0x00028c40
        /*0b9c*/ 	.short	0x010a
        /*0b9e*/ 	.byte	0x3f
	.zero		1


	//   ....[71]....
        /*0ba0*/ 	.word	0x00019cf0
        /*0ba4*/ 	.word	0x00000003
        /*0ba8*/ 	.word	0x00028c40
        /*0bac*/ 	.short	0x010a
        /*0bae*/ 	.byte	0x3f
	.zero		1


	//   ....[72]....
        /*0bb0*/ 	.word	0x00019d30
        /*0bb4*/ 	.word	0x00000005
        /*0bb8*/ 	.word	0x00028c60
        /*0bbc*/ 	.short	0x010a
        /*0bbe*/ 	.byte	0x3f
	.zero		1


	//   ....[73]....
        /*0bc0*/ 	.word	0x00019d70
        /*0bc4*/ 	.word	0x00000003
        /*0bc8*/ 	.word	0x00028c60
        /*0bcc*/ 	.short	0x010a
        /*0bce*/ 	.byte	0x3f
	.zero		1


	//   ....[74]....
        /*0bd0*/ 	.word	0x00019de0
        /*0bd4*/ 	.word	0x00000003
        /*0bd8*/ 	.word	0x00028c50
        /*0bdc*/ 	.short	0x010a
        /*0bde*/ 	.byte	0x3f
	.zero		1


	//   ....[75]....
        /*0be0*/ 	.word	0x00019e40
        /*0be4*/ 	.word	0x00000003
        /*0be8*/ 	.word	0x00028c50
        /*0bec*/ 	.short	0x010a
        /*0bee*/ 	.byte	0x3f
	.zero		1


	//   ....[76]....
        /*0bf0*/ 	.word	0x00019ea0
        /*0bf4*/ 	.word	0x00000003
        /*0bf8*/ 	.word	0x00028c00
        /*0bfc*/ 	.short	0x010a
        /*0bfe*/ 	.byte	0x3f
	.zero		1


	//   ....[77]....
        /*0c00*/ 	.word	0x00019ef0
        /*0c04*/ 	.word	0x00000007
        /*0c08*/ 	.word	0x00028c30
        /*0c0c*/ 	.short	0x010a
        /*0c0e*/ 	.byte	0x3f
	.zero		1


	//   ....[78]....
        /*0c10*/ 	.word	0x00019f40
        /*0c14*/ 	.word	0x00000007
        /*0c18*/ 	.word	0x00028c50
        /*0c1c*/ 	.short	0x010a
        /*0c1e*/ 	.byte	0x3f
	.zero		1


	//   ....[79]....
        /*0c20*/ 	.word	0x00019fa0
        /*0c24*/ 	.word	0x00000006
        /*0c28*/ 	.word	0x00028c30
        /*0c2c*/ 	.short	0x010a
        /*0c2e*/ 	.byte	0x3f
	.zero		1


	//   ....[80]....
        /*0c30*/ 	.word	0x0001a000
        /*0c34*/ 	.word	0x00000008
        /*0c38*/ 	.word	0x00028c50
        /*0c3c*/ 	.short	0x010a
        /*0c3e*/ 	.byte	0x3f
	.zero		1


	//   ....[81]....
        /*0c40*/ 	.word	0x0001a060
        /*0c44*/ 	.word	0x00000006
        /*0c48*/ 	.word	0x00028c30
        /*0c4c*/ 	.short	0x010a
        /*0c4e*/ 	.byte	0x3f
	.zero		1


	//   ....[82]....
        /*0c50*/ 	.word	0x0001a0c0
        /*0c54*/ 	.word	0x00000008
        /*0c58*/ 	.word	0x00028c50
        /*0c5c*/ 	.short	0x010a
        /*0c5e*/ 	.byte	0x3f
	.zero		1


	//   ....[83]....
        /*0c60*/ 	.word	0x0001a120
        /*0c64*/ 	.word	0x00000006
        /*0c68*/ 	.word	0x00028c30
        /*0c6c*/ 	.short	0x010a
        /*0c6e*/ 	.byte	0x3f
	.zero		1


	//   ....[84]....
        /*0c70*/ 	.word	0x0001a180
        /*0c74*/ 	.word	0x00000008
        /*0c78*/ 	.word	0x00028c50
        /*0c7c*/ 	.short	0x010a
        /*0c7e*/ 	.byte	0x3f
	.zero		1


	//   ....[85]....
        /*0c80*/ 	.word	0x0001a2a0
        /*0c84*/ 	.word	0x00000019
        /*0c88*/ 	.word	0x00028c40
        /*0c8c*/ 	.short	0x010a
        /*0c8e*/ 	.byte	0x3f
	.zero		1


	//   ....[86]....
        /*0c90*/ 	.word	0x0001ad40
        /*0c94*/ 	.word	0x00000011
        /*0c98*/ 	.word	0x00028c20
        /*0c9c*/ 	.short	0x010a
        /*0c9e*/ 	.byte	0x3f
	.zero		1


	//   ....[87]....
        /*0ca0*/ 	.word	0x0001ad90
        /*0ca4*/ 	.word	0x00000019
        /*0ca8*/ 	.word	0x00028c60
        /*0cac*/ 	.short	0x010a
        /*0cae*/ 	.byte	0x3f
	.zero		1


	//   ....[88]....
        /*0cb0*/ 	.word	0x0001b680
        /*0cb4*/ 	.word	0x00000006
        /*0cb8*/ 	.word	0x00028c40
        /*0cbc*/ 	.short	0x010a
        /*0cbe*/ 	.byte	0x3f
	.zero		1


	//   ....[89]....
        /*0cc0*/ 	.word	0x0001bb40
        /*0cc4*/ 	.word	0x00000006
        /*0cc8*/ 	.word	0x00028c60
        /*0ccc*/ 	.short	0x010a
        /*0cce*/ 	.byte	0x3f
	.zero		1


	//   ....[90]....
        /*0cd0*/ 	.word	0x0001ccd0
        /*0cd4*/ 	.word	0x00000007
        /*0cd8*/ 	.word	0x00028c20
        /*0cdc*/ 	.short	0x010a
        /*0cde*/ 	.byte	0x3f
	.zero		1


	//   ....[91]....
        /*0ce0*/ 	.word	0x0001ce70
        /*0ce4*/ 	.word	0x00000005
        /*0ce8*/ 	.word	0x00028c40
        /*0cec*/ 	.short	0x010a
        /*0cee*/ 	.byte	0x3f
	.zero		1


	//   ....[92]....
        /*0cf0*/ 	.word	0x0001cec0
        /*0cf4*/ 	.word	0x00000003
        /*0cf8*/ 	.word	0x00028c40
        /*0cfc*/ 	.short	0x010a
        /*0cfe*/ 	.byte	0x3f
	.zero		1


	//   ....[93]....
        /*0d00*/ 	.word	0x0001cf10
        /*0d04*/ 	.word	0x00000005
        /*0d08*/ 	.word	0x00028c60
        /*0d0c*/ 	.short	0x010a
        /*0d0e*/ 	.byte	0x3f
	.zero		1


	//----- nvinfo : EIATTR_NUM_MBARRIERS
	.align		4
.L_824:
        /*0d10*/ 	.byte	0x03, 0x38
        /*0d12*/ 	.short	0x0016


	//----- nvinfo : EIATTR_EXIT_INSTR_OFFSETS
	.align		4
        /*0d14*/ 	.byte	0x04, 0x1c
        /*0d16*/ 	.short	(.L_826 - .L_825)


	//   ....[0]....
.L_825:
        /*0d18*/ 	.word	0x00000970


	//   ....[1]....
        /*0d1c*/ 	.word	0x000138c0


	//   ....[2]....
        /*0d20*/ 	.word	0x00019dc0


	//----- nvinfo : EIATTR_MAX_THREADS
	.align		4
.L_826:
        /*0d24*/ 	.byte	0x04, 0x05
        /*0d26*/ 	.short	(.L_828 - .L_827)
.L_827:
        /*0d28*/ 	.word	0x00000180
        /*0d2c*/ 	.word	0x00000001
        /*0d30*/ 	.word	0x00000001


	//----- nvinfo : EIATTR_CRS_STACK_SIZE
	.align		4
.L_828:
        /*0d34*/ 	.byte	0x04, 0x1e
        /*0d36*/ 	.short	(.L_830 - .L_829)
.L_829:
        /*0d38*/ 	.word	0x00000000


	//----- nvinfo : EIATTR_CBANK_PARAM_SIZE
	.align		4
.L_830:
        /*0d3c*/ 	.byte	0x03, 0x19
        /*0d3e*/ 	.short	0x0af0


	//----- nvinfo : EIATTR_PARAM_CBANK
	.align		4
        /*0d40*/ 	.byte	0x04, 0x0a
        /*0d42*/ 	.short	(.L_832 - .L_831)
	.align		4
.L_831:
        /*0d44*/ 	.word	index@(.nv.constant0._ZN7cutlass13device_kernelIN5flash11enable_sm90INS1_16FlashAttnFwdSm90INS1_25CollectiveMainloopFwdSm90ILi2EN4cute5tupleIJNS5_1CILi1EEES8_S8_EEENS6_IJNS7_ILi64EEESA_SA_EEELi512ENS_6half_tEfNS_4arch4Sm90ELb0ELb1ELb1ELb1ELb1ELb0ELb0ELb0ELb0ELb1ELb1ELb0EEENS1_21CollectiveEpilogueFwdINS6_IJSA_NS7_ILi512EEESA_EEES9_SC_SE_Li256ELb1ELb1ELb1ELb0EEENS1_36VarlenDynamicPersistentTileSchedulerILi64ELi64ELi256ELi128ELb1ELb1ELb1ELb1ELb0ELb1EEEEEEEEEvNT_6ParamsE)
        /*0d48*/ 	.short	0x0210
        /*0d4a*/ 	.short	0x0af0


	//----- nvinfo : EIATTR_SW_WAR
	.align		4
.L_832:
        /*0d4c*/ 	.byte	0x04, 0x36
        /*0d4e*/ 	.short	(.L_834 - .L_833)
.L_833:
        /*0d50*/ 	.word	0x00000008
.L_834:


//--------------------- .nv.info._ZN7cutlass13device_kernelIN5flash11enable_sm90INS1_16FlashAttnFwdSm90INS1_25CollectiveMainloopFwdSm90ILi2EN4cute5tupleIJNS5_1CILi1EEES8_S8_EEENS6_IJNS7_ILi64EEESA_SA_EEELi512ENS_6half_tEfNS_4arch4Sm90ELb0ELb1ELb1ELb1ELb1ELb1ELb0ELb0ELb0ELb1ELb1ELb0EEENS1_21CollectiveEpilogueFwdINS6_IJSA_NS7_ILi512EEESA_EEES9_SC_SE_Li256ELb1ELb1ELb1ELb0EEENS1_36VarlenDynamicPersistentTileSchedulerILi64ELi64ELi256ELi128ELb1ELb1ELb1ELb1ELb0ELb1EEEEEEEEEvNT_6ParamsE --------------------------
	.section	.nv.info._ZN7cutlass13device_kernelIN5flash11enable_sm90INS1_16FlashAttnFwdSm90INS1_25CollectiveMainloopFwdSm90ILi2EN4cute5tupleIJNS5_1CILi1EEES8_S8_EEENS6_IJNS7_ILi64EEESA_SA_EEELi512ENS_6half_tEfNS_4arch4Sm90ELb0ELb1ELb1ELb1ELb1ELb1ELb0ELb0ELb0ELb1ELb1ELb0EEENS1_21CollectiveEpilogueFwdINS6_IJSA_NS7_ILi512EEESA_EEES9_SC_SE_Li256ELb1ELb1ELb1ELb0EEENS1_36VarlenDynamicPersistentTileSchedulerILi64ELi64ELi256ELi128ELb1ELb1ELb1ELb1ELb0ELb1EEEEEEEEEvNT_6ParamsE,"",@"SHT_CUDA_INFO"
	.sectionflags	@""
	.align	4


	//----- nvinfo : EIATTR_CUDA_API_VERSION
	.align		4
        /*0000*/ 	.byte	0x04, 0x37
        /*0002*/ 	.short	(.L_836 - .L_835)
.L_835:
        /*0004*/ 	.word	0x00000082


	//----- nvinfo : EIATTR_KPARAM_INFO
	.align		4
.L_836:
        /*0008*/ 	.byte	0x04, 0x17
        /*000a*/ 	.short	(.L_838 - .L_837)
.L_837:
        /*000c*/ 	.word	0x00000000
        /*0010*/ 	.short	0x0000
        /*0012*/ 	.short	0x0070
        /*0014*/ 	.byte	0x00, 0xf0, 0x01, 0x2a


	//----- nvinfo : EIATTR_SPARSE_MMA_MASK
	.align		4
.L_838:
        /*0018*/ 	.byte	0x03, 0x50
        /*001a*/ 	.short	0x0000


	//----- nvinfo : EIATTR_MAXREG_COUNT
	.align		4
        /*001c*/ 	.byte	0x03, 0x1b
        /*001e*/ 	.short	0x00a8


	//----- nvinfo : EIATTR_NUM_BARRIERS
	.align		4
        /*0020*/ 	.byte	0x02, 0x4c
        /*0022*/ 	.byte	0x10
	.zero		1


	//----- nvinfo : EIATTR_EXTERNS
	.align		4
        /*0024*/ 	.byte	0x04, 0x0f
        /*0026*/ 	.short	(.L_840 - .L_839)


	//   ....[0]....
	.align		4
.L_839:
        /*0028*/ 	.word	index@(__assertfail)


	//----- nvinfo : EIATTR_ANNOTATIONS
	.align		4
.L_840:
        /*002c*/ 	.byte	0x04, 0x55
        /*002e*/ 	.short	(.L_842 - .L_841)


	//   ....[0]....
.L_841:
        /* <DEDUP_REMOVED lines=52> */


	//----- nvinfo : EIATTR_MERCURY_ISA_VERSION
	.align		4
.L_842:
        /*0358*/ 	.byte	0x03, 0x5f
        /*035a*/ 	.short	0x0101


	//----- nvinfo : EIATTR_UNUSED_LOAD_BYTE_OFFSET
	.align		4
        /*035c*/ 	.byte	0x04, 0x44
        /*035e*/ 	.short	(.L_844 - .L_843)


	//   ....[0]....
.L_843:
        /*0360*/ 	.word	0x00000a20
        /*0364*/ 	.word	0x0000fff0


	//   ....[1]....
        /*0368*/ 	.word	0x00015cc0
        /*036c*/ 	.word	0x0000fff0


	//----- nvinfo : EIATTR_INT_WARP_WIDE_INSTR_OFFSETS
	.align		4
.L_844:
        /*0370*/ 	.byte	0x04, 0x31
        /*0372*/ 	.short	(.L_846 - .L_845)


	//   ....[0]....
.L_845:
        /*0374*/ 	.word	0x00000130


	//   ....[1]....
        /*0378*/ 	.word	0x00000170


	//   ....[2]....
        /*037c*/ 	.word	0x000001e0


	//   ....[3]....
        /*0380*/ 	.word	0x0001ea00


	//   ....[4]....
        /*0384*/ 	.word	0x0001ea90


	//   ....[5]....
        /*0388*/ 	.word	0x00021f90


	//   ....[6]....
        /*038c*/ 	.word	0x00022020


	//----- nvinfo : EIATTR_COOP_GROUP_MASK_REGIDS
	.align		4
.L_846:
        /*0390*/ 	.byte	0x04, 0x29
        /*0392*/ 	.short	(.L_848 - .L_847)


	//   ....[0]....
.L_847:
        /*0394*/ 	.word	0xffffffff


	//   ....[1]....
        /*0398*/ 	.word	0xffffffff


	//   ....[2]....
        /*039c*/ 	.word	0xffffffff


	//   ....[3]....
        /*03a0*/ 	.word	0xffffffff


	//   ....[4]....
        /*03a4*/ 	.word	0xffffffff


	//   ....[5]....
        /*03a8*/ 	.word	0xffffffff


	//   ....[6]....
        /*03ac*/ 	.word	0xffffffff


	//   ....[7]....
        /*03b0*/ 	.word	0xffffffff


	//   ....[8]....
        /*03b4*/ 	.word	0xffffffff


	//   ....[9]....
        /*03b8*/ 	.word	0xffffffff


	//   ....[10]....
        /*03bc*/ 	.word	0xffffffff


	//   ....[11]....
        /*03c0*/ 	.word	0xffffffff


	//   ....[12]....
        /*03c4*/ 	.word	0xffffffff


	//   ....[13]....
        /*03c8*/ 	.word	0xffffffff


	//   ....[14]....
        /*03cc*/ 	.word	0xffffffff


	//   ....[15]....
        /*03d0*/ 	.word	0xffffffff


	//   ....[16]....
        /*03d4*/ 	.word	0xffffffff


	//   ....[17]....
        /*03d8*/ 	.word	0xffffffff


	//   ....[18]....
        /*03dc*/ 	.word	0xffffffff


	//   ....[19]....
        /*03e0*/ 	.word	0xffffffff


	//   ....[20]....
        /*03e4*/ 	.word	0xffffffff


	//   ....[21]....
        /*03e8*/ 	.word	0xffffffff


	//   ....[22]....
        /*03ec*/ 	.word	0xffffffff


	//   ....[23]....
        /*03f0*/ 	.word	0xffffffff


	//   ....[24]....
        /*03f4*/ 	.word	0xffffffff


	//   ....[25]....
        /*03f8*/ 	.word	0xffffffff


	//   ....[26]....
        /*03fc*/ 	.word	0xffffffff


	//   ....[27]....
        /*0400*/ 	.word	0xffffffff


	//   ....[28]....
        /*0404*/ 	.word	0xffffffff


	//   ....[29]....
        /*0408*/ 	.word	0xffffffff


	//   ....[30]....
        /*040c*/ 	.word	0xffffffff


	//   ....[31]....
        /*0410*/ 	.word	0xffffffff


	//   ....[32]....
        /*0414*/ 	.word	0xffffffff


	//   ....[33]....
        /*0418*/ 	.word	0xffffffff


	//   ....[34]....
        /*041c*/ 	.word	0xffffffff


	//   ....[35]....
        /*0420*/ 	.word	0xffffffff


	//   ....[36]....
        /*0424*/ 	.word	0xffffffff


	//   ....[37]....
        /*0428*/ 	.word	0xffffffff


	//   ....[38]....
        /*042c*/ 	.word	0xffffffff


	//   ....[39]....
        /*0430*/ 	.word	0xffffffff


	//   ....[40]....
        /*0434*/ 	.word	0xffffffff


	//   ....[41]....
        /*0438*/ 	.word	0xffffffff


	//   ....[42]....
        /*043c*/ 	.word	0xffffffff


	//   ....[43]....
        /*0440*/ 	.word	0xffffffff


	//   ....[44]....
        /*0444*/ 	.word	0xffffffff


	//   ....[45]....
        /*0448*/ 	.word	0xffffffff


	//   ....[46]....
        /*044c*/ 	.word	0xffffffff


	//   ....[47]....
        /*0450*/ 	.word	0xffffffff


	//   ....[48]....
        /*0454*/ 	.word	0xffffffff


	//   ....[49]....
        /*0458*/ 	.word	0xffffffff


	//   ....[50]....
        /*045c*/ 	.word	0xffffffff


	//   ....[51]....
        /*0460*/ 	.word	0xffffffff


	//   ....[52]....
        /*0464*/ 	.word	0xffffffff


	//   ....[53]....
        /*0468*/ 	.word	0xffffffff


	//   ....[54]....
        /*046c*/ 	.word	0xffffffff


	//   ....[55]....
        /*0470*/ 	.word	0xffffffff


	//   ....[56]....
        /*0474*/ 	.word	0xffffffff


	//   ....[57]....
        /*0478*/ 	.word	0xffffffff


	//   ....[58]....
        /*047c*/ 	.word	0xffffffff


	//   ....[59]....
        /*0480*/ 	.word	0xffffffff


	//   ....[60]....
        /*0484*/ 	.word	0xffffffff


	//   ....[61]....
        /*0488*/ 	.word	0xffffffff


	//   ....[62]....
        /*048c*/ 	.word	0xffffffff


	//   ....[63]....
        /*0490*/ 	.word	0xffffffff


	//   ....[64]....
        /*0494*/ 	.word	0xffffffff


	//   ....[65]....
        /*0498*/ 	.word	0xffffffff


	//   ....[66]....
        /*049c*/ 	.word	0xffffffff


	//   ....[67]....
        /*04a0*/ 	.word	0xffffffff


	//   ....[68]....
        /*04a4*/ 	.word	0xffffffff


	//   ....[69]....
        /*04a8*/ 	.word	0xffffffff


	//   ....[70]....
        /*04ac*/ 	.word	0xffffffff


	//   ....[71]....
        /*04b0*/ 	.word	0xffffffff


	//   ....[72]....
        /*04b4*/ 	.word	0xffffffff


	//   ....[73]....
        /*04b8*/ 	.word	0xffffffff


	//   ....[74]....
        /*04bc*/ 	.word	0xffffffff


	//   ....[75]....
        /*04c0*/ 	.word	0xffffffff


	//   ....[76]....
        /*04c4*/ 	.word	0xffffffff


	//   ....[77]....
        /*04c8*/ 	.word	0xffffffff


	//   ....[78]....
        /*04cc*/ 	.word	0xffffffff


	//   ....[79]....
        /*04d0*/ 	.word	0xffffffff


	//   ....[80]....
        /*04d4*/ 	.word	0xffffffff


	//   ....[81]....
        /*04d8*/ 	.word	0xffffffff


	//   ....[82]....
        /*04dc*/ 	.word	0xffffffff


	//   ....[83]....
        /*04e0*/ 	.word	0xffffffff


	//   ....[84]....
        /*04e4*/ 	.word	0xffffffff


	//   ....[85]....
        /*04e8*/ 	.word	0xffffffff


	//   ....[86]....
        /*04ec*/ 	.word	0xffffffff


	//   ....[87]....
        /*04f0*/ 	.word	0xffffffff


	//   ....[88]....
        /*04f4*/ 	.word	0xffffffff


	//   ....[89]....
        /*04f8*/ 	.word	0xffffffff


	//   ....[90]....
        /*04fc*/ 	.word	0xffffffff


	//   ....[91]....
        /*0500*/ 	.word	0xffffffff


	//   ....[92]....
        /*0504*/ 	.word	0xffffffff


	//   ....[93]....
        /*0508*/ 	.word	0xffffffff


	//   ....[94]....
        /*050c*/ 	.word	0xffffffff


	//   ....[95]....
        /*0510*/ 	.word	0xffffffff


	//   ....[96]....
        /*0514*/ 	.word	0xffffffff


	//   ....[97]....
        /*0518*/ 	.word	0xffffffff


	//   ....[98]....
        /*051c*/ 	.word	0xffffffff


	//   ....[99]....
        /*0520*/ 	.word	0xffffffff


	//   ....[100]....
        /*0524*/ 	.word	0xffffffff


	//   ....[101]....
        /*0528*/ 	.word	0xffffffff


	//   ....[102]....
        /*052c*/ 	.word	0xffffffff


	//   ....[103]....
        /*0530*/ 	.word	0xffffffff


	//   ....[104]....
        /*0534*/ 	.word	0xffffffff


	//   ....[105]....
        /*0538*/ 	.word	0xffffffff


	//   ....[106]....
        /*053c*/ 	.word	0xffffffff


	//   ....[107]....
        /*0540*/ 	.word	0xffffffff


	//   ....[108]....
        /*0544*/ 	.word	0xffffffff


	//   ....[109]....
        /*0548*/ 	.word	0xffffffff


	//   ....[110]....
        /*054c*/ 	.word	0xffffffff


	//   ....[111]....
        /*0550*/ 	.word	0xffffffff


	//   ....[112]....
        /*0554*/ 	.word	0xffffffff


	//   ....[113]....
        /*0558*/ 	.word	0xffffffff


	//   ....[114]....
        /*055c*/ 	.word	0xffffffff


	//   ....[115]....
        /*0560*/ 	.word	0xffffffff


	//   ....[116]....
        /*0564*/ 	.word	0xffffffff


	//   ....[117]....
        /*0568*/ 	.word	0xffffffff


	//   ....[118]....
        /*056c*/ 	.word	0xffffffff


	//   ....[119]....
        /*0570*/ 	.word	0xffffffff


	//   ....[120]....
        /*0574*/ 	.word	0xffffffff


	//   ....[121]....
        /*0578*/ 	.word	0xffffffff


	//   ....[122]....
        /*057c*/ 	.word	0xffffffff


	//   ....[123]....
        /*0580*/ 	.word	0xffffffff


	//   ....[124]....
        /*0584*/ 	.word	0xffffffff


	//   ....[125]....
        /*0588*/ 	.word	0xffffffff


	//   ....[126]....
        /*058c*/ 	.word	0xffffffff


	//   ....[127]....
        /*0590*/ 	.word	0xffffffff


	//   ....[128]....
        /*0594*/ 	.word	0xffffffff


	//   ....[129]....
        /*0598*/ 	.word	0xffffffff


	//   ....[130]....
        /*059c*/ 	.word	0xffffffff


	//   ....[131]....
        /*05a0*/ 	.word	0xffffffff


	//   ....[132]....
        /*05a4*/ 	.word	0xffffffff


	//   ....[133]....
        /*05a8*/ 	.word	0xffffffff


	//   ....[134]....
        /*05ac*/ 	.word	0xffffffff


	//   ....[135]....
        /*05b0*/ 	.word	0xffffffff


	//   ....[136]....
        /*05b4*/ 	.word	0xffffffff


	//   ....[137]....
        /*05b8*/ 	.word	0xffffffff


	//   ....[138]....
        /*05bc*/ 	.word	0xffffffff


	//   ....[139]....
        /*05c0*/ 	.word	0xffffffff


	//   ....[140]....
        /*05c4*/ 	.word	0xffffffff


	//   ....[141]....
        /*05c8*/ 	.word	0xffffffff


	//   ....[142]....
        /*05cc*/ 	.word	0xffffffff


	//   ....[143]....
        /*05d0*/ 	.word	0xffffffff


	//   ....[144]....
        /*05d4*/ 	.word	0xffffffff


	//   ....[145]....
        /*05d8*/ 	.word	0xffffffff


	//   ....[146]....
        /*05dc*/ 	.word	0xffffffff


	//   ....[147]....
        /*05e0*/ 	.word	0xffffffff


	//   ....[148]....
        /*05e4*/ 	.word	0xffffffff


	//   ....[149]....
        /*05e8*/ 	.word	0xffffffff


	//   ....[150]....
        /*05ec*/ 	.word	0xffffffff


	//   ....[151]....
        /*05f0*/ 	.word	0xffffffff


	//   ....[152]....
        /*05f4*/ 	.word	0xffffffff


	//   ....[153]....
        /*05f8*/ 	.word	0xffffffff


	//   ....[154]....
        /*05fc*/ 	.word	0xffffffff


	//   ....[155]....
        /*0600*/ 	.word	0xffffffff


	//   ....[156]....
        /*0604*/ 	.word	0xffffffff


	//   ....[157]....
        /*0608*/ 	.word	0x0500000f


	//   ....[158]....
        /*060c*/ 	.word	0x0500000f


	//   ....[159]....
        /*0610*/ 	.word	0x0500000f


	//   ....[160]....
        /*0614*/ 	.word	0x0500000f


	//   ....[161]....
        /*0618*/ 	.word	0x0500000f


	//   ....[162]....
        /*061c*/ 	.word	0x0500000f


	//   ....[163]....
        /*0620*/ 	.word	0x0500000f


	//   ....[164]....
        /*0624*/ 	.word	0x0500000f


	//   ....[165]....
        /*0628*/ 	.word	0x0500000f


	//   ....[166]....
        /*062c*/ 	.word	0x0500000f


	//   ....[167]....
        /*0630*/ 	.word	0x0500000f


	//   ....[168]....
        /*0634*/ 	.word	0x0500000f


	//   ....[169]....
        /*0638*/ 	.word	0x0500000f


	//   ....[170]....
        /*063c*/ 	.word	0x0500000f


	//   ....[171]....
        /*0640*/ 	.word	0x0500000f


	//   ....[172]....
        /*0644*/ 	.word	0x0500000f


	//   ....[173]....
        /*0648*/ 	.word	0x0500000f


	//   ....[174]....
        /*064c*/ 	.word	0x0500000f


	//   ....[175]....
        /*0650*/ 	.word	0x0500000f


	//   ....[176]....
        /*0654*/ 	.word	0x0500000f


	//   ....[177]....
        /*0658*/ 	.word	0x0500000f


	//   ....[178]....
        /*065c*/ 	.word	0x0500000f


	//   ....[179]....
        /*0660*/ 	.word	0x0500000f


	//   ....[180]....
        /*0664*/ 	.word	0x0500000f


	//   ....[181]....
        /*0668*/ 	.word	0x0500000f


	//   ....[182]....
        /*066c*/ 	.word	0x0500000f


	//   ....[183]....
        /*0670*/ 	.word	0x0500000f


	//   ....[184]....
        /*0674*/ 	.word	0x0500000f


	//   ....[185]....
        /*0678*/ 	.word	0x0500000f


	//   ....[186]....
        /*067c*/ 	.word	0x0500000f


	//   ....[187]....
        /*0680*/ 	.word	0x0500000f


	//   ....[188]....
        /*0684*/ 	.word	0x0500000f


	//   ....[189]....
        /*0688*/ 	.word	0x0500000f


	//   ....[190]....
        /*068c*/ 	.word	0x0500000f


	//   ....[191]....
        /*0690*/ 	.word	0x0500000f


	//   ....[192]....
        /*0694*/ 	.word	0x0500000f


	//   ....[193]....
        /*0698*/ 	.word	0x0500000f


	//   ....[194]....
        /*069c*/ 	.word	0x0500000f


	//   ....[195]....
        /*06a0*/ 	.word	0x0500000f


	//   ....[196]....
        /*06a4*/ 	.word	0x0500000f


	//   ....[197]....
        /*06a8*/ 	.word	0x0500000f


	//   ....[198]....
        /*06ac*/ 	.word	0x0500000f


	//   ....[199]....
        /*06b0*/ 	.word	0x0500000f


	//   ....[200]....
        /*06b4*/ 	.word	0x0500000f


	//   ....[201]....
        /*06b8*/ 	.word	0x0500000f


	//   ....[202]....
        /*06bc*/ 	.word	0x0500000f


	//   ....[203]....
        /*06c0*/ 	.word	0x0500000f


	//   ....[204]....
        /*06c4*/ 	.word	0x0500000f


	//   ....[205]....
        /*06c8*/ 	.word	0x0500000f


	//   ....[206]....
        /*06cc*/ 	.word	0x0500000f


	//   ....[207]....
        /*06d0*/ 	.word	0x0500000f


	//   ....[208]....
        /*06d4*/ 	.word	0x0500000f


	//   ....[209]....
        /*06d8*/ 	.word	0x0500000f


	//   ....[210]....
        /*06dc*/ 	.word	0x0500000f


	//   ....[211]....
        /*06e0*/ 	.word	0x0500000f


	//   ....[212]....
        /*06e4*/ 	.word	0x0500000f


	//   ....[213]....
        /*06e8*/ 	.word	0x0500000f


	//   ....[214]....
        /*06ec*/ 	.word	0x0500000f


	//   ....[215]....
        /*06f0*/ 	.word	0x0500000f


	//   ....[216]....
        /*06f4*/ 	.word	0x0500000f


	//   ....[217]....
        /*06f8*/ 	.word	0x0500000f


	//   ....[218]....
        /*06fc*/ 	.word	0x0500000f


	//   ....[219]....
        /*0700*/ 	.word	0x0500000f


	//   ....[220]....
        /*0704*/ 	.word	0x0500000f


	//   ....[221]....
        /*0708*/ 	.word	0x0500000f


	//   ....[222]....
        /*070c*/ 	.word	0x0500000f


	//   ....[223]....
        /*0710*/ 	.word	0x0500000f


	//   ....[224]....
        /*0714*/ 	.word	0x0500000f


	//   ....[225]....
        /*0718*/ 	.word	0x0500000f


	//   ....[226]....
        /*071c*/ 	.word	0x0500000f


	//   ....[227]....
        /*0720*/ 	.word	0x0500000f


	//   ....[228]....
        /*0724*/ 	.word	0x0500000f


	//   ....[229]....
        /*0728*/ 	.word	0x0500000f


	//   ....[230]....
        /*072c*/ 	.word	0x0500000f


	//   ....[231]....
        /*0730*/ 	.word	0x0500000f


	//   ....[232]....
        /*0734*/ 	.word	0x0500000f


	//   ....[233]....
        /*0738*/ 	.word	0x0500000f


	//   ....[234]....
        /*073c*/ 	.word	0x0500000f


	//   ....[235]....
        /*0740*/ 	.word	0x0500000f


	//   ....[236]....
        /*0744*/ 	.word	0x0500000f


	//   ....[237]....
        /*0748*/ 	.word	0x0500000f


	//   ....[238]....
        /*074c*/ 	.word	0x0500000f


	//   ....[239]....
        /*0750*/ 	.word	0x0500000f


	//----- nvinfo : EIATTR_COOP_GROUP_INSTR_OFFSETS
	.align		4
.L_848:
        /*0754*/ 	.byte	0x04, 0x28
        /*0756*/ 	.short	(.L_850 - .L_849)


	//   ....[0]....
.L_849:
        /*0758*/ 	.word	0x00000060


	//   ....[1]....
        /*075c*/ 	.word	0x00000140


	//   ....[2]....
        /*0760*/ 	.word	0x00000190


	//   ....[3]....
        /*0764*/ 	.word	0x00000380


	//   ....[4]....
        /*0768*/ 	.word	0x000004e0


	//   ....[5]....
        /*076c*/ 	.word	0x00000600


	//   ....[6]....
        /*0770*/ 	.word	0x00000760


	//   ....[7]....
        /*0774*/ 	.word	0x000034f0


	//   ....[8]....
        /*0778*/ 	.word	0x00003500


	//   ....[9]....
        /*077c*/ 	.word	0x00003f30


	//   ....[10]....
        /*0780*/ 	.word	0x00003f40


	//   ....[11]....
        /*0784*/ 	.word	0x00004910


	//   ....[12]....
        /*0788*/ 	.word	0x00004920


	//   ....[13]....
        /*078c*/ 	.word	0x00004ce0


	//   ....[14]....
        /*0790*/ 	.word	0x00004cf0


	//   ....[15]....
        /*0794*/ 	.word	0x00006130


	//   ....[16]....
        /*0798*/ 	.word	0x00008680


	//   ....[17]....
        /*079c*/ 	.word	0x00008df0


	//   ....[18]....
        /*07a0*/ 	.word	0x00008e00


	//   ....[19]....
        /*07a4*/ 	.word	0x00008e10


	//   ....[20]....
        /*07a8*/ 	.word	0x00008e20


	//   ....[21]....
        /*07ac*/ 	.word	0x00009140


	//   ....[22]....
        /*07b0*/ 	.word	0x00009150


	//   ....[23]....
        /*07b4*/ 	.word	0x00009160


	//   ....[24]....
        /*07b8*/ 	.word	0x00009170


	//   ....[25]....
        /*07bc*/ 	.word	0x0000a3d0


	//   ....[26]....
        /*07c0*/ 	.word	0x0000a3f0


	//   ....[27]....
        /*07c4*/ 	.word	0x0000a400


	//   ....[28]....
        /*07c8*/ 	.word	0x0000a410


	//   ....[29]....
        /*07cc*/ 	.word	0x0000a4f0


	//   ....[30]....
        /*07d0*/ 	.word	0x0000a510


	//   ....[31]....
        /*07d4*/ 	.word	0x0000a520


	//   ....[32]....
        /*07d8*/ 	.word	0x0000a5a0


	//   ....[33]....
        /*07dc*/ 	.word	0x0000be80


	//   ....[34]....
        /*07e0*/ 	.word	0x0000c690


	//   ....[35]....
        /*07e4*/ 	.word	0x0000cd50


	//   ....[36]....
        /*07e8*/ 	.word	0x0000cd80


	//   ....[37]....
        /*07ec*/ 	.word	0x0000cf90


	//   ....[38]....
        /*07f0*/ 	.word	0x0000cff0


	//   ....[39]....
        /*07f4*/ 	.word	0x0000d970


	//   ....[40]....
        /*07f8*/ 	.word	0x0000e2c0


	//   ....[41]....
        /*07fc*/ 	.word	0x0000e6b0


	//   ....[42]....
        /*0800*/ 	.word	0x0000ef20


	//   ....[43]....
        /*0804*/ 	.word	0x0000f030


	//   ....[44]....
        /*0808*/ 	.word	0x0000f470


	//   ....[45]....
        /*080c*/ 	.word	0x0000f4d0


	//   ....[46]....
        /*0810*/ 	.word	0x00010640


	//   ....[47]....
        /*0814*/ 	.word	0x00011220


	//   ....[48]....
        /*0818*/ 	.word	0x00011280


	//   ....[49]....
        /*081c*/ 	.word	0x00011a90


	//   ....[50]....
        /*0820*/ 	.word	0x00011b00


	//   ....[51]....
        /*0824*/ 	.word	0x000127b0


	//   ....[52]....
        /*0828*/ 	.word	0x00012ef0


	//   ....[53]....
        /*082c*/ 	.word	0x00013320


	//   ....[54]....
        /*0830*/ 	.word	0x00013a00


	//   ....[55]....
        /*0834*/ 	.word	0x00013af0


	//   ....[56]....
        /*0838*/ 	.word	0x00013ef0


	//   ....[57]....
        /*083c*/ 	.word	0x00013f50


	//   ....[58]....
        /*0840*/ 	.word	0x000150e0


	//   ....[59]....
        /*0844*/ 	.word	0x000151f0


	//   ....[60]....
        /*0848*/ 	.word	0x00015210


	//   ....[61]....
        /*084c*/ 	.word	0x00015380


	//   ....[62]....
        /*0850*/ 	.word	0x00015550


	//   ....[63]....
        /*0854*/ 	.word	0x000169d0


	//   ....[64]....
        /*0858*/ 	.word	0x00016d80


	//   ....[65]....
        /*085c*/ 	.word	0x00016d90


	//   ....[66]....
        /*0860*/ 	.word	0x00016da0


	//   ....[67]....
        /*0864*/ 	.word	0x00016db0


	//   ....[68]....
        /*0868*/ 	.word	0x00017ae0


	//   ....[69]....
        /*086c*/ 	.word	0x00017b00


	//   ....[70]....
        /*0870*/ 	.word	0x00017da0


	//   ....[71]....
        /*0874*/ 	.word	0x00017dc0


	//   ....[72]....
        /*0878*/ 	.word	0x00018770


	//   ....[73]....
        /*087c*/ 	.word	0x000187b0


	//   ....[74]....
        /*0880*/ 	.word	0x00019150


	//   ....[75]....
        /*0884*/ 	.word	0x00019170


	//   ....[76]....
        /*0888*/ 	.word	0x0001a620


	//   ....[77]....
        /*088c*/ 	.word	0x0001a650


	//   ....[78]....
        /*0890*/ 	.word	0x0001a8d0


	//   ....[79]....
        /*0894*/ 	.word	0x0001a8f0


	//   ....[80]....
        /*0898*/ 	.word	0x0001aba0


	//   ....[81]....
        /*089c*/ 	.word	0x0001ad90


	//   ....[82]....
        /*08a0*/ 	.word	0x0001adc0


	//   ....[83]....
        /*08a4*/ 	.word	0x0001adf0


	//   ....[84]....
        /*08a8*/ 	.word	0x0001ae20


	//   ....[85]....
        /*08ac*/ 	.word	0x0001ae50


	//   ....[86]....
        /*08b0*/ 	.word	0x0001ae80


	//   ....[87]....
        /*08b4*/ 	.word	0x0001b010


	//   ....[88]....
        /*08b8*/ 	.word	0x0001b040


	//   ....[89]....
        /*08bc*/ 	.word	0x0001b070


	//   ....[90]....
        /*08c0*/ 	.word	0x0001b0a0


	//   ....[91]....
        /*08c4*/ 	.word	0x0001b0d0


	//   ....[92]....
        /*08c8*/ 	.word	0x0001b100


	//   ....[93]....
        /*08cc*/ 	.word	0x0001b190


	//   ....[94]....
        /*08d0*/ 	.word	0x0001b1c0


	//   ....[95]....
        /*08d4*/ 	.word	0x0001b1d0


	//   ....[96]....
        /*08d8*/ 	.word	0x0001b210


	//   ....[97]....
        /*08dc*/ 	.word	0x0001c9d0


	//   ....[98]....
        /*08e0*/ 	.word	0x0001f800


	//   ....[99]....
        /*08e4*/ 	.word	0x0001f820


	//   ....[100]....
        /*08e8*/ 	.word	0x0001f8b0


	//   ....[101]....
        /*08ec*/ 	.word	0x0001f8d0


	//   ....[102]....
        /*08f0*/ 	.word	0x0001f950


	//   ....[103]....
        /*08f4*/ 	.word	0x0001f970


	//   ....[104]....
        /*08f8*/ 	.word	0x0001f980


	//   ....[105]....
        /*08fc*/ 	.word	0x0001f990


	//   ....[106]....
        /*0900*/ 	.word	0x00020180


	//   ....[107]....
        /*0904*/ 	.word	0x000201b0


	//   ....[108]....
        /*0908*/ 	.word	0x00020250


	//   ....[109]....
        /*090c*/ 	.word	0x00020270


	//   ....[110]....
        /*0910*/ 	.word	0x000202f0


	//   ....[111]....
        /*0914*/ 	.word	0x00020310


	//   ....[112]....
        /*0918*/ 	.word	0x00020320


	//   ....[113]....
        /*091c*/ 	.word	0x00020330


	//   ....[114]....
        /*0920*/ 	.word	0x000207b0


	//   ....[115]....
        /*0924*/ 	.word	0x00020870


	//   ....[116]....
        /*0928*/ 	.word	0x000209c0


	//   ....[117]....
        /*092c*/ 	.word	0x00020a00


	//   ....[118]....
        /*0930*/ 	.word	0x00020a10


	//   ....[119]....
        /*0934*/ 	.word	0x00020a20


	//   ....[120]....
        /*0938*/ 	.word	0x00020b70


	//   ....[121]....
        /*093c*/ 	.word	0x00020cc0


	//   ....[122]....
        /*0940*/ 	.word	0x000214c0


	//   ....[123]....
        /*0944*/ 	.word	0x000214e0


	//   ....[124]....
        /*0948*/ 	.word	0x00021530


	//   ....[125]....
        /*094c*/ 	.word	0x00021540


	//   ....[126]....
        /*0950*/ 	.word	0x00021580


	//   ....[127]....
        /*0954*/ 	.word	0x00021590


	//   ....[128]....
        /*0958*/ 	.word	0x000215a0


	//   ....[129]....
        /*095c*/ 	.word	0x000215e0


	//   ....[130]....
        /*0960*/ 	.word	0x000218e0


	//   ....[131]....
        /*0964*/ 	.word	0x00021920


	//   ....[132]....
        /*0968*/ 	.word	0x00021940


	//   ....[133]....
        /*096c*/ 	.word	0x00021960


	//   ....[134]....
        /*0970*/ 	.word	0x00021990


	//   ....[135]....
        /*0974*/ 	.word	0x000219b0


	//   ....[136]....
        /*0978*/ 	.word	0x00021ab0


	//   ....[137]....
        /*097c*/ 	.word	0x00021c00


	//   ....[138]....
        /*0980*/ 	.word	0x00022240


	//   ....[139]....
        /*0984*/ 	.word	0x00022270


	//   ....[140]....
        /*0988*/ 	.word	0x000222d0


	//   ....[141]....
        /*098c*/ 	.word	0x00022300


	//   ....[142]....
        /*0990*/ 	.word	0x00022330


	//   ....[143]....
        /*0994*/ 	.word	0x00022360


	//   ....[144]....
        /*0998*/ 	.word	0x00022390


	//   ....[145]....
        /*099c*/ 	.word	0x000223c0


	//   ....[146]....
        /*09a0*/ 	.word	0x00022560


	//   ....[147]....
        /*09a4*/ 	.word	0x00022590


	//   ....[148]....
        /*09a8*/ 	.word	0x000225c0


	//   ....[149]....
        /*09ac*/ 	.word	0x000225f0


	//   ....[150]....
        /*09b0*/ 	.word	0x00022620


	//   ....[151]....
        /*09b4*/ 	.word	0x00022650


	//   ....[152]....
        /*09b8*/ 	.word	0x00022710


	//   ....[153]....
        /*09bc*/ 	.word	0x00022730


	//   ....[154]....
        /*09c0*/ 	.word	0x00022750


	//   ....[155]....
        /*09c4*/ 	.word	0x000227b0


	//   ....[156]....
        /*09c8*/ 	.word	0x000231d0


	//   ....[157]....
        /*09cc*/ 	.word	0x000234f0


	//   ....[158]....
        /*09d0*/ 	.word	0x00023580


	//   ....[159]....
        /*09d4*/ 	.word	0x00023670


	//   ....[160]....
        /*09d8*/ 	.word	0x00023700


	//   ....[161]....
        /*09dc*/ 	.word	0x000237e0


	//   ....[162]....
        /*09e0*/ 	.word	0x00023870


	//   ....[163]....
        /*09e4*/ 	.word	0x000239f0


	//   ....[164]....
        /*09e8*/ 	.word	0x00023a80


	//   ....[165]....
        /*09ec*/ 	.word	0x00023ad0


	//   ....[166]....
        /*09f0*/ 	.word	0x00023b20


	//   ....[167]....
        /*09f4*/ 	.word	0x00023bc0


	//   ....[168]....
        /*09f8*/ 	.word	0x00023c50


	//   ....[169]....
        /*09fc*/ 	.word	0x00023ca0


	//   ....[170]....
        /*0a00*/ 	.word	0x00023cf0


	//   ....[171]....
        /*0a04*/ 	.word	0x00023df0


	//   ....[172]....
        /*0a08*/ 	.word	0x00023ea0


	//   ....[173]....
        /*0a0c*/ 	.word	0x00023f20


	//   ....[174]....
        /*0a10*/ 	.word	0x00023f90


	//   ....[175]....
        /*0a14*/ 	.word	0x000240f0


	//   ....[176]....
        /*0a18*/ 	.word	0x00024240


	//   ....[177]....
        /*0a1c*/ 	.word	0x00024290


	//   ....[178]....
        /*0a20*/ 	.word	0x000242e0


	//   ....[179]....
        /*0a24*/ 	.word	0x00024660


	//   ....[180]....
        /*0a28*/ 	.word	0x00024940


	//   ....[181]....
        /*0a2c*/ 	.word	0x00024a30


	//   ....[182]....
        /*0a30*/ 	.word	0x00024ad0


	//   ....[183]....
        /*0a34*/ 	.word	0x00024b30


	//   ....[184]....
        /*0a38*/ 	.word	0x00024c20


	//   ....[185]....
        /*0a3c*/ 	.word	0x00024c90


	//   ....[186]....
        /*0a40*/ 	.word	0x00024d80


	//   ....[187]....
        /*0a44*/ 	.word	0x00024df0


	//   ....[188]....
        /*0a48*/ 	.word	0x00024e90


	//   ....[189]....
        /*0a4c*/ 	.word	0x00024f80


	//   ....[190]....
        /*0a50*/ 	.word	0x00024ff0


	//   ....[191]....
        /*0a54*/ 	.word	0x00025050


	//   ....[192]....
        /*0a58*/ 	.word	0x00025140


	//   ....[193]....
        /*0a5c*/ 	.word	0x000251a0


	//   ....[194]....
        /*0a60*/ 	.word	0x000252a0


	//   ....[195]....
        /*0a64*/ 	.word	0x00025300


	//   ....[196]....
        /*0a68*/ 	.word	0x000253a0


	//   ....[197]....
        /*0a6c*/ 	.word	0x00025520


	//   ....[198]....
        /*0a70*/ 	.word	0x00025620


	//   ....[199]....
        /*0a74*/ 	.word	0x000258a0


	//   ....[200]....
        /*0a78*/ 	.word	0x000258f0


	//   ....[201]....
        /*0a7c*/ 	.word	0x00025ac0


	//   ....[202]....
        /*0a80*/ 	.word	0x00025b10


	//   ....[203]....
        /*0a84*/ 	.word	0x00025ce0


	//   ....[204]....
        /*0a88*/ 	.word	0x00025d30


	//   ....[205]....
        /*0a8c*/ 	.word	0x00025e20


	//   ....[206]....
        /*0a90*/ 	.word	0x00025ec0


	//   ....[207]....
        /*0a94*/ 	.word	0x00025f20


	//   ....[208]....
        /*0a98*/ 	.word	0x00025fd0


	//   ....[209]....
        /*0a9c*/ 	.word	0x00026030


	//   ....[210]....
        /*0aa0*/ 	.word	0x000260e0


	//   ....[211]....
        /*0aa4*/ 	.word	0x00026140


	//   ....[212]....
        /*0aa8*/ 	.word	0x000261f0


	//   ....[213]....
        /*0aac*/ 	.word	0x000262e0


	//   ....[214]....
        /*0ab0*/ 	.word	0x000263c0


	//   ....[215]....
        /*0ab4*/ 	.word	0x000264d0


	//   ....[216]....
        /*0ab8*/ 	.word	0x000265d0


	//   ....[217]....
        /*0abc*/ 	.word	0x00026700


	//   ....[218]....
        /*0ac0*/ 	.word	0x000267e0


	//   ....[219]....
        /*0ac4*/ 	.word	0x000268e0


	//   ....[220]....
        /*0ac8*/ 	.word	0x000269c0


	//   ....[221]....
        /*0acc*/ 	.word	0x00026a50


	//   ....[222]....
        /*0ad0*/ 	.word	0x00026af0


	//   ....[223]....
        /*0ad4*/ 	.word	0x00026c60


	//   ....[224]....
        /*0ad8*/ 	.word	0x00026cd0


	//   ....[225]....
        /*0adc*/ 	.word	0x00026d40


	//   ....[226]....
        /*0ae0*/ 	.word	0x00026db0


	//   ....[227]....
        /*0ae4*/ 	.word	0x00026e20


	//   ....[228]....
        /*0ae8*/ 	.word	0x00026ea0


	//   ....[229]....
        /*0aec*/ 	.word	0x00026f20


	//   ....[230]....
        /*0af0*/ 	.word	0x00026fb0


	//   ....[231]....
        /*0af4*/ 	.word	0x00027020


	//   ....[232]....
        /*0af8*/ 	.word	0x00027090


	//   ....[233]....
        /*0afc*/ 	.word	0x00027100


	//   ....[234]....
        /*0b00*/ 	.word	0x00027180


	//   ....[235]....
        /*0b04*/ 	.word	0x000271f0


	//   ....[236]....
        /*0b08*/ 	.word	0x000272a0


	//   ....[237]....
        /*0b0c*/ 	.word	0x000272f0


	//   ....[238]....
        /*0b10*/ 	.word	0x00027380


	//   ....[239]....
        /*0b14*/ 	.word	0x000274b0


	//----- nvinfo : EIATTR_REG_RECONFIG
	.align		4
.L_850:
        /*0b18*/ 	.byte	0x01, 0x54
	.zero		2


	//----- nvinfo : EIATTR_SYSCALL_OFFSETS
	.align		4
        /*0b1c*/ 	.byte	0x04, 0x46
        /*0b1e*/ 	.short	(.L_852 - .L_851)


	//   ....[0]....
.L_851:
        /*0b20*/ 	.word	0x000027b0


	//   ....[1]....
        /*0b24*/ 	.word	0x00002900


	//   ....[2]....
        /*0b28*/ 	.word	0x00008830


	//   ....[3]....
        /*0b2c*/ 	.word	0x00008b60


	//   ....[4]....
        /*0b30*/ 	.word	0x0001ebf0


	//   ....[5]....
        /*0b34*/ 	.word	0x0001ed40


	//   ....[6]....
        /*0b38*/ 	.word	0x0001ee30


	//   ....[7]....
        /*0b3c*/ 	.word	0x0001fde0


	//----- nvinfo : EIATTR_MBARRIER_INSTR_OFFSETS
	.align		4
.L_852:
        /*0b40*/ 	.byte	0x04, 0x39
        /*0b42*/ 	.short	(.L_854 - .L_853)


	//   ....[0]....
.L_853:
        /*0b44*/ 	.word	0x00000270
        /*0b48*/ 	.word	0x000000ff
        /*0b4c*/ 	.word	0x00028c00
        /*0b50*/ 	.short	0x0100
        /*0b52*/ 	.byte	0x08
	.zero		1


	//   ....[1]....
        /*0b54*/ 	.word	0x00000280
        /*0b58*/ 	.word	0x000000ff
        /*0b5c*/ 	.word	0x00028c20
        /*0b60*/ 	.short	0x0100
        /*0b62*/ 	.byte	0x08
	.zero		1


	//   ....[2]....
        /*0b64*/ 	.word	0x00000330
        /*0b68*/ 	.word	0x000000ff
        /*0b6c*/ 	.word	0x00028c30
        /*0b70*/ 	.short	0x0100
        /*0b72*/ 	.byte	0x06
	.zero		1


	//   ....[3]....
        /*0b74*/ 	.word	0x00000340
        /*0b78*/ 	.word	0x000000ff
        /*0b7c*/ 	.word	0x00028c40
        /*0b80*/ 	.short	0x0100
        /*0b82*/ 	.byte	0x06
	.zero		1


	//   ....[4]....
        /*0b84*/ 	.word	0x00000350
        /*0b88*/ 	.word	0x000000ff
        /*0b8c*/ 	.word	0x00028c38
        /*0b90*/ 	.short	0x0100
        /*0b92*/ 	.byte	0x06
	.zero		1


	//   ....[5]....
        /*0b94*/ 	.word	0x00000360
        /*0b98*/ 	.word	0x000000ff
        /*0b9c*/ 	.word	0x00028c48
        /*0ba0*/ 	.short	0x0100
        /*0ba2*/ 	.byte	0x06
	.zero		1


	//   ....[6]....
        /*0ba4*/ 	.word	0x00000490
        /*0ba8*/ 	.word	0x000000ff
        /*0bac*/ 	.word	0x00028c50
        /*0bb0*/ 	.short	0x0100
        /*0bb2*/ 	.byte	0x08
	.zero		1


	//   ....[7]....
        /*0bb4*/ 	.word	0x000004a0
        /*0bb8*/ 	.word	0x000000ff
        /*0bbc*/ 	.word	0x00028c60
        /*0bc0*/ 	.short	0x0100
        /*0bc2*/ 	.byte	0x08
	.zero		1


	//   ....[8]....
        /*0bc4*/ 	.word	0x000004b0
        /*0bc8*/ 	.word	0x000000ff
        /*0bcc*/ 	.word	0x00028c58
        /*0bd0*/ 	.short	0x0100
        /*0bd2*/ 	.byte	0x08
	.zero		1


	//   ....[9]....
        /*0bd4*/ 	.word	0x000004c0
        /*0bd8*/ 	.word	0x000000ff
        /*0bdc*/ 	.word	0x00028c68
        /*0be0*/ 	.short	0x0100
        /*0be2*/ 	.byte	0x08
	.zero		1


	//   ....[10]....
        /*0be4*/ 	.word	0x000005b0
        /*0be8*/ 	.word	0x000000ff
        /*0bec*/ 	.word	0x00028c70
        /*0bf0*/ 	.short	0x0100
        /*0bf2*/ 	.byte	0x06
	.zero		1


	//   ....[11]....
        /*0bf4*/ 	.word	0x000005c0
        /*0bf8*/ 	.word	0x000000ff
        /*0bfc*/ 	.word	0x00028c80
        /*0c00*/ 	.short	0x0100
        /*0c02*/ 	.byte	0x06
	.zero		1


	//   ....[12]....
        /*0c04*/ 	.word	0x000005d0
        /*0c08*/ 	.word	0x000000ff
        /*0c0c*/ 	.word	0x00028c78
        /*0c10*/ 	.short	0x0100
        /*0c12*/ 	.byte	0x06
	.zero		1


	//   ....[13]....
        /*0c14*/ 	.word	0x000005e0
        /*0c18*/ 	.word	0x000000ff
        /*0c1c*/ 	.word	0x00028c88
        /*0c20*/ 	.short	0x0100
        /*0c22*/ 	.byte	0x06
	.zero		1


	//   ....[14]....
        /*0c24*/ 	.word	0x00000710
        /*0c28*/ 	.word	0x000000ff
        /*0c2c*/ 	.word	0x00028c90
        /*0c30*/ 	.short	0x0100
        /*0c32*/ 	.byte	0x08
	.zero		1


	//   ....[15]....
        /*0c34*/ 	.word	0x00000720
        /*0c38*/ 	.word	0x000000ff
        /*0c3c*/ 	.word	0x00028ca0
        /*0c40*/ 	.short	0x0100
        /*0c42*/ 	.byte	0x08
	.zero		1


	//   ....[16]....
        /*0c44*/ 	.word	0x00000730
        /*0c48*/ 	.word	0x000000ff
        /*0c4c*/ 	.word	0x00028c98
        /*0c50*/ 	.short	0x0100
        /*0c52*/ 	.byte	0x08
	.zero		1


	//   ....[17]....
        /*0c54*/ 	.word	0x00000740
        /*0c58*/ 	.word	0x000000ff
        /*0c5c*/ 	.word	0x00028ca8
        /*0c60*/ 	.short	0x0100
        /*0c62*/ 	.byte	0x08
	.zero		1


	//   ....[18]....
        /*0c64*/ 	.word	0x00000870
        /*0c68*/ 	.word	0x000000ff
        /*0c6c*/ 	.word	0x00028cb0
        /*0c70*/ 	.short	0x0100
        /*0c72*/ 	.byte	0x08
	.zero		1


	//   ....[19]....
        /*0c74*/ 	.word	0x00000880
        /*0c78*/ 	.word	0x000000ff
        /*0c7c*/ 	.word	0x00028cc0
        /*0c80*/ 	.short	0x0100
        /*0c82*/ 	.byte	0x08
	.zero		1


	//   ....[20]....
        /*0c84*/ 	.word	0x00000890
        /*0c88*/ 	.word	0x000000ff
        /*0c8c*/ 	.word	0x00028cb8
        /*0c90*/ 	.short	0x0100
        /*0c92*/ 	.byte	0x08
	.zero		1


	//   ....[21]....
        /*0c94*/ 	.word	0x000008a0
        /*0c98*/ 	.word	0x000000ff
        /*0c9c*/ 	.word	0x00028cc8
        /*0ca0*/ 	.short	0x0100
        /*0ca2*/ 	.byte	0x08
	.zero		1


	//   ....[22]....
        /*0ca4*/ 	.word	0x000034a0
        /*0ca8*/ 	.word	0x0000003d
        /*0cac*/ 	.word	0x00028c90
        /*0cb0*/ 	.short	0x010a
        /*0cb2*/ 	.byte	0x3f
	.zero		1


	//   ....[23]....
        /*0cb4*/ 	.word	0x00003ee0
        /*0cb8*/ 	.word	0x0000003d
        /*0cbc*/ 	.word	0x00028c90
        /*0cc0*/ 	.short	0x010a
        /*0cc2*/ 	.byte	0x3f
	.zero		1


	//   ....[24]....
        /*0cc4*/ 	.word	0x00004780
        /*0cc8*/ 	.word	0x0000003d
        /*0ccc*/ 	.word	0x00028c90
        /*0cd0*/ 	.short	0x010a
        /*0cd2*/ 	.byte	0x3f
	.zero		1


	//   ....[25]....
        /*0cd4*/ 	.word	0x00004b40
        /*0cd8*/ 	.word	0x00000004
        /*0cdc*/ 	.word	0x00000000
        /*0ce0*/ 	.short	0x0101
        /*0ce2*/ 	.byte	0x3f
	.zero		1


	//   ....[26]....
        /*0ce4*/ 	.word	0x00004b80
        /*0ce8*/ 	.word	0x0000003d
        /*0cec*/ 	.word	0x00028cb0
        /*0cf0*/ 	.short	0x010a
        /*0cf2*/ 	.byte	0x3f
	.zero		1


	//   ....[27]....
        /*0cf4*/ 	.word	0x00005550
        /*0cf8*/ 	.word	0x0000003d
        /*0cfc*/ 	.word	0x00000000
        /*0d00*/ 	.short	0x0101
        /*0d02*/ 	.byte	0x3f
	.zero		1


	//   ....[28]....
        /*0d04*/ 	.word	0x00006250
        /*0d08*/ 	.word	0x0000000c
        /*0d0c*/ 	.word	0x00028c50
        /*0d10*/ 	.short	0x010a
        /*0d12*/ 	.byte	0x3f
	.zero		1


	//   ....[29]....
        /*0d14*/ 	.word	0x00006610
        /*0d18*/ 	.word	0x0000000c
        /*0d1c*/ 	.word	0x00000000
        /*0d20*/ 	.short	0x0101
        /*0d22*/ 	.byte	0x3f
	.zero		1


	//   ....[30]....
        /*0d24*/ 	.word	0x00006f30
        /*0d28*/ 	.word	0x00000015
        /*0d2c*/ 	.word	0x00028c50
        /*0d30*/ 	.short	0x010a
        /*0d32*/ 	.byte	0x3f
	.zero		1


	//   ....[31]....
        /*0d34*/ 	.word	0x00006f80
        /*0d38*/ 	.word	0x00000015
        /*0d3c*/ 	.word	0x00028c50
        /*0d40*/ 	.short	0x010a
        /*0d42*/ 	.byte	0x3f
	.zero		1


	//   ....[32]....
        /*0d44*/ 	.word	0x00007270
        /*0d48*/ 	.word	0x00000015
        /*0d4c*/ 	.word	0x00000000
        /*0d50*/ 	.short	0x0101
        /*0d52*/ 	.byte	0x3f
	.zero		1


	//   ....[33]....
        /*0d54*/ 	.word	0x000088d0
        /*0d58*/ 	.word	0x00000002
        /*0d5c*/ 	.word	0x00028c00
        /*0d60*/ 	.short	0x010a
        /*0d62*/ 	.byte	0x3f
	.zero		1


	//   ....[34]....
        /*0d64*/ 	.word	0x00008920
        /*0d68*/ 	.word	0x00000002
        /*0d6c*/ 	.word	0x00028c00
        /*0d70*/ 	.short	0x010a
        /*0d72*/ 	.byte	0x3f
	.zero		1


	//   ....[35]....
        /*0d74*/ 	.word	0x000093e0
        /*0d78*/ 	.word	0x00000002
        /*0d7c*/ 	.word	0x00028c00
        /*0d80*/ 	.short	0x010a
        /*0d82*/ 	.byte	0x3f
	.zero		1


	//   ....[36]....
        /*0d84*/ 	.word	0x0000a850
        /*0d88*/ 	.word	0x00000002
        /*0d8c*/ 	.word	0x00028c00
        /*0d90*/ 	.short	0x010a
        /*0d92*/ 	.byte	0x3f
	.zero		1


	//   ....[37]....
        /*0d94*/ 	.word	0x0000b6d0
        /*0d98*/ 	.word	0x0000000c
        /*0d9c*/ 	.word	0x00028c30
        /*0da0*/ 	.short	0x010a
        /*0da2*/ 	.byte	0x3f
	.zero		1


	//   ....[38]....
        /*0da4*/ 	.word	0x0000b780
        /*0da8*/ 	.word	0x0000000c
        /*0dac*/ 	.word	0x00028c30
        /*0db0*/ 	.short	0x010a
        /*0db2*/ 	.byte	0x3f
	.zero		1


	//   ....[39]....
        /*0db4*/ 	.word	0x0000beb0
        /*0db8*/ 	.word	0x0000002d
        /*0dbc*/ 	.word	0x00000000
        /*0dc0*/ 	.short	0x0101
        /*0dc2*/ 	.byte	0x3f
	.zero		1


	//   ....[40]....
        /*0dc4*/ 	.word	0x0000d660
        /*0dc8*/ 	.word	0x0000000c
        /*0dcc*/ 	.word	0x00028c50
        /*0dd0*/ 	.short	0x010a
        /*0dd2*/ 	.byte	0x3f
	.zero		1


	//   ....[41]....
        /*0dd4*/ 	.word	0x0000d710
        /*0dd8*/ 	.word	0x0000000c
        /*0ddc*/ 	.word	0x00028c50
        /*0de0*/ 	.short	0x010a
        /*0de2*/ 	.byte	0x3f
	.zero		1


	//   ....[42]....
        /*0de4*/ 	.word	0x0000da00
        /*0de8*/ 	.word	0x0000000c
        /*0dec*/ 	.word	0x00000000
        /*0df0*/ 	.short	0x0101
        /*0df2*/ 	.byte	0x3f
	.zero		1


	//   ....[43]....
        /*0df4*/ 	.word	0x0000dd10
        /*0df8*/ 	.word	0x00000015
        /*0dfc*/ 	.word	0x00028c30
        /*0e00*/ 	.short	0x010a
        /*0e02*/ 	.byte	0x3f
	.zero		1


	//   ....[44]....
        /*0e04*/ 	.word	0x0000dd80
        /*0e08*/ 	.word	0x00000015
        /*0e0c*/ 	.word	0x00028c30
        /*0e10*/ 	.short	0x010a
        /*0e12*/ 	.byte	0x3f
	.zero		1


	//   ....[45]....
        /*0e14*/ 	.word	0x0000e370
        /*0e18*/ 	.word	0x00000098
        /*0e1c*/ 	.word	0x00000000
        /*0e20*/ 	.short	0x0101
        /*0e22*/ 	.byte	0x3f
	.zero		1


	//   ....[46]....
        /*0e24*/ 	.word	0x00010380
        /*0e28*/ 	.word	0x00000015
        /*0e2c*/ 	.word	0x00028c50
        /*0e30*/ 	.short	0x010a
        /*0e32*/ 	.byte	0x3f
	.zero		1


	//   ....[47]....
        /*0e34*/ 	.word	0x000103d0
        /*0e38*/ 	.word	0x00000015
        /*0e3c*/ 	.word	0x00028c50
        /*0e40*/ 	.short	0x010a
        /*0e42*/ 	.byte	0x3f
	.zero		1


	//   ....[48]....
        /*0e44*/ 	.word	0x000106f0
        /*0e48*/ 	.word	0x00000015
        /*0e4c*/ 	.word	0x00000000
        /*0e50*/ 	.short	0x0101
        /*0e52*/ 	.byte	0x3f
	.zero		1


	//   ....[49]....
        /*0e54*/ 	.word	0x00010af0
        /*0e58*/ 	.word	0x0000000c
        /*0e5c*/ 	.word	0x00028c30
        /*0e60*/ 	.short	0x010a
        /*0e62*/ 	.byte	0x3f
	.zero		1


	//   ....[50]....
        /*0e64*/ 	.word	0x00010b60
        /*0e68*/ 	.word	0x0000000c
        /*0e6c*/ 	.word	0x00028c30
        /*0e70*/ 	.short	0x010a
        /*0e72*/ 	.byte	0x3f
	.zero		1


	//   ....[51]....
        /*0e74*/ 	.word	0x00011600
        /*0e78*/ 	.word	0x0000000f
        /*0e7c*/ 	.word	0x00000000
        /*0e80*/ 	.short	0x0101
        /*0e82*/ 	.byte	0x3f
	.zero		1


	//   ....[52]....
        /*0e84*/ 	.word	0x000124f0
        /*0e88*/ 	.word	0x0000000c
        /*0e8c*/ 	.word	0x00028c50
        /*0e90*/ 	.short	0x010a
        /*0e92*/ 	.byte	0x3f
	.zero		1


	//   ....[53]....
        /*0e94*/ 	.word	0x00012540
        /*0e98*/ 	.word	0x0000000c
        /*0e9c*/ 	.word	0x00028c50
        /*0ea0*/ 	.short	0x010a
        /*0ea2*/ 	.byte	0x3f
	.zero		1


	//   ....[54]....
        /*0ea4*/ 	.word	0x00012840
        /*0ea8*/ 	.word	0x0000000c
        /*0eac*/ 	.word	0x00000000
        /*0eb0*/ 	.short	0x0101
        /*0eb2*/ 	.byte	0x3f
	.zero		1


	//   ....[55]....
        /*0eb4*/ 	.word	0x00012980
        /*0eb8*/ 	.word	0x00000015
        /*0ebc*/ 	.word	0x00028c30
        /*0ec0*/ 	.short	0x010a
        /*0ec2*/ 	.byte	0x3f
	.zero		1


	//   ....[56]....
        /*0ec4*/ 	.word	0x000129f0
        /*0ec8*/ 	.word	0x00000015
        /*0ecc*/ 	.word	0x00028c30
        /*0ed0*/ 	.short	0x010a
        /*0ed2*/ 	.byte	0x3f
	.zero		1


	//   ....[57]....
        /*0ed4*/ 	.word	0x00012f80
        /*0ed8*/ 	.word	0x00000098
        /*0edc*/ 	.word	0x00000000
        /*0ee0*/ 	.short	0x0101
        /*0ee2*/ 	.byte	0x3f
	.zero		1


	//   ....[58]....
        /*0ee4*/ 	.word	0x00014e20
        /*0ee8*/ 	.word	0x00000015
        /*0eec*/ 	.word	0x00028c50
        /*0ef0*/ 	.short	0x010a
        /*0ef2*/ 	.byte	0x3f
	.zero		1


	//   ....[59]....
        /*0ef4*/ 	.word	0x00014e70
        /*0ef8*/ 	.word	0x00000015
        /*0efc*/ 	.word	0x00028c50
        /*0f00*/ 	.short	0x010a
        /*0f02*/ 	.byte	0x3f
	.zero		1


	//   ....[60]....
        /*0f04*/ 	.word	0x00015190
        /*0f08*/ 	.word	0x00000015
        /*0f0c*/ 	.word	0x00000000
        /*0f10*/ 	.short	0x0101
        /*0f12*/ 	.byte	0x3f
	.zero		1


	//   ....[61]....
        /*0f14*/ 	.word	0x00017a60
        /*0f18*/ 	.word	0x00000003
        /*0f1c*/ 	.word	0x00000000
        /*0f20*/ 	.short	0x0101
        /*0f22*/ 	.byte	0x3f
	.zero		1


	//   ....[62]....
        /*0f24*/ 	.word	0x000187d0
        /*0f28*/ 	.word	0x00000008
        /*0f2c*/ 	.word	0x00000000
        /*0f30*/ 	.short	0x0101
        /*0f32*/ 	.byte	0x3f
	.zero		1


	//   ....[63]....
        /*0f34*/ 	.word	0x0001cab0
        /*0f38*/ 	.word	0x00000012
        /*0f3c*/ 	.word	0x00028c20
        /*0f40*/ 	.short	0x010a
        /*0f42*/ 	.byte	0x3f
	.zero		1


	//   ....[64]....
        /*0f44*/ 	.word	0x0001cb40
        /*0f48*/ 	.word	0x0000000b
        /*0f4c*/ 	.word	0x00028ca0
        /*0f50*/ 	.short	0x010a
        /*0f52*/ 	.byte	0x3f
	.zero		1


	//   ....[65]....
        /*0f54*/ 	.word	0x0001cd90
        /*0f58*/ 	.word	0x0000000b
        /*0f5c*/ 	.word	0x00028cc0
        /*0f60*/ 	.short	0x010a
        /*0f62*/ 	.byte	0x3f
	.zero		1


	//   ....[66]....
        /*0f64*/ 	.word	0x0001d760
        /*0f68*/ 	.word	0x0000000b
        /*0f6c*/ 	.word	0x00028ca0
        /*0f70*/ 	.short	0x010a
        /*0f72*/ 	.byte	0x3f
	.zero		1


	//   ....[67]....
        /*0f74*/ 	.word	0x0001d9a0
        /*0f78*/ 	.word	0x0000000b
        /*0f7c*/ 	.word	0x00028cc0
        /*0f80*/ 	.short	0x010a
        /*0f82*/ 	.byte	0x3f
	.zero		1


	//   ....[68]....
        /*0f84*/ 	.word	0x0001f610
        /*0f88*/ 	.word	0x00000019
        /*0f8c*/ 	.word	0x00028c40
        /*0f90*/ 	.short	0x010a
        /*0f92*/ 	.byte	0x3f
	.zero		1


	//   ....[69]....
        /*0f94*/ 	.word	0x0001fa90
        /*0f98*/ 	.word	0x00000019
        /*0f9c*/ 	.word	0x00028c30
        /*0fa0*/ 	.short	0x0107
        /*0fa2*/ 	.byte	0x3f
	.zero		1


	//   ....[70]....
        /*0fa4*/ 	.word	0x0001fb60
        /*0fa8*/ 	.word	0x00000019
        /*0fac*/ 	.word	0x00028c30
        /*0fb0*/ 	.short	0x0101
        /*0fb2*/ 	.byte	0x3f
	.zero		1


	//   ....[71]....
        /*0fb4*/ 	.word	0x00020430
        /*0fb8*/ 	.word	0x00000012
        /*0fbc*/ 	.word	0x00028c00
        /*0fc0*/ 	.short	0x0107
        /*0fc2*/ 	.byte	0x3f
	.zero		1


	//   ....[72]....
        /*0fc4*/ 	.word	0x00020520
        /*0fc8*/ 	.word	0x00000012
        /*0fcc*/ 	.word	0x00028c00
        /*0fd0*/ 	.short	0x0101
        /*0fd2*/ 	.byte	0x3f
	.zero		1


	//   ....[73]....
        /*0fd4*/ 	.word	0x00020540
        /*0fd8*/ 	.word	0x00000012
        /*0fdc*/ 	.word	0x00028c20
        /*0fe0*/ 	.short	0x010a
        /*0fe2*/ 	.byte	0x3f
	.zero		1


	//   ....[74]....
        /*0fe4*/ 	.word	0x000205d0
        /*0fe8*/ 	.word	0x00000019
        /*0fec*/ 	.word	0x00028c60
        /*0ff0*/ 	.short	0x010a
        /*0ff2*/ 	.byte	0x3f
	.zero		1


	//   ....[75]....
        /*0ff4*/ 	.word	0x00020ee0
        /*0ff8*/ 	.word	0x00000019
        /*0ffc*/ 	.word	0x00028c50
        /*1000*/ 	.short	0x0107
        /*1002*/ 	.byte	0x3f
	.zero		1


	//   ....[76]....
        /*1004*/ 	.word	0x00020fb0
        /*1008*/ 	.word	0x00000019
        /*100c*/ 	.word	0x00028c50
        /*1010*/ 	.short	0x0101
        /*1012*/ 	.byte	0x3f
	.zero		1


	//   ....[77]....
        /*1014*/ 	.word	0x00021340
        /*1018*/ 	.word	0x00000006
        /*101c*/ 	.word	0x00028c40
        /*1020*/ 	.short	0x010a
        /*1022*/ 	.byte	0x3f
	.zero		1


	//   ....[78]....
        /*1024*/ 	.word	0x00021660
        /*1028*/ 	.word	0x00000006
        /*102c*/ 	.word	0x00028c30
        /*1030*/ 	.short	0x0107
        /*1032*/ 	.byte	0x3f
	.zero		1


	//   ....[79]....
        /*1034*/ 	.word	0x00021720
        /*1038*/ 	.word	0x00000006
        /*103c*/ 	.word	0x00028c30
        /*1040*/ 	.short	0x0101
        /*1042*/ 	.byte	0x3f
	.zero		1


	//   ....[80]....
        /*1044*/ 	.word	0x00021750
        /*1048*/ 	.word	0x00000006
        /*104c*/ 	.word	0x00028c60
        /*1050*/ 	.short	0x010a
        /*1052*/ 	.byte	0x3f
	.zero		1


	//   ....[81]....
        /*1054*/ 	.word	0x00021e00
        /*1058*/ 	.word	0x00000006
        /*105c*/ 	.word	0x00028c50
        /*1060*/ 	.short	0x0107
        /*1062*/ 	.byte	0x3f
	.zero		1


	//   ....[82]....
        /*1064*/ 	.word	0x00021ec0
        /*1068*/ 	.word	0x00000006
        /*106c*/ 	.word	0x00028c50
        /*1070*/ 	.short	0x0101
        /*1072*/ 	.byte	0x3f
	.zero		1


	//   ....[83]....
        /*1074*/ 	.word	0x00023150
        /*1078*/ 	.word	0x00000007
        /*107c*/ 	.word	0x00028c20
        /*1080*/ 	.short	0x010a
        /*1082*/ 	.byte	0x3f
	.zero		1


	//   ....[84]....
        /*1084*/ 	.word	0x000232c0
        /*1088*/ 	.word	0x00000005
        /*108c*/ 	.word	0x00028c40
        /*1090*/ 	.short	0x010a
        /*1092*/ 	.byte	0x3f
	.zero		1


	//   ....[85]....
        /*1094*/ 	.word	0x00023360
        /*1098*/ 	.word	0x00000003
        /*109c*/ 	.word	0x00028c40
        /*10a0*/ 	.short	0x010a
        /*10a2*/ 	.byte	0x3f
	.zero		1


	//   ....[86]....
        /*10a4*/ 	.word	0x000233a0
        /*10a8*/ 	.word	0x00000005
        /*10ac*/ 	.word	0x00028c60
        /*10b0*/ 	.short	0x010a
        /*10b2*/ 	.byte	0x3f
	.zero		1


	//   ....[87]....
        /*10b4*/ 	.word	0x000233e0
        /*10b8*/ 	.word	0x00000003
        /*10bc*/ 	.word	0x00028c60
        /*10c0*/ 	.short	0x010a
        /*10c2*/ 	.byte	0x3f
	.zero		1


	//   ....[88]....
        /*10c4*/ 	.word	0x00023440
        /*10c8*/ 	.word	0x0000003d
        /*10cc*/ 	.word	0x00028c90
        /*10d0*/ 	.short	0x010a
        /*10d2*/ 	.byte	0x3f
	.zero		1


	//   ....[89]....
        /*10d4*/ 	.word	0x000235c0
        /*10d8*/ 	.word	0x0000003d
        /*10dc*/ 	.word	0x00028c90
        /*10e0*/ 	.short	0x010a
        /*10e2*/ 	.byte	0x3f
	.zero		1


	//   ....[90]....
        /*10e4*/ 	.word	0x00023740
        /*10e8*/ 	.word	0x0000003d
        /*10ec*/ 	.word	0x00028c90
        /*10f0*/ 	.short	0x010a
        /*10f2*/ 	.byte	0x3f
	.zero		1


	//   ....[91]....
        /*10f4*/ 	.word	0x000238a0
        /*10f8*/ 	.word	0x0000003d
        /*10fc*/ 	.word	0x00028cb0
        /*1100*/ 	.short	0x010a
        /*1102*/ 	.byte	0x3f
	.zero		1


	//   ....[92]....
        /*1104*/ 	.word	0x000238f0
        /*1108*/ 	.word	0x0000000c
        /*110c*/ 	.word	0x00028c50
        /*1110*/ 	.short	0x010a
        /*1112*/ 	.byte	0x3f
	.zero		1


	//   ....[93]....
        /*1114*/ 	.word	0x00023940
        /*1118*/ 	.word	0x00000015
        /*111c*/ 	.word	0x00028c50
        /*1120*/ 	.short	0x010a
        /*1122*/ 	.byte	0x3f
	.zero		1


	//   ....[94]....
        /*1124*/ 	.word	0x00023d30
        /*1128*/ 	.word	0x00000002
        /*112c*/ 	.word	0x00028c00
        /*1130*/ 	.short	0x010a
        /*1132*/ 	.byte	0x3f
	.zero		1


	//   ....[95]....
        /*1134*/ 	.word	0x00024310
        /*1138*/ 	.word	0x00000002
        /*113c*/ 	.word	0x00028c00
        /*1140*/ 	.short	0x010a
        /*1142*/ 	.byte	0x3f
	.zero		1


	//   ....[96]....
        /*1144*/ 	.word	0x00024360
        /*1148*/ 	.word	0x0000000c
        /*114c*/ 	.word	0x00028c30
        /*1150*/ 	.short	0x010a
        /*1152*/ 	.byte	0x3f
	.zero		1


	//   ....[97]....
        /*1154*/ 	.word	0x000243b0
        /*1158*/ 	.word	0x0000000c
        /*115c*/ 	.word	0x00028c50
        /*1160*/ 	.short	0x010a
        /*1162*/ 	.byte	0x3f
	.zero		1


	//   ....[98]....
        /*1164*/ 	.word	0x00024400
        /*1168*/ 	.word	0x00000015
        /*116c*/ 	.word	0x00028c30
        /*1170*/ 	.short	0x010a
        /*1172*/ 	.byte	0x3f
	.zero		1


	//   ....[99]....
        /*1174*/ 	.word	0x00024450
        /*1178*/ 	.word	0x00000015
        /*117c*/ 	.word	0x00028c50
        /*1180*/ 	.short	0x010a
        /*1182*/ 	.byte	0x3f
	.zero		1


	//   ....[100]....
        /*1184*/ 	.word	0x000244a0
        /*1188*/ 	.word	0x0000000c
        /*118c*/ 	.word	0x00028c30
        /*1190*/ 	.short	0x010a
        /*1192*/ 	.byte	0x3f
	.zero		1


	//   ....[101]....
        /*1194*/ 	.word	0x000244f0
        /*1198*/ 	.word	0x0000000c
        /*119c*/ 	.word	0x00028c50
        /*11a0*/ 	.short	0x010a
        /*11a2*/ 	.byte	0x3f
	.zero		1


	//   ....[102]....
        /*11a4*/ 	.word	0x00024540
        /*11a8*/ 	.word	0x00000015
        /*11ac*/ 	.word	0x00028c30
        /*11b0*/ 	.short	0x010a
        /*11b2*/ 	.byte	0x3f
	.zero		1


	//   ....[103]....
        /*11b4*/ 	.word	0x00024590
        /*11b8*/ 	.word	0x00000015
        /*11bc*/ 	.word	0x00028c50
        /*11c0*/ 	.short	0x010a
        /*11c2*/ 	.byte	0x3f
	.zero		1


	//   ....[104]....
        /*11c4*/ 	.word	0x00024720
        /*11c8*/ 	.word	0x00000012
        /*11cc*/ 	.word	0x00028c20
        /*11d0*/ 	.short	0x010a
        /*11d2*/ 	.byte	0x3f
	.zero		1


	//   ....[105]....
        /*11d4*/ 	.word	0x00024770
        /*11d8*/ 	.word	0x0000000b
        /*11dc*/ 	.word	0x00028ca0
        /*11e0*/ 	.short	0x010a
        /*11e2*/ 	.byte	0x3f
	.zero		1


	//   ....[106]....
        /*11e4*/ 	.word	0x000247c0
        /*11e8*/ 	.word	0x0000000b
        /*11ec*/ 	.word	0x00028cc0
        /*11f0*/ 	.short	0x010a
        /*11f2*/ 	.byte	0x3f
	.zero		1


	//   ....[107]....
        /*11f4*/ 	.word	0x00024810
        /*11f8*/ 	.word	0x0000000b
        /*11fc*/ 	.word	0x00028ca0
        /*1200*/ 	.short	0x010a
        /*1202*/ 	.byte	0x3f
	.zero		1


	//   ....[108]....
        /*1204*/ 	.word	0x00024860
        /*1208*/ 	.word	0x0000000b
        /*120c*/ 	.word	0x00028cc0
        /*1210*/ 	.short	0x010a
        /*1212*/ 	.byte	0x3f
	.zero		1


	//   ....[109]....
        /*1214*/ 	.word	0x00024980
        /*1218*/ 	.word	0x00000019
        /*121c*/ 	.word	0x00028c40
        /*1220*/ 	.short	0x010a
        /*1222*/ 	.byte	0x3f
	.zero		1


	//   ....[110]....
        /*1224*/ 	.word	0x00025420
        /*1228*/ 	.word	0x00000012
        /*122c*/ 	.word	0x00028c20
        /*1230*/ 	.short	0x010a
        /*1232*/ 	.byte	0x3f
	.zero		1


	//   ....[111]....
        /*1234*/ 	.word	0x00025470
        /*1238*/ 	.word	0x00000019
        /*123c*/ 	.word	0x00028c60
        /*1240*/ 	.short	0x010a
        /*1242*/ 	.byte	0x3f
	.zero		1


	//   ....[112]....
        /*1244*/ 	.word	0x00025d70
        /*1248*/ 	.word	0x00000006
        /*124c*/ 	.word	0x00028c40
        /*1250*/ 	.short	0x010a
        /*1252*/ 	.byte	0x3f
	.zero		1


	//   ....[113]....
        /*1254*/ 	.word	0x00026230
        /*1258*/ 	.word	0x00000006
        /*125c*/ 	.word	0x00028c60
        /*1260*/ 	.short	0x010a
        /*1262*/ 	.byte	0x3f
	.zero		1


	//   ....[114]....
        /*1264*/ 	.word	0x000273d0
        /*1268*/ 	.word	0x00000007
        /*126c*/ 	.word	0x00028c20
        /*1270*/ 	.short	0x010a
        /*1272*/ 	.byte	0x3f
	.zero		1


	//   ....[115]....
        /*1274*/ 	.word	0x00027570
        /*1278*/ 	.word	0x00000005
        /*127c*/ 	.word	0x00028c40
        /*1280*/ 	.short	0x010a
        /*1282*/ 	.byte	0x3f
	.zero		1


	//   ....[116]....
        /*1284*/ 	.word	0x000275c0
        /*1288*/ 	.word	0x00000003
        /*128c*/ 	.word	0x00028c40
        /*1290*/ 	.short	0x010a
        /*1292*/ 	.byte	0x3f
	.zero		1


	//   ....[117]....
        /*1294*/ 	.word	0x00027610
        /*1298*/ 	.word	0x00000005
        /*129c*/ 	.word	0x00028c60
        /*12a0*/ 	.short	0x010a
        /*12a2*/ 	.byte	0x3f
	.zero		1


	//----- nvinfo : EIATTR_NUM_MBARRIERS
	.align		4
.L_854:
        /*12a4*/ 	.byte	0x03, 0x38
        /*12a6*/ 	.short	0x0016


	//----- nvinfo : EIATTR_EXIT_INSTR_OFFSETS
	.align		4
        /*12a8*/ 	.byte	0x04, 0x1c
        /*12aa*/ 	.short	(.L_856 - .L_855)


	//   ....[0]....
.L_855:
        /*12ac*/ 	.word	0x00023430


	//----- nvinfo : EIATTR_MAX_THREADS
	.align		4
.L_856:
        /*12b0*/ 	.byte	0x04, 0x05
        /*12b2*/ 	.short	(.L_858 - .L_857)
.L_857:
        /*12b4*/ 	.word	0x00000180
        /*12b8*/ 	.word	0x00000001
        /*12bc*/ 	.word	0x00000001


	//----- nvinfo : EIATTR_CRS_STACK_SIZE
	.align		4
.L_858:
        /*12c0*/ 	.byte	0x04, 0x1e
        /*12c2*/ 	.short	(.L_860 - .L_859)
.L_859:
        /*12c4*/ 	.word	0x00000000


	//----- nvinfo : EIATTR_CBANK_PARAM_SIZE
	.align		4
.L_860:
        /*12c8*/ 	.byte	0x03, 0x19
        /*12ca*/ 	.short	0x0af0


	//----- nvinfo : EIATTR_PARAM_CBANK
	.align		4
        /*12cc*/ 	.byte	0x04, 0x0a
        /*12ce*/ 	.short	(.L_862 - .L_861)
	.align		4
.L_861:
        /*12d0*/ 	.word	index@(.nv.constant0._ZN7cutlass13device_kernelIN5flash11enable_sm90INS1_16FlashAttnFwdSm90INS1_25CollectiveMainloopFwdSm90ILi2EN4cute5tupleIJNS5_1CILi1EEES8_S8_EEENS6_IJNS7_ILi64EEESA_SA_EEELi512ENS_6half_tEfNS_4arch4Sm90ELb0ELb1ELb1ELb1ELb1ELb1ELb0ELb0ELb0ELb1ELb1ELb0EEENS1_21CollectiveEpilogueFwdINS6_IJSA_NS7_ILi512EEESA_EEES9_SC_SE_Li256ELb1ELb1ELb1ELb0EEENS1_36VarlenDynamicPersistentTileSchedulerILi64ELi64ELi256ELi128ELb1ELb1ELb1ELb1ELb0ELb1EEEEEEEEEvNT_6ParamsE)
        /*12d4*/ 	.short	0x0210
        /*12d6*/ 	.short	0x0af0


	//----- nvinfo : EIATTR_SW_WAR
	.align		4
.L_862:
        /*12d8*/ 	.byte	0x04, 0x36
        /*12da*/ 	.short	(.L_864 - .L_863)
.L_863:
        /*12dc*/ 	.word	0x00000008
.L_864:


//--------------------- .nv.info._ZN7cutlass13device_kernelIN5flash11enable_sm90INS1_16FlashAttnFwdSm90INS1_25CollectiveMainloopFwdSm90ILi2EN4cute5tupleIJNS5_1CILi1EEES8_S8_EEENS6_IJNS7_ILi64EEESA_SA_EEELi512ENS_6half_tEfNS_4arch4Sm90ELb0ELb1ELb1ELb1ELb1ELb0ELb1ELb0ELb0ELb1ELb1ELb0EEENS1_21CollectiveEpilogueFwdINS6_IJSA_NS7_ILi512EEESA_EEES9_SC_SE_Li256ELb1ELb1ELb1ELb0EEENS1_36VarlenDynamicPersistentTileSchedulerILi64ELi64ELi256ELi128ELb1ELb1ELb1ELb1ELb0ELb1EEEEEEEEEvNT_6ParamsE --------------------------
	.section	.nv.info._ZN7cutlass13device_kernelIN5flash11enable_sm90INS1_16FlashAttnFwdSm90INS1_25CollectiveMainloopFwdSm90ILi2EN4cute5tupleIJNS5_1CILi1EEES8_S8_EEENS6_IJNS7_ILi64EEESA_SA_EEELi512ENS_6half_tEfNS_4arch4Sm90ELb0ELb1ELb1ELb1ELb1ELb0ELb1ELb0ELb0ELb1ELb1ELb0EEENS1_21CollectiveEpilogueFwdINS6_IJSA_NS7_ILi512EEESA_EEES9_SC_SE_Li256ELb1ELb1ELb1ELb0EEENS1_36VarlenDynamicPersistentTileSchedulerILi64ELi64ELi256ELi128ELb1ELb1ELb1ELb1ELb0ELb1EEEEEEEEEvNT_6ParamsE,"",@"SHT_CUDA_INFO"
	.sectionflags	@""
	.align	4


	//----- nvinfo : EIATTR_CUDA_API_VERSION
	.align		4
        /*0000*/ 	.byte	0x04, 0x37
        /*0002*/ 	.short	(.L_866 - .L_865)
.L_865:
        /*0004*/ 	.word	0x00000082


	//----- nvinfo : EIATTR_KPARAM_INFO
	.align		4
.L_866:
        /*0008*/ 	.byte	0x04, 0x17
        /*000a*/ 	.short	(.L_868 - .L_867)
.L_867:
        /*000c*/ 	.word	0x00000000
        /*0010*/ 	.short	0x0000
        /*0012*/ 	.short	0x0070
        /*0014*/ 	.byte	0x00, 0xf0, 0x01, 0x2e


	//----- nvinfo : EIATTR_SPARSE_MMA_MASK
	.align		4
.L_868:
        /*0018*/ 	.byte	0x03, 0x50
        /*001a*/ 	.short	0x0000


	//----- nvinfo : EIATTR_MAXREG_COUNT
	.align		4
        /*001c*/ 	.byte	0x03, 0x1b
        /*001e*/ 	.short	0x00a8


	//----- nvinfo : EIATTR_NUM_BARRIERS
	.align		4
        /*0020*/ 	.byte	0x02, 0x4c
        /*0022*/ 	.byte	0x10
	.zero		1


	//----- nvinfo : EIATTR_EXTERNS
	.align		4
        /*0024*/ 	.byte	0x04, 0x0f
        /*0026*/ 	.short	(.L_870 - .L_869)


	//   ....[0]....
	.align		4
.L_869:
        /*0028*/ 	.word	index@(__assertfail)


	//----- nvinfo : EIATTR_ANNOTATIONS
	.align		4
.L_870:
        /*002c*/ 	.byte	0x04, 0x55
        /*002e*/ 	.short	(.L_872 - .L_871)


	//   ....[0]....
.L_871:
        /* <DEDUP_REMOVED lines=24> */


	//----- nvinfo : EIATTR_MERCURY_ISA_VERSION
	.align		4
.L_872:
        /*01a0*/ 	.byte	0x03, 0x5f
        /*01a2*/ 	.short	0x0101


	//----- nvinfo : EIATTR_UNUSED_LOAD_BYTE_OFFSET
	.align		4
        /*01a4*/ 	.byte	0x04, 0x44
        /*01a6*/ 	.short	(.L_874 - .L_873)


	//   ....[0]....
.L_873:
        /*01a8*/ 	.word	0x00000a00
        /*01ac*/ 	.word	0x0000fff0


	//   ....[1]....
        /*01b0*/ 	.word	0x00022d70
        /*01b4*/ 	.word	0x0000fff0


	//----- nvinfo : EIATTR_INT_WARP_WIDE_INSTR_OFFSETS
	.align		4
.L_874:
        /*01b8*/ 	.byte	0x04, 0x31
        /*01ba*/ 	.short	(.L_876 - .L_875)


	//   ....[0]....
.L_875:
        /*01bc*/ 	.word	0x000000c0


	//   ....[1]....
        /*01c0*/ 	.word	0x000000d0


	//   ....[2]....
        /*01c4*/ 	.word	0x000000e0


	//   ....[3]....
        /*01c8*/ 	.word	0x00000180


	//   ....[4]....
        /*01cc*/ 	.word	0x00029950


	//   ....[5]....
        /*01d0*/ 	.word	0x000299e0


	//   ....[6]....
        /*01d4*/ 	.word	0x0002dbe0


	//   ....[7]....
        /*01d8*/ 	.word	0x0002dc70


	//----- nvinfo : EIATTR_COOP_GROUP_MASK_REGIDS
	.align		4
.L_876:
        /*01dc*/ 	.byte	0x04, 0x29
        /*01de*/ 	.short	(.L_878 - .L_877)


	//   ....[0]....
.L_877:
        /*01e0*/ 	.word	0xffffffff


	//   ....[1]....
        /*01e4*/ 	.word	0xffffffff


	//   ....[2]....
        /*01e8*/ 	.word	0xffffffff


	//   ....[3]....
        /*01ec*/ 	.word	0xffffffff


	//   ....[4]....
        /*01f0*/ 	.word	0xffffffff


	//   ....[5]....
        /*01f4*/ 	.word	0xffffffff


	//   ....[6]....
        /*01f8*/ 	.word	0xffffffff


	//   ....[7]....
        /*01fc*/ 	.word	0xffffffff


	//   ....[8]....
        /*0200*/ 	.word	0xffffffff


	//   ....[9]....
        /*0204*/ 	.word	0xffffffff


	//   ....[10]....
        /*0208*/ 	.word	0xffffffff


	//   ....[11]....
        /*020c*/ 	.word	0xffffffff


	//   ....[12]....
        /*0210*/ 	.word	0xffffffff


	//   ....[13]....
        /*0214*/ 	.word	0xffffffff


	//   ....[14]....
        /*0218*/ 	.word	0xffffffff


	//   ....[15]....
        /*021c*/ 	.word	0xffffffff


	//   ....[16]....
        /*0220*/ 	.word	0xffffffff


	//   ....[17]....
        /*0224*/ 	.word	0xffffffff


	//   ....[18]....
        /*0228*/ 	.word	0xffffffff


	//   ....[19]....
        /*022c*/ 	.word	0xffffffff


	//   ....[20]....
        /*0230*/ 	.word	0xffffffff


	//   ....[21]....
        /*0234*/ 	.word	0xffffffff


	//   ....[22]....
        /*0238*/ 	.word	0xffffffff


	//   ....[23]....
        /*023c*/ 	.word	0xffffffff


	//   ....[24]....
        /*0240*/ 	.word	0xffffffff


	//   ....[25]....
        /*0244*/ 	.word	0xffffffff


	//   ....[26]....
        /*0248*/ 	.word	0xffffffff


	//   ....[27]....
        /*024c*/ 	.word	0xffffffff


	//   ....[28]....
        /*0250*/ 	.word	0xffffffff


	//   ....[29]....
        /*0254*/ 	.word	0xffffffff


	//   ....[30]....
        /*0258*/ 	.word	0xffffffff


	//   ....[31]....
        /*025c*/ 	.word	0xffffffff


	//   ....[32]....
        /*0260*/ 	.word	0xffffffff


	//   ....[33]....
        /*0264*/ 	.word	0xffffffff


	//   ....[34]....
        /*0268*/ 	.word	0xffffffff


	//   ....[35]....
        /*026c*/ 	.word	0xffffffff


	//   ....[36]....
        /*0270*/ 	.word	0xffffffff


	//   ....[37]....
        /*0274*/ 	.word	0xffffffff


	//   ....[38]....
        /*0278*/ 	.word	0xffffffff


	//   ....[39]....
        /*027c*/ 	.word	0xffffffff


	//   ....[40]....
        /*0280*/ 	.word	0xffffffff


	//   ....[41]....
        /*0284*/ 	.word	0xffffffff


	//   ....[42]....
        /*0288*/ 	.word	0xffffffff


	//   ....[43]....
        /*028c*/ 	.word	0xffffffff


	//   ....[44]....
        /*0290*/ 	.word	0xffffffff


	//   ....[45]....
        /*0294*/ 	.word	0xffffffff


	//   ....[46]....
        /*0298*/ 	.word	0xffffffff


	//   ....[47]....
        /*029c*/ 	.word	0xffffffff


	//   ....[48]....
        /*02a0*/ 	.word	0xffffffff


	//   ....[49]....
        /*02a4*/ 	.word	0xffffffff


	//   ....[50]....
        /*02a8*/ 	.word	0xffffffff


	//   ....[51]....
        /*02ac*/ 	.word	0xffffffff


	//   ....[52]....
        /*02b0*/ 	.word	0xffffffff


	//   ....[53]....
        /*02b4*/ 	.word	0xffffffff


	//   ....[54]....
        /*02b8*/ 	.word	0xffffffff


	//   ....[55]....
        /*02bc*/ 	.word	0xffffffff


	//   ....[56]....
        /*02c0*/ 	.word	0xffffffff


	//   ....[57]....
        /*02c4*/ 	.word	0xffffffff


	//   ....[58]....
        /*02c8*/ 	.word	0xffffffff


	//   ....[59]....
        /*02cc*/ 	.word	0xffffffff


	//   ....[60]....
        /*02d0*/ 	.word	0xffffffff


	//   ....[61]....
        /*02d4*/ 	.word	0xffffffff


	//   ....[62]....
        /*02d8*/ 	.word	0xffffffff


	//   ....[63]....
        /*02dc*/ 	.word	0xffffffff


	//   ....[64]....
        /*02e0*/ 	.word	0xffffffff


	//   ....[65]....
        /*02e4*/ 	.word	0xffffffff


	//   ....[66]....
        /*02e8*/ 	.word	0xffffffff


	//   ....[67]....
        /*02ec*/ 	.word	0xffffffff


	//   ....[68]....
        /*02f0*/ 	.word	0xffffffff


	//   ....[69]....
        /*02f4*/ 	.word	0xffffffff


	//   ....[70]....
        /*02f8*/ 	.word	0xffffffff


	//   ....[71]....
        /*02fc*/ 	.word	0xffffffff


	//   ....[72]....
        /*0300*/ 	.word	0xffffffff


	//   ....[73]....
        /*0304*/ 	.word	0xffffffff


	//   ....[74]....
        /*0308*/ 	.word	0xffffffff


	//   ....[75]....
        /*030c*/ 	.word	0xffffffff


	//   ....[76]....
        /*0310*/ 	.word	0xffffffff


	//   ....[77]....
        /*0314*/ 	.word	0xffffffff


	//   ....[78]....
        /*0318*/ 	.word	0xffffffff


	//   ....[79]....
        /*031c*/ 	.word	0xffffffff


	//   ....[80]....
        /*0320*/ 	.word	0xffffffff


	//   ....[81]....
        /*0324*/ 	.word	0xffffffff


	//   ....[82]....
        /*0328*/ 	.word	0xffffffff


	//   ....[83]....
        /*032c*/ 	.word	0xffffffff


	//   ....[84]....
        /*0330*/ 	.word	0xffffffff


	//   ....[85]....
        /*0334*/ 	.word	0xffffffff


	//   ....[86]....
        /*0338*/ 	.word	0xffffffff


	//   ....[87]....
        /*033c*/ 	.word	0xffffffff


	//   ....[88]....
        /*0340*/ 	.word	0xffffffff


	//   ....[89]....
        /*0344*/ 	.word	0xffffffff


	//   ....[90]....
        /*0348*/ 	.word	0xffffffff


	//   ....[91]....
        /*034c*/ 	.word	0xffffffff


	//   ....[92]....
        /*0350*/ 	.word	0xffffffff


	//   ....[93]....
        /*0354*/ 	.word	0xffffffff


	//   ....[94]....
        /*0358*/ 	.word	0xffffffff


	//   ....[95]....
        /*035c*/ 	.word	0xffffffff


	//   ....[96]....
        /*0360*/ 	.word	0xffffffff


	//   ....[97]....
        /*0364*/ 	.word	0xffffffff


	//   ....[98]....
        /*0368*/ 	.word	0xffffffff


	//   ....[99]....
        /*036c*/ 	.word	0xffffffff


	//   ....[100]....
        /*0370*/ 	.word	0xffffffff


	//   ....[101]....
        /*0374*/ 	.word	0xffffffff


	//   ....[102]....
        /*0378*/ 	.word	0xffffffff


	//   ....[103]....
        /*037c*/ 	.word	0xffffffff


	//   ....[104]....
        /*0380*/ 	.word	0xffffffff


	//   ....[105]....
        /*0384*/ 	.word	0xffffffff


	//   ....[106]....
        /*0388*/ 	.word	0xffffffff


	//   ....[107]....
        /*038c*/ 	.word	0xffffffff


	//   ....[108]....
        /*0390*/ 	.word	0xffffffff


	//   ....[109]....
        /*0394*/ 	.word	0xffffffff


	//   ....[110]....
        /*0398*/ 	.word	0xffffffff


	//   ....[111]....
        /*039c*/ 	.word	0xffffffff


	//   ....[112]....
        /*03a0*/ 	.word	0xffffffff


	//   ....[113]....
        /*03a4*/ 	.word	0xffffffff


	//   ....[114]....
        /*03a8*/ 	.word	0xffffffff


	//   ....[115]....
        /*03ac*/ 	.word	0xffffffff


	//   ....[116]....
        /*03b0*/ 	.word	0xffffffff


	//   ....[117]....
        /*03b4*/ 	.word	0xffffffff


	//   ....[118]....
        /*03b8*/ 	.word	0xffffffff


	//   ....[119]....
        /*03bc*/ 	.word	0xffffffff


	//   ....[120]....
        /*03c0*/ 	.word	0xffffffff


	//   ....[121]....
        /*03c4*/ 	.word	0xffffffff


	//   ....[122]....
        /*03c8*/ 	.word	0xffffffff


	//   ....[123]....
        /*03cc*/ 	.word	0xffffffff


	//   ....[124]....
        /*03d0*/ 	.word	0xffffffff


	//   ....[125]....
        /*03d4*/ 	.word	0xffffffff


	//   ....[126]....
        /*03d8*/ 	.word	0xffffffff


	//   ....[127]....
        /*03dc*/ 	.word	0xffffffff


	//   ....[128]....
        /*03e0*/ 	.word	0xffffffff


	//   ....[129]....
        /*03e4*/ 	.word	0xffffffff


	//   ....[130]....
        /*03e8*/ 	.word	0xffffffff


	//   ....[131]....
        /*03ec*/ 	.word	0xffffffff


	//   ....[132]....
        /*03f0*/ 	.word	0xffffffff


	//   ....[133]....
        /*03f4*/ 	.word	0xffffffff


	//   ....[134]....
        /*03f8*/ 	.word	0xffffffff


	//   ....[135]....
        /*03fc*/ 	.word	0x0500000f


	//   ....[136]....
        /*0400*/ 	.word	0x0500000f


	//   ....[137]....
        /*0404*/ 	.word	0x0500000f


	//   ....[138]....
        /*0408*/ 	.word	0x0500000f


	//   ....[139]....
        /*040c*/ 	.word	0x0500000f


	//   ....[140]....
        /*0410*/ 	.word	0x0500000f


	//   ....[141]....
        /*0414*/ 	.word	0x0500000f


	//   ....[142]....
        /*0418*/ 	.word	0x0500000f


	//   ....[143]....
        /*041c*/ 	.word	0x0500000f


	//   ....[144]....
        /*0420*/ 	.word	0x0500000f


	//   ....[145]....
        /*0424*/ 	.word	0x0500000f


	//   ....[146]....
        /*0428*/ 	.word	0x0500000f


	//   ....[147]....
        /*042c*/ 	.word	0x0500000f


	//   ....[148]....
        /*0430*/ 	.word	0x0500000f


	//   ....[149]....
        /*0434*/ 	.word	0x0500000f


	//   ....[150]....
        /*0438*/ 	.word	0x0500000f


	//   ....[151]....
        /*043c*/ 	.word	0x0500000f


	//   ....[152]....
        /*0440*/ 	.word	0x0500000f


	//   ....[153]....
        /*0444*/ 	.word	0x0500000f


	//   ....[154]....
        /*0448*/ 	.word	0x0500000f


	//   ....[155]....
        /*044c*/ 	.word	0x0500000f


	//   ....[156]....
        /*0450*/ 	.word	0x0500000f


	//   ....[157]....
        /*0454*/ 	.word	0x0500000f


	//   ....[158]....
        /*0458*/ 	.word	0x0500000f


	//   ....[159]....
        /*045c*/ 	.word	0x0500000f


	//   ....[160]....
        /*0460*/ 	.word	0x0500000f


	//   ....[161]....
        /*0464*/ 	.word	0x0500000f


	//   ....[162]....
        /*0468*/ 	.word	0x0500000f


	//   ....[163]....
        /*046c*/ 	.word	0x0500000f


	//   ....[164]....
        /*0470*/ 	.word	0x0500000f


	//   ....[165]....
        /*0474*/ 	.word	0x0500000f


	//   ....[166]....
        /*0478*/ 	.word	0x0500000f


	//   ....[167]....
        /*047c*/ 	.word	0x0500000f


	//   ....[168]....
        /*0480*/ 	.word	0x0500000f


	//   ....[169]....
        /*0484*/ 	.word	0x0500000f


	//   ....[170]....
        /*0488*/ 	.word	0x0500000f


	//   ....[171]....
        /*048c*/ 	.word	0x0500000f


	//   ....[172]....
        /*0490*/ 	.word	0x0500000f


	//   ....[173]....
        /*0494*/ 	.word	0x0500000f


	//   ....[174]....
        /*0498*/ 	.word	0x0500000f


	//   ....[175]....
        /*049c*/ 	.word	0x0500000f


	//   ....[176]....
        /*04a0*/ 	.word	0x0500000f


	//   ....[177]....
        /*04a4*/ 	.word	0x0500000f


	//   ....[178]....
        /*04a8*/ 	.word	0x0500000f


	//   ....[179]....
        /*04ac*/ 	.word	0x0500000f


	//   ....[180]....
        /*04b0*/ 	.word	0x0500000f


	//   ....[181]....
        /*04b4*/ 	.word	0x0500000f


	//   ....[182]....
        /*04b8*/ 	.word	0x0500000f


	//   ....[183]....
        /*04bc*/ 	.word	0x0500000f


	//   ....[184]....
        /*04c0*/ 	.word	0x0500000f


	//   ....[185]....
        /*04c4*/ 	.word	0x0500000f


	//   ....[186]....
        /*04c8*/ 	.word	0x0500000f


	//   ....[187]....
        /*04cc*/ 	.word	0x0500000f


	//   ....[188]....
        /*04d0*/ 	.word	0x0500000f


	//   ....[189]....
        /*04d4*/ 	.word	0x0500000f


	//   ....[190]....
        /*04d8*/ 	.word	0x0500000f


	//   ....[191]....
        /*04dc*/ 	.word	0x0500000f


	//   ....[192]....
        /*04e0*/ 	.word	0x0500000f


	//   ....[193]....
        /*04e4*/ 	.word	0x0500000f


	//   ....[194]....
        /*04e8*/ 	.word	0x0500000f


	//   ....[195]....
        /*04ec*/ 	.word	0x0500000f


	//   ....[196]....
        /*04f0*/ 	.word	0x0500000f


	//   ....[197]....
        /*04f4*/ 	.word	0x0500000f


	//   ....[198]....
        /*04f8*/ 	.word	0x0500000f


	//   ....[199]....
        /*04fc*/ 	.word	0x0500000f


	//   ....[200]....
        /*0500*/ 	.word	0x0500000f


	//   ....[201]....
        /*0504*/ 	.word	0x0500000f


	//   ....[202]....
        /*0508*/ 	.word	0x0500000f


	//   ....[203]....
        /*050c*/ 	.word	0xffffffff


	//   ....[204]....
        /*0510*/ 	.word	0xffffffff


	//   ....[205]....
        /*0514*/ 	.word	0xffffffff


	//   ....[206]....
        /*0518*/ 	.word	0xffffffff


	//   ....[207]....
        /*051c*/ 	.word	0xffffffff


	//   ....[208]....
        /*0520*/ 	.word	0xffffffff


	//   ....[209]....
        /*0524*/ 	.word	0xffffffff


	//   ....[210]....
        /*0528*/ 	.word	0xffffffff


	//----- nvinfo : EIATTR_COOP_GROUP_INSTR_OFFSETS
	.align		4
.L_878:
        /*052c*/ 	.byte	0x04, 0x28
        /*052e*/ 	.short	(.L_880 - .L_879)


	//   ....[0]....
.L_879:
        /*0530*/ 	.word	0x00000080


	//   ....[1]....
        /*0534*/ 	.word	0x00000090


	//   ....[2]....
        /*0538*/ 	.word	0x000002b0


	//   ....[3]....
        /*053c*/ 	.word	0x00000410


	//   ....[4]....
        /*0540*/ 	.word	0x00000530


	//   ....[5]....
        /*0544*/ 	.word	0x00000690


	//   ....[6]....
        /*0548*/ 	.word	0x00002920


	//   ....[7]....
        /*054c*/ 	.word	0x0000a880


	//   ....[8]....
        /*0550*/ 	.word	0x0000c9b0


	//   ....[9]....
        /*0554*/ 	.word	0x0000dd60


	//   ....[10]....
        /*0558*/ 	.word	0x0000e200


	//   ....[11]....
        /*055c*/ 	.word	0x0000ecd0


	//   ....[12]....
        /*0560*/ 	.word	0x0000eeb0


	//   ....[13]....
        /*0564*/ 	.word	0x0000f390


	//   ....[14]....
        /*0568*/ 	.word	0x0000f3b0


	//   ....[15]....
        /*056c*/ 	.word	0x000120b0


	//   ....[16]....
        /*0570*/ 	.word	0x00013a40


	//   ....[17]....
        /*0574*/ 	.word	0x00015040


	//   ....[18]....
        /*0578*/ 	.word	0x00015080


	//   ....[19]....
        /*057c*/ 	.word	0x000150d0


	//   ....[20]....
        /*0580*/ 	.word	0x000150f0


	//   ....[21]....
        /*0584*/ 	.word	0x00019780


	//   ....[22]....
        /*0588*/ 	.word	0x0001ab80


	//   ....[23]....
        /*058c*/ 	.word	0x0001bee0


	//   ....[24]....
        /*0590*/ 	.word	0x0001c3f0


	//   ....[25]....
        /*0594*/ 	.word	0x0001cf50


	//   ....[26]....
        /*0598*/ 	.word	0x0001cfa0


	//   ....[27]....
        /*059c*/ 	.word	0x0001cff0


	//   ....[28]....
        /*05a0*/ 	.word	0x0001d010


	//   ....[29]....
        /*05a4*/ 	.word	0x00021720


	//   ....[30]....
        /*05a8*/ 	.word	0x000218b0


	//   ....[31]....
        /*05ac*/ 	.word	0x000218d0


	//   ....[32]....
        /*05b0*/ 	.word	0x00021910


	//   ....[33]....
        /*05b4*/ 	.word	0x00021930


	//   ....[34]....
        /*05b8*/ 	.word	0x00023cb0


	//   ....[35]....
        /*05bc*/ 	.word	0x00024130


	//   ....[36]....
        /*05c0*/ 	.word	0x00024140


	//   ....[37]....
        /*05c4*/ 	.word	0x00024150


	//   ....[38]....
        /*05c8*/ 	.word	0x00024160


	//   ....[39]....
        /*05cc*/ 	.word	0x00024df0


	//   ....[40]....
        /*05d0*/ 	.word	0x00024e20


	//   ....[41]....
        /*05d4*/ 	.word	0x00025060


	//   ....[42]....
        /*05d8*/ 	.word	0x00025080


	//   ....[43]....
        /*05dc*/ 	.word	0x00025710


	//   ....[44]....
        /*05e0*/ 	.word	0x00025720


	//   ....[45]....
        /*05e4*/ 	.word	0x00026170


	//   ....[46]....
        /*05e8*/ 	.word	0x00026190


	//   ....[47]....
        /*05ec*/ 	.word	0x00027760


	//   ....[48]....
        /*05f0*/ 	.word	0x00027780


	//   ....[49]....
        /*05f4*/ 	.word	0x000279b0


	//   ....[50]....
        /*05f8*/ 	.word	0x000279d0


	//   ....[51]....
        /*05fc*/ 	.word	0x00027c80


	//   ....[52]....
        /*0600*/ 	.word	0x00027e90


	//   ....[53]....
        /*0604*/ 	.word	0x00027ec0


	//   ....[54]....
        /*0608*/ 	.word	0x00027ef0


	//   ....[55]....
        /*060c*/ 	.word	0x00027f20


	//   ....[56]....
        /*0610*/ 	.word	0x00027f50


	//   ....[57]....
        /*0614*/ 	.word	0x00027f80


	//   ....[58]....
        /*0618*/ 	.word	0x000280f0


	//   ....[59]....
        /*061c*/ 	.word	0x00028120


	//   ....[60]....
        /*0620*/ 	.word	0x00028150


	//   ....[61]....
        /*0624*/ 	.word	0x00028180


	//   ....[62]....
        /*0628*/ 	.word	0x000281b0


	//   ....[63]....
        /*062c*/ 	.word	0x000281e0


	//   ....[64]....
        /*0630*/ 	.word	0x00028270


	//   ....[65]....
        /*0634*/ 	.word	0x000282a0


	//   ....[66]....
        /*0638*/ 	.word	0x000282b0


	//   ....[67]....
        /*063c*/ 	.word	0x000282f0


	//   ....[68]....
        /*0640*/ 	.word	0x0002a720


	//   ....[69]....
        /*0644*/ 	.word	0x0002a740


	//   ....[70]....
        /*0648*/ 	.word	0x0002a7d0


	//   ....[71]....
        /*064c*/ 	.word	0x0002a7f0


	//   ....[72]....
        /*0650*/ 	.word	0x0002a870


	//   ....[73]....
        /*0654*/ 	.word	0x0002a890


	//   ....[74]....
        /*0658*/ 	.word	0x0002a8a0


	//   ....[75]....
        /*065c*/ 	.word	0x0002a8b0


	//   ....[76]....
        /*0660*/ 	.word	0x0002b020


	//   ....[77]....
        /*0664*/ 	.word	0x0002b050


	//   ....[78]....
        /*0668*/ 	.word	0x0002b110


	//   ....[79]....
        /*066c*/ 	.word	0x0002b130


	//   ....[80]....
        /*0670*/ 	.word	0x0002b1d0


	//   ....[81]....
        /*0674*/ 	.word	0x0002b1f0


	//   ....[82]....
        /*0678*/ 	.word	0x0002b200


	//   ....[83]....
        /*067c*/ 	.word	0x0002b280


	//   ....[84]....
        /*0680*/ 	.word	0x0002bad0


	//   ....[85]....
        /*0684*/ 	.word	0x0002baf0


	//   ....[86]....
        /*0688*/ 	.word	0x0002bc90


	//   ....[87]....
        /*068c*/ 	.word	0x0002bcc0


	//   ....[88]....
        /*0690*/ 	.word	0x0002bdd0


	//   ....[89]....
        /*0694*/ 	.word	0x0002bde0


	//   ....[90]....
        /*0698*/ 	.word	0x0002be10


	//   ....[91]....
        /*069c*/ 	.word	0x0002be20


	//   ....[92]....
        /*06a0*/ 	.word	0x0002c420


	//   ....[93]....
        /*06a4*/ 	.word	0x0002c480


	//   ....[94]....
        /*06a8*/ 	.word	0x0002c640


	//   ....[95]....
        /*06ac*/ 	.word	0x0002c680


	//   ....[96]....
        /*06b0*/ 	.word	0x0002c690


	//   ....[97]....
        /*06b4*/ 	.word	0x0002c6a0


	//   ....[98]....
        /*06b8*/ 	.word	0x0002c7f0


	//   ....[99]....
        /*06bc*/ 	.word	0x0002c940


	//   ....[100]....
        /*06c0*/ 	.word	0x0002d130


	//   ....[101]....
        /*06c4*/ 	.word	0x0002d150


	//   ....[102]....
        /*06c8*/ 	.word	0x0002d1a0


	//   ....[103]....
        /*06cc*/ 	.word	0x0002d1b0


	//   ....[104]....
        /*06d0*/ 	.word	0x0002d1f0


	//   ....[105]....
        /*06d4*/ 	.word	0x0002d200


	//   ....[106]....
        /*06d8*/ 	.word	0x0002d210


	//   ....[107]....
        /*06dc*/ 	.word	0x0002d250


	//   ....[108]....
        /*06e0*/ 	.word	0x0002d540


	//   ....[109]....
        /*06e4*/ 	.word	0x0002d580


	//   ....[110]....
        /*06e8*/ 	.word	0x0002d5a0


	//   ....[111]....
        /*06ec*/ 	.word	0x0002d5c0


	//   ....[112]....
        /*06f0*/ 	.word	0x0002d5f0


	//   ....[113]....
        /*06f4*/ 	.word	0x0002d610


	//   ....[114]....
        /*06f8*/ 	.word	0x0002d710


	//   ....[115]....
        /*06fc*/ 	.word	0x0002d860


	//   ....[116]....
        /*0700*/ 	.word	0x0002de90


	//   ....[117]....
        /*0704*/ 	.word	0x0002dec0


	//   ....[118]....
        /*0708*/ 	.word	0x0002df20


	//   ....[119]....
        /*070c*/ 	.word	0x0002df50


	//   ....[120]....
        /*0710*/ 	.word	0x0002df80


	//   ....[121]....
        /*0714*/ 	.word	0x0002dfb0


	//   ....[122]....
        /*0718*/ 	.word	0x0002dfe0


	//   ....[123]....
        /*071c*/ 	.word	0x0002e010


	//   ....[124]....
        /*0720*/ 	.word	0x0002e1b0


	//   ....[125]....
        /*0724*/ 	.word	0x0002e1e0


	//   ....[126]....
        /*0728*/ 	.word	0x0002e210


	//   ....[127]....
        /*072c*/ 	.word	0x0002e240


	//   ....[128]....
        /*0730*/ 	.word	0x0002e270


	//   ....[129]....
        /*0734*/ 	.word	0x0002e2a0


	//   ....[130]....
        /*0738*/ 	.word	0x0002e360


	//   ....[131]....
        /*073c*/ 	.word	0x0002e380


	//   ....[132]....
        /*0740*/ 	.word	0x0002e3a0


	//   ....[133]....
        /*0744*/ 	.word	0x0002e400


	//   ....[134]....
        /*0748*/ 	.word	0x0002ee20


	//   ....[135]....
        /*074c*/ 	.word	0x0002f3f0


	//   ....[136]....
        /*0750*/ 	.word	0x0002f4e0


	//   ....[137]....
        /*0754*/ 	.word	0x0002f580


	//   ....[138]....
        /*0758*/ 	.word	0x0002f5e0


	//   ....[139]....
        /*075c*/ 	.word	0x0002f6d0


	//   ....[140]....
        /*0760*/ 	.word	0x0002f740


	//   ....[141]....
        /*0764*/ 	.word	0x0002f830


	//   ....[142]....
        /*0768*/ 	.word	0x0002f8a0


	//   ....[143]....
        /*076c*/ 	.word	0x0002f940


	//   ....[144]....
        /*0770*/ 	.word	0x0002fa40


	//   ....[145]....
        /*0774*/ 	.word	0x0002fad0


	//   ....[146]....
        /*0778*/ 	.word	0x0002fb30


	//   ....[147]....
        /*077c*/ 	.word	0x0002fc20


	//   ....[148]....
        /*0780*/ 	.word	0x0002fca0


	//   ....[149]....
        /*0784*/ 	.word	0x0002fda0


	//   ....[150]....
        /*0788*/ 	.word	0x0002fe10


	//   ....[151]....
        /*078c*/ 	.word	0x0002fef0


	//   ....[152]....
        /*0790*/ 	.word	0x00030200


	//   ....[153]....
        /*0794*/ 	.word	0x000302c0


	//   ....[154]....
        /*0798*/ 	.word	0x00030530


	//   ....[155]....
        /*079c*/ 	.word	0x00030580


	//   ....[156]....
        /*07a0*/ 	.word	0x00030790


	//   ....[157]....
        /*07a4*/ 	.word	0x000307e0


	//   ....[158]....
        /*07a8*/ 	.word	0x00030990


	//   ....[159]....
        /*07ac*/ 	.word	0x000309e0


	//   ....[160]....
        /*07b0*/ 	.word	0x00030b20


	//   ....[161]....
        /*07b4*/ 	.word	0x00030c20


	//   ....[162]....
        /*07b8*/ 	.word	0x00030e90


	//   ....[163]....
        /*07bc*/ 	.word	0x00030ee0


	//   ....[164]....
        /*07c0*/ 	.word	0x000310b0


	//   ....[165]....
        /*07c4*/ 	.word	0x00031100


	//   ....[166]....
        /*07c8*/ 	.word	0x000312d0


	//   ....[167]....
        /*07cc*/ 	.word	0x00031320


	//   ....[168]....
        /*07d0*/ 	.word	0x00031410


	//   ....[169]....
        /*07d4*/ 	.word	0x000314b0


	//   ....[170]....
        /*07d8*/ 	.word	0x00031510


	//   ....[171]....
        /*07dc*/ 	.word	0x000315c0


	//   ....[172]....
        /*07e0*/ 	.word	0x00031620


	//   ....[173]....
        /*07e4*/ 	.word	0x000316d0


	//   ....[174]....
        /*07e8*/ 	.word	0x00031730


	//   ....[175]....
        /*07ec*/ 	.word	0x000317e0


	//   ....[176]....
        /*07f0*/ 	.word	0x000318d0


	//   ....[177]....
        /*07f4*/ 	.word	0x000319b0


	//   ....[178]....
        /*07f8*/ 	.word	0x00031ac0


	//   ....[179]....
        /*07fc*/ 	.word	0x00031bc0


	//   ....[180]....
        /*0800*/ 	.word	0x00031cf0


	//   ....[181]....
        /*0804*/ 	.word	0x00031dd0


	//   ....[182]....
        /*0808*/ 	.word	0x00031ed0


	//   ....[183]....
        /*080c*/ 	.word	0x00031fb0


	//   ....[184]....
        /*0810*/ 	.word	0x00032040


	//   ....[185]....
        /*0814*/ 	.word	0x000320e0


	//   ....[186]....
        /*0818*/ 	.word	0x00032250


	//   ....[187]....
        /*081c*/ 	.word	0x000322c0


	//   ....[188]....
        /*0820*/ 	.word	0x00032330


	//   ....[189]....
        /*0824*/ 	.word	0x000323a0


	//   ....[190]....
        /*0828*/ 	.word	0x00032410


	//   ....[191]....
        /*082c*/ 	.word	0x00032490


	//   ....[192]....
        /*0830*/ 	.word	0x00032510


	//   ....[193]....
        /*0834*/ 	.word	0x000325a0


	//   ....[194]....
        /*0838*/ 	.word	0x00032610


	//   ....[195]....
        /*083c*/ 	.word	0x00032680


	//   ....[196]....
        /*0840*/ 	.word	0x000326f0


	//   ....[197]....
        /*0844*/ 	.word	0x00032770


	//   ....[198]....
        /*0848*/ 	.word	0x000327e0


	//   ....[199]....
        /*084c*/ 	.word	0x00032870


	//   ....[200]....
        /*0850*/ 	.word	0x000328d0


	//   ....[201]....
        /*0854*/ 	.word	0x00032960


	//   ....[202]....
        /*0858*/ 	.word	0x00032a90


	//   ....[203]....
        /*085c*/ 	.word	0x00034a90


	//   ....[204]....
        /*0860*/ 	.word	0x00036260


	//   ....[205]....
        /*0864*/ 	.word	0x00036c80


	//   ....[206]....
        /*0868*/ 	.word	0x00037560


	//   ....[207]....
        /*086c*/ 	.word	0x000375a0


	//   ....[208]....
        /*0870*/ 	.word	0x00037610


	//   ....[209]....
        /*0874*/ 	.word	0x00037630


	//   ....[210]....
        /*0878*/ 	.word	0x00044750


	//----- nvinfo : EIATTR_REG_RECONFIG
	.align		4
.L_880:
        /*087c*/ 	.byte	0x01, 0x54
	.zero		2


	//----- nvinfo : EIATTR_SYSCALL_OFFSETS
	.align		4
        /*0880*/ 	.byte	0x04, 0x46
        /*0882*/ 	.short	(.L_882 - .L_881)


	//   ....[0]....
.L_881:
        /*0884*/ 	.word	0x0000ae70


	//   ....[1]....
        /*0888*/ 	.word	0x00029b40


	//   ....[2]....
        /*088c*/ 	.word	0x00029c90


	//   ....[3]....
        /*0890*/ 	.word	0x00029d80


	//   ....[4]....
        /*0894*/ 	.word	0x0002ac40


	//   ....[5]....
        /*0898*/ 	.word	0x0002b500


	//----- nvinfo : EIATTR_MBARRIER_INSTR_OFFSETS
	.align		4
.L_882:
        /*089c*/ 	.byte	0x04, 0x39
        /*089e*/ 	.short	(.L_884 - .L_883)


	//   ....[0]....
.L_883:
        /*08a0*/ 	.word	0x00000190
        /*08a4*/ 	.word	0x000000ff
        /*08a8*/ 	.word	0x00038800
        /*08ac*/ 	.short	0x0100
        /*08ae*/ 	.byte	0x08
	.zero		1


	//   ....[1]....
        /*08b0*/ 	.word	0x000001a0
        /*08b4*/ 	.word	0x000000ff
        /*08b8*/ 	.word	0x00038810
        /*08bc*/ 	.short	0x0100
        /*08be*/ 	.byte	0x08
	.zero		1


	//   ....[2]....
        /*08c0*/ 	.word	0x000001b0
        /*08c4*/ 	.word	0x000000ff
        /*08c8*/ 	.word	0x00038820
        /*08cc*/ 	.short	0x0100
        /*08ce*/ 	.byte	0x08
	.zero		1


	//   ....[3]....
        /*08d0*/ 	.word	0x00000260
        /*08d4*/ 	.word	0x000000ff
        /*08d8*/ 	.word	0x00038830
        /*08dc*/ 	.short	0x0100
        /*08de*/ 	.byte	0x06
	.zero		1


	//   ....[4]....
        /*08e0*/ 	.word	0x00000270
        /*08e4*/ 	.word	0x000000ff
        /*08e8*/ 	.word	0x00038840
        /*08ec*/ 	.short	0x0100
        /*08ee*/ 	.byte	0x06
	.zero		1


	//   ....[5]....
        /*08f0*/ 	.word	0x00000280
        /*08f4*/ 	.word	0x000000ff
        /*08f8*/ 	.word	0x00038838
        /*08fc*/ 	.short	0x0100
        /*08fe*/ 	.byte	0x06
	.zero		1


	//   ....[6]....
        /*0900*/ 	.word	0x00000290
        /*0904*/ 	.word	0x000000ff
        /*0908*/ 	.word	0x00038848
        /*090c*/ 	.short	0x0100
        /*090e*/ 	.byte	0x06
	.zero		1


	//   ....[7]....
        /*0910*/ 	.word	0x000003c0
        /*0914*/ 	.word	0x000000ff
        /*0918*/ 	.word	0x00038850
        /*091c*/ 	.short	0x0100
        /*091e*/ 	.byte	0x08
	.zero		1


	//   ....[8]....
        /*0920*/ 	.word	0x000003d0
        /*0924*/ 	.word	0x000000ff
        /*0928*/ 	.word	0x00038860
        /*092c*/ 	.short	0x0100
        /*092e*/ 	.byte	0x08
	.zero		1


	//   ....[9]....
        /*0930*/ 	.word	0x000003e0
        /*0934*/ 	.word	0x000000ff
        /*0938*/ 	.word	0x00038858
        /*093c*/ 	.short	0x0100
        /*093e*/ 	.byte	0x08
	.zero		1


	//   ....[10]....
        /*0940*/ 	.word	0x000003f0
        /*0944*/ 	.word	0x000000ff
        /*0948*/ 	.word	0x00038868
        /*094c*/ 	.short	0x0100
        /*094e*/ 	.byte	0x08
	.zero		1


	//   ....[11]....
        /*0950*/ 	.word	0x000004e0
        /*0954*/ 	.word	0x000000ff
        /*0958*/ 	.word	0x00038870
        /*095c*/ 	.short	0x0100
        /*095e*/ 	.byte	0x06
	.zero		1


	//   ....[12]....
        /*0960*/ 	.word	0x000004f0
        /*0964*/ 	.word	0x000000ff
        /*0968*/ 	.word	0x00038880
        /*096c*/ 	.short	0x0100
        /*096e*/ 	.byte	0x06
	.zero		1


	//   ....[13]....
        /*0970*/ 	.word	0x00000500
        /*0974*/ 	.word	0x000000ff
        /*0978*/ 	.word	0x00038878
        /*097c*/ 	.short	0x0100
        /*097e*/ 	.byte	0x06
	.zero		1


	//   ....[14]....
        /*0980*/ 	.word	0x00000510
        /*0984*/ 	.word	0x000000ff
        /*0988*/ 	.word	0x00038888
        /*098c*/ 	.short	0x0100
        /*098e*/ 	.byte	0x06
	.zero		1


	//   ....[15]....
        /*0990*/ 	.word	0x00000640
        /*0994*/ 	.word	0x000000ff
        /*0998*/ 	.word	0x00038890
        /*099c*/ 	.short	0x0100
        /*099e*/ 	.byte	0x08
	.zero		1


	//   ....[16]....
        /*09a0*/ 	.word	0x00000650
        /*09a4*/ 	.word	0x000000ff
        /*09a8*/ 	.word	0x000388a0
        /*09ac*/ 	.short	0x0100
        /*09ae*/ 	.byte	0x08
	.zero		1


	//   ....[17]....
        /*09b0*/ 	.word	0x00000660
        /*09b4*/ 	.word	0x000000ff
        /*09b8*/ 	.word	0x00038898
        /*09bc*/ 	.short	0x0100
        /*09be*/ 	.byte	0x08
	.zero		1


	//   ....[18]....
        /*09c0*/ 	.word	0x00000670
        /*09c4*/ 	.word	0x000000ff
        /*09c8*/ 	.word	0x000388a8
        /*09cc*/ 	.short	0x0100
        /*09ce*/ 	.byte	0x08
	.zero		1


	//   ....[19]....
        /*09d0*/ 	.word	0x000007b0
        /*09d4*/ 	.word	0x000000ff
        /*09d8*/ 	.word	0x000388b0
        /*09dc*/ 	.short	0x0100
        /*09de*/ 	.byte	0x08
	.zero		1


	//   ....[20]....
        /*09e0*/ 	.word	0x000007c0
        /*09e4*/ 	.word	0x000000ff
        /*09e8*/ 	.word	0x000388c0
        /*09ec*/ 	.short	0x0100
        /*09ee*/ 	.byte	0x08
	.zero		1


	//   ....[21]....
        /*09f0*/ 	.word	0x000007d0
        /*09f4*/ 	.word	0x000000ff
        /*09f8*/ 	.word	0x000388b8
        /*09fc*/ 	.short	0x0100
        /*09fe*/ 	.byte	0x08
	.zero		1


	//   ....[22]....
        /*0a00*/ 	.word	0x000007e0
        /*0a04*/ 	.word	0x000000ff
        /*0a08*/ 	.word	0x000388c8
        /*0a0c*/ 	.short	0x0100
        /*0a0e*/ 	.byte	0x08
	.zero		1


	//   ....[23]....
        /*0a10*/ 	.word	0x00004e60
        /*0a14*/ 	.word	0x00000003
        /*0a18*/ 	.word	0x00000000
        /*0a1c*/ 	.short	0x0101
        /*0a1e*/ 	.byte	0x3f
	.zero		1


	//   ....[24]....
        /*0a20*/ 	.word	0x00008c20
        /*0a24*/ 	.word	0x00000004
        /*0a28*/ 	.word	0x00000000
        /*0a2c*/ 	.short	0x0101
        /*0a2e*/ 	.byte	0x3f
	.zero		1


	//   ....[25]....
        /*0a30*/ 	.word	0x0000b3b0
        /*0a34*/ 	.word	0x000000ff
        /*0a38*/ 	.word	0x00038800
        /*0a3c*/ 	.short	0x010a
        /*0a3e*/ 	.byte	0x2c
	.zero		1


	//   ....[26]....
        /*0a40*/ 	.word	0x0000b860
        /*0a44*/ 	.word	0x00000014
        /*0a48*/ 	.word	0x00000000
        /*0a4c*/ 	.short	0x010a
        /*0a4e*/ 	.byte	0x3f
	.zero		1


	//   ....[27]....
        /*0a50*/ 	.word	0x0000b8c0
        /*0a54*/ 	.word	0x00000014
        /*0a58*/ 	.word	0x00000000
        /*0a5c*/ 	.short	0x010a
        /*0a5e*/ 	.byte	0x3f
	.zero		1


	//   ....[28]....
        /*0a60*/ 	.word	0x0000bc70
        /*0a64*/ 	.word	0x000000ff
        /*0a68*/ 	.word	0x00038810
        /*0a6c*/ 	.short	0x010a
        /*0a6e*/ 	.byte	0x2c
	.zero		1


	//   ....[29]....
        /*0a70*/ 	.word	0x0000bd70
        /*0a74*/ 	.word	0x0000000c
        /*0a78*/ 	.word	0x00000000
        /*0a7c*/ 	.short	0x010a
        /*0a7e*/ 	.byte	0x3f
	.zero		1


	//   ....[30]....
        /*0a80*/ 	.word	0x0000bdd0
        /*0a84*/ 	.word	0x0000000c
        /*0a88*/ 	.word	0x00000000
        /*0a8c*/ 	.short	0x010a
        /*0a8e*/ 	.byte	0x3f
	.zero		1


	//   ....[31]....
        /*0a90*/ 	.word	0x0000d960
        /*0a94*/ 	.word	0x00000003
        /*0a98*/ 	.word	0x00000000
        /*0a9c*/ 	.short	0x0101
        /*0a9e*/ 	.byte	0x3f
	.zero		1


	//   ....[32]....
        /*0aa0*/ 	.word	0x000121c0
        /*0aa4*/ 	.word	0x00000000
        /*0aa8*/ 	.word	0x00000000
        /*0aac*/ 	.short	0x0101
        /*0aae*/ 	.byte	0x3f
	.zero		1


	//   ....[33]....
        /*0ab0*/ 	.word	0x00012930
        /*0ab4*/ 	.word	0x00000006
        /*0ab8*/ 	.word	0x00000000
        /*0abc*/ 	.short	0x010a
        /*0abe*/ 	.byte	0x3f
	.zero		1


	//   ....[34]....
        /*0ac0*/ 	.word	0x000129d0
        /*0ac4*/ 	.word	0x00000008
        /*0ac8*/ 	.word	0x00000000
        /*0acc*/ 	.short	0x010a
        /*0ace*/ 	.byte	0x3f
	.zero		1


	//   ....[35]....
        /*0ad0*/ 	.word	0x00012df0
        /*0ad4*/ 	.word	0x00000004
        /*0ad8*/ 	.word	0x00000000
        /*0adc*/ 	.short	0x010a
        /*0ade*/ 	.byte	0x3f
	.zero		1


	//   ....[36]....
        /*0ae0*/ 	.word	0x00012e50
        /*0ae4*/ 	.word	0x00000004
        /*0ae8*/ 	.word	0x00000000
        /*0aec*/ 	.short	0x010a
        /*0aee*/ 	.byte	0x3f
	.zero		1


	//   ....[37]....
        /*0af0*/ 	.word	0x000149e0
        /*0af4*/ 	.word	0x0000000a
        /*0af8*/ 	.word	0x00000000
        /*0afc*/ 	.short	0x0101
        /*0afe*/ 	.byte	0x3f
	.zero		1


	//   ....[38]....
        /*0b00*/ 	.word	0x00019890
        /*0b04*/ 	.word	0x00000003
        /*0b08*/ 	.word	0x00000000
        /*0b0c*/ 	.short	0x0101
        /*0b0e*/ 	.byte	0x3f
	.zero		1


	//   ....[39]....
        /*0b10*/ 	.word	0x00019a60
        /*0b14*/ 	.word	0x00000006
        /*0b18*/ 	.word	0x00000000
        /*0b1c*/ 	.short	0x010a
        /*0b1e*/ 	.byte	0x3f
	.zero		1


	//   ....[40]....
        /*0b20*/ 	.word	0x00019b00
        /*0b24*/ 	.word	0x00000008
        /*0b28*/ 	.word	0x00000000
        /*0b2c*/ 	.short	0x010a
        /*0b2e*/ 	.byte	0x3f
	.zero		1


	//   ....[41]....
        /*0b30*/ 	.word	0x00019f20
        /*0b34*/ 	.word	0x00000004
        /*0b38*/ 	.word	0x00000000
        /*0b3c*/ 	.short	0x010a
        /*0b3e*/ 	.byte	0x3f
	.zero		1


	//   ....[42]....
        /*0b40*/ 	.word	0x00019f80
        /*0b44*/ 	.word	0x00000004
        /*0b48*/ 	.word	0x00000000
        /*0b4c*/ 	.short	0x010a
        /*0b4e*/ 	.byte	0x3f
	.zero		1


	//   ....[43]....
        /*0b50*/ 	.word	0x0001bb10
        /*0b54*/ 	.word	0x0000000a
        /*0b58*/ 	.word	0x00000000
        /*0b5c*/ 	.short	0x0101
        /*0b5e*/ 	.byte	0x3f
	.zero		1


	//   ....[44]....
        /*0b60*/ 	.word	0x00021830
        /*0b64*/ 	.word	0x00000003
        /*0b68*/ 	.word	0x00000000
        /*0b6c*/ 	.short	0x0101
        /*0b6e*/ 	.byte	0x3f
	.zero		1


	//   ....[45]....
        /*0b70*/ 	.word	0x00024e10
        /*0b74*/ 	.word	0x000000ff
        /*0b78*/ 	.word	0x00000000
        /*0b7c*/ 	.short	0x0101
        /*0b7e*/ 	.byte	0x04
	.zero		1


	//   ....[46]....
        /*0b80*/ 	.word	0x00025550
        /*0b84*/ 	.word	0x000000ff
        /*0b88*/ 	.word	0x00000000
        /*0b8c*/ 	.short	0x0101
        /*0b8e*/ 	.byte	0x04
	.zero		1


	//   ....[47]....
        /*0b90*/ 	.word	0x0002a4f0
        /*0b94*/ 	.word	0x00000016
        /*0b98*/ 	.word	0x00038840
        /*0b9c*/ 	.short	0x010a
        /*0b9e*/ 	.byte	0x3f
	.zero		1


	//   ....[48]....
        /*0ba0*/ 	.word	0x0002a9b0
        /*0ba4*/ 	.word	0x00000016
        /*0ba8*/ 	.word	0x00038830
        /*0bac*/ 	.short	0x0107
        /*0bae*/ 	.byte	0x3f
	.zero		1


	//   ....[49]....
        /*0bb0*/ 	.word	0x0002aa80
        /*0bb4*/ 	.word	0x00000016
        /*0bb8*/ 	.word	0x00038830
        /*0bbc*/ 	.short	0x0101
        /*0bbe*/ 	.byte	0x3f
	.zero		1


	//   ....[50]....
        /*0bc0*/ 	.word	0x0002b340
        /*0bc4*/ 	.word	0x00000011
        /*0bc8*/ 	.word	0x00038800
        /*0bcc*/ 	.short	0x0107
        /*0bce*/ 	.byte	0x3f
	.zero		1


	//   ....[51]....
        /*0bd0*/ 	.word	0x0002b3d0
        /*0bd4*/ 	.word	0x00000011
        /*0bd8*/ 	.word	0x00038800
        /*0bdc*/ 	.short	0x0101
        /*0bde*/ 	.byte	0x3f
	.zero		1


	//   ....[52]....
        /*0be0*/ 	.word	0x0002c0c0
        /*0be4*/ 	.word	0x00000011
        /*0be8*/ 	.word	0x00038810
        /*0bec*/ 	.short	0x0107
        /*0bee*/ 	.byte	0x3f
	.zero		1


	//   ....[53]....
        /*0bf0*/ 	.word	0x0002c1c0
        /*0bf4*/ 	.word	0x00000011
        /*0bf8*/ 	.word	0x00038810
        /*0bfc*/ 	.short	0x0101
        /*0bfe*/ 	.byte	0x3f
	.zero		1


	//   ....[54]....
        /*0c00*/ 	.word	0x0002c1e0
        /*0c04*/ 	.word	0x00000011
        /*0c08*/ 	.word	0x00038820
        /*0c0c*/ 	.short	0x010a
        /*0c0e*/ 	.byte	0x3f
	.zero		1


	//   ....[55]....
        /*0c10*/ 	.word	0x0002c260
        /*0c14*/ 	.word	0x00000016
        /*0c18*/ 	.word	0x00038860
        /*0c1c*/ 	.short	0x010a
        /*0c1e*/ 	.byte	0x3f
	.zero		1


	//   ....[56]....
        /*0c20*/ 	.word	0x0002cb60
        /*0c24*/ 	.word	0x00000016
        /*0c28*/ 	.word	0x00038850
        /*0c2c*/ 	.short	0x0107
        /*0c2e*/ 	.byte	0x3f
	.zero		1


	//   ....[57]....
        /*0c30*/ 	.word	0x0002cc20
        /*0c34*/ 	.word	0x00000016
        /*0c38*/ 	.word	0x00038850
        /*0c3c*/ 	.short	0x0101
        /*0c3e*/ 	.byte	0x3f
	.zero		1


	//   ....[58]....
        /*0c40*/ 	.word	0x0002cfb0
        /*0c44*/ 	.word	0x00000006
        /*0c48*/ 	.word	0x00038840
        /*0c4c*/ 	.short	0x010a
        /*0c4e*/ 	.byte	0x3f
	.zero		1


	//   ....[59]....
        /*0c50*/ 	.word	0x0002d2d0
        /*0c54*/ 	.word	0x00000006
        /*0c58*/ 	.word	0x00038830
        /*0c5c*/ 	.short	0x0107
        /*0c5e*/ 	.byte	0x3f
	.zero		1


	//   ....[60]....
        /*0c60*/ 	.word	0x0002d380
        /*0c64*/ 	.word	0x00000006
        /*0c68*/ 	.word	0x00038830
        /*0c6c*/ 	.short	0x0101
        /*0c6e*/ 	.byte	0x3f
	.zero		1


	//   ....[61]....
        /*0c70*/ 	.word	0x0002d3b0
        /*0c74*/ 	.word	0x00000006
        /*0c78*/ 	.word	0x00038860
        /*0c7c*/ 	.short	0x010a
        /*0c7e*/ 	.byte	0x3f
	.zero		1


	//   ....[62]....
        /*0c80*/ 	.word	0x0002da60
        /*0c84*/ 	.word	0x00000006
        /*0c88*/ 	.word	0x00038850
        /*0c8c*/ 	.short	0x0107
        /*0c8e*/ 	.byte	0x3f
	.zero		1


	//   ....[63]....
        /*0c90*/ 	.word	0x0002db10
        /*0c94*/ 	.word	0x00000006
        /*0c98*/ 	.word	0x00038850
        /*0c9c*/ 	.short	0x0101
        /*0c9e*/ 	.byte	0x3f
	.zero		1


	//   ....[64]....
        /*0ca0*/ 	.word	0x0002eda0
        /*0ca4*/ 	.word	0x00000005
        /*0ca8*/ 	.word	0x00038820
        /*0cac*/ 	.short	0x010a
        /*0cae*/ 	.byte	0x3f
	.zero		1


	//   ....[65]....
        /*0cb0*/ 	.word	0x0002ef40
        /*0cb4*/ 	.word	0x00000003
        /*0cb8*/ 	.word	0x00038840
        /*0cbc*/ 	.short	0x010a
        /*0cbe*/ 	.byte	0x3f
	.zero		1


	//   ....[66]....
        /*0cc0*/ 	.word	0x0002efe0
        /*0cc4*/ 	.word	0x00000005
        /*0cc8*/ 	.word	0x00038840
        /*0ccc*/ 	.short	0x010a
        /*0cce*/ 	.byte	0x3f
	.zero		1


	//   ....[67]....
        /*0cd0*/ 	.word	0x0002f020
        /*0cd4*/ 	.word	0x00000003
        /*0cd8*/ 	.word	0x00038860
        /*0cdc*/ 	.short	0x010a
        /*0cde*/ 	.byte	0x3f
	.zero		1


	//   ....[68]....
        /*0ce0*/ 	.word	0x0002f060
        /*0ce4*/ 	.word	0x00000005
        /*0ce8*/ 	.word	0x00038860
        /*0cec*/ 	.short	0x010a
        /*0cee*/ 	.byte	0x3f
	.zero		1


	//   ....[69]....
        /*0cf0*/ 	.word	0x0002f0d0
        /*0cf4*/ 	.word	0x00000003
        /*0cf8*/ 	.word	0x00038800
        /*0cfc*/ 	.short	0x010a
        /*0cfe*/ 	.byte	0x3f
	.zero		1


	//   ....[70]....
        /*0d00*/ 	.word	0x0002f120
        /*0d04*/ 	.word	0x00000014
        /*0d08*/ 	.word	0x00000000
        /*0d0c*/ 	.short	0x010a
        /*0d0e*/ 	.byte	0x3f
	.zero		1


	//   ....[71]....
        /*0d10*/ 	.word	0x0002f180
        /*0d14*/ 	.word	0x00000004
        /*0d18*/ 	.word	0x00038810
        /*0d1c*/ 	.short	0x010a
        /*0d1e*/ 	.byte	0x3f
	.zero		1


	//   ....[72]....
        /*0d20*/ 	.word	0x0002f1d0
        /*0d24*/ 	.word	0x0000000c
        /*0d28*/ 	.word	0x00000000
        /*0d2c*/ 	.short	0x010a
        /*0d2e*/ 	.byte	0x3f
	.zero		1


	//   ....[73]....
        /*0d30*/ 	.word	0x0002f220
        /*0d34*/ 	.word	0x00000008
        /*0d38*/ 	.word	0x00000000
        /*0d3c*/ 	.short	0x010a
        /*0d3e*/ 	.byte	0x3f
	.zero		1


	//   ....[74]....
        /*0d40*/ 	.word	0x0002f270
        /*0d44*/ 	.word	0x00000004
        /*0d48*/ 	.word	0x00000000
        /*0d4c*/ 	.short	0x010a
        /*0d4e*/ 	.byte	0x3f
	.zero		1


	//   ....[75]....
        /*0d50*/ 	.word	0x0002f2c0
        /*0d54*/ 	.word	0x00000008
        /*0d58*/ 	.word	0x00000000
        /*0d5c*/ 	.short	0x010a
        /*0d5e*/ 	.byte	0x3f
	.zero		1


	//   ....[76]....
        /*0d60*/ 	.word	0x0002f310
        /*0d64*/ 	.word	0x00000004
        /*0d68*/ 	.word	0x00000000
        /*0d6c*/ 	.short	0x010a
        /*0d6e*/ 	.byte	0x3f
	.zero		1


	//   ....[77]....
        /*0d70*/ 	.word	0x0002f430
        /*0d74*/ 	.word	0x00000016
        /*0d78*/ 	.word	0x00038840
        /*0d7c*/ 	.short	0x010a
        /*0d7e*/ 	.byte	0x3f
	.zero		1


	//   ....[78]....
        /*0d80*/ 	.word	0x00030a20
        /*0d84*/ 	.word	0x00000011
        /*0d88*/ 	.word	0x00038820
        /*0d8c*/ 	.short	0x010a
        /*0d8e*/ 	.byte	0x3f
	.zero		1


	//   ....[79]....
        /*0d90*/ 	.word	0x00030a70
        /*0d94*/ 	.word	0x00000016
        /*0d98*/ 	.word	0x00038860
        /*0d9c*/ 	.short	0x010a
        /*0d9e*/ 	.byte	0x3f
	.zero		1


	//   ....[80]....
        /*0da0*/ 	.word	0x00031360
        /*0da4*/ 	.word	0x00000006
        /*0da8*/ 	.word	0x00038840
        /*0dac*/ 	.short	0x010a
        /*0dae*/ 	.byte	0x3f
	.zero		1


	//   ....[81]....
        /*0db0*/ 	.word	0x00031820
        /*0db4*/ 	.word	0x00000006
        /*0db8*/ 	.word	0x00038860
        /*0dbc*/ 	.short	0x010a
        /*0dbe*/ 	.byte	0x3f
	.zero		1


	//   ....[82]....
        /*0dc0*/ 	.word	0x000329b0
        /*0dc4*/ 	.word	0x00000005
        /*0dc8*/ 	.word	0x00038820
        /*0dcc*/ 	.short	0x010a
        /*0dce*/ 	.byte	0x3f
	.zero		1


	//   ....[83]....
        /*0dd0*/ 	.word	0x00032b50
        /*0dd4*/ 	.word	0x00000003
        /*0dd8*/ 	.word	0x00038840
        /*0ddc*/ 	.short	0x010a
        /*0dde*/ 	.byte	0x3f
	.zero		1


	//   ....[84]....
        /*0de0*/ 	.word	0x00032ba0
        /*0de4*/ 	.word	0x00000005
        /*0de8*/ 	.word	0x00038840
        /*0dec*/ 	.short	0x010a
        /*0dee*/ 	.byte	0x3f
	.zero		1


	//   ....[85]....
        /*0df0*/ 	.word	0x00032bf0
        /*0df4*/ 	.word	0x00000003
        /*0df8*/ 	.word	0x00038860
        /*0dfc*/ 	.short	0x010a
        /*0dfe*/ 	.byte	0x3f
	.zero		1


	//   ....[86]....
        /*0e00*/ 	.word	0x00032fb0
        /*0e04*/ 	.word	0x0000001a
        /*0e08*/ 	.word	0x00000000
        /*0e0c*/ 	.short	0x010a
        /*0e0e*/ 	.byte	0x3f
	.zero		1


	//   ....[87]....
        /*0e10*/ 	.word	0x000330f0
        /*0e14*/ 	.word	0x00000009
        /*0e18*/ 	.word	0x00000000
        /*0e1c*/ 	.short	0x010a
        /*0e1e*/ 	.byte	0x3f
	.zero		1


	//   ....[88]....
        /*0e20*/ 	.word	0x00033750
        /*0e24*/ 	.word	0x0000003a
        /*0e28*/ 	.word	0x00000000
        /*0e2c*/ 	.short	0x010a
        /*0e2e*/ 	.byte	0x3f
	.zero		1


	//   ....[89]....
        /*0e30*/ 	.word	0x00033890
        /*0e34*/ 	.word	0x00000038
        /*0e38*/ 	.word	0x00000000
        /*0e3c*/ 	.short	0x010a
        /*0e3e*/ 	.byte	0x3f
	.zero		1


	//   ....[90]....
        /*0e40*/ 	.word	0x00035d60
        /*0e44*/ 	.word	0x00000009
        /*0e48*/ 	.word	0x00000000
        /*0e4c*/ 	.short	0x0101
        /*0e4e*/ 	.byte	0x3f
	.zero		1


	//   ....[91]....
        /*0e50*/ 	.word	0x000448f0
        /*0e54*/ 	.word	0x00000005
        /*0e58*/ 	.word	0x00000000
        /*0e5c*/ 	.short	0x0101
        /*0e5e*/ 	.byte	0x3f
	.zero		1


	//   ....[92]....
        /*0e60*/ 	.word	0x00044920
        /*0e64*/ 	.word	0x00000009
        /*0e68*/ 	.word	0x00000000
        /*0e6c*/ 	.short	0x010a
        /*0e6e*/ 	.byte	0x3f
	.zero		1


	//   ....[93]....
        /*0e70*/ 	.word	0x00044970
        /*0e74*/ 	.word	0x00000038
        /*0e78*/ 	.word	0x00000000
        /*0e7c*/ 	.short	0x010a
        /*0e7e*/ 	.byte	0x3f
	.zero		1


	//----- nvinfo : EIATTR_NUM_MBARRIERS
	.align		4
.L_884:
        /*0e80*/ 	.byte	0x03, 0x38
        /*0e82*/ 	.short	0x0017


	//----- nvinfo : EIATTR_EXIT_INSTR_OFFSETS
	.align		4
        /*0e84*/ 	.byte	0x04, 0x1c
        /*0e86*/ 	.short	(.L_886 - .L_885)


	//   ....[0]....
.L_885:
        /*0e88*/ 	.word	0x00000a30


	//   ....[1]....
        /*0e8c*/ 	.word	0x00027c30


	//   ....[2]....
        /*0e90*/ 	.word	0x0002f0b0


	//----- nvinfo : EIATTR_MAX_THREADS
	.align		4
.L_886:
        /*0e94*/ 	.byte	0x04, 0x05
        /*0e96*/ 	.short	(.L_888 - .L_887)
.L_887:
        /*0e98*/ 	.word	0x00000180
        /*0e9c*/ 	.word	0x00000001
        /*0ea0*/ 	.word	0x00000001


	//----- nvinfo : EIATTR_CRS_STACK_SIZE
	.align		4
.L_888:
        /*0ea4*/ 	.byte	0x04, 0x1e
        /*0ea6*/ 	.short	(.L_890 - .L_889)
.L_889:
        /*0ea8*/ 	.word	0x00000000


	//----- nvinfo : EIATTR_CBANK_PARAM_SIZE
	.align		4
.L_890:
        /*0eac*/ 	.byte	0x03, 0x19
        /*0eae*/ 	.short	0x0bf0


	//----- nvinfo : EIATTR_PARAM_CBANK
	.align		4
        /*0eb0*/ 	.byte	0x04, 0x0a
        /*0eb2*/ 	.short	(.L_892 - .L_891)
	.align		4
.L_891:
        /*0eb4*/ 	.word	index@(.nv.constant0._ZN7cutlass13device_kernelIN5flash11enable_sm90INS1_16FlashAttnFwdSm90INS1_25CollectiveMainloopFwdSm90ILi2EN4cute5tupleIJNS5_1CILi1EEES8_S8_EEENS6_IJNS7_ILi64EEESA_SA_EEELi512ENS_6half_tEfNS_4arch4Sm90ELb0ELb1ELb1ELb1ELb1ELb0ELb1ELb0ELb0ELb1ELb1ELb0EEENS1_21CollectiveEpilogueFwdINS6_IJSA_NS7_ILi512EEESA_EEES9_SC_SE_Li256ELb1ELb1ELb1ELb0EEENS1_36VarlenDynamicPersistentTileSchedulerILi64ELi64ELi256ELi128ELb1ELb1ELb1ELb1ELb0ELb1EEEEEEEEEvNT_6ParamsE)
        /*0eb8*/ 	.short	0x0210
        /*0eba*/ 	.short	0x0bf0


	//----- nvinfo : EIATTR_SW_WAR
	.align		4
.L_892:
        /*0ebc*/ 	.byte	0x04, 0x36
        /*0ebe*/ 	.short	(.L_894 - .L_893)
.L_893:
        /*0ec0*/ 	.word	0x00000008
.L_894:


//--------------------- .nv.info._ZN7cutlass13device_kernelIN5flash11enable_sm90INS1_16FlashAttnFwdSm90INS1_25CollectiveMainloopFwdSm90ILi2EN4cute5tupleIJNS5_1CILi1EEES8_S8_EEENS6_IJNS7_ILi64EEESA_SA_EEELi512ENS_6half_tEfNS_4arch4Sm90ELb0ELb1ELb1ELb1ELb1ELb1ELb1ELb0ELb0ELb1ELb1ELb0EEENS1_21CollectiveEpilogueFwdINS6_IJSA_NS7_ILi512EEESA_EEES9_SC_SE_Li256ELb1ELb1ELb1ELb0EEENS1_36VarlenDynamicPersistentTileSchedulerILi64ELi64ELi256ELi128ELb1ELb1ELb1ELb1ELb0ELb1EEEEEEEEEvNT_6ParamsE --------------------------
	.section	.nv.info._ZN7cutlass13device_kernelIN5flash11enable_sm90INS1_16FlashAttnFwdSm90INS1_25CollectiveMainloopFwdSm90ILi2EN4cute5tupleIJNS5_1CILi1EEES8_S8_EEENS6_IJNS7_ILi64EEESA_SA_EEELi512ENS_6half_tEfNS_4arch4Sm90ELb0ELb1ELb1ELb1ELb1ELb1ELb1ELb0ELb0ELb1ELb1ELb0EEENS1_21CollectiveEpilogueFwdINS6_IJSA_NS7_ILi512EEESA_EEES9_SC_SE_Li256ELb1ELb1ELb1ELb0EEENS1_36VarlenDynamicPersistentTileSchedulerILi64ELi64ELi256ELi128ELb1ELb1ELb1ELb1ELb0ELb1EEEEEEEEEvNT_6ParamsE,"",@"SHT_CUDA_INFO"
	.sectionflags	@""
	.align	4


	//----- nvinfo : EIATTR_CUDA_API_VERSION
	.align		4
        /*0000*/ 	.byte	0x04, 0x37
        /*0002*/ 	.short	(.L_896 - .L_895)
.L_895:
        /*0004*/ 	.word	0x00000082


	//----- nvinfo : EIATTR_KPARAM_INFO
	.align		4
.L_896:
        /*0008*/ 	.byte	0x04, 0x17
        /*000a*/ 	.short	(.L_898 - .L_897)
.L_897:
        /*000c*/ 	.word	0x00000000
        /*0010*/ 	.short	0x0000
        /*0012*/ 	.short	0x0070
        /*0014*/ 	.byte	0x00, 0xf0, 0x01, 0x2e


	//----- nvinfo : EIATTR_SPARSE_MMA_MASK
	.align		4
.L_898:
        /*0018*/ 	.byte	0x03, 0x50
        /*001a*/ 	.short	0x0000


	//----- nvinfo : EIATTR_MAXREG_COUNT
	.align		4
        /*001c*/ 	.byte	0x03, 0x1b
        /*001e*/ 	.short	0x00a8


	//----- nvinfo : EIATTR_NUM_BARRIERS
	.align		4
        /*0020*/ 	.byte	0x02, 0x4c
        /*0022*/ 	.byte	0x10
	.zero		1


	//----- nvinfo : EIATTR_EXTERNS
	.align		4
        /*0024*/ 	.byte	0x04, 0x0f
        /*0026*/ 	.short	(.L_900 - .L_899)


	//   ....[0]....
	.align		4
.L_899:
        /*0028*/ 	.word	index@(__assertfail)


	//----- nvinfo : EIATTR_ANNOTATIONS
	.align		4
.L_900:
        /*002c*/ 	.byte	0x04, 0x55
        /*002e*/ 	.short	(.L_902 - .L_901)


	//   ....[0]....
.L_901:
        /* <DEDUP_REMOVED lines=36> */


	//----- nvinfo : EIATTR_MERCURY_ISA_VERSION
	.align		4
.L_902:
        /*0260*/ 	.byte	0x03, 0x5f
        /*0262*/ 	.short	0x0101


	//----- nvinfo : EIATTR_UNUSED_LOAD_BYTE_OFFSET
	.align		4
        /*0264*/ 	.byte	0x04, 0x44
        /*0266*/ 	.short	(.L_904 - .L_903)


	//   ....[0]....
.L_903:
        /*0268*/ 	.word	0x00000b00
        /*026c*/ 	.word	0x0000fff0


	//   ....[1]....
        /*0270*/ 	.word	0x0002a9a0
        /*0274*/ 	.word	0x0000fff0


	//----- nvinfo : EIATTR_INT_WARP_WIDE_INSTR_OFFSETS
	.align		4
.L_904:
        /*0278*/ 	.byte	0x04, 0x31
        /*027a*/ 	.short	(.L_906 - .L_905)


	//   ....[0]....
.L_905:
        /*027c*/ 	.word	0x00000180


	//   ....[1]....
        /*0280*/ 	.word	0x000001c0


	//   ....[2]....
        /*0284*/ 	.word	0x00000230


	//   ....[3]....
        /*0288*/ 	.word	0x000002a0


	//   ....[4]....
        /*028c*/ 	.word	0x00033920


	//   ....[5]....
        /*0290*/ 	.word	0x000339b0


	//   ....[6]....
        /*0294*/ 	.word	0x00037d80


	//   ....[7]....
        /*0298*/ 	.word	0x00037e10


	//----- nvinfo : EIATTR_COOP_GROUP_MASK_REGIDS
	.align		4
.L_906:
        /*029c*/ 	.byte	0x04, 0x29
        /*029e*/ 	.short	(.L_908 - .L_907)


	//   ....[0]....
.L_907:
        /*02a0*/ 	.word	0xffffffff


	//   ....[1]....
        /*02a4*/ 	.word	0xffffffff


	//   ....[2]....
        /*02a8*/ 	.word	0xffffffff


	//   ....[3]....
        /*02ac*/ 	.word	0xffffffff


	//   ....[4]....
        /*02b0*/ 	.word	0xffffffff


	//   ....[5]....
        /*02b4*/ 	.word	0xffffffff


	//   ....[6]....
        /*02b8*/ 	.word	0xffffffff


	//   ....[7]....
        /*02bc*/ 	.word	0xffffffff


	//   ....[8]....
        /*02c0*/ 	.word	0xffffffff


	//   ....[9]....
        /*02c4*/ 	.word	0xffffffff


	//   ....[10]....
        /*02c8*/ 	.word	0xffffffff


	//   ....[11]....
        /*02cc*/ 	.word	0xffffffff


	//   ....[12]....
        /*02d0*/ 	.word	0xffffffff


	//   ....[13]....
        /*02d4*/ 	.word	0xffffffff


	//   ....[14]....
        /*02d8*/ 	.word	0xffffffff


	//   ....[15]....
        /*02dc*/ 	.word	0xffffffff


	//   ....[16]....
        /*02e0*/ 	.word	0xffffffff


	//   ....[17]....
        /*02e4*/ 	.word	0xffffffff


	//   ....[18]....
        /*02e8*/ 	.word	0xffffffff


	//   ....[19]....
        /*02ec*/ 	.word	0xffffffff


	//   ....[20]....
        /*02f0*/ 	.word	0xffffffff


	//   ....[21]....
        /*02f4*/ 	.word	0xffffffff


	//   ....[22]....
        /*02f8*/ 	.word	0xffffffff


	//   ....[23]....
        /*02fc*/ 	.word	0xffffffff


	//   ....[24]....
        /*0300*/ 	.word	0xffffffff


	//   ....[25]....
        /*0304*/ 	.word	0xffffffff


	//   ....[26]....
        /*0308*/ 	.word	0xffffffff


	//   ....[27]....
        /*030c*/ 	.word	0xffffffff


	//   ....[28]....
        /*0310*/ 	.word	0xffffffff


	//   ....[29]....
        /*0314*/ 	.word	0xffffffff


	//   ....[30]....
        /*0318*/ 	.word	0xffffffff


	//   ....[31]....
        /*031c*/ 	.word	0xffffffff


	//   ....[32]....
        /*0320*/ 	.word	0xffffffff


	//   ....[33]....
        /*0324*/ 	.word	0xffffffff


	//   ....[34]....
        /*0328*/ 	.word	0xffffffff


	//   ....[35]....
        /*032c*/ 	.word	0xffffffff


	//   ....[36]....
        /*0330*/ 	.word	0xffffffff


	//   ....[37]....
        /*0334*/ 	.word	0xffffffff


	//   ....[38]....
        /*0338*/ 	.word	0xffffffff


	//   ....[39]....
        /*033c*/ 	.word	0xffffffff


	//   ....[40]....
        /*0340*/ 	.word	0xffffffff


	//   ....[41]....
        /*0344*/ 	.word	0xffffffff


	//   ....[42]....
        /*0348*/ 	.word	0xffffffff


	//   ....[43]....
        /*034c*/ 	.word	0xffffffff


	//   ....[44]....
        /*0350*/ 	.word	0xffffffff


	//   ....[45]....
        /*0354*/ 	.word	0xffffffff


	//   ....[46]....
        /*0358*/ 	.word	0xffffffff


	//   ....[47]....
        /*035c*/ 	.word	0xffffffff


	//   ....[48]....
        /*0360*/ 	.word	0xffffffff


	//   ....[49]....
        /*0364*/ 	.word	0xffffffff


	//   ....[50]....
        /*0368*/ 	.word	0xffffffff


	//   ....[51]....
        /*036c*/ 	.word	0xffffffff


	//   ....[52]....
        /*0370*/ 	.word	0xffffffff


	//   ....[53]....
        /*0374*/ 	.word	0xffffffff


	//   ....[54]....
        /*0378*/ 	.word	0xffffffff


	//   ....[55]....
        /*037c*/ 	.word	0xffffffff


	//   ....[56]....
        /*0380*/ 	.word	0xffffffff


	//   ....[57]....
        /*0384*/ 	.word	0xffffffff


	//   ....[58]....
        /*0388*/ 	.word	0xffffffff


	//   ....[59]....
        /*038c*/ 	.word	0xffffffff


	//   ....[60]....
        /*0390*/ 	.word	0xffffffff


	//   ....[61]....
        /*0394*/ 	.word	0xffffffff


	//   ....[62]....
        /*0398*/ 	.word	0xffffffff


	//   ....[63]....
        /*039c*/ 	.word	0xffffffff


	//   ....[64]....
        /*03a0*/ 	.word	0xffffffff


	//   ....[65]....
        /*03a4*/ 	.word	0xffffffff


	//   ....[66]....
        /*03a8*/ 	.word	0xffffffff


	//   ....[67]....
        /*03ac*/ 	.word	0xffffffff


	//   ....[68]....
        /*03b0*/ 	.word	0xffffffff


	//   ....[69]....
        /*03b4*/ 	.word	0xffffffff


	//   ....[70]....
        /*03b8*/ 	.word	0xffffffff


	//   ....[71]....
        /*03bc*/ 	.word	0xffffffff


	//   ....[72]....
        /*03c0*/ 	.word	0xffffffff


	//   ....[73]....
        /*03c4*/ 	.word	0xffffffff


	//   ....[74]....
        /*03c8*/ 	.word	0xffffffff


	//   ....[75]....
        /*03cc*/ 	.word	0xffffffff


	//   ....[76]....
        /*03d0*/ 	.word	0xffffffff


	//   ....[77]....
        /*03d4*/ 	.word	0xffffffff


	//   ....[78]....
        /*03d8*/ 	.word	0xffffffff


	//   ....[79]....
        /*03dc*/ 	.word	0xffffffff


	//   ....[80]....
        /*03e0*/ 	.word	0xffffffff


	//   ....[81]....
        /*03e4*/ 	.word	0xffffffff


	//   ....[82]....
        /*03e8*/ 	.word	0xffffffff


	//   ....[83]....
        /*03ec*/ 	.word	0xffffffff


	//   ....[84]....
        /*03f0*/ 	.word	0xffffffff


	//   ....[85]....
        /*03f4*/ 	.word	0xffffffff


	//   ....[86]....
        /*03f8*/ 	.word	0xffffffff


	//   ....[87]....
        /*03fc*/ 	.word	0xffffffff


	//   ....[88]....
        /*0400*/ 	.word	0xffffffff


	//   ....[89]....
        /*0404*/ 	.word	0xffffffff


	//   ....[90]....
        /*0408*/ 	.word	0xffffffff


	//   ....[91]....
        /*040c*/ 	.word	0xffffffff


	//   ....[92]....
        /*0410*/ 	.word	0xffffffff


	//   ....[93]....
        /*0414*/ 	.word	0xffffffff


	//   ....[94]....
        /*0418*/ 	.word	0xffffffff


	//   ....[95]....
        /*041c*/ 	.word	0xffffffff


	//   ....[96]....
        /*0420*/ 	.word	0xffffffff


	//   ....[97]....
        /*0424*/ 	.word	0xffffffff


	//   ....[98]....
        /*0428*/ 	.word	0xffffffff


	//   ....[99]....
        /*042c*/ 	.word	0xffffffff


	//   ....[100]....
        /*0430*/ 	.word	0xffffffff


	//   ....[101]....
        /*0434*/ 	.word	0xffffffff


	//   ....[102]....
        /*0438*/ 	.word	0xffffffff


	//   ....[103]....
        /*043c*/ 	.word	0xffffffff


	//   ....[104]....
        /*0440*/ 	.word	0xffffffff


	//   ....[105]....
        /*0444*/ 	.word	0xffffffff


	//   ....[106]....
        /*0448*/ 	.word	0xffffffff


	//   ....[107]....
        /*044c*/ 	.word	0xffffffff


	//   ....[108]....
        /*0450*/ 	.word	0xffffffff


	//   ....[109]....
        /*0454*/ 	.word	0xffffffff


	//   ....[110]....
        /*0458*/ 	.word	0xffffffff


	//   ....[111]....
        /*045c*/ 	.word	0xffffffff


	//   ....[112]....
        /*0460*/ 	.word	0xffffffff


	//   ....[113]....
        /*0464*/ 	.word	0xffffffff


	//   ....[114]....
        /*0468*/ 	.word	0xffffffff


	//   ....[115]....
        /*046c*/ 	.word	0xffffffff


	//   ....[116]....
        /*0470*/ 	.word	0xffffffff


	//   ....[117]....
        /*0474*/ 	.word	0xffffffff


	//   ....[118]....
        /*0478*/ 	.word	0xffffffff


	//   ....[119]....
        /*047c*/ 	.word	0xffffffff


	//   ....[120]....
        /*0480*/ 	.word	0xffffffff


	//   ....[121]....
        /*0484*/ 	.word	0xffffffff


	//   ....[122]....
        /*0488*/ 	.word	0xffffffff


	//   ....[123]....
        /*048c*/ 	.word	0xffffffff


	//   ....[124]....
        /*0490*/ 	.word	0xffffffff


	//   ....[125]....
        /*0494*/ 	.word	0xffffffff


	//   ....[126]....
        /*0498*/ 	.word	0xffffffff


	//   ....[127]....
        /*049c*/ 	.word	0xffffffff


	//   ....[128]....
        /*04a0*/ 	.word	0xffffffff


	//   ....[129]....
        /*04a4*/ 	.word	0xffffffff


	//   ....[130]....
        /*04a8*/ 	.word	0xffffffff


	//   ....[131]....
        /*04ac*/ 	.word	0xffffffff


	//   ....[132]....
        /*04b0*/ 	.word	0xffffffff


	//   ....[133]....
        /*04b4*/ 	.word	0xffffffff


	//   ....[134]....
        /*04b8*/ 	.word	0xffffffff


	//   ....[135]....
        /*04bc*/ 	.word	0xffffffff


	//   ....[136]....
        /*04c0*/ 	.word	0xffffffff


	//   ....[137]....
        /*04c4*/ 	.word	0xffffffff


	//   ....[138]....
        /*04c8*/ 	.word	0xffffffff


	//   ....[139]....
        /*04cc*/ 	.word	0xffffffff


	//   ....[140]....
        /*04d0*/ 	.word	0xffffffff


	//   ....[141]....
        /*04d4*/ 	.word	0xffffffff


	//   ....[142]....
        /*04d8*/ 	.word	0xffffffff


	//   ....[143]....
        /*04dc*/ 	.word	0xffffffff


	//   ....[144]....
        /*04e0*/ 	.word	0xffffffff


	//   ....[145]....
        /*04e4*/ 	.word	0xffffffff


	//   ....[146]....
        /*04e8*/ 	.word	0xffffffff


	//   ....[147]....
        /*04ec*/ 	.word	0xffffffff


	//   ....[148]....
        /*04f0*/ 	.word	0xffffffff


	//   ....[149]....
        /*04f4*/ 	.word	0xffffffff


	//   ....[150]....
        /*04f8*/ 	.word	0xffffffff


	//   ....[151]....
        /*04fc*/ 	.word	0xffffffff


	//   ....[152]....
        /*0500*/ 	.word	0xffffffff


	//   ....[153]....
        /*0504*/ 	.word	0xffffffff


	//   ....[154]....
        /*0508*/ 	.word	0xffffffff


	//   ....[155]....
        /*050c*/ 	.word	0xffffffff


	//   ....[156]....
        /*0510*/ 	.word	0xffffffff


	//   ....[157]....
        /*0514*/ 	.word	0xffffffff


	//   ....[158]....
        /*0518*/ 	.word	0xffffffff


	//   ....[159]....
        /*051c*/ 	.word	0xffffffff


	//   ....[160]....
        /*0520*/ 	.word	0xffffffff


	//   ....[161]....
        /*0524*/ 	.word	0x0500000f


	//   ....[162]....
        /*0528*/ 	.word	0x0500000f


	//   ....[163]....
        /*052c*/ 	.word	0x0500000f


	//   ....[164]....
        /*0530*/ 	.word	0x0500000f


	//   ....[165]....
        /*0534*/ 	.word	0x0500000f


	//   ....[166]....
        /*0538*/ 	.word	0x0500000f


	//   ....[167]....
        /*053c*/ 	.word	0x0500000f


	//   ....[168]....
        /*0540*/ 	.word	0x0500000f


	//   ....[169]....
        /*0544*/ 	.word	0x0500000f


	//   ....[170]....
        /*0548*/ 	.word	0x0500000f


	//   ....[171]....
        /*054c*/ 	.word	0x0500000f


	//   ....[172]....
        /*0550*/ 	.word	0x0500000f


	//   ....[173]....
        /*0554*/ 	.word	0x0500000f


	//   ....[174]....
        /*0558*/ 	.word	0x0500000f


	//   ....[175]....
        /*055c*/ 	.word	0x0500000f


	//   ....[176]....
        /*0560*/ 	.word	0x0500000f


	//   ....[177]....
        /*0564*/ 	.word	0x0500000f


	//   ....[178]....
        /*0568*/ 	.word	0x0500000f


	//   ....[179]....
        /*056c*/ 	.word	0x0500000f


	//   ....[180]....
        /*0570*/ 	.word	0x0500000f


	//   ....[181]....
        /*0574*/ 	.word	0x0500000f


	//   ....[182]....
        /*0578*/ 	.word	0x0500000f


	//   ....[183]....
        /*057c*/ 	.word	0x0500000f


	//   ....[184]....
        /*0580*/ 	.word	0x0500000f


	//   ....[185]....
        /*0584*/ 	.word	0x0500000f


	//   ....[186]....
        /*0588*/ 	.word	0x0500000f


	//   ....[187]....
        /*058c*/ 	.word	0x0500000f


	//   ....[188]....
        /*0590*/ 	.word	0x0500000f


	//   ....[189]....
        /*0594*/ 	.word	0x0500000f


	//   ....[190]....
        /*0598*/ 	.word	0x0500000f


	//   ....[191]....
        /*059c*/ 	.word	0x0500000f


	//   ....[192]....
        /*05a0*/ 	.word	0x0500000f


	//   ....[193]....
        /*05a4*/ 	.word	0x0500000f


	//   ....[194]....
        /*05a8*/ 	.word	0x0500000f


	//   ....[195]....
        /*05ac*/ 	.word	0x0500000f


	//   ....[196]....
        /*05b0*/ 	.word	0x0500000f


	//   ....[197]....
        /*05b4*/ 	.word	0x0500000f


	//   ....[198]....
        /*05b8*/ 	.word	0x0500000f


	//   ....[199]....
        /*05bc*/ 	.word	0x0500000f


	//   ....[200]....
        /*05c0*/ 	.word	0x0500000f


	//   ....[201]....
        /*05c4*/ 	.word	0x0500000f


	//   ....[202]....
        /*05c8*/ 	.word	0x0500000f


	//   ....[203]....
        /*05cc*/ 	.word	0x0500000f


	//   ....[204]....
        /*05d0*/ 	.word	0x0500000f


	//   ....[205]....
        /*05d4*/ 	.word	0x0500000f


	//   ....[206]....
        /*05d8*/ 	.word	0x0500000f


	//   ....[207]....
        /*05dc*/ 	.word	0x0500000f


	//   ....[208]....
        /*05e0*/ 	.word	0x0500000f


	//   ....[209]....
        /*05e4*/ 	.word	0x0500000f


	//   ....[210]....
        /*05e8*/ 	.word	0x0500000f


	//   ....[211]....
        /*05ec*/ 	.word	0x0500000f


	//   ....[212]....
        /*05f0*/ 	.word	0x0500000f


	//   ....[213]....
        /*05f4*/ 	.word	0x0500000f


	//   ....[214]....
        /*05f8*/ 	.word	0x0500000f


	//   ....[215]....
        /*05fc*/ 	.word	0x0500000f


	//   ....[216]....
        /*0600*/ 	.word	0x0500000f


	//   ....[217]....
        /*0604*/ 	.word	0x0500000f


	//   ....[218]....
        /*0608*/ 	.word	0x0500000f


	//   ....[219]....
        /*060c*/ 	.word	0x0500000f


	//   ....[220]....
        /*0610*/ 	.word	0x0500000f


	//   ....[221]....
        /*0614*/ 	.word	0x0500000f


	//   ....[222]....
        /*0618*/ 	.word	0x0500000f


	//   ....[223]....
        /*061c*/ 	.word	0x0500000f


	//   ....[224]....
        /*0620*/ 	.word	0x0500000f


	//   ....[225]....
        /*0624*/ 	.word	0x0500000f


	//   ....[226]....
        /*0628*/ 	.word	0x0500000f


	//   ....[227]....
        /*062c*/ 	.word	0x0500000f


	//   ....[228]....
        /*0630*/ 	.word	0x0500000f


	//   ....[229]....
        /*0634*/ 	.word	0x0500000f


	//   ....[230]....
        /*0638*/ 	.word	0x0500000f


	//   ....[231]....
        /*063c*/ 	.word	0x0500000f


	//   ....[232]....
        /*0640*/ 	.word	0x0500000f


	//   ....[233]....
        /*0644*/ 	.word	0x0500000f


	//   ....[234]....
        /*0648*/ 	.word	0x0500000f


	//   ....[235]....
        /*064c*/ 	.word	0x0500000f


	//   ....[236]....
        /*0650*/ 	.word	0x0500000f


	//   ....[237]....
        /*0654*/ 	.word	0x0500000f


	//   ....[238]....
        /*0658*/ 	.word	0x0500000f


	//   ....[239]....
        /*065c*/ 	.word	0x0500000f


	//   ....[240]....
        /*0660*/ 	.word	0x0500000f


	//   ....[241]....
        /*0664*/ 	.word	0x0500000f


	//   ....[242]....
        /*0668*/ 	.word	0x0500000f


	//   ....[243]....
        /*066c*/ 	.word	0x0500000f


	//   ....[244]....
        /*0670*/ 	.word	0x0500000f


	//   ....[245]....
        /*0674*/ 	.word	0x0500000f


	//   ....[246]....
        /*0678*/ 	.word	0x0500000f


	//   ....[247]....
        /*067c*/ 	.word	0x0500000f


	//   ....[248]....
        /*0680*/ 	.word	0x0500000f


	//   ....[249]....
        /*0684*/ 	.word	0x0500000f


	//   ....[250]....
        /*0688*/ 	.word	0x0500000f


	//   ....[251]....
        /*068c*/ 	.word	0x0500000f


	//   ....[252]....
        /*0690*/ 	.word	0xffffffff


	//   ....[253]....
        /*0694*/ 	.word	0xffffffff


	//   ....[254]....
        /*0698*/ 	.word	0xffffffff


	//   ....[255]....
        /*069c*/ 	.word	0xffffffff


	//   ....[0]....
        /*06a0*/ 	.word	0xffffffff


	//   ....[1]....
        /*06a4*/ 	.word	0xffffffff


	//   ....[2]....
        /*06a8*/ 	.word	0xffffffff


	//   ....[3]....
        /*06ac*/ 	.word	0xffffffff


	//----- nvinfo : EIATTR_COOP_GROUP_INSTR_OFFSETS
	.align		4
.L_908:
        /*06b0*/ 	.byte	0x04, 0x28
        /*06b2*/ 	.short	(.L_910 - .L_909)


	//   ....[0]....
.L_909:
        /*06b4*/ 	.word	0x000000c0


	//   ....[1]....
        /*06b8*/ 	.word	0x00000190


	//   ....[2]....
        /*06bc*/ 	.word	0x000001e0


	//   ....[3]....
        /*06c0*/ 	.word	0x00000400


	//   ....[4]....
        /*06c4*/ 	.word	0x00000560


	//   ....[5]....
        /*06c8*/ 	.word	0x00000680


	//   ....[6]....
        /*06cc*/ 	.word	0x000007e0


	//   ....[7]....
        /*06d0*/ 	.word	0x00003100


	//   ....[8]....
        /*06d4*/ 	.word	0x00003110


	//   ....[9]....
        /*06d8*/ 	.word	0x00003c90


	//   ....[10]....
        /*06dc*/ 	.word	0x00003ca0


	//   ....[11]....
        /*06e0*/ 	.word	0x000045d0


	//   ....[12]....
        /*06e4*/ 	.word	0x000045e0


	//   ....[13]....
        /*06e8*/ 	.word	0x000049c0


	//   ....[14]....
        /*06ec*/ 	.word	0x000049d0


	//   ....[15]....
        /*06f0*/ 	.word	0x00006360


	//   ....[16]....
        /*06f4*/ 	.word	0x0000e320


	//   ....[17]....
        /*06f8*/ 	.word	0x0000f290


	//   ....[18]....
        /*06fc*/ 	.word	0x0000f2a0


	//   ....[19]....
        /*0700*/ 	.word	0x0000f2b0


	//   ....[20]....
        /*0704*/ 	.word	0x0000f2c0


	//   ....[21]....
        /*0708*/ 	.word	0x0000f5e0


	//   ....[22]....
        /*070c*/ 	.word	0x0000f5f0


	//   ....[23]....
        /*0710*/ 	.word	0x0000f600


	//   ....[24]....
        /*0714*/ 	.word	0x0000f610


	//   ....[25]....
        /*0718*/ 	.word	0x00010840


	//   ....[26]....
        /*071c*/ 	.word	0x00010860


	//   ....[27]....
        /*0720*/ 	.word	0x00010870


	//   ....[28]....
        /*0724*/ 	.word	0x00010880


	//   ....[29]....
        /*0728*/ 	.word	0x00010980


	//   ....[30]....
        /*072c*/ 	.word	0x000109a0


	//   ....[31]....
        /*0730*/ 	.word	0x000109b0


	//   ....[32]....
        /*0734*/ 	.word	0x000109c0


	//   ....[33]....
        /*0738*/ 	.word	0x00013470


	//   ....[34]....
        /*073c*/ 	.word	0x00014740


	//   ....[35]....
        /*0740*/ 	.word	0x00014c60


	//   ....[36]....
        /*0744*/ 	.word	0x00015830


	//   ....[37]....
        /*0748*/ 	.word	0x00015890


	//   ....[38]....
        /*074c*/ 	.word	0x000158e0


	//   ....[39]....
        /*0750*/ 	.word	0x00015900


	//   ....[40]....
        /*0754*/ 	.word	0x0001a010


	//   ....[41]....
        /*0758*/ 	.word	0x0001b670


	//   ....[42]....
        /*075c*/ 	.word	0x0001cc50


	//   ....[43]....
        /*0760*/ 	.word	0x0001cca0


	//   ....[44]....
        /*0764*/ 	.word	0x0001ccf0


	//   ....[45]....
        /*0768*/ 	.word	0x0001cd10


	//   ....[46]....
        /*076c*/ 	.word	0x000213a0


	//   ....[47]....
        /*0770*/ 	.word	0x000227a0


	//   ....[48]....
        /*0774*/ 	.word	0x00023a80


	//   ....[49]....
        /*0778*/ 	.word	0x00023f90


	//   ....[50]....
        /*077c*/ 	.word	0x00024b60


	//   ....[51]....
        /*0780*/ 	.word	0x00024bc0


	//   ....[52]....
        /*0784*/ 	.word	0x00024c10


	//   ....[53]....
        /*0788*/ 	.word	0x00024c30


	//   ....[54]....
        /*078c*/ 	.word	0x00029340


	//   ....[55]....
        /*0790*/ 	.word	0x000294c0


	//   ....[56]....
        /*0794*/ 	.word	0x000294e0


	//   ....[57]....
        /*0798*/ 	.word	0x00029520


	//   ....[58]....
        /*079c*/ 	.word	0x00029540


	//   ....[59]....
        /*07a0*/ 	.word	0x0002b8e0


	//   ....[60]....
        /*07a4*/ 	.word	0x0002bcd0


	//   ....[61]....
        /*07a8*/ 	.word	0x0002bce0


	//   ....[62]....
        /*07ac*/ 	.word	0x0002bd00


	//   ....[63]....
        /*07b0*/ 	.word	0x0002bd10


	//   ....[64]....
        /*07b4*/ 	.word	0x0002c940


	//   ....[65]....
        /*07b8*/ 	.word	0x0002c960


	//   ....[66]....
        /*07bc*/ 	.word	0x0002cc10


	//   ....[67]....
        /*07c0*/ 	.word	0x0002cc30


	//   ....[68]....
        /*07c4*/ 	.word	0x0002d5b0


	//   ....[69]....
        /*07c8*/ 	.word	0x0002d5e0


	//   ....[70]....
        /*07cc*/ 	.word	0x0002e040


	//   ....[71]....
        /*07d0*/ 	.word	0x0002e060


	//   ....[72]....
        /*07d4*/ 	.word	0x0002f560


	//   ....[73]....
        /*07d8*/ 	.word	0x0002f590


	//   ....[74]....
        /*07dc*/ 	.word	0x0002f7d0


	//   ....[75]....
        /*07e0*/ 	.word	0x0002f7f0


	//   ....[76]....
        /*07e4*/ 	.word	0x0002fa90


	//   ....[77]....
        /*07e8*/ 	.word	0x0002fca0


	//   ....[78]....
        /*07ec*/ 	.word	0x0002fcd0


	//   ....[79]....
        /*07f0*/ 	.word	0x0002fd00


	//   ....[80]....
        /*07f4*/ 	.word	0x0002fd30


	//   ....[81]....
        /*07f8*/ 	.word	0x0002fd60


	//   ....[82]....
        /*07fc*/ 	.word	0x0002fd90


	//   ....[83]....
        /*0800*/ 	.word	0x0002ff20


	//   ....[84]....
        /*0804*/ 	.word	0x0002ff50


	//   ....[85]....
        /*0808*/ 	.word	0x0002ff80


	//   ....[86]....
        /*080c*/ 	.word	0x0002ffb0


	//   ....[87]....
        /*0810*/ 	.word	0x0002ffe0


	//   ....[88]....
        /*0814*/ 	.word	0x00030010


	//   ....[89]....
        /*0818*/ 	.word	0x000300a0


	//   ....[90]....
        /*081c*/ 	.word	0x000300d0


	//   ....[91]....
        /*0820*/ 	.word	0x000300e0


	//   ....[92]....
        /*0824*/ 	.word	0x00030120


	//   ....[93]....
        /*0828*/ 	.word	0x000318f0


	//   ....[94]....
        /*082c*/ 	.word	0x00034720


	//   ....[95]....
        /*0830*/ 	.word	0x00034740


	//   ....[96]....
        /*0834*/ 	.word	0x000347d0


	//   ....[97]....
        /*0838*/ 	.word	0x000347f0


	//   ....[98]....
        /*083c*/ 	.word	0x00034870


	//   ....[99]....
        /*0840*/ 	.word	0x00034890


	//   ....[100]....
        /*0844*/ 	.word	0x000348a0


	//   ....[101]....
        /*0848*/ 	.word	0x000348b0


	//   ....[102]....
        /*084c*/ 	.word	0x00035060


	//   ....[103]....
        /*0850*/ 	.word	0x00035090


	//   ....[104]....
        /*0854*/ 	.word	0x00035140


	//   ....[105]....
        /*0858*/ 	.word	0x00035150


	//   ....[106]....
        /*085c*/ 	.word	0x00035160


	//   ....[107]....
        /*0860*/ 	.word	0x000351e0


	//   ....[108]....
        /*0864*/ 	.word	0x000351f0


	//   ....[109]....
        /*0868*/ 	.word	0x00035260


	//   ....[110]....
        /*086c*/ 	.word	0x00035b30


	//   ....[111]....
        /*0870*/ 	.word	0x00035bc0


	//   ....[112]....
        /*0874*/ 	.word	0x00035c40


	//   ....[113]....
        /*0878*/ 	.word	0x00035d90


	//   ....[114]....
        /*087c*/ 	.word	0x00035df0


	//   ....[115]....
        /*0880*/ 	.word	0x00035e10


	//   ....[116]....
        /*0884*/ 	.word	0x00035e20


	//   ....[117]....
        /*0888*/ 	.word	0x000360b0


	//   ....[118]....
        /*088c*/ 	.word	0x000365e0


	//   ....[119]....
        /*0890*/ 	.word	0x00036640


	//   ....[120]....
        /*0894*/ 	.word	0x00036800


	//   ....[121]....
        /*0898*/ 	.word	0x00036840


	//   ....[122]....
        /*089c*/ 	.word	0x00036850


	//   ....[123]....
        /*08a0*/ 	.word	0x00036860


	//   ....[124]....
        /*08a4*/ 	.word	0x000369b0


	//   ....[125]....
        /*08a8*/ 	.word	0x00036b00


	//   ....[126]....
        /*08ac*/ 	.word	0x000372d0


	//   ....[127]....
        /*08b0*/ 	.word	0x000372f0


	//   ....[128]....
        /*08b4*/ 	.word	0x00037340


	//   ....[129]....
        /*08b8*/ 	.word	0x00037350


	//   ....[130]....
        /*08bc*/ 	.word	0x00037390


	//   ....[131]....
        /*08c0*/ 	.word	0x000373a0


	//   ....[132]....
        /*08c4*/ 	.word	0x000373b0


	//   ....[133]....
        /*08c8*/ 	.word	0x000373f0


	//   ....[134]....
        /*08cc*/ 	.word	0x000376e0


	//   ....[135]....
        /*08d0*/ 	.word	0x00037720


	//   ....[136]....
        /*08d4*/ 	.word	0x00037740


	//   ....[137]....
        /*08d8*/ 	.word	0x00037760


	//   ....[138]....
        /*08dc*/ 	.word	0x00037790


	//   ....[139]....
        /*08e0*/ 	.word	0x000377b0


	//   ....[140]....
        /*08e4*/ 	.word	0x000378b0


	//   ....[141]....
        /*08e8*/ 	.word	0x00037a00


	//   ....[142]....
        /*08ec*/ 	.word	0x00038030


	//   ....[143]....
        /*08f0*/ 	.word	0x00038060


	//   ....[144]....
        /*08f4*/ 	.word	0x000380c0


	//   ....[145]....
        /*08f8*/ 	.word	0x000380f0


	//   ....[146]....
        /*08fc*/ 	.word	0x00038120


	//   ....[147]....
        /*0900*/ 	.word	0x00038150


	//   ....[148]....
        /*0904*/ 	.word	0x00038180


	//   ....[149]....
        /*0908*/ 	.word	0x000381b0


	//   ....[150]....
        /*090c*/ 	.word	0x00038350


	//   ....[151]....
        /*0910*/ 	.word	0x00038380


	//   ....[152]....
        /*0914*/ 	.word	0x000383b0


	//   ....[153]....
        /*0918*/ 	.word	0x000383e0


	//   ....[154]....
        /*091c*/ 	.word	0x00038410


	//   ....[155]....
        /*0920*/ 	.word	0x00038440


	//   ....[156]....
        /*0924*/ 	.word	0x00038500


	//   ....[157]....
        /*0928*/ 	.word	0x00038520


	//   ....[158]....
        /*092c*/ 	.word	0x00038540


	//   ....[159]....
        /*0930*/ 	.word	0x000385a0


	//   ....[160]....
        /*0934*/ 	.word	0x00038fc0


	//   ....[161]....
        /*0938*/ 	.word	0x000392e0


	//   ....[162]....
        /*093c*/ 	.word	0x00039370


	//   ....[163]....
        /*0940*/ 	.word	0x00039450


	//   ....[164]....
        /*0944*/ 	.word	0x000394e0


	//   ....[165]....
        /*0948*/ 	.word	0x000395c0


	//   ....[166]....
        /*094c*/ 	.word	0x00039650


	//   ....[167]....
        /*0950*/ 	.word	0x00039730


	//   ....[168]....
        /*0954*/ 	.word	0x000397c0


	//   ....[169]....
        /*0958*/ 	.word	0x00039810


	//   ....[170]....
        /*095c*/ 	.word	0x00039860


	//   ....[171]....
        /*0960*/ 	.word	0x00039900


	//   ....[172]....
        /*0964*/ 	.word	0x00039990


	//   ....[173]....
        /*0968*/ 	.word	0x000399e0


	//   ....[174]....
        /*096c*/ 	.word	0x00039a30


	//   ....[175]....
        /*0970*/ 	.word	0x00039b20


	//   ....[176]....
        /*0974*/ 	.word	0x00039bd0


	//   ....[177]....
        /*0978*/ 	.word	0x00039c50


	//   ....[178]....
        /*097c*/ 	.word	0x00039ce0


	//   ....[179]....
        /*0980*/ 	.word	0x00039dd0


	//   ....[180]....
        /*0984*/ 	.word	0x00039e20


	//   ....[181]....
        /*0988*/ 	.word	0x00039e70


	//   ....[182]....
        /*098c*/ 	.word	0x00039f60


	//   ....[183]....
        /*0990*/ 	.word	0x0003a330


	//   ....[184]....
        /*0994*/ 	.word	0x0003a600


	//   ....[185]....
        /*0998*/ 	.word	0x0003a6f0


	//   ....[186]....
        /*099c*/ 	.word	0x0003a790


	//   ....[187]....
        /*09a0*/ 	.word	0x0003a7f0


	//   ....[188]....
        /*09a4*/ 	.word	0x0003a8e0


	//   ....[189]....
        /*09a8*/ 	.word	0x0003a950


	//   ....[190]....
        /*09ac*/ 	.word	0x0003aa40


	//   ....[191]....
        /*09b0*/ 	.word	0x0003aab0


	//   ....[192]....
        /*09b4*/ 	.word	0x0003ab50


	//   ....[193]....
        /*09b8*/ 	.word	0x0003ac40


	//   ....[194]....
        /*09bc*/ 	.word	0x0003ace0


	//   ....[195]....
        /*09c0*/ 	.word	0x0003ad40


	//   ....[196]....
        /*09c4*/ 	.word	0x0003ae00


	//   ....[197]....
        /*09c8*/ 	.word	0x0003ae60


	//   ....[198]....
        /*09cc*/ 	.word	0x0003af00


	//   ....[199]....
        /*09d0*/ 	.word	0x0003afb0


	//   ....[200]....
        /*09d4*/ 	.word	0x0003b090


	//   ....[201]....
        /*09d8*/ 	.word	0x0003b380


	//   ....[202]....
        /*09dc*/ 	.word	0x0003b440


	//   ....[203]....
        /*09e0*/ 	.word	0x0003b6b0


	//   ....[204]....
        /*09e4*/ 	.word	0x0003b730


	//   ....[205]....
        /*09e8*/ 	.word	0x0003b940


	//   ....[206]....
        /*09ec*/ 	.word	0x0003b990


	//   ....[207]....
        /*09f0*/ 	.word	0x0003bb00


	//   ....[208]....
        /*09f4*/ 	.word	0x0003bb90


	//   ....[209]....
        /*09f8*/ 	.word	0x0003bcd0


	//   ....[210]....
        /*09fc*/ 	.word	0x0003bdd0


	//   ....[211]....
        /*0a00*/ 	.word	0x0003c040


	//   ....[212]....
        /*0a04*/ 	.word	0x0003c090


	//   ....[213]....
        /*0a08*/ 	.word	0x0003c260


	//   ....[214]....
        /*0a0c*/ 	.word	0x0003c2b0


	//   ....[215]....
        /*0a10*/ 	.word	0x0003c480


	//   ....[216]....
        /*0a14*/ 	.word	0x0003c4d0


	//   ....[217]....
        /*0a18*/ 	.word	0x0003c5c0


	//   ....[218]....
        /*0a1c*/ 	.word	0x0003c660


	//   ....[219]....
        /*0a20*/ 	.word	0x0003c6c0


	//   ....[220]....
        /*0a24*/ 	.word	0x0003c770


	//   ....[221]....
        /*0a28*/ 	.word	0x0003c7d0


	//   ....[222]....
        /*0a2c*/ 	.word	0x0003c880


	//   ....[223]....
        /*0a30*/ 	.word	0x0003c8e0


	//   ....[224]....
        /*0a34*/ 	.word	0x0003c990


	//   ....[225]....
        /*0a38*/ 	.word	0x0003ca80


	//   ....[226]....
        /*0a3c*/ 	.word	0x0003cb60


	//   ....[227]....
        /*0a40*/ 	.word	0x0003cc70


	//   ....[228]....
        /*0a44*/ 	.word	0x0003cd70


	//   ....[229]....
        /*0a48*/ 	.word	0x0003cea0


	//   ....[230]....
        /*0a4c*/ 	.word	0x0003cf80


	//   ....[231]....
        /*0a50*/ 	.word	0x0003d080


	//   ....[232]....
        /*0a54*/ 	.word	0x0003d160


	//   ....[233]....
        /*0a58*/ 	.word	0x0003d1f0


	//   ....[234]....
        /*0a5c*/ 	.word	0x0003d290


	//   ....[235]....
        /*0a60*/ 	.word	0x0003d400


	//   ....[236]....
        /*0a64*/ 	.word	0x0003d470


	//   ....[237]....
        /*0a68*/ 	.word	0x0003d4e0


	//   ....[238]....
        /*0a6c*/ 	.word	0x0003d550


	//   ....[239]....
        /*0a70*/ 	.word	0x0003d5c0


	//   ....[240]....
        /*0a74*/ 	.word	0x0003d640


	//   ....[241]....
        /*0a78*/ 	.word	0x0003d6c0


	//   ....[242]....
        /*0a7c*/ 	.word	0x0003d750


	//   ....[243]....
        /*0a80*/ 	.word	0x0003d7c0


	//   ....[244]....
        /*0a84*/ 	.word	0x0003d830


	//   ....[245]....
        /*0a88*/ 	.word	0x0003d8a0


	//   ....[246]....
        /*0a8c*/ 	.word	0x0003d920


	//   ....[247]....
        /*0a90*/ 	.word	0x0003d990


	//   ....[248]....
        /*0a94*/ 	.word	0x0003da40


	//   ....[249]....
        /*0a98*/ 	.word	0x0003da90


	//   ....[250]....
        /*0a9c*/ 	.word	0x0003db20


	//   ....[251]....
        /*0aa0*/ 	.word	0x0003dc50


	//   ....[252]....
        /*0aa4*/ 	.word	0x0003fb70


	//   ....[253]....
        /*0aa8*/ 	.word	0x00041320


	//   ....[254]....
        /*0aac*/ 	.word	0x00041d60


	//   ....[255]....
        /*0ab0*/ 	.word	0x00042630


	//   ....[0]....
        /*0ab4*/ 	.word	0x00042680


	//   ....[1]....
        /*0ab8*/ 	.word	0x000426a0


	//   ....[2]....
        /*0abc*/ 	.word	0x000426b0


	//   ....[3]....
        /*0ac0*/ 	.word	0x0004d380


	//----- nvinfo : EIATTR_REG_RECONFIG
	.align		4
.L_910:
        /*0ac4*/ 	.byte	0x01, 0x54
	.zero		2


	//----- nvinfo : EIATTR_SYSCALL_OFFSETS
	.align		4
        /*0ac8*/ 	.byte	0x04, 0x46
        /*0aca*/ 	.short	(.L_912 - .L_911)


	//   ....[0]....
.L_911:
        /*0acc*/ 	.word	0x00002560


	//   ....[1]....
        /*0ad0*/ 	.word	0x000026b0


	//   ....[2]....
        /*0ad4*/ 	.word	0x0000e6d0


	//   ....[3]....
        /*0ad8*/ 	.word	0x0000f040


	//   ....[4]....
        /*0adc*/ 	.word	0x00033b10


	//   ....[5]....
        /*0ae0*/ 	.word	0x00033c60


	//   ....[6]....
        /*0ae4*/ 	.word	0x00033d50


	//   ....[7]....
        /*0ae8*/ 	.word	0x00034c70


	//   ....[8]....
        /*0aec*/ 	.word	0x000354d0


	//----- nvinfo : EIATTR_MBARRIER_INSTR_OFFSETS
	.align		4
.L_912:
        /*0af0*/ 	.byte	0x04, 0x39
        /*0af2*/ 	.short	(.L_914 - .L_913)


	//   ....[0]....
.L_913:
        /*0af4*/ 	.word	0x000002d0
        /*0af8*/ 	.word	0x000000ff
        /*0afc*/ 	.word	0x00038800
        /*0b00*/ 	.short	0x0100
        /*0b02*/ 	.byte	0x08
	.zero		1


	//   ....[1]....
        /*0b04*/ 	.word	0x000002f0
        /*0b08*/ 	.word	0x000000ff
        /*0b0c*/ 	.word	0x00038810
        /*0b10*/ 	.short	0x0100
        /*0b12*/ 	.byte	0x08
	.zero		1


	//   ....[2]....
        /*0b14*/ 	.word	0x00000300
        /*0b18*/ 	.word	0x000000ff
        /*0b1c*/ 	.word	0x00038820
        /*0b20*/ 	.short	0x0100
        /*0b22*/ 	.byte	0x08
	.zero		1


	//   ....[3]....
        /*0b24*/ 	.word	0x000003b0
        /*0b28*/ 	.word	0x000000ff
        /*0b2c*/ 	.word	0x00038830
        /*0b30*/ 	.short	0x0100
        /*0b32*/ 	.byte	0x06
	.zero		1


	//   ....[4]....
        /*0b34*/ 	.word	0x000003c0
        /*0b38*/ 	.word	0x000000ff
        /*0b3c*/ 	.word	0x00038840
        /*0b40*/ 	.short	0x0100
        /*0b42*/ 	.byte	0x06
	.zero		1


	//   ....[5]....
        /*0b44*/ 	.word	0x000003d0
        /*0b48*/ 	.word	0x000000ff
        /*0b4c*/ 	.word	0x00038838
        /*0b50*/ 	.short	0x0100
        /*0b52*/ 	.byte	0x06
	.zero		1


	//   ....[6]....
        /*0b54*/ 	.word	0x000003e0
        /*0b58*/ 	.word	0x000000ff
        /*0b5c*/ 	.word	0x00038848
        /*0b60*/ 	.short	0x0100
        /*0b62*/ 	.byte	0x06
	.zero		1


	//   ....[7]....
        /*0b64*/ 	.word	0x00000510
        /*0b68*/ 	.word	0x000000ff
        /*0b6c*/ 	.word	0x00038850
        /*0b70*/ 	.short	0x0100
        /*0b72*/ 	.byte	0x08
	.zero		1


	//   ....[8]....
        /*0b74*/ 	.word	0x00000520
        /*0b78*/ 	.word	0x000000ff
        /*0b7c*/ 	.word	0x00038860
        /*0b80*/ 	.short	0x0100
        /*0b82*/ 	.byte	0x08
	.zero		1


	//   ....[9]....
        /*0b84*/ 	.word	0x00000530
        /*0b88*/ 	.word	0x000000ff
        /*0b8c*/ 	.word	0x00038858
        /*0b90*/ 	.short	0x0100
        /*0b92*/ 	.byte	0x08
	.zero		1


	//   ....[10]....
        /*0b94*/ 	.word	0x00000540
        /*0b98*/ 	.word	0x000000ff
        /*0b9c*/ 	.word	0x00038868
        /*0ba0*/ 	.short	0x0100
        /*0ba2*/ 	.byte	0x08
	.zero		1


	//   ....[11]....
        /*0ba4*/ 	.word	0x00000630
        /*0ba8*/ 	.word	0x000000ff
        /*0bac*/ 	.word	0x00038870
        /*0bb0*/ 	.short	0x0100
        /*0bb2*/ 	.byte	0x06
	.zero		1


	//   ....[12]....
        /*0bb4*/ 	.word	0x00000640
        /*0bb8*/ 	.word	0x000000ff
        /*0bbc*/ 	.word	0x00038880
        /*0bc0*/ 	.short	0x0100
        /*0bc2*/ 	.byte	0x06
	.zero		1


	//   ....[13]....
        /*0bc4*/ 	.word	0x00000650
        /*0bc8*/ 	.word	0x000000ff
        /*0bcc*/ 	.word	0x00038878
        /*0bd0*/ 	.short	0x0100
        /*0bd2*/ 	.byte	0x06
	.zero		1


	//   ....[14]....
        /*0bd4*/ 	.word	0x00000660
        /*0bd8*/ 	.word	0x000000ff
        /*0bdc*/ 	.word	0x00038888
        /*0be0*/ 	.short	0x0100
        /*0be2*/ 	.byte	0x06
	.zero		1


	//   ....[15]....
        /*0be4*/ 	.word	0x00000790
        /*0be8*/ 	.word	0x000000ff
        /*0bec*/ 	.word	0x00038890
        /*0bf0*/ 	.short	0x0100
        /*0bf2*/ 	.byte	0x08
	.zero		1


	//   ....[16]....
        /*0bf4*/ 	.word	0x000007a0
        /*0bf8*/ 	.word	0x000000ff
        /*0bfc*/ 	.word	0x000388a0
        /*0c00*/ 	.short	0x0100
        /*0c02*/ 	.byte	0x08
	.zero		1


	//   ....[17]....
        /*0c04*/ 	.word	0x000007b0
        /*0c08*/ 	.word	0x000000ff
        /*0c0c*/ 	.word	0x00038898
        /*0c10*/ 	.short	0x0100
        /*0c12*/ 	.byte	0x08
	.zero		1


	//   ....[18]....
        /*0c14*/ 	.word	0x000007c0
        /*0c18*/ 	.word	0x000000ff
        /*0c1c*/ 	.word	0x000388a8
        /*0c20*/ 	.short	0x0100
        /*0c22*/ 	.byte	0x08
	.zero		1


	//   ....[19]....
        /*0c24*/ 	.word	0x000008f0
        /*0c28*/ 	.word	0x000000ff
        /*0c2c*/ 	.word	0x000388b0
        /*0c30*/ 	.short	0x0100
        /*0c32*/ 	.byte	0x08
	.zero		1


	//   ....[20]....
        /*0c34*/ 	.word	0x00000900
        /*0c38*/ 	.word	0x000000ff
        /*0c3c*/ 	.word	0x000388c0
        /*0c40*/ 	.short	0x0100
        /*0c42*/ 	.byte	0x08
	.zero		1


	//   ....[21]....
        /*0c44*/ 	.word	0x00000910
        /*0c48*/ 	.word	0x000000ff
        /*0c4c*/ 	.word	0x000388b8
        /*0c50*/ 	.short	0x0100
        /*0c52*/ 	.byte	0x08
	.zero		1


	//   ....[22]....
        /*0c54*/ 	.word	0x00000920
        /*0c58*/ 	.word	0x000000ff
        /*0c5c*/ 	.word	0x000388c8
        /*0c60*/ 	.short	0x0100
        /*0c62*/ 	.byte	0x08
	.zero		1


	//   ....[23]....
        /*0c64*/ 	.word	0x000030b0
        /*0c68*/ 	.word	0x00000028
        /*0c6c*/ 	.word	0x00038890
        /*0c70*/ 	.short	0x010a
        /*0c72*/ 	.byte	0x3f
	.zero		1


	//   ....[24]....
        /*0c74*/ 	.word	0x00003c40
        /*0c78*/ 	.word	0x00000028
        /*0c7c*/ 	.word	0x00038890
        /*0c80*/ 	.short	0x010a
        /*0c82*/ 	.byte	0x3f
	.zero		1


	//   ....[25]....
        /*0c84*/ 	.word	0x00004440
        /*0c88*/ 	.word	0x00000028
        /*0c8c*/ 	.word	0x00038890
        /*0c90*/ 	.short	0x010a
        /*0c92*/ 	.byte	0x3f
	.zero		1


	//   ....[26]....
        /*0c94*/ 	.word	0x00004810
        /*0c98*/ 	.word	0x00000004
        /*0c9c*/ 	.word	0x00000000
        /*0ca0*/ 	.short	0x0101
        /*0ca2*/ 	.byte	0x3f
	.zero		1


	//   ....[27]....
        /*0ca4*/ 	.word	0x00004850
        /*0ca8*/ 	.word	0x00000028
        /*0cac*/ 	.word	0x000388b0
        /*0cb0*/ 	.short	0x010a
        /*0cb2*/ 	.byte	0x3f
	.zero		1


	//   ....[28]....
        /*0cb4*/ 	.word	0x00005120
        /*0cb8*/ 	.word	0x00000028
        /*0cbc*/ 	.word	0x00000000
        /*0cc0*/ 	.short	0x0101
        /*0cc2*/ 	.byte	0x3f
	.zero		1


	//   ....[29]....
        /*0cc4*/ 	.word	0x000087d0
        /*0cc8*/ 	.word	0x0000000e
        /*0ccc*/ 	.word	0x00000000
        /*0cd0*/ 	.short	0x0101
        /*0cd2*/ 	.byte	0x3f
	.zero		1


	//   ....[30]....
        /*0cd4*/ 	.word	0x0000c5e0
        /*0cd8*/ 	.word	0x0000000e
        /*0cdc*/ 	.word	0x00000000
        /*0ce0*/ 	.short	0x0101
        /*0ce2*/ 	.byte	0x3f
	.zero		1


	//   ....[31]....
        /*0ce4*/ 	.word	0x0000edc0
        /*0ce8*/ 	.word	0x00000002
        /*0cec*/ 	.word	0x00038800
        /*0cf0*/ 	.short	0x010a
        /*0cf2*/ 	.byte	0x3f
	.zero		1


	//   ....[32]....
        /*0cf4*/ 	.word	0x0000ee10
        /*0cf8*/ 	.word	0x00000002
        /*0cfc*/ 	.word	0x00038800
        /*0d00*/ 	.short	0x010a
        /*0d02*/ 	.byte	0x3f
	.zero		1


	//   ....[33]....
        /*0d04*/ 	.word	0x0000f870
        /*0d08*/ 	.word	0x00000002
        /*0d0c*/ 	.word	0x00038800
        /*0d10*/ 	.short	0x010a
        /*0d12*/ 	.byte	0x3f
	.zero		1


	//   ....[34]....
        /*0d14*/ 	.word	0x00010cf0
        /*0d18*/ 	.word	0x00000002
        /*0d1c*/ 	.word	0x00038800
        /*0d20*/ 	.short	0x010a
        /*0d22*/ 	.byte	0x3f
	.zero		1


	//   ....[35]....
        /*0d24*/ 	.word	0x00012350
        /*0d28*/ 	.word	0x00000004
        /*0d2c*/ 	.word	0x00000000
        /*0d30*/ 	.short	0x010a
        /*0d32*/ 	.byte	0x3f
	.zero		1


	//   ....[36]....
        /*0d34*/ 	.word	0x000123f0
        /*0d38*/ 	.word	0x00000002
        /*0d3c*/ 	.word	0x00000000
        /*0d40*/ 	.short	0x010a
        /*0d42*/ 	.byte	0x3f
	.zero		1


	//   ....[37]....
        /*0d44*/ 	.word	0x00012810
        /*0d48*/ 	.word	0x00000002
        /*0d4c*/ 	.word	0x00000000
        /*0d50*/ 	.short	0x010a
        /*0d52*/ 	.byte	0x3f
	.zero		1


	//   ....[38]....
        /*0d54*/ 	.word	0x00012870
        /*0d58*/ 	.word	0x00000002
        /*0d5c*/ 	.word	0x00000000
        /*0d60*/ 	.short	0x010a
        /*0d62*/ 	.byte	0x3f
	.zero		1


	//   ....[39]....
        /*0d64*/ 	.word	0x00014400
        /*0d68*/ 	.word	0x0000000a
        /*0d6c*/ 	.word	0x00000000
        /*0d70*/ 	.short	0x0101
        /*0d72*/ 	.byte	0x3f
	.zero		1


	//   ....[40]....
        /*0d74*/ 	.word	0x0001a120
        /*0d78*/ 	.word	0x00000004
        /*0d7c*/ 	.word	0x00000000
        /*0d80*/ 	.short	0x0101
        /*0d82*/ 	.byte	0x3f
	.zero		1


	//   ....[41]....
        /*0d84*/ 	.word	0x0001a550
        /*0d88*/ 	.word	0x00000004
        /*0d8c*/ 	.word	0x00000000
        /*0d90*/ 	.short	0x010a
        /*0d92*/ 	.byte	0x3f
	.zero		1


	//   ....[42]....
        /*0d94*/ 	.word	0x0001a5f0
        /*0d98*/ 	.word	0x00000002
        /*0d9c*/ 	.word	0x00000000
        /*0da0*/ 	.short	0x010a
        /*0da2*/ 	.byte	0x3f
	.zero		1


	//   ....[43]....
        /*0da4*/ 	.word	0x0001aa10
        /*0da8*/ 	.word	0x00000002
        /*0dac*/ 	.word	0x00000000
        /*0db0*/ 	.short	0x010a
        /*0db2*/ 	.byte	0x3f
	.zero		1


	//   ....[44]....
        /*0db4*/ 	.word	0x0001aa70
        /*0db8*/ 	.word	0x00000002
        /*0dbc*/ 	.word	0x00000000
        /*0dc0*/ 	.short	0x010a
        /*0dc2*/ 	.byte	0x3f
	.zero		1


	//   ....[45]....
        /*0dc4*/ 	.word	0x0001c600
        /*0dc8*/ 	.word	0x0000000a
        /*0dcc*/ 	.word	0x00000000
        /*0dd0*/ 	.short	0x0101
        /*0dd2*/ 	.byte	0x3f
	.zero		1


	//   ....[46]....
        /*0dd4*/ 	.word	0x000214b0
        /*0dd8*/ 	.word	0x00000004
        /*0ddc*/ 	.word	0x00000000
        /*0de0*/ 	.short	0x0101
        /*0de2*/ 	.byte	0x3f
	.zero		1


	//   ....[47]....
        /*0de4*/ 	.word	0x00021680
        /*0de8*/ 	.word	0x00000004
        /*0dec*/ 	.word	0x00000000
        /*0df0*/ 	.short	0x010a
        /*0df2*/ 	.byte	0x3f
	.zero		1


	//   ....[48]....
        /*0df4*/ 	.word	0x00021720
        /*0df8*/ 	.word	0x00000002
        /*0dfc*/ 	.word	0x00000000
        /*0e00*/ 	.short	0x010a
        /*0e02*/ 	.byte	0x3f
	.zero		1


	//   ....[49]....
        /*0e04*/ 	.word	0x00021b40
        /*0e08*/ 	.word	0x00000002
        /*0e0c*/ 	.word	0x00000000
        /*0e10*/ 	.short	0x010a
        /*0e12*/ 	.byte	0x3f
	.zero		1


	//   ....[50]....
        /*0e14*/ 	.word	0x00021ba0
        /*0e18*/ 	.word	0x00000002
        /*0e1c*/ 	.word	0x00000000
        /*0e20*/ 	.short	0x010a
        /*0e22*/ 	.byte	0x3f
	.zero		1


	//   ....[51]....
        /*0e24*/ 	.word	0x00023730
        /*0e28*/ 	.word	0x00000008
        /*0e2c*/ 	.word	0x00000000
        /*0e30*/ 	.short	0x0101
        /*0e32*/ 	.byte	0x3f
	.zero		1


	//   ....[52]....
        /*0e34*/ 	.word	0x00029450
        /*0e38*/ 	.word	0x00000004
        /*0e3c*/ 	.word	0x00000000
        /*0e40*/ 	.short	0x0101
        /*0e42*/ 	.byte	0x3f
	.zero		1


	//   ....[53]....
        /*0e44*/ 	.word	0x0002c930
        /*0e48*/ 	.word	0x00000003
        /*0e4c*/ 	.word	0x00000000
        /*0e50*/ 	.short	0x0101
        /*0e52*/ 	.byte	0x3f
	.zero		1


	//   ....[54]....
        /*0e54*/ 	.word	0x0002d510
        /*0e58*/ 	.word	0x00000006
        /*0e5c*/ 	.word	0x00000000
        /*0e60*/ 	.short	0x0101
        /*0e62*/ 	.byte	0x3f
	.zero		1


	//   ....[55]....
        /*0e64*/ 	.word	0x000319d0
        /*0e68*/ 	.word	0x00000012
        /*0e6c*/ 	.word	0x00038820
        /*0e70*/ 	.short	0x010a
        /*0e72*/ 	.byte	0x3f
	.zero		1


	//   ....[56]....
        /*0e74*/ 	.word	0x00031a80
        /*0e78*/ 	.word	0x00000003
        /*0e7c*/ 	.word	0x000388a0
        /*0e80*/ 	.short	0x010a
        /*0e82*/ 	.byte	0x3f
	.zero		1


	//   ....[57]....
        /*0e84*/ 	.word	0x00031cb0
        /*0e88*/ 	.word	0x00000003
        /*0e8c*/ 	.word	0x000388c0
        /*0e90*/ 	.short	0x010a
        /*0e92*/ 	.byte	0x3f
	.zero		1


	//   ....[58]....
        /*0e94*/ 	.word	0x000326a0
        /*0e98*/ 	.word	0x0000000a
        /*0e9c*/ 	.word	0x000388a0
        /*0ea0*/ 	.short	0x010a
        /*0ea2*/ 	.byte	0x3f
	.zero		1


	//   ....[59]....
        /*0ea4*/ 	.word	0x000328c0
        /*0ea8*/ 	.word	0x0000000a
        /*0eac*/ 	.word	0x000388c0
        /*0eb0*/ 	.short	0x010a
        /*0eb2*/ 	.byte	0x3f
	.zero		1


	//   ....[60]....
        /*0eb4*/ 	.word	0x00034510
        /*0eb8*/ 	.word	0x00000019
        /*0ebc*/ 	.word	0x00038840
        /*0ec0*/ 	.short	0x010a
        /*0ec2*/ 	.byte	0x3f
	.zero		1


	//   ....[61]....
        /*0ec4*/ 	.word	0x000349b0
        /*0ec8*/ 	.word	0x00000019
        /*0ecc*/ 	.word	0x00038830
        /*0ed0*/ 	.short	0x0107
        /*0ed2*/ 	.byte	0x3f
	.zero		1


	//   ....[62]....
        /*0ed4*/ 	.word	0x00034a70
        /*0ed8*/ 	.word	0x00000019
        /*0edc*/ 	.word	0x00038830
        /*0ee0*/ 	.short	0x0101
        /*0ee2*/ 	.byte	0x3f
	.zero		1


	//   ....[63]....
        /*0ee4*/ 	.word	0x00035310
        /*0ee8*/ 	.word	0x00000012
        /*0eec*/ 	.word	0x00038800
        /*0ef0*/ 	.short	0x0107
        /*0ef2*/ 	.byte	0x3f
	.zero		1


	//   ....[64]....
        /*0ef4*/ 	.word	0x000353a0
        /*0ef8*/ 	.word	0x00000012
        /*0efc*/ 	.word	0x00038800
        /*0f00*/ 	.short	0x0101
        /*0f02*/ 	.byte	0x3f
	.zero		1


	//   ....[65]....
        /*0f04*/ 	.word	0x00036270
        /*0f08*/ 	.word	0x00000012
        /*0f0c*/ 	.word	0x00038810
        /*0f10*/ 	.short	0x0107
        /*0f12*/ 	.byte	0x3f
	.zero		1


	//   ....[66]....
        /*0f14*/ 	.word	0x00036370
        /*0f18*/ 	.word	0x00000012
        /*0f1c*/ 	.word	0x00038810
        /*0f20*/ 	.short	0x0101
        /*0f22*/ 	.byte	0x3f
	.zero		1


	//   ....[67]....
        /*0f24*/ 	.word	0x00036390
        /*0f28*/ 	.word	0x00000012
        /*0f2c*/ 	.word	0x00038820
        /*0f30*/ 	.short	0x010a
        /*0f32*/ 	.byte	0x3f
	.zero		1


	//   ....[68]....
        /*0f34*/ 	.word	0x00036410
        /*0f38*/ 	.word	0x00000019
        /*0f3c*/ 	.word	0x00038860
        /*0f40*/ 	.short	0x010a
        /*0f42*/ 	.byte	0x3f
	.zero		1


	//   ....[69]....
        /*0f44*/ 	.word	0x00036d20
        /*0f48*/ 	.word	0x00000019
        /*0f4c*/ 	.word	0x00038850
        /*0f50*/ 	.short	0x0107
        /*0f52*/ 	.byte	0x3f
	.zero		1


	//   ....[70]....
        /*0f54*/ 	.word	0x00036de0
        /*0f58*/ 	.word	0x00000019
        /*0f5c*/ 	.word	0x00038850
        /*0f60*/ 	.short	0x0101
        /*0f62*/ 	.byte	0x3f
	.zero		1


	//   ....[71]....
        /*0f64*/ 	.word	0x00037150
        /*0f68*/ 	.word	0x00000006
        /*0f6c*/ 	.word	0x00038840
        /*0f70*/ 	.short	0x010a
        /*0f72*/ 	.byte	0x3f
	.zero		1


	//   ....[72]....
        /*0f74*/ 	.word	0x00037470
        /*0f78*/ 	.word	0x00000006
        /*0f7c*/ 	.word	0x00038830
        /*0f80*/ 	.short	0x0107
        /*0f82*/ 	.byte	0x3f
	.zero		1


	//   ....[73]....
        /*0f84*/ 	.word	0x00037520
        /*0f88*/ 	.word	0x00000006
        /*0f8c*/ 	.word	0x00038830
        /*0f90*/ 	.short	0x0101
        /*0f92*/ 	.byte	0x3f
	.zero		1


	//   ....[74]....
        /*0f94*/ 	.word	0x00037550
        /*0f98*/ 	.word	0x00000006
        /*0f9c*/ 	.word	0x00038860
        /*0fa0*/ 	.short	0x010a
        /*0fa2*/ 	.byte	0x3f
	.zero		1


	//   ....[75]....
        /*0fa4*/ 	.word	0x00037c00
        /*0fa8*/ 	.word	0x00000006
        /*0fac*/ 	.word	0x00038850
        /*0fb0*/ 	.short	0x0107
        /*0fb2*/ 	.byte	0x3f
	.zero		1


	//   ....[76]....
        /*0fb4*/ 	.word	0x00037cb0
        /*0fb8*/ 	.word	0x00000006
        /*0fbc*/ 	.word	0x00038850
        /*0fc0*/ 	.short	0x0101
        /*0fc2*/ 	.byte	0x3f
	.zero		1


	//   ....[77]....
        /*0fc4*/ 	.word	0x00038f40
        /*0fc8*/ 	.word	0x00000007
        /*0fcc*/ 	.word	0x00038820
        /*0fd0*/ 	.short	0x010a
        /*0fd2*/ 	.byte	0x3f
	.zero		1


	//   ....[78]....
        /*0fd4*/ 	.word	0x000390b0
        /*0fd8*/ 	.word	0x00000005
        /*0fdc*/ 	.word	0x00038840
        /*0fe0*/ 	.short	0x010a
        /*0fe2*/ 	.byte	0x3f
	.zero		1


	//   ....[79]....
        /*0fe4*/ 	.word	0x00039150
        /*0fe8*/ 	.word	0x00000003
        /*0fec*/ 	.word	0x00038840
        /*0ff0*/ 	.short	0x010a
        /*0ff2*/ 	.byte	0x3f
	.zero		1


	//   ....[80]....
        /*0ff4*/ 	.word	0x00039190
        /*0ff8*/ 	.word	0x00000005
        /*0ffc*/ 	.word	0x00038860
        /*1000*/ 	.short	0x010a
        /*1002*/ 	.byte	0x3f
	.zero		1


	//   ....[81]....
        /*1004*/ 	.word	0x000391d0
        /*1008*/ 	.word	0x00000003
        /*100c*/ 	.word	0x00038860
        /*1010*/ 	.short	0x010a
        /*1012*/ 	.byte	0x3f
	.zero		1


	//   ....[82]....
        /*1014*/ 	.word	0x00039230
        /*1018*/ 	.word	0x00000028
        /*101c*/ 	.word	0x00038890
        /*1020*/ 	.short	0x010a
        /*1022*/ 	.byte	0x3f
	.zero		1


	//   ....[83]....
        /*1024*/ 	.word	0x000393a0
        /*1028*/ 	.word	0x00000028
        /*102c*/ 	.word	0x00038890
        /*1030*/ 	.short	0x010a
        /*1032*/ 	.byte	0x3f
	.zero		1


	//   ....[84]....
        /*1034*/ 	.word	0x00039520
        /*1038*/ 	.word	0x00000028
        /*103c*/ 	.word	0x00038890
        /*1040*/ 	.short	0x010a
        /*1042*/ 	.byte	0x3f
	.zero		1


	//   ....[85]....
        /*1044*/ 	.word	0x00039680
        /*1048*/ 	.word	0x00000028
        /*104c*/ 	.word	0x000388b0
        /*1050*/ 	.short	0x010a
        /*1052*/ 	.byte	0x3f
	.zero		1


	//   ....[86]....
        /*1054*/ 	.word	0x00039a60
        /*1058*/ 	.word	0x00000002
        /*105c*/ 	.word	0x00038800
        /*1060*/ 	.short	0x010a
        /*1062*/ 	.byte	0x3f
	.zero		1


	//   ....[87]....
        /*1064*/ 	.word	0x0003a070
        /*1068*/ 	.word	0x00000002
        /*106c*/ 	.word	0x00038800
        /*1070*/ 	.short	0x010a
        /*1072*/ 	.byte	0x3f
	.zero		1


	//   ....[88]....
        /*1074*/ 	.word	0x0003a0c0
        /*1078*/ 	.word	0x00000002
        /*107c*/ 	.word	0x00000000
        /*1080*/ 	.short	0x010a
        /*1082*/ 	.byte	0x3f
	.zero		1


	//   ....[89]....
        /*1084*/ 	.word	0x0003a110
        /*1088*/ 	.word	0x00000002
        /*108c*/ 	.word	0x00000000
        /*1090*/ 	.short	0x010a
        /*1092*/ 	.byte	0x3f
	.zero		1


	//   ....[90]....
        /*1094*/ 	.word	0x0003a160
        /*1098*/ 	.word	0x00000002
        /*109c*/ 	.word	0x00000000
        /*10a0*/ 	.short	0x010a
        /*10a2*/ 	.byte	0x3f
	.zero		1


	//   ....[91]....
        /*10a4*/ 	.word	0x0003a1b0
        /*10a8*/ 	.word	0x00000002
        /*10ac*/ 	.word	0x00000000
        /*10b0*/ 	.short	0x010a
        /*10b2*/ 	.byte	0x3f
	.zero		1


	//   ....[92]....
        /*10b4*/ 	.word	0x0003a200
        /*10b8*/ 	.word	0x00000002
        /*10bc*/ 	.word	0x00000000
        /*10c0*/ 	.short	0x010a
        /*10c2*/ 	.byte	0x3f
	.zero		1


	//   ....[93]....
        /*10c4*/ 	.word	0x0003a250
        /*10c8*/ 	.word	0x00000002
        /*10cc*/ 	.word	0x00000000
        /*10d0*/ 	.short	0x010a
        /*10d2*/ 	.byte	0x3f
	.zero		1


	//   ....[94]....
        /*10d4*/ 	.word	0x0003a3f0
        /*10d8*/ 	.word	0x00000012
        /*10dc*/ 	.word	0x00038820
        /*10e0*/ 	.short	0x010a
        /*10e2*/ 	.byte	0x3f
	.zero		1


	//   ....[95]....
        /*10e4*/ 	.word	0x0003a440
        /*10e8*/ 	.word	0x00000003
        /*10ec*/ 	.word	0x000388a0
        /*10f0*/ 	.short	0x010a
        /*10f2*/ 	.byte	0x3f
	.zero		1


	//   ....[96]....
        /*10f4*/ 	.word	0x0003a490
        /*10f8*/ 	.word	0x00000003
        /*10fc*/ 	.word	0x000388c0
        /*1100*/ 	.short	0x010a
        /*1102*/ 	.byte	0x3f
	.zero		1


	//   ....[97]....
        /*1104*/ 	.word	0x0003a4e0
        /*1108*/ 	.word	0x0000000a
        /*110c*/ 	.word	0x000388a0
        /*1110*/ 	.short	0x010a
        /*1112*/ 	.byte	0x3f
	.zero		1


	//   ....[98]....
        /*1114*/ 	.word	0x0003a530
        /*1118*/ 	.word	0x0000000a
        /*111c*/ 	.word	0x000388c0
        /*1120*/ 	.short	0x010a
        /*1122*/ 	.byte	0x3f
	.zero		1


	//   ....[99]....
        /*1124*/ 	.word	0x0003a640
        /*1128*/ 	.word	0x00000019
        /*112c*/ 	.word	0x00038840
        /*1130*/ 	.short	0x010a
        /*1132*/ 	.byte	0x3f
	.zero		1


	//   ....[100]....
        /*1134*/ 	.word	0x0003bbd0
        /*1138*/ 	.word	0x00000012
        /*113c*/ 	.word	0x00038820
        /*1140*/ 	.short	0x010a
        /*1142*/ 	.byte	0x3f
	.zero		1


	//   ....[101]....
        /*1144*/ 	.word	0x0003bc20
        /*1148*/ 	.word	0x00000019
        /*114c*/ 	.word	0x00038860
        /*1150*/ 	.short	0x010a
        /*1152*/ 	.byte	0x3f
	.zero		1


	//   ....[102]....
        /*1154*/ 	.word	0x0003c510
        /*1158*/ 	.word	0x00000006
        /*115c*/ 	.word	0x00038840
        /*1160*/ 	.short	0x010a
        /*1162*/ 	.byte	0x3f
	.zero		1


	//   ....[103]....
        /*1164*/ 	.word	0x0003c9d0
        /*1168*/ 	.word	0x00000006
        /*116c*/ 	.word	0x00038860
        /*1170*/ 	.short	0x010a
        /*1172*/ 	.byte	0x3f
	.zero		1


	//   ....[104]....
        /*1174*/ 	.word	0x0003db70
        /*1178*/ 	.word	0x00000007
        /*117c*/ 	.word	0x00038820
        /*1180*/ 	.short	0x010a
        /*1182*/ 	.byte	0x3f
	.zero		1


	//   ....[105]....
        /*1184*/ 	.word	0x0003dd10
        /*1188*/ 	.word	0x00000005
        /*118c*/ 	.word	0x00038840
        /*1190*/ 	.short	0x010a
        /*1192*/ 	.byte	0x3f
	.zero		1


	//   ....[106]....
        /*1194*/ 	.word	0x0003dd60
        /*1198*/ 	.word	0x00000003
        /*119c*/ 	.word	0x00038840
        /*11a0*/ 	.short	0x010a
        /*11a2*/ 	.byte	0x3f
	.zero		1


	//   ....[107]....
        /*11a4*/ 	.word	0x0003ddb0
        /*11a8*/ 	.word	0x00000005
        /*11ac*/ 	.word	0x00038860
        /*11b0*/ 	.short	0x010a
        /*11b2*/ 	.byte	0x3f
	.zero		1


	//   ....[108]....
        /*11b4*/ 	.word	0x0003dfd0
        /*11b8*/ 	.word	0x00000005
        /*11bc*/ 	.word	0x00000000
        /*11c0*/ 	.short	0x010a
        /*11c2*/ 	.byte	0x3f
	.zero		1


	//   ....[109]....
        /*11c4*/ 	.word	0x0003e110
        /*11c8*/ 	.word	0x0000000c
        /*11cc*/ 	.word	0x00000000
        /*11d0*/ 	.short	0x010a
        /*11d2*/ 	.byte	0x3f
	.zero		1


	//   ....[110]....
        /*11d4*/ 	.word	0x0003e6b0
        /*11d8*/ 	.word	0x0000000c
        /*11dc*/ 	.word	0x00038810
        /*11e0*/ 	.short	0x010a
        /*11e2*/ 	.byte	0x3f
	.zero		1


	//   ....[111]....
        /*11e4*/ 	.word	0x0003e830
        /*11e8*/ 	.word	0x0000000e
        /*11ec*/ 	.word	0x00000000
        /*11f0*/ 	.short	0x010a
        /*11f2*/ 	.byte	0x3f
	.zero		1


	//   ....[112]....
        /*11f4*/ 	.word	0x0003e970
        /*11f8*/ 	.word	0x0000000c
        /*11fc*/ 	.word	0x00000000
        /*1200*/ 	.short	0x010a
        /*1202*/ 	.byte	0x3f
	.zero		1


	//   ....[113]....
        /*1204*/ 	.word	0x00040e40
        /*1208*/ 	.word	0x00000005
        /*120c*/ 	.word	0x00000000
        /*1210*/ 	.short	0x0101
        /*1212*/ 	.byte	0x3f
	.zero		1


	//   ....[114]....
        /*1214*/ 	.word	0x0004d540
        /*1218*/ 	.word	0x00000000
        /*121c*/ 	.word	0x00000000
        /*1220*/ 	.short	0x0101
        /*1222*/ 	.byte	0x3f
	.zero		1


	//   ....[115]....
        /*1224*/ 	.word	0x0004d560
        /*1228*/ 	.word	0x0000000c
        /*122c*/ 	.word	0x00000000
        /*1230*/ 	.short	0x010a
        /*1232*/ 	.byte	0x3f
	.zero		1


	//   ....[116]....
        /*1234*/ 	.word	0x0004d5b0
        /*1238*/ 	.word	0x0000000c
        /*123c*/ 	.word	0x00038810
        /*1240*/ 	.short	0x010a
        /*1242*/ 	.byte	0x3f
	.zero		1


	//   ....[117]....
        /*1244*/ 	.word	0x0004d600
        /*1248*/ 	.word	0x0000000c
        /*124c*/ 	.word	0x00000000
        /*1250*/ 	.short	0x010a
        /*1252*/ 	.byte	0x3f
	.zero		1


	//----- nvinfo : EIATTR_NUM_MBARRIERS
	.align		4
.L_914:
        /*1254*/ 	.byte	0x03, 0x38
        /*1256*/ 	.short	0x0017


	//----- nvinfo : EIATTR_EXIT_INSTR_OFFSETS
	.align		4
        /*1258*/ 	.byte	0x04, 0x1c
        /*125a*/ 	.short	(.L_916 - .L_915)


	//   ....[0]....
.L_915:
        /*125c*/ 	.word	0x00039220


	//----- nvinfo : EIATTR_MAX_THREADS
	.align		4
.L_916:
        /*1260*/ 	.byte	0x04, 0x05
        /*1262*/ 	.short	(.L_918 - .L_917)
.L_917:
        /*1264*/ 	.word	0x00000180
        /*1268*/ 	.word	0x00000001
        /*126c*/ 	.word	0x00000001


	//----- nvinfo : EIATTR_CRS_STACK_SIZE
	.align		4
.L_918:
        /*1270*/ 	.byte	0x04, 0x1e
        /*1272*/ 	.short	(.L_920 - .L_919)
.L_919:
        /*1274*/ 	.word	0x00000000


	//----- nvinfo : EIATTR_CBANK_PARAM_SIZE
	.align		4
.L_920:
        /*1278*/ 	.byte	0x03, 0x19
        /*127a*/ 	.short	0x0bf0


	//----- nvinfo : EIATTR_PARAM_CBANK
	.align		4
        /*127c*/ 	.byte	0x04, 0x0a
        /*127e*/ 	.short	(.L_922 - .L_921)
	.align		4
.L_921:
        /*1280*/ 	.word	index@(.nv.constant0._ZN7cutlass13device_kernelIN5flash11enable_sm90INS1_16FlashAttnFwdSm90INS1_25CollectiveMainloopFwdSm90ILi2EN4cute5tupleIJNS5_1CILi1EEES8_S8_EEENS6_IJNS7_ILi64EEESA_SA_EEELi512ENS_6half_tEfNS_4arch4Sm90ELb0ELb1ELb1ELb1ELb1ELb1ELb1ELb0ELb0ELb1ELb1ELb0EEENS1_21CollectiveEpilogueFwdINS6_IJSA_NS7_ILi512EEESA_EEES9_SC_SE_Li256ELb1ELb1ELb1ELb0EEENS1_36VarlenDynamicPersistentTileSchedulerILi64ELi64ELi256ELi128ELb1ELb1ELb1ELb1ELb0ELb1EEEEEEEEEvNT_6ParamsE)
        /*1284*/ 	.short	0x0210
        /*1286*/ 	.short	0x0bf0


	//----- nvinfo : EIATTR_SW_WAR
	.align		4
.L_922:
        /*1288*/ 	.byte	0x04, 0x36
        /*128a*/ 	.short	(.L_924 - .L_923)
.L_923:
        /*128c*/ 	.word	0x00000008
.L_924:


//--------------------- .nv.info._ZN7cutlass13device_kernelIN5flash11enable_sm90INS1_16FlashAttnFwdSm90INS1_25CollectiveMainloopFwdSm90ILi2EN4cute5tupleIJNS5_1CILi1EEES8_S8_EEENS6_IJNS7_ILi64EEESA_SA_EEELi512ENS_6half_tEfNS_4arch4Sm90ELb1ELb0ELb1ELb0ELb1ELb0ELb0ELb0ELb0ELb1ELb1ELb0EEENS1_21CollectiveEpilogueFwdINS6_IJSA_NS7_ILi512EEESA_EEES9_SC_SE_Li256ELb0ELb1ELb1ELb0EEENS1_19SingleTileSchedulerILb0ELb1ELb1ELi64EEEEEEEEEvNT_6ParamsE --------------------------
	.section	.nv.info._ZN7cutlass13device_kernelIN5flash11enable_sm90INS1_16FlashAttnFwdSm90INS1_25CollectiveMainloopFwdSm90ILi2EN4cute5tupleIJNS5_1CILi1EEES8_S8_EEENS6_IJNS7_ILi64EEESA_SA_EEELi512ENS_6half_tEfNS_4arch4Sm90ELb1ELb0ELb1ELb0ELb1ELb0ELb0ELb0ELb0ELb1ELb1ELb0EEENS1_21CollectiveEpilogueFwdINS6_IJSA_NS7_ILi512EEESA_EEES9_SC_SE_Li256ELb0ELb1ELb1ELb0EEENS1_19SingleTileSchedulerILb0ELb1ELb1ELi64EEEEEEEEEvNT_6ParamsE,"",@"SHT_CUDA_INFO"
	.sectionflags	@""
	.align	4


	//----- nvinfo : EIATTR_CUDA_API_VERSION
	.align		4
        /*0000*/ 	.byte	0x04, 0x37
        /*0002*/ 	.short	(.L_926 - .L_925)
.L_925:
        /*0004*/ 	.word	0x00000082


	//----- nvinfo : EIATTR_KPARAM_INFO
	.align		4
.L_926:
        /*0008*/ 	.byte	0x04, 0x17
        /*000a*/ 	.short	(.L_928 - .L_927)
.L_927:
        /*000c*/ 	.word	0x00000000
        /*0010*/ 	.short	0x0000
        /*0012*/ 	.short	0x0070
        /*0014*/ 	.byte	0x00, 0xf0, 0x01, 0x28


	//----- nvinfo : EIATTR_SPARSE_MMA_MASK
	.align		4
.L_928:
        /*0018*/ 	.byte	0x03, 0x50
        /*001a*/ 	.short	0x0000


	//----- nvinfo : EIATTR_MAXREG_COUNT
	.align		4
        /*001c*/ 	.byte	0x03, 0x1b
        /*001e*/ 	.short	0x00a8


	//----- nvinfo : EIATTR_NUM_BARRIERS
	.align		4
        /*0020*/ 	.byte	0x02, 0x4c
        /*0022*/ 	.byte	0x10
	.zero		1


	//----- nvinfo : EIATTR_EXTERNS
	.align		4
        /*0024*/ 	.byte	0x04, 0x0f
        /*0026*/ 	.short	(.L_930 - .L_929)


	//   ....[0]....
	.align		4
.L_929:
        /*0028*/ 	.word	index@(__assertfail)


	//----- nvinfo : EIATTR_MERCURY_ISA_VERSION
	.align		4
.L_930:
        /*002c*/ 	.byte	0x03, 0x5f
        /*002e*/ 	.short	0x0101


	//----- nvinfo : EIATTR_INT_WARP_WIDE_INSTR_OFFSETS
	.align		4
        /*0030*/ 	.byte	0x04, 0x31
        /*0032*/ 	.short	(.L_932 - .L_931)


	//   ....[0]....
.L_931:
        /*0034*/ 	.word	0x000000b0


	//   ....[1]....
        /*0038*/ 	.word	0x000000c0


	//   ....[2]....
        /*003c*/ 	.word	0x00000160


	//----- nvinfo : EIATTR_COOP_GROUP_MASK_REGIDS
	.align		4
.L_932:
        /*0040*/ 	.byte	0x04, 0x29
        /*0042*/ 	.short	(.L_934 - .L_933)


	//   ....[0]....
.L_933:
        /*0044*/ 	.word	0xffffffff


	//   ....[1]....
        /*0048*/ 	.word	0xffffffff


	//   ....[2]....
        /*004c*/ 	.word	0xffffffff


	//   ....[3]....
        /*0050*/ 	.word	0xffffffff


	//   ....[4]....
        /*0054*/ 	.word	0xffffffff


	//   ....[5]....
        /*0058*/ 	.word	0xffffffff


	//   ....[6]....
        /*005c*/ 	.word	0xffffffff


	//   ....[7]....
        /*0060*/ 	.word	0xffffffff


	//   ....[8]....
        /*0064*/ 	.word	0xffffffff


	//   ....[9]....
        /*0068*/ 	.word	0xffffffff


	//   ....[10]....
        /*006c*/ 	.word	0xffffffff


	//   ....[11]....
        /*0070*/ 	.word	0xffffffff


	//   ....[12]....
        /*0074*/ 	.word	0xffffffff


	//   ....[13]....
        /*0078*/ 	.word	0xffffffff


	//   ....[14]....
        /*007c*/ 	.word	0xffffffff


	//   ....[15]....
        /*0080*/ 	.word	0xffffffff


	//   ....[16]....
        /*0084*/ 	.word	0xffffffff


	//   ....[17]....
        /*0088*/ 	.word	0xffffffff


	//   ....[18]....
        /*008c*/ 	.word	0xffffffff


	//   ....[19]....
        /*0090*/ 	.word	0xffffffff


	//   ....[20]....
        /*0094*/ 	.word	0xffffffff


	//   ....[21]....
        /*0098*/ 	.word	0xffffffff


	//   ....[22]....
        /*009c*/ 	.word	0xffffffff


	//   ....[23]....
        /*00a0*/ 	.word	0xffffffff


	//   ....[24]....
        /*00a4*/ 	.word	0xffffffff


	//   ....[25]....
        /*00a8*/ 	.word	0xffffffff


	//   ....[26]....
        /*00ac*/ 	.word	0xffffffff


	//   ....[27]....
        /*00b0*/ 	.word	0xffffffff


	//   ....[28]....
        /*00b4*/ 	.word	0xffffffff


	//   ....[29]....
        /*00b8*/ 	.word	0xffffffff


	//   ....[30]....
        /*00bc*/ 	.word	0xffffffff


	//   ....[31]....
        /*00c0*/ 	.word	0xffffffff


	//   ....[32]....
        /*00c4*/ 	.word	0xffffffff


	//   ....[33]....
        /*00c8*/ 	.word	0xffffffff


	//   ....[34]....
        /*00cc*/ 	.word	0xffffffff


	//   ....[35]....
        /*00d0*/ 	.word	0xffffffff


	//   ....[36]....
        /*00d4*/ 	.word	0xffffffff


	//   ....[37]....
        /*00d8*/ 	.word	0xffffffff


	//   ....[38]....
        /*00dc*/ 	.word	0xffffffff


	//   ....[39]....
        /*00e0*/ 	.word	0xffffffff


	//   ....[40]....
        /*00e4*/ 	.word	0xffffffff


	//   ....[41]....
        /*00e8*/ 	.word	0xffffffff


	//   ....[42]....
        /*00ec*/ 	.word	0xffffffff


	//   ....[43]....
        /*00f0*/ 	.word	0xffffffff


	//   ....[44]....
        /*00f4*/ 	.word	0xffffffff


	//   ....[45]....
        /*00f8*/ 	.word	0xffffffff


	//   ....[46]....
        /*00fc*/ 	.word	0xffffffff


	//   ....[47]....
        /*0100*/ 	.word	0xffffffff


	//   ....[48]....
        /*0104*/ 	.word	0xffffffff


	//   ....[49]....
        /*0108*/ 	.word	0xffffffff


	//   ....[50]....
        /*010c*/ 	.word	0xffffffff


	//   ....[51]....
        /*0110*/ 	.word	0xffffffff


	//   ....[52]....
        /*0114*/ 	.word	0xffffffff


	//   ....[53]....
        /*0118*/ 	.word	0xffffffff


	//   ....[54]....
        /*011c*/ 	.word	0xffffffff


	//   ....[55]....
        /*0120*/ 	.word	0xffffffff


	//   ....[56]....
        /*0124*/ 	.word	0xffffffff


	//   ....[57]....
        /*0128*/ 	.word	0xffffffff


	//   ....[58]....
        /*012c*/ 	.word	0xffffffff


	//   ....[59]....
        /*0130*/ 	.word	0xffffffff


	//   ....[60]....
        /*0134*/ 	.word	0xffffffff


	//   ....[61]....
        /*0138*/ 	.word	0xffffffff


	//   ....[62]....
        /*013c*/ 	.word	0xffffffff


	//   ....[63]....
        /*0140*/ 	.word	0xffffffff


	//   ....[64]....
        /*0144*/ 	.word	0xffffffff


	//   ....[65]....
        /*0148*/ 	.word	0xffffffff


	//   ....[66]....
        /*014c*/ 	.word	0xffffffff


	//   ....[67]....
        /*0150*/ 	.word	0xffffffff


	//   ....[68]....
        /*0154*/ 	.word	0xffffffff


	//   ....[69]....
        /*0158*/ 	.word	0xffffffff


	//   ....[70]....
        /*015c*/ 	.word	0xffffffff


	//   ....[71]....
        /*0160*/ 	.word	0xffffffff


	//   ....[72]....
        /*0164*/ 	.word	0xffffffff


	//   ....[73]....
        /*0168*/ 	.word	0xffffffff


	//   ....[74]....
        /*016c*/ 	.word	0xffffffff


	//   ....[75]....
        /*0170*/ 	.word	0xffffffff


	//   ....[76]....
        /*0174*/ 	.word	0xffffffff


	//   ....[77]....
        /*0178*/ 	.word	0xffffffff


	//   ....[78]....
        /*017c*/ 	.word	0xffffffff


	//   ....[79]....
        /*0180*/ 	.word	0xffffffff


	//   ....[80]....
        /*0184*/ 	.word	0xffffffff


	//   ....[81]....
        /*0188*/ 	.word	0xffffffff


	//   ....[82]....
        /*018c*/ 	.word	0x0500000f


	//   ....[83]....
        /*0190*/ 	.word	0x0500000f


	//   ....[84]....
        /*0194*/ 	.word	0x0500000f


	//   ....[85]....
        /*0198*/ 	.word	0x0500000f


	//   ....[86]....
        /*019c*/ 	.word	0x0500000f


	//   ....[87]....
        /*01a0*/ 	.word	0x0500000f


	//   ....[88]....
        /*01a4*/ 	.word	0x0500000f


	//   ....[89]....
        /*01a8*/ 	.word	0x0500000f


	//   ....[90]....
        /*01ac*/ 	.word	0x0500000f


	//   ....[91]....
        /*01b0*/ 	.word	0x0500000f


	//   ....[92]....
        /*01b4*/ 	.word	0x0500000f


	//   ....[93]....
        /*01b8*/ 	.word	0x0500000f


	//   ....[94]....
        /*01bc*/ 	.word	0x0500000f


	//   ....[95]....
        /*01c0*/ 	.word	0x0500000f


	//   ....[96]....
        /*01c4*/ 	.word	0x0500000f


	//   ....[97]....
        /*01c8*/ 	.word	0x0500000f


	//   ....[98]....
        /*01cc*/ 	.word	0x0500000f


	//   ....[99]....
        /*01d0*/ 	.word	0x0500000f


	//   ....[100]....
        /*01d4*/ 	.word	0x0500000f


	//   ....[101]....
        /*01d8*/ 	.word	0x0500000f


	//   ....[102]....
        /*01dc*/ 	.word	0x0500000f


	//   ....[103]....
        /*01e0*/ 	.word	0x0500000f


	//   ....[104]....
        /*01e4*/ 	.word	0x0500000f


	//   ....[105]....
        /*01e8*/ 	.word	0x0500000f


	//   ....[106]....
        /*01ec*/ 	.word	0x0500000f


	//   ....[107]....
        /*01f0*/ 	.word	0x0500000f


	//   ....[108]....
        /*01f4*/ 	.word	0x0500000f


	//   ....[109]....
        /*01f8*/ 	.word	0x0500000f


	//   ....[110]....
        /*01fc*/ 	.word	0x0500000f


	//   ....[111]....
        /*0200*/ 	.word	0x0500000f


	//   ....[112]....
        /*0204*/ 	.word	0x0500000f


	//   ....[113]....
        /*0208*/ 	.word	0x0500000f


	//   ....[114]....
        /*020c*/ 	.word	0x0500000f


	//   ....[115]....
        /*0210*/ 	.word	0x0500000f


	//   ....[116]....
        /*0214*/ 	.word	0x0500000f


	//   ....[117]....
        /*0218*/ 	.word	0x0500000f


	//   ....[118]....
        /*021c*/ 	.word	0x0500000f


	//   ....[119]....
        /*0220*/ 	.word	0x0500000f


	//   ....[120]....
        /*0224*/ 	.word	0x0500000f


	//   ....[121]....
        /*0228*/ 	.word	0x0500000f


	//   ....[122]....
        /*022c*/ 	.word	0x0500000f


	//   ....[123]....
        /*0230*/ 	.word	0x0500000f


	//----- nvinfo : EIATTR_COOP_GROUP_INSTR_OFFSETS
	.align		4
.L_934:
        /*0234*/ 	.byte	0x04, 0x28
        /*0236*/ 	.short	(.L_936 - .L_935)


	//   ....[0]....
.L_935:
        /*0238*/ 	.word	0x00000060


	//   ....[1]....
        /*023c*/ 	.word	0x000000a0


	//   ....[2]....
        /*0240*/ 	.word	0x00000280


	//   ....[3]....
        /*0244*/ 	.word	0x000003e0


	//   ....[4]....
        /*0248*/ 	.word	0x00000500


	//   ....[5]....
        /*024c*/ 	.word	0x00000660


	//   ....[6]....
        /*0250*/ 	.word	0x000012d0


	//   ....[7]....
        /*0254*/ 	.word	0x00003450


	//   ....[8]....
        /*0258*/ 	.word	0x00003dd0


	//   ....[9]....
        /*025c*/ 	.word	0x00003e20


	//   ....[10]....
        /*0260*/ 	.word	0x00004340


	//   ....[11]....
        /*0264*/ 	.word	0x000043f0


	//   ....[12]....
        /*0268*/ 	.word	0x000047f0


	//   ....[13]....
        /*026c*/ 	.word	0x000048c0


	//   ....[14]....
        /*0270*/ 	.word	0x00005340


	//   ....[15]....
        /*0274*/ 	.word	0x000059b0


	//   ....[16]....
        /*0278*/ 	.word	0x00005ed0


	//   ....[17]....
        /*027c*/ 	.word	0x00005f20


	//   ....[18]....
        /*0280*/ 	.word	0x00006000


	//   ....[19]....
        /*0284*/ 	.word	0x00006490


	//   ....[20]....
        /*0288*/ 	.word	0x000064f0


	//   ....[21]....
        /*028c*/ 	.word	0x00007690


	//   ....[22]....
        /*0290*/ 	.word	0x00007e90


	//   ....[23]....
        /*0294*/ 	.word	0x00007f10


	//   ....[24]....
        /*0298*/ 	.word	0x00008200


	//   ....[25]....
        /*029c*/ 	.word	0x000083c0


	//   ....[26]....
        /*02a0*/ 	.word	0x00009390


	//   ....[27]....
        /*02a4*/ 	.word	0x00009470


	//   ....[28]....
        /*02a8*/ 	.word	0x000094c0


	//   ....[29]....
        /*02ac*/ 	.word	0x000094f0


	//   ....[30]....
        /*02b0*/ 	.word	0x00009550


	//   ....[31]....
        /*02b4*/ 	.word	0x0000a000


	//   ....[32]....
        /*02b8*/ 	.word	0x0000a4c0


	//   ....[33]....
        /*02bc*/ 	.word	0x0000a4f0


	//   ....[34]....
        /*02c0*/ 	.word	0x0000a510


	//   ....[35]....
        /*02c4*/ 	.word	0x0000a540


	//   ....[36]....
        /*02c8*/ 	.word	0x0000a9d0


	//   ....[37]....
        /*02cc*/ 	.word	0x0000a9f0


	//   ....[38]....
        /*02d0*/ 	.word	0x0000b640


	//   ....[39]....
        /*02d4*/ 	.word	0x0000b660


	//   ....[40]....
        /*02d8*/ 	.word	0x0000c6b0


	//   ....[41]....
        /*02dc*/ 	.word	0x0000d9c0


	//   ....[42]....
        /*02e0*/ 	.word	0x0000d9e0


	//   ....[43]....
        /*02e4*/ 	.word	0x0000d9f0


	//   ....[44]....
        /*02e8*/ 	.word	0x0000da30


	//   ....[45]....
        /*02ec*/ 	.word	0x0000da80


	//   ....[46]....
        /*02f0*/ 	.word	0x0000daa0


	//   ....[47]....
        /*02f4*/ 	.word	0x0000daf0


	//   ....[48]....
        /*02f8*/ 	.word	0x0000db10


	//   ....[49]....
        /*02fc*/ 	.word	0x0000e0a0


	//   ....[50]....
        /*0300*/ 	.word	0x0000e0d0


	//   ....[51]....
        /*0304*/ 	.word	0x0000e100


	//   ....[52]....
        /*0308*/ 	.word	0x0000e170


	//   ....[53]....
        /*030c*/ 	.word	0x0000e1d0


	//   ....[54]....
        /*0310*/ 	.word	0x0000e1f0


	//   ....[55]....
        /*0314*/ 	.word	0x0000e240


	//   ....[56]....
        /*0318*/ 	.word	0x0000e260


	//   ....[57]....
        /*031c*/ 	.word	0x0000e550


	//   ....[58]....
        /*0320*/ 	.word	0x0000e580


	//   ....[59]....
        /*0324*/ 	.word	0x0000e5b0


	//   ....[60]....
        /*0328*/ 	.word	0x0000e5e0


	//   ....[61]....
        /*032c*/ 	.word	0x0000e610


	//   ....[62]....
        /*0330*/ 	.word	0x0000e660


	//   ....[63]....
        /*0334*/ 	.word	0x0000e7e0


	//   ....[64]....
        /*0338*/ 	.word	0x0000e810


	//   ....[65]....
        /*033c*/ 	.word	0x0000f190


	//   ....[66]....
        /*0340*/ 	.word	0x0000f1b0


	//   ....[67]....
        /*0344*/ 	.word	0x0000f1c0


	//   ....[68]....
        /*0348*/ 	.word	0x0000f1e0


	//   ....[69]....
        /*034c*/ 	.word	0x0000f200


	//   ....[70]....
        /*0350*/ 	.word	0x0000f230


	//   ....[71]....
        /*0354*/ 	.word	0x0000f250


	//   ....[72]....
        /*0358*/ 	.word	0x0000f280


	//   ....[73]....
        /*035c*/ 	.word	0x0000f5e0


	//   ....[74]....
        /*0360*/ 	.word	0x0000f610


	//   ....[75]....
        /*0364*/ 	.word	0x0000f640


	//   ....[76]....
        /*0368*/ 	.word	0x0000f660


	//   ....[77]....
        /*036c*/ 	.word	0x0000f670


	//   ....[78]....
        /*0370*/ 	.word	0x0000f690


	//   ....[79]....
        /*0374*/ 	.word	0x0000f740


	//   ....[80]....
        /*0378*/ 	.word	0x0000f770


	//   ....[81]....
        /*037c*/ 	.word	0x0000fc70


	//   ....[82]....
        /*0380*/ 	.word	0x00010290


	//   ....[83]....
        /*0384*/ 	.word	0x00010380


	//   ....[84]....
        /*0388*/ 	.word	0x00010420


	//   ....[85]....
        /*038c*/ 	.word	0x000104a0


	//   ....[86]....
        /*0390*/ 	.word	0x00010550


	//   ....[87]....
        /*0394*/ 	.word	0x000105b0


	//   ....[88]....
        /*0398*/ 	.word	0x00010670


	//   ....[89]....
        /*039c*/ 	.word	0x000106d0


	//   ....[90]....
        /*03a0*/ 	.word	0x00010770


	//   ....[91]....
        /*03a4*/ 	.word	0x00010800


	//   ....[92]....
        /*03a8*/ 	.word	0x00010860


	//   ....[93]....
        /*03ac*/ 	.word	0x00010990


	//   ....[94]....
        /*03b0*/ 	.word	0x00010a00


	//   ....[95]....
        /*03b4*/ 	.word	0x00010a60


	//   ....[96]....
        /*03b8*/ 	.word	0x00010b20


	//   ....[97]....
        /*03bc*/ 	.word	0x00010b80


	//   ....[98]....
        /*03c0*/ 	.word	0x00010c20


	//   ....[99]....
        /*03c4*/ 	.word	0x00010d70


	//   ....[100]....
        /*03c8*/ 	.word	0x00010e20


	//   ....[101]....
        /*03cc*/ 	.word	0x000110b0


	//   ....[102]....
        /*03d0*/ 	.word	0x00011100


	//   ....[103]....
        /*03d4*/ 	.word	0x000112c0


	//   ....[104]....
        /*03d8*/ 	.word	0x00011310


	//   ....[105]....
        /*03dc*/ 	.word	0x000114d0


	//   ....[106]....
        /*03e0*/ 	.word	0x00011520


	//   ....[107]....
        /*03e4*/ 	.word	0x00011600


	//   ....[108]....
        /*03e8*/ 	.word	0x000116a0


	//   ....[109]....
        /*03ec*/ 	.word	0x00011700


	//   ....[110]....
        /*03f0*/ 	.word	0x000117a0


	//   ....[111]....
        /*03f4*/ 	.word	0x00011800


	//   ....[112]....
        /*03f8*/ 	.word	0x000118a0


	//   ....[113]....
        /*03fc*/ 	.word	0x00011900


	//   ....[114]....
        /*0400*/ 	.word	0x000119a0


	//   ....[115]....
        /*0404*/ 	.word	0x00011a80


	//   ....[116]....
        /*0408*/ 	.word	0x00011b30


	//   ....[117]....
        /*040c*/ 	.word	0x00011c20


	//   ....[118]....
        /*0410*/ 	.word	0x00011d20


	//   ....[119]....
        /*0414*/ 	.word	0x00011e40


	//   ....[120]....
        /*0418*/ 	.word	0x00011f20


	//   ....[121]....
        /*041c*/ 	.word	0x00012030


	//   ....[122]....
        /*0420*/ 	.word	0x00012100


	//   ....[123]....
        /*0424*/ 	.word	0x00012210


	//----- nvinfo : EIATTR_REG_RECONFIG
	.align		4
.L_936:
        /*0428*/ 	.byte	0x01, 0x54
	.zero		2


	//----- nvinfo : EIATTR_SYSCALL_OFFSETS
	.align		4
        /*042c*/ 	.byte	0x04, 0x46
        /*042e*/ 	.short	(.L_938 - .L_937)


	//   ....[0]....
.L_937:
        /*0430*/ 	.word	0x00003620


	//   ....[1]....
        /*0434*/ 	.word	0x0000ced0


	//   ....[2]....
        /*0438*/ 	.word	0x0000d010


	//   ....[3]....
        /*043c*/ 	.word	0x0000d100


	//   ....[4]....
        /*0440*/ 	.word	0x0000dd80


	//----- nvinfo : EIATTR_MBARRIER_INSTR_OFFSETS
	.align		4
.L_938:
        /*0444*/ 	.byte	0x04, 0x39
        /*0446*/ 	.short	(.L_940 - .L_939)


	//   ....[0]....
.L_939:
        /*0448*/ 	.word	0x00000170
        /*044c*/ 	.word	0x000000ff
        /*0450*/ 	.word	0x00028c00
        /*0454*/ 	.short	0x0100
        /*0456*/ 	.byte	0x08
	.zero		1


	//   ....[1]....
        /*0458*/ 	.word	0x00000180
        /*045c*/ 	.word	0x000000ff
        /*0460*/ 	.word	0x00028c20
        /*0464*/ 	.short	0x0100
        /*0466*/ 	.byte	0x08
	.zero		1


	//   ....[2]....
        /*0468*/ 	.word	0x00000230
        /*046c*/ 	.word	0x000000ff
        /*0470*/ 	.word	0x00028c30
        /*0474*/ 	.short	0x0100
        /*0476*/ 	.byte	0x06
	.zero		1


	//   ....[3]....
        /*0478*/ 	.word	0x00000240
        /*047c*/ 	.word	0x000000ff
        /*0480*/ 	.word	0x00028c40
        /*0484*/ 	.short	0x0100
        /*0486*/ 	.byte	0x06
	.zero		1


	//   ....[4]....
        /*0488*/ 	.word	0x00000250
        /*048c*/ 	.word	0x000000ff
        /*0490*/ 	.word	0x00028c38
        /*0494*/ 	.short	0x0100
        /*0496*/ 	.byte	0x06
	.zero		1


	//   ....[5]....
        /*0498*/ 	.word	0x00000260
        /*049c*/ 	.word	0x000000ff
        /*04a0*/ 	.word	0x00028c48
        /*04a4*/ 	.short	0x0100
        /*04a6*/ 	.byte	0x06
	.zero		1


	//   ....[6]....
        /*04a8*/ 	.word	0x00000390
        /*04ac*/ 	.word	0x000000ff
        /*04b0*/ 	.word	0x00028c50
        /*04b4*/ 	.short	0x0100
        /*04b6*/ 	.byte	0x08
	.zero		1


	//   ....[7]....
        /*04b8*/ 	.word	0x000003a0
        /*04bc*/ 	.word	0x000000ff
        /*04c0*/ 	.word	0x00028c60
        /*04c4*/ 	.short	0x0100
        /*04c6*/ 	.byte	0x08
	.zero		1


	//   ....[8]....
        /*04c8*/ 	.word	0x000003b0
        /*04cc*/ 	.word	0x000000ff
        /*04d0*/ 	.word	0x00028c58
        /*04d4*/ 	.short	0x0100
        /*04d6*/ 	.byte	0x08
	.zero		1


	//   ....[9]....
        /*04d8*/ 	.word	0x000003c0
        /*04dc*/ 	.word	0x000000ff
        /*04e0*/ 	.word	0x00028c68
        /*04e4*/ 	.short	0x0100
        /*04e6*/ 	.byte	0x08
	.zero		1


	//   ....[10]....
        /*04e8*/ 	.word	0x000004b0
        /*04ec*/ 	.word	0x000000ff
        /*04f0*/ 	.word	0x00028c70
        /*04f4*/ 	.short	0x0100
        /*04f6*/ 	.byte	0x06
	.zero		1


	//   ....[11]....
        /*04f8*/ 	.word	0x000004c0
        /*04fc*/ 	.word	0x000000ff
        /*0500*/ 	.word	0x00028c80
        /*0504*/ 	.short	0x0100
        /*0506*/ 	.byte	0x06
	.zero		1


	//   ....[12]....
        /*0508*/ 	.word	0x000004d0
        /*050c*/ 	.word	0x000000ff
        /*0510*/ 	.word	0x00028c78
        /*0514*/ 	.short	0x0100
        /*0516*/ 	.byte	0x06
	.zero		1


	//   ....[13]....
        /*0518*/ 	.word	0x000004e0
        /*051c*/ 	.word	0x000000ff
        /*0520*/ 	.word	0x00028c88
        /*0524*/ 	.short	0x0100
        /*0526*/ 	.byte	0x06
	.zero		1


	//   ....[14]....
        /*0528*/ 	.word	0x00000610
        /*052c*/ 	.word	0x000000ff
        /*0530*/ 	.word	0x00028c90
        /*0534*/ 	.short	0x0100
        /*0536*/ 	.byte	0x08
	.zero		1


	//   ....[15]....
        /*0538*/ 	.word	0x00000620
        /*053c*/ 	.word	0x000000ff
        /*0540*/ 	.word	0x00028ca0
        /*0544*/ 	.short	0x0100
        /*0546*/ 	.byte	0x08
	.zero		1


	//   ....[16]....
        /*0548*/ 	.word	0x00000630
        /*054c*/ 	.word	0x000000ff
        /*0550*/ 	.word	0x00028c98
        /*0554*/ 	.short	0x0100
        /*0556*/ 	.byte	0x08
	.zero		1


	//   ....[17]....
        /*0558*/ 	.word	0x00000640
        /*055c*/ 	.word	0x000000ff
        /*0560*/ 	.word	0x00028ca8
        /*0564*/ 	.short	0x0100
        /*0566*/ 	.byte	0x08
	.zero		1


	//   ....[18]....
        /*0568*/ 	.word	0x00000780
        /*056c*/ 	.word	0x000000ff
        /*0570*/ 	.word	0x00028cb0
        /*0574*/ 	.short	0x0100
        /*0576*/ 	.byte	0x08
	.zero		1


	//   ....[19]....
        /*0578*/ 	.word	0x00000790
        /*057c*/ 	.word	0x000000ff
        /*0580*/ 	.word	0x00028cc0
        /*0584*/ 	.short	0x0100
        /*0586*/ 	.byte	0x08
	.zero		1


	//   ....[20]....
        /*0588*/ 	.word	0x000007a0
        /*058c*/ 	.word	0x000000ff
        /*0590*/ 	.word	0x00028cb8
        /*0594*/ 	.short	0x0100
        /*0596*/ 	.byte	0x08
	.zero		1


	//   ....[21]....
        /*0598*/ 	.word	0x000007b0
        /*059c*/ 	.word	0x000000ff
        /*05a0*/ 	.word	0x00028cc8
        /*05a4*/ 	.short	0x0100
        /*05a6*/ 	.byte	0x08
	.zero		1


	//   ....[22]....
        /*05a8*/ 	.word	0x00001490
        /*05ac*/ 	.word	0x000000ff
        /*05b0*/ 	.word	0x00028c50
        /*05b4*/ 	.short	0x010a
        /*05b6*/ 	.byte	0x05
	.zero		1


	//   ....[23]....
        /*05b8*/ 	.word	0x00001760
        /*05bc*/ 	.word	0x000000ff
        /*05c0*/ 	.word	0x00000000
        /*05c4*/ 	.short	0x0101
        /*05c6*/ 	.byte	0x04
	.zero		1


	//   ....[24]....
        /*05c8*/ 	.word	0x000020c0
        /*05cc*/ 	.word	0x000000ff
        /*05d0*/ 	.word	0x00028c50
        /*05d4*/ 	.short	0x010a
        /*05d6*/ 	.byte	0x07
	.zero		1


	//   ....[25]....
        /*05d8*/ 	.word	0x00002100
        /*05dc*/ 	.word	0x000000ff
        /*05e0*/ 	.word	0x00028c50
        /*05e4*/ 	.short	0x010a
        /*05e6*/ 	.byte	0x07
	.zero		1


	//   ....[26]....
        /*05e8*/ 	.word	0x000022e0
        /*05ec*/ 	.word	0x000000ff
        /*05f0*/ 	.word	0x00000000
        /*05f4*/ 	.short	0x0101
        /*05f6*/ 	.byte	0x07
	.zero		1


	//   ....[27]....
        /*05f8*/ 	.word	0x00003650
        /*05fc*/ 	.word	0x000000ff
        /*0600*/ 	.word	0x00028c00
        /*0604*/ 	.short	0x010a
        /*0606*/ 	.byte	0x27
	.zero		1


	//   ....[28]....
        /*0608*/ 	.word	0x000037e0
        /*060c*/ 	.word	0x000000ff
        /*0610*/ 	.word	0x00028c30
        /*0614*/ 	.short	0x010a
        /*0616*/ 	.byte	0x27
	.zero		1


	//   ....[29]....
        /*0618*/ 	.word	0x00003820
        /*061c*/ 	.word	0x000000ff
        /*0620*/ 	.word	0x00028c30
        /*0624*/ 	.short	0x010a
        /*0626*/ 	.byte	0x27
	.zero		1


	//   ....[30]....
        /*0628*/ 	.word	0x00003fa0
        /*062c*/ 	.word	0x000000ff
        /*0630*/ 	.word	0x00000000
        /*0634*/ 	.short	0x0101
        /*0636*/ 	.byte	0x04
	.zero		1


	//   ....[31]....
        /*0638*/ 	.word	0x000050e0
        /*063c*/ 	.word	0x000000ff
        /*0640*/ 	.word	0x00028c50
        /*0644*/ 	.short	0x010a
        /*0646*/ 	.byte	0x27
	.zero		1


	//   ....[32]....
        /*0648*/ 	.word	0x00005120
        /*064c*/ 	.word	0x000000ff
        /*0650*/ 	.word	0x00028c50
        /*0654*/ 	.short	0x010a
        /*0656*/ 	.byte	0x27
	.zero		1


	//   ....[33]....
        /*0658*/ 	.word	0x00005470
        /*065c*/ 	.word	0x000000ff
        /*0660*/ 	.word	0x00000000
        /*0664*/ 	.short	0x0101
        /*0666*/ 	.byte	0x05
	.zero		1


	//   ....[34]....
        /*0668*/ 	.word	0x00005620
        /*066c*/ 	.word	0x000000ff
        /*0670*/ 	.word	0x00028c30
        /*0674*/ 	.short	0x010a
        /*0676*/ 	.byte	0x1b
	.zero		1


	//   ....[35]....
        /*0678*/ 	.word	0x00005660
        /*067c*/ 	.word	0x000000ff
        /*0680*/ 	.word	0x00028c30
        /*0684*/ 	.short	0x010a
        /*0686*/ 	.byte	0x1b
	.zero		1


	//   ....[36]....
        /*0688*/ 	.word	0x00005b90
        /*068c*/ 	.word	0x000000ff
        /*0690*/ 	.word	0x00000000
        /*0694*/ 	.short	0x0101
        /*0696*/ 	.byte	0x0a
	.zero		1


	//   ....[37]....
        /*0698*/ 	.word	0x00007450
        /*069c*/ 	.word	0x000000ff
        /*06a0*/ 	.word	0x00028c50
        /*06a4*/ 	.short	0x010a
        /*06a6*/ 	.byte	0x1b
	.zero		1


	//   ....[38]....
        /*06a8*/ 	.word	0x00007490
        /*06ac*/ 	.word	0x000000ff
        /*06b0*/ 	.word	0x00028c50
        /*06b4*/ 	.short	0x010a
        /*06b6*/ 	.byte	0x1b
	.zero		1


	//   ....[39]....
        /*06b8*/ 	.word	0x00007750
        /*06bc*/ 	.word	0x000000ff
        /*06c0*/ 	.word	0x00000000
        /*06c4*/ 	.short	0x0101
        /*06c6*/ 	.byte	0x1b
	.zero		1


	//   ....[40]....
        /*06c8*/ 	.word	0x00007890
        /*06cc*/ 	.word	0x000000ff
        /*06d0*/ 	.word	0x00028c30
        /*06d4*/ 	.short	0x010a
        /*06d6*/ 	.byte	0x06
	.zero		1


	//   ....[41]....
        /*06d8*/ 	.word	0x000078d0
        /*06dc*/ 	.word	0x000000ff
        /*06e0*/ 	.word	0x00028c30
        /*06e4*/ 	.short	0x010a
        /*06e6*/ 	.byte	0x06
	.zero		1


	//   ....[42]....
        /*06e8*/ 	.word	0x00007c60
        /*06ec*/ 	.word	0x000000ff
        /*06f0*/ 	.word	0x00000000
        /*06f4*/ 	.short	0x0101
        /*06f6*/ 	.byte	0x0a
	.zero		1


	//   ....[43]....
        /*06f8*/ 	.word	0x00009150
        /*06fc*/ 	.word	0x000000ff
        /*0700*/ 	.word	0x00028c50
        /*0704*/ 	.short	0x010a
        /*0706*/ 	.byte	0x06
	.zero		1


	//   ....[44]....
        /*0708*/ 	.word	0x00009190
        /*070c*/ 	.word	0x000000ff
        /*0710*/ 	.word	0x00028c50
        /*0714*/ 	.short	0x010a
        /*0716*/ 	.byte	0x06
	.zero		1


	//   ....[45]....
        /*0718*/ 	.word	0x00009450
        /*071c*/ 	.word	0x000000ff
        /*0720*/ 	.word	0x00000000
        /*0724*/ 	.short	0x0101
        /*0726*/ 	.byte	0x06
	.zero		1


	//   ....[46]....
        /*0728*/ 	.word	0x00009fc0
        /*072c*/ 	.word	0x000000ff
        /*0730*/ 	.word	0x00000000
        /*0734*/ 	.short	0x0101
        /*0736*/ 	.byte	0x04
	.zero		1


	//   ....[47]....
        /*0738*/ 	.word	0x0000d780
        /*073c*/ 	.word	0x000000ff
        /*0740*/ 	.word	0x00028c40
        /*0744*/ 	.short	0x010a
        /*0746*/ 	.byte	0x2d
	.zero		1


	//   ....[48]....
        /*0748*/ 	.word	0x0000dbb0
        /*074c*/ 	.word	0x000000ff
        /*0750*/ 	.word	0x00028c30
        /*0754*/ 	.short	0x0107
        /*0756*/ 	.byte	0x2d
	.zero		1


	//   ....[49]....
        /*0758*/ 	.word	0x0000dc20
        /*075c*/ 	.word	0x000000ff
        /*0760*/ 	.word	0x00028c30
        /*0764*/ 	.short	0x0101
        /*0766*/ 	.byte	0x2d
	.zero		1


	//   ....[50]....
        /*0768*/ 	.word	0x0000e330
        /*076c*/ 	.word	0x000000ff
        /*0770*/ 	.word	0x00028c00
        /*0774*/ 	.short	0x0107
        /*0776*/ 	.byte	0x2d
	.zero		1


	//   ....[51]....
        /*0778*/ 	.word	0x0000e370
        /*077c*/ 	.word	0x000000ff
        /*0780*/ 	.word	0x00028c00
        /*0784*/ 	.short	0x0101
        /*0786*/ 	.byte	0x2d
	.zero		1


	//   ....[52]....
        /*0788*/ 	.word	0x0000e380
        /*078c*/ 	.word	0x000000ff
        /*0790*/ 	.word	0x00028c20
        /*0794*/ 	.short	0x010a
        /*0796*/ 	.byte	0x2d
	.zero		1


	//   ....[53]....
        /*0798*/ 	.word	0x0000e3d0
        /*079c*/ 	.word	0x000000ff
        /*07a0*/ 	.word	0x00028c60
        /*07a4*/ 	.short	0x010a
        /*07a6*/ 	.byte	0x2d
	.zero		1


	//   ....[54]....
        /*07a8*/ 	.word	0x0000ebf0
        /*07ac*/ 	.word	0x000000ff
        /*07b0*/ 	.word	0x00028c50
        /*07b4*/ 	.short	0x0107
        /*07b6*/ 	.byte	0x2d
	.zero		1


	//   ....[55]....
        /*07b8*/ 	.word	0x0000ec70
        /*07bc*/ 	.word	0x000000ff
        /*07c0*/ 	.word	0x00028c50
        /*07c4*/ 	.short	0x0101
        /*07c6*/ 	.byte	0x2d
	.zero		1


	//   ....[56]....
        /*07c8*/ 	.word	0x0000ef90
        /*07cc*/ 	.word	0x0000000a
        /*07d0*/ 	.word	0x00028c40
        /*07d4*/ 	.short	0x010a
        /*07d6*/ 	.byte	0x3f
	.zero		1


	//   ....[57]....
        /*07d8*/ 	.word	0x0000f320
        /*07dc*/ 	.word	0x0000000a
        /*07e0*/ 	.word	0x00028c30
        /*07e4*/ 	.short	0x0107
        /*07e6*/ 	.byte	0x3f
	.zero		1


	//   ....[58]....
        /*07e8*/ 	.word	0x0000f3d0
        /*07ec*/ 	.word	0x0000000a
        /*07f0*/ 	.word	0x00028c30
        /*07f4*/ 	.short	0x0101
        /*07f6*/ 	.byte	0x3f
	.zero		1


	//   ....[59]....
        /*07f8*/ 	.word	0x0000f400
        /*07fc*/ 	.word	0x0000000a
        /*0800*/ 	.word	0x00028c60
        /*0804*/ 	.short	0x010a
        /*0806*/ 	.byte	0x3f
	.zero		1


	//   ....[60]....
        /*0808*/ 	.word	0x0000fa40
        /*080c*/ 	.word	0x0000000a
        /*0810*/ 	.word	0x00028c50
        /*0814*/ 	.short	0x0107
        /*0816*/ 	.byte	0x3f
	.zero		1


	//   ....[61]....
        /*0818*/ 	.word	0x0000fb10
        /*081c*/ 	.word	0x0000000a
        /*0820*/ 	.word	0x00028c50
        /*0824*/ 	.short	0x0101
        /*0826*/ 	.byte	0x3f
	.zero		1


	//   ....[62]....
        /*0828*/ 	.word	0x0000fbf0
        /*082c*/ 	.word	0x00000005
        /*0830*/ 	.word	0x00028c20
        /*0834*/ 	.short	0x010a
        /*0836*/ 	.byte	0x3f
	.zero		1


	//   ....[63]....
        /*0838*/ 	.word	0x0000fd60
        /*083c*/ 	.word	0x00000004
        /*0840*/ 	.word	0x00028c40
        /*0844*/ 	.short	0x010a
        /*0846*/ 	.byte	0x3f
	.zero		1


	//   ....[64]....
        /*0848*/ 	.word	0x0000fe00
        /*084c*/ 	.word	0x00000005
        /*0850*/ 	.word	0x00028c40
        /*0854*/ 	.short	0x010a
        /*0856*/ 	.byte	0x3f
	.zero		1


	//   ....[65]....
        /*0858*/ 	.word	0x0000fe40
        /*085c*/ 	.word	0x00000004
        /*0860*/ 	.word	0x00028c60
        /*0864*/ 	.short	0x010a
        /*0866*/ 	.byte	0x3f
	.zero		1


	//   ....[66]....
        /*0868*/ 	.word	0x0000fe80
        /*086c*/ 	.word	0x00000005
        /*0870*/ 	.word	0x00028c60
        /*0874*/ 	.short	0x010a
        /*0876*/ 	.byte	0x3f
	.zero		1


	//   ....[67]....
        /*0878*/ 	.word	0x0000fef0
        /*087c*/ 	.word	0x00000005
        /*0880*/ 	.word	0x00028c50
        /*0884*/ 	.short	0x010a
        /*0886*/ 	.byte	0x3f
	.zero		1


	//   ....[68]....
        /*0888*/ 	.word	0x0000ff50
        /*088c*/ 	.word	0x00000005
        /*0890*/ 	.word	0x00028c50
        /*0894*/ 	.short	0x010a
        /*0896*/ 	.byte	0x3f
	.zero		1


	//   ....[69]....
        /*0898*/ 	.word	0x0000ffb0
        /*089c*/ 	.word	0x00000000
        /*08a0*/ 	.word	0x00028c00
        /*08a4*/ 	.short	0x010a
        /*08a6*/ 	.byte	0x3f
	.zero		1


	//   ....[70]....
        /*08a8*/ 	.word	0x00010010
        /*08ac*/ 	.word	0x00000004
        /*08b0*/ 	.word	0x00028c30
        /*08b4*/ 	.short	0x010a
        /*08b6*/ 	.byte	0x3f
	.zero		1


	//   ....[71]....
        /*08b8*/ 	.word	0x00010070
        /*08bc*/ 	.word	0x0000000e
        /*08c0*/ 	.word	0x00028c50
        /*08c4*/ 	.short	0x010a
        /*08c6*/ 	.byte	0x3f
	.zero		1


	//   ....[72]....
        /*08c8*/ 	.word	0x000100d0
        /*08cc*/ 	.word	0x00000004
        /*08d0*/ 	.word	0x00028c30
        /*08d4*/ 	.short	0x010a
        /*08d6*/ 	.byte	0x3f
	.zero		1


	//   ....[73]....
        /*08d8*/ 	.word	0x00010130
        /*08dc*/ 	.word	0x0000000e
        /*08e0*/ 	.word	0x00028c50
        /*08e4*/ 	.short	0x010a
        /*08e6*/ 	.byte	0x3f
	.zero		1


	//   ....[74]....
        /*08e8*/ 	.word	0x00010190
        /*08ec*/ 	.word	0x00000004
        /*08f0*/ 	.word	0x00028c30
        /*08f4*/ 	.short	0x010a
        /*08f6*/ 	.byte	0x3f
	.zero		1


	//   ....[75]....
        /*08f8*/ 	.word	0x000101f0
        /*08fc*/ 	.word	0x0000000c
        /*0900*/ 	.word	0x00028c50
        /*0904*/ 	.short	0x010a
        /*0906*/ 	.byte	0x3f
	.zero		1


	//   ....[76]....
        /*0908*/ 	.word	0x000102d0
        /*090c*/ 	.word	0x00000003
        /*0910*/ 	.word	0x00028c40
        /*0914*/ 	.short	0x010a
        /*0916*/ 	.byte	0x3f
	.zero		1


	//   ....[77]....
        /*0918*/ 	.word	0x00010c60
        /*091c*/ 	.word	0x00000003
        /*0920*/ 	.word	0x00028c20
        /*0924*/ 	.short	0x010a
        /*0926*/ 	.byte	0x3f
	.zero		1


	//   ....[78]....
        /*0928*/ 	.word	0x00010cc0
        /*092c*/ 	.word	0x00000003
        /*0930*/ 	.word	0x00028c60
        /*0934*/ 	.short	0x010a
        /*0936*/ 	.byte	0x3f
	.zero		1


	//   ....[79]....
        /*0938*/ 	.word	0x00011550
        /*093c*/ 	.word	0x0000000a
        /*0940*/ 	.word	0x00028c40
        /*0944*/ 	.short	0x010a
        /*0946*/ 	.byte	0x3f
	.zero		1


	//   ....[80]....
        /*0948*/ 	.word	0x000119d0
        /*094c*/ 	.word	0x0000000a
        /*0950*/ 	.word	0x00028c60
        /*0954*/ 	.short	0x010a
        /*0956*/ 	.byte	0x3f
	.zero		1


	//   ....[81]....
        /*0958*/ 	.word	0x00012130
        /*095c*/ 	.word	0x00000005
        /*0960*/ 	.word	0x00028c20
        /*0964*/ 	.short	0x010a
        /*0966*/ 	.byte	0x3f
	.zero		1


	//   ....[82]....
        /*0968*/ 	.word	0x000122d0
        /*096c*/ 	.word	0x00000004
        /*0970*/ 	.word	0x00028c40
        /*0974*/ 	.short	0x010a
        /*0976*/ 	.byte	0x3f
	.zero		1


	//   ....[83]....
        /*0978*/ 	.word	0x00012320
        /*097c*/ 	.word	0x00000005
        /*0980*/ 	.word	0x00028c40
        /*0984*/ 	.short	0x010a
        /*0986*/ 	.byte	0x3f
	.zero		1


	//   ....[84]....
        /*0988*/ 	.word	0x00012370
        /*098c*/ 	.word	0x00000004
        /*0990*/ 	.word	0x00028c60
        /*0994*/ 	.short	0x010a
        /*0996*/ 	.byte	0x3f
	.zero		1


	//----- nvinfo : EIATTR_NUM_MBARRIERS
	.align		4
.L_940:
        /*0998*/ 	.byte	0x03, 0x38
        /*099a*/ 	.short	0x0016


	//----- nvinfo : EIATTR_EXIT_INSTR_OFFSETS
	.align		4
        /*099c*/ 	.byte	0x04, 0x1c
        /*099e*/ 	.short	(.L_942 - .L_941)


	//   ....[0]....
.L_941:
        /*09a0*/ 	.word	0x0000fed0


	//----- nvinfo : EIATTR_MAX_THREADS
	.align		4
.L_942:
        /*09a4*/ 	.byte	0x04, 0x05
        /*09a6*/ 	.short	(.L_944 - .L_943)
.L_943:
        /*09a8*/ 	.word	0x00000180
        /*09ac*/ 	.word	0x00000001
        /*09b0*/ 	.word	0x00000001


	//----- nvinfo : EIATTR_CRS_STACK_SIZE
	.align		4
.L_944:
        /*09b4*/ 	.byte	0x04, 0x1e
        /*09b6*/ 	.short	(.L_946 - .L_945)
.L_945:
        /*09b8*/ 	.word	0x00000000


	//----- nvinfo : EIATTR_CBANK_PARAM_SIZE
	.align		4
.L_946:
        /*09bc*/ 	.byte	0x03, 0x19
        /*09be*/ 	.short	0x0a70


	//----- nvinfo : EIATTR_PARAM_CBANK
	.align		4
        /*09c0*/ 	.byte	0x04, 0x0a
        /*09c2*/ 	.short	(.L_948 - .L_947)
	.align		4
.L_947:
        /*09c4*/ 	.word	index@(.nv.constant0._ZN7cutlass13device_kernelIN5flash11enable_sm90INS1_16FlashAttnFwdSm90INS1_25CollectiveMainloopFwdSm90ILi2EN4cute5tupleIJNS5_1CILi1EEES8_S8_EEENS6_IJNS7_ILi64EEESA_SA_EEELi512ENS_6half_tEfNS_4arch4Sm90ELb1ELb0ELb1ELb0ELb1ELb0ELb0ELb0ELb0ELb1ELb1ELb0EEENS1_21CollectiveEpilogueFwdINS6_IJSA_NS7_ILi512EEESA_EEES9_SC_SE_Li256ELb0ELb1ELb1ELb0EEENS1_19SingleTileSchedulerILb0ELb1ELb1ELi64EEEEEEEEEvNT_6ParamsE)
        /*09c8*/ 	.short	0x0210
        /*09ca*/ 	.short	0x0a70


	//----- nvinfo : EIATTR_SW_WAR
	.align		4
.L_948:
        /*09cc*/ 	.byte	0x04, 0x36
        /*09ce*/ 	.short	(.L_950 - .L_949)
.L_949:
        /*09d0*/ 	.word	0x00000008
.L_950:


//--------------------- .nv.info._ZN7cutlass13device_kernelIN5flash11enable_sm90INS1_16FlashAttnFwdSm90INS1_25CollectiveMainloopFwdSm90ILi2EN4cute5tupleIJNS5_1CILi1EEES8_S8_EEENS6_IJNS7_ILi64EEESA_SA_EEELi512ENS_6half_tEfNS_4arch4Sm90ELb1ELb0ELb1ELb0ELb1ELb0ELb1ELb0ELb0ELb1ELb1ELb0EEENS1_21CollectiveEpilogueFwdINS6_IJSA_NS7_ILi512EEESA_EEES9_SC_SE_Li256ELb0ELb1ELb1ELb0EEENS1_19SingleTileSchedulerILb0ELb1ELb1ELi64EEEEEEEEEvNT_6ParamsE --------------------------
	.section	.nv.info._ZN7cutlass13device_kernelIN5flash11enable_sm90INS1_16FlashAttnFwdSm90INS1_25CollectiveMainloopFwdSm90ILi2EN4cute5tupleIJNS5_1CILi1EEES8_S8_EEENS6_IJNS7_ILi64EEESA_SA_EEELi512ENS_6half_tEfNS_4arch4Sm90ELb1ELb0ELb1ELb0ELb1ELb0ELb1ELb0ELb0ELb1ELb1ELb0EEENS1_21CollectiveEpilogueFwdINS6_IJSA_NS7_ILi512EEESA_EEES9_SC_SE_Li256ELb0ELb1ELb1ELb0EEENS1_19SingleTileSchedulerILb0ELb1ELb1ELi64EEEEEEEEEvNT_6ParamsE,"",@"SHT_CUDA_INFO"
	.sectionflags	@""
	.align	4


	//----- nvinfo : EIATTR_CUDA_API_VERSION
	.align		4
        /*0000*/ 	.byte	0x04, 0x37
        /*0002*/ 	.short	(.L_952 - .L_951)
.L_951:
        /*0004*/ 	.word	0x00000082


	//----- nvinfo : EIATTR_KPARAM_INFO
	.align		4
.L_952:
        /*0008*/ 	.byte	0x04, 0x17
        /*000a*/ 	.short	(.L_954 - .L_953)
.L_953:
        /*000c*/ 	.word	0x00000000
        /*0010*/ 	.short	0x0000
        /*0012*/ 	.short	0x0070
        /*0014*/ 	.byte	0x00, 0xf0, 0x01, 0x2c


	//----- nvinfo : EIATTR_SPARSE_MMA_MASK
	.align		4
.L_954:
        /*0018*/ 	.byte	0x03, 0x50
        /*001a*/ 	.short	0x0000


	//----- nvinfo : EIATTR_MAXREG_COUNT
	.align		4
        /*001c*/ 	.byte	0x03, 0x1b
        /*001e*/ 	.short	0x00a8


	//----- nvinfo : EIATTR_NUM_BARRIERS
	.align		4
        /*0020*/ 	.byte	0x02, 0x4c
        /*0022*/ 	.byte	0x10
	.zero		1


	//----- nvinfo : EIATTR_EXTERNS
	.align		4
        /*0024*/ 	.byte	0x04, 0x0f
        /*0026*/ 	.short	(.L_956 - .L_955)


	//   ....[0]....
	.align		4
.L_955:
        /*0028*/ 	.word	index@(__assertfail)


	//----- nvinfo : EIATTR_ANNOTATIONS
	.align		4
.L_956:
        /*002c*/ 	.byte	0x04, 0x55
        /*002e*/ 	.short	(.L_958 - .L_957)


	//   ....[0]....
.L_957:
        /*0030*/ 	.word	0x00000001
        /*0034*/ 	.byte	0x90, 0x08, 0x00, 0x00, 0x01, 0x00, 0x00, 0x00, 0x10, 0x0a, 0x00, 0x00, 0x01, 0x00, 0x00, 0x00
        /*0044*/ 	.byte	0x20, 0x13, 0x00, 0x00, 0x01, 0x00, 0x00, 0x00, 0x90, 0x36, 0x00, 0x00, 0x01, 0x00, 0x00, 0x00
        /*0054*/ 	.byte	0x80, 0xdd, 0x00, 0x00, 0x01, 0x00, 0x00, 0x00, 0x60, 0x02, 0x01, 0x00, 0x01, 0x00, 0x00, 0x00
        /*0064*/ 	.byte	0x00, 0x16, 0x01, 0x00, 0x01, 0x00, 0x00, 0x00, 0x60, 0x4a, 0x01, 0x00


	//----- nvinfo : EIATTR_MERCURY_ISA_VERSION
	.align		4
.L_958:
        /*0070*/ 	.byte	0x03, 0x5f
        /*0072*/ 	.short	0x0101


	//----- nvinfo : EIATTR_INT_WARP_WIDE_INSTR_OFFSETS
	.align		4
        /*0074*/ 	.byte	0x04, 0x31
        /*0076*/ 	.short	(.L_960 - .L_959)


	//   ....[0]....
.L_959:
        /*0078*/ 	.word	0x000000c0


	//   ....[1]....
        /*007c*/ 	.word	0x000000d0


	//   ....[2]....
        /*0080*/ 	.word	0x000000e0


	//   ....[3]....
        /*0084*/ 	.word	0x00000180


	//----- nvinfo : EIATTR_COOP_GROUP_MASK_REGIDS
	.align		4
.L_960:
        /*0088*/ 	.byte	0x04, 0x29
        /*008a*/ 	.short	(.L_962 - .L_961)


	//   ....[0]....
.L_961:
        /*008c*/ 	.word	0xffffffff


	//   ....[1]....
        /*0090*/ 	.word	0xffffffff


	//   ....[2]....
        /*0094*/ 	.word	0xffffffff


	//   ....[3]....
        /*0098*/ 	.word	0xffffffff


	//   ....[4]....
        /*009c*/ 	.word	0xffffffff


	//   ....[5]....
        /*00a0*/ 	.word	0xffffffff


	//   ....[6]....
        /*00a4*/ 	.word	0xffffffff


	//   ....[7]....
        /*00a8*/ 	.word	0xffffffff


	//   ....[8]....
        /*00ac*/ 	.word	0xffffffff


	//   ....[9]....
        /*00b0*/ 	.word	0xffffffff


	//   ....[10]....
        /*00b4*/ 	.word	0xffffffff


	//   ....[11]....
        /*00b8*/ 	.word	0xffffffff


	//   ....[12]....
        /*00bc*/ 	.word	0xffffffff


	//   ....[13]....
        /*00c0*/ 	.word	0xffffffff


	//   ....[14]....
        /*00c4*/ 	.word	0xffffffff


	//   ....[15]....
        /*00c8*/ 	.word	0xffffffff


	//   ....[16]....
        /*00cc*/ 	.word	0xffffffff


	//   ....[17]....
        /*00d0*/ 	.word	0xffffffff


	//   ....[18]....
        /*00d4*/ 	.word	0xffffffff


	//   ....[19]....
        /*00d8*/ 	.word	0xffffffff


	//   ....[20]....
        /*00dc*/ 	.word	0xffffffff


	//   ....[21]....
        /*00e0*/ 	.word	0xffffffff


	//   ....[22]....
        /*00e4*/ 	.word	0xffffffff


	//   ....[23]....
        /*00e8*/ 	.word	0xffffffff


	//   ....[24]....
        /*00ec*/ 	.word	0xffffffff


	//   ....[25]....
        /*00f0*/ 	.word	0xffffffff


	//   ....[26]....
        /*00f4*/ 	.word	0xffffffff


	//   ....[27]....
        /*00f8*/ 	.word	0xffffffff


	//   ....[28]....
        /*00fc*/ 	.word	0xffffffff


	//   ....[29]....
        /*0100*/ 	.word	0xffffffff


	//   ....[30]....
        /*0104*/ 	.word	0xffffffff


	//   ....[31]....
        /*0108*/ 	.word	0xffffffff


	//   ....[32]....
        /*010c*/ 	.word	0xffffffff


	//   ....[33]....
        /*0110*/ 	.word	0xffffffff


	//   ....[34]....
        /*0114*/ 	.word	0xffffffff


	//   ....[35]....
        /*0118*/ 	.word	0xffffffff


	//   ....[36]....
        /*011c*/ 	.word	0xffffffff


	//   ....[37]....
        /*0120*/ 	.word	0xffffffff


	//   ....[38]....
        /*0124*/ 	.word	0xffffffff


	//   ....[39]....
        /*0128*/ 	.word	0xffffffff


	//   ....[40]....
        /*012c*/ 	.word	0xffffffff


	//   ....[41]....
        /*0130*/ 	.word	0xffffffff


	//   ....[42]....
        /*0134*/ 	.word	0xffffffff


	//   ....[43]....
        /*0138*/ 	.word	0xffffffff


	//   ....[44]....
        /*013c*/ 	.word	0xffffffff


	//   ....[45]....
        /*0140*/ 	.word	0xffffffff


	//   ....[46]....
        /*0144*/ 	.word	0xffffffff


	//   ....[47]....
        /*0148*/ 	.word	0xffffffff


	//   ....[48]....
        /*014c*/ 	.word	0xffffffff


	//   ....[49]....
        /*0150*/ 	.word	0xffffffff


	//   ....[50]....
        /*0154*/ 	.word	0xffffffff


	//   ....[51]....
        /*0158*/ 	.word	0xffffffff


	//   ....[52]....
        /*015c*/ 	.word	0xffffffff


	//   ....[53]....
        /*0160*/ 	.word	0xffffffff


	//   ....[54]....
        /*0164*/ 	.word	0xffffffff


	//   ....[55]....
        /*0168*/ 	.word	0xffffffff


	//   ....[56]....
        /*016c*/ 	.word	0xffffffff


	//   ....[57]....
        /*0170*/ 	.word	0xffffffff


	//   ....[58]....
        /*0174*/ 	.word	0xffffffff


	//   ....[59]....
        /*0178*/ 	.word	0xffffffff


	//   ....[60]....
        /*017c*/ 	.word	0xffffffff


	//   ....[61]....
        /*0180*/ 	.word	0xffffffff


	//   ....[62]....
        /*0184*/ 	.word	0xffffffff


	//   ....[63]....
        /*0188*/ 	.word	0xffffffff


	//   ....[64]....
        /*018c*/ 	.word	0xffffffff


	//   ....[65]....
        /*0190*/ 	.word	0xffffffff


	//   ....[66]....
        /*0194*/ 	.word	0xffffffff


	//   ....[67]....
        /*0198*/ 	.word	0xffffffff


	//   ....[68]....
        /*019c*/ 	.word	0xffffffff


	//   ....[69]....
        /*01a0*/ 	.word	0xffffffff


	//   ....[70]....
        /*01a4*/ 	.word	0xffffffff


	//   ....[71]....
        /*01a8*/ 	.word	0xffffffff


	//   ....[72]....
        /*01ac*/ 	.word	0xffffffff


	//   ....[73]....
        /*01b0*/ 	.word	0xffffffff


	//   ....[74]....
        /*01b4*/ 	.word	0xffffffff


	//   ....[75]....
        /*01b8*/ 	.word	0xffffffff


	//   ....[76]....
        /*01bc*/ 	.word	0xffffffff


	//   ....[77]....
        /*01c0*/ 	.word	0xffffffff


	//   ....[78]....
        /*01c4*/ 	.word	0xffffffff


	//   ....[79]....
        /*01c8*/ 	.word	0xffffffff


	//   ....[80]....
        /*01cc*/ 	.word	0xffffffff


	//   ....[81]....
        /*01d0*/ 	.word	0xffffffff


	//   ....[82]....
        /*01d4*/ 	.word	0xffffffff


	//   ....[83]....
        /*01d8*/ 	.word	0xffffffff


	//   ....[84]....
        /*01dc*/ 	.word	0xffffffff


	//   ....[85]....
        /*01e0*/ 	.word	0xffffffff


	//   ....[86]....
        /*01e4*/ 	.word	0xffffffff


	//   ....[87]....
        /*01e8*/ 	.word	0xffffffff


	//   ....[88]....
        /*01ec*/ 	.word	0xffffffff


	//   ....[89]....
        /*01f0*/ 	.word	0xffffffff


	//   ....[90]....
        /*01f4*/ 	.word	0xffffffff


	//   ....[91]....
        /*01f8*/ 	.word	0xffffffff


	//   ....[92]....
        /*01fc*/ 	.word	0xffffffff


	//   ....[93]....
        /*0200*/ 	.word	0x0500000f


	//   ....[94]....
        /*0204*/ 	.word	0x0500000f


	//   ....[95]....
        /*0208*/ 	.word	0x0500000f


	//   ....[96]....
        /*020c*/ 	.word	0x0500000f


	//   ....[97]....
        /*0210*/ 	.word	0x0500000f


	//   ....[98]....
        /*0214*/ 	.word	0x0500000f


	//   ....[99]....
        /*0218*/ 	.word	0x0500000f


	//   ....[100]....
        /*021c*/ 	.word	0x0500000f


	//   ....[101]....
        /*0220*/ 	.word	0x0500000f


	//   ....[102]....
        /*0224*/ 	.word	0x0500000f


	//   ....[103]....
        /*0228*/ 	.word	0x0500000f


	//   ....[104]....
        /*022c*/ 	.word	0x0500000f


	//   ....[105]....
        /*0230*/ 	.word	0x0500000f


	//   ....[106]....
        /*0234*/ 	.word	0x0500000f


	//   ....[107]....
        /*0238*/ 	.word	0x0500000f


	//   ....[108]....
        /*023c*/ 	.word	0x0500000f


	//   ....[109]....
        /*0240*/ 	.word	0x0500000f


	//   ....[110]....
        /*0244*/ 	.word	0x0500000f


	//   ....[111]....
        /*0248*/ 	.word	0x0500000f


	//   ....[112]....
        /*024c*/ 	.word	0x0500000f


	//   ....[113]....
        /*0250*/ 	.word	0x0500000f


	//   ....[114]....
        /*0254*/ 	.word	0x0500000f


	//   ....[115]....
        /*0258*/ 	.word	0x0500000f


	//   ....[116]....
        /*025c*/ 	.word	0x0500000f


	//   ....[117]....
        /*0260*/ 	.word	0x0500000f


	//   ....[118]....
        /*0264*/ 	.word	0x0500000f


	//   ....[119]....
        /*0268*/ 	.word	0x0500000f


	//   ....[120]....
        /*026c*/ 	.word	0x0500000f


	//   ....[121]....
        /*0270*/ 	.word	0x0500000f


	//   ....[122]....
        /*0274*/ 	.word	0x0500000f


	//   ....[123]....
        /*0278*/ 	.word	0x0500000f


	//   ....[124]....
        /*027c*/ 	.word	0x0500000f


	//   ....[125]....
        /*0280*/ 	.word	0x0500000f


	//   ....[126]....
        /*0284*/ 	.word	0x0500000f


	//   ....[127]....
        /*0288*/ 	.word	0x0500000f


	//   ....[128]....
        /*028c*/ 	.word	0x0500000f


	//   ....[129]....
        /*0290*/ 	.word	0x0500000f


	//   ....[130]....
        /*0294*/ 	.word	0x0500000f


	//   ....[131]....
        /*0298*/ 	.word	0x0500000f


	//   ....[132]....
        /*029c*/ 	.word	0x0500000f


	//   ....[133]....
        /*02a0*/ 	.word	0x0500000f


	//   ....[134]....
        /*02a4*/ 	.word	0x0500000f


	//   ....[135]....
        /*02a8*/ 	.word	0x0500000f


	//   ....[136]....
        /*02ac*/ 	.word	0x0500000f


	//   ....[137]....
        /*02b0*/ 	.word	0x0500000f


	//   ....[138]....
        /*02b4*/ 	.word	0x0500000f


	//   ....[139]....
        /*02b8*/ 	.word	0x0500000f


	//   ....[140]....
        /*02bc*/ 	.word	0x0500000f


	//   ....[141]....
        /*02c0*/ 	.word	0x0500000f


	//   ....[142]....
        /*02c4*/ 	.word	0x0500000f


	//----- nvinfo : EIATTR_COOP_GROUP_INSTR_OFFSETS
	.align		4
.L_962:
        /*02c8*/ 	.byte	0x04, 0x28
        /*02ca*/ 	.short	(.L_964 - .L_963)


	//   ....[0]....
.L_963:
        /*02cc*/ 	.word	0x00000080


	//   ....[1]....
        /*02d0*/ 	.word	0x00000090


	//   ....[2]....
        /*02d4*/ 	.word	0x000002b0


	//   ....[3]....
        /*02d8*/ 	.word	0x00000410


	//   ....[4]....
        /*02dc*/ 	.word	0x00000530


	//   ....[5]....
        /*02e0*/ 	.word	0x00000690


	//   ....[6]....
        /*02e4*/ 	.word	0x00001440


	//   ....[7]....
        /*02e8*/ 	.word	0x00003420


	//   ....[8]....
        /*02ec*/ 	.word	0x00004580


	//   ....[9]....
        /*02f0*/ 	.word	0x00005570


	//   ....[10]....
        /*02f4*/ 	.word	0x000055f0


	//   ....[11]....
        /*02f8*/ 	.word	0x00005ba0


	//   ....[12]....
        /*02fc*/ 	.word	0x00005c80


	//   ....[13]....
        /*0300*/ 	.word	0x00006060


	//   ....[14]....
        /*0304*/ 	.word	0x000060c0


	//   ....[15]....
        /*0308*/ 	.word	0x00006ab0


	//   ....[16]....
        /*030c*/ 	.word	0x00007630


	//   ....[17]....
        /*0310*/ 	.word	0x00008620


	//   ....[18]....
        /*0314*/ 	.word	0x00008680


	//   ....[19]....
        /*0318*/ 	.word	0x00008c10


	//   ....[20]....
        /*031c*/ 	.word	0x00008d50


	//   ....[21]....
        /*0320*/ 	.word	0x00009120


	//   ....[22]....
        /*0324*/ 	.word	0x00009190


	//   ....[23]....
        /*0328*/ 	.word	0x0000a2b0


	//   ....[24]....
        /*032c*/ 	.word	0x0000abd0


	//   ....[25]....
        /*0330*/ 	.word	0x0000bdc0


	//   ....[26]....
        /*0334*/ 	.word	0x0000be50


	//   ....[27]....
        /*0338*/ 	.word	0x0000c150


	//   ....[28]....
        /*033c*/ 	.word	0x0000c320


	//   ....[29]....
        /*0340*/ 	.word	0x0000d260


	//   ....[30]....
        /*0344*/ 	.word	0x0000d340


	//   ....[31]....
        /*0348*/ 	.word	0x0000d3a0


	//   ....[32]....
        /*034c*/ 	.word	0x0000d3d0


	//   ....[33]....
        /*0350*/ 	.word	0x0000d3f0


	//   ....[34]....
        /*0354*/ 	.word	0x0000de90


	//   ....[35]....
        /*0358*/ 	.word	0x0000e3b0


	//   ....[36]....
        /*035c*/ 	.word	0x0000e3e0


	//   ....[37]....
        /*0360*/ 	.word	0x0000e400


	//   ....[38]....
        /*0364*/ 	.word	0x0000e410


	//   ....[39]....
        /*0368*/ 	.word	0x0000e8c0


	//   ....[40]....
        /*036c*/ 	.word	0x0000e8f0


	//   ....[41]....
        /*0370*/ 	.word	0x0000f540


	//   ....[42]....
        /*0374*/ 	.word	0x0000f560


	//   ....[43]....
        /*0378*/ 	.word	0x000105c0


	//   ....[44]....
        /*037c*/ 	.word	0x00011970


	//   ....[45]....
        /*0380*/ 	.word	0x00011990


	//   ....[46]....
        /*0384*/ 	.word	0x000119a0


	//   ....[47]....
        /*0388*/ 	.word	0x000119e0


	//   ....[48]....
        /*038c*/ 	.word	0x00011a30


	//   ....[49]....
        /*0390*/ 	.word	0x00011a50


	//   ....[50]....
        /*0394*/ 	.word	0x00011aa0


	//   ....[51]....
        /*0398*/ 	.word	0x00011ac0


	//   ....[52]....
        /*039c*/ 	.word	0x00012070


	//   ....[53]....
        /*03a0*/ 	.word	0x000120b0


	//   ....[54]....
        /*03a4*/ 	.word	0x000120e0


	//   ....[55]....
        /*03a8*/ 	.word	0x00012110


	//   ....[56]....
        /*03ac*/ 	.word	0x00012150


	//   ....[57]....
        /*03b0*/ 	.word	0x00012220


	//   ....[58]....
        /*03b4*/ 	.word	0x00012240


	//   ....[59]....
        /*03b8*/ 	.word	0x00012270


	//   ....[60]....
        /*03bc*/ 	.word	0x00012980


	//   ....[61]....
        /*03c0*/ 	.word	0x000129b0


	//   ....[62]....
        /*03c4*/ 	.word	0x00012a40


	//   ....[63]....
        /*03c8*/ 	.word	0x00012af0


	//   ....[64]....
        /*03cc*/ 	.word	0x00012be0


	//   ....[65]....
        /*03d0*/ 	.word	0x00012cb0


	//   ....[66]....
        /*03d4*/ 	.word	0x00012d10


	//   ....[67]....
        /*03d8*/ 	.word	0x00012d90


	//   ....[68]....
        /*03dc*/ 	.word	0x00013260


	//   ....[69]....
        /*03e0*/ 	.word	0x00013290


	//   ....[70]....
        /*03e4*/ 	.word	0x000132c0


	//   ....[71]....
        /*03e8*/ 	.word	0x000132f0


	//   ....[72]....
        /*03ec*/ 	.word	0x00013320


	//   ....[73]....
        /*03f0*/ 	.word	0x00013370


	//   ....[74]....
        /*03f4*/ 	.word	0x000134f0


	//   ....[75]....
        /*03f8*/ 	.word	0x00013520


	//   ....[76]....
        /*03fc*/ 	.word	0x00013f10


	//   ....[77]....
        /*0400*/ 	.word	0x00013f30


	//   ....[78]....
        /*0404*/ 	.word	0x00013f40


	//   ....[79]....
        /*0408*/ 	.word	0x00013f60


	//   ....[80]....
        /*040c*/ 	.word	0x00013f80


	//   ....[81]....
        /*0410*/ 	.word	0x00013fb0


	//   ....[82]....
        /*0414*/ 	.word	0x00013fd0


	//   ....[83]....
        /*0418*/ 	.word	0x00014000


	//   ....[84]....
        /*041c*/ 	.word	0x00014360


	//   ....[85]....
        /*0420*/ 	.word	0x00014390


	//   ....[86]....
        /*0424*/ 	.word	0x000143c0


	//   ....[87]....
        /*0428*/ 	.word	0x000143e0


	//   ....[88]....
        /*042c*/ 	.word	0x000143f0


	//   ....[89]....
        /*0430*/ 	.word	0x00014410


	//   ....[90]....
        /*0434*/ 	.word	0x000144b0


	//   ....[91]....
        /*0438*/ 	.word	0x000144f0


	//   ....[92]....
        /*043c*/ 	.word	0x000149f0


	//   ....[93]....
        /*0440*/ 	.word	0x00014f50


	//   ....[94]....
        /*0444*/ 	.word	0x00015040


	//   ....[95]....
        /*0448*/ 	.word	0x000150e0


	//   ....[96]....
        /*044c*/ 	.word	0x00015160


	//   ....[97]....
        /*0450*/ 	.word	0x00015210


	//   ....[98]....
        /*0454*/ 	.word	0x00015270


	//   ....[99]....
        /*0458*/ 	.word	0x00015330


	//   ....[100]....
        /*045c*/ 	.word	0x00015390


	//   ....[101]....
        /*0460*/ 	.word	0x00015430


	//   ....[102]....
        /*0464*/ 	.word	0x000154d0


	//   ....[103]....
        /*0468*/ 	.word	0x00015540


	//   ....[104]....
        /*046c*/ 	.word	0x000155f0


	//   ....[105]....
        /*0470*/ 	.word	0x000156e0


	//   ....[106]....
        /*0474*/ 	.word	0x00015780


	//   ....[107]....
        /*0478*/ 	.word	0x00015860


	//   ....[108]....
        /*047c*/ 	.word	0x00015970


	//   ....[109]....
        /*0480*/ 	.word	0x000159c0


	//   ....[110]....
        /*0484*/ 	.word	0x00015a50


	//   ....[111]....
        /*0488*/ 	.word	0x00015b30


	//   ....[112]....
        /*048c*/ 	.word	0x00015d90


	//   ....[113]....
        /*0490*/ 	.word	0x00015e00


	//   ....[114]....
        /*0494*/ 	.word	0x00016030


	//   ....[115]....
        /*0498*/ 	.word	0x000160a0


	//   ....[116]....
        /*049c*/ 	.word	0x00016270


	//   ....[117]....
        /*04a0*/ 	.word	0x000162c0


	//   ....[118]....
        /*04a4*/ 	.word	0x00016410


	//   ....[119]....
        /*04a8*/ 	.word	0x000164f0


	//   ....[120]....
        /*04ac*/ 	.word	0x00016750


	//   ....[121]....
        /*04b0*/ 	.word	0x000167a0


	//   ....[122]....
        /*04b4*/ 	.word	0x00016960


	//   ....[123]....
        /*04b8*/ 	.word	0x000169b0


	//   ....[124]....
        /*04bc*/ 	.word	0x00016b70


	//   ....[125]....
        /*04c0*/ 	.word	0x00016bc0


	//   ....[126]....
        /*04c4*/ 	.word	0x00016ca0


	//   ....[127]....
        /*04c8*/ 	.word	0x00016d40


	//   ....[128]....
        /*04cc*/ 	.word	0x00016da0


	//   ....[129]....
        /*04d0*/ 	.word	0x00016e40


	//   ....[130]....
        /*04d4*/ 	.word	0x00016ea0


	//   ....[131]....
        /*04d8*/ 	.word	0x00016f40


	//   ....[132]....
        /*04dc*/ 	.word	0x00016fa0


	//   ....[133]....
        /*04e0*/ 	.word	0x00017040


	//   ....[134]....
        /*04e4*/ 	.word	0x00017120


	//   ....[135]....
        /*04e8*/ 	.word	0x000171e0


	//   ....[136]....
        /*04ec*/ 	.word	0x000172c0


	//   ....[137]....
        /*04f0*/ 	.word	0x000173c0


	//   ....[138]....
        /*04f4*/ 	.word	0x000174e0


	//   ....[139]....
        /*04f8*/ 	.word	0x000175c0


	//   ....[140]....
        /*04fc*/ 	.word	0x000176d0


	//   ....[141]....
        /*0500*/ 	.word	0x000177a0


	//   ....[142]....
        /*0504*/ 	.word	0x000178b0


	//----- nvinfo : EIATTR_REG_RECONFIG
	.align		4
.L_964:
        /*0508*/ 	.byte	0x01, 0x54
	.zero		2


	//----- nvinfo : EIATTR_SYSCALL_OFFSETS
	.align		4
        /*050c*/ 	.byte	0x04, 0x46
        /*050e*/ 	.short	(.L_966 - .L_965)


	//   ....[0]....
.L_965:
        /*0510*/ 	.word	0x000035d0


	//   ....[1]....
        /*0514*/ 	.word	0x00010e20


	//   ....[2]....
        /*0518*/ 	.word	0x00010f60


	//   ....[3]....
        /*051c*/ 	.word	0x00011050


	//   ....[4]....
        /*0520*/ 	.word	0x00011d40


	//   ....[5]....
        /*0524*/ 	.word	0x00012540


	//----- nvinfo : EIATTR_MBARRIER_INSTR_OFFSETS
	.align		4
.L_966:
        /*0528*/ 	.byte	0x04, 0x39
        /*052a*/ 	.short	(.L_968 - .L_967)


	//   ....[0]....
.L_967:
        /*052c*/ 	.word	0x00000190
        /*0530*/ 	.word	0x000000ff
        /*0534*/ 	.word	0x00038800
        /*0538*/ 	.short	0x0100
        /*053a*/ 	.byte	0x08
	.zero		1


	//   ....[1]....
        /*053c*/ 	.word	0x000001a0
        /*0540*/ 	.word	0x000000ff
        /*0544*/ 	.word	0x00038810
        /*0548*/ 	.short	0x0100
        /*054a*/ 	.byte	0x08
	.zero		1


	//   ....[2]....
        /*054c*/ 	.word	0x000001b0
        /*0550*/ 	.word	0x000000ff
        /*0554*/ 	.word	0x00038820
        /*0558*/ 	.short	0x0100
        /*055a*/ 	.byte	0x08
	.zero		1


	//   ....[3]....
        /*055c*/ 	.word	0x00000260
        /*0560*/ 	.word	0x000000ff
        /*0564*/ 	.word	0x00038830
        /*0568*/ 	.short	0x0100
        /*056a*/ 	.byte	0x06
	.zero		1


	//   ....[4]....
        /*056c*/ 	.word	0x00000270
        /*0570*/ 	.word	0x000000ff
        /*0574*/ 	.word	0x00038840
        /*0578*/ 	.short	0x0100
        /*057a*/ 	.byte	0x06
	.zero		1


	//   ....[5]....
        /*057c*/ 	.word	0x00000280
        /*0580*/ 	.word	0x000000ff
        /*0584*/ 	.word	0x00038838
        /*0588*/ 	.short	0x0100
        /*058a*/ 	.byte	0x06
	.zero		1


	//   ....[6]....
        /*058c*/ 	.word	0x00000290
        /*0590*/ 	.word	0x000000ff
        /*0594*/ 	.word	0x00038848
        /*0598*/ 	.short	0x0100
        /*059a*/ 	.byte	0x06
	.zero		1


	//   ....[7]....
        /*059c*/ 	.word	0x000003c0
        /*05a0*/ 	.word	0x000000ff
        /*05a4*/ 	.word	0x00038850
        /*05a8*/ 	.short	0x0100
        /*05aa*/ 	.byte	0x08
	.zero		1


	//   ....[8]....
        /*05ac*/ 	.word	0x000003d0
        /*05b0*/ 	.word	0x000000ff
        /*05b4*/ 	.word	0x00038860
        /*05b8*/ 	.short	0x0100
        /*05ba*/ 	.byte	0x08
	.zero		1


	//   ....[9]....
        /*05bc*/ 	.word	0x000003e0
        /*05c0*/ 	.word	0x000000ff
        /*05c4*/ 	.word	0x00038858
        /*05c8*/ 	.short	0x0100
        /*05ca*/ 	.byte	0x08
	.zero		1


	//   ....[10]....
        /*05cc*/ 	.word	0x000003f0
        /*05d0*/ 	.word	0x000000ff
        /*05d4*/ 	.word	0x00038868
        /*05d8*/ 	.short	0x0100
        /*05da*/ 	.byte	0x08
	.zero		1


	//   ....[11]....
        /*05dc*/ 	.word	0x000004e0
        /*05e0*/ 	.word	0x000000ff
        /*05e4*/ 	.word	0x00038870
        /*05e8*/ 	.short	0x0100
        /*05ea*/ 	.byte	0x06
	.zero		1


	//   ....[12]....
        /*05ec*/ 	.word	0x000004f0
        /*05f0*/ 	.word	0x000000ff
        /*05f4*/ 	.word	0x00038880
        /*05f8*/ 	.short	0x0100
        /*05fa*/ 	.byte	0x06
	.zero		1


	//   ....[13]....
        /*05fc*/ 	.word	0x00000500
        /*0600*/ 	.word	0x000000ff
        /*0604*/ 	.word	0x00038878
        /*0608*/ 	.short	0x0100
        /*060a*/ 	.byte	0x06
	.zero		1


	//   ....[14]....
        /*060c*/ 	.word	0x00000510
        /*0610*/ 	.word	0x000000ff
        /*0614*/ 	.word	0x00038888
        /*0618*/ 	.short	0x0100
        /*061a*/ 	.byte	0x06
	.zero		1


	//   ....[15]....
        /*061c*/ 	.word	0x00000640
        /*0620*/ 	.word	0x000000ff
        /*0624*/ 	.word	0x00038890
        /*0628*/ 	.short	0x0100
        /*062a*/ 	.byte	0x08
	.zero		1


	//   ....[16]....
        /*062c*/ 	.word	0x00000650
        /*0630*/ 	.word	0x000000ff
        /*0634*/ 	.word	0x000388a0
        /*0638*/ 	.short	0x0100
        /*063a*/ 	.byte	0x08
	.zero		1


	//   ....[17]....
        /*063c*/ 	.word	0x00000660
        /*0640*/ 	.word	0x000000ff
        /*0644*/ 	.word	0x00038898
        /*0648*/ 	.short	0x0100
        /*064a*/ 	.byte	0x08
	.zero		1


	//   ....[18]....
        /*064c*/ 	.word	0x00000670
        /*0650*/ 	.word	0x000000ff
        /*0654*/ 	.word	0x000388a8
        /*0658*/ 	.short	0x0100
        /*065a*/ 	.byte	0x08
	.zero		1


	//   ....[19]....
        /*065c*/ 	.word	0x000007b0
        /*0660*/ 	.word	0x000000ff
        /*0664*/ 	.word	0x000388b0
        /*0668*/ 	.short	0x0100
        /*066a*/ 	.byte	0x08
	.zero		1


	//   ....[20]....
        /*066c*/ 	.word	0x000007c0
        /*0670*/ 	.word	0x000000ff
        /*0674*/ 	.word	0x000388c0
        /*0678*/ 	.short	0x0100
        /*067a*/ 	.byte	0x08
	.zero		1


	//   ....[21]....
        /*067c*/ 	.word	0x000007d0
        /*0680*/ 	.word	0x000000ff
        /*0684*/ 	.word	0x000388b8
        /*0688*/ 	.short	0x0100
        /*068a*/ 	.byte	0x08
	.zero		1


	//   ....[22]....
        /*068c*/ 	.word	0x000007e0
        /*0690*/ 	.word	0x000000ff
        /*0694*/ 	.word	0x000388c8
        /*0698*/ 	.short	0x0100
        /*069a*/ 	.byte	0x08
	.zero		1


	//   ....[23]....
        /*069c*/ 	.word	0x00001820
        /*06a0*/ 	.word	0x00000004
        /*06a4*/ 	.word	0x00000000
        /*06a8*/ 	.short	0x0101
        /*06aa*/ 	.byte	0x3f
	.zero		1


	//   ....[24]....
        /*06ac*/ 	.word	0x00002300
        /*06b0*/ 	.word	0x00000004
        /*06b4*/ 	.word	0x00000000
        /*06b8*/ 	.short	0x0101
        /*06ba*/ 	.byte	0x3f
	.zero		1


	//   ....[25]....
        /*06bc*/ 	.word	0x00003600
        /*06c0*/ 	.word	0x000000c6
        /*06c4*/ 	.word	0x00038800
        /*06c8*/ 	.short	0x010a
        /*06ca*/ 	.byte	0x3f
	.zero		1


	//   ....[26]....
        /*06cc*/ 	.word	0x000037b0
        /*06d0*/ 	.word	0x000000c6
        /*06d4*/ 	.word	0x00038830
        /*06d8*/ 	.short	0x010a
        /*06da*/ 	.byte	0x3f
	.zero		1


	//   ....[27]....
        /*06dc*/ 	.word	0x000037f0
        /*06e0*/ 	.word	0x000000c6
        /*06e4*/ 	.word	0x00038830
        /*06e8*/ 	.short	0x010a
        /*06ea*/ 	.byte	0x3f
	.zero		1


	//   ....[28]....
        /*06ec*/ 	.word	0x00003c00
        /*06f0*/ 	.word	0x000000c6
        /*06f4*/ 	.word	0x00038810
        /*06f8*/ 	.short	0x010a
        /*06fa*/ 	.byte	0x3f
	.zero		1


	//   ....[29]....
        /*06fc*/ 	.word	0x00003c40
        /*0700*/ 	.word	0x000000c6
        /*0704*/ 	.word	0x00038850
        /*0708*/ 	.short	0x010a
        /*070a*/ 	.byte	0x3f
	.zero		1


	//   ....[30]....
        /*070c*/ 	.word	0x00003d00
        /*0710*/ 	.word	0x000000c6
        /*0714*/ 	.word	0x00038850
        /*0718*/ 	.short	0x010a
        /*071a*/ 	.byte	0x3f
	.zero		1


	//   ....[31]....
        /*071c*/ 	.word	0x00006520
        /*0720*/ 	.word	0x00000018
        /*0724*/ 	.word	0x00000000
        /*0728*/ 	.short	0x0101
        /*072a*/ 	.byte	0x3f
	.zero		1


	//   ....[32]....
        /*072c*/ 	.word	0x00006bb0
        /*0730*/ 	.word	0x00000098
        /*0734*/ 	.word	0x00000000
        /*0738*/ 	.short	0x0101
        /*073a*/ 	.byte	0x3f
	.zero		1


	//   ....[33]....
        /*073c*/ 	.word	0x00006d50
        /*0740*/ 	.word	0x000000c9
        /*0744*/ 	.word	0x00038830
        /*0748*/ 	.short	0x010a
        /*074a*/ 	.byte	0x3f
	.zero		1


	//   ....[34]....
        /*074c*/ 	.word	0x00006da0
        /*0750*/ 	.word	0x000000c9
        /*0754*/ 	.word	0x00038830
        /*0758*/ 	.short	0x010a
        /*075a*/ 	.byte	0x3f
	.zero		1


	//   ....[35]....
        /*075c*/ 	.word	0x000070d0
        /*0760*/ 	.word	0x000000c9
        /*0764*/ 	.word	0x00038850
        /*0768*/ 	.short	0x010a
        /*076a*/ 	.byte	0x3f
	.zero		1


	//   ....[36]....
        /*076c*/ 	.word	0x00007120
        /*0770*/ 	.word	0x000000c9
        /*0774*/ 	.word	0x00038850
        /*0778*/ 	.short	0x010a
        /*077a*/ 	.byte	0x3f
	.zero		1


	//   ....[37]....
        /*077c*/ 	.word	0x00009440
        /*0780*/ 	.word	0x0000009a
        /*0784*/ 	.word	0x00000000
        /*0788*/ 	.short	0x0101
        /*078a*/ 	.byte	0x3f
	.zero		1


	//   ....[38]....
        /*078c*/ 	.word	0x0000a360
        /*0790*/ 	.word	0x00000098
        /*0794*/ 	.word	0x00000000
        /*0798*/ 	.short	0x0101
        /*079a*/ 	.byte	0x3f
	.zero		1


	//   ....[39]....
        /*079c*/ 	.word	0x0000a4b0
        /*07a0*/ 	.word	0x000000b9
        /*07a4*/ 	.word	0x00038830
        /*07a8*/ 	.short	0x010a
        /*07aa*/ 	.byte	0x3f
	.zero		1


	//   ....[40]....
        /*07ac*/ 	.word	0x0000a500
        /*07b0*/ 	.word	0x000000b9
        /*07b4*/ 	.word	0x00038830
        /*07b8*/ 	.short	0x010a
        /*07ba*/ 	.byte	0x3f
	.zero		1


	//   ....[41]....
        /*07bc*/ 	.word	0x0000a730
        /*07c0*/ 	.word	0x000000b9
        /*07c4*/ 	.word	0x00038850
        /*07c8*/ 	.short	0x010a
        /*07ca*/ 	.byte	0x3f
	.zero		1


	//   ....[42]....
        /*07cc*/ 	.word	0x0000a780
        /*07d0*/ 	.word	0x000000b9
        /*07d4*/ 	.word	0x00038850
        /*07d8*/ 	.short	0x010a
        /*07da*/ 	.byte	0x3f
	.zero		1


	//   ....[43]....
        /*07dc*/ 	.word	0x0000c6a0
        /*07e0*/ 	.word	0x00000098
        /*07e4*/ 	.word	0x00000000
        /*07e8*/ 	.short	0x0101
        /*07ea*/ 	.byte	0x3f
	.zero		1


	//   ....[44]....
        /*07ec*/ 	.word	0x0000d300
        /*07f0*/ 	.word	0x00000098
        /*07f4*/ 	.word	0x00000000
        /*07f8*/ 	.short	0x0101
        /*07fa*/ 	.byte	0x3f
	.zero		1


	//   ....[45]....
        /*07fc*/ 	.word	0x0000deb0
        /*0800*/ 	.word	0x000000ff
        /*0804*/ 	.word	0x00000000
        /*0808*/ 	.short	0x0101
        /*080a*/ 	.byte	0x04
	.zero		1


	//   ....[46]....
        /*080c*/ 	.word	0x00011720
        /*0810*/ 	.word	0x000000ff
        /*0814*/ 	.word	0x00038840
        /*0818*/ 	.short	0x010a
        /*081a*/ 	.byte	0x2c
	.zero		1


	//   ....[47]....
        /*081c*/ 	.word	0x00011b60
        /*0820*/ 	.word	0x000000ff
        /*0824*/ 	.word	0x00038830
        /*0828*/ 	.short	0x0107
        /*082a*/ 	.byte	0x2c
	.zero		1


	//   ....[48]....
        /*082c*/ 	.word	0x00011bd0
        /*0830*/ 	.word	0x000000ff
        /*0834*/ 	.word	0x00038830
        /*0838*/ 	.short	0x0101
        /*083a*/ 	.byte	0x2c
	.zero		1


	//   ....[49]....
        /*083c*/ 	.word	0x000123c0
        /*0840*/ 	.word	0x000000ff
        /*0844*/ 	.word	0x00038800
        /*0848*/ 	.short	0x0107
        /*084a*/ 	.byte	0x2c
	.zero		1


	//   ....[50]....
        /*084c*/ 	.word	0x00012410
        /*0850*/ 	.word	0x000000ff
        /*0854*/ 	.word	0x00038800
        /*0858*/ 	.short	0x0101
        /*085a*/ 	.byte	0x2c
	.zero		1


	//   ....[51]....
        /*085c*/ 	.word	0x00013020
        /*0860*/ 	.word	0x000000ff
        /*0864*/ 	.word	0x00038810
        /*0868*/ 	.short	0x0107
        /*086a*/ 	.byte	0x2c
	.zero		1


	//   ....[52]....
        /*086c*/ 	.word	0x00013080
        /*0870*/ 	.word	0x000000ff
        /*0874*/ 	.word	0x00038810
        /*0878*/ 	.short	0x0101
        /*087a*/ 	.byte	0x2c
	.zero		1


	//   ....[53]....
        /*087c*/ 	.word	0x00013090
        /*0880*/ 	.word	0x000000ff
        /*0884*/ 	.word	0x00038820
        /*0888*/ 	.short	0x010a
        /*088a*/ 	.byte	0x2c
	.zero		1


	//   ....[54]....
        /*088c*/ 	.word	0x000130e0
        /*0890*/ 	.word	0x000000ff
        /*0894*/ 	.word	0x00038860
        /*0898*/ 	.short	0x010a
        /*089a*/ 	.byte	0x2c
	.zero		1


	//   ....[55]....
        /*089c*/ 	.word	0x00013900
        /*08a0*/ 	.word	0x000000ff
        /*08a4*/ 	.word	0x00038850
        /*08a8*/ 	.short	0x0107
        /*08aa*/ 	.byte	0x2c
	.zero		1


	//   ....[56]....
        /*08ac*/ 	.word	0x00013980
        /*08b0*/ 	.word	0x000000ff
        /*08b4*/ 	.word	0x00038850
        /*08b8*/ 	.short	0x0101
        /*08ba*/ 	.byte	0x2c
	.zero		1


	//   ....[57]....
        /*08bc*/ 	.word	0x00013d10
        /*08c0*/ 	.word	0x0000000a
        /*08c4*/ 	.word	0x00038840
        /*08c8*/ 	.short	0x010a
        /*08ca*/ 	.byte	0x3f
	.zero		1


	//   ....[58]....
        /*08cc*/ 	.word	0x000140a0
        /*08d0*/ 	.word	0x0000000a
        /*08d4*/ 	.word	0x00038830
        /*08d8*/ 	.short	0x0107
        /*08da*/ 	.byte	0x3f
	.zero		1


	//   ....[59]....
        /*08dc*/ 	.word	0x00014150
        /*08e0*/ 	.word	0x0000000a
        /*08e4*/ 	.word	0x00038830
        /*08e8*/ 	.short	0x0101
        /*08ea*/ 	.byte	0x3f
	.zero		1


	//   ....[60]....
        /*08ec*/ 	.word	0x00014180
        /*08f0*/ 	.word	0x0000000a
        /*08f4*/ 	.word	0x00038860
        /*08f8*/ 	.short	0x010a
        /*08fa*/ 	.byte	0x3f
	.zero		1


	//   ....[61]....
        /*08fc*/ 	.word	0x000147c0
        /*0900*/ 	.word	0x0000000a
        /*0904*/ 	.word	0x00038850
        /*0908*/ 	.short	0x0107
        /*090a*/ 	.byte	0x3f
	.zero		1


	//   ....[62]....
        /*090c*/ 	.word	0x00014880
        /*0910*/ 	.word	0x0000000a
        /*0914*/ 	.word	0x00038850
        /*0918*/ 	.short	0x0101
        /*091a*/ 	.byte	0x3f
	.zero		1


	//   ....[63]....
        /*091c*/ 	.word	0x00014970
        /*0920*/ 	.word	0x00000005
        /*0924*/ 	.word	0x00038820
        /*0928*/ 	.short	0x010a
        /*092a*/ 	.byte	0x3f
	.zero		1


	//   ....[64]....
        /*092c*/ 	.word	0x00014b00
        /*0930*/ 	.word	0x00000003
        /*0934*/ 	.word	0x00038840
        /*0938*/ 	.short	0x010a
        /*093a*/ 	.byte	0x3f
	.zero		1


	//   ....[65]....
        /*093c*/ 	.word	0x00014ba0
        /*0940*/ 	.word	0x00000005
        /*0944*/ 	.word	0x00038840
        /*0948*/ 	.short	0x010a
        /*094a*/ 	.byte	0x3f
	.zero		1


	//   ....[66]....
        /*094c*/ 	.word	0x00014be0
        /*0950*/ 	.word	0x00000003
        /*0954*/ 	.word	0x00038860
        /*0958*/ 	.short	0x010a
        /*095a*/ 	.byte	0x3f
	.zero		1


	//   ....[67]....
        /*095c*/ 	.word	0x00014c20
        /*0960*/ 	.word	0x00000005
        /*0964*/ 	.word	0x00038860
        /*0968*/ 	.short	0x010a
        /*096a*/ 	.byte	0x3f
	.zero		1


	//   ....[68]....
        /*096c*/ 	.word	0x00014c80
        /*0970*/ 	.word	0x000000c6
        /*0974*/ 	.word	0x00038800
        /*0978*/ 	.short	0x010a
        /*097a*/ 	.byte	0x3f
	.zero		1


	//   ....[69]....
        /*097c*/ 	.word	0x00014cd0
        /*0980*/ 	.word	0x000000c6
        /*0984*/ 	.word	0x00038830
        /*0988*/ 	.short	0x010a
        /*098a*/ 	.byte	0x3f
	.zero		1


	//   ....[70]....
        /*098c*/ 	.word	0x00014d20
        /*0990*/ 	.word	0x000000c6
        /*0994*/ 	.word	0x00038810
        /*0998*/ 	.short	0x010a
        /*099a*/ 	.byte	0x3f
	.zero		1


	//   ....[71]....
        /*099c*/ 	.word	0x00014d70
        /*09a0*/ 	.word	0x000000c6
        /*09a4*/ 	.word	0x00038850
        /*09a8*/ 	.short	0x010a
        /*09aa*/ 	.byte	0x3f
	.zero		1


	//   ....[72]....
        /*09ac*/ 	.word	0x00014dc0
        /*09b0*/ 	.word	0x000000c9
        /*09b4*/ 	.word	0x00038830
        /*09b8*/ 	.short	0x010a
        /*09ba*/ 	.byte	0x3f
	.zero		1


	//   ....[73]....
        /*09bc*/ 	.word	0x00014e10
        /*09c0*/ 	.word	0x000000c9
        /*09c4*/ 	.word	0x00038850
        /*09c8*/ 	.short	0x010a
        /*09ca*/ 	.byte	0x3f
	.zero		1


	//   ....[74]....
        /*09cc*/ 	.word	0x00014e60
        /*09d0*/ 	.word	0x000000b9
        /*09d4*/ 	.word	0x00038830
        /*09d8*/ 	.short	0x010a
        /*09da*/ 	.byte	0x3f
	.zero		1


	//   ....[75]....
        /*09dc*/ 	.word	0x00014eb0
        /*09e0*/ 	.word	0x000000b9
        /*09e4*/ 	.word	0x00038850
        /*09e8*/ 	.short	0x010a
        /*09ea*/ 	.byte	0x3f
	.zero		1


	//   ....[76]....
        /*09ec*/ 	.word	0x00014f90
        /*09f0*/ 	.word	0x00000003
        /*09f4*/ 	.word	0x00038840
        /*09f8*/ 	.short	0x010a
        /*09fa*/ 	.byte	0x3f
	.zero		1


	//   ....[77]....
        /*09fc*/ 	.word	0x00016300
        /*0a00*/ 	.word	0x00000003
        /*0a04*/ 	.word	0x00038820
        /*0a08*/ 	.short	0x010a
        /*0a0a*/ 	.byte	0x3f
	.zero		1


	//   ....[78]....
        /*0a0c*/ 	.word	0x00016360
        /*0a10*/ 	.word	0x00000003
        /*0a14*/ 	.word	0x00038860
        /*0a18*/ 	.short	0x010a
        /*0a1a*/ 	.byte	0x3f
	.zero		1


	//   ....[79]....
        /*0a1c*/ 	.word	0x00016bf0
        /*0a20*/ 	.word	0x0000000a
        /*0a24*/ 	.word	0x00038840
        /*0a28*/ 	.short	0x010a
        /*0a2a*/ 	.byte	0x3f
	.zero		1


	//   ....[80]....
        /*0a2c*/ 	.word	0x00017070
        /*0a30*/ 	.word	0x0000000a
        /*0a34*/ 	.word	0x00038860
        /*0a38*/ 	.short	0x010a
        /*0a3a*/ 	.byte	0x3f
	.zero		1


	//   ....[81]....
        /*0a3c*/ 	.word	0x000177d0
        /*0a40*/ 	.word	0x00000005
        /*0a44*/ 	.word	0x00038820
        /*0a48*/ 	.short	0x010a
        /*0a4a*/ 	.byte	0x3f
	.zero		1


	//   ....[82]....
        /*0a4c*/ 	.word	0x00017970
        /*0a50*/ 	.word	0x00000003
        /*0a54*/ 	.word	0x00038840
        /*0a58*/ 	.short	0x010a
        /*0a5a*/ 	.byte	0x3f
	.zero		1


	//   ....[83]....
        /*0a5c*/ 	.word	0x000179c0
        /*0a60*/ 	.word	0x00000005
        /*0a64*/ 	.word	0x00038840
        /*0a68*/ 	.short	0x010a
        /*0a6a*/ 	.byte	0x3f
	.zero		1


	//   ....[84]....
        /*0a6c*/ 	.word	0x00017a10
        /*0a70*/ 	.word	0x00000003
        /*0a74*/ 	.word	0x00038860
        /*0a78*/ 	.short	0x010a
        /*0a7a*/ 	.byte	0x3f
	.zero		1


	//----- nvinfo : EIATTR_NUM_MBARRIERS
	.align		4
.L_968:
        /*0a7c*/ 	.byte	0x03, 0x38
        /*0a7e*/ 	.short	0x0017


	//----- nvinfo : EIATTR_EXIT_INSTR_OFFSETS
	.align		4
        /*0a80*/ 	.byte	0x04, 0x1c
        /*0a82*/ 	.short	(.L_970 - .L_969)


	//   ....[0]....
.L_969:
        /*0a84*/ 	.word	0x00014c70


	//----- nvinfo : EIATTR_MAX_THREADS
	.align		4
.L_970:
        /*0a88*/ 	.byte	0x04, 0x05
        /*0a8a*/ 	.short	(.L_972 - .L_971)
.L_971:
        /*0a8c*/ 	.word	0x00000180
        /*0a90*/ 	.word	0x00000001
        /*0a94*/ 	.word	0x00000001


	//----- nvinfo : EIATTR_CRS_STACK_SIZE
	.align		4
.L_972:
        /*0a98*/ 	.byte	0x04, 0x1e
        /*0a9a*/ 	.short	(.L_974 - .L_973)
.L_973:
        /*0a9c*/ 	.word	0x00000000


	//----- nvinfo : EIATTR_CBANK_PARAM_SIZE
	.align		4
.L_974:
        /*0aa0*/ 	.byte	0x03, 0x19
        /*0aa2*/ 	.short	0x0b70


	//----- nvinfo : EIATTR_PARAM_CBANK
	.align		4
        /*0aa4*/ 	.byte	0x04, 0x0a
        /*0aa6*/ 	.short	(.L_976 - .L_975)
	.align		4
.L_975:
        /*0aa8*/ 	.word	index@(.nv.constant0._ZN7cutlass13device_kernelIN5flash11enable_sm90INS1_16FlashAttnFwdSm90INS1_25CollectiveMainloopFwdSm90ILi2EN4cute5tupleIJNS5_1CILi1EEES8_S8_EEENS6_IJNS7_ILi64EEESA_SA_EEELi512ENS_6half_tEfNS_4arch4Sm90ELb1ELb0ELb1ELb0ELb1ELb0ELb1ELb0ELb0ELb1ELb1ELb0EEENS1_21CollectiveEpilogueFwdINS6_IJSA_NS7_ILi512EEESA_EEES9_SC_SE_Li256ELb0ELb1ELb1ELb0EEENS1_19SingleTileSchedulerILb0ELb1ELb1ELi64EEEEEEEEEvNT_6ParamsE)
        /*0aac*/ 	.short	0x0210
        /*0aae*/ 	.short	0x0b70


	//----- nvinfo : EIATTR_SW_WAR
	.align		4
.L_976:
        /*0ab0*/ 	.byte	0x04, 0x36
        /*0ab2*/ 	.short	(.L_978 - .L_977)
.L_977:
        /*0ab4*/ 	.word	0x00000008
.L_978:


//--------------------- .nv.info._ZN7cutlass13device_kernelIN5flash11enable_sm90INS1_16FlashAttnFwdSm90INS1_25CollectiveMainloopFwdSm90ILi2EN4cute5tupleIJNS5_1CILi1EEES8_S8_EEENS6_IJNS7_ILi64EEESA_SA_EEELi512ENS_6half_tEfNS_4arch4Sm90ELb1ELb0ELb1ELb1ELb1ELb0ELb0ELb0ELb0ELb1ELb1ELb0EEENS1_21CollectiveEpilogueFwdINS6_IJSA_NS7_ILi512EEESA_EEES9_SC_SE_Li256ELb1ELb1ELb1ELb0EEENS1_36VarlenDynamicPersistentTileSchedulerILi64ELi64ELi256ELi128ELb1ELb1ELb1ELb1ELb1ELb1EEEEEEEEEvNT_6ParamsE --------------------------
	.section	.nv.info._ZN7cutlass13device_kernelIN5flash11enable_sm90INS1_16FlashAttnFwdSm90INS1_25CollectiveMainloopFwdSm90ILi2EN4cute5tupleIJNS5_1CILi1EEES8_S8_EEENS6_IJNS7_ILi64EEESA_SA_EEELi512ENS_6half_tEfNS_4arch4Sm90ELb1ELb0ELb1ELb1ELb1ELb0ELb0ELb0ELb0ELb1ELb1ELb0EEENS1_21CollectiveEpilogueFwdINS6_IJSA_NS7_ILi512EEESA_EEES9_SC_SE_Li256ELb1ELb1ELb1ELb0EEENS1_36VarlenDynamicPersistentTileSchedulerILi64ELi64ELi256ELi128ELb1ELb1ELb1ELb1ELb1ELb1EEEEEEEEEvNT_6ParamsE,"",@"SHT_CUDA_INFO"
	.sectionflags	@""
	.align	4


	//----- nvinfo : EIATTR_CUDA_API_VERSION
	.align		4
        /*0000*/ 	.byte	0x04, 0x37
        /*0002*/ 	.short	(.L_980 - .L_979)
.L_979:
        /*0004*/ 	.word	0x00000082


	//----- nvinfo : EIATTR_KPARAM_INFO
	.align		4
.L_980:
        /*0008*/ 	.byte	0x04, 0x17
        /*000a*/ 	.short	(.L_982 - .L_981)
.L_981:
        /*000c*/ 	.word	0x00000000
        /*0010*/ 	.short	0x0000
        /*0012*/ 	.short	0x0070
        /*0014*/ 	.byte	0x00, 0xf0, 0x01, 0x2a


	//----- nvinfo : EIATTR_SPARSE_MMA_MASK
	.align		4
.L_982:
        /*0018*/ 	.byte	0x03, 0x50
        /*001a*/ 	.short	0x0000


	//----- nvinfo : EIATTR_MAXREG_COUNT
	.align		4
        /*001c*/ 	.byte	0x03, 0x1b
        /*001e*/ 	.short	0x00a8


	//----- nvinfo : EIATTR_NUM_BARRIERS
	.align		4
        /*0020*/ 	.byte	0x02, 0x4c
        /*0022*/ 	.byte	0x10
	.zero		1


	//----- nvinfo : EIATTR_EXTERNS
	.align		4
        /*0024*/ 	.byte	0x04, 0x0f
        /*0026*/ 	.short	(.L_984 - .L_983)


	//   ....[0]....
	.align		4
.L_983:
        /*0028*/ 	.word	index@(__assertfail)


	//----- nvinfo : EIATTR_ANNOTATIONS
	.align		4
.L_984:
        /*002c*/ 	.byte	0x04, 0x55
        /*002e*/ 	.short	(.L_986 - .L_985)


	//   ....[0]....
.L_985:
        /* <DEDUP_REMOVED lines=20> */


	//----- nvinfo : EIATTR_MERCURY_ISA_VERSION
	.align		4
.L_986:
        /*0158*/ 	.byte	0x03, 0x5f
        /*015a*/ 	.short	0x0101


	//----- nvinfo : EIATTR_UNUSED_LOAD_BYTE_OFFSET
	.align		4
        /*015c*/ 	.byte	0x04, 0x44
        /*015e*/ 	.short	(.L_988 - .L_987)


	//   ....[0]....
.L_987:
        /*0160*/ 	.word	0x00000940
        /*0164*/ 	.word	0x0000fff0


	//   ....[1]....
        /*0168*/ 	.word	0x0000a8e0
        /*016c*/ 	.word	0x0000fff0


	//----- nvinfo : EIATTR_INT_WARP_WIDE_INSTR_OFFSETS
	.align		4
.L_988:
        /*0170*/ 	.byte	0x04, 0x31
        /*0172*/ 	.short	(.L_990 - .L_989)


	//   ....[0]....
.L_989:
        /*0174*/ 	.word	0x000000c0


	//   ....[1]....
        /*0178*/ 	.word	0x000000d0


	//   ....[2]....
        /*017c*/ 	.word	0x00000170


	//   ....[3]....
        /*0180*/ 	.word	0x00010cf0


	//   ....[4]....
        /*0184*/ 	.word	0x00010d80


	//   ....[5]....
        /*0188*/ 	.word	0x00014150


	//   ....[6]....
        /*018c*/ 	.word	0x000141e0


	//----- nvinfo : EIATTR_COOP_GROUP_MASK_REGIDS
	.align		4
.L_990:
        /*0190*/ 	.byte	0x04, 0x29
        /*0192*/ 	.short	(.L_992 - .L_991)


	//   ....[0]....
.L_991:
        /*0194*/ 	.word	0xffffffff


	//   ....[1]....
        /*0198*/ 	.word	0xffffffff


	//   ....[2]....
        /*019c*/ 	.word	0xffffffff


	//   ....[3]....
        /*01a0*/ 	.word	0xffffffff


	//   ....[4]....
        /*01a4*/ 	.word	0xffffffff


	//   ....[5]....
        /*01a8*/ 	.word	0xffffffff


	//   ....[6]....
        /*01ac*/ 	.word	0xffffffff


	//   ....[7]....
        /*01b0*/ 	.word	0xffffffff


	//   ....[8]....
        /*01b4*/ 	.word	0xffffffff


	//   ....[9]....
        /*01b8*/ 	.word	0xffffffff


	//   ....[10]....
        /*01bc*/ 	.word	0xffffffff


	//   ....[11]....
        /*01c0*/ 	.word	0xffffffff


	//   ....[12]....
        /*01c4*/ 	.word	0xffffffff


	//   ....[13]....
        /*01c8*/ 	.word	0xffffffff


	//   ....[14]....
        /*01cc*/ 	.word	0xffffffff


	//   ....[15]....
        /*01d0*/ 	.word	0xffffffff


	//   ....[16]....
        /*01d4*/ 	.word	0xffffffff


	//   ....[17]....
        /*01d8*/ 	.word	0xffffffff


	//   ....[18]....
        /*01dc*/ 	.word	0xffffffff


	//   ....[19]....
        /*01e0*/ 	.word	0xffffffff


	//   ....[20]....
        /*01e4*/ 	.word	0xffffffff


	//   ....[21]....
        /*01e8*/ 	.word	0xffffffff


	//   ....[22]....
        /*01ec*/ 	.word	0xffffffff


	//   ....[23]....
        /*01f0*/ 	.word	0xffffffff


	//   ....[24]....
        /*01f4*/ 	.word	0xffffffff


	//   ....[25]....
        /*01f8*/ 	.word	0xffffffff


	//   ....[26]....
        /*01fc*/ 	.word	0xffffffff


	//   ....[27]....
        /*0200*/ 	.word	0xffffffff


	//   ....[28]....
        /*0204*/ 	.word	0xffffffff


	//   ....[29]....
        /*0208*/ 	.word	0xffffffff


	//   ....[30]....
        /*020c*/ 	.word	0xffffffff


	//   ....[31]....
        /*0210*/ 	.word	0xffffffff


	//   ....[32]....
        /*0214*/ 	.word	0xffffffff


	//   ....[33]....
        /*0218*/ 	.word	0xffffffff


	//   ....[34]....
        /*021c*/ 	.word	0xffffffff


	//   ....[35]....
        /*0220*/ 	.word	0xffffffff


	//   ....[36]....
        /*0224*/ 	.word	0xffffffff


	//   ....[37]....
        /*0228*/ 	.word	0xffffffff


	//   ....[38]....
        /*022c*/ 	.word	0xffffffff


	//   ....[39]....
        /*0230*/ 	.word	0xffffffff


	//   ....[40]....
        /*0234*/ 	.word	0xffffffff


	//   ....[41]....
        /*0238*/ 	.word	0xffffffff


	//   ....[42]....
        /*023c*/ 	.word	0xffffffff


	//   ....[43]....
        /*0240*/ 	.word	0xffffffff


	//   ....[44]....
        /*0244*/ 	.word	0xffffffff


	//   ....[45]....
        /*0248*/ 	.word	0xffffffff


	//   ....[46]....
        /*024c*/ 	.word	0xffffffff


	//   ....[47]....
        /*0250*/ 	.word	0xffffffff


	//   ....[48]....
        /*0254*/ 	.word	0xffffffff


	//   ....[49]....
        /*0258*/ 	.word	0xffffffff


	//   ....[50]....
        /*025c*/ 	.word	0xffffffff


	//   ....[51]....
        /*0260*/ 	.word	0xffffffff


	//   ....[52]....
        /*0264*/ 	.word	0xffffffff


	//   ....[53]....
        /*0268*/ 	.word	0xffffffff


	//   ....[54]....
        /*026c*/ 	.word	0xffffffff


	//   ....[55]....
        /*0270*/ 	.word	0xffffffff


	//   ....[56]....
        /*0274*/ 	.word	0xffffffff


	//   ....[57]....
        /*0278*/ 	.word	0xffffffff


	//   ....[58]....
        /*027c*/ 	.word	0xffffffff


	//   ....[59]....
        /*0280*/ 	.word	0xffffffff


	//   ....[60]....
        /*0284*/ 	.word	0xffffffff


	//   ....[61]....
        /*0288*/ 	.word	0xffffffff


	//   ....[62]....
        /*028c*/ 	.word	0xffffffff


	//   ....[63]....
        /*0290*/ 	.word	0xffffffff


	//   ....[64]....
        /*0294*/ 	.word	0xffffffff


	//   ....[65]....
        /*0298*/ 	.word	0xffffffff


	//   ....[66]....
        /*029c*/ 	.word	0xffffffff


	//   ....[67]....
        /*02a0*/ 	.word	0xffffffff


	//   ....[68]....
        /*02a4*/ 	.word	0xffffffff


	//   ....[69]....
        /*02a8*/ 	.word	0xffffffff


	//   ....[70]....
        /*02ac*/ 	.word	0xffffffff


	//   ....[71]....
        /*02b0*/ 	.word	0xffffffff


	//   ....[72]....
        /*02b4*/ 	.word	0xffffffff


	//   ....[73]....
        /*02b8*/ 	.word	0xffffffff


	//   ....[74]....
        /*02bc*/ 	.word	0xffffffff


	//   ....[75]....
        /*02c0*/ 	.word	0xffffffff


	//   ....[76]....
        /*02c4*/ 	.word	0xffffffff


	//   ....[77]....
        /*02c8*/ 	.word	0xffffffff


	//   ....[78]....
        /*02cc*/ 	.word	0xffffffff


	//   ....[79]....
        /*02d0*/ 	.word	0xffffffff


	//   ....[80]....
        /*02d4*/ 	.word	0xffffffff


	//   ....[81]....
        /*02d8*/ 	.word	0xffffffff


	//   ....[82]....
        /*02dc*/ 	.word	0xffffffff


	//   ....[83]....
        /*02e0*/ 	.word	0xffffffff


	//   ....[84]....
        /*02e4*/ 	.word	0xffffffff


	//   ....[85]....
        /*02e8*/ 	.word	0xffffffff


	//   ....[86]....
        /*02ec*/ 	.word	0xffffffff


	//   ....[87]....
        /*02f0*/ 	.word	0xffffffff


	//   ....[88]....
        /*02f4*/ 	.word	0xffffffff


	//   ....[89]....
        /*02f8*/ 	.word	0xffffffff


	//   ....[90]....
        /*02fc*/ 	.word	0xffffffff


	//   ....[91]....
        /*0300*/ 	.word	0xffffffff


	//   ....[92]....
        /*0304*/ 	.word	0xffffffff


	//   ....[93]....
        /*0308*/ 	.word	0xffffffff


	//   ....[94]....
        /*030c*/ 	.word	0xffffffff


	//   ....[95]....
        /*0310*/ 	.word	0xffffffff


	//   ....[96]....
        /*0314*/ 	.word	0xffffffff


	//   ....[97]....
        /*0318*/ 	.word	0xffffffff


	//   ....[98]....
        /*031c*/ 	.word	0xffffffff


	//   ....[99]....
        /*0320*/ 	.word	0xffffffff


	//   ....[100]....
        /*0324*/ 	.word	0xffffffff


	//   ....[101]....
        /*0328*/ 	.word	0xffffffff


	//   ....[102]....
        /*032c*/ 	.word	0xffffffff


	//   ....[103]....
        /*0330*/ 	.word	0xffffffff


	//   ....[104]....
        /*0334*/ 	.word	0xffffffff


	//   ....[105]....
        /*0338*/ 	.word	0xffffffff


	//   ....[106]....
        /*033c*/ 	.word	0xffffffff


	//   ....[107]....
        /*0340*/ 	.word	0xffffffff


	//   ....[108]....
        /*0344*/ 	.word	0xffffffff


	//   ....[109]....
        /*0348*/ 	.word	0xffffffff


	//   ....[110]....
        /*034c*/ 	.word	0xffffffff


	//   ....[111]....
        /*0350*/ 	.word	0xffffffff


	//   ....[112]....
        /*0354*/ 	.word	0xffffffff


	//   ....[113]....
        /*0358*/ 	.word	0xffffffff


	//   ....[114]....
        /*035c*/ 	.word	0xffffffff


	//   ....[115]....
        /*0360*/ 	.word	0xffffffff


	//   ....[116]....
        /*0364*/ 	.word	0xffffffff


	//   ....[117]....
        /*0368*/ 	.word	0xffffffff


	//   ....[118]....
        /*036c*/ 	.word	0xffffffff


	//   ....[119]....
        /*0370*/ 	.word	0xffffffff


	//   ....[120]....
        /*0374*/ 	.word	0xffffffff


	//   ....[121]....
        /*0378*/ 	.word	0xffffffff


	//   ....[122]....
        /*037c*/ 	.word	0xffffffff


	//   ....[123]....
        /*0380*/ 	.word	0xffffffff


	//   ....[124]....
        /*0384*/ 	.word	0x0500000f


	//   ....[125]....
        /*0388*/ 	.word	0x0500000f


	//   ....[126]....
        /*038c*/ 	.word	0x0500000f


	//   ....[127]....
        /*0390*/ 	.word	0x0500000f


	//   ....[128]....
        /*0394*/ 	.word	0x0500000f


	//   ....[129]....
        /*0398*/ 	.word	0x0500000f


	//   ....[130]....
        /*039c*/ 	.word	0x0500000f


	//   ....[131]....
        /*03a0*/ 	.word	0x0500000f


	//   ....[132]....
        /*03a4*/ 	.word	0x0500000f


	//   ....[133]....
        /*03a8*/ 	.word	0x0500000f


	//   ....[134]....
        /*03ac*/ 	.word	0x0500000f


	//   ....[135]....
        /*03b0*/ 	.word	0x0500000f


	//   ....[136]....
        /*03b4*/ 	.word	0x0500000f


	//   ....[137]....
        /*03b8*/ 	.word	0x0500000f


	//   ....[138]....
        /*03bc*/ 	.word	0x0500000f


	//   ....[139]....
        /*03c0*/ 	.word	0x0500000f


	//   ....[140]....
        /*03c4*/ 	.word	0x0500000f


	//   ....[141]....
        /*03c8*/ 	.word	0x0500000f


	//   ....[142]....
        /*03cc*/ 	.word	0x0500000f


	//   ....[143]....
        /*03d0*/ 	.word	0x0500000f


	//   ....[144]....
        /*03d4*/ 	.word	0x0500000f


	//   ....[145]....
        /*03d8*/ 	.word	0x0500000f


	//   ....[146]....
        /*03dc*/ 	.word	0x0500000f


	//   ....[147]....
        /*03e0*/ 	.word	0x0500000f


	//   ....[148]....
        /*03e4*/ 	.word	0x0500000f


	//   ....[149]....
        /*03e8*/ 	.word	0x0500000f


	//   ....[150]....
        /*03ec*/ 	.word	0x0500000f


	//   ....[151]....
        /*03f0*/ 	.word	0x0500000f


	//   ....[152]....
        /*03f4*/ 	.word	0x0500000f


	//   ....[153]....
        /*03f8*/ 	.word	0x0500000f


	//   ....[154]....
        /*03fc*/ 	.word	0x0500000f


	//   ....[155]....
        /*0400*/ 	.word	0x0500000f


	//   ....[156]....
        /*0404*/ 	.word	0x0500000f


	//   ....[157]....
        /*0408*/ 	.word	0x0500000f


	//   ....[158]....
        /*040c*/ 	.word	0x0500000f


	//   ....[159]....
        /*0410*/ 	.word	0x0500000f


	//   ....[160]....
        /*0414*/ 	.word	0x0500000f


	//   ....[161]....
        /*0418*/ 	.word	0x0500000f


	//   ....[162]....
        /*041c*/ 	.word	0x0500000f


	//   ....[163]....
        /*0420*/ 	.word	0x0500000f


	//   ....[164]....
        /*0424*/ 	.word	0x0500000f


	//   ....[165]....
        /*0428*/ 	.word	0x0500000f


	//   ....[166]....
        /*042c*/ 	.word	0x0500000f


	//   ....[167]....
        /*0430*/ 	.word	0x0500000f


	//   ....[168]....
        /*0434*/ 	.word	0x0500000f


	//   ....[169]....
        /*0438*/ 	.word	0x0500000f


	//   ....[170]....
        /*043c*/ 	.word	0x0500000f


	//   ....[171]....
        /*0440*/ 	.word	0x0500000f


	//   ....[172]....
        /*0444*/ 	.word	0x0500000f


	//   ....[173]....
        /*0448*/ 	.word	0x0500000f


	//   ....[174]....
        /*044c*/ 	.word	0x0500000f


	//   ....[175]....
        /*0450*/ 	.word	0x0500000f


	//   ....[176]....
        /*0454*/ 	.word	0x0500000f


	//   ....[177]....
        /*0458*/ 	.word	0x0500000f


	//   ....[178]....
        /*045c*/ 	.word	0x0500000f


	//   ....[179]....
        /*0460*/ 	.word	0x0500000f


	//   ....[180]....
        /*0464*/ 	.word	0x0500000f


	//   ....[181]....
        /*0468*/ 	.word	0x0500000f


	//   ....[182]....
        /*046c*/ 	.word	0x0500000f


	//   ....[183]....
        /*0470*/ 	.word	0x0500000f


	//----- nvinfo : EIATTR_COOP_GROUP_INSTR_OFFSETS
	.align		4
.L_992:
        /*0474*/ 	.byte	0x04, 0x28
        /*0476*/ 	.short	(.L_994 - .L_993)


	//   ....[0]....
.L_993:
        /*0478*/ 	.word	0x00000070


	//   ....[1]....
        /*047c*/ 	.word	0x000000b0


	//   ....[2]....
        /*0480*/ 	.word	0x00000290


	//   ....[3]....
        /*0484*/ 	.word	0x000003f0


	//   ....[4]....
        /*0488*/ 	.word	0x00000510


	//   ....[5]....
        /*048c*/ 	.word	0x00000670


	//   ....[6]....
        /*0490*/ 	.word	0x00002050


	//   ....[7]....
        /*0494*/ 	.word	0x00004120


	//   ....[8]....
        /*0498*/ 	.word	0x000048c0


	//   ....[9]....
        /*049c*/ 	.word	0x00004930


	//   ....[10]....
        /*04a0*/ 	.word	0x00004ee0


	//   ....[11]....
        /*04a4*/ 	.word	0x00004fb0


	//   ....[12]....
        /*04a8*/ 	.word	0x00005410


	//   ....[13]....
        /*04ac*/ 	.word	0x00005490


	//   ....[14]....
        /*04b0*/ 	.word	0x00005ce0


	//   ....[15]....
        /*04b4*/ 	.word	0x000062f0


	//   ....[16]....
        /*04b8*/ 	.word	0x00006330


	//   ....[17]....
        /*04bc*/ 	.word	0x00006a60


	//   ....[18]....
        /*04c0*/ 	.word	0x00006a80


	//   ....[19]....
        /*04c4*/ 	.word	0x00007160


	//   ....[20]....
        /*04c8*/ 	.word	0x00007310


	//   ....[21]....
        /*04cc*/ 	.word	0x00007fe0


	//   ....[22]....
        /*04d0*/ 	.word	0x00008780


	//   ....[23]....
        /*04d4*/ 	.word	0x000087f0


	//   ....[24]....
        /*04d8*/ 	.word	0x00009050


	//   ....[25]....
        /*04dc*/ 	.word	0x000090b0


	//   ....[26]....
        /*04e0*/ 	.word	0x00009d00


	//   ....[27]....
        /*04e4*/ 	.word	0x00009de0


	//   ....[28]....
        /*04e8*/ 	.word	0x00009e50


	//   ....[29]....
        /*04ec*/ 	.word	0x00009e70


	//   ....[30]....
        /*04f0*/ 	.word	0x00009ea0


	//   ....[31]....
        /*04f4*/ 	.word	0x0000b6c0


	//   ....[32]....
        /*04f8*/ 	.word	0x0000ba90


	//   ....[33]....
        /*04fc*/ 	.word	0x0000baa0


	//   ....[34]....
        /*0500*/ 	.word	0x0000bab0


	//   ....[35]....
        /*0504*/ 	.word	0x0000bac0


	//   ....[36]....
        /*0508*/ 	.word	0x0000c770


	//   ....[37]....
        /*050c*/ 	.word	0x0000c790


	//   ....[38]....
        /*0510*/ 	.word	0x0000ca40


	//   ....[39]....
        /*0514*/ 	.word	0x0000ca60


	//   ....[40]....
        /*0518*/ 	.word	0x0000d170


	//   ....[41]....
        /*051c*/ 	.word	0x0000d1a0


	//   ....[42]....
        /*0520*/ 	.word	0x0000da00


	//   ....[43]....
        /*0524*/ 	.word	0x0000da20


	//   ....[44]....
        /*0528*/ 	.word	0x0000ede0


	//   ....[45]....
        /*052c*/ 	.word	0x0000ee20


	//   ....[46]....
        /*0530*/ 	.word	0x0000f060


	//   ....[47]....
        /*0534*/ 	.word	0x0000f080


	//   ....[48]....
        /*0538*/ 	.word	0x0000f340


	//   ....[49]....
        /*053c*/ 	.word	0x0000f530


	//   ....[50]....
        /*0540*/ 	.word	0x0000f560


	//   ....[51]....
        /*0544*/ 	.word	0x0000f590


	//   ....[52]....
        /*0548*/ 	.word	0x0000f5c0


	//   ....[53]....
        /*054c*/ 	.word	0x0000f5f0


	//   ....[54]....
        /*0550*/ 	.word	0x0000f620


	//   ....[55]....
        /*0554*/ 	.word	0x0000f790


	//   ....[56]....
        /*0558*/ 	.word	0x0000f7c0


	//   ....[57]....
        /*055c*/ 	.word	0x0000f7f0


	//   ....[58]....
        /*0560*/ 	.word	0x0000f820


	//   ....[59]....
        /*0564*/ 	.word	0x0000f850


	//   ....[60]....
        /*0568*/ 	.word	0x0000f880


	//   ....[61]....
        /*056c*/ 	.word	0x0000f910


	//   ....[62]....
        /*0570*/ 	.word	0x0000f940


	//   ....[63]....
        /*0574*/ 	.word	0x0000f950


	//   ....[64]....
        /*0578*/ 	.word	0x0000f990


	//   ....[65]....
        /*057c*/ 	.word	0x00011a60


	//   ....[66]....
        /*0580*/ 	.word	0x00011a80


	//   ....[67]....
        /*0584*/ 	.word	0x00011b10


	//   ....[68]....
        /*0588*/ 	.word	0x00011b30


	//   ....[69]....
        /*058c*/ 	.word	0x00011bb0


	//   ....[70]....
        /*0590*/ 	.word	0x00011bd0


	//   ....[71]....
        /*0594*/ 	.word	0x00011be0


	//   ....[72]....
        /*0598*/ 	.word	0x00011bf0


	//   ....[73]....
        /*059c*/ 	.word	0x00012350


	//   ....[74]....
        /*05a0*/ 	.word	0x00012380


	//   ....[75]....
        /*05a4*/ 	.word	0x00012420


	//   ....[76]....
        /*05a8*/ 	.word	0x00012440


	//   ....[77]....
        /*05ac*/ 	.word	0x000124c0


	//   ....[78]....
        /*05b0*/ 	.word	0x000124e0


	//   ....[79]....
        /*05b4*/ 	.word	0x000124f0


	//   ....[80]....
        /*05b8*/ 	.word	0x00012500


	//   ....[81]....
        /*05bc*/ 	.word	0x00012980


	//   ....[82]....
        /*05c0*/ 	.word	0x00012a40


	//   ....[83]....
        /*05c4*/ 	.word	0x00012b90


	//   ....[84]....
        /*05c8*/ 	.word	0x00012bd0


	//   ....[85]....
        /*05cc*/ 	.word	0x00012be0


	//   ....[86]....
        /*05d0*/ 	.word	0x00012bf0


	//   ....[87]....
        /*05d4*/ 	.word	0x00012d40


	//   ....[88]....
        /*05d8*/ 	.word	0x00012e90


	//   ....[89]....
        /*05dc*/ 	.word	0x00013680


	//   ....[90]....
        /*05e0*/ 	.word	0x000136a0


	//   ....[91]....
        /*05e4*/ 	.word	0x000136f0


	//   ....[92]....
        /*05e8*/ 	.word	0x00013700


	//   ....[93]....
        /*05ec*/ 	.word	0x00013740


	//   ....[94]....
        /*05f0*/ 	.word	0x00013750


	//   ....[95]....
        /*05f4*/ 	.word	0x00013760


	//   ....[96]....
        /*05f8*/ 	.word	0x000137a0


	//   ....[97]....
        /*05fc*/ 	.word	0x00013aa0


	//   ....[98]....
        /*0600*/ 	.word	0x00013ae0


	//   ....[99]....
        /*0604*/ 	.word	0x00013b00


	//   ....[100]....
        /*0608*/ 	.word	0x00013b20


	//   ....[101]....
        /*060c*/ 	.word	0x00013b50


	//   ....[102]....
        /*0610*/ 	.word	0x00013b70


	//   ....[103]....
        /*0614*/ 	.word	0x00013c70


	//   ....[104]....
        /*0618*/ 	.word	0x00013dc0


	//   ....[105]....
        /*061c*/ 	.word	0x00014400


	//   ....[106]....
        /*0620*/ 	.word	0x00014430


	//   ....[107]....
        /*0624*/ 	.word	0x00014490


	//   ....[108]....
        /*0628*/ 	.word	0x000144c0


	//   ....[109]....
        /*062c*/ 	.word	0x000144f0


	//   ....[110]....
        /*0630*/ 	.word	0x00014520


	//   ....[111]....
        /*0634*/ 	.word	0x00014550


	//   ....[112]....
        /*0638*/ 	.word	0x00014580


	//   ....[113]....
        /*063c*/ 	.word	0x00014720


	//   ....[114]....
        /*0640*/ 	.word	0x00014750


	//   ....[115]....
        /*0644*/ 	.word	0x00014780


	//   ....[116]....
        /*0648*/ 	.word	0x000147b0


	//   ....[117]....
        /*064c*/ 	.word	0x000147e0


	//   ....[118]....
        /*0650*/ 	.word	0x00014810


	//   ....[119]....
        /*0654*/ 	.word	0x000148d0


	//   ....[120]....
        /*0658*/ 	.word	0x000148f0


	//   ....[121]....
        /*065c*/ 	.word	0x00014910


	//   ....[122]....
        /*0660*/ 	.word	0x00014970


	//   ....[123]....
        /*0664*/ 	.word	0x00015390


	//   ....[124]....
        /*0668*/ 	.word	0x000159e0


	//   ....[125]....
        /*066c*/ 	.word	0x00015ad0


	//   ....[126]....
        /*0670*/ 	.word	0x00015b70


	//   ....[127]....
        /*0674*/ 	.word	0x00015bd0


	//   ....[128]....
        /*0678*/ 	.word	0x00015cc0


	//   ....[129]....
        /*067c*/ 	.word	0x00015d30


	//   ....[130]....
        /*0680*/ 	.word	0x00015e20


	//   ....[131]....
        /*0684*/ 	.word	0x00015e90


	//   ....[132]....
        /*0688*/ 	.word	0x00015f30


	//   ....[133]....
        /*068c*/ 	.word	0x00016020


	//   ....[134]....
        /*0690*/ 	.word	0x00016090


	//   ....[135]....
        /*0694*/ 	.word	0x000160f0


	//   ....[136]....
        /*0698*/ 	.word	0x000161e0


	//   ....[137]....
        /*069c*/ 	.word	0x00016240


	//   ....[138]....
        /*06a0*/ 	.word	0x00016340


	//   ....[139]....
        /*06a4*/ 	.word	0x000163a0


	//   ....[140]....
        /*06a8*/ 	.word	0x00016440


	//   ....[141]....
        /*06ac*/ 	.word	0x000165c0


	//   ....[142]....
        /*06b0*/ 	.word	0x000166a0


	//   ....[143]....
        /*06b4*/ 	.word	0x00016940


	//   ....[144]....
        /*06b8*/ 	.word	0x00016990


	//   ....[145]....
        /*06bc*/ 	.word	0x00016b60


	//   ....[146]....
        /*06c0*/ 	.word	0x00016bb0


	//   ....[147]....
        /*06c4*/ 	.word	0x00016d80


	//   ....[148]....
        /*06c8*/ 	.word	0x00016dd0


	//   ....[149]....
        /*06cc*/ 	.word	0x00016ec0


	//   ....[150]....
        /*06d0*/ 	.word	0x00016f60


	//   ....[151]....
        /*06d4*/ 	.word	0x00016fc0


	//   ....[152]....
        /*06d8*/ 	.word	0x00017070


	//   ....[153]....
        /*06dc*/ 	.word	0x000170d0


	//   ....[154]....
        /*06e0*/ 	.word	0x00017180


	//   ....[155]....
        /*06e4*/ 	.word	0x000171e0


	//   ....[156]....
        /*06e8*/ 	.word	0x00017290


	//   ....[157]....
        /*06ec*/ 	.word	0x00017380


	//   ....[158]....
        /*06f0*/ 	.word	0x00017460


	//   ....[159]....
        /*06f4*/ 	.word	0x00017570


	//   ....[160]....
        /*06f8*/ 	.word	0x00017670


	//   ....[161]....
        /*06fc*/ 	.word	0x000177a0


	//   ....[162]....
        /*0700*/ 	.word	0x00017880


	//   ....[163]....
        /*0704*/ 	.word	0x00017980


	//   ....[164]....
        /*0708*/ 	.word	0x00017a60


	//   ....[165]....
        /*070c*/ 	.word	0x00017af0


	//   ....[166]....
        /*0710*/ 	.word	0x00017b90


	//   ....[167]....
        /*0714*/ 	.word	0x00017d00


	//   ....[168]....
        /*0718*/ 	.word	0x00017d70


	//   ....[169]....
        /*071c*/ 	.word	0x00017de0


	//   ....[170]....
        /*0720*/ 	.word	0x00017e50


	//   ....[171]....
        /*0724*/ 	.word	0x00017ec0


	//   ....[172]....
        /*0728*/ 	.word	0x00017f40


	//   ....[173]....
        /*072c*/ 	.word	0x00017fc0


	//   ....[174]....
        /*0730*/ 	.word	0x00018050


	//   ....[175]....
        /*0734*/ 	.word	0x000180c0


	//   ....[176]....
        /*0738*/ 	.word	0x00018130


	//   ....[177]....
        /*073c*/ 	.word	0x000181a0


	//   ....[178]....
        /*0740*/ 	.word	0x00018220


	//   ....[179]....
        /*0744*/ 	.word	0x00018290


	//   ....[180]....
        /*0748*/ 	.word	0x00018320


	//   ....[181]....
        /*074c*/ 	.word	0x00018380


	//   ....[182]....
        /*0750*/ 	.word	0x00018410


	//   ....[183]....
        /*0754*/ 	.word	0x00018540


	//----- nvinfo : EIATTR_REG_RECONFIG
	.align		4
.L_994:
        /*0758*/ 	.byte	0x01, 0x54
	.zero		2


	//----- nvinfo : EIATTR_SYSCALL_OFFSETS
	.align		4
        /*075c*/ 	.byte	0x04, 0x46
        /*075e*/ 	.short	(.L_996 - .L_995)


	//   ....[0]....
.L_995:
        /*0760*/ 	.word	0x000042f0


	//   ....[1]....
        /*0764*/ 	.word	0x00010ee0


	//   ....[2]....
        /*0768*/ 	.word	0x00011030


	//   ....[3]....
        /*076c*/ 	.word	0x00011120


	//   ....[4]....
        /*0770*/ 	.word	0x00012010


	//----- nvinfo : EIATTR_MBARRIER_INSTR_OFFSETS
	.align		4
.L_996:
        /*0774*/ 	.byte	0x04, 0x39
        /*0776*/ 	.short	(.L_998 - .L_997)


	//   ....[0]....
.L_997:
        /*0778*/ 	.word	0x00000180
        /*077c*/ 	.word	0x000000ff
        /*0780*/ 	.word	0x00028c00
        /*0784*/ 	.short	0x0100
        /*0786*/ 	.byte	0x08
	.zero		1


	//   ....[1]....
        /*0788*/ 	.word	0x00000190
        /*078c*/ 	.word	0x000000ff
        /*0790*/ 	.word	0x00028c20
        /*0794*/ 	.short	0x0100
        /*0796*/ 	.byte	0x08
	.zero		1


	//   ....[2]....
        /*0798*/ 	.word	0x00000240
        /*079c*/ 	.word	0x000000ff
        /*07a0*/ 	.word	0x00028c30
        /*07a4*/ 	.short	0x0100
        /*07a6*/ 	.byte	0x06
	.zero		1


	//   ....[3]....
        /*07a8*/ 	.word	0x00000250
        /*07ac*/ 	.word	0x000000ff
        /*07b0*/ 	.word	0x00028c40
        /*07b4*/ 	.short	0x0100
        /*07b6*/ 	.byte	0x06
	.zero		1


	//   ....[4]....
        /*07b8*/ 	.word	0x00000260
        /*07bc*/ 	.word	0x000000ff
        /*07c0*/ 	.word	0x00028c38
        /*07c4*/ 	.short	0x0100
        /*07c6*/ 	.byte	0x06
	.zero		1


	//   ....[5]....
        /*07c8*/ 	.word	0x00000270
        /*07cc*/ 	.word	0x000000ff
        /*07d0*/ 	.word	0x00028c48
        /*07d4*/ 	.short	0x0100
        /*07d6*/ 	.byte	0x06
	.zero		1


	//   ....[6]....
        /*07d8*/ 	.word	0x000003a0
        /*07dc*/ 	.word	0x000000ff
        /*07e0*/ 	.word	0x00028c50
        /*07e4*/ 	.short	0x0100
        /*07e6*/ 	.byte	0x08
	.zero		1


	//   ....[7]....
        /*07e8*/ 	.word	0x000003b0
        /*07ec*/ 	.word	0x000000ff
        /*07f0*/ 	.word	0x00028c60
        /*07f4*/ 	.short	0x0100
        /*07f6*/ 	.byte	0x08
	.zero		1


	//   ....[8]....
        /*07f8*/ 	.word	0x000003c0
        /*07fc*/ 	.word	0x000000ff
        /*0800*/ 	.word	0x00028c58
        /*0804*/ 	.short	0x0100
        /*0806*/ 	.byte	0x08
	.zero		1


	//   ....[9]....
        /*0808*/ 	.word	0x000003d0
        /*080c*/ 	.word	0x000000ff
        /*0810*/ 	.word	0x00028c68
        /*0814*/ 	.short	0x0100
        /*0816*/ 	.byte	0x08
	.zero		1


	//   ....[10]....
        /*0818*/ 	.word	0x000004c0
        /*081c*/ 	.word	0x000000ff
        /*0820*/ 	.word	0x00028c70
        /*0824*/ 	.short	0x0100
        /*0826*/ 	.byte	0x06
	.zero		1


	//   ....[11]....
        /*0828*/ 	.word	0x000004d0
        /*082c*/ 	.word	0x000000ff
        /*0830*/ 	.word	0x00028c80
        /*0834*/ 	.short	0x0100
        /*0836*/ 	.byte	0x06
	.zero		1


	//   ....[12]....
        /*0838*/ 	.word	0x000004e0
        /*083c*/ 	.word	0x000000ff
        /*0840*/ 	.word	0x00028c78
        /*0844*/ 	.short	0x0100
        /*0846*/ 	.byte	0x06
	.zero		1


	//   ....[13]....
        /*0848*/ 	.word	0x000004f0
        /*084c*/ 	.word	0x000000ff
        /*0850*/ 	.word	0x00028c88
        /*0854*/ 	.short	0x0100
        /*0856*/ 	.byte	0x06
	.zero		1


	//   ....[14]....
        /*0858*/ 	.word	0x00000620
        /*085c*/ 	.word	0x000000ff
        /*0860*/ 	.word	0x00028c90
        /*0864*/ 	.short	0x0100
        /*0866*/ 	.byte	0x08
	.zero		1


	//   ....[15]....
        /*0868*/ 	.word	0x00000630
        /*086c*/ 	.word	0x000000ff
        /*0870*/ 	.word	0x00028ca0
        /*0874*/ 	.short	0x0100
        /*0876*/ 	.byte	0x08
	.zero		1


	//   ....[16]....
        /*0878*/ 	.word	0x00000640
        /*087c*/ 	.word	0x000000ff
        /*0880*/ 	.word	0x00028c98
        /*0884*/ 	.short	0x0100
        /*0886*/ 	.byte	0x08
	.zero		1


	//   ....[17]....
        /*0888*/ 	.word	0x00000650
        /*088c*/ 	.word	0x000000ff
        /*0890*/ 	.word	0x00028ca8
        /*0894*/ 	.short	0x0100
        /*0896*/ 	.byte	0x08
	.zero		1


	//   ....[18]....
        /*0898*/ 	.word	0x00000790
        /*089c*/ 	.word	0x000000ff
        /*08a0*/ 	.word	0x00028cb0
        /*08a4*/ 	.short	0x0100
        /*08a6*/ 	.byte	0x08
	.zero		1


	//   ....[19]....
        /*08a8*/ 	.word	0x000007a0
        /*08ac*/ 	.word	0x000000ff
        /*08b0*/ 	.word	0x00028cc0
        /*08b4*/ 	.short	0x0100
        /*08b6*/ 	.byte	0x08
	.zero		1


	//   ....[20]....
        /*08b8*/ 	.word	0x000007b0
        /*08bc*/ 	.word	0x000000ff
        /*08c0*/ 	.word	0x00028cb8
        /*08c4*/ 	.short	0x0100
        /*08c6*/ 	.byte	0x08
	.zero		1


	//   ....[21]....
        /*08c8*/ 	.word	0x000007c0
        /*08cc*/ 	.word	0x000000ff
        /*08d0*/ 	.word	0x00028cc8
        /*08d4*/ 	.short	0x0100
        /*08d6*/ 	.byte	0x08
	.zero		1


	//   ....[22]....
        /*08d8*/ 	.word	0x00002190
        /*08dc*/ 	.word	0x000000ff
        /*08e0*/ 	.word	0x00028c50
        /*08e4*/ 	.short	0x010a
        /*08e6*/ 	.byte	0x17
	.zero		1


	//   ....[23]....
        /*08e8*/ 	.word	0x00002430
        /*08ec*/ 	.word	0x000000ff
        /*08f0*/ 	.word	0x00000000
        /*08f4*/ 	.short	0x0101
        /*08f6*/ 	.byte	0x06
	.zero		1


	//   ....[24]....
        /*08f8*/ 	.word	0x00002dc0
        /*08fc*/ 	.word	0x000000ff
        /*0900*/ 	.word	0x00028c50
        /*0904*/ 	.short	0x010a
        /*0906*/ 	.byte	0x17
	.zero		1


	//   ....[25]....
        /*0908*/ 	.word	0x00002e00
        /*090c*/ 	.word	0x000000ff
        /*0910*/ 	.word	0x00028c50
        /*0914*/ 	.short	0x010a
        /*0916*/ 	.byte	0x17
	.zero		1


	//   ....[26]....
        /*0918*/ 	.word	0x00002ff0
        /*091c*/ 	.word	0x000000ff
        /*0920*/ 	.word	0x00000000
        /*0924*/ 	.short	0x0101
        /*0926*/ 	.byte	0x06
	.zero		1


	//   ....[27]....
        /*0928*/ 	.word	0x000043a0
        /*092c*/ 	.word	0x000000ff
        /*0930*/ 	.word	0x00028c00
        /*0934*/ 	.short	0x010a
        /*0936*/ 	.byte	0x28
	.zero		1


	//   ....[28]....
        /*0938*/ 	.word	0x00004420
        /*093c*/ 	.word	0x00000007
        /*0940*/ 	.word	0x00028c30
        /*0944*/ 	.short	0x010a
        /*0946*/ 	.byte	0x3f
	.zero		1


	//   ....[29]....
        /*0948*/ 	.word	0x00004460
        /*094c*/ 	.word	0x00000007
        /*0950*/ 	.word	0x00028c30
        /*0954*/ 	.short	0x010a
        /*0956*/ 	.byte	0x3f
	.zero		1


	//   ....[30]....
        /*0958*/ 	.word	0x00004f40
        /*095c*/ 	.word	0x000000ff
        /*0960*/ 	.word	0x00000000
        /*0964*/ 	.short	0x0101
        /*0966*/ 	.byte	0x06
	.zero		1


	//   ....[31]....
        /*0968*/ 	.word	0x00005aa0
        /*096c*/ 	.word	0x00000007
        /*0970*/ 	.word	0x00028c50
        /*0974*/ 	.short	0x010a
        /*0976*/ 	.byte	0x3f
	.zero		1


	//   ....[32]....
        /*0978*/ 	.word	0x00005ae0
        /*097c*/ 	.word	0x00000007
        /*0980*/ 	.word	0x00028c50
        /*0984*/ 	.short	0x010a
        /*0986*/ 	.byte	0x3f
	.zero		1


	//   ....[33]....
        /*0988*/ 	.word	0x00005de0
        /*098c*/ 	.word	0x000000ff
        /*0990*/ 	.word	0x00000000
        /*0994*/ 	.short	0x0101
        /*0996*/ 	.byte	0x06
	.zero		1


	//   ....[34]....
        /*0998*/ 	.word	0x00005f50
        /*099c*/ 	.word	0x000000ff
        /*09a0*/ 	.word	0x00028c30
        /*09a4*/ 	.short	0x010a
        /*09a6*/ 	.byte	0x17
	.zero		1


	//   ....[35]....
        /*09a8*/ 	.word	0x00005f90
        /*09ac*/ 	.word	0x000000ff
        /*09b0*/ 	.word	0x00028c30
        /*09b4*/ 	.short	0x010a
        /*09b6*/ 	.byte	0x17
	.zero		1


	//   ....[36]....
        /*09b8*/ 	.word	0x00006530
        /*09bc*/ 	.word	0x000000ff
        /*09c0*/ 	.word	0x00000000
        /*09c4*/ 	.short	0x0101
        /*09c6*/ 	.byte	0x06
	.zero		1


	//   ....[37]....
        /*09c8*/ 	.word	0x00007da0
        /*09cc*/ 	.word	0x000000ff
        /*09d0*/ 	.word	0x00028c50
        /*09d4*/ 	.short	0x010a
        /*09d6*/ 	.byte	0x17
	.zero		1


	//   ....[38]....
        /*09d8*/ 	.word	0x00007de0
        /*09dc*/ 	.word	0x000000ff
        /*09e0*/ 	.word	0x00028c50
        /*09e4*/ 	.short	0x010a
        /*09e6*/ 	.byte	0x17
	.zero		1


	//   ....[39]....
        /*09e8*/ 	.word	0x000080a0
        /*09ec*/ 	.word	0x000000ff
        /*09f0*/ 	.word	0x00000000
        /*09f4*/ 	.short	0x0101
        /*09f6*/ 	.byte	0x17
	.zero		1


	//   ....[40]....
        /*09f8*/ 	.word	0x000081e0
        /*09fc*/ 	.word	0x000000ff
        /*0a00*/ 	.word	0x00028c30
        /*0a04*/ 	.short	0x010a
        /*0a06*/ 	.byte	0x16
	.zero		1


	//   ....[41]....
        /*0a08*/ 	.word	0x00008220
        /*0a0c*/ 	.word	0x000000ff
        /*0a10*/ 	.word	0x00028c30
        /*0a14*/ 	.short	0x010a
        /*0a16*/ 	.byte	0x16
	.zero		1


	//   ....[42]....
        /*0a18*/ 	.word	0x000085d0
        /*0a1c*/ 	.word	0x000000ff
        /*0a20*/ 	.word	0x00000000
        /*0a24*/ 	.short	0x0101
        /*0a26*/ 	.byte	0x06
	.zero		1


	//   ....[43]....
        /*0a28*/ 	.word	0x00009ac0
        /*0a2c*/ 	.word	0x000000ff
        /*0a30*/ 	.word	0x00028c50
        /*0a34*/ 	.short	0x010a
        /*0a36*/ 	.byte	0x16
	.zero		1


	//   ....[44]....
        /*0a38*/ 	.word	0x00009b00
        /*0a3c*/ 	.word	0x000000ff
        /*0a40*/ 	.word	0x00028c50
        /*0a44*/ 	.short	0x010a
        /*0a46*/ 	.byte	0x16
	.zero		1


	//   ....[45]....
        /*0a48*/ 	.word	0x00009dc0
        /*0a4c*/ 	.word	0x000000ff
        /*0a50*/ 	.word	0x00000000
        /*0a54*/ 	.short	0x0101
        /*0a56*/ 	.byte	0x16
	.zero		1


	//   ....[46]....
        /*0a58*/ 	.word	0x0000c780
        /*0a5c*/ 	.word	0x000000ff
        /*0a60*/ 	.word	0x00000000
        /*0a64*/ 	.short	0x0101
        /*0a66*/ 	.byte	0x04
	.zero		1


	//   ....[47]....
        /*0a68*/ 	.word	0x0000d080
        /*0a6c*/ 	.word	0x000000ff
        /*0a70*/ 	.word	0x00000000
        /*0a74*/ 	.short	0x0101
        /*0a76*/ 	.byte	0x04
	.zero		1


	//   ....[48]....
        /*0a78*/ 	.word	0x00011840
        /*0a7c*/ 	.word	0x00000013
        /*0a80*/ 	.word	0x00028c40
        /*0a84*/ 	.short	0x010a
        /*0a86*/ 	.byte	0x3f
	.zero		1


	//   ....[49]....
        /*0a88*/ 	.word	0x00011cf0
        /*0a8c*/ 	.word	0x00000013
        /*0a90*/ 	.word	0x00028c30
        /*0a94*/ 	.short	0x0107
        /*0a96*/ 	.byte	0x3f
	.zero		1


	//   ....[50]....
        /*0a98*/ 	.word	0x00011dd0
        /*0a9c*/ 	.word	0x00000013
        /*0aa0*/ 	.word	0x00028c30
        /*0aa4*/ 	.short	0x0101
        /*0aa6*/ 	.byte	0x3f
	.zero		1


	//   ....[51]....
        /*0aa8*/ 	.word	0x00012600
        /*0aac*/ 	.word	0x00000011
        /*0ab0*/ 	.word	0x00028c00
        /*0ab4*/ 	.short	0x0107
        /*0ab6*/ 	.byte	0x3f
	.zero		1


	//   ....[52]....
        /*0ab8*/ 	.word	0x000126f0
        /*0abc*/ 	.word	0x00000011
        /*0ac0*/ 	.word	0x00028c00
        /*0ac4*/ 	.short	0x0101
        /*0ac6*/ 	.byte	0x3f
	.zero		1


	//   ....[53]....
        /*0ac8*/ 	.word	0x00012710
        /*0acc*/ 	.word	0x00000011
        /*0ad0*/ 	.word	0x00028c20
        /*0ad4*/ 	.short	0x010a
        /*0ad6*/ 	.byte	0x3f
	.zero		1


	//   ....[54]....
        /*0ad8*/ 	.word	0x000127a0
        /*0adc*/ 	.word	0x00000013
        /*0ae0*/ 	.word	0x00028c60
        /*0ae4*/ 	.short	0x010a
        /*0ae6*/ 	.byte	0x3f
	.zero		1


	//   ....[55]....
        /*0ae8*/ 	.word	0x000130b0
        /*0aec*/ 	.word	0x00000013
        /*0af0*/ 	.word	0x00028c50
        /*0af4*/ 	.short	0x0107
        /*0af6*/ 	.byte	0x3f
	.zero		1


	//   ....[56]....
        /*0af8*/ 	.word	0x00013180
        /*0afc*/ 	.word	0x00000013
        /*0b00*/ 	.word	0x00028c50
        /*0b04*/ 	.short	0x0101
        /*0b06*/ 	.byte	0x3f
	.zero		1


	//   ....[57]....
        /*0b08*/ 	.word	0x00013500
        /*0b0c*/ 	.word	0x00000006
        /*0b10*/ 	.word	0x00028c40
        /*0b14*/ 	.short	0x010a
        /*0b16*/ 	.byte	0x3f
	.zero		1


	//   ....[58]....
        /*0b18*/ 	.word	0x00013820
        /*0b1c*/ 	.word	0x00000006
        /*0b20*/ 	.word	0x00028c30
        /*0b24*/ 	.short	0x0107
        /*0b26*/ 	.byte	0x3f
	.zero		1


	//   ....[59]....
        /*0b28*/ 	.word	0x000138e0
        /*0b2c*/ 	.word	0x00000006
        /*0b30*/ 	.word	0x00028c30
        /*0b34*/ 	.short	0x0101
        /*0b36*/ 	.byte	0x3f
	.zero		1


	//   ....[60]....
        /*0b38*/ 	.word	0x00013910
        /*0b3c*/ 	.word	0x00000006
        /*0b40*/ 	.word	0x00028c60
        /*0b44*/ 	.short	0x010a
        /*0b46*/ 	.byte	0x3f
	.zero		1


	//   ....[61]....
        /*0b48*/ 	.word	0x00013fc0
        /*0b4c*/ 	.word	0x00000006
        /*0b50*/ 	.word	0x00028c50
        /*0b54*/ 	.short	0x0107
        /*0b56*/ 	.byte	0x3f
	.zero		1


	//   ....[62]....
        /*0b58*/ 	.word	0x00014080
        /*0b5c*/ 	.word	0x00000006
        /*0b60*/ 	.word	0x00028c50
        /*0b64*/ 	.short	0x0101
        /*0b66*/ 	.byte	0x3f
	.zero		1


	//   ....[63]....
        /*0b68*/ 	.word	0x00015310
        /*0b6c*/ 	.word	0x00000007
        /*0b70*/ 	.word	0x00028c20
        /*0b74*/ 	.short	0x010a
        /*0b76*/ 	.byte	0x3f
	.zero		1


	//   ....[64]....
        /*0b78*/ 	.word	0x00015490
        /*0b7c*/ 	.word	0x00000005
        /*0b80*/ 	.word	0x00028c40
        /*0b84*/ 	.short	0x010a
        /*0b86*/ 	.byte	0x3f
	.zero		1


	//   ....[65]....
        /*0b88*/ 	.word	0x00015530
        /*0b8c*/ 	.word	0x00000003
        /*0b90*/ 	.word	0x00028c40
        /*0b94*/ 	.short	0x010a
        /*0b96*/ 	.byte	0x3f
	.zero		1


	//   ....[66]....
        /*0b98*/ 	.word	0x00015570
        /*0b9c*/ 	.word	0x00000005
        /*0ba0*/ 	.word	0x00028c60
        /*0ba4*/ 	.short	0x010a
        /*0ba6*/ 	.byte	0x3f
	.zero		1


	//   ....[67]....
        /*0ba8*/ 	.word	0x000155b0
        /*0bac*/ 	.word	0x00000003
        /*0bb0*/ 	.word	0x00028c60
        /*0bb4*/ 	.short	0x010a
        /*0bb6*/ 	.byte	0x3f
	.zero		1


	//   ....[68]....
        /*0bb8*/ 	.word	0x00015620
        /*0bbc*/ 	.word	0x00000003
        /*0bc0*/ 	.word	0x00028c50
        /*0bc4*/ 	.short	0x010a
        /*0bc6*/ 	.byte	0x3f
	.zero		1


	//   ....[69]....
        /*0bc8*/ 	.word	0x00015680
        /*0bcc*/ 	.word	0x00000003
        /*0bd0*/ 	.word	0x00028c50
        /*0bd4*/ 	.short	0x010a
        /*0bd6*/ 	.byte	0x3f
	.zero		1


	//   ....[70]....
        /*0bd8*/ 	.word	0x000156e0
        /*0bdc*/ 	.word	0x00000003
        /*0be0*/ 	.word	0x00028c00
        /*0be4*/ 	.short	0x010a
        /*0be6*/ 	.byte	0x3f
	.zero		1


	//   ....[71]....
        /*0be8*/ 	.word	0x00015730
        /*0bec*/ 	.word	0x00000007
        /*0bf0*/ 	.word	0x00028c30
        /*0bf4*/ 	.short	0x010a
        /*0bf6*/ 	.byte	0x3f
	.zero		1


	//   ....[72]....
        /*0bf8*/ 	.word	0x00015780
        /*0bfc*/ 	.word	0x00000007
        /*0c00*/ 	.word	0x00028c50
        /*0c04*/ 	.short	0x010a
        /*0c06*/ 	.byte	0x3f
	.zero		1


	//   ....[73]....
        /*0c08*/ 	.word	0x000157e0
        /*0c0c*/ 	.word	0x00000006
        /*0c10*/ 	.word	0x00028c30
        /*0c14*/ 	.short	0x010a
        /*0c16*/ 	.byte	0x3f
	.zero		1


	//   ....[74]....
        /*0c18*/ 	.word	0x00015840
        /*0c1c*/ 	.word	0x00000008
        /*0c20*/ 	.word	0x00028c50
        /*0c24*/ 	.short	0x010a
        /*0c26*/ 	.byte	0x3f
	.zero		1


	//   ....[75]....
        /*0c28*/ 	.word	0x000158a0
        /*0c2c*/ 	.word	0x00000006
        /*0c30*/ 	.word	0x00028c30
        /*0c34*/ 	.short	0x010a
        /*0c36*/ 	.byte	0x3f
	.zero		1


	//   ....[76]....
        /*0c38*/ 	.word	0x00015900
        /*0c3c*/ 	.word	0x00000008
        /*0c40*/ 	.word	0x00028c50
        /*0c44*/ 	.short	0x010a
        /*0c46*/ 	.byte	0x3f
	.zero		1


	//   ....[77]....
        /*0c48*/ 	.word	0x00015a20
        /*0c4c*/ 	.word	0x00000013
        /*0c50*/ 	.word	0x00028c40
        /*0c54*/ 	.short	0x010a
        /*0c56*/ 	.byte	0x3f
	.zero		1


	//   ....[78]....
        /*0c58*/ 	.word	0x000164c0
        /*0c5c*/ 	.word	0x00000011
        /*0c60*/ 	.word	0x00028c20
        /*0c64*/ 	.short	0x010a
        /*0c66*/ 	.byte	0x3f
	.zero		1


	//   ....[79]....
        /*0c68*/ 	.word	0x00016510
        /*0c6c*/ 	.word	0x00000013
        /*0c70*/ 	.word	0x00028c60
        /*0c74*/ 	.short	0x010a
        /*0c76*/ 	.byte	0x3f
	.zero		1


	//   ....[80]....
        /*0c78*/ 	.word	0x00016e10
        /*0c7c*/ 	.word	0x00000006
        /*0c80*/ 	.word	0x00028c40
        /*0c84*/ 	.short	0x010a
        /*0c86*/ 	.byte	0x3f
	.zero		1


	//   ....[81]....
        /*0c88*/ 	.word	0x000172d0
        /*0c8c*/ 	.word	0x00000006
        /*0c90*/ 	.word	0x00028c60
        /*0c94*/ 	.short	0x010a
        /*0c96*/ 	.byte	0x3f
	.zero		1


	//   ....[82]....
        /*0c98*/ 	.word	0x00018460
        /*0c9c*/ 	.word	0x00000007
        /*0ca0*/ 	.word	0x00028c20
        /*0ca4*/ 	.short	0x010a
        /*0ca6*/ 	.byte	0x3f
	.zero		1


	//   ....[83]....
        /*0ca8*/ 	.word	0x00018600
        /*0cac*/ 	.word	0x00000005
        /*0cb0*/ 	.word	0x00028c40
        /*0cb4*/ 	.short	0x010a
        /*0cb6*/ 	.byte	0x3f
	.zero		1


	//   ....[84]....
        /*0cb8*/ 	.word	0x00018650
        /*0cbc*/ 	.word	0x00000003
        /*0cc0*/ 	.word	0x00028c40
        /*0cc4*/ 	.short	0x010a
        /*0cc6*/ 	.byte	0x3f
	.zero		1


	//   ....[85]....
        /*0cc8*/ 	.word	0x000186a0
        /*0ccc*/ 	.word	0x00000005
        /*0cd0*/ 	.word	0x00028c60
        /*0cd4*/ 	.short	0x010a
        /*0cd6*/ 	.byte	0x3f
	.zero		1


	//----- nvinfo : EIATTR_NUM_MBARRIERS
	.align		4
.L_998:
        /*0cd8*/ 	.byte	0x03, 0x38
        /*0cda*/ 	.short	0x0016


	//----- nvinfo : EIATTR_EXIT_INSTR_OFFSETS
	.align		4
        /*0cdc*/ 	.byte	0x04, 0x1c
        /*0cde*/ 	.short	(.L_1000 - .L_999)


	//   ....[0]....
.L_999:
        /*0ce0*/ 	.word	0x00000970


	//   ....[1]....
        /*0ce4*/ 	.word	0x0000f2e0


	//   ....[2]....
        /*0ce8*/ 	.word	0x00015600


	//----- nvinfo : EIATTR_MAX_THREADS
	.align		4
.L_1000:
        /*0cec*/ 	.byte	0x04, 0x05
        /*0cee*/ 	.short	(.L_1002 - .L_1001)
.L_1001:
        /*0cf0*/ 	.word	0x00000180
        /*0cf4*/ 	.word	0x00000001
        /*0cf8*/ 	.word	0x00000001


	//----- nvinfo : EIATTR_CRS_STACK_SIZE
	.align		4
.L_1002:
        /*0cfc*/ 	.byte	0x04, 0x1e
        /*0cfe*/ 	.short	(.L_1004 - .L_1003)
.L_1003:
        /*0d00*/ 	.word	0x00000000


	//----- nvinfo : EIATTR_CBANK_PARAM_SIZE
	.align		4
.L_1004:
        /*0d04*/ 	.byte	0x03, 0x19
        /*0d06*/ 	.short	0x0af0


	//----- nvinfo : EIATTR_PARAM_CBANK
	.align		4
        /*0d08*/ 	.byte	0x04, 0x0a
        /*0d0a*/ 	.short	(.L_1006 - .L_1005)
	.align		4
.L_1005:
        /*0d0c*/ 	.word	index@(.nv.constant0._ZN7cutlass13device_kernelIN5flash11enable_sm90INS1_16FlashAttnFwdSm90INS1_25CollectiveMainloopFwdSm90ILi2EN4cute5tupleIJNS5_1CILi1EEES8_S8_EEENS6_IJNS7_ILi64EEESA_SA_EEELi512ENS_6half_tEfNS_4arch4Sm90ELb1ELb0ELb1ELb1ELb1ELb0ELb0ELb0ELb0ELb1ELb1ELb0EEENS1_21CollectiveEpilogueFwdINS6_IJSA_NS7_ILi512EEESA_EEES9_SC_SE_Li256ELb1ELb1ELb1ELb0EEENS1_36VarlenDynamicPersistentTileSchedulerILi64ELi64ELi256ELi128ELb1ELb1ELb1ELb1ELb1ELb1EEEEEEEEEvNT_6ParamsE)
        /*0d10*/ 	.short	0x0210
        /*0d12*/ 	.short	0x0af0


	//----- nvinfo : EIATTR_SW_WAR
	.align		4
.L_1006:
        /*0d14*/ 	.byte	0x04, 0x36
        /*0d16*/ 	.short	(.L_1008 - .L_1007)
.L_1007:
        /*0d18*/ 	.word	0x00000008
.L_1008:


//--------------------- .nv.info._ZN7cutlass13device_kernelIN5flash11enable_sm90INS1_16FlashAttnFwdSm90INS1_25CollectiveMainloopFwdSm90ILi2EN4cute5tupleIJNS5_1CILi1EEES8_S8_EEENS6_IJNS7_ILi64EEESA_SA_EEELi512ENS_6half_tEfNS_4arch4Sm90ELb1ELb0ELb1ELb1ELb1ELb1ELb0ELb0ELb0ELb1ELb1ELb0EEENS1_21CollectiveEpilogueFwdINS6_IJSA_NS7_ILi512EEESA_EEES9_SC_SE_Li256ELb1ELb1ELb1ELb0EEENS1_36VarlenDynamicPersistentTileSchedulerILi64ELi64ELi256ELi128ELb1ELb1ELb1ELb1ELb1ELb1EEEEEEEEEvNT_6ParamsE --------------------------
	.section	.nv.info._ZN7cutlass13device_kernelIN5flash11enable_sm90INS1_16FlashAttnFwdSm90INS1_25CollectiveMainloopFwdSm90ILi2EN4cute5tupleIJNS5_1CILi1EEES8_S8_EEENS6_IJNS7_ILi64EEESA_SA_EEELi512ENS_6half_tEfNS_4arch4Sm90ELb1ELb0ELb1ELb1ELb1ELb1ELb0ELb0ELb0ELb1ELb1ELb0EEENS1_21CollectiveEpilogueFwdINS6_IJSA_NS7_ILi512EEESA_EEES9_SC_SE_Li256ELb1ELb1ELb1ELb0EEENS1_36VarlenDynamicPersistentTileSchedulerILi64ELi64ELi256ELi128ELb1ELb1ELb1ELb1ELb1ELb1EEEEEEEEEvNT_6ParamsE,"",@"SHT_CUDA_INFO"
	.sectionflags	@""
	.align	4


	//----- nvinfo : EIATTR_CUDA_API_VERSION
	.align		4
        /*0000*/ 	.byte	0x04, 0x37
        /*0002*/ 	.short	(.L_1010 - .L_1009)
.L_1009:
        /*0004*/ 	.word	0x00000082


	//----- nvinfo : EIATTR_KPARAM_INFO
	.align		4
.L_1010:
        /*0008*/ 	.byte	0x04, 0x17
        /*000a*/ 	.short	(.L_1012 - .L_1011)
.L_1011:
        /*000c*/ 	.word	0x00000000
        /*0010*/ 	.short	0x0000
        /*0012*/ 	.short	0x0070
        /*0014*/ 	.byte	0x00, 0xf0, 0x01, 0x2a


	//----- nvinfo : EIATTR_SPARSE_MMA_MASK
	.align		4
.L_1012:
        /*0018*/ 	.byte	0x03, 0x50
        /*001a*/ 	.short	0x0000


	//----- nvinfo : EIATTR_MAXREG_COUNT
	.align		4
        /*001c*/ 	.byte	0x03, 0x1b
        /*001e*/ 	.short	0x00a8


	//----- nvinfo : EIATTR_NUM_BARRIERS
	.align		4
        /*0020*/ 	.byte	0x02, 0x4c
        /*0022*/ 	.byte	0x10
	.zero		1


	//----- nvinfo : EIATTR_EXTERNS
	.align		4
        /*0024*/ 	.byte	0x04, 0x0f
        /*0026*/ 	.short	(.L_1014 - .L_1013)


	//   ....[0]....
	.align		4
.L_1013:
        /*0028*/ 	.word	index@(__assertfail)


	//----- nvinfo : EIATTR_ANNOTATIONS
	.align		4
.L_1014:
        /*002c*/ 	.byte	0x04, 0x55
        /*002e*/ 	.short	(.L_1016 - .L_1015)


	//   ....[0]....
.L_1015:
        /* <DEDUP_REMOVED lines=63> */


	//----- nvinfo : EIATTR_MERCURY_ISA_VERSION
	.align		4
.L_1016:
        /*0408*/ 	.byte	0x03, 0x5f
        /*040a*/ 	.short	0x0101


	//----- nvinfo : EIATTR_UNUSED_LOAD_BYTE_OFFSET
	.align		4
        /*040c*/ 	.byte	0x04, 0x44
        /*040e*/ 	.short	(.L_1018 - .L_1017)


	//   ....[0]....
.L_1017:
        /*0410*/ 	.word	0x00000a20
        /*0414*/ 	.word	0x0000fff0


	//   ....[1]....
        /*0418*/ 	.word	0x00011520
        /*041c*/ 	.word	0x0000fff0


	//----- nvinfo : EIATTR_INT_WARP_WIDE_INSTR_OFFSETS
	.align		4
.L_1018:
        /*0420*/ 	.byte	0x04, 0x31
        /*0422*/ 	.short	(.L_1020 - .L_1019)


	//   ....[0]....
.L_1019:
        /*0424*/ 	.word	0x00000130


	//   ....[1]....
        /*0428*/ 	.word	0x00000160


	//   ....[2]....
        /*042c*/ 	.word	0x00000230


	//   ....[3]....
        /*0430*/ 	.word	0x00019d20


	//   ....[4]....
        /*0434*/ 	.word	0x00019db0


	//   ....[5]....
        /*0438*/ 	.word	0x0001d2d0


	//   ....[6]....
        /*043c*/ 	.word	0x0001d360


	//----- nvinfo : EIATTR_COOP_GROUP_MASK_REGIDS
	.align		4
.L_1020:
        /*0440*/ 	.byte	0x04, 0x29
        /*0442*/ 	.short	(.L_1022 - .L_1021)


	//   ....[0]....
.L_1021:
        /*0444*/ 	.word	0xffffffff


	//   ....[1]....
        /*0448*/ 	.word	0xffffffff


	//   ....[2]....
        /*044c*/ 	.word	0xffffffff


	//   ....[3]....
        /*0450*/ 	.word	0xffffffff


	//   ....[4]....
        /*0454*/ 	.word	0xffffffff


	//   ....[5]....
        /*0458*/ 	.word	0xffffffff


	//   ....[6]....
        /*045c*/ 	.word	0xffffffff


	//   ....[7]....
        /*0460*/ 	.word	0xffffffff


	//   ....[8]....
        /*0464*/ 	.word	0xffffffff


	//   ....[9]....
        /*0468*/ 	.word	0xffffffff


	//   ....[10]....
        /*046c*/ 	.word	0xffffffff


	//   ....[11]....
        /*0470*/ 	.word	0xffffffff


	//   ....[12]....
        /*0474*/ 	.word	0xffffffff


	//   ....[13]....
        /*0478*/ 	.word	0xffffffff


	//   ....[14]....
        /*047c*/ 	.word	0xffffffff


	//   ....[15]....
        /*0480*/ 	.word	0xffffffff


	//   ....[16]....
        /*0484*/ 	.word	0xffffffff


	//   ....[17]....
        /*0488*/ 	.word	0xffffffff


	//   ....[18]....
        /*048c*/ 	.word	0xffffffff


	//   ....[19]....
        /*0490*/ 	.word	0xffffffff


	//   ....[20]....
        /*0494*/ 	.word	0xffffffff


	//   ....[21]....
        /*0498*/ 	.word	0xffffffff


	//   ....[22]....
        /*049c*/ 	.word	0xffffffff


	//   ....[23]....
        /*04a0*/ 	.word	0xffffffff


	//   ....[24]....
        /*04a4*/ 	.word	0xffffffff


	//   ....[25]....
        /*04a8*/ 	.word	0xffffffff


	//   ....[26]....
        /*04ac*/ 	.word	0xffffffff


	//   ....[27]....
        /*04b0*/ 	.word	0xffffffff


	//   ....[28]....
        /*04b4*/ 	.word	0xffffffff


	//   ....[29]....
        /*04b8*/ 	.word	0xffffffff


	//   ....[30]....
        /*04bc*/ 	.word	0xffffffff


	//   ....[31]....
        /*04c0*/ 	.word	0xffffffff


	//   ....[32]....
        /*04c4*/ 	.word	0xffffffff


	//   ....[33]....
        /*04c8*/ 	.word	0xffffffff


	//   ....[34]....
        /*04cc*/ 	.word	0xffffffff


	//   ....[35]....
        /*04d0*/ 	.word	0xffffffff


	//   ....[36]....
        /*04d4*/ 	.word	0xffffffff


	//   ....[37]....
        /*04d8*/ 	.word	0xffffffff


	//   ....[38]....
        /*04dc*/ 	.word	0xffffffff


	//   ....[39]....
        /*04e0*/ 	.word	0xffffffff


	//   ....[40]....
        /*04e4*/ 	.word	0xffffffff


	//   ....[41]....
        /*04e8*/ 	.word	0xffffffff


	//   ....[42]....
        /*04ec*/ 	.word	0xffffffff


	//   ....[43]....
        /*04f0*/ 	.word	0xffffffff


	//   ....[44]....
        /*04f4*/ 	.word	0xffffffff


	//   ....[45]....
        /*04f8*/ 	.word	0xffffffff


	//   ....[46]....
        /*04fc*/ 	.word	0xffffffff


	//   ....[47]....
        /*0500*/ 	.word	0xffffffff


	//   ....[48]....
        /*0504*/ 	.word	0xffffffff


	//   ....[49]....
        /*0508*/ 	.word	0xffffffff


	//   ....[50]....
        /*050c*/ 	.word	0xffffffff


	//   ....[51]....
        /*0510*/ 	.word	0xffffffff


	//   ....[52]....
        /*0514*/ 	.word	0xffffffff


	//   ....[53]....
        /*0518*/ 	.word	0xffffffff


	//   ....[54]....
        /*051c*/ 	.word	0xffffffff


	//   ....[55]....
        /*0520*/ 	.word	0xffffffff


	//   ....[56]....
        /*0524*/ 	.word	0xffffffff


	//   ....[57]....
        /*0528*/ 	.word	0xffffffff


	//   ....[58]....
        /*052c*/ 	.word	0xffffffff


	//   ....[59]....
        /*0530*/ 	.word	0xffffffff


	//   ....[60]....
        /*0534*/ 	.word	0xffffffff


	//   ....[61]....
        /*0538*/ 	.word	0xffffffff


	//   ....[62]....
        /*053c*/ 	.word	0xffffffff


	//   ....[63]....
        /*0540*/ 	.word	0xffffffff


	//   ....[64]....
        /*0544*/ 	.word	0xffffffff


	//   ....[65]....
        /*0548*/ 	.word	0xffffffff


	//   ....[66]....
        /*054c*/ 	.word	0xffffffff


	//   ....[67]....
        /*0550*/ 	.word	0xffffffff


	//   ....[68]....
        /*0554*/ 	.word	0xffffffff


	//   ....[69]....
        /*0558*/ 	.word	0xffffffff


	//   ....[70]....
        /*055c*/ 	.word	0xffffffff


	//   ....[71]....
        /*0560*/ 	.word	0xffffffff


	//   ....[72]....
        /*0564*/ 	.word	0xffffffff


	//   ....[73]....
        /*0568*/ 	.word	0xffffffff


	//   ....[74]....
        /*056c*/ 	.word	0xffffffff


	//   ....[75]....
        /*0570*/ 	.word	0xffffffff


	//   ....[76]....
        /*0574*/ 	.word	0xffffffff


	//   ....[77]....
        /*0578*/ 	.word	0xffffffff


	//   ....[78]....
        /*057c*/ 	.word	0xffffffff


	//   ....[79]....
        /*0580*/ 	.word	0xffffffff


	//   ....[80]....
        /*0584*/ 	.word	0xffffffff


	//   ....[81]....
        /*0588*/ 	.word	0xffffffff


	//   ....[82]....
        /*058c*/ 	.word	0xffffffff


	//   ....[83]....
        /*0590*/ 	.word	0xffffffff


	//   ....[84]....
        /*0594*/ 	.word	0xffffffff


	//   ....[85]....
        /*0598*/ 	.word	0xffffffff


	//   ....[86]....
        /*059c*/ 	.word	0xffffffff


	//   ....[87]....
        /*05a0*/ 	.word	0xffffffff


	//   ....[88]....
        /*05a4*/ 	.word	0xffffffff


	//   ....[89]....
        /*05a8*/ 	.word	0xffffffff


	//   ....[90]....
        /*05ac*/ 	.word	0xffffffff


	//   ....[91]....
        /*05b0*/ 	.word	0xffffffff


	//   ....[92]....
        /*05b4*/ 	.word	0xffffffff


	//   ....[93]....
        /*05b8*/ 	.word	0xffffffff


	//   ....[94]....
        /*05bc*/ 	.word	0xffffffff


	//   ....[95]....
        /*05c0*/ 	.word	0xffffffff


	//   ....[96]....
        /*05c4*/ 	.word	0xffffffff


	//   ....[97]....
        /*05c8*/ 	.word	0xffffffff


	//   ....[98]....
        /*05cc*/ 	.word	0xffffffff


	//   ....[99]....
        /*05d0*/ 	.word	0xffffffff


	//   ....[100]....
        /*05d4*/ 	.word	0xffffffff


	//   ....[101]....
        /*05d8*/ 	.word	0xffffffff


	//   ....[102]....
        /*05dc*/ 	.word	0xffffffff


	//   ....[103]....
        /*05e0*/ 	.word	0xffffffff


	//   ....[104]....
        /*05e4*/ 	.word	0xffffffff


	//   ....[105]....
        /*05e8*/ 	.word	0xffffffff


	//   ....[106]....
        /*05ec*/ 	.word	0xffffffff


	//   ....[107]....
        /*05f0*/ 	.word	0xffffffff


	//   ....[108]....
        /*05f4*/ 	.word	0xffffffff


	//   ....[109]....
        /*05f8*/ 	.word	0xffffffff


	//   ....[110]....
        /*05fc*/ 	.word	0xffffffff


	//   ....[111]....
        /*0600*/ 	.word	0xffffffff


	//   ....[112]....
        /*0604*/ 	.word	0xffffffff


	//   ....[113]....
        /*0608*/ 	.word	0xffffffff


	//   ....[114]....
        /*060c*/ 	.word	0xffffffff


	//   ....[115]....
        /*0610*/ 	.word	0xffffffff


	//   ....[116]....
        /*0614*/ 	.word	0xffffffff


	//   ....[117]....
        /*0618*/ 	.word	0xffffffff


	//   ....[118]....
        /*061c*/ 	.word	0xffffffff


	//   ....[119]....
        /*0620*/ 	.word	0xffffffff


	//   ....[120]....
        /*0624*/ 	.word	0xffffffff


	//   ....[121]....
        /*0628*/ 	.word	0xffffffff


	//   ....[122]....
        /*062c*/ 	.word	0xffffffff


	//   ....[123]....
        /*0630*/ 	.word	0xffffffff


	//   ....[124]....
        /*0634*/ 	.word	0xffffffff


	//   ....[125]....
        /*0638*/ 	.word	0xffffffff


	//   ....[126]....
        /*063c*/ 	.word	0xffffffff


	//   ....[127]....
        /*0640*/ 	.word	0xffffffff


	//   ....[128]....
        /*0644*/ 	.word	0xffffffff


	//   ....[129]....
        /*0648*/ 	.word	0xffffffff


	//   ....[130]....
        /*064c*/ 	.word	0xffffffff


	//   ....[131]....
        /*0650*/ 	.word	0xffffffff


	//   ....[132]....
        /*0654*/ 	.word	0xffffffff


	//   ....[133]....
        /*0658*/ 	.word	0xffffffff


	//   ....[134]....
        /*065c*/ 	.word	0xffffffff


	//   ....[135]....
        /*0660*/ 	.word	0xffffffff


	//   ....[136]....
        /*0664*/ 	.word	0xffffffff


	//   ....[137]....
        /*0668*/ 	.word	0xffffffff


	//   ....[138]....
        /*066c*/ 	.word	0xffffffff


	//   ....[139]....
        /*0670*/ 	.word	0xffffffff


	//   ....[140]....
        /*0674*/ 	.word	0xffffffff


	//   ....[141]....
        /*0678*/ 	.word	0xffffffff


	//   ....[142]....
        /*067c*/ 	.word	0xffffffff


	//   ....[143]....
        /*0680*/ 	.word	0xffffffff


	//   ....[144]....
        /*0684*/ 	.word	0xffffffff


	//   ....[145]....
        /*0688*/ 	.word	0xffffffff


	//   ....[146]....
        /*068c*/ 	.word	0xffffffff


	//   ....[147]....
        /*0690*/ 	.word	0xffffffff


	//   ....[148]....
        /*0694*/ 	.word	0xffffffff


	//   ....[149]....
        /*0698*/ 	.word	0xffffffff


	//   ....[150]....
        /*069c*/ 	.word	0x0500000f


	//   ....[151]....
        /*06a0*/ 	.word	0x0500000f


	//   ....[152]....
        /*06a4*/ 	.word	0x0500000f


	//   ....[153]....
        /*06a8*/ 	.word	0x0500000f


	//   ....[154]....
        /*06ac*/ 	.word	0x0500000f


	//   ....[155]....
        /*06b0*/ 	.word	0x0500000f


	//   ....[156]....
        /*06b4*/ 	.word	0x0500000f


	//   ....[157]....
        /*06b8*/ 	.word	0x0500000f


	//   ....[158]....
        /*06bc*/ 	.word	0x0500000f


	//   ....[159]....
        /*06c0*/ 	.word	0x0500000f


	//   ....[160]....
        /*06c4*/ 	.word	0x0500000f


	//   ....[161]....
        /*06c8*/ 	.word	0x0500000f


	//   ....[162]....
        /*06cc*/ 	.word	0x0500000f


	//   ....[163]....
        /*06d0*/ 	.word	0x0500000f


	//   ....[164]....
        /*06d4*/ 	.word	0x0500000f


	//   ....[165]....
        /*06d8*/ 	.word	0x0500000f


	//   ....[166]....
        /*06dc*/ 	.word	0x0500000f


	//   ....[167]....
        /*06e0*/ 	.word	0x0500000f


	//   ....[168]....
        /*06e4*/ 	.word	0x0500000f


	//   ....[169]....
        /*06e8*/ 	.word	0x0500000f


	//   ....[170]....
        /*06ec*/ 	.word	0x0500000f


	//   ....[171]....
        /*06f0*/ 	.word	0x0500000f


	//   ....[172]....
        /*06f4*/ 	.word	0x0500000f


	//   ....[173]....
        /*06f8*/ 	.word	0x0500000f


	//   ....[174]....
        /*06fc*/ 	.word	0x0500000f


	//   ....[175]....
        /*0700*/ 	.word	0x0500000f


	//   ....[176]....
        /*0704*/ 	.word	0x0500000f


	//   ....[177]....
        /*0708*/ 	.word	0x0500000f


	//   ....[178]....
        /*070c*/ 	.word	0x0500000f


	//   ....[179]....
        /*0710*/ 	.word	0x0500000f


	//   ....[180]....
        /*0714*/ 	.word	0x0500000f


	//   ....[181]....
        /*0718*/ 	.word	0x0500000f


	//   ....[182]....
        /*071c*/ 	.word	0x0500000f


	//   ....[183]....
        /*0720*/ 	.word	0x0500000f


	//   ....[184]....
        /*0724*/ 	.word	0x0500000f


	//   ....[185]....
        /*0728*/ 	.word	0x0500000f


	//   ....[186]....
        /*072c*/ 	.word	0x0500000f


	//   ....[187]....
        /*0730*/ 	.word	0x0500000f


	//   ....[188]....
        /*0734*/ 	.word	0x0500000f


	//   ....[189]....
        /*0738*/ 	.word	0x0500000f


	//   ....[190]....
        /*073c*/ 	.word	0x0500000f


	//   ....[191]....
        /*0740*/ 	.word	0x0500000f


	//   ....[192]....
        /*0744*/ 	.word	0x0500000f


	//   ....[193]....
        /*0748*/ 	.word	0x0500000f


	//   ....[194]....
        /*074c*/ 	.word	0x0500000f


	//   ....[195]....
        /*0750*/ 	.word	0x0500000f


	//   ....[196]....
        /*0754*/ 	.word	0x0500000f


	//   ....[197]....
        /*0758*/ 	.word	0x0500000f


	//   ....[198]....
        /*075c*/ 	.word	0x0500000f


	//   ....[199]....
        /*0760*/ 	.word	0x0500000f


	//   ....[200]....
        /*0764*/ 	.word	0x0500000f


	//   ....[201]....
        /*0768*/ 	.word	0x0500000f


	//   ....[202]....
        /*076c*/ 	.word	0x0500000f


	//   ....[203]....
        /*0770*/ 	.word	0x0500000f


	//   ....[204]....
        /*0774*/ 	.word	0x0500000f


	//   ....[205]....
        /*0778*/ 	.word	0x0500000f


	//   ....[206]....
        /*077c*/ 	.word	0x0500000f


	//   ....[207]....
        /*0780*/ 	.word	0x0500000f


	//   ....[208]....
        /*0784*/ 	.word	0x0500000f


	//   ....[209]....
        /*0788*/ 	.word	0x0500000f


	//   ....[210]....
        /*078c*/ 	.word	0x0500000f


	//   ....[211]....
        /*0790*/ 	.word	0x0500000f


	//   ....[212]....
        /*0794*/ 	.word	0x0500000f


	//   ....[213]....
        /*0798*/ 	.word	0x0500000f


	//   ....[214]....
        /*079c*/ 	.word	0x0500000f


	//   ....[215]....
        /*07a0*/ 	.word	0x0500000f


	//   ....[216]....
        /*07a4*/ 	.word	0x0500000f


	//   ....[217]....
        /*07a8*/ 	.word	0x0500000f


	//   ....[218]....
        /*07ac*/ 	.word	0x0500000f


	//   ....[219]....
        /*07b0*/ 	.word	0x0500000f


	//   ....[220]....
        /*07b4*/ 	.word	0x0500000f


	//   ....[221]....
        /*07b8*/ 	.word	0x0500000f


	//   ....[222]....
        /*07bc*/ 	.word	0x0500000f


	//   ....[223]....
        /*07c0*/ 	.word	0x0500000f


	//   ....[224]....
        /*07c4*/ 	.word	0x0500000f


	//   ....[225]....
        /*07c8*/ 	.word	0x0500000f


	//   ....[226]....
        /*07cc*/ 	.word	0x0500000f


	//   ....[227]....
        /*07d0*/ 	.word	0x0500000f


	//   ....[228]....
        /*07d4*/ 	.word	0x0500000f


	//   ....[229]....
        /*07d8*/ 	.word	0x0500000f


	//   ....[230]....
        /*07dc*/ 	.word	0x0500000f


	//   ....[231]....
        /*07e0*/ 	.word	0x0500000f


	//   ....[232]....
        /*07e4*/ 	.word	0x0500000f


	//----- nvinfo : EIATTR_COOP_GROUP_INSTR_OFFSETS
	.align		4
.L_1022:
        /*07e8*/ 	.byte	0x04, 0x28
        /*07ea*/ 	.short	(.L_1024 - .L_1023)


	//   ....[0]....
.L_1023:
        /*07ec*/ 	.word	0x00000060


	//   ....[1]....
        /*07f0*/ 	.word	0x00000120


	//   ....[2]....
        /*07f4*/ 	.word	0x000001f0


	//   ....[3]....
        /*07f8*/ 	.word	0x00000370


	//   ....[4]....
        /*07fc*/ 	.word	0x000004d0


	//   ....[5]....
        /*0800*/ 	.word	0x000005f0


	//   ....[6]....
        /*0804*/ 	.word	0x00000750


	//   ....[7]....
        /*0808*/ 	.word	0x000031e0


	//   ....[8]....
        /*080c*/ 	.word	0x000031f0


	//   ....[9]....
        /*0810*/ 	.word	0x00003c00


	//   ....[10]....
        /*0814*/ 	.word	0x00003c10


	//   ....[11]....
        /*0818*/ 	.word	0x000045e0


	//   ....[12]....
        /*081c*/ 	.word	0x000045f0


	//   ....[13]....
        /*0820*/ 	.word	0x000049b0


	//   ....[14]....
        /*0824*/ 	.word	0x000049c0


	//   ....[15]....
        /*0828*/ 	.word	0x00005a50


	//   ....[16]....
        /*082c*/ 	.word	0x00007c00


	//   ....[17]....
        /*0830*/ 	.word	0x00008360


	//   ....[18]....
        /*0834*/ 	.word	0x00008370


	//   ....[19]....
        /*0838*/ 	.word	0x00008380


	//   ....[20]....
        /*083c*/ 	.word	0x00008390


	//   ....[21]....
        /*0840*/ 	.word	0x000086b0


	//   ....[22]....
        /*0844*/ 	.word	0x000086c0


	//   ....[23]....
        /*0848*/ 	.word	0x000086d0


	//   ....[24]....
        /*084c*/ 	.word	0x000086e0


	//   ....[25]....
        /*0850*/ 	.word	0x00009940


	//   ....[26]....
        /*0854*/ 	.word	0x00009960


	//   ....[27]....
        /*0858*/ 	.word	0x00009970


	//   ....[28]....
        /*085c*/ 	.word	0x00009980


	//   ....[29]....
        /*0860*/ 	.word	0x00009a60


	//   ....[30]....
        /*0864*/ 	.word	0x00009a80


	//   ....[31]....
        /*0868*/ 	.word	0x00009a90


	//   ....[32]....
        /*086c*/ 	.word	0x00009b20


	//   ....[33]....
        /*0870*/ 	.word	0x0000b2b0


	//   ....[34]....
        /*0874*/ 	.word	0x0000b2f0


	//   ....[35]....
        /*0878*/ 	.word	0x0000b770


	//   ....[36]....
        /*087c*/ 	.word	0x0000b850


	//   ....[37]....
        /*0880*/ 	.word	0x0000bba0


	//   ....[38]....
        /*0884*/ 	.word	0x0000bcc0


	//   ....[39]....
        /*0888*/ 	.word	0x0000c690


	//   ....[40]....
        /*088c*/ 	.word	0x0000ce00


	//   ....[41]....
        /*0890*/ 	.word	0x0000ce50


	//   ....[42]....
        /*0894*/ 	.word	0x0000d4f0


	//   ....[43]....
        /*0898*/ 	.word	0x0000d510


	//   ....[44]....
        /*089c*/ 	.word	0x0000dd20


	//   ....[45]....
        /*08a0*/ 	.word	0x0000de10


	//   ....[46]....
        /*08a4*/ 	.word	0x0000eac0


	//   ....[47]....
        /*08a8*/ 	.word	0x0000f3b0


	//   ....[48]....
        /*08ac*/ 	.word	0x0000f410


	//   ....[49]....
        /*08b0*/ 	.word	0x0000fc20


	//   ....[50]....
        /*08b4*/ 	.word	0x0000fc90


	//   ....[51]....
        /*08b8*/ 	.word	0x00010940


	//   ....[52]....
        /*08bc*/ 	.word	0x00010a50


	//   ....[53]....
        /*08c0*/ 	.word	0x00010a70


	//   ....[54]....
        /*08c4*/ 	.word	0x00010be0


	//   ....[55]....
        /*08c8*/ 	.word	0x00010db0


	//   ....[56]....
        /*08cc*/ 	.word	0x00012260


	//   ....[57]....
        /*08d0*/ 	.word	0x00012600


	//   ....[58]....
        /*08d4*/ 	.word	0x00012610


	//   ....[59]....
        /*08d8*/ 	.word	0x00012620


	//   ....[60]....
        /*08dc*/ 	.word	0x00012630


	//   ....[61]....
        /*08e0*/ 	.word	0x00013360


	//   ....[62]....
        /*08e4*/ 	.word	0x00013380


	//   ....[63]....
        /*08e8*/ 	.word	0x00013620


	//   ....[64]....
        /*08ec*/ 	.word	0x00013640


	//   ....[65]....
        /*08f0*/ 	.word	0x00013f60


	//   ....[66]....
        /*08f4*/ 	.word	0x00013fa0


	//   ....[67]....
        /*08f8*/ 	.word	0x000149d0


	//   ....[68]....
        /*08fc*/ 	.word	0x000149f0


	//   ....[69]....
        /*0900*/ 	.word	0x00015f80


	//   ....[70]....
        /*0904*/ 	.word	0x00015fc0


	//   ....[71]....
        /*0908*/ 	.word	0x00016200


	//   ....[72]....
        /*090c*/ 	.word	0x00016220


	//   ....[73]....
        /*0910*/ 	.word	0x000164d0


	//   ....[74]....
        /*0914*/ 	.word	0x000166c0


	//   ....[75]....
        /*0918*/ 	.word	0x000166f0


	//   ....[76]....
        /*091c*/ 	.word	0x00016720


	//   ....[77]....
        /*0920*/ 	.word	0x00016750


	//   ....[78]....
        /*0924*/ 	.word	0x00016780


	//   ....[79]....
        /*0928*/ 	.word	0x000167b0


	//   ....[80]....
        /*092c*/ 	.word	0x00016940


	//   ....[81]....
        /*0930*/ 	.word	0x00016970


	//   ....[82]....
        /*0934*/ 	.word	0x000169a0


	//   ....[83]....
        /*0938*/ 	.word	0x000169d0


	//   ....[84]....
        /*093c*/ 	.word	0x00016a00


	//   ....[85]....
        /*0940*/ 	.word	0x00016a30


	//   ....[86]....
        /*0944*/ 	.word	0x00016ac0


	//   ....[87]....
        /*0948*/ 	.word	0x00016af0


	//   ....[88]....
        /*094c*/ 	.word	0x00016b00


	//   ....[89]....
        /*0950*/ 	.word	0x00016b40


	//   ....[90]....
        /*0954*/ 	.word	0x00018050


	//   ....[91]....
        /*0958*/ 	.word	0x0001ab30


	//   ....[92]....
        /*095c*/ 	.word	0x0001ab50


	//   ....[93]....
        /*0960*/ 	.word	0x0001abe0


	//   ....[94]....
        /*0964*/ 	.word	0x0001ac00


	//   ....[95]....
        /*0968*/ 	.word	0x0001ac80


	//   ....[96]....
        /*096c*/ 	.word	0x0001aca0


	//   ....[97]....
        /*0970*/ 	.word	0x0001acb0


	//   ....[98]....
        /*0974*/ 	.word	0x0001acc0


	//   ....[99]....
        /*0978*/ 	.word	0x0001b4c0


	//   ....[100]....
        /*097c*/ 	.word	0x0001b4f0


	//   ....[101]....
        /*0980*/ 	.word	0x0001b590


	//   ....[102]....
        /*0984*/ 	.word	0x0001b5b0


	//   ....[103]....
        /*0988*/ 	.word	0x0001b630


	//   ....[104]....
        /*098c*/ 	.word	0x0001b650


	//   ....[105]....
        /*0990*/ 	.word	0x0001b660


	//   ....[106]....
        /*0994*/ 	.word	0x0001b6d0


	//   ....[107]....
        /*0998*/ 	.word	0x0001baf0


	//   ....[108]....
        /*099c*/ 	.word	0x0001bbb0


	//   ....[109]....
        /*09a0*/ 	.word	0x0001bd00


	//   ....[110]....
        /*09a4*/ 	.word	0x0001bd40


	//   ....[111]....
        /*09a8*/ 	.word	0x0001bd50


	//   ....[112]....
        /*09ac*/ 	.word	0x0001bd60


	//   ....[113]....
        /*09b0*/ 	.word	0x0001beb0


	//   ....[114]....
        /*09b4*/ 	.word	0x0001c000


	//   ....[115]....
        /*09b8*/ 	.word	0x0001c800


	//   ....[116]....
        /*09bc*/ 	.word	0x0001c820


	//   ....[117]....
        /*09c0*/ 	.word	0x0001c870


	//   ....[118]....
        /*09c4*/ 	.word	0x0001c880


	//   ....[119]....
        /*09c8*/ 	.word	0x0001c8c0


	//   ....[120]....
        /*09cc*/ 	.word	0x0001c8d0


	//   ....[121]....
        /*09d0*/ 	.word	0x0001c8e0


	//   ....[122]....
        /*09d4*/ 	.word	0x0001c920


	//   ....[123]....
        /*09d8*/ 	.word	0x0001cc20


	//   ....[124]....
        /*09dc*/ 	.word	0x0001cc50


	//   ....[125]....
        /*09e0*/ 	.word	0x0001cc80


	//   ....[126]....
        /*09e4*/ 	.word	0x0001cca0


	//   ....[127]....
        /*09e8*/ 	.word	0x0001ccd0


	//   ....[128]....
        /*09ec*/ 	.word	0x0001ccf0


	//   ....[129]....
        /*09f0*/ 	.word	0x0001cdf0


	//   ....[130]....
        /*09f4*/ 	.word	0x0001cf40


	//   ....[131]....
        /*09f8*/ 	.word	0x0001d580


	//   ....[132]....
        /*09fc*/ 	.word	0x0001d5b0


	//   ....[133]....
        /*0a00*/ 	.word	0x0001d610


	//   ....[134]....
        /*0a04*/ 	.word	0x0001d640


	//   ....[135]....
        /*0a08*/ 	.word	0x0001d670


	//   ....[136]....
        /*0a0c*/ 	.word	0x0001d6a0


	//   ....[137]....
        /*0a10*/ 	.word	0x0001d6d0


	//   ....[138]....
        /*0a14*/ 	.word	0x0001d700


	//   ....[139]....
        /*0a18*/ 	.word	0x0001d8a0


	//   ....[140]....
        /*0a1c*/ 	.word	0x0001d8d0


	//   ....[141]....
        /*0a20*/ 	.word	0x0001d900


	//   ....[142]....
        /*0a24*/ 	.word	0x0001d930


	//   ....[143]....
        /*0a28*/ 	.word	0x0001d960


	//   ....[144]....
        /*0a2c*/ 	.word	0x0001d990


	//   ....[145]....
        /*0a30*/ 	.word	0x0001da50


	//   ....[146]....
        /*0a34*/ 	.word	0x0001da70


	//   ....[147]....
        /*0a38*/ 	.word	0x0001da90


	//   ....[148]....
        /*0a3c*/ 	.word	0x0001daf0


	//   ....[149]....
        /*0a40*/ 	.word	0x0001e520


	//   ....[150]....
        /*0a44*/ 	.word	0x0001e840


	//   ....[151]....
        /*0a48*/ 	.word	0x0001e8d0


	//   ....[152]....
        /*0a4c*/ 	.word	0x0001e9c0


	//   ....[153]....
        /*0a50*/ 	.word	0x0001ea50


	//   ....[154]....
        /*0a54*/ 	.word	0x0001eb30


	//   ....[155]....
        /*0a58*/ 	.word	0x0001ebc0


	//   ....[156]....
        /*0a5c*/ 	.word	0x0001ed40


	//   ....[157]....
        /*0a60*/ 	.word	0x0001edd0


	//   ....[158]....
        /*0a64*/ 	.word	0x0001ee20


	//   ....[159]....
        /*0a68*/ 	.word	0x0001ee70


	//   ....[160]....
        /*0a6c*/ 	.word	0x0001ef10


	//   ....[161]....
        /*0a70*/ 	.word	0x0001efa0


	//   ....[162]....
        /*0a74*/ 	.word	0x0001eff0


	//   ....[163]....
        /*0a78*/ 	.word	0x0001f040


	//   ....[164]....
        /*0a7c*/ 	.word	0x0001f140


	//   ....[165]....
        /*0a80*/ 	.word	0x0001f1f0


	//   ....[166]....
        /*0a84*/ 	.word	0x0001f270


	//   ....[167]....
        /*0a88*/ 	.word	0x0001f2e0


	//   ....[168]....
        /*0a8c*/ 	.word	0x0001f430


	//   ....[169]....
        /*0a90*/ 	.word	0x0001f580


	//   ....[170]....
        /*0a94*/ 	.word	0x0001f5d0


	//   ....[171]....
        /*0a98*/ 	.word	0x0001f620


	//   ....[172]....
        /*0a9c*/ 	.word	0x0001f910


	//   ....[173]....
        /*0aa0*/ 	.word	0x0001fbf0


	//   ....[174]....
        /*0aa4*/ 	.word	0x0001fce0


	//   ....[175]....
        /*0aa8*/ 	.word	0x0001fd80


	//   ....[176]....
        /*0aac*/ 	.word	0x0001fde0


	//   ....[177]....
        /*0ab0*/ 	.word	0x0001fed0


	//   ....[178]....
        /*0ab4*/ 	.word	0x0001ff40


	//   ....[179]....
        /*0ab8*/ 	.word	0x00020030


	//   ....[180]....
        /*0abc*/ 	.word	0x000200a0


	//   ....[181]....
        /*0ac0*/ 	.word	0x00020180


	//   ....[182]....
        /*0ac4*/ 	.word	0x00020230


	//   ....[183]....
        /*0ac8*/ 	.word	0x000202a0


	//   ....[184]....
        /*0acc*/ 	.word	0x00020300


	//   ....[185]....
        /*0ad0*/ 	.word	0x000203f0


	//   ....[186]....
        /*0ad4*/ 	.word	0x00020450


	//   ....[187]....
        /*0ad8*/ 	.word	0x00020550


	//   ....[188]....
        /*0adc*/ 	.word	0x000205b0


	//   ....[189]....
        /*0ae0*/ 	.word	0x00020690


	//   ....[190]....
        /*0ae4*/ 	.word	0x000207d0


	//   ....[191]....
        /*0ae8*/ 	.word	0x000208c0


	//   ....[192]....
        /*0aec*/ 	.word	0x00020b50


	//   ....[193]....
        /*0af0*/ 	.word	0x00020ba0


	//   ....[194]....
        /*0af4*/ 	.word	0x00020d70


	//   ....[195]....
        /*0af8*/ 	.word	0x00020dc0


	//   ....[196]....
        /*0afc*/ 	.word	0x00020f90


	//   ....[197]....
        /*0b00*/ 	.word	0x00020fe0


	//   ....[198]....
        /*0b04*/ 	.word	0x000210d0


	//   ....[199]....
        /*0b08*/ 	.word	0x00021170


	//   ....[200]....
        /*0b0c*/ 	.word	0x000211d0


	//   ....[201]....
        /*0b10*/ 	.word	0x00021280


	//   ....[202]....
        /*0b14*/ 	.word	0x000212e0


	//   ....[203]....
        /*0b18*/ 	.word	0x00021390


	//   ....[204]....
        /*0b1c*/ 	.word	0x000213f0


	//   ....[205]....
        /*0b20*/ 	.word	0x000214a0


	//   ....[206]....
        /*0b24*/ 	.word	0x00021590


	//   ....[207]....
        /*0b28*/ 	.word	0x00021670


	//   ....[208]....
        /*0b2c*/ 	.word	0x00021780


	//   ....[209]....
        /*0b30*/ 	.word	0x00021880


	//   ....[210]....
        /*0b34*/ 	.word	0x000219b0


	//   ....[211]....
        /*0b38*/ 	.word	0x00021a90


	//   ....[212]....
        /*0b3c*/ 	.word	0x00021b90


	//   ....[213]....
        /*0b40*/ 	.word	0x00021c70


	//   ....[214]....
        /*0b44*/ 	.word	0x00021d00


	//   ....[215]....
        /*0b48*/ 	.word	0x00021da0


	//   ....[216]....
        /*0b4c*/ 	.word	0x00021f10


	//   ....[217]....
        /*0b50*/ 	.word	0x00021f80


	//   ....[218]....
        /*0b54*/ 	.word	0x00021ff0


	//   ....[219]....
        /*0b58*/ 	.word	0x00022060


	//   ....[220]....
        /*0b5c*/ 	.word	0x000220d0


	//   ....[221]....
        /*0b60*/ 	.word	0x00022150


	//   ....[222]....
        /*0b64*/ 	.word	0x000221d0


	//   ....[223]....
        /*0b68*/ 	.word	0x00022260


	//   ....[224]....
        /*0b6c*/ 	.word	0x000222d0


	//   ....[225]....
        /*0b70*/ 	.word	0x00022340


	//   ....[226]....
        /*0b74*/ 	.word	0x000223b0


	//   ....[227]....
        /*0b78*/ 	.word	0x00022430


	//   ....[228]....
        /*0b7c*/ 	.word	0x000224a0


	//   ....[229]....
        /*0b80*/ 	.word	0x00022550


	//   ....[230]....
        /*0b84*/ 	.word	0x000225a0


	//   ....[231]....
        /*0b88*/ 	.word	0x00022630


	//   ....[232]....
        /*0b8c*/ 	.word	0x00022760


	//----- nvinfo : EIATTR_REG_RECONFIG
	.align		4
.L_1024:
        /*0b90*/ 	.byte	0x01, 0x54
	.zero		2


	//----- nvinfo : EIATTR_SYSCALL_OFFSETS
	.align		4
        /*0b94*/ 	.byte	0x04, 0x46
        /*0b96*/ 	.short	(.L_1026 - .L_1025)


	//   ....[0]....
.L_1025:
        /*0b98*/ 	.word	0x000024b0


	//   ....[1]....
        /*0b9c*/ 	.word	0x00002600


	//   ....[2]....
        /*0ba0*/ 	.word	0x00007da0


	//   ....[3]....
        /*0ba4*/ 	.word	0x000080d0


	//   ....[4]....
        /*0ba8*/ 	.word	0x00019f10


	//   ....[5]....
        /*0bac*/ 	.word	0x0001a060


	//   ....[6]....
        /*0bb0*/ 	.word	0x0001a150


	//   ....[7]....
        /*0bb4*/ 	.word	0x0001b120


	//----- nvinfo : EIATTR_MBARRIER_INSTR_OFFSETS
	.align		4
.L_1026:
        /*0bb8*/ 	.byte	0x04, 0x39
        /*0bba*/ 	.short	(.L_1028 - .L_1027)


	//   ....[0]....
.L_1027:
        /*0bbc*/ 	.word	0x00000250
        /*0bc0*/ 	.word	0x000000ff
        /*0bc4*/ 	.word	0x00028c00
        /*0bc8*/ 	.short	0x0100
        /*0bca*/ 	.byte	0x08
	.zero		1


	//   ....[1]....
        /*0bcc*/ 	.word	0x00000270
        /*0bd0*/ 	.word	0x000000ff
        /*0bd4*/ 	.word	0x00028c20
        /*0bd8*/ 	.short	0x0100
        /*0bda*/ 	.byte	0x08
	.zero		1


	//   ....[2]....
        /*0bdc*/ 	.word	0x00000320
        /*0be0*/ 	.word	0x000000ff
        /*0be4*/ 	.word	0x00028c30
        /*0be8*/ 	.short	0x0100
        /*0bea*/ 	.byte	0x06
	.zero		1


	//   ....[3]....
        /*0bec*/ 	.word	0x00000330
        /*0bf0*/ 	.word	0x000000ff
        /*0bf4*/ 	.word	0x00028c40
        /*0bf8*/ 	.short	0x0100
        /*0bfa*/ 	.byte	0x06
	.zero		1


	//   ....[4]....
        /*0bfc*/ 	.word	0x00000340
        /*0c00*/ 	.word	0x000000ff
        /*0c04*/ 	.word	0x00028c38
        /*0c08*/ 	.short	0x0100
        /*0c0a*/ 	.byte	0x06
	.zero		1


	//   ....[5]....
        /*0c0c*/ 	.word	0x00000350
        /*0c10*/ 	.word	0x000000ff
        /*0c14*/ 	.word	0x00028c48
        /*0c18*/ 	.short	0x0100
        /*0c1a*/ 	.byte	0x06
	.zero		1


	//   ....[6]....
        /*0c1c*/ 	.word	0x00000480
        /*0c20*/ 	.word	0x000000ff
        /*0c24*/ 	.word	0x00028c50
        /*0c28*/ 	.short	0x0100
        /*0c2a*/ 	.byte	0x08
	.zero		1


	//   ....[7]....
        /*0c2c*/ 	.word	0x00000490
        /*0c30*/ 	.word	0x000000ff
        /*0c34*/ 	.word	0x00028c60
        /*0c38*/ 	.short	0x0100
        /*0c3a*/ 	.byte	0x08
	.zero		1


	//   ....[8]....
        /*0c3c*/ 	.word	0x000004a0
        /*0c40*/ 	.word	0x000000ff
        /*0c44*/ 	.word	0x00028c58
        /*0c48*/ 	.short	0x0100
        /*0c4a*/ 	.byte	0x08
	.zero		1


	//   ....[9]....
        /*0c4c*/ 	.word	0x000004b0
        /*0c50*/ 	.word	0x000000ff
        /*0c54*/ 	.word	0x00028c68
        /*0c58*/ 	.short	0x0100
        /*0c5a*/ 	.byte	0x08
	.zero		1


	//   ....[10]....
        /*0c5c*/ 	.word	0x000005a0
        /*0c60*/ 	.word	0x000000ff
        /*0c64*/ 	.word	0x00028c70
        /*0c68*/ 	.short	0x0100
        /*0c6a*/ 	.byte	0x06
	.zero		1


	//   ....[11]....
        /*0c6c*/ 	.word	0x000005b0
        /*0c70*/ 	.word	0x000000ff
        /*0c74*/ 	.word	0x00028c80
        /*0c78*/ 	.short	0x0100
        /*0c7a*/ 	.byte	0x06
	.zero		1


	//   ....[12]....
        /*0c7c*/ 	.word	0x000005c0
        /*0c80*/ 	.word	0x000000ff
        /*0c84*/ 	.word	0x00028c78
        /*0c88*/ 	.short	0x0100
        /*0c8a*/ 	.byte	0x06
	.zero		1


	//   ....[13]....
        /*0c8c*/ 	.word	0x000005d0
        /*0c90*/ 	.word	0x000000ff
        /*0c94*/ 	.word	0x00028c88
        /*0c98*/ 	.short	0x0100
        /*0c9a*/ 	.byte	0x06
	.zero		1


	//   ....[14]....
        /*0c9c*/ 	.word	0x00000700
        /*0ca0*/ 	.word	0x000000ff
        /*0ca4*/ 	.word	0x00028c90
        /*0ca8*/ 	.short	0x0100
        /*0caa*/ 	.byte	0x08
	.zero		1


	//   ....[15]....
        /*0cac*/ 	.word	0x00000710
        /*0cb0*/ 	.word	0x000000ff
        /*0cb4*/ 	.word	0x00028ca0
        /*0cb8*/ 	.short	0x0100
        /*0cba*/ 	.byte	0x08
	.zero		1


	//   ....[16]....
        /*0cbc*/ 	.word	0x00000720
        /*0cc0*/ 	.word	0x000000ff
        /*0cc4*/ 	.word	0x00028c98
        /*0cc8*/ 	.short	0x0100
        /*0cca*/ 	.byte	0x08
	.zero		1


	//   ....[17]....
        /*0ccc*/ 	.word	0x00000730
        /*0cd0*/ 	.word	0x000000ff
        /*0cd4*/ 	.word	0x00028ca8
        /*0cd8*/ 	.short	0x0100
        /*0cda*/ 	.byte	0x08
	.zero		1


	//   ....[18]....
        /*0cdc*/ 	.word	0x00000860
        /*0ce0*/ 	.word	0x000000ff
        /*0ce4*/ 	.word	0x00028cb0
        /*0ce8*/ 	.short	0x0100
        /*0cea*/ 	.byte	0x08
	.zero		1


	//   ....[19]....
        /*0cec*/ 	.word	0x00000870
        /*0cf0*/ 	.word	0x000000ff
        /*0cf4*/ 	.word	0x00028cc0
        /*0cf8*/ 	.short	0x0100
        /*0cfa*/ 	.byte	0x08
	.zero		1


	//   ....[20]....
        /*0cfc*/ 	.word	0x00000880
        /*0d00*/ 	.word	0x000000ff
        /*0d04*/ 	.word	0x00028cb8
        /*0d08*/ 	.short	0x0100
        /*0d0a*/ 	.byte	0x08
	.zero		1


	//   ....[21]....
        /*0d0c*/ 	.word	0x00000890
        /*0d10*/ 	.word	0x000000ff
        /*0d14*/ 	.word	0x00028cc8
        /*0d18*/ 	.short	0x0100
        /*0d1a*/ 	.byte	0x08
	.zero		1


	//   ....[22]....
        /*0d1c*/ 	.word	0x00003190
        /*0d20*/ 	.word	0x0000003d
        /*0d24*/ 	.word	0x00028c90
        /*0d28*/ 	.short	0x010a
        /*0d2a*/ 	.byte	0x3f
	.zero		1


	//   ....[23]....
        /*0d2c*/ 	.word	0x00003bb0
        /*0d30*/ 	.word	0x0000003d
        /*0d34*/ 	.word	0x00028c90
        /*0d38*/ 	.short	0x010a
        /*0d3a*/ 	.byte	0x3f
	.zero		1


	//   ....[24]....
        /*0d3c*/ 	.word	0x00004450
        /*0d40*/ 	.word	0x0000003d
        /*0d44*/ 	.word	0x00028c90
        /*0d48*/ 	.short	0x010a
        /*0d4a*/ 	.byte	0x3f
	.zero		1


	//   ....[25]....
        /*0d4c*/ 	.word	0x00004810
        /*0d50*/ 	.word	0x00000004
        /*0d54*/ 	.word	0x00000000
        /*0d58*/ 	.short	0x0101
        /*0d5a*/ 	.byte	0x3f
	.zero		1


	//   ....[26]....
        /*0d5c*/ 	.word	0x00004850
        /*0d60*/ 	.word	0x0000003d
        /*0d64*/ 	.word	0x00028cb0
        /*0d68*/ 	.short	0x010a
        /*0d6a*/ 	.byte	0x3f
	.zero		1


	//   ....[27]....
        /*0d6c*/ 	.word	0x000051e0
        /*0d70*/ 	.word	0x0000003d
        /*0d74*/ 	.word	0x00000000
        /*0d78*/ 	.short	0x0101
        /*0d7a*/ 	.byte	0x3f
	.zero		1


	//   ....[28]....
        /*0d7c*/ 	.word	0x00005b50
        /*0d80*/ 	.word	0x0000000c
        /*0d84*/ 	.word	0x00028c50
        /*0d88*/ 	.short	0x010a
        /*0d8a*/ 	.byte	0x3f
	.zero		1


	//   ....[29]....
        /*0d8c*/ 	.word	0x00005f10
        /*0d90*/ 	.word	0x0000000c
        /*0d94*/ 	.word	0x00000000
        /*0d98*/ 	.short	0x0101
        /*0d9a*/ 	.byte	0x3f
	.zero		1


	//   ....[30]....
        /*0d9c*/ 	.word	0x00006830
        /*0da0*/ 	.word	0x00000015
        /*0da4*/ 	.word	0x00028c50
        /*0da8*/ 	.short	0x010a
        /*0daa*/ 	.byte	0x3f
	.zero		1


	//   ....[31]....
        /*0dac*/ 	.word	0x00006880
        /*0db0*/ 	.word	0x00000015
        /*0db4*/ 	.word	0x00028c50
        /*0db8*/ 	.short	0x010a
        /*0dba*/ 	.byte	0x3f
	.zero		1


	//   ....[32]....
        /*0dbc*/ 	.word	0x00006b70
        /*0dc0*/ 	.word	0x00000015
        /*0dc4*/ 	.word	0x00000000
        /*0dc8*/ 	.short	0x0101
        /*0dca*/ 	.byte	0x3f
	.zero		1


	//   ....[33]....
        /*0dcc*/ 	.word	0x00007e40
        /*0dd0*/ 	.word	0x00000002
        /*0dd4*/ 	.word	0x00028c00
        /*0dd8*/ 	.short	0x010a
        /*0dda*/ 	.byte	0x3f
	.zero		1


	//   ....[34]....
        /*0ddc*/ 	.word	0x00007e90
        /*0de0*/ 	.word	0x00000002
        /*0de4*/ 	.word	0x00028c00
        /*0de8*/ 	.short	0x010a
        /*0dea*/ 	.byte	0x3f
	.zero		1


	//   ....[35]....
        /*0dec*/ 	.word	0x00008950
        /*0df0*/ 	.word	0x00000002
        /*0df4*/ 	.word	0x00028c00
        /*0df8*/ 	.short	0x010a
        /*0dfa*/ 	.byte	0x3f
	.zero		1


	//   ....[36]....
        /*0dfc*/ 	.word	0x00009db0
        /*0e00*/ 	.word	0x00000002
        /*0e04*/ 	.word	0x00028c00
        /*0e08*/ 	.short	0x010a
        /*0e0a*/ 	.byte	0x3f
	.zero		1


	//   ....[37]....
        /*0e0c*/ 	.word	0x0000ac20
        /*0e10*/ 	.word	0x00000015
        /*0e14*/ 	.word	0x00028c30
        /*0e18*/ 	.short	0x010a
        /*0e1a*/ 	.byte	0x3f
	.zero		1


	//   ....[38]....
        /*0e1c*/ 	.word	0x0000acd0
        /*0e20*/ 	.word	0x00000015
        /*0e24*/ 	.word	0x00028c30
        /*0e28*/ 	.short	0x010a
        /*0e2a*/ 	.byte	0x3f
	.zero		1


	//   ....[39]....
        /*0e2c*/ 	.word	0x0000bf50
        /*0e30*/ 	.word	0x00000028
        /*0e34*/ 	.word	0x00000000
        /*0e38*/ 	.short	0x0101
        /*0e3a*/ 	.byte	0x3f
	.zero		1


	//   ....[40]....
        /*0e3c*/ 	.word	0x0000c370
        /*0e40*/ 	.word	0x00000015
        /*0e44*/ 	.word	0x00028c50
        /*0e48*/ 	.short	0x010a
        /*0e4a*/ 	.byte	0x3f
	.zero		1


	//   ....[41]....
        /*0e4c*/ 	.word	0x0000c430
        /*0e50*/ 	.word	0x00000015
        /*0e54*/ 	.word	0x00028c50
        /*0e58*/ 	.short	0x010a
        /*0e5a*/ 	.byte	0x3f
	.zero		1


	//   ....[42]....
        /*0e5c*/ 	.word	0x0000c730
        /*0e60*/ 	.word	0x00000015
        /*0e64*/ 	.word	0x00000000
        /*0e68*/ 	.short	0x0101
        /*0e6a*/ 	.byte	0x3f
	.zero		1


	//   ....[43]....
        /*0e6c*/ 	.word	0x0000c8d0
        /*0e70*/ 	.word	0x000000d1
        /*0e74*/ 	.word	0x00028c30
        /*0e78*/ 	.short	0x010a
        /*0e7a*/ 	.byte	0x3f
	.zero		1


	//   ....[44]....
        /*0e7c*/ 	.word	0x0000c940
        /*0e80*/ 	.word	0x000000d1
        /*0e84*/ 	.word	0x00028c30
        /*0e88*/ 	.short	0x010a
        /*0e8a*/ 	.byte	0x3f
	.zero		1


	//   ....[45]....
        /*0e8c*/ 	.word	0x0000d680
        /*0e90*/ 	.word	0x0000000f
        /*0e94*/ 	.word	0x00000000
        /*0e98*/ 	.short	0x0101
        /*0e9a*/ 	.byte	0x3f
	.zero		1


	//   ....[46]....
        /*0e9c*/ 	.word	0x0000e800
        /*0ea0*/ 	.word	0x000000d1
        /*0ea4*/ 	.word	0x00028c50
        /*0ea8*/ 	.short	0x010a
        /*0eaa*/ 	.byte	0x3f
	.zero		1


	//   ....[47]....
        /*0eac*/ 	.word	0x0000e850
        /*0eb0*/ 	.word	0x000000d1
        /*0eb4*/ 	.word	0x00028c50
        /*0eb8*/ 	.short	0x010a
        /*0eba*/ 	.byte	0x3f
	.zero		1


	//   ....[48]....
        /*0ebc*/ 	.word	0x0000eb70
        /*0ec0*/ 	.word	0x000000d1
        /*0ec4*/ 	.word	0x00000000
        /*0ec8*/ 	.short	0x0101
        /*0eca*/ 	.byte	0x3f
	.zero		1


	//   ....[49]....
        /*0ecc*/ 	.word	0x0000eca0
        /*0ed0*/ 	.word	0x00000015
        /*0ed4*/ 	.word	0x00028c30
        /*0ed8*/ 	.short	0x010a
        /*0eda*/ 	.byte	0x3f
	.zero		1


	//   ....[50]....
        /*0edc*/ 	.word	0x0000ed10
        /*0ee0*/ 	.word	0x00000015
        /*0ee4*/ 	.word	0x00028c30
        /*0ee8*/ 	.short	0x010a
        /*0eea*/ 	.byte	0x3f
	.zero		1


	//   ....[51]....
        /*0eec*/ 	.word	0x0000f790
        /*0ef0*/ 	.word	0x00000014
        /*0ef4*/ 	.word	0x00000000
        /*0ef8*/ 	.short	0x0101
        /*0efa*/ 	.byte	0x3f
	.zero		1


	//   ....[52]....
        /*0efc*/ 	.word	0x00010680
        /*0f00*/ 	.word	0x00000015
        /*0f04*/ 	.word	0x00028c50
        /*0f08*/ 	.short	0x010a
        /*0f0a*/ 	.byte	0x3f
	.zero		1


	//   ....[53]....
        /*0f0c*/ 	.word	0x000106d0
        /*0f10*/ 	.word	0x00000015
        /*0f14*/ 	.word	0x00028c50
        /*0f18*/ 	.short	0x010a
        /*0f1a*/ 	.byte	0x3f
	.zero		1


	//   ....[54]....
        /*0f1c*/ 	.word	0x000109f0
        /*0f20*/ 	.word	0x00000015
        /*0f24*/ 	.word	0x00000000
        /*0f28*/ 	.short	0x0101
        /*0f2a*/ 	.byte	0x3f
	.zero		1


	//   ....[55]....
        /*0f2c*/ 	.word	0x000132e0
        /*0f30*/ 	.word	0x00000000
        /*0f34*/ 	.word	0x00000000
        /*0f38*/ 	.short	0x0101
        /*0f3a*/ 	.byte	0x3f
	.zero		1


	//   ....[56]....
        /*0f3c*/ 	.word	0x00013fc0
        /*0f40*/ 	.word	0x00000008
        /*0f44*/ 	.word	0x00000000
        /*0f48*/ 	.short	0x0101
        /*0f4a*/ 	.byte	0x3f
	.zero		1


	//   ....[57]....
        /*0f4c*/ 	.word	0x00018130
        /*0f50*/ 	.word	0x00000011
        /*0f54*/ 	.word	0x00028c20
        /*0f58*/ 	.short	0x010a
        /*0f5a*/ 	.byte	0x3f
	.zero		1


	//   ....[58]....
        /*0f5c*/ 	.word	0x000181c0
        /*0f60*/ 	.word	0x00000003
        /*0f64*/ 	.word	0x00028ca0
        /*0f68*/ 	.short	0x010a
        /*0f6a*/ 	.byte	0x3f
	.zero		1


	//   ....[59]....
        /*0f6c*/ 	.word	0x00018410
        /*0f70*/ 	.word	0x00000003
        /*0f74*/ 	.word	0x00028cc0
        /*0f78*/ 	.short	0x010a
        /*0f7a*/ 	.byte	0x3f
	.zero		1


	//   ....[60]....
        /*0f7c*/ 	.word	0x00018de0
        /*0f80*/ 	.word	0x00000009
        /*0f84*/ 	.word	0x00028ca0
        /*0f88*/ 	.short	0x010a
        /*0f8a*/ 	.byte	0x3f
	.zero		1


	//   ....[61]....
        /*0f8c*/ 	.word	0x00019020
        /*0f90*/ 	.word	0x00000009
        /*0f94*/ 	.word	0x00028cc0
        /*0f98*/ 	.short	0x010a
        /*0f9a*/ 	.byte	0x3f
	.zero		1


	//   ....[62]....
        /*0f9c*/ 	.word	0x0001a940
        /*0fa0*/ 	.word	0x0000001e
        /*0fa4*/ 	.word	0x00028c40
        /*0fa8*/ 	.short	0x010a
        /*0faa*/ 	.byte	0x3f
	.zero		1


	//   ....[63]....
        /*0fac*/ 	.word	0x0001adc0
        /*0fb0*/ 	.word	0x0000001e
        /*0fb4*/ 	.word	0x00028c30
        /*0fb8*/ 	.short	0x0107
        /*0fba*/ 	.byte	0x3f
	.zero		1


	//   ....[64]....
        /*0fbc*/ 	.word	0x0001ae90
        /*0fc0*/ 	.word	0x0000001e
        /*0fc4*/ 	.word	0x00028c30
        /*0fc8*/ 	.short	0x0101
        /*0fca*/ 	.byte	0x3f
	.zero		1


	//   ....[65]....
        /*0fcc*/ 	.word	0x0001b770
        /*0fd0*/ 	.word	0x00000011
        /*0fd4*/ 	.word	0x00028c00
        /*0fd8*/ 	.short	0x0107
        /*0fda*/ 	.byte	0x3f
	.zero		1


	//   ....[66]....
        /*0fdc*/ 	.word	0x0001b860
        /*0fe0*/ 	.word	0x00000011
        /*0fe4*/ 	.word	0x00028c00
        /*0fe8*/ 	.short	0x0101
        /*0fea*/ 	.byte	0x3f
	.zero		1


	//   ....[67]....
        /*0fec*/ 	.word	0x0001b880
        /*0ff0*/ 	.word	0x00000011
        /*0ff4*/ 	.word	0x00028c20
        /*0ff8*/ 	.short	0x010a
        /*0ffa*/ 	.byte	0x3f
	.zero		1


	//   ....[68]....
        /*0ffc*/ 	.word	0x0001b910
        /*1000*/ 	.word	0x0000001e
        /*1004*/ 	.word	0x00028c60
        /*1008*/ 	.short	0x010a
        /*100a*/ 	.byte	0x3f
	.zero		1


	//   ....[69]....
        /*100c*/ 	.word	0x0001c220
        /*1010*/ 	.word	0x0000001e
        /*1014*/ 	.word	0x00028c50
        /*1018*/ 	.short	0x0107
        /*101a*/ 	.byte	0x3f
	.zero		1


	//   ....[70]....
        /*101c*/ 	.word	0x0001c2f0
        /*1020*/ 	.word	0x0000001e
        /*1024*/ 	.word	0x00028c50
        /*1028*/ 	.short	0x0101
        /*102a*/ 	.byte	0x3f
	.zero		1


	//   ....[71]....
        /*102c*/ 	.word	0x0001c680
        /*1030*/ 	.word	0x00000006
        /*1034*/ 	.word	0x00028c40
        /*1038*/ 	.short	0x010a
        /*103a*/ 	.byte	0x3f
	.zero		1


	//   ....[72]....
        /*103c*/ 	.word	0x0001c9a0
        /*1040*/ 	.word	0x00000006
        /*1044*/ 	.word	0x00028c30
        /*1048*/ 	.short	0x0107
        /*104a*/ 	.byte	0x3f
	.zero		1


	//   ....[73]....
        /*104c*/ 	.word	0x0001ca60
        /*1050*/ 	.word	0x00000006
        /*1054*/ 	.word	0x00028c30
        /*1058*/ 	.short	0x0101
        /*105a*/ 	.byte	0x3f
	.zero		1


	//   ....[74]....
        /*105c*/ 	.word	0x0001ca90
        /*1060*/ 	.word	0x00000006
        /*1064*/ 	.word	0x00028c60
        /*1068*/ 	.short	0x010a
        /*106a*/ 	.byte	0x3f
	.zero		1


	//   ....[75]....
        /*106c*/ 	.word	0x0001d140
        /*1070*/ 	.word	0x00000006
        /*1074*/ 	.word	0x00028c50
        /*1078*/ 	.short	0x0107
        /*107a*/ 	.byte	0x3f
	.zero		1


	//   ....[76]....
        /*107c*/ 	.word	0x0001d200
        /*1080*/ 	.word	0x00000006
        /*1084*/ 	.word	0x00028c50
        /*1088*/ 	.short	0x0101
        /*108a*/ 	.byte	0x3f
	.zero		1


	//   ....[77]....
        /*108c*/ 	.word	0x0001e4a0
        /*1090*/ 	.word	0x00000007
        /*1094*/ 	.word	0x00028c20
        /*1098*/ 	.short	0x010a
        /*109a*/ 	.byte	0x3f
	.zero		1


	//   ....[78]....
        /*109c*/ 	.word	0x0001e610
        /*10a0*/ 	.word	0x00000005
        /*10a4*/ 	.word	0x00028c40
        /*10a8*/ 	.short	0x010a
        /*10aa*/ 	.byte	0x3f
	.zero		1


	//   ....[79]....
        /*10ac*/ 	.word	0x0001e6b0
        /*10b0*/ 	.word	0x00000003
        /*10b4*/ 	.word	0x00028c40
        /*10b8*/ 	.short	0x010a
        /*10ba*/ 	.byte	0x3f
	.zero		1


	//   ....[80]....
        /*10bc*/ 	.word	0x0001e6f0
        /*10c0*/ 	.word	0x00000005
        /*10c4*/ 	.word	0x00028c60
        /*10c8*/ 	.short	0x010a
        /*10ca*/ 	.byte	0x3f
	.zero		1


	//   ....[81]....
        /*10cc*/ 	.word	0x0001e730
        /*10d0*/ 	.word	0x00000003
        /*10d4*/ 	.word	0x00028c60
        /*10d8*/ 	.short	0x010a
        /*10da*/ 	.byte	0x3f
	.zero		1


	//   ....[82]....
        /*10dc*/ 	.word	0x0001e790
        /*10e0*/ 	.word	0x0000003d
        /*10e4*/ 	.word	0x00028c90
        /*10e8*/ 	.short	0x010a
        /*10ea*/ 	.byte	0x3f
	.zero		1


	//   ....[83]....
        /*10ec*/ 	.word	0x0001e910
        /*10f0*/ 	.word	0x0000003d
        /*10f4*/ 	.word	0x00028c90
        /*10f8*/ 	.short	0x010a
        /*10fa*/ 	.byte	0x3f
	.zero		1


	//   ....[84]....
        /*10fc*/ 	.word	0x0001ea90
        /*1100*/ 	.word	0x0000003d
        /*1104*/ 	.word	0x00028c90
        /*1108*/ 	.short	0x010a
        /*110a*/ 	.byte	0x3f
	.zero		1


	//   ....[85]....
        /*110c*/ 	.word	0x0001ebf0
        /*1110*/ 	.word	0x0000003d
        /*1114*/ 	.word	0x00028cb0
        /*1118*/ 	.short	0x010a
        /*111a*/ 	.byte	0x3f
	.zero		1


	//   ....[86]....
        /*111c*/ 	.word	0x0001ec40
        /*1120*/ 	.word	0x0000000c
        /*1124*/ 	.word	0x00028c50
        /*1128*/ 	.short	0x010a
        /*112a*/ 	.byte	0x3f
	.zero		1


	//   ....[87]....
        /*112c*/ 	.word	0x0001ec90
        /*1130*/ 	.word	0x00000015
        /*1134*/ 	.word	0x00028c50
        /*1138*/ 	.short	0x010a
        /*113a*/ 	.byte	0x3f
	.zero		1


	//   ....[88]....
        /*113c*/ 	.word	0x0001f080
        /*1140*/ 	.word	0x00000002
        /*1144*/ 	.word	0x00028c00
        /*1148*/ 	.short	0x010a
        /*114a*/ 	.byte	0x3f
	.zero		1


	//   ....[89]....
        /*114c*/ 	.word	0x0001f650
        /*1150*/ 	.word	0x00000002
        /*1154*/ 	.word	0x00028c00
        /*1158*/ 	.short	0x010a
        /*115a*/ 	.byte	0x3f
	.zero		1


	//   ....[90]....
        /*115c*/ 	.word	0x0001f6a0
        /*1160*/ 	.word	0x00000015
        /*1164*/ 	.word	0x00028c30
        /*1168*/ 	.short	0x010a
        /*116a*/ 	.byte	0x3f
	.zero		1


	//   ....[91]....
        /*116c*/ 	.word	0x0001f6f0
        /*1170*/ 	.word	0x00000015
        /*1174*/ 	.word	0x00028c50
        /*1178*/ 	.short	0x010a
        /*117a*/ 	.byte	0x3f
	.zero		1


	//   ....[92]....
        /*117c*/ 	.word	0x0001f740
        /*1180*/ 	.word	0x000000d1
        /*1184*/ 	.word	0x00028c30
        /*1188*/ 	.short	0x010a
        /*118a*/ 	.byte	0x3f
	.zero		1


	//   ....[93]....
        /*118c*/ 	.word	0x0001f790
        /*1190*/ 	.word	0x000000d1
        /*1194*/ 	.word	0x00028c50
        /*1198*/ 	.short	0x010a
        /*119a*/ 	.byte	0x3f
	.zero		1


	//   ....[94]....
        /*119c*/ 	.word	0x0001f7e0
        /*11a0*/ 	.word	0x00000015
        /*11a4*/ 	.word	0x00028c30
        /*11a8*/ 	.short	0x010a
        /*11aa*/ 	.byte	0x3f
	.zero		1


	//   ....[95]....
        /*11ac*/ 	.word	0x0001f830
        /*11b0*/ 	.word	0x00000015
        /*11b4*/ 	.word	0x00028c50
        /*11b8*/ 	.short	0x010a
        /*11ba*/ 	.byte	0x3f
	.zero		1


	//   ....[96]....
        /*11bc*/ 	.word	0x0001f9d0
        /*11c0*/ 	.word	0x00000011
        /*11c4*/ 	.word	0x00028c20
        /*11c8*/ 	.short	0x010a
        /*11ca*/ 	.byte	0x3f
	.zero		1


	//   ....[97]....
        /*11cc*/ 	.word	0x0001fa20
        /*11d0*/ 	.word	0x00000003
        /*11d4*/ 	.word	0x00028ca0
        /*11d8*/ 	.short	0x010a
        /*11da*/ 	.byte	0x3f
	.zero		1


	//   ....[98]....
        /*11dc*/ 	.word	0x0001fa70
        /*11e0*/ 	.word	0x00000003
        /*11e4*/ 	.word	0x00028cc0
        /*11e8*/ 	.short	0x010a
        /*11ea*/ 	.byte	0x3f
	.zero		1


	//   ....[99]....
        /*11ec*/ 	.word	0x0001fac0
        /*11f0*/ 	.word	0x00000009
        /*11f4*/ 	.word	0x00028ca0
        /*11f8*/ 	.short	0x010a
        /*11fa*/ 	.byte	0x3f
	.zero		1


	//   ....[100]....
        /*11fc*/ 	.word	0x0001fb10
        /*1200*/ 	.word	0x00000009
        /*1204*/ 	.word	0x00028cc0
        /*1208*/ 	.short	0x010a
        /*120a*/ 	.byte	0x3f
	.zero		1


	//   ....[101]....
        /*120c*/ 	.word	0x0001fc30
        /*1210*/ 	.word	0x0000001e
        /*1214*/ 	.word	0x00028c40
        /*1218*/ 	.short	0x010a
        /*121a*/ 	.byte	0x3f
	.zero		1


	//   ....[102]....
        /*121c*/ 	.word	0x000206d0
        /*1220*/ 	.word	0x00000011
        /*1224*/ 	.word	0x00028c20
        /*1228*/ 	.short	0x010a
        /*122a*/ 	.byte	0x3f
	.zero		1


	//   ....[103]....
        /*122c*/ 	.word	0x00020720
        /*1230*/ 	.word	0x0000001e
        /*1234*/ 	.word	0x00028c60
        /*1238*/ 	.short	0x010a
        /*123a*/ 	.byte	0x3f
	.zero		1


	//   ....[104]....
        /*123c*/ 	.word	0x00021020
        /*1240*/ 	.word	0x00000006
        /*1244*/ 	.word	0x00028c40
        /*1248*/ 	.short	0x010a
        /*124a*/ 	.byte	0x3f
	.zero		1


	//   ....[105]....
        /*124c*/ 	.word	0x000214e0
        /*1250*/ 	.word	0x00000006
        /*1254*/ 	.word	0x00028c60
        /*1258*/ 	.short	0x010a
        /*125a*/ 	.byte	0x3f
	.zero		1


	//   ....[106]....
        /*125c*/ 	.word	0x00022680
        /*1260*/ 	.word	0x00000007
        /*1264*/ 	.word	0x00028c20
        /*1268*/ 	.short	0x010a
        /*126a*/ 	.byte	0x3f
	.zero		1


	//   ....[107]....
        /*126c*/ 	.word	0x00022820
        /*1270*/ 	.word	0x00000005
        /*1274*/ 	.word	0x00028c40
        /*1278*/ 	.short	0x010a
        /*127a*/ 	.byte	0x3f
	.zero		1


	//   ....[108]....
        /*127c*/ 	.word	0x00022870
        /*1280*/ 	.word	0x00000003
        /*1284*/ 	.word	0x00028c40
        /*1288*/ 	.short	0x010a
        /*128a*/ 	.byte	0x3f
	.zero		1


	//   ....[109]....
        /*128c*/ 	.word	0x000228c0
        /*1290*/ 	.word	0x00000005
        /*1294*/ 	.word	0x00028c60
        /*1298*/ 	.short	0x010a
        /*129a*/ 	.byte	0x3f
	.zero		1


	//----- nvinfo : EIATTR_NUM_MBARRIERS
	.align		4
.L_1028:
        /*129c*/ 	.byte	0x03, 0x38
        /*129e*/ 	.short	0x0016


	//----- nvinfo : EIATTR_EXIT_INSTR_OFFSETS
	.align		4
        /*12a0*/ 	.byte	0x04, 0x1c
        /*12a2*/ 	.short	(.L_1030 - .L_1029)


	//   ....[0]....
.L_1029:
        /*12a4*/ 	.word	0x0001e780


	//----- nvinfo : EIATTR_MAX_THREADS
	.align		4
.L_1030:
        /*12a8*/ 	.byte	0x04, 0x05
        /*12aa*/ 	.short	(.L_1032 - .L_1031)
.L_1031:
        /*12ac*/ 	.word	0x00000180
        /*12b0*/ 	.word	0x00000001
        /*12b4*/ 	.word	0x00000001


	//----- nvinfo : EIATTR_CRS_STACK_SIZE
	.align		4
.L_1032:
        /*12b8*/ 	.byte	0x04, 0x1e
        /*12ba*/ 	.short	(.L_1034 - .L_1033)
.L_1033:
        /*12bc*/ 	.word	0x00000000


	//----- nvinfo : EIATTR_CBANK_PARAM_SIZE
	.align		4
.L_1034:
        /*12c0*/ 	.byte	0x03, 0x19
        /*12c2*/ 	.short	0x0af0


	//----- nvinfo : EIATTR_PARAM_CBANK
	.align		4
        /*12c4*/ 	.byte	0x04, 0x0a
        /*12c6*/ 	.short	(.L_1036 - .L_1035)
	.align		4
.L_1035:
        /*12c8*/ 	.word	index@(.nv.constant0._ZN7cutlass13device_kernelIN5flash11enable_sm90INS1_16FlashAttnFwdSm90INS1_25CollectiveMainloopFwdSm90ILi2EN4cute5tupleIJNS5_1CILi1EEES8_S8_EEENS6_IJNS7_ILi64EEESA_SA_EEELi512ENS_6half_tEfNS_4arch4Sm90ELb1ELb0ELb1ELb1ELb1ELb1ELb0ELb0ELb0ELb1ELb1ELb0EEENS1_21CollectiveEpilogueFwdINS6_IJSA_NS7_ILi512EEESA_EEES9_SC_SE_Li256ELb1ELb1ELb1ELb0EEENS1_36VarlenDynamicPersistentTileSchedulerILi64ELi64ELi256ELi128ELb1ELb1ELb1ELb1ELb1ELb1EEEEEEEEEvNT_6ParamsE)
        /*12cc*/ 	.short	0x0210
        /*12ce*/ 	.short	0x0af0


	//----- nvinfo : EIATTR_SW_WAR
	.align		4
.L_1036:
        /*12d0*/ 	.byte	0x04, 0x36
        /*12d2*/ 	.short	(.L_1038 - .L_1037)
.L_1037:
        /*12d4*/ 	.word	0x00000008
.L_1038:


//--------------------- .nv.info._ZN7cutlass13device_kernelIN5flash11enable_sm90INS1_16FlashAttnFwdSm90INS1_25CollectiveMainloopFwdSm90ILi2EN4cute5tupleIJNS5_1CILi1EEES8_S8_EEENS6_IJNS7_ILi64EEESA_SA_EEELi512ENS_6half_tEfNS_4arch4Sm90ELb1ELb0ELb1ELb1ELb1ELb0ELb1ELb0ELb0ELb1ELb1ELb0EEENS1_21CollectiveEpilogueFwdINS6_IJSA_NS7_ILi512EEESA_EEES9_SC_SE_Li256ELb1ELb1ELb1ELb0EEENS1_36VarlenDynamicPersistentTileSchedulerILi64ELi64ELi256ELi128ELb1ELb1ELb1ELb1ELb1ELb1EEEEEEEEEvNT_6ParamsE --------------------------
	.section	.nv.info._ZN7cutlass13device_kernelIN5flash11enable_sm90INS1_16FlashAttnFwdSm90INS1_25CollectiveMainloopFwdSm90ILi2EN4cute5tupleIJNS5_1CILi1EEES8_S8_EEENS6_IJNS7_ILi64EEESA_SA_EEELi512ENS_6half_tEfNS_4arch4Sm90ELb1ELb0ELb1ELb1ELb1ELb0ELb1ELb0ELb0ELb1ELb1ELb0EEENS1_21CollectiveEpilogueFwdINS6_IJSA_NS7_ILi512EEESA_EEES9_SC_SE_Li256ELb1ELb1ELb1ELb0EEENS1_36VarlenDynamicPersistentTileSchedulerILi64ELi64ELi256ELi128ELb1ELb1ELb1ELb1ELb1ELb1EEEEEEEEEvNT_6ParamsE,"",@"SHT_CUDA_INFO"
	.sectionflags	@""
	.align	4


	//----- nvinfo : EIATTR_CUDA_API_VERSION
	.align		4
        /*0000*/ 	.byte	0x04, 0x37
        /*0002*/ 	.short	(.L_1040 - .L_1039)
.L_1039:
        /*0004*/ 	.word	0x00000082


	//----- nvinfo : EIATTR_KPARAM_INFO
	.align		4
.L_1040:
        /*0008*/ 	.byte	0x04, 0x17
        /*000a*/ 	.short	(.L_1042 - .L_1041)
.L_1041:
        /*000c*/ 	.word	0x00000000
        /*0010*/ 	.short	0x0000
        /*0012*/ 	.short	0x0070
        /*0014*/ 	.byte	0x00, 0xf0, 0x01, 0x2e


	//----- nvinfo : EIATTR_SPARSE_MMA_MASK
	.align		4
.L_1042:
        /*0018*/ 	.byte	0x03, 0x50
        /*001a*/ 	.short	0x0000


	//----- nvinfo : EIATTR_MAXREG_COUNT
	.align		4
        /*001c*/ 	.byte	0x03, 0x1b
        /*001e*/ 	.short	0x00a8


	//----- nvinfo : EIATTR_NUM_BARRIERS
	.align		4
        /*0020*/ 	.byte	0x02, 0x4c
        /*0022*/ 	.byte	0x10
	.zero		1


	//----- nvinfo : EIATTR_EXTERNS
	.align		4
        /*0024*/ 	.byte	0x04, 0x0f
        /*0026*/ 	.short	(.L_1044 - .L_1043)


	//   ....[0]....
	.align		4
.L_1043:
        /*0028*/ 	.word	index@(__assertfail)


	//----- nvinfo : EIATTR_ANNOTATIONS
	.align		4
.L_1044:
        /*002c*/ 	.byte	0x04, 0x55
        /*002e*/ 	.short	(.L_1046 - .L_1045)


	//   ....[0]....
.L_1045:
        /* <DEDUP_REMOVED lines=21> */


	//----- nvinfo : EIATTR_MERCURY_ISA_VERSION
	.align		4
.L_1046:
        /*0170*/ 	.byte	0x03, 0x5f
        /*0172*/ 	.short	0x0101


	//----- nvinfo : EIATTR_UNUSED_LOAD_BYTE_OFFSET
	.align		4
        /*0174*/ 	.byte	0x04, 0x44
        /*0176*/ 	.short	(.L_1048 - .L_1047)


	//   ....[0]....
.L_1047:
        /*0178*/ 	.word	0x00000960
        /*017c*/ 	.word	0x0000fff0


	//   ....[1]....
        /*0180*/ 	.word	0x0000e5d0
        /*0184*/ 	.word	0x0000fff0


	//----- nvinfo : EIATTR_INT_WARP_WIDE_INSTR_OFFSETS
	.align		4
.L_1048:
        /*0188*/ 	.byte	0x04, 0x31
        /*018a*/ 	.short	(.L_1050 - .L_1049)


	//   ....[0]....
.L_1049:
        /*018c*/ 	.word	0x000000c0


	//   ....[1]....
        /*0190*/ 	.word	0x000000d0


	//   ....[2]....
        /*0194*/ 	.word	0x000000e0


	//   ....[3]....
        /*0198*/ 	.word	0x00000180


	//   ....[4]....
        /*019c*/ 	.word	0x00014830


	//   ....[5]....
        /*01a0*/ 	.word	0x000148c0


	//   ....[6]....
        /*01a4*/ 	.word	0x00018b50


	//   ....[7]....
        /*01a8*/ 	.word	0x00018be0


	//----- nvinfo : EIATTR_COOP_GROUP_MASK_REGIDS
	.align		4
.L_1050:
        /*01ac*/ 	.byte	0x04, 0x29
        /*01ae*/ 	.short	(.L_1052 - .L_1051)


	//   ....[0]....
.L_1051:
        /*01b0*/ 	.word	0xffffffff


	//   ....[1]....
        /*01b4*/ 	.word	0xffffffff


	//   ....[2]....
        /*01b8*/ 	.word	0xffffffff


	//   ....[3]....
        /*01bc*/ 	.word	0xffffffff


	//   ....[4]....
        /*01c0*/ 	.word	0xffffffff


	//   ....[5]....
        /*01c4*/ 	.word	0xffffffff


	//   ....[6]....
        /*01c8*/ 	.word	0xffffffff


	//   ....[7]....
        /*01cc*/ 	.word	0xffffffff


	//   ....[8]....
        /*01d0*/ 	.word	0xffffffff


	//   ....[9]....
        /*01d4*/ 	.word	0xffffffff


	//   ....[10]....
        /*01d8*/ 	.word	0xffffffff


	//   ....[11]....
        /*01dc*/ 	.word	0xffffffff


	//   ....[12]....
        /*01e0*/ 	.word	0xffffffff


	//   ....[13]....
        /*01e4*/ 	.word	0xffffffff


	//   ....[14]....
        /*01e8*/ 	.word	0xffffffff


	//   ....[15]....
        /*01ec*/ 	.word	0xffffffff


	//   ....[16]....
        /*01f0*/ 	.word	0xffffffff


	//   ....[17]....
        /*01f4*/ 	.word	0xffffffff


	//   ....[18]....
        /*01f8*/ 	.word	0xffffffff


	//   ....[19]....
        /*01fc*/ 	.word	0xffffffff


	//   ....[20]....
        /*0200*/ 	.word	0xffffffff


	//   ....[21]....
        /*0204*/ 	.word	0xffffffff


	//   ....[22]....
        /*0208*/ 	.word	0xffffffff


	//   ....[23]....
        /*020c*/ 	.word	0xffffffff


	//   ....[24]....
        /*0210*/ 	.word	0xffffffff


	//   ....[25]....
        /*0214*/ 	.word	0xffffffff


	//   ....[26]....
        /*0218*/ 	.word	0xffffffff


	//   ....[27]....
        /*021c*/ 	.word	0xffffffff


	//   ....[28]....
        /*0220*/ 	.word	0xffffffff


	//   ....[29]....
        /*0224*/ 	.word	0xffffffff


	//   ....[30]....
        /*0228*/ 	.word	0xffffffff


	//   ....[31]....
        /*022c*/ 	.word	0xffffffff


	//   ....[32]....
        /*0230*/ 	.word	0xffffffff


	//   ....[33]....
        /*0234*/ 	.word	0xffffffff


	//   ....[34]....
        /*0238*/ 	.word	0xffffffff


	//   ....[35]....
        /*023c*/ 	.word	0xffffffff


	//   ....[36]....
        /*0240*/ 	.word	0xffffffff


	//   ....[37]....
        /*0244*/ 	.word	0xffffffff


	//   ....[38]....
        /*0248*/ 	.word	0xffffffff


	//   ....[39]....
        /*024c*/ 	.word	0xffffffff


	//   ....[40]....
        /*0250*/ 	.word	0xffffffff


	//   ....[41]....
        /*0254*/ 	.word	0xffffffff


	//   ....[42]....
        /*0258*/ 	.word	0xffffffff


	//   ....[43]....
        /*025c*/ 	.word	0xffffffff


	//   ....[44]....
        /*0260*/ 	.word	0xffffffff


	//   ....[45]....
        /*0264*/ 	.word	0xffffffff


	//   ....[46]....
        /*0268*/ 	.word	0xffffffff


	//   ....[47]....
        /*026c*/ 	.word	0xffffffff


	//   ....[48]....
        /*0270*/ 	.word	0xffffffff


	//   ....[49]....
        /*0274*/ 	.word	0xffffffff


	//   ....[50]....
        /*0278*/ 	.word	0xffffffff


	//   ....[51]....
        /*027c*/ 	.word	0xffffffff


	//   ....[52]....
        /*0280*/ 	.word	0xffffffff


	//   ....[53]....
        /*0284*/ 	.word	0xffffffff


	//   ....[54]....
        /*0288*/ 	.word	0xffffffff


	//   ....[55]....
        /*028c*/ 	.word	0xffffffff


	//   ....[56]....
        /*0290*/ 	.word	0xffffffff


	//   ....[57]....
        /*0294*/ 	.word	0xffffffff


	//   ....[58]....
        /*0298*/ 	.word	0xffffffff


	//   ....[59]....
        /*029c*/ 	.word	0xffffffff


	//   ....[60]....
        /*02a0*/ 	.word	0xffffffff


	//   ....[61]....
        /*02a4*/ 	.word	0xffffffff


	//   ....[62]....
        /*02a8*/ 	.word	0xffffffff


	//   ....[63]....
        /*02ac*/ 	.word	0xffffffff


	//   ....[64]....
        /*02b0*/ 	.word	0xffffffff


	//   ....[65]....
        /*02b4*/ 	.word	0xffffffff


	//   ....[66]....
        /*02b8*/ 	.word	0xffffffff


	//   ....[67]....
        /*02bc*/ 	.word	0xffffffff


	//   ....[68]....
        /*02c0*/ 	.word	0xffffffff


	//   ....[69]....
        /*02c4*/ 	.word	0xffffffff


	//   ....[70]....
        /*02c8*/ 	.word	0xffffffff


	//   ....[71]....
        /*02cc*/ 	.word	0xffffffff


	//   ....[72]....
        /*02d0*/ 	.word	0xffffffff


	//   ....[73]....
        /*02d4*/ 	.word	0xffffffff


	//   ....[74]....
        /*02d8*/ 	.word	0xffffffff


	//   ....[75]....
        /*02dc*/ 	.word	0xffffffff


	//   ....[76]....
        /*02e0*/ 	.word	0xffffffff


	//   ....[77]....
        /*02e4*/ 	.word	0xffffffff


	//   ....[78]....
        /*02e8*/ 	.word	0xffffffff


	//   ....[79]....
        /*02ec*/ 	.word	0xffffffff


	//   ....[80]....
        /*02f0*/ 	.word	0xffffffff


	//   ....[81]....
        /*02f4*/ 	.word	0xffffffff


	//   ....[82]....
        /*02f8*/ 	.word	0xffffffff


	//   ....[83]....
        /*02fc*/ 	.word	0xffffffff


	//   ....[84]....
        /*0300*/ 	.word	0xffffffff


	//   ....[85]....
        /*0304*/ 	.word	0xffffffff


	//   ....[86]....
        /*0308*/ 	.word	0xffffffff


	//   ....[87]....
        /*030c*/ 	.word	0xffffffff


	//   ....[88]....
        /*0310*/ 	.word	0xffffffff


	//   ....[89]....
        /*0314*/ 	.word	0xffffffff


	//   ....[90]....
        /*0318*/ 	.word	0xffffffff


	//   ....[91]....
        /*031c*/ 	.word	0xffffffff


	//   ....[92]....
        /*0320*/ 	.word	0xffffffff


	//   ....[93]....
        /*0324*/ 	.word	0xffffffff


	//   ....[94]....
        /*0328*/ 	.word	0xffffffff


	//   ....[95]....
        /*032c*/ 	.word	0xffffffff


	//   ....[96]....
        /*0330*/ 	.word	0xffffffff


	//   ....[97]....
        /*0334*/ 	.word	0xffffffff


	//   ....[98]....
        /*0338*/ 	.word	0xffffffff


	//   ....[99]....
        /*033c*/ 	.word	0xffffffff


	//   ....[100]....
        /*0340*/ 	.word	0xffffffff


	//   ....[101]....
        /*0344*/ 	.word	0xffffffff


	//   ....[102]....
        /*0348*/ 	.word	0xffffffff


	//   ....[103]....
        /*034c*/ 	.word	0xffffffff


	//   ....[104]....
        /*0350*/ 	.word	0xffffffff


	//   ....[105]....
        /*0354*/ 	.word	0xffffffff


	//   ....[106]....
        /*0358*/ 	.word	0xffffffff


	//   ....[107]....
        /*035c*/ 	.word	0xffffffff


	//   ....[108]....
        /*0360*/ 	.word	0xffffffff


	//   ....[109]....
        /*0364*/ 	.word	0xffffffff


	//   ....[110]....
        /*0368*/ 	.word	0xffffffff


	//   ....[111]....
        /*036c*/ 	.word	0xffffffff


	//   ....[112]....
        /*0370*/ 	.word	0xffffffff


	//   ....[113]....
        /*0374*/ 	.word	0xffffffff


	//   ....[114]....
        /*0378*/ 	.word	0xffffffff


	//   ....[115]....
        /*037c*/ 	.word	0xffffffff


	//   ....[116]....
        /*0380*/ 	.word	0xffffffff


	//   ....[117]....
        /*0384*/ 	.word	0xffffffff


	//   ....[118]....
        /*0388*/ 	.word	0xffffffff


	//   ....[119]....
        /*038c*/ 	.word	0xffffffff


	//   ....[120]....
        /*0390*/ 	.word	0xffffffff


	//   ....[121]....
        /*0394*/ 	.word	0xffffffff


	//   ....[122]....
        /*0398*/ 	.word	0xffffffff


	//   ....[123]....
        /*039c*/ 	.word	0xffffffff


	//   ....[124]....
        /*03a0*/ 	.word	0xffffffff


	//   ....[125]....
        /*03a4*/ 	.word	0xffffffff


	//   ....[126]....
        /*03a8*/ 	.word	0xffffffff


	//   ....[127]....
        /*03ac*/ 	.word	0xffffffff


	//   ....[128]....
        /*03b0*/ 	.word	0xffffffff


	//   ....[129]....
        /*03b4*/ 	.word	0xffffffff


	//   ....[130]....
        /*03b8*/ 	.word	0xffffffff


	//   ....[131]....
        /*03bc*/ 	.word	0xffffffff


	//   ....[132]....
        /*03c0*/ 	.word	0xffffffff


	//   ....[133]....
        /*03c4*/ 	.word	0xffffffff


	//   ....[134]....
        /*03c8*/ 	.word	0xffffffff


	//   ....[135]....
        /*03cc*/ 	.word	0x0500000f


	//   ....[136]....
        /*03d0*/ 	.word	0x0500000f


	//   ....[137]....
        /*03d4*/ 	.word	0x0500000f


	//   ....[138]....
        /*03d8*/ 	.word	0x0500000f


	//   ....[139]....
        /*03dc*/ 	.word	0x0500000f


	//   ....[140]....
        /*03e0*/ 	.word	0x0500000f


	//   ....[141]....
        /*03e4*/ 	.word	0x0500000f


	//   ....[142]....
        /*03e8*/ 	.word	0x0500000f


	//   ....[143]....
        /*03ec*/ 	.word	0x0500000f


	//   ....[144]....
        /*03f0*/ 	.word	0x0500000f


	//   ....[145]....
        /*03f4*/ 	.word	0x0500000f


	//   ....[146]....
        /*03f8*/ 	.word	0x0500000f


	//   ....[147]....
        /*03fc*/ 	.word	0x0500000f


	//   ....[148]....
        /*0400*/ 	.word	0x0500000f


	//   ....[149]....
        /*0404*/ 	.word	0x0500000f


	//   ....[150]....
        /*0408*/ 	.word	0x0500000f


	//   ....[151]....
        /*040c*/ 	.word	0x0500000f


	//   ....[152]....
        /*0410*/ 	.word	0x0500000f


	//   ....[153]....
        /*0414*/ 	.word	0x0500000f


	//   ....[154]....
        /*0418*/ 	.word	0x0500000f


	//   ....[155]....
        /*041c*/ 	.word	0x0500000f


	//   ....[156]....
        /*0420*/ 	.word	0x0500000f


	//   ....[157]....
        /*0424*/ 	.word	0x0500000f


	//   ....[158]....
        /*0428*/ 	.word	0x0500000f


	//   ....[159]....
        /*042c*/ 	.word	0x0500000f


	//   ....[160]....
        /*0430*/ 	.word	0x0500000f


	//   ....[161]....
        /*0434*/ 	.word	0x0500000f


	//   ....[162]....
        /*0438*/ 	.word	0x0500000f


	//   ....[163]....
        /*043c*/ 	.word	0x0500000f


	//   ....[164]....
        /*0440*/ 	.word	0x0500000f


	//   ....[165]....
        /*0444*/ 	.word	0x0500000f


	//   ....[166]....
        /*0448*/ 	.word	0x0500000f


	//   ....[167]....
        /*044c*/ 	.word	0x0500000f


	//   ....[168]....
        /*0450*/ 	.word	0x0500000f


	//   ....[169]....
        /*0454*/ 	.word	0x0500000f


	//   ....[170]....
        /*0458*/ 	.word	0x0500000f


	//   ....[171]....
        /*045c*/ 	.word	0x0500000f


	//   ....[172]....
        /*0460*/ 	.word	0x0500000f


	//   ....[173]....
        /*0464*/ 	.word	0x0500000f


	//   ....[174]....
        /*0468*/ 	.word	0x0500000f


	//   ....[175]....
        /*046c*/ 	.word	0x0500000f


	//   ....[176]....
        /*0470*/ 	.word	0x0500000f


	//   ....[177]....
        /*0474*/ 	.word	0x0500000f


	//   ....[178]....
        /*0478*/ 	.word	0x0500000f


	//   ....[179]....
        /*047c*/ 	.word	0x0500000f


	//   ....[180]....
        /*0480*/ 	.word	0x0500000f


	//   ....[181]....
        /*0484*/ 	.word	0x0500000f


	//   ....[182]....
        /*0488*/ 	.word	0x0500000f


	//   ....[183]....
        /*048c*/ 	.word	0x0500000f


	//   ....[184]....
        /*0490*/ 	.word	0x0500000f


	//   ....[185]....
        /*0494*/ 	.word	0x0500000f


	//   ....[186]....
        /*0498*/ 	.word	0x0500000f


	//   ....[187]....
        /*049c*/ 	.word	0x0500000f


	//   ....[188]....
        /*04a0*/ 	.word	0x0500000f


	//   ....[189]....
        /*04a4*/ 	.word	0x0500000f


	//   ....[190]....
        /*04a8*/ 	.word	0x0500000f


	//   ....[191]....
        /*04ac*/ 	.word	0x0500000f


	//   ....[192]....
        /*04b0*/ 	.word	0x0500000f


	//   ....[193]....
        /*04b4*/ 	.word	0x0500000f


	//   ....[194]....
        /*04b8*/ 	.word	0x0500000f


	//   ....[195]....
        /*04bc*/ 	.word	0x0500000f


	//   ....[196]....
        /*04c0*/ 	.word	0x0500000f


	//   ....[197]....
        /*04c4*/ 	.word	0x0500000f


	//   ....[198]....
        /*04c8*/ 	.word	0x0500000f


	//   ....[199]....
        /*04cc*/ 	.word	0x0500000f


	//   ....[200]....
        /*04d0*/ 	.word	0x0500000f


	//   ....[201]....
        /*04d4*/ 	.word	0x0500000f


	//   ....[202]....
        /*04d8*/ 	.word	0x0500000f


	//----- nvinfo : EIATTR_COOP_GROUP_INSTR_OFFSETS
	.align		4
.L_1052:
        /*04dc*/ 	.byte	0x04, 0x28
        /*04de*/ 	.short	(.L_1054 - .L_1053)


	//   ....[0]....
.L_1053:
        /*04e0*/ 	.word	0x00000080


	//   ....[1]....
        /*04e4*/ 	.word	0x00000090


	//   ....[2]....
        /*04e8*/ 	.word	0x000002b0


	//   ....[3]....
        /*04ec*/ 	.word	0x00000410


	//   ....[4]....
        /*04f0*/ 	.word	0x00000530


	//   ....[5]....
        /*04f4*/ 	.word	0x00000690


	//   ....[6]....
        /*04f8*/ 	.word	0x00001fc0


	//   ....[7]....
        /*04fc*/ 	.word	0x00003fa0


	//   ....[8]....
        /*0500*/ 	.word	0x00004f60


	//   ....[9]....
        /*0504*/ 	.word	0x00005eb0


	//   ....[10]....
        /*0508*/ 	.word	0x00005ed0


	//   ....[11]....
        /*050c*/ 	.word	0x00006310


	//   ....[12]....
        /*0510*/ 	.word	0x000063e0


	//   ....[13]....
        /*0514*/ 	.word	0x00006800


	//   ....[14]....
        /*0518*/ 	.word	0x00006880


	//   ....[15]....
        /*051c*/ 	.word	0x00007080


	//   ....[16]....
        /*0520*/ 	.word	0x00007e10


	//   ....[17]....
        /*0524*/ 	.word	0x00008ca0


	//   ....[18]....
        /*0528*/ 	.word	0x00008cd0


	//   ....[19]....
        /*052c*/ 	.word	0x000092b0


	//   ....[20]....
        /*0530*/ 	.word	0x000092d0


	//   ....[21]....
        /*0534*/ 	.word	0x00009aa0


	//   ....[22]....
        /*0538*/ 	.word	0x00009c70


	//   ....[23]....
        /*053c*/ 	.word	0x0000a800


	//   ....[24]....
        /*0540*/ 	.word	0x0000b510


	//   ....[25]....
        /*0544*/ 	.word	0x0000c470


	//   ....[26]....
        /*0548*/ 	.word	0x0000c4a0


	//   ....[27]....
        /*054c*/ 	.word	0x0000cd90


	//   ....[28]....
        /*0550*/ 	.word	0x0000ce30


	//   ....[29]....
        /*0554*/ 	.word	0x0000d9f0


	//   ....[30]....
        /*0558*/ 	.word	0x0000dad0


	//   ....[31]....
        /*055c*/ 	.word	0x0000db30


	//   ....[32]....
        /*0560*/ 	.word	0x0000db50


	//   ....[33]....
        /*0564*/ 	.word	0x0000db80


	//   ....[34]....
        /*0568*/ 	.word	0x0000f330


	//   ....[35]....
        /*056c*/ 	.word	0x0000f680


	//   ....[36]....
        /*0570*/ 	.word	0x0000f690


	//   ....[37]....
        /*0574*/ 	.word	0x0000f6c0


	//   ....[38]....
        /*0578*/ 	.word	0x0000f6d0


	//   ....[39]....
        /*057c*/ 	.word	0x00010300


	//   ....[40]....
        /*0580*/ 	.word	0x00010340


	//   ....[41]....
        /*0584*/ 	.word	0x000105f0


	//   ....[42]....
        /*0588*/ 	.word	0x00010610


	//   ....[43]....
        /*058c*/ 	.word	0x00010d50


	//   ....[44]....
        /*0590*/ 	.word	0x00010da0


	//   ....[45]....
        /*0594*/ 	.word	0x00011660


	//   ....[46]....
        /*0598*/ 	.word	0x00011680


	//   ....[47]....
        /*059c*/ 	.word	0x00012930


	//   ....[48]....
        /*05a0*/ 	.word	0x00012970


	//   ....[49]....
        /*05a4*/ 	.word	0x00012bb0


	//   ....[50]....
        /*05a8*/ 	.word	0x00012bd0


	//   ....[51]....
        /*05ac*/ 	.word	0x00012e90


	//   ....[52]....
        /*05b0*/ 	.word	0x00013080


	//   ....[53]....
        /*05b4*/ 	.word	0x000130b0


	//   ....[54]....
        /*05b8*/ 	.word	0x000130e0


	//   ....[55]....
        /*05bc*/ 	.word	0x00013110


	//   ....[56]....
        /*05c0*/ 	.word	0x00013140


	//   ....[57]....
        /*05c4*/ 	.word	0x00013170


	//   ....[58]....
        /*05c8*/ 	.word	0x000132e0


	//   ....[59]....
        /*05cc*/ 	.word	0x00013310


	//   ....[60]....
        /*05d0*/ 	.word	0x00013340


	//   ....[61]....
        /*05d4*/ 	.word	0x00013370


	//   ....[62]....
        /*05d8*/ 	.word	0x000133a0


	//   ....[63]....
        /*05dc*/ 	.word	0x000133d0


	//   ....[64]....
        /*05e0*/ 	.word	0x00013460


	//   ....[65]....
        /*05e4*/ 	.word	0x00013490


	//   ....[66]....
        /*05e8*/ 	.word	0x000134a0


	//   ....[67]....
        /*05ec*/ 	.word	0x000134e0


	//   ....[68]....
        /*05f0*/ 	.word	0x00015620


	//   ....[69]....
        /*05f4*/ 	.word	0x00015640


	//   ....[70]....
        /*05f8*/ 	.word	0x000156d0


	//   ....[71]....
        /*05fc*/ 	.word	0x000156f0


	//   ....[72]....
        /*0600*/ 	.word	0x00015770


	//   ....[73]....
        /*0604*/ 	.word	0x00015790


	//   ....[74]....
        /*0608*/ 	.word	0x000157a0


	//   ....[75]....
        /*060c*/ 	.word	0x000157b0


	//   ....[76]....
        /*0610*/ 	.word	0x00015f30


	//   ....[77]....
        /*0614*/ 	.word	0x00015f60


	//   ....[78]....
        /*0618*/ 	.word	0x00016020


	//   ....[79]....
        /*061c*/ 	.word	0x00016040


	//   ....[80]....
        /*0620*/ 	.word	0x000160e0


	//   ....[81]....
        /*0624*/ 	.word	0x00016100


	//   ....[82]....
        /*0628*/ 	.word	0x00016110


	//   ....[83]....
        /*062c*/ 	.word	0x00016190


	//   ....[84]....
        /*0630*/ 	.word	0x000169f0


	//   ....[85]....
        /*0634*/ 	.word	0x00016a10


	//   ....[86]....
        /*0638*/ 	.word	0x00016bb0


	//   ....[87]....
        /*063c*/ 	.word	0x00016be0


	//   ....[88]....
        /*0640*/ 	.word	0x00016cf0


	//   ....[89]....
        /*0644*/ 	.word	0x00016d00


	//   ....[90]....
        /*0648*/ 	.word	0x00016d30


	//   ....[91]....
        /*064c*/ 	.word	0x00016d40


	//   ....[92]....
        /*0650*/ 	.word	0x00017350


	//   ....[93]....
        /*0654*/ 	.word	0x00017380


	//   ....[94]....
        /*0658*/ 	.word	0x00017570


	//   ....[95]....
        /*065c*/ 	.word	0x000175b0


	//   ....[96]....
        /*0660*/ 	.word	0x000175c0


	//   ....[97]....
        /*0664*/ 	.word	0x000175d0


	//   ....[98]....
        /*0668*/ 	.word	0x00017720


	//   ....[99]....
        /*066c*/ 	.word	0x00017870


	//   ....[100]....
        /*0670*/ 	.word	0x00018080


	//   ....[101]....
        /*0674*/ 	.word	0x000180a0


	//   ....[102]....
        /*0678*/ 	.word	0x000180f0


	//   ....[103]....
        /*067c*/ 	.word	0x00018100


	//   ....[104]....
        /*0680*/ 	.word	0x00018140


	//   ....[105]....
        /*0684*/ 	.word	0x00018150


	//   ....[106]....
        /*0688*/ 	.word	0x00018160


	//   ....[107]....
        /*068c*/ 	.word	0x000181a0


	//   ....[108]....
        /*0690*/ 	.word	0x000184a0


	//   ....[109]....
        /*0694*/ 	.word	0x000184e0


	//   ....[110]....
        /*0698*/ 	.word	0x00018500


	//   ....[111]....
        /*069c*/ 	.word	0x00018520


	//   ....[112]....
        /*06a0*/ 	.word	0x00018550


	//   ....[113]....
        /*06a4*/ 	.word	0x00018570


	//   ....[114]....
        /*06a8*/ 	.word	0x00018670


	//   ....[115]....
        /*06ac*/ 	.word	0x000187c0


	//   ....[116]....
        /*06b0*/ 	.word	0x00018e00


	//   ....[117]....
        /*06b4*/ 	.word	0x00018e30


	//   ....[118]....
        /*06b8*/ 	.word	0x00018e90


	//   ....[119]....
        /*06bc*/ 	.word	0x00018ec0


	//   ....[120]....
        /*06c0*/ 	.word	0x00018ef0


	//   ....[121]....
        /*06c4*/ 	.word	0x00018f20


	//   ....[122]....
        /*06c8*/ 	.word	0x00018f50


	//   ....[123]....
        /*06cc*/ 	.word	0x00018f80


	//   ....[124]....
        /*06d0*/ 	.word	0x00019120


	//   ....[125]....
        /*06d4*/ 	.word	0x00019150


	//   ....[126]....
        /*06d8*/ 	.word	0x00019180


	//   ....[127]....
        /*06dc*/ 	.word	0x000191b0


	//   ....[128]....
        /*06e0*/ 	.word	0x000191e0


	//   ....[129]....
        /*06e4*/ 	.word	0x00019210


	//   ....[130]....
        /*06e8*/ 	.word	0x000192d0


	//   ....[131]....
        /*06ec*/ 	.word	0x000192f0


	//   ....[132]....
        /*06f0*/ 	.word	0x00019310


	//   ....[133]....
        /*06f4*/ 	.word	0x00019370


	//   ....[134]....
        /*06f8*/ 	.word	0x00019d90


	//   ....[135]....
        /*06fc*/ 	.word	0x0001a320


	//   ....[136]....
        /*0700*/ 	.word	0x0001a410


	//   ....[137]....
        /*0704*/ 	.word	0x0001a4b0


	//   ....[138]....
        /*0708*/ 	.word	0x0001a510


	//   ....[139]....
        /*070c*/ 	.word	0x0001a600


	//   ....[140]....
        /*0710*/ 	.word	0x0001a670


	//   ....[141]....
        /*0714*/ 	.word	0x0001a760


	//   ....[142]....
        /*0718*/ 	.word	0x0001a7d0


	//   ....[143]....
        /*071c*/ 	.word	0x0001a870


	//   ....[144]....
        /*0720*/ 	.word	0x0001a970


	//   ....[145]....
        /*0724*/ 	.word	0x0001aa00


	//   ....[146]....
        /*0728*/ 	.word	0x0001aa60


	//   ....[147]....
        /*072c*/ 	.word	0x0001ab50


	//   ....[148]....
        /*0730*/ 	.word	0x0001abd0


	//   ....[149]....
        /*0734*/ 	.word	0x0001acd0


	//   ....[150]....
        /*0738*/ 	.word	0x0001ad40


	//   ....[151]....
        /*073c*/ 	.word	0x0001ae20


	//   ....[152]....
        /*0740*/ 	.word	0x0001b130


	//   ....[153]....
        /*0744*/ 	.word	0x0001b1f0


	//   ....[154]....
        /*0748*/ 	.word	0x0001b460


	//   ....[155]....
        /*074c*/ 	.word	0x0001b4b0


	//   ....[156]....
        /*0750*/ 	.word	0x0001b6c0


	//   ....[157]....
        /*0754*/ 	.word	0x0001b710


	//   ....[158]....
        /*0758*/ 	.word	0x0001b8c0


	//   ....[159]....
        /*075c*/ 	.word	0x0001b910


	//   ....[160]....
        /*0760*/ 	.word	0x0001ba50


	//   ....[161]....
        /*0764*/ 	.word	0x0001bb50


	//   ....[162]....
        /*0768*/ 	.word	0x0001bdc0


	//   ....[163]....
        /*076c*/ 	.word	0x0001be10


	//   ....[164]....
        /*0770*/ 	.word	0x0001bfe0


	//   ....[165]....
        /*0774*/ 	.word	0x0001c030


	//   ....[166]....
        /*0778*/ 	.word	0x0001c200


	//   ....[167]....
        /*077c*/ 	.word	0x0001c250


	//   ....[168]....
        /*0780*/ 	.word	0x0001c340


	//   ....[169]....
        /*0784*/ 	.word	0x0001c3e0


	//   ....[170]....
        /*0788*/ 	.word	0x0001c440


	//   ....[171]....
        /*078c*/ 	.word	0x0001c4f0


	//   ....[172]....
        /*0790*/ 	.word	0x0001c550


	//   ....[173]....
        /*0794*/ 	.word	0x0001c600


	//   ....[174]....
        /*0798*/ 	.word	0x0001c660


	//   ....[175]....
        /*079c*/ 	.word	0x0001c710


	//   ....[176]....
        /*07a0*/ 	.word	0x0001c800


	//   ....[177]....
        /*07a4*/ 	.word	0x0001c8e0


	//   ....[178]....
        /*07a8*/ 	.word	0x0001c9f0


	//   ....[179]....
        /*07ac*/ 	.word	0x0001caf0


	//   ....[180]....
        /*07b0*/ 	.word	0x0001cc20


	//   ....[181]....
        /*07b4*/ 	.word	0x0001cd00


	//   ....[182]....
        /*07b8*/ 	.word	0x0001ce00


	//   ....[183]....
        /*07bc*/ 	.word	0x0001cee0


	//   ....[184]....
        /*07c0*/ 	.word	0x0001cf70


	//   ....[185]....
        /*07c4*/ 	.word	0x0001d010


	//   ....[186]....
        /*07c8*/ 	.word	0x0001d180


	//   ....[187]....
        /*07cc*/ 	.word	0x0001d1f0


	//   ....[188]....
        /*07d0*/ 	.word	0x0001d260


	//   ....[189]....
        /*07d4*/ 	.word	0x0001d2d0


	//   ....[190]....
        /*07d8*/ 	.word	0x0001d340


	//   ....[191]....
        /*07dc*/ 	.word	0x0001d3c0


	//   ....[192]....
        /*07e0*/ 	.word	0x0001d440


	//   ....[193]....
        /*07e4*/ 	.word	0x0001d4d0


	//   ....[194]....
        /*07e8*/ 	.word	0x0001d540


	//   ....[195]....
        /*07ec*/ 	.word	0x0001d5b0


	//   ....[196]....
        /*07f0*/ 	.word	0x0001d620


	//   ....[197]....
        /*07f4*/ 	.word	0x0001d6a0


	//   ....[198]....
        /*07f8*/ 	.word	0x0001d710


	//   ....[199]....
        /*07fc*/ 	.word	0x0001d7a0


	//   ....[200]....
        /*0800*/ 	.word	0x0001d800


	//   ....[201]....
        /*0804*/ 	.word	0x0001d890


	//   ....[202]....
        /*0808*/ 	.word	0x0001d9c0


	//----- nvinfo : EIATTR_REG_RECONFIG
	.align		4
.L_1054:
        /*080c*/ 	.byte	0x01, 0x54
	.zero		2


	//----- nvinfo : EIATTR_SYSCALL_OFFSETS
	.align		4
        /*0810*/ 	.byte	0x04, 0x46
        /*0812*/ 	.short	(.L_1056 - .L_1055)


	//   ....[0]....
.L_1055:
        /*0814*/ 	.word	0x00004150


	//   ....[1]....
        /*0818*/ 	.word	0x00014a20


	//   ....[2]....
        /*081c*/ 	.word	0x00014b70


	//   ....[3]....
        /*0820*/ 	.word	0x00014c60


	//   ....[4]....
        /*0824*/ 	.word	0x00015b50


	//   ....[5]....
        /*0828*/ 	.word	0x00016410


	//----- nvinfo : EIATTR_MBARRIER_INSTR_OFFSETS
	.align		4
.L_1056:
        /*082c*/ 	.byte	0x04, 0x39
        /*082e*/ 	.short	(.L_1058 - .L_1057)


	//   ....[0]....
.L_1057:
        /*0830*/ 	.word	0x00000190
        /*0834*/ 	.word	0x000000ff
        /*0838*/ 	.word	0x00038800
        /*083c*/ 	.short	0x0100
        /*083e*/ 	.byte	0x08
	.zero		1


	//   ....[1]....
        /*0840*/ 	.word	0x000001a0
        /*0844*/ 	.word	0x000000ff
        /*0848*/ 	.word	0x00038810
        /*084c*/ 	.short	0x0100
        /*084e*/ 	.byte	0x08
	.zero		1


	//   ....[2]....
        /*0850*/ 	.word	0x000001b0
        /*0854*/ 	.word	0x000000ff
        /*0858*/ 	.word	0x00038820
        /*085c*/ 	.short	0x0100
        /*085e*/ 	.byte	0x08
	.zero		1


	//   ....[3]....
        /*0860*/ 	.word	0x00000260
        /*0864*/ 	.word	0x000000ff
        /*0868*/ 	.word	0x00038830
        /*086c*/ 	.short	0x0100
        /*086e*/ 	.byte	0x06
	.zero		1


	//   ....[4]....
        /*0870*/ 	.word	0x00000270
        /*0874*/ 	.word	0x000000ff
        /*0878*/ 	.word	0x00038840
        /*087c*/ 	.short	0x0100
        /*087e*/ 	.byte	0x06
	.zero		1


	//   ....[5]....
        /*0880*/ 	.word	0x00000280
        /*0884*/ 	.word	0x000000ff
        /*0888*/ 	.word	0x00038838
        /*088c*/ 	.short	0x0100
        /*088e*/ 	.byte	0x06
	.zero		1


	//   ....[6]....
        /*0890*/ 	.word	0x00000290
        /*0894*/ 	.word	0x000000ff
        /*0898*/ 	.word	0x00038848
        /*089c*/ 	.short	0x0100
        /*089e*/ 	.byte	0x06
	.zero		1


	//   ....[7]....
        /*08a0*/ 	.word	0x000003c0
        /*08a4*/ 	.word	0x000000ff
        /*08a8*/ 	.word	0x00038850
        /*08ac*/ 	.short	0x0100
        /*08ae*/ 	.byte	0x08
	.zero		1


	//   ....[8]....
        /*08b0*/ 	.word	0x000003d0
        /*08b4*/ 	.word	0x000000ff
        /*08b8*/ 	.word	0x00038860
        /*08bc*/ 	.short	0x0100
        /*08be*/ 	.byte	0x08
	.zero		1


	//   ....[9]....
        /*08c0*/ 	.word	0x000003e0
        /*08c4*/ 	.word	0x000000ff
        /*08c8*/ 	.word	0x00038858
        /*08cc*/ 	.short	0x0100
        /*08ce*/ 	.byte	0x08
	.zero		1


	//   ....[10]....
        /*08d0*/ 	.word	0x000003f0
        /*08d4*/ 	.word	0x000000ff
        /*08d8*/ 	.word	0x00038868
        /*08dc*/ 	.short	0x0100
        /*08de*/ 	.byte	0x08
	.zero		1


	//   ....[11]....
        /*08e0*/ 	.word	0x000004e0
        /*08e4*/ 	.word	0x000000ff
        /*08e8*/ 	.word	0x00038870
        /*08ec*/ 	.short	0x0100
        /*08ee*/ 	.byte	0x06
	.zero		1


	//   ....[12]....
        /*08f0*/ 	.word	0x000004f0
        /*08f4*/ 	.word	0x000000ff
        /*08f8*/ 	.word	0x00038880
        /*08fc*/ 	.short	0x0100
        /*08fe*/ 	.byte	0x06
	.zero		1


	//   ....[13]....
        /*0900*/ 	.word	0x00000500
        /*0904*/ 	.word	0x000000ff
        /*0908*/ 	.word	0x00038878
        /*090c*/ 	.short	0x0100
        /*090e*/ 	.byte	0x06
	.zero		1


	//   ....[14]....
        /*0910*/ 	.word	0x00000510
        /*0914*/ 	.word	0x000000ff
        /*0918*/ 	.word	0x00038888
        /*091c*/ 	.short	0x0100
        /*091e*/ 	.byte	0x06
	.zero		1


	//   ....[15]....
        /*0920*/ 	.word	0x00000640
        /*0924*/ 	.word	0x000000ff
        /*0928*/ 	.word	0x00038890
        /*092c*/ 	.short	0x0100
        /*092e*/ 	.byte	0x08
	.zero		1


	//   ....[16]....
        /*0930*/ 	.word	0x00000650
        /*0934*/ 	.word	0x000000ff
        /*0938*/ 	.word	0x000388a0
        /*093c*/ 	.short	0x0100
        /*093e*/ 	.byte	0x08
	.zero		1


	//   ....[17]....
        /*0940*/ 	.word	0x00000660
        /*0944*/ 	.word	0x000000ff
        /*0948*/ 	.word	0x00038898
        /*094c*/ 	.short	0x0100
        /*094e*/ 	.byte	0x08
	.zero		1


	//   ....[18]....
        /*0950*/ 	.word	0x00000670
        /*0954*/ 	.word	0x000000ff
        /*0958*/ 	.word	0x000388a8
        /*095c*/ 	.short	0x0100
        /*095e*/ 	.byte	0x08
	.zero		1


	//   ....[19]....
        /*0960*/ 	.word	0x000007b0
        /*0964*/ 	.word	0x000000ff
        /*0968*/ 	.word	0x000388b0
        /*096c*/ 	.short	0x0100
        /*096e*/ 	.byte	0x08
	.zero		1


	//   ....[20]....
        /*0970*/ 	.word	0x000007c0
        /*0974*/ 	.word	0x000000ff
        /*0978*/ 	.word	0x000388c0
        /*097c*/ 	.short	0x0100
        /*097e*/ 	.byte	0x08
	.zero		1


	//   ....[21]....
        /*0980*/ 	.word	0x000007d0
        /*0984*/ 	.word	0x000000ff
        /*0988*/ 	.word	0x000388b8
        /*098c*/ 	.short	0x0100
        /*098e*/ 	.byte	0x08
	.zero		1


	//   ....[22]....
        /*0990*/ 	.word	0x000007e0
        /*0994*/ 	.word	0x000000ff
        /*0998*/ 	.word	0x000388c8
        /*099c*/ 	.short	0x0100
        /*099e*/ 	.byte	0x08
	.zero		1


	//   ....[23]....
        /*09a0*/ 	.word	0x00002320
        /*09a4*/ 	.word	0x00000004
        /*09a8*/ 	.word	0x00000000
        /*09ac*/ 	.short	0x0101
        /*09ae*/ 	.byte	0x3f
	.zero		1


	//   ....[24]....
        /*09b0*/ 	.word	0x00002e50
        /*09b4*/ 	.word	0x00000004
        /*09b8*/ 	.word	0x00000000
        /*09bc*/ 	.short	0x0101
        /*09be*/ 	.byte	0x3f
	.zero		1


	//   ....[25]....
        /*09c0*/ 	.word	0x00004200
        /*09c4*/ 	.word	0x00000011
        /*09c8*/ 	.word	0x00038800
        /*09cc*/ 	.short	0x010a
        /*09ce*/ 	.byte	0x3f
	.zero		1


	//   ....[26]....
        /*09d0*/ 	.word	0x00004270
        /*09d4*/ 	.word	0x00000009
        /*09d8*/ 	.word	0x00038830
        /*09dc*/ 	.short	0x010a
        /*09de*/ 	.byte	0x3f
	.zero		1


	//   ....[27]....
        /*09e0*/ 	.word	0x000042e0
        /*09e4*/ 	.word	0x00000009
        /*09e8*/ 	.word	0x00038830
        /*09ec*/ 	.short	0x010a
        /*09ee*/ 	.byte	0x3f
	.zero		1


	//   ....[28]....
        /*09f0*/ 	.word	0x00004560
        /*09f4*/ 	.word	0x00000011
        /*09f8*/ 	.word	0x00038810
        /*09fc*/ 	.short	0x010a
        /*09fe*/ 	.byte	0x3f
	.zero		1


	//   ....[29]....
        /*0a00*/ 	.word	0x000045a0
        /*0a04*/ 	.word	0x00000009
        /*0a08*/ 	.word	0x00038850
        /*0a0c*/ 	.short	0x010a
        /*0a0e*/ 	.byte	0x3f
	.zero		1


	//   ....[30]....
        /*0a10*/ 	.word	0x00004670
        /*0a14*/ 	.word	0x00000009
        /*0a18*/ 	.word	0x00038850
        /*0a1c*/ 	.short	0x010a
        /*0a1e*/ 	.byte	0x3f
	.zero		1


	//   ....[31]....
        /*0a20*/ 	.word	0x00006b10
        /*0a24*/ 	.word	0x00000005
        /*0a28*/ 	.word	0x00000000
        /*0a2c*/ 	.short	0x0101
        /*0a2e*/ 	.byte	0x3f
	.zero		1


	//   ....[32]....
        /*0a30*/ 	.word	0x00007110
        /*0a34*/ 	.word	0x00000009
        /*0a38*/ 	.word	0x00000000
        /*0a3c*/ 	.short	0x0101
        /*0a3e*/ 	.byte	0x3f
	.zero		1


	//   ....[33]....
        /*0a40*/ 	.word	0x00007310
        /*0a44*/ 	.word	0x00000009
        /*0a48*/ 	.word	0x00038830
        /*0a4c*/ 	.short	0x010a
        /*0a4e*/ 	.byte	0x3f
	.zero		1


	//   ....[34]....
        /*0a50*/ 	.word	0x00007360
        /*0a54*/ 	.word	0x00000009
        /*0a58*/ 	.word	0x00038830
        /*0a5c*/ 	.short	0x010a
        /*0a5e*/ 	.byte	0x3f
	.zero		1


	//   ....[35]....
        /*0a60*/ 	.word	0x000074e0
        /*0a64*/ 	.word	0x00000009
        /*0a68*/ 	.word	0x00038850
        /*0a6c*/ 	.short	0x010a
        /*0a6e*/ 	.byte	0x3f
	.zero		1


	//   ....[36]....
        /*0a70*/ 	.word	0x00007520
        /*0a74*/ 	.word	0x00000009
        /*0a78*/ 	.word	0x00038850
        /*0a7c*/ 	.short	0x010a
        /*0a7e*/ 	.byte	0x3f
	.zero		1


	//   ....[37]....
        /*0a80*/ 	.word	0x00009610
        /*0a84*/ 	.word	0x00000007
        /*0a88*/ 	.word	0x00000000
        /*0a8c*/ 	.short	0x0101
        /*0a8e*/ 	.byte	0x3f
	.zero		1


	//   ....[38]....
        /*0a90*/ 	.word	0x0000a8c0
        /*0a94*/ 	.word	0x00000009
        /*0a98*/ 	.word	0x00000000
        /*0a9c*/ 	.short	0x0101
        /*0a9e*/ 	.byte	0x3f
	.zero		1


	//   ....[39]....
        /*0aa0*/ 	.word	0x0000aa10
        /*0aa4*/ 	.word	0x00000009
        /*0aa8*/ 	.word	0x00038830
        /*0aac*/ 	.short	0x010a
        /*0aae*/ 	.byte	0x3f
	.zero		1


	//   ....[40]....
        /*0ab0*/ 	.word	0x0000aa60
        /*0ab4*/ 	.word	0x00000009
        /*0ab8*/ 	.word	0x00038830
        /*0abc*/ 	.short	0x010a
        /*0abe*/ 	.byte	0x3f
	.zero		1


	//   ....[41]....
        /*0ac0*/ 	.word	0x0000abe0
        /*0ac4*/ 	.word	0x00000009
        /*0ac8*/ 	.word	0x00038850
        /*0acc*/ 	.short	0x010a
        /*0ace*/ 	.byte	0x3f
	.zero		1


	//   ....[42]....
        /*0ad0*/ 	.word	0x0000ac20
        /*0ad4*/ 	.word	0x00000009
        /*0ad8*/ 	.word	0x00038850
        /*0adc*/ 	.short	0x010a
        /*0ade*/ 	.byte	0x3f
	.zero		1


	//   ....[43]....
        /*0ae0*/ 	.word	0x0000c950
        /*0ae4*/ 	.word	0x00000008
        /*0ae8*/ 	.word	0x00000000
        /*0aec*/ 	.short	0x0101
        /*0aee*/ 	.byte	0x3f
	.zero		1


	//   ....[44]....
        /*0af0*/ 	.word	0x0000dab0
        /*0af4*/ 	.word	0x00000009
        /*0af8*/ 	.word	0x00000000
        /*0afc*/ 	.short	0x0101
        /*0afe*/ 	.byte	0x3f
	.zero		1


	//   ....[45]....
        /*0b00*/ 	.word	0x00010320
        /*0b04*/ 	.word	0x00000000
        /*0b08*/ 	.word	0x00000000
        /*0b0c*/ 	.short	0x0101
        /*0b0e*/ 	.byte	0x3f
	.zero		1


	//   ....[46]....
        /*0b10*/ 	.word	0x00010dd0
        /*0b14*/ 	.word	0x00000004
        /*0b18*/ 	.word	0x00000000
        /*0b1c*/ 	.short	0x0101
        /*0b1e*/ 	.byte	0x3f
	.zero		1


	//   ....[47]....
        /*0b20*/ 	.word	0x000153f0
        /*0b24*/ 	.word	0x00000016
        /*0b28*/ 	.word	0x00038840
        /*0b2c*/ 	.short	0x010a
        /*0b2e*/ 	.byte	0x3f
	.zero		1


	//   ....[48]....
        /*0b30*/ 	.word	0x000158b0
        /*0b34*/ 	.word	0x00000016
        /*0b38*/ 	.word	0x00038830
        /*0b3c*/ 	.short	0x0107
        /*0b3e*/ 	.byte	0x3f
	.zero		1


	//   ....[49]....
        /*0b40*/ 	.word	0x00015990
        /*0b44*/ 	.word	0x00000016
        /*0b48*/ 	.word	0x00038830
        /*0b4c*/ 	.short	0x0101
        /*0b4e*/ 	.byte	0x3f
	.zero		1


	//   ....[50]....
        /*0b50*/ 	.word	0x00016250
        /*0b54*/ 	.word	0x00000011
        /*0b58*/ 	.word	0x00038800
        /*0b5c*/ 	.short	0x0107
        /*0b5e*/ 	.byte	0x3f
	.zero		1


	//   ....[51]....
        /*0b60*/ 	.word	0x000162e0
        /*0b64*/ 	.word	0x00000011
        /*0b68*/ 	.word	0x00038800
        /*0b6c*/ 	.short	0x0101
        /*0b6e*/ 	.byte	0x3f
	.zero		1


	//   ....[52]....
        /*0b70*/ 	.word	0x00016fe0
        /*0b74*/ 	.word	0x00000011
        /*0b78*/ 	.word	0x00038810
        /*0b7c*/ 	.short	0x0107
        /*0b7e*/ 	.byte	0x3f
	.zero		1


	//   ....[53]....
        /*0b80*/ 	.word	0x000170e0
        /*0b84*/ 	.word	0x00000011
        /*0b88*/ 	.word	0x00038810
        /*0b8c*/ 	.short	0x0101
        /*0b8e*/ 	.byte	0x3f
	.zero		1


	//   ....[54]....
        /*0b90*/ 	.word	0x00017100
        /*0b94*/ 	.word	0x00000011
        /*0b98*/ 	.word	0x00038820
        /*0b9c*/ 	.short	0x010a
        /*0b9e*/ 	.byte	0x3f
	.zero		1


	//   ....[55]....
        /*0ba0*/ 	.word	0x00017190
        /*0ba4*/ 	.word	0x00000016
        /*0ba8*/ 	.word	0x00038860
        /*0bac*/ 	.short	0x010a
        /*0bae*/ 	.byte	0x3f
	.zero		1


	//   ....[56]....
        /*0bb0*/ 	.word	0x00017a90
        /*0bb4*/ 	.word	0x00000016
        /*0bb8*/ 	.word	0x00038850
        /*0bbc*/ 	.short	0x0107
        /*0bbe*/ 	.byte	0x3f
	.zero		1


	//   ....[57]....
        /*0bc0*/ 	.word	0x00017b60
        /*0bc4*/ 	.word	0x00000016
        /*0bc8*/ 	.word	0x00038850
        /*0bcc*/ 	.short	0x0101
        /*0bce*/ 	.byte	0x3f
	.zero		1


	//   ....[58]....
        /*0bd0*/ 	.word	0x00017f00
        /*0bd4*/ 	.word	0x00000006
        /*0bd8*/ 	.word	0x00038840
        /*0bdc*/ 	.short	0x010a
        /*0bde*/ 	.byte	0x3f
	.zero		1


	//   ....[59]....
        /*0be0*/ 	.word	0x00018220
        /*0be4*/ 	.word	0x00000006
        /*0be8*/ 	.word	0x00038830
        /*0bec*/ 	.short	0x0107
        /*0bee*/ 	.byte	0x3f
	.zero		1


	//   ....[60]....
        /*0bf0*/ 	.word	0x000182e0
        /*0bf4*/ 	.word	0x00000006
        /*0bf8*/ 	.word	0x00038830
        /*0bfc*/ 	.short	0x0101
        /*0bfe*/ 	.byte	0x3f
	.zero		1


	//   ....[61]....
        /*0c00*/ 	.word	0x00018310
        /*0c04*/ 	.word	0x00000006
        /*0c08*/ 	.word	0x00038860
        /*0c0c*/ 	.short	0x010a
        /*0c0e*/ 	.byte	0x3f
	.zero		1


	//   ....[62]....
        /*0c10*/ 	.word	0x000189c0
        /*0c14*/ 	.word	0x00000006
        /*0c18*/ 	.word	0x00038850
        /*0c1c*/ 	.short	0x0107
        /*0c1e*/ 	.byte	0x3f
	.zero		1


	//   ....[63]....
        /*0c20*/ 	.word	0x00018a80
        /*0c24*/ 	.word	0x00000006
        /*0c28*/ 	.word	0x00038850
        /*0c2c*/ 	.short	0x0101
        /*0c2e*/ 	.byte	0x3f
	.zero		1


	//   ....[64]....
        /*0c30*/ 	.word	0x00019d10
        /*0c34*/ 	.word	0x00000005
        /*0c38*/ 	.word	0x00038820
        /*0c3c*/ 	.short	0x010a
        /*0c3e*/ 	.byte	0x3f
	.zero		1


	//   ....[65]....
        /*0c40*/ 	.word	0x00019e90
        /*0c44*/ 	.word	0x00000003
        /*0c48*/ 	.word	0x00038840
        /*0c4c*/ 	.short	0x010a
        /*0c4e*/ 	.byte	0x3f
	.zero		1


	//   ....[66]....
        /*0c50*/ 	.word	0x00019f30
        /*0c54*/ 	.word	0x00000005
        /*0c58*/ 	.word	0x00038840
        /*0c5c*/ 	.short	0x010a
        /*0c5e*/ 	.byte	0x3f
	.zero		1


	//   ....[67]....
        /*0c60*/ 	.word	0x00019f70
        /*0c64*/ 	.word	0x00000003
        /*0c68*/ 	.word	0x00038860
        /*0c6c*/ 	.short	0x010a
        /*0c6e*/ 	.byte	0x3f
	.zero		1


	//   ....[68]....
        /*0c70*/ 	.word	0x00019fb0
        /*0c74*/ 	.word	0x00000005
        /*0c78*/ 	.word	0x00038860
        /*0c7c*/ 	.short	0x010a
        /*0c7e*/ 	.byte	0x3f
	.zero		1


	//   ....[69]....
        /*0c80*/ 	.word	0x0001a010
        /*0c84*/ 	.word	0x00000011
        /*0c88*/ 	.word	0x00038800
        /*0c8c*/ 	.short	0x010a
        /*0c8e*/ 	.byte	0x3f
	.zero		1


	//   ....[70]....
        /*0c90*/ 	.word	0x0001a060
        /*0c94*/ 	.word	0x00000009
        /*0c98*/ 	.word	0x00038830
        /*0c9c*/ 	.short	0x010a
        /*0c9e*/ 	.byte	0x3f
	.zero		1


	//   ....[71]....
        /*0ca0*/ 	.word	0x0001a0b0
        /*0ca4*/ 	.word	0x00000011
        /*0ca8*/ 	.word	0x00038810
        /*0cac*/ 	.short	0x010a
        /*0cae*/ 	.byte	0x3f
	.zero		1


	//   ....[72]....
        /*0cb0*/ 	.word	0x0001a100
        /*0cb4*/ 	.word	0x00000009
        /*0cb8*/ 	.word	0x00038850
        /*0cbc*/ 	.short	0x010a
        /*0cbe*/ 	.byte	0x3f
	.zero		1


	//   ....[73]....
        /*0cc0*/ 	.word	0x0001a150
        /*0cc4*/ 	.word	0x00000009
        /*0cc8*/ 	.word	0x00038830
        /*0ccc*/ 	.short	0x010a
        /*0cce*/ 	.byte	0x3f
	.zero		1


	//   ....[74]....
        /*0cd0*/ 	.word	0x0001a1a0
        /*0cd4*/ 	.word	0x00000009
        /*0cd8*/ 	.word	0x00038850
        /*0cdc*/ 	.short	0x010a
        /*0cde*/ 	.byte	0x3f
	.zero		1


	//   ....[75]....
        /*0ce0*/ 	.word	0x0001a1f0
        /*0ce4*/ 	.word	0x00000009
        /*0ce8*/ 	.word	0x00038830
        /*0cec*/ 	.short	0x010a
        /*0cee*/ 	.byte	0x3f
	.zero		1


	//   ....[76]....
        /*0cf0*/ 	.word	0x0001a240
        /*0cf4*/ 	.word	0x00000009
        /*0cf8*/ 	.word	0x00038850
        /*0cfc*/ 	.short	0x010a
        /*0cfe*/ 	.byte	0x3f
	.zero		1


	//   ....[77]....
        /*0d00*/ 	.word	0x0001a360
        /*0d04*/ 	.word	0x00000016
        /*0d08*/ 	.word	0x00038840
        /*0d0c*/ 	.short	0x010a
        /*0d0e*/ 	.byte	0x3f
	.zero		1


	//   ....[78]....
        /*0d10*/ 	.word	0x0001b950
        /*0d14*/ 	.word	0x00000011
        /*0d18*/ 	.word	0x00038820
        /*0d1c*/ 	.short	0x010a
        /*0d1e*/ 	.byte	0x3f
	.zero		1


	//   ....[79]....
        /*0d20*/ 	.word	0x0001b9a0
        /*0d24*/ 	.word	0x00000016
        /*0d28*/ 	.word	0x00038860
        /*0d2c*/ 	.short	0x010a
        /*0d2e*/ 	.byte	0x3f
	.zero		1


	//   ....[80]....
        /*0d30*/ 	.word	0x0001c290
        /*0d34*/ 	.word	0x00000006
        /*0d38*/ 	.word	0x00038840
        /*0d3c*/ 	.short	0x010a
        /*0d3e*/ 	.byte	0x3f
	.zero		1


	//   ....[81]....
        /*0d40*/ 	.word	0x0001c750
        /*0d44*/ 	.word	0x00000006
        /*0d48*/ 	.word	0x00038860
        /*0d4c*/ 	.short	0x010a
        /*0d4e*/ 	.byte	0x3f
	.zero		1


	//   ....[82]....
        /*0d50*/ 	.word	0x0001d8e0
        /*0d54*/ 	.word	0x00000005
        /*0d58*/ 	.word	0x00038820
        /*0d5c*/ 	.short	0x010a
        /*0d5e*/ 	.byte	0x3f
	.zero		1


	//   ....[83]....
        /*0d60*/ 	.word	0x0001da80
        /*0d64*/ 	.word	0x00000003
        /*0d68*/ 	.word	0x00038840
        /*0d6c*/ 	.short	0x010a
        /*0d6e*/ 	.byte	0x3f
	.zero		1


	//   ....[84]....
        /*0d70*/ 	.word	0x0001dad0
        /*0d74*/ 	.word	0x00000005
        /*0d78*/ 	.word	0x00038840
        /*0d7c*/ 	.short	0x010a
        /*0d7e*/ 	.byte	0x3f
	.zero		1


	//   ....[85]....
        /*0d80*/ 	.word	0x0001db20
        /*0d84*/ 	.word	0x00000003
        /*0d88*/ 	.word	0x00038860
        /*0d8c*/ 	.short	0x010a
        /*0d8e*/ 	.byte	0x3f
	.zero		1


	//----- nvinfo : EIATTR_NUM_MBARRIERS
	.align		4
.L_1058:
        /*0d90*/ 	.byte	0x03, 0x38
        /*0d92*/ 	.short	0x0017


	//----- nvinfo : EIATTR_EXIT_INSTR_OFFSETS
	.align		4
        /*0d94*/ 	.byte	0x04, 0x1c
        /*0d96*/ 	.short	(.L_1060 - .L_1059)


	//   ....[0]....
.L_1059:
        /*0d98*/ 	.word	0x00000990


	//   ....[1]....
        /*0d9c*/ 	.word	0x00012e30


	//   ....[2]....
        /*0da0*/ 	.word	0x0001a000


	//----- nvinfo : EIATTR_MAX_THREADS
	.align		4
.L_1060:
        /*0da4*/ 	.byte	0x04, 0x05
        /*0da6*/ 	.short	(.L_1062 - .L_1061)
.L_1061:
        /*0da8*/ 	.word	0x00000180
        /*0dac*/ 	.word	0x00000001
        /*0db0*/ 	.word	0x00000001


	//----- nvinfo : EIATTR_CRS_STACK_SIZE
	.align		4
.L_1062:
        /*0db4*/ 	.byte	0x04, 0x1e
        /*0db6*/ 	.short	(.L_1064 - .L_1063)
.L_1063:
        /*0db8*/ 	.word	0x00000000


	//----- nvinfo : EIATTR_CBANK_PARAM_SIZE
	.align		4
.L_1064:
        /*0dbc*/ 	.byte	0x03, 0x19
        /*0dbe*/ 	.short	0x0bf0


	//----- nvinfo : EIATTR_PARAM_CBANK
	.align		4
        /*0dc0*/ 	.byte	0x04, 0x0a
        /*0dc2*/ 	.short	(.L_1066 - .L_1065)
	.align		4
.L_1065:
        /*0dc4*/ 	.word	index@(.nv.constant0._ZN7cutlass13device_kernelIN5flash11enable_sm90INS1_16FlashAttnFwdSm90INS1_25CollectiveMainloopFwdSm90ILi2EN4cute5tupleIJNS5_1CILi1EEES8_S8_EEENS6_IJNS7_ILi64EEESA_SA_EEELi512ENS_6half_tEfNS_4arch4Sm90ELb1ELb0ELb1ELb1ELb1ELb0ELb1ELb0ELb0ELb1ELb1ELb0EEENS1_21CollectiveEpilogueFwdINS6_IJSA_NS7_ILi512EEESA_EEES9_SC_SE_Li256ELb1ELb1ELb1ELb0EEENS1_36VarlenDynamicPersistentTileSchedulerILi64ELi64ELi256ELi128ELb1ELb1ELb1ELb1ELb1ELb1EEEEEEEEEvNT_6ParamsE)
        /*0dc8*/ 	.short	0x0210
        /*0dca*/ 	.short	0x0bf0


	//----- nvinfo : EIATTR_SW_WAR
	.align		4
.L_1066:
        /*0dcc*/ 	.byte	0x04, 0x36
        /*0dce*/ 	.short	(.L_1068 - .L_1067)
.L_1067:
        /*0dd0*/ 	.word	0x00000008
.L_1068:


//--------------------- .nv.info._ZN7cutlass13device_kernelIN5flash11enable_sm90INS1_16FlashAttnFwdSm90INS1_25CollectiveMainloopFwdSm90ILi2EN4cute5tupleIJNS5_1CILi1EEES8_S8_EEENS6_IJNS7_ILi64EEESA_SA_EEELi512ENS_6half_tEfNS_4arch4Sm90ELb1ELb0ELb1ELb1ELb1ELb1ELb1ELb0ELb0ELb1ELb1ELb0EEENS1_21CollectiveEpilogueFwdINS6_IJSA_NS7_ILi512EEESA_EEES9_SC_SE_Li256ELb1ELb1ELb1ELb0EEENS1_36VarlenDynamicPersistentTileSchedulerILi64ELi64ELi256ELi128ELb1ELb1ELb1ELb1ELb1ELb1EEEEEEEEEvNT_6ParamsE --------------------------
	.section	.nv.info._ZN7cutlass13device_kernelIN5flash11enable_sm90INS1_16FlashAttnFwdSm90INS1_25CollectiveMainloopFwdSm90ILi2EN4cute5tupleIJNS5_1CILi1EEES8_S8_EEENS6_IJNS7_ILi64EEESA_SA_EEELi512ENS_6half_tEfNS_4arch4Sm90ELb1ELb0ELb1ELb1ELb1ELb1ELb1ELb0ELb0ELb1ELb1ELb0EEENS1_21CollectiveEpilogueFwdINS6_IJSA_NS7_ILi512EEESA_EEES9_SC_SE_Li256ELb1ELb1ELb1ELb0EEENS1_36VarlenDynamicPersistentTileSchedulerILi64ELi64ELi256ELi128ELb1ELb1ELb1ELb1ELb1ELb1EEEEEEEEEvNT_6ParamsE,"",@"SHT_CUDA_INFO"
	.sectionflags	@""
	.align	4


	//----- nvinfo : EIATTR_CUDA_API_VERSION
	.align		4
        /*0000*/ 	.byte	0x04, 0x37
        /*0002*/ 	.short	(.L_1070 - .L_1069)
.L_1069:
        /*0004*/ 	.word	0x00000082


	//----- nvinfo : EIATTR_KPARAM_INFO
	.align		4
.L_1070:
        /*0008*/ 	.byte	0x04, 0x17
        /*000a*/ 	.short	(.L_1072 - .L_1071)
.L_1071:
        /*000c*/ 	.word	0x00000000
        /*0010*/ 	.short	0x0000
        /*0012*/ 	.short	0x0070
        /*0014*/ 	.byte	0x00, 0xf0, 0x01, 0x2e


	//----- nvinfo : EIATTR_SPARSE_MMA_MASK
	.align		4
.L_1072:
        /*0018*/ 	.byte	0x03, 0x50
        /*001a*/ 	.short	0x0000


	//----- nvinfo : EIATTR_MAXREG_COUNT
	.align		4
        /*001c*/ 	.byte	0x03, 0x1b
        /*001e*/ 	.short	0x00a8


	//----- nvinfo : EIATTR_NUM_BARRIERS
	.align		4
        /*0020*/ 	.byte	0x02, 0x4c
        /*0022*/ 	.byte	0x10
	.zero		1


	//----- nvinfo : EIATTR_EXTERNS
	.align		4
        /*0024*/ 	.byte	0x04, 0x0f
        /*0026*/ 	.short	(.L_1074 - .L_1073)


	//   ....[0]....
	.align		4
.L_1073:
        /*0028*/ 	.word	index@(__assertfail)


	//----- nvinfo : EIATTR_ANNOTATIONS
	.align		4
.L_1074:
        /*002c*/ 	.byte	0x04, 0x55
        /*002e*/ 	.short	(.L_1076 - .L_1075)


	//   ....[0]....
.L_1075:
        /* <DEDUP_REMOVED lines=82> */


	//----- nvinfo : EIATTR_MERCURY_ISA_VERSION
	.align		4
.L_1076:
        /*0540*/ 	.byte	0x03, 0x5f
        /*0542*/ 	.short	0x0101


	//----- nvinfo : EIATTR_UNUSED_LOAD_BYTE_OFFSET
	.align		4
        /*0544*/ 	.byte	0x04, 0x44
        /*0546*/ 	.short	(.L_1078 - .L_1077)


	//   ....[0]....
.L_1077:
        /*0548*/ 	.word	0x00000a50
        /*054c*/ 	.word	0x0000fff0


	//   ....[1]....
        /*0550*/ 	.word	0x00015e80
        /*0554*/ 	.word	0x0000fff0


	//----- nvinfo : EIATTR_INT_WARP_WIDE_INSTR_OFFSETS
	.align		4
.L_1078:
        /*0558*/ 	.byte	0x04, 0x31
        /*055a*/ 	.short	(.L_1080 - .L_1079)


	//   ....[0]....
.L_1079:
        /*055c*/ 	.word	0x00000130


	//   ....[1]....
        /*0560*/ 	.word	0x00000170


	//   ....[2]....
        /*0564*/ 	.word	0x000001e0


	//   ....[3]....
        /*0568*/ 	.word	0x00000250


	//   ....[4]....
        /*056c*/ 	.word	0x0001e5f0


	//   ....[5]....
        /*0570*/ 	.word	0x0001e680


	//   ....[6]....
        /*0574*/ 	.word	0x00022af0


	//   ....[7]....
        /*0578*/ 	.word	0x00022b80


	//----- nvinfo : EIATTR_COOP_GROUP_MASK_REGIDS
	.align		4
.L_1080:
        /*057c*/ 	.byte	0x04, 0x29
        /*057e*/ 	.short	(.L_1082 - .L_1081)


	//   ....[0]....
.L_1081:
        /*0580*/ 	.word	0xffffffff


	//   ....[1]....
        /*0584*/ 	.word	0xffffffff


	//   ....[2]....
        /*0588*/ 	.word	0xffffffff


	//   ....[3]....
        /*058c*/ 	.word	0xffffffff


	//   ....[4]....
        /*0590*/ 	.word	0xffffffff


	//   ....[5]....
        /*0594*/ 	.word	0xffffffff


	//   ....[6]....
        /*0598*/ 	.word	0xffffffff


	//   ....[7]....
        /*059c*/ 	.word	0xffffffff


	//   ....[8]....
        /*05a0*/ 	.word	0xffffffff


	//   ....[9]....
        /*05a4*/ 	.word	0xffffffff


	//   ....[10]....
        /*05a8*/ 	.word	0xffffffff


	//   ....[11]....
        /*05ac*/ 	.word	0xffffffff


	//   ....[12]....
        /*05b0*/ 	.word	0xffffffff


	//   ....[13]....
        /*05b4*/ 	.word	0xffffffff


	//   ....[14]....
        /*05b8*/ 	.word	0xffffffff


	//   ....[15]....
        /*05bc*/ 	.word	0xffffffff


	//   ....[16]....
        /*05c0*/ 	.word	0xffffffff


	//   ....[17]....
        /*05c4*/ 	.word	0xffffffff


	//   ....[18]....
        /*05c8*/ 	.word	0xffffffff


	//   ....[19]....
        /*05cc*/ 	.word	0xffffffff


	//   ....[20]....
        /*05d0*/ 	.word	0xffffffff


	//   ....[21]....
        /*05d4*/ 	.word	0xffffffff


	//   ....[22]....
        /*05d8*/ 	.word	0xffffffff


	//   ....[23]....
        /*05dc*/ 	.word	0xffffffff


	//   ....[24]....
        /*05e0*/ 	.word	0xffffffff


	//   ....[25]....
        /*05e4*/ 	.word	0xffffffff


	//   ....[26]....
        /*05e8*/ 	.word	0xffffffff


	//   ....[27]....
        /*05ec*/ 	.word	0xffffffff


	//   ....[28]....
        /*05f0*/ 	.word	0xffffffff


	//   ....[29]....
        /*05f4*/ 	.word	0xffffffff


	//   ....[30]....
        /*05f8*/ 	.word	0xffffffff


	//   ....[31]....
        /*05fc*/ 	.word	0xffffffff


	//   ....[32]....
        /*0600*/ 	.word	0xffffffff


	//   ....[33]....
        /*0604*/ 	.word	0xffffffff


	//   ....[34]....
        /*0608*/ 	.word	0xffffffff


	//   ....[35]....
        /*060c*/ 	.word	0xffffffff


	//   ....[36]....
        /*0610*/ 	.word	0xffffffff


	//   ....[37]....
        /*0614*/ 	.word	0xffffffff


	//   ....[38]....
        /*0618*/ 	.word	0xffffffff


	//   ....[39]....
        /*061c*/ 	.word	0xffffffff


	//   ....[40]....
        /*0620*/ 	.word	0xffffffff


	//   ....[41]....
        /*0624*/ 	.word	0xffffffff


	//   ....[42]....
        /*0628*/ 	.word	0xffffffff


	//   ....[43]....
        /*062c*/ 	.word	0xffffffff


	//   ....[44]....
        /*0630*/ 	.word	0xffffffff


	//   ....[45]....
        /*0634*/ 	.word	0xffffffff


	//   ....[46]....
        /*0638*/ 	.word	0xffffffff


	//   ....[47]....
        /*063c*/ 	.word	0xffffffff


	//   ....[48]....
        /*0640*/ 	.word	0xffffffff


	//   ....[49]....
        /*0644*/ 	.word	0xffffffff


	//   ....[50]....
        /*0648*/ 	.word	0xffffffff


	//   ....[51]....
        /*064c*/ 	.word	0xffffffff


	//   ....[52]....
        /*0650*/ 	.word	0xffffffff


	//   ....[53]....
        /*0654*/ 	.word	0xffffffff


	//   ....[54]....
        /*0658*/ 	.word	0xffffffff


	//   ....[55]....
        /*065c*/ 	.word	0xffffffff


	//   ....[56]....
        /*0660*/ 	.word	0xffffffff


	//   ....[57]....
        /*0664*/ 	.word	0xffffffff


	//   ....[58]....
        /*0668*/ 	.word	0xffffffff


	//   ....[59]....
        /*066c*/ 	.word	0xffffffff


	//   ....[60]....
        /*0670*/ 	.word	0xffffffff


	//   ....[61]....
        /*0674*/ 	.word	0xffffffff


	//   ....[62]....
        /*0678*/ 	.word	0xffffffff


	//   ....[63]....
        /*067c*/ 	.word	0xffffffff


	//   ....[64]....
        /*0680*/ 	.word	0xffffffff


	//   ....[65]....
        /*0684*/ 	.word	0xffffffff


	//   ....[66]....
        /*0688*/ 	.word	0xffffffff


	//   ....[67]....
        /*068c*/ 	.word	0xffffffff


	//   ....[68]....
        /*0690*/ 	.word	0xffffffff


	//   ....[69]....
        /*0694*/ 	.word	0xffffffff


	//   ....[70]....
        /*0698*/ 	.word	0xffffffff


	//   ....[71]....
        /*069c*/ 	.word	0xffffffff


	//   ....[72]....
        /*06a0*/ 	.word	0xffffffff


	//   ....[73]....
        /*06a4*/ 	.word	0xffffffff


	//   ....[74]....
        /*06a8*/ 	.word	0xffffffff


	//   ....[75]....
        /*06ac*/ 	.word	0xffffffff


	//   ....[76]....
        /*06b0*/ 	.word	0xffffffff


	//   ....[77]....
        /*06b4*/ 	.word	0xffffffff


	//   ....[78]....
        /*06b8*/ 	.word	0xffffffff


	//   ....[79]....
        /*06bc*/ 	.word	0xffffffff


	//   ....[80]....
        /*06c0*/ 	.word	0xffffffff


	//   ....[81]....
        /*06c4*/ 	.word	0xffffffff


	//   ....[82]....
        /*06c8*/ 	.word	0xffffffff


	//   ....[83]....
        /*06cc*/ 	.word	0xffffffff


	//   ....[84]....
        /*06d0*/ 	.word	0xffffffff


	//   ....[85]....
        /*06d4*/ 	.word	0xffffffff


	//   ....[86]....
        /*06d8*/ 	.word	0xffffffff


	//   ....[87]....
        /*06dc*/ 	.word	0xffffffff


	//   ....[88]....
        /*06e0*/ 	.word	0xffffffff


	//   ....[89]....
        /*06e4*/ 	.word	0xffffffff


	//   ....[90]....
        /*06e8*/ 	.word	0xffffffff


	//   ....[91]....
        /*06ec*/ 	.word	0xffffffff


	//   ....[92]....
        /*06f0*/ 	.word	0xffffffff


	//   ....[93]....
        /*06f4*/ 	.word	0xffffffff


	//   ....[94]....
        /*06f8*/ 	.word	0xffffffff


	//   ....[95]....
        /*06fc*/ 	.word	0xffffffff


	//   ....[96]....
        /*0700*/ 	.word	0xffffffff


	//   ....[97]....
        /*0704*/ 	.word	0xffffffff


	//   ....[98]....
        /*0708*/ 	.word	0xffffffff


	//   ....[99]....
        /*070c*/ 	.word	0xffffffff


	//   ....[100]....
        /*0710*/ 	.word	0xffffffff


	//   ....[101]....
        /*0714*/ 	.word	0xffffffff


	//   ....[102]....
        /*0718*/ 	.word	0xffffffff


	//   ....[103]....
        /*071c*/ 	.word	0xffffffff


	//   ....[104]....
        /*0720*/ 	.word	0xffffffff


	//   ....[105]....
        /*0724*/ 	.word	0xffffffff


	//   ....[106]....
        /*0728*/ 	.word	0xffffffff


	//   ....[107]....
        /*072c*/ 	.word	0xffffffff


	//   ....[108]....
        /*0730*/ 	.word	0xffffffff


	//   ....[109]....
        /*0734*/ 	.word	0xffffffff


	//   ....[110]....
        /*0738*/ 	.word	0xffffffff


	//   ....[111]....
        /*073c*/ 	.word	0xffffffff


	//   ....[112]....
        /*0740*/ 	.word	0xffffffff


	//   ....[113]....
        /*0744*/ 	.word	0xffffffff


	//   ....[114]....
        /*0748*/ 	.word	0xffffffff


	//   ....[115]....
        /*074c*/ 	.word	0xffffffff


	//   ....[116]....
        /*0750*/ 	.word	0xffffffff


	//   ....[117]....
        /*0754*/ 	.word	0xffffffff


	//   ....[118]....
        /*0758*/ 	.word	0xffffffff


	//   ....[119]....
        /*075c*/ 	.word	0xffffffff


	//   ....[120]....
        /*0760*/ 	.word	0xffffffff


	//   ....[121]....
        /*0764*/ 	.word	0xffffffff


	//   ....[122]....
        /*0768*/ 	.word	0xffffffff


	//   ....[123]....
        /*076c*/ 	.word	0xffffffff


	//   ....[124]....
        /*0770*/ 	.word	0xffffffff


	//   ....[125]....
        /*0774*/ 	.word	0xffffffff


	//   ....[126]....
        /*0778*/ 	.word	0xffffffff


	//   ....[127]....
        /*077c*/ 	.word	0xffffffff


	//   ....[128]....
        /*0780*/ 	.word	0xffffffff


	//   ....[129]....
        /*0784*/ 	.word	0xffffffff


	//   ....[130]....
        /*0788*/ 	.word	0xffffffff


	//   ....[131]....
        /*078c*/ 	.word	0xffffffff


	//   ....[132]....
        /*0790*/ 	.word	0xffffffff


	//   ....[133]....
        /*0794*/ 	.word	0xffffffff


	//   ....[134]....
        /*0798*/ 	.word	0xffffffff


	//   ....[135]....
        /*079c*/ 	.word	0xffffffff


	//   ....[136]....
        /*07a0*/ 	.word	0xffffffff


	//   ....[137]....
        /*07a4*/ 	.word	0xffffffff


	//   ....[138]....
        /*07a8*/ 	.word	0xffffffff


	//   ....[139]....
        /*07ac*/ 	.word	0xffffffff


	//   ....[140]....
        /*07b0*/ 	.word	0xffffffff


	//   ....[141]....
        /*07b4*/ 	.word	0xffffffff


	//   ....[142]....
        /*07b8*/ 	.word	0xffffffff


	//   ....[143]....
        /*07bc*/ 	.word	0xffffffff


	//   ....[144]....
        /*07c0*/ 	.word	0xffffffff


	//   ....[145]....
        /*07c4*/ 	.word	0xffffffff


	//   ....[146]....
        /*07c8*/ 	.word	0xffffffff


	//   ....[147]....
        /*07cc*/ 	.word	0xffffffff


	//   ....[148]....
        /*07d0*/ 	.word	0xffffffff


	//   ....[149]....
        /*07d4*/ 	.word	0xffffffff


	//   ....[150]....
        /*07d8*/ 	.word	0xffffffff


	//   ....[151]....
        /*07dc*/ 	.word	0xffffffff


	//   ....[152]....
        /*07e0*/ 	.word	0xffffffff


	//   ....[153]....
        /*07e4*/ 	.word	0xffffffff


	//   ....[154]....
        /*07e8*/ 	.word	0xffffffff


	//   ....[155]....
        /*07ec*/ 	.word	0xffffffff


	//   ....[156]....
        /*07f0*/ 	.word	0xffffffff


	//   ....[157]....
        /*07f4*/ 	.word	0xffffffff


	//   ....[158]....
        /*07f8*/ 	.word	0xffffffff


	//   ....[159]....
        /*07fc*/ 	.word	0xffffffff


	//   ....[160]....
        /*0800*/ 	.word	0xffffffff


	//   ....[161]....
        /*0804*/ 	.word	0x0500000f


	//   ....[162]....
        /*0808*/ 	.word	0x0500000f


	//   ....[163]....
        /*080c*/ 	.word	0x0500000f


	//   ....[164]....
        /*0810*/ 	.word	0x0500000f


	//   ....[165]....
        /*0814*/ 	.word	0x0500000f


	//   ....[166]....
        /*0818*/ 	.word	0x0500000f


	//   ....[167]....
        /*081c*/ 	.word	0x0500000f


	//   ....[168]....
        /*0820*/ 	.word	0x0500000f


	//   ....[169]....
        /*0824*/ 	.word	0x0500000f


	//   ....[170]....
        /*0828*/ 	.word	0x0500000f


	//   ....[171]....
        /*082c*/ 	.word	0x0500000f


	//   ....[172]....
        /*0830*/ 	.word	0x0500000f


	//   ....[173]....
        /*0834*/ 	.word	0x0500000f


	//   ....[174]....
        /*0838*/ 	.word	0x0500000f


	//   ....[175]....
        /*083c*/ 	.word	0x0500000f


	//   ....[176]....
        /*0840*/ 	.word	0x0500000f


	//   ....[177]....
        /*0844*/ 	.word	0x0500000f


	//   ....[178]....
        /*0848*/ 	.word	0x0500000f


	//   ....[179]....
        /*084c*/ 	.word	0x0500000f


	//   ....[180]....
        /*0850*/ 	.word	0x0500000f


	//   ....[181]....
        /*0854*/ 	.word	0x0500000f


	//   ....[182]....
        /*0858*/ 	.word	0x0500000f


	//   ....[183]....
        /*085c*/ 	.word	0x0500000f


	//   ....[184]....
        /*0860*/ 	.word	0x0500000f


	//   ....[185]....
        /*0864*/ 	.word	0x0500000f


	//   ....[186]....
        /*0868*/ 	.word	0x0500000f


	//   ....[187]....
        /*086c*/ 	.word	0x0500000f


	//   ....[188]....
        /*0870*/ 	.word	0x0500000f


	//   ....[189]....
        /*0874*/ 	.word	0x0500000f


	//   ....[190]....
        /*0878*/ 	.word	0x0500000f


	//   ....[191]....
        /*087c*/ 	.word	0x0500000f


	//   ....[192]....
        /*0880*/ 	.word	0x0500000f


	//   ....[193]....
        /*0884*/ 	.word	0x0500000f


	//   ....[194]....
        /*0888*/ 	.word	0x0500000f


	//   ....[195]....
        /*088c*/ 	.word	0x0500000f


	//   ....[196]....
        /*0890*/ 	.word	0x0500000f


	//   ....[197]....
        /*0894*/ 	.word	0x0500000f


	//   ....[198]....
        /*0898*/ 	.word	0x0500000f


	//   ....[199]....
        /*089c*/ 	.word	0x0500000f


	//   ....[200]....
        /*08a0*/ 	.word	0x0500000f


	//   ....[201]....
        /*08a4*/ 	.word	0x0500000f


	//   ....[202]....
        /*08a8*/ 	.word	0x0500000f


	//   ....[203]....
        /*08ac*/ 	.word	0x0500000f


	//   ....[204]....
        /*08b0*/ 	.word	0x0500000f


	//   ....[205]....
        /*08b4*/ 	.word	0x0500000f


	//   ....[206]....
        /*08b8*/ 	.word	0x0500000f


	//   ....[207]....
        /*08bc*/ 	.word	0x0500000f


	//   ....[208]....
        /*08c0*/ 	.word	0x0500000f


	//   ....[209]....
        /*08c4*/ 	.word	0x0500000f


	//   ....[210]....
        /*08c8*/ 	.word	0x0500000f


	//   ....[211]....
        /*08cc*/ 	.word	0x0500000f


	//   ....[212]....
        /*08d0*/ 	.word	0x0500000f


	//   ....[213]....
        /*08d4*/ 	.word	0x0500000f


	//   ....[214]....
        /*08d8*/ 	.word	0x0500000f


	//   ....[215]....
        /*08dc*/ 	.word	0x0500000f


	//   ....[216]....
        /*08e0*/ 	.word	0x0500000f


	//   ....[217]....
        /*08e4*/ 	.word	0x0500000f


	//   ....[218]....
        /*08e8*/ 	.word	0x0500000f


	//   ....[219]....
        /*08ec*/ 	.word	0x0500000f


	//   ....[220]....
        /*08f0*/ 	.word	0x0500000f


	//   ....[221]....
        /*08f4*/ 	.word	0x0500000f


	//   ....[222]....
        /*08f8*/ 	.word	0x0500000f


	//   ....[223]....
        /*08fc*/ 	.word	0x0500000f


	//   ....[224]....
        /*0900*/ 	.word	0x0500000f


	//   ....[225]....
        /*0904*/ 	.word	0x0500000f


	//   ....[226]....
        /*0908*/ 	.word	0x0500000f


	//   ....[227]....
        /*090c*/ 	.word	0x0500000f


	//   ....[228]....
        /*0910*/ 	.word	0x0500000f


	//   ....[229]....
        /*0914*/ 	.word	0x0500000f


	//   ....[230]....
        /*0918*/ 	.word	0x0500000f


	//   ....[231]....
        /*091c*/ 	.word	0x0500000f


	//   ....[232]....
        /*0920*/ 	.word	0x0500000f


	//   ....[233]....
        /*0924*/ 	.word	0x0500000f


	//   ....[234]....
        /*0928*/ 	.word	0x0500000f


	//   ....[235]....
        /*092c*/ 	.word	0x0500000f


	//   ....[236]....
        /*0930*/ 	.word	0x0500000f


	//   ....[237]....
        /*0934*/ 	.word	0x0500000f


	//   ....[238]....
        /*0938*/ 	.word	0x0500000f


	//   ....[239]....
        /*093c*/ 	.word	0x0500000f


	//   ....[240]....
        /*0940*/ 	.word	0x0500000f


	//   ....[241]....
        /*0944*/ 	.word	0x0500000f


	//   ....[242]....
        /*0948*/ 	.word	0x0500000f


	//   ....[243]....
        /*094c*/ 	.word	0x0500000f


	//   ....[244]....
        /*0950*/ 	.word	0x0500000f


	//   ....[245]....
        /*0954*/ 	.word	0x0500000f


	//   ....[246]....
        /*0958*/ 	.word	0x0500000f


	//   ....[247]....
        /*095c*/ 	.word	0x0500000f


	//   ....[248]....
        /*0960*/ 	.word	0x0500000f


	//   ....[249]....
        /*0964*/ 	.word	0x0500000f


	//   ....[250]....
        /*0968*/ 	.word	0x0500000f


	//   ....[251]....
        /*096c*/ 	.word	0x0500000f


	//----- nvinfo : EIATTR_COOP_GROUP_INSTR_OFFSETS
	.align		4
.L_1082:
        /*0970*/ 	.byte	0x04, 0x28
        /*0972*/ 	.short	(.L_1084 - .L_1083)


	//   ....[0]....
.L_1083:
        /*0974*/ 	.word	0x00000060


	//   ....[1]....
        /*0978*/ 	.word	0x00000140


	//   ....[2]....
        /*097c*/ 	.word	0x00000180


	//   ....[3]....
        /*0980*/ 	.word	0x00000390


	//   ....[4]....
        /*0984*/ 	.word	0x000004f0


	//   ....[5]....
        /*0988*/ 	.word	0x00000610


	//   ....[6]....
        /*098c*/ 	.word	0x00000770


	//   ....[7]....
        /*0990*/ 	.word	0x00003290


	//   ....[8]....
        /*0994*/ 	.word	0x000032a0


	//   ....[9]....
        /*0998*/ 	.word	0x00003cc0


	//   ....[10]....
        /*099c*/ 	.word	0x00003cd0


	//   ....[11]....
        /*09a0*/ 	.word	0x000046a0


	//   ....[12]....
        /*09a4*/ 	.word	0x000046b0


	//   ....[13]....
        /*09a8*/ 	.word	0x00004a70


	//   ....[14]....
        /*09ac*/ 	.word	0x00004a80


	//   ....[15]....
        /*09b0*/ 	.word	0x00005b10


	//   ....[16]....
        /*09b4*/ 	.word	0x00007af0


	//   ....[17]....
        /*09b8*/ 	.word	0x00008250


	//   ....[18]....
        /*09bc*/ 	.word	0x00008260


	//   ....[19]....
        /*09c0*/ 	.word	0x00008270


	//   ....[20]....
        /*09c4*/ 	.word	0x00008280


	//   ....[21]....
        /*09c8*/ 	.word	0x000085a0


	//   ....[22]....
        /*09cc*/ 	.word	0x000085b0


	//   ....[23]....
        /*09d0*/ 	.word	0x000085c0


	//   ....[24]....
        /*09d4*/ 	.word	0x000085d0


	//   ....[25]....
        /*09d8*/ 	.word	0x00009840


	//   ....[26]....
        /*09dc*/ 	.word	0x00009860


	//   ....[27]....
        /*09e0*/ 	.word	0x00009870


	//   ....[28]....
        /*09e4*/ 	.word	0x00009880


	//   ....[29]....
        /*09e8*/ 	.word	0x00009960


	//   ....[30]....
        /*09ec*/ 	.word	0x00009980


	//   ....[31]....
        /*09f0*/ 	.word	0x00009990


	//   ....[32]....
        /*09f4*/ 	.word	0x000099a0


	//   ....[33]....
        /*09f8*/ 	.word	0x0000b200


	//   ....[34]....
        /*09fc*/ 	.word	0x0000cce0


	//   ....[35]....
        /*0a00*/ 	.word	0x0000d030


	//   ....[36]....
        /*0a04*/ 	.word	0x0000d040


	//   ....[37]....
        /*0a08*/ 	.word	0x0000d0b0


	//   ....[38]....
        /*0a0c*/ 	.word	0x0000d4d0


	//   ....[39]....
        /*0a10*/ 	.word	0x0000d510


	//   ....[40]....
        /*0a14*/ 	.word	0x0000def0


	//   ....[41]....
        /*0a18*/ 	.word	0x0000efb0


	//   ....[42]....
        /*0a1c*/ 	.word	0x0000ff60


	//   ....[43]....
        /*0a20*/ 	.word	0x0000ff70


	//   ....[44]....
        /*0a24*/ 	.word	0x000105c0


	//   ....[45]....
        /*0a28*/ 	.word	0x000105e0


	//   ....[46]....
        /*0a2c*/ 	.word	0x000109c0


	//   ....[47]....
        /*0a30*/ 	.word	0x000109e0


	//   ....[48]....
        /*0a34*/ 	.word	0x00011bb0


	//   ....[49]....
        /*0a38*/ 	.word	0x00012bf0


	//   ....[50]....
        /*0a3c*/ 	.word	0x00013db0


	//   ....[51]....
        /*0a40*/ 	.word	0x00013e10


	//   ....[52]....
        /*0a44*/ 	.word	0x000141c0


	//   ....[53]....
        /*0a48*/ 	.word	0x00014220


	//   ....[54]....
        /*0a4c*/ 	.word	0x00015290


	//   ....[55]....
        /*0a50*/ 	.word	0x000153b0


	//   ....[56]....
        /*0a54*/ 	.word	0x000153d0


	//   ....[57]....
        /*0a58*/ 	.word	0x00015540


	//   ....[58]....
        /*0a5c*/ 	.word	0x00015710


	//   ....[59]....
        /*0a60*/ 	.word	0x00016bb0


	//   ....[60]....
        /*0a64*/ 	.word	0x00016f60


	//   ....[61]....
        /*0a68*/ 	.word	0x00016f90


	//   ....[62]....
        /*0a6c*/ 	.word	0x00016fa0


	//   ....[63]....
        /*0a70*/ 	.word	0x00016fb0


	//   ....[64]....
        /*0a74*/ 	.word	0x00017ce0


	//   ....[65]....
        /*0a78*/ 	.word	0x00017d00


	//   ....[66]....
        /*0a7c*/ 	.word	0x00017fa0


	//   ....[67]....
        /*0a80*/ 	.word	0x00017fc0


	//   ....[68]....
        /*0a84*/ 	.word	0x00018980


	//   ....[69]....
        /*0a88*/ 	.word	0x000189c0


	//   ....[70]....
        /*0a8c*/ 	.word	0x00019360


	//   ....[71]....
        /*0a90*/ 	.word	0x00019380


	//   ....[72]....
        /*0a94*/ 	.word	0x0001a860


	//   ....[73]....
        /*0a98*/ 	.word	0x0001a890


	//   ....[74]....
        /*0a9c*/ 	.word	0x0001aaf0


	//   ....[75]....
        /*0aa0*/ 	.word	0x0001ab10


	//   ....[76]....
        /*0aa4*/ 	.word	0x0001adc0


	//   ....[77]....
        /*0aa8*/ 	.word	0x0001afb0


	//   ....[78]....
        /*0aac*/ 	.word	0x0001afe0


	//   ....[79]....
        /*0ab0*/ 	.word	0x0001b010


	//   ....[80]....
        /*0ab4*/ 	.word	0x0001b040


	//   ....[81]....
        /*0ab8*/ 	.word	0x0001b070


	//   ....[82]....
        /*0abc*/ 	.word	0x0001b0a0


	//   ....[83]....
        /*0ac0*/ 	.word	0x0001b230


	//   ....[84]....
        /*0ac4*/ 	.word	0x0001b260


	//   ....[85]....
        /*0ac8*/ 	.word	0x0001b290


	//   ....[86]....
        /*0acc*/ 	.word	0x0001b2c0


	//   ....[87]....
        /*0ad0*/ 	.word	0x0001b2f0


	//   ....[88]....
        /*0ad4*/ 	.word	0x0001b320


	//   ....[89]....
        /*0ad8*/ 	.word	0x0001b3b0


	//   ....[90]....
        /*0adc*/ 	.word	0x0001b3e0


	//   ....[91]....
        /*0ae0*/ 	.word	0x0001b3f0


	//   ....[92]....
        /*0ae4*/ 	.word	0x0001b430


	//   ....[93]....
        /*0ae8*/ 	.word	0x0001c920


	//   ....[94]....
        /*0aec*/ 	.word	0x0001f420


	//   ....[95]....
        /*0af0*/ 	.word	0x0001f440


	//   ....[96]....
        /*0af4*/ 	.word	0x0001f4d0


	//   ....[97]....
        /*0af8*/ 	.word	0x0001f4f0


	//   ....[98]....
        /*0afc*/ 	.word	0x0001f570


	//   ....[99]....
        /*0b00*/ 	.word	0x0001f590


	//   ....[100]....
        /*0b04*/ 	.word	0x0001f5a0


	//   ....[101]....
        /*0b08*/ 	.word	0x0001f5b0


	//   ....[102]....
        /*0b0c*/ 	.word	0x0001fd60


	//   ....[103]....
        /*0b10*/ 	.word	0x0001fd90


	//   ....[104]....
        /*0b14*/ 	.word	0x0001fe40


	//   ....[105]....
        /*0b18*/ 	.word	0x0001fe50


	//   ....[106]....
        /*0b1c*/ 	.word	0x0001fe60


	//   ....[107]....
        /*0b20*/ 	.word	0x0001fe70


	//   ....[108]....
        /*0b24*/ 	.word	0x0001fef0


	//   ....[109]....
        /*0b28*/ 	.word	0x0001ff00


	//   ....[110]....
        /*0b2c*/ 	.word	0x00020850


	//   ....[111]....
        /*0b30*/ 	.word	0x000208e0


	//   ....[112]....
        /*0b34*/ 	.word	0x00020960


	//   ....[113]....
        /*0b38*/ 	.word	0x00020ab0


	//   ....[114]....
        /*0b3c*/ 	.word	0x00020b10


	//   ....[115]....
        /*0b40*/ 	.word	0x00020b30


	//   ....[116]....
        /*0b44*/ 	.word	0x00020b40


	//   ....[117]....
        /*0b48*/ 	.word	0x00020dd0


	//   ....[118]....
        /*0b4c*/ 	.word	0x00021310


	//   ....[119]....
        /*0b50*/ 	.word	0x00021340


	//   ....[120]....
        /*0b54*/ 	.word	0x00021530


	//   ....[121]....
        /*0b58*/ 	.word	0x00021570


	//   ....[122]....
        /*0b5c*/ 	.word	0x00021580


	//   ....[123]....
        /*0b60*/ 	.word	0x00021590


	//   ....[124]....
        /*0b64*/ 	.word	0x000216e0


	//   ....[125]....
        /*0b68*/ 	.word	0x00021830


	//   ....[126]....
        /*0b6c*/ 	.word	0x00022020


	//   ....[127]....
        /*0b70*/ 	.word	0x00022040


	//   ....[128]....
        /*0b74*/ 	.word	0x00022090


	//   ....[129]....
        /*0b78*/ 	.word	0x000220a0


	//   ....[130]....
        /*0b7c*/ 	.word	0x000220e0


	//   ....[131]....
        /*0b80*/ 	.word	0x000220f0


	//   ....[132]....
        /*0b84*/ 	.word	0x00022100


	//   ....[133]....
        /*0b88*/ 	.word	0x00022140


	//   ....[134]....
        /*0b8c*/ 	.word	0x00022440


	//   ....[135]....
        /*0b90*/ 	.word	0x00022480


	//   ....[136]....
        /*0b94*/ 	.word	0x000224a0


	//   ....[137]....
        /*0b98*/ 	.word	0x000224c0


	//   ....[138]....
        /*0b9c*/ 	.word	0x000224f0


	//   ....[139]....
        /*0ba0*/ 	.word	0x00022510


	//   ....[140]....
        /*0ba4*/ 	.word	0x00022610


	//   ....[141]....
        /*0ba8*/ 	.word	0x00022760


	//   ....[142]....
        /*0bac*/ 	.word	0x00022da0


	//   ....[143]....
        /*0bb0*/ 	.word	0x00022dd0


	//   ....[144]....
        /*0bb4*/ 	.word	0x00022e30


	//   ....[145]....
        /*0bb8*/ 	.word	0x00022e60


	//   ....[146]....
        /*0bbc*/ 	.word	0x00022e90


	//   ....[147]....
        /*0bc0*/ 	.word	0x00022ec0


	//   ....[148]....
        /*0bc4*/ 	.word	0x00022ef0


	//   ....[149]....
        /*0bc8*/ 	.word	0x00022f20


	//   ....[150]....
        /*0bcc*/ 	.word	0x000230c0


	//   ....[151]....
        /*0bd0*/ 	.word	0x000230f0


	//   ....[152]....
        /*0bd4*/ 	.word	0x00023120


	//   ....[153]....
        /*0bd8*/ 	.word	0x00023150


	//   ....[154]....
        /*0bdc*/ 	.word	0x00023180


	//   ....[155]....
        /*0be0*/ 	.word	0x000231b0


	//   ....[156]....
        /*0be4*/ 	.word	0x00023270


	//   ....[157]....
        /*0be8*/ 	.word	0x00023290


	//   ....[158]....
        /*0bec*/ 	.word	0x000232b0


	//   ....[159]....
        /*0bf0*/ 	.word	0x00023310


	//   ....[160]....
        /*0bf4*/ 	.word	0x00023d40


	//   ....[161]....
        /*0bf8*/ 	.word	0x00024060


	//   ....[162]....
        /*0bfc*/ 	.word	0x000240f0


	//   ....[163]....
        /*0c00*/ 	.word	0x000241e0


	//   ....[164]....
        /*0c04*/ 	.word	0x00024270


	//   ....[165]....
        /*0c08*/ 	.word	0x00024350


	//   ....[166]....
        /*0c0c*/ 	.word	0x000243e0


	//   ....[167]....
        /*0c10*/ 	.word	0x000244c0


	//   ....[168]....
        /*0c14*/ 	.word	0x00024550


	//   ....[169]....
        /*0c18*/ 	.word	0x000245a0


	//   ....[170]....
        /*0c1c*/ 	.word	0x000245f0


	//   ....[171]....
        /*0c20*/ 	.word	0x00024690


	//   ....[172]....
        /*0c24*/ 	.word	0x00024720


	//   ....[173]....
        /*0c28*/ 	.word	0x00024770


	//   ....[174]....
        /*0c2c*/ 	.word	0x000247c0


	//   ....[175]....
        /*0c30*/ 	.word	0x000248b0


	//   ....[176]....
        /*0c34*/ 	.word	0x00024960


	//   ....[177]....
        /*0c38*/ 	.word	0x000249e0


	//   ....[178]....
        /*0c3c*/ 	.word	0x00024a50


	//   ....[179]....
        /*0c40*/ 	.word	0x00024ba0


	//   ....[180]....
        /*0c44*/ 	.word	0x00024cf0


	//   ....[181]....
        /*0c48*/ 	.word	0x00024d60


	//   ....[182]....
        /*0c4c*/ 	.word	0x00024db0


	//   ....[183]....
        /*0c50*/ 	.word	0x000250f0


	//   ....[184]....
        /*0c54*/ 	.word	0x000253d0


	//   ....[185]....
        /*0c58*/ 	.word	0x000254c0


	//   ....[186]....
        /*0c5c*/ 	.word	0x00025560


	//   ....[187]....
        /*0c60*/ 	.word	0x000255c0


	//   ....[188]....
        /*0c64*/ 	.word	0x000256b0


	//   ....[189]....
        /*0c68*/ 	.word	0x00025720


	//   ....[190]....
        /*0c6c*/ 	.word	0x00025810


	//   ....[191]....
        /*0c70*/ 	.word	0x00025880


	//   ....[192]....
        /*0c74*/ 	.word	0x00025920


	//   ....[193]....
        /*0c78*/ 	.word	0x00025a10


	//   ....[194]....
        /*0c7c*/ 	.word	0x00025ab0


	//   ....[195]....
        /*0c80*/ 	.word	0x00025b10


	//   ....[196]....
        /*0c84*/ 	.word	0x00025bd0


	//   ....[197]....
        /*0c88*/ 	.word	0x00025c30


	//   ....[198]....
        /*0c8c*/ 	.word	0x00025cd0


	//   ....[199]....
        /*0c90*/ 	.word	0x00025d80


	//   ....[200]....
        /*0c94*/ 	.word	0x00025e20


	//   ....[201]....
        /*0c98*/ 	.word	0x00026150


	//   ....[202]....
        /*0c9c*/ 	.word	0x00026210


	//   ....[203]....
        /*0ca0*/ 	.word	0x00026480


	//   ....[204]....
        /*0ca4*/ 	.word	0x00026500


	//   ....[205]....
        /*0ca8*/ 	.word	0x00026710


	//   ....[206]....
        /*0cac*/ 	.word	0x00026760


	//   ....[207]....
        /*0cb0*/ 	.word	0x000268d0


	//   ....[208]....
        /*0cb4*/ 	.word	0x00026960


	//   ....[209]....
        /*0cb8*/ 	.word	0x00026aa0


	//   ....[210]....
        /*0cbc*/ 	.word	0x00026ba0


	//   ....[211]....
        /*0cc0*/ 	.word	0x00026e10


	//   ....[212]....
        /*0cc4*/ 	.word	0x00026e60


	//   ....[213]....
        /*0cc8*/ 	.word	0x00027030


	//   ....[214]....
        /*0ccc*/ 	.word	0x00027080


	//   ....[215]....
        /*0cd0*/ 	.word	0x00027250


	//   ....[216]....
        /*0cd4*/ 	.word	0x000272a0


	//   ....[217]....
        /*0cd8*/ 	.word	0x00027390


	//   ....[218]....
        /*0cdc*/ 	.word	0x00027430


	//   ....[219]....
        /*0ce0*/ 	.word	0x00027490


	//   ....[220]....
        /*0ce4*/ 	.word	0x00027540


	//   ....[221]....
        /*0ce8*/ 	.word	0x000275a0


	//   ....[222]....
        /*0cec*/ 	.word	0x00027650


	//   ....[223]....
        /*0cf0*/ 	.word	0x000276b0


	//   ....[224]....
        /*0cf4*/ 	.word	0x00027760


	//   ....[225]....
        /*0cf8*/ 	.word	0x00027850


	//   ....[226]....
        /*0cfc*/ 	.word	0x00027930


	//   ....[227]....
        /*0d00*/ 	.word	0x00027a40


	//   ....[228]....
        /*0d04*/ 	.word	0x00027b40


	//   ....[229]....
        /*0d08*/ 	.word	0x00027c70


	//   ....[230]....
        /*0d0c*/ 	.word	0x00027d50


	//   ....[231]....
        /*0d10*/ 	.word	0x00027e50


	//   ....[232]....
        /*0d14*/ 	.word	0x00027f30


	//   ....[233]....
        /*0d18*/ 	.word	0x00027fc0


	//   ....[234]....
        /*0d1c*/ 	.word	0x00028060


	//   ....[235]....
        /*0d20*/ 	.word	0x000281d0


	//   ....[236]....
        /*0d24*/ 	.word	0x00028240


	//   ....[237]....
        /*0d28*/ 	.word	0x000282b0


	//   ....[238]....
        /*0d2c*/ 	.word	0x00028320


	//   ....[239]....
        /*0d30*/ 	.word	0x00028390


	//   ....[240]....
        /*0d34*/ 	.word	0x00028410


	//   ....[241]....
        /*0d38*/ 	.word	0x00028490


	//   ....[242]....
        /*0d3c*/ 	.word	0x00028520


	//   ....[243]....
        /*0d40*/ 	.word	0x00028590


	//   ....[244]....
        /*0d44*/ 	.word	0x00028600


	//   ....[245]....
        /*0d48*/ 	.word	0x00028670


	//   ....[246]....
        /*0d4c*/ 	.word	0x000286f0


	//   ....[247]....
        /*0d50*/ 	.word	0x00028760


	//   ....[248]....
        /*0d54*/ 	.word	0x00028810


	//   ....[249]....
        /*0d58*/ 	.word	0x00028860


	//   ....[250]....
        /*0d5c*/ 	.word	0x000288f0


	//   ....[251]....
        /*0d60*/ 	.word	0x00028a20


	//----- nvinfo : EIATTR_REG_RECONFIG
	.align		4
.L_1084:
        /*0d64*/ 	.byte	0x01, 0x54
	.zero		2


	//----- nvinfo : EIATTR_SYSCALL_OFFSETS
	.align		4
        /*0d68*/ 	.byte	0x04, 0x46
        /*0d6a*/ 	.short	(.L_1086 - .L_1085)


	//   ....[0]....
.L_1085:
        /*0d6c*/ 	.word	0x00002540


	//   ....[1]....
        /*0d70*/ 	.word	0x00002690


	//   ....[2]....
        /*0d74*/ 	.word	0x00007c90


	//   ....[3]....
        /*0d78*/ 	.word	0x00007fc0


	//   ....[4]....
        /*0d7c*/ 	.word	0x0001e7e0


	//   ....[5]....
        /*0d80*/ 	.word	0x0001e930


	//   ....[6]....
        /*0d84*/ 	.word	0x0001ea20


	//   ....[7]....
        /*0d88*/ 	.word	0x0001f980


	//   ....[8]....
        /*0d8c*/ 	.word	0x000201d0


	//----- nvinfo : EIATTR_MBARRIER_INSTR_OFFSETS
	.align		4
.L_1086:
        /*0d90*/ 	.byte	0x04, 0x39
        /*0d92*/ 	.short	(.L_1088 - .L_1087)


	//   ....[0]....
.L_1087:
        /*0d94*/ 	.word	0x00000270
        /*0d98*/ 	.word	0x000000ff
        /*0d9c*/ 	.word	0x00038800
        /*0da0*/ 	.short	0x0100
        /*0da2*/ 	.byte	0x08
	.zero		1


	//   ....[1]....
        /*0da4*/ 	.word	0x00000280
        /*0da8*/ 	.word	0x000000ff
        /*0dac*/ 	.word	0x00038810
        /*0db0*/ 	.short	0x0100
        /*0db2*/ 	.byte	0x08
	.zero		1


	//   ....[2]....
        /*0db4*/ 	.word	0x00000290
        /*0db8*/ 	.word	0x000000ff
        /*0dbc*/ 	.word	0x00038820
        /*0dc0*/ 	.short	0x0100
        /*0dc2*/ 	.byte	0x08
	.zero		1


	//   ....[3]....
        /*0dc4*/ 	.word	0x00000340
        /*0dc8*/ 	.word	0x000000ff
        /*0dcc*/ 	.word	0x00038830
        /*0dd0*/ 	.short	0x0100
        /*0dd2*/ 	.byte	0x06
	.zero		1


	//   ....[4]....
        /*0dd4*/ 	.word	0x00000350
        /*0dd8*/ 	.word	0x000000ff
        /*0ddc*/ 	.word	0x00038840
        /*0de0*/ 	.short	0x0100
        /*0de2*/ 	.byte	0x06
	.zero		1


	//   ....[5]....
        /*0de4*/ 	.word	0x00000360
        /*0de8*/ 	.word	0x000000ff
        /*0dec*/ 	.word	0x00038838
        /*0df0*/ 	.short	0x0100
        /*0df2*/ 	.byte	0x06
	.zero		1


	//   ....[6]....
        /*0df4*/ 	.word	0x00000370
        /*0df8*/ 	.word	0x000000ff
        /*0dfc*/ 	.word	0x00038848
        /*0e00*/ 	.short	0x0100
        /*0e02*/ 	.byte	0x06
	.zero		1


	//   ....[7]....
        /*0e04*/ 	.word	0x000004a0
        /*0e08*/ 	.word	0x000000ff
        /*0e0c*/ 	.word	0x00038850
        /*0e10*/ 	.short	0x0100
        /*0e12*/ 	.byte	0x08
	.zero		1


	//   ....[8]....
        /*0e14*/ 	.word	0x000004b0
        /*0e18*/ 	.word	0x000000ff
        /*0e1c*/ 	.word	0x00038860
        /*0e20*/ 	.short	0x0100
        /*0e22*/ 	.byte	0x08
	.zero		1


	//   ....[9]....
        /*0e24*/ 	.word	0x000004c0
        /*0e28*/ 	.word	0x000000ff
        /*0e2c*/ 	.word	0x00038858
        /*0e30*/ 	.short	0x0100
        /*0e32*/ 	.byte	0x08
	.zero		1


	//   ....[10]....
        /*0e34*/ 	.word	0x000004d0
        /*0e38*/ 	.word	0x000000ff
        /*0e3c*/ 	.word	0x00038868
        /*0e40*/ 	.short	0x0100
        /*0e42*/ 	.byte	0x08
	.zero		1


	//   ....[11]....
        /*0e44*/ 	.word	0x000005c0
        /*0e48*/ 	.word	0x000000ff
        /*0e4c*/ 	.word	0x00038870
        /*0e50*/ 	.short	0x0100
        /*0e52*/ 	.byte	0x06
	.zero		1


	//   ....[12]....
        /*0e54*/ 	.word	0x000005d0
        /*0e58*/ 	.word	0x000000ff
        /*0e5c*/ 	.word	0x00038880
        /*0e60*/ 	.short	0x0100
        /*0e62*/ 	.byte	0x06
	.zero		1


	//   ....[13]....
        /*0e64*/ 	.word	0x000005e0
        /*0e68*/ 	.word	0x000000ff
        /*0e6c*/ 	.word	0x00038878
        /*0e70*/ 	.short	0x0100
        /*0e72*/ 	.byte	0x06
	.zero		1


	//   ....[14]....
        /*0e74*/ 	.word	0x000005f0
        /*0e78*/ 	.word	0x000000ff
        /*0e7c*/ 	.word	0x00038888
        /*0e80*/ 	.short	0x0100
        /*0e82*/ 	.byte	0x06
	.zero		1


	//   ....[15]....
        /*0e84*/ 	.word	0x00000720
        /*0e88*/ 	.word	0x000000ff
        /*0e8c*/ 	.word	0x00038890
        /*0e90*/ 	.short	0x0100
        /*0e92*/ 	.byte	0x08
	.zero		1


	//   ....[16]....
        /*0e94*/ 	.word	0x00000730
        /*0e98*/ 	.word	0x000000ff
        /*0e9c*/ 	.word	0x000388a0
        /*0ea0*/ 	.short	0x0100
        /*0ea2*/ 	.byte	0x08
	.zero		1


	//   ....[17]....
        /*0ea4*/ 	.word	0x00000740
        /*0ea8*/ 	.word	0x000000ff
        /*0eac*/ 	.word	0x00038898
        /*0eb0*/ 	.short	0x0100
        /*0eb2*/ 	.byte	0x08
	.zero		1


	//   ....[18]....
        /*0eb4*/ 	.word	0x00000750
        /*0eb8*/ 	.word	0x000000ff
        /*0ebc*/ 	.word	0x000388a8
        /*0ec0*/ 	.short	0x0100
        /*0ec2*/ 	.byte	0x08
	.zero		1


	//   ....[19]....
        /*0ec4*/ 	.word	0x00000880
        /*0ec8*/ 	.word	0x000000ff
        /*0ecc*/ 	.word	0x000388b0
        /*0ed0*/ 	.short	0x0100
        /*0ed2*/ 	.byte	0x08
	.zero		1


	//   ....[20]....
        /*0ed4*/ 	.word	0x00000890
        /*0ed8*/ 	.word	0x000000ff
        /*0edc*/ 	.word	0x000388c0
        /*0ee0*/ 	.short	0x0100
        /*0ee2*/ 	.byte	0x08
	.zero		1


	//   ....[21]....
        /*0ee4*/ 	.word	0x000008a0
        /*0ee8*/ 	.word	0x000000ff
        /*0eec*/ 	.word	0x000388b8
        /*0ef0*/ 	.short	0x0100
        /*0ef2*/ 	.byte	0x08
	.zero		1


	//   ....[22]....
        /*0ef4*/ 	.word	0x000008b0
        /*0ef8*/ 	.word	0x000000ff
        /*0efc*/ 	.word	0x000388c8
        /*0f00*/ 	.short	0x0100
        /*0f02*/ 	.byte	0x08
	.zero		1


	//   ....[23]....
        /*0f04*/ 	.word	0x00003240
        /*0f08*/ 	.word	0x0000003d
        /*0f0c*/ 	.word	0x00038890
        /*0f10*/ 	.short	0x010a
        /*0f12*/ 	.byte	0x3f
	.zero		1


	//   ....[24]....
        /*0f14*/ 	.word	0x00003c70
        /*0f18*/ 	.word	0x0000003d
        /*0f1c*/ 	.word	0x00038890
        /*0f20*/ 	.short	0x010a
        /*0f22*/ 	.byte	0x3f
	.zero		1


	//   ....[25]....
        /*0f24*/ 	.word	0x00004510
        /*0f28*/ 	.word	0x0000003d
        /*0f2c*/ 	.word	0x00038890
        /*0f30*/ 	.short	0x010a
        /*0f32*/ 	.byte	0x3f
	.zero		1


	//   ....[26]....
        /*0f34*/ 	.word	0x000048d0
        /*0f38*/ 	.word	0x00000004
        /*0f3c*/ 	.word	0x00000000
        /*0f40*/ 	.short	0x0101
        /*0f42*/ 	.byte	0x3f
	.zero		1


	//   ....[27]....
        /*0f44*/ 	.word	0x00004910
        /*0f48*/ 	.word	0x0000003d
        /*0f4c*/ 	.word	0x000388b0
        /*0f50*/ 	.short	0x010a
        /*0f52*/ 	.byte	0x3f
	.zero		1


	//   ....[28]....
        /*0f54*/ 	.word	0x000051d0
        /*0f58*/ 	.word	0x0000003d
        /*0f5c*/ 	.word	0x00000000
        /*0f60*/ 	.short	0x0101
        /*0f62*/ 	.byte	0x3f
	.zero		1


	//   ....[29]....
        /*0f64*/ 	.word	0x00005e90
        /*0f68*/ 	.word	0x0000000b
        /*0f6c*/ 	.word	0x00000000
        /*0f70*/ 	.short	0x0101
        /*0f72*/ 	.byte	0x3f
	.zero		1


	//   ....[30]....
        /*0f74*/ 	.word	0x00006a50
        /*0f78*/ 	.word	0x0000000a
        /*0f7c*/ 	.word	0x00000000
        /*0f80*/ 	.short	0x0101
        /*0f82*/ 	.byte	0x3f
	.zero		1


	//   ....[31]....
        /*0f84*/ 	.word	0x00007d30
        /*0f88*/ 	.word	0x00000011
        /*0f8c*/ 	.word	0x00038800
        /*0f90*/ 	.short	0x010a
        /*0f92*/ 	.byte	0x3f
	.zero		1


	//   ....[32]....
        /*0f94*/ 	.word	0x00007d80
        /*0f98*/ 	.word	0x00000011
        /*0f9c*/ 	.word	0x00038800
        /*0fa0*/ 	.short	0x010a
        /*0fa2*/ 	.byte	0x3f
	.zero		1


	//   ....[33]....
        /*0fa4*/ 	.word	0x00008850
        /*0fa8*/ 	.word	0x00000011
        /*0fac*/ 	.word	0x00038800
        /*0fb0*/ 	.short	0x010a
        /*0fb2*/ 	.byte	0x3f
	.zero		1


	//   ....[34]....
        /*0fb4*/ 	.word	0x00009cd0
        /*0fb8*/ 	.word	0x00000011
        /*0fbc*/ 	.word	0x00038800
        /*0fc0*/ 	.short	0x010a
        /*0fc2*/ 	.byte	0x3f
	.zero		1


	//   ....[35]....
        /*0fc4*/ 	.word	0x0000ab70
        /*0fc8*/ 	.word	0x00000014
        /*0fcc*/ 	.word	0x00038830
        /*0fd0*/ 	.short	0x010a
        /*0fd2*/ 	.byte	0x3f
	.zero		1


	//   ....[36]....
        /*0fd4*/ 	.word	0x0000ac20
        /*0fd8*/ 	.word	0x00000014
        /*0fdc*/ 	.word	0x00038830
        /*0fe0*/ 	.short	0x010a
        /*0fe2*/ 	.byte	0x3f
	.zero		1


	//   ....[37]....
        /*0fe4*/ 	.word	0x0000af30
        /*0fe8*/ 	.word	0x00000011
        /*0fec*/ 	.word	0x00038810
        /*0ff0*/ 	.short	0x010a
        /*0ff2*/ 	.byte	0x3f
	.zero		1


	//   ....[38]....
        /*0ff4*/ 	.word	0x0000af80
        /*0ff8*/ 	.word	0x00000014
        /*0ffc*/ 	.word	0x00038850
        /*1000*/ 	.short	0x010a
        /*1002*/ 	.byte	0x3f
	.zero		1


	//   ....[39]....
        /*1004*/ 	.word	0x0000aff0
        /*1008*/ 	.word	0x00000014
        /*100c*/ 	.word	0x00038850
        /*1010*/ 	.short	0x010a
        /*1012*/ 	.byte	0x3f
	.zero		1


	//   ....[40]....
        /*1014*/ 	.word	0x0000d790
        /*1018*/ 	.word	0x00000018
        /*101c*/ 	.word	0x00000000
        /*1020*/ 	.short	0x0101
        /*1022*/ 	.byte	0x3f
	.zero		1


	//   ....[41]....
        /*1024*/ 	.word	0x0000dfd0
        /*1028*/ 	.word	0x00000014
        /*102c*/ 	.word	0x00000000
        /*1030*/ 	.short	0x0101
        /*1032*/ 	.byte	0x3f
	.zero		1


	//   ....[42]....
        /*1034*/ 	.word	0x0000e160
        /*1038*/ 	.word	0x00000015
        /*103c*/ 	.word	0x00038830
        /*1040*/ 	.short	0x010a
        /*1042*/ 	.byte	0x3f
	.zero		1


	//   ....[43]....
        /*1044*/ 	.word	0x0000e1d0
        /*1048*/ 	.word	0x00000015
        /*104c*/ 	.word	0x00038830
        /*1050*/ 	.short	0x010a
        /*1052*/ 	.byte	0x3f
	.zero		1


	//   ....[44]....
        /*1054*/ 	.word	0x0000e440
        /*1058*/ 	.word	0x00000015
        /*105c*/ 	.word	0x00038850
        /*1060*/ 	.short	0x010a
        /*1062*/ 	.byte	0x3f
	.zero		1


	//   ....[45]....
        /*1064*/ 	.word	0x0000e490
        /*1068*/ 	.word	0x00000015
        /*106c*/ 	.word	0x00038850
        /*1070*/ 	.short	0x010a
        /*1072*/ 	.byte	0x3f
	.zero		1


	//   ....[46]....
        /*1074*/ 	.word	0x00010770
        /*1078*/ 	.word	0x0000000c
        /*107c*/ 	.word	0x00000000
        /*1080*/ 	.short	0x0101
        /*1082*/ 	.byte	0x3f
	.zero		1


	//   ....[47]....
        /*1084*/ 	.word	0x00011c60
        /*1088*/ 	.word	0x00000015
        /*108c*/ 	.word	0x00000000
        /*1090*/ 	.short	0x0101
        /*1092*/ 	.byte	0x3f
	.zero		1


	//   ....[48]....
        /*1094*/ 	.word	0x00011da0
        /*1098*/ 	.word	0x00000015
        /*109c*/ 	.word	0x00038830
        /*10a0*/ 	.short	0x010a
        /*10a2*/ 	.byte	0x3f
	.zero		1


	//   ....[49]....
        /*10a4*/ 	.word	0x00011e10
        /*10a8*/ 	.word	0x00000015
        /*10ac*/ 	.word	0x00038830
        /*10b0*/ 	.short	0x010a
        /*10b2*/ 	.byte	0x3f
	.zero		1


	//   ....[50]....
        /*10b4*/ 	.word	0x00012080
        /*10b8*/ 	.word	0x00000015
        /*10bc*/ 	.word	0x00038850
        /*10c0*/ 	.short	0x010a
        /*10c2*/ 	.byte	0x3f
	.zero		1


	//   ....[51]....
        /*10c4*/ 	.word	0x000120d0
        /*10c8*/ 	.word	0x00000015
        /*10cc*/ 	.word	0x00038850
        /*10d0*/ 	.short	0x010a
        /*10d2*/ 	.byte	0x3f
	.zero		1


	//   ....[52]....
        /*10d4*/ 	.word	0x00013fe0
        /*10d8*/ 	.word	0x000000c6
        /*10dc*/ 	.word	0x00000000
        /*10e0*/ 	.short	0x0101
        /*10e2*/ 	.byte	0x3f
	.zero		1


	//   ....[53]....
        /*10e4*/ 	.word	0x00015330
        /*10e8*/ 	.word	0x00000015
        /*10ec*/ 	.word	0x00000000
        /*10f0*/ 	.short	0x0101
        /*10f2*/ 	.byte	0x3f
	.zero		1


	//   ....[54]....
        /*10f4*/ 	.word	0x00017a30
        /*10f8*/ 	.word	0x00000000
        /*10fc*/ 	.word	0x00000000
        /*1100*/ 	.short	0x0101
        /*1102*/ 	.byte	0x3f
	.zero		1


	//   ....[55]....
        /*1104*/ 	.word	0x000189e0
        /*1108*/ 	.word	0x00000002
        /*110c*/ 	.word	0x00000000
        /*1110*/ 	.short	0x0101
        /*1112*/ 	.byte	0x3f
	.zero		1


	//   ....[56]....
        /*1114*/ 	.word	0x0001ca00
        /*1118*/ 	.word	0x00000012
        /*111c*/ 	.word	0x00038820
        /*1120*/ 	.short	0x010a
        /*1122*/ 	.byte	0x3f
	.zero		1


	//   ....[57]....
        /*1124*/ 	.word	0x0001ca90
        /*1128*/ 	.word	0x00000003
        /*112c*/ 	.word	0x000388a0
        /*1130*/ 	.short	0x010a
        /*1132*/ 	.byte	0x3f
	.zero		1


	//   ....[58]....
        /*1134*/ 	.word	0x0001cce0
        /*1138*/ 	.word	0x00000003
        /*113c*/ 	.word	0x000388c0
        /*1140*/ 	.short	0x010a
        /*1142*/ 	.byte	0x3f
	.zero		1


	//   ....[59]....
        /*1144*/ 	.word	0x0001d6b0
        /*1148*/ 	.word	0x00000009
        /*114c*/ 	.word	0x000388a0
        /*1150*/ 	.short	0x010a
        /*1152*/ 	.byte	0x3f
	.zero		1


	//   ....[60]....
        /*1154*/ 	.word	0x0001d8f0
        /*1158*/ 	.word	0x00000009
        /*115c*/ 	.word	0x000388c0
        /*1160*/ 	.short	0x010a
        /*1162*/ 	.byte	0x3f
	.zero		1


	//   ....[61]....
        /*1164*/ 	.word	0x0001f210
        /*1168*/ 	.word	0x0000001a
        /*116c*/ 	.word	0x00038840
        /*1170*/ 	.short	0x010a
        /*1172*/ 	.byte	0x3f
	.zero		1


	//   ....[62]....
        /*1174*/ 	.word	0x0001f6b0
        /*1178*/ 	.word	0x0000001a
        /*117c*/ 	.word	0x00038830
        /*1180*/ 	.short	0x0107
        /*1182*/ 	.byte	0x3f
	.zero		1


	//   ....[63]....
        /*1184*/ 	.word	0x0001f780
        /*1188*/ 	.word	0x0000001a
        /*118c*/ 	.word	0x00038830
        /*1190*/ 	.short	0x0101
        /*1192*/ 	.byte	0x3f
	.zero		1


	//   ....[64]....
        /*1194*/ 	.word	0x00020010
        /*1198*/ 	.word	0x00000012
        /*119c*/ 	.word	0x00038800
        /*11a0*/ 	.short	0x0107
        /*11a2*/ 	.byte	0x3f
	.zero		1


	//   ....[65]....
        /*11a4*/ 	.word	0x000200a0
        /*11a8*/ 	.word	0x00000012
        /*11ac*/ 	.word	0x00038800
        /*11b0*/ 	.short	0x0101
        /*11b2*/ 	.byte	0x3f
	.zero		1


	//   ....[66]....
        /*11b4*/ 	.word	0x00020f90
        /*11b8*/ 	.word	0x00000012
        /*11bc*/ 	.word	0x00038810
        /*11c0*/ 	.short	0x0107
        /*11c2*/ 	.byte	0x3f
	.zero		1


	//   ....[67]....
        /*11c4*/ 	.word	0x00021090
        /*11c8*/ 	.word	0x00000012
        /*11cc*/ 	.word	0x00038810
        /*11d0*/ 	.short	0x0101
        /*11d2*/ 	.byte	0x3f
	.zero		1


	//   ....[68]....
        /*11d4*/ 	.word	0x000210b0
        /*11d8*/ 	.word	0x00000012
        /*11dc*/ 	.word	0x00038820
        /*11e0*/ 	.short	0x010a
        /*11e2*/ 	.byte	0x3f
	.zero		1


	//   ....[69]....
        /*11e4*/ 	.word	0x00021140
        /*11e8*/ 	.word	0x0000001a
        /*11ec*/ 	.word	0x00038860
        /*11f0*/ 	.short	0x010a
        /*11f2*/ 	.byte	0x3f
	.zero		1


	//   ....[70]....
        /*11f4*/ 	.word	0x00021a50
        /*11f8*/ 	.word	0x0000001a
        /*11fc*/ 	.word	0x00038850
        /*1200*/ 	.short	0x0107
        /*1202*/ 	.byte	0x3f
	.zero		1


	//   ....[71]....
        /*1204*/ 	.word	0x00021b20
        /*1208*/ 	.word	0x0000001a
        /*120c*/ 	.word	0x00038850
        /*1210*/ 	.short	0x0101
        /*1212*/ 	.byte	0x3f
	.zero		1


	//   ....[72]....
        /*1214*/ 	.word	0x00021ea0
        /*1218*/ 	.word	0x00000006
        /*121c*/ 	.word	0x00038840
        /*1220*/ 	.short	0x010a
        /*1222*/ 	.byte	0x3f
	.zero		1


	//   ....[73]....
        /*1224*/ 	.word	0x000221c0
        /*1228*/ 	.word	0x00000006
        /*122c*/ 	.word	0x00038830
        /*1230*/ 	.short	0x0107
        /*1232*/ 	.byte	0x3f
	.zero		1


	//   ....[74]....
        /*1234*/ 	.word	0x00022280
        /*1238*/ 	.word	0x00000006
        /*123c*/ 	.word	0x00038830
        /*1240*/ 	.short	0x0101
        /*1242*/ 	.byte	0x3f
	.zero		1


	//   ....[75]....
        /*1244*/ 	.word	0x000222b0
        /*1248*/ 	.word	0x00000006
        /*124c*/ 	.word	0x00038860
        /*1250*/ 	.short	0x010a
        /*1252*/ 	.byte	0x3f
	.zero		1


	//   ....[76]....
        /*1254*/ 	.word	0x00022960
        /*1258*/ 	.word	0x00000006
        /*125c*/ 	.word	0x00038850
        /*1260*/ 	.short	0x0107
        /*1262*/ 	.byte	0x3f
	.zero		1


	//   ....[77]....
        /*1264*/ 	.word	0x00022a20
        /*1268*/ 	.word	0x00000006
        /*126c*/ 	.word	0x00038850
        /*1270*/ 	.short	0x0101
        /*1272*/ 	.byte	0x3f
	.zero		1


	//   ....[78]....
        /*1274*/ 	.word	0x00023cc0
        /*1278*/ 	.word	0x00000007
        /*127c*/ 	.word	0x00038820
        /*1280*/ 	.short	0x010a
        /*1282*/ 	.byte	0x3f
	.zero		1


	//   ....[79]....
        /*1284*/ 	.word	0x00023e30
        /*1288*/ 	.word	0x00000005
        /*128c*/ 	.word	0x00038840
        /*1290*/ 	.short	0x010a
        /*1292*/ 	.byte	0x3f
	.zero		1


	//   ....[80]....
        /*1294*/ 	.word	0x00023ed0
        /*1298*/ 	.word	0x00000003
        /*129c*/ 	.word	0x00038840
        /*12a0*/ 	.short	0x010a
        /*12a2*/ 	.byte	0x3f
	.zero		1


	//   ....[81]....
        /*12a4*/ 	.word	0x00023f10
        /*12a8*/ 	.word	0x00000005
        /*12ac*/ 	.word	0x00038860
        /*12b0*/ 	.short	0x010a
        /*12b2*/ 	.byte	0x3f
	.zero		1


	//   ....[82]....
        /*12b4*/ 	.word	0x00023f50
        /*12b8*/ 	.word	0x00000003
        /*12bc*/ 	.word	0x00038860
        /*12c0*/ 	.short	0x010a
        /*12c2*/ 	.byte	0x3f
	.zero		1


	//   ....[83]....
        /*12c4*/ 	.word	0x00023fb0
        /*12c8*/ 	.word	0x0000003d
        /*12cc*/ 	.word	0x00038890
        /*12d0*/ 	.short	0x010a
        /*12d2*/ 	.byte	0x3f
	.zero		1


	//   ....[84]....
        /*12d4*/ 	.word	0x00024130
        /*12d8*/ 	.word	0x0000003d
        /*12dc*/ 	.word	0x00038890
        /*12e0*/ 	.short	0x010a
        /*12e2*/ 	.byte	0x3f
	.zero		1


	//   ....[85]....
        /*12e4*/ 	.word	0x000242b0
        /*12e8*/ 	.word	0x0000003d
        /*12ec*/ 	.word	0x00038890
        /*12f0*/ 	.short	0x010a
        /*12f2*/ 	.byte	0x3f
	.zero		1


	//   ....[86]....
        /*12f4*/ 	.word	0x00024410
        /*12f8*/ 	.word	0x0000003d
        /*12fc*/ 	.word	0x000388b0
        /*1300*/ 	.short	0x010a
        /*1302*/ 	.byte	0x3f
	.zero		1


	//   ....[87]....
        /*1304*/ 	.word	0x000247f0
        /*1308*/ 	.word	0x00000011
        /*130c*/ 	.word	0x00038800
        /*1310*/ 	.short	0x010a
        /*1312*/ 	.byte	0x3f
	.zero		1


	//   ....[88]....
        /*1314*/ 	.word	0x00024de0
        /*1318*/ 	.word	0x00000011
        /*131c*/ 	.word	0x00038800
        /*1320*/ 	.short	0x010a
        /*1322*/ 	.byte	0x3f
	.zero		1


	//   ....[89]....
        /*1324*/ 	.word	0x00024e30
        /*1328*/ 	.word	0x00000014
        /*132c*/ 	.word	0x00038830
        /*1330*/ 	.short	0x010a
        /*1332*/ 	.byte	0x3f
	.zero		1


	//   ....[90]....
        /*1334*/ 	.word	0x00024e80
        /*1338*/ 	.word	0x00000011
        /*133c*/ 	.word	0x00038810
        /*1340*/ 	.short	0x010a
        /*1342*/ 	.byte	0x3f
	.zero		1


	//   ....[91]....
        /*1344*/ 	.word	0x00024ed0
        /*1348*/ 	.word	0x00000014
        /*134c*/ 	.word	0x00038850
        /*1350*/ 	.short	0x010a
        /*1352*/ 	.byte	0x3f
	.zero		1


	//   ....[92]....
        /*1354*/ 	.word	0x00024f20
        /*1358*/ 	.word	0x00000015
        /*135c*/ 	.word	0x00038830
        /*1360*/ 	.short	0x010a
        /*1362*/ 	.byte	0x3f
	.zero		1


	//   ....[93]....
        /*1364*/ 	.word	0x00024f70
        /*1368*/ 	.word	0x00000015
        /*136c*/ 	.word	0x00038850
        /*1370*/ 	.short	0x010a
        /*1372*/ 	.byte	0x3f
	.zero		1


	//   ....[94]....
        /*1374*/ 	.word	0x00024fc0
        /*1378*/ 	.word	0x00000015
        /*137c*/ 	.word	0x00038830
        /*1380*/ 	.short	0x010a
        /*1382*/ 	.byte	0x3f
	.zero		1


	//   ....[95]....
        /*1384*/ 	.word	0x00025010
        /*1388*/ 	.word	0x00000015
        /*138c*/ 	.word	0x00038850
        /*1390*/ 	.short	0x010a
        /*1392*/ 	.byte	0x3f
	.zero		1


	//   ....[96]....
        /*1394*/ 	.word	0x000251b0
        /*1398*/ 	.word	0x00000012
        /*139c*/ 	.word	0x00038820
        /*13a0*/ 	.short	0x010a
        /*13a2*/ 	.byte	0x3f
	.zero		1


	//   ....[97]....
        /*13a4*/ 	.word	0x00025200
        /*13a8*/ 	.word	0x00000003
        /*13ac*/ 	.word	0x000388a0
        /*13b0*/ 	.short	0x010a
        /*13b2*/ 	.byte	0x3f
	.zero		1


	//   ....[98]....
        /*13b4*/ 	.word	0x00025250
        /*13b8*/ 	.word	0x00000003
        /*13bc*/ 	.word	0x000388c0
        /*13c0*/ 	.short	0x010a
        /*13c2*/ 	.byte	0x3f
	.zero		1


	//   ....[99]....
        /*13c4*/ 	.word	0x000252a0
        /*13c8*/ 	.word	0x00000009
        /*13cc*/ 	.word	0x000388a0
        /*13d0*/ 	.short	0x010a
        /*13d2*/ 	.byte	0x3f
	.zero		1


	//   ....[100]....
        /*13d4*/ 	.word	0x000252f0
        /*13d8*/ 	.word	0x00000009
        /*13dc*/ 	.word	0x000388c0
        /*13e0*/ 	.short	0x010a
        /*13e2*/ 	.byte	0x3f
	.zero		1


	//   ....[101]....
        /*13e4*/ 	.word	0x00025410
        /*13e8*/ 	.word	0x0000001a
        /*13ec*/ 	.word	0x00038840
        /*13f0*/ 	.short	0x010a
        /*13f2*/ 	.byte	0x3f
	.zero		1


	//   ....[102]....
        /*13f4*/ 	.word	0x000269a0
        /*13f8*/ 	.word	0x00000012
        /*13fc*/ 	.word	0x00038820
        /*1400*/ 	.short	0x010a
        /*1402*/ 	.byte	0x3f
	.zero		1


	//   ....[103]....
        /*1404*/ 	.word	0x000269f0
        /*1408*/ 	.word	0x0000001a
        /*140c*/ 	.word	0x00038860
        /*1410*/ 	.short	0x010a
        /*1412*/ 	.byte	0x3f
	.zero		1


	//   ....[104]....
        /*1414*/ 	.word	0x000272e0
        /*1418*/ 	.word	0x00000006
        /*141c*/ 	.word	0x00038840
        /*1420*/ 	.short	0x010a
        /*1422*/ 	.byte	0x3f
	.zero		1


	//   ....[105]....
        /*1424*/ 	.word	0x000277a0
        /*1428*/ 	.word	0x00000006
        /*142c*/ 	.word	0x00038860
        /*1430*/ 	.short	0x010a
        /*1432*/ 	.byte	0x3f
	.zero		1


	//   ....[106]....
        /*1434*/ 	.word	0x00028940
        /*1438*/ 	.word	0x00000007
        /*143c*/ 	.word	0x00038820
        /*1440*/ 	.short	0x010a
        /*1442*/ 	.byte	0x3f
	.zero		1


	//   ....[107]....
        /*1444*/ 	.word	0x00028ae0
        /*1448*/ 	.word	0x00000005
        /*144c*/ 	.word	0x00038840
        /*1450*/ 	.short	0x010a
        /*1452*/ 	.byte	0x3f
	.zero		1


	//   ....[108]....
        /*1454*/ 	.word	0x00028b30
        /*1458*/ 	.word	0x00000003
        /*145c*/ 	.word	0x00038840
        /*1460*/ 	.short	0x010a
        /*1462*/ 	.byte	0x3f
	.zero		1


	//   ....[109]....
        /*1464*/ 	.word	0x00028b80
        /*1468*/ 	.word	0x00000005
        /*146c*/ 	.word	0x00038860
        /*1470*/ 	.short	0x010a
        /*1472*/ 	.byte	0x3f
	.zero		1


	//----- nvinfo : EIATTR_NUM_MBARRIERS
	.align		4
.L_1088:
        /*1474*/ 	.byte	0x03, 0x38
        /*1476*/ 	.short	0x0017


	//----- nvinfo : EIATTR_EXIT_INSTR_OFFSETS
	.align		4
        /*1478*/ 	.byte	0x04, 0x1c
        /*147a*/ 	.short	(.L_1090 - .L_1089)


	//   ....[0]....
.L_1089:
        /*147c*/ 	.word	0x00023fa0


	//----- nvinfo : EIATTR_MAX_THREADS
	.align		4
.L_1090:
        /*1480*/ 	.byte	0x04, 0x05
        /*1482*/ 	.short	(.L_1092 - .L_1091)
.L_1091:
        /*1484*/ 	.word	0x00000180
        /*1488*/ 	.word	0x00000001
        /*148c*/ 	.word	0x00000001


	//----- nvinfo : EIATTR_CRS_STACK_SIZE
	.align		4
.L_1092:
        /*1490*/ 	.byte	0x04, 0x1e
        /*1492*/ 	.short	(.L_1094 - .L_1093)
.L_1093:
        /*1494*/ 	.word	0x00000000


	//----- nvinfo : EIATTR_CBANK_PARAM_SIZE
	.align		4
.L_1094:
        /*1498*/ 	.byte	0x03, 0x19
        /*149a*/ 	.short	0x0bf0


	//----- nvinfo : EIATTR_PARAM_CBANK
	.align		4
        /*149c*/ 	.byte	0x04, 0x0a
        /*149e*/ 	.short	(.L_1096 - .L_1095)
	.align		4
.L_1095:
        /*14a0*/ 	.word	index@(.nv.constant0._ZN7cutlass13device_kernelIN5flash11enable_sm90INS1_16FlashAttnFwdSm90INS1_25CollectiveMainloopFwdSm90ILi2EN4cute5tupleIJNS5_1CILi1EEES8_S8_EEENS6_IJNS7_ILi64EEESA_SA_EEELi512ENS_6half_tEfNS_4arch4Sm90ELb1ELb0ELb1ELb1ELb1ELb1ELb1ELb0ELb0ELb1ELb1ELb0EEENS1_21CollectiveEpilogueFwdINS6_IJSA_NS7_ILi512EEESA_EEES9_SC_SE_Li256ELb1ELb1ELb1ELb0EEENS1_36VarlenDynamicPersistentTileSchedulerILi64ELi64ELi256ELi128ELb1ELb1ELb1ELb1ELb1ELb1EEEEEEEEEvNT_6ParamsE)
        /*14a4*/ 	.short	0x0210
        /*14a6*/ 	.short	0x0bf0


	//----- nvinfo : EIATTR_SW_WAR
	.align		4
.L_1096:
        /*14a8*/ 	.byte	0x04, 0x36
        /*14aa*/ 	.short	(.L_1098 - .L_1097)
.L_1097:
        /*14ac*/ 	.word	0x00000008
.L_1098:


//--------------------- .nv.info._ZN7cutlass13device_kernelIN5flash11enable_sm90INS1_16FlashAttnFwdSm90INS1_25CollectiveMainloopFwdSm90ILi2EN4cute5tupleIJNS5_1CILi1EEES8_S8_EEENS6_IJNS7_ILi128EEENS7_ILi96EEENS7_ILi64EEEEEELi256ENS_6half_tEfNS_4arch4Sm90ELb0ELb0ELb1ELb0ELb1ELb0ELb0ELb1ELb0ELb1ELb1ELb0EEENS1_21CollectiveEpilogueFwdINS6_IJSA_NS7_ILi256EEESB_EEES9_SE_SG_Li256ELb0ELb1ELb1ELb0EEENS1_19SingleTileSchedulerILb0ELb1ELb1ELi128EEEEEEEEEvNT_6ParamsE --------------------------
	.section	.nv.info._ZN7cutlass13device_kernelIN5flash11enable_sm90INS1_16FlashAttnFwdSm90INS1_25CollectiveMainloopFwdSm90ILi2EN4cute5tupleIJNS5_1CILi1EEES8_S8_EEENS6_IJNS7_ILi128EEENS7_ILi96EEENS7_ILi64EEEEEELi256ENS_6half_tEfNS_4arch4Sm90ELb0ELb0ELb1ELb0ELb1ELb0ELb0ELb1ELb0ELb1ELb1ELb0EEENS1_21CollectiveEpilogueFwdINS6_IJSA_NS7_ILi256EEESB_EEES9_SE_SG_Li256ELb0ELb1ELb1ELb0EEENS1_19SingleTileSchedulerILb0ELb1ELb1ELi128EEEEEEEEEvNT_6ParamsE,"",@"SHT_CUDA_INFO"
	.sectionflags	@""
	.align	4


	//----- nvinfo : EIATTR_CUDA_API_VERSION
	.align		4
        /*0000*/ 	.byte	0x04, 0x37
        /*0002*/ 	.short	(.L_1100 - .L_1099)
.L_1099:
        /*0004*/ 	.word	0x00000082


	//----- nvinfo : EIATTR_KPARAM_INFO
	.align		4
.L_1100:
        /*0008*/ 	.byte	0x04, 0x17
        /*000a*/ 	.short	(.L_1102 - .L_1101)
.L_1101:
        /*000c*/ 	.word	0x00000000
        /*0010*/ 	.short	0x0000
        /*0012*/ 	.short	0x0070
        /*0014*/ 	.byte	0x00, 0xf0, 0x01, 0x28


	//----- nvinfo : EIATTR_SPARSE_MMA_MASK
	.align		4
.L_1102:
        /*0018*/ 	.byte	0x03, 0x50
        /*001a*/ 	.short	0x0000


	//----- nvinfo : EIATTR_MAXREG_COUNT
	.align		4
        /*001c*/ 	.byte	0x03, 0x1b
        /*001e*/ 	.short	0x00a8


	//----- nvinfo : EIATTR_NUM_BARRIERS
	.align		4
        /*0020*/ 	.byte	0x02, 0x4c
        /*0022*/ 	.byte	0x10
	.zero		1


	//----- nvinfo : EIATTR_EXTERNS
	.align		4
        /*0024*/ 	.byte	0x04, 0x0f
        /*0026*/ 	.short	(.L_1104 - .L_1103)


	//   ....[0]....
	.align		4
.L_1103:
        /*0028*/ 	.word	index@(__assertfail)


	//----- nvinfo : EIATTR_MERCURY_ISA_VERSION
	.align		4
.L_1104:
        /*002c*/ 	.byte	0x03, 0x5f
        /*002e*/ 	.short	0x0101


	//----- nvinfo : EIATTR_INT_WARP_WIDE_INSTR_OFFSETS
	.align		4
        /*0030*/ 	.byte	0x04, 0x31
        /*0032*/ 	.short	(.L_1106 - .L_1105)


	//   ....[0]....
.L_1105:
        /*0034*/ 	.word	0x000000b0


	//   ....[1]....
        /*0038*/ 	.word	0x000000c0


	//   ....[2]....
        /*003c*/ 	.word	0x00000160


	//----- nvinfo : EIATTR_COOP_GROUP_MASK_REGIDS
	.align		4
.L_1106:
        /*0040*/ 	.byte	0x04, 0x29
        /*0042*/ 	.short	(.L_1108 - .L_1107)


	//   ....[0]....
.L_1107:
        /*0044*/ 	.word	0xffffffff


	//   ....[1]....
        /*0048*/ 	.word	0xffffffff


	//   ....[2]....
        /*004c*/ 	.word	0xffffffff


	//   ....[3]....
        /*0050*/ 	.word	0xffffffff


	//   ....[4]....
        /*0054*/ 	.word	0xffffffff


	//   ....[5]....
        /*0058*/ 	.word	0xffffffff


	//   ....[6]....
        /*005c*/ 	.word	0xffffffff


	//   ....[7]....
        /*0060*/ 	.word	0xffffffff


	//   ....[8]....
        /*0064*/ 	.word	0xffffffff


	//   ....[9]....
        /*0068*/ 	.word	0xffffffff


	//   ....[10]....
        /*006c*/ 	.word	0xffffffff


	//   ....[11]....
        /*0070*/ 	.word	0xffffffff


	//   ....[12]....
        /*0074*/ 	.word	0xffffffff


	//   ....[13]....
        /*0078*/ 	.word	0xffffffff


	//   ....[14]....
        /*007c*/ 	.word	0xffffffff


	//   ....[15]....
        /*0080*/ 	.word	0xffffffff


	//   ....[16]....
        /*0084*/ 	.word	0xffffffff


	//   ....[17]....
        /*0088*/ 	.word	0xffffffff


	//   ....[18]....
        /*008c*/ 	.word	0xffffffff


	//   ....[19]....
        /*0090*/ 	.word	0xffffffff


	//   ....[20]....
        /*0094*/ 	.word	0xffffffff


	//   ....[21]....
        /*0098*/ 	.word	0xffffffff


	//   ....[22]....
        /*009c*/ 	.word	0xffffffff


	//   ....[23]....
        /*00a0*/ 	.word	0xffffffff


	//   ....[24]....
        /*00a4*/ 	.word	0xffffffff


	//   ....[25]....
        /*00a8*/ 	.word	0xffffffff


	//   ....[26]....
        /*00ac*/ 	.word	0xffffffff


	//   ....[27]....
        /*00b0*/ 	.word	0xffffffff


	//   ....[28]....
        /*00b4*/ 	.word	0xffffffff


	//   ....[29]....
        /*00b8*/ 	.word	0xffffffff


	//   ....[30]....
        /*00bc*/ 	.word	0xffffffff


	//   ....[31]....
        /*00c0*/ 	.word	0xffffffff


	//   ....[32]....
        /*00c4*/ 	.word	0xffffffff


	//   ....[33]....
        /*00c8*/ 	.word	0xffffffff


	//   ....[34]....
        /*00cc*/ 	.word	0xffffffff


	//   ....[35]....
        /*00d0*/ 	.word	0xffffffff


	//   ....[36]....
        /*00d4*/ 	.word	0xffffffff


	//   ....[37]....
        /*00d8*/ 	.word	0xffffffff


	//   ....[38]....
        /*00dc*/ 	.word	0xffffffff


	//   ....[39]....
        /*00e0*/ 	.word	0xffffffff


	//   ....[40]....
        /*00e4*/ 	.word	0xffffffff


	//   ....[41]....
        /*00e8*/ 	.word	0xffffffff


	//   ....[42]....
        /*00ec*/ 	.word	0xffffffff


	//   ....[43]....
        /*00f0*/ 	.word	0xffffffff


	//   ....[44]....
        /*00f4*/ 	.word	0xffffffff


	//   ....[45]....
        /*00f8*/ 	.word	0xffffffff


	//   ....[46]....
        /*00fc*/ 	.word	0xffffffff


	//   ....[47]....
        /*0100*/ 	.word	0xffffffff


	//   ....[48]....
        /*0104*/ 	.word	0xffffffff


	//   ....[49]....
        /*0108*/ 	.word	0xffffffff


	//   ....[50]....
        /*010c*/ 	.word	0xffffffff


	//   ....[51]....
        /*0110*/ 	.word	0xffffffff


	//   ....[52]....
        /*0114*/ 	.word	0xffffffff


	//   ....[53]....
        /*0118*/ 	.word	0xffffffff


	//   ....[54]....
        /*011c*/ 	.word	0xffffffff


	//   ....[55]....
        /*0120*/ 	.word	0xffffffff


	//   ....[56]....
        /*0124*/ 	.word	0xffffffff


	//   ....[57]....
        /*0128*/ 	.word	0xffffffff


	//   ....[58]....
        /*012c*/ 	.word	0xffffffff


	//   ....[59]....
        /*0130*/ 	.word	0xffffffff


	//   ....[60]....
        /*0134*/ 	.word	0xffffffff


	//   ....[61]....
        /*0138*/ 	.word	0xffffffff


	//   ....[62]....
        /*013c*/ 	.word	0xffffffff


	//   ....[63]....
        /*0140*/ 	.word	0xffffffff


	//   ....[64]....
        /*0144*/ 	.word	0xffffffff


	//   ....[65]....
        /*0148*/ 	.word	0xffffffff


	//   ....[66]....
        /*014c*/ 	.word	0xffffffff


	//   ....[67]....
        /*0150*/ 	.word	0xffffffff


	//   ....[68]....
        /*0154*/ 	.word	0xffffffff


	//   ....[69]....
        /*0158*/ 	.word	0xffffffff


	//   ....[70]....
        /*015c*/ 	.word	0xffffffff


	//   ....[71]....
        /*0160*/ 	.word	0xffffffff


	//   ....[72]....
        /*0164*/ 	.word	0xffffffff


	//   ....[73]....
        /*0168*/ 	.word	0xffffffff


	//   ....[74]....
        /*016c*/ 	.word	0xffffffff


	//   ....[75]....
        /*0170*/ 	.word	0xffffffff


	//   ....[76]....
        /*0174*/ 	.word	0xffffffff


	//   ....[77]....
        /*0178*/ 	.word	0xffffffff


	//   ....[78]....
        /*017c*/ 	.word	0xffffffff


	//   ....[79]....
        /*0180*/ 	.word	0xffffffff


	//   ....[80]....
        /*0184*/ 	.word	0xffffffff


	//   ....[81]....
        /*0188*/ 	.word	0xffffffff


	//   ....[82]....
        /*018c*/ 	.word	0xffffffff


	//   ....[83]....
        /*0190*/ 	.word	0xffffffff


	//   ....[84]....
        /*0194*/ 	.word	0xffffffff


	//   ....[85]....
        /*0198*/ 	.word	0xffffffff


	//   ....[86]....
        /*019c*/ 	.word	0xffffffff


	//   ....[87]....
        /*01a0*/ 	.word	0xffffffff


	//   ....[88]....
        /*01a4*/ 	.word	0xffffffff


	//   ....[89]....
        /*01a8*/ 	.word	0xffffffff


	//   ....[90]....
        /*01ac*/ 	.word	0xffffffff


	//   ....[91]....
        /*01b0*/ 	.word	0xffffffff


	//   ....[92]....
        /*01b4*/ 	.word	0xffffffff


	//   ....[93]....
        /*01b8*/ 	.word	0x0500000f


	//   ....[94]....
        /*01bc*/ 	.word	0x0500000f


	//   ....[95]....
        /*01c0*/ 	.word	0x0500000f


	//   ....[96]....
        /*01c4*/ 	.word	0x0500000f


	//   ....[97]....
        /*01c8*/ 	.word	0x0500000f


	//   ....[98]....
        /*01cc*/ 	.word	0x0500000f


	//   ....[99]....
        /*01d0*/ 	.word	0x0500000f


	//   ....[100]....
        /*01d4*/ 	.word	0x0500000f


	//   ....[101]....
        /*01d8*/ 	.word	0x0500000f


	//   ....[102]....
        /*01dc*/ 	.word	0x0500000f


	//   ....[103]....
        /*01e0*/ 	.word	0x0500000f


	//   ....[104]....
        /*01e4*/ 	.word	0x0500000f


	//   ....[105]....
        /*01e8*/ 	.word	0x0500000f


	//   ....[106]....
        /*01ec*/ 	.word	0x0500000f


	//   ....[107]....
        /*01f0*/ 	.word	0x0500000f


	//   ....[108]....
        /*01f4*/ 	.word	0x0500000f


	//   ....[109]....
        /*01f8*/ 	.word	0x0500000f


	//   ....[110]....
        /*01fc*/ 	.word	0x0500000f


	//   ....[111]....
        /*0200*/ 	.word	0x0500000f


	//   ....[112]....
        /*0204*/ 	.word	0x0500000f


	//   ....[113]....
        /*0208*/ 	.word	0x0500000f


	//   ....[114]....
        /*020c*/ 	.word	0x0500000f


	//   ....[115]....
        /*0210*/ 	.word	0x0500000f


	//   ....[116]....
        /*0214*/ 	.word	0x0500000f


	//   ....[117]....
        /*0218*/ 	.word	0x0500000f


	//   ....[118]....
        /*021c*/ 	.word	0x0500000f


	//   ....[119]....
        /*0220*/ 	.word	0x0500000f


	//   ....[120]....
        /*0224*/ 	.word	0x0500000f


	//   ....[121]....
        /*0228*/ 	.word	0x0500000f


	//   ....[122]....
        /*022c*/ 	.word	0x0500000f


	//   ....[123]....
        /*0230*/ 	.word	0x0500000f


	//   ....[124]....
        /*0234*/ 	.word	0x0500000f


	//   ....[125]....
        /*0238*/ 	.word	0x0500000f


	//   ....[126]....
        /*023c*/ 	.word	0x0500000f


	//   ....[127]....
        /*0240*/ 	.word	0x0500000f


	//   ....[128]....
        /*0244*/ 	.word	0x0500000f


	//   ....[129]....
        /*0248*/ 	.word	0x0500000f


	//   ....[130]....
        /*024c*/ 	.word	0x0500000f


	//   ....[131]....
        /*0250*/ 	.word	0x0500000f


	//   ....[132]....
        /*0254*/ 	.word	0x0500000f


	//   ....[133]....
        /*0258*/ 	.word	0x0500000f


	//   ....[134]....
        /*025c*/ 	.word	0x0500000f


	//   ....[135]....
        /*0260*/ 	.word	0x0500000f


	//   ....[136]....
        /*0264*/ 	.word	0x0500000f


	//   ....[137]....
        /*0268*/ 	.word	0x0500000f


	//   ....[138]....
        /*026c*/ 	.word	0x0500000f


	//   ....[139]....
        /*0270*/ 	.word	0x0500000f


	//   ....[140]....
        /*0274*/ 	.word	0x0500000f


	//   ....[141]....
        /*0278*/ 	.word	0x0500000f


	//   ....[142]....
        /*027c*/ 	.word	0x0500000f


	//   ....[143]....
        /*0280*/ 	.word	0x0500000f


	//   ....[144]....
        /*0284*/ 	.word	0x0500000f


	//   ....[145]....
        /*0288*/ 	.word	0x0500000f


	//   ....[146]....
        /*028c*/ 	.word	0x0500000f


	//   ....[147]....
        /*0290*/ 	.word	0x0500000f


	//   ....[148]....
        /*0294*/ 	.word	0x0500000f


	//   ....[149]....
        /*0298*/ 	.word	0x0500000f


	//   ....[150]....
        /*029c*/ 	.word	0x0500000f


	//   ....[151]....
        /*02a0*/ 	.word	0x0500000f


	//   ....[152]....
        /*02a4*/ 	.word	0x0500000f


	//   ....[153]....
        /*02a8*/ 	.word	0x0500000f


	//   ....[154]....
        /*02ac*/ 	.word	0x0500000f


	//   ....[155]....
        /*02b0*/ 	.word	0x0500000f


	//   ....[156]....
        /*02b4*/ 	.word	0x0500000f


	//   ....[157]....
        /*02b8*/ 	.word	0x0500000f


	//   ....[158]....
        /*02bc*/ 	.word	0x0500000f


	//----- nvinfo : EIATTR_COOP_GROUP_INSTR_OFFSETS
	.align		4
.L_1108:
        /*02c0*/ 	.byte	0x04, 0x28
        /*02c2*/ 	.short	(.L_1110 - .L_1109)


	//   ....[0]....
.L_1109:
        /*02c4*/ 	.word	0x00000060


	//   ....[1]....
        /*02c8*/ 	.word	0x000000a0


	//   ....[2]....
        /*02cc*/ 	.word	0x000002c0


	//   ....[3]....
        /*02d0*/ 	.word	0x00000420


	//   ....[4]....
        /*02d4*/ 	.word	0x00000540


	//   ....[5]....
        /*02d8*/ 	.word	0x000006a0


	//   ....[6]....
        /*02dc*/ 	.word	0x00001230


	//   ....[7]....
        /*02e0*/ 	.word	0x000023e0


	//   ....[8]....
        /*02e4*/ 	.word	0x00002470


	//   ....[9]....
        /*02e8*/ 	.word	0x000028a0


	//   ....[10]....
        /*02ec*/ 	.word	0x00002920


	//   ....[11]....
        /*02f0*/ 	.word	0x00003e90


	//   ....[12]....
        /*02f4*/ 	.word	0x00003f00


	//   ....[13]....
        /*02f8*/ 	.word	0x00004390


	//   ....[14]....
        /*02fc*/ 	.word	0x00004550


	//   ....[15]....
        /*0300*/ 	.word	0x00005870


	//   ....[16]....
        /*0304*/ 	.word	0x000058b0


	//   ....[17]....
        /*0308*/ 	.word	0x000058d0


	//   ....[18]....
        /*030c*/ 	.word	0x00005900


	//   ....[19]....
        /*0310*/ 	.word	0x000069c0


	//   ....[20]....
        /*0314*/ 	.word	0x00006a10


	//   ....[21]....
        /*0318*/ 	.word	0x00006a50


	//   ....[22]....
        /*031c*/ 	.word	0x00006a80


	//   ....[23]....
        /*0320*/ 	.word	0x00006ac0


	//   ....[24]....
        /*0324*/ 	.word	0x00006ae0


	//   ....[25]....
        /*0328*/ 	.word	0x00007750


	//   ....[26]....
        /*032c*/ 	.word	0x00007760


	//   ....[27]....
        /*0330*/ 	.word	0x00008790


	//   ....[28]....
        /*0334*/ 	.word	0x00009870


	//   ....[29]....
        /*0338*/ 	.word	0x00009890


	//   ....[30]....
        /*033c*/ 	.word	0x000098a0


	//   ....[31]....
        /*0340*/ 	.word	0x000098e0


	//   ....[32]....
        /*0344*/ 	.word	0x00009930


	//   ....[33]....
        /*0348*/ 	.word	0x00009950


	//   ....[34]....
        /*034c*/ 	.word	0x000099a0


	//   ....[35]....
        /*0350*/ 	.word	0x000099c0


	//   ....[36]....
        /*0354*/ 	.word	0x00009a10


	//   ....[37]....
        /*0358*/ 	.word	0x00009a30


	//   ....[38]....
        /*035c*/ 	.word	0x00009a80


	//   ....[39]....
        /*0360*/ 	.word	0x00009aa0


	//   ....[40]....
        /*0364*/ 	.word	0x00009ff0


	//   ....[41]....
        /*0368*/ 	.word	0x0000a030


	//   ....[42]....
        /*036c*/ 	.word	0x0000a060


	//   ....[43]....
        /*0370*/ 	.word	0x0000a0b0


	//   ....[44]....
        /*0374*/ 	.word	0x0000a110


	//   ....[45]....
        /*0378*/ 	.word	0x0000a130


	//   ....[46]....
        /*037c*/ 	.word	0x0000a190


	//   ....[47]....
        /*0380*/ 	.word	0x0000a1b0


	//   ....[48]....
        /*0384*/ 	.word	0x0000a210


	//   ....[49]....
        /*0388*/ 	.word	0x0000a230


	//   ....[50]....
        /*038c*/ 	.word	0x0000a290


	//   ....[51]....
        /*0390*/ 	.word	0x0000a2b0


	//   ....[52]....
        /*0394*/ 	.word	0x0000a310


	//   ....[53]....
        /*0398*/ 	.word	0x0000a330


	//   ....[54]....
        /*039c*/ 	.word	0x0000a380


	//   ....[55]....
        /*03a0*/ 	.word	0x0000a3a0


	//   ....[56]....
        /*03a4*/ 	.word	0x0000a720


	//   ....[57]....
        /*03a8*/ 	.word	0x0000a750


	//   ....[58]....
        /*03ac*/ 	.word	0x0000a790


	//   ....[59]....
        /*03b0*/ 	.word	0x0000a7b0


	//   ....[60]....
        /*03b4*/ 	.word	0x0000a7d0


	//   ....[61]....
        /*03b8*/ 	.word	0x0000a7f0


	//   ....[62]....
        /*03bc*/ 	.word	0x0000a810


	//   ....[63]....
        /*03c0*/ 	.word	0x0000a840


	//   ....[64]....
        /*03c4*/ 	.word	0x0000a8e0


	//   ....[65]....
        /*03c8*/ 	.word	0x0000a910


	//   ....[66]....
        /*03cc*/ 	.word	0x0000a920


	//   ....[67]....
        /*03d0*/ 	.word	0x0000a9b0


	//   ....[68]....
        /*03d4*/ 	.word	0x0000b1a0


	//   ....[69]....
        /*03d8*/ 	.word	0x0000b1c0


	//   ....[70]....
        /*03dc*/ 	.word	0x0000b1d0


	//   ....[71]....
        /*03e0*/ 	.word	0x0000b1e0


	//   ....[72]....
        /*03e4*/ 	.word	0x0000b1f0


	//   ....[73]....
        /*03e8*/ 	.word	0x0000b200


	//   ....[74]....
        /*03ec*/ 	.word	0x0000b220


	//   ....[75]....
        /*03f0*/ 	.word	0x0000b240


	//   ....[76]....
        /*03f4*/ 	.word	0x0000b270


	//   ....[77]....
        /*03f8*/ 	.word	0x0000b2b0


	//   ....[78]....
        /*03fc*/ 	.word	0x0000b2f0


	//   ....[79]....
        /*0400*/ 	.word	0x0000b340


	//   ....[80]....
        /*0404*/ 	.word	0x0000b690


	//   ....[81]....
        /*0408*/ 	.word	0x0000b6b0


	//   ....[82]....
        /*040c*/ 	.word	0x0000b6c0


	//   ....[83]....
        /*0410*/ 	.word	0x0000b6d0


	//   ....[84]....
        /*0414*/ 	.word	0x0000b6e0


	//   ....[85]....
        /*0418*/ 	.word	0x0000b710


	//   ....[86]....
        /*041c*/ 	.word	0x0000b770


	//   ....[87]....
        /*0420*/ 	.word	0x0000b790


	//   ....[88]....
        /*0424*/ 	.word	0x0000b7f0


	//   ....[89]....
        /*0428*/ 	.word	0x0000b800


	//   ....[90]....
        /*042c*/ 	.word	0x0000b870


	//   ....[91]....
        /*0430*/ 	.word	0x0000b890


	//   ....[92]....
        /*0434*/ 	.word	0x0000bbf0


	//   ....[93]....
        /*0438*/ 	.word	0x0000c0b0


	//   ....[94]....
        /*043c*/ 	.word	0x0000c1a0


	//   ....[95]....
        /*0440*/ 	.word	0x0000c240


	//   ....[96]....
        /*0444*/ 	.word	0x0000c2c0


	//   ....[97]....
        /*0448*/ 	.word	0x0000c370


	//   ....[98]....
        /*044c*/ 	.word	0x0000c3d0


	//   ....[99]....
        /*0450*/ 	.word	0x0000c490


	//   ....[100]....
        /*0454*/ 	.word	0x0000c4f0


	//   ....[101]....
        /*0458*/ 	.word	0x0000c5b0


	//   ....[102]....
        /*045c*/ 	.word	0x0000c610


	//   ....[103]....
        /*0460*/ 	.word	0x0000c6d0


	//   ....[104]....
        /*0464*/ 	.word	0x0000c730


	//   ....[105]....
        /*0468*/ 	.word	0x0000c7d0


	//   ....[106]....
        /*046c*/ 	.word	0x0000c860


	//   ....[107]....
        /*0470*/ 	.word	0x0000c8c0


	//   ....[108]....
        /*0474*/ 	.word	0x0000c980


	//   ....[109]....
        /*0478*/ 	.word	0x0000ca40


	//   ....[110]....
        /*047c*/ 	.word	0x0000caa0


	//   ....[111]....
        /*0480*/ 	.word	0x0000cb70


	//   ....[112]....
        /*0484*/ 	.word	0x0000cbd0


	//   ....[113]....
        /*0488*/ 	.word	0x0000cca0


	//   ....[114]....
        /*048c*/ 	.word	0x0000cd00


	//   ....[115]....
        /*0490*/ 	.word	0x0000cdd0


	//   ....[116]....
        /*0494*/ 	.word	0x0000ce30


	//   ....[117]....
        /*0498*/ 	.word	0x0000cef0


	//   ....[118]....
        /*049c*/ 	.word	0x0000cf50


	//   ....[119]....
        /*04a0*/ 	.word	0x0000d010


	//   ....[120]....
        /*04a4*/ 	.word	0x0000d080


	//   ....[121]....
        /*04a8*/ 	.word	0x0000d120


	//   ....[122]....
        /*04ac*/ 	.word	0x0000d270


	//   ....[123]....
        /*04b0*/ 	.word	0x0000d340


	//   ....[124]....
        /*04b4*/ 	.word	0x0000d3c0


	//   ....[125]....
        /*04b8*/ 	.word	0x0000d480


	//   ....[126]....
        /*04bc*/ 	.word	0x0000d560


	//   ....[127]....
        /*04c0*/ 	.word	0x0000d620


	//   ....[128]....
        /*04c4*/ 	.word	0x0000d700


	//   ....[129]....
        /*04c8*/ 	.word	0x0000d7c0


	//   ....[130]....
        /*04cc*/ 	.word	0x0000d8a0


	//   ....[131]....
        /*04d0*/ 	.word	0x0000d960


	//   ....[132]....
        /*04d4*/ 	.word	0x0000da40


	//   ....[133]....
        /*04d8*/ 	.word	0x0000db10


	//   ....[134]....
        /*04dc*/ 	.word	0x0000dc70


	//   ....[135]....
        /*04e0*/ 	.word	0x0000dd10


	//   ....[136]....
        /*04e4*/ 	.word	0x0000dd70


	//   ....[137]....
        /*04e8*/ 	.word	0x0000de10


	//   ....[138]....
        /*04ec*/ 	.word	0x0000de70


	//   ....[139]....
        /*04f0*/ 	.word	0x0000df10


	//   ....[140]....
        /*04f4*/ 	.word	0x0000df70


	//   ....[141]....
        /*04f8*/ 	.word	0x0000e010


	//   ....[142]....
        /*04fc*/ 	.word	0x0000e070


	//   ....[143]....
        /*0500*/ 	.word	0x0000e110


	//   ....[144]....
        /*0504*/ 	.word	0x0000e170


	//   ....[145]....
        /*0508*/ 	.word	0x0000e210


	//   ....[146]....
        /*050c*/ 	.word	0x0000e300


	//   ....[147]....
        /*0510*/ 	.word	0x0000e3b0


	//   ....[148]....
        /*0514*/ 	.word	0x0000e410


	//   ....[149]....
        /*0518*/ 	.word	0x0000e4e0


	//   ....[150]....
        /*051c*/ 	.word	0x0000e540


	//   ....[151]....
        /*0520*/ 	.word	0x0000e620


	//   ....[152]....
        /*0524*/ 	.word	0x0000e680


	//   ....[153]....
        /*0528*/ 	.word	0x0000e760


	//   ....[154]....
        /*052c*/ 	.word	0x0000e7c0


	//   ....[155]....
        /*0530*/ 	.word	0x0000e8a0


	//   ....[156]....
        /*0534*/ 	.word	0x0000e900


	//   ....[157]....
        /*0538*/ 	.word	0x0000e9e0


	//   ....[158]....
        /*053c*/ 	.word	0x0000ead0


	//----- nvinfo : EIATTR_REG_RECONFIG
	.align		4
.L_1110:
        /*0540*/ 	.byte	0x01, 0x54
	.zero		2


	//----- nvinfo : EIATTR_SYSCALL_OFFSETS
	.align		4
        /*0544*/ 	.byte	0x04, 0x46
        /*0546*/ 	.short	(.L_1112 - .L_1111)


	//   ....[0]....
.L_1111:
        /*0548*/ 	.word	0x000013f0


	//   ....[1]....
        /*054c*/ 	.word	0x00008ed0


	//   ....[2]....
        /*0550*/ 	.word	0x00009010


	//   ....[3]....
        /*0554*/ 	.word	0x00009100


	//   ....[4]....
        /*0558*/ 	.word	0x00009d10


	//----- nvinfo : EIATTR_MBARRIER_INSTR_OFFSETS
	.align		4
.L_1112:
        /*055c*/ 	.byte	0x04, 0x39
        /*055e*/ 	.short	(.L_1114 - .L_1113)


	//   ....[0]....
.L_1113:
        /*0560*/ 	.word	0x00000170
        /*0564*/ 	.word	0x000000ff
        /*0568*/ 	.word	0x00022800
        /*056c*/ 	.short	0x0100
        /*056e*/ 	.byte	0x08
	.zero		1


	//   ....[1]....
        /*0570*/ 	.word	0x00000180
        /*0574*/ 	.word	0x000000ff
        /*0578*/ 	.word	0x00022820
        /*057c*/ 	.short	0x0100
        /*057e*/ 	.byte	0x08
	.zero		1


	//   ....[2]....
        /*0580*/ 	.word	0x00000270
        /*0584*/ 	.word	0x000000ff
        /*0588*/ 	.word	0x00022830
        /*058c*/ 	.short	0x0100
        /*058e*/ 	.byte	0x08
	.zero		1


	//   ....[3]....
        /*0590*/ 	.word	0x00000280
        /*0594*/ 	.word	0x000000ff
        /*0598*/ 	.word	0x00022840
        /*059c*/ 	.short	0x0100
        /*059e*/ 	.byte	0x08
	.zero		1


	//   ....[4]....
        /*05a0*/ 	.word	0x00000290
        /*05a4*/ 	.word	0x000000ff
        /*05a8*/ 	.word	0x00022838
        /*05ac*/ 	.short	0x0100
        /*05ae*/ 	.byte	0x08
	.zero		1


	//   ....[5]....
        /*05b0*/ 	.word	0x000002a0
        /*05b4*/ 	.word	0x000000ff
        /*05b8*/ 	.word	0x00022848
        /*05bc*/ 	.short	0x0100
        /*05be*/ 	.byte	0x08
	.zero		1


	//   ....[6]....
        /*05c0*/ 	.word	0x000003d0
        /*05c4*/ 	.word	0x000000ff
        /*05c8*/ 	.word	0x00022850
        /*05cc*/ 	.short	0x0100
        /*05ce*/ 	.byte	0x08
	.zero		1


	//   ....[7]....
        /*05d0*/ 	.word	0x000003e0
        /*05d4*/ 	.word	0x000000ff
        /*05d8*/ 	.word	0x00022860
        /*05dc*/ 	.short	0x0100
        /*05de*/ 	.byte	0x08
	.zero		1


	//   ....[8]....
        /*05e0*/ 	.word	0x000003f0
        /*05e4*/ 	.word	0x000000ff
        /*05e8*/ 	.word	0x00022858
        /*05ec*/ 	.short	0x0100
        /*05ee*/ 	.byte	0x08
	.zero		1


	//   ....[9]....
        /*05f0*/ 	.word	0x00000400
        /*05f4*/ 	.word	0x000000ff
        /*05f8*/ 	.word	0x00022868
        /*05fc*/ 	.short	0x0100
        /*05fe*/ 	.byte	0x08
	.zero		1


	//   ....[10]....
        /*0600*/ 	.word	0x000004f0
        /*0604*/ 	.word	0x000000ff
        /*0608*/ 	.word	0x00022870
        /*060c*/ 	.short	0x0100
        /*060e*/ 	.byte	0x06
	.zero		1


	//   ....[11]....
        /*0610*/ 	.word	0x00000500
        /*0614*/ 	.word	0x000000ff
        /*0618*/ 	.word	0x00022880
        /*061c*/ 	.short	0x0100
        /*061e*/ 	.byte	0x06
	.zero		1


	//   ....[12]....
        /*0620*/ 	.word	0x00000510
        /*0624*/ 	.word	0x000000ff
        /*0628*/ 	.word	0x00022878
        /*062c*/ 	.short	0x0100
        /*062e*/ 	.byte	0x06
	.zero		1


	//   ....[13]....
        /*0630*/ 	.word	0x00000520
        /*0634*/ 	.word	0x000000ff
        /*0638*/ 	.word	0x00022888
        /*063c*/ 	.short	0x0100
        /*063e*/ 	.byte	0x06
	.zero		1


	//   ....[14]....
        /*0640*/ 	.word	0x00000650
        /*0644*/ 	.word	0x000000ff
        /*0648*/ 	.word	0x00022890
        /*064c*/ 	.short	0x0100
        /*064e*/ 	.byte	0x08
	.zero		1


	//   ....[15]....
        /*0650*/ 	.word	0x00000660
        /*0654*/ 	.word	0x000000ff
        /*0658*/ 	.word	0x000228a0
        /*065c*/ 	.short	0x0100
        /*065e*/ 	.byte	0x08
	.zero		1


	//   ....[16]....
        /*0660*/ 	.word	0x00000670
        /*0664*/ 	.word	0x000000ff
        /*0668*/ 	.word	0x00022898
        /*066c*/ 	.short	0x0100
        /*066e*/ 	.byte	0x08
	.zero		1


	//   ....[17]....
        /*0670*/ 	.word	0x00000680
        /*0674*/ 	.word	0x000000ff
        /*0678*/ 	.word	0x000228a8
        /*067c*/ 	.short	0x0100
        /*067e*/ 	.byte	0x08
	.zero		1


	//   ....[18]....
        /*0680*/ 	.word	0x000007c0
        /*0684*/ 	.word	0x000000ff
        /*0688*/ 	.word	0x000228b0
        /*068c*/ 	.short	0x0100
        /*068e*/ 	.byte	0x08
	.zero		1


	//   ....[19]....
        /*0690*/ 	.word	0x000007d0
        /*0694*/ 	.word	0x000000ff
        /*0698*/ 	.word	0x000228c0
        /*069c*/ 	.short	0x0100
        /*069e*/ 	.byte	0x08
	.zero		1


	//   ....[20]....
        /*06a0*/ 	.word	0x000007e0
        /*06a4*/ 	.word	0x000000ff
        /*06a8*/ 	.word	0x000228b8
        /*06ac*/ 	.short	0x0100
        /*06ae*/ 	.byte	0x08
	.zero		1


	//   ....[21]....
        /*06b0*/ 	.word	0x000007f0
        /*06b4*/ 	.word	0x000000ff
        /*06b8*/ 	.word	0x000228c8
        /*06bc*/ 	.short	0x0100
        /*06be*/ 	.byte	0x08
	.zero		1


	//   ....[22]....
        /*06c0*/ 	.word	0x00001420
        /*06c4*/ 	.word	0x000000ff
        /*06c8*/ 	.word	0x00022800
        /*06cc*/ 	.short	0x010a
        /*06ce*/ 	.byte	0x29
	.zero		1


	//   ....[23]....
        /*06d0*/ 	.word	0x000014b0
        /*06d4*/ 	.word	0x000000ff
        /*06d8*/ 	.word	0x00022830
        /*06dc*/ 	.short	0x010a
        /*06de*/ 	.byte	0x29
	.zero		1


	//   ....[24]....
        /*06e0*/ 	.word	0x000014f0
        /*06e4*/ 	.word	0x000000ff
        /*06e8*/ 	.word	0x00022830
        /*06ec*/ 	.short	0x010a
        /*06ee*/ 	.byte	0x29
	.zero		1


	//   ....[25]....
        /*06f0*/ 	.word	0x00001dd0
        /*06f4*/ 	.word	0x000000ff
        /*06f8*/ 	.word	0x00000000
        /*06fc*/ 	.short	0x0101
        /*06fe*/ 	.byte	0x04
	.zero		1


	//   ....[26]....
        /*0700*/ 	.word	0x00003140
        /*0704*/ 	.word	0x000000ff
        /*0708*/ 	.word	0x00022850
        /*070c*/ 	.short	0x010a
        /*070e*/ 	.byte	0x29
	.zero		1


	//   ....[27]....
        /*0710*/ 	.word	0x00003180
        /*0714*/ 	.word	0x000000ff
        /*0718*/ 	.word	0x00022850
        /*071c*/ 	.short	0x010a
        /*071e*/ 	.byte	0x29
	.zero		1


	//   ....[28]....
        /*0720*/ 	.word	0x000034e0
        /*0724*/ 	.word	0x000000ff
        /*0728*/ 	.word	0x00000000
        /*072c*/ 	.short	0x0101
        /*072e*/ 	.byte	0x04
	.zero		1


	//   ....[29]....
        /*0730*/ 	.word	0x00003650
        /*0734*/ 	.word	0x000000ff
        /*0738*/ 	.word	0x00022830
        /*073c*/ 	.short	0x010a
        /*073e*/ 	.byte	0x1c
	.zero		1


	//   ....[30]....
        /*0740*/ 	.word	0x000036a0
        /*0744*/ 	.word	0x000000ff
        /*0748*/ 	.word	0x00022830
        /*074c*/ 	.short	0x010a
        /*074e*/ 	.byte	0x1c
	.zero		1


	//   ....[31]....
        /*0750*/ 	.word	0x00003c40
        /*0754*/ 	.word	0x000000ff
        /*0758*/ 	.word	0x00000000
        /*075c*/ 	.short	0x0101
        /*075e*/ 	.byte	0x0b
	.zero		1


	//   ....[32]....
        /*0760*/ 	.word	0x00005530
        /*0764*/ 	.word	0x000000ff
        /*0768*/ 	.word	0x00022850
        /*076c*/ 	.short	0x010a
        /*076e*/ 	.byte	0x1c
	.zero		1


	//   ....[33]....
        /*0770*/ 	.word	0x00005580
        /*0774*/ 	.word	0x000000ff
        /*0778*/ 	.word	0x00022850
        /*077c*/ 	.short	0x010a
        /*077e*/ 	.byte	0x1c
	.zero		1


	//   ....[34]....
        /*0780*/ 	.word	0x00005850
        /*0784*/ 	.word	0x000000ff
        /*0788*/ 	.word	0x00000000
        /*078c*/ 	.short	0x0101
        /*078e*/ 	.byte	0x0b
	.zero		1


	//   ....[35]....
        /*0790*/ 	.word	0x00006af0
        /*0794*/ 	.word	0x000000ff
        /*0798*/ 	.word	0x00000000
        /*079c*/ 	.short	0x0101
        /*079e*/ 	.byte	0x04
	.zero		1


	//   ....[36]....
        /*07a0*/ 	.word	0x00009610
        /*07a4*/ 	.word	0x000000ff
        /*07a8*/ 	.word	0x00022840
        /*07ac*/ 	.short	0x010a
        /*07ae*/ 	.byte	0x2b
	.zero		1


	//   ....[37]....
        /*07b0*/ 	.word	0x00009b40
        /*07b4*/ 	.word	0x000000ff
        /*07b8*/ 	.word	0x00022830
        /*07bc*/ 	.short	0x0107
        /*07be*/ 	.byte	0x2b
	.zero		1


	//   ....[38]....
        /*07c0*/ 	.word	0x00009bb0
        /*07c4*/ 	.word	0x000000ff
        /*07c8*/ 	.word	0x00022830
        /*07cc*/ 	.short	0x0101
        /*07ce*/ 	.byte	0x2b
	.zero		1


	//   ....[39]....
        /*07d0*/ 	.word	0x0000a470
        /*07d4*/ 	.word	0x000000ff
        /*07d8*/ 	.word	0x00022800
        /*07dc*/ 	.short	0x0107
        /*07de*/ 	.byte	0x2b
	.zero		1


	//   ....[40]....
        /*07e0*/ 	.word	0x0000a4b0
        /*07e4*/ 	.word	0x000000ff
        /*07e8*/ 	.word	0x00022800
        /*07ec*/ 	.short	0x0101
        /*07ee*/ 	.byte	0x2b
	.zero		1


	//   ....[41]....
        /*07f0*/ 	.word	0x0000a4c0
        /*07f4*/ 	.word	0x000000ff
        /*07f8*/ 	.word	0x00022820
        /*07fc*/ 	.short	0x010a
        /*07fe*/ 	.byte	0x2b
	.zero		1


	//   ....[42]....
        /*0800*/ 	.word	0x0000a510
        /*0804*/ 	.word	0x000000ff
        /*0808*/ 	.word	0x00022860
        /*080c*/ 	.short	0x010a
        /*080e*/ 	.byte	0x2b
	.zero		1


	//   ....[43]....
        /*0810*/ 	.word	0x0000ac40
        /*0814*/ 	.word	0x000000ff
        /*0818*/ 	.word	0x00022850
        /*081c*/ 	.short	0x0107
        /*081e*/ 	.byte	0x2b
	.zero		1


	//   ....[44]....
        /*0820*/ 	.word	0x0000acc0
        /*0824*/ 	.word	0x000000ff
        /*0828*/ 	.word	0x00022850
        /*082c*/ 	.short	0x0101
        /*082e*/ 	.byte	0x2b
	.zero		1


	//   ....[45]....
        /*0830*/ 	.word	0x0000afa0
        /*0834*/ 	.word	0x00000020
        /*0838*/ 	.word	0x00022840
        /*083c*/ 	.short	0x010a
        /*083e*/ 	.byte	0x3f
	.zero		1


	//   ....[46]....
        /*0840*/ 	.word	0x0000b3d0
        /*0844*/ 	.word	0x00000020
        /*0848*/ 	.word	0x00022830
        /*084c*/ 	.short	0x0107
        /*084e*/ 	.byte	0x3f
	.zero		1


	//   ....[47]....
        /*0850*/ 	.word	0x0000b480
        /*0854*/ 	.word	0x00000020
        /*0858*/ 	.word	0x00022830
        /*085c*/ 	.short	0x0101
        /*085e*/ 	.byte	0x3f
	.zero		1


	//   ....[48]....
        /*0860*/ 	.word	0x0000b4b0
        /*0864*/ 	.word	0x00000020
        /*0868*/ 	.word	0x00022860
        /*086c*/ 	.short	0x010a
        /*086e*/ 	.byte	0x3f
	.zero		1


	//   ....[49]....
        /*0870*/ 	.word	0x0000b9f0
        /*0874*/ 	.word	0x00000020
        /*0878*/ 	.word	0x00022850
        /*087c*/ 	.short	0x0107
        /*087e*/ 	.byte	0x3f
	.zero		1


	//   ....[50]....
        /*0880*/ 	.word	0x0000bac0
        /*0884*/ 	.word	0x00000020
        /*0888*/ 	.word	0x00022850
        /*088c*/ 	.short	0x0101
        /*088e*/ 	.byte	0x3f
	.zero		1


	//   ....[51]....
        /*0890*/ 	.word	0x0000bba0
        /*0894*/ 	.word	0x00000004
        /*0898*/ 	.word	0x00022820
        /*089c*/ 	.short	0x010a
        /*089e*/ 	.byte	0x3f
	.zero		1


	//   ....[52]....
        /*08a0*/ 	.word	0x0000bce0
        /*08a4*/ 	.word	0x00000005
        /*08a8*/ 	.word	0x00022840
        /*08ac*/ 	.short	0x010a
        /*08ae*/ 	.byte	0x3f
	.zero		1


	//   ....[53]....
        /*08b0*/ 	.word	0x0000bd80
        /*08b4*/ 	.word	0x00000015
        /*08b8*/ 	.word	0x00022840
        /*08bc*/ 	.short	0x010a
        /*08be*/ 	.byte	0x3f
	.zero		1


	//   ....[54]....
        /*08c0*/ 	.word	0x0000bdc0
        /*08c4*/ 	.word	0x00000005
        /*08c8*/ 	.word	0x00022860
        /*08cc*/ 	.short	0x010a
        /*08ce*/ 	.byte	0x3f
	.zero		1


	//   ....[55]....
        /*08d0*/ 	.word	0x0000be00
        /*08d4*/ 	.word	0x00000015
        /*08d8*/ 	.word	0x00022860
        /*08dc*/ 	.short	0x010a
        /*08de*/ 	.byte	0x3f
	.zero		1


	//   ....[56]....
        /*08e0*/ 	.word	0x0000be70
        /*08e4*/ 	.word	0x00000005
        /*08e8*/ 	.word	0x00022800
        /*08ec*/ 	.short	0x010a
        /*08ee*/ 	.byte	0x3f
	.zero		1


	//   ....[57]....
        /*08f0*/ 	.word	0x0000bed0
        /*08f4*/ 	.word	0x00000005
        /*08f8*/ 	.word	0x00022830
        /*08fc*/ 	.short	0x010a
        /*08fe*/ 	.byte	0x3f
	.zero		1


	//   ....[58]....
        /*0900*/ 	.word	0x0000bf30
        /*0904*/ 	.word	0x00000009
        /*0908*/ 	.word	0x00022850
        /*090c*/ 	.short	0x010a
        /*090e*/ 	.byte	0x3f
	.zero		1


	//   ....[59]....
        /*0910*/ 	.word	0x0000bfa0
        /*0914*/ 	.word	0x00000000
        /*0918*/ 	.word	0x00022830
        /*091c*/ 	.short	0x010a
        /*091e*/ 	.byte	0x3f
	.zero		1


	//   ....[60]....
        /*0920*/ 	.word	0x0000c010
        /*0924*/ 	.word	0x00000008
        /*0928*/ 	.word	0x00022850
        /*092c*/ 	.short	0x010a
        /*092e*/ 	.byte	0x3f
	.zero		1


	//   ....[61]....
        /*0930*/ 	.word	0x0000c0f0
        /*0934*/ 	.word	0x00000003
        /*0938*/ 	.word	0x00022840
        /*093c*/ 	.short	0x010a
        /*093e*/ 	.byte	0x3f
	.zero		1


	//   ....[62]....
        /*0940*/ 	.word	0x0000d160
        /*0944*/ 	.word	0x00000003
        /*0948*/ 	.word	0x00022820
        /*094c*/ 	.short	0x010a
        /*094e*/ 	.byte	0x3f
	.zero		1


	//   ....[63]....
        /*0950*/ 	.word	0x0000d1c0
        /*0954*/ 	.word	0x00000003
        /*0958*/ 	.word	0x00022860
        /*095c*/ 	.short	0x010a
        /*095e*/ 	.byte	0x3f
	.zero		1


	//   ....[64]....
        /*0960*/ 	.word	0x0000dbc0
        /*0964*/ 	.word	0x00000020
        /*0968*/ 	.word	0x00022840
        /*096c*/ 	.short	0x010a
        /*096e*/ 	.byte	0x3f
	.zero		1


	//   ....[65]....
        /*0970*/ 	.word	0x0000e250
        /*0974*/ 	.word	0x00000020
        /*0978*/ 	.word	0x00022860
        /*097c*/ 	.short	0x010a
        /*097e*/ 	.byte	0x3f
	.zero		1


	//   ....[66]....
        /*0980*/ 	.word	0x0000ea20
        /*0984*/ 	.word	0x00000004
        /*0988*/ 	.word	0x00022820
        /*098c*/ 	.short	0x010a
        /*098e*/ 	.byte	0x3f
	.zero		1


	//   ....[67]....
        /*0990*/ 	.word	0x0000eb90
        /*0994*/ 	.word	0x00000005
        /*0998*/ 	.word	0x00022840
        /*099c*/ 	.short	0x010a
        /*099e*/ 	.byte	0x3f
	.zero		1


	//   ....[68]....
        /*09a0*/ 	.word	0x0000ebe0
        /*09a4*/ 	.word	0x00000015
        /*09a8*/ 	.word	0x00022840
        /*09ac*/ 	.short	0x010a
        /*09ae*/ 	.byte	0x3f
	.zero		1


	//   ....[69]....
        /*09b0*/ 	.word	0x0000ec30
        /*09b4*/ 	.word	0x00000005
        /*09b8*/ 	.word	0x00022860
        /*09bc*/ 	.short	0x010a
        /*09be*/ 	.byte	0x3f
	.zero		1


	//----- nvinfo : EIATTR_NUM_MBARRIERS
	.align		4
.L_1114:
        /*09c0*/ 	.byte	0x03, 0x38
        /*09c2*/ 	.short	0x0016


	//----- nvinfo : EIATTR_EXIT_INSTR_OFFSETS
	.align		4
        /*09c4*/ 	.byte	0x04, 0x1c
        /*09c6*/ 	.short	(.L_1116 - .L_1115)


	//   ....[0]....
.L_1115:
        /*09c8*/ 	.word	0x0000be50


	//----- nvinfo : EIATTR_MAX_THREADS
	.align		4
.L_1116:
        /*09cc*/ 	.byte	0x04, 0x05
        /*09ce*/ 	.short	(.L_1118 - .L_1117)
.L_1117:
        /*09d0*/ 	.word	0x00000180
        /*09d4*/ 	.word	0x00000001
        /*09d8*/ 	.word	0x00000001


	//----- nvinfo : EIATTR_CRS_STACK_SIZE
	.align		4
.L_1118:
        /*09dc*/ 	.byte	0x04, 0x1e
        /*09de*/ 	.short	(.L_1120 - .L_1119)
.L_1119:
        /*09e0*/ 	.word	0x00000000


	//----- nvinfo : EIATTR_CBANK_PARAM_SIZE
	.align		4
.L_1120:
        /*09e4*/ 	.byte	0x03, 0x19
        /*09e6*/ 	.short	0x0a70


	//----- nvinfo : EIATTR_PARAM_CBANK
	.align		4
        /*09e8*/ 	.byte	0x04, 0x0a
        /*09ea*/ 	.short	(.L_1122 - .L_1121)
	.align		4
.L_1121:
        /*09ec*/ 	.word	index@(.nv.constant0._ZN7cutlass13device_kernelIN5flash11enable_sm90INS1_16FlashAttnFwdSm90INS1_25CollectiveMainloopFwdSm90ILi2EN4cute5tupleIJNS5_1CILi1EEES8_S8_EEENS6_IJNS7_ILi128EEENS7_ILi96EEENS7_ILi64EEEEEELi256ENS_6half_tEfNS_4arch4Sm90ELb0ELb0ELb1ELb0ELb1ELb0ELb0ELb1ELb0ELb1ELb1ELb0EEENS1_21CollectiveEpilogueFwdINS6_IJSA_NS7_ILi256EEESB_EEES9_SE_SG_Li256ELb0ELb1ELb1ELb0EEENS1_19SingleTileSchedulerILb0ELb1ELb1ELi128EEEEEEEEEvNT_6ParamsE)
        /*09f0*/ 	.short	0x0210
        /*09f2*/ 	.short	0x0a70


	//----- nvinfo : EIATTR_SW_WAR
	.align		4
.L_1122:
        /*09f4*/ 	.byte	0x04, 0x36
        /*09f6*/ 	.short	(.L_1124 - .L_1123)
.L_1123:
        /*09f8*/ 	.word	0x00000008
.L_1124:


//--------------------- .nv.info._ZN7cutlass13device_kernelIN5flash11enable_sm90INS1_16FlashAttnFwdSm90INS1_25CollectiveMainloopFwdSm90ILi2EN4cute5tupleIJNS5_1CILi1EEES8_S8_EEENS6_IJNS7_ILi128EEENS7_ILi96EEENS7_ILi64EEEEEELi256ENS_6half_tEfNS_4arch4Sm90ELb0ELb0ELb1ELb0ELb1ELb0ELb1ELb1ELb0ELb1ELb1ELb0EEENS1_21CollectiveEpilogueFwdINS6_IJSA_NS7_ILi256EEESB_EEES9_SE_SG_Li256ELb0ELb1ELb1ELb0EEENS1_19SingleTileSchedulerILb0ELb1ELb1ELi128EEEEEEEEEvNT_6ParamsE --------------------------
	.section	.nv.info._ZN7cutlass13device_kernelIN5flash11enable_sm90INS1_16FlashAttnFwdSm90INS1_25CollectiveMainloopFwdSm90ILi2EN4cute5tupleIJNS5_1CILi1EEES8_S8_EEENS6_IJNS7_ILi128EEENS7_ILi96EEENS7_ILi64EEEEEELi256ENS_6half_tEfNS_4arch4Sm90ELb0ELb0ELb1ELb0ELb1ELb0ELb1ELb1ELb0ELb1ELb1ELb0EEENS1_21CollectiveEpilogueFwdINS6_IJSA_NS7_ILi256EEESB_EEES9_SE_SG_Li256ELb0ELb1ELb1ELb0EEENS1_19SingleTileSchedulerILb0ELb1ELb1ELi128EEEEEEEEEvNT_6ParamsE,"",@"SHT_CUDA_INFO"
	.sectionflags	@""
	.align	4


	//----- nvinfo : EIATTR_CUDA_API_VERSION
	.align		4
        /*0000*/ 	.byte	0x04, 0x37
        /*0002*/ 	.short	(.L_1126 - .L_1125)
.L_1125:
        /*0004*/ 	.word	0x00000082


	//----- nvinfo : EIATTR_KPARAM_INFO
	.align		4
.L_1126:
        /*0008*/ 	.byte	0x04, 0x17
        /*000a*/ 	.short	(.L_1128 - .L_1127)
.L_1127:
        /*000c*/ 	.word	0x00000000
        /*0010*/ 	.short	0x0000
        /*0012*/ 	.short	0x0070
        /*0014*/ 	.byte	0x00, 0xf0, 0x01, 0x2c


	//----- nvinfo : EIATTR_SPARSE_MMA_MASK
	.align		4
.L_1128:
        /*0018*/ 	.byte	0x03, 0x50
        /*001a*/ 	.short	0x0000


	//----- nvinfo : EIATTR_MAXREG_COUNT
	.align		4
        /*001c*/ 	.byte	0x03, 0x1b
        /*001e*/ 	.short	0x00a8


	//----- nvinfo : EIATTR_NUM_BARRIERS
	.align		4
        /*0020*/ 	.byte	0x02, 0x4c
        /*0022*/ 	.byte	0x10
	.zero		1


	//----- nvinfo : EIATTR_EXTERNS
	.align		4
        /*0024*/ 	.byte	0x04, 0x0f
        /*0026*/ 	.short	(.L_1130 - .L_1129)


	//   ....[0]....
	.align		4
.L_1129:
        /*0028*/ 	.word	index@(__assertfail)


	//----- nvinfo : EIATTR_ANNOTATIONS
	.align		4
.L_1130:
        /*002c*/ 	.byte	0x04, 0x55
        /*002e*/ 	.short	(.L_1132 - .L_1131)


	//   ....[0]....
.L_1131:
        /*0030*/ 	.word	0x00000001
        /*0034*/ 	.byte	0xd0, 0x08, 0x00, 0x00, 0x01, 0x00, 0x00, 0x00, 0x40, 0x0a, 0x00, 0x00, 0x01, 0x00, 0x00, 0x00
        /*0044*/ 	.byte	0xd0, 0x14, 0x00, 0x00, 0x01, 0x00, 0x00, 0x00, 0xc0, 0x74, 0x00, 0x00, 0x01, 0x00, 0x00, 0x00
        /*0054*/ 	.byte	0xd0, 0x96, 0x00, 0x00, 0x01, 0x00, 0x00, 0x00, 0xf0, 0xa7, 0x00, 0x00, 0x01, 0x00, 0x00, 0x00
        /*0064*/ 	.byte	0xb0, 0xdc, 0x00, 0x00


	//----- nvinfo : EIATTR_MERCURY_ISA_VERSION
	.align		4
.L_1132:
        /*0068*/ 	.byte	0x03, 0x5f
        /*006a*/ 	.short	0x0101


	//----- nvinfo : EIATTR_INT_WARP_WIDE_INSTR_OFFSETS
	.align		4
        /*006c*/ 	.byte	0x04, 0x31
        /*006e*/ 	.short	(.L_1134 - .L_1133)


	//   ....[0]....
.L_1133:
        /*0070*/ 	.word	0x000000c0


	//   ....[1]....
        /*0074*/ 	.word	0x000000d0


	//   ....[2]....
        /*0078*/ 	.word	0x000000e0


	//   ....[3]....
        /*007c*/ 	.word	0x00000180


	//----- nvinfo : EIATTR_COOP_GROUP_MASK_REGIDS
	.align		4
.L_1134:
        /*0080*/ 	.byte	0x04, 0x29
        /*0082*/ 	.short	(.L_1136 - .L_1135)


	//   ....[0]....
.L_1135:
        /*0084*/ 	.word	0xffffffff


	//   ....[1]....
        /*0088*/ 	.word	0xffffffff


	//   ....[2]....
        /*008c*/ 	.word	0xffffffff


	//   ....[3]....
        /*0090*/ 	.word	0xffffffff


	//   ....[4]....
        /*0094*/ 	.word	0xffffffff


	//   ....[5]....
        /*0098*/ 	.word	0xffffffff


	//   ....[6]....
        /*009c*/ 	.word	0xffffffff


	//   ....[7]....
        /*00a0*/ 	.word	0xffffffff


	//   ....[8]....
        /*00a4*/ 	.word	0xffffffff


	//   ....[9]....
        /*00a8*/ 	.word	0xffffffff


	//   ....[10]....
        /*00ac*/ 	.word	0xffffffff


	//   ....[11]....
        /*00b0*/ 	.word	0xffffffff


	//   ....[12]....
        /*00b4*/ 	.word	0xffffffff


	//   ....[13]....
        /*00b8*/ 	.word	0xffffffff


	//   ....[14]....
        /*00bc*/ 	.word	0xffffffff


	//   ....[15]....
        /*00c0*/ 	.word	0xffffffff


	//   ....[16]....
        /*00c4*/ 	.word	0xffffffff


	//   ....[17]....
        /*00c8*/ 	.word	0xffffffff


	//   ....[18]....
        /*00cc*/ 	.word	0xffffffff


	//   ....[19]....
        /*00d0*/ 	.word	0xffffffff


	//   ....[20]....
        /*00d4*/ 	.word	0xffffffff


	//   ....[21]....
        /*00d8*/ 	.word	0xffffffff


	//   ....[22]....
        /*00dc*/ 	.word	0xffffffff


	//   ....[23]....
        /*00e0*/ 	.word	0xffffffff


	//   ....[24]....
        /*00e4*/ 	.word	0xffffffff


	//   ....[25]....
        /*00e8*/ 	.word	0xffffffff


	//   ....[26]....
        /*00ec*/ 	.word	0xffffffff


	//   ....[27]....
        /*00f0*/ 	.word	0xffffffff


	//   ....[28]....
        /*00f4*/ 	.word	0xffffffff


	//   ....[29]....
        /*00f8*/ 	.word	0xffffffff


	//   ....[30]....
        /*00fc*/ 	.word	0xffffffff


	//   ....[31]....
        /*0100*/ 	.word	0xffffffff


	//   ....[32]....
        /*0104*/ 	.word	0xffffffff


	//   ....[33]....
        /*0108*/ 	.word	0xffffffff


	//   ....[34]....
        /*010c*/ 	.word	0xffffffff


	//   ....[35]....
        /*0110*/ 	.word	0xffffffff


	//   ....[36]....
        /*0114*/ 	.word	0xffffffff


	//   ....[37]....
        /*0118*/ 	.word	0xffffffff


	//   ....[38]....
        /*011c*/ 	.word	0xffffffff


	//   ....[39]....
        /*0120*/ 	.word	0xffffffff


	//   ....[40]....
        /*0124*/ 	.word	0xffffffff


	//   ....[41]....
        /*0128*/ 	.word	0xffffffff


	//   ....[42]....
        /*012c*/ 	.word	0xffffffff


	//   ....[43]....
        /*0130*/ 	.word	0xffffffff


	//   ....[44]....
        /*0134*/ 	.word	0xffffffff


	//   ....[45]....
        /*0138*/ 	.word	0xffffffff


	//   ....[46]....
        /*013c*/ 	.word	0xffffffff


	//   ....[47]....
        /*0140*/ 	.word	0xffffffff


	//   ....[48]....
        /*0144*/ 	.word	0xffffffff


	//   ....[49]....
        /*0148*/ 	.word	0xffffffff


	//   ....[50]....
        /*014c*/ 	.word	0xffffffff


	//   ....[51]....
        /*0150*/ 	.word	0xffffffff


	//   ....[52]....
        /*0154*/ 	.word	0xffffffff


	//   ....[53]....
        /*0158*/ 	.word	0xffffffff


	//   ....[54]....
        /*015c*/ 	.word	0xffffffff


	//   ....[55]....
        /*0160*/ 	.word	0xffffffff


	//   ....[56]....
        /*0164*/ 	.word	0xffffffff


	//   ....[57]....
        /*0168*/ 	.word	0xffffffff


	//   ....[58]....
        /*016c*/ 	.word	0xffffffff


	//   ....[59]....
        /*0170*/ 	.word	0xffffffff


	//   ....[60]....
        /*0174*/ 	.word	0xffffffff


	//   ....[61]....
        /*0178*/ 	.word	0xffffffff


	//   ....[62]....
        /*017c*/ 	.word	0xffffffff


	//   ....[63]....
        /*0180*/ 	.word	0xffffffff


	//   ....[64]....
        /*0184*/ 	.word	0xffffffff


	//   ....[65]....
        /*0188*/ 	.word	0xffffffff


	//   ....[66]....
        /*018c*/ 	.word	0xffffffff


	//   ....[67]....
        /*0190*/ 	.word	0xffffffff


	//   ....[68]....
        /*0194*/ 	.word	0xffffffff


	//   ....[69]....
        /*0198*/ 	.word	0xffffffff


	//   ....[70]....
        /*019c*/ 	.word	0xffffffff


	//   ....[71]....
        /*01a0*/ 	.word	0xffffffff


	//   ....[72]....
        /*01a4*/ 	.word	0xffffffff


	//   ....[73]....
        /*01a8*/ 	.word	0xffffffff


	//   ....[74]....
        /*01ac*/ 	.word	0xffffffff


	//   ....[75]....
        /*01b0*/ 	.word	0xffffffff


	//   ....[76]....
        /*01b4*/ 	.word	0xffffffff


	//   ....[77]....
        /*01b8*/ 	.word	0xffffffff


	//   ....[78]....
        /*01bc*/ 	.word	0xffffffff


	//   ....[79]....
        /*01c0*/ 	.word	0xffffffff


	//   ....[80]....
        /*01c4*/ 	.word	0xffffffff


	//   ....[81]....
        /*01c8*/ 	.word	0xffffffff


	//   ....[82]....
        /*01cc*/ 	.word	0xffffffff


	//   ....[83]....
        /*01d0*/ 	.word	0xffffffff


	//   ....[84]....
        /*01d4*/ 	.word	0xffffffff


	//   ....[85]....
        /*01d8*/ 	.word	0xffffffff


	//   ....[86]....
        /*01dc*/ 	.word	0xffffffff


	//   ....[87]....
        /*01e0*/ 	.word	0xffffffff


	//   ....[88]....
        /*01e4*/ 	.word	0xffffffff


	//   ....[89]....
        /*01e8*/ 	.word	0xffffffff


	//   ....[90]....
        /*01ec*/ 	.word	0xffffffff


	//   ....[91]....
        /*01f0*/ 	.word	0xffffffff


	//   ....[92]....
        /*01f4*/ 	.word	0xffffffff


	//   ....[93]....
        /*01f8*/ 	.word	0xffffffff


	//   ....[94]....
        /*01fc*/ 	.word	0xffffffff


	//   ....[95]....
        /*0200*/ 	.word	0xffffffff


	//   ....[96]....
        /*0204*/ 	.word	0xffffffff


	//   ....[97]....
        /*0208*/ 	.word	0xffffffff


	//   ....[98]....
        /*020c*/ 	.word	0xffffffff


	//   ....[99]....
        /*0210*/ 	.word	0xffffffff


	//   ....[100]....
        /*0214*/ 	.word	0xffffffff


	//   ....[101]....
        /*0218*/ 	.word	0xffffffff


	//   ....[102]....
        /*021c*/ 	.word	0xffffffff


	//   ....[103]....
        /*0220*/ 	.word	0xffffffff


	//   ....[104]....
        /*0224*/ 	.word	0xffffffff


	//   ....[105]....
        /*0228*/ 	.word	0xffffffff


	//   ....[106]....
        /*022c*/ 	.word	0xffffffff


	//   ....[107]....
        /*0230*/ 	.word	0xffffffff


	//   ....[108]....
        /*0234*/ 	.word	0xffffffff


	//   ....[109]....
        /*0238*/ 	.word	0x0500000f


	//   ....[110]....
        /*023c*/ 	.word	0x0500000f


	//   ....[111]....
        /*0240*/ 	.word	0x0500000f


	//   ....[112]....
        /*0244*/ 	.word	0x0500000f


	//   ....[113]....
        /*0248*/ 	.word	0x0500000f


	//   ....[114]....
        /*024c*/ 	.word	0x0500000f


	//   ....[115]....
        /*0250*/ 	.word	0x0500000f


	//   ....[116]....
        /*0254*/ 	.word	0x0500000f


	//   ....[117]....
        /*0258*/ 	.word	0x0500000f


	//   ....[118]....
        /*025c*/ 	.word	0x0500000f


	//   ....[119]....
        /*0260*/ 	.word	0x0500000f


	//   ....[120]....
        /*0264*/ 	.word	0x0500000f


	//   ....[121]....
        /*0268*/ 	.word	0x0500000f


	//   ....[122]....
        /*026c*/ 	.word	0x0500000f


	//   ....[123]....
        /*0270*/ 	.word	0x0500000f


	//   ....[124]....
        /*0274*/ 	.word	0x0500000f


	//   ....[125]....
        /*0278*/ 	.word	0x0500000f


	//   ....[126]....
        /*027c*/ 	.word	0x0500000f


	//   ....[127]....
        /*0280*/ 	.word	0x0500000f


	//   ....[128]....
        /*0284*/ 	.word	0x0500000f


	//   ....[129]....
        /*0288*/ 	.word	0x0500000f


	//   ....[130]....
        /*028c*/ 	.word	0x0500000f


	//   ....[131]....
        /*0290*/ 	.word	0x0500000f


	//   ....[132]....
        /*0294*/ 	.word	0x0500000f


	//   ....[133]....
        /*0298*/ 	.word	0x0500000f


	//   ....[134]....
        /*029c*/ 	.word	0x0500000f


	//   ....[135]....
        /*02a0*/ 	.word	0x0500000f


	//   ....[136]....
        /*02a4*/ 	.word	0x0500000f


	//   ....[137]....
        /*02a8*/ 	.word	0x0500000f


	//   ....[138]....
        /*02ac*/ 	.word	0x0500000f


	//   ....[139]....
        /*02b0*/ 	.word	0x0500000f


	//   ....[140]....
        /*02b4*/ 	.word	0x0500000f


	//   ....[141]....
        /*02b8*/ 	.word	0x0500000f


	//   ....[142]....
        /*02bc*/ 	.word	0x0500000f


	//   ....[143]....
        /*02c0*/ 	.word	0x0500000f


	//   ....[144]....
        /*02c4*/ 	.word	0x0500000f


	//   ....[145]....
        /*02c8*/ 	.word	0x0500000f


	//   ....[146]....
        /*02cc*/ 	.word	0x0500000f


	//   ....[147]....
        /*02d0*/ 	.word	0x0500000f


	//   ....[148]....
        /*02d4*/ 	.word	0x0500000f


	//   ....[149]....
        /*02d8*/ 	.word	0x0500000f


	//   ....[150]....
        /*02dc*/ 	.word	0x0500000f


	//   ....[151]....
        /*02e0*/ 	.word	0x0500000f


	//   ....[152]....
        /*02e4*/ 	.word	0x0500000f


	//   ....[153]....
        /*02e8*/ 	.word	0x0500000f


	//   ....[154]....
        /*02ec*/ 	.word	0x0500000f


	//   ....[155]....
        /*02f0*/ 	.word	0x0500000f


	//   ....[156]....
        /*02f4*/ 	.word	0x0500000f


	//   ....[157]....
        /*02f8*/ 	.word	0x0500000f


	//   ....[158]....
        /*02fc*/ 	.word	0x0500000f


	//   ....[159]....
        /*0300*/ 	.word	0x0500000f


	//   ....[160]....
        /*0304*/ 	.word	0x0500000f


	//   ....[161]....
        /*0308*/ 	.word	0x0500000f


	//   ....[162]....
        /*030c*/ 	.word	0x0500000f


	//   ....[163]....
        /*0310*/ 	.word	0x0500000f


	//   ....[164]....
        /*0314*/ 	.word	0x0500000f


	//   ....[165]....
        /*0318*/ 	.word	0x0500000f


	//   ....[166]....
        /*031c*/ 	.word	0x0500000f


	//   ....[167]....
        /*0320*/ 	.word	0x0500000f


	//   ....[168]....
        /*0324*/ 	.word	0x0500000f


	//   ....[169]....
        /*0328*/ 	.word	0x0500000f


	//   ....[170]....
        /*032c*/ 	.word	0x0500000f


	//   ....[171]....
        /*0330*/ 	.word	0x0500000f


	//   ....[172]....
        /*0334*/ 	.word	0x0500000f


	//   ....[173]....
        /*0338*/ 	.word	0x0500000f


	//   ....[174]....
        /*033c*/ 	.word	0x0500000f


	//   ....[175]....
        /*0340*/ 	.word	0x0500000f


	//   ....[176]....
        /*0344*/ 	.word	0x0500000f


	//   ....[177]....
        /*0348*/ 	.word	0x0500000f


	//   ....[178]....
        /*034c*/ 	.word	0x0500000f


	//   ....[179]....
        /*0350*/ 	.word	0x0500000f


	//   ....[180]....
        /*0354*/ 	.word	0x0500000f


	//   ....[181]....
        /*0358*/ 	.word	0x0500000f


	//   ....[182]....
        /*035c*/ 	.word	0x0500000f


	//   ....[183]....
        /*0360*/ 	.word	0x0500000f


	//   ....[184]....
        /*0364*/ 	.word	0x0500000f


	//   ....[185]....
        /*0368*/ 	.word	0x0500000f


	//   ....[186]....
        /*036c*/ 	.word	0x0500000f


	//   ....[187]....
        /*0370*/ 	.word	0x0500000f


	//   ....[188]....
        /*0374*/ 	.word	0x0500000f


	//   ....[189]....
        /*0378*/ 	.word	0x0500000f


	//   ....[190]....
        /*037c*/ 	.word	0x0500000f


	//----- nvinfo : EIATTR_COOP_GROUP_INSTR_OFFSETS
	.align		4
.L_1136:
        /*0380*/ 	.byte	0x04, 0x28
        /*0382*/ 	.short	(.L_1138 - .L_1137)


	//   ....[0]....
.L_1137:
        /*0384*/ 	.word	0x00000080


	//   ....[1]....
        /*0388*/ 	.word	0x00000090


	//   ....[2]....
        /*038c*/ 	.word	0x000002f0


	//   ....[3]....
        /*0390*/ 	.word	0x00000450


	//   ....[4]....
        /*0394*/ 	.word	0x00000570


	//   ....[5]....
        /*0398*/ 	.word	0x000006d0


	//   ....[6]....
        /*039c*/ 	.word	0x000012c0


	//   ....[7]....
        /*03a0*/ 	.word	0x00003160


	//   ....[8]....
        /*03a4*/ 	.word	0x000031a0


	//   ....[9]....
        /*03a8*/ 	.word	0x000031c0


	//   ....[10]....
        /*03ac*/ 	.word	0x000031e0


	//   ....[11]....
        /*03b0*/ 	.word	0x000054c0


	//   ....[12]....
        /*03b4*/ 	.word	0x00005510


	//   ....[13]....
        /*03b8*/ 	.word	0x00005530


	//   ....[14]....
        /*03bc*/ 	.word	0x00005550


	//   ....[15]....
        /*03c0*/ 	.word	0x00006ae0


	//   ....[16]....
        /*03c4*/ 	.word	0x00006b30


	//   ....[17]....
        /*03c8*/ 	.word	0x00006b50


	//   ....[18]....
        /*03cc*/ 	.word	0x00006b70


	//   ....[19]....
        /*03d0*/ 	.word	0x00007c50


	//   ....[20]....
        /*03d4*/ 	.word	0x00007ca0


	//   ....[21]....
        /*03d8*/ 	.word	0x00007ce0


	//   ....[22]....
        /*03dc*/ 	.word	0x00007d10


	//   ....[23]....
        /*03e0*/ 	.word	0x00007d50


	//   ....[24]....
        /*03e4*/ 	.word	0x00007d70


	//   ....[25]....
        /*03e8*/ 	.word	0x000089e0


	//   ....[26]....
        /*03ec*/ 	.word	0x000089f0


	//   ....[27]....
        /*03f0*/ 	.word	0x00009a30


	//   ....[28]....
        /*03f4*/ 	.word	0x0000aba0


	//   ....[29]....
        /*03f8*/ 	.word	0x0000abc0


	//   ....[30]....
        /*03fc*/ 	.word	0x0000abe0


	//   ....[31]....
        /*0400*/ 	.word	0x0000ac00


	//   ....[32]....
        /*0404*/ 	.word	0x0000ac50


	//   ....[33]....
        /*0408*/ 	.word	0x0000ac70


	//   ....[34]....
        /*040c*/ 	.word	0x0000acc0


	//   ....[35]....
        /*0410*/ 	.word	0x0000ace0


	//   ....[36]....
        /*0414*/ 	.word	0x0000ad30


	//   ....[37]....
        /*0418*/ 	.word	0x0000ad50


	//   ....[38]....
        /*041c*/ 	.word	0x0000ada0


	//   ....[39]....
        /*0420*/ 	.word	0x0000adc0


	//   ....[40]....
        /*0424*/ 	.word	0x0000b340


	//   ....[41]....
        /*0428*/ 	.word	0x0000b380


	//   ....[42]....
        /*042c*/ 	.word	0x0000b3a0


	//   ....[43]....
        /*0430*/ 	.word	0x0000b3c0


	//   ....[44]....
        /*0434*/ 	.word	0x0000b3d0


	//   ....[45]....
        /*0438*/ 	.word	0x0000b460


	//   ....[46]....
        /*043c*/ 	.word	0x0000b4a0


	//   ....[47]....
        /*0440*/ 	.word	0x0000b520


	//   ....[48]....
        /*0444*/ 	.word	0x0000b550


	//   ....[49]....
        /*0448*/ 	.word	0x0000b590


	//   ....[50]....
        /*044c*/ 	.word	0x0000b5c0


	//   ....[51]....
        /*0450*/ 	.word	0x0000b630


	//   ....[52]....
        /*0454*/ 	.word	0x0000b660


	//   ....[53]....
        /*0458*/ 	.word	0x0000b690


	//   ....[54]....
        /*045c*/ 	.word	0x0000b710


	//   ....[55]....
        /*0460*/ 	.word	0x0000b7d0


	//   ....[56]....
        /*0464*/ 	.word	0x0000bda0


	//   ....[57]....
        /*0468*/ 	.word	0x0000bdd0


	//   ....[58]....
        /*046c*/ 	.word	0x0000be50


	//   ....[59]....
        /*0470*/ 	.word	0x0000beb0


	//   ....[60]....
        /*0474*/ 	.word	0x0000bef0


	//   ....[61]....
        /*0478*/ 	.word	0x0000bf20


	//   ....[62]....
        /*047c*/ 	.word	0x0000bfd0


	//   ....[63]....
        /*0480*/ 	.word	0x0000bff0


	//   ....[64]....
        /*0484*/ 	.word	0x0000c0c0


	//   ....[65]....
        /*0488*/ 	.word	0x0000c0d0


	//   ....[66]....
        /*048c*/ 	.word	0x0000c170


	//   ....[67]....
        /*0490*/ 	.word	0x0000c1a0


	//   ....[68]....
        /*0494*/ 	.word	0x0000c230


	//   ....[69]....
        /*0498*/ 	.word	0x0000c260


	//   ....[70]....
        /*049c*/ 	.word	0x0000c2f0


	//   ....[71]....
        /*04a0*/ 	.word	0x0000c340


	//   ....[72]....
        /*04a4*/ 	.word	0x0000c700


	//   ....[73]....
        /*04a8*/ 	.word	0x0000c730


	//   ....[74]....
        /*04ac*/ 	.word	0x0000c760


	//   ....[75]....
        /*04b0*/ 	.word	0x0000c780


	//   ....[76]....
        /*04b4*/ 	.word	0x0000c7a0


	//   ....[77]....
        /*04b8*/ 	.word	0x0000c7d0


	//   ....[78]....
        /*04bc*/ 	.word	0x0000c7f0


	//   ....[79]....
        /*04c0*/ 	.word	0x0000c810


	//   ....[80]....
        /*04c4*/ 	.word	0x0000c8a0


	//   ....[81]....
        /*04c8*/ 	.word	0x0000c8c0


	//   ....[82]....
        /*04cc*/ 	.word	0x0000c8f0


	//   ....[83]....
        /*04d0*/ 	.word	0x0000c9a0


	//   ....[84]....
        /*04d4*/ 	.word	0x0000d1c0


	//   ....[85]....
        /*04d8*/ 	.word	0x0000d1e0


	//   ....[86]....
        /*04dc*/ 	.word	0x0000d1f0


	//   ....[87]....
        /*04e0*/ 	.word	0x0000d200


	//   ....[88]....
        /*04e4*/ 	.word	0x0000d220


	//   ....[89]....
        /*04e8*/ 	.word	0x0000d240


	//   ....[90]....
        /*04ec*/ 	.word	0x0000d270


	//   ....[91]....
        /*04f0*/ 	.word	0x0000d2b0


	//   ....[92]....
        /*04f4*/ 	.word	0x0000d2d0


	//   ....[93]....
        /*04f8*/ 	.word	0x0000d300


	//   ....[94]....
        /*04fc*/ 	.word	0x0000d320


	//   ....[95]....
        /*0500*/ 	.word	0x0000d350


	//   ....[96]....
        /*0504*/ 	.word	0x0000d6b0


	//   ....[97]....
        /*0508*/ 	.word	0x0000d6d0


	//   ....[98]....
        /*050c*/ 	.word	0x0000d6e0


	//   ....[99]....
        /*0510*/ 	.word	0x0000d6f0


	//   ....[100]....
        /*0514*/ 	.word	0x0000d700


	//   ....[101]....
        /*0518*/ 	.word	0x0000d720


	//   ....[102]....
        /*051c*/ 	.word	0x0000d790


	//   ....[103]....
        /*0520*/ 	.word	0x0000d7b0


	//   ....[104]....
        /*0524*/ 	.word	0x0000d810


	//   ....[105]....
        /*0528*/ 	.word	0x0000d820


	//   ....[106]....
        /*052c*/ 	.word	0x0000d890


	//   ....[107]....
        /*0530*/ 	.word	0x0000d910


	//   ....[108]....
        /*0534*/ 	.word	0x0000dc40


	//   ....[109]....
        /*0538*/ 	.word	0x0000e1a0


	//   ....[110]....
        /*053c*/ 	.word	0x0000e290


	//   ....[111]....
        /*0540*/ 	.word	0x0000e330


	//   ....[112]....
        /*0544*/ 	.word	0x0000e390


	//   ....[113]....
        /*0548*/ 	.word	0x0000e450


	//   ....[114]....
        /*054c*/ 	.word	0x0000e4b0


	//   ....[115]....
        /*0550*/ 	.word	0x0000e570


	//   ....[116]....
        /*0554*/ 	.word	0x0000e5d0


	//   ....[117]....
        /*0558*/ 	.word	0x0000e690


	//   ....[118]....
        /*055c*/ 	.word	0x0000e6f0


	//   ....[119]....
        /*0560*/ 	.word	0x0000e7b0


	//   ....[120]....
        /*0564*/ 	.word	0x0000e810


	//   ....[121]....
        /*0568*/ 	.word	0x0000e8b0


	//   ....[122]....
        /*056c*/ 	.word	0x0000e940


	//   ....[123]....
        /*0570*/ 	.word	0x0000e990


	//   ....[124]....
        /*0574*/ 	.word	0x0000ea60


	//   ....[125]....
        /*0578*/ 	.word	0x0000eb50


	//   ....[126]....
        /*057c*/ 	.word	0x0000ec60


	//   ....[127]....
        /*0580*/ 	.word	0x0000ece0


	//   ....[128]....
        /*0584*/ 	.word	0x0000ed80


	//   ....[129]....
        /*0588*/ 	.word	0x0000ee50


	//   ....[130]....
        /*058c*/ 	.word	0x0000ef70


	//   ....[131]....
        /*0590*/ 	.word	0x0000efd0


	//   ....[132]....
        /*0594*/ 	.word	0x0000f030


	//   ....[133]....
        /*0598*/ 	.word	0x0000f130


	//   ....[134]....
        /*059c*/ 	.word	0x0000f1c0


	//   ....[135]....
        /*05a0*/ 	.word	0x0000f2a0


	//   ....[136]....
        /*05a4*/ 	.word	0x0000f3b0


	//   ....[137]....
        /*05a8*/ 	.word	0x0000f400


	//   ....[138]....
        /*05ac*/ 	.word	0x0000f490


	//   ....[139]....
        /*05b0*/ 	.word	0x0000f530


	//   ....[140]....
        /*05b4*/ 	.word	0x0000f5c0


	//   ....[141]....
        /*05b8*/ 	.word	0x0000f690


	//   ....[142]....
        /*05bc*/ 	.word	0x0000f7c0


	//   ....[143]....
        /*05c0*/ 	.word	0x0000f810


	//   ....[144]....
        /*05c4*/ 	.word	0x0000f890


	//   ....[145]....
        /*05c8*/ 	.word	0x0000f970


	//   ....[146]....
        /*05cc*/ 	.word	0x0000faa0


	//   ....[147]....
        /*05d0*/ 	.word	0x0000faf0


	//   ....[148]....
        /*05d4*/ 	.word	0x0000fb60


	//   ....[149]....
        /*05d8*/ 	.word	0x0000fc50


	//   ....[150]....
        /*05dc*/ 	.word	0x0000fd80


	//   ....[151]....
        /*05e0*/ 	.word	0x0000fdd0


	//   ....[152]....
        /*05e4*/ 	.word	0x0000fe50


	//   ....[153]....
        /*05e8*/ 	.word	0x0000ff20


	//   ....[154]....
        /*05ec*/ 	.word	0x00010070


	//   ....[155]....
        /*05f0*/ 	.word	0x00010140


	//   ....[156]....
        /*05f4*/ 	.word	0x000101d0


	//   ....[157]....
        /*05f8*/ 	.word	0x00010290


	//   ....[158]....
        /*05fc*/ 	.word	0x00010370


	//   ....[159]....
        /*0600*/ 	.word	0x00010430


	//   ....[160]....
        /*0604*/ 	.word	0x00010510


	//   ....[161]....
        /*0608*/ 	.word	0x000105d0


	//   ....[162]....
        /*060c*/ 	.word	0x000106b0


	//   ....[163]....
        /*0610*/ 	.word	0x00010770


	//   ....[164]....
        /*0614*/ 	.word	0x00010850


	//   ....[165]....
        /*0618*/ 	.word	0x00010910


	//   ....[166]....
        /*061c*/ 	.word	0x00010a70


	//   ....[167]....
        /*0620*/ 	.word	0x00010b10


	//   ....[168]....
        /*0624*/ 	.word	0x00010b70


	//   ....[169]....
        /*0628*/ 	.word	0x00010c10


	//   ....[170]....
        /*062c*/ 	.word	0x00010c70


	//   ....[171]....
        /*0630*/ 	.word	0x00010d10


	//   ....[172]....
        /*0634*/ 	.word	0x00010d70


	//   ....[173]....
        /*0638*/ 	.word	0x00010e10


	//   ....[174]....
        /*063c*/ 	.word	0x00010e70


	//   ....[175]....
        /*0640*/ 	.word	0x00010f10


	//   ....[176]....
        /*0644*/ 	.word	0x00010f70


	//   ....[177]....
        /*0648*/ 	.word	0x00011010


	//   ....[178]....
        /*064c*/ 	.word	0x000110f0


	//   ....[179]....
        /*0650*/ 	.word	0x00011190


	//   ....[180]....
        /*0654*/ 	.word	0x00011200


	//   ....[181]....
        /*0658*/ 	.word	0x000112d0


	//   ....[182]....
        /*065c*/ 	.word	0x00011330


	//   ....[183]....
        /*0660*/ 	.word	0x00011400


	//   ....[184]....
        /*0664*/ 	.word	0x00011460


	//   ....[185]....
        /*0668*/ 	.word	0x00011530


	//   ....[186]....
        /*066c*/ 	.word	0x00011590


	//   ....[187]....
        /*0670*/ 	.word	0x00011660


	//   ....[188]....
        /*0674*/ 	.word	0x000116c0


	//   ....[189]....
        /*0678*/ 	.word	0x00011790


	//   ....[190]....
        /*067c*/ 	.word	0x000118a0


	//----- nvinfo : EIATTR_REG_RECONFIG
	.align		4
.L_1138:
        /*0680*/ 	.byte	0x01, 0x54
	.zero		2


	//----- nvinfo : EIATTR_SYSCALL_OFFSETS
	.align		4
        /*0684*/ 	.byte	0x04, 0x46
        /*0686*/ 	.short	(.L_1140 - .L_1139)


	//   ....[0]....
.L_1139:
        /*0688*/ 	.word	0x00001460


	//   ....[1]....
        /*068c*/ 	.word	0x0000a1b0


	//   ....[2]....
        /*0690*/ 	.word	0x0000a2f0


	//   ....[3]....
        /*0694*/ 	.word	0x0000a3e0


	//   ....[4]....
        /*0698*/ 	.word	0x0000b040


	//   ....[5]....
        /*069c*/ 	.word	0x0000bad0


	//----- nvinfo : EIATTR_MBARRIER_INSTR_OFFSETS
	.align		4
.L_1140:
        /*06a0*/ 	.byte	0x04, 0x39
        /*06a2*/ 	.short	(.L_1142 - .L_1141)


	//   ....[0]....
.L_1141:
        /*06a4*/ 	.word	0x00000190
        /*06a8*/ 	.word	0x000000ff
        /*06ac*/ 	.word	0x00032400
        /*06b0*/ 	.short	0x0100
        /*06b2*/ 	.byte	0x08
	.zero		1


	//   ....[1]....
        /*06b4*/ 	.word	0x000001a0
        /*06b8*/ 	.word	0x000000ff
        /*06bc*/ 	.word	0x00032410
        /*06c0*/ 	.short	0x0100
        /*06c2*/ 	.byte	0x08
	.zero		1


	//   ....[2]....
        /*06c4*/ 	.word	0x000001b0
        /*06c8*/ 	.word	0x000000ff
        /*06cc*/ 	.word	0x00032420
        /*06d0*/ 	.short	0x0100
        /*06d2*/ 	.byte	0x08
	.zero		1


	//   ....[3]....
        /*06d4*/ 	.word	0x000002a0
        /*06d8*/ 	.word	0x000000ff
        /*06dc*/ 	.word	0x00032430
        /*06e0*/ 	.short	0x0100
        /*06e2*/ 	.byte	0x08
	.zero		1


	//   ....[4]....
        /*06e4*/ 	.word	0x000002b0
        /*06e8*/ 	.word	0x000000ff
        /*06ec*/ 	.word	0x00032440
        /*06f0*/ 	.short	0x0100
        /*06f2*/ 	.byte	0x08
	.zero		1


	//   ....[5]....
        /*06f4*/ 	.word	0x000002c0
        /*06f8*/ 	.word	0x000000ff
        /*06fc*/ 	.word	0x00032438
        /*0700*/ 	.short	0x0100
        /*0702*/ 	.byte	0x08
	.zero		1


	//   ....[6]....
        /*0704*/ 	.word	0x000002d0
        /*0708*/ 	.word	0x000000ff
        /*070c*/ 	.word	0x00032448
        /*0710*/ 	.short	0x0100
        /*0712*/ 	.byte	0x08
	.zero		1


	//   ....[7]....
        /*0714*/ 	.word	0x00000400
        /*0718*/ 	.word	0x000000ff
        /*071c*/ 	.word	0x00032450
        /*0720*/ 	.short	0x0100
        /*0722*/ 	.byte	0x08
	.zero		1


	//   ....[8]....
        /*0724*/ 	.word	0x00000410
        /*0728*/ 	.word	0x000000ff
        /*072c*/ 	.word	0x00032460
        /*0730*/ 	.short	0x0100
        /*0732*/ 	.byte	0x08
	.zero		1


	//   ....[9]....
        /*0734*/ 	.word	0x00000420
        /*0738*/ 	.word	0x000000ff
        /*073c*/ 	.word	0x00032458
        /*0740*/ 	.short	0x0100
        /*0742*/ 	.byte	0x08
	.zero		1


	//   ....[10]....
        /*0744*/ 	.word	0x00000430
        /*0748*/ 	.word	0x000000ff
        /*074c*/ 	.word	0x00032468
        /*0750*/ 	.short	0x0100
        /*0752*/ 	.byte	0x08
	.zero		1


	//   ....[11]....
        /*0754*/ 	.word	0x00000520
        /*0758*/ 	.word	0x000000ff
        /*075c*/ 	.word	0x00032470
        /*0760*/ 	.short	0x0100
        /*0762*/ 	.byte	0x06
	.zero		1


	//   ....[12]....
        /*0764*/ 	.word	0x00000530
        /*0768*/ 	.word	0x000000ff
        /*076c*/ 	.word	0x00032480
        /*0770*/ 	.short	0x0100
        /*0772*/ 	.byte	0x06
	.zero		1


	//   ....[13]....
        /*0774*/ 	.word	0x00000540
        /*0778*/ 	.word	0x000000ff
        /*077c*/ 	.word	0x00032478
        /*0780*/ 	.short	0x0100
        /*0782*/ 	.byte	0x06
	.zero		1


	//   ....[14]....
        /*0784*/ 	.word	0x00000550
        /*0788*/ 	.word	0x000000ff
        /*078c*/ 	.word	0x00032488
        /*0790*/ 	.short	0x0100
        /*0792*/ 	.byte	0x06
	.zero		1


	//   ....[15]....
        /*0794*/ 	.word	0x00000680
        /*0798*/ 	.word	0x000000ff
        /*079c*/ 	.word	0x00032490
        /*07a0*/ 	.short	0x0100
        /*07a2*/ 	.byte	0x08
	.zero		1


	//   ....[16]....
        /*07a4*/ 	.word	0x00000690
        /*07a8*/ 	.word	0x000000ff
        /*07ac*/ 	.word	0x000324a0
        /*07b0*/ 	.short	0x0100
        /*07b2*/ 	.byte	0x08
	.zero		1


	//   ....[17]....
        /*07b4*/ 	.word	0x000006a0
        /*07b8*/ 	.word	0x000000ff
        /*07bc*/ 	.word	0x00032498
        /*07c0*/ 	.short	0x0100
        /*07c2*/ 	.byte	0x08
	.zero		1


	//   ....[18]....
        /*07c4*/ 	.word	0x000006b0
        /*07c8*/ 	.word	0x000000ff
        /*07cc*/ 	.word	0x000324a8
        /*07d0*/ 	.short	0x0100
        /*07d2*/ 	.byte	0x08
	.zero		1


	//   ....[19]....
        /*07d4*/ 	.word	0x000007f0
        /*07d8*/ 	.word	0x000000ff
        /*07dc*/ 	.word	0x000324b0
        /*07e0*/ 	.short	0x0100
        /*07e2*/ 	.byte	0x08
	.zero		1


	//   ....[20]....
        /*07e4*/ 	.word	0x00000800
        /*07e8*/ 	.word	0x000000ff
        /*07ec*/ 	.word	0x000324c0
        /*07f0*/ 	.short	0x0100
        /*07f2*/ 	.byte	0x08
	.zero		1


	//   ....[21]....
        /*07f4*/ 	.word	0x00000810
        /*07f8*/ 	.word	0x000000ff
        /*07fc*/ 	.word	0x000324b8
        /*0800*/ 	.short	0x0100
        /*0802*/ 	.byte	0x08
	.zero		1


	//   ....[22]....
        /*0804*/ 	.word	0x00000820
        /*0808*/ 	.word	0x000000ff
        /*080c*/ 	.word	0x000324c8
        /*0810*/ 	.short	0x0100
        /*0812*/ 	.byte	0x08
	.zero		1


	//   ....[23]....
        /*0814*/ 	.word	0x000014a0
        /*0818*/ 	.word	0x000000ff
        /*081c*/ 	.word	0x00032400
        /*0820*/ 	.short	0x010a
        /*0822*/ 	.byte	0x04
	.zero		1


	//   ....[24]....
        /*0824*/ 	.word	0x00001560
        /*0828*/ 	.word	0x000000ff
        /*082c*/ 	.word	0x00032430
        /*0830*/ 	.short	0x010a
        /*0832*/ 	.byte	0x04
	.zero		1


	//   ....[25]....
        /*0834*/ 	.word	0x000015b0
        /*0838*/ 	.word	0x000000ff
        /*083c*/ 	.word	0x00032430
        /*0840*/ 	.short	0x010a
        /*0842*/ 	.byte	0x04
	.zero		1


	//   ....[26]....
        /*0844*/ 	.word	0x00001930
        /*0848*/ 	.word	0x000000ff
        /*084c*/ 	.word	0x00032410
        /*0850*/ 	.short	0x010a
        /*0852*/ 	.byte	0x09
	.zero		1


	//   ....[27]....
        /*0854*/ 	.word	0x00001980
        /*0858*/ 	.word	0x000000ff
        /*085c*/ 	.word	0x00032450
        /*0860*/ 	.short	0x010a
        /*0862*/ 	.byte	0x04
	.zero		1


	//   ....[28]....
        /*0864*/ 	.word	0x000019d0
        /*0868*/ 	.word	0x000000ff
        /*086c*/ 	.word	0x00032450
        /*0870*/ 	.short	0x010a
        /*0872*/ 	.byte	0x04
	.zero		1


	//   ....[29]....
        /*0874*/ 	.word	0x00002a40
        /*0878*/ 	.word	0x000000ff
        /*087c*/ 	.word	0x00000000
        /*0880*/ 	.short	0x0101
        /*0882*/ 	.byte	0x0a
	.zero		1


	//   ....[30]....
        /*0884*/ 	.word	0x00003f30
        /*0888*/ 	.word	0x000000ff
        /*088c*/ 	.word	0x00000000
        /*0890*/ 	.short	0x0101
        /*0892*/ 	.byte	0x07
	.zero		1


	//   ....[31]....
        /*0894*/ 	.word	0x000040b0
        /*0898*/ 	.word	0x000000ff
        /*089c*/ 	.word	0x00032430
        /*08a0*/ 	.short	0x010a
        /*08a2*/ 	.byte	0x3c
	.zero		1


	//   ....[32]....
        /*08a4*/ 	.word	0x000040f0
        /*08a8*/ 	.word	0x000000ff
        /*08ac*/ 	.word	0x00032430
        /*08b0*/ 	.short	0x010a
        /*08b2*/ 	.byte	0x3c
	.zero		1


	//   ....[33]....
        /*08b4*/ 	.word	0x00004440
        /*08b8*/ 	.word	0x000000ff
        /*08bc*/ 	.word	0x00032450
        /*08c0*/ 	.short	0x010a
        /*08c2*/ 	.byte	0x3c
	.zero		1


	//   ....[34]....
        /*08c4*/ 	.word	0x00004480
        /*08c8*/ 	.word	0x000000ff
        /*08cc*/ 	.word	0x00032450
        /*08d0*/ 	.short	0x010a
        /*08d2*/ 	.byte	0x3c
	.zero		1


	//   ....[35]....
        /*08d4*/ 	.word	0x00004f20
        /*08d8*/ 	.word	0x000000ff
        /*08dc*/ 	.word	0x00000000
        /*08e0*/ 	.short	0x0101
        /*08e2*/ 	.byte	0x0a
	.zero		1


	//   ....[36]....
        /*08e4*/ 	.word	0x00006ac0
        /*08e8*/ 	.word	0x000000ff
        /*08ec*/ 	.word	0x00000000
        /*08f0*/ 	.short	0x0101
        /*08f2*/ 	.byte	0x3c
	.zero		1


	//   ....[37]....
        /*08f4*/ 	.word	0x00007d90
        /*08f8*/ 	.word	0x000000ff
        /*08fc*/ 	.word	0x00000000
        /*0900*/ 	.short	0x0101
        /*0902*/ 	.byte	0x04
	.zero		1


	//   ....[38]....
        /*0904*/ 	.word	0x0000a940
        /*0908*/ 	.word	0x000000ff
        /*090c*/ 	.word	0x00032440
        /*0910*/ 	.short	0x010a
        /*0912*/ 	.byte	0x2a
	.zero		1


	//   ....[39]....
        /*0914*/ 	.word	0x0000ae60
        /*0918*/ 	.word	0x000000ff
        /*091c*/ 	.word	0x00032430
        /*0920*/ 	.short	0x0107
        /*0922*/ 	.byte	0x2a
	.zero		1


	//   ....[40]....
        /*0924*/ 	.word	0x0000aed0
        /*0928*/ 	.word	0x000000ff
        /*092c*/ 	.word	0x00032430
        /*0930*/ 	.short	0x0101
        /*0932*/ 	.byte	0x2a
	.zero		1


	//   ....[41]....
        /*0934*/ 	.word	0x0000b950
        /*0938*/ 	.word	0x000000ff
        /*093c*/ 	.word	0x00032400
        /*0940*/ 	.short	0x0107
        /*0942*/ 	.byte	0x2a
	.zero		1


	//   ....[42]....
        /*0944*/ 	.word	0x0000b9a0
        /*0948*/ 	.word	0x000000ff
        /*094c*/ 	.word	0x00032400
        /*0950*/ 	.short	0x0101
        /*0952*/ 	.byte	0x2a
	.zero		1


	//   ....[43]....
        /*0954*/ 	.word	0x0000c430
        /*0958*/ 	.word	0x000000ff
        /*095c*/ 	.word	0x00032410
        /*0960*/ 	.short	0x0107
        /*0962*/ 	.byte	0x2a
	.zero		1


	//   ....[44]....
        /*0964*/ 	.word	0x0000c490
        /*0968*/ 	.word	0x000000ff
        /*096c*/ 	.word	0x00032410
        /*0970*/ 	.short	0x0101
        /*0972*/ 	.byte	0x2a
	.zero		1


	//   ....[45]....
        /*0974*/ 	.word	0x0000c4a0
        /*0978*/ 	.word	0x000000ff
        /*097c*/ 	.word	0x00032420
        /*0980*/ 	.short	0x010a
        /*0982*/ 	.byte	0x2a
	.zero		1


	//   ....[46]....
        /*0984*/ 	.word	0x0000c4f0
        /*0988*/ 	.word	0x000000ff
        /*098c*/ 	.word	0x00032460
        /*0990*/ 	.short	0x010a
        /*0992*/ 	.byte	0x2a
	.zero		1


	//   ....[47]....
        /*0994*/ 	.word	0x0000cc20
        /*0998*/ 	.word	0x000000ff
        /*099c*/ 	.word	0x00032450
        /*09a0*/ 	.short	0x0107
        /*09a2*/ 	.byte	0x2a
	.zero		1


	//   ....[48]....
        /*09a4*/ 	.word	0x0000cca0
        /*09a8*/ 	.word	0x000000ff
        /*09ac*/ 	.word	0x00032450
        /*09b0*/ 	.short	0x0101
        /*09b2*/ 	.byte	0x2a
	.zero		1


	//   ....[49]....
        /*09b4*/ 	.word	0x0000cfc0
        /*09b8*/ 	.word	0x00000013
        /*09bc*/ 	.word	0x00032440
        /*09c0*/ 	.short	0x010a
        /*09c2*/ 	.byte	0x3f
	.zero		1


	//   ....[50]....
        /*09c4*/ 	.word	0x0000d3f0
        /*09c8*/ 	.word	0x00000013
        /*09cc*/ 	.word	0x00032430
        /*09d0*/ 	.short	0x0107
        /*09d2*/ 	.byte	0x3f
	.zero		1


	//   ....[51]....
        /*09d4*/ 	.word	0x0000d4a0
        /*09d8*/ 	.word	0x00000013
        /*09dc*/ 	.word	0x00032430
        /*09e0*/ 	.short	0x0101
        /*09e2*/ 	.byte	0x3f
	.zero		1


	//   ....[52]....
        /*09e4*/ 	.word	0x0000d4d0
        /*09e8*/ 	.word	0x00000013
        /*09ec*/ 	.word	0x00032460
        /*09f0*/ 	.short	0x010a
        /*09f2*/ 	.byte	0x3f
	.zero		1


	//   ....[53]....
        /*09f4*/ 	.word	0x0000da10
        /*09f8*/ 	.word	0x00000013
        /*09fc*/ 	.word	0x00032450
        /*0a00*/ 	.short	0x0107
        /*0a02*/ 	.byte	0x3f
	.zero		1


	//   ....[54]....
        /*0a04*/ 	.word	0x0000dad0
        /*0a08*/ 	.word	0x00000013
        /*0a0c*/ 	.word	0x00032450
        /*0a10*/ 	.short	0x0101
        /*0a12*/ 	.byte	0x3f
	.zero		1


	//   ....[55]....
        /*0a14*/ 	.word	0x0000dbc0
        /*0a18*/ 	.word	0x00000004
        /*0a1c*/ 	.word	0x00032420
        /*0a20*/ 	.short	0x010a
        /*0a22*/ 	.byte	0x3f
	.zero		1


	//   ....[56]....
        /*0a24*/ 	.word	0x0000dd50
        /*0a28*/ 	.word	0x00000005
        /*0a2c*/ 	.word	0x00032440
        /*0a30*/ 	.short	0x010a
        /*0a32*/ 	.byte	0x3f
	.zero		1


	//   ....[57]....
        /*0a34*/ 	.word	0x0000ddf0
        /*0a38*/ 	.word	0x00000011
        /*0a3c*/ 	.word	0x00032440
        /*0a40*/ 	.short	0x010a
        /*0a42*/ 	.byte	0x3f
	.zero		1


	//   ....[58]....
        /*0a44*/ 	.word	0x0000de30
        /*0a48*/ 	.word	0x00000005
        /*0a4c*/ 	.word	0x00032460
        /*0a50*/ 	.short	0x010a
        /*0a52*/ 	.byte	0x3f
	.zero		1


	//   ....[59]....
        /*0a54*/ 	.word	0x0000de70
        /*0a58*/ 	.word	0x00000011
        /*0a5c*/ 	.word	0x00032460
        /*0a60*/ 	.short	0x010a
        /*0a62*/ 	.byte	0x3f
	.zero		1


	//   ....[60]....
        /*0a64*/ 	.word	0x0000def0
        /*0a68*/ 	.word	0x00000003
        /*0a6c*/ 	.word	0x00032400
        /*0a70*/ 	.short	0x010a
        /*0a72*/ 	.byte	0x3f
	.zero		1


	//   ....[61]....
        /*0a74*/ 	.word	0x0000df60
        /*0a78*/ 	.word	0x00000003
        /*0a7c*/ 	.word	0x00032430
        /*0a80*/ 	.short	0x010a
        /*0a82*/ 	.byte	0x3f
	.zero		1


	//   ....[62]....
        /*0a84*/ 	.word	0x0000dfd0
        /*0a88*/ 	.word	0x00000003
        /*0a8c*/ 	.word	0x00032410
        /*0a90*/ 	.short	0x010a
        /*0a92*/ 	.byte	0x3f
	.zero		1


	//   ....[63]....
        /*0a94*/ 	.word	0x0000e040
        /*0a98*/ 	.word	0x00000003
        /*0a9c*/ 	.word	0x00032450
        /*0aa0*/ 	.short	0x010a
        /*0aa2*/ 	.byte	0x3f
	.zero		1


	//   ....[64]....
        /*0aa4*/ 	.word	0x0000e0a0
        /*0aa8*/ 	.word	0x00000099
        /*0aac*/ 	.word	0x00032430
        /*0ab0*/ 	.short	0x010a
        /*0ab2*/ 	.byte	0x3f
	.zero		1


	//   ....[65]....
        /*0ab4*/ 	.word	0x0000e100
        /*0ab8*/ 	.word	0x000000cb
        /*0abc*/ 	.word	0x00032450
        /*0ac0*/ 	.short	0x010a
        /*0ac2*/ 	.byte	0x3f
	.zero		1


	//   ....[66]....
        /*0ac4*/ 	.word	0x0000e1e0
        /*0ac8*/ 	.word	0x00000003
        /*0acc*/ 	.word	0x00032440
        /*0ad0*/ 	.short	0x010a
        /*0ad2*/ 	.byte	0x3f
	.zero		1


	//   ....[67]....
        /*0ad4*/ 	.word	0x0000ff60
        /*0ad8*/ 	.word	0x00000003
        /*0adc*/ 	.word	0x00032420
        /*0ae0*/ 	.short	0x010a
        /*0ae2*/ 	.byte	0x3f
	.zero		1


	//   ....[68]....
        /*0ae4*/ 	.word	0x0000ffc0
        /*0ae8*/ 	.word	0x00000003
        /*0aec*/ 	.word	0x00032460
        /*0af0*/ 	.short	0x010a
        /*0af2*/ 	.byte	0x3f
	.zero		1


	//   ....[69]....
        /*0af4*/ 	.word	0x000109c0
        /*0af8*/ 	.word	0x00000013
        /*0afc*/ 	.word	0x00032440
        /*0b00*/ 	.short	0x010a
        /*0b02*/ 	.byte	0x3f
	.zero		1


	//   ....[70]....
        /*0b04*/ 	.word	0x00011040
        /*0b08*/ 	.word	0x00000013
        /*0b0c*/ 	.word	0x00032460
        /*0b10*/ 	.short	0x010a
        /*0b12*/ 	.byte	0x3f
	.zero		1


	//   ....[71]....
        /*0b14*/ 	.word	0x000117c0
        /*0b18*/ 	.word	0x00000004
        /*0b1c*/ 	.word	0x00032420
        /*0b20*/ 	.short	0x010a
        /*0b22*/ 	.byte	0x3f
	.zero		1


	//   ....[72]....
        /*0b24*/ 	.word	0x00011960
        /*0b28*/ 	.word	0x00000005
        /*0b2c*/ 	.word	0x00032440
        /*0b30*/ 	.short	0x010a
        /*0b32*/ 	.byte	0x3f
	.zero		1


	//   ....[73]....
        /*0b34*/ 	.word	0x000119b0
        /*0b38*/ 	.word	0x00000011
        /*0b3c*/ 	.word	0x00032440
        /*0b40*/ 	.short	0x010a
        /*0b42*/ 	.byte	0x3f
	.zero		1


	//   ....[74]....
        /*0b44*/ 	.word	0x00011a00
        /*0b48*/ 	.word	0x00000005
        /*0b4c*/ 	.word	0x00032460
        /*0b50*/ 	.short	0x010a
        /*0b52*/ 	.byte	0x3f
	.zero		1


	//----- nvinfo : EIATTR_NUM_MBARRIERS
	.align		4
.L_1142:
        /*0b54*/ 	.byte	0x03, 0x38
        /*0b56*/ 	.short	0x0017


	//----- nvinfo : EIATTR_EXIT_INSTR_OFFSETS
	.align		4
        /*0b58*/ 	.byte	0x04, 0x1c
        /*0b5a*/ 	.short	(.L_1144 - .L_1143)


	//   ....[0]....
.L_1143:
        /*0b5c*/ 	.word	0x0000dec0


	//----- nvinfo : EIATTR_MAX_THREADS
	.align		4
.L_1144:
        /*0b60*/ 	.byte	0x04, 0x05
        /*0b62*/ 	.short	(.L_1146 - .L_1145)
.L_1145:
        /*0b64*/ 	.word	0x00000180
        /*0b68*/ 	.word	0x00000001
        /*0b6c*/ 	.word	0x00000001


	//----- nvinfo : EIATTR_CRS_STACK_SIZE
	.align		4
.L_1146:
        /*0b70*/ 	.byte	0x04, 0x1e
        /*0b72*/ 	.short	(.L_1148 - .L_1147)
.L_1147:
        /*0b74*/ 	.word	0x00000000


	//----- nvinfo : EIATTR_CBANK_PARAM_SIZE
	.align		4
.L_1148:
        /*0b78*/ 	.byte	0x03, 0x19
        /*0b7a*/ 	.short	0x0b70


	//----- nvinfo : EIATTR_PARAM_CBANK
	.align		4
        /*0b7c*/ 	.byte	0x04, 0x0a
        /*0b7e*/ 	.short	(.L_1150 - .L_1149)
	.align		4
.L_1149:
        /*0b80*/ 	.word	index@(.nv.constant0._ZN7cutlass13device_kernelIN5flash11enable_sm90INS1_16FlashAttnFwdSm90INS1_25CollectiveMainloopFwdSm90ILi2EN4cute5tupleIJNS5_1CILi1EEES8_S8_EEENS6_IJNS7_ILi128EEENS7_ILi96EEENS7_ILi64EEEEEELi256ENS_6half_tEfNS_4arch4Sm90ELb0ELb0ELb1ELb0ELb1ELb0ELb1ELb1ELb0ELb1ELb1ELb0EEENS1_21CollectiveEpilogueFwdINS6_IJSA_NS7_ILi256EEESB_EEES9_SE_SG_Li256ELb0ELb1ELb1ELb0EEENS1_19SingleTileSchedulerILb0ELb1ELb1ELi128EEEEEEEEEvNT_6ParamsE)
        /*0b84*/ 	.short	0x0210
        /*0b86*/ 	.short	0x0b70


	//----- nvinfo : EIATTR_SW_WAR
	.align		4
.L_1150:
        /*0b88*/ 	.byte	0x04, 0x36
        /*0b8a*/ 	.short	(.L_1152 - .L_1151)
.L_1151:
        /*0b8c*/ 	.word	0x00000008
.L_1152:


//--------------------- .nv.info._ZN7cutlass13device_kernelIN5flash11enable_sm90INS1_16FlashAttnFwdSm90INS1_25CollectiveMainloopFwdSm90ILi2EN4cute5tupleIJNS5_1CILi1EEES8_S8_EEENS6_IJNS7_ILi128EEENS7_ILi96EEENS7_ILi64EEEEEELi256ENS_6half_tEfNS_4arch4Sm90ELb0ELb0ELb1ELb1ELb1ELb0ELb0ELb1ELb0ELb1ELb1ELb0EEENS1_21CollectiveEpilogueFwdINS6_IJSA_NS7_ILi256EEESB_EEES9_SE_SG_Li256ELb1ELb1ELb1ELb0EEENS1_36VarlenDynamicPersistentTileSchedulerILi128ELi96ELi256ELi128ELb1ELb1ELb1ELb0ELb1ELb1EEEEEEEEEvNT_6ParamsE --------------------------
	.section	.nv.info._ZN7cutlass13device_kernelIN5flash11enable_sm90INS1_16FlashAttnFwdSm90INS1_25CollectiveMainloopFwdSm90ILi2EN4cute5tupleIJNS5_1CILi1EEES8_S8_EEENS6_IJNS7_ILi128EEENS7_ILi96EEENS7_ILi64EEEEEELi256ENS_6half_tEfNS_4arch4Sm90ELb0ELb0ELb1ELb1ELb1ELb0ELb0ELb1ELb0ELb1ELb1ELb0EEENS1_21CollectiveEpilogueFwdINS6_IJSA_NS7_ILi256EEESB_EEES9_SE_SG_Li256ELb1ELb1ELb1ELb0EEENS1_36VarlenDynamicPersistentTileSchedulerILi128ELi96ELi256ELi128ELb1ELb1ELb1ELb0ELb1ELb1EEEEEEEEEvNT_6ParamsE,"",@"SHT_CUDA_INFO"
	.sectionflags	@""
	.align	4


	//----- nvinfo : EIATTR_CUDA_API_VERSION
	.align		4
        /*0000*/ 	.byte	0x04, 0x37
        /*0002*/ 	.short	(.L_1154 - .L_1153)
.L_1153:
        /*0004*/ 	.word	0x00000082


	//----- nvinfo : EIATTR_KPARAM_INFO
	.align		4
.L_1154:
        /*0008*/ 	.byte	0x04, 0x17
        /*000a*/ 	.short	(.L_1156 - .L_1155)
.L_1155:
        /*000c*/ 	.word	0x00000000
        /*0010*/ 	.short	0x0000
        /*0012*/ 	.short	0x0070
        /*0014*/ 	.byte	0x00, 0xf0, 0x01, 0x2a


	//----- nvinfo : EIATTR_SPARSE_MMA_MASK
	.align		4
.L_1156:
        /*0018*/ 	.byte	0x03, 0x50
        /*001a*/ 	.short	0x0000


	//----- nvinfo : EIATTR_MAXREG_COUNT
	.align		4
        /*001c*/ 	.byte	0x03, 0x1b
        /*001e*/ 	.short	0x00a8


	//----- nvinfo : EIATTR_NUM_BARRIERS
	.align		4
        /*0020*/ 	.byte	0x02, 0x4c
        /*0022*/ 	.byte	0x10
	.zero		1


	//----- nvinfo : EIATTR_EXTERNS
	.align		4
        /*0024*/ 	.byte	0x04, 0x0f
        /*0026*/ 	.short	(.L_1158 - .L_1157)


	//   ....[0]....
	.align		4
.L_1157:
        /*0028*/ 	.word	index@(__assertfail)


	//----- nvinfo : EIATTR_ANNOTATIONS
	.align		4
.L_1158:
        /*002c*/ 	.byte	0x04, 0x55
        /*002e*/ 	.short	(.L_1160 - .L_1159)


	//   ....[0]....
.L_1159:
        /* <DEDUP_REMOVED lines=16> */


	//----- nvinfo : EIATTR_MERCURY_ISA_VERSION
	.align		4
.L_1160:
        /*0118*/ 	.byte	0x03, 0x5f
        /*011a*/ 	.short	0x0101


	//----- nvinfo : EIATTR_UNUSED_LOAD_BYTE_OFFSET
	.align		4
        /*011c*/ 	.byte	0x04, 0x44
        /*011e*/ 	.short	(.L_1162 - .L_1161)


	//   ....[0]....
.L_1161:
        /*0120*/ 	.word	0x00000960
        /*0124*/ 	.word	0x0000fff0


	//   ....[1]....
        /*0128*/ 	.word	0x00006cf0
        /*012c*/ 	.word	0x0000fff0


	//----- nvinfo : EIATTR_INT_WARP_WIDE_INSTR_OFFSETS
	.align		4
.L_1162:
        /*0130*/ 	.byte	0x04, 0x31
        /*0132*/ 	.short	(.L_1164 - .L_1163)


	//   ....[0]....
.L_1163:
        /*0134*/ 	.word	0x000000c0


	//   ....[1]....
        /*0138*/ 	.word	0x000000d0


	//   ....[2]....
        /*013c*/ 	.word	0x00000170


	//   ....[3]....
        /*0140*/ 	.word	0x0000c970


	//   ....[4]....
        /*0144*/ 	.word	0x0000ca00


	//   ....[5]....
        /*0148*/ 	.word	0x0000fca0


	//   ....[6]....
        /*014c*/ 	.word	0x0000fd30


	//----- nvinfo : EIATTR_COOP_GROUP_MASK_REGIDS
	.align		4
.L_1164:
        /*0150*/ 	.byte	0x04, 0x29
        /*0152*/ 	.short	(.L_1166 - .L_1165)


	//   ....[0]....
.L_1165:
        /*0154*/ 	.word	0xffffffff


	//   ....[1]....
        /*0158*/ 	.word	0xffffffff


	//   ....[2]....
        /*015c*/ 	.word	0xffffffff


	//   ....[3]....
        /*0160*/ 	.word	0xffffffff


	//   ....[4]....
        /*0164*/ 	.word	0xffffffff


	//   ....[5]....
        /*0168*/ 	.word	0xffffffff


	//   ....[6]....
        /*016c*/ 	.word	0xffffffff


	//   ....[7]....
        /*0170*/ 	.word	0xffffffff


	//   ....[8]....
        /*0174*/ 	.word	0xffffffff


	//   ....[9]....
        /*0178*/ 	.word	0xffffffff


	//   ....[10]....
        /*017c*/ 	.word	0xffffffff


	//   ....[11]....
        /*0180*/ 	.word	0xffffffff


	//   ....[12]....
        /*0184*/ 	.word	0xffffffff


	//   ....[13]....
        /*0188*/ 	.word	0xffffffff


	//   ....[14]....
        /*018c*/ 	.word	0xffffffff


	//   ....[15]....
        /*0190*/ 	.word	0xffffffff


	//   ....[16]....
        /*0194*/ 	.word	0xffffffff


	//   ....[17]....
        /*0198*/ 	.word	0xffffffff


	//   ....[18]....
        /*019c*/ 	.word	0xffffffff


	//   ....[19]....
        /*01a0*/ 	.word	0xffffffff


	//   ....[20]....
        /*01a4*/ 	.word	0xffffffff


	//   ....[21]....
        /*01a8*/ 	.word	0xffffffff


	//   ....[22]....
        /*01ac*/ 	.word	0xffffffff


	//   ....[23]....
        /*01b0*/ 	.word	0xffffffff


	//   ....[24]....
        /*01b4*/ 	.word	0xffffffff


	//   ....[25]....
        /*01b8*/ 	.word	0xffffffff


	//   ....[26]....
        /*01bc*/ 	.word	0xffffffff


	//   ....[27]....
        /*01c0*/ 	.word	0xffffffff


	//   ....[28]....
        /*01c4*/ 	.word	0xffffffff


	//   ....[29]....
        /*01c8*/ 	.word	0xffffffff


	//   ....[30]....
        /*01cc*/ 	.word	0xffffffff


	//   ....[31]....
        /*01d0*/ 	.word	0xffffffff


	//   ....[32]....
        /*01d4*/ 	.word	0xffffffff


	//   ....[33]....
        /*01d8*/ 	.word	0xffffffff


	//   ....[34]....
        /*01dc*/ 	.word	0xffffffff


	//   ....[35]....
        /*01e0*/ 	.word	0xffffffff


	//   ....[36]....
        /*01e4*/ 	.word	0xffffffff


	//   ....[37]....
        /*01e8*/ 	.word	0xffffffff


	//   ....[38]....
        /*01ec*/ 	.word	0xffffffff


	//   ....[39]....
        /*01f0*/ 	.word	0xffffffff


	//   ....[40]....
        /*01f4*/ 	.word	0xffffffff


	//   ....[41]....
        /*01f8*/ 	.word	0xffffffff


	//   ....[42]....
        /*01fc*/ 	.word	0xffffffff


	//   ....[43]....
        /*0200*/ 	.word	0xffffffff


	//   ....[44]....
        /*0204*/ 	.word	0xffffffff


	//   ....[45]....
        /*0208*/ 	.word	0xffffffff


	//   ....[46]....
        /*020c*/ 	.word	0xffffffff


	//   ....[47]....
        /*0210*/ 	.word	0xffffffff


	//   ....[48]....
        /*0214*/ 	.word	0xffffffff


	//   ....[49]....
        /*0218*/ 	.word	0xffffffff


	//   ....[50]....
        /*021c*/ 	.word	0xffffffff


	//   ....[51]....
        /*0220*/ 	.word	0xffffffff


	//   ....[52]....
        /*0224*/ 	.word	0xffffffff


	//   ....[53]....
        /*0228*/ 	.word	0xffffffff


	//   ....[54]....
        /*022c*/ 	.word	0xffffffff


	//   ....[55]....
        /*0230*/ 	.word	0xffffffff


	//   ....[56]....
        /*0234*/ 	.word	0xffffffff


	//   ....[57]....
        /*0238*/ 	.word	0xffffffff


	//   ....[58]....
        /*023c*/ 	.word	0xffffffff


	//   ....[59]....
        /*0240*/ 	.word	0xffffffff


	//   ....[60]....
        /*0244*/ 	.word	0xffffffff


	//   ....[61]....
        /*0248*/ 	.word	0xffffffff


	//   ....[62]....
        /*024c*/ 	.word	0xffffffff


	//   ....[63]....
        /*0250*/ 	.word	0xffffffff


	//   ....[64]....
        /*0254*/ 	.word	0xffffffff


	//   ....[65]....
        /*0258*/ 	.word	0xffffffff


	//   ....[66]....
        /*025c*/ 	.word	0xffffffff


	//   ....[67]....
        /*0260*/ 	.word	0xffffffff


	//   ....[68]....
        /*0264*/ 	.word	0xffffffff


	//   ....[69]....
        /*0268*/ 	.word	0xffffffff


	//   ....[70]....
        /*026c*/ 	.word	0xffffffff


	//   ....[71]....
        /*0270*/ 	.word	0xffffffff


	//   ....[72]....
        /*0274*/ 	.word	0xffffffff


	//   ....[73]....
        /*0278*/ 	.word	0xffffffff


	//   ....[74]....
        /*027c*/ 	.word	0xffffffff


	//   ....[75]....
        /*0280*/ 	.word	0xffffffff


	//   ....[76]....
        /*0284*/ 	.word	0xffffffff


	//   ....[77]....
        /*0288*/ 	.word	0xffffffff


	//   ....[78]....
        /*028c*/ 	.word	0xffffffff


	//   ....[79]....
        /*0290*/ 	.word	0xffffffff


	//   ....[80]....
        /*0294*/ 	.word	0xffffffff


	//   ....[81]....
        /*0298*/ 	.word	0xffffffff


	//   ....[82]....
        /*029c*/ 	.word	0xffffffff


	//   ....[83]....
        /*02a0*/ 	.word	0xffffffff


	//   ....[84]....
        /*02a4*/ 	.word	0xffffffff


	//   ....[85]....
        /*02a8*/ 	.word	0xffffffff


	//   ....[86]....
        /*02ac*/ 	.word	0xffffffff


	//   ....[87]....
        /*02b0*/ 	.word	0xffffffff


	//   ....[88]....
        /*02b4*/ 	.word	0xffffffff


	//   ....[89]....
        /*02b8*/ 	.word	0xffffffff


	//   ....[90]....
        /*02bc*/ 	.word	0xffffffff


	//   ....[91]....
        /*02c0*/ 	.word	0xffffffff


	//   ....[92]....
        /*02c4*/ 	.word	0xffffffff


	//   ....[93]....
        /*02c8*/ 	.word	0xffffffff


	//   ....[94]....
        /*02cc*/ 	.word	0xffffffff


	//   ....[95]....
        /*02d0*/ 	.word	0xffffffff


	//   ....[96]....
        /*02d4*/ 	.word	0xffffffff


	//   ....[97]....
        /*02d8*/ 	.word	0xffffffff


	//   ....[98]....
        /*02dc*/ 	.word	0xffffffff


	//   ....[99]....
        /*02e0*/ 	.word	0xffffffff


	//   ....[100]....
        /*02e4*/ 	.word	0xffffffff


	//   ....[101]....
        /*02e8*/ 	.word	0xffffffff


	//   ....[102]....
        /*02ec*/ 	.word	0xffffffff


	//   ....[103]....
        /*02f0*/ 	.word	0xffffffff


	//   ....[104]....
        /*02f4*/ 	.word	0xffffffff


	//   ....[105]....
        /*02f8*/ 	.word	0xffffffff


	//   ....[106]....
        /*02fc*/ 	.word	0xffffffff


	//   ....[107]....
        /*0300*/ 	.word	0xffffffff


	//   ....[108]....
        /*0304*/ 	.word	0xffffffff


	//   ....[109]....
        /*0308*/ 	.word	0xffffffff


	//   ....[110]....
        /*030c*/ 	.word	0xffffffff


	//   ....[111]....
        /*0310*/ 	.word	0xffffffff


	//   ....[112]....
        /*0314*/ 	.word	0xffffffff


	//   ....[113]....
        /*0318*/ 	.word	0xffffffff


	//   ....[114]....
        /*031c*/ 	.word	0xffffffff


	//   ....[115]....
        /*0320*/ 	.word	0xffffffff


	//   ....[116]....
        /*0324*/ 	.word	0xffffffff


	//   ....[117]....
        /*0328*/ 	.word	0xffffffff


	//   ....[118]....
        /*032c*/ 	.word	0xffffffff


	//   ....[119]....
        /*0330*/ 	.word	0xffffffff


	//   ....[120]....
        /*0334*/ 	.word	0xffffffff


	//   ....[121]....
        /*0338*/ 	.word	0xffffffff


	//   ....[122]....
        /*033c*/ 	.word	0xffffffff


	//   ....[123]....
        /*0340*/ 	.word	0xffffffff


	//   ....[124]....
        /*0344*/ 	.word	0xffffffff


	//   ....[125]....
        /*0348*/ 	.word	0xffffffff


	//   ....[126]....
        /*034c*/ 	.word	0xffffffff


	//   ....[127]....
        /*0350*/ 	.word	0xffffffff


	//   ....[128]....
        /*0354*/ 	.word	0xffffffff


	//   ....[129]....
        /*0358*/ 	.word	0xffffffff


	//   ....[130]....
        /*035c*/ 	.word	0xffffffff


	//   ....[131]....
        /*0360*/ 	.word	0xffffffff


	//   ....[132]....
        /*0364*/ 	.word	0xffffffff


	//   ....[133]....
        /*0368*/ 	.word	0xffffffff


	//   ....[134]....
        /*036c*/ 	.word	0xffffffff


	//   ....[135]....
        /*0370*/ 	.word	0xffffffff


	//   ....[136]....
        /*0374*/ 	.word	0xffffffff


	//   ....[137]....
        /*0378*/ 	.word	0xffffffff


	//   ....[138]....
        /*037c*/ 	.word	0xffffffff


	//   ....[139]....
        /*0380*/ 	.word	0xffffffff


	//   ....[140]....
        /*0384*/ 	.word	0xffffffff


	//   ....[141]....
        /*0388*/ 	.word	0xffffffff


	//   ....[142]....
        /*038c*/ 	.word	0xffffffff


	//   ....[143]....
        /*0390*/ 	.word	0x0500000f


	//   ....[144]....
        /*0394*/ 	.word	0x0500000f


	//   ....[145]....
        /*0398*/ 	.word	0x0500000f


	//   ....[146]....
        /*039c*/ 	.word	0x0500000f


	//   ....[147]....
        /*03a0*/ 	.word	0x0500000f


	//   ....[148]....
        /*03a4*/ 	.word	0x0500000f


	//   ....[149]....
        /*03a8*/ 	.word	0x0500000f


	//   ....[150]....
        /*03ac*/ 	.word	0x0500000f


	//   ....[151]....
        /*03b0*/ 	.word	0x0500000f


	//   ....[152]....
        /*03b4*/ 	.word	0x0500000f


	//   ....[153]....
        /*03b8*/ 	.word	0x0500000f


	//   ....[154]....
        /*03bc*/ 	.word	0x0500000f


	//   ....[155]....
        /*03c0*/ 	.word	0x0500000f


	//   ....[156]....
        /*03c4*/ 	.word	0x0500000f


	//   ....[157]....
        /*03c8*/ 	.word	0x0500000f


	//   ....[158]....
        /*03cc*/ 	.word	0x0500000f


	//   ....[159]....
        /*03d0*/ 	.word	0x0500000f


	//   ....[160]....
        /*03d4*/ 	.word	0x0500000f


	//   ....[161]....
        /*03d8*/ 	.word	0x0500000f


	//   ....[162]....
        /*03dc*/ 	.word	0x0500000f


	//   ....[163]....
        /*03e0*/ 	.word	0x0500000f


	//   ....[164]....
        /*03e4*/ 	.word	0x0500000f


	//   ....[165]....
        /*03e8*/ 	.word	0x0500000f


	//   ....[166]....
        /*03ec*/ 	.word	0x0500000f


	//   ....[167]....
        /*03f0*/ 	.word	0x0500000f


	//   ....[168]....
        /*03f4*/ 	.word	0x0500000f


	//   ....[169]....
        /*03f8*/ 	.word	0x0500000f


	//   ....[170]....
        /*03fc*/ 	.word	0x0500000f


	//   ....[171]....
        /*0400*/ 	.word	0x0500000f


	//   ....[172]....
        /*0404*/ 	.word	0x0500000f


	//   ....[173]....
        /*0408*/ 	.word	0x0500000f


	//   ....[174]....
        /*040c*/ 	.word	0x0500000f


	//   ....[175]....
        /*0410*/ 	.word	0x0500000f


	//   ....[176]....
        /*0414*/ 	.word	0x0500000f


	//   ....[177]....
        /*0418*/ 	.word	0x0500000f


	//   ....[178]....
        /*041c*/ 	.word	0x0500000f


	//   ....[179]....
        /*0420*/ 	.word	0x0500000f


	//   ....[180]....
        /*0424*/ 	.word	0x0500000f


	//   ....[181]....
        /*0428*/ 	.word	0x0500000f


	//   ....[182]....
        /*042c*/ 	.word	0x0500000f


	//   ....[183]....
        /*0430*/ 	.word	0x0500000f


	//   ....[184]....
        /*0434*/ 	.word	0x0500000f


	//   ....[185]....
        /*0438*/ 	.word	0x0500000f


	//   ....[186]....
        /*043c*/ 	.word	0x0500000f


	//   ....[187]....
        /*0440*/ 	.word	0x0500000f


	//   ....[188]....
        /*0444*/ 	.word	0x0500000f


	//   ....[189]....
        /*0448*/ 	.word	0x0500000f


	//   ....[190]....
        /*044c*/ 	.word	0x0500000f


	//   ....[191]....
        /*0450*/ 	.word	0x0500000f


	//   ....[192]....
        /*0454*/ 	.word	0x0500000f


	//   ....[193]....
        /*0458*/ 	.word	0x0500000f


	//   ....[194]....
        /*045c*/ 	.word	0x0500000f


	//   ....[195]....
        /*0460*/ 	.word	0x0500000f


	//   ....[196]....
        /*0464*/ 	.word	0x0500000f


	//   ....[197]....
        /*0468*/ 	.word	0x0500000f


	//   ....[198]....
        /*046c*/ 	.word	0x0500000f


	//   ....[199]....
        /*0470*/ 	.word	0x0500000f


	//   ....[200]....
        /*0474*/ 	.word	0x0500000f


	//   ....[201]....
        /*0478*/ 	.word	0x0500000f


	//   ....[202]....
        /*047c*/ 	.word	0x0500000f


	//   ....[203]....
        /*0480*/ 	.word	0x0500000f


	//   ....[204]....
        /*0484*/ 	.word	0x0500000f


	//   ....[205]....
        /*0488*/ 	.word	0x0500000f


	//   ....[206]....
        /*048c*/ 	.word	0x0500000f


	//   ....[207]....
        /*0490*/ 	.word	0x0500000f


	//   ....[208]....
        /*0494*/ 	.word	0x0500000f


	//   ....[209]....
        /*0498*/ 	.word	0x0500000f


	//   ....[210]....
        /*049c*/ 	.word	0x0500000f


	//   ....[211]....
        /*04a0*/ 	.word	0x0500000f


	//   ....[212]....
        /*04a4*/ 	.word	0x0500000f


	//   ....[213]....
        /*04a8*/ 	.word	0x0500000f


	//   ....[214]....
        /*04ac*/ 	.word	0x0500000f


	//   ....[215]....
        /*04b0*/ 	.word	0x0500000f


	//   ....[216]....
        /*04b4*/ 	.word	0x0500000f


	//   ....[217]....
        /*04b8*/ 	.word	0x0500000f


	//   ....[218]....
        /*04bc*/ 	.word	0x0500000f


	//   ....[219]....
        /*04c0*/ 	.word	0x0500000f


	//   ....[220]....
        /*04c4*/ 	.word	0x0500000f


	//   ....[221]....
        /*04c8*/ 	.word	0x0500000f


	//   ....[222]....
        /*04cc*/ 	.word	0x0500000f


	//   ....[223]....
        /*04d0*/ 	.word	0x0500000f


	//   ....[224]....
        /*04d4*/ 	.word	0x0500000f


	//   ....[225]....
        /*04d8*/ 	.word	0x0500000f


	//   ....[226]....
        /*04dc*/ 	.word	0x0500000f


	//----- nvinfo : EIATTR_COOP_GROUP_INSTR_OFFSETS
	.align		4
.L_1166:
        /*04e0*/ 	.byte	0x04, 0x28
        /*04e2*/ 	.short	(.L_1168 - .L_1167)


	//   ....[0]....
.L_1167:
        /*04e4*/ 	.word	0x00000080


	//   ....[1]....
        /*04e8*/ 	.word	0x00000090


	//   ....[2]....
        /*04ec*/ 	.word	0x000002d0


	//   ....[3]....
        /*04f0*/ 	.word	0x00000430


	//   ....[4]....
        /*04f4*/ 	.word	0x00000550


	//   ....[5]....
        /*04f8*/ 	.word	0x000006b0


	//   ....[6]....
        /*04fc*/ 	.word	0x00001c00


	//   ....[7]....
        /*0500*/ 	.word	0x00002de0


	//   ....[8]....
        /*0504*/ 	.word	0x00002e60


	//   ....[9]....
        /*0508*/ 	.word	0x00003270


	//   ....[10]....
        /*050c*/ 	.word	0x000032c0


	//   ....[11]....
        /*0510*/ 	.word	0x000047a0


	//   ....[12]....
        /*0514*/ 	.word	0x00004800


	//   ....[13]....
        /*0518*/ 	.word	0x00005220


	//   ....[14]....
        /*051c*/ 	.word	0x00005280


	//   ....[15]....
        /*0520*/ 	.word	0x00006270


	//   ....[16]....
        /*0524*/ 	.word	0x000062e0


	//   ....[17]....
        /*0528*/ 	.word	0x00006350


	//   ....[18]....
        /*052c*/ 	.word	0x00006370


	//   ....[19]....
        /*0530*/ 	.word	0x00007e40


	//   ....[20]....
        /*0534*/ 	.word	0x00007e60


	//   ....[21]....
        /*0538*/ 	.word	0x00007e70


	//   ....[22]....
        /*053c*/ 	.word	0x00007e80


	//   ....[23]....
        /*0540*/ 	.word	0x00008950


	//   ....[24]....
        /*0544*/ 	.word	0x00008970


	//   ....[25]....
        /*0548*/ 	.word	0x00008b20


	//   ....[26]....
        /*054c*/ 	.word	0x00008b40


	//   ....[27]....
        /*0550*/ 	.word	0x00008c80


	//   ....[28]....
        /*0554*/ 	.word	0x00008ca0


	//   ....[29]....
        /*0558*/ 	.word	0x00008df0


	//   ....[30]....
        /*055c*/ 	.word	0x00008e10


	//   ....[31]....
        /*0560*/ 	.word	0x00009360


	//   ....[32]....
        /*0564*/ 	.word	0x00009370


	//   ....[33]....
        /*0568*/ 	.word	0x00009c30


	//   ....[34]....
        /*056c*/ 	.word	0x00009c40


	//   ....[35]....
        /*0570*/ 	.word	0x0000aec0


	//   ....[36]....
        /*0574*/ 	.word	0x0000aef0


	//   ....[37]....
        /*0578*/ 	.word	0x0000b060


	//   ....[38]....
        /*057c*/ 	.word	0x0000b080


	//   ....[39]....
        /*0580*/ 	.word	0x0000b1c0


	//   ....[40]....
        /*0584*/ 	.word	0x0000b1e0


	//   ....[41]....
        /*0588*/ 	.word	0x0000b330


	//   ....[42]....
        /*058c*/ 	.word	0x0000b350


	//   ....[43]....
        /*0590*/ 	.word	0x0000b530


	//   ....[44]....
        /*0594*/ 	.word	0x0000b720


	//   ....[45]....
        /*0598*/ 	.word	0x0000b750


	//   ....[46]....
        /*059c*/ 	.word	0x0000b780


	//   ....[47]....
        /*05a0*/ 	.word	0x0000b7b0


	//   ....[48]....
        /*05a4*/ 	.word	0x0000b7e0


	//   ....[49]....
        /*05a8*/ 	.word	0x0000b810


	//   ....[50]....
        /*05ac*/ 	.word	0x0000b980


	//   ....[51]....
        /*05b0*/ 	.word	0x0000b9b0


	//   ....[52]....
        /*05b4*/ 	.word	0x0000b9e0


	//   ....[53]....
        /*05b8*/ 	.word	0x0000ba10


	//   ....[54]....
        /*05bc*/ 	.word	0x0000ba40


	//   ....[55]....
        /*05c0*/ 	.word	0x0000ba70


	//   ....[56]....
        /*05c4*/ 	.word	0x0000bb00


	//   ....[57]....
        /*05c8*/ 	.word	0x0000bb30


	//   ....[58]....
        /*05cc*/ 	.word	0x0000bb40


	//   ....[59]....
        /*05d0*/ 	.word	0x0000bbd0


	//   ....[60]....
        /*05d4*/ 	.word	0x0000d4f0


	//   ....[61]....
        /*05d8*/ 	.word	0x0000d510


	//   ....[62]....
        /*05dc*/ 	.word	0x0000d5a0


	//   ....[63]....
        /*05e0*/ 	.word	0x0000d5c0


	//   ....[64]....
        /*05e4*/ 	.word	0x0000d640


	//   ....[65]....
        /*05e8*/ 	.word	0x0000d660


	//   ....[66]....
        /*05ec*/ 	.word	0x0000d6e0


	//   ....[67]....
        /*05f0*/ 	.word	0x0000d700


	//   ....[68]....
        /*05f4*/ 	.word	0x0000d780


	//   ....[69]....
        /*05f8*/ 	.word	0x0000d7a0


	//   ....[70]....
        /*05fc*/ 	.word	0x0000d7b0


	//   ....[71]....
        /*0600*/ 	.word	0x0000d7c0


	//   ....[72]....
        /*0604*/ 	.word	0x0000dfc0


	//   ....[73]....
        /*0608*/ 	.word	0x0000dff0


	//   ....[74]....
        /*060c*/ 	.word	0x0000e020


	//   ....[75]....
        /*0610*/ 	.word	0x0000e0b0


	//   ....[76]....
        /*0614*/ 	.word	0x0000e0c0


	//   ....[77]....
        /*0618*/ 	.word	0x0000e150


	//   ....[78]....
        /*061c*/ 	.word	0x0000e160


	//   ....[79]....
        /*0620*/ 	.word	0x0000e1f0


	//   ....[80]....
        /*0624*/ 	.word	0x0000e200


	//   ....[81]....
        /*0628*/ 	.word	0x0000e290


	//   ....[82]....
        /*062c*/ 	.word	0x0000e2a0


	//   ....[83]....
        /*0630*/ 	.word	0x0000e330


	//   ....[84]....
        /*0634*/ 	.word	0x0000e340


	//   ....[85]....
        /*0638*/ 	.word	0x0000e3c0


	//   ....[86]....
        /*063c*/ 	.word	0x0000e3d0


	//   ....[87]....
        /*0640*/ 	.word	0x0000e3e0


	//   ....[88]....
        /*0644*/ 	.word	0x0000e840


	//   ....[89]....
        /*0648*/ 	.word	0x0000e870


	//   ....[90]....
        /*064c*/ 	.word	0x0000e8c0


	//   ....[91]....
        /*0650*/ 	.word	0x0000e970


	//   ....[92]....
        /*0654*/ 	.word	0x0000e990


	//   ....[93]....
        /*0658*/ 	.word	0x0000ea40


	//   ....[94]....
        /*065c*/ 	.word	0x0000ea50


	//   ....[95]....
        /*0660*/ 	.word	0x0000ea80


	//   ....[96]....
        /*0664*/ 	.word	0x0000eb10


	//   ....[97]....
        /*0668*/ 	.word	0x0000ebb0


	//   ....[98]....
        /*066c*/ 	.word	0x0000ebd0


	//   ....[99]....
        /*0670*/ 	.word	0x0000ebe0


	//   ....[100]....
        /*0674*/ 	.word	0x0000f300


	//   ....[101]....
        /*0678*/ 	.word	0x0000f320


	//   ....[102]....
        /*067c*/ 	.word	0x0000f330


	//   ....[103]....
        /*0680*/ 	.word	0x0000f370


	//   ....[104]....
        /*0684*/ 	.word	0x0000f380


	//   ....[105]....
        /*0688*/ 	.word	0x0000f3c0


	//   ....[106]....
        /*068c*/ 	.word	0x0000f3d0


	//   ....[107]....
        /*0690*/ 	.word	0x0000f410


	//   ....[108]....
        /*0694*/ 	.word	0x0000f420


	//   ....[109]....
        /*0698*/ 	.word	0x0000f460


	//   ....[110]....
        /*069c*/ 	.word	0x0000f470


	//   ....[111]....
        /*06a0*/ 	.word	0x0000f480


	//   ....[112]....
        /*06a4*/ 	.word	0x0000f7d0


	//   ....[113]....
        /*06a8*/ 	.word	0x0000f7f0


	//   ....[114]....
        /*06ac*/ 	.word	0x0000f800


	//   ....[115]....
        /*06b0*/ 	.word	0x0000f810


	//   ....[116]....
        /*06b4*/ 	.word	0x0000f820


	//   ....[117]....
        /*06b8*/ 	.word	0x0000f840


	//   ....[118]....
        /*06bc*/ 	.word	0x0000f8b0


	//   ....[119]....
        /*06c0*/ 	.word	0x0000f8e0


	//   ....[120]....
        /*06c4*/ 	.word	0x0000f8f0


	//   ....[121]....
        /*06c8*/ 	.word	0x0000f960


	//   ....[122]....
        /*06cc*/ 	.word	0x0000f970


	//   ....[123]....
        /*06d0*/ 	.word	0x0000fa70


	//   ....[124]....
        /*06d4*/ 	.word	0x0000ff60


	//   ....[125]....
        /*06d8*/ 	.word	0x0000ff90


	//   ....[126]....
        /*06dc*/ 	.word	0x0000fff0


	//   ....[127]....
        /*06e0*/ 	.word	0x00010020


	//   ....[128]....
        /*06e4*/ 	.word	0x00010050


	//   ....[129]....
        /*06e8*/ 	.word	0x00010080


	//   ....[130]....
        /*06ec*/ 	.word	0x000100b0


	//   ....[131]....
        /*06f0*/ 	.word	0x000100e0


	//   ....[132]....
        /*06f4*/ 	.word	0x00010280


	//   ....[133]....
        /*06f8*/ 	.word	0x000102b0


	//   ....[134]....
        /*06fc*/ 	.word	0x000102e0


	//   ....[135]....
        /*0700*/ 	.word	0x00010310


	//   ....[136]....
        /*0704*/ 	.word	0x00010340


	//   ....[137]....
        /*0708*/ 	.word	0x00010370


	//   ....[138]....
        /*070c*/ 	.word	0x00010430


	//   ....[139]....
        /*0710*/ 	.word	0x00010450


	//   ....[140]....
        /*0714*/ 	.word	0x00010460


	//   ....[141]....
        /*0718*/ 	.word	0x000104c0


	//   ....[142]....
        /*071c*/ 	.word	0x00010ae0


	//   ....[143]....
        /*0720*/ 	.word	0x00010fc0


	//   ....[144]....
        /*0724*/ 	.word	0x000110b0


	//   ....[145]....
        /*0728*/ 	.word	0x00011150


	//   ....[146]....
        /*072c*/ 	.word	0x000111b0


	//   ....[147]....
        /*0730*/ 	.word	0x000112a0


	//   ....[148]....
        /*0734*/ 	.word	0x00011310


	//   ....[149]....
        /*0738*/ 	.word	0x00011400


	//   ....[150]....
        /*073c*/ 	.word	0x00011470


	//   ....[151]....
        /*0740*/ 	.word	0x00011560


	//   ....[152]....
        /*0744*/ 	.word	0x000115d0


	//   ....[153]....
        /*0748*/ 	.word	0x000116c0


	//   ....[154]....
        /*074c*/ 	.word	0x00011730


	//   ....[155]....
        /*0750*/ 	.word	0x000117d0


	//   ....[156]....
        /*0754*/ 	.word	0x000118c0


	//   ....[157]....
        /*0758*/ 	.word	0x00011930


	//   ....[158]....
        /*075c*/ 	.word	0x00011990


	//   ....[159]....
        /*0760*/ 	.word	0x00011a80


	//   ....[160]....
        /*0764*/ 	.word	0x00011ae0


	//   ....[161]....
        /*0768*/ 	.word	0x00011be0


	//   ....[162]....
        /*076c*/ 	.word	0x00011c40


	//   ....[163]....
        /*0770*/ 	.word	0x00011d40


	//   ....[164]....
        /*0774*/ 	.word	0x00011da0


	//   ....[165]....
        /*0778*/ 	.word	0x00011ea0


	//   ....[166]....
        /*077c*/ 	.word	0x00011f00


	//   ....[167]....
        /*0780*/ 	.word	0x00012000


	//   ....[168]....
        /*0784*/ 	.word	0x00012060


	//   ....[169]....
        /*0788*/ 	.word	0x00012160


	//   ....[170]....
        /*078c*/ 	.word	0x000121c0


	//   ....[171]....
        /*0790*/ 	.word	0x000122a0


	//   ....[172]....
        /*0794*/ 	.word	0x000123d0


	//   ....[173]....
        /*0798*/ 	.word	0x000124b0


	//   ....[174]....
        /*079c*/ 	.word	0x00012560


	//   ....[175]....
        /*07a0*/ 	.word	0x00012670


	//   ....[176]....
        /*07a4*/ 	.word	0x000126d0


	//   ....[177]....
        /*07a8*/ 	.word	0x000127e0


	//   ....[178]....
        /*07ac*/ 	.word	0x00012840


	//   ....[179]....
        /*07b0*/ 	.word	0x00012950


	//   ....[180]....
        /*07b4*/ 	.word	0x000129b0


	//   ....[181]....
        /*07b8*/ 	.word	0x00012ac0


	//   ....[182]....
        /*07bc*/ 	.word	0x00012b20


	//   ....[183]....
        /*07c0*/ 	.word	0x00012be0


	//   ....[184]....
        /*07c4*/ 	.word	0x00012d40


	//   ....[185]....
        /*07c8*/ 	.word	0x00012de0


	//   ....[186]....
        /*07cc*/ 	.word	0x00012e40


	//   ....[187]....
        /*07d0*/ 	.word	0x00012ef0


	//   ....[188]....
        /*07d4*/ 	.word	0x00012f50


	//   ....[189]....
        /*07d8*/ 	.word	0x00013000


	//   ....[190]....
        /*07dc*/ 	.word	0x00013060


	//   ....[191]....
        /*07e0*/ 	.word	0x00013110


	//   ....[192]....
        /*07e4*/ 	.word	0x00013170


	//   ....[193]....
        /*07e8*/ 	.word	0x00013220


	//   ....[194]....
        /*07ec*/ 	.word	0x00013280


	//   ....[195]....
        /*07f0*/ 	.word	0x00013330


	//   ....[196]....
        /*07f4*/ 	.word	0x00013410


	//   ....[197]....
        /*07f8*/ 	.word	0x000134b0


	//   ....[198]....
        /*07fc*/ 	.word	0x00013510


	//   ....[199]....
        /*0800*/ 	.word	0x000135e0


	//   ....[200]....
        /*0804*/ 	.word	0x00013640


	//   ....[201]....
        /*0808*/ 	.word	0x00013710


	//   ....[202]....
        /*080c*/ 	.word	0x00013770


	//   ....[203]....
        /*0810*/ 	.word	0x00013850


	//   ....[204]....
        /*0814*/ 	.word	0x000138b0


	//   ....[205]....
        /*0818*/ 	.word	0x00013980


	//   ....[206]....
        /*081c*/ 	.word	0x000139e0


	//   ....[207]....
        /*0820*/ 	.word	0x00013ab0


	//   ....[208]....
        /*0824*/ 	.word	0x00013b40


	//   ....[209]....
        /*0828*/ 	.word	0x00013be0


	//   ....[210]....
        /*082c*/ 	.word	0x00013d60


	//   ....[211]....
        /*0830*/ 	.word	0x00013dd0


	//   ....[212]....
        /*0834*/ 	.word	0x00013e40


	//   ....[213]....
        /*0838*/ 	.word	0x00013eb0


	//   ....[214]....
        /*083c*/ 	.word	0x00013f20


	//   ....[215]....
        /*0840*/ 	.word	0x00013fa0


	//   ....[216]....
        /*0844*/ 	.word	0x00014020


	//   ....[217]....
        /*0848*/ 	.word	0x000140b0


	//   ....[218]....
        /*084c*/ 	.word	0x00014120


	//   ....[219]....
        /*0850*/ 	.word	0x00014190


	//   ....[220]....
        /*0854*/ 	.word	0x00014200


	//   ....[221]....
        /*0858*/ 	.word	0x00014280


	//   ....[222]....
        /*085c*/ 	.word	0x000142f0


	//   ....[223]....
        /*0860*/ 	.word	0x00014390


	//   ....[224]....
        /*0864*/ 	.word	0x000143e0


	//   ....[225]....
        /*0868*/ 	.word	0x00014470


	//   ....[226]....
        /*086c*/ 	.word	0x000145a0


	//----- nvinfo : EIATTR_REG_RECONFIG
	.align		4
.L_1168:
        /*0870*/ 	.byte	0x01, 0x54
	.zero		2


	//----- nvinfo : EIATTR_SYSCALL_OFFSETS
	.align		4
        /*0874*/ 	.byte	0x04, 0x46
        /*0876*/ 	.short	(.L_1170 - .L_1169)


	//   ....[0]....
.L_1169:
        /*0878*/ 	.word	0x00001d80


	//   ....[1]....
        /*087c*/ 	.word	0x0000cb60


	//   ....[2]....
        /*0880*/ 	.word	0x0000ccb0


	//   ....[3]....
        /*0884*/ 	.word	0x0000cda0


	//   ....[4]....
        /*0888*/ 	.word	0x0000dc30


	//----- nvinfo : EIATTR_MBARRIER_INSTR_OFFSETS
	.align		4
.L_1170:
        /*088c*/ 	.byte	0x04, 0x39
        /*088e*/ 	.short	(.L_1172 - .L_1171)


	//   ....[0]....
.L_1171:
        /*0890*/ 	.word	0x00000180
        /*0894*/ 	.word	0x000000ff
        /*0898*/ 	.word	0x00022800
        /*089c*/ 	.short	0x0100
        /*089e*/ 	.byte	0x08
	.zero		1


	//   ....[1]....
        /*08a0*/ 	.word	0x00000190
        /*08a4*/ 	.word	0x000000ff
        /*08a8*/ 	.word	0x00022820
        /*08ac*/ 	.short	0x0100
        /*08ae*/ 	.byte	0x08
	.zero		1


	//   ....[2]....
        /*08b0*/ 	.word	0x00000280
        /*08b4*/ 	.word	0x000000ff
        /*08b8*/ 	.word	0x00022830
        /*08bc*/ 	.short	0x0100
        /*08be*/ 	.byte	0x08
	.zero		1


	//   ....[3]....
        /*08c0*/ 	.word	0x00000290
        /*08c4*/ 	.word	0x000000ff
        /*08c8*/ 	.word	0x00022840
        /*08cc*/ 	.short	0x0100
        /*08ce*/ 	.byte	0x08
	.zero		1


	//   ....[4]....
        /*08d0*/ 	.word	0x000002a0
        /*08d4*/ 	.word	0x000000ff
        /*08d8*/ 	.word	0x00022838
        /*08dc*/ 	.short	0x0100
        /*08de*/ 	.byte	0x08
	.zero		1


	//   ....[5]....
        /*08e0*/ 	.word	0x000002b0
        /*08e4*/ 	.word	0x000000ff
        /*08e8*/ 	.word	0x00022848
        /*08ec*/ 	.short	0x0100
        /*08ee*/ 	.byte	0x08
	.zero		1


	//   ....[6]....
        /*08f0*/ 	.word	0x000003e0
        /*08f4*/ 	.word	0x000000ff
        /*08f8*/ 	.word	0x00022850
        /*08fc*/ 	.short	0x0100
        /*08fe*/ 	.byte	0x08
	.zero		1


	//   ....[7]....
        /*0900*/ 	.word	0x000003f0
        /*0904*/ 	.word	0x000000ff
        /*0908*/ 	.word	0x00022860
        /*090c*/ 	.short	0x0100
        /*090e*/ 	.byte	0x08
	.zero		1


	//   ....[8]....
        /*0910*/ 	.word	0x00000400
        /*0914*/ 	.word	0x000000ff
        /*0918*/ 	.word	0x00022858
        /*091c*/ 	.short	0x0100
        /*091e*/ 	.byte	0x08
	.zero		1


	//   ....[9]....
        /*0920*/ 	.word	0x00000410
        /*0924*/ 	.word	0x000000ff
        /*0928*/ 	.word	0x00022868
        /*092c*/ 	.short	0x0100
        /*092e*/ 	.byte	0x08
	.zero		1


	//   ....[10]....
        /*0930*/ 	.word	0x00000500
        /*0934*/ 	.word	0x000000ff
        /*0938*/ 	.word	0x00022870
        /*093c*/ 	.short	0x0100
        /*093e*/ 	.byte	0x06
	.zero		1


	//   ....[11]....
        /*0940*/ 	.word	0x00000510
        /*0944*/ 	.word	0x000000ff
        /*0948*/ 	.word	0x00022880
        /*094c*/ 	.short	0x0100
        /*094e*/ 	.byte	0x06
	.zero		1


	//   ....[12]....
        /*0950*/ 	.word	0x00000520
        /*0954*/ 	.word	0x000000ff
        /*0958*/ 	.word	0x00022878
        /*095c*/ 	.short	0x0100
        /*095e*/ 	.byte	0x06
	.zero		1


	//   ....[13]....
        /*0960*/ 	.word	0x00000530
        /*0964*/ 	.word	0x000000ff
        /*0968*/ 	.word	0x00022888
        /*096c*/ 	.short	0x0100
        /*096e*/ 	.byte	0x06
	.zero		1


	//   ....[14]....
        /*0970*/ 	.word	0x00000660
        /*0974*/ 	.word	0x000000ff
        /*0978*/ 	.word	0x00022890
        /*097c*/ 	.short	0x0100
        /*097e*/ 	.byte	0x08
	.zero		1


	//   ....[15]....
        /*0980*/ 	.word	0x00000670
        /*0984*/ 	.word	0x000000ff
        /*0988*/ 	.word	0x000228a0
        /*098c*/ 	.short	0x0100
        /*098e*/ 	.byte	0x08
	.zero		1


	//   ....[16]....
        /*0990*/ 	.word	0x00000680
        /*0994*/ 	.word	0x000000ff
        /*0998*/ 	.word	0x00022898
        /*099c*/ 	.short	0x0100
        /*099e*/ 	.byte	0x08
	.zero		1


	//   ....[17]....
        /*09a0*/ 	.word	0x00000690
        /*09a4*/ 	.word	0x000000ff
        /*09a8*/ 	.word	0x000228a8
        /*09ac*/ 	.short	0x0100
        /*09ae*/ 	.byte	0x08
	.zero		1


	//   ....[18]....
        /*09b0*/ 	.word	0x000007d0
        /*09b4*/ 	.word	0x000000ff
        /*09b8*/ 	.word	0x000228b0
        /*09bc*/ 	.short	0x0100
        /*09be*/ 	.byte	0x08
	.zero		1


	//   ....[19]....
        /*09c0*/ 	.word	0x000007e0
        /*09c4*/ 	.word	0x000000ff
        /*09c8*/ 	.word	0x000228c0
        /*09cc*/ 	.short	0x0100
        /*09ce*/ 	.byte	0x08
	.zero		1


	//   ....[20]....
        /*09d0*/ 	.word	0x000007f0
        /*09d4*/ 	.word	0x000000ff
        /*09d8*/ 	.word	0x000228b8
        /*09dc*/ 	.short	0x0100
        /*09de*/ 	.byte	0x08
	.zero		1


	//   ....[21]....
        /*09e0*/ 	.word	0x00000800
        /*09e4*/ 	.word	0x000000ff
        /*09e8*/ 	.word	0x000228c8
        /*09ec*/ 	.short	0x0100
        /*09ee*/ 	.byte	0x08
	.zero		1


	//   ....[22]....
        /*09f0*/ 	.word	0x00001e30
        /*09f4*/ 	.word	0x00000007
        /*09f8*/ 	.word	0x00022800
        /*09fc*/ 	.short	0x010a
        /*09fe*/ 	.byte	0x3f
	.zero		1


	//   ....[23]....
        /*0a00*/ 	.word	0x00001f00
        /*0a04*/ 	.word	0x000000ff
        /*0a08*/ 	.word	0x00022830
        /*0a0c*/ 	.short	0x010a
        /*0a0e*/ 	.byte	0x16
	.zero		1


	//   ....[24]....
        /*0a10*/ 	.word	0x00001f40
        /*0a14*/ 	.word	0x000000ff
        /*0a18*/ 	.word	0x00022830
        /*0a1c*/ 	.short	0x010a
        /*0a1e*/ 	.byte	0x16
	.zero		1


	//   ....[25]....
        /*0a20*/ 	.word	0x00002770
        /*0a24*/ 	.word	0x000000ff
        /*0a28*/ 	.word	0x00000000
        /*0a2c*/ 	.short	0x0101
        /*0a2e*/ 	.byte	0x06
	.zero		1


	//   ....[26]....
        /*0a30*/ 	.word	0x00003b40
        /*0a34*/ 	.word	0x000000ff
        /*0a38*/ 	.word	0x00022850
        /*0a3c*/ 	.short	0x010a
        /*0a3e*/ 	.byte	0x16
	.zero		1


	//   ....[27]....
        /*0a40*/ 	.word	0x00003b80
        /*0a44*/ 	.word	0x000000ff
        /*0a48*/ 	.word	0x00022850
        /*0a4c*/ 	.short	0x010a
        /*0a4e*/ 	.byte	0x16
	.zero		1


	//   ....[28]....
        /*0a50*/ 	.word	0x00003e90
        /*0a54*/ 	.word	0x000000ff
        /*0a58*/ 	.word	0x00000000
        /*0a5c*/ 	.short	0x0101
        /*0a5e*/ 	.byte	0x16
	.zero		1


	//   ....[29]....
        /*0a60*/ 	.word	0x00004020
        /*0a64*/ 	.word	0x000000ff
        /*0a68*/ 	.word	0x00022830
        /*0a6c*/ 	.short	0x010a
        /*0a6e*/ 	.byte	0x19
	.zero		1


	//   ....[30]....
        /*0a70*/ 	.word	0x00004060
        /*0a74*/ 	.word	0x000000ff
        /*0a78*/ 	.word	0x00022830
        /*0a7c*/ 	.short	0x010a
        /*0a7e*/ 	.byte	0x19
	.zero		1


	//   ....[31]....
        /*0a80*/ 	.word	0x00004530
        /*0a84*/ 	.word	0x000000ff
        /*0a88*/ 	.word	0x00000000
        /*0a8c*/ 	.short	0x0101
        /*0a8e*/ 	.byte	0x06
	.zero		1


	//   ....[32]....
        /*0a90*/ 	.word	0x00005f00
        /*0a94*/ 	.word	0x000000ff
        /*0a98*/ 	.word	0x00022850
        /*0a9c*/ 	.short	0x010a
        /*0a9e*/ 	.byte	0x19
	.zero		1


	//   ....[33]....
        /*0aa0*/ 	.word	0x00005f40
        /*0aa4*/ 	.word	0x000000ff
        /*0aa8*/ 	.word	0x00022850
        /*0aac*/ 	.short	0x010a
        /*0aae*/ 	.byte	0x19
	.zero		1


	//   ....[34]....
        /*0ab0*/ 	.word	0x00006250
        /*0ab4*/ 	.word	0x000000ff
        /*0ab8*/ 	.word	0x00000000
        /*0abc*/ 	.short	0x0101
        /*0abe*/ 	.byte	0x19
	.zero		1


	//   ....[35]....
        /*0ac0*/ 	.word	0x00008980
        /*0ac4*/ 	.word	0x000000ff
        /*0ac8*/ 	.word	0x00000000
        /*0acc*/ 	.short	0x0101
        /*0ace*/ 	.byte	0x08
	.zero		1


	//   ....[36]....
        /*0ad0*/ 	.word	0x00009190
        /*0ad4*/ 	.word	0x000000ff
        /*0ad8*/ 	.word	0x00000000
        /*0adc*/ 	.short	0x0101
        /*0ade*/ 	.byte	0x08
	.zero		1


	//   ....[37]....
        /*0ae0*/ 	.word	0x0000d290
        /*0ae4*/ 	.word	0x00000021
        /*0ae8*/ 	.word	0x00022840
        /*0aec*/ 	.short	0x010a
        /*0aee*/ 	.byte	0x3f
	.zero		1


	//   ....[38]....
        /*0af0*/ 	.word	0x0000d8c0
        /*0af4*/ 	.word	0x00000021
        /*0af8*/ 	.word	0x00022830
        /*0afc*/ 	.short	0x0107
        /*0afe*/ 	.byte	0x3f
	.zero		1


	//   ....[39]....
        /*0b00*/ 	.word	0x0000d9a0
        /*0b04*/ 	.word	0x00000021
        /*0b08*/ 	.word	0x00022830
        /*0b0c*/ 	.short	0x0101
        /*0b0e*/ 	.byte	0x3f
	.zero		1


	//   ....[40]....
        /*0b10*/ 	.word	0x0000e4e0
        /*0b14*/ 	.word	0x00000016
        /*0b18*/ 	.word	0x00022800
        /*0b1c*/ 	.short	0x0107
        /*0b1e*/ 	.byte	0x3f
	.zero		1


	//   ....[41]....
        /*0b20*/ 	.word	0x0000e5d0
        /*0b24*/ 	.word	0x00000016
        /*0b28*/ 	.word	0x00022800
        /*0b2c*/ 	.short	0x0101
        /*0b2e*/ 	.byte	0x3f
	.zero		1


	//   ....[42]....
        /*0b30*/ 	.word	0x0000e5f0
        /*0b34*/ 	.word	0x00000016
        /*0b38*/ 	.word	0x00022820
        /*0b3c*/ 	.short	0x010a
        /*0b3e*/ 	.byte	0x3f
	.zero		1


	//   ....[43]....
        /*0b40*/ 	.word	0x0000e680
        /*0b44*/ 	.word	0x00000021
        /*0b48*/ 	.word	0x00022860
        /*0b4c*/ 	.short	0x010a
        /*0b4e*/ 	.byte	0x3f
	.zero		1


	//   ....[44]....
        /*0b50*/ 	.word	0x0000ed60
        /*0b54*/ 	.word	0x00000021
        /*0b58*/ 	.word	0x00022850
        /*0b5c*/ 	.short	0x0107
        /*0b5e*/ 	.byte	0x3f
	.zero		1


	//   ....[45]....
        /*0b60*/ 	.word	0x0000ee30
        /*0b64*/ 	.word	0x00000021
        /*0b68*/ 	.word	0x00022850
        /*0b6c*/ 	.short	0x0101
        /*0b6e*/ 	.byte	0x3f
	.zero		1


	//   ....[46]....
        /*0b70*/ 	.word	0x0000f180
        /*0b74*/ 	.word	0x0000000a
        /*0b78*/ 	.word	0x00022840
        /*0b7c*/ 	.short	0x010a
        /*0b7e*/ 	.byte	0x3f
	.zero		1


	//   ....[47]....
        /*0b80*/ 	.word	0x0000f530
        /*0b84*/ 	.word	0x0000000a
        /*0b88*/ 	.word	0x00022830
        /*0b8c*/ 	.short	0x0107
        /*0b8e*/ 	.byte	0x3f
	.zero		1


	//   ....[48]....
        /*0b90*/ 	.word	0x0000f5f0
        /*0b94*/ 	.word	0x0000000a
        /*0b98*/ 	.word	0x00022830
        /*0b9c*/ 	.short	0x0101
        /*0b9e*/ 	.byte	0x3f
	.zero		1


	//   ....[49]....
        /*0ba0*/ 	.word	0x0000f620
        /*0ba4*/ 	.word	0x0000000a
        /*0ba8*/ 	.word	0x00022860
        /*0bac*/ 	.short	0x010a
        /*0bae*/ 	.byte	0x3f
	.zero		1


	//   ....[50]....
        /*0bb0*/ 	.word	0x0000fb20
        /*0bb4*/ 	.word	0x0000000a
        /*0bb8*/ 	.word	0x00022850
        /*0bbc*/ 	.short	0x0107
        /*0bbe*/ 	.byte	0x3f
	.zero		1


	//   ....[51]....
        /*0bc0*/ 	.word	0x0000fbe0
        /*0bc4*/ 	.word	0x0000000a
        /*0bc8*/ 	.word	0x00022850
        /*0bcc*/ 	.short	0x0101
        /*0bce*/ 	.byte	0x3f
	.zero		1


	//   ....[52]....
        /*0bd0*/ 	.word	0x00010a60
        /*0bd4*/ 	.word	0x00000007
        /*0bd8*/ 	.word	0x00022820
        /*0bdc*/ 	.short	0x010a
        /*0bde*/ 	.byte	0x3f
	.zero		1


	//   ....[53]....
        /*0be0*/ 	.word	0x00010be0
        /*0be4*/ 	.word	0x00000005
        /*0be8*/ 	.word	0x00022840
        /*0bec*/ 	.short	0x010a
        /*0bee*/ 	.byte	0x3f
	.zero		1


	//   ....[54]....
        /*0bf0*/ 	.word	0x00010c80
        /*0bf4*/ 	.word	0x00000003
        /*0bf8*/ 	.word	0x00022840
        /*0bfc*/ 	.short	0x010a
        /*0bfe*/ 	.byte	0x3f
	.zero		1


	//   ....[55]....
        /*0c00*/ 	.word	0x00010cc0
        /*0c04*/ 	.word	0x00000005
        /*0c08*/ 	.word	0x00022860
        /*0c0c*/ 	.short	0x010a
        /*0c0e*/ 	.byte	0x3f
	.zero		1


	//   ....[56]....
        /*0c10*/ 	.word	0x00010d00
        /*0c14*/ 	.word	0x00000003
        /*0c18*/ 	.word	0x00022860
        /*0c1c*/ 	.short	0x010a
        /*0c1e*/ 	.byte	0x3f
	.zero		1


	//   ....[57]....
        /*0c20*/ 	.word	0x00010d60
        /*0c24*/ 	.word	0x00000007
        /*0c28*/ 	.word	0x00022800
        /*0c2c*/ 	.short	0x010a
        /*0c2e*/ 	.byte	0x3f
	.zero		1


	//   ....[58]....
        /*0c30*/ 	.word	0x00010dc0
        /*0c34*/ 	.word	0x00000000
        /*0c38*/ 	.word	0x00022830
        /*0c3c*/ 	.short	0x010a
        /*0c3e*/ 	.byte	0x3f
	.zero		1


	//   ....[59]....
        /*0c40*/ 	.word	0x00010e20
        /*0c44*/ 	.word	0x0000000a
        /*0c48*/ 	.word	0x00022850
        /*0c4c*/ 	.short	0x010a
        /*0c4e*/ 	.byte	0x3f
	.zero		1


	//   ....[60]....
        /*0c50*/ 	.word	0x00010e80
        /*0c54*/ 	.word	0x00000000
        /*0c58*/ 	.word	0x00022830
        /*0c5c*/ 	.short	0x010a
        /*0c5e*/ 	.byte	0x3f
	.zero		1


	//   ....[61]....
        /*0c60*/ 	.word	0x00010ee0
        /*0c64*/ 	.word	0x00000008
        /*0c68*/ 	.word	0x00022850
        /*0c6c*/ 	.short	0x010a
        /*0c6e*/ 	.byte	0x3f
	.zero		1


	//   ....[62]....
        /*0c70*/ 	.word	0x00011000
        /*0c74*/ 	.word	0x00000021
        /*0c78*/ 	.word	0x00022840
        /*0c7c*/ 	.short	0x010a
        /*0c7e*/ 	.byte	0x3f
	.zero		1


	//   ....[63]....
        /*0c80*/ 	.word	0x000122d0
        /*0c84*/ 	.word	0x00000016
        /*0c88*/ 	.word	0x00022820
        /*0c8c*/ 	.short	0x010a
        /*0c8e*/ 	.byte	0x3f
	.zero		1


	//   ....[64]....
        /*0c90*/ 	.word	0x00012320
        /*0c94*/ 	.word	0x00000021
        /*0c98*/ 	.word	0x00022860
        /*0c9c*/ 	.short	0x010a
        /*0c9e*/ 	.byte	0x3f
	.zero		1


	//   ....[65]....
        /*0ca0*/ 	.word	0x00012c90
        /*0ca4*/ 	.word	0x0000000a
        /*0ca8*/ 	.word	0x00022840
        /*0cac*/ 	.short	0x010a
        /*0cae*/ 	.byte	0x3f
	.zero		1


	//   ....[66]....
        /*0cb0*/ 	.word	0x00013360
        /*0cb4*/ 	.word	0x0000000a
        /*0cb8*/ 	.word	0x00022860
        /*0cbc*/ 	.short	0x010a
        /*0cbe*/ 	.byte	0x3f
	.zero		1


	//   ....[67]....
        /*0cc0*/ 	.word	0x000144c0
        /*0cc4*/ 	.word	0x00000007
        /*0cc8*/ 	.word	0x00022820
        /*0ccc*/ 	.short	0x010a
        /*0cce*/ 	.byte	0x3f
	.zero		1


	//   ....[68]....
        /*0cd0*/ 	.word	0x00014660
        /*0cd4*/ 	.word	0x00000005
        /*0cd8*/ 	.word	0x00022840
        /*0cdc*/ 	.short	0x010a
        /*0cde*/ 	.byte	0x3f
	.zero		1


	//   ....[69]....
        /*0ce0*/ 	.word	0x000146b0
        /*0ce4*/ 	.word	0x00000003
        /*0ce8*/ 	.word	0x00022840
        /*0cec*/ 	.short	0x010a
        /*0cee*/ 	.byte	0x3f
	.zero		1


	//   ....[70]....
        /*0cf0*/ 	.word	0x00014700
        /*0cf4*/ 	.word	0x00000005
        /*0cf8*/ 	.word	0x00022860
        /*0cfc*/ 	.short	0x010a
        /*0cfe*/ 	.byte	0x3f
	.zero		1


	//----- nvinfo : EIATTR_NUM_MBARRIERS
	.align		4
.L_1172:
        /*0d00*/ 	.byte	0x03, 0x38
        /*0d02*/ 	.short	0x0016


	//----- nvinfo : EIATTR_EXIT_INSTR_OFFSETS
	.align		4
        /*0d04*/ 	.byte	0x04, 0x1c
        /*0d06*/ 	.short	(.L_1174 - .L_1173)


	//   ....[0]....
.L_1173:
        /*0d08*/ 	.word	0x000009a0


	//   ....[1]....
        /*0d0c*/ 	.word	0x0000b4d0


	//   ....[2]....
        /*0d10*/ 	.word	0x00010d50


	//----- nvinfo : EIATTR_MAX_THREADS
	.align		4
.L_1174:
        /*0d14*/ 	.byte	0x04, 0x05
        /*0d16*/ 	.short	(.L_1176 - .L_1175)
.L_1175:
        /*0d18*/ 	.word	0x00000180
        /*0d1c*/ 	.word	0x00000001
        /*0d20*/ 	.word	0x00000001


	//----- nvinfo : EIATTR_CRS_STACK_SIZE
	.align		4
.L_1176:
        /*0d24*/ 	.byte	0x04, 0x1e
        /*0d26*/ 	.short	(.L_1178 - .L_1177)
.L_1177:
        /*0d28*/ 	.word	0x00000000


	//----- nvinfo : EIATTR_CBANK_PARAM_SIZE
	.align		4
.L_1178:
        /*0d2c*/ 	.byte	0x03, 0x19
        /*0d2e*/ 	.short	0x0af0


	//----- nvinfo : EIATTR_PARAM_CBANK
	.align		4
        /*0d30*/ 	.byte	0x04, 0x0a
        /*0d32*/ 	.short	(.L_1180 - .L_1179)
	.align		4
.L_1179:
        /*0d34*/ 	.word	index@(.nv.constant0._ZN7cutlass13device_kernelIN5flash11enable_sm90INS1_16FlashAttnFwdSm90INS1_25CollectiveMainloopFwdSm90ILi2EN4cute5tupleIJNS5_1CILi1EEES8_S8_EEENS6_IJNS7_ILi128EEENS7_ILi96EEENS7_ILi64EEEEEELi256ENS_6half_tEfNS_4arch4Sm90ELb0ELb0ELb1ELb1ELb1ELb0ELb0ELb1ELb0ELb1ELb1ELb0EEENS1_21CollectiveEpilogueFwdINS6_IJSA_NS7_ILi256EEESB_EEES9_SE_SG_Li256ELb1ELb1ELb1ELb0EEENS1_36VarlenDynamicPersistentTileSchedulerILi128ELi96ELi256ELi128ELb1ELb1ELb1ELb0ELb1ELb1EEEEEEEEEvNT_6ParamsE)
        /*0d38*/ 	.short	0x0210
        /*0d3a*/ 	.short	0x0af0


	//----- nvinfo : EIATTR_SW_WAR
	.align		4
.L_1180:
        /*0d3c*/ 	.byte	0x04, 0x36
        /*0d3e*/ 	.short	(.L_1182 - .L_1181)
.L_1181:
        /*0d40*/ 	.word	0x00000008
.L_1182:


//--------------------- .nv.info._ZN7cutlass13device_kernelIN5flash11enable_sm90INS1_16FlashAttnFwdSm90INS1_25CollectiveMainloopFwdSm90ILi2EN4cute5tupleIJNS5_1CILi1EEES8_S8_EEENS6_IJNS7_ILi128EEENS7_ILi96EEENS7_ILi64EEEEEELi256ENS_6half_tEfNS_4arch4Sm90ELb0ELb0ELb1ELb1ELb1ELb1ELb0ELb1ELb0ELb1ELb1ELb0EEENS1_21CollectiveEpilogueFwdINS6_IJSA_NS7_ILi256EEESB_EEES9_SE_SG_Li256ELb1ELb1ELb1ELb0EEENS1_36VarlenDynamicPersistentTileSchedulerILi128ELi96ELi256ELi128ELb1ELb1ELb1ELb0ELb1ELb1EEEEEEEEEvNT_6ParamsE --------------------------
	.section	.nv.info._ZN7cutlass13device_kernelIN5flash11enable_sm90INS1_16FlashAttnFwdSm90INS1_25CollectiveMainloopFwdSm90ILi2EN4cute5tupleIJNS5_1CILi1EEES8_S8_EEENS6_IJNS7_ILi128EEENS7_ILi96EEENS7_ILi64EEEEEELi256ENS_6half_tEfNS_4arch4Sm90ELb0ELb0ELb1ELb1ELb1ELb1ELb0ELb1ELb0ELb1ELb1ELb0EEENS1_21CollectiveEpilogueFwdINS6_IJSA_NS7_ILi256EEESB_EEES9_SE_SG_Li256ELb1ELb1ELb1ELb0EEENS1_36VarlenDynamicPersistentTileSchedulerILi128ELi96ELi256ELi128ELb1ELb1ELb1ELb0ELb1ELb1EEEEEEEEEvNT_6ParamsE,"",@"SHT_CUDA_INFO"
	.sectionflags	@""
	.align	4


	//----- nvinfo : EIATTR_CUDA_API_VERSION
	.align		4
        /*0000*/ 	.byte	0x04, 0x37
        /*0002*/ 	.short	(.L_1184 - .L_1183)
.L_1183:
        /*0004*/ 	.word	0x00000082


	//----- nvinfo : EIATTR_KPARAM_INFO
	.align		4
.L_1184:
        /*0008*/ 	.byte	0x04, 0x17
        /*000a*/ 	.short	(.L_1186 - .L_1185)
.L_1185:
        /*000c*/ 	.word	0x00000000
        /*0010*/ 	.short	0x0000
        /*0012*/ 	.short	0x0070
        /*0014*/ 	.byte	0x00, 0xf0, 0x01, 0x2a


	//----- nvinfo : EIATTR_SPARSE_MMA_MASK
	.align		4
.L_1186:
        /*0018*/ 	.byte	0x03, 0x50
        /*001a*/ 	.short	0x0000


	//----- nvinfo : EIATTR_MAXREG_COUNT
	.align		4
        /*001c*/ 	.byte	0x03, 0x1b
        /*001e*/ 	.short	0x00a8


	//----- nvinfo : EIATTR_NUM_BARRIERS
	.align		4
        /*0020*/ 	.byte	0x02, 0x4c
        /*0022*/ 	.byte	0x10
	.zero		1


	//----- nvinfo : EIATTR_EXTERNS
	.align		4
        /*0024*/ 	.byte	0x04, 0x0f
        /*0026*/ 	.short	(.L_1188 - .L_1187)


	//   ....[0]....
	.align		4
.L_1187:
        /*0028*/ 	.word	index@(__assertfail)


	//----- nvinfo : EIATTR_ANNOTATIONS
	.align		4
.L_1188:
        /*002c*/ 	.byte	0x04, 0x55
        /*002e*/ 	.short	(.L_1190 - .L_1189)


	//   ....[0]....
.L_1189:
        /* <DEDUP_REMOVED lines=151> */


	//----- nvinfo : EIATTR_MERCURY_ISA_VERSION
	.align		4
.L_1190:
        /*0990*/ 	.byte	0x03, 0x5f
        /*0992*/ 	.short	0x0101


	//----- nvinfo : EIATTR_UNUSED_LOAD_BYTE_OFFSET
	.align		4
        /*0994*/ 	.byte	0x04, 0x44
        /*0996*/ 	.short	(.L_1192 - .L_1191)


	//   ....[0]....
.L_1191:
        /*0998*/ 	.word	0x00000a40
        /*099c*/ 	.word	0x0000fff0


	//   ....[1]....
        /*09a0*/ 	.word	0x0000e850
        /*09a4*/ 	.word	0x0000fff0


	//----- nvinfo : EIATTR_INT_WARP_WIDE_INSTR_OFFSETS
	.align		4
.L_1192:
        /*09a8*/ 	.byte	0x04, 0x31
        /*09aa*/ 	.short	(.L_1194 - .L_1193)


	//   ....[0]....
.L_1193:
        /*09ac*/ 	.word	0x00000120


	//   ....[1]....
        /*09b0*/ 	.word	0x000001c0


	//   ....[2]....
        /*09b4*/ 	.word	0x00000230


	//   ....[3]....
        /*09b8*/ 	.word	0x000165d0


	//   ....[4]....
        /*09bc*/ 	.word	0x00016660


	//   ....[5]....
        /*09c0*/ 	.word	0x00019a20


	//   ....[6]....
        /*09c4*/ 	.word	0x00019ab0


	//----- nvinfo : EIATTR_COOP_GROUP_MASK_REGIDS
	.align		4
.L_1194:
        /*09c8*/ 	.byte	0x04, 0x29
        /*09ca*/ 	.short	(.L_1196 - .L_1195)


	//   ....[0]....
.L_1195:
        /*09cc*/ 	.word	0xffffffff


	//   ....[1]....
        /*09d0*/ 	.word	0xffffffff


	//   ....[2]....
        /*09d4*/ 	.word	0xffffffff


	//   ....[3]....
        /*09d8*/ 	.word	0xffffffff


	//   ....[4]....
        /*09dc*/ 	.word	0xffffffff


	//   ....[5]....
        /*09e0*/ 	.word	0xffffffff


	//   ....[6]....
        /*09e4*/ 	.word	0xffffffff


	//   ....[7]....
        /*09e8*/ 	.word	0xffffffff


	//   ....[8]....
        /*09ec*/ 	.word	0xffffffff


	//   ....[9]....
        /*09f0*/ 	.word	0xffffffff


	//   ....[10]....
        /*09f4*/ 	.word	0xffffffff


	//   ....[11]....
        /*09f8*/ 	.word	0xffffffff


	//   ....[12]....
        /*09fc*/ 	.word	0xffffffff


	//   ....[13]....
        /*0a00*/ 	.word	0xffffffff


	//   ....[14]....
        /*0a04*/ 	.word	0xffffffff


	//   ....[15]....
        /*0a08*/ 	.word	0xffffffff


	//   ....[16]....
        /*0a0c*/ 	.word	0xffffffff


	//   ....[17]....
        /*0a10*/ 	.word	0xffffffff


	//   ....[18]....
        /*0a14*/ 	.word	0xffffffff


	//   ....[19]....
        /*0a18*/ 	.word	0xffffffff


	//   ....[20]....
        /*0a1c*/ 	.word	0xffffffff


	//   ....[21]....
        /*0a20*/ 	.word	0xffffffff


	//   ....[22]....
        /*0a24*/ 	.word	0xffffffff


	//   ....[23]....
        /*0a28*/ 	.word	0xffffffff


	//   ....[24]....
        /*0a2c*/ 	.word	0xffffffff


	//   ....[25]....
        /*0a30*/ 	.word	0xffffffff


	//   ....[26]....
        /*0a34*/ 	.word	0xffffffff


	//   ....[27]....
        /*0a38*/ 	.word	0xffffffff


	//   ....[28]....
        /*0a3c*/ 	.word	0xffffffff


	//   ....[29]....
        /*0a40*/ 	.word	0xffffffff


	//   ....[30]....
        /*0a44*/ 	.word	0xffffffff


	//   ....[31]....
        /*0a48*/ 	.word	0xffffffff


	//   ....[32]....
        /*0a4c*/ 	.word	0xffffffff


	//   ....[33]....
        /*0a50*/ 	.word	0xffffffff


	//   ....[34]....
        /*0a54*/ 	.word	0xffffffff


	//   ....[35]....
        /*0a58*/ 	.word	0xffffffff


	//   ....[36]....
        /*0a5c*/ 	.word	0xffffffff


	//   ....[37]....
        /*0a60*/ 	.word	0xffffffff


	//   ....[38]....
        /*0a64*/ 	.word	0xffffffff


	//   ....[39]....
        /*0a68*/ 	.word	0xffffffff


	//   ....[40]....
        /*0a6c*/ 	.word	0xffffffff


	//   ....[41]....
        /*0a70*/ 	.word	0xffffffff


	//   ....[42]....
        /*0a74*/ 	.word	0xffffffff


	//   ....[43]....
        /*0a78*/ 	.word	0xffffffff


	//   ....[44]....
        /*0a7c*/ 	.word	0xffffffff


	//   ....[45]....
        /*0a80*/ 	.word	0xffffffff


	//   ....[46]....
        /*0a84*/ 	.word	0xffffffff


	//   ....[47]....
        /*0a88*/ 	.word	0xffffffff


	//   ....[48]....
        /*0a8c*/ 	.word	0xffffffff


	//   ....[49]....
        /*0a90*/ 	.word	0xffffffff


	//   ....[50]....
        /*0a94*/ 	.word	0xffffffff


	//   ....[51]....
        /*0a98*/ 	.word	0xffffffff


	//   ....[52]....
        /*0a9c*/ 	.word	0xffffffff


	//   ....[53]....
        /*0aa0*/ 	.word	0xffffffff


	//   ....[54]....
        /*0aa4*/ 	.word	0xffffffff


	//   ....[55]....
        /*0aa8*/ 	.word	0xffffffff


	//   ....[56]....
        /*0aac*/ 	.word	0xffffffff


	//   ....[57]....
        /*0ab0*/ 	.word	0xffffffff


	//   ....[58]....
        /*0ab4*/ 	.word	0xffffffff


	//   ....[59]....
        /*0ab8*/ 	.word	0xffffffff


	//   ....[60]....
        /*0abc*/ 	.word	0xffffffff


	//   ....[61]....
        /*0ac0*/ 	.word	0xffffffff


	//   ....[62]....
        /*0ac4*/ 	.word	0xffffffff


	//   ....[63]....
        /*0ac8*/ 	.word	0xffffffff


	//   ....[64]....
        /*0acc*/ 	.word	0xffffffff


	//   ....[65]....
        /*0ad0*/ 	.word	0xffffffff


	//   ....[66]....
        /*0ad4*/ 	.word	0xffffffff


	//   ....[67]....
        /*0ad8*/ 	.word	0xffffffff


	//   ....[68]....
        /*0adc*/ 	.word	0xffffffff


	//   ....[69]....
        /*0ae0*/ 	.word	0xffffffff


	//   ....[70]....
        /*0ae4*/ 	.word	0xffffffff


	//   ....[71]....
        /*0ae8*/ 	.word	0xffffffff


	//   ....[72]....
        /*0aec*/ 	.word	0xffffffff


	//   ....[73]....
        /*0af0*/ 	.word	0xffffffff


	//   ....[74]....
        /*0af4*/ 	.word	0xffffffff


	//   ....[75]....
        /*0af8*/ 	.word	0xffffffff


	//   ....[76]....
        /*0afc*/ 	.word	0xffffffff


	//   ....[77]....
        /*0b00*/ 	.word	0xffffffff


	//   ....[78]....
        /*0b04*/ 	.word	0xffffffff


	//   ....[79]....
        /*0b08*/ 	.word	0xffffffff


	//   ....[80]....
        /*0b0c*/ 	.word	0xffffffff


	//   ....[81]....
        /*0b10*/ 	.word	0xffffffff


	//   ....[82]....
        /*0b14*/ 	.word	0xffffffff


	//   ....[83]....
        /*0b18*/ 	.word	0xffffffff


	//   ....[84]....
        /*0b1c*/ 	.word	0xffffffff


	//   ....[85]....
        /*0b20*/ 	.word	0xffffffff


	//   ....[86]....
        /*0b24*/ 	.word	0xffffffff


	//   ....[87]....
        /*0b28*/ 	.word	0xffffffff


	//   ....[88]....
        /*0b2c*/ 	.word	0xffffffff


	//   ....[89]....
        /*0b30*/ 	.word	0xffffffff


	//   ....[90]....
        /*0b34*/ 	.word	0xffffffff


	//   ....[91]....
        /*0b38*/ 	.word	0xffffffff


	//   ....[92]....
        /*0b3c*/ 	.word	0xffffffff


	//   ....[93]....
        /*0b40*/ 	.word	0xffffffff


	//   ....[94]....
        /*0b44*/ 	.word	0xffffffff


	//   ....[95]....
        /*0b48*/ 	.word	0xffffffff


	//   ....[96]....
        /*0b4c*/ 	.word	0xffffffff


	//   ....[97]....
        /*0b50*/ 	.word	0xffffffff


	//   ....[98]....
        /*0b54*/ 	.word	0xffffffff


	//   ....[99]....
        /*0b58*/ 	.word	0xffffffff


	//   ....[100]....
        /*0b5c*/ 	.word	0xffffffff


	//   ....[101]....
        /*0b60*/ 	.word	0xffffffff


	//   ....[102]....
        /*0b64*/ 	.word	0xffffffff


	//   ....[103]....
        /*0b68*/ 	.word	0xffffffff


	//   ....[104]....
        /*0b6c*/ 	.word	0xffffffff


	//   ....[105]....
        /*0b70*/ 	.word	0xffffffff


	//   ....[106]....
        /*0b74*/ 	.word	0xffffffff


	//   ....[107]....
        /*0b78*/ 	.word	0xffffffff


	//   ....[108]....
        /*0b7c*/ 	.word	0xffffffff


	//   ....[109]....
        /*0b80*/ 	.word	0xffffffff


	//   ....[110]....
        /*0b84*/ 	.word	0xffffffff


	//   ....[111]....
        /*0b88*/ 	.word	0xffffffff


	//   ....[112]....
        /*0b8c*/ 	.word	0xffffffff


	//   ....[113]....
        /*0b90*/ 	.word	0xffffffff


	//   ....[114]....
        /*0b94*/ 	.word	0xffffffff


	//   ....[115]....
        /*0b98*/ 	.word	0xffffffff


	//   ....[116]....
        /*0b9c*/ 	.word	0xffffffff


	//   ....[117]....
        /*0ba0*/ 	.word	0xffffffff


	//   ....[118]....
        /*0ba4*/ 	.word	0xffffffff


	//   ....[119]....
        /*0ba8*/ 	.word	0xffffffff


	//   ....[120]....
        /*0bac*/ 	.word	0xffffffff


	//   ....[121]....
        /*0bb0*/ 	.word	0xffffffff


	//   ....[122]....
        /*0bb4*/ 	.word	0xffffffff


	//   ....[123]....
        /*0bb8*/ 	.word	0xffffffff


	//   ....[124]....
        /*0bbc*/ 	.word	0xffffffff


	//   ....[125]....
        /*0bc0*/ 	.word	0xffffffff


	//   ....[126]....
        /*0bc4*/ 	.word	0xffffffff


	//   ....[127]....
        /*0bc8*/ 	.word	0xffffffff


	//   ....[128]....
        /*0bcc*/ 	.word	0xffffffff


	//   ....[129]....
        /*0bd0*/ 	.word	0xffffffff


	//   ....[130]....
        /*0bd4*/ 	.word	0xffffffff


	//   ....[131]....
        /*0bd8*/ 	.word	0xffffffff


	//   ....[132]....
        /*0bdc*/ 	.word	0xffffffff


	//   ....[133]....
        /*0be0*/ 	.word	0xffffffff


	//   ....[134]....
        /*0be4*/ 	.word	0xffffffff


	//   ....[135]....
        /*0be8*/ 	.word	0xffffffff


	//   ....[136]....
        /*0bec*/ 	.word	0xffffffff


	//   ....[137]....
        /*0bf0*/ 	.word	0xffffffff


	//   ....[138]....
        /*0bf4*/ 	.word	0xffffffff


	//   ....[139]....
        /*0bf8*/ 	.word	0xffffffff


	//   ....[140]....
        /*0bfc*/ 	.word	0xffffffff


	//   ....[141]....
        /*0c00*/ 	.word	0xffffffff


	//   ....[142]....
        /*0c04*/ 	.word	0xffffffff


	//   ....[143]....
        /*0c08*/ 	.word	0xffffffff


	//   ....[144]....
        /*0c0c*/ 	.word	0xffffffff


	//   ....[145]....
        /*0c10*/ 	.word	0xffffffff


	//   ....[146]....
        /*0c14*/ 	.word	0xffffffff


	//   ....[147]....
        /*0c18*/ 	.word	0xffffffff


	//   ....[148]....
        /*0c1c*/ 	.word	0xffffffff


	//   ....[149]....
        /*0c20*/ 	.word	0xffffffff


	//   ....[150]....
        /*0c24*/ 	.word	0xffffffff


	//   ....[151]....
        /*0c28*/ 	.word	0xffffffff


	//   ....[152]....
        /*0c2c*/ 	.word	0xffffffff


	//   ....[153]....
        /*0c30*/ 	.word	0xffffffff


	//   ....[154]....
        /*0c34*/ 	.word	0xffffffff


	//   ....[155]....
        /*0c38*/ 	.word	0xffffffff


	//   ....[156]....
        /*0c3c*/ 	.word	0xffffffff


	//   ....[157]....
        /*0c40*/ 	.word	0xffffffff


	//   ....[158]....
        /*0c44*/ 	.word	0xffffffff


	//   ....[159]....
        /*0c48*/ 	.word	0xffffffff


	//   ....[160]....
        /*0c4c*/ 	.word	0xffffffff


	//   ....[161]....
        /*0c50*/ 	.word	0xffffffff


	//   ....[162]....
        /*0c54*/ 	.word	0xffffffff


	//   ....[163]....
        /*0c58*/ 	.word	0xffffffff


	//   ....[164]....
        /*0c5c*/ 	.word	0xffffffff


	//   ....[165]....
        /*0c60*/ 	.word	0xffffffff


	//   ....[166]....
        /*0c64*/ 	.word	0xffffffff


	//   ....[167]....
        /*0c68*/ 	.word	0xffffffff


	//   ....[168]....
        /*0c6c*/ 	.word	0xffffffff


	//   ....[169]....
        /*0c70*/ 	.word	0x0500000f


	//   ....[170]....
        /*0c74*/ 	.word	0x0500000f


	//   ....[171]....
        /*0c78*/ 	.word	0x0500000f


	//   ....[172]....
        /*0c7c*/ 	.word	0x0500000f


	//   ....[173]....
        /*0c80*/ 	.word	0x0500000f


	//   ....[174]....
        /*0c84*/ 	.word	0x0500000f


	//   ....[175]....
        /*0c88*/ 	.word	0x0500000f


	//   ....[176]....
        /*0c8c*/ 	.word	0x0500000f


	//   ....[177]....
        /*0c90*/ 	.word	0x0500000f


	//   ....[178]....
        /*0c94*/ 	.word	0x0500000f


	//   ....[179]....
        /*0c98*/ 	.word	0x0500000f


	//   ....[180]....
        /*0c9c*/ 	.word	0x0500000f


	//   ....[181]....
        /*0ca0*/ 	.word	0x0500000f


	//   ....[182]....
        /*0ca4*/ 	.word	0x0500000f


	//   ....[183]....
        /*0ca8*/ 	.word	0x0500000f


	//   ....[184]....
        /*0cac*/ 	.word	0x0500000f


	//   ....[185]....
        /*0cb0*/ 	.word	0x0500000f


	//   ....[186]....
        /*0cb4*/ 	.word	0x0500000f


	//   ....[187]....
        /*0cb8*/ 	.word	0x0500000f


	//   ....[188]....
        /*0cbc*/ 	.word	0x0500000f


	//   ....[189]....
        /*0cc0*/ 	.word	0x0500000f


	//   ....[190]....
        /*0cc4*/ 	.word	0x0500000f


	//   ....[191]....
        /*0cc8*/ 	.word	0x0500000f


	//   ....[192]....
        /*0ccc*/ 	.word	0x0500000f


	//   ....[193]....
        /*0cd0*/ 	.word	0x0500000f


	//   ....[194]....
        /*0cd4*/ 	.word	0x0500000f


	//   ....[195]....
        /*0cd8*/ 	.word	0x0500000f


	//   ....[196]....
        /*0cdc*/ 	.word	0x0500000f


	//   ....[197]....
        /*0ce0*/ 	.word	0x0500000f


	//   ....[198]....
        /*0ce4*/ 	.word	0x0500000f


	//   ....[199]....
        /*0ce8*/ 	.word	0x0500000f


	//   ....[200]....
        /*0cec*/ 	.word	0x0500000f


	//   ....[201]....
        /*0cf0*/ 	.word	0x0500000f


	//   ....[202]....
        /*0cf4*/ 	.word	0x0500000f


	//   ....[203]....
        /*0cf8*/ 	.word	0x0500000f


	//   ....[204]....
        /*0cfc*/ 	.word	0x0500000f


	//   ....[205]....
        /*0d00*/ 	.word	0x0500000f


	//   ....[206]....
        /*0d04*/ 	.word	0x0500000f


	//   ....[207]....
        /*0d08*/ 	.word	0x0500000f


	//   ....[208]....
        /*0d0c*/ 	.word	0x0500000f


	//   ....[209]....
        /*0d10*/ 	.word	0x0500000f


	//   ....[210]....
        /*0d14*/ 	.word	0x0500000f


	//   ....[211]....
        /*0d18*/ 	.word	0x0500000f


	//   ....[212]....
        /*0d1c*/ 	.word	0x0500000f


	//   ....[213]....
        /*0d20*/ 	.word	0x0500000f


	//   ....[214]....
        /*0d24*/ 	.word	0x0500000f


	//   ....[215]....
        /*0d28*/ 	.word	0x0500000f


	//   ....[216]....
        /*0d2c*/ 	.word	0x0500000f


	//   ....[217]....
        /*0d30*/ 	.word	0x0500000f


	//   ....[218]....
        /*0d34*/ 	.word	0x0500000f


	//   ....[219]....
        /*0d38*/ 	.word	0x0500000f


	//   ....[220]....
        /*0d3c*/ 	.word	0x0500000f


	//   ....[221]....
        /*0d40*/ 	.word	0x0500000f


	//   ....[222]....
        /*0d44*/ 	.word	0x0500000f


	//   ....[223]....
        /*0d48*/ 	.word	0x0500000f


	//   ....[224]....
        /*0d4c*/ 	.word	0x0500000f


	//   ....[225]....
        /*0d50*/ 	.word	0x0500000f


	//   ....[226]....
        /*0d54*/ 	.word	0x0500000f


	//   ....[227]....
        /*0d58*/ 	.word	0x0500000f


	//   ....[228]....
        /*0d5c*/ 	.word	0x0500000f


	//   ....[229]....
        /*0d60*/ 	.word	0x0500000f


	//   ....[230]....
        /*0d64*/ 	.word	0x0500000f


	//   ....[231]....
        /*0d68*/ 	.word	0x0500000f


	//   ....[232]....
        /*0d6c*/ 	.word	0x0500000f


	//   ....[233]....
        /*0d70*/ 	.word	0x0500000f


	//   ....[234]....
        /*0d74*/ 	.word	0x0500000f


	//   ....[235]....
        /*0d78*/ 	.word	0x0500000f


	//   ....[236]....
        /*0d7c*/ 	.word	0x0500000f


	//   ....[237]....
        /*0d80*/ 	.word	0x0500000f


	//   ....[238]....
        /*0d84*/ 	.word	0x0500000f


	//   ....[239]....
        /*0d88*/ 	.word	0x0500000f


	//   ....[240]....
        /*0d8c*/ 	.word	0x0500000f


	//   ....[241]....
        /*0d90*/ 	.word	0x0500000f


	//   ....[242]....
        /*0d94*/ 	.word	0x0500000f


	//   ....[243]....
        /*0d98*/ 	.word	0x0500000f


	//   ....[244]....
        /*0d9c*/ 	.word	0x0500000f


	//   ....[245]....
        /*0da0*/ 	.word	0x0500000f


	//   ....[246]....
        /*0da4*/ 	.word	0x0500000f


	//   ....[247]....
        /*0da8*/ 	.word	0x0500000f


	//   ....[248]....
        /*0dac*/ 	.word	0x0500000f


	//   ....[249]....
        /*0db0*/ 	.word	0x0500000f


	//   ....[250]....
        /*0db4*/ 	.word	0x0500000f


	//   ....[251]....
        /*0db8*/ 	.word	0x0500000f


	//   ....[252]....
        /*0dbc*/ 	.word	0x0500000f


	//   ....[253]....
        /*0dc0*/ 	.word	0x0500000f


	//   ....[254]....
        /*0dc4*/ 	.word	0x0500000f


	//   ....[255]....
        /*0dc8*/ 	.word	0x0500000f


	//   ....[0]....
        /*0dcc*/ 	.word	0x0500000f


	//   ....[1]....
        /*0dd0*/ 	.word	0x0500000f


	//   ....[2]....
        /*0dd4*/ 	.word	0x0500000f


	//   ....[3]....
        /*0dd8*/ 	.word	0x0500000f


	//   ....[4]....
        /*0ddc*/ 	.word	0x0500000f


	//   ....[5]....
        /*0de0*/ 	.word	0x0500000f


	//   ....[6]....
        /*0de4*/ 	.word	0x0500000f


	//   ....[7]....
        /*0de8*/ 	.word	0x0500000f


	//   ....[8]....
        /*0dec*/ 	.word	0x0500000f


	//   ....[9]....
        /*0df0*/ 	.word	0x0500000f


	//   ....[10]....
        /*0df4*/ 	.word	0x0500000f


	//   ....[11]....
        /*0df8*/ 	.word	0x0500000f


	//   ....[12]....
        /*0dfc*/ 	.word	0x0500000f


	//   ....[13]....
        /*0e00*/ 	.word	0x0500000f


	//   ....[14]....
        /*0e04*/ 	.word	0x0500000f


	//   ....[15]....
        /*0e08*/ 	.word	0x0500000f


	//   ....[16]....
        /*0e0c*/ 	.word	0x0500000f


	//   ....[17]....
        /*0e10*/ 	.word	0x0500000f


	//   ....[18]....
        /*0e14*/ 	.word	0x0500000f


	//   ....[19]....
        /*0e18*/ 	.word	0x0500000f


	//   ....[20]....
        /*0e1c*/ 	.word	0x0500000f


	//   ....[21]....
        /*0e20*/ 	.word	0x0500000f


	//   ....[22]....
        /*0e24*/ 	.word	0x0500000f


	//   ....[23]....
        /*0e28*/ 	.word	0x0500000f


	//   ....[24]....
        /*0e2c*/ 	.word	0x0500000f


	//   ....[25]....
        /*0e30*/ 	.word	0x0500000f


	//   ....[26]....
        /*0e34*/ 	.word	0x0500000f


	//   ....[27]....
        /*0e38*/ 	.word	0x0500000f


	//   ....[28]....
        /*0e3c*/ 	.word	0x0500000f


	//   ....[29]....
        /*0e40*/ 	.word	0x0500000f


	//   ....[30]....
        /*0e44*/ 	.word	0x0500000f


	//   ....[31]....
        /*0e48*/ 	.word	0x0500000f


	//   ....[32]....
        /*0e4c*/ 	.word	0x0500000f


	//   ....[33]....
        /*0e50*/ 	.word	0x0500000f


	//   ....[34]....
        /*0e54*/ 	.word	0x0500000f


	//   ....[35]....
        /*0e58*/ 	.word	0x0500000f


	//   ....[36]....
        /*0e5c*/ 	.word	0x0500000f


	//   ....[37]....
        /*0e60*/ 	.word	0x0500000f


	//   ....[38]....
        /*0e64*/ 	.word	0x0500000f


	//----- nvinfo : EIATTR_COOP_GROUP_INSTR_OFFSETS
	.align		4
.L_1196:
        /*0e68*/ 	.byte	0x04, 0x28
        /*0e6a*/ 	.short	(.L_1198 - .L_1197)


	//   ....[0]....
.L_1197:
        /*0e6c*/ 	.word	0x00000060


	//   ....[1]....
        /*0e70*/ 	.word	0x00000130


	//   ....[2]....
        /*0e74*/ 	.word	0x000001e0


	//   ....[3]....
        /*0e78*/ 	.word	0x000003a0


	//   ....[4]....
        /*0e7c*/ 	.word	0x00000500


	//   ....[5]....
        /*0e80*/ 	.word	0x00000620


	//   ....[6]....
        /*0e84*/ 	.word	0x00000780


	//   ....[7]....
        /*0e88*/ 	.word	0x00003780


	//   ....[8]....
        /*0e8c*/ 	.word	0x00003790


	//   ....[9]....
        /*0e90*/ 	.word	0x00003e90


	//   ....[10]....
        /*0e94*/ 	.word	0x00003ea0


	//   ....[11]....
        /*0e98*/ 	.word	0x00004a40


	//   ....[12]....
        /*0e9c*/ 	.word	0x00004a50


	//   ....[13]....
        /*0ea0*/ 	.word	0x000051d0


	//   ....[14]....
        /*0ea4*/ 	.word	0x000051e0


	//   ....[15]....
        /*0ea8*/ 	.word	0x00005b90


	//   ....[16]....
        /*0eac*/ 	.word	0x00005ba0


	//   ....[17]....
        /*0eb0*/ 	.word	0x00005cb0


	//   ....[18]....
        /*0eb4*/ 	.word	0x00005cc0


	//   ....[19]....
        /*0eb8*/ 	.word	0x00006060


	//   ....[20]....
        /*0ebc*/ 	.word	0x00006090


	//   ....[21]....
        /*0ec0*/ 	.word	0x00006360


	//   ....[22]....
        /*0ec4*/ 	.word	0x00006380


	//   ....[23]....
        /*0ec8*/ 	.word	0x00006f40


	//   ....[24]....
        /*0ecc*/ 	.word	0x000074f0


	//   ....[25]....
        /*0ed0*/ 	.word	0x00007500


	//   ....[26]....
        /*0ed4*/ 	.word	0x00007510


	//   ....[27]....
        /*0ed8*/ 	.word	0x00007520


	//   ....[28]....
        /*0edc*/ 	.word	0x00008570


	//   ....[29]....
        /*0ee0*/ 	.word	0x00008580


	//   ....[30]....
        /*0ee4*/ 	.word	0x00008590


	//   ....[31]....
        /*0ee8*/ 	.word	0x000085a0


	//   ....[32]....
        /*0eec*/ 	.word	0x0000a660


	//   ....[33]....
        /*0ef0*/ 	.word	0x0000a680


	//   ....[34]....
        /*0ef4*/ 	.word	0x0000aaa0


	//   ....[35]....
        /*0ef8*/ 	.word	0x0000ab20


	//   ....[36]....
        /*0efc*/ 	.word	0x0000c1e0


	//   ....[37]....
        /*0f00*/ 	.word	0x0000c250


	//   ....[38]....
        /*0f04*/ 	.word	0x0000cc50


	//   ....[39]....
        /*0f08*/ 	.word	0x0000ccd0


	//   ....[40]....
        /*0f0c*/ 	.word	0x0000ddd0


	//   ....[41]....
        /*0f10*/ 	.word	0x0000de60


	//   ....[42]....
        /*0f14*/ 	.word	0x0000dfb0


	//   ....[43]....
        /*0f18*/ 	.word	0x0000e180


	//   ....[44]....
        /*0f1c*/ 	.word	0x0000f900


	//   ....[45]....
        /*0f20*/ 	.word	0x0000f920


	//   ....[46]....
        /*0f24*/ 	.word	0x0000f930


	//   ....[47]....
        /*0f28*/ 	.word	0x0000f940


	//   ....[48]....
        /*0f2c*/ 	.word	0x00010360


	//   ....[49]....
        /*0f30*/ 	.word	0x00010370


	//   ....[50]....
        /*0f34*/ 	.word	0x000105a0


	//   ....[51]....
        /*0f38*/ 	.word	0x000105b0


	//   ....[52]....
        /*0f3c*/ 	.word	0x000107e0


	//   ....[53]....
        /*0f40*/ 	.word	0x000107f0


	//   ....[54]....
        /*0f44*/ 	.word	0x00010a20


	//   ....[55]....
        /*0f48*/ 	.word	0x00010a30


	//   ....[56]....
        /*0f4c*/ 	.word	0x00010f00


	//   ....[57]....
        /*0f50*/ 	.word	0x00010f10


	//   ....[58]....
        /*0f54*/ 	.word	0x00011b90


	//   ....[59]....
        /*0f58*/ 	.word	0x00011ba0


	//   ....[60]....
        /*0f5c*/ 	.word	0x00013160


	//   ....[61]....
        /*0f60*/ 	.word	0x00013170


	//   ....[62]....
        /*0f64*/ 	.word	0x000133b0


	//   ....[63]....
        /*0f68*/ 	.word	0x000133c0


	//   ....[64]....
        /*0f6c*/ 	.word	0x000135f0


	//   ....[65]....
        /*0f70*/ 	.word	0x00013600


	//   ....[66]....
        /*0f74*/ 	.word	0x00013830


	//   ....[67]....
        /*0f78*/ 	.word	0x00013840


	//   ....[68]....
        /*0f7c*/ 	.word	0x00013ad0


	//   ....[69]....
        /*0f80*/ 	.word	0x00013ce0


	//   ....[70]....
        /*0f84*/ 	.word	0x00013d10


	//   ....[71]....
        /*0f88*/ 	.word	0x00013d40


	//   ....[72]....
        /*0f8c*/ 	.word	0x00013d70


	//   ....[73]....
        /*0f90*/ 	.word	0x00013da0


	//   ....[74]....
        /*0f94*/ 	.word	0x00013dd0


	//   ....[75]....
        /*0f98*/ 	.word	0x00013f60


	//   ....[76]....
        /*0f9c*/ 	.word	0x00013f90


	//   ....[77]....
        /*0fa0*/ 	.word	0x00013fc0


	//   ....[78]....
        /*0fa4*/ 	.word	0x00013ff0


	//   ....[79]....
        /*0fa8*/ 	.word	0x00014020


	//   ....[80]....
        /*0fac*/ 	.word	0x00014050


	//   ....[81]....
        /*0fb0*/ 	.word	0x000140e0


	//   ....[82]....
        /*0fb4*/ 	.word	0x00014110


	//   ....[83]....
        /*0fb8*/ 	.word	0x00014120


	//   ....[84]....
        /*0fbc*/ 	.word	0x000141b0


	//   ....[85]....
        /*0fc0*/ 	.word	0x00015150


	//   ....[86]....
        /*0fc4*/ 	.word	0x000171c0


	//   ....[87]....
        /*0fc8*/ 	.word	0x000171e0


	//   ....[88]....
        /*0fcc*/ 	.word	0x00017270


	//   ....[89]....
        /*0fd0*/ 	.word	0x00017290


	//   ....[90]....
        /*0fd4*/ 	.word	0x00017310


	//   ....[91]....
        /*0fd8*/ 	.word	0x00017330


	//   ....[92]....
        /*0fdc*/ 	.word	0x000173b0


	//   ....[93]....
        /*0fe0*/ 	.word	0x000173d0


	//   ....[94]....
        /*0fe4*/ 	.word	0x00017450


	//   ....[95]....
        /*0fe8*/ 	.word	0x00017470


	//   ....[96]....
        /*0fec*/ 	.word	0x00017480


	//   ....[97]....
        /*0ff0*/ 	.word	0x00017490


	//   ....[98]....
        /*0ff4*/ 	.word	0x00017d00


	//   ....[99]....
        /*0ff8*/ 	.word	0x00017d30


	//   ....[100]....
        /*0ffc*/ 	.word	0x00017df0


	//   ....[101]....
        /*1000*/ 	.word	0x00017e00


	//   ....[102]....
        /*1004*/ 	.word	0x00017e90


	//   ....[103]....
        /*1008*/ 	.word	0x00017ea0


	//   ....[104]....
        /*100c*/ 	.word	0x00017f30


	//   ....[105]....
        /*1010*/ 	.word	0x00017f40


	//   ....[106]....
        /*1014*/ 	.word	0x00017fd0


	//   ....[107]....
        /*1018*/ 	.word	0x00017fe0


	//   ....[108]....
        /*101c*/ 	.word	0x00018070


	//   ....[109]....
        /*1020*/ 	.word	0x00018080


	//   ....[110]....
        /*1024*/ 	.word	0x00018100


	//   ....[111]....
        /*1028*/ 	.word	0x00018110


	//   ....[112]....
        /*102c*/ 	.word	0x00018120


	//   ....[113]....
        /*1030*/ 	.word	0x00018130


	//   ....[114]....
        /*1034*/ 	.word	0x00018580


	//   ....[115]....
        /*1038*/ 	.word	0x000185b0


	//   ....[116]....
        /*103c*/ 	.word	0x00018620


	//   ....[117]....
        /*1040*/ 	.word	0x000186d0


	//   ....[118]....
        /*1044*/ 	.word	0x000186e0


	//   ....[119]....
        /*1048*/ 	.word	0x00018710


	//   ....[120]....
        /*104c*/ 	.word	0x000187a0


	//   ....[121]....
        /*1050*/ 	.word	0x00018850


	//   ....[122]....
        /*1054*/ 	.word	0x00018860


	//   ....[123]....
        /*1058*/ 	.word	0x00018890


	//   ....[124]....
        /*105c*/ 	.word	0x000188a0


	//   ....[125]....
        /*1060*/ 	.word	0x00018930


	//   ....[126]....
        /*1064*/ 	.word	0x00019050


	//   ....[127]....
        /*1068*/ 	.word	0x00019070


	//   ....[128]....
        /*106c*/ 	.word	0x000190c0


	//   ....[129]....
        /*1070*/ 	.word	0x000190d0


	//   ....[130]....
        /*1074*/ 	.word	0x00019110


	//   ....[131]....
        /*1078*/ 	.word	0x00019120


	//   ....[132]....
        /*107c*/ 	.word	0x00019160


	//   ....[133]....
        /*1080*/ 	.word	0x00019170


	//   ....[134]....
        /*1084*/ 	.word	0x000191b0


	//   ....[135]....
        /*1088*/ 	.word	0x000191c0


	//   ....[136]....
        /*108c*/ 	.word	0x000191d0


	//   ....[137]....
        /*1090*/ 	.word	0x00019210


	//   ....[138]....
        /*1094*/ 	.word	0x00019540


	//   ....[139]....
        /*1098*/ 	.word	0x00019560


	//   ....[140]....
        /*109c*/ 	.word	0x00019570


	//   ....[141]....
        /*10a0*/ 	.word	0x00019590


	//   ....[142]....
        /*10a4*/ 	.word	0x00019600


	//   ....[143]....
        /*10a8*/ 	.word	0x00019620


	//   ....[144]....
        /*10ac*/ 	.word	0x00019680


	//   ....[145]....
        /*10b0*/ 	.word	0x000196a0


	//   ....[146]....
        /*10b4*/ 	.word	0x00019700


	//   ....[147]....
        /*10b8*/ 	.word	0x00019720


	//   ....[148]....
        /*10bc*/ 	.word	0x00019780


	//   ....[149]....
        /*10c0*/ 	.word	0x000197a0


	//   ....[150]....
        /*10c4*/ 	.word	0x00019ce0


	//   ....[151]....
        /*10c8*/ 	.word	0x00019d10


	//   ....[152]....
        /*10cc*/ 	.word	0x00019d70


	//   ....[153]....
        /*10d0*/ 	.word	0x00019da0


	//   ....[154]....
        /*10d4*/ 	.word	0x00019dd0


	//   ....[155]....
        /*10d8*/ 	.word	0x00019e00


	//   ....[156]....
        /*10dc*/ 	.word	0x00019e30


	//   ....[157]....
        /*10e0*/ 	.word	0x00019e60


	//   ....[158]....
        /*10e4*/ 	.word	0x0001a000


	//   ....[159]....
        /*10e8*/ 	.word	0x0001a030


	//   ....[160]....
        /*10ec*/ 	.word	0x0001a060


	//   ....[161]....
        /*10f0*/ 	.word	0x0001a090


	//   ....[162]....
        /*10f4*/ 	.word	0x0001a0c0


	//   ....[163]....
        /*10f8*/ 	.word	0x0001a0f0


	//   ....[164]....
        /*10fc*/ 	.word	0x0001a1b0


	//   ....[165]....
        /*1100*/ 	.word	0x0001a1d0


	//   ....[166]....
        /*1104*/ 	.word	0x0001a1e0


	//   ....[167]....
        /*1108*/ 	.word	0x0001a240


	//   ....[168]....
        /*110c*/ 	.word	0x0001a860


	//   ....[169]....
        /*1110*/ 	.word	0x0001ab70


	//   ....[170]....
        /*1114*/ 	.word	0x0001ac00


	//   ....[171]....
        /*1118*/ 	.word	0x0001ac90


	//   ....[172]....
        /*111c*/ 	.word	0x0001ad20


	//   ....[173]....
        /*1120*/ 	.word	0x0001ae00


	//   ....[174]....
        /*1124*/ 	.word	0x0001ae90


	//   ....[175]....
        /*1128*/ 	.word	0x0001af30


	//   ....[176]....
        /*112c*/ 	.word	0x0001afc0


	//   ....[177]....
        /*1130*/ 	.word	0x0001b0b0


	//   ....[178]....
        /*1134*/ 	.word	0x0001b140


	//   ....[179]....
        /*1138*/ 	.word	0x0001b1e0


	//   ....[180]....
        /*113c*/ 	.word	0x0001b270


	//   ....[181]....
        /*1140*/ 	.word	0x0001b350


	//   ....[182]....
        /*1144*/ 	.word	0x0001b3f0


	//   ....[183]....
        /*1148*/ 	.word	0x0001b480


	//   ....[184]....
        /*114c*/ 	.word	0x0001b4d0


	//   ....[185]....
        /*1150*/ 	.word	0x0001b520


	//   ....[186]....
        /*1154*/ 	.word	0x0001b610


	//   ....[187]....
        /*1158*/ 	.word	0x0001b6a0


	//   ....[188]....
        /*115c*/ 	.word	0x0001b6f0


	//   ....[189]....
        /*1160*/ 	.word	0x0001b740


	//   ....[190]....
        /*1164*/ 	.word	0x0001b950


	//   ....[191]....
        /*1168*/ 	.word	0x0001b9a0


	//   ....[192]....
        /*116c*/ 	.word	0x0001ba30


	//   ....[193]....
        /*1170*/ 	.word	0x0001bac0


	//   ....[194]....
        /*1174*/ 	.word	0x0001bb50


	//   ....[195]....
        /*1178*/ 	.word	0x0001bbe0


	//   ....[196]....
        /*117c*/ 	.word	0x0001bc70


	//   ....[197]....
        /*1180*/ 	.word	0x0001bd00


	//   ....[198]....
        /*1184*/ 	.word	0x0001bd80


	//   ....[199]....
        /*1188*/ 	.word	0x0001bdd0


	//   ....[200]....
        /*118c*/ 	.word	0x0001be70


	//   ....[201]....
        /*1190*/ 	.word	0x0001bf00


	//   ....[202]....
        /*1194*/ 	.word	0x0001bf90


	//   ....[203]....
        /*1198*/ 	.word	0x0001bfe0


	//   ....[204]....
        /*119c*/ 	.word	0x0001c070


	//   ....[205]....
        /*11a0*/ 	.word	0x0001c100


	//   ....[206]....
        /*11a4*/ 	.word	0x0001c190


	//   ....[207]....
        /*11a8*/ 	.word	0x0001c220


	//   ....[208]....
        /*11ac*/ 	.word	0x0001c2b0


	//   ....[209]....
        /*11b0*/ 	.word	0x0001c340


	//   ....[210]....
        /*11b4*/ 	.word	0x0001c400


	//   ....[211]....
        /*11b8*/ 	.word	0x0001c6e0


	//   ....[212]....
        /*11bc*/ 	.word	0x0001c7d0


	//   ....[213]....
        /*11c0*/ 	.word	0x0001c870


	//   ....[214]....
        /*11c4*/ 	.word	0x0001c8d0


	//   ....[215]....
        /*11c8*/ 	.word	0x0001c9c0


	//   ....[216]....
        /*11cc*/ 	.word	0x0001ca30


	//   ....[217]....
        /*11d0*/ 	.word	0x0001cb20


	//   ....[218]....
        /*11d4*/ 	.word	0x0001cb90


	//   ....[219]....
        /*11d8*/ 	.word	0x0001cc80


	//   ....[220]....
        /*11dc*/ 	.word	0x0001ccf0


	//   ....[221]....
        /*11e0*/ 	.word	0x0001cde0


	//   ....[222]....
        /*11e4*/ 	.word	0x0001ce50


	//   ....[223]....
        /*11e8*/ 	.word	0x0001cef0


	//   ....[224]....
        /*11ec*/ 	.word	0x0001cfe0


	//   ....[225]....
        /*11f0*/ 	.word	0x0001d050


	//   ....[226]....
        /*11f4*/ 	.word	0x0001d0b0


	//   ....[227]....
        /*11f8*/ 	.word	0x0001d1a0


	//   ....[228]....
        /*11fc*/ 	.word	0x0001d200


	//   ....[229]....
        /*1200*/ 	.word	0x0001d300


	//   ....[230]....
        /*1204*/ 	.word	0x0001d360


	//   ....[231]....
        /*1208*/ 	.word	0x0001d460


	//   ....[232]....
        /*120c*/ 	.word	0x0001d4c0


	//   ....[233]....
        /*1210*/ 	.word	0x0001d5c0


	//   ....[234]....
        /*1214*/ 	.word	0x0001d620


	//   ....[235]....
        /*1218*/ 	.word	0x0001d720


	//   ....[236]....
        /*121c*/ 	.word	0x0001d780


	//   ....[237]....
        /*1220*/ 	.word	0x0001d880


	//   ....[238]....
        /*1224*/ 	.word	0x0001d8e0


	//   ....[239]....
        /*1228*/ 	.word	0x0001d9c0


	//   ....[240]....
        /*122c*/ 	.word	0x0001db00


	//   ....[241]....
        /*1230*/ 	.word	0x0001dbd0


	//   ....[242]....
        /*1234*/ 	.word	0x0001dc90


	//   ....[243]....
        /*1238*/ 	.word	0x0001dda0


	//   ....[244]....
        /*123c*/ 	.word	0x0001de00


	//   ....[245]....
        /*1240*/ 	.word	0x0001df10


	//   ....[246]....
        /*1244*/ 	.word	0x0001df70


	//   ....[247]....
        /*1248*/ 	.word	0x0001e080


	//   ....[248]....
        /*124c*/ 	.word	0x0001e0e0


	//   ....[249]....
        /*1250*/ 	.word	0x0001e1f0


	//   ....[250]....
        /*1254*/ 	.word	0x0001e250


	//   ....[251]....
        /*1258*/ 	.word	0x0001e310


	//   ....[252]....
        /*125c*/ 	.word	0x0001e470


	//   ....[253]....
        /*1260*/ 	.word	0x0001e510


	//   ....[254]....
        /*1264*/ 	.word	0x0001e570


	//   ....[255]....
        /*1268*/ 	.word	0x0001e620


	//   ....[0]....
        /*126c*/ 	.word	0x0001e680


	//   ....[1]....
        /*1270*/ 	.word	0x0001e730


	//   ....[2]....
        /*1274*/ 	.word	0x0001e790


	//   ....[3]....
        /*1278*/ 	.word	0x0001e840


	//   ....[4]....
        /*127c*/ 	.word	0x0001e8a0


	//   ....[5]....
        /*1280*/ 	.word	0x0001e950


	//   ....[6]....
        /*1284*/ 	.word	0x0001e9b0


	//   ....[7]....
        /*1288*/ 	.word	0x0001ea60


	//   ....[8]....
        /*128c*/ 	.word	0x0001eb50


	//   ....[9]....
        /*1290*/ 	.word	0x0001ebf0


	//   ....[10]....
        /*1294*/ 	.word	0x0001ec50


	//   ....[11]....
        /*1298*/ 	.word	0x0001ed20


	//   ....[12]....
        /*129c*/ 	.word	0x0001ed80


	//   ....[13]....
        /*12a0*/ 	.word	0x0001ee50


	//   ....[14]....
        /*12a4*/ 	.word	0x0001eeb0


	//   ....[15]....
        /*12a8*/ 	.word	0x0001ef80


	//   ....[16]....
        /*12ac*/ 	.word	0x0001efe0


	//   ....[17]....
        /*12b0*/ 	.word	0x0001f0b0


	//   ....[18]....
        /*12b4*/ 	.word	0x0001f110


	//   ....[19]....
        /*12b8*/ 	.word	0x0001f1e0


	//   ....[20]....
        /*12bc*/ 	.word	0x0001f270


	//   ....[21]....
        /*12c0*/ 	.word	0x0001f310


	//   ....[22]....
        /*12c4*/ 	.word	0x0001f490


	//   ....[23]....
        /*12c8*/ 	.word	0x0001f500


	//   ....[24]....
        /*12cc*/ 	.word	0x0001f570


	//   ....[25]....
        /*12d0*/ 	.word	0x0001f5e0


	//   ....[26]....
        /*12d4*/ 	.word	0x0001f650


	//   ....[27]....
        /*12d8*/ 	.word	0x0001f6d0


	//   ....[28]....
        /*12dc*/ 	.word	0x0001f750


	//   ....[29]....
        /*12e0*/ 	.word	0x0001f7e0


	//   ....[30]....
        /*12e4*/ 	.word	0x0001f850


	//   ....[31]....
        /*12e8*/ 	.word	0x0001f8c0


	//   ....[32]....
        /*12ec*/ 	.word	0x0001f930


	//   ....[33]....
        /*12f0*/ 	.word	0x0001f9b0


	//   ....[34]....
        /*12f4*/ 	.word	0x0001fa20


	//   ....[35]....
        /*12f8*/ 	.word	0x0001fac0


	//   ....[36]....
        /*12fc*/ 	.word	0x0001fb10


	//   ....[37]....
        /*1300*/ 	.word	0x0001fba0


	//   ....[38]....
        /*1304*/ 	.word	0x0001fcd0


	//----- nvinfo : EIATTR_REG_RECONFIG
	.align		4
.L_1198:
        /*1308*/ 	.byte	0x01, 0x54
	.zero		2


	//----- nvinfo : EIATTR_SYSCALL_OFFSETS
	.align		4
        /*130c*/ 	.byte	0x04, 0x46
        /*130e*/ 	.short	(.L_1200 - .L_1199)


	//   ....[0]....
.L_1199:
        /*1310*/ 	.word	0x00002320


	//   ....[1]....
        /*1314*/ 	.word	0x00002470


	//   ....[2]....
        /*1318*/ 	.word	0x000070e0


	//   ....[3]....
        /*131c*/ 	.word	0x00007460


	//   ....[4]....
        /*1320*/ 	.word	0x000167c0


	//   ....[5]....
        /*1324*/ 	.word	0x00016910


	//   ....[6]....
        /*1328*/ 	.word	0x00016a00


	//   ....[7]....
        /*132c*/ 	.word	0x00017950


	//----- nvinfo : EIATTR_MBARRIER_INSTR_OFFSETS
	.align		4
.L_1200:
        /*1330*/ 	.byte	0x04, 0x39
        /*1332*/ 	.short	(.L_1202 - .L_1201)


	//   ....[0]....
.L_1201:
        /*1334*/ 	.word	0x00000250
        /*1338*/ 	.word	0x000000ff
        /*133c*/ 	.word	0x00022800
        /*1340*/ 	.short	0x0100
        /*1342*/ 	.byte	0x08
	.zero		1


	//   ....[1]....
        /*1344*/ 	.word	0x00000260
        /*1348*/ 	.word	0x000000ff
        /*134c*/ 	.word	0x00022820
        /*1350*/ 	.short	0x0100
        /*1352*/ 	.byte	0x08
	.zero		1


	//   ....[2]....
        /*1354*/ 	.word	0x00000350
        /*1358*/ 	.word	0x000000ff
        /*135c*/ 	.word	0x00022830
        /*1360*/ 	.short	0x0100
        /*1362*/ 	.byte	0x08
	.zero		1


	//   ....[3]....
        /*1364*/ 	.word	0x00000360
        /*1368*/ 	.word	0x000000ff
        /*136c*/ 	.word	0x00022840
        /*1370*/ 	.short	0x0100
        /*1372*/ 	.byte	0x08
	.zero		1


	//   ....[4]....
        /*1374*/ 	.word	0x00000370
        /*1378*/ 	.word	0x000000ff
        /*137c*/ 	.word	0x00022838
        /*1380*/ 	.short	0x0100
        /*1382*/ 	.byte	0x08
	.zero		1


	//   ....[5]....
        /*1384*/ 	.word	0x00000380
        /*1388*/ 	.word	0x000000ff
        /*138c*/ 	.word	0x00022848
        /*1390*/ 	.short	0x0100
        /*1392*/ 	.byte	0x08
	.zero		1


	//   ....[6]....
        /*1394*/ 	.word	0x000004b0
        /*1398*/ 	.word	0x000000ff
        /*139c*/ 	.word	0x00022850
        /*13a0*/ 	.short	0x0100
        /*13a2*/ 	.byte	0x08
	.zero		1


	//   ....[7]....
        /*13a4*/ 	.word	0x000004c0
        /*13a8*/ 	.word	0x000000ff
        /*13ac*/ 	.word	0x00022860
        /*13b0*/ 	.short	0x0100
        /*13b2*/ 	.byte	0x08
	.zero		1


	//   ....[8]....
        /*13b4*/ 	.word	0x000004d0
        /*13b8*/ 	.word	0x000000ff
        /*13bc*/ 	.word	0x00022858
        /*13c0*/ 	.short	0x0100
        /*13c2*/ 	.byte	0x08
	.zero		1


	//   ....[9]....
        /*13c4*/ 	.word	0x000004e0
        /*13c8*/ 	.word	0x000000ff
        /*13cc*/ 	.word	0x00022868
        /*13d0*/ 	.short	0x0100
        /*13d2*/ 	.byte	0x08
	.zero		1


	//   ....[10]....
        /*13d4*/ 	.word	0x000005d0
        /*13d8*/ 	.word	0x000000ff
        /*13dc*/ 	.word	0x00022870
        /*13e0*/ 	.short	0x0100
        /*13e2*/ 	.byte	0x06
	.zero		1


	//   ....[11]....
        /*13e4*/ 	.word	0x000005e0
        /*13e8*/ 	.word	0x000000ff
        /*13ec*/ 	.word	0x00022880
        /*13f0*/ 	.short	0x0100
        /*13f2*/ 	.byte	0x06
	.zero		1


	//   ....[12]....
        /*13f4*/ 	.word	0x000005f0
        /*13f8*/ 	.word	0x000000ff
        /*13fc*/ 	.word	0x00022878
        /*1400*/ 	.short	0x0100
        /*1402*/ 	.byte	0x06
	.zero		1


	//   ....[13]....
        /*1404*/ 	.word	0x00000600
        /*1408*/ 	.word	0x000000ff
        /*140c*/ 	.word	0x00022888
        /*1410*/ 	.short	0x0100
        /*1412*/ 	.byte	0x06
	.zero		1


	//   ....[14]....
        /*1414*/ 	.word	0x00000730
        /*1418*/ 	.word	0x000000ff
        /*141c*/ 	.word	0x00022890
        /*1420*/ 	.short	0x0100
        /*1422*/ 	.byte	0x08
	.zero		1


	//   ....[15]....
        /*1424*/ 	.word	0x00000740
        /*1428*/ 	.word	0x000000ff
        /*142c*/ 	.word	0x000228a0
        /*1430*/ 	.short	0x0100
        /*1432*/ 	.byte	0x08
	.zero		1


	//   ....[16]....
        /*1434*/ 	.word	0x00000750
        /*1438*/ 	.word	0x000000ff
        /*143c*/ 	.word	0x00022898
        /*1440*/ 	.short	0x0100
        /*1442*/ 	.byte	0x08
	.zero		1


	//   ....[17]....
        /*1444*/ 	.word	0x00000760
        /*1448*/ 	.word	0x000000ff
        /*144c*/ 	.word	0x000228a8
        /*1450*/ 	.short	0x0100
        /*1452*/ 	.byte	0x08
	.zero		1


	//   ....[18]....
        /*1454*/ 	.word	0x00000890
        /*1458*/ 	.word	0x000000ff
        /*145c*/ 	.word	0x000228b0
        /*1460*/ 	.short	0x0100
        /*1462*/ 	.byte	0x08
	.zero		1


	//   ....[19]....
        /*1464*/ 	.word	0x000008a0
        /*1468*/ 	.word	0x000000ff
        /*146c*/ 	.word	0x000228c0
        /*1470*/ 	.short	0x0100
        /*1472*/ 	.byte	0x08
	.zero		1


	//   ....[20]....
        /*1474*/ 	.word	0x000008b0
        /*1478*/ 	.word	0x000000ff
        /*147c*/ 	.word	0x000228b8
        /*1480*/ 	.short	0x0100
        /*1482*/ 	.byte	0x08
	.zero		1


	//   ....[21]....
        /*1484*/ 	.word	0x000008c0
        /*1488*/ 	.word	0x000000ff
        /*148c*/ 	.word	0x000228c8
        /*1490*/ 	.short	0x0100
        /*1492*/ 	.byte	0x08
	.zero		1


	//   ....[22]....
        /*1494*/ 	.word	0x00003730
        /*1498*/ 	.word	0x00000057
        /*149c*/ 	.word	0x00022890
        /*14a0*/ 	.short	0x010a
        /*14a2*/ 	.byte	0x3f
	.zero		1


	//   ....[23]....
        /*14a4*/ 	.word	0x000049e0
        /*14a8*/ 	.word	0x00000057
        /*14ac*/ 	.word	0x00022890
        /*14b0*/ 	.short	0x010a
        /*14b2*/ 	.byte	0x3f
	.zero		1


	//   ....[24]....
        /*14b4*/ 	.word	0x000059f0
        /*14b8*/ 	.word	0x00000057
        /*14bc*/ 	.word	0x00022890
        /*14c0*/ 	.short	0x010a
        /*14c2*/ 	.byte	0x3f
	.zero		1


	//   ....[25]....
        /*14c4*/ 	.word	0x00005e90
        /*14c8*/ 	.word	0x00000004
        /*14cc*/ 	.word	0x00000000
        /*14d0*/ 	.short	0x0101
        /*14d2*/ 	.byte	0x3f
	.zero		1


	//   ....[26]....
        /*14d4*/ 	.word	0x00005ed0
        /*14d8*/ 	.word	0x00000057
        /*14dc*/ 	.word	0x000228b0
        /*14e0*/ 	.short	0x010a
        /*14e2*/ 	.byte	0x3f
	.zero		1


	//   ....[27]....
        /*14e4*/ 	.word	0x000066f0
        /*14e8*/ 	.word	0x00000057
        /*14ec*/ 	.word	0x00000000
        /*14f0*/ 	.short	0x0101
        /*14f2*/ 	.byte	0x3f
	.zero		1


	//   ....[28]....
        /*14f4*/ 	.word	0x00007180
        /*14f8*/ 	.word	0x00000013
        /*14fc*/ 	.word	0x00022800
        /*1500*/ 	.short	0x010a
        /*1502*/ 	.byte	0x3f
	.zero		1


	//   ....[29]....
        /*1504*/ 	.word	0x000071d0
        /*1508*/ 	.word	0x00000013
        /*150c*/ 	.word	0x00022800
        /*1510*/ 	.short	0x010a
        /*1512*/ 	.byte	0x3f
	.zero		1


	//   ....[30]....
        /*1514*/ 	.word	0x000077f0
        /*1518*/ 	.word	0x00000013
        /*151c*/ 	.word	0x00022800
        /*1520*/ 	.short	0x010a
        /*1522*/ 	.byte	0x3f
	.zero		1


	//   ....[31]....
        /*1524*/ 	.word	0x00008770
        /*1528*/ 	.word	0x00000013
        /*152c*/ 	.word	0x00022800
        /*1530*/ 	.short	0x010a
        /*1532*/ 	.byte	0x3f
	.zero		1


	//   ....[32]....
        /*1534*/ 	.word	0x00009660
        /*1538*/ 	.word	0x00000003
        /*153c*/ 	.word	0x00022830
        /*1540*/ 	.short	0x010a
        /*1542*/ 	.byte	0x3f
	.zero		1


	//   ....[33]....
        /*1544*/ 	.word	0x00009710
        /*1548*/ 	.word	0x00000003
        /*154c*/ 	.word	0x00022830
        /*1550*/ 	.short	0x010a
        /*1552*/ 	.byte	0x3f
	.zero		1


	//   ....[34]....
        /*1554*/ 	.word	0x0000af70
        /*1558*/ 	.word	0x00000008
        /*155c*/ 	.word	0x00000000
        /*1560*/ 	.short	0x0101
        /*1562*/ 	.byte	0x3f
	.zero		1


	//   ....[35]....
        /*1564*/ 	.word	0x0000b3b0
        /*1568*/ 	.word	0x00000003
        /*156c*/ 	.word	0x00022850
        /*1570*/ 	.short	0x010a
        /*1572*/ 	.byte	0x3f
	.zero		1


	//   ....[36]....
        /*1574*/ 	.word	0x0000b400
        /*1578*/ 	.word	0x00000003
        /*157c*/ 	.word	0x00022850
        /*1580*/ 	.short	0x010a
        /*1582*/ 	.byte	0x3f
	.zero		1


	//   ....[37]....
        /*1584*/ 	.word	0x0000b7e0
        /*1588*/ 	.word	0x00000003
        /*158c*/ 	.word	0x00000000
        /*1590*/ 	.short	0x0101
        /*1592*/ 	.byte	0x3f
	.zero		1


	//   ....[38]....
        /*1594*/ 	.word	0x0000b910
        /*1598*/ 	.word	0x00000006
        /*159c*/ 	.word	0x00022830
        /*15a0*/ 	.short	0x010a
        /*15a2*/ 	.byte	0x3f
	.zero		1


	//   ....[39]....
        /*15a4*/ 	.word	0x0000b980
        /*15a8*/ 	.word	0x00000006
        /*15ac*/ 	.word	0x00022830
        /*15b0*/ 	.short	0x010a
        /*15b2*/ 	.byte	0x3f
	.zero		1


	//   ....[40]....
        /*15b4*/ 	.word	0x0000d1c0
        /*15b8*/ 	.word	0x0000009b
        /*15bc*/ 	.word	0x00000000
        /*15c0*/ 	.short	0x0101
        /*15c2*/ 	.byte	0x3f
	.zero		1


	//   ....[41]....
        /*15c4*/ 	.word	0x0000d960
        /*15c8*/ 	.word	0x00000006
        /*15cc*/ 	.word	0x00022850
        /*15d0*/ 	.short	0x010a
        /*15d2*/ 	.byte	0x3f
	.zero		1


	//   ....[42]....
        /*15d4*/ 	.word	0x0000d9b0
        /*15d8*/ 	.word	0x00000006
        /*15dc*/ 	.word	0x00022850
        /*15e0*/ 	.short	0x010a
        /*15e2*/ 	.byte	0x3f
	.zero		1


	//   ....[43]....
        /*15e4*/ 	.word	0x0000dd90
        /*15e8*/ 	.word	0x00000006
        /*15ec*/ 	.word	0x00000000
        /*15f0*/ 	.short	0x0101
        /*15f2*/ 	.byte	0x3f
	.zero		1


	//   ....[44]....
        /*15f4*/ 	.word	0x00010300
        /*15f8*/ 	.word	0x00000003
        /*15fc*/ 	.word	0x00000000
        /*1600*/ 	.short	0x0101
        /*1602*/ 	.byte	0x3f
	.zero		1


	//   ....[45]....
        /*1604*/ 	.word	0x00010d30
        /*1608*/ 	.word	0x00000009
        /*160c*/ 	.word	0x00000000
        /*1610*/ 	.short	0x0101
        /*1612*/ 	.byte	0x3f
	.zero		1


	//   ....[46]....
        /*1614*/ 	.word	0x00015230
        /*1618*/ 	.word	0x00000016
        /*161c*/ 	.word	0x00022820
        /*1620*/ 	.short	0x010a
        /*1622*/ 	.byte	0x3f
	.zero		1


	//   ....[47]....
        /*1624*/ 	.word	0x000152c0
        /*1628*/ 	.word	0x00000003
        /*162c*/ 	.word	0x000228a0
        /*1630*/ 	.short	0x010a
        /*1632*/ 	.byte	0x3f
	.zero		1


	//   ....[48]....
        /*1634*/ 	.word	0x00015510
        /*1638*/ 	.word	0x00000003
        /*163c*/ 	.word	0x000228c0
        /*1640*/ 	.short	0x010a
        /*1642*/ 	.byte	0x3f
	.zero		1


	//   ....[49]....
        /*1644*/ 	.word	0x00015b20
        /*1648*/ 	.word	0x00000008
        /*164c*/ 	.word	0x000228a0
        /*1650*/ 	.short	0x010a
        /*1652*/ 	.byte	0x3f
	.zero		1


	//   ....[50]....
        /*1654*/ 	.word	0x00015d60
        /*1658*/ 	.word	0x00000008
        /*165c*/ 	.word	0x000228c0
        /*1660*/ 	.short	0x010a
        /*1662*/ 	.byte	0x3f
	.zero		1


	//   ....[51]....
        /*1664*/ 	.word	0x00016f80
        /*1668*/ 	.word	0x0000001f
        /*166c*/ 	.word	0x00022840
        /*1670*/ 	.short	0x010a
        /*1672*/ 	.byte	0x3f
	.zero		1


	//   ....[52]....
        /*1674*/ 	.word	0x00017590
        /*1678*/ 	.word	0x0000001f
        /*167c*/ 	.word	0x00022830
        /*1680*/ 	.short	0x0107
        /*1682*/ 	.byte	0x3f
	.zero		1


	//   ....[53]....
        /*1684*/ 	.word	0x00017660
        /*1688*/ 	.word	0x0000001f
        /*168c*/ 	.word	0x00022830
        /*1690*/ 	.short	0x0101
        /*1692*/ 	.byte	0x3f
	.zero		1


	//   ....[54]....
        /*1694*/ 	.word	0x00018230
        /*1698*/ 	.word	0x00000016
        /*169c*/ 	.word	0x00022800
        /*16a0*/ 	.short	0x0107
        /*16a2*/ 	.byte	0x3f
	.zero		1


	//   ....[55]....
        /*16a4*/ 	.word	0x00018320
        /*16a8*/ 	.word	0x00000016
        /*16ac*/ 	.word	0x00022800
        /*16b0*/ 	.short	0x0101
        /*16b2*/ 	.byte	0x3f
	.zero		1


	//   ....[56]....
        /*16b4*/ 	.word	0x00018340
        /*16b8*/ 	.word	0x00000016
        /*16bc*/ 	.word	0x00022820
        /*16c0*/ 	.short	0x010a
        /*16c2*/ 	.byte	0x3f
	.zero		1


	//   ....[57]....
        /*16c4*/ 	.word	0x000183d0
        /*16c8*/ 	.word	0x0000001f
        /*16cc*/ 	.word	0x00022860
        /*16d0*/ 	.short	0x010a
        /*16d2*/ 	.byte	0x3f
	.zero		1


	//   ....[58]....
        /*16d4*/ 	.word	0x00018ab0
        /*16d8*/ 	.word	0x0000001f
        /*16dc*/ 	.word	0x00022850
        /*16e0*/ 	.short	0x0107
        /*16e2*/ 	.byte	0x3f
	.zero		1


	//   ....[59]....
        /*16e4*/ 	.word	0x00018b80
        /*16e8*/ 	.word	0x0000001f
        /*16ec*/ 	.word	0x00022850
        /*16f0*/ 	.short	0x0101
        /*16f2*/ 	.byte	0x3f
	.zero		1


	//   ....[60]....
        /*16f4*/ 	.word	0x00018ec0
        /*16f8*/ 	.word	0x00000004
        /*16fc*/ 	.word	0x00022840
        /*1700*/ 	.short	0x010a
        /*1702*/ 	.byte	0x3f
	.zero		1


	//   ....[61]....
        /*1704*/ 	.word	0x00019290
        /*1708*/ 	.word	0x00000004
        /*170c*/ 	.word	0x00022830
        /*1710*/ 	.short	0x0107
        /*1712*/ 	.byte	0x3f
	.zero		1


	//   ....[62]....
        /*1714*/ 	.word	0x00019350
        /*1718*/ 	.word	0x00000004
        /*171c*/ 	.word	0x00022830
        /*1720*/ 	.short	0x0101
        /*1722*/ 	.byte	0x3f
	.zero		1


	//   ....[63]....
        /*1724*/ 	.word	0x00019380
        /*1728*/ 	.word	0x00000004
        /*172c*/ 	.word	0x00022860
        /*1730*/ 	.short	0x010a
        /*1732*/ 	.byte	0x3f
	.zero		1


	//   ....[64]....
        /*1734*/ 	.word	0x00019890
        /*1738*/ 	.word	0x00000004
        /*173c*/ 	.word	0x00022850
        /*1740*/ 	.short	0x0107
        /*1742*/ 	.byte	0x3f
	.zero		1


	//   ....[65]....
        /*1744*/ 	.word	0x00019950
        /*1748*/ 	.word	0x00000004
        /*174c*/ 	.word	0x00022850
        /*1750*/ 	.short	0x0101
        /*1752*/ 	.byte	0x3f
	.zero		1


	//   ....[66]....
        /*1754*/ 	.word	0x0001a7e0
        /*1758*/ 	.word	0x00000005
        /*175c*/ 	.word	0x00022820
        /*1760*/ 	.short	0x010a
        /*1762*/ 	.byte	0x3f
	.zero		1


	//   ....[67]....
        /*1764*/ 	.word	0x0001a940
        /*1768*/ 	.word	0x00000003
        /*176c*/ 	.word	0x00022840
        /*1770*/ 	.short	0x010a
        /*1772*/ 	.byte	0x3f
	.zero		1


	//   ....[68]....
        /*1774*/ 	.word	0x0001a9e0
        /*1778*/ 	.word	0x00000005
        /*177c*/ 	.word	0x00022840
        /*1780*/ 	.short	0x010a
        /*1782*/ 	.byte	0x3f
	.zero		1


	//   ....[69]....
        /*1784*/ 	.word	0x0001aa20
        /*1788*/ 	.word	0x00000003
        /*178c*/ 	.word	0x00022860
        /*1790*/ 	.short	0x010a
        /*1792*/ 	.byte	0x3f
	.zero		1


	//   ....[70]....
        /*1794*/ 	.word	0x0001aa60
        /*1798*/ 	.word	0x00000005
        /*179c*/ 	.word	0x00022860
        /*17a0*/ 	.short	0x010a
        /*17a2*/ 	.byte	0x3f
	.zero		1


	//   ....[71]....
        /*17a4*/ 	.word	0x0001aac0
        /*17a8*/ 	.word	0x00000057
        /*17ac*/ 	.word	0x00022890
        /*17b0*/ 	.short	0x010a
        /*17b2*/ 	.byte	0x3f
	.zero		1


	//   ....[72]....
        /*17b4*/ 	.word	0x0001ad50
        /*17b8*/ 	.word	0x00000057
        /*17bc*/ 	.word	0x00022890
        /*17c0*/ 	.short	0x010a
        /*17c2*/ 	.byte	0x3f
	.zero		1


	//   ....[73]....
        /*17c4*/ 	.word	0x0001b000
        /*17c8*/ 	.word	0x00000057
        /*17cc*/ 	.word	0x00022890
        /*17d0*/ 	.short	0x010a
        /*17d2*/ 	.byte	0x3f
	.zero		1


	//   ....[74]....
        /*17d4*/ 	.word	0x0001b2b0
        /*17d8*/ 	.word	0x00000057
        /*17dc*/ 	.word	0x000228b0
        /*17e0*/ 	.short	0x010a
        /*17e2*/ 	.byte	0x3f
	.zero		1


	//   ....[75]....
        /*17e4*/ 	.word	0x0001b560
        /*17e8*/ 	.word	0x00000013
        /*17ec*/ 	.word	0x00022800
        /*17f0*/ 	.short	0x010a
        /*17f2*/ 	.byte	0x3f
	.zero		1


	//   ....[76]....
        /*17f4*/ 	.word	0x0001b770
        /*17f8*/ 	.word	0x00000013
        /*17fc*/ 	.word	0x00022800
        /*1800*/ 	.short	0x010a
        /*1802*/ 	.byte	0x3f
	.zero		1


	//   ....[77]....
        /*1804*/ 	.word	0x0001b7c0
        /*1808*/ 	.word	0x00000003
        /*180c*/ 	.word	0x00022830
        /*1810*/ 	.short	0x010a
        /*1812*/ 	.byte	0x3f
	.zero		1


	//   ....[78]....
        /*1814*/ 	.word	0x0001b810
        /*1818*/ 	.word	0x00000003
        /*181c*/ 	.word	0x00022850
        /*1820*/ 	.short	0x010a
        /*1822*/ 	.byte	0x3f
	.zero		1


	//   ....[79]....
        /*1824*/ 	.word	0x0001b860
        /*1828*/ 	.word	0x00000006
        /*182c*/ 	.word	0x00022830
        /*1830*/ 	.short	0x010a
        /*1832*/ 	.byte	0x3f
	.zero		1


	//   ....[80]....
        /*1834*/ 	.word	0x0001b8b0
        /*1838*/ 	.word	0x00000006
        /*183c*/ 	.word	0x00022850
        /*1840*/ 	.short	0x010a
        /*1842*/ 	.byte	0x3f
	.zero		1


	//   ....[81]....
        /*1844*/ 	.word	0x0001c4c0
        /*1848*/ 	.word	0x00000016
        /*184c*/ 	.word	0x00022820
        /*1850*/ 	.short	0x010a
        /*1852*/ 	.byte	0x3f
	.zero		1


	//   ....[82]....
        /*1854*/ 	.word	0x0001c510
        /*1858*/ 	.word	0x00000003
        /*185c*/ 	.word	0x000228a0
        /*1860*/ 	.short	0x010a
        /*1862*/ 	.byte	0x3f
	.zero		1


	//   ....[83]....
        /*1864*/ 	.word	0x0001c560
        /*1868*/ 	.word	0x00000003
        /*186c*/ 	.word	0x000228c0
        /*1870*/ 	.short	0x010a
        /*1872*/ 	.byte	0x3f
	.zero		1


	//   ....[84]....
        /*1874*/ 	.word	0x0001c5b0
        /*1878*/ 	.word	0x00000008
        /*187c*/ 	.word	0x000228a0
        /*1880*/ 	.short	0x010a
        /*1882*/ 	.byte	0x3f
	.zero		1


	//   ....[85]....
        /*1884*/ 	.word	0x0001c600
        /*1888*/ 	.word	0x00000008
        /*188c*/ 	.word	0x000228c0
        /*1890*/ 	.short	0x010a
        /*1892*/ 	.byte	0x3f
	.zero		1


	//   ....[86]....
        /*1894*/ 	.word	0x0001c720
        /*1898*/ 	.word	0x0000001f
        /*189c*/ 	.word	0x00022840
        /*18a0*/ 	.short	0x010a
        /*18a2*/ 	.byte	0x3f
	.zero		1


	//   ....[87]....
        /*18a4*/ 	.word	0x0001da00
        /*18a8*/ 	.word	0x00000016
        /*18ac*/ 	.word	0x00022820
        /*18b0*/ 	.short	0x010a
        /*18b2*/ 	.byte	0x3f
	.zero		1


	//   ....[88]....
        /*18b4*/ 	.word	0x0001da50
        /*18b8*/ 	.word	0x0000001f
        /*18bc*/ 	.word	0x00022860
        /*18c0*/ 	.short	0x010a
        /*18c2*/ 	.byte	0x3f
	.zero		1


	//   ....[89]....
        /*18c4*/ 	.word	0x0001e3c0
        /*18c8*/ 	.word	0x00000004
        /*18cc*/ 	.word	0x00022840
        /*18d0*/ 	.short	0x010a
        /*18d2*/ 	.byte	0x3f
	.zero		1


	//   ....[90]....
        /*18d4*/ 	.word	0x0001eaa0
        /*18d8*/ 	.word	0x00000004
        /*18dc*/ 	.word	0x00022860
        /*18e0*/ 	.short	0x010a
        /*18e2*/ 	.byte	0x3f
	.zero		1


	//   ....[91]....
        /*18e4*/ 	.word	0x0001fbf0
        /*18e8*/ 	.word	0x00000005
        /*18ec*/ 	.word	0x00022820
        /*18f0*/ 	.short	0x010a
        /*18f2*/ 	.byte	0x3f
	.zero		1


	//   ....[92]....
        /*18f4*/ 	.word	0x0001fd90
        /*18f8*/ 	.word	0x00000003
        /*18fc*/ 	.word	0x00022840
        /*1900*/ 	.short	0x010a
        /*1902*/ 	.byte	0x3f
	.zero		1


	//   ....[93]....
        /*1904*/ 	.word	0x0001fde0
        /*1908*/ 	.word	0x00000005
        /*190c*/ 	.word	0x00022840
        /*1910*/ 	.short	0x010a
        /*1912*/ 	.byte	0x3f
	.zero		1


	//   ....[94]....
        /*1914*/ 	.word	0x0001fe30
        /*1918*/ 	.word	0x00000003
        /*191c*/ 	.word	0x00022860
        /*1920*/ 	.short	0x010a
        /*1922*/ 	.byte	0x3f
	.zero		1


	//----- nvinfo : EIATTR_NUM_MBARRIERS
	.align		4
.L_1202:
        /*1924*/ 	.byte	0x03, 0x38
        /*1926*/ 	.short	0x0016


	//----- nvinfo : EIATTR_EXIT_INSTR_OFFSETS
	.align		4
        /*1928*/ 	.byte	0x04, 0x1c
        /*192a*/ 	.short	(.L_1204 - .L_1203)


	//   ....[0]....
.L_1203:
        /*192c*/ 	.word	0x0001aab0


	//----- nvinfo : EIATTR_MAX_THREADS
	.align		4
.L_1204:
        /*1930*/ 	.byte	0x04, 0x05
        /*1932*/ 	.short	(.L_1206 - .L_1205)
.L_1205:
        /*1934*/ 	.word	0x00000180
        /*1938*/ 	.word	0x00000001
        /*193c*/ 	.word	0x00000001


	//----- nvinfo : EIATTR_CRS_STACK_SIZE
	.align		4
.L_1206:
        /*1940*/ 	.byte	0x04, 0x1e
        /*1942*/ 	.short	(.L_1208 - .L_1207)
.L_1207:
        /*1944*/ 	.word	0x00000000


	//----- nvinfo : EIATTR_CBANK_PARAM_SIZE
	.align		4
.L_1208:
        /*1948*/ 	.byte	0x03, 0x19
        /*194a*/ 	.short	0x0af0


	//----- nvinfo : EIATTR_PARAM_CBANK
	.align		4
        /*194c*/ 	.byte	0x04, 0x0a
        /*194e*/ 	.short	(.L_1210 - .L_1209)
	.align		4
.L_1209:
        /*1950*/ 	.word	index@(.nv.constant0._ZN7cutlass13device_kernelIN5flash11enable_sm90INS1_16FlashAttnFwdSm90INS1_25CollectiveMainloopFwdSm90ILi2EN4cute5tupleIJNS5_1CILi1EEES8_S8_EEENS6_IJNS7_ILi128EEENS7_ILi96EEENS7_ILi64EEEEEELi256ENS_6half_tEfNS_4arch4Sm90ELb0ELb0ELb1ELb1ELb1ELb1ELb0ELb1ELb0ELb1ELb1ELb0EEENS1_21CollectiveEpilogueFwdINS6_IJSA_NS7_ILi256EEESB_EEES9_SE_SG_Li256ELb1ELb1ELb1ELb0EEENS1_36VarlenDynamicPersistentTileSchedulerILi128ELi96ELi256ELi128ELb1ELb1ELb1ELb0ELb1ELb1EEEEEEEEEvNT_6ParamsE)
        /*1954*/ 	.short	0x0210
        /*1956*/ 	.short	0x0af0


	//----- nvinfo : EIATTR_SW_WAR
	.align		4
.L_1210:
        /*1958*/ 	.byte	0x04, 0x36
        /*195a*/ 	.short	(.L_1212 - .L_1211)
.L_1211:
        /*195c*/ 	.word	0x00000008
.L_1212:


//--------------------- .nv.info._ZN7cutlass13device_kernelIN5flash11enable_sm90INS1_16FlashAttnFwdSm90INS1_25CollectiveMainloopFwdSm90ILi2EN4cute5tupleIJNS5_1CILi1EEES8_S8_EEENS6_IJNS7_ILi128EEENS7_ILi96EEENS7_ILi64EEEEEELi256ENS_6half_tEfNS_4arch4Sm90ELb0ELb0ELb1ELb1ELb1ELb0ELb1ELb1ELb0ELb1ELb1ELb0EEENS1_21CollectiveEpilogueFwdINS6_IJSA_NS7_ILi256EEESB_EEES9_SE_SG_Li256ELb1ELb1ELb1ELb0EEENS1_36VarlenDynamicPersistentTileSchedulerILi128ELi96ELi256ELi128ELb1ELb1ELb1ELb0ELb1ELb1EEEEEEEEEvNT_6ParamsE --------------------------
	.section	.nv.info._ZN7cutlass13device_kernelIN5flash11enable_sm90INS1_16FlashAttnFwdSm90INS1_25CollectiveMainloopFwdSm90ILi2EN4cute5tupleIJNS5_1CILi1EEES8_S8_EEENS6_IJNS7_ILi128EEENS7_ILi96EEENS7_ILi64EEEEEELi256ENS_6half_tEfNS_4arch4Sm90ELb0ELb0ELb1ELb1ELb1ELb0ELb1ELb1ELb0ELb1ELb1ELb0EEENS1_21CollectiveEpilogueFwdINS6_IJSA_NS7_ILi256EEESB_EEES9_SE_SG_Li256ELb1ELb1ELb1ELb0EEENS1_36VarlenDynamicPersistentTileSchedulerILi128ELi96ELi256ELi128ELb1ELb1ELb1ELb0ELb1ELb1EEEEEEEEEvNT_6ParamsE,"",@"SHT_CUDA_INFO"
	.sectionflags	@""
	.align	4


	//----- nvinfo : EIATTR_CUDA_API_VERSION
	.align		4
        /*0000*/ 	.byte	0x04, 0x37
        /*0002*/ 	.short	(.L_1214 - .L_1213)
.L_1213:
        /*0004*/ 	.word	0x00000082


	//----- nvinfo : EIATTR_KPARAM_INFO
	.align		4
.L_1214:
        /*0008*/ 	.byte	0x04, 0x17
        /*000a*/ 	.short	(.L_1216 - .L_1215)
.L_1215:
        /*000c*/ 	.word	0x00000000
        /*0010*/ 	.short	0x0000
        /*0012*/ 	.short	0x0070
        /*0014*/ 	.byte	0x00, 0xf0, 0x01, 0x2e


	//----- nvinfo : EIATTR_SPARSE_MMA_MASK
	.align		4
.L_1216:
        /*0018*/ 	.byte	0x03, 0x50
        /*001a*/ 	.short	0x0000


	//----- nvinfo : EIATTR_MAXREG_COUNT
	.align		4
        /*001c*/ 	.byte	0x03, 0x1b
        /*001e*/ 	.short	0x00a8


	//----- nvinfo : EIATTR_NUM_BARRIERS
	.align		4
        /*0020*/ 	.byte	0x02, 0x4c
        /*0022*/ 	.byte	0x10
	.zero		1


	//----- nvinfo : EIATTR_EXTERNS
	.align		4
        /*0024*/ 	.byte	0x04, 0x0f
        /*0026*/ 	.short	(.L_1218 - .L_1217)


	//   ....[0]....
	.align		4
.L_1217:
        /*0028*/ 	.word	index@(__assertfail)


	//----- nvinfo : EIATTR_ANNOTATIONS
	.align		4
.L_1218:
        /*002c*/ 	.byte	0x04, 0x55
        /*002e*/ 	.short	(.L_1220 - .L_1219)


	//   ....[0]....
.L_1219:
        /* <DEDUP_REMOVED lines=27> */


	//----- nvinfo : EIATTR_MERCURY_ISA_VERSION
	.align		4
.L_1220:
        /*01d0*/ 	.byte	0x03, 0x5f
        /*01d2*/ 	.short	0x0101


	//----- nvinfo : EIATTR_UNUSED_LOAD_BYTE_OFFSET
	.align		4
        /*01d4*/ 	.byte	0x04, 0x44
        /*01d6*/ 	.short	(.L_1222 - .L_1221)


	//   ....[0]....
.L_1221:
        /*01d8*/ 	.word	0x000009a0
        /*01dc*/ 	.word	0x0000fff0


	//   ....[1]....
        /*01e0*/ 	.word	0x00007c20
        /*01e4*/ 	.word	0x0000fff0


	//----- nvinfo : EIATTR_INT_WARP_WIDE_INSTR_OFFSETS
	.align		4
.L_1222:
        /*01e8*/ 	.byte	0x04, 0x31
        /*01ea*/ 	.short	(.L_1224 - .L_1223)


	//   ....[0]....
.L_1223:
        /*01ec*/ 	.word	0x000000c0


	//   ....[1]....
        /*01f0*/ 	.word	0x000000d0


	//   ....[2]....
        /*01f4*/ 	.word	0x000000e0


	//   ....[3]....
        /*01f8*/ 	.word	0x00000180


	//   ....[4]....
        /*01fc*/ 	.word	0x0000d930


	//   ....[5]....
        /*0200*/ 	.word	0x0000d9c0


	//   ....[6]....
        /*0204*/ 	.word	0x00011850


	//   ....[7]....
        /*0208*/ 	.word	0x000118e0


	//----- nvinfo : EIATTR_COOP_GROUP_MASK_REGIDS
	.align		4
.L_1224:
        /*020c*/ 	.byte	0x04, 0x29
        /*020e*/ 	.short	(.L_1226 - .L_1225)


	//   ....[0]....
.L_1225:
        /*0210*/ 	.word	0xffffffff


	//   ....[1]....
        /*0214*/ 	.word	0xffffffff


	//   ....[2]....
        /*0218*/ 	.word	0xffffffff


	//   ....[3]....
        /*021c*/ 	.word	0xffffffff


	//   ....[4]....
        /*0220*/ 	.word	0xffffffff


	//   ....[5]....
        /*0224*/ 	.word	0xffffffff


	//   ....[6]....
        /*0228*/ 	.word	0xffffffff


	//   ....[7]....
        /*022c*/ 	.word	0xffffffff


	//   ....[8]....
        /*0230*/ 	.word	0xffffffff


	//   ....[9]....
        /*0234*/ 	.word	0xffffffff


	//   ....[10]....
        /*0238*/ 	.word	0xffffffff


	//   ....[11]....
        /*023c*/ 	.word	0xffffffff


	//   ....[12]....
        /*0240*/ 	.word	0xffffffff


	//   ....[13]....
        /*0244*/ 	.word	0xffffffff


	//   ....[14]....
        /*0248*/ 	.word	0xffffffff


	//   ....[15]....
        /*024c*/ 	.word	0xffffffff


	//   ....[16]....
        /*0250*/ 	.word	0xffffffff


	//   ....[17]....
        /*0254*/ 	.word	0xffffffff


	//   ....[18]....
        /*0258*/ 	.word	0xffffffff


	//   ....[19]....
        /*025c*/ 	.word	0xffffffff


	//   ....[20]....
        /*0260*/ 	.word	0xffffffff


	//   ....[21]....
        /*0264*/ 	.word	0xffffffff


	//   ....[22]....
        /*0268*/ 	.word	0xffffffff


	//   ....[23]....
        /*026c*/ 	.word	0xffffffff


	//   ....[24]....
        /*0270*/ 	.word	0xffffffff


	//   ....[25]....
        /*0274*/ 	.word	0xffffffff


	//   ....[26]....
        /*0278*/ 	.word	0xffffffff


	//   ....[27]....
        /*027c*/ 	.word	0xffffffff


	//   ....[28]....
        /*0280*/ 	.word	0xffffffff


	//   ....[29]....
        /*0284*/ 	.word	0xffffffff


	//   ....[30]....
        /*0288*/ 	.word	0xffffffff


	//   ....[31]....
        /*028c*/ 	.word	0xffffffff


	//   ....[32]....
        /*0290*/ 	.word	0xffffffff


	//   ....[33]....
        /*0294*/ 	.word	0xffffffff


	//   ....[34]....
        /*0298*/ 	.word	0xffffffff


	//   ....[35]....
        /*029c*/ 	.word	0xffffffff


	//   ....[36]....
        /*02a0*/ 	.word	0xffffffff


	//   ....[37]....
        /*02a4*/ 	.word	0xffffffff


	//   ....[38]....
        /*02a8*/ 	.word	0xffffffff


	//   ....[39]....
        /*02ac*/ 	.word	0xffffffff


	//   ....[40]....
        /*02b0*/ 	.word	0xffffffff


	//   ....[41]....
        /*02b4*/ 	.word	0xffffffff


	//   ....[42]....
        /*02b8*/ 	.word	0xffffffff


	//   ....[43]....
        /*02bc*/ 	.word	0xffffffff


	//   ....[44]....
        /*02c0*/ 	.word	0xffffffff


	//   ....[45]....
        /*02c4*/ 	.word	0xffffffff


	//   ....[46]....
        /*02c8*/ 	.word	0xffffffff


	//   ....[47]....
        /*02cc*/ 	.word	0xffffffff


	//   ....[48]....
        /*02d0*/ 	.word	0xffffffff


	//   ....[49]....
        /*02d4*/ 	.word	0xffffffff


	//   ....[50]....
        /*02d8*/ 	.word	0xffffffff


	//   ....[51]....
        /*02dc*/ 	.word	0xffffffff


	//   ....[52]....
        /*02e0*/ 	.word	0xffffffff


	//   ....[53]....
        /*02e4*/ 	.word	0xffffffff


	//   ....[54]....
        /*02e8*/ 	.word	0xffffffff


	//   ....[55]....
        /*02ec*/ 	.word	0xffffffff


	//   ....[56]....
        /*02f0*/ 	.word	0xffffffff


	//   ....[57]....
        /*02f4*/ 	.word	0xffffffff


	//   ....[58]....
        /*02f8*/ 	.word	0xffffffff


	//   ....[59]....
        /*02fc*/ 	.word	0xffffffff


	//   ....[60]....
        /*0300*/ 	.word	0xffffffff


	//   ....[61]....
        /*0304*/ 	.word	0xffffffff


	//   ....[62]....
        /*0308*/ 	.word	0xffffffff


	//   ....[63]....
        /*030c*/ 	.word	0xffffffff


	//   ....[64]....
        /*0310*/ 	.word	0xffffffff


	//   ....[65]....
        /*0314*/ 	.word	0xffffffff


	//   ....[66]....
        /*0318*/ 	.word	0xffffffff


	//   ....[67]....
        /*031c*/ 	.word	0xffffffff


	//   ....[68]....
        /*0320*/ 	.word	0xffffffff


	//   ....[69]....
        /*0324*/ 	.word	0xffffffff


	//   ....[70]....
        /*0328*/ 	.word	0xffffffff


	//   ....[71]....
        /*032c*/ 	.word	0xffffffff


	//   ....[72]....
        /*0330*/ 	.word	0xffffffff


	//   ....[73]....
        /*0334*/ 	.word	0xffffffff


	//   ....[74]....
        /*0338*/ 	.word	0xffffffff


	//   ....[75]....
        /*033c*/ 	.word	0xffffffff


	//   ....[76]....
        /*0340*/ 	.word	0xffffffff


	//   ....[77]....
        /*0344*/ 	.word	0xffffffff


	//   ....[78]....
        /*0348*/ 	.word	0xffffffff


	//   ....[79]....
        /*034c*/ 	.word	0xffffffff


	//   ....[80]....
        /*0350*/ 	.word	0xffffffff


	//   ....[81]....
        /*0354*/ 	.word	0xffffffff


	//   ....[82]....
        /*0358*/ 	.word	0xffffffff


	//   ....[83]....
        /*035c*/ 	.word	0xffffffff


	//   ....[84]....
        /*0360*/ 	.word	0xffffffff


	//   ....[85]....
        /*0364*/ 	.word	0xffffffff


	//   ....[86]....
        /*0368*/ 	.word	0xffffffff


	//   ....[87]....
        /*036c*/ 	.word	0xffffffff


	//   ....[88]....
        /*0370*/ 	.word	0xffffffff


	//   ....[89]....
        /*0374*/ 	.word	0xffffffff


	//   ....[90]....
        /*0378*/ 	.word	0xffffffff


	//   ....[91]....
        /*037c*/ 	.word	0xffffffff


	//   ....[92]....
        /*0380*/ 	.word	0xffffffff


	//   ....[93]....
        /*0384*/ 	.word	0xffffffff


	//   ....[94]....
        /*0388*/ 	.word	0xffffffff


	//   ....[95]....
        /*038c*/ 	.word	0xffffffff


	//   ....[96]....
        /*0390*/ 	.word	0xffffffff


	//   ....[97]....
        /*0394*/ 	.word	0xffffffff


	//   ....[98]....
        /*0398*/ 	.word	0xffffffff


	//   ....[99]....
        /*039c*/ 	.word	0xffffffff


	//   ....[100]....
        /*03a0*/ 	.word	0xffffffff


	//   ....[101]....
        /*03a4*/ 	.word	0xffffffff


	//   ....[102]....
        /*03a8*/ 	.word	0xffffffff


	//   ....[103]....
        /*03ac*/ 	.word	0xffffffff


	//   ....[104]....
        /*03b0*/ 	.word	0xffffffff


	//   ....[105]....
        /*03b4*/ 	.word	0xffffffff


	//   ....[106]....
        /*03b8*/ 	.word	0xffffffff


	//   ....[107]....
        /*03bc*/ 	.word	0xffffffff


	//   ....[108]....
        /*03c0*/ 	.word	0xffffffff


	//   ....[109]....
        /*03c4*/ 	.word	0xffffffff


	//   ....[110]....
        /*03c8*/ 	.word	0xffffffff


	//   ....[111]....
        /*03cc*/ 	.word	0xffffffff


	//   ....[112]....
        /*03d0*/ 	.word	0xffffffff


	//   ....[113]....
        /*03d4*/ 	.word	0xffffffff


	//   ....[114]....
        /*03d8*/ 	.word	0xffffffff


	//   ....[115]....
        /*03dc*/ 	.word	0xffffffff


	//   ....[116]....
        /*03e0*/ 	.word	0xffffffff


	//   ....[117]....
        /*03e4*/ 	.word	0xffffffff


	//   ....[118]....
        /*03e8*/ 	.word	0xffffffff


	//   ....[119]....
        /*03ec*/ 	.word	0xffffffff


	//   ....[120]....
        /*03f0*/ 	.word	0xffffffff


	//   ....[121]....
        /*03f4*/ 	.word	0xffffffff


	//   ....[122]....
        /*03f8*/ 	.word	0xffffffff


	//   ....[123]....
        /*03fc*/ 	.word	0xffffffff


	//   ....[124]....
        /*0400*/ 	.word	0xffffffff


	//   ....[125]....
        /*0404*/ 	.word	0xffffffff


	//   ....[126]....
        /*0408*/ 	.word	0xffffffff


	//   ....[127]....
        /*040c*/ 	.word	0xffffffff


	//   ....[128]....
        /*0410*/ 	.word	0xffffffff


	//   ....[129]....
        /*0414*/ 	.word	0xffffffff


	//   ....[130]....
        /*0418*/ 	.word	0xffffffff


	//   ....[131]....
        /*041c*/ 	.word	0xffffffff


	//   ....[132]....
        /*0420*/ 	.word	0xffffffff


	//   ....[133]....
        /*0424*/ 	.word	0xffffffff


	//   ....[134]....
        /*0428*/ 	.word	0xffffffff


	//   ....[135]....
        /*042c*/ 	.word	0xffffffff


	//   ....[136]....
        /*0430*/ 	.word	0xffffffff


	//   ....[137]....
        /*0434*/ 	.word	0xffffffff


	//   ....[138]....
        /*0438*/ 	.word	0xffffffff


	//   ....[139]....
        /*043c*/ 	.word	0xffffffff


	//   ....[140]....
        /*0440*/ 	.word	0xffffffff


	//   ....[141]....
        /*0444*/ 	.word	0xffffffff


	//   ....[142]....
        /*0448*/ 	.word	0xffffffff


	//   ....[143]....
        /*044c*/ 	.word	0xffffffff


	//   ....[144]....
        /*0450*/ 	.word	0xffffffff


	//   ....[145]....
        /*0454*/ 	.word	0xffffffff


	//   ....[146]....
        /*0458*/ 	.word	0xffffffff


	//   ....[147]....
        /*045c*/ 	.word	0xffffffff


	//   ....[148]....
        /*0460*/ 	.word	0xffffffff


	//   ....[149]....
        /*0464*/ 	.word	0xffffffff


	//   ....[150]....
        /*0468*/ 	.word	0xffffffff


	//   ....[151]....
        /*046c*/ 	.word	0xffffffff


	//   ....[152]....
        /*0470*/ 	.word	0xffffffff


	//   ....[153]....
        /*0474*/ 	.word	0xffffffff


	//   ....[154]....
        /*0478*/ 	.word	0xffffffff


	//   ....[155]....
        /*047c*/ 	.word	0xffffffff


	//   ....[156]....
        /*0480*/ 	.word	0xffffffff


	//   ....[157]....
        /*0484*/ 	.word	0xffffffff


	//   ....[158]....
        /*0488*/ 	.word	0xffffffff


	//   ....[159]....
        /*048c*/ 	.word	0x0500000f


	//   ....[160]....
        /*0490*/ 	.word	0x0500000f


	//   ....[161]....
        /*0494*/ 	.word	0x0500000f


	//   ....[162]....
        /*0498*/ 	.word	0x0500000f


	//   ....[163]....
        /*049c*/ 	.word	0x0500000f


	//   ....[164]....
        /*04a0*/ 	.word	0x0500000f


	//   ....[165]....
        /*04a4*/ 	.word	0x0500000f


	//   ....[166]....
        /*04a8*/ 	.word	0x0500000f


	//   ....[167]....
        /*04ac*/ 	.word	0x0500000f


	//   ....[168]....
        /*04b0*/ 	.word	0x0500000f


	//   ....[169]....
        /*04b4*/ 	.word	0x0500000f


	//   ....[170]....
        /*04b8*/ 	.word	0x0500000f


	//   ....[171]....
        /*04bc*/ 	.word	0x0500000f


	//   ....[172]....
        /*04c0*/ 	.word	0x0500000f


	//   ....[173]....
        /*04c4*/ 	.word	0x0500000f


	//   ....[174]....
        /*04c8*/ 	.word	0x0500000f


	//   ....[175]....
        /*04cc*/ 	.word	0x0500000f


	//   ....[176]....
        /*04d0*/ 	.word	0x0500000f


	//   ....[177]....
        /*04d4*/ 	.word	0x0500000f


	//   ....[178]....
        /*04d8*/ 	.word	0x0500000f


	//   ....[179]....
        /*04dc*/ 	.word	0x0500000f


	//   ....[180]....
        /*04e0*/ 	.word	0x0500000f


	//   ....[181]....
        /*04e4*/ 	.word	0x0500000f


	//   ....[182]....
        /*04e8*/ 	.word	0x0500000f


	//   ....[183]....
        /*04ec*/ 	.word	0x0500000f


	//   ....[184]....
        /*04f0*/ 	.word	0x0500000f


	//   ....[185]....
        /*04f4*/ 	.word	0x0500000f


	//   ....[186]....
        /*04f8*/ 	.word	0x0500000f


	//   ....[187]....
        /*04fc*/ 	.word	0x0500000f


	//   ....[188]....
        /*0500*/ 	.word	0x0500000f


	//   ....[189]....
        /*0504*/ 	.word	0x0500000f


	//   ....[190]....
        /*0508*/ 	.word	0x0500000f


	//   ....[191]....
        /*050c*/ 	.word	0x0500000f


	//   ....[192]....
        /*0510*/ 	.word	0x0500000f


	//   ....[193]....
        /*0514*/ 	.word	0x0500000f


	//   ....[194]....
        /*0518*/ 	.word	0x0500000f


	//   ....[195]....
        /*051c*/ 	.word	0x0500000f


	//   ....[196]....
        /*0520*/ 	.word	0x0500000f


	//   ....[197]....
        /*0524*/ 	.word	0x0500000f


	//   ....[198]....
        /*0528*/ 	.word	0x0500000f


	//   ....[199]....
        /*052c*/ 	.word	0x0500000f


	//   ....[200]....
        /*0530*/ 	.word	0x0500000f


	//   ....[201]....
        /*0534*/ 	.word	0x0500000f


	//   ....[202]....
        /*0538*/ 	.word	0x0500000f


	//   ....[203]....
        /*053c*/ 	.word	0x0500000f


	//   ....[204]....
        /*0540*/ 	.word	0x0500000f


	//   ....[205]....
        /*0544*/ 	.word	0x0500000f


	//   ....[206]....
        /*0548*/ 	.word	0x0500000f


	//   ....[207]....
        /*054c*/ 	.word	0x0500000f


	//   ....[208]....
        /*0550*/ 	.word	0x0500000f


	//   ....[209]....
        /*0554*/ 	.word	0x0500000f


	//   ....[210]....
        /*0558*/ 	.word	0x0500000f


	//   ....[211]....
        /*055c*/ 	.word	0x0500000f


	//   ....[212]....
        /*0560*/ 	.word	0x0500000f


	//   ....[213]....
        /*0564*/ 	.word	0x0500000f


	//   ....[214]....
        /*0568*/ 	.word	0x0500000f


	//   ....[215]....
        /*056c*/ 	.word	0x0500000f


	//   ....[216]....
        /*0570*/ 	.word	0x0500000f


	//   ....[217]....
        /*0574*/ 	.word	0x0500000f


	//   ....[218]....
        /*0578*/ 	.word	0x0500000f


	//   ....[219]....
        /*057c*/ 	.word	0x0500000f


	//   ....[220]....
        /*0580*/ 	.word	0x0500000f


	//   ....[221]....
        /*0584*/ 	.word	0x0500000f


	//   ....[222]....
        /*0588*/ 	.word	0x0500000f


	//   ....[223]....
        /*058c*/ 	.word	0x0500000f


	//   ....[224]....
        /*0590*/ 	.word	0x0500000f


	//   ....[225]....
        /*0594*/ 	.word	0x0500000f


	//   ....[226]....
        /*0598*/ 	.word	0x0500000f


	//   ....[227]....
        /*059c*/ 	.word	0x0500000f


	//   ....[228]....
        /*05a0*/ 	.word	0x0500000f


	//   ....[229]....
        /*05a4*/ 	.word	0x0500000f


	//   ....[230]....
        /*05a8*/ 	.word	0x0500000f


	//   ....[231]....
        /*05ac*/ 	.word	0x0500000f


	//   ....[232]....
        /*05b0*/ 	.word	0x0500000f


	//   ....[233]....
        /*05b4*/ 	.word	0x0500000f


	//   ....[234]....
        /*05b8*/ 	.word	0x0500000f


	//   ....[235]....
        /*05bc*/ 	.word	0x0500000f


	//   ....[236]....
        /*05c0*/ 	.word	0x0500000f


	//   ....[237]....
        /*05c4*/ 	.word	0x0500000f


	//   ....[238]....
        /*05c8*/ 	.word	0x0500000f


	//   ....[239]....
        /*05cc*/ 	.word	0x0500000f


	//   ....[240]....
        /*05d0*/ 	.word	0x0500000f


	//   ....[241]....
        /*05d4*/ 	.word	0x0500000f


	//   ....[242]....
        /*05d8*/ 	.word	0x0500000f


	//   ....[243]....
        /*05dc*/ 	.word	0x0500000f


	//   ....[244]....
        /*05e0*/ 	.word	0x0500000f


	//   ....[245]....
        /*05e4*/ 	.word	0x0500000f


	//   ....[246]....
        /*05e8*/ 	.word	0x0500000f


	//   ....[247]....
        /*05ec*/ 	.word	0x0500000f


	//   ....[248]....
        /*05f0*/ 	.word	0x0500000f


	//   ....[249]....
        /*05f4*/ 	.word	0x0500000f


	//   ....[250]....
        /*05f8*/ 	.word	0x0500000f


	//   ....[251]....
        /*05fc*/ 	.word	0x0500000f


	//   ....[252]....
        /*0600*/ 	.word	0x0500000f


	//   ....[253]....
        /*0604*/ 	.word	0x0500000f


	//   ....[254]....
        /*0608*/ 	.word	0x0500000f


	//   ....[255]....
        /*060c*/ 	.word	0x0500000f


	//   ....[0]....
        /*0610*/ 	.word	0x0500000f


	//   ....[1]....
        /*0614*/ 	.word	0x0500000f


	//   ....[2]....
        /*0618*/ 	.word	0x0500000f


	//----- nvinfo : EIATTR_COOP_GROUP_INSTR_OFFSETS
	.align		4
.L_1226:
        /*061c*/ 	.byte	0x04, 0x28
        /*061e*/ 	.short	(.L_1228 - .L_1227)


	//   ....[0]....
.L_1227:
        /*0620*/ 	.word	0x00000080


	//   ....[1]....
        /*0624*/ 	.word	0x00000090


	//   ....[2]....
        /*0628*/ 	.word	0x000002f0


	//   ....[3]....
        /*062c*/ 	.word	0x00000450


	//   ....[4]....
        /*0630*/ 	.word	0x00000570


	//   ....[5]....
        /*0634*/ 	.word	0x000006d0


	//   ....[6]....
        /*0638*/ 	.word	0x00001b40


	//   ....[7]....
        /*063c*/ 	.word	0x000039d0


	//   ....[8]....
        /*0640*/ 	.word	0x00003a10


	//   ....[9]....
        /*0644*/ 	.word	0x00003a30


	//   ....[10]....
        /*0648*/ 	.word	0x00003a50


	//   ....[11]....
        /*064c*/ 	.word	0x00005740


	//   ....[12]....
        /*0650*/ 	.word	0x000057a0


	//   ....[13]....
        /*0654*/ 	.word	0x00006210


	//   ....[14]....
        /*0658*/ 	.word	0x00006270


	//   ....[15]....
        /*065c*/ 	.word	0x000071d0


	//   ....[16]....
        /*0660*/ 	.word	0x000071e0


	//   ....[17]....
        /*0664*/ 	.word	0x00007210


	//   ....[18]....
        /*0668*/ 	.word	0x00007230


	//   ....[19]....
        /*066c*/ 	.word	0x00008d30


	//   ....[20]....
        /*0670*/ 	.word	0x00008d40


	//   ....[21]....
        /*0674*/ 	.word	0x00008d50


	//   ....[22]....
        /*0678*/ 	.word	0x00008d70


	//   ....[23]....
        /*067c*/ 	.word	0x00009830


	//   ....[24]....
        /*0680*/ 	.word	0x00009860


	//   ....[25]....
        /*0684*/ 	.word	0x00009a00


	//   ....[26]....
        /*0688*/ 	.word	0x00009a20


	//   ....[27]....
        /*068c*/ 	.word	0x00009b60


	//   ....[28]....
        /*0690*/ 	.word	0x00009b80


	//   ....[29]....
        /*0694*/ 	.word	0x00009cd0


	//   ....[30]....
        /*0698*/ 	.word	0x00009cf0


	//   ....[31]....
        /*069c*/ 	.word	0x0000a250


	//   ....[32]....
        /*06a0*/ 	.word	0x0000a290


	//   ....[33]....
        /*06a4*/ 	.word	0x0000ac40


	//   ....[34]....
        /*06a8*/ 	.word	0x0000ac50


	//   ....[35]....
        /*06ac*/ 	.word	0x0000be40


	//   ....[36]....
        /*06b0*/ 	.word	0x0000be70


	//   ....[37]....
        /*06b4*/ 	.word	0x0000bfe0


	//   ....[38]....
        /*06b8*/ 	.word	0x0000c000


	//   ....[39]....
        /*06bc*/ 	.word	0x0000c140


	//   ....[40]....
        /*06c0*/ 	.word	0x0000c160


	//   ....[41]....
        /*06c4*/ 	.word	0x0000c2b0


	//   ....[42]....
        /*06c8*/ 	.word	0x0000c2d0


	//   ....[43]....
        /*06cc*/ 	.word	0x0000c4b0


	//   ....[44]....
        /*06d0*/ 	.word	0x0000c6a0


	//   ....[45]....
        /*06d4*/ 	.word	0x0000c6d0


	//   ....[46]....
        /*06d8*/ 	.word	0x0000c700


	//   ....[47]....
        /*06dc*/ 	.word	0x0000c730


	//   ....[48]....
        /*06e0*/ 	.word	0x0000c760


	//   ....[49]....
        /*06e4*/ 	.word	0x0000c790


	//   ....[50]....
        /*06e8*/ 	.word	0x0000c900


	//   ....[51]....
        /*06ec*/ 	.word	0x0000c930


	//   ....[52]....
        /*06f0*/ 	.word	0x0000c960


	//   ....[53]....
        /*06f4*/ 	.word	0x0000c990


	//   ....[54]....
        /*06f8*/ 	.word	0x0000c9c0


	//   ....[55]....
        /*06fc*/ 	.word	0x0000c9f0


	//   ....[56]....
        /*0700*/ 	.word	0x0000ca80


	//   ....[57]....
        /*0704*/ 	.word	0x0000cab0


	//   ....[58]....
        /*0708*/ 	.word	0x0000cac0


	//   ....[59]....
        /*070c*/ 	.word	0x0000cb50


	//   ....[60]....
        /*0710*/ 	.word	0x0000e4d0


	//   ....[61]....
        /*0714*/ 	.word	0x0000e4f0


	//   ....[62]....
        /*0718*/ 	.word	0x0000e580


	//   ....[63]....
        /*071c*/ 	.word	0x0000e5a0


	//   ....[64]....
        /*0720*/ 	.word	0x0000e620


	//   ....[65]....
        /*0724*/ 	.word	0x0000e640


	//   ....[66]....
        /*0728*/ 	.word	0x0000e6c0


	//   ....[67]....
        /*072c*/ 	.word	0x0000e6e0


	//   ....[68]....
        /*0730*/ 	.word	0x0000e760


	//   ....[69]....
        /*0734*/ 	.word	0x0000e780


	//   ....[70]....
        /*0738*/ 	.word	0x0000e790


	//   ....[71]....
        /*073c*/ 	.word	0x0000e7a0


	//   ....[72]....
        /*0740*/ 	.word	0x0000ef10


	//   ....[73]....
        /*0744*/ 	.word	0x0000ef30


	//   ....[74]....
        /*0748*/ 	.word	0x0000ef50


	//   ....[75]....
        /*074c*/ 	.word	0x0000ef60


	//   ....[76]....
        /*0750*/ 	.word	0x0000ef90


	//   ....[77]....
        /*0754*/ 	.word	0x0000efb0


	//   ....[78]....
        /*0758*/ 	.word	0x0000f020


	//   ....[79]....
        /*075c*/ 	.word	0x0000f0a0


	//   ....[80]....
        /*0760*/ 	.word	0x0000f0c0


	//   ....[81]....
        /*0764*/ 	.word	0x0000f0e0


	//   ....[82]....
        /*0768*/ 	.word	0x0000f1a0


	//   ....[83]....
        /*076c*/ 	.word	0x0000f1f0


	//   ....[84]....
        /*0770*/ 	.word	0x0000f210


	//   ....[85]....
        /*0774*/ 	.word	0x0000f280


	//   ....[86]....
        /*0778*/ 	.word	0x0000f360


	//   ....[87]....
        /*077c*/ 	.word	0x0000f390


	//   ....[88]....
        /*0780*/ 	.word	0x0000fa10


	//   ....[89]....
        /*0784*/ 	.word	0x0000fa40


	//   ....[90]....
        /*0788*/ 	.word	0x0000fa60


	//   ....[91]....
        /*078c*/ 	.word	0x0000fa90


	//   ....[92]....
        /*0790*/ 	.word	0x0000fb00


	//   ....[93]....
        /*0794*/ 	.word	0x0000fb30


	//   ....[94]....
        /*0798*/ 	.word	0x0000fc40


	//   ....[95]....
        /*079c*/ 	.word	0x0000fc60


	//   ....[96]....
        /*07a0*/ 	.word	0x0000fcf0


	//   ....[97]....
        /*07a4*/ 	.word	0x0000fd10


	//   ....[98]....
        /*07a8*/ 	.word	0x0000fd80


	//   ....[99]....
        /*07ac*/ 	.word	0x0000fda0


	//   ....[100]....
        /*07b0*/ 	.word	0x0000fe00


	//   ....[101]....
        /*07b4*/ 	.word	0x0000fe30


	//   ....[102]....
        /*07b8*/ 	.word	0x0000feb0


	//   ....[103]....
        /*07bc*/ 	.word	0x0000ff10


	//   ....[104]....
        /*07c0*/ 	.word	0x00010440


	//   ....[105]....
        /*07c4*/ 	.word	0x00010460


	//   ....[106]....
        /*07c8*/ 	.word	0x000104b0


	//   ....[107]....
        /*07cc*/ 	.word	0x00010570


	//   ....[108]....
        /*07d0*/ 	.word	0x00010580


	//   ....[109]....
        /*07d4*/ 	.word	0x000105b0


	//   ....[110]....
        /*07d8*/ 	.word	0x00010640


	//   ....[111]....
        /*07dc*/ 	.word	0x000106f0


	//   ....[112]....
        /*07e0*/ 	.word	0x00010700


	//   ....[113]....
        /*07e4*/ 	.word	0x00010730


	//   ....[114]....
        /*07e8*/ 	.word	0x00010740


	//   ....[115]....
        /*07ec*/ 	.word	0x000107d0


	//   ....[116]....
        /*07f0*/ 	.word	0x00010ed0


	//   ....[117]....
        /*07f4*/ 	.word	0x00010ef0


	//   ....[118]....
        /*07f8*/ 	.word	0x00010f00


	//   ....[119]....
        /*07fc*/ 	.word	0x00010f40


	//   ....[120]....
        /*0800*/ 	.word	0x00010f50


	//   ....[121]....
        /*0804*/ 	.word	0x00010f90


	//   ....[122]....
        /*0808*/ 	.word	0x00010fa0


	//   ....[123]....
        /*080c*/ 	.word	0x00010fe0


	//   ....[124]....
        /*0810*/ 	.word	0x00010ff0


	//   ....[125]....
        /*0814*/ 	.word	0x00011030


	//   ....[126]....
        /*0818*/ 	.word	0x00011040


	//   ....[127]....
        /*081c*/ 	.word	0x00011050


	//   ....[128]....
        /*0820*/ 	.word	0x00011390


	//   ....[129]....
        /*0824*/ 	.word	0x000113b0


	//   ....[130]....
        /*0828*/ 	.word	0x000113c0


	//   ....[131]....
        /*082c*/ 	.word	0x000113d0


	//   ....[132]....
        /*0830*/ 	.word	0x000113e0


	//   ....[133]....
        /*0834*/ 	.word	0x00011400


	//   ....[134]....
        /*0838*/ 	.word	0x00011470


	//   ....[135]....
        /*083c*/ 	.word	0x000114a0


	//   ....[136]....
        /*0840*/ 	.word	0x000114b0


	//   ....[137]....
        /*0844*/ 	.word	0x00011520


	//   ....[138]....
        /*0848*/ 	.word	0x00011530


	//   ....[139]....
        /*084c*/ 	.word	0x00011630


	//   ....[140]....
        /*0850*/ 	.word	0x00011b10


	//   ....[141]....
        /*0854*/ 	.word	0x00011b40


	//   ....[142]....
        /*0858*/ 	.word	0x00011ba0


	//   ....[143]....
        /*085c*/ 	.word	0x00011bd0


	//   ....[144]....
        /*0860*/ 	.word	0x00011c00


	//   ....[145]....
        /*0864*/ 	.word	0x00011c30


	//   ....[146]....
        /*0868*/ 	.word	0x00011c60


	//   ....[147]....
        /*086c*/ 	.word	0x00011c90


	//   ....[148]....
        /*0870*/ 	.word	0x00011e30


	//   ....[149]....
        /*0874*/ 	.word	0x00011e60


	//   ....[150]....
        /*0878*/ 	.word	0x00011e90


	//   ....[151]....
        /*087c*/ 	.word	0x00011ec0


	//   ....[152]....
        /*0880*/ 	.word	0x00011ef0


	//   ....[153]....
        /*0884*/ 	.word	0x00011f20


	//   ....[154]....
        /*0888*/ 	.word	0x00011fe0


	//   ....[155]....
        /*088c*/ 	.word	0x00012000


	//   ....[156]....
        /*0890*/ 	.word	0x00012010


	//   ....[157]....
        /*0894*/ 	.word	0x00012070


	//   ....[158]....
        /*0898*/ 	.word	0x00012690


	//   ....[159]....
        /*089c*/ 	.word	0x00012be0


	//   ....[160]....
        /*08a0*/ 	.word	0x00012cd0


	//   ....[161]....
        /*08a4*/ 	.word	0x00012d70


	//   ....[162]....
        /*08a8*/ 	.word	0x00012dd0


	//   ....[163]....
        /*08ac*/ 	.word	0x00012ec0


	//   ....[164]....
        /*08b0*/ 	.word	0x00012f30


	//   ....[165]....
        /*08b4*/ 	.word	0x00013020


	//   ....[166]....
        /*08b8*/ 	.word	0x00013090


	//   ....[167]....
        /*08bc*/ 	.word	0x00013180


	//   ....[168]....
        /*08c0*/ 	.word	0x000131f0


	//   ....[169]....
        /*08c4*/ 	.word	0x000132e0


	//   ....[170]....
        /*08c8*/ 	.word	0x00013350


	//   ....[171]....
        /*08cc*/ 	.word	0x000133f0


	//   ....[172]....
        /*08d0*/ 	.word	0x000134f0


	//   ....[173]....
        /*08d4*/ 	.word	0x00013540


	//   ....[174]....
        /*08d8*/ 	.word	0x000135a0


	//   ....[175]....
        /*08dc*/ 	.word	0x000136c0


	//   ....[176]....
        /*08e0*/ 	.word	0x00013740


	//   ....[177]....
        /*08e4*/ 	.word	0x00013830


	//   ....[178]....
        /*08e8*/ 	.word	0x00013900


	//   ....[179]....
        /*08ec*/ 	.word	0x000139b0


	//   ....[180]....
        /*08f0*/ 	.word	0x00013ab0


	//   ....[181]....
        /*08f4*/ 	.word	0x00013b20


	//   ....[182]....
        /*08f8*/ 	.word	0x00013c30


	//   ....[183]....
        /*08fc*/ 	.word	0x00013ca0


	//   ....[184]....
        /*0900*/ 	.word	0x00013d20


	//   ....[185]....
        /*0904*/ 	.word	0x00013df0


	//   ....[186]....
        /*0908*/ 	.word	0x00013e80


	//   ....[187]....
        /*090c*/ 	.word	0x00013f50


	//   ....[188]....
        /*0910*/ 	.word	0x00013ff0


	//   ....[189]....
        /*0914*/ 	.word	0x00014090


	//   ....[190]....
        /*0918*/ 	.word	0x000140f0


	//   ....[191]....
        /*091c*/ 	.word	0x000141e0


	//   ....[192]....
        /*0920*/ 	.word	0x000142f0


	//   ....[193]....
        /*0924*/ 	.word	0x00014340


	//   ....[194]....
        /*0928*/ 	.word	0x000143a0


	//   ....[195]....
        /*092c*/ 	.word	0x000144a0


	//   ....[196]....
        /*0930*/ 	.word	0x000145b0


	//   ....[197]....
        /*0934*/ 	.word	0x00014600


	//   ....[198]....
        /*0938*/ 	.word	0x00014660


	//   ....[199]....
        /*093c*/ 	.word	0x00014760


	//   ....[200]....
        /*0940*/ 	.word	0x00014870


	//   ....[201]....
        /*0944*/ 	.word	0x000148c0


	//   ....[202]....
        /*0948*/ 	.word	0x00014920


	//   ....[203]....
        /*094c*/ 	.word	0x00014a10


	//   ....[204]....
        /*0950*/ 	.word	0x00014b40


	//   ....[205]....
        /*0954*/ 	.word	0x00014c20


	//   ....[206]....
        /*0958*/ 	.word	0x00014cb0


	//   ....[207]....
        /*095c*/ 	.word	0x00014dc0


	//   ....[208]....
        /*0960*/ 	.word	0x00014e20


	//   ....[209]....
        /*0964*/ 	.word	0x00014f30


	//   ....[210]....
        /*0968*/ 	.word	0x00014f90


	//   ....[211]....
        /*096c*/ 	.word	0x000150a0


	//   ....[212]....
        /*0970*/ 	.word	0x00015100


	//   ....[213]....
        /*0974*/ 	.word	0x00015210


	//   ....[214]....
        /*0978*/ 	.word	0x00015270


	//   ....[215]....
        /*097c*/ 	.word	0x00015330


	//   ....[216]....
        /*0980*/ 	.word	0x00015490


	//   ....[217]....
        /*0984*/ 	.word	0x00015530


	//   ....[218]....
        /*0988*/ 	.word	0x00015590


	//   ....[219]....
        /*098c*/ 	.word	0x00015640


	//   ....[220]....
        /*0990*/ 	.word	0x000156a0


	//   ....[221]....
        /*0994*/ 	.word	0x00015750


	//   ....[222]....
        /*0998*/ 	.word	0x000157b0


	//   ....[223]....
        /*099c*/ 	.word	0x00015860


	//   ....[224]....
        /*09a0*/ 	.word	0x000158c0


	//   ....[225]....
        /*09a4*/ 	.word	0x00015970


	//   ....[226]....
        /*09a8*/ 	.word	0x000159d0


	//   ....[227]....
        /*09ac*/ 	.word	0x00015a80


	//   ....[228]....
        /*09b0*/ 	.word	0x00015b60


	//   ....[229]....
        /*09b4*/ 	.word	0x00015c00


	//   ....[230]....
        /*09b8*/ 	.word	0x00015c60


	//   ....[231]....
        /*09bc*/ 	.word	0x00015d30


	//   ....[232]....
        /*09c0*/ 	.word	0x00015d90


	//   ....[233]....
        /*09c4*/ 	.word	0x00015e60


	//   ....[234]....
        /*09c8*/ 	.word	0x00015ec0


	//   ....[235]....
        /*09cc*/ 	.word	0x00015fa0


	//   ....[236]....
        /*09d0*/ 	.word	0x00016000


	//   ....[237]....
        /*09d4*/ 	.word	0x000160d0


	//   ....[238]....
        /*09d8*/ 	.word	0x00016130


	//   ....[239]....
        /*09dc*/ 	.word	0x00016200


	//   ....[240]....
        /*09e0*/ 	.word	0x00016290


	//   ....[241]....
        /*09e4*/ 	.word	0x00016330


	//   ....[242]....
        /*09e8*/ 	.word	0x000164b0


	//   ....[243]....
        /*09ec*/ 	.word	0x00016520


	//   ....[244]....
        /*09f0*/ 	.word	0x00016590


	//   ....[245]....
        /*09f4*/ 	.word	0x00016600


	//   ....[246]....
        /*09f8*/ 	.word	0x00016670


	//   ....[247]....
        /*09fc*/ 	.word	0x000166f0


	//   ....[248]....
        /*0a00*/ 	.word	0x00016770


	//   ....[249]....
        /*0a04*/ 	.word	0x00016800


	//   ....[250]....
        /*0a08*/ 	.word	0x00016870


	//   ....[251]....
        /*0a0c*/ 	.word	0x000168e0


	//   ....[252]....
        /*0a10*/ 	.word	0x00016950


	//   ....[253]....
        /*0a14*/ 	.word	0x000169d0


	//   ....[254]....
        /*0a18*/ 	.word	0x00016a40


	//   ....[255]....
        /*0a1c*/ 	.word	0x00016ae0


	//   ....[0]....
        /*0a20*/ 	.word	0x00016b30


	//   ....[1]....
        /*0a24*/ 	.word	0x00016bc0


	//   ....[2]....
        /*0a28*/ 	.word	0x00016cf0


	//----- nvinfo : EIATTR_REG_RECONFIG
	.align		4
.L_1228:
        /*0a2c*/ 	.byte	0x01, 0x54
	.zero		2


	//----- nvinfo : EIATTR_SYSCALL_OFFSETS
	.align		4
        /*0a30*/ 	.byte	0x04, 0x46
        /*0a32*/ 	.short	(.L_1230 - .L_1229)


	//   ....[0]....
.L_1229:
        /*0a34*/ 	.word	0x00001cc0


	//   ....[1]....
        /*0a38*/ 	.word	0x0000db20


	//   ....[2]....
        /*0a3c*/ 	.word	0x0000dc70


	//   ....[3]....
        /*0a40*/ 	.word	0x0000dd60


	//   ....[4]....
        /*0a44*/ 	.word	0x0000eb20


	//   ....[5]....
        /*0a48*/ 	.word	0x0000f670


	//----- nvinfo : EIATTR_MBARRIER_INSTR_OFFSETS
	.align		4
.L_1230:
        /*0a4c*/ 	.byte	0x04, 0x39
        /*0a4e*/ 	.short	(.L_1232 - .L_1231)


	//   ....[0]....
.L_1231:
        /*0a50*/ 	.word	0x00000190
        /*0a54*/ 	.word	0x000000ff
        /*0a58*/ 	.word	0x00032400
        /*0a5c*/ 	.short	0x0100
        /*0a5e*/ 	.byte	0x08
	.zero		1


	//   ....[1]....
        /*0a60*/ 	.word	0x000001a0
        /*0a64*/ 	.word	0x000000ff
        /*0a68*/ 	.word	0x00032410
        /*0a6c*/ 	.short	0x0100
        /*0a6e*/ 	.byte	0x08
	.zero		1


	//   ....[2]....
        /*0a70*/ 	.word	0x000001b0
        /*0a74*/ 	.word	0x000000ff
        /*0a78*/ 	.word	0x00032420
        /*0a7c*/ 	.short	0x0100
        /*0a7e*/ 	.byte	0x08
	.zero		1


	//   ....[3]....
        /*0a80*/ 	.word	0x000002a0
        /*0a84*/ 	.word	0x000000ff
        /*0a88*/ 	.word	0x00032430
        /*0a8c*/ 	.short	0x0100
        /*0a8e*/ 	.byte	0x08
	.zero		1


	//   ....[4]....
        /*0a90*/ 	.word	0x000002b0
        /*0a94*/ 	.word	0x000000ff
        /*0a98*/ 	.word	0x00032440
        /*0a9c*/ 	.short	0x0100
        /*0a9e*/ 	.byte	0x08
	.zero		1


	//   ....[5]....
        /*0aa0*/ 	.word	0x000002c0
        /*0aa4*/ 	.word	0x000000ff
        /*0aa8*/ 	.word	0x00032438
        /*0aac*/ 	.short	0x0100
        /*0aae*/ 	.byte	0x08
	.zero		1


	//   ....[6]....
        /*0ab0*/ 	.word	0x000002d0
        /*0ab4*/ 	.word	0x000000ff
        /*0ab8*/ 	.word	0x00032448
        /*0abc*/ 	.short	0x0100
        /*0abe*/ 	.byte	0x08
	.zero		1


	//   ....[7]....
        /*0ac0*/ 	.word	0x00000400
        /*0ac4*/ 	.word	0x000000ff
        /*0ac8*/ 	.word	0x00032450
        /*0acc*/ 	.short	0x0100
        /*0ace*/ 	.byte	0x08
	.zero		1


	//   ....[8]....
        /*0ad0*/ 	.word	0x00000410
        /*0ad4*/ 	.word	0x000000ff
        /*0ad8*/ 	.word	0x00032460
        /*0adc*/ 	.short	0x0100
        /*0ade*/ 	.byte	0x08
	.zero		1


	//   ....[9]....
        /*0ae0*/ 	.word	0x00000420
        /*0ae4*/ 	.word	0x000000ff
        /*0ae8*/ 	.word	0x00032458
        /*0aec*/ 	.short	0x0100
        /*0aee*/ 	.byte	0x08
	.zero		1


	//   ....[10]....
        /*0af0*/ 	.word	0x00000430
        /*0af4*/ 	.word	0x000000ff
        /*0af8*/ 	.word	0x00032468
        /*0afc*/ 	.short	0x0100
        /*0afe*/ 	.byte	0x08
	.zero		1


	//   ....[11]....
        /*0b00*/ 	.word	0x00000520
        /*0b04*/ 	.word	0x000000ff
        /*0b08*/ 	.word	0x00032470
        /*0b0c*/ 	.short	0x0100
        /*0b0e*/ 	.byte	0x06
	.zero		1


	//   ....[12]....
        /*0b10*/ 	.word	0x00000530
        /*0b14*/ 	.word	0x000000ff
        /*0b18*/ 	.word	0x00032480
        /*0b1c*/ 	.short	0x0100
        /*0b1e*/ 	.byte	0x06
	.zero		1


	//   ....[13]....
        /*0b20*/ 	.word	0x00000540
        /*0b24*/ 	.word	0x000000ff
        /*0b28*/ 	.word	0x00032478
        /*0b2c*/ 	.short	0x0100
        /*0b2e*/ 	.byte	0x06
	.zero		1


	//   ....[14]....
        /*0b30*/ 	.word	0x00000550
        /*0b34*/ 	.word	0x000000ff
        /*0b38*/ 	.word	0x00032488
        /*0b3c*/ 	.short	0x0100
        /*0b3e*/ 	.byte	0x06
	.zero		1


	//   ....[15]....
        /*0b40*/ 	.word	0x00000680
        /*0b44*/ 	.word	0x000000ff
        /*0b48*/ 	.word	0x00032490
        /*0b4c*/ 	.short	0x0100
        /*0b4e*/ 	.byte	0x08
	.zero		1


	//   ....[16]....
        /*0b50*/ 	.word	0x00000690
        /*0b54*/ 	.word	0x000000ff
        /*0b58*/ 	.word	0x000324a0
        /*0b5c*/ 	.short	0x0100
        /*0b5e*/ 	.byte	0x08
	.zero		1


	//   ....[17]....
        /*0b60*/ 	.word	0x000006a0
        /*0b64*/ 	.word	0x000000ff
        /*0b68*/ 	.word	0x00032498
        /*0b6c*/ 	.short	0x0100
        /*0b6e*/ 	.byte	0x08
	.zero		1


	//   ....[18]....
        /*0b70*/ 	.word	0x000006b0
        /*0b74*/ 	.word	0x000000ff
        /*0b78*/ 	.word	0x000324a8
        /*0b7c*/ 	.short	0x0100
        /*0b7e*/ 	.byte	0x08
	.zero		1


	//   ....[19]....
        /*0b80*/ 	.word	0x000007f0
        /*0b84*/ 	.word	0x000000ff
        /*0b88*/ 	.word	0x000324b0
        /*0b8c*/ 	.short	0x0100
        /*0b8e*/ 	.byte	0x08
	.zero		1


	//   ....[20]....
        /*0b90*/ 	.word	0x00000800
        /*0b94*/ 	.word	0x000000ff
        /*0b98*/ 	.word	0x000324c0
        /*0b9c*/ 	.short	0x0100
        /*0b9e*/ 	.byte	0x08
	.zero		1


	//   ....[21]....
        /*0ba0*/ 	.word	0x00000810
        /*0ba4*/ 	.word	0x000000ff
        /*0ba8*/ 	.word	0x000324b8
        /*0bac*/ 	.short	0x0100
        /*0bae*/ 	.byte	0x08
	.zero		1


	//   ....[22]....
        /*0bb0*/ 	.word	0x00000820
        /*0bb4*/ 	.word	0x000000ff
        /*0bb8*/ 	.word	0x000324c8
        /*0bbc*/ 	.short	0x0100
        /*0bbe*/ 	.byte	0x08
	.zero		1


	//   ....[23]....
        /*0bc0*/ 	.word	0x00001da0
        /*0bc4*/ 	.word	0x00000003
        /*0bc8*/ 	.word	0x00032400
        /*0bcc*/ 	.short	0x010a
        /*0bce*/ 	.byte	0x3f
	.zero		1


	//   ....[24]....
        /*0bd0*/ 	.word	0x00001e80
        /*0bd4*/ 	.word	0x000000ff
        /*0bd8*/ 	.word	0x00032430
        /*0bdc*/ 	.short	0x010a
        /*0bde*/ 	.byte	0x06
	.zero		1


	//   ....[25]....
        /*0be0*/ 	.word	0x00001ec0
        /*0be4*/ 	.word	0x000000ff
        /*0be8*/ 	.word	0x00032430
        /*0bec*/ 	.short	0x010a
        /*0bee*/ 	.byte	0x06
	.zero		1


	//   ....[26]....
        /*0bf0*/ 	.word	0x000021f0
        /*0bf4*/ 	.word	0x00000003
        /*0bf8*/ 	.word	0x00032410
        /*0bfc*/ 	.short	0x010a
        /*0bfe*/ 	.byte	0x3f
	.zero		1


	//   ....[27]....
        /*0c00*/ 	.word	0x00002230
        /*0c04*/ 	.word	0x000000ff
        /*0c08*/ 	.word	0x00032450
        /*0c0c*/ 	.short	0x010a
        /*0c0e*/ 	.byte	0x06
	.zero		1


	//   ....[28]....
        /*0c10*/ 	.word	0x00002270
        /*0c14*/ 	.word	0x000000ff
        /*0c18*/ 	.word	0x00032450
        /*0c1c*/ 	.short	0x010a
        /*0c1e*/ 	.byte	0x06
	.zero		1


	//   ....[29]....
        /*0c20*/ 	.word	0x00003210
        /*0c24*/ 	.word	0x000000ff
        /*0c28*/ 	.word	0x00000000
        /*0c2c*/ 	.short	0x0101
        /*0c2e*/ 	.byte	0x04
	.zero		1


	//   ....[30]....
        /*0c30*/ 	.word	0x00004780
        /*0c34*/ 	.word	0x000000ff
        /*0c38*/ 	.word	0x00000000
        /*0c3c*/ 	.short	0x0101
        /*0c3e*/ 	.byte	0x06
	.zero		1


	//   ....[31]....
        /*0c40*/ 	.word	0x000048d0
        /*0c44*/ 	.word	0x000000ff
        /*0c48*/ 	.word	0x00032430
        /*0c4c*/ 	.short	0x010a
        /*0c4e*/ 	.byte	0x05
	.zero		1


	//   ....[32]....
        /*0c50*/ 	.word	0x00004910
        /*0c54*/ 	.word	0x000000ff
        /*0c58*/ 	.word	0x00032430
        /*0c5c*/ 	.short	0x010a
        /*0c5e*/ 	.byte	0x05
	.zero		1


	//   ....[33]....
        /*0c60*/ 	.word	0x00004b20
        /*0c64*/ 	.word	0x000000ff
        /*0c68*/ 	.word	0x00032450
        /*0c6c*/ 	.short	0x010a
        /*0c6e*/ 	.byte	0x05
	.zero		1


	//   ....[34]....
        /*0c70*/ 	.word	0x00004b60
        /*0c74*/ 	.word	0x000000ff
        /*0c78*/ 	.word	0x00032450
        /*0c7c*/ 	.short	0x010a
        /*0c7e*/ 	.byte	0x05
	.zero		1


	//   ....[35]....
        /*0c80*/ 	.word	0x00005da0
        /*0c84*/ 	.word	0x000000ff
        /*0c88*/ 	.word	0x00000000
        /*0c8c*/ 	.short	0x0101
        /*0c8e*/ 	.byte	0x0b
	.zero		1


	//   ....[36]....
        /*0c90*/ 	.word	0x00007140
        /*0c94*/ 	.word	0x000000ff
        /*0c98*/ 	.word	0x00000000
        /*0c9c*/ 	.short	0x0101
        /*0c9e*/ 	.byte	0x05
	.zero		1


	//   ....[37]....
        /*0ca0*/ 	.word	0x00009840
        /*0ca4*/ 	.word	0x000000ff
        /*0ca8*/ 	.word	0x00000000
        /*0cac*/ 	.short	0x0101
        /*0cae*/ 	.byte	0x06
	.zero		1


	//   ....[38]....
        /*0cb0*/ 	.word	0x00009f80
        /*0cb4*/ 	.word	0x000000ff
        /*0cb8*/ 	.word	0x00000000
        /*0cbc*/ 	.short	0x0101
        /*0cbe*/ 	.byte	0x09
	.zero		1


	//   ....[39]....
        /*0cc0*/ 	.word	0x0000e270
        /*0cc4*/ 	.word	0x00000019
        /*0cc8*/ 	.word	0x00032440
        /*0ccc*/ 	.short	0x010a
        /*0cce*/ 	.byte	0x3f
	.zero		1


	//   ....[40]....
        /*0cd0*/ 	.word	0x0000e8a0
        /*0cd4*/ 	.word	0x00000019
        /*0cd8*/ 	.word	0x00032430
        /*0cdc*/ 	.short	0x0107
        /*0cde*/ 	.byte	0x3f
	.zero		1


	//   ....[41]....
        /*0ce0*/ 	.word	0x0000e970
        /*0ce4*/ 	.word	0x00000019
        /*0ce8*/ 	.word	0x00032430
        /*0cec*/ 	.short	0x0101
        /*0cee*/ 	.byte	0x3f
	.zero		1


	//   ....[42]....
        /*0cf0*/ 	.word	0x0000f4b0
        /*0cf4*/ 	.word	0x00000016
        /*0cf8*/ 	.word	0x00032400
        /*0cfc*/ 	.short	0x0107
        /*0cfe*/ 	.byte	0x3f
	.zero		1


	//   ....[43]....
        /*0d00*/ 	.word	0x0000f540
        /*0d04*/ 	.word	0x00000016
        /*0d08*/ 	.word	0x00032400
        /*0d0c*/ 	.short	0x0101
        /*0d0e*/ 	.byte	0x3f
	.zero		1


	//   ....[44]....
        /*0d10*/ 	.word	0x00010050
        /*0d14*/ 	.word	0x00000016
        /*0d18*/ 	.word	0x00032410
        /*0d1c*/ 	.short	0x0107
        /*0d1e*/ 	.byte	0x3f
	.zero		1


	//   ....[45]....
        /*0d20*/ 	.word	0x00010150
        /*0d24*/ 	.word	0x00000016
        /*0d28*/ 	.word	0x00032410
        /*0d2c*/ 	.short	0x0101
        /*0d2e*/ 	.byte	0x3f
	.zero		1


	//   ....[46]....
        /*0d30*/ 	.word	0x00010170
        /*0d34*/ 	.word	0x00000016
        /*0d38*/ 	.word	0x00032420
        /*0d3c*/ 	.short	0x010a
        /*0d3e*/ 	.byte	0x3f
	.zero		1


	//   ....[47]....
        /*0d40*/ 	.word	0x000101f0
        /*0d44*/ 	.word	0x00000019
        /*0d48*/ 	.word	0x00032460
        /*0d4c*/ 	.short	0x010a
        /*0d4e*/ 	.byte	0x3f
	.zero		1


	//   ....[48]....
        /*0d50*/ 	.word	0x00010950
        /*0d54*/ 	.word	0x00000019
        /*0d58*/ 	.word	0x00032450
        /*0d5c*/ 	.short	0x0107
        /*0d5e*/ 	.byte	0x3f
	.zero		1


	//   ....[49]....
        /*0d60*/ 	.word	0x00010a10
        /*0d64*/ 	.word	0x00000019
        /*0d68*/ 	.word	0x00032450
        /*0d6c*/ 	.short	0x0101
        /*0d6e*/ 	.byte	0x3f
	.zero		1


	//   ....[50]....
        /*0d70*/ 	.word	0x00010d50
        /*0d74*/ 	.word	0x0000000a
        /*0d78*/ 	.word	0x00032440
        /*0d7c*/ 	.short	0x010a
        /*0d7e*/ 	.byte	0x3f
	.zero		1


	//   ....[51]....
        /*0d80*/ 	.word	0x00011100
        /*0d84*/ 	.word	0x0000000a
        /*0d88*/ 	.word	0x00032430
        /*0d8c*/ 	.short	0x0107
        /*0d8e*/ 	.byte	0x3f
	.zero		1


	//   ....[52]....
        /*0d90*/ 	.word	0x000111b0
        /*0d94*/ 	.word	0x0000000a
        /*0d98*/ 	.word	0x00032430
        /*0d9c*/ 	.short	0x0101
        /*0d9e*/ 	.byte	0x3f
	.zero		1


	//   ....[53]....
        /*0da0*/ 	.word	0x000111e0
        /*0da4*/ 	.word	0x0000000a
        /*0da8*/ 	.word	0x00032460
        /*0dac*/ 	.short	0x010a
        /*0dae*/ 	.byte	0x3f
	.zero		1


	//   ....[54]....
        /*0db0*/ 	.word	0x000116e0
        /*0db4*/ 	.word	0x0000000a
        /*0db8*/ 	.word	0x00032450
        /*0dbc*/ 	.short	0x0107
        /*0dbe*/ 	.byte	0x3f
	.zero		1


	//   ....[55]....
        /*0dc0*/ 	.word	0x00011790
        /*0dc4*/ 	.word	0x0000000a
        /*0dc8*/ 	.word	0x00032450
        /*0dcc*/ 	.short	0x0101
        /*0dce*/ 	.byte	0x3f
	.zero		1


	//   ....[56]....
        /*0dd0*/ 	.word	0x00012610
        /*0dd4*/ 	.word	0x00000005
        /*0dd8*/ 	.word	0x00032420
        /*0ddc*/ 	.short	0x010a
        /*0dde*/ 	.byte	0x3f
	.zero		1


	//   ....[57]....
        /*0de0*/ 	.word	0x000127b0
        /*0de4*/ 	.word	0x00000003
        /*0de8*/ 	.word	0x00032440
        /*0dec*/ 	.short	0x010a
        /*0dee*/ 	.byte	0x3f
	.zero		1


	//   ....[58]....
        /*0df0*/ 	.word	0x00012850
        /*0df4*/ 	.word	0x00000005
        /*0df8*/ 	.word	0x00032440
        /*0dfc*/ 	.short	0x010a
        /*0dfe*/ 	.byte	0x3f
	.zero		1


	//   ....[59]....
        /*0e00*/ 	.word	0x00012890
        /*0e04*/ 	.word	0x00000003
        /*0e08*/ 	.word	0x00032460
        /*0e0c*/ 	.short	0x010a
        /*0e0e*/ 	.byte	0x3f
	.zero		1


	//   ....[60]....
        /*0e10*/ 	.word	0x000128d0
        /*0e14*/ 	.word	0x00000005
        /*0e18*/ 	.word	0x00032460
        /*0e1c*/ 	.short	0x010a
        /*0e1e*/ 	.byte	0x3f
	.zero		1


	//   ....[61]....
        /*0e20*/ 	.word	0x00012930
        /*0e24*/ 	.word	0x00000003
        /*0e28*/ 	.word	0x00032400
        /*0e2c*/ 	.short	0x010a
        /*0e2e*/ 	.byte	0x3f
	.zero		1


	//   ....[62]....
        /*0e30*/ 	.word	0x00012990
        /*0e34*/ 	.word	0x00000005
        /*0e38*/ 	.word	0x00032430
        /*0e3c*/ 	.short	0x010a
        /*0e3e*/ 	.byte	0x3f
	.zero		1


	//   ....[63]....
        /*0e40*/ 	.word	0x000129e0
        /*0e44*/ 	.word	0x00000003
        /*0e48*/ 	.word	0x00032410
        /*0e4c*/ 	.short	0x010a
        /*0e4e*/ 	.byte	0x3f
	.zero		1


	//   ....[64]....
        /*0e50*/ 	.word	0x00012a40
        /*0e54*/ 	.word	0x00000005
        /*0e58*/ 	.word	0x00032450
        /*0e5c*/ 	.short	0x010a
        /*0e5e*/ 	.byte	0x3f
	.zero		1


	//   ....[65]....
        /*0e60*/ 	.word	0x00012aa0
        /*0e64*/ 	.word	0x00000099
        /*0e68*/ 	.word	0x00032430
        /*0e6c*/ 	.short	0x010a
        /*0e6e*/ 	.byte	0x3f
	.zero		1


	//   ....[66]....
        /*0e70*/ 	.word	0x00012b00
        /*0e74*/ 	.word	0x000000d2
        /*0e78*/ 	.word	0x00032450
        /*0e7c*/ 	.short	0x010a
        /*0e7e*/ 	.byte	0x3f
	.zero		1


	//   ....[67]....
        /*0e80*/ 	.word	0x00012c20
        /*0e84*/ 	.word	0x00000019
        /*0e88*/ 	.word	0x00032440
        /*0e8c*/ 	.short	0x010a
        /*0e8e*/ 	.byte	0x3f
	.zero		1


	//   ....[68]....
        /*0e90*/ 	.word	0x00014a40
        /*0e94*/ 	.word	0x00000016
        /*0e98*/ 	.word	0x00032420
        /*0e9c*/ 	.short	0x010a
        /*0e9e*/ 	.byte	0x3f
	.zero		1


	//   ....[69]....
        /*0ea0*/ 	.word	0x00014a90
        /*0ea4*/ 	.word	0x00000019
        /*0ea8*/ 	.word	0x00032460
        /*0eac*/ 	.short	0x010a
        /*0eae*/ 	.byte	0x3f
	.zero		1


	//   ....[70]....
        /*0eb0*/ 	.word	0x000153e0
        /*0eb4*/ 	.word	0x0000000a
        /*0eb8*/ 	.word	0x00032440
        /*0ebc*/ 	.short	0x010a
        /*0ebe*/ 	.byte	0x3f
	.zero		1


	//   ....[71]....
        /*0ec0*/ 	.word	0x00015ab0
        /*0ec4*/ 	.word	0x0000000a
        /*0ec8*/ 	.word	0x00032460
        /*0ecc*/ 	.short	0x010a
        /*0ece*/ 	.byte	0x3f
	.zero		1


	//   ....[72]....
        /*0ed0*/ 	.word	0x00016c10
        /*0ed4*/ 	.word	0x00000005
        /*0ed8*/ 	.word	0x00032420
        /*0edc*/ 	.short	0x010a
        /*0ede*/ 	.byte	0x3f
	.zero		1


	//   ....[73]....
        /*0ee0*/ 	.word	0x00016db0
        /*0ee4*/ 	.word	0x00000003
        /*0ee8*/ 	.word	0x00032440
        /*0eec*/ 	.short	0x010a
        /*0eee*/ 	.byte	0x3f
	.zero		1


	//   ....[74]....
        /*0ef0*/ 	.word	0x00016e00
        /*0ef4*/ 	.word	0x00000005
        /*0ef8*/ 	.word	0x00032440
        /*0efc*/ 	.short	0x010a
        /*0efe*/ 	.byte	0x3f
	.zero		1


	//   ....[75]....
        /*0f00*/ 	.word	0x00016e50
        /*0f04*/ 	.word	0x00000003
        /*0f08*/ 	.word	0x00032460
        /*0f0c*/ 	.short	0x010a
        /*0f0e*/ 	.byte	0x3f
	.zero		1


	//----- nvinfo : EIATTR_NUM_MBARRIERS
	.align		4
.L_1232:
        /*0f10*/ 	.byte	0x03, 0x38
        /*0f12*/ 	.short	0x0017


	//----- nvinfo : EIATTR_EXIT_INSTR_OFFSETS
	.align		4
        /*0f14*/ 	.byte	0x04, 0x1c
        /*0f16*/ 	.short	(.L_1234 - .L_1233)


	//   ....[0]....
.L_1233:
        /*0f18*/ 	.word	0x000009e0


	//   ....[1]....
        /*0f1c*/ 	.word	0x0000c450


	//   ....[2]....
        /*0f20*/ 	.word	0x00012920


	//----- nvinfo : EIATTR_MAX_THREADS
	.align		4
.L_1234:
        /*0f24*/ 	.byte	0x04, 0x05
        /*0f26*/ 	.short	(.L_1236 - .L_1235)
.L_1235:
        /*0f28*/ 	.word	0x00000180
        /*0f2c*/ 	.word	0x00000001
        /*0f30*/ 	.word	0x00000001


	//----- nvinfo : EIATTR_CRS_STACK_SIZE
	.align		4
.L_1236:
        /*0f34*/ 	.byte	0x04, 0x1e
        /*0f36*/ 	.short	(.L_1238 - .L_1237)
.L_1237:
        /*0f38*/ 	.word	0x00000000


	//----- nvinfo : EIATTR_CBANK_PARAM_SIZE
	.align		4
.L_1238:
        /*0f3c*/ 	.byte	0x03, 0x19
        /*0f3e*/ 	.short	0x0bf0


	//----- nvinfo : EIATTR_PARAM_CBANK
	.align		4
        /*0f40*/ 	.byte	0x04, 0x0a
        /*0f42*/ 	.short	(.L_1240 - .L_1239)
	.align		4
.L_1239:
        /*0f44*/ 	.word	index@(.nv.constant0._ZN7cutlass13device_kernelIN5flash11enable_sm90INS1_16FlashAttnFwdSm90INS1_25CollectiveMainloopFwdSm90ILi2EN4cute5tupleIJNS5_1CILi1EEES8_S8_EEENS6_IJNS7_ILi128EEENS7_ILi96EEENS7_ILi64EEEEEELi256ENS_6half_tEfNS_4arch4Sm90ELb0ELb0ELb1ELb1ELb1ELb0ELb1ELb1ELb0ELb1ELb1ELb0EEENS1_21CollectiveEpilogueFwdINS6_IJSA_NS7_ILi256EEESB_EEES9_SE_SG_Li256ELb1ELb1ELb1ELb0EEENS1_36VarlenDynamicPersistentTileSchedulerILi128ELi96ELi256ELi128ELb1ELb1ELb1ELb0ELb1ELb1EEEEEEEEEvNT_6ParamsE)
        /*0f48*/ 	.short	0x0210
        /*0f4a*/ 	.short	0x0bf0


	//----- nvinfo : EIATTR_SW_WAR
	.align		4
.L_1240:
        /*0f4c*/ 	.byte	0x04, 0x36
        /*0f4e*/ 	.short	(.L_1242 - .L_1241)
.L_1241:
        /*0f50*/ 	.word	0x00000008
.L_1242:


//--------------------- .nv.info._ZN7cutlass13device_kernelIN5flash11enable_sm90INS1_16FlashAttnFwdSm90INS1_25CollectiveMainloopFwdSm90ILi2EN4cute5tupleIJNS5_1CILi1EEES8_S8_EEENS6_IJNS7_ILi128EEENS7_ILi96EEENS7_ILi64EEEEEELi256ENS_6half_tEfNS_4arch4Sm90ELb0ELb0ELb1ELb1ELb1ELb1ELb1ELb1ELb0ELb1ELb1ELb0EEENS1_21CollectiveEpilogueFwdINS6_IJSA_NS7_ILi256EEESB_EEES9_SE_SG_Li256ELb1ELb1ELb1ELb0EEENS1_36VarlenDynamicPersistentTileSchedulerILi128ELi96ELi256ELi128ELb1ELb1ELb1ELb0ELb1ELb1EEEEEEEEEvNT_6ParamsE --------------------------
	.section	.nv.info._ZN7cutlass13device_kernelIN5flash11enable_sm90INS1_16FlashAttnFwdSm90INS1_25CollectiveMainloopFwdSm90ILi2EN4cute5tupleIJNS5_1CILi1EEES8_S8_EEENS6_IJNS7_ILi128EEENS7_ILi96EEENS7_ILi64EEEEEELi256ENS_6half_tEfNS_4arch4Sm90ELb0ELb0ELb1ELb1ELb1ELb1ELb1ELb1ELb0ELb1ELb1ELb0EEENS1_21CollectiveEpilogueFwdINS6_IJSA_NS7_ILi256EEESB_EEES9_SE_SG_Li256ELb1ELb1ELb1ELb0EEENS1_36VarlenDynamicPersistentTileSchedulerILi128ELi96ELi256ELi128ELb1ELb1ELb1ELb0ELb1ELb1EEEEEEEEEvNT_6ParamsE,"",@"SHT_CUDA_INFO"
	.sectionflags	@""
	.align	4


	//----- nvinfo : EIATTR_CUDA_API_VERSION
	.align		4
        /*0000*/ 	.byte	0x04, 0x37
        /*0002*/ 	.short	(.L_1244 - .L_1243)
.L_1243:
        /*0004*/ 	.word	0x00000082


	//----- nvinfo : EIATTR_KPARAM_INFO
	.align		4
.L_1244:
        /*0008*/ 	.byte	0x04, 0x17
        /*000a*/ 	.short	(.L_1246 - .L_1245)
.L_1245:
        /*000c*/ 	.word	0x00000000
        /*0010*/ 	.short	0x0000
        /*0012*/ 	.short	0x0070
        /*0014*/ 	.byte	0x00, 0xf0, 0x01, 0x2e


	//----- nvinfo : EIATTR_SPARSE_MMA_MASK
	.align		4
.L_1246:
        /*0018*/ 	.byte	0x03, 0x50
        /*001a*/ 	.short	0x0000


	//----- nvinfo : EIATTR_MAXREG_COUNT
	.align		4
        /*001c*/ 	.byte	0x03, 0x1b
        /*001e*/ 	.short	0x00a8


	//----- nvinfo : EIATTR_NUM_BARRIERS
	.align		4
        /*0020*/ 	.byte	0x02, 0x4c
        /*0022*/ 	.byte	0x10
	.zero		1


	//----- nvinfo : EIATTR_EXTERNS
	.align		4
        /*0024*/ 	.byte	0x04, 0x0f
        /*0026*/ 	.short	(.L_1248 - .L_1247)


	//   ....[0]....
	.align		4
.L_1247:
        /*0028*/ 	.word	index@(__assertfail)


	//----- nvinfo : EIATTR_ANNOTATIONS
	.align		4
.L_1248:
        /*002c*/ 	.byte	0x04, 0x55
        /*002e*/ 	.short	(.L_1250 - .L_1249)


	//   ....[0]....
.L_1249:
        /* <DEDUP_REMOVED lines=184> */


	//----- nvinfo : EIATTR_MERCURY_ISA_VERSION
	.align		4
.L_1250:
        /*0b98*/ 	.byte	0x03, 0x5f
        /*0b9a*/ 	.short	0x0101


	//----- nvinfo : EIATTR_UNUSED_LOAD_BYTE_OFFSET
	.align		4
        /*0b9c*/ 	.byte	0x04, 0x44
        /*0b9e*/ 	.short	(.L_1252 - .L_1251)


	//   ....[0]....
.L_1251:
        /*0ba0*/ 	.word	0x00000a70
        /*0ba4*/ 	.word	0x0000fff0


	//   ....[1]....
        /*0ba8*/ 	.word	0x0000fde0
        /*0bac*/ 	.word	0x0000fff0


	//----- nvinfo : EIATTR_INT_WARP_WIDE_INSTR_OFFSETS
	.align		4
.L_1252:
        /*0bb0*/ 	.byte	0x04, 0x31
        /*0bb2*/ 	.short	(.L_1254 - .L_1253)


	//   ....[0]....
.L_1253:
        /*0bb4*/ 	.word	0x00000120


	//   ....[1]....
        /*0bb8*/ 	.word	0x00000160


	//   ....[2]....
        /*0bbc*/ 	.word	0x000001d0


	//   ....[3]....
        /*0bc0*/ 	.word	0x00000240


	//   ....[4]....
        /*0bc4*/ 	.word	0x00017b60


	//   ....[5]....
        /*0bc8*/ 	.word	0x00017bf0


	//   ....[6]....
        /*0bcc*/ 	.word	0x0001bb60


	//   ....[7]....
        /*0bd0*/ 	.word	0x0001bbf0


	//----- nvinfo : EIATTR_COOP_GROUP_MASK_REGIDS
	.align		4
.L_1254:
        /*0bd4*/ 	.byte	0x04, 0x29
        /*0bd6*/ 	.short	(.L_1256 - .L_1255)


	//   ....[0]....
.L_1255:
        /*0bd8*/ 	.word	0xffffffff


	//   ....[1]....
        /*0bdc*/ 	.word	0xffffffff


	//   ....[2]....
        /*0be0*/ 	.word	0xffffffff


	//   ....[3]....
        /*0be4*/ 	.word	0xffffffff


	//   ....[4]....
        /*0be8*/ 	.word	0xffffffff


	//   ....[5]....
        /*0bec*/ 	.word	0xffffffff


	//   ....[6]....
        /*0bf0*/ 	.word	0xffffffff


	//   ....[7]....
        /*0bf4*/ 	.word	0xffffffff


	//   ....[8]....
        /*0bf8*/ 	.word	0xffffffff


	//   ....[9]....
        /*0bfc*/ 	.word	0xffffffff


	//   ....[10]....
        /*0c00*/ 	.word	0xffffffff


	//   ....[11]....
        /*0c04*/ 	.word	0xffffffff


	//   ....[12]....
        /*0c08*/ 	.word	0xffffffff


	//   ....[13]....
        /*0c0c*/ 	.word	0xffffffff


	//   ....[14]....
        /*0c10*/ 	.word	0xffffffff


	//   ....[15]....
        /*0c14*/ 	.word	0xffffffff


	//   ....[16]....
        /*0c18*/ 	.word	0xffffffff


	//   ....[17]....
        /*0c1c*/ 	.word	0xffffffff


	//   ....[18]....
        /*0c20*/ 	.word	0xffffffff


	//   ....[19]....
        /*0c24*/ 	.word	0xffffffff


	//   ....[20]....
        /*0c28*/ 	.word	0xffffffff


	//   ....[21]....
        /*0c2c*/ 	.word	0xffffffff


	//   ....[22]....
        /*0c30*/ 	.word	0xffffffff


	//   ....[23]....
        /*0c34*/ 	.word	0xffffffff


	//   ....[24]....
        /*0c38*/ 	.word	0xffffffff


	//   ....[25]....
        /*0c3c*/ 	.word	0xffffffff


	//   ....[26]....
        /*0c40*/ 	.word	0xffffffff


	//   ....[27]....
        /*0c44*/ 	.word	0xffffffff


	//   ....[28]....
        /*0c48*/ 	.word	0xffffffff


	//   ....[29]....
        /*0c4c*/ 	.word	0xffffffff


	//   ....[30]....
        /*0c50*/ 	.word	0xffffffff


	//   ....[31]....
        /*0c54*/ 	.word	0xffffffff


	//   ....[32]....
        /*0c58*/ 	.word	0xffffffff


	//   ....[33]....
        /*0c5c*/ 	.word	0xffffffff


	//   ....[34]....
        /*0c60*/ 	.word	0xffffffff


	//   ....[35]....
        /*0c64*/ 	.word	0xffffffff


	//   ....[36]....
        /*0c68*/ 	.word	0xffffffff


	//   ....[37]....
        /*0c6c*/ 	.word	0xffffffff


	//   ....[38]....
        /*0c70*/ 	.word	0xffffffff


	//   ....[39]....
        /*0c74*/ 	.word	0xffffffff


	//   ....[40]....
        /*0c78*/ 	.word	0xffffffff


	//   ....[41]....
        /*0c7c*/ 	.word	0xffffffff


	//   ....[42]....
        /*0c80*/ 	.word	0xffffffff


	//   ....[43]....
        /*0c84*/ 	.word	0xffffffff


	//   ....[44]....
        /*0c88*/ 	.word	0xffffffff


	//   ....[45]....
        /*0c8c*/ 	.word	0xffffffff


	//   ....[46]....
        /*0c90*/ 	.word	0xffffffff


	//   ....[47]....
        /*0c94*/ 	.word	0xffffffff


	//   ....[48]....
        /*0c98*/ 	.word	0xffffffff


	//   ....[49]....
        /*0c9c*/ 	.word	0xffffffff


	//   ....[50]....
        /*0ca0*/ 	.word	0xffffffff


	//   ....[51]....
        /*0ca4*/ 	.word	0xffffffff


	//   ....[52]....
        /*0ca8*/ 	.word	0xffffffff


	//   ....[53]....
        /*0cac*/ 	.word	0xffffffff


	//   ....[54]....
        /*0cb0*/ 	.word	0xffffffff


	//   ....[55]....
        /*0cb4*/ 	.word	0xffffffff


	//   ....[56]....
        /*0cb8*/ 	.word	0xffffffff


	//   ....[57]....
        /*0cbc*/ 	.word	0xffffffff


	//   ....[58]....
        /*0cc0*/ 	.word	0xffffffff


	//   ....[59]....
        /*0cc4*/ 	.word	0xffffffff


	//   ....[60]....
        /*0cc8*/ 	.word	0xffffffff


	//   ....[61]....
        /*0ccc*/ 	.word	0xffffffff


	//   ....[62]....
        /*0cd0*/ 	.word	0xffffffff


	//   ....[63]....
        /*0cd4*/ 	.word	0xffffffff


	//   ....[64]....
        /*0cd8*/ 	.word	0xffffffff


	//   ....[65]....
        /*0cdc*/ 	.word	0xffffffff


	//   ....[66]....
        /*0ce0*/ 	.word	0xffffffff


	//   ....[67]....
        /*0ce4*/ 	.word	0xffffffff


	//   ....[68]....
        /*0ce8*/ 	.word	0xffffffff


	//   ....[69]....
        /*0cec*/ 	.word	0xffffffff


	//   ....[70]....
        /*0cf0*/ 	.word	0xffffffff


	//   ....[71]....
        /*0cf4*/ 	.word	0xffffffff


	//   ....[72]....
        /*0cf8*/ 	.word	0xffffffff


	//   ....[73]....
        /*0cfc*/ 	.word	0xffffffff


	//   ....[74]....
        /*0d00*/ 	.word	0xffffffff


	//   ....[75]....
        /*0d04*/ 	.word	0xffffffff


	//   ....[76]....
        /*0d08*/ 	.word	0xffffffff


	//   ....[77]....
        /*0d0c*/ 	.word	0xffffffff


	//   ....[78]....
        /*0d10*/ 	.word	0xffffffff


	//   ....[79]....
        /*0d14*/ 	.word	0xffffffff


	//   ....[80]....
        /*0d18*/ 	.word	0xffffffff


	//   ....[81]....
        /*0d1c*/ 	.word	0xffffffff


	//   ....[82]....
        /*0d20*/ 	.word	0xffffffff


	//   ....[83]....
        /*0d24*/ 	.word	0xffffffff


	//   ....[84]....
        /*0d28*/ 	.word	0xffffffff


	//   ....[85]....
        /*0d2c*/ 	.word	0xffffffff


	//   ....[86]....
        /*0d30*/ 	.word	0xffffffff


	//   ....[87]....
        /*0d34*/ 	.word	0xffffffff


	//   ....[88]....
        /*0d38*/ 	.word	0xffffffff


	//   ....[89]....
        /*0d3c*/ 	.word	0xffffffff


	//   ....[90]....
        /*0d40*/ 	.word	0xffffffff


	//   ....[91]....
        /*0d44*/ 	.word	0xffffffff


	//   ....[92]....
        /*0d48*/ 	.word	0xffffffff


	//   ....[93]....
        /*0d4c*/ 	.word	0xffffffff


	//   ....[94]....
        /*0d50*/ 	.word	0xffffffff


	//   ....[95]....
        /*0d54*/ 	.word	0xffffffff


	//   ....[96]....
        /*0d58*/ 	.word	0xffffffff


	//   ....[97]....
        /*0d5c*/ 	.word	0xffffffff


	//   ....[98]....
        /*0d60*/ 	.word	0xffffffff


	//   ....[99]....
        /*0d64*/ 	.word	0xffffffff


	//   ....[100]....
        /*0d68*/ 	.word	0xffffffff


	//   ....[101]....
        /*0d6c*/ 	.word	0xffffffff


	//   ....[102]....
        /*0d70*/ 	.word	0xffffffff


	//   ....[103]....
        /*0d74*/ 	.word	0xffffffff


	//   ....[104]....
        /*0d78*/ 	.word	0xffffffff


	//   ....[105]....
        /*0d7c*/ 	.word	0xffffffff


	//   ....[106]....
        /*0d80*/ 	.word	0xffffffff


	//   ....[107]....
        /*0d84*/ 	.word	0xffffffff


	//   ....[108]....
        /*0d88*/ 	.word	0xffffffff


	//   ....[109]....
        /*0d8c*/ 	.word	0xffffffff


	//   ....[110]....
        /*0d90*/ 	.word	0xffffffff


	//   ....[111]....
        /*0d94*/ 	.word	0xffffffff


	//   ....[112]....
        /*0d98*/ 	.word	0xffffffff


	//   ....[113]....
        /*0d9c*/ 	.word	0xffffffff


	//   ....[114]....
        /*0da0*/ 	.word	0xffffffff


	//   ....[115]....
        /*0da4*/ 	.word	0xffffffff


	//   ....[116]....
        /*0da8*/ 	.word	0xffffffff


	//   ....[117]....
        /*0dac*/ 	.word	0xffffffff


	//   ....[118]....
        /*0db0*/ 	.word	0xffffffff


	//   ....[119]....
        /*0db4*/ 	.word	0xffffffff


	//   ....[120]....
        /*0db8*/ 	.word	0xffffffff


	//   ....[121]....
        /*0dbc*/ 	.word	0xffffffff


	//   ....[122]....
        /*0dc0*/ 	.word	0xffffffff


	//   ....[123]....
        /*0dc4*/ 	.word	0xffffffff


	//   ....[124]....
        /*0dc8*/ 	.word	0xffffffff


	//   ....[125]....
        /*0dcc*/ 	.word	0xffffffff


	//   ....[126]....
        /*0dd0*/ 	.word	0xffffffff


	//   ....[127]....
        /*0dd4*/ 	.word	0xffffffff


	//   ....[128]....
        /*0dd8*/ 	.word	0xffffffff


	//   ....[129]....
        /*0ddc*/ 	.word	0xffffffff


	//   ....[130]....
        /*0de0*/ 	.word	0xffffffff


	//   ....[131]....
        /*0de4*/ 	.word	0xffffffff


	//   ....[132]....
        /*0de8*/ 	.word	0xffffffff


	//   ....[133]....
        /*0dec*/ 	.word	0xffffffff


	//   ....[134]....
        /*0df0*/ 	.word	0xffffffff


	//   ....[135]....
        /*0df4*/ 	.word	0xffffffff


	//   ....[136]....
        /*0df8*/ 	.word	0xffffffff


	//   ....[137]....
        /*0dfc*/ 	.word	0xffffffff


	//   ....[138]....
        /*0e00*/ 	.word	0xffffffff


	//   ....[139]....
        /*0e04*/ 	.word	0xffffffff


	//   ....[140]....
        /*0e08*/ 	.word	0xffffffff


	//   ....[141]....
        /*0e0c*/ 	.word	0xffffffff


	//   ....[142]....
        /*0e10*/ 	.word	0xffffffff


	//   ....[143]....
        /*0e14*/ 	.word	0xffffffff


	//   ....[144]....
        /*0e18*/ 	.word	0xffffffff


	//   ....[145]....
        /*0e1c*/ 	.word	0xffffffff


	//   ....[146]....
        /*0e20*/ 	.word	0xffffffff


	//   ....[147]....
        /*0e24*/ 	.word	0xffffffff


	//   ....[148]....
        /*0e28*/ 	.word	0xffffffff


	//   ....[149]....
        /*0e2c*/ 	.word	0xffffffff


	//   ....[150]....
        /*0e30*/ 	.word	0xffffffff


	//   ....[151]....
        /*0e34*/ 	.word	0xffffffff


	//   ....[152]....
        /*0e38*/ 	.word	0xffffffff


	//   ....[153]....
        /*0e3c*/ 	.word	0xffffffff


	//   ....[154]....
        /*0e40*/ 	.word	0xffffffff


	//   ....[155]....
        /*0e44*/ 	.word	0xffffffff


	//   ....[156]....
        /*0e48*/ 	.word	0xffffffff


	//   ....[157]....
        /*0e4c*/ 	.word	0xffffffff


	//   ....[158]....
        /*0e50*/ 	.word	0xffffffff


	//   ....[159]....
        /*0e54*/ 	.word	0xffffffff


	//   ....[160]....
        /*0e58*/ 	.word	0xffffffff


	//   ....[161]....
        /*0e5c*/ 	.word	0xffffffff


	//   ....[162]....
        /*0e60*/ 	.word	0xffffffff


	//   ....[163]....
        /*0e64*/ 	.word	0xffffffff


	//   ....[164]....
        /*0e68*/ 	.word	0xffffffff


	//   ....[165]....
        /*0e6c*/ 	.word	0xffffffff


	//   ....[166]....
        /*0e70*/ 	.word	0xffffffff


	//   ....[167]....
        /*0e74*/ 	.word	0xffffffff


	//   ....[168]....
        /*0e78*/ 	.word	0xffffffff


	//   ....[169]....
        /*0e7c*/ 	.word	0xffffffff


	//   ....[170]....
        /*0e80*/ 	.word	0xffffffff


	//   ....[171]....
        /*0e84*/ 	.word	0xffffffff


	//   ....[172]....
        /*0e88*/ 	.word	0xffffffff


	//   ....[173]....
        /*0e8c*/ 	.word	0xffffffff


	//   ....[174]....
        /*0e90*/ 	.word	0xffffffff


	//   ....[175]....
        /*0e94*/ 	.word	0xffffffff


	//   ....[176]....
        /*0e98*/ 	.word	0xffffffff


	//   ....[177]....
        /*0e9c*/ 	.word	0xffffffff


	//   ....[178]....
        /*0ea0*/ 	.word	0xffffffff


	//   ....[179]....
        /*0ea4*/ 	.word	0xffffffff


	//   ....[180]....
        /*0ea8*/ 	.word	0xffffffff


	//   ....[181]....
        /*0eac*/ 	.word	0xffffffff


	//   ....[182]....
        /*0eb0*/ 	.word	0xffffffff


	//   ....[183]....
        /*0eb4*/ 	.word	0xffffffff


	//   ....[184]....
        /*0eb8*/ 	.word	0xffffffff


	//   ....[185]....
        /*0ebc*/ 	.word	0x0500000f


	//   ....[186]....
        /*0ec0*/ 	.word	0x0500000f


	//   ....[187]....
        /*0ec4*/ 	.word	0x0500000f


	//   ....[188]....
        /*0ec8*/ 	.word	0x0500000f


	//   ....[189]....
        /*0ecc*/ 	.word	0x0500000f


	//   ....[190]....
        /*0ed0*/ 	.word	0x0500000f


	//   ....[191]....
        /*0ed4*/ 	.word	0x0500000f


	//   ....[192]....
        /*0ed8*/ 	.word	0x0500000f


	//   ....[193]....
        /*0edc*/ 	.word	0x0500000f


	//   ....[194]....
        /*0ee0*/ 	.word	0x0500000f


	//   ....[195]....
        /*0ee4*/ 	.word	0x0500000f


	//   ....[196]....
        /*0ee8*/ 	.word	0x0500000f


	//   ....[197]....
        /*0eec*/ 	.word	0x0500000f


	//   ....[198]....
        /*0ef0*/ 	.word	0x0500000f


	//   ....[199]....
        /*0ef4*/ 	.word	0x0500000f


	//   ....[200]....
        /*0ef8*/ 	.word	0x0500000f


	//   ....[201]....
        /*0efc*/ 	.word	0x0500000f


	//   ....[202]....
        /*0f00*/ 	.word	0x0500000f


	//   ....[203]....
        /*0f04*/ 	.word	0x0500000f


	//   ....[204]....
        /*0f08*/ 	.word	0x0500000f


	//   ....[205]....
        /*0f0c*/ 	.word	0x0500000f


	//   ....[206]....
        /*0f10*/ 	.word	0x0500000f


	//   ....[207]....
        /*0f14*/ 	.word	0x0500000f


	//   ....[208]....
        /*0f18*/ 	.word	0x0500000f


	//   ....[209]....
        /*0f1c*/ 	.word	0x0500000f


	//   ....[210]....
        /*0f20*/ 	.word	0x0500000f


	//   ....[211]....
        /*0f24*/ 	.word	0x0500000f


	//   ....[212]....
        /*0f28*/ 	.word	0x0500000f


	//   ....[213]....
        /*0f2c*/ 	.word	0x0500000f


	//   ....[214]....
        /*0f30*/ 	.word	0x0500000f


	//   ....[215]....
        /*0f34*/ 	.word	0x0500000f


	//   ....[216]....
        /*0f38*/ 	.word	0x0500000f


	//   ....[217]....
        /*0f3c*/ 	.word	0x0500000f


	//   ....[218]....
        /*0f40*/ 	.word	0x0500000f


	//   ....[219]....
        /*0f44*/ 	.word	0x0500000f


	//   ....[220]....
        /*0f48*/ 	.word	0x0500000f


	//   ....[221]....
        /*0f4c*/ 	.word	0x0500000f


	//   ....[222]....
        /*0f50*/ 	.word	0x0500000f


	//   ....[223]....
        /*0f54*/ 	.word	0x0500000f


	//   ....[224]....
        /*0f58*/ 	.word	0x0500000f


	//   ....[225]....
        /*0f5c*/ 	.word	0x0500000f


	//   ....[226]....
        /*0f60*/ 	.word	0x0500000f


	//   ....[227]....
        /*0f64*/ 	.word	0x0500000f


	//   ....[228]....
        /*0f68*/ 	.word	0x0500000f


	//   ....[229]....
        /*0f6c*/ 	.word	0x0500000f


	//   ....[230]....
        /*0f70*/ 	.word	0x0500000f


	//   ....[231]....
        /*0f74*/ 	.word	0x0500000f


	//   ....[232]....
        /*0f78*/ 	.word	0x0500000f


	//   ....[233]....
        /*0f7c*/ 	.word	0x0500000f


	//   ....[234]....
        /*0f80*/ 	.word	0x0500000f


	//   ....[235]....
        /*0f84*/ 	.word	0x0500000f


	//   ....[236]....
        /*0f88*/ 	.word	0x0500000f


	//   ....[237]....
        /*0f8c*/ 	.word	0x0500000f


	//   ....[238]....
        /*0f90*/ 	.word	0x0500000f


	//   ....[239]....
        /*0f94*/ 	.word	0x0500000f


	//   ....[240]....
        /*0f98*/ 	.word	0x0500000f


	//   ....[241]....
        /*0f9c*/ 	.word	0x0500000f


	//   ....[242]....
        /*0fa0*/ 	.word	0x0500000f


	//   ....[243]....
        /*0fa4*/ 	.word	0x0500000f


	//   ....[244]....
        /*0fa8*/ 	.word	0x0500000f


	//   ....[245]....
        /*0fac*/ 	.word	0x0500000f


	//   ....[246]....
        /*0fb0*/ 	.word	0x0500000f


	//   ....[247]....
        /*0fb4*/ 	.word	0x0500000f


	//   ....[248]....
        /*0fb8*/ 	.word	0x0500000f


	//   ....[249]....
        /*0fbc*/ 	.word	0x0500000f


	//   ....[250]....
        /*0fc0*/ 	.word	0x0500000f


	//   ....[251]....
        /*0fc4*/ 	.word	0x0500000f


	//   ....[252]....
        /*0fc8*/ 	.word	0x0500000f


	//   ....[253]....
        /*0fcc*/ 	.word	0x0500000f


	//   ....[254]....
        /*0fd0*/ 	.word	0x0500000f


	//   ....[255]....
        /*0fd4*/ 	.word	0x0500000f


	//   ....[0]....
        /*0fd8*/ 	.word	0x0500000f


	//   ....[1]....
        /*0fdc*/ 	.word	0x0500000f


	//   ....[2]....
        /*0fe0*/ 	.word	0x0500000f


	//   ....[3]....
        /*0fe4*/ 	.word	0x0500000f


	//   ....[4]....
        /*0fe8*/ 	.word	0x0500000f


	//   ....[5]....
        /*0fec*/ 	.word	0x0500000f


	//   ....[6]....
        /*0ff0*/ 	.word	0x0500000f


	//   ....[7]....
        /*0ff4*/ 	.word	0x0500000f


	//   ....[8]....
        /*0ff8*/ 	.word	0x0500000f


	//   ....[9]....
        /*0ffc*/ 	.word	0x0500000f


	//   ....[10]....
        /*1000*/ 	.word	0x0500000f


	//   ....[11]....
        /*1004*/ 	.word	0x0500000f


	//   ....[12]....
        /*1008*/ 	.word	0x0500000f


	//   ....[13]....
        /*100c*/ 	.word	0x0500000f


	//   ....[14]....
        /*1010*/ 	.word	0x0500000f


	//   ....[15]....
        /*1014*/ 	.word	0x0500000f


	//   ....[16]....
        /*1018*/ 	.word	0x0500000f


	//   ....[17]....
        /*101c*/ 	.word	0x0500000f


	//   ....[18]....
        /*1020*/ 	.word	0x0500000f


	//   ....[19]....
        /*1024*/ 	.word	0x0500000f


	//   ....[20]....
        /*1028*/ 	.word	0x0500000f


	//   ....[21]....
        /*102c*/ 	.word	0x0500000f


	//   ....[22]....
        /*1030*/ 	.word	0x0500000f


	//   ....[23]....
        /*1034*/ 	.word	0x0500000f


	//   ....[24]....
        /*1038*/ 	.word	0x0500000f


	//   ....[25]....
        /*103c*/ 	.word	0x0500000f


	//   ....[26]....
        /*1040*/ 	.word	0x0500000f


	//   ....[27]....
        /*1044*/ 	.word	0x0500000f


	//   ....[28]....
        /*1048*/ 	.word	0x0500000f


	//   ....[29]....
        /*104c*/ 	.word	0x0500000f


	//   ....[30]....
        /*1050*/ 	.word	0x0500000f


	//   ....[31]....
        /*1054*/ 	.word	0x0500000f


	//   ....[32]....
        /*1058*/ 	.word	0x0500000f


	//   ....[33]....
        /*105c*/ 	.word	0x0500000f


	//   ....[34]....
        /*1060*/ 	.word	0x0500000f


	//   ....[35]....
        /*1064*/ 	.word	0x0500000f


	//   ....[36]....
        /*1068*/ 	.word	0x0500000f


	//   ....[37]....
        /*106c*/ 	.word	0x0500000f


	//   ....[38]....
        /*1070*/ 	.word	0x0500000f


	//   ....[39]....
        /*1074*/ 	.word	0x0500000f


	//   ....[40]....
        /*1078*/ 	.word	0x0500000f


	//   ....[41]....
        /*107c*/ 	.word	0x0500000f


	//   ....[42]....
        /*1080*/ 	.word	0x0500000f


	//   ....[43]....
        /*1084*/ 	.word	0x0500000f


	//   ....[44]....
        /*1088*/ 	.word	0x0500000f


	//   ....[45]....
        /*108c*/ 	.word	0x0500000f


	//   ....[46]....
        /*1090*/ 	.word	0x0500000f


	//   ....[47]....
        /*1094*/ 	.word	0x0500000f


	//   ....[48]....
        /*1098*/ 	.word	0x0500000f


	//   ....[49]....
        /*109c*/ 	.word	0x0500000f


	//   ....[50]....
        /*10a0*/ 	.word	0x0500000f


	//   ....[51]....
        /*10a4*/ 	.word	0x0500000f


	//   ....[52]....
        /*10a8*/ 	.word	0x0500000f


	//   ....[53]....
        /*10ac*/ 	.word	0x0500000f


	//   ....[54]....
        /*10b0*/ 	.word	0x0500000f


	//   ....[55]....
        /*10b4*/ 	.word	0x0500000f


	//   ....[56]....
        /*10b8*/ 	.word	0x0500000f


	//   ....[57]....
        /*10bc*/ 	.word	0x0500000f


	//   ....[58]....
        /*10c0*/ 	.word	0x0500000f


	//   ....[59]....
        /*10c4*/ 	.word	0x0500000f


	//   ....[60]....
        /*10c8*/ 	.word	0x0500000f


	//   ....[61]....
        /*10cc*/ 	.word	0x0500000f


	//   ....[62]....
        /*10d0*/ 	.word	0x0500000f


	//   ....[63]....
        /*10d4*/ 	.word	0x0500000f


	//   ....[64]....
        /*10d8*/ 	.word	0x0500000f


	//   ....[65]....
        /*10dc*/ 	.word	0x0500000f


	//   ....[66]....
        /*10e0*/ 	.word	0x0500000f


	//   ....[67]....
        /*10e4*/ 	.word	0x0500000f


	//   ....[68]....
        /*10e8*/ 	.word	0x0500000f


	//   ....[69]....
        /*10ec*/ 	.word	0x0500000f


	//   ....[70]....
        /*10f0*/ 	.word	0x0500000f


	//----- nvinfo : EIATTR_COOP_GROUP_INSTR_OFFSETS
	.align		4
.L_1256:
        /*10f4*/ 	.byte	0x04, 0x28
        /*10f6*/ 	.short	(.L_1258 - .L_1257)


	//   ....[0]....
.L_1257:
        /*10f8*/ 	.word	0x00000060


	//   ....[1]....
        /*10fc*/ 	.word	0x00000130


	//   ....[2]....
        /*1100*/ 	.word	0x000001f0


	//   ....[3]....
        /*1104*/ 	.word	0x000003c0


	//   ....[4]....
        /*1108*/ 	.word	0x00000520


	//   ....[5]....
        /*110c*/ 	.word	0x00000640


	//   ....[6]....
        /*1110*/ 	.word	0x000007a0


	//   ....[7]....
        /*1114*/ 	.word	0x000037c0


	//   ....[8]....
        /*1118*/ 	.word	0x000037d0


	//   ....[9]....
        /*111c*/ 	.word	0x00003ee0


	//   ....[10]....
        /*1120*/ 	.word	0x00003ef0


	//   ....[11]....
        /*1124*/ 	.word	0x00004ac0


	//   ....[12]....
        /*1128*/ 	.word	0x00004ad0


	//   ....[13]....
        /*112c*/ 	.word	0x00005280


	//   ....[14]....
        /*1130*/ 	.word	0x00005290


	//   ....[15]....
        /*1134*/ 	.word	0x00005c60


	//   ....[16]....
        /*1138*/ 	.word	0x00005c70


	//   ....[17]....
        /*113c*/ 	.word	0x00005d80


	//   ....[18]....
        /*1140*/ 	.word	0x00005d90


	//   ....[19]....
        /*1144*/ 	.word	0x00006110


	//   ....[20]....
        /*1148*/ 	.word	0x00006140


	//   ....[21]....
        /*114c*/ 	.word	0x00006430


	//   ....[22]....
        /*1150*/ 	.word	0x00006450


	//   ....[23]....
        /*1154*/ 	.word	0x00007000


	//   ....[24]....
        /*1158*/ 	.word	0x00007600


	//   ....[25]....
        /*115c*/ 	.word	0x00007610


	//   ....[26]....
        /*1160*/ 	.word	0x00007620


	//   ....[27]....
        /*1164*/ 	.word	0x00007630


	//   ....[28]....
        /*1168*/ 	.word	0x00008630


	//   ....[29]....
        /*116c*/ 	.word	0x00008640


	//   ....[30]....
        /*1170*/ 	.word	0x00008650


	//   ....[31]....
        /*1174*/ 	.word	0x00008660


	//   ....[32]....
        /*1178*/ 	.word	0x0000b3c0


	//   ....[33]....
        /*117c*/ 	.word	0x0000b410


	//   ....[34]....
        /*1180*/ 	.word	0x0000b7e0


	//   ....[35]....
        /*1184*/ 	.word	0x0000b850


	//   ....[36]....
        /*1188*/ 	.word	0x0000d840


	//   ....[37]....
        /*118c*/ 	.word	0x0000d8a0


	//   ....[38]....
        /*1190*/ 	.word	0x0000e2c0


	//   ....[39]....
        /*1194*/ 	.word	0x0000e320


	//   ....[40]....
        /*1198*/ 	.word	0x0000f360


	//   ....[41]....
        /*119c*/ 	.word	0x0000f3f0


	//   ....[42]....
        /*11a0*/ 	.word	0x0000f540


	//   ....[43]....
        /*11a4*/ 	.word	0x0000f710


	//   ....[44]....
        /*11a8*/ 	.word	0x00010e90


	//   ....[45]....
        /*11ac*/ 	.word	0x00010ea0


	//   ....[46]....
        /*11b0*/ 	.word	0x00010eb0


	//   ....[47]....
        /*11b4*/ 	.word	0x00010ec0


	//   ....[48]....
        /*11b8*/ 	.word	0x000118f0


	//   ....[49]....
        /*11bc*/ 	.word	0x00011900


	//   ....[50]....
        /*11c0*/ 	.word	0x00011b30


	//   ....[51]....
        /*11c4*/ 	.word	0x00011b40


	//   ....[52]....
        /*11c8*/ 	.word	0x00011d70


	//   ....[53]....
        /*11cc*/ 	.word	0x00011d80


	//   ....[54]....
        /*11d0*/ 	.word	0x00011fb0


	//   ....[55]....
        /*11d4*/ 	.word	0x00011fc0


	//   ....[56]....
        /*11d8*/ 	.word	0x00012490


	//   ....[57]....
        /*11dc*/ 	.word	0x000124a0


	//   ....[58]....
        /*11e0*/ 	.word	0x00013120


	//   ....[59]....
        /*11e4*/ 	.word	0x00013130


	//   ....[60]....
        /*11e8*/ 	.word	0x000146f0


	//   ....[61]....
        /*11ec*/ 	.word	0x00014700


	//   ....[62]....
        /*11f0*/ 	.word	0x00014940


	//   ....[63]....
        /*11f4*/ 	.word	0x00014950


	//   ....[64]....
        /*11f8*/ 	.word	0x00014b80


	//   ....[65]....
        /*11fc*/ 	.word	0x00014b90


	//   ....[66]....
        /*1200*/ 	.word	0x00014dc0


	//   ....[67]....
        /*1204*/ 	.word	0x00014dd0


	//   ....[68]....
        /*1208*/ 	.word	0x00015060


	//   ....[69]....
        /*120c*/ 	.word	0x00015270


	//   ....[70]....
        /*1210*/ 	.word	0x000152a0


	//   ....[71]....
        /*1214*/ 	.word	0x000152d0


	//   ....[72]....
        /*1218*/ 	.word	0x00015300


	//   ....[73]....
        /*121c*/ 	.word	0x00015330


	//   ....[74]....
        /*1220*/ 	.word	0x00015360


	//   ....[75]....
        /*1224*/ 	.word	0x000154f0


	//   ....[76]....
        /*1228*/ 	.word	0x00015520


	//   ....[77]....
        /*122c*/ 	.word	0x00015550


	//   ....[78]....
        /*1230*/ 	.word	0x00015580


	//   ....[79]....
        /*1234*/ 	.word	0x000155b0


	//   ....[80]....
        /*1238*/ 	.word	0x000155e0


	//   ....[81]....
        /*123c*/ 	.word	0x00015670


	//   ....[82]....
        /*1240*/ 	.word	0x000156a0


	//   ....[83]....
        /*1244*/ 	.word	0x000156b0


	//   ....[84]....
        /*1248*/ 	.word	0x00015740


	//   ....[85]....
        /*124c*/ 	.word	0x000166e0


	//   ....[86]....
        /*1250*/ 	.word	0x00018790


	//   ....[87]....
        /*1254*/ 	.word	0x000187b0


	//   ....[88]....
        /*1258*/ 	.word	0x00018840


	//   ....[89]....
        /*125c*/ 	.word	0x00018860


	//   ....[90]....
        /*1260*/ 	.word	0x000188e0


	//   ....[91]....
        /*1264*/ 	.word	0x00018900


	//   ....[92]....
        /*1268*/ 	.word	0x00018980


	//   ....[93]....
        /*126c*/ 	.word	0x000189a0


	//   ....[94]....
        /*1270*/ 	.word	0x00018a20


	//   ....[95]....
        /*1274*/ 	.word	0x00018a40


	//   ....[96]....
        /*1278*/ 	.word	0x00018a50


	//   ....[97]....
        /*127c*/ 	.word	0x00018a60


	//   ....[98]....
        /*1280*/ 	.word	0x00019200


	//   ....[99]....
        /*1284*/ 	.word	0x00019230


	//   ....[100]....
        /*1288*/ 	.word	0x00019330


	//   ....[101]....
        /*128c*/ 	.word	0x00019340


	//   ....[102]....
        /*1290*/ 	.word	0x000193c0


	//   ....[103]....
        /*1294*/ 	.word	0x000193d0


	//   ....[104]....
        /*1298*/ 	.word	0x000193e0


	//   ....[105]....
        /*129c*/ 	.word	0x00019480


	//   ....[106]....
        /*12a0*/ 	.word	0x000194b0


	//   ....[107]....
        /*12a4*/ 	.word	0x00019530


	//   ....[108]....
        /*12a8*/ 	.word	0x00019560


	//   ....[109]....
        /*12ac*/ 	.word	0x000195e0


	//   ....[110]....
        /*12b0*/ 	.word	0x00019610


	//   ....[111]....
        /*12b4*/ 	.word	0x00019630


	//   ....[112]....
        /*12b8*/ 	.word	0x00019680


	//   ....[113]....
        /*12bc*/ 	.word	0x00019690


	//   ....[114]....
        /*12c0*/ 	.word	0x00019d50


	//   ....[115]....
        /*12c4*/ 	.word	0x00019d80


	//   ....[116]....
        /*12c8*/ 	.word	0x00019da0


	//   ....[117]....
        /*12cc*/ 	.word	0x00019e70


	//   ....[118]....
        /*12d0*/ 	.word	0x00019ea0


	//   ....[119]....
        /*12d4*/ 	.word	0x00019f10


	//   ....[120]....
        /*12d8*/ 	.word	0x00019f80


	//   ....[121]....
        /*12dc*/ 	.word	0x00019f90


	//   ....[122]....
        /*12e0*/ 	.word	0x0001a010


	//   ....[123]....
        /*12e4*/ 	.word	0x0001a020


	//   ....[124]....
        /*12e8*/ 	.word	0x0001a0a0


	//   ....[125]....
        /*12ec*/ 	.word	0x0001a0b0


	//   ....[126]....
        /*12f0*/ 	.word	0x0001a130


	//   ....[127]....
        /*12f4*/ 	.word	0x0001a140


	//   ....[128]....
        /*12f8*/ 	.word	0x0001a1c0


	//   ....[129]....
        /*12fc*/ 	.word	0x0001a1d0


	//   ....[130]....
        /*1300*/ 	.word	0x0001a6e0


	//   ....[131]....
        /*1304*/ 	.word	0x0001a700


	//   ....[132]....
        /*1308*/ 	.word	0x0001a760


	//   ....[133]....
        /*130c*/ 	.word	0x0001a810


	//   ....[134]....
        /*1310*/ 	.word	0x0001a820


	//   ....[135]....
        /*1314*/ 	.word	0x0001a850


	//   ....[136]....
        /*1318*/ 	.word	0x0001a8e0


	//   ....[137]....
        /*131c*/ 	.word	0x0001a990


	//   ....[138]....
        /*1320*/ 	.word	0x0001a9a0


	//   ....[139]....
        /*1324*/ 	.word	0x0001a9d0


	//   ....[140]....
        /*1328*/ 	.word	0x0001a9e0


	//   ....[141]....
        /*132c*/ 	.word	0x0001aa70


	//   ....[142]....
        /*1330*/ 	.word	0x0001b190


	//   ....[143]....
        /*1334*/ 	.word	0x0001b1b0


	//   ....[144]....
        /*1338*/ 	.word	0x0001b200


	//   ....[145]....
        /*133c*/ 	.word	0x0001b210


	//   ....[146]....
        /*1340*/ 	.word	0x0001b250


	//   ....[147]....
        /*1344*/ 	.word	0x0001b260


	//   ....[148]....
        /*1348*/ 	.word	0x0001b2a0


	//   ....[149]....
        /*134c*/ 	.word	0x0001b2b0


	//   ....[150]....
        /*1350*/ 	.word	0x0001b2f0


	//   ....[151]....
        /*1354*/ 	.word	0x0001b300


	//   ....[152]....
        /*1358*/ 	.word	0x0001b310


	//   ....[153]....
        /*135c*/ 	.word	0x0001b350


	//   ....[154]....
        /*1360*/ 	.word	0x0001b680


	//   ....[155]....
        /*1364*/ 	.word	0x0001b6a0


	//   ....[156]....
        /*1368*/ 	.word	0x0001b6b0


	//   ....[157]....
        /*136c*/ 	.word	0x0001b6d0


	//   ....[158]....
        /*1370*/ 	.word	0x0001b740


	//   ....[159]....
        /*1374*/ 	.word	0x0001b760


	//   ....[160]....
        /*1378*/ 	.word	0x0001b7c0


	//   ....[161]....
        /*137c*/ 	.word	0x0001b7e0


	//   ....[162]....
        /*1380*/ 	.word	0x0001b840


	//   ....[163]....
        /*1384*/ 	.word	0x0001b860


	//   ....[164]....
        /*1388*/ 	.word	0x0001b8c0


	//   ....[165]....
        /*138c*/ 	.word	0x0001b8e0


	//   ....[166]....
        /*1390*/ 	.word	0x0001be10


	//   ....[167]....
        /*1394*/ 	.word	0x0001be40


	//   ....[168]....
        /*1398*/ 	.word	0x0001beb0


	//   ....[169]....
        /*139c*/ 	.word	0x0001bee0


	//   ....[170]....
        /*13a0*/ 	.word	0x0001bf10


	//   ....[171]....
        /*13a4*/ 	.word	0x0001bf40


	//   ....[172]....
        /*13a8*/ 	.word	0x0001bf70


	//   ....[173]....
        /*13ac*/ 	.word	0x0001bfa0


	//   ....[174]....
        /*13b0*/ 	.word	0x0001c140


	//   ....[175]....
        /*13b4*/ 	.word	0x0001c170


	//   ....[176]....
        /*13b8*/ 	.word	0x0001c1a0


	//   ....[177]....
        /*13bc*/ 	.word	0x0001c1d0


	//   ....[178]....
        /*13c0*/ 	.word	0x0001c200


	//   ....[179]....
        /*13c4*/ 	.word	0x0001c230


	//   ....[180]....
        /*13c8*/ 	.word	0x0001c2f0


	//   ....[181]....
        /*13cc*/ 	.word	0x0001c310


	//   ....[182]....
        /*13d0*/ 	.word	0x0001c320


	//   ....[183]....
        /*13d4*/ 	.word	0x0001c380


	//   ....[184]....
        /*13d8*/ 	.word	0x0001c9a0


	//   ....[185]....
        /*13dc*/ 	.word	0x0001ccc0


	//   ....[186]....
        /*13e0*/ 	.word	0x0001cd50


	//   ....[187]....
        /*13e4*/ 	.word	0x0001cdf0


	//   ....[188]....
        /*13e8*/ 	.word	0x0001ce80


	//   ....[189]....
        /*13ec*/ 	.word	0x0001cf70


	//   ....[190]....
        /*13f0*/ 	.word	0x0001d000


	//   ....[191]....
        /*13f4*/ 	.word	0x0001d0a0


	//   ....[192]....
        /*13f8*/ 	.word	0x0001d130


	//   ....[193]....
        /*13fc*/ 	.word	0x0001d220


	//   ....[194]....
        /*1400*/ 	.word	0x0001d2b0


	//   ....[195]....
        /*1404*/ 	.word	0x0001d340


	//   ....[196]....
        /*1408*/ 	.word	0x0001d3d0


	//   ....[197]....
        /*140c*/ 	.word	0x0001d4a0


	//   ....[198]....
        /*1410*/ 	.word	0x0001d540


	//   ....[199]....
        /*1414*/ 	.word	0x0001d5d0


	//   ....[200]....
        /*1418*/ 	.word	0x0001d620


	//   ....[201]....
        /*141c*/ 	.word	0x0001d670


	//   ....[202]....
        /*1420*/ 	.word	0x0001d760


	//   ....[203]....
        /*1424*/ 	.word	0x0001d7f0


	//   ....[204]....
        /*1428*/ 	.word	0x0001d840


	//   ....[205]....
        /*142c*/ 	.word	0x0001d890


	//   ....[206]....
        /*1430*/ 	.word	0x0001daf0


	//   ....[207]....
        /*1434*/ 	.word	0x0001db40


	//   ....[208]....
        /*1438*/ 	.word	0x0001dbd0


	//   ....[209]....
        /*143c*/ 	.word	0x0001dc60


	//   ....[210]....
        /*1440*/ 	.word	0x0001dcf0


	//   ....[211]....
        /*1444*/ 	.word	0x0001dd80


	//   ....[212]....
        /*1448*/ 	.word	0x0001de10


	//   ....[213]....
        /*144c*/ 	.word	0x0001dea0


	//   ....[214]....
        /*1450*/ 	.word	0x0001df20


	//   ....[215]....
        /*1454*/ 	.word	0x0001df70


	//   ....[216]....
        /*1458*/ 	.word	0x0001e010


	//   ....[217]....
        /*145c*/ 	.word	0x0001e0a0


	//   ....[218]....
        /*1460*/ 	.word	0x0001e130


	//   ....[219]....
        /*1464*/ 	.word	0x0001e180


	//   ....[220]....
        /*1468*/ 	.word	0x0001e210


	//   ....[221]....
        /*146c*/ 	.word	0x0001e2a0


	//   ....[222]....
        /*1470*/ 	.word	0x0001e330


	//   ....[223]....
        /*1474*/ 	.word	0x0001e3c0


	//   ....[224]....
        /*1478*/ 	.word	0x0001e450


	//   ....[225]....
        /*147c*/ 	.word	0x0001e4e0


	//   ....[226]....
        /*1480*/ 	.word	0x0001e5a0


	//   ....[227]....
        /*1484*/ 	.word	0x0001e880


	//   ....[228]....
        /*1488*/ 	.word	0x0001e970


	//   ....[229]....
        /*148c*/ 	.word	0x0001ea10


	//   ....[230]....
        /*1490*/ 	.word	0x0001ea70


	//   ....[231]....
        /*1494*/ 	.word	0x0001eb60


	//   ....[232]....
        /*1498*/ 	.word	0x0001ebd0


	//   ....[233]....
        /*149c*/ 	.word	0x0001ecc0


	//   ....[234]....
        /*14a0*/ 	.word	0x0001ed30


	//   ....[235]....
        /*14a4*/ 	.word	0x0001ee20


	//   ....[236]....
        /*14a8*/ 	.word	0x0001ee90


	//   ....[237]....
        /*14ac*/ 	.word	0x0001ef80


	//   ....[238]....
        /*14b0*/ 	.word	0x0001eff0


	//   ....[239]....
        /*14b4*/ 	.word	0x0001f090


	//   ....[240]....
        /*14b8*/ 	.word	0x0001f180


	//   ....[241]....
        /*14bc*/ 	.word	0x0001f240


	//   ....[242]....
        /*14c0*/ 	.word	0x0001f2a0


	//   ....[243]....
        /*14c4*/ 	.word	0x0001f390


	//   ....[244]....
        /*14c8*/ 	.word	0x0001f3f0


	//   ....[245]....
        /*14cc*/ 	.word	0x0001f4e0


	//   ....[246]....
        /*14d0*/ 	.word	0x0001f540


	//   ....[247]....
        /*14d4*/ 	.word	0x0001f5e0


	//   ....[248]....
        /*14d8*/ 	.word	0x0001f6b0


	//   ....[249]....
        /*14dc*/ 	.word	0x0001f7b0


	//   ....[250]....
        /*14e0*/ 	.word	0x0001f820


	//   ....[251]....
        /*14e4*/ 	.word	0x0001f920


	//   ....[252]....
        /*14e8*/ 	.word	0x0001f990


	//   ....[253]....
        /*14ec*/ 	.word	0x0001fa30


	//   ....[254]....
        /*14f0*/ 	.word	0x0001fae0


	//   ....[255]....
        /*14f4*/ 	.word	0x0001fb80


	//   ....[0]....
        /*14f8*/ 	.word	0x0001fe10


	//   ....[1]....
        /*14fc*/ 	.word	0x0001fec0


	//   ....[2]....
        /*1500*/ 	.word	0x0001ffa0


	//   ....[3]....
        /*1504*/ 	.word	0x00020090


	//   ....[4]....
        /*1508*/ 	.word	0x00020150


	//   ....[5]....
        /*150c*/ 	.word	0x00020210


	//   ....[6]....
        /*1510*/ 	.word	0x000202d0


	//   ....[7]....
        /*1514*/ 	.word	0x00020390


	//   ....[8]....
        /*1518*/ 	.word	0x00020450


	//   ....[9]....
        /*151c*/ 	.word	0x00020510


	//   ....[10]....
        /*1520*/ 	.word	0x000205d0


	//   ....[11]....
        /*1524*/ 	.word	0x00020690


	//   ....[12]....
        /*1528*/ 	.word	0x00020750


	//   ....[13]....
        /*152c*/ 	.word	0x00020800


	//   ....[14]....
        /*1530*/ 	.word	0x00020860


	//   ....[15]....
        /*1534*/ 	.word	0x00020940


	//   ....[16]....
        /*1538*/ 	.word	0x00020a80


	//   ....[17]....
        /*153c*/ 	.word	0x00020b50


	//   ....[18]....
        /*1540*/ 	.word	0x00020bf0


	//   ....[19]....
        /*1544*/ 	.word	0x00020d00


	//   ....[20]....
        /*1548*/ 	.word	0x00020d60


	//   ....[21]....
        /*154c*/ 	.word	0x00020e70


	//   ....[22]....
        /*1550*/ 	.word	0x00020ed0


	//   ....[23]....
        /*1554*/ 	.word	0x00020fe0


	//   ....[24]....
        /*1558*/ 	.word	0x00021040


	//   ....[25]....
        /*155c*/ 	.word	0x00021150


	//   ....[26]....
        /*1560*/ 	.word	0x000211b0


	//   ....[27]....
        /*1564*/ 	.word	0x00021270


	//   ....[28]....
        /*1568*/ 	.word	0x000213d0


	//   ....[29]....
        /*156c*/ 	.word	0x00021470


	//   ....[30]....
        /*1570*/ 	.word	0x000214d0


	//   ....[31]....
        /*1574*/ 	.word	0x00021580


	//   ....[32]....
        /*1578*/ 	.word	0x000215e0


	//   ....[33]....
        /*157c*/ 	.word	0x00021690


	//   ....[34]....
        /*1580*/ 	.word	0x000216f0


	//   ....[35]....
        /*1584*/ 	.word	0x000217a0


	//   ....[36]....
        /*1588*/ 	.word	0x00021800


	//   ....[37]....
        /*158c*/ 	.word	0x000218b0


	//   ....[38]....
        /*1590*/ 	.word	0x00021910


	//   ....[39]....
        /*1594*/ 	.word	0x000219c0


	//   ....[40]....
        /*1598*/ 	.word	0x00021ab0


	//   ....[41]....
        /*159c*/ 	.word	0x00021b50


	//   ....[42]....
        /*15a0*/ 	.word	0x00021bb0


	//   ....[43]....
        /*15a4*/ 	.word	0x00021c80


	//   ....[44]....
        /*15a8*/ 	.word	0x00021ce0


	//   ....[45]....
        /*15ac*/ 	.word	0x00021db0


	//   ....[46]....
        /*15b0*/ 	.word	0x00021e10


	//   ....[47]....
        /*15b4*/ 	.word	0x00021ee0


	//   ....[48]....
        /*15b8*/ 	.word	0x00021f40


	//   ....[49]....
        /*15bc*/ 	.word	0x00022010


	//   ....[50]....
        /*15c0*/ 	.word	0x00022070


	//   ....[51]....
        /*15c4*/ 	.word	0x00022140


	//   ....[52]....
        /*15c8*/ 	.word	0x000221d0


	//   ....[53]....
        /*15cc*/ 	.word	0x00022270


	//   ....[54]....
        /*15d0*/ 	.word	0x000223f0


	//   ....[55]....
        /*15d4*/ 	.word	0x00022460


	//   ....[56]....
        /*15d8*/ 	.word	0x000224d0


	//   ....[57]....
        /*15dc*/ 	.word	0x00022540


	//   ....[58]....
        /*15e0*/ 	.word	0x000225b0


	//   ....[59]....
        /*15e4*/ 	.word	0x00022630


	//   ....[60]....
        /*15e8*/ 	.word	0x000226b0


	//   ....[61]....
        /*15ec*/ 	.word	0x00022740


	//   ....[62]....
        /*15f0*/ 	.word	0x000227b0


	//   ....[63]....
        /*15f4*/ 	.word	0x00022820


	//   ....[64]....
        /*15f8*/ 	.word	0x00022890


	//   ....[65]....
        /*15fc*/ 	.word	0x00022910


	//   ....[66]....
        /*1600*/ 	.word	0x00022980


	//   ....[67]....
        /*1604*/ 	.word	0x00022a20


	//   ....[68]....
        /*1608*/ 	.word	0x00022a70


	//   ....[69]....
        /*160c*/ 	.word	0x00022b00


	//   ....[70]....
        /*1610*/ 	.word	0x00022c30


	//----- nvinfo : EIATTR_REG_RECONFIG
	.align		4
.L_1258:
        /*1614*/ 	.byte	0x01, 0x54
	.zero		2


	//----- nvinfo : EIATTR_SYSCALL_OFFSETS
	.align		4
        /*1618*/ 	.byte	0x04, 0x46
        /*161a*/ 	.short	(.L_1260 - .L_1259)


	//   ....[0]....
.L_1259:
        /*161c*/ 	.word	0x00002360


	//   ....[1]....
        /*1620*/ 	.word	0x000024b0


	//   ....[2]....
        /*1624*/ 	.word	0x000071a0


	//   ....[3]....
        /*1628*/ 	.word	0x00007520


	//   ....[4]....
        /*162c*/ 	.word	0x00017d50


	//   ....[5]....
        /*1630*/ 	.word	0x00017ea0


	//   ....[6]....
        /*1634*/ 	.word	0x00017f90


	//   ....[7]....
        /*1638*/ 	.word	0x00018e20


	//   ....[8]....
        /*163c*/ 	.word	0x00019960


	//----- nvinfo : EIATTR_MBARRIER_INSTR_OFFSETS
	.align		4
.L_1260:
        /*1640*/ 	.byte	0x04, 0x39
        /*1642*/ 	.short	(.L_1262 - .L_1261)


	//   ....[0]....
.L_1261:
        /*1644*/ 	.word	0x00000260
        /*1648*/ 	.word	0x000000ff
        /*164c*/ 	.word	0x00032400
        /*1650*/ 	.short	0x0100
        /*1652*/ 	.byte	0x08
	.zero		1


	//   ....[1]....
        /*1654*/ 	.word	0x00000270
        /*1658*/ 	.word	0x000000ff
        /*165c*/ 	.word	0x00032410
        /*1660*/ 	.short	0x0100
        /*1662*/ 	.byte	0x08
	.zero		1


	//   ....[2]....
        /*1664*/ 	.word	0x00000280
        /*1668*/ 	.word	0x000000ff
        /*166c*/ 	.word	0x00032420
        /*1670*/ 	.short	0x0100
        /*1672*/ 	.byte	0x08
	.zero		1


	//   ....[3]....
        /*1674*/ 	.word	0x00000370
        /*1678*/ 	.word	0x000000ff
        /*167c*/ 	.word	0x00032430
        /*1680*/ 	.short	0x0100
        /*1682*/ 	.byte	0x08
	.zero		1


	//   ....[4]....
        /*1684*/ 	.word	0x00000380
        /*1688*/ 	.word	0x000000ff
        /*168c*/ 	.word	0x00032440
        /*1690*/ 	.short	0x0100
        /*1692*/ 	.byte	0x08
	.zero		1


	//   ....[5]....
        /*1694*/ 	.word	0x00000390
        /*1698*/ 	.word	0x000000ff
        /*169c*/ 	.word	0x00032438
        /*16a0*/ 	.short	0x0100
        /*16a2*/ 	.byte	0x08
	.zero		1


	//   ....[6]....
        /*16a4*/ 	.word	0x000003a0
        /*16a8*/ 	.word	0x000000ff
        /*16ac*/ 	.word	0x00032448
        /*16b0*/ 	.short	0x0100
        /*16b2*/ 	.byte	0x08
	.zero		1


	//   ....[7]....
        /*16b4*/ 	.word	0x000004d0
        /*16b8*/ 	.word	0x000000ff
        /*16bc*/ 	.word	0x00032450
        /*16c0*/ 	.short	0x0100
        /*16c2*/ 	.byte	0x08
	.zero		1


	//   ....[8]....
        /*16c4*/ 	.word	0x000004e0
        /*16c8*/ 	.word	0x000000ff
        /*16cc*/ 	.word	0x00032460
        /*16d0*/ 	.short	0x0100
        /*16d2*/ 	.byte	0x08
	.zero		1


	//   ....[9]....
        /*16d4*/ 	.word	0x000004f0
        /*16d8*/ 	.word	0x000000ff
        /*16dc*/ 	.word	0x00032458
        /*16e0*/ 	.short	0x0100
        /*16e2*/ 	.byte	0x08
	.zero		1


	//   ....[10]....
        /*16e4*/ 	.word	0x00000500
        /*16e8*/ 	.word	0x000000ff
        /*16ec*/ 	.word	0x00032468
        /*16f0*/ 	.short	0x0100
        /*16f2*/ 	.byte	0x08
	.zero		1


	//   ....[11]....
        /*16f4*/ 	.word	0x000005f0
        /*16f8*/ 	.word	0x000000ff
        /*16fc*/ 	.word	0x00032470
        /*1700*/ 	.short	0x0100
        /*1702*/ 	.byte	0x06
	.zero		1


	//   ....[12]....
        /*1704*/ 	.word	0x00000600
        /*1708*/ 	.word	0x000000ff
        /*170c*/ 	.word	0x00032480
        /*1710*/ 	.short	0x0100
        /*1712*/ 	.byte	0x06
	.zero		1


	//   ....[13]....
        /*1714*/ 	.word	0x00000610
        /*1718*/ 	.word	0x000000ff
        /*171c*/ 	.word	0x00032478
        /*1720*/ 	.short	0x0100
        /*1722*/ 	.byte	0x06
	.zero		1


	//   ....[14]....
        /*1724*/ 	.word	0x00000620
        /*1728*/ 	.word	0x000000ff
        /*172c*/ 	.word	0x00032488
        /*1730*/ 	.short	0x0100
        /*1732*/ 	.byte	0x06
	.zero		1


	//   ....[15]....
        /*1734*/ 	.word	0x00000750
        /*1738*/ 	.word	0x000000ff
        /*173c*/ 	.word	0x00032490
        /*1740*/ 	.short	0x0100
        /*1742*/ 	.byte	0x08
	.zero		1


	//   ....[16]....
        /*1744*/ 	.word	0x00000760
        /*1748*/ 	.word	0x000000ff
        /*174c*/ 	.word	0x000324a0
        /*1750*/ 	.short	0x0100
        /*1752*/ 	.byte	0x08
	.zero		1


	//   ....[17]....
        /*1754*/ 	.word	0x00000770
        /*1758*/ 	.word	0x000000ff
        /*175c*/ 	.word	0x00032498
        /*1760*/ 	.short	0x0100
        /*1762*/ 	.byte	0x08
	.zero		1


	//   ....[18]....
        /*1764*/ 	.word	0x00000780
        /*1768*/ 	.word	0x000000ff
        /*176c*/ 	.word	0x000324a8
        /*1770*/ 	.short	0x0100
        /*1772*/ 	.byte	0x08
	.zero		1


	//   ....[19]....
        /*1774*/ 	.word	0x000008b0
        /*1778*/ 	.word	0x000000ff
        /*177c*/ 	.word	0x000324b0
        /*1780*/ 	.short	0x0100
        /*1782*/ 	.byte	0x08
	.zero		1


	//   ....[20]....
        /*1784*/ 	.word	0x000008c0
        /*1788*/ 	.word	0x000000ff
        /*178c*/ 	.word	0x000324c0
        /*1790*/ 	.short	0x0100
        /*1792*/ 	.byte	0x08
	.zero		1


	//   ....[21]....
        /*1794*/ 	.word	0x000008d0
        /*1798*/ 	.word	0x000000ff
        /*179c*/ 	.word	0x000324b8
        /*17a0*/ 	.short	0x0100
        /*17a2*/ 	.byte	0x08
	.zero		1


	//   ....[22]....
        /*17a4*/ 	.word	0x000008e0
        /*17a8*/ 	.word	0x000000ff
        /*17ac*/ 	.word	0x000324c8
        /*17b0*/ 	.short	0x0100
        /*17b2*/ 	.byte	0x08
	.zero		1


	//   ....[23]....
        /*17b4*/ 	.word	0x00003770
        /*17b8*/ 	.word	0x00000000
        /*17bc*/ 	.word	0x00032490
        /*17c0*/ 	.short	0x010a
        /*17c2*/ 	.byte	0x3f
	.zero		1


	//   ....[24]....
        /*17c4*/ 	.word	0x00004a60
        /*17c8*/ 	.word	0x00000000
        /*17cc*/ 	.word	0x00032490
        /*17d0*/ 	.short	0x010a
        /*17d2*/ 	.byte	0x3f
	.zero		1


	//   ....[25]....
        /*17d4*/ 	.word	0x00005ac0
        /*17d8*/ 	.word	0x00000000
        /*17dc*/ 	.word	0x00032490
        /*17e0*/ 	.short	0x010a
        /*17e2*/ 	.byte	0x3f
	.zero		1


	//   ....[26]....
        /*17e4*/ 	.word	0x00005f60
        /*17e8*/ 	.word	0x0000000b
        /*17ec*/ 	.word	0x00000000
        /*17f0*/ 	.short	0x0101
        /*17f2*/ 	.byte	0x3f
	.zero		1


	//   ....[27]....
        /*17f4*/ 	.word	0x00005fa0
        /*17f8*/ 	.word	0x00000000
        /*17fc*/ 	.word	0x000324b0
        /*1800*/ 	.short	0x010a
        /*1802*/ 	.byte	0x3f
	.zero		1


	//   ....[28]....
        /*1804*/ 	.word	0x000067c0
        /*1808*/ 	.word	0x00000000
        /*180c*/ 	.word	0x00000000
        /*1810*/ 	.short	0x0101
        /*1812*/ 	.byte	0x3f
	.zero		1


	//   ....[29]....
        /*1814*/ 	.word	0x00007240
        /*1818*/ 	.word	0x00000013
        /*181c*/ 	.word	0x00032400
        /*1820*/ 	.short	0x010a
        /*1822*/ 	.byte	0x3f
	.zero		1


	//   ....[30]....
        /*1824*/ 	.word	0x00007290
        /*1828*/ 	.word	0x00000013
        /*182c*/ 	.word	0x00032400
        /*1830*/ 	.short	0x010a
        /*1832*/ 	.byte	0x3f
	.zero		1


	//   ....[31]....
        /*1834*/ 	.word	0x00007910
        /*1838*/ 	.word	0x00000013
        /*183c*/ 	.word	0x00032400
        /*1840*/ 	.short	0x010a
        /*1842*/ 	.byte	0x3f
	.zero		1


	//   ....[32]....
        /*1844*/ 	.word	0x00008830
        /*1848*/ 	.word	0x00000013
        /*184c*/ 	.word	0x00032400
        /*1850*/ 	.short	0x010a
        /*1852*/ 	.byte	0x3f
	.zero		1


	//   ....[33]....
        /*1854*/ 	.word	0x000096d0
        /*1858*/ 	.word	0x00000000
        /*185c*/ 	.word	0x00032430
        /*1860*/ 	.short	0x010a
        /*1862*/ 	.byte	0x3f
	.zero		1


	//   ....[34]....
        /*1864*/ 	.word	0x00009780
        /*1868*/ 	.word	0x00000000
        /*186c*/ 	.word	0x00032430
        /*1870*/ 	.short	0x010a
        /*1872*/ 	.byte	0x3f
	.zero		1


	//   ....[35]....
        /*1874*/ 	.word	0x00009a80
        /*1878*/ 	.word	0x00000013
        /*187c*/ 	.word	0x00032410
        /*1880*/ 	.short	0x010a
        /*1882*/ 	.byte	0x3f
	.zero		1


	//   ....[36]....
        /*1884*/ 	.word	0x00009ad0
        /*1888*/ 	.word	0x00000000
        /*188c*/ 	.word	0x00032450
        /*1890*/ 	.short	0x010a
        /*1892*/ 	.byte	0x3f
	.zero		1


	//   ....[37]....
        /*1894*/ 	.word	0x00009b10
        /*1898*/ 	.word	0x00000000
        /*189c*/ 	.word	0x00032450
        /*18a0*/ 	.short	0x010a
        /*18a2*/ 	.byte	0x3f
	.zero		1


	//   ....[38]....
        /*18a4*/ 	.word	0x0000b990
        /*18a8*/ 	.word	0x00000005
        /*18ac*/ 	.word	0x00000000
        /*18b0*/ 	.short	0x0101
        /*18b2*/ 	.byte	0x3f
	.zero		1


	//   ....[39]....
        /*18b4*/ 	.word	0x0000c450
        /*18b8*/ 	.word	0x00000000
        /*18bc*/ 	.word	0x00000000
        /*18c0*/ 	.short	0x0101
        /*18c2*/ 	.byte	0x3f
	.zero		1


	//   ....[40]....
        /*18c4*/ 	.word	0x0000c580
        /*18c8*/ 	.word	0x00000000
        /*18cc*/ 	.word	0x00032430
        /*18d0*/ 	.short	0x010a
        /*18d2*/ 	.byte	0x3f
	.zero		1


	//   ....[41]....
        /*18d4*/ 	.word	0x0000c5f0
        /*18d8*/ 	.word	0x00000000
        /*18dc*/ 	.word	0x00032430
        /*18e0*/ 	.short	0x010a
        /*18e2*/ 	.byte	0x3f
	.zero		1


	//   ....[42]....
        /*18e4*/ 	.word	0x0000c860
        /*18e8*/ 	.word	0x00000000
        /*18ec*/ 	.word	0x00032450
        /*18f0*/ 	.short	0x010a
        /*18f2*/ 	.byte	0x3f
	.zero		1


	//   ....[43]....
        /*18f4*/ 	.word	0x0000c8a0
        /*18f8*/ 	.word	0x00000000
        /*18fc*/ 	.word	0x00032450
        /*1900*/ 	.short	0x010a
        /*1902*/ 	.byte	0x3f
	.zero		1


	//   ....[44]....
        /*1904*/ 	.word	0x0000e620
        /*1908*/ 	.word	0x00000005
        /*190c*/ 	.word	0x00000000
        /*1910*/ 	.short	0x0101
        /*1912*/ 	.byte	0x3f
	.zero		1


	//   ....[45]....
        /*1914*/ 	.word	0x0000f320
        /*1918*/ 	.word	0x00000000
        /*191c*/ 	.word	0x00000000
        /*1920*/ 	.short	0x0101
        /*1922*/ 	.byte	0x3f
	.zero		1


	//   ....[46]....
        /*1924*/ 	.word	0x00011890
        /*1928*/ 	.word	0x00000003
        /*192c*/ 	.word	0x00000000
        /*1930*/ 	.short	0x0101
        /*1932*/ 	.byte	0x3f
	.zero		1


	//   ....[47]....
        /*1934*/ 	.word	0x000123f0
        /*1938*/ 	.word	0x00000006
        /*193c*/ 	.word	0x00000000
        /*1940*/ 	.short	0x0101
        /*1942*/ 	.byte	0x3f
	.zero		1


	//   ....[48]....
        /*1944*/ 	.word	0x000167c0
        /*1948*/ 	.word	0x00000016
        /*194c*/ 	.word	0x00032420
        /*1950*/ 	.short	0x010a
        /*1952*/ 	.byte	0x3f
	.zero		1


	//   ....[49]....
        /*1954*/ 	.word	0x00016850
        /*1958*/ 	.word	0x00000007
        /*195c*/ 	.word	0x000324a0
        /*1960*/ 	.short	0x010a
        /*1962*/ 	.byte	0x3f
	.zero		1


	//   ....[50]....
        /*1964*/ 	.word	0x00016aa0
        /*1968*/ 	.word	0x00000007
        /*196c*/ 	.word	0x000324c0
        /*1970*/ 	.short	0x010a
        /*1972*/ 	.byte	0x3f
	.zero		1


	//   ....[51]....
        /*1974*/ 	.word	0x000170b0
        /*1978*/ 	.word	0x00000006
        /*197c*/ 	.word	0x000324a0
        /*1980*/ 	.short	0x010a
        /*1982*/ 	.byte	0x3f
	.zero		1


	//   ....[52]....
        /*1984*/ 	.word	0x000172f0
        /*1988*/ 	.word	0x00000006
        /*198c*/ 	.word	0x000324c0
        /*1990*/ 	.short	0x010a
        /*1992*/ 	.byte	0x3f
	.zero		1


	//   ....[53]....
        /*1994*/ 	.word	0x00018540
        /*1998*/ 	.word	0x0000001d
        /*199c*/ 	.word	0x00032440
        /*19a0*/ 	.short	0x010a
        /*19a2*/ 	.byte	0x3f
	.zero		1


	//   ....[54]....
        /*19a4*/ 	.word	0x00018b60
        /*19a8*/ 	.word	0x0000001d
        /*19ac*/ 	.word	0x00032430
        /*19b0*/ 	.short	0x0107
        /*19b2*/ 	.byte	0x3f
	.zero		1


	//   ....[55]....
        /*19b4*/ 	.word	0x00018c30
        /*19b8*/ 	.word	0x0000001d
        /*19bc*/ 	.word	0x00032430
        /*19c0*/ 	.short	0x0101
        /*19c2*/ 	.byte	0x3f
	.zero		1


	//   ....[56]....
        /*19c4*/ 	.word	0x000197a0
        /*19c8*/ 	.word	0x00000016
        /*19cc*/ 	.word	0x00032400
        /*19d0*/ 	.short	0x0107
        /*19d2*/ 	.byte	0x3f
	.zero		1


	//   ....[57]....
        /*19d4*/ 	.word	0x00019830
        /*19d8*/ 	.word	0x00000016
        /*19dc*/ 	.word	0x00032400
        /*19e0*/ 	.short	0x0101
        /*19e2*/ 	.byte	0x3f
	.zero		1


	//   ....[58]....
        /*19e4*/ 	.word	0x0001a2c0
        /*19e8*/ 	.word	0x00000016
        /*19ec*/ 	.word	0x00032410
        /*19f0*/ 	.short	0x0107
        /*19f2*/ 	.byte	0x3f
	.zero		1


	//   ....[59]....
        /*19f4*/ 	.word	0x0001a3c0
        /*19f8*/ 	.word	0x00000016
        /*19fc*/ 	.word	0x00032410
        /*1a00*/ 	.short	0x0101
        /*1a02*/ 	.byte	0x3f
	.zero		1


	//   ....[60]....
        /*1a04*/ 	.word	0x0001a3e0
        /*1a08*/ 	.word	0x00000016
        /*1a0c*/ 	.word	0x00032420
        /*1a10*/ 	.short	0x010a
        /*1a12*/ 	.byte	0x3f
	.zero		1


	//   ....[61]....
        /*1a14*/ 	.word	0x0001a470
        /*1a18*/ 	.word	0x0000001d
        /*1a1c*/ 	.word	0x00032460
        /*1a20*/ 	.short	0x010a
        /*1a22*/ 	.byte	0x3f
	.zero		1


	//   ....[62]....
        /*1a24*/ 	.word	0x0001abf0
        /*1a28*/ 	.word	0x0000001d
        /*1a2c*/ 	.word	0x00032450
        /*1a30*/ 	.short	0x0107
        /*1a32*/ 	.byte	0x3f
	.zero		1


	//   ....[63]....
        /*1a34*/ 	.word	0x0001acc0
        /*1a38*/ 	.word	0x0000001d
        /*1a3c*/ 	.word	0x00032450
        /*1a40*/ 	.short	0x0101
        /*1a42*/ 	.byte	0x3f
	.zero		1


	//   ....[64]....
        /*1a44*/ 	.word	0x0001b000
        /*1a48*/ 	.word	0x00000004
        /*1a4c*/ 	.word	0x00032440
        /*1a50*/ 	.short	0x010a
        /*1a52*/ 	.byte	0x3f
	.zero		1


	//   ....[65]....
        /*1a54*/ 	.word	0x0001b3d0
        /*1a58*/ 	.word	0x00000004
        /*1a5c*/ 	.word	0x00032430
        /*1a60*/ 	.short	0x0107
        /*1a62*/ 	.byte	0x3f
	.zero		1


	//   ....[66]....
        /*1a64*/ 	.word	0x0001b490
        /*1a68*/ 	.word	0x00000004
        /*1a6c*/ 	.word	0x00032430
        /*1a70*/ 	.short	0x0101
        /*1a72*/ 	.byte	0x3f
	.zero		1


	//   ....[67]....
        /*1a74*/ 	.word	0x0001b4c0
        /*1a78*/ 	.word	0x00000004
        /*1a7c*/ 	.word	0x00032460
        /*1a80*/ 	.short	0x010a
        /*1a82*/ 	.byte	0x3f
	.zero		1


	//   ....[68]....
        /*1a84*/ 	.word	0x0001b9d0
        /*1a88*/ 	.word	0x00000004
        /*1a8c*/ 	.word	0x00032450
        /*1a90*/ 	.short	0x0107
        /*1a92*/ 	.byte	0x3f
	.zero		1


	//   ....[69]....
        /*1a94*/ 	.word	0x0001ba90
        /*1a98*/ 	.word	0x00000004
        /*1a9c*/ 	.word	0x00032450
        /*1aa0*/ 	.short	0x0101
        /*1aa2*/ 	.byte	0x3f
	.zero		1


	//   ....[70]....
        /*1aa4*/ 	.word	0x0001c920
        /*1aa8*/ 	.word	0x00000007
        /*1aac*/ 	.word	0x00032420
        /*1ab0*/ 	.short	0x010a
        /*1ab2*/ 	.byte	0x3f
	.zero		1


	//   ....[71]....
        /*1ab4*/ 	.word	0x0001ca90
        /*1ab8*/ 	.word	0x00000005
        /*1abc*/ 	.word	0x00032440
        /*1ac0*/ 	.short	0x010a
        /*1ac2*/ 	.byte	0x3f
	.zero		1


	//   ....[72]....
        /*1ac4*/ 	.word	0x0001cb30
        /*1ac8*/ 	.word	0x00000003
        /*1acc*/ 	.word	0x00032440
        /*1ad0*/ 	.short	0x010a
        /*1ad2*/ 	.byte	0x3f
	.zero		1


	//   ....[73]....
        /*1ad4*/ 	.word	0x0001cb70
        /*1ad8*/ 	.word	0x00000005
        /*1adc*/ 	.word	0x00032460
        /*1ae0*/ 	.short	0x010a
        /*1ae2*/ 	.byte	0x3f
	.zero		1


	//   ....[74]....
        /*1ae4*/ 	.word	0x0001cbb0
        /*1ae8*/ 	.word	0x00000003
        /*1aec*/ 	.word	0x00032460
        /*1af0*/ 	.short	0x010a
        /*1af2*/ 	.byte	0x3f
	.zero		1


	//   ....[75]....
        /*1af4*/ 	.word	0x0001cc10
        /*1af8*/ 	.word	0x00000000
        /*1afc*/ 	.word	0x00032490
        /*1b00*/ 	.short	0x010a
        /*1b02*/ 	.byte	0x3f
	.zero		1


	//   ....[76]....
        /*1b04*/ 	.word	0x0001cec0
        /*1b08*/ 	.word	0x00000000
        /*1b0c*/ 	.word	0x00032490
        /*1b10*/ 	.short	0x010a
        /*1b12*/ 	.byte	0x3f
	.zero		1


	//   ....[77]....
        /*1b14*/ 	.word	0x0001d170
        /*1b18*/ 	.word	0x00000000
        /*1b1c*/ 	.word	0x00032490
        /*1b20*/ 	.short	0x010a
        /*1b22*/ 	.byte	0x3f
	.zero		1


	//   ....[78]....
        /*1b24*/ 	.word	0x0001d400
        /*1b28*/ 	.word	0x00000000
        /*1b2c*/ 	.word	0x000324b0
        /*1b30*/ 	.short	0x010a
        /*1b32*/ 	.byte	0x3f
	.zero		1


	//   ....[79]....
        /*1b34*/ 	.word	0x0001d6b0
        /*1b38*/ 	.word	0x00000013
        /*1b3c*/ 	.word	0x00032400
        /*1b40*/ 	.short	0x010a
        /*1b42*/ 	.byte	0x3f
	.zero		1


	//   ....[80]....
        /*1b44*/ 	.word	0x0001d8c0
        /*1b48*/ 	.word	0x00000013
        /*1b4c*/ 	.word	0x00032400
        /*1b50*/ 	.short	0x010a
        /*1b52*/ 	.byte	0x3f
	.zero		1


	//   ....[81]....
        /*1b54*/ 	.word	0x0001d910
        /*1b58*/ 	.word	0x00000000
        /*1b5c*/ 	.word	0x00032430
        /*1b60*/ 	.short	0x010a
        /*1b62*/ 	.byte	0x3f
	.zero		1


	//   ....[82]....
        /*1b64*/ 	.word	0x0001d960
        /*1b68*/ 	.word	0x00000013
        /*1b6c*/ 	.word	0x00032410
        /*1b70*/ 	.short	0x010a
        /*1b72*/ 	.byte	0x3f
	.zero		1


	//   ....[83]....
        /*1b74*/ 	.word	0x0001d9b0
        /*1b78*/ 	.word	0x00000000
        /*1b7c*/ 	.word	0x00032450
        /*1b80*/ 	.short	0x010a
        /*1b82*/ 	.byte	0x3f
	.zero		1


	//   ....[84]....
        /*1b84*/ 	.word	0x0001da00
        /*1b88*/ 	.word	0x00000000
        /*1b8c*/ 	.word	0x00032430
        /*1b90*/ 	.short	0x010a
        /*1b92*/ 	.byte	0x3f
	.zero		1


	//   ....[85]....
        /*1b94*/ 	.word	0x0001da50
        /*1b98*/ 	.word	0x00000000
        /*1b9c*/ 	.word	0x00032450
        /*1ba0*/ 	.short	0x010a
        /*1ba2*/ 	.byte	0x3f
	.zero		1


	//   ....[86]....
        /*1ba4*/ 	.word	0x0001e660
        /*1ba8*/ 	.word	0x00000016
        /*1bac*/ 	.word	0x00032420
        /*1bb0*/ 	.short	0x010a
        /*1bb2*/ 	.byte	0x3f
	.zero		1


	//   ....[87]....
        /*1bb4*/ 	.word	0x0001e6b0
        /*1bb8*/ 	.word	0x00000007
        /*1bbc*/ 	.word	0x000324a0
        /*1bc0*/ 	.short	0x010a
        /*1bc2*/ 	.byte	0x3f
	.zero		1


	//   ....[88]....
        /*1bc4*/ 	.word	0x0001e700
        /*1bc8*/ 	.word	0x00000007
        /*1bcc*/ 	.word	0x000324c0
        /*1bd0*/ 	.short	0x010a
        /*1bd2*/ 	.byte	0x3f
	.zero		1


	//   ....[89]....
        /*1bd4*/ 	.word	0x0001e750
        /*1bd8*/ 	.word	0x00000006
        /*1bdc*/ 	.word	0x000324a0
        /*1be0*/ 	.short	0x010a
        /*1be2*/ 	.byte	0x3f
	.zero		1


	//   ....[90]....
        /*1be4*/ 	.word	0x0001e7a0
        /*1be8*/ 	.word	0x00000006
        /*1bec*/ 	.word	0x000324c0
        /*1bf0*/ 	.short	0x010a
        /*1bf2*/ 	.byte	0x3f
	.zero		1


	//   ....[91]....
        /*1bf4*/ 	.word	0x0001e8c0
        /*1bf8*/ 	.word	0x0000001d
        /*1bfc*/ 	.word	0x00032440
        /*1c00*/ 	.short	0x010a
        /*1c02*/ 	.byte	0x3f
	.zero		1


	//   ....[92]....
        /*1c04*/ 	.word	0x00020980
        /*1c08*/ 	.word	0x00000016
        /*1c0c*/ 	.word	0x00032420
        /*1c10*/ 	.short	0x010a
        /*1c12*/ 	.byte	0x3f
	.zero		1


	//   ....[93]....
        /*1c14*/ 	.word	0x000209d0
        /*1c18*/ 	.word	0x0000001d
        /*1c1c*/ 	.word	0x00032460
        /*1c20*/ 	.short	0x010a
        /*1c22*/ 	.byte	0x3f
	.zero		1


	//   ....[94]....
        /*1c24*/ 	.word	0x00021320
        /*1c28*/ 	.word	0x00000004
        /*1c2c*/ 	.word	0x00032440
        /*1c30*/ 	.short	0x010a
        /*1c32*/ 	.byte	0x3f
	.zero		1


	//   ....[95]....
        /*1c34*/ 	.word	0x00021a00
        /*1c38*/ 	.word	0x00000004
        /*1c3c*/ 	.word	0x00032460
        /*1c40*/ 	.short	0x010a
        /*1c42*/ 	.byte	0x3f
	.zero		1


	//   ....[96]....
        /*1c44*/ 	.word	0x00022b50
        /*1c48*/ 	.word	0x00000007
        /*1c4c*/ 	.word	0x00032420
        /*1c50*/ 	.short	0x010a
        /*1c52*/ 	.byte	0x3f
	.zero		1


	//   ....[97]....
        /*1c54*/ 	.word	0x00022cf0
        /*1c58*/ 	.word	0x00000005
        /*1c5c*/ 	.word	0x00032440
        /*1c60*/ 	.short	0x010a
        /*1c62*/ 	.byte	0x3f
	.zero		1


	//   ....[98]....
        /*1c64*/ 	.word	0x00022d40
        /*1c68*/ 	.word	0x00000003
        /*1c6c*/ 	.word	0x00032440
        /*1c70*/ 	.short	0x010a
        /*1c72*/ 	.byte	0x3f
	.zero		1


	//   ....[99]....
        /*1c74*/ 	.word	0x00022d90
        /*1c78*/ 	.word	0x00000005
        /*1c7c*/ 	.word	0x00032460
        /*1c80*/ 	.short	0x010a
        /*1c82*/ 	.byte	0x3f
	.zero		1


	//----- nvinfo : EIATTR_NUM_MBARRIERS
	.align		4
.L_1262:
        /*1c84*/ 	.byte	0x03, 0x38
        /*1c86*/ 	.short	0x0017


	//----- nvinfo : EIATTR_EXIT_INSTR_OFFSETS
	.align		4
        /*1c88*/ 	.byte	0x04, 0x1c
        /*1c8a*/ 	.short	(.L_1264 - .L_1263)


	//   ....[0]....
.L_1263:
        /*1c8c*/ 	.word	0x0001cc00


	//----- nvinfo : EIATTR_MAX_THREADS
	.align		4
.L_1264:
        /*1c90*/ 	.byte	0x04, 0x05
        /*1c92*/ 	.short	(.L_1266 - .L_1265)
.L_1265:
        /*1c94*/ 	.word	0x00000180
        /*1c98*/ 	.word	0x00000001
        /*1c9c*/ 	.word	0x00000001


	//----- nvinfo : EIATTR_CRS_STACK_SIZE
	.align		4
.L_1266:
        /*1ca0*/ 	.byte	0x04, 0x1e
        /*1ca2*/ 	.short	(.L_1268 - .L_1267)
.L_1267:
        /*1ca4*/ 	.word	0x00000000


	//----- nvinfo : EIATTR_CBANK_PARAM_SIZE
	.align		4
.L_1268:
        /*1ca8*/ 	.byte	0x03, 0x19
        /*1caa*/ 	.short	0x0bf0


	//----- nvinfo : EIATTR_PARAM_CBANK
	.align		4
        /*1cac*/ 	.byte	0x04, 0x0a
        /*1cae*/ 	.short	(.L_1270 - .L_1269)
	.align		4
.L_1269:
        /*1cb0*/ 	.word	index@(.nv.constant0._ZN7cutlass13device_kernelIN5flash11enable_sm90INS1_16FlashAttnFwdSm90INS1_25CollectiveMainloopFwdSm90ILi2EN4cute5tupleIJNS5_1CILi1EEES8_S8_EEENS6_IJNS7_ILi128EEENS7_ILi96EEENS7_ILi64EEEEEELi256ENS_6half_tEfNS_4arch4Sm90ELb0ELb0ELb1ELb1ELb1ELb1ELb1ELb1ELb0ELb1ELb1ELb0EEENS1_21CollectiveEpilogueFwdINS6_IJSA_NS7_ILi256EEESB_EEES9_SE_SG_Li256ELb1ELb1ELb1ELb0EEENS1_36VarlenDynamicPersistentTileSchedulerILi128ELi96ELi256ELi128ELb1ELb1ELb1ELb0ELb1ELb1EEEEEEEEEvNT_6ParamsE)
        /*1cb4*/ 	.short	0x0210
        /*1cb6*/ 	.short	0x0bf0


	//----- nvinfo : EIATTR_SW_WAR
	.align		4
.L_1270:
        /*1cb8*/ 	.byte	0x04, 0x36
        /*1cba*/ 	.short	(.L_1272 - .L_1271)
.L_1271:
        /*1cbc*/ 	.word	0x00000008
.L_1272:


//--------------------- .nv.info._ZN7cutlass13device_kernelIN5flash11enable_sm90INS1_16FlashAttnFwdSm90INS1_25CollectiveMainloopFwdSm90ILi2EN4cute5tupleIJNS5_1CILi1EEES8_S8_EEENS6_IJNS7_ILi128EEENS7_ILi96EEENS7_ILi64EEEEEELi256ENS_6half_tEfNS_4arch4Sm90ELb0ELb1ELb1ELb0ELb1ELb0ELb0ELb1ELb0ELb1ELb1ELb0EEENS1_21CollectiveEpilogueFwdINS6_IJSA_NS7_ILi256EEESB_EEES9_SE_SG_Li256ELb0ELb1ELb1ELb0EEENS1_19SingleTileSchedulerILb0ELb1ELb1ELi128EEEEEEEEEvNT_6ParamsE --------------------------
	.section	.nv.info._ZN7cutlass13device_kernelIN5flash11enable_sm90INS1_16FlashAttnFwdSm90INS1_25CollectiveMainloopFwdSm90ILi2EN4cute5tupleIJNS5_1CILi1EEES8_S8_EEENS6_IJNS7_ILi128EEENS7_ILi96EEENS7_ILi64EEEEEELi256ENS_6half_tEfNS_4arch4Sm90ELb0ELb1ELb1ELb0ELb1ELb0ELb0ELb1ELb0ELb1ELb1ELb0EEENS1_21CollectiveEpilogueFwdINS6_IJSA_NS7_ILi256EEESB_EEES9_SE_SG_Li256ELb0ELb1ELb1ELb0EEENS1_19SingleTileSchedulerILb0ELb1ELb1ELi128EEEEEEEEEvNT_6ParamsE,"",@"SHT_CUDA_INFO"
	.sectionflags	@""
	.align	4


	//----- nvinfo : EIATTR_CUDA_API_VERSION
	.align		4
        /*0000*/ 	.byte	0x04, 0x37
        /*0002*/ 	.short	(.L_1274 - .L_1273)
.L_1273:
        /*0004*/ 	.word	0x00000082


	//----- nvinfo : EIATTR_KPARAM_INFO
	.align		4
.L_1274:
        /*0008*/ 	.byte	0x04, 0x17
        /*000a*/ 	.short	(.L_1276 - .L_1275)
.L_1275:
        /*000c*/ 	.word	0x00000000
        /*0010*/ 	.short	0x0000
        /*0012*/ 	.short	0x0070
        /*0014*/ 	.byte	0x00, 0xf0, 0x01, 0x28


	//----- nvinfo : EIATTR_SPARSE_MMA_MASK
	.align		4
.L_1276:
        /*0018*/ 	.byte	0x03, 0x50
        /*001a*/ 	.short	0x0000


	//----- nvinfo : EIATTR_MAXREG_COUNT
	.align		4
        /*001c*/ 	.byte	0x03, 0x1b
        /*001e*/ 	.short	0x00a8


	//----- nvinfo : EIATTR_NUM_BARRIERS
	.align		4
        /*0020*/ 	.byte	0x02, 0x4c
        /*0022*/ 	.byte	0x10
	.zero		1


	//----- nvinfo : EIATTR_EXTERNS
	.align		4
        /*0024*/ 	.byte	0x04, 0x0f
        /*0026*/ 	.short	(.L_1278 - .L_1277)


	//   ....[0]....
	.align		4
.L_1277:
        /*0028*/ 	.word	index@(__assertfail)


	//----- nvinfo : EIATTR_ANNOTATIONS
	.align		4
.L_1278:
        /*002c*/ 	.byte	0x04, 0x55
        /*002e*/ 	.short	(.L_1280 - .L_1279)


	//   ....[0]....
.L_1279:
        /*0030*/ 	.word	0x00000001
        /*0034*/ 	.byte	0xf0, 0x08, 0x00, 0x00, 0x01, 0x00, 0x00, 0x00, 0x70, 0x09, 0x02, 0x00


	//----- nvinfo : EIATTR_MERCURY_ISA_VERSION
	.align		4
.L_1280:
        /*0040*/ 	.byte	0x03, 0x5f
        /*0042*/ 	.short	0x0101


	//----- nvinfo : EIATTR_INT_WARP_WIDE_INSTR_OFFSETS
	.align		4
        /*0044*/ 	.byte	0x04, 0x31
        /*0046*/ 	.short	(.L_1282 - .L_1281)


	//   ....[0]....
.L_1281:
        /*0048*/ 	.word	0x000000c0


	//   ....[1]....
        /*004c*/ 	.word	0x000000d0


	//   ....[2]....
        /*0050*/ 	.word	0x00000170


	//----- nvinfo : EIATTR_COOP_GROUP_MASK_REGIDS
	.align		4
.L_1282:
        /*0054*/ 	.byte	0x04, 0x29
        /*0056*/ 	.short	(.L_1284 - .L_1283)


	//   ....[0]....
.L_1283:
        /*0058*/ 	.word	0xffffffff


	//   ....[1]....
        /*005c*/ 	.word	0xffffffff


	//   ....[2]....
        /*0060*/ 	.word	0xffffffff


	//   ....[3]....
        /*0064*/ 	.word	0xffffffff


	//   ....[4]....
        /*0068*/ 	.word	0xffffffff


	//   ....[5]....
        /*006c*/ 	.word	0xffffffff


	//   ....[6]....
        /*0070*/ 	.word	0xffffffff


	//   ....[7]....
        /*0074*/ 	.word	0xffffffff


	//   ....[8]....
        /*0078*/ 	.word	0xffffffff


	//   ....[9]....
        /*007c*/ 	.word	0xffffffff


	//   ....[10]....
        /*0080*/ 	.word	0xffffffff


	//   ....[11]....
        /*0084*/ 	.word	0xffffffff


	//   ....[12]....
        /*0088*/ 	.word	0xffffffff


	//   ....[13]....
        /*008c*/ 	.word	0xffffffff


	//   ....[14]....
        /*0090*/ 	.word	0xffffffff


	//   ....[15]....
        /*0094*/ 	.word	0xffffffff


	//   ....[16]....
        /*0098*/ 	.word	0xffffffff


	//   ....[17]....
        /*009c*/ 	.word	0xffffffff


	//   ....[18]....
        /*00a0*/ 	.word	0xffffffff


	//   ....[19]....
        /*00a4*/ 	.word	0xffffffff


	//   ....[20]....
        /*00a8*/ 	.word	0xffffffff


	//   ....[21]....
        /*00ac*/ 	.word	0xffffffff


	//   ....[22]....
        /*00b0*/ 	.word	0xffffffff


	//   ....[23]....
        /*00b4*/ 	.word	0xffffffff


	//   ....[24]....
        /*00b8*/ 	.word	0xffffffff


	//   ....[25]....
        /*00bc*/ 	.word	0xffffffff


	//   ....[26]....
        /*00c0*/ 	.word	0xffffffff


	//   ....[27]....
        /*00c4*/ 	.word	0xffffffff


	//   ....[28]....
        /*00c8*/ 	.word	0xffffffff


	//   ....[29]....
        /*00cc*/ 	.word	0xffffffff


	//   ....[30]....
        /*00d0*/ 	.word	0xffffffff


	//   ....[31]....
        /*00d4*/ 	.word	0xffffffff


	//   ....[32]....
        /*00d8*/ 	.word	0xffffffff


	//   ....[33]....
        /*00dc*/ 	.word	0xffffffff


	//   ....[34]....
        /*00e0*/ 	.word	0xffffffff


	//   ....[35]....
        /*00e4*/ 	.word	0xffffffff


	//   ....[36]....
        /*00e8*/ 	.word	0xffffffff


	//   ....[37]....
        /*00ec*/ 	.word	0xffffffff


	//   ....[38]....
        /*00f0*/ 	.word	0xffffffff


	//   ....[39]....
        /*00f4*/ 	.word	0xffffffff


	//   ....[40]....
        /*00f8*/ 	.word	0xffffffff


	//   ....[41]....
        /*00fc*/ 	.word	0xffffffff


	//   ....[42]....
        /*0100*/ 	.word	0xffffffff


	//   ....[43]....
        /*0104*/ 	.word	0xffffffff


	//   ....[44]....
        /*0108*/ 	.word	0xffffffff


	//   ....[45]....
        /*010c*/ 	.word	0xffffffff


	//   ....[46]....
        /*0110*/ 	.word	0xffffffff


	//   ....[47]....
        /*0114*/ 	.word	0xffffffff


	//   ....[48]....
        /*0118*/ 	.word	0xffffffff


	//   ....[49]....
        /*011c*/ 	.word	0xffffffff


	//   ....[50]....
        /*0120*/ 	.word	0xffffffff


	//   ....[51]....
        /*0124*/ 	.word	0xffffffff


	//   ....[52]....
        /*0128*/ 	.word	0xffffffff


	//   ....[53]....
        /*012c*/ 	.word	0xffffffff


	//   ....[54]....
        /*0130*/ 	.word	0xffffffff


	//   ....[55]....
        /*0134*/ 	.word	0xffffffff


	//   ....[56]....
        /*0138*/ 	.word	0xffffffff


	//   ....[57]....
        /*013c*/ 	.word	0xffffffff


	//   ....[58]....
        /*0140*/ 	.word	0xffffffff


	//   ....[59]....
        /*0144*/ 	.word	0xffffffff


	//   ....[60]....
        /*0148*/ 	.word	0xffffffff


	//   ....[61]....
        /*014c*/ 	.word	0xffffffff


	//   ....[62]....
        /*0150*/ 	.word	0xffffffff


	//   ....[63]....
        /*0154*/ 	.word	0xffffffff


	//   ....[64]....
        /*0158*/ 	.word	0xffffffff


	//   ....[65]....
        /*015c*/ 	.word	0xffffffff


	//   ....[66]....
        /*0160*/ 	.word	0xffffffff


	//   ....[67]....
        /*0164*/ 	.word	0xffffffff


	//   ....[68]....
        /*0168*/ 	.word	0xffffffff


	//   ....[69]....
        /*016c*/ 	.word	0xffffffff


	//   ....[70]....
        /*0170*/ 	.word	0xffffffff


	//   ....[71]....
        /*0174*/ 	.word	0xffffffff


	//   ....[72]....
        /*0178*/ 	.word	0xffffffff


	//   ....[73]....
        /*017c*/ 	.word	0xffffffff


	//   ....[74]....
        /*0180*/ 	.word	0xffffffff


	//   ....[75]....
        /*0184*/ 	.word	0xffffffff


	//   ....[76]....
        /*0188*/ 	.word	0xffffffff


	//   ....[77]....
        /*018c*/ 	.word	0xffffffff


	//   ....[78]....
        /*0190*/ 	.word	0xffffffff


	//   ....[79]....
        /*0194*/ 	.word	0xffffffff


	//   ....[80]....
        /*0198*/ 	.word	0xffffffff


	//   ....[81]....
        /*019c*/ 	.word	0xffffffff


	//   ....[82]....
        /*01a0*/ 	.word	0xffffffff


	//   ....[83]....
        /*01a4*/ 	.word	0xffffffff


	//   ....[84]....
        /*01a8*/ 	.word	0xffffffff


	//   ....[85]....
        /*01ac*/ 	.word	0xffffffff


	//   ....[86]....
        /*01b0*/ 	.word	0xffffffff


	//   ....[87]....
        /*01b4*/ 	.word	0xffffffff


	//   ....[88]....
        /*01b8*/ 	.word	0xffffffff


	//   ....[89]....
        /*01bc*/ 	.word	0xffffffff


	//   ....[90]....
        /*01c0*/ 	.word	0xffffffff


	//   ....[91]....
        /*01c4*/ 	.word	0xffffffff


	//   ....[92]....
        /*01c8*/ 	.word	0xffffffff


	//   ....[93]....
        /*01cc*/ 	.word	0xffffffff


	//   ....[94]....
        /*01d0*/ 	.word	0xffffffff


	//   ....[95]....
        /*01d4*/ 	.word	0xffffffff


	//   ....[96]....
        /*01d8*/ 	.word	0xffffffff


	//   ....[97]....
        /*01dc*/ 	.word	0xffffffff


	//   ....[98]....
        /*01e0*/ 	.word	0xffffffff


	//   ....[99]....
        /*01e4*/ 	.word	0xffffffff


	//   ....[100]....
        /*01e8*/ 	.word	0xffffffff


	//   ....[101]....
        /*01ec*/ 	.word	0x0500000f


	//   ....[102]....
        /*01f0*/ 	.word	0x0500000f


	//   ....[103]....
        /*01f4*/ 	.word	0x0500000f


	//   ....[104]....
        /*01f8*/ 	.word	0x0500000f


	//   ....[105]....
        /*01fc*/ 	.word	0x0500000f


	//   ....[106]....
        /*0200*/ 	.word	0x0500000f


	//   ....[107]....
        /*0204*/ 	.word	0x0500000f


	//   ....[108]....
        /*0208*/ 	.word	0x0500000f


	//   ....[109]....
        /*020c*/ 	.word	0x0500000f


	//   ....[110]....
        /*0210*/ 	.word	0x0500000f


	//   ....[111]....
        /*0214*/ 	.word	0x0500000f


	//   ....[112]....
        /*0218*/ 	.word	0x0500000f


	//   ....[113]....
        /*021c*/ 	.word	0x0500000f


	//   ....[114]....
        /*0220*/ 	.word	0x0500000f


	//   ....[115]....
        /*0224*/ 	.word	0x0500000f


	//   ....[116]....
        /*0228*/ 	.word	0x0500000f


	//   ....[117]....
        /*022c*/ 	.word	0x0500000f


	//   ....[118]....
        /*0230*/ 	.word	0x0500000f


	//   ....[119]....
        /*0234*/ 	.word	0x0500000f


	//   ....[120]....
        /*0238*/ 	.word	0x0500000f


	//   ....[121]....
        /*023c*/ 	.word	0x0500000f


	//   ....[122]....
        /*0240*/ 	.word	0x0500000f


	//   ....[123]....
        /*0244*/ 	.word	0x0500000f


	//   ....[124]....
        /*0248*/ 	.word	0x0500000f


	//   ....[125]....
        /*024c*/ 	.word	0x0500000f


	//   ....[126]....
        /*0250*/ 	.word	0x0500000f


	//   ....[127]....
        /*0254*/ 	.word	0x0500000f


	//   ....[128]....
        /*0258*/ 	.word	0x0500000f


	//   ....[129]....
        /*025c*/ 	.word	0x0500000f


	//   ....[130]....
        /*0260*/ 	.word	0x0500000f


	//   ....[131]....
        /*0264*/ 	.word	0x0500000f


	//   ....[132]....
        /*0268*/ 	.word	0x0500000f


	//   ....[133]....
        /*026c*/ 	.word	0x0500000f


	//   ....[134]....
        /*0270*/ 	.word	0x0500000f


	//   ....[135]....
        /*0274*/ 	.word	0x0500000f


	//   ....[136]....
        /*0278*/ 	.word	0x0500000f


	//   ....[137]....
        /*027c*/ 	.word	0x0500000f


	//   ....[138]....
        /*0280*/ 	.word	0x0500000f


	//   ....[139]....
        /*0284*/ 	.word	0x0500000f


	//   ....[140]....
        /*0288*/ 	.word	0x0500000f


	//   ....[141]....
        /*028c*/ 	.word	0x0500000f


	//   ....[142]....
        /*0290*/ 	.word	0x0500000f


	//   ....[143]....
        /*0294*/ 	.word	0x0500000f


	//   ....[144]....
        /*0298*/ 	.word	0x0500000f


	//   ....[145]....
        /*029c*/ 	.word	0x0500000f


	//   ....[146]....
        /*02a0*/ 	.word	0x0500000f


	//   ....[147]....
        /*02a4*/ 	.word	0x0500000f


	//   ....[148]....
        /*02a8*/ 	.word	0x0500000f


	//   ....[149]....
        /*02ac*/ 	.word	0x0500000f


	//   ....[150]....
        /*02b0*/ 	.word	0x0500000f


	//   ....[151]....
        /*02b4*/ 	.word	0x0500000f


	//   ....[152]....
        /*02b8*/ 	.word	0x0500000f


	//   ....[153]....
        /*02bc*/ 	.word	0x0500000f


	//   ....[154]....
        /*02c0*/ 	.word	0x0500000f


	//   ....[155]....
        /*02c4*/ 	.word	0x0500000f


	//   ....[156]....
        /*02c8*/ 	.word	0x0500000f


	//   ....[157]....
        /*02cc*/ 	.word	0x0500000f


	//   ....[158]....
        /*02d0*/ 	.word	0x0500000f


	//   ....[159]....
        /*02d4*/ 	.word	0x0500000f


	//   ....[160]....
        /*02d8*/ 	.word	0x0500000f


	//   ....[161]....
        /*02dc*/ 	.word	0x0500000f


	//   ....[162]....
        /*02e0*/ 	.word	0x0500000f


	//   ....[163]....
        /*02e4*/ 	.word	0x0500000f


	//   ....[164]....
        /*02e8*/ 	.word	0x0500000f


	//   ....[165]....
        /*02ec*/ 	.word	0x0500000f


	//   ....[166]....
        /*02f0*/ 	.word	0x0500000f


	//   ....[167]....
        /*02f4*/ 	.word	0xffffffff


	//   ....[168]....
        /*02f8*/ 	.word	0xffffffff


	//   ....[169]....
        /*02fc*/ 	.word	0xffffffff


	//   ....[170]....
        /*0300*/ 	.word	0xffffffff


	//   ....[171]....
        /*0304*/ 	.word	0xffffffff


	//   ....[172]....
        /*0308*/ 	.word	0xffffffff


	//----- nvinfo : EIATTR_COOP_GROUP_INSTR_OFFSETS
	.align		4
.L_1284:
        /*030c*/ 	.byte	0x04, 0x28
        /*030e*/ 	.short	(.L_1286 - .L_1285)


	//   ....[0]....
.L_1285:
        /*0310*/ 	.word	0x00000080


	//   ....[1]....
        /*0314*/ 	.word	0x00000090


	//   ....[2]....
        /*0318*/ 	.word	0x000002d0


	//   ....[3]....
        /*031c*/ 	.word	0x00000430


	//   ....[4]....
        /*0320*/ 	.word	0x00000550


	//   ....[5]....
        /*0324*/ 	.word	0x000006b0


	//   ....[6]....
        /*0328*/ 	.word	0x00001ac0


	//   ....[7]....
        /*032c*/ 	.word	0x00002c60


	//   ....[8]....
        /*0330*/ 	.word	0x00003a00


	//   ....[9]....
        /*0334*/ 	.word	0x00004370


	//   ....[10]....
        /*0338*/ 	.word	0x00004400


	//   ....[11]....
        /*033c*/ 	.word	0x00004520


	//   ....[12]....
        /*0340*/ 	.word	0x00004580


	//   ....[13]....
        /*0344*/ 	.word	0x00009860


	//   ....[14]....
        /*0348*/ 	.word	0x000098b0


	//   ....[15]....
        /*034c*/ 	.word	0x00009900


	//   ....[16]....
        /*0350*/ 	.word	0x00009920


	//   ....[17]....
        /*0354*/ 	.word	0x0000f010


	//   ....[18]....
        /*0358*/ 	.word	0x0000f7a0


	//   ....[19]....
        /*035c*/ 	.word	0x00010990


	//   ....[20]....
        /*0360*/ 	.word	0x00010a70


	//   ....[21]....
        /*0364*/ 	.word	0x00010c20


	//   ....[22]....
        /*0368*/ 	.word	0x00010c40


	//   ....[23]....
        /*036c*/ 	.word	0x00015d10


	//   ....[24]....
        /*0370*/ 	.word	0x00015d30


	//   ....[25]....
        /*0374*/ 	.word	0x00015d80


	//   ....[26]....
        /*0378*/ 	.word	0x00015db0


	//   ....[27]....
        /*037c*/ 	.word	0x000171b0


	//   ....[28]....
        /*0380*/ 	.word	0x000171f0


	//   ....[29]....
        /*0384*/ 	.word	0x00017470


	//   ....[30]....
        /*0388*/ 	.word	0x000174b0


	//   ....[31]....
        /*038c*/ 	.word	0x000174d0


	//   ....[32]....
        /*0390*/ 	.word	0x000174e0


	//   ....[33]....
        /*0394*/ 	.word	0x00018310


	//   ....[34]....
        /*0398*/ 	.word	0x00018320


	//   ....[35]....
        /*039c*/ 	.word	0x00019500


	//   ....[36]....
        /*03a0*/ 	.word	0x0001aa50


	//   ....[37]....
        /*03a4*/ 	.word	0x0001aa70


	//   ....[38]....
        /*03a8*/ 	.word	0x0001aa90


	//   ....[39]....
        /*03ac*/ 	.word	0x0001aab0


	//   ....[40]....
        /*03b0*/ 	.word	0x0001ab00


	//   ....[41]....
        /*03b4*/ 	.word	0x0001ab20


	//   ....[42]....
        /*03b8*/ 	.word	0x0001ab70


	//   ....[43]....
        /*03bc*/ 	.word	0x0001ab90


	//   ....[44]....
        /*03c0*/ 	.word	0x0001abe0


	//   ....[45]....
        /*03c4*/ 	.word	0x0001ac00


	//   ....[46]....
        /*03c8*/ 	.word	0x0001ac50


	//   ....[47]....
        /*03cc*/ 	.word	0x0001ac70


	//   ....[48]....
        /*03d0*/ 	.word	0x0001b1e0


	//   ....[49]....
        /*03d4*/ 	.word	0x0001b210


	//   ....[50]....
        /*03d8*/ 	.word	0x0001b240


	//   ....[51]....
        /*03dc*/ 	.word	0x0001b2a0


	//   ....[52]....
        /*03e0*/ 	.word	0x0001b300


	//   ....[53]....
        /*03e4*/ 	.word	0x0001b320


	//   ....[54]....
        /*03e8*/ 	.word	0x0001b380


	//   ....[55]....
        /*03ec*/ 	.word	0x0001b3a0


	//   ....[56]....
        /*03f0*/ 	.word	0x0001b400


	//   ....[57]....
        /*03f4*/ 	.word	0x0001b420


	//   ....[58]....
        /*03f8*/ 	.word	0x0001b480


	//   ....[59]....
        /*03fc*/ 	.word	0x0001b4a0


	//   ....[60]....
        /*0400*/ 	.word	0x0001b500


	//   ....[61]....
        /*0404*/ 	.word	0x0001b520


	//   ....[62]....
        /*0408*/ 	.word	0x0001b570


	//   ....[63]....
        /*040c*/ 	.word	0x0001b590


	//   ....[64]....
        /*0410*/ 	.word	0x0001b910


	//   ....[65]....
        /*0414*/ 	.word	0x0001b940


	//   ....[66]....
        /*0418*/ 	.word	0x0001b960


	//   ....[67]....
        /*041c*/ 	.word	0x0001b970


	//   ....[68]....
        /*0420*/ 	.word	0x0001b990


	//   ....[69]....
        /*0424*/ 	.word	0x0001b9e0


	//   ....[70]....
        /*0428*/ 	.word	0x0001ba70


	//   ....[71]....
        /*042c*/ 	.word	0x0001bab0


	//   ....[72]....
        /*0430*/ 	.word	0x0001bb60


	//   ....[73]....
        /*0434*/ 	.word	0x0001bb90


	//   ....[74]....
        /*0438*/ 	.word	0x0001bba0


	//   ....[75]....
        /*043c*/ 	.word	0x0001bc30


	//   ....[76]....
        /*0440*/ 	.word	0x0001c3a0


	//   ....[77]....
        /*0444*/ 	.word	0x0001c3c0


	//   ....[78]....
        /*0448*/ 	.word	0x0001c3d0


	//   ....[79]....
        /*044c*/ 	.word	0x0001c3e0


	//   ....[80]....
        /*0450*/ 	.word	0x0001c400


	//   ....[81]....
        /*0454*/ 	.word	0x0001c420


	//   ....[82]....
        /*0458*/ 	.word	0x0001c450


	//   ....[83]....
        /*045c*/ 	.word	0x0001c490


	//   ....[84]....
        /*0460*/ 	.word	0x0001c4b0


	//   ....[85]....
        /*0464*/ 	.word	0x0001c4e0


	//   ....[86]....
        /*0468*/ 	.word	0x0001c500


	//   ....[87]....
        /*046c*/ 	.word	0x0001c530


	//   ....[88]....
        /*0470*/ 	.word	0x0001c890


	//   ....[89]....
        /*0474*/ 	.word	0x0001c8b0


	//   ....[90]....
        /*0478*/ 	.word	0x0001c8c0


	//   ....[91]....
        /*047c*/ 	.word	0x0001c8d0


	//   ....[92]....
        /*0480*/ 	.word	0x0001c8e0


	//   ....[93]....
        /*0484*/ 	.word	0x0001c900


	//   ....[94]....
        /*0488*/ 	.word	0x0001c970


	//   ....[95]....
        /*048c*/ 	.word	0x0001c990


	//   ....[96]....
        /*0490*/ 	.word	0x0001c9f0


	//   ....[97]....
        /*0494*/ 	.word	0x0001ca00


	//   ....[98]....
        /*0498*/ 	.word	0x0001ca70


	//   ....[99]....
        /*049c*/ 	.word	0x0001caf0


	//   ....[100]....
        /*04a0*/ 	.word	0x0001ce20


	//   ....[101]....
        /*04a4*/ 	.word	0x0001d310


	//   ....[102]....
        /*04a8*/ 	.word	0x0001d400


	//   ....[103]....
        /*04ac*/ 	.word	0x0001d4a0


	//   ....[104]....
        /*04b0*/ 	.word	0x0001d500


	//   ....[105]....
        /*04b4*/ 	.word	0x0001d5c0


	//   ....[106]....
        /*04b8*/ 	.word	0x0001d620


	//   ....[107]....
        /*04bc*/ 	.word	0x0001d6e0


	//   ....[108]....
        /*04c0*/ 	.word	0x0001d740


	//   ....[109]....
        /*04c4*/ 	.word	0x0001d800


	//   ....[110]....
        /*04c8*/ 	.word	0x0001d860


	//   ....[111]....
        /*04cc*/ 	.word	0x0001d920


	//   ....[112]....
        /*04d0*/ 	.word	0x0001d980


	//   ....[113]....
        /*04d4*/ 	.word	0x0001da20


	//   ....[114]....
        /*04d8*/ 	.word	0x0001dab0


	//   ....[115]....
        /*04dc*/ 	.word	0x0001db10


	//   ....[116]....
        /*04e0*/ 	.word	0x0001dbd0


	//   ....[117]....
        /*04e4*/ 	.word	0x0001dc90


	//   ....[118]....
        /*04e8*/ 	.word	0x0001dcf0


	//   ....[119]....
        /*04ec*/ 	.word	0x0001ddc0


	//   ....[120]....
        /*04f0*/ 	.word	0x0001de20


	//   ....[121]....
        /*04f4*/ 	.word	0x0001def0


	//   ....[122]....
        /*04f8*/ 	.word	0x0001df50


	//   ....[123]....
        /*04fc*/ 	.word	0x0001e020


	//   ....[124]....
        /*0500*/ 	.word	0x0001e080


	//   ....[125]....
        /*0504*/ 	.word	0x0001e140


	//   ....[126]....
        /*0508*/ 	.word	0x0001e1a0


	//   ....[127]....
        /*050c*/ 	.word	0x0001e260


	//   ....[128]....
        /*0510*/ 	.word	0x0001e2d0


	//   ....[129]....
        /*0514*/ 	.word	0x0001e370


	//   ....[130]....
        /*0518*/ 	.word	0x0001e4c0


	//   ....[131]....
        /*051c*/ 	.word	0x0001e590


	//   ....[132]....
        /*0520*/ 	.word	0x0001e600


	//   ....[133]....
        /*0524*/ 	.word	0x0001e6e0


	//   ....[134]....
        /*0528*/ 	.word	0x0001e7c0


	//   ....[135]....
        /*052c*/ 	.word	0x0001e880


	//   ....[136]....
        /*0530*/ 	.word	0x0001e960


	//   ....[137]....
        /*0534*/ 	.word	0x0001ea20


	//   ....[138]....
        /*0538*/ 	.word	0x0001eb00


	//   ....[139]....
        /*053c*/ 	.word	0x0001ebc0


	//   ....[140]....
        /*0540*/ 	.word	0x0001eca0


	//   ....[141]....
        /*0544*/ 	.word	0x0001ed60


	//   ....[142]....
        /*0548*/ 	.word	0x0001eec0


	//   ....[143]....
        /*054c*/ 	.word	0x0001ef60


	//   ....[144]....
        /*0550*/ 	.word	0x0001efc0


	//   ....[145]....
        /*0554*/ 	.word	0x0001f060


	//   ....[146]....
        /*0558*/ 	.word	0x0001f0c0


	//   ....[147]....
        /*055c*/ 	.word	0x0001f160


	//   ....[148]....
        /*0560*/ 	.word	0x0001f1c0


	//   ....[149]....
        /*0564*/ 	.word	0x0001f260


	//   ....[150]....
        /*0568*/ 	.word	0x0001f2c0


	//   ....[151]....
        /*056c*/ 	.word	0x0001f360


	//   ....[152]....
        /*0570*/ 	.word	0x0001f3c0


	//   ....[153]....
        /*0574*/ 	.word	0x0001f460


	//   ....[154]....
        /*0578*/ 	.word	0x0001f540


	//   ....[155]....
        /*057c*/ 	.word	0x0001f5e0


	//   ....[156]....
        /*0580*/ 	.word	0x0001f650


	//   ....[157]....
        /*0584*/ 	.word	0x0001f720


	//   ....[158]....
        /*0588*/ 	.word	0x0001f780


	//   ....[159]....
        /*058c*/ 	.word	0x0001f850


	//   ....[160]....
        /*0590*/ 	.word	0x0001f8b0


	//   ....[161]....
        /*0594*/ 	.word	0x0001f980


	//   ....[162]....
        /*0598*/ 	.word	0x0001f9e0


	//   ....[163]....
        /*059c*/ 	.word	0x0001fab0


	//   ....[164]....
        /*05a0*/ 	.word	0x0001fb10


	//   ....[165]....
        /*05a4*/ 	.word	0x0001fbe0


	//   ....[166]....
        /*05a8*/ 	.word	0x0001fcf0


	//   ....[167]....
        /*05ac*/ 	.word	0x00020ff0


	//   ....[168]....
        /*05b0*/ 	.word	0x00021730


	//   ....[169]....
        /*05b4*/ 	.word	0x000229d0


	//   ....[170]....
        /*05b8*/ 	.word	0x00022a30


	//   ....[171]....
        /*05bc*/ 	.word	0x00022a90


	//   ....[172]....
        /*05c0*/ 	.word	0x00022ab0


	//----- nvinfo : EIATTR_REG_RECONFIG
	.align		4
.L_1286:
        /*05c4*/ 	.byte	0x01, 0x54
	.zero		2


	//----- nvinfo : EIATTR_SYSCALL_OFFSETS
	.align		4
        /*05c8*/ 	.byte	0x04, 0x46
        /*05ca*/ 	.short	(.L_1288 - .L_1287)


	//   ....[0]....
.L_1287:
        /*05cc*/ 	.word	0x00001d40


	//   ....[1]....
        /*05d0*/ 	.word	0x0001a0c0


	//   ....[2]....
        /*05d4*/ 	.word	0x0001a200


	//   ....[3]....
        /*05d8*/ 	.word	0x0001a2f0


	//   ....[4]....
        /*05dc*/ 	.word	0x0001aee0


	//----- nvinfo : EIATTR_MBARRIER_INSTR_OFFSETS
	.align		4
.L_1288:
        /*05e0*/ 	.byte	0x04, 0x39
        /*05e2*/ 	.short	(.L_1290 - .L_1289)


	//   ....[0]....
.L_1289:
        /*05e4*/ 	.word	0x00000180
        /*05e8*/ 	.word	0x000000ff
        /*05ec*/ 	.word	0x00022800
        /*05f0*/ 	.short	0x0100
        /*05f2*/ 	.byte	0x08
	.zero		1


	//   ....[1]....
        /*05f4*/ 	.word	0x00000190
        /*05f8*/ 	.word	0x000000ff
        /*05fc*/ 	.word	0x00022820
        /*0600*/ 	.short	0x0100
        /*0602*/ 	.byte	0x08
	.zero		1


	//   ....[2]....
        /*0604*/ 	.word	0x00000280
        /*0608*/ 	.word	0x000000ff
        /*060c*/ 	.word	0x00022830
        /*0610*/ 	.short	0x0100
        /*0612*/ 	.byte	0x08
	.zero		1


	//   ....[3]....
        /*0614*/ 	.word	0x00000290
        /*0618*/ 	.word	0x000000ff
        /*061c*/ 	.word	0x00022840
        /*0620*/ 	.short	0x0100
        /*0622*/ 	.byte	0x08
	.zero		1


	//   ....[4]....
        /*0624*/ 	.word	0x000002a0
        /*0628*/ 	.word	0x000000ff
        /*062c*/ 	.word	0x00022838
        /*0630*/ 	.short	0x0100
        /*0632*/ 	.byte	0x08
	.zero		1


	//   ....[5]....
        /*0634*/ 	.word	0x000002b0
        /*0638*/ 	.word	0x000000ff
        /*063c*/ 	.word	0x00022848
        /*0640*/ 	.short	0x0100
        /*0642*/ 	.byte	0x08
	.zero		1


	//   ....[6]....
        /*0644*/ 	.word	0x000003e0
        /*0648*/ 	.word	0x000000ff
        /*064c*/ 	.word	0x00022850
        /*0650*/ 	.short	0x0100
        /*0652*/ 	.byte	0x08
	.zero		1


	//   ....[7]....
        /*0654*/ 	.word	0x000003f0
        /*0658*/ 	.word	0x000000ff
        /*065c*/ 	.word	0x00022860
        /*0660*/ 	.short	0x0100
        /*0662*/ 	.byte	0x08
	.zero		1


	//   ....[8]....
        /*0664*/ 	.word	0x00000400
        /*0668*/ 	.word	0x000000ff
        /*066c*/ 	.word	0x00022858
        /*0670*/ 	.short	0x0100
        /*0672*/ 	.byte	0x08
	.zero		1


	//   ....[9]....
        /*0674*/ 	.word	0x00000410
        /*0678*/ 	.word	0x000000ff
        /*067c*/ 	.word	0x00022868
        /*0680*/ 	.short	0x0100
        /*0682*/ 	.byte	0x08
	.zero		1


	//   ....[10]....
        /*0684*/ 	.word	0x00000500
        /*0688*/ 	.word	0x000000ff
        /*068c*/ 	.word	0x00022870
        /*0690*/ 	.short	0x0100
        /*0692*/ 	.byte	0x06
	.zero		1


	//   ....[11]....
        /*0694*/ 	.word	0x00000510
        /*0698*/ 	.word	0x000000ff
        /*069c*/ 	.word	0x00022880
        /*06a0*/ 	.short	0x0100
        /*06a2*/ 	.byte	0x06
	.zero		1


	//   ....[12]....
        /*06a4*/ 	.word	0x00000520
        /*06a8*/ 	.word	0x000000ff
        /*06ac*/ 	.word	0x00022878
        /*06b0*/ 	.short	0x0100
        /*06b2*/ 	.byte	0x06
	.zero		1


	//   ....[13]....
        /*06b4*/ 	.word	0x00000530
        /*06b8*/ 	.word	0x000000ff
        /*06bc*/ 	.word	0x00022888
        /*06c0*/ 	.short	0x0100
        /*06c2*/ 	.byte	0x06
	.zero		1


	//   ....[14]....
        /*06c4*/ 	.word	0x00000660
        /*06c8*/ 	.word	0x000000ff
        /*06cc*/ 	.word	0x00022890
        /*06d0*/ 	.short	0x0100
        /*06d2*/ 	.byte	0x08
	.zero		1


	//   ....[15]....
        /*06d4*/ 	.word	0x00000670
        /*06d8*/ 	.word	0x000000ff
        /*06dc*/ 	.word	0x000228a0
        /*06e0*/ 	.short	0x0100
        /*06e2*/ 	.byte	0x08
	.zero		1


	//   ....[16]....
        /*06e4*/ 	.word	0x00000680
        /*06e8*/ 	.word	0x000000ff
        /*06ec*/ 	.word	0x00022898
        /*06f0*/ 	.short	0x0100
        /*06f2*/ 	.byte	0x08
	.zero		1


	//   ....[17]....
        /*06f4*/ 	.word	0x00000690
        /*06f8*/ 	.word	0x000000ff
        /*06fc*/ 	.word	0x000228a8
        /*0700*/ 	.short	0x0100
        /*0702*/ 	.byte	0x08
	.zero		1


	//   ....[18]....
        /*0704*/ 	.word	0x000007d0
        /*0708*/ 	.word	0x000000ff
        /*070c*/ 	.word	0x000228b0
        /*0710*/ 	.short	0x0100
        /*0712*/ 	.byte	0x08
	.zero		1


	//   ....[19]....
        /*0714*/ 	.word	0x000007e0
        /*0718*/ 	.word	0x000000ff
        /*071c*/ 	.word	0x000228c0
        /*0720*/ 	.short	0x0100
        /*0722*/ 	.byte	0x08
	.zero		1


	//   ....[20]....
        /*0724*/ 	.word	0x000007f0
        /*0728*/ 	.word	0x000000ff
        /*072c*/ 	.word	0x000228b8
        /*0730*/ 	.short	0x0100
        /*0732*/ 	.byte	0x08
	.zero		1


	//   ....[21]....
        /*0734*/ 	.word	0x00000800
        /*0738*/ 	.word	0x000000ff
        /*073c*/ 	.word	0x000228c8
        /*0740*/ 	.short	0x0100
        /*0742*/ 	.byte	0x08
	.zero		1


	//   ....[22]....
        /*0744*/ 	.word	0x00002010
        /*0748*/ 	.word	0x00000021
        /*074c*/ 	.word	0x00022800
        /*0750*/ 	.short	0x010a
        /*0752*/ 	.byte	0x3f
	.zero		1


	//   ....[23]....
        /*0754*/ 	.word	0x00002370
        /*0758*/ 	.word	0x0000000a
        /*075c*/ 	.word	0x00000000
        /*0760*/ 	.short	0x010a
        /*0762*/ 	.byte	0x3f
	.zero		1


	//   ....[24]....
        /*0764*/ 	.word	0x000023d0
        /*0768*/ 	.word	0x0000000a
        /*076c*/ 	.word	0x00000000
        /*0770*/ 	.short	0x010a
        /*0772*/ 	.byte	0x3f
	.zero		1


	//   ....[25]....
        /*0774*/ 	.word	0x00002810
        /*0778*/ 	.word	0x00000000
        /*077c*/ 	.word	0x00000000
        /*0780*/ 	.short	0x0101
        /*0782*/ 	.byte	0x3f
	.zero		1


	//   ....[26]....
        /*0784*/ 	.word	0x00005090
        /*0788*/ 	.word	0x00000000
        /*078c*/ 	.word	0x00000000
        /*0790*/ 	.short	0x010a
        /*0792*/ 	.byte	0x3f
	.zero		1


	//   ....[27]....
        /*0794*/ 	.word	0x000050f0
        /*0798*/ 	.word	0x00000000
        /*079c*/ 	.word	0x00000000
        /*07a0*/ 	.short	0x010a
        /*07a2*/ 	.byte	0x3f
	.zero		1


	//   ....[28]....
        /*07a4*/ 	.word	0x00008140
        /*07a8*/ 	.word	0x00000000
        /*07ac*/ 	.word	0x00000000
        /*07b0*/ 	.short	0x0101
        /*07b2*/ 	.byte	0x3f
	.zero		1


	//   ....[29]....
        /*07b4*/ 	.word	0x00008850
        /*07b8*/ 	.word	0x00000004
        /*07bc*/ 	.word	0x00000000
        /*07c0*/ 	.short	0x010a
        /*07c2*/ 	.byte	0x3f
	.zero		1


	//   ....[30]....
        /*07c4*/ 	.word	0x000088f0
        /*07c8*/ 	.word	0x00000008
        /*07cc*/ 	.word	0x00000000
        /*07d0*/ 	.short	0x010a
        /*07d2*/ 	.byte	0x3f
	.zero		1


	//   ....[31]....
        /*07d4*/ 	.word	0x00008d20
        /*07d8*/ 	.word	0x0000000e
        /*07dc*/ 	.word	0x00000000
        /*07e0*/ 	.short	0x0101
        /*07e2*/ 	.byte	0x3f
	.zero		1


	//   ....[32]....
        /*07e4*/ 	.word	0x0000b330
        /*07e8*/ 	.word	0x00000096
        /*07ec*/ 	.word	0x00000000
        /*07f0*/ 	.short	0x010a
        /*07f2*/ 	.byte	0x3f
	.zero		1


	//   ....[33]....
        /*07f4*/ 	.word	0x0000b390
        /*07f8*/ 	.word	0x00000096
        /*07fc*/ 	.word	0x00000000
        /*0800*/ 	.short	0x010a
        /*0802*/ 	.byte	0x3f
	.zero		1


	//   ....[34]....
        /*0804*/ 	.word	0x0000e600
        /*0808*/ 	.word	0x00000002
        /*080c*/ 	.word	0x00000000
        /*0810*/ 	.short	0x0101
        /*0812*/ 	.byte	0x3f
	.zero		1


	//   ....[35]....
        /*0814*/ 	.word	0x0000e7d0
        /*0818*/ 	.word	0x00000004
        /*081c*/ 	.word	0x00000000
        /*0820*/ 	.short	0x010a
        /*0822*/ 	.byte	0x3f
	.zero		1


	//   ....[36]....
        /*0824*/ 	.word	0x0000e8c0
        /*0828*/ 	.word	0x00000002
        /*082c*/ 	.word	0x00000000
        /*0830*/ 	.short	0x010a
        /*0832*/ 	.byte	0x3f
	.zero		1


	//   ....[37]....
        /*0834*/ 	.word	0x0000ecf0
        /*0838*/ 	.word	0x00000003
        /*083c*/ 	.word	0x00000000
        /*0840*/ 	.short	0x0101
        /*0842*/ 	.byte	0x3f
	.zero		1


	//   ....[38]....
        /*0844*/ 	.word	0x00012610
        /*0848*/ 	.word	0x00000094
        /*084c*/ 	.word	0x00000000
        /*0850*/ 	.short	0x010a
        /*0852*/ 	.byte	0x3f
	.zero		1


	//   ....[39]....
        /*0854*/ 	.word	0x00012670
        /*0858*/ 	.word	0x00000094
        /*085c*/ 	.word	0x00000000
        /*0860*/ 	.short	0x010a
        /*0862*/ 	.byte	0x3f
	.zero		1


	//   ....[40]....
        /*0864*/ 	.word	0x000158e0
        /*0868*/ 	.word	0x00000002
        /*086c*/ 	.word	0x00000000
        /*0870*/ 	.short	0x0101
        /*0872*/ 	.byte	0x3f
	.zero		1


	//   ....[41]....
        /*0874*/ 	.word	0x00016d60
        /*0878*/ 	.word	0x000000ff
        /*087c*/ 	.word	0x00000000
        /*0880*/ 	.short	0x0101
        /*0882*/ 	.byte	0x04
	.zero		1


	//   ....[42]....
        /*0884*/ 	.word	0x0001a7f0
        /*0888*/ 	.word	0x000000ff
        /*088c*/ 	.word	0x00022840
        /*0890*/ 	.short	0x010a
        /*0892*/ 	.byte	0x2e
	.zero		1


	//   ....[43]....
        /*0894*/ 	.word	0x0001ad10
        /*0898*/ 	.word	0x000000ff
        /*089c*/ 	.word	0x00022830
        /*08a0*/ 	.short	0x0107
        /*08a2*/ 	.byte	0x2e
	.zero		1


	//   ....[44]....
        /*08a4*/ 	.word	0x0001ad80
        /*08a8*/ 	.word	0x000000ff
        /*08ac*/ 	.word	0x00022830
        /*08b0*/ 	.short	0x0101
        /*08b2*/ 	.byte	0x2e
	.zero		1


	//   ....[45]....
        /*08b4*/ 	.word	0x0001b660
        /*08b8*/ 	.word	0x000000ff
        /*08bc*/ 	.word	0x00022800
        /*08c0*/ 	.short	0x0107
        /*08c2*/ 	.byte	0x2e
	.zero		1


	//   ....[46]....
        /*08c4*/ 	.word	0x0001b6a0
        /*08c8*/ 	.word	0x000000ff
        /*08cc*/ 	.word	0x00022800
        /*08d0*/ 	.short	0x0101
        /*08d2*/ 	.byte	0x2e
	.zero		1


	//   ....[47]....
        /*08d4*/ 	.word	0x0001b6b0
        /*08d8*/ 	.word	0x000000ff
        /*08dc*/ 	.word	0x00022820
        /*08e0*/ 	.short	0x010a
        /*08e2*/ 	.byte	0x2e
	.zero		1


	//   ....[48]....
        /*08e4*/ 	.word	0x0001b700
        /*08e8*/ 	.word	0x000000ff
        /*08ec*/ 	.word	0x00022860
        /*08f0*/ 	.short	0x010a
        /*08f2*/ 	.byte	0x2e
	.zero		1


	//   ....[49]....
        /*08f4*/ 	.word	0x0001be30
        /*08f8*/ 	.word	0x000000ff
        /*08fc*/ 	.word	0x00022850
        /*0900*/ 	.short	0x0107
        /*0902*/ 	.byte	0x2e
	.zero		1


	//   ....[50]....
        /*0904*/ 	.word	0x0001beb0
        /*0908*/ 	.word	0x000000ff
        /*090c*/ 	.word	0x00022850
        /*0910*/ 	.short	0x0101
        /*0912*/ 	.byte	0x2e
	.zero		1


	//   ....[51]....
        /*0914*/ 	.word	0x0001c1a0
        /*0918*/ 	.word	0x00000013
        /*091c*/ 	.word	0x00022840
        /*0920*/ 	.short	0x010a
        /*0922*/ 	.byte	0x3f
	.zero		1


	//   ....[52]....
        /*0924*/ 	.word	0x0001c5d0
        /*0928*/ 	.word	0x00000013
        /*092c*/ 	.word	0x00022830
        /*0930*/ 	.short	0x0107
        /*0932*/ 	.byte	0x3f
	.zero		1


	//   ....[53]....
        /*0934*/ 	.word	0x0001c680
        /*0938*/ 	.word	0x00000013
        /*093c*/ 	.word	0x00022830
        /*0940*/ 	.short	0x0101
        /*0942*/ 	.byte	0x3f
	.zero		1


	//   ....[54]....
        /*0944*/ 	.word	0x0001c6b0
        /*0948*/ 	.word	0x00000013
        /*094c*/ 	.word	0x00022860
        /*0950*/ 	.short	0x010a
        /*0952*/ 	.byte	0x3f
	.zero		1


	//   ....[55]....
        /*0954*/ 	.word	0x0001cbf0
        /*0958*/ 	.word	0x00000013
        /*095c*/ 	.word	0x00022850
        /*0960*/ 	.short	0x0107
        /*0962*/ 	.byte	0x3f
	.zero		1


	//   ....[56]....
        /*0964*/ 	.word	0x0001ccb0
        /*0968*/ 	.word	0x00000013
        /*096c*/ 	.word	0x00022850
        /*0970*/ 	.short	0x0101
        /*0972*/ 	.byte	0x3f
	.zero		1


	//   ....[57]....
        /*0974*/ 	.word	0x0001cda0
        /*0978*/ 	.word	0x00000007
        /*097c*/ 	.word	0x00022820
        /*0980*/ 	.short	0x010a
        /*0982*/ 	.byte	0x3f
	.zero		1


	//   ....[58]....
        /*0984*/ 	.word	0x0001cf10
        /*0988*/ 	.word	0x00000005
        /*098c*/ 	.word	0x00022840
        /*0990*/ 	.short	0x010a
        /*0992*/ 	.byte	0x3f
	.zero		1


	//   ....[59]....
        /*0994*/ 	.word	0x0001cfb0
        /*0998*/ 	.word	0x00000007
        /*099c*/ 	.word	0x00022840
        /*09a0*/ 	.short	0x010a
        /*09a2*/ 	.byte	0x3f
	.zero		1


	//   ....[60]....
        /*09a4*/ 	.word	0x0001cff0
        /*09a8*/ 	.word	0x00000005
        /*09ac*/ 	.word	0x00022860
        /*09b0*/ 	.short	0x010a
        /*09b2*/ 	.byte	0x3f
	.zero		1


	//   ....[61]....
        /*09b4*/ 	.word	0x0001d030
        /*09b8*/ 	.word	0x00000007
        /*09bc*/ 	.word	0x00022860
        /*09c0*/ 	.short	0x010a
        /*09c2*/ 	.byte	0x3f
	.zero		1


	//   ....[62]....
        /*09c4*/ 	.word	0x0001d090
        /*09c8*/ 	.word	0x00000021
        /*09cc*/ 	.word	0x00022800
        /*09d0*/ 	.short	0x010a
        /*09d2*/ 	.byte	0x3f
	.zero		1


	//   ....[63]....
        /*09d4*/ 	.word	0x0001d0e0
        /*09d8*/ 	.word	0x0000000a
        /*09dc*/ 	.word	0x00000000
        /*09e0*/ 	.short	0x010a
        /*09e2*/ 	.byte	0x3f
	.zero		1


	//   ....[64]....
        /*09e4*/ 	.word	0x0001d130
        /*09e8*/ 	.word	0x00000000
        /*09ec*/ 	.word	0x00000000
        /*09f0*/ 	.short	0x010a
        /*09f2*/ 	.byte	0x3f
	.zero		1


	//   ....[65]....
        /*09f4*/ 	.word	0x0001d180
        /*09f8*/ 	.word	0x00000008
        /*09fc*/ 	.word	0x00000000
        /*0a00*/ 	.short	0x010a
        /*0a02*/ 	.byte	0x3f
	.zero		1


	//   ....[66]....
        /*0a04*/ 	.word	0x0001d1d0
        /*0a08*/ 	.word	0x00000096
        /*0a0c*/ 	.word	0x00000000
        /*0a10*/ 	.short	0x010a
        /*0a12*/ 	.byte	0x3f
	.zero		1


	//   ....[67]....
        /*0a14*/ 	.word	0x0001d220
        /*0a18*/ 	.word	0x00000002
        /*0a1c*/ 	.word	0x00000000
        /*0a20*/ 	.short	0x010a
        /*0a22*/ 	.byte	0x3f
	.zero		1


	//   ....[68]....
        /*0a24*/ 	.word	0x0001d270
        /*0a28*/ 	.word	0x00000094
        /*0a2c*/ 	.word	0x00000000
        /*0a30*/ 	.short	0x010a
        /*0a32*/ 	.byte	0x3f
	.zero		1


	//   ....[69]....
        /*0a34*/ 	.word	0x0001d350
        /*0a38*/ 	.word	0x00000003
        /*0a3c*/ 	.word	0x00022840
        /*0a40*/ 	.short	0x010a
        /*0a42*/ 	.byte	0x3f
	.zero		1


	//   ....[70]....
        /*0a44*/ 	.word	0x0001e3b0
        /*0a48*/ 	.word	0x00000003
        /*0a4c*/ 	.word	0x00022820
        /*0a50*/ 	.short	0x010a
        /*0a52*/ 	.byte	0x3f
	.zero		1


	//   ....[71]....
        /*0a54*/ 	.word	0x0001e410
        /*0a58*/ 	.word	0x00000003
        /*0a5c*/ 	.word	0x00022860
        /*0a60*/ 	.short	0x010a
        /*0a62*/ 	.byte	0x3f
	.zero		1


	//   ....[72]....
        /*0a64*/ 	.word	0x0001ee10
        /*0a68*/ 	.word	0x00000013
        /*0a6c*/ 	.word	0x00022840
        /*0a70*/ 	.short	0x010a
        /*0a72*/ 	.byte	0x3f
	.zero		1


	//   ....[73]....
        /*0a74*/ 	.word	0x0001f490
        /*0a78*/ 	.word	0x00000013
        /*0a7c*/ 	.word	0x00022860
        /*0a80*/ 	.short	0x010a
        /*0a82*/ 	.byte	0x3f
	.zero		1


	//   ....[74]....
        /*0a84*/ 	.word	0x0001fc10
        /*0a88*/ 	.word	0x00000007
        /*0a8c*/ 	.word	0x00022820
        /*0a90*/ 	.short	0x010a
        /*0a92*/ 	.byte	0x3f
	.zero		1


	//   ....[75]....
        /*0a94*/ 	.word	0x0001fdb0
        /*0a98*/ 	.word	0x00000005
        /*0a9c*/ 	.word	0x00022840
        /*0aa0*/ 	.short	0x010a
        /*0aa2*/ 	.byte	0x3f
	.zero		1


	//   ....[76]....
        /*0aa4*/ 	.word	0x0001fe00
        /*0aa8*/ 	.word	0x00000007
        /*0aac*/ 	.word	0x00022840
        /*0ab0*/ 	.short	0x010a
        /*0ab2*/ 	.byte	0x3f
	.zero		1


	//   ....[77]....
        /*0ab4*/ 	.word	0x0001fe50
        /*0ab8*/ 	.word	0x00000005
        /*0abc*/ 	.word	0x00022860
        /*0ac0*/ 	.short	0x010a
        /*0ac2*/ 	.byte	0x3f
	.zero		1


	//   ....[78]....
        /*0ac4*/ 	.word	0x00020210
        /*0ac8*/ 	.word	0x0000000c
        /*0acc*/ 	.word	0x00000000
        /*0ad0*/ 	.short	0x010a
        /*0ad2*/ 	.byte	0x3f
	.zero		1


	//   ....[79]....
        /*0ad4*/ 	.word	0x00020350
        /*0ad8*/ 	.word	0x0000000e
        /*0adc*/ 	.word	0x00000000
        /*0ae0*/ 	.short	0x010a
        /*0ae2*/ 	.byte	0x3f
	.zero		1


	//   ....[80]....
        /*0ae4*/ 	.word	0x00020a00
        /*0ae8*/ 	.word	0x00000007
        /*0aec*/ 	.word	0x00000000
        /*0af0*/ 	.short	0x0101
        /*0af2*/ 	.byte	0x3f
	.zero		1


	//   ....[81]....
        /*0af4*/ 	.word	0x00025160
        /*0af8*/ 	.word	0x00000007
        /*0afc*/ 	.word	0x00000000
        /*0b00*/ 	.short	0x010a
        /*0b02*/ 	.byte	0x3f
	.zero		1


	//   ....[82]....
        /*0b04*/ 	.word	0x000252a0
        /*0b08*/ 	.word	0x00000002
        /*0b0c*/ 	.word	0x00000000
        /*0b10*/ 	.short	0x010a
        /*0b12*/ 	.byte	0x3f
	.zero		1


	//   ....[83]....
        /*0b14*/ 	.word	0x0003d910
        /*0b18*/ 	.word	0x00000003
        /*0b1c*/ 	.word	0x00000000
        /*0b20*/ 	.short	0x0101
        /*0b22*/ 	.byte	0x3f
	.zero		1


	//   ....[84]....
        /*0b24*/ 	.word	0x0003d940
        /*0b28*/ 	.word	0x0000000e
        /*0b2c*/ 	.word	0x00000000
        /*0b30*/ 	.short	0x010a
        /*0b32*/ 	.byte	0x3f
	.zero		1


	//   ....[85]....
        /*0b34*/ 	.word	0x0003d990
        /*0b38*/ 	.word	0x00000002
        /*0b3c*/ 	.word	0x00000000
        /*0b40*/ 	.short	0x010a
        /*0b42*/ 	.byte	0x3f
	.zero		1


	//----- nvinfo : EIATTR_NUM_MBARRIERS
	.align		4
.L_1290:
        /*0b44*/ 	.byte	0x03, 0x38
        /*0b46*/ 	.short	0x0016


	//----- nvinfo : EIATTR_EXIT_INSTR_OFFSETS
	.align		4
        /*0b48*/ 	.byte	0x04, 0x1c
        /*0b4a*/ 	.short	(.L_1292 - .L_1291)


	//   ....[0]....
.L_1291:
        /*0b4c*/ 	.word	0x0001d080


	//----- nvinfo : EIATTR_MAX_THREADS
	.align		4
.L_1292:
        /*0b50*/ 	.byte	0x04, 0x05
        /*0b52*/ 	.short	(.L_1294 - .L_1293)
.L_1293:
        /*0b54*/ 	.word	0x00000180
        /*0b58*/ 	.word	0x00000001
        /*0b5c*/ 	.word	0x00000001


	//----- nvinfo : EIATTR_CRS_STACK_SIZE
	.align		4
.L_1294:
        /*0b60*/ 	.byte	0x04, 0x1e
        /*0b62*/ 	.short	(.L_1296 - .L_1295)
.L_1295:
        /*0b64*/ 	.word	0x00000000


	//----- nvinfo : EIATTR_CBANK_PARAM_SIZE
	.align		4
.L_1296:
        /*0b68*/ 	.byte	0x03, 0x19
        /*0b6a*/ 	.short	0x0a70


	//----- nvinfo : EIATTR_PARAM_CBANK
	.align		4
        /*0b6c*/ 	.byte	0x04, 0x0a
        /*0b6e*/ 	.short	(.L_1298 - .L_1297)
	.align		4
.L_1297:
        /*0b70*/ 	.word	index@(.nv.constant0._ZN7cutlass13device_kernelIN5flash11enable_sm90INS1_16FlashAttnFwdSm90INS1_25CollectiveMainloopFwdSm90ILi2EN4cute5tupleIJNS5_1CILi1EEES8_S8_EEENS6_IJNS7_ILi128EEENS7_ILi96EEENS7_ILi64EEEEEELi256ENS_6half_tEfNS_4arch4Sm90ELb0ELb1ELb1ELb0ELb1ELb0ELb0ELb1ELb0ELb1ELb1ELb0EEENS1_21CollectiveEpilogueFwdINS6_IJSA_NS7_ILi256EEESB_EEES9_SE_SG_Li256ELb0ELb1ELb1ELb0EEENS1_19SingleTileSchedulerILb0ELb1ELb1ELi128EEEEEEEEEvNT_6ParamsE)
        /*0b74*/ 	.short	0x0210
        /*0b76*/ 	.short	0x0a70


	//----- nvinfo : EIATTR_SW_WAR
	.align		4
.L_1298:
        /*0b78*/ 	.byte	0x04, 0x36
        /*0b7a*/ 	.short	(.L_1300 - .L_1299)
.L_1299:
        /*0b7c*/ 	.word	0x00000008
.L_1300:


//--------------------- .nv.info._ZN7cutlass13device_kernelIN5flash11enable_sm90INS1_16FlashAttnFwdSm90INS1_25CollectiveMainloopFwdSm90ILi2EN4cute5tupleIJNS5_1CILi1EEES8_S8_EEENS6_IJNS7_ILi128EEENS7_ILi96EEENS7_ILi64EEEEEELi256ENS_6half_tEfNS_4arch4Sm90ELb0ELb1ELb1ELb0ELb1ELb0ELb1ELb1ELb0ELb1ELb1ELb0EEENS1_21CollectiveEpilogueFwdINS6_IJSA_NS7_ILi256EEESB_EEES9_SE_SG_Li256ELb0ELb1ELb1ELb0EEENS1_19SingleTileSchedulerILb0ELb1ELb1ELi128EEEEEEEEEvNT_6ParamsE --------------------------
	.section	.nv.info._ZN7cutlass13device_kernelIN5flash11enable_sm90INS1_16FlashAttnFwdSm90INS1_25CollectiveMainloopFwdSm90ILi2EN4cute5tupleIJNS5_1CILi1EEES8_S8_EEENS6_IJNS7_ILi128EEENS7_ILi96EEENS7_ILi64EEEEEELi256ENS_6half_tEfNS_4arch4Sm90ELb0ELb1ELb1ELb0ELb1ELb0ELb1ELb1ELb0ELb1ELb1ELb0EEENS1_21CollectiveEpilogueFwdINS6_IJSA_NS7_ILi256EEESB_EEES9_SE_SG_Li256ELb0ELb1ELb1ELb0EEENS1_19SingleTileSchedulerILb0ELb1ELb1ELi128EEEEEEEEEvNT_6ParamsE,"",@"SHT_CUDA_INFO"
	.sectionflags	@""
	.align	4


	//----- nvinfo : EIATTR_CUDA_API_VERSION
	.align		4
        /*0000*/ 	.byte	0x04, 0x37
        /*0002*/ 	.short	(.L_1302 - .L_1301)
.L_1301:
        /*0004*/ 	.word	0x00000082


	//----- nvinfo : EIATTR_KPARAM_INFO
	.align		4
.L_1302:
        /*0008*/ 	.byte	0x04, 0x17
        /*000a*/ 	.short	(.L_1304 - .L_1303)
.L_1303:
        /*000c*/ 	.word	0x00000000
        /*0010*/ 	.short	0x0000
        /*0012*/ 	.short	0x0070
        /*0014*/ 	.byte	0x00, 0xf0, 0x01, 0x2c


	//----- nvinfo : EIATTR_SPARSE_MMA_MASK
	.align		4
.L_1304:
        /*0018*/ 	.byte	0x03, 0x50
        /*001a*/ 	.short	0x0000


	//----- nvinfo : EIATTR_MAXREG_COUNT
	.align		4
        /*001c*/ 	.byte	0x03, 0x1b
        /*001e*/ 	.short	0x00a8


	//----- nvinfo : EIATTR_NUM_BARRIERS
	.align		4
        /*0020*/ 	.byte	0x02, 0x4c
        /*0022*/ 	.byte	0x10
	.zero		1


	//----- nvinfo : EIATTR_EXTERNS
	.align		4
        /*0024*/ 	.byte	0x04, 0x0f
        /*0026*/ 	.short	(.L_1306 - .L_1305)


	//   ....[0]....
	.align		4
.L_1305:
        /*0028*/ 	.word	index@(__assertfail)


	//----- nvinfo : EIATTR_ANNOTATIONS
	.align		4
.L_1306:
        /*002c*/ 	.byte	0x04, 0x55
        /*002e*/ 	.short	(.L_1308 - .L_1307)


	//   ....[0]....
.L_1307:
        /* <DEDUP_REMOVED lines=1853> */


	//----- nvinfo : EIATTR_MERCURY_ISA_VERSION
	.align		4
.L_1308:
        /*73f0*/ 	.byte	0x03, 0x5f
        /*73f2*/ 	.short	0x0101


	//----- nvinfo : EIATTR_INT_WARP_WIDE_INSTR_OFFSETS
	.align		4
        /*73f4*/ 	.byte	0x04, 0x31
        /*73f6*/ 	.short	(.L_1310 - .L_1309)


	//   ....[0]....
.L_1309:
        /*73f8*/ 	.word	0x000000c0


	//   ....[1]....
        /*73fc*/ 	.word	0x000000d0


	//   ....[2]....
        /*7400*/ 	.word	0x000000e0


	//   ....[3]....
        /*7404*/ 	.word	0x00000180


	//----- nvinfo : EIATTR_COOP_GROUP_MASK_REGIDS
	.align		4
.L_1310:
        /*7408*/ 	.byte	0x04, 0x29
        /*740a*/ 	.short	(.L_1312 - .L_1311)


	//   ....[0]....
.L_1311:
        /*740c*/ 	.word	0xffffffff


	//   ....[1]....
        /*7410*/ 	.word	0xffffffff


	//   ....[2]....
        /*7414*/ 	.word	0xffffffff


	//   ....[3]....
        /*7418*/ 	.word	0xffffffff


	//   ....[4]....
        /*741c*/ 	.word	0xffffffff


	//   ....[5]....
        /*7420*/ 	.word	0xffffffff


	//   ....[6]....
        /*7424*/ 	.word	0xffffffff


	//   ....[7]....
        /*7428*/ 	.word	0xffffffff


	//   ....[8]....
        /*742c*/ 	.word	0xffffffff


	//   ....[9]....
        /*7430*/ 	.word	0xffffffff


	//   ....[10]....
        /*7434*/ 	.word	0xffffffff


	//   ....[11]....
        /*7438*/ 	.word	0xffffffff


	//   ....[12]....
        /*743c*/ 	.word	0xffffffff


	//   ....[13]....
        /*7440*/ 	.word	0xffffffff


	//   ....[14]....
        /*7444*/ 	.word	0xffffffff


	//   ....[15]....
        /*7448*/ 	.word	0xffffffff


	//   ....[16]....
        /*744c*/ 	.word	0xffffffff


	//   ....[17]....
        /*7450*/ 	.word	0xffffffff


	//   ....[18]....
        /*7454*/ 	.word	0xffffffff


	//   ....[19]....
        /*7458*/ 	.word	0xffffffff


	//   ....[20]....
        /*745c*/ 	.word	0xffffffff


	//   ....[21]....
        /*7460*/ 	.word	0xffffffff


	//   ....[22]....
        /*7464*/ 	.word	0xffffffff


	//   ....[23]....
        /*7468*/ 	.word	0xffffffff


	//   ....[24]....
        /*746c*/ 	.word	0xffffffff


	//   ....[25]....
        /*7470*/ 	.word	0xffffffff


	//   ....[26]....
        /*7474*/ 	.word	0xffffffff


	//   ....[27]....
        /*7478*/ 	.word	0xffffffff


	//   ....[28]....
        /*747c*/ 	.word	0xffffffff


	//   ....[29]....
        /*7480*/ 	.word	0xffffffff


	//   ....[30]....
        /*7484*/ 	.word	0xffffffff


	//   ....[31]....
        /*7488*/ 	.word	0xffffffff


	//   ....[32]....
        /*748c*/ 	.word	0xffffffff


	//   ....[33]....
        /*7490*/ 	.word	0xffffffff


	//   ....[34]....
        /*7494*/ 	.word	0xffffffff


	//   ....[35]....
        /*7498*/ 	.word	0xffffffff


	//   ....[36]....
        /*749c*/ 	.word	0xffffffff


	//   ....[37]....
        /*74a0*/ 	.word	0xffffffff


	//   ....[38]....
        /*74a4*/ 	.word	0xffffffff


	//   ....[39]....
        /*74a8*/ 	.word	0xffffffff


	//   ....[40]....
        /*74ac*/ 	.word	0xffffffff


	//   ....[41]....
        /*74b0*/ 	.word	0xffffffff


	//   ....[42]....
        /*74b4*/ 	.word	0xffffffff


	//   ....[43]....
        /*74b8*/ 	.word	0xffffffff


	//   ....[44]....
        /*74bc*/ 	.word	0xffffffff


	//   ....[45]....
        /*74c0*/ 	.word	0xffffffff


	//   ....[46]....
        /*74c4*/ 	.word	0xffffffff


	//   ....[47]....
        /*74c8*/ 	.word	0xffffffff


	//   ....[48]....
        /*74cc*/ 	.word	0xffffffff


	//   ....[49]....
        /*74d0*/ 	.word	0xffffffff


	//   ....[50]....
        /*74d4*/ 	.word	0xffffffff


	//   ....[51]....
        /*74d8*/ 	.word	0xffffffff


	//   ....[52]....
        /*74dc*/ 	.word	0xffffffff


	//   ....[53]....
        /*74e0*/ 	.word	0xffffffff


	//   ....[54]....
        /*74e4*/ 	.word	0xffffffff


	//   ....[55]....
        /*74e8*/ 	.word	0xffffffff


	//   ....[56]....
        /*74ec*/ 	.word	0xffffffff


	//   ....[57]....
        /*74f0*/ 	.word	0xffffffff


	//   ....[58]....
        /*74f4*/ 	.word	0xffffffff


	//   ....[59]....
        /*74f8*/ 	.word	0xffffffff


	//   ....[60]....
        /*74fc*/ 	.word	0xffffffff


	//   ....[61]....
        /*7500*/ 	.word	0xffffffff


	//   ....[62]....
        /*7504*/ 	.word	0xffffffff


	//   ....[63]....
        /*7508*/ 	.word	0xffffffff


	//   ....[64]....
        /*750c*/ 	.word	0xffffffff


	//   ....[65]....
        /*7510*/ 	.word	0xffffffff


	//   ....[66]....
        /*7514*/ 	.word	0xffffffff


	//   ....[67]....
        /*7518*/ 	.word	0xffffffff


	//   ....[68]....
        /*751c*/ 	.word	0xffffffff


	//   ....[69]....
        /*7520*/ 	.word	0xffffffff


	//   ....[70]....
        /*7524*/ 	.word	0xffffffff


	//   ....[71]....
        /*7528*/ 	.word	0xffffffff


	//   ....[72]....
        /*752c*/ 	.word	0xffffffff


	//   ....[73]....
        /*7530*/ 	.word	0xffffffff


	//   ....[74]....
        /*7534*/ 	.word	0xffffffff


	//   ....[75]....
        /*7538*/ 	.word	0xffffffff


	//   ....[76]....
        /*753c*/ 	.word	0xffffffff


	//   ....[77]....
        /*7540*/ 	.word	0xffffffff


	//   ....[78]....
        /*7544*/ 	.word	0xffffffff


	//   ....[79]....
        /*7548*/ 	.word	0xffffffff


	//   ....[80]....
        /*754c*/ 	.word	0xffffffff


	//   ....[81]....
        /*7550*/ 	.word	0xffffffff


	//   ....[82]....
        /*7554*/ 	.word	0xffffffff


	//   ....[83]....
        /*7558*/ 	.word	0xffffffff


	//   ....[84]....
        /*755c*/ 	.word	0xffffffff


	//   ....[85]....
        /*7560*/ 	.word	0xffffffff


	//   ....[86]....
        /*7564*/ 	.word	0xffffffff


	//   ....[87]....
        /*7568*/ 	.word	0xffffffff


	//   ....[88]....
        /*756c*/ 	.word	0xffffffff


	//   ....[89]....
        /*7570*/ 	.word	0xffffffff


	//   ....[90]....
        /*7574*/ 	.word	0xffffffff


	//   ....[91]....
        /*7578*/ 	.word	0xffffffff


	//   ....[92]....
        /*757c*/ 	.word	0xffffffff


	//   ....[93]....
        /*7580*/ 	.word	0xffffffff


	//   ....[94]....
        /*7584*/ 	.word	0xffffffff


	//   ....[95]....
        /*7588*/ 	.word	0xffffffff


	//   ....[96]....
        /*758c*/ 	.word	0xffffffff


	//   ....[97]....
        /*7590*/ 	.word	0xffffffff


	//   ....[98]....
        /*7594*/ 	.word	0xffffffff


	//   ....[99]....
        /*7598*/ 	.word	0xffffffff


	//   ....[100]....
        /*759c*/ 	.word	0xffffffff


	//   ....[101]....
        /*75a0*/ 	.word	0xffffffff


	//   ....[102]....
        /*75a4*/ 	.word	0xffffffff


	//   ....[103]....
        /*75a8*/ 	.word	0xffffffff


	//   ....[104]....
        /*75ac*/ 	.word	0xffffffff


	//   ....[105]....
        /*75b0*/ 	.word	0xffffffff


	//   ....[106]....
        /*75b4*/ 	.word	0xffffffff


	//   ....[107]....
        /*75b8*/ 	.word	0xffffffff


	//   ....[108]....
        /*75bc*/ 	.word	0xffffffff


	//   ....[109]....
        /*75c0*/ 	.word	0xffffffff


	//   ....[110]....
        /*75c4*/ 	.word	0xffffffff


	//   ....[111]....
        /*75c8*/ 	.word	0xffffffff


	//   ....[112]....
        /*75cc*/ 	.word	0xffffffff


	//   ....[113]....
        /*75d0*/ 	.word	0xffffffff


	//   ....[114]....
        /*75d4*/ 	.word	0xffffffff


	//   ....[115]....
        /*75d8*/ 	.word	0xffffffff


	//   ....[116]....
        /*75dc*/ 	.word	0xffffffff


	//   ....[117]....
        /*75e0*/ 	.word	0x0500000f


	//   ....[118]....
        /*75e4*/ 	.word	0x0500000f


	//   ....[119]....
        /*75e8*/ 	.word	0x0500000f


	//   ....[120]....
        /*75ec*/ 	.word	0x0500000f


	//   ....[121]....
        /*75f0*/ 	.word	0x0500000f


	//   ....[122]....
        /*75f4*/ 	.word	0x0500000f


	//   ....[123]....
        /*75f8*/ 	.word	0x0500000f


	//   ....[124]....
        /*75fc*/ 	.word	0x0500000f


	//   ....[125]....
        /*7600*/ 	.word	0x0500000f


	//   ....[126]....
        /*7604*/ 	.word	0x0500000f


	//   ....[127]....
        /*7608*/ 	.word	0x0500000f


	//   ....[128]....
        /*760c*/ 	.word	0x0500000f


	//   ....[129]....
        /*7610*/ 	.word	0x0500000f


	//   ....[130]....
        /*7614*/ 	.word	0x0500000f


	//   ....[131]....
        /*7618*/ 	.word	0x0500000f


	//   ....[132]....
        /*761c*/ 	.word	0x0500000f


	//   ....[133]....
        /*7620*/ 	.word	0x0500000f


	//   ....[134]....
        /*7624*/ 	.word	0x0500000f


	//   ....[135]....
        /*7628*/ 	.word	0x0500000f


	//   ....[136]....
        /*762c*/ 	.word	0x0500000f


	//   ....[137]....
        /*7630*/ 	.word	0x0500000f


	//   ....[138]....
        /*7634*/ 	.word	0x0500000f


	//   ....[139]....
        /*7638*/ 	.word	0x0500000f


	//   ....[140]....
        /*763c*/ 	.word	0x0500000f


	//   ....[141]....
        /*7640*/ 	.word	0x0500000f


	//   ....[142]....
        /*7644*/ 	.word	0x0500000f


	//   ....[143]....
        /*7648*/ 	.word	0x0500000f


	//   ....[144]....
        /*764c*/ 	.word	0x0500000f


	//   ....[145]....
        /*7650*/ 	.word	0x0500000f


	//   ....[146]....
        /*7654*/ 	.word	0x0500000f


	//   ....[147]....
        /*7658*/ 	.word	0x0500000f


	//   ....[148]....
        /*765c*/ 	.word	0x0500000f


	//   ....[149]....
        /*7660*/ 	.word	0x0500000f


	//   ....[150]....
        /*7664*/ 	.word	0x0500000f


	//   ....[151]....
        /*7668*/ 	.word	0x0500000f


	//   ....[152]....
        /*766c*/ 	.word	0x0500000f


	//   ....[153]....
        /*7670*/ 	.word	0x0500000f


	//   ....[154]....
        /*7674*/ 	.word	0x0500000f


	//   ....[155]....
        /*7678*/ 	.word	0x0500000f


	//   ....[156]....
        /*767c*/ 	.word	0x0500000f


	//   ....[157]....
        /*7680*/ 	.word	0x0500000f


	//   ....[158]....
        /*7684*/ 	.word	0x0500000f


	//   ....[159]....
        /*7688*/ 	.word	0x0500000f


	//   ....[160]....
        /*768c*/ 	.word	0x0500000f


	//   ....[161]....
        /*7690*/ 	.word	0x0500000f


	//   ....[162]....
        /*7694*/ 	.word	0x0500000f


	//   ....[163]....
        /*7698*/ 	.word	0x0500000f


	//   ....[164]....
        /*769c*/ 	.word	0x0500000f


	//   ....[165]....
        /*76a0*/ 	.word	0x0500000f


	//   ....[166]....
        /*76a4*/ 	.word	0x0500000f


	//   ....[167]....
        /*76a8*/ 	.word	0x0500000f


	//   ....[168]....
        /*76ac*/ 	.word	0x0500000f


	//   ....[169]....
        /*76b0*/ 	.word	0x0500000f


	//   ....[170]....
        /*76b4*/ 	.word	0x0500000f


	//   ....[171]....
        /*76b8*/ 	.word	0x0500000f


	//   ....[172]....
        /*76bc*/ 	.word	0x0500000f


	//   ....[173]....
        /*76c0*/ 	.word	0x0500000f


	//   ....[174]....
        /*76c4*/ 	.word	0x0500000f


	//   ....[175]....
        /*76c8*/ 	.word	0x0500000f


	//   ....[176]....
        /*76cc*/ 	.word	0x0500000f


	//   ....[177]....
        /*76d0*/ 	.word	0x0500000f


	//   ....[178]....
        /*76d4*/ 	.word	0x0500000f


	//   ....[179]....
        /*76d8*/ 	.word	0x0500000f


	//   ....[180]....
        /*76dc*/ 	.word	0x0500000f


	//   ....[181]....
        /*76e0*/ 	.word	0x0500000f


	//   ....[182]....
        /*76e4*/ 	.word	0x0500000f


	//   ....[183]....
        /*76e8*/ 	.word	0x0500000f


	//   ....[184]....
        /*76ec*/ 	.word	0x0500000f


	//   ....[185]....
        /*76f0*/ 	.word	0x0500000f


	//   ....[186]....
        /*76f4*/ 	.word	0x0500000f


	//   ....[187]....
        /*76f8*/ 	.word	0x0500000f


	//   ....[188]....
        /*76fc*/ 	.word	0x0500000f


	//   ....[189]....
        /*7700*/ 	.word	0x0500000f


	//   ....[190]....
        /*7704*/ 	.word	0x0500000f


	//   ....[191]....
        /*7708*/ 	.word	0x0500000f


	//   ....[192]....
        /*770c*/ 	.word	0x0500000f


	//   ....[193]....
        /*7710*/ 	.word	0x0500000f


	//   ....[194]....
        /*7714*/ 	.word	0x0500000f


	//   ....[195]....
        /*7718*/ 	.word	0x0500000f


	//   ....[196]....
        /*771c*/ 	.word	0x0500000f


	//   ....[197]....
        /*7720*/ 	.word	0x0500000f


	//   ....[198]....
        /*7724*/ 	.word	0x0500000f


	//   ....[199]....
        /*7728*/ 	.word	0xffffffff


	//   ....[200]....
        /*772c*/ 	.word	0xffffffff


	//   ....[201]....
        /*7730*/ 	.word	0xffffffff


	//   ....[202]....
        /*7734*/ 	.word	0xffffffff


	//   ....[203]....
        /*7738*/ 	.word	0xffffffff


	//   ....[204]....
        /*773c*/ 	.word	0xffffffff


	//----- nvinfo : EIATTR_COOP_GROUP_INSTR_OFFSETS
	.align		4
.L_1312:
        /*7740*/ 	.byte	0x04, 0x28
        /*7742*/ 	.short	(.L_1314 - .L_1313)


	//   ....[0]....
.L_1313:
        /*7744*/ 	.word	0x00000080


	//   ....[1]....
        /*7748*/ 	.word	0x00000090


	//   ....[2]....
        /*774c*/ 	.word	0x000002f0


	//   ....[3]....
        /*7750*/ 	.word	0x00000450


	//   ....[4]....
        /*7754*/ 	.word	0x00000570


	//   ....[5]....
        /*7758*/ 	.word	0x000006d0


	//   ....[6]....
        /*775c*/ 	.word	0x00001ba0


	//   ....[7]....
        /*7760*/ 	.word	0x00003c20


	//   ....[8]....
        /*7764*/ 	.word	0x000043c0


	//   ....[9]....
        /*7768*/ 	.word	0x00005970


	//   ....[10]....
        /*776c*/ 	.word	0x00005a00


	//   ....[11]....
        /*7770*/ 	.word	0x00005d80


	//   ....[12]....
        /*7774*/ 	.word	0x00005da0


	//   ....[13]....
        /*7778*/ 	.word	0x0000b8d0


	//   ....[14]....
        /*777c*/ 	.word	0x0000b920


	//   ....[15]....
        /*7780*/ 	.word	0x0000b960


	//   ....[16]....
        /*7784*/ 	.word	0x0000b980


	//   ....[17]....
        /*7788*/ 	.word	0x00025d90


	//   ....[18]....
        /*778c*/ 	.word	0x00026400


	//   ....[19]....
        /*7790*/ 	.word	0x00027360


	//   ....[20]....
        /*7794*/ 	.word	0x00027440


	//   ....[21]....
        /*7798*/ 	.word	0x000275d0


	//   ....[22]....
        /*779c*/ 	.word	0x000275f0


	//   ....[23]....
        /*77a0*/ 	.word	0x0002fad0


	//   ....[24]....
        /*77a4*/ 	.word	0x0002faf0


	//   ....[25]....
        /*77a8*/ 	.word	0x0002fb50


	//   ....[26]....
        /*77ac*/ 	.word	0x0002fb90


	//   ....[27]....
        /*77b0*/ 	.word	0x00030f60


	//   ....[28]....
        /*77b4*/ 	.word	0x00030fa0


	//   ....[29]....
        /*77b8*/ 	.word	0x00031220


	//   ....[30]....
        /*77bc*/ 	.word	0x00031260


	//   ....[31]....
        /*77c0*/ 	.word	0x00031280


	//   ....[32]....
        /*77c4*/ 	.word	0x00031290


	//   ....[33]....
        /*77c8*/ 	.word	0x000320c0


	//   ....[34]....
        /*77cc*/ 	.word	0x000320d0


	//   ....[35]....
        /*77d0*/ 	.word	0x000332b0


	//   ....[36]....
        /*77d4*/ 	.word	0x00034810


	//   ....[37]....
        /*77d8*/ 	.word	0x00034830


	//   ....[38]....
        /*77dc*/ 	.word	0x00034850


	//   ....[39]....
        /*77e0*/ 	.word	0x00034870


	//   ....[40]....
        /*77e4*/ 	.word	0x000348c0


	//   ....[41]....
        /*77e8*/ 	.word	0x000348e0


	//   ....[42]....
        /*77ec*/ 	.word	0x00034930


	//   ....[43]....
        /*77f0*/ 	.word	0x00034950


	//   ....[44]....
        /*77f4*/ 	.word	0x000349a0


	//   ....[45]....
        /*77f8*/ 	.word	0x000349c0


	//   ....[46]....
        /*77fc*/ 	.word	0x00034a10


	//   ....[47]....
        /*7800*/ 	.word	0x00034a30


	//   ....[48]....
        /*7804*/ 	.word	0x00034ff0


	//   ....[49]....
        /*7808*/ 	.word	0x00035040


	//   ....[50]....
        /*780c*/ 	.word	0x00035080


	//   ....[51]....
        /*7810*/ 	.word	0x000350b0


	//   ....[52]....
        /*7814*/ 	.word	0x000350f0


	//   ....[53]....
        /*7818*/ 	.word	0x00035190


	//   ....[54]....
        /*781c*/ 	.word	0x000351c0


	//   ....[55]....
        /*7820*/ 	.word	0x00035260


	//   ....[56]....
        /*7824*/ 	.word	0x00035290


	//   ....[57]....
        /*7828*/ 	.word	0x000352f0


	//   ....[58]....
        /*782c*/ 	.word	0x00035320


	//   ....[59]....
        /*7830*/ 	.word	0x00035370


	//   ....[60]....
        /*7834*/ 	.word	0x000353c0


	//   ....[61]....
        /*7838*/ 	.word	0x00035430


	//   ....[62]....
        /*783c*/ 	.word	0x00035470


	//   ....[63]....
        /*7840*/ 	.word	0x000354a0


	//   ....[64]....
        /*7844*/ 	.word	0x00035ac0


	//   ....[65]....
        /*7848*/ 	.word	0x00035af0


	//   ....[66]....
        /*784c*/ 	.word	0x00035b70


	//   ....[67]....
        /*7850*/ 	.word	0x00035bd0


	//   ....[68]....
        /*7854*/ 	.word	0x00035c10


	//   ....[69]....
        /*7858*/ 	.word	0x00035c40


	//   ....[70]....
        /*785c*/ 	.word	0x00035cf0


	//   ....[71]....
        /*7860*/ 	.word	0x00035d10


	//   ....[72]....
        /*7864*/ 	.word	0x00035dc0


	//   ....[73]....
        /*7868*/ 	.word	0x00035df0


	//   ....[74]....
        /*786c*/ 	.word	0x00035e90


	//   ....[75]....
        /*7870*/ 	.word	0x00035eb0


	//   ....[76]....
        /*7874*/ 	.word	0x00035f50


	//   ....[77]....
        /*7878*/ 	.word	0x00035f80


	//   ....[78]....
        /*787c*/ 	.word	0x00036010


	//   ....[79]....
        /*7880*/ 	.word	0x00036060


	//   ....[80]....
        /*7884*/ 	.word	0x00036420


	//   ....[81]....
        /*7888*/ 	.word	0x00036450


	//   ....[82]....
        /*788c*/ 	.word	0x00036480


	//   ....[83]....
        /*7890*/ 	.word	0x000364b0


	//   ....[84]....
        /*7894*/ 	.word	0x000364e0


	//   ....[85]....
        /*7898*/ 	.word	0x00036570


	//   ....[86]....
        /*789c*/ 	.word	0x000365b0


	//   ....[87]....
        /*78a0*/ 	.word	0x000365e0


	//   ....[88]....
        /*78a4*/ 	.word	0x00036670


	//   ....[89]....
        /*78a8*/ 	.word	0x000366a0


	//   ....[90]....
        /*78ac*/ 	.word	0x000366b0


	//   ....[91]....
        /*78b0*/ 	.word	0x00036740


	//   ....[92]....
        /*78b4*/ 	.word	0x00036f20


	//   ....[93]....
        /*78b8*/ 	.word	0x00036f40


	//   ....[94]....
        /*78bc*/ 	.word	0x00036f50


	//   ....[95]....
        /*78c0*/ 	.word	0x00036f60


	//   ....[96]....
        /*78c4*/ 	.word	0x00036f80


	//   ....[97]....
        /*78c8*/ 	.word	0x00036fa0


	//   ....[98]....
        /*78cc*/ 	.word	0x00036fd0


	//   ....[99]....
        /*78d0*/ 	.word	0x00037010


	//   ....[100]....
        /*78d4*/ 	.word	0x00037030


	//   ....[101]....
        /*78d8*/ 	.word	0x00037060


	//   ....[102]....
        /*78dc*/ 	.word	0x00037080


	//   ....[103]....
        /*78e0*/ 	.word	0x000370b0


	//   ....[104]....
        /*78e4*/ 	.word	0x00037410


	//   ....[105]....
        /*78e8*/ 	.word	0x00037430


	//   ....[106]....
        /*78ec*/ 	.word	0x00037440


	//   ....[107]....
        /*78f0*/ 	.word	0x00037450


	//   ....[108]....
        /*78f4*/ 	.word	0x00037460


	//   ....[109]....
        /*78f8*/ 	.word	0x00037480


	//   ....[110]....
        /*78fc*/ 	.word	0x000374f0


	//   ....[111]....
        /*7900*/ 	.word	0x00037510


	//   ....[112]....
        /*7904*/ 	.word	0x00037570


	//   ....[113]....
        /*7908*/ 	.word	0x00037580


	//   ....[114]....
        /*790c*/ 	.word	0x00037600


	//   ....[115]....
        /*7910*/ 	.word	0x00037670


	//   ....[116]....
        /*7914*/ 	.word	0x000379a0


	//   ....[117]....
        /*7918*/ 	.word	0x00037ee0


	//   ....[118]....
        /*791c*/ 	.word	0x00037fd0


	//   ....[119]....
        /*7920*/ 	.word	0x00038070


	//   ....[120]....
        /*7924*/ 	.word	0x000380d0


	//   ....[121]....
        /*7928*/ 	.word	0x00038190


	//   ....[122]....
        /*792c*/ 	.word	0x000381f0


	//   ....[123]....
        /*7930*/ 	.word	0x000382b0


	//   ....[124]....
        /*7934*/ 	.word	0x00038310


	//   ....[125]....
        /*7938*/ 	.word	0x000383d0


	//   ....[126]....
        /*793c*/ 	.word	0x00038430


	//   ....[127]....
        /*7940*/ 	.word	0x000384f0


	//   ....[128]....
        /*7944*/ 	.word	0x00038550


	//   ....[129]....
        /*7948*/ 	.word	0x000385f0


	//   ....[130]....
        /*794c*/ 	.word	0x00038690


	//   ....[131]....
        /*7950*/ 	.word	0x000386f0


	//   ....[132]....
        /*7954*/ 	.word	0x000387a0


	//   ....[133]....
        /*7958*/ 	.word	0x00038880


	//   ....[134]....
        /*795c*/ 	.word	0x000389a0


	//   ....[135]....
        /*7960*/ 	.word	0x00038a00


	//   ....[136]....
        /*7964*/ 	.word	0x00038b10


	//   ....[137]....
        /*7968*/ 	.word	0x00038b70


	//   ....[138]....
        /*796c*/ 	.word	0x00038c90


	//   ....[139]....
        /*7970*/ 	.word	0x00038cf0


	//   ....[140]....
        /*7974*/ 	.word	0x00038e10


	//   ....[141]....
        /*7978*/ 	.word	0x00038e70


	//   ....[142]....
        /*797c*/ 	.word	0x00038f60


	//   ....[143]....
        /*7980*/ 	.word	0x00038fd0


	//   ....[144]....
        /*7984*/ 	.word	0x00039030


	//   ....[145]....
        /*7988*/ 	.word	0x000390f0


	//   ....[146]....
        /*798c*/ 	.word	0x00039180


	//   ....[147]....
        /*7990*/ 	.word	0x00039220


	//   ....[148]....
        /*7994*/ 	.word	0x000392b0


	//   ....[149]....
        /*7998*/ 	.word	0x00039380


	//   ....[150]....
        /*799c*/ 	.word	0x000394b0


	//   ....[151]....
        /*79a0*/ 	.word	0x00039500


	//   ....[152]....
        /*79a4*/ 	.word	0x00039570


	//   ....[153]....
        /*79a8*/ 	.word	0x00039660


	//   ....[154]....
        /*79ac*/ 	.word	0x00039790


	//   ....[155]....
        /*79b0*/ 	.word	0x000397e0


	//   ....[156]....
        /*79b4*/ 	.word	0x00039850


	//   ....[157]....
        /*79b8*/ 	.word	0x00039940


	//   ....[158]....
        /*79bc*/ 	.word	0x00039a70


	//   ....[159]....
        /*79c0*/ 	.word	0x00039ac0


	//   ....[160]....
        /*79c4*/ 	.word	0x00039b30


	//   ....[161]....
        /*79c8*/ 	.word	0x00039c10


	//   ....[162]....
        /*79cc*/ 	.word	0x00039d60


	//   ....[163]....
        /*79d0*/ 	.word	0x00039e40


	//   ....[164]....
        /*79d4*/ 	.word	0x00039eb0


	//   ....[165]....
        /*79d8*/ 	.word	0x00039f70


	//   ....[166]....
        /*79dc*/ 	.word	0x0003a050


	//   ....[167]....
        /*79e0*/ 	.word	0x0003a110


	//   ....[168]....
        /*79e4*/ 	.word	0x0003a1f0


	//   ....[169]....
        /*79e8*/ 	.word	0x0003a2b0


	//   ....[170]....
        /*79ec*/ 	.word	0x0003a390


	//   ....[171]....
        /*79f0*/ 	.word	0x0003a450


	//   ....[172]....
        /*79f4*/ 	.word	0x0003a530


	//   ....[173]....
        /*79f8*/ 	.word	0x0003a600


	//   ....[174]....
        /*79fc*/ 	.word	0x0003a760


	//   ....[175]....
        /*7a00*/ 	.word	0x0003a800


	//   ....[176]....
        /*7a04*/ 	.word	0x0003a860


	//   ....[177]....
        /*7a08*/ 	.word	0x0003a900


	//   ....[178]....
        /*7a0c*/ 	.word	0x0003a960


	//   ....[179]....
        /*7a10*/ 	.word	0x0003aa00


	//   ....[180]....
        /*7a14*/ 	.word	0x0003aa60


	//   ....[181]....
        /*7a18*/ 	.word	0x0003ab00


	//   ....[182]....
        /*7a1c*/ 	.word	0x0003ab60


	//   ....[183]....
        /*7a20*/ 	.word	0x0003ac00


	//   ....[184]....
        /*7a24*/ 	.word	0x0003ac60


	//   ....[185]....
        /*7a28*/ 	.word	0x0003ad00


	//   ....[186]....
        /*7a2c*/ 	.word	0x0003ade0


	//   ....[187]....
        /*7a30*/ 	.word	0x0003ae80


	//   ....[188]....
        /*7a34*/ 	.word	0x0003aef0


	//   ....[189]....
        /*7a38*/ 	.word	0x0003afc0


	//   ....[190]....
        /*7a3c*/ 	.word	0x0003b020


	//   ....[191]....
        /*7a40*/ 	.word	0x0003b0f0


	//   ....[192]....
        /*7a44*/ 	.word	0x0003b150


	//   ....[193]....
        /*7a48*/ 	.word	0x0003b220


	//   ....[194]....
        /*7a4c*/ 	.word	0x0003b280


	//   ....[195]....
        /*7a50*/ 	.word	0x0003b350


	//   ....[196]....
        /*7a54*/ 	.word	0x0003b3b0


	//   ....[197]....
        /*7a58*/ 	.word	0x0003b480


	//   ....[198]....
        /*7a5c*/ 	.word	0x0003b590


	//   ....[199]....
        /*7a60*/ 	.word	0x0003db00


	//   ....[200]....
        /*7a64*/ 	.word	0x0003e2c0


	//   ....[201]....
        /*7a68*/ 	.word	0x0003f560


	//   ....[202]....
        /*7a6c*/ 	.word	0x0003f5c0


	//   ....[203]....
        /*7a70*/ 	.word	0x0003f620


	//   ....[204]....
        /*7a74*/ 	.word	0x0003f640


	//----- nvinfo : EIATTR_REG_RECONFIG
	.align		4
.L_1314:
        /*7a78*/ 	.byte	0x01, 0x54
	.zero		2


	//----- nvinfo : EIATTR_SYSCALL_OFFSETS
	.align		4
        /*7a7c*/ 	.byte	0x04, 0x46
        /*7a7e*/ 	.short	(.L_1316 - .L_1315)


	//   ....[0]....
.L_1315:
        /*7a80*/ 	.word	0x00001ef0


	//   ....[1]....
        /*7a84*/ 	.word	0x00033e70


	//   ....[2]....
        /*7a88*/ 	.word	0x00033fb0


	//   ....[3]....
        /*7a8c*/ 	.word	0x000340a0


	//   ....[4]....
        /*7a90*/ 	.word	0x00034ca0


	//   ....[5]....
        /*7a94*/ 	.word	0x00035780


	//----- nvinfo : EIATTR_MBARRIER_INSTR_OFFSETS
	.align		4
.L_1316:
        /*7a98*/ 	.byte	0x04, 0x39
        /*7a9a*/ 	.short	(.L_1318 - .L_1317)


	//   ....[0]....
.L_1317:
        /*7a9c*/ 	.word	0x00000190
        /*7aa0*/ 	.word	0x000000ff
        /*7aa4*/ 	.word	0x00032400
        /*7aa8*/ 	.short	0x0100
        /*7aaa*/ 	.byte	0x08
	.zero		1


	//   ....[1]....
        /*7aac*/ 	.word	0x000001a0
        /*7ab0*/ 	.word	0x000000ff
        /*7ab4*/ 	.word	0x00032410
        /*7ab8*/ 	.short	0x0100
        /*7aba*/ 	.byte	0x08
	.zero		1


	//   ....[2]....
        /*7abc*/ 	.word	0x000001b0
        /*7ac0*/ 	.word	0x000000ff
        /*7ac4*/ 	.word	0x00032420
        /*7ac8*/ 	.short	0x0100
        /*7aca*/ 	.byte	0x08
	.zero		1


	//   ....[3]....
        /*7acc*/ 	.word	0x000002a0
        /*7ad0*/ 	.word	0x000000ff
        /*7ad4*/ 	.word	0x00032430
        /*7ad8*/ 	.short	0x0100
        /*7ada*/ 	.byte	0x08
	.zero		1


	//   ....[4]....
        /*7adc*/ 	.word	0x000002b0
        /*7ae0*/ 	.word	0x000000ff
        /*7ae4*/ 	.word	0x00032440
        /*7ae8*/ 	.short	0x0100
        /*7aea*/ 	.byte	0x08
	.zero		1


	//   ....[5]....
        /*7aec*/ 	.word	0x000002c0
        /*7af0*/ 	.word	0x000000ff
        /*7af4*/ 	.word	0x00032438
        /*7af8*/ 	.short	0x0100
        /*7afa*/ 	.byte	0x08
	.zero		1


	//   ....[6]....
        /*7afc*/ 	.word	0x000002d0
        /*7b00*/ 	.word	0x000000ff
        /*7b04*/ 	.word	0x00032448
        /*7b08*/ 	.short	0x0100
        /*7b0a*/ 	.byte	0x08
	.zero		1


	//   ....[7]....
        /*7b0c*/ 	.word	0x00000400
        /*7b10*/ 	.word	0x000000ff
        /*7b14*/ 	.word	0x00032450
        /*7b18*/ 	.short	0x0100
        /*7b1a*/ 	.byte	0x08
	.zero		1


	//   ....[8]....
        /*7b1c*/ 	.word	0x00000410
        /*7b20*/ 	.word	0x000000ff
        /*7b24*/ 	.word	0x00032460
        /*7b28*/ 	.short	0x0100
        /*7b2a*/ 	.byte	0x08
	.zero		1


	//   ....[9]....
        /*7b2c*/ 	.word	0x00000420
        /*7b30*/ 	.word	0x000000ff
        /*7b34*/ 	.word	0x00032458
        /*7b38*/ 	.short	0x0100
        /*7b3a*/ 	.byte	0x08
	.zero		1


	//   ....[10]....
        /*7b3c*/ 	.word	0x00000430
        /*7b40*/ 	.word	0x000000ff
        /*7b44*/ 	.word	0x00032468
        /*7b48*/ 	.short	0x0100
        /*7b4a*/ 	.byte	0x08
	.zero		1


	//   ....[11]....
        /*7b4c*/ 	.word	0x00000520
        /*7b50*/ 	.word	0x000000ff
        /*7b54*/ 	.word	0x00032470
        /*7b58*/ 	.short	0x0100
        /*7b5a*/ 	.byte	0x06
	.zero		1


	//   ....[12]....
        /*7b5c*/ 	.word	0x00000530
        /*7b60*/ 	.word	0x000000ff
        /*7b64*/ 	.word	0x00032480
        /*7b68*/ 	.short	0x0100
        /*7b6a*/ 	.byte	0x06
	.zero		1


	//   ....[13]....
        /*7b6c*/ 	.word	0x00000540
        /*7b70*/ 	.word	0x000000ff
        /*7b74*/ 	.word	0x00032478
        /*7b78*/ 	.short	0x0100
        /*7b7a*/ 	.byte	0x06
	.zero		1


	//   ....[14]....
        /*7b7c*/ 	.word	0x00000550
        /*7b80*/ 	.word	0x000000ff
        /*7b84*/ 	.word	0x00032488
        /*7b88*/ 	.short	0x0100
        /*7b8a*/ 	.byte	0x06
	.zero		1


	//   ....[15]....
        /*7b8c*/ 	.word	0x00000680
        /*7b90*/ 	.word	0x000000ff
        /*7b94*/ 	.word	0x00032490
        /*7b98*/ 	.short	0x0100
        /*7b9a*/ 	.byte	0x08
	.zero		1


	//   ....[16]....
        /*7b9c*/ 	.word	0x00000690
        /*7ba0*/ 	.word	0x000000ff
        /*7ba4*/ 	.word	0x000324a0
        /*7ba8*/ 	.short	0x0100
        /*7baa*/ 	.byte	0x08
	.zero		1


	//   ....[17]....
        /*7bac*/ 	.word	0x000006a0
        /*7bb0*/ 	.word	0x000000ff
        /*7bb4*/ 	.word	0x00032498
        /*7bb8*/ 	.short	0x0100
        /*7bba*/ 	.byte	0x08
	.zero		1


	//   ....[18]....
        /*7bbc*/ 	.word	0x000006b0
        /*7bc0*/ 	.word	0x000000ff
        /*7bc4*/ 	.word	0x000324a8
        /*7bc8*/ 	.short	0x0100
        /*7bca*/ 	.byte	0x08
	.zero		1


	//   ....[19]....
        /*7bcc*/ 	.word	0x000007f0
        /*7bd0*/ 	.word	0x000000ff
        /*7bd4*/ 	.word	0x000324b0
        /*7bd8*/ 	.short	0x0100
        /*7bda*/ 	.byte	0x08
	.zero		1


	//   ....[20]....
        /*7bdc*/ 	.word	0x00000800
        /*7be0*/ 	.word	0x000000ff
        /*7be4*/ 	.word	0x000324c0
        /*7be8*/ 	.short	0x0100
        /*7bea*/ 	.byte	0x08
	.zero		1


	//   ....[21]....
        /*7bec*/ 	.word	0x00000810
        /*7bf0*/ 	.word	0x000000ff
        /*7bf4*/ 	.word	0x000324b8
        /*7bf8*/ 	.short	0x0100
        /*7bfa*/ 	.byte	0x08
	.zero		1


	//   ....[22]....
        /*7bfc*/ 	.word	0x00000820
        /*7c00*/ 	.word	0x000000ff
        /*7c04*/ 	.word	0x000324c8
        /*7c08*/ 	.short	0x0100
        /*7c0a*/ 	.byte	0x08
	.zero		1


	//   ....[23]....
        /*7c0c*/ 	.word	0x00002210
        /*7c10*/ 	.word	0x00000012
        /*7c14*/ 	.word	0x00032400
        /*7c18*/ 	.short	0x010a
        /*7c1a*/ 	.byte	0x3f
	.zero		1


	//   ....[24]....
        /*7c1c*/ 	.word	0x000025f0
        /*7c20*/ 	.word	0x0000000a
        /*7c24*/ 	.word	0x00000000
        /*7c28*/ 	.short	0x010a
        /*7c2a*/ 	.byte	0x3f
	.zero		1


	//   ....[25]....
        /*7c2c*/ 	.word	0x00002650
        /*7c30*/ 	.word	0x0000000a
        /*7c34*/ 	.word	0x00000000
        /*7c38*/ 	.short	0x010a
        /*7c3a*/ 	.byte	0x3f
	.zero		1


	//   ....[26]....
        /*7c3c*/ 	.word	0x00002a00
        /*7c40*/ 	.word	0x00000012
        /*7c44*/ 	.word	0x00032410
        /*7c48*/ 	.short	0x010a
        /*7c4a*/ 	.byte	0x3f
	.zero		1


	//   ....[27]....
        /*7c4c*/ 	.word	0x00002b00
        /*7c50*/ 	.word	0x0000000a
        /*7c54*/ 	.word	0x00000000
        /*7c58*/ 	.short	0x010a
        /*7c5a*/ 	.byte	0x3f
	.zero		1


	//   ....[28]....
        /*7c5c*/ 	.word	0x00002b60
        /*7c60*/ 	.word	0x0000000a
        /*7c64*/ 	.word	0x00000000
        /*7c68*/ 	.short	0x010a
        /*7c6a*/ 	.byte	0x3f
	.zero		1


	//   ....[29]....
        /*7c6c*/ 	.word	0x000038b0
        /*7c70*/ 	.word	0x00000000
        /*7c74*/ 	.word	0x00000000
        /*7c78*/ 	.short	0x0101
        /*7c7a*/ 	.byte	0x3f
	.zero		1


	//   ....[30]....
        /*7c7c*/ 	.word	0x00009090
        /*7c80*/ 	.word	0x00000000
        /*7c84*/ 	.word	0x00000000
        /*7c88*/ 	.short	0x0101
        /*7c8a*/ 	.byte	0x3f
	.zero		1


	//   ....[31]....
        /*7c8c*/ 	.word	0x00009830
        /*7c90*/ 	.word	0x00000002
        /*7c94*/ 	.word	0x00000000
        /*7c98*/ 	.short	0x010a
        /*7c9a*/ 	.byte	0x3f
	.zero		1


	//   ....[32]....
        /*7c9c*/ 	.word	0x000098d0
        /*7ca0*/ 	.word	0x00000008
        /*7ca4*/ 	.word	0x00000000
        /*7ca8*/ 	.short	0x010a
        /*7caa*/ 	.byte	0x3f
	.zero		1


	//   ....[33]....
        /*7cac*/ 	.word	0x00009ce0
        /*7cb0*/ 	.word	0x00000000
        /*7cb4*/ 	.word	0x00000000
        /*7cb8*/ 	.short	0x010a
        /*7cba*/ 	.byte	0x3f
	.zero		1


	//   ....[34]....
        /*7cbc*/ 	.word	0x00009db0
        /*7cc0*/ 	.word	0x0000000e
        /*7cc4*/ 	.word	0x00000000
        /*7cc8*/ 	.short	0x010a
        /*7cca*/ 	.byte	0x3f
	.zero		1


	//   ....[35]....
        /*7ccc*/ 	.word	0x0000ab80
        /*7cd0*/ 	.word	0x00000000
        /*7cd4*/ 	.word	0x00000000
        /*7cd8*/ 	.short	0x0101
        /*7cda*/ 	.byte	0x3f
	.zero		1


	//   ....[36]....
        /*7cdc*/ 	.word	0x000243e0
        /*7ce0*/ 	.word	0x00000003
        /*7ce4*/ 	.word	0x00000000
        /*7ce8*/ 	.short	0x0101
        /*7cea*/ 	.byte	0x3f
	.zero		1


	//   ....[37]....
        /*7cec*/ 	.word	0x000245d0
        /*7cf0*/ 	.word	0x00000003
        /*7cf4*/ 	.word	0x00000000
        /*7cf8*/ 	.short	0x010a
        /*7cfa*/ 	.byte	0x3f
	.zero		1


	//   ....[38]....
        /*7cfc*/ 	.word	0x000246d0
        /*7d00*/ 	.word	0x00000000
        /*7d04*/ 	.word	0x00000000
        /*7d08*/ 	.short	0x010a
        /*7d0a*/ 	.byte	0x3f
	.zero		1


	//   ....[39]....
        /*7d0c*/ 	.word	0x00024b00
        /*7d10*/ 	.word	0x00000000
        /*7d14*/ 	.word	0x00000000
        /*7d18*/ 	.short	0x010a
        /*7d1a*/ 	.byte	0x3f
	.zero		1


	//   ....[40]....
        /*7d1c*/ 	.word	0x00024c00
        /*7d20*/ 	.word	0x00000002
        /*7d24*/ 	.word	0x00000000
        /*7d28*/ 	.short	0x010a
        /*7d2a*/ 	.byte	0x3f
	.zero		1


	//   ....[41]....
        /*7d2c*/ 	.word	0x00025950
        /*7d30*/ 	.word	0x00000003
        /*7d34*/ 	.word	0x00000000
        /*7d38*/ 	.short	0x0101
        /*7d3a*/ 	.byte	0x3f
	.zero		1


	//   ....[42]....
        /*7d3c*/ 	.word	0x0002f690
        /*7d40*/ 	.word	0x00000003
        /*7d44*/ 	.word	0x00000000
        /*7d48*/ 	.short	0x0101
        /*7d4a*/ 	.byte	0x3f
	.zero		1


	//   ....[43]....
        /*7d4c*/ 	.word	0x00030b10
        /*7d50*/ 	.word	0x000000ff
        /*7d54*/ 	.word	0x00000000
        /*7d58*/ 	.short	0x0101
        /*7d5a*/ 	.byte	0x04
	.zero		1


	//   ....[44]....
        /*7d5c*/ 	.word	0x000345a0
        /*7d60*/ 	.word	0x000000ff
        /*7d64*/ 	.word	0x00032440
        /*7d68*/ 	.short	0x010a
        /*7d6a*/ 	.byte	0x2e
	.zero		1


	//   ....[45]....
        /*7d6c*/ 	.word	0x00034ad0
        /*7d70*/ 	.word	0x000000ff
        /*7d74*/ 	.word	0x00032430
        /*7d78*/ 	.short	0x0107
        /*7d7a*/ 	.byte	0x2e
	.zero		1


	//   ....[46]....
        /*7d7c*/ 	.word	0x00034b40
        /*7d80*/ 	.word	0x000000ff
        /*7d84*/ 	.word	0x00032430
        /*7d88*/ 	.short	0x0101
        /*7d8a*/ 	.byte	0x2e
	.zero		1


	//   ....[47]....
        /*7d8c*/ 	.word	0x00035600
        /*7d90*/ 	.word	0x000000ff
        /*7d94*/ 	.word	0x00032400
        /*7d98*/ 	.short	0x0107
        /*7d9a*/ 	.byte	0x2e
	.zero		1


	//   ....[48]....
        /*7d9c*/ 	.word	0x00035650
        /*7da0*/ 	.word	0x000000ff
        /*7da4*/ 	.word	0x00032400
        /*7da8*/ 	.short	0x0101
        /*7daa*/ 	.byte	0x2e
	.zero		1


	//   ....[49]....
        /*7dac*/ 	.word	0x00036150
        /*7db0*/ 	.word	0x000000ff
        /*7db4*/ 	.word	0x00032410
        /*7db8*/ 	.short	0x0107
        /*7dba*/ 	.byte	0x2e
	.zero		1


	//   ....[50]....
        /*7dbc*/ 	.word	0x000361b0
        /*7dc0*/ 	.word	0x000000ff
        /*7dc4*/ 	.word	0x00032410
        /*7dc8*/ 	.short	0x0101
        /*7dca*/ 	.byte	0x2e
	.zero		1


	//   ....[51]....
        /*7dcc*/ 	.word	0x000361c0
        /*7dd0*/ 	.word	0x000000ff
        /*7dd4*/ 	.word	0x00032420
        /*7dd8*/ 	.short	0x010a
        /*7dda*/ 	.byte	0x2e
	.zero		1


	//   ....[52]....
        /*7ddc*/ 	.word	0x00036210
        /*7de0*/ 	.word	0x000000ff
        /*7de4*/ 	.word	0x00032460
        /*7de8*/ 	.short	0x010a
        /*7dea*/ 	.byte	0x2e
	.zero		1


	//   ....[53]....
        /*7dec*/ 	.word	0x00036940
        /*7df0*/ 	.word	0x000000ff
        /*7df4*/ 	.word	0x00032450
        /*7df8*/ 	.short	0x0107
        /*7dfa*/ 	.byte	0x2e
	.zero		1


	//   ....[54]....
        /*7dfc*/ 	.word	0x000369c0
        /*7e00*/ 	.word	0x000000ff
        /*7e04*/ 	.word	0x00032450
        /*7e08*/ 	.short	0x0101
        /*7e0a*/ 	.byte	0x2e
	.zero		1


	//   ....[55]....
        /*7e0c*/ 	.word	0x00036d20
        /*7e10*/ 	.word	0x00000013
        /*7e14*/ 	.word	0x00032440
        /*7e18*/ 	.short	0x010a
        /*7e1a*/ 	.byte	0x3f
	.zero		1


	//   ....[56]....
        /*7e1c*/ 	.word	0x00037150
        /*7e20*/ 	.word	0x00000013
        /*7e24*/ 	.word	0x00032430
        /*7e28*/ 	.short	0x0107
        /*7e2a*/ 	.byte	0x3f
	.zero		1


	//   ....[57]....
        /*7e2c*/ 	.word	0x00037200
        /*7e30*/ 	.word	0x00000013
        /*7e34*/ 	.word	0x00032430
        /*7e38*/ 	.short	0x0101
        /*7e3a*/ 	.byte	0x3f
	.zero		1


	//   ....[58]....
        /*7e3c*/ 	.word	0x00037230
        /*7e40*/ 	.word	0x00000013
        /*7e44*/ 	.word	0x00032460
        /*7e48*/ 	.short	0x010a
        /*7e4a*/ 	.byte	0x3f
	.zero		1


	//   ....[59]....
        /*7e4c*/ 	.word	0x00037770
        /*7e50*/ 	.word	0x00000013
        /*7e54*/ 	.word	0x00032450
        /*7e58*/ 	.short	0x0107
        /*7e5a*/ 	.byte	0x3f
	.zero		1


	//   ....[60]....
        /*7e5c*/ 	.word	0x00037830
        /*7e60*/ 	.word	0x00000013
        /*7e64*/ 	.word	0x00032450
        /*7e68*/ 	.short	0x0101
        /*7e6a*/ 	.byte	0x3f
	.zero		1


	//   ....[61]....
        /*7e6c*/ 	.word	0x00037920
        /*7e70*/ 	.word	0x00000004
        /*7e74*/ 	.word	0x00032420
        /*7e78*/ 	.short	0x010a
        /*7e7a*/ 	.byte	0x3f
	.zero		1


	//   ....[62]....
        /*7e7c*/ 	.word	0x00037a90
        /*7e80*/ 	.word	0x00000005
        /*7e84*/ 	.word	0x00032440
        /*7e88*/ 	.short	0x010a
        /*7e8a*/ 	.byte	0x3f
	.zero		1


	//   ....[63]....
        /*7e8c*/ 	.word	0x00037b30
        /*7e90*/ 	.word	0x00000011
        /*7e94*/ 	.word	0x00032440
        /*7e98*/ 	.short	0x010a
        /*7e9a*/ 	.byte	0x3f
	.zero		1


	//   ....[64]....
        /*7e9c*/ 	.word	0x00037b70
        /*7ea0*/ 	.word	0x00000005
        /*7ea4*/ 	.word	0x00032460
        /*7ea8*/ 	.short	0x010a
        /*7eaa*/ 	.byte	0x3f
	.zero		1


	//   ....[65]....
        /*7eac*/ 	.word	0x00037bb0
        /*7eb0*/ 	.word	0x00000011
        /*7eb4*/ 	.word	0x00032460
        /*7eb8*/ 	.short	0x010a
        /*7eba*/ 	.byte	0x3f
	.zero		1


	//   ....[66]....
        /*7ebc*/ 	.word	0x00037c10
        /*7ec0*/ 	.word	0x00000012
        /*7ec4*/ 	.word	0x00032400
        /*7ec8*/ 	.short	0x010a
        /*7eca*/ 	.byte	0x3f
	.zero		1


	//   ....[67]....
        /*7ecc*/ 	.word	0x00037c60
        /*7ed0*/ 	.word	0x0000000a
        /*7ed4*/ 	.word	0x00000000
        /*7ed8*/ 	.short	0x010a
        /*7eda*/ 	.byte	0x3f
	.zero		1


	//   ....[68]....
        /*7edc*/ 	.word	0x00037cb0
        /*7ee0*/ 	.word	0x00000012
        /*7ee4*/ 	.word	0x00032410
        /*7ee8*/ 	.short	0x010a
        /*7eea*/ 	.byte	0x3f
	.zero		1


	//   ....[69]....
        /*7eec*/ 	.word	0x00037d00
        /*7ef0*/ 	.word	0x0000000a
        /*7ef4*/ 	.word	0x00000000
        /*7ef8*/ 	.short	0x010a
        /*7efa*/ 	.byte	0x3f
	.zero		1


	//   ....[70]....
        /*7efc*/ 	.word	0x00037d50
        /*7f00*/ 	.word	0x00000008
        /*7f04*/ 	.word	0x00000000
        /*7f08*/ 	.short	0x010a
        /*7f0a*/ 	.byte	0x3f
	.zero		1


	//   ....[71]....
        /*7f0c*/ 	.word	0x00037da0
        /*7f10*/ 	.word	0x0000000e
        /*7f14*/ 	.word	0x00000000
        /*7f18*/ 	.short	0x010a
        /*7f1a*/ 	.byte	0x3f
	.zero		1


	//   ....[72]....
        /*7f1c*/ 	.word	0x00037df0
        /*7f20*/ 	.word	0x00000000
        /*7f24*/ 	.word	0x00000000
        /*7f28*/ 	.short	0x010a
        /*7f2a*/ 	.byte	0x3f
	.zero		1


	//   ....[73]....
        /*7f2c*/ 	.word	0x00037e40
        /*7f30*/ 	.word	0x00000002
        /*7f34*/ 	.word	0x00000000
        /*7f38*/ 	.short	0x010a
        /*7f3a*/ 	.byte	0x3f
	.zero		1


	//   ....[74]....
        /*7f3c*/ 	.word	0x00037f20
        /*7f40*/ 	.word	0x00000003
        /*7f44*/ 	.word	0x00032440
        /*7f48*/ 	.short	0x010a
        /*7f4a*/ 	.byte	0x3f
	.zero		1


	//   ....[75]....
        /*7f4c*/ 	.word	0x00039c50
        /*7f50*/ 	.word	0x00000003
        /*7f54*/ 	.word	0x00032420
        /*7f58*/ 	.short	0x010a
        /*7f5a*/ 	.byte	0x3f
	.zero		1


	//   ....[76]....
        /*7f5c*/ 	.word	0x00039cb0
        /*7f60*/ 	.word	0x00000003
        /*7f64*/ 	.word	0x00032460
        /*7f68*/ 	.short	0x010a
        /*7f6a*/ 	.byte	0x3f
	.zero		1


	//   ....[77]....
        /*7f6c*/ 	.word	0x0003a6b0
        /*7f70*/ 	.word	0x00000013
        /*7f74*/ 	.word	0x00032440
        /*7f78*/ 	.short	0x010a
        /*7f7a*/ 	.byte	0x3f
	.zero		1


	//   ....[78]....
        /*7f7c*/ 	.word	0x0003ad30
        /*7f80*/ 	.word	0x00000013
        /*7f84*/ 	.word	0x00032460
        /*7f88*/ 	.short	0x010a
        /*7f8a*/ 	.byte	0x3f
	.zero		1


	//   ....[79]....
        /*7f8c*/ 	.word	0x0003b4b0
        /*7f90*/ 	.word	0x00000004
        /*7f94*/ 	.word	0x00032420
        /*7f98*/ 	.short	0x010a
        /*7f9a*/ 	.byte	0x3f
	.zero		1


	//   ....[80]....
        /*7f9c*/ 	.word	0x0003b650
        /*7fa0*/ 	.word	0x00000005
        /*7fa4*/ 	.word	0x00032440
        /*7fa8*/ 	.short	0x010a
        /*7faa*/ 	.byte	0x3f
	.zero		1


	//   ....[81]....
        /*7fac*/ 	.word	0x0003b6a0
        /*7fb0*/ 	.word	0x00000011
        /*7fb4*/ 	.word	0x00032440
        /*7fb8*/ 	.short	0x010a
        /*7fba*/ 	.byte	0x3f
	.zero		1


	//   ....[82]....
        /*7fbc*/ 	.word	0x0003b6f0
        /*7fc0*/ 	.word	0x00000005
        /*7fc4*/ 	.word	0x00032460
        /*7fc8*/ 	.short	0x010a
        /*7fca*/ 	.byte	0x3f
	.zero		1


	//   ....[83]....
        /*7fcc*/ 	.word	0x0003bab0
        /*7fd0*/ 	.word	0x00000000
        /*7fd4*/ 	.word	0x00000000
        /*7fd8*/ 	.short	0x010a
        /*7fda*/ 	.byte	0x3f
	.zero		1


	//   ....[84]....
        /*7fdc*/ 	.word	0x0003bbf0
        /*7fe0*/ 	.word	0x0000000a
        /*7fe4*/ 	.word	0x00000000
        /*7fe8*/ 	.short	0x010a
        /*7fea*/ 	.byte	0x3f
	.zero		1


	//   ....[85]....
        /*7fec*/ 	.word	0x0003c250
        /*7ff0*/ 	.word	0x00000000
        /*7ff4*/ 	.word	0x00000000
        /*7ff8*/ 	.short	0x010a
        /*7ffa*/ 	.byte	0x3f
	.zero		1


	//   ....[86]....
        /*7ffc*/ 	.word	0x0003c390
        /*8000*/ 	.word	0x0000000a
        /*8004*/ 	.word	0x00000000
        /*8008*/ 	.short	0x010a
        /*800a*/ 	.byte	0x3f
	.zero		1


	//   ....[87]....
        /*800c*/ 	.word	0x0003d590
        /*8010*/ 	.word	0x00000000
        /*8014*/ 	.word	0x00000000
        /*8018*/ 	.short	0x0101
        /*801a*/ 	.byte	0x3f
	.zero		1


	//   ....[88]....
        /*801c*/ 	.word	0x00057330
        /*8020*/ 	.word	0x00000000
        /*8024*/ 	.word	0x00000000
        /*8028*/ 	.short	0x0101
        /*802a*/ 	.byte	0x3f
	.zero		1


	//   ....[89]....
        /*802c*/ 	.word	0x00057350
        /*8030*/ 	.word	0x0000000a
        /*8034*/ 	.word	0x00000000
        /*8038*/ 	.short	0x010a
        /*803a*/ 	.byte	0x3f
	.zero		1


	//   ....[90]....
        /*803c*/ 	.word	0x000573a0
        /*8040*/ 	.word	0x0000000a
        /*8044*/ 	.word	0x00000000
        /*8048*/ 	.short	0x010a
        /*804a*/ 	.byte	0x3f
	.zero		1


	//----- nvinfo : EIATTR_NUM_MBARRIERS
	.align		4
.L_1318:
        /*804c*/ 	.byte	0x03, 0x38
        /*804e*/ 	.short	0x0017


	//----- nvinfo : EIATTR_EXIT_INSTR_OFFSETS
	.align		4
        /*8050*/ 	.byte	0x04, 0x1c
        /*8052*/ 	.short	(.L_1320 - .L_1319)


	//   ....[0]....
.L_1319:
        /*8054*/ 	.word	0x00037c00


	//----- nvinfo : EIATTR_MAX_THREADS
	.align		4
.L_1320:
        /*8058*/ 	.byte	0x04, 0x05
        /*805a*/ 	.short	(.L_1322 - .L_1321)
.L_1321:
        /*805c*/ 	.word	0x00000180
        /*8060*/ 	.word	0x00000001
        /*8064*/ 	.word	0x00000001


	//----- nvinfo : EIATTR_CRS_STACK_SIZE
	.align		4
.L_1322:
        /*8068*/ 	.byte	0x04, 0x1e
        /*806a*/ 	.short	(.L_1324 - .L_1323)
.L_1323:
        /*806c*/ 	.word	0x00000000


	//----- nvinfo : EIATTR_CBANK_PARAM_SIZE
	.align		4
.L_1324:
        /*8070*/ 	.byte	0x03, 0x19
        /*8072*/ 	.short	0x0b70


	//----- nvinfo : EIATTR_PARAM_CBANK
	.align		4
        /*8074*/ 	.byte	0x04, 0x0a
        /*8076*/ 	.short	(.L_1326 - .L_1325)
	.align		4
.L_1325:
        /*8078*/ 	.word	index@(.nv.constant0._ZN7cutlass13device_kernelIN5flash11enable_sm90INS1_16FlashAttnFwdSm90INS1_25CollectiveMainloopFwdSm90ILi2EN4cute5tupleIJNS5_1CILi1EEES8_S8_EEENS6_IJNS7_ILi128EEENS7_ILi96EEENS7_ILi64EEEEEELi256ENS_6half_tEfNS_4arch4Sm90ELb0ELb1ELb1ELb0ELb1ELb0ELb1ELb1ELb0ELb1ELb1ELb0EEENS1_21CollectiveEpilogueFwdINS6_IJSA_NS7_ILi256EEESB_EEES9_SE_SG_Li256ELb0ELb1ELb1ELb0EEENS1_19SingleTileSchedulerILb0ELb1ELb1ELi128EEEEEEEEEvNT_6ParamsE)
        /*807c*/ 	.short	0x0210
        /*807e*/ 	.short	0x0b70


	//----- nvinfo : EIATTR_SW_WAR
	.align		4
.L_1326:
        /*8080*/ 	.byte	0x04, 0x36
        /*8082*/ 	.short	(.L_1328 - .L_1327)
.L_1327:
        /*8084*/ 	.word	0x00000008
.L_1328:


//--------------------- .nv.info._ZN7cutlass13device_kernelIN5flash11enable_sm90INS1_16FlashAttnFwdSm90INS1_25CollectiveMainloopFwdSm90ILi2EN4cute5tupleIJNS5_1CILi1EEES8_S8_EEENS6_IJNS7_ILi128EEENS7_ILi96EEENS7_ILi64EEEEEELi256ENS_6half_tEfNS_4arch4Sm90ELb0ELb1ELb1ELb1ELb1ELb0ELb0ELb1ELb0ELb1ELb1ELb0EEENS1_21CollectiveEpilogueFwdINS6_IJSA_NS7_ILi256EEESB_EEES9_SE_SG_Li256ELb1ELb1ELb1ELb0EEENS1_36VarlenDynamicPersistentTileSchedulerILi128ELi96ELi256ELi128ELb1ELb1ELb1ELb1ELb0ELb1EEEEEEEEEvNT_6ParamsE --------------------------
	.section	.nv.info._ZN7cutlass13device_kernelIN5flash11enable_sm90INS1_16FlashAttnFwdSm90INS1_25CollectiveMainloopFwdSm90ILi2EN4cute5tupleIJNS5_1CILi1EEES8_S8_EEENS6_IJNS7_ILi128EEENS7_ILi96EEENS7_ILi64EEEEEELi256ENS_6half_tEfNS_4arch4Sm90ELb0ELb1ELb1ELb1ELb1ELb0ELb0ELb1ELb0ELb1ELb1ELb0EEENS1_21CollectiveEpilogueFwdINS6_IJSA_NS7_ILi256EEESB_EEES9_SE_SG_Li256ELb1ELb1ELb1ELb0EEENS1_36VarlenDynamicPersistentTileSchedulerILi128ELi96ELi256ELi128ELb1ELb1ELb1ELb1ELb0ELb1EEEEEEEEEvNT_6ParamsE,"",@"SHT_CUDA_INFO"
	.sectionflags	@""
	.align	4


	//----- nvinfo : EIATTR_CUDA_API_VERSION
	.align		4
        /*0000*/ 	.byte	0x04, 0x37
        /*0002*/ 	.short	(.L_1330 - .L_1329)
.L_1329:
        /*0004*/ 	.word	0x00000082


	//----- nvinfo : EIATTR_KPARAM_INFO
	.align		4
.L_1330:
        /*0008*/ 	.byte	0x04, 0x17
        /*000a*/ 	.short	(.L_1332 - .L_1331)
.L_1331:
        /*000c*/ 	.word	0x00000000
        /*0010*/ 	.short	0x0000
        /*0012*/ 	.short	0x0070
        /*0014*/ 	.byte	0x00, 0xf0, 0x01, 0x2a


	//----- nvinfo : EIATTR_SPARSE_MMA_MASK
	.align		4
.L_1332:
        /*0018*/ 	.byte	0x03, 0x50
        /*001a*/ 	.short	0x0000


	//----- nvinfo : EIATTR_MAXREG_COUNT
	.align		4
        /*001c*/ 	.byte	0x03, 0x1b
        /*001e*/ 	.short	0x00a8


	//----- nvinfo : EIATTR_NUM_BARRIERS
	.align		4
        /*0020*/ 	.byte	0x02, 0x4c
        /*0022*/ 	.byte	0x10
	.zero		1


	//----- nvinfo : EIATTR_EXTERNS
	.align		4
        /*0024*/ 	.byte	0x04, 0x0f
        /*0026*/ 	.short	(.L_1334 - .L_1333)


	//   ....[0]....
	.align		4
.L_1333:
        /*0028*/ 	.word	index@(__assertfail)


	//----- nvinfo : EIATTR_ANNOTATIONS
	.align		4
.L_1334:
        /*002c*/ 	.byte	0x04, 0x55
        /*002e*/ 	.short	(.L_1336 - .L_1335)


	//   ....[0]....
.L_1335:
        /* <DEDUP_REMOVED lines=32> */


	//----- nvinfo : EIATTR_MERCURY_ISA_VERSION
	.align		4
.L_1336:
        /*0218*/ 	.byte	0x03, 0x5f
        /*021a*/ 	.short	0x0101


	//----- nvinfo : EIATTR_UNUSED_LOAD_BYTE_OFFSET
	.align		4
        /*021c*/ 	.byte	0x04, 0x44
        /*021e*/ 	.short	(.L_1338 - .L_1337)


	//   ....[0]....
.L_1337:
        /*0220*/ 	.word	0x00000a30
        /*0224*/ 	.word	0x0000fff0


	//   ....[1]....
        /*0228*/ 	.word	0x00017a00
        /*022c*/ 	.word	0x0000fff0


	//----- nvinfo : EIATTR_INT_WARP_WIDE_INSTR_OFFSETS
	.align		4
.L_1338:
        /*0230*/ 	.byte	0x04, 0x31
        /*0232*/ 	.short	(.L_1340 - .L_1339)


	//   ....[0]....
.L_1339:
        /*0234*/ 	.word	0x000000c0


	//   ....[1]....
        /*0238*/ 	.word	0x000000d0


	//   ....[2]....
        /*023c*/ 	.word	0x00000170


	//   ....[3]....
        /*0240*/ 	.word	0x0001e130


	//   ....[4]....
        /*0244*/ 	.word	0x0001e1c0


	//   ....[5]....
        /*0248*/ 	.word	0x000213a0


	//   ....[6]....
        /*024c*/ 	.word	0x00021430


	//----- nvinfo : EIATTR_COOP_GROUP_MASK_REGIDS
	.align		4
.L_1340:
        /*0250*/ 	.byte	0x04, 0x29
        /*0252*/ 	.short	(.L_1342 - .L_1341)


	//   ....[0]....
.L_1341:
        /*0254*/ 	.word	0xffffffff


	//   ....[1]....
        /*0258*/ 	.word	0xffffffff


	//   ....[2]....
        /*025c*/ 	.word	0xffffffff


	//   ....[3]....
        /*0260*/ 	.word	0xffffffff


	//   ....[4]....
        /*0264*/ 	.word	0xffffffff


	//   ....[5]....
        /*0268*/ 	.word	0xffffffff


	//   ....[6]....
        /*026c*/ 	.word	0xffffffff


	//   ....[7]....
        /*0270*/ 	.word	0xffffffff


	//   ....[8]....
        /*0274*/ 	.word	0xffffffff


	//   ....[9]....
        /*0278*/ 	.word	0xffffffff


	//   ....[10]....
        /*027c*/ 	.word	0xffffffff


	//   ....[11]....
        /*0280*/ 	.word	0xffffffff


	//   ....[12]....
        /*0284*/ 	.word	0xffffffff


	//   ....[13]....
        /*0288*/ 	.word	0xffffffff


	//   ....[14]....
        /*028c*/ 	.word	0xffffffff


	//   ....[15]....
        /*0290*/ 	.word	0xffffffff


	//   ....[16]....
        /*0294*/ 	.word	0xffffffff


	//   ....[17]....
        /*0298*/ 	.word	0xffffffff


	//   ....[18]....
        /*029c*/ 	.word	0xffffffff


	//   ....[19]....
        /*02a0*/ 	.word	0xffffffff


	//   ....[20]....
        /*02a4*/ 	.word	0xffffffff


	//   ....[21]....
        /*02a8*/ 	.word	0xffffffff


	//   ....[22]....
        /*02ac*/ 	.word	0xffffffff


	//   ....[23]....
        /*02b0*/ 	.word	0xffffffff


	//   ....[24]....
        /*02b4*/ 	.word	0xffffffff


	//   ....[25]....
        /*02b8*/ 	.word	0xffffffff


	//   ....[26]....
        /*02bc*/ 	.word	0xffffffff


	//   ....[27]....
        /*02c0*/ 	.word	0xffffffff


	//   ....[28]....
        /*02c4*/ 	.word	0xffffffff


	//   ....[29]....
        /*02c8*/ 	.word	0xffffffff


	//   ....[30]....
        /*02cc*/ 	.word	0xffffffff


	//   ....[31]....
        /*02d0*/ 	.word	0xffffffff


	//   ....[32]....
        /*02d4*/ 	.word	0xffffffff


	//   ....[33]....
        /*02d8*/ 	.word	0xffffffff


	//   ....[34]....
        /*02dc*/ 	.word	0xffffffff


	//   ....[35]....
        /*02e0*/ 	.word	0xffffffff


	//   ....[36]....
        /*02e4*/ 	.word	0xffffffff


	//   ....[37]....
        /*02e8*/ 	.word	0xffffffff


	//   ....[38]....
        /*02ec*/ 	.word	0xffffffff


	//   ....[39]....
        /*02f0*/ 	.word	0xffffffff


	//   ....[40]....
        /*02f4*/ 	.word	0xffffffff


	//   ....[41]....
        /*02f8*/ 	.word	0xffffffff


	//   ....[42]....
        /*02fc*/ 	.word	0xffffffff


	//   ....[43]....
        /*0300*/ 	.word	0xffffffff


	//   ....[44]....
        /*0304*/ 	.word	0xffffffff


	//   ....[45]....
        /*0308*/ 	.word	0xffffffff


	//   ....[46]....
        /*030c*/ 	.word	0xffffffff


	//   ....[47]....
        /*0310*/ 	.word	0xffffffff


	//   ....[48]....
        /*0314*/ 	.word	0xffffffff


	//   ....[49]....
        /*0318*/ 	.word	0xffffffff


	//   ....[50]....
        /*031c*/ 	.word	0xffffffff


	//   ....[51]....
        /*0320*/ 	.word	0xffffffff


	//   ....[52]....
        /*0324*/ 	.word	0xffffffff


	//   ....[53]....
        /*0328*/ 	.word	0xffffffff


	//   ....[54]....
        /*032c*/ 	.word	0xffffffff


	//   ....[55]....
        /*0330*/ 	.word	0xffffffff


	//   ....[56]....
        /*0334*/ 	.word	0xffffffff


	//   ....[57]....
        /*0338*/ 	.word	0xffffffff


	//   ....[58]....
        /*033c*/ 	.word	0xffffffff


	//   ....[59]....
        /*0340*/ 	.word	0xffffffff


	//   ....[60]....
        /*0344*/ 	.word	0xffffffff


	//   ....[61]....
        /*0348*/ 	.word	0xffffffff


	//   ....[62]....
        /*034c*/ 	.word	0xffffffff


	//   ....[63]....
        /*0350*/ 	.word	0xffffffff


	//   ....[64]....
        /*0354*/ 	.word	0xffffffff


	//   ....[65]....
        /*0358*/ 	.word	0xffffffff


	//   ....[66]....
        /*035c*/ 	.word	0xffffffff


	//   ....[67]....
        /*0360*/ 	.word	0xffffffff


	//   ....[68]....
        /*0364*/ 	.word	0xffffffff


	//   ....[69]....
        /*0368*/ 	.word	0xffffffff


	//   ....[70]....
        /*036c*/ 	.word	0xffffffff


	//   ....[71]....
        /*0370*/ 	.word	0xffffffff


	//   ....[72]....
        /*0374*/ 	.word	0xffffffff


	//   ....[73]....
        /*0378*/ 	.word	0xffffffff


	//   ....[74]....
        /*037c*/ 	.word	0xffffffff


	//   ....[75]....
        /*0380*/ 	.word	0xffffffff


	//   ....[76]....
        /*0384*/ 	.word	0xffffffff


	//   ....[77]....
        /*0388*/ 	.word	0xffffffff


	//   ....[78]....
        /*038c*/ 	.word	0xffffffff


	//   ....[79]....
        /*0390*/ 	.word	0xffffffff


	//   ....[80]....
        /*0394*/ 	.word	0xffffffff


	//   ....[81]....
        /*0398*/ 	.word	0xffffffff


	//   ....[82]....
        /*039c*/ 	.word	0xffffffff


	//   ....[83]....
        /*03a0*/ 	.word	0xffffffff


	//   ....[84]....
        /*03a4*/ 	.word	0xffffffff


	//   ....[85]....
        /*03a8*/ 	.word	0xffffffff


	//   ....[86]....
        /*03ac*/ 	.word	0xffffffff


	//   ....[87]....
        /*03b0*/ 	.word	0xffffffff


	//   ....[88]....
        /*03b4*/ 	.word	0xffffffff


	//   ....[89]....
        /*03b8*/ 	.word	0xffffffff


	//   ....[90]....
        /*03bc*/ 	.word	0xffffffff


	//   ....[91]....
        /*03c0*/ 	.word	0xffffffff


	//   ....[92]....
        /*03c4*/ 	.word	0xffffffff


	//   ....[93]....
        /*03c8*/ 	.word	0xffffffff


	//   ....[94]....
        /*03cc*/ 	.word	0xffffffff


	//   ....[95]....
        /*03d0*/ 	.word	0xffffffff


	//   ....[96]....
        /*03d4*/ 	.word	0xffffffff


	//   ....[97]....
        /*03d8*/ 	.word	0xffffffff


	//   ....[98]....
        /*03dc*/ 	.word	0xffffffff


	//   ....[99]....
        /*03e0*/ 	.word	0xffffffff


	//   ....[100]....
        /*03e4*/ 	.word	0xffffffff


	//   ....[101]....
        /*03e8*/ 	.word	0xffffffff


	//   ....[102]....
        /*03ec*/ 	.word	0xffffffff


	//   ....[103]....
        /*03f0*/ 	.word	0xffffffff


	//   ....[104]....
        /*03f4*/ 	.word	0xffffffff


	//   ....[105]....
        /*03f8*/ 	.word	0xffffffff


	//   ....[106]....
        /*03fc*/ 	.word	0xffffffff


	//   ....[107]....
        /*0400*/ 	.word	0xffffffff


	//   ....[108]....
        /*0404*/ 	.word	0xffffffff


	//   ....[109]....
        /*0408*/ 	.word	0xffffffff


	//   ....[110]....
        /*040c*/ 	.word	0xffffffff


	//   ....[111]....
        /*0410*/ 	.word	0xffffffff


	//   ....[112]....
        /*0414*/ 	.word	0xffffffff


	//   ....[113]....
        /*0418*/ 	.word	0xffffffff


	//   ....[114]....
        /*041c*/ 	.word	0xffffffff


	//   ....[115]....
        /*0420*/ 	.word	0xffffffff


	//   ....[116]....
        /*0424*/ 	.word	0xffffffff


	//   ....[117]....
        /*0428*/ 	.word	0xffffffff


	//   ....[118]....
        /*042c*/ 	.word	0xffffffff


	//   ....[119]....
        /*0430*/ 	.word	0xffffffff


	//   ....[120]....
        /*0434*/ 	.word	0xffffffff


	//   ....[121]....
        /*0438*/ 	.word	0xffffffff


	//   ....[122]....
        /*043c*/ 	.word	0xffffffff


	//   ....[123]....
        /*0440*/ 	.word	0xffffffff


	//   ....[124]....
        /*0444*/ 	.word	0xffffffff


	//   ....[125]....
        /*0448*/ 	.word	0xffffffff


	//   ....[126]....
        /*044c*/ 	.word	0xffffffff


	//   ....[127]....
        /*0450*/ 	.word	0xffffffff


	//   ....[128]....
        /*0454*/ 	.word	0xffffffff


	//   ....[129]....
        /*0458*/ 	.word	0xffffffff


	//   ....[130]....
        /*045c*/ 	.word	0xffffffff


	//   ....[131]....
        /*0460*/ 	.word	0xffffffff


	//   ....[132]....
        /*0464*/ 	.word	0xffffffff


	//   ....[133]....
        /*0468*/ 	.word	0xffffffff


	//   ....[134]....
        /*046c*/ 	.word	0xffffffff


	//   ....[135]....
        /*0470*/ 	.word	0xffffffff


	//   ....[136]....
        /*0474*/ 	.word	0xffffffff


	//   ....[137]....
        /*0478*/ 	.word	0xffffffff


	//   ....[138]....
        /*047c*/ 	.word	0xffffffff


	//   ....[139]....
        /*0480*/ 	.word	0xffffffff


	//   ....[140]....
        /*0484*/ 	.word	0xffffffff


	//   ....[141]....
        /*0488*/ 	.word	0xffffffff


	//   ....[142]....
        /*048c*/ 	.word	0xffffffff


	//   ....[143]....
        /*0490*/ 	.word	0xffffffff


	//   ....[144]....
        /*0494*/ 	.word	0xffffffff


	//   ....[145]....
        /*0498*/ 	.word	0xffffffff


	//   ....[146]....
        /*049c*/ 	.word	0xffffffff


	//   ....[147]....
        /*04a0*/ 	.word	0xffffffff


	//   ....[148]....
        /*04a4*/ 	.word	0xffffffff


	//   ....[149]....
        /*04a8*/ 	.word	0xffffffff


	//   ....[150]....
        /*04ac*/ 	.word	0xffffffff


	//   ....[151]....
        /*04b0*/ 	.word	0x0500000f


	//   ....[152]....
        /*04b4*/ 	.word	0x0500000f


	//   ....[153]....
        /*04b8*/ 	.word	0x0500000f


	//   ....[154]....
        /*04bc*/ 	.word	0x0500000f


	//   ....[155]....
        /*04c0*/ 	.word	0x0500000f


	//   ....[156]....
        /*04c4*/ 	.word	0x0500000f


	//   ....[157]....
        /*04c8*/ 	.word	0x0500000f


	//   ....[158]....
        /*04cc*/ 	.word	0x0500000f


	//   ....[159]....
        /*04d0*/ 	.word	0x0500000f


	//   ....[160]....
        /*04d4*/ 	.word	0x0500000f


	//   ....[161]....
        /*04d8*/ 	.word	0x0500000f


	//   ....[162]....
        /*04dc*/ 	.word	0x0500000f


	//   ....[163]....
        /*04e0*/ 	.word	0x0500000f


	//   ....[164]....
        /*04e4*/ 	.word	0x0500000f


	//   ....[165]....
        /*04e8*/ 	.word	0x0500000f


	//   ....[166]....
        /*04ec*/ 	.word	0x0500000f


	//   ....[167]....
        /*04f0*/ 	.word	0x0500000f


	//   ....[168]....
        /*04f4*/ 	.word	0x0500000f


	//   ....[169]....
        /*04f8*/ 	.word	0x0500000f


	//   ....[170]....
        /*04fc*/ 	.word	0x0500000f


	//   ....[171]....
        /*0500*/ 	.word	0x0500000f


	//   ....[172]....
        /*0504*/ 	.word	0x0500000f


	//   ....[173]....
        /*0508*/ 	.word	0x0500000f


	//   ....[174]....
        /*050c*/ 	.word	0x0500000f


	//   ....[175]....
        /*0510*/ 	.word	0x0500000f


	//   ....[176]....
        /*0514*/ 	.word	0x0500000f


	//   ....[177]....
        /*0518*/ 	.word	0x0500000f


	//   ....[178]....
        /*051c*/ 	.word	0x0500000f


	//   ....[179]....
        /*0520*/ 	.word	0x0500000f


	//   ....[180]....
        /*0524*/ 	.word	0x0500000f


	//   ....[181]....
        /*0528*/ 	.word	0x0500000f


	//   ....[182]....
        /*052c*/ 	.word	0x0500000f


	//   ....[183]....
        /*0530*/ 	.word	0x0500000f


	//   ....[184]....
        /*0534*/ 	.word	0x0500000f


	//   ....[185]....
        /*0538*/ 	.word	0x0500000f


	//   ....[186]....
        /*053c*/ 	.word	0x0500000f


	//   ....[187]....
        /*0540*/ 	.word	0x0500000f


	//   ....[188]....
        /*0544*/ 	.word	0x0500000f


	//   ....[189]....
        /*0548*/ 	.word	0x0500000f


	//   ....[190]....
        /*054c*/ 	.word	0x0500000f


	//   ....[191]....
        /*0550*/ 	.word	0x0500000f


	//   ....[192]....
        /*0554*/ 	.word	0x0500000f


	//   ....[193]....
        /*0558*/ 	.word	0x0500000f


	//   ....[194]....
        /*055c*/ 	.word	0x0500000f


	//   ....[195]....
        /*0560*/ 	.word	0x0500000f


	//   ....[196]....
        /*0564*/ 	.word	0x0500000f


	//   ....[197]....
        /*0568*/ 	.word	0x0500000f


	//   ....[198]....
        /*056c*/ 	.word	0x0500000f


	//   ....[199]....
        /*0570*/ 	.word	0x0500000f


	//   ....[200]....
        /*0574*/ 	.word	0x0500000f


	//   ....[201]....
        /*0578*/ 	.word	0x0500000f


	//   ....[202]....
        /*057c*/ 	.word	0x0500000f


	//   ....[203]....
        /*0580*/ 	.word	0x0500000f


	//   ....[204]....
        /*0584*/ 	.word	0x0500000f


	//   ....[205]....
        /*0588*/ 	.word	0x0500000f


	//   ....[206]....
        /*058c*/ 	.word	0x0500000f


	//   ....[207]....
        /*0590*/ 	.word	0x0500000f


	//   ....[208]....
        /*0594*/ 	.word	0x0500000f


	//   ....[209]....
        /*0598*/ 	.word	0x0500000f


	//   ....[210]....
        /*059c*/ 	.word	0x0500000f


	//   ....[211]....
        /*05a0*/ 	.word	0x0500000f


	//   ....[212]....
        /*05a4*/ 	.word	0x0500000f


	//   ....[213]....
        /*05a8*/ 	.word	0x0500000f


	//   ....[214]....
        /*05ac*/ 	.word	0x0500000f


	//   ....[215]....
        /*05b0*/ 	.word	0x0500000f


	//   ....[216]....
        /*05b4*/ 	.word	0x0500000f


	//   ....[217]....
        /*05b8*/ 	.word	0x0500000f


	//   ....[218]....
        /*05bc*/ 	.word	0x0500000f


	//   ....[219]....
        /*05c0*/ 	.word	0x0500000f


	//   ....[220]....
        /*05c4*/ 	.word	0x0500000f


	//   ....[221]....
        /*05c8*/ 	.word	0x0500000f


	//   ....[222]....
        /*05cc*/ 	.word	0x0500000f


	//   ....[223]....
        /*05d0*/ 	.word	0x0500000f


	//   ....[224]....
        /*05d4*/ 	.word	0x0500000f


	//   ....[225]....
        /*05d8*/ 	.word	0x0500000f


	//   ....[226]....
        /*05dc*/ 	.word	0x0500000f


	//   ....[227]....
        /*05e0*/ 	.word	0x0500000f


	//   ....[228]....
        /*05e4*/ 	.word	0x0500000f


	//   ....[229]....
        /*05e8*/ 	.word	0x0500000f


	//   ....[230]....
        /*05ec*/ 	.word	0x0500000f


	//   ....[231]....
        /*05f0*/ 	.word	0x0500000f


	//   ....[232]....
        /*05f4*/ 	.word	0x0500000f


	//   ....[233]....
        /*05f8*/ 	.word	0x0500000f


	//   ....[234]....
        /*05fc*/ 	.word	0x0500000f


	//   ....[235]....
        /*0600*/ 	.word	0xffffffff


	//   ....[236]....
        /*0604*/ 	.word	0xffffffff


	//   ....[237]....
        /*0608*/ 	.word	0xffffffff


	//   ....[238]....
        /*060c*/ 	.word	0xffffffff


	//   ....[239]....
        /*0610*/ 	.word	0xffffffff


	//   ....[240]....
        /*0614*/ 	.word	0xffffffff


	//----- nvinfo : EIATTR_COOP_GROUP_INSTR_OFFSETS
	.align		4
.L_1342:
        /*0618*/ 	.byte	0x04, 0x28
        /*061a*/ 	.short	(.L_1344 - .L_1343)


	//   ....[0]....
.L_1343:
        /*061c*/ 	.word	0x00000080


	//   ....[1]....
        /*0620*/ 	.word	0x00000090


	//   ....[2]....
        /*0624*/ 	.word	0x000002d0


	//   ....[3]....
        /*0628*/ 	.word	0x00000430


	//   ....[4]....
        /*062c*/ 	.word	0x00000550


	//   ....[5]....
        /*0630*/ 	.word	0x000006b0


	//   ....[6]....
        /*0634*/ 	.word	0x000026f0


	//   ....[7]....
        /*0638*/ 	.word	0x00003940


	//   ....[8]....
        /*063c*/ 	.word	0x00003f30


	//   ....[9]....
        /*0640*/ 	.word	0x00004f80


	//   ....[10]....
        /*0644*/ 	.word	0x00005010


	//   ....[11]....
        /*0648*/ 	.word	0x00005120


	//   ....[12]....
        /*064c*/ 	.word	0x00005140


	//   ....[13]....
        /*0650*/ 	.word	0x0000a280


	//   ....[14]....
        /*0654*/ 	.word	0x0000a350


	//   ....[15]....
        /*0658*/ 	.word	0x0000a630


	//   ....[16]....
        /*065c*/ 	.word	0x0000a650


	//   ....[17]....
        /*0660*/ 	.word	0x0000fd60


	//   ....[18]....
        /*0664*/ 	.word	0x00010470


	//   ....[19]....
        /*0668*/ 	.word	0x000115b0


	//   ....[20]....
        /*066c*/ 	.word	0x000116f0


	//   ....[21]....
        /*0670*/ 	.word	0x00011770


	//   ....[22]....
        /*0674*/ 	.word	0x000117b0


	//   ....[23]....
        /*0678*/ 	.word	0x00016a40


	//   ....[24]....
        /*067c*/ 	.word	0x00016a60


	//   ....[25]....
        /*0680*/ 	.word	0x00016ab0


	//   ....[26]....
        /*0684*/ 	.word	0x00016ae0


	//   ....[27]....
        /*0688*/ 	.word	0x00018d50


	//   ....[28]....
        /*068c*/ 	.word	0x00018d70


	//   ....[29]....
        /*0690*/ 	.word	0x00018dc0


	//   ....[30]....
        /*0694*/ 	.word	0x00018dd0


	//   ....[31]....
        /*0698*/ 	.word	0x00019780


	//   ....[32]....
        /*069c*/ 	.word	0x000197b0


	//   ....[33]....
        /*06a0*/ 	.word	0x000198f0


	//   ....[34]....
        /*06a4*/ 	.word	0x00019910


	//   ....[35]....
        /*06a8*/ 	.word	0x00019a50


	//   ....[36]....
        /*06ac*/ 	.word	0x00019a70


	//   ....[37]....
        /*06b0*/ 	.word	0x00019bc0


	//   ....[38]....
        /*06b4*/ 	.word	0x00019be0


	//   ....[39]....
        /*06b8*/ 	.word	0x0001a100


	//   ....[40]....
        /*06bc*/ 	.word	0x0001a130


	//   ....[41]....
        /*06c0*/ 	.word	0x0001ab60


	//   ....[42]....
        /*06c4*/ 	.word	0x0001ab70


	//   ....[43]....
        /*06c8*/ 	.word	0x0001bec0


	//   ....[44]....
        /*06cc*/ 	.word	0x0001bee0


	//   ....[45]....
        /*06d0*/ 	.word	0x0001c020


	//   ....[46]....
        /*06d4*/ 	.word	0x0001c040


	//   ....[47]....
        /*06d8*/ 	.word	0x0001c180


	//   ....[48]....
        /*06dc*/ 	.word	0x0001c1a0


	//   ....[49]....
        /*06e0*/ 	.word	0x0001c2f0


	//   ....[50]....
        /*06e4*/ 	.word	0x0001c310


	//   ....[51]....
        /*06e8*/ 	.word	0x0001c4e0


	//   ....[52]....
        /*06ec*/ 	.word	0x0001c6f0


	//   ....[53]....
        /*06f0*/ 	.word	0x0001c720


	//   ....[54]....
        /*06f4*/ 	.word	0x0001c750


	//   ....[55]....
        /*06f8*/ 	.word	0x0001c780


	//   ....[56]....
        /*06fc*/ 	.word	0x0001c7b0


	//   ....[57]....
        /*0700*/ 	.word	0x0001c7e0


	//   ....[58]....
        /*0704*/ 	.word	0x0001c950


	//   ....[59]....
        /*0708*/ 	.word	0x0001c980


	//   ....[60]....
        /*070c*/ 	.word	0x0001c9b0


	//   ....[61]....
        /*0710*/ 	.word	0x0001c9e0


	//   ....[62]....
        /*0714*/ 	.word	0x0001ca10


	//   ....[63]....
        /*0718*/ 	.word	0x0001ca40


	//   ....[64]....
        /*071c*/ 	.word	0x0001cad0


	//   ....[65]....
        /*0720*/ 	.word	0x0001cb00


	//   ....[66]....
        /*0724*/ 	.word	0x0001cb10


	//   ....[67]....
        /*0728*/ 	.word	0x0001cb50


	//   ....[68]....
        /*072c*/ 	.word	0x0001ecf0


	//   ....[69]....
        /*0730*/ 	.word	0x0001ed10


	//   ....[70]....
        /*0734*/ 	.word	0x0001eda0


	//   ....[71]....
        /*0738*/ 	.word	0x0001edc0


	//   ....[72]....
        /*073c*/ 	.word	0x0001ee40


	//   ....[73]....
        /*0740*/ 	.word	0x0001ee60


	//   ....[74]....
        /*0744*/ 	.word	0x0001eee0


	//   ....[75]....
        /*0748*/ 	.word	0x0001ef00


	//   ....[76]....
        /*074c*/ 	.word	0x0001ef80


	//   ....[77]....
        /*0750*/ 	.word	0x0001efa0


	//   ....[78]....
        /*0754*/ 	.word	0x0001efb0


	//   ....[79]....
        /*0758*/ 	.word	0x0001efc0


	//   ....[80]....
        /*075c*/ 	.word	0x0001f6a0


	//   ....[81]....
        /*0760*/ 	.word	0x0001f6d0


	//   ....[82]....
        /*0764*/ 	.word	0x0001f700


	//   ....[83]....
        /*0768*/ 	.word	0x0001f790


	//   ....[84]....
        /*076c*/ 	.word	0x0001f7a0


	//   ....[85]....
        /*0770*/ 	.word	0x0001f830


	//   ....[86]....
        /*0774*/ 	.word	0x0001f840


	//   ....[87]....
        /*0778*/ 	.word	0x0001f8d0


	//   ....[88]....
        /*077c*/ 	.word	0x0001f8e0


	//   ....[89]....
        /*0780*/ 	.word	0x0001f970


	//   ....[90]....
        /*0784*/ 	.word	0x0001f980


	//   ....[91]....
        /*0788*/ 	.word	0x0001fa10


	//   ....[92]....
        /*078c*/ 	.word	0x0001fa20


	//   ....[93]....
        /*0790*/ 	.word	0x0001faa0


	//   ....[94]....
        /*0794*/ 	.word	0x0001fab0


	//   ....[95]....
        /*0798*/ 	.word	0x0001fac0


	//   ....[96]....
        /*079c*/ 	.word	0x0001ffa0


	//   ....[97]....
        /*07a0*/ 	.word	0x0001ffc0


	//   ....[98]....
        /*07a4*/ 	.word	0x00020010


	//   ....[99]....
        /*07a8*/ 	.word	0x000200c0


	//   ....[100]....
        /*07ac*/ 	.word	0x000200e0


	//   ....[101]....
        /*07b0*/ 	.word	0x00020190


	//   ....[102]....
        /*07b4*/ 	.word	0x000201a0


	//   ....[103]....
        /*07b8*/ 	.word	0x000201d0


	//   ....[104]....
        /*07bc*/ 	.word	0x00020260


	//   ....[105]....
        /*07c0*/ 	.word	0x00020300


	//   ....[106]....
        /*07c4*/ 	.word	0x00020320


	//   ....[107]....
        /*07c8*/ 	.word	0x00020330


	//   ....[108]....
        /*07cc*/ 	.word	0x00020a20


	//   ....[109]....
        /*07d0*/ 	.word	0x00020a40


	//   ....[110]....
        /*07d4*/ 	.word	0x00020a50


	//   ....[111]....
        /*07d8*/ 	.word	0x00020a90


	//   ....[112]....
        /*07dc*/ 	.word	0x00020aa0


	//   ....[113]....
        /*07e0*/ 	.word	0x00020ae0


	//   ....[114]....
        /*07e4*/ 	.word	0x00020af0


	//   ....[115]....
        /*07e8*/ 	.word	0x00020b30


	//   ....[116]....
        /*07ec*/ 	.word	0x00020b40


	//   ....[117]....
        /*07f0*/ 	.word	0x00020b80


	//   ....[118]....
        /*07f4*/ 	.word	0x00020b90


	//   ....[119]....
        /*07f8*/ 	.word	0x00020ba0


	//   ....[120]....
        /*07fc*/ 	.word	0x00020ee0


	//   ....[121]....
        /*0800*/ 	.word	0x00020f00


	//   ....[122]....
        /*0804*/ 	.word	0x00020f10


	//   ....[123]....
        /*0808*/ 	.word	0x00020f20


	//   ....[124]....
        /*080c*/ 	.word	0x00020f30


	//   ....[125]....
        /*0810*/ 	.word	0x00020f50


	//   ....[126]....
        /*0814*/ 	.word	0x00020fc0


	//   ....[127]....
        /*0818*/ 	.word	0x00020ff0


	//   ....[128]....
        /*081c*/ 	.word	0x00021000


	//   ....[129]....
        /*0820*/ 	.word	0x00021070


	//   ....[130]....
        /*0824*/ 	.word	0x00021080


	//   ....[131]....
        /*0828*/ 	.word	0x00021180


	//   ....[132]....
        /*082c*/ 	.word	0x00021660


	//   ....[133]....
        /*0830*/ 	.word	0x00021690


	//   ....[134]....
        /*0834*/ 	.word	0x000216f0


	//   ....[135]....
        /*0838*/ 	.word	0x00021720


	//   ....[136]....
        /*083c*/ 	.word	0x00021750


	//   ....[137]....
        /*0840*/ 	.word	0x00021780


	//   ....[138]....
        /*0844*/ 	.word	0x000217b0


	//   ....[139]....
        /*0848*/ 	.word	0x000217e0


	//   ....[140]....
        /*084c*/ 	.word	0x00021980


	//   ....[141]....
        /*0850*/ 	.word	0x000219b0


	//   ....[142]....
        /*0854*/ 	.word	0x000219e0


	//   ....[143]....
        /*0858*/ 	.word	0x00021a10


	//   ....[144]....
        /*085c*/ 	.word	0x00021a40


	//   ....[145]....
        /*0860*/ 	.word	0x00021a70


	//   ....[146]....
        /*0864*/ 	.word	0x00021b30


	//   ....[147]....
        /*0868*/ 	.word	0x00021b50


	//   ....[148]....
        /*086c*/ 	.word	0x00021b70


	//   ....[149]....
        /*0870*/ 	.word	0x00021bd0


	//   ....[150]....
        /*0874*/ 	.word	0x000225f0


	//   ....[151]....
        /*0878*/ 	.word	0x00022b40


	//   ....[152]....
        /*087c*/ 	.word	0x00022c30


	//   ....[153]....
        /*0880*/ 	.word	0x00022cd0


	//   ....[154]....
        /*0884*/ 	.word	0x00022d30


	//   ....[155]....
        /*0888*/ 	.word	0x00022e20


	//   ....[156]....
        /*088c*/ 	.word	0x00022e90


	//   ....[157]....
        /*0890*/ 	.word	0x00022f80


	//   ....[158]....
        /*0894*/ 	.word	0x00022ff0


	//   ....[159]....
        /*0898*/ 	.word	0x000230e0


	//   ....[160]....
        /*089c*/ 	.word	0x00023150


	//   ....[161]....
        /*08a0*/ 	.word	0x00023240


	//   ....[162]....
        /*08a4*/ 	.word	0x000232b0


	//   ....[163]....
        /*08a8*/ 	.word	0x00023350


	//   ....[164]....
        /*08ac*/ 	.word	0x00023440


	//   ....[165]....
        /*08b0*/ 	.word	0x000234b0


	//   ....[166]....
        /*08b4*/ 	.word	0x00023510


	//   ....[167]....
        /*08b8*/ 	.word	0x00023600


	//   ....[168]....
        /*08bc*/ 	.word	0x00023660


	//   ....[169]....
        /*08c0*/ 	.word	0x00023760


	//   ....[170]....
        /*08c4*/ 	.word	0x000237c0


	//   ....[171]....
        /*08c8*/ 	.word	0x000238c0


	//   ....[172]....
        /*08cc*/ 	.word	0x00023920


	//   ....[173]....
        /*08d0*/ 	.word	0x00023a20


	//   ....[174]....
        /*08d4*/ 	.word	0x00023a80


	//   ....[175]....
        /*08d8*/ 	.word	0x00023b80


	//   ....[176]....
        /*08dc*/ 	.word	0x00023be0


	//   ....[177]....
        /*08e0*/ 	.word	0x00023ce0


	//   ....[178]....
        /*08e4*/ 	.word	0x00023d40


	//   ....[179]....
        /*08e8*/ 	.word	0x00023e20


	//   ....[180]....
        /*08ec*/ 	.word	0x00023f50


	//   ....[181]....
        /*08f0*/ 	.word	0x00024030


	//   ....[182]....
        /*08f4*/ 	.word	0x000240c0


	//   ....[183]....
        /*08f8*/ 	.word	0x000241d0


	//   ....[184]....
        /*08fc*/ 	.word	0x00024230


	//   ....[185]....
        /*0900*/ 	.word	0x00024340


	//   ....[186]....
        /*0904*/ 	.word	0x000243a0


	//   ....[187]....
        /*0908*/ 	.word	0x000244b0


	//   ....[188]....
        /*090c*/ 	.word	0x00024510


	//   ....[189]....
        /*0910*/ 	.word	0x00024620


	//   ....[190]....
        /*0914*/ 	.word	0x00024680


	//   ....[191]....
        /*0918*/ 	.word	0x00024740


	//   ....[192]....
        /*091c*/ 	.word	0x000248a0


	//   ....[193]....
        /*0920*/ 	.word	0x00024940


	//   ....[194]....
        /*0924*/ 	.word	0x000249a0


	//   ....[195]....
        /*0928*/ 	.word	0x00024a50


	//   ....[196]....
        /*092c*/ 	.word	0x00024ab0


	//   ....[197]....
        /*0930*/ 	.word	0x00024b60


	//   ....[198]....
        /*0934*/ 	.word	0x00024bc0


	//   ....[199]....
        /*0938*/ 	.word	0x00024c70


	//   ....[200]....
        /*093c*/ 	.word	0x00024cd0


	//   ....[201]....
        /*0940*/ 	.word	0x00024d80


	//   ....[202]....
        /*0944*/ 	.word	0x00024de0


	//   ....[203]....
        /*0948*/ 	.word	0x00024e90


	//   ....[204]....
        /*094c*/ 	.word	0x00024f70


	//   ....[205]....
        /*0950*/ 	.word	0x00025010


	//   ....[206]....
        /*0954*/ 	.word	0x00025070


	//   ....[207]....
        /*0958*/ 	.word	0x00025140


	//   ....[208]....
        /*095c*/ 	.word	0x000251a0


	//   ....[209]....
        /*0960*/ 	.word	0x00025270


	//   ....[210]....
        /*0964*/ 	.word	0x000252d0


	//   ....[211]....
        /*0968*/ 	.word	0x000253b0


	//   ....[212]....
        /*096c*/ 	.word	0x00025410


	//   ....[213]....
        /*0970*/ 	.word	0x000254e0


	//   ....[214]....
        /*0974*/ 	.word	0x00025540


	//   ....[215]....
        /*0978*/ 	.word	0x00025610


	//   ....[216]....
        /*097c*/ 	.word	0x000256a0


	//   ....[217]....
        /*0980*/ 	.word	0x00025740


	//   ....[218]....
        /*0984*/ 	.word	0x000258c0


	//   ....[219]....
        /*0988*/ 	.word	0x00025930


	//   ....[220]....
        /*098c*/ 	.word	0x000259a0


	//   ....[221]....
        /*0990*/ 	.word	0x00025a10


	//   ....[222]....
        /*0994*/ 	.word	0x00025a80


	//   ....[223]....
        /*0998*/ 	.word	0x00025b00


	//   ....[224]....
        /*099c*/ 	.word	0x00025b80


	//   ....[225]....
        /*09a0*/ 	.word	0x00025c10


	//   ....[226]....
        /*09a4*/ 	.word	0x00025c80


	//   ....[227]....
        /*09a8*/ 	.word	0x00025cf0


	//   ....[228]....
        /*09ac*/ 	.word	0x00025d60


	//   ....[229]....
        /*09b0*/ 	.word	0x00025de0


	//   ....[230]....
        /*09b4*/ 	.word	0x00025e50


	//   ....[231]....
        /*09b8*/ 	.word	0x00025ee0


	//   ....[232]....
        /*09bc*/ 	.word	0x00025f40


	//   ....[233]....
        /*09c0*/ 	.word	0x00025fd0


	//   ....[234]....
        /*09c4*/ 	.word	0x00026100


	//   ....[235]....
        /*09c8*/ 	.word	0x00027450


	//   ....[236]....
        /*09cc*/ 	.word	0x00027b30


	//   ....[237]....
        /*09d0*/ 	.word	0x00028dd0


	//   ....[238]....
        /*09d4*/ 	.word	0x00028e20


	//   ....[239]....
        /*09d8*/ 	.word	0x00028e90


	//   ....[240]....
        /*09dc*/ 	.word	0x00028eb0


	//----- nvinfo : EIATTR_REG_RECONFIG
	.align		4
.L_1344:
        /*09e0*/ 	.byte	0x01, 0x54
	.zero		2


	//----- nvinfo : EIATTR_SYSCALL_OFFSETS
	.align		4
        /*09e4*/ 	.byte	0x04, 0x46
        /*09e6*/ 	.short	(.L_1346 - .L_1345)


	//   ....[0]....
.L_1345:
        /*09e8*/ 	.word	0x00002940


	//   ....[1]....
        /*09ec*/ 	.word	0x0001e320


	//   ....[2]....
        /*09f0*/ 	.word	0x0001e470


	//   ....[3]....
        /*09f4*/ 	.word	0x0001e560


	//   ....[4]....
        /*09f8*/ 	.word	0x0001f2d0


	//----- nvinfo : EIATTR_MBARRIER_INSTR_OFFSETS
	.align		4
.L_1346:
        /*09fc*/ 	.byte	0x04, 0x39
        /*09fe*/ 	.short	(.L_1348 - .L_1347)


	//   ....[0]....
.L_1347:
        /*0a00*/ 	.word	0x00000180
        /*0a04*/ 	.word	0x000000ff
        /*0a08*/ 	.word	0x00022800
        /*0a0c*/ 	.short	0x0100
        /*0a0e*/ 	.byte	0x08
	.zero		1


	//   ....[1]....
        /*0a10*/ 	.word	0x00000190
        /*0a14*/ 	.word	0x000000ff
        /*0a18*/ 	.word	0x00022820
        /*0a1c*/ 	.short	0x0100
        /*0a1e*/ 	.byte	0x08
	.zero		1


	//   ....[2]....
        /*0a20*/ 	.word	0x00000280
        /*0a24*/ 	.word	0x000000ff
        /*0a28*/ 	.word	0x00022830
        /*0a2c*/ 	.short	0x0100
        /*0a2e*/ 	.byte	0x08
	.zero		1


	//   ....[3]....
        /*0a30*/ 	.word	0x00000290
        /*0a34*/ 	.word	0x000000ff
        /*0a38*/ 	.word	0x00022840
        /*0a3c*/ 	.short	0x0100
        /*0a3e*/ 	.byte	0x08
	.zero		1


	//   ....[4]....
        /*0a40*/ 	.word	0x000002a0
        /*0a44*/ 	.word	0x000000ff
        /*0a48*/ 	.word	0x00022838
        /*0a4c*/ 	.short	0x0100
        /*0a4e*/ 	.byte	0x08
	.zero		1


	//   ....[5]....
        /*0a50*/ 	.word	0x000002b0
        /*0a54*/ 	.word	0x000000ff
        /*0a58*/ 	.word	0x00022848
        /*0a5c*/ 	.short	0x0100
        /*0a5e*/ 	.byte	0x08
	.zero		1


	//   ....[6]....
        /*0a60*/ 	.word	0x000003e0
        /*0a64*/ 	.word	0x000000ff
        /*0a68*/ 	.word	0x00022850
        /*0a6c*/ 	.short	0x0100
        /*0a6e*/ 	.byte	0x08
	.zero		1


	//   ....[7]....
        /*0a70*/ 	.word	0x000003f0
        /*0a74*/ 	.word	0x000000ff
        /*0a78*/ 	.word	0x00022860
        /*0a7c*/ 	.short	0x0100
        /*0a7e*/ 	.byte	0x08
	.zero		1


	//   ....[8]....
        /*0a80*/ 	.word	0x00000400
        /*0a84*/ 	.word	0x000000ff
        /*0a88*/ 	.word	0x00022858
        /*0a8c*/ 	.short	0x0100
        /*0a8e*/ 	.byte	0x08
	.zero		1


	//   ....[9]....
        /*0a90*/ 	.word	0x00000410
        /*0a94*/ 	.word	0x000000ff
        /*0a98*/ 	.word	0x00022868
        /*0a9c*/ 	.short	0x0100
        /*0a9e*/ 	.byte	0x08
	.zero		1


	//   ....[10]....
        /*0aa0*/ 	.word	0x00000500
        /*0aa4*/ 	.word	0x000000ff
        /*0aa8*/ 	.word	0x00022870
        /*0aac*/ 	.short	0x0100
        /*0aae*/ 	.byte	0x06
	.zero		1


	//   ....[11]....
        /*0ab0*/ 	.word	0x00000510
        /*0ab4*/ 	.word	0x000000ff
        /*0ab8*/ 	.word	0x00022880
        /*0abc*/ 	.short	0x0100
        /*0abe*/ 	.byte	0x06
	.zero		1


	//   ....[12]....
        /*0ac0*/ 	.word	0x00000520
        /*0ac4*/ 	.word	0x000000ff
        /*0ac8*/ 	.word	0x00022878
        /*0acc*/ 	.short	0x0100
        /*0ace*/ 	.byte	0x06
	.zero		1


	//   ....[13]....
        /*0ad0*/ 	.word	0x00000530
        /*0ad4*/ 	.word	0x000000ff
        /*0ad8*/ 	.word	0x00022888
        /*0adc*/ 	.short	0x0100
        /*0ade*/ 	.byte	0x06
	.zero		1


	//   ....[14]....
        /*0ae0*/ 	.word	0x00000660
        /*0ae4*/ 	.word	0x000000ff
        /*0ae8*/ 	.word	0x00022890
        /*0aec*/ 	.short	0x0100
        /*0aee*/ 	.byte	0x08
	.zero		1


	//   ....[15]....
        /*0af0*/ 	.word	0x00000670
        /*0af4*/ 	.word	0x000000ff
        /*0af8*/ 	.word	0x000228a0
        /*0afc*/ 	.short	0x0100
        /*0afe*/ 	.byte	0x08
	.zero		1


	//   ....[16]....
        /*0b00*/ 	.word	0x00000680
        /*0b04*/ 	.word	0x000000ff
        /*0b08*/ 	.word	0x00022898
        /*0b0c*/ 	.short	0x0100
        /*0b0e*/ 	.byte	0x08
	.zero		1


	//   ....[17]....
        /*0b10*/ 	.word	0x00000690
        /*0b14*/ 	.word	0x000000ff
        /*0b18*/ 	.word	0x000228a8
        /*0b1c*/ 	.short	0x0100
        /*0b1e*/ 	.byte	0x08
	.zero		1


	//   ....[18]....
        /*0b20*/ 	.word	0x000007d0
        /*0b24*/ 	.word	0x000000ff
        /*0b28*/ 	.word	0x000228b0
        /*0b2c*/ 	.short	0x0100
        /*0b2e*/ 	.byte	0x08
	.zero		1


	//   ....[19]....
        /*0b30*/ 	.word	0x000007e0
        /*0b34*/ 	.word	0x000000ff
        /*0b38*/ 	.word	0x000228c0
        /*0b3c*/ 	.short	0x0100
        /*0b3e*/ 	.byte	0x08
	.zero		1


	//   ....[20]....
        /*0b40*/ 	.word	0x000007f0
        /*0b44*/ 	.word	0x000000ff
        /*0b48*/ 	.word	0x000228b8
        /*0b4c*/ 	.short	0x0100
        /*0b4e*/ 	.byte	0x08
	.zero		1


	//   ....[21]....
        /*0b50*/ 	.word	0x00000800
        /*0b54*/ 	.word	0x000000ff
        /*0b58*/ 	.word	0x000228c8
        /*0b5c*/ 	.short	0x0100
        /*0b5e*/ 	.byte	0x08
	.zero		1


	//   ....[22]....
        /*0b60*/ 	.word	0x00002b70
        /*0b64*/ 	.word	0x00000031
        /*0b68*/ 	.word	0x00022800
        /*0b6c*/ 	.short	0x010a
        /*0b6e*/ 	.byte	0x3f
	.zero		1


	//   ....[23]....
        /*0b70*/ 	.word	0x00002f60
        /*0b74*/ 	.word	0x0000000a
        /*0b78*/ 	.word	0x00000000
        /*0b7c*/ 	.short	0x010a
        /*0b7e*/ 	.byte	0x3f
	.zero		1


	//   ....[24]....
        /*0b80*/ 	.word	0x00002fc0
        /*0b84*/ 	.word	0x0000000a
        /*0b88*/ 	.word	0x00000000
        /*0b8c*/ 	.short	0x010a
        /*0b8e*/ 	.byte	0x3f
	.zero		1


	//   ....[25]....
        /*0b90*/ 	.word	0x00003420
        /*0b94*/ 	.word	0x00000007
        /*0b98*/ 	.word	0x00000000
        /*0b9c*/ 	.short	0x0101
        /*0b9e*/ 	.byte	0x3f
	.zero		1


	//   ....[26]....
        /*0ba0*/ 	.word	0x00005cc0
        /*0ba4*/ 	.word	0x0000001a
        /*0ba8*/ 	.word	0x00000000
        /*0bac*/ 	.short	0x010a
        /*0bae*/ 	.byte	0x3f
	.zero		1


	//   ....[27]....
        /*0bb0*/ 	.word	0x00005d20
        /*0bb4*/ 	.word	0x0000001a
        /*0bb8*/ 	.word	0x00000000
        /*0bbc*/ 	.short	0x010a
        /*0bbe*/ 	.byte	0x3f
	.zero		1


	//   ....[28]....
        /*0bc0*/ 	.word	0x00008d70
        /*0bc4*/ 	.word	0x00000000
        /*0bc8*/ 	.word	0x00000000
        /*0bcc*/ 	.short	0x0101
        /*0bce*/ 	.byte	0x3f
	.zero		1


	//   ....[29]....
        /*0bd0*/ 	.word	0x000094e0
        /*0bd4*/ 	.word	0x00000004
        /*0bd8*/ 	.word	0x00000000
        /*0bdc*/ 	.short	0x010a
        /*0bde*/ 	.byte	0x3f
	.zero		1


	//   ....[30]....
        /*0be0*/ 	.word	0x00009580
        /*0be4*/ 	.word	0x00000006
        /*0be8*/ 	.word	0x00000000
        /*0bec*/ 	.short	0x010a
        /*0bee*/ 	.byte	0x3f
	.zero		1


	//   ....[31]....
        /*0bf0*/ 	.word	0x000099e0
        /*0bf4*/ 	.word	0x0000000b
        /*0bf8*/ 	.word	0x00000000
        /*0bfc*/ 	.short	0x0101
        /*0bfe*/ 	.byte	0x3f
	.zero		1


	//   ....[32]....
        /*0c00*/ 	.word	0x0000bff0
        /*0c04*/ 	.word	0x0000002c
        /*0c08*/ 	.word	0x00000000
        /*0c0c*/ 	.short	0x010a
        /*0c0e*/ 	.byte	0x3f
	.zero		1


	//   ....[33]....
        /*0c10*/ 	.word	0x0000c050
        /*0c14*/ 	.word	0x0000002c
        /*0c18*/ 	.word	0x00000000
        /*0c1c*/ 	.short	0x010a
        /*0c1e*/ 	.byte	0x3f
	.zero		1


	//   ....[34]....
        /*0c20*/ 	.word	0x0000f2f0
        /*0c24*/ 	.word	0x00000002
        /*0c28*/ 	.word	0x00000000
        /*0c2c*/ 	.short	0x0101
        /*0c2e*/ 	.byte	0x3f
	.zero		1


	//   ....[35]....
        /*0c30*/ 	.word	0x0000f4c0
        /*0c34*/ 	.word	0x00000002
        /*0c38*/ 	.word	0x00000000
        /*0c3c*/ 	.short	0x010a
        /*0c3e*/ 	.byte	0x3f
	.zero		1


	//   ....[36]....
        /*0c40*/ 	.word	0x0000f560
        /*0c44*/ 	.word	0x00000006
        /*0c48*/ 	.word	0x00000000
        /*0c4c*/ 	.short	0x010a
        /*0c4e*/ 	.byte	0x3f
	.zero		1


	//   ....[37]....
        /*0c50*/ 	.word	0x0000f9c0
        /*0c54*/ 	.word	0x0000000b
        /*0c58*/ 	.word	0x00000000
        /*0c5c*/ 	.short	0x0101
        /*0c5e*/ 	.byte	0x3f
	.zero		1


	//   ....[38]....
        /*0c60*/ 	.word	0x000132e0
        /*0c64*/ 	.word	0x00000040
        /*0c68*/ 	.word	0x00000000
        /*0c6c*/ 	.short	0x010a
        /*0c6e*/ 	.byte	0x3f
	.zero		1


	//   ....[39]....
        /*0c70*/ 	.word	0x00013340
        /*0c74*/ 	.word	0x00000040
        /*0c78*/ 	.word	0x00000000
        /*0c7c*/ 	.short	0x010a
        /*0c7e*/ 	.byte	0x3f
	.zero		1


	//   ....[40]....
        /*0c80*/ 	.word	0x00016600
        /*0c84*/ 	.word	0x00000000
        /*0c88*/ 	.word	0x00000000
        /*0c8c*/ 	.short	0x0101
        /*0c8e*/ 	.byte	0x3f
	.zero		1


	//   ....[41]....
        /*0c90*/ 	.word	0x00019770
        /*0c94*/ 	.word	0x00000000
        /*0c98*/ 	.word	0x00000000
        /*0c9c*/ 	.short	0x0101
        /*0c9e*/ 	.byte	0x3f
	.zero		1


	//   ....[42]....
        /*0ca0*/ 	.word	0x0001a120
        /*0ca4*/ 	.word	0x00000004
        /*0ca8*/ 	.word	0x00000000
        /*0cac*/ 	.short	0x0101
        /*0cae*/ 	.byte	0x3f
	.zero		1


	//   ....[43]....
        /*0cb0*/ 	.word	0x0001ea90
        /*0cb4*/ 	.word	0x00000011
        /*0cb8*/ 	.word	0x00022840
        /*0cbc*/ 	.short	0x010a
        /*0cbe*/ 	.byte	0x3f
	.zero		1


	//   ....[44]....
        /*0cc0*/ 	.word	0x0001f0c0
        /*0cc4*/ 	.word	0x00000011
        /*0cc8*/ 	.word	0x00022830
        /*0ccc*/ 	.short	0x0107
        /*0cce*/ 	.byte	0x3f
	.zero		1


	//   ....[45]....
        /*0cd0*/ 	.word	0x0001f180
        /*0cd4*/ 	.word	0x00000011
        /*0cd8*/ 	.word	0x00022830
        /*0cdc*/ 	.short	0x0101
        /*0cde*/ 	.byte	0x3f
	.zero		1


	//   ....[46]....
        /*0ce0*/ 	.word	0x0001fbc0
        /*0ce4*/ 	.word	0x00000016
        /*0ce8*/ 	.word	0x00022800
        /*0cec*/ 	.short	0x0107
        /*0cee*/ 	.byte	0x3f
	.zero		1


	//   ....[47]....
        /*0cf0*/ 	.word	0x0001fcb0
        /*0cf4*/ 	.word	0x00000016
        /*0cf8*/ 	.word	0x00022800
        /*0cfc*/ 	.short	0x0101
        /*0cfe*/ 	.byte	0x3f
	.zero		1


	//   ....[48]....
        /*0d00*/ 	.word	0x0001fcd0
        /*0d04*/ 	.word	0x00000016
        /*0d08*/ 	.word	0x00022820
        /*0d0c*/ 	.short	0x010a
        /*0d0e*/ 	.byte	0x3f
	.zero		1


	//   ....[49]....
        /*0d10*/ 	.word	0x0001fd50
        /*0d14*/ 	.word	0x00000011
        /*0d18*/ 	.word	0x00022860
        /*0d1c*/ 	.short	0x010a
        /*0d1e*/ 	.byte	0x3f
	.zero		1


	//   ....[50]....
        /*0d20*/ 	.word	0x000204b0
        /*0d24*/ 	.word	0x00000011
        /*0d28*/ 	.word	0x00022850
        /*0d2c*/ 	.short	0x0107
        /*0d2e*/ 	.byte	0x3f
	.zero		1


	//   ....[51]....
        /*0d30*/ 	.word	0x00020570
        /*0d34*/ 	.word	0x00000011
        /*0d38*/ 	.word	0x00022850
        /*0d3c*/ 	.short	0x0101
        /*0d3e*/ 	.byte	0x3f
	.zero		1


	//   ....[52]....
        /*0d40*/ 	.word	0x000208a0
        /*0d44*/ 	.word	0x0000000a
        /*0d48*/ 	.word	0x00022840
        /*0d4c*/ 	.short	0x010a
        /*0d4e*/ 	.byte	0x3f
	.zero		1


	//   ....[53]....
        /*0d50*/ 	.word	0x00020c50
        /*0d54*/ 	.word	0x0000000a
        /*0d58*/ 	.word	0x00022830
        /*0d5c*/ 	.short	0x0107
        /*0d5e*/ 	.byte	0x3f
	.zero		1


	//   ....[54]....
        /*0d60*/ 	.word	0x00020d00
        /*0d64*/ 	.word	0x0000000a
        /*0d68*/ 	.word	0x00022830
        /*0d6c*/ 	.short	0x0101
        /*0d6e*/ 	.byte	0x3f
	.zero		1


	//   ....[55]....
        /*0d70*/ 	.word	0x00020d30
        /*0d74*/ 	.word	0x0000000a
        /*0d78*/ 	.word	0x00022860
        /*0d7c*/ 	.short	0x010a
        /*0d7e*/ 	.byte	0x3f
	.zero		1


	//   ....[56]....
        /*0d80*/ 	.word	0x00021230
        /*0d84*/ 	.word	0x0000000a
        /*0d88*/ 	.word	0x00022850
        /*0d8c*/ 	.short	0x0107
        /*0d8e*/ 	.byte	0x3f
	.zero		1


	//   ....[57]....
        /*0d90*/ 	.word	0x000212e0
        /*0d94*/ 	.word	0x0000000a
        /*0d98*/ 	.word	0x00022850
        /*0d9c*/ 	.short	0x0101
        /*0d9e*/ 	.byte	0x3f
	.zero		1


	//   ....[58]....
        /*0da0*/ 	.word	0x00022570
        /*0da4*/ 	.word	0x00000007
        /*0da8*/ 	.word	0x00022820
        /*0dac*/ 	.short	0x010a
        /*0dae*/ 	.byte	0x3f
	.zero		1


	//   ....[59]....
        /*0db0*/ 	.word	0x00022710
        /*0db4*/ 	.word	0x00000005
        /*0db8*/ 	.word	0x00022840
        /*0dbc*/ 	.short	0x010a
        /*0dbe*/ 	.byte	0x3f
	.zero		1


	//   ....[60]....
        /*0dc0*/ 	.word	0x000227b0
        /*0dc4*/ 	.word	0x00000003
        /*0dc8*/ 	.word	0x00022840
        /*0dcc*/ 	.short	0x010a
        /*0dce*/ 	.byte	0x3f
	.zero		1


	//   ....[61]....
        /*0dd0*/ 	.word	0x000227f0
        /*0dd4*/ 	.word	0x00000005
        /*0dd8*/ 	.word	0x00022860
        /*0ddc*/ 	.short	0x010a
        /*0dde*/ 	.byte	0x3f
	.zero		1


	//   ....[62]....
        /*0de0*/ 	.word	0x00022830
        /*0de4*/ 	.word	0x00000003
        /*0de8*/ 	.word	0x00022860
        /*0dec*/ 	.short	0x010a
        /*0dee*/ 	.byte	0x3f
	.zero		1


	//   ....[63]....
        /*0df0*/ 	.word	0x00022890
        /*0df4*/ 	.word	0x00000031
        /*0df8*/ 	.word	0x00022800
        /*0dfc*/ 	.short	0x010a
        /*0dfe*/ 	.byte	0x3f
	.zero		1


	//   ....[64]....
        /*0e00*/ 	.word	0x000228e0
        /*0e04*/ 	.word	0x0000000a
        /*0e08*/ 	.word	0x00000000
        /*0e0c*/ 	.short	0x010a
        /*0e0e*/ 	.byte	0x3f
	.zero		1


	//   ....[65]....
        /*0e10*/ 	.word	0x00022930
        /*0e14*/ 	.word	0x0000001a
        /*0e18*/ 	.word	0x00000000
        /*0e1c*/ 	.short	0x010a
        /*0e1e*/ 	.byte	0x3f
	.zero		1


	//   ....[66]....
        /*0e20*/ 	.word	0x00022980
        /*0e24*/ 	.word	0x00000006
        /*0e28*/ 	.word	0x00000000
        /*0e2c*/ 	.short	0x010a
        /*0e2e*/ 	.byte	0x3f
	.zero		1


	//   ....[67]....
        /*0e30*/ 	.word	0x000229d0
        /*0e34*/ 	.word	0x0000002c
        /*0e38*/ 	.word	0x00000000
        /*0e3c*/ 	.short	0x010a
        /*0e3e*/ 	.byte	0x3f
	.zero		1


	//   ....[68]....
        /*0e40*/ 	.word	0x00022a20
        /*0e44*/ 	.word	0x00000006
        /*0e48*/ 	.word	0x00000000
        /*0e4c*/ 	.short	0x010a
        /*0e4e*/ 	.byte	0x3f
	.zero		1


	//   ....[69]....
        /*0e50*/ 	.word	0x00022a70
        /*0e54*/ 	.word	0x00000040
        /*0e58*/ 	.word	0x00000000
        /*0e5c*/ 	.short	0x010a
        /*0e5e*/ 	.byte	0x3f
	.zero		1


	//   ....[70]....
        /*0e60*/ 	.word	0x00022b80
        /*0e64*/ 	.word	0x00000011
        /*0e68*/ 	.word	0x00022840
        /*0e6c*/ 	.short	0x010a
        /*0e6e*/ 	.byte	0x3f
	.zero		1


	//   ....[71]....
        /*0e70*/ 	.word	0x00023e50
        /*0e74*/ 	.word	0x00000016
        /*0e78*/ 	.word	0x00022820
        /*0e7c*/ 	.short	0x010a
        /*0e7e*/ 	.byte	0x3f
	.zero		1


	//   ....[72]....
        /*0e80*/ 	.word	0x00023ea0
        /*0e84*/ 	.word	0x00000011
        /*0e88*/ 	.word	0x00022860
        /*0e8c*/ 	.short	0x010a
        /*0e8e*/ 	.byte	0x3f
	.zero		1


	//   ....[73]....
        /*0e90*/ 	.word	0x000247f0
        /*0e94*/ 	.word	0x0000000a
        /*0e98*/ 	.word	0x00022840
        /*0e9c*/ 	.short	0x010a
        /*0e9e*/ 	.byte	0x3f
	.zero		1


	//   ....[74]....
        /*0ea0*/ 	.word	0x00024ec0
        /*0ea4*/ 	.word	0x0000000a
        /*0ea8*/ 	.word	0x00022860
        /*0eac*/ 	.short	0x010a
        /*0eae*/ 	.byte	0x3f
	.zero		1


	//   ....[75]....
        /*0eb0*/ 	.word	0x00026020
        /*0eb4*/ 	.word	0x00000007
        /*0eb8*/ 	.word	0x00022820
        /*0ebc*/ 	.short	0x010a
        /*0ebe*/ 	.byte	0x3f
	.zero		1


	//   ....[76]....
        /*0ec0*/ 	.word	0x000261c0
        /*0ec4*/ 	.word	0x00000005
        /*0ec8*/ 	.word	0x00022840
        /*0ecc*/ 	.short	0x010a
        /*0ece*/ 	.byte	0x3f
	.zero		1


	//   ....[77]....
        /*0ed0*/ 	.word	0x00026210
        /*0ed4*/ 	.word	0x00000003
        /*0ed8*/ 	.word	0x00022840
        /*0edc*/ 	.short	0x010a
        /*0ede*/ 	.byte	0x3f
	.zero		1


	//   ....[78]....
        /*0ee0*/ 	.word	0x00026260
        /*0ee4*/ 	.word	0x00000005
        /*0ee8*/ 	.word	0x00022860
        /*0eec*/ 	.short	0x010a
        /*0eee*/ 	.byte	0x3f
	.zero		1


	//   ....[79]....
        /*0ef0*/ 	.word	0x00026620
        /*0ef4*/ 	.word	0x0000000c
        /*0ef8*/ 	.word	0x00000000
        /*0efc*/ 	.short	0x010a
        /*0efe*/ 	.byte	0x3f
	.zero		1


	//   ....[80]....
        /*0f00*/ 	.word	0x00026760
        /*0f04*/ 	.word	0x00000002
        /*0f08*/ 	.word	0x00000000
        /*0f0c*/ 	.short	0x010a
        /*0f0e*/ 	.byte	0x3f
	.zero		1


	//   ....[81]....
        /*0f10*/ 	.word	0x00026e00
        /*0f14*/ 	.word	0x0000000f
        /*0f18*/ 	.word	0x00000000
        /*0f1c*/ 	.short	0x0101
        /*0f1e*/ 	.byte	0x3f
	.zero		1


	//   ....[82]....
        /*0f20*/ 	.word	0x0002b560
        /*0f24*/ 	.word	0x0000002d
        /*0f28*/ 	.word	0x00000000
        /*0f2c*/ 	.short	0x010a
        /*0f2e*/ 	.byte	0x3f
	.zero		1


	//   ....[83]....
        /*0f30*/ 	.word	0x0002b6a0
        /*0f34*/ 	.word	0x00000008
        /*0f38*/ 	.word	0x00000000
        /*0f3c*/ 	.short	0x010a
        /*0f3e*/ 	.byte	0x3f
	.zero		1


	//   ....[84]....
        /*0f40*/ 	.word	0x00043d20
        /*0f44*/ 	.word	0x00000000
        /*0f48*/ 	.word	0x00000000
        /*0f4c*/ 	.short	0x0101
        /*0f4e*/ 	.byte	0x3f
	.zero		1


	//   ....[85]....
        /*0f50*/ 	.word	0x00043d40
        /*0f54*/ 	.word	0x00000002
        /*0f58*/ 	.word	0x00000000
        /*0f5c*/ 	.short	0x010a
        /*0f5e*/ 	.byte	0x3f
	.zero		1


	//   ....[86]....
        /*0f60*/ 	.word	0x00043d90
        /*0f64*/ 	.word	0x00000008
        /*0f68*/ 	.word	0x00000000
        /*0f6c*/ 	.short	0x010a
        /*0f6e*/ 	.byte	0x3f
	.zero		1


	//----- nvinfo : EIATTR_NUM_MBARRIERS
	.align		4
.L_1348:
        /*0f70*/ 	.byte	0x03, 0x38
        /*0f72*/ 	.short	0x0016


	//----- nvinfo : EIATTR_EXIT_INSTR_OFFSETS
	.align		4
        /*0f74*/ 	.byte	0x04, 0x1c
        /*0f76*/ 	.short	(.L_1350 - .L_1349)


	//   ....[0]....
.L_1349:
        /*0f78*/ 	.word	0x00000a60


	//   ....[1]....
        /*0f7c*/ 	.word	0x0001c490


	//   ....[2]....
        /*0f80*/ 	.word	0x00022880


	//----- nvinfo : EIATTR_MAX_THREADS
	.align		4
.L_1350:
        /*0f84*/ 	.byte	0x04, 0x05
        /*0f86*/ 	.short	(.L_1352 - .L_1351)
.L_1351:
        /*0f88*/ 	.word	0x00000180
        /*0f8c*/ 	.word	0x00000001
        /*0f90*/ 	.word	0x00000001


	//----- nvinfo : EIATTR_CRS_STACK_SIZE
	.align		4
.L_1352:
        /*0f94*/ 	.byte	0x04, 0x1e
        /*0f96*/ 	.short	(.L_1354 - .L_1353)
.L_1353:
        /*0f98*/ 	.word	0x00000000


	//----- nvinfo : EIATTR_CBANK_PARAM_SIZE
	.align		4
.L_1354:
        /*0f9c*/ 	.byte	0x03, 0x19
        /*0f9e*/ 	.short	0x0af0


	//----- nvinfo : EIATTR_PARAM_CBANK
	.align		4
        /*0fa0*/ 	.byte	0x04, 0x0a
        /*0fa2*/ 	.short	(.L_1356 - .L_1355)
	.align		4
.L_1355:
        /*0fa4*/ 	.word	index@(.nv.constant0._ZN7cutlass13device_kernelIN5flash11enable_sm90INS1_16FlashAttnFwdSm90INS1_25CollectiveMainloopFwdSm90ILi2EN4cute5tupleIJNS5_1CILi1EEES8_S8_EEENS6_IJNS7_ILi128EEENS7_ILi96EEENS7_ILi64EEEEEELi256ENS_6half_tEfNS_4arch4Sm90ELb0ELb1ELb1ELb1ELb1ELb0ELb0ELb1ELb0ELb1ELb1ELb0EEENS1_21CollectiveEpilogueFwdINS6_IJSA_NS7_ILi256EEESB_EEES9_SE_SG_Li256ELb1ELb1ELb1ELb0EEENS1_36VarlenDynamicPersistentTileSchedulerILi128ELi96ELi256ELi128ELb1ELb1ELb1ELb1ELb0ELb1EEEEEEEEEvNT_6ParamsE)
        /*0fa8*/ 	.short	0x0210
        /*0faa*/ 	.short	0x0af0


	//----- nvinfo : EIATTR_SW_WAR
	.align		4
.L_1356:
        /*0fac*/ 	.byte	0x04, 0x36
        /*0fae*/ 	.short	(.L_1358 - .L_1357)
.L_1357:
        /*0fb0*/ 	.word	0x00000008
.L_1358:


//--------------------- .nv.info._ZN7cutlass13device_kernelIN5flash11enable_sm90INS1_16FlashAttnFwdSm90INS1_25CollectiveMainloopFwdSm90ILi2EN4cute5tupleIJNS5_1CILi1EEES8_S8_EEENS6_IJNS7_ILi128EEENS7_ILi96EEENS7_ILi64EEEEEELi256ENS_6half_tEfNS_4arch4Sm90ELb0ELb1ELb1ELb1ELb1ELb1ELb0ELb1ELb0ELb1ELb1ELb0EEENS1_21CollectiveEpilogueFwdINS6_IJSA_NS7_ILi256EEESB_EEES9_SE_SG_Li256ELb1ELb1ELb1ELb0EEENS1_36VarlenDynamicPersistentTileSchedulerILi128ELi96ELi256ELi128ELb1ELb1ELb1ELb1ELb0ELb1EEEEEEEEEvNT_6ParamsE --------------------------
	.section	.nv.info._ZN7cutlass13device_kernelIN5flash11enable_sm90INS1_16FlashAttnFwdSm90INS1_25CollectiveMainloopFwdSm90ILi2EN4cute5tupleIJNS5_1CILi1EEES8_S8_EEENS6_IJNS7_ILi128EEENS7_ILi96EEENS7_ILi64EEEEEELi256ENS_6half_tEfNS_4arch4Sm90ELb0ELb1ELb1ELb1ELb1ELb1ELb0ELb1ELb0ELb1ELb1ELb0EEENS1_21CollectiveEpilogueFwdINS6_IJSA_NS7_ILi256EEESB_EEES9_SE_SG_Li256ELb1ELb1ELb1ELb0EEENS1_36VarlenDynamicPersistentTileSchedulerILi128ELi96ELi256ELi128ELb1ELb1ELb1ELb1ELb0ELb1EEEEEEEEEvNT_6ParamsE,"",@"SHT_CUDA_INFO"
	.sectionflags	@""
	.align	4


	//----- nvinfo : EIATTR_CUDA_API_VERSION
	.align		4
        /*0000*/ 	.byte	0x04, 0x37
        /*0002*/ 	.short	(.L_1360 - .L_1359)
.L_1359:
        /*0004*/ 	.word	0x00000082


	//----- nvinfo : EIATTR_KPARAM_INFO
	.align		4
.L_1360:
        /*0008*/ 	.byte	0x04, 0x17
        /*000a*/ 	.short	(.L_1362 - .L_1361)
.L_1361:
        /*000c*/ 	.word	0x00000000
        /*0010*/ 	.short	0x0000
        /*0012*/ 	.short	0x0070
        /*0014*/ 	.byte	0x00, 0xf0, 0x01, 0x2a


	//----- nvinfo : EIATTR_SPARSE_MMA_MASK
	.align		4
.L_1362:
        /*0018*/ 	.byte	0x03, 0x50
        /*001a*/ 	.short	0x0000


	//----- nvinfo : EIATTR_MAXREG_COUNT
	.align		4
        /*001c*/ 	.byte	0x03, 0x1b
        /*001e*/ 	.short	0x00a8


	//----- nvinfo : EIATTR_NUM_BARRIERS
	.align		4
        /*0020*/ 	.byte	0x02, 0x4c
        /*0022*/ 	.byte	0x10
	.zero		1


	//----- nvinfo : EIATTR_EXTERNS
	.align		4
        /*0024*/ 	.byte	0x04, 0x0f
        /*0026*/ 	.short	(.L_1364 - .L_1363)


	//   ....[0]....
	.align		4
.L_1363:
        /*0028*/ 	.word	index@(__assertfail)


	//----- nvinfo : EIATTR_ANNOTATIONS
	.align		4
.L_1364:
        /*002c*/ 	.byte	0x04, 0x55
        /*002e*/ 	.short	(.L_1366 - .L_1365)


	//   ....[0]....
.L_1365:
        /* <DEDUP_REMOVED lines=24> */


	//----- nvinfo : EIATTR_MERCURY_ISA_VERSION
	.align		4
.L_1366:
        /*01a0*/ 	.byte	0x03, 0x5f
        /*01a2*/ 	.short	0x0101


	//----- nvinfo : EIATTR_UNUSED_LOAD_BYTE_OFFSET
	.align		4
        /*01a4*/ 	.byte	0x04, 0x44
        /*01a6*/ 	.short	(.L_1368 - .L_1367)


	//   ....[0]....
.L_1367:
        /*01a8*/ 	.word	0x00000ae0
        /*01ac*/ 	.word	0x0000fff0


	//   ....[1]....
        /*01b0*/ 	.word	0x000211a0
        /*01b4*/ 	.word	0x0000fff0


	//----- nvinfo : EIATTR_INT_WARP_WIDE_INSTR_OFFSETS
	.align		4
.L_1368:
        /*01b8*/ 	.byte	0x04, 0x31
        /*01ba*/ 	.short	(.L_1370 - .L_1369)


	//   ....[0]....
.L_1369:
        /*01bc*/ 	.word	0x00000180


	//   ....[1]....
        /*01c0*/ 	.word	0x000001c0


	//   ....[2]....
        /*01c4*/ 	.word	0x00000230


	//   ....[3]....
        /*01c8*/ 	.word	0x000299a0


	//   ....[4]....
        /*01cc*/ 	.word	0x00029a30


	//   ....[5]....
        /*01d0*/ 	.word	0x0002cd30


	//   ....[6]....
        /*01d4*/ 	.word	0x0002cdc0


	//----- nvinfo : EIATTR_COOP_GROUP_MASK_REGIDS
	.align		4
.L_1370:
        /*01d8*/ 	.byte	0x04, 0x29
        /*01da*/ 	.short	(.L_1372 - .L_1371)


	//   ....[0]....
.L_1371:
        /*01dc*/ 	.word	0xffffffff


	//   ....[1]....
        /*01e0*/ 	.word	0xffffffff


	//   ....[2]....
        /*01e4*/ 	.word	0xffffffff


	//   ....[3]....
        /*01e8*/ 	.word	0xffffffff


	//   ....[4]....
        /*01ec*/ 	.word	0xffffffff


	//   ....[5]....
        /*01f0*/ 	.word	0xffffffff


	//   ....[6]....
        /*01f4*/ 	.word	0xffffffff


	//   ....[7]....
        /*01f8*/ 	.word	0xffffffff


	//   ....[8]....
        /*01fc*/ 	.word	0xffffffff


	//   ....[9]....
        /*0200*/ 	.word	0xffffffff


	//   ....[10]....
        /*0204*/ 	.word	0xffffffff


	//   ....[11]....
        /*0208*/ 	.word	0xffffffff


	//   ....[12]....
        /*020c*/ 	.word	0xffffffff


	//   ....[13]....
        /*0210*/ 	.word	0xffffffff


	//   ....[14]....
        /*0214*/ 	.word	0xffffffff


	//   ....[15]....
        /*0218*/ 	.word	0xffffffff


	//   ....[16]....
        /*021c*/ 	.word	0xffffffff


	//   ....[17]....
        /*0220*/ 	.word	0xffffffff


	//   ....[18]....
        /*0224*/ 	.word	0xffffffff


	//   ....[19]....
        /*0228*/ 	.word	0xffffffff


	//   ....[20]....
        /*022c*/ 	.word	0xffffffff


	//   ....[21]....
        /*0230*/ 	.word	0xffffffff


	//   ....[22]....
        /*0234*/ 	.word	0xffffffff


	//   ....[23]....
        /*0238*/ 	.word	0xffffffff


	//   ....[24]....
        /*023c*/ 	.word	0xffffffff


	//   ....[25]....
        /*0240*/ 	.word	0xffffffff


	//   ....[26]....
        /*0244*/ 	.word	0xffffffff


	//   ....[27]....
        /*0248*/ 	.word	0xffffffff


	//   ....[28]....
        /*024c*/ 	.word	0xffffffff


	//   ....[29]....
        /*0250*/ 	.word	0xffffffff


	//   ....[30]....
        /*0254*/ 	.word	0xffffffff


	//   ....[31]....
        /*0258*/ 	.word	0xffffffff


	//   ....[32]....
        /*025c*/ 	.word	0xffffffff


	//   ....[33]....
        /*0260*/ 	.word	0xffffffff


	//   ....[34]....
        /*0264*/ 	.word	0xffffffff


	//   ....[35]....
        /*0268*/ 	.word	0xffffffff


	//   ....[36]....
        /*026c*/ 	.word	0xffffffff


	//   ....[37]....
        /*0270*/ 	.word	0xffffffff


	//   ....[38]....
        /*0274*/ 	.word	0xffffffff


	//   ....[39]....
        /*0278*/ 	.word	0xffffffff


	//   ....[40]....
        /*027c*/ 	.word	0xffffffff


	//   ....[41]....
        /*0280*/ 	.word	0xffffffff


	//   ....[42]....
        /*0284*/ 	.word	0xffffffff


	//   ....[43]....
        /*0288*/ 	.word	0xffffffff


	//   ....[44]....
        /*028c*/ 	.word	0xffffffff


	//   ....[45]....
        /*0290*/ 	.word	0xffffffff


	//   ....[46]....
        /*0294*/ 	.word	0xffffffff


	//   ....[47]....
        /*0298*/ 	.word	0xffffffff


	//   ....[48]....
        /*029c*/ 	.word	0xffffffff


	//   ....[49]....
        /*02a0*/ 	.word	0xffffffff


	//   ....[50]....
        /*02a4*/ 	.word	0xffffffff


	//   ....[51]....
        /*02a8*/ 	.word	0xffffffff


	//   ....[52]....
        /*02ac*/ 	.word	0xffffffff


	//   ....[53]....
        /*02b0*/ 	.word	0xffffffff


	//   ....[54]....
        /*02b4*/ 	.word	0xffffffff


	//   ....[55]....
        /*02b8*/ 	.word	0xffffffff


	//   ....[56]....
        /*02bc*/ 	.word	0xffffffff


	//   ....[57]....
        /*02c0*/ 	.word	0xffffffff


	//   ....[58]....
        /*02c4*/ 	.word	0xffffffff


	//   ....[59]....
        /*02c8*/ 	.word	0xffffffff


	//   ....[60]....
        /*02cc*/ 	.word	0xffffffff


	//   ....[61]....
        /*02d0*/ 	.word	0xffffffff


	//   ....[62]....
        /*02d4*/ 	.word	0xffffffff


	//   ....[63]....
        /*02d8*/ 	.word	0xffffffff


	//   ....[64]....
        /*02dc*/ 	.word	0xffffffff


	//   ....[65]....
        /*02e0*/ 	.word	0xffffffff


	//   ....[66]....
        /*02e4*/ 	.word	0xffffffff


	//   ....[67]....
        /*02e8*/ 	.word	0xffffffff


	//   ....[68]....
        /*02ec*/ 	.word	0xffffffff


	//   ....[69]....
        /*02f0*/ 	.word	0xffffffff


	//   ....[70]....
        /*02f4*/ 	.word	0xffffffff


	//   ....[71]....
        /*02f8*/ 	.word	0xffffffff


	//   ....[72]....
        /*02fc*/ 	.word	0xffffffff


	//   ....[73]....
        /*0300*/ 	.word	0xffffffff


	//   ....[74]....
        /*0304*/ 	.word	0xffffffff


	//   ....[75]....
        /*0308*/ 	.word	0xffffffff


	//   ....[76]....
        /*030c*/ 	.word	0xffffffff


	//   ....[77]....
        /*0310*/ 	.word	0xffffffff


	//   ....[78]....
        /*0314*/ 	.word	0xffffffff


	//   ....[79]....
        /*0318*/ 	.word	0xffffffff


	//   ....[80]....
        /*031c*/ 	.word	0xffffffff


	//   ....[81]....
        /*0320*/ 	.word	0xffffffff


	//   ....[82]....
        /*0324*/ 	.word	0xffffffff


	//   ....[83]....
        /*0328*/ 	.word	0xffffffff


	//   ....[84]....
        /*032c*/ 	.word	0xffffffff


	//   ....[85]....
        /*0330*/ 	.word	0xffffffff


	//   ....[86]....
        /*0334*/ 	.word	0xffffffff


	//   ....[87]....
        /*0338*/ 	.word	0xffffffff


	//   ....[88]....
        /*033c*/ 	.word	0xffffffff


	//   ....[89]....
        /*0340*/ 	.word	0xffffffff


	//   ....[90]....
        /*0344*/ 	.word	0xffffffff


	//   ....[91]....
        /*0348*/ 	.word	0xffffffff


	//   ....[92]....
        /*034c*/ 	.word	0xffffffff


	//   ....[93]....
        /*0350*/ 	.word	0xffffffff


	//   ....[94]....
        /*0354*/ 	.word	0xffffffff


	//   ....[95]....
        /*0358*/ 	.word	0xffffffff


	//   ....[96]....
        /*035c*/ 	.word	0xffffffff


	//   ....[97]....
        /*0360*/ 	.word	0xffffffff


	//   ....[98]....
        /*0364*/ 	.word	0xffffffff


	//   ....[99]....
        /*0368*/ 	.word	0xffffffff


	//   ....[100]....
        /*036c*/ 	.word	0xffffffff


	//   ....[101]....
        /*0370*/ 	.word	0xffffffff


	//   ....[102]....
        /*0374*/ 	.word	0xffffffff


	//   ....[103]....
        /*0378*/ 	.word	0xffffffff


	//   ....[104]....
        /*037c*/ 	.word	0xffffffff


	//   ....[105]....
        /*0380*/ 	.word	0xffffffff


	//   ....[106]....
        /*0384*/ 	.word	0xffffffff


	//   ....[107]....
        /*0388*/ 	.word	0xffffffff


	//   ....[108]....
        /*038c*/ 	.word	0xffffffff


	//   ....[109]....
        /*0390*/ 	.word	0xffffffff


	//   ....[110]....
        /*0394*/ 	.word	0xffffffff


	//   ....[111]....
        /*0398*/ 	.word	0xffffffff


	//   ....[112]....
        /*039c*/ 	.word	0xffffffff


	//   ....[113]....
        /*03a0*/ 	.word	0xffffffff


	//   ....[114]....
        /*03a4*/ 	.word	0xffffffff


	//   ....[115]....
        /*03a8*/ 	.word	0xffffffff


	//   ....[116]....
        /*03ac*/ 	.word	0xffffffff


	//   ....[117]....
        /*03b0*/ 	.word	0xffffffff


	//   ....[118]....
        /*03b4*/ 	.word	0xffffffff


	//   ....[119]....
        /*03b8*/ 	.word	0xffffffff


	//   ....[120]....
        /*03bc*/ 	.word	0xffffffff


	//   ....[121]....
        /*03c0*/ 	.word	0xffffffff


	//   ....[122]....
        /*03c4*/ 	.word	0xffffffff


	//   ....[123]....
        /*03c8*/ 	.word	0xffffffff


	//   ....[124]....
        /*03cc*/ 	.word	0xffffffff


	//   ....[125]....
        /*03d0*/ 	.word	0xffffffff


	//   ....[126]....
        /*03d4*/ 	.word	0xffffffff


	//   ....[127]....
        /*03d8*/ 	.word	0xffffffff


	//   ....[128]....
        /*03dc*/ 	.word	0xffffffff


	//   ....[129]....
        /*03e0*/ 	.word	0xffffffff


	//   ....[130]....
        /*03e4*/ 	.word	0xffffffff


	//   ....[131]....
        /*03e8*/ 	.word	0xffffffff


	//   ....[132]....
        /*03ec*/ 	.word	0xffffffff


	//   ....[133]....
        /*03f0*/ 	.word	0xffffffff


	//   ....[134]....
        /*03f4*/ 	.word	0xffffffff


	//   ....[135]....
        /*03f8*/ 	.word	0xffffffff


	//   ....[136]....
        /*03fc*/ 	.word	0xffffffff


	//   ....[137]....
        /*0400*/ 	.word	0xffffffff


	//   ....[138]....
        /*0404*/ 	.word	0xffffffff


	//   ....[139]....
        /*0408*/ 	.word	0xffffffff


	//   ....[140]....
        /*040c*/ 	.word	0xffffffff


	//   ....[141]....
        /*0410*/ 	.word	0xffffffff


	//   ....[142]....
        /*0414*/ 	.word	0xffffffff


	//   ....[143]....
        /*0418*/ 	.word	0xffffffff


	//   ....[144]....
        /*041c*/ 	.word	0xffffffff


	//   ....[145]....
        /*0420*/ 	.word	0xffffffff


	//   ....[146]....
        /*0424*/ 	.word	0xffffffff


	//   ....[147]....
        /*0428*/ 	.word	0xffffffff


	//   ....[148]....
        /*042c*/ 	.word	0xffffffff


	//   ....[149]....
        /*0430*/ 	.word	0xffffffff


	//   ....[150]....
        /*0434*/ 	.word	0xffffffff


	//   ....[151]....
        /*0438*/ 	.word	0xffffffff


	//   ....[152]....
        /*043c*/ 	.word	0xffffffff


	//   ....[153]....
        /*0440*/ 	.word	0xffffffff


	//   ....[154]....
        /*0444*/ 	.word	0xffffffff


	//   ....[155]....
        /*0448*/ 	.word	0xffffffff


	//   ....[156]....
        /*044c*/ 	.word	0xffffffff


	//   ....[157]....
        /*0450*/ 	.word	0xffffffff


	//   ....[158]....
        /*0454*/ 	.word	0xffffffff


	//   ....[159]....
        /*0458*/ 	.word	0xffffffff


	//   ....[160]....
        /*045c*/ 	.word	0xffffffff


	//   ....[161]....
        /*0460*/ 	.word	0xffffffff


	//   ....[162]....
        /*0464*/ 	.word	0xffffffff


	//   ....[163]....
        /*0468*/ 	.word	0xffffffff


	//   ....[164]....
        /*046c*/ 	.word	0xffffffff


	//   ....[165]....
        /*0470*/ 	.word	0xffffffff


	//   ....[166]....
        /*0474*/ 	.word	0xffffffff


	//   ....[167]....
        /*0478*/ 	.word	0xffffffff


	//   ....[168]....
        /*047c*/ 	.word	0xffffffff


	//   ....[169]....
        /*0480*/ 	.word	0xffffffff


	//   ....[170]....
        /*0484*/ 	.word	0xffffffff


	//   ....[171]....
        /*0488*/ 	.word	0xffffffff


	//   ....[172]....
        /*048c*/ 	.word	0xffffffff


	//   ....[173]....
        /*0490*/ 	.word	0xffffffff


	//   ....[174]....
        /*0494*/ 	.word	0xffffffff


	//   ....[175]....
        /*0498*/ 	.word	0xffffffff


	//   ....[176]....
        /*049c*/ 	.word	0xffffffff


	//   ....[177]....
        /*04a0*/ 	.word	0xffffffff


	//   ....[178]....
        /*04a4*/ 	.word	0xffffffff


	//   ....[179]....
        /*04a8*/ 	.word	0xffffffff


	//   ....[180]....
        /*04ac*/ 	.word	0xffffffff


	//   ....[181]....
        /*04b0*/ 	.word	0xffffffff


	//   ....[182]....
        /*04b4*/ 	.word	0xffffffff


	//   ....[183]....
        /*04b8*/ 	.word	0xffffffff


	//   ....[184]....
        /*04bc*/ 	.word	0xffffffff


	//   ....[185]....
        /*04c0*/ 	.word	0x0500000f


	//   ....[186]....
        /*04c4*/ 	.word	0x0500000f


	//   ....[187]....
        /*04c8*/ 	.word	0x0500000f


	//   ....[188]....
        /*04cc*/ 	.word	0x0500000f


	//   ....[189]....
        /*04d0*/ 	.word	0x0500000f


	//   ....[190]....
        /*04d4*/ 	.word	0x0500000f


	//   ....[191]....
        /*04d8*/ 	.word	0x0500000f


	//   ....[192]....
        /*04dc*/ 	.word	0x0500000f


	//   ....[193]....
        /*04e0*/ 	.word	0x0500000f


	//   ....[194]....
        /*04e4*/ 	.word	0x0500000f


	//   ....[195]....
        /*04e8*/ 	.word	0x0500000f


	//   ....[196]....
        /*04ec*/ 	.word	0x0500000f


	//   ....[197]....
        /*04f0*/ 	.word	0x0500000f


	//   ....[198]....
        /*04f4*/ 	.word	0x0500000f


	//   ....[199]....
        /*04f8*/ 	.word	0x0500000f


	//   ....[200]....
        /*04fc*/ 	.word	0x0500000f


	//   ....[201]....
        /*0500*/ 	.word	0x0500000f


	//   ....[202]....
        /*0504*/ 	.word	0x0500000f


	//   ....[203]....
        /*0508*/ 	.word	0x0500000f


	//   ....[204]....
        /*050c*/ 	.word	0x0500000f


	//   ....[205]....
        /*0510*/ 	.word	0x0500000f


	//   ....[206]....
        /*0514*/ 	.word	0x0500000f


	//   ....[207]....
        /*0518*/ 	.word	0x0500000f


	//   ....[208]....
        /*051c*/ 	.word	0x0500000f


	//   ....[209]....
        /*0520*/ 	.word	0x0500000f


	//   ....[210]....
        /*0524*/ 	.word	0x0500000f


	//   ....[211]....
        /*0528*/ 	.word	0x0500000f


	//   ....[212]....
        /*052c*/ 	.word	0x0500000f


	//   ....[213]....
        /*0530*/ 	.word	0x0500000f


	//   ....[214]....
        /*0534*/ 	.word	0x0500000f


	//   ....[215]....
        /*0538*/ 	.word	0x0500000f


	//   ....[216]....
        /*053c*/ 	.word	0x0500000f


	//   ....[217]....
        /*0540*/ 	.word	0x0500000f


	//   ....[218]....
        /*0544*/ 	.word	0x0500000f


	//   ....[219]....
        /*0548*/ 	.word	0x0500000f


	//   ....[220]....
        /*054c*/ 	.word	0x0500000f


	//   ....[221]....
        /*0550*/ 	.word	0x0500000f


	//   ....[222]....
        /*0554*/ 	.word	0x0500000f


	//   ....[223]....
        /*0558*/ 	.word	0x0500000f


	//   ....[224]....
        /*055c*/ 	.word	0x0500000f


	//   ....[225]....
        /*0560*/ 	.word	0x0500000f


	//   ....[226]....
        /*0564*/ 	.word	0x0500000f


	//   ....[227]....
        /*0568*/ 	.word	0x0500000f


	//   ....[228]....
        /*056c*/ 	.word	0x0500000f


	//   ....[229]....
        /*0570*/ 	.word	0x0500000f


	//   ....[230]....
        /*0574*/ 	.word	0x0500000f


	//   ....[231]....
        /*0578*/ 	.word	0x0500000f


	//   ....[232]....
        /*057c*/ 	.word	0x0500000f


	//   ....[233]....
        /*0580*/ 	.word	0x0500000f


	//   ....[234]....
        /*0584*/ 	.word	0x0500000f


	//   ....[235]....
        /*0588*/ 	.word	0x0500000f


	//   ....[236]....
        /*058c*/ 	.word	0x0500000f


	//   ....[237]....
        /*0590*/ 	.word	0x0500000f


	//   ....[238]....
        /*0594*/ 	.word	0x0500000f


	//   ....[239]....
        /*0598*/ 	.word	0x0500000f


	//   ....[240]....
        /*059c*/ 	.word	0x0500000f


	//   ....[241]....
        /*05a0*/ 	.word	0x0500000f


	//   ....[242]....
        /*05a4*/ 	.word	0x0500000f


	//   ....[243]....
        /*05a8*/ 	.word	0x0500000f


	//   ....[244]....
        /*05ac*/ 	.word	0x0500000f


	//   ....[245]....
        /*05b0*/ 	.word	0x0500000f


	//   ....[246]....
        /*05b4*/ 	.word	0x0500000f


	//   ....[247]....
        /*05b8*/ 	.word	0x0500000f


	//   ....[248]....
        /*05bc*/ 	.word	0x0500000f


	//   ....[249]....
        /*05c0*/ 	.word	0x0500000f


	//   ....[250]....
        /*05c4*/ 	.word	0x0500000f


	//   ....[251]....
        /*05c8*/ 	.word	0x0500000f


	//   ....[252]....
        /*05cc*/ 	.word	0x0500000f


	//   ....[253]....
        /*05d0*/ 	.word	0x0500000f


	//   ....[254]....
        /*05d4*/ 	.word	0x0500000f


	//   ....[255]....
        /*05d8*/ 	.word	0x0500000f


	//   ....[0]....
        /*05dc*/ 	.word	0x0500000f


	//   ....[1]....
        /*05e0*/ 	.word	0x0500000f


	//   ....[2]....
        /*05e4*/ 	.word	0x0500000f


	//   ....[3]....
        /*05e8*/ 	.word	0x0500000f


	//   ....[4]....
        /*05ec*/ 	.word	0x0500000f


	//   ....[5]....
        /*05f0*/ 	.word	0x0500000f


	//   ....[6]....
        /*05f4*/ 	.word	0x0500000f


	//   ....[7]....
        /*05f8*/ 	.word	0x0500000f


	//   ....[8]....
        /*05fc*/ 	.word	0x0500000f


	//   ....[9]....
        /*0600*/ 	.word	0x0500000f


	//   ....[10]....
        /*0604*/ 	.word	0x0500000f


	//   ....[11]....
        /*0608*/ 	.word	0x0500000f


	//   ....[12]....
        /*060c*/ 	.word	0x0500000f


	//   ....[13]....
        /*0610*/ 	.word	0x0500000f


	//   ....[14]....
        /*0614*/ 	.word	0x0500000f


	//   ....[15]....
        /*0618*/ 	.word	0x0500000f


	//   ....[16]....
        /*061c*/ 	.word	0x0500000f


	//   ....[17]....
        /*0620*/ 	.word	0x0500000f


	//   ....[18]....
        /*0624*/ 	.word	0x0500000f


	//   ....[19]....
        /*0628*/ 	.word	0x0500000f


	//   ....[20]....
        /*062c*/ 	.word	0x0500000f


	//   ....[21]....
        /*0630*/ 	.word	0x0500000f


	//   ....[22]....
        /*0634*/ 	.word	0x0500000f


	//   ....[23]....
        /*0638*/ 	.word	0x0500000f


	//   ....[24]....
        /*063c*/ 	.word	0x0500000f


	//   ....[25]....
        /*0640*/ 	.word	0x0500000f


	//   ....[26]....
        /*0644*/ 	.word	0x0500000f


	//   ....[27]....
        /*0648*/ 	.word	0x0500000f


	//   ....[28]....
        /*064c*/ 	.word	0x0500000f


	//   ....[29]....
        /*0650*/ 	.word	0x0500000f


	//   ....[30]....
        /*0654*/ 	.word	0x0500000f


	//   ....[31]....
        /*0658*/ 	.word	0x0500000f


	//   ....[32]....
        /*065c*/ 	.word	0x0500000f


	//   ....[33]....
        /*0660*/ 	.word	0x0500000f


	//   ....[34]....
        /*0664*/ 	.word	0x0500000f


	//   ....[35]....
        /*0668*/ 	.word	0x0500000f


	//   ....[36]....
        /*066c*/ 	.word	0x0500000f


	//   ....[37]....
        /*0670*/ 	.word	0x0500000f


	//   ....[38]....
        /*0674*/ 	.word	0x0500000f


	//   ....[39]....
        /*0678*/ 	.word	0x0500000f


	//   ....[40]....
        /*067c*/ 	.word	0x0500000f


	//   ....[41]....
        /*0680*/ 	.word	0x0500000f


	//   ....[42]....
        /*0684*/ 	.word	0x0500000f


	//   ....[43]....
        /*0688*/ 	.word	0x0500000f


	//   ....[44]....
        /*068c*/ 	.word	0x0500000f


	//   ....[45]....
        /*0690*/ 	.word	0x0500000f


	//   ....[46]....
        /*0694*/ 	.word	0x0500000f


	//   ....[47]....
        /*0698*/ 	.word	0x0500000f


	//   ....[48]....
        /*069c*/ 	.word	0x0500000f


	//   ....[49]....
        /*06a0*/ 	.word	0x0500000f


	//   ....[50]....
        /*06a4*/ 	.word	0x0500000f


	//   ....[51]....
        /*06a8*/ 	.word	0x0500000f


	//   ....[52]....
        /*06ac*/ 	.word	0x0500000f


	//   ....[53]....
        /*06b0*/ 	.word	0x0500000f


	//   ....[54]....
        /*06b4*/ 	.word	0x0500000f


	//   ....[55]....
        /*06b8*/ 	.word	0x0500000f


	//   ....[56]....
        /*06bc*/ 	.word	0x0500000f


	//   ....[57]....
        /*06c0*/ 	.word	0x0500000f


	//   ....[58]....
        /*06c4*/ 	.word	0x0500000f


	//   ....[59]....
        /*06c8*/ 	.word	0x0500000f


	//   ....[60]....
        /*06cc*/ 	.word	0x0500000f


	//   ....[61]....
        /*06d0*/ 	.word	0x0500000f


	//   ....[62]....
        /*06d4*/ 	.word	0x0500000f


	//   ....[63]....
        /*06d8*/ 	.word	0xffffffff


	//   ....[64]....
        /*06dc*/ 	.word	0xffffffff


	//   ....[65]....
        /*06e0*/ 	.word	0xffffffff


	//   ....[66]....
        /*06e4*/ 	.word	0xffffffff


	//   ....[67]....
        /*06e8*/ 	.word	0xffffffff


	//   ....[68]....
        /*06ec*/ 	.word	0xffffffff


	//----- nvinfo : EIATTR_COOP_GROUP_INSTR_OFFSETS
	.align		4
.L_1372:
        /*06f0*/ 	.byte	0x04, 0x28
        /*06f2*/ 	.short	(.L_1374 - .L_1373)


	//   ....[0]....
.L_1373:
        /*06f4*/ 	.word	0x000000c0


	//   ....[1]....
        /*06f8*/ 	.word	0x00000190


	//   ....[2]....
        /*06fc*/ 	.word	0x000001e0


	//   ....[3]....
        /*0700*/ 	.word	0x00000410


	//   ....[4]....
        /*0704*/ 	.word	0x00000570


	//   ....[5]....
        /*0708*/ 	.word	0x00000690


	//   ....[6]....
        /*070c*/ 	.word	0x000007f0


	//   ....[7]....
        /*0710*/ 	.word	0x00003420


	//   ....[8]....
        /*0714*/ 	.word	0x00003430


	//   ....[9]....
        /*0718*/ 	.word	0x00003b20


	//   ....[10]....
        /*071c*/ 	.word	0x00003b30


	//   ....[11]....
        /*0720*/ 	.word	0x00004a90


	//   ....[12]....
        /*0724*/ 	.word	0x00004aa0


	//   ....[13]....
        /*0728*/ 	.word	0x00005220


	//   ....[14]....
        /*072c*/ 	.word	0x00005230


	//   ....[15]....
        /*0730*/ 	.word	0x00005bd0


	//   ....[16]....
        /*0734*/ 	.word	0x00005be0


	//   ....[17]....
        /*0738*/ 	.word	0x00005cf0


	//   ....[18]....
        /*073c*/ 	.word	0x00005d00


	//   ....[19]....
        /*0740*/ 	.word	0x000060e0


	//   ....[20]....
        /*0744*/ 	.word	0x000060f0


	//   ....[21]....
        /*0748*/ 	.word	0x00006540


	//   ....[22]....
        /*074c*/ 	.word	0x00006560


	//   ....[23]....
        /*0750*/ 	.word	0x00007810


	//   ....[24]....
        /*0754*/ 	.word	0x000083b0


	//   ....[25]....
        /*0758*/ 	.word	0x000083c0


	//   ....[26]....
        /*075c*/ 	.word	0x000083d0


	//   ....[27]....
        /*0760*/ 	.word	0x000083e0


	//   ....[28]....
        /*0764*/ 	.word	0x00008720


	//   ....[29]....
        /*0768*/ 	.word	0x00008730


	//   ....[30]....
        /*076c*/ 	.word	0x00008740


	//   ....[31]....
        /*0770*/ 	.word	0x00008750


	//   ....[32]....
        /*0774*/ 	.word	0x00009990


	//   ....[33]....
        /*0778*/ 	.word	0x000099b0


	//   ....[34]....
        /*077c*/ 	.word	0x000099c0


	//   ....[35]....
        /*0780*/ 	.word	0x000099d0


	//   ....[36]....
        /*0784*/ 	.word	0x00009ab0


	//   ....[37]....
        /*0788*/ 	.word	0x00009ad0


	//   ....[38]....
        /*078c*/ 	.word	0x00009ae0


	//   ....[39]....
        /*0790*/ 	.word	0x00009b80


	//   ....[40]....
        /*0794*/ 	.word	0x0000bd60


	//   ....[41]....
        /*0798*/ 	.word	0x0000c430


	//   ....[42]....
        /*079c*/ 	.word	0x0000d4d0


	//   ....[43]....
        /*07a0*/ 	.word	0x0000d620


	//   ....[44]....
        /*07a4*/ 	.word	0x0000d6e0


	//   ....[45]....
        /*07a8*/ 	.word	0x0000d760


	//   ....[46]....
        /*07ac*/ 	.word	0x00013840


	//   ....[47]....
        /*07b0*/ 	.word	0x000138e0


	//   ....[48]....
        /*07b4*/ 	.word	0x00013aa0


	//   ....[49]....
        /*07b8*/ 	.word	0x00013ac0


	//   ....[50]....
        /*07bc*/ 	.word	0x000194f0


	//   ....[51]....
        /*07c0*/ 	.word	0x00019bf0


	//   ....[52]....
        /*07c4*/ 	.word	0x0001ac70


	//   ....[53]....
        /*07c8*/ 	.word	0x0001ad30


	//   ....[54]....
        /*07cc*/ 	.word	0x0001af00


	//   ....[55]....
        /*07d0*/ 	.word	0x0001af20


	//   ....[56]....
        /*07d4*/ 	.word	0x00020160


	//   ....[57]....
        /*07d8*/ 	.word	0x00020180


	//   ....[58]....
        /*07dc*/ 	.word	0x000201c0


	//   ....[59]....
        /*07e0*/ 	.word	0x000201f0


	//   ....[60]....
        /*07e4*/ 	.word	0x00022430


	//   ....[61]....
        /*07e8*/ 	.word	0x00022460


	//   ....[62]....
        /*07ec*/ 	.word	0x00022490


	//   ....[63]....
        /*07f0*/ 	.word	0x000224a0


	//   ....[64]....
        /*07f4*/ 	.word	0x00022e50


	//   ....[65]....
        /*07f8*/ 	.word	0x00022e60


	//   ....[66]....
        /*07fc*/ 	.word	0x00023030


	//   ....[67]....
        /*0800*/ 	.word	0x00023040


	//   ....[68]....
        /*0804*/ 	.word	0x00023210


	//   ....[69]....
        /*0808*/ 	.word	0x00023220


	//   ....[70]....
        /*080c*/ 	.word	0x000233f0


	//   ....[71]....
        /*0810*/ 	.word	0x00023400


	//   ....[72]....
        /*0814*/ 	.word	0x00023950


	//   ....[73]....
        /*0818*/ 	.word	0x00023960


	//   ....[74]....
        /*081c*/ 	.word	0x00024610


	//   ....[75]....
        /*0820*/ 	.word	0x00024620


	//   ....[76]....
        /*0824*/ 	.word	0x00025ae0


	//   ....[77]....
        /*0828*/ 	.word	0x00025af0


	//   ....[78]....
        /*082c*/ 	.word	0x00025cd0


	//   ....[79]....
        /*0830*/ 	.word	0x00025ce0


	//   ....[80]....
        /*0834*/ 	.word	0x00025eb0


	//   ....[81]....
        /*0838*/ 	.word	0x00025ec0


	//   ....[82]....
        /*083c*/ 	.word	0x00026090


	//   ....[83]....
        /*0840*/ 	.word	0x000260a0


	//   ....[84]....
        /*0844*/ 	.word	0x000262c0


	//   ....[85]....
        /*0848*/ 	.word	0x000264d0


	//   ....[86]....
        /*084c*/ 	.word	0x00026500


	//   ....[87]....
        /*0850*/ 	.word	0x00026530


	//   ....[88]....
        /*0854*/ 	.word	0x00026560


	//   ....[89]....
        /*0858*/ 	.word	0x00026590


	//   ....[90]....
        /*085c*/ 	.word	0x000265c0


	//   ....[91]....
        /*0860*/ 	.word	0x00026750


	//   ....[92]....
        /*0864*/ 	.word	0x00026780


	//   ....[93]....
        /*0868*/ 	.word	0x000267b0


	//   ....[94]....
        /*086c*/ 	.word	0x000267e0


	//   ....[95]....
        /*0870*/ 	.word	0x00026810


	//   ....[96]....
        /*0874*/ 	.word	0x00026840


	//   ....[97]....
        /*0878*/ 	.word	0x000268d0


	//   ....[98]....
        /*087c*/ 	.word	0x00026900


	//   ....[99]....
        /*0880*/ 	.word	0x00026910


	//   ....[100]....
        /*0884*/ 	.word	0x00026950


	//   ....[101]....
        /*0888*/ 	.word	0x000280f0


	//   ....[102]....
        /*088c*/ 	.word	0x0002a530


	//   ....[103]....
        /*0890*/ 	.word	0x0002a550


	//   ....[104]....
        /*0894*/ 	.word	0x0002a5e0


	//   ....[105]....
        /*0898*/ 	.word	0x0002a600


	//   ....[106]....
        /*089c*/ 	.word	0x0002a680


	//   ....[107]....
        /*08a0*/ 	.word	0x0002a6a0


	//   ....[108]....
        /*08a4*/ 	.word	0x0002a720


	//   ....[109]....
        /*08a8*/ 	.word	0x0002a740


	//   ....[110]....
        /*08ac*/ 	.word	0x0002a7c0


	//   ....[111]....
        /*08b0*/ 	.word	0x0002a7e0


	//   ....[112]....
        /*08b4*/ 	.word	0x0002a7f0


	//   ....[113]....
        /*08b8*/ 	.word	0x0002a800


	//   ....[114]....
        /*08bc*/ 	.word	0x0002b040


	//   ....[115]....
        /*08c0*/ 	.word	0x0002b070


	//   ....[116]....
        /*08c4*/ 	.word	0x0002b130


	//   ....[117]....
        /*08c8*/ 	.word	0x0002b140


	//   ....[118]....
        /*08cc*/ 	.word	0x0002b1d0


	//   ....[119]....
        /*08d0*/ 	.word	0x0002b1e0


	//   ....[120]....
        /*08d4*/ 	.word	0x0002b270


	//   ....[121]....
        /*08d8*/ 	.word	0x0002b280


	//   ....[122]....
        /*08dc*/ 	.word	0x0002b310


	//   ....[123]....
        /*08e0*/ 	.word	0x0002b320


	//   ....[124]....
        /*08e4*/ 	.word	0x0002b3b0


	//   ....[125]....
        /*08e8*/ 	.word	0x0002b3c0


	//   ....[126]....
        /*08ec*/ 	.word	0x0002b440


	//   ....[127]....
        /*08f0*/ 	.word	0x0002b450


	//   ....[128]....
        /*08f4*/ 	.word	0x0002b460


	//   ....[129]....
        /*08f8*/ 	.word	0x0002b470


	//   ....[130]....
        /*08fc*/ 	.word	0x0002b8d0


	//   ....[131]....
        /*0900*/ 	.word	0x0002b900


	//   ....[132]....
        /*0904*/ 	.word	0x0002b950


	//   ....[133]....
        /*0908*/ 	.word	0x0002ba10


	//   ....[134]....
        /*090c*/ 	.word	0x0002ba20


	//   ....[135]....
        /*0910*/ 	.word	0x0002ba50


	//   ....[136]....
        /*0914*/ 	.word	0x0002bae0


	//   ....[137]....
        /*0918*/ 	.word	0x0002bb90


	//   ....[138]....
        /*091c*/ 	.word	0x0002bba0


	//   ....[139]....
        /*0920*/ 	.word	0x0002bbd0


	//   ....[140]....
        /*0924*/ 	.word	0x0002bbe0


	//   ....[141]....
        /*0928*/ 	.word	0x0002bc70


	//   ....[142]....
        /*092c*/ 	.word	0x0002c380


	//   ....[143]....
        /*0930*/ 	.word	0x0002c3a0


	//   ....[144]....
        /*0934*/ 	.word	0x0002c3f0


	//   ....[145]....
        /*0938*/ 	.word	0x0002c400


	//   ....[146]....
        /*093c*/ 	.word	0x0002c440


	//   ....[147]....
        /*0940*/ 	.word	0x0002c450


	//   ....[148]....
        /*0944*/ 	.word	0x0002c490


	//   ....[149]....
        /*0948*/ 	.word	0x0002c4a0


	//   ....[150]....
        /*094c*/ 	.word	0x0002c4e0


	//   ....[151]....
        /*0950*/ 	.word	0x0002c4f0


	//   ....[152]....
        /*0954*/ 	.word	0x0002c500


	//   ....[153]....
        /*0958*/ 	.word	0x0002c540


	//   ....[154]....
        /*095c*/ 	.word	0x0002c860


	//   ....[155]....
        /*0960*/ 	.word	0x0002c880


	//   ....[156]....
        /*0964*/ 	.word	0x0002c890


	//   ....[157]....
        /*0968*/ 	.word	0x0002c8a0


	//   ....[158]....
        /*096c*/ 	.word	0x0002c8c0


	//   ....[159]....
        /*0970*/ 	.word	0x0002c930


	//   ....[160]....
        /*0974*/ 	.word	0x0002c9a0


	//   ....[161]....
        /*0978*/ 	.word	0x0002c9c0


	//   ....[162]....
        /*097c*/ 	.word	0x0002c9d0


	//   ....[163]....
        /*0980*/ 	.word	0x0002ca30


	//   ....[164]....
        /*0984*/ 	.word	0x0002ca50


	//   ....[165]....
        /*0988*/ 	.word	0x0002cab0


	//   ....[166]....
        /*098c*/ 	.word	0x0002cff0


	//   ....[167]....
        /*0990*/ 	.word	0x0002d020


	//   ....[168]....
        /*0994*/ 	.word	0x0002d080


	//   ....[169]....
        /*0998*/ 	.word	0x0002d0b0


	//   ....[170]....
        /*099c*/ 	.word	0x0002d0e0


	//   ....[171]....
        /*09a0*/ 	.word	0x0002d110


	//   ....[172]....
        /*09a4*/ 	.word	0x0002d140


	//   ....[173]....
        /*09a8*/ 	.word	0x0002d170


	//   ....[174]....
        /*09ac*/ 	.word	0x0002d310


	//   ....[175]....
        /*09b0*/ 	.word	0x0002d340


	//   ....[176]....
        /*09b4*/ 	.word	0x0002d370


	//   ....[177]....
        /*09b8*/ 	.word	0x0002d3a0


	//   ....[178]....
        /*09bc*/ 	.word	0x0002d3d0


	//   ....[179]....
        /*09c0*/ 	.word	0x0002d400


	//   ....[180]....
        /*09c4*/ 	.word	0x0002d4c0


	//   ....[181]....
        /*09c8*/ 	.word	0x0002d4e0


	//   ....[182]....
        /*09cc*/ 	.word	0x0002d500


	//   ....[183]....
        /*09d0*/ 	.word	0x0002d560


	//   ....[184]....
        /*09d4*/ 	.word	0x0002df80


	//   ....[185]....
        /*09d8*/ 	.word	0x0002e2a0


	//   ....[186]....
        /*09dc*/ 	.word	0x0002e330


	//   ....[187]....
        /*09e0*/ 	.word	0x0002e3c0


	//   ....[188]....
        /*09e4*/ 	.word	0x0002e450


	//   ....[189]....
        /*09e8*/ 	.word	0x0002e530


	//   ....[190]....
        /*09ec*/ 	.word	0x0002e5c0


	//   ....[191]....
        /*09f0*/ 	.word	0x0002e650


	//   ....[192]....
        /*09f4*/ 	.word	0x0002e6e0


	//   ....[193]....
        /*09f8*/ 	.word	0x0002e7c0


	//   ....[194]....
        /*09fc*/ 	.word	0x0002e850


	//   ....[195]....
        /*0a00*/ 	.word	0x0002e8e0


	//   ....[196]....
        /*0a04*/ 	.word	0x0002e970


	//   ....[197]....
        /*0a08*/ 	.word	0x0002eab0


	//   ....[198]....
        /*0a0c*/ 	.word	0x0002eb50


	//   ....[199]....
        /*0a10*/ 	.word	0x0002ebe0


	//   ....[200]....
        /*0a14*/ 	.word	0x0002ec30


	//   ....[201]....
        /*0a18*/ 	.word	0x0002ec80


	//   ....[202]....
        /*0a1c*/ 	.word	0x0002ed20


	//   ....[203]....
        /*0a20*/ 	.word	0x0002edb0


	//   ....[204]....
        /*0a24*/ 	.word	0x0002ee00


	//   ....[205]....
        /*0a28*/ 	.word	0x0002ee50


	//   ....[206]....
        /*0a2c*/ 	.word	0x0002ef50


	//   ....[207]....
        /*0a30*/ 	.word	0x0002f000


	//   ....[208]....
        /*0a34*/ 	.word	0x0002f080


	//   ....[209]....
        /*0a38*/ 	.word	0x0002f0f0


	//   ....[210]....
        /*0a3c*/ 	.word	0x0002f210


	//   ....[211]....
        /*0a40*/ 	.word	0x0002f300


	//   ....[212]....
        /*0a44*/ 	.word	0x0002f3d0


	//   ....[213]....
        /*0a48*/ 	.word	0x0002f420


	//   ....[214]....
        /*0a4c*/ 	.word	0x0002f6d0


	//   ....[215]....
        /*0a50*/ 	.word	0x0002f720


	//   ....[216]....
        /*0a54*/ 	.word	0x0002f7b0


	//   ....[217]....
        /*0a58*/ 	.word	0x0002f840


	//   ....[218]....
        /*0a5c*/ 	.word	0x0002f8d0


	//   ....[219]....
        /*0a60*/ 	.word	0x0002f960


	//   ....[220]....
        /*0a64*/ 	.word	0x0002f9f0


	//   ....[221]....
        /*0a68*/ 	.word	0x0002fa80


	//   ....[222]....
        /*0a6c*/ 	.word	0x0002fb00


	//   ....[223]....
        /*0a70*/ 	.word	0x0002fb50


	//   ....[224]....
        /*0a74*/ 	.word	0x0002fbf0


	//   ....[225]....
        /*0a78*/ 	.word	0x0002fc80


	//   ....[226]....
        /*0a7c*/ 	.word	0x0002fd00


	//   ....[227]....
        /*0a80*/ 	.word	0x0002fd50


	//   ....[228]....
        /*0a84*/ 	.word	0x0002fde0


	//   ....[229]....
        /*0a88*/ 	.word	0x0002fe70


	//   ....[230]....
        /*0a8c*/ 	.word	0x0002ff00


	//   ....[231]....
        /*0a90*/ 	.word	0x0002ff90


	//   ....[232]....
        /*0a94*/ 	.word	0x00030020


	//   ....[233]....
        /*0a98*/ 	.word	0x000300b0


	//   ....[234]....
        /*0a9c*/ 	.word	0x00030170


	//   ....[235]....
        /*0aa0*/ 	.word	0x00030440


	//   ....[236]....
        /*0aa4*/ 	.word	0x00030530


	//   ....[237]....
        /*0aa8*/ 	.word	0x000305d0


	//   ....[238]....
        /*0aac*/ 	.word	0x00030630


	//   ....[239]....
        /*0ab0*/ 	.word	0x00030720


	//   ....[240]....
        /*0ab4*/ 	.word	0x00030790


	//   ....[241]....
        /*0ab8*/ 	.word	0x00030880


	//   ....[242]....
        /*0abc*/ 	.word	0x000308f0


	//   ....[243]....
        /*0ac0*/ 	.word	0x000309e0


	//   ....[244]....
        /*0ac4*/ 	.word	0x00030a50


	//   ....[245]....
        /*0ac8*/ 	.word	0x00030b40


	//   ....[246]....
        /*0acc*/ 	.word	0x00030bb0


	//   ....[247]....
        /*0ad0*/ 	.word	0x00030c90


	//   ....[248]....
        /*0ad4*/ 	.word	0x00030d50


	//   ....[249]....
        /*0ad8*/ 	.word	0x00030db0


	//   ....[250]....
        /*0adc*/ 	.word	0x00030e10


	//   ....[251]....
        /*0ae0*/ 	.word	0x00030f00


	//   ....[252]....
        /*0ae4*/ 	.word	0x00030f60


	//   ....[253]....
        /*0ae8*/ 	.word	0x00031060


	//   ....[254]....
        /*0aec*/ 	.word	0x000310c0


	//   ....[255]....
        /*0af0*/ 	.word	0x000311c0


	//   ....[0]....
        /*0af4*/ 	.word	0x00031220


	//   ....[1]....
        /*0af8*/ 	.word	0x00031320


	//   ....[2]....
        /*0afc*/ 	.word	0x00031380


	//   ....[3]....
        /*0b00*/ 	.word	0x00031480


	//   ....[4]....
        /*0b04*/ 	.word	0x000314e0


	//   ....[5]....
        /*0b08*/ 	.word	0x000315e0


	//   ....[6]....
        /*0b0c*/ 	.word	0x00031640


	//   ....[7]....
        /*0b10*/ 	.word	0x00031720


	//   ....[8]....
        /*0b14*/ 	.word	0x00031860


	//   ....[9]....
        /*0b18*/ 	.word	0x00031930


	//   ....[10]....
        /*0b1c*/ 	.word	0x000319f0


	//   ....[11]....
        /*0b20*/ 	.word	0x00031b00


	//   ....[12]....
        /*0b24*/ 	.word	0x00031b60


	//   ....[13]....
        /*0b28*/ 	.word	0x00031c70


	//   ....[14]....
        /*0b2c*/ 	.word	0x00031cd0


	//   ....[15]....
        /*0b30*/ 	.word	0x00031de0


	//   ....[16]....
        /*0b34*/ 	.word	0x00031e40


	//   ....[17]....
        /*0b38*/ 	.word	0x00031f50


	//   ....[18]....
        /*0b3c*/ 	.word	0x00031fb0


	//   ....[19]....
        /*0b40*/ 	.word	0x00032070


	//   ....[20]....
        /*0b44*/ 	.word	0x000321d0


	//   ....[21]....
        /*0b48*/ 	.word	0x00032270


	//   ....[22]....
        /*0b4c*/ 	.word	0x000322d0


	//   ....[23]....
        /*0b50*/ 	.word	0x00032380


	//   ....[24]....
        /*0b54*/ 	.word	0x000323e0


	//   ....[25]....
        /*0b58*/ 	.word	0x00032490


	//   ....[26]....
        /*0b5c*/ 	.word	0x000324f0


	//   ....[27]....
        /*0b60*/ 	.word	0x000325a0


	//   ....[28]....
        /*0b64*/ 	.word	0x00032600


	//   ....[29]....
        /*0b68*/ 	.word	0x000326b0


	//   ....[30]....
        /*0b6c*/ 	.word	0x00032710


	//   ....[31]....
        /*0b70*/ 	.word	0x000327c0


	//   ....[32]....
        /*0b74*/ 	.word	0x000328b0


	//   ....[33]....
        /*0b78*/ 	.word	0x00032950


	//   ....[34]....
        /*0b7c*/ 	.word	0x000329b0


	//   ....[35]....
        /*0b80*/ 	.word	0x00032a80


	//   ....[36]....
        /*0b84*/ 	.word	0x00032ae0


	//   ....[37]....
        /*0b88*/ 	.word	0x00032bb0


	//   ....[38]....
        /*0b8c*/ 	.word	0x00032c10


	//   ....[39]....
        /*0b90*/ 	.word	0x00032ce0


	//   ....[40]....
        /*0b94*/ 	.word	0x00032d40


	//   ....[41]....
        /*0b98*/ 	.word	0x00032e10


	//   ....[42]....
        /*0b9c*/ 	.word	0x00032e70


	//   ....[43]....
        /*0ba0*/ 	.word	0x00032f40


	//   ....[44]....
        /*0ba4*/ 	.word	0x00032fd0


	//   ....[45]....
        /*0ba8*/ 	.word	0x00033070


	//   ....[46]....
        /*0bac*/ 	.word	0x000331f0


	//   ....[47]....
        /*0bb0*/ 	.word	0x00033260


	//   ....[48]....
        /*0bb4*/ 	.word	0x000332d0


	//   ....[49]....
        /*0bb8*/ 	.word	0x00033340


	//   ....[50]....
        /*0bbc*/ 	.word	0x000333b0


	//   ....[51]....
        /*0bc0*/ 	.word	0x00033430


	//   ....[52]....
        /*0bc4*/ 	.word	0x000334b0


	//   ....[53]....
        /*0bc8*/ 	.word	0x00033540


	//   ....[54]....
        /*0bcc*/ 	.word	0x000335b0


	//   ....[55]....
        /*0bd0*/ 	.word	0x00033620


	//   ....[56]....
        /*0bd4*/ 	.word	0x00033690


	//   ....[57]....
        /*0bd8*/ 	.word	0x00033710


	//   ....[58]....
        /*0bdc*/ 	.word	0x00033780


	//   ....[59]....
        /*0be0*/ 	.word	0x00033810


	//   ....[60]....
        /*0be4*/ 	.word	0x00033870


	//   ....[61]....
        /*0be8*/ 	.word	0x00033900


	//   ....[62]....
        /*0bec*/ 	.word	0x00033a30


	//   ....[63]....
        /*0bf0*/ 	.word	0x00034840


	//   ....[64]....
        /*0bf4*/ 	.word	0x00034ea0


	//   ....[65]....
        /*0bf8*/ 	.word	0x00036060


	//   ....[66]....
        /*0bfc*/ 	.word	0x00036090


	//   ....[67]....
        /*0c00*/ 	.word	0x000360b0


	//   ....[68]....
        /*0c04*/ 	.word	0x000360c0


	//----- nvinfo : EIATTR_REG_RECONFIG
	.align		4
.L_1374:
        /*0c08*/ 	.byte	0x01, 0x54
	.zero		2


	//----- nvinfo : EIATTR_SYSCALL_OFFSETS
	.align		4
        /*0c0c*/ 	.byte	0x04, 0x46
        /*0c0e*/ 	.short	(.L_1376 - .L_1375)


	//   ....[0]....
.L_1375:
        /*0c10*/ 	.word	0x00002270


	//   ....[1]....
        /*0c14*/ 	.word	0x000023c0


	//   ....[2]....
        /*0c18*/ 	.word	0x00007b90


	//   ....[3]....
        /*0c1c*/ 	.word	0x00008160


	//   ....[4]....
        /*0c20*/ 	.word	0x00029b90


	//   ....[5]....
        /*0c24*/ 	.word	0x00029ce0


	//   ....[6]....
        /*0c28*/ 	.word	0x00029dd0


	//   ....[7]....
        /*0c2c*/ 	.word	0x0002acb0


	//----- nvinfo : EIATTR_MBARRIER_INSTR_OFFSETS
	.align		4
.L_1376:
        /*0c30*/ 	.byte	0x04, 0x39
        /*0c32*/ 	.short	(.L_1378 - .L_1377)


	//   ....[0]....
.L_1377:
        /*0c34*/ 	.word	0x000002c0
        /*0c38*/ 	.word	0x000000ff
        /*0c3c*/ 	.word	0x00022800
        /*0c40*/ 	.short	0x0100
        /*0c42*/ 	.byte	0x08
	.zero		1


	//   ....[1]....
        /*0c44*/ 	.word	0x000002d0
        /*0c48*/ 	.word	0x000000ff
        /*0c4c*/ 	.word	0x00022820
        /*0c50*/ 	.short	0x0100
        /*0c52*/ 	.byte	0x08
	.zero		1


	//   ....[2]....
        /*0c54*/ 	.word	0x000003c0
        /*0c58*/ 	.word	0x000000ff
        /*0c5c*/ 	.word	0x00022830
        /*0c60*/ 	.short	0x0100
        /*0c62*/ 	.byte	0x08
	.zero		1


	//   ....[3]....
        /*0c64*/ 	.word	0x000003d0
        /*0c68*/ 	.word	0x000000ff
        /*0c6c*/ 	.word	0x00022840
        /*0c70*/ 	.short	0x0100
        /*0c72*/ 	.byte	0x08
	.zero		1


	//   ....[4]....
        /*0c74*/ 	.word	0x000003e0
        /*0c78*/ 	.word	0x000000ff
        /*0c7c*/ 	.word	0x00022838
        /*0c80*/ 	.short	0x0100
        /*0c82*/ 	.byte	0x08
	.zero		1


	//   ....[5]....
        /*0c84*/ 	.word	0x000003f0
        /*0c88*/ 	.word	0x000000ff
        /*0c8c*/ 	.word	0x00022848
        /*0c90*/ 	.short	0x0100
        /*0c92*/ 	.byte	0x08
	.zero		1


	//   ....[6]....
        /*0c94*/ 	.word	0x00000520
        /*0c98*/ 	.word	0x000000ff
        /*0c9c*/ 	.word	0x00022850
        /*0ca0*/ 	.short	0x0100
        /*0ca2*/ 	.byte	0x08
	.zero		1


	//   ....[7]....
        /*0ca4*/ 	.word	0x00000530
        /*0ca8*/ 	.word	0x000000ff
        /*0cac*/ 	.word	0x00022860
        /*0cb0*/ 	.short	0x0100
        /*0cb2*/ 	.byte	0x08
	.zero		1


	//   ....[8]....
        /*0cb4*/ 	.word	0x00000540
        /*0cb8*/ 	.word	0x000000ff
        /*0cbc*/ 	.word	0x00022858
        /*0cc0*/ 	.short	0x0100
        /*0cc2*/ 	.byte	0x08
	.zero		1


	//   ....[9]....
        /*0cc4*/ 	.word	0x00000550
        /*0cc8*/ 	.word	0x000000ff
        /*0ccc*/ 	.word	0x00022868
        /*0cd0*/ 	.short	0x0100
        /*0cd2*/ 	.byte	0x08
	.zero		1


	//   ....[10]....
        /*0cd4*/ 	.word	0x00000640
        /*0cd8*/ 	.word	0x000000ff
        /*0cdc*/ 	.word	0x00022870
        /*0ce0*/ 	.short	0x0100
        /*0ce2*/ 	.byte	0x06
	.zero		1


	//   ....[11]....
        /*0ce4*/ 	.word	0x00000650
        /*0ce8*/ 	.word	0x000000ff
        /*0cec*/ 	.word	0x00022880
        /*0cf0*/ 	.short	0x0100
        /*0cf2*/ 	.byte	0x06
	.zero		1


	//   ....[12]....
        /*0cf4*/ 	.word	0x00000660
        /*0cf8*/ 	.word	0x000000ff
        /*0cfc*/ 	.word	0x00022878
        /*0d00*/ 	.short	0x0100
        /*0d02*/ 	.byte	0x06
	.zero		1


	//   ....[13]....
        /*0d04*/ 	.word	0x00000670
        /*0d08*/ 	.word	0x000000ff
        /*0d0c*/ 	.word	0x00022888
        /*0d10*/ 	.short	0x0100
        /*0d12*/ 	.byte	0x06
	.zero		1


	//   ....[14]....
        /*0d14*/ 	.word	0x000007a0
        /*0d18*/ 	.word	0x000000ff
        /*0d1c*/ 	.word	0x00022890
        /*0d20*/ 	.short	0x0100
        /*0d22*/ 	.byte	0x08
	.zero		1


	//   ....[15]....
        /*0d24*/ 	.word	0x000007b0
        /*0d28*/ 	.word	0x000000ff
        /*0d2c*/ 	.word	0x000228a0
        /*0d30*/ 	.short	0x0100
        /*0d32*/ 	.byte	0x08
	.zero		1


	//   ....[16]....
        /*0d34*/ 	.word	0x000007c0
        /*0d38*/ 	.word	0x000000ff
        /*0d3c*/ 	.word	0x00022898
        /*0d40*/ 	.short	0x0100
        /*0d42*/ 	.byte	0x08
	.zero		1


	//   ....[17]....
        /*0d44*/ 	.word	0x000007d0
        /*0d48*/ 	.word	0x000000ff
        /*0d4c*/ 	.word	0x000228a8
        /*0d50*/ 	.short	0x0100
        /*0d52*/ 	.byte	0x08
	.zero		1


	//   ....[18]....
        /*0d54*/ 	.word	0x00000900
        /*0d58*/ 	.word	0x000000ff
        /*0d5c*/ 	.word	0x000228b0
        /*0d60*/ 	.short	0x0100
        /*0d62*/ 	.byte	0x08
	.zero		1


	//   ....[19]....
        /*0d64*/ 	.word	0x00000910
        /*0d68*/ 	.word	0x000000ff
        /*0d6c*/ 	.word	0x000228c0
        /*0d70*/ 	.short	0x0100
        /*0d72*/ 	.byte	0x08
	.zero		1


	//   ....[20]....
        /*0d74*/ 	.word	0x00000920
        /*0d78*/ 	.word	0x000000ff
        /*0d7c*/ 	.word	0x000228b8
        /*0d80*/ 	.short	0x0100
        /*0d82*/ 	.byte	0x08
	.zero		1


	//   ....[21]....
        /*0d84*/ 	.word	0x00000930
        /*0d88*/ 	.word	0x000000ff
        /*0d8c*/ 	.word	0x000228c8
        /*0d90*/ 	.short	0x0100
        /*0d92*/ 	.byte	0x08
	.zero		1


	//   ....[22]....
        /*0d94*/ 	.word	0x000033d0
        /*0d98*/ 	.word	0x00000036
        /*0d9c*/ 	.word	0x00022890
        /*0da0*/ 	.short	0x010a
        /*0da2*/ 	.byte	0x3f
	.zero		1


	//   ....[23]....
        /*0da4*/ 	.word	0x00004a30
        /*0da8*/ 	.word	0x00000036
        /*0dac*/ 	.word	0x00022890
        /*0db0*/ 	.short	0x010a
        /*0db2*/ 	.byte	0x3f
	.zero		1


	//   ....[24]....
        /*0db4*/ 	.word	0x00005a30
        /*0db8*/ 	.word	0x00000036
        /*0dbc*/ 	.word	0x00022890
        /*0dc0*/ 	.short	0x010a
        /*0dc2*/ 	.byte	0x3f
	.zero		1


	//   ....[25]....
        /*0dc4*/ 	.word	0x00005ee0
        /*0dc8*/ 	.word	0x00000004
        /*0dcc*/ 	.word	0x00000000
        /*0dd0*/ 	.short	0x0101
        /*0dd2*/ 	.byte	0x3f
	.zero		1


	//   ....[26]....
        /*0dd4*/ 	.word	0x00005f20
        /*0dd8*/ 	.word	0x00000036
        /*0ddc*/ 	.word	0x000228b0
        /*0de0*/ 	.short	0x010a
        /*0de2*/ 	.byte	0x3f
	.zero		1


	//   ....[27]....
        /*0de4*/ 	.word	0x00006a40
        /*0de8*/ 	.word	0x00000036
        /*0dec*/ 	.word	0x00000000
        /*0df0*/ 	.short	0x0101
        /*0df2*/ 	.byte	0x3f
	.zero		1


	//   ....[28]....
        /*0df4*/ 	.word	0x00007ee0
        /*0df8*/ 	.word	0x00000002
        /*0dfc*/ 	.word	0x00022800
        /*0e00*/ 	.short	0x010a
        /*0e02*/ 	.byte	0x3f
	.zero		1


	//   ....[29]....
        /*0e04*/ 	.word	0x00007f30
        /*0e08*/ 	.word	0x00000002
        /*0e0c*/ 	.word	0x00022800
        /*0e10*/ 	.short	0x010a
        /*0e12*/ 	.byte	0x3f
	.zero		1


	//   ....[30]....
        /*0e14*/ 	.word	0x000089c0
        /*0e18*/ 	.word	0x00000002
        /*0e1c*/ 	.word	0x00022800
        /*0e20*/ 	.short	0x010a
        /*0e22*/ 	.byte	0x3f
	.zero		1


	//   ....[31]....
        /*0e24*/ 	.word	0x00009e00
        /*0e28*/ 	.word	0x00000002
        /*0e2c*/ 	.word	0x00022800
        /*0e30*/ 	.short	0x010a
        /*0e32*/ 	.byte	0x3f
	.zero		1


	//   ....[32]....
        /*0e34*/ 	.word	0x0000b3b0
        /*0e38*/ 	.word	0x00000004
        /*0e3c*/ 	.word	0x00000000
        /*0e40*/ 	.short	0x010a
        /*0e42*/ 	.byte	0x3f
	.zero		1


	//   ....[33]....
        /*0e44*/ 	.word	0x0000b4c0
        /*0e48*/ 	.word	0x00000002
        /*0e4c*/ 	.word	0x00000000
        /*0e50*/ 	.short	0x010a
        /*0e52*/ 	.byte	0x3f
	.zero		1


	//   ....[34]....
        /*0e54*/ 	.word	0x0000b980
        /*0e58*/ 	.word	0x00000009
        /*0e5c*/ 	.word	0x00000000
        /*0e60*/ 	.short	0x0101
        /*0e62*/ 	.byte	0x3f
	.zero		1


	//   ....[35]....
        /*0e64*/ 	.word	0x0000f2a0
        /*0e68*/ 	.word	0x00000014
        /*0e6c*/ 	.word	0x00000000
        /*0e70*/ 	.short	0x010a
        /*0e72*/ 	.byte	0x3f
	.zero		1


	//   ....[36]....
        /*0e74*/ 	.word	0x0000f300
        /*0e78*/ 	.word	0x00000014
        /*0e7c*/ 	.word	0x00000000
        /*0e80*/ 	.short	0x010a
        /*0e82*/ 	.byte	0x3f
	.zero		1


	//   ....[37]....
        /*0e84*/ 	.word	0x000125c0
        /*0e88*/ 	.word	0x00000002
        /*0e8c*/ 	.word	0x00000000
        /*0e90*/ 	.short	0x0101
        /*0e92*/ 	.byte	0x3f
	.zero		1


	//   ....[38]....
        /*0e94*/ 	.word	0x00012a40
        /*0e98*/ 	.word	0x00000006
        /*0e9c*/ 	.word	0x00000000
        /*0ea0*/ 	.short	0x010a
        /*0ea2*/ 	.byte	0x3f
	.zero		1


	//   ....[39]....
        /*0ea4*/ 	.word	0x00012b50
        /*0ea8*/ 	.word	0x00000003
        /*0eac*/ 	.word	0x00000000
        /*0eb0*/ 	.short	0x010a
        /*0eb2*/ 	.byte	0x3f
	.zero		1


	//   ....[40]....
        /*0eb4*/ 	.word	0x00013010
        /*0eb8*/ 	.word	0x00000009
        /*0ebc*/ 	.word	0x00000000
        /*0ec0*/ 	.short	0x0101
        /*0ec2*/ 	.byte	0x3f
	.zero		1


	//   ....[41]....
        /*0ec4*/ 	.word	0x00015620
        /*0ec8*/ 	.word	0x00000004
        /*0ecc*/ 	.word	0x00000000
        /*0ed0*/ 	.short	0x010a
        /*0ed2*/ 	.byte	0x3f
	.zero		1


	//   ....[42]....
        /*0ed4*/ 	.word	0x00015680
        /*0ed8*/ 	.word	0x00000004
        /*0edc*/ 	.word	0x00000000
        /*0ee0*/ 	.short	0x010a
        /*0ee2*/ 	.byte	0x3f
	.zero		1


	//   ....[43]....
        /*0ee4*/ 	.word	0x00018940
        /*0ee8*/ 	.word	0x00000003
        /*0eec*/ 	.word	0x00000000
        /*0ef0*/ 	.short	0x0101
        /*0ef2*/ 	.byte	0x3f
	.zero		1


	//   ....[44]....
        /*0ef4*/ 	.word	0x00018b70
        /*0ef8*/ 	.word	0x00000004
        /*0efc*/ 	.word	0x00000000
        /*0f00*/ 	.short	0x010a
        /*0f02*/ 	.byte	0x3f
	.zero		1


	//   ....[45]....
        /*0f04*/ 	.word	0x00018c80
        /*0f08*/ 	.word	0x00000004
        /*0f0c*/ 	.word	0x00000000
        /*0f10*/ 	.short	0x010a
        /*0f12*/ 	.byte	0x3f
	.zero		1


	//   ....[46]....
        /*0f14*/ 	.word	0x00019140
        /*0f18*/ 	.word	0x00000003
        /*0f1c*/ 	.word	0x00000000
        /*0f20*/ 	.short	0x0101
        /*0f22*/ 	.byte	0x3f
	.zero		1


	//   ....[47]....
        /*0f24*/ 	.word	0x0001ca60
        /*0f28*/ 	.word	0x0000001a
        /*0f2c*/ 	.word	0x00000000
        /*0f30*/ 	.short	0x010a
        /*0f32*/ 	.byte	0x3f
	.zero		1


	//   ....[48]....
        /*0f34*/ 	.word	0x0001cac0
        /*0f38*/ 	.word	0x0000001a
        /*0f3c*/ 	.word	0x00000000
        /*0f40*/ 	.short	0x010a
        /*0f42*/ 	.byte	0x3f
	.zero		1


	//   ....[49]....
        /*0f44*/ 	.word	0x0001fd80
        /*0f48*/ 	.word	0x00000002
        /*0f4c*/ 	.word	0x00000000
        /*0f50*/ 	.short	0x0101
        /*0f52*/ 	.byte	0x3f
	.zero		1


	//   ....[50]....
        /*0f54*/ 	.word	0x00022d50
        /*0f58*/ 	.word	0x0000000a
        /*0f5c*/ 	.word	0x00000000
        /*0f60*/ 	.short	0x0101
        /*0f62*/ 	.byte	0x3f
	.zero		1


	//   ....[51]....
        /*0f64*/ 	.word	0x000238c0
        /*0f68*/ 	.word	0x00000008
        /*0f6c*/ 	.word	0x00000000
        /*0f70*/ 	.short	0x0101
        /*0f72*/ 	.byte	0x3f
	.zero		1


	//   ....[52]....
        /*0f74*/ 	.word	0x000281d0
        /*0f78*/ 	.word	0x00000016
        /*0f7c*/ 	.word	0x00022820
        /*0f80*/ 	.short	0x010a
        /*0f82*/ 	.byte	0x3f
	.zero		1


	//   ....[53]....
        /*0f84*/ 	.word	0x00028260
        /*0f88*/ 	.word	0x0000000c
        /*0f8c*/ 	.word	0x000228a0
        /*0f90*/ 	.short	0x010a
        /*0f92*/ 	.byte	0x3f
	.zero		1


	//   ....[54]....
        /*0f94*/ 	.word	0x000284b0
        /*0f98*/ 	.word	0x0000000c
        /*0f9c*/ 	.word	0x000228c0
        /*0fa0*/ 	.short	0x010a
        /*0fa2*/ 	.byte	0x3f
	.zero		1


	//   ....[55]....
        /*0fa4*/ 	.word	0x00028ae0
        /*0fa8*/ 	.word	0x0000000a
        /*0fac*/ 	.word	0x000228a0
        /*0fb0*/ 	.short	0x010a
        /*0fb2*/ 	.byte	0x3f
	.zero		1


	//   ....[56]....
        /*0fb4*/ 	.word	0x00028d00
        /*0fb8*/ 	.word	0x0000000a
        /*0fbc*/ 	.word	0x000228c0
        /*0fc0*/ 	.short	0x010a
        /*0fc2*/ 	.byte	0x3f
	.zero		1


	//   ....[57]....
        /*0fc4*/ 	.word	0x0002a300
        /*0fc8*/ 	.word	0x00000021
        /*0fcc*/ 	.word	0x00022840
        /*0fd0*/ 	.short	0x010a
        /*0fd2*/ 	.byte	0x3f
	.zero		1


	//   ....[58]....
        /*0fd4*/ 	.word	0x0002a900
        /*0fd8*/ 	.word	0x00000021
        /*0fdc*/ 	.word	0x00022830
        /*0fe0*/ 	.short	0x0107
        /*0fe2*/ 	.byte	0x3f
	.zero		1


	//   ....[59]....
        /*0fe4*/ 	.word	0x0002a9e0
        /*0fe8*/ 	.word	0x00000021
        /*0fec*/ 	.word	0x00022830
        /*0ff0*/ 	.short	0x0101
        /*0ff2*/ 	.byte	0x3f
	.zero		1


	//   ....[60]....
        /*0ff4*/ 	.word	0x0002b570
        /*0ff8*/ 	.word	0x00000016
        /*0ffc*/ 	.word	0x00022800
        /*1000*/ 	.short	0x0107
        /*1002*/ 	.byte	0x3f
	.zero		1


	//   ....[61]....
        /*1004*/ 	.word	0x0002b660
        /*1008*/ 	.word	0x00000016
        /*100c*/ 	.word	0x00022800
        /*1010*/ 	.short	0x0101
        /*1012*/ 	.byte	0x3f
	.zero		1


	//   ....[62]....
        /*1014*/ 	.word	0x0002b680
        /*1018*/ 	.word	0x00000016
        /*101c*/ 	.word	0x00022820
        /*1020*/ 	.short	0x010a
        /*1022*/ 	.byte	0x3f
	.zero		1


	//   ....[63]....
        /*1024*/ 	.word	0x0002b710
        /*1028*/ 	.word	0x00000021
        /*102c*/ 	.word	0x00022860
        /*1030*/ 	.short	0x010a
        /*1032*/ 	.byte	0x3f
	.zero		1


	//   ....[64]....
        /*1034*/ 	.word	0x0002bdf0
        /*1038*/ 	.word	0x00000021
        /*103c*/ 	.word	0x00022850
        /*1040*/ 	.short	0x0107
        /*1042*/ 	.byte	0x3f
	.zero		1


	//   ....[65]....
        /*1044*/ 	.word	0x0002bec0
        /*1048*/ 	.word	0x00000021
        /*104c*/ 	.word	0x00022850
        /*1050*/ 	.short	0x0101
        /*1052*/ 	.byte	0x3f
	.zero		1


	//   ....[66]....
        /*1054*/ 	.word	0x0002c200
        /*1058*/ 	.word	0x00000006
        /*105c*/ 	.word	0x00022840
        /*1060*/ 	.short	0x010a
        /*1062*/ 	.byte	0x3f
	.zero		1


	//   ....[67]....
        /*1064*/ 	.word	0x0002c5c0
        /*1068*/ 	.word	0x00000006
        /*106c*/ 	.word	0x00022830
        /*1070*/ 	.short	0x0107
        /*1072*/ 	.byte	0x3f
	.zero		1


	//   ....[68]....
        /*1074*/ 	.word	0x0002c680
        /*1078*/ 	.word	0x00000006
        /*107c*/ 	.word	0x00022830
        /*1080*/ 	.short	0x0101
        /*1082*/ 	.byte	0x3f
	.zero		1


	//   ....[69]....
        /*1084*/ 	.word	0x0002c6b0
        /*1088*/ 	.word	0x00000006
        /*108c*/ 	.word	0x00022860
        /*1090*/ 	.short	0x010a
        /*1092*/ 	.byte	0x3f
	.zero		1


	//   ....[70]....
        /*1094*/ 	.word	0x0002cbb0
        /*1098*/ 	.word	0x00000006
        /*109c*/ 	.word	0x00022850
        /*10a0*/ 	.short	0x0107
        /*10a2*/ 	.byte	0x3f
	.zero		1


	//   ....[71]....
        /*10a4*/ 	.word	0x0002cc70
        /*10a8*/ 	.word	0x00000006
        /*10ac*/ 	.word	0x00022850
        /*10b0*/ 	.short	0x0101
        /*10b2*/ 	.byte	0x3f
	.zero		1


	//   ....[72]....
        /*10b4*/ 	.word	0x0002df00
        /*10b8*/ 	.word	0x00000004
        /*10bc*/ 	.word	0x00022820
        /*10c0*/ 	.short	0x010a
        /*10c2*/ 	.byte	0x3f
	.zero		1


	//   ....[73]....
        /*10c4*/ 	.word	0x0002e070
        /*10c8*/ 	.word	0x00000005
        /*10cc*/ 	.word	0x00022840
        /*10d0*/ 	.short	0x010a
        /*10d2*/ 	.byte	0x3f
	.zero		1


	//   ....[74]....
        /*10d4*/ 	.word	0x0002e110
        /*10d8*/ 	.word	0x00000019
        /*10dc*/ 	.word	0x00022840
        /*10e0*/ 	.short	0x010a
        /*10e2*/ 	.byte	0x3f
	.zero		1


	//   ....[75]....
        /*10e4*/ 	.word	0x0002e150
        /*10e8*/ 	.word	0x00000005
        /*10ec*/ 	.word	0x00022860
        /*10f0*/ 	.short	0x010a
        /*10f2*/ 	.byte	0x3f
	.zero		1


	//   ....[76]....
        /*10f4*/ 	.word	0x0002e190
        /*10f8*/ 	.word	0x00000019
        /*10fc*/ 	.word	0x00022860
        /*1100*/ 	.short	0x010a
        /*1102*/ 	.byte	0x3f
	.zero		1


	//   ....[77]....
        /*1104*/ 	.word	0x0002e1f0
        /*1108*/ 	.word	0x00000036
        /*110c*/ 	.word	0x00022890
        /*1110*/ 	.short	0x010a
        /*1112*/ 	.byte	0x3f
	.zero		1


	//   ....[78]....
        /*1114*/ 	.word	0x0002e480
        /*1118*/ 	.word	0x00000036
        /*111c*/ 	.word	0x00022890
        /*1120*/ 	.short	0x010a
        /*1122*/ 	.byte	0x3f
	.zero		1


	//   ....[79]....
        /*1124*/ 	.word	0x0002e710
        /*1128*/ 	.word	0x00000036
        /*112c*/ 	.word	0x00022890
        /*1130*/ 	.short	0x010a
        /*1132*/ 	.byte	0x3f
	.zero		1


	//   ....[80]....
        /*1134*/ 	.word	0x0002e9a0
        /*1138*/ 	.word	0x00000036
        /*113c*/ 	.word	0x000228b0
        /*1140*/ 	.short	0x010a
        /*1142*/ 	.byte	0x3f
	.zero		1


	//   ....[81]....
        /*1144*/ 	.word	0x0002ee90
        /*1148*/ 	.word	0x00000002
        /*114c*/ 	.word	0x00022800
        /*1150*/ 	.short	0x010a
        /*1152*/ 	.byte	0x3f
	.zero		1


	//   ....[82]....
        /*1154*/ 	.word	0x0002f450
        /*1158*/ 	.word	0x00000002
        /*115c*/ 	.word	0x00022800
        /*1160*/ 	.short	0x010a
        /*1162*/ 	.byte	0x3f
	.zero		1


	//   ....[83]....
        /*1164*/ 	.word	0x0002f4a0
        /*1168*/ 	.word	0x00000002
        /*116c*/ 	.word	0x00000000
        /*1170*/ 	.short	0x010a
        /*1172*/ 	.byte	0x3f
	.zero		1


	//   ....[84]....
        /*1174*/ 	.word	0x0002f4f0
        /*1178*/ 	.word	0x00000014
        /*117c*/ 	.word	0x00000000
        /*1180*/ 	.short	0x010a
        /*1182*/ 	.byte	0x3f
	.zero		1


	//   ....[85]....
        /*1184*/ 	.word	0x0002f540
        /*1188*/ 	.word	0x00000003
        /*118c*/ 	.word	0x00000000
        /*1190*/ 	.short	0x010a
        /*1192*/ 	.byte	0x3f
	.zero		1


	//   ....[86]....
        /*1194*/ 	.word	0x0002f590
        /*1198*/ 	.word	0x00000004
        /*119c*/ 	.word	0x00000000
        /*11a0*/ 	.short	0x010a
        /*11a2*/ 	.byte	0x3f
	.zero		1


	//   ....[87]....
        /*11a4*/ 	.word	0x0002f5e0
        /*11a8*/ 	.word	0x00000004
        /*11ac*/ 	.word	0x00000000
        /*11b0*/ 	.short	0x010a
        /*11b2*/ 	.byte	0x3f
	.zero		1


	//   ....[88]....
        /*11b4*/ 	.word	0x0002f630
        /*11b8*/ 	.word	0x0000001a
        /*11bc*/ 	.word	0x00000000
        /*11c0*/ 	.short	0x010a
        /*11c2*/ 	.byte	0x3f
	.zero		1


	//   ....[89]....
        /*11c4*/ 	.word	0x00030230
        /*11c8*/ 	.word	0x00000016
        /*11cc*/ 	.word	0x00022820
        /*11d0*/ 	.short	0x010a
        /*11d2*/ 	.byte	0x3f
	.zero		1


	//   ....[90]....
        /*11d4*/ 	.word	0x00030280
        /*11d8*/ 	.word	0x0000000c
        /*11dc*/ 	.word	0x000228a0
        /*11e0*/ 	.short	0x010a
        /*11e2*/ 	.byte	0x3f
	.zero		1


	//   ....[91]....
        /*11e4*/ 	.word	0x000302d0
        /*11e8*/ 	.word	0x0000000c
        /*11ec*/ 	.word	0x000228c0
        /*11f0*/ 	.short	0x010a
        /*11f2*/ 	.byte	0x3f
	.zero		1


	//   ....[92]....
        /*11f4*/ 	.word	0x00030320
        /*11f8*/ 	.word	0x0000000a
        /*11fc*/ 	.word	0x000228a0
        /*1200*/ 	.short	0x010a
        /*1202*/ 	.byte	0x3f
	.zero		1


	//   ....[93]....
        /*1204*/ 	.word	0x00030370
        /*1208*/ 	.word	0x0000000a
        /*120c*/ 	.word	0x000228c0
        /*1210*/ 	.short	0x010a
        /*1212*/ 	.byte	0x3f
	.zero		1


	//   ....[94]....
        /*1214*/ 	.word	0x00030480
        /*1218*/ 	.word	0x00000021
        /*121c*/ 	.word	0x00022840
        /*1220*/ 	.short	0x010a
        /*1222*/ 	.byte	0x3f
	.zero		1


	//   ....[95]....
        /*1224*/ 	.word	0x00031760
        /*1228*/ 	.word	0x00000016
        /*122c*/ 	.word	0x00022820
        /*1230*/ 	.short	0x010a
        /*1232*/ 	.byte	0x3f
	.zero		1


	//   ....[96]....
        /*1234*/ 	.word	0x000317b0
        /*1238*/ 	.word	0x00000021
        /*123c*/ 	.word	0x00022860
        /*1240*/ 	.short	0x010a
        /*1242*/ 	.byte	0x3f
	.zero		1


	//   ....[97]....
        /*1244*/ 	.word	0x00032120
        /*1248*/ 	.word	0x00000006
        /*124c*/ 	.word	0x00022840
        /*1250*/ 	.short	0x010a
        /*1252*/ 	.byte	0x3f
	.zero		1


	//   ....[98]....
        /*1254*/ 	.word	0x00032800
        /*1258*/ 	.word	0x00000006
        /*125c*/ 	.word	0x00022860
        /*1260*/ 	.short	0x010a
        /*1262*/ 	.byte	0x3f
	.zero		1


	//   ....[99]....
        /*1264*/ 	.word	0x00033950
        /*1268*/ 	.word	0x00000004
        /*126c*/ 	.word	0x00022820
        /*1270*/ 	.short	0x010a
        /*1272*/ 	.byte	0x3f
	.zero		1


	//   ....[100]....
        /*1274*/ 	.word	0x00033af0
        /*1278*/ 	.word	0x00000005
        /*127c*/ 	.word	0x00022840
        /*1280*/ 	.short	0x010a
        /*1282*/ 	.byte	0x3f
	.zero		1


	//   ....[101]....
        /*1284*/ 	.word	0x00033b40
        /*1288*/ 	.word	0x00000019
        /*128c*/ 	.word	0x00022840
        /*1290*/ 	.short	0x010a
        /*1292*/ 	.byte	0x3f
	.zero		1


	//   ....[102]....
        /*1294*/ 	.word	0x00033b90
        /*1298*/ 	.word	0x00000005
        /*129c*/ 	.word	0x00022860
        /*12a0*/ 	.short	0x010a
        /*12a2*/ 	.byte	0x3f
	.zero		1


	//   ....[103]....
        /*12a4*/ 	.word	0x00033d30
        /*12a8*/ 	.word	0x0000000a
        /*12ac*/ 	.word	0x00000000
        /*12b0*/ 	.short	0x010a
        /*12b2*/ 	.byte	0x3f
	.zero		1


	//   ....[104]....
        /*12b4*/ 	.word	0x00033e30
        /*12b8*/ 	.word	0x00000008
        /*12bc*/ 	.word	0x00000000
        /*12c0*/ 	.short	0x010a
        /*12c2*/ 	.byte	0x3f
	.zero		1


	//   ....[105]....
        /*12c4*/ 	.word	0x000342f0
        /*12c8*/ 	.word	0x00000009
        /*12cc*/ 	.word	0x00000000
        /*12d0*/ 	.short	0x0101
        /*12d2*/ 	.byte	0x3f
	.zero		1


	//   ....[106]....
        /*12d4*/ 	.word	0x00036d20
        /*12d8*/ 	.word	0x0000000a
        /*12dc*/ 	.word	0x00000000
        /*12e0*/ 	.short	0x010a
        /*12e2*/ 	.byte	0x3f
	.zero		1


	//   ....[107]....
        /*12e4*/ 	.word	0x00036e20
        /*12e8*/ 	.word	0x00000000
        /*12ec*/ 	.word	0x00000000
        /*12f0*/ 	.short	0x010a
        /*12f2*/ 	.byte	0x3f
	.zero		1


	//   ....[108]....
        /*12f4*/ 	.word	0x0003eb00
        /*12f8*/ 	.word	0x00000000
        /*12fc*/ 	.word	0x00000000
        /*1300*/ 	.short	0x0101
        /*1302*/ 	.byte	0x3f
	.zero		1


	//   ....[109]....
        /*1304*/ 	.word	0x0003eb20
        /*1308*/ 	.word	0x00000008
        /*130c*/ 	.word	0x00000000
        /*1310*/ 	.short	0x010a
        /*1312*/ 	.byte	0x3f
	.zero		1


	//   ....[110]....
        /*1314*/ 	.word	0x0003eb70
        /*1318*/ 	.word	0x00000000
        /*131c*/ 	.word	0x00000000
        /*1320*/ 	.short	0x010a
        /*1322*/ 	.byte	0x3f
	.zero		1


	//----- nvinfo : EIATTR_NUM_MBARRIERS
	.align		4
.L_1378:
        /*1324*/ 	.byte	0x03, 0x38
        /*1326*/ 	.short	0x0016


	//----- nvinfo : EIATTR_EXIT_INSTR_OFFSETS
	.align		4
        /*1328*/ 	.byte	0x04, 0x1c
        /*132a*/ 	.short	(.L_1380 - .L_1379)


	//   ....[0]....
.L_1379:
        /*132c*/ 	.word	0x0002e1e0


	//----- nvinfo : EIATTR_MAX_THREADS
	.align		4
.L_1380:
        /*1330*/ 	.byte	0x04, 0x05
        /*1332*/ 	.short	(.L_1382 - .L_1381)
.L_1381:
        /*1334*/ 	.word	0x00000180
        /*1338*/ 	.word	0x00000001
        /*133c*/ 	.word	0x00000001


	//----- nvinfo : EIATTR_CRS_STACK_SIZE
	.align		4
.L_1382:
        /*1340*/ 	.byte	0x04, 0x1e
        /*1342*/ 	.short	(.L_1384 - .L_1383)
.L_1383:
        /*1344*/ 	.word	0x00000000


	//----- nvinfo : EIATTR_CBANK_PARAM_SIZE
	.align		4
.L_1384:
        /*1348*/ 	.byte	0x03, 0x19
        /*134a*/ 	.short	0x0af0


	//----- nvinfo : EIATTR_PARAM_CBANK
	.align		4
        /*134c*/ 	.byte	0x04, 0x0a
        /*134e*/ 	.short	(.L_1386 - .L_1385)
	.align		4
.L_1385:
        /*1350*/ 	.word	index@(.nv.constant0._ZN7cutlass13device_kernelIN5flash11enable_sm90INS1_16FlashAttnFwdSm90INS1_25CollectiveMainloopFwdSm90ILi2EN4cute5tupleIJNS5_1CILi1EEES8_S8_EEENS6_IJNS7_ILi128EEENS7_ILi96EEENS7_ILi64EEEEEELi256ENS_6half_tEfNS_4arch4Sm90ELb0ELb1ELb1ELb1ELb1ELb1ELb0ELb1ELb0ELb1ELb1ELb0EEENS1_21CollectiveEpilogueFwdINS6_IJSA_NS7_ILi256EEESB_EEES9_SE_SG_Li256ELb1ELb1ELb1ELb0EEENS1_36VarlenDynamicPersistentTileSchedulerILi128ELi96ELi256ELi128ELb1ELb1ELb1ELb1ELb0ELb1EEEEEEEEEvNT_6ParamsE)
        /*1354*/ 	.short	0x0210
        /*1356*/ 	.short	0x0af0


	//----- nvinfo : EIATTR_SW_WAR
	.align		4
.L_1386:
        /*1358*/ 	.byte	0x04, 0x36
        /*135a*/ 	.short	(.L_1388 - .L_1387)
.L_1387:
        /*135c*/ 	.word	0x00000008
.L_1388:


//--------------------- .nv.info._ZN7cutlass13device_kernelIN5flash11enable_sm90INS1_16FlashAttnFwdSm90INS1_25CollectiveMainloopFwdSm90ILi2EN4cute5tupleIJNS5_1CILi1EEES8_S8_EEENS6_IJNS7_ILi128EEENS7_ILi96EEENS7_ILi64EEEEEELi256ENS_6half_tEfNS_4arch4Sm90ELb0ELb1ELb1ELb1ELb1ELb0ELb1ELb1ELb0ELb1ELb1ELb0EEENS1_21CollectiveEpilogueFwdINS6_IJSA_NS7_ILi256EEESB_EEES9_SE_SG_Li256ELb1ELb1ELb1ELb0EEENS1_36VarlenDynamicPersistentTileSchedulerILi128ELi96ELi256ELi128ELb1ELb1ELb1ELb1ELb0ELb1EEEEEEEEEvNT_6ParamsE --------------------------
	.section	.nv.info._ZN7cutlass13device_kernelIN5flash11enable_sm90INS1_16FlashAttnFwdSm90INS1_25CollectiveMainloopFwdSm90ILi2EN4cute5tupleIJNS5_1CILi1EEES8_S8_EEENS6_IJNS7_ILi128EEENS7_ILi96EEENS7_ILi64EEEEEELi256ENS_6half_tEfNS_4arch4Sm90ELb0ELb1ELb1ELb1ELb1ELb0ELb1ELb1ELb0ELb1ELb1ELb0EEENS1_21CollectiveEpilogueFwdINS6_IJSA_NS7_ILi256EEESB_EEES9_SE_SG_Li256ELb1ELb1ELb1ELb0EEENS1_36VarlenDynamicPersistentTileSchedulerILi128ELi96ELi256ELi128ELb1ELb1ELb1ELb1ELb0ELb1EEEEEEEEEvNT_6ParamsE,"",@"SHT_CUDA_INFO"
	.sectionflags	@""
	.align	4


	//----- nvinfo : EIATTR_CUDA_API_VERSION
	.align		4
        /*0000*/ 	.byte	0x04, 0x37
        /*0002*/ 	.short	(.L_1390 - .L_1389)
.L_1389:
        /*0004*/ 	.word	0x00000082


	//----- nvinfo : EIATTR_KPARAM_INFO
	.align		4
.L_1390:
        /*0008*/ 	.byte	0x04, 0x17
        /*000a*/ 	.short	(.L_1392 - .L_1391)
.L_1391:
        /*000c*/ 	.word	0x00000000
        /*0010*/ 	.short	0x0000
        /*0012*/ 	.short	0x0070
        /*0014*/ 	.byte	0x00, 0xf0, 0x01, 0x2e


	//----- nvinfo : EIATTR_SPARSE_MMA_MASK
	.align		4
.L_1392:
        /*0018*/ 	.byte	0x03, 0x50
        /*001a*/ 	.short	0x0000


	//----- nvinfo : EIATTR_MAXREG_COUNT
	.align		4
        /*001c*/ 	.byte	0x03, 0x1b
        /*001e*/ 	.short	0x00a8


	//----- nvinfo : EIATTR_NUM_BARRIERS
	.align		4
        /*0020*/ 	.byte	0x02, 0x4c
        /*0022*/ 	.byte	0x10
	.zero		1


	//----- nvinfo : EIATTR_EXTERNS
	.align		4
        /*0024*/ 	.byte	0x04, 0x0f
        /*0026*/ 	.short	(.L_1394 - .L_1393)


	//   ....[0]....
	.align		4
.L_1393:
        /*0028*/ 	.word	index@(__assertfail)


	//----- nvinfo : EIATTR_ANNOTATIONS
	.align		4
.L_1394:
        /*002c*/ 	.byte	0x04, 0x55
        /*002e*/ 	.short	(.L_1396 - .L_1395)


	//   ....[0]....
.L_1395:
        /* <DEDUP_REMOVED lines=49> */


	//----- nvinfo : EIATTR_MERCURY_ISA_VERSION
	.align		4
.L_1396:
        /*0330*/ 	.byte	0x03, 0x5f
        /*0332*/ 	.short	0x0101


	//----- nvinfo : EIATTR_UNUSED_LOAD_BYTE_OFFSET
	.align		4
        /*0334*/ 	.byte	0x04, 0x44
        /*0336*/ 	.short	(.L_1398 - .L_1397)


	//   ....[0]....
.L_1397:
        /*0338*/ 	.word	0x00000a60
        /*033c*/ 	.word	0x0000fff0


	//   ....[1]....
        /*0340*/ 	.word	0x000207b0
        /*0344*/ 	.word	0x0000fff0


	//----- nvinfo : EIATTR_INT_WARP_WIDE_INSTR_OFFSETS
	.align		4
.L_1398:
        /*0348*/ 	.byte	0x04, 0x31
        /*034a*/ 	.short	(.L_1400 - .L_1399)


	//   ....[0]....
.L_1399:
        /*034c*/ 	.word	0x000000c0


	//   ....[1]....
        /*0350*/ 	.word	0x000000d0


	//   ....[2]....
        /*0354*/ 	.word	0x000000e0


	//   ....[3]....
        /*0358*/ 	.word	0x00000180


	//   ....[4]....
        /*035c*/ 	.word	0x00026fc0


	//   ....[5]....
        /*0360*/ 	.word	0x00027050


	//   ....[6]....
        /*0364*/ 	.word	0x0002af10


	//   ....[7]....
        /*0368*/ 	.word	0x0002afa0


	//----- nvinfo : EIATTR_COOP_GROUP_MASK_REGIDS
	.align		4
.L_1400:
        /*036c*/ 	.byte	0x04, 0x29
        /*036e*/ 	.short	(.L_1402 - .L_1401)


	//   ....[0]....
.L_1401:
        /*0370*/ 	.word	0xffffffff


	//   ....[1]....
        /*0374*/ 	.word	0xffffffff


	//   ....[2]....
        /*0378*/ 	.word	0xffffffff


	//   ....[3]....
        /*037c*/ 	.word	0xffffffff


	//   ....[4]....
        /*0380*/ 	.word	0xffffffff


	//   ....[5]....
        /*0384*/ 	.word	0xffffffff


	//   ....[6]....
        /*0388*/ 	.word	0xffffffff


	//   ....[7]....
        /*038c*/ 	.word	0xffffffff


	//   ....[8]....
        /*0390*/ 	.word	0xffffffff


	//   ....[9]....
        /*0394*/ 	.word	0xffffffff


	//   ....[10]....
        /*0398*/ 	.word	0xffffffff


	//   ....[11]....
        /*039c*/ 	.word	0xffffffff


	//   ....[12]....
        /*03a0*/ 	.word	0xffffffff


	//   ....[13]....
        /*03a4*/ 	.word	0xffffffff


	//   ....[14]....
        /*03a8*/ 	.word	0xffffffff


	//   ....[15]....
        /*03ac*/ 	.word	0xffffffff


	//   ....[16]....
        /*03b0*/ 	.word	0xffffffff


	//   ....[17]....
        /*03b4*/ 	.word	0xffffffff


	//   ....[18]....
        /*03b8*/ 	.word	0xffffffff


	//   ....[19]....
        /*03bc*/ 	.word	0xffffffff


	//   ....[20]....
        /*03c0*/ 	.word	0xffffffff


	//   ....[21]....
        /*03c4*/ 	.word	0xffffffff


	//   ....[22]....
        /*03c8*/ 	.word	0xffffffff


	//   ....[23]....
        /*03cc*/ 	.word	0xffffffff


	//   ....[24]....
        /*03d0*/ 	.word	0xffffffff


	//   ....[25]....
        /*03d4*/ 	.word	0xffffffff


	//   ....[26]....
        /*03d8*/ 	.word	0xffffffff


	//   ....[27]....
        /*03dc*/ 	.word	0xffffffff


	//   ....[28]....
        /*03e0*/ 	.word	0xffffffff


	//   ....[29]....
        /*03e4*/ 	.word	0xffffffff


	//   ....[30]....
        /*03e8*/ 	.word	0xffffffff


	//   ....[31]....
        /*03ec*/ 	.word	0xffffffff


	//   ....[32]....
        /*03f0*/ 	.word	0xffffffff


	//   ....[33]....
        /*03f4*/ 	.word	0xffffffff


	//   ....[34]....
        /*03f8*/ 	.word	0xffffffff


	//   ....[35]....
        /*03fc*/ 	.word	0xffffffff


	//   ....[36]....
        /*0400*/ 	.word	0xffffffff


	//   ....[37]....
        /*0404*/ 	.word	0xffffffff


	//   ....[38]....
        /*0408*/ 	.word	0xffffffff


	//   ....[39]....
        /*040c*/ 	.word	0xffffffff


	//   ....[40]....
        /*0410*/ 	.word	0xffffffff


	//   ....[41]....
        /*0414*/ 	.word	0xffffffff


	//   ....[42]....
        /*0418*/ 	.word	0xffffffff


	//   ....[43]....
        /*041c*/ 	.word	0xffffffff


	//   ....[44]....
        /*0420*/ 	.word	0xffffffff


	//   ....[45]....
        /*0424*/ 	.word	0xffffffff


	//   ....[46]....
        /*0428*/ 	.word	0xffffffff


	//   ....[47]....
        /*042c*/ 	.word	0xffffffff


	//   ....[48]....
        /*0430*/ 	.word	0xffffffff


	//   ....[49]....
        /*0434*/ 	.word	0xffffffff


	//   ....[50]....
        /*0438*/ 	.word	0xffffffff


	//   ....[51]....
        /*043c*/ 	.word	0xffffffff


	//   ....[52]....
        /*0440*/ 	.word	0xffffffff


	//   ....[53]....
        /*0444*/ 	.word	0xffffffff


	//   ....[54]....
        /*0448*/ 	.word	0xffffffff


	//   ....[55]....
        /*044c*/ 	.word	0xffffffff


	//   ....[56]....
        /*0450*/ 	.word	0xffffffff


	//   ....[57]....
        /*0454*/ 	.word	0xffffffff


	//   ....[58]....
        /*0458*/ 	.word	0xffffffff


	//   ....[59]....
        /*045c*/ 	.word	0xffffffff


	//   ....[60]....
        /*0460*/ 	.word	0xffffffff


	//   ....[61]....
        /*0464*/ 	.word	0xffffffff


	//   ....[62]....
        /*0468*/ 	.word	0xffffffff


	//   ....[63]....
        /*046c*/ 	.word	0xffffffff


	//   ....[64]....
        /*0470*/ 	.word	0xffffffff


	//   ....[65]....
        /*0474*/ 	.word	0xffffffff


	//   ....[66]....
        /*0478*/ 	.word	0xffffffff


	//   ....[67]....
        /*047c*/ 	.word	0xffffffff


	//   ....[68]....
        /*0480*/ 	.word	0xffffffff


	//   ....[69]....
        /*0484*/ 	.word	0xffffffff


	//   ....[70]....
        /*0488*/ 	.word	0xffffffff


	//   ....[71]....
        /*048c*/ 	.word	0xffffffff


	//   ....[72]....
        /*0490*/ 	.word	0xffffffff


	//   ....[73]....
        /*0494*/ 	.word	0xffffffff


	//   ....[74]....
        /*0498*/ 	.word	0xffffffff


	//   ....[75]....
        /*049c*/ 	.word	0xffffffff


	//   ....[76]....
        /*04a0*/ 	.word	0xffffffff


	//   ....[77]....
        /*04a4*/ 	.word	0xffffffff


	//   ....[78]....
        /*04a8*/ 	.word	0xffffffff


	//   ....[79]....
        /*04ac*/ 	.word	0xffffffff


	//   ....[80]....
        /*04b0*/ 	.word	0xffffffff


	//   ....[81]....
        /*04b4*/ 	.word	0xffffffff


	//   ....[82]....
        /*04b8*/ 	.word	0xffffffff


	//   ....[83]....
        /*04bc*/ 	.word	0xffffffff


	//   ....[84]....
        /*04c0*/ 	.word	0xffffffff


	//   ....[85]....
        /*04c4*/ 	.word	0xffffffff


	//   ....[86]....
        /*04c8*/ 	.word	0xffffffff


	//   ....[87]....
        /*04cc*/ 	.word	0xffffffff


	//   ....[88]....
        /*04d0*/ 	.word	0xffffffff


	//   ....[89]....
        /*04d4*/ 	.word	0xffffffff


	//   ....[90]....
        /*04d8*/ 	.word	0xffffffff


	//   ....[91]....
        /*04dc*/ 	.word	0xffffffff


	//   ....[92]....
        /*04e0*/ 	.word	0xffffffff


	//   ....[93]....
        /*04e4*/ 	.word	0xffffffff


	//   ....[94]....
        /*04e8*/ 	.word	0xffffffff


	//   ....[95]....
        /*04ec*/ 	.word	0xffffffff


	//   ....[96]....
        /*04f0*/ 	.word	0xffffffff


	//   ....[97]....
        /*04f4*/ 	.word	0xffffffff


	//   ....[98]....
        /*04f8*/ 	.word	0xffffffff


	//   ....[99]....
        /*04fc*/ 	.word	0xffffffff


	//   ....[100]....
        /*0500*/ 	.word	0xffffffff


	//   ....[101]....
        /*0504*/ 	.word	0xffffffff


	//   ....[102]....
        /*0508*/ 	.word	0xffffffff


	//   ....[103]....
        /*050c*/ 	.word	0xffffffff


	//   ....[104]....
        /*0510*/ 	.word	0xffffffff


	//   ....[105]....
        /*0514*/ 	.word	0xffffffff


	//   ....[106]....
        /*0518*/ 	.word	0xffffffff


	//   ....[107]....
        /*051c*/ 	.word	0xffffffff


	//   ....[108]....
        /*0520*/ 	.word	0xffffffff


	//   ....[109]....
        /*0524*/ 	.word	0xffffffff


	//   ....[110]....
        /*0528*/ 	.word	0xffffffff


	//   ....[111]....
        /*052c*/ 	.word	0xffffffff


	//   ....[112]....
        /*0530*/ 	.word	0xffffffff


	//   ....[113]....
        /*0534*/ 	.word	0xffffffff


	//   ....[114]....
        /*0538*/ 	.word	0xffffffff


	//   ....[115]....
        /*053c*/ 	.word	0xffffffff


	//   ....[116]....
        /*0540*/ 	.word	0xffffffff


	//   ....[117]....
        /*0544*/ 	.word	0xffffffff


	//   ....[118]....
        /*0548*/ 	.word	0xffffffff


	//   ....[119]....
        /*054c*/ 	.word	0xffffffff


	//   ....[120]....
        /*0550*/ 	.word	0xffffffff


	//   ....[121]....
        /*0554*/ 	.word	0xffffffff


	//   ....[122]....
        /*0558*/ 	.word	0xffffffff


	//   ....[123]....
        /*055c*/ 	.word	0xffffffff


	//   ....[124]....
        /*0560*/ 	.word	0xffffffff


	//   ....[125]....
        /*0564*/ 	.word	0xffffffff


	//   ....[126]....
        /*0568*/ 	.word	0xffffffff


	//   ....[127]....
        /*056c*/ 	.word	0xffffffff


	//   ....[128]....
        /*0570*/ 	.word	0xffffffff


	//   ....[129]....
        /*0574*/ 	.word	0xffffffff


	//   ....[130]....
        /*0578*/ 	.word	0xffffffff


	//   ....[131]....
        /*057c*/ 	.word	0xffffffff


	//   ....[132]....
        /*0580*/ 	.word	0xffffffff


	//   ....[133]....
        /*0584*/ 	.word	0xffffffff


	//   ....[134]....
        /*0588*/ 	.word	0xffffffff


	//   ....[135]....
        /*058c*/ 	.word	0xffffffff


	//   ....[136]....
        /*0590*/ 	.word	0xffffffff


	//   ....[137]....
        /*0594*/ 	.word	0xffffffff


	//   ....[138]....
        /*0598*/ 	.word	0xffffffff


	//   ....[139]....
        /*059c*/ 	.word	0xffffffff


	//   ....[140]....
        /*05a0*/ 	.word	0xffffffff


	//   ....[141]....
        /*05a4*/ 	.word	0xffffffff


	//   ....[142]....
        /*05a8*/ 	.word	0xffffffff


	//   ....[143]....
        /*05ac*/ 	.word	0xffffffff


	//   ....[144]....
        /*05b0*/ 	.word	0xffffffff


	//   ....[145]....
        /*05b4*/ 	.word	0xffffffff


	//   ....[146]....
        /*05b8*/ 	.word	0xffffffff


	//   ....[147]....
        /*05bc*/ 	.word	0xffffffff


	//   ....[148]....
        /*05c0*/ 	.word	0xffffffff


	//   ....[149]....
        /*05c4*/ 	.word	0xffffffff


	//   ....[150]....
        /*05c8*/ 	.word	0xffffffff


	//   ....[151]....
        /*05cc*/ 	.word	0xffffffff


	//   ....[152]....
        /*05d0*/ 	.word	0xffffffff


	//   ....[153]....
        /*05d4*/ 	.word	0xffffffff


	//   ....[154]....
        /*05d8*/ 	.word	0xffffffff


	//   ....[155]....
        /*05dc*/ 	.word	0xffffffff


	//   ....[156]....
        /*05e0*/ 	.word	0xffffffff


	//   ....[157]....
        /*05e4*/ 	.word	0xffffffff


	//   ....[158]....
        /*05e8*/ 	.word	0xffffffff


	//   ....[159]....
        /*05ec*/ 	.word	0xffffffff


	//   ....[160]....
        /*05f0*/ 	.word	0xffffffff


	//   ....[161]....
        /*05f4*/ 	.word	0xffffffff


	//   ....[162]....
        /*05f8*/ 	.word	0xffffffff


	//   ....[163]....
        /*05fc*/ 	.word	0xffffffff


	//   ....[164]....
        /*0600*/ 	.word	0xffffffff


	//   ....[165]....
        /*0604*/ 	.word	0xffffffff


	//   ....[166]....
        /*0608*/ 	.word	0xffffffff


	//   ....[167]....
        /*060c*/ 	.word	0x0500000f


	//   ....[168]....
        /*0610*/ 	.word	0x0500000f


	//   ....[169]....
        /*0614*/ 	.word	0x0500000f


	//   ....[170]....
        /*0618*/ 	.word	0x0500000f


	//   ....[171]....
        /*061c*/ 	.word	0x0500000f


	//   ....[172]....
        /*0620*/ 	.word	0x0500000f


	//   ....[173]....
        /*0624*/ 	.word	0x0500000f


	//   ....[174]....
        /*0628*/ 	.word	0x0500000f


	//   ....[175]....
        /*062c*/ 	.word	0x0500000f


	//   ....[176]....
        /*0630*/ 	.word	0x0500000f


	//   ....[177]....
        /*0634*/ 	.word	0x0500000f


	//   ....[178]....
        /*0638*/ 	.word	0x0500000f


	//   ....[179]....
        /*063c*/ 	.word	0x0500000f


	//   ....[180]....
        /*0640*/ 	.word	0x0500000f


	//   ....[181]....
        /*0644*/ 	.word	0x0500000f


	//   ....[182]....
        /*0648*/ 	.word	0x0500000f


	//   ....[183]....
        /*064c*/ 	.word	0x0500000f


	//   ....[184]....
        /*0650*/ 	.word	0x0500000f


	//   ....[185]....
        /*0654*/ 	.word	0x0500000f


	//   ....[186]....
        /*0658*/ 	.word	0x0500000f


	//   ....[187]....
        /*065c*/ 	.word	0x0500000f


	//   ....[188]....
        /*0660*/ 	.word	0x0500000f


	//   ....[189]....
        /*0664*/ 	.word	0x0500000f


	//   ....[190]....
        /*0668*/ 	.word	0x0500000f


	//   ....[191]....
        /*066c*/ 	.word	0x0500000f


	//   ....[192]....
        /*0670*/ 	.word	0x0500000f


	//   ....[193]....
        /*0674*/ 	.word	0x0500000f


	//   ....[194]....
        /*0678*/ 	.word	0x0500000f


	//   ....[195]....
        /*067c*/ 	.word	0x0500000f


	//   ....[196]....
        /*0680*/ 	.word	0x0500000f


	//   ....[197]....
        /*0684*/ 	.word	0x0500000f


	//   ....[198]....
        /*0688*/ 	.word	0x0500000f


	//   ....[199]....
        /*068c*/ 	.word	0x0500000f


	//   ....[200]....
        /*0690*/ 	.word	0x0500000f


	//   ....[201]....
        /*0694*/ 	.word	0x0500000f


	//   ....[202]....
        /*0698*/ 	.word	0x0500000f


	//   ....[203]....
        /*069c*/ 	.word	0x0500000f


	//   ....[204]....
        /*06a0*/ 	.word	0x0500000f


	//   ....[205]....
        /*06a4*/ 	.word	0x0500000f


	//   ....[206]....
        /*06a8*/ 	.word	0x0500000f


	//   ....[207]....
        /*06ac*/ 	.word	0x0500000f


	//   ....[208]....
        /*06b0*/ 	.word	0x0500000f


	//   ....[209]....
        /*06b4*/ 	.word	0x0500000f


	//   ....[210]....
        /*06b8*/ 	.word	0x0500000f


	//   ....[211]....
        /*06bc*/ 	.word	0x0500000f


	//   ....[212]....
        /*06c0*/ 	.word	0x0500000f


	//   ....[213]....
        /*06c4*/ 	.word	0x0500000f


	//   ....[214]....
        /*06c8*/ 	.word	0x0500000f


	//   ....[215]....
        /*06cc*/ 	.word	0x0500000f


	//   ....[216]....
        /*06d0*/ 	.word	0x0500000f


	//   ....[217]....
        /*06d4*/ 	.word	0x0500000f


	//   ....[218]....
        /*06d8*/ 	.word	0x0500000f


	//   ....[219]....
        /*06dc*/ 	.word	0x0500000f


	//   ....[220]....
        /*06e0*/ 	.word	0x0500000f


	//   ....[221]....
        /*06e4*/ 	.word	0x0500000f


	//   ....[222]....
        /*06e8*/ 	.word	0x0500000f


	//   ....[223]....
        /*06ec*/ 	.word	0x0500000f


	//   ....[224]....
        /*06f0*/ 	.word	0x0500000f


	//   ....[225]....
        /*06f4*/ 	.word	0x0500000f


	//   ....[226]....
        /*06f8*/ 	.word	0x0500000f


	//   ....[227]....
        /*06fc*/ 	.word	0x0500000f


	//   ....[228]....
        /*0700*/ 	.word	0x0500000f


	//   ....[229]....
        /*0704*/ 	.word	0x0500000f


	//   ....[230]....
        /*0708*/ 	.word	0x0500000f


	//   ....[231]....
        /*070c*/ 	.word	0x0500000f


	//   ....[232]....
        /*0710*/ 	.word	0x0500000f


	//   ....[233]....
        /*0714*/ 	.word	0x0500000f


	//   ....[234]....
        /*0718*/ 	.word	0x0500000f


	//   ....[235]....
        /*071c*/ 	.word	0x0500000f


	//   ....[236]....
        /*0720*/ 	.word	0x0500000f


	//   ....[237]....
        /*0724*/ 	.word	0x0500000f


	//   ....[238]....
        /*0728*/ 	.word	0x0500000f


	//   ....[239]....
        /*072c*/ 	.word	0x0500000f


	//   ....[240]....
        /*0730*/ 	.word	0x0500000f


	//   ....[241]....
        /*0734*/ 	.word	0x0500000f


	//   ....[242]....
        /*0738*/ 	.word	0x0500000f


	//   ....[243]....
        /*073c*/ 	.word	0x0500000f


	//   ....[244]....
        /*0740*/ 	.word	0x0500000f


	//   ....[245]....
        /*0744*/ 	.word	0x0500000f


	//   ....[246]....
        /*0748*/ 	.word	0x0500000f


	//   ....[247]....
        /*074c*/ 	.word	0x0500000f


	//   ....[248]....
        /*0750*/ 	.word	0x0500000f


	//   ....[249]....
        /*0754*/ 	.word	0x0500000f


	//   ....[250]....
        /*0758*/ 	.word	0x0500000f


	//   ....[251]....
        /*075c*/ 	.word	0x0500000f


	//   ....[252]....
        /*0760*/ 	.word	0x0500000f


	//   ....[253]....
        /*0764*/ 	.word	0x0500000f


	//   ....[254]....
        /*0768*/ 	.word	0x0500000f


	//   ....[255]....
        /*076c*/ 	.word	0x0500000f


	//   ....[0]....
        /*0770*/ 	.word	0x0500000f


	//   ....[1]....
        /*0774*/ 	.word	0x0500000f


	//   ....[2]....
        /*0778*/ 	.word	0x0500000f


	//   ....[3]....
        /*077c*/ 	.word	0x0500000f


	//   ....[4]....
        /*0780*/ 	.word	0x0500000f


	//   ....[5]....
        /*0784*/ 	.word	0x0500000f


	//   ....[6]....
        /*0788*/ 	.word	0x0500000f


	//   ....[7]....
        /*078c*/ 	.word	0x0500000f


	//   ....[8]....
        /*0790*/ 	.word	0x0500000f


	//   ....[9]....
        /*0794*/ 	.word	0x0500000f


	//   ....[10]....
        /*0798*/ 	.word	0x0500000f


	//   ....[11]....
        /*079c*/ 	.word	0xffffffff


	//   ....[12]....
        /*07a0*/ 	.word	0xffffffff


	//   ....[13]....
        /*07a4*/ 	.word	0xffffffff


	//   ....[14]....
        /*07a8*/ 	.word	0xffffffff


	//   ....[15]....
        /*07ac*/ 	.word	0xffffffff


	//   ....[16]....
        /*07b0*/ 	.word	0xffffffff


	//----- nvinfo : EIATTR_COOP_GROUP_INSTR_OFFSETS
	.align		4
.L_1402:
        /*07b4*/ 	.byte	0x04, 0x28
        /*07b6*/ 	.short	(.L_1404 - .L_1403)


	//   ....[0]....
.L_1403:
        /*07b8*/ 	.word	0x00000080


	//   ....[1]....
        /*07bc*/ 	.word	0x00000090


	//   ....[2]....
        /*07c0*/ 	.word	0x000002f0


	//   ....[3]....
        /*07c4*/ 	.word	0x00000450


	//   ....[4]....
        /*07c8*/ 	.word	0x00000570


	//   ....[5]....
        /*07cc*/ 	.word	0x000006d0


	//   ....[6]....
        /*07d0*/ 	.word	0x000028b0


	//   ....[7]....
        /*07d4*/ 	.word	0x000048a0


	//   ....[8]....
        /*07d8*/ 	.word	0x00005070


	//   ....[9]....
        /*07dc*/ 	.word	0x00006400


	//   ....[10]....
        /*07e0*/ 	.word	0x000065f0


	//   ....[11]....
        /*07e4*/ 	.word	0x00006950


	//   ....[12]....
        /*07e8*/ 	.word	0x00006970


	//   ....[13]....
        /*07ec*/ 	.word	0x0000bec0


	//   ....[14]....
        /*07f0*/ 	.word	0x0000bf60


	//   ....[15]....
        /*07f4*/ 	.word	0x0000c140


	//   ....[16]....
        /*07f8*/ 	.word	0x0000c160


	//   ....[17]....
        /*07fc*/ 	.word	0x00015ba0


	//   ....[18]....
        /*0800*/ 	.word	0x00016140


	//   ....[19]....
        /*0804*/ 	.word	0x00017080


	//   ....[20]....
        /*0808*/ 	.word	0x00017190


	//   ....[21]....
        /*080c*/ 	.word	0x00017320


	//   ....[22]....
        /*0810*/ 	.word	0x00017340


	//   ....[23]....
        /*0814*/ 	.word	0x0001f850


	//   ....[24]....
        /*0818*/ 	.word	0x0001f870


	//   ....[25]....
        /*081c*/ 	.word	0x0001f8b0


	//   ....[26]....
        /*0820*/ 	.word	0x0001f8f0


	//   ....[27]....
        /*0824*/ 	.word	0x00021b20


	//   ....[28]....
        /*0828*/ 	.word	0x00021b40


	//   ....[29]....
        /*082c*/ 	.word	0x00021b90


	//   ....[30]....
        /*0830*/ 	.word	0x00021ba0


	//   ....[31]....
        /*0834*/ 	.word	0x00022550


	//   ....[32]....
        /*0838*/ 	.word	0x00022580


	//   ....[33]....
        /*083c*/ 	.word	0x000226c0


	//   ....[34]....
        /*0840*/ 	.word	0x000226e0


	//   ....[35]....
        /*0844*/ 	.word	0x00022820


	//   ....[36]....
        /*0848*/ 	.word	0x00022840


	//   ....[37]....
        /*084c*/ 	.word	0x00022990


	//   ....[38]....
        /*0850*/ 	.word	0x000229b0


	//   ....[39]....
        /*0854*/ 	.word	0x00022f70


	//   ....[40]....
        /*0858*/ 	.word	0x00022fa0


	//   ....[41]....
        /*085c*/ 	.word	0x000239d0


	//   ....[42]....
        /*0860*/ 	.word	0x000239e0


	//   ....[43]....
        /*0864*/ 	.word	0x00024d50


	//   ....[44]....
        /*0868*/ 	.word	0x00024d70


	//   ....[45]....
        /*086c*/ 	.word	0x00024eb0


	//   ....[46]....
        /*0870*/ 	.word	0x00024ed0


	//   ....[47]....
        /*0874*/ 	.word	0x00025010


	//   ....[48]....
        /*0878*/ 	.word	0x00025030


	//   ....[49]....
        /*087c*/ 	.word	0x00025180


	//   ....[50]....
        /*0880*/ 	.word	0x000251a0


	//   ....[51]....
        /*0884*/ 	.word	0x00025370


	//   ....[52]....
        /*0888*/ 	.word	0x00025580


	//   ....[53]....
        /*088c*/ 	.word	0x000255b0


	//   ....[54]....
        /*0890*/ 	.word	0x000255e0


	//   ....[55]....
        /*0894*/ 	.word	0x00025610


	//   ....[56]....
        /*0898*/ 	.word	0x00025640


	//   ....[57]....
        /*089c*/ 	.word	0x00025670


	//   ....[58]....
        /*08a0*/ 	.word	0x000257e0


	//   ....[59]....
        /*08a4*/ 	.word	0x00025810


	//   ....[60]....
        /*08a8*/ 	.word	0x00025840


	//   ....[61]....
        /*08ac*/ 	.word	0x00025870


	//   ....[62]....
        /*08b0*/ 	.word	0x000258a0


	//   ....[63]....
        /*08b4*/ 	.word	0x000258d0


	//   ....[64]....
        /*08b8*/ 	.word	0x00025960


	//   ....[65]....
        /*08bc*/ 	.word	0x00025990


	//   ....[66]....
        /*08c0*/ 	.word	0x000259a0


	//   ....[67]....
        /*08c4*/ 	.word	0x000259e0


	//   ....[68]....
        /*08c8*/ 	.word	0x00027ba0


	//   ....[69]....
        /*08cc*/ 	.word	0x00027bc0


	//   ....[70]....
        /*08d0*/ 	.word	0x00027c50


	//   ....[71]....
        /*08d4*/ 	.word	0x00027c70


	//   ....[72]....
        /*08d8*/ 	.word	0x00027cf0


	//   ....[73]....
        /*08dc*/ 	.word	0x00027d10


	//   ....[74]....
        /*08e0*/ 	.word	0x00027d90


	//   ....[75]....
        /*08e4*/ 	.word	0x00027db0


	//   ....[76]....
        /*08e8*/ 	.word	0x00027e30


	//   ....[77]....
        /*08ec*/ 	.word	0x00027e50


	//   ....[78]....
        /*08f0*/ 	.word	0x00027e60


	//   ....[79]....
        /*08f4*/ 	.word	0x00027e70


	//   ....[80]....
        /*08f8*/ 	.word	0x000285c0


	//   ....[81]....
        /*08fc*/ 	.word	0x00028600


	//   ....[82]....
        /*0900*/ 	.word	0x00028620


	//   ....[83]....
        /*0904*/ 	.word	0x00028630


	//   ....[84]....
        /*0908*/ 	.word	0x00028640


	//   ....[85]....
        /*090c*/ 	.word	0x00028650


	//   ....[86]....
        /*0910*/ 	.word	0x00028680


	//   ....[87]....
        /*0914*/ 	.word	0x00028760


	//   ....[88]....
        /*0918*/ 	.word	0x000287b0


	//   ....[89]....
        /*091c*/ 	.word	0x00028810


	//   ....[90]....
        /*0920*/ 	.word	0x00028880


	//   ....[91]....
        /*0924*/ 	.word	0x000288c0


	//   ....[92]....
        /*0928*/ 	.word	0x00028900


	//   ....[93]....
        /*092c*/ 	.word	0x00028920


	//   ....[94]....
        /*0930*/ 	.word	0x000289a0


	//   ....[95]....
        /*0934*/ 	.word	0x000289e0


	//   ....[96]....
        /*0938*/ 	.word	0x000290d0


	//   ....[97]....
        /*093c*/ 	.word	0x00029100


	//   ....[98]....
        /*0940*/ 	.word	0x00029120


	//   ....[99]....
        /*0944*/ 	.word	0x00029150


	//   ....[100]....
        /*0948*/ 	.word	0x000291c0


	//   ....[101]....
        /*094c*/ 	.word	0x000291f0


	//   ....[102]....
        /*0950*/ 	.word	0x00029300


	//   ....[103]....
        /*0954*/ 	.word	0x00029320


	//   ....[104]....
        /*0958*/ 	.word	0x000293b0


	//   ....[105]....
        /*095c*/ 	.word	0x000293d0


	//   ....[106]....
        /*0960*/ 	.word	0x00029440


	//   ....[107]....
        /*0964*/ 	.word	0x00029460


	//   ....[108]....
        /*0968*/ 	.word	0x000294c0


	//   ....[109]....
        /*096c*/ 	.word	0x000294f0


	//   ....[110]....
        /*0970*/ 	.word	0x00029570


	//   ....[111]....
        /*0974*/ 	.word	0x000295d0


	//   ....[112]....
        /*0978*/ 	.word	0x00029b10


	//   ....[113]....
        /*097c*/ 	.word	0x00029b30


	//   ....[114]....
        /*0980*/ 	.word	0x00029b80


	//   ....[115]....
        /*0984*/ 	.word	0x00029c40


	//   ....[116]....
        /*0988*/ 	.word	0x00029c50


	//   ....[117]....
        /*098c*/ 	.word	0x00029c80


	//   ....[118]....
        /*0990*/ 	.word	0x00029d10


	//   ....[119]....
        /*0994*/ 	.word	0x00029dc0


	//   ....[120]....
        /*0998*/ 	.word	0x00029dd0


	//   ....[121]....
        /*099c*/ 	.word	0x00029e00


	//   ....[122]....
        /*09a0*/ 	.word	0x00029e10


	//   ....[123]....
        /*09a4*/ 	.word	0x00029ea0


	//   ....[124]....
        /*09a8*/ 	.word	0x0002a590


	//   ....[125]....
        /*09ac*/ 	.word	0x0002a5b0


	//   ....[126]....
        /*09b0*/ 	.word	0x0002a5c0


	//   ....[127]....
        /*09b4*/ 	.word	0x0002a600


	//   ....[128]....
        /*09b8*/ 	.word	0x0002a610


	//   ....[129]....
        /*09bc*/ 	.word	0x0002a650


	//   ....[130]....
        /*09c0*/ 	.word	0x0002a660


	//   ....[131]....
        /*09c4*/ 	.word	0x0002a6a0


	//   ....[132]....
        /*09c8*/ 	.word	0x0002a6b0


	//   ....[133]....
        /*09cc*/ 	.word	0x0002a6f0


	//   ....[134]....
        /*09d0*/ 	.word	0x0002a700


	//   ....[135]....
        /*09d4*/ 	.word	0x0002a710


	//   ....[136]....
        /*09d8*/ 	.word	0x0002aa50


	//   ....[137]....
        /*09dc*/ 	.word	0x0002aa70


	//   ....[138]....
        /*09e0*/ 	.word	0x0002aa80


	//   ....[139]....
        /*09e4*/ 	.word	0x0002aa90


	//   ....[140]....
        /*09e8*/ 	.word	0x0002aaa0


	//   ....[141]....
        /*09ec*/ 	.word	0x0002aac0


	//   ....[142]....
        /*09f0*/ 	.word	0x0002ab30


	//   ....[143]....
        /*09f4*/ 	.word	0x0002ab60


	//   ....[144]....
        /*09f8*/ 	.word	0x0002ab70


	//   ....[145]....
        /*09fc*/ 	.word	0x0002abe0


	//   ....[146]....
        /*0a00*/ 	.word	0x0002abf0


	//   ....[147]....
        /*0a04*/ 	.word	0x0002acf0


	//   ....[148]....
        /*0a08*/ 	.word	0x0002b1d0


	//   ....[149]....
        /*0a0c*/ 	.word	0x0002b200


	//   ....[150]....
        /*0a10*/ 	.word	0x0002b260


	//   ....[151]....
        /*0a14*/ 	.word	0x0002b290


	//   ....[152]....
        /*0a18*/ 	.word	0x0002b2c0


	//   ....[153]....
        /*0a1c*/ 	.word	0x0002b2f0


	//   ....[154]....
        /*0a20*/ 	.word	0x0002b320


	//   ....[155]....
        /*0a24*/ 	.word	0x0002b350


	//   ....[156]....
        /*0a28*/ 	.word	0x0002b4f0


	//   ....[157]....
        /*0a2c*/ 	.word	0x0002b520


	//   ....[158]....
        /*0a30*/ 	.word	0x0002b550


	//   ....[159]....
        /*0a34*/ 	.word	0x0002b580


	//   ....[160]....
        /*0a38*/ 	.word	0x0002b5b0


	//   ....[161]....
        /*0a3c*/ 	.word	0x0002b5e0


	//   ....[162]....
        /*0a40*/ 	.word	0x0002b6a0


	//   ....[163]....
        /*0a44*/ 	.word	0x0002b6c0


	//   ....[164]....
        /*0a48*/ 	.word	0x0002b6e0


	//   ....[165]....
        /*0a4c*/ 	.word	0x0002b740


	//   ....[166]....
        /*0a50*/ 	.word	0x0002c160


	//   ....[167]....
        /*0a54*/ 	.word	0x0002c700


	//   ....[168]....
        /*0a58*/ 	.word	0x0002c7f0


	//   ....[169]....
        /*0a5c*/ 	.word	0x0002c890


	//   ....[170]....
        /*0a60*/ 	.word	0x0002c8f0


	//   ....[171]....
        /*0a64*/ 	.word	0x0002c9e0


	//   ....[172]....
        /*0a68*/ 	.word	0x0002ca50


	//   ....[173]....
        /*0a6c*/ 	.word	0x0002cb40


	//   ....[174]....
        /*0a70*/ 	.word	0x0002cbb0


	//   ....[175]....
        /*0a74*/ 	.word	0x0002cca0


	//   ....[176]....
        /*0a78*/ 	.word	0x0002cd10


	//   ....[177]....
        /*0a7c*/ 	.word	0x0002ce00


	//   ....[178]....
        /*0a80*/ 	.word	0x0002ce70


	//   ....[179]....
        /*0a84*/ 	.word	0x0002cf10


	//   ....[180]....
        /*0a88*/ 	.word	0x0002d010


	//   ....[181]....
        /*0a8c*/ 	.word	0x0002d090


	//   ....[182]....
        /*0a90*/ 	.word	0x0002d0f0


	//   ....[183]....
        /*0a94*/ 	.word	0x0002d1c0


	//   ....[184]....
        /*0a98*/ 	.word	0x0002d2a0


	//   ....[185]....
        /*0a9c*/ 	.word	0x0002d360


	//   ....[186]....
        /*0aa0*/ 	.word	0x0002d3e0


	//   ....[187]....
        /*0aa4*/ 	.word	0x0002d4d0


	//   ....[188]....
        /*0aa8*/ 	.word	0x0002d590


	//   ....[189]....
        /*0aac*/ 	.word	0x0002d640


	//   ....[190]....
        /*0ab0*/ 	.word	0x0002d700


	//   ....[191]....
        /*0ab4*/ 	.word	0x0002d7b0


	//   ....[192]....
        /*0ab8*/ 	.word	0x0002d830


	//   ....[193]....
        /*0abc*/ 	.word	0x0002d920


	//   ....[194]....
        /*0ac0*/ 	.word	0x0002d990


	//   ....[195]....
        /*0ac4*/ 	.word	0x0002da60


	//   ....[196]....
        /*0ac8*/ 	.word	0x0002db00


	//   ....[197]....
        /*0acc*/ 	.word	0x0002dba0


	//   ....[198]....
        /*0ad0*/ 	.word	0x0002dc00


	//   ....[199]....
        /*0ad4*/ 	.word	0x0002dcf0


	//   ....[200]....
        /*0ad8*/ 	.word	0x0002de00


	//   ....[201]....
        /*0adc*/ 	.word	0x0002de50


	//   ....[202]....
        /*0ae0*/ 	.word	0x0002deb0


	//   ....[203]....
        /*0ae4*/ 	.word	0x0002dfb0


	//   ....[204]....
        /*0ae8*/ 	.word	0x0002e0c0


	//   ....[205]....
        /*0aec*/ 	.word	0x0002e110


	//   ....[206]....
        /*0af0*/ 	.word	0x0002e170


	//   ....[207]....
        /*0af4*/ 	.word	0x0002e270


	//   ....[208]....
        /*0af8*/ 	.word	0x0002e380


	//   ....[209]....
        /*0afc*/ 	.word	0x0002e3d0


	//   ....[210]....
        /*0b00*/ 	.word	0x0002e430


	//   ....[211]....
        /*0b04*/ 	.word	0x0002e520


	//   ....[212]....
        /*0b08*/ 	.word	0x0002e650


	//   ....[213]....
        /*0b0c*/ 	.word	0x0002e730


	//   ....[214]....
        /*0b10*/ 	.word	0x0002e7c0


	//   ....[215]....
        /*0b14*/ 	.word	0x0002e8d0


	//   ....[216]....
        /*0b18*/ 	.word	0x0002e930


	//   ....[217]....
        /*0b1c*/ 	.word	0x0002ea40


	//   ....[218]....
        /*0b20*/ 	.word	0x0002eaa0


	//   ....[219]....
        /*0b24*/ 	.word	0x0002ebb0


	//   ....[220]....
        /*0b28*/ 	.word	0x0002ec10


	//   ....[221]....
        /*0b2c*/ 	.word	0x0002ed20


	//   ....[222]....
        /*0b30*/ 	.word	0x0002ed80


	//   ....[223]....
        /*0b34*/ 	.word	0x0002ee40


	//   ....[224]....
        /*0b38*/ 	.word	0x0002efa0


	//   ....[225]....
        /*0b3c*/ 	.word	0x0002f040


	//   ....[226]....
        /*0b40*/ 	.word	0x0002f0a0


	//   ....[227]....
        /*0b44*/ 	.word	0x0002f150


	//   ....[228]....
        /*0b48*/ 	.word	0x0002f1b0


	//   ....[229]....
        /*0b4c*/ 	.word	0x0002f260


	//   ....[230]....
        /*0b50*/ 	.word	0x0002f2c0


	//   ....[231]....
        /*0b54*/ 	.word	0x0002f370


	//   ....[232]....
        /*0b58*/ 	.word	0x0002f3d0


	//   ....[233]....
        /*0b5c*/ 	.word	0x0002f480


	//   ....[234]....
        /*0b60*/ 	.word	0x0002f4e0


	//   ....[235]....
        /*0b64*/ 	.word	0x0002f590


	//   ....[236]....
        /*0b68*/ 	.word	0x0002f670


	//   ....[237]....
        /*0b6c*/ 	.word	0x0002f710


	//   ....[238]....
        /*0b70*/ 	.word	0x0002f770


	//   ....[239]....
        /*0b74*/ 	.word	0x0002f840


	//   ....[240]....
        /*0b78*/ 	.word	0x0002f8a0


	//   ....[241]....
        /*0b7c*/ 	.word	0x0002f970


	//   ....[242]....
        /*0b80*/ 	.word	0x0002f9d0


	//   ....[243]....
        /*0b84*/ 	.word	0x0002fab0


	//   ....[244]....
        /*0b88*/ 	.word	0x0002fb10


	//   ....[245]....
        /*0b8c*/ 	.word	0x0002fbe0


	//   ....[246]....
        /*0b90*/ 	.word	0x0002fc40


	//   ....[247]....
        /*0b94*/ 	.word	0x0002fd10


	//   ....[248]....
        /*0b98*/ 	.word	0x0002fda0


	//   ....[249]....
        /*0b9c*/ 	.word	0x0002fe40


	//   ....[250]....
        /*0ba0*/ 	.word	0x0002ffc0


	//   ....[251]....
        /*0ba4*/ 	.word	0x00030030


	//   ....[252]....
        /*0ba8*/ 	.word	0x000300a0


	//   ....[253]....
        /*0bac*/ 	.word	0x00030110


	//   ....[254]....
        /*0bb0*/ 	.word	0x00030180


	//   ....[255]....
        /*0bb4*/ 	.word	0x00030200


	//   ....[0]....
        /*0bb8*/ 	.word	0x00030280


	//   ....[1]....
        /*0bbc*/ 	.word	0x00030310


	//   ....[2]....
        /*0bc0*/ 	.word	0x00030380


	//   ....[3]....
        /*0bc4*/ 	.word	0x000303f0


	//   ....[4]....
        /*0bc8*/ 	.word	0x00030460


	//   ....[5]....
        /*0bcc*/ 	.word	0x000304e0


	//   ....[6]....
        /*0bd0*/ 	.word	0x00030550


	//   ....[7]....
        /*0bd4*/ 	.word	0x000305e0


	//   ....[8]....
        /*0bd8*/ 	.word	0x00030640


	//   ....[9]....
        /*0bdc*/ 	.word	0x000306d0


	//   ....[10]....
        /*0be0*/ 	.word	0x00030800


	//   ....[11]....
        /*0be4*/ 	.word	0x00032ec0


	//   ....[12]....
        /*0be8*/ 	.word	0x000335c0


	//   ....[13]....
        /*0bec*/ 	.word	0x00034860


	//   ....[14]....
        /*0bf0*/ 	.word	0x000348b0


	//   ....[15]....
        /*0bf4*/ 	.word	0x00034920


	//   ....[16]....
        /*0bf8*/ 	.word	0x00034940


	//----- nvinfo : EIATTR_REG_RECONFIG
	.align		4
.L_1404:
        /*0bfc*/ 	.byte	0x01, 0x54
	.zero		2


	//----- nvinfo : EIATTR_SYSCALL_OFFSETS
	.align		4
        /*0c00*/ 	.byte	0x04, 0x46
        /*0c02*/ 	.short	(.L_1406 - .L_1405)


	//   ....[0]....
.L_1405:
        /*0c04*/ 	.word	0x00002b30


	//   ....[1]....
        /*0c08*/ 	.word	0x000271b0


	//   ....[2]....
        /*0c0c*/ 	.word	0x00027300


	//   ....[3]....
        /*0c10*/ 	.word	0x000273f0


	//   ....[4]....
        /*0c14*/ 	.word	0x00028200


	//   ....[5]....
        /*0c18*/ 	.word	0x00028d30


	//----- nvinfo : EIATTR_MBARRIER_INSTR_OFFSETS
	.align		4
.L_1406:
        /*0c1c*/ 	.byte	0x04, 0x39
        /*0c1e*/ 	.short	(.L_1408 - .L_1407)


	//   ....[0]....
.L_1407:
        /*0c20*/ 	.word	0x00000190
        /*0c24*/ 	.word	0x000000ff
        /*0c28*/ 	.word	0x00032400
        /*0c2c*/ 	.short	0x0100
        /*0c2e*/ 	.byte	0x08
	.zero		1


	//   ....[1]....
        /*0c30*/ 	.word	0x000001a0
        /*0c34*/ 	.word	0x000000ff
        /*0c38*/ 	.word	0x00032410
        /*0c3c*/ 	.short	0x0100
        /*0c3e*/ 	.byte	0x08
	.zero		1


	//   ....[2]....
        /*0c40*/ 	.word	0x000001b0
        /*0c44*/ 	.word	0x000000ff
        /*0c48*/ 	.word	0x00032420
        /*0c4c*/ 	.short	0x0100
        /*0c4e*/ 	.byte	0x08
	.zero		1


	//   ....[3]....
        /*0c50*/ 	.word	0x000002a0
        /*0c54*/ 	.word	0x000000ff
        /*0c58*/ 	.word	0x00032430
        /*0c5c*/ 	.short	0x0100
        /*0c5e*/ 	.byte	0x08
	.zero		1


	//   ....[4]....
        /*0c60*/ 	.word	0x000002b0
        /*0c64*/ 	.word	0x000000ff
        /*0c68*/ 	.word	0x00032440
        /*0c6c*/ 	.short	0x0100
        /*0c6e*/ 	.byte	0x08
	.zero		1


	//   ....[5]....
        /*0c70*/ 	.word	0x000002c0
        /*0c74*/ 	.word	0x000000ff
        /*0c78*/ 	.word	0x00032438
        /*0c7c*/ 	.short	0x0100
        /*0c7e*/ 	.byte	0x08
	.zero		1


	//   ....[6]....
        /*0c80*/ 	.word	0x000002d0
        /*0c84*/ 	.word	0x000000ff
        /*0c88*/ 	.word	0x00032448
        /*0c8c*/ 	.short	0x0100
        /*0c8e*/ 	.byte	0x08
	.zero		1


	//   ....[7]....
        /*0c90*/ 	.word	0x00000400
        /*0c94*/ 	.word	0x000000ff
        /*0c98*/ 	.word	0x00032450
        /*0c9c*/ 	.short	0x0100
        /*0c9e*/ 	.byte	0x08
	.zero		1


	//   ....[8]....
        /*0ca0*/ 	.word	0x00000410
        /*0ca4*/ 	.word	0x000000ff
        /*0ca8*/ 	.word	0x00032460
        /*0cac*/ 	.short	0x0100
        /*0cae*/ 	.byte	0x08
	.zero		1


	//   ....[9]....
        /*0cb0*/ 	.word	0x00000420
        /*0cb4*/ 	.word	0x000000ff
        /*0cb8*/ 	.word	0x00032458
        /*0cbc*/ 	.short	0x0100
        /*0cbe*/ 	.byte	0x08
	.zero		1


	//   ....[10]....
        /*0cc0*/ 	.word	0x00000430
        /*0cc4*/ 	.word	0x000000ff
        /*0cc8*/ 	.word	0x00032468
        /*0ccc*/ 	.short	0x0100
        /*0cce*/ 	.byte	0x08
	.zero		1


	//   ....[11]....
        /*0cd0*/ 	.word	0x00000520
        /*0cd4*/ 	.word	0x000000ff
        /*0cd8*/ 	.word	0x00032470
        /*0cdc*/ 	.short	0x0100
        /*0cde*/ 	.byte	0x06
	.zero		1


	//   ....[12]....
        /*0ce0*/ 	.word	0x00000530
        /*0ce4*/ 	.word	0x000000ff
        /*0ce8*/ 	.word	0x00032480
        /*0cec*/ 	.short	0x0100
        /*0cee*/ 	.byte	0x06
	.zero		1


	//   ....[13]....
        /*0cf0*/ 	.word	0x00000540
        /*0cf4*/ 	.word	0x000000ff
        /*0cf8*/ 	.word	0x00032478
        /*0cfc*/ 	.short	0x0100
        /*0cfe*/ 	.byte	0x06
	.zero		1


	//   ....[14]....
        /*0d00*/ 	.word	0x00000550
        /*0d04*/ 	.word	0x000000ff
        /*0d08*/ 	.word	0x00032488
        /*0d0c*/ 	.short	0x0100
        /*0d0e*/ 	.byte	0x06
	.zero		1


	//   ....[15]....
        /*0d10*/ 	.word	0x00000680
        /*0d14*/ 	.word	0x000000ff
        /*0d18*/ 	.word	0x00032490
        /*0d1c*/ 	.short	0x0100
        /*0d1e*/ 	.byte	0x08
	.zero		1


	//   ....[16]....
        /*0d20*/ 	.word	0x00000690
        /*0d24*/ 	.word	0x000000ff
        /*0d28*/ 	.word	0x000324a0
        /*0d2c*/ 	.short	0x0100
        /*0d2e*/ 	.byte	0x08
	.zero		1


	//   ....[17]....
        /*0d30*/ 	.word	0x000006a0
        /*0d34*/ 	.word	0x000000ff
        /*0d38*/ 	.word	0x00032498
        /*0d3c*/ 	.short	0x0100
        /*0d3e*/ 	.byte	0x08
	.zero		1


	//   ....[18]....
        /*0d40*/ 	.word	0x000006b0
        /*0d44*/ 	.word	0x000000ff
        /*0d48*/ 	.word	0x000324a8
        /*0d4c*/ 	.short	0x0100
        /*0d4e*/ 	.byte	0x08
	.zero		1


	//   ....[19]....
        /*0d50*/ 	.word	0x000007f0
        /*0d54*/ 	.word	0x000000ff
        /*0d58*/ 	.word	0x000324b0
        /*0d5c*/ 	.short	0x0100
        /*0d5e*/ 	.byte	0x08
	.zero		1


	//   ....[20]....
        /*0d60*/ 	.word	0x00000800
        /*0d64*/ 	.word	0x000000ff
        /*0d68*/ 	.word	0x000324c0
        /*0d6c*/ 	.short	0x0100
        /*0d6e*/ 	.byte	0x08
	.zero		1


	//   ....[21]....
        /*0d70*/ 	.word	0x00000810
        /*0d74*/ 	.word	0x000000ff
        /*0d78*/ 	.word	0x000324b8
        /*0d7c*/ 	.short	0x0100
        /*0d7e*/ 	.byte	0x08
	.zero		1


	//   ....[22]....
        /*0d80*/ 	.word	0x00000820
        /*0d84*/ 	.word	0x000000ff
        /*0d88*/ 	.word	0x000324c8
        /*0d8c*/ 	.short	0x0100
        /*0d8e*/ 	.byte	0x08
	.zero		1


	//   ....[23]....
        /*0d90*/ 	.word	0x00002d70
        /*0d94*/ 	.word	0x00000048
        /*0d98*/ 	.word	0x00032400
        /*0d9c*/ 	.short	0x010a
        /*0d9e*/ 	.byte	0x3f
	.zero		1


	//   ....[24]....
        /*0da0*/ 	.word	0x00003200
        /*0da4*/ 	.word	0x0000000a
        /*0da8*/ 	.word	0x00000000
        /*0dac*/ 	.short	0x010a
        /*0dae*/ 	.byte	0x3f
	.zero		1


	//   ....[25]....
        /*0db0*/ 	.word	0x00003260
        /*0db4*/ 	.word	0x0000000a
        /*0db8*/ 	.word	0x00000000
        /*0dbc*/ 	.short	0x010a
        /*0dbe*/ 	.byte	0x3f
	.zero		1


	//   ....[26]....
        /*0dc0*/ 	.word	0x00003610
        /*0dc4*/ 	.word	0x00000048
        /*0dc8*/ 	.word	0x00032410
        /*0dcc*/ 	.short	0x010a
        /*0dce*/ 	.byte	0x3f
	.zero		1


	//   ....[27]....
        /*0dd0*/ 	.word	0x00003710
        /*0dd4*/ 	.word	0x0000000a
        /*0dd8*/ 	.word	0x00000000
        /*0ddc*/ 	.short	0x010a
        /*0dde*/ 	.byte	0x3f
	.zero		1


	//   ....[28]....
        /*0de0*/ 	.word	0x00003770
        /*0de4*/ 	.word	0x0000000a
        /*0de8*/ 	.word	0x00000000
        /*0dec*/ 	.short	0x010a
        /*0dee*/ 	.byte	0x3f
	.zero		1


	//   ....[29]....
        /*0df0*/ 	.word	0x000044e0
        /*0df4*/ 	.word	0x00000007
        /*0df8*/ 	.word	0x00000000
        /*0dfc*/ 	.short	0x0101
        /*0dfe*/ 	.byte	0x3f
	.zero		1


	//   ....[30]....
        /*0e00*/ 	.word	0x00009cd0
        /*0e04*/ 	.word	0x00000000
        /*0e08*/ 	.word	0x00000000
        /*0e0c*/ 	.short	0x0101
        /*0e0e*/ 	.byte	0x3f
	.zero		1


	//   ....[31]....
        /*0e10*/ 	.word	0x0000a440
        /*0e14*/ 	.word	0x00000004
        /*0e18*/ 	.word	0x00000000
        /*0e1c*/ 	.short	0x010a
        /*0e1e*/ 	.byte	0x3f
	.zero		1


	//   ....[32]....
        /*0e20*/ 	.word	0x0000a4e0
        /*0e24*/ 	.word	0x00000006
        /*0e28*/ 	.word	0x00000000
        /*0e2c*/ 	.short	0x010a
        /*0e2e*/ 	.byte	0x3f
	.zero		1


	//   ....[33]....
        /*0e30*/ 	.word	0x0000a8f0
        /*0e34*/ 	.word	0x00000003
        /*0e38*/ 	.word	0x00000000
        /*0e3c*/ 	.short	0x010a
        /*0e3e*/ 	.byte	0x3f
	.zero		1


	//   ....[34]....
        /*0e40*/ 	.word	0x0000a9c0
        /*0e44*/ 	.word	0x00000006
        /*0e48*/ 	.word	0x00000000
        /*0e4c*/ 	.short	0x010a
        /*0e4e*/ 	.byte	0x3f
	.zero		1


	//   ....[35]....
        /*0e50*/ 	.word	0x0000b730
        /*0e54*/ 	.word	0x00000003
        /*0e58*/ 	.word	0x00000000
        /*0e5c*/ 	.short	0x0101
        /*0e5e*/ 	.byte	0x3f
	.zero		1


	//   ....[36]....
        /*0e60*/ 	.word	0x00014140
        /*0e64*/ 	.word	0x00000000
        /*0e68*/ 	.word	0x00000000
        /*0e6c*/ 	.short	0x0101
        /*0e6e*/ 	.byte	0x3f
	.zero		1


	//   ....[37]....
        /*0e70*/ 	.word	0x00014340
        /*0e74*/ 	.word	0x00000007
        /*0e78*/ 	.word	0x00000000
        /*0e7c*/ 	.short	0x010a
        /*0e7e*/ 	.byte	0x3f
	.zero		1


	//   ....[38]....
        /*0e80*/ 	.word	0x000143f0
        /*0e84*/ 	.word	0x00000000
        /*0e88*/ 	.word	0x00000000
        /*0e8c*/ 	.short	0x010a
        /*0e8e*/ 	.byte	0x3f
	.zero		1


	//   ....[39]....
        /*0e90*/ 	.word	0x00014820
        /*0e94*/ 	.word	0x0000000b
        /*0e98*/ 	.word	0x00000000
        /*0e9c*/ 	.short	0x010a
        /*0e9e*/ 	.byte	0x3f
	.zero		1


	//   ....[40]....
        /*0ea0*/ 	.word	0x00014920
        /*0ea4*/ 	.word	0x00000006
        /*0ea8*/ 	.word	0x00000000
        /*0eac*/ 	.short	0x010a
        /*0eae*/ 	.byte	0x3f
	.zero		1


	//   ....[41]....
        /*0eb0*/ 	.word	0x00015690
        /*0eb4*/ 	.word	0x00000006
        /*0eb8*/ 	.word	0x00000000
        /*0ebc*/ 	.short	0x0101
        /*0ebe*/ 	.byte	0x3f
	.zero		1


	//   ....[42]....
        /*0ec0*/ 	.word	0x0001f3c0
        /*0ec4*/ 	.word	0x00000007
        /*0ec8*/ 	.word	0x00000000
        /*0ecc*/ 	.short	0x0101
        /*0ece*/ 	.byte	0x3f
	.zero		1


	//   ....[43]....
        /*0ed0*/ 	.word	0x00022540
        /*0ed4*/ 	.word	0x00000000
        /*0ed8*/ 	.word	0x00000000
        /*0edc*/ 	.short	0x0101
        /*0ede*/ 	.byte	0x3f
	.zero		1


	//   ....[44]....
        /*0ee0*/ 	.word	0x00022f90
        /*0ee4*/ 	.word	0x00000004
        /*0ee8*/ 	.word	0x00000000
        /*0eec*/ 	.short	0x0101
        /*0eee*/ 	.byte	0x3f
	.zero		1


	//   ....[45]....
        /*0ef0*/ 	.word	0x00027930
        /*0ef4*/ 	.word	0x00000011
        /*0ef8*/ 	.word	0x00032440
        /*0efc*/ 	.short	0x010a
        /*0efe*/ 	.byte	0x3f
	.zero		1


	//   ....[46]....
        /*0f00*/ 	.word	0x00027f70
        /*0f04*/ 	.word	0x00000011
        /*0f08*/ 	.word	0x00032430
        /*0f0c*/ 	.short	0x0107
        /*0f0e*/ 	.byte	0x3f
	.zero		1


	//   ....[47]....
        /*0f10*/ 	.word	0x00028040
        /*0f14*/ 	.word	0x00000011
        /*0f18*/ 	.word	0x00032430
        /*0f1c*/ 	.short	0x0101
        /*0f1e*/ 	.byte	0x3f
	.zero		1


	//   ....[48]....
        /*0f20*/ 	.word	0x00028b70
        /*0f24*/ 	.word	0x00000016
        /*0f28*/ 	.word	0x00032400
        /*0f2c*/ 	.short	0x0107
        /*0f2e*/ 	.byte	0x3f
	.zero		1


	//   ....[49]....
        /*0f30*/ 	.word	0x00028c00
        /*0f34*/ 	.word	0x00000016
        /*0f38*/ 	.word	0x00032400
        /*0f3c*/ 	.short	0x0101
        /*0f3e*/ 	.byte	0x3f
	.zero		1


	//   ....[50]....
        /*0f40*/ 	.word	0x00029710
        /*0f44*/ 	.word	0x00000016
        /*0f48*/ 	.word	0x00032410
        /*0f4c*/ 	.short	0x0107
        /*0f4e*/ 	.byte	0x3f
	.zero		1


	//   ....[51]....
        /*0f50*/ 	.word	0x00029810
        /*0f54*/ 	.word	0x00000016
        /*0f58*/ 	.word	0x00032410
        /*0f5c*/ 	.short	0x0101
        /*0f5e*/ 	.byte	0x3f
	.zero		1


	//   ....[52]....
        /*0f60*/ 	.word	0x00029830
        /*0f64*/ 	.word	0x00000016
        /*0f68*/ 	.word	0x00032420
        /*0f6c*/ 	.short	0x010a
        /*0f6e*/ 	.byte	0x3f
	.zero		1


	//   ....[53]....
        /*0f70*/ 	.word	0x000298b0
        /*0f74*/ 	.word	0x00000011
        /*0f78*/ 	.word	0x00032460
        /*0f7c*/ 	.short	0x010a
        /*0f7e*/ 	.byte	0x3f
	.zero		1


	//   ....[54]....
        /*0f80*/ 	.word	0x0002a020
        /*0f84*/ 	.word	0x00000011
        /*0f88*/ 	.word	0x00032450
        /*0f8c*/ 	.short	0x0107
        /*0f8e*/ 	.byte	0x3f
	.zero		1


	//   ....[55]....
        /*0f90*/ 	.word	0x0002a0e0
        /*0f94*/ 	.word	0x00000011
        /*0f98*/ 	.word	0x00032450
        /*0f9c*/ 	.short	0x0101
        /*0f9e*/ 	.byte	0x3f
	.zero		1


	//   ....[56]....
        /*0fa0*/ 	.word	0x0002a410
        /*0fa4*/ 	.word	0x0000000a
        /*0fa8*/ 	.word	0x00032440
        /*0fac*/ 	.short	0x010a
        /*0fae*/ 	.byte	0x3f
	.zero		1


	//   ....[57]....
        /*0fb0*/ 	.word	0x0002a7c0
        /*0fb4*/ 	.word	0x0000000a
        /*0fb8*/ 	.word	0x00032430
        /*0fbc*/ 	.short	0x0107
        /*0fbe*/ 	.byte	0x3f
	.zero		1


	//   ....[58]....
        /*0fc0*/ 	.word	0x0002a870
        /*0fc4*/ 	.word	0x0000000a
        /*0fc8*/ 	.word	0x00032430
        /*0fcc*/ 	.short	0x0101
        /*0fce*/ 	.byte	0x3f
	.zero		1


	//   ....[59]....
        /*0fd0*/ 	.word	0x0002a8a0
        /*0fd4*/ 	.word	0x0000000a
        /*0fd8*/ 	.word	0x00032460
        /*0fdc*/ 	.short	0x010a
        /*0fde*/ 	.byte	0x3f
	.zero		1


	//   ....[60]....
        /*0fe0*/ 	.word	0x0002ada0
        /*0fe4*/ 	.word	0x0000000a
        /*0fe8*/ 	.word	0x00032450
        /*0fec*/ 	.short	0x0107
        /*0fee*/ 	.byte	0x3f
	.zero		1


	//   ....[61]....
        /*0ff0*/ 	.word	0x0002ae50
        /*0ff4*/ 	.word	0x0000000a
        /*0ff8*/ 	.word	0x00032450
        /*0ffc*/ 	.short	0x0101
        /*0ffe*/ 	.byte	0x3f
	.zero		1


	//   ....[62]....
        /*1000*/ 	.word	0x0002c0e0
        /*1004*/ 	.word	0x00000005
        /*1008*/ 	.word	0x00032420
        /*100c*/ 	.short	0x010a
        /*100e*/ 	.byte	0x3f
	.zero		1


	//   ....[63]....
        /*1010*/ 	.word	0x0002c280
        /*1014*/ 	.word	0x00000003
        /*1018*/ 	.word	0x00032440
        /*101c*/ 	.short	0x010a
        /*101e*/ 	.byte	0x3f
	.zero		1


	//   ....[64]....
        /*1020*/ 	.word	0x0002c320
        /*1024*/ 	.word	0x00000005
        /*1028*/ 	.word	0x00032440
        /*102c*/ 	.short	0x010a
        /*102e*/ 	.byte	0x3f
	.zero		1


	//   ....[65]....
        /*1030*/ 	.word	0x0002c360
        /*1034*/ 	.word	0x00000003
        /*1038*/ 	.word	0x00032460
        /*103c*/ 	.short	0x010a
        /*103e*/ 	.byte	0x3f
	.zero		1


	//   ....[66]....
        /*1040*/ 	.word	0x0002c3a0
        /*1044*/ 	.word	0x00000005
        /*1048*/ 	.word	0x00032460
        /*104c*/ 	.short	0x010a
        /*104e*/ 	.byte	0x3f
	.zero		1


	//   ....[67]....
        /*1050*/ 	.word	0x0002c400
        /*1054*/ 	.word	0x00000048
        /*1058*/ 	.word	0x00032400
        /*105c*/ 	.short	0x010a
        /*105e*/ 	.byte	0x3f
	.zero		1


	//   ....[68]....
        /*1060*/ 	.word	0x0002c450
        /*1064*/ 	.word	0x0000000a
        /*1068*/ 	.word	0x00000000
        /*106c*/ 	.short	0x010a
        /*106e*/ 	.byte	0x3f
	.zero		1


	//   ....[69]....
        /*1070*/ 	.word	0x0002c4a0
        /*1074*/ 	.word	0x00000048
        /*1078*/ 	.word	0x00032410
        /*107c*/ 	.short	0x010a
        /*107e*/ 	.byte	0x3f
	.zero		1


	//   ....[70]....
        /*1080*/ 	.word	0x0002c4f0
        /*1084*/ 	.word	0x0000000a
        /*1088*/ 	.word	0x00000000
        /*108c*/ 	.short	0x010a
        /*108e*/ 	.byte	0x3f
	.zero		1


	//   ....[71]....
        /*1090*/ 	.word	0x0002c540
        /*1094*/ 	.word	0x00000006
        /*1098*/ 	.word	0x00000000
        /*109c*/ 	.short	0x010a
        /*109e*/ 	.byte	0x3f
	.zero		1


	//   ....[72]....
        /*10a0*/ 	.word	0x0002c590
        /*10a4*/ 	.word	0x00000006
        /*10a8*/ 	.word	0x00000000
        /*10ac*/ 	.short	0x010a
        /*10ae*/ 	.byte	0x3f
	.zero		1


	//   ....[73]....
        /*10b0*/ 	.word	0x0002c5e0
        /*10b4*/ 	.word	0x00000000
        /*10b8*/ 	.word	0x00000000
        /*10bc*/ 	.short	0x010a
        /*10be*/ 	.byte	0x3f
	.zero		1


	//   ....[74]....
        /*10c0*/ 	.word	0x0002c630
        /*10c4*/ 	.word	0x00000006
        /*10c8*/ 	.word	0x00000000
        /*10cc*/ 	.short	0x010a
        /*10ce*/ 	.byte	0x3f
	.zero		1


	//   ....[75]....
        /*10d0*/ 	.word	0x0002c740
        /*10d4*/ 	.word	0x00000011
        /*10d8*/ 	.word	0x00032440
        /*10dc*/ 	.short	0x010a
        /*10de*/ 	.byte	0x3f
	.zero		1


	//   ....[76]....
        /*10e0*/ 	.word	0x0002e550
        /*10e4*/ 	.word	0x00000016
        /*10e8*/ 	.word	0x00032420
        /*10ec*/ 	.short	0x010a
        /*10ee*/ 	.byte	0x3f
	.zero		1


	//   ....[77]....
        /*10f0*/ 	.word	0x0002e5a0
        /*10f4*/ 	.word	0x00000011
        /*10f8*/ 	.word	0x00032460
        /*10fc*/ 	.short	0x010a
        /*10fe*/ 	.byte	0x3f
	.zero		1


	//   ....[78]....
        /*1100*/ 	.word	0x0002eef0
        /*1104*/ 	.word	0x0000000a
        /*1108*/ 	.word	0x00032440
        /*110c*/ 	.short	0x010a
        /*110e*/ 	.byte	0x3f
	.zero		1


	//   ....[79]....
        /*1110*/ 	.word	0x0002f5c0
        /*1114*/ 	.word	0x0000000a
        /*1118*/ 	.word	0x00032460
        /*111c*/ 	.short	0x010a
        /*111e*/ 	.byte	0x3f
	.zero		1


	//   ....[80]....
        /*1120*/ 	.word	0x00030720
        /*1124*/ 	.word	0x00000005
        /*1128*/ 	.word	0x00032420
        /*112c*/ 	.short	0x010a
        /*112e*/ 	.byte	0x3f
	.zero		1


	//   ....[81]....
        /*1130*/ 	.word	0x000308c0
        /*1134*/ 	.word	0x00000003
        /*1138*/ 	.word	0x00032440
        /*113c*/ 	.short	0x010a
        /*113e*/ 	.byte	0x3f
	.zero		1


	//   ....[82]....
        /*1140*/ 	.word	0x00030910
        /*1144*/ 	.word	0x00000005
        /*1148*/ 	.word	0x00032440
        /*114c*/ 	.short	0x010a
        /*114e*/ 	.byte	0x3f
	.zero		1


	//   ....[83]....
        /*1150*/ 	.word	0x00030960
        /*1154*/ 	.word	0x00000003
        /*1158*/ 	.word	0x00032460
        /*115c*/ 	.short	0x010a
        /*115e*/ 	.byte	0x3f
	.zero		1


	//   ....[84]....
        /*1160*/ 	.word	0x00030d20
        /*1164*/ 	.word	0x00000012
        /*1168*/ 	.word	0x00000000
        /*116c*/ 	.short	0x010a
        /*116e*/ 	.byte	0x3f
	.zero		1


	//   ....[85]....
        /*1170*/ 	.word	0x00030e60
        /*1174*/ 	.word	0x00000006
        /*1178*/ 	.word	0x00000000
        /*117c*/ 	.short	0x010a
        /*117e*/ 	.byte	0x3f
	.zero		1


	//   ....[86]....
        /*1180*/ 	.word	0x000314c0
        /*1184*/ 	.word	0x0000000d
        /*1188*/ 	.word	0x00000000
        /*118c*/ 	.short	0x010a
        /*118e*/ 	.byte	0x3f
	.zero		1


	//   ....[87]....
        /*1190*/ 	.word	0x00031600
        /*1194*/ 	.word	0x00000012
        /*1198*/ 	.word	0x00000000
        /*119c*/ 	.short	0x010a
        /*119e*/ 	.byte	0x3f
	.zero		1


	//   ....[88]....
        /*11a0*/ 	.word	0x000328b0
        /*11a4*/ 	.word	0x00000007
        /*11a8*/ 	.word	0x00000000
        /*11ac*/ 	.short	0x0101
        /*11ae*/ 	.byte	0x3f
	.zero		1


	//   ....[89]....
        /*11b0*/ 	.word	0x0004c630
        /*11b4*/ 	.word	0x00000000
        /*11b8*/ 	.word	0x00000000
        /*11bc*/ 	.short	0x0101
        /*11be*/ 	.byte	0x3f
	.zero		1


	//   ....[90]....
        /*11c0*/ 	.word	0x0004c650
        /*11c4*/ 	.word	0x00000006
        /*11c8*/ 	.word	0x00000000
        /*11cc*/ 	.short	0x010a
        /*11ce*/ 	.byte	0x3f
	.zero		1


	//   ....[91]....
        /*11d0*/ 	.word	0x0004c6a0
        /*11d4*/ 	.word	0x00000012
        /*11d8*/ 	.word	0x00000000
        /*11dc*/ 	.short	0x010a
        /*11de*/ 	.byte	0x3f
	.zero		1


	//----- nvinfo : EIATTR_NUM_MBARRIERS
	.align		4
.L_1408:
        /*11e0*/ 	.byte	0x03, 0x38
        /*11e2*/ 	.short	0x0017


	//----- nvinfo : EIATTR_EXIT_INSTR_OFFSETS
	.align		4
        /*11e4*/ 	.byte	0x04, 0x1c
        /*11e6*/ 	.short	(.L_1410 - .L_1409)


	//   ....[0]....
.L_1409:
        /*11e8*/ 	.word	0x00000ad0


	//   ....[1]....
        /*11ec*/ 	.word	0x00025320


	//   ....[2]....
        /*11f0*/ 	.word	0x0002c3f0


	//----- nvinfo : EIATTR_MAX_THREADS
	.align		4
.L_1410:
        /*11f4*/ 	.byte	0x04, 0x05
        /*11f6*/ 	.short	(.L_1412 - .L_1411)
.L_1411:
        /*11f8*/ 	.word	0x00000180
        /*11fc*/ 	.word	0x00000001
        /*1200*/ 	.word	0x00000001


	//----- nvinfo : EIATTR_CRS_STACK_SIZE
	.align		4
.L_1412:
        /*1204*/ 	.byte	0x04, 0x1e
        /*1206*/ 	.short	(.L_1414 - .L_1413)
.L_1413:
        /*1208*/ 	.word	0x00000000


	//----- nvinfo : EIATTR_CBANK_PARAM_SIZE
	.align		4
.L_1414:
        /*120c*/ 	.byte	0x03, 0x19
        /*120e*/ 	.short	0x0bf0


	//----- nvinfo : EIATTR_PARAM_CBANK
	.align		4
        /*1210*/ 	.byte	0x04, 0x0a
        /*1212*/ 	.short	(.L_1416 - .L_1415)
	.align		4
.L_1415:
        /*1214*/ 	.word	index@(.nv.constant0._ZN7cutlass13device_kernelIN5flash11enable_sm90INS1_16FlashAttnFwdSm90INS1_25CollectiveMainloopFwdSm90ILi2EN4cute5tupleIJNS5_1CILi1EEES8_S8_EEENS6_IJNS7_ILi128EEENS7_ILi96EEENS7_ILi64EEEEEELi256ENS_6half_tEfNS_4arch4Sm90ELb0ELb1ELb1ELb1ELb1ELb0ELb1ELb1ELb0ELb1ELb1ELb0EEENS1_21CollectiveEpilogueFwdINS6_IJSA_NS7_ILi256EEESB_EEES9_SE_SG_Li256ELb1ELb1ELb1ELb0EEENS1_36VarlenDynamicPersistentTileSchedulerILi128ELi96ELi256ELi128ELb1ELb1ELb1ELb1ELb0ELb1EEEEEEEEEvNT_6ParamsE)
        /*1218*/ 	.short	0x0210
        /*121a*/ 	.short	0x0bf0


	//----- nvinfo : EIATTR_SW_WAR
	.align		4
.L_1416:
        /*121c*/ 	.byte	0x04, 0x36
        /*121e*/ 	.short	(.L_1418 - .L_1417)
.L_1417:
        /*1220*/ 	.word	0x00000008
.L_1418:


//--------------------- .nv.info._ZN7cutlass13device_kernelIN5flash11enable_sm90INS1_16FlashAttnFwdSm90INS1_25CollectiveMainloopFwdSm90ILi2EN4cute5tupleIJNS5_1CILi1EEES8_S8_EEENS6_IJNS7_ILi128EEENS7_ILi96EEENS7_ILi64EEEEEELi256ENS_6half_tEfNS_4arch4Sm90ELb0ELb1ELb1ELb1ELb1ELb1ELb1ELb1ELb0ELb1ELb1ELb0EEENS1_21CollectiveEpilogueFwdINS6_IJSA_NS7_ILi256EEESB_EEES9_SE_SG_Li256ELb1ELb1ELb1ELb0EEENS1_36VarlenDynamicPersistentTileSchedulerILi128ELi96ELi256ELi128ELb1ELb1ELb1ELb1ELb0ELb1EEEEEEEEEvNT_6ParamsE --------------------------
	.section	.nv.info._ZN7cutlass13device_kernelIN5flash11enable_sm90INS1_16FlashAttnFwdSm90INS1_25CollectiveMainloopFwdSm90ILi2EN4cute5tupleIJNS5_1CILi1EEES8_S8_EEENS6_IJNS7_ILi128EEENS7_ILi96EEENS7_ILi64EEEEEELi256ENS_6half_tEfNS_4arch4Sm90ELb0ELb1ELb1ELb1ELb1ELb1ELb1ELb1ELb0ELb1ELb1ELb0EEENS1_21CollectiveEpilogueFwdINS6_IJSA_NS7_ILi256EEESB_EEES9_SE_SG_Li256ELb1ELb1ELb1ELb0EEENS1_36VarlenDynamicPersistentTileSchedulerILi128ELi96ELi256ELi128ELb1ELb1ELb1ELb1ELb0ELb1EEEEEEEEEvNT_6ParamsE,"",@"SHT_CUDA_INFO"
	.sectionflags	@""
	.align	4


	//----- nvinfo : EIATTR_CUDA_API_VERSION
	.align		4
        /*0000*/ 	.byte	0x04, 0x37
        /*0002*/ 	.short	(.L_1420 - .L_1419)
.L_1419:
        /*0004*/ 	.word	0x00000082


	//----- nvinfo : EIATTR_KPARAM_INFO
	.align		4
.L_1420:
        /*0008*/ 	.byte	0x04, 0x17
        /*000a*/ 	.short	(.L_1422 - .L_1421)
.L_1421:
        /*000c*/ 	.word	0x00000000
        /*0010*/ 	.short	0x0000
        /*0012*/ 	.short	0x0070
        /*0014*/ 	.byte	0x00, 0xf0, 0x01, 0x2e


	//----- nvinfo : EIATTR_SPARSE_MMA_MASK
	.align		4
.L_1422:
        /*0018*/ 	.byte	0x03, 0x50
        /*001a*/ 	.short	0x0000


	//----- nvinfo : EIATTR_MAXREG_COUNT
	.align		4
        /*001c*/ 	.byte	0x03, 0x1b
        /*001e*/ 	.short	0x00a8


	//----- nvinfo : EIATTR_NUM_BARRIERS
	.align		4
        /*0020*/ 	.byte	0x02, 0x4c
        /*0022*/ 	.byte	0x10
	.zero		1


	//----- nvinfo : EIATTR_EXTERNS
	.align		4
        /*0024*/ 	.byte	0x04, 0x0f
        /*0026*/ 	.short	(.L_1424 - .L_1423)


	//   ....[0]....
	.align		4
.L_1423:
        /*0028*/ 	.word	index@(__assertfail)


	//----- nvinfo : EIATTR_ANNOTATIONS
	.align		4
.L_1424:
        /*002c*/ 	.byte	0x04, 0x55
        /*002e*/ 	.short	(.L_1426 - .L_1425)


	//   ....[0]....
.L_1425:
        /* <DEDUP_REMOVED lines=116> */


	//----- nvinfo : EIATTR_MERCURY_ISA_VERSION
	.align		4
.L_1426:
        /*0758*/ 	.byte	0x03, 0x5f
        /*075a*/ 	.short	0x0101


	//----- nvinfo : EIATTR_UNUSED_LOAD_BYTE_OFFSET
	.align		4
        /*075c*/ 	.byte	0x04, 0x44
        /*075e*/ 	.short	(.L_1428 - .L_1427)


	//   ....[0]....
.L_1427:
        /*0760*/ 	.word	0x00000b70
        /*0764*/ 	.word	0x0000fff0


	//   ....[1]....
        /*0768*/ 	.word	0x0002ce80
        /*076c*/ 	.word	0x0000fff0


	//----- nvinfo : EIATTR_INT_WARP_WIDE_INSTR_OFFSETS
	.align		4
.L_1428:
        /*0770*/ 	.byte	0x04, 0x31
        /*0772*/ 	.short	(.L_1430 - .L_1429)


	//   ....[0]....
.L_1429:
        /*0774*/ 	.word	0x00000180


	//   ....[1]....
        /*0778*/ 	.word	0x000001c0


	//   ....[2]....
        /*077c*/ 	.word	0x00000230


	//   ....[3]....
        /*0780*/ 	.word	0x00000240


	//   ....[4]....
        /*0784*/ 	.word	0x00035720


	//   ....[5]....
        /*0788*/ 	.word	0x000357b0


	//   ....[6]....
        /*078c*/ 	.word	0x00039680


	//   ....[7]....
        /*0790*/ 	.word	0x00039710


	//----- nvinfo : EIATTR_COOP_GROUP_MASK_REGIDS
	.align		4
.L_1430:
        /*0794*/ 	.byte	0x04, 0x29
        /*0796*/ 	.short	(.L_1432 - .L_1431)


	//   ....[0]....
.L_1431:
        /*0798*/ 	.word	0xffffffff


	//   ....[1]....
        /*079c*/ 	.word	0xffffffff


	//   ....[2]....
        /*07a0*/ 	.word	0xffffffff


	//   ....[3]....
        /*07a4*/ 	.word	0xffffffff


	//   ....[4]....
        /*07a8*/ 	.word	0xffffffff


	//   ....[5]....
        /*07ac*/ 	.word	0xffffffff


	//   ....[6]....
        /*07b0*/ 	.word	0xffffffff


	//   ....[7]....
        /*07b4*/ 	.word	0xffffffff


	//   ....[8]....
        /*07b8*/ 	.word	0xffffffff


	//   ....[9]....
        /*07bc*/ 	.word	0xffffffff


	//   ....[10]....
        /*07c0*/ 	.word	0xffffffff


	//   ....[11]....
        /*07c4*/ 	.word	0xffffffff


	//   ....[12]....
        /*07c8*/ 	.word	0xffffffff


	//   ....[13]....
        /*07cc*/ 	.word	0xffffffff


	//   ....[14]....
        /*07d0*/ 	.word	0xffffffff


	//   ....[15]....
        /*07d4*/ 	.word	0xffffffff


	//   ....[16]....
        /*07d8*/ 	.word	0xffffffff


	//   ....[17]....
        /*07dc*/ 	.word	0xffffffff


	//   ....[18]....
        /*07e0*/ 	.word	0xffffffff


	//   ....[19]....
        /*07e4*/ 	.word	0xffffffff


	//   ....[20]....
        /*07e8*/ 	.word	0xffffffff


	//   ....[21]....
        /*07ec*/ 	.word	0xffffffff


	//   ....[22]....
        /*07f0*/ 	.word	0xffffffff


	//   ....[23]....
        /*07f4*/ 	.word	0xffffffff


	//   ....[24]....
        /*07f8*/ 	.word	0xffffffff


	//   ....[25]....
        /*07fc*/ 	.word	0xffffffff


	//   ....[26]....
        /*0800*/ 	.word	0xffffffff


	//   ....[27]....
        /*0804*/ 	.word	0xffffffff


	//   ....[28]....
        /*0808*/ 	.word	0xffffffff


	//   ....[29]....
        /*080c*/ 	.word	0xffffffff


	//   ....[30]....
        /*0810*/ 	.word	0xffffffff


	//   ....[31]....
        /*0814*/ 	.word	0xffffffff


	//   ....[32]....
        /*0818*/ 	.word	0xffffffff


	//   ....[33]....
        /*081c*/ 	.word	0xffffffff


	//   ....[34]....
        /*0820*/ 	.word	0xffffffff


	//   ....[35]....
        /*0824*/ 	.word	0xffffffff


	//   ....[36]....
        /*0828*/ 	.word	0xffffffff


	//   ....[37]....
        /*082c*/ 	.word	0xffffffff


	//   ....[38]....
        /*0830*/ 	.word	0xffffffff


	//   ....[39]....
        /*0834*/ 	.word	0xffffffff


	//   ....[40]....
        /*0838*/ 	.word	0xffffffff


	//   ....[41]....
        /*083c*/ 	.word	0xffffffff


	//   ....[42]....
        /*0840*/ 	.word	0xffffffff


	//   ....[43]....
        /*0844*/ 	.word	0xffffffff


	//   ....[44]....
        /*0848*/ 	.word	0xffffffff


	//   ....[45]....
        /*084c*/ 	.word	0xffffffff


	//   ....[46]....
        /*0850*/ 	.word	0xffffffff


	//   ....[47]....
        /*0854*/ 	.word	0xffffffff


	//   ....[48]....
        /*0858*/ 	.word	0xffffffff


	//   ....[49]....
        /*085c*/ 	.word	0xffffffff


	//   ....[50]....
        /*0860*/ 	.word	0xffffffff


	//   ....[51]....
        /*0864*/ 	.word	0xffffffff


	//   ....[52]....
        /*0868*/ 	.word	0xffffffff


	//   ....[53]....
        /*086c*/ 	.word	0xffffffff


	//   ....[54]....
        /*0870*/ 	.word	0xffffffff


	//   ....[55]....
        /*0874*/ 	.word	0xffffffff


	//   ....[56]....
        /*0878*/ 	.word	0xffffffff


	//   ....[57]....
        /*087c*/ 	.word	0xffffffff


	//   ....[58]....
        /*0880*/ 	.word	0xffffffff


	//   ....[59]....
        /*0884*/ 	.word	0xffffffff


	//   ....[60]....
        /*0888*/ 	.word	0xffffffff


	//   ....[61]....
        /*088c*/ 	.word	0xffffffff


	//   ....[62]....
        /*0890*/ 	.word	0xffffffff


	//   ....[63]....
        /*0894*/ 	.word	0xffffffff


	//   ....[64]....
        /*0898*/ 	.word	0xffffffff


	//   ....[65]....
        /*089c*/ 	.word	0xffffffff


	//   ....[66]....
        /*08a0*/ 	.word	0xffffffff


	//   ....[67]....
        /*08a4*/ 	.word	0xffffffff


	//   ....[68]....
        /*08a8*/ 	.word	0xffffffff


	//   ....[69]....
        /*08ac*/ 	.word	0xffffffff


	//   ....[70]....
        /*08b0*/ 	.word	0xffffffff


	//   ....[71]....
        /*08b4*/ 	.word	0xffffffff


	//   ....[72]....
        /*08b8*/ 	.word	0xffffffff


	//   ....[73]....
        /*08bc*/ 	.word	0xffffffff


	//   ....[74]....
        /*08c0*/ 	.word	0xffffffff


	//   ....[75]....
        /*08c4*/ 	.word	0xffffffff


	//   ....[76]....
        /*08c8*/ 	.word	0xffffffff


	//   ....[77]....
        /*08cc*/ 	.word	0xffffffff


	//   ....[78]....
        /*08d0*/ 	.word	0xffffffff


	//   ....[79]....
        /*08d4*/ 	.word	0xffffffff


	//   ....[80]....
        /*08d8*/ 	.word	0xffffffff


	//   ....[81]....
        /*08dc*/ 	.word	0xffffffff


	//   ....[82]....
        /*08e0*/ 	.word	0xffffffff


	//   ....[83]....
        /*08e4*/ 	.word	0xffffffff


	//   ....[84]....
        /*08e8*/ 	.word	0xffffffff


	//   ....[85]....
        /*08ec*/ 	.word	0xffffffff


	//   ....[86]....
        /*08f0*/ 	.word	0xffffffff


	//   ....[87]....
        /*08f4*/ 	.word	0xffffffff


	//   ....[88]....
        /*08f8*/ 	.word	0xffffffff


	//   ....[89]....
        /*08fc*/ 	.word	0xffffffff


	//   ....[90]....
        /*0900*/ 	.word	0xffffffff


	//   ....[91]....
        /*0904*/ 	.word	0xffffffff


	//   ....[92]....
        /*0908*/ 	.word	0xffffffff


	//   ....[93]....
        /*090c*/ 	.word	0xffffffff


	//   ....[94]....
        /*0910*/ 	.word	0xffffffff


	//   ....[95]....
        /*0914*/ 	.word	0xffffffff


	//   ....[96]....
        /*0918*/ 	.word	0xffffffff


	//   ....[97]....
        /*091c*/ 	.word	0xffffffff


	//   ....[98]....
        /*0920*/ 	.word	0xffffffff


	//   ....[99]....
        /*0924*/ 	.word	0xffffffff


	//   ....[100]....
        /*0928*/ 	.word	0xffffffff


	//   ....[101]....
        /*092c*/ 	.word	0xffffffff


	//   ....[102]....
        /*0930*/ 	.word	0xffffffff


	//   ....[103]....
        /*0934*/ 	.word	0xffffffff


	//   ....[104]....
        /*0938*/ 	.word	0xffffffff


	//   ....[105]....
        /*093c*/ 	.word	0xffffffff


	//   ....[106]....
        /*0940*/ 	.word	0xffffffff


	//   ....[107]....
        /*0944*/ 	.word	0xffffffff


	//   ....[108]....
        /*0948*/ 	.word	0xffffffff


	//   ....[109]....
        /*094c*/ 	.word	0xffffffff


	//   ....[110]....
        /*0950*/ 	.word	0xffffffff


	//   ....[111]....
        /*0954*/ 	.word	0xffffffff


	//   ....[112]....
        /*0958*/ 	.word	0xffffffff


	//   ....[113]....
        /*095c*/ 	.word	0xffffffff


	//   ....[114]....
        /*0960*/ 	.word	0xffffffff


	//   ....[115]....
        /*0964*/ 	.word	0xffffffff


	//   ....[116]....
        /*0968*/ 	.word	0xffffffff


	//   ....[117]....
        /*096c*/ 	.word	0xffffffff


	//   ....[118]....
        /*0970*/ 	.word	0xffffffff


	//   ....[119]....
        /*0974*/ 	.word	0xffffffff


	//   ....[120]....
        /*0978*/ 	.word	0xffffffff


	//   ....[121]....
        /*097c*/ 	.word	0xffffffff


	//   ....[122]....
        /*0980*/ 	.word	0xffffffff


	//   ....[123]....
        /*0984*/ 	.word	0xffffffff


	//   ....[124]....
        /*0988*/ 	.word	0xffffffff


	//   ....[125]....
        /*098c*/ 	.word	0xffffffff


	//   ....[126]....
        /*0990*/ 	.word	0xffffffff


	//   ....[127]....
        /*0994*/ 	.word	0xffffffff


	//   ....[128]....
        /*0998*/ 	.word	0xffffffff


	//   ....[129]....
        /*099c*/ 	.word	0xffffffff


	//   ....[130]....
        /*09a0*/ 	.word	0xffffffff


	//   ....[131]....
        /*09a4*/ 	.word	0xffffffff


	//   ....[132]....
        /*09a8*/ 	.word	0xffffffff


	//   ....[133]....
        /*09ac*/ 	.word	0xffffffff


	//   ....[134]....
        /*09b0*/ 	.word	0xffffffff


	//   ....[135]....
        /*09b4*/ 	.word	0xffffffff


	//   ....[136]....
        /*09b8*/ 	.word	0xffffffff


	//   ....[137]....
        /*09bc*/ 	.word	0xffffffff


	//   ....[138]....
        /*09c0*/ 	.word	0xffffffff


	//   ....[139]....
        /*09c4*/ 	.word	0xffffffff


	//   ....[140]....
        /*09c8*/ 	.word	0xffffffff


	//   ....[141]....
        /*09cc*/ 	.word	0xffffffff


	//   ....[142]....
        /*09d0*/ 	.word	0xffffffff


	//   ....[143]....
        /*09d4*/ 	.word	0xffffffff


	//   ....[144]....
        /*09d8*/ 	.word	0xffffffff


	//   ....[145]....
        /*09dc*/ 	.word	0xffffffff


	//   ....[146]....
        /*09e0*/ 	.word	0xffffffff


	//   ....[147]....
        /*09e4*/ 	.word	0xffffffff


	//   ....[148]....
        /*09e8*/ 	.word	0xffffffff


	//   ....[149]....
        /*09ec*/ 	.word	0xffffffff


	//   ....[150]....
        /*09f0*/ 	.word	0xffffffff


	//   ....[151]....
        /*09f4*/ 	.word	0xffffffff


	//   ....[152]....
        /*09f8*/ 	.word	0xffffffff


	//   ....[153]....
        /*09fc*/ 	.word	0xffffffff


	//   ....[154]....
        /*0a00*/ 	.word	0xffffffff


	//   ....[155]....
        /*0a04*/ 	.word	0xffffffff


	//   ....[156]....
        /*0a08*/ 	.word	0xffffffff


	//   ....[157]....
        /*0a0c*/ 	.word	0xffffffff


	//   ....[158]....
        /*0a10*/ 	.word	0xffffffff


	//   ....[159]....
        /*0a14*/ 	.word	0xffffffff


	//   ....[160]....
        /*0a18*/ 	.word	0xffffffff


	//   ....[161]....
        /*0a1c*/ 	.word	0xffffffff


	//   ....[162]....
        /*0a20*/ 	.word	0xffffffff


	//   ....[163]....
        /*0a24*/ 	.word	0xffffffff


	//   ....[164]....
        /*0a28*/ 	.word	0xffffffff


	//   ....[165]....
        /*0a2c*/ 	.word	0xffffffff


	//   ....[166]....
        /*0a30*/ 	.word	0xffffffff


	//   ....[167]....
        /*0a34*/ 	.word	0xffffffff


	//   ....[168]....
        /*0a38*/ 	.word	0xffffffff


	//   ....[169]....
        /*0a3c*/ 	.word	0xffffffff


	//   ....[170]....
        /*0a40*/ 	.word	0xffffffff


	//   ....[171]....
        /*0a44*/ 	.word	0xffffffff


	//   ....[172]....
        /*0a48*/ 	.word	0xffffffff


	//   ....[173]....
        /*0a4c*/ 	.word	0xffffffff


	//   ....[174]....
        /*0a50*/ 	.word	0xffffffff


	//   ....[175]....
        /*0a54*/ 	.word	0xffffffff


	//   ....[176]....
        /*0a58*/ 	.word	0xffffffff


	//   ....[177]....
        /*0a5c*/ 	.word	0xffffffff


	//   ....[178]....
        /*0a60*/ 	.word	0xffffffff


	//   ....[179]....
        /*0a64*/ 	.word	0xffffffff


	//   ....[180]....
        /*0a68*/ 	.word	0xffffffff


	//   ....[181]....
        /*0a6c*/ 	.word	0xffffffff


	//   ....[182]....
        /*0a70*/ 	.word	0xffffffff


	//   ....[183]....
        /*0a74*/ 	.word	0xffffffff


	//   ....[184]....
        /*0a78*/ 	.word	0xffffffff


	//   ....[185]....
        /*0a7c*/ 	.word	0xffffffff


	//   ....[186]....
        /*0a80*/ 	.word	0xffffffff


	//   ....[187]....
        /*0a84*/ 	.word	0xffffffff


	//   ....[188]....
        /*0a88*/ 	.word	0xffffffff


	//   ....[189]....
        /*0a8c*/ 	.word	0xffffffff


	//   ....[190]....
        /*0a90*/ 	.word	0xffffffff


	//   ....[191]....
        /*0a94*/ 	.word	0xffffffff


	//   ....[192]....
        /*0a98*/ 	.word	0xffffffff


	//   ....[193]....
        /*0a9c*/ 	.word	0xffffffff


	//   ....[194]....
        /*0aa0*/ 	.word	0xffffffff


	//   ....[195]....
        /*0aa4*/ 	.word	0xffffffff


	//   ....[196]....
        /*0aa8*/ 	.word	0xffffffff


	//   ....[197]....
        /*0aac*/ 	.word	0xffffffff


	//   ....[198]....
        /*0ab0*/ 	.word	0xffffffff


	//   ....[199]....
        /*0ab4*/ 	.word	0xffffffff


	//   ....[200]....
        /*0ab8*/ 	.word	0xffffffff


	//   ....[201]....
        /*0abc*/ 	.word	0x0500000f


	//   ....[202]....
        /*0ac0*/ 	.word	0x0500000f


	//   ....[203]....
        /*0ac4*/ 	.word	0x0500000f


	//   ....[204]....
        /*0ac8*/ 	.word	0x0500000f


	//   ....[205]....
        /*0acc*/ 	.word	0x0500000f


	//   ....[206]....
        /*0ad0*/ 	.word	0x0500000f


	//   ....[207]....
        /*0ad4*/ 	.word	0x0500000f


	//   ....[208]....
        /*0ad8*/ 	.word	0x0500000f


	//   ....[209]....
        /*0adc*/ 	.word	0x0500000f


	//   ....[210]....
        /*0ae0*/ 	.word	0x0500000f


	//   ....[211]....
        /*0ae4*/ 	.word	0x0500000f


	//   ....[212]....
        /*0ae8*/ 	.word	0x0500000f


	//   ....[213]....
        /*0aec*/ 	.word	0x0500000f


	//   ....[214]....
        /*0af0*/ 	.word	0x0500000f


	//   ....[215]....
        /*0af4*/ 	.word	0x0500000f


	//   ....[216]....
        /*0af8*/ 	.word	0x0500000f


	//   ....[217]....
        /*0afc*/ 	.word	0x0500000f


	//   ....[218]....
        /*0b00*/ 	.word	0x0500000f


	//   ....[219]....
        /*0b04*/ 	.word	0x0500000f


	//   ....[220]....
        /*0b08*/ 	.word	0x0500000f


	//   ....[221]....
        /*0b0c*/ 	.word	0x0500000f


	//   ....[222]....
        /*0b10*/ 	.word	0x0500000f


	//   ....[223]....
        /*0b14*/ 	.word	0x0500000f


	//   ....[224]....
        /*0b18*/ 	.word	0x0500000f


	//   ....[225]....
        /*0b1c*/ 	.word	0x0500000f


	//   ....[226]....
        /*0b20*/ 	.word	0x0500000f


	//   ....[227]....
        /*0b24*/ 	.word	0x0500000f


	//   ....[228]....
        /*0b28*/ 	.word	0x0500000f


	//   ....[229]....
        /*0b2c*/ 	.word	0x0500000f


	//   ....[230]....
        /*0b30*/ 	.word	0x0500000f


	//   ....[231]....
        /*0b34*/ 	.word	0x0500000f


	//   ....[232]....
        /*0b38*/ 	.word	0x0500000f


	//   ....[233]....
        /*0b3c*/ 	.word	0x0500000f


	//   ....[234]....
        /*0b40*/ 	.word	0x0500000f


	//   ....[235]....
        /*0b44*/ 	.word	0x0500000f


	//   ....[236]....
        /*0b48*/ 	.word	0x0500000f


	//   ....[237]....
        /*0b4c*/ 	.word	0x0500000f


	//   ....[238]....
        /*0b50*/ 	.word	0x0500000f


	//   ....[239]....
        /*0b54*/ 	.word	0x0500000f


	//   ....[240]....
        /*0b58*/ 	.word	0x0500000f


	//   ....[241]....
        /*0b5c*/ 	.word	0x0500000f


	//   ....[242]....
        /*0b60*/ 	.word	0x0500000f


	//   ....[243]....
        /*0b64*/ 	.word	0x0500000f


	//   ....[244]....
        /*0b68*/ 	.word	0x0500000f


	//   ....[245]....
        /*0b6c*/ 	.word	0x0500000f


	//   ....[246]....
        /*0b70*/ 	.word	0x0500000f


	//   ....[247]....
        /*0b74*/ 	.word	0x0500000f


	//   ....[248]....
        /*0b78*/ 	.word	0x0500000f


	//   ....[249]....
        /*0b7c*/ 	.word	0x0500000f


	//   ....[250]....
        /*0b80*/ 	.word	0x0500000f


	//   ....[251]....
        /*0b84*/ 	.word	0x0500000f


	//   ....[252]....
        /*0b88*/ 	.word	0x0500000f


	//   ....[253]....
        /*0b8c*/ 	.word	0x0500000f


	//   ....[254]....
        /*0b90*/ 	.word	0x0500000f


	//   ....[255]....
        /*0b94*/ 	.word	0x0500000f


	//   ....[0]....
        /*0b98*/ 	.word	0x0500000f


	//   ....[1]....
        /*0b9c*/ 	.word	0x0500000f


	//   ....[2]....
        /*0ba0*/ 	.word	0x0500000f


	//   ....[3]....
        /*0ba4*/ 	.word	0x0500000f


	//   ....[4]....
        /*0ba8*/ 	.word	0x0500000f


	//   ....[5]....
        /*0bac*/ 	.word	0x0500000f


	//   ....[6]....
        /*0bb0*/ 	.word	0x0500000f


	//   ....[7]....
        /*0bb4*/ 	.word	0x0500000f


	//   ....[8]....
        /*0bb8*/ 	.word	0x0500000f


	//   ....[9]....
        /*0bbc*/ 	.word	0x0500000f


	//   ....[10]....
        /*0bc0*/ 	.word	0x0500000f


	//   ....[11]....
        /*0bc4*/ 	.word	0x0500000f


	//   ....[12]....
        /*0bc8*/ 	.word	0x0500000f


	//   ....[13]....
        /*0bcc*/ 	.word	0x0500000f


	//   ....[14]....
        /*0bd0*/ 	.word	0x0500000f


	//   ....[15]....
        /*0bd4*/ 	.word	0x0500000f


	//   ....[16]....
        /*0bd8*/ 	.word	0x0500000f


	//   ....[17]....
        /*0bdc*/ 	.word	0x0500000f


	//   ....[18]....
        /*0be0*/ 	.word	0x0500000f


	//   ....[19]....
        /*0be4*/ 	.word	0x0500000f


	//   ....[20]....
        /*0be8*/ 	.word	0x0500000f


	//   ....[21]....
        /*0bec*/ 	.word	0x0500000f


	//   ....[22]....
        /*0bf0*/ 	.word	0x0500000f


	//   ....[23]....
        /*0bf4*/ 	.word	0x0500000f


	//   ....[24]....
        /*0bf8*/ 	.word	0x0500000f


	//   ....[25]....
        /*0bfc*/ 	.word	0x0500000f


	//   ....[26]....
        /*0c00*/ 	.word	0x0500000f


	//   ....[27]....
        /*0c04*/ 	.word	0x0500000f


	//   ....[28]....
        /*0c08*/ 	.word	0x0500000f


	//   ....[29]....
        /*0c0c*/ 	.word	0x0500000f


	//   ....[30]....
        /*0c10*/ 	.word	0x0500000f


	//   ....[31]....
        /*0c14*/ 	.word	0x0500000f


	//   ....[32]....
        /*0c18*/ 	.word	0x0500000f


	//   ....[33]....
        /*0c1c*/ 	.word	0x0500000f


	//   ....[34]....
        /*0c20*/ 	.word	0x0500000f


	//   ....[35]....
        /*0c24*/ 	.word	0x0500000f


	//   ....[36]....
        /*0c28*/ 	.word	0x0500000f


	//   ....[37]....
        /*0c2c*/ 	.word	0x0500000f


	//   ....[38]....
        /*0c30*/ 	.word	0x0500000f


	//   ....[39]....
        /*0c34*/ 	.word	0x0500000f


	//   ....[40]....
        /*0c38*/ 	.word	0x0500000f


	//   ....[41]....
        /*0c3c*/ 	.word	0x0500000f


	//   ....[42]....
        /*0c40*/ 	.word	0x0500000f


	//   ....[43]....
        /*0c44*/ 	.word	0x0500000f


	//   ....[44]....
        /*0c48*/ 	.word	0x0500000f


	//   ....[45]....
        /*0c4c*/ 	.word	0x0500000f


	//   ....[46]....
        /*0c50*/ 	.word	0x0500000f


	//   ....[47]....
        /*0c54*/ 	.word	0x0500000f


	//   ....[48]....
        /*0c58*/ 	.word	0x0500000f


	//   ....[49]....
        /*0c5c*/ 	.word	0x0500000f


	//   ....[50]....
        /*0c60*/ 	.word	0x0500000f


	//   ....[51]....
        /*0c64*/ 	.word	0x0500000f


	//   ....[52]....
        /*0c68*/ 	.word	0x0500000f


	//   ....[53]....
        /*0c6c*/ 	.word	0x0500000f


	//   ....[54]....
        /*0c70*/ 	.word	0x0500000f


	//   ....[55]....
        /*0c74*/ 	.word	0x0500000f


	//   ....[56]....
        /*0c78*/ 	.word	0x0500000f


	//   ....[57]....
        /*0c7c*/ 	.word	0x0500000f


	//   ....[58]....
        /*0c80*/ 	.word	0x0500000f


	//   ....[59]....
        /*0c84*/ 	.word	0x0500000f


	//   ....[60]....
        /*0c88*/ 	.word	0x0500000f


	//   ....[61]....
        /*0c8c*/ 	.word	0x0500000f


	//   ....[62]....
        /*0c90*/ 	.word	0x0500000f


	//   ....[63]....
        /*0c94*/ 	.word	0x0500000f


	//   ....[64]....
        /*0c98*/ 	.word	0x0500000f


	//   ....[65]....
        /*0c9c*/ 	.word	0x0500000f


	//   ....[66]....
        /*0ca0*/ 	.word	0x0500000f


	//   ....[67]....
        /*0ca4*/ 	.word	0x0500000f


	//   ....[68]....
        /*0ca8*/ 	.word	0x0500000f


	//   ....[69]....
        /*0cac*/ 	.word	0x0500000f


	//   ....[70]....
        /*0cb0*/ 	.word	0x0500000f


	//   ....[71]....
        /*0cb4*/ 	.word	0x0500000f


	//   ....[72]....
        /*0cb8*/ 	.word	0x0500000f


	//   ....[73]....
        /*0cbc*/ 	.word	0x0500000f


	//   ....[74]....
        /*0cc0*/ 	.word	0x0500000f


	//   ....[75]....
        /*0cc4*/ 	.word	0x0500000f


	//   ....[76]....
        /*0cc8*/ 	.word	0x0500000f


	//   ....[77]....
        /*0ccc*/ 	.word	0x0500000f


	//   ....[78]....
        /*0cd0*/ 	.word	0x0500000f


	//   ....[79]....
        /*0cd4*/ 	.word	0x0500000f


	//   ....[80]....
        /*0cd8*/ 	.word	0x0500000f


	//   ....[81]....
        /*0cdc*/ 	.word	0x0500000f


	//   ....[82]....
        /*0ce0*/ 	.word	0x0500000f


	//   ....[83]....
        /*0ce4*/ 	.word	0x0500000f


	//   ....[84]....
        /*0ce8*/ 	.word	0x0500000f


	//   ....[85]....
        /*0cec*/ 	.word	0x0500000f


	//   ....[86]....
        /*0cf0*/ 	.word	0x0500000f


	//   ....[87]....
        /*0cf4*/ 	.word	0x0500000f


	//   ....[88]....
        /*0cf8*/ 	.word	0x0500000f


	//   ....[89]....
        /*0cfc*/ 	.word	0x0500000f


	//   ....[90]....
        /*0d00*/ 	.word	0x0500000f


	//   ....[91]....
        /*0d04*/ 	.word	0x0500000f


	//   ....[92]....
        /*0d08*/ 	.word	0x0500000f


	//   ....[93]....
        /*0d0c*/ 	.word	0x0500000f


	//   ....[94]....
        /*0d10*/ 	.word	0x0500000f


	//   ....[95]....
        /*0d14*/ 	.word	0xffffffff


	//   ....[96]....
        /*0d18*/ 	.word	0xffffffff


	//   ....[97]....
        /*0d1c*/ 	.word	0xffffffff


	//   ....[98]....
        /*0d20*/ 	.word	0xffffffff


	//   ....[99]....
        /*0d24*/ 	.word	0xffffffff


	//   ....[100]....
        /*0d28*/ 	.word	0xffffffff


	//----- nvinfo : EIATTR_COOP_GROUP_INSTR_OFFSETS
	.align		4
.L_1432:
        /*0d2c*/ 	.byte	0x04, 0x28
        /*0d2e*/ 	.short	(.L_1434 - .L_1433)


	//   ....[0]....
.L_1433:
        /*0d30*/ 	.word	0x000000c0


	//   ....[1]....
        /*0d34*/ 	.word	0x00000190


	//   ....[2]....
        /*0d38*/ 	.word	0x000001e0


	//   ....[3]....
        /*0d3c*/ 	.word	0x00000430


	//   ....[4]....
        /*0d40*/ 	.word	0x00000590


	//   ....[5]....
        /*0d44*/ 	.word	0x000006b0


	//   ....[6]....
        /*0d48*/ 	.word	0x00000810


	//   ....[7]....
        /*0d4c*/ 	.word	0x000038f0


	//   ....[8]....
        /*0d50*/ 	.word	0x00003900


	//   ....[9]....
        /*0d54*/ 	.word	0x00003ff0


	//   ....[10]....
        /*0d58*/ 	.word	0x00004000


	//   ....[11]....
        /*0d5c*/ 	.word	0x00004ce0


	//   ....[12]....
        /*0d60*/ 	.word	0x00004cf0


	//   ....[13]....
        /*0d64*/ 	.word	0x00005430


	//   ....[14]....
        /*0d68*/ 	.word	0x00005440


	//   ....[15]....
        /*0d6c*/ 	.word	0x00005db0


	//   ....[16]....
        /*0d70*/ 	.word	0x00005dc0


	//   ....[17]....
        /*0d74*/ 	.word	0x00005ed0


	//   ....[18]....
        /*0d78*/ 	.word	0x00005ee0


	//   ....[19]....
        /*0d7c*/ 	.word	0x00006280


	//   ....[20]....
        /*0d80*/ 	.word	0x000062a0


	//   ....[21]....
        /*0d84*/ 	.word	0x00006580


	//   ....[22]....
        /*0d88*/ 	.word	0x000065a0


	//   ....[23]....
        /*0d8c*/ 	.word	0x000075e0


	//   ....[24]....
        /*0d90*/ 	.word	0x00008320


	//   ....[25]....
        /*0d94*/ 	.word	0x00008330


	//   ....[26]....
        /*0d98*/ 	.word	0x00008340


	//   ....[27]....
        /*0d9c*/ 	.word	0x00008350


	//   ....[28]....
        /*0da0*/ 	.word	0x00008670


	//   ....[29]....
        /*0da4*/ 	.word	0x00008680


	//   ....[30]....
        /*0da8*/ 	.word	0x00008690


	//   ....[31]....
        /*0dac*/ 	.word	0x000086a0


	//   ....[32]....
        /*0db0*/ 	.word	0x000098d0


	//   ....[33]....
        /*0db4*/ 	.word	0x000098f0


	//   ....[34]....
        /*0db8*/ 	.word	0x00009900


	//   ....[35]....
        /*0dbc*/ 	.word	0x00009910


	//   ....[36]....
        /*0dc0*/ 	.word	0x000099f0


	//   ....[37]....
        /*0dc4*/ 	.word	0x00009a10


	//   ....[38]....
        /*0dc8*/ 	.word	0x00009a20


	//   ....[39]....
        /*0dcc*/ 	.word	0x00009a30


	//   ....[40]....
        /*0dd0*/ 	.word	0x0000cb80


	//   ....[41]....
        /*0dd4*/ 	.word	0x0000d1a0


	//   ....[42]....
        /*0dd8*/ 	.word	0x0000e1b0


	//   ....[43]....
        /*0ddc*/ 	.word	0x0000e330


	//   ....[44]....
        /*0de0*/ 	.word	0x0000e380


	//   ....[45]....
        /*0de4*/ 	.word	0x0000e3a0


	//   ....[46]....
        /*0de8*/ 	.word	0x000183f0


	//   ....[47]....
        /*0dec*/ 	.word	0x000184a0


	//   ....[48]....
        /*0df0*/ 	.word	0x00018660


	//   ....[49]....
        /*0df4*/ 	.word	0x00018680


	//   ....[50]....
        /*0df8*/ 	.word	0x000221b0


	//   ....[51]....
        /*0dfc*/ 	.word	0x00022750


	//   ....[52]....
        /*0e00*/ 	.word	0x000236e0


	//   ....[53]....
        /*0e04*/ 	.word	0x00023790


	//   ....[54]....
        /*0e08*/ 	.word	0x00023960


	//   ....[55]....
        /*0e0c*/ 	.word	0x00023980


	//   ....[56]....
        /*0e10*/ 	.word	0x0002be20


	//   ....[57]....
        /*0e14*/ 	.word	0x0002be50


	//   ....[58]....
        /*0e18*/ 	.word	0x0002be90


	//   ....[59]....
        /*0e1c*/ 	.word	0x0002bec0


	//   ....[60]....
        /*0e20*/ 	.word	0x0002e110


	//   ....[61]....
        /*0e24*/ 	.word	0x0002e140


	//   ....[62]....
        /*0e28*/ 	.word	0x0002e170


	//   ....[63]....
        /*0e2c*/ 	.word	0x0002e180


	//   ....[64]....
        /*0e30*/ 	.word	0x0002eaf0


	//   ....[65]....
        /*0e34*/ 	.word	0x0002eb00


	//   ....[66]....
        /*0e38*/ 	.word	0x0002ec90


	//   ....[67]....
        /*0e3c*/ 	.word	0x0002eca0


	//   ....[68]....
        /*0e40*/ 	.word	0x0002ee30


	//   ....[69]....
        /*0e44*/ 	.word	0x0002ee40


	//   ....[70]....
        /*0e48*/ 	.word	0x0002efd0


	//   ....[71]....
        /*0e4c*/ 	.word	0x0002efe0


	//   ....[72]....
        /*0e50*/ 	.word	0x0002f4c0


	//   ....[73]....
        /*0e54*/ 	.word	0x0002f4d0


	//   ....[74]....
        /*0e58*/ 	.word	0x00030240


	//   ....[75]....
        /*0e5c*/ 	.word	0x00030250


	//   ....[76]....
        /*0e60*/ 	.word	0x00031980


	//   ....[77]....
        /*0e64*/ 	.word	0x00031990


	//   ....[78]....
        /*0e68*/ 	.word	0x00031b30


	//   ....[79]....
        /*0e6c*/ 	.word	0x00031b40


	//   ....[80]....
        /*0e70*/ 	.word	0x00031cd0


	//   ....[81]....
        /*0e74*/ 	.word	0x00031ce0


	//   ....[82]....
        /*0e78*/ 	.word	0x00031e70


	//   ....[83]....
        /*0e7c*/ 	.word	0x00031e80


	//   ....[84]....
        /*0e80*/ 	.word	0x00032060


	//   ....[85]....
        /*0e84*/ 	.word	0x00032270


	//   ....[86]....
        /*0e88*/ 	.word	0x000322a0


	//   ....[87]....
        /*0e8c*/ 	.word	0x000322d0


	//   ....[88]....
        /*0e90*/ 	.word	0x00032300


	//   ....[89]....
        /*0e94*/ 	.word	0x00032330


	//   ....[90]....
        /*0e98*/ 	.word	0x00032360


	//   ....[91]....
        /*0e9c*/ 	.word	0x000324f0


	//   ....[92]....
        /*0ea0*/ 	.word	0x00032520


	//   ....[93]....
        /*0ea4*/ 	.word	0x00032550


	//   ....[94]....
        /*0ea8*/ 	.word	0x00032580


	//   ....[95]....
        /*0eac*/ 	.word	0x000325b0


	//   ....[96]....
        /*0eb0*/ 	.word	0x000325e0


	//   ....[97]....
        /*0eb4*/ 	.word	0x00032670


	//   ....[98]....
        /*0eb8*/ 	.word	0x000326a0


	//   ....[99]....
        /*0ebc*/ 	.word	0x000326b0


	//   ....[100]....
        /*0ec0*/ 	.word	0x000326f0


	//   ....[101]....
        /*0ec4*/ 	.word	0x00033e70


	//   ....[102]....
        /*0ec8*/ 	.word	0x00036300


	//   ....[103]....
        /*0ecc*/ 	.word	0x00036320


	//   ....[104]....
        /*0ed0*/ 	.word	0x000363b0


	//   ....[105]....
        /*0ed4*/ 	.word	0x000363d0


	//   ....[106]....
        /*0ed8*/ 	.word	0x00036450


	//   ....[107]....
        /*0edc*/ 	.word	0x00036470


	//   ....[108]....
        /*0ee0*/ 	.word	0x000364f0


	//   ....[109]....
        /*0ee4*/ 	.word	0x00036510


	//   ....[110]....
        /*0ee8*/ 	.word	0x00036590


	//   ....[111]....
        /*0eec*/ 	.word	0x000365b0


	//   ....[112]....
        /*0ef0*/ 	.word	0x000365c0


	//   ....[113]....
        /*0ef4*/ 	.word	0x000365d0


	//   ....[114]....
        /*0ef8*/ 	.word	0x00036d50


	//   ....[115]....
        /*0efc*/ 	.word	0x00036d80


	//   ....[116]....
        /*0f00*/ 	.word	0x00036e80


	//   ....[117]....
        /*0f04*/ 	.word	0x00036e90


	//   ....[118]....
        /*0f08*/ 	.word	0x00036f30


	//   ....[119]....
        /*0f0c*/ 	.word	0x00036f40


	//   ....[120]....
        /*0f10*/ 	.word	0x00036fc0


	//   ....[121]....
        /*0f14*/ 	.word	0x00036fd0


	//   ....[122]....
        /*0f18*/ 	.word	0x00036fe0


	//   ....[123]....
        /*0f1c*/ 	.word	0x00037080


	//   ....[124]....
        /*0f20*/ 	.word	0x000370b0


	//   ....[125]....
        /*0f24*/ 	.word	0x00037130


	//   ....[126]....
        /*0f28*/ 	.word	0x00037160


	//   ....[127]....
        /*0f2c*/ 	.word	0x00037180


	//   ....[128]....
        /*0f30*/ 	.word	0x000371d0


	//   ....[129]....
        /*0f34*/ 	.word	0x000371e0


	//   ....[130]....
        /*0f38*/ 	.word	0x00037890


	//   ....[131]....
        /*0f3c*/ 	.word	0x000378c0


	//   ....[132]....
        /*0f40*/ 	.word	0x000379b0


	//   ....[133]....
        /*0f44*/ 	.word	0x000379c0


	//   ....[134]....
        /*0f48*/ 	.word	0x00037a50


	//   ....[135]....
        /*0f4c*/ 	.word	0x00037a60


	//   ....[136]....
        /*0f50*/ 	.word	0x00037ad0


	//   ....[137]....
        /*0f54*/ 	.word	0x00037ae0


	//   ....[138]....
        /*0f58*/ 	.word	0x00037b60


	//   ....[139]....
        /*0f5c*/ 	.word	0x00037b70


	//   ....[140]....
        /*0f60*/ 	.word	0x00037bf0


	//   ....[141]....
        /*0f64*/ 	.word	0x00037c00


	//   ....[142]....
        /*0f68*/ 	.word	0x00037c80


	//   ....[143]....
        /*0f6c*/ 	.word	0x00037c90


	//   ....[144]....
        /*0f70*/ 	.word	0x00037d10


	//   ....[145]....
        /*0f74*/ 	.word	0x00037d20


	//   ....[146]....
        /*0f78*/ 	.word	0x00038230


	//   ....[147]....
        /*0f7c*/ 	.word	0x00038250


	//   ....[148]....
        /*0f80*/ 	.word	0x000382a0


	//   ....[149]....
        /*0f84*/ 	.word	0x00038360


	//   ....[150]....
        /*0f88*/ 	.word	0x00038370


	//   ....[151]....
        /*0f8c*/ 	.word	0x000383a0


	//   ....[152]....
        /*0f90*/ 	.word	0x00038430


	//   ....[153]....
        /*0f94*/ 	.word	0x000384e0


	//   ....[154]....
        /*0f98*/ 	.word	0x000384f0


	//   ....[155]....
        /*0f9c*/ 	.word	0x00038520


	//   ....[156]....
        /*0fa0*/ 	.word	0x00038530


	//   ....[157]....
        /*0fa4*/ 	.word	0x000385c0


	//   ....[158]....
        /*0fa8*/ 	.word	0x00038cd0


	//   ....[159]....
        /*0fac*/ 	.word	0x00038cf0


	//   ....[160]....
        /*0fb0*/ 	.word	0x00038d40


	//   ....[161]....
        /*0fb4*/ 	.word	0x00038d50


	//   ....[162]....
        /*0fb8*/ 	.word	0x00038d90


	//   ....[163]....
        /*0fbc*/ 	.word	0x00038da0


	//   ....[164]....
        /*0fc0*/ 	.word	0x00038de0


	//   ....[165]....
        /*0fc4*/ 	.word	0x00038df0


	//   ....[166]....
        /*0fc8*/ 	.word	0x00038e30


	//   ....[167]....
        /*0fcc*/ 	.word	0x00038e40


	//   ....[168]....
        /*0fd0*/ 	.word	0x00038e50


	//   ....[169]....
        /*0fd4*/ 	.word	0x00038e90


	//   ....[170]....
        /*0fd8*/ 	.word	0x000391b0


	//   ....[171]....
        /*0fdc*/ 	.word	0x000391d0


	//   ....[172]....
        /*0fe0*/ 	.word	0x000391e0


	//   ....[173]....
        /*0fe4*/ 	.word	0x000391f0


	//   ....[174]....
        /*0fe8*/ 	.word	0x00039210


	//   ....[175]....
        /*0fec*/ 	.word	0x00039280


	//   ....[176]....
        /*0ff0*/ 	.word	0x000392f0


	//   ....[177]....
        /*0ff4*/ 	.word	0x00039310


	//   ....[178]....
        /*0ff8*/ 	.word	0x00039320


	//   ....[179]....
        /*0ffc*/ 	.word	0x00039380


	//   ....[180]....
        /*1000*/ 	.word	0x000393a0


	//   ....[181]....
        /*1004*/ 	.word	0x00039400


	//   ....[182]....
        /*1008*/ 	.word	0x00039940


	//   ....[183]....
        /*100c*/ 	.word	0x00039970


	//   ....[184]....
        /*1010*/ 	.word	0x000399d0


	//   ....[185]....
        /*1014*/ 	.word	0x00039a00


	//   ....[186]....
        /*1018*/ 	.word	0x00039a30


	//   ....[187]....
        /*101c*/ 	.word	0x00039a60


	//   ....[188]....
        /*1020*/ 	.word	0x00039a90


	//   ....[189]....
        /*1024*/ 	.word	0x00039ac0


	//   ....[190]....
        /*1028*/ 	.word	0x00039c60


	//   ....[191]....
        /*102c*/ 	.word	0x00039c90


	//   ....[192]....
        /*1030*/ 	.word	0x00039cc0


	//   ....[193]....
        /*1034*/ 	.word	0x00039cf0


	//   ....[194]....
        /*1038*/ 	.word	0x00039d20


	//   ....[195]....
        /*103c*/ 	.word	0x00039d50


	//   ....[196]....
        /*1040*/ 	.word	0x00039e10


	//   ....[197]....
        /*1044*/ 	.word	0x00039e30


	//   ....[198]....
        /*1048*/ 	.word	0x00039e50


	//   ....[199]....
        /*104c*/ 	.word	0x00039eb0


	//   ....[200]....
        /*1050*/ 	.word	0x0003a8d0


	//   ....[201]....
        /*1054*/ 	.word	0x0003abf0


	//   ....[202]....
        /*1058*/ 	.word	0x0003ac80


	//   ....[203]....
        /*105c*/ 	.word	0x0003ad10


	//   ....[204]....
        /*1060*/ 	.word	0x0003ada0


	//   ....[205]....
        /*1064*/ 	.word	0x0003ae80


	//   ....[206]....
        /*1068*/ 	.word	0x0003af10


	//   ....[207]....
        /*106c*/ 	.word	0x0003afb0


	//   ....[208]....
        /*1070*/ 	.word	0x0003b040


	//   ....[209]....
        /*1074*/ 	.word	0x0003b120


	//   ....[210]....
        /*1078*/ 	.word	0x0003b1b0


	//   ....[211]....
        /*107c*/ 	.word	0x0003b240


	//   ....[212]....
        /*1080*/ 	.word	0x0003b2d0


	//   ....[213]....
        /*1084*/ 	.word	0x0003b3b0


	//   ....[214]....
        /*1088*/ 	.word	0x0003b450


	//   ....[215]....
        /*108c*/ 	.word	0x0003b4e0


	//   ....[216]....
        /*1090*/ 	.word	0x0003b530


	//   ....[217]....
        /*1094*/ 	.word	0x0003b580


	//   ....[218]....
        /*1098*/ 	.word	0x0003b620


	//   ....[219]....
        /*109c*/ 	.word	0x0003b6b0


	//   ....[220]....
        /*10a0*/ 	.word	0x0003b700


	//   ....[221]....
        /*10a4*/ 	.word	0x0003b750


	//   ....[222]....
        /*10a8*/ 	.word	0x0003b840


	//   ....[223]....
        /*10ac*/ 	.word	0x0003b8f0


	//   ....[224]....
        /*10b0*/ 	.word	0x0003b970


	//   ....[225]....
        /*10b4*/ 	.word	0x0003b9e0


	//   ....[226]....
        /*10b8*/ 	.word	0x0003bb50


	//   ....[227]....
        /*10bc*/ 	.word	0x0003bc60


	//   ....[228]....
        /*10c0*/ 	.word	0x0003bcc0


	//   ....[229]....
        /*10c4*/ 	.word	0x0003bd10


	//   ....[230]....
        /*10c8*/ 	.word	0x0003bfc0


	//   ....[231]....
        /*10cc*/ 	.word	0x0003c010


	//   ....[232]....
        /*10d0*/ 	.word	0x0003c0a0


	//   ....[233]....
        /*10d4*/ 	.word	0x0003c130


	//   ....[234]....
        /*10d8*/ 	.word	0x0003c1c0


	//   ....[235]....
        /*10dc*/ 	.word	0x0003c250


	//   ....[236]....
        /*10e0*/ 	.word	0x0003c2e0


	//   ....[237]....
        /*10e4*/ 	.word	0x0003c370


	//   ....[238]....
        /*10e8*/ 	.word	0x0003c3f0


	//   ....[239]....
        /*10ec*/ 	.word	0x0003c440


	//   ....[240]....
        /*10f0*/ 	.word	0x0003c4e0


	//   ....[241]....
        /*10f4*/ 	.word	0x0003c570


	//   ....[242]....
        /*10f8*/ 	.word	0x0003c5f0


	//   ....[243]....
        /*10fc*/ 	.word	0x0003c640


	//   ....[244]....
        /*1100*/ 	.word	0x0003c6d0


	//   ....[245]....
        /*1104*/ 	.word	0x0003c760


	//   ....[246]....
        /*1108*/ 	.word	0x0003c7f0


	//   ....[247]....
        /*110c*/ 	.word	0x0003c880


	//   ....[248]....
        /*1110*/ 	.word	0x0003c910


	//   ....[249]....
        /*1114*/ 	.word	0x0003c9a0


	//   ....[250]....
        /*1118*/ 	.word	0x0003ca60


	//   ....[251]....
        /*111c*/ 	.word	0x0003cd30


	//   ....[252]....
        /*1120*/ 	.word	0x0003ce20


	//   ....[253]....
        /*1124*/ 	.word	0x0003cec0


	//   ....[254]....
        /*1128*/ 	.word	0x0003cf20


	//   ....[255]....
        /*112c*/ 	.word	0x0003d010


	//   ....[0]....
        /*1130*/ 	.word	0x0003d080


	//   ....[1]....
        /*1134*/ 	.word	0x0003d170


	//   ....[2]....
        /*1138*/ 	.word	0x0003d1e0


	//   ....[3]....
        /*113c*/ 	.word	0x0003d2d0


	//   ....[4]....
        /*1140*/ 	.word	0x0003d340


	//   ....[5]....
        /*1144*/ 	.word	0x0003d430


	//   ....[6]....
        /*1148*/ 	.word	0x0003d4a0


	//   ....[7]....
        /*114c*/ 	.word	0x0003d540


	//   ....[8]....
        /*1150*/ 	.word	0x0003d630


	//   ....[9]....
        /*1154*/ 	.word	0x0003d6f0


	//   ....[10]....
        /*1158*/ 	.word	0x0003d750


	//   ....[11]....
        /*115c*/ 	.word	0x0003d840


	//   ....[12]....
        /*1160*/ 	.word	0x0003d8a0


	//   ....[13]....
        /*1164*/ 	.word	0x0003d9b0


	//   ....[14]....
        /*1168*/ 	.word	0x0003da10


	//   ....[15]....
        /*116c*/ 	.word	0x0003db00


	//   ....[16]....
        /*1170*/ 	.word	0x0003db60


	//   ....[17]....
        /*1174*/ 	.word	0x0003dc00


	//   ....[18]....
        /*1178*/ 	.word	0x0003dcd0


	//   ....[19]....
        /*117c*/ 	.word	0x0003dd70


	//   ....[20]....
        /*1180*/ 	.word	0x0003de40


	//   ....[21]....
        /*1184*/ 	.word	0x0003dee0


	//   ....[22]....
        /*1188*/ 	.word	0x0003df90


	//   ....[23]....
        /*118c*/ 	.word	0x0003e030


	//   ....[24]....
        /*1190*/ 	.word	0x0003e2a0


	//   ....[25]....
        /*1194*/ 	.word	0x0003e350


	//   ....[26]....
        /*1198*/ 	.word	0x0003e420


	//   ....[27]....
        /*119c*/ 	.word	0x0003e510


	//   ....[28]....
        /*11a0*/ 	.word	0x0003e5d0


	//   ....[29]....
        /*11a4*/ 	.word	0x0003e690


	//   ....[30]....
        /*11a8*/ 	.word	0x0003e750


	//   ....[31]....
        /*11ac*/ 	.word	0x0003e810


	//   ....[32]....
        /*11b0*/ 	.word	0x0003e8d0


	//   ....[33]....
        /*11b4*/ 	.word	0x0003e990


	//   ....[34]....
        /*11b8*/ 	.word	0x0003ea50


	//   ....[35]....
        /*11bc*/ 	.word	0x0003eb10


	//   ....[36]....
        /*11c0*/ 	.word	0x0003ebd0


	//   ....[37]....
        /*11c4*/ 	.word	0x0003ec80


	//   ....[38]....
        /*11c8*/ 	.word	0x0003ece0


	//   ....[39]....
        /*11cc*/ 	.word	0x0003edc0


	//   ....[40]....
        /*11d0*/ 	.word	0x0003ef00


	//   ....[41]....
        /*11d4*/ 	.word	0x0003efe0


	//   ....[42]....
        /*11d8*/ 	.word	0x0003f070


	//   ....[43]....
        /*11dc*/ 	.word	0x0003f180


	//   ....[44]....
        /*11e0*/ 	.word	0x0003f1e0


	//   ....[45]....
        /*11e4*/ 	.word	0x0003f2f0


	//   ....[46]....
        /*11e8*/ 	.word	0x0003f350


	//   ....[47]....
        /*11ec*/ 	.word	0x0003f460


	//   ....[48]....
        /*11f0*/ 	.word	0x0003f4c0


	//   ....[49]....
        /*11f4*/ 	.word	0x0003f5d0


	//   ....[50]....
        /*11f8*/ 	.word	0x0003f630


	//   ....[51]....
        /*11fc*/ 	.word	0x0003f6f0


	//   ....[52]....
        /*1200*/ 	.word	0x0003f850


	//   ....[53]....
        /*1204*/ 	.word	0x0003f8f0


	//   ....[54]....
        /*1208*/ 	.word	0x0003f950


	//   ....[55]....
        /*120c*/ 	.word	0x0003fa00


	//   ....[56]....
        /*1210*/ 	.word	0x0003fa60


	//   ....[57]....
        /*1214*/ 	.word	0x0003fb10


	//   ....[58]....
        /*1218*/ 	.word	0x0003fb70


	//   ....[59]....
        /*121c*/ 	.word	0x0003fc20


	//   ....[60]....
        /*1220*/ 	.word	0x0003fc80


	//   ....[61]....
        /*1224*/ 	.word	0x0003fd30


	//   ....[62]....
        /*1228*/ 	.word	0x0003fd90


	//   ....[63]....
        /*122c*/ 	.word	0x0003fe40


	//   ....[64]....
        /*1230*/ 	.word	0x0003ff30


	//   ....[65]....
        /*1234*/ 	.word	0x0003ffd0


	//   ....[66]....
        /*1238*/ 	.word	0x00040030


	//   ....[67]....
        /*123c*/ 	.word	0x00040100


	//   ....[68]....
        /*1240*/ 	.word	0x00040160


	//   ....[69]....
        /*1244*/ 	.word	0x00040230


	//   ....[70]....
        /*1248*/ 	.word	0x00040290


	//   ....[71]....
        /*124c*/ 	.word	0x00040360


	//   ....[72]....
        /*1250*/ 	.word	0x000403c0


	//   ....[73]....
        /*1254*/ 	.word	0x00040490


	//   ....[74]....
        /*1258*/ 	.word	0x000404f0


	//   ....[75]....
        /*125c*/ 	.word	0x000405c0


	//   ....[76]....
        /*1260*/ 	.word	0x00040650


	//   ....[77]....
        /*1264*/ 	.word	0x000406f0


	//   ....[78]....
        /*1268*/ 	.word	0x00040870


	//   ....[79]....
        /*126c*/ 	.word	0x000408e0


	//   ....[80]....
        /*1270*/ 	.word	0x00040950


	//   ....[81]....
        /*1274*/ 	.word	0x000409c0


	//   ....[82]....
        /*1278*/ 	.word	0x00040a30


	//   ....[83]....
        /*127c*/ 	.word	0x00040ab0


	//   ....[84]....
        /*1280*/ 	.word	0x00040b30


	//   ....[85]....
        /*1284*/ 	.word	0x00040bc0


	//   ....[86]....
        /*1288*/ 	.word	0x00040c30


	//   ....[87]....
        /*128c*/ 	.word	0x00040ca0


	//   ....[88]....
        /*1290*/ 	.word	0x00040d10


	//   ....[89]....
        /*1294*/ 	.word	0x00040d90


	//   ....[90]....
        /*1298*/ 	.word	0x00040e00


	//   ....[91]....
        /*129c*/ 	.word	0x00040e90


	//   ....[92]....
        /*12a0*/ 	.word	0x00040ef0


	//   ....[93]....
        /*12a4*/ 	.word	0x00040f80


	//   ....[94]....
        /*12a8*/ 	.word	0x000410b0


	//   ....[95]....
        /*12ac*/ 	.word	0x00042d70


	//   ....[96]....
        /*12b0*/ 	.word	0x00043460


	//   ....[97]....
        /*12b4*/ 	.word	0x00044620


	//   ....[98]....
        /*12b8*/ 	.word	0x00044640


	//   ....[99]....
        /*12bc*/ 	.word	0x00044680


	//   ....[100]....
        /*12c0*/ 	.word	0x000446a0


	//----- nvinfo : EIATTR_REG_RECONFIG
	.align		4
.L_1434:
        /*12c4*/ 	.byte	0x01, 0x54
	.zero		2


	//----- nvinfo : EIATTR_SYSCALL_OFFSETS
	.align		4
        /*12c8*/ 	.byte	0x04, 0x46
        /*12ca*/ 	.short	(.L_1436 - .L_1435)


	//   ....[0]....
.L_1435:
        /*12cc*/ 	.word	0x00002630


	//   ....[1]....
        /*12d0*/ 	.word	0x00002780


	//   ....[2]....
        /*12d4*/ 	.word	0x00007af0


	//   ....[3]....
        /*12d8*/ 	.word	0x000080d0


	//   ....[4]....
        /*12dc*/ 	.word	0x00035910


	//   ....[5]....
        /*12e0*/ 	.word	0x00035a60


	//   ....[6]....
        /*12e4*/ 	.word	0x00035b50


	//   ....[7]....
        /*12e8*/ 	.word	0x00036990


	//   ....[8]....
        /*12ec*/ 	.word	0x000374b0


	//----- nvinfo : EIATTR_MBARRIER_INSTR_OFFSETS
	.align		4
.L_1436:
        /*12f0*/ 	.byte	0x04, 0x39
        /*12f2*/ 	.short	(.L_1438 - .L_1437)


	//   ....[0]....
.L_1437:
        /*12f4*/ 	.word	0x000002d0
        /*12f8*/ 	.word	0x000000ff
        /*12fc*/ 	.word	0x00032400
        /*1300*/ 	.short	0x0100
        /*1302*/ 	.byte	0x08
	.zero		1


	//   ....[1]....
        /*1304*/ 	.word	0x000002e0
        /*1308*/ 	.word	0x000000ff
        /*130c*/ 	.word	0x00032410
        /*1310*/ 	.short	0x0100
        /*1312*/ 	.byte	0x08
	.zero		1


	//   ....[2]....
        /*1314*/ 	.word	0x000002f0
        /*1318*/ 	.word	0x000000ff
        /*131c*/ 	.word	0x00032420
        /*1320*/ 	.short	0x0100
        /*1322*/ 	.byte	0x08
	.zero		1


	//   ....[3]....
        /*1324*/ 	.word	0x000003e0
        /*1328*/ 	.word	0x000000ff
        /*132c*/ 	.word	0x00032430
        /*1330*/ 	.short	0x0100
        /*1332*/ 	.byte	0x08
	.zero		1


	//   ....[4]....
        /*1334*/ 	.word	0x000003f0
        /*1338*/ 	.word	0x000000ff
        /*133c*/ 	.word	0x00032440
        /*1340*/ 	.short	0x0100
        /*1342*/ 	.byte	0x08
	.zero		1


	//   ....[5]....
        /*1344*/ 	.word	0x00000400
        /*1348*/ 	.word	0x000000ff
        /*134c*/ 	.word	0x00032438
        /*1350*/ 	.short	0x0100
        /*1352*/ 	.byte	0x08
	.zero		1


	//   ....[6]....
        /*1354*/ 	.word	0x00000410
        /*1358*/ 	.word	0x000000ff
        /*135c*/ 	.word	0x00032448
        /*1360*/ 	.short	0x0100
        /*1362*/ 	.byte	0x08
	.zero		1


	//   ....[7]....
        /*1364*/ 	.word	0x00000540
        /*1368*/ 	.word	0x000000ff
        /*136c*/ 	.word	0x00032450
        /*1370*/ 	.short	0x0100
        /*1372*/ 	.byte	0x08
	.zero		1


	//   ....[8]....
        /*1374*/ 	.word	0x00000550
        /*1378*/ 	.word	0x000000ff
        /*137c*/ 	.word	0x00032460
        /*1380*/ 	.short	0x0100
        /*1382*/ 	.byte	0x08
	.zero		1


	//   ....[9]....
        /*1384*/ 	.word	0x00000560
        /*1388*/ 	.word	0x000000ff
        /*138c*/ 	.word	0x00032458
        /*1390*/ 	.short	0x0100
        /*1392*/ 	.byte	0x08
	.zero		1


	//   ....[10]....
        /*1394*/ 	.word	0x00000570
        /*1398*/ 	.word	0x000000ff
        /*139c*/ 	.word	0x00032468
        /*13a0*/ 	.short	0x0100
        /*13a2*/ 	.byte	0x08
	.zero		1


	//   ....[11]....
        /*13a4*/ 	.word	0x00000660
        /*13a8*/ 	.word	0x000000ff
        /*13ac*/ 	.word	0x00032470
        /*13b0*/ 	.short	0x0100
        /*13b2*/ 	.byte	0x06
	.zero		1


	//   ....[12]....
        /*13b4*/ 	.word	0x00000670
        /*13b8*/ 	.word	0x000000ff
        /*13bc*/ 	.word	0x00032480
        /*13c0*/ 	.short	0x0100
        /*13c2*/ 	.byte	0x06
	.zero		1


	//   ....[13]....
        /*13c4*/ 	.word	0x00000680
        /*13c8*/ 	.word	0x000000ff
        /*13cc*/ 	.word	0x00032478
        /*13d0*/ 	.short	0x0100
        /*13d2*/ 	.byte	0x06
	.zero		1


	//   ....[14]....
        /*13d4*/ 	.word	0x00000690
        /*13d8*/ 	.word	0x000000ff
        /*13dc*/ 	.word	0x00032488
        /*13e0*/ 	.short	0x0100
        /*13e2*/ 	.byte	0x06
	.zero		1


	//   ....[15]....
        /*13e4*/ 	.word	0x000007c0
        /*13e8*/ 	.word	0x000000ff
        /*13ec*/ 	.word	0x00032490
        /*13f0*/ 	.short	0x0100
        /*13f2*/ 	.byte	0x08
	.zero		1


	//   ....[16]....
        /*13f4*/ 	.word	0x000007d0
        /*13f8*/ 	.word	0x000000ff
        /*13fc*/ 	.word	0x000324a0
        /*1400*/ 	.short	0x0100
        /*1402*/ 	.byte	0x08
	.zero		1


	//   ....[17]....
        /*1404*/ 	.word	0x000007e0
        /*1408*/ 	.word	0x000000ff
        /*140c*/ 	.word	0x00032498
        /*1410*/ 	.short	0x0100
        /*1412*/ 	.byte	0x08
	.zero		1


	//   ....[18]....
        /*1414*/ 	.word	0x000007f0
        /*1418*/ 	.word	0x000000ff
        /*141c*/ 	.word	0x000324a8
        /*1420*/ 	.short	0x0100
        /*1422*/ 	.byte	0x08
	.zero		1


	//   ....[19]....
        /*1424*/ 	.word	0x00000920
        /*1428*/ 	.word	0x000000ff
        /*142c*/ 	.word	0x000324b0
        /*1430*/ 	.short	0x0100
        /*1432*/ 	.byte	0x08
	.zero		1


	//   ....[20]....
        /*1434*/ 	.word	0x00000930
        /*1438*/ 	.word	0x000000ff
        /*143c*/ 	.word	0x000324c0
        /*1440*/ 	.short	0x0100
        /*1442*/ 	.byte	0x08
	.zero		1


	//   ....[21]....
        /*1444*/ 	.word	0x00000940
        /*1448*/ 	.word	0x000000ff
        /*144c*/ 	.word	0x000324b8
        /*1450*/ 	.short	0x0100
        /*1452*/ 	.byte	0x08
	.zero		1


	//   ....[22]....
        /*1454*/ 	.word	0x00000950
        /*1458*/ 	.word	0x000000ff
        /*145c*/ 	.word	0x000324c8
        /*1460*/ 	.short	0x0100
        /*1462*/ 	.byte	0x08
	.zero		1


	//   ....[23]....
        /*1464*/ 	.word	0x000038a0
        /*1468*/ 	.word	0x00000045
        /*146c*/ 	.word	0x00032490
        /*1470*/ 	.short	0x010a
        /*1472*/ 	.byte	0x3f
	.zero		1


	//   ....[24]....
        /*1474*/ 	.word	0x00004c80
        /*1478*/ 	.word	0x00000045
        /*147c*/ 	.word	0x00032490
        /*1480*/ 	.short	0x010a
        /*1482*/ 	.byte	0x3f
	.zero		1


	//   ....[25]....
        /*1484*/ 	.word	0x00005c10
        /*1488*/ 	.word	0x00000045
        /*148c*/ 	.word	0x00032490
        /*1490*/ 	.short	0x010a
        /*1492*/ 	.byte	0x3f
	.zero		1


	//   ....[26]....
        /*1494*/ 	.word	0x000060a0
        /*1498*/ 	.word	0x00000004
        /*149c*/ 	.word	0x00000000
        /*14a0*/ 	.short	0x0101
        /*14a2*/ 	.byte	0x3f
	.zero		1


	//   ....[27]....
        /*14a4*/ 	.word	0x000060e0
        /*14a8*/ 	.word	0x00000045
        /*14ac*/ 	.word	0x000324b0
        /*14b0*/ 	.short	0x010a
        /*14b2*/ 	.byte	0x3f
	.zero		1


	//   ....[28]....
        /*14b4*/ 	.word	0x00006910
        /*14b8*/ 	.word	0x00000045
        /*14bc*/ 	.word	0x00000000
        /*14c0*/ 	.short	0x0101
        /*14c2*/ 	.byte	0x3f
	.zero		1


	//   ....[29]....
        /*14c4*/ 	.word	0x00007e50
        /*14c8*/ 	.word	0x00000002
        /*14cc*/ 	.word	0x00032400
        /*14d0*/ 	.short	0x010a
        /*14d2*/ 	.byte	0x3f
	.zero		1


	//   ....[30]....
        /*14d4*/ 	.word	0x00007ea0
        /*14d8*/ 	.word	0x00000002
        /*14dc*/ 	.word	0x00032400
        /*14e0*/ 	.short	0x010a
        /*14e2*/ 	.byte	0x3f
	.zero		1


	//   ....[31]....
        /*14e4*/ 	.word	0x00008900
        /*14e8*/ 	.word	0x00000002
        /*14ec*/ 	.word	0x00032400
        /*14f0*/ 	.short	0x010a
        /*14f2*/ 	.byte	0x3f
	.zero		1


	//   ....[32]....
        /*14f4*/ 	.word	0x00009d30
        /*14f8*/ 	.word	0x00000002
        /*14fc*/ 	.word	0x00032400
        /*1500*/ 	.short	0x010a
        /*1502*/ 	.byte	0x3f
	.zero		1


	//   ....[33]....
        /*1504*/ 	.word	0x0000b3b0
        /*1508*/ 	.word	0x00000004
        /*150c*/ 	.word	0x00000000
        /*1510*/ 	.short	0x010a
        /*1512*/ 	.byte	0x3f
	.zero		1


	//   ....[34]....
        /*1514*/ 	.word	0x0000b4a0
        /*1518*/ 	.word	0x00000002
        /*151c*/ 	.word	0x00000000
        /*1520*/ 	.short	0x010a
        /*1522*/ 	.byte	0x3f
	.zero		1


	//   ....[35]....
        /*1524*/ 	.word	0x0000b8b0
        /*1528*/ 	.word	0x00000004
        /*152c*/ 	.word	0x00000000
        /*1530*/ 	.short	0x010a
        /*1532*/ 	.byte	0x3f
	.zero		1


	//   ....[36]....
        /*1534*/ 	.word	0x0000b980
        /*1538*/ 	.word	0x00000006
        /*153c*/ 	.word	0x00000000
        /*1540*/ 	.short	0x010a
        /*1542*/ 	.byte	0x3f
	.zero		1


	//   ....[37]....
        /*1544*/ 	.word	0x0000c6f0
        /*1548*/ 	.word	0x00000006
        /*154c*/ 	.word	0x00000000
        /*1550*/ 	.short	0x0101
        /*1552*/ 	.byte	0x3f
	.zero		1


	//   ....[38]....
        /*1554*/ 	.word	0x00016430
        /*1558*/ 	.word	0x00000002
        /*155c*/ 	.word	0x00000000
        /*1560*/ 	.short	0x0101
        /*1562*/ 	.byte	0x3f
	.zero		1


	//   ....[39]....
        /*1564*/ 	.word	0x000168b0
        /*1568*/ 	.word	0x00000005
        /*156c*/ 	.word	0x00000000
        /*1570*/ 	.short	0x010a
        /*1572*/ 	.byte	0x3f
	.zero		1


	//   ....[40]....
        /*1574*/ 	.word	0x000169b0
        /*1578*/ 	.word	0x0000000a
        /*157c*/ 	.word	0x00000000
        /*1580*/ 	.short	0x010a
        /*1582*/ 	.byte	0x3f
	.zero		1


	//   ....[41]....
        /*1584*/ 	.word	0x00016de0
        /*1588*/ 	.word	0x00000048
        /*158c*/ 	.word	0x00000000
        /*1590*/ 	.short	0x010a
        /*1592*/ 	.byte	0x3f
	.zero		1


	//   ....[42]....
        /*1594*/ 	.word	0x00016ee0
        /*1598*/ 	.word	0x00000008
        /*159c*/ 	.word	0x00000000
        /*15a0*/ 	.short	0x010a
        /*15a2*/ 	.byte	0x3f
	.zero		1


	//   ....[43]....
        /*15a4*/ 	.word	0x00017c50
        /*15a8*/ 	.word	0x00000008
        /*15ac*/ 	.word	0x00000000
        /*15b0*/ 	.short	0x0101
        /*15b2*/ 	.byte	0x3f
	.zero		1


	//   ....[44]....
        /*15b4*/ 	.word	0x00020710
        /*15b8*/ 	.word	0x00000005
        /*15bc*/ 	.word	0x00000000
        /*15c0*/ 	.short	0x0101
        /*15c2*/ 	.byte	0x3f
	.zero		1


	//   ....[45]....
        /*15c4*/ 	.word	0x00020900
        /*15c8*/ 	.word	0x00000005
        /*15cc*/ 	.word	0x00000000
        /*15d0*/ 	.short	0x010a
        /*15d2*/ 	.byte	0x3f
	.zero		1


	//   ....[46]....
        /*15d4*/ 	.word	0x00020a00
        /*15d8*/ 	.word	0x00000008
        /*15dc*/ 	.word	0x00000000
        /*15e0*/ 	.short	0x010a
        /*15e2*/ 	.byte	0x3f
	.zero		1


	//   ....[47]....
        /*15e4*/ 	.word	0x00020e30
        /*15e8*/ 	.word	0x00000005
        /*15ec*/ 	.word	0x00000000
        /*15f0*/ 	.short	0x010a
        /*15f2*/ 	.byte	0x3f
	.zero		1


	//   ....[48]....
        /*15f4*/ 	.word	0x00020f30
        /*15f8*/ 	.word	0x00000008
        /*15fc*/ 	.word	0x00000000
        /*1600*/ 	.short	0x010a
        /*1602*/ 	.byte	0x3f
	.zero		1


	//   ....[49]....
        /*1604*/ 	.word	0x00021ca0
        /*1608*/ 	.word	0x00000005
        /*160c*/ 	.word	0x00000000
        /*1610*/ 	.short	0x0101
        /*1612*/ 	.byte	0x3f
	.zero		1


	//   ....[50]....
        /*1614*/ 	.word	0x0002ba70
        /*1618*/ 	.word	0x00000004
        /*161c*/ 	.word	0x00000000
        /*1620*/ 	.short	0x0101
        /*1622*/ 	.byte	0x3f
	.zero		1


	//   ....[51]....
        /*1624*/ 	.word	0x0002ea10
        /*1628*/ 	.word	0x0000000a
        /*162c*/ 	.word	0x00000000
        /*1630*/ 	.short	0x0101
        /*1632*/ 	.byte	0x3f
	.zero		1


	//   ....[52]....
        /*1634*/ 	.word	0x0002f490
        /*1638*/ 	.word	0x00000008
        /*163c*/ 	.word	0x00000000
        /*1640*/ 	.short	0x0101
        /*1642*/ 	.byte	0x3f
	.zero		1


	//   ....[53]....
        /*1644*/ 	.word	0x00033f50
        /*1648*/ 	.word	0x00000017
        /*164c*/ 	.word	0x00032420
        /*1650*/ 	.short	0x010a
        /*1652*/ 	.byte	0x3f
	.zero		1


	//   ....[54]....
        /*1654*/ 	.word	0x00034000
        /*1658*/ 	.word	0x00000003
        /*165c*/ 	.word	0x000324a0
        /*1660*/ 	.short	0x010a
        /*1662*/ 	.byte	0x3f
	.zero		1


	//   ....[55]....
        /*1664*/ 	.word	0x00034230
        /*1668*/ 	.word	0x00000003
        /*166c*/ 	.word	0x000324c0
        /*1670*/ 	.short	0x010a
        /*1672*/ 	.byte	0x3f
	.zero		1


	//   ....[56]....
        /*1674*/ 	.word	0x00034860
        /*1678*/ 	.word	0x00000009
        /*167c*/ 	.word	0x000324a0
        /*1680*/ 	.short	0x010a
        /*1682*/ 	.byte	0x3f
	.zero		1


	//   ....[57]....
        /*1684*/ 	.word	0x00034a80
        /*1688*/ 	.word	0x00000009
        /*168c*/ 	.word	0x000324c0
        /*1690*/ 	.short	0x010a
        /*1692*/ 	.byte	0x3f
	.zero		1


	//   ....[58]....
        /*1694*/ 	.word	0x000360b0
        /*1698*/ 	.word	0x00000011
        /*169c*/ 	.word	0x00032440
        /*16a0*/ 	.short	0x010a
        /*16a2*/ 	.byte	0x3f
	.zero		1


	//   ....[59]....
        /*16a4*/ 	.word	0x000366d0
        /*16a8*/ 	.word	0x00000011
        /*16ac*/ 	.word	0x00032430
        /*16b0*/ 	.short	0x0107
        /*16b2*/ 	.byte	0x3f
	.zero		1


	//   ....[60]....
        /*16b4*/ 	.word	0x00036790
        /*16b8*/ 	.word	0x00000011
        /*16bc*/ 	.word	0x00032430
        /*16c0*/ 	.short	0x0101
        /*16c2*/ 	.byte	0x3f
	.zero		1


	//   ....[61]....
        /*16c4*/ 	.word	0x000372f0
        /*16c8*/ 	.word	0x00000017
        /*16cc*/ 	.word	0x00032400
        /*16d0*/ 	.short	0x0107
        /*16d2*/ 	.byte	0x3f
	.zero		1


	//   ....[62]....
        /*16d4*/ 	.word	0x00037380
        /*16d8*/ 	.word	0x00000017
        /*16dc*/ 	.word	0x00032400
        /*16e0*/ 	.short	0x0101
        /*16e2*/ 	.byte	0x3f
	.zero		1


	//   ....[63]....
        /*16e4*/ 	.word	0x00037e10
        /*16e8*/ 	.word	0x00000017
        /*16ec*/ 	.word	0x00032410
        /*16f0*/ 	.short	0x0107
        /*16f2*/ 	.byte	0x3f
	.zero		1


	//   ....[64]....
        /*16f4*/ 	.word	0x00037f10
        /*16f8*/ 	.word	0x00000017
        /*16fc*/ 	.word	0x00032410
        /*1700*/ 	.short	0x0101
        /*1702*/ 	.byte	0x3f
	.zero		1


	//   ....[65]....
        /*1704*/ 	.word	0x00037f30
        /*1708*/ 	.word	0x00000017
        /*170c*/ 	.word	0x00032420
        /*1710*/ 	.short	0x010a
        /*1712*/ 	.byte	0x3f
	.zero		1


	//   ....[66]....
        /*1714*/ 	.word	0x00037fc0
        /*1718*/ 	.word	0x00000011
        /*171c*/ 	.word	0x00032460
        /*1720*/ 	.short	0x010a
        /*1722*/ 	.byte	0x3f
	.zero		1


	//   ....[67]....
        /*1724*/ 	.word	0x00038740
        /*1728*/ 	.word	0x00000011
        /*172c*/ 	.word	0x00032450
        /*1730*/ 	.short	0x0107
        /*1732*/ 	.byte	0x3f
	.zero		1


	//   ....[68]....
        /*1734*/ 	.word	0x00038810
        /*1738*/ 	.word	0x00000011
        /*173c*/ 	.word	0x00032450
        /*1740*/ 	.short	0x0101
        /*1742*/ 	.byte	0x3f
	.zero		1


	//   ....[69]....
        /*1744*/ 	.word	0x00038b50
        /*1748*/ 	.word	0x00000006
        /*174c*/ 	.word	0x00032440
        /*1750*/ 	.short	0x010a
        /*1752*/ 	.byte	0x3f
	.zero		1


	//   ....[70]....
        /*1754*/ 	.word	0x00038f10
        /*1758*/ 	.word	0x00000006
        /*175c*/ 	.word	0x00032430
        /*1760*/ 	.short	0x0107
        /*1762*/ 	.byte	0x3f
	.zero		1


	//   ....[71]....
        /*1764*/ 	.word	0x00038fd0
        /*1768*/ 	.word	0x00000006
        /*176c*/ 	.word	0x00032430
        /*1770*/ 	.short	0x0101
        /*1772*/ 	.byte	0x3f
	.zero		1


	//   ....[72]....
        /*1774*/ 	.word	0x00039000
        /*1778*/ 	.word	0x00000006
        /*177c*/ 	.word	0x00032460
        /*1780*/ 	.short	0x010a
        /*1782*/ 	.byte	0x3f
	.zero		1


	//   ....[73]....
        /*1784*/ 	.word	0x00039500
        /*1788*/ 	.word	0x00000006
        /*178c*/ 	.word	0x00032450
        /*1790*/ 	.short	0x0107
        /*1792*/ 	.byte	0x3f
	.zero		1


	//   ....[74]....
        /*1794*/ 	.word	0x000395c0
        /*1798*/ 	.word	0x00000006
        /*179c*/ 	.word	0x00032450
        /*17a0*/ 	.short	0x0101
        /*17a2*/ 	.byte	0x3f
	.zero		1


	//   ....[75]....
        /*17a4*/ 	.word	0x0003a850
        /*17a8*/ 	.word	0x00000005
        /*17ac*/ 	.word	0x00032420
        /*17b0*/ 	.short	0x010a
        /*17b2*/ 	.byte	0x3f
	.zero		1


	//   ....[76]....
        /*17b4*/ 	.word	0x0003a9c0
        /*17b8*/ 	.word	0x00000003
        /*17bc*/ 	.word	0x00032440
        /*17c0*/ 	.short	0x010a
        /*17c2*/ 	.byte	0x3f
	.zero		1


	//   ....[77]....
        /*17c4*/ 	.word	0x0003aa60
        /*17c8*/ 	.word	0x00000019
        /*17cc*/ 	.word	0x00032440
        /*17d0*/ 	.short	0x010a
        /*17d2*/ 	.byte	0x3f
	.zero		1


	//   ....[78]....
        /*17d4*/ 	.word	0x0003aaa0
        /*17d8*/ 	.word	0x00000003
        /*17dc*/ 	.word	0x00032460
        /*17e0*/ 	.short	0x010a
        /*17e2*/ 	.byte	0x3f
	.zero		1


	//   ....[79]....
        /*17e4*/ 	.word	0x0003aae0
        /*17e8*/ 	.word	0x00000019
        /*17ec*/ 	.word	0x00032460
        /*17f0*/ 	.short	0x010a
        /*17f2*/ 	.byte	0x3f
	.zero		1


	//   ....[80]....
        /*17f4*/ 	.word	0x0003ab40
        /*17f8*/ 	.word	0x00000045
        /*17fc*/ 	.word	0x00032490
        /*1800*/ 	.short	0x010a
        /*1802*/ 	.byte	0x3f
	.zero		1


	//   ....[81]....
        /*1804*/ 	.word	0x0003add0
        /*1808*/ 	.word	0x00000045
        /*180c*/ 	.word	0x00032490
        /*1810*/ 	.short	0x010a
        /*1812*/ 	.byte	0x3f
	.zero		1


	//   ....[82]....
        /*1814*/ 	.word	0x0003b070
        /*1818*/ 	.word	0x00000045
        /*181c*/ 	.word	0x00032490
        /*1820*/ 	.short	0x010a
        /*1822*/ 	.byte	0x3f
	.zero		1


	//   ....[83]....
        /*1824*/ 	.word	0x0003b300
        /*1828*/ 	.word	0x00000045
        /*182c*/ 	.word	0x000324b0
        /*1830*/ 	.short	0x010a
        /*1832*/ 	.byte	0x3f
	.zero		1


	//   ....[84]....
        /*1834*/ 	.word	0x0003b780
        /*1838*/ 	.word	0x00000002
        /*183c*/ 	.word	0x00032400
        /*1840*/ 	.short	0x010a
        /*1842*/ 	.byte	0x3f
	.zero		1


	//   ....[85]....
        /*1844*/ 	.word	0x0003bd40
        /*1848*/ 	.word	0x00000002
        /*184c*/ 	.word	0x00032400
        /*1850*/ 	.short	0x010a
        /*1852*/ 	.byte	0x3f
	.zero		1


	//   ....[86]....
        /*1854*/ 	.word	0x0003bd90
        /*1858*/ 	.word	0x00000002
        /*185c*/ 	.word	0x00000000
        /*1860*/ 	.short	0x010a
        /*1862*/ 	.byte	0x3f
	.zero		1


	//   ....[87]....
        /*1864*/ 	.word	0x0003bde0
        /*1868*/ 	.word	0x00000006
        /*186c*/ 	.word	0x00000000
        /*1870*/ 	.short	0x010a
        /*1872*/ 	.byte	0x3f
	.zero		1


	//   ....[88]....
        /*1874*/ 	.word	0x0003be30
        /*1878*/ 	.word	0x0000000a
        /*187c*/ 	.word	0x00000000
        /*1880*/ 	.short	0x010a
        /*1882*/ 	.byte	0x3f
	.zero		1


	//   ....[89]....
        /*1884*/ 	.word	0x0003be80
        /*1888*/ 	.word	0x00000008
        /*188c*/ 	.word	0x00000000
        /*1890*/ 	.short	0x010a
        /*1892*/ 	.byte	0x3f
	.zero		1


	//   ....[90]....
        /*1894*/ 	.word	0x0003bed0
        /*1898*/ 	.word	0x00000008
        /*189c*/ 	.word	0x00000000
        /*18a0*/ 	.short	0x010a
        /*18a2*/ 	.byte	0x3f
	.zero		1


	//   ....[91]....
        /*18a4*/ 	.word	0x0003bf20
        /*18a8*/ 	.word	0x00000008
        /*18ac*/ 	.word	0x00000000
        /*18b0*/ 	.short	0x010a
        /*18b2*/ 	.byte	0x3f
	.zero		1


	//   ....[92]....
        /*18b4*/ 	.word	0x0003cb20
        /*18b8*/ 	.word	0x00000017
        /*18bc*/ 	.word	0x00032420
        /*18c0*/ 	.short	0x010a
        /*18c2*/ 	.byte	0x3f
	.zero		1


	//   ....[93]....
        /*18c4*/ 	.word	0x0003cb70
        /*18c8*/ 	.word	0x00000003
        /*18cc*/ 	.word	0x000324a0
        /*18d0*/ 	.short	0x010a
        /*18d2*/ 	.byte	0x3f
	.zero		1


	//   ....[94]....
        /*18d4*/ 	.word	0x0003cbc0
        /*18d8*/ 	.word	0x00000003
        /*18dc*/ 	.word	0x000324c0
        /*18e0*/ 	.short	0x010a
        /*18e2*/ 	.byte	0x3f
	.zero		1


	//   ....[95]....
        /*18e4*/ 	.word	0x0003cc10
        /*18e8*/ 	.word	0x00000009
        /*18ec*/ 	.word	0x000324a0
        /*18f0*/ 	.short	0x010a
        /*18f2*/ 	.byte	0x3f
	.zero		1


	//   ....[96]....
        /*18f4*/ 	.word	0x0003cc60
        /*18f8*/ 	.word	0x00000009
        /*18fc*/ 	.word	0x000324c0
        /*1900*/ 	.short	0x010a
        /*1902*/ 	.byte	0x3f
	.zero		1


	//   ....[97]....
        /*1904*/ 	.word	0x0003cd70
        /*1908*/ 	.word	0x00000011
        /*190c*/ 	.word	0x00032440
        /*1910*/ 	.short	0x010a
        /*1912*/ 	.byte	0x3f
	.zero		1


	//   ....[98]....
        /*1914*/ 	.word	0x0003ee00
        /*1918*/ 	.word	0x00000017
        /*191c*/ 	.word	0x00032420
        /*1920*/ 	.short	0x010a
        /*1922*/ 	.byte	0x3f
	.zero		1


	//   ....[99]....
        /*1924*/ 	.word	0x0003ee50
        /*1928*/ 	.word	0x00000011
        /*192c*/ 	.word	0x00032460
        /*1930*/ 	.short	0x010a
        /*1932*/ 	.byte	0x3f
	.zero		1


	//   ....[100]....
        /*1934*/ 	.word	0x0003f7a0
        /*1938*/ 	.word	0x00000006
        /*193c*/ 	.word	0x00032440
        /*1940*/ 	.short	0x010a
        /*1942*/ 	.byte	0x3f
	.zero		1


	//   ....[101]....
        /*1944*/ 	.word	0x0003fe80
        /*1948*/ 	.word	0x00000006
        /*194c*/ 	.word	0x00032460
        /*1950*/ 	.short	0x010a
        /*1952*/ 	.byte	0x3f
	.zero		1


	//   ....[102]....
        /*1954*/ 	.word	0x00040fd0
        /*1958*/ 	.word	0x00000005
        /*195c*/ 	.word	0x00032420
        /*1960*/ 	.short	0x010a
        /*1962*/ 	.byte	0x3f
	.zero		1


	//   ....[103]....
        /*1964*/ 	.word	0x00041170
        /*1968*/ 	.word	0x00000003
        /*196c*/ 	.word	0x00032440
        /*1970*/ 	.short	0x010a
        /*1972*/ 	.byte	0x3f
	.zero		1


	//   ....[104]....
        /*1974*/ 	.word	0x000411c0
        /*1978*/ 	.word	0x00000019
        /*197c*/ 	.word	0x00032440
        /*1980*/ 	.short	0x010a
        /*1982*/ 	.byte	0x3f
	.zero		1


	//   ....[105]....
        /*1984*/ 	.word	0x00041210
        /*1988*/ 	.word	0x00000003
        /*198c*/ 	.word	0x00032460
        /*1990*/ 	.short	0x010a
        /*1992*/ 	.byte	0x3f
	.zero		1


	//   ....[106]....
        /*1994*/ 	.word	0x000413a0
        /*1998*/ 	.word	0x0000000a
        /*199c*/ 	.word	0x00000000
        /*19a0*/ 	.short	0x010a
        /*19a2*/ 	.byte	0x3f
	.zero		1


	//   ....[107]....
        /*19a4*/ 	.word	0x000414a0
        /*19a8*/ 	.word	0x00000008
        /*19ac*/ 	.word	0x00000000
        /*19b0*/ 	.short	0x010a
        /*19b2*/ 	.byte	0x3f
	.zero		1


	//   ....[108]....
        /*19b4*/ 	.word	0x000418c0
        /*19b8*/ 	.word	0x00000008
        /*19bc*/ 	.word	0x00032410
        /*19c0*/ 	.short	0x010a
        /*19c2*/ 	.byte	0x3f
	.zero		1


	//   ....[109]....
        /*19c4*/ 	.word	0x000419e0
        /*19c8*/ 	.word	0x0000000a
        /*19cc*/ 	.word	0x00000000
        /*19d0*/ 	.short	0x010a
        /*19d2*/ 	.byte	0x3f
	.zero		1


	//   ....[110]....
        /*19d4*/ 	.word	0x00041ae0
        /*19d8*/ 	.word	0x00000008
        /*19dc*/ 	.word	0x00000000
        /*19e0*/ 	.short	0x010a
        /*19e2*/ 	.byte	0x3f
	.zero		1


	//   ....[111]....
        /*19e4*/ 	.word	0x000428b0
        /*19e8*/ 	.word	0x00000008
        /*19ec*/ 	.word	0x00000000
        /*19f0*/ 	.short	0x0101
        /*19f2*/ 	.byte	0x3f
	.zero		1


	//   ....[112]....
        /*19f4*/ 	.word	0x0004ce60
        /*19f8*/ 	.word	0x00000000
        /*19fc*/ 	.word	0x00000000
        /*1a00*/ 	.short	0x0101
        /*1a02*/ 	.byte	0x3f
	.zero		1


	//   ....[113]....
        /*1a04*/ 	.word	0x0004ce80
        /*1a08*/ 	.word	0x00000008
        /*1a0c*/ 	.word	0x00000000
        /*1a10*/ 	.short	0x010a
        /*1a12*/ 	.byte	0x3f
	.zero		1


	//   ....[114]....
        /*1a14*/ 	.word	0x0004ced0
        /*1a18*/ 	.word	0x00000008
        /*1a1c*/ 	.word	0x00032410
        /*1a20*/ 	.short	0x010a
        /*1a22*/ 	.byte	0x3f
	.zero		1


	//   ....[115]....
        /*1a24*/ 	.word	0x0004cf20
        /*1a28*/ 	.word	0x00000008
        /*1a2c*/ 	.word	0x00000000
        /*1a30*/ 	.short	0x010a
        /*1a32*/ 	.byte	0x3f
	.zero		1


	//----- nvinfo : EIATTR_NUM_MBARRIERS
	.align		4
.L_1438:
        /*1a34*/ 	.byte	0x03, 0x38
        /*1a36*/ 	.short	0x0017


	//----- nvinfo : EIATTR_EXIT_INSTR_OFFSETS
	.align		4
        /*1a38*/ 	.byte	0x04, 0x1c
        /*1a3a*/ 	.short	(.L_1440 - .L_1439)


	//   ....[0]....
.L_1439:
        /*1a3c*/ 	.word	0x0003ab30


	//----- nvinfo : EIATTR_MAX_THREADS
	.align		4
.L_1440:
        /*1a40*/ 	.byte	0x04, 0x05
        /*1a42*/ 	.short	(.L_1442 - .L_1441)
.L_1441:
        /*1a44*/ 	.word	0x00000180
        /*1a48*/ 	.word	0x00000001
        /*1a4c*/ 	.word	0x00000001


	//----- nvinfo : EIATTR_CRS_STACK_SIZE
	.align		4
.L_1442:
        /*1a50*/ 	.byte	0x04, 0x1e
        /*1a52*/ 	.short	(.L_1444 - .L_1443)
.L_1443:
        /*1a54*/ 	.word	0x00000000


	//----- nvinfo : EIATTR_CBANK_PARAM_SIZE
	.align		4
.L_1444:
        /*1a58*/ 	.byte	0x03, 0x19
        /*1a5a*/ 	.short	0x0bf0


	//----- nvinfo : EIATTR_PARAM_CBANK
	.align		4
        /*1a5c*/ 	.byte	0x04, 0x0a
        /*1a5e*/ 	.short	(.L_1446 - .L_1445)
	.align		4
.L_1445:
        /*1a60*/ 	.word	index@(.nv.constant0._ZN7cutlass13device_kernelIN5flash11enable_sm90INS1_16FlashAttnFwdSm90INS1_25CollectiveMainloopFwdSm90ILi2EN4cute5tupleIJNS5_1CILi1EEES8_S8_EEENS6_IJNS7_ILi128EEENS7_ILi96EEENS7_ILi64EEEEEELi256ENS_6half_tEfNS_4arch4Sm90ELb0ELb1ELb1ELb1ELb1ELb1ELb1ELb1ELb0ELb1ELb1ELb0EEENS1_21CollectiveEpilogueFwdINS6_IJSA_NS7_ILi256EEESB_EEES9_SE_SG_Li256ELb1ELb1ELb1ELb0EEENS1_36VarlenDynamicPersistentTileSchedulerILi128ELi96ELi256ELi128ELb1ELb1ELb1ELb1ELb0ELb1EEEEEEEEEvNT_6ParamsE)
        /*1a64*/ 	.short	0x0210
        /*1a66*/ 	.short	0x0bf0


	//----- nvinfo : EIATTR_SW_WAR
	.align		4
.L_1446:
        /*1a68*/ 	.byte	0x04, 0x36
        /*1a6a*/ 	.short	(.L_1448 - .L_1447)
.L_1447:
        /*1a6c*/ 	.word	0x00000008
.L_1448:


//--------------------- .nv.info._ZN7cutlass13device_kernelIN5flash11enable_sm90INS1_16FlashAttnFwdSm90INS1_25CollectiveMainloopFwdSm90ILi2EN4cute5tupleIJNS5_1CILi1EEES8_S8_EEENS6_IJNS7_ILi128EEENS7_ILi96EEENS7_ILi64EEEEEELi256ENS_6half_tEfNS_4arch4Sm90ELb1ELb0ELb1ELb0ELb1ELb0ELb0ELb1ELb0ELb1ELb1ELb0EEENS1_21CollectiveEpilogueFwdINS6_IJSA_NS7_ILi256EEESB_EEES9_SE_SG_Li256ELb0ELb1ELb1ELb0EEENS1_19SingleTileSchedulerILb0ELb1ELb1ELi128EEEEEEEEEvNT_6ParamsE --------------------------
	.section	.nv.info._ZN7cutlass13device_kernelIN5flash11enable_sm90INS1_16FlashAttnFwdSm90INS1_25CollectiveMainloopFwdSm90ILi2EN4cute5tupleIJNS5_1CILi1EEES8_S8_EEENS6_IJNS7_ILi128EEENS7_ILi96EEENS7_ILi64EEEEEELi256ENS_6half_tEfNS_4arch4Sm90ELb1ELb0ELb1ELb0ELb1ELb0ELb0ELb1ELb0ELb1ELb1ELb0EEENS1_21CollectiveEpilogueFwdINS6_IJSA_NS7_ILi256EEESB_EEES9_SE_SG_Li256ELb0ELb1ELb1ELb0EEENS1_19SingleTileSchedulerILb0ELb1ELb1ELi128EEEEEEEEEvNT_6ParamsE,"",@"SHT_CUDA_INFO"
	.sectionflags	@""
	.align	4


	//----- nvinfo : EIATTR_CUDA_API_VERSION
	.align		4
        /*0000*/ 	.byte	0x04, 0x37
        /*0002*/ 	.short	(.L_1450 - .L_1449)
.L_1449:
        /*0004*/ 	.word	0x00000082


	//----- nvinfo : EIATTR_KPARAM_INFO
	.align		4
.L_1450:
        /*0008*/ 	.byte	0x04, 0x17
        /*000a*/ 	.short	(.L_1452 - .L_1451)
.L_1451:
        /*000c*/ 	.word	0x00000000
        /*0010*/ 	.short	0x0000
        /*0012*/ 	.short	0x0070
        /*0014*/ 	.byte	0x00, 0xf0, 0x01, 0x28


	//----- nvinfo : EIATTR_SPARSE_MMA_MASK
	.align		4
.L_1452:
        /*0018*/ 	.byte	0x03, 0x50
        /*001a*/ 	.short	0x0000


	//----- nvinfo : EIATTR_MAXREG_COUNT
	.align		4
        /*001c*/ 	.byte	0x03, 0x1b
        /*001e*/ 	.short	0x00a8


	//----- nvinfo : EIATTR_NUM_BARRIERS
	.align		4
        /*0020*/ 	.byte	0x02, 0x4c
        /*0022*/ 	.byte	0x10
	.zero		1


	//----- nvinfo : EIATTR_EXTERNS
	.align		4
        /*0024*/ 	.byte	0x04, 0x0f
        /*0026*/ 	.short	(.L_1454 - .L_1453)


	//   ....[0]....
	.align		4
.L_1453:
        /*0028*/ 	.word	index@(__assertfail)


	//----- nvinfo : EIATTR_MERCURY_ISA_VERSION
	.align		4
.L_1454:
        /*002c*/ 	.byte	0x03, 0x5f
        /*002e*/ 	.short	0x0101


	//----- nvinfo : EIATTR_INT_WARP_WIDE_INSTR_OFFSETS
	.align		4
        /*0030*/ 	.byte	0x04, 0x31
        /*0032*/ 	.short	(.L_1456 - .L_1455)


	//   ....[0]....
.L_1455:
        /*0034*/ 	.word	0x000000b0


	//   ....[1]....
        /*0038*/ 	.word	0x000000c0


	//   ....[2]....
        /*003c*/ 	.word	0x00000160


	//----- nvinfo : EIATTR_COOP_GROUP_MASK_REGIDS
	.align		4
.L_1456:
        /*0040*/ 	.byte	0x04, 0x29
        /*0042*/ 	.short	(.L_1458 - .L_1457)


	//   ....[0]....
.L_1457:
        /*0044*/ 	.word	0xffffffff


	//   ....[1]....
        /*0048*/ 	.word	0xffffffff


	//   ....[2]....
        /*004c*/ 	.word	0xffffffff


	//   ....[3]....
        /*0050*/ 	.word	0xffffffff


	//   ....[4]....
        /*0054*/ 	.word	0xffffffff


	//   ....[5]....
        /*0058*/ 	.word	0xffffffff


	//   ....[6]....
        /*005c*/ 	.word	0xffffffff


	//   ....[7]....
        /*0060*/ 	.word	0xffffffff


	//   ....[8]....
        /*0064*/ 	.word	0xffffffff


	//   ....[9]....
        /*0068*/ 	.word	0xffffffff


	//   ....[10]....
        /*006c*/ 	.word	0xffffffff


	//   ....[11]....
        /*0070*/ 	.word	0xffffffff


	//   ....[12]....
        /*0074*/ 	.word	0xffffffff


	//   ....[13]....
        /*0078*/ 	.word	0xffffffff


	//   ....[14]....
        /*007c*/ 	.word	0xffffffff


	//   ....[15]....
        /*0080*/ 	.word	0xffffffff


	//   ....[16]....
        /*0084*/ 	.word	0xffffffff


	//   ....[17]....
        /*0088*/ 	.word	0xffffffff


	//   ....[18]....
        /*008c*/ 	.word	0xffffffff


	//   ....[19]....
        /*0090*/ 	.word	0xffffffff


	//   ....[20]....
        /*0094*/ 	.word	0xffffffff


	//   ....[21]....
        /*0098*/ 	.word	0xffffffff


	//   ....[22]....
        /*009c*/ 	.word	0xffffffff


	//   ....[23]....
        /*00a0*/ 	.word	0xffffffff


	//   ....[24]....
        /*00a4*/ 	.word	0xffffffff


	//   ....[25]....
        /*00a8*/ 	.word	0xffffffff


	//   ....[26]....
        /*00ac*/ 	.word	0xffffffff


	//   ....[27]....
        /*00b0*/ 	.word	0xffffffff


	//   ....[28]....
        /*00b4*/ 	.word	0xffffffff


	//   ....[29]....
        /*00b8*/ 	.word	0xffffffff


	//   ....[30]....
        /*00bc*/ 	.word	0xffffffff


	//   ....[31]....
        /*00c0*/ 	.word	0xffffffff


	//   ....[32]....
        /*00c4*/ 	.word	0xffffffff


	//   ....[33]....
        /*00c8*/ 	.word	0xffffffff


	//   ....[34]....
        /*00cc*/ 	.word	0xffffffff


	//   ....[35]....
        /*00d0*/ 	.word	0xffffffff


	//   ....[36]....
        /*00d4*/ 	.word	0xffffffff


	//   ....[37]....
        /*00d8*/ 	.word	0xffffffff


	//   ....[38]....
        /*00dc*/ 	.word	0xffffffff


	//   ....[39]....
        /*00e0*/ 	.word	0xffffffff


	//   ....[40]....
        /*00e4*/ 	.word	0xffffffff


	//   ....[41]....
        /*00e8*/ 	.word	0xffffffff


	//   ....[42]....
        /*00ec*/ 	.word	0xffffffff


	//   ....[43]....
        /*00f0*/ 	.word	0xffffffff


	//   ....[44]....
        /*00f4*/ 	.word	0xffffffff


	//   ....[45]....
        /*00f8*/ 	.word	0xffffffff


	//   ....[46]....
        /*00fc*/ 	.word	0xffffffff


	//   ....[47]....
        /*0100*/ 	.word	0xffffffff


	//   ....[48]....
        /*0104*/ 	.word	0xffffffff


	//   ....[49]....
        /*0108*/ 	.word	0xffffffff


	//   ....[50]....
        /*010c*/ 	.word	0xffffffff


	//   ....[51]....
        /*0110*/ 	.word	0xffffffff


	//   ....[52]....
        /*0114*/ 	.word	0xffffffff


	//   ....[53]....
        /*0118*/ 	.word	0xffffffff


	//   ....[54]....
        /*011c*/ 	.word	0xffffffff


	//   ....[55]....
        /*0120*/ 	.word	0xffffffff


	//   ....[56]....
        /*0124*/ 	.word	0xffffffff


	//   ....[57]....
        /*0128*/ 	.word	0xffffffff


	//   ....[58]....
        /*012c*/ 	.word	0xffffffff


	//   ....[59]....
        /*0130*/ 	.word	0xffffffff


	//   ....[60]....
        /*0134*/ 	.word	0xffffffff


	//   ....[61]....
        /*0138*/ 	.word	0xffffffff


	//   ....[62]....
        /*013c*/ 	.word	0xffffffff


	//   ....[63]....
        /*0140*/ 	.word	0xffffffff


	//   ....[64]....
        /*0144*/ 	.word	0xffffffff


	//   ....[65]....
        /*0148*/ 	.word	0xffffffff


	//   ....[66]....
        /*014c*/ 	.word	0xffffffff


	//   ....[67]....
        /*0150*/ 	.word	0xffffffff


	//   ....[68]....
        /*0154*/ 	.word	0xffffffff


	//   ....[69]....
        /*0158*/ 	.word	0xffffffff


	//   ....[70]....
        /*015c*/ 	.word	0xffffffff


	//   ....[71]....
        /*0160*/ 	.word	0xffffffff


	//   ....[72]....
        /*0164*/ 	.word	0xffffffff


	//   ....[73]....
        /*0168*/ 	.word	0xffffffff


	//   ....[74]....
        /*016c*/ 	.word	0xffffffff


	//   ....[75]....
        /*0170*/ 	.word	0xffffffff


	//   ....[76]....
        /*0174*/ 	.word	0xffffffff


	//   ....[77]....
        /*0178*/ 	.word	0xffffffff


	//   ....[78]....
        /*017c*/ 	.word	0xffffffff


	//   ....[79]....
        /*0180*/ 	.word	0xffffffff


	//   ....[80]....
        /*0184*/ 	.word	0xffffffff


	//   ....[81]....
        /*0188*/ 	.word	0xffffffff


	//   ....[82]....
        /*018c*/ 	.word	0xffffffff


	//   ....[83]....
        /*0190*/ 	.word	0xffffffff


	//   ....[84]....
        /*0194*/ 	.word	0xffffffff


	//   ....[85]....
        /*0198*/ 	.word	0xffffffff


	//   ....[86]....
        /*019c*/ 	.word	0xffffffff


	//   ....[87]....
        /*01a0*/ 	.word	0xffffffff


	//   ....[88]....
        /*01a4*/ 	.word	0xffffffff


	//   ....[89]....
        /*01a8*/ 	.word	0xffffffff


	//   ....[90]....
        /*01ac*/ 	.word	0xffffffff


	//   ....[91]....
        /*01b0*/ 	.word	0xffffffff


	//   ....[92]....
        /*01b4*/ 	.word	0xffffffff


	//   ....[93]....
        /*01b8*/ 	.word	0xffffffff


	//   ....[94]....
        /*01bc*/ 	.word	0xffffffff


	//   ....[95]....
        /*01c0*/ 	.word	0xffffffff


	//   ....[96]....
        /*01c4*/ 	.word	0xffffffff


	//   ....[97]....
        /*01c8*/ 	.word	0xffffffff


	//   ....[98]....
        /*01cc*/ 	.word	0xffffffff


	//   ....[99]....
        /*01d0*/ 	.word	0xffffffff


	//   ....[100]....
        /*01d4*/ 	.word	0xffffffff


	//   ....[101]....
        /*01d8*/ 	.word	0x0500000f


	//   ....[102]....
        /*01dc*/ 	.word	0x0500000f


	//   ....[103]....
        /*01e0*/ 	.word	0x0500000f


	//   ....[104]....
        /*01e4*/ 	.word	0x0500000f


	//   ....[105]....
        /*01e8*/ 	.word	0x0500000f


	//   ....[106]....
        /*01ec*/ 	.word	0x0500000f


	//   ....[107]....
        /*01f0*/ 	.word	0x0500000f


	//   ....[108]....
        /*01f4*/ 	.word	0x0500000f


	//   ....[109]....
        /*01f8*/ 	.word	0x0500000f


	//   ....[110]....
        /*01fc*/ 	.word	0x0500000f


	//   ....[111]....
        /*0200*/ 	.word	0x0500000f


	//   ....[112]....
        /*0204*/ 	.word	0x0500000f


	//   ....[113]....
        /*0208*/ 	.word	0x0500000f


	//   ....[114]....
        /*020c*/ 	.word	0x0500000f


	//   ....[115]....
        /*0210*/ 	.word	0x0500000f


	//   ....[116]....
        /*0214*/ 	.word	0x0500000f


	//   ....[117]....
        /*0218*/ 	.word	0x0500000f


	//   ....[118]....
        /*021c*/ 	.word	0x0500000f


	//   ....[119]....
        /*0220*/ 	.word	0x0500000f


	//   ....[120]....
        /*0224*/ 	.word	0x0500000f


	//   ....[121]....
        /*0228*/ 	.word	0x0500000f


	//   ....[122]....
        /*022c*/ 	.word	0x0500000f


	//   ....[123]....
        /*0230*/ 	.word	0x0500000f


	//   ....[124]....
        /*0234*/ 	.word	0x0500000f


	//   ....[125]....
        /*0238*/ 	.word	0x0500000f


	//   ....[126]....
        /*023c*/ 	.word	0x0500000f


	//   ....[127]....
        /*0240*/ 	.word	0x0500000f


	//   ....[128]....
        /*0244*/ 	.word	0x0500000f


	//   ....[129]....
        /*0248*/ 	.word	0x0500000f


	//   ....[130]....
        /*024c*/ 	.word	0x0500000f


	//   ....[131]....
        /*0250*/ 	.word	0x0500000f


	//   ....[132]....
        /*0254*/ 	.word	0x0500000f


	//   ....[133]....
        /*0258*/ 	.word	0x0500000f


	//   ....[134]....
        /*025c*/ 	.word	0x0500000f


	//   ....[135]....
        /*0260*/ 	.word	0x0500000f


	//   ....[136]....
        /*0264*/ 	.word	0x0500000f


	//   ....[137]....
        /*0268*/ 	.word	0x0500000f


	//   ....[138]....
        /*026c*/ 	.word	0x0500000f


	//   ....[139]....
        /*0270*/ 	.word	0x0500000f


	//   ....[140]....
        /*0274*/ 	.word	0x0500000f


	//   ....[141]....
        /*0278*/ 	.word	0x0500000f


	//   ....[142]....
        /*027c*/ 	.word	0x0500000f


	//   ....[143]....
        /*0280*/ 	.word	0x0500000f


	//   ....[144]....
        /*0284*/ 	.word	0x0500000f


	//   ....[145]....
        /*0288*/ 	.word	0x0500000f


	//   ....[146]....
        /*028c*/ 	.word	0x0500000f


	//   ....[147]....
        /*0290*/ 	.word	0x0500000f


	//   ....[148]....
        /*0294*/ 	.word	0x0500000f


	//   ....[149]....
        /*0298*/ 	.word	0x0500000f


	//   ....[150]....
        /*029c*/ 	.word	0x0500000f


	//   ....[151]....
        /*02a0*/ 	.word	0x0500000f


	//   ....[152]....
        /*02a4*/ 	.word	0x0500000f


	//   ....[153]....
        /*02a8*/ 	.word	0x0500000f


	//   ....[154]....
        /*02ac*/ 	.word	0x0500000f


	//   ....[155]....
        /*02b0*/ 	.word	0x0500000f


	//   ....[156]....
        /*02b4*/ 	.word	0x0500000f


	//   ....[157]....
        /*02b8*/ 	.word	0x0500000f


	//   ....[158]....
        /*02bc*/ 	.word	0x0500000f


	//   ....[159]....
        /*02c0*/ 	.word	0x0500000f


	//   ....[160]....
        /*02c4*/ 	.word	0x0500000f


	//   ....[161]....
        /*02c8*/ 	.word	0x0500000f


	//   ....[162]....
        /*02cc*/ 	.word	0x0500000f


	//   ....[163]....
        /*02d0*/ 	.word	0x0500000f


	//   ....[164]....
        /*02d4*/ 	.word	0x0500000f


	//   ....[165]....
        /*02d8*/ 	.word	0x0500000f


	//   ....[166]....
        /*02dc*/ 	.word	0x0500000f


	//----- nvinfo : EIATTR_COOP_GROUP_INSTR_OFFSETS
	.align		4
.L_1458:
        /*02e0*/ 	.byte	0x04, 0x28
        /*02e2*/ 	.short	(.L_1460 - .L_1459)


	//   ....[0]....
.L_1459:
        /*02e4*/ 	.word	0x00000060


	//   ....[1]....
        /*02e8*/ 	.word	0x000000a0


	//   ....[2]....
        /*02ec*/ 	.word	0x000002c0


	//   ....[3]....
        /*02f0*/ 	.word	0x00000420


	//   ....[4]....
        /*02f4*/ 	.word	0x00000540


	//   ....[5]....
        /*02f8*/ 	.word	0x000006a0


	//   ....[6]....
        /*02fc*/ 	.word	0x00001350


	//   ....[7]....
        /*0300*/ 	.word	0x00001c40


	//   ....[8]....
        /*0304*/ 	.word	0x00001d90


	//   ....[9]....
        /*0308*/ 	.word	0x00002570


	//   ....[10]....
        /*030c*/ 	.word	0x00002600


	//   ....[11]....
        /*0310*/ 	.word	0x00002d10


	//   ....[12]....
        /*0314*/ 	.word	0x00002d70


	//   ....[13]....
        /*0318*/ 	.word	0x00003f60


	//   ....[14]....
        /*031c*/ 	.word	0x00004560


	//   ....[15]....
        /*0320*/ 	.word	0x00004840


	//   ....[16]....
        /*0324*/ 	.word	0x00004940


	//   ....[17]....
        /*0328*/ 	.word	0x00005000


	//   ....[18]....
        /*032c*/ 	.word	0x00005080


	//   ....[19]....
        /*0330*/ 	.word	0x00006e60


	//   ....[20]....
        /*0334*/ 	.word	0x00006ed0


	//   ....[21]....
        /*0338*/ 	.word	0x00007340


	//   ....[22]....
        /*033c*/ 	.word	0x00007490


	//   ....[23]....
        /*0340*/ 	.word	0x00008850


	//   ....[24]....
        /*0344*/ 	.word	0x00008870


	//   ....[25]....
        /*0348*/ 	.word	0x000088b0


	//   ....[26]....
        /*034c*/ 	.word	0x000088d0


	//   ....[27]....
        /*0350*/ 	.word	0x000099b0


	//   ....[28]....
        /*0354*/ 	.word	0x00009a00


	//   ....[29]....
        /*0358*/ 	.word	0x00009a40


	//   ....[30]....
        /*035c*/ 	.word	0x00009a70


	//   ....[31]....
        /*0360*/ 	.word	0x00009ab0


	//   ....[32]....
        /*0364*/ 	.word	0x00009ad0


	//   ....[33]....
        /*0368*/ 	.word	0x0000a740


	//   ....[34]....
        /*036c*/ 	.word	0x0000a750


	//   ....[35]....
        /*0370*/ 	.word	0x0000b780


	//   ....[36]....
        /*0374*/ 	.word	0x0000c930


	//   ....[37]....
        /*0378*/ 	.word	0x0000c950


	//   ....[38]....
        /*037c*/ 	.word	0x0000c960


	//   ....[39]....
        /*0380*/ 	.word	0x0000c9a0


	//   ....[40]....
        /*0384*/ 	.word	0x0000c9f0


	//   ....[41]....
        /*0388*/ 	.word	0x0000ca10


	//   ....[42]....
        /*038c*/ 	.word	0x0000ca60


	//   ....[43]....
        /*0390*/ 	.word	0x0000ca80


	//   ....[44]....
        /*0394*/ 	.word	0x0000cad0


	//   ....[45]....
        /*0398*/ 	.word	0x0000caf0


	//   ....[46]....
        /*039c*/ 	.word	0x0000cb40


	//   ....[47]....
        /*03a0*/ 	.word	0x0000cb60


	//   ....[48]....
        /*03a4*/ 	.word	0x0000d0e0


	//   ....[49]....
        /*03a8*/ 	.word	0x0000d110


	//   ....[50]....
        /*03ac*/ 	.word	0x0000d140


	//   ....[51]....
        /*03b0*/ 	.word	0x0000d1b0


	//   ....[52]....
        /*03b4*/ 	.word	0x0000d210


	//   ....[53]....
        /*03b8*/ 	.word	0x0000d230


	//   ....[54]....
        /*03bc*/ 	.word	0x0000d290


	//   ....[55]....
        /*03c0*/ 	.word	0x0000d2b0


	//   ....[56]....
        /*03c4*/ 	.word	0x0000d310


	//   ....[57]....
        /*03c8*/ 	.word	0x0000d330


	//   ....[58]....
        /*03cc*/ 	.word	0x0000d390


	//   ....[59]....
        /*03d0*/ 	.word	0x0000d3b0


	//   ....[60]....
        /*03d4*/ 	.word	0x0000d410


	//   ....[61]....
        /*03d8*/ 	.word	0x0000d430


	//   ....[62]....
        /*03dc*/ 	.word	0x0000d480


	//   ....[63]....
        /*03e0*/ 	.word	0x0000d4a0


	//   ....[64]....
        /*03e4*/ 	.word	0x0000d820


	//   ....[65]....
        /*03e8*/ 	.word	0x0000d850


	//   ....[66]....
        /*03ec*/ 	.word	0x0000d890


	//   ....[67]....
        /*03f0*/ 	.word	0x0000d8b0


	//   ....[68]....
        /*03f4*/ 	.word	0x0000d8d0


	//   ....[69]....
        /*03f8*/ 	.word	0x0000d900


	//   ....[70]....
        /*03fc*/ 	.word	0x0000d9a0


	//   ....[71]....
        /*0400*/ 	.word	0x0000d9d0


	//   ....[72]....
        /*0404*/ 	.word	0x0000da60


	//   ....[73]....
        /*0408*/ 	.word	0x0000da90


	//   ....[74]....
        /*040c*/ 	.word	0x0000daa0


	//   ....[75]....
        /*0410*/ 	.word	0x0000db30


	//   ....[76]....
        /*0414*/ 	.word	0x0000e2a0


	//   ....[77]....
        /*0418*/ 	.word	0x0000e2c0


	//   ....[78]....
        /*041c*/ 	.word	0x0000e2d0


	//   ....[79]....
        /*0420*/ 	.word	0x0000e2e0


	//   ....[80]....
        /*0424*/ 	.word	0x0000e2f0


	//   ....[81]....
        /*0428*/ 	.word	0x0000e300


	//   ....[82]....
        /*042c*/ 	.word	0x0000e320


	//   ....[83]....
        /*0430*/ 	.word	0x0000e340


	//   ....[84]....
        /*0434*/ 	.word	0x0000e370


	//   ....[85]....
        /*0438*/ 	.word	0x0000e3b0


	//   ....[86]....
        /*043c*/ 	.word	0x0000e3f0


	//   ....[87]....
        /*0440*/ 	.word	0x0000e440


	//   ....[88]....
        /*0444*/ 	.word	0x0000e790


	//   ....[89]....
        /*0448*/ 	.word	0x0000e7b0


	//   ....[90]....
        /*044c*/ 	.word	0x0000e7c0


	//   ....[91]....
        /*0450*/ 	.word	0x0000e7d0


	//   ....[92]....
        /*0454*/ 	.word	0x0000e7e0


	//   ....[93]....
        /*0458*/ 	.word	0x0000e810


	//   ....[94]....
        /*045c*/ 	.word	0x0000e870


	//   ....[95]....
        /*0460*/ 	.word	0x0000e890


	//   ....[96]....
        /*0464*/ 	.word	0x0000e8f0


	//   ....[97]....
        /*0468*/ 	.word	0x0000e900


	//   ....[98]....
        /*046c*/ 	.word	0x0000e970


	//   ....[99]....
        /*0470*/ 	.word	0x0000e990


	//   ....[100]....
        /*0474*/ 	.word	0x0000ecf0


	//   ....[101]....
        /*0478*/ 	.word	0x0000f250


	//   ....[102]....
        /*047c*/ 	.word	0x0000f340


	//   ....[103]....
        /*0480*/ 	.word	0x0000f3e0


	//   ....[104]....
        /*0484*/ 	.word	0x0000f460


	//   ....[105]....
        /*0488*/ 	.word	0x0000f510


	//   ....[106]....
        /*048c*/ 	.word	0x0000f570


	//   ....[107]....
        /*0490*/ 	.word	0x0000f630


	//   ....[108]....
        /*0494*/ 	.word	0x0000f690


	//   ....[109]....
        /*0498*/ 	.word	0x0000f750


	//   ....[110]....
        /*049c*/ 	.word	0x0000f7b0


	//   ....[111]....
        /*04a0*/ 	.word	0x0000f870


	//   ....[112]....
        /*04a4*/ 	.word	0x0000f8d0


	//   ....[113]....
        /*04a8*/ 	.word	0x0000f970


	//   ....[114]....
        /*04ac*/ 	.word	0x0000fa00


	//   ....[115]....
        /*04b0*/ 	.word	0x0000fa70


	//   ....[116]....
        /*04b4*/ 	.word	0x0000fb30


	//   ....[117]....
        /*04b8*/ 	.word	0x0000fbe0


	//   ....[118]....
        /*04bc*/ 	.word	0x0000fc40


	//   ....[119]....
        /*04c0*/ 	.word	0x0000fd10


	//   ....[120]....
        /*04c4*/ 	.word	0x0000fd70


	//   ....[121]....
        /*04c8*/ 	.word	0x0000fe40


	//   ....[122]....
        /*04cc*/ 	.word	0x0000fea0


	//   ....[123]....
        /*04d0*/ 	.word	0x0000ff70


	//   ....[124]....
        /*04d4*/ 	.word	0x0000ffd0


	//   ....[125]....
        /*04d8*/ 	.word	0x000100a0


	//   ....[126]....
        /*04dc*/ 	.word	0x00010100


	//   ....[127]....
        /*04e0*/ 	.word	0x000101b0


	//   ....[128]....
        /*04e4*/ 	.word	0x00010230


	//   ....[129]....
        /*04e8*/ 	.word	0x000102d0


	//   ....[130]....
        /*04ec*/ 	.word	0x00010420


	//   ....[131]....
        /*04f0*/ 	.word	0x000104d0


	//   ....[132]....
        /*04f4*/ 	.word	0x00010560


	//   ....[133]....
        /*04f8*/ 	.word	0x00010620


	//   ....[134]....
        /*04fc*/ 	.word	0x00010710


	//   ....[135]....
        /*0500*/ 	.word	0x000107d0


	//   ....[136]....
        /*0504*/ 	.word	0x000108b0


	//   ....[137]....
        /*0508*/ 	.word	0x00010970


	//   ....[138]....
        /*050c*/ 	.word	0x00010a50


	//   ....[139]....
        /*0510*/ 	.word	0x00010b10


	//   ....[140]....
        /*0514*/ 	.word	0x00010bf0


	//   ....[141]....
        /*0518*/ 	.word	0x00010cc0


	//   ....[142]....
        /*051c*/ 	.word	0x00010e20


	//   ....[143]....
        /*0520*/ 	.word	0x00010ec0


	//   ....[144]....
        /*0524*/ 	.word	0x00010f20


	//   ....[145]....
        /*0528*/ 	.word	0x00010fc0


	//   ....[146]....
        /*052c*/ 	.word	0x00011020


	//   ....[147]....
        /*0530*/ 	.word	0x000110c0


	//   ....[148]....
        /*0534*/ 	.word	0x00011120


	//   ....[149]....
        /*0538*/ 	.word	0x000111c0


	//   ....[150]....
        /*053c*/ 	.word	0x00011220


	//   ....[151]....
        /*0540*/ 	.word	0x000112c0


	//   ....[152]....
        /*0544*/ 	.word	0x00011320


	//   ....[153]....
        /*0548*/ 	.word	0x000113c0


	//   ....[154]....
        /*054c*/ 	.word	0x000114b0


	//   ....[155]....
        /*0550*/ 	.word	0x00011560


	//   ....[156]....
        /*0554*/ 	.word	0x000115c0


	//   ....[157]....
        /*0558*/ 	.word	0x00011690


	//   ....[158]....
        /*055c*/ 	.word	0x000116f0


	//   ....[159]....
        /*0560*/ 	.word	0x000117d0


	//   ....[160]....
        /*0564*/ 	.word	0x00011830


	//   ....[161]....
        /*0568*/ 	.word	0x00011910


	//   ....[162]....
        /*056c*/ 	.word	0x00011970


	//   ....[163]....
        /*0570*/ 	.word	0x00011a50


	//   ....[164]....
        /*0574*/ 	.word	0x00011ab0


	//   ....[165]....
        /*0578*/ 	.word	0x00011b90


	//   ....[166]....
        /*057c*/ 	.word	0x00011c80


	//----- nvinfo : EIATTR_REG_RECONFIG
	.align		4
.L_1460:
        /*0580*/ 	.byte	0x01, 0x54
	.zero		2


	//----- nvinfo : EIATTR_SYSCALL_OFFSETS
	.align		4
        /*0584*/ 	.byte	0x04, 0x46
        /*0586*/ 	.short	(.L_1462 - .L_1461)


	//   ....[0]....
.L_1461:
        /*0588*/ 	.word	0x00001510


	//   ....[1]....
        /*058c*/ 	.word	0x0000bfa0


	//   ....[2]....
        /*0590*/ 	.word	0x0000c0e0


	//   ....[3]....
        /*0594*/ 	.word	0x0000c1d0


	//   ....[4]....
        /*0598*/ 	.word	0x0000cdd0


	//----- nvinfo : EIATTR_MBARRIER_INSTR_OFFSETS
	.align		4
.L_1462:
        /*059c*/ 	.byte	0x04, 0x39
        /*059e*/ 	.short	(.L_1464 - .L_1463)


	//   ....[0]....
.L_1463:
        /*05a0*/ 	.word	0x00000170
        /*05a4*/ 	.word	0x000000ff
        /*05a8*/ 	.word	0x00022800
        /*05ac*/ 	.short	0x0100
        /*05ae*/ 	.byte	0x08
	.zero		1


	//   ....[1]....
        /*05b0*/ 	.word	0x00000180
        /*05b4*/ 	.word	0x000000ff
        /*05b8*/ 	.word	0x00022820
        /*05bc*/ 	.short	0x0100
        /*05be*/ 	.byte	0x08
	.zero		1


	//   ....[2]....
        /*05c0*/ 	.word	0x00000270
        /*05c4*/ 	.word	0x000000ff
        /*05c8*/ 	.word	0x00022830
        /*05cc*/ 	.short	0x0100
        /*05ce*/ 	.byte	0x08
	.zero		1


	//   ....[3]....
        /*05d0*/ 	.word	0x00000280
        /*05d4*/ 	.word	0x000000ff
        /*05d8*/ 	.word	0x00022840
        /*05dc*/ 	.short	0x0100
        /*05de*/ 	.byte	0x08
	.zero		1


	//   ....[4]....
        /*05e0*/ 	.word	0x00000290
        /*05e4*/ 	.word	0x000000ff
        /*05e8*/ 	.word	0x00022838
        /*05ec*/ 	.short	0x0100
        /*05ee*/ 	.byte	0x08
	.zero		1


	//   ....[5]....
        /*05f0*/ 	.word	0x000002a0
        /*05f4*/ 	.word	0x000000ff
        /*05f8*/ 	.word	0x00022848
        /*05fc*/ 	.short	0x0100
        /*05fe*/ 	.byte	0x08
	.zero		1


	//   ....[6]....
        /*0600*/ 	.word	0x000003d0
        /*0604*/ 	.word	0x000000ff
        /*0608*/ 	.word	0x00022850
        /*060c*/ 	.short	0x0100
        /*060e*/ 	.byte	0x08
	.zero		1


	//   ....[7]....
        /*0610*/ 	.word	0x000003e0
        /*0614*/ 	.word	0x000000ff
        /*0618*/ 	.word	0x00022860
        /*061c*/ 	.short	0x0100
        /*061e*/ 	.byte	0x08
	.zero		1


	//   ....[8]....
        /*0620*/ 	.word	0x000003f0
        /*0624*/ 	.word	0x000000ff
        /*0628*/ 	.word	0x00022858
        /*062c*/ 	.short	0x0100
        /*062e*/ 	.byte	0x08
	.zero		1


	//   ....[9]....
        /*0630*/ 	.word	0x00000400
        /*0634*/ 	.word	0x000000ff
        /*0638*/ 	.word	0x00022868
        /*063c*/ 	.short	0x0100
        /*063e*/ 	.byte	0x08
	.zero		1


	//   ....[10]....
        /*0640*/ 	.word	0x000004f0
        /*0644*/ 	.word	0x000000ff
        /*0648*/ 	.word	0x00022870
        /*064c*/ 	.short	0x0100
        /*064e*/ 	.byte	0x06
	.zero		1


	//   ....[11]....
        /*0650*/ 	.word	0x00000500
        /*0654*/ 	.word	0x000000ff
        /*0658*/ 	.word	0x00022880
        /*065c*/ 	.short	0x0100
        /*065e*/ 	.byte	0x06
	.zero		1


	//   ....[12]....
        /*0660*/ 	.word	0x00000510
        /*0664*/ 	.word	0x000000ff
        /*0668*/ 	.word	0x00022878
        /*066c*/ 	.short	0x0100
        /*066e*/ 	.byte	0x06
	.zero		1


	//   ....[13]....
        /*0670*/ 	.word	0x00000520
        /*0674*/ 	.word	0x000000ff
        /*0678*/ 	.word	0x00022888
        /*067c*/ 	.short	0x0100
        /*067e*/ 	.byte	0x06
	.zero		1


	//   ....[14]....
        /*0680*/ 	.word	0x00000650
        /*0684*/ 	.word	0x000000ff
        /*0688*/ 	.word	0x00022890
        /*068c*/ 	.short	0x0100
        /*068e*/ 	.byte	0x08
	.zero		1


	//   ....[15]....
        /*0690*/ 	.word	0x00000660
        /*0694*/ 	.word	0x000000ff
        /*0698*/ 	.word	0x000228a0
        /*069c*/ 	.short	0x0100
        /*069e*/ 	.byte	0x08
	.zero		1


	//   ....[16]....
        /*06a0*/ 	.word	0x00000670
        /*06a4*/ 	.word	0x000000ff
        /*06a8*/ 	.word	0x00022898
        /*06ac*/ 	.short	0x0100
        /*06ae*/ 	.byte	0x08
	.zero		1


	//   ....[17]....
        /*06b0*/ 	.word	0x00000680
        /*06b4*/ 	.word	0x000000ff
        /*06b8*/ 	.word	0x000228a8
        /*06bc*/ 	.short	0x0100
        /*06be*/ 	.byte	0x08
	.zero		1


	//   ....[18]....
        /*06c0*/ 	.word	0x000007c0
        /*06c4*/ 	.word	0x000000ff
        /*06c8*/ 	.word	0x000228b0
        /*06cc*/ 	.short	0x0100
        /*06ce*/ 	.byte	0x08
	.zero		1


	//   ....[19]....
        /*06d0*/ 	.word	0x000007d0
        /*06d4*/ 	.word	0x000000ff
        /*06d8*/ 	.word	0x000228c0
        /*06dc*/ 	.short	0x0100
        /*06de*/ 	.byte	0x08
	.zero		1


	//   ....[20]....
        /*06e0*/ 	.word	0x000007e0
        /*06e4*/ 	.word	0x000000ff
        /*06e8*/ 	.word	0x000228b8
        /*06ec*/ 	.short	0x0100
        /*06ee*/ 	.byte	0x08
	.zero		1


	//   ....[21]....
        /*06f0*/ 	.word	0x000007f0
        /*06f4*/ 	.word	0x000000ff
        /*06f8*/ 	.word	0x000228c8
        /*06fc*/ 	.short	0x0100
        /*06fe*/ 	.byte	0x08
	.zero		1


	//   ....[22]....
        /*0700*/ 	.word	0x00001540
        /*0704*/ 	.word	0x000000ff
        /*0708*/ 	.word	0x00022800
        /*070c*/ 	.short	0x010a
        /*070e*/ 	.byte	0x2a
	.zero		1


	//   ....[23]....
        /*0710*/ 	.word	0x000015d0
        /*0714*/ 	.word	0x000000ff
        /*0718*/ 	.word	0x00022830
        /*071c*/ 	.short	0x010a
        /*071e*/ 	.byte	0x2a
	.zero		1


	//   ....[24]....
        /*0720*/ 	.word	0x00001610
        /*0724*/ 	.word	0x000000ff
        /*0728*/ 	.word	0x00022830
        /*072c*/ 	.short	0x010a
        /*072e*/ 	.byte	0x2a
	.zero		1


	//   ....[25]....
        /*0730*/ 	.word	0x00002150
        /*0734*/ 	.word	0x000000ff
        /*0738*/ 	.word	0x00000000
        /*073c*/ 	.short	0x0101
        /*073e*/ 	.byte	0x04
	.zero		1


	//   ....[26]....
        /*0740*/ 	.word	0x000035e0
        /*0744*/ 	.word	0x000000ff
        /*0748*/ 	.word	0x00022850
        /*074c*/ 	.short	0x010a
        /*074e*/ 	.byte	0x2a
	.zero		1


	//   ....[27]....
        /*0750*/ 	.word	0x00003620
        /*0754*/ 	.word	0x000000ff
        /*0758*/ 	.word	0x00022850
        /*075c*/ 	.short	0x010a
        /*075e*/ 	.byte	0x2a
	.zero		1


	//   ....[28]....
        /*0760*/ 	.word	0x00003a10
        /*0764*/ 	.word	0x000000ff
        /*0768*/ 	.word	0x00000000
        /*076c*/ 	.short	0x0101
        /*076e*/ 	.byte	0x0a
	.zero		1


	//   ....[29]....
        /*0770*/ 	.word	0x00003bb0
        /*0774*/ 	.word	0x000000ff
        /*0778*/ 	.word	0x00022830
        /*077c*/ 	.short	0x010a
        /*077e*/ 	.byte	0x1c
	.zero		1


	//   ....[30]....
        /*0780*/ 	.word	0x00003bf0
        /*0784*/ 	.word	0x000000ff
        /*0788*/ 	.word	0x00022830
        /*078c*/ 	.short	0x010a
        /*078e*/ 	.byte	0x1c
	.zero		1


	//   ....[31]....
        /*0790*/ 	.word	0x00004280
        /*0794*/ 	.word	0x000000ff
        /*0798*/ 	.word	0x00000000
        /*079c*/ 	.short	0x0101
        /*079e*/ 	.byte	0x0a
	.zero		1


	//   ....[32]....
        /*07a0*/ 	.word	0x000061e0
        /*07a4*/ 	.word	0x000000ff
        /*07a8*/ 	.word	0x00022850
        /*07ac*/ 	.short	0x010a
        /*07ae*/ 	.byte	0x1c
	.zero		1


	//   ....[33]....
        /*07b0*/ 	.word	0x00006220
        /*07b4*/ 	.word	0x000000ff
        /*07b8*/ 	.word	0x00022850
        /*07bc*/ 	.short	0x010a
        /*07be*/ 	.byte	0x1c
	.zero		1


	//   ....[34]....
        /*07c0*/ 	.word	0x00006520
        /*07c4*/ 	.word	0x000000ff
        /*07c8*/ 	.word	0x00000000
        /*07cc*/ 	.short	0x0101
        /*07ce*/ 	.byte	0x1c
	.zero		1


	//   ....[35]....
        /*07d0*/ 	.word	0x00006650
        /*07d4*/ 	.word	0x000000ff
        /*07d8*/ 	.word	0x00022830
        /*07dc*/ 	.short	0x010a
        /*07de*/ 	.byte	0x1a
	.zero		1


	//   ....[36]....
        /*07e0*/ 	.word	0x00006690
        /*07e4*/ 	.word	0x000000ff
        /*07e8*/ 	.word	0x00022830
        /*07ec*/ 	.short	0x010a
        /*07ee*/ 	.byte	0x1a
	.zero		1


	//   ....[37]....
        /*07f0*/ 	.word	0x00006be0
        /*07f4*/ 	.word	0x000000ff
        /*07f8*/ 	.word	0x00000000
        /*07fc*/ 	.short	0x0101
        /*07fe*/ 	.byte	0x0a
	.zero		1


	//   ....[38]....
        /*0800*/ 	.word	0x000084f0
        /*0804*/ 	.word	0x000000ff
        /*0808*/ 	.word	0x00022850
        /*080c*/ 	.short	0x010a
        /*080e*/ 	.byte	0x1a
	.zero		1


	//   ....[39]....
        /*0810*/ 	.word	0x00008530
        /*0814*/ 	.word	0x000000ff
        /*0818*/ 	.word	0x00022850
        /*081c*/ 	.short	0x010a
        /*081e*/ 	.byte	0x1a
	.zero		1


	//   ....[40]....
        /*0820*/ 	.word	0x00008830
        /*0824*/ 	.word	0x000000ff
        /*0828*/ 	.word	0x00000000
        /*082c*/ 	.short	0x0101
        /*082e*/ 	.byte	0x1a
	.zero		1


	//   ....[41]....
        /*0830*/ 	.word	0x00009ae0
        /*0834*/ 	.word	0x000000ff
        /*0838*/ 	.word	0x00000000
        /*083c*/ 	.short	0x0101
        /*083e*/ 	.byte	0x04
	.zero		1


	//   ....[42]....
        /*0840*/ 	.word	0x0000c6d0
        /*0844*/ 	.word	0x000000ff
        /*0848*/ 	.word	0x00022840
        /*084c*/ 	.short	0x010a
        /*084e*/ 	.byte	0x2d
	.zero		1


	//   ....[43]....
        /*0850*/ 	.word	0x0000cc00
        /*0854*/ 	.word	0x000000ff
        /*0858*/ 	.word	0x00022830
        /*085c*/ 	.short	0x0107
        /*085e*/ 	.byte	0x2d
	.zero		1


	//   ....[44]....
        /*0860*/ 	.word	0x0000cc70
        /*0864*/ 	.word	0x000000ff
        /*0868*/ 	.word	0x00022830
        /*086c*/ 	.short	0x0101
        /*086e*/ 	.byte	0x2d
	.zero		1


	//   ....[45]....
        /*0870*/ 	.word	0x0000d570
        /*0874*/ 	.word	0x000000ff
        /*0878*/ 	.word	0x00022800
        /*087c*/ 	.short	0x0107
        /*087e*/ 	.byte	0x2d
	.zero		1


	//   ....[46]....
        /*0880*/ 	.word	0x0000d5b0
        /*0884*/ 	.word	0x000000ff
        /*0888*/ 	.word	0x00022800
        /*088c*/ 	.short	0x0101
        /*088e*/ 	.byte	0x2d
	.zero		1


	//   ....[47]....
        /*0890*/ 	.word	0x0000d5c0
        /*0894*/ 	.word	0x000000ff
        /*0898*/ 	.word	0x00022820
        /*089c*/ 	.short	0x010a
        /*089e*/ 	.byte	0x2d
	.zero		1


	//   ....[48]....
        /*08a0*/ 	.word	0x0000d610
        /*08a4*/ 	.word	0x000000ff
        /*08a8*/ 	.word	0x00022860
        /*08ac*/ 	.short	0x010a
        /*08ae*/ 	.byte	0x2d
	.zero		1


	//   ....[49]....
        /*08b0*/ 	.word	0x0000dd40
        /*08b4*/ 	.word	0x000000ff
        /*08b8*/ 	.word	0x00022850
        /*08bc*/ 	.short	0x0107
        /*08be*/ 	.byte	0x2d
	.zero		1


	//   ....[50]....
        /*08c0*/ 	.word	0x0000ddc0
        /*08c4*/ 	.word	0x000000ff
        /*08c8*/ 	.word	0x00022850
        /*08cc*/ 	.short	0x0101
        /*08ce*/ 	.byte	0x2d
	.zero		1


	//   ....[51]....
        /*08d0*/ 	.word	0x0000e0a0
        /*08d4*/ 	.word	0x00000020
        /*08d8*/ 	.word	0x00022840
        /*08dc*/ 	.short	0x010a
        /*08de*/ 	.byte	0x3f
	.zero		1


	//   ....[52]....
        /*08e0*/ 	.word	0x0000e4d0
        /*08e4*/ 	.word	0x00000020
        /*08e8*/ 	.word	0x00022830
        /*08ec*/ 	.short	0x0107
        /*08ee*/ 	.byte	0x3f
	.zero		1


	//   ....[53]....
        /*08f0*/ 	.word	0x0000e580
        /*08f4*/ 	.word	0x00000020
        /*08f8*/ 	.word	0x00022830
        /*08fc*/ 	.short	0x0101
        /*08fe*/ 	.byte	0x3f
	.zero		1


	//   ....[54]....
        /*0900*/ 	.word	0x0000e5b0
        /*0904*/ 	.word	0x00000020
        /*0908*/ 	.word	0x00022860
        /*090c*/ 	.short	0x010a
        /*090e*/ 	.byte	0x3f
	.zero		1


	//   ....[55]....
        /*0910*/ 	.word	0x0000eaf0
        /*0914*/ 	.word	0x00000020
        /*0918*/ 	.word	0x00022850
        /*091c*/ 	.short	0x0107
        /*091e*/ 	.byte	0x3f
	.zero		1


	//   ....[56]....
        /*0920*/ 	.word	0x0000ebb0
        /*0924*/ 	.word	0x00000020
        /*0928*/ 	.word	0x00022850
        /*092c*/ 	.short	0x0101
        /*092e*/ 	.byte	0x3f
	.zero		1


	//   ....[57]....
        /*0930*/ 	.word	0x0000eca0
        /*0934*/ 	.word	0x00000004
        /*0938*/ 	.word	0x00022820
        /*093c*/ 	.short	0x010a
        /*093e*/ 	.byte	0x3f
	.zero		1


	//   ....[58]....
        /*0940*/ 	.word	0x0000ede0
        /*0944*/ 	.word	0x00000005
        /*0948*/ 	.word	0x00022840
        /*094c*/ 	.short	0x010a
        /*094e*/ 	.byte	0x3f
	.zero		1


	//   ....[59]....
        /*0950*/ 	.word	0x0000ee80
        /*0954*/ 	.word	0x00000015
        /*0958*/ 	.word	0x00022840
        /*095c*/ 	.short	0x010a
        /*095e*/ 	.byte	0x3f
	.zero		1


	//   ....[60]....
        /*0960*/ 	.word	0x0000eec0
        /*0964*/ 	.word	0x00000005
        /*0968*/ 	.word	0x00022860
        /*096c*/ 	.short	0x010a
        /*096e*/ 	.byte	0x3f
	.zero		1


	//   ....[61]....
        /*0970*/ 	.word	0x0000ef00
        /*0974*/ 	.word	0x00000015
        /*0978*/ 	.word	0x00022860
        /*097c*/ 	.short	0x010a
        /*097e*/ 	.byte	0x3f
	.zero		1


	//   ....[62]....
        /*0980*/ 	.word	0x0000ef70
        /*0984*/ 	.word	0x00000005
        /*0988*/ 	.word	0x00022800
        /*098c*/ 	.short	0x010a
        /*098e*/ 	.byte	0x3f
	.zero		1


	//   ....[63]....
        /*0990*/ 	.word	0x0000efd0
        /*0994*/ 	.word	0x00000005
        /*0998*/ 	.word	0x00022830
        /*099c*/ 	.short	0x010a
        /*099e*/ 	.byte	0x3f
	.zero		1


	//   ....[64]....
        /*09a0*/ 	.word	0x0000f030
        /*09a4*/ 	.word	0x0000000b
        /*09a8*/ 	.word	0x00022850
        /*09ac*/ 	.short	0x010a
        /*09ae*/ 	.byte	0x3f
	.zero		1


	//   ....[65]....
        /*09b0*/ 	.word	0x0000f090
        /*09b4*/ 	.word	0x00000009
        /*09b8*/ 	.word	0x00022830
        /*09bc*/ 	.short	0x010a
        /*09be*/ 	.byte	0x3f
	.zero		1


	//   ....[66]....
        /*09c0*/ 	.word	0x0000f0f0
        /*09c4*/ 	.word	0x0000000b
        /*09c8*/ 	.word	0x00022850
        /*09cc*/ 	.short	0x010a
        /*09ce*/ 	.byte	0x3f
	.zero		1


	//   ....[67]....
        /*09d0*/ 	.word	0x0000f150
        /*09d4*/ 	.word	0x00000007
        /*09d8*/ 	.word	0x00022830
        /*09dc*/ 	.short	0x010a
        /*09de*/ 	.byte	0x3f
	.zero		1


	//   ....[68]....
        /*09e0*/ 	.word	0x0000f1b0
        /*09e4*/ 	.word	0x00000007
        /*09e8*/ 	.word	0x00022850
        /*09ec*/ 	.short	0x010a
        /*09ee*/ 	.byte	0x3f
	.zero		1


	//   ....[69]....
        /*09f0*/ 	.word	0x0000f290
        /*09f4*/ 	.word	0x00000003
        /*09f8*/ 	.word	0x00022840
        /*09fc*/ 	.short	0x010a
        /*09fe*/ 	.byte	0x3f
	.zero		1


	//   ....[70]....
        /*0a00*/ 	.word	0x00010310
        /*0a04*/ 	.word	0x00000003
        /*0a08*/ 	.word	0x00022820
        /*0a0c*/ 	.short	0x010a
        /*0a0e*/ 	.byte	0x3f
	.zero		1


	//   ....[71]....
        /*0a10*/ 	.word	0x00010370
        /*0a14*/ 	.word	0x00000003
        /*0a18*/ 	.word	0x00022860
        /*0a1c*/ 	.short	0x010a
        /*0a1e*/ 	.byte	0x3f
	.zero		1


	//   ....[72]....
        /*0a20*/ 	.word	0x00010d70
        /*0a24*/ 	.word	0x00000020
        /*0a28*/ 	.word	0x00022840
        /*0a2c*/ 	.short	0x010a
        /*0a2e*/ 	.byte	0x3f
	.zero		1


	//   ....[73]....
        /*0a30*/ 	.word	0x00011400
        /*0a34*/ 	.word	0x00000020
        /*0a38*/ 	.word	0x00022860
        /*0a3c*/ 	.short	0x010a
        /*0a3e*/ 	.byte	0x3f
	.zero		1


	//   ....[74]....
        /*0a40*/ 	.word	0x00011bd0
        /*0a44*/ 	.word	0x00000004
        /*0a48*/ 	.word	0x00022820
        /*0a4c*/ 	.short	0x010a
        /*0a4e*/ 	.byte	0x3f
	.zero		1


	//   ....[75]....
        /*0a50*/ 	.word	0x00011d40
        /*0a54*/ 	.word	0x00000005
        /*0a58*/ 	.word	0x00022840
        /*0a5c*/ 	.short	0x010a
        /*0a5e*/ 	.byte	0x3f
	.zero		1


	//   ....[76]....
        /*0a60*/ 	.word	0x00011d90
        /*0a64*/ 	.word	0x00000015
        /*0a68*/ 	.word	0x00022840
        /*0a6c*/ 	.short	0x010a
        /*0a6e*/ 	.byte	0x3f
	.zero		1


	//   ....[77]....
        /*0a70*/ 	.word	0x00011de0
        /*0a74*/ 	.word	0x00000005
        /*0a78*/ 	.word	0x00022860
        /*0a7c*/ 	.short	0x010a
        /*0a7e*/ 	.byte	0x3f
	.zero		1


	//----- nvinfo : EIATTR_NUM_MBARRIERS
	.align		4
.L_1464:
        /*0a80*/ 	.byte	0x03, 0x38
        /*0a82*/ 	.short	0x0016


	//----- nvinfo : EIATTR_EXIT_INSTR_OFFSETS
	.align		4
        /*0a84*/ 	.byte	0x04, 0x1c
        /*0a86*/ 	.short	(.L_1466 - .L_1465)


	//   ....[0]....
.L_1465:
        /*0a88*/ 	.word	0x0000ef50


	//----- nvinfo : EIATTR_MAX_THREADS
	.align		4
.L_1466:
        /*0a8c*/ 	.byte	0x04, 0x05
        /*0a8e*/ 	.short	(.L_1468 - .L_1467)
.L_1467:
        /*0a90*/ 	.word	0x00000180
        /*0a94*/ 	.word	0x00000001
        /*0a98*/ 	.word	0x00000001


	//----- nvinfo : EIATTR_CRS_STACK_SIZE
	.align		4
.L_1468:
        /*0a9c*/ 	.byte	0x04, 0x1e
        /*0a9e*/ 	.short	(.L_1470 - .L_1469)
.L_1469:
        /*0aa0*/ 	.word	0x00000000


	//----- nvinfo : EIATTR_CBANK_PARAM_SIZE
	.align		4
.L_1470:
        /*0aa4*/ 	.byte	0x03, 0x19
        /*0aa6*/ 	.short	0x0a70


	//----- nvinfo : EIATTR_PARAM_CBANK
	.align		4
        /*0aa8*/ 	.byte	0x04, 0x0a
        /*0aaa*/ 	.short	(.L_1472 - .L_1471)
	.align		4
.L_1471:
        /*0aac*/ 	.word	index@(.nv.constant0._ZN7cutlass13device_kernelIN5flash11enable_sm90INS1_16FlashAttnFwdSm90INS1_25CollectiveMainloopFwdSm90ILi2EN4cute5tupleIJNS5_1CILi1EEES8_S8_EEENS6_IJNS7_ILi128EEENS7_ILi96EEENS7_ILi64EEEEEELi256ENS_6half_tEfNS_4arch4Sm90ELb1ELb0ELb1ELb0ELb1ELb0ELb0ELb1ELb0ELb1ELb1ELb0EEENS1_21CollectiveEpilogueFwdINS6_IJSA_NS7_ILi256EEESB_EEES9_SE_SG_Li256ELb0ELb1ELb1ELb0EEENS1_19SingleTileSchedulerILb0ELb1ELb1ELi128EEEEEEEEEvNT_6ParamsE)
        /*0ab0*/ 	.short	0x0210
        /*0ab2*/ 	.short	0x0a70


	//----- nvinfo : EIATTR_SW_WAR
	.align		4
.L_1472:
        /*0ab4*/ 	.byte	0x04, 0x36
        /*0ab6*/ 	.short	(.L_1474 - .L_1473)
.L_1473:
        /*0ab8*/ 	.word	0x00000008
.L_1474:


//--------------------- .nv.info._ZN7cutlass13device_kernelIN5flash11enable_sm90INS1_16FlashAttnFwdSm90INS1_25CollectiveMainloopFwdSm90ILi2EN4cute5tupleIJNS5_1CILi1EEES8_S8_EEENS6_IJNS7_ILi128EEENS7_ILi96EEENS7_ILi64EEEEEELi256ENS_6half_tEfNS_4arch4Sm90ELb1ELb0ELb1ELb0ELb1ELb0ELb1ELb1ELb0ELb1ELb1ELb0EEENS1_21CollectiveEpilogueFwdINS6_IJSA_NS7_ILi256EEESB_EEES9_SE_SG_Li256ELb0ELb1ELb1ELb0EEENS1_19SingleTileSchedulerILb0ELb1ELb1ELi128EEEEEEEEEvNT_6ParamsE --------------------------
	.section	.nv.info._ZN7cutlass13device_kernelIN5flash11enable_sm90INS1_16FlashAttnFwdSm90INS1_25CollectiveMainloopFwdSm90ILi2EN4cute5tupleIJNS5_1CILi1EEES8_S8_EEENS6_IJNS7_ILi128EEENS7_ILi96EEENS7_ILi64EEEEEELi256ENS_6half_tEfNS_4arch4Sm90ELb1ELb0ELb1ELb0ELb1ELb0ELb1ELb1ELb0ELb1ELb1ELb0EEENS1_21CollectiveEpilogueFwdINS6_IJSA_NS7_ILi256EEESB_EEES9_SE_SG_Li256ELb0ELb1ELb1ELb0EEENS1_19SingleTileSchedulerILb0ELb1ELb1ELi128EEEEEEEEEvNT_6ParamsE,"",@"SHT_CUDA_INFO"
	.sectionflags	@""
	.align	4


	//----- nvinfo : EIATTR_CUDA_API_VERSION
	.align		4
        /*0000*/ 	.byte	0x04, 0x37
        /*0002*/ 	.short	(.L_1476 - .L_1475)
.L_1475:
        /*0004*/ 	.word	0x00000082


	//----- nvinfo : EIATTR_KPARAM_INFO
	.align		4
.L_1476:
        /*0008*/ 	.byte	0x04, 0x17
        /*000a*/ 	.short	(.L_1478 - .L_1477)
.L_1477:
        /*000c*/ 	.word	0x00000000
        /*0010*/ 	.short	0x0000
        /*0012*/ 	.short	0x0070
        /*0014*/ 	.byte	0x00, 0xf0, 0x01, 0x2c


	//----- nvinfo : EIATTR_SPARSE_MMA_MASK
	.align		4
.L_1478:
        /*0018*/ 	.byte	0x03, 0x50
        /*001a*/ 	.short	0x0000


	//----- nvinfo : EIATTR_MAXREG_COUNT
	.align		4
        /*001c*/ 	.byte	0x03, 0x1b
        /*001e*/ 	.short	0x00a8


	//----- nvinfo : EIATTR_NUM_BARRIERS
	.align		4
        /*0020*/ 	.byte	0x02, 0x4c
        /*0022*/ 	.byte	0x10
	.zero		1


	//----- nvinfo : EIATTR_EXTERNS
	.align		4
        /*0024*/ 	.byte	0x04, 0x0f
        /*0026*/ 	.short	(.L_1480 - .L_1479)


	//   ....[0]....
	.align		4
.L_1479:
        /*0028*/ 	.word	index@(__assertfail)


	//----- nvinfo : EIATTR_ANNOTATIONS
	.align		4
.L_1480:
        /*002c*/ 	.byte	0x04, 0x55
        /*002e*/ 	.short	(.L_1482 - .L_1481)


	//   ....[0]....
.L_1481:
        /*0030*/ 	.word	0x00000001
        /*0034*/ 	.byte	0x00, 0x0a, 0x00, 0x00, 0x01, 0x00, 0x00, 0x00, 0x90, 0xac, 0x00, 0x00, 0x01, 0x00, 0x00, 0x00
        /*0044*/ 	.byte	0xa0, 0xce, 0x00, 0x00, 0x01, 0x00, 0x00, 0x00, 0x60, 0xe1, 0x00, 0x00, 0x01, 0x00, 0x00, 0x00
        /*0054*/ 	.byte	0xf0, 0xfd, 0x00, 0x00


	//----- nvinfo : EIATTR_MERCURY_ISA_VERSION
	.align		4
.L_1482:
        /*0058*/ 	.byte	0x03, 0x5f
        /*005a*/ 	.short	0x0101


	//----- nvinfo : EIATTR_INT_WARP_WIDE_INSTR_OFFSETS
	.align		4
        /*005c*/ 	.byte	0x04, 0x31
        /*005e*/ 	.short	(.L_1484 - .L_1483)


	//   ....[0]....
.L_1483:
        /*0060*/ 	.word	0x000000c0


	//   ....[1]....
        /*0064*/ 	.word	0x000000d0


	//   ....[2]....
        /*0068*/ 	.word	0x000000e0


	//   ....[3]....
        /*006c*/ 	.word	0x00000180


	//----- nvinfo : EIATTR_COOP_GROUP_MASK_REGIDS
	.align		4
.L_1484:
        /*0070*/ 	.byte	0x04, 0x29
        /*0072*/ 	.short	(.L_1486 - .L_1485)


	//   ....[0]....
.L_1485:
        /*0074*/ 	.word	0xffffffff


	//   ....[1]....
        /*0078*/ 	.word	0xffffffff


	//   ....[2]....
        /*007c*/ 	.word	0xffffffff


	//   ....[3]....
        /*0080*/ 	.word	0xffffffff


	//   ....[4]....
        /*0084*/ 	.word	0xffffffff


	//   ....[5]....
        /*0088*/ 	.word	0xffffffff


	//   ....[6]....
        /*008c*/ 	.word	0xffffffff


	//   ....[7]....
        /*0090*/ 	.word	0xffffffff


	//   ....[8]....
        /*0094*/ 	.word	0xffffffff


	//   ....[9]....
        /*0098*/ 	.word	0xffffffff


	//   ....[10]....
        /*009c*/ 	.word	0xffffffff


	//   ....[11]....
        /*00a0*/ 	.word	0xffffffff


	//   ....[12]....
        /*00a4*/ 	.word	0xffffffff


	//   ....[13]....
        /*00a8*/ 	.word	0xffffffff


	//   ....[14]....
        /*00ac*/ 	.word	0xffffffff


	//   ....[15]....
        /*00b0*/ 	.word	0xffffffff


	//   ....[16]....
        /*00b4*/ 	.word	0xffffffff


	//   ....[17]....
        /*00b8*/ 	.word	0xffffffff


	//   ....[18]....
        /*00bc*/ 	.word	0xffffffff


	//   ....[19]....
        /*00c0*/ 	.word	0xffffffff


	//   ....[20]....
        /*00c4*/ 	.word	0xffffffff


	//   ....[21]....
        /*00c8*/ 	.word	0xffffffff


	//   ....[22]....
        /*00cc*/ 	.word	0xffffffff


	//   ....[23]....
        /*00d0*/ 	.word	0xffffffff


	//   ....[24]....
        /*00d4*/ 	.word	0xffffffff


	//   ....[25]....
        /*00d8*/ 	.word	0xffffffff


	//   ....[26]....
        /*00dc*/ 	.word	0xffffffff


	//   ....[27]....
        /*00e0*/ 	.word	0xffffffff


	//   ....[28]....
        /*00e4*/ 	.word	0xffffffff


	//   ....[29]....
        /*00e8*/ 	.word	0xffffffff


	//   ....[30]....
        /*00ec*/ 	.word	0xffffffff


	//   ....[31]....
        /*00f0*/ 	.word	0xffffffff


	//   ....[32]....
        /*00f4*/ 	.word	0xffffffff


	//   ....[33]....
        /*00f8*/ 	.word	0xffffffff


	//   ....[34]....
        /*00fc*/ 	.word	0xffffffff


	//   ....[35]....
        /*0100*/ 	.word	0xffffffff


	//   ....[36]....
        /*0104*/ 	.word	0xffffffff


	//   ....[37]....
        /*0108*/ 	.word	0xffffffff


	//   ....[38]....
        /*010c*/ 	.word	0xffffffff


	//   ....[39]....
        /*0110*/ 	.word	0xffffffff


	//   ....[40]....
        /*0114*/ 	.word	0xffffffff


	//   ....[41]....
        /*0118*/ 	.word	0xffffffff


	//   ....[42]....
        /*011c*/ 	.word	0xffffffff


	//   ....[43]....
        /*0120*/ 	.word	0xffffffff


	//   ....[44]....
        /*0124*/ 	.word	0xffffffff


	//   ....[45]....
        /*0128*/ 	.word	0xffffffff


	//   ....[46]....
        /*012c*/ 	.word	0xffffffff


	//   ....[47]....
        /*0130*/ 	.word	0xffffffff


	//   ....[48]....
        /*0134*/ 	.word	0xffffffff


	//   ....[49]....
        /*0138*/ 	.word	0xffffffff


	//   ....[50]....
        /*013c*/ 	.word	0xffffffff


	//   ....[51]....
        /*0140*/ 	.word	0xffffffff


	//   ....[52]....
        /*0144*/ 	.word	0xffffffff


	//   ....[53]....
        /*0148*/ 	.word	0xffffffff


	//   ....[54]....
        /*014c*/ 	.word	0xffffffff


	//   ....[55]....
        /*0150*/ 	.word	0xffffffff


	//   ....[56]....
        /*0154*/ 	.word	0xffffffff


	//   ....[57]....
        /*0158*/ 	.word	0xffffffff


	//   ....[58]....
        /*015c*/ 	.word	0xffffffff


	//   ....[59]....
        /*0160*/ 	.word	0xffffffff


	//   ....[60]....
        /*0164*/ 	.word	0xffffffff


	//   ....[61]....
        /*0168*/ 	.word	0xffffffff


	//   ....[62]....
        /*016c*/ 	.word	0xffffffff


	//   ....[63]....
        /*0170*/ 	.word	0xffffffff


	//   ....[64]....
        /*0174*/ 	.word	0xffffffff


	//   ....[65]....
        /*0178*/ 	.word	0xffffffff


	//   ....[66]....
        /*017c*/ 	.word	0xffffffff


	//   ....[67]....
        /*0180*/ 	.word	0xffffffff


	//   ....[68]....
        /*0184*/ 	.word	0xffffffff


	//   ....[69]....
        /*0188*/ 	.word	0xffffffff


	//   ....[70]....
        /*018c*/ 	.word	0xffffffff


	//   ....[71]....
        /*0190*/ 	.word	0xffffffff


	//   ....[72]....
        /*0194*/ 	.word	0xffffffff


	//   ....[73]....
        /*0198*/ 	.word	0xffffffff


	//   ....[74]....
        /*019c*/ 	.word	0xffffffff


	//   ....[75]....
        /*01a0*/ 	.word	0xffffffff


	//   ....[76]....
        /*01a4*/ 	.word	0xffffffff


	//   ....[77]....
        /*01a8*/ 	.word	0xffffffff


	//   ....[78]....
        /*01ac*/ 	.word	0xffffffff


	//   ....[79]....
        /*01b0*/ 	.word	0xffffffff


	//   ....[80]....
        /*01b4*/ 	.word	0xffffffff


	//   ....[81]....
        /*01b8*/ 	.word	0xffffffff


	//   ....[82]....
        /*01bc*/ 	.word	0xffffffff


	//   ....[83]....
        /*01c0*/ 	.word	0xffffffff


	//   ....[84]....
        /*01c4*/ 	.word	0xffffffff


	//   ....[85]....
        /*01c8*/ 	.word	0xffffffff


	//   ....[86]....
        /*01cc*/ 	.word	0xffffffff


	//   ....[87]....
        /*01d0*/ 	.word	0xffffffff


	//   ....[88]....
        /*01d4*/ 	.word	0xffffffff


	//   ....[89]....
        /*01d8*/ 	.word	0xffffffff


	//   ....[90]....
        /*01dc*/ 	.word	0xffffffff


	//   ....[91]....
        /*01e0*/ 	.word	0xffffffff


	//   ....[92]....
        /*01e4*/ 	.word	0xffffffff


	//   ....[93]....
        /*01e8*/ 	.word	0xffffffff


	//   ....[94]....
        /*01ec*/ 	.word	0xffffffff


	//   ....[95]....
        /*01f0*/ 	.word	0xffffffff


	//   ....[96]....
        /*01f4*/ 	.word	0xffffffff


	//   ....[97]....
        /*01f8*/ 	.word	0xffffffff


	//   ....[98]....
        /*01fc*/ 	.word	0xffffffff


	//   ....[99]....
        /*0200*/ 	.word	0xffffffff


	//   ....[100]....
        /*0204*/ 	.word	0xffffffff


	//   ....[101]....
        /*0208*/ 	.word	0xffffffff


	//   ....[102]....
        /*020c*/ 	.word	0xffffffff


	//   ....[103]....
        /*0210*/ 	.word	0xffffffff


	//   ....[104]....
        /*0214*/ 	.word	0xffffffff


	//   ....[105]....
        /*0218*/ 	.word	0xffffffff


	//   ....[106]....
        /*021c*/ 	.word	0xffffffff


	//   ....[107]....
        /*0220*/ 	.word	0xffffffff


	//   ....[108]....
        /*0224*/ 	.word	0xffffffff


	//   ....[109]....
        /*0228*/ 	.word	0xffffffff


	//   ....[110]....
        /*022c*/ 	.word	0xffffffff


	//   ....[111]....
        /*0230*/ 	.word	0xffffffff


	//   ....[112]....
        /*0234*/ 	.word	0xffffffff


	//   ....[113]....
        /*0238*/ 	.word	0xffffffff


	//   ....[114]....
        /*023c*/ 	.word	0xffffffff


	//   ....[115]....
        /*0240*/ 	.word	0xffffffff


	//   ....[116]....
        /*0244*/ 	.word	0xffffffff


	//   ....[117]....
        /*0248*/ 	.word	0x0500000f


	//   ....[118]....
        /*024c*/ 	.word	0x0500000f


	//   ....[119]....
        /*0250*/ 	.word	0x0500000f


	//   ....[120]....
        /*0254*/ 	.word	0x0500000f


	//   ....[121]....
        /*0258*/ 	.word	0x0500000f


	//   ....[122]....
        /*025c*/ 	.word	0x0500000f


	//   ....[123]....
        /*0260*/ 	.word	0x0500000f


	//   ....[124]....
        /*0264*/ 	.word	0x0500000f


	//   ....[125]....
        /*0268*/ 	.word	0x0500000f


	//   ....[126]....
        /*026c*/ 	.word	0x0500000f


	//   ....[127]....
        /*0270*/ 	.word	0x0500000f


	//   ....[128]....
        /*0274*/ 	.word	0x0500000f


	//   ....[129]....
        /*0278*/ 	.word	0x0500000f


	//   ....[130]....
        /*027c*/ 	.word	0x0500000f


	//   ....[131]....
        /*0280*/ 	.word	0x0500000f


	//   ....[132]....
        /*0284*/ 	.word	0x0500000f


	//   ....[133]....
        /*0288*/ 	.word	0x0500000f


	//   ....[134]....
        /*028c*/ 	.word	0x0500000f


	//   ....[135]....
        /*0290*/ 	.word	0x0500000f


	//   ....[136]....
        /*0294*/ 	.word	0x0500000f


	//   ....[137]....
        /*0298*/ 	.word	0x0500000f


	//   ....[138]....
        /*029c*/ 	.word	0x0500000f


	//   ....[139]....
        /*02a0*/ 	.word	0x0500000f


	//   ....[140]....
        /*02a4*/ 	.word	0x0500000f


	//   ....[141]....
        /*02a8*/ 	.word	0x0500000f


	//   ....[142]....
        /*02ac*/ 	.word	0x0500000f


	//   ....[143]....
        /*02b0*/ 	.word	0x0500000f


	//   ....[144]....
        /*02b4*/ 	.word	0x0500000f


	//   ....[145]....
        /*02b8*/ 	.word	0x0500000f


	//   ....[146]....
        /*02bc*/ 	.word	0x0500000f


	//   ....[147]....
        /*02c0*/ 	.word	0x0500000f


	//   ....[148]....
        /*02c4*/ 	.word	0x0500000f


	//   ....[149]....
        /*02c8*/ 	.word	0x0500000f


	//   ....[150]....
        /*02cc*/ 	.word	0x0500000f


	//   ....[151]....
        /*02d0*/ 	.word	0x0500000f


	//   ....[152]....
        /*02d4*/ 	.word	0x0500000f


	//   ....[153]....
        /*02d8*/ 	.word	0x0500000f


	//   ....[154]....
        /*02dc*/ 	.word	0x0500000f


	//   ....[155]....
        /*02e0*/ 	.word	0x0500000f


	//   ....[156]....
        /*02e4*/ 	.word	0x0500000f


	//   ....[157]....
        /*02e8*/ 	.word	0x0500000f


	//   ....[158]....
        /*02ec*/ 	.word	0x0500000f


	//   ....[159]....
        /*02f0*/ 	.word	0x0500000f


	//   ....[160]....
        /*02f4*/ 	.word	0x0500000f


	//   ....[161]....
        /*02f8*/ 	.word	0x0500000f


	//   ....[162]....
        /*02fc*/ 	.word	0x0500000f


	//   ....[163]....
        /*0300*/ 	.word	0x0500000f


	//   ....[164]....
        /*0304*/ 	.word	0x0500000f


	//   ....[165]....
        /*0308*/ 	.word	0x0500000f


	//   ....[166]....
        /*030c*/ 	.word	0x0500000f


	//   ....[167]....
        /*0310*/ 	.word	0x0500000f


	//   ....[168]....
        /*0314*/ 	.word	0x0500000f


	//   ....[169]....
        /*0318*/ 	.word	0x0500000f


	//   ....[170]....
        /*031c*/ 	.word	0x0500000f


	//   ....[171]....
        /*0320*/ 	.word	0x0500000f


	//   ....[172]....
        /*0324*/ 	.word	0x0500000f


	//   ....[173]....
        /*0328*/ 	.word	0x0500000f


	//   ....[174]....
        /*032c*/ 	.word	0x0500000f


	//   ....[175]....
        /*0330*/ 	.word	0x0500000f


	//   ....[176]....
        /*0334*/ 	.word	0x0500000f


	//   ....[177]....
        /*0338*/ 	.word	0x0500000f


	//   ....[178]....
        /*033c*/ 	.word	0x0500000f


	//   ....[179]....
        /*0340*/ 	.word	0x0500000f


	//   ....[180]....
        /*0344*/ 	.word	0x0500000f


	//   ....[181]....
        /*0348*/ 	.word	0x0500000f


	//   ....[182]....
        /*034c*/ 	.word	0x0500000f


	//   ....[183]....
        /*0350*/ 	.word	0x0500000f


	//   ....[184]....
        /*0354*/ 	.word	0x0500000f


	//   ....[185]....
        /*0358*/ 	.word	0x0500000f


	//   ....[186]....
        /*035c*/ 	.word	0x0500000f


	//   ....[187]....
        /*0360*/ 	.word	0x0500000f


	//   ....[188]....
        /*0364*/ 	.word	0x0500000f


	//   ....[189]....
        /*0368*/ 	.word	0x0500000f


	//   ....[190]....
        /*036c*/ 	.word	0x0500000f


	//   ....[191]....
        /*0370*/ 	.word	0x0500000f


	//   ....[192]....
        /*0374*/ 	.word	0x0500000f


	//   ....[193]....
        /*0378*/ 	.word	0x0500000f


	//   ....[194]....
        /*037c*/ 	.word	0x0500000f


	//   ....[195]....
        /*0380*/ 	.word	0x0500000f


	//   ....[196]....
        /*0384*/ 	.word	0x0500000f


	//   ....[197]....
        /*0388*/ 	.word	0x0500000f


	//   ....[198]....
        /*038c*/ 	.word	0x0500000f


	//----- nvinfo : EIATTR_COOP_GROUP_INSTR_OFFSETS
	.align		4
.L_1486:
        /*0390*/ 	.byte	0x04, 0x28
        /*0392*/ 	.short	(.L_1488 - .L_1487)


	//   ....[0]....
.L_1487:
        /*0394*/ 	.word	0x00000080


	//   ....[1]....
        /*0398*/ 	.word	0x000000b0


	//   ....[2]....
        /*039c*/ 	.word	0x000002f0


	//   ....[3]....
        /*03a0*/ 	.word	0x00000450


	//   ....[4]....
        /*03a4*/ 	.word	0x00000570


	//   ....[5]....
        /*03a8*/ 	.word	0x000006d0


	//   ....[6]....
        /*03ac*/ 	.word	0x000013a0


	//   ....[7]....
        /*03b0*/ 	.word	0x00002980


	//   ....[8]....
        /*03b4*/ 	.word	0x000029c0


	//   ....[9]....
        /*03b8*/ 	.word	0x00003700


	//   ....[10]....
        /*03bc*/ 	.word	0x00003740


	//   ....[11]....
        /*03c0*/ 	.word	0x00003760


	//   ....[12]....
        /*03c4*/ 	.word	0x00003780


	//   ....[13]....
        /*03c8*/ 	.word	0x000053c0


	//   ....[14]....
        /*03cc*/ 	.word	0x00005400


	//   ....[15]....
        /*03d0*/ 	.word	0x000062b0


	//   ....[16]....
        /*03d4*/ 	.word	0x000062e0


	//   ....[17]....
        /*03d8*/ 	.word	0x00006310


	//   ....[18]....
        /*03dc*/ 	.word	0x00006320


	//   ....[19]....
        /*03e0*/ 	.word	0x00008c20


	//   ....[20]....
        /*03e4*/ 	.word	0x00008c70


	//   ....[21]....
        /*03e8*/ 	.word	0x00008c90


	//   ....[22]....
        /*03ec*/ 	.word	0x00008cb0


	//   ....[23]....
        /*03f0*/ 	.word	0x0000a280


	//   ....[24]....
        /*03f4*/ 	.word	0x0000a2b0


	//   ....[25]....
        /*03f8*/ 	.word	0x0000a300


	//   ....[26]....
        /*03fc*/ 	.word	0x0000a310


	//   ....[27]....
        /*0400*/ 	.word	0x0000b420


	//   ....[28]....
        /*0404*/ 	.word	0x0000b470


	//   ....[29]....
        /*0408*/ 	.word	0x0000b4b0


	//   ....[30]....
        /*040c*/ 	.word	0x0000b4e0


	//   ....[31]....
        /*0410*/ 	.word	0x0000b520


	//   ....[32]....
        /*0414*/ 	.word	0x0000b540


	//   ....[33]....
        /*0418*/ 	.word	0x0000c1b0


	//   ....[34]....
        /*041c*/ 	.word	0x0000c1c0


	//   ....[35]....
        /*0420*/ 	.word	0x0000d200


	//   ....[36]....
        /*0424*/ 	.word	0x0000e420


	//   ....[37]....
        /*0428*/ 	.word	0x0000e440


	//   ....[38]....
        /*042c*/ 	.word	0x0000e460


	//   ....[39]....
        /*0430*/ 	.word	0x0000e480


	//   ....[40]....
        /*0434*/ 	.word	0x0000e4d0


	//   ....[41]....
        /*0438*/ 	.word	0x0000e4f0


	//   ....[42]....
        /*043c*/ 	.word	0x0000e540


	//   ....[43]....
        /*0440*/ 	.word	0x0000e560


	//   ....[44]....
        /*0444*/ 	.word	0x0000e5b0


	//   ....[45]....
        /*0448*/ 	.word	0x0000e5d0


	//   ....[46]....
        /*044c*/ 	.word	0x0000e620


	//   ....[47]....
        /*0450*/ 	.word	0x0000e640


	//   ....[48]....
        /*0454*/ 	.word	0x0000ebf0


	//   ....[49]....
        /*0458*/ 	.word	0x0000ec40


	//   ....[50]....
        /*045c*/ 	.word	0x0000ec60


	//   ....[51]....
        /*0460*/ 	.word	0x0000ec90


	//   ....[52]....
        /*0464*/ 	.word	0x0000ece0


	//   ....[53]....
        /*0468*/ 	.word	0x0000ed10


	//   ....[54]....
        /*046c*/ 	.word	0x0000eda0


	//   ....[55]....
        /*0470*/ 	.word	0x0000edc0


	//   ....[56]....
        /*0474*/ 	.word	0x0000ee20


	//   ....[57]....
        /*0478*/ 	.word	0x0000ee70


	//   ....[58]....
        /*047c*/ 	.word	0x0000eeb0


	//   ....[59]....
        /*0480*/ 	.word	0x0000ef10


	//   ....[60]....
        /*0484*/ 	.word	0x0000efd0


	//   ....[61]....
        /*0488*/ 	.word	0x0000eff0


	//   ....[62]....
        /*048c*/ 	.word	0x0000f020


	//   ....[63]....
        /*0490*/ 	.word	0x0000f150


	//   ....[64]....
        /*0494*/ 	.word	0x0000f680


	//   ....[65]....
        /*0498*/ 	.word	0x0000f6b0


	//   ....[66]....
        /*049c*/ 	.word	0x0000f730


	//   ....[67]....
        /*04a0*/ 	.word	0x0000f790


	//   ....[68]....
        /*04a4*/ 	.word	0x0000f7c0


	//   ....[69]....
        /*04a8*/ 	.word	0x0000f800


	//   ....[70]....
        /*04ac*/ 	.word	0x0000f8c0


	//   ....[71]....
        /*04b0*/ 	.word	0x0000f8d0


	//   ....[72]....
        /*04b4*/ 	.word	0x0000f980


	//   ....[73]....
        /*04b8*/ 	.word	0x0000f9b0


	//   ....[74]....
        /*04bc*/ 	.word	0x0000fa50


	//   ....[75]....
        /*04c0*/ 	.word	0x0000fa70


	//   ....[76]....
        /*04c4*/ 	.word	0x0000fb10


	//   ....[77]....
        /*04c8*/ 	.word	0x0000fb40


	//   ....[78]....
        /*04cc*/ 	.word	0x0000fbd0


	//   ....[79]....
        /*04d0*/ 	.word	0x0000fc20


	//   ....[80]....
        /*04d4*/ 	.word	0x0000fff0


	//   ....[81]....
        /*04d8*/ 	.word	0x00010020


	//   ....[82]....
        /*04dc*/ 	.word	0x00010050


	//   ....[83]....
        /*04e0*/ 	.word	0x00010070


	//   ....[84]....
        /*04e4*/ 	.word	0x00010090


	//   ....[85]....
        /*04e8*/ 	.word	0x000100c0


	//   ....[86]....
        /*04ec*/ 	.word	0x000100f0


	//   ....[87]....
        /*04f0*/ 	.word	0x00010160


	//   ....[88]....
        /*04f4*/ 	.word	0x00010180


	//   ....[89]....
        /*04f8*/ 	.word	0x000101b0


	//   ....[90]....
        /*04fc*/ 	.word	0x00010260


	//   ....[91]....
        /*0500*/ 	.word	0x00010310


	//   ....[92]....
        /*0504*/ 	.word	0x00010ae0


	//   ....[93]....
        /*0508*/ 	.word	0x00010b00


	//   ....[94]....
        /*050c*/ 	.word	0x00010b10


	//   ....[95]....
        /*0510*/ 	.word	0x00010b30


	//   ....[96]....
        /*0514*/ 	.word	0x00010b50


	//   ....[97]....
        /*0518*/ 	.word	0x00010b80


	//   ....[98]....
        /*051c*/ 	.word	0x00010ba0


	//   ....[99]....
        /*0520*/ 	.word	0x00010bd0


	//   ....[100]....
        /*0524*/ 	.word	0x00010bf0


	//   ....[101]....
        /*0528*/ 	.word	0x00010c20


	//   ....[102]....
        /*052c*/ 	.word	0x00010c40


	//   ....[103]....
        /*0530*/ 	.word	0x00010c70


	//   ....[104]....
        /*0534*/ 	.word	0x00010fd0


	//   ....[105]....
        /*0538*/ 	.word	0x00010ff0


	//   ....[106]....
        /*053c*/ 	.word	0x00011000


	//   ....[107]....
        /*0540*/ 	.word	0x00011010


	//   ....[108]....
        /*0544*/ 	.word	0x00011030


	//   ....[109]....
        /*0548*/ 	.word	0x00011050


	//   ....[110]....
        /*054c*/ 	.word	0x000110b0


	//   ....[111]....
        /*0550*/ 	.word	0x000110d0


	//   ....[112]....
        /*0554*/ 	.word	0x00011130


	//   ....[113]....
        /*0558*/ 	.word	0x00011140


	//   ....[114]....
        /*055c*/ 	.word	0x000111c0


	//   ....[115]....
        /*0560*/ 	.word	0x00011230


	//   ....[116]....
        /*0564*/ 	.word	0x00011560


	//   ....[117]....
        /*0568*/ 	.word	0x00011b10


	//   ....[118]....
        /*056c*/ 	.word	0x00011c00


	//   ....[119]....
        /*0570*/ 	.word	0x00011ca0


	//   ....[120]....
        /*0574*/ 	.word	0x00011d00


	//   ....[121]....
        /*0578*/ 	.word	0x00011dc0


	//   ....[122]....
        /*057c*/ 	.word	0x00011e20


	//   ....[123]....
        /*0580*/ 	.word	0x00011ee0


	//   ....[124]....
        /*0584*/ 	.word	0x00011f40


	//   ....[125]....
        /*0588*/ 	.word	0x00012000


	//   ....[126]....
        /*058c*/ 	.word	0x00012060


	//   ....[127]....
        /*0590*/ 	.word	0x00012120


	//   ....[128]....
        /*0594*/ 	.word	0x00012180


	//   ....[129]....
        /*0598*/ 	.word	0x00012220


	//   ....[130]....
        /*059c*/ 	.word	0x000122d0


	//   ....[131]....
        /*05a0*/ 	.word	0x00012330


	//   ....[132]....
        /*05a4*/ 	.word	0x000123e0


	//   ....[133]....
        /*05a8*/ 	.word	0x000124d0


	//   ....[134]....
        /*05ac*/ 	.word	0x00012610


	//   ....[135]....
        /*05b0*/ 	.word	0x00012670


	//   ....[136]....
        /*05b4*/ 	.word	0x00012780


	//   ....[137]....
        /*05b8*/ 	.word	0x000127e0


	//   ....[138]....
        /*05bc*/ 	.word	0x00012930


	//   ....[139]....
        /*05c0*/ 	.word	0x00012990


	//   ....[140]....
        /*05c4*/ 	.word	0x000129f0


	//   ....[141]....
        /*05c8*/ 	.word	0x00012ae0


	//   ....[142]....
        /*05cc*/ 	.word	0x00012c10


	//   ....[143]....
        /*05d0*/ 	.word	0x00012c80


	//   ....[144]....
        /*05d4*/ 	.word	0x00012d20


	//   ....[145]....
        /*05d8*/ 	.word	0x00012db0


	//   ....[146]....
        /*05dc*/ 	.word	0x00012e40


	//   ....[147]....
        /*05e0*/ 	.word	0x00012ee0


	//   ....[148]....
        /*05e4*/ 	.word	0x00012f70


	//   ....[149]....
        /*05e8*/ 	.word	0x00013040


	//   ....[150]....
        /*05ec*/ 	.word	0x00013170


	//   ....[151]....
        /*05f0*/ 	.word	0x000131c0


	//   ....[152]....
        /*05f4*/ 	.word	0x00013240


	//   ....[153]....
        /*05f8*/ 	.word	0x00013320


	//   ....[154]....
        /*05fc*/ 	.word	0x00013450


	//   ....[155]....
        /*0600*/ 	.word	0x000134a0


	//   ....[156]....
        /*0604*/ 	.word	0x00013510


	//   ....[157]....
        /*0608*/ 	.word	0x00013600


	//   ....[158]....
        /*060c*/ 	.word	0x00013730


	//   ....[159]....
        /*0610*/ 	.word	0x00013780


	//   ....[160]....
        /*0614*/ 	.word	0x00013800


	//   ....[161]....
        /*0618*/ 	.word	0x000138d0


	//   ....[162]....
        /*061c*/ 	.word	0x00013a20


	//   ....[163]....
        /*0620*/ 	.word	0x00013ae0


	//   ....[164]....
        /*0624*/ 	.word	0x00013b70


	//   ....[165]....
        /*0628*/ 	.word	0x00013c30


	//   ....[166]....
        /*062c*/ 	.word	0x00013d10


	//   ....[167]....
        /*0630*/ 	.word	0x00013dd0


	//   ....[168]....
        /*0634*/ 	.word	0x00013eb0


	//   ....[169]....
        /*0638*/ 	.word	0x00013f70


	//   ....[170]....
        /*063c*/ 	.word	0x00014050


	//   ....[171]....
        /*0640*/ 	.word	0x00014110


	//   ....[172]....
        /*0644*/ 	.word	0x000141f0


	//   ....[173]....
        /*0648*/ 	.word	0x000142c0


	//   ....[174]....
        /*064c*/ 	.word	0x00014420


	//   ....[175]....
        /*0650*/ 	.word	0x000144c0


	//   ....[176]....
        /*0654*/ 	.word	0x00014520


	//   ....[177]....
        /*0658*/ 	.word	0x000145c0


	//   ....[178]....
        /*065c*/ 	.word	0x00014620


	//   ....[179]....
        /*0660*/ 	.word	0x000146c0


	//   ....[180]....
        /*0664*/ 	.word	0x00014720


	//   ....[181]....
        /*0668*/ 	.word	0x000147c0


	//   ....[182]....
        /*066c*/ 	.word	0x00014820


	//   ....[183]....
        /*0670*/ 	.word	0x000148c0


	//   ....[184]....
        /*0674*/ 	.word	0x00014920


	//   ....[185]....
        /*0678*/ 	.word	0x000149c0


	//   ....[186]....
        /*067c*/ 	.word	0x00014aa0


	//   ....[187]....
        /*0680*/ 	.word	0x00014b40


	//   ....[188]....
        /*0684*/ 	.word	0x00014bb0


	//   ....[189]....
        /*0688*/ 	.word	0x00014c80


	//   ....[190]....
        /*068c*/ 	.word	0x00014ce0


	//   ....[191]....
        /*0690*/ 	.word	0x00014db0


	//   ....[192]....
        /*0694*/ 	.word	0x00014e10


	//   ....[193]....
        /*0698*/ 	.word	0x00014ee0


	//   ....[194]....
        /*069c*/ 	.word	0x00014f40


	//   ....[195]....
        /*06a0*/ 	.word	0x00015010


	//   ....[196]....
        /*06a4*/ 	.word	0x00015070


	//   ....[197]....
        /*06a8*/ 	.word	0x00015140


	//   ....[198]....
        /*06ac*/ 	.word	0x00015250


	//----- nvinfo : EIATTR_REG_RECONFIG
	.align		4
.L_1488:
        /*06b0*/ 	.byte	0x01, 0x54
	.zero		2


	//----- nvinfo : EIATTR_SYSCALL_OFFSETS
	.align		4
        /*06b4*/ 	.byte	0x04, 0x46
        /*06b6*/ 	.short	(.L_1490 - .L_1489)


	//   ....[0]....
.L_1489:
        /*06b8*/ 	.word	0x000015e0


	//   ....[1]....
        /*06bc*/ 	.word	0x0000da60


	//   ....[2]....
        /*06c0*/ 	.word	0x0000dba0


	//   ....[3]....
        /*06c4*/ 	.word	0x0000dc90


	//   ....[4]....
        /*06c8*/ 	.word	0x0000e8c0


	//   ....[5]....
        /*06cc*/ 	.word	0x0000f3a0


	//----- nvinfo : EIATTR_MBARRIER_INSTR_OFFSETS
	.align		4
.L_1490:
        /*06d0*/ 	.byte	0x04, 0x39
        /*06d2*/ 	.short	(.L_1492 - .L_1491)


	//   ....[0]....
.L_1491:
        /*06d4*/ 	.word	0x00000190
        /*06d8*/ 	.word	0x000000ff
        /*06dc*/ 	.word	0x00032400
        /*06e0*/ 	.short	0x0100
        /*06e2*/ 	.byte	0x08
	.zero		1


	//   ....[1]....
        /*06e4*/ 	.word	0x000001a0
        /*06e8*/ 	.word	0x000000ff
        /*06ec*/ 	.word	0x00032410
        /*06f0*/ 	.short	0x0100
        /*06f2*/ 	.byte	0x08
	.zero		1


	//   ....[2]....
        /*06f4*/ 	.word	0x000001b0
        /*06f8*/ 	.word	0x000000ff
        /*06fc*/ 	.word	0x00032420
        /*0700*/ 	.short	0x0100
        /*0702*/ 	.byte	0x08
	.zero		1


	//   ....[3]....
        /*0704*/ 	.word	0x000002a0
        /*0708*/ 	.word	0x000000ff
        /*070c*/ 	.word	0x00032430
        /*0710*/ 	.short	0x0100
        /*0712*/ 	.byte	0x08
	.zero		1


	//   ....[4]....
        /*0714*/ 	.word	0x000002b0
        /*0718*/ 	.word	0x000000ff
        /*071c*/ 	.word	0x00032440
        /*0720*/ 	.short	0x0100
        /*0722*/ 	.byte	0x08
	.zero		1


	//   ....[5]....
        /*0724*/ 	.word	0x000002c0
        /*0728*/ 	.word	0x000000ff
        /*072c*/ 	.word	0x00032438
        /*0730*/ 	.short	0x0100
        /*0732*/ 	.byte	0x08
	.zero		1


	//   ....[6]....
        /*0734*/ 	.word	0x000002d0
        /*0738*/ 	.word	0x000000ff
        /*073c*/ 	.word	0x00032448
        /*0740*/ 	.short	0x0100
        /*0742*/ 	.byte	0x08
	.zero		1


	//   ....[7]....
        /*0744*/ 	.word	0x00000400
        /*0748*/ 	.word	0x000000ff
        /*074c*/ 	.word	0x00032450
        /*0750*/ 	.short	0x0100
        /*0752*/ 	.byte	0x08
	.zero		1


	//   ....[8]....
        /*0754*/ 	.word	0x00000410
        /*0758*/ 	.word	0x000000ff
        /*075c*/ 	.word	0x00032460
        /*0760*/ 	.short	0x0100
        /*0762*/ 	.byte	0x08
	.zero		1


	//   ....[9]....
        /*0764*/ 	.word	0x00000420
        /*0768*/ 	.word	0x000000ff
        /*076c*/ 	.word	0x00032458
        /*0770*/ 	.short	0x0100
        /*0772*/ 	.byte	0x08
	.zero		1


	//   ....[10]....
        /*0774*/ 	.word	0x00000430
        /*0778*/ 	.word	0x000000ff
        /*077c*/ 	.word	0x00032468
        /*0780*/ 	.short	0x0100
        /*0782*/ 	.byte	0x08
	.zero		1


	//   ....[11]....
        /*0784*/ 	.word	0x00000520
        /*0788*/ 	.word	0x000000ff
        /*078c*/ 	.word	0x00032470
        /*0790*/ 	.short	0x0100
        /*0792*/ 	.byte	0x06
	.zero		1


	//   ....[12]....
        /*0794*/ 	.word	0x00000530
        /*0798*/ 	.word	0x000000ff
        /*079c*/ 	.word	0x00032480
        /*07a0*/ 	.short	0x0100
        /*07a2*/ 	.byte	0x06
	.zero		1


	//   ....[13]....
        /*07a4*/ 	.word	0x00000540
        /*07a8*/ 	.word	0x000000ff
        /*07ac*/ 	.word	0x00032478
        /*07b0*/ 	.short	0x0100
        /*07b2*/ 	.byte	0x06
	.zero		1


	//   ....[14]....
        /*07b4*/ 	.word	0x00000550
        /*07b8*/ 	.word	0x000000ff
        /*07bc*/ 	.word	0x00032488
        /*07c0*/ 	.short	0x0100
        /*07c2*/ 	.byte	0x06
	.zero		1


	//   ....[15]....
        /*07c4*/ 	.word	0x00000680
        /*07c8*/ 	.word	0x000000ff
        /*07cc*/ 	.word	0x00032490
        /*07d0*/ 	.short	0x0100
        /*07d2*/ 	.byte	0x08
	.zero		1


	//   ....[16]....
        /*07d4*/ 	.word	0x00000690
        /*07d8*/ 	.word	0x000000ff
        /*07dc*/ 	.word	0x000324a0
        /*07e0*/ 	.short	0x0100
        /*07e2*/ 	.byte	0x08
	.zero		1


	//   ....[17]....
        /*07e4*/ 	.word	0x000006a0
        /*07e8*/ 	.word	0x000000ff
        /*07ec*/ 	.word	0x00032498
        /*07f0*/ 	.short	0x0100
        /*07f2*/ 	.byte	0x08
	.zero		1


	//   ....[18]....
        /*07f4*/ 	.word	0x000006b0
        /*07f8*/ 	.word	0x000000ff
        /*07fc*/ 	.word	0x000324a8
        /*0800*/ 	.short	0x0100
        /*0802*/ 	.byte	0x08
	.zero		1


	//   ....[19]....
        /*0804*/ 	.word	0x000007e0
        /*0808*/ 	.word	0x000000ff
        /*080c*/ 	.word	0x000324b0
        /*0810*/ 	.short	0x0100
        /*0812*/ 	.byte	0x08
	.zero		1


	//   ....[20]....
        /*0814*/ 	.word	0x000007f0
        /*0818*/ 	.word	0x000000ff
        /*081c*/ 	.word	0x000324c0
        /*0820*/ 	.short	0x0100
        /*0822*/ 	.byte	0x08
	.zero		1


	//   ....[21]....
        /*0824*/ 	.word	0x00000800
        /*0828*/ 	.word	0x000000ff
        /*082c*/ 	.word	0x000324b8
        /*0830*/ 	.short	0x0100
        /*0832*/ 	.byte	0x08
	.zero		1


	//   ....[22]....
        /*0834*/ 	.word	0x00000810
        /*0838*/ 	.word	0x000000ff
        /*083c*/ 	.word	0x000324c8
        /*0840*/ 	.short	0x0100
        /*0842*/ 	.byte	0x08
	.zero		1


	//   ....[23]....
        /*0844*/ 	.word	0x00001610
        /*0848*/ 	.word	0x000000ff
        /*084c*/ 	.word	0x00032400
        /*0850*/ 	.short	0x010a
        /*0852*/ 	.byte	0x3d
	.zero		1


	//   ....[24]....
        /*0854*/ 	.word	0x00001690
        /*0858*/ 	.word	0x000000ff
        /*085c*/ 	.word	0x00032430
        /*0860*/ 	.short	0x010a
        /*0862*/ 	.byte	0x3d
	.zero		1


	//   ....[25]....
        /*0864*/ 	.word	0x000016d0
        /*0868*/ 	.word	0x000000ff
        /*086c*/ 	.word	0x00032430
        /*0870*/ 	.short	0x010a
        /*0872*/ 	.byte	0x3d
	.zero		1


	//   ....[26]....
        /*0874*/ 	.word	0x000019d0
        /*0878*/ 	.word	0x000000ff
        /*087c*/ 	.word	0x00032410
        /*0880*/ 	.short	0x010a
        /*0882*/ 	.byte	0x3d
	.zero		1


	//   ....[27]....
        /*0884*/ 	.word	0x00001a10
        /*0888*/ 	.word	0x000000ff
        /*088c*/ 	.word	0x00032450
        /*0890*/ 	.short	0x010a
        /*0892*/ 	.byte	0x3d
	.zero		1


	//   ....[28]....
        /*0894*/ 	.word	0x00001a50
        /*0898*/ 	.word	0x000000ff
        /*089c*/ 	.word	0x00032450
        /*08a0*/ 	.short	0x010a
        /*08a2*/ 	.byte	0x3d
	.zero		1


	//   ....[29]....
        /*08a4*/ 	.word	0x00002d90
        /*08a8*/ 	.word	0x000000ff
        /*08ac*/ 	.word	0x00000000
        /*08b0*/ 	.short	0x0101
        /*08b2*/ 	.byte	0x04
	.zero		1


	//   ....[30]....
        /*08b4*/ 	.word	0x00004540
        /*08b8*/ 	.word	0x000000ff
        /*08bc*/ 	.word	0x00000000
        /*08c0*/ 	.short	0x0101
        /*08c2*/ 	.byte	0x06
	.zero		1


	//   ....[31]....
        /*08c4*/ 	.word	0x00004690
        /*08c8*/ 	.word	0x000000ff
        /*08cc*/ 	.word	0x00032430
        /*08d0*/ 	.short	0x010a
        /*08d2*/ 	.byte	0x05
	.zero		1


	//   ....[32]....
        /*08d4*/ 	.word	0x000046d0
        /*08d8*/ 	.word	0x000000ff
        /*08dc*/ 	.word	0x00032430
        /*08e0*/ 	.short	0x010a
        /*08e2*/ 	.byte	0x05
	.zero		1


	//   ....[33]....
        /*08e4*/ 	.word	0x00004a20
        /*08e8*/ 	.word	0x000000ff
        /*08ec*/ 	.word	0x00032450
        /*08f0*/ 	.short	0x010a
        /*08f2*/ 	.byte	0x05
	.zero		1


	//   ....[34]....
        /*08f4*/ 	.word	0x00004a60
        /*08f8*/ 	.word	0x000000ff
        /*08fc*/ 	.word	0x00032450
        /*0900*/ 	.short	0x010a
        /*0902*/ 	.byte	0x05
	.zero		1


	//   ....[35]....
        /*0904*/ 	.word	0x000058e0
        /*0908*/ 	.word	0x000000ff
        /*090c*/ 	.word	0x00000000
        /*0910*/ 	.short	0x0101
        /*0912*/ 	.byte	0x0b
	.zero		1


	//   ....[36]....
        /*0914*/ 	.word	0x00007910
        /*0918*/ 	.word	0x000000ff
        /*091c*/ 	.word	0x00000000
        /*0920*/ 	.short	0x0101
        /*0922*/ 	.byte	0x05
	.zero		1


	//   ....[37]....
        /*0924*/ 	.word	0x00007a40
        /*0928*/ 	.word	0x000000ff
        /*092c*/ 	.word	0x00032430
        /*0930*/ 	.short	0x010a
        /*0932*/ 	.byte	0x07
	.zero		1


	//   ....[38]....
        /*0934*/ 	.word	0x00007a80
        /*0938*/ 	.word	0x000000ff
        /*093c*/ 	.word	0x00032430
        /*0940*/ 	.short	0x010a
        /*0942*/ 	.byte	0x07
	.zero		1


	//   ....[39]....
        /*0944*/ 	.word	0x00007ca0
        /*0948*/ 	.word	0x000000ff
        /*094c*/ 	.word	0x00032450
        /*0950*/ 	.short	0x010a
        /*0952*/ 	.byte	0x07
	.zero		1


	//   ....[40]....
        /*0954*/ 	.word	0x00007ce0
        /*0958*/ 	.word	0x000000ff
        /*095c*/ 	.word	0x00032450
        /*0960*/ 	.short	0x010a
        /*0962*/ 	.byte	0x07
	.zero		1


	//   ....[41]....
        /*0964*/ 	.word	0x00008740
        /*0968*/ 	.word	0x000000ff
        /*096c*/ 	.word	0x00000000
        /*0970*/ 	.short	0x0101
        /*0972*/ 	.byte	0x0b
	.zero		1


	//   ....[42]....
        /*0974*/ 	.word	0x0000a260
        /*0978*/ 	.word	0x000000ff
        /*097c*/ 	.word	0x00000000
        /*0980*/ 	.short	0x0101
        /*0982*/ 	.byte	0x07
	.zero		1


	//   ....[43]....
        /*0984*/ 	.word	0x0000b550
        /*0988*/ 	.word	0x000000ff
        /*098c*/ 	.word	0x00000000
        /*0990*/ 	.short	0x0101
        /*0992*/ 	.byte	0x04
	.zero		1


	//   ....[44]....
        /*0994*/ 	.word	0x0000e1b0
        /*0998*/ 	.word	0x000000ff
        /*099c*/ 	.word	0x00032440
        /*09a0*/ 	.short	0x010a
        /*09a2*/ 	.byte	0x2c
	.zero		1


	//   ....[45]....
        /*09a4*/ 	.word	0x0000e6e0
        /*09a8*/ 	.word	0x000000ff
        /*09ac*/ 	.word	0x00032430
        /*09b0*/ 	.short	0x0107
        /*09b2*/ 	.byte	0x2c
	.zero		1


	//   ....[46]....
        /*09b4*/ 	.word	0x0000e750
        /*09b8*/ 	.word	0x000000ff
        /*09bc*/ 	.word	0x00032430
        /*09c0*/ 	.short	0x0101
        /*09c2*/ 	.byte	0x2c
	.zero		1


	//   ....[47]....
        /*09c4*/ 	.word	0x0000f220
        /*09c8*/ 	.word	0x000000ff
        /*09cc*/ 	.word	0x00032400
        /*09d0*/ 	.short	0x0107
        /*09d2*/ 	.byte	0x2c
	.zero		1


	//   ....[48]....
        /*09d4*/ 	.word	0x0000f270
        /*09d8*/ 	.word	0x000000ff
        /*09dc*/ 	.word	0x00032400
        /*09e0*/ 	.short	0x0101
        /*09e2*/ 	.byte	0x2c
	.zero		1


	//   ....[49]....
        /*09e4*/ 	.word	0x0000fd10
        /*09e8*/ 	.word	0x000000ff
        /*09ec*/ 	.word	0x00032410
        /*09f0*/ 	.short	0x0107
        /*09f2*/ 	.byte	0x2c
	.zero		1


	//   ....[50]....
        /*09f4*/ 	.word	0x0000fd70
        /*09f8*/ 	.word	0x000000ff
        /*09fc*/ 	.word	0x00032410
        /*0a00*/ 	.short	0x0101
        /*0a02*/ 	.byte	0x2c
	.zero		1


	//   ....[51]....
        /*0a04*/ 	.word	0x0000fd80
        /*0a08*/ 	.word	0x000000ff
        /*0a0c*/ 	.word	0x00032420
        /*0a10*/ 	.short	0x010a
        /*0a12*/ 	.byte	0x2c
	.zero		1


	//   ....[52]....
        /*0a14*/ 	.word	0x0000fdd0
        /*0a18*/ 	.word	0x000000ff
        /*0a1c*/ 	.word	0x00032460
        /*0a20*/ 	.short	0x010a
        /*0a22*/ 	.byte	0x2c
	.zero		1


	//   ....[53]....
        /*0a24*/ 	.word	0x00010510
        /*0a28*/ 	.word	0x000000ff
        /*0a2c*/ 	.word	0x00032450
        /*0a30*/ 	.short	0x0107
        /*0a32*/ 	.byte	0x2c
	.zero		1


	//   ....[54]....
        /*0a34*/ 	.word	0x00010590
        /*0a38*/ 	.word	0x000000ff
        /*0a3c*/ 	.word	0x00032450
        /*0a40*/ 	.short	0x0101
        /*0a42*/ 	.byte	0x2c
	.zero		1


	//   ....[55]....
        /*0a44*/ 	.word	0x000108e0
        /*0a48*/ 	.word	0x00000013
        /*0a4c*/ 	.word	0x00032440
        /*0a50*/ 	.short	0x010a
        /*0a52*/ 	.byte	0x3f
	.zero		1


	//   ....[56]....
        /*0a54*/ 	.word	0x00010d10
        /*0a58*/ 	.word	0x00000013
        /*0a5c*/ 	.word	0x00032430
        /*0a60*/ 	.short	0x0107
        /*0a62*/ 	.byte	0x3f
	.zero		1


	//   ....[57]....
        /*0a64*/ 	.word	0x00010dc0
        /*0a68*/ 	.word	0x00000013
        /*0a6c*/ 	.word	0x00032430
        /*0a70*/ 	.short	0x0101
        /*0a72*/ 	.byte	0x3f
	.zero		1


	//   ....[58]....
        /*0a74*/ 	.word	0x00010df0
        /*0a78*/ 	.word	0x00000013
        /*0a7c*/ 	.word	0x00032460
        /*0a80*/ 	.short	0x010a
        /*0a82*/ 	.byte	0x3f
	.zero		1


	//   ....[59]....
        /*0a84*/ 	.word	0x00011330
        /*0a88*/ 	.word	0x00000013
        /*0a8c*/ 	.word	0x00032450
        /*0a90*/ 	.short	0x0107
        /*0a92*/ 	.byte	0x3f
	.zero		1


	//   ....[60]....
        /*0a94*/ 	.word	0x000113f0
        /*0a98*/ 	.word	0x00000013
        /*0a9c*/ 	.word	0x00032450
        /*0aa0*/ 	.short	0x0101
        /*0aa2*/ 	.byte	0x3f
	.zero		1


	//   ....[61]....
        /*0aa4*/ 	.word	0x000114e0
        /*0aa8*/ 	.word	0x00000004
        /*0aac*/ 	.word	0x00032420
        /*0ab0*/ 	.short	0x010a
        /*0ab2*/ 	.byte	0x3f
	.zero		1


	//   ....[62]....
        /*0ab4*/ 	.word	0x00011640
        /*0ab8*/ 	.word	0x00000005
        /*0abc*/ 	.word	0x00032440
        /*0ac0*/ 	.short	0x010a
        /*0ac2*/ 	.byte	0x3f
	.zero		1


	//   ....[63]....
        /*0ac4*/ 	.word	0x000116e0
        /*0ac8*/ 	.word	0x00000011
        /*0acc*/ 	.word	0x00032440
        /*0ad0*/ 	.short	0x010a
        /*0ad2*/ 	.byte	0x3f
	.zero		1


	//   ....[64]....
        /*0ad4*/ 	.word	0x00011720
        /*0ad8*/ 	.word	0x00000005
        /*0adc*/ 	.word	0x00032460
        /*0ae0*/ 	.short	0x010a
        /*0ae2*/ 	.byte	0x3f
	.zero		1


	//   ....[65]....
        /*0ae4*/ 	.word	0x00011760
        /*0ae8*/ 	.word	0x00000011
        /*0aec*/ 	.word	0x00032460
        /*0af0*/ 	.short	0x010a
        /*0af2*/ 	.byte	0x3f
	.zero		1


	//   ....[66]....
        /*0af4*/ 	.word	0x000117d0
        /*0af8*/ 	.word	0x00000003
        /*0afc*/ 	.word	0x00032400
        /*0b00*/ 	.short	0x010a
        /*0b02*/ 	.byte	0x3f
	.zero		1


	//   ....[67]....
        /*0b04*/ 	.word	0x00011830
        /*0b08*/ 	.word	0x00000003
        /*0b0c*/ 	.word	0x00032430
        /*0b10*/ 	.short	0x010a
        /*0b12*/ 	.byte	0x3f
	.zero		1


	//   ....[68]....
        /*0b14*/ 	.word	0x00011890
        /*0b18*/ 	.word	0x00000003
        /*0b1c*/ 	.word	0x00032410
        /*0b20*/ 	.short	0x010a
        /*0b22*/ 	.byte	0x3f
	.zero		1


	//   ....[69]....
        /*0b24*/ 	.word	0x000118f0
        /*0b28*/ 	.word	0x00000003
        /*0b2c*/ 	.word	0x00032450
        /*0b30*/ 	.short	0x010a
        /*0b32*/ 	.byte	0x3f
	.zero		1


	//   ....[70]....
        /*0b34*/ 	.word	0x00011950
        /*0b38*/ 	.word	0x00000099
        /*0b3c*/ 	.word	0x00032430
        /*0b40*/ 	.short	0x010a
        /*0b42*/ 	.byte	0x3f
	.zero		1


	//   ....[71]....
        /*0b44*/ 	.word	0x000119b0
        /*0b48*/ 	.word	0x000000cb
        /*0b4c*/ 	.word	0x00032450
        /*0b50*/ 	.short	0x010a
        /*0b52*/ 	.byte	0x3f
	.zero		1


	//   ....[72]....
        /*0b54*/ 	.word	0x00011a10
        /*0b58*/ 	.word	0x00000099
        /*0b5c*/ 	.word	0x00032430
        /*0b60*/ 	.short	0x010a
        /*0b62*/ 	.byte	0x3f
	.zero		1


	//   ....[73]....
        /*0b64*/ 	.word	0x00011a70
        /*0b68*/ 	.word	0x000000cb
        /*0b6c*/ 	.word	0x00032450
        /*0b70*/ 	.short	0x010a
        /*0b72*/ 	.byte	0x3f
	.zero		1


	//   ....[74]....
        /*0b74*/ 	.word	0x00011b50
        /*0b78*/ 	.word	0x00000003
        /*0b7c*/ 	.word	0x00032440
        /*0b80*/ 	.short	0x010a
        /*0b82*/ 	.byte	0x3f
	.zero		1


	//   ....[75]....
        /*0b84*/ 	.word	0x00013910
        /*0b88*/ 	.word	0x00000003
        /*0b8c*/ 	.word	0x00032420
        /*0b90*/ 	.short	0x010a
        /*0b92*/ 	.byte	0x3f
	.zero		1


	//   ....[76]....
        /*0b94*/ 	.word	0x00013970
        /*0b98*/ 	.word	0x00000003
        /*0b9c*/ 	.word	0x00032460
        /*0ba0*/ 	.short	0x010a
        /*0ba2*/ 	.byte	0x3f
	.zero		1


	//   ....[77]....
        /*0ba4*/ 	.word	0x00014370
        /*0ba8*/ 	.word	0x00000013
        /*0bac*/ 	.word	0x00032440
        /*0bb0*/ 	.short	0x010a
        /*0bb2*/ 	.byte	0x3f
	.zero		1


	//   ....[78]....
        /*0bb4*/ 	.word	0x000149f0
        /*0bb8*/ 	.word	0x00000013
        /*0bbc*/ 	.word	0x00032460
        /*0bc0*/ 	.short	0x010a
        /*0bc2*/ 	.byte	0x3f
	.zero		1


	//   ....[79]....
        /*0bc4*/ 	.word	0x00015170
        /*0bc8*/ 	.word	0x00000004
        /*0bcc*/ 	.word	0x00032420
        /*0bd0*/ 	.short	0x010a
        /*0bd2*/ 	.byte	0x3f
	.zero		1


	//   ....[80]....
        /*0bd4*/ 	.word	0x00015310
        /*0bd8*/ 	.word	0x00000005
        /*0bdc*/ 	.word	0x00032440
        /*0be0*/ 	.short	0x010a
        /*0be2*/ 	.byte	0x3f
	.zero		1


	//   ....[81]....
        /*0be4*/ 	.word	0x00015360
        /*0be8*/ 	.word	0x00000011
        /*0bec*/ 	.word	0x00032440
        /*0bf0*/ 	.short	0x010a
        /*0bf2*/ 	.byte	0x3f
	.zero		1


	//   ....[82]....
        /*0bf4*/ 	.word	0x000153b0
        /*0bf8*/ 	.word	0x00000005
        /*0bfc*/ 	.word	0x00032460
        /*0c00*/ 	.short	0x010a
        /*0c02*/ 	.byte	0x3f
	.zero		1


	//----- nvinfo : EIATTR_NUM_MBARRIERS
	.align		4
.L_1492:
        /*0c04*/ 	.byte	0x03, 0x38
        /*0c06*/ 	.short	0x0017


	//----- nvinfo : EIATTR_EXIT_INSTR_OFFSETS
	.align		4
        /*0c08*/ 	.byte	0x04, 0x1c
        /*0c0a*/ 	.short	(.L_1494 - .L_1493)


	//   ....[0]....
.L_1493:
        /*0c0c*/ 	.word	0x000117b0


	//----- nvinfo : EIATTR_MAX_THREADS
	.align		4
.L_1494:
        /*0c10*/ 	.byte	0x04, 0x05
        /*0c12*/ 	.short	(.L_1496 - .L_1495)
.L_1495:
        /*0c14*/ 	.word	0x00000180
        /*0c18*/ 	.word	0x00000001
        /*0c1c*/ 	.word	0x00000001


	//----- nvinfo : EIATTR_CRS_STACK_SIZE
	.align		4
.L_1496:
        /*0c20*/ 	.byte	0x04, 0x1e
        /*0c22*/ 	.short	(.L_1498 - .L_1497)
.L_1497:
        /*0c24*/ 	.word	0x00000000


	//----- nvinfo : EIATTR_CBANK_PARAM_SIZE
	.align		4
.L_1498:
        /*0c28*/ 	.byte	0x03, 0x19
        /*0c2a*/ 	.short	0x0b70


	//----- nvinfo : EIATTR_PARAM_CBANK
	.align		4
        /*0c2c*/ 	.byte	0x04, 0x0a
        /*0c2e*/ 	.short	(.L_1500 - .L_1499)
	.align		4
.L_1499:
        /*0c30*/ 	.word	index@(.nv.constant0._ZN7cutlass13device_kernelIN5flash11enable_sm90INS1_16FlashAttnFwdSm90INS1_25CollectiveMainloopFwdSm90ILi2EN4cute5tupleIJNS5_1CILi1EEES8_S8_EEENS6_IJNS7_ILi128EEENS7_ILi96EEENS7_ILi64EEEEEELi256ENS_6half_tEfNS_4arch4Sm90ELb1ELb0ELb1ELb0ELb1ELb0ELb1ELb1ELb0ELb1ELb1ELb0EEENS1_21CollectiveEpilogueFwdINS6_IJSA_NS7_ILi256EEESB_EEES9_SE_SG_Li256ELb0ELb1ELb1ELb0EEENS1_19SingleTileSchedulerILb0ELb1ELb1ELi128EEEEEEEEEvNT_6ParamsE)
        /*0c34*/ 	.short	0x0210
        /*0c36*/ 	.short	0x0b70


	//----- nvinfo : EIATTR_SW_WAR
	.align		4
.L_1500:
        /*0c38*/ 	.byte	0x04, 0x36
        /*0c3a*/ 	.short	(.L_1502 - .L_1501)
.L_1501:
        /*0c3c*/ 	.word	0x00000008
.L_1502:


//--------------------- .nv.info._ZN7cutlass13device_kernelIN5flash11enable_sm90INS1_16FlashAttnFwdSm90INS1_25CollectiveMainloopFwdSm90ILi2EN4cute5tupleIJNS5_1CILi1EEES8_S8_EEENS6_IJNS7_ILi128EEENS7_ILi96EEENS7_ILi64EEEEEELi256ENS_6half_tEfNS_4arch4Sm90ELb1ELb0ELb1ELb1ELb1ELb0ELb0ELb1ELb0ELb1ELb1ELb0EEENS1_21CollectiveEpilogueFwdINS6_IJSA_NS7_ILi256EEESB_EEES9_SE_SG_Li256ELb1ELb1ELb1ELb0EEENS1_36VarlenDynamicPersistentTileSchedulerILi128ELi96ELi256ELi128ELb1ELb1ELb1ELb1ELb1ELb1EEEEEEEEEvNT_6ParamsE --------------------------
	.section	.nv.info._ZN7cutlass13device_kernelIN5flash11enable_sm90INS1_16FlashAttnFwdSm90INS1_25CollectiveMainloopFwdSm90ILi2EN4cute5tupleIJNS5_1CILi1EEES8_S8_EEENS6_IJNS7_ILi128EEENS7_ILi96EEENS7_ILi64EEEEEELi256ENS_6half_tEfNS_4arch4Sm90ELb1ELb0ELb1ELb1ELb1ELb0ELb0ELb1ELb0ELb1ELb1ELb0EEENS1_21CollectiveEpilogueFwdINS6_IJSA_NS7_ILi256EEESB_EEES9_SE_SG_Li256ELb1ELb1ELb1ELb0EEENS1_36VarlenDynamicPersistentTileSchedulerILi128ELi96ELi256ELi128ELb1ELb1ELb1ELb1ELb1ELb1EEEEEEEEEvNT_6ParamsE,"",@"SHT_CUDA_INFO"
	.sectionflags	@""
	.align	4


	//----- nvinfo : EIATTR_CUDA_API_VERSION
	.align		4
        /*0000*/ 	.byte	0x04, 0x37
        /*0002*/ 	.short	(.L_1504 - .L_1503)
.L_1503:
        /*0004*/ 	.word	0x00000082


	//----- nvinfo : EIATTR_KPARAM_INFO
	.align		4
.L_1504:
        /*0008*/ 	.byte	0x04, 0x17
        /*000a*/ 	.short	(.L_1506 - .L_1505)
.L_1505:
        /*000c*/ 	.word	0x00000000
        /*0010*/ 	.short	0x0000
        /*0012*/ 	.short	0x0070
        /*0014*/ 	.byte	0x00, 0xf0, 0x01, 0x2a


	//----- nvinfo : EIATTR_SPARSE_MMA_MASK
	.align		4
.L_1506:
        /*0018*/ 	.byte	0x03, 0x50
        /*001a*/ 	.short	0x0000


	//----- nvinfo : EIATTR_MAXREG_COUNT
	.align		4
        /*001c*/ 	.byte	0x03, 0x1b
        /*001e*/ 	.short	0x00a8


	//----- nvinfo : EIATTR_NUM_BARRIERS
	.align		4
        /*0020*/ 	.byte	0x02, 0x4c
        /*0022*/ 	.byte	0x10
	.zero		1


	//----- nvinfo : EIATTR_EXTERNS
	.align		4
        /*0024*/ 	.byte	0x04, 0x0f
        /*0026*/ 	.short	(.L_1508 - .L_1507)


	//   ....[0]....
	.align		4
.L_1507:
        /*0028*/ 	.word	index@(__assertfail)


	//----- nvinfo : EIATTR_ANNOTATIONS
	.align		4
.L_1508:
        /*002c*/ 	.byte	0x04, 0x55
        /*002e*/ 	.short	(.L_1510 - .L_1509)


	//   ....[0]....
.L_1509:
        /* <DEDUP_REMOVED lines=15> */


	//----- nvinfo : EIATTR_MERCURY_ISA_VERSION
	.align		4
.L_1510:
        /*0110*/ 	.byte	0x03, 0x5f
        /*0112*/ 	.short	0x0101


	//----- nvinfo : EIATTR_UNUSED_LOAD_BYTE_OFFSET
	.align		4
        /*0114*/ 	.byte	0x04, 0x44
        /*0116*/ 	.short	(.L_1512 - .L_1511)


	//   ....[0]....
.L_1511:
        /*0118*/ 	.word	0x00000960
        /*011c*/ 	.word	0x0000fff0


	//   ....[1]....
        /*0120*/ 	.word	0x00009d80
        /*0124*/ 	.word	0x0000fff0


	//----- nvinfo : EIATTR_INT_WARP_WIDE_INSTR_OFFSETS
	.align		4
.L_1512:
        /*0128*/ 	.byte	0x04, 0x31
        /*012a*/ 	.short	(.L_1514 - .L_1513)


	//   ....[0]....
.L_1513:
        /*012c*/ 	.word	0x000000c0


	//   ....[1]....
        /*0130*/ 	.word	0x000000d0


	//   ....[2]....
        /*0134*/ 	.word	0x00000170


	//   ....[3]....
        /*0138*/ 	.word	0x0000fef0


	//   ....[4]....
        /*013c*/ 	.word	0x0000ff80


	//   ....[5]....
        /*0140*/ 	.word	0x00013250


	//   ....[6]....
        /*0144*/ 	.word	0x000132e0


	//----- nvinfo : EIATTR_COOP_GROUP_MASK_REGIDS
	.align		4
.L_1514:
        /*0148*/ 	.byte	0x04, 0x29
        /*014a*/ 	.short	(.L_1516 - .L_1515)


	//   ....[0]....
.L_1515:
        /*014c*/ 	.word	0xffffffff


	//   ....[1]....
        /*0150*/ 	.word	0xffffffff


	//   ....[2]....
        /*0154*/ 	.word	0xffffffff


	//   ....[3]....
        /*0158*/ 	.word	0xffffffff


	//   ....[4]....
        /*015c*/ 	.word	0xffffffff


	//   ....[5]....
        /*0160*/ 	.word	0xffffffff


	//   ....[6]....
        /*0164*/ 	.word	0xffffffff


	//   ....[7]....
        /*0168*/ 	.word	0xffffffff


	//   ....[8]....
        /*016c*/ 	.word	0xffffffff


	//   ....[9]....
        /*0170*/ 	.word	0xffffffff


	//   ....[10]....
        /*0174*/ 	.word	0xffffffff


	//   ....[11]....
        /*0178*/ 	.word	0xffffffff


	//   ....[12]....
        /*017c*/ 	.word	0xffffffff


	//   ....[13]....
        /*0180*/ 	.word	0xffffffff


	//   ....[14]....
        /*0184*/ 	.word	0xffffffff


	//   ....[15]....
        /*0188*/ 	.word	0xffffffff


	//   ....[16]....
        /*018c*/ 	.word	0xffffffff


	//   ....[17]....
        /*0190*/ 	.word	0xffffffff


	//   ....[18]....
        /*0194*/ 	.word	0xffffffff


	//   ....[19]....
        /*0198*/ 	.word	0xffffffff


	//   ....[20]....
        /*019c*/ 	.word	0xffffffff


	//   ....[21]....
        /*01a0*/ 	.word	0xffffffff


	//   ....[22]....
        /*01a4*/ 	.word	0xffffffff


	//   ....[23]....
        /*01a8*/ 	.word	0xffffffff


	//   ....[24]....
        /*01ac*/ 	.word	0xffffffff


	//   ....[25]....
        /*01b0*/ 	.word	0xffffffff


	//   ....[26]....
        /*01b4*/ 	.word	0xffffffff


	//   ....[27]....
        /*01b8*/ 	.word	0xffffffff


	//   ....[28]....
        /*01bc*/ 	.word	0xffffffff


	//   ....[29]....
        /*01c0*/ 	.word	0xffffffff


	//   ....[30]....
        /*01c4*/ 	.word	0xffffffff


	//   ....[31]....
        /*01c8*/ 	.word	0xffffffff


	//   ....[32]....
        /*01cc*/ 	.word	0xffffffff


	//   ....[33]....
        /*01d0*/ 	.word	0xffffffff


	//   ....[34]....
        /*01d4*/ 	.word	0xffffffff


	//   ....[35]....
        /*01d8*/ 	.word	0xffffffff


	//   ....[36]....
        /*01dc*/ 	.word	0xffffffff


	//   ....[37]....
        /*01e0*/ 	.word	0xffffffff


	//   ....[38]....
        /*01e4*/ 	.word	0xffffffff


	//   ....[39]....
        /*01e8*/ 	.word	0xffffffff


	//   ....[40]....
        /*01ec*/ 	.word	0xffffffff


	//   ....[41]....
        /*01f0*/ 	.word	0xffffffff


	//   ....[42]....
        /*01f4*/ 	.word	0xffffffff


	//   ....[43]....
        /*01f8*/ 	.word	0xffffffff


	//   ....[44]....
        /*01fc*/ 	.word	0xffffffff


	//   ....[45]....
        /*0200*/ 	.word	0xffffffff


	//   ....[46]....
        /*0204*/ 	.word	0xffffffff


	//   ....[47]....
        /*0208*/ 	.word	0xffffffff


	//   ....[48]....
        /*020c*/ 	.word	0xffffffff


	//   ....[49]....
        /*0210*/ 	.word	0xffffffff


	//   ....[50]....
        /*0214*/ 	.word	0xffffffff


	//   ....[51]....
        /*0218*/ 	.word	0xffffffff


	//   ....[52]....
        /*021c*/ 	.word	0xffffffff


	//   ....[53]....
        /*0220*/ 	.word	0xffffffff


	//   ....[54]....
        /*0224*/ 	.word	0xffffffff


	//   ....[55]....
        /*0228*/ 	.word	0xffffffff


	//   ....[56]....
        /*022c*/ 	.word	0xffffffff


	//   ....[57]....
        /*0230*/ 	.word	0xffffffff


	//   ....[58]....
        /*0234*/ 	.word	0xffffffff


	//   ....[59]....
        /*0238*/ 	.word	0xffffffff


	//   ....[60]....
        /*023c*/ 	.word	0xffffffff


	//   ....[61]....
        /*0240*/ 	.word	0xffffffff


	//   ....[62]....
        /*0244*/ 	.word	0xffffffff


	//   ....[63]....
        /*0248*/ 	.word	0xffffffff


	//   ....[64]....
        /*024c*/ 	.word	0xffffffff


	//   ....[65]....
        /*0250*/ 	.word	0xffffffff


	//   ....[66]....
        /*0254*/ 	.word	0xffffffff


	//   ....[67]....
        /*0258*/ 	.word	0xffffffff


	//   ....[68]....
        /*025c*/ 	.word	0xffffffff


	//   ....[69]....
        /*0260*/ 	.word	0xffffffff


	//   ....[70]....
        /*0264*/ 	.word	0xffffffff


	//   ....[71]....
        /*0268*/ 	.word	0xffffffff


	//   ....[72]....
        /*026c*/ 	.word	0xffffffff


	//   ....[73]....
        /*0270*/ 	.word	0xffffffff


	//   ....[74]....
        /*0274*/ 	.word	0xffffffff


	//   ....[75]....
        /*0278*/ 	.word	0xffffffff


	//   ....[76]....
        /*027c*/ 	.word	0xffffffff


	//   ....[77]....
        /*0280*/ 	.word	0xffffffff


	//   ....[78]....
        /*0284*/ 	.word	0xffffffff


	//   ....[79]....
        /*0288*/ 	.word	0xffffffff


	//   ....[80]....
        /*028c*/ 	.word	0xffffffff


	//   ....[81]....
        /*0290*/ 	.word	0xffffffff


	//   ....[82]....
        /*0294*/ 	.word	0xffffffff


	//   ....[83]....
        /*0298*/ 	.word	0xffffffff


	//   ....[84]....
        /*029c*/ 	.word	0xffffffff


	//   ....[85]....
        /*02a0*/ 	.word	0xffffffff


	//   ....[86]....
        /*02a4*/ 	.word	0xffffffff


	//   ....[87]....
        /*02a8*/ 	.word	0xffffffff


	//   ....[88]....
        /*02ac*/ 	.word	0xffffffff


	//   ....[89]....
        /*02b0*/ 	.word	0xffffffff


	//   ....[90]....
        /*02b4*/ 	.word	0xffffffff


	//   ....[91]....
        /*02b8*/ 	.word	0xffffffff


	//   ....[92]....
        /*02bc*/ 	.word	0xffffffff


	//   ....[93]....
        /*02c0*/ 	.word	0xffffffff


	//   ....[94]....
        /*02c4*/ 	.word	0xffffffff


	//   ....[95]....
        /*02c8*/ 	.word	0xffffffff


	//   ....[96]....
        /*02cc*/ 	.word	0xffffffff


	//   ....[97]....
        /*02d0*/ 	.word	0xffffffff


	//   ....[98]....
        /*02d4*/ 	.word	0xffffffff


	//   ....[99]....
        /*02d8*/ 	.word	0xffffffff


	//   ....[100]....
        /*02dc*/ 	.word	0xffffffff


	//   ....[101]....
        /*02e0*/ 	.word	0xffffffff


	//   ....[102]....
        /*02e4*/ 	.word	0xffffffff


	//   ....[103]....
        /*02e8*/ 	.word	0xffffffff


	//   ....[104]....
        /*02ec*/ 	.word	0xffffffff


	//   ....[105]....
        /*02f0*/ 	.word	0xffffffff


	//   ....[106]....
        /*02f4*/ 	.word	0xffffffff


	//   ....[107]....
        /*02f8*/ 	.word	0xffffffff


	//   ....[108]....
        /*02fc*/ 	.word	0xffffffff


	//   ....[109]....
        /*0300*/ 	.word	0xffffffff


	//   ....[110]....
        /*0304*/ 	.word	0xffffffff


	//   ....[111]....
        /*0308*/ 	.word	0xffffffff


	//   ....[112]....
        /*030c*/ 	.word	0xffffffff


	//   ....[113]....
        /*0310*/ 	.word	0xffffffff


	//   ....[114]....
        /*0314*/ 	.word	0xffffffff


	//   ....[115]....
        /*0318*/ 	.word	0xffffffff


	//   ....[116]....
        /*031c*/ 	.word	0xffffffff


	//   ....[117]....
        /*0320*/ 	.word	0xffffffff


	//   ....[118]....
        /*0324*/ 	.word	0xffffffff


	//   ....[119]....
        /*0328*/ 	.word	0xffffffff


	//   ....[120]....
        /*032c*/ 	.word	0xffffffff


	//   ....[121]....
        /*0330*/ 	.word	0xffffffff


	//   ....[122]....
        /*0334*/ 	.word	0xffffffff


	//   ....[123]....
        /*0338*/ 	.word	0xffffffff


	//   ....[124]....
        /*033c*/ 	.word	0xffffffff


	//   ....[125]....
        /*0340*/ 	.word	0xffffffff


	//   ....[126]....
        /*0344*/ 	.word	0xffffffff


	//   ....[127]....
        /*0348*/ 	.word	0xffffffff


	//   ....[128]....
        /*034c*/ 	.word	0xffffffff


	//   ....[129]....
        /*0350*/ 	.word	0xffffffff


	//   ....[130]....
        /*0354*/ 	.word	0xffffffff


	//   ....[131]....
        /*0358*/ 	.word	0xffffffff


	//   ....[132]....
        /*035c*/ 	.word	0xffffffff


	//   ....[133]....
        /*0360*/ 	.word	0xffffffff


	//   ....[134]....
        /*0364*/ 	.word	0xffffffff


	//   ....[135]....
        /*0368*/ 	.word	0xffffffff


	//   ....[136]....
        /*036c*/ 	.word	0xffffffff


	//   ....[137]....
        /*0370*/ 	.word	0xffffffff


	//   ....[138]....
        /*0374*/ 	.word	0xffffffff


	//   ....[139]....
        /*0378*/ 	.word	0xffffffff


	//   ....[140]....
        /*037c*/ 	.word	0xffffffff


	//   ....[141]....
        /*0380*/ 	.word	0xffffffff


	//   ....[142]....
        /*0384*/ 	.word	0xffffffff


	//   ....[143]....
        /*0388*/ 	.word	0xffffffff


	//   ....[144]....
        /*038c*/ 	.word	0xffffffff


	//   ....[145]....
        /*0390*/ 	.word	0xffffffff


	//   ....[146]....
        /*0394*/ 	.word	0xffffffff


	//   ....[147]....
        /*0398*/ 	.word	0xffffffff


	//   ....[148]....
        /*039c*/ 	.word	0xffffffff


	//   ....[149]....
        /*03a0*/ 	.word	0xffffffff


	//   ....[150]....
        /*03a4*/ 	.word	0xffffffff


	//   ....[151]....
        /*03a8*/ 	.word	0x0500000f


	//   ....[152]....
        /*03ac*/ 	.word	0x0500000f


	//   ....[153]....
        /*03b0*/ 	.word	0x0500000f


	//   ....[154]....
        /*03b4*/ 	.word	0x0500000f


	//   ....[155]....
        /*03b8*/ 	.word	0x0500000f


	//   ....[156]....
        /*03bc*/ 	.word	0x0500000f


	//   ....[157]....
        /*03c0*/ 	.word	0x0500000f


	//   ....[158]....
        /*03c4*/ 	.word	0x0500000f


	//   ....[159]....
        /*03c8*/ 	.word	0x0500000f


	//   ....[160]....
        /*03cc*/ 	.word	0x0500000f


	//   ....[161]....
        /*03d0*/ 	.word	0x0500000f


	//   ....[162]....
        /*03d4*/ 	.word	0x0500000f


	//   ....[163]....
        /*03d8*/ 	.word	0x0500000f


	//   ....[164]....
        /*03dc*/ 	.word	0x0500000f


	//   ....[165]....
        /*03e0*/ 	.word	0x0500000f


	//   ....[166]....
        /*03e4*/ 	.word	0x0500000f


	//   ....[167]....
        /*03e8*/ 	.word	0x0500000f


	//   ....[168]....
        /*03ec*/ 	.word	0x0500000f


	//   ....[169]....
        /*03f0*/ 	.word	0x0500000f


	//   ....[170]....
        /*03f4*/ 	.word	0x0500000f


	//   ....[171]....
        /*03f8*/ 	.word	0x0500000f


	//   ....[172]....
        /*03fc*/ 	.word	0x0500000f


	//   ....[173]....
        /*0400*/ 	.word	0x0500000f


	//   ....[174]....
        /*0404*/ 	.word	0x0500000f


	//   ....[175]....
        /*0408*/ 	.word	0x0500000f


	//   ....[176]....
        /*040c*/ 	.word	0x0500000f


	//   ....[177]....
        /*0410*/ 	.word	0x0500000f


	//   ....[178]....
        /*0414*/ 	.word	0x0500000f


	//   ....[179]....
        /*0418*/ 	.word	0x0500000f


	//   ....[180]....
        /*041c*/ 	.word	0x0500000f


	//   ....[181]....
        /*0420*/ 	.word	0x0500000f


	//   ....[182]....
        /*0424*/ 	.word	0x0500000f


	//   ....[183]....
        /*0428*/ 	.word	0x0500000f


	//   ....[184]....
        /*042c*/ 	.word	0x0500000f


	//   ....[185]....
        /*0430*/ 	.word	0x0500000f


	//   ....[186]....
        /*0434*/ 	.word	0x0500000f


	//   ....[187]....
        /*0438*/ 	.word	0x0500000f


	//   ....[188]....
        /*043c*/ 	.word	0x0500000f


	//   ....[189]....
        /*0440*/ 	.word	0x0500000f


	//   ....[190]....
        /*0444*/ 	.word	0x0500000f


	//   ....[191]....
        /*0448*/ 	.word	0x0500000f


	//   ....[192]....
        /*044c*/ 	.word	0x0500000f


	//   ....[193]....
        /*0450*/ 	.word	0x0500000f


	//   ....[194]....
        /*0454*/ 	.word	0x0500000f


	//   ....[195]....
        /*0458*/ 	.word	0x0500000f


	//   ....[196]....
        /*045c*/ 	.word	0x0500000f


	//   ....[197]....
        /*0460*/ 	.word	0x0500000f


	//   ....[198]....
        /*0464*/ 	.word	0x0500000f


	//   ....[199]....
        /*0468*/ 	.word	0x0500000f


	//   ....[200]....
        /*046c*/ 	.word	0x0500000f


	//   ....[201]....
        /*0470*/ 	.word	0x0500000f


	//   ....[202]....
        /*0474*/ 	.word	0x0500000f


	//   ....[203]....
        /*0478*/ 	.word	0x0500000f


	//   ....[204]....
        /*047c*/ 	.word	0x0500000f


	//   ....[205]....
        /*0480*/ 	.word	0x0500000f


	//   ....[206]....
        /*0484*/ 	.word	0x0500000f


	//   ....[207]....
        /*0488*/ 	.word	0x0500000f


	//   ....[208]....
        /*048c*/ 	.word	0x0500000f


	//   ....[209]....
        /*0490*/ 	.word	0x0500000f


	//   ....[210]....
        /*0494*/ 	.word	0x0500000f


	//   ....[211]....
        /*0498*/ 	.word	0x0500000f


	//   ....[212]....
        /*049c*/ 	.word	0x0500000f


	//   ....[213]....
        /*04a0*/ 	.word	0x0500000f


	//   ....[214]....
        /*04a4*/ 	.word	0x0500000f


	//   ....[215]....
        /*04a8*/ 	.word	0x0500000f


	//   ....[216]....
        /*04ac*/ 	.word	0x0500000f


	//   ....[217]....
        /*04b0*/ 	.word	0x0500000f


	//   ....[218]....
        /*04b4*/ 	.word	0x0500000f


	//   ....[219]....
        /*04b8*/ 	.word	0x0500000f


	//   ....[220]....
        /*04bc*/ 	.word	0x0500000f


	//   ....[221]....
        /*04c0*/ 	.word	0x0500000f


	//   ....[222]....
        /*04c4*/ 	.word	0x0500000f


	//   ....[223]....
        /*04c8*/ 	.word	0x0500000f


	//   ....[224]....
        /*04cc*/ 	.word	0x0500000f


	//   ....[225]....
        /*04d0*/ 	.word	0x0500000f


	//   ....[226]....
        /*04d4*/ 	.word	0x0500000f


	//   ....[227]....
        /*04d8*/ 	.word	0x0500000f


	//   ....[228]....
        /*04dc*/ 	.word	0x0500000f


	//   ....[229]....
        /*04e0*/ 	.word	0x0500000f


	//   ....[230]....
        /*04e4*/ 	.word	0x0500000f


	//   ....[231]....
        /*04e8*/ 	.word	0x0500000f


	//   ....[232]....
        /*04ec*/ 	.word	0x0500000f


	//   ....[233]....
        /*04f0*/ 	.word	0x0500000f


	//   ....[234]....
        /*04f4*/ 	.word	0x0500000f


	//----- nvinfo : EIATTR_COOP_GROUP_INSTR_OFFSETS
	.align		4
.L_1516:
        /*04f8*/ 	.byte	0x04, 0x28
        /*04fa*/ 	.short	(.L_1518 - .L_1517)


	//   ....[0]....
.L_1517:
        /*04fc*/ 	.word	0x00000080


	//   ....[1]....
        /*0500*/ 	.word	0x00000090


	//   ....[2]....
        /*0504*/ 	.word	0x000002d0


	//   ....[3]....
        /*0508*/ 	.word	0x00000430


	//   ....[4]....
        /*050c*/ 	.word	0x00000550


	//   ....[5]....
        /*0510*/ 	.word	0x000006b0


	//   ....[6]....
        /*0514*/ 	.word	0x00001e70


	//   ....[7]....
        /*0518*/ 	.word	0x00002720


	//   ....[8]....
        /*051c*/ 	.word	0x000027a0


	//   ....[9]....
        /*0520*/ 	.word	0x00002f00


	//   ....[10]....
        /*0524*/ 	.word	0x00002fb0


	//   ....[11]....
        /*0528*/ 	.word	0x000036e0


	//   ....[12]....
        /*052c*/ 	.word	0x00003730


	//   ....[13]....
        /*0530*/ 	.word	0x00004940


	//   ....[14]....
        /*0534*/ 	.word	0x00004980


	//   ....[15]....
        /*0538*/ 	.word	0x00005360


	//   ....[16]....
        /*053c*/ 	.word	0x00005430


	//   ....[17]....
        /*0540*/ 	.word	0x00005eb0


	//   ....[18]....
        /*0544*/ 	.word	0x00005f80


	//   ....[19]....
        /*0548*/ 	.word	0x00007810


	//   ....[20]....
        /*054c*/ 	.word	0x00007870


	//   ....[21]....
        /*0550*/ 	.word	0x00008290


	//   ....[22]....
        /*0554*/ 	.word	0x000082f0


	//   ....[23]....
        /*0558*/ 	.word	0x00009300


	//   ....[24]....
        /*055c*/ 	.word	0x00009370


	//   ....[25]....
        /*0560*/ 	.word	0x000093e0


	//   ....[26]....
        /*0564*/ 	.word	0x00009400


	//   ....[27]....
        /*0568*/ 	.word	0x0000aee0


	//   ....[28]....
        /*056c*/ 	.word	0x0000af00


	//   ....[29]....
        /*0570*/ 	.word	0x0000af10


	//   ....[30]....
        /*0574*/ 	.word	0x0000af20


	//   ....[31]....
        /*0578*/ 	.word	0x0000b9d0


	//   ....[32]....
        /*057c*/ 	.word	0x0000b9f0


	//   ....[33]....
        /*0580*/ 	.word	0x0000bba0


	//   ....[34]....
        /*0584*/ 	.word	0x0000bbc0


	//   ....[35]....
        /*0588*/ 	.word	0x0000bd00


	//   ....[36]....
        /*058c*/ 	.word	0x0000bd20


	//   ....[37]....
        /*0590*/ 	.word	0x0000be70


	//   ....[38]....
        /*0594*/ 	.word	0x0000be90


	//   ....[39]....
        /*0598*/ 	.word	0x0000c3f0


	//   ....[40]....
        /*059c*/ 	.word	0x0000c400


	//   ....[41]....
        /*05a0*/ 	.word	0x0000ccc0


	//   ....[42]....
        /*05a4*/ 	.word	0x0000ccd0


	//   ....[43]....
        /*05a8*/ 	.word	0x0000df20


	//   ....[44]....
        /*05ac*/ 	.word	0x0000df50


	//   ....[45]....
        /*05b0*/ 	.word	0x0000e0c0


	//   ....[46]....
        /*05b4*/ 	.word	0x0000e0e0


	//   ....[47]....
        /*05b8*/ 	.word	0x0000e220


	//   ....[48]....
        /*05bc*/ 	.word	0x0000e240


	//   ....[49]....
        /*05c0*/ 	.word	0x0000e390


	//   ....[50]....
        /*05c4*/ 	.word	0x0000e3b0


	//   ....[51]....
        /*05c8*/ 	.word	0x0000e590


	//   ....[52]....
        /*05cc*/ 	.word	0x0000e780


	//   ....[53]....
        /*05d0*/ 	.word	0x0000e7b0


	//   ....[54]....
        /*05d4*/ 	.word	0x0000e7e0


	//   ....[55]....
        /*05d8*/ 	.word	0x0000e810


	//   ....[56]....
        /*05dc*/ 	.word	0x0000e840


	//   ....[57]....
        /*05e0*/ 	.word	0x0000e870


	//   ....[58]....
        /*05e4*/ 	.word	0x0000e9e0


	//   ....[59]....
        /*05e8*/ 	.word	0x0000ea10


	//   ....[60]....
        /*05ec*/ 	.word	0x0000ea40


	//   ....[61]....
        /*05f0*/ 	.word	0x0000ea70


	//   ....[62]....
        /*05f4*/ 	.word	0x0000eaa0


	//   ....[63]....
        /*05f8*/ 	.word	0x0000ead0


	//   ....[64]....
        /*05fc*/ 	.word	0x0000eb60


	//   ....[65]....
        /*0600*/ 	.word	0x0000eb90


	//   ....[66]....
        /*0604*/ 	.word	0x0000eba0


	//   ....[67]....
        /*0608*/ 	.word	0x0000ebe0


	//   ....[68]....
        /*060c*/ 	.word	0x00010aa0


	//   ....[69]....
        /*0610*/ 	.word	0x00010ac0


	//   ....[70]....
        /*0614*/ 	.word	0x00010b50


	//   ....[71]....
        /*0618*/ 	.word	0x00010b70


	//   ....[72]....
        /*061c*/ 	.word	0x00010bf0


	//   ....[73]....
        /*0620*/ 	.word	0x00010c10


	//   ....[74]....
        /*0624*/ 	.word	0x00010c90


	//   ....[75]....
        /*0628*/ 	.word	0x00010cb0


	//   ....[76]....
        /*062c*/ 	.word	0x00010d30


	//   ....[77]....
        /*0630*/ 	.word	0x00010d50


	//   ....[78]....
        /*0634*/ 	.word	0x00010d60


	//   ....[79]....
        /*0638*/ 	.word	0x00010d70


	//   ....[80]....
        /*063c*/ 	.word	0x00011570


	//   ....[81]....
        /*0640*/ 	.word	0x000115a0


	//   ....[82]....
        /*0644*/ 	.word	0x000115d0


	//   ....[83]....
        /*0648*/ 	.word	0x00011660


	//   ....[84]....
        /*064c*/ 	.word	0x00011670


	//   ....[85]....
        /*0650*/ 	.word	0x00011700


	//   ....[86]....
        /*0654*/ 	.word	0x00011710


	//   ....[87]....
        /*0658*/ 	.word	0x000117a0


	//   ....[88]....
        /*065c*/ 	.word	0x000117b0


	//   ....[89]....
        /*0660*/ 	.word	0x00011840


	//   ....[90]....
        /*0664*/ 	.word	0x00011850


	//   ....[91]....
        /*0668*/ 	.word	0x000118e0


	//   ....[92]....
        /*066c*/ 	.word	0x000118f0


	//   ....[93]....
        /*0670*/ 	.word	0x00011970


	//   ....[94]....
        /*0674*/ 	.word	0x00011980


	//   ....[95]....
        /*0678*/ 	.word	0x00011990


	//   ....[96]....
        /*067c*/ 	.word	0x00011df0


	//   ....[97]....
        /*0680*/ 	.word	0x00011e20


	//   ....[98]....
        /*0684*/ 	.word	0x00011e70


	//   ....[99]....
        /*0688*/ 	.word	0x00011f20


	//   ....[100]....
        /*068c*/ 	.word	0x00011f40


	//   ....[101]....
        /*0690*/ 	.word	0x00011ff0


	//   ....[102]....
        /*0694*/ 	.word	0x00012000


	//   ....[103]....
        /*0698*/ 	.word	0x00012030


	//   ....[104]....
        /*069c*/ 	.word	0x000120c0


	//   ....[105]....
        /*06a0*/ 	.word	0x00012160


	//   ....[106]....
        /*06a4*/ 	.word	0x00012180


	//   ....[107]....
        /*06a8*/ 	.word	0x00012190


	//   ....[108]....
        /*06ac*/ 	.word	0x000128b0


	//   ....[109]....
        /*06b0*/ 	.word	0x000128d0


	//   ....[110]....
        /*06b4*/ 	.word	0x000128e0


	//   ....[111]....
        /*06b8*/ 	.word	0x00012920


	//   ....[112]....
        /*06bc*/ 	.word	0x00012930


	//   ....[113]....
        /*06c0*/ 	.word	0x00012970


	//   ....[114]....
        /*06c4*/ 	.word	0x00012980


	//   ....[115]....
        /*06c8*/ 	.word	0x000129c0


	//   ....[116]....
        /*06cc*/ 	.word	0x000129d0


	//   ....[117]....
        /*06d0*/ 	.word	0x00012a10


	//   ....[118]....
        /*06d4*/ 	.word	0x00012a20


	//   ....[119]....
        /*06d8*/ 	.word	0x00012a30


	//   ....[120]....
        /*06dc*/ 	.word	0x00012d80


	//   ....[121]....
        /*06e0*/ 	.word	0x00012da0


	//   ....[122]....
        /*06e4*/ 	.word	0x00012db0


	//   ....[123]....
        /*06e8*/ 	.word	0x00012dc0


	//   ....[124]....
        /*06ec*/ 	.word	0x00012dd0


	//   ....[125]....
        /*06f0*/ 	.word	0x00012df0


	//   ....[126]....
        /*06f4*/ 	.word	0x00012e60


	//   ....[127]....
        /*06f8*/ 	.word	0x00012e90


	//   ....[128]....
        /*06fc*/ 	.word	0x00012ea0


	//   ....[129]....
        /*0700*/ 	.word	0x00012f10


	//   ....[130]....
        /*0704*/ 	.word	0x00012f20


	//   ....[131]....
        /*0708*/ 	.word	0x00013020


	//   ....[132]....
        /*070c*/ 	.word	0x00013510


	//   ....[133]....
        /*0710*/ 	.word	0x00013540


	//   ....[134]....
        /*0714*/ 	.word	0x000135a0


	//   ....[135]....
        /*0718*/ 	.word	0x000135d0


	//   ....[136]....
        /*071c*/ 	.word	0x00013600


	//   ....[137]....
        /*0720*/ 	.word	0x00013630


	//   ....[138]....
        /*0724*/ 	.word	0x00013660


	//   ....[139]....
        /*0728*/ 	.word	0x00013690


	//   ....[140]....
        /*072c*/ 	.word	0x00013830


	//   ....[141]....
        /*0730*/ 	.word	0x00013860


	//   ....[142]....
        /*0734*/ 	.word	0x00013890


	//   ....[143]....
        /*0738*/ 	.word	0x000138c0


	//   ....[144]....
        /*073c*/ 	.word	0x000138f0


	//   ....[145]....
        /*0740*/ 	.word	0x00013920


	//   ....[146]....
        /*0744*/ 	.word	0x000139e0


	//   ....[147]....
        /*0748*/ 	.word	0x00013a00


	//   ....[148]....
        /*074c*/ 	.word	0x00013a20


	//   ....[149]....
        /*0750*/ 	.word	0x00013a80


	//   ....[150]....
        /*0754*/ 	.word	0x000144a0


	//   ....[151]....
        /*0758*/ 	.word	0x00014a40


	//   ....[152]....
        /*075c*/ 	.word	0x00014b30


	//   ....[153]....
        /*0760*/ 	.word	0x00014bd0


	//   ....[154]....
        /*0764*/ 	.word	0x00014c30


	//   ....[155]....
        /*0768*/ 	.word	0x00014d20


	//   ....[156]....
        /*076c*/ 	.word	0x00014d90


	//   ....[157]....
        /*0770*/ 	.word	0x00014e80


	//   ....[158]....
        /*0774*/ 	.word	0x00014ef0


	//   ....[159]....
        /*0778*/ 	.word	0x00014fe0


	//   ....[160]....
        /*077c*/ 	.word	0x00015050


	//   ....[161]....
        /*0780*/ 	.word	0x00015140


	//   ....[162]....
        /*0784*/ 	.word	0x000151b0


	//   ....[163]....
        /*0788*/ 	.word	0x00015250


	//   ....[164]....
        /*078c*/ 	.word	0x00015340


	//   ....[165]....
        /*0790*/ 	.word	0x000153b0


	//   ....[166]....
        /*0794*/ 	.word	0x00015410


	//   ....[167]....
        /*0798*/ 	.word	0x00015500


	//   ....[168]....
        /*079c*/ 	.word	0x00015560


	//   ....[169]....
        /*07a0*/ 	.word	0x00015660


	//   ....[170]....
        /*07a4*/ 	.word	0x000156c0


	//   ....[171]....
        /*07a8*/ 	.word	0x000157c0


	//   ....[172]....
        /*07ac*/ 	.word	0x00015820


	//   ....[173]....
        /*07b0*/ 	.word	0x00015920


	//   ....[174]....
        /*07b4*/ 	.word	0x00015980


	//   ....[175]....
        /*07b8*/ 	.word	0x00015a80


	//   ....[176]....
        /*07bc*/ 	.word	0x00015ae0


	//   ....[177]....
        /*07c0*/ 	.word	0x00015be0


	//   ....[178]....
        /*07c4*/ 	.word	0x00015c40


	//   ....[179]....
        /*07c8*/ 	.word	0x00015d20


	//   ....[180]....
        /*07cc*/ 	.word	0x00015e50


	//   ....[181]....
        /*07d0*/ 	.word	0x00015f30


	//   ....[182]....
        /*07d4*/ 	.word	0x00015fe0


	//   ....[183]....
        /*07d8*/ 	.word	0x000160f0


	//   ....[184]....
        /*07dc*/ 	.word	0x00016150


	//   ....[185]....
        /*07e0*/ 	.word	0x00016260


	//   ....[186]....
        /*07e4*/ 	.word	0x000162c0


	//   ....[187]....
        /*07e8*/ 	.word	0x000163d0


	//   ....[188]....
        /*07ec*/ 	.word	0x00016430


	//   ....[189]....
        /*07f0*/ 	.word	0x00016540


	//   ....[190]....
        /*07f4*/ 	.word	0x000165a0


	//   ....[191]....
        /*07f8*/ 	.word	0x00016660


	//   ....[192]....
        /*07fc*/ 	.word	0x000167c0


	//   ....[193]....
        /*0800*/ 	.word	0x00016860


	//   ....[194]....
        /*0804*/ 	.word	0x000168c0


	//   ....[195]....
        /*0808*/ 	.word	0x00016970


	//   ....[196]....
        /*080c*/ 	.word	0x000169d0


	//   ....[197]....
        /*0810*/ 	.word	0x00016a80


	//   ....[198]....
        /*0814*/ 	.word	0x00016ae0


	//   ....[199]....
        /*0818*/ 	.word	0x00016b90


	//   ....[200]....
        /*081c*/ 	.word	0x00016bf0


	//   ....[201]....
        /*0820*/ 	.word	0x00016ca0


	//   ....[202]....
        /*0824*/ 	.word	0x00016d00


	//   ....[203]....
        /*0828*/ 	.word	0x00016db0


	//   ....[204]....
        /*082c*/ 	.word	0x00016e90


	//   ....[205]....
        /*0830*/ 	.word	0x00016f30


	//   ....[206]....
        /*0834*/ 	.word	0x00016f90


	//   ....[207]....
        /*0838*/ 	.word	0x00017060


	//   ....[208]....
        /*083c*/ 	.word	0x000170c0


	//   ....[209]....
        /*0840*/ 	.word	0x00017190


	//   ....[210]....
        /*0844*/ 	.word	0x000171f0


	//   ....[211]....
        /*0848*/ 	.word	0x000172d0


	//   ....[212]....
        /*084c*/ 	.word	0x00017330


	//   ....[213]....
        /*0850*/ 	.word	0x00017400


	//   ....[214]....
        /*0854*/ 	.word	0x00017460


	//   ....[215]....
        /*0858*/ 	.word	0x00017530


	//   ....[216]....
        /*085c*/ 	.word	0x000175c0


	//   ....[217]....
        /*0860*/ 	.word	0x00017660


	//   ....[218]....
        /*0864*/ 	.word	0x000177e0


	//   ....[219]....
        /*0868*/ 	.word	0x00017850


	//   ....[220]....
        /*086c*/ 	.word	0x000178c0


	//   ....[221]....
        /*0870*/ 	.word	0x00017930


	//   ....[222]....
        /*0874*/ 	.word	0x000179a0


	//   ....[223]....
        /*0878*/ 	.word	0x00017a20


	//   ....[224]....
        /*087c*/ 	.word	0x00017aa0


	//   ....[225]....
        /*0880*/ 	.word	0x00017b30


	//   ....[226]....
        /*0884*/ 	.word	0x00017ba0


	//   ....[227]....
        /*0888*/ 	.word	0x00017c10


	//   ....[228]....
        /*088c*/ 	.word	0x00017c80


	//   ....[229]....
        /*0890*/ 	.word	0x00017d00


	//   ....[230]....
        /*0894*/ 	.word	0x00017d70


	//   ....[231]....
        /*0898*/ 	.word	0x00017e00


	//   ....[232]....
        /*089c*/ 	.word	0x00017e60


	//   ....[233]....
        /*08a0*/ 	.word	0x00017ef0


	//   ....[234]....
        /*08a4*/ 	.word	0x00018020


	//----- nvinfo : EIATTR_REG_RECONFIG
	.align		4
.L_1518:
        /*08a8*/ 	.byte	0x01, 0x54
	.zero		2


	//----- nvinfo : EIATTR_SYSCALL_OFFSETS
	.align		4
        /*08ac*/ 	.byte	0x04, 0x46
        /*08ae*/ 	.short	(.L_1520 - .L_1519)


	//   ....[0]....
.L_1519:
        /*08b0*/ 	.word	0x00001ff0


	//   ....[1]....
        /*08b4*/ 	.word	0x000100e0


	//   ....[2]....
        /*08b8*/ 	.word	0x00010230


	//   ....[3]....
        /*08bc*/ 	.word	0x00010320


	//   ....[4]....
        /*08c0*/ 	.word	0x000111e0


	//----- nvinfo : EIATTR_MBARRIER_INSTR_OFFSETS
	.align		4
.L_1520:
        /*08c4*/ 	.byte	0x04, 0x39
        /*08c6*/ 	.short	(.L_1522 - .L_1521)


	//   ....[0]....
.L_1521:
        /*08c8*/ 	.word	0x00000180
        /*08cc*/ 	.word	0x000000ff
        /*08d0*/ 	.word	0x00022800
        /*08d4*/ 	.short	0x0100
        /*08d6*/ 	.byte	0x08
	.zero		1


	//   ....[1]....
        /*08d8*/ 	.word	0x00000190
        /*08dc*/ 	.word	0x000000ff
        /*08e0*/ 	.word	0x00022820
        /*08e4*/ 	.short	0x0100
        /*08e6*/ 	.byte	0x08
	.zero		1


	//   ....[2]....
        /*08e8*/ 	.word	0x00000280
        /*08ec*/ 	.word	0x000000ff
        /*08f0*/ 	.word	0x00022830
        /*08f4*/ 	.short	0x0100
        /*08f6*/ 	.byte	0x08
	.zero		1


	//   ....[3]....
        /*08f8*/ 	.word	0x00000290
        /*08fc*/ 	.word	0x000000ff
        /*0900*/ 	.word	0x00022840
        /*0904*/ 	.short	0x0100
        /*0906*/ 	.byte	0x08
	.zero		1


	//   ....[4]....
        /*0908*/ 	.word	0x000002a0
        /*090c*/ 	.word	0x000000ff
        /*0910*/ 	.word	0x00022838
        /*0914*/ 	.short	0x0100
        /*0916*/ 	.byte	0x08
	.zero		1


	//   ....[5]....
        /*0918*/ 	.word	0x000002b0
        /*091c*/ 	.word	0x000000ff
        /*0920*/ 	.word	0x00022848
        /*0924*/ 	.short	0x0100
        /*0926*/ 	.byte	0x08
	.zero		1


	//   ....[6]....
        /*0928*/ 	.word	0x000003e0
        /*092c*/ 	.word	0x000000ff
        /*0930*/ 	.word	0x00022850
        /*0934*/ 	.short	0x0100
        /*0936*/ 	.byte	0x08
	.zero		1


	//   ....[7]....
        /*0938*/ 	.word	0x000003f0
        /*093c*/ 	.word	0x000000ff
        /*0940*/ 	.word	0x00022860
        /*0944*/ 	.short	0x0100
        /*0946*/ 	.byte	0x08
	.zero		1


	//   ....[8]....
        /*0948*/ 	.word	0x00000400
        /*094c*/ 	.word	0x000000ff
        /*0950*/ 	.word	0x00022858
        /*0954*/ 	.short	0x0100
        /*0956*/ 	.byte	0x08
	.zero		1


	//   ....[9]....
        /*0958*/ 	.word	0x00000410
        /*095c*/ 	.word	0x000000ff
        /*0960*/ 	.word	0x00022868
        /*0964*/ 	.short	0x0100
        /*0966*/ 	.byte	0x08
	.zero		1


	//   ....[10]....
        /*0968*/ 	.word	0x00000500
        /*096c*/ 	.word	0x000000ff
        /*0970*/ 	.word	0x00022870
        /*0974*/ 	.short	0x0100
        /*0976*/ 	.byte	0x06
	.zero		1


	//   ....[11]....
        /*0978*/ 	.word	0x00000510
        /*097c*/ 	.word	0x000000ff
        /*0980*/ 	.word	0x00022880
        /*0984*/ 	.short	0x0100
        /*0986*/ 	.byte	0x06
	.zero		1


	//   ....[12]....
        /*0988*/ 	.word	0x00000520
        /*098c*/ 	.word	0x000000ff
        /*0990*/ 	.word	0x00022878
        /*0994*/ 	.short	0x0100
        /*0996*/ 	.byte	0x06
	.zero		1


	//   ....[13]....
        /*0998*/ 	.word	0x00000530
        /*099c*/ 	.word	0x000000ff
        /*09a0*/ 	.word	0x00022888
        /*09a4*/ 	.short	0x0100
        /*09a6*/ 	.byte	0x06
	.zero		1


	//   ....[14]....
        /*09a8*/ 	.word	0x00000660
        /*09ac*/ 	.word	0x000000ff
        /*09b0*/ 	.word	0x00022890
        /*09b4*/ 	.short	0x0100
        /*09b6*/ 	.byte	0x08
	.zero		1


	//   ....[15]....
        /*09b8*/ 	.word	0x00000670
        /*09bc*/ 	.word	0x000000ff
        /*09c0*/ 	.word	0x000228a0
        /*09c4*/ 	.short	0x0100
        /*09c6*/ 	.byte	0x08
	.zero		1


	//   ....[16]....
        /*09c8*/ 	.word	0x00000680
        /*09cc*/ 	.word	0x000000ff
        /*09d0*/ 	.word	0x00022898
        /*09d4*/ 	.short	0x0100
        /*09d6*/ 	.byte	0x08
	.zero		1


	//   ....[17]....
        /*09d8*/ 	.word	0x00000690
        /*09dc*/ 	.word	0x000000ff
        /*09e0*/ 	.word	0x000228a8
        /*09e4*/ 	.short	0x0100
        /*09e6*/ 	.byte	0x08
	.zero		1


	//   ....[18]....
        /*09e8*/ 	.word	0x000007d0
        /*09ec*/ 	.word	0x000000ff
        /*09f0*/ 	.word	0x000228b0
        /*09f4*/ 	.short	0x0100
        /*09f6*/ 	.byte	0x08
	.zero		1


	//   ....[19]....
        /*09f8*/ 	.word	0x000007e0
        /*09fc*/ 	.word	0x000000ff
        /*0a00*/ 	.word	0x000228c0
        /*0a04*/ 	.short	0x0100
        /*0a06*/ 	.byte	0x08
	.zero		1


	//   ....[20]....
        /*0a08*/ 	.word	0x000007f0
        /*0a0c*/ 	.word	0x000000ff
        /*0a10*/ 	.word	0x000228b8
        /*0a14*/ 	.short	0x0100
        /*0a16*/ 	.byte	0x08
	.zero		1


	//   ....[21]....
        /*0a18*/ 	.word	0x00000800
        /*0a1c*/ 	.word	0x000000ff
        /*0a20*/ 	.word	0x000228c8
        /*0a24*/ 	.short	0x0100
        /*0a26*/ 	.byte	0x08
	.zero		1


	//   ....[22]....
        /*0a28*/ 	.word	0x000020a0
        /*0a2c*/ 	.word	0x00000007
        /*0a30*/ 	.word	0x00022800
        /*0a34*/ 	.short	0x010a
        /*0a36*/ 	.byte	0x3f
	.zero		1


	//   ....[23]....
        /*0a38*/ 	.word	0x00002170
        /*0a3c*/ 	.word	0x000000ff
        /*0a40*/ 	.word	0x00022830
        /*0a44*/ 	.short	0x010a
        /*0a46*/ 	.byte	0x16
	.zero		1


	//   ....[24]....
        /*0a48*/ 	.word	0x000021b0
        /*0a4c*/ 	.word	0x000000ff
        /*0a50*/ 	.word	0x00022830
        /*0a54*/ 	.short	0x010a
        /*0a56*/ 	.byte	0x16
	.zero		1


	//   ....[25]....
        /*0a58*/ 	.word	0x00002ad0
        /*0a5c*/ 	.word	0x000000ff
        /*0a60*/ 	.word	0x00000000
        /*0a64*/ 	.short	0x0101
        /*0a66*/ 	.byte	0x06
	.zero		1


	//   ....[26]....
        /*0a68*/ 	.word	0x00004000
        /*0a6c*/ 	.word	0x000000ff
        /*0a70*/ 	.word	0x00022850
        /*0a74*/ 	.short	0x010a
        /*0a76*/ 	.byte	0x16
	.zero		1


	//   ....[27]....
        /*0a78*/ 	.word	0x00004040
        /*0a7c*/ 	.word	0x000000ff
        /*0a80*/ 	.word	0x00022850
        /*0a84*/ 	.short	0x010a
        /*0a86*/ 	.byte	0x16
	.zero		1


	//   ....[28]....
        /*0a88*/ 	.word	0x00004400
        /*0a8c*/ 	.word	0x000000ff
        /*0a90*/ 	.word	0x00000000
        /*0a94*/ 	.short	0x0101
        /*0a96*/ 	.byte	0x16
	.zero		1


	//   ....[29]....
        /*0a98*/ 	.word	0x00004570
        /*0a9c*/ 	.word	0x000000ff
        /*0aa0*/ 	.word	0x00022830
        /*0aa4*/ 	.short	0x010a
        /*0aa6*/ 	.byte	0x17
	.zero		1


	//   ....[30]....
        /*0aa8*/ 	.word	0x000045b0
        /*0aac*/ 	.word	0x000000ff
        /*0ab0*/ 	.word	0x00022830
        /*0ab4*/ 	.short	0x010a
        /*0ab6*/ 	.byte	0x17
	.zero		1


	//   ....[31]....
        /*0ab8*/ 	.word	0x00004dd0
        /*0abc*/ 	.word	0x000000ff
        /*0ac0*/ 	.word	0x00000000
        /*0ac4*/ 	.short	0x0101
        /*0ac6*/ 	.byte	0x06
	.zero		1


	//   ....[32]....
        /*0ac8*/ 	.word	0x00006bc0
        /*0acc*/ 	.word	0x000000ff
        /*0ad0*/ 	.word	0x00022850
        /*0ad4*/ 	.short	0x010a
        /*0ad6*/ 	.byte	0x17
	.zero		1


	//   ....[33]....
        /*0ad8*/ 	.word	0x00006c00
        /*0adc*/ 	.word	0x000000ff
        /*0ae0*/ 	.word	0x00022850
        /*0ae4*/ 	.short	0x010a
        /*0ae6*/ 	.byte	0x17
	.zero		1


	//   ....[34]....
        /*0ae8*/ 	.word	0x00006f30
        /*0aec*/ 	.word	0x000000ff
        /*0af0*/ 	.word	0x00000000
        /*0af4*/ 	.short	0x0101
        /*0af6*/ 	.byte	0x17
	.zero		1


	//   ....[35]....
        /*0af8*/ 	.word	0x00007090
        /*0afc*/ 	.word	0x000000ff
        /*0b00*/ 	.word	0x00022830
        /*0b04*/ 	.short	0x010a
        /*0b06*/ 	.byte	0x17
	.zero		1


	//   ....[36]....
        /*0b08*/ 	.word	0x000070d0
        /*0b0c*/ 	.word	0x000000ff
        /*0b10*/ 	.word	0x00022830
        /*0b14*/ 	.short	0x010a
        /*0b16*/ 	.byte	0x17
	.zero		1


	//   ....[37]....
        /*0b18*/ 	.word	0x000075a0
        /*0b1c*/ 	.word	0x000000ff
        /*0b20*/ 	.word	0x00000000
        /*0b24*/ 	.short	0x0101
        /*0b26*/ 	.byte	0x06
	.zero		1


	//   ....[38]....
        /*0b28*/ 	.word	0x00008f70
        /*0b2c*/ 	.word	0x000000ff
        /*0b30*/ 	.word	0x00022850
        /*0b34*/ 	.short	0x010a
        /*0b36*/ 	.byte	0x17
	.zero		1


	//   ....[39]....
        /*0b38*/ 	.word	0x00008fb0
        /*0b3c*/ 	.word	0x000000ff
        /*0b40*/ 	.word	0x00022850
        /*0b44*/ 	.short	0x010a
        /*0b46*/ 	.byte	0x17
	.zero		1


	//   ....[40]....
        /*0b48*/ 	.word	0x000092e0
        /*0b4c*/ 	.word	0x000000ff
        /*0b50*/ 	.word	0x00000000
        /*0b54*/ 	.short	0x0101
        /*0b56*/ 	.byte	0x17
	.zero		1


	//   ....[41]....
        /*0b58*/ 	.word	0x0000ba00
        /*0b5c*/ 	.word	0x000000ff
        /*0b60*/ 	.word	0x00000000
        /*0b64*/ 	.short	0x0101
        /*0b66*/ 	.byte	0x08
	.zero		1


	//   ....[42]....
        /*0b68*/ 	.word	0x0000c210
        /*0b6c*/ 	.word	0x000000ff
        /*0b70*/ 	.word	0x00000000
        /*0b74*/ 	.short	0x0101
        /*0b76*/ 	.byte	0x08
	.zero		1


	//   ....[43]....
        /*0b78*/ 	.word	0x00010840
        /*0b7c*/ 	.word	0x00000021
        /*0b80*/ 	.word	0x00022840
        /*0b84*/ 	.short	0x010a
        /*0b86*/ 	.byte	0x3f
	.zero		1


	//   ....[44]....
        /*0b88*/ 	.word	0x00010e70
        /*0b8c*/ 	.word	0x00000021
        /*0b90*/ 	.word	0x00022830
        /*0b94*/ 	.short	0x0107
        /*0b96*/ 	.byte	0x3f
	.zero		1


	//   ....[45]....
        /*0b98*/ 	.word	0x00010f50
        /*0b9c*/ 	.word	0x00000021
        /*0ba0*/ 	.word	0x00022830
        /*0ba4*/ 	.short	0x0101
        /*0ba6*/ 	.byte	0x3f
	.zero		1


	//   ....[46]....
        /*0ba8*/ 	.word	0x00011a90
        /*0bac*/ 	.word	0x00000016
        /*0bb0*/ 	.word	0x00022800
        /*0bb4*/ 	.short	0x0107
        /*0bb6*/ 	.byte	0x3f
	.zero		1


	//   ....[47]....
        /*0bb8*/ 	.word	0x00011b80
        /*0bbc*/ 	.word	0x00000016
        /*0bc0*/ 	.word	0x00022800
        /*0bc4*/ 	.short	0x0101
        /*0bc6*/ 	.byte	0x3f
	.zero		1


	//   ....[48]....
        /*0bc8*/ 	.word	0x00011ba0
        /*0bcc*/ 	.word	0x00000016
        /*0bd0*/ 	.word	0x00022820
        /*0bd4*/ 	.short	0x010a
        /*0bd6*/ 	.byte	0x3f
	.zero		1


	//   ....[49]....
        /*0bd8*/ 	.word	0x00011c30
        /*0bdc*/ 	.word	0x00000021
        /*0be0*/ 	.word	0x00022860
        /*0be4*/ 	.short	0x010a
        /*0be6*/ 	.byte	0x3f
	.zero		1


	//   ....[50]....
        /*0be8*/ 	.word	0x00012310
        /*0bec*/ 	.word	0x00000021
        /*0bf0*/ 	.word	0x00022850
        /*0bf4*/ 	.short	0x0107
        /*0bf6*/ 	.byte	0x3f
	.zero		1


	//   ....[51]....
        /*0bf8*/ 	.word	0x000123e0
        /*0bfc*/ 	.word	0x00000021
        /*0c00*/ 	.word	0x00022850
        /*0c04*/ 	.short	0x0101
        /*0c06*/ 	.byte	0x3f
	.zero		1


	//   ....[52]....
        /*0c08*/ 	.word	0x00012730
        /*0c0c*/ 	.word	0x0000000a
        /*0c10*/ 	.word	0x00022840
        /*0c14*/ 	.short	0x010a
        /*0c16*/ 	.byte	0x3f
	.zero		1


	//   ....[53]....
        /*0c18*/ 	.word	0x00012ae0
        /*0c1c*/ 	.word	0x0000000a
        /*0c20*/ 	.word	0x00022830
        /*0c24*/ 	.short	0x0107
        /*0c26*/ 	.byte	0x3f
	.zero		1


	//   ....[54]....
        /*0c28*/ 	.word	0x00012ba0
        /*0c2c*/ 	.word	0x0000000a
        /*0c30*/ 	.word	0x00022830
        /*0c34*/ 	.short	0x0101
        /*0c36*/ 	.byte	0x3f
	.zero		1


	//   ....[55]....
        /*0c38*/ 	.word	0x00012bd0
        /*0c3c*/ 	.word	0x0000000a
        /*0c40*/ 	.word	0x00022860
        /*0c44*/ 	.short	0x010a
        /*0c46*/ 	.byte	0x3f
	.zero		1


	//   ....[56]....
        /*0c48*/ 	.word	0x000130d0
        /*0c4c*/ 	.word	0x0000000a
        /*0c50*/ 	.word	0x00022850
        /*0c54*/ 	.short	0x0107
        /*0c56*/ 	.byte	0x3f
	.zero		1


	//   ....[57]....
        /*0c58*/ 	.word	0x00013190
        /*0c5c*/ 	.word	0x0000000a
        /*0c60*/ 	.word	0x00022850
        /*0c64*/ 	.short	0x0101
        /*0c66*/ 	.byte	0x3f
	.zero		1


	//   ....[58]....
        /*0c68*/ 	.word	0x00014420
        /*0c6c*/ 	.word	0x00000007
        /*0c70*/ 	.word	0x00022820
        /*0c74*/ 	.short	0x010a
        /*0c76*/ 	.byte	0x3f
	.zero		1


	//   ....[59]....
        /*0c78*/ 	.word	0x000145a0
        /*0c7c*/ 	.word	0x00000005
        /*0c80*/ 	.word	0x00022840
        /*0c84*/ 	.short	0x010a
        /*0c86*/ 	.byte	0x3f
	.zero		1


	//   ....[60]....
        /*0c88*/ 	.word	0x00014640
        /*0c8c*/ 	.word	0x00000003
        /*0c90*/ 	.word	0x00022840
        /*0c94*/ 	.short	0x010a
        /*0c96*/ 	.byte	0x3f
	.zero		1


	//   ....[61]....
        /*0c98*/ 	.word	0x00014680
        /*0c9c*/ 	.word	0x00000005
        /*0ca0*/ 	.word	0x00022860
        /*0ca4*/ 	.short	0x010a
        /*0ca6*/ 	.byte	0x3f
	.zero		1


	//   ....[62]....
        /*0ca8*/ 	.word	0x000146c0
        /*0cac*/ 	.word	0x00000003
        /*0cb0*/ 	.word	0x00022860
        /*0cb4*/ 	.short	0x010a
        /*0cb6*/ 	.byte	0x3f
	.zero		1


	//   ....[63]....
        /*0cb8*/ 	.word	0x00014720
        /*0cbc*/ 	.word	0x00000007
        /*0cc0*/ 	.word	0x00022800
        /*0cc4*/ 	.short	0x010a
        /*0cc6*/ 	.byte	0x3f
	.zero		1


	//   ....[64]....
        /*0cc8*/ 	.word	0x00014780
        /*0ccc*/ 	.word	0x00000000
        /*0cd0*/ 	.word	0x00022830
        /*0cd4*/ 	.short	0x010a
        /*0cd6*/ 	.byte	0x3f
	.zero		1


	//   ....[65]....
        /*0cd8*/ 	.word	0x000147e0
        /*0cdc*/ 	.word	0x0000000a
        /*0ce0*/ 	.word	0x00022850
        /*0ce4*/ 	.short	0x010a
        /*0ce6*/ 	.byte	0x3f
	.zero		1


	//   ....[66]....
        /*0ce8*/ 	.word	0x00014840
        /*0cec*/ 	.word	0x00000000
        /*0cf0*/ 	.word	0x00022830
        /*0cf4*/ 	.short	0x010a
        /*0cf6*/ 	.byte	0x3f
	.zero		1


	//   ....[67]....
        /*0cf8*/ 	.word	0x000148a0
        /*0cfc*/ 	.word	0x00000008
        /*0d00*/ 	.word	0x00022850
        /*0d04*/ 	.short	0x010a
        /*0d06*/ 	.byte	0x3f
	.zero		1


	//   ....[68]....
        /*0d08*/ 	.word	0x00014900
        /*0d0c*/ 	.word	0x00000000
        /*0d10*/ 	.word	0x00022830
        /*0d14*/ 	.short	0x010a
        /*0d16*/ 	.byte	0x3f
	.zero		1


	//   ....[69]....
        /*0d18*/ 	.word	0x00014960
        /*0d1c*/ 	.word	0x00000008
        /*0d20*/ 	.word	0x00022850
        /*0d24*/ 	.short	0x010a
        /*0d26*/ 	.byte	0x3f
	.zero		1


	//   ....[70]....
        /*0d28*/ 	.word	0x00014a80
        /*0d2c*/ 	.word	0x00000021
        /*0d30*/ 	.word	0x00022840
        /*0d34*/ 	.short	0x010a
        /*0d36*/ 	.byte	0x3f
	.zero		1


	//   ....[71]....
        /*0d38*/ 	.word	0x00015d50
        /*0d3c*/ 	.word	0x00000016
        /*0d40*/ 	.word	0x00022820
        /*0d44*/ 	.short	0x010a
        /*0d46*/ 	.byte	0x3f
	.zero		1


	//   ....[72]....
        /*0d48*/ 	.word	0x00015da0
        /*0d4c*/ 	.word	0x00000021
        /*0d50*/ 	.word	0x00022860
        /*0d54*/ 	.short	0x010a
        /*0d56*/ 	.byte	0x3f
	.zero		1


	//   ....[73]....
        /*0d58*/ 	.word	0x00016710
        /*0d5c*/ 	.word	0x0000000a
        /*0d60*/ 	.word	0x00022840
        /*0d64*/ 	.short	0x010a
        /*0d66*/ 	.byte	0x3f
	.zero		1


	//   ....[74]....
        /*0d68*/ 	.word	0x00016de0
        /*0d6c*/ 	.word	0x0000000a
        /*0d70*/ 	.word	0x00022860
        /*0d74*/ 	.short	0x010a
        /*0d76*/ 	.byte	0x3f
	.zero		1


	//   ....[75]....
        /*0d78*/ 	.word	0x00017f40
        /*0d7c*/ 	.word	0x00000007
        /*0d80*/ 	.word	0x00022820
        /*0d84*/ 	.short	0x010a
        /*0d86*/ 	.byte	0x3f
	.zero		1


	//   ....[76]....
        /*0d88*/ 	.word	0x000180e0
        /*0d8c*/ 	.word	0x00000005
        /*0d90*/ 	.word	0x00022840
        /*0d94*/ 	.short	0x010a
        /*0d96*/ 	.byte	0x3f
	.zero		1


	//   ....[77]....
        /*0d98*/ 	.word	0x00018130
        /*0d9c*/ 	.word	0x00000003
        /*0da0*/ 	.word	0x00022840
        /*0da4*/ 	.short	0x010a
        /*0da6*/ 	.byte	0x3f
	.zero		1


	//   ....[78]....
        /*0da8*/ 	.word	0x00018180
        /*0dac*/ 	.word	0x00000005
        /*0db0*/ 	.word	0x00022860
        /*0db4*/ 	.short	0x010a
        /*0db6*/ 	.byte	0x3f
	.zero		1


	//----- nvinfo : EIATTR_NUM_MBARRIERS
	.align		4
.L_1522:
        /*0db8*/ 	.byte	0x03, 0x38
        /*0dba*/ 	.short	0x0016


	//----- nvinfo : EIATTR_EXIT_INSTR_OFFSETS
	.align		4
        /*0dbc*/ 	.byte	0x04, 0x1c
        /*0dbe*/ 	.short	(.L_1524 - .L_1523)


	//   ....[0]....
.L_1523:
        /*0dc0*/ 	.word	0x000009a0


	//   ....[1]....
        /*0dc4*/ 	.word	0x0000e530


	//   ....[2]....
        /*0dc8*/ 	.word	0x00014710


	//----- nvinfo : EIATTR_MAX_THREADS
	.align		4
.L_1524:
        /*0dcc*/ 	.byte	0x04, 0x05
        /*0dce*/ 	.short	(.L_1526 - .L_1525)
.L_1525:
        /*0dd0*/ 	.word	0x00000180
        /*0dd4*/ 	.word	0x00000001
        /*0dd8*/ 	.word	0x00000001


	//----- nvinfo : EIATTR_CRS_STACK_SIZE
	.align		4
.L_1526:
        /*0ddc*/ 	.byte	0x04, 0x1e
        /*0dde*/ 	.short	(.L_1528 - .L_1527)
.L_1527:
        /*0de0*/ 	.word	0x00000000


	//----- nvinfo : EIATTR_CBANK_PARAM_SIZE
	.align		4
.L_1528:
        /*0de4*/ 	.byte	0x03, 0x19
        /*0de6*/ 	.short	0x0af0


	//----- nvinfo : EIATTR_PARAM_CBANK
	.align		4
        /*0de8*/ 	.byte	0x04, 0x0a
        /*0dea*/ 	.short	(.L_1530 - .L_1529)
	.align		4
.L_1529:
        /*0dec*/ 	.word	index@(.nv.constant0._ZN7cutlass13device_kernelIN5flash11enable_sm90INS1_16FlashAttnFwdSm90INS1_25CollectiveMainloopFwdSm90ILi2EN4cute5tupleIJNS5_1CILi1EEES8_S8_EEENS6_IJNS7_ILi128EEENS7_ILi96EEENS7_ILi64EEEEEELi256ENS_6half_tEfNS_4arch4Sm90ELb1ELb0ELb1ELb1ELb1ELb0ELb0ELb1ELb0ELb1ELb1ELb0EEENS1_21CollectiveEpilogueFwdINS6_IJSA_NS7_ILi256EEESB_EEES9_SE_SG_Li256ELb1ELb1ELb1ELb0EEENS1_36VarlenDynamicPersistentTileSchedulerILi128ELi96ELi256ELi128ELb1ELb1ELb1ELb1ELb1ELb1EEEEEEEEEvNT_6ParamsE)
        /*0df0*/ 	.short	0x0210
        /*0df2*/ 	.short	0x0af0


	//----- nvinfo : EIATTR_SW_WAR
	.align		4
.L_1530:
        /*0df4*/ 	.byte	0x04, 0x36
        /*0df6*/ 	.short	(.L_1532 - .L_1531)
.L_1531:
        /*0df8*/ 	.word	0x00000008
.L_1532:


//--------------------- .nv.info._ZN7cutlass13device_kernelIN5flash11enable_sm90INS1_16FlashAttnFwdSm90INS1_25CollectiveMainloopFwdSm90ILi2EN4cute5tupleIJNS5_1CILi1EEES8_S8_EEENS6_IJNS7_ILi128EEENS7_ILi96EEENS7_ILi64EEEEEELi256ENS_6half_tEfNS_4arch4Sm90ELb1ELb0ELb1ELb1ELb1ELb1ELb0ELb1ELb0ELb1ELb1ELb0EEENS1_21CollectiveEpilogueFwdINS6_IJSA_NS7_ILi256EEESB_EEES9_SE_SG_Li256ELb1ELb1ELb1ELb0EEENS1_36VarlenDynamicPersistentTileSchedulerILi128ELi96ELi256ELi128ELb1ELb1ELb1ELb1ELb1ELb1EEEEEEEEEvNT_6ParamsE --------------------------
	.section	.nv.info._ZN7cutlass13device_kernelIN5flash11enable_sm90INS1_16FlashAttnFwdSm90INS1_25CollectiveMainloopFwdSm90ILi2EN4cute5tupleIJNS5_1CILi1EEES8_S8_EEENS6_IJNS7_ILi128EEENS7_ILi96EEENS7_ILi64EEEEEELi256ENS_6half_tEfNS_4arch4Sm90ELb1ELb0ELb1ELb1ELb1ELb1ELb0ELb1ELb0ELb1ELb1ELb0EEENS1_21CollectiveEpilogueFwdINS6_IJSA_NS7_ILi256EEESB_EEES9_SE_SG_Li256ELb1ELb1ELb1ELb0EEENS1_36VarlenDynamicPersistentTileSchedulerILi128ELi96ELi256ELi128ELb1ELb1ELb1ELb1ELb1ELb1EEEEEEEEEvNT_6ParamsE,"",@"SHT_CUDA_INFO"
	.sectionflags	@""
	.align	4


	//----- nvinfo : EIATTR_CUDA_API_VERSION
	.align		4
        /*0000*/ 	.byte	0x04, 0x37
        /*0002*/ 	.short	(.L_1534 - .L_1533)
.L_1533:
        /*0004*/ 	.word	0x00000082


	//----- nvinfo : EIATTR_KPARAM_INFO
	.align		4
.L_1534:
        /*0008*/ 	.byte	0x04, 0x17
        /*000a*/ 	.short	(.L_1536 - .L_1535)
.L_1535:
        /*000c*/ 	.word	0x00000000
        /*0010*/ 	.short	0x0000
        /*0012*/ 	.short	0x0070
        /*0014*/ 	.byte	0x00, 0xf0, 0x01, 0x2a


	//----- nvinfo : EIATTR_SPARSE_MMA_MASK
	.align		4
.L_1536:
        /*0018*/ 	.byte	0x03, 0x50
        /*001a*/ 	.short	0x0000


	//----- nvinfo : EIATTR_MAXREG_COUNT
	.align		4
        /*001c*/ 	.byte	0x03, 0x1b
        /*001e*/ 	.short	0x00a8


	//----- nvinfo : EIATTR_NUM_BARRIERS
	.align		4
        /*0020*/ 	.byte	0x02, 0x4c
        /*0022*/ 	.byte	0x10
	.zero		1


	//----- nvinfo : EIATTR_EXTERNS
	.align		4
        /*0024*/ 	.byte	0x04, 0x0f
        /*0026*/ 	.short	(.L_1538 - .L_1537)


	//   ....[0]....
	.align		4
.L_1537:
        /*0028*/ 	.word	index@(__assertfail)


	//----- nvinfo : EIATTR_ANNOTATIONS
	.align		4
.L_1538:
        /*002c*/ 	.byte	0x04, 0x55
        /*002e*/ 	.short	(.L_1540 - .L_1539)


	//   ....[0]....
.L_1539:
        /* <DEDUP_REMOVED lines=159> */


	//----- nvinfo : EIATTR_MERCURY_ISA_VERSION
	.align		4
.L_1540:
        /*0a08*/ 	.byte	0x03, 0x5f
        /*0a0a*/ 	.short	0x0101


	//----- nvinfo : EIATTR_UNUSED_LOAD_BYTE_OFFSET
	.align		4
        /*0a0c*/ 	.byte	0x04, 0x44
        /*0a0e*/ 	.short	(.L_1542 - .L_1541)


	//   ....[0]....
.L_1541:
        /*0a10*/ 	.word	0x00000a80
        /*0a14*/ 	.word	0x0000fff0


	//   ....[1]....
        /*0a18*/ 	.word	0x000124f0
        /*0a1c*/ 	.word	0x0000fff0


	//----- nvinfo : EIATTR_INT_WARP_WIDE_INSTR_OFFSETS
	.align		4
.L_1542:
        /*0a20*/ 	.byte	0x04, 0x31
        /*0a22*/ 	.short	(.L_1544 - .L_1543)


	//   ....[0]....
.L_1543:
        /*0a24*/ 	.word	0x00000130


	//   ....[1]....
        /*0a28*/ 	.word	0x00000170


	//   ....[2]....
        /*0a2c*/ 	.word	0x000001e0


	//   ....[3]....
        /*0a30*/ 	.word	0x0001a870


	//   ....[4]....
        /*0a34*/ 	.word	0x0001a900


	//   ....[5]....
        /*0a38*/ 	.word	0x0001dc30


	//   ....[6]....
        /*0a3c*/ 	.word	0x0001dcc0


	//----- nvinfo : EIATTR_COOP_GROUP_MASK_REGIDS
	.align		4
.L_1544:
        /*0a40*/ 	.byte	0x04, 0x29
        /*0a42*/ 	.short	(.L_1546 - .L_1545)


	//   ....[0]....
.L_1545:
        /*0a44*/ 	.word	0xffffffff


	//   ....[1]....
        /*0a48*/ 	.word	0xffffffff


	//   ....[2]....
        /*0a4c*/ 	.word	0xffffffff


	//   ....[3]....
        /*0a50*/ 	.word	0xffffffff


	//   ....[4]....
        /*0a54*/ 	.word	0xffffffff


	//   ....[5]....
        /*0a58*/ 	.word	0xffffffff


	//   ....[6]....
        /*0a5c*/ 	.word	0xffffffff


	//   ....[7]....
        /*0a60*/ 	.word	0xffffffff


	//   ....[8]....
        /*0a64*/ 	.word	0xffffffff


	//   ....[9]....
        /*0a68*/ 	.word	0xffffffff


	//   ....[10]....
        /*0a6c*/ 	.word	0xffffffff


	//   ....[11]....
        /*0a70*/ 	.word	0xffffffff


	//   ....[12]....
        /*0a74*/ 	.word	0xffffffff


	//   ....[13]....
        /*0a78*/ 	.word	0xffffffff


	//   ....[14]....
        /*0a7c*/ 	.word	0xffffffff


	//   ....[15]....
        /*0a80*/ 	.word	0xffffffff


	//   ....[16]....
        /*0a84*/ 	.word	0xffffffff


	//   ....[17]....
        /*0a88*/ 	.word	0xffffffff


	//   ....[18]....
        /*0a8c*/ 	.word	0xffffffff


	//   ....[19]....
        /*0a90*/ 	.word	0xffffffff


	//   ....[20]....
        /*0a94*/ 	.word	0xffffffff


	//   ....[21]....
        /*0a98*/ 	.word	0xffffffff


	//   ....[22]....
        /*0a9c*/ 	.word	0xffffffff


	//   ....[23]....
        /*0aa0*/ 	.word	0xffffffff


	//   ....[24]....
        /*0aa4*/ 	.word	0xffffffff


	//   ....[25]....
        /*0aa8*/ 	.word	0xffffffff


	//   ....[26]....
        /*0aac*/ 	.word	0xffffffff


	//   ....[27]....
        /*0ab0*/ 	.word	0xffffffff


	//   ....[28]....
        /*0ab4*/ 	.word	0xffffffff


	//   ....[29]....
        /*0ab8*/ 	.word	0xffffffff


	//   ....[30]....
        /*0abc*/ 	.word	0xffffffff


	//   ....[31]....
        /*0ac0*/ 	.word	0xffffffff


	//   ....[32]....
        /*0ac4*/ 	.word	0xffffffff


	//   ....[33]....
        /*0ac8*/ 	.word	0xffffffff


	//   ....[34]....
        /*0acc*/ 	.word	0xffffffff


	//   ....[35]....
        /*0ad0*/ 	.word	0xffffffff


	//   ....[36]....
        /*0ad4*/ 	.word	0xffffffff


	//   ....[37]....
        /*0ad8*/ 	.word	0xffffffff


	//   ....[38]....
        /*0adc*/ 	.word	0xffffffff


	//   ....[39]....
        /*0ae0*/ 	.word	0xffffffff


	//   ....[40]....
        /*0ae4*/ 	.word	0xffffffff


	//   ....[41]....
        /*0ae8*/ 	.word	0xffffffff


	//   ....[42]....
        /*0aec*/ 	.word	0xffffffff


	//   ....[43]....
        /*0af0*/ 	.word	0xffffffff


	//   ....[44]....
        /*0af4*/ 	.word	0xffffffff


	//   ....[45]....
        /*0af8*/ 	.word	0xffffffff


	//   ....[46]....
        /*0afc*/ 	.word	0xffffffff


	//   ....[47]....
        /*0b00*/ 	.word	0xffffffff


	//   ....[48]....
        /*0b04*/ 	.word	0xffffffff


	//   ....[49]....
        /*0b08*/ 	.word	0xffffffff


	//   ....[50]....
        /*0b0c*/ 	.word	0xffffffff


	//   ....[51]....
        /*0b10*/ 	.word	0xffffffff


	//   ....[52]....
        /*0b14*/ 	.word	0xffffffff


	//   ....[53]....
        /*0b18*/ 	.word	0xffffffff


	//   ....[54]....
        /*0b1c*/ 	.word	0xffffffff


	//   ....[55]....
        /*0b20*/ 	.word	0xffffffff


	//   ....[56]....
        /*0b24*/ 	.word	0xffffffff


	//   ....[57]....
        /*0b28*/ 	.word	0xffffffff


	//   ....[58]....
        /*0b2c*/ 	.word	0xffffffff


	//   ....[59]....
        /*0b30*/ 	.word	0xffffffff


	//   ....[60]....
        /*0b34*/ 	.word	0xffffffff


	//   ....[61]....
        /*0b38*/ 	.word	0xffffffff


	//   ....[62]....
        /*0b3c*/ 	.word	0xffffffff


	//   ....[63]....
        /*0b40*/ 	.word	0xffffffff


	//   ....[64]....
        /*0b44*/ 	.word	0xffffffff


	//   ....[65]....
        /*0b48*/ 	.word	0xffffffff


	//   ....[66]....
        /*0b4c*/ 	.word	0xffffffff


	//   ....[67]....
        /*0b50*/ 	.word	0xffffffff


	//   ....[68]....
        /*0b54*/ 	.word	0xffffffff


	//   ....[69]....
        /*0b58*/ 	.word	0xffffffff


	//   ....[70]....
        /*0b5c*/ 	.word	0xffffffff


	//   ....[71]....
        /*0b60*/ 	.word	0xffffffff


	//   ....[72]....
        /*0b64*/ 	.word	0xffffffff


	//   ....[73]....
        /*0b68*/ 	.word	0xffffffff


	//   ....[74]....
        /*0b6c*/ 	.word	0xffffffff


	//   ....[75]....
        /*0b70*/ 	.word	0xffffffff


	//   ....[76]....
        /*0b74*/ 	.word	0xffffffff


	//   ....[77]....
        /*0b78*/ 	.word	0xffffffff


	//   ....[78]....
        /*0b7c*/ 	.word	0xffffffff


	//   ....[79]....
        /*0b80*/ 	.word	0xffffffff


	//   ....[80]....
        /*0b84*/ 	.word	0xffffffff


	//   ....[81]....
        /*0b88*/ 	.word	0xffffffff


	//   ....[82]....
        /*0b8c*/ 	.word	0xffffffff


	//   ....[83]....
        /*0b90*/ 	.word	0xffffffff


	//   ....[84]....
        /*0b94*/ 	.word	0xffffffff


	//   ....[85]....
        /*0b98*/ 	.word	0xffffffff


	//   ....[86]....
        /*0b9c*/ 	.word	0xffffffff


	//   ....[87]....
        /*0ba0*/ 	.word	0xffffffff


	//   ....[88]....
        /*0ba4*/ 	.word	0xffffffff


	//   ....[89]....
        /*0ba8*/ 	.word	0xffffffff


	//   ....[90]....
        /*0bac*/ 	.word	0xffffffff


	//   ....[91]....
        /*0bb0*/ 	.word	0xffffffff


	//   ....[92]....
        /*0bb4*/ 	.word	0xffffffff


	//   ....[93]....
        /*0bb8*/ 	.word	0xffffffff


	//   ....[94]....
        /*0bbc*/ 	.word	0xffffffff


	//   ....[95]....
        /*0bc0*/ 	.word	0xffffffff


	//   ....[96]....
        /*0bc4*/ 	.word	0xffffffff


	//   ....[97]....
        /*0bc8*/ 	.word	0xffffffff


	//   ....[98]....
        /*0bcc*/ 	.word	0xffffffff


	//   ....[99]....
        /*0bd0*/ 	.word	0xffffffff


	//   ....[100]....
        /*0bd4*/ 	.word	0xffffffff


	//   ....[101]....
        /*0bd8*/ 	.word	0xffffffff


	//   ....[102]....
        /*0bdc*/ 	.word	0xffffffff


	//   ....[103]....
        /*0be0*/ 	.word	0xffffffff


	//   ....[104]....
        /*0be4*/ 	.word	0xffffffff


	//   ....[105]....
        /*0be8*/ 	.word	0xffffffff


	//   ....[106]....
        /*0bec*/ 	.word	0xffffffff


	//   ....[107]....
        /*0bf0*/ 	.word	0xffffffff


	//   ....[108]....
        /*0bf4*/ 	.word	0xffffffff


	//   ....[109]....
        /*0bf8*/ 	.word	0xffffffff


	//   ....[110]....
        /*0bfc*/ 	.word	0xffffffff


	//   ....[111]....
        /*0c00*/ 	.word	0xffffffff


	//   ....[112]....
        /*0c04*/ 	.word	0xffffffff


	//   ....[113]....
        /*0c08*/ 	.word	0xffffffff


	//   ....[114]....
        /*0c0c*/ 	.word	0xffffffff


	//   ....[115]....
        /*0c10*/ 	.word	0xffffffff


	//   ....[116]....
        /*0c14*/ 	.word	0xffffffff


	//   ....[117]....
        /*0c18*/ 	.word	0xffffffff


	//   ....[118]....
        /*0c1c*/ 	.word	0xffffffff


	//   ....[119]....
        /*0c20*/ 	.word	0xffffffff


	//   ....[120]....
        /*0c24*/ 	.word	0xffffffff


	//   ....[121]....
        /*0c28*/ 	.word	0xffffffff


	//   ....[122]....
        /*0c2c*/ 	.word	0xffffffff


	//   ....[123]....
        /*0c30*/ 	.word	0xffffffff


	//   ....[124]....
        /*0c34*/ 	.word	0xffffffff


	//   ....[125]....
        /*0c38*/ 	.word	0xffffffff


	//   ....[126]....
        /*0c3c*/ 	.word	0xffffffff


	//   ....[127]....
        /*0c40*/ 	.word	0xffffffff


	//   ....[128]....
        /*0c44*/ 	.word	0xffffffff


	//   ....[129]....
        /*0c48*/ 	.word	0xffffffff


	//   ....[130]....
        /*0c4c*/ 	.word	0xffffffff


	//   ....[131]....
        /*0c50*/ 	.word	0xffffffff


	//   ....[132]....
        /*0c54*/ 	.word	0xffffffff


	//   ....[133]....
        /*0c58*/ 	.word	0xffffffff


	//   ....[134]....
        /*0c5c*/ 	.word	0xffffffff


	//   ....[135]....
        /*0c60*/ 	.word	0xffffffff


	//   ....[136]....
        /*0c64*/ 	.word	0xffffffff


	//   ....[137]....
        /*0c68*/ 	.word	0xffffffff


	//   ....[138]....
        /*0c6c*/ 	.word	0xffffffff


	//   ....[139]....
        /*0c70*/ 	.word	0xffffffff


	//   ....[140]....
        /*0c74*/ 	.word	0xffffffff


	//   ....[141]....
        /*0c78*/ 	.word	0xffffffff


	//   ....[142]....
        /*0c7c*/ 	.word	0xffffffff


	//   ....[143]....
        /*0c80*/ 	.word	0xffffffff


	//   ....[144]....
        /*0c84*/ 	.word	0xffffffff


	//   ....[145]....
        /*0c88*/ 	.word	0xffffffff


	//   ....[146]....
        /*0c8c*/ 	.word	0xffffffff


	//   ....[147]....
        /*0c90*/ 	.word	0xffffffff


	//   ....[148]....
        /*0c94*/ 	.word	0xffffffff


	//   ....[149]....
        /*0c98*/ 	.word	0xffffffff


	//   ....[150]....
        /*0c9c*/ 	.word	0xffffffff


	//   ....[151]....
        /*0ca0*/ 	.word	0xffffffff


	//   ....[152]....
        /*0ca4*/ 	.word	0xffffffff


	//   ....[153]....
        /*0ca8*/ 	.word	0xffffffff


	//   ....[154]....
        /*0cac*/ 	.word	0xffffffff


	//   ....[155]....
        /*0cb0*/ 	.word	0xffffffff


	//   ....[156]....
        /*0cb4*/ 	.word	0xffffffff


	//   ....[157]....
        /*0cb8*/ 	.word	0xffffffff


	//   ....[158]....
        /*0cbc*/ 	.word	0xffffffff


	//   ....[159]....
        /*0cc0*/ 	.word	0xffffffff


	//   ....[160]....
        /*0cc4*/ 	.word	0xffffffff


	//   ....[161]....
        /*0cc8*/ 	.word	0xffffffff


	//   ....[162]....
        /*0ccc*/ 	.word	0xffffffff


	//   ....[163]....
        /*0cd0*/ 	.word	0xffffffff


	//   ....[164]....
        /*0cd4*/ 	.word	0xffffffff


	//   ....[165]....
        /*0cd8*/ 	.word	0xffffffff


	//   ....[166]....
        /*0cdc*/ 	.word	0xffffffff


	//   ....[167]....
        /*0ce0*/ 	.word	0xffffffff


	//   ....[168]....
        /*0ce4*/ 	.word	0xffffffff


	//   ....[169]....
        /*0ce8*/ 	.word	0xffffffff


	//   ....[170]....
        /*0cec*/ 	.word	0xffffffff


	//   ....[171]....
        /*0cf0*/ 	.word	0xffffffff


	//   ....[172]....
        /*0cf4*/ 	.word	0xffffffff


	//   ....[173]....
        /*0cf8*/ 	.word	0xffffffff


	//   ....[174]....
        /*0cfc*/ 	.word	0xffffffff


	//   ....[175]....
        /*0d00*/ 	.word	0xffffffff


	//   ....[176]....
        /*0d04*/ 	.word	0xffffffff


	//   ....[177]....
        /*0d08*/ 	.word	0xffffffff


	//   ....[178]....
        /*0d0c*/ 	.word	0xffffffff


	//   ....[179]....
        /*0d10*/ 	.word	0xffffffff


	//   ....[180]....
        /*0d14*/ 	.word	0xffffffff


	//   ....[181]....
        /*0d18*/ 	.word	0xffffffff


	//   ....[182]....
        /*0d1c*/ 	.word	0xffffffff


	//   ....[183]....
        /*0d20*/ 	.word	0xffffffff


	//   ....[184]....
        /*0d24*/ 	.word	0xffffffff


	//   ....[185]....
        /*0d28*/ 	.word	0x0500000f


	//   ....[186]....
        /*0d2c*/ 	.word	0x0500000f


	//   ....[187]....
        /*0d30*/ 	.word	0x0500000f


	//   ....[188]....
        /*0d34*/ 	.word	0x0500000f


	//   ....[189]....
        /*0d38*/ 	.word	0x0500000f


	//   ....[190]....
        /*0d3c*/ 	.word	0x0500000f


	//   ....[191]....
        /*0d40*/ 	.word	0x0500000f


	//   ....[192]....
        /*0d44*/ 	.word	0x0500000f


	//   ....[193]....
        /*0d48*/ 	.word	0x0500000f


	//   ....[194]....
        /*0d4c*/ 	.word	0x0500000f


	//   ....[195]....
        /*0d50*/ 	.word	0x0500000f


	//   ....[196]....
        /*0d54*/ 	.word	0x0500000f


	//   ....[197]....
        /*0d58*/ 	.word	0x0500000f


	//   ....[198]....
        /*0d5c*/ 	.word	0x0500000f


	//   ....[199]....
        /*0d60*/ 	.word	0x0500000f


	//   ....[200]....
        /*0d64*/ 	.word	0x0500000f


	//   ....[201]....
        /*0d68*/ 	.word	0x0500000f


	//   ....[202]....
        /*0d6c*/ 	.word	0x0500000f


	//   ....[203]....
        /*0d70*/ 	.word	0x0500000f


	//   ....[204]....
        /*0d74*/ 	.word	0x0500000f


	//   ....[205]....
        /*0d78*/ 	.word	0x0500000f


	//   ....[206]....
        /*0d7c*/ 	.word	0x0500000f


	//   ....[207]....
        /*0d80*/ 	.word	0x0500000f


	//   ....[208]....
        /*0d84*/ 	.word	0x0500000f


	//   ....[209]....
        /*0d88*/ 	.word	0x0500000f


	//   ....[210]....
        /*0d8c*/ 	.word	0x0500000f


	//   ....[211]....
        /*0d90*/ 	.word	0x0500000f


	//   ....[212]....
        /*0d94*/ 	.word	0x0500000f


	//   ....[213]....
        /*0d98*/ 	.word	0x0500000f


	//   ....[214]....
        /*0d9c*/ 	.word	0x0500000f


	//   ....[215]....
        /*0da0*/ 	.word	0x0500000f


	//   ....[216]....
        /*0da4*/ 	.word	0x0500000f


	//   ....[217]....
        /*0da8*/ 	.word	0x0500000f


	//   ....[218]....
        /*0dac*/ 	.word	0x0500000f


	//   ....[219]....
        /*0db0*/ 	.word	0x0500000f


	//   ....[220]....
        /*0db4*/ 	.word	0x0500000f


	//   ....[221]....
        /*0db8*/ 	.word	0x0500000f


	//   ....[222]....
        /*0dbc*/ 	.word	0x0500000f


	//   ....[223]....
        /*0dc0*/ 	.word	0x0500000f


	//   ....[224]....
        /*0dc4*/ 	.word	0x0500000f


	//   ....[225]....
        /*0dc8*/ 	.word	0x0500000f


	//   ....[226]....
        /*0dcc*/ 	.word	0x0500000f


	//   ....[227]....
        /*0dd0*/ 	.word	0x0500000f


	//   ....[228]....
        /*0dd4*/ 	.word	0x0500000f


	//   ....[229]....
        /*0dd8*/ 	.word	0x0500000f


	//   ....[230]....
        /*0ddc*/ 	.word	0x0500000f


	//   ....[231]....
        /*0de0*/ 	.word	0x0500000f


	//   ....[232]....
        /*0de4*/ 	.word	0x0500000f


	//   ....[233]....
        /*0de8*/ 	.word	0x0500000f


	//   ....[234]....
        /*0dec*/ 	.word	0x0500000f


	//   ....[235]....
        /*0df0*/ 	.word	0x0500000f


	//   ....[236]....
        /*0df4*/ 	.word	0x0500000f


	//   ....[237]....
        /*0df8*/ 	.word	0x0500000f


	//   ....[238]....
        /*0dfc*/ 	.word	0x0500000f


	//   ....[239]....
        /*0e00*/ 	.word	0x0500000f


	//   ....[240]....
        /*0e04*/ 	.word	0x0500000f


	//   ....[241]....
        /*0e08*/ 	.word	0x0500000f


	//   ....[242]....
        /*0e0c*/ 	.word	0x0500000f


	//   ....[243]....
        /*0e10*/ 	.word	0x0500000f


	//   ....[244]....
        /*0e14*/ 	.word	0x0500000f


	//   ....[245]....
        /*0e18*/ 	.word	0x0500000f


	//   ....[246]....
        /*0e1c*/ 	.word	0x0500000f


	//   ....[247]....
        /*0e20*/ 	.word	0x0500000f


	//   ....[248]....
        /*0e24*/ 	.word	0x0500000f


	//   ....[249]....
        /*0e28*/ 	.word	0x0500000f


	//   ....[250]....
        /*0e2c*/ 	.word	0x0500000f


	//   ....[251]....
        /*0e30*/ 	.word	0x0500000f


	//   ....[252]....
        /*0e34*/ 	.word	0x0500000f


	//   ....[253]....
        /*0e38*/ 	.word	0x0500000f


	//   ....[254]....
        /*0e3c*/ 	.word	0x0500000f


	//   ....[255]....
        /*0e40*/ 	.word	0x0500000f


	//   ....[0]....
        /*0e44*/ 	.word	0x0500000f


	//   ....[1]....
        /*0e48*/ 	.word	0x0500000f


	//   ....[2]....
        /*0e4c*/ 	.word	0x0500000f


	//   ....[3]....
        /*0e50*/ 	.word	0x0500000f


	//   ....[4]....
        /*0e54*/ 	.word	0x0500000f


	//   ....[5]....
        /*0e58*/ 	.word	0x0500000f


	//   ....[6]....
        /*0e5c*/ 	.word	0x0500000f


	//   ....[7]....
        /*0e60*/ 	.word	0x0500000f


	//   ....[8]....
        /*0e64*/ 	.word	0x0500000f


	//   ....[9]....
        /*0e68*/ 	.word	0x0500000f


	//   ....[10]....
        /*0e6c*/ 	.word	0x0500000f


	//   ....[11]....
        /*0e70*/ 	.word	0x0500000f


	//   ....[12]....
        /*0e74*/ 	.word	0x0500000f


	//   ....[13]....
        /*0e78*/ 	.word	0x0500000f


	//   ....[14]....
        /*0e7c*/ 	.word	0x0500000f


	//   ....[15]....
        /*0e80*/ 	.word	0x0500000f


	//   ....[16]....
        /*0e84*/ 	.word	0x0500000f


	//   ....[17]....
        /*0e88*/ 	.word	0x0500000f


	//   ....[18]....
        /*0e8c*/ 	.word	0x0500000f


	//   ....[19]....
        /*0e90*/ 	.word	0x0500000f


	//   ....[20]....
        /*0e94*/ 	.word	0x0500000f


	//   ....[21]....
        /*0e98*/ 	.word	0x0500000f


	//   ....[22]....
        /*0e9c*/ 	.word	0x0500000f


	//   ....[23]....
        /*0ea0*/ 	.word	0x0500000f


	//   ....[24]....
        /*0ea4*/ 	.word	0x0500000f


	//   ....[25]....
        /*0ea8*/ 	.word	0x0500000f


	//   ....[26]....
        /*0eac*/ 	.word	0x0500000f


	//   ....[27]....
        /*0eb0*/ 	.word	0x0500000f


	//   ....[28]....
        /*0eb4*/ 	.word	0x0500000f


	//   ....[29]....
        /*0eb8*/ 	.word	0x0500000f


	//   ....[30]....
        /*0ebc*/ 	.word	0x0500000f


	//   ....[31]....
        /*0ec0*/ 	.word	0x0500000f


	//   ....[32]....
        /*0ec4*/ 	.word	0x0500000f


	//   ....[33]....
        /*0ec8*/ 	.word	0x0500000f


	//   ....[34]....
        /*0ecc*/ 	.word	0x0500000f


	//   ....[35]....
        /*0ed0*/ 	.word	0x0500000f


	//   ....[36]....
        /*0ed4*/ 	.word	0x0500000f


	//   ....[37]....
        /*0ed8*/ 	.word	0x0500000f


	//   ....[38]....
        /*0edc*/ 	.word	0x0500000f


	//   ....[39]....
        /*0ee0*/ 	.word	0x0500000f


	//   ....[40]....
        /*0ee4*/ 	.word	0x0500000f


	//   ....[41]....
        /*0ee8*/ 	.word	0x0500000f


	//   ....[42]....
        /*0eec*/ 	.word	0x0500000f


	//   ....[43]....
        /*0ef0*/ 	.word	0x0500000f


	//   ....[44]....
        /*0ef4*/ 	.word	0x0500000f


	//   ....[45]....
        /*0ef8*/ 	.word	0x0500000f


	//   ....[46]....
        /*0efc*/ 	.word	0x0500000f


	//   ....[47]....
        /*0f00*/ 	.word	0x0500000f


	//   ....[48]....
        /*0f04*/ 	.word	0x0500000f


	//   ....[49]....
        /*0f08*/ 	.word	0x0500000f


	//   ....[50]....
        /*0f0c*/ 	.word	0x0500000f


	//   ....[51]....
        /*0f10*/ 	.word	0x0500000f


	//   ....[52]....
        /*0f14*/ 	.word	0x0500000f


	//   ....[53]....
        /*0f18*/ 	.word	0x0500000f


	//   ....[54]....
        /*0f1c*/ 	.word	0x0500000f


	//   ....[55]....
        /*0f20*/ 	.word	0x0500000f


	//   ....[56]....
        /*0f24*/ 	.word	0x0500000f


	//   ....[57]....
        /*0f28*/ 	.word	0x0500000f


	//   ....[58]....
        /*0f2c*/ 	.word	0x0500000f


	//   ....[59]....
        /*0f30*/ 	.word	0x0500000f


	//   ....[60]....
        /*0f34*/ 	.word	0x0500000f


	//   ....[61]....
        /*0f38*/ 	.word	0x0500000f


	//   ....[62]....
        /*0f3c*/ 	.word	0x0500000f


	//----- nvinfo : EIATTR_COOP_GROUP_INSTR_OFFSETS
	.align		4
.L_1546:
        /*0f40*/ 	.byte	0x04, 0x28
        /*0f42*/ 	.short	(.L_1548 - .L_1547)


	//   ....[0]....
.L_1547:
        /*0f44*/ 	.word	0x00000070


	//   ....[1]....
        /*0f48*/ 	.word	0x00000140


	//   ....[2]....
        /*0f4c*/ 	.word	0x00000190


	//   ....[3]....
        /*0f50*/ 	.word	0x000003c0


	//   ....[4]....
        /*0f54*/ 	.word	0x00000520


	//   ....[5]....
        /*0f58*/ 	.word	0x00000640


	//   ....[6]....
        /*0f5c*/ 	.word	0x000007a0


	//   ....[7]....
        /*0f60*/ 	.word	0x000038b0


	//   ....[8]....
        /*0f64*/ 	.word	0x000038c0


	//   ....[9]....
        /*0f68*/ 	.word	0x00003fc0


	//   ....[10]....
        /*0f6c*/ 	.word	0x00003fd0


	//   ....[11]....
        /*0f70*/ 	.word	0x00004b90


	//   ....[12]....
        /*0f74*/ 	.word	0x00004ba0


	//   ....[13]....
        /*0f78*/ 	.word	0x00005320


	//   ....[14]....
        /*0f7c*/ 	.word	0x00005330


	//   ....[15]....
        /*0f80*/ 	.word	0x00005cf0


	//   ....[16]....
        /*0f84*/ 	.word	0x00005d00


	//   ....[17]....
        /*0f88*/ 	.word	0x00005e10


	//   ....[18]....
        /*0f8c*/ 	.word	0x00005e20


	//   ....[19]....
        /*0f90*/ 	.word	0x00006230


	//   ....[20]....
        /*0f94*/ 	.word	0x00006250


	//   ....[21]....
        /*0f98*/ 	.word	0x00006520


	//   ....[22]....
        /*0f9c*/ 	.word	0x00006540


	//   ....[23]....
        /*0fa0*/ 	.word	0x000071a0


	//   ....[24]....
        /*0fa4*/ 	.word	0x00007920


	//   ....[25]....
        /*0fa8*/ 	.word	0x00007930


	//   ....[26]....
        /*0fac*/ 	.word	0x00007940


	//   ....[27]....
        /*0fb0*/ 	.word	0x00007950


	//   ....[28]....
        /*0fb4*/ 	.word	0x00007c70


	//   ....[29]....
        /*0fb8*/ 	.word	0x00007c80


	//   ....[30]....
        /*0fbc*/ 	.word	0x00007c90


	//   ....[31]....
        /*0fc0*/ 	.word	0x00007ca0


	//   ....[32]....
        /*0fc4*/ 	.word	0x00008eb0


	//   ....[33]....
        /*0fc8*/ 	.word	0x00008ec0


	//   ....[34]....
        /*0fcc*/ 	.word	0x00008ed0


	//   ....[35]....
        /*0fd0*/ 	.word	0x00008ee0


	//   ....[36]....
        /*0fd4*/ 	.word	0x00008fe0


	//   ....[37]....
        /*0fd8*/ 	.word	0x00009000


	//   ....[38]....
        /*0fdc*/ 	.word	0x00009090


	//   ....[39]....
        /*0fe0*/ 	.word	0x000090f0


	//   ....[40]....
        /*0fe4*/ 	.word	0x0000aac0


	//   ....[41]....
        /*0fe8*/ 	.word	0x0000b000


	//   ....[42]....
        /*0fec*/ 	.word	0x0000b010


	//   ....[43]....
        /*0ff0*/ 	.word	0x0000b030


	//   ....[44]....
        /*0ff4*/ 	.word	0x0000b780


	//   ....[45]....
        /*0ff8*/ 	.word	0x0000b7b0


	//   ....[46]....
        /*0ffc*/ 	.word	0x0000ccf0


	//   ....[47]....
        /*1000*/ 	.word	0x0000cd20


	//   ....[48]....
        /*1004*/ 	.word	0x0000d960


	//   ....[49]....
        /*1008*/ 	.word	0x0000d980


	//   ....[50]....
        /*100c*/ 	.word	0x0000de60


	//   ....[51]....
        /*1010*/ 	.word	0x0000de80


	//   ....[52]....
        /*1014*/ 	.word	0x0000fe00


	//   ....[53]....
        /*1018*/ 	.word	0x0000fe60


	//   ....[54]....
        /*101c*/ 	.word	0x00010890


	//   ....[55]....
        /*1020*/ 	.word	0x00010900


	//   ....[56]....
        /*1024*/ 	.word	0x00011a40


	//   ....[57]....
        /*1028*/ 	.word	0x00011ad0


	//   ....[58]....
        /*102c*/ 	.word	0x00011b80


	//   ....[59]....
        /*1030*/ 	.word	0x00011d50


	//   ....[60]....
        /*1034*/ 	.word	0x000135a0


	//   ....[61]....
        /*1038*/ 	.word	0x000135c0


	//   ....[62]....
        /*103c*/ 	.word	0x000135d0


	//   ....[63]....
        /*1040*/ 	.word	0x000135e0


	//   ....[64]....
        /*1044*/ 	.word	0x00014000


	//   ....[65]....
        /*1048*/ 	.word	0x00014010


	//   ....[66]....
        /*104c*/ 	.word	0x00014240


	//   ....[67]....
        /*1050*/ 	.word	0x00014250


	//   ....[68]....
        /*1054*/ 	.word	0x00014480


	//   ....[69]....
        /*1058*/ 	.word	0x00014490


	//   ....[70]....
        /*105c*/ 	.word	0x000146c0


	//   ....[71]....
        /*1060*/ 	.word	0x000146d0


	//   ....[72]....
        /*1064*/ 	.word	0x00014ba0


	//   ....[73]....
        /*1068*/ 	.word	0x00014bb0


	//   ....[74]....
        /*106c*/ 	.word	0x00015830


	//   ....[75]....
        /*1070*/ 	.word	0x00015840


	//   ....[76]....
        /*1074*/ 	.word	0x00016e90


	//   ....[77]....
        /*1078*/ 	.word	0x00016ea0


	//   ....[78]....
        /*107c*/ 	.word	0x000170e0


	//   ....[79]....
        /*1080*/ 	.word	0x000170f0


	//   ....[80]....
        /*1084*/ 	.word	0x00017320


	//   ....[81]....
        /*1088*/ 	.word	0x00017330


	//   ....[82]....
        /*108c*/ 	.word	0x00017560


	//   ....[83]....
        /*1090*/ 	.word	0x00017570


	//   ....[84]....
        /*1094*/ 	.word	0x00017800


	//   ....[85]....
        /*1098*/ 	.word	0x000179f0


	//   ....[86]....
        /*109c*/ 	.word	0x00017a20


	//   ....[87]....
        /*10a0*/ 	.word	0x00017a50


	//   ....[88]....
        /*10a4*/ 	.word	0x00017a80


	//   ....[89]....
        /*10a8*/ 	.word	0x00017ab0


	//   ....[90]....
        /*10ac*/ 	.word	0x00017ae0


	//   ....[91]....
        /*10b0*/ 	.word	0x00017c70


	//   ....[92]....
        /*10b4*/ 	.word	0x00017ca0


	//   ....[93]....
        /*10b8*/ 	.word	0x00017cd0


	//   ....[94]....
        /*10bc*/ 	.word	0x00017d00


	//   ....[95]....
        /*10c0*/ 	.word	0x00017d30


	//   ....[96]....
        /*10c4*/ 	.word	0x00017d60


	//   ....[97]....
        /*10c8*/ 	.word	0x00017df0


	//   ....[98]....
        /*10cc*/ 	.word	0x00017e20


	//   ....[99]....
        /*10d0*/ 	.word	0x00017e30


	//   ....[100]....
        /*10d4*/ 	.word	0x00017e70


	//   ....[101]....
        /*10d8*/ 	.word	0x00019320


	//   ....[102]....
        /*10dc*/ 	.word	0x0001b420


	//   ....[103]....
        /*10e0*/ 	.word	0x0001b440


	//   ....[104]....
        /*10e4*/ 	.word	0x0001b4d0


	//   ....[105]....
        /*10e8*/ 	.word	0x0001b4f0


	//   ....[106]....
        /*10ec*/ 	.word	0x0001b570


	//   ....[107]....
        /*10f0*/ 	.word	0x0001b590


	//   ....[108]....
        /*10f4*/ 	.word	0x0001b610


	//   ....[109]....
        /*10f8*/ 	.word	0x0001b630


	//   ....[110]....
        /*10fc*/ 	.word	0x0001b6b0


	//   ....[111]....
        /*1100*/ 	.word	0x0001b6d0


	//   ....[112]....
        /*1104*/ 	.word	0x0001b6e0


	//   ....[113]....
        /*1108*/ 	.word	0x0001b6f0


	//   ....[114]....
        /*110c*/ 	.word	0x0001bf40


	//   ....[115]....
        /*1110*/ 	.word	0x0001bf70


	//   ....[116]....
        /*1114*/ 	.word	0x0001c030


	//   ....[117]....
        /*1118*/ 	.word	0x0001c040


	//   ....[118]....
        /*111c*/ 	.word	0x0001c0d0


	//   ....[119]....
        /*1120*/ 	.word	0x0001c0e0


	//   ....[120]....
        /*1124*/ 	.word	0x0001c170


	//   ....[121]....
        /*1128*/ 	.word	0x0001c180


	//   ....[122]....
        /*112c*/ 	.word	0x0001c210


	//   ....[123]....
        /*1130*/ 	.word	0x0001c220


	//   ....[124]....
        /*1134*/ 	.word	0x0001c2b0


	//   ....[125]....
        /*1138*/ 	.word	0x0001c2c0


	//   ....[126]....
        /*113c*/ 	.word	0x0001c340


	//   ....[127]....
        /*1140*/ 	.word	0x0001c350


	//   ....[128]....
        /*1144*/ 	.word	0x0001c360


	//   ....[129]....
        /*1148*/ 	.word	0x0001c370


	//   ....[130]....
        /*114c*/ 	.word	0x0001c7d0


	//   ....[131]....
        /*1150*/ 	.word	0x0001c800


	//   ....[132]....
        /*1154*/ 	.word	0x0001c850


	//   ....[133]....
        /*1158*/ 	.word	0x0001c910


	//   ....[134]....
        /*115c*/ 	.word	0x0001c920


	//   ....[135]....
        /*1160*/ 	.word	0x0001c950


	//   ....[136]....
        /*1164*/ 	.word	0x0001c9e0


	//   ....[137]....
        /*1168*/ 	.word	0x0001ca90


	//   ....[138]....
        /*116c*/ 	.word	0x0001caa0


	//   ....[139]....
        /*1170*/ 	.word	0x0001cad0


	//   ....[140]....
        /*1174*/ 	.word	0x0001cae0


	//   ....[141]....
        /*1178*/ 	.word	0x0001cb70


	//   ....[142]....
        /*117c*/ 	.word	0x0001d280


	//   ....[143]....
        /*1180*/ 	.word	0x0001d2a0


	//   ....[144]....
        /*1184*/ 	.word	0x0001d2f0


	//   ....[145]....
        /*1188*/ 	.word	0x0001d300


	//   ....[146]....
        /*118c*/ 	.word	0x0001d340


	//   ....[147]....
        /*1190*/ 	.word	0x0001d350


	//   ....[148]....
        /*1194*/ 	.word	0x0001d390


	//   ....[149]....
        /*1198*/ 	.word	0x0001d3a0


	//   ....[150]....
        /*119c*/ 	.word	0x0001d3e0


	//   ....[151]....
        /*11a0*/ 	.word	0x0001d3f0


	//   ....[152]....
        /*11a4*/ 	.word	0x0001d400


	//   ....[153]....
        /*11a8*/ 	.word	0x0001d440


	//   ....[154]....
        /*11ac*/ 	.word	0x0001d760


	//   ....[155]....
        /*11b0*/ 	.word	0x0001d780


	//   ....[156]....
        /*11b4*/ 	.word	0x0001d790


	//   ....[157]....
        /*11b8*/ 	.word	0x0001d7a0


	//   ....[158]....
        /*11bc*/ 	.word	0x0001d7c0


	//   ....[159]....
        /*11c0*/ 	.word	0x0001d830


	//   ....[160]....
        /*11c4*/ 	.word	0x0001d8a0


	//   ....[161]....
        /*11c8*/ 	.word	0x0001d8c0


	//   ....[162]....
        /*11cc*/ 	.word	0x0001d8d0


	//   ....[163]....
        /*11d0*/ 	.word	0x0001d930


	//   ....[164]....
        /*11d4*/ 	.word	0x0001d950


	//   ....[165]....
        /*11d8*/ 	.word	0x0001d9b0


	//   ....[166]....
        /*11dc*/ 	.word	0x0001def0


	//   ....[167]....
        /*11e0*/ 	.word	0x0001df20


	//   ....[168]....
        /*11e4*/ 	.word	0x0001df80


	//   ....[169]....
        /*11e8*/ 	.word	0x0001dfb0


	//   ....[170]....
        /*11ec*/ 	.word	0x0001dfe0


	//   ....[171]....
        /*11f0*/ 	.word	0x0001e010


	//   ....[172]....
        /*11f4*/ 	.word	0x0001e040


	//   ....[173]....
        /*11f8*/ 	.word	0x0001e070


	//   ....[174]....
        /*11fc*/ 	.word	0x0001e210


	//   ....[175]....
        /*1200*/ 	.word	0x0001e240


	//   ....[176]....
        /*1204*/ 	.word	0x0001e270


	//   ....[177]....
        /*1208*/ 	.word	0x0001e2a0


	//   ....[178]....
        /*120c*/ 	.word	0x0001e2d0


	//   ....[179]....
        /*1210*/ 	.word	0x0001e300


	//   ....[180]....
        /*1214*/ 	.word	0x0001e3c0


	//   ....[181]....
        /*1218*/ 	.word	0x0001e3e0


	//   ....[182]....
        /*121c*/ 	.word	0x0001e400


	//   ....[183]....
        /*1220*/ 	.word	0x0001e460


	//   ....[184]....
        /*1224*/ 	.word	0x0001ee80


	//   ....[185]....
        /*1228*/ 	.word	0x0001f1a0


	//   ....[186]....
        /*122c*/ 	.word	0x0001f230


	//   ....[187]....
        /*1230*/ 	.word	0x0001f2c0


	//   ....[188]....
        /*1234*/ 	.word	0x0001f350


	//   ....[189]....
        /*1238*/ 	.word	0x0001f430


	//   ....[190]....
        /*123c*/ 	.word	0x0001f4c0


	//   ....[191]....
        /*1240*/ 	.word	0x0001f560


	//   ....[192]....
        /*1244*/ 	.word	0x0001f5f0


	//   ....[193]....
        /*1248*/ 	.word	0x0001f6e0


	//   ....[194]....
        /*124c*/ 	.word	0x0001f770


	//   ....[195]....
        /*1250*/ 	.word	0x0001f810


	//   ....[196]....
        /*1254*/ 	.word	0x0001f8a0


	//   ....[197]....
        /*1258*/ 	.word	0x0001f980


	//   ....[198]....
        /*125c*/ 	.word	0x0001fa20


	//   ....[199]....
        /*1260*/ 	.word	0x0001fab0


	//   ....[200]....
        /*1264*/ 	.word	0x0001fb00


	//   ....[201]....
        /*1268*/ 	.word	0x0001fb50


	//   ....[202]....
        /*126c*/ 	.word	0x0001fbf0


	//   ....[203]....
        /*1270*/ 	.word	0x0001fc80


	//   ....[204]....
        /*1274*/ 	.word	0x0001fcd0


	//   ....[205]....
        /*1278*/ 	.word	0x0001fd20


	//   ....[206]....
        /*127c*/ 	.word	0x0001fe20


	//   ....[207]....
        /*1280*/ 	.word	0x0001fed0


	//   ....[208]....
        /*1284*/ 	.word	0x0001ff20


	//   ....[209]....
        /*1288*/ 	.word	0x0001ff70


	//   ....[210]....
        /*128c*/ 	.word	0x00020100


	//   ....[211]....
        /*1290*/ 	.word	0x00020280


	//   ....[212]....
        /*1294*/ 	.word	0x000202f0


	//   ....[213]....
        /*1298*/ 	.word	0x00020340


	//   ....[214]....
        /*129c*/ 	.word	0x000205f0


	//   ....[215]....
        /*12a0*/ 	.word	0x00020640


	//   ....[216]....
        /*12a4*/ 	.word	0x000206d0


	//   ....[217]....
        /*12a8*/ 	.word	0x00020760


	//   ....[218]....
        /*12ac*/ 	.word	0x000207f0


	//   ....[219]....
        /*12b0*/ 	.word	0x00020880


	//   ....[220]....
        /*12b4*/ 	.word	0x00020910


	//   ....[221]....
        /*12b8*/ 	.word	0x000209a0


	//   ....[222]....
        /*12bc*/ 	.word	0x00020a20


	//   ....[223]....
        /*12c0*/ 	.word	0x00020a70


	//   ....[224]....
        /*12c4*/ 	.word	0x00020b10


	//   ....[225]....
        /*12c8*/ 	.word	0x00020ba0


	//   ....[226]....
        /*12cc*/ 	.word	0x00020c30


	//   ....[227]....
        /*12d0*/ 	.word	0x00020c80


	//   ....[228]....
        /*12d4*/ 	.word	0x00020d20


	//   ....[229]....
        /*12d8*/ 	.word	0x00020db0


	//   ....[230]....
        /*12dc*/ 	.word	0x00020e50


	//   ....[231]....
        /*12e0*/ 	.word	0x00020ee0


	//   ....[232]....
        /*12e4*/ 	.word	0x00020f80


	//   ....[233]....
        /*12e8*/ 	.word	0x00021010


	//   ....[234]....
        /*12ec*/ 	.word	0x000210e0


	//   ....[235]....
        /*12f0*/ 	.word	0x000213c0


	//   ....[236]....
        /*12f4*/ 	.word	0x000214b0


	//   ....[237]....
        /*12f8*/ 	.word	0x00021550


	//   ....[238]....
        /*12fc*/ 	.word	0x000215b0


	//   ....[239]....
        /*1300*/ 	.word	0x000216a0


	//   ....[240]....
        /*1304*/ 	.word	0x00021710


	//   ....[241]....
        /*1308*/ 	.word	0x00021800


	//   ....[242]....
        /*130c*/ 	.word	0x00021870


	//   ....[243]....
        /*1310*/ 	.word	0x00021960


	//   ....[244]....
        /*1314*/ 	.word	0x000219d0


	//   ....[245]....
        /*1318*/ 	.word	0x00021ac0


	//   ....[246]....
        /*131c*/ 	.word	0x00021b30


	//   ....[247]....
        /*1320*/ 	.word	0x00021bd0


	//   ....[248]....
        /*1324*/ 	.word	0x00021cc0


	//   ....[249]....
        /*1328*/ 	.word	0x00021d30


	//   ....[250]....
        /*132c*/ 	.word	0x00021d90


	//   ....[251]....
        /*1330*/ 	.word	0x00021e80


	//   ....[252]....
        /*1334*/ 	.word	0x00021ee0


	//   ....[253]....
        /*1338*/ 	.word	0x00021fe0


	//   ....[254]....
        /*133c*/ 	.word	0x00022040


	//   ....[255]....
        /*1340*/ 	.word	0x00022140


	//   ....[0]....
        /*1344*/ 	.word	0x000221a0


	//   ....[1]....
        /*1348*/ 	.word	0x000222a0


	//   ....[2]....
        /*134c*/ 	.word	0x00022300


	//   ....[3]....
        /*1350*/ 	.word	0x00022400


	//   ....[4]....
        /*1354*/ 	.word	0x00022460


	//   ....[5]....
        /*1358*/ 	.word	0x00022560


	//   ....[6]....
        /*135c*/ 	.word	0x000225c0


	//   ....[7]....
        /*1360*/ 	.word	0x00022660


	//   ....[8]....
        /*1364*/ 	.word	0x000227e0


	//   ....[9]....
        /*1368*/ 	.word	0x000228b0


	//   ....[10]....
        /*136c*/ 	.word	0x00022970


	//   ....[11]....
        /*1370*/ 	.word	0x00022a80


	//   ....[12]....
        /*1374*/ 	.word	0x00022ae0


	//   ....[13]....
        /*1378*/ 	.word	0x00022bf0


	//   ....[14]....
        /*137c*/ 	.word	0x00022c50


	//   ....[15]....
        /*1380*/ 	.word	0x00022d60


	//   ....[16]....
        /*1384*/ 	.word	0x00022dc0


	//   ....[17]....
        /*1388*/ 	.word	0x00022ed0


	//   ....[18]....
        /*138c*/ 	.word	0x00022f30


	//   ....[19]....
        /*1390*/ 	.word	0x00022ff0


	//   ....[20]....
        /*1394*/ 	.word	0x00023150


	//   ....[21]....
        /*1398*/ 	.word	0x000231f0


	//   ....[22]....
        /*139c*/ 	.word	0x00023250


	//   ....[23]....
        /*13a0*/ 	.word	0x00023300


	//   ....[24]....
        /*13a4*/ 	.word	0x00023360


	//   ....[25]....
        /*13a8*/ 	.word	0x00023410


	//   ....[26]....
        /*13ac*/ 	.word	0x00023470


	//   ....[27]....
        /*13b0*/ 	.word	0x00023520


	//   ....[28]....
        /*13b4*/ 	.word	0x00023580


	//   ....[29]....
        /*13b8*/ 	.word	0x00023630


	//   ....[30]....
        /*13bc*/ 	.word	0x00023690


	//   ....[31]....
        /*13c0*/ 	.word	0x00023740


	//   ....[32]....
        /*13c4*/ 	.word	0x00023830


	//   ....[33]....
        /*13c8*/ 	.word	0x000238d0


	//   ....[34]....
        /*13cc*/ 	.word	0x00023930


	//   ....[35]....
        /*13d0*/ 	.word	0x00023a00


	//   ....[36]....
        /*13d4*/ 	.word	0x00023a60


	//   ....[37]....
        /*13d8*/ 	.word	0x00023b30


	//   ....[38]....
        /*13dc*/ 	.word	0x00023b90


	//   ....[39]....
        /*13e0*/ 	.word	0x00023c60


	//   ....[40]....
        /*13e4*/ 	.word	0x00023cc0


	//   ....[41]....
        /*13e8*/ 	.word	0x00023d90


	//   ....[42]....
        /*13ec*/ 	.word	0x00023df0


	//   ....[43]....
        /*13f0*/ 	.word	0x00023ec0


	//   ....[44]....
        /*13f4*/ 	.word	0x00023f50


	//   ....[45]....
        /*13f8*/ 	.word	0x00023ff0


	//   ....[46]....
        /*13fc*/ 	.word	0x00024170


	//   ....[47]....
        /*1400*/ 	.word	0x000241e0


	//   ....[48]....
        /*1404*/ 	.word	0x00024250


	//   ....[49]....
        /*1408*/ 	.word	0x000242c0


	//   ....[50]....
        /*140c*/ 	.word	0x00024330


	//   ....[51]....
        /*1410*/ 	.word	0x000243b0


	//   ....[52]....
        /*1414*/ 	.word	0x00024430


	//   ....[53]....
        /*1418*/ 	.word	0x000244c0


	//   ....[54]....
        /*141c*/ 	.word	0x00024530


	//   ....[55]....
        /*1420*/ 	.word	0x000245a0


	//   ....[56]....
        /*1424*/ 	.word	0x00024610


	//   ....[57]....
        /*1428*/ 	.word	0x00024690


	//   ....[58]....
        /*142c*/ 	.word	0x00024700


	//   ....[59]....
        /*1430*/ 	.word	0x00024790


	//   ....[60]....
        /*1434*/ 	.word	0x000247f0


	//   ....[61]....
        /*1438*/ 	.word	0x00024880


	//   ....[62]....
        /*143c*/ 	.word	0x000249b0


	//----- nvinfo : EIATTR_REG_RECONFIG
	.align		4
.L_1548:
        /*1440*/ 	.byte	0x01, 0x54
	.zero		2


	//----- nvinfo : EIATTR_SYSCALL_OFFSETS
	.align		4
        /*1444*/ 	.byte	0x04, 0x46
        /*1446*/ 	.short	(.L_1550 - .L_1549)


	//   ....[0]....
.L_1549:
        /*1448*/ 	.word	0x000024a0


	//   ....[1]....
        /*144c*/ 	.word	0x000025f0


	//   ....[2]....
        /*1450*/ 	.word	0x00007340


	//   ....[3]....
        /*1454*/ 	.word	0x00007660


	//   ....[4]....
        /*1458*/ 	.word	0x0001aa60


	//   ....[5]....
        /*145c*/ 	.word	0x0001abb0


	//   ....[6]....
        /*1460*/ 	.word	0x0001aca0


	//   ....[7]....
        /*1464*/ 	.word	0x0001bba0


	//----- nvinfo : EIATTR_MBARRIER_INSTR_OFFSETS
	.align		4
.L_1550:
        /*1468*/ 	.byte	0x04, 0x39
        /*146a*/ 	.short	(.L_1552 - .L_1551)


	//   ....[0]....
.L_1551:
        /*146c*/ 	.word	0x00000270
        /*1470*/ 	.word	0x000000ff
        /*1474*/ 	.word	0x00022800
        /*1478*/ 	.short	0x0100
        /*147a*/ 	.byte	0x08
	.zero		1


	//   ....[1]....
        /*147c*/ 	.word	0x00000280
        /*1480*/ 	.word	0x000000ff
        /*1484*/ 	.word	0x00022820
        /*1488*/ 	.short	0x0100
        /*148a*/ 	.byte	0x08
	.zero		1


	//   ....[2]....
        /*148c*/ 	.word	0x00000370
        /*1490*/ 	.word	0x000000ff
        /*1494*/ 	.word	0x00022830
        /*1498*/ 	.short	0x0100
        /*149a*/ 	.byte	0x08
	.zero		1


	//   ....[3]....
        /*149c*/ 	.word	0x00000380
        /*14a0*/ 	.word	0x000000ff
        /*14a4*/ 	.word	0x00022840
        /*14a8*/ 	.short	0x0100
        /*14aa*/ 	.byte	0x08
	.zero		1


	//   ....[4]....
        /*14ac*/ 	.word	0x00000390
        /*14b0*/ 	.word	0x000000ff
        /*14b4*/ 	.word	0x00022838
        /*14b8*/ 	.short	0x0100
        /*14ba*/ 	.byte	0x08
	.zero		1


	//   ....[5]....
        /*14bc*/ 	.word	0x000003a0
        /*14c0*/ 	.word	0x000000ff
        /*14c4*/ 	.word	0x00022848
        /*14c8*/ 	.short	0x0100
        /*14ca*/ 	.byte	0x08
	.zero		1


	//   ....[6]....
        /*14cc*/ 	.word	0x000004d0
        /*14d0*/ 	.word	0x000000ff
        /*14d4*/ 	.word	0x00022850
        /*14d8*/ 	.short	0x0100
        /*14da*/ 	.byte	0x08
	.zero		1


	//   ....[7]....
        /*14dc*/ 	.word	0x000004e0
        /*14e0*/ 	.word	0x000000ff
        /*14e4*/ 	.word	0x00022860
        /*14e8*/ 	.short	0x0100
        /*14ea*/ 	.byte	0x08
	.zero		1


	//   ....[8]....
        /*14ec*/ 	.word	0x000004f0
        /*14f0*/ 	.word	0x000000ff
        /*14f4*/ 	.word	0x00022858
        /*14f8*/ 	.short	0x0100
        /*14fa*/ 	.byte	0x08
	.zero		1


	//   ....[9]....
        /*14fc*/ 	.word	0x00000500
        /*1500*/ 	.word	0x000000ff
        /*1504*/ 	.word	0x00022868
        /*1508*/ 	.short	0x0100
        /*150a*/ 	.byte	0x08
	.zero		1


	//   ....[10]....
        /*150c*/ 	.word	0x000005f0
        /*1510*/ 	.word	0x000000ff
        /*1514*/ 	.word	0x00022870
        /*1518*/ 	.short	0x0100
        /*151a*/ 	.byte	0x06
	.zero		1


	//   ....[11]....
        /*151c*/ 	.word	0x00000600
        /*1520*/ 	.word	0x000000ff
        /*1524*/ 	.word	0x00022880
        /*1528*/ 	.short	0x0100
        /*152a*/ 	.byte	0x06
	.zero		1


	//   ....[12]....
        /*152c*/ 	.word	0x00000610
        /*1530*/ 	.word	0x000000ff
        /*1534*/ 	.word	0x00022878
        /*1538*/ 	.short	0x0100
        /*153a*/ 	.byte	0x06
	.zero		1


	//   ....[13]....
        /*153c*/ 	.word	0x00000620
        /*1540*/ 	.word	0x000000ff
        /*1544*/ 	.word	0x00022888
        /*1548*/ 	.short	0x0100
        /*154a*/ 	.byte	0x06
	.zero		1


	//   ....[14]....
        /*154c*/ 	.word	0x00000750
        /*1550*/ 	.word	0x000000ff
        /*1554*/ 	.word	0x00022890
        /*1558*/ 	.short	0x0100
        /*155a*/ 	.byte	0x08
	.zero		1


	//   ....[15]....
        /*155c*/ 	.word	0x00000760
        /*1560*/ 	.word	0x000000ff
        /*1564*/ 	.word	0x000228a0
        /*1568*/ 	.short	0x0100
        /*156a*/ 	.byte	0x08
	.zero		1


	//   ....[16]....
        /*156c*/ 	.word	0x00000770
        /*1570*/ 	.word	0x000000ff
        /*1574*/ 	.word	0x00022898
        /*1578*/ 	.short	0x0100
        /*157a*/ 	.byte	0x08
	.zero		1


	//   ....[17]....
        /*157c*/ 	.word	0x00000780
        /*1580*/ 	.word	0x000000ff
        /*1584*/ 	.word	0x000228a8
        /*1588*/ 	.short	0x0100
        /*158a*/ 	.byte	0x08
	.zero		1


	//   ....[18]....
        /*158c*/ 	.word	0x000008b0
        /*1590*/ 	.word	0x000000ff
        /*1594*/ 	.word	0x000228b0
        /*1598*/ 	.short	0x0100
        /*159a*/ 	.byte	0x08
	.zero		1


	//   ....[19]....
        /*159c*/ 	.word	0x000008c0
        /*15a0*/ 	.word	0x000000ff
        /*15a4*/ 	.word	0x000228c0
        /*15a8*/ 	.short	0x0100
        /*15aa*/ 	.byte	0x08
	.zero		1


	//   ....[20]....
        /*15ac*/ 	.word	0x000008d0
        /*15b0*/ 	.word	0x000000ff
        /*15b4*/ 	.word	0x000228b8
        /*15b8*/ 	.short	0x0100
        /*15ba*/ 	.byte	0x08
	.zero		1


	//   ....[21]....
        /*15bc*/ 	.word	0x000008e0
        /*15c0*/ 	.word	0x000000ff
        /*15c4*/ 	.word	0x000228c8
        /*15c8*/ 	.short	0x0100
        /*15ca*/ 	.byte	0x08
	.zero		1


	//   ....[22]....
        /*15cc*/ 	.word	0x00003860
        /*15d0*/ 	.word	0x00000057
        /*15d4*/ 	.word	0x00022890
        /*15d8*/ 	.short	0x010a
        /*15da*/ 	.byte	0x3f
	.zero		1


	//   ....[23]....
        /*15dc*/ 	.word	0x00004b30
        /*15e0*/ 	.word	0x00000057
        /*15e4*/ 	.word	0x00022890
        /*15e8*/ 	.short	0x010a
        /*15ea*/ 	.byte	0x3f
	.zero		1


	//   ....[24]....
        /*15ec*/ 	.word	0x00005b50
        /*15f0*/ 	.word	0x00000057
        /*15f4*/ 	.word	0x00022890
        /*15f8*/ 	.short	0x010a
        /*15fa*/ 	.byte	0x3f
	.zero		1


	//   ....[25]....
        /*15fc*/ 	.word	0x00005ff0
        /*1600*/ 	.word	0x00000004
        /*1604*/ 	.word	0x00000000
        /*1608*/ 	.short	0x0101
        /*160a*/ 	.byte	0x3f
	.zero		1


	//   ....[26]....
        /*160c*/ 	.word	0x00006030
        /*1610*/ 	.word	0x00000057
        /*1614*/ 	.word	0x000228b0
        /*1618*/ 	.short	0x010a
        /*161a*/ 	.byte	0x3f
	.zero		1


	//   ....[27]....
        /*161c*/ 	.word	0x000068b0
        /*1620*/ 	.word	0x00000057
        /*1624*/ 	.word	0x00000000
        /*1628*/ 	.short	0x0101
        /*162a*/ 	.byte	0x3f
	.zero		1


	//   ....[28]....
        /*162c*/ 	.word	0x000073e0
        /*1630*/ 	.word	0x00000013
        /*1634*/ 	.word	0x00022800
        /*1638*/ 	.short	0x010a
        /*163a*/ 	.byte	0x3f
	.zero		1


	//   ....[29]....
        /*163c*/ 	.word	0x00007430
        /*1640*/ 	.word	0x00000013
        /*1644*/ 	.word	0x00022800
        /*1648*/ 	.short	0x010a
        /*164a*/ 	.byte	0x3f
	.zero		1


	//   ....[30]....
        /*164c*/ 	.word	0x00007f00
        /*1650*/ 	.word	0x00000013
        /*1654*/ 	.word	0x00022800
        /*1658*/ 	.short	0x010a
        /*165a*/ 	.byte	0x3f
	.zero		1


	//   ....[31]....
        /*165c*/ 	.word	0x00009360
        /*1660*/ 	.word	0x00000013
        /*1664*/ 	.word	0x00022800
        /*1668*/ 	.short	0x010a
        /*166a*/ 	.byte	0x3f
	.zero		1


	//   ....[32]....
        /*166c*/ 	.word	0x0000a230
        /*1670*/ 	.word	0x0000000d
        /*1674*/ 	.word	0x00022830
        /*1678*/ 	.short	0x010a
        /*167a*/ 	.byte	0x3f
	.zero		1


	//   ....[33]....
        /*167c*/ 	.word	0x0000a2e0
        /*1680*/ 	.word	0x0000000d
        /*1684*/ 	.word	0x00022830
        /*1688*/ 	.short	0x010a
        /*168a*/ 	.byte	0x3f
	.zero		1


	//   ....[34]....
        /*168c*/ 	.word	0x0000bac0
        /*1690*/ 	.word	0x00000020
        /*1694*/ 	.word	0x00000000
        /*1698*/ 	.short	0x0101
        /*169a*/ 	.byte	0x3f
	.zero		1


	//   ....[35]....
        /*169c*/ 	.word	0x0000c220
        /*16a0*/ 	.word	0x0000000d
        /*16a4*/ 	.word	0x00022850
        /*16a8*/ 	.short	0x010a
        /*16aa*/ 	.byte	0x3f
	.zero		1


	//   ....[36]....
        /*16ac*/ 	.word	0x0000c270
        /*16b0*/ 	.word	0x0000000d
        /*16b4*/ 	.word	0x00022850
        /*16b8*/ 	.short	0x010a
        /*16ba*/ 	.byte	0x3f
	.zero		1


	//   ....[37]....
        /*16bc*/ 	.word	0x0000c6e0
        /*16c0*/ 	.word	0x0000000d
        /*16c4*/ 	.word	0x00000000
        /*16c8*/ 	.short	0x0101
        /*16ca*/ 	.byte	0x3f
	.zero		1


	//   ....[38]....
        /*16cc*/ 	.word	0x0000c880
        /*16d0*/ 	.word	0x0000000e
        /*16d4*/ 	.word	0x00022830
        /*16d8*/ 	.short	0x010a
        /*16da*/ 	.byte	0x3f
	.zero		1


	//   ....[39]....
        /*16dc*/ 	.word	0x0000c8f0
        /*16e0*/ 	.word	0x0000000e
        /*16e4*/ 	.word	0x00022830
        /*16e8*/ 	.short	0x010a
        /*16ea*/ 	.byte	0x3f
	.zero		1


	//   ....[40]....
        /*16ec*/ 	.word	0x0000e6c0
        /*16f0*/ 	.word	0x0000009b
        /*16f4*/ 	.word	0x00000000
        /*16f8*/ 	.short	0x0101
        /*16fa*/ 	.byte	0x3f
	.zero		1


	//   ....[41]....
        /*16fc*/ 	.word	0x0000f020
        /*1700*/ 	.word	0x0000000e
        /*1704*/ 	.word	0x00022850
        /*1708*/ 	.short	0x010a
        /*170a*/ 	.byte	0x3f
	.zero		1


	//   ....[42]....
        /*170c*/ 	.word	0x0000f070
        /*1710*/ 	.word	0x0000000e
        /*1714*/ 	.word	0x00022850
        /*1718*/ 	.short	0x010a
        /*171a*/ 	.byte	0x3f
	.zero		1


	//   ....[43]....
        /*171c*/ 	.word	0x0000f460
        /*1720*/ 	.word	0x0000000e
        /*1724*/ 	.word	0x00000000
        /*1728*/ 	.short	0x0101
        /*172a*/ 	.byte	0x3f
	.zero		1


	//   ....[44]....
        /*172c*/ 	.word	0x0000f590
        /*1730*/ 	.word	0x0000000e
        /*1734*/ 	.word	0x00022830
        /*1738*/ 	.short	0x010a
        /*173a*/ 	.byte	0x3f
	.zero		1


	//   ....[45]....
        /*173c*/ 	.word	0x0000f600
        /*1740*/ 	.word	0x0000000e
        /*1744*/ 	.word	0x00022830
        /*1748*/ 	.short	0x010a
        /*174a*/ 	.byte	0x3f
	.zero		1


	//   ....[46]....
        /*174c*/ 	.word	0x00010f20
        /*1750*/ 	.word	0x00000099
        /*1754*/ 	.word	0x00000000
        /*1758*/ 	.short	0x0101
        /*175a*/ 	.byte	0x3f
	.zero		1


	//   ....[47]....
        /*175c*/ 	.word	0x000115a0
        /*1760*/ 	.word	0x0000000e
        /*1764*/ 	.word	0x00022850
        /*1768*/ 	.short	0x010a
        /*176a*/ 	.byte	0x3f
	.zero		1


	//   ....[48]....
        /*176c*/ 	.word	0x000115f0
        /*1770*/ 	.word	0x0000000e
        /*1774*/ 	.word	0x00022850
        /*1778*/ 	.short	0x010a
        /*177a*/ 	.byte	0x3f
	.zero		1


	//   ....[49]....
        /*177c*/ 	.word	0x000119e0
        /*1780*/ 	.word	0x0000000e
        /*1784*/ 	.word	0x00000000
        /*1788*/ 	.short	0x0101
        /*178a*/ 	.byte	0x3f
	.zero		1


	//   ....[50]....
        /*178c*/ 	.word	0x00013f70
        /*1790*/ 	.word	0x00000003
        /*1794*/ 	.word	0x00000000
        /*1798*/ 	.short	0x0101
        /*179a*/ 	.byte	0x3f
	.zero		1


	//   ....[51]....
        /*179c*/ 	.word	0x00014b10
        /*17a0*/ 	.word	0x0000000a
        /*17a4*/ 	.word	0x00000000
        /*17a8*/ 	.short	0x0101
        /*17aa*/ 	.byte	0x3f
	.zero		1


	//   ....[52]....
        /*17ac*/ 	.word	0x00019400
        /*17b0*/ 	.word	0x00000016
        /*17b4*/ 	.word	0x00022820
        /*17b8*/ 	.short	0x010a
        /*17ba*/ 	.byte	0x3f
	.zero		1


	//   ....[53]....
        /*17bc*/ 	.word	0x00019490
        /*17c0*/ 	.word	0x00000003
        /*17c4*/ 	.word	0x000228a0
        /*17c8*/ 	.short	0x010a
        /*17ca*/ 	.byte	0x3f
	.zero		1


	//   ....[54]....
        /*17cc*/ 	.word	0x000196e0
        /*17d0*/ 	.word	0x00000003
        /*17d4*/ 	.word	0x000228c0
        /*17d8*/ 	.short	0x010a
        /*17da*/ 	.byte	0x3f
	.zero		1


	//   ....[55]....
        /*17dc*/ 	.word	0x00019cf0
        /*17e0*/ 	.word	0x00000009
        /*17e4*/ 	.word	0x000228a0
        /*17e8*/ 	.short	0x010a
        /*17ea*/ 	.byte	0x3f
	.zero		1


	//   ....[56]....
        /*17ec*/ 	.word	0x00019f30
        /*17f0*/ 	.word	0x00000009
        /*17f4*/ 	.word	0x000228c0
        /*17f8*/ 	.short	0x010a
        /*17fa*/ 	.byte	0x3f
	.zero		1


	//   ....[57]....
        /*17fc*/ 	.word	0x0001b1f0
        /*1800*/ 	.word	0x00000020
        /*1804*/ 	.word	0x00022840
        /*1808*/ 	.short	0x010a
        /*180a*/ 	.byte	0x3f
	.zero		1


	//   ....[58]....
        /*180c*/ 	.word	0x0001b7f0
        /*1810*/ 	.word	0x00000020
        /*1814*/ 	.word	0x00022830
        /*1818*/ 	.short	0x0107
        /*181a*/ 	.byte	0x3f
	.zero		1


	//   ....[59]....
        /*181c*/ 	.word	0x0001b8d0
        /*1820*/ 	.word	0x00000020
        /*1824*/ 	.word	0x00022830
        /*1828*/ 	.short	0x0101
        /*182a*/ 	.byte	0x3f
	.zero		1


	//   ....[60]....
        /*182c*/ 	.word	0x0001c470
        /*1830*/ 	.word	0x00000016
        /*1834*/ 	.word	0x00022800
        /*1838*/ 	.short	0x0107
        /*183a*/ 	.byte	0x3f
	.zero		1


	//   ....[61]....
        /*183c*/ 	.word	0x0001c560
        /*1840*/ 	.word	0x00000016
        /*1844*/ 	.word	0x00022800
        /*1848*/ 	.short	0x0101
        /*184a*/ 	.byte	0x3f
	.zero		1


	//   ....[62]....
        /*184c*/ 	.word	0x0001c580
        /*1850*/ 	.word	0x00000016
        /*1854*/ 	.word	0x00022820
        /*1858*/ 	.short	0x010a
        /*185a*/ 	.byte	0x3f
	.zero		1


	//   ....[63]....
        /*185c*/ 	.word	0x0001c610
        /*1860*/ 	.word	0x00000020
        /*1864*/ 	.word	0x00022860
        /*1868*/ 	.short	0x010a
        /*186a*/ 	.byte	0x3f
	.zero		1


	//   ....[64]....
        /*186c*/ 	.word	0x0001ccf0
        /*1870*/ 	.word	0x00000020
        /*1874*/ 	.word	0x00022850
        /*1878*/ 	.short	0x0107
        /*187a*/ 	.byte	0x3f
	.zero		1


	//   ....[65]....
        /*187c*/ 	.word	0x0001cdc0
        /*1880*/ 	.word	0x00000020
        /*1884*/ 	.word	0x00022850
        /*1888*/ 	.short	0x0101
        /*188a*/ 	.byte	0x3f
	.zero		1


	//   ....[66]....
        /*188c*/ 	.word	0x0001d100
        /*1890*/ 	.word	0x00000006
        /*1894*/ 	.word	0x00022840
        /*1898*/ 	.short	0x010a
        /*189a*/ 	.byte	0x3f
	.zero		1


	//   ....[67]....
        /*189c*/ 	.word	0x0001d4c0
        /*18a0*/ 	.word	0x00000006
        /*18a4*/ 	.word	0x00022830
        /*18a8*/ 	.short	0x0107
        /*18aa*/ 	.byte	0x3f
	.zero		1


	//   ....[68]....
        /*18ac*/ 	.word	0x0001d580
        /*18b0*/ 	.word	0x00000006
        /*18b4*/ 	.word	0x00022830
        /*18b8*/ 	.short	0x0101
        /*18ba*/ 	.byte	0x3f
	.zero		1


	//   ....[69]....
        /*18bc*/ 	.word	0x0001d5b0
        /*18c0*/ 	.word	0x00000006
        /*18c4*/ 	.word	0x00022860
        /*18c8*/ 	.short	0x010a
        /*18ca*/ 	.byte	0x3f
	.zero		1


	//   ....[70]....
        /*18cc*/ 	.word	0x0001dab0
        /*18d0*/ 	.word	0x00000006
        /*18d4*/ 	.word	0x00022850
        /*18d8*/ 	.short	0x0107
        /*18da*/ 	.byte	0x3f
	.zero		1


	//   ....[71]....
        /*18dc*/ 	.word	0x0001db70
        /*18e0*/ 	.word	0x00000006
        /*18e4*/ 	.word	0x00022850
        /*18e8*/ 	.short	0x0101
        /*18ea*/ 	.byte	0x3f
	.zero		1


	//   ....[72]....
        /*18ec*/ 	.word	0x0001ee00
        /*18f0*/ 	.word	0x00000004
        /*18f4*/ 	.word	0x00022820
        /*18f8*/ 	.short	0x010a
        /*18fa*/ 	.byte	0x3f
	.zero		1


	//   ....[73]....
        /*18fc*/ 	.word	0x0001ef70
        /*1900*/ 	.word	0x00000005
        /*1904*/ 	.word	0x00022840
        /*1908*/ 	.short	0x010a
        /*190a*/ 	.byte	0x3f
	.zero		1


	//   ....[74]....
        /*190c*/ 	.word	0x0001f010
        /*1910*/ 	.word	0x00000019
        /*1914*/ 	.word	0x00022840
        /*1918*/ 	.short	0x010a
        /*191a*/ 	.byte	0x3f
	.zero		1


	//   ....[75]....
        /*191c*/ 	.word	0x0001f050
        /*1920*/ 	.word	0x00000005
        /*1924*/ 	.word	0x00022860
        /*1928*/ 	.short	0x010a
        /*192a*/ 	.byte	0x3f
	.zero		1


	//   ....[76]....
        /*192c*/ 	.word	0x0001f090
        /*1930*/ 	.word	0x00000019
        /*1934*/ 	.word	0x00022860
        /*1938*/ 	.short	0x010a
        /*193a*/ 	.byte	0x3f
	.zero		1


	//   ....[77]....
        /*193c*/ 	.word	0x0001f0f0
        /*1940*/ 	.word	0x00000057
        /*1944*/ 	.word	0x00022890
        /*1948*/ 	.short	0x010a
        /*194a*/ 	.byte	0x3f
	.zero		1


	//   ....[78]....
        /*194c*/ 	.word	0x0001f380
        /*1950*/ 	.word	0x00000057
        /*1954*/ 	.word	0x00022890
        /*1958*/ 	.short	0x010a
        /*195a*/ 	.byte	0x3f
	.zero		1


	//   ....[79]....
        /*195c*/ 	.word	0x0001f630
        /*1960*/ 	.word	0x00000057
        /*1964*/ 	.word	0x00022890
        /*1968*/ 	.short	0x010a
        /*196a*/ 	.byte	0x3f
	.zero		1


	//   ....[80]....
        /*196c*/ 	.word	0x0001f8e0
        /*1970*/ 	.word	0x00000057
        /*1974*/ 	.word	0x000228b0
        /*1978*/ 	.short	0x010a
        /*197a*/ 	.byte	0x3f
	.zero		1


	//   ....[81]....
        /*197c*/ 	.word	0x0001fd60
        /*1980*/ 	.word	0x00000013
        /*1984*/ 	.word	0x00022800
        /*1988*/ 	.short	0x010a
        /*198a*/ 	.byte	0x3f
	.zero		1


	//   ....[82]....
        /*198c*/ 	.word	0x00020370
        /*1990*/ 	.word	0x00000013
        /*1994*/ 	.word	0x00022800
        /*1998*/ 	.short	0x010a
        /*199a*/ 	.byte	0x3f
	.zero		1


	//   ....[83]....
        /*199c*/ 	.word	0x000203c0
        /*19a0*/ 	.word	0x0000000d
        /*19a4*/ 	.word	0x00022830
        /*19a8*/ 	.short	0x010a
        /*19aa*/ 	.byte	0x3f
	.zero		1


	//   ....[84]....
        /*19ac*/ 	.word	0x00020410
        /*19b0*/ 	.word	0x0000000d
        /*19b4*/ 	.word	0x00022850
        /*19b8*/ 	.short	0x010a
        /*19ba*/ 	.byte	0x3f
	.zero		1


	//   ....[85]....
        /*19bc*/ 	.word	0x00020460
        /*19c0*/ 	.word	0x0000000e
        /*19c4*/ 	.word	0x00022830
        /*19c8*/ 	.short	0x010a
        /*19ca*/ 	.byte	0x3f
	.zero		1


	//   ....[86]....
        /*19cc*/ 	.word	0x000204b0
        /*19d0*/ 	.word	0x0000000e
        /*19d4*/ 	.word	0x00022850
        /*19d8*/ 	.short	0x010a
        /*19da*/ 	.byte	0x3f
	.zero		1


	//   ....[87]....
        /*19dc*/ 	.word	0x00020500
        /*19e0*/ 	.word	0x0000000e
        /*19e4*/ 	.word	0x00022830
        /*19e8*/ 	.short	0x010a
        /*19ea*/ 	.byte	0x3f
	.zero		1


	//   ....[88]....
        /*19ec*/ 	.word	0x00020550
        /*19f0*/ 	.word	0x0000000e
        /*19f4*/ 	.word	0x00022850
        /*19f8*/ 	.short	0x010a
        /*19fa*/ 	.byte	0x3f
	.zero		1


	//   ....[89]....
        /*19fc*/ 	.word	0x000211a0
        /*1a00*/ 	.word	0x00000016
        /*1a04*/ 	.word	0x00022820
        /*1a08*/ 	.short	0x010a
        /*1a0a*/ 	.byte	0x3f
	.zero		1


	//   ....[90]....
        /*1a0c*/ 	.word	0x000211f0
        /*1a10*/ 	.word	0x00000003
        /*1a14*/ 	.word	0x000228a0
        /*1a18*/ 	.short	0x010a
        /*1a1a*/ 	.byte	0x3f
	.zero		1


	//   ....[91]....
        /*1a1c*/ 	.word	0x00021240
        /*1a20*/ 	.word	0x00000003
        /*1a24*/ 	.word	0x000228c0
        /*1a28*/ 	.short	0x010a
        /*1a2a*/ 	.byte	0x3f
	.zero		1


	//   ....[92]....
        /*1a2c*/ 	.word	0x00021290
        /*1a30*/ 	.word	0x00000009
        /*1a34*/ 	.word	0x000228a0
        /*1a38*/ 	.short	0x010a
        /*1a3a*/ 	.byte	0x3f
	.zero		1


	//   ....[93]....
        /*1a3c*/ 	.word	0x000212e0
        /*1a40*/ 	.word	0x00000009
        /*1a44*/ 	.word	0x000228c0
        /*1a48*/ 	.short	0x010a
        /*1a4a*/ 	.byte	0x3f
	.zero		1


	//   ....[94]....
        /*1a4c*/ 	.word	0x00021400
        /*1a50*/ 	.word	0x00000020
        /*1a54*/ 	.word	0x00022840
        /*1a58*/ 	.short	0x010a
        /*1a5a*/ 	.byte	0x3f
	.zero		1


	//   ....[95]....
        /*1a5c*/ 	.word	0x000226e0
        /*1a60*/ 	.word	0x00000016
        /*1a64*/ 	.word	0x00022820
        /*1a68*/ 	.short	0x010a
        /*1a6a*/ 	.byte	0x3f
	.zero		1


	//   ....[96]....
        /*1a6c*/ 	.word	0x00022730
        /*1a70*/ 	.word	0x00000020
        /*1a74*/ 	.word	0x00022860
        /*1a78*/ 	.short	0x010a
        /*1a7a*/ 	.byte	0x3f
	.zero		1


	//   ....[97]....
        /*1a7c*/ 	.word	0x000230a0
        /*1a80*/ 	.word	0x00000006
        /*1a84*/ 	.word	0x00022840
        /*1a88*/ 	.short	0x010a
        /*1a8a*/ 	.byte	0x3f
	.zero		1


	//   ....[98]....
        /*1a8c*/ 	.word	0x00023780
        /*1a90*/ 	.word	0x00000006
        /*1a94*/ 	.word	0x00022860
        /*1a98*/ 	.short	0x010a
        /*1a9a*/ 	.byte	0x3f
	.zero		1


	//   ....[99]....
        /*1a9c*/ 	.word	0x000248d0
        /*1aa0*/ 	.word	0x00000004
        /*1aa4*/ 	.word	0x00022820
        /*1aa8*/ 	.short	0x010a
        /*1aaa*/ 	.byte	0x3f
	.zero		1


	//   ....[100]....
        /*1aac*/ 	.word	0x00024a70
        /*1ab0*/ 	.word	0x00000005
        /*1ab4*/ 	.word	0x00022840
        /*1ab8*/ 	.short	0x010a
        /*1aba*/ 	.byte	0x3f
	.zero		1


	//   ....[101]....
        /*1abc*/ 	.word	0x00024ac0
        /*1ac0*/ 	.word	0x00000019
        /*1ac4*/ 	.word	0x00022840
        /*1ac8*/ 	.short	0x010a
        /*1aca*/ 	.byte	0x3f
	.zero		1


	//   ....[102]....
        /*1acc*/ 	.word	0x00024b10
        /*1ad0*/ 	.word	0x00000005
        /*1ad4*/ 	.word	0x00022860
        /*1ad8*/ 	.short	0x010a
        /*1ada*/ 	.byte	0x3f
	.zero		1


	//----- nvinfo : EIATTR_NUM_MBARRIERS
	.align		4
.L_1552:
        /*1adc*/ 	.byte	0x03, 0x38
        /*1ade*/ 	.short	0x0016


	//----- nvinfo : EIATTR_EXIT_INSTR_OFFSETS
	.align		4
        /*1ae0*/ 	.byte	0x04, 0x1c
        /*1ae2*/ 	.short	(.L_1554 - .L_1553)


	//   ....[0]....
.L_1553:
        /*1ae4*/ 	.word	0x0001f0e0


	//----- nvinfo : EIATTR_MAX_THREADS
	.align		4
.L_1554:
        /*1ae8*/ 	.byte	0x04, 0x05
        /*1aea*/ 	.short	(.L_1556 - .L_1555)
.L_1555:
        /*1aec*/ 	.word	0x00000180
        /*1af0*/ 	.word	0x00000001
        /*1af4*/ 	.word	0x00000001


	//----- nvinfo : EIATTR_CRS_STACK_SIZE
	.align		4
.L_1556:
        /*1af8*/ 	.byte	0x04, 0x1e
        /*1afa*/ 	.short	(.L_1558 - .L_1557)
.L_1557:
        /*1afc*/ 	.word	0x00000000


	//----- nvinfo : EIATTR_CBANK_PARAM_SIZE
	.align		4
.L_1558:
        /*1b00*/ 	.byte	0x03, 0x19
        /*1b02*/ 	.short	0x0af0


	//----- nvinfo : EIATTR_PARAM_CBANK
	.align		4
        /*1b04*/ 	.byte	0x04, 0x0a
        /*1b06*/ 	.short	(.L_1560 - .L_1559)
	.align		4
.L_1559:
        /*1b08*/ 	.word	index@(.nv.constant0._ZN7cutlass13device_kernelIN5flash11enable_sm90INS1_16FlashAttnFwdSm90INS1_25CollectiveMainloopFwdSm90ILi2EN4cute5tupleIJNS5_1CILi1EEES8_S8_EEENS6_IJNS7_ILi128EEENS7_ILi96EEENS7_ILi64EEEEEELi256ENS_6half_tEfNS_4arch4Sm90ELb1ELb0ELb1ELb1ELb1ELb1ELb0ELb1ELb0ELb1ELb1ELb0EEENS1_21CollectiveEpilogueFwdINS6_IJSA_NS7_ILi256EEESB_EEES9_SE_SG_Li256ELb1ELb1ELb1ELb0EEENS1_36VarlenDynamicPersistentTileSchedulerILi128ELi96ELi256ELi128ELb1ELb1ELb1ELb1ELb1ELb1EEEEEEEEEvNT_6ParamsE)
        /*1b0c*/ 	.short	0x0210
        /*1b0e*/ 	.short	0x0af0


	//----- nvinfo : EIATTR_SW_WAR
	.align		4
.L_1560:
        /*1b10*/ 	.byte	0x04, 0x36
        /*1b12*/ 	.short	(.L_1562 - .L_1561)
.L_1561:
        /*1b14*/ 	.word	0x00000008
.L_1562:


//--------------------- .nv.info._ZN7cutlass13device_kernelIN5flash11enable_sm90INS1_16FlashAttnFwdSm90INS1_25CollectiveMainloopFwdSm90ILi2EN4cute5tupleIJNS5_1CILi1EEES8_S8_EEENS6_IJNS7_ILi128EEENS7_ILi96EEENS7_ILi64EEEEEELi256ENS_6half_tEfNS_4arch4Sm90ELb1ELb0ELb1ELb1ELb1ELb0ELb1ELb1ELb0ELb1ELb1ELb0EEENS1_21CollectiveEpilogueFwdINS6_IJSA_NS7_ILi256EEESB_EEES9_SE_SG_Li256ELb1ELb1ELb1ELb0EEENS1_36VarlenDynamicPersistentTileSchedulerILi128ELi96ELi256ELi128ELb1ELb1ELb1ELb1ELb1ELb1EEEEEEEEEvNT_6ParamsE --------------------------
	.section	.nv.info._ZN7cutlass13device_kernelIN5flash11enable_sm90INS1_16FlashAttnFwdSm90INS1_25CollectiveMainloopFwdSm90ILi2EN4cute5tupleIJNS5_1CILi1EEES8_S8_EEENS6_IJNS7_ILi128EEENS7_ILi96EEENS7_ILi64EEEEEELi256ENS_6half_tEfNS_4arch4Sm90ELb1ELb0ELb1ELb1ELb1ELb0ELb1ELb1ELb0ELb1ELb1ELb0EEENS1_21CollectiveEpilogueFwdINS6_IJSA_NS7_ILi256EEESB_EEES9_SE_SG_Li256ELb1ELb1ELb1ELb0EEENS1_36VarlenDynamicPersistentTileSchedulerILi128ELi96ELi256ELi128ELb1ELb1ELb1ELb1ELb1ELb1EEEEEEEEEvNT_6ParamsE,"",@"SHT_CUDA_INFO"
	.sectionflags	@""
	.align	4


	//----- nvinfo : EIATTR_CUDA_API_VERSION
	.align		4
        /*0000*/ 	.byte	0x04, 0x37
        /*0002*/ 	.short	(.L_1564 - .L_1563)
.L_1563:
        /*0004*/ 	.word	0x00000082


	//----- nvinfo : EIATTR_KPARAM_INFO
	.align		4
.L_1564:
        /*0008*/ 	.byte	0x04, 0x17
        /*000a*/ 	.short	(.L_1566 - .L_1565)
.L_1565:
        /*000c*/ 	.word	0x00000000
        /*0010*/ 	.short	0x0000
        /*0012*/ 	.short	0x0070
        /*0014*/ 	.byte	0x00, 0xf0, 0x01, 0x2e


	//----- nvinfo : EIATTR_SPARSE_MMA_MASK
	.align		4
.L_1566:
        /*0018*/ 	.byte	0x03, 0x50
        /*001a*/ 	.short	0x0000


	//----- nvinfo : EIATTR_MAXREG_COUNT
	.align		4
        /*001c*/ 	.byte	0x03, 0x1b
        /*001e*/ 	.short	0x00a8


	//----- nvinfo : EIATTR_NUM_BARRIERS
	.align		4
        /*0020*/ 	.byte	0x02, 0x4c
        /*0022*/ 	.byte	0x10
	.zero		1


	//----- nvinfo : EIATTR_EXTERNS
	.align		4
        /*0024*/ 	.byte	0x04, 0x0f
        /*0026*/ 	.short	(.L_1568 - .L_1567)


	//   ....[0]....
	.align		4
.L_1567:
        /*0028*/ 	.word	index@(__assertfail)


	//----- nvinfo : EIATTR_ANNOTATIONS
	.align		4
.L_1568:
        /*002c*/ 	.byte	0x04, 0x55
        /*002e*/ 	.short	(.L_1570 - .L_1569)


	//   ....[0]....
.L_1569:
        /* <DEDUP_REMOVED lines=26> */


	//----- nvinfo : EIATTR_MERCURY_ISA_VERSION
	.align		4
.L_1570:
        /*01b8*/ 	.byte	0x03, 0x5f
        /*01ba*/ 	.short	0x0101


	//----- nvinfo : EIATTR_UNUSED_LOAD_BYTE_OFFSET
	.align		4
        /*01bc*/ 	.byte	0x04, 0x44
        /*01be*/ 	.short	(.L_1572 - .L_1571)


	//   ....[0]....
.L_1571:
        /*01c0*/ 	.word	0x000009a0
        /*01c4*/ 	.word	0x0000fff0


	//   ....[1]....
        /*01c8*/ 	.word	0x0000b300
        /*01cc*/ 	.word	0x0000fff0


	//----- nvinfo : EIATTR_INT_WARP_WIDE_INSTR_OFFSETS
	.align		4
.L_1572:
        /*01d0*/ 	.byte	0x04, 0x31
        /*01d2*/ 	.short	(.L_1574 - .L_1573)


	//   ....[0]....
.L_1573:
        /*01d4*/ 	.word	0x000000c0


	//   ....[1]....
        /*01d8*/ 	.word	0x000000d0


	//   ....[2]....
        /*01dc*/ 	.word	0x000000e0


	//   ....[3]....
        /*01e0*/ 	.word	0x00000180


	//   ....[4]....
        /*01e4*/ 	.word	0x000115e0


	//   ....[5]....
        /*01e8*/ 	.word	0x00011670


	//   ....[6]....
        /*01ec*/ 	.word	0x00015530


	//   ....[7]....
        /*01f0*/ 	.word	0x000155c0


	//----- nvinfo : EIATTR_COOP_GROUP_MASK_REGIDS
	.align		4
.L_1574:
        /*01f4*/ 	.byte	0x04, 0x29
        /*01f6*/ 	.short	(.L_1576 - .L_1575)


	//   ....[0]....
.L_1575:
        /*01f8*/ 	.word	0xffffffff


	//   ....[1]....
        /*01fc*/ 	.word	0xffffffff


	//   ....[2]....
        /*0200*/ 	.word	0xffffffff


	//   ....[3]....
        /*0204*/ 	.word	0xffffffff


	//   ....[4]....
        /*0208*/ 	.word	0xffffffff


	//   ....[5]....
        /*020c*/ 	.word	0xffffffff


	//   ....[6]....
        /*0210*/ 	.word	0xffffffff


	//   ....[7]....
        /*0214*/ 	.word	0xffffffff


	//   ....[8]....
        /*0218*/ 	.word	0xffffffff


	//   ....[9]....
        /*021c*/ 	.word	0xffffffff


	//   ....[10]....
        /*0220*/ 	.word	0xffffffff


	//   ....[11]....
        /*0224*/ 	.word	0xffffffff


	//   ....[12]....
        /*0228*/ 	.word	0xffffffff


	//   ....[13]....
        /*022c*/ 	.word	0xffffffff


	//   ....[14]....
        /*0230*/ 	.word	0xffffffff


	//   ....[15]....
        /*0234*/ 	.word	0xffffffff


	//   ....[16]....
        /*0238*/ 	.word	0xffffffff


	//   ....[17]....
        /*023c*/ 	.word	0xffffffff


	//   ....[18]....
        /*0240*/ 	.word	0xffffffff


	//   ....[19]....
        /*0244*/ 	.word	0xffffffff


	//   ....[20]....
        /*0248*/ 	.word	0xffffffff


	//   ....[21]....
        /*024c*/ 	.word	0xffffffff


	//   ....[22]....
        /*0250*/ 	.word	0xffffffff


	//   ....[23]....
        /*0254*/ 	.word	0xffffffff


	//   ....[24]....
        /*0258*/ 	.word	0xffffffff


	//   ....[25]....
        /*025c*/ 	.word	0xffffffff


	//   ....[26]....
        /*0260*/ 	.word	0xffffffff


	//   ....[27]....
        /*0264*/ 	.word	0xffffffff


	//   ....[28]....
        /*0268*/ 	.word	0xffffffff


	//   ....[29]....
        /*026c*/ 	.word	0xffffffff


	//   ....[30]....
        /*0270*/ 	.word	0xffffffff


	//   ....[31]....
        /*0274*/ 	.word	0xffffffff


	//   ....[32]....
        /*0278*/ 	.word	0xffffffff


	//   ....[33]....
        /*027c*/ 	.word	0xffffffff


	//   ....[34]....
        /*0280*/ 	.word	0xffffffff


	//   ....[35]....
        /*0284*/ 	.word	0xffffffff


	//   ....[36]....
        /*0288*/ 	.word	0xffffffff


	//   ....[37]....
        /*028c*/ 	.word	0xffffffff


	//   ....[38]....
        /*0290*/ 	.word	0xffffffff


	//   ....[39]....
        /*0294*/ 	.word	0xffffffff


	//   ....[40]....
        /*0298*/ 	.word	0xffffffff


	//   ....[41]....
        /*029c*/ 	.word	0xffffffff


	//   ....[42]....
        /*02a0*/ 	.word	0xffffffff


	//   ....[43]....
        /*02a4*/ 	.word	0xffffffff


	//   ....[44]....
        /*02a8*/ 	.word	0xffffffff


	//   ....[45]....
        /*02ac*/ 	.word	0xffffffff


	//   ....[46]....
        /*02b0*/ 	.word	0xffffffff


	//   ....[47]....
        /*02b4*/ 	.word	0xffffffff


	//   ....[48]....
        /*02b8*/ 	.word	0xffffffff


	//   ....[49]....
        /*02bc*/ 	.word	0xffffffff


	//   ....[50]....
        /*02c0*/ 	.word	0xffffffff


	//   ....[51]....
        /*02c4*/ 	.word	0xffffffff


	//   ....[52]....
        /*02c8*/ 	.word	0xffffffff


	//   ....[53]....
        /*02cc*/ 	.word	0xffffffff


	//   ....[54]....
        /*02d0*/ 	.word	0xffffffff


	//   ....[55]....
        /*02d4*/ 	.word	0xffffffff


	//   ....[56]....
        /*02d8*/ 	.word	0xffffffff


	//   ....[57]....
        /*02dc*/ 	.word	0xffffffff


	//   ....[58]....
        /*02e0*/ 	.word	0xffffffff


	//   ....[59]....
        /*02e4*/ 	.word	0xffffffff


	//   ....[60]....
        /*02e8*/ 	.word	0xffffffff


	//   ....[61]....
        /*02ec*/ 	.word	0xffffffff


	//   ....[62]....
        /*02f0*/ 	.word	0xffffffff


	//   ....[63]....
        /*02f4*/ 	.word	0xffffffff


	//   ....[64]....
        /*02f8*/ 	.word	0xffffffff


	//   ....[65]....
        /*02fc*/ 	.word	0xffffffff


	//   ....[66]....
        /*0300*/ 	.word	0xffffffff


	//   ....[67]....
        /*0304*/ 	.word	0xffffffff


	//   ....[68]....
        /*0308*/ 	.word	0xffffffff


	//   ....[69]....
        /*030c*/ 	.word	0xffffffff


	//   ....[70]....
        /*0310*/ 	.word	0xffffffff


	//   ....[71]....
        /*0314*/ 	.word	0xffffffff


	//   ....[72]....
        /*0318*/ 	.word	0xffffffff


	//   ....[73]....
        /*031c*/ 	.word	0xffffffff


	//   ....[74]....
        /*0320*/ 	.word	0xffffffff


	//   ....[75]....
        /*0324*/ 	.word	0xffffffff


	//   ....[76]....
        /*0328*/ 	.word	0xffffffff


	//   ....[77]....
        /*032c*/ 	.word	0xffffffff


	//   ....[78]....
        /*0330*/ 	.word	0xffffffff


	//   ....[79]....
        /*0334*/ 	.word	0xffffffff


	//   ....[80]....
        /*0338*/ 	.word	0xffffffff


	//   ....[81]....
        /*033c*/ 	.word	0xffffffff


	//   ....[82]....
        /*0340*/ 	.word	0xffffffff


	//   ....[83]....
        /*0344*/ 	.word	0xffffffff


	//   ....[84]....
        /*0348*/ 	.word	0xffffffff


	//   ....[85]....
        /*034c*/ 	.word	0xffffffff


	//   ....[86]....
        /*0350*/ 	.word	0xffffffff


	//   ....[87]....
        /*0354*/ 	.word	0xffffffff


	//   ....[88]....
        /*0358*/ 	.word	0xffffffff


	//   ....[89]....
        /*035c*/ 	.word	0xffffffff


	//   ....[90]....
        /*0360*/ 	.word	0xffffffff


	//   ....[91]....
        /*0364*/ 	.word	0xffffffff


	//   ....[92]....
        /*0368*/ 	.word	0xffffffff


	//   ....[93]....
        /*036c*/ 	.word	0xffffffff


	//   ....[94]....
        /*0370*/ 	.word	0xffffffff


	//   ....[95]....
        /*0374*/ 	.word	0xffffffff


	//   ....[96]....
        /*0378*/ 	.word	0xffffffff


	//   ....[97]....
        /*037c*/ 	.word	0xffffffff


	//   ....[98]....
        /*0380*/ 	.word	0xffffffff


	//   ....[99]....
        /*0384*/ 	.word	0xffffffff


	//   ....[100]....
        /*0388*/ 	.word	0xffffffff


	//   ....[101]....
        /*038c*/ 	.word	0xffffffff


	//   ....[102]....
        /*0390*/ 	.word	0xffffffff


	//   ....[103]....
        /*0394*/ 	.word	0xffffffff


	//   ....[104]....
        /*0398*/ 	.word	0xffffffff


	//   ....[105]....
        /*039c*/ 	.word	0xffffffff


	//   ....[106]....
        /*03a0*/ 	.word	0xffffffff


	//   ....[107]....
        /*03a4*/ 	.word	0xffffffff


	//   ....[108]....
        /*03a8*/ 	.word	0xffffffff


	//   ....[109]....
        /*03ac*/ 	.word	0xffffffff


	//   ....[110]....
        /*03b0*/ 	.word	0xffffffff


	//   ....[111]....
        /*03b4*/ 	.word	0xffffffff


	//   ....[112]....
        /*03b8*/ 	.word	0xffffffff


	//   ....[113]....
        /*03bc*/ 	.word	0xffffffff


	//   ....[114]....
        /*03c0*/ 	.word	0xffffffff


	//   ....[115]....
        /*03c4*/ 	.word	0xffffffff


	//   ....[116]....
        /*03c8*/ 	.word	0xffffffff


	//   ....[117]....
        /*03cc*/ 	.word	0xffffffff


	//   ....[118]....
        /*03d0*/ 	.word	0xffffffff


	//   ....[119]....
        /*03d4*/ 	.word	0xffffffff


	//   ....[120]....
        /*03d8*/ 	.word	0xffffffff


	//   ....[121]....
        /*03dc*/ 	.word	0xffffffff


	//   ....[122]....
        /*03e0*/ 	.word	0xffffffff


	//   ....[123]....
        /*03e4*/ 	.word	0xffffffff


	//   ....[124]....
        /*03e8*/ 	.word	0xffffffff


	//   ....[125]....
        /*03ec*/ 	.word	0xffffffff


	//   ....[126]....
        /*03f0*/ 	.word	0xffffffff


	//   ....[127]....
        /*03f4*/ 	.word	0xffffffff


	//   ....[128]....
        /*03f8*/ 	.word	0xffffffff


	//   ....[129]....
        /*03fc*/ 	.word	0xffffffff


	//   ....[130]....
        /*0400*/ 	.word	0xffffffff


	//   ....[131]....
        /*0404*/ 	.word	0xffffffff


	//   ....[132]....
        /*0408*/ 	.word	0xffffffff


	//   ....[133]....
        /*040c*/ 	.word	0xffffffff


	//   ....[134]....
        /*0410*/ 	.word	0xffffffff


	//   ....[135]....
        /*0414*/ 	.word	0xffffffff


	//   ....[136]....
        /*0418*/ 	.word	0xffffffff


	//   ....[137]....
        /*041c*/ 	.word	0xffffffff


	//   ....[138]....
        /*0420*/ 	.word	0xffffffff


	//   ....[139]....
        /*0424*/ 	.word	0xffffffff


	//   ....[140]....
        /*0428*/ 	.word	0xffffffff


	//   ....[141]....
        /*042c*/ 	.word	0xffffffff


	//   ....[142]....
        /*0430*/ 	.word	0xffffffff


	//   ....[143]....
        /*0434*/ 	.word	0xffffffff


	//   ....[144]....
        /*0438*/ 	.word	0xffffffff


	//   ....[145]....
        /*043c*/ 	.word	0xffffffff


	//   ....[146]....
        /*0440*/ 	.word	0xffffffff


	//   ....[147]....
        /*0444*/ 	.word	0xffffffff


	//   ....[148]....
        /*0448*/ 	.word	0xffffffff


	//   ....[149]....
        /*044c*/ 	.word	0xffffffff


	//   ....[150]....
        /*0450*/ 	.word	0xffffffff


	//   ....[151]....
        /*0454*/ 	.word	0xffffffff


	//   ....[152]....
        /*0458*/ 	.word	0xffffffff


	//   ....[153]....
        /*045c*/ 	.word	0xffffffff


	//   ....[154]....
        /*0460*/ 	.word	0xffffffff


	//   ....[155]....
        /*0464*/ 	.word	0xffffffff


	//   ....[156]....
        /*0468*/ 	.word	0xffffffff


	//   ....[157]....
        /*046c*/ 	.word	0xffffffff


	//   ....[158]....
        /*0470*/ 	.word	0xffffffff


	//   ....[159]....
        /*0474*/ 	.word	0xffffffff


	//   ....[160]....
        /*0478*/ 	.word	0xffffffff


	//   ....[161]....
        /*047c*/ 	.word	0xffffffff


	//   ....[162]....
        /*0480*/ 	.word	0xffffffff


	//   ....[163]....
        /*0484*/ 	.word	0xffffffff


	//   ....[164]....
        /*0488*/ 	.word	0xffffffff


	//   ....[165]....
        /*048c*/ 	.word	0xffffffff


	//   ....[166]....
        /*0490*/ 	.word	0xffffffff


	//   ....[167]....
        /*0494*/ 	.word	0x0500000f


	//   ....[168]....
        /*0498*/ 	.word	0x0500000f


	//   ....[169]....
        /*049c*/ 	.word	0x0500000f


	//   ....[170]....
        /*04a0*/ 	.word	0x0500000f


	//   ....[171]....
        /*04a4*/ 	.word	0x0500000f


	//   ....[172]....
        /*04a8*/ 	.word	0x0500000f


	//   ....[173]....
        /*04ac*/ 	.word	0x0500000f


	//   ....[174]....
        /*04b0*/ 	.word	0x0500000f


	//   ....[175]....
        /*04b4*/ 	.word	0x0500000f


	//   ....[176]....
        /*04b8*/ 	.word	0x0500000f


	//   ....[177]....
        /*04bc*/ 	.word	0x0500000f


	//   ....[178]....
        /*04c0*/ 	.word	0x0500000f


	//   ....[179]....
        /*04c4*/ 	.word	0x0500000f


	//   ....[180]....
        /*04c8*/ 	.word	0x0500000f


	//   ....[181]....
        /*04cc*/ 	.word	0x0500000f


	//   ....[182]....
        /*04d0*/ 	.word	0x0500000f


	//   ....[183]....
        /*04d4*/ 	.word	0x0500000f


	//   ....[184]....
        /*04d8*/ 	.word	0x0500000f


	//   ....[185]....
        /*04dc*/ 	.word	0x0500000f


	//   ....[186]....
        /*04e0*/ 	.word	0x0500000f


	//   ....[187]....
        /*04e4*/ 	.word	0x0500000f


	//   ....[188]....
        /*04e8*/ 	.word	0x0500000f


	//   ....[189]....
        /*04ec*/ 	.word	0x0500000f


	//   ....[190]....
        /*04f0*/ 	.word	0x0500000f


	//   ....[191]....
        /*04f4*/ 	.word	0x0500000f


	//   ....[192]....
        /*04f8*/ 	.word	0x0500000f


	//   ....[193]....
        /*04fc*/ 	.word	0x0500000f


	//   ....[194]....
        /*0500*/ 	.word	0x0500000f


	//   ....[195]....
        /*0504*/ 	.word	0x0500000f


	//   ....[196]....
        /*0508*/ 	.word	0x0500000f


	//   ....[197]....
        /*050c*/ 	.word	0x0500000f


	//   ....[198]....
        /*0510*/ 	.word	0x0500000f


	//   ....[199]....
        /*0514*/ 	.word	0x0500000f


	//   ....[200]....
        /*0518*/ 	.word	0x0500000f


	//   ....[201]....
        /*051c*/ 	.word	0x0500000f


	//   ....[202]....
        /*0520*/ 	.word	0x0500000f


	//   ....[203]....
        /*0524*/ 	.word	0x0500000f


	//   ....[204]....
        /*0528*/ 	.word	0x0500000f


	//   ....[205]....
        /*052c*/ 	.word	0x0500000f


	//   ....[206]....
        /*0530*/ 	.word	0x0500000f


	//   ....[207]....
        /*0534*/ 	.word	0x0500000f


	//   ....[208]....
        /*0538*/ 	.word	0x0500000f


	//   ....[209]....
        /*053c*/ 	.word	0x0500000f


	//   ....[210]....
        /*0540*/ 	.word	0x0500000f


	//   ....[211]....
        /*0544*/ 	.word	0x0500000f


	//   ....[212]....
        /*0548*/ 	.word	0x0500000f


	//   ....[213]....
        /*054c*/ 	.word	0x0500000f


	//   ....[214]....
        /*0550*/ 	.word	0x0500000f


	//   ....[215]....
        /*0554*/ 	.word	0x0500000f


	//   ....[216]....
        /*0558*/ 	.word	0x0500000f


	//   ....[217]....
        /*055c*/ 	.word	0x0500000f


	//   ....[218]....
        /*0560*/ 	.word	0x0500000f


	//   ....[219]....
        /*0564*/ 	.word	0x0500000f


	//   ....[220]....
        /*0568*/ 	.word	0x0500000f


	//   ....[221]....
        /*056c*/ 	.word	0x0500000f


	//   ....[222]....
        /*0570*/ 	.word	0x0500000f


	//   ....[223]....
        /*0574*/ 	.word	0x0500000f


	//   ....[224]....
        /*0578*/ 	.word	0x0500000f


	//   ....[225]....
        /*057c*/ 	.word	0x0500000f


	//   ....[226]....
        /*0580*/ 	.word	0x0500000f


	//   ....[227]....
        /*0584*/ 	.word	0x0500000f


	//   ....[228]....
        /*0588*/ 	.word	0x0500000f


	//   ....[229]....
        /*058c*/ 	.word	0x0500000f


	//   ....[230]....
        /*0590*/ 	.word	0x0500000f


	//   ....[231]....
        /*0594*/ 	.word	0x0500000f


	//   ....[232]....
        /*0598*/ 	.word	0x0500000f


	//   ....[233]....
        /*059c*/ 	.word	0x0500000f


	//   ....[234]....
        /*05a0*/ 	.word	0x0500000f


	//   ....[235]....
        /*05a4*/ 	.word	0x0500000f


	//   ....[236]....
        /*05a8*/ 	.word	0x0500000f


	//   ....[237]....
        /*05ac*/ 	.word	0x0500000f


	//   ....[238]....
        /*05b0*/ 	.word	0x0500000f


	//   ....[239]....
        /*05b4*/ 	.word	0x0500000f


	//   ....[240]....
        /*05b8*/ 	.word	0x0500000f


	//   ....[241]....
        /*05bc*/ 	.word	0x0500000f


	//   ....[242]....
        /*05c0*/ 	.word	0x0500000f


	//   ....[243]....
        /*05c4*/ 	.word	0x0500000f


	//   ....[244]....
        /*05c8*/ 	.word	0x0500000f


	//   ....[245]....
        /*05cc*/ 	.word	0x0500000f


	//   ....[246]....
        /*05d0*/ 	.word	0x0500000f


	//   ....[247]....
        /*05d4*/ 	.word	0x0500000f


	//   ....[248]....
        /*05d8*/ 	.word	0x0500000f


	//   ....[249]....
        /*05dc*/ 	.word	0x0500000f


	//   ....[250]....
        /*05e0*/ 	.word	0x0500000f


	//   ....[251]....
        /*05e4*/ 	.word	0x0500000f


	//   ....[252]....
        /*05e8*/ 	.word	0x0500000f


	//   ....[253]....
        /*05ec*/ 	.word	0x0500000f


	//   ....[254]....
        /*05f0*/ 	.word	0x0500000f


	//   ....[255]....
        /*05f4*/ 	.word	0x0500000f


	//   ....[0]....
        /*05f8*/ 	.word	0x0500000f


	//   ....[1]....
        /*05fc*/ 	.word	0x0500000f


	//   ....[2]....
        /*0600*/ 	.word	0x0500000f


	//   ....[3]....
        /*0604*/ 	.word	0x0500000f


	//   ....[4]....
        /*0608*/ 	.word	0x0500000f


	//   ....[5]....
        /*060c*/ 	.word	0x0500000f


	//   ....[6]....
        /*0610*/ 	.word	0x0500000f


	//   ....[7]....
        /*0614*/ 	.word	0x0500000f


	//   ....[8]....
        /*0618*/ 	.word	0x0500000f


	//   ....[9]....
        /*061c*/ 	.word	0x0500000f


	//   ....[10]....
        /*0620*/ 	.word	0x0500000f


	//----- nvinfo : EIATTR_COOP_GROUP_INSTR_OFFSETS
	.align		4
.L_1576:
        /*0624*/ 	.byte	0x04, 0x28
        /*0626*/ 	.short	(.L_1578 - .L_1577)


	//   ....[0]....
.L_1577:
        /*0628*/ 	.word	0x00000080


	//   ....[1]....
        /*062c*/ 	.word	0x00000090


	//   ....[2]....
        /*0630*/ 	.word	0x000002f0


	//   ....[3]....
        /*0634*/ 	.word	0x00000450


	//   ....[4]....
        /*0638*/ 	.word	0x00000570


	//   ....[5]....
        /*063c*/ 	.word	0x000006d0


	//   ....[6]....
        /*0640*/ 	.word	0x00001df0


	//   ....[7]....
        /*0644*/ 	.word	0x00003300


	//   ....[8]....
        /*0648*/ 	.word	0x00003330


	//   ....[9]....
        /*064c*/ 	.word	0x00003d80


	//   ....[10]....
        /*0650*/ 	.word	0x00003eb0


	//   ....[11]....
        /*0654*/ 	.word	0x00003f80


	//   ....[12]....
        /*0658*/ 	.word	0x000040f0


	//   ....[13]....
        /*065c*/ 	.word	0x00005bb0


	//   ....[14]....
        /*0660*/ 	.word	0x00005be0


	//   ....[15]....
        /*0664*/ 	.word	0x000064e0


	//   ....[16]....
        /*0668*/ 	.word	0x000065b0


	//   ....[17]....
        /*066c*/ 	.word	0x00006ed0


	//   ....[18]....
        /*0670*/ 	.word	0x00006f50


	//   ....[19]....
        /*0674*/ 	.word	0x00008e10


	//   ....[20]....
        /*0678*/ 	.word	0x00008e70


	//   ....[21]....
        /*067c*/ 	.word	0x00009900


	//   ....[22]....
        /*0680*/ 	.word	0x00009960


	//   ....[23]....
        /*0684*/ 	.word	0x0000a8b0


	//   ....[24]....
        /*0688*/ 	.word	0x0000a8c0


	//   ....[25]....
        /*068c*/ 	.word	0x0000a900


	//   ....[26]....
        /*0690*/ 	.word	0x0000a910


	//   ....[27]....
        /*0694*/ 	.word	0x0000c3c0


	//   ....[28]....
        /*0698*/ 	.word	0x0000c3d0


	//   ....[29]....
        /*069c*/ 	.word	0x0000c3e0


	//   ....[30]....
        /*06a0*/ 	.word	0x0000c3f0


	//   ....[31]....
        /*06a4*/ 	.word	0x0000cea0


	//   ....[32]....
        /*06a8*/ 	.word	0x0000cec0


	//   ....[33]....
        /*06ac*/ 	.word	0x0000d060


	//   ....[34]....
        /*06b0*/ 	.word	0x0000d080


	//   ....[35]....
        /*06b4*/ 	.word	0x0000d1c0


	//   ....[36]....
        /*06b8*/ 	.word	0x0000d1e0


	//   ....[37]....
        /*06bc*/ 	.word	0x0000d330


	//   ....[38]....
        /*06c0*/ 	.word	0x0000d350


	//   ....[39]....
        /*06c4*/ 	.word	0x0000d820


	//   ....[40]....
        /*06c8*/ 	.word	0x0000d860


	//   ....[41]....
        /*06cc*/ 	.word	0x0000e440


	//   ....[42]....
        /*06d0*/ 	.word	0x0000e450


	//   ....[43]....
        /*06d4*/ 	.word	0x0000f5f0


	//   ....[44]....
        /*06d8*/ 	.word	0x0000f620


	//   ....[45]....
        /*06dc*/ 	.word	0x0000f790


	//   ....[46]....
        /*06e0*/ 	.word	0x0000f7b0


	//   ....[47]....
        /*06e4*/ 	.word	0x0000f8f0


	//   ....[48]....
        /*06e8*/ 	.word	0x0000f910


	//   ....[49]....
        /*06ec*/ 	.word	0x0000fa60


	//   ....[50]....
        /*06f0*/ 	.word	0x0000fa80


	//   ....[51]....
        /*06f4*/ 	.word	0x0000fc60


	//   ....[52]....
        /*06f8*/ 	.word	0x0000fe50


	//   ....[53]....
        /*06fc*/ 	.word	0x0000fe80


	//   ....[54]....
        /*0700*/ 	.word	0x0000feb0


	//   ....[55]....
        /*0704*/ 	.word	0x0000fee0


	//   ....[56]....
        /*0708*/ 	.word	0x0000ff10


	//   ....[57]....
        /*070c*/ 	.word	0x0000ff40


	//   ....[58]....
        /*0710*/ 	.word	0x000100b0


	//   ....[59]....
        /*0714*/ 	.word	0x000100e0


	//   ....[60]....
        /*0718*/ 	.word	0x00010110


	//   ....[61]....
        /*071c*/ 	.word	0x00010140


	//   ....[62]....
        /*0720*/ 	.word	0x00010170


	//   ....[63]....
        /*0724*/ 	.word	0x000101a0


	//   ....[64]....
        /*0728*/ 	.word	0x00010230


	//   ....[65]....
        /*072c*/ 	.word	0x00010260


	//   ....[66]....
        /*0730*/ 	.word	0x00010270


	//   ....[67]....
        /*0734*/ 	.word	0x000102b0


	//   ....[68]....
        /*0738*/ 	.word	0x000121b0


	//   ....[69]....
        /*073c*/ 	.word	0x000121d0


	//   ....[70]....
        /*0740*/ 	.word	0x00012260


	//   ....[71]....
        /*0744*/ 	.word	0x00012280


	//   ....[72]....
        /*0748*/ 	.word	0x00012300


	//   ....[73]....
        /*074c*/ 	.word	0x00012320


	//   ....[74]....
        /*0750*/ 	.word	0x000123a0


	//   ....[75]....
        /*0754*/ 	.word	0x000123c0


	//   ....[76]....
        /*0758*/ 	.word	0x00012440


	//   ....[77]....
        /*075c*/ 	.word	0x00012460


	//   ....[78]....
        /*0760*/ 	.word	0x00012470


	//   ....[79]....
        /*0764*/ 	.word	0x00012480


	//   ....[80]....
        /*0768*/ 	.word	0x00012c00


	//   ....[81]....
        /*076c*/ 	.word	0x00012c20


	//   ....[82]....
        /*0770*/ 	.word	0x00012c30


	//   ....[83]....
        /*0774*/ 	.word	0x00012c40


	//   ....[84]....
        /*0778*/ 	.word	0x00012c50


	//   ....[85]....
        /*077c*/ 	.word	0x00012c70


	//   ....[86]....
        /*0780*/ 	.word	0x00012d30


	//   ....[87]....
        /*0784*/ 	.word	0x00012dd0


	//   ....[88]....
        /*0788*/ 	.word	0x00012df0


	//   ....[89]....
        /*078c*/ 	.word	0x00012e50


	//   ....[90]....
        /*0790*/ 	.word	0x00012ec0


	//   ....[91]....
        /*0794*/ 	.word	0x00012ee0


	//   ....[92]....
        /*0798*/ 	.word	0x00012ef0


	//   ....[93]....
        /*079c*/ 	.word	0x00012f20


	//   ....[94]....
        /*07a0*/ 	.word	0x00012fb0


	//   ....[95]....
        /*07a4*/ 	.word	0x00012ff0


	//   ....[96]....
        /*07a8*/ 	.word	0x000136f0


	//   ....[97]....
        /*07ac*/ 	.word	0x00013720


	//   ....[98]....
        /*07b0*/ 	.word	0x00013740


	//   ....[99]....
        /*07b4*/ 	.word	0x00013770


	//   ....[100]....
        /*07b8*/ 	.word	0x000137e0


	//   ....[101]....
        /*07bc*/ 	.word	0x00013810


	//   ....[102]....
        /*07c0*/ 	.word	0x00013920


	//   ....[103]....
        /*07c4*/ 	.word	0x00013940


	//   ....[104]....
        /*07c8*/ 	.word	0x000139d0


	//   ....[105]....
        /*07cc*/ 	.word	0x000139f0


	//   ....[106]....
        /*07d0*/ 	.word	0x00013a60


	//   ....[107]....
        /*07d4*/ 	.word	0x00013aa0


	//   ....[108]....
        /*07d8*/ 	.word	0x00013af0


	//   ....[109]....
        /*07dc*/ 	.word	0x00013b20


	//   ....[110]....
        /*07e0*/ 	.word	0x00013b90


	//   ....[111]....
        /*07e4*/ 	.word	0x00013bf0


	//   ....[112]....
        /*07e8*/ 	.word	0x00014120


	//   ....[113]....
        /*07ec*/ 	.word	0x00014140


	//   ....[114]....
        /*07f0*/ 	.word	0x00014190


	//   ....[115]....
        /*07f4*/ 	.word	0x00014250


	//   ....[116]....
        /*07f8*/ 	.word	0x00014260


	//   ....[117]....
        /*07fc*/ 	.word	0x00014290


	//   ....[118]....
        /*0800*/ 	.word	0x00014320


	//   ....[119]....
        /*0804*/ 	.word	0x000143d0


	//   ....[120]....
        /*0808*/ 	.word	0x000143e0


	//   ....[121]....
        /*080c*/ 	.word	0x00014410


	//   ....[122]....
        /*0810*/ 	.word	0x00014420


	//   ....[123]....
        /*0814*/ 	.word	0x000144b0


	//   ....[124]....
        /*0818*/ 	.word	0x00014bb0


	//   ....[125]....
        /*081c*/ 	.word	0x00014bd0


	//   ....[126]....
        /*0820*/ 	.word	0x00014be0


	//   ....[127]....
        /*0824*/ 	.word	0x00014c20


	//   ....[128]....
        /*0828*/ 	.word	0x00014c30


	//   ....[129]....
        /*082c*/ 	.word	0x00014c70


	//   ....[130]....
        /*0830*/ 	.word	0x00014c80


	//   ....[131]....
        /*0834*/ 	.word	0x00014cc0


	//   ....[132]....
        /*0838*/ 	.word	0x00014cd0


	//   ....[133]....
        /*083c*/ 	.word	0x00014d10


	//   ....[134]....
        /*0840*/ 	.word	0x00014d20


	//   ....[135]....
        /*0844*/ 	.word	0x00014d30


	//   ....[136]....
        /*0848*/ 	.word	0x00015070


	//   ....[137]....
        /*084c*/ 	.word	0x00015090


	//   ....[138]....
        /*0850*/ 	.word	0x000150a0


	//   ....[139]....
        /*0854*/ 	.word	0x000150b0


	//   ....[140]....
        /*0858*/ 	.word	0x000150c0


	//   ....[141]....
        /*085c*/ 	.word	0x000150e0


	//   ....[142]....
        /*0860*/ 	.word	0x00015150


	//   ....[143]....
        /*0864*/ 	.word	0x00015180


	//   ....[144]....
        /*0868*/ 	.word	0x00015190


	//   ....[145]....
        /*086c*/ 	.word	0x00015200


	//   ....[146]....
        /*0870*/ 	.word	0x00015210


	//   ....[147]....
        /*0874*/ 	.word	0x00015310


	//   ....[148]....
        /*0878*/ 	.word	0x000157f0


	//   ....[149]....
        /*087c*/ 	.word	0x00015820


	//   ....[150]....
        /*0880*/ 	.word	0x00015880


	//   ....[151]....
        /*0884*/ 	.word	0x000158b0


	//   ....[152]....
        /*0888*/ 	.word	0x000158e0


	//   ....[153]....
        /*088c*/ 	.word	0x00015910


	//   ....[154]....
        /*0890*/ 	.word	0x00015940


	//   ....[155]....
        /*0894*/ 	.word	0x00015970


	//   ....[156]....
        /*0898*/ 	.word	0x00015b10


	//   ....[157]....
        /*089c*/ 	.word	0x00015b40


	//   ....[158]....
        /*08a0*/ 	.word	0x00015b70


	//   ....[159]....
        /*08a4*/ 	.word	0x00015ba0


	//   ....[160]....
        /*08a8*/ 	.word	0x00015bd0


	//   ....[161]....
        /*08ac*/ 	.word	0x00015c00


	//   ....[162]....
        /*08b0*/ 	.word	0x00015cc0


	//   ....[163]....
        /*08b4*/ 	.word	0x00015ce0


	//   ....[164]....
        /*08b8*/ 	.word	0x00015d00


	//   ....[165]....
        /*08bc*/ 	.word	0x00015d60


	//   ....[166]....
        /*08c0*/ 	.word	0x00016780


	//   ....[167]....
        /*08c4*/ 	.word	0x00016d90


	//   ....[168]....
        /*08c8*/ 	.word	0x00016e80


	//   ....[169]....
        /*08cc*/ 	.word	0x00016f20


	//   ....[170]....
        /*08d0*/ 	.word	0x00016f80


	//   ....[171]....
        /*08d4*/ 	.word	0x00017070


	//   ....[172]....
        /*08d8*/ 	.word	0x000170e0


	//   ....[173]....
        /*08dc*/ 	.word	0x000171d0


	//   ....[174]....
        /*08e0*/ 	.word	0x00017240


	//   ....[175]....
        /*08e4*/ 	.word	0x00017330


	//   ....[176]....
        /*08e8*/ 	.word	0x000173a0


	//   ....[177]....
        /*08ec*/ 	.word	0x00017490


	//   ....[178]....
        /*08f0*/ 	.word	0x00017500


	//   ....[179]....
        /*08f4*/ 	.word	0x000175a0


	//   ....[180]....
        /*08f8*/ 	.word	0x000176a0


	//   ....[181]....
        /*08fc*/ 	.word	0x000176f0


	//   ....[182]....
        /*0900*/ 	.word	0x00017750


	//   ....[183]....
        /*0904*/ 	.word	0x00017870


	//   ....[184]....
        /*0908*/ 	.word	0x000178f0


	//   ....[185]....
        /*090c*/ 	.word	0x000179e0


	//   ....[186]....
        /*0910*/ 	.word	0x00017a60


	//   ....[187]....
        /*0914*/ 	.word	0x00017b50


	//   ....[188]....
        /*0918*/ 	.word	0x00017c60


	//   ....[189]....
        /*091c*/ 	.word	0x00017cd0


	//   ....[190]....
        /*0920*/ 	.word	0x00017de0


	//   ....[191]....
        /*0924*/ 	.word	0x00017e50


	//   ....[192]....
        /*0928*/ 	.word	0x00017ed0


	//   ....[193]....
        /*092c*/ 	.word	0x00017fc0


	//   ....[194]....
        /*0930*/ 	.word	0x00018030


	//   ....[195]....
        /*0934*/ 	.word	0x00018100


	//   ....[196]....
        /*0938*/ 	.word	0x000181a0


	//   ....[197]....
        /*093c*/ 	.word	0x00018240


	//   ....[198]....
        /*0940*/ 	.word	0x000182a0


	//   ....[199]....
        /*0944*/ 	.word	0x00018390


	//   ....[200]....
        /*0948*/ 	.word	0x000184a0


	//   ....[201]....
        /*094c*/ 	.word	0x000184f0


	//   ....[202]....
        /*0950*/ 	.word	0x00018550


	//   ....[203]....
        /*0954*/ 	.word	0x00018650


	//   ....[204]....
        /*0958*/ 	.word	0x00018760


	//   ....[205]....
        /*095c*/ 	.word	0x000187b0


	//   ....[206]....
        /*0960*/ 	.word	0x00018810


	//   ....[207]....
        /*0964*/ 	.word	0x00018910


	//   ....[208]....
        /*0968*/ 	.word	0x00018a20


	//   ....[209]....
        /*096c*/ 	.word	0x00018a70


	//   ....[210]....
        /*0970*/ 	.word	0x00018ad0


	//   ....[211]....
        /*0974*/ 	.word	0x00018bc0


	//   ....[212]....
        /*0978*/ 	.word	0x00018cf0


	//   ....[213]....
        /*097c*/ 	.word	0x00018dd0


	//   ....[214]....
        /*0980*/ 	.word	0x00018e60


	//   ....[215]....
        /*0984*/ 	.word	0x00018f70


	//   ....[216]....
        /*0988*/ 	.word	0x00018fd0


	//   ....[217]....
        /*098c*/ 	.word	0x000190e0


	//   ....[218]....
        /*0990*/ 	.word	0x00019140


	//   ....[219]....
        /*0994*/ 	.word	0x00019250


	//   ....[220]....
        /*0998*/ 	.word	0x000192b0


	//   ....[221]....
        /*099c*/ 	.word	0x000193c0


	//   ....[222]....
        /*09a0*/ 	.word	0x00019420


	//   ....[223]....
        /*09a4*/ 	.word	0x000194e0


	//   ....[224]....
        /*09a8*/ 	.word	0x00019640


	//   ....[225]....
        /*09ac*/ 	.word	0x000196e0


	//   ....[226]....
        /*09b0*/ 	.word	0x00019740


	//   ....[227]....
        /*09b4*/ 	.word	0x000197f0


	//   ....[228]....
        /*09b8*/ 	.word	0x00019850


	//   ....[229]....
        /*09bc*/ 	.word	0x00019900


	//   ....[230]....
        /*09c0*/ 	.word	0x00019960


	//   ....[231]....
        /*09c4*/ 	.word	0x00019a10


	//   ....[232]....
        /*09c8*/ 	.word	0x00019a70


	//   ....[233]....
        /*09cc*/ 	.word	0x00019b20


	//   ....[234]....
        /*09d0*/ 	.word	0x00019b80


	//   ....[235]....
        /*09d4*/ 	.word	0x00019c30


	//   ....[236]....
        /*09d8*/ 	.word	0x00019d10


	//   ....[237]....
        /*09dc*/ 	.word	0x00019db0


	//   ....[238]....
        /*09e0*/ 	.word	0x00019e10


	//   ....[239]....
        /*09e4*/ 	.word	0x00019ee0


	//   ....[240]....
        /*09e8*/ 	.word	0x00019f40


	//   ....[241]....
        /*09ec*/ 	.word	0x0001a010


	//   ....[242]....
        /*09f0*/ 	.word	0x0001a070


	//   ....[243]....
        /*09f4*/ 	.word	0x0001a150


	//   ....[244]....
        /*09f8*/ 	.word	0x0001a1b0


	//   ....[245]....
        /*09fc*/ 	.word	0x0001a280


	//   ....[246]....
        /*0a00*/ 	.word	0x0001a2e0


	//   ....[247]....
        /*0a04*/ 	.word	0x0001a3b0


	//   ....[248]....
        /*0a08*/ 	.word	0x0001a440


	//   ....[249]....
        /*0a0c*/ 	.word	0x0001a4e0


	//   ....[250]....
        /*0a10*/ 	.word	0x0001a660


	//   ....[251]....
        /*0a14*/ 	.word	0x0001a6d0


	//   ....[252]....
        /*0a18*/ 	.word	0x0001a740


	//   ....[253]....
        /*0a1c*/ 	.word	0x0001a7b0


	//   ....[254]....
        /*0a20*/ 	.word	0x0001a820


	//   ....[255]....
        /*0a24*/ 	.word	0x0001a8a0


	//   ....[0]....
        /*0a28*/ 	.word	0x0001a920


	//   ....[1]....
        /*0a2c*/ 	.word	0x0001a9b0


	//   ....[2]....
        /*0a30*/ 	.word	0x0001aa20


	//   ....[3]....
        /*0a34*/ 	.word	0x0001aa90


	//   ....[4]....
        /*0a38*/ 	.word	0x0001ab00


	//   ....[5]....
        /*0a3c*/ 	.word	0x0001ab80


	//   ....[6]....
        /*0a40*/ 	.word	0x0001abf0


	//   ....[7]....
        /*0a44*/ 	.word	0x0001ac80


	//   ....[8]....
        /*0a48*/ 	.word	0x0001ace0


	//   ....[9]....
        /*0a4c*/ 	.word	0x0001ad70


	//   ....[10]....
        /*0a50*/ 	.word	0x0001aea0


	//----- nvinfo : EIATTR_REG_RECONFIG
	.align		4
.L_1578:
        /*0a54*/ 	.byte	0x01, 0x54
	.zero		2


	//----- nvinfo : EIATTR_SYSCALL_OFFSETS
	.align		4
        /*0a58*/ 	.byte	0x04, 0x46
        /*0a5a*/ 	.short	(.L_1580 - .L_1579)


	//   ....[0]....
.L_1579:
        /*0a5c*/ 	.word	0x00001ff0


	//   ....[1]....
        /*0a60*/ 	.word	0x000117d0


	//   ....[2]....
        /*0a64*/ 	.word	0x00011920


	//   ....[3]....
        /*0a68*/ 	.word	0x00011a10


	//   ....[4]....
        /*0a6c*/ 	.word	0x00012810


	//   ....[5]....
        /*0a70*/ 	.word	0x00013340


	//----- nvinfo : EIATTR_MBARRIER_INSTR_OFFSETS
	.align		4
.L_1580:
        /*0a74*/ 	.byte	0x04, 0x39
        /*0a76*/ 	.short	(.L_1582 - .L_1581)


	//   ....[0]....
.L_1581:
        /*0a78*/ 	.word	0x00000190
        /*0a7c*/ 	.word	0x000000ff
        /*0a80*/ 	.word	0x00032400
        /*0a84*/ 	.short	0x0100
        /*0a86*/ 	.byte	0x08
	.zero		1


	//   ....[1]....
        /*0a88*/ 	.word	0x000001a0
        /*0a8c*/ 	.word	0x000000ff
        /*0a90*/ 	.word	0x00032410
        /*0a94*/ 	.short	0x0100
        /*0a96*/ 	.byte	0x08
	.zero		1


	//   ....[2]....
        /*0a98*/ 	.word	0x000001b0
        /*0a9c*/ 	.word	0x000000ff
        /*0aa0*/ 	.word	0x00032420
        /*0aa4*/ 	.short	0x0100
        /*0aa6*/ 	.byte	0x08
	.zero		1


	//   ....[3]....
        /*0aa8*/ 	.word	0x000002a0
        /*0aac*/ 	.word	0x000000ff
        /*0ab0*/ 	.word	0x00032430
        /*0ab4*/ 	.short	0x0100
        /*0ab6*/ 	.byte	0x08
	.zero		1


	//   ....[4]....
        /*0ab8*/ 	.word	0x000002b0
        /*0abc*/ 	.word	0x000000ff
        /*0ac0*/ 	.word	0x00032440
        /*0ac4*/ 	.short	0x0100
        /*0ac6*/ 	.byte	0x08
	.zero		1


	//   ....[5]....
        /*0ac8*/ 	.word	0x000002c0
        /*0acc*/ 	.word	0x000000ff
        /*0ad0*/ 	.word	0x00032438
        /*0ad4*/ 	.short	0x0100
        /*0ad6*/ 	.byte	0x08
	.zero		1


	//   ....[6]....
        /*0ad8*/ 	.word	0x000002d0
        /*0adc*/ 	.word	0x000000ff
        /*0ae0*/ 	.word	0x00032448
        /*0ae4*/ 	.short	0x0100
        /*0ae6*/ 	.byte	0x08
	.zero		1


	//   ....[7]....
        /*0ae8*/ 	.word	0x00000400
        /*0aec*/ 	.word	0x000000ff
        /*0af0*/ 	.word	0x00032450
        /*0af4*/ 	.short	0x0100
        /*0af6*/ 	.byte	0x08
	.zero		1


	//   ....[8]....
        /*0af8*/ 	.word	0x00000410
        /*0afc*/ 	.word	0x000000ff
        /*0b00*/ 	.word	0x00032460
        /*0b04*/ 	.short	0x0100
        /*0b06*/ 	.byte	0x08
	.zero		1


	//   ....[9]....
        /*0b08*/ 	.word	0x00000420
        /*0b0c*/ 	.word	0x000000ff
        /*0b10*/ 	.word	0x00032458
        /*0b14*/ 	.short	0x0100
        /*0b16*/ 	.byte	0x08
	.zero		1


	//   ....[10]....
        /*0b18*/ 	.word	0x00000430
        /*0b1c*/ 	.word	0x000000ff
        /*0b20*/ 	.word	0x00032468
        /*0b24*/ 	.short	0x0100
        /*0b26*/ 	.byte	0x08
	.zero		1


	//   ....[11]....
        /*0b28*/ 	.word	0x00000520
        /*0b2c*/ 	.word	0x000000ff
        /*0b30*/ 	.word	0x00032470
        /*0b34*/ 	.short	0x0100
        /*0b36*/ 	.byte	0x06
	.zero		1


	//   ....[12]....
        /*0b38*/ 	.word	0x00000530
        /*0b3c*/ 	.word	0x000000ff
        /*0b40*/ 	.word	0x00032480
        /*0b44*/ 	.short	0x0100
        /*0b46*/ 	.byte	0x06
	.zero		1


	//   ....[13]....
        /*0b48*/ 	.word	0x00000540
        /*0b4c*/ 	.word	0x000000ff
        /*0b50*/ 	.word	0x00032478
        /*0b54*/ 	.short	0x0100
        /*0b56*/ 	.byte	0x06
	.zero		1


	//   ....[14]....
        /*0b58*/ 	.word	0x00000550
        /*0b5c*/ 	.word	0x000000ff
        /*0b60*/ 	.word	0x00032488
        /*0b64*/ 	.short	0x0100
        /*0b66*/ 	.byte	0x06
	.zero		1


	//   ....[15]....
        /*0b68*/ 	.word	0x00000680
        /*0b6c*/ 	.word	0x000000ff
        /*0b70*/ 	.word	0x00032490
        /*0b74*/ 	.short	0x0100
        /*0b76*/ 	.byte	0x08
	.zero		1


	//   ....[16]....
        /*0b78*/ 	.word	0x00000690
        /*0b7c*/ 	.word	0x000000ff
        /*0b80*/ 	.word	0x000324a0
        /*0b84*/ 	.short	0x0100
        /*0b86*/ 	.byte	0x08
	.zero		1


	//   ....[17]....
        /*0b88*/ 	.word	0x000006a0
        /*0b8c*/ 	.word	0x000000ff
        /*0b90*/ 	.word	0x00032498
        /*0b94*/ 	.short	0x0100
        /*0b96*/ 	.byte	0x08
	.zero		1


	//   ....[18]....
        /*0b98*/ 	.word	0x000006b0
        /*0b9c*/ 	.word	0x000000ff
        /*0ba0*/ 	.word	0x000324a8
        /*0ba4*/ 	.short	0x0100
        /*0ba6*/ 	.byte	0x08
	.zero		1


	//   ....[19]....
        /*0ba8*/ 	.word	0x000007f0
        /*0bac*/ 	.word	0x000000ff
        /*0bb0*/ 	.word	0x000324b0
        /*0bb4*/ 	.short	0x0100
        /*0bb6*/ 	.byte	0x08
	.zero		1


	//   ....[20]....
        /*0bb8*/ 	.word	0x00000800
        /*0bbc*/ 	.word	0x000000ff
        /*0bc0*/ 	.word	0x000324c0
        /*0bc4*/ 	.short	0x0100
        /*0bc6*/ 	.byte	0x08
	.zero		1


	//   ....[21]....
        /*0bc8*/ 	.word	0x00000810
        /*0bcc*/ 	.word	0x000000ff
        /*0bd0*/ 	.word	0x000324b8
        /*0bd4*/ 	.short	0x0100
        /*0bd6*/ 	.byte	0x08
	.zero		1


	//   ....[22]....
        /*0bd8*/ 	.word	0x00000820
        /*0bdc*/ 	.word	0x000000ff
        /*0be0*/ 	.word	0x000324c8
        /*0be4*/ 	.short	0x0100
        /*0be6*/ 	.byte	0x08
	.zero		1


	//   ....[23]....
        /*0be8*/ 	.word	0x000020d0
        /*0bec*/ 	.word	0x00000005
        /*0bf0*/ 	.word	0x00032400
        /*0bf4*/ 	.short	0x010a
        /*0bf6*/ 	.byte	0x3f
	.zero		1


	//   ....[24]....
        /*0bf8*/ 	.word	0x000021b0
        /*0bfc*/ 	.word	0x000000ff
        /*0c00*/ 	.word	0x00032430
        /*0c04*/ 	.short	0x010a
        /*0c06*/ 	.byte	0x06
	.zero		1


	//   ....[25]....
        /*0c08*/ 	.word	0x000021f0
        /*0c0c*/ 	.word	0x000000ff
        /*0c10*/ 	.word	0x00032430
        /*0c14*/ 	.short	0x010a
        /*0c16*/ 	.byte	0x06
	.zero		1


	//   ....[26]....
        /*0c18*/ 	.word	0x000024f0
        /*0c1c*/ 	.word	0x00000005
        /*0c20*/ 	.word	0x00032410
        /*0c24*/ 	.short	0x010a
        /*0c26*/ 	.byte	0x3f
	.zero		1


	//   ....[27]....
        /*0c28*/ 	.word	0x00002530
        /*0c2c*/ 	.word	0x000000ff
        /*0c30*/ 	.word	0x00032450
        /*0c34*/ 	.short	0x010a
        /*0c36*/ 	.byte	0x06
	.zero		1


	//   ....[28]....
        /*0c38*/ 	.word	0x00002570
        /*0c3c*/ 	.word	0x000000ff
        /*0c40*/ 	.word	0x00032450
        /*0c44*/ 	.short	0x010a
        /*0c46*/ 	.byte	0x06
	.zero		1


	//   ....[29]....
        /*0c48*/ 	.word	0x000033a0
        /*0c4c*/ 	.word	0x000000ff
        /*0c50*/ 	.word	0x00000000
        /*0c54*/ 	.short	0x0101
        /*0c56*/ 	.byte	0x04
	.zero		1


	//   ....[30]....
        /*0c58*/ 	.word	0x00004d50
        /*0c5c*/ 	.word	0x000000ff
        /*0c60*/ 	.word	0x00000000
        /*0c64*/ 	.short	0x0101
        /*0c66*/ 	.byte	0x06
	.zero		1


	//   ....[31]....
        /*0c68*/ 	.word	0x00004ea0
        /*0c6c*/ 	.word	0x000000ff
        /*0c70*/ 	.word	0x00032430
        /*0c74*/ 	.short	0x010a
        /*0c76*/ 	.byte	0x04
	.zero		1


	//   ....[32]....
        /*0c78*/ 	.word	0x00004ee0
        /*0c7c*/ 	.word	0x000000ff
        /*0c80*/ 	.word	0x00032430
        /*0c84*/ 	.short	0x010a
        /*0c86*/ 	.byte	0x04
	.zero		1


	//   ....[33]....
        /*0c88*/ 	.word	0x000050f0
        /*0c8c*/ 	.word	0x000000ff
        /*0c90*/ 	.word	0x00032450
        /*0c94*/ 	.short	0x010a
        /*0c96*/ 	.byte	0x04
	.zero		1


	//   ....[34]....
        /*0c98*/ 	.word	0x00005130
        /*0c9c*/ 	.word	0x000000ff
        /*0ca0*/ 	.word	0x00032450
        /*0ca4*/ 	.short	0x010a
        /*0ca6*/ 	.byte	0x04
	.zero		1


	//   ....[35]....
        /*0ca8*/ 	.word	0x00006ea0
        /*0cac*/ 	.word	0x000000ff
        /*0cb0*/ 	.word	0x00000000
        /*0cb4*/ 	.short	0x0101
        /*0cb6*/ 	.byte	0x0a
	.zero		1


	//   ....[36]....
        /*0cb8*/ 	.word	0x00007e70
        /*0cbc*/ 	.word	0x000000ff
        /*0cc0*/ 	.word	0x00000000
        /*0cc4*/ 	.short	0x0101
        /*0cc6*/ 	.byte	0x04
	.zero		1


	//   ....[37]....
        /*0cc8*/ 	.word	0x00007fb0
        /*0ccc*/ 	.word	0x000000ff
        /*0cd0*/ 	.word	0x00032430
        /*0cd4*/ 	.short	0x010a
        /*0cd6*/ 	.byte	0x04
	.zero		1


	//   ....[38]....
        /*0cd8*/ 	.word	0x00007ff0
        /*0cdc*/ 	.word	0x000000ff
        /*0ce0*/ 	.word	0x00032430
        /*0ce4*/ 	.short	0x010a
        /*0ce6*/ 	.byte	0x04
	.zero		1


	//   ....[39]....
        /*0ce8*/ 	.word	0x00008200
        /*0cec*/ 	.word	0x000000ff
        /*0cf0*/ 	.word	0x00032450
        /*0cf4*/ 	.short	0x010a
        /*0cf6*/ 	.byte	0x04
	.zero		1


	//   ....[40]....
        /*0cf8*/ 	.word	0x00008240
        /*0cfc*/ 	.word	0x000000ff
        /*0d00*/ 	.word	0x00032450
        /*0d04*/ 	.short	0x010a
        /*0d06*/ 	.byte	0x04
	.zero		1


	//   ....[41]....
        /*0d08*/ 	.word	0x00009420
        /*0d0c*/ 	.word	0x000000ff
        /*0d10*/ 	.word	0x00000000
        /*0d14*/ 	.short	0x0101
        /*0d16*/ 	.byte	0x0b
	.zero		1


	//   ....[42]....
        /*0d18*/ 	.word	0x0000a810
        /*0d1c*/ 	.word	0x000000ff
        /*0d20*/ 	.word	0x00000000
        /*0d24*/ 	.short	0x0101
        /*0d26*/ 	.byte	0x04
	.zero		1


	//   ....[43]....
        /*0d28*/ 	.word	0x0000ce90
        /*0d2c*/ 	.word	0x000000ff
        /*0d30*/ 	.word	0x00000000
        /*0d34*/ 	.short	0x0101
        /*0d36*/ 	.byte	0x06
	.zero		1


	//   ....[44]....
        /*0d38*/ 	.word	0x0000d5e0
        /*0d3c*/ 	.word	0x000000ff
        /*0d40*/ 	.word	0x00000000
        /*0d44*/ 	.short	0x0101
        /*0d46*/ 	.byte	0x09
	.zero		1


	//   ....[45]....
        /*0d48*/ 	.word	0x00011f50
        /*0d4c*/ 	.word	0x00000019
        /*0d50*/ 	.word	0x00032440
        /*0d54*/ 	.short	0x010a
        /*0d56*/ 	.byte	0x3f
	.zero		1


	//   ....[46]....
        /*0d58*/ 	.word	0x00012580
        /*0d5c*/ 	.word	0x00000019
        /*0d60*/ 	.word	0x00032430
        /*0d64*/ 	.short	0x0107
        /*0d66*/ 	.byte	0x3f
	.zero		1


	//   ....[47]....
        /*0d68*/ 	.word	0x00012650
        /*0d6c*/ 	.word	0x00000019
        /*0d70*/ 	.word	0x00032430
        /*0d74*/ 	.short	0x0101
        /*0d76*/ 	.byte	0x3f
	.zero		1


	//   ....[48]....
        /*0d78*/ 	.word	0x00013180
        /*0d7c*/ 	.word	0x00000016
        /*0d80*/ 	.word	0x00032400
        /*0d84*/ 	.short	0x0107
        /*0d86*/ 	.byte	0x3f
	.zero		1


	//   ....[49]....
        /*0d88*/ 	.word	0x00013210
        /*0d8c*/ 	.word	0x00000016
        /*0d90*/ 	.word	0x00032400
        /*0d94*/ 	.short	0x0101
        /*0d96*/ 	.byte	0x3f
	.zero		1


	//   ....[50]....
        /*0d98*/ 	.word	0x00013d30
        /*0d9c*/ 	.word	0x00000016
        /*0da0*/ 	.word	0x00032410
        /*0da4*/ 	.short	0x0107
        /*0da6*/ 	.byte	0x3f
	.zero		1


	//   ....[51]....
        /*0da8*/ 	.word	0x00013e30
        /*0dac*/ 	.word	0x00000016
        /*0db0*/ 	.word	0x00032410
        /*0db4*/ 	.short	0x0101
        /*0db6*/ 	.byte	0x3f
	.zero		1


	//   ....[52]....
        /*0db8*/ 	.word	0x00013e50
        /*0dbc*/ 	.word	0x00000016
        /*0dc0*/ 	.word	0x00032420
        /*0dc4*/ 	.short	0x010a
        /*0dc6*/ 	.byte	0x3f
	.zero		1


	//   ....[53]....
        /*0dc8*/ 	.word	0x00013ed0
        /*0dcc*/ 	.word	0x00000019
        /*0dd0*/ 	.word	0x00032460
        /*0dd4*/ 	.short	0x010a
        /*0dd6*/ 	.byte	0x3f
	.zero		1


	//   ....[54]....
        /*0dd8*/ 	.word	0x00014630
        /*0ddc*/ 	.word	0x00000019
        /*0de0*/ 	.word	0x00032450
        /*0de4*/ 	.short	0x0107
        /*0de6*/ 	.byte	0x3f
	.zero		1


	//   ....[55]....
        /*0de8*/ 	.word	0x000146f0
        /*0dec*/ 	.word	0x00000019
        /*0df0*/ 	.word	0x00032450
        /*0df4*/ 	.short	0x0101
        /*0df6*/ 	.byte	0x3f
	.zero		1


	//   ....[56]....
        /*0df8*/ 	.word	0x00014a30
        /*0dfc*/ 	.word	0x0000000a
        /*0e00*/ 	.word	0x00032440
        /*0e04*/ 	.short	0x010a
        /*0e06*/ 	.byte	0x3f
	.zero		1


	//   ....[57]....
        /*0e08*/ 	.word	0x00014de0
        /*0e0c*/ 	.word	0x0000000a
        /*0e10*/ 	.word	0x00032430
        /*0e14*/ 	.short	0x0107
        /*0e16*/ 	.byte	0x3f
	.zero		1


	//   ....[58]....
        /*0e18*/ 	.word	0x00014e90
        /*0e1c*/ 	.word	0x0000000a
        /*0e20*/ 	.word	0x00032430
        /*0e24*/ 	.short	0x0101
        /*0e26*/ 	.byte	0x3f
	.zero		1


	//   ....[59]....
        /*0e28*/ 	.word	0x00014ec0
        /*0e2c*/ 	.word	0x0000000a
        /*0e30*/ 	.word	0x00032460
        /*0e34*/ 	.short	0x010a
        /*0e36*/ 	.byte	0x3f
	.zero		1


	//   ....[60]....
        /*0e38*/ 	.word	0x000153c0
        /*0e3c*/ 	.word	0x0000000a
        /*0e40*/ 	.word	0x00032450
        /*0e44*/ 	.short	0x0107
        /*0e46*/ 	.byte	0x3f
	.zero		1


	//   ....[61]....
        /*0e48*/ 	.word	0x00015470
        /*0e4c*/ 	.word	0x0000000a
        /*0e50*/ 	.word	0x00032450
        /*0e54*/ 	.short	0x0101
        /*0e56*/ 	.byte	0x3f
	.zero		1


	//   ....[62]....
        /*0e58*/ 	.word	0x00016700
        /*0e5c*/ 	.word	0x00000005
        /*0e60*/ 	.word	0x00032420
        /*0e64*/ 	.short	0x010a
        /*0e66*/ 	.byte	0x3f
	.zero		1


	//   ....[63]....
        /*0e68*/ 	.word	0x000168a0
        /*0e6c*/ 	.word	0x00000003
        /*0e70*/ 	.word	0x00032440
        /*0e74*/ 	.short	0x010a
        /*0e76*/ 	.byte	0x3f
	.zero		1


	//   ....[64]....
        /*0e78*/ 	.word	0x00016940
        /*0e7c*/ 	.word	0x00000005
        /*0e80*/ 	.word	0x00032440
        /*0e84*/ 	.short	0x010a
        /*0e86*/ 	.byte	0x3f
	.zero		1


	//   ....[65]....
        /*0e88*/ 	.word	0x00016980
        /*0e8c*/ 	.word	0x00000003
        /*0e90*/ 	.word	0x00032460
        /*0e94*/ 	.short	0x010a
        /*0e96*/ 	.byte	0x3f
	.zero		1


	//   ....[66]....
        /*0e98*/ 	.word	0x000169c0
        /*0e9c*/ 	.word	0x00000005
        /*0ea0*/ 	.word	0x00032460
        /*0ea4*/ 	.short	0x010a
        /*0ea6*/ 	.byte	0x3f
	.zero		1


	//   ....[67]....
        /*0ea8*/ 	.word	0x00016a20
        /*0eac*/ 	.word	0x00000005
        /*0eb0*/ 	.word	0x00032400
        /*0eb4*/ 	.short	0x010a
        /*0eb6*/ 	.byte	0x3f
	.zero		1


	//   ....[68]....
        /*0eb8*/ 	.word	0x00016a80
        /*0ebc*/ 	.word	0x00000004
        /*0ec0*/ 	.word	0x00032430
        /*0ec4*/ 	.short	0x010a
        /*0ec6*/ 	.byte	0x3f
	.zero		1


	//   ....[69]....
        /*0ec8*/ 	.word	0x00016ad0
        /*0ecc*/ 	.word	0x00000005
        /*0ed0*/ 	.word	0x00032410
        /*0ed4*/ 	.short	0x010a
        /*0ed6*/ 	.byte	0x3f
	.zero		1


	//   ....[70]....
        /*0ed8*/ 	.word	0x00016b30
        /*0edc*/ 	.word	0x00000000
        /*0ee0*/ 	.word	0x00032450
        /*0ee4*/ 	.short	0x010a
        /*0ee6*/ 	.byte	0x3f
	.zero		1


	//   ....[71]....
        /*0ee8*/ 	.word	0x00016b90
        /*0eec*/ 	.word	0x00000015
        /*0ef0*/ 	.word	0x00032430
        /*0ef4*/ 	.short	0x010a
        /*0ef6*/ 	.byte	0x3f
	.zero		1


	//   ....[72]....
        /*0ef8*/ 	.word	0x00016bf0
        /*0efc*/ 	.word	0x00000015
        /*0f00*/ 	.word	0x00032450
        /*0f04*/ 	.short	0x010a
        /*0f06*/ 	.byte	0x3f
	.zero		1


	//   ....[73]....
        /*0f08*/ 	.word	0x00016c50
        /*0f0c*/ 	.word	0x00000015
        /*0f10*/ 	.word	0x00032430
        /*0f14*/ 	.short	0x010a
        /*0f16*/ 	.byte	0x3f
	.zero		1


	//   ....[74]....
        /*0f18*/ 	.word	0x00016cb0
        /*0f1c*/ 	.word	0x00000015
        /*0f20*/ 	.word	0x00032450
        /*0f24*/ 	.short	0x010a
        /*0f26*/ 	.byte	0x3f
	.zero		1


	//   ....[75]....
        /*0f28*/ 	.word	0x00016dd0
        /*0f2c*/ 	.word	0x00000019
        /*0f30*/ 	.word	0x00032440
        /*0f34*/ 	.short	0x010a
        /*0f36*/ 	.byte	0x3f
	.zero		1


	//   ....[76]....
        /*0f38*/ 	.word	0x00018bf0
        /*0f3c*/ 	.word	0x00000016
        /*0f40*/ 	.word	0x00032420
        /*0f44*/ 	.short	0x010a
        /*0f46*/ 	.byte	0x3f
	.zero		1


	//   ....[77]....
        /*0f48*/ 	.word	0x00018c40
        /*0f4c*/ 	.word	0x00000019
        /*0f50*/ 	.word	0x00032460
        /*0f54*/ 	.short	0x010a
        /*0f56*/ 	.byte	0x3f
	.zero		1


	//   ....[78]....
        /*0f58*/ 	.word	0x00019590
        /*0f5c*/ 	.word	0x0000000a
        /*0f60*/ 	.word	0x00032440
        /*0f64*/ 	.short	0x010a
        /*0f66*/ 	.byte	0x3f
	.zero		1


	//   ....[79]....
        /*0f68*/ 	.word	0x00019c60
        /*0f6c*/ 	.word	0x0000000a
        /*0f70*/ 	.word	0x00032460
        /*0f74*/ 	.short	0x010a
        /*0f76*/ 	.byte	0x3f
	.zero		1


	//   ....[80]....
        /*0f78*/ 	.word	0x0001adc0
        /*0f7c*/ 	.word	0x00000005
        /*0f80*/ 	.word	0x00032420
        /*0f84*/ 	.short	0x010a
        /*0f86*/ 	.byte	0x3f
	.zero		1


	//   ....[81]....
        /*0f88*/ 	.word	0x0001af60
        /*0f8c*/ 	.word	0x00000003
        /*0f90*/ 	.word	0x00032440
        /*0f94*/ 	.short	0x010a
        /*0f96*/ 	.byte	0x3f
	.zero		1


	//   ....[82]....
        /*0f98*/ 	.word	0x0001afb0
        /*0f9c*/ 	.word	0x00000005
        /*0fa0*/ 	.word	0x00032440
        /*0fa4*/ 	.short	0x010a
        /*0fa6*/ 	.byte	0x3f
	.zero		1


	//   ....[83]....
        /*0fa8*/ 	.word	0x0001b000
        /*0fac*/ 	.word	0x00000003
        /*0fb0*/ 	.word	0x00032460
        /*0fb4*/ 	.short	0x010a
        /*0fb6*/ 	.byte	0x3f
	.zero		1


	//----- nvinfo : EIATTR_NUM_MBARRIERS
	.align		4
.L_1582:
        /*0fb8*/ 	.byte	0x03, 0x38
        /*0fba*/ 	.short	0x0017


	//----- nvinfo : EIATTR_EXIT_INSTR_OFFSETS
	.align		4
        /*0fbc*/ 	.byte	0x04, 0x1c
        /*0fbe*/ 	.short	(.L_1584 - .L_1583)


	//   ....[0]....
.L_1583:
        /*0fc0*/ 	.word	0x000009e0


	//   ....[1]....
        /*0fc4*/ 	.word	0x0000fc00


	//   ....[2]....
        /*0fc8*/ 	.word	0x00016a10


	//----- nvinfo : EIATTR_MAX_THREADS
	.align		4
.L_1584:
        /*0fcc*/ 	.byte	0x04, 0x05
        /*0fce*/ 	.short	(.L_1586 - .L_1585)
.L_1585:
        /*0fd0*/ 	.word	0x00000180
        /*0fd4*/ 	.word	0x00000001
        /*0fd8*/ 	.word	0x00000001


	//----- nvinfo : EIATTR_CRS_STACK_SIZE
	.align		4
.L_1586:
        /*0fdc*/ 	.byte	0x04, 0x1e
        /*0fde*/ 	.short	(.L_1588 - .L_1587)
.L_1587:
        /*0fe0*/ 	.word	0x00000000


	//----- nvinfo : EIATTR_CBANK_PARAM_SIZE
	.align		4
.L_1588:
        /*0fe4*/ 	.byte	0x03, 0x19
        /*0fe6*/ 	.short	0x0bf0


	//----- nvinfo : EIATTR_PARAM_CBANK
	.align		4
        /*0fe8*/ 	.byte	0x04, 0x0a
        /*0fea*/ 	.short	(.L_1590 - .L_1589)
	.align		4
.L_1589:
        /*0fec*/ 	.word	index@(.nv.constant0._ZN7cutlass13device_kernelIN5flash11enable_sm90INS1_16FlashAttnFwdSm90INS1_25CollectiveMainloopFwdSm90ILi2EN4cute5tupleIJNS5_1CILi1EEES8_S8_EEENS6_IJNS7_ILi128EEENS7_ILi96EEENS7_ILi64EEEEEELi256ENS_6half_tEfNS_4arch4Sm90ELb1ELb0ELb1ELb1ELb1ELb0ELb1ELb1ELb0ELb1ELb1ELb0EEENS1_21CollectiveEpilogueFwdINS6_IJSA_NS7_ILi256EEESB_EEES9_SE_SG_Li256ELb1ELb1ELb1ELb0EEENS1_36VarlenDynamicPersistentTileSchedulerILi128ELi96ELi256ELi128ELb1ELb1ELb1ELb1ELb1ELb1EEEEEEEEEvNT_6ParamsE)
        /*0ff0*/ 	.short	0x0210
        /*0ff2*/ 	.short	0x0bf0


	//----- nvinfo : EIATTR_SW_WAR
	.align		4
.L_1590:
        /*0ff4*/ 	.byte	0x04, 0x36
        /*0ff6*/ 	.short	(.L_1592 - .L_1591)
.L_1591:
        /*0ff8*/ 	.word	0x00000008
.L_1592:


//--------------------- .nv.info._ZN7cutlass13device_kernelIN5flash11enable_sm90INS1_16FlashAttnFwdSm90INS1_25CollectiveMainloopFwdSm90ILi2EN4cute5tupleIJNS5_1CILi1EEES8_S8_EEENS6_IJNS7_ILi128EEENS7_ILi96EEENS7_ILi64EEEEEELi256ENS_6half_tEfNS_4arch4Sm90ELb1ELb0ELb1ELb1ELb1ELb1ELb1ELb1ELb0ELb1ELb1ELb0EEENS1_21CollectiveEpilogueFwdINS6_IJSA_NS7_ILi256EEESB_EEES9_SE_SG_Li256ELb1ELb1ELb1ELb0EEENS1_36VarlenDynamicPersistentTileSchedulerILi128ELi96ELi256ELi128ELb1ELb1ELb1ELb1ELb1ELb1EEEEEEEEEvNT_6ParamsE --------------------------
	.section	.nv.info._ZN7cutlass13device_kernelIN5flash11enable_sm90INS1_16FlashAttnFwdSm90INS1_25CollectiveMainloopFwdSm90ILi2EN4cute5tupleIJNS5_1CILi1EEES8_S8_EEENS6_IJNS7_ILi128EEENS7_ILi96EEENS7_ILi64EEEEEELi256ENS_6half_tEfNS_4arch4Sm90ELb1ELb0ELb1ELb1ELb1ELb1ELb1ELb1ELb0ELb1ELb1ELb0EEENS1_21CollectiveEpilogueFwdINS6_IJSA_NS7_ILi256EEESB_EEES9_SE_SG_Li256ELb1ELb1ELb1ELb0EEENS1_36VarlenDynamicPersistentTileSchedulerILi128ELi96ELi256ELi128ELb1ELb1ELb1ELb1ELb1ELb1EEEEEEEEEvNT_6ParamsE,"",@"SHT_CUDA_INFO"
	.sectionflags	@""
	.align	4


	//----- nvinfo : EIATTR_CUDA_API_VERSION
	.align		4
        /*0000*/ 	.byte	0x04, 0x37
        /*0002*/ 	.short	(.L_1594 - .L_1593)
.L_1593:
        /*0004*/ 	.word	0x00000082


	//----- nvinfo : EIATTR_KPARAM_INFO
	.align		4
.L_1594:
        /*0008*/ 	.byte	0x04, 0x17
        /*000a*/ 	.short	(.L_1596 - .L_1595)
.L_1595:
        /*000c*/ 	.word	0x00000000
        /*0010*/ 	.short	0x0000
        /*0012*/ 	.short	0x0070
        /*0014*/ 	.byte	0x00, 0xf0, 0x01, 0x2e


	//----- nvinfo : EIATTR_SPARSE_MMA_MASK
	.align		4
.L_1596:
        /*0018*/ 	.byte	0x03, 0x50
        /*001a*/ 	.short	0x0000


	//----- nvinfo : EIATTR_MAXREG_COUNT
	.align		4
        /*001c*/ 	.byte	0x03, 0x1b
        /*001e*/ 	.short	0x00a8


	//----- nvinfo : EIATTR_NUM_BARRIERS
	.align		4
        /*0020*/ 	.byte	0x02, 0x4c
        /*0022*/ 	.byte	0x10
	.zero		1


	//----- nvinfo : EIATTR_EXTERNS
	.align		4
        /*0024*/ 	.byte	0x04, 0x0f
        /*0026*/ 	.short	(.L_1598 - .L_1597)


	//   ....[0]....
	.align		4
.L_1597:
        /*0028*/ 	.word	index@(__assertfail)


	//----- nvinfo : EIATTR_ANNOTATIONS
	.align		4
.L_1598:
        /*002c*/ 	.byte	0x04, 0x55
        /*002e*/ 	.short	(.L_1600 - .L_1599)


	//   ....[0]....
.L_1599:
        /* <DEDUP_REMOVED lines=208> */


	//----- nvinfo : EIATTR_MERCURY_ISA_VERSION
	.align		4
.L_1600:
        /*0d18*/ 	.byte	0x03, 0x5f
        /*0d1a*/ 	.short	0x0101


	//----- nvinfo : EIATTR_UNUSED_LOAD_BYTE_OFFSET
	.align		4
        /*0d1c*/ 	.byte	0x04, 0x44
        /*0d1e*/ 	.short	(.L_1602 - .L_1601)


	//   ....[0]....
.L_1601:
        /*0d20*/ 	.word	0x00000aa0
        /*0d24*/ 	.word	0x0000fff0


	//   ....[1]....
        /*0d28*/ 	.word	0x00014980
        /*0d2c*/ 	.word	0x0000fff0


	//----- nvinfo : EIATTR_INT_WARP_WIDE_INSTR_OFFSETS
	.align		4
.L_1602:
        /*0d30*/ 	.byte	0x04, 0x31
        /*0d32*/ 	.short	(.L_1604 - .L_1603)


	//   ....[0]....
.L_1603:
        /*0d34*/ 	.word	0x00000130


	//   ....[1]....
        /*0d38*/ 	.word	0x00000170


	//   ....[2]....
        /*0d3c*/ 	.word	0x000001e0


	//   ....[3]....
        /*0d40*/ 	.word	0x000001f0


	//   ....[4]....
        /*0d44*/ 	.word	0x0001ccd0


	//   ....[5]....
        /*0d48*/ 	.word	0x0001cd60


	//   ....[6]....
        /*0d4c*/ 	.word	0x00020c70


	//   ....[7]....
        /*0d50*/ 	.word	0x00020d00


	//----- nvinfo : EIATTR_COOP_GROUP_MASK_REGIDS
	.align		4
.L_1604:
        /*0d54*/ 	.byte	0x04, 0x29
        /*0d56*/ 	.short	(.L_1606 - .L_1605)


	//   ....[0]....
.L_1605:
        /*0d58*/ 	.word	0xffffffff


	//   ....[1]....
        /*0d5c*/ 	.word	0xffffffff


	//   ....[2]....
        /*0d60*/ 	.word	0xffffffff


	//   ....[3]....
        /*0d64*/ 	.word	0xffffffff


	//   ....[4]....
        /*0d68*/ 	.word	0xffffffff


	//   ....[5]....
        /*0d6c*/ 	.word	0xffffffff


	//   ....[6]....
        /*0d70*/ 	.word	0xffffffff


	//   ....[7]....
        /*0d74*/ 	.word	0xffffffff


	//   ....[8]....
        /*0d78*/ 	.word	0xffffffff


	//   ....[9]....
        /*0d7c*/ 	.word	0xffffffff


	//   ....[10]....
        /*0d80*/ 	.word	0xffffffff


	//   ....[11]....
        /*0d84*/ 	.word	0xffffffff


	//   ....[12]....
        /*0d88*/ 	.word	0xffffffff


	//   ....[13]....
        /*0d8c*/ 	.word	0xffffffff


	//   ....[14]....
        /*0d90*/ 	.word	0xffffffff


	//   ....[15]....
        /*0d94*/ 	.word	0xffffffff


	//   ....[16]....
        /*0d98*/ 	.word	0xffffffff


	//   ....[17]....
        /*0d9c*/ 	.word	0xffffffff


	//   ....[18]....
        /*0da0*/ 	.word	0xffffffff


	//   ....[19]....
        /*0da4*/ 	.word	0xffffffff


	//   ....[20]....
        /*0da8*/ 	.word	0xffffffff


	//   ....[21]....
        /*0dac*/ 	.word	0xffffffff


	//   ....[22]....
        /*0db0*/ 	.word	0xffffffff


	//   ....[23]....
        /*0db4*/ 	.word	0xffffffff


	//   ....[24]....
        /*0db8*/ 	.word	0xffffffff


	//   ....[25]....
        /*0dbc*/ 	.word	0xffffffff


	//   ....[26]....
        /*0dc0*/ 	.word	0xffffffff


	//   ....[27]....
        /*0dc4*/ 	.word	0xffffffff


	//   ....[28]....
        /*0dc8*/ 	.word	0xffffffff


	//   ....[29]....
        /*0dcc*/ 	.word	0xffffffff


	//   ....[30]....
        /*0dd0*/ 	.word	0xffffffff


	//   ....[31]....
        /*0dd4*/ 	.word	0xffffffff


	//   ....[32]....
        /*0dd8*/ 	.word	0xffffffff


	//   ....[33]....
        /*0ddc*/ 	.word	0xffffffff


	//   ....[34]....
        /*0de0*/ 	.word	0xffffffff


	//   ....[35]....
        /*0de4*/ 	.word	0xffffffff


	//   ....[36]....
        /*0de8*/ 	.word	0xffffffff


	//   ....[37]....
        /*0dec*/ 	.word	0xffffffff


	//   ....[38]....
        /*0df0*/ 	.word	0xffffffff


	//   ....[39]....
        /*0df4*/ 	.word	0xffffffff


	//   ....[40]....
        /*0df8*/ 	.word	0xffffffff


	//   ....[41]....
        /*0dfc*/ 	.word	0xffffffff


	//   ....[42]....
        /*0e00*/ 	.word	0xffffffff


	//   ....[43]....
        /*0e04*/ 	.word	0xffffffff


	//   ....[44]....
        /*0e08*/ 	.word	0xffffffff


	//   ....[45]....
        /*0e0c*/ 	.word	0xffffffff


	//   ....[46]....
        /*0e10*/ 	.word	0xffffffff


	//   ....[47]....
        /*0e14*/ 	.word	0xffffffff


	//   ....[48]....
        /*0e18*/ 	.word	0xffffffff


	//   ....[49]....
        /*0e1c*/ 	.word	0xffffffff


	//   ....[50]....
        /*0e20*/ 	.word	0xffffffff


	//   ....[51]....
        /*0e24*/ 	.word	0xffffffff


	//   ....[52]....
        /*0e28*/ 	.word	0xffffffff


	//   ....[53]....
        /*0e2c*/ 	.word	0xffffffff


	//   ....[54]....
        /*0e30*/ 	.word	0xffffffff


	//   ....[55]....
        /*0e34*/ 	.word	0xffffffff


	//   ....[56]....
        /*0e38*/ 	.word	0xffffffff


	//   ....[57]....
        /*0e3c*/ 	.word	0xffffffff


	//   ....[58]....
        /*0e40*/ 	.word	0xffffffff


	//   ....[59]....
        /*0e44*/ 	.word	0xffffffff


	//   ....[60]....
        /*0e48*/ 	.word	0xffffffff


	//   ....[61]....
        /*0e4c*/ 	.word	0xffffffff


	//   ....[62]....
        /*0e50*/ 	.word	0xffffffff


	//   ....[63]....
        /*0e54*/ 	.word	0xffffffff


	//   ....[64]....
        /*0e58*/ 	.word	0xffffffff


	//   ....[65]....
        /*0e5c*/ 	.word	0xffffffff


	//   ....[66]....
        /*0e60*/ 	.word	0xffffffff


	//   ....[67]....
        /*0e64*/ 	.word	0xffffffff


	//   ....[68]....
        /*0e68*/ 	.word	0xffffffff


	//   ....[69]....
        /*0e6c*/ 	.word	0xffffffff


	//   ....[70]....
        /*0e70*/ 	.word	0xffffffff


	//   ....[71]....
        /*0e74*/ 	.word	0xffffffff


	//   ....[72]....
        /*0e78*/ 	.word	0xffffffff


	//   ....[73]....
        /*0e7c*/ 	.word	0xffffffff


	//   ....[74]....
        /*0e80*/ 	.word	0xffffffff


	//   ....[75]....
        /*0e84*/ 	.word	0xffffffff


	//   ....[76]....
        /*0e88*/ 	.word	0xffffffff


	//   ....[77]....
        /*0e8c*/ 	.word	0xffffffff


	//   ....[78]....
        /*0e90*/ 	.word	0xffffffff


	//   ....[79]....
        /*0e94*/ 	.word	0xffffffff


	//   ....[80]....
        /*0e98*/ 	.word	0xffffffff


	//   ....[81]....
        /*0e9c*/ 	.word	0xffffffff


	//   ....[82]....
        /*0ea0*/ 	.word	0xffffffff


	//   ....[83]....
        /*0ea4*/ 	.word	0xffffffff


	//   ....[84]....
        /*0ea8*/ 	.word	0xffffffff


	//   ....[85]....
        /*0eac*/ 	.word	0xffffffff


	//   ....[86]....
        /*0eb0*/ 	.word	0xffffffff


	//   ....[87]....
        /*0eb4*/ 	.word	0xffffffff


	//   ....[88]....
        /*0eb8*/ 	.word	0xffffffff


	//   ....[89]....
        /*0ebc*/ 	.word	0xffffffff


	//   ....[90]....
        /*0ec0*/ 	.word	0xffffffff


	//   ....[91]....
        /*0ec4*/ 	.word	0xffffffff


	//   ....[92]....
        /*0ec8*/ 	.word	0xffffffff


	//   ....[93]....
        /*0ecc*/ 	.word	0xffffffff


	//   ....[94]....
        /*0ed0*/ 	.word	0xffffffff


	//   ....[95]....
        /*0ed4*/ 	.word	0xffffffff


	//   ....[96]....
        /*0ed8*/ 	.word	0xffffffff


	//   ....[97]....
        /*0edc*/ 	.word	0xffffffff


	//   ....[98]....
        /*0ee0*/ 	.word	0xffffffff


	//   ....[99]....
        /*0ee4*/ 	.word	0xffffffff


	//   ....[100]....
        /*0ee8*/ 	.word	0xffffffff


	//   ....[101]....
        /*0eec*/ 	.word	0xffffffff


	//   ....[102]....
        /*0ef0*/ 	.word	0xffffffff


	//   ....[103]....
        /*0ef4*/ 	.word	0xffffffff


	//   ....[104]....
        /*0ef8*/ 	.word	0xffffffff


	//   ....[105]....
        /*0efc*/ 	.word	0xffffffff


	//   ....[106]....
        /*0f00*/ 	.word	0xffffffff


	//   ....[107]....
        /*0f04*/ 	.word	0xffffffff


	//   ....[108]....
        /*0f08*/ 	.word	0xffffffff


	//   ....[109]....
        /*0f0c*/ 	.word	0xffffffff


	//   ....[110]....
        /*0f10*/ 	.word	0xffffffff


	//   ....[111]....
        /*0f14*/ 	.word	0xffffffff


	//   ....[112]....
        /*0f18*/ 	.word	0xffffffff


	//   ....[113]....
        /*0f1c*/ 	.word	0xffffffff


	//   ....[114]....
        /*0f20*/ 	.word	0xffffffff


	//   ....[115]....
        /*0f24*/ 	.word	0xffffffff


	//   ....[116]....
        /*0f28*/ 	.word	0xffffffff


	//   ....[117]....
        /*0f2c*/ 	.word	0xffffffff


	//   ....[118]....
        /*0f30*/ 	.word	0xffffffff


	//   ....[119]....
        /*0f34*/ 	.word	0xffffffff


	//   ....[120]....
        /*0f38*/ 	.word	0xffffffff


	//   ....[121]....
        /*0f3c*/ 	.word	0xffffffff


	//   ....[122]....
        /*0f40*/ 	.word	0xffffffff


	//   ....[123]....
        /*0f44*/ 	.word	0xffffffff


	//   ....[124]....
        /*0f48*/ 	.word	0xffffffff


	//   ....[125]....
        /*0f4c*/ 	.word	0xffffffff


	//   ....[126]....
        /*0f50*/ 	.word	0xffffffff


	//   ....[127]....
        /*0f54*/ 	.word	0xffffffff


	//   ....[128]....
        /*0f58*/ 	.word	0xffffffff


	//   ....[129]....
        /*0f5c*/ 	.word	0xffffffff


	//   ....[130]....
        /*0f60*/ 	.word	0xffffffff


	//   ....[131]....
        /*0f64*/ 	.word	0xffffffff


	//   ....[132]....
        /*0f68*/ 	.word	0xffffffff


	//   ....[133]....
        /*0f6c*/ 	.word	0xffffffff


	//   ....[134]....
        /*0f70*/ 	.word	0xffffffff


	//   ....[135]....
        /*0f74*/ 	.word	0xffffffff


	//   ....[136]....
        /*0f78*/ 	.word	0xffffffff


	//   ....[137]....
        /*0f7c*/ 	.word	0xffffffff


	//   ....[138]....
        /*0f80*/ 	.word	0xffffffff


	//   ....[139]....
        /*0f84*/ 	.word	0xffffffff


	//   ....[140]....
        /*0f88*/ 	.word	0xffffffff


	//   ....[141]....
        /*0f8c*/ 	.word	0xffffffff


	//   ....[142]....
        /*0f90*/ 	.word	0xffffffff


	//   ....[143]....
        /*0f94*/ 	.word	0xffffffff


	//   ....[144]....
        /*0f98*/ 	.word	0xffffffff


	//   ....[145]....
        /*0f9c*/ 	.word	0xffffffff


	//   ....[146]....
        /*0fa0*/ 	.word	0xffffffff


	//   ....[147]....
        /*0fa4*/ 	.word	0xffffffff


	//   ....[148]....
        /*0fa8*/ 	.word	0xffffffff


	//   ....[149]....
        /*0fac*/ 	.word	0xffffffff


	//   ....[150]....
        /*0fb0*/ 	.word	0xffffffff


	//   ....[151]....
        /*0fb4*/ 	.word	0xffffffff


	//   ....[152]....
        /*0fb8*/ 	.word	0xffffffff


	//   ....[153]....
        /*0fbc*/ 	.word	0xffffffff


	//   ....[154]....
        /*0fc0*/ 	.word	0xffffffff


	//   ....[155]....
        /*0fc4*/ 	.word	0xffffffff


	//   ....[156]....
        /*0fc8*/ 	.word	0xffffffff


	//   ....[157]....
        /*0fcc*/ 	.word	0xffffffff


	//   ....[158]....
        /*0fd0*/ 	.word	0xffffffff


	//   ....[159]....
        /*0fd4*/ 	.word	0xffffffff


	//   ....[160]....
        /*0fd8*/ 	.word	0xffffffff


	//   ....[161]....
        /*0fdc*/ 	.word	0xffffffff


	//   ....[162]....
        /*0fe0*/ 	.word	0xffffffff


	//   ....[163]....
        /*0fe4*/ 	.word	0xffffffff


	//   ....[164]....
        /*0fe8*/ 	.word	0xffffffff


	//   ....[165]....
        /*0fec*/ 	.word	0xffffffff


	//   ....[166]....
        /*0ff0*/ 	.word	0xffffffff


	//   ....[167]....
        /*0ff4*/ 	.word	0xffffffff


	//   ....[168]....
        /*0ff8*/ 	.word	0xffffffff


	//   ....[169]....
        /*0ffc*/ 	.word	0xffffffff


	//   ....[170]....
        /*1000*/ 	.word	0xffffffff


	//   ....[171]....
        /*1004*/ 	.word	0xffffffff


	//   ....[172]....
        /*1008*/ 	.word	0xffffffff


	//   ....[173]....
        /*100c*/ 	.word	0xffffffff


	//   ....[174]....
        /*1010*/ 	.word	0xffffffff


	//   ....[175]....
        /*1014*/ 	.word	0xffffffff


	//   ....[176]....
        /*1018*/ 	.word	0xffffffff


	//   ....[177]....
        /*101c*/ 	.word	0xffffffff


	//   ....[178]....
        /*1020*/ 	.word	0xffffffff


	//   ....[179]....
        /*1024*/ 	.word	0xffffffff


	//   ....[180]....
        /*1028*/ 	.word	0xffffffff


	//   ....[181]....
        /*102c*/ 	.word	0xffffffff


	//   ....[182]....
        /*1030*/ 	.word	0xffffffff


	//   ....[183]....
        /*1034*/ 	.word	0xffffffff


	//   ....[184]....
        /*1038*/ 	.word	0xffffffff


	//   ....[185]....
        /*103c*/ 	.word	0xffffffff


	//   ....[186]....
        /*1040*/ 	.word	0xffffffff


	//   ....[187]....
        /*1044*/ 	.word	0xffffffff


	//   ....[188]....
        /*1048*/ 	.word	0xffffffff


	//   ....[189]....
        /*104c*/ 	.word	0xffffffff


	//   ....[190]....
        /*1050*/ 	.word	0xffffffff


	//   ....[191]....
        /*1054*/ 	.word	0xffffffff


	//   ....[192]....
        /*1058*/ 	.word	0xffffffff


	//   ....[193]....
        /*105c*/ 	.word	0xffffffff


	//   ....[194]....
        /*1060*/ 	.word	0xffffffff


	//   ....[195]....
        /*1064*/ 	.word	0xffffffff


	//   ....[196]....
        /*1068*/ 	.word	0xffffffff


	//   ....[197]....
        /*106c*/ 	.word	0xffffffff


	//   ....[198]....
        /*1070*/ 	.word	0xffffffff


	//   ....[199]....
        /*1074*/ 	.word	0xffffffff


	//   ....[200]....
        /*1078*/ 	.word	0xffffffff


	//   ....[201]....
        /*107c*/ 	.word	0x0500000f


	//   ....[202]....
        /*1080*/ 	.word	0x0500000f


	//   ....[203]....
        /*1084*/ 	.word	0x0500000f


	//   ....[204]....
        /*1088*/ 	.word	0x0500000f


	//   ....[205]....
        /*108c*/ 	.word	0x0500000f


	//   ....[206]....
        /*1090*/ 	.word	0x0500000f


	//   ....[207]....
        /*1094*/ 	.word	0x0500000f


	//   ....[208]....
        /*1098*/ 	.word	0x0500000f


	//   ....[209]....
        /*109c*/ 	.word	0x0500000f


	//   ....[210]....
        /*10a0*/ 	.word	0x0500000f


	//   ....[211]....
        /*10a4*/ 	.word	0x0500000f


	//   ....[212]....
        /*10a8*/ 	.word	0x0500000f


	//   ....[213]....
        /*10ac*/ 	.word	0x0500000f


	//   ....[214]....
        /*10b0*/ 	.word	0x0500000f


	//   ....[215]....
        /*10b4*/ 	.word	0x0500000f


	//   ....[216]....
        /*10b8*/ 	.word	0x0500000f


	//   ....[217]....
        /*10bc*/ 	.word	0x0500000f


	//   ....[218]....
        /*10c0*/ 	.word	0x0500000f


	//   ....[219]....
        /*10c4*/ 	.word	0x0500000f


	//   ....[220]....
        /*10c8*/ 	.word	0x0500000f


	//   ....[221]....
        /*10cc*/ 	.word	0x0500000f


	//   ....[222]....
        /*10d0*/ 	.word	0x0500000f


	//   ....[223]....
        /*10d4*/ 	.word	0x0500000f


	//   ....[224]....
        /*10d8*/ 	.word	0x0500000f


	//   ....[225]....
        /*10dc*/ 	.word	0x0500000f


	//   ....[226]....
        /*10e0*/ 	.word	0x0500000f


	//   ....[227]....
        /*10e4*/ 	.word	0x0500000f


	//   ....[228]....
        /*10e8*/ 	.word	0x0500000f


	//   ....[229]....
        /*10ec*/ 	.word	0x0500000f


	//   ....[230]....
        /*10f0*/ 	.word	0x0500000f


	//   ....[231]....
        /*10f4*/ 	.word	0x0500000f


	//   ....[232]....
        /*10f8*/ 	.word	0x0500000f


	//   ....[233]....
        /*10fc*/ 	.word	0x0500000f


	//   ....[234]....
        /*1100*/ 	.word	0x0500000f


	//   ....[235]....
        /*1104*/ 	.word	0x0500000f


	//   ....[236]....
        /*1108*/ 	.word	0x0500000f


	//   ....[237]....
        /*110c*/ 	.word	0x0500000f


	//   ....[238]....
        /*1110*/ 	.word	0x0500000f


	//   ....[239]....
        /*1114*/ 	.word	0x0500000f


	//   ....[240]....
        /*1118*/ 	.word	0x0500000f


	//   ....[241]....
        /*111c*/ 	.word	0x0500000f


	//   ....[242]....
        /*1120*/ 	.word	0x0500000f


	//   ....[243]....
        /*1124*/ 	.word	0x0500000f


	//   ....[244]....
        /*1128*/ 	.word	0x0500000f


	//   ....[245]....
        /*112c*/ 	.word	0x0500000f


	//   ....[246]....
        /*1130*/ 	.word	0x0500000f


	//   ....[247]....
        /*1134*/ 	.word	0x0500000f


	//   ....[248]....
        /*1138*/ 	.word	0x0500000f


	//   ....[249]....
        /*113c*/ 	.word	0x0500000f


	//   ....[250]....
        /*1140*/ 	.word	0x0500000f


	//   ....[251]....
        /*1144*/ 	.word	0x0500000f


	//   ....[252]....
        /*1148*/ 	.word	0x0500000f


	//   ....[253]....
        /*114c*/ 	.word	0x0500000f


	//   ....[254]....
        /*1150*/ 	.word	0x0500000f


	//   ....[255]....
        /*1154*/ 	.word	0x0500000f


	//   ....[0]....
        /*1158*/ 	.word	0x0500000f


	//   ....[1]....
        /*115c*/ 	.word	0x0500000f


	//   ....[2]....
        /*1160*/ 	.word	0x0500000f


	//   ....[3]....
        /*1164*/ 	.word	0x0500000f


	//   ....[4]....
        /*1168*/ 	.word	0x0500000f


	//   ....[5]....
        /*116c*/ 	.word	0x0500000f


	//   ....[6]....
        /*1170*/ 	.word	0x0500000f


	//   ....[7]....
        /*1174*/ 	.word	0x0500000f


	//   ....[8]....
        /*1178*/ 	.word	0x0500000f


	//   ....[9]....
        /*117c*/ 	.word	0x0500000f


	//   ....[10]....
        /*1180*/ 	.word	0x0500000f


	//   ....[11]....
        /*1184*/ 	.word	0x0500000f


	//   ....[12]....
        /*1188*/ 	.word	0x0500000f


	//   ....[13]....
        /*118c*/ 	.word	0x0500000f


	//   ....[14]....
        /*1190*/ 	.word	0x0500000f


	//   ....[15]....
        /*1194*/ 	.word	0x0500000f


	//   ....[16]....
        /*1198*/ 	.word	0x0500000f


	//   ....[17]....
        /*119c*/ 	.word	0x0500000f


	//   ....[18]....
        /*11a0*/ 	.word	0x0500000f


	//   ....[19]....
        /*11a4*/ 	.word	0x0500000f


	//   ....[20]....
        /*11a8*/ 	.word	0x0500000f


	//   ....[21]....
        /*11ac*/ 	.word	0x0500000f


	//   ....[22]....
        /*11b0*/ 	.word	0x0500000f


	//   ....[23]....
        /*11b4*/ 	.word	0x0500000f


	//   ....[24]....
        /*11b8*/ 	.word	0x0500000f


	//   ....[25]....
        /*11bc*/ 	.word	0x0500000f


	//   ....[26]....
        /*11c0*/ 	.word	0x0500000f


	//   ....[27]....
        /*11c4*/ 	.word	0x0500000f


	//   ....[28]....
        /*11c8*/ 	.word	0x0500000f


	//   ....[29]....
        /*11cc*/ 	.word	0x0500000f


	//   ....[30]....
        /*11d0*/ 	.word	0x0500000f


	//   ....[31]....
        /*11d4*/ 	.word	0x0500000f


	//   ....[32]....
        /*11d8*/ 	.word	0x0500000f


	//   ....[33]....
        /*11dc*/ 	.word	0x0500000f


	//   ....[34]....
        /*11e0*/ 	.word	0x0500000f


	//   ....[35]....
        /*11e4*/ 	.word	0x0500000f


	//   ....[36]....
        /*11e8*/ 	.word	0x0500000f


	//   ....[37]....
        /*11ec*/ 	.word	0x0500000f


	//   ....[38]....
        /*11f0*/ 	.word	0x0500000f


	//   ....[39]....
        /*11f4*/ 	.word	0x0500000f


	//   ....[40]....
        /*11f8*/ 	.word	0x0500000f


	//   ....[41]....
        /*11fc*/ 	.word	0x0500000f


	//   ....[42]....
        /*1200*/ 	.word	0x0500000f


	//   ....[43]....
        /*1204*/ 	.word	0x0500000f


	//   ....[44]....
        /*1208*/ 	.word	0x0500000f


	//   ....[45]....
        /*120c*/ 	.word	0x0500000f


	//   ....[46]....
        /*1210*/ 	.word	0x0500000f


	//   ....[47]....
        /*1214*/ 	.word	0x0500000f


	//   ....[48]....
        /*1218*/ 	.word	0x0500000f


	//   ....[49]....
        /*121c*/ 	.word	0x0500000f


	//   ....[50]....
        /*1220*/ 	.word	0x0500000f


	//   ....[51]....
        /*1224*/ 	.word	0x0500000f


	//   ....[52]....
        /*1228*/ 	.word	0x0500000f


	//   ....[53]....
        /*122c*/ 	.word	0x0500000f


	//   ....[54]....
        /*1230*/ 	.word	0x0500000f


	//   ....[55]....
        /*1234*/ 	.word	0x0500000f


	//   ....[56]....
        /*1238*/ 	.word	0x0500000f


	//   ....[57]....
        /*123c*/ 	.word	0x0500000f


	//   ....[58]....
        /*1240*/ 	.word	0x0500000f


	//   ....[59]....
        /*1244*/ 	.word	0x0500000f


	//   ....[60]....
        /*1248*/ 	.word	0x0500000f


	//   ....[61]....
        /*124c*/ 	.word	0x0500000f


	//   ....[62]....
        /*1250*/ 	.word	0x0500000f


	//   ....[63]....
        /*1254*/ 	.word	0x0500000f


	//   ....[64]....
        /*1258*/ 	.word	0x0500000f


	//   ....[65]....
        /*125c*/ 	.word	0x0500000f


	//   ....[66]....
        /*1260*/ 	.word	0x0500000f


	//   ....[67]....
        /*1264*/ 	.word	0x0500000f


	//   ....[68]....
        /*1268*/ 	.word	0x0500000f


	//   ....[69]....
        /*126c*/ 	.word	0x0500000f


	//   ....[70]....
        /*1270*/ 	.word	0x0500000f


	//   ....[71]....
        /*1274*/ 	.word	0x0500000f


	//   ....[72]....
        /*1278*/ 	.word	0x0500000f


	//   ....[73]....
        /*127c*/ 	.word	0x0500000f


	//   ....[74]....
        /*1280*/ 	.word	0x0500000f


	//   ....[75]....
        /*1284*/ 	.word	0x0500000f


	//   ....[76]....
        /*1288*/ 	.word	0x0500000f


	//   ....[77]....
        /*128c*/ 	.word	0x0500000f


	//   ....[78]....
        /*1290*/ 	.word	0x0500000f


	//   ....[79]....
        /*1294*/ 	.word	0x0500000f


	//   ....[80]....
        /*1298*/ 	.word	0x0500000f


	//   ....[81]....
        /*129c*/ 	.word	0x0500000f


	//   ....[82]....
        /*12a0*/ 	.word	0x0500000f


	//   ....[83]....
        /*12a4*/ 	.word	0x0500000f


	//   ....[84]....
        /*12a8*/ 	.word	0x0500000f


	//   ....[85]....
        /*12ac*/ 	.word	0x0500000f


	//   ....[86]....
        /*12b0*/ 	.word	0x0500000f


	//   ....[87]....
        /*12b4*/ 	.word	0x0500000f


	//   ....[88]....
        /*12b8*/ 	.word	0x0500000f


	//   ....[89]....
        /*12bc*/ 	.word	0x0500000f


	//   ....[90]....
        /*12c0*/ 	.word	0x0500000f


	//   ....[91]....
        /*12c4*/ 	.word	0x0500000f


	//   ....[92]....
        /*12c8*/ 	.word	0x0500000f


	//   ....[93]....
        /*12cc*/ 	.word	0x0500000f


	//   ....[94]....
        /*12d0*/ 	.word	0x0500000f


	//----- nvinfo : EIATTR_COOP_GROUP_INSTR_OFFSETS
	.align		4
.L_1606:
        /*12d4*/ 	.byte	0x04, 0x28
        /*12d6*/ 	.short	(.L_1608 - .L_1607)


	//   ....[0]....
.L_1607:
        /*12d8*/ 	.word	0x00000070


	//   ....[1]....
        /*12dc*/ 	.word	0x00000140


	//   ....[2]....
        /*12e0*/ 	.word	0x00000190


	//   ....[3]....
        /*12e4*/ 	.word	0x000003e0


	//   ....[4]....
        /*12e8*/ 	.word	0x00000540


	//   ....[5]....
        /*12ec*/ 	.word	0x00000660


	//   ....[6]....
        /*12f0*/ 	.word	0x000007c0


	//   ....[7]....
        /*12f4*/ 	.word	0x000038e0


	//   ....[8]....
        /*12f8*/ 	.word	0x000038f0


	//   ....[9]....
        /*12fc*/ 	.word	0x00003ff0


	//   ....[10]....
        /*1300*/ 	.word	0x00004000


	//   ....[11]....
        /*1304*/ 	.word	0x00004bc0


	//   ....[12]....
        /*1308*/ 	.word	0x00004bd0


	//   ....[13]....
        /*130c*/ 	.word	0x00005340


	//   ....[14]....
        /*1310*/ 	.word	0x00005350


	//   ....[15]....
        /*1314*/ 	.word	0x00005d10


	//   ....[16]....
        /*1318*/ 	.word	0x00005d20


	//   ....[17]....
        /*131c*/ 	.word	0x00005e30


	//   ....[18]....
        /*1320*/ 	.word	0x00005e40


	//   ....[19]....
        /*1324*/ 	.word	0x00006250


	//   ....[20]....
        /*1328*/ 	.word	0x00006270


	//   ....[21]....
        /*132c*/ 	.word	0x00006540


	//   ....[22]....
        /*1330*/ 	.word	0x00006560


	//   ....[23]....
        /*1334*/ 	.word	0x000071c0


	//   ....[24]....
        /*1338*/ 	.word	0x00007990


	//   ....[25]....
        /*133c*/ 	.word	0x000079a0


	//   ....[26]....
        /*1340*/ 	.word	0x000079b0


	//   ....[27]....
        /*1344*/ 	.word	0x000079c0


	//   ....[28]....
        /*1348*/ 	.word	0x00007ce0


	//   ....[29]....
        /*134c*/ 	.word	0x00007cf0


	//   ....[30]....
        /*1350*/ 	.word	0x00007d00


	//   ....[31]....
        /*1354*/ 	.word	0x00007d10


	//   ....[32]....
        /*1358*/ 	.word	0x00008f20


	//   ....[33]....
        /*135c*/ 	.word	0x00008f30


	//   ....[34]....
        /*1360*/ 	.word	0x00008f40


	//   ....[35]....
        /*1364*/ 	.word	0x00008f70


	//   ....[36]....
        /*1368*/ 	.word	0x00009050


	//   ....[37]....
        /*136c*/ 	.word	0x00009070


	//   ....[38]....
        /*1370*/ 	.word	0x00009080


	//   ....[39]....
        /*1374*/ 	.word	0x00009100


	//   ....[40]....
        /*1378*/ 	.word	0x0000b770


	//   ....[41]....
        /*137c*/ 	.word	0x0000bd70


	//   ....[42]....
        /*1380*/ 	.word	0x0000bd80


	//   ....[43]....
        /*1384*/ 	.word	0x0000bda0


	//   ....[44]....
        /*1388*/ 	.word	0x0000c460


	//   ....[45]....
        /*138c*/ 	.word	0x0000c4a0


	//   ....[46]....
        /*1390*/ 	.word	0x0000e830


	//   ....[47]....
        /*1394*/ 	.word	0x0000e880


	//   ....[48]....
        /*1398*/ 	.word	0x0000f330


	//   ....[49]....
        /*139c*/ 	.word	0x0000f350


	//   ....[50]....
        /*13a0*/ 	.word	0x0000f7e0


	//   ....[51]....
        /*13a4*/ 	.word	0x0000f810


	//   ....[52]....
        /*13a8*/ 	.word	0x000122b0


	//   ....[53]....
        /*13ac*/ 	.word	0x00012330


	//   ....[54]....
        /*13b0*/ 	.word	0x000129a0


	//   ....[55]....
        /*13b4*/ 	.word	0x000129c0


	//   ....[56]....
        /*13b8*/ 	.word	0x00013ed0


	//   ....[57]....
        /*13bc*/ 	.word	0x00013f60


	//   ....[58]....
        /*13c0*/ 	.word	0x00014010


	//   ....[59]....
        /*13c4*/ 	.word	0x000141e0


	//   ....[60]....
        /*13c8*/ 	.word	0x00015a30


	//   ....[61]....
        /*13cc*/ 	.word	0x00015a50


	//   ....[62]....
        /*13d0*/ 	.word	0x00015a60


	//   ....[63]....
        /*13d4*/ 	.word	0x00015a70


	//   ....[64]....
        /*13d8*/ 	.word	0x00016490


	//   ....[65]....
        /*13dc*/ 	.word	0x000164a0


	//   ....[66]....
        /*13e0*/ 	.word	0x000166d0


	//   ....[67]....
        /*13e4*/ 	.word	0x000166e0


	//   ....[68]....
        /*13e8*/ 	.word	0x00016910


	//   ....[69]....
        /*13ec*/ 	.word	0x00016920


	//   ....[70]....
        /*13f0*/ 	.word	0x00016b50


	//   ....[71]....
        /*13f4*/ 	.word	0x00016b60


	//   ....[72]....
        /*13f8*/ 	.word	0x00017030


	//   ....[73]....
        /*13fc*/ 	.word	0x00017040


	//   ....[74]....
        /*1400*/ 	.word	0x00017cc0


	//   ....[75]....
        /*1404*/ 	.word	0x00017cd0


	//   ....[76]....
        /*1408*/ 	.word	0x00019310


	//   ....[77]....
        /*140c*/ 	.word	0x00019320


	//   ....[78]....
        /*1410*/ 	.word	0x00019560


	//   ....[79]....
        /*1414*/ 	.word	0x00019570


	//   ....[80]....
        /*1418*/ 	.word	0x000197a0


	//   ....[81]....
        /*141c*/ 	.word	0x000197b0


	//   ....[82]....
        /*1420*/ 	.word	0x000199e0


	//   ....[83]....
        /*1424*/ 	.word	0x000199f0


	//   ....[84]....
        /*1428*/ 	.word	0x00019c80


	//   ....[85]....
        /*142c*/ 	.word	0x00019e70


	//   ....[86]....
        /*1430*/ 	.word	0x00019ea0


	//   ....[87]....
        /*1434*/ 	.word	0x00019ed0


	//   ....[88]....
        /*1438*/ 	.word	0x00019f00


	//   ....[89]....
        /*143c*/ 	.word	0x00019f30


	//   ....[90]....
        /*1440*/ 	.word	0x00019f60


	//   ....[91]....
        /*1444*/ 	.word	0x0001a0f0


	//   ....[92]....
        /*1448*/ 	.word	0x0001a120


	//   ....[93]....
        /*144c*/ 	.word	0x0001a150


	//   ....[94]....
        /*1450*/ 	.word	0x0001a180


	//   ....[95]....
        /*1454*/ 	.word	0x0001a1b0


	//   ....[96]....
        /*1458*/ 	.word	0x0001a1e0


	//   ....[97]....
        /*145c*/ 	.word	0x0001a270


	//   ....[98]....
        /*1460*/ 	.word	0x0001a2a0


	//   ....[99]....
        /*1464*/ 	.word	0x0001a2b0


	//   ....[100]....
        /*1468*/ 	.word	0x0001a2f0


	//   ....[101]....
        /*146c*/ 	.word	0x0001b780


	//   ....[102]....
        /*1470*/ 	.word	0x0001d8d0


	//   ....[103]....
        /*1474*/ 	.word	0x0001d8f0


	//   ....[104]....
        /*1478*/ 	.word	0x0001d980


	//   ....[105]....
        /*147c*/ 	.word	0x0001d9a0


	//   ....[106]....
        /*1480*/ 	.word	0x0001da20


	//   ....[107]....
        /*1484*/ 	.word	0x0001da40


	//   ....[108]....
        /*1488*/ 	.word	0x0001dac0


	//   ....[109]....
        /*148c*/ 	.word	0x0001dae0


	//   ....[110]....
        /*1490*/ 	.word	0x0001db60


	//   ....[111]....
        /*1494*/ 	.word	0x0001db80


	//   ....[112]....
        /*1498*/ 	.word	0x0001db90


	//   ....[113]....
        /*149c*/ 	.word	0x0001dba0


	//   ....[114]....
        /*14a0*/ 	.word	0x0001e340


	//   ....[115]....
        /*14a4*/ 	.word	0x0001e370


	//   ....[116]....
        /*14a8*/ 	.word	0x0001e460


	//   ....[117]....
        /*14ac*/ 	.word	0x0001e470


	//   ....[118]....
        /*14b0*/ 	.word	0x0001e520


	//   ....[119]....
        /*14b4*/ 	.word	0x0001e530


	//   ....[120]....
        /*14b8*/ 	.word	0x0001e5b0


	//   ....[121]....
        /*14bc*/ 	.word	0x0001e5c0


	//   ....[122]....
        /*14c0*/ 	.word	0x0001e5d0


	//   ....[123]....
        /*14c4*/ 	.word	0x0001e670


	//   ....[124]....
        /*14c8*/ 	.word	0x0001e6a0


	//   ....[125]....
        /*14cc*/ 	.word	0x0001e720


	//   ....[126]....
        /*14d0*/ 	.word	0x0001e750


	//   ....[127]....
        /*14d4*/ 	.word	0x0001e770


	//   ....[128]....
        /*14d8*/ 	.word	0x0001e7c0


	//   ....[129]....
        /*14dc*/ 	.word	0x0001e7d0


	//   ....[130]....
        /*14e0*/ 	.word	0x0001ee90


	//   ....[131]....
        /*14e4*/ 	.word	0x0001eec0


	//   ....[132]....
        /*14e8*/ 	.word	0x0001eee0


	//   ....[133]....
        /*14ec*/ 	.word	0x0001efb0


	//   ....[134]....
        /*14f0*/ 	.word	0x0001efe0


	//   ....[135]....
        /*14f4*/ 	.word	0x0001f050


	//   ....[136]....
        /*14f8*/ 	.word	0x0001f0c0


	//   ....[137]....
        /*14fc*/ 	.word	0x0001f0d0


	//   ....[138]....
        /*1500*/ 	.word	0x0001f150


	//   ....[139]....
        /*1504*/ 	.word	0x0001f160


	//   ....[140]....
        /*1508*/ 	.word	0x0001f1e0


	//   ....[141]....
        /*150c*/ 	.word	0x0001f1f0


	//   ....[142]....
        /*1510*/ 	.word	0x0001f270


	//   ....[143]....
        /*1514*/ 	.word	0x0001f280


	//   ....[144]....
        /*1518*/ 	.word	0x0001f300


	//   ....[145]....
        /*151c*/ 	.word	0x0001f310


	//   ....[146]....
        /*1520*/ 	.word	0x0001f820


	//   ....[147]....
        /*1524*/ 	.word	0x0001f840


	//   ....[148]....
        /*1528*/ 	.word	0x0001f890


	//   ....[149]....
        /*152c*/ 	.word	0x0001f950


	//   ....[150]....
        /*1530*/ 	.word	0x0001f960


	//   ....[151]....
        /*1534*/ 	.word	0x0001f990


	//   ....[152]....
        /*1538*/ 	.word	0x0001fa20


	//   ....[153]....
        /*153c*/ 	.word	0x0001fad0


	//   ....[154]....
        /*1540*/ 	.word	0x0001fae0


	//   ....[155]....
        /*1544*/ 	.word	0x0001fb10


	//   ....[156]....
        /*1548*/ 	.word	0x0001fb20


	//   ....[157]....
        /*154c*/ 	.word	0x0001fbb0


	//   ....[158]....
        /*1550*/ 	.word	0x000202c0


	//   ....[159]....
        /*1554*/ 	.word	0x000202e0


	//   ....[160]....
        /*1558*/ 	.word	0x00020330


	//   ....[161]....
        /*155c*/ 	.word	0x00020340


	//   ....[162]....
        /*1560*/ 	.word	0x00020380


	//   ....[163]....
        /*1564*/ 	.word	0x00020390


	//   ....[164]....
        /*1568*/ 	.word	0x000203d0


	//   ....[165]....
        /*156c*/ 	.word	0x000203e0


	//   ....[166]....
        /*1570*/ 	.word	0x00020420


	//   ....[167]....
        /*1574*/ 	.word	0x00020430


	//   ....[168]....
        /*1578*/ 	.word	0x00020440


	//   ....[169]....
        /*157c*/ 	.word	0x00020480


	//   ....[170]....
        /*1580*/ 	.word	0x000207a0


	//   ....[171]....
        /*1584*/ 	.word	0x000207c0


	//   ....[172]....
        /*1588*/ 	.word	0x000207d0


	//   ....[173]....
        /*158c*/ 	.word	0x000207e0


	//   ....[174]....
        /*1590*/ 	.word	0x00020800


	//   ....[175]....
        /*1594*/ 	.word	0x00020870


	//   ....[176]....
        /*1598*/ 	.word	0x000208e0


	//   ....[177]....
        /*159c*/ 	.word	0x00020900


	//   ....[178]....
        /*15a0*/ 	.word	0x00020910


	//   ....[179]....
        /*15a4*/ 	.word	0x00020970


	//   ....[180]....
        /*15a8*/ 	.word	0x00020990


	//   ....[181]....
        /*15ac*/ 	.word	0x000209f0


	//   ....[182]....
        /*15b0*/ 	.word	0x00020f30


	//   ....[183]....
        /*15b4*/ 	.word	0x00020f60


	//   ....[184]....
        /*15b8*/ 	.word	0x00020fc0


	//   ....[185]....
        /*15bc*/ 	.word	0x00020ff0


	//   ....[186]....
        /*15c0*/ 	.word	0x00021020


	//   ....[187]....
        /*15c4*/ 	.word	0x00021050


	//   ....[188]....
        /*15c8*/ 	.word	0x00021080


	//   ....[189]....
        /*15cc*/ 	.word	0x000210b0


	//   ....[190]....
        /*15d0*/ 	.word	0x00021250


	//   ....[191]....
        /*15d4*/ 	.word	0x00021280


	//   ....[192]....
        /*15d8*/ 	.word	0x000212b0


	//   ....[193]....
        /*15dc*/ 	.word	0x000212e0


	//   ....[194]....
        /*15e0*/ 	.word	0x00021310


	//   ....[195]....
        /*15e4*/ 	.word	0x00021340


	//   ....[196]....
        /*15e8*/ 	.word	0x00021400


	//   ....[197]....
        /*15ec*/ 	.word	0x00021420


	//   ....[198]....
        /*15f0*/ 	.word	0x00021440


	//   ....[199]....
        /*15f4*/ 	.word	0x000214a0


	//   ....[200]....
        /*15f8*/ 	.word	0x00021ec0


	//   ....[201]....
        /*15fc*/ 	.word	0x000221e0


	//   ....[202]....
        /*1600*/ 	.word	0x00022270


	//   ....[203]....
        /*1604*/ 	.word	0x00022300


	//   ....[204]....
        /*1608*/ 	.word	0x00022390


	//   ....[205]....
        /*160c*/ 	.word	0x00022470


	//   ....[206]....
        /*1610*/ 	.word	0x00022500


	//   ....[207]....
        /*1614*/ 	.word	0x000225a0


	//   ....[208]....
        /*1618*/ 	.word	0x00022630


	//   ....[209]....
        /*161c*/ 	.word	0x00022720


	//   ....[210]....
        /*1620*/ 	.word	0x000227b0


	//   ....[211]....
        /*1624*/ 	.word	0x00022850


	//   ....[212]....
        /*1628*/ 	.word	0x000228e0


	//   ....[213]....
        /*162c*/ 	.word	0x000229c0


	//   ....[214]....
        /*1630*/ 	.word	0x00022a60


	//   ....[215]....
        /*1634*/ 	.word	0x00022af0


	//   ....[216]....
        /*1638*/ 	.word	0x00022b40


	//   ....[217]....
        /*163c*/ 	.word	0x00022b90


	//   ....[218]....
        /*1640*/ 	.word	0x00022c30


	//   ....[219]....
        /*1644*/ 	.word	0x00022cc0


	//   ....[220]....
        /*1648*/ 	.word	0x00022d10


	//   ....[221]....
        /*164c*/ 	.word	0x00022d60


	//   ....[222]....
        /*1650*/ 	.word	0x00022e60


	//   ....[223]....
        /*1654*/ 	.word	0x00022f10


	//   ....[224]....
        /*1658*/ 	.word	0x00022f60


	//   ....[225]....
        /*165c*/ 	.word	0x00022fb0


	//   ....[226]....
        /*1660*/ 	.word	0x00023130


	//   ....[227]....
        /*1664*/ 	.word	0x000232d0


	//   ....[228]....
        /*1668*/ 	.word	0x00023330


	//   ....[229]....
        /*166c*/ 	.word	0x00023380


	//   ....[230]....
        /*1670*/ 	.word	0x00023680


	//   ....[231]....
        /*1674*/ 	.word	0x000236d0


	//   ....[232]....
        /*1678*/ 	.word	0x00023760


	//   ....[233]....
        /*167c*/ 	.word	0x000237f0


	//   ....[234]....
        /*1680*/ 	.word	0x00023880


	//   ....[235]....
        /*1684*/ 	.word	0x00023910


	//   ....[236]....
        /*1688*/ 	.word	0x000239a0


	//   ....[237]....
        /*168c*/ 	.word	0x00023a30


	//   ....[238]....
        /*1690*/ 	.word	0x00023ab0


	//   ....[239]....
        /*1694*/ 	.word	0x00023b00


	//   ....[240]....
        /*1698*/ 	.word	0x00023ba0


	//   ....[241]....
        /*169c*/ 	.word	0x00023c30


	//   ....[242]....
        /*16a0*/ 	.word	0x00023cc0


	//   ....[243]....
        /*16a4*/ 	.word	0x00023d10


	//   ....[244]....
        /*16a8*/ 	.word	0x00023db0


	//   ....[245]....
        /*16ac*/ 	.word	0x00023e40


	//   ....[246]....
        /*16b0*/ 	.word	0x00023ee0


	//   ....[247]....
        /*16b4*/ 	.word	0x00023f70


	//   ....[248]....
        /*16b8*/ 	.word	0x00024010


	//   ....[249]....
        /*16bc*/ 	.word	0x000240a0


	//   ....[250]....
        /*16c0*/ 	.word	0x00024170


	//   ....[251]....
        /*16c4*/ 	.word	0x00024450


	//   ....[252]....
        /*16c8*/ 	.word	0x00024540


	//   ....[253]....
        /*16cc*/ 	.word	0x000245e0


	//   ....[254]....
        /*16d0*/ 	.word	0x00024640


	//   ....[255]....
        /*16d4*/ 	.word	0x00024730


	//   ....[0]....
        /*16d8*/ 	.word	0x000247a0


	//   ....[1]....
        /*16dc*/ 	.word	0x00024890


	//   ....[2]....
        /*16e0*/ 	.word	0x00024900


	//   ....[3]....
        /*16e4*/ 	.word	0x000249f0


	//   ....[4]....
        /*16e8*/ 	.word	0x00024a60


	//   ....[5]....
        /*16ec*/ 	.word	0x00024b50


	//   ....[6]....
        /*16f0*/ 	.word	0x00024bc0


	//   ....[7]....
        /*16f4*/ 	.word	0x00024c60


	//   ....[8]....
        /*16f8*/ 	.word	0x00024d50


	//   ....[9]....
        /*16fc*/ 	.word	0x00024e00


	//   ....[10]....
        /*1700*/ 	.word	0x00024e60


	//   ....[11]....
        /*1704*/ 	.word	0x00024f50


	//   ....[12]....
        /*1708*/ 	.word	0x00024fb0


	//   ....[13]....
        /*170c*/ 	.word	0x000250d0


	//   ....[14]....
        /*1710*/ 	.word	0x00025130


	//   ....[15]....
        /*1714*/ 	.word	0x00025220


	//   ....[16]....
        /*1718*/ 	.word	0x00025280


	//   ....[17]....
        /*171c*/ 	.word	0x00025320


	//   ....[18]....
        /*1720*/ 	.word	0x000253f0


	//   ....[19]....
        /*1724*/ 	.word	0x000254f0


	//   ....[20]....
        /*1728*/ 	.word	0x00025560


	//   ....[21]....
        /*172c*/ 	.word	0x00025600


	//   ....[22]....
        /*1730*/ 	.word	0x000256b0


	//   ....[23]....
        /*1734*/ 	.word	0x00025750


	//   ....[24]....
        /*1738*/ 	.word	0x000259c0


	//   ....[25]....
        /*173c*/ 	.word	0x00025a80


	//   ....[26]....
        /*1740*/ 	.word	0x00025b40


	//   ....[27]....
        /*1744*/ 	.word	0x00025c30


	//   ....[28]....
        /*1748*/ 	.word	0x00025cf0


	//   ....[29]....
        /*174c*/ 	.word	0x00025db0


	//   ....[30]....
        /*1750*/ 	.word	0x00025e70


	//   ....[31]....
        /*1754*/ 	.word	0x00025f30


	//   ....[32]....
        /*1758*/ 	.word	0x00025ff0


	//   ....[33]....
        /*175c*/ 	.word	0x000260b0


	//   ....[34]....
        /*1760*/ 	.word	0x00026170


	//   ....[35]....
        /*1764*/ 	.word	0x00026230


	//   ....[36]....
        /*1768*/ 	.word	0x000262f0


	//   ....[37]....
        /*176c*/ 	.word	0x000263a0


	//   ....[38]....
        /*1770*/ 	.word	0x00026400


	//   ....[39]....
        /*1774*/ 	.word	0x000264e0


	//   ....[40]....
        /*1778*/ 	.word	0x00026620


	//   ....[41]....
        /*177c*/ 	.word	0x00026700


	//   ....[42]....
        /*1780*/ 	.word	0x00026790


	//   ....[43]....
        /*1784*/ 	.word	0x000268a0


	//   ....[44]....
        /*1788*/ 	.word	0x00026900


	//   ....[45]....
        /*178c*/ 	.word	0x00026a10


	//   ....[46]....
        /*1790*/ 	.word	0x00026a70


	//   ....[47]....
        /*1794*/ 	.word	0x00026b80


	//   ....[48]....
        /*1798*/ 	.word	0x00026be0


	//   ....[49]....
        /*179c*/ 	.word	0x00026cf0


	//   ....[50]....
        /*17a0*/ 	.word	0x00026d50


	//   ....[51]....
        /*17a4*/ 	.word	0x00026e10


	//   ....[52]....
        /*17a8*/ 	.word	0x00026f70


	//   ....[53]....
        /*17ac*/ 	.word	0x00027010


	//   ....[54]....
        /*17b0*/ 	.word	0x00027070


	//   ....[55]....
        /*17b4*/ 	.word	0x00027120


	//   ....[56]....
        /*17b8*/ 	.word	0x00027180


	//   ....[57]....
        /*17bc*/ 	.word	0x00027230


	//   ....[58]....
        /*17c0*/ 	.word	0x00027290


	//   ....[59]....
        /*17c4*/ 	.word	0x00027340


	//   ....[60]....
        /*17c8*/ 	.word	0x000273a0


	//   ....[61]....
        /*17cc*/ 	.word	0x00027450


	//   ....[62]....
        /*17d0*/ 	.word	0x000274b0


	//   ....[63]....
        /*17d4*/ 	.word	0x00027560


	//   ....[64]....
        /*17d8*/ 	.word	0x00027650


	//   ....[65]....
        /*17dc*/ 	.word	0x000276f0


	//   ....[66]....
        /*17e0*/ 	.word	0x00027750


	//   ....[67]....
        /*17e4*/ 	.word	0x00027820


	//   ....[68]....
        /*17e8*/ 	.word	0x00027880


	//   ....[69]....
        /*17ec*/ 	.word	0x00027950


	//   ....[70]....
        /*17f0*/ 	.word	0x000279b0


	//   ....[71]....
        /*17f4*/ 	.word	0x00027a80


	//   ....[72]....
        /*17f8*/ 	.word	0x00027ae0


	//   ....[73]....
        /*17fc*/ 	.word	0x00027bb0


	//   ....[74]....
        /*1800*/ 	.word	0x00027c10


	//   ....[75]....
        /*1804*/ 	.word	0x00027ce0


	//   ....[76]....
        /*1808*/ 	.word	0x00027d70


	//   ....[77]....
        /*180c*/ 	.word	0x00027e10


	//   ....[78]....
        /*1810*/ 	.word	0x00027f90


	//   ....[79]....
        /*1814*/ 	.word	0x00028000


	//   ....[80]....
        /*1818*/ 	.word	0x00028070


	//   ....[81]....
        /*181c*/ 	.word	0x000280e0


	//   ....[82]....
        /*1820*/ 	.word	0x00028150


	//   ....[83]....
        /*1824*/ 	.word	0x000281d0


	//   ....[84]....
        /*1828*/ 	.word	0x00028250


	//   ....[85]....
        /*182c*/ 	.word	0x000282e0


	//   ....[86]....
        /*1830*/ 	.word	0x00028350


	//   ....[87]....
        /*1834*/ 	.word	0x000283c0


	//   ....[88]....
        /*1838*/ 	.word	0x00028430


	//   ....[89]....
        /*183c*/ 	.word	0x000284b0


	//   ....[90]....
        /*1840*/ 	.word	0x00028520


	//   ....[91]....
        /*1844*/ 	.word	0x000285b0


	//   ....[92]....
        /*1848*/ 	.word	0x00028610


	//   ....[93]....
        /*184c*/ 	.word	0x000286a0


	//   ....[94]....
        /*1850*/ 	.word	0x000287d0


	//----- nvinfo : EIATTR_REG_RECONFIG
	.align		4
.L_1608:
        /*1854*/ 	.byte	0x01, 0x54
	.zero		2


	//----- nvinfo : EIATTR_SYSCALL_OFFSETS
	.align		4
        /*1858*/ 	.byte	0x04, 0x46
        /*185a*/ 	.short	(.L_1610 - .L_1609)


	//   ....[0]....
.L_1609:
        /*185c*/ 	.word	0x000024b0


	//   ....[1]....
        /*1860*/ 	.word	0x00002600


	//   ....[2]....
        /*1864*/ 	.word	0x000073b0


	//   ....[3]....
        /*1868*/ 	.word	0x000076d0


	//   ....[4]....
        /*186c*/ 	.word	0x0001cec0


	//   ....[5]....
        /*1870*/ 	.word	0x0001d010


	//   ....[6]....
        /*1874*/ 	.word	0x0001d100


	//   ....[7]....
        /*1878*/ 	.word	0x0001df60


	//   ....[8]....
        /*187c*/ 	.word	0x0001eaa0


	//----- nvinfo : EIATTR_MBARRIER_INSTR_OFFSETS
	.align		4
.L_1610:
        /*1880*/ 	.byte	0x04, 0x39
        /*1882*/ 	.short	(.L_1612 - .L_1611)


	//   ....[0]....
.L_1611:
        /*1884*/ 	.word	0x00000280
        /*1888*/ 	.word	0x000000ff
        /*188c*/ 	.word	0x00032400
        /*1890*/ 	.short	0x0100
        /*1892*/ 	.byte	0x08
	.zero		1


	//   ....[1]....
        /*1894*/ 	.word	0x00000290
        /*1898*/ 	.word	0x000000ff
        /*189c*/ 	.word	0x00032410
        /*18a0*/ 	.short	0x0100
        /*18a2*/ 	.byte	0x08
	.zero		1


	//   ....[2]....
        /*18a4*/ 	.word	0x000002a0
        /*18a8*/ 	.word	0x000000ff
        /*18ac*/ 	.word	0x00032420
        /*18b0*/ 	.short	0x0100
        /*18b2*/ 	.byte	0x08
	.zero		1


	//   ....[3]....
        /*18b4*/ 	.word	0x00000390
        /*18b8*/ 	.word	0x000000ff
        /*18bc*/ 	.word	0x00032430
        /*18c0*/ 	.short	0x0100
        /*18c2*/ 	.byte	0x08
	.zero		1


	//   ....[4]....
        /*18c4*/ 	.word	0x000003a0
        /*18c8*/ 	.word	0x000000ff
        /*18cc*/ 	.word	0x00032440
        /*18d0*/ 	.short	0x0100
        /*18d2*/ 	.byte	0x08
	.zero		1


	//   ....[5]....
        /*18d4*/ 	.word	0x000003b0
        /*18d8*/ 	.word	0x000000ff
        /*18dc*/ 	.word	0x00032438
        /*18e0*/ 	.short	0x0100
        /*18e2*/ 	.byte	0x08
	.zero		1


	//   ....[6]....
        /*18e4*/ 	.word	0x000003c0
        /*18e8*/ 	.word	0x000000ff
        /*18ec*/ 	.word	0x00032448
        /*18f0*/ 	.short	0x0100
        /*18f2*/ 	.byte	0x08
	.zero		1


	//   ....[7]....
        /*18f4*/ 	.word	0x000004f0
        /*18f8*/ 	.word	0x000000ff
        /*18fc*/ 	.word	0x00032450
        /*1900*/ 	.short	0x0100
        /*1902*/ 	.byte	0x08
	.zero		1


	//   ....[8]....
        /*1904*/ 	.word	0x00000500
        /*1908*/ 	.word	0x000000ff
        /*190c*/ 	.word	0x00032460
        /*1910*/ 	.short	0x0100
        /*1912*/ 	.byte	0x08
	.zero		1


	//   ....[9]....
        /*1914*/ 	.word	0x00000510
        /*1918*/ 	.word	0x000000ff
        /*191c*/ 	.word	0x00032458
        /*1920*/ 	.short	0x0100
        /*1922*/ 	.byte	0x08
	.zero		1


	//   ....[10]....
        /*1924*/ 	.word	0x00000520
        /*1928*/ 	.word	0x000000ff
        /*192c*/ 	.word	0x00032468
        /*1930*/ 	.short	0x0100
        /*1932*/ 	.byte	0x08
	.zero		1


	//   ....[11]....
        /*1934*/ 	.word	0x00000610
        /*1938*/ 	.word	0x000000ff
        /*193c*/ 	.word	0x00032470
        /*1940*/ 	.short	0x0100
        /*1942*/ 	.byte	0x06
	.zero		1


	//   ....[12]....
        /*1944*/ 	.word	0x00000620
        /*1948*/ 	.word	0x000000ff
        /*194c*/ 	.word	0x00032480
        /*1950*/ 	.short	0x0100
        /*1952*/ 	.byte	0x06
	.zero		1


	//   ....[13]....
        /*1954*/ 	.word	0x00000630
        /*1958*/ 	.word	0x000000ff
        /*195c*/ 	.word	0x00032478
        /*1960*/ 	.short	0x0100
        /*1962*/ 	.byte	0x06
	.zero		1


	//   ....[14]....
        /*1964*/ 	.word	0x00000640
        /*1968*/ 	.word	0x000000ff
        /*196c*/ 	.word	0x00032488
        /*1970*/ 	.short	0x0100
        /*1972*/ 	.byte	0x06
	.zero		1


	//   ....[15]....
        /*1974*/ 	.word	0x00000770
        /*1978*/ 	.word	0x000000ff
        /*197c*/ 	.word	0x00032490
        /*1980*/ 	.short	0x0100
        /*1982*/ 	.byte	0x08
	.zero		1


	//   ....[16]....
        /*1984*/ 	.word	0x00000780
        /*1988*/ 	.word	0x000000ff
        /*198c*/ 	.word	0x000324a0
        /*1990*/ 	.short	0x0100
        /*1992*/ 	.byte	0x08
	.zero		1


	//   ....[17]....
        /*1994*/ 	.word	0x00000790
        /*1998*/ 	.word	0x000000ff
        /*199c*/ 	.word	0x00032498
        /*19a0*/ 	.short	0x0100
        /*19a2*/ 	.byte	0x08
	.zero		1


	//   ....[18]....
        /*19a4*/ 	.word	0x000007a0
        /*19a8*/ 	.word	0x000000ff
        /*19ac*/ 	.word	0x000324a8
        /*19b0*/ 	.short	0x0100
        /*19b2*/ 	.byte	0x08
	.zero		1


	//   ....[19]....
        /*19b4*/ 	.word	0x000008d0
        /*19b8*/ 	.word	0x000000ff
        /*19bc*/ 	.word	0x000324b0
        /*19c0*/ 	.short	0x0100
        /*19c2*/ 	.byte	0x08
	.zero		1


	//   ....[20]....
        /*19c4*/ 	.word	0x000008e0
        /*19c8*/ 	.word	0x000000ff
        /*19cc*/ 	.word	0x000324c0
        /*19d0*/ 	.short	0x0100
        /*19d2*/ 	.byte	0x08
	.zero		1


	//   ....[21]....
        /*19d4*/ 	.word	0x000008f0
        /*19d8*/ 	.word	0x000000ff
        /*19dc*/ 	.word	0x000324b8
        /*19e0*/ 	.short	0x0100
        /*19e2*/ 	.byte	0x08
	.zero		1


	//   ....[22]....
        /*19e4*/ 	.word	0x00000900
        /*19e8*/ 	.word	0x000000ff
        /*19ec*/ 	.word	0x000324c8
        /*19f0*/ 	.short	0x0100
        /*19f2*/ 	.byte	0x08
	.zero		1


	//   ....[23]....
        /*19f4*/ 	.word	0x00003890
        /*19f8*/ 	.word	0x00000057
        /*19fc*/ 	.word	0x00032490
        /*1a00*/ 	.short	0x010a
        /*1a02*/ 	.byte	0x3f
	.zero		1


	//   ....[24]....
        /*1a04*/ 	.word	0x00004b60
        /*1a08*/ 	.word	0x00000057
        /*1a0c*/ 	.word	0x00032490
        /*1a10*/ 	.short	0x010a
        /*1a12*/ 	.byte	0x3f
	.zero		1


	//   ....[25]....
        /*1a14*/ 	.word	0x00005b70
        /*1a18*/ 	.word	0x00000057
        /*1a1c*/ 	.word	0x00032490
        /*1a20*/ 	.short	0x010a
        /*1a22*/ 	.byte	0x3f
	.zero		1


	//   ....[26]....
        /*1a24*/ 	.word	0x00006010
        /*1a28*/ 	.word	0x00000004
        /*1a2c*/ 	.word	0x00000000
        /*1a30*/ 	.short	0x0101
        /*1a32*/ 	.byte	0x3f
	.zero		1


	//   ....[27]....
        /*1a34*/ 	.word	0x00006050
        /*1a38*/ 	.word	0x00000057
        /*1a3c*/ 	.word	0x000324b0
        /*1a40*/ 	.short	0x010a
        /*1a42*/ 	.byte	0x3f
	.zero		1


	//   ....[28]....
        /*1a44*/ 	.word	0x000068d0
        /*1a48*/ 	.word	0x00000057
        /*1a4c*/ 	.word	0x00000000
        /*1a50*/ 	.short	0x0101
        /*1a52*/ 	.byte	0x3f
	.zero		1


	//   ....[29]....
        /*1a54*/ 	.word	0x00007450
        /*1a58*/ 	.word	0x00000016
        /*1a5c*/ 	.word	0x00032400
        /*1a60*/ 	.short	0x010a
        /*1a62*/ 	.byte	0x3f
	.zero		1


	//   ....[30]....
        /*1a64*/ 	.word	0x000074a0
        /*1a68*/ 	.word	0x00000016
        /*1a6c*/ 	.word	0x00032400
        /*1a70*/ 	.short	0x010a
        /*1a72*/ 	.byte	0x3f
	.zero		1


	//   ....[31]....
        /*1a74*/ 	.word	0x00007f70
        /*1a78*/ 	.word	0x00000016
        /*1a7c*/ 	.word	0x00032400
        /*1a80*/ 	.short	0x010a
        /*1a82*/ 	.byte	0x3f
	.zero		1


	//   ....[32]....
        /*1a84*/ 	.word	0x000093d0
        /*1a88*/ 	.word	0x00000016
        /*1a8c*/ 	.word	0x00032400
        /*1a90*/ 	.short	0x010a
        /*1a92*/ 	.byte	0x3f
	.zero		1


	//   ....[33]....
        /*1a94*/ 	.word	0x0000a2c0
        /*1a98*/ 	.word	0x0000000e
        /*1a9c*/ 	.word	0x00032430
        /*1aa0*/ 	.short	0x010a
        /*1aa2*/ 	.byte	0x3f
	.zero		1


	//   ....[34]....
        /*1aa4*/ 	.word	0x0000a350
        /*1aa8*/ 	.word	0x0000000e
        /*1aac*/ 	.word	0x00032430
        /*1ab0*/ 	.short	0x010a
        /*1ab2*/ 	.byte	0x3f
	.zero		1


	//   ....[35]....
        /*1ab4*/ 	.word	0x0000a680
        /*1ab8*/ 	.word	0x00000016
        /*1abc*/ 	.word	0x00032410
        /*1ac0*/ 	.short	0x010a
        /*1ac2*/ 	.byte	0x3f
	.zero		1


	//   ....[36]....
        /*1ac4*/ 	.word	0x0000a6d0
        /*1ac8*/ 	.word	0x0000000e
        /*1acc*/ 	.word	0x00032450
        /*1ad0*/ 	.short	0x010a
        /*1ad2*/ 	.byte	0x3f
	.zero		1


	//   ....[37]....
        /*1ad4*/ 	.word	0x0000a710
        /*1ad8*/ 	.word	0x0000000e
        /*1adc*/ 	.word	0x00032450
        /*1ae0*/ 	.short	0x010a
        /*1ae2*/ 	.byte	0x3f
	.zero		1


	//   ....[38]....
        /*1ae4*/ 	.word	0x0000c700
        /*1ae8*/ 	.word	0x00000018
        /*1aec*/ 	.word	0x00000000
        /*1af0*/ 	.short	0x0101
        /*1af2*/ 	.byte	0x3f
	.zero		1


	//   ....[39]....
        /*1af4*/ 	.word	0x0000d310
        /*1af8*/ 	.word	0x0000000e
        /*1afc*/ 	.word	0x00000000
        /*1b00*/ 	.short	0x0101
        /*1b02*/ 	.byte	0x3f
	.zero		1


	//   ....[40]....
        /*1b04*/ 	.word	0x0000d4a0
        /*1b08*/ 	.word	0x0000000f
        /*1b0c*/ 	.word	0x00032430
        /*1b10*/ 	.short	0x010a
        /*1b12*/ 	.byte	0x3f
	.zero		1


	//   ....[41]....
        /*1b14*/ 	.word	0x0000d510
        /*1b18*/ 	.word	0x0000000f
        /*1b1c*/ 	.word	0x00032430
        /*1b20*/ 	.short	0x010a
        /*1b22*/ 	.byte	0x3f
	.zero		1


	//   ....[42]....
        /*1b24*/ 	.word	0x0000d7f0
        /*1b28*/ 	.word	0x0000000f
        /*1b2c*/ 	.word	0x00032450
        /*1b30*/ 	.short	0x010a
        /*1b32*/ 	.byte	0x3f
	.zero		1


	//   ....[43]....
        /*1b34*/ 	.word	0x0000d830
        /*1b38*/ 	.word	0x0000000f
        /*1b3c*/ 	.word	0x00032450
        /*1b40*/ 	.short	0x010a
        /*1b42*/ 	.byte	0x3f
	.zero		1


	//   ....[44]....
        /*1b44*/ 	.word	0x0000f950
        /*1b48*/ 	.word	0x000000a1
        /*1b4c*/ 	.word	0x00000000
        /*1b50*/ 	.short	0x0101
        /*1b52*/ 	.byte	0x3f
	.zero		1


	//   ....[45]....
        /*1b54*/ 	.word	0x00010d00
        /*1b58*/ 	.word	0x0000000f
        /*1b5c*/ 	.word	0x00000000
        /*1b60*/ 	.short	0x0101
        /*1b62*/ 	.byte	0x3f
	.zero		1


	//   ....[46]....
        /*1b64*/ 	.word	0x00010e30
        /*1b68*/ 	.word	0x0000000f
        /*1b6c*/ 	.word	0x00032430
        /*1b70*/ 	.short	0x010a
        /*1b72*/ 	.byte	0x3f
	.zero		1


	//   ....[47]....
        /*1b74*/ 	.word	0x00010ea0
        /*1b78*/ 	.word	0x0000000f
        /*1b7c*/ 	.word	0x00032430
        /*1b80*/ 	.short	0x010a
        /*1b82*/ 	.byte	0x3f
	.zero		1


	//   ....[48]....
        /*1b84*/ 	.word	0x00011180
        /*1b88*/ 	.word	0x0000000f
        /*1b8c*/ 	.word	0x00032450
        /*1b90*/ 	.short	0x010a
        /*1b92*/ 	.byte	0x3f
	.zero		1


	//   ....[49]....
        /*1b94*/ 	.word	0x000111c0
        /*1b98*/ 	.word	0x0000000f
        /*1b9c*/ 	.word	0x00032450
        /*1ba0*/ 	.short	0x010a
        /*1ba2*/ 	.byte	0x3f
	.zero		1


	//   ....[50]....
        /*1ba4*/ 	.word	0x00013030
        /*1ba8*/ 	.word	0x000000af
        /*1bac*/ 	.word	0x00000000
        /*1bb0*/ 	.short	0x0101
        /*1bb2*/ 	.byte	0x3f
	.zero		1


	//   ....[51]....
        /*1bb4*/ 	.word	0x00013e70
        /*1bb8*/ 	.word	0x0000000f
        /*1bbc*/ 	.word	0x00000000
        /*1bc0*/ 	.short	0x0101
        /*1bc2*/ 	.byte	0x3f
	.zero		1


	//   ....[52]....
        /*1bc4*/ 	.word	0x00016410
        /*1bc8*/ 	.word	0x00000003
        /*1bcc*/ 	.word	0x00000000
        /*1bd0*/ 	.short	0x0101
        /*1bd2*/ 	.byte	0x3f
	.zero		1


	//   ....[53]....
        /*1bd4*/ 	.word	0x00016fa0
        /*1bd8*/ 	.word	0x0000000a
        /*1bdc*/ 	.word	0x00000000
        /*1be0*/ 	.short	0x0101
        /*1be2*/ 	.byte	0x3f
	.zero		1


	//   ....[54]....
        /*1be4*/ 	.word	0x0001b860
        /*1be8*/ 	.word	0x00000016
        /*1bec*/ 	.word	0x00032420
        /*1bf0*/ 	.short	0x010a
        /*1bf2*/ 	.byte	0x3f
	.zero		1


	//   ....[55]....
        /*1bf4*/ 	.word	0x0001b8f0
        /*1bf8*/ 	.word	0x00000008
        /*1bfc*/ 	.word	0x000324a0
        /*1c00*/ 	.short	0x010a
        /*1c02*/ 	.byte	0x3f
	.zero		1


	//   ....[56]....
        /*1c04*/ 	.word	0x0001bb40
        /*1c08*/ 	.word	0x00000008
        /*1c0c*/ 	.word	0x000324c0
        /*1c10*/ 	.short	0x010a
        /*1c12*/ 	.byte	0x3f
	.zero		1


	//   ....[57]....
        /*1c14*/ 	.word	0x0001c150
        /*1c18*/ 	.word	0x00000006
        /*1c1c*/ 	.word	0x000324a0
        /*1c20*/ 	.short	0x010a
        /*1c22*/ 	.byte	0x3f
	.zero		1


	//   ....[58]....
        /*1c24*/ 	.word	0x0001c390
        /*1c28*/ 	.word	0x00000006
        /*1c2c*/ 	.word	0x000324c0
        /*1c30*/ 	.short	0x010a
        /*1c32*/ 	.byte	0x3f
	.zero		1


	//   ....[59]....
        /*1c34*/ 	.word	0x0001d680
        /*1c38*/ 	.word	0x0000001e
        /*1c3c*/ 	.word	0x00032440
        /*1c40*/ 	.short	0x010a
        /*1c42*/ 	.byte	0x3f
	.zero		1


	//   ....[60]....
        /*1c44*/ 	.word	0x0001dca0
        /*1c48*/ 	.word	0x0000001e
        /*1c4c*/ 	.word	0x00032430
        /*1c50*/ 	.short	0x0107
        /*1c52*/ 	.byte	0x3f
	.zero		1


	//   ....[61]....
        /*1c54*/ 	.word	0x0001dd70
        /*1c58*/ 	.word	0x0000001e
        /*1c5c*/ 	.word	0x00032430
        /*1c60*/ 	.short	0x0101
        /*1c62*/ 	.byte	0x3f
	.zero		1


	//   ....[62]....
        /*1c64*/ 	.word	0x0001e8e0
        /*1c68*/ 	.word	0x00000016
        /*1c6c*/ 	.word	0x00032400
        /*1c70*/ 	.short	0x0107
        /*1c72*/ 	.byte	0x3f
	.zero		1


	//   ....[63]....
        /*1c74*/ 	.word	0x0001e970
        /*1c78*/ 	.word	0x00000016
        /*1c7c*/ 	.word	0x00032400
        /*1c80*/ 	.short	0x0101
        /*1c82*/ 	.byte	0x3f
	.zero		1


	//   ....[64]....
        /*1c84*/ 	.word	0x0001f400
        /*1c88*/ 	.word	0x00000016
        /*1c8c*/ 	.word	0x00032410
        /*1c90*/ 	.short	0x0107
        /*1c92*/ 	.byte	0x3f
	.zero		1


	//   ....[65]....
        /*1c94*/ 	.word	0x0001f500
        /*1c98*/ 	.word	0x00000016
        /*1c9c*/ 	.word	0x00032410
        /*1ca0*/ 	.short	0x0101
        /*1ca2*/ 	.byte	0x3f
	.zero		1


	//   ....[66]....
        /*1ca4*/ 	.word	0x0001f520
        /*1ca8*/ 	.word	0x00000016
        /*1cac*/ 	.word	0x00032420
        /*1cb0*/ 	.short	0x010a
        /*1cb2*/ 	.byte	0x3f
	.zero		1


	//   ....[67]....
        /*1cb4*/ 	.word	0x0001f5b0
        /*1cb8*/ 	.word	0x0000001e
        /*1cbc*/ 	.word	0x00032460
        /*1cc0*/ 	.short	0x010a
        /*1cc2*/ 	.byte	0x3f
	.zero		1


	//   ....[68]....
        /*1cc4*/ 	.word	0x0001fd30
        /*1cc8*/ 	.word	0x0000001e
        /*1ccc*/ 	.word	0x00032450
        /*1cd0*/ 	.short	0x0107
        /*1cd2*/ 	.byte	0x3f
	.zero		1


	//   ....[69]....
        /*1cd4*/ 	.word	0x0001fe00
        /*1cd8*/ 	.word	0x0000001e
        /*1cdc*/ 	.word	0x00032450
        /*1ce0*/ 	.short	0x0101
        /*1ce2*/ 	.byte	0x3f
	.zero		1


	//   ....[70]....
        /*1ce4*/ 	.word	0x00020140
        /*1ce8*/ 	.word	0x00000006
        /*1cec*/ 	.word	0x00032440
        /*1cf0*/ 	.short	0x010a
        /*1cf2*/ 	.byte	0x3f
	.zero		1


	//   ....[71]....
        /*1cf4*/ 	.word	0x00020500
        /*1cf8*/ 	.word	0x00000006
        /*1cfc*/ 	.word	0x00032430
        /*1d00*/ 	.short	0x0107
        /*1d02*/ 	.byte	0x3f
	.zero		1


	//   ....[72]....
        /*1d04*/ 	.word	0x000205c0
        /*1d08*/ 	.word	0x00000006
        /*1d0c*/ 	.word	0x00032430
        /*1d10*/ 	.short	0x0101
        /*1d12*/ 	.byte	0x3f
	.zero		1


	//   ....[73]....
        /*1d14*/ 	.word	0x000205f0
        /*1d18*/ 	.word	0x00000006
        /*1d1c*/ 	.word	0x00032460
        /*1d20*/ 	.short	0x010a
        /*1d22*/ 	.byte	0x3f
	.zero		1


	//   ....[74]....
        /*1d24*/ 	.word	0x00020af0
        /*1d28*/ 	.word	0x00000006
        /*1d2c*/ 	.word	0x00032450
        /*1d30*/ 	.short	0x0107
        /*1d32*/ 	.byte	0x3f
	.zero		1


	//   ....[75]....
        /*1d34*/ 	.word	0x00020bb0
        /*1d38*/ 	.word	0x00000006
        /*1d3c*/ 	.word	0x00032450
        /*1d40*/ 	.short	0x0101
        /*1d42*/ 	.byte	0x3f
	.zero		1


	//   ....[76]....
        /*1d44*/ 	.word	0x00021e40
        /*1d48*/ 	.word	0x00000005
        /*1d4c*/ 	.word	0x00032420
        /*1d50*/ 	.short	0x010a
        /*1d52*/ 	.byte	0x3f
	.zero		1


	//   ....[77]....
        /*1d54*/ 	.word	0x00021fb0
        /*1d58*/ 	.word	0x00000003
        /*1d5c*/ 	.word	0x00032440
        /*1d60*/ 	.short	0x010a
        /*1d62*/ 	.byte	0x3f
	.zero		1


	//   ....[78]....
        /*1d64*/ 	.word	0x00022050
        /*1d68*/ 	.word	0x00000019
        /*1d6c*/ 	.word	0x00032440
        /*1d70*/ 	.short	0x010a
        /*1d72*/ 	.byte	0x3f
	.zero		1


	//   ....[79]....
        /*1d74*/ 	.word	0x00022090
        /*1d78*/ 	.word	0x00000003
        /*1d7c*/ 	.word	0x00032460
        /*1d80*/ 	.short	0x010a
        /*1d82*/ 	.byte	0x3f
	.zero		1


	//   ....[80]....
        /*1d84*/ 	.word	0x000220d0
        /*1d88*/ 	.word	0x00000019
        /*1d8c*/ 	.word	0x00032460
        /*1d90*/ 	.short	0x010a
        /*1d92*/ 	.byte	0x3f
	.zero		1


	//   ....[81]....
        /*1d94*/ 	.word	0x00022130
        /*1d98*/ 	.word	0x00000057
        /*1d9c*/ 	.word	0x00032490
        /*1da0*/ 	.short	0x010a
        /*1da2*/ 	.byte	0x3f
	.zero		1


	//   ....[82]....
        /*1da4*/ 	.word	0x000223c0
        /*1da8*/ 	.word	0x00000057
        /*1dac*/ 	.word	0x00032490
        /*1db0*/ 	.short	0x010a
        /*1db2*/ 	.byte	0x3f
	.zero		1


	//   ....[83]....
        /*1db4*/ 	.word	0x00022670
        /*1db8*/ 	.word	0x00000057
        /*1dbc*/ 	.word	0x00032490
        /*1dc0*/ 	.short	0x010a
        /*1dc2*/ 	.byte	0x3f
	.zero		1


	//   ....[84]....
        /*1dc4*/ 	.word	0x00022920
        /*1dc8*/ 	.word	0x00000057
        /*1dcc*/ 	.word	0x000324b0
        /*1dd0*/ 	.short	0x010a
        /*1dd2*/ 	.byte	0x3f
	.zero		1


	//   ....[85]....
        /*1dd4*/ 	.word	0x00022da0
        /*1dd8*/ 	.word	0x00000016
        /*1ddc*/ 	.word	0x00032400
        /*1de0*/ 	.short	0x010a
        /*1de2*/ 	.byte	0x3f
	.zero		1


	//   ....[86]....
        /*1de4*/ 	.word	0x000233b0
        /*1de8*/ 	.word	0x00000016
        /*1dec*/ 	.word	0x00032400
        /*1df0*/ 	.short	0x010a
        /*1df2*/ 	.byte	0x3f
	.zero		1


	//   ....[87]....
        /*1df4*/ 	.word	0x00023400
        /*1df8*/ 	.word	0x0000000e
        /*1dfc*/ 	.word	0x00032430
        /*1e00*/ 	.short	0x010a
        /*1e02*/ 	.byte	0x3f
	.zero		1


	//   ....[88]....
        /*1e04*/ 	.word	0x00023450
        /*1e08*/ 	.word	0x00000016
        /*1e0c*/ 	.word	0x00032410
        /*1e10*/ 	.short	0x010a
        /*1e12*/ 	.byte	0x3f
	.zero		1


	//   ....[89]....
        /*1e14*/ 	.word	0x000234a0
        /*1e18*/ 	.word	0x0000000e
        /*1e1c*/ 	.word	0x00032450
        /*1e20*/ 	.short	0x010a
        /*1e22*/ 	.byte	0x3f
	.zero		1


	//   ....[90]....
        /*1e24*/ 	.word	0x000234f0
        /*1e28*/ 	.word	0x0000000f
        /*1e2c*/ 	.word	0x00032430
        /*1e30*/ 	.short	0x010a
        /*1e32*/ 	.byte	0x3f
	.zero		1


	//   ....[91]....
        /*1e34*/ 	.word	0x00023540
        /*1e38*/ 	.word	0x0000000f
        /*1e3c*/ 	.word	0x00032450
        /*1e40*/ 	.short	0x010a
        /*1e42*/ 	.byte	0x3f
	.zero		1


	//   ....[92]....
        /*1e44*/ 	.word	0x00023590
        /*1e48*/ 	.word	0x0000000f
        /*1e4c*/ 	.word	0x00032430
        /*1e50*/ 	.short	0x010a
        /*1e52*/ 	.byte	0x3f
	.zero		1


	//   ....[93]....
        /*1e54*/ 	.word	0x000235e0
        /*1e58*/ 	.word	0x0000000f
        /*1e5c*/ 	.word	0x00032450
        /*1e60*/ 	.short	0x010a
        /*1e62*/ 	.byte	0x3f
	.zero		1


	//   ....[94]....
        /*1e64*/ 	.word	0x00024230
        /*1e68*/ 	.word	0x00000016
        /*1e6c*/ 	.word	0x00032420
        /*1e70*/ 	.short	0x010a
        /*1e72*/ 	.byte	0x3f
	.zero		1


	//   ....[95]....
        /*1e74*/ 	.word	0x00024280
        /*1e78*/ 	.word	0x00000008
        /*1e7c*/ 	.word	0x000324a0
        /*1e80*/ 	.short	0x010a
        /*1e82*/ 	.byte	0x3f
	.zero		1


	//   ....[96]....
        /*1e84*/ 	.word	0x000242d0
        /*1e88*/ 	.word	0x00000008
        /*1e8c*/ 	.word	0x000324c0
        /*1e90*/ 	.short	0x010a
        /*1e92*/ 	.byte	0x3f
	.zero		1


	//   ....[97]....
        /*1e94*/ 	.word	0x00024320
        /*1e98*/ 	.word	0x00000006
        /*1e9c*/ 	.word	0x000324a0
        /*1ea0*/ 	.short	0x010a
        /*1ea2*/ 	.byte	0x3f
	.zero		1


	//   ....[98]....
        /*1ea4*/ 	.word	0x00024370
        /*1ea8*/ 	.word	0x00000006
        /*1eac*/ 	.word	0x000324c0
        /*1eb0*/ 	.short	0x010a
        /*1eb2*/ 	.byte	0x3f
	.zero		1


	//   ....[99]....
        /*1eb4*/ 	.word	0x00024490
        /*1eb8*/ 	.word	0x0000001e
        /*1ebc*/ 	.word	0x00032440
        /*1ec0*/ 	.short	0x010a
        /*1ec2*/ 	.byte	0x3f
	.zero		1


	//   ....[100]....
        /*1ec4*/ 	.word	0x00026520
        /*1ec8*/ 	.word	0x00000016
        /*1ecc*/ 	.word	0x00032420
        /*1ed0*/ 	.short	0x010a
        /*1ed2*/ 	.byte	0x3f
	.zero		1


	//   ....[101]....
        /*1ed4*/ 	.word	0x00026570
        /*1ed8*/ 	.word	0x0000001e
        /*1edc*/ 	.word	0x00032460
        /*1ee0*/ 	.short	0x010a
        /*1ee2*/ 	.byte	0x3f
	.zero		1


	//   ....[102]....
        /*1ee4*/ 	.word	0x00026ec0
        /*1ee8*/ 	.word	0x00000006
        /*1eec*/ 	.word	0x00032440
        /*1ef0*/ 	.short	0x010a
        /*1ef2*/ 	.byte	0x3f
	.zero		1


	//   ....[103]....
        /*1ef4*/ 	.word	0x000275a0
        /*1ef8*/ 	.word	0x00000006
        /*1efc*/ 	.word	0x00032460
        /*1f00*/ 	.short	0x010a
        /*1f02*/ 	.byte	0x3f
	.zero		1


	//   ....[104]....
        /*1f04*/ 	.word	0x000286f0
        /*1f08*/ 	.word	0x00000005
        /*1f0c*/ 	.word	0x00032420
        /*1f10*/ 	.short	0x010a
        /*1f12*/ 	.byte	0x3f
	.zero		1


	//   ....[105]....
        /*1f14*/ 	.word	0x00028890
        /*1f18*/ 	.word	0x00000003
        /*1f1c*/ 	.word	0x00032440
        /*1f20*/ 	.short	0x010a
        /*1f22*/ 	.byte	0x3f
	.zero		1


	//   ....[106]....
        /*1f24*/ 	.word	0x000288e0
        /*1f28*/ 	.word	0x00000019
        /*1f2c*/ 	.word	0x00032440
        /*1f30*/ 	.short	0x010a
        /*1f32*/ 	.byte	0x3f
	.zero		1


	//   ....[107]....
        /*1f34*/ 	.word	0x00028930
        /*1f38*/ 	.word	0x00000003
        /*1f3c*/ 	.word	0x00032460
        /*1f40*/ 	.short	0x010a
        /*1f42*/ 	.byte	0x3f
	.zero		1


	//----- nvinfo : EIATTR_NUM_MBARRIERS
	.align		4
.L_1612:
        /*1f44*/ 	.byte	0x03, 0x38
        /*1f46*/ 	.short	0x0017


	//----- nvinfo : EIATTR_EXIT_INSTR_OFFSETS
	.align		4
        /*1f48*/ 	.byte	0x04, 0x1c
        /*1f4a*/ 	.short	(.L_1614 - .L_1613)


	//   ....[0]....
.L_1613:
        /*1f4c*/ 	.word	0x00022120


	//----- nvinfo : EIATTR_MAX_THREADS
	.align		4
.L_1614:
        /*1f50*/ 	.byte	0x04, 0x05
        /*1f52*/ 	.short	(.L_1616 - .L_1615)
.L_1615:
        /*1f54*/ 	.word	0x00000180
        /*1f58*/ 	.word	0x00000001
        /*1f5c*/ 	.word	0x00000001


	//----- nvinfo : EIATTR_CRS_STACK_SIZE
	.align		4
.L_1616:
        /*1f60*/ 	.byte	0x04, 0x1e
        /*1f62*/ 	.short	(.L_1618 - .L_1617)
.L_1617:
        /*1f64*/ 	.word	0x00000000


	//----- nvinfo : EIATTR_CBANK_PARAM_SIZE
	.align		4
.L_1618:
        /*1f68*/ 	.byte	0x03, 0x19
        /*1f6a*/ 	.short	0x0bf0


	//----- nvinfo : EIATTR_PARAM_CBANK
	.align		4
        /*1f6c*/ 	.byte	0x04, 0x0a
        /*1f6e*/ 	.short	(.L_1620 - .L_1619)
	.align		4
.L_1619:
        /*1f70*/ 	.word	index@(.nv.constant0._ZN7cutlass13device_kernelIN5flash11enable_sm90INS1_16FlashAttnFwdSm90INS1_25CollectiveMainloopFwdSm90ILi2EN4cute5tupleIJNS5_1CILi1EEES8_S8_EEENS6_IJNS7_ILi128EEENS7_ILi96EEENS7_ILi64EEEEEELi256ENS_6half_tEfNS_4arch4Sm90ELb1ELb0ELb1ELb1ELb1ELb1ELb1ELb1ELb0ELb1ELb1ELb0EEENS1_21CollectiveEpilogueFwdINS6_IJSA_NS7_ILi256EEESB_EEES9_SE_SG_Li256ELb1ELb1ELb1ELb0EEENS1_36VarlenDynamicPersistentTileSchedulerILi128ELi96ELi256ELi128ELb1ELb1ELb1ELb1ELb1ELb1EEEEEEEEEvNT_6ParamsE)
        /*1f74*/ 	.short	0x0210
        /*1f76*/ 	.short	0x0bf0


	//----- nvinfo : EIATTR_SW_WAR
	.align		4
.L_1620:
        /*1f78*/ 	.byte	0x04, 0x36
        /*1f7a*/ 	.short	(.L_1622 - .L_1621)
.L_1621:
        /*1f7c*/ 	.word	0x00000008
.L_1622:


//--------------------- .nv.callgraph             --------------------------
	.section	.nv.callgraph,"",@"SHT_CUDA_CALLGRAPH"
	.align	4
	.sectionentsize	8
	.align		4
        /*0000*/ 	.word	0x00000000
	.align		4
        /*0004*/ 	.word	0xffffffff
	.align		4
        /*0008*/ 	.word	index@(_ZN7cutlass13device_kernelIN5flash11enable_sm90INS1_16FlashAttnFwdSm90INS1_25CollectiveMainloopFwdSm90ILi2EN4cute5tupleIJNS5_1CILi1EEES8_S8_EEENS6_IJNS7_ILi128EEENS7_ILi96EEENS7_ILi192EEEEEELi128ENS_6half_tEfNS_4arch4Sm90ELb0ELb0ELb1ELb0ELb1ELb0ELb0ELb1ELb1ELb1ELb1ELb0EEENS1_21CollectiveEpilogueFwdINS6_IJSA_SA_SB_EEES9_SE_SG_Li256ELb0ELb1ELb1ELb0EEENS1_19SingleTileSchedulerILb0ELb1ELb1ELi128EEEEEEEEEvNT_6ParamsE)
	.align		4
        /*000c*/ 	.word	index@(__assertfail)
	.align		4
        /*0010*/ 	.word	index@(_ZN7cutlass13device_kernelIN5flash11enable_sm90INS1_16FlashAttnFwdSm90INS1_25CollectiveMainloopFwdSm90ILi2EN4cute5tupleIJNS5_1CILi1EEES8_S8_EEENS6_IJNS7_ILi128EEENS7_ILi96EEENS7_ILi192EEEEEELi128ENS_6half_tEfNS_4arch4Sm90ELb0ELb0ELb1ELb1ELb1ELb0ELb0ELb1ELb1ELb1ELb1ELb0EEENS1_21CollectiveEpilogueFwdINS6_IJSA_SA_SB_EEES9_SE_SG_Li256ELb1ELb1ELb1ELb0EEENS1_36VarlenDynamicPersistentTileSchedulerILi128ELi96ELi256ELi128ELb1ELb1ELb1ELb0ELb1ELb1EEEEEEEEEvNT_6ParamsE)
	.align		4
        /*0014*/ 	.word	index@(__assertfail)
	.align		4
        /*0018*/ 	.word	index@(_ZN7cutlass13device_kernelIN5flash11enable_sm90INS1_16FlashAttnFwdSm90INS1_25CollectiveMainloopFwdSm90ILi2EN4cute5tupleIJNS5_1CILi1EEES8_S8_EEENS6_IJNS7_ILi128EEENS7_ILi96EEENS7_ILi192EEEEEELi128ENS_6half_tEfNS_4arch4Sm90ELb0ELb0ELb1ELb1ELb1ELb1ELb0ELb1ELb1ELb1ELb1ELb0EEENS1_21CollectiveEpilogueFwdINS6_IJSA_SA_SB_EEES9_SE_SG_Li256ELb1ELb1ELb1ELb0EEENS1_36VarlenDynamicPersistentTileSchedulerILi128ELi96ELi256ELi128ELb1ELb1ELb1ELb0ELb1ELb1EEEEEEEEEvNT_6ParamsE)
	.align		4
        /*001c*/ 	.word	index@(__assertfail)
	.align		4
        /*0020*/ 	.word	index@(_ZN7cutlass13device_kernelIN5flash11enable_sm90INS1_16FlashAttnFwdSm90INS1_25CollectiveMainloopFwdSm90ILi2EN4cute5tupleIJNS5_1CILi1EEES8_S8_EEENS6_IJNS7_ILi128EEENS7_ILi96EEENS7_ILi192EEEEEELi128ENS_6half_tEfNS_4arch4Sm90ELb0ELb1ELb1ELb0ELb1ELb0ELb0ELb1ELb1ELb1ELb1ELb0EEENS1_21CollectiveEpilogueFwdINS6_IJSA_SA_SB_EEES9_SE_SG_Li256ELb0ELb1ELb1ELb0EEENS1_19SingleTileSchedulerILb0ELb1ELb1ELi128EEEEEEEEEvNT_6ParamsE)
	.align		4
        /*0024*/ 	.word	index@(__assertfail)
	.align		4
        /*0028*/ 	.word	index@(_ZN7cutlass13device_kernelIN5flash11enable_sm90INS1_16FlashAttnFwdSm90INS1_25CollectiveMainloopFwdSm90ILi2EN4cute5tupleIJNS5_1CILi1EEES8_S8_EEENS6_IJNS7_ILi128EEENS7_ILi96EEENS7_ILi192EEEEEELi128ENS_6half_tEfNS_4arch4Sm90ELb0ELb1ELb1ELb1ELb1ELb0ELb0ELb1ELb1ELb1ELb1ELb0EEENS1_21CollectiveEpilogueFwdINS6_IJSA_SA_SB_EEES9_SE_SG_Li256ELb1ELb1ELb1ELb0EEENS1_36VarlenDynamicPersistentTileSchedulerILi128ELi96ELi256ELi128ELb1ELb1ELb1ELb1ELb0ELb1EEEEEEEEEvNT_6ParamsE)
	.align		4
        /*002c*/ 	.word	index@(__assertfail)
	.align		4
        /*0030*/ 	.word	index@(_ZN7cutlass13device_kernelIN5flash11enable_sm90INS1_16FlashAttnFwdSm90INS1_25CollectiveMainloopFwdSm90ILi2EN4cute5tupleIJNS5_1CILi1EEES8_S8_EEENS6_IJNS7_ILi128EEENS7_ILi96EEENS7_ILi192EEEEEELi128ENS_6half_tEfNS_4arch4Sm90ELb0ELb1ELb1ELb1ELb1ELb1ELb0ELb1ELb1ELb1ELb1ELb0EEENS1_21CollectiveEpilogueFwdINS6_IJSA_SA_SB_EEES9_SE_SG_Li256ELb1ELb1ELb1ELb0EEENS1_36VarlenDynamicPersistentTileSchedulerILi128ELi96ELi256ELi128ELb1ELb1ELb1ELb1ELb0ELb1EEEEEEEEEvNT_6ParamsE)
	.align		4
        /*0034*/ 	.word	index@(__assertfail)
	.align		4
        /*0038*/ 	.word	index@(_ZN7cutlass13device_kernelIN5flash11enable_sm90INS1_16FlashAttnFwdSm90INS1_25CollectiveMainloopFwdSm90ILi2EN4cute5tupleIJNS5_1CILi1EEES8_S8_EEENS6_IJNS7_ILi128EEENS7_ILi96EEENS7_ILi192EEEEEELi128ENS_6half_tEfNS_4arch4Sm90ELb1ELb0ELb1ELb0ELb1ELb0ELb0ELb1ELb1ELb1ELb1ELb0EEENS1_21CollectiveEpilogueFwdINS6_IJSA_SA_SB_EEES9_SE_SG_Li256ELb0ELb1ELb1ELb0EEENS1_19SingleTileSchedulerILb0ELb1ELb1ELi128EEEEEEEEEvNT_6ParamsE)
	.align		4
        /*003c*/ 	.word	index@(__assertfail)
	.align		4
        /*0040*/ 	.word	index@(_ZN7cutlass13device_kernelIN5flash11enable_sm90INS1_16FlashAttnFwdSm90INS1_25CollectiveMainloopFwdSm90ILi2EN4cute5tupleIJNS5_1CILi1EEES8_S8_EEENS6_IJNS7_ILi128EEENS7_ILi96EEENS7_ILi192EEEEEELi128ENS_6half_tEfNS_4arch4Sm90ELb1ELb0ELb1ELb1ELb1ELb0ELb0ELb1ELb1ELb1ELb1ELb0EEENS1_21CollectiveEpilogueFwdINS6_IJSA_SA_SB_EEES9_SE_SG_Li256ELb1ELb1ELb1ELb0EEENS1_36VarlenDynamicPersistentTileSchedulerILi128ELi96ELi256ELi128ELb1ELb1ELb1ELb1ELb1ELb1EEEEEEEEEvNT_6ParamsE)
	.align		4
        /*0044*/ 	.word	index@(__assertfail)
	.align		4
        /*0048*/ 	.word	index@(_ZN7cutlass13device_kernelIN5flash11enable_sm90INS1_16FlashAttnFwdSm90INS1_25CollectiveMainloopFwdSm90ILi2EN4cute5tupleIJNS5_1CILi1EEES8_S8_EEENS6_IJNS7_ILi128EEENS7_ILi96EEENS7_ILi192EEEEEELi128ENS_6half_tEfNS_4arch4Sm90ELb1ELb0ELb1ELb1ELb1ELb1ELb0ELb1ELb1ELb1ELb1ELb0EEENS1_21CollectiveEpilogueFwdINS6_IJSA_SA_SB_EEES9_SE_SG_Li256ELb1ELb1ELb1ELb0EEENS1_36VarlenDynamicPersistentTileSchedulerILi128ELi96ELi256ELi128ELb1ELb1ELb1ELb1ELb1ELb1EEEEEEEEEvNT_6ParamsE)
	.align		4
        /*004c*/ 	.word	index@(__assertfail)
	.align		4
        /*0050*/ 	.word	index@(_ZN7cutlass13device_kernelIN5flash11enable_sm90INS1_16FlashAttnFwdSm90INS1_25CollectiveMainloopFwdSm90ILi2EN4cute5tupleIJNS5_1CILi1EEES8_S8_EEENS6_IJNS7_ILi64EEESA_SA_EEELi512ENS_6half_tEfNS_4arch4Sm90ELb0ELb0ELb1ELb0ELb1ELb0ELb0ELb0ELb0ELb1ELb1ELb0EEENS1_21CollectiveEpilogueFwdINS6_IJSA_NS7_ILi512EEESA_EEES9_SC_SE_Li256ELb0ELb1ELb1ELb0EEENS1_19SingleTileSchedulerILb0ELb1ELb1ELi64EEEEEEEEEvNT_6ParamsE)
	.align		4
        /*0054*/ 	.word	index@(__assertfail)
	.align		4
        /*0058*/ 	.word	index@(_ZN7cutlass13device_kernelIN5flash11enable_sm90INS1_16FlashAttnFwdSm90INS1_25CollectiveMainloopFwdSm90ILi2EN4cute5tupleIJNS5_1CILi1EEES8_S8_EEENS6_IJNS7_ILi64EEESA_SA_EEELi512ENS_6half_tEfNS_4arch4Sm90ELb0ELb0ELb1ELb0ELb1ELb0ELb1ELb0ELb0ELb1ELb1ELb0EEENS1_21CollectiveEpilogueFwdINS6_IJSA_NS7_ILi512EEESA_EEES9_SC_SE_Li256ELb0ELb1ELb1ELb0EEENS1_19SingleTileSchedulerILb0ELb1ELb1ELi64EEEEEEEEEvNT_6ParamsE)
	.align		4
        /*005c*/ 	.word	index@(__assertfail)
	.align		4
        /*0060*/ 	.word	index@(_ZN7cutlass13device_kernelIN5flash11enable_sm90INS1_16FlashAttnFwdSm90INS1_25CollectiveMainloopFwdSm90ILi2EN4cute5tupleIJNS5_1CILi1EEES8_S8_EEENS6_IJNS7_ILi64EEESA_SA_EEELi512ENS_6half_tEfNS_4arch4Sm90ELb0ELb0ELb1ELb1ELb1ELb0ELb0ELb0ELb0ELb1ELb1ELb0EEENS1_21CollectiveEpilogueFwdINS6_IJSA_NS7_ILi512EEESA_EEES9_SC_SE_Li256ELb1ELb1ELb1ELb0EEENS1_36VarlenDynamicPersistentTileSchedulerILi64ELi64ELi256ELi128ELb1ELb1ELb1ELb0ELb1ELb1EEEEEEEEEvNT_6ParamsE)
	.align		4
        /*0064*/ 	.word	index@(__assertfail)
	.align		4
        /*0068*/ 	.word	index@(_ZN7cutlass13device_kernelIN5flash11enable_sm90INS1_16FlashAttnFwdSm90INS1_25CollectiveMainloopFwdSm90ILi2EN4cute5tupleIJNS5_1CILi1EEES8_S8_EEENS6_IJNS7_ILi64EEESA_SA_EEELi512ENS_6half_tEfNS_4arch4Sm90ELb0ELb0ELb1ELb1ELb1ELb1ELb0ELb0ELb0ELb1ELb1ELb0EEENS1_21CollectiveEpilogueFwdINS6_IJSA_NS7_ILi512EEESA_EEES9_SC_SE_Li256ELb1ELb1ELb1ELb0EEENS1_36VarlenDynamicPersistentTileSchedulerILi64ELi64ELi256ELi128ELb1ELb1ELb1ELb0ELb1ELb1EEEEEEEEEvNT_6ParamsE)
	.align		4
        /*006c*/ 	.word	index@(__assertfail)
	.align		4
        /*0070*/ 	.word	index@(_ZN7cutlass13device_kernelIN5flash11enable_sm90INS1_16FlashAttnFwdSm90INS1_25CollectiveMainloopFwdSm90ILi2EN4cute5tupleIJNS5_1CILi1EEES8_S8_EEENS6_IJNS7_ILi64EEESA_SA_EEELi512ENS_6half_tEfNS_4arch4Sm90ELb0ELb0ELb1ELb1ELb1ELb0ELb1ELb0ELb0ELb1ELb1ELb0EEENS1_21CollectiveEpilogueFwdINS6_IJSA_NS7_ILi512EEESA_EEES9_SC_SE_Li256ELb1ELb1ELb1ELb0EEENS1_36VarlenDynamicPersistentTileSchedulerILi64ELi64ELi256ELi128ELb1ELb1ELb1ELb0ELb1ELb1EEEEEEEEEvNT_6ParamsE)
	.align		4
        /*0074*/ 	.word	index@(__assertfail)
	.align		4
        /*0078*/ 	.word	index@(_ZN7cutlass13device_kernelIN5flash11enable_sm90INS1_16FlashAttnFwdSm90INS1_25CollectiveMainloopFwdSm90ILi2EN4cute5tupleIJNS5_1CILi1EEES8_S8_EEENS6_IJNS7_ILi64EEESA_SA_EEELi512ENS_6half_tEfNS_4arch4Sm90ELb0ELb0ELb1ELb1ELb1ELb1ELb1ELb0ELb0ELb1ELb1ELb0EEENS1_21CollectiveEpilogueFwdINS6_IJSA_NS7_ILi512EEESA_EEES9_SC_SE_Li256ELb1ELb1ELb1ELb0EEENS1_36VarlenDynamicPersistentTileSchedulerILi64ELi64ELi256ELi128ELb1ELb1ELb1ELb0ELb1ELb1EEEEEEEEEvNT_6ParamsE)
	.align		4
        /*007c*/ 	.word	index@(__assertfail)
	.align		4
        /*0080*/ 	.word	index@(_ZN7cutlass13device_kernelIN5flash11enable_sm90INS1_16FlashAttnFwdSm90INS1_25CollectiveMainloopFwdSm90ILi2EN4cute5tupleIJNS5_1CILi1EEES8_S8_EEENS6_IJNS7_ILi64EEESA_SA_EEELi512ENS_6half_tEfNS_4arch4Sm90ELb0ELb1ELb1ELb0ELb1ELb0ELb0ELb0ELb0ELb1ELb1ELb0EEENS1_21CollectiveEpilogueFwdINS6_IJSA_NS7_ILi512EEESA_EEES9_SC_SE_Li256ELb0ELb1ELb1ELb0EEENS1_19SingleTileSchedulerILb0ELb1ELb1ELi64EEEEEEEEEvNT_6ParamsE)
	.align		4
        /*0084*/ 	.word	index@(__assertfail)
	.align		4
        /*0088*/ 	.word	index@(_ZN7cutlass13device_kernelIN5flash11enable_sm90INS1_16FlashAttnFwdSm90INS1_25CollectiveMainloopFwdSm90ILi2EN4cute5tupleIJNS5_1CILi1EEES8_S8_EEENS6_IJNS7_ILi64EEESA_SA_EEELi512ENS_6half_tEfNS_4arch4Sm90ELb0ELb1ELb1ELb0ELb1ELb0ELb1ELb0ELb0ELb1ELb1ELb0EEENS1_21CollectiveEpilogueFwdINS6_IJSA_NS7_ILi512EEESA_EEES9_SC_SE_Li256ELb0ELb1ELb1ELb0EEENS1_19SingleTileSchedulerILb0ELb1ELb1ELi64EEEEEEEEEvNT_6ParamsE)
	.align		4
        /*008c*/ 	.word	index@(__assertfail)
	.align		4
        /*0090*/ 	.word	index@(_ZN7cutlass13device_kernelIN5flash11enable_sm90INS1_16FlashAttnFwdSm90INS1_25CollectiveMainloopFwdSm90ILi2EN4cute5tupleIJNS5_1CILi1EEES8_S8_EEENS6_IJNS7_ILi64EEESA_SA_EEELi512ENS_6half_tEfNS_4arch4Sm90ELb0ELb1ELb1ELb1ELb1ELb0ELb0ELb0ELb0ELb1ELb1ELb0EEENS1_21CollectiveEpilogueFwdINS6_IJSA_NS7_ILi512EEESA_EEES9_SC_SE_Li256ELb1ELb1ELb1ELb0EEENS1_36VarlenDynamicPersistentTileSchedulerILi64ELi64ELi256ELi128ELb1ELb1ELb1ELb1ELb0ELb1EEEEEEEEEvNT_6ParamsE)
	.align		4
        /*0094*/ 	.word	index@(__assertfail)
	.align		4
        /*0098*/ 	.word	index@(_ZN7cutlass13device_kernelIN5flash11enable_sm90INS1_16FlashAttnFwdSm90INS1_25CollectiveMainloopFwdSm90ILi2EN4cute5tupleIJNS5_1CILi1EEES8_S8_EEENS6_IJNS7_ILi64EEESA_SA_EEELi512ENS_6half_tEfNS_4arch4Sm90ELb0ELb1ELb1ELb1ELb1ELb1ELb0ELb0ELb0ELb1ELb1ELb0EEENS1_21CollectiveEpilogueFwdINS6_IJSA_NS7_ILi512EEESA_EEES9_SC_SE_Li256ELb1ELb1ELb1ELb0EEENS1_36VarlenDynamicPersistentTileSchedulerILi64ELi64ELi256ELi128ELb1ELb1ELb1ELb1ELb0ELb1EEEEEEEEEvNT_6ParamsE)
	.align		4
        /*009c*/ 	.word	index@(__assertfail)
	.align		4
        /*00a0*/ 	.word	index@(_ZN7cutlass13device_kernelIN5flash11enable_sm90INS1_16FlashAttnFwdSm90INS1_25CollectiveMainloopFwdSm90ILi2EN4cute5tupleIJNS5_1CILi1EEES8_S8_EEENS6_IJNS7_ILi64EEESA_SA_EEELi512ENS_6half_tEfNS_4arch4Sm90ELb0ELb1ELb1ELb1ELb1ELb0ELb1ELb0ELb0ELb1ELb1ELb0EEENS1_21CollectiveEpilogueFwdINS6_IJSA_NS7_ILi512EEESA_EEES9_SC_SE_Li256ELb1ELb1ELb1ELb0EEENS1_36VarlenDynamicPersistentTileSchedulerILi64ELi64ELi256ELi128ELb1ELb1ELb1ELb1ELb0ELb1EEEEEEEEEvNT_6ParamsE)
	.align		4
        /*00a4*/ 	.word	index@(__assertfail)
	.align		4
        /*00a8*/ 	.word	index@(_ZN7cutlass13device_kernelIN5flash11enable_sm90INS1_16FlashAttnFwdSm90INS1_25CollectiveMainloopFwdSm90ILi2EN4cute5tupleIJNS5_1CILi1EEES8_S8_EEENS6_IJNS7_ILi64EEESA_SA_EEELi512ENS_6half_tEfNS_4arch4Sm90ELb0ELb1ELb1ELb1ELb1ELb1ELb1ELb0ELb0ELb1ELb1ELb0EEENS1_21CollectiveEpilogueFwdINS6_IJSA_NS7_ILi512EEESA_EEES9_SC_SE_Li256ELb1ELb1ELb1ELb0EEENS1_36VarlenDynamicPersistentTileSchedulerILi64ELi64ELi256ELi128ELb1ELb1ELb1ELb1ELb0ELb1EEEEEEEEEvNT_6ParamsE)
	.align		4
        /*00ac*/ 	.word	index@(__assertfail)
	.align		4
        /*00b0*/ 	.word	index@(_ZN7cutlass13device_kernelIN5flash11enable_sm90INS1_16FlashAttnFwdSm90INS1_25CollectiveMainloopFwdSm90ILi2EN4cute5tupleIJNS5_1CILi1EEES8_S8_EEENS6_IJNS7_ILi64EEESA_SA_EEELi512ENS_6half_tEfNS_4arch4Sm90ELb1ELb0ELb1ELb0ELb1ELb0ELb0ELb0ELb0ELb1ELb1ELb0EEENS1_21CollectiveEpilogueFwdINS6_IJSA_NS7_ILi512EEESA_EEES9_SC_SE_Li256ELb0ELb1ELb1ELb0EEENS1_19SingleTileSchedulerILb0ELb1ELb1ELi64EEEEEEEEEvNT_6ParamsE)
	.align		4
        /*00b4*/ 	.word	index@(__assertfail)
	.align		4
        /*00b8*/ 	.word	index@(_ZN7cutlass13device_kernelIN5flash11enable_sm90INS1_16FlashAttnFwdSm90INS1_25CollectiveMainloopFwdSm90ILi2EN4cute5tupleIJNS5_1CILi1EEES8_S8_EEENS6_IJNS7_ILi64EEESA_SA_EEELi512ENS_6half_tEfNS_4arch4Sm90ELb1ELb0ELb1ELb0ELb1ELb0ELb1ELb0ELb0ELb1ELb1ELb0EEENS1_21CollectiveEpilogueFwdINS6_IJSA_NS7_ILi512EEESA_EEES9_SC_SE_Li256ELb0ELb1ELb1ELb0EEENS1_19SingleTileSchedulerILb0ELb1ELb1ELi64EEEEEEEEEvNT_6ParamsE)
	.align		4
        /*00bc*/ 	.word	index@(__assertfail)
	.align		4
        /*00c0*/ 	.word	index@(_ZN7cutlass13device_kernelIN5flash11enable_sm90INS1_16FlashAttnFwdSm90INS1_25CollectiveMainloopFwdSm90ILi2EN4cute5tupleIJNS5_1CILi1EEES8_S8_EEENS6_IJNS7_ILi64EEESA_SA_EEELi512ENS_6half_tEfNS_4arch4Sm90ELb1ELb0ELb1ELb1ELb1ELb0ELb0ELb0ELb0ELb1ELb1ELb0EEENS1_21CollectiveEpilogueFwdINS6_IJSA_NS7_ILi512EEESA_EEES9_SC_SE_Li256ELb1ELb1ELb1ELb0EEENS1_36VarlenDynamicPersistentTileSchedulerILi64ELi64ELi256ELi128ELb1ELb1ELb1ELb1ELb1ELb1EEEEEEEEEvNT_6ParamsE)
	.align		4
        /*00c4*/ 	.word	index@(__assertfail)
	.align		4
        /*00c8*/ 	.word	index@(_ZN7cutlass13device_kernelIN5flash11enable_sm90INS1_16FlashAttnFwdSm90INS1_25CollectiveMainloopFwdSm90ILi2EN4cute5tupleIJNS5_1CILi1EEES8_S8_EEENS6_IJNS7_ILi64EEESA_SA_EEELi512ENS_6half_tEfNS_4arch4Sm90ELb1ELb0ELb1ELb1ELb1ELb1ELb0ELb0ELb0ELb1ELb1ELb0EEENS1_21CollectiveEpilogueFwdINS6_IJSA_NS7_ILi512EEESA_EEES9_SC_SE_Li256ELb1ELb1ELb1ELb0EEENS1_36VarlenDynamicPersistentTileSchedulerILi64ELi64ELi256ELi128ELb1ELb1ELb1ELb1ELb1ELb1EEEEEEEEEvNT_6ParamsE)
	.align		4
        /*00cc*/ 	.word	index@(__assertfail)
	.align		4
        /*00d0*/ 	.word	index@(_ZN7cutlass13device_kernelIN5flash11enable_sm90INS1_16FlashAttnFwdSm90INS1_25CollectiveMainloopFwdSm90ILi2EN4cute5tupleIJNS5_1CILi1EEES8_S8_EEENS6_IJNS7_ILi64EEESA_SA_EEELi512ENS_6half_tEfNS_4arch4Sm90ELb1ELb0ELb1ELb1ELb1ELb0ELb1ELb0ELb0ELb1ELb1ELb0EEENS1_21CollectiveEpilogueFwdINS6_IJSA_NS7_ILi512EEESA_EEES9_SC_SE_Li256ELb1ELb1ELb1ELb0EEENS1_36VarlenDynamicPersistentTileSchedulerILi64ELi64ELi256ELi128ELb1ELb1ELb1ELb1ELb1ELb1EEEEEEEEEvNT_6ParamsE)
	.align		4
        /*00d4*/ 	.word	index@(__assertfail)
	.align		4
        /*00d8*/ 	.word	index@(_ZN7cutlass13device_kernelIN5flash11enable_sm90INS1_16FlashAttnFwdSm90INS1_25CollectiveMainloopFwdSm90ILi2EN4cute5tupleIJNS5_1CILi1EEES8_S8_EEENS6_IJNS7_ILi64EEESA_SA_EEELi512ENS_6half_tEfNS_4arch4Sm90ELb1ELb0ELb1ELb1ELb1ELb1ELb1ELb0ELb0ELb1ELb1ELb0EEENS1_21CollectiveEpilogueFwdINS6_IJSA_NS7_ILi512EEESA_EEES9_SC_SE_Li256ELb1ELb1ELb1ELb0EEENS1_36VarlenDynamicPersistentTileSchedulerILi64ELi64ELi256ELi128ELb1ELb1ELb1ELb1ELb1ELb1EEEEEEEEEvNT_6ParamsE)
	.align		4
        /*00dc*/ 	.word	index@(__assertfail)
	.align		4
        /*00e0*/ 	.word	index@(_ZN7cutlass13device_kernelIN5flash11enable_sm90INS1_16FlashAttnFwdSm90INS1_25CollectiveMainloopFwdSm90ILi2EN4cute5tupleIJNS5_1CILi1EEES8_S8_EEENS6_IJNS7_ILi128EEENS7_ILi96EEENS7_ILi64EEEEEELi256ENS_6half_tEfNS_4arch4Sm90ELb0ELb0ELb1ELb0ELb1ELb0ELb0ELb1ELb0ELb1ELb1ELb0EEENS1_21CollectiveEpilogueFwdINS6_IJSA_NS7_ILi256EEESB_EEES9_SE_SG_Li256ELb0ELb1ELb1ELb0EEENS1_19SingleTileSchedulerILb0ELb1ELb1ELi128EEEEEEEEEvNT_6ParamsE)
	.align		4
        /*00e4*/ 	.word	index@(__assertfail)
	.align		4
        /*00e8*/ 	.word	index@(_ZN7cutlass13device_kernelIN5flash11enable_sm90INS1_16FlashAttnFwdSm90INS1_25CollectiveMainloopFwdSm90ILi2EN4cute5tupleIJNS5_1CILi1EEES8_S8_EEENS6_IJNS7_ILi128EEENS7_ILi96EEENS7_ILi64EEEEEELi256ENS_6half_tEfNS_4arch4Sm90ELb0ELb0ELb1ELb0ELb1ELb0ELb1ELb1ELb0ELb1ELb1ELb0EEENS1_21CollectiveEpilogueFwdINS6_IJSA_NS7_ILi256EEESB_EEES9_SE_SG_Li256ELb0ELb1ELb1ELb0EEENS1_19SingleTileSchedulerILb0ELb1ELb1ELi128EEEEEEEEEvNT_6ParamsE)
	.align		4
        /*00ec*/ 	.word	index@(__assertfail)
	.align		4
        /*00f0*/ 	.word	index@(_ZN7cutlass13device_kernelIN5flash11enable_sm90INS1_16FlashAttnFwdSm90INS1_25CollectiveMainloopFwdSm90ILi2EN4cute5tupleIJNS5_1CILi1EEES8_S8_EEENS6_IJNS7_ILi128EEENS7_ILi96EEENS7_ILi64EEEEEELi256ENS_6half_tEfNS_4arch4Sm90ELb0ELb0ELb1ELb1ELb1ELb0ELb0ELb1ELb0ELb1ELb1ELb0EEENS1_21CollectiveEpilogueFwdINS6_IJSA_NS7_ILi256EEESB_EEES9_SE_SG_Li256ELb1ELb1ELb1ELb0EEENS1_36VarlenDynamicPersistentTileSchedulerILi128ELi96ELi256ELi128ELb1ELb1ELb1ELb0ELb1ELb1EEEEEEEEEvNT_6ParamsE)
	.align		4
        /*00f4*/ 	.word	index@(__assertfail)
	.align		4
        /*00f8*/ 	.word	index@(_ZN7cutlass13device_kernelIN5flash11enable_sm90INS1_16FlashAttnFwdSm90INS1_25CollectiveMainloopFwdSm90ILi2EN4cute5tupleIJNS5_1CILi1EEES8_S8_EEENS6_IJNS7_ILi128EEENS7_ILi96EEENS7_ILi64EEEEEELi256ENS_6half_tEfNS_4arch4Sm90ELb0ELb0ELb1ELb1ELb1ELb1ELb0ELb1ELb0ELb1ELb1ELb0EEENS1_21CollectiveEpilogueFwdINS6_IJSA_NS7_ILi256EEESB_EEES9_SE_SG_Li256ELb1ELb1ELb1ELb0EEENS1_36VarlenDynamicPersistentTileSchedulerILi128ELi96ELi256ELi128ELb1ELb1ELb1ELb0ELb1ELb1EEEEEEEEEvNT_6ParamsE)
	.align		4
        /*00fc*/ 	.word	index@(__assertfail)
	.align		4
        /*0100*/ 	.word	index@(_ZN7cutlass13device_kernelIN5flash11enable_sm90INS1_16FlashAttnFwdSm90INS1_25CollectiveMainloopFwdSm90ILi2EN4cute5tupleIJNS5_1CILi1EEES8_S8_EEENS6_IJNS7_ILi128EEENS7_ILi96EEENS7_ILi64EEEEEELi256ENS_6half_tEfNS_4arch4Sm90ELb0ELb0ELb1ELb1ELb1ELb0ELb1ELb1ELb0ELb1ELb1ELb0EEENS1_21CollectiveEpilogueFwdINS6_IJSA_NS7_ILi256EEESB_EEES9_SE_SG_Li256ELb1ELb1ELb1ELb0EEENS1_36VarlenDynamicPersistentTileSchedulerILi128ELi96ELi256ELi128ELb1ELb1ELb1ELb0ELb1ELb1EEEEEEEEEvNT_6ParamsE)
	.align		4
        /*0104*/ 	.word	index@(__assertfail)
	.align		4
        /*0108*/ 	.word	index@(_ZN7cutlass13device_kernelIN5flash11enable_sm90INS1_16FlashAttnFwdSm90INS1_25CollectiveMainloopFwdSm90ILi2EN4cute5tupleIJNS5_1CILi1EEES8_S8_EEENS6_IJNS7_ILi128EEENS7_ILi96EEENS7_ILi64EEEEEELi256ENS_6half_tEfNS_4arch4Sm90ELb0ELb0ELb1ELb1ELb1ELb1ELb1ELb1ELb0ELb1ELb1ELb0EEENS1_21CollectiveEpilogueFwdINS6_IJSA_NS7_ILi256EEESB_EEES9_SE_SG_Li256ELb1ELb1ELb1ELb0EEENS1_36VarlenDynamicPersistentTileSchedulerILi128ELi96ELi256ELi128ELb1ELb1ELb1ELb0ELb1ELb1EEEEEEEEEvNT_6ParamsE)
	.align		4
        /*010c*/ 	.word	index@(__assertfail)
	.align		4
        /*0110*/ 	.word	index@(_ZN7cutlass13device_kernelIN5flash11enable_sm90INS1_16FlashAttnFwdSm90INS1_25CollectiveMainloopFwdSm90ILi2EN4cute5tupleIJNS5_1CILi1EEES8_S8_EEENS6_IJNS7_ILi128EEENS7_ILi96EEENS7_ILi64EEEEEELi256ENS_6half_tEfNS_4arch4Sm90ELb0ELb1ELb1ELb0ELb1ELb0ELb0ELb1ELb0ELb1ELb1ELb0EEENS1_21CollectiveEpilogueFwdINS6_IJSA_NS7_ILi256EEESB_EEES9_SE_SG_Li256ELb0ELb1ELb1ELb0EEENS1_19SingleTileSchedulerILb0ELb1ELb1ELi128EEEEEEEEEvNT_6ParamsE)
	.align		4
        /*0114*/ 	.word	index@(__assertfail)
	.align		4
        /*0118*/ 	.word	index@(_ZN7cutlass13device_kernelIN5flash11enable_sm90INS1_16FlashAttnFwdSm90INS1_25CollectiveMainloopFwdSm90ILi2EN4cute5tupleIJNS5_1CILi1EEES8_S8_EEENS6_IJNS7_ILi128EEENS7_ILi96EEENS7_ILi64EEEEEELi256ENS_6half_tEfNS_4arch4Sm90ELb0ELb1ELb1ELb0ELb1ELb0ELb1ELb1ELb0ELb1ELb1ELb0EEENS1_21CollectiveEpilogueFwdINS6_IJSA_NS7_ILi256EEESB_EEES9_SE_SG_Li256ELb0ELb1ELb1ELb0EEENS1_19SingleTileSchedulerILb0ELb1ELb1ELi128EEEEEEEEEvNT_6ParamsE)
	.align		4
        /*011c*/ 	.word	index@(__assertfail)
	.align		4
        /*0120*/ 	.word	index@(_ZN7cutlass13device_kernelIN5flash11enable_sm90INS1_16FlashAttnFwdSm90INS1_25CollectiveMainloopFwdSm90ILi2EN4cute5tupleIJNS5_1CILi1EEES8_S8_EEENS6_IJNS7_ILi128EEENS7_ILi96EEENS7_ILi64EEEEEELi256ENS_6half_tEfNS_4arch4Sm90ELb0ELb1ELb1ELb1ELb1ELb0ELb0ELb1ELb0ELb1ELb1ELb0EEENS1_21CollectiveEpilogueFwdINS6_IJSA_NS7_ILi256EEESB_EEES9_SE_SG_Li256ELb1ELb1ELb1ELb0EEENS1_36VarlenDynamicPersistentTileSchedulerILi128ELi96ELi256ELi128ELb1ELb1ELb1ELb1ELb0ELb1EEEEEEEEEvNT_6ParamsE)
	.align		4
        /*0124*/ 	.word	index@(__assertfail)
	.align		4
        /*0128*/ 	.word	index@(_ZN7cutlass13device_kernelIN5flash11enable_sm90INS1_16FlashAttnFwdSm90INS1_25CollectiveMainloopFwdSm90ILi2EN4cute5tupleIJNS5_1CILi1EEES8_S8_EEENS6_IJNS7_ILi128EEENS7_ILi96EEENS7_ILi64EEEEEELi256ENS_6half_tEfNS_4arch4Sm90ELb0ELb1ELb1ELb1ELb1ELb1ELb0ELb1ELb0ELb1ELb1ELb0EEENS1_21CollectiveEpilogueFwdINS6_IJSA_NS7_ILi256EEESB_EEES9_SE_SG_Li256ELb1ELb1ELb1ELb0EEENS1_36VarlenDynamicPersistentTileSchedulerILi128ELi96ELi256ELi128ELb1ELb1ELb1ELb1ELb0ELb1EEEEEEEEEvNT_6ParamsE)
	.align		4
        /*012c*/ 	.word	index@(__assertfail)
	.align		4
        /*0130*/ 	.word	index@(_ZN7cutlass13device_kernelIN5flash11enable_sm90INS1_16FlashAttnFwdSm90INS1_25CollectiveMainloopFwdSm90ILi2EN4cute5tupleIJNS5_1CILi1EEES8_S8_EEENS6_IJNS7_ILi128EEENS7_ILi96EEENS7_ILi64EEEEEELi256ENS_6half_tEfNS_4arch4Sm90ELb0ELb1ELb1ELb1ELb1ELb0ELb1ELb1ELb0ELb1ELb1ELb0EEENS1_21CollectiveEpilogueFwdINS6_IJSA_NS7_ILi256EEESB_EEES9_SE_SG_Li256ELb1ELb1ELb1ELb0EEENS1_36VarlenDynamicPersistentTileSchedulerILi128ELi96ELi256ELi128ELb1ELb1ELb1ELb1ELb0ELb1EEEEEEEEEvNT_6ParamsE)
	.align		4
        /*0134*/ 	.word	index@(__assertfail)
	.align		4
        /*0138*/ 	.word	index@(_ZN7cutlass13device_kernelIN5flash11enable_sm90INS1_16FlashAttnFwdSm90INS1_25CollectiveMainloopFwdSm90ILi2EN4cute5tupleIJNS5_1CILi1EEES8_S8_EEENS6_IJNS7_ILi128EEENS7_ILi96EEENS7_ILi64EEEEEELi256ENS_6half_tEfNS_4arch4Sm90ELb0ELb1ELb1ELb1ELb1ELb1ELb1ELb1ELb0ELb1ELb1ELb0EEENS1_21CollectiveEpilogueFwdINS6_IJSA_NS7_ILi256EEESB_EEES9_SE_SG_Li256ELb1ELb1ELb1ELb0EEENS1_36VarlenDynamicPersistentTileSchedulerILi128ELi96ELi256ELi128ELb1ELb1ELb1ELb1ELb0ELb1EEEEEEEEEvNT_6ParamsE)
	.align		4
        /*013c*/ 	.word	index@(__assertfail)
	.align		4
        /*0140*/ 	.word	index@(_ZN7cutlass13device_kernelIN5flash11enable_sm90INS1_16FlashAttnFwdSm90INS1_25CollectiveMainloopFwdSm90ILi2EN4cute5tupleIJNS5_1CILi1EEES8_S8_EEENS6_IJNS7_ILi128EEENS7_ILi96EEENS7_ILi64EEEEEELi256ENS_6half_tEfNS_4arch4Sm90ELb1ELb0ELb1ELb0ELb1ELb0ELb0ELb1ELb0ELb1ELb1ELb0EEENS1_21CollectiveEpilogueFwdINS6_IJSA_NS7_ILi256EEESB_EEES9_SE_SG_Li256ELb0ELb1ELb1ELb0EEENS1_19SingleTileSchedulerILb0ELb1ELb1ELi128EEEEEEEEEvNT_6ParamsE)
	.align		4
        /*0144*/ 	.word	index@(__assertfail)
	.align		4
        /*0148*/ 	.word	index@(_ZN7cutlass13device_kernelIN5flash11enable_sm90INS1_16FlashAttnFwdSm90INS1_25CollectiveMainloopFwdSm90ILi2EN4cute5tupleIJNS5_1CILi1EEES8_S8_EEENS6_IJNS7_ILi128EEENS7_ILi96EEENS7_ILi64EEEEEELi256ENS_6half_tEfNS_4arch4Sm90ELb1ELb0ELb1ELb0ELb1ELb0ELb1ELb1ELb0ELb1ELb1ELb0EEENS1_21CollectiveEpilogueFwdINS6_IJSA_NS7_ILi256EEESB_EEES9_SE_SG_Li256ELb0ELb1ELb1ELb0EEENS1_19SingleTileSchedulerILb0ELb1ELb1ELi128EEEEEEEEEvNT_6ParamsE)
	.align		4
        /*014c*/ 	.word	index@(__assertfail)
	.align		4
        /*0150*/ 	.word	index@(_ZN7cutlass13device_kernelIN5flash11enable_sm90INS1_16FlashAttnFwdSm90INS1_25CollectiveMainloopFwdSm90ILi2EN4cute5tupleIJNS5_1CILi1EEES8_S8_EEENS6_IJNS7_ILi128EEENS7_ILi96EEENS7_ILi64EEEEEELi256ENS_6half_tEfNS_4arch4Sm90ELb1ELb0ELb1ELb1ELb1ELb0ELb0ELb1ELb0ELb1ELb1ELb0EEENS1_21CollectiveEpilogueFwdINS6_IJSA_NS7_ILi256EEESB_EEES9_SE_SG_Li256ELb1ELb1ELb1ELb0EEENS1_36VarlenDynamicPersistentTileSchedulerILi128ELi96ELi256ELi128ELb1ELb1ELb1ELb1ELb1ELb1EEEEEEEEEvNT_6ParamsE)
	.align		4
        /*0154*/ 	.word	index@(__assertfail)
	.align		4
        /*0158*/ 	.word	index@(_ZN7cutlass13device_kernelIN5flash11enable_sm90INS1_16FlashAttnFwdSm90INS1_25CollectiveMainloopFwdSm90ILi2EN4cute5tupleIJNS5_1CILi1EEES8_S8_EEENS6_IJNS7_ILi128EEENS7_ILi96EEENS7_ILi64EEEEEELi256ENS_6half_tEfNS_4arch4Sm90ELb1ELb0ELb1ELb1ELb1ELb1ELb0ELb1ELb0ELb1ELb1ELb0EEENS1_21CollectiveEpilogueFwdINS6_IJSA_NS7_ILi256EEESB_EEES9_SE_SG_Li256ELb1ELb1ELb1ELb0EEENS1_36VarlenDynamicPersistentTileSchedulerILi128ELi96ELi256ELi128ELb1ELb1ELb1ELb1ELb1ELb1EEEEEEEEEvNT_6ParamsE)
	.align		4
        /*015c*/ 	.word	index@(__assertfail)
	.align		4
        /*0160*/ 	.word	index@(_ZN7cutlass13device_kernelIN5flash11enable_sm90INS1_16FlashAttnFwdSm90INS1_25CollectiveMainloopFwdSm90ILi2EN4cute5tupleIJNS5_1CILi1EEES8_S8_EEENS6_IJNS7_ILi128EEENS7_ILi96EEENS7_ILi64EEEEEELi256ENS_6half_tEfNS_4arch4Sm90ELb1ELb0ELb1ELb1ELb1ELb0ELb1ELb1ELb0ELb1ELb1ELb0EEENS1_21CollectiveEpilogueFwdINS6_IJSA_NS7_ILi256EEESB_EEES9_SE_SG_Li256ELb1ELb1ELb1ELb0EEENS1_36VarlenDynamicPersistentTileSchedulerILi128ELi96ELi256ELi128ELb1ELb1ELb1ELb1ELb1ELb1EEEEEEEEEvNT_6ParamsE)
	.align		4
        /*0164*/ 	.word	index@(__assertfail)
	.align		4
        /*0168*/ 	.word	index@(_ZN7cutlass13device_kernelIN5flash11enable_sm90INS1_16FlashAttnFwdSm90INS1_25CollectiveMainloopFwdSm90ILi2EN4cute5tupleIJNS5_1CILi1EEES8_S8_EEENS6_IJNS7_ILi128EEENS7_ILi96EEENS7_ILi64EEEEEELi256ENS_6half_tEfNS_4arch4Sm90ELb1ELb0ELb1ELb1ELb1ELb1ELb1ELb1ELb0ELb1ELb1ELb0EEENS1_21CollectiveEpilogueFwdINS6_IJSA_NS7_ILi256EEESB_EEES9_SE_SG_Li256ELb1ELb1ELb1ELb0EEENS1_36VarlenDynamicPersistentTileSchedulerILi128ELi96ELi256ELi128ELb1ELb1ELb1ELb1ELb1ELb1EEEEEEEEEvNT_6ParamsE)
	.align		4
        /*016c*/ 	.word	index@(__assertfail)
	.align		4
        /*0170*/ 	.word	0x00000000
	.align		4
        /*0174*/ 	.word	0xfffffffe
	.align		4
        /*0178*/ 	.word	0x00000000
	.align		4
        /*017c*/ 	.word	0xfffffffd
	.align		4
        /*0180*/ 	.word	0x00000000
	.align		4
        /*0184*/ 	.word	0xfffffffc


//--------------------- .nv.constant4             --------------------------
	.section	.nv.constant4,"a",@progbits
	.align	8
	.align		8
.nv.constant4:
        /*0000*/ 	.dword	__assertfail
	.align		8
        /*0008*/ 	.dword	__unnamed_1
	.align		8
        /*0010*/ 	.dword	__unnamed_2
	.align		8
        /*0018*/ 	.dword	__unnamed_3
	.align		8
        /*0020*/ 	.dword	__unnamed_4
	.align		8
        /*0028*/ 	.dword	__unnamed_5
	.align		8
        /*0030*/ 	.dword	__unnamed_6
	.align		8
        /*0038*/ 	.dword	__unnamed_7
	.align		8
        /*0040*/ 	.dword	__unnamed_8
	.align		8
        /*0048*/ 	.dword	__unnamed_9
	.align		8
        /*0050*/ 	.dword	__unnamed_10
	.align		8
        /*0058*/ 	.dword	__unnamed_11
	.align		8
        /*0060*/ 	.dword	__unnamed_12
	.align		8
        /*0068*/ 	.dword	__unnamed_13
	.align		8
        /*0070*/ 	.dword	__unnamed_14
	.align		8
        /*0078*/ 	.dword	__unnamed_15
	.align		8
        /*0080*/ 	.dword	__unnamed_16
	.align		8
        /*0088*/ 	.dword	__unnamed_17
	.align		8
        /*0090*/ 	.dword	__unnamed_18
	.align		8
        /*0098*/ 	.dword	_ZN87_INTERNAL_4220636e_51_flash_fwd_hdimdiff_fp16_paged_split_softcap_sm90_cu_c784774a_43924cuda3std3__45__cpo5beginE
	.align		8
        /*00a0*/ 	.dword	_ZN87_INTERNAL_4220636e_51_flash_fwd_hdimdiff_fp16_paged_split_softcap_sm90_cu_c784774a_43924cuda3std3__45__cpo3endE
	.align		8
        /*00a8*/ 	.dword	_ZN87_INTERNAL_4220636e_51_flash_fwd_hdimdiff_fp16_paged_split_softcap_sm90_cu_c784774a_43924cuda3std3__45__cpo6cbeginE
	.align		8
        /*00b0*/ 	.dword	_ZN87_INTERNAL_4220636e_51_flash_fwd_hdimdiff_fp16_paged_split_softcap_sm90_cu_c784774a_43924cuda3std3__45__cpo4cendE
	.align		8
        /*00b8*/ 	.dword	_ZN87_INTERNAL_4220636e_51_flash_fwd_hdimdiff_fp16_paged_split_softcap_sm90_cu_c784774a_43924cuda3std3__489_GLOBAL__N__4220636e_51_flash_fwd_hdimdiff_fp16_paged_split_softcap_sm90_cu_c784774a_43926ignoreE
	.align		8
        /*00c0*/ 	.dword	_ZN87_INTERNAL_4220636e_51_flash_fwd_hdimdiff_fp16_paged_split_softcap_sm90_cu_c784774a_43924cuda3std3__419piecewise_constructE
	.align		8
        /*00c8*/ 	.dword	_ZN87_INTERNAL_4220636e_51_flash_fwd_hdimdiff_fp16_paged_split_softcap_sm90_cu_c784774a_43924cuda3std3__48in_placeE
	.align		8
        /*00d0*/ 	.dword	_ZN87_INTERNAL_4220636e_51_flash_fwd_hdimdiff_fp16_paged_split_softcap_sm90_cu_c784774a_43924cuda3std6ranges3__45__cpo4swapE
	.align		8
        /*00d8*/ 	.dword	_ZN87_INTERNAL_4220636e_51_flash_fwd_hdimdiff_fp16_paged_split_softcap_sm90_cu_c784774a_43924cuda3std6ranges3__45__cpo9iter_moveE
	.align		8
        /*00e0*/ 	.dword	_ZN87_INTERNAL_4220636e_51_flash_fwd_hdimdiff_fp16_paged_split_softcap_sm90_cu_c784774a_43924cute7productE
	.align		8
        /*00e8*/ 	.dword	_ZN87_INTERNAL_4220636e_51_flash_fwd_hdimdiff_fp16_paged_split_softcap_sm90_cu_c784774a_43924cute1_E
	.align		8
        /*00f0*/ 	.dword	$str$23
	.align		8
        /*00f8*/ 	.dword	$str$24


//--------------------- .text._ZN7cutlass13device_kernelIN5flash11enable_sm90INS1_16FlashAttnFwdSm90INS1_25CollectiveMainloopFwdSm90ILi2EN4cute5tupleIJNS5_1CILi1EEES8_S8_EEENS6_IJNS7_ILi128EEENS7_ILi96EEENS7_ILi192EEEEEELi128ENS_6half_tEfNS_4arch4Sm90ELb0ELb0ELb1ELb0ELb1ELb0ELb0ELb1ELb1ELb1ELb1ELb0EEENS1_21CollectiveEpilogueFwdINS6_IJSA_SA_SB_EEES9_SE_SG_Li256ELb0ELb1ELb1ELb0EEENS1_19SingleTileSchedulerILb0ELb1ELb1ELi128EEEEEEEEEvNT_6ParamsE --------------------------
	.section	.text._ZN7cutlass13device_kernelIN5flash11enable_sm90INS1_16FlashAttnFwdSm90INS1_25CollectiveMainloopFwdSm90ILi2EN4cute5tupleIJNS5_1CILi1EEES8_S8_EEENS6_IJNS7_ILi128EEENS7_ILi96EEENS7_ILi192EEEEEELi128ENS_6half_tEfNS_4arch4Sm90ELb0ELb0ELb1ELb0ELb1ELb0ELb0ELb1ELb1ELb1ELb1ELb0EEENS1_21CollectiveEpilogueFwdINS6_IJSA_SA_SB_EEES9_SE_SG_Li256ELb0ELb1ELb1ELb0EEENS1_19SingleTileSchedulerILb0ELb1ELb1ELi128EEEEEEEEEvNT_6ParamsE,"ax",@progbits
	.align	128
.text._ZN7cutlass13device_kernelIN5flash11enable_sm90INS1_16FlashAttnFwdSm90INS1_25CollectiveMainloopFwdSm90ILi2EN4cute5tupleIJNS5_1CILi1EEES8_S8_EEENS6_IJNS7_ILi128EEENS7_ILi96EEENS7_ILi192EEEEEELi128ENS_6half_tEfNS_4arch4Sm90ELb0ELb0ELb1ELb0ELb1ELb0ELb0ELb1ELb1ELb1ELb1ELb0EEENS1_21CollectiveEpilogueFwdINS6_IJSA_SA_SB_EEES9_SE_SG_Li256ELb0ELb1ELb1ELb0EEENS1_19SingleTileSchedulerILb0ELb1ELb1ELi128EEEEEEEEEvNT_6ParamsE:
        .type           _ZN7cutlass13device_kernelIN5flash11enable_sm90INS1_16FlashAttnFwdSm90INS1_25CollectiveMainloopFwdSm90ILi2EN4cute5tupleIJNS5_1CILi1EEES8_S8_EEENS6_IJNS7_ILi128EEENS7_ILi96EEENS7_ILi192EEEEEELi128ENS_6half_tEfNS_4arch4Sm90ELb0ELb0ELb1ELb0ELb1ELb0ELb0ELb1ELb1ELb1ELb1ELb0EEENS1_21CollectiveEpilogueFwdINS6_IJSA_SA_SB_EEES9_SE_SG_Li256ELb0ELb1ELb1ELb0EEENS1_19SingleTileSchedulerILb0ELb1ELb1ELi128EEEEEEEEEvNT_6ParamsE,@function
        .size           _ZN7cutlass13device_kernelIN5flash11enable_sm90INS1_16FlashAttnFwdSm90INS1_25CollectiveMainloopFwdSm90ILi2EN4cute5tupleIJNS5_1CILi1EEES8_S8_EEENS6_IJNS7_ILi128EEENS7_ILi96EEENS7_ILi192EEEEEELi128ENS_6half_tEfNS_4arch4Sm90ELb0ELb0ELb1ELb0ELb1ELb0ELb0ELb1ELb1ELb1ELb1ELb0EEENS1_21CollectiveEpilogueFwdINS6_IJSA_SA_SB_EEES9_SE_SG_Li256ELb0ELb1ELb1ELb0EEENS1_19SingleTileSchedulerILb0ELb1ELb1ELi128EEEEEEEEEvNT_6ParamsE,(.L_x_15732 - _ZN7cutlass13device_kernelIN5flash11enable_sm90INS1_16FlashAttnFwdSm90INS1_25CollectiveMainloopFwdSm90ILi2EN4cute5tupleIJNS5_1CILi1EEES8_S8_EEENS6_IJNS7_ILi128EEENS7_ILi96EEENS7_ILi192EEEEEELi128ENS_6half_tEfNS_4arch4Sm90ELb0ELb0ELb1ELb0ELb1ELb0ELb0ELb1ELb1ELb1ELb1ELb0EEENS1_21CollectiveEpilogueFwdINS6_IJSA_SA_SB_EEES9_SE_SG_Li256ELb0ELb1ELb1ELb0EEENS1_19SingleTileSchedulerILb0ELb1ELb1ELi128EEEEEEEEEvNT_6ParamsE)
        .other          _ZN7cutlass13device_kernelIN5flash11enable_sm90INS1_16FlashAttnFwdSm90INS1_25CollectiveMainloopFwdSm90ILi2EN4cute5tupleIJNS5_1CILi1EEES8_S8_EEENS6_IJNS7_ILi128EEENS7_ILi96EEENS7_ILi192EEEEEELi128ENS_6half_tEfNS_4arch4Sm90ELb0ELb0ELb1ELb0ELb1ELb0ELb0ELb1ELb1ELb1ELb1ELb0EEENS1_21CollectiveEpilogueFwdINS6_IJSA_SA_SB_EEES9_SE_SG_Li256ELb0ELb1ELb1ELb0EEENS1_19SingleTileSchedulerILb0ELb1ELb1ELi128EEEEEEEEEvNT_6ParamsE,@"STO_CUDA_ENTRY STV_DEFAULT"
_ZN7cutlass13device_kernelIN5flash11enable_sm90INS1_16FlashAttnFwdSm90INS1_25CollectiveMainloopFwdSm90ILi2EN4cute5tupleIJNS5_1CILi1EEES8_S8_EEENS6_IJNS7_ILi128EEENS7_ILi96EEENS7_ILi192EEEEEELi128ENS_6half_tEfNS_4arch4Sm90ELb0ELb0ELb1ELb0ELb1ELb0ELb0ELb1ELb1ELb1ELb1ELb0EEENS1_21CollectiveEpilogueFwdINS6_IJSA_SA_SB_EEES9_SE_SG_Li256ELb0ELb1ELb1ELb0EEENS1_19SingleTileSchedulerILb0ELb1ELb1ELi128EEEEEEEEEvNT_6ParamsE:
[----:B------:R-:W0:Y:S01]  /*0000*/  LDC R1, c[0x0][0x28] ;  /* 0x00000a00ff017b82 */ /* 0x000e220000000800 */
[----:B------:R-:W1:Y:S01]  /*0010*/  S2R R25, SR_TID.X ;  /* 0x0000000000197919 */ /* 0x000e620000002100 */
[----:B------:R-:W-:Y:S01]  /*0020*/  ELECT P0, URZ, PT ;  /* 0x00000000003f782f */ /* 0x000fe20003800000 */
[----:B------:R-:W-:Y:S01]  /*0030*/  UMOV UR4, 0x80 ;  /* 0x0000008000047882 */ /* 0x000fe20000000000 */
[----:B------:R-:W-:Y:S01]  /*0040*/  UMOV UR7, 0x100 ;  /* 0x0000010000077882 */ /* 0x000fe20000000000 */
[----:B-1----:R-:W-:-:S05]  /*0050*/  SHF.R.U32.HI R0, RZ, 0x5, R25 ;  /* 0x00000005ff007819 */ /* 0x002fca0000011619 */
[----:B------:R-:W1:Y:S02]  /*0060*/  SHFL.IDX PT, R2, R0, RZ, 0x1f ;  /* 0x00001fff00027589 */ /* 0x000e6400000e0000 */
[C---:B-1----:R-:W-:Y:S02]  /*0070*/  ISETP.NE.OR P0, PT, R2.reuse, RZ, !P0 ;  /* 0x000000ff0200720c */ /* 0x042fe40004705670 */
[----:B------:R-:W-:Y:S02]  /*0080*/  ISETP.NE.AND P1, PT, R2, RZ, PT ;  /* 0x000000ff0200720c */ /* 0x000fe40003f25270 */
[----:B------:R-:W-:-:S06]  /*0090*/  SHF.R.U32.HI R2, RZ, 0x7, R25 ;  /* 0x00000007ff027819 */ /* 0x000fcc0000011619 */
[----:B------:R-:W1:Y:S03]  /*00a0*/  SHFL.IDX PT, R2, R2, RZ, 0x1f ;  /* 0x00001fff02027589 */ /* 0x000e6600000e0000 */
[----:B------:R-:W-:Y:S01]  /*00b0*/  VOTEU.ALL UP0, P0 ;  /* 0x00000000003f7886 */ /* 0x000fe20000000000 */
[----:B------:R-:W-:-:S04]  /*00c0*/  VOTEU.ALL UP1, P0 ;  /* 0x00000000003f7886 */ /* 0x000fc80000020000 */
[----:B------:R-:W2:Y:S01]  /*00d0*/  @!UP0 S2UR UR8, SR_CgaCtaId ;  /* 0x00000000000889c3 */ /* 0x000ea20000008800 */
[----:B------:R-:W-:Y:S01]  /*00e0*/  @!UP0 UMOV UR6, 0x400 ;  /* 0x0000040000068882 */ /* 0x000fe20000000000 */
[----:B------:R-:W-:-:S04]  /*00f0*/  @!UP0 UIADD3 UR4, -UR4, 0x100000, URZ ;  /* 0x0010000004048890 */ /* 0x000fc8000fffe13f */
[----:B------:R-:W-:Y:S02]  /*0100*/  @!UP0 USHF.L.U32 UR5, UR4, 0xb, URZ ;  /* 0x0000000b04058899 */ /* 0x000fe4000800063f */
[----:B------:R-:W-:Y:S02]  /*0110*/  @!UP0 USHF.L.U32 UR4, UR4, 0x1, URZ ;  /* 0x0000000104048899 */ /* 0x000fe4000800063f */
[----:B--2---:R-:W-:Y:S02]  /*0120*/  @!UP0 ULEA UR8, UR8, UR6, 0x18 ;  /* 0x0000000608088291 */ /* 0x004fe4000f8ec03f */
[----:B------:R-:W-:-:S04]  /*0130*/  @!UP0 UIADD3 UR6, -UR7, 0x100000, URZ ;  /* 0x0010000007068890 */ /* 0x000fc8000fffe13f */
[----:B------:R-:W-:Y:S02]  /*0140*/  @!UP0 USHF.L.U32 UR7, UR6, 0xb, URZ ;  /* 0x0000000b06078899 */ /* 0x000fe4000800063f */
[----:B------:R-:W-:Y:S01]  /*0150*/  @!UP0 USHF.L.U32 UR6, UR6, 0x1, URZ ;  /* 0x0000000106068899 */ /* 0x000fe2000800063f */
[----:B------:R-:W-:-:S05]  /*0160*/  VOTEU.ALL UP0, P0 ;  /* 0x00000000003f7886 */ /* 0x000fca0000000000 */
[----:B------:R2:W3:Y:S06]  /*0170*/  @!UP0 SYNCS.EXCH.64 URZ, [UR8+0x2a800], UR4 ;  /* 0x02a80004083f85b2 */ /* 0x0004ec0008000100 */
[----:B------:R2:W4:Y:S02]  /*0180*/  @!UP1 SYNCS.EXCH.64 URZ, [UR8+0x2a820], UR6 ;  /* 0x02a82006083f95b2 */ /* 0x0005240008000100 */
[----:B012---:R-:W-:Y:S05]  /*0190*/  @P1 BRA `(.L_x_0) ;  /* 0x0000000000481947 */ /* 0x007fea0003800000 */
[----:B------:R-:W0:Y:S01]  /*01a0*/  S2UR UR5, SR_CgaCtaId ;  /* 0x00000000000579c3 */ /* 0x000e220000008800 */
[----:B------:R-:W-:Y:S01]  /*01b0*/  UMOV UR4, 0x400 ;  /* 0x0000040000047882 */ /* 0x000fe20000000000 */
[----:B------:R-:W-:Y:S01]  /*01c0*/  UMOV UR6, 0x80 ;  /* 0x0000008000067882 */ /* 0x000fe20000000000 */
[----:B------:R-:W-:Y:S01]  /*01d0*/  UMOV UR7, 0x100 ;  /* 0x0000010000077882 */ /* 0x000fe20000000000 */
[----:B------:R-:W-:Y:S01]  /*01e0*/  ELECT P0, URZ, PT ;  /* 0x00000000003f782f */ /* 0x000fe20003800000 */
[----:B0-----:R-:W-:Y:S02]  /*01f0*/  ULEA UR8, UR5, UR4, 0x18 ;  /* 0x0000000405087291 */ /* 0x001fe4000f8ec03f */
[----:B------:R-:W-:-:S04]  /*0200*/  UIADD3 UR4, -UR6, 0x100000, URZ ;  /* 0x0010000006047890 */ /* 0x000fc8000fffe13f */
[----:B------:R-:W-:Y:S02]  /*0210*/  USHF.L.U32 UR5, UR4, 0xb, URZ ;  /* 0x0000000b04057899 */ /* 0x000fe4000800063f */
[----:B------:R-:W-:Y:S02]  /*0220*/  USHF.L.U32 UR4, UR4, 0x1, URZ ;  /* 0x0000000104047899 */ /* 0x000fe4000800063f */
[----:B------:R-:W-:-:S04]  /*0230*/  UIADD3 UR6, -UR7, 0x100000, URZ ;  /* 0x0010000007067890 */ /* 0x000fc8000fffe13f */
[----:B------:R-:W-:Y:S02]  /*0240*/  USHF.L.U32 UR7, UR6, 0xb, URZ ;  /* 0x0000000b06077899 */ /* 0x000fe4000800063f */
[----:B------:R-:W-:Y:S01]  /*0250*/  USHF.L.U32 UR6, UR6, 0x1, URZ ;  /* 0x0000000106067899 */ /* 0x000fe2000800063f */
[----:B------:R-:W0:Y:S03]  /*0260*/  FENCE.VIEW.ASYNC.S ;  /* 0x00000000000073c6 */ /* 0x000e260000000000 */
[----:B0-----:R0:W1:Y:S08]  /*0270*/  SYNCS.EXCH.64 URZ, [UR8+0x2a830], UR4 ;  /* 0x02a83004083f75b2 */ /* 0x0010700008000100 */
[----:B------:R0:W2:Y:S01]  /*0280*/  SYNCS.EXCH.64 URZ, [UR8+0x2a840], UR6 ;  /* 0x02a84006083f75b2 */ /* 0x0000a20008000100 */
[----:B------:R0:W0:Y:S01]  /*0290*/  SYNCS.EXCH.64 URZ, [UR8+0x2a838], UR4 ;  /* 0x02a83804083f75b2 */ /* 0x0000220008000100 */
[----:B------:R0:W0:Y:S01]  /*02a0*/  SYNCS.EXCH.64 URZ, [UR8+0x2a848], UR6 ;  /* 0x02a84806083f75b2 */ /* 0x0000220008000100 */
[----:B------:R-:W-:Y:S01]  /*02b0*/  NOP ;  /* 0x0000000000007918 */ /* 0x000fe20000000000 */
.L_x_0:
[----:B------:R-:W5:Y:S01]  /*02c0*/  SHFL.IDX PT, R3, R0, RZ, 0x1f ;  /* 0x00001fff00037589 */ /* 0x000f6200000e0000 */
[----:B------:R-:W-:Y:S01]  /*02d0*/  NOP ;  /* 0x0000000000007918 */ /* 0x000fe20000000000 */
[----:B-----5:R-:W-:-:S13]  /*02e0*/  ISETP.NE.AND P0, PT, R3, RZ, PT ;  /* 0x000000ff0300720c */ /* 0x020fda0003f05270 */
[----:B------:R-:W-:Y:S05]  /*02f0*/  @P0 BRA `(.L_x_1) ;  /* 0x0000000000480947 */ /* 0x000fea0003800000 */
[----:B0-----:R-:W0:Y:S01]  /*0300*/  S2UR UR5, SR_CgaCtaId ;  /* 0x00000000000579c3 */ /* 0x001e220000008800 */
        /* <DEDUP_REMOVED lines=12> */
[----:B0-----:R0:W0:Y:S08]  /*03d0*/  SYNCS.EXCH.64 URZ, [UR8+0x2a850], UR4 ;  /* 0x02a85004083f75b2 */ /* 0x0010300008000100 */
[----:B------:R0:W0:Y:S01]  /*03e0*/  SYNCS.EXCH.64 URZ, [UR8+0x2a860], UR6 ;  /* 0x02a86006083f75b2 */ /* 0x0000220008000100 */
[----:B------:R0:W0:Y:S01]  /*03f0*/  SYNCS.EXCH.64 URZ, [UR8+0x2a858], UR4 ;  /* 0x02a85804083f75b2 */ /* 0x0000220008000100 */
[----:B------:R0:W0:Y:S01]  /*0400*/  SYNCS.EXCH.64 URZ, [UR8+0x2a868], UR6 ;  /* 0x02a86806083f75b2 */ /* 0x0000220008000100 */
[----:B------:R-:W-:Y:S01]  /*0410*/  NOP ;  /* 0x0000000000007918 */ /* 0x000fe20000000000 */
.L_x_1:
[----:B------:R-:W5:Y:S01]  /*0420*/  SHFL.IDX PT, R3, R0, RZ, 0x1f ;  /* 0x00001fff00037589 */ /* 0x000f6200000e0000 */
[----:B------:R-:W-:Y:S01]  /*0430*/  NOP ;  /* 0x0000000000007918 */ /* 0x000fe20000000000 */
[----:B-----5:R-:W-:-:S13]  /*0440*/  ISETP.NE.AND P0, PT, R3, RZ, PT ;  /* 0x000000ff0300720c */ /* 0x020fda0003f05270 */
[----:B------:R-:W-:Y:S05]  /*0450*/  @P0 BRA `(.L_x_2) ;  /* 0x0000000000380947 */ /* 0x000fea0003800000 */
[----:B0-----:R-:W0:Y:S01]  /*0460*/  S2UR UR5, SR_CgaCtaId ;  /* 0x00000000000579c3 */ /* 0x001e220000008800 */
[----:B------:R-:W-:Y:S01]  /*0470*/  UMOV UR4, 0x400 ;  /* 0x0000040000047882 */ /* 0x000fe20000000000 */
[----:B------:R-:W-:Y:S01]  /*0480*/  UMOV UR7, 0x80 ;  /* 0x0000008000077882 */ /* 0x000fe20000000000 */
[----:B------:R-:W-:Y:S01]  /*0490*/  ELECT P0, URZ, PT ;  /* 0x00000000003f782f */ /* 0x000fe20003800000 */
[----:B0-----:R-:W-:Y:S02]  /*04a0*/  ULEA UR6, UR5, UR4, 0x18 ;  /* 0x0000000405067291 */ /* 0x001fe4000f8ec03f */
[----:B------:R-:W-:-:S04]  /*04b0*/  UIADD3 UR4, -UR7, 0x100000, URZ ;  /* 0x0010000007047890 */ /* 0x000fc8000fffe13f */
[----:B------:R-:W-:Y:S02]  /*04c0*/  USHF.L.U32 UR5, UR4, 0xb, URZ ;  /* 0x0000000b04057899 */ /* 0x000fe4000800063f */
[----:B------:R-:W-:Y:S01]  /*04d0*/  USHF.L.U32 UR4, UR4, 0x1, URZ ;  /* 0x0000000104047899 */ /* 0x000fe2000800063f */
[----:B------:R-:W0:Y:S11]  /*04e0*/  FENCE.VIEW.ASYNC.S ;  /* 0x00000000000073c6 */ /* 0x000e360000000000 */
[----:B0-----:R0:W0:Y:S01]  /*04f0*/  SYNCS.EXCH.64 URZ, [UR6+0x2a870], UR4 ;  /* 0x02a87004063f75b2 */ /* 0x0010220008000100 */
[----:B------:R0:W0:Y:S01]  /*0500*/  SYNCS.EXCH.64 URZ, [UR6+0x2a880], UR4 ;  /* 0x02a88004063f75b2 */ /* 0x0000220008000100 */
[----:B------:R0:W0:Y:S01]  /*0510*/  SYNCS.EXCH.64 URZ, [UR6+0x2a878], UR4 ;  /* 0x02a87804063f75b2 */ /* 0x0000220008000100 */
[----:B------:R0:W0:Y:S01]  /*0520*/  SYNCS.EXCH.64 URZ, [UR6+0x2a888], UR4 ;  /* 0x02a88804063f75b2 */ /* 0x0000220008000100 */
[----:B------:R-:W-:Y:S01]  /*0530*/  NOP ;  /* 0x0000000000007918 */ /* 0x000fe20000000000 */
.L_x_2:
        /* <DEDUP_REMOVED lines=22> */
.L_x_3:
[----:B------:R-:W5:Y:S01]  /*06a0*/  SHFL.IDX PT, R3, R0, RZ, 0x1f ;  /* 0x00001fff00037589 */ /* 0x000f6200000e0000 */
[----:B------:R-:W-:Y:S01]  /*06b0*/  R2UR UR9, R2 ;  /* 0x00000000020972ca */ /* 0x000fe200000e0000 */
        /* <DEDUP_REMOVED lines=21> */
.L_x_4:
[----:B------:R-:W-:Y:S01]  /*0810*/  UISETP.NE.AND UP0, UPT, UR9, URZ, UPT ;  /* 0x0000003f0900728c */ /* 0x000fe2000bf05270 */
[----:B------:R-:W-:Y:S01]  /*0820*/  NOP ;  /* 0x0000000000007918 */ /* 0x000fe20000000000 */
[----:B------:R-:W-:Y:S01]  /*0830*/  UMOV UR36, 0x1 ;  /* 0x0000000100247882 */ /* 0x000fe20000000000 */
[----:B------:R-:W-:Y:S01]  /*0840*/  ULDC.64 UR38, c[0x0][0x208] ;  /* 0x0000820000267ab9 */ /* 0x000fe20000000a00 */
[----:B------:R-:W-:Y:S01]  /*0850*/  USEL UR36, UR36, 0x2, !UP0 ;  /* 0x0000000224247887 */ /* 0x000fe2000c000000 */
[----:B------:R-:W-:Y:S01]  /*0860*/  BSSY B6, `(.L_x_5) ;  /* 0x0000b09000067945 */ /* 0x000fe20003800000 */
[----:B01234-:R-:W-:Y:S01]  /*0870*/  BAR.SYNC.DEFER_BLOCKING 0x0 ;  /* 0x0000000000007b1d */ /* 0x01ffe20000010000 */
[----:B------:R-:W-:-:S13]  /*0880*/  PLOP3.LUT P0, PT, PT, PT, UP0, 0x80, 0x0 ;  /* 0x000000000000781c */ /* 0x000fda0003f0f008 */
[----:B------:R-:W-:Y:S05]  /*0890*/  @!P0 BRA `(.L_x_6) ;  /* 0x0000007400c88947 */ /* 0x000fea0003800000 */
.L_x_7:
[----:B------:R-:W-:-:S08]  /*08a0*/  NOP ;  /* 0x0000000000007918 */ /* 0x000fd00000000000 */
[----:B------:R-:W0:Y:S02]  /*08b0*/  USETMAXREG.TRY_ALLOC.CTAPOOL UP0, 0xe8 ;  /* 0x000000e8000079c8 */ /* 0x000e240008000600 */
[----:B0-----:R-:W-:-:S13]  /*08c0*/  PLOP3.LUT P0, PT, PT, PT, UP0, 0x80, 0x0 ;  /* 0x000000000000781c */ /* 0x001fda0003f0f008 */
[----:B------:R-:W-:Y:S05]  /*08d0*/  @!P0 BRA `(.L_x_7) ;  /* 0xfffffffc00f08947 */ /* 0x000fea000383ffff */
[----:B------:R-:W0:Y:S08]  /*08e0*/  LDC R3, c[0x0][0xc50] ;  /* 0x00031400ff037b82 */ /* 0x000e300000000800 */
[----:B------:R-:W1:Y:S08]  /*08f0*/  S2UR UR4, SR_CTAID.Y ;  /* 0x00000000000479c3 */ /* 0x000e700000002600 */
[----:B------:R-:W2:Y:S08]  /*0900*/  S2UR UR5, SR_CTAID.Z ;  /* 0x00000000000579c3 */ /* 0x000eb00000002700 */
[----:B------:R-:W-:Y:S06]  /*0910*/  BAR.ARV 0x8, 0x180 ;  /* 0x0206000000007b1d */ /* 0x000fec0000002000 */
[----:B0-----:R-:W-:Y:S01]  /*0920*/  ISETP.NE.AND P0, PT, R3, 0x1, PT ;  /* 0x000000010300780c */ /* 0x001fe20003f05270 */
[----:B-1----:R-:W-:-:S12]  /*0930*/  IMAD.U32 R2, RZ, RZ, UR4 ;  /* 0x00000004ff027e24 */ /* 0x002fd8000f8e00ff */
[----:B------:R-:W0:Y:S08]  /*0940*/  @P0 LDC R0, c[0x0][0xc54] ;  /* 0x00031500ff000b82 */ /* 0x000e300000000800 */
[----:B------:R-:W1:Y:S01]  /*0950*/  @P0 LDC R5, c[0x0][0xc58] ;  /* 0x00031600ff050b82 */ /* 0x000e620000000800 */
[----:B0-----:R-:W-:-:S05]  /*0960*/  @P0 IMAD.HI.U32 R0, R0, UR4, RZ ;  /* 0x0000000400000c27 */ /* 0x001fca000f8e00ff */
[----:B-1----:R-:W-:Y:S02]  /*0970*/  @P0 SHF.R.U32.HI R2, RZ, R5, R0 ;  /* 0x00000005ff020219 */ /* 0x002fe40000011600 */
[----:B--2---:R-:W-:-:S03]  /*0980*/  ISETP.LE.AND P0, PT, RZ, UR5, PT ;  /* 0x00000005ff007c0c */ /* 0x004fc6000bf03270 */
[----:B------:R-:W-:-:S04]  /*0990*/  IMAD.MOV R0, RZ, RZ, -R2 ;  /* 0x000000ffff007224 */ /* 0x000fc800078e0a02 */
[----:B------:R-:W-:-:S06]  /*09a0*/  IMAD R4, R3, R0, UR4 ;  /* 0x0000000403047e24 */ /* 0x000fcc000f8e0200 */
[----:B------:R-:W-:Y:S05]  /*09b0*/  @!P0 BRA `(.L_x_8) ;  /* 0x000000ac00cc8947 */ /* 0x000fea0003800000 */
[----:B------:R-:W0:Y:S01]  /*09c0*/  LDC.64 R6, c[0x0][0x418] ;  /* 0x00010600ff067b82 */ /* 0x000e220000000a00 */
[----:B------:R-:W-:Y:S01]  /*09d0*/  LOP3.LUT R16, R4, 0xffff, RZ, 0xc0, !PT ;  /* 0x0000ffff04107812 */ /* 0x000fe200078ec0ff */
[----:B------:R-:W-:-:S06]  /*09e0*/  IMAD.MOV.U32 R17, RZ, RZ, RZ ;  /* 0x000000ffff117224 */ /* 0x000fcc00078e00ff */
[----:B------:R-:W1:Y:S08]  /*09f0*/  LDC R18, c[0x0][0x424] ;  /* 0x00010900ff127b82 */ /* 0x000e700000000800 */
[----:B------:R-:W2:Y:S01]  /*0a00*/  LDC R3, c[0x0][0x2f0] ;  /* 0x0000bc00ff037b82 */ /* 0x000ea20000000800 */
[----:B0-----:R-:W-:-:S04]  /*0a10*/  ISETP.NE.U32.AND P0, PT, R6, RZ, PT ;  /* 0x000000ff0600720c */ /* 0x001fc80003f05070 */
[----:B------:R-:W-:-:S04]  /*0a20*/  ISETP.NE.AND.EX P0, PT, R7, RZ, PT, P0 ;  /* 0x000000ff0700720c */ /* 0x000fc80003f05300 */
[----:B-1----:R-:W-:-:S05]  /*0a30*/  SEL R18, R18, 0x1, P0 ;  /* 0x0000000112127807 */ /* 0x002fca0000000000 */
[----:B--2---:R-:W-:-:S05]  /*0a40*/  IMAD R18, R18, R3, RZ ;  /* 0x0000000312127224 */ /* 0x004fca00078e02ff */
[C---:B------:R-:W-:Y:S02]  /*0a50*/  ISETP.GE.AND P0, PT, R18.reuse, 0x1, PT ;  /* 0x000000011200780c */ /* 0x040fe40003f06270 */
[----:B------:R-:W-:-:S05]  /*0a60*/  IADD3 R0, R18, 0x5f, RZ ;  /* 0x0000005f12007810 */ /* 0x000fca0007ffe0ff */
[----:B------:R-:W-:-:S05]  /*0a70*/  IMAD.HI R0, R0, 0x2aaaaaab, RZ ;  /* 0x2aaaaaab00007827 */ /* 0x000fca00078e02ff */
[----:B------:R-:W-:-:S04]  /*0a80*/  SHF.R.U32.HI R3, RZ, 0x1f, R0 ;  /* 0x0000001fff037819 */ /* 0x000fc80000011600 */
[----:B------:R-:W-:Y:S01]  /*0a90*/  LEA.HI.SX32 R3, R0, R3, 0x1c ;  /* 0x0000000300037211 */ /* 0x000fe200078fe2ff */
[----:B------:R-:W-:Y:S06]  /*0aa0*/  @!P0 BRA `(.L_x_9) ;  /* 0x0000000000788947 */ /* 0x000fec0003800000 */
[----:B------:R-:W-:-:S04]  /*0ab0*/  SHF.R.U32.HI R0, RZ, 0x10, R4 ;  /* 0x00000010ff007819 */ /* 0x000fc80000011604 */
[----:B------:R-:W-:-:S13]  /*0ac0*/  ISETP.NE.AND P0, PT, R0, RZ, PT ;  /* 0x000000ff0000720c */ /* 0x000fda0003f05270 */
[----:B------:R-:W0:Y:S02]  /*0ad0*/  @!P0 LDC R0, c[0x0][0x9f0] ;  /* 0x00027c00ff008b82 */ /* 0x000e240000000800 */
[-C--:B0-----:R-:W-:Y:S02]  /*0ae0*/  IABS R9, R0.reuse ;  /* 0x0000000000097213 */ /* 0x081fe40000000000 */
[----:B------:R-:W-:Y:S02]  /*0af0*/  IABS R10, R0 ;  /* 0x00000000000a7213 */ /* 0x000fe40000000000 */
[----:B------:R-:W0:Y:S01]  /*0b00*/  I2F.RP R6, R9 ;  /* 0x0000000900067306 */ /* 0x000e220000209400 */
[----:B------:R-:W-:Y:S02]  /*0b10*/  IADD3 R7, R3, -0x1, R0 ;  /* 0xffffffff03077810 */ /* 0x000fe40007ffe000 */
[----:B------:R-:W-:-:S05]  /*0b20*/  IMAD.MOV R10, RZ, RZ, -R10 ;  /* 0x000000ffff0a7224 */ /* 0x000fca00078e0a0a */
[----:B0-----:R-:W0:Y:S02]  /*0b30*/  MUFU.RCP R6, R6 ;  /* 0x0000000600067308 */ /* 0x001e240000001000 */
[----:B0-----:R-:W-:Y:S01]  /*0b40*/  VIADD R4, R6, 0xffffffe ;  /* 0x0ffffffe06047836 */ /* 0x001fe20000000000 */
[----:B------:R-:W-:Y:S02]  /*0b50*/  IABS R6, R7 ;  /* 0x0000000700067213 */ /* 0x000fe40000000000 */
[----:B------:R-:W-:-:S03]  /*0b60*/  LOP3.LUT R7, R7, R0, RZ, 0x3c, !PT ;  /* 0x0000000007077212 */ /* 0x000fc600078e3cff */
[----:B------:R0:W1:Y:S01]  /*0b70*/  F2I.FTZ.U32.TRUNC.NTZ R5, R4 ;  /* 0x0000000400057305 */ /* 0x000062000021f000 */
[----:B------:R-:W-:Y:S01]  /*0b80*/  ISETP.GE.AND P2, PT, R7, RZ, PT ;  /* 0x000000ff0700720c */ /* 0x000fe20003f46270 */
[----:B0-----:R-:W-:Y:S01]  /*0b90*/  IMAD.MOV.U32 R4, RZ, RZ, RZ ;  /* 0x000000ffff047224 */ /* 0x001fe200078e00ff */
[----:B-1----:R-:W-:-:S05]  /*0ba0*/  IADD3 R8, RZ, -R5, RZ ;  /* 0x80000005ff087210 */ /* 0x002fca0007ffe0ff */
[----:B------:R-:W-:-:S04]  /*0bb0*/  IMAD R11, R8, R9, RZ ;  /* 0x00000009080b7224 */ /* 0x000fc800078e02ff */
[----:B------:R-:W-:Y:S01]  /*0bc0*/  IMAD.HI.U32 R5, R5, R11, R4 ;  /* 0x0000000b05057227 */ /* 0x000fe200078e0004 */
[----:B------:R-:W-:-:S05]  /*0bd0*/  MOV R4, R10 ;  /* 0x0000000a00047202 */ /* 0x000fca0000000f00 */
[----:B------:R-:W-:-:S04]  /*0be0*/  IMAD.HI.U32 R5, R5, R6, RZ ;  /* 0x0000000605057227 */ /* 0x000fc800078e00ff */
[----:B------:R-:W-:-:S05]  /*0bf0*/  IMAD R4, R5, R4, R6 ;  /* 0x0000000405047224 */ /* 0x000fca00078e0206 */
[----:B------:R-:W-:-:S13]  /*0c00*/  ISETP.GT.U32.AND P1, PT, R9, R4, PT ;  /* 0x000000040900720c */ /* 0x000fda0003f24070 */
[----:B------:R-:W-:Y:S02]  /*0c10*/  @!P1 IMAD.IADD R4, R4, 0x1, -R9 ;  /* 0x0000000104049824 */ /* 0x000fe400078e0a09 */
[----:B------:R-:W-:Y:S01]  /*0c20*/  @!P1 VIADD R5, R5, 0x1 ;  /* 0x0000000105059836 */ /* 0x000fe20000000000 */
[----:B------:R-:W-:Y:S02]  /*0c30*/  ISETP.NE.AND P1, PT, R0, RZ, PT ;  /* 0x000000ff0000720c */ /* 0x000fe40003f25270 */
[----:B------:R-:W-:-:S13]  /*0c40*/  ISETP.GE.U32.AND P0, PT, R4, R9, PT ;  /* 0x000000090400720c */ /* 0x000fda0003f06070 */
[----:B------:R-:W-:-:S05]  /*0c50*/  @P0 IADD3 R5, R5, 0x1, RZ ;  /* 0x0000000105050810 */ /* 0x000fca0007ffe0ff */
[----:B------:R-:W-:Y:S01]  /*0c60*/  @!P2 IMAD.MOV R5, RZ, RZ, -R5 ;  /* 0x000000ffff05a224 */ /* 0x000fe200078e0a05 */
[----:B------:R-:W-:-:S05]  /*0c70*/  @!P1 LOP3.LUT R5, RZ, R0, RZ, 0x33, !PT ;  /* 0x00000000ff059212 */ /* 0x000fca00078e33ff */
[----:B------:R-:W-:-:S07]  /*0c80*/  IMAD.MOV.U32 R17, RZ, RZ, R5 ;  /* 0x000000ffff117224 */ /* 0x000fce00078e0005 */
.L_x_9:
[-C--:B------:R-:W-:Y:S01]  /*0c90*/  IMAD R16, R16, R17.reuse, RZ ;  /* 0x0000001110107224 */ /* 0x080fe200078e02ff */
[----:B------:R-:W-:Y:S01]  /*0ca0*/  IADD3 R19, R25, -0x80, RZ ;  /* 0xffffff8019137810 */ /* 0x000fe20007ffe0ff */
[----:B------:R-:W-:Y:S01]  /*0cb0*/  IMAD.MOV.U32 R0, RZ, RZ, RZ ;  /* 0x000000ffff007224 */ /* 0x000fe200078e00ff */
[----:B------:R-:W-:Y:S02]  /*0cc0*/  PLOP3.LUT P0, PT, PT, PT, PT, 0x80, 0x0 ;  /* 0x000000000000781c */ /* 0x000fe40003f0f070 */
[----:B------:R-:W-:Y:S02]  /*0cd0*/  CS2R R86, SRZ ;  /* 0x0000000000567805 */ /* 0x000fe4000001ff00 */
[----:B------:R-:W-:Y:S01]  /*0ce0*/  VIADDMNMX R17, R16, R17, R3, PT ;  /* 0x0000001110117246 */ /* 0x000fe20003800103 */
[----:B------:R-:W-:Y:S01]  /*0cf0*/  IMAD.MOV.U32 R3, RZ, RZ, RZ ;  /* 0x000000ffff037224 */ /* 0x000fe200078e00ff */
[----:B------:R-:W-:Y:S02]  /*0d00*/  CS2R R84, SRZ ;  /* 0x0000000000547805 */ /* 0x000fe4000001ff00 */
[----:B------:R-:W-:-:S02]  /*0d10*/  CS2R R82, SRZ ;  /* 0x0000000000527805 */ /* 0x000fc4000001ff00 */
[----:B------:R-:W-:Y:S02]  /*0d20*/  ISETP.GT.AND P1, PT, R17, R16, PT ;  /* 0x000000101100720c */ /* 0x000fe40003f24270 */
[----:B------:R-:W-:Y:S02]  /*0d30*/  CS2R R80, SRZ ;  /* 0x0000000000507805 */ /* 0x000fe4000001ff00 */
[----:B------:R-:W-:Y:S02]  /*0d40*/  CS2R R78, SRZ ;  /* 0x00000000004e7805 */ /* 0x000fe4000001ff00 */
[----:B------:R-:W-:Y:S02]  /*0d50*/  CS2R R76, SRZ ;  /* 0x00000000004c7805 */ /* 0x000fe4000001ff00 */
[----:B------:R-:W-:Y:S02]  /*0d60*/  CS2R R74, SRZ ;  /* 0x00000000004a7805 */ /* 0x000fe4000001ff00 */
[----:B------:R-:W-:-:S02]  /*0d70*/  CS2R R72, SRZ ;  /* 0x0000000000487805 */ /* 0x000fc4000001ff00 */
[----:B------:R-:W-:Y:S02]  /*0d80*/  CS2R R70, SRZ ;  /* 0x0000000000467805 */ /* 0x000fe4000001ff00 */
        /* <DEDUP_REMOVED lines=22> */
[----:B------:R-:W-:Y:S01]  /*0ef0*/  CS2R R24, SRZ ;  /* 0x0000000000187805 */ /* 0x000fe2000001ff00 */
[----:B------:R-:W-:Y:S06]  /*0f00*/  @!P1 BRA `(.L_x_10) ;  /* 0x00000058000c9947 */ /* 0x000fec0003800000 */
[----:B------:R-:W-:Y:S01]  /*0f10*/  SHF.R.S32.HI R0, RZ, 0x1f, R19 ;  /* 0x0000001fff007819 */ /* 0x000fe20000011413 */
[----:B------:R-:W0:Y:S01]  /*0f20*/  S2UR UR6, SR_CgaCtaId ;  /* 0x00000000000679c3 */ /* 0x000e220000008800 */
[----:B------:R-:W-:Y:S02]  /*0f30*/  UMOV UR37, 0x400 ;  /* 0x0000040000257882 */ /* 0x000fe40000000000 */
[----:B------:R-:W-:-:S04]  /*0f40*/  LEA.HI R22, R0, R19, RZ, 0x7 ;  /* 0x0000001300167211 */ /* 0x000fc800078f38ff */
[----:B------:R-:W-:-:S06]  /*0f50*/  SHF.R.S32.HI R0, RZ, 0x7, R22 ;  /* 0x00000007ff007819 */ /* 0x000fcc0000011416 */
[----:B------:R-:W1:Y:S01]  /*0f60*/  SHFL.IDX PT, R0, R0, RZ, 0x1f ;  /* 0x00001fff00007589 */ /* 0x000e6200000e0000 */
[----:B0-----:R-:W-:-:S04]  /*0f70*/  ULEA UR37, UR6, UR37, 0x18 ;  /* 0x0000002506257291 */ /* 0x001fc8000f8ec03f */
[----:B------:R-:W-:-:S04]  /*0f80*/  UIADD3 UR6, UR37, 0xc400, URZ ;  /* 0x0000c40025067890 */ /* 0x000fc8000fffe03f */
[----:B------:R-:W-:Y:S01]  /*0f90*/  ULOP3.LUT UP0, URZ, UR6, 0x1bf, URZ, 0xc0, !UPT ;  /* 0x000001bf063f7892 */ /* 0x000fe2000f80c03f */
[----:B-1----:R-:W-:-:S05]  /*0fa0*/  R2UR UR4, R0 ;  /* 0x00000000000472ca */ /* 0x002fca00000e0000 */
[----:B------:R-:W-:-:S08]  /*0fb0*/  PLOP3.LUT P0, PT, PT, PT, UP0, 0x80, 0x0 ;  /* 0x000000000000781c */ /* 0x000fd00003f0f008 */
[----:B------:R-:W-:-:S04]  /*0fc0*/  ULEA.HI UR5, UR4, UR4, URZ, 0x1 ;  /* 0x0000000404057291 */ /* 0x000fc8000f8f083f */
[----:B------:R-:W-:-:S04]  /*0fd0*/  ULOP3.LUT UR5, UR5, 0x1e, URZ, 0xc0, !UPT ;  /* 0x0000001e05057892 */ /* 0x000fc8000f8ec03f */
[----:B------:R-:W-:-:S04]  /*0fe0*/  UIADD3 UR5, UR4, -UR5, URZ ;  /* 0x8000000504057290 */ /* 0x000fc8000fffe03f */
[----:B------:R-:W-:-:S04]  /*0ff0*/  ULEA UR5, UR5, UR6, 0xd ;  /* 0x0000000605057291 */ /* 0x000fc8000f8e683f */
[----:B------:R-:W-:-:S04]  /*1000*/  USHF.R.U32.HI UR5, URZ, 0x4, UR5 ;  /* 0x000000043f057899 */ /* 0x000fc80008011605 */
[----:B------:R-:W-:Y:S01]  /*1010*/  ULOP3.LUT UR40, UR5, 0x3fff, URZ, 0xc0, !UPT ;  /* 0x00003fff05287892 */ /* 0x000fe2000f8ec03f */
[----:B------:R-:W-:Y:S11]  /*1020*/  @!P0 BRA `(.L_x_11) ;  /* 0x0000000000408947 */ /* 0x000ff60003800000 */
[----:B------:R-:W-:Y:S01]  /*1030*/  MOV R0, 0x0 ;  /* 0x0000000000007802 */ /* 0x000fe20000000f00 */
[----:B------:R-:W-:Y:S01]  /*1040*/  ULDC.64 UR4, c[0x4][0xf0] ;  /* 0x01003c0000047ab9 */ /* 0x000fe20000000a00 */
[----:B------:R-:W-:Y:S01]  /*1050*/  ULDC.64 UR6, c[0x4][0x38] ;  /* 0x01000e0000067ab9 */ /* 0x000fe20000000a00 */
[----:B------:R-:W-:Y:S01]  /*1060*/  MOV R4, UR4 ;  /* 0x0000000400047c02 */ /* 0x000fe20008000f00 */
[----:B------:R0:W1:Y:S01]  /*1070*/  LDC.64 R14, c[0x4][R0] ;  /* 0x01000000000e7b82 */ /* 0x0000620000000a00 */
[----:B------:R-:W-:Y:S01]  /*1080*/  IMAD.U32 R5, RZ, RZ, UR5 ;  /* 0x00000005ff057e24 */ /* 0x000fe2000f8e00ff */
[----:B------:R-:W-:Y:S01]  /*1090*/  ULDC.64 UR4, c[0x4][0xf8] ;  /* 0x01003e0000047ab9 */ /* 0x000fe20000000a00 */
[----:B------:R-:W-:Y:S01]  /*10a0*/  IMAD.U32 R10, RZ, RZ, UR6 ;  /* 0x00000006ff0a7e24 */ /* 0x000fe2000f8e00ff */
[----:B------:R-:W-:Y:S01]  /*10b0*/  MOV R7, UR5 ;  /* 0x0000000500077c02 */ /* 0x000fe20008000f00 */
[----:B------:R-:W-:Y:S01]  /*10c0*/  IMAD.U32 R6, RZ, RZ, UR4 ;  /* 0x00000004ff067e24 */ /* 0x000fe2000f8e00ff */
[----:B------:R-:W-:Y:S01]  /*10d0*/  MOV R8, 0x70 ;  /* 0x0000007000087802 */ /* 0x000fe20000000f00 */
[----:B------:R-:W-:-:S02]  /*10e0*/  IMAD.U32 R11, RZ, RZ, UR7 ;  /* 0x00000007ff0b7e24 */ /* 0x000fc4000f8e00ff */
[----:B------:R-:W-:Y:S02]  /*10f0*/  IMAD.MOV.U32 R12, RZ, RZ, 0x1 ;  /* 0x00000001ff0c7424 */ /* 0x000fe400078e00ff */
[----:B0-----:R-:W-:-:S07]  /*1100*/  IMAD.MOV.U32 R13, RZ, RZ, RZ ;  /* 0x000000ffff0d7224 */ /* 0x001fce00078e00ff */
[----:B------:R-:W-:-:S07]  /*1110*/  LEPC R20, `(.L_x_11) ;  /* 0x000000001014794e */ /* 0x000fce0000000000 */
[----:B-1----:R-:W-:Y:S05]  /*1120*/  CALL.ABS.NOINC R14 ;  /* 0x000000000e007343 */ /* 0x002fea0003c00000 */
.L_x_11:
[----:B------:R-:W-:-:S04]  /*1130*/  SHF.L.U32 R3, RZ, 0x1f, RZ ;  /* 0x0000001fff037819 */ /* 0x000fc800000006ff */
[----:B------:R-:W0:Y:S02]  /*1140*/  SYNCS.PHASECHK.TRANS64.TRYWAIT P0, [UR37+0x2a800], R3 ;  /* 0x02a80003ff0075a7 */ /* 0x000e240008000165 */
[----:B0-----:R-:W-:Y:S05]  /*1150*/  @!P0 BRA `(.L_x_12) ;  /* 0x000000a400ec8947 */ /* 0x001fea0003800000 */
.L_x_85:
[----:B------:R-:W-:-:S06]  /*1160*/  ULOP3.LUT UR4, UR36, 0x1, URZ, 0xfc, !UPT ;  /* 0x0000000124047892 */ /* 0x000fcc000f8efc3f */
[----:B0-----:R-:W-:-:S04]  /*1170*/  MOV R0, UR4 ;  /* 0x0000000400007c02 */ /* 0x001fc80008000f00 */
[----:B------:R-:W-:-:S13]  /*1180*/  ISETP.NE.AND P0, PT, R0, 0x3, PT ;  /* 0x000000030000780c */ /* 0x000fda0003f05270 */
[----:B------:R-:W-:Y:S05]  /*1190*/  @!P0 BRA `(.L_x_13) ;  /* 0x0000000000048947 */ /* 0x000fea0003800000 */
[----:B------:R-:W-:Y:S01]  /*11a0*/  BPT.TRAP 0x1 ;  /* 0x000000040000795c */ /* 0x000fe20000300000 */
.L_x_13:
[----:B------:R0:W1:Y:S01]  /*11b0*/  SYNCS.PHASECHK.TRANS64.TRYWAIT P1, [UR37+0x2a830], R3 ;  /* 0x02a83003ff0075a7 */ /* 0x0000620008020165 */
[----:B------:R-:W-:Y:S05]  /*11c0*/  @!P0 BRA `(.L_x_14) ;  /* 0x0000000000048947 */ /* 0x000fea0003800000 */
[----:B------:R-:W-:Y:S01]  /*11d0*/  BPT.TRAP 0x1 ;  /* 0x000000040000795c */ /* 0x000fe20000300000 */
.L_x_14:
[----:B------:R-:W-:Y:S02]  /*11e0*/  IMAD.U32 R5, RZ, RZ, UR40 ;  /* 0x00000028ff057e24 */ /* 0x000fe4000f8e00ff */
[----:B------:R-:W-:Y:S01]  /*11f0*/  IMAD.MOV.U32 R0, RZ, RZ, RZ ;  /* 0x000000ffff007224 */ /* 0x000fe200078e00ff */
[----:B-1----:R-:W-:Y:S06]  /*1200*/  @P1 BRA `(.L_x_15) ;  /* 0x0000000000081947 */ /* 0x002fec0003800000 */
[----:B------:R-:W1:Y:S02]  /*1210*/  SYNCS.PHASECHK.TRANS64.TRYWAIT P1, [UR37+0x2a830], R3 ;  /* 0x02a83003ff0075a7 */ /* 0x000e640008020165 */
[----:B-1----:R-:W-:Y:S05]  /*1220*/  @!P1 BRA `(.L_x_16) ;  /* 0x000000a400d09947 */ /* 0x002fea0003800000 */
.L_x_15:
[----:B------:R-:W-:Y:S05]  /*1230*/  WARPSYNC.ALL ;  /* 0x0000000000007948 */ /* 0x000fea0003800000 */
[----:B-1----:R-:W-:Y:S01]  /*1240*/  LOP3.LUT R4, R5, 0x10000, RZ, 0xfc, !PT ;  /* 0x0001000005047812 */ /* 0x002fe200078efcff */
[----:B------:R-:W-:Y:S01]  /*1250*/  IMAD.MOV.U32 R5, RZ, RZ, 0x40000040 ;  /* 0x40000040ff057424 */ /* 0x000fe200078e00ff */
[----:B------:R-:W-:Y:S01]  /*1260*/  MOV R87, RZ ;  /* 0x000000ff00577202 */ /* 0x000fe20000000f00 */
[----:B------:R-:W-:Y:S01]  /*1270*/  UIADD3 UR4, UR37, 0x18400, URZ ;  /* 0x0001840025047890 */ /* 0x000fe2000fffe03f */
[----:B------:R-:W-:Y:S01]  /*1280*/  R2UR UR56, R4 ;  /* 0x00000000043872ca */ /* 0x000fe200000e0000 */
[----:B------:R-:W-:Y:S01]  /*1290*/  WARPGROUP.ARRIVE ;  /* 0x00000000000079c5 */ /* 0x000fe20000000000 */
[----:B------:R-:W-:Y:S01]  /*12a0*/  R2UR UR57, R5 ;  /* 0x00000000053972ca */ /* 0x000fe200000e0000 */
[----:B------:R-:W-:Y:S01]  /*12b0*/  USHF.R.U32.HI UR4, URZ, 0x4, UR4 ;  /* 0x000000043f047899 */ /* 0x000fe20008011604 */
[----:B------:R-:W-:Y:S01]  /*12c0*/  UMOV UR59, 0x40000040 ;  /* 0x40000040003b7882 */ /* 0x000fe20000000000 */
[----:B------:R-:W-:-:S02]  /*12d0*/  UMOV UR9, 0x40000040 ;  /* 0x4000004000097882 */ /* 0x000fc40000000000 */
[----:B------:R-:W-:Y:S01]  /*12e0*/  ULOP3.LUT UR4, UR4, 0x3fff, URZ, 0xc0, !UPT ;  /* 0x00003fff04047892 */ /* 0x000fe2000f8ec03f */
[----:B------:R-:W-:Y:S01]  /*12f0*/  UMOV UR11, 0x40000040 ;  /* 0x40000040000b7882 */ /* 0x000fe20000000000 */
[----:B------:R-:W-:Y:S02]  /*1300*/  UMOV UR13, 0x40000040 ;  /* 0x40000040000d7882 */ /* 0x000fe40000000000 */
[----:B------:R-:W-:Y:S01]  /*1310*/  ULOP3.LUT UR58, UR4, 0x10000, URZ, 0xfc, !UPT ;  /* 0x00010000043a7892 */ /* 0x000fe2000f8efc3f */
[----:B------:R-:W-:Y:S02]  /*1320*/  UMOV UR15, 0x40000040 ;  /* 0x40000040000f7882 */ /* 0x000fe40000000000 */
[----:B------:R-:W-:Y:S01]  /*1330*/  R2UR UR4, R4 ;  /* 0x00000000040472ca */ /* 0x000fe200000e0000 */
[----:B------:R-:W-:Y:S02]  /*1340*/  UIADD3 UR10, UR58, 0x2, URZ ;  /* 0x000000023a0a7890 */ /* 0x000fe4000fffe03f */
[----:B------:R-:W-:-:S02]  /*1350*/  UIADD3 UR14, UR58, 0x4, URZ ;  /* 0x000000043a0e7890 */ /* 0x000fc4000fffe03f */
[----:B------:R-:W-:Y:S02]  /*1360*/  UIADD3 UR18, UR58, 0x6, URZ ;  /* 0x000000063a127890 */ /* 0x000fe4000fffe03f */
[----:B------:R-:W-:Y:S01]  /*1370*/  HGMMA.64x96x16.F32 R24, gdesc[UR56], RZ, !UPT, gsb0 ;  /* 0x01600000381879f0 */ /* 0x000fe2000c0008ff */
[----:B------:R-:W-:Y:S01]  /*1380*/  UMOV UR17, 0x40000040 ;  /* 0x4000004000117882 */ /* 0x000fe20000000000 */
[----:B------:R-:W-:Y:S01]  /*1390*/  UMOV UR19, 0x40000040 ;  /* 0x4000004000137882 */ /* 0x000fe20000000000 */
[----:B------:R-:W-:Y:S01]  /*13a0*/  UIADD3 UR22, UR58, 0x300, URZ ;  /* 0x000003003a167890 */ /* 0x000fe2000fffe03f */
[----:B------:R-:W1:Y:S01]  /*13b0*/  S2UR UR57, SR_CgaCtaId ;  /* 0x00000000003979c3 */ /* 0x000e620000008800 */
[----:B------:R-:W-:Y:S01]  /*13c0*/  UMOV UR21, 0x40000040 ;  /* 0x4000004000157882 */ /* 0x000fe20000000000 */
[----:B------:R-:W-:Y:S01]  /*13d0*/  UMOV UR23, 0x40000040 ;  /* 0x4000004000177882 */ /* 0x000fe20000000000 */
[----:B------:R-:W-:Y:S02]  /*13e0*/  UIADD3 UR8, UR4, 0x2, URZ ;  /* 0x0000000204087890 */ /* 0x000fe4000fffe03f */
[----:B------:R-:W-:-:S02]  /*13f0*/  UIADD3 UR12, UR4, 0x4, URZ ;  /* 0x00000004040c7890 */ /* 0x000fc4000fffe03f */
[----:B------:R-:W-:Y:S02]  /*1400*/  UIADD3 UR16, UR4, 0x6, URZ ;  /* 0x0000000604107890 */ /* 0x000fe4000fffe03f */
[----:B------:R-:W-:Y:S02]  /*1410*/  UIADD3 UR20, UR4, 0x400, URZ ;  /* 0x0000040004147890 */ /* 0x000fe4000fffe03f */
[----:B------:R-:W-:Y:S02]  /*1420*/  UIADD3 UR24, UR4, 0x402, URZ ;  /* 0x0000040204187890 */ /* 0x000fe4000fffe03f */
[----:B------:R-:W-:Y:S01]  /*1430*/  UIADD3 UR26, UR58, 0x302, URZ ;  /* 0x000003023a1a7890 */ /* 0x000fe2000fffe03f */
[----:B------:R-:W-:Y:S01]  /*1440*/  UMOV UR25, 0x40000040 ;  /* 0x4000004000197882 */ /* 0x000fe20000000000 */
[----:B------:R-:W-:Y:S01]  /*1450*/  UMOV UR27, 0x40000040 ;  /* 0x40000040001b7882 */ /* 0x000fe20000000000 */
[----:B------:R-:W-:Y:S02]  /*1460*/  UIADD3 UR28, UR4, 0x404, URZ ;  /* 0x00000404041c7890 */ /* 0x000fe4000fffe03f */
[----:B------:R-:W-:Y:S01]  /*1470*/  UIADD3 UR30, UR58, 0x304, URZ ;  /* 0x000003043a1e7890 */ /* 0x000fe2000fffe03f */
[----:B------:R-:W-:Y:S01]  /*1480*/  UMOV UR29, 0x40000040 ;  /* 0x40000040001d7882 */ /* 0x000fe20000000000 */
[----:B------:R-:W-:Y:S01]  /*1490*/  UMOV UR31, 0x40000040 ;  /* 0x40000040001f7882 */ /* 0x000fe20000000000 */
[----:B------:R-:W-:-:S02]  /*14a0*/  UIADD3 UR32, UR4, 0x406, URZ ;  /* 0x0000040604207890 */ /* 0x000fc4000fffe03f */
[----:B------:R-:W-:Y:S01]  /*14b0*/  UIADD3 UR34, UR58, 0x306, URZ ;  /* 0x000003063a227890 */ /* 0x000fe2000fffe03f */
[----:B------:R-:W-:Y:S01]  /*14c0*/  UMOV UR33, 0x40000040 ;  /* 0x4000004000217882 */ /* 0x000fe20000000000 */
[----:B------:R-:W-:Y:S01]  /*14d0*/  UMOV UR35, 0x40000040 ;  /* 0x4000004000237882 */ /* 0x000fe20000000000 */
        /* <DEDUP_REMOVED lines=16> */
[----:B------:R-:W-:Y:S02]  /*15e0*/  WARPGROUP.DEPBAR.LE gsb0, 0x0 ;  /* 0x00008000000079c5 */ /* 0x000fe40000010000 */
[----:B------:R-:W-:-:S06]  /*15f0*/  WARPGROUP.ARRIVE ;  /* 0x00000000000079c5 */ /* 0x000fcc0000000000 */
[----:B------:R-:W-:Y:S03]  /*1600*/  HGMMA.64x96x16.F32 R24, gdesc[UR8], R24, gsb0 ;  /* 0x01600000081879f0 */ /* 0x000fe60008000818 */
        /* <DEDUP_REMOVED lines=31> */
[----:B-1----:R-:W-:Y:S05]  /*1800*/  @!P0 BRA `(.L_x_17) ;  /* 0x0000000000048947 */ /* 0x002fea0003800000 */
[----:B------:R-:W-:Y:S01]  /*1810*/  BPT.TRAP 0x1 ;  /* 0x000000040000795c */ /* 0x000fe20000300000 */
.L_x_17:
[----:B------:R-:W-:Y:S01]  /*1820*/  LOP3.LUT R22, R22, 0xffffff80, RZ, 0xc0, !PT ;  /* 0xffffff8016167812 */ /* 0x000fe200078ec0ff */
[----:B------:R-:W-:Y:S01]  /*1830*/  ULDC UR4, c[0x0][0x9d8] ;  /* 0x0002760000047ab9 */ /* 0x000fe20000000800 */
[----:B------:R-:W-:Y:S02]  /*1840*/  IMAD.MOV.U32 R6, RZ, RZ, -0x2 ;  /* 0xfffffffeff067424 */ /* 0x000fe400078e00ff */
[----:B------:R-:W-:Y:S01]  /*1850*/  FMUL.FTZ R26, R26, UR4 ;  /* 0x000000041a1a7c20 */ /* 0x000fe20008410000 */
[----:B------:R-:W-:Y:S01]  /*1860*/  FMUL.FTZ R27, R27, UR4 ;  /* 0x000000041b1b7c20 */ /* 0x000fe20008410000 */
[----:B------:R-:W-:Y:S02]  /*1870*/  IMAD.IADD R22, R19, 0x1, -R22 ;  /* 0x0000000113167824 */ /* 0x000fe400078e0a16 */
[----:B------:R-:W-:Y:S01]  /*1880*/  FMUL.FTZ R30, R30, UR4 ;  /* 0x000000041e1e7c20 */ /* 0x000fe20008410000 */
[----:B------:R-:W-:Y:S01]  /*1890*/  FMUL.FTZ R31, R31, UR4 ;  /* 0x000000041f1f7c20 */ /* 0x000fe20008410000 */
[----:B------:R-:W-:Y:S01]  /*18a0*/  FMUL.FTZ R34, R34, UR4 ;  /* 0x0000000422227c20 */ /* 0x000fe20008410000 */
[----:B------:R-:W1:Y:S01]  /*18b0*/  MUFU.TANH R26, R26 ;  /* 0x0000001a001a7308 */ /* 0x000e620000002400 */
[----:B0-----:R-:W-:Y:S01]  /*18c0*/  SHF.R.S32.HI R3, RZ, 0x1f, R22 ;  /* 0x0000001fff037819 */ /* 0x001fe20000011416 */
[----:B------:R-:W-:Y:S01]  /*18d0*/  FMUL.FTZ R24, R24, UR4 ;  /* 0x0000000418187c20 */ /* 0x000fe20008410000 */
[----:B------:R-:W-:Y:S01]  /*18e0*/  FMUL.FTZ R35, R35, UR4 ;  /* 0x0000000423237c20 */ /* 0x000fe20008410000 */
[----:B------:R-:W-:Y:S01]  /*18f0*/  FMUL.FTZ R25, R25, UR4 ;  /* 0x0000000419197c20 */ /* 0x000fe20008410000 */
[----:B------:R-:W-:Y:S01]  /*1900*/  LEA.HI R3, R3, R22, RZ, 0x2 ;  /* 0x0000001603037211 */ /* 0x000fe200078f10ff */
[----:B------:R-:W-:Y:S01]  /*1910*/  FMUL.FTZ R38, R38, UR4 ;  /* 0x0000000426267c20 */ /* 0x000fe20008410000 */
[----:B------:R-:W-:Y:S01]  /*1920*/  FMUL.FTZ R28, R28, UR4 ;  /* 0x000000041c1c7c20 */ /* 0x000fe20008410000 */
[----:B------:R-:W0:Y:S01]  /*1930*/  MUFU.TANH R27, R27 ;  /* 0x0000001b001b7308 */ /* 0x000e220000002400 */
[----:B------:R-:W-:Y:S01]  /*1940*/  LOP3.LUT R3, R3, 0x7ffffffc, RZ, 0xc0, !PT ;  /* 0x7ffffffc03037812 */ /* 0x000fe200078ec0ff */
[----:B------:R-:W-:Y:S01]  /*1950*/  FMUL.FTZ R39, R39, UR4 ;  /* 0x0000000427277c20 */ /* 0x000fe20008410000 */
[----:B------:R-:W-:Y:S01]  /*1960*/  FMUL.FTZ R29, R29, UR4 ;  /* 0x000000041d1d7c20 */ /* 0x000fe20008410000 */
[----:B------:R-:W-:Y:S01]  /*1970*/  FMUL.FTZ R42, R42, UR4 ;  /* 0x000000042a2a7c20 */ /* 0x000fe20008410000 */
[----:B------:R-:W-:Y:S01]  /*1980*/  IADD3 R3, R22, -R3, RZ ;  /* 0x8000000316037210 */ /* 0x000fe20007ffe0ff */
[----:B------:R-:W-:Y:S01]  /*1990*/  FMUL.FTZ R32, R32, UR4 ;  /* 0x0000000420207c20 */ /* 0x000fe20008410000 */
[----:B------:R-:W-:Y:S01]  /*19a0*/  FMUL.FTZ R43, R43, UR4 ;  /* 0x000000042b2b7c20 */ /* 0x000fe20008410000 */
[----:B------:R-:W2:Y:S01]  /*19b0*/  MUFU.TANH R30, R30 ;  /* 0x0000001e001e7308 */ /* 0x000ea20000002400 */
[----:B------:R-:W-:Y:S01]  /*19c0*/  FMUL.FTZ R33, R33, UR4 ;  /* 0x0000000421217c20 */ /* 0x000fe20008410000 */
[----:B------:R-:W-:-:S02]  /*19d0*/  IMAD R3, R3, R6, 0x60 ;  /* 0x0000006003037424 */ /* 0x000fc400078e0206 */
[----:B------:R-:W-:Y:S01]  /*19e0*/  FMUL.FTZ R46, R46, UR4 ;  /* 0x000000042e2e7c20 */ /* 0x000fe20008410000 */
[----:B------:R-:W-:Y:S01]  /*19f0*/  FMUL.FTZ R36, R36, UR4 ;  /* 0x0000000424247c20 */ /* 0x000fe20008410000 */
[----:B------:R-:W-:Y:S01]  /*1a00*/  FMUL.FTZ R47, R47, UR4 ;  /* 0x000000042f2f7c20 */ /* 0x000fe20008410000 */
[----:B------:R-:W-:Y:S02]  /*1a10*/  IMAD.IADD R18, R18, 0x1, R3 ;  /* 0x0000000112127824 */ /* 0x000fe400078e0203 */
[----:B------:R-:W-:Y:S01]  /*1a20*/  FMUL.FTZ R37, R37, UR4 ;  /* 0x0000000425257c20 */ /* 0x000fe20008410000 */
[----:B------:R-:W3:Y:S01]  /*1a30*/  MUFU.TANH R31, R31 ;  /* 0x0000001f001f7308 */ /* 0x000ee20000002400 */
[----:B------:R-:W-:Y:S01]  /*1a40*/  FMUL.FTZ R50, R50, UR4 ;  /* 0x0000000432327c20 */ /* 0x000fe20008410000 */
[----:B------:R-:W-:Y:S02]  /*1a50*/  IMAD R18, R17, -0x60, R18 ;  /* 0xffffffa011127824 */ /* 0x000fe400078e0212 */
[----:B------:R-:W-:Y:S01]  /*1a60*/  FMUL.FTZ R40, R40, UR4 ;  /* 0x0000000428287c20 */ /* 0x000fe20008410000 */
[----:B------:R-:W-:Y:S01]  /*1a70*/  FMUL.FTZ R51, R51, UR4 ;  /* 0x0000000433337c20 */ /* 0x000fe20008410000 */
[----:B------:R-:W-:Y:S01]  /*1a80*/  FMUL.FTZ R41, R41, UR4 ;  /* 0x0000000429297c20 */ /* 0x000fe20008410000 */
[----:B------:R-:W-:Y:S01]  /*1a90*/  FMUL.FTZ R54, R54, UR4 ;  /* 0x0000000436367c20 */ /* 0x000fe20008410000 */
[C---:B------:R-:W-:Y:S01]  /*1aa0*/  ISETP.GT.AND P6, PT, R18.reuse, RZ, PT ;  /* 0x000000ff1200720c */ /* 0x040fe20003fc4270 */
[----:B------:R-:W4:Y:S01]  /*1ab0*/  MUFU.TANH R34, R34 ;  /* 0x0000002200227308 */ /* 0x000f220000002400 */
[----:B------:R-:W-:Y:S01]  /*1ac0*/  ISETP.GT.AND P5, PT, R18, 0x1, PT ;  /* 0x000000011200780c */ /* 0x000fe20003fa4270 */
[----:B------:R-:W-:Y:S01]  /*1ad0*/  FMUL.FTZ R44, R44, UR4 ;  /* 0x000000042c2c7c20 */ /* 0x000fe20008410000 */
[----:B------:R-:W-:Y:S01]  /*1ae0*/  ISETP.GT.AND P4, PT, R18, 0x8, PT ;  /* 0x000000081200780c */ /* 0x000fe20003f84270 */
[----:B------:R-:W-:Y:S01]  /*1af0*/  FMUL.FTZ R55, R55, UR4 ;  /* 0x0000000437377c20 */ /* 0x000fe20008410000 */
[----:B-1----:R-:W-:Y:S01]  /*1b00*/  FSEL R3, R26, -INF , P6 ;  /* 0xff8000001a037808 */ /* 0x002fe20003000000 */
[----:B------:R-:W-:Y:S01]  /*1b10*/  FMUL.FTZ R45, R45, UR4 ;  /* 0x000000042d2d7c20 */ /* 0x000fe20008410000 */
[----:B0-----:R-:W-:Y:S01]  /*1b20*/  FSEL R27, R27, -INF , P5 ;  /* 0xff8000001b1b7808 */ /* 0x001fe20002800000 */
[----:B------:R-:W0:Y:S01]  /*1b30*/  MUFU.TANH R24, R24 ;  /* 0x0000001800187308 */ /* 0x000e220000002400 */
[----:B------:R-:W-:Y:S01]  /*1b40*/  ISETP.GT.AND P3, PT, R18, 0x9, PT ;  /* 0x000000091200780c */ /* 0x000fe20003f64270 */
[----:B------:R-:W-:Y:S01]  /*1b50*/  FMUL.FTZ R58, R58, UR4 ;  /* 0x000000043a3a7c20 */ /* 0x000fe20008410000 */
[----:B--2---:R-:W-:Y:S01]  /*1b60*/  FSEL R9, R30, -INF , P4 ;  /* 0xff8000001e097808 */ /* 0x004fe20002000000 */
[----:B------:R-:W-:Y:S01]  /*1b70*/  FMUL.FTZ R48, R48, UR4 ;  /* 0x0000000430307c20 */ /* 0x000fe20008410000 */
[----:B------:R-:W-:Y:S01]  /*1b80*/  FMNMX.FTZ R6, R3, R27, !PT ;  /* 0x0000001b03067209 */ /* 0x000fe20007810000 */
[----:B------:R-:W-:Y:S01]  /*1b90*/  FMUL.FTZ R59, R59, UR4 ;  /* 0x000000043b3b7c20 */ /* 0x000fe20008410000 */
[----:B------:R-:W-:Y:S01]  /*1ba0*/  ISETP.GT.AND P2, PT, R18, 0x10, PT ;  /* 0x000000101200780c */ /* 0x000fe20003f44270 */
[----:B------:R-:W1:Y:S01]  /*1bb0*/  MUFU.TANH R35, R35 ;  /* 0x0000002300237308 */ /* 0x000e620000002400 */
[----:B---3--:R-:W-:Y:S01]  /*1bc0*/  FSEL R31, R31, -INF , P3 ;  /* 0xff8000001f1f7808 */ /* 0x008fe20001800000 */
[----:B------:R-:W-:Y:S01]  /*1bd0*/  FMUL.FTZ R49, R49, UR4 ;  /* 0x0000000431317c20 */ /* 0x000fe20008410000 */
[----:B------:R-:W-:Y:S01]  /*1be0*/  FMNMX.FTZ R6, R9, R6, !PT ;  /* 0x0000000609067209 */ /* 0x000fe20007810000 */
[----:B------:R-:W-:Y:S01]  /*1bf0*/  FMUL.FTZ R62, R62, UR4 ;  /* 0x000000043e3e7c20 */ /* 0x000fe20008410000 */
[----:B------:R-:W-:Y:S01]  /*1c00*/  ISETP.GT.AND P1, PT, R18, 0x11, PT ;  /* 0x000000111200780c */ /* 0x000fe20003f24270 */
[----:B------:R-:W-:Y:S01]  /*1c10*/  FMUL.FTZ R52, R52, UR4 ;  /* 0x0000000434347c20 */ /* 0x000fe20008410000 */
[----:B----4-:R-:W-:Y:S01]  /*1c20*/  FSEL R13, R34, -INF , P2 ;  /* 0xff800000220d7808 */ /* 0x010fe20001000000 */
[----:B------:R-:W2:Y:S01]  /*1c30*/  MUFU.TANH R25, R25 ;  /* 0x0000001900197308 */ /* 0x000ea20000002400 */
[----:B------:R-:W-:Y:S01]  /*1c40*/  FMNMX.FTZ R6, R31, R6, !PT ;  /* 0x000000061f067209 */ /* 0x000fe20007810000 */
[----:B------:R-:W-:Y:S01]  /*1c50*/  FMUL.FTZ R63, R63, UR4 ;  /* 0x000000043f3f7c20 */ /* 0x000fe20008410000 */
[----:B0-----:R-:W-:Y:S01]  /*1c60*/  FSEL R7, R24, -INF , P6 ;  /* 0xff80000018077808 */ /* 0x001fe20003000000 */
[----:B------:R-:W-:Y:S01]  /*1c70*/  FMUL.FTZ R53, R53, UR4 ;  /* 0x0000000435357c20 */ /* 0x000fe20008410000 */
[----:B------:R-:W-:Y:S01]  /*1c80*/  ISETP.GT.AND P6, PT, R18, 0x18, PT ;  /* 0x000000181200780c */ /* 0x000fe20003fc4270 */
[----:B------:R-:W-:Y:S01]  /*1c90*/  FMUL.FTZ R66, R66, UR4 ;  /* 0x0000000442427c20 */ /* 0x000fe20008410000 */
[----:B------:R-:W-:Y:S01]  /*1ca0*/  FMNMX.FTZ R6, R13, R6, !PT ;  /* 0x000000060d067209 */ /* 0x000fe20007810000 */
[----:B------:R-:W0:Y:S01]  /*1cb0*/  MUFU.TANH R38, R38 ;  /* 0x0000002600267308 */ /* 0x000e220000002400 */
[----:B-1----:R-:W-:Y:S01]  /*1cc0*/  FSEL R35, R35, -INF , P1 ;  /* 0xff80000023237808 */ /* 0x002fe20000800000 */
[----:B------:R-:W-:Y:S01]  /*1cd0*/  FMUL.FTZ R56, R56, UR4 ;  /* 0x0000000438387c20 */ /* 0x000fe20008410000 */
[----:B------:R-:W-:Y:S01]  /*1ce0*/  FMUL.FTZ R67, R67, UR4 ;  /* 0x0000000443437c20 */ /* 0x000fe20008410000 */
[----:B------:R-:W-:Y:S01]  /*1cf0*/  FMUL.FTZ R57, R57, UR4 ;  /* 0x0000000439397c20 */ /* 0x000fe20008410000 */
[----:B------:R-:W-:Y:S01]  /*1d00*/  FMNMX.FTZ R6, R35, R6, !PT ;  /* 0x0000000623067209 */ /* 0x000fe20007810000 */
[----:B------:R-:W-:Y:S01]  /*1d10*/  FMUL.FTZ R70, R70, UR4 ;  /* 0x0000000446467c20 */ /* 0x000fe20008410000 */
[----:B------:R-:W-:Y:S01]  /*1d20*/  FMUL.FTZ R71, R71, UR4 ;  /* 0x0000000447477c20 */ /* 0x000fe20008410000 */
[----:B------:R-:W1:Y:S01]  /*1d30*/  MUFU.TANH R28, R28 ;  /* 0x0000001c001c7308 */ /* 0x000e620000002400 */
[----:B--2---:R-:W-:Y:S01]  /*1d40*/  FSEL R25, R25, -INF , P5 ;  /* 0xff80000019197808 */ /* 0x004fe20002800000 */
[----:B------:R-:W-:Y:S01]  /*1d50*/  FMUL.FTZ R60, R60, UR4 ;  /* 0x000000043c3c7c20 */ /* 0x000fe20008410000 */
[----:B------:R-:W-:Y:S01]  /*1d60*/  ISETP.GT.AND P5, PT, R18, 0x19, PT ;  /* 0x000000191200780c */ /* 0x000fe20003fa4270 */
[----:B------:R-:W-:Y:S01]  /*1d70*/  ULDC UR5, c[0x0][0x988] ;  /* 0x0002620000057ab9 */ /* 0x000fe20000000800 */
[----:B------:R-:W-:Y:S01]  /*1d80*/  FMUL.FTZ R61, R61, UR4 ;  /* 0x000000043d3d7c20 */ /* 0x000fe20008410000 */
[----:B------:R-:W-:Y:S01]  /*1d90*/  MOV R10, UR5 ;  /* 0x00000005000a7c02 */ /* 0x000fe20008000f00 */
[----:B------:R-:W-:Y:S01]  /*1da0*/  FMUL.FTZ R64, R64, UR4 ;  /* 0x0000000440407c20 */ /* 0x000fe20008410000 */
[----:B------:R-:W2:Y:S01]  /*1db0*/  MUFU.TANH R39, R39 ;  /* 0x0000002700277308 */ /* 0x000ea20000002400 */
[----:B0-----:R-:W-:Y:S01]  /*1dc0*/  FSEL R23, R38, -INF , P6 ;  /* 0xff80000026177808 */ /* 0x001fe20003000000 */
[----:B------:R-:W-:Y:S01]  /*1dd0*/  FMUL.FTZ R65, R65, UR4 ;  /* 0x0000000441417c20 */ /* 0x000fe20008410000 */
[----:B------:R-:W-:Y:S01]  /*1de0*/  P2R R14, PR, RZ, 0x1 ;  /* 0x00000001ff0e7803 */ /* 0x000fe20000000000 */
[----:B------:R-:W-:Y:S01]  /*1df0*/  FMUL.FTZ R68, R68, UR4 ;  /* 0x0000000444447c20 */ /* 0x000fe20008410000 */
[----:B------:R-:W-:Y:S01]  /*1e00*/  FMNMX.FTZ R6, R23, R6, !PT ;  /* 0x0000000617067209 */ /* 0x000fe20007810000 */
[----:B------:R-:W-:Y:S01]  /*1e10*/  FMUL.FTZ R69, R69, UR4 ;  /* 0x0000000445457c20 */ /* 0x000fe20008410000 */
[----:B------:R-:W-:Y:S01]  /*1e20*/  UIADD3 UR4, UR37, 0x2a840, URZ ;  /* 0x0002a84025047890 */ /* 0x000fe2000fffe03f */
[----:B------:R-:W0:Y:S01]  /*1e30*/  MUFU.TANH R29, R29 ;  /* 0x0000001d001d7308 */ /* 0x000e220000002400 */
[----:B-1----:R-:W-:Y:S01]  /*1e40*/  FSEL R15, R28, -INF , P4 ;  /* 0xff8000001c0f7808 */ /* 0x002fe20002000000 */
[--C-:B------:R-:W-:Y:S01]  /*1e50*/  IMAD.MOV.U32 R86, RZ, RZ, R87.reuse ;  /* 0x000000ffff567224 */ /* 0x100fe200078e0057 */
[----:B------:R-:W-:Y:S01]  /*1e60*/  ISETP.GT.AND P4, PT, R18, 0x20, PT ;  /* 0x000000201200780c */ /* 0x000fe20003f84270 */
[----:B------:R-:W-:Y:S01]  /*1e70*/  UPRMT UR4, UR57, 0x654, UR4 ;  /* 0x0000065439047896 */ /* 0x000fe20008000004 */
[--C-:B------:R-:W-:Y:S01]  /*1e80*/  IMAD.MOV.U32 R84, RZ, RZ, R87.reuse ;  /* 0x000000ffff547224 */ /* 0x100fe200078e0057 */
[-C--:B------:R-:W-:Y:S01]  /*1e90*/  MOV R82, R87.reuse ;  /* 0x0000005700527202 */ /* 0x080fe20000000f00 */
[--C-:B------:R-:W-:Y:S01]  /*1ea0*/  IMAD.MOV.U32 R80, RZ, RZ, R87.reuse ;  /* 0x000000ffff507224 */ /* 0x100fe200078e0057 */
[----:B------:R-:W1:Y:S01]  /*1eb0*/  MUFU.TANH R42, R42 ;  /* 0x0000002a002a7308 */ /* 0x000e620000002400 */
[----:B--2---:R-:W-:Y:S01]  /*1ec0*/  FSEL R39, R39, -INF , P5 ;  /* 0xff80000027277808 */ /* 0x004fe20002800000 */
[--C-:B------:R-:W-:Y:S01]  /*1ed0*/  IMAD.MOV.U32 R78, RZ, RZ, R87.reuse ;  /* 0x000000ffff4e7224 */ /* 0x100fe200078e0057 */
[----:B------:R-:W-:Y:S01]  /*1ee0*/  MOV R76, R87 ;  /* 0x00000057004c7202 */ /* 0x000fe20000000f00 */
[--C-:B------:R-:W-:Y:S01]  /*1ef0*/  IMAD.MOV.U32 R74, RZ, RZ, R87.reuse ;  /* 0x000000ffff4a7224 */ /* 0x100fe200078e0057 */
[----:B------:R-:W-:Y:S01]  /*1f00*/  FMNMX.FTZ R6, R39, R6, !PT ;  /* 0x0000000627067209 */ /* 0x000fe20007810000 */
[----:B------:R-:W-:Y:S01]  /*1f10*/  SYNCS.ARRIVE.TRANS64.RED.A1T0 RZ, [UR4], RZ ;  /* 0x000000ffffff79a7 */ /* 0x000fe20008100404 */
[----:B------:R-:W-:Y:S01]  /*1f20*/  IMAD.MOV.U32 R72, RZ, RZ, R87 ;  /* 0x000000ffff487224 */ /* 0x000fe200078e0057 */
[----:B------:R-:W2:Y:S01]  /*1f30*/  MUFU.TANH R32, R32 ;  /* 0x0000002000207308 */ /* 0x000ea20000002400 */
[----:B0-----:R-:W-:-:S02]  /*1f40*/  FSEL R29, R29, -INF , P3 ;  /* 0xff8000001d1d7808 */ /* 0x001fc40001800000 */
[----:B------:R-:W-:-:S05]  /*1f50*/  ISETP.GT.AND P3, PT, R18, 0x21, PT ;  /* 0x000000211200780c */ /* 0x000fca0003f64270 */
[----:B------:R-:W0:Y:S01]  /*1f60*/  MUFU.TANH R43, R43 ;  /* 0x0000002b002b7308 */ /* 0x000e220000002400 */
[----:B-1----:R-:W-:Y:S01]  /*1f70*/  FSEL R73, R42, -INF , P4 ;  /* 0xff8000002a497808 */ /* 0x002fe20002000000 */
[----:B------:R-:W-:-:S03]  /*1f80*/  IMAD.MOV.U32 R42, RZ, RZ, R87 ;  /* 0x000000ffff2a7224 */ /* 0x000fc600078e0057 */
[----:B------:R-:W-:-:S03]  /*1f90*/  FMNMX.FTZ R6, R73, R6, !PT ;  /* 0x0000000649067209 */ /* 0x000fc60007810000 */
[----:B------:R-:W1:Y:S01]  /*1fa0*/  MUFU.TANH R33, R33 ;  /* 0x0000002100217308 */ /* 0x000e620000002400 */
[----:B--2---:R-:W-:Y:S02]  /*1fb0*/  FSEL R19, R32, -INF , P2 ;  /* 0xff80000020137808 */ /* 0x004fe40001000000 */
[----:B------:R-:W-:-:S05]  /*1fc0*/  ISETP.GT.AND P2, PT, R18, 0x28, PT ;  /* 0x000000281200780c */ /* 0x000fca0003f44270 */
[----:B------:R-:W2:Y:S01]  /*1fd0*/  MUFU.TANH R46, R46 ;  /* 0x0000002e002e7308 */ /* 0x000ea20000002400 */
[----:B0-----:R-:W-:-:S04]  /*1fe0*/  FSEL R75, R43, -INF , P3 ;  /* 0xff8000002b4b7808 */ /* 0x001fc80001800000 */
[----:B------:R-:W-:-:S03]  /*1ff0*/  FMNMX.FTZ R6, R75, R6, !PT ;  /* 0x000000064b067209 */ /* 0x000fc60007810000 */
[----:B------:R-:W0:Y:S01]  /*2000*/  MUFU.TANH R36, R36 ;  /* 0x0000002400247308 */ /* 0x000e220000002400 */
[----:B-1----:R-:W-:Y:S02]  /*2010*/  FSEL R33, R33, -INF , P1 ;  /* 0xff80000021217808 */ /* 0x002fe40000800000 */
[----:B------:R-:W-:-:S05]  /*2020*/  ISETP.GT.AND P1, PT, R18, 0x29, PT ;  /* 0x000000291200780c */ /* 0x000fca0003f24270 */
[----:B------:R-:W1:Y:S01]  /*2030*/  MUFU.TANH R47, R47 ;  /* 0x0000002f002f7308 */ /* 0x000e620000002400 */
[----:B--2---:R-:W-:Y:S02]  /*2040*/  FSEL R77, R46, -INF , P2 ;  /* 0xff8000002e4d7808 */ /* 0x004fe40001000000 */
[----:B------:R-:W-:Y:S02]  /*2050*/  MOV R46, R87 ;  /* 0x00000057002e7202 */ /* 0x000fe40000000f00 */
[----:B------:R-:W-:-:S03]  /*2060*/  FMNMX.FTZ R6, R77, R6, !PT ;  /* 0x000000064d067209 */ /* 0x000fc60007810000 */
[----:B------:R-:W2:Y:S01]  /*2070*/  MUFU.TANH R37, R37 ;  /* 0x0000002500257308 */ /* 0x000ea20000002400 */
[----:B0-----:R-:W-:Y:S02]  /*2080*/  FSEL R21, R36, -INF , P6 ;  /* 0xff80000024157808 */ /* 0x001fe40003000000 */
[----:B------:R-:W-:-:S05]  /*2090*/  ISETP.GT.AND P6, PT, R18, 0x30, PT ;  /* 0x000000301200780c */ /* 0x000fca0003fc4270 */
[----:B------:R-:W0:Y:S01]  /*20a0*/  MUFU.TANH R50, R50 ;  /* 0x0000003200327308 */ /* 0x000e220000002400 */
[----:B-1----:R-:W-:-:S04]  /*20b0*/  FSEL R79, R47, -INF , P1 ;  /* 0xff8000002f4f7808 */ /* 0x002fc80000800000 */
[----:B------:R-:W-:-:S03]  /*20c0*/  FMNMX.FTZ R6, R79, R6, !PT ;  /* 0x000000064f067209 */ /* 0x000fc60007810000 */
[----:B------:R-:W1:Y:S01]  /*20d0*/  MUFU.TANH R40, R40 ;  /* 0x0000002800287308 */ /* 0x000e620000002400 */
[----:B--2---:R-:W-:Y:S02]  /*20e0*/  FSEL R37, R37, -INF , P5 ;  /* 0xff80000025257808 */ /* 0x004fe40002800000 */
[----:B------:R-:W-:-:S05]  /*20f0*/  ISETP.GT.AND P5, PT, R18, 0x31, PT ;  /* 0x000000311200780c */ /* 0x000fca0003fa4270 */
[----:B------:R-:W2:Y:S01]  /*2100*/  MUFU.TANH R51, R51 ;  /* 0x0000003300337308 */ /* 0x000ea20000002400 */
[----:B0-----:R-:W-:Y:S01]  /*2110*/  FSEL R81, R50, -INF , P6 ;  /* 0xff80000032517808 */ /* 0x001fe20003000000 */
[----:B------:R-:W-:-:S03]  /*2120*/  IMAD.MOV.U32 R50, RZ, RZ, R87 ;  /* 0x000000ffff327224 */ /* 0x000fc600078e0057 */
[----:B------:R-:W-:-:S03]  /*2130*/  FMNMX.FTZ R6, R81, R6, !PT ;  /* 0x0000000651067209 */ /* 0x000fc60007810000 */
[----:B------:R-:W0:Y:S01]  /*2140*/  MUFU.TANH R41, R41 ;  /* 0x0000002900297308 */ /* 0x000e220000002400 */
[----:B-1----:R-:W-:Y:S02]  /*2150*/  FSEL R43, R40, -INF , P4 ;  /* 0xff800000282b7808 */ /* 0x002fe40002000000 */
[----:B------:R-:W-:Y:S02]  /*2160*/  ISETP.GT.AND P4, PT, R18, 0x38, PT ;  /* 0x000000381200780c */ /* 0x000fe40003f84270 */
[----:B------:R-:W-:-:S03]  /*2170*/  MOV R40, R87 ;  /* 0x0000005700287202 */ /* 0x000fc60000000f00 */
[----:B------:R-:W1:Y:S01]  /*2180*/  MUFU.TANH R54, R54 ;  /* 0x0000003600367308 */ /* 0x000e620000002400 */
[----:B--2---:R-:W-:-:S04]  /*2190*/  FSEL R83, R51, -INF , P5 ;  /* 0xff80000033537808 */ /* 0x004fc80002800000 */
[----:B------:R-:W-:-:S03]  /*21a0*/  FMNMX.FTZ R6, R83, R6, !PT ;  /* 0x0000000653067209 */ /* 0x000fc60007810000 */
[----:B------:R-:W2:Y:S01]  /*21b0*/  MUFU.TANH R44, R44 ;  /* 0x0000002c002c7308 */ /* 0x000ea20000002400 */
[----:B0-----:R-:W-:Y:S02]  /*21c0*/  FSEL R41, R41, -INF , P3 ;  /* 0xff80000029297808 */ /* 0x001fe40001800000 */
[----:B------:R-:W-:-:S05]  /*21d0*/  ISETP.GT.AND P3, PT, R18, 0x39, PT ;  /* 0x000000391200780c */ /* 0x000fca0003f64270 */
[----:B------:R-:W0:Y:S01]  /*21e0*/  MUFU.TANH R55, R55 ;  /* 0x0000003700377308 */ /* 0x000e220000002400 */
[----:B-1----:R-:W-:Y:S01]  /*21f0*/  FSEL R85, R54, -INF , P4 ;  /* 0xff80000036557808 */ /* 0x002fe20002000000 */
[----:B------:R-:W-:-:S03]  /*2200*/  IMAD.MOV.U32 R54, RZ, RZ, R87 ;  /* 0x000000ffff367224 */ /* 0x000fc600078e0057 */
[----:B------:R-:W-:-:S03]  /*2210*/  FMNMX.FTZ R6, R85, R6, !PT ;  /* 0x0000000655067209 */ /* 0x000fc60007810000 */
[----:B------:R-:W1:Y:S01]  /*2220*/  MUFU.TANH R45, R45 ;  /* 0x0000002d002d7308 */ /* 0x000e620000002400 */
[----:B--2---:R-:W-:Y:S01]  /*2230*/  FSEL R47, R44, -INF , P2 ;  /* 0xff8000002c2f7808 */ /* 0x004fe20001000000 */
[----:B------:R-:W-:Y:S01]  /*2240*/  IMAD.MOV.U32 R44, RZ, RZ, R87 ;  /* 0x000000ffff2c7224 */ /* 0x000fe200078e0057 */
        /* <DEDUP_REMOVED lines=12> */
[----:B0-----:R-:W-:Y:S01]  /*2310*/  FSEL R51, R48, -INF , P6 ;  /* 0xff80000030337808 */ /* 0x001fe20003000000 */
[----:B------:R-:W-:Y:S01]  /*2320*/  IMAD.MOV.U32 R48, RZ, RZ, R87 ;  /* 0x000000ffff307224 */ /* 0x000fe200078e0057 */
        /* <DEDUP_REMOVED lines=35> */
[----:B------:R-:W-:Y:S01]  /*2560*/  MUFU.TANH R60, R60 ;  /* 0x0000003c003c7308 */ /* 0x000fe20000002400 */
[----:B--2---:R-:W-:Y:S02]  /*2570*/  FSEL R99, R70, -INF , P2 ;  /* 0xff80000046637808 */ /* 0x004fe40001000000 */
[----:B------:R-:W-:Y:S02]  /*2580*/  MOV R70, R87 ;  /* 0x0000005700467202 */ /* 0x000fe40000000f00 */
[----:B------:R-:W-:-:S03]  /*2590*/  FMNMX.FTZ R6, R99, R6, !PT ;  /* 0x0000000663067209 */ /* 0x000fc60007810000 */
[----:B------:R-:W1:Y:S01]  /*25a0*/  MUFU.TANH R61, R61 ;  /* 0x0000003d003d7308 */ /* 0x000e620000002400 */
[----:B0-----:R-:W-:-:S04]  /*25b0*/  FSEL R71, R71, -INF , P1 ;  /* 0xff80000047477808 */ /* 0x001fc80000800000 */
[----:B------:R-:W-:-:S03]  /*25c0*/  FMNMX.FTZ R6, R71, R6, !PT ;  /* 0x0000000647067209 */ /* 0x000fc60007810000 */
[----:B------:R-:W-:Y:S02]  /*25d0*/  MUFU.TANH R64, R64 ;  /* 0x0000004000407308 */ /* 0x000fe40000002400 */
[----:B------:R-:W0:Y:S06]  /*25e0*/  SHFL.BFLY PT, R11, R6, 0x2, 0x1f ;  /* 0x0c401f00060b7f89 */ /* 0x000e2c00000e0000 */
[----:B------:R-:W2:Y:S01]  /*25f0*/  MUFU.TANH R65, R65 ;  /* 0x0000004100417308 */ /* 0x000ea20000002400 */
[----:B-1----:R-:W-:-:S07]  /*2600*/  FSEL R61, R61, -INF , P5 ;  /* 0xff8000003d3d7808 */ /* 0x002fce0002800000 */
[----:B------:R-:W-:Y:S08]  /*2610*/  MUFU.TANH R68, R68 ;  /* 0x0000004400447308 */ /* 0x000ff00000002400 */
[----:B------:R-:W1:Y:S01]  /*2620*/  MUFU.TANH R69, R69 ;  /* 0x0000004500457308 */ /* 0x000e620000002400 */
[----:B--2---:R-:W-:Y:S02]  /*2630*/  FSEL R65, R65, -INF , P3 ;  /* 0xff80000041417808 */ /* 0x004fe40001800000 */
[----:B0-----:R-:W-:-:S02]  /*2640*/  FMNMX.FTZ R8, R6, R11, !PT ;  /* 0x0000000b06087209 */ /* 0x001fc40007810000 */
[----:B------:R-:W-:-:S03]  /*2650*/  FMNMX.FTZ R6, R7, R25, !PT ;  /* 0x0000001907067209 */ /* 0x000fc60007810000 */
[----:B------:R-:W0:Y:S01]  /*2660*/  SHFL.BFLY PT, R11, R8, 0x1, 0x1f ;  /* 0x0c201f00080b7f89 */ /* 0x000e2200000e0000 */
[----:B------:R-:W-:-:S04]  /*2670*/  FMNMX.FTZ R6, R15, R6, !PT ;  /* 0x000000060f067209 */ /* 0x000fc80007810000 */
[----:B------:R-:W-:-:S04]  /*2680*/  FMNMX.FTZ R6, R29, R6, !PT ;  /* 0x000000061d067209 */ /* 0x000fc80007810000 */
[----:B------:R-:W-:Y:S02]  /*2690*/  FMNMX.FTZ R6, R19, R6, !PT ;  /* 0x0000000613067209 */ /* 0x000fe40007810000 */
[----:B-1----:R-:W-:Y:S02]  /*26a0*/  FSEL R69, R69, -INF , P1 ;  /* 0xff80000045457808 */ /* 0x002fe40000800000 */
[----:B------:R-:W-:-:S04]  /*26b0*/  FMNMX.FTZ R6, R33, R6, !PT ;  /* 0x0000000621067209 */ /* 0x000fc80007810000 */
[----:B------:R-:W-:-:S04]  /*26c0*/  FMNMX.FTZ R6, R21, R6, !PT ;  /* 0x0000000615067209 */ /* 0x000fc80007810000 */
[----:B------:R-:W-:Y:S02]  /*26d0*/  FMNMX.FTZ R6, R37, R6, !PT ;  /* 0x0000000625067209 */ /* 0x000fe40007810000 */
[----:B0-----:R-:W-:Y:S02]  /*26e0*/  FMNMX.FTZ R11, R8, R11, !PT ;  /* 0x0000000b080b7209 */ /* 0x001fe40007810000 */
[----:B------:R-:W-:Y:S02]  /*26f0*/  FMNMX.FTZ R6, R43, R6, !PT ;  /* 0x000000062b067209 */ /* 0x000fe40007810000 */
[C---:B------:R-:W-:Y:S01]  /*2700*/  FSETP.NEU.FTZ.AND P0, PT, R11.reuse, -INF , PT ;  /* 0xff8000000b00780b */ /* 0x040fe20003f1d000 */
[----:B------:R-:W-:Y:S01]  /*2710*/  FMUL.FTZ R12, R11, R10 ;  /* 0x0000000a0b0c7220 */ /* 0x000fe20000410000 */
[----:B------:R-:W-:-:S04]  /*2720*/  FMNMX.FTZ R6, R41, R6, !PT ;  /* 0x0000000629067209 */ /* 0x000fc80007810000 */
[----:B------:R-:W-:Y:S02]  /*2730*/  FMNMX.FTZ R6, R47, R6, !PT ;  /* 0x000000062f067209 */ /* 0x000fe40007810000 */
[----:B------:R-:W-:Y:S02]  /*2740*/  FSEL R12, R12, RZ, P0 ;  /* 0x000000ff0c0c7208 */ /* 0x000fe40000000000 */
[----:B------:R-:W-:Y:S02]  /*2750*/  FMNMX.FTZ R6, R45, R6, !PT ;  /* 0x000000062d067209 */ /* 0x000fe40007810000 */
[----:B------:R-:W-:Y:S01]  /*2760*/  ISETP.NE.AND P0, PT, R14, RZ, PT ;  /* 0x000000ff0e00720c */ /* 0x000fe20003f05270 */
[--C-:B------:R-:W-:Y:S01]  /*2770*/  FFMA.FTZ R3, R3, R10, -R12.reuse ;  /* 0x0000000a03037223 */ /* 0x100fe2000001080c */
[----:B------:R-:W-:Y:S01]  /*2780*/  FMNMX.FTZ R6, R51, R6, !PT ;  /* 0x0000000633067209 */ /* 0x000fe20007810000 */
[-CC-:B------:R-:W-:Y:S01]  /*2790*/  FFMA.FTZ R9, R9, R10.reuse, -R12.reuse ;  /* 0x0000000a09097223 */ /* 0x180fe2000001080c */
[--C-:B------:R-:W-:Y:S01]  /*27a0*/  FFMA.FTZ R23, R23, R10, -R12.reuse ;  /* 0x0000000a17177223 */ /* 0x100fe2000001080c */
[----:B------:R0:W-:Y:S01]  /*27b0*/  MUFU.EX2 R137, R3 ;  /* 0x0000000300897308 */ /* 0x0001e20000000800 */
[----:B------:R-:W-:Y:S01]  /*27c0*/  FMNMX.FTZ R6, R49, R6, !PT ;  /* 0x0000000631067209 */ /* 0x000fe20007810000 */
[-CC-:B------:R-:W-:Y:S01]  /*27d0*/  FFMA.FTZ R13, R13, R10.reuse, -R12.reuse ;  /* 0x0000000a0d0d7223 */ /* 0x180fe2000001080c */
[-CC-:B------:R-:W-:Y:S01]  /*27e0*/  FFMA.FTZ R27, R27, R10.reuse, -R12.reuse ;  /* 0x0000000a1b1b7223 */ /* 0x180fe2000001080c */
[--C-:B------:R-:W-:Y:S01]  /*27f0*/  FFMA.FTZ R31, R31, R10, -R12.reuse ;  /* 0x0000000a1f1f7223 */ /* 0x100fe2000001080c */
[----:B------:R-:W-:Y:S01]  /*2800*/  FMNMX.FTZ R6, R55, R6, !PT ;  /* 0x0000000637067209 */ /* 0x000fe20007810000 */
[-CC-:B------:R-:W-:Y:S01]  /*2810*/  FFMA.FTZ R35, R35, R10.reuse, -R12.reuse ;  /* 0x0000000a23237223 */ /* 0x180fe2000001080c */
[--C-:B------:R-:W-:Y:S01]  /*2820*/  FFMA.FTZ R39, R39, R10, -R12.reuse ;  /* 0x0000000a27277223 */ /* 0x100fe2000001080c */
[----:B------:R1:W-:Y:S01]  /*2830*/  MUFU.EX2 R139, R9 ;  /* 0x00000009008b7308 */ /* 0x0003e20000000800 */
[----:B------:R-:W-:Y:S01]  /*2840*/  FMNMX.FTZ R6, R53, R6, !PT ;  /* 0x0000000635067209 */ /* 0x000fe20007810000 */
[-CC-:B------:R-:W-:Y:S01]  /*2850*/  FFMA.FTZ R73, R73, R10.reuse, -R12.reuse ;  /* 0x0000000a49497223 */ /* 0x180fe2000001080c */
[----:B0-----:R-:W-:Y:S01]  /*2860*/  FSEL R3, R60, -INF , P6 ;  /* 0xff8000003c037808 */ /* 0x001fe20003000000 */
[--C-:B------:R-:W-:Y:S01]  /*2870*/  FFMA.FTZ R75, R75, R10, -R12.reuse ;  /* 0x0000000a4b4b7223 */ /* 0x100fe2000001080c */
[----:B------:R-:W-:Y:S01]  /*2880*/  FMNMX.FTZ R6, R59, R6, !PT ;  /* 0x000000063b067209 */ /* 0x000fe20007810000 */
[-CC-:B------:R-:W-:Y:S01]  /*2890*/  FFMA.FTZ R77, R77, R10.reuse, -R12.reuse ;  /* 0x0000000a4d4d7223 */ /* 0x180fe2000001080c */
[--C-:B------:R-:W-:Y:S01]  /*28a0*/  FFMA.FTZ R79, R79, R10, -R12.reuse ;  /* 0x0000000a4f4f7223 */ /* 0x100fe2000001080c */
[----:B------:R0:W-:Y:S01]  /*28b0*/  MUFU.EX2 R143, R23 ;  /* 0x00000017008f7308 */ /* 0x0001e20000000800 */
[----:B------:R-:W-:Y:S01]  /*28c0*/  FMNMX.FTZ R6, R57, R6, !PT ;  /* 0x0000000639067209 */ /* 0x000fe20007810000 */
[-CC-:B------:R-:W-:Y:S01]  /*28d0*/  FFMA.FTZ R81, R81, R10.reuse, -R12.reuse ;  /* 0x0000000a51517223 */ /* 0x180fe2000001080c */
[----:B-1----:R-:W-:Y:S01]  /*28e0*/  FSEL R9, R64, -INF , P4 ;  /* 0xff80000040097808 */ /* 0x002fe20002000000 */
        /* <DEDUP_REMOVED lines=12> */
[----:B------:R-:W0:Y:S01]  /*29b0*/  MUFU.EX2 R14, R27 ;  /* 0x0000001b000e7308 */ /* 0x000e220000000800 */
[----:B------:R-:W-:Y:S01]  /*29c0*/  FMNMX.FTZ R6, R65, R6, !PT ;  /* 0x0000000641067209 */ /* 0x000fe20007810000 */
[-CC-:B------:R-:W-:Y:S01]  /*29d0*/  FFMA.FTZ R97, R97, R10.reuse, -R12.reuse ;  /* 0x0000000a61617223 */ /* 0x180fe2000001080c */
[-CC-:B------:R-:W-:Y:S01]  /*29e0*/  FFMA.FTZ R67, R67, R10.reuse, -R12.reuse ;  /* 0x0000000a43437223 */ /* 0x180fe2000001080c */
[--C-:B------:R-:W-:Y:S01]  /*29f0*/  FFMA.FTZ R99, R99, R10, -R12.reuse ;  /* 0x0000000a63637223 */ /* 0x100fe2000001080c */
[----:B------:R-:W-:Y:S01]  /*2a00*/  FMNMX.FTZ R6, R23, R6, !PT ;  /* 0x0000000617067209 */ /* 0x000fe20007810000 */
[----:B------:R-:W-:Y:S01]  /*2a10*/  FFMA.FTZ R12, R71, R10, -R12 ;  /* 0x0000000a470c7223 */ /* 0x000fe2000001080c */
[--C-:B------:R-:W-:Y:S01]  /*2a20*/  IMAD.MOV.U32 R71, RZ, RZ, R87.reuse ;  /* 0x000000ffff477224 */ /* 0x100fe200078e0057 */
[----:B------:R2:W-:Y:S01]  /*2a30*/  MUFU.EX2 R18, R31 ;  /* 0x0000001f00127308 */ /* 0x0005e20000000800 */
[----:B------:R-:W-:Y:S01]  /*2a40*/  FMNMX.FTZ R6, R69, R6, !PT ;  /* 0x0000000645067209 */ /* 0x000fe20007810000 */
[--C-:B------:R-:W-:Y:S01]  /*2a50*/  IMAD.MOV.U32 R68, RZ, RZ, R87.reuse ;  /* 0x000000ffff447224 */ /* 0x100fe200078e0057 */
[----:B------:R-:W-:Y:S01]  /*2a60*/  MOV R64, R87 ;  /* 0x0000005700407202 */ /* 0x000fe20000000f00 */
[----:B------:R-:W-:-:S02]  /*2a70*/  IMAD.MOV.U32 R60, RZ, RZ, R87 ;  /* 0x000000ffff3c7224 */ /* 0x000fc400078e0057 */
[----:B-1----:R-:W1:Y:S02]  /*2a80*/  SHFL.BFLY PT, R13, R6, 0x2, 0x1f ;  /* 0x0c401f00060d7f89 */ /* 0x002e6400000e0000 */
[----:B------:R3:W-:Y:S01]  /*2a90*/  MUFU.EX2 R20, R35 ;  /* 0x0000002300147308 */ /* 0x0007e20000000800 */
[----:B0-----:R-:W-:Y:S01]  /*2aa0*/  FADD.FTZ R36, R137, R14 ;  /* 0x0000000e89247221 */ /* 0x001fe20000010000 */
[----:B------:R-:W-:Y:S02]  /*2ab0*/  F2FP.F16.F32.PACK_AB R137, R14, R137 ;  /* 0x000000890e89723e */ /* 0x000fe400000000ff */
[----:B--2---:R-:W-:-:S04]  /*2ac0*/  MOV R31, R87 ;  /* 0x00000057001f7202 */ /* 0x004fc80000000f00 */
[----:B------:R0:W-:Y:S01]  /*2ad0*/  MUFU.EX2 R22, R39 ;  /* 0x0000002700167308 */ /* 0x0001e20000000800 */
[----:B---3--:R-:W-:-:S07]  /*2ae0*/  IMAD.MOV.U32 R35, RZ, RZ, R87 ;  /* 0x000000ffff237224 */ /* 0x008fce00078e0057 */
[----:B------:R-:W-:Y:S01]  /*2af0*/  MUFU.EX2 R73, R73 ;  /* 0x0000004900497308 */ /* 0x000fe20000000800 */
[----:B0-----:R-:W-:Y:S01]  /*2b00*/  IMAD.MOV.U32 R39, RZ, RZ, R87 ;  /* 0x000000ffff277224 */ /* 0x001fe200078e0057 */
[----:B-1----:R-:W-:-:S06]  /*2b10*/  FMNMX.FTZ R8, R6, R13, !PT ;  /* 0x0000000d06087209 */ /* 0x002fcc0007810000 */
[----:B------:R0:W1:Y:S01]  /*2b20*/  MUFU.EX2 R24, R75 ;  /* 0x0000004b00187308 */ /* 0x0000620000000800 */
[----:B------:R-:W2:Y:S07]  /*2b30*/  SHFL.BFLY PT, R13, R8, 0x1, 0x1f ;  /* 0x0c201f00080d7f89 */ /* 0x000eae00000e0000 */
[----:B------:R-:W-:Y:S01]  /*2b40*/  MUFU.EX2 R77, R77 ;  /* 0x0000004d004d7308 */ /* 0x000fe20000000800 */
[----:B0-----:R-:W-:-:S07]  /*2b50*/  IMAD.MOV.U32 R75, RZ, RZ, R87 ;  /* 0x000000ffff4b7224 */ /* 0x001fce00078e0057 */
[----:B------:R0:W3:Y:S01]  /*2b60*/  MUFU.EX2 R26, R79 ;  /* 0x0000004f001a7308 */ /* 0x0000e20000000800 */
[----:B-1----:R-:W-:-:S07]  /*2b70*/  F2FP.F16.F32.PACK_AB R145, R24, R73 ;  /* 0x000000491891723e */ /* 0x002fce00000000ff */
[----:B------:R-:W-:Y:S01]  /*2b80*/  MUFU.EX2 R81, R81 ;  /* 0x0000005100517308 */ /* 0x000fe20000000800 */
[----:B0-----:R-:W-:Y:S02]  /*2b90*/  MOV R79, R87 ;  /* 0x00000057004f7202 */ /* 0x001fe40000000f00 */
[----:B--2---:R-:W-:-:S04]  /*2ba0*/  FMNMX.FTZ R13, R8, R13, !PT ;  /* 0x0000000d080d7209 */ /* 0x004fc80007810000 */
[C---:B------:R-:W-:Y:S01]  /*2bb0*/  FSETP.NEU.FTZ.AND P1, PT, R13.reuse, -INF , PT ;  /* 0xff8000000d00780b */ /* 0x040fe20003f3d000 */
[----:B------:R-:W-:Y:S01]  /*2bc0*/  FMUL.FTZ R6, R13, R10 ;  /* 0x0000000a0d067220 */ /* 0x000fe20000410000 */
[----:B------:R-:W0:Y:S01]  /*2bd0*/  MUFU.EX2 R28, R83 ;  /* 0x00000053001c7308 */ /* 0x000e220000000800 */
[----:B---3--:R-:W-:-:S03]  /*2be0*/  F2FP.F16.F32.PACK_AB R147, R26, R77 ;  /* 0x0000004d1a93723e */ /* 0x008fc600000000ff */
[----:B------:R-:W-:-:S04]  /*2bf0*/  FSEL R6, R6, RZ, P1 ;  /* 0x000000ff06067208 */ /* 0x000fc80000800000 */
[----:B------:R-:W-:Y:S01]  /*2c00*/  MUFU.EX2 R85, R85 ;  /* 0x0000005500557308 */ /* 0x000fe20000000800 */
[-CC-:B------:R-:W-:Y:S01]  /*2c10*/  FFMA.FTZ R7, R7, R10.reuse, -R6.reuse ;  /* 0x0000000a07077223 */ /* 0x180fe20000010806 */
[-CC-:B------:R-:W-:Y:S01]  /*2c20*/  FFMA.FTZ R25, R25, R10.reuse, -R6.reuse ;  /* 0x0000000a19197223 */ /* 0x180fe20000010806 */
[-CC-:B------:R-:W-:Y:S01]  /*2c30*/  FFMA.FTZ R15, R15, R10.reuse, -R6.reuse ;  /* 0x0000000a0f0f7223 */ /* 0x180fe20000010806 */
[-CC-:B------:R-:W-:Y:S01]  /*2c40*/  FFMA.FTZ R29, R29, R10.reuse, -R6.reuse ;  /* 0x0000000a1d1d7223 */ /* 0x180fe20000010806 */
[-CC-:B------:R-:W-:Y:S01]  /*2c50*/  FFMA.FTZ R19, R19, R10.reuse, -R6.reuse ;  /* 0x0000000a13137223 */ /* 0x180fe20000010806 */
[-CC-:B------:R-:W-:Y:S01]  /*2c60*/  FFMA.FTZ R33, R33, R10.reuse, -R6.reuse ;  /* 0x0000000a21217223 */ /* 0x180fe20000010806 */
[-CC-:B------:R-:W-:Y:S01]  /*2c70*/  FFMA.FTZ R21, R21, R10.reuse, -R6.reuse ;  /* 0x0000000a15157223 */ /* 0x180fe20000010806 */
        /* <DEDUP_REMOVED lines=8> */
[----:B------:R1:W2:Y:S01]  /*2d00*/  MUFU.EX2 R136, R25 ;  /* 0x0000001900887308 */ /* 0x0002a20000000800 */
[-CC-:B------:R-:W-:Y:S01]  /*2d10*/  FFMA.FTZ R55, R55, R10.reuse, -R6.reuse ;  /* 0x0000000a37377223 */ /* 0x180fe20000010806 */
[-CC-:B------:R-:W-:Y:S01]  /*2d20*/  FFMA.FTZ R53, R53, R10.reuse, -R6.reuse ;  /* 0x0000000a35357223 */ /* 0x180fe20000010806 */
[-CC-:B------:R-:W-:Y:S01]  /*2d30*/  FFMA.FTZ R59, R59, R10.reuse, -R6.reuse ;  /* 0x0000000a3b3b7223 */ /* 0x180fe20000010806 */
[-CC-:B------:R-:W-:Y:S01]  /*2d40*/  FFMA.FTZ R57, R57, R10.reuse, -R6.reuse ;  /* 0x0000000a39397223 */ /* 0x180fe20000010806 */
[-CC-:B------:R-:W-:Y:S01]  /*2d50*/  FFMA.FTZ R3, R3, R10.reuse, -R6.reuse ;  /* 0x0000000a03037223 */ /* 0x180fe20000010806 */
[-CC-:B------:R-:W-:Y:S01]  /*2d60*/  FFMA.FTZ R61, R61, R10.reuse, -R6.reuse ;  /* 0x0000000a3d3d7223 */ /* 0x180fe20000010806 */
[-C--:B------:R-:W-:Y:S01]  /*2d70*/  FFMA.FTZ R9, R9, R10.reuse, -R6 ;  /* 0x0000000a09097223 */ /* 0x080fe20000010806 */
[----:B------:R-:W3:Y:S01]  /*2d80*/  MUFU.EX2 R15, R15 ;  /* 0x0000000f000f7308 */ /* 0x000ee20000000800 */
[----:B-1----:R-:W-:Y:S01]  /*2d90*/  FADD.FTZ R25, R139, R36 ;  /* 0x000000248b197221 */ /* 0x002fe20000010000 */
[-CC-:B------:R-:W-:Y:S01]  /*2da0*/  FFMA.FTZ R65, R65, R10.reuse, -R6.reuse ;  /* 0x0000000a41417223 */ /* 0x180fe20000010806 */
[-CC-:B------:R-:W-:Y:S01]  /*2db0*/  FFMA.FTZ R23, R23, R10.reuse, -R6.reuse ;  /* 0x0000000a17177223 */ /* 0x180fe20000010806 */
[----:B------:R-:W-:Y:S01]  /*2dc0*/  FFMA.FTZ R69, R69, R10, -R6 ;  /* 0x0000000a45457223 */ /* 0x000fe20000010806 */
[----:B------:R-:W-:Y:S01]  /*2dd0*/  FADD.FTZ R36, R18, R25 ;  /* 0x0000001912247221 */ /* 0x000fe20000010000 */
[----:B0-----:R-:W-:Y:S01]  /*2de0*/  F2FP.F16.F32.PACK_AB R149, R28, R81 ;  /* 0x000000511c95723e */ /* 0x001fe200000000ff */
[----:B------:R-:W-:Y:S01]  /*2df0*/  IMAD.MOV.U32 R83, RZ, RZ, R87 ;  /* 0x000000ffff537224 */ /* 0x000fe200078e0057 */
[----:B------:R0:W1:Y:S01]  /*2e00*/  MUFU.EX2 R138, R29 ;  /* 0x0000001d008a7308 */ /* 0x0000620000000800 */
[----:B------:R-:W-:Y:S01]  /*2e10*/  FADD.FTZ R25, R141, R36 ;  /* 0x000000248d197221 */ /* 0x000fe20000010000 */
[----:B--2---:R-:W-:Y:S01]  /*2e20*/  FADD.FTZ R36, R7, R136 ;  /* 0x0000008807247221 */ /* 0x004fe20000010000 */
[----:B------:R-:W-:-:S02]  /*2e30*/  F2FP.F16.F32.PACK_AB R136, R136, R7 ;  /* 0x000000078888723e */ /* 0x000fc400000000ff */
[----:B------:R-:W-:Y:S01]  /*2e40*/  FADD.FTZ R38, R20, R25 ;  /* 0x0000001914267221 */ /* 0x000fe20000010000 */
[----:B------:R-:W-:Y:S02]  /*2e50*/  F2FP.F16.F32.PACK_AB R139, R18, R139 ;  /* 0x0000008b128b723e */ /* 0x000fe400000000ff */
[----:B------:R-:W2:Y:S01]  /*2e60*/  MUFU.EX2 R19, R19 ;  /* 0x0000001300137308 */ /* 0x000ea20000000800 */
[----:B---3--:R-:W-:Y:S01]  /*2e70*/  FADD.FTZ R25, R15, R36 ;  /* 0x000000240f197221 */ /* 0x008fe20000010000 */
[----:B------:R-:W-:Y:S01]  /*2e80*/  FADD.FTZ R27, R143, R38 ;  /* 0x000000268f1b7221 */ /* 0x000fe20000010000 */
[----:B------:R-:W-:Y:S01]  /*2e90*/  F2FP.F16.F32.PACK_AB R141, R20, R141 ;  /* 0x0000008d148d723e */ /* 0x000fe200000000ff */
[----:B0-----:R-:W-:Y:S01]  /*2ea0*/  IMAD.MOV.U32 R29, RZ, RZ, R87 ;  /* 0x000000ffff1d7224 */ /* 0x001fe200078e0057 */
[C---:B------:R-:W-:Y:S01]  /*2eb0*/  F2FP.F16.F32.PACK_AB R143, R22.reuse, R143 ;  /* 0x0000008f168f723e */ /* 0x040fe200000000ff */
[----:B------:R-:W-:Y:S02]  /*2ec0*/  FADD.FTZ R38, R22, R27 ;  /* 0x0000001b16267221 */ /* 0x000fe40000010000 */
[----:B------:R0:W3:Y:S01]  /*2ed0*/  MUFU.EX2 R140, R33 ;  /* 0x00000021008c7308 */ /* 0x0000e20000000800 */
[C---:B-1----:R-:W-:Y:S01]  /*2ee0*/  FADD.FTZ R36, R138.reuse, R25 ;  /* 0x000000198a247221 */ /* 0x042fe20000010000 */
[----:B------:R-:W-:Y:S01]  /*2ef0*/  FADD.FTZ R27, R73, R38 ;  /* 0x00000026491b7221 */ /* 0x000fe20000010000 */
[----:B------:R-:W-:Y:S01]  /*2f00*/  F2FP.F16.F32.PACK_AB R138, R138, R15 ;  /* 0x0000000f8a8a723e */ /* 0x000fe200000000ff */
[----:B------:R-:W-:Y:S01]  /*2f10*/  VIADD R15, R17, 0xfffffffe ;  /* 0xfffffffe110f7836 */ /* 0x000fe20000000000 */
[----:B------:R-:W-:Y:S01]  /*2f20*/  MOV R73, R87 ;  /* 0x0000005700497202 */ /* 0x000fe20000000f00 */
[----:B------:R-:W-:Y:S01]  /*2f30*/  FADD.FTZ R38, R24, R27 ;  /* 0x0000001b18267221 */ /* 0x000fe20000010000 */
[--C-:B------:R-:W-:Y:S01]  /*2f40*/  IMAD.MOV.U32 R24, RZ, RZ, R87.reuse ;  /* 0x000000ffff187224 */ /* 0x100fe200078e0057 */
[----:B------:R-:W1:Y:S01]  /*2f50*/  MUFU.EX2 R21, R21 ;  /* 0x0000001500157308 */ /* 0x000e620000000800 */
[----:B--2---:R-:W-:Y:S01]  /*2f60*/  FADD.FTZ R25, R19, R36 ;  /* 0x0000002413197221 */ /* 0x004fe20000010000 */
[----:B------:R-:W-:Y:S01]  /*2f70*/  FADD.FTZ R27, R77, R38 ;  /* 0x000000264d1b7221 */ /* 0x000fe20000010000 */
[----:B------:R-:W-:Y:S01]  /*2f80*/  ISETP.GE.AND P1, PT, R15, R16, PT ;  /* 0x000000100f00720c */ /* 0x000fe20003f26270 */
[----:B------:R-:W-:-:S02]  /*2f90*/  IMAD.MOV.U32 R77, RZ, RZ, R87 ;  /* 0x000000ffff4d7224 */ /* 0x000fc400078e0057 */
[----:B------:R-:W-:Y:S01]  /*2fa0*/  FADD.FTZ R38, R26, R27 ;  /* 0x0000001b1a267221 */ /* 0x000fe20000010000 */
[----:B0-----:R-:W-:Y:S01]  /*2fb0*/  IMAD.MOV.U32 R33, RZ, RZ, R87 ;  /* 0x000000ffff217224 */ /* 0x001fe200078e0057 */
[----:B------:R0:W2:Y:S01]  /*2fc0*/  MUFU.EX2 R142, R37 ;  /* 0x00000025008e7308 */ /* 0x0000a20000000800 */
[C---:B---3--:R-:W-:Y:S01]  /*2fd0*/  FADD.FTZ R36, R140.reuse, R25 ;  /* 0x000000198c247221 */ /* 0x048fe20000010000 */
[----:B------:R-:W-:Y:S01]  /*2fe0*/  FADD.FTZ R27, R81, R38 ;  /* 0x00000026511b7221 */ /* 0x000fe20000010000 */
[----:B------:R-:W-:Y:S01]  /*2ff0*/  F2FP.F16.F32.PACK_AB R140, R140, R19 ;  /* 0x000000138c8c723e */ /* 0x000fe200000000ff */
[----:B------:R-:W-:Y:S02]  /*3000*/  IMAD.MOV.U32 R81, RZ, RZ, R87 ;  /* 0x000000ffff517224 */ /* 0x000fe400078e0057 */
[----:B------:R-:W-:Y:S01]  /*3010*/  FADD.FTZ R38, R28, R27 ;  /* 0x0000001b1c267221 */ /* 0x000fe20000010000 */
[-C--:B------:R-:W-:Y:S01]  /*3020*/  MOV R28, R87.reuse ;  /* 0x00000057001c7202 */ /* 0x080fe20000000f00 */
[----:B------:R-:W3:Y:S01]  /*3030*/  MUFU.EX2 R43, R43 ;  /* 0x0000002b002b7308 */ /* 0x000ee20000000800 */
[----:B-1----:R-:W-:Y:S01]  /*3040*/  FADD.FTZ R25, R21, R36 ;  /* 0x0000002415197221 */ /* 0x002fe20000010000 */
[----:B------:R-:W-:Y:S01]  /*3050*/  FADD.FTZ R27, R85, R38 ;  /* 0x00000026551b7221 */ /* 0x000fe20000010000 */
[----:B0-----:R-:W-:Y:S01]  /*3060*/  MOV R37, R87 ;  /* 0x0000005700257202 */ /* 0x001fe20000000f00 */
[----:B------:R-:W-:-:S04]  /*3070*/  IMAD.MOV.U32 R26, RZ, RZ, R87 ;  /* 0x000000ffff1a7224 */ /* 0x000fc800078e0057 */
[----:B------:R0:W1:Y:S01]  /*3080*/  MUFU.EX2 R144, R41 ;  /* 0x0000002900907308 */ /* 0x0000620000000800 */
[C---:B--2---:R-:W-:Y:S01]  /*3090*/  FADD.FTZ R36, R142.reuse, R25 ;  /* 0x000000198e247221 */ /* 0x044fe20000010000 */
[----:B------:R-:W-:-:S06]  /*30a0*/  F2FP.F16.F32.PACK_AB R142, R142, R21 ;  /* 0x000000158e8e723e */ /* 0x000fcc00000000ff */
[----:B------:R-:W2:Y:S01]  /*30b0*/  MUFU.EX2 R47, R47 ;  /* 0x0000002f002f7308 */ /* 0x000ea20000000800 */
[----:B---3--:R-:W-:Y:S01]  /*30c0*/  FADD.FTZ R25, R43, R36 ;  /* 0x000000242b197221 */ /* 0x008fe20000010000 */
[----:B0-----:R-:W-:-:S06]  /*30d0*/  IMAD.MOV.U32 R41, RZ, RZ, R87 ;  /* 0x000000ffff297224 */ /* 0x001fcc00078e0057 */
[----:B------:R0:W3:Y:S01]  /*30e0*/  MUFU.EX2 R146, R45 ;  /* 0x0000002d00927308 */ /* 0x0000e20000000800 */
[C---:B-1----:R-:W-:Y:S01]  /*30f0*/  FADD.FTZ R36, R144.reuse, R25 ;  /* 0x0000001990247221 */ /* 0x042fe20000010000 */
[----:B------:R-:W-:Y:S02]  /*3100*/  F2FP.F16.F32.PACK_AB R144, R144, R43 ;  /* 0x0000002b9090723e */ /* 0x000fe400000000ff */
[----:B------:R-:W-:-:S04]  /*3110*/  MOV R43, R87 ;  /* 0x00000057002b7202 */ /* 0x000fc80000000f00 */
[----:B------:R-:W1:Y:S01]  /*3120*/  MUFU.EX2 R51, R51 ;  /* 0x0000003300337308 */ /* 0x000e620000000800 */
[----:B--2---:R-:W-:Y:S01]  /*3130*/  FADD.FTZ R25, R47, R36 ;  /* 0x000000242f197221 */ /* 0x004fe20000010000 */
[----:B0-----:R-:W-:-:S06]  /*3140*/  IMAD.MOV.U32 R45, RZ, RZ, R87 ;  /* 0x000000ffff2d7224 */ /* 0x001fcc00078e0057 */
[----:B------:R-:W0:Y:S01]  /*3150*/  MUFU.EX2 R30, R89 ;  /* 0x00000059001e7308 */ /* 0x000e220000000800 */
[C---:B---3--:R-:W-:Y:S01]  /*3160*/  FADD.FTZ R36, R146.reuse, R25 ;  /* 0x0000001992247221 */ /* 0x048fe20000010000 */
[----:B------:R-:W-:Y:S01]  /*3170*/  F2FP.F16.F32.PACK_AB R146, R146, R47 ;  /* 0x0000002f9292723e */ /* 0x000fe200000000ff */
[----:B------:R-:W-:-:S05]  /*3180*/  IMAD.MOV.U32 R47, RZ, RZ, R87 ;  /* 0x000000ffff2f7224 */ /* 0x000fca00078e0057 */
[----:B------:R2:W3:Y:S01]  /*3190*/  MUFU.EX2 R148, R49 ;  /* 0x0000003100947308 */ /* 0x0004e20000000800 */
[----:B-1----:R-:W-:Y:S01]  /*31a0*/  FADD.FTZ R25, R51, R36 ;  /* 0x0000002433197221 */ /* 0x002fe20000010000 */
[----:B------:R-:W-:-:S06]  /*31b0*/  IMAD.MOV.U32 R36, RZ, RZ, R87 ;  /* 0x000000ffff247224 */ /* 0x000fcc00078e0057 */
[----:B------:R-:W1:Y:S01]  /*31c0*/  MUFU.EX2 R91, R91 ;  /* 0x0000005b005b7308 */ /* 0x000e620000000800 */
[C---:B0-----:R-:W-:Y:S01]  /*31d0*/  FADD.FTZ R38, R30.reuse, R27 ;  /* 0x0000001b1e267221 */ /* 0x041fe20000010000 */
[----:B------:R-:W-:Y:S01]  /*31e0*/  F2FP.F16.F32.PACK_AB R151, R30, R85 ;  /* 0x000000551e97723e */ /* 0x000fe200000000ff */
[----:B------:R-:W-:Y:S01]  /*31f0*/  IMAD.MOV.U32 R30, RZ, RZ, R87 ;  /* 0x000000ffff1e7224 */ /* 0x000fe200078e0057 */
[-C--:B------:R-:W-:Y:S02]  /*3200*/  MOV R85, R87.reuse ;  /* 0x0000005700557202 */ /* 0x080fe40000000f00 */
[----:B--2---:R-:W-:Y:S02]  /*3210*/  MOV R49, R87 ;  /* 0x0000005700317202 */ /* 0x004fe40000000f00 */
[----:B------:R-:W0:Y:S01]  /*3220*/  MUFU.EX2 R55, R55 ;  /* 0x0000003700377308 */ /* 0x000e220000000800 */
[C---:B---3--:R-:W-:Y:S01]  /*3230*/  FADD.FTZ R6, R148.reuse, R25 ;  /* 0x0000001994067221 */ /* 0x048fe20000010000 */
[----:B------:R-:W-:Y:S01]  /*3240*/  F2FP.F16.F32.PACK_AB R148, R148, R51 ;  /* 0x000000339494723e */ /* 0x000fe200000000ff */
[----:B------:R-:W-:-:S05]  /*3250*/  IMAD.MOV.U32 R51, RZ, RZ, R87 ;  /* 0x000000ffff337224 */ /* 0x000fca00078e0057 */
[----:B------:R-:W2:Y:S01]  /*3260*/  MUFU.EX2 R32, R93 ;  /* 0x0000005d00207308 */ /* 0x000ea20000000800 */
[----:B-1----:R-:W-:Y:S01]  /*3270*/  FADD.FTZ R27, R91, R38 ;  /* 0x000000265b1b7221 */ /* 0x002fe20000010000 */
[----:B------:R-:W-:-:S06]  /*3280*/  IMAD.MOV.U32 R38, RZ, RZ, R87 ;  /* 0x000000ffff267224 */ /* 0x000fcc00078e0057 */
[----:B------:R1:W3:Y:S01]  /*3290*/  MUFU.EX2 R150, R53 ;  /* 0x0000003500967308 */ /* 0x0002e20000000800 */
[----:B0-----:R-:W-:-:S07]  /*32a0*/  FADD.FTZ R25, R55, R6 ;  /* 0x0000000637197221 */ /* 0x001fce0000010000 */
[----:B------:R-:W0:Y:S01]  /*32b0*/  MUFU.EX2 R95, R95 ;  /* 0x0000005f005f7308 */ /* 0x000e220000000800 */
[C---:B--2---:R-:W-:Y:S01]  /*32c0*/  FADD.FTZ R14, R32.reuse, R27 ;  /* 0x0000001b200e7221 */ /* 0x044fe20000010000 */
[----:B------:R-:W-:Y:S01]  /*32d0*/  F2FP.F16.F32.PACK_AB R153, R32, R91 ;  /* 0x0000005b2099723e */ /* 0x000fe200000000ff */
[--C-:B-1----:R-:W-:Y:S02]  /*32e0*/  IMAD.MOV.U32 R53, RZ, RZ, R87.reuse ;  /* 0x000000ffff357224 */ /* 0x102fe400078e0057 */
[----:B------:R-:W-:-:S03]  /*32f0*/  IMAD.MOV.U32 R32, RZ, RZ, R87 ;  /* 0x000000ffff207224 */ /* 0x000fc600078e0057 */
[----:B------:R-:W1:Y:S01]  /*3300*/  MUFU.EX2 R59, R59 ;  /* 0x0000003b003b7308 */ /* 0x000e620000000800 */
[C---:B---3--:R-:W-:Y:S01]  /*3310*/  FADD.FTZ R6, R150.reuse, R25 ;  /* 0x0000001996067221 */ /* 0x048fe20000010000 */
[----:B------:R-:W-:Y:S02]  /*3320*/  F2FP.F16.F32.PACK_AB R150, R150, R55 ;  /* 0x000000379696723e */ /* 0x000fe400000000ff */
[----:B------:R-:W-:-:S04]  /*3330*/  MOV R55, R87 ;  /* 0x0000005700377202 */ /* 0x000fc80000000f00 */
[----:B------:R2:W3:Y:S01]  /*3340*/  MUFU.EX2 R34, R63 ;  /* 0x0000003f00227308 */ /* 0x0004e20000000800 */
[----:B0-----:R-:W-:-:S07]  /*3350*/  FADD.FTZ R27, R95, R14 ;  /* 0x0000000e5f1b7221 */ /* 0x001fce0000010000 */
[----:B------:R0:W4:Y:S01]  /*3360*/  MUFU.EX2 R152, R57 ;  /* 0x0000003900987308 */ /* 0x0001220000000800 */
[----:B-1----:R-:W-:Y:S01]  /*3370*/  FADD.FTZ R25, R59, R6 ;  /* 0x000000063b197221 */ /* 0x002fe20000010000 */
[----:B--2---:R-:W-:-:S06]  /*3380*/  IMAD.MOV.U32 R63, RZ, RZ, R87 ;  /* 0x000000ffff3f7224 */ /* 0x004fcc00078e0057 */
[----:B------:R-:W1:Y:S01]  /*3390*/  MUFU.EX2 R97, R97 ;  /* 0x0000006100617308 */ /* 0x000e620000000800 */
[C---:B---3--:R-:W-:Y:S01]  /*33a0*/  FADD.FTZ R14, R34.reuse, R27 ;  /* 0x0000001b220e7221 */ /* 0x048fe20000010000 */
[----:B------:R-:W-:Y:S01]  /*33b0*/  F2FP.F16.F32.PACK_AB R155, R34, R95 ;  /* 0x0000005f229b723e */ /* 0x000fe200000000ff */
[----:B0-----:R-:W-:Y:S01]  /*33c0*/  IMAD.MOV.U32 R57, RZ, RZ, R87 ;  /* 0x000000ffff397224 */ /* 0x001fe200078e0057 */
[----:B------:R-:W-:-:S04]  /*33d0*/  MOV R34, R87 ;  /* 0x0000005700227202 */ /* 0x000fc80000000f00 */
[----:B------:R-:W0:Y:S01]  /*33e0*/  MUFU.EX2 R3, R3 ;  /* 0x0000000300037308 */ /* 0x000e220000000800 */
[C---:B----4-:R-:W-:Y:S01]  /*33f0*/  FADD.FTZ R6, R152.reuse, R25 ;  /* 0x0000001998067221 */ /* 0x050fe20000010000 */
[----:B------:R-:W-:Y:S01]  /*3400*/  F2FP.F16.F32.PACK_AB R152, R152, R59 ;  /* 0x0000003b9898723e */ /* 0x000fe200000000ff */
[----:B------:R-:W-:-:S05]  /*3410*/  IMAD.MOV.U32 R59, RZ, RZ, R87 ;  /* 0x000000ffff3b7224 */ /* 0x000fca00078e0057 */
[----:B------:R2:W3:Y:S01]  /*3420*/  MUFU.EX2 R8, R67 ;  /* 0x0000004300087308 */ /* 0x0004e20000000800 */
[----:B-1----:R-:W-:-:S07]  /*3430*/  FADD.FTZ R27, R97, R14 ;  /* 0x0000000e611b7221 */ /* 0x002fce0000010000 */
[----:B------:R1:W4:Y:S01]  /*3440*/  MUFU.EX2 R154, R61 ;  /* 0x0000003d009a7308 */ /* 0x0003220000000800 */
[----:B0-----:R-:W-:Y:S01]  /*3450*/  FADD.FTZ R25, R3, R6 ;  /* 0x0000000603197221 */ /* 0x001fe20000010000 */
[----:B--2---:R-:W-:-:S06]  /*3460*/  MOV R67, R87 ;  /* 0x0000005700437202 */ /* 0x004fcc0000000f00 */
[----:B------:R-:W0:Y:S01]  /*3470*/  MUFU.EX2 R9, R9 ;  /* 0x0000000900097308 */ /* 0x000e220000000800 */
[C---:B---3--:R-:W-:Y:S01]  /*3480*/  FADD.FTZ R14, R8.reuse, R27 ;  /* 0x0000001b080e7221 */ /* 0x048fe20000010000 */
[----:B------:R-:W-:Y:S02]  /*3490*/  F2FP.F16.F32.PACK_AB R157, R8, R97 ;  /* 0x00000061089d723e */ /* 0x000fe400000000ff */
[----:B-1----:R-:W-:-:S04]  /*34a0*/  MOV R61, R87 ;  /* 0x00000057003d7202 */ /* 0x002fc80000000f00 */
[----:B------:R1:W2:Y:S01]  /*34b0*/  MUFU.EX2 R156, R65 ;  /* 0x00000041009c7308 */ /* 0x0002a20000000800 */
[C---:B----4-:R-:W-:Y:S01]  /*34c0*/  FADD.FTZ R8, R154.reuse, R25 ;  /* 0x000000199a087221 */ /* 0x050fe20000010000 */
[----:B------:R-:W-:Y:S02]  /*34d0*/  F2FP.F16.F32.PACK_AB R154, R154, R3 ;  /* 0x000000039a9a723e */ /* 0x000fe400000000ff */
[----:B------:R-:W-:-:S04]  /*34e0*/  MOV R25, R87 ;  /* 0x0000005700197202 */ /* 0x000fc80000000f00 */
[----:B------:R-:W3:Y:S01]  /*34f0*/  MUFU.EX2 R99, R99 ;  /* 0x0000006300637308 */ /* 0x000ee20000000800 */
[----:B0-----:R-:W-:Y:S01]  /*3500*/  FADD.FTZ R7, R9, R8 ;  /* 0x0000000809077221 */ /* 0x001fe20000010000 */
[----:B-1----:R-:W-:-:S06]  /*3510*/  IMAD.MOV.U32 R65, RZ, RZ, R87 ;  /* 0x000000ffff417224 */ /* 0x002fcc00078e0057 */
[----:B------:R-:W0:Y:S01]  /*3520*/  MUFU.EX2 R23, R23 ;  /* 0x0000001700177308 */ /* 0x000e220000000800 */
[C---:B--2---:R-:W-:Y:S01]  /*3530*/  FADD.FTZ R8, R156.reuse, R7 ;  /* 0x000000079c087221 */ /* 0x044fe20000010000 */
[----:B------:R-:W-:Y:S01]  /*3540*/  F2FP.F16.F32.PACK_AB R156, R156, R9 ;  /* 0x000000099c9c723e */ /* 0x000fe200000000ff */
[----:B------:R-:W-:-:S05]  /*3550*/  IMAD.MOV.U32 R9, RZ, RZ, 0x3f800000 ;  /* 0x3f800000ff097424 */ /* 0x000fca00078e00ff */
[----:B------:R-:W1:Y:S01]  /*3560*/  MUFU.EX2 R12, R12 ;  /* 0x0000000c000c7308 */ /* 0x000e620000000800 */
[----:B---3--:R-:W-:-:S07]  /*3570*/  FADD.FTZ R27, R99, R14 ;  /* 0x0000000e631b7221 */ /* 0x008fce0000010000 */
[----:B------:R2:W3:Y:S01]  /*3580*/  MUFU.EX2 R158, R69 ;  /* 0x00000045009e7308 */ /* 0x0004e20000000800 */
[----:B0-----:R-:W-:Y:S01]  /*3590*/  FADD.FTZ R7, R23, R8 ;  /* 0x0000000817077221 */ /* 0x001fe20000010000 */
[----:B------:R-:W-:Y:S01]  /*35a0*/  MOV R8, 0x3f800000 ;  /* 0x3f80000000087802 */ /* 0x000fe20000000f00 */
[C---:B-1----:R-:W-:Y:S01]  /*35b0*/  FADD.FTZ R6, R12.reuse, R27 ;  /* 0x0000001b0c067221 */ /* 0x042fe20000010000 */
[----:B------:R-:W-:Y:S01]  /*35c0*/  F2FP.F16.F32.PACK_AB R159, R12, R99 ;  /* 0x000000630c9f723e */ /* 0x000fe200000000ff */
[--C-:B--2---:R-:W-:Y:S02]  /*35d0*/  IMAD.MOV.U32 R69, RZ, RZ, R87.reuse ;  /* 0x000000ffff457224 */ /* 0x104fe400078e0057 */
[----:B------:R-:W-:Y:S02]  /*35e0*/  IMAD.MOV.U32 R27, RZ, RZ, R87 ;  /* 0x000000ffff1b7224 */ /* 0x000fe400078e0057 */
[C---:B---3--:R-:W-:Y:S01]  /*35f0*/  FADD.FTZ R3, R158.reuse, R7 ;  /* 0x000000079e037221 */ /* 0x048fe20000010000 */
[----:B------:R-:W-:Y:S01]  /*3600*/  F2FP.F16.F32.PACK_AB R158, R158, R23 ;  /* 0x000000179e9e723e */ /* 0x000fe200000000ff */
[----:B------:R-:W-:Y:S01]  /*3610*/  IMAD.MOV.U32 R7, RZ, RZ, RZ ;  /* 0x000000ffff077224 */ /* 0x000fe200078e00ff */
[----:B------:R-:W-:Y:S06]  /*3620*/  @!P1 BRA `(.L_x_18) ;  /* 0x0000002400089947 */ /* 0x000fec0003800000 */
[----:B------:R-:W-:Y:S01]  /*3630*/  IMAD.MOV.U32 R14, RZ, RZ, R11 ;  /* 0x000000ffff0e7224 */ /* 0x000fe200078e000b */
[----:B------:R-:W-:Y:S01]  /*3640*/  MOV R12, R13 ;  /* 0x0000000d000c7202 */ /* 0x000fe20000000f00 */
[----:B------:R-:W-:Y:S01]  /*3650*/  IMAD.MOV.U32 R17, RZ, RZ, RZ ;  /* 0x000000ffff117224 */ /* 0x000fe200078e00ff */
[----:B------:R-:W-:Y:S01]  /*3660*/  CS2R R86, SRZ ;  /* 0x0000000000567805 */ /* 0x000fe2000001ff00 */
[----:B------:R-:W-:Y:S01]  /*3670*/  IMAD.MOV.U32 R9, RZ, RZ, 0x3f800000 ;  /* 0x3f800000ff097424 */ /* 0x000fe200078e00ff */
        /* <DEDUP_REMOVED lines=30> */
[----:B------:R-:W-:Y:S01]  /*3860*/  CS2R R24, SRZ ;  /* 0x0000000000187805 */ /* 0x000fe2000001ff00 */
[----:B------:R-:W-:Y:S01]  /*3870*/  UMOV UR56, URZ ;  /* 0x0000003f00387c82 */ /* 0x000fe20008000000 */
[----:B------:R-:W-:-:S05]  /*3880*/  ULDC UR60, c[0x0][0x9d8] ;  /* 0x00027600003c7ab9 */ /* 0x000fca0000000800 */
.L_x_29:
[----:B------:R-:W-:-:S04]  /*3890*/  UISETP.NE.AND UP0, UPT, UR56, 0x1, UPT ;  /* 0x000000013800788c */ /* 0x000fc8000bf05270 */
[----:B------:R-:W-:-:S06]  /*38a0*/  USEL UR4, URZ, 0x1, UP0 ;  /* 0x000000013f047887 */ /* 0x000fcc0008000000 */
[----:B------:R-:W-:Y:S01]  /*38b0*/  LOP3.LUT R7, R17, UR4, RZ, 0x3c, !PT ;  /* 0x0000000411077c12 */ /* 0x000fe2000f8e3cff */
[----:B------:R-:W-:Y:S06]  /*38c0*/  @!P0 BRA `(.L_x_19) ;  /* 0x0000000000048947 */ /* 0x000fec0003800000 */
[----:B------:R-:W-:Y:S01]  /*38d0*/  BPT.TRAP 0x1 ;  /* 0x000000040000795c */ /* 0x000fe20000300000 */
.L_x_19:
[----:B------:R-:W-:Y:S01]  /*38e0*/  UIADD3 UR4, UR56, 0x1, URZ ;  /* 0x0000000138047890 */ /* 0x000fe2000fffe03f */
[----:B------:R-:W-:-:S03]  /*38f0*/  SHF.L.U32 R10, R7, 0x1f, RZ ;  /* 0x0000001f070a7819 */ /* 0x000fc600000006ff */
[----:B------:R-:W-:-:S04]  /*3900*/  UISETP.NE.AND UP0, UPT, UR4, 0x2, UPT ;  /* 0x000000020400788c */ /* 0x000fc8000bf05270 */
[----:B------:R-:W-:-:S04]  /*3910*/  USEL UR4, UR4, URZ, UP0 ;  /* 0x0000003f04047287 */ /* 0x000fc80008000000 */
[----:B------:R-:W-:Y:S02]  /*3920*/  ULEA UR59, UR4, UR37, 0x3 ;  /* 0x00000025043b7291 */ /* 0x000fe4000f8e183f */
[----:B------:R-:W-:-:S07]  /*3930*/  MOV R0, UR4 ;  /* 0x0000000400007c02 */ /* 0x000fce0008000f00 */
[----:B------:R0:W1:Y:S01]  /*3940*/  SYNCS.PHASECHK.TRANS64.TRYWAIT P1, [UR59+0x2a830], R10 ;  /* 0x02a8300aff0075a7 */ /* 0x000062000802017b */
[----:B------:R-:W-:Y:S05]  /*3950*/  @!P0 BRA `(.L_x_20) ;  /* 0x0000000000048947 */ /* 0x000fea0003800000 */
[----:B------:R-:W-:Y:S01]  /*3960*/  BPT.TRAP 0x1 ;  /* 0x000000040000795c */ /* 0x000fe20000300000 */
.L_x_20:
[----:B-1----:R-:W-:Y:S05]  /*3970*/  @P1 BRA `(.L_x_21) ;  /* 0x0000000000081947 */ /* 0x002fea0003800000 */
[----:B------:R-:W1:Y:S02]  /*3980*/  SYNCS.PHASECHK.TRANS64.TRYWAIT P1, [UR59+0x2a830], R10 ;  /* 0x02a8300aff0075a7 */ /* 0x000e64000802017b */
[----:B-1----:R-:W-:Y:S05]  /*3990*/  @!P1 BRA `(.L_x_22) ;  /* 0x00000080000c9947 */ /* 0x002fea0003800000 */
.L_x_21:
[----:B------:R-:W-:Y:S01]  /*39a0*/  R2UR UR6, R0 ;  /* 0x00000000000672ca */ /* 0x000fe200000e0000 */
[----:B------:R-:W-:Y:S01]  /*39b0*/  WARPGROUP.ARRIVE ;  /* 0x00000000000079c5 */ /* 0x000fe20000000000 */
[----:B------:R-:W-:Y:S01]  /*39c0*/  R2UR UR4, R4 ;  /* 0x00000000040472ca */ /* 0x000fe200000e0000 */
[----:B------:R-:W-:Y:S01]  /*39d0*/  UMOV UR7, 0x40000040 ;  /* 0x4000004000077882 */ /* 0x000fe20000000000 */
[----:B------:R-:W-:Y:S01]  /*39e0*/  R2UR UR5, R5 ;  /* 0x00000000050572ca */ /* 0x000fe200000e0000 */
[----:B------:R-:W-:Y:S01]  /*39f0*/  UMOV UR11, 0x40000040 ;  /* 0x40000040000b7882 */ /* 0x000fe20000000000 */
[----:B------:R-:W-:Y:S01]  /*3a00*/  UMOV UR15, 0x40000040 ;  /* 0x40000040000f7882 */ /* 0x000fe20000000000 */
[----:B------:R-:W-:Y:S01]  /*3a10*/  UMOV UR19, 0x40000040 ;  /* 0x4000004000137882 */ /* 0x000fe20000000000 */
[----:B------:R-:W-:Y:S01]  /*3a20*/  UMOV UR23, 0x40000040 ;  /* 0x4000004000177882 */ /* 0x000fe20000000000 */
[----:B------:R-:W-:Y:S01]  /*3a30*/  UMOV UR27, 0x40000040 ;  /* 0x40000040001b7882 */ /* 0x000fe20000000000 */
[----:B------:R-:W-:Y:S01]  /*3a40*/  UMOV UR31, 0x40000040 ;  /* 0x40000040001f7882 */ /* 0x000fe20000000000 */
[----:B------:R-:W-:Y:S01]  /*3a50*/  UMOV UR35, 0x40000040 ;  /* 0x4000004000237882 */ /* 0x000fe20000000000 */
[----:B------:R-:W-:Y:S01]  /*3a60*/  UMOV UR43, 0x40000040 ;  /* 0x40000040002b7882 */ /* 0x000fe20000000000 */
[----:B------:R-:W-:Y:S01]  /*3a70*/  UIMAD UR6, UR6, 0x900, UR58 ;  /* 0x00000900060678a4 */ /* 0x000fe2000f8e023a */
[-C--:B------:R-:W-:Y:S01]  /*3a80*/  FMUL.FTZ R24, R24, R8.reuse ;  /* 0x0000000818187220 */ /* 0x080fe20000410000 */
[----:B------:R-:W-:Y:S01]  /*3a90*/  UMOV UR47, 0x40000040 ;  /* 0x40000040002f7882 */ /* 0x000fe20000000000 */
[----:B------:R-:W-:Y:S01]  /*3aa0*/  UMOV UR51, 0x40000040 ;  /* 0x4000004000337882 */ /* 0x000fe20000000000 */
[----:B------:R-:W-:Y:S01]  /*3ab0*/  UIADD3 UR10, UR6, 0x2, URZ ;  /* 0x00000002060a7890 */ /* 0x000fe2000fffe03f */
[-C--:B------:R-:W-:Y:S01]  /*3ac0*/  FMUL.FTZ R25, R25, R8.reuse ;  /* 0x0000000819197220 */ /* 0x080fe20000410000 */
[----:B------:R-:W-:Y:S01]  /*3ad0*/  UIADD3 UR14, UR6, 0x4, URZ ;  /* 0x00000004060e7890 */ /* 0x000fe2000fffe03f */
[----:B------:R-:W-:Y:S01]  /*3ae0*/  FMUL.FTZ R28, R28, R8 ;  /* 0x000000081c1c7220 */ /* 0x000fe20000410000 */
[----:B------:R-:W-:-:S02]  /*3af0*/  UIADD3 UR18, UR6, 0x6, URZ ;  /* 0x0000000606127890 */ /* 0x000fc4000fffe03f */
[----:B------:R-:W-:Y:S01]  /*3b00*/  HGMMA.64x96x16.F32 R88, gdesc[UR4], RZ, !UPT, gsb0 ;  /* 0x01600000045879f0 */ /* 0x000fe2000c0008ff */
[----:B------:R-:W-:Y:S01]  /*3b10*/  UIADD3 UR22, UR6, 0x300, URZ ;  /* 0x0000030006167890 */ /* 0x000fe2000fffe03f */
[-C--:B------:R-:W-:Y:S01]  /*3b20*/  FMUL.FTZ R29, R29, R8.reuse ;  /* 0x000000081d1d7220 */ /* 0x080fe20000410000 */
        /* <DEDUP_REMOVED lines=14> */
[----:B------:R-:W-:Y:S01]  /*3c10*/  UMOV UR55, 0x40000040 ;  /* 0x4000004000377882 */ /* 0x000fe20000000000 */
[-C--:B------:R-:W-:Y:S01]  /*3c20*/  FMUL.FTZ R45, R45, R8.reuse ;  /* 0x000000082d2d7220 */ /* 0x080fe20000410000 */
        /* <DEDUP_REMOVED lines=19> */
[----:B------:R-:W-:Y:S01]  /*3d60*/  FMUL.FTZ R85, R85, R8 ;  /* 0x0000000855557220 */ /* 0x000fe20000410000 */
        /* <DEDUP_REMOVED lines=32> */
[----:B------:R-:W-:-:S02]  /*3f70*/  WARPGROUP.DEPBAR.LE gsb0, 0x0 ;  /* 0x00008000000079c5 */ /* 0x000fc40000010000 */
        /* <DEDUP_REMOVED lines=33> */
[----:B------:R-:W-:Y:S05]  /*4190*/  @!P0 BRA `(.L_x_23) ;  /* 0x0000000000048947 */ /* 0x000fea0003800000 */
[----:B------:R-:W-:Y:S01]  /*41a0*/  BPT.TRAP 0x1 ;  /* 0x000000040000795c */ /* 0x000fe20000300000 */
.L_x_23:
[----:B------:R-:W-:Y:S01]  /*41b0*/  ULEA UR5, UR56, UR37, 0x3 ;  /* 0x0000002538057291 */ /* 0x000fe2000f8e183f */
[----:B------:R-:W-:-:S08]  /*41c0*/  SHF.L.U32 R8, R17, 0x1f, RZ ;  /* 0x0000001f11087819 */ /* 0x000fd000000006ff */
[----:B------:R2:W3:Y:S01]  /*41d0*/  SYNCS.PHASECHK.TRANS64.TRYWAIT P1, [UR5+0x2a850], R8 ;  /* 0x02a85008ff0075a7 */ /* 0x0004e20008020145 */
[----:B------:R-:W-:Y:S05]  /*41e0*/  @!P0 BRA `(.L_x_24) ;  /* 0x0000000000048947 */ /* 0x000fea0003800000 */
[----:B------:R-:W-:Y:S01]  /*41f0*/  BPT.TRAP 0x1 ;  /* 0x000000040000795c */ /* 0x000fe20000300000 */
.L_x_24:
[----:B---3--:R-:W-:Y:S05]  /*4200*/  @P1 BRA `(.L_x_25) ;  /* 0x0000000000081947 */ /* 0x008fea0003800000 */
[----:B------:R-:W3:Y:S02]  /*4210*/  SYNCS.PHASECHK.TRANS64.TRYWAIT P1, [UR5+0x2a850], R8 ;  /* 0x02a85008ff0075a7 */ /* 0x000ee40008020145 */
[----:B---3--:R-:W-:Y:S05]  /*4220*/  @!P1 BRA `(.L_x_26) ;  /* 0x0000007800009947 */ /* 0x008fea0003800000 */
.L_x_25:
[----:B------:R-:W-:Y:S01]  /*4230*/  UIADD3 UR4, UR37, 0x400, URZ ;  /* 0x0000040025047890 */ /* 0x000fe2000fffe03f */
[----:B------:R-:W-:Y:S01]  /*4240*/  WARPGROUP.ARRIVE ;  /* 0x00000000000079c5 */ /* 0x000fe20000000000 */
[----:B------:R-:W-:Y:S02]  /*4250*/  UMOV UR7, 0x40000040 ;  /* 0x4000004000077882 */ /* 0x000fe40000000000 */
[----:B------:R-:W-:-:S04]  /*4260*/  USHF.R.U32.HI UR4, URZ, 0x4, UR4 ;  /* 0x000000043f047899 */ /* 0x000fc80008011604 */
[----:B------:R-:W-:-:S04]  /*4270*/  ULOP3.LUT UR4, UR4, 0x3fff, URZ, 0xc0, !UPT ;  /* 0x00003fff04047892 */ /* 0x000fc8000f8ec03f */
[----:B------:R-:W-:-:S04]  /*4280*/  ULOP3.LUT UR4, UR4, 0x3000000, URZ, 0xfc, !UPT ;  /* 0x0300000004047892 */ /* 0x000fc8000f8efc3f */
[----:B------:R-:W-:-:S04]  /*4290*/  UIMAD UR56, UR56, 0x600, UR4 ;  /* 0x00000600383878a4 */ /* 0x000fc8000f8e0204 */
[----:B------:R-:W-:-:S03]  /*42a0*/  UIADD3 UR4, UR56, 0x80, URZ ;  /* 0x0000008038047890 */ /* 0x000fc6000fffe03f */
[----:B------:R-:W-:-:S06]  /*42b0*/  UMOV UR6, UR56 ;  /* 0x0000003800067c82 */ /* 0x000fcc0008000000 */
[----:B------:R-:W-:Y:S01]  /*42c0*/  HGMMA.64x128x16.F32 R24, R136, gdesc[UR4].tnspB, R24, gsb0 ;  /* 0x41e0000488187df0 */ /* 0x000fe20008000818 */
[----:B------:R-:W-:Y:S01]  /*42d0*/  UMOV UR7, 0x40000040 ;  /* 0x4000004000077882 */ /* 0x000fe20000000000 */
[----:B------:R-:W-:Y:S01]  /*42e0*/  UMOV UR6, UR4 ;  /* 0x0000000400067c82 */ /* 0x000fe20008000000 */
[----:B------:R-:W-:Y:S01]  /*42f0*/  UIADD3 UR4, UR56, 0x100, URZ ;  /* 0x0000010038047890 */ /* 0x000fe2000fffe03f */
[----:B------:R-:W-:Y:S02]  /*4300*/  WARPGROUP.DEPBAR.LE gsb0, 0x0 ;  /* 0x00008000000079c5 */ /* 0x000fe40000010000 */
[----:B------:R-:W-:-:S06]  /*4310*/  WARPGROUP.ARRIVE ;  /* 0x00000000000079c5 */ /* 0x000fcc0000000000 */
[----:B------:R-:W-:Y:S01]  /*4320*/  HGMMA.64x128x16.F32 R24, R140, gdesc[UR4].tnspB, R24, gsb0 ;  /* 0x41e000048c187df0 */ /* 0x000fe20008000818 */
[----:B------:R-:W-:Y:S01]  /*4330*/  UMOV UR6, UR4 ;  /* 0x0000000400067c82 */ /* 0x000fe20008000000 */
[----:B------:R-:W-:Y:S01]  /*4340*/  UMOV UR7, 0x40000040 ;  /* 0x4000004000077882 */ /* 0x000fe20000000000 */
[----:B------:R-:W-:Y:S01]  /*4350*/  UIADD3 UR4, UR56, 0x180, URZ ;  /* 0x0000018038047890 */ /* 0x000fe2000fffe03f */
[----:B------:R-:W-:Y:S02]  /*4360*/  WARPGROUP.DEPBAR.LE gsb0, 0x0 ;  /* 0x00008000000079c5 */ /* 0x000fe40000010000 */
[----:B------:R-:W-:-:S06]  /*4370*/  WARPGROUP.ARRIVE ;  /* 0x00000000000079c5 */ /* 0x000fcc0000000000 */
[----:B------:R-:W-:Y:S01]  /*4380*/  HGMMA.64x128x16.F32 R24, R144, gdesc[UR4].tnspB, R24, gsb0 ;  /* 0x41e0000490187df0 */ /* 0x000fe20008000818 */
[----:B------:R-:W-:Y:S01]  /*4390*/  UMOV UR6, UR4 ;  /* 0x0000000400067c82 */ /* 0x000fe20008000000 */
[----:B------:R-:W-:Y:S01]  /*43a0*/  UMOV UR7, 0x40000040 ;  /* 0x4000004000077882 */ /* 0x000fe20000000000 */
[----:B------:R-:W-:Y:S02]  /*43b0*/  UIADD3 UR4, UR56, 0x200, URZ ;  /* 0x0000020038047890 */ /* 0x000fe4000fffe03f */
[----:B------:R-:W-:Y:S01]  /*43c0*/  UIADD3 UR56, UR56, 0x280, URZ ;  /* 0x0000028038387890 */ /* 0x000fe2000fffe03f */
[----:B------:R-:W-:Y:S02]  /*43d0*/  WARPGROUP.DEPBAR.LE gsb0, 0x0 ;  /* 0x00008000000079c5 */ /* 0x000fe40000010000 */
[----:B------:R-:W-:-:S06]  /*43e0*/  WARPGROUP.ARRIVE ;  /* 0x00000000000079c5 */ /* 0x000fcc0000000000 */
[----:B------:R-:W-:Y:S01]  /*43f0*/  HGMMA.64x128x16.F32 R24, R148, gdesc[UR4].tnspB, R24, gsb0 ;  /* 0x41e0000494187df0 */ /* 0x000fe20008000818 */
[----:B------:R-:W-:Y:S01]  /*4400*/  UMOV UR6, UR4 ;  /* 0x0000000400067c82 */ /* 0x000fe20008000000 */
[----:B------:R-:W-:Y:S01]  /*4410*/  UMOV UR7, 0x40000040 ;  /* 0x4000004000077882 */ /* 0x000fe20000000000 */
[----:B------:R-:W-:Y:S02]  /*4420*/  WARPGROUP.DEPBAR.LE gsb0, 0x0 ;  /* 0x00008000000079c5 */ /* 0x000fe40000010000 */
[----:B------:R-:W-:-:S07]  /*4430*/  WARPGROUP.ARRIVE ;  /* 0x00000000000079c5 */ /* 0x000fce0000000000 */
[----:B------:R-:W-:Y:S01]  /*4440*/  HGMMA.64x128x16.F32 R24, R152, gdesc[UR4].tnspB, R24, gsb0 ;  /* 0x41e0000498187df0 */ /* 0x000fe20008000818 */
[----:B------:R-:W-:Y:S01]  /*4450*/  UMOV UR6, UR56 ;  /* 0x0000003800067c82 */ /* 0x000fe20008000000 */
[----:B------:R-:W-:Y:S01]  /*4460*/  UMOV UR7, 0x40000040 ;  /* 0x4000004000077882 */ /* 0x000fe20000000000 */
[----:B------:R-:W-:Y:S02]  /*4470*/  WARPGROUP.DEPBAR.LE gsb0, 0x0 ;  /* 0x00008000000079c5 */ /* 0x000fe40000010000 */
[----:B------:R-:W-:-:S07]  /*4480*/  WARPGROUP.ARRIVE ;  /* 0x00000000000079c5 */ /* 0x000fce0000000000 */
[----:B------:R-:W-:Y:S03]  /*4490*/  HGMMA.64x128x16.F32 R24, R156, gdesc[UR4].tnspB, R24, gsb0 ;  /* 0x41e000049c187df0 */ /* 0x000fe60008000818 */
[----:B------:R-:W-:Y:S02]  /*44a0*/  WARPGROUP.DEPBAR.LE gsb0, 0x0 ;  /* 0x00008000000079c5 */ /* 0x000fe40000010000 */
[----:B------:R-:W-:Y:S05]  /*44b0*/  @!P0 BRA `(.L_x_27) ;  /* 0x0000000000048947 */ /* 0x000fea0003800000 */
[----:B------:R-:W-:Y:S01]  /*44c0*/  BPT.TRAP 0x1 ;  /* 0x000000040000795c */ /* 0x000fe20000300000 */
.L_x_27:
[----:B------:R-:W-:Y:S01]  /*44d0*/  FMUL.FTZ R137, R88, UR60 ;  /* 0x0000003c58897c20 */ /* 0x000fe20008410000 */
[----:B------:R-:W-:Y:S01]  /*44e0*/  FMUL.FTZ R139, R89, UR60 ;  /* 0x0000003c598b7c20 */ /* 0x000fe20008410000 */
[----:B------:R-:W-:Y:S01]  /*44f0*/  FMUL.FTZ R141, R92, UR60 ;  /* 0x0000003c5c8d7c20 */ /* 0x000fe20008410000 */
[----:B------:R-:W-:Y:S01]  /*4500*/  FMUL.FTZ R17, R90, UR60 ;  /* 0x0000003c5a117c20 */ /* 0x000fe20008410000 */
[----:B------:R-:W-:Y:S01]  /*4510*/  FMUL.FTZ R143, R93, UR60 ;  /* 0x0000003c5d8f7c20 */ /* 0x000fe20008410000 */
[----:B------:R-:W-:Y:S01]  /*4520*/  FMUL.FTZ R19, R91, UR60 ;  /* 0x0000003c5b137c20 */ /* 0x000fe20008410000 */
[----:B------:R-:W2:Y:S01]  /*4530*/  MUFU.TANH R137, R137 ;  /* 0x0000008900897308 */ /* 0x000ea20000002400 */
[----:B------:R-:W-:Y:S01]  /*4540*/  FMUL.FTZ R145, R96, UR60 ;  /* 0x0000003c60917c20 */ /* 0x000fe20008410000 */
[----:B------:R-:W-:Y:S01]  /*4550*/  FMUL.FTZ R21, R94, UR60 ;  /* 0x0000003c5e157c20 */ /* 0x000fe20008410000 */
[----:B------:R-:W-:Y:S01]  /*4560*/  FMUL.FTZ R147, R97, UR60 ;  /* 0x0000003c61937c20 */ /* 0x000fe20008410000 */
[----:B------:R-:W-:Y:S01]  /*4570*/  FMUL.FTZ R23, R95, UR60 ;  /* 0x0000003c5f177c20 */ /* 0x000fe20008410000 */
[----:B------:R-:W-:Y:S01]  /*4580*/  FMUL.FTZ R149, R100, UR60 ;  /* 0x0000003c64957c20 */ /* 0x000fe20008410000 */
[----:B------:R-:W-:Y:S01]  /*4590*/  FMUL.FTZ R89, R98, UR60 ;  /* 0x0000003c62597c20 */ /* 0x000fe20008410000 */
[----:B------:R-:W-:Y:S01]  /*45a0*/  FMUL.FTZ R101, R101, UR60 ;  /* 0x0000003c65657c20 */ /* 0x000fe20008410000 */
[----:B------:R-:W4:Y:S01]  /*45b0*/  MUFU.TANH R139, R139 ;  /* 0x0000008b008b7308 */ /* 0x000f220000002400 */
[----:B------:R-:W-:Y:S01]  /*45c0*/  FMUL.FTZ R91, R99, UR60 ;  /* 0x0000003c635b7c20 */ /* 0x000fe20008410000 */
[----:B------:R-:W-:Y:S01]  /*45d0*/  FMUL.FTZ R151, R104, UR60 ;  /* 0x0000003c68977c20 */ /* 0x000fe20008410000 */
[----:B------:R-:W-:Y:S01]  /*45e0*/  FMUL.FTZ R93, R102, UR60 ;  /* 0x0000003c665d7c20 */ /* 0x000fe20008410000 */
[----:B------:R-:W-:Y:S01]  /*45f0*/  FMUL.FTZ R153, R105, UR60 ;  /* 0x0000003c69997c20 */ /* 0x000fe20008410000 */
[----:B------:R-:W-:Y:S01]  /*4600*/  FMUL.FTZ R95, R103, UR60 ;  /* 0x0000003c675f7c20 */ /* 0x000fe20008410000 */
[----:B------:R-:W-:Y:S01]  /*4610*/  FMUL.FTZ R155, R108, UR60 ;  /* 0x0000003c6c9b7c20 */ /* 0x000fe20008410000 */
[----:B------:R-:W-:Y:S01]  /*4620*/  FMUL.FTZ R97, R106, UR60 ;  /* 0x0000003c6a617c20 */ /* 0x000fe20008410000 */
[----:B------:R-:W5:Y:S01]  /*4630*/  MUFU.TANH R141, R141 ;  /* 0x0000008d008d7308 */ /* 0x000f620000002400 */
[----:B--23--:R-:W-:Y:S01]  /*4640*/  FMNMX.FTZ R8, R137, R12, !PT ;  /* 0x0000000c89087209 */ /* 0x00cfe20007810000 */
[----:B------:R-:W-:Y:S01]  /*4650*/  FMUL.FTZ R157, R109, UR60 ;  /* 0x0000003c6d9d7c20 */ /* 0x000fe20008410000 */
[----:B------:R-:W-:Y:S01]  /*4660*/  FMUL.FTZ R99, R107, UR60 ;  /* 0x0000003c6b637c20 */ /* 0x000fe20008410000 */
[----:B------:R-:W-:Y:S01]  /*4670*/  FMUL.FTZ R105, R111, UR60 ;  /* 0x0000003c6f697c20 */ /* 0x000fe20008410000 */
[----:B------:R-:W-:Y:S01]  /*4680*/  FMUL.FTZ R111, R112, UR60 ;  /* 0x0000003c706f7c20 */ /* 0x000fe20008410000 */
[----:B------:R-:W-:Y:S01]  /*4690*/  FMUL.FTZ R103, R110, UR60 ;  /* 0x0000003c6e677c20 */ /* 0x000fe20008410000 */
[----:B------:R-:W-:Y:S01]  /*46a0*/  FMUL.FTZ R159, R113, UR60 ;  /* 0x0000003c719f7c20 */ /* 0x000fe20008410000 */
[----:B------:R-:W0:Y:S01]  /*46b0*/  MUFU.TANH R17, R17 ;  /* 0x0000001100117308 */ /* 0x000e220000002400 */
[----:B----4-:R-:W-:Y:S01]  /*46c0*/  FMNMX.FTZ R8, R139, R8, !PT ;  /* 0x000000088b087209 */ /* 0x010fe20007810000 */
[----:B------:R-:W-:Y:S01]  /*46d0*/  FMUL.FTZ R161, R116, UR60 ;  /* 0x0000003c74a17c20 */ /* 0x000fe20008410000 */
[----:B------:R-:W-:Y:S01]  /*46e0*/  FMUL.FTZ R107, R114, UR60 ;  /* 0x0000003c726b7c20 */ /* 0x000fe20008410000 */
[----:B------:R-:W-:Y:S01]  /*46f0*/  FMUL.FTZ R117, R117, UR60 ;  /* 0x0000003c75757c20 */ /* 0x000fe20008410000 */
[----:B------:R-:W-:Y:S01]  /*4700*/  FMUL.FTZ R109, R115, UR60 ;  /* 0x0000003c736d7c20 */ /* 0x000fe20008410000 */
[----:B------:R-:W-:Y:S01]  /*4710*/  FMUL.FTZ R163, R120, UR60 ;  /* 0x0000003c78a37c20 */ /* 0x000fe20008410000 */
[----:B------:R-:W-:Y:S01]  /*4720*/  FMUL.FTZ R113, R118, UR60 ;  /* 0x0000003c76717c20 */ /* 0x000fe20008410000 */
[----:B------:R-:W2:Y:S01]  /*4730*/  MUFU.TANH R143, R143 ;  /* 0x0000008f008f7308 */ /* 0x000ea20000002400 */
[----:B-----5:R-:W-:Y:S01]  /*4740*/  FMNMX.FTZ R8, R141, R8, !PT ;  /* 0x000000088d087209 */ /* 0x020fe20007810000 */
[----:B------:R-:W-:Y:S01]  /*4750*/  FMUL.FTZ R165, R121, UR60 ;  /* 0x0000003c79a57c20 */ /* 0x000fe20008410000 */
[----:B------:R-:W-:Y:S01]  /*4760*/  FMUL.FTZ R115, R119, UR60 ;  /* 0x0000003c77737c20 */ /* 0x000fe20008410000 */
[----:B------:R-:W-:Y:S01]  /*4770*/  FMUL.FTZ R167, R124, UR60 ;  /* 0x0000003c7ca77c20 */ /* 0x000fe20008410000 */
[----:B------:R-:W-:Y:S01]  /*4780*/  FMUL.FTZ R119, R122, UR60 ;  /* 0x0000003c7a777c20 */ /* 0x000fe20008410000 */
[----:B------:R-:W-:Y:S01]  /*4790*/  FMUL.FTZ R125, R125, UR60 ;  /* 0x0000003c7d7d7c20 */ /* 0x000fe20008410000 */
[----:B------:R-:W-:Y:S01]  /*47a0*/  FMUL.FTZ R121, R123, UR60 ;  /* 0x0000003c7b797c20 */ /* 0x000fe20008410000 */
[----:B------:R-:W3:Y:S01]  /*47b0*/  MUFU.TANH R19, R19 ;  /* 0x0000001300137308 */ /* 0x000ee20000002400 */
[----:B01----:R-:W-:Y:S01]  /*47c0*/  FMNMX.FTZ R10, R17, R14, !PT ;  /* 0x0000000e110a7209 */ /* 0x003fe20007810000 */
[----:B------:R-:W-:Y:S01]  /*47d0*/  FMUL.FTZ R169, R128, UR60 ;  /* 0x0000003c80a97c20 */ /* 0x000fe20008410000 */
[----:B------:R-:W-:Y:S01]  /*47e0*/  FMUL.FTZ R123, R126, UR60 ;  /* 0x0000003c7e7b7c20 */ /* 0x000fe20008410000 */
[----:B------:R-:W-:Y:S01]  /*47f0*/  FMUL.FTZ R127, R127, UR60 ;  /* 0x0000003c7f7f7c20 */ /* 0x000fe20008410000 */
[----:B------:R-:W-:Y:S01]  /*4800*/  FMUL.FTZ R132, R132, UR60 ;  /* 0x0000003c84847c20 */ /* 0x000fe20008410000 */
[----:B------:R-:W-:Y:S01]  /*4810*/  FMUL.FTZ R131, R131, UR60 ;  /* 0x0000003c83837c20 */ /* 0x000fe20008410000 */
[----:B------:R-:W-:Y:S01]  /*4820*/  FMUL.FTZ R135, R135, UR60 ;  /* 0x0000003c87877c20 */ /* 0x000fe20008410000 */
[----:B------:R-:W0:Y:S01]  /*4830*/  MUFU.TANH R145, R145 ;  /* 0x0000009100917308 */ /* 0x000e220000002400 */
[----:B--2---:R-:W-:Y:S01]  /*4840*/  FMNMX.FTZ R8, R143, R8, !PT ;  /* 0x000000088f087209 */ /* 0x004fe20007810000 */
[----:B------:R-:W-:-:S04]  /*4850*/  UIADD3 UR59, UR59, 0x2a840, URZ ;  /* 0x0002a8403b3b7890 */ /* 0x000fc8000fffe03f */
[----:B------:R-:W-:Y:S02]  /*4860*/  UPRMT UR59, UR57, 0x654, UR59 ;  /* 0x00000654393b7896 */ /* 0x000fe4000800003b */
[----:B------:R-:W1:Y:S01]  /*4870*/  MUFU.TANH R21, R21 ;  /* 0x0000001500157308 */ /* 0x000e620000002400 */
[----:B---3--:R-:W-:-:S06]  /*4880*/  FMNMX.FTZ R10, R19, R10, !PT ;  /* 0x0000000a130a7209 */ /* 0x008fcc0007810000 */
[----:B------:R-:W-:Y:S01]  /*4890*/  SYNCS.ARRIVE.TRANS64.RED.A1T0 RZ, [UR59], RZ ;  /* 0x000000ffffff79a7 */ /* 0x000fe2000810043b */
[----:B------:R-:W2:Y:S01]  /*48a0*/  MUFU.TANH R147, R147 ;  /* 0x0000009300937308 */ /* 0x000ea20000002400 */
[----:B0-----:R-:W-:-:S07]  /*48b0*/  FMNMX.FTZ R8, R145, R8, !PT ;  /* 0x0000000891087209 */ /* 0x001fce0007810000 */
[----:B------:R-:W0:Y:S01]  /*48c0*/  MUFU.TANH R23, R23 ;  /* 0x0000001700177308 */ /* 0x000e220000002400 */
[----:B-1----:R-:W-:-:S07]  /*48d0*/  FMNMX.FTZ R10, R21, R10, !PT ;  /* 0x0000000a150a7209 */ /* 0x002fce0007810000 */
[----:B------:R-:W1:Y:S01]  /*48e0*/  MUFU.TANH R149, R149 ;  /* 0x0000009500957308 */ /* 0x000e620000002400 */
[----:B--2---:R-:W-:-:S07]  /*48f0*/  FMNMX.FTZ R8, R147, R8, !PT ;  /* 0x0000000893087209 */ /* 0x004fce0007810000 */
[----:B------:R-:W2:Y:S01]  /*4900*/  MUFU.TANH R89, R89 ;  /* 0x0000005900597308 */ /* 0x000ea20000002400 */
[----:B0-----:R-:W-:-:S07]  /*4910*/  FMNMX.FTZ R10, R23, R10, !PT ;  /* 0x0000000a170a7209 */ /* 0x001fce0007810000 */
[----:B------:R-:W0:Y:S01]  /*4920*/  MUFU.TANH R101, R101 ;  /* 0x0000006500657308 */ /* 0x000e220000002400 */
[----:B-1----:R-:W-:Y:S01]  /*4930*/  FMNMX.FTZ R18, R149, R8, !PT ;  /* 0x0000000895127209 */ /* 0x002fe20007810000 */
[----:B------:R-:W-:Y:S01]  /*4940*/  FMUL.FTZ R8, R129, UR60 ;  /* 0x0000003c81087c20 */ /* 0x000fe20008410000 */
[----:B------:R-:W-:-:S05]  /*4950*/  FMUL.FTZ R129, R130, UR60 ;  /* 0x0000003c82817c20 */ /* 0x000fca0008410000 */
[----:B------:R-:W1:Y:S01]  /*4960*/  MUFU.TANH R91, R91 ;  /* 0x0000005b005b7308 */ /* 0x000e620000002400 */
[----:B--2---:R-:W-:-:S07]  /*4970*/  FMNMX.FTZ R10, R89, R10, !PT ;  /* 0x0000000a590a7209 */ /* 0x004fce0007810000 */
        /* <DEDUP_REMOVED lines=52> */
[----:B------:R1:W3:Y:S01]  /*4cc0*/  MUFU.TANH R171, R8 ;  /* 0x0000000800ab7308 */ /* 0x0002e20000002400 */
[----:B--2---:R-:W-:-:S07]  /*4cd0*/  FMNMX.FTZ R18, R169, R18, !PT ;  /* 0x00000012a9127209 */ /* 0x004fce0007810000 */
[----:B------:R-:W2:Y:S01]  /*4ce0*/  MUFU.TANH R127, R127 ;  /* 0x0000007f007f7308 */ /* 0x000ea20000002400 */
[----:B-1----:R-:W-:Y:S01]  /*4cf0*/  FMUL.FTZ R8, R133, UR60 ;  /* 0x0000003c85087c20 */ /* 0x002fe20008410000 */
[----:B------:R-:W-:Y:S01]  /*4d00*/  FMUL.FTZ R133, R134, UR60 ;  /* 0x0000003c86857c20 */ /* 0x000fe20008410000 */
[----:B0-----:R-:W-:-:S05]  /*4d10*/  FMNMX.FTZ R10, R123, R10, !PT ;  /* 0x0000000a7b0a7209 */ /* 0x001fca0007810000 */
[----:B------:R-:W0:Y:S01]  /*4d20*/  MUFU.TANH R173, R132 ;  /* 0x0000008400ad7308 */ /* 0x000e220000002400 */
[----:B---3--:R-:W-:-:S07]  /*4d30*/  FMNMX.FTZ R18, R171, R18, !PT ;  /* 0x00000012ab127209 */ /* 0x008fce0007810000 */
[----:B------:R-:W1:Y:S01]  /*4d40*/  MUFU.TANH R129, R129 ;  /* 0x0000008100817308 */ /* 0x000e620000002400 */
[----:B--2---:R-:W-:-:S07]  /*4d50*/  FMNMX.FTZ R10, R127, R10, !PT ;  /* 0x0000000a7f0a7209 */ /* 0x004fce0007810000 */
[----:B------:R-:W2:Y:S01]  /*4d60*/  MUFU.TANH R175, R8 ;  /* 0x0000000800af7308 */ /* 0x000ea20000002400 */
[----:B0-----:R-:W-:-:S07]  /*4d70*/  FMNMX.FTZ R18, R173, R18, !PT ;  /* 0x00000012ad127209 */ /* 0x001fce0007810000 */
[----:B------:R-:W0:Y:S01]  /*4d80*/  MUFU.TANH R131, R131 ;  /* 0x0000008300837308 */ /* 0x000e220000002400 */
[----:B-1----:R-:W-:-:S07]  /*4d90*/  FMNMX.FTZ R10, R129, R10, !PT ;  /* 0x0000000a810a7209 */ /* 0x002fce0007810000 */
[----:B------:R-:W1:Y:S01]  /*4da0*/  MUFU.TANH R133, R133 ;  /* 0x0000008500857308 */ /* 0x000e620000002400 */
[----:B--2---:R-:W-:-:S05]  /*4db0*/  FMNMX.FTZ R18, R175, R18, !PT ;  /* 0x00000012af127209 */ /* 0x004fca0007810000 */
[----:B------:R-:W2:Y:S02]  /*4dc0*/  SHFL.BFLY PT, R9, R18, 0x2, 0x1f ;  /* 0x0c401f0012097f89 */ /* 0x000ea400000e0000 */
[----:B------:R-:W3:Y:S01]  /*4dd0*/  MUFU.TANH R135, R135 ;  /* 0x0000008700877308 */ /* 0x000ee20000002400 */
[----:B0-----:R-:W-:-:S04]  /*4de0*/  FMNMX.FTZ R10, R131, R10, !PT ;  /* 0x0000000a830a7209 */ /* 0x001fc80007810000 */
[----:B-1----:R-:W-:-:S04]  /*4df0*/  FMNMX.FTZ R10, R133, R10, !PT ;  /* 0x0000000a850a7209 */ /* 0x002fc80007810000 */
[----:B---3--:R-:W-:Y:S02]  /*4e00*/  FMNMX.FTZ R8, R135, R10, !PT ;  /* 0x0000000a87087209 */ /* 0x008fe40007810000 */
[----:B------:R-:W0:Y:S03]  /*4e10*/  LDC R10, c[0x0][0x988] ;  /* 0x00026200ff0a7b82 */ /* 0x000e260000000800 */
[----:B------:R-:W1:Y:S01]  /*4e20*/  SHFL.BFLY PT, R11, R8, 0x2, 0x1f ;  /* 0x0c401f00080b7f89 */ /* 0x000e6200000e0000 */
[----:B--2---:R-:W-:-:S05]  /*4e30*/  FMNMX.FTZ R9, R18, R9, !PT ;  /* 0x0000000912097209 */ /* 0x004fca0007810000 */
[----:B------:R-:W2:Y:S01]  /*4e40*/  SHFL.BFLY PT, R20, R9, 0x1, 0x1f ;  /* 0x0c201f0009147f89 */ /* 0x000ea200000e0000 */
[----:B-1----:R-:W-:-:S05]  /*4e50*/  FMNMX.FTZ R22, R8, R11, !PT ;  /* 0x0000000b08167209 */ /* 0x002fca0007810000 */
[----:B------:R-:W1:Y:S01]  /*4e60*/  SHFL.BFLY PT, R11, R22, 0x1, 0x1f ;  /* 0x0c201f00160b7f89 */ /* 0x000e6200000e0000 */
[----:B--2---:R-:W-:-:S05]  /*4e70*/  FMNMX.FTZ R13, R9, R20, !PT ;  /* 0x00000014090d7209 */ /* 0x004fca0007810000 */
[C---:B------:R-:W-:Y:S01]  /*4e80*/  FADD.FTZ R177, -R13.reuse, R12 ;  /* 0x0000000c0db17221 */ /* 0x040fe20000010100 */
[----:B0-----:R-:W-:-:S03]  /*4e90*/  FMUL.FTZ R12, R13, R10 ;  /* 0x0000000a0d0c7220 */ /* 0x001fc60000410000 */
[-C--:B------:R-:W-:Y:S01]  /*4ea0*/  FMUL.FTZ R177, R177, R10.reuse ;  /* 0x0000000ab1b17220 */ /* 0x080fe20000410000 */
[-CC-:B------:R-:W-:Y:S01]  /*4eb0*/  FFMA.FTZ R138, R141, R10.reuse, -R12.reuse ;  /* 0x0000000a8d8a7223 */ /* 0x180fe2000001080c */
        /* <DEDUP_REMOVED lines=12> */
[----:B-1----:R-:W-:Y:S01]  /*4f80*/  FMNMX.FTZ R11, R22, R11, !PT ;  /* 0x0000000b160b7209 */ /* 0x002fe20007810000 */
        /* <DEDUP_REMOVED lines=10> */
[-C--:B------:R-:W-:Y:S01]  /*5030*/  FFMA.FTZ R159, R175, R10.reuse, -R12 ;  /* 0x0000000aaf9f7223 */ /* 0x080fe2000001080c */
[C---:B------:R-:W-:Y:S01]  /*5040*/  FADD.FTZ R179, -R11.reuse, R14 ;  /* 0x0000000e0bb37221 */ /* 0x040fe20000010100 */
[-C--:B------:R-:W-:Y:S01]  /*5050*/  FMUL.FTZ R12, R11, R10.reuse ;  /* 0x0000000a0b0c7220 */ /* 0x080fe20000410000 */
[----:B------:R-:W-:Y:S02]  /*5060*/  MUFU.EX2 R8, R177 ;  /* 0x000000b100087308 */ /* 0x000fe40000000800 */
[-C--:B------:R-:W-:Y:S01]  /*5070*/  FMUL.FTZ R179, R179, R10.reuse ;  /* 0x0000000ab3b37220 */ /* 0x080fe20000410000 */
        /* <DEDUP_REMOVED lines=13> */
[----:B------:R-:W0:Y:S01]  /*5150*/  MUFU.EX2 R137, R137 ;  /* 0x0000008900897308 */ /* 0x000e220000000800 */
[-CC-:B------:R-:W-:Y:S01]  /*5160*/  FFMA.FTZ R107, R107, R10.reuse, -R12.reuse ;  /* 0x0000000a6b6b7223 */ /* 0x180fe2000001080c */
[-CC-:B------:R-:W-:Y:S01]  /*5170*/  FFMA.FTZ R109, R109, R10.reuse, -R12.reuse ;  /* 0x0000000a6d6d7223 */ /* 0x180fe2000001080c */
[-CC-:B------:R-:W-:Y:S01]  /*5180*/  FFMA.FTZ R113, R113, R10.reuse, -R12.reuse ;  /* 0x0000000a71717223 */ /* 0x180fe2000001080c */
[-CC-:B------:R-:W-:Y:S01]  /*5190*/  FFMA.FTZ R115, R115, R10.reuse, -R12.reuse ;  /* 0x0000000a73737223 */ /* 0x180fe2000001080c */
[-CC-:B------:R-:W-:Y:S01]  /*51a0*/  FFMA.FTZ R119, R119, R10.reuse, -R12.reuse ;  /* 0x0000000a77777223 */ /* 0x180fe2000001080c */
[-CC-:B------:R-:W-:Y:S01]  /*51b0*/  FFMA.FTZ R121, R121, R10.reuse, -R12.reuse ;  /* 0x0000000a79797223 */ /* 0x180fe2000001080c */
[-CC-:B------:R-:W-:Y:S01]  /*51c0*/  FFMA.FTZ R123, R123, R10.reuse, -R12.reuse ;  /* 0x0000000a7b7b7223 */ /* 0x180fe2000001080c */
[----:B------:R-:W1:Y:S01]  /*51d0*/  MUFU.EX2 R18, R17 ;  /* 0x0000001100127308 */ /* 0x000e620000000800 */
[-CC-:B------:R-:W-:Y:S01]  /*51e0*/  FFMA.FTZ R127, R127, R10.reuse, -R12.reuse ;  /* 0x0000000a7f7f7223 */ /* 0x180fe2000001080c */
[-CC-:B------:R-:W-:Y:S01]  /*51f0*/  FFMA.FTZ R129, R129, R10.reuse, -R12.reuse ;  /* 0x0000000a81817223 */ /* 0x180fe2000001080c */
[-CC-:B------:R-:W-:Y:S01]  /*5200*/  FFMA.FTZ R131, R131, R10.reuse, -R12.reuse ;  /* 0x0000000a83837223 */ /* 0x180fe2000001080c */
[-CC-:B------:R-:W-:Y:S01]  /*5210*/  FFMA.FTZ R133, R133, R10.reuse, -R12.reuse ;  /* 0x0000000a85857223 */ /* 0x180fe2000001080c */
[----:B------:R-:W-:-:S03]  /*5220*/  FFMA.FTZ R12, R135, R10, -R12 ;  /* 0x0000000a870c7223 */ /* 0x000fc6000001080c */
[----:B------:R-:W2:Y:S01]  /*5230*/  MUFU.EX2 R136, R136 ;  /* 0x0000008800887308 */ /* 0x000ea20000000800 */
[----:B0-----:R-:W-:-:S07]  /*5240*/  FFMA.FTZ R3, R8, R3, R137 ;  /* 0x0000000308037223 */ /* 0x001fce0000010089 */
[----:B------:R-:W0:Y:S01]  /*5250*/  MUFU.EX2 R19, R19 ;  /* 0x0000001300137308 */ /* 0x000e220000000800 */
[----:B-1----:R-:W-:-:S07]  /*5260*/  FFMA.FTZ R6, R9, R6, R18 ;  /* 0x0000000609067223 */ /* 0x002fce0000010012 */
[----:B------:R-:W1:Y:S01]  /*5270*/  MUFU.EX2 R138, R138 ;  /* 0x0000008a008a7308 */ /* 0x000e620000000800 */
[----:B--2---:R-:W-:-:S07]  /*5280*/  FADD.FTZ R3, R136, R3 ;  /* 0x0000000388037221 */ /* 0x004fce0000010000 */
[----:B------:R-:W2:Y:S01]  /*5290*/  MUFU.EX2 R21, R21 ;  /* 0x0000001500157308 */ /* 0x000ea20000000800 */
[----:B0-----:R-:W-:-:S07]  /*52a0*/  FADD.FTZ R6, R19, R6 ;  /* 0x0000000613067221 */ /* 0x001fce0000010000 */
[----:B------:R-:W0:Y:S01]  /*52b0*/  MUFU.EX2 R139, R139 ;  /* 0x0000008b008b7308 */ /* 0x000e220000000800 */
[----:B-1----:R-:W-:-:S07]  /*52c0*/  FADD.FTZ R14, R138, R3 ;  /* 0x000000038a0e7221 */ /* 0x002fce0000010000 */
        /* <DEDUP_REMOVED lines=81> */
[----:B0-----:R-:W-:Y:S01]  /*57e0*/  FADD.FTZ R6, R133, R6 ;  /* 0x0000000685067221 */ /* 0x001fe20000010000 */
[----:B-1----:R-:W-:-:S03]  /*57f0*/  FADD.FTZ R3, R159, R14 ;  /* 0x0000000e9f037221 */ /* 0x002fc60000010000 */
[----:B--2---:R-:W-:Y:S01]  /*5800*/  FADD.FTZ R6, R12, R6 ;  /* 0x000000060c067221 */ /* 0x004fe20000010000 */
[----:B------:R-:W-:Y:S06]  /*5810*/  @!P0 BRA `(.L_x_28) ;  /* 0x0000000000048947 */ /* 0x000fec0003800000 */
[----:B------:R-:W-:Y:S01]  /*5820*/  BPT.TRAP 0x1 ;  /* 0x000000040000795c */ /* 0x000fe20000300000 */
.L_x_28:
[----:B------:R-:W-:Y:S01]  /*5830*/  UIADD3 UR4, UR5, 0x2a860, URZ ;  /* 0x0002a86005047890 */ /* 0x000fe2000fffe03f */
[C---:B------:R-:W-:Y:S01]  /*5840*/  ISETP.GT.AND P1, PT, R15.reuse, R16, PT ;  /* 0x000000100f00720c */ /* 0x040fe20003f24270 */
[----:B------:R-:W-:Y:S01]  /*5850*/  VIADD R15, R15, 0xffffffff ;  /* 0xffffffff0f0f7836 */ /* 0x000fe20000000000 */
[----:B------:R-:W-:Y:S01]  /*5860*/  R2UR UR56, R0 ;  /* 0x00000000003872ca */ /* 0x000fe200000e0000 */
[----:B------:R-:W-:Y:S01]  /*5870*/  UPRMT UR4, UR57, 0x654, UR4 ;  /* 0x0000065439047896 */ /* 0x000fe20008000004 */
[----:B------:R-:W-:Y:S01]  /*5880*/  F2FP.F16.F32.PACK_AB R158, R159, R158 ;  /* 0x0000009e9f9e723e */ /* 0x000fe200000000ff */
[----:B------:R-:W-:Y:S01]  /*5890*/  IMAD.MOV.U32 R14, RZ, RZ, R11 ;  /* 0x000000ffff0e7224 */ /* 0x000fe200078e000b */
[----:B------:R-:W-:Y:S01]  /*58a0*/  F2FP.F16.F32.PACK_AB R136, R136, R137 ;  /* 0x000000898888723e */ /* 0x000fe200000000ff */
[----:B------:R-:W-:Y:S01]  /*58b0*/  IMAD.MOV.U32 R17, RZ, RZ, R7 ;  /* 0x000000ffff117224 */ /* 0x000fe200078e0007 */
[----:B------:R-:W-:Y:S02]  /*58c0*/  F2FP.F16.F32.PACK_AB R138, R139, R138 ;  /* 0x0000008a8b8a723e */ /* 0x000fe400000000ff */
[----:B------:R-:W-:-:S02]  /*58d0*/  F2FP.F16.F32.PACK_AB R140, R141, R140 ;  /* 0x0000008c8d8c723e */ /* 0x000fc400000000ff */
[----:B------:R-:W-:Y:S01]  /*58e0*/  SYNCS.ARRIVE.TRANS64.RED.A1T0 RZ, [UR4], RZ ;  /* 0x000000ffffff79a7 */ /* 0x000fe20008100404 */
[----:B------:R-:W-:Y:S02]  /*58f0*/  F2FP.F16.F32.PACK_AB R144, R145, R144 ;  /* 0x000000909190723e */ /* 0x000fe400000000ff */
[----:B------:R-:W-:Y:S02]  /*5900*/  F2FP.F16.F32.PACK_AB R146, R147, R146 ;  /* 0x000000929392723e */ /* 0x000fe400000000ff */
[----:B------:R-:W-:Y:S02]  /*5910*/  F2FP.F16.F32.PACK_AB R152, R153, R152 ;  /* 0x000000989998723e */ /* 0x000fe400000000ff */
[----:B------:R-:W-:Y:S02]  /*5920*/  F2FP.F16.F32.PACK_AB R156, R157, R156 ;  /* 0x0000009c9d9c723e */ /* 0x000fe400000000ff */
[----:B------:R-:W-:Y:S02]  /*5930*/  F2FP.F16.F32.PACK_AB R159, R12, R133 ;  /* 0x000000850c9f723e */ /* 0x000fe400000000ff */
[----:B------:R-:W-:-:S02]  /*5940*/  F2FP.F16.F32.PACK_AB R137, R19, R18 ;  /* 0x000000121389723e */ /* 0x000fc400000000ff */
        /* <DEDUP_REMOVED lines=14> */
[----:B------:R-:W-:Y:S01]  /*5a30*/  MOV R12, R13 ;  /* 0x0000000d000c7202 */ /* 0x000fe20000000f00 */
[----:B------:R-:W-:Y:S06]  /*5a40*/  @P1 BRA `(.L_x_29) ;  /* 0xffffffdc00901947 */ /* 0x000fec000383ffff */
.L_x_18:
[----:B------:R-:W-:Y:S06]  /*5a50*/  BAR.ARV 0x8, 0x180 ;  /* 0x0206000000007b1d */ /* 0x000fec0000002000 */
        /* <DEDUP_REMOVED lines=64> */
[----:B------:R-:W-:Y:S06]  /*5e60*/  @!P0 BRA `(.L_x_30) ;  /* 0x0000000000048947 */ /* 0x000fec0003800000 */
[----:B------:R-:W-:Y:S01]  /*5e70*/  BPT.TRAP 0x1 ;  /* 0x000000040000795c */ /* 0x000fe20000300000 */
.L_x_30:
[----:B------:R-:W-:Y:S02]  /*5e80*/  R2UR UR5, R0 ;  /* 0x00000000000572ca */ /* 0x000fe400000e0000 */
[----:B------:R-:W-:-:S11]  /*5e90*/  SHF.L.U32 R7, R7, 0x1f, RZ ;  /* 0x0000001f07077819 */ /* 0x000fd600000006ff */
[----:B------:R-:W-:-:S09]  /*5ea0*/  ULEA UR5, UR5, UR37, 0x3 ;  /* 0x0000002505057291 */ /* 0x000fd2000f8e183f */
[----:B------:R0:W1:Y:S01]  /*5eb0*/  SYNCS.PHASECHK.TRANS64.TRYWAIT P1, [UR5+0x2a850], R7 ;  /* 0x02a85007ff0075a7 */ /* 0x0000620008020145 */
[----:B------:R-:W-:Y:S05]  /*5ec0*/  @!P0 BRA `(.L_x_31) ;  /* 0x0000000000048947 */ /* 0x000fea0003800000 */
[----:B------:R-:W-:Y:S01]  /*5ed0*/  BPT.TRAP 0x1 ;  /* 0x000000040000795c */ /* 0x000fe20000300000 */
.L_x_31:
[----:B-1----:R-:W-:Y:S05]  /*5ee0*/  @P1 BRA `(.L_x_32) ;  /* 0x0000000000081947 */ /* 0x002fea0003800000 */
[----:B------:R-:W1:Y:S02]  /*5ef0*/  SYNCS.PHASECHK.TRANS64.TRYWAIT P1, [UR5+0x2a850], R7 ;  /* 0x02a85007ff0075a7 */ /* 0x000e640008020145 */
[----:B-1----:R-:W-:Y:S05]  /*5f00*/  @!P1 BRA `(.L_x_33) ;  /* 0x0000005800e09947 */ /* 0x002fea0003800000 */
.L_x_32:
[----:B------:R-:W-:Y:S01]  /*5f10*/  UIADD3 UR37, UR37, 0x400, URZ ;  /* 0x0000040025257890 */ /* 0x000fe2000fffe03f */
[----:B------:R-:W-:Y:S01]  /*5f20*/  R2UR UR6, R0 ;  /* 0x00000000000672ca */ /* 0x000fe200000e0000 */
[----:B------:R-:W-:Y:S01]  /*5f30*/  WARPGROUP.ARRIVE ;  /* 0x00000000000079c5 */ /* 0x000fe20000000000 */
[----:B------:R-:W-:Y:S01]  /*5f40*/  UMOV UR7, 0x40000040 ;  /* 0x4000004000077882 */ /* 0x000fe20000000000 */
[----:B------:R-:W-:Y:S01]  /*5f50*/  USHF.R.U32.HI UR37, URZ, 0x4, UR37 ;  /* 0x000000043f257899 */ /* 0x000fe20008011625 */
[----:B------:R-:W2:Y:S01]  /*5f60*/  SHFL.BFLY PT, R0, R3, 0x2, 0x1f ;  /* 0x0c401f0003007f89 */ /* 0x000ea200000e0000 */
[----:B------:R-:W-:Y:S02]  /*5f70*/  MOV R8, RZ ;  /* 0x000000ff00087202 */ /* 0x000fe40000000f00 */
[----:B------:R-:W-:Y:S01]  /*5f80*/  ULOP3.LUT UR37, UR37, 0x3fff, URZ, 0xc0, !UPT ;  /* 0x00003fff25257892 */ /* 0x000fe2000f8ec03f */
[----:B------:R-:W1:Y:S03]  /*5f90*/  SHFL.BFLY PT, R5, R6, 0x2, 0x1f ;  /* 0x0c401f0006057f89 */ /* 0x000e6600000e0000 */
[----:B------:R-:W-:-:S04]  /*5fa0*/  ULOP3.LUT UR4, UR37, 0x3000000, URZ, 0xfc, !UPT ;  /* 0x0300000025047892 */ /* 0x000fc8000f8efc3f */
[----:B------:R-:W-:-:S07]  /*5fb0*/  UIMAD UR4, UR6, 0x600, UR4 ;  /* 0x00000600060478a4 */ /* 0x000fce000f8e0204 */
[----:B------:R-:W-:Y:S02]  /*5fc0*/  UMOV UR6, UR4 ;  /* 0x0000000400067c82 */ /* 0x000fe40008000000 */
[----:B------:R-:W-:Y:S01]  /*5fd0*/  HGMMA.64x128x16.F32 R24, R136, gdesc[UR4].tnspB, R24, gsb0 ;  /* 0x41e0000488187df0 */ /* 0x000fe20008000818 */
[----:B------:R-:W-:Y:S01]  /*5fe0*/  UIADD3 UR6, UR4, 0x80, URZ ;  /* 0x0000008004067890 */ /* 0x000fe2000fffe03f */
[----:B------:R-:W-:Y:S01]  /*5ff0*/  UMOV UR7, 0x40000040 ;  /* 0x4000004000077882 */ /* 0x000fe20000000000 */
[----:B--2---:R-:W-:Y:S01]  /*6000*/  FADD.FTZ R0, R0, R3 ;  /* 0x0000000300007221 */ /* 0x004fe20000010000 */
[----:B------:R-:W-:Y:S02]  /*6010*/  IMAD.MOV.U32 R3, RZ, RZ, -0x800000 ;  /* 0xff800000ff037424 */ /* 0x000fe400078e00ff */
[----:B-1----:R-:W-:Y:S02]  /*6020*/  FADD.FTZ R4, R5, R6 ;  /* 0x0000000605047221 */ /* 0x002fe40000010000 */
[----:B------:R-:W1:Y:S04]  /*6030*/  SHFL.BFLY PT, R5, R0, 0x1, 0x1f ;  /* 0x0c201f0000057f89 */ /* 0x000e6800000e0000 */
[----:B0-----:R-:W0:Y:S01]  /*6040*/  SHFL.BFLY PT, R7, R4, 0x1, 0x1f ;  /* 0x0c201f0004077f89 */ /* 0x001e2200000e0000 */
[----:B-1----:R-:W-:Y:S01]  /*6050*/  FADD.FTZ R12, R0, R5 ;  /* 0x00000005000c7221 */ /* 0x002fe20000010000 */
[----:B------:R-:W-:-:S02]  /*6060*/  IMAD.MOV.U32 R5, RZ, RZ, RZ ;  /* 0x000000ffff057224 */ /* 0x000fc400078e00ff */
[----:B------:R-:W-:Y:S02]  /*6070*/  IMAD.MOV.U32 R0, RZ, RZ, -0x800000 ;  /* 0xff800000ff007424 */ /* 0x000fe400078e00ff */
[----:B0-----:R-:W-:Y:S01]  /*6080*/  FADD.FTZ R14, R4, R7 ;  /* 0x00000007040e7221 */ /* 0x001fe20000010000 */
[----:B------:R-:W-:-:S04]  /*6090*/  FSETP.NE.FTZ.AND P1, PT, R12, RZ, PT ;  /* 0x000000ff0c00720b */ /* 0x000fc80003f35000 */
[----:B------:R-:W-:-:S09]  /*60a0*/  FSETP.NE.FTZ.AND P2, PT, R14, RZ, PT ;  /* 0x000000ff0e00720b */ /* 0x000fd20003f55000 */
[----:B------:R-:W0:Y:S01]  /*60b0*/  @P1 MUFU.LG2 R6, R12 ;  /* 0x0000000c00061308 */ /* 0x000e220000000c00 */
[----:B------:R-:W-:-:S03]  /*60c0*/  @P1 FMUL.FTZ R4, R10, 0.69314718246459960938 ;  /* 0x3f3172180a041820 */ /* 0x000fc60000410000 */
[----:B------:R-:W-:-:S04]  /*60d0*/  @P2 FMUL.FTZ R15, R10, 0.69314718246459960938 ;  /* 0x3f3172180a0f2820 */ /* 0x000fc80000410000 */
[----:B------:R-:W1:Y:S08]  /*60e0*/  @P2 MUFU.LG2 R9, R14 ;  /* 0x0000000e00092308 */ /* 0x000e700000000c00 */
[----:B------:R2:W3:Y:S01]  /*60f0*/  @P1 MUFU.RCP R5, R12 ;  /* 0x0000000c00051308 */ /* 0x0004e20000001000 */
[----:B0-----:R-:W-:-:S04]  /*6100*/  @P1 FMUL.FTZ R7, R6, 0.69314718246459960938 ;  /* 0x3f31721806071820 */ /* 0x001fc80000410000 */
[----:B------:R-:W-:-:S03]  /*6110*/  @P1 FFMA.FTZ R3, R4, R13, R7 ;  /* 0x0000000d04031223 */ /* 0x000fc60000010007 */
[----:B------:R2:W0:Y:S01]  /*6120*/  @P2 MUFU.RCP R8, R14 ;  /* 0x0000000e00082308 */ /* 0x0004220000001000 */
[----:B-1----:R-:W-:-:S04]  /*6130*/  @P2 FMUL.FTZ R6, R9, 0.69314718246459960938 ;  /* 0x3f31721809062820 */ /* 0x002fc80000410000 */
[----:B------:R-:W-:Y:S01]  /*6140*/  @P2 FFMA.FTZ R0, R15, R11, R6 ;  /* 0x0000000b0f002223 */ /* 0x000fe20000010006 */
[----:B------:R-:W-:Y:S02]  /*6150*/  WARPGROUP.DEPBAR.LE gsb0, 0x0 ;  /* 0x00008000000079c5 */ /* 0x000fe40000010000 */
[----:B------:R-:W-:-:S06]  /*6160*/  WARPGROUP.ARRIVE ;  /* 0x00000000000079c5 */ /* 0x000fcc0000000000 */
[----:B------:R-:W-:Y:S01]  /*6170*/  HGMMA.64x128x16.F32 R24, R140, gdesc[UR4].tnspB, R24, gsb0 ;  /* 0x41e000048c187df0 */ /* 0x000fe20008000818 */
[----:B------:R-:W-:Y:S01]  /*6180*/  UIADD3 UR6, UR4, 0x100, URZ ;  /* 0x0000010004067890 */ /* 0x000fe2000fffe03f */
[----:B------:R-:W-:Y:S01]  /*6190*/  UMOV UR7, 0x40000040 ;  /* 0x4000004000077882 */ /* 0x000fe20000000000 */
[----:B------:R-:W-:Y:S02]  /*61a0*/  WARPGROUP.DEPBAR.LE gsb0, 0x0 ;  /* 0x00008000000079c5 */ /* 0x000fe40000010000 */
[----:B------:R-:W-:-:S07]  /*61b0*/  WARPGROUP.ARRIVE ;  /* 0x00000000000079c5 */ /* 0x000fce0000000000 */
        /* <DEDUP_REMOVED lines=16> */
[----:B------:R-:W-:Y:S03]  /*62c0*/  HGMMA.64x128x16.F32 R24, R156, gdesc[UR4].tnspB, R24, gsb0 ;  /* 0x41e000049c187df0 */ /* 0x000fe60008000818 */
[----:B------:R-:W-:Y:S02]  /*62d0*/  WARPGROUP.DEPBAR.LE gsb0, 0x0 ;  /* 0x00008000000079c5 */ /* 0x000fe40000010000 */
[----:B0-23--:R-:W-:Y:S05]  /*62e0*/  @!P0 BRA `(.L_x_34) ;  /* 0x0000000000048947 */ /* 0x00dfea0003800000 */
[----:B------:R-:W-:Y:S01]  /*62f0*/  BPT.TRAP 0x1 ;  /* 0x000000040000795c */ /* 0x000fe20000300000 */
.L_x_34:
[----:B------:R-:W-:Y:S01]  /*6300*/  UIADD3 UR4, UR5, 0x2a860, URZ ;  /* 0x0002a86005047890 */ /* 0x000fe2000fffe03f */
[-C--:B------:R-:W-:Y:S01]  /*6310*/  FMUL.FTZ R24, R24, R5.reuse ;  /* 0x0000000518187220 */ /* 0x080fe20000410000 */
[-C--:B------:R-:W-:Y:S01]  /*6320*/  FMUL.FTZ R25, R25, R5.reuse ;  /* 0x0000000519197220 */ /* 0x080fe20000410000 */
[-C--:B------:R-:W-:Y:S01]  /*6330*/  FMUL.FTZ R28, R28, R5.reuse ;  /* 0x000000051c1c7220 */ /* 0x080fe20000410000 */
[----:B------:R-:W-:Y:S01]  /*6340*/  UPRMT UR4, UR57, 0x654, UR4 ;  /* 0x0000065439047896 */ /* 0x000fe20008000004 */
        /* <DEDUP_REMOVED lines=8> */
[----:B------:R-:W-:Y:S01]  /*63d0*/  SYNCS.ARRIVE.TRANS64.RED.A1T0 RZ, [UR4], RZ ;  /* 0x000000ffffff79a7 */ /* 0x000fe20008100404 */
        /* <DEDUP_REMOVED lines=21> */
[----:B------:R-:W-:Y:S01]  /*6530*/  PLOP3.LUT P0, PT, PT, PT, PT, 0x8, 0x0 ;  /* 0x000000000000781c */ /* 0x000fe20003f0e170 */
        /* <DEDUP_REMOVED lines=31> */
[----:B------:R-:W-:-:S07]  /*6730*/  FMUL.FTZ R87, R87, R8 ;  /* 0x0000000857577220 */ /* 0x000fce0000410000 */
.L_x_10:
[----:B------:R-:W-:Y:S05]  /*6740*/  @P0 BRA `(.L_x_35) ;  /* 0x0000001400340947 */ /* 0x000fea0003800000 */
[----:B------:R-:W0:Y:S01]  /*6750*/  S2R R4, SR_TID.X ;  /* 0x0000000000047919 */ /* 0x000e220000002100 */
[----:B------:R-:W1:Y:S01]  /*6760*/  LDC R16, c[0x0][0xbe8] ;  /* 0x0002fa00ff107b82 */ /* 0x000e620000000800 */
[----:B------:R-:W-:Y:S01]  /*6770*/  SHF.R.S32.HI R13, RZ, 0x1f, R2 ;  /* 0x0000001fff0d7819 */ /* 0x000fe20000011402 */
[----:B------:R-:W-:Y:S01]  /*6780*/  ULDC.64 UR4, c[0x0][0xbd0] ;  /* 0x0002f40000047ab9 */ /* 0x000fe20000000a00 */
[----:B------:R-:W2:Y:S01]  /*6790*/  S2R R10, SR_CTAID.X ;  /* 0x00000000000a7919 */ /* 0x000ea20000002500 */
[----:B------:R-:W-:Y:S01]  /*67a0*/  ULDC.64 UR6, c[0x0][0xb38] ;  /* 0x0002ce0000067ab9 */ /* 0x000fe20000000a00 */
[----:B------:R-:W-:Y:S01]  /*67b0*/  IADD3 R17, -R2, RZ, RZ ;  /* 0x000000ff02117210 */ /* 0x000fe20007ffe1ff */
[----:B------:R-:W-:Y:S02]  /*67c0*/  BSSY B0, `(.L_x_36) ;  /* 0x00000e1000007945 */ /* 0x000fe40003800000 */
[----:B------:R-:W3:Y:S08]  /*67d0*/  S2UR UR9, SR_CTAID.Z ;  /* 0x00000000000979c3 */ /* 0x000ef00000002700 */
[----:B------:R-:W4:Y:S08]  /*67e0*/  LDC.64 R18, c[0x0][0xbd8] ;  /* 0x0002f600ff127b82 */ /* 0x000f300000000a00 */
[----:B------:R-:W-:Y:S01]  /*67f0*/  BAR.SYNC.DEFER_BLOCKING 0x1, 0x100 ;  /* 0x0044000000007b1d */ /* 0x000fe20000010000 */
[----:B-1----:R-:W-:-:S07]  /*6800*/  ISETP.NE.AND P0, PT, R16, 0x1, PT ;  /* 0x000000011000780c */ /* 0x002fce0003f05270 */
[----:B------:R-:W1:Y:S01]  /*6810*/  S2UR UR8, SR_CTAID.Y ;  /* 0x00000000000879c3 */ /* 0x000e620000002600 */
[----:B0-----:R-:W-:-:S07]  /*6820*/  IADD3 R7, R4, -0x80, RZ ;  /* 0xffffff8004077810 */ /* 0x001fce0007ffe0ff */
[----:B------:R-:W1:Y:S01]  /*6830*/  LDC R22, c[0x0][0xc50] ;  /* 0x00031400ff167b82 */ /* 0x000e620000000800 */
[----:B------:R-:W-:-:S04]  /*6840*/  SHF.R.S32.HI R6, RZ, 0x1f, R7 ;  /* 0x0000001fff067819 */ /* 0x000fc80000011407 */
[CC--:B------:R-:W-:Y:S02]  /*6850*/  LEA.HI R8, R6.reuse, R7.reuse, RZ, 0x7 ;  /* 0x0000000706087211 */ /* 0x0c0fe400078f38ff */
[----:B------:R-:W-:Y:S01]  /*6860*/  LEA.HI R6, R6, R7, RZ, 0x2 ;  /* 0x0000000706067211 */ /* 0x000fe200078f10ff */
[----:B------:R-:W0:Y:S01]  /*6870*/  @P0 LDC R14, c[0x0][0xbec] ;  /* 0x0002fb00ff0e0b82 */ /* 0x000e220000000800 */
[----:B------:R-:W-:Y:S02]  /*6880*/  LOP3.LUT R4, R8, 0xffffff80, RZ, 0xc0, !PT ;  /* 0xffffff8008047812 */ /* 0x000fe400078ec0ff */
[----:B------:R-:W-:Y:S02]  /*6890*/  LOP3.LUT R6, R6, 0xfffffffc, RZ, 0xc0, !PT ;  /* 0xfffffffc06067812 */ /* 0x000fe400078ec0ff */
[----:B------:R-:W-:Y:S01]  /*68a0*/  SHF.R.S32.HI R9, RZ, 0x7, R8 ;  /* 0x00000007ff097819 */ /* 0x000fe20000011408 */
[C---:B------:R-:W-:Y:S02]  /*68b0*/  IMAD.IADD R23, R7.reuse, 0x1, -R4 ;  /* 0x0000000107177824 */ /* 0x040fe400078e0a04 */
[----:B------:R-:W-:Y:S01]  /*68c0*/  IMAD.IADD R7, R7, 0x1, -R6 ;  /* 0x0000000107077824 */ /* 0x000fe200078e0a06 */
[----:B------:R-:W5:Y:S02]  /*68d0*/  LDC.64 R20, c[0x0][0xb40] ;  /* 0x0002d000ff147b82 */ /* 0x000f640000000a00 */
[----:B------:R-:W-:-:S04]  /*68e0*/  SHF.R.S32.HI R12, RZ, 0x1f, R23 ;  /* 0x0000001fff0c7819 */ /* 0x000fc80000011417 */
[----:B------:R-:W-:Y:S02]  /*68f0*/  LEA.HI R88, R12, R23, RZ, 0x2 ;  /* 0x000000170c587211 */ /* 0x000fe400078f10ff */
[----:B------:R-:W5:Y:S02]  /*6900*/  @P0 LDC R90, c[0x0][0xbec] ;  /* 0x0002fb00ff5a0b82 */ /* 0x000f640000000800 */
[--C-:B------:R-:W-:Y:S02]  /*6910*/  SHF.R.S32.HI R4, RZ, 0x2, R88.reuse ;  /* 0x00000002ff047819 */ /* 0x100fe40000011458 */
[----:B------:R-:W-:Y:S02]  /*6920*/  SHF.R.S32.HI R5, RZ, 0x1f, R88 ;  /* 0x0000001fff057819 */ /* 0x000fe40000011458 */
[----:B------:R-:W-:Y:S02]  /*6930*/  LOP3.LUT R88, R88, 0x7ffffffc, RZ, 0xc0, !PT ;  /* 0x7ffffffc58587812 */ /* 0x000fe400078ec0ff */
[----:B------:R-:W-:Y:S01]  /*6940*/  LEA.HI R5, R5, R4, RZ, 0x3 ;  /* 0x0000000405057211 */ /* 0x000fe200078f18ff */
[----:B------:R-:W5:Y:S03]  /*6950*/  @P0 LDC R15, c[0x0][0xbf0] ;  /* 0x0002fc00ff0f0b82 */ /* 0x000f660000000800 */
[----:B------:R-:W-:-:S04]  /*6960*/  LOP3.LUT R5, R5, 0xfffffff8, RZ, 0xc0, !PT ;  /* 0xfffffff805057812 */ /* 0x000fc800078ec0ff */
[----:B------:R-:W-:Y:S01]  /*6970*/  IADD3 R6, R4, -R5, RZ ;  /* 0x8000000504067210 */ /* 0x000fe20007ffe0ff */
[----:B------:R-:W5:Y:S01]  /*6980*/  @P0 LDC R89, c[0x0][0xbf0] ;  /* 0x0002fc00ff590b82 */ /* 0x000f620000000800 */
[----:B------:R-:W-:Y:S02]  /*6990*/  LEA.HI R4, R8, R9, RZ, 0x1 ;  /* 0x0000000908047211 */ /* 0x000fe400078f08ff */
[----:B------:R-:W-:Y:S02]  /*69a0*/  LEA.HI R5, R12, R23, RZ, 0x5 ;  /* 0x000000170c057211 */ /* 0x000fe400078f28ff */
[----:B------:R-:W-:Y:S02]  /*69b0*/  LOP3.LUT R4, R4, 0x3fffffe, RZ, 0xc0, !PT ;  /* 0x03fffffe04047812 */ /* 0x000fe400078ec0ff */
[----:B------:R-:W-:Y:S02]  /*69c0*/  LEA.HI R8, R7, R7, RZ, 0x1 ;  /* 0x0000000707087211 */ /* 0x000fe400078f08ff */
[----:B------:R-:W-:Y:S01]  /*69d0*/  SHF.R.S32.HI R5, RZ, 0x5, R5 ;  /* 0x00000005ff057819 */ /* 0x000fe20000011405 */
[----:B------:R-:W-:Y:S01]  /*69e0*/  IMAD.IADD R4, R9, 0x1, -R4 ;  /* 0x0000000109047824 */ /* 0x000fe200078e0a04 */
[----:B------:R-:W-:-:S03]  /*69f0*/  LOP3.LUT R8, R8, 0x1ffffffe, RZ, 0xc0, !PT ;  /* 0x1ffffffe08087812 */ /* 0x000fc600078ec0ff */
[----:B------:R-:W-:Y:S01]  /*6a00*/  IMAD R5, R5, 0x10, R6 ;  /* 0x0000001005057824 */ /* 0x000fe200078e0206 */
[----:B------:R-:W-:Y:S01]  /*6a10*/  IADD3 R9, R7, -R8, RZ ;  /* 0x8000000807097210 */ /* 0x000fe20007ffe0ff */
[----:B------:R-:W-:Y:S02]  /*6a20*/  IMAD R7, R13, UR4, RZ ;  /* 0x000000040d077c24 */ /* 0x000fe4000f8e02ff */
[----:B------:R-:W-:Y:S02]  /*6a30*/  IMAD R8, R4, 0x40, R5 ;  /* 0x0000004004087824 */ /* 0x000fe400078e0205 */
[C---:B------:R-:W-:Y:S01]  /*6a40*/  IMAD.WIDE.U32 R4, R2.reuse, UR4, RZ ;  /* 0x0000000402047c25 */ /* 0x040fe2000f8e00ff */
[----:B---3--:R-:W-:Y:S02]  /*6a50*/  USHF.R.S32.HI UR4, URZ, 0x1f, UR9 ;  /* 0x0000001f3f047899 */ /* 0x008fe40008011409 */
[----:B------:R-:W-:Y:S01]  /*6a60*/  LEA R9, R9, R8, 0x3 ;  /* 0x0000000809097211 */ /* 0x000fe200078e18ff */
[----:B------:R-:W-:-:S02]  /*6a70*/  IMAD R11, R2, UR5, R7 ;  /* 0x00000005020b7c24 */ /* 0x000fc4000f8e0207 */
[----:B------:R-:W-:Y:S02]  /*6a80*/  IMAD R13, R13, UR6, RZ ;  /* 0x000000060d0d7c24 */ /* 0x000fe4000f8e02ff */
[----:B----4-:R-:W-:Y:S02]  /*6a90*/  IMAD R12, R18, UR4, RZ ;  /* 0x00000004120c7c24 */ /* 0x010fe4000f8e02ff */
[----:B------:R-:W-:Y:S02]  /*6aa0*/  IMAD.IADD R5, R5, 0x1, R11 ;  /* 0x0000000105057824 */ /* 0x000fe400078e020b */
[----:B------:R-:W-:Y:S02]  /*6ab0*/  IMAD R11, R2, UR7, R13 ;  /* 0x00000007020b7c24 */ /* 0x000fe4000f8e020d */
[----:B------:R-:W-:Y:S02]  /*6ac0*/  IMAD R13, R19, UR9, R12 ;  /* 0x00000009130d7c24 */ /* 0x000fe4000f8e020c */
[----:B--2---:R-:W-:-:S02]  /*6ad0*/  IMAD R9, R10, 0x80, R9 ;  /* 0x000000800a097824 */ /* 0x004fc400078e0209 */
[----:B-1----:R-:W-:Y:S02]  /*6ae0*/  IMAD R19, R22, R17, UR8 ;  /* 0x0000000816137e24 */ /* 0x002fe4000f8e0211 */
[----:B------:R-:W-:Y:S01]  /*6af0*/  IMAD.WIDE.U32 R6, R2, UR6, RZ ;  /* 0x0000000602067c25 */ /* 0x000fe2000f8e00ff */
[----:B------:R-:W-:-:S03]  /*6b00*/  ULDC.64 UR6, c[0x0][0xb48] ;  /* 0x0002d20000067ab9 */ /* 0x000fc60000000a00 */
[----:B------:R-:W-:-:S04]  /*6b10*/  IMAD.WIDE.U32 R4, R18, UR9, R4 ;  /* 0x0000000912047c25 */ /* 0x000fc8000f8e0004 */
[----:B0-----:R-:W-:Y:S01]  /*6b20*/  @P0 IMAD.HI.U32 R2, R9, R14, RZ ;  /* 0x0000000e09020227 */ /* 0x001fe200078e00ff */
[----:B------:R-:W-:-:S03]  /*6b30*/  SHF.R.S32.HI R14, RZ, 0x1f, R19 ;  /* 0x0000001fff0e7819 */ /* 0x000fc60000011413 */
[----:B------:R-:W-:Y:S02]  /*6b40*/  IMAD.IADD R7, R7, 0x1, R11 ;  /* 0x0000000107077824 */ /* 0x000fe400078e020b */
[----:B------:R-:W-:Y:S01]  /*6b50*/  IMAD.IADD R5, R5, 0x1, R13 ;  /* 0x0000000105057824 */ /* 0x000fe200078e020d */
[----:B------:R-:W-:Y:S01]  /*6b60*/  MOV R13, R9 ;  /* 0x00000009000d7202 */ /* 0x000fe20000000f00 */
[----:B-----5:R-:W-:Y:S01]  /*6b70*/  IMAD R12, R20, UR4, RZ ;  /* 0x00000004140c7c24 */ /* 0x020fe2000f8e02ff */
[----:B------:R-:W-:Y:S01]  /*6b80*/  ULDC.64 UR4, c[0x0][0xbe0] ;  /* 0x0002f80000047ab9 */ /* 0x000fe20000000a00 */
[----:B------:R-:W-:-:S04]  /*6b90*/  @P0 IMAD.HI.U32 R90, R9, R90, RZ ;  /* 0x0000005a095a0227 */ /* 0x000fc800078e00ff */
[----:B------:R-:W-:Y:S01]  /*6ba0*/  IMAD.MOV.U32 R11, RZ, RZ, R9 ;  /* 0x000000ffff0b7224 */ /* 0x000fe200078e0009 */
[----:B------:R-:W-:Y:S01]  /*6bb0*/  @P0 SHF.R.U32.HI R11, RZ, R15, R2 ;  /* 0x0000000fff0b0219 */ /* 0x000fe20000011602 */
[----:B------:R-:W-:Y:S01]  /*6bc0*/  IMAD R15, R21, UR9, R12 ;  /* 0x00000009150f7c24 */ /* 0x000fe2000f8e020c */
[----:B------:R-:W-:Y:S01]  /*6bd0*/  @P0 SHF.R.U32.HI R13, RZ, R89, R90 ;  /* 0x00000059ff0d0219 */ /* 0x000fe2000001165a */
[----:B------:R-:W-:Y:S01]  /*6be0*/  IMAD.WIDE.U32 R6, R20, UR9, R6 ;  /* 0x0000000914067c25 */ /* 0x000fe2000f8e0006 */
[----:B------:R-:W-:-:S03]  /*6bf0*/  ULDC.64 UR8, c[0x0][0xb28] ;  /* 0x0002ca0000087ab9 */ /* 0x000fc60000000a00 */
[----:B------:R-:W-:Y:S02]  /*6c00*/  IMAD R2, R14, UR4, RZ ;  /* 0x000000040e027c24 */ /* 0x000fe4000f8e02ff */
[----:B------:R-:W-:-:S04]  /*6c10*/  IMAD.WIDE.U32 R4, R19, UR4, R4 ;  /* 0x0000000413047c25 */ /* 0x000fc8000f8e0004 */
[----:B------:R-:W-:Y:S01]  /*6c20*/  IMAD.IADD R7, R7, 0x1, R15 ;  /* 0x0000000107077824 */ /* 0x000fe200078e020f */
[----:B------:R-:W-:Y:S01]  /*6c30*/  SHF.R.S32.HI R15, RZ, 0x1f, R11 ;  /* 0x0000001fff0f7819 */ /* 0x000fe2000001140b */
[----:B------:R-:W-:Y:S01]  /*6c40*/  IMAD R14, R14, UR6, RZ ;  /* 0x000000060e0e7c24 */ /* 0x000fe2000f8e02ff */
[----:B------:R-:W-:Y:S01]  /*6c50*/  IADD3 R4, P0, R11, R4, RZ ;  /* 0x000000040b047210 */ /* 0x000fe20007f1e0ff */
[C---:B------:R-:W-:Y:S01]  /*6c60*/  IMAD R12, R19.reuse, UR5, R2 ;  /* 0x00000005130c7c24 */ /* 0x040fe2000f8e0202 */
[----:B------:R-:W-:Y:S01]  /*6c70*/  SHF.R.S32.HI R2, RZ, 0x1f, R13 ;  /* 0x0000001fff027819 */ /* 0x000fe2000001140d */
[----:B------:R-:W-:Y:S01]  /*6c80*/  IMAD.MOV R11, RZ, RZ, -R11 ;  /* 0x000000ffff0b7224 */ /* 0x000fe200078e0a0b */
[----:B------:R-:W-:Y:S01]  /*6c90*/  ULDC.64 UR4, c[0x0][0xb30] ;  /* 0x0002cc0000047ab9 */ /* 0x000fe20000000a00 */
[----:B------:R-:W-:Y:S01]  /*6ca0*/  IMAD R17, R19, UR7, R14 ;  /* 0x0000000713117c24 */ /* 0x000fe2000f8e020e */
[----:B------:R-:W-:Y:S01]  /*6cb0*/  IADD3 R14, -R13, RZ, RZ ;  /* 0x000000ff0d0e7210 */ /* 0x000fe20007ffe1ff */
[----:B------:R-:W-:Y:S01]  /*6cc0*/  IMAD R2, R2, UR4, RZ ;  /* 0x0000000402027c24 */ /* 0x000fe2000f8e02ff */
[----:B------:R-:W-:Y:S01]  /*6cd0*/  IADD3.X R5, R15, R5, R12, P0, !PT ;  /* 0x000000050f057210 */ /* 0x000fe200007fe40c */
[----:B------:R-:W-:-:S02]  /*6ce0*/  IMAD R11, R16, R11, R9 ;  /* 0x0000000b100b7224 */ /* 0x000fc400078e0209 */
[----:B------:R-:W-:Y:S01]  /*6cf0*/  IMAD.WIDE.U32 R6, R19, UR6, R6 ;  /* 0x0000000613067c25 */ /* 0x000fe2000f8e0006 */
[----:B------:R-:W-:-:S03]  /*6d00*/  ULDC.64 UR6, c[0x0][0xbc8] ;  /* 0x0002f20000067ab9 */ /* 0x000fc60000000a00 */
[----:B------:R-:W-:Y:S02]  /*6d10*/  IMAD R9, R16, R14, R9 ;  /* 0x0000000e10097224 */ /* 0x000fe400078e0209 */
[----:B------:R-:W-:Y:S01]  /*6d20*/  IMAD R15, R13, UR5, R2 ;  /* 0x000000050d0f7c24 */ /* 0x000fe2000f8e0202 */
[----:B------:R-:W-:Y:S01]  /*6d30*/  SHF.R.S32.HI R2, RZ, 0x1f, R11 ;  /* 0x0000001fff027819 */ /* 0x000fe2000001140b */
[----:B------:R-:W-:Y:S01]  /*6d40*/  IMAD.IADD R7, R7, 0x1, R17 ;  /* 0x0000000107077824 */ /* 0x000fe200078e0211 */
[----:B------:R-:W-:Y:S01]  /*6d50*/  SHF.R.S32.HI R12, RZ, 0x1f, R9 ;  /* 0x0000001fff0c7819 */ /* 0x000fe20000011409 */
[----:B------:R-:W0:Y:S01]  /*6d60*/  S2UR UR5, SR_CgaCtaId ;  /* 0x00000000000579c3 */ /* 0x000e220000008800 */
[----:B------:R-:W-:-:S04]  /*6d70*/  IMAD.WIDE.U32 R4, R11, UR6, R4 ;  /* 0x000000060b047c25 */ /* 0x000fc8000f8e0004 */
[----:B------:R-:W-:Y:S01]  /*6d80*/  IMAD.WIDE.U32 R6, R13, UR4, R6 ;  /* 0x000000040d067c25 */ /* 0x000fe2000f8e0006 */
[----:B------:R-:W-:-:S03]  /*6d90*/  UMOV UR4, 0x400 ;  /* 0x0000040000047882 */ /* 0x000fc60000000000 */
[----:B------:R-:W-:Y:S02]  /*6da0*/  IMAD R2, R2, UR6, RZ ;  /* 0x0000000602027c24 */ /* 0x000fe4000f8e02ff */
[----:B------:R-:W-:Y:S02]  /*6db0*/  IMAD.IADD R7, R7, 0x1, R15 ;  /* 0x0000000107077824 */ /* 0x000fe400078e020f */
[----:B------:R-:W-:Y:S02]  /*6dc0*/  IMAD R12, R12, UR8, RZ ;  /* 0x000000080c0c7c24 */ /* 0x000fe4000f8e02ff */
[----:B------:R-:W-:Y:S01]  /*6dd0*/  IMAD R13, R11, UR7, R2 ;  /* 0x000000070b0d7c24 */ /* 0x000fe2000f8e0202 */
[----:B------:R-:W-:Y:S01]  /*6de0*/  ULDC.64 UR6, c[0x0][0xba8] ;  /* 0x0002ea0000067ab9 */ /* 0x000fe20000000a00 */
[C---:B------:R-:W-:Y:S01]  /*6df0*/  IMAD R11, R9.reuse, UR9, R12 ;  /* 0x00000009090b7c24 */ /* 0x040fe2000f8e020c */
[----:B------:R-:W-:Y:S01]  /*6e00*/  LEA R2, P0, R4, UR6, 0x2 ;  /* 0x0000000604027c11 */ /* 0x000fe2000f8010ff */
[----:B------:R-:W-:Y:S01]  /*6e10*/  IMAD.WIDE.U32 R6, R9, UR8, R6 ;  /* 0x0000000809067c25 */ /* 0x000fe2000f8e0006 */
[----:B------:R-:W-:Y:S01]  /*6e20*/  IADD3 R9, R5, R13, RZ ;  /* 0x0000000d05097210 */ /* 0x000fe20007ffe0ff */
[----:B------:R-:W-:Y:S01]  /*6e30*/  ULDC.64 UR8, c[0x0][0xb00] ;  /* 0x0002c00000087ab9 */ /* 0x000fe20000000a00 */
[----:B------:R-:W-:Y:S01]  /*6e40*/  ULDC UR6, c[0x0][0xa88] ;  /* 0x0002a20000067ab9 */ /* 0x000fe20000000800 */
[----:B------:R-:W-:Y:S01]  /*6e50*/  IMAD.IADD R5, R7, 0x1, R11 ;  /* 0x0000000107057824 */ /* 0x000fe200078e020b */
[----:B------:R-:W-:Y:S01]  /*6e60*/  LEA R20, P1, R6, UR8, 0x2 ;  /* 0x0000000806147c11 */ /* 0x000fe2000f8210ff */
[----:B------:R-:W-:Y:S01]  /*6e70*/  IMAD R8, R10, 0x80, R8 ;  /* 0x000000800a087824 */ /* 0x000fe200078e0208 */
[----:B------:R-:W-:Y:S01]  /*6e80*/  LEA.HI.X R9, R4, UR7, R9, 0x2, P0 ;  /* 0x0000000704097c11 */ /* 0x000fe200080f1409 */
[----:B0-----:R-:W-:Y:S01]  /*6e90*/  ULEA UR4, UR5, UR4, 0x18 ;  /* 0x0000000405047291 */ /* 0x001fe2000f8ec03f */
[----:B------:R-:W-:Y:S01]  /*6ea0*/  LEA.HI.X R22, R6, UR9, R5, 0x2, P1 ;  /* 0x0000000906167c11 */ /* 0x000fe200088f1405 */
[----:B------:R-:W-:Y:S01]  /*6eb0*/  SHFL.IDX PT, R4, R2, RZ, 0x1c1f ;  /* 0x001c1fff02047589 */ /* 0x000fe200000e0000 */
[----:B------:R-:W-:Y:S01]  /*6ec0*/  IMAD R17, R16, UR6, RZ ;  /* 0x0000000610117c24 */ /* 0x000fe2000f8e02ff */
[C---:B------:R-:W-:Y:S01]  /*6ed0*/  LOP3.LUT P0, RZ, R23.reuse, 0x3, RZ, 0xc0, !PT ;  /* 0x0000000317ff7812 */ /* 0x040fe2000780c0ff */
[----:B------:R-:W-:Y:S01]  /*6ee0*/  UIADD3 UR4, UR4, 0x2a820, URZ ;  /* 0x0002a82004047890 */ /* 0x000fe2000fffe03f */
[----:B------:R-:W0:Y:S01]  /*6ef0*/  SHFL.IDX PT, R5, R9, RZ, 0x1c1f ;  /* 0x001c1fff09057589 */ /* 0x000e2200000e0000 */
[C---:B------:R-:W-:Y:S01]  /*6f00*/  IADD3 R16, R8.reuse, 0x8, RZ ;  /* 0x0000000808107810 */ /* 0x040fe20007ffe0ff */
[----:B------:R-:W-:Y:S01]  /*6f10*/  IMAD.IADD R19, R23, 0x1, -R88 ;  /* 0x0000000117137824 */ /* 0x000fe200078e0a58 */
[-C--:B------:R-:W-:Y:S01]  /*6f20*/  ISETP.GE.OR P1, PT, R8, R17.reuse, P0 ;  /* 0x000000110800720c */ /* 0x080fe20000726670 */
[----:B------:R-:W-:Y:S01]  /*6f30*/  SHFL.IDX PT, R6, R2, 0x1, 0x1c1f ;  /* 0x003c1f0002067f89 */ /* 0x000fe200000e0000 */
[-C--:B------:R-:W-:Y:S01]  /*6f40*/  ISETP.GE.OR P0, PT, R16, R17.reuse, P0 ;  /* 0x000000111000720c */ /* 0x080fe20000706670 */
[----:B------:R-:W-:Y:S01]  /*6f50*/  UPRMT UR4, URZ, 0x654, UR4 ;  /* 0x000006543f047896 */ /* 0x000fe20008000004 */
[----:B------:R-:W-:Y:S01]  /*6f60*/  ISETP.GE.AND P2, PT, R8, R17, PT ;  /* 0x000000110800720c */ /* 0x000fe20003f46270 */
[----:B------:R-:W1:Y:S01]  /*6f70*/  SHFL.IDX PT, R7, R9, 0x1, 0x1c1f ;  /* 0x003c1f0009077f89 */ /* 0x000e6200000e0000 */
[----:B------:R-:W-:-:S03]  /*6f80*/  IMAD.SHL.U32 R19, R19, 0x2, RZ ;  /* 0x0000000213137824 */ /* 0x000fc600078e00ff */
[----:B------:R2:W3:Y:S03]  /*6f90*/  SHFL.IDX PT, R14, R20, RZ, 0x1c1f ;  /* 0x001c1fff140e7589 */ /* 0x0004e600000e0000 */
[----:B------:R-:W-:Y:S01]  /*6fa0*/  SYNCS.ARRIVE.TRANS64.RED.A1T0 RZ, [UR4], RZ ;  /* 0x000000ffffff79a7 */ /* 0x000fe20008100404 */
[----:B------:R2:W4:Y:S04]  /*6fb0*/  SHFL.IDX PT, R15, R22, RZ, 0x1c1f ;  /* 0x001c1fff160f7589 */ /* 0x00052800000e0000 */
[----:B0-----:R2:W-:Y:S04]  /*6fc0*/  @!P1 ST.E desc[UR38][R4.64], R3 ;  /* 0x0000000304009985 */ /* 0x0015e8000c101926 */
[----:B-1----:R2:W-:Y:S01]  /*6fd0*/  @!P0 ST.E desc[UR38][R6.64], R0 ;  /* 0x0000000006008985 */ /* 0x0025e2000c101926 */
[----:B------:R-:W-:Y:S05]  /*6fe0*/  @P2 BRA `(.L_x_37) ;  /* 0x0000000400782947 */ /* 0x000fea0003800000 */
[C---:B--2---:R-:W-:Y:S01]  /*6ff0*/  IADD3 R0, R19.reuse, 0x8, RZ ;  /* 0x0000000813007810 */ /* 0x044fe20007ffe0ff */
[----:B------:R-:W-:Y:S01]  /*7000*/  ULDC UR4, c[0x0][0xac8] ;  /* 0x0002b20000047ab9 */ /* 0x000fe20000000800 */
[C---:B------:R-:W-:Y:S01]  /*7010*/  VIADD R6, R19.reuse, 0x10 ;  /* 0x0000001013067836 */ /* 0x040fe20000000000 */
[C---:B------:R-:W-:Y:S01]  /*7020*/  ISETP.GE.AND P2, PT, R19.reuse, UR4, PT ;  /* 0x0000000413007c0c */ /* 0x040fe2000bf46270 */
[C---:B------:R-:W-:Y:S01]  /*7030*/  VIADD R7, R19.reuse, 0x18 ;  /* 0x0000001813077836 */ /* 0x040fe20000000000 */
[----:B------:R-:W-:Y:S01]  /*7040*/  ISETP.GE.AND P3, PT, R0, UR4, PT ;  /* 0x0000000400007c0c */ /* 0x000fe2000bf66270 */
[C---:B------:R-:W-:Y:S01]  /*7050*/  VIADD R8, R19.reuse, 0x28 ;  /* 0x0000002813087836 */ /* 0x040fe20000000000 */
[----:B------:R-:W-:Y:S01]  /*7060*/  ISETP.GE.AND P0, PT, R6, UR4, PT ;  /* 0x0000000406007c0c */ /* 0x000fe2000bf06270 */
[----:B------:R-:W-:Y:S01]  /*7070*/  VIADD R9, R19, 0x30 ;  /* 0x0000003013097836 */ /* 0x000fe20000000000 */
[----:B------:R-:W-:Y:S01]  /*7080*/  ISETP.GE.AND P1, PT, R7, UR4, PT ;  /* 0x0000000407007c0c */ /* 0x000fe2000bf26270 */
[C---:B------:R-:W-:Y:S01]  /*7090*/  VIADD R11, R19.reuse, 0x40 ;  /* 0x00000040130b7836 */ /* 0x040fe20000000000 */
[C---:B------:R-:W-:Y:S01]  /*70a0*/  IADD3 R10, R19.reuse, 0x38, RZ ;  /* 0x00000038130a7810 */ /* 0x040fe20007ffe0ff */
[----:B------:R-:W-:Y:S01]  /*70b0*/  VIADD R18, R19, 0x60 ;  /* 0x0000006013127836 */ /* 0x000fe20000000000 */
[----:B------:R-:W-:-:S02]  /*70c0*/  ISETP.GE.AND P4, PT, R9, UR4, PT ;  /* 0x0000000409007c0c */ /* 0x000fc4000bf86270 */
[----:B------:R-:W-:Y:S01]  /*70d0*/  ISETP.GE.AND P5, PT, R10, UR4, PT ;  /* 0x000000040a007c0c */ /* 0x000fe2000bfa6270 */
[----:B---34-:R-:W-:Y:S01]  /*70e0*/  @!P2 IMAD.WIDE R2, R19, 0x4, R14 ;  /* 0x000000041302a825 */ /* 0x018fe200078e020e */
[----:B------:R-:W-:Y:S02]  /*70f0*/  ISETP.GE.AND P6, PT, R11, UR4, PT ;  /* 0x000000040b007c0c */ /* 0x000fe4000bfc6270 */
[----:B------:R-:W-:Y:S02]  /*7100*/  @!P3 LEA.HI R0, R0, R0, RZ, 0x1 ;  /* 0x000000000000b211 */ /* 0x000fe400078f08ff */
[----:B------:R0:W-:Y:S01]  /*7110*/  @!P2 ST.E.64 desc[UR38][R2.64], R24 ;  /* 0x000000180200a985 */ /* 0x0001e2000c101b26 */
[----:B------:R-:W-:Y:S02]  /*7120*/  @!P0 LEA.HI R6, R6, R6, RZ, 0x1 ;  /* 0x0000000606068211 */ /* 0x000fe400078f08ff */
[----:B------:R-:W-:Y:S02]  /*7130*/  @!P3 LOP3.LUT R5, R0, 0xfffffffe, RZ, 0xc0, !PT ;  /* 0xfffffffe0005b812 */ /* 0x000fe400078ec0ff */
[----:B------:R-:W-:-:S02]  /*7140*/  IADD3 R0, R19, 0x20, RZ ;  /* 0x0000002013007810 */ /* 0x000fc40007ffe0ff */
[----:B------:R-:W-:Y:S01]  /*7150*/  @!P1 LEA.HI R7, R7, R7, RZ, 0x1 ;  /* 0x0000000707079211 */ /* 0x000fe200078f08ff */
[----:B------:R-:W-:Y:S01]  /*7160*/  @!P3 IMAD.WIDE R4, R5, 0x4, R14 ;  /* 0x000000040504b825 */ /* 0x000fe200078e020e */
[----:B------:R-:W-:Y:S02]  /*7170*/  ISETP.GE.AND P2, PT, R0, UR4, PT ;  /* 0x0000000400007c0c */ /* 0x000fe4000bf46270 */
[----:B------:R-:W-:Y:S02]  /*7180*/  @!P5 LEA.HI R10, R10, R10, RZ, 0x1 ;  /* 0x0000000a0a0ad211 */ /* 0x000fe400078f08ff */
[----:B------:R1:W-:Y:S01]  /*7190*/  @!P3 ST.E.64 desc[UR38][R4.64], R28 ;  /* 0x0000001c0400b985 */ /* 0x0003e2000c101b26 */
[----:B------:R-:W-:Y:S02]  /*71a0*/  ISETP.GE.AND P3, PT, R8, UR4, PT ;  /* 0x0000000408007c0c */ /* 0x000fe4000bf66270 */
[----:B0-----:R-:W-:Y:S02]  /*71b0*/  @!P0 LOP3.LUT R3, R6, 0xfffffffe, RZ, 0xc0, !PT ;  /* 0xfffffffe06038812 */ /* 0x001fe400078ec0ff */
[----:B------:R-:W-:-:S02]  /*71c0*/  @!P4 LEA.HI R6, R9, R9, RZ, 0x1 ;  /* 0x000000090906c211 */ /* 0x000fc400078f08ff */
[----:B------:R-:W-:Y:S01]  /*71d0*/  @!P5 LOP3.LUT R13, R10, 0xfffffffe, RZ, 0xc0, !PT ;  /* 0xfffffffe0a0dd812 */ /* 0x000fe200078ec0ff */
[----:B------:R-:W-:Y:S01]  /*71e0*/  @!P0 IMAD.WIDE R2, R3, 0x4, R14 ;  /* 0x0000000403028825 */ /* 0x000fe200078e020e */
[----:B------:R-:W-:Y:S02]  /*71f0*/  @!P2 LEA.HI R0, R0, R0, RZ, 0x1 ;  /* 0x000000000000a211 */ /* 0x000fe400078f08ff */
[----:B------:R-:W-:Y:S02]  /*7200*/  IADD3 R12, R19, 0x50, RZ ;  /* 0x00000050130c7810 */ /* 0x000fe40007ffe0ff */
[----:B------:R0:W-:Y:S01]  /*7210*/  @!P0 ST.E.64 desc[UR38][R2.64], R32 ;  /* 0x0000002002008985 */ /* 0x0001e2000c101b26 */
[----:B------:R-:W-:Y:S02]  /*7220*/  @!P3 LEA.HI R8, R8, R8, RZ, 0x1 ;  /* 0x000000080808b211 */ /* 0x000fe400078f08ff */
[----:B-1----:R-:W-:Y:S02]  /*7230*/  @!P1 LOP3.LUT R5, R7, 0xfffffffe, RZ, 0xc0, !PT ;  /* 0xfffffffe07059812 */ /* 0x002fe400078ec0ff */
[----:B------:R-:W-:-:S02]  /*7240*/  @!P2 LOP3.LUT R7, R0, 0xfffffffe, RZ, 0xc0, !PT ;  /* 0xfffffffe0007a812 */ /* 0x000fc400078ec0ff */
[----:B------:R-:W-:Y:S01]  /*7250*/  @!P3 LOP3.LUT R9, R8, 0xfffffffe, RZ, 0xc0, !PT ;  /* 0xfffffffe0809b812 */ /* 0x000fe200078ec0ff */
[--C-:B------:R-:W-:Y:S01]  /*7260*/  @!P1 IMAD.WIDE R4, R5, 0x4, R14.reuse ;  /* 0x0000000405049825 */ /* 0x100fe200078e020e */
[----:B------:R-:W-:Y:S02]  /*7270*/  @!P6 LEA.HI R0, R11, R11, RZ, 0x1 ;  /* 0x0000000b0b00e211 */ /* 0x000fe400078f08ff */
[----:B------:R-:W-:Y:S01]  /*7280*/  @!P4 LOP3.LUT R11, R6, 0xfffffffe, RZ, 0xc0, !PT ;  /* 0xfffffffe060bc812 */ /* 0x000fe200078ec0ff */
[--C-:B------:R-:W-:Y:S01]  /*7290*/  @!P2 IMAD.WIDE R6, R7, 0x4, R14.reuse ;  /* 0x000000040706a825 */ /* 0x100fe200078e020e */
[----:B------:R-:W-:Y:S01]  /*72a0*/  @!P6 LOP3.LUT R21, R0, 0xfffffffe, RZ, 0xc0, !PT ;  /* 0xfffffffe0015e812 */ /* 0x000fe200078ec0ff */
[----:B------:R1:W-:Y:S01]  /*72b0*/  @!P1 ST.E.64 desc[UR38][R4.64], R36 ;  /* 0x0000002404009985 */ /* 0x0003e2000c101b26 */
[----:B------:R-:W-:Y:S01]  /*72c0*/  ISETP.GE.AND P1, PT, R12, UR4, PT ;  /* 0x000000040c007c0c */ /* 0x000fe2000bf26270 */
[----:B0-----:R-:W-:Y:S02]  /*72d0*/  @!P3 IMAD.WIDE R2, R9, 0x4, R14 ;  /* 0x000000040902b825 */ /* 0x001fe400078e020e */
[----:B------:R0:W-:Y:S02]  /*72e0*/  @!P2 ST.E.64 desc[UR38][R6.64], R40 ;  /* 0x000000280600a985 */ /* 0x0001e4000c101b26 */
[----:B------:R-:W-:-:S02]  /*72f0*/  VIADD R0, R19, 0x48 ;  /* 0x0000004813007836 */ /* 0x000fc40000000000 */
[--C-:B------:R-:W-:Y:S01]  /*7300*/  @!P5 IMAD.WIDE R8, R13, 0x4, R14.reuse ;  /* 0x000000040d08d825 */ /* 0x100fe200078e020e */
[----:B------:R2:W-:Y:S01]  /*7310*/  @!P3 ST.E.64 desc[UR38][R2.64], R44 ;  /* 0x0000002c0200b985 */ /* 0x0005e2000c101b26 */
[----:B------:R-:W-:Y:S02]  /*7320*/  ISETP.GE.AND P3, PT, R18, UR4, PT ;  /* 0x0000000412007c0c */ /* 0x000fe4000bf66270 */
[----:B------:R-:W-:Y:S01]  /*7330*/  VIADD R13, R19, 0x58 ;  /* 0x00000058130d7836 */ /* 0x000fe20000000000 */
[----:B------:R-:W-:Y:S01]  /*7340*/  ISETP.GE.AND P0, PT, R0, UR4, PT ;  /* 0x0000000400007c0c */ /* 0x000fe2000bf06270 */
[--C-:B-1----:R-:W-:Y:S01]  /*7350*/  @!P4 IMAD.WIDE R4, R11, 0x4, R14.reuse ;  /* 0x000000040b04c825 */ /* 0x102fe200078e020e */
[----:B------:R-:W-:Y:S02]  /*7360*/  @!P1 LEA.HI R12, R12, R12, RZ, 0x1 ;  /* 0x0000000c0c0c9211 */ /* 0x000fe400078f08ff */
[----:B------:R-:W-:Y:S01]  /*7370*/  ISETP.GE.AND P2, PT, R13, UR4, PT ;  /* 0x000000040d007c0c */ /* 0x000fe2000bf46270 */
[----:B------:R-:W-:Y:S01]  /*7380*/  @!P6 IMAD.WIDE R10, R21, 0x4, R14 ;  /* 0x00000004150ae825 */ /* 0x000fe200078e020e */
[----:B------:R1:W-:Y:S01]  /*7390*/  @!P4 ST.E.64 desc[UR38][R4.64], R48 ;  /* 0x000000300400c985 */ /* 0x0003e2000c101b26 */
[----:B0-----:R-:W-:-:S02]  /*73a0*/  IADD3 R6, R19, 0x68, RZ ;  /* 0x0000006813067810 */ /* 0x001fc40007ffe0ff */
[C---:B------:R-:W-:Y:S01]  /*73b0*/  VIADD R7, R19.reuse, 0x70 ;  /* 0x0000007013077836 */ /* 0x040fe20000000000 */
[----:B------:R0:W-:Y:S01]  /*73c0*/  @!P5 ST.E.64 desc[UR38][R8.64], R52 ;  /* 0x000000340800d985 */ /* 0x0001e2000c101b26 */
[----:B--2---:R-:W-:Y:S01]  /*73d0*/  VIADD R3, R19, 0x78 ;  /* 0x0000007813037836 */ /* 0x004fe20000000000 */
[----:B------:R-:W-:Y:S02]  /*73e0*/  ISETP.GE.AND P4, PT, R6, UR4, PT ;  /* 0x0000000406007c0c */ /* 0x000fe4000bf86270 */
[----:B------:R2:W-:Y:S01]  /*73f0*/  @!P6 ST.E.64 desc[UR38][R10.64], R56 ;  /* 0x000000380a00e985 */ /* 0x0005e2000c101b26 */
[----:B------:R-:W-:Y:S02]  /*7400*/  ISETP.GE.AND P5, PT, R7, UR4, PT ;  /* 0x0000000407007c0c */ /* 0x000fe4000bfa6270 */
[----:B------:R-:W-:Y:S02]  /*7410*/  ISETP.GE.AND P6, PT, R3, UR4, PT ;  /* 0x0000000403007c0c */ /* 0x000fe4000bfc6270 */
[----:B------:R-:W-:-:S02]  /*7420*/  @!P0 LEA.HI R0, R0, R0, RZ, 0x1 ;  /* 0x0000000000008211 */ /* 0x000fc400078f08ff */
[----:B------:R-:W-:Y:S02]  /*7430*/  @!P2 LEA.HI R13, R13, R13, RZ, 0x1 ;  /* 0x0000000d0d0da211 */ /* 0x000fe400078f08ff */
[----:B------:R-:W-:Y:S02]  /*7440*/  @!P3 LEA.HI R18, R18, R18, RZ, 0x1 ;  /* 0x000000121212b211 */ /* 0x000fe400078f08ff */
[----:B------:R-:W-:Y:S02]  /*7450*/  @!P4 LEA.HI R6, R6, R6, RZ, 0x1 ;  /* 0x000000060606c211 */ /* 0x000fe400078f08ff */
[----:B-1----:R-:W-:Y:S02]  /*7460*/  @!P1 LOP3.LUT R5, R12, 0xfffffffe, RZ, 0xc0, !PT ;  /* 0xfffffffe0c059812 */ /* 0x002fe400078ec0ff */
[----:B------:R-:W-:Y:S02]  /*7470*/  @!P5 LEA.HI R2, R7, R7, RZ, 0x1 ;  /* 0x000000070702d211 */ /* 0x000fe400078f08ff */
[----:B------:R-:W-:-:S02]  /*7480*/  @!P6 LEA.HI R4, R3, R3, RZ, 0x1 ;  /* 0x000000030304e211 */ /* 0x000fc400078f08ff */
[----:B------:R-:W-:Y:S02]  /*7490*/  @!P0 LOP3.LUT R3, R0, 0xfffffffe, RZ, 0xc0, !PT ;  /* 0xfffffffe00038812 */ /* 0x000fe400078ec0ff */
[----:B------:R-:W-:Y:S02]  /*74a0*/  @!P2 LOP3.LUT R7, R13, 0xfffffffe, RZ, 0xc0, !PT ;  /* 0xfffffffe0d07a812 */ /* 0x000fe400078ec0ff */
[----:B0-----:R-:W-:Y:S02]  /*74b0*/  @!P3 LOP3.LUT R9, R18, 0xfffffffe, RZ, 0xc0, !PT ;  /* 0xfffffffe1209b812 */ /* 0x001fe400078ec0ff */
[----:B--2---:R-:W-:Y:S01]  /*74c0*/  @!P4 LOP3.LUT R11, R6, 0xfffffffe, RZ, 0xc0, !PT ;  /* 0xfffffffe060bc812 */ /* 0x004fe200078ec0ff */
[--C-:B------:R-:W-:Y:S01]  /*74d0*/  @!P2 IMAD.WIDE R6, R7, 0x4, R14.reuse ;  /* 0x000000040706a825 */ /* 0x100fe200078e020e */
[----:B------:R-:W-:Y:S02]  /*74e0*/  @!P5 LOP3.LUT R13, R2, 0xfffffffe, RZ, 0xc0, !PT ;  /* 0xfffffffe020dd812 */ /* 0x000fe400078ec0ff */
[----:B------:R-:W-:Y:S01]  /*74f0*/  @!P6 LOP3.LUT R21, R4, 0xfffffffe, RZ, 0xc0, !PT ;  /* 0xfffffffe0415e812 */ /* 0x000fe200078ec0ff */
[----:B------:R-:W-:-:S04]  /*7500*/  @!P0 IMAD.WIDE R2, R3, 0x4, R14 ;  /* 0x0000000403028825 */ /* 0x000fc800078e020e */
[--C-:B------:R-:W-:Y:S01]  /*7510*/  @!P1 IMAD.WIDE R4, R5, 0x4, R14.reuse ;  /* 0x0000000405049825 */ /* 0x100fe200078e020e */
[----:B------:R0:W-:Y:S03]  /*7520*/  @!P0 ST.E.64 desc[UR38][R2.64], R60 ;  /* 0x0000003c02008985 */ /* 0x0001e6000c101b26 */
[--C-:B------:R-:W-:Y:S01]  /*7530*/  @!P3 IMAD.WIDE R8, R9, 0x4, R14.reuse ;  /* 0x000000040908b825 */ /* 0x100fe200078e020e */
[----:B------:R0:W-:Y:S03]  /*7540*/  @!P1 ST.E.64 desc[UR38][R4.64], R64 ;  /* 0x0000004004009985 */ /* 0x0001e6000c101b26 */
[--C-:B------:R-:W-:Y:S01]  /*7550*/  @!P4 IMAD.WIDE R10, R11, 0x4, R14.reuse ;  /* 0x000000040b0ac825 */ /* 0x100fe200078e020e */
[----:B------:R0:W-:Y:S03]  /*7560*/  @!P2 ST.E.64 desc[UR38][R6.64], R68 ;  /* 0x000000440600a985 */ /* 0x0001e6000c101b26 */
[--C-:B------:R-:W-:Y:S01]  /*7570*/  @!P5 IMAD.WIDE R12, R13, 0x4, R14.reuse ;  /* 0x000000040d0cd825 */ /* 0x100fe200078e020e */
[----:B------:R0:W-:Y:S03]  /*7580*/  @!P3 ST.E.64 desc[UR38][R8.64], R72 ;  /* 0x000000480800b985 */ /* 0x0001e6000c101b26 */
[----:B------:R-:W-:Y:S01]  /*7590*/  @!P6 IMAD.WIDE R14, R21, 0x4, R14 ;  /* 0x00000004150ee825 */ /* 0x000fe200078e020e */
[----:B------:R0:W-:Y:S04]  /*75a0*/  @!P4 ST.E.64 desc[UR38][R10.64], R76 ;  /* 0x0000004c0a00c985 */ /* 0x0001e8000c101b26 */
[----:B------:R0:W-:Y:S04]  /*75b0*/  @!P5 ST.E.64 desc[UR38][R12.64], R80 ;  /* 0x000000500c00d985 */ /* 0x0001e8000c101b26 */
[----:B------:R0:W-:Y:S02]  /*75c0*/  @!P6 ST.E.64 desc[UR38][R14.64], R84 ;  /* 0x000000540e00e985 */ /* 0x0001e4000c101b26 */
.L_x_37:
[----:B------:R-:W-:Y:S05]  /*75d0*/  BSYNC B0 ;  /* 0x0000000000007941 */ /* 0x000fea0003800000 */
.L_x_36:
[----:B------:R-:W-:Y:S01]  /*75e0*/  ISETP.GE.AND P0, PT, R16, R17, PT ;  /* 0x000000111000720c */ /* 0x000fe20003f06270 */
[----:B0-----:R0:W1:Y:S04]  /*75f0*/  SHFL.IDX PT, R13, R22, 0x1, 0x1c1f ;  /* 0x003c1f00160d7f89 */ /* 0x00106800000e0000 */
[----:B------:R0:W0:Y:S08]  /*7600*/  SHFL.IDX PT, R12, R20, 0x1, 0x1c1f ;  /* 0x003c1f00140c7f89 */ /* 0x00003000000e0000 */
[----:B------:R-:W-:Y:S05]  /*7610*/  @P0 BRA `(.L_x_8) ;  /* 0x0000004000b40947 */ /* 0x000fea0003800000 */
[----:B------:R-:W-:Y:S01]  /*7620*/  ULDC UR4, c[0x0][0xac8] ;  /* 0x0002b20000047ab9 */ /* 0x000fe20000000800 */
[C---:B--2---:R-:W-:Y:S01]  /*7630*/  IADD3 R0, R19.reuse, 0x8, RZ ;  /* 0x0000000813007810 */ /* 0x044fe20007ffe0ff */
[C---:B------:R-:W-:Y:S01]  /*7640*/  VIADD R4, R19.reuse, 0x10 ;  /* 0x0000001013047836 */ /* 0x040fe20000000000 */
[C---:B------:R-:W-:Y:S01]  /*7650*/  ISETP.GE.AND P0, PT, R19.reuse, UR4, PT ;  /* 0x0000000413007c0c */ /* 0x040fe2000bf06270 */
[C---:B------:R-:W-:Y:S01]  /*7660*/  VIADD R6, R19.reuse, 0x18 ;  /* 0x0000001813067836 */ /* 0x040fe20000000000 */
[----:B------:R-:W-:Y:S01]  /*7670*/  ISETP.GE.AND P5, PT, R0, UR4, PT ;  /* 0x0000000400007c0c */ /* 0x000fe2000bfa6270 */
[C---:B------:R-:W-:Y:S01]  /*7680*/  VIADD R9, R19.reuse, 0x28 ;  /* 0x0000002813097836 */ /* 0x040fe20000000000 */
[----:B------:R-:W-:Y:S01]  /*7690*/  ISETP.GE.AND P6, PT, R4, UR4, PT ;  /* 0x0000000404007c0c */ /* 0x000fe2000bfc6270 */
[C---:B------:R-:W-:Y:S01]  /*76a0*/  VIADD R10, R19.reuse, 0x30 ;  /* 0x00000030130a7836 */ /* 0x040fe20000000000 */
[C---:B------:R-:W-:Y:S01]  /*76b0*/  IADD3 R8, R19.reuse, 0x20, RZ ;  /* 0x0000002013087810 */ /* 0x040fe20007ffe0ff */
[C---:B------:R-:W-:Y:S01]  /*76c0*/  VIADD R16, R19.reuse, 0x40 ;  /* 0x0000004013107836 */ /* 0x040fe20000000000 */
[C---:B------:R-:W-:Y:S01]  /*76d0*/  IADD3 R11, R19.reuse, 0x38, RZ ;  /* 0x00000038130b7810 */ /* 0x040fe20007ffe0ff */
[C---:B------:R-:W-:Y:S01]  /*76e0*/  VIADD R18, R19.reuse, 0x48 ;  /* 0x0000004813127836 */ /* 0x040fe20000000000 */
[----:B------:R-:W-:Y:S01]  /*76f0*/  ISETP.GE.AND P4, PT, R8, UR4, PT ;  /* 0x0000000408007c0c */ /* 0x000fe2000bf86270 */
[----:B0-----:R-:W-:Y:S01]  /*7700*/  VIADD R20, R19, 0x70 ;  /* 0x0000007013147836 */ /* 0x001fe20000000000 */
[----:B------:R-:W-:Y:S01]  /*7710*/  ISETP.GE.AND P3, PT, R9, UR4, PT ;  /* 0x0000000409007c0c */ /* 0x000fe2000bf66270 */
[----:B-1----:R-:W-:Y:S01]  /*7720*/  @!P0 IMAD.WIDE R2, R19, 0x4, R12 ;  /* 0x0000000413028825 */ /* 0x002fe200078e020c */
[----:B------:R-:W-:-:S02]  /*7730*/  ISETP.GE.AND P2, PT, R10, UR4, PT ;  /* 0x000000040a007c0c */ /* 0x000fc4000bf46270 */
[----:B------:R-:W-:Y:S02]  /*7740*/  ISETP.GE.AND P1, PT, R11, UR4, PT ;  /* 0x000000040b007c0c */ /* 0x000fe4000bf26270 */
[----:B------:R0:W-:Y:S01]  /*7750*/  @!P0 ST.E.64 desc[UR38][R2.64], R26 ;  /* 0x0000001a02008985 */ /* 0x0001e2000c101b26 */
[----:B------:R-:W-:Y:S02]  /*7760*/  ISETP.GE.AND P0, PT, R6, UR4, PT ;  /* 0x0000000406007c0c */ /* 0x000fe4000bf06270 */
[----:B------:R-:W-:Y:S02]  /*7770*/  @!P5 LEA.HI R0, R0, R0, RZ, 0x1 ;  /* 0x000000000000d211 */ /* 0x000fe400078f08ff */
[----:B------:R-:W-:Y:S02]  /*7780*/  @!P6 LEA.HI R4, R4, R4, RZ, 0x1 ;  /* 0x000000040404e211 */ /* 0x000fe400078f08ff */
[----:B------:R-:W-:Y:S02]  /*7790*/  @!P5 LOP3.LUT R5, R0, 0xfffffffe, RZ, 0xc0, !PT ;  /* 0xfffffffe0005d812 */ /* 0x000fe400078ec0ff */
[----:B------:R-:W-:-:S02]  /*77a0*/  @!P6 LOP3.LUT R7, R4, 0xfffffffe, RZ, 0xc0, !PT ;  /* 0xfffffffe0407e812 */ /* 0x000fc400078ec0ff */
[----:B------:R-:W-:Y:S02]  /*77b0*/  @!P4 LEA.HI R8, R8, R8, RZ, 0x1 ;  /* 0x000000080808c211 */ /* 0x000fe400078f08ff */
[----:B------:R-:W-:Y:S01]  /*77c0*/  @!P3 LEA.HI R0, R9, R9, RZ, 0x1 ;  /* 0x000000090900b211 */ /* 0x000fe200078f08ff */
[--C-:B0-----:R-:W-:Y:S01]  /*77d0*/  @!P5 IMAD.WIDE R2, R5, 0x4, R12.reuse ;  /* 0x000000040502d825 */ /* 0x101fe200078e020c */
[----:B------:R-:W-:Y:S02]  /*77e0*/  @!P0 LEA.HI R6, R6, R6, RZ, 0x1 ;  /* 0x0000000606068211 */ /* 0x000fe400078f08ff */
[----:B------:R-:W-:Y:S01]  /*77f0*/  @!P2 LEA.HI R10, R10, R10, RZ, 0x1 ;  /* 0x0000000a0a0aa211 */ /* 0x000fe200078f08ff */
[----:B------:R-:W-:Y:S01]  /*7800*/  @!P6 IMAD.WIDE R4, R7, 0x4, R12 ;  /* 0x000000040704e825 */ /* 0x000fe200078e020c */
[----:B---3--:R-:W-:Y:S01]  /*7810*/  @!P1 LEA.HI R14, R11, R11, RZ, 0x1 ;  /* 0x0000000b0b0e9211 */ /* 0x008fe200078f08ff */
[----:B------:R0:W-:Y:S01]  /*7820*/  @!P5 ST.E.64 desc[UR38][R2.64], R30 ;  /* 0x0000001e0200d985 */ /* 0x0001e2000c101b26 */
[----:B------:R-:W-:-:S02]  /*7830*/  @!P0 LOP3.LUT R7, R6, 0xfffffffe, RZ, 0xc0, !PT ;  /* 0xfffffffe06078812 */ /* 0x000fc400078ec0ff */
[----:B------:R-:W-:Y:S01]  /*7840*/  @!P4 LOP3.LUT R9, R8, 0xfffffffe, RZ, 0xc0, !PT ;  /* 0xfffffffe0809c812 */ /* 0x000fe200078ec0ff */
[----:B------:R1:W-:Y:S01]  /*7850*/  @!P6 ST.E.64 desc[UR38][R4.64], R34 ;  /* 0x000000220400e985 */ /* 0x0003e2000c101b26 */
[----:B------:R-:W-:Y:S02]  /*7860*/  @!P3 LOP3.LUT R11, R0, 0xfffffffe, RZ, 0xc0, !PT ;  /* 0xfffffffe000bb812 */ /* 0x000fe400078ec0ff */
[----:B----4-:R-:W-:Y:S02]  /*7870*/  @!P2 LOP3.LUT R15, R10, 0xfffffffe, RZ, 0xc0, !PT ;  /* 0xfffffffe0a0fa812 */ /* 0x010fe400078ec0ff */
[----:B------:R-:W-:Y:S01]  /*7880*/  @!P1 LOP3.LUT R17, R14, 0xfffffffe, RZ, 0xc0, !PT ;  /* 0xfffffffe0e119812 */ /* 0x000fe200078ec0ff */
[----:B------:R-:W-:Y:S01]  /*7890*/  VIADD R14, R19, 0x58 ;  /* 0x00000058130e7836 */ /* 0x000fe20000000000 */
[----:B------:R-:W-:Y:S02]  /*78a0*/  ISETP.GE.AND P5, PT, R16, UR4, PT ;  /* 0x0000000410007c0c */ /* 0x000fe4000bfa6270 */
[----:B------:R-:W-:Y:S01]  /*78b0*/  ISETP.GE.AND P6, PT, R18, UR4, PT ;  /* 0x0000000412007c0c */ /* 0x000fe2000bfc6270 */
[----:B0-----:R-:W-:Y:S01]  /*78c0*/  @!P0 IMAD.WIDE R2, R7, 0x4, R12 ;  /* 0x0000000407028825 */ /* 0x001fe200078e020c */
[----:B------:R-:W-:-:S03]  /*78d0*/  IADD3 R0, R19, 0x50, RZ ;  /* 0x0000005013007810 */ /* 0x000fc60007ffe0ff */
[--C-:B-1----:R-:W-:Y:S01]  /*78e0*/  @!P4 IMAD.WIDE R4, R9, 0x4, R12.reuse ;  /* 0x000000040904c825 */ /* 0x102fe200078e020c */
[----:B------:R0:W-:Y:S01]  /*78f0*/  @!P0 ST.E.64 desc[UR38][R2.64], R38 ;  /* 0x0000002602008985 */ /* 0x0001e2000c101b26 */
[----:B------:R-:W-:Y:S02]  /*7900*/  ISETP.GE.AND P0, PT, R0, UR4, PT ;  /* 0x0000000400007c0c */ /* 0x000fe4000bf06270 */
[--C-:B------:R-:W-:Y:S01]  /*7910*/  @!P3 IMAD.WIDE R6, R11, 0x4, R12.reuse ;  /* 0x000000040b06b825 */ /* 0x100fe200078e020c */
[----:B------:R1:W-:Y:S01]  /*7920*/  @!P4 ST.E.64 desc[UR38][R4.64], R42 ;  /* 0x0000002a0400c985 */ /* 0x0003e2000c101b26 */
[----:B------:R-:W-:Y:S02]  /*7930*/  ISETP.GE.AND P4, PT, R20, UR4, PT ;  /* 0x0000000414007c0c */ /* 0x000fe4000bf86270 */
[----:B------:R-:W-:Y:S01]  /*7940*/  @!P2 IMAD.WIDE R8, R15, 0x4, R12 ;  /* 0x000000040f08a825 */ /* 0x000fe200078e020c */
[----:B------:R2:W-:Y:S01]  /*7950*/  @!P3 ST.E.64 desc[UR38][R6.64], R46 ;  /* 0x0000002e0600b985 */ /* 0x0005e2000c101b26 */
[----:B------:R-:W-:-:S02]  /*7960*/  @!P5 LEA.HI R16, R16, R16, RZ, 0x1 ;  /* 0x000000101010d211 */ /* 0x000fc400078f08ff */
[----:B------:R-:W-:Y:S01]  /*7970*/  @!P1 IMAD.WIDE R10, R17, 0x4, R12 ;  /* 0x00000004110a9825 */ /* 0x000fe200078e020c */
[----:B------:R3:W-:Y:S01]  /*7980*/  @!P2 ST.E.64 desc[UR38][R8.64], R50 ;  /* 0x000000320800a985 */ /* 0x0007e2000c101b26 */
[C---:B------:R-:W-:Y:S02]  /*7990*/  IADD3 R17, R19.reuse, 0x68, RZ ;  /* 0x0000006813117810 */ /* 0x040fe40007ffe0ff */
[C---:B------:R-:W-:Y:S01]  /*79a0*/  VIADD R15, R19.reuse, 0x60 ;  /* 0x00000060130f7836 */ /* 0x040fe20000000000 */
[----:B------:R4:W-:Y:S01]  /*79b0*/  @!P1 ST.E.64 desc[UR38][R10.64], R54 ;  /* 0x000000360a009985 */ /* 0x0009e2000c101b26 */
[----:B------:R-:W-:Y:S01]  /*79c0*/  ISETP.GE.AND P1, PT, R14, UR4, PT ;  /* 0x000000040e007c0c */ /* 0x000fe2000bf26270 */
[----:B------:R-:W-:Y:S01]  /*79d0*/  VIADD R19, R19, 0x78 ;  /* 0x0000007813137836 */ /* 0x000fe20000000000 */
[----:B------:R-:W-:Y:S02]  /*79e0*/  ISETP.GE.AND P3, PT, R17, UR4, PT ;  /* 0x0000000411007c0c */ /* 0x000fe4000bf66270 */
[----:B------:R-:W-:-:S02]  /*79f0*/  ISETP.GE.AND P2, PT, R15, UR4, PT ;  /* 0x000000040f007c0c */ /* 0x000fc4000bf46270 */
[----:B------:R-:W-:Y:S02]  /*7a00*/  @!P6 LEA.HI R18, R18, R18, RZ, 0x1 ;  /* 0x000000121212e211 */ /* 0x000fe400078f08ff */
[----:B0-----:R-:W-:Y:S02]  /*7a10*/  @!P5 LOP3.LUT R3, R16, 0xfffffffe, RZ, 0xc0, !PT ;  /* 0xfffffffe1003d812 */ /* 0x001fe400078ec0ff */
[----:B-1----:R-:W-:Y:S02]  /*7a20*/  @!P6 LOP3.LUT R5, R18, 0xfffffffe, RZ, 0xc0, !PT ;  /* 0xfffffffe1205e812 */ /* 0x002fe400078ec0ff */
[----:B------:R-:W-:Y:S01]  /*7a30*/  @!P0 LEA.HI R0, R0, R0, RZ, 0x1 ;  /* 0x0000000000008211 */ /* 0x000fe200078f08ff */
[--C-:B------:R-:W-:Y:S01]  /*7a40*/  @!P5 IMAD.WIDE R2, R3, 0x4, R12.reuse ;  /* 0x000000040302d825 */ /* 0x100fe200078e020c */
[----:B------:R-:W-:Y:S02]  /*7a50*/  @!P1 LEA.HI R14, R14, R14, RZ, 0x1 ;  /* 0x0000000e0e0e9211 */ /* 0x000fe400078f08ff */
[----:B------:R-:W-:Y:S01]  /*7a60*/  @!P3 LEA.HI R17, R17, R17, RZ, 0x1 ;  /* 0x000000111111b211 */ /* 0x000fe200078f08ff */
[----:B------:R-:W-:Y:S01]  /*7a70*/  @!P6 IMAD.WIDE R4, R5, 0x4, R12 ;  /* 0x000000040504e825 */ /* 0x000fe200078e020c */
[----:B------:R-:W-:Y:S01]  /*7a80*/  @!P2 LEA.HI R15, R15, R15, RZ, 0x1 ;  /* 0x0000000f0f0fa211 */ /* 0x000fe200078f08ff */
[----:B------:R0:W-:Y:S01]  /*7a90*/  @!P5 ST.E.64 desc[UR38][R2.64], R58 ;  /* 0x0000003a0200d985 */ /* 0x0001e2000c101b26 */
[----:B------:R-:W-:-:S02]  /*7aa0*/  @!P4 LEA.HI R20, R20, R20, RZ, 0x1 ;  /* 0x000000141414c211 */ /* 0x000fc400078f08ff */
[----:B--2---:R-:W-:Y:S01]  /*7ab0*/  @!P0 LOP3.LUT R7, R0, 0xfffffffe, RZ, 0xc0, !PT ;  /* 0xfffffffe00078812 */ /* 0x004fe200078ec0ff */
[----:B------:R1:W-:Y:S01]  /*7ac0*/  @!P6 ST.E.64 desc[UR38][R4.64], R62 ;  /* 0x0000003e0400e985 */ /* 0x0003e2000c101b26 */
[----:B---3--:R-:W-:Y:S02]  /*7ad0*/  @!P1 LOP3.LUT R9, R14, 0xfffffffe, RZ, 0xc0, !PT ;  /* 0xfffffffe0e099812 */ /* 0x008fe400078ec0ff */
[----:B------:R-:W-:Y:S02]  /*7ae0*/  @!P2 LOP3.LUT R15, R15, 0xfffffffe, RZ, 0xc0, !PT ;  /* 0xfffffffe0f0fa812 */ /* 0x000fe400078ec0ff */
[----:B------:R-:W-:Y:S02]  /*7af0*/  @!P3 LOP3.LUT R17, R17, 0xfffffffe, RZ, 0xc0, !PT ;  /* 0xfffffffe1111b812 */ /* 0x000fe400078ec0ff */
[----:B----4-:R-:W-:Y:S01]  /*7b00*/  @!P4 LOP3.LUT R11, R20, 0xfffffffe, RZ, 0xc0, !PT ;  /* 0xfffffffe140bc812 */ /* 0x010fe200078ec0ff */
[----:B0-----:R-:W-:-:S04]  /*7b10*/  @!P0 IMAD.WIDE R2, R7, 0x4, R12 ;  /* 0x0000000407028825 */ /* 0x001fc800078e020c */
[--C-:B-1----:R-:W-:Y:S01]  /*7b20*/  @!P1 IMAD.WIDE R4, R9, 0x4, R12.reuse ;  /* 0x0000000409049825 */ /* 0x102fe200078e020c */
[----:B------:R0:W-:Y:S01]  /*7b30*/  @!P0 ST.E.64 desc[UR38][R2.64], R66 ;  /* 0x0000004202008985 */ /* 0x0001e2000c101b26 */
[----:B------:R-:W-:Y:S02]  /*7b40*/  ISETP.GE.AND P0, PT, R19, UR4, PT ;  /* 0x0000000413007c0c */ /* 0x000fe4000bf06270 */
[--C-:B------:R-:W-:Y:S01]  /*7b50*/  @!P2 IMAD.WIDE R6, R15, 0x4, R12.reuse ;  /* 0x000000040f06a825 */ /* 0x100fe200078e020c */
[----:B------:R0:W-:Y:S03]  /*7b60*/  @!P1 ST.E.64 desc[UR38][R4.64], R70 ;  /* 0x0000004604009985 */ /* 0x0001e6000c101b26 */
[--C-:B------:R-:W-:Y:S01]  /*7b70*/  @!P3 IMAD.WIDE R8, R17, 0x4, R12.reuse ;  /* 0x000000041108b825 */ /* 0x100fe200078e020c */
[----:B------:R0:W-:Y:S03]  /*7b80*/  @!P2 ST.E.64 desc[UR38][R6.64], R74 ;  /* 0x0000004a0600a985 */ /* 0x0001e6000c101b26 */
[----:B------:R-:W-:Y:S01]  /*7b90*/  @!P4 IMAD.WIDE R10, R11, 0x4, R12 ;  /* 0x000000040b0ac825 */ /* 0x000fe200078e020c */
[----:B------:R0:W-:Y:S04]  /*7ba0*/  @!P3 ST.E.64 desc[UR38][R8.64], R78 ;  /* 0x0000004e0800b985 */ /* 0x0001e8000c101b26 */
[----:B------:R0:W-:Y:S01]  /*7bb0*/  @!P4 ST.E.64 desc[UR38][R10.64], R82 ;  /* 0x000000520a00c985 */ /* 0x0001e2000c101b26 */
[----:B------:R-:W-:Y:S05]  /*7bc0*/  @P0 BRA `(.L_x_8) ;  /* 0x0000003c00480947 */ /* 0x000fea0003800000 */
[----:B------:R-:W-:-:S04]  /*7bd0*/  LEA.HI R19, R19, R19, RZ, 0x1 ;  /* 0x0000001313137211 */ /* 0x000fc800078f08ff */
[----:B0-----:R-:W-:-:S05]  /*7be0*/  LOP3.LUT R3, R19, 0xfffffffe, RZ, 0xc0, !PT ;  /* 0xfffffffe13037812 */ /* 0x001fca00078ec0ff */
[----:B------:R-:W-:-:S05]  /*7bf0*/  IMAD.WIDE R2, R3, 0x4, R12 ;  /* 0x0000000403027825 */ /* 0x000fca00078e020c */
[----:B------:R0:W-:Y:S01]  /*7c00*/  ST.E.64 desc[UR38][R2.64], R86 ;  /* 0x0000005602007985 */ /* 0x0001e2000c101b26 */
[----:B------:R-:W-:Y:S05]  /*7c10*/  BRA `(.L_x_8) ;  /* 0x0000003c00347947 */ /* 0x000fea0003800000 */
.L_x_35:
[----:B------:R-:W0:Y:S02]  /*7c20*/  S2R R0, SR_TID.X ;  /* 0x0000000000007919 */ /* 0x000e240000002100 */
[----:B0-----:R-:W-:-:S04]  /*7c30*/  IADD3 R3, R0, -0x80, RZ ;  /* 0xffffff8000037810 */ /* 0x001fc80007ffe0ff */
[----:B------:R-:W-:-:S13]  /*7c40*/  ISETP.GT.AND P0, PT, R3, 0x7f, PT ;  /* 0x0000007f0300780c */ /* 0x000fda0003f04270 */
[----:B------:R-:W-:Y:S05]  /*7c50*/  @P0 BRA `(.L_x_8) ;  /* 0x0000003c00240947 */ /* 0x000fea0003800000 */
[----:B------:R-:W0:Y:S01]  /*7c60*/  S2R R3, SR_CTAID.X ;  /* 0x0000000000037919 */ /* 0x000e220000002500 */
[----:B------:R-:W1:Y:S01]  /*7c70*/  LDC R8, c[0x0][0xbe8] ;  /* 0x0002fa00ff087b82 */ /* 0x000e620000000800 */
[----:B------:R-:W-:Y:S01]  /*7c80*/  ULDC UR4, c[0x0][0xa88] ;  /* 0x0002a20000047ab9 */ /* 0x000fe20000000800 */
[----:B0-----:R-:W-:Y:S02]  /*7c90*/  IMAD R0, R3, 0x80, R0 ;  /* 0x0000008003007824 */ /* 0x001fe400078e0200 */
[----:B-1----:R-:W-:Y:S02]  /*7ca0*/  IMAD R3, R8, UR4, RZ ;  /* 0x0000000408037c24 */ /* 0x002fe4000f8e02ff */
[----:B------:R-:W-:-:S05]  /*7cb0*/  VIADD R0, R0, 0xffffff80 ;  /* 0xffffff8000007836 */ /* 0x000fca0000000000 */
[----:B------:R-:W-:-:S13]  /*7cc0*/  ISETP.GE.AND P0, PT, R0, R3, PT ;  /* 0x000000030000720c */ /* 0x000fda0003f06270 */
[----:B------:R-:W-:Y:S05]  /*7cd0*/  @P0 BRA `(.L_x_8) ;  /* 0x0000003c00040947 */ /* 0x000fea0003800000 */
[----:B------:R-:W-:Y:S01]  /*7ce0*/  ISETP.NE.AND P0, PT, R8, 0x1, PT ;  /* 0x000000010800780c */ /* 0x000fe20003f05270 */
[----:B------:R-:W0:Y:S01]  /*7cf0*/  S2UR UR4, SR_CTAID.Z ;  /* 0x00000000000479c3 */ /* 0x000e220000002700 */
[----:B------:R-:W-:Y:S01]  /*7d00*/  SHF.R.S32.HI R3, RZ, 0x1f, R2 ;  /* 0x0000001fff037819 */ /* 0x000fe20000011402 */
[----:B------:R-:W-:Y:S01]  /*7d10*/  ULDC.64 UR6, c[0x0][0xbd0] ;  /* 0x0002f40000067ab9 */ /* 0x000fe20000000a00 */
[C---:B------:R-:W-:Y:S01]  /*7d20*/  IADD3 R7, -R2.reuse, RZ, RZ ;  /* 0x000000ff02077210 */ /* 0x040fe20007ffe1ff */
[----:B------:R-:W-:-:S04]  /*7d30*/  IMAD.WIDE.U32 R4, R2, UR6, RZ ;  /* 0x0000000602047c25 */ /* 0x000fc8000f8e00ff */
[----:B------:R-:W1:Y:S01]  /*7d40*/  LDC.64 R12, c[0x0][0xbd8] ;  /* 0x0002f600ff0c7b82 */ /* 0x000e620000000a00 */
[----:B------:R-:W-:-:S04]  /*7d50*/  IMAD R3, R3, UR6, RZ ;  /* 0x0000000603037c24 */ /* 0x000fc8000f8e02ff */
[----:B------:R-:W-:Y:S01]  /*7d60*/  IMAD R3, R2, UR7, R3 ;  /* 0x0000000702037c24 */ /* 0x000fe2000f8e0203 */
[----:B------:R-:W-:Y:S02]  /*7d70*/  MOV R2, R4 ;  /* 0x0000000400027202 */ /* 0x000fe40000000f00 */
[----:B------:R-:W2:Y:S01]  /*7d80*/  @P0 LDC R9, c[0x0][0xbec] ;  /* 0x0002fb00ff090b82 */ /* 0x000ea20000000800 */
[----:B------:R-:W-:Y:S02]  /*7d90*/  IMAD.IADD R3, R5, 0x1, R3 ;  /* 0x0000000105037824 */ /* 0x000fe400078e0203 */
[----:B------:R-:W-:-:S05]  /*7da0*/  IMAD.MOV.U32 R5, RZ, RZ, R0 ;  /* 0x000000ffff057224 */ /* 0x000fca00078e0000 */
[----:B------:R-:W3:Y:S01]  /*7db0*/  S2UR UR8, SR_CTAID.Y ;  /* 0x00000000000879c3 */ /* 0x000ee20000002600 */
[----:B0-----:R-:W-:-:S07]  /*7dc0*/  USHF.R.S32.HI UR5, URZ, 0x1f, UR4 ;  /* 0x0000001f3f057899 */ /* 0x001fce0008011404 */
[----:B------:R-:W3:Y:S01]  /*7dd0*/  LDC R10, c[0x0][0xc50] ;  /* 0x00031400ff0a7b82 */ /* 0x000ee20000000800 */
[C---:B-1----:R-:W-:Y:S02]  /*7de0*/  IMAD R14, R12.reuse, UR5, RZ ;  /* 0x000000050c0e7c24 */ /* 0x042fe4000f8e02ff */
[----:B------:R-:W-:-:S04]  /*7df0*/  IMAD.WIDE.U32 R2, R12, UR4, R2 ;  /* 0x000000040c027c25 */ /* 0x000fc8000f8e0002 */
[----:B------:R-:W-:Y:S01]  /*7e00*/  IMAD R13, R13, UR4, R14 ;  /* 0x000000040d0d7c24 */ /* 0x000fe2000f8e020e */
[----:B------:R-:W0:Y:S01]  /*7e10*/  @P0 LDC R11, c[0x0][0xbf0] ;  /* 0x0002fc00ff0b0b82 */ /* 0x000e220000000800 */
[----:B--2---:R-:W-:Y:S01]  /*7e20*/  @P0 IMAD.HI.U32 R6, R0, R9, RZ ;  /* 0x0000000900060227 */ /* 0x004fe200078e00ff */
[----:B------:R-:W-:-:S03]  /*7e30*/  ULDC.64 UR4, c[0x0][0xbe0] ;  /* 0x0002f80000047ab9 */ /* 0x000fc60000000a00 */
[----:B------:R-:W-:Y:S02]  /*7e40*/  IMAD.IADD R3, R13, 0x1, R3 ;  /* 0x000000010d037824 */ /* 0x000fe400078e0203 */
[----:B---3--:R-:W-:-:S04]  /*7e50*/  IMAD R9, R10, R7, UR8 ;  /* 0x000000080a097e24 */ /* 0x008fc8000f8e0207 */
[----:B------:R-:W-:Y:S01]  /*7e60*/  IMAD.WIDE.U32 R2, R9, UR4, R2 ;  /* 0x0000000409027c25 */ /* 0x000fe2000f8e0002 */
[----:B------:R-:W-:Y:S02]  /*7e70*/  SHF.R.S32.HI R4, RZ, 0x1f, R9 ;  /* 0x0000001fff047819 */ /* 0x000fe40000011409 */
[----:B0-----:R-:W-:-:S03]  /*7e80*/  @P0 SHF.R.U32.HI R5, RZ, R11, R6 ;  /* 0x0000000bff050219 */ /* 0x001fc60000011606 */
[----:B------:R-:W-:Y:S01]  /*7e90*/  IMAD R4, R4, UR4, RZ ;  /* 0x0000000404047c24 */ /* 0x000fe2000f8e02ff */
[----:B------:R-:W-:Y:S01]  /*7ea0*/  IADD3 R2, P0, R5, R2, RZ ;  /* 0x0000000205027210 */ /* 0x000fe20007f1e0ff */
[--C-:B------:R-:W-:Y:S02]  /*7eb0*/  IMAD.MOV R7, RZ, RZ, -R5.reuse ;  /* 0x000000ffff077224 */ /* 0x100fe400078e0a05 */
[----:B------:R-:W-:Y:S01]  /*7ec0*/  IMAD R4, R9, UR5, R4 ;  /* 0x0000000509047c24 */ /* 0x000fe2000f8e0204 */
[----:B------:R-:W-:Y:S01]  /*7ed0*/  SHF.R.S32.HI R9, RZ, 0x1f, R5 ;  /* 0x0000001fff097819 */ /* 0x000fe20000011405 */
[----:B------:R-:W-:Y:S01]  /*7ee0*/  IMAD R7, R8, R7, R0 ;  /* 0x0000000708077224 */ /* 0x000fe200078e0200 */
[----:B------:R-:W-:Y:S02]  /*7ef0*/  ULDC.64 UR4, c[0x0][0xbc8] ;  /* 0x0002f20000047ab9 */ /* 0x000fe40000000a00 */
[----:B------:R-:W-:Y:S02]  /*7f00*/  IADD3.X R3, R9, R3, R4, P0, !PT ;  /* 0x0000000309037210 */ /* 0x000fe400007fe404 */
[----:B------:R-:W-:Y:S01]  /*7f10*/  SHF.R.S32.HI R0, RZ, 0x1f, R7 ;  /* 0x0000001fff007819 */ /* 0x000fe20000011407 */
[----:B------:R-:W-:-:S04]  /*7f20*/  IMAD.WIDE.U32 R2, R7, UR4, R2 ;  /* 0x0000000407027c25 */ /* 0x000fc8000f8e0002 */
[----:B------:R-:W-:-:S04]  /*7f30*/  IMAD R0, R0, UR4, RZ ;  /* 0x0000000400007c24 */ /* 0x000fc8000f8e02ff */
[----:B------:R-:W-:Y:S01]  /*7f40*/  IMAD R5, R7, UR5, R0 ;  /* 0x0000000507057c24 */ /* 0x000fe2000f8e0200 */
[----:B------:R-:W-:Y:S02]  /*7f50*/  ULDC.64 UR4, c[0x0][0xba8] ;  /* 0x0002ea0000047ab9 */ /* 0x000fe40000000a00 */
[----:B------:R-:W-:Y:S02]  /*7f60*/  LEA R4, P0, R2, UR4, 0x2 ;  /* 0x0000000402047c11 */ /* 0x000fe4000f8010ff */
[----:B------:R-:W-:-:S04]  /*7f70*/  IADD3 R3, R3, R5, RZ ;  /* 0x0000000503037210 */ /* 0x000fc80007ffe0ff */
[----:B------:R-:W-:Y:S01]  /*7f80*/  LEA.HI.X R5, R2, UR5, R3, 0x2, P0 ;  /* 0x0000000502057c11 */ /* 0x000fe200080f1403 */
[----:B------:R-:W-:-:S05]  /*7f90*/  IMAD.MOV.U32 R3, RZ, RZ, -0x800000 ;  /* 0xff800000ff037424 */ /* 0x000fca00078e00ff */
[----:B------:R0:W-:Y:S01]  /*7fa0*/  STG.E desc[UR38][R4.64], R3 ;  /* 0x0000000304007986 */ /* 0x0001e2000c101926 */
[----:B------:R-:W-:Y:S05]  /*7fb0*/  BRA `(.L_x_8) ;  /* 0x00000038004c7947 */ /* 0x000fea0003800000 */
.L_x_6:
[----:B------:R-:W-:-:S08]  /*7fc0*/  NOP ;  /* 0x0000000000007918 */ /* 0x000fd00000000000 */
[----:B------:R-:W0:-:S00]  /*7fd0*/  USETMAXREG.DEALLOC.CTAPOOL 0x28 ;  /* 0x00000028000079c8 */ /* 0x000e0000080e0500 */
[----:B0-----:R-:W-:Y:S01]  /*7fe0*/  LOP3.LUT R17, R0, 0x3, RZ, 0xc0, !PT ;  /* 0x0000000300117812 */ /* 0x001fe200078ec0ff */
[----:B------:R-:W0:Y:S05]  /*7ff0*/  S2R R27, SR_CTAID.Z ;  /* 0x00000000001b7919 */ /* 0x000e2a0000002700 */
[----:B------:R-:W1:Y:S01]  /*8000*/  S2UR UR6, SR_CTAID.Y ;  /* 0x00000000000679c3 */ /* 0x000e620000002600 */
[----:B------:R-:W2:Y:S02]  /*8010*/  SHFL.IDX PT, R0, R17, RZ, 0x1f ;  /* 0x00001fff11007589 */ /* 0x000ea400000e0000 */
[----:B--2---:R-:W-:-:S13]  /*8020*/  ISETP.NE.AND P0, PT, R0, RZ, PT ;  /* 0x000000ff0000720c */ /* 0x004fda0003f05270 */
[----:B01----:R-:W-:Y:S05]  /*8030*/  @!P0 BRA `(.L_x_38) ;  /* 0x0000000000288947 */ /* 0x003fea0003800000 */
[----:B------:R-:W-:Y:S01]  /*8040*/  ULDC UR7, c[0x0][0xc50] ;  /* 0x0003140000077ab9 */ /* 0x000fe20000000800 */
[----:B------:R-:W-:Y:S01]  /*8050*/  UMOV UR42, UR6 ;  /* 0x00000006002a7c82 */ /* 0x000fe20008000000 */
[----:B------:R-:W-:-:S06]  /*8060*/  UISETP.NE.AND UP0, UPT, UR7, 0x1, UPT ;  /* 0x000000010700788c */ /* 0x000fcc000bf05270 */
[----:B------:R-:W-:-:S13]  /*8070*/  PLOP3.LUT P0, PT, PT, PT, UP0, 0x80, 0x0 ;  /* 0x000000000000781c */ /* 0x000fda0003f0f008 */
[----:B------:R-:W-:Y:S05]  /*8080*/  @!P0 BRA `(.L_x_39) ;  /* 0x0000000000308947 */ /* 0x000fea0003800000 */
[----:B------:R-:W-:Y:S01]  /*8090*/  ULDC UR4, c[0x0][0xc54] ;  /* 0x0003150000047ab9 */ /* 0x000fe20000000800 */
[----:B------:R-:W-:Y:S01]  /*80a0*/  ULDC UR42, c[0x0][0xc58] ;  /* 0x00031600002a7ab9 */ /* 0x000fe20000000800 */
[----:B------:R-:W-:-:S04]  /*80b0*/  UIMAD.WIDE.U32 UR4, UR6, UR4, URZ ;  /* 0x00000004060472a5 */ /* 0x000fc8000f8e003f */
[----:B------:R-:W-:Y:S01]  /*80c0*/  USHF.R.U32.HI UR42, URZ, UR42, UR5 ;  /* 0x0000002a3f2a7299 */ /* 0x000fe20008011605 */
[----:B------:R-:W-:Y:S11]  /*80d0*/  BRA `(.L_x_39) ;  /* 0x00000000001c7947 */ /* 0x000ff60003800000 */
.L_x_38:
[----:B------:R-:W-:Y:S01]  /*80e0*/  ULDC UR7, c[0x0][0xc50] ;  /* 0x0003140000077ab9 */ /* 0x000fe20000000800 */
[----:B------:R-:W-:Y:S01]  /*80f0*/  UMOV UR42, UR6 ;  /* 0x00000006002a7c82 */ /* 0x000fe20008000000 */
[----:B------:R-:W-:-:S11]  /*8100*/  UISETP.NE.AND UP0, UPT, UR7, 0x1, UPT ;  /* 0x000000010700788c */ /* 0x000fd6000bf05270 */
[----:B------:R-:W-:Y:S01]  /*8110*/  @UP0 ULDC UR4, c[0x0][0xc54] ;  /* 0x0003150000040ab9 */ /* 0x000fe20000000800 */
[----:B------:R-:W-:Y:S01]  /*8120*/  @UP0 ULDC UR8, c[0x0][0xc58] ;  /* 0x0003160000080ab9 */ /* 0x000fe20000000800 */
[----:B------:R-:W-:-:S04]  /*8130*/  UIMAD.WIDE.U32 UR4, UR6, UR4, URZ ;  /* 0x00000004060472a5 */ /* 0x000fc8000f8e003f */
[----:B------:R-:W-:-:S12]  /*8140*/  @UP0 USHF.R.U32.HI UR42, URZ, UR8, UR5 ;  /* 0x000000083f2a0299 */ /* 0x000fd80008011605 */
.L_x_39:
[----:B------:R-:W-:Y:S01]  /*8150*/  ISETP.GE.AND P0, PT, R27, RZ, PT ;  /* 0x000000ff1b00720c */ /* 0x000fe20003f06270 */
[----:B------:R-:W-:Y:S01]  /*8160*/  UIADD3 UR4, -UR42, URZ, URZ ;  /* 0x0000003f2a047290 */ /* 0x000fe2000fffe13f */
[----:B------:R-:W-:Y:S01]  /*8170*/  IMAD.MOV.U32 R0, RZ, RZ, 0x1 ;  /* 0x00000001ff007424 */ /* 0x000fe200078e00ff */
[----:B------:R-:W-:Y:S01]  /*8180*/  MOV R2, RZ ;  /* 0x000000ff00027202 */ /* 0x000fe20000000f00 */
[----:B------:R-:W-:Y:S01]  /*8190*/  IMAD.MOV.U32 R8, RZ, RZ, 0x1 ;  /* 0x00000001ff087424 */ /* 0x000fe200078e00ff */
[----:B------:R-:W-:-:S08]  /*81a0*/  UIMAD UR6, UR7, UR4, UR6 ;  /* 0x00000004070672a4 */ /* 0x000fd0000f8e0206 */
[----:B------:R-:W-:Y:S05]  /*81b0*/  @!P0 BRA `(.L_x_40) ;  /* 0x00000034000c8947 */ /* 0x000fea0003800000 */
[----:B------:R-:W0:Y:S01]  /*81c0*/  LDC.64 R2, c[0x0][0xa28] ;  /* 0x00028a00ff027b82 */ /* 0x000e220000000a00 */
[----:B------:R-:W-:Y:S01]  /*81d0*/  ULDC.64 UR4, c[0x0][0x418] ;  /* 0x0001060000047ab9 */ /* 0x000fe20000000a00 */
[----:B------:R-:W-:Y:S01]  /*81e0*/  ULDC UR43, c[0x0][0x2f0] ;  /* 0x0000bc00002b7ab9 */ /* 0x000fe20000000800 */
[----:B------:R-:W-:Y:S01]  /*81f0*/  IMAD.MOV.U32 R18, RZ, RZ, RZ ;  /* 0x000000ffff127224 */ /* 0x000fe200078e00ff */
[----:B0-----:R-:W-:-:S04]  /*8200*/  ISETP.NE.U32.AND P0, PT, R2, RZ, PT ;  /* 0x000000ff0200720c */ /* 0x001fc80003f05070 */
[----:B------:R-:W-:Y:S01]  /*8210*/  ISETP.NE.AND.EX P0, PT, R3, RZ, PT, P0 ;  /* 0x000000ff0300720c */ /* 0x000fe20003f05300 */
[----:B------:R-:W-:-:S03]  /*8220*/  UISETP.NE.U32.AND UP0, UPT, UR4, URZ, UPT ;  /* 0x0000003f0400728c */ /* 0x000fc6000bf05070 */
[----:B------:R-:W-:-:S09]  /*8230*/  ULDC UR4, c[0x0][0x424] ;  /* 0x0001090000047ab9 */ /* 0x000fd20000000800 */
[----:B------:R-:W0:Y:S01]  /*8240*/  @P0 LDC.64 R2, c[0x0][0xa28] ;  /* 0x00028a00ff020b82 */ /* 0x000e220000000a00 */
[----:B------:R-:W-:-:S04]  /*8250*/  UISETP.NE.AND.EX UP0, UPT, UR5, URZ, UPT, UP0 ;  /* 0x0000003f0500728c */ /* 0x000fc8000bf05300 */
[----:B------:R-:W-:-:S04]  /*8260*/  USEL UR4, UR4, 0x1, UP0 ;  /* 0x0000000104047887 */ /* 0x000fc80008000000 */
[----:B------:R-:W-:Y:S01]  /*8270*/  UIMAD UR43, UR4, UR43, URZ ;  /* 0x0000002b042b72a4 */ /* 0x000fe2000f8e023f */
[----:B------:R-:W1:Y:S03]  /*8280*/  S2R R24, SR_CTAID.X ;  /* 0x0000000000187919 */ /* 0x000e660000002500 */
[----:B------:R-:W-:Y:S02]  /*8290*/  UISETP.GE.AND UP0, UPT, UR43, 0x1, UPT ;  /* 0x000000012b00788c */ /* 0x000fe4000bf06270 */
[----:B------:R-:W-:Y:S01]  /*82a0*/  UIADD3 UR4, UR43, 0x5f, URZ ;  /* 0x0000005f2b047890 */ /* 0x000fe2000fffe03f */
[----:B0-----:R-:W-:-:S05]  /*82b0*/  @P0 IMAD.WIDE R2, R27, 0x4, R2 ;  /* 0x000000041b020825 */ /* 0x001fca00078e0202 */
[----:B------:R0:W5:Y:S01]  /*82c0*/  @P0 LDG.E R18, desc[UR38][R2.64] ;  /* 0x0000002602120981 */ /* 0x000162000c1e1900 */
[----:B------:R-:W-:Y:S01]  /*82d0*/  PLOP3.LUT P0, PT, PT, PT, UP0, 0x80, 0x0 ;  /* 0x000000000000781c */ /* 0x000fe20003f0f008 */
[----:B------:R-:W-:Y:S02]  /*82e0*/  UIMAD.WIDE UR4, UR4, 0x2aaaaaab, URZ ;  /* 0x2aaaaaab040478a5 */ /* 0x000fe4000f8e023f */
[----:B------:R-:W-:Y:S02]  /*82f0*/  ULOP3.LUT UR47, UR6, 0xffff, URZ, 0xc0, !UPT ;  /* 0x0000ffff062f7892 */ /* 0x000fe4000f8ec03f */
[----:B------:R-:W-:Y:S01]  /*8300*/  USHF.R.U32.HI UR44, URZ, 0x1f, UR5 ;  /* 0x0000001f3f2c7899 */ /* 0x000fe20008011605 */
[----:B------:R-:W-:-:S03]  /*8310*/  UMOV UR37, URZ ;  /* 0x0000003f00257c82 */ /* 0x000fc60008000000 */
[----:B------:R-:W-:-:S04]  /*8320*/  ULEA.HI.SX32 UR44, UR5, UR44, 0x1c ;  /* 0x0000002c052c7291 */ /* 0x000fc8000f8fe23f */
[----:B01----:R-:W-:Y:S08]  /*8330*/  @!P0 BRA `(.L_x_41) ;  /* 0x0000000000848947 */ /* 0x003ff00003800000 */
[----:B------:R-:W-:Y:S01]  /*8340*/  USHF.R.U32.HI UR6, URZ, 0x10, UR6 ;  /* 0x000000103f067899 */ /* 0x000fe20008011606 */
[----:B------:R-:W-:-:S03]  /*8350*/  UMOV UR4, URZ ;  /* 0x0000003f00047c82 */ /* 0x000fc60008000000 */
[----:B------:R-:W-:-:S11]  /*8360*/  UISETP.NE.AND UP0, UPT, UR6, URZ, UPT ;  /* 0x0000003f0600728c */ /* 0x000fd6000bf05270 */
[----:B------:R-:W-:Y:S02]  /*8370*/  @!UP0 ULDC UR6, c[0x0][0x9f0] ;  /* 0x00027c0000068ab9 */ /* 0x000fe40000000800 */
[----:B------:R-:W-:Y:S01]  /*8380*/  IABS R2, UR6 ;  /* 0x0000000600027c13 */ /* 0x000fe20008000000 */
[----:B------:R-:W-:Y:S02]  /*8390*/  UIADD3 UR7, UR44, -0x1, UR6 ;  /* 0xffffffff2c077890 */ /* 0x000fe4000fffe006 */
[----:B------:R-:W-:Y:S02]  /*83a0*/  IABS R5, UR6 ;  /* 0x0000000600057c13 */ /* 0x000fe40008000000 */
[----:B------:R-:W-:Y:S02]  /*83b0*/  R2UR UR10, R2 ;  /* 0x00000000020a72ca */ /* 0x000fe400000e0000 */
[----:B------:R-:W-:Y:S01]  /*83c0*/  IABS R4, UR7 ;  /* 0x0000000700047c13 */ /* 0x000fe20008000000 */
[----:B------:R-:W-:-:S03]  /*83d0*/  ULOP3.LUT UR7, UR7, UR6, URZ, 0x3c, !UPT ;  /* 0x0000000607077292 */ /* 0x000fc6000f8e3c3f */
[----:B------:R-:W-:-:S07]  /*83e0*/  R2UR UR9, R4 ;  /* 0x00000000040972ca */ /* 0x000fce00000e0000 */
[----:B------:R-:W0:Y:S08]  /*83f0*/  I2F.RP R2, UR10 ;  /* 0x0000000a00027d06 */ /* 0x000e300008209400 */
[----:B0-----:R-:W0:Y:S02]  /*8400*/  MUFU.RCP R2, R2 ;  /* 0x0000000200027308 */ /* 0x001e240000001000 */
[----:B0-----:R-:W-:Y:S01]  /*8410*/  IADD3 R3, R2, 0xffffffe, RZ ;  /* 0x0ffffffe02037810 */ /* 0x001fe20007ffe0ff */
[----:B------:R-:W-:-:S05]  /*8420*/  IMAD.MOV R2, RZ, RZ, -R5 ;  /* 0x000000ffff027224 */ /* 0x000fca00078e0a05 */
[----:B------:R-:W0:Y:S02]  /*8430*/  F2I.FTZ.U32.TRUNC.NTZ R3, R3 ;  /* 0x0000000300037305 */ /* 0x000e24000021f000 */
[----:B0-----:R-:W-:-:S13]  /*8440*/  R2UR UR5, R3 ;  /* 0x00000000030572ca */ /* 0x001fda00000e0000 */
[----:B------:R-:W-:-:S04]  /*8450*/  UIADD3 UR8, URZ, -UR5, URZ ;  /* 0x800000053f087290 */ /* 0x000fc8000fffe03f */
[----:B------:R-:W-:-:S04]  /*8460*/  UIMAD UR8, UR8, UR10, URZ ;  /* 0x0000000a080872a4 */ /* 0x000fc8000f8e023f */
[----:B------:R-:W-:-:S03]  /*8470*/  UIMAD.WIDE.U32 UR4, UR5, UR8, UR4 ;  /* 0x00000008050472a5 */ /* 0x000fc6000f8e0004 */
[----:B------:R-:W-:Y:S01]  /*8480*/  R2UR UR8, R2 ;  /* 0x00000000020872ca */ /* 0x000fe200000e0000 */
[----:B------:R-:W-:-:S12]  /*8490*/  UIMAD.WIDE.U32 UR4, UR5, UR9, URZ ;  /* 0x00000009050472a5 */ /* 0x000fd8000f8e003f */
[----:B------:R-:W-:-:S04]  /*84a0*/  UIMAD UR4, UR5, UR8, UR9 ;  /* 0x00000008050472a4 */ /* 0x000fc8000f8e0209 */
[----:B------:R-:W-:-:S11]  /*84b0*/  UISETP.GT.U32.AND UP0, UPT, UR10, UR4, UPT ;  /* 0x000000040a00728c */ /* 0x000fd6000bf04070 */
[----:B------:R-:W-:Y:S02]  /*84c0*/  @!UP0 UIADD3 UR4, UR4, -UR10, URZ ;  /* 0x8000000a04048290 */ /* 0x000fe4000fffe03f */
[----:B------:R-:W-:Y:S02]  /*84d0*/  @!UP0 UIADD3 UR5, UR5, 0x1, URZ ;  /* 0x0000000105058890 */ /* 0x000fe4000fffe03f */
[----:B------:R-:W-:Y:S02]  /*84e0*/  UISETP.GE.U32.AND UP1, UPT, UR4, UR10, UPT ;  /* 0x0000000a0400728c */ /* 0x000fe4000bf26070 */
[----:B------:R-:W-:-:S09]  /*84f0*/  UISETP.GE.AND UP0, UPT, UR7, URZ, UPT ;  /* 0x0000003f0700728c */ /* 0x000fd2000bf06270 */
[----:B------:R-:W-:Y:S02]  /*8500*/  @UP1 UIADD3 UR5, UR5, 0x1, URZ ;  /* 0x0000000105051890 */ /* 0x000fe4000fffe03f */
[----:B------:R-:W-:Y:S02]  /*8510*/  UISETP.NE.AND UP1, UPT, UR6, URZ, UPT ;  /* 0x0000003f0600728c */ /* 0x000fe4000bf25270 */
[----:B------:R-:W-:-:S09]  /*8520*/  @!UP0 UIADD3 UR5, -UR5, URZ, URZ ;  /* 0x0000003f05058290 */ /* 0x000fd2000fffe13f */
[----:B------:R-:W-:-:S07]  /*8530*/  @!UP1 ULOP3.LUT UR5, URZ, UR6, URZ, 0x33, !UPT ;  /* 0x000000063f059292 */ /* 0x000fce000f8e333f */
[----:B------:R-:W-:-:S05]  /*8540*/  UMOV UR37, UR5 ;  /* 0x0000000500257c82 */ /* 0x000fca0008000000 */
.L_x_41:
[----:B------:R-:W-:Y:S02]  /*8550*/  UIMAD UR48, UR47, UR37, URZ ;  /* 0x000000252f3072a4 */ /* 0x000fe4000f8e023f */
[----:B------:R-:W-:Y:S02]  /*8560*/  IMAD.U32 R3, RZ, RZ, UR37 ;  /* 0x00000025ff037e24 */ /* 0x000fe4000f8e00ff */
[----:B------:R-:W-:Y:S02]  /*8570*/  IMAD.MOV.U32 R8, RZ, RZ, 0x1 ;  /* 0x00000001ff087424 */ /* 0x000fe400078e00ff */
[----:B------:R-:W-:-:S04]  /*8580*/  MOV R2, UR48 ;  /* 0x0000003000027c02 */ /* 0x000fc80008000f00 */
[----:B------:R-:W-:-:S04]  /*8590*/  VIADDMNMX R2, R2, R3, UR44, PT ;  /* 0x0000002c02027e46 */ /* 0x000fc8000b800103 */
[----:B------:R-:W-:Y:S01]  /*85a0*/  R2UR UR49, R2 ;  /* 0x00000000023172ca */ /* 0x000fe200000e0000 */
[----:B------:R-:W-:-:S12]  /*85b0*/  IMAD.MOV.U32 R2, RZ, RZ, RZ ;  /* 0x000000ffff027224 */ /* 0x000fd800078e00ff */
[----:B------:R-:W-:-:S06]  /*85c0*/  UISETP.GT.AND UP0, UPT, UR49, UR48, UPT ;  /* 0x000000303100728c */ /* 0x000fcc000bf04270 */
[----:B------:R-:W-:-:S13]  /*85d0*/  PLOP3.LUT P0, PT, PT, PT, UP0, 0x80, 0x0 ;  /* 0x000000000000781c */ /* 0x000fda0003f0f008 */
[----:B------:R-:W-:Y:S05]  /*85e0*/  @!P0 BRA `(.L_x_40) ;  /* 0x0000003000008947 */ /* 0x000fea0003800000 */
[----:B------:R-:W0:Y:S01]  /*85f0*/  S2UR UR4, SR_CgaCtaId ;  /* 0x00000000000479c3 */ /* 0x000e220000008800 */
[----:B------:R-:W-:Y:S02]  /*8600*/  UMOV UR45, 0x400 ;  /* 0x00000400002d7882 */ /* 0x000fe40000000000 */
[----:B0-----:R-:W-:-:S04]  /*8610*/  ULEA UR45, UR4, UR45, 0x18 ;  /* 0x0000002d042d7291 */ /* 0x001fc8000f8ec03f */
[----:B------:R-:W-:-:S04]  /*8620*/  UIADD3 UR4, UR45, 0x18400, URZ ;  /* 0x000184002d047890 */ /* 0x000fc8000fffe03f */
[----:B------:R-:W-:-:S06]  /*8630*/  ULOP3.LUT UP0, URZ, UR4, 0x3ff, URZ, 0xc0, !UPT ;  /* 0x000003ff043f7892 */ /* 0x000fcc000f80c03f */
[----:B------:R-:W-:-:S13]  /*8640*/  PLOP3.LUT P0, PT, PT, PT, UP0, 0x80, 0x0 ;  /* 0x000000000000781c */ /* 0x000fda0003f0f008 */
[----:B------:R-:W-:Y:S05]  /*8650*/  @!P0 BRA `(.L_x_42) ;  /* 0x0000000000408947 */ /* 0x000fea0003800000 */
[----:B------:R-:W-:Y:S01]  /*8660*/  MOV R2, 0x0 ;  /* 0x0000000000027802 */ /* 0x000fe20000000f00 */
[----:B------:R-:W-:Y:S01]  /*8670*/  ULDC.64 UR4, c[0x4][0xf0] ;  /* 0x01003c0000047ab9 */ /* 0x000fe20000000a00 */
[----:B------:R-:W-:Y:S01]  /*8680*/  ULDC.64 UR6, c[0x4][0xf8] ;  /* 0x01003e0000067ab9 */ /* 0x000fe20000000a00 */
[----:B------:R-:W-:Y:S01]  /*8690*/  MOV R4, UR4 ;  /* 0x0000000400047c02 */ /* 0x000fe20008000f00 */
[----:B------:R-:W-:Y:S01]  /*86a0*/  IMAD.U32 R5, RZ, RZ, UR5 ;  /* 0x00000005ff057e24 */ /* 0x000fe2000f8e00ff */
[----:B------:R-:W-:Y:S01]  /*86b0*/  ULDC.64 UR4, c[0x4][0x70] ;  /* 0x01001c0000047ab9 */ /* 0x000fe20000000a00 */
[----:B------:R-:W0:Y:S01]  /*86c0*/  LDC.64 R2, c[0x4][R2] ;  /* 0x0100000002027b82 */ /* 0x000e220000000a00 */
[----:B------:R-:W-:Y:S01]  /*86d0*/  IMAD.U32 R6, RZ, RZ, UR6 ;  /* 0x00000006ff067e24 */ /* 0x000fe2000f8e00ff */
[----:B------:R-:W-:Y:S01]  /*86e0*/  MOV R7, UR7 ;  /* 0x0000000700077c02 */ /* 0x000fe20008000f00 */
[----:B------:R-:W-:Y:S01]  /*86f0*/  IMAD.U32 R10, RZ, RZ, UR4 ;  /* 0x00000004ff0a7e24 */ /* 0x000fe2000f8e00ff */
[----:B------:R-:W-:Y:S01]  /*8700*/  MOV R8, 0x70 ;  /* 0x0000007000087802 */ /* 0x000fe20000000f00 */
[----:B------:R-:W-:-:S02]  /*8710*/  IMAD.U32 R11, RZ, RZ, UR5 ;  /* 0x00000005ff0b7e24 */ /* 0x000fc4000f8e00ff */
[----:B------:R-:W-:Y:S02]  /*8720*/  IMAD.MOV.U32 R12, RZ, RZ, 0x1 ;  /* 0x00000001ff0c7424 */ /* 0x000fe400078e00ff */
[----:B------:R-:W-:-:S07]  /*8730*/  IMAD.MOV.U32 R13, RZ, RZ, RZ ;  /* 0x000000ffff0d7224 */ /* 0x000fce00078e00ff */
[----:B------:R-:W-:-:S07]  /*8740*/  LEPC R20, `(.L_x_42) ;  /* 0x000000001014794e */ /* 0x000fce0000000000 */
[----:B0----5:R-:W-:Y:S05]  /*8750*/  CALL.ABS.NOINC R2 ;  /* 0x0000000002007343 */ /* 0x021fea0003c00000 */
.L_x_42:
        /* <DEDUP_REMOVED lines=19> */
[----:B-1---5:R-:W-:Y:S05]  /*8890*/  CALL.ABS.NOINC R2 ;  /* 0x0000000002007343 */ /* 0x022fea0003c00000 */
.L_x_44:
[----:B------:R0:W1:Y:S01]  /*88a0*/  LDC.64 R2, c[0x4][R16] ;  /* 0x0100000010027b82 */ /* 0x0000620000000a00 */
[----:B------:R-:W-:Y:S01]  /*88b0*/  ULDC.64 UR4, c[0x4][0xf0] ;  /* 0x01003c0000047ab9 */ /* 0x000fe20000000a00 */
[----:B------:R-:W-:Y:S01]  /*88c0*/  ULDC.64 UR6, c[0x4][0xf8] ;  /* 0x01003e0000067ab9 */ /* 0x000fe20000000a00 */
[----:B------:R-:W-:Y:S01]  /*88d0*/  MOV R4, UR4 ;  /* 0x0000000400047c02 */ /* 0x000fe20008000f00 */
        /* <DEDUP_REMOVED lines=11> */
.L_x_43:
[----:B------:R-:W0:Y:S01]  /*8990*/  LDC.64 R2, c[0x0][0x9f8] ;  /* 0x00027e00ff027b82 */ /* 0x000e220000000a00 */
[----:B------:R-:W-:Y:S01]  /*89a0*/  IMAD.SHL.U32 R6, R25, 0x8, RZ ;  /* 0x0000000819067824 */ /* 0x000fe200078e00ff */
[----:B------:R-:W-:Y:S01]  /*89b0*/  MOV R32, R27 ;  /* 0x0000001b00207202 */ /* 0x000fe20000000f00 */
[----:B------:R-:W-:Y:S01]  /*89c0*/  ULDC UR4, c[0x0][0x2f4] ;  /* 0x0000bd0000047ab9 */ /* 0x000fe20000000800 */
[----:B------:R-:W-:-:S04]  /*89d0*/  ULDC UR5, c[0x0][0x320] ;  /* 0x0000c80000057ab9 */ /* 0x000fc80000000800 */
[----:B------:R-:W1:Y:S01]  /*89e0*/  LDC R16, c[0x0][0x430] ;  /* 0x00010c00ff107b82 */ /* 0x000e620000000800 */
[----:B0-----:R-:W-:-:S04]  /*89f0*/  ISETP.NE.U32.AND P0, PT, R2, RZ, PT ;  /* 0x000000ff0200720c */ /* 0x001fc80003f05070 */
[----:B------:R-:W-:-:S13]  /*8a00*/  ISETP.NE.AND.EX P0, PT, R3, RZ, PT, P0 ;  /* 0x000000ff0300720c */ /* 0x000fda0003f05300 */
[----:B------:R-:W0:Y:S01]  /*8a10*/  @P0 LDC.64 R2, c[0x0][0x9f8] ;  /* 0x00027e00ff020b82 */ /* 0x000e220000000a00 */
[----:B------:R-:W-:-:S04]  /*8a20*/  LOP3.LUT R30, R6, 0x38, RZ, 0xc0, !PT ;  /* 0x00000038061e7812 */ /* 0x000fc800078ec0ff */
[----:B------:R-:W-:Y:S02]  /*8a30*/  LOP3.LUT R19, R30, 0x40, RZ, 0xfc, !PT ;  /* 0x000000401e137812 */ /* 0x000fe400078efcff */
[----:B------:R-:W-:Y:S02]  /*8a40*/  LOP3.LUT R22, R22, 0xfffffffb, RZ, 0xc0, !PT ;  /* 0xfffffffb16167812 */ /* 0x000fe400078ec0ff */
[----:B------:R-:W-:Y:S01]  /*8a50*/  ISETP.GE.AND P2, PT, R19, UR4, PT ;  /* 0x0000000413007c0c */ /* 0x000fe2000bf46270 */
[----:B0-----:R-:W-:-:S05]  /*8a60*/  @P0 IMAD.WIDE R2, R27, 0x4, R2 ;  /* 0x000000041b020825 */ /* 0x001fca00078e0202 */
[----:B------:R0:W5:Y:S01]  /*8a70*/  @P0 LDG.E R32, desc[UR38][R2.64] ;  /* 0x0000002602200981 */ /* 0x000162000c1e1900 */
[C---:B------:R-:W-:Y:S01]  /*8a80*/  ISETP.GE.AND P0, PT, R30.reuse, UR4, PT ;  /* 0x000000041e007c0c */ /* 0x040fe2000bf06270 */
[----:B------:R-:W-:Y:S01]  /*8a90*/  IMAD.SHL.U32 R26, R25, 0x10, RZ ;  /* 0x00000010191a7824 */ /* 0x000fe200078e00ff */
[C---:B------:R-:W-:Y:S01]  /*8aa0*/  LOP3.LUT R23, R30.reuse, 0x80, RZ, 0xfc, !PT ;  /* 0x000000801e177812 */ /* 0x040fe200078efcff */
[----:B------:R-:W-:Y:S01]  /*8ab0*/  UMOV UR6, 0xffffffff ;  /* 0xffffffff00067882 */ /* 0x000fe20000000000 */
[----:B------:R-:W-:Y:S02]  /*8ac0*/  ISETP.GE.AND P3, PT, R30, UR5, PT ;  /* 0x000000051e007c0c */ /* 0x000fe4000bf66270 */
[----:B------:R-:W-:Y:S02]  /*8ad0*/  ISETP.GE.AND P1, PT, R23, UR4, PT ;  /* 0x0000000417007c0c */ /* 0x000fe4000bf26270 */
[----:B------:R-:W-:Y:S02]  /*8ae0*/  LOP3.LUT R10, R25, 0x7f, RZ, 0xc0, !PT ;  /* 0x0000007f190a7812 */ /* 0x000fe400078ec0ff */
[----:B------:R-:W-:-:S03]  /*8af0*/  LOP3.LUT R26, R26, 0x70, RZ, 0xc0, !PT ;  /* 0x000000701a1a7812 */ /* 0x000fc600078ec0ff */
[----:B------:R-:W-:Y:S02]  /*8b00*/  @P0 LOP3.LUT R22, R22, 0x4, RZ, 0xfc, !PT ;  /* 0x0000000416160812 */ /* 0x000fe400078efcff */
[----:B------:R-:W-:Y:S02]  /*8b10*/  ISETP.GE.AND P0, PT, R19, UR5, PT ;  /* 0x0000000513007c0c */ /* 0x000fe4000bf06270 */
[----:B------:R-:W-:-:S04]  /*8b20*/  LOP3.LUT R22, R22, 0xfffffffd, RZ, 0xc0, !PT ;  /* 0xfffffffd16167812 */ /* 0x000fc800078ec0ff */
[----:B------:R-:W-:-:S04]  /*8b30*/  @P2 LOP3.LUT R22, R22, 0x2, RZ, 0xfc, !PT ;  /* 0x0000000216162812 */ /* 0x000fc800078efcff */
[----:B------:R-:W-:-:S04]  /*8b40*/  LOP3.LUT R22, R22, 0xfffffffe, RZ, 0xc0, !PT ;  /* 0xfffffffe16167812 */ /* 0x000fc800078ec0ff */
[----:B------:R-:W-:Y:S01]  /*8b50*/  @P1 LOP3.LUT R22, R22, 0x1, RZ, 0xfc, !PT ;  /* 0x0000000116161812 */ /* 0x000fe200078efcff */
[----:B01----:R-:W-:Y:S06]  /*8b60*/  BRA.DIV UR6, `(.L_x_45) ;  /* 0x0000002e06e07947 */ /* 0x003fec000b800000 */
.L_x_87:
[----:B------:R-:W-:Y:S01]  /*8b70*/  UIADD3 UR4, UR49, -0x1, URZ ;  /* 0xffffffff31047890 */ /* 0x000fe2000fffe03f */
[----:B------:R-:W-:Y:S02]  /*8b80*/  SHF.R.U32.HI R37, RZ, 0x3, R10 ;  /* 0x00000003ff257819 */ /* 0x000fe4000001160a */
[----:B------:R-:W-:Y:S02]  /*8b90*/  ISETP.NE.AND P2, PT, R16, 0x1, PT ;  /* 0x000000011000780c */ /* 0x000fe40003f45270 */
[----:B------:R-:W-:Y:S02]  /*8ba0*/  LOP3.LUT R33, R26, R37, RZ, 0xfc, !PT ;  /* 0x000000251a217212 */ /* 0x000fe400078efcff */
[----:B------:R-:W-:Y:S02]  /*8bb0*/  MOV R0, UR4 ;  /* 0x0000000400007c02 */ /* 0x000fe40008000f00 */
[----:B-----5:R-:W-:Y:S02]  /*8bc0*/  SHF.R.S32.HI R34, RZ, 0x1f, R32 ;  /* 0x0000001fff227819 */ /* 0x020fe40000011420 */
[----:B------:R-:W-:Y:S01]  /*8bd0*/  LOP3.LUT R22, R22, 0xffffffdf, RZ, 0xc0, !PT ;  /* 0xffffffdf16167812 */ /* 0x000fe200078ec0ff */
[----:B------:R-:W-:-:S04]  /*8be0*/  IMAD R7, R0, 0x60, R33 ;  /* 0x0000006000077824 */ /* 0x000fc800078e0221 */
[----:B------:R-:W0:Y:S01]  /*8bf0*/  @P2 LDC R0, c[0x0][0x434] ;  /* 0x00010d00ff002b82 */ /* 0x000e220000000800 */
[C---:B------:R-:W-:Y:S01]  /*8c00*/  ISETP.GE.AND P1, PT, R7.reuse, UR43, PT ;  /* 0x0000002b07007c0c */ /* 0x040fe2000bf26270 */
[----:B------:R-:W-:Y:S01]  /*8c10*/  IMAD.IADD R7, R7, 0x1, R18 ;  /* 0x0000000107077824 */ /* 0x000fe200078e0212 */
[----:B------:R-:W-:Y:S02]  /*8c20*/  @P2 LOP3.LUT R22, R22, 0x20, RZ, 0xfc, !PT ;  /* 0x0000002016162812 */ /* 0x000fe400078efcff */
[----:B------:R-:W-:Y:S01]  /*8c30*/  ISETP.GT.U32.OR P1, PT, R33, 0x5f, P1 ;  /* 0x0000005f2100780c */ /* 0x000fe20000f24470 */
[----:B------:R-:W-:Y:S02]  /*8c40*/  IMAD.MOV.U32 R11, RZ, RZ, R7 ;  /* 0x000000ffff0b7224 */ /* 0x000fe400078e0007 */
[----:B------:R-:W1:Y:S10]  /*8c50*/  @P2 LDC R3, c[0x0][0x438] ;  /* 0x00010e00ff032b82 */ /* 0x000e740000000800 */
[----:B------:R-:W2:Y:S01]  /*8c60*/  @!P1 LDC.64 R8, c[0x0][0x428] ;  /* 0x00010a00ff089b82 */ /* 0x000ea20000000a00 */
[----:B0-----:R-:W-:-:S07]  /*8c70*/  @P2 IMAD.HI.U32 R0, R7, R0, RZ ;  /* 0x0000000007002227 */ /* 0x001fce00078e00ff */
[----:B------:R-:W0:Y:S01]  /*8c80*/  @!P1 LDC.64 R4, c[0x0][0x418] ;  /* 0x00010600ff049b82 */ /* 0x000e220000000a00 */
[----:B-1----:R-:W-:-:S04]  /*8c90*/  @P2 SHF.R.U32.HI R11, RZ, R3, R0 ;  /* 0x00000003ff0b2219 */ /* 0x002fc80000011600 */
[----:B------:R-:W-:Y:S02]  /*8ca0*/  @!P1 SHF.R.S32.HI R3, RZ, 0x1f, R11 ;  /* 0x0000001fff039819 */ /* 0x000fe4000001140b */
[----:B------:R-:W-:Y:S01]  /*8cb0*/  @!P1 MOV R2, R11 ;  /* 0x0000000b00029202 */ /* 0x000fe20000000f00 */
[----:B--2---:R-:W-:-:S04]  /*8cc0*/  @!P1 IMAD R0, R34, R8, RZ ;  /* 0x0000000822009224 */ /* 0x004fc800078e02ff */
[----:B------:R-:W-:-:S04]  /*8cd0*/  @!P1 IMAD.WIDE.U32 R2, R32, R8, R2 ;  /* 0x0000000820029225 */ /* 0x000fc800078e0002 */
[----:B------:R-:W-:Y:S01]  /*8ce0*/  @!P1 IMAD R9, R32, R9, R0 ;  /* 0x0000000920099224 */ /* 0x000fe200078e0200 */
[----:B0-----:R-:W-:-:S03]  /*8cf0*/  @!P1 LEA R4, P2, R2, R4, 0x2 ;  /* 0x0000000402049211 */ /* 0x001fc600078410ff */
[----:B------:R-:W-:-:S05]  /*8d00*/  @!P1 IMAD.IADD R0, R3, 0x1, R9 ;  /* 0x0000000103009824 */ /* 0x000fca00078e0209 */
[----:B------:R-:W-:Y:S01]  /*8d10*/  @!P1 LEA.HI.X R5, R2, R5, R0, 0x2, P2 ;  /* 0x0000000502059211 */ /* 0x000fe200010f1400 */
[----:B------:R-:W-:-:S06]  /*8d20*/  IMAD.MOV.U32 R0, RZ, RZ, RZ ;  /* 0x000000ffff007224 */ /* 0x000fcc00078e00ff */
[----:B------:R0:W5:Y:S01]  /*8d30*/  @!P1 LDG.E R0, desc[UR38][R4.64] ;  /* 0x0000002604009981 */ /* 0x000162000c1e1900 */
[----:B------:R-:W-:Y:S01]  /*8d40*/  ULOP3.LUT UR5, UR36, 0x2, URZ, 0xfc, !UPT ;  /* 0x0000000224057892 */ /* 0x000fe2000f8efc3f */
[----:B------:R-:W-:Y:S01]  /*8d50*/  IADD3 R2, -R11, RZ, RZ ;  /* 0x000000ff0b027210 */ /* 0x000fe20007ffe1ff */
[----:B------:R-:W-:Y:S01]  /*8d60*/  IMAD.U32 R28, RZ, RZ, UR4 ;  /* 0x00000004ff1c7e24 */ /* 0x000fe2000f8e00ff */
[----:B------:R-:W-:Y:S02]  /*8d70*/  LOP3.LUT R22, R22, 0xffffffef, RZ, 0xc0, !PT ;  /* 0xffffffef16167812 */ /* 0x000fe400078ec0ff */
[----:B------:R-:W-:Y:S01]  /*8d80*/  SEL R29, RZ, 0x1, P3 ;  /* 0x00000001ff1d7807 */ /* 0x000fe20001800000 */
[----:B------:R-:W-:Y:S01]  /*8d90*/  IMAD.U32 R36, RZ, RZ, UR5 ;  /* 0x00000005ff247e24 */ /* 0x000fe2000f8e00ff */
[----:B------:R-:W-:Y:S01]  /*8da0*/  LOP3.LUT R22, R22, 0xfffffff7, RZ, 0xc0, !PT ;  /* 0xfffffff716167812 */ /* 0x000fe200078ec0ff */
[----:B------:R-:W-:Y:S01]  /*8db0*/  IMAD R7, R16, R2, R7 ;  /* 0x0000000210077224 */ /* 0x000fe200078e0207 */
[----:B------:R-:W-:-:S02]  /*8dc0*/  SEL R2, RZ, 0xffffffff, P0 ;  /* 0xffffffffff027807 */ /* 0x000fc40000000000 */
[----:B------:R-:W-:Y:S02]  /*8dd0*/  ISETP.GT.U32.AND P0, PT, R33, 0x5f, PT ;  /* 0x0000005f2100780c */ /* 0x000fe40003f04070 */
[----:B------:R-:W-:Y:S01]  /*8de0*/  ISETP.NE.AND P4, PT, R36, 0x3, PT ;  /* 0x000000032400780c */ /* 0x000fe20003f85270 */
[----:B------:R-:W-:Y:S01]  /*8df0*/  IMAD.SHL.U32 R2, R2, 0x2, RZ ;  /* 0x0000000202027824 */ /* 0x000fe200078e00ff */
[----:B------:R-:W-:-:S04]  /*8e00*/  MOV R31, UR42 ;  /* 0x0000002a001f7c02 */ /* 0x000fc80008000f00 */
[----:B------:R-:W-:Y:S02]  /*8e10*/  LOP3.LUT R29, R2, 0x2, R29, 0xe2, !PT ;  /* 0x00000002021d7812 */ /* 0x000fe400078ee21d */
[----:B------:R-:W-:-:S03]  /*8e20*/  SHF.R.S32.HI R31, RZ, 0x1f, R31 ;  /* 0x0000001fff1f7819 */ /* 0x000fc6000001141f */
[----:B------:R-:W-:-:S04]  /*8e30*/  @P0 LOP3.LUT R22, R22, 0x8, RZ, 0xfc, !PT ;  /* 0x0000000816160812 */ /* 0x000fc800078efcff */
[----:B------:R-:W-:Y:S01]  /*8e40*/  @P4 LOP3.LUT R22, R22, 0x10, RZ, 0xfc, !PT ;  /* 0x0000001016164812 */ /* 0x000fe200078efcff */
[----:B0-----:R-:W-:Y:S06]  /*8e50*/  @!P4 BRA `(.L_x_46) ;  /* 0x000000000004c947 */ /* 0x001fec0003800000 */
[----:B------:R-:W-:Y:S01]  /*8e60*/  BPT.TRAP 0x1 ;  /* 0x000000040000795c */ /* 0x000fe20000300000 */
.L_x_46:
[----:B------:R-:W-:Y:S01]  /*8e70*/  SHF.R.S32.HI R5, RZ, 0x1f, R7 ;  /* 0x0000001fff057819 */ /* 0x000fe20000011407 */
[----:B------:R-:W-:Y:S01]  /*8e80*/  ULDC.64 UR4, c[0x0][0x328] ;  /* 0x0000ca0000047ab9 */ /* 0x000fe20000000a00 */
[----:B-----5:R-:W-:Y:S02]  /*8e90*/  SHF.R.S32.HI R4, RZ, 0x1f, R0 ;  /* 0x0000001fff047819 */ /* 0x020fe40000011400 */
[----:B------:R-:W-:Y:S01]  /*8ea0*/  R2UR UR6, R31 ;  /* 0x000000001f0672ca */ /* 0x000fe200000e0000 */
[----:B------:R-:W-:-:S04]  /*8eb0*/  IMAD R2, R5, UR4, RZ ;  /* 0x0000000405027c24 */ /* 0x000fc8000f8e02ff */
[C---:B------:R-:W-:Y:S02]  /*8ec0*/  IMAD R9, R7.reuse, UR5, R2 ;  /* 0x0000000507097c24 */ /* 0x040fe4000f8e0202 */
[----:B------:R-:W-:Y:S01]  /*8ed0*/  IMAD.WIDE.U32 R2, R7, UR4, RZ ;  /* 0x0000000407027c25 */ /* 0x000fe2000f8e00ff */
[----:B------:R-:W-:-:S03]  /*8ee0*/  ULDC.64 UR4, c[0x0][0x338] ;  /* 0x0000ce0000047ab9 */ /* 0x000fc60000000a00 */
[----:B------:R-:W-:Y:S02]  /*8ef0*/  IMAD.IADD R3, R3, 0x1, R9 ;  /* 0x0000000103037824 */ /* 0x000fe400078e0209 */
[----:B------:R-:W-:Y:S02]  /*8f00*/  IMAD R9, R4, UR4, RZ ;  /* 0x0000000404097c24 */ /* 0x000fe4000f8e02ff */
[----:B------:R-:W-:-:S04]  /*8f10*/  IMAD.WIDE.U32 R2, R0, UR4, R2 ;  /* 0x0000000400027c25 */ /* 0x000fc8000f8e0002 */
[----:B------:R-:W-:Y:S01]  /*8f20*/  IMAD R9, R0, UR5, R9 ;  /* 0x0000000500097c24 */ /* 0x000fe2000f8e0209 */
[----:B------:R-:W-:-:S04]  /*8f30*/  ULDC.64 UR4, c[0x0][0x330] ;  /* 0x0000cc0000047ab9 */ /* 0x000fc80000000a00 */
[----:B------:R-:W-:Y:S01]  /*8f40*/  IADD3 R3, R3, R9, RZ ;  /* 0x0000000903037210 */ /* 0x000fe20007ffe0ff */
[----:B------:R-:W-:Y:S01]  /*8f50*/  IMAD.U32 R9, RZ, RZ, UR4 ;  /* 0x00000004ff097e24 */ /* 0x000fe2000f8e00ff */
[----:B------:R-:W-:-:S03]  /*8f60*/  UIMAD UR4, UR6, UR4, URZ ;  /* 0x00000004060472a4 */ /* 0x000fc6000f8e023f */
[----:B------:R-:W-:Y:S01]  /*8f70*/  IMAD.WIDE.U32 R2, R9, UR42, R2 ;  /* 0x0000002a09027c25 */ /* 0x000fe2000f8e0002 */
[----:B------:R-:W-:Y:S01]  /*8f80*/  UIMAD UR4, UR42, UR5, UR4 ;  /* 0x000000052a0472a4 */ /* 0x000fe2000f8e0204 */
[----:B------:R-:W-:Y:S02]  /*8f90*/  ULDC.64 UR6, c[0x0][0x318] ;  /* 0x0000c60000067ab9 */ /* 0x000fe40000000a00 */
[----:B------:R-:W-:-:S03]  /*8fa0*/  LEA R16, P0, R2, UR6, 0x1 ;  /* 0x0000000602107c11 */ /* 0x000fc6000f8008ff */
[----:B------:R-:W-:-:S05]  /*8fb0*/  VIADD R17, R3, UR4 ;  /* 0x0000000403117c36 */ /* 0x000fca0008000000 */
[----:B------:R-:W-:Y:S02]  /*8fc0*/  LEA.HI.X R17, R2, UR7, R17, 0x1, P0 ;  /* 0x0000000702117c11 */ /* 0x000fe400080f0c11 */
[----:B------:R-:W-:-:S04]  /*8fd0*/  MOV R2, 0x1 ;  /* 0x0000000100027802 */ /* 0x000fc80000000f00 */
[----:B------:R-:W-:-:S04]  /*8fe0*/  SHF.L.U32 R2, R2, 0x1f, RZ ;  /* 0x0000001f02027819 */ /* 0x000fc800000006ff */
[----:B------:R-:W0:Y:S02]  /*8ff0*/  SYNCS.PHASECHK.TRANS64.TRYWAIT P0, [UR45+0x2a840], R2 ;  /* 0x02a84002ff0075a7 */ /* 0x000e24000800016d */
[----:B0-----:R-:W-:Y:S05]  /*9000*/  @!P0 BRA `(.L_x_47) ;  /* 0x0000002800d88947 */ /* 0x001fea0003800000 */
.L_x_88:
[----:B------:R-:W-:Y:S01]  /*9010*/  ULDC.64 UR4, c[0x0][0x300] ;  /* 0x0000c00000047ab9 */ /* 0x000fe20000000a00 */
[----:B------:R-:W-:Y:S01]  /*9020*/  R2UR UR6, R31 ;  /* 0x000000001f0672ca */ /* 0x000fe200000e0000 */
[----:B0-----:R-:W-:Y:S01]  /*9030*/  IMAD R2, R5, UR4, RZ ;  /* 0x0000000405027c24 */ /* 0x001fe2000f8e02ff */
[C---:B------:R-:W-:Y:S02]  /*9040*/  LOP3.LUT P3, RZ, R22.reuse, 0x4, RZ, 0xc0, !PT ;  /* 0x0000000416ff7812 */ /* 0x040fe4000786c0ff */
[C---:B------:R-:W-:Y:S01]  /*9050*/  LOP3.LUT P2, RZ, R22.reuse, 0x2, RZ, 0xc0, !PT ;  /* 0x0000000216ff7812 */ /* 0x040fe2000784c0ff */
[C---:B------:R-:W-:Y:S01]  /*9060*/  IMAD R5, R7.reuse, UR5, R2 ;  /* 0x0000000507057c24 */ /* 0x040fe2000f8e0202 */
[----:B------:R-:W-:Y:S01]  /*9070*/  LOP3.LUT P1, RZ, R22, 0x1, RZ, 0xc0, !PT ;  /* 0x0000000116ff7812 */ /* 0x000fe2000782c0ff */
[----:B------:R-:W-:Y:S01]  /*9080*/  IMAD.WIDE.U32 R2, R7, UR4, RZ ;  /* 0x0000000407027c25 */ /* 0x000fe2000f8e00ff */
[----:B------:R-:W-:-:S03]  /*9090*/  ULDC.64 UR4, c[0x0][0x310] ;  /* 0x0000c40000047ab9 */ /* 0x000fc60000000a00 */
[----:B------:R-:W-:Y:S02]  /*90a0*/  IMAD.IADD R3, R3, 0x1, R5 ;  /* 0x0000000103037824 */ /* 0x000fe400078e0205 */
[----:B------:R-:W-:Y:S02]  /*90b0*/  IMAD R5, R4, UR4, RZ ;  /* 0x0000000404057c24 */ /* 0x000fe4000f8e02ff */
[----:B------:R-:W-:-:S04]  /*90c0*/  IMAD.WIDE.U32 R2, R0, UR4, R2 ;  /* 0x0000000400027c25 */ /* 0x000fc8000f8e0002 */
[----:B------:R-:W-:Y:S01]  /*90d0*/  IMAD R5, R0, UR5, R5 ;  /* 0x0000000500057c24 */ /* 0x000fe2000f8e0205 */
[----:B------:R-:W-:-:S03]  /*90e0*/  ULDC.64 UR4, c[0x0][0x308] ;  /* 0x0000c20000047ab9 */ /* 0x000fc60000000a00 */
[----:B------:R-:W-:Y:S01]  /*90f0*/  IMAD.IADD R3, R3, 0x1, R5 ;  /* 0x0000000103037824 */ /* 0x000fe200078e0205 */
[----:B------:R-:W-:Y:S01]  /*9100*/  MOV R5, UR4 ;  /* 0x0000000400057c02 */ /* 0x000fe20008000f00 */
[----:B------:R-:W-:-:S03]  /*9110*/  UIMAD UR4, UR6, UR4, URZ ;  /* 0x00000004060472a4 */ /* 0x000fc6000f8e023f */
[----:B------:R-:W-:Y:S01]  /*9120*/  ULDC.64 UR6, c[0x0][0x2e8] ;  /* 0x0000ba0000067ab9 */ /* 0x000fe20000000a00 */
[----:B------:R-:W-:Y:S02]  /*9130*/  UIMAD UR4, UR42, UR5, UR4 ;  /* 0x000000052a0472a4 */ /* 0x000fe4000f8e0204 */
[----:B------:R-:W-:-:S04]  /*9140*/  IMAD.WIDE.U32 R2, R5, UR42, R2 ;  /* 0x0000002a05027c25 */ /* 0x000fc8000f8e0002 */
[----:B------:R-:W-:Y:S01]  /*9150*/  VIADD R7, R3, UR4 ;  /* 0x0000000403077c36 */ /* 0x000fe20008000000 */
[C---:B------:R-:W-:Y:S01]  /*9160*/  LEA R0, P0, R2.reuse, UR6, 0x1 ;  /* 0x0000000602007c11 */ /* 0x040fe2000f8008ff */
[----:B------:R-:W-:Y:S01]  /*9170*/  IMAD.MOV.U32 R3, RZ, RZ, -0x60 ;  /* 0xffffffa0ff037424 */ /* 0x000fe200078e00ff */
[----:B------:R-:W-:Y:S02]  /*9180*/  UMOV UR4, 0xffffffff ;  /* 0xffffffff00047882 */ /* 0x000fe40000000000 */
[----:B------:R-:W-:Y:S01]  /*9190*/  LEA.HI.X R7, R2, UR7, R7, 0x1, P0 ;  /* 0x0000000702077c11 */ /* 0x000fe200080f0c07 */
[----:B------:R-:W-:Y:S01]  /*91a0*/  IMAD R4, R28, R3, UR43 ;  /* 0x0000002b1c047e24 */ /* 0x000fe2000f8e0203 */
[----:B------:R-:W-:-:S04]  /*91b0*/  LOP3.LUT R3, R6, 0x1c0, RZ, 0xc0, !PT ;  /* 0x000001c006037812 */ /* 0x000fc800078ec0ff */
[----:B------:R-:W-:Y:S02]  /*91c0*/  LOP3.LUT R2, R3, 0x38, R6, 0xf8, !PT ;  /* 0x0000003803027812 */ /* 0x000fe400078ef806 */
[----:B------:R-:W-:Y:S02]  /*91d0*/  IADD3 R6, -R37, R4, RZ ;  /* 0x0000000425067210 */ /* 0x000fe40007ffe1ff */
[----:B------:R-:W-:Y:S01]  /*91e0*/  LOP3.LUT R2, R2, 0x38, R25, 0x78, !PT ;  /* 0x0000003802027812 */ /* 0x000fe200078e7819 */
[----:B------:R-:W-:Y:S01]  /*91f0*/  IMAD.SHL.U32 R25, R10, 0x8, RZ ;  /* 0x000000080a197824 */ /* 0x000fe200078e00ff */
[----:B------:R-:W-:-:S04]  /*9200*/  ISETP.GE.AND P0, PT, R6, 0x1, PT ;  /* 0x000000010600780c */ /* 0x000fc80003f06270 */
[----:B------:R-:W-:Y:S01]  /*9210*/  LOP3.LUT R25, R2, 0x200, R25, 0xf8, !PT ;  /* 0x0000020002197812 */ /* 0x000fe200078ef819 */
[----:B------:R-:W-:Y:S08]  /*9220*/  BRA.DIV UR4, `(.L_x_48) ;  /* 0x0000002a04687947 */ /* 0x000ff0000b800000 */
[----:B------:R-:W-:Y:S01]  /*9230*/  SHFL.IDX PT, R3, R7, RZ, 0x181f ;  /* 0x00181fff07037589 */ /* 0x000fe200000e0000 */
[----:B------:R-:W-:-:S03]  /*9240*/  @P0 LEA R9, R25, UR45, 0x1 ;  /* 0x0000002d19090c11 */ /* 0x000fc6000f8e08ff */
[----:B------:R-:W0:Y:S04]  /*9250*/  SHFL.IDX PT, R2, R0, RZ, 0x181f ;  /* 0x00181fff00027589 */ /* 0x000e2800000e0000 */
[----:B------:R-:W-:Y:S04]  /*9260*/  SHFL.IDX PT, R5, R7, 0x1, 0x181f ;  /* 0x00381f0007057f89 */ /* 0x000fe800000e0000 */
[----:B------:R-:W-:Y:S04]  /*9270*/  SHFL.IDX PT, R4, R0, 0x1, 0x181f ;  /* 0x00381f0000047f89 */ /* 0x000fe800000e0000 */
[----:B------:R-:W1:Y:S04]  /*9280*/  SHFL.IDX PT, R8, R7, 0x2, 0x181f ;  /* 0x00581f0007087f89 */ /* 0x000e6800000e0000 */
[----:B------:R-:W2:Y:S04]  /*9290*/  SHFL.IDX PT, R14, R0, 0x2, 0x181f ;  /* 0x00581f00000e7f89 */ /* 0x000ea800000e0000 */
[----:B------:R-:W3:Y:S01]  /*92a0*/  SHFL.IDX PT, R10, R0, 0x3, 0x181f ;  /* 0x00781f00000a7f89 */ /* 0x000ee200000e0000 */
[----:B0-----:R-:W-:-:S05]  /*92b0*/  @P0 IMAD.WIDE.U32 R2, R30, 0x2, R2 ;  /* 0x000000021e020825 */ /* 0x001fca00078e0002 */
[----:B------:R-:W-:Y:S04]  /*92c0*/  @P0 LDGSTS.E.BYPASS.LTC128B.128 [R9+0x18400], desc[UR38][R2.64], !P3 ;  /* 0x1840000002090fae */ /* 0x000fe8000d901d66 */
[----:B------:R-:W-:Y:S04]  /*92d0*/  @P0 LDGSTS.E.BYPASS.LTC128B.128 [R9+0x1b400], desc[UR38][R2.64+0x80], !P2 ;  /* 0x1b40008002090fae */ /* 0x000fe8000d101d66 */
[----:B------:R0:W-:Y:S01]  /*92e0*/  @P0 LDGSTS.E.BYPASS.LTC128B.128 [R9+0x1e400], desc[UR38][R2.64+0x100], !P1 ;  /* 0x1e40010002090fae */ /* 0x0001e2000c901d66 */
[----:B------:R-:W-:-:S03]  /*92f0*/  ISETP.GE.AND P0, PT, R6, 0x11, PT ;  /* 0x000000110600780c */ /* 0x000fc60003f06270 */
[----:B0-----:R-:W0:Y:S01]  /*9300*/  SHFL.IDX PT, R9, R7, 0x3, 0x181f ;  /* 0x00781f0007097f89 */ /* 0x001e2200000e0000 */
[----:B-1----:R-:W-:-:S09]  /*9310*/  MOV R3, R8 ;  /* 0x0000000800037202 */ /* 0x002fd20000000f00 */
[----:B------:R-:W-:Y:S01]  /*9320*/  @P0 IMAD.WIDE.U32 R4, R30, 0x2, R4 ;  /* 0x000000021e040825 */ /* 0x000fe200078e0004 */
[----:B------:R-:W-:Y:S01]  /*9330*/  @P0 LEA R21, R25, UR45, 0x1 ;  /* 0x0000002d19150c11 */ /* 0x000fe2000f8e08ff */
[----:B------:R-:W-:Y:S02]  /*9340*/  SHFL.IDX PT, R8, R7, 0x4, 0x181f ;  /* 0x00981f0007087f89 */ /* 0x000fe400000e0000 */
[----:B--2---:R-:W-:Y:S02]  /*9350*/  IMAD.MOV.U32 R2, RZ, RZ, R14 ;  /* 0x000000ffff027224 */ /* 0x004fe400078e000e */
[----:B------:R-:W-:Y:S04]  /*9360*/  @P0 LDGSTS.E.BYPASS.LTC128B.128 [R21+0x18c00], desc[UR38][R4.64], !P3 ;  /* 0x18c0000004150fae */ /* 0x000fe8000d901d66 */
[----:B------:R-:W-:Y:S04]  /*9370*/  @P0 LDGSTS.E.BYPASS.LTC128B.128 [R21+0x1bc00], desc[UR38][R4.64+0x80], !P2 ;  /* 0x1bc0008004150fae */ /* 0x000fe8000d101d66 */
[----:B------:R3:W-:Y:S01]  /*9380*/  @P0 LDGSTS.E.BYPASS.LTC128B.128 [R21+0x1ec00], desc[UR38][R4.64+0x100], !P1 ;  /* 0x1ec0010004150fae */ /* 0x0007e2000c901d66 */
[----:B------:R-:W-:-:S03]  /*9390*/  ISETP.GE.AND P0, PT, R6, 0x21, PT ;  /* 0x000000210600780c */ /* 0x000fc60003f06270 */
[----:B------:R-:W1:Y:S04]  /*93a0*/  SHFL.IDX PT, R14, R0, 0x4, 0x181f ;  /* 0x00981f00000e7f89 */ /* 0x000e6800000e0000 */
[----:B------:R-:W2:Y:S01]  /*93b0*/  SHFL.IDX PT, R7, R7, 0x5, 0x181f ;  /* 0x00b81f0007077f89 */ /* 0x000ea200000e0000 */
[----:B---3--:R-:W-:-:S05]  /*93c0*/  IMAD.MOV.U32 R4, RZ, RZ, R10 ;  /* 0x000000ffff047224 */ /* 0x008fca00078e000a */
[----:B------:R-:W-:Y:S01]  /*93d0*/  @P0 IMAD.WIDE.U32 R2, R30, 0x2, R2 ;  /* 0x000000021e020825 */ /* 0x000fe200078e0002 */
[----:B------:R-:W-:-:S03]  /*93e0*/  @P0 LEA R35, R25, UR45, 0x1 ;  /* 0x0000002d19230c11 */ /* 0x000fc6000f8e08ff */
[----:B0-----:R-:W-:Y:S02]  /*93f0*/  IMAD.MOV.U32 R5, RZ, RZ, R9 ;  /* 0x000000ffff057224 */ /* 0x001fe400078e0009 */
[----:B------:R-:W-:Y:S04]  /*9400*/  @P0 LDGSTS.E.BYPASS.LTC128B.128 [R35+0x19400], desc[UR38][R2.64], !P3 ;  /* 0x1940000002230fae */ /* 0x000fe8000d901d66 */
[----:B------:R-:W-:Y:S04]  /*9410*/  @P0 LDGSTS.E.BYPASS.LTC128B.128 [R35+0x1c400], desc[UR38][R2.64+0x80], !P2 ;  /* 0x1c40008002230fae */ /* 0x000fe8000d101d66 */
[----:B------:R1:W-:Y:S01]  /*9420*/  @P0 LDGSTS.E.BYPASS.LTC128B.128 [R35+0x1f400], desc[UR38][R2.64+0x100], !P1 ;  /* 0x1f40010002230fae */ /* 0x0003e2000c901d66 */
[----:B------:R-:W-:-:S02]  /*9430*/  ISETP.GE.AND P0, PT, R6, 0x31, PT ;  /* 0x000000310600780c */ /* 0x000fc40003f06270 */
[----:B-1----:R-:W-:Y:S01]  /*9440*/  MOV R2, R14 ;  /* 0x0000000e00027202 */ /* 0x002fe20000000f00 */
[----:B------:R-:W-:-:S10]  /*9450*/  IMAD.MOV.U32 R3, RZ, RZ, R8 ;  /* 0x000000ffff037224 */ /* 0x000fd400078e0008 */
[----:B------:R-:W-:Y:S01]  /*9460*/  @P0 LEA R9, R25, UR45, 0x1 ;  /* 0x0000002d19090c11 */ /* 0x000fe2000f8e08ff */
[----:B------:R-:W-:Y:S01]  /*9470*/  @P0 IMAD.WIDE.U32 R4, R30, 0x2, R4 ;  /* 0x000000021e040825 */ /* 0x000fe200078e0004 */
[----:B------:R0:W1:Y:S04]  /*9480*/  SHFL.IDX PT, R14, R0, 0x5, 0x181f ;  /* 0x00b81f00000e7f89 */ /* 0x00006800000e0000 */
[----:B------:R0:W-:Y:S04]  /*9490*/  @P0 LDGSTS.E.BYPASS.LTC128B.128 [R9+0x19c00], desc[UR38][R4.64], !P3 ;  /* 0x19c0000004090fae */ /* 0x0001e8000d901d66 */
[----:B------:R0:W-:Y:S04]  /*94a0*/  @P0 LDGSTS.E.BYPASS.LTC128B.128 [R9+0x1cc00], desc[UR38][R4.64+0x80], !P2 ;  /* 0x1cc0008004090fae */ /* 0x0001e8000d101d66 */
[----:B------:R0:W-:Y:S01]  /*94b0*/  @P0 LDGSTS.E.BYPASS.LTC128B.128 [R9+0x1fc00], desc[UR38][R4.64+0x100], !P1 ;  /* 0x1fc0010004090fae */ /* 0x0001e2000c901d66 */
[----:B------:R-:W-:-:S13]  /*94c0*/  ISETP.GE.AND P0, PT, R6, 0x41, PT ;  /* 0x000000410600780c */ /* 0x000fda0003f06270 */
[----:B------:R-:W-:Y:S01]  /*94d0*/  @P0 IMAD.WIDE.U32 R2, R30, 0x2, R2 ;  /* 0x000000021e020825 */ /* 0x000fe200078e0002 */
[----:B------:R-:W-:-:S05]  /*94e0*/  @P0 LEA R21, R25, UR45, 0x1 ;  /* 0x0000002d19150c11 */ /* 0x000fca000f8e08ff */
[----:B------:R0:W-:Y:S04]  /*94f0*/  @P0 LDGSTS.E.BYPASS.LTC128B.128 [R21+0x1a400], desc[UR38][R2.64], !P3 ;  /* 0x1a40000002150fae */ /* 0x0001e8000d901d66 */
[----:B------:R0:W-:Y:S04]  /*9500*/  @P0 LDGSTS.E.BYPASS.LTC128B.128 [R21+0x1d400], desc[UR38][R2.64+0x80], !P2 ;  /* 0x1d40008002150fae */ /* 0x0001e8000d101d66 */
[----:B-12---:R0:W-:Y:S02]  /*9510*/  @P0 LDGSTS.E.BYPASS.LTC128B.128 [R21+0x20400], desc[UR38][R2.64+0x100], !P1 ;  /* 0x2040010002150fae */ /* 0x0061e4000c901d66 */
.L_x_102:
[----:B------:R-:W-:Y:S01]  /*9520*/  ISETP.GE.AND P0, PT, R6, 0x51, PT ;  /* 0x000000510600780c */ /* 0x000fe20003f06270 */
[----:B0-----:R-:W-:Y:S01]  /*9530*/  IMAD.MOV.U32 R2, RZ, RZ, R14 ;  /* 0x000000ffff027224 */ /* 0x001fe200078e000e */
[----:B------:R-:W-:-:S11]  /*9540*/  MOV R3, R7 ;  /* 0x0000000700037202 */ /* 0x000fd60000000f00 */
[----:B------:R-:W-:Y:S01]  /*9550*/  @P0 IMAD.WIDE.U32 R2, R30, 0x2, R2 ;  /* 0x000000021e020825 */ /* 0x000fe200078e0002 */
[----:B------:R-:W-:-:S05]  /*9560*/  @P0 LEA R5, R25, UR45, 0x1 ;  /* 0x0000002d19050c11 */ /* 0x000fca000f8e08ff */
[----:B------:R-:W-:Y:S01]  /*9570*/  @!PT LDS RZ, [RZ] ;  /* 0x00000000fffff984 */ /* 0x000fe20000000800 */
[----:B------:R-:W-:Y:S01]  /*9580*/  @!PT LDS RZ, [RZ] ;  /* 0x00000000fffff984 */ /* 0x000fe20000000800 */
[----:B------:R-:W-:Y:S01]  /*9590*/  @!PT LDS RZ, [RZ] ;  /* 0x00000000fffff984 */ /* 0x000fe20000000800 */
[----:B------:R0:W-:Y:S04]  /*95a0*/  @P0 LDGSTS.E.BYPASS.LTC128B.128 [R5+0x1ac00], desc[UR38][R2.64], !P3 ;  /* 0x1ac0000002050fae */ /* 0x0001e8000d901d66 */
[----:B------:R0:W-:Y:S04]  /*95b0*/  @P0 LDGSTS.E.BYPASS.LTC128B.128 [R5+0x1dc00], desc[UR38][R2.64+0x80], !P2 ;  /* 0x1dc0008002050fae */ /* 0x0001e8000d101d66 */
[----:B------:R0:W-:Y:S01]  /*95c0*/  @P0 LDGSTS.E.BYPASS.LTC128B.128 [R5+0x20c00], desc[UR38][R2.64+0x100], !P1 ;  /* 0x20c0010002050fae */ /* 0x0001e2000c901d66 */
[----:B------:R-:W-:Y:S01]  /*95d0*/  NOP ;  /* 0x0000000000007918 */ /* 0x000fe20000000000 */
[----:B------:R-:W-:Y:S02]  /*95e0*/  SYNCS.ARRIVE.TRANS64.RED.A0T1 RZ, [UR45+0x2a830], RZ ;  /* 0x02a830ffffff79a7 */ /* 0x000fe4000820042d */
[----:B------:R-:W-:Y:S01]  /*95f0*/  ARRIVES.LDGSTSBAR.64.TRANSCNT [UR45+0x2a830] ;  /* 0x02a83000ff0079b0 */ /* 0x000fe20008000aad */
[----:B------:R-:W-:Y:S01]  /*9600*/  NOP ;  /* 0x0000000000007918 */ /* 0x000fe20000000000 */
[----:B------:R-:W-:-:S13]  /*9610*/  ISETP.NE.AND P1, PT, R36, 0x3, PT ;  /* 0x000000032400780c */ /* 0x000fda0003f25270 */
[----:B0-----:R-:W-:Y:S05]  /*9620*/  @!P1 BRA `(.L_x_49) ;  /* 0x0000000000049947 */ /* 0x001fea0003800000 */
[----:B------:R-:W-:Y:S01]  /*9630*/  BPT.TRAP 0x1 ;  /* 0x000000040000795c */ /* 0x000fe20000300000 */
.L_x_49:
[----:B------:R-:W-:Y:S01]  /*9640*/  SYNCS.ARRIVE.TRANS64.A1T0 RZ, [UR45+0x2a830], RZ ;  /* 0x02a830ffffff79a7 */ /* 0x000fe2000810002d */
[----:B------:R-:W-:Y:S05]  /*9650*/  WARPSYNC.ALL ;  /* 0x0000000000007948 */ /* 0x000fea0003800000 */
[----:B------:R-:W-:Y:S01]  /*9660*/  UIADD3 UR5, UR45, 0xc400, URZ ;  /* 0x0000c4002d057890 */ /* 0x000fe2000fffe03f */
[----:B------:R-:W-:Y:S01]  /*9670*/  R2UR UR4, R31 ;  /* 0x000000001f0472ca */ /* 0x000fe200000e0000 */
[----:B------:R-:W-:Y:S01]  /*9680*/  ULDC.64 UR6, c[0x0][0x2d8] ;  /* 0x0000b60000067ab9 */ /* 0x000fe20000000a00 */
[----:B------:R-:W-:Y:S01]  /*9690*/  SHF.R.S32.HI R35, RZ, 0x1f, R27 ;  /* 0x0000001fff237819 */ /* 0x000fe2000001141b */
[----:B------:R-:W-:Y:S02]  /*96a0*/  ULOP3.LUT UP0, URZ, UR5, 0x3ff, URZ, 0xc0, !UPT ;  /* 0x000003ff053f7892 */ /* 0x000fe4000f80c03f */
[----:B------:R-:W-:Y:S01]  /*96b0*/  UIMAD.WIDE.U32 UR40, UR42, UR6, URZ ;  /* 0x000000062a2872a5 */ /* 0x000fe2000f8e003f */
[----:B------:R-:W-:Y:S03]  /*96c0*/  BAR.SYNC.DEFER_BLOCKING 0x8, 0x180 ;  /* 0x0206000000007b1d */ /* 0x000fe60000010000 */
[----:B------:R-:W-:-:S04]  /*96d0*/  PLOP3.LUT P0, PT, PT, PT, UP0, 0x80, 0x0 ;  /* 0x000000000000781c */ /* 0x000fc80003f0f008 */
[----:B------:R-:W-:-:S04]  /*96e0*/  UIMAD UR4, UR4, UR6, URZ ;  /* 0x00000006040472a4 */ /* 0x000fc8000f8e023f */
[----:B------:R-:W-:-:S04]  /*96f0*/  UIMAD UR4, UR42, UR7, UR4 ;  /* 0x000000072a0472a4 */ /* 0x000fc8000f8e0204 */
[----:B------:R-:W-:Y:S01]  /*9700*/  UIADD3 UR46, UR41, UR4, URZ ;  /* 0x00000004292e7290 */ /* 0x000fe2000fffe03f */
[----:B------:R-:W-:Y:S11]  /*9710*/  @!P0 BRA `(.L_x_50) ;  /* 0x0000000000408947 */ /* 0x000ff60003800000 */
[----:B------:R-:W-:Y:S01]  /*9720*/  MOV R2, 0x0 ;  /* 0x0000000000027802 */ /* 0x000fe20000000f00 */
[----:B------:R-:W-:Y:S01]  /*9730*/  ULDC.64 UR6, c[0x4][0xf0] ;  /* 0x01003c0000067ab9 */ /* 0x000fe20000000a00 */
[----:B------:R-:W-:Y:S01]  /*9740*/  ULDC.64 UR8, c[0x4][0xf8] ;  /* 0x01003e0000087ab9 */ /* 0x000fe20000000a00 */
[----:B------:R-:W-:Y:S01]  /*9750*/  ULDC.64 UR4, c[0x4][0x88] ;  /* 0x0100220000047ab9 */ /* 0x000fe20000000a00 */
[----:B------:R-:W-:Y:S01]  /*9760*/  IMAD.U32 R4, RZ, RZ, UR6 ;  /* 0x00000006ff047e24 */ /* 0x000fe2000f8e00ff */
[----:B------:R-:W-:Y:S01]  /*9770*/  MOV R6, UR8 ;  /* 0x0000000800067c02 */ /* 0x000fe20008000f00 */
[----:B------:R-:W0:Y:S01]  /*9780*/  LDC.64 R2, c[0x4][R2] ;  /* 0x0100000002027b82 */ /* 0x000e220000000a00 */
[----:B------:R-:W-:Y:S01]  /*9790*/  IMAD.U32 R5, RZ, RZ, UR7 ;  /* 0x00000007ff057e24 */ /* 0x000fe2000f8e00ff */
[----:B------:R-:W-:Y:S01]  /*97a0*/  MOV R11, UR5 ;  /* 0x00000005000b7c02 */ /* 0x000fe20008000f00 */
[----:B------:R-:W-:Y:S01]  /*97b0*/  IMAD.U32 R7, RZ, RZ, UR9 ;  /* 0x00000009ff077e24 */ /* 0x000fe2000f8e00ff */
[----:B------:R-:W-:Y:S01]  /*97c0*/  MOV R13, RZ ;  /* 0x000000ff000d7202 */ /* 0x000fe20000000f00 */
[----:B------:R-:W-:-:S02]  /*97d0*/  IMAD.U32 R10, RZ, RZ, UR4 ;  /* 0x00000004ff0a7e24 */ /* 0x000fc4000f8e00ff */
[----:B------:R-:W-:Y:S02]  /*97e0*/  IMAD.MOV.U32 R8, RZ, RZ, 0x70 ;  /* 0x00000070ff087424 */ /* 0x000fe400078e00ff */
[----:B------:R-:W-:-:S07]  /*97f0*/  IMAD.MOV.U32 R12, RZ, RZ, 0x1 ;  /* 0x00000001ff0c7424 */ /* 0x000fce00078e00ff */
[----:B------:R-:W-:-:S07]  /*9800*/  LEPC R20, `(.L_x_50) ;  /* 0x000000001014794e */ /* 0x000fce0000000000 */
[----:B0-----:R-:W-:Y:S05]  /*9810*/  CALL.ABS.NOINC R2 ;  /* 0x0000000002007343 */ /* 0x001fea0003c00000 */
.L_x_50:
[----:B------:R-:W0:Y:S01]  /*9820*/  LDC R6, c[0x0][0x448] ;  /* 0x00011200ff067b82 */ /* 0x000e220000000800 */
[----:B------:R-:W-:Y:S01]  /*9830*/  ULDC.64 UR4, c[0x0][0x2e0] ;  /* 0x0000b80000047ab9 */ /* 0x000fe20000000a00 */
[----:B------:R-:W-:Y:S01]  /*9840*/  IMAD R7, R24, 0x80, R33 ;  /* 0x0000008018077824 */ /* 0x000fe200078e0221 */
[----:B------:R-:W-:Y:S01]  /*9850*/  MOV R4, UR40 ;  /* 0x0000002800047c02 */ /* 0x000fe20008000f00 */
[----:B------:R-:W-:Y:S02]  /*9860*/  IMAD R0, R35, UR4, RZ ;  /* 0x0000000423007c24 */ /* 0x000fe4000f8e02ff */
[----:B------:R-:W-:Y:S01]  /*9870*/  IMAD.U32 R5, RZ, RZ, UR41 ;  /* 0x00000029ff057e24 */ /* 0x000fe2000f8e00ff */
[----:B------:R-:W-:Y:S01]  /*9880*/  MOV R5, R7 ;  /* 0x0000000700057202 */ /* 0x000fe20000000f00 */
[----:B------:R-:W-:Y:S02]  /*9890*/  IMAD R9, R27, UR5, R0 ;  /* 0x000000051b097c24 */ /* 0x000fe4000f8e0200 */
[----:B------:R-:W-:-:S02]  /*98a0*/  IMAD.U32 R3, RZ, RZ, UR46 ;  /* 0x0000002eff037e24 */ /* 0x000fc4000f8e00ff */
[----:B------:R-:W-:-:S04]  /*98b0*/  IMAD.MOV.U32 R2, RZ, RZ, R4 ;  /* 0x000000ffff027224 */ /* 0x000fc800078e0004 */
[----:B------:R-:W-:Y:S01]  /*98c0*/  IMAD.WIDE.U32 R2, R27, UR4, R2 ;  /* 0x000000041b027c25 */ /* 0x000fe2000f8e0002 */
[----:B------:R-:W-:-:S03]  /*98d0*/  ULDC.64 UR4, c[0x0][0x2d0] ;  /* 0x0000b40000047ab9 */ /* 0x000fc60000000a00 */
[----:B------:R-:W-:Y:S01]  /*98e0*/  IMAD.IADD R3, R3, 0x1, R9 ;  /* 0x0000000103037824 */ /* 0x000fe200078e0209 */
[----:B0-----:R-:W-:-:S13]  /*98f0*/  ISETP.NE.AND P0, PT, R6, 0x1, PT ;  /* 0x000000010600780c */ /* 0x001fda0003f05270 */
[----:B------:R-:W0:Y:S08]  /*9900*/  @P0 LDC R8, c[0x0][0x44c] ;  /* 0x00011300ff080b82 */ /* 0x000e300000000800 */
[----:B------:R-:W1:Y:S01]  /*9910*/  @P0 LDC R11, c[0x0][0x450] ;  /* 0x00011400ff0b0b82 */ /* 0x000e620000000800 */
[----:B0-----:R-:W-:-:S05]  /*9920*/  @P0 IMAD.HI.U32 R0, R7, R8, RZ ;  /* 0x0000000807000227 */ /* 0x001fca00078e00ff */
[----:B-1----:R-:W-:-:S05]  /*9930*/  @P0 SHF.R.U32.HI R5, RZ, R11, R0 ;  /* 0x0000000bff050219 */ /* 0x002fca0000011600 */
[----:B------:R-:W-:Y:S02]  /*9940*/  IMAD.MOV R0, RZ, RZ, -R5 ;  /* 0x000000ffff007224 */ /* 0x000fe400078e0a05 */
[----:B------:R-:W-:-:S04]  /*9950*/  IMAD.WIDE.U32 R2, R5, UR4, R2 ;  /* 0x0000000405027c25 */ /* 0x000fc8000f8e0002 */
[----:B------:R-:W-:Y:S01]  /*9960*/  IMAD R7, R6, R0, R7 ;  /* 0x0000000006077224 */ /* 0x000fe200078e0207 */
[----:B------:R-:W-:-:S05]  /*9970*/  SHF.R.S32.HI R0, RZ, 0x1f, R5 ;  /* 0x0000001fff007819 */ /* 0x000fca0000011405 */
[----:B------:R-:W-:-:S04]  /*9980*/  IMAD R0, R0, UR4, RZ ;  /* 0x0000000400007c24 */ /* 0x000fc8000f8e02ff */
[----:B------:R-:W-:Y:S01]  /*9990*/  IMAD R5, R5, UR5, R0 ;  /* 0x0000000505057c24 */ /* 0x000fe2000f8e0200 */
[----:B------:R-:W-:Y:S01]  /*99a0*/  SHF.R.S32.HI R0, RZ, 0x1f, R7 ;  /* 0x0000001fff007819 */ /* 0x000fe20000011407 */
[----:B------:R-:W-:-:S03]  /*99b0*/  ULDC.64 UR4, c[0x0][0x2c8] ;  /* 0x0000b20000047ab9 */ /* 0x000fc60000000a00 */
[----:B------:R-:W-:Y:S01]  /*99c0*/  IADD3 R3, R3, R5, RZ ;  /* 0x0000000503037210 */ /* 0x000fe20007ffe0ff */
[----:B------:R-:W-:-:S04]  /*99d0*/  IMAD R0, R0, UR4, RZ ;  /* 0x0000000400007c24 */ /* 0x000fc8000f8e02ff */
[C---:B------:R-:W-:Y:S02]  /*99e0*/  IMAD R5, R7.reuse, UR5, R0 ;  /* 0x0000000507057c24 */ /* 0x040fe4000f8e0200 */
[----:B------:R-:W-:Y:S01]  /*99f0*/  IMAD.WIDE.U32 R2, R7, UR4, R2 ;  /* 0x0000000407027c25 */ /* 0x000fe2000f8e0002 */
[----:B------:R-:W-:-:S03]  /*9a00*/  ULDC.64 UR4, c[0x0][0x280] ;  /* 0x0000a00000047ab9 */ /* 0x000fc60000000a00 */
[----:B------:R-:W-:Y:S01]  /*9a10*/  IMAD.IADD R3, R3, 0x1, R5 ;  /* 0x0000000103037824 */ /* 0x000fe200078e0205 */
[C---:B------:R-:W-:Y:S01]  /*9a20*/  LEA R0, P0, R2.reuse, UR4, 0x1 ;  /* 0x0000000402007c11 */ /* 0x040fe2000f8008ff */
[----:B------:R-:W-:Y:S02]  /*9a30*/  ULDC UR4, c[0x0][0x2b8] ;  /* 0x0000ae0000047ab9 */ /* 0x000fe40000000800 */
[----:B------:R-:W-:Y:S02]  /*9a40*/  ISETP.GE.AND P2, PT, R19, UR4, PT ;  /* 0x0000000413007c0c */ /* 0x000fe4000bf46270 */
[----:B------:R-:W-:Y:S01]  /*9a50*/  LEA.HI.X R8, R2, UR5, R3, 0x1, P0 ;  /* 0x0000000502087c11 */ /* 0x000fe200080f0c03 */
[----:B------:R-:W-:Y:S01]  /*9a60*/  UMOV UR5, 0xffffffff ;  /* 0xffffffff00057882 */ /* 0x000fe20000000000 */
[----:B------:R-:W-:Y:S02]  /*9a70*/  ISETP.GE.AND P0, PT, R23, UR4, PT ;  /* 0x0000000417007c0c */ /* 0x000fe4000bf06270 */
[----:B------:R-:W-:Y:S01]  /*9a80*/  ISETP.GE.AND P3, PT, R30, UR4, PT ;  /* 0x000000041e007c0c */ /* 0x000fe2000bf66270 */
[----:B------:R-:W-:-:S12]  /*9a90*/  BRA.DIV UR5, `(.L_x_51) ;  /* 0x0000002a05307947 */ /* 0x000fd8000b800000 */
[----:B------:R-:W-:Y:S01]  /*9aa0*/  SHFL.IDX PT, R3, R8, RZ, 0x181f ;  /* 0x00181fff08037589 */ /* 0x000fe200000e0000 */
[----:B------:R-:W-:Y:S01]  /*9ab0*/  ULDC UR4, c[0x0][0x288] ;  /* 0x0000a20000047ab9 */ /* 0x000fe20000000800 */
[----:B------:R-:W-:Y:S02]  /*9ac0*/  IMAD R7, R24, 0x80, R37 ;  /* 0x0000008018077824 */ /* 0x000fe400078e0225 */
[----:B------:R-:W0:Y:S01]  /*9ad0*/  SHFL.IDX PT, R2, R0, RZ, 0x181f ;  /* 0x00181fff00027589 */ /* 0x000e2200000e0000 */
[----:B------:R-:W-:Y:S02]  /*9ae0*/  IMAD R6, R6, UR4, RZ ;  /* 0x0000000406067c24 */ /* 0x000fe4000f8e02ff */
[C---:B------:R-:W-:Y:S01]  /*9af0*/  IADD3 R11, R7.reuse, 0x10, RZ ;  /* 0x00000010070b7810 */ /* 0x040fe20007ffe0ff */
[----:B------:R-:W-:Y:S02]  /*9b00*/  SHFL.IDX PT, R5, R8, 0x1, 0x181f ;  /* 0x00381f0008057f89 */ /* 0x000fe400000e0000 */
[----:B------:R-:W-:-:S02]  /*9b10*/  ISETP.GE.AND P1, PT, R7, R6, PT ;  /* 0x000000060700720c */ /* 0x000fc40003f26270 */
[----:B------:R-:W1:Y:S04]  /*9b20*/  SHFL.IDX PT, R4, R0, 0x1, 0x181f ;  /* 0x00381f0000047f89 */ /* 0x000e6800000e0000 */
[----:B------:R-:W-:Y:S07]  /*9b30*/  SHFL.IDX PT, R14, R0, 0x7, 0x181f ;  /* 0x00f81f00000e7f89 */ /* 0x000fee00000e0000 */
[----:B------:R-:W-:Y:S01]  /*9b40*/  @!P1 LEA R9, R25, UR45, 0x1 ;  /* 0x0000002d19099c11 */ /* 0x000fe2000f8e08ff */
[----:B0-----:R-:W-:-:S05]  /*9b50*/  @!P1 IMAD.WIDE.U32 R2, R30, 0x2, R2 ;  /* 0x000000021e029825 */ /* 0x001fca00078e0002 */
[----:B------:R-:W-:Y:S04]  /*9b60*/  @!P1 LDGSTS.E.BYPASS.LTC128B.128 [R9+0xc400], desc[UR38][R2.64], !P3 ;  /* 0x0c40000002099fae */ /* 0x000fe8000d901d66 */
[----:B------:R-:W-:Y:S04]  /*9b70*/  @!P1 LDGSTS.E.BYPASS.LTC128B.128 [R9+0x10400], desc[UR38][R2.64+0x80], !P2 ;  /* 0x1040008002099fae */ /* 0x000fe8000d101d66 */
[----:B------:R0:W-:Y:S01]  /*9b80*/  @!P1 LDGSTS.E.BYPASS.LTC128B.128 [R9+0x14400], desc[UR38][R2.64+0x100], !P0 ;  /* 0x1440010002099fae */ /* 0x0001e2000c101d66 */
[----:B------:R-:W-:Y:S01]  /*9b90*/  ISETP.GE.AND P1, PT, R11, R6, PT ;  /* 0x000000060b00720c */ /* 0x000fe20003f26270 */
[----:B------:R-:W-:-:S02]  /*9ba0*/  VIADD R11, R7, 0x30 ;  /* 0x00000030070b7836 */ /* 0x000fc40000000000 */
[----:B0-----:R-:W-:Y:S01]  /*9bb0*/  SHFL.IDX PT, R3, R8, 0x2, 0x181f ;  /* 0x00581f0008037f89 */ /* 0x001fe200000e0000 */
[----:B------:R-:W-:-:S09]  /*9bc0*/  VIADD R9, R7, 0x20 ;  /* 0x0000002007097836 */ /* 0x000fd20000000000 */
[----:B------:R-:W-:Y:S01]  /*9bd0*/  @!P1 LEA R19, R25, UR45, 0x1 ;  /* 0x0000002d19139c11 */ /* 0x000fe2000f8e08ff */
[----:B-1----:R-:W-:Y:S01]  /*9be0*/  @!P1 IMAD.WIDE.U32 R4, R30, 0x2, R4 ;  /* 0x000000021e049825 */ /* 0x002fe200078e0004 */
[----:B------:R-:W0:Y:S04]  /*9bf0*/  SHFL.IDX PT, R2, R0, 0x2, 0x181f ;  /* 0x00581f0000027f89 */ /* 0x000e2800000e0000 */
[----:B------:R-:W-:Y:S04]  /*9c00*/  @!P1 LDGSTS.E.BYPASS.LTC128B.128 [R19+0xcc00], desc[UR38][R4.64], !P3 ;  /* 0x0cc0000004139fae */ /* 0x000fe8000d901d66 */
[----:B------:R-:W-:Y:S04]  /*9c10*/  @!P1 LDGSTS.E.BYPASS.LTC128B.128 [R19+0x10c00], desc[UR38][R4.64+0x80], !P2 ;  /* 0x10c0008004139fae */ /* 0x000fe8000d101d66 */
[----:B------:R1:W-:Y:S01]  /*9c20*/  @!P1 LDGSTS.E.BYPASS.LTC128B.128 [R19+0x14c00], desc[UR38][R4.64+0x100], !P0 ;  /* 0x14c0010004139fae */ /* 0x0003e2000c101d66 */
[----:B------:R-:W-:-:S03]  /*9c30*/  ISETP.GE.AND P1, PT, R9, R6, PT ;  /* 0x000000060900720c */ /* 0x000fc60003f26270 */
[----:B-1----:R-:W-:Y:S10]  /*9c40*/  SHFL.IDX PT, R5, R8, 0x3, 0x181f ;  /* 0x00781f0008057f89 */ /* 0x002ff400000e0000 */
[----:B0-----:R-:W-:Y:S01]  /*9c50*/  @!P1 IMAD.WIDE.U32 R2, R30, 0x2, R2 ;  /* 0x000000021e029825 */ /* 0x001fe200078e0002 */
[----:B------:R-:W-:Y:S01]  /*9c60*/  @!P1 LEA R9, R25, UR45, 0x1 ;  /* 0x0000002d19099c11 */ /* 0x000fe2000f8e08ff */
[----:B------:R-:W0:Y:S04]  /*9c70*/  SHFL.IDX PT, R4, R0, 0x3, 0x181f ;  /* 0x00781f0000047f89 */ /* 0x000e2800000e0000 */
[----:B------:R-:W-:Y:S04]  /*9c80*/  @!P1 LDGSTS.E.BYPASS.LTC128B.128 [R9+0xd400], desc[UR38][R2.64], !P3 ;  /* 0x0d40000002099fae */ /* 0x000fe8000d901d66 */
[----:B------:R-:W-:Y:S04]  /*9c90*/  @!P1 LDGSTS.E.BYPASS.LTC128B.128 [R9+0x11400], desc[UR38][R2.64+0x80], !P2 ;  /* 0x1140008002099fae */ /* 0x000fe8000d101d66 */
[----:B------:R1:W-:Y:S01]  /*9ca0*/  @!P1 LDGSTS.E.BYPASS.LTC128B.128 [R9+0x15400], desc[UR38][R2.64+0x100], !P0 ;  /* 0x1540010002099fae */ /* 0x0003e2000c101d66 */
[----:B------:R-:W-:Y:S01]  /*9cb0*/  ISETP.GE.AND P1, PT, R11, R6, PT ;  /* 0x000000060b00720c */ /* 0x000fe20003f26270 */
[----:B------:R-:W-:-:S02]  /*9cc0*/  VIADD R11, R7, 0x50 ;  /* 0x00000050070b7836 */ /* 0x000fc40000000000 */
[----:B-1----:R-:W-:Y:S01]  /*9cd0*/  SHFL.IDX PT, R3, R8, 0x4, 0x181f ;  /* 0x00981f0008037f89 */ /* 0x002fe200000e0000 */
[----:B------:R-:W-:-:S09]  /*9ce0*/  IADD3 R9, R7, 0x40, RZ ;  /* 0x0000004007097810 */ /* 0x000fd20007ffe0ff */
[----:B0-----:R-:W-:Y:S01]  /*9cf0*/  @!P1 IMAD.WIDE.U32 R4, R30, 0x2, R4 ;  /* 0x000000021e049825 */ /* 0x001fe200078e0004 */
[----:B------:R-:W-:Y:S01]  /*9d00*/  @!P1 LEA R19, R25, UR45, 0x1 ;  /* 0x0000002d19139c11 */ /* 0x000fe2000f8e08ff */
        /* <DEDUP_REMOVED lines=12> */
[----:B------:R-:W-:-:S03]  /*9dd0*/  ISETP.GE.AND P1, PT, R11, R6, PT ;  /* 0x000000060b00720c */ /* 0x000fc60003f26270 */
[----:B-1----:R-:W-:Y:S01]  /*9de0*/  SHFL.IDX PT, R3, R8, 0x6, 0x181f ;  /* 0x00d81f0008037f89 */ /* 0x002fe200000e0000 */
[----:B------:R-:W-:-:S09]  /*9df0*/  VIADD R9, R7, 0x60 ;  /* 0x0000006007097836 */ /* 0x000fd20000000000 */
[----:B------:R-:W-:Y:S01]  /*9e00*/  @!P1 LEA R19, R25, UR45, 0x1 ;  /* 0x0000002d19139c11 */ /* 0x000fe2000f8e08ff */
[----:B0-----:R-:W-:Y:S01]  /*9e10*/  @!P1 IMAD.WIDE.U32 R4, R30, 0x2, R4 ;  /* 0x000000021e049825 */ /* 0x001fe200078e0004 */
[----:B------:R-:W0:Y:S04]  /*9e20*/  SHFL.IDX PT, R2, R0, 0x6, 0x181f ;  /* 0x00d81f0000027f89 */ /* 0x000e2800000e0000 */
[----:B------:R-:W-:Y:S04]  /*9e30*/  @!P1 LDGSTS.E.BYPASS.LTC128B.128 [R19+0xec00], desc[UR38][R4.64], !P3 ;  /* 0x0ec0000004139fae */ /* 0x000fe8000d901d66 */
[----:B------:R-:W-:Y:S04]  /*9e40*/  @!P1 LDGSTS.E.BYPASS.LTC128B.128 [R19+0x12c00], desc[UR38][R4.64+0x80], !P2 ;  /* 0x12c0008004139fae */ /* 0x000fe8000d101d66 */
[----:B------:R1:W-:Y:S01]  /*9e50*/  @!P1 LDGSTS.E.BYPASS.LTC128B.128 [R19+0x16c00], desc[UR38][R4.64+0x100], !P0 ;  /* 0x16c0010004139fae */ /* 0x0003e2000c101d66 */
[----:B------:R-:W-:-:S03]  /*9e60*/  ISETP.GE.AND P1, PT, R9, R6, PT ;  /* 0x000000060900720c */ /* 0x000fc60003f26270 */
[----:B-1----:R1:W2:Y:S10]  /*9e70*/  SHFL.IDX PT, R4, R8, 0x7, 0x181f ;  /* 0x00f81f0008047f89 */ /* 0x0022b400000e0000 */
[----:B0-----:R-:W-:Y:S01]  /*9e80*/  @!P1 IMAD.WIDE.U32 R2, R30, 0x2, R2 ;  /* 0x000000021e029825 */ /* 0x001fe200078e0002 */
[----:B------:R-:W-:-:S05]  /*9e90*/  @!P1 LEA R9, R25, UR45, 0x1 ;  /* 0x0000002d19099c11 */ /* 0x000fca000f8e08ff */
[----:B------:R1:W-:Y:S04]  /*9ea0*/  @!P1 LDGSTS.E.BYPASS.LTC128B.128 [R9+0xf400], desc[UR38][R2.64], !P3 ;  /* 0x0f40000002099fae */ /* 0x0003e8000d901d66 */
[----:B------:R1:W-:Y:S04]  /*9eb0*/  @!P1 LDGSTS.E.BYPASS.LTC128B.128 [R9+0x13400], desc[UR38][R2.64+0x80], !P2 ;  /* 0x1340008002099fae */ /* 0x0003e8000d101d66 */
[----:B------:R1:W-:Y:S02]  /*9ec0*/  @!P1 LDGSTS.E.BYPASS.LTC128B.128 [R9+0x17400], desc[UR38][R2.64+0x100], !P0 ;  /* 0x1740010002099fae */ /* 0x0003e4000c101d66 */
.L_x_119:
[----:B------:R-:W-:Y:S01]  /*9ed0*/  IADD3 R7, R7, 0x70, RZ ;  /* 0x0000007007077810 */ /* 0x000fe20007ffe0ff */
[----:B------:R-:W-:Y:S01]  /*9ee0*/  BSSY B0, `(.L_x_52) ;  /* 0x000000d000007945 */ /* 0x000fe20003800000 */
[----:B-1----:R-:W-:Y:S02]  /*9ef0*/  IMAD.MOV.U32 R2, RZ, RZ, R14 ;  /* 0x000000ffff027224 */ /* 0x002fe400078e000e */
[----:B------:R-:W-:Y:S01]  /*9f00*/  ISETP.GE.AND P1, PT, R7, R6, PT ;  /* 0x000000060700720c */ /* 0x000fe20003f26270 */
[----:B--2---:R-:W-:-:S12]  /*9f10*/  IMAD.MOV.U32 R3, RZ, RZ, R4 ;  /* 0x000000ffff037224 */ /* 0x004fd800078e0004 */
[----:B------:R-:W-:Y:S05]  /*9f20*/  @P1 BRA `(.L_x_53) ;  /* 0x0000000000201947 */ /* 0x000fea0003800000 */
[----:B------:R-:W-:Y:S01]  /*9f30*/  IMAD.WIDE.U32 R2, R30, 0x2, R2 ;  /* 0x000000021e027825 */ /* 0x000fe200078e0002 */
[----:B------:R-:W-:-:S05]  /*9f40*/  LEA R5, R25, UR45, 0x1 ;  /* 0x0000002d19057c11 */ /* 0x000fca000f8e08ff */
[----:B------:R-:W-:Y:S01]  /*9f50*/  @!PT LDS RZ, [RZ] ;  /* 0x00000000fffff984 */ /* 0x000fe20000000800 */
[----:B------:R-:W-:Y:S01]  /*9f60*/  @!PT LDS RZ, [RZ] ;  /* 0x00000000fffff984 */ /* 0x000fe20000000800 */
[----:B------:R-:W-:Y:S01]  /*9f70*/  @!PT LDS RZ, [RZ] ;  /* 0x00000000fffff984 */ /* 0x000fe20000000800 */
[----:B------:R0:W-:Y:S04]  /*9f80*/  LDGSTS.E.BYPASS.LTC128B.128 [R5+0xfc00], desc[UR38][R2.64], !P3 ;  /* 0x0fc0000002057fae */ /* 0x0001e8000d901d66 */
[----:B------:R0:W-:Y:S04]  /*9f90*/  LDGSTS.E.BYPASS.LTC128B.128 [R5+0x13c00], desc[UR38][R2.64+0x80], !P2 ;  /* 0x13c0008002057fae */ /* 0x0001e8000d101d66 */
[----:B------:R0:W-:Y:S02]  /*9fa0*/  LDGSTS.E.BYPASS.LTC128B.128 [R5+0x17c00], desc[UR38][R2.64+0x100], !P0 ;  /* 0x17c0010002057fae */ /* 0x0001e4000c101d66 */
.L_x_53:
[----:B------:R-:W-:Y:S05]  /*9fb0*/  BSYNC B0 ;  /* 0x0000000000007941 */ /* 0x000fea0003800000 */
.L_x_52:
[----:B------:R-:W-:Y:S01]  /*9fc0*/  NOP ;  /* 0x0000000000007918 */ /* 0x000fe20000000000 */
[----:B------:R-:W-:Y:S01]  /*9fd0*/  SYNCS.ARRIVE.TRANS64.RED.A0T1 RZ, [UR45+0x2a800], RZ ;  /* 0x02a800ffffff79a7 */ /* 0x000fe2000820042d */
[----:B------:R-:W-:Y:S01]  /*9fe0*/  MOV R0, 0x1 ;  /* 0x0000000100007802 */ /* 0x000fe20000000f00 */
[----:B------:R-:W-:Y:S03]  /*9ff0*/  ARRIVES.LDGSTSBAR.64.TRANSCNT [UR45+0x2a800] ;  /* 0x02a80000ff0079b0 */ /* 0x000fe60008000aad */
[----:B------:R-:W-:Y:S01]  /*a000*/  SHF.L.U32 R0, R0, 0x1f, RZ ;  /* 0x0000001f00007819 */ /* 0x000fe200000006ff */
[----:B------:R-:W-:Y:S01]  /*a010*/  NOP ;  /* 0x0000000000007918 */ /* 0x000fe20000000000 */
[----:B------:R-:W-:Y:S02]  /*a020*/  SYNCS.ARRIVE.TRANS64.A1T0 RZ, [UR45+0x2a800], RZ ;  /* 0x02a800ffffff79a7 */ /* 0x000fe4000810002d */
[----:B------:R-:W1:Y:S02]  /*a030*/  SYNCS.PHASECHK.TRANS64.TRYWAIT P0, [UR45+0x2a820], R0 ;  /* 0x02a82000ff0075a7 */ /* 0x000e64000800016d */
[----:B-1----:R-:W-:Y:S05]  /*a040*/  @!P0 BRA `(.L_x_54) ;  /* 0x0000002c004c8947 */ /* 0x002fea0003800000 */
.L_x_120:
[----:B------:R-:W-:Y:S01]  /*a050*/  UIADD3 UR4, UR49, -0x2, URZ ;  /* 0xfffffffe31047890 */ /* 0x000fe2000fffe03f */
[----:B------:R-:W-:Y:S02]  /*a060*/  IMAD.MOV.U32 R24, RZ, RZ, 0x1 ;  /* 0x00000001ff187424 */ /* 0x000fe400078e00ff */
[----:B------:R-:W-:Y:S01]  /*a070*/  IMAD.MOV.U32 R21, RZ, RZ, RZ ;  /* 0x000000ffff157224 */ /* 0x000fe200078e00ff */
[----:B------:R-:W-:-:S06]  /*a080*/  UISETP.GE.AND UP0, UPT, UR4, UR48, UPT ;  /* 0x000000300400728c */ /* 0x000fcc000bf06270 */
[----:B------:R-:W-:-:S13]  /*a090*/  PLOP3.LUT P0, PT, PT, PT, UP0, 0x80, 0x0 ;  /* 0x000000000000781c */ /* 0x000fda0003f0f008 */
[----:B------:R-:W-:Y:S05]  /*a0a0*/  @!P0 BRA `(.L_x_55) ;  /* 0x0000000c00dc8947 */ /* 0x000fea0003800000 */
[----:B------:R-:W-:Y:S01]  /*a0b0*/  UIADD3 UR4, UR47, 0x1, URZ ;  /* 0x000000012f047890 */ /* 0x000fe2000fffe03f */
[----:B0-----:R-:W-:Y:S01]  /*a0c0*/  LOP3.LUT R3, RZ, UR44, RZ, 0x33, !PT ;  /* 0x0000002cff037c12 */ /* 0x001fe2000f8e33ff */
[----:B------:R-:W-:Y:S01]  /*a0d0*/  BSSY B0, `(.L_x_55) ;  /* 0x00000f4000007945 */ /* 0x000fe20003800000 */
[----:B------:R-:W-:Y:S01]  /*a0e0*/  IADD3 R18, R26, R18, R37 ;  /* 0x000000121a127210 */ /* 0x000fe20007ffe025 */
[----:B------:R-:W-:Y:S01]  /*a0f0*/  UIMAD UR4, UR4, UR37, URZ ;  /* 0x00000025040472a4 */ /* 0x000fe2000f8e023f */
[----:B------:R-:W-:Y:S01]  /*a100*/  IADD3 R5, -R37, UR43, RZ ;  /* 0x0000002b25057c10 */ /* 0x000fe2000fffe1ff */
[----:B------:R-:W-:Y:S01]  /*a110*/  IMAD.SHL.U32 R35, R30, 0x2, RZ ;  /* 0x000000021e237824 */ /* 0x000fe200078e00ff */
[----:B------:R-:W-:Y:S01]  /*a120*/  IADD3 R9, R18, -0x120, RZ ;  /* 0xfffffee012097810 */ /* 0x000fe20007ffe0ff */
[----:B------:R-:W-:Y:S01]  /*a130*/  IMAD.MOV.U32 R23, RZ, RZ, 0x1 ;  /* 0x00000001ff177424 */ /* 0x000fe200078e00ff */
[----:B------:R-:W-:Y:S02]  /*a140*/  MOV R10, RZ ;  /* 0x000000ff000a7202 */ /* 0x000fe40000000f00 */
[----:B------:R-:W-:-:S04]  /*a150*/  LOP3.LUT R0, RZ, UR4, RZ, 0x33, !PT ;  /* 0x00000004ff007c12 */ /* 0x000fc8000f8e33ff */
[----:B------:R-:W-:-:S04]  /*a160*/  VIMNMX R0, R0, R3, !PT ;  /* 0x0000000300007248 */ /* 0x000fc80007fe0100 */
[C---:B------:R-:W-:Y:S01]  /*a170*/  IADD3 R28, -R0.reuse, -0x2, RZ ;  /* 0xfffffffe001c7810 */ /* 0x040fe20007ffe1ff */
[C---:B------:R-:W-:Y:S02]  /*a180*/  IMAD R5, R0.reuse, 0x60, R5 ;  /* 0x0000006000057824 */ /* 0x040fe400078e0205 */
[----:B------:R-:W-:Y:S02]  /*a190*/  IMAD R9, R0, -0x60, R9 ;  /* 0xffffffa000097824 */ /* 0x000fe400078e0209 */
[----:B------:R-:W-:-:S07]  /*a1a0*/  VIADD R0, R5, 0xc0 ;  /* 0x000000c005007836 */ /* 0x000fce0000000000 */
.L_x_68:
[----:B------:R-:W0:Y:S01]  /*a1b0*/  LDC R2, c[0x0][0x430] ;  /* 0x00010c00ff027b82 */ /* 0x000e220000000800 */
[----:B------:R-:W-:Y:S01]  /*a1c0*/  ISETP.GT.U32.AND P1, PT, R33, 0x5f, PT ;  /* 0x0000005f2100780c */ /* 0x000fe20003f24070 */
[----:B------:R-:W-:-:S12]  /*a1d0*/  IMAD.MOV.U32 R11, RZ, RZ, R9 ;  /* 0x000000ffff0b7224 */ /* 0x000fd800078e0009 */
[----:B------:R-:W1:Y:S08]  /*a1e0*/  @!P1 LDC.64 R6, c[0x0][0x428] ;  /* 0x00010a00ff069b82 */ /* 0x000e700000000a00 */
[----:B------:R-:W2:Y:S01]  /*a1f0*/  @!P1 LDC.64 R4, c[0x0][0x418] ;  /* 0x00010600ff049b82 */ /* 0x000ea20000000a00 */
[----:B0-----:R-:W-:-:S13]  /*a200*/  ISETP.NE.AND P0, PT, R2, 0x1, PT ;  /* 0x000000010200780c */ /* 0x001fda0003f05270 */
[----:B------:R-:W0:Y:S08]  /*a210*/  @P0 LDC R2, c[0x0][0x434] ;  /* 0x00010d00ff020b82 */ /* 0x000e300000000800 */
[----:B------:R-:W3:Y:S01]  /*a220*/  @P0 LDC R3, c[0x0][0x438] ;  /* 0x00010e00ff030b82 */ /* 0x000ee20000000800 */
[----:B0-----:R-:W-:-:S05]  /*a230*/  @P0 IMAD.HI.U32 R2, R9, R2, RZ ;  /* 0x0000000209020227 */ /* 0x001fca00078e00ff */
[----:B---3--:R-:W-:Y:S01]  /*a240*/  @P0 SHF.R.U32.HI R11, RZ, R3, R2 ;  /* 0x00000003ff0b0219 */ /* 0x008fe20000011602 */
[----:B-1----:R-:W-:-:S03]  /*a250*/  @!P1 IMAD R2, R34, R6, RZ ;  /* 0x0000000622029224 */ /* 0x002fc600078e02ff */
[----:B------:R-:W-:Y:S01]  /*a260*/  @!P1 SHF.R.S32.HI R3, RZ, 0x1f, R11 ;  /* 0x0000001fff039819 */ /* 0x000fe2000001140b */
[----:B------:R-:W-:Y:S01]  /*a270*/  @!P1 IMAD R7, R32, R7, R2 ;  /* 0x0000000720079224 */ /* 0x000fe200078e0202 */
[----:B------:R-:W-:-:S05]  /*a280*/  @!P1 MOV R2, R11 ;  /* 0x0000000b00029202 */ /* 0x000fca0000000f00 */
[----:B------:R-:W-:-:S04]  /*a290*/  @!P1 IMAD.WIDE.U32 R2, R32, R6, R2 ;  /* 0x0000000620029225 */ /* 0x000fc800078e0002 */
[----:B------:R-:W-:Y:S01]  /*a2a0*/  @!P1 IMAD.IADD R3, R7, 0x1, R3 ;  /* 0x0000000107039824 */ /* 0x000fe200078e0203 */
[----:B--2---:R-:W-:Y:S01]  /*a2b0*/  @!P1 LEA R4, P0, R2, R4, 0x2 ;  /* 0x0000000402049211 */ /* 0x004fe200078010ff */
[----:B------:R-:W-:-:S03]  /*a2c0*/  IMAD.MOV.U32 R6, RZ, RZ, RZ ;  /* 0x000000ffff067224 */ /* 0x000fc600078e00ff */
[----:B------:R-:W-:-:S05]  /*a2d0*/  @!P1 LEA.HI.X R5, R2, R5, R3, 0x2, P0 ;  /* 0x0000000502059211 */ /* 0x000fca00000f1403 */
[----:B------:R0:W5:Y:S01]  /*a2e0*/  @!P1 LDG.E R6, desc[UR38][R4.64] ;  /* 0x0000002604069981 */ /* 0x000162000c1e1900 */
[----:B------:R-:W-:Y:S02]  /*a2f0*/  ISETP.NE.AND P1, PT, R36, 0x3, PT ;  /* 0x000000032400780c */ /* 0x000fe40003f25270 */
[----:B------:R-:W-:-:S04]  /*a300*/  IADD3 R21, R10, 0x1, RZ ;  /* 0x000000010a157810 */ /* 0x000fc80007ffe0ff */
[----:B------:R-:W-:-:S04]  /*a310*/  ISETP.NE.AND P0, PT, R21, 0x2, PT ;  /* 0x000000021500780c */ /* 0x000fc80003f05270 */
[----:B------:R-:W-:Y:S02]  /*a320*/  SEL R24, RZ, 0x1, P0 ;  /* 0x00000001ff187807 */ /* 0x000fe40000000000 */
[----:B------:R-:W-:Y:S02]  /*a330*/  SEL R21, R21, RZ, P0 ;  /* 0x000000ff15157207 */ /* 0x000fe40000000000 */
[----:B------:R-:W-:Y:S01]  /*a340*/  LOP3.LUT R24, R23, R24, RZ, 0x3c, !PT ;  /* 0x0000001817187212 */ /* 0x000fe200078e3cff */
[----:B0-----:R-:W-:Y:S06]  /*a350*/  @!P1 BRA `(.L_x_56) ;  /* 0x0000000000049947 */ /* 0x001fec0003800000 */
[----:B------:R-:W-:Y:S01]  /*a360*/  BPT.TRAP 0x1 ;  /* 0x000000040000795c */ /* 0x000fe20000300000 */
.L_x_56:
[----:B------:R-:W-:Y:S01]  /*a370*/  LEA R8, R21, UR45, 0x3 ;  /* 0x0000002d15087c11 */ /* 0x000fe2000f8e18ff */
[----:B------:R-:W-:Y:S01]  /*a380*/  BSSY B1, `(.L_x_57) ;  /* 0x0000004000017945 */ /* 0x000fe20003800000 */
[----:B------:R-:W-:-:S04]  /*a390*/  SHF.L.U32 R3, R24, 0x1f, RZ ;  /* 0x0000001f18037819 */ /* 0x000fc800000006ff */
[----:B------:R-:W0:Y:S02]  /*a3a0*/  SYNCS.PHASECHK.TRANS64.TRYWAIT P0, [R8+URZ+0x2a840], R3 ;  /* 0x02a84003080075a7 */ /* 0x000e24000800017f */
[----:B0-----:R-:W-:Y:S05]  /*a3b0*/  @!P0 BRA `(.L_x_58) ;  /* 0x0000002800888947 */ /* 0x001fea0003800000 */
.L_x_121:
[----:B------:R-:W-:Y:S05]  /*a3c0*/  BSYNC B1 ;  /* 0x0000000000017941 */ /* 0x000fea0003800000 */
.L_x_57:
[----:B------:R-:W-:Y:S01]  /*a3d0*/  ULDC UR4, c[0x0][0x430] ;  /* 0x00010c0000047ab9 */ /* 0x000fe20000000800 */
[----:B-----5:R-:W-:Y:S01]  /*a3e0*/  SHF.R.S32.HI R27, RZ, 0x1f, R6 ;  /* 0x0000001fff1b7819 */ /* 0x020fe20000011406 */
[----:B------:R-:W-:Y:S01]  /*a3f0*/  UIADD3 UR4, -UR4, URZ, URZ ;  /* 0x0000003f04047290 */ /* 0x000fe2000fffe13f */
[----:B------:R-:W-:Y:S01]  /*a400*/  R2UR UR6, R31 ;  /* 0x000000001f0672ca */ /* 0x000fe200000e0000 */
[----:B------:R-:W-:Y:S01]  /*a410*/  IMAD R19, R21, 0x4800, R25 ;  /* 0x0000480015137824 */ /* 0x000fe200078e0219 */
[C---:B------:R-:W-:Y:S02]  /*a420*/  LOP3.LUT P3, RZ, R22.reuse, 0x4, RZ, 0xc0, !PT ;  /* 0x0000000416ff7812 */ /* 0x040fe4000786c0ff */
[C---:B------:R-:W-:Y:S01]  /*a430*/  LOP3.LUT P2, RZ, R22.reuse, 0x2, RZ, 0xc0, !PT ;  /* 0x0000000216ff7812 */ /* 0x040fe2000784c0ff */
[----:B------:R-:W-:Y:S01]  /*a440*/  IMAD R7, R11, UR4, R9 ;  /* 0x000000040b077c24 */ /* 0x000fe2000f8e0209 */
[----:B------:R-:W-:Y:S01]  /*a450*/  ULDC.64 UR4, c[0x0][0x300] ;  /* 0x0000c00000047ab9 */ /* 0x000fe20000000a00 */
[----:B------:R-:W-:-:S03]  /*a460*/  LOP3.LUT P1, RZ, R22, 0x1, RZ, 0xc0, !PT ;  /* 0x0000000116ff7812 */ /* 0x000fc6000782c0ff */
[----:B------:R-:W-:-:S05]  /*a470*/  SHF.R.S32.HI R26, RZ, 0x1f, R7 ;  /* 0x0000001fff1a7819 */ /* 0x000fca0000011407 */
[----:B------:R-:W-:-:S04]  /*a480*/  IMAD R2, R26, UR4, RZ ;  /* 0x000000041a027c24 */ /* 0x000fc8000f8e02ff */
[C---:B------:R-:W-:Y:S02]  /*a490*/  IMAD R5, R7.reuse, UR5, R2 ;  /* 0x0000000507057c24 */ /* 0x040fe4000f8e0202 */
[----:B0-----:R-:W-:Y:S01]  /*a4a0*/  IMAD.WIDE.U32 R2, R7, UR4, RZ ;  /* 0x0000000407027c25 */ /* 0x001fe2000f8e00ff */
        /* <DEDUP_REMOVED lines=13> */
[----:B------:R-:W-:Y:S01]  /*a580*/  LEA R18, P0, R2, UR6, 0x1 ;  /* 0x0000000602127c11 */ /* 0x000fe2000f8008ff */
[----:B------:R-:W-:-:S03]  /*a590*/  UMOV UR4, 0xffffffff ;  /* 0xffffffff00047882 */ /* 0x000fc60000000000 */
[----:B------:R-:W-:Y:S01]  /*a5a0*/  LEA.HI.X R20, R2, UR7, R3, 0x1, P0 ;  /* 0x0000000702147c11 */ /* 0x000fe200080f0c03 */
[----:B------:R-:W-:Y:S08]  /*a5b0*/  BRA.DIV UR4, `(.L_x_59) ;  /* 0x0000002a041c7947 */ /* 0x000ff0000b800000 */
[----:B------:R-:W0:Y:S01]  /*a5c0*/  SHFL.IDX PT, R14, R18, RZ, 0x181f ;  /* 0x00181fff120e7589 */ /* 0x000e2200000e0000 */
[----:B------:R-:W-:-:S03]  /*a5d0*/  LEA R19, R19, UR45, 0x1 ;  /* 0x0000002d13137c11 */ /* 0x000fc6000f8e08ff */
[----:B------:R-:W1:Y:S04]  /*a5e0*/  SHFL.IDX PT, R3, R20, RZ, 0x181f ;  /* 0x00181fff14037589 */ /* 0x000e6800000e0000 */
[----:B------:R-:W-:Y:S04]  /*a5f0*/  SHFL.IDX PT, R4, R20, 0x1, 0x181f ;  /* 0x00381f0014047f89 */ /* 0x000fe800000e0000 */
[----:B------:R-:W-:Y:S04]  /*a600*/  SHFL.IDX PT, R12, R18, 0x2, 0x181f ;  /* 0x00581f00120c7f89 */ /* 0x000fe800000e0000 */
[----:B------:R-:W-:Y:S01]  /*a610*/  SHFL.IDX PT, R5, R20, 0x2, 0x181f ;  /* 0x00581f0014057f89 */ /* 0x000fe200000e0000 */
[----:B0-----:R-:W-:-:S03]  /*a620*/  IADD3 R2, P0, R14, R35, RZ ;  /* 0x000000230e027210 */ /* 0x001fc60007f1e0ff */
[----:B------:R-:W0:Y:S02]  /*a630*/  SHFL.IDX PT, R14, R18, 0x1, 0x181f ;  /* 0x00381f00120e7f89 */ /* 0x000e2400000e0000 */
[----:B-1----:R-:W-:-:S05]  /*a640*/  IMAD.X R3, RZ, RZ, R3, P0 ;  /* 0x000000ffff037224 */ /* 0x002fca00000e0603 */
[----:B------:R-:W-:Y:S04]  /*a650*/  LDGSTS.E.BYPASS.LTC128B.128 [R19+0x18400], desc[UR38][R2.64], !P3 ;  /* 0x1840000002137fae */ /* 0x000fe8000d901d66 */
[----:B------:R-:W-:Y:S04]  /*a660*/  LDGSTS.E.BYPASS.LTC128B.128 [R19+0x1b400], desc[UR38][R2.64+0x80], !P2 ;  /* 0x1b40008002137fae */ /* 0x000fe8000d101d66 */
[----:B------:R0:W-:Y:S02]  /*a670*/  LDGSTS.E.BYPASS.LTC128B.128 [R19+0x1e400], desc[UR38][R2.64+0x100], !P1 ;  /* 0x1e40010002137fae */ /* 0x0001e4000c901d66 */
[----:B0-----:R-:W-:-:S02]  /*a680*/  IADD3 R2, P0, R14, R35, RZ ;  /* 0x000000230e027210 */ /* 0x001fc40007f1e0ff */
[----:B------:R-:W0:Y:S02]  /*a690*/  SHFL.IDX PT, R14, R18, 0x3, 0x181f ;  /* 0x00781f00120e7f89 */ /* 0x000e2400000e0000 */
[----:B------:R-:W-:Y:S02]  /*a6a0*/  IADD3.X R3, RZ, R4, RZ, P0, !PT ;  /* 0x00000004ff037210 */ /* 0x000fe400007fe4ff */
[-C--:B------:R-:W-:Y:S02]  /*a6b0*/  IADD3 R4, P0, R12, R35.reuse, RZ ;  /* 0x000000230c047210 */ /* 0x080fe40007f1e0ff */
[----:B------:R-:W-:Y:S03]  /*a6c0*/  SHFL.IDX PT, R12, R18, 0x4, 0x181f ;  /* 0x00981f00120c7f89 */ /* 0x000fe600000e0000 */
[----:B------:R-:W-:Y:S01]  /*a6d0*/  IMAD.X R5, RZ, RZ, R5, P0 ;  /* 0x000000ffff057224 */ /* 0x000fe200000e0605 */
[----:B------:R-:W-:Y:S04]  /*a6e0*/  LDGSTS.E.BYPASS.LTC128B.128 [R19+0x18c00], desc[UR38][R2.64], !P3 ;  /* 0x18c0000002137fae */ /* 0x000fe8000d901d66 */
[----:B------:R-:W-:Y:S04]  /*a6f0*/  LDGSTS.E.BYPASS.LTC128B.128 [R19+0x1bc00], desc[UR38][R2.64+0x80], !P2 ;  /* 0x1bc0008002137fae */ /* 0x000fe8000d101d66 */
[----:B------:R1:W-:Y:S04]  /*a700*/  LDGSTS.E.BYPASS.LTC128B.128 [R19+0x1ec00], desc[UR38][R2.64+0x100], !P1 ;  /* 0x1ec0010002137fae */ /* 0x0003e8000c901d66 */
[----:B------:R-:W-:Y:S04]  /*a710*/  LDGSTS.E.BYPASS.LTC128B.128 [R19+0x19400], desc[UR38][R4.64], !P3 ;  /* 0x1940000004137fae */ /* 0x000fe8000d901d66 */
[----:B------:R-:W-:Y:S04]  /*a720*/  LDGSTS.E.BYPASS.LTC128B.128 [R19+0x1c400], desc[UR38][R4.64+0x80], !P2 ;  /* 0x1c40008004137fae */ /* 0x000fe8000d101d66 */
[----:B-1----:R-:W1:Y:S01]  /*a730*/  SHFL.IDX PT, R3, R20, 0x3, 0x181f ;  /* 0x00781f0014037f89 */ /* 0x002e6200000e0000 */
[----:B0-----:R-:W-:-:S03]  /*a740*/  IADD3 R2, P0, R14, R35, RZ ;  /* 0x000000230e027210 */ /* 0x001fc60007f1e0ff */
[----:B------:R0:W-:Y:S04]  /*a750*/  LDGSTS.E.BYPASS.LTC128B.128 [R19+0x1f400], desc[UR38][R4.64+0x100], !P1 ;  /* 0x1f40010004137fae */ /* 0x0001e8000c901d66 */
[----:B------:R-:W-:Y:S04]  /*a760*/  SHFL.IDX PT, R14, R18, 0x5, 0x181f ;  /* 0x00b81f00120e7f89 */ /* 0x000fe800000e0000 */
[----:B0-----:R-:W0:Y:S04]  /*a770*/  SHFL.IDX PT, R4, R20, 0x4, 0x181f ;  /* 0x00981f0014047f89 */ /* 0x001e2800000e0000 */
[----:B------:R-:W2:Y:S01]  /*a780*/  SHFL.IDX PT, R20, R20, 0x5, 0x181f ;  /* 0x00b81f0014147f89 */ /* 0x000ea200000e0000 */
[----:B-1----:R-:W-:-:S05]  /*a790*/  IMAD.X R3, RZ, RZ, R3, P0 ;  /* 0x000000ffff037224 */ /* 0x002fca00000e0603 */
[----:B------:R-:W-:Y:S04]  /*a7a0*/  LDGSTS.E.BYPASS.LTC128B.128 [R19+0x19c00], desc[UR38][R2.64], !P3 ;  /* 0x19c0000002137fae */ /* 0x000fe8000d901d66 */
[----:B------:R-:W-:Y:S04]  /*a7b0*/  LDGSTS.E.BYPASS.LTC128B.128 [R19+0x1cc00], desc[UR38][R2.64+0x80], !P2 ;  /* 0x1cc0008002137fae */ /* 0x000fe8000d101d66 */
[----:B------:R1:W-:Y:S02]  /*a7c0*/  LDGSTS.E.BYPASS.LTC128B.128 [R19+0x1fc00], desc[UR38][R2.64+0x100], !P1 ;  /* 0x1fc0010002137fae */ /* 0x0003e4000c901d66 */
[----:B-1----:R-:W-:-:S04]  /*a7d0*/  IADD3 R2, P0, R12, R35, RZ ;  /* 0x000000230c027210 */ /* 0x002fc80007f1e0ff */
[----:B0-----:R-:W-:-:S05]  /*a7e0*/  IADD3.X R3, RZ, R4, RZ, P0, !PT ;  /* 0x00000004ff037210 */ /* 0x001fca00007fe4ff */
[----:B------:R0:W-:Y:S04]  /*a7f0*/  LDGSTS.E.BYPASS.LTC128B.128 [R19+0x1a400], desc[UR38][R2.64], !P3 ;  /* 0x1a40000002137fae */ /* 0x0001e8000d901d66 */
[----:B------:R0:W-:Y:S04]  /*a800*/  LDGSTS.E.BYPASS.LTC128B.128 [R19+0x1d400], desc[UR38][R2.64+0x80], !P2 ;  /* 0x1d40008002137fae */ /* 0x0001e8000d101d66 */
[----:B--2---:R0:W-:Y:S02]  /*a810*/  LDGSTS.E.BYPASS.LTC128B.128 [R19+0x20400], desc[UR38][R2.64+0x100], !P1 ;  /* 0x2040010002137fae */ /* 0x0041e4000c901d66 */
.L_x_135:
[----:B0-----:R-:W-:-:S05]  /*a820*/  IADD3 R2, P0, R14, R35, RZ ;  /* 0x000000230e027210 */ /* 0x001fca0007f1e0ff */
[----:B------:R-:W-:Y:S01]  /*a830*/  IMAD.X R3, RZ, RZ, R20, P0 ;  /* 0x000000ffff037224 */ /* 0x000fe200000e0614 */
[----:B------:R-:W-:-:S04]  /*a840*/  PLOP3.LUT P0, PT, PT, PT, PT, 0x80, 0x0 ;  /* 0x000000000000781c */ /* 0x000fc80003f0f070 */
[----:B------:R-:W-:Y:S01]  /*a850*/  @!PT LDS RZ, [RZ] ;  /* 0x00000000fffff984 */ /* 0x000fe20000000800 */
[----:B------:R-:W-:Y:S01]  /*a860*/  @!PT LDS RZ, [RZ] ;  /* 0x00000000fffff984 */ /* 0x000fe20000000800 */
[----:B------:R-:W-:Y:S01]  /*a870*/  @!PT LDS RZ, [RZ] ;  /* 0x00000000fffff984 */ /* 0x000fe20000000800 */
[----:B------:R0:W-:Y:S04]  /*a880*/  LDGSTS.E.BYPASS.LTC128B.128 [R19+0x1ac00], desc[UR38][R2.64], !P3 ;  /* 0x1ac0000002137fae */ /* 0x0001e8000d901d66 */
[----:B------:R0:W-:Y:S04]  /*a890*/  LDGSTS.E.BYPASS.LTC128B.128 [R19+0x1dc00], desc[UR38][R2.64+0x80], !P2 ;  /* 0x1dc0008002137fae */ /* 0x0001e8000d101d66 */
[----:B------:R0:W-:Y:S01]  /*a8a0*/  LDGSTS.E.BYPASS.LTC128B.128 [R19+0x20c00], desc[UR38][R2.64+0x100], !P1 ;  /* 0x20c0010002137fae */ /* 0x0001e2000c901d66 */
[----:B------:R-:W-:Y:S01]  /*a8b0*/  NOP ;  /* 0x0000000000007918 */ /* 0x000fe20000000000 */
.L_x_60:
[----:B------:R-:W-:Y:S02]  /*a8c0*/  PLOP3.LUT P1, PT, P1, P0, PT, 0xa2, 0x0 ;  /* 0x000000000000781c */ /* 0x000fe40000f21472 */
[----:B------:R-:W-:-:S08]  /*a8d0*/  @P0 R2UR P1, UR4, R8 ;  /* 0x00000000080402ca */ /* 0x000fd00000020000 */
[----:B------:R-:W-:-:S05]  /*a8e0*/  @P0 PLOP3.LUT P0, PT, P1, PT, PT, 0x80, 0x0 ;  /* 0x000000000000081c */ /* 0x000fca0000f0f070 */
[----:B------:R-:W-:Y:S01]  /*a8f0*/  @!P1 SYNCS.ARRIVE.TRANS64.RED.A0T1 RZ, [UR4+0x2a830], RZ ;  /* 0x02a830ffffff99a7 */ /* 0x000fe20008200404 */
[----:B------:R-:W-:Y:S07]  /*a900*/  @!P1 ARRIVES.LDGSTSBAR.64.TRANSCNT [UR4+0x2a830] ;  /* 0x02a83000ff0099b0 */ /* 0x000fee0008000a84 */
[----:B------:R-:W-:Y:S05]  /*a910*/  @P0 BRA.U.ANY `(.L_x_60) ;  /* 0xfffffffd00e80947 */ /* 0x000fea000393ffff */
[----:B------:R-:W-:Y:S01]  /*a920*/  NOP ;  /* 0x0000000000007918 */ /* 0x000fe20000000000 */
[----:B------:R-:W-:-:S13]  /*a930*/  ISETP.NE.AND P2, PT, R36, 0x3, PT ;  /* 0x000000032400780c */ /* 0x000fda0003f45270 */
[----:B------:R-:W-:Y:S05]  /*a940*/  @!P2 BRA `(.L_x_61) ;  /* 0x000000000004a947 */ /* 0x000fea0003800000 */
[----:B------:R-:W-:Y:S01]  /*a950*/  BPT.TRAP 0x1 ;  /* 0x000000040000795c */ /* 0x000fe20000300000 */
.L_x_61:
[----:B------:R1:W-:Y:S01]  /*a960*/  SYNCS.ARRIVE.TRANS64.A1T0 RZ, [R8+URZ+0x2a830], RZ ;  /* 0x02a830ff08ff79a7 */ /* 0x0003e2000810003f */
[----:B------:R-:W-:Y:S05]  /*a970*/  @!P2 BRA `(.L_x_62) ;  /* 0x000000000004a947 */ /* 0x000fea0003800000 */
[----:B------:R-:W-:Y:S01]  /*a980*/  BPT.TRAP 0x1 ;  /* 0x000000040000795c */ /* 0x000fe20000300000 */
.L_x_62:
[----:B0-----:R-:W-:Y:S01]  /*a990*/  SHF.L.U32 R3, R23, 0x1f, RZ ;  /* 0x0000001f17037819 */ /* 0x001fe200000006ff */
[----:B------:R-:W-:Y:S01]  /*a9a0*/  BSSY B1, `(.L_x_63) ;  /* 0x0000004000017945 */ /* 0x000fe20003800000 */
[----:B------:R-:W-:-:S04]  /*a9b0*/  LEA R4, R10, UR45, 0x3 ;  /* 0x0000002d0a047c11 */ /* 0x000fc8000f8e18ff */
[----:B------:R-:W0:Y:S02]  /*a9c0*/  SYNCS.PHASECHK.TRANS64.TRYWAIT P0, [R4+URZ+0x2a860], R3 ;  /* 0x02a86003040075a7 */ /* 0x000e24000800017f */
[----:B0-----:R-:W-:Y:S05]  /*a9d0*/  @!P0 BRA `(.L_x_64) ;  /* 0x0000002800d08947 */ /* 0x001fea0003800000 */
.L_x_136:
[----:B------:R-:W-:Y:S05]  /*a9e0*/  BSYNC B1 ;  /* 0x0000000000017941 */ /* 0x000fea0003800000 */
.L_x_63:
[----:B------:R-:W-:Y:S01]  /*a9f0*/  UMOV UR4, 0xffffffff ;  /* 0xffffffff00047882 */ /* 0x000fe20000000000 */
[----:B------:R-:W-:Y:S01]  /*aa00*/  LOP3.LUT P0, RZ, R29, 0x2, RZ, 0xc0, !PT ;  /* 0x000000021dff7812 */ /* 0x000fe2000780c0ff */
[----:B------:R-:W-:Y:S01]  /*aa10*/  IMAD R5, R10, 0x3000, R25 ;  /* 0x000030000a057824 */ /* 0x000fe200078e0219 */
[----:B------:R-:W-:Y:S11]  /*aa20*/  BRA.DIV UR4, `(.L_x_65) ;  /* 0x0000002a04d07947 */ /* 0x000ff6000b800000 */
[----:B------:R-:W2:Y:S01]  /*aa30*/  SHFL.IDX PT, R14, R16, RZ, 0x181f ;  /* 0x00181fff100e7589 */ /* 0x000ea200000e0000 */
[----:B------:R-:W-:-:S03]  /*aa40*/  LEA R5, R5, UR45, 0x1 ;  /* 0x0000002d05057c11 */ /* 0x000fc6000f8e08ff */
[----:B0-----:R-:W0:Y:S04]  /*aa50*/  SHFL.IDX PT, R3, R17, RZ, 0x181f ;  /* 0x00181fff11037589 */ /* 0x001e2800000e0000 */
[----:B-1----:R-:W-:Y:S01]  /*aa60*/  SHFL.IDX PT, R8, R17, 0x1, 0x181f ;  /* 0x00381f0011087f89 */ /* 0x002fe200000e0000 */
[----:B--2---:R-:W-:-:S03]  /*aa70*/  IADD3 R2, P1, R14, R35, RZ ;  /* 0x000000230e027210 */ /* 0x004fc60007f3e0ff */
[----:B------:R-:W1:Y:S02]  /*aa80*/  SHFL.IDX PT, R14, R16, 0x1, 0x181f ;  /* 0x00381f00100e7f89 */ /* 0x000e6400000e0000 */
[----:B0-----:R-:W-:Y:S01]  /*aa90*/  IMAD.X R3, RZ, RZ, R3, P1 ;  /* 0x000000ffff037224 */ /* 0x001fe200008e0603 */
[----:B------:R-:W-:-:S04]  /*aaa0*/  LOP3.LUT P1, RZ, R29, 0x1, RZ, 0xc0, !PT ;  /* 0x000000011dff7812 */ /* 0x000fc8000782c0ff */
[----:B------:R-:W-:-:S13]  /*aab0*/  ISETP.LT.OR P2, PT, R0, 0x1, !P1 ;  /* 0x000000010000780c */ /* 0x000fda0004f41670 */
[----:B------:R-:W-:Y:S01]  /*aac0*/  LDGSTS.E.BYPASS.LTC128B.128 [R5+0x400], desc[UR38][R2.64], !P2 ;  /* 0x0040000002057fae */ /* 0x000fe2000d101d66 */
[----:B------:R-:W-:-:S13]  /*aad0*/  ISETP.LT.OR P2, PT, R0, 0x1, !P0 ;  /* 0x000000010000780c */ /* 0x000fda0004741670 */
[----:B------:R1:W-:Y:S02]  /*aae0*/  LDGSTS.E.BYPASS.LTC128B.128 [R5+0x3400], desc[UR38][R2.64+0x80], !P2 ;  /* 0x0340008002057fae */ /* 0x0003e4000d101d66 */
[----:B-1----:R-:W-:Y:S02]  /*aaf0*/  IADD3 R2, P2, R14, R35, RZ ;  /* 0x000000230e027210 */ /* 0x002fe40007f5e0ff */
[----:B------:R-:W0:Y:S02]  /*ab00*/  SHFL.IDX PT, R14, R16, 0x2, 0x181f ;  /* 0x00581f00100e7f89 */ /* 0x000e2400000e0000 */
[----:B------:R-:W-:Y:S02]  /*ab10*/  IADD3.X R3, RZ, R8, RZ, P2, !PT ;  /* 0x00000008ff037210 */ /* 0x000fe400017fe4ff */
[----:B------:R-:W-:Y:S01]  /*ab20*/  ISETP.LT.OR P2, PT, R0, 0x11, !P1 ;  /* 0x000000110000780c */ /* 0x000fe20004f41670 */
[----:B------:R-:W1:-:S12]  /*ab30*/  SHFL.IDX PT, R8, R17, 0x2, 0x181f ;  /* 0x00581f0011087f89 */ /* 0x000e5800000e0000 */
[----:B------:R-:W-:Y:S01]  /*ab40*/  LDGSTS.E.BYPASS.LTC128B.128 [R5+0xc00], desc[UR38][R2.64], !P2 ;  /* 0x00c0000002057fae */ /* 0x000fe2000d101d66 */
[----:B------:R-:W-:-:S13]  /*ab50*/  ISETP.LT.OR P2, PT, R0, 0x11, !P0 ;  /* 0x000000110000780c */ /* 0x000fda0004741670 */
[----:B------:R0:W-:Y:S02]  /*ab60*/  LDGSTS.E.BYPASS.LTC128B.128 [R5+0x3c00], desc[UR38][R2.64+0x80], !P2 ;  /* 0x03c0008002057fae */ /* 0x0001e4000d101d66 */
[----:B0-----:R-:W-:Y:S02]  /*ab70*/  IADD3 R2, P2, R14, R35, RZ ;  /* 0x000000230e027210 */ /* 0x001fe40007f5e0ff */
[----:B------:R-:W0:Y:S03]  /*ab80*/  SHFL.IDX PT, R14, R16, 0x3, 0x181f ;  /* 0x00781f00100e7f89 */ /* 0x000e2600000e0000 */
[----:B-1----:R-:W-:Y:S01]  /*ab90*/  IMAD.X R3, RZ, RZ, R8, P2 ;  /* 0x000000ffff037224 */ /* 0x002fe200010e0608 */
        /* <DEDUP_REMOVED lines=14> */
[----:B------:R0:W2:Y:S02]  /*ac80*/  SHFL.IDX PT, R14, R16, 0x5, 0x181f ;  /* 0x00b81f00100e7f89 */ /* 0x0000a400000e0000 */
[----:B-1----:R-:W-:Y:S02]  /*ac90*/  IADD3.X R3, RZ, R8, RZ, P2, !PT ;  /* 0x00000008ff037210 */ /* 0x002fe400017fe4ff */
[----:B------:R-:W-:Y:S01]  /*aca0*/  ISETP.LT.OR P2, PT, R0, 0x41, !P1 ;  /* 0x000000410000780c */ /* 0x000fe20004f41670 */
[----:B------:R0:W1:-:S12]  /*acb0*/  SHFL.IDX PT, R8, R17, 0x5, 0x181f ;  /* 0x00b81f0011087f89 */ /* 0x00005800000e0000 */
[----:B------:R0:W-:Y:S01]  /*acc0*/  LDGSTS.E.BYPASS.LTC128B.128 [R5+0x2400], desc[UR38][R2.64], !P2 ;  /* 0x0240000002057fae */ /* 0x0001e2000d101d66 */
[----:B------:R-:W-:-:S13]  /*acd0*/  ISETP.LT.OR P2, PT, R0, 0x41, !P0 ;  /* 0x000000410000780c */ /* 0x000fda0004741670 */
[----:B-12---:R0:W-:Y:S02]  /*ace0*/  LDGSTS.E.BYPASS.LTC128B.128 [R5+0x5400], desc[UR38][R2.64+0x80], !P2 ;  /* 0x0540008002057fae */ /* 0x0061e4000d101d66 */
.L_x_150:
[C---:B------:R-:W-:Y:S01]  /*acf0*/  ISETP.LT.OR P1, PT, R0.reuse, 0x51, !P1 ;  /* 0x000000510000780c */ /* 0x040fe20004f21670 */
[----:B------:R-:W-:Y:S01]  /*ad00*/  ULDC.64 UR4, c[0x0][0x328] ;  /* 0x0000ca0000047ab9 */ /* 0x000fe20000000a00 */
[----:B------:R-:W-:Y:S01]  /*ad10*/  ISETP.LT.OR P0, PT, R0, 0x51, !P0 ;  /* 0x000000510000780c */ /* 0x000fe20004701670 */
[----:B------:R-:W-:Y:S01]  /*ad20*/  IMAD R26, R26, UR4, RZ ;  /* 0x000000041a1a7c24 */ /* 0x000fe2000f8e02ff */
[----:B01----:R-:W-:-:S03]  /*ad30*/  IADD3 R2, P2, R14, R35, RZ ;  /* 0x000000230e027210 */ /* 0x003fc60007f5e0ff */
[----:B------:R-:W-:Y:S02]  /*ad40*/  IMAD R11, R7, UR5, R26 ;  /* 0x00000005070b7c24 */ /* 0x000fe4000f8e021a */
[----:B------:R-:W-:-:S05]  /*ad50*/  IMAD.X R3, RZ, RZ, R8, P2 ;  /* 0x000000ffff037224 */ /* 0x000fca00010e0608 */
[----:B------:R-:W-:Y:S01]  /*ad60*/  @!PT LDS RZ, [RZ] ;  /* 0x00000000fffff984 */ /* 0x000fe20000000800 */
[----:B------:R-:W-:Y:S01]  /*ad70*/  @!PT LDS RZ, [RZ] ;  /* 0x00000000fffff984 */ /* 0x000fe20000000800 */
[----:B------:R-:W-:Y:S01]  /*ad80*/  @!PT LDS RZ, [RZ] ;  /* 0x00000000fffff984 */ /* 0x000fe20000000800 */
[----:B------:R-:W-:Y:S04]  /*ad90*/  LDGSTS.E.BYPASS.LTC128B.128 [R5+0x2c00], desc[UR38][R2.64], !P1 ;  /* 0x02c0000002057fae */ /* 0x000fe8000c901d66 */
[----:B------:R0:W-:Y:S01]  /*ada0*/  LDGSTS.E.BYPASS.LTC128B.128 [R5+0x5c00], desc[UR38][R2.64+0x80], !P0 ;  /* 0x05c0008002057fae */ /* 0x0001e2000c101d66 */
[----:B------:R-:W-:Y:S01]  /*adb0*/  PLOP3.LUT P0, PT, PT, PT, PT, 0x80, 0x0 ;  /* 0x000000000000781c */ /* 0x000fe20003f0f070 */
[----:B------:R-:W-:Y:S01]  /*adc0*/  NOP ;  /* 0x0000000000007918 */ /* 0x000fe20000000000 */
[----:B0-----:R-:W-:Y:S01]  /*add0*/  IMAD.WIDE.U32 R2, R7, UR4, RZ ;  /* 0x0000000407027c25 */ /* 0x001fe2000f8e00ff */
[----:B------:R-:W-:-:S03]  /*ade0*/  ULDC.64 UR4, c[0x0][0x338] ;  /* 0x0000ce0000047ab9 */ /* 0x000fc60000000a00 */
[----:B------:R-:W-:Y:S02]  /*adf0*/  IMAD.IADD R3, R3, 0x1, R11 ;  /* 0x0000000103037824 */ /* 0x000fe400078e020b */
[----:B------:R-:W-:Y:S02]  /*ae00*/  IMAD R27, R27, UR4, RZ ;  /* 0x000000041b1b7c24 */ /* 0x000fe4000f8e02ff */
[----:B------:R-:W-:-:S04]  /*ae10*/  IMAD.WIDE.U32 R2, R6, UR4, R2 ;  /* 0x0000000406027c25 */ /* 0x000fc8000f8e0002 */
[----:B------:R-:W-:-:S05]  /*ae20*/  IMAD R27, R6, UR5, R27 ;  /* 0x00000005061b7c24 */ /* 0x000fca000f8e021b */
[----:B------:R-:W-:-:S07]  /*ae30*/  IADD3 R27, R3, R27, RZ ;  /* 0x0000001b031b7210 */ /* 0x000fce0007ffe0ff */
.L_x_66:
        /* <DEDUP_REMOVED lines=10> */
.L_x_67:
[----:B------:R-:W-:Y:S01]  /*aee0*/  R2UR UR4, R31 ;  /* 0x000000001f0472ca */ /* 0x000fe200000e0000 */
[----:B------:R-:W-:Y:S01]  /*aef0*/  ULDC.64 UR6, c[0x0][0x330] ;  /* 0x0000cc0000067ab9 */ /* 0x000fe20000000a00 */
[----:B------:R-:W-:Y:S01]  /*af00*/  IMAD.MOV.U32 R3, RZ, RZ, R27 ;  /* 0x000000ffff037224 */ /* 0x000fe200078e001b */
[----:B------:R0:W-:Y:S01]  /*af10*/  SYNCS.ARRIVE.TRANS64.A1T0 RZ, [R4+URZ+0x2a850], RZ ;  /* 0x02a850ff04ff79a7 */ /* 0x0001e2000810003f */
[----:B------:R-:W-:Y:S01]  /*af20*/  IMAD.U32 R5, RZ, RZ, UR6 ;  /* 0x00000006ff057e24 */ /* 0x000fe2000f8e00ff */
[----:B------:R-:W-:Y:S01]  /*af30*/  IADD3 R9, R9, -0x60, RZ ;  /* 0xffffffa009097810 */ /* 0x000fe20007ffe0ff */
[----:B------:R-:W-:Y:S02]  /*af40*/  VIADD R28, R28, 0xffffffff ;  /* 0xffffffff1c1c7836 */ /* 0x000fe40000000000 */
[----:B------:R-:W-:-:S04]  /*af50*/  IMAD.WIDE.U32 R2, R5, UR42, R2 ;  /* 0x0000002a05027c25 */ /* 0x000fc8000f8e0002 */
[----:B------:R-:W-:Y:S01]  /*af60*/  VIADD R0, R0, 0x60 ;  /* 0x0000006000007836 */ /* 0x000fe20000000000 */
[----:B------:R-:W-:Y:S01]  /*af70*/  UIMAD UR4, UR4, UR6, URZ ;  /* 0x00000006040472a4 */ /* 0x000fe2000f8e023f */
[----:B------:R-:W-:Y:S02]  /*af80*/  IMAD.MOV.U32 R23, RZ, RZ, R24 ;  /* 0x000000ffff177224 */ /* 0x000fe400078e0018 */
[----:B------:R-:W-:Y:S01]  /*af90*/  IMAD.MOV.U32 R10, RZ, RZ, R21 ;  /* 0x000000ffff0a7224 */ /* 0x000fe200078e0015 */
[----:B------:R-:W-:-:S03]  /*afa0*/  UIMAD UR4, UR42, UR7, UR4 ;  /* 0x000000072a0472a4 */ /* 0x000fc6000f8e0204 */
[----:B------:R-:W-:Y:S02]  /*afb0*/  ULDC.64 UR6, c[0x0][0x318] ;  /* 0x0000c60000067ab9 */ /* 0x000fe40000000a00 */
[----:B------:R-:W-:Y:S02]  /*afc0*/  LEA R16, P0, R2, UR6, 0x1 ;  /* 0x0000000602107c11 */ /* 0x000fe4000f8008ff */
[----:B------:R-:W-:-:S04]  /*afd0*/  IADD3 R17, R3, UR4, RZ ;  /* 0x0000000403117c10 */ /* 0x000fc8000fffe0ff */
[----:B------:R-:W-:Y:S02]  /*afe0*/  LEA.HI.X R17, R2, UR7, R17, 0x1, P0 ;  /* 0x0000000702117c11 */ /* 0x000fe400080f0c11 */
[----:B------:R-:W-:-:S13]  /*aff0*/  ISETP.GT.AND P0, PT, R28, UR48, PT ;  /* 0x000000301c007c0c */ /* 0x000fda000bf04270 */
[----:B0-----:R-:W-:Y:S05]  /*b000*/  @P0 BRA `(.L_x_68) ;  /* 0xfffffff000680947 */ /* 0x001fea000383ffff */
[----:B------:R-:W-:Y:S05]  /*b010*/  BSYNC B0 ;  /* 0x0000000000007941 */ /* 0x000fea0003800000 */
.L_x_55:
[----:B------:R-:W-:-:S13]  /*b020*/  ISETP.NE.AND P0, PT, R36, 0x3, PT ;  /* 0x000000032400780c */ /* 0x000fda0003f05270 */
[----:B------:R-:W-:Y:S05]  /*b030*/  @!P0 BRA `(.L_x_69) ;  /* 0x0000000000048947 */ /* 0x000fea0003800000 */
[----:B------:R-:W-:Y:S01]  /*b040*/  BPT.TRAP 0x1 ;  /* 0x000000040000795c */ /* 0x000fe20000300000 */
.L_x_69:
[C---:B0-----:R-:W-:Y:S01]  /*b050*/  LEA R0, R21.reuse, UR45, 0x3 ;  /* 0x0000002d15007c11 */ /* 0x041fe2000f8e18ff */
[----:B------:R-:W-:Y:S01]  /*b060*/  BSSY B0, `(.L_x_70) ;  /* 0x0000008000007945 */ /* 0x000fe20003800000 */
[----:B------:R-:W-:Y:S01]  /*b070*/  SHF.L.U32 R3, R24, 0x1f, RZ ;  /* 0x0000001f18037819 */ /* 0x000fe200000006ff */
[----:B------:R-:W-:Y:S01]  /*b080*/  IMAD R25, R21, 0x3000, R25 ;  /* 0x0000300015197824 */ /* 0x000fe200078e0219 */
[----:B------:R-:W-:Y:S02]  /*b090*/  MOV R5, 0xffffffa0 ;  /* 0xffffffa000057802 */ /* 0x000fe40000000f00 */
[----:B------:R-:W0:Y:S03]  /*b0a0*/  SYNCS.PHASECHK.TRANS64.TRYWAIT P0, [R0+URZ+0x2a860], R3 ;  /* 0x02a86003000075a7 */ /* 0x000e26000800017f */
[----:B------:R-:W-:-:S04]  /*b0b0*/  IMAD R28, R28, R5, UR43 ;  /* 0x0000002b1c1c7e24 */ /* 0x000fc8000f8e0205 */
[----:B------:R-:W-:Y:S01]  /*b0c0*/  IMAD.IADD R5, R28, 0x1, -R37 ;  /* 0x000000011c057824 */ /* 0x000fe200078e0a25 */
[----:B0-----:R-:W-:Y:S06]  /*b0d0*/  @!P0 BRA `(.L_x_71) ;  /* 0x0000002c002c8947 */ /* 0x001fec0003800000 */
.L_x_151:
[----:B------:R-:W-:Y:S05]  /*b0e0*/  BSYNC B0 ;  /* 0x0000000000007941 */ /* 0x000fea0003800000 */
.L_x_70:
[----:B------:R-:W-:-:S03]  /*b0f0*/  UMOV UR4, 0xffffffff ;  /* 0xffffffff00047882 */ /* 0x000fc60000000000 */
[----:B------:R-:W-:Y:S05]  /*b100*/  BRA.DIV UR4, `(.L_x_72) ;  /* 0x0000002e04347947 */ /* 0x000fea000b800000 */
[----:B0-----:R-:W-:Y:S01]  /*b110*/  SHFL.IDX PT, R3, R17, RZ, 0x181f ;  /* 0x00181fff11037589 */ /* 0x001fe200000e0000 */
[C---:B------:R-:W-:Y:S02]  /*b120*/  LOP3.LUT R4, R29.reuse, 0x1, RZ, 0xc0, !PT ;  /* 0x000000011d047812 */ /* 0x040fe400078ec0ff */
[----:B------:R-:W-:Y:S01]  /*b130*/  LOP3.LUT P0, RZ, R29, 0x2, RZ, 0xc0, !PT ;  /* 0x000000021dff7812 */ /* 0x000fe2000780c0ff */
[----:B------:R-:W0:Y:S01]  /*b140*/  SHFL.IDX PT, R2, R16, RZ, 0x181f ;  /* 0x00181fff10027589 */ /* 0x000e2200000e0000 */
[----:B------:R-:W-:Y:S02]  /*b150*/  ISETP.NE.U32.AND P1, PT, R4, 0x1, PT ;  /* 0x000000010400780c */ /* 0x000fe40003f25070 */
[C---:B------:R-:W-:Y:S01]  /*b160*/  ISETP.LT.OR P3, PT, R5.reuse, 0x1, !P0 ;  /* 0x000000010500780c */ /* 0x040fe20004761670 */
[----:B------:R-:W1:Y:S01]  /*b170*/  SHFL.IDX PT, R6, R17, 0x1, 0x181f ;  /* 0x00381f0011067f89 */ /* 0x000e6200000e0000 */
[----:B------:R-:W-:Y:S02]  /*b180*/  ISETP.LT.OR P2, PT, R5, 0x1, P1 ;  /* 0x000000010500780c */ /* 0x000fe40000f41670 */
[----:B------:R-:W-:Y:S01]  /*b190*/  LEA R4, R25, UR45, 0x1 ;  /* 0x0000002d19047c11 */ /* 0x000fe2000f8e08ff */
[----:B------:R-:W2:Y:S01]  /*b1a0*/  SHFL.IDX PT, R14, R16, 0x1, 0x181f ;  /* 0x00381f00100e7f89 */ /* 0x000ea200000e0000 */
[----:B------:R-:W-:-:S02]  /*b1b0*/  ISETP.LT.OR P4, PT, R5, 0x11, P1 ;  /* 0x000000110500780c */ /* 0x000fc40000f81670 */
[----:B------:R-:W-:Y:S01]  /*b1c0*/  ISETP.LT.OR P5, PT, R5, 0x11, !P0 ;  /* 0x000000110500780c */ /* 0x000fe200047a1670 */
[----:B------:R-:W-:Y:S04]  /*b1d0*/  SHFL.IDX PT, R8, R17, 0x2, 0x181f ;  /* 0x00581f0011087f89 */ /* 0x000fe800000e0000 */
[----:B------:R-:W3:Y:S04]  /*b1e0*/  SHFL.IDX PT, R9, R16, 0x2, 0x181f ;  /* 0x00581f0010097f89 */ /* 0x000ee800000e0000 */
[----:B------:R-:W4:Y:S01]  /*b1f0*/  SHFL.IDX PT, R19, R16, 0x3, 0x181f ;  /* 0x00781f0010137f89 */ /* 0x000f2200000e0000 */
[----:B0-----:R-:W-:-:S03]  /*b200*/  IMAD.WIDE.U32 R2, R30, 0x2, R2 ;  /* 0x000000021e027825 */ /* 0x001fc600078e0002 */
[----:B------:R-:W0:Y:S04]  /*b210*/  SHFL.IDX PT, R10, R17, 0x3, 0x181f ;  /* 0x00781f00110a7f89 */ /* 0x000e2800000e0000 */
[----:B------:R-:W-:Y:S01]  /*b220*/  LDGSTS.E.BYPASS.LTC128B.128 [R4+0x400], desc[UR38][R2.64], !P2 ;  /* 0x0040000002047fae */ /* 0x000fe2000d101d66 */
[----:B------:R-:W-:-:S03]  /*b230*/  ISETP.LT.OR P2, PT, R5, 0x21, P1 ;  /* 0x000000210500780c */ /* 0x000fc60000f41670 */
[----:B------:R-:W5:Y:S04]  /*b240*/  SHFL.IDX PT, R18, R17, 0x4, 0x181f ;  /* 0x00981f0011127f89 */ /* 0x000f6800000e0000 */
[----:B------:R1:W-:Y:S01]  /*b250*/  LDGSTS.E.BYPASS.LTC128B.128 [R4+0x3400], desc[UR38][R2.64+0x80], !P3 ;  /* 0x0340008002047fae */ /* 0x0003e2000d901d66 */
[----:B------:R-:W-:-:S03]  /*b260*/  ISETP.LT.OR P3, PT, R5, 0x21, !P0 ;  /* 0x000000210500780c */ /* 0x000fc60004761670 */
[----:B------:R-:W5:Y:S04]  /*b270*/  SHFL.IDX PT, R23, R16, 0x4, 0x181f ;  /* 0x00981f0010177f89 */ /* 0x000f6800000e0000 */
[----:B------:R-:W0:Y:S01]  /*b280*/  SHFL.IDX PT, R17, R17, 0x5, 0x181f ;  /* 0x00b81f0011117f89 */ /* 0x000e2200000e0000 */
[----:B-1----:R-:W-:Y:S01]  /*b290*/  MOV R3, R6 ;  /* 0x0000000600037202 */ /* 0x002fe20000000f00 */
[----:B--2---:R-:W-:Y:S02]  /*b2a0*/  IMAD.MOV.U32 R2, RZ, RZ, R14 ;  /* 0x000000ffff027224 */ /* 0x004fe400078e000e */
[----:B------:R1:W2:Y:S02]  /*b2b0*/  SHFL.IDX PT, R14, R16, 0x5, 0x181f ;  /* 0x00b81f00100e7f89 */ /* 0x0002a400000e0000 */
[----:B------:R-:W-:-:S04]  /*b2c0*/  IMAD.WIDE.U32 R6, R30, 0x2, R2 ;  /* 0x000000021e067825 */ /* 0x000fc800078e0002 */
[----:B---3--:R-:W-:Y:S01]  /*b2d0*/  IMAD.MOV.U32 R2, RZ, RZ, R9 ;  /* 0x000000ffff027224 */ /* 0x008fe200078e0009 */
[----:B------:R-:W-:Y:S01]  /*b2e0*/  LDGSTS.E.BYPASS.LTC128B.128 [R4+0xc00], desc[UR38][R6.64], !P4 ;  /* 0x00c0000006047fae */ /* 0x000fe2000e101d66 */
[----:B------:R-:W-:Y:S01]  /*b2f0*/  IMAD.MOV.U32 R3, RZ, RZ, R8 ;  /* 0x000000ffff037224 */ /* 0x000fe200078e0008 */
[C---:B------:R-:W-:Y:S01]  /*b300*/  ISETP.LT.OR P4, PT, R5.reuse, 0x31, P1 ;  /* 0x000000310500780c */ /* 0x040fe20000f81670 */
[----:B------:R-:W-:Y:S01]  /*b310*/  IMAD.MOV.U32 R8, RZ, RZ, RZ ;  /* 0x000000ffff087224 */ /* 0x000fe200078e00ff */
[----:B------:R-:W-:Y:S01]  /*b320*/  LDGSTS.E.BYPASS.LTC128B.128 [R4+0x3c00], desc[UR38][R6.64+0x80], !P5 ;  /* 0x03c0008006047fae */ /* 0x000fe2000e901d66 */
[----:B------:R-:W-:Y:S01]  /*b330*/  IMAD.WIDE.U32 R2, R30, 0x2, R2 ;  /* 0x000000021e027825 */ /* 0x000fe200078e0002 */
[----:B------:R-:W-:-:S04]  /*b340*/  ISETP.LT.OR P5, PT, R5, 0x31, !P0 ;  /* 0x000000310500780c */ /* 0x000fc800047a1670 */
[----:B------:R-:W-:Y:S01]  /*b350*/  LDGSTS.E.BYPASS.LTC128B.128 [R4+0x1400], desc[UR38][R2.64], !P2 ;  /* 0x0140000002047fae */ /* 0x000fe2000d101d66 */
[----:B------:R-:W-:-:S03]  /*b360*/  ISETP.LT.OR P2, PT, R5, 0x41, P1 ;  /* 0x000000410500780c */ /* 0x000fc60000f41670 */
[----:B------:R4:W-:Y:S01]  /*b370*/  LDGSTS.E.BYPASS.LTC128B.128 [R4+0x4400], desc[UR38][R2.64+0x80], !P3 ;  /* 0x0440008002047fae */ /* 0x0009e2000d901d66 */
[----:B------:R-:W-:Y:S02]  /*b380*/  ISETP.LT.OR P3, PT, R5, 0x41, !P0 ;  /* 0x000000410500780c */ /* 0x000fe40004761670 */
[----:B----4-:R-:W-:Y:S01]  /*b390*/  MOV R2, R19 ;  /* 0x0000001300027202 */ /* 0x010fe20000000f00 */
[----:B0-----:R-:W-:-:S04]  /*b3a0*/  IMAD.MOV.U32 R3, RZ, RZ, R10 ;  /* 0x000000ffff037224 */ /* 0x001fc800078e000a */
[----:B------:R-:W-:Y:S01]  /*b3b0*/  IMAD.WIDE.U32 R6, R30, 0x2, R2 ;  /* 0x000000021e067825 */ /* 0x000fe200078e0002 */
[----:B-----5:R-:W-:-:S03]  /*b3c0*/  MOV R3, R18 ;  /* 0x0000001200037202 */ /* 0x020fc60000000f00 */
[----:B------:R-:W-:Y:S01]  /*b3d0*/  IMAD.MOV.U32 R2, RZ, RZ, R23 ;  /* 0x000000ffff027224 */ /* 0x000fe200078e0017 */
[----:B------:R1:W-:Y:S03]  /*b3e0*/  LDGSTS.E.BYPASS.LTC128B.128 [R4+0x1c00], desc[UR38][R6.64], !P4 ;  /* 0x01c0000006047fae */ /* 0x0003e6000e101d66 */
[----:B------:R-:W-:Y:S01]  /*b3f0*/  IMAD.WIDE.U32 R2, R30, 0x2, R2 ;  /* 0x000000021e027825 */ /* 0x000fe200078e0002 */
[----:B------:R1:W-:Y:S04]  /*b400*/  LDGSTS.E.BYPASS.LTC128B.128 [R4+0x4c00], desc[UR38][R6.64+0x80], !P5 ;  /* 0x04c0008006047fae */ /* 0x0003e8000e901d66 */
[----:B------:R1:W-:Y:S04]  /*b410*/  LDGSTS.E.BYPASS.LTC128B.128 [R4+0x2400], desc[UR38][R2.64], !P2 ;  /* 0x0240000002047fae */ /* 0x0003e8000d101d66 */
[----:B--2---:R1:W-:Y:S02]  /*b420*/  LDGSTS.E.BYPASS.LTC128B.128 [R4+0x5400], desc[UR38][R2.64+0x80], !P3 ;  /* 0x0540008002047fae */ /* 0x0043e4000d901d66 */
.L_x_165:
[C---:B------:R-:W-:Y:S01]  /*b430*/  ISETP.LT.OR P1, PT, R5.reuse, 0x51, P1 ;  /* 0x000000510500780c */ /* 0x040fe20000f21670 */
[----:B-1----:R-:W-:Y:S01]  /*b440*/  IMAD.MOV.U32 R2, RZ, RZ, R14 ;  /* 0x000000ffff027224 */ /* 0x002fe200078e000e */
[----:B------:R-:W-:Y:S02]  /*b450*/  ISETP.LT.OR P0, PT, R5, 0x51, !P0 ;  /* 0x000000510500780c */ /* 0x000fe40004701670 */
[----:B------:R-:W-:-:S03]  /*b460*/  MOV R3, R17 ;  /* 0x0000001100037202 */ /* 0x000fc60000000f00 */
[----:B------:R-:W-:-:S06]  /*b470*/  IMAD.WIDE.U32 R2, R30, 0x2, R2 ;  /* 0x000000021e027825 */ /* 0x000fcc00078e0002 */
[----:B------:R-:W-:Y:S01]  /*b480*/  @!PT LDS RZ, [RZ] ;  /* 0x00000000fffff984 */ /* 0x000fe20000000800 */
[----:B------:R-:W-:Y:S01]  /*b490*/  @!PT LDS RZ, [RZ] ;  /* 0x00000000fffff984 */ /* 0x000fe20000000800 */
[----:B------:R-:W-:Y:S01]  /*b4a0*/  @!PT LDS RZ, [RZ] ;  /* 0x00000000fffff984 */ /* 0x000fe20000000800 */
[----:B------:R0:W-:Y:S04]  /*b4b0*/  LDGSTS.E.BYPASS.LTC128B.128 [R4+0x2c00], desc[UR38][R2.64], !P1 ;  /* 0x02c0000002047fae */ /* 0x0001e8000c901d66 */
[----:B------:R0:W-:Y:S01]  /*b4c0*/  LDGSTS.E.BYPASS.LTC128B.128 [R4+0x5c00], desc[UR38][R2.64+0x80], !P0 ;  /* 0x05c0008002047fae */ /* 0x0001e2000c101d66 */
[----:B------:R-:W-:Y:S01]  /*b4d0*/  PLOP3.LUT P0, PT, PT, PT, PT, 0x80, 0x0 ;  /* 0x000000000000781c */ /* 0x000fe20003f0f070 */
[----:B------:R-:W-:-:S12]  /*b4e0*/  NOP ;  /* 0x0000000000007918 */ /* 0x000fd80000000000 */
.L_x_73:
        /* <DEDUP_REMOVED lines=10> */
.L_x_74:
[----:B0-----:R-:W-:Y:S01]  /*b590*/  VIADD R2, R21, 0x1 ;  /* 0x0000000115027836 */ /* 0x001fe20000000000 */
[----:B------:R0:W-:Y:S04]  /*b5a0*/  SYNCS.ARRIVE.TRANS64.A1T0 RZ, [R0+URZ+0x2a850], RZ ;  /* 0x02a850ff00ff79a7 */ /* 0x0001e8000810003f */
[----:B------:R-:W-:-:S04]  /*b5b0*/  ISETP.NE.AND P0, PT, R2, 0x2, PT ;  /* 0x000000020200780c */ /* 0x000fc80003f05270 */
[----:B------:R-:W-:Y:S02]  /*b5c0*/  SEL R3, RZ, 0x1, P0 ;  /* 0x00000001ff037807 */ /* 0x000fe40000000000 */
[----:B------:R-:W-:Y:S02]  /*b5d0*/  SEL R2, R2, RZ, P0 ;  /* 0x000000ff02027207 */ /* 0x000fe40000000000 */
[----:B0-----:R-:W-:-:S07]  /*b5e0*/  LOP3.LUT R0, R24, R3, RZ, 0x3c, !PT ;  /* 0x0000000318007212 */ /* 0x001fce00078e3cff */
.L_x_40:
[----:B------:R-:W0:Y:S01]  /*b5f0*/  S2R R4, SR_CgaCtaId ;  /* 0x0000000000047919 */ /* 0x000e220000008800 */
[----:B------:R-:W-:Y:S02]  /*b600*/  MOV R3, 0x400 ;  /* 0x0000040000037802 */ /* 0x000fe40000000f00 */
[----:B------:R-:W-:Y:S02]  /*b610*/  SHF.L.U32 R8, R8, 0x1f, RZ ;  /* 0x0000001f08087819 */ /* 0x000fe400000006ff */
[----:B0-----:R-:W-:-:S04]  /*b620*/  LEA R7, R4, R3, 0x18 ;  /* 0x0000000304077211 */ /* 0x001fc800078ec0ff */
[----:B------:R-:W0:Y:S02]  /*b630*/  SYNCS.PHASECHK.TRANS64.TRYWAIT P0, [R7+URZ+0x2a820], R8 ;  /* 0x02a82008070075a7 */ /* 0x000e24000800017f */
[----:B0-----:R-:W-:Y:S05]  /*b640*/  @!P0 BRA `(.L_x_75) ;  /* 0x0000002c00d88947 */ /* 0x001fea0003800000 */
.L_x_166:
[----:B------:R-:W-:-:S03]  /*b650*/  UMOV UR4, 0xffffffff ;  /* 0xffffffff00047882 */ /* 0x000fc60000000000 */
[----:B------:R-:W-:Y:S05]  /*b660*/  BRA.DIV UR4, `(.L_x_76) ;  /* 0x0000002e04e47947 */ /* 0x000fea000b800000 */
[----:B------:R-:W1:Y:S02]  /*b670*/  S2R R3, SR_TID.X ;  /* 0x0000000000037919 */ /* 0x000e640000002100 */
[----:B-1----:R-:W-:-:S04]  /*b680*/  SHF.R.U32.HI R3, RZ, 0x5, R3 ;  /* 0x00000005ff037819 */ /* 0x002fc80000011603 */
[----:B------:R-:W-:-:S05]  /*b690*/  LOP3.LUT R3, R3, 0x3, RZ, 0xc0, !PT ;  /* 0x0000000303037812 */ /* 0x000fca00078ec0ff */
[----:B------:R1:W2:Y:S02]  /*b6a0*/  SHFL.IDX PT, R14, R3, RZ, 0x1f ;  /* 0x00001fff030e7589 */ /* 0x0002a400000e0000 */
.L_x_169:
[----:B--2---:R-:W-:-:S13]  /*b6b0*/  ISETP.NE.AND P0, PT, R14, RZ, PT ;  /* 0x000000ff0e00720c */ /* 0x004fda0003f05270 */
[----:B------:R-:W-:Y:S05]  /*b6c0*/  @P0 BRA `(.L_x_8) ;  /* 0x0000000000880947 */ /* 0x000fea0003800000 */
[----:B------:R-:W-:-:S03]  /*b6d0*/  UMOV UR4, 0xffffffff ;  /* 0xffffffff00047882 */ /* 0x000fc60000000000 */
[----:B------:R-:W-:Y:S05]  /*b6e0*/  BRA.DIV UR4, `(.L_x_77) ;  /* 0x0000002e04f87947 */ /* 0x000fea000b800000 */
[----:B------:R-:W-:-:S13]  /*b6f0*/  ELECT P6, URZ, PT ;  /* 0x00000000003f782f */ /* 0x000fda00038c0000 */
.L_x_172:
[----:B------:R-:W-:Y:S05]  /*b700*/  @!P6 BRA `(.L_x_8) ;  /* 0x000000000078e947 */ /* 0x000fea0003800000 */
[----:B------:R-:W-:-:S06]  /*b710*/  ULOP3.LUT UR4, UR36, 0x2, URZ, 0xfc, !UPT ;  /* 0x0000000224047892 */ /* 0x000fcc000f8efc3f */
[----:B-1----:R-:W-:-:S05]  /*b720*/  IMAD.U32 R3, RZ, RZ, UR4 ;  /* 0x00000004ff037e24 */ /* 0x002fca000f8e00ff */
[----:B------:R-:W-:-:S13]  /*b730*/  ISETP.NE.AND P0, PT, R3, 0x3, PT ;  /* 0x000000030300780c */ /* 0x000fda0003f05270 */
[----:B------:R-:W-:Y:S05]  /*b740*/  @!P0 BRA `(.L_x_78) ;  /* 0x0000000000048947 */ /* 0x000fea0003800000 */
[----:B------:R-:W-:Y:S01]  /*b750*/  BPT.TRAP 0x1 ;  /* 0x000000040000795c */ /* 0x000fe20000300000 */
.L_x_78:
[C---:B------:R-:W-:Y:S01]  /*b760*/  LEA R5, R2.reuse, R7, 0x3 ;  /* 0x0000000702057211 */ /* 0x040fe200078e18ff */
[----:B------:R-:W-:Y:S01]  /*b770*/  VIADD R2, R2, 0x1 ;  /* 0x0000000102027836 */ /* 0x000fe20000000000 */
[----:B------:R-:W-:-:S04]  /*b780*/  SHF.L.U32 R4, R0, 0x1f, RZ ;  /* 0x0000001f00047819 */ /* 0x000fc800000006ff */
[----:B------:R-:W1:Y:S01]  /*b790*/  SYNCS.PHASECHK.TRANS64.TRYWAIT P1, [R5+URZ+0x2a840], R4 ;  /* 0x02a84004050075a7 */ /* 0x000e62000802017f */
[----:B------:R-:W-:-:S04]  /*b7a0*/  ISETP.NE.AND P2, PT, R2, 0x2, PT ;  /* 0x000000020200780c */ /* 0x000fc80003f45270 */
[----:B------:R-:W-:Y:S01]  /*b7b0*/  SEL R3, RZ, 0x1, P2 ;  /* 0x00000001ff037807 */ /* 0x000fe20001000000 */
[----:B-1----:R-:W-:Y:S08]  /*b7c0*/  @!P1 BRA `(.L_x_79) ;  /* 0x0000002c00e09947 */ /* 0x002ff00003800000 */
.L_x_173:
[----:B------:R-:W-:Y:S02]  /*b7d0*/  SEL R2, R2, RZ, P2 ;  /* 0x000000ff02027207 */ /* 0x000fe40001000000 */
[----:B------:R-:W-:Y:S01]  /*b7e0*/  LOP3.LUT R0, R0, R3, RZ, 0x3c, !PT ;  /* 0x0000000300007212 */ /* 0x000fe200078e3cff */
[----:B------:R-:W-:Y:S06]  /*b7f0*/  @!P0 BRA `(.L_x_80) ;  /* 0x0000000000048947 */ /* 0x000fec0003800000 */
[----:B------:R-:W-:Y:S01]  /*b800*/  BPT.TRAP 0x1 ;  /* 0x000000040000795c */ /* 0x000fe20000300000 */
.L_x_80:
[----:B------:R-:W-:Y:S01]  /*b810*/  IMAD R3, R2, 0x8, R7 ;  /* 0x0000000802037824 */ /* 0x000fe200078e0207 */
[----:B------:R-:W-:-:S04]  /*b820*/  SHF.L.U32 R0, R0, 0x1f, RZ ;  /* 0x0000001f00007819 */ /* 0x000fc800000006ff */
[----:B------:R-:W2:Y:S02]  /*b830*/  SYNCS.PHASECHK.TRANS64.TRYWAIT P1, [R3+URZ+0x2a840], R0 ;  /* 0x02a84000030075a7 */ /* 0x000ea4000802017f */
[----:B--2---:R-:W-:Y:S05]  /*b840*/  @!P1 BRA `(.L_x_81) ;  /* 0x0000002c00d49947 */ /* 0x004fea0003800000 */
.L_x_174:
[----:B------:R-:W-:Y:S05]  /*b850*/  @!P0 BRA `(.L_x_82) ;  /* 0x0000000000048947 */ /* 0x000fea0003800000 */
[----:B------:R-:W-:Y:S01]  /*b860*/  BPT.TRAP 0x1 ;  /* 0x000000040000795c */ /* 0x000fe20000300000 */
.L_x_82:
[----:B------:R-:W3:Y:S02]  /*b870*/  SYNCS.PHASECHK.TRANS64.TRYWAIT P1, [R5+URZ+0x2a860], R4 ;  /* 0x02a86004050075a7 */ /* 0x000ee4000802017f */
[----:B---3--:R-:W-:Y:S05]  /*b880*/  @!P1 BRA `(.L_x_83) ;  /* 0x0000002c00d89947 */ /* 0x008fea0003800000 */
.L_x_175:
[----:B------:R-:W-:Y:S05]  /*b890*/  @!P0 BRA `(.L_x_84) ;  /* 0x0000000000048947 */ /* 0x000fea0003800000 */
[----:B------:R-:W-:Y:S01]  /*b8a0*/  BPT.TRAP 0x1 ;  /* 0x000000040000795c */ /* 0x000fe20000300000 */
.L_x_84:
[----:B----4-:R4:W0:Y:S02]  /*b8b0*/  SYNCS.PHASECHK.TRANS64.TRYWAIT P0, [R3+URZ+0x2a860], R0 ;  /* 0x02a86000030075a7 */ /* 0x010824000800017f */
[----:B0-----:R-:W-:Y:S05]  /*b8c0*/  @!P0 NANOSLEEP.SYNCS 0x989680 ;  /* 0x009896800000895d */ /* 0x001fea0003900000 */
[----:B------:R-:W0:Y:S02]  /*b8d0*/  @!P0 SYNCS.PHASECHK.TRANS64 P0, [R3+URZ+0x2a860], R0 ;  /* 0x02a86000030085a7 */ /* 0x000e24000800007f */
[----:B0-----:R-:W-:Y:S05]  /*b8e0*/  @!P0 BRA `(.L_x_84) ;  /* 0xfffffffc00f08947 */ /* 0x001fea000383ffff */
.L_x_8:
[----:B------:R-:W-:Y:S05]  /*b8f0*/  BSYNC B6 ;  /* 0x0000000000067941 */ /* 0x000fea0003800000 */
.L_x_5:
[----:B------:R-:W-:Y:S05]  /*b900*/  EXIT ;  /* 0x000000000000794d */ /* 0x000fea0003800000 */
.L_x_12:
[----:B0-----:R-:W-:-:S04]  /*b910*/  MOV R0, UR37 ;  /* 0x0000002500007c02 */ /* 0x001fc80008000f00 */
[----:B------:R0:W1:Y:S03]  /*b920*/  SYNCS.PHASECHK.TRANS64.TRYWAIT P0, [R0+URZ+0x2a800], R3 ;  /* 0x02a80003000075a7 */ /* 0x000066000800017f */
[----:B-1----:R-:W-:Y:S05]  /*b930*/  @!P0 NANOSLEEP.SYNCS 0x989680 ;  /* 0x009896800000895d */ /* 0x002fea0003900000 */
[----:B------:R-:W1:Y:S02]  /*b940*/  @!P0 SYNCS.PHASECHK.TRANS64 P0, [R0+URZ+0x2a800], R3 ;  /* 0x02a80003000085a7 */ /* 0x000e64000800007f */
[----:B-1----:R-:W-:Y:S05]  /*b950*/  @!P0 BRA `(.L_x_12) ;  /* 0xfffffffc00ec8947 */ /* 0x002fea000383ffff */
[----:B------:R-:W-:Y:S05]  /*b960*/  BRA `(.L_x_85) ;  /* 0xffffff5400fc7947 */ /* 0x000fea000383ffff */
.L_x_16:
[----:B-1----:R-:W-:-:S04]  /*b970*/  IMAD.U32 R4, RZ, RZ, UR37 ;  /* 0x00000025ff047e24 */ /* 0x002fc8000f8e00ff */
[----:B------:R1:W2:Y:S03]  /*b980*/  SYNCS.PHASECHK.TRANS64.TRYWAIT P1, [R4+URZ+0x2a830], R3 ;  /* 0x02a83003040075a7 */ /* 0x0002a6000802017f */
[----:B--2---:R-:W-:Y:S05]  /*b990*/  @!P1 NANOSLEEP.SYNCS 0x989680 ;  /* 0x009896800000995d */ /* 0x004fea0003900000 */
[----:B------:R-:W2:Y:S02]  /*b9a0*/  @!P1 SYNCS.PHASECHK.TRANS64 P1, [R4+URZ+0x2a830], R3 ;  /* 0x02a83003040095a7 */ /* 0x000ea4000802007f */
[----:B--2---:R-:W-:Y:S05]  /*b9b0*/  @!P1 BRA `(.L_x_16) ;  /* 0xfffffffc00ec9947 */ /* 0x004fea000383ffff */
[----:B------:R-:W-:Y:S05]  /*b9c0*/  BRA `(.L_x_15) ;  /* 0xffffff5800187947 */ /* 0x000fea000383ffff */
.L_x_22:
[----:B-1----:R-:W-:-:S04]  /*b9d0*/  IMAD.U32 R11, RZ, RZ, UR59 ;  /* 0x0000003bff0b7e24 */ /* 0x002fc8000f8e00ff */
[----:B------:R1:W2:Y:S03]  /*b9e0*/  SYNCS.PHASECHK.TRANS64.TRYWAIT P1, [R11+URZ+0x2a830], R10 ;  /* 0x02a8300a0b0075a7 */ /* 0x0002a6000802017f */
[----:B--2---:R-:W-:Y:S05]  /*b9f0*/  @!P1 NANOSLEEP.SYNCS 0x989680 ;  /* 0x009896800000995d */ /* 0x004fea0003900000 */
[----:B------:R-:W2:Y:S02]  /*ba00*/  @!P1 SYNCS.PHASECHK.TRANS64 P1, [R11+URZ+0x2a830], R10 ;  /* 0x02a8300a0b0095a7 */ /* 0x000ea4000802007f */
[----:B--2---:R-:W-:Y:S05]  /*ba10*/  @!P1 BRA `(.L_x_22) ;  /* 0xfffffffc00ec9947 */ /* 0x004fea000383ffff */
[----:B------:R-:W-:Y:S05]  /*ba20*/  BRA `(.L_x_21) ;  /* 0xffffff7c00dc7947 */ /* 0x000fea000383ffff */
.L_x_26:
[----:B---3--:R-:W-:-:S04]  /*ba30*/  MOV R9, UR5 ;  /* 0x0000000500097c02 */ /* 0x008fc80008000f00 */
[----:B------:R3:W4:Y:S03]  /*ba40*/  SYNCS.PHASECHK.TRANS64.TRYWAIT P1, [R9+URZ+0x2a850], R8 ;  /* 0x02a85008090075a7 */ /* 0x000726000802017f */
[----:B----4-:R-:W-:Y:S05]  /*ba50*/  @!P1 NANOSLEEP.SYNCS 0x989680 ;  /* 0x009896800000995d */ /* 0x010fea0003900000 */
[----:B------:R-:W4:Y:S02]  /*ba60*/  @!P1 SYNCS.PHASECHK.TRANS64 P1, [R9+URZ+0x2a850], R8 ;  /* 0x02a85008090095a7 */ /* 0x000f24000802007f */
[----:B----4-:R-:W-:Y:S05]  /*ba70*/  @!P1 BRA `(.L_x_26) ;  /* 0xfffffffc00ec9947 */ /* 0x010fea000383ffff */
[----:B------:R-:W-:Y:S05]  /*ba80*/  BRA `(.L_x_25) ;  /* 0xffffff8400e87947 */ /* 0x000fea000383ffff */
.L_x_33:
[----:B-1----:R-:W-:-:S04]  /*ba90*/  IMAD.U32 R4, RZ, RZ, UR5 ;  /* 0x00000005ff047e24 */ /* 0x002fc8000f8e00ff */
[----:B------:R1:W2:Y:S03]  /*baa0*/  SYNCS.PHASECHK.TRANS64.TRYWAIT P1, [R4+URZ+0x2a850], R7 ;  /* 0x02a85007040075a7 */ /* 0x0002a6000802017f */
[----:B--2---:R-:W-:Y:S05]  /*bab0*/  @!P1 NANOSLEEP.SYNCS 0x989680 ;  /* 0x009896800000995d */ /* 0x004fea0003900000 */
[----:B------:R-:W2:Y:S02]  /*bac0*/  @!P1 SYNCS.PHASECHK.TRANS64 P1, [R4+URZ+0x2a850], R7 ;  /* 0x02a85007040095a7 */ /* 0x000ea4000802007f */
[----:B--2---:R-:W-:Y:S05]  /*bad0*/  @!P1 BRA `(.L_x_33) ;  /* 0xfffffffc00ec9947 */ /* 0x004fea000383ffff */
[----:B------:R-:W-:Y:S05]  /*bae0*/  BRA `(.L_x_32) ;  /* 0xffffffa400087947 */ /* 0x000fea000383ffff */
.L_x_45:
[----:B------:R-:W-:Y:S01]  /*baf0*/  IMAD.MOV.U32 R13, RZ, RZ, R17 ;  /* 0x000000ffff0d7224 */ /* 0x000fe200078e0011 */
[----:B------:R-:W-:Y:S01]  /*bb00*/  MOV R12, RZ ;  /* 0x000000ff000c7202 */ /* 0x000fe20000000f00 */
[----:B------:R-:W-:Y:S02]  /*bb10*/  IMAD.MOV.U32 R11, RZ, RZ, 0x1f ;  /* 0x0000001fff0b7424 */ /* 0x000fe400078e00ff */
[----:B------:R-:W-:-:S07]  /*bb20*/  IMAD.MOV.U32 R15, RZ, RZ, -0x1 ;  /* 0xffffffffff0f7424 */ /* 0x000fce00078e00ff */
[----:B-----5:R-:W-:Y:S05]  /*bb30*/  WARPSYNC.COLLECTIVE R15, `(.L_x_86) ;  /* 0x000000000f087348 */ /* 0x020fea0003c00000 */
[----:B------:R0:W1:Y:S02]  /*bb40*/  SHFL.IDX P6, R14, R13, R12, R11 ;  /* 0x0000000c0d0e7389 */ /* 0x00006400000c000b */
[----:B01---5:R-:W-:Y:S01]  /*bb50*/  ENDCOLLECTIVE ;  /* 0x000000000000791b */ /* 0x023fe20003800000 */
.L_x_86:
[----:B------:R-:W-:Y:S05]  /*bb60*/  BRA `(.L_x_87) ;  /* 0xffffffd000007947 */ /* 0x000fea000383ffff */
.L_x_47:
[----:B0-----:R-:W-:-:S04]  /*bb70*/  MOV R3, UR45 ;  /* 0x0000002d00037c02 */ /* 0x001fc80008000f00 */
[----:B------:R0:W1:Y:S03]  /*bb80*/  SYNCS.PHASECHK.TRANS64.TRYWAIT P0, [R3+URZ+0x2a840], R2 ;  /* 0x02a84002030075a7 */ /* 0x000066000800017f */
[----:B-1----:R-:W-:Y:S05]  /*bb90*/  @!P0 NANOSLEEP.SYNCS 0x989680 ;  /* 0x009896800000895d */ /* 0x002fea0003900000 */
[----:B------:R-:W1:Y:S02]  /*bba0*/  @!P0 SYNCS.PHASECHK.TRANS64 P0, [R3+URZ+0x2a840], R2 ;  /* 0x02a84002030085a7 */ /* 0x000e64000800007f */
[----:B-1----:R-:W-:Y:S05]  /*bbb0*/  @!P0 BRA `(.L_x_47) ;  /* 0xfffffffc00ec8947 */ /* 0x002fea000383ffff */
[----:B------:R-:W-:Y:S05]  /*bbc0*/  BRA `(.L_x_88) ;  /* 0xffffffd400107947 */ /* 0x000fea000383ffff */
.L_x_48:
[----:B------:R-:W-:Y:S01]  /*bbd0*/  BSSY B0, `(.L_x_89) ;  /* 0x0000008000007945 */ /* 0x000fe20003800000 */
[----:B------:R-:W-:Y:S01]  /*bbe0*/  IMAD.MOV.U32 R13, RZ, RZ, R7 ;  /* 0x000000ffff0d7224 */ /* 0x000fe200078e0007 */
[----:B------:R-:W-:Y:S01]  /*bbf0*/  MOV R11, 0x181f ;  /* 0x0000181f000b7802 */ /* 0x000fe20000000f00 */
[----:B------:R-:W-:Y:S02]  /*bc00*/  IMAD.MOV.U32 R12, RZ, RZ, RZ ;  /* 0x000000ffff0c7224 */ /* 0x000fe400078e00ff */
[----:B------:R-:W-:-:S07]  /*bc10*/  IMAD.MOV.U32 R15, RZ, RZ, -0x1 ;  /* 0xffffffffff0f7424 */ /* 0x000fce00078e00ff */
[----:B------:R-:W-:Y:S05]  /*bc20*/  WARPSYNC.COLLECTIVE R15, `(.L_x_90) ;  /* 0x000000000f087348 */ /* 0x000fea0003c00000 */
[----:B------:R0:W1:Y:S02]  /*bc30*/  SHFL.IDX P6, R14, R13, R12, R11 ;  /* 0x0000000c0d0e7389 */ /* 0x00006400000c000b */
[----:B01----:R-:W-:Y:S01]  /*bc40*/  ENDCOLLECTIVE ;  /* 0x000000000000791b */ /* 0x003fe20003800000 */
.L_x_90:
[----:B------:R-:W-:Y:S05]  /*bc50*/  BSYNC B0 ;  /* 0x0000000000007941 */ /* 0x000fea0003800000 */
.L_x_89:
[----:B------:R-:W-:Y:S01]  /*bc60*/  MOV R13, R0 ;  /* 0x00000000000d7202 */ /* 0x000fe20000000f00 */
[----:B------:R-:W-:Y:S01]  /*bc70*/  IMAD.MOV.U32 R12, RZ, RZ, RZ ;  /* 0x000000ffff0c7224 */ /* 0x000fe200078e00ff */
[----:B------:R-:W-:Y:S01]  /*bc80*/  MOV R11, 0x181f ;  /* 0x0000181f000b7802 */ /* 0x000fe20000000f00 */
[----:B------:R-:W-:Y:S01]  /*bc90*/  IMAD.MOV.U32 R15, RZ, RZ, -0x1 ;  /* 0xffffffffff0f7424 */ /* 0x000fe200078e00ff */
[----:B------:R-:W-:Y:S01]  /*bca0*/  @P0 LEA R9, R25, UR45, 0x1 ;  /* 0x0000002d19090c11 */ /* 0x000fe2000f8e08ff */
[----:B------:R-:W-:-:S07]  /*bcb0*/  IMAD.MOV.U32 R3, RZ, RZ, R14 ;  /* 0x000000ffff037224 */ /* 0x000fce00078e000e */
[----:B------:R-:W-:Y:S05]  /*bcc0*/  WARPSYNC.COLLECTIVE R15, `(.L_x_91) ;  /* 0x000000000f087348 */ /* 0x000fea0003c00000 */
[----:B------:R0:W1:Y:S02]  /*bcd0*/  SHFL.IDX P6, R14, R13, R12, R11 ;  /* 0x0000000c0d0e7389 */ /* 0x00006400000c000b */
[----:B01----:R-:W-:Y:S01]  /*bce0*/  ENDCOLLECTIVE ;  /* 0x000000000000791b */ /* 0x003fe20003800000 */
.L_x_91:
[----:B------:R-:W-:Y:S01]  /*bcf0*/  IMAD.MOV.U32 R13, RZ, RZ, R7 ;  /* 0x000000ffff0d7224 */ /* 0x000fe200078e0007 */
[----:B------:R-:W-:Y:S02]  /*bd00*/  MOV R12, 0x1 ;  /* 0x00000001000c7802 */ /* 0x000fe40000000f00 */
[----:B------:R-:W-:-:S07]  /*bd10*/  MOV R2, R14 ;  /* 0x0000000e00027202 */ /* 0x000fce0000000f00 */
[----:B------:R-:W-:Y:S05]  /*bd20*/  WARPSYNC.COLLECTIVE R15, `(.L_x_92) ;  /* 0x000000000f087348 */ /* 0x000fea0003c00000 */
[----:B------:R0:W1:Y:S02]  /*bd30*/  SHFL.IDX P6, R14, R13, R12, R11 ;  /* 0x0000000c0d0e7389 */ /* 0x00006400000c000b */
[----:B01----:R-:W-:Y:S01]  /*bd40*/  ENDCOLLECTIVE ;  /* 0x000000000000791b */ /* 0x003fe20003800000 */
.L_x_92:
[----:B------:R-:W-:-:S05]  /*bd50*/  @P0 IMAD.WIDE.U32 R2, R30, 0x2, R2 ;  /* 0x000000021e020825 */ /* 0x000fca00078e0002 */
[----:B------:R-:W-:Y:S01]  /*bd60*/  @!PT LDS RZ, [RZ] ;  /* 0x00000000fffff984 */ /* 0x000fe20000000800 */
[----:B------:R-:W-:Y:S01]  /*bd70*/  @!PT LDS RZ, [RZ] ;  /* 0x00000000fffff984 */ /* 0x000fe20000000800 */
[----:B------:R-:W-:Y:S01]  /*bd80*/  @!PT LDS RZ, [RZ] ;  /* 0x00000000fffff984 */ /* 0x000fe20000000800 */
[----:B------:R0:W-:Y:S04]  /*bd90*/  @P0 LDGSTS.E.BYPASS.LTC128B.128 [R9+0x18400], desc[UR38][R2.64], !P3 ;  /* 0x1840000002090fae */ /* 0x0001e8000d901d66 */
[----:B------:R0:W-:Y:S01]  /*bda0*/  @P0 LDGSTS.E.BYPASS.LTC128B.128 [R9+0x1b400], desc[UR38][R2.64+0x80], !P2 ;  /* 0x1b40008002090fae */ /* 0x0001e2000d101d66 */
[----:B------:R-:W-:-:S03]  /*bdb0*/  MOV R13, R0 ;  /* 0x00000000000d7202 */ /* 0x000fc60000000f00 */
[----:B------:R0:W-:Y:S01]  /*bdc0*/  @P0 LDGSTS.E.BYPASS.LTC128B.128 [R9+0x1e400], desc[UR38][R2.64+0x100], !P1 ;  /* 0x1e40010002090fae */ /* 0x0001e2000c901d66 */
[----:B------:R-:W-:Y:S01]  /*bdd0*/  ISETP.GE.AND P0, PT, R6, 0x11, PT ;  /* 0x000000110600780c */ /* 0x000fe20003f06270 */
[----:B------:R-:W-:-:S12]  /*bde0*/  IMAD.MOV.U32 R5, RZ, RZ, R14 ;  /* 0x000000ffff057224 */ /* 0x000fd800078e000e */
[----:B0-----:R-:W-:Y:S05]  /*bdf0*/  WARPSYNC.COLLECTIVE R15, `(.L_x_93) ;  /* 0x000000000f087348 */ /* 0x001fea0003c00000 */
[----:B------:R1:W2:Y:S02]  /*be00*/  SHFL.IDX P6, R14, R13, R12, R11 ;  /* 0x0000000c0d0e7389 */ /* 0x0002a400000c000b */
[----:B012---:R-:W-:Y:S01]  /*be10*/  ENDCOLLECTIVE ;  /* 0x000000000000791b */ /* 0x007fe20003800000 */
.L_x_93:
[----:B------:R-:W-:Y:S02]  /*be20*/  @P0 LEA R21, R25, UR45, 0x1 ;  /* 0x0000002d19150c11 */ /* 0x000fe4000f8e08ff */
[----:B------:R-:W-:Y:S01]  /*be30*/  MOV R13, R7 ;  /* 0x00000007000d7202 */ /* 0x000fe20000000f00 */
[----:B------:R-:W-:Y:S02]  /*be40*/  IMAD.MOV.U32 R12, RZ, RZ, 0x2 ;  /* 0x00000002ff0c7424 */ /* 0x000fe400078e00ff */
[----:B------:R-:W-:-:S07]  /*be50*/  IMAD.MOV.U32 R4, RZ, RZ, R14 ;  /* 0x000000ffff047224 */ /* 0x000fce00078e000e */
[----:B------:R-:W-:Y:S05]  /*be60*/  WARPSYNC.COLLECTIVE R15, `(.L_x_94) ;  /* 0x000000000f087348 */ /* 0x000fea0003c00000 */
[----:B------:R0:W1:Y:S02]  /*be70*/  SHFL.IDX P6, R14, R13, R12, R11 ;  /* 0x0000000c0d0e7389 */ /* 0x00006400000c000b */
[----:B01----:R-:W-:Y:S01]  /*be80*/  ENDCOLLECTIVE ;  /* 0x000000000000791b */ /* 0x003fe20003800000 */
.L_x_94:
[----:B------:R-:W-:-:S05]  /*be90*/  @P0 IMAD.WIDE.U32 R4, R30, 0x2, R4 ;  /* 0x000000021e040825 */ /* 0x000fca00078e0004 */
[----:B------:R-:W-:Y:S01]  /*bea0*/  @!PT LDS RZ, [RZ] ;  /* 0x00000000fffff984 */ /* 0x000fe20000000800 */
[----:B------:R-:W-:Y:S01]  /*beb0*/  @!PT LDS RZ, [RZ] ;  /* 0x00000000fffff984 */ /* 0x000fe20000000800 */
[----:B------:R-:W-:Y:S01]  /*bec0*/  @!PT LDS RZ, [RZ] ;  /* 0x00000000fffff984 */ /* 0x000fe20000000800 */
[----:B------:R0:W-:Y:S04]  /*bed0*/  @P0 LDGSTS.E.BYPASS.LTC128B.128 [R21+0x18c00], desc[UR38][R4.64], !P3 ;  /* 0x18c0000004150fae */ /* 0x0001e8000d901d66 */
[----:B------:R0:W-:Y:S01]  /*bee0*/  @P0 LDGSTS.E.BYPASS.LTC128B.128 [R21+0x1bc00], desc[UR38][R4.64+0x80], !P2 ;  /* 0x1bc0008004150fae */ /* 0x0001e2000d101d66 */
[----:B------:R-:W-:-:S03]  /*bef0*/  IMAD.MOV.U32 R13, RZ, RZ, R0 ;  /* 0x000000ffff0d7224 */ /* 0x000fc600078e0000 */
[----:B------:R0:W-:Y:S01]  /*bf00*/  @P0 LDGSTS.E.BYPASS.LTC128B.128 [R21+0x1ec00], desc[UR38][R4.64+0x100], !P1 ;  /* 0x1ec0010004150fae */ /* 0x0001e2000c901d66 */
[----:B------:R-:W-:Y:S02]  /*bf10*/  ISETP.GE.AND P0, PT, R6, 0x21, PT ;  /* 0x000000210600780c */ /* 0x000fe40003f06270 */
[----:B------:R-:W-:-:S11]  /*bf20*/  MOV R8, R14 ;  /* 0x0000000e00087202 */ /* 0x000fd60000000f00 */
[----:B0-----:R-:W-:Y:S05]  /*bf30*/  WARPSYNC.COLLECTIVE R15, `(.L_x_95) ;  /* 0x000000000f087348 */ /* 0x001fea0003c00000 */
[----:B------:R1:W2:Y:S02]  /*bf40*/  SHFL.IDX P6, R14, R13, R12, R11 ;  /* 0x0000000c0d0e7389 */ /* 0x0002a400000c000b */
[----:B012---:R-:W-:Y:S01]  /*bf50*/  ENDCOLLECTIVE ;  /* 0x000000000000791b */ /* 0x007fe20003800000 */
.L_x_95:
[----:B------:R-:W-:Y:S01]  /*bf60*/  IMAD.MOV.U32 R3, RZ, RZ, R8 ;  /* 0x000000ffff037224 */ /* 0x000fe200078e0008 */
[----:B------:R-:W-:Y:S02]  /*bf70*/  @P0 LEA R35, R25, UR45, 0x1 ;  /* 0x0000002d19230c11 */ /* 0x000fe4000f8e08ff */
[----:B------:R-:W-:Y:S01]  /*bf80*/  MOV R13, R7 ;  /* 0x00000007000d7202 */ /* 0x000fe20000000f00 */
[----:B------:R-:W-:Y:S01]  /*bf90*/  IMAD.MOV.U32 R12, RZ, RZ, 0x3 ;  /* 0x00000003ff0c7424 */ /* 0x000fe200078e00ff */
[----:B------:R-:W-:-:S07]  /*bfa0*/  MOV R2, R14 ;  /* 0x0000000e00027202 */ /* 0x000fce0000000f00 */
[----:B------:R-:W-:Y:S05]  /*bfb0*/  WARPSYNC.COLLECTIVE R15, `(.L_x_96) ;  /* 0x000000000f087348 */ /* 0x000fea0003c00000 */
[----:B------:R0:W1:Y:S02]  /*bfc0*/  SHFL.IDX P6, R14, R13, R12, R11 ;  /* 0x0000000c0d0e7389 */ /* 0x00006400000c000b */
[----:B01----:R-:W-:Y:S01]  /*bfd0*/  ENDCOLLECTIVE ;  /* 0x000000000000791b */ /* 0x003fe20003800000 */
.L_x_96:
        /* <DEDUP_REMOVED lines=13> */
.L_x_97:
[----:B------:R-:W-:Y:S02]  /*c0b0*/  MOV R5, R9 ;  /* 0x0000000900057202 */ /* 0x000fe40000000f00 */
[----:B------:R-:W-:Y:S01]  /*c0c0*/  @P0 LEA R9, R25, UR45, 0x1 ;  /* 0x0000002d19090c11 */ /* 0x000fe2000f8e08ff */
[----:B------:R-:W-:Y:S01]  /*c0d0*/  IMAD.MOV.U32 R13, RZ, RZ, R7 ;  /* 0x000000ffff0d7224 */ /* 0x000fe200078e0007 */
[----:B------:R-:W-:Y:S02]  /*c0e0*/  MOV R12, 0x4 ;  /* 0x00000004000c7802 */ /* 0x000fe40000000f00 */
[----:B------:R-:W-:-:S07]  /*c0f0*/  MOV R10, R14 ;  /* 0x0000000e000a7202 */ /* 0x000fce0000000f00 */
[----:B------:R-:W-:Y:S05]  /*c100*/  WARPSYNC.COLLECTIVE R15, `(.L_x_98) ;  /* 0x000000000f087348 */ /* 0x000fea0003c00000 */
[----:B------:R0:W1:Y:S02]  /*c110*/  SHFL.IDX P6, R14, R13, R12, R11 ;  /* 0x0000000c0d0e7389 */ /* 0x00006400000c000b */
[----:B01----:R-:W-:Y:S01]  /*c120*/  ENDCOLLECTIVE ;  /* 0x000000000000791b */ /* 0x003fe20003800000 */
.L_x_98:
[----:B------:R-:W-:-:S04]  /*c130*/  IMAD.MOV.U32 R4, RZ, RZ, R10 ;  /* 0x000000ffff047224 */ /* 0x000fc800078e000a */
[----:B------:R-:W-:-:S05]  /*c140*/  @P0 IMAD.WIDE.U32 R4, R30, 0x2, R4 ;  /* 0x000000021e040825 */ /* 0x000fca00078e0004 */
[----:B------:R-:W-:Y:S01]  /*c150*/  @!PT LDS RZ, [RZ] ;  /* 0x00000000fffff984 */ /* 0x000fe20000000800 */
[----:B------:R-:W-:Y:S01]  /*c160*/  @!PT LDS RZ, [RZ] ;  /* 0x00000000fffff984 */ /* 0x000fe20000000800 */
[----:B------:R-:W-:Y:S01]  /*c170*/  @!PT LDS RZ, [RZ] ;  /* 0x00000000fffff984 */ /* 0x000fe20000000800 */
[----:B------:R0:W-:Y:S01]  /*c180*/  @P0 LDGSTS.E.BYPASS.LTC128B.128 [R9+0x19c00], desc[UR38][R4.64], !P3 ;  /* 0x19c0000004090fae */ /* 0x0001e2000d901d66 */
[----:B------:R-:W-:-:S03]  /*c190*/  MOV R13, R0 ;  /* 0x00000000000d7202 */ /* 0x000fc60000000f00 */
[----:B------:R0:W-:Y:S04]  /*c1a0*/  @P0 LDGSTS.E.BYPASS.LTC128B.128 [R9+0x1cc00], desc[UR38][R4.64+0x80], !P2 ;  /* 0x1cc0008004090fae */ /* 0x0001e8000d101d66 */
[----:B------:R0:W-:Y:S01]  /*c1b0*/  @P0 LDGSTS.E.BYPASS.LTC128B.128 [R9+0x1fc00], desc[UR38][R4.64+0x100], !P1 ;  /* 0x1fc0010004090fae */ /* 0x0001e2000c901d66 */
[----:B------:R-:W-:Y:S01]  /*c1c0*/  ISETP.GE.AND P0, PT, R6, 0x41, PT ;  /* 0x000000410600780c */ /* 0x000fe20003f06270 */
[----:B------:R-:W-:-:S12]  /*c1d0*/  IMAD.MOV.U32 R8, RZ, RZ, R14 ;  /* 0x000000ffff087224 */ /* 0x000fd800078e000e */
[----:B0-----:R-:W-:Y:S05]  /*c1e0*/  WARPSYNC.COLLECTIVE R15, `(.L_x_99) ;  /* 0x000000000f087348 */ /* 0x001fea0003c00000 */
[----:B------:R1:W2:Y:S02]  /*c1f0*/  SHFL.IDX P6, R14, R13, R12, R11 ;  /* 0x0000000c0d0e7389 */ /* 0x0002a400000c000b */
[----:B012---:R-:W-:Y:S01]  /*c200*/  ENDCOLLECTIVE ;  /* 0x000000000000791b */ /* 0x007fe20003800000 */
.L_x_99:
[----:B------:R-:W-:Y:S02]  /*c210*/  MOV R3, R8 ;  /* 0x0000000800037202 */ /* 0x000fe40000000f00 */
[----:B------:R-:W-:Y:S01]  /*c220*/  @P0 LEA R21, R25, UR45, 0x1 ;  /* 0x0000002d19150c11 */ /* 0x000fe2000f8e08ff */
[----:B------:R-:W-:Y:S01]  /*c230*/  IMAD.MOV.U32 R13, RZ, RZ, R7 ;  /* 0x000000ffff0d7224 */ /* 0x000fe200078e0007 */
[----:B------:R-:W-:Y:S01]  /*c240*/  MOV R12, 0x5 ;  /* 0x00000005000c7802 */ /* 0x000fe20000000f00 */
[----:B------:R-:W-:-:S07]  /*c250*/  IMAD.MOV.U32 R2, RZ, RZ, R14 ;  /* 0x000000ffff027224 */ /* 0x000fce00078e000e */
[----:B------:R-:W-:Y:S05]  /*c260*/  WARPSYNC.COLLECTIVE R15, `(.L_x_100) ;  /* 0x000000000f087348 */ /* 0x000fea0003c00000 */
[----:B------:R0:W1:Y:S02]  /*c270*/  SHFL.IDX P6, R14, R13, R12, R11 ;  /* 0x0000000c0d0e7389 */ /* 0x00006400000c000b */
[----:B01----:R-:W-:Y:S01]  /*c280*/  ENDCOLLECTIVE ;  /* 0x000000000000791b */ /* 0x003fe20003800000 */
.L_x_100:
        /* <DEDUP_REMOVED lines=8> */
[----:B------:R-:W-:-:S07]  /*c310*/  IMAD.MOV.U32 R7, RZ, RZ, R14 ;  /* 0x000000ffff077224 */ /* 0x000fce00078e000e */
[----:B0-----:R-:W-:Y:S05]  /*c320*/  WARPSYNC.COLLECTIVE R15, `(.L_x_101) ;  /* 0x000000000f087348 */ /* 0x001fea0003c00000 */
[----:B------:R1:W2:Y:S02]  /*c330*/  SHFL.IDX P6, R14, R13, R12, R11 ;  /* 0x0000000c0d0e7389 */ /* 0x0002a400000c000b */
[----:B012---:R-:W-:Y:S01]  /*c340*/  ENDCOLLECTIVE ;  /* 0x000000000000791b */ /* 0x007fe20003800000 */
.L_x_101:
[----:B------:R-:W-:Y:S05]  /*c350*/  BRA `(.L_x_102) ;  /* 0xffffffd000707947 */ /* 0x000fea000383ffff */
.L_x_51:
[----:B------:R-:W-:Y:S01]  /*c360*/  IMAD.MOV.U32 R13, RZ, RZ, R8 ;  /* 0x000000ffff0d7224 */ /* 0x000fe200078e0008 */
[----:B------:R-:W-:Y:S01]  /*c370*/  MOV R12, RZ ;  /* 0x000000ff000c7202 */ /* 0x000fe20000000f00 */
[----:B------:R-:W-:Y:S01]  /*c380*/  IMAD.MOV.U32 R11, RZ, RZ, 0x181f ;  /* 0x0000181fff0b7424 */ /* 0x000fe200078e00ff */
[----:B------:R-:W-:Y:S02]  /*c390*/  MOV R15, 0xffffffff ;  /* 0xffffffff000f7802 */ /* 0x000fe40000000f00 */
[----:B------:R-:W-:-:S07]  /*c3a0*/  LEA R7, R24, R37, 0x7 ;  /* 0x0000002518077211 */ /* 0x000fce00078e38ff */
[----:B------:R-:W-:Y:S05]  /*c3b0*/  WARPSYNC.COLLECTIVE R15, `(.L_x_103) ;  /* 0x000000000f087348 */ /* 0x000fea0003c00000 */
[----:B------:R0:W1:Y:S02]  /*c3c0*/  SHFL.IDX P6, R14, R13, R12, R11 ;  /* 0x0000000c0d0e7389 */ /* 0x00006400000c000b */
[----:B01----:R-:W-:Y:S01]  /*c3d0*/  ENDCOLLECTIVE ;  /* 0x000000000000791b */ /* 0x003fe20003800000 */
.L_x_103:
[----:B------:R-:W-:Y:S01]  /*c3e0*/  VIADD R5, R7, 0x10 ;  /* 0x0000001007057836 */ /* 0x000fe20000000000 */
[----:B------:R-:W-:Y:S01]  /*c3f0*/  MOV R13, R0 ;  /* 0x00000000000d7202 */ /* 0x000fe20000000f00 */
[----:B------:R-:W-:-:S07]  /*c400*/  IMAD.MOV.U32 R3, RZ, RZ, R14 ;  /* 0x000000ffff037224 */ /* 0x000fce00078e000e */
[----:B------:R-:W-:Y:S05]  /*c410*/  WARPSYNC.COLLECTIVE R15, `(.L_x_104) ;  /* 0x000000000f087348 */ /* 0x000fea0003c00000 */
[----:B------:R0:W1:Y:S02]  /*c420*/  SHFL.IDX P6, R14, R13, R12, R11 ;  /* 0x0000000c0d0e7389 */ /* 0x00006400000c000b */
[----:B01----:R-:W-:Y:S01]  /*c430*/  ENDCOLLECTIVE ;  /* 0x000000000000791b */ /* 0x003fe20003800000 */
.L_x_104:
[----:B------:R-:W-:Y:S02]  /*c440*/  ULDC UR4, c[0x0][0x288] ;  /* 0x0000a20000047ab9 */ /* 0x000fe40000000800 */
[----:B------:R-:W-:-:S05]  /*c450*/  IMAD R6, R6, UR4, RZ ;  /* 0x0000000406067c24 */ /* 0x000fca000f8e02ff */
[----:B------:R-:W-:Y:S02]  /*c460*/  ISETP.GE.AND P1, PT, R7, R6, PT ;  /* 0x000000060700720c */ /* 0x000fe40003f26270 */
[----:B------:R-:W-:Y:S01]  /*c470*/  MOV R13, R8 ;  /* 0x00000008000d7202 */ /* 0x000fe20000000f00 */
[----:B------:R-:W-:-:S10]  /*c480*/  IMAD.MOV.U32 R12, RZ, RZ, 0x1 ;  /* 0x00000001ff0c7424 */ /* 0x000fd400078e00ff */
[----:B------:R-:W-:Y:S01]  /*c490*/  @!P1 LEA R9, R25, UR45, 0x1 ;  /* 0x0000002d19099c11 */ /* 0x000fe2000f8e08ff */
[----:B------:R-:W-:-:S07]  /*c4a0*/  IMAD.MOV.U32 R2, RZ, RZ, R14 ;  /* 0x000000ffff027224 */ /* 0x000fce00078e000e */
[----:B------:R-:W-:Y:S05]  /*c4b0*/  WARPSYNC.COLLECTIVE R15, `(.L_x_105) ;  /* 0x000000000f087348 */ /* 0x000fea0003c00000 */
[----:B------:R0:W1:Y:S02]  /*c4c0*/  SHFL.IDX P6, R14, R13, R12, R11 ;  /* 0x0000000c0d0e7389 */ /* 0x00006400000c000b */
[----:B01----:R-:W-:Y:S01]  /*c4d0*/  ENDCOLLECTIVE ;  /* 0x000000000000791b */ /* 0x003fe20003800000 */
.L_x_105:
[----:B------:R-:W-:-:S05]  /*c4e0*/  @!P1 IMAD.WIDE.U32 R2, R30, 0x2, R2 ;  /* 0x000000021e029825 */ /* 0x000fca00078e0002 */
[----:B------:R-:W-:Y:S01]  /*c4f0*/  @!PT LDS RZ, [RZ] ;  /* 0x00000000fffff984 */ /* 0x000fe20000000800 */
[----:B------:R-:W-:Y:S01]  /*c500*/  @!PT LDS RZ, [RZ] ;  /* 0x00000000fffff984 */ /* 0x000fe20000000800 */
[----:B------:R-:W-:Y:S01]  /*c510*/  @!PT LDS RZ, [RZ] ;  /* 0x00000000fffff984 */ /* 0x000fe20000000800 */
[----:B------:R0:W-:Y:S04]  /*c520*/  @!P1 LDGSTS.E.BYPASS.LTC128B.128 [R9+0xc400], desc[UR38][R2.64], !P3 ;  /* 0x0c40000002099fae */ /* 0x0001e8000d901d66 */
[----:B------:R0:W-:Y:S01]  /*c530*/  @!P1 LDGSTS.E.BYPASS.LTC128B.128 [R9+0x10400], desc[UR38][R2.64+0x80], !P2 ;  /* 0x1040008002099fae */ /* 0x0001e2000d101d66 */
[----:B------:R-:W-:-:S03]  /*c540*/  IMAD.MOV.U32 R13, RZ, RZ, R0 ;  /* 0x000000ffff0d7224 */ /* 0x000fc600078e0000 */
[----:B------:R0:W-:Y:S01]  /*c550*/  @!P1 LDGSTS.E.BYPASS.LTC128B.128 [R9+0x14400], desc[UR38][R2.64+0x100], !P0 ;  /* 0x1440010002099fae */ /* 0x0001e2000c101d66 */
[----:B------:R-:W-:Y:S02]  /*c560*/  ISETP.GE.AND P1, PT, R5, R6, PT ;  /* 0x000000060500720c */ /* 0x000fe40003f26270 */
[----:B------:R-:W-:-:S11]  /*c570*/  MOV R5, R14 ;  /* 0x0000000e00057202 */ /* 0x000fd60000000f00 */
[----:B0-----:R-:W-:Y:S05]  /*c580*/  WARPSYNC.COLLECTIVE R15, `(.L_x_106) ;  /* 0x000000000f087348 */ /* 0x001fea0003c00000 */
[----:B------:R1:W2:Y:S02]  /*c590*/  SHFL.IDX P6, R14, R13, R12, R11 ;  /* 0x0000000c0d0e7389 */ /* 0x0002a400000c000b */
[----:B012---:R-:W-:Y:S01]  /*c5a0*/  ENDCOLLECTIVE ;  /* 0x000000000000791b */ /* 0x007fe20003800000 */
.L_x_106:
[----:B------:R-:W-:Y:S01]  /*c5b0*/  VIADD R3, R7, 0x20 ;  /* 0x0000002007037836 */ /* 0x000fe20000000000 */
[----:B------:R-:W-:Y:S02]  /*c5c0*/  @!P1 LEA R19, R25, UR45, 0x1 ;  /* 0x0000002d19139c11 */ /* 0x000fe4000f8e08ff */
[----:B------:R-:W-:Y:S01]  /*c5d0*/  MOV R13, R8 ;  /* 0x00000008000d7202 */ /* 0x000fe20000000f00 */
[----:B------:R-:W-:Y:S01]  /*c5e0*/  IMAD.MOV.U32 R12, RZ, RZ, 0x2 ;  /* 0x00000002ff0c7424 */ /* 0x000fe200078e00ff */
[----:B------:R-:W-:-:S07]  /*c5f0*/  MOV R4, R14 ;  /* 0x0000000e00047202 */ /* 0x000fce0000000f00 */
[----:B------:R-:W-:Y:S05]  /*c600*/  WARPSYNC.COLLECTIVE R15, `(.L_x_107) ;  /* 0x000000000f087348 */ /* 0x000fea0003c00000 */
[----:B------:R0:W1:Y:S02]  /*c610*/  SHFL.IDX P6, R14, R13, R12, R11 ;  /* 0x0000000c0d0e7389 */ /* 0x00006400000c000b */
[----:B01----:R-:W-:Y:S01]  /*c620*/  ENDCOLLECTIVE ;  /* 0x000000000000791b */ /* 0x003fe20003800000 */
.L_x_107:
        /* <DEDUP_REMOVED lines=13> */
.L_x_108:
        /* <DEDUP_REMOVED lines=8> */
.L_x_109:
        /* <DEDUP_REMOVED lines=13> */
.L_x_110:
        /* <DEDUP_REMOVED lines=8> */
.L_x_111:
        /* <DEDUP_REMOVED lines=13> */
.L_x_112:
        /* <DEDUP_REMOVED lines=8> */
.L_x_113:
        /* <DEDUP_REMOVED lines=13> */
.L_x_114:
        /* <DEDUP_REMOVED lines=8> */
.L_x_115:
        /* <DEDUP_REMOVED lines=13> */
.L_x_116:
[----:B------:R-:W-:Y:S01]  /*cc40*/  @!P1 LEA R9, R25, UR45, 0x1 ;  /* 0x0000002d19099c11 */ /* 0x000fe2000f8e08ff */
[----:B------:R-:W-:Y:S01]  /*cc50*/  IMAD.MOV.U32 R13, RZ, RZ, R8 ;  /* 0x000000ffff0d7224 */ /* 0x000fe200078e0008 */
[----:B------:R-:W-:Y:S02]  /*cc60*/  MOV R12, 0x7 ;  /* 0x00000007000c7802 */ /* 0x000fe40000000f00 */
[----:B------:R-:W-:-:S07]  /*cc70*/  MOV R2, R14 ;  /* 0x0000000e00027202 */ /* 0x000fce0000000f00 */
[----:B------:R-:W-:Y:S05]  /*cc80*/  WARPSYNC.COLLECTIVE R15, `(.L_x_117) ;  /* 0x000000000f087348 */ /* 0x000fea0003c00000 */
[----:B------:R0:W1:Y:S02]  /*cc90*/  SHFL.IDX P6, R14, R13, R12, R11 ;  /* 0x0000000c0d0e7389 */ /* 0x00006400000c000b */
[----:B01----:R-:W-:Y:S01]  /*cca0*/  ENDCOLLECTIVE ;  /* 0x000000000000791b */ /* 0x003fe20003800000 */
.L_x_117:
[----:B------:R-:W-:-:S05]  /*ccb0*/  @!P1 IMAD.WIDE.U32 R2, R30, 0x2, R2 ;  /* 0x000000021e029825 */ /* 0x000fca00078e0002 */
[----:B------:R-:W-:Y:S01]  /*ccc0*/  @!PT LDS RZ, [RZ] ;  /* 0x00000000fffff984 */ /* 0x000fe20000000800 */
[----:B------:R-:W-:Y:S01]  /*ccd0*/  @!PT LDS RZ, [RZ] ;  /* 0x00000000fffff984 */ /* 0x000fe20000000800 */
[----:B------:R-:W-:Y:S01]  /*cce0*/  @!PT LDS RZ, [RZ] ;  /* 0x00000000fffff984 */ /* 0x000fe20000000800 */
[----:B------:R0:W-:Y:S04]  /*ccf0*/  @!P1 LDGSTS.E.BYPASS.LTC128B.128 [R9+0xf400], desc[UR38][R2.64], !P3 ;  /* 0x0f40000002099fae */ /* 0x0001e8000d901d66 */
[----:B------:R0:W-:Y:S01]  /*cd00*/  @!P1 LDGSTS.E.BYPASS.LTC128B.128 [R9+0x13400], desc[UR38][R2.64+0x80], !P2 ;  /* 0x1340008002099fae */ /* 0x0001e2000d101d66 */
[----:B------:R-:W-:-:S03]  /*cd10*/  MOV R13, R0 ;  /* 0x00000000000d7202 */ /* 0x000fc60000000f00 */
[----:B------:R0:W-:Y:S01]  /*cd20*/  @!P1 LDGSTS.E.BYPASS.LTC128B.128 [R9+0x17400], desc[UR38][R2.64+0x100], !P0 ;  /* 0x1740010002099fae */ /* 0x0001e2000c101d66 */
[----:B------:R-:W-:-:S07]  /*cd30*/  IMAD.MOV.U32 R4, RZ, RZ, R14 ;  /* 0x000000ffff047224 */ /* 0x000fce00078e000e */
[----:B0-----:R-:W-:Y:S05]  /*cd40*/  WARPSYNC.COLLECTIVE R15, `(.L_x_118) ;  /* 0x000000000f087348 */ /* 0x001fea0003c00000 */
[----:B------:R1:W2:Y:S02]  /*cd50*/  SHFL.IDX P6, R14, R13, R12, R11 ;  /* 0x0000000c0d0e7389 */ /* 0x0002a400000c000b */
[----:B012---:R-:W-:Y:S01]  /*cd60*/  ENDCOLLECTIVE ;  /* 0x000000000000791b */ /* 0x007fe20003800000 */
.L_x_118:
[----:B------:R-:W-:Y:S05]  /*cd70*/  BRA `(.L_x_119) ;  /* 0xffffffd000547947 */ /* 0x000fea000383ffff */
.L_x_54:
[----:B0-----:R-:W-:-:S04]  /*cd80*/  IMAD.U32 R3, RZ, RZ, UR45 ;  /* 0x0000002dff037e24 */ /* 0x001fc8000f8e00ff */
[----:B------:R0:W1:Y:S03]  /*cd90*/  SYNCS.PHASECHK.TRANS64.TRYWAIT P0, [R3+URZ+0x2a820], R0 ;  /* 0x02a82000030075a7 */ /* 0x000066000800017f */
[----:B-1----:R-:W-:Y:S05]  /*cda0*/  @!P0 NANOSLEEP.SYNCS 0x989680 ;  /* 0x009896800000895d */ /* 0x002fea0003900000 */
[----:B------:R-:W1:Y:S02]  /*cdb0*/  @!P0 SYNCS.PHASECHK.TRANS64 P0, [R3+URZ+0x2a820], R0 ;  /* 0x02a82000030085a7 */ /* 0x000e64000800007f */
[----:B-1----:R-:W-:Y:S05]  /*cdc0*/  @!P0 BRA `(.L_x_54) ;  /* 0xfffffffc00ec8947 */ /* 0x002fea000383ffff */
[----:B------:R-:W-:Y:S05]  /*cdd0*/  BRA `(.L_x_120) ;  /* 0xffffffd0009c7947 */ /* 0x000fea000383ffff */
.L_x_58:
[----:B0-----:R0:W1:Y:S02]  /*cde0*/  SYNCS.PHASECHK.TRANS64.TRYWAIT P0, [R8+URZ+0x2a840], R3 ;  /* 0x02a84003080075a7 */ /* 0x001064000800017f */
[----:B-1----:R-:W-:Y:S05]  /*cdf0*/  @!P0 NANOSLEEP.SYNCS 0x989680 ;  /* 0x009896800000895d */ /* 0x002fea0003900000 */
[----:B------:R-:W1:Y:S02]  /*ce00*/  @!P0 SYNCS.PHASECHK.TRANS64 P0, [R8+URZ+0x2a840], R3 ;  /* 0x02a84003080085a7 */ /* 0x000e64000800007f */
[----:B-1----:R-:W-:Y:S05]  /*ce10*/  @!P0 BRA `(.L_x_58) ;  /* 0xfffffffc00f08947 */ /* 0x002fea000383ffff */
[----:B------:R-:W-:Y:S05]  /*ce20*/  BRA `(.L_x_121) ;  /* 0xffffffd400647947 */ /* 0x000fea000383ffff */
.L_x_59:
[----:B------:R-:W-:Y:S01]  /*ce30*/  BSSY B1, `(.L_x_122) ;  /* 0x0000008000017945 */ /* 0x000fe20003800000 */
[----:B------:R-:W-:Y:S01]  /*ce40*/  MOV R13, R20 ;  /* 0x00000014000d7202 */ /* 0x000fe20000000f00 */
[----:B------:R-:W-:Y:S01]  /*ce50*/  IMAD.MOV.U32 R12, RZ, RZ, RZ ;  /* 0x000000ffff0c7224 */ /* 0x000fe200078e00ff */
[----:B------:R-:W-:Y:S01]  /*ce60*/  MOV R11, 0x181f ;  /* 0x0000181f000b7802 */ /* 0x000fe20000000f00 */
[----:B------:R-:W-:-:S07]  /*ce70*/  IMAD.MOV.U32 R15, RZ, RZ, -0x1 ;  /* 0xffffffffff0f7424 */ /* 0x000fce00078e00ff */
[----:B------:R-:W-:Y:S05]  /*ce80*/  WARPSYNC.COLLECTIVE R15, `(.L_x_123) ;  /* 0x000000000f087348 */ /* 0x000fea0003c00000 */
[----:B------:R0:W1:Y:S02]  /*ce90*/  SHFL.IDX P6, R14, R13, R12, R11 ;  /* 0x0000000c0d0e7389 */ /* 0x00006400000c000b */
[----:B01----:R-:W-:Y:S01]  /*cea0*/  ENDCOLLECTIVE ;  /* 0x000000000000791b */ /* 0x003fe20003800000 */
.L_x_123:
[----:B------:R-:W-:Y:S05]  /*ceb0*/  BSYNC B1 ;  /* 0x0000000000017941 */ /* 0x000fea0003800000 */
.L_x_122:
[----:B------:R-:W-:Y:S01]  /*cec0*/  IMAD.MOV.U32 R13, RZ, RZ, R18 ;  /* 0x000000ffff0d7224 */ /* 0x000fe200078e0012 */
[----:B------:R-:W-:Y:S01]  /*ced0*/  MOV R12, RZ ;  /* 0x000000ff000c7202 */ /* 0x000fe20000000f00 */
[----:B------:R-:W-:Y:S01]  /*cee0*/  IMAD.MOV.U32 R11, RZ, RZ, 0x181f ;  /* 0x0000181fff0b7424 */ /* 0x000fe200078e00ff */
[----:B------:R-:W-:Y:S02]  /*cef0*/  MOV R15, 0xffffffff ;  /* 0xffffffff000f7802 */ /* 0x000fe40000000f00 */
[----:B------:R-:W-:Y:S02]  /*cf00*/  MOV R3, R14 ;  /* 0x0000000e00037202 */ /* 0x000fe40000000f00 */
[----:B------:R-:W-:-:S07]  /*cf10*/  LEA R19, R19, UR45, 0x1 ;  /* 0x0000002d13137c11 */ /* 0x000fce000f8e08ff */
[----:B------:R-:W-:Y:S05]  /*cf20*/  WARPSYNC.COLLECTIVE R15, `(.L_x_124) ;  /* 0x000000000f087348 */ /* 0x000fea0003c00000 */
[----:B------:R0:W1:Y:S02]  /*cf30*/  SHFL.IDX P6, R14, R13, R12, R11 ;  /* 0x0000000c0d0e7389 */ /* 0x00006400000c000b */
[----:B01----:R-:W-:Y:S01]  /*cf40*/  ENDCOLLECTIVE ;  /* 0x000000000000791b */ /* 0x003fe20003800000 */
.L_x_124:
[----:B------:R-:W-:Y:S01]  /*cf50*/  MOV R13, R20 ;  /* 0x00000014000d7202 */ /* 0x000fe20000000f00 */
[----:B------:R-:W-:Y:S01]  /*cf60*/  IMAD.MOV.U32 R12, RZ, RZ, 0x1 ;  /* 0x00000001ff0c7424 */ /* 0x000fe200078e00ff */
[----:B------:R-:W-:-:S13]  /*cf70*/  IADD3 R2, P0, R14, R35, RZ ;  /* 0x000000230e027210 */ /* 0x000fda0007f1e0ff */
[----:B------:R-:W-:Y:S05]  /*cf80*/  WARPSYNC.COLLECTIVE R15, `(.L_x_125) ;  /* 0x000000000f087348 */ /* 0x000fea0003c00000 */
[----:B------:R0:W1:Y:S02]  /*cf90*/  SHFL.IDX P6, R14, R13, R12, R11 ;  /* 0x0000000c0d0e7389 */ /* 0x00006400000c000b */
[----:B01----:R-:W-:Y:S01]  /*cfa0*/  ENDCOLLECTIVE ;  /* 0x000000000000791b */ /* 0x003fe20003800000 */
.L_x_125:
[----:B------:R-:W-:-:S05]  /*cfb0*/  IMAD.X R3, RZ, RZ, R3, P0 ;  /* 0x000000ffff037224 */ /* 0x000fca00000e0603 */
[----:B------:R-:W-:Y:S01]  /*cfc0*/  @!PT LDS RZ, [RZ] ;  /* 0x00000000fffff984 */ /* 0x000fe20000000800 */
[----:B------:R-:W-:Y:S01]  /*cfd0*/  @!PT LDS RZ, [RZ] ;  /* 0x00000000fffff984 */ /* 0x000fe20000000800 */
[----:B------:R-:W-:Y:S01]  /*cfe0*/  @!PT LDS RZ, [RZ] ;  /* 0x00000000fffff984 */ /* 0x000fe20000000800 */
[----:B------:R0:W-:Y:S04]  /*cff0*/  LDGSTS.E.BYPASS.LTC128B.128 [R19+0x18400], desc[UR38][R2.64], !P3 ;  /* 0x1840000002137fae */ /* 0x0001e8000d901d66 */
[----:B------:R0:W-:Y:S01]  /*d000*/  LDGSTS.E.BYPASS.LTC128B.128 [R19+0x1b400], desc[UR38][R2.64+0x80], !P2 ;  /* 0x1b40008002137fae */ /* 0x0001e2000d101d66 */
[----:B------:R-:W-:-:S03]  /*d010*/  IMAD.MOV.U32 R13, RZ, RZ, R18 ;  /* 0x000000ffff0d7224 */ /* 0x000fc600078e0012 */
[----:B------:R0:W-:Y:S01]  /*d020*/  LDGSTS.E.BYPASS.LTC128B.128 [R19+0x1e400], desc[UR38][R2.64+0x100], !P1 ;  /* 0x1e40010002137fae */ /* 0x0001e2000c901d66 */
[----:B------:R-:W-:-:S07]  /*d030*/  MOV R4, R14 ;  /* 0x0000000e00047202 */ /* 0x000fce0000000f00 */
[----:B0-----:R-:W-:Y:S05]  /*d040*/  WARPSYNC.COLLECTIVE R15, `(.L_x_126) ;  /* 0x000000000f087348 */ /* 0x001fea0003c00000 */
[----:B------:R1:W2:Y:S02]  /*d050*/  SHFL.IDX P6, R14, R13, R12, R11 ;  /* 0x0000000c0d0e7389 */ /* 0x0002a400000c000b */
[----:B012---:R-:W-:Y:S01]  /*d060*/  ENDCOLLECTIVE ;  /* 0x000000000000791b */ /* 0x007fe20003800000 */
.L_x_126:
[----:B------:R-:W-:Y:S01]  /*d070*/  IMAD.MOV.U32 R13, RZ, RZ, R20 ;  /* 0x000000ffff0d7224 */ /* 0x000fe200078e0014 */
[----:B------:R-:W-:Y:S02]  /*d080*/  MOV R12, 0x2 ;  /* 0x00000002000c7802 */ /* 0x000fe40000000f00 */
[----:B------:R-:W-:-:S13]  /*d090*/  IADD3 R2, P0, R14, R35, RZ ;  /* 0x000000230e027210 */ /* 0x000fda0007f1e0ff */
[----:B------:R-:W-:Y:S05]  /*d0a0*/  WARPSYNC.COLLECTIVE R15, `(.L_x_127) ;  /* 0x000000000f087348 */ /* 0x000fea0003c00000 */
[----:B------:R0:W1:Y:S02]  /*d0b0*/  SHFL.IDX P6, R14, R13, R12, R11 ;  /* 0x0000000c0d0e7389 */ /* 0x00006400000c000b */
[----:B01----:R-:W-:Y:S01]  /*d0c0*/  ENDCOLLECTIVE ;  /* 0x000000000000791b */ /* 0x003fe20003800000 */
.L_x_127:
[----:B------:R-:W-:-:S05]  /*d0d0*/  IADD3.X R3, RZ, R4, RZ, P0, !PT ;  /* 0x00000004ff037210 */ /* 0x000fca00007fe4ff */
[----:B------:R-:W-:Y:S01]  /*d0e0*/  @!PT LDS RZ, [RZ] ;  /* 0x00000000fffff984 */ /* 0x000fe20000000800 */
[----:B------:R-:W-:Y:S01]  /*d0f0*/  @!PT LDS RZ, [RZ] ;  /* 0x00000000fffff984 */ /* 0x000fe20000000800 */
[----:B------:R-:W-:Y:S01]  /*d100*/  @!PT LDS RZ, [RZ] ;  /* 0x00000000fffff984 */ /* 0x000fe20000000800 */
[----:B------:R0:W-:Y:S04]  /*d110*/  LDGSTS.E.BYPASS.LTC128B.128 [R19+0x18c00], desc[UR38][R2.64], !P3 ;  /* 0x18c0000002137fae */ /* 0x0001e8000d901d66 */
[----:B------:R0:W-:Y:S01]  /*d120*/  LDGSTS.E.BYPASS.LTC128B.128 [R19+0x1bc00], desc[UR38][R2.64+0x80], !P2 ;  /* 0x1bc0008002137fae */ /* 0x0001e2000d101d66 */
[----:B------:R-:W-:-:S03]  /*d130*/  MOV R13, R18 ;  /* 0x00000012000d7202 */ /* 0x000fc60000000f00 */
[----:B------:R0:W-:Y:S01]  /*d140*/  LDGSTS.E.BYPASS.LTC128B.128 [R19+0x1ec00], desc[UR38][R2.64+0x100], !P1 ;  /* 0x1ec0010002137fae */ /* 0x0001e2000c901d66 */
[----:B------:R-:W-:-:S07]  /*d150*/  IMAD.MOV.U32 R5, RZ, RZ, R14 ;  /* 0x000000ffff057224 */ /* 0x000fce00078e000e */
[----:B0-----:R-:W-:Y:S05]  /*d160*/  WARPSYNC.COLLECTIVE R15, `(.L_x_128) ;  /* 0x000000000f087348 */ /* 0x001fea0003c00000 */
[----:B------:R1:W2:Y:S02]  /*d170*/  SHFL.IDX P6, R14, R13, R12, R11 ;  /* 0x0000000c0d0e7389 */ /* 0x0002a400000c000b */
[----:B012---:R-:W-:Y:S01]  /*d180*/  ENDCOLLECTIVE ;  /* 0x000000000000791b */ /* 0x007fe20003800000 */
.L_x_128:
[----:B------:R-:W-:Y:S02]  /*d190*/  IMAD.MOV.U32 R13, RZ, RZ, R20 ;  /* 0x000000ffff0d7224 */ /* 0x000fe400078e0014 */
[----:B------:R-:W-:-:S05]  /*d1a0*/  IMAD.MOV.U32 R12, RZ, RZ, R14 ;  /* 0x000000ffff0c7224 */ /* 0x000fca00078e000e */
[----:B------:R-:W-:Y:S02]  /*d1b0*/  IADD3 R2, P0, R12, R35, RZ ;  /* 0x000000230c027210 */ /* 0x000fe40007f1e0ff */
[----:B------:R-:W-:Y:S02]  /*d1c0*/  MOV R12, 0x3 ;  /* 0x00000003000c7802 */ /* 0x000fe40000000f00 */
[----:B------:R-:W-:-:S09]  /*d1d0*/  IADD3.X R3, RZ, R5, RZ, P0, !PT ;  /* 0x00000005ff037210 */ /* 0x000fd200007fe4ff */
[----:B------:R-:W-:Y:S05]  /*d1e0*/  WARPSYNC.COLLECTIVE R15, `(.L_x_129) ;  /* 0x000000000f087348 */ /* 0x000fea0003c00000 */
[----:B------:R0:W1:Y:S02]  /*d1f0*/  SHFL.IDX P6, R14, R13, R12, R11 ;  /* 0x0000000c0d0e7389 */ /* 0x00006400000c000b */
[----:B01----:R-:W-:Y:S01]  /*d200*/  ENDCOLLECTIVE ;  /* 0x000000000000791b */ /* 0x003fe20003800000 */
.L_x_129:
[----:B------:R-:W-:Y:S01]  /*d210*/  @!PT LDS RZ, [RZ] ;  /* 0x00000000fffff984 */ /* 0x000fe20000000800 */
[----:B------:R-:W-:Y:S01]  /*d220*/  @!PT LDS RZ, [RZ] ;  /* 0x00000000fffff984 */ /* 0x000fe20000000800 */
[----:B------:R-:W-:Y:S01]  /*d230*/  @!PT LDS RZ, [RZ] ;  /* 0x00000000fffff984 */ /* 0x000fe20000000800 */
[----:B------:R-:W-:Y:S04]  /*d240*/  LDGSTS.E.BYPASS.LTC128B.128 [R19+0x19400], desc[UR38][R2.64], !P3 ;  /* 0x1940000002137fae */ /* 0x000fe8000d901d66 */
[----:B------:R-:W-:Y:S04]  /*d250*/  LDGSTS.E.BYPASS.LTC128B.128 [R19+0x1c400], desc[UR38][R2.64+0x80], !P2 ;  /* 0x1c40008002137fae */ /* 0x000fe8000d101d66 */
[----:B------:R0:W-:Y:S01]  /*d260*/  LDGSTS.E.BYPASS.LTC128B.128 [R19+0x1f400], desc[UR38][R2.64+0x100], !P1 ;  /* 0x1f40010002137fae */ /* 0x0001e2000c901d66 */
[----:B------:R-:W-:Y:S01]  /*d270*/  MOV R13, R18 ;  /* 0x00000012000d7202 */ /* 0x000fe20000000f00 */
[----:B0-----:R-:W-:-:S07]  /*d280*/  IMAD.MOV.U32 R3, RZ, RZ, R14 ;  /* 0x000000ffff037224 */ /* 0x001fce00078e000e */
[----:B------:R-:W-:Y:S05]  /*d290*/  WARPSYNC.COLLECTIVE R15, `(.L_x_130) ;  /* 0x000000000f087348 */ /* 0x000fea0003c00000 */
[----:B------:R0:W1:Y:S02]  /*d2a0*/  SHFL.IDX P6, R14, R13, R12, R11 ;  /* 0x0000000c0d0e7389 */ /* 0x00006400000c000b */
[----:B01----:R-:W-:Y:S01]  /*d2b0*/  ENDCOLLECTIVE ;  /* 0x000000000000791b */ /* 0x003fe20003800000 */
.L_x_130:
[----:B------:R-:W-:Y:S01]  /*d2c0*/  MOV R13, R20 ;  /* 0x00000014000d7202 */ /* 0x000fe20000000f00 */
[----:B------:R-:W-:Y:S01]  /*d2d0*/  IMAD.MOV.U32 R12, RZ, RZ, 0x4 ;  /* 0x00000004ff0c7424 */ /* 0x000fe200078e00ff */
[----:B------:R-:W-:-:S13]  /*d2e0*/  IADD3 R2, P0, R14, R35, RZ ;  /* 0x000000230e027210 */ /* 0x000fda0007f1e0ff */
[----:B------:R-:W-:Y:S05]  /*d2f0*/  WARPSYNC.COLLECTIVE R15, `(.L_x_131) ;  /* 0x000000000f087348 */ /* 0x000fea0003c00000 */
[----:B------:R0:W1:Y:S02]  /*d300*/  SHFL.IDX P6, R14, R13, R12, R11 ;  /* 0x0000000c0d0e7389 */ /* 0x00006400000c000b */
[----:B01----:R-:W-:Y:S01]  /*d310*/  ENDCOLLECTIVE ;  /* 0x000000000000791b */ /* 0x003fe20003800000 */
.L_x_131:
        /* <DEDUP_REMOVED lines=12> */
.L_x_132:
[----:B------:R-:W-:Y:S02]  /*d3e0*/  MOV R13, R20 ;  /* 0x00000014000d7202 */ /* 0x000fe40000000f00 */
[----:B------:R-:W-:-:S04]  /*d3f0*/  MOV R12, R14 ;  /* 0x0000000e000c7202 */ /* 0x000fc80000000f00 */
[----:B------:R-:W-:Y:S01]  /*d400*/  IADD3 R2, P0, R12, R35, RZ ;  /* 0x000000230c027210 */ /* 0x000fe20007f1e0ff */
[----:B------:R-:W-:-:S04]  /*d410*/  IMAD.MOV.U32 R12, RZ, RZ, 0x5 ;  /* 0x00000005ff0c7424 */ /* 0x000fc800078e00ff */
[----:B------:R-:W-:-:S08]  /*d420*/  IMAD.X R3, RZ, RZ, R4, P0 ;  /* 0x000000ffff037224 */ /* 0x000fd000000e0604 */
[----:B------:R-:W-:Y:S05]  /*d430*/  WARPSYNC.COLLECTIVE R15, `(.L_x_133) ;  /* 0x000000000f087348 */ /* 0x000fea0003c00000 */
[----:B------:R0:W1:Y:S02]  /*d440*/  SHFL.IDX P6, R14, R13, R12, R11 ;  /* 0x0000000c0d0e7389 */ /* 0x00006400000c000b */
[----:B01----:R-:W-:Y:S01]  /*d450*/  ENDCOLLECTIVE ;  /* 0x000000000000791b */ /* 0x003fe20003800000 */
.L_x_133:
[----:B------:R-:W-:Y:S01]  /*d460*/  @!PT LDS RZ, [RZ] ;  /* 0x00000000fffff984 */ /* 0x000fe20000000800 */
[----:B------:R-:W-:Y:S01]  /*d470*/  @!PT LDS RZ, [RZ] ;  /* 0x00000000fffff984 */ /* 0x000fe20000000800 */
[----:B------:R-:W-:Y:S01]  /*d480*/  @!PT LDS RZ, [RZ] ;  /* 0x00000000fffff984 */ /* 0x000fe20000000800 */
[----:B------:R0:W-:Y:S04]  /*d490*/  LDGSTS.E.BYPASS.LTC128B.128 [R19+0x1a400], desc[UR38][R2.64], !P3 ;  /* 0x1a40000002137fae */ /* 0x0001e8000d901d66 */
[----:B------:R0:W-:Y:S04]  /*d4a0*/  LDGSTS.E.BYPASS.LTC128B.128 [R19+0x1d400], desc[UR38][R2.64+0x80], !P2 ;  /* 0x1d40008002137fae */ /* 0x0001e8000d101d66 */
[----:B------:R0:W-:Y:S01]  /*d4b0*/  LDGSTS.E.BYPASS.LTC128B.128 [R19+0x20400], desc[UR38][R2.64+0x100], !P1 ;  /* 0x2040010002137fae */ /* 0x0001e2000c901d66 */
[----:B------:R-:W-:Y:S01]  /*d4c0*/  IMAD.MOV.U32 R13, RZ, RZ, R18 ;  /* 0x000000ffff0d7224 */ /* 0x000fe200078e0012 */
[----:B------:R-:W-:-:S07]  /*d4d0*/  MOV R20, R14 ;  /* 0x0000000e00147202 */ /* 0x000fce0000000f00 */
[----:B0-----:R-:W-:Y:S05]  /*d4e0*/  WARPSYNC.COLLECTIVE R15, `(.L_x_134) ;  /* 0x000000000f087348 */ /* 0x001fea0003c00000 */
[----:B------:R1:W2:Y:S02]  /*d4f0*/  SHFL.IDX P6, R14, R13, R12, R11 ;  /* 0x0000000c0d0e7389 */ /* 0x0002a400000c000b */
[----:B012---:R-:W-:Y:S01]  /*d500*/  ENDCOLLECTIVE ;  /* 0x000000000000791b */ /* 0x007fe20003800000 */
.L_x_134:
[----:B------:R-:W-:Y:S05]  /*d510*/  BRA `(.L_x_135) ;  /* 0xffffffd000c07947 */ /* 0x000fea000383ffff */
.L_x_64:
[----:B0-----:R0:W2:Y:S02]  /*d520*/  SYNCS.PHASECHK.TRANS64.TRYWAIT P0, [R4+URZ+0x2a860], R3 ;  /* 0x02a86003040075a7 */ /* 0x0010a4000800017f */
[----:B--2---:R-:W-:Y:S05]  /*d530*/  @!P0 NANOSLEEP.SYNCS 0x989680 ;  /* 0x009896800000895d */ /* 0x004fea0003900000 */
[----:B------:R-:W2:Y:S02]  /*d540*/  @!P0 SYNCS.PHASECHK.TRANS64 P0, [R4+URZ+0x2a860], R3 ;  /* 0x02a86003040085a7 */ /* 0x000ea4000800007f */
[----:B--2---:R-:W-:Y:S05]  /*d550*/  @!P0 BRA `(.L_x_64) ;  /* 0xfffffffc00f08947 */ /* 0x004fea000383ffff */
[----:B------:R-:W-:Y:S05]  /*d560*/  BRA `(.L_x_136) ;  /* 0xffffffd4001c7947 */ /* 0x000fea000383ffff */
.L_x_65:
[----:B------:R-:W-:Y:S01]  /*d570*/  BSSY B1, `(.L_x_137) ;  /* 0x0000008000017945 */ /* 0x000fe20003800000 */
[----:B------:R-:W-:Y:S01]  /*d580*/  MOV R13, R17 ;  /* 0x00000011000d7202 */ /* 0x000fe20000000f00 */
[----:B------:R-:W-:Y:S01]  /*d590*/  IMAD.MOV.U32 R12, RZ, RZ, RZ ;  /* 0x000000ffff0c7224 */ /* 0x000fe200078e00ff */
[----:B------:R-:W-:Y:S01]  /*d5a0*/  MOV R11, 0x181f ;  /* 0x0000181f000b7802 */ /* 0x000fe20000000f00 */
[----:B------:R-:W-:-:S07]  /*d5b0*/  IMAD.MOV.U32 R15, RZ, RZ, -0x1 ;  /* 0xffffffffff0f7424 */ /* 0x000fce00078e00ff */
[----:B01----:R-:W-:Y:S05]  /*d5c0*/  WARPSYNC.COLLECTIVE R15, `(.L_x_138) ;  /* 0x000000000f087348 */ /* 0x003fea0003c00000 */
[----:B------:R2:W3:Y:S02]  /*d5d0*/  SHFL.IDX P6, R14, R13, R12, R11 ;  /* 0x0000000c0d0e7389 */ /* 0x0004e400000c000b */
[----:B0123--:R-:W-:Y:S01]  /*d5e0*/  ENDCOLLECTIVE ;  /* 0x000000000000791b */ /* 0x00ffe20003800000 */
.L_x_138:
[----:B------:R-:W-:Y:S05]  /*d5f0*/  BSYNC B1 ;  /* 0x0000000000017941 */ /* 0x000fea0003800000 */
.L_x_137:
        /* <DEDUP_REMOVED lines=9> */
.L_x_139:
[----:B------:R-:W-:Y:S01]  /*d690*/  MOV R13, R17 ;  /* 0x00000011000d7202 */ /* 0x000fe20000000f00 */
[----:B------:R-:W-:Y:S01]  /*d6a0*/  IMAD.MOV.U32 R12, RZ, RZ, 0x1 ;  /* 0x00000001ff0c7424 */ /* 0x000fe200078e00ff */
[----:B------:R-:W-:-:S13]  /*d6b0*/  IADD3 R2, P1, R14, R35, RZ ;  /* 0x000000230e027210 */ /* 0x000fda0007f3e0ff */
[----:B------:R-:W-:Y:S05]  /*d6c0*/  WARPSYNC.COLLECTIVE R15, `(.L_x_140) ;  /* 0x000000000f087348 */ /* 0x000fea0003c00000 */
[----:B------:R0:W1:Y:S02]  /*d6d0*/  SHFL.IDX P6, R14, R13, R12, R11 ;  /* 0x0000000c0d0e7389 */ /* 0x00006400000c000b */
[----:B01----:R-:W-:Y:S01]  /*d6e0*/  ENDCOLLECTIVE ;  /* 0x000000000000791b */ /* 0x003fe20003800000 */
.L_x_140:
[----:B------:R-:W-:Y:S01]  /*d6f0*/  IMAD.X R3, RZ, RZ, R3, P1 ;  /* 0x000000ffff037224 */ /* 0x000fe200008e0603 */
[----:B------:R-:W-:-:S04]  /*d700*/  LOP3.LUT P1, RZ, R29, 0x1, RZ, 0xc0, !PT ;  /* 0x000000011dff7812 */ /* 0x000fc8000782c0ff */
[----:B------:R-:W-:Y:S01]  /*d710*/  ISETP.LT.OR P2, PT, R0, 0x1, !P1 ;  /* 0x000000010000780c */ /* 0x000fe20004f41670 */
[----:B------:R-:W-:-:S12]  /*d720*/  IMAD.MOV.U32 R13, RZ, RZ, R16 ;  /* 0x000000ffff0d7224 */ /* 0x000fd800078e0010 */
[----:B------:R-:W-:Y:S01]  /*d730*/  @!PT LDS RZ, [RZ] ;  /* 0x00000000fffff984 */ /* 0x000fe20000000800 */
[----:B------:R-:W-:Y:S01]  /*d740*/  @!PT LDS RZ, [RZ] ;  /* 0x00000000fffff984 */ /* 0x000fe20000000800 */
[----:B------:R-:W-:Y:S01]  /*d750*/  @!PT LDS RZ, [RZ] ;  /* 0x00000000fffff984 */ /* 0x000fe20000000800 */
[----:B------:R0:W-:Y:S01]  /*d760*/  LDGSTS.E.BYPASS.LTC128B.128 [R5+0x400], desc[UR38][R2.64], !P2 ;  /* 0x0040000002057fae */ /* 0x0001e2000d101d66 */
[----:B------:R-:W-:Y:S02]  /*d770*/  ISETP.LT.OR P2, PT, R0, 0x1, !P0 ;  /* 0x000000010000780c */ /* 0x000fe40004741670 */
[----:B------:R-:W-:-:S11]  /*d780*/  MOV R8, R14 ;  /* 0x0000000e00087202 */ /* 0x000fd60000000f00 */
[----:B0-----:R-:W-:Y:S05]  /*d790*/  WARPSYNC.COLLECTIVE R15, `(.L_x_141) ;  /* 0x000000000f087348 */ /* 0x001fea0003c00000 */
[----:B------:R1:W2:Y:S02]  /*d7a0*/  SHFL.IDX P6, R14, R13, R12, R11 ;  /* 0x0000000c0d0e7389 */ /* 0x0002a400000c000b */
[----:B012---:R-:W-:Y:S01]  /*d7b0*/  ENDCOLLECTIVE ;  /* 0x000000000000791b */ /* 0x007fe20003800000 */
.L_x_141:
[----:B------:R-:W-:Y:S01]  /*d7c0*/  @!PT LDS RZ, [RZ] ;  /* 0x00000000fffff984 */ /* 0x000fe20000000800 */
[----:B------:R-:W-:Y:S01]  /*d7d0*/  @!PT LDS RZ, [RZ] ;  /* 0x00000000fffff984 */ /* 0x000fe20000000800 */
[----:B------:R-:W-:Y:S01]  /*d7e0*/  @!PT LDS RZ, [RZ] ;  /* 0x00000000fffff984 */ /* 0x000fe20000000800 */
[----:B------:R0:W-:Y:S01]  /*d7f0*/  LDGSTS.E.BYPASS.LTC128B.128 [R5+0x3400], desc[UR38][R2.64+0x80], !P2 ;  /* 0x0340008002057fae */ /* 0x0001e2000d101d66 */
[----:B------:R-:W-:Y:S01]  /*d800*/  IMAD.MOV.U32 R13, RZ, RZ, R17 ;  /* 0x000000ffff0d7224 */ /* 0x000fe200078e0011 */
[----:B------:R-:W-:Y:S02]  /*d810*/  MOV R12, 0x2 ;  /* 0x00000002000c7802 */ /* 0x000fe40000000f00 */
[----:B0-----:R-:W-:-:S13]  /*d820*/  IADD3 R2, P2, R14, R35, RZ ;  /* 0x000000230e027210 */ /* 0x001fda0007f5e0ff */
[----:B------:R-:W-:Y:S05]  /*d830*/  WARPSYNC.COLLECTIVE R15, `(.L_x_142) ;  /* 0x000000000f087348 */ /* 0x000fea0003c00000 */
[----:B------:R0:W1:Y:S02]  /*d840*/  SHFL.IDX P6, R14, R13, R12, R11 ;  /* 0x0000000c0d0e7389 */ /* 0x00006400000c000b */
[----:B01----:R-:W-:Y:S01]  /*d850*/  ENDCOLLECTIVE ;  /* 0x000000000000791b */ /* 0x003fe20003800000 */
.L_x_142:
[----:B------:R-:W-:Y:S02]  /*d860*/  IADD3.X R3, RZ, R8, RZ, P2, !PT ;  /* 0x00000008ff037210 */ /* 0x000fe400017fe4ff */
[----:B------:R-:W-:Y:S02]  /*d870*/  ISETP.LT.OR P2, PT, R0, 0x11, !P1 ;  /* 0x000000110000780c */ /* 0x000fe40004f41670 */
[----:B------:R-:W-:-:S11]  /*d880*/  MOV R13, R16 ;  /* 0x00000010000d7202 */ /* 0x000fd60000000f00 */
[----:B------:R-:W-:Y:S01]  /*d890*/  @!PT LDS RZ, [RZ] ;  /* 0x00000000fffff984 */ /* 0x000fe20000000800 */
[----:B------:R-:W-:Y:S01]  /*d8a0*/  @!PT LDS RZ, [RZ] ;  /* 0x00000000fffff984 */ /* 0x000fe20000000800 */
[----:B------:R-:W-:Y:S01]  /*d8b0*/  @!PT LDS RZ, [RZ] ;  /* 0x00000000fffff984 */ /* 0x000fe20000000800 */
[----:B------:R0:W-:Y:S01]  /*d8c0*/  LDGSTS.E.BYPASS.LTC128B.128 [R5+0xc00], desc[UR38][R2.64], !P2 ;  /* 0x00c0000002057fae */ /* 0x0001e2000d101d66 */
[----:B------:R-:W-:Y:S01]  /*d8d0*/  ISETP.LT.OR P2, PT, R0, 0x11, !P0 ;  /* 0x000000110000780c */ /* 0x000fe20004741670 */
[----:B------:R-:W-:-:S12]  /*d8e0*/  IMAD.MOV.U32 R8, RZ, RZ, R14 ;  /* 0x000000ffff087224 */ /* 0x000fd800078e000e */
[----:B0-----:R-:W-:Y:S05]  /*d8f0*/  WARPSYNC.COLLECTIVE R15, `(.L_x_143) ;  /* 0x000000000f087348 */ /* 0x001fea0003c00000 */
[----:B------:R1:W2:Y:S02]  /*d900*/  SHFL.IDX P6, R14, R13, R12, R11 ;  /* 0x0000000c0d0e7389 */ /* 0x0002a400000c000b */
[----:B012---:R-:W-:Y:S01]  /*d910*/  ENDCOLLECTIVE ;  /* 0x000000000000791b */ /* 0x007fe20003800000 */
.L_x_143:
[----:B------:R-:W-:Y:S01]  /*d920*/  @!PT LDS RZ, [RZ] ;  /* 0x00000000fffff984 */ /* 0x000fe20000000800 */
[----:B------:R-:W-:Y:S01]  /*d930*/  @!PT LDS RZ, [RZ] ;  /* 0x00000000fffff984 */ /* 0x000fe20000000800 */
[----:B------:R-:W-:Y:S01]  /*d940*/  @!PT LDS RZ, [RZ] ;  /* 0x00000000fffff984 */ /* 0x000fe20000000800 */
[----:B------:R0:W-:Y:S01]  /*d950*/  LDGSTS.E.BYPASS.LTC128B.128 [R5+0x3c00], desc[UR38][R2.64+0x80], !P2 ;  /* 0x03c0008002057fae */ /* 0x0001e2000d101d66 */
[----:B------:R-:W-:Y:S01]  /*d960*/  MOV R13, R17 ;  /* 0x00000011000d7202 */ /* 0x000fe20000000f00 */
[----:B------:R-:W-:Y:S01]  /*d970*/  IMAD.MOV.U32 R12, RZ, RZ, 0x3 ;  /* 0x00000003ff0c7424 */ /* 0x000fe200078e00ff */
[----:B0-----:R-:W-:-:S13]  /*d980*/  IADD3 R2, P2, R14, R35, RZ ;  /* 0x000000230e027210 */ /* 0x001fda0007f5e0ff */
[----:B------:R-:W-:Y:S05]  /*d990*/  WARPSYNC.COLLECTIVE R15, `(.L_x_144) ;  /* 0x000000000f087348 */ /* 0x000fea0003c00000 */
[----:B------:R0:W1:Y:S02]  /*d9a0*/  SHFL.IDX P6, R14, R13, R12, R11 ;  /* 0x0000000c0d0e7389 */ /* 0x00006400000c000b */
[----:B01----:R-:W-:Y:S01]  /*d9b0*/  ENDCOLLECTIVE ;  /* 0x000000000000791b */ /* 0x003fe20003800000 */
.L_x_144:
[----:B------:R-:W-:Y:S01]  /*d9c0*/  IMAD.X R3, RZ, RZ, R8, P2 ;  /* 0x000000ffff037224 */ /* 0x000fe200010e0608 */
        /* <DEDUP_REMOVED lines=11> */
.L_x_145:
        /* <DEDUP_REMOVED lines=10> */
.L_x_146:
        /* <DEDUP_REMOVED lines=12> */
.L_x_147:
        /* <DEDUP_REMOVED lines=10> */
.L_x_148:
        /* <DEDUP_REMOVED lines=12> */
.L_x_149:
[----:B------:R-:W-:Y:S01]  /*dd40*/  @!PT LDS RZ, [RZ] ;  /* 0x00000000fffff984 */ /* 0x000fe20000000800 */
[----:B------:R-:W-:Y:S01]  /*dd50*/  @!PT LDS RZ, [RZ] ;  /* 0x00000000fffff984 */ /* 0x000fe20000000800 */
[----:B------:R-:W-:Y:S01]  /*dd60*/  @!PT LDS RZ, [RZ] ;  /* 0x00000000fffff984 */ /* 0x000fe20000000800 */
[----:B------:R1:W-:Y:S01]  /*dd70*/  LDGSTS.E.BYPASS.LTC128B.128 [R5+0x5400], desc[UR38][R2.64+0x80], !P2 ;  /* 0x0540008002057fae */ /* 0x0003e2000d101d66 */
[----:B------:R-:W-:Y:S05]  /*dd80*/  BRA `(.L_x_150) ;  /* 0xffffffcc00d87947 */ /* 0x000fea000383ffff */
.L_x_71:
[----:B0-----:R0:W1:Y:S02]  /*dd90*/  SYNCS.PHASECHK.TRANS64.TRYWAIT P0, [R0+URZ+0x2a860], R3 ;  /* 0x02a86003000075a7 */ /* 0x001064000800017f */
[----:B-1----:R-:W-:Y:S05]  /*dda0*/  @!P0 NANOSLEEP.SYNCS 0x989680 ;  /* 0x009896800000895d */ /* 0x002fea0003900000 */
[----:B------:R-:W1:Y:S02]  /*ddb0*/  @!P0 SYNCS.PHASECHK.TRANS64 P0, [R0+URZ+0x2a860], R3 ;  /* 0x02a86003000085a7 */ /* 0x000e64000800007f */
[----:B-1----:R-:W-:Y:S05]  /*ddc0*/  @!P0 BRA `(.L_x_71) ;  /* 0xfffffffc00f08947 */ /* 0x002fea000383ffff */
[----:B------:R-:W-:Y:S05]  /*ddd0*/  BRA `(.L_x_151) ;  /* 0xffffffd000c07947 */ /* 0x000fea000383ffff */
.L_x_72:
[----:B------:R-:W-:Y:S01]  /*dde0*/  BSSY B0, `(.L_x_152) ;  /* 0x0000008000007945 */ /* 0x000fe20003800000 */
[----:B------:R-:W-:Y:S01]  /*ddf0*/  MOV R13, R17 ;  /* 0x00000011000d7202 */ /* 0x000fe20000000f00 */
[----:B------:R-:W-:Y:S01]  /*de00*/  IMAD.MOV.U32 R12, RZ, RZ, RZ ;  /* 0x000000ffff0c7224 */ /* 0x000fe200078e00ff */
[----:B------:R-:W-:Y:S01]  /*de10*/  MOV R11, 0x181f ;  /* 0x0000181f000b7802 */ /* 0x000fe20000000f00 */
[----:B------:R-:W-:-:S07]  /*de20*/  IMAD.MOV.U32 R15, RZ, RZ, -0x1 ;  /* 0xffffffffff0f7424 */ /* 0x000fce00078e00ff */
[----:B0-----:R-:W-:Y:S05]  /*de30*/  WARPSYNC.COLLECTIVE R15, `(.L_x_153) ;  /* 0x000000000f087348 */ /* 0x001fea0003c00000 */
[----:B------:R1:W2:Y:S02]  /*de40*/  SHFL.IDX P6, R14, R13, R12, R11 ;  /* 0x0000000c0d0e7389 */ /* 0x0002a400000c000b */
[----:B012---:R-:W-:Y:S01]  /*de50*/  ENDCOLLECTIVE ;  /* 0x000000000000791b */ /* 0x007fe20003800000 */
.L_x_153:
[----:B------:R-:W-:Y:S05]  /*de60*/  BSYNC B0 ;  /* 0x0000000000007941 */ /* 0x000fea0003800000 */
.L_x_152:
[----:B------:R-:W-:Y:S01]  /*de70*/  IMAD.MOV.U32 R13, RZ, RZ, R16 ;  /* 0x000000ffff0d7224 */ /* 0x000fe200078e0010 */
[----:B------:R-:W-:Y:S01]  /*de80*/  MOV R12, RZ ;  /* 0x000000ff000c7202 */ /* 0x000fe20000000f00 */
[----:B------:R-:W-:Y:S01]  /*de90*/  IMAD.MOV.U32 R11, RZ, RZ, 0x181f ;  /* 0x0000181fff0b7424 */ /* 0x000fe200078e00ff */
[----:B------:R-:W-:Y:S02]  /*dea0*/  MOV R15, 0xffffffff ;  /* 0xffffffff000f7802 */ /* 0x000fe40000000f00 */
[----:B------:R-:W-:Y:S02]  /*deb0*/  MOV R3, R14 ;  /* 0x0000000e00037202 */ /* 0x000fe40000000f00 */
[----:B------:R-:W-:-:S07]  /*dec0*/  LOP3.LUT R4, R29, 0x1, RZ, 0xc0, !PT ;  /* 0x000000011d047812 */ /* 0x000fce00078ec0ff */
[----:B------:R-:W-:Y:S05]  /*ded0*/  WARPSYNC.COLLECTIVE R15, `(.L_x_154) ;  /* 0x000000000f087348 */ /* 0x000fea0003c00000 */
[----:B------:R0:W1:Y:S02]  /*dee0*/  SHFL.IDX P6, R14, R13, R12, R11 ;  /* 0x0000000c0d0e7389 */ /* 0x00006400000c000b */
[----:B01----:R-:W-:Y:S01]  /*def0*/  ENDCOLLECTIVE ;  /* 0x000000000000791b */ /* 0x003fe20003800000 */
.L_x_154:
[----:B------:R-:W-:Y:S02]  /*df00*/  LOP3.LUT P0, RZ, R29, 0x2, RZ, 0xc0, !PT ;  /* 0x000000021dff7812 */ /* 0x000fe4000780c0ff */
[----:B------:R-:W-:Y:S02]  /*df10*/  ISETP.NE.U32.AND P1, PT, R4, 0x1, PT ;  /* 0x000000010400780c */ /* 0x000fe40003f25070 */
[C---:B------:R-:W-:Y:S02]  /*df20*/  ISETP.LT.OR P3, PT, R5.reuse, 0x1, !P0 ;  /* 0x000000010500780c */ /* 0x040fe40004761670 */
[----:B------:R-:W-:Y:S02]  /*df30*/  ISETP.LT.OR P2, PT, R5, 0x1, P1 ;  /* 0x000000010500780c */ /* 0x000fe40000f41670 */
[----:B------:R-:W-:Y:S02]  /*df40*/  LEA R4, R25, UR45, 0x1 ;  /* 0x0000002d19047c11 */ /* 0x000fe4000f8e08ff */
[----:B------:R-:W-:Y:S01]  /*df50*/  MOV R13, R17 ;  /* 0x00000011000d7202 */ /* 0x000fe20000000f00 */
[----:B------:R-:W-:-:S02]  /*df60*/  IMAD.MOV.U32 R12, RZ, RZ, 0x1 ;  /* 0x00000001ff0c7424 */ /* 0x000fc400078e00ff */
[----:B------:R-:W-:-:S07]  /*df70*/  IMAD.MOV.U32 R2, RZ, RZ, R14 ;  /* 0x000000ffff027224 */ /* 0x000fce00078e000e */
[----:B------:R-:W-:Y:S05]  /*df80*/  WARPSYNC.COLLECTIVE R15, `(.L_x_155) ;  /* 0x000000000f087348 */ /* 0x000fea0003c00000 */
[----:B------:R0:W1:Y:S02]  /*df90*/  SHFL.IDX P6, R14, R13, R12, R11 ;  /* 0x0000000c0d0e7389 */ /* 0x00006400000c000b */
[----:B01----:R-:W-:Y:S01]  /*dfa0*/  ENDCOLLECTIVE ;  /* 0x000000000000791b */ /* 0x003fe20003800000 */
.L_x_155:
[----:B------:R-:W-:-:S05]  /*dfb0*/  IMAD.WIDE.U32 R2, R30, 0x2, R2 ;  /* 0x000000021e027825 */ /* 0x000fca00078e0002 */
[----:B------:R-:W-:Y:S01]  /*dfc0*/  @!PT LDS RZ, [RZ] ;  /* 0x00000000fffff984 */ /* 0x000fe20000000800 */
[----:B------:R-:W-:Y:S01]  /*dfd0*/  @!PT LDS RZ, [RZ] ;  /* 0x00000000fffff984 */ /* 0x000fe20000000800 */
[----:B------:R-:W-:Y:S01]  /*dfe0*/  @!PT LDS RZ, [RZ] ;  /* 0x00000000fffff984 */ /* 0x000fe20000000800 */
[----:B------:R0:W-:Y:S01]  /*dff0*/  LDGSTS.E.BYPASS.LTC128B.128 [R4+0x400], desc[UR38][R2.64], !P2 ;  /* 0x0040000002047fae */ /* 0x0001e2000d101d66 */
[----:B------:R-:W-:-:S03]  /*e000*/  ISETP.LT.OR P2, PT, R5, 0x11, P1 ;  /* 0x000000110500780c */ /* 0x000fc60000f41670 */
[----:B------:R0:W-:Y:S01]  /*e010*/  LDGSTS.E.BYPASS.LTC128B.128 [R4+0x3400], desc[UR38][R2.64+0x80], !P3 ;  /* 0x0340008002047fae */ /* 0x0001e2000d901d66 */
[----:B------:R-:W-:Y:S01]  /*e020*/  ISETP.LT.OR P3, PT, R5, 0x11, !P0 ;  /* 0x000000110500780c */ /* 0x000fe20004761670 */
[----:B------:R-:W-:Y:S01]  /*e030*/  IMAD.MOV.U32 R13, RZ, RZ, R16 ;  /* 0x000000ffff0d7224 */ /* 0x000fe200078e0010 */
[----:B------:R-:W-:-:S11]  /*e040*/  MOV R6, R14 ;  /* 0x0000000e00067202 */ /* 0x000fd60000000f00 */
[----:B0-----:R-:W-:Y:S05]  /*e050*/  WARPSYNC.COLLECTIVE R15, `(.L_x_156) ;  /* 0x000000000f087348 */ /* 0x001fea0003c00000 */
[----:B------:R1:W2:Y:S02]  /*e060*/  SHFL.IDX P6, R14, R13, R12, R11 ;  /* 0x0000000c0d0e7389 */ /* 0x0002a400000c000b */
[----:B012---:R-:W-:Y:S01]  /*e070*/  ENDCOLLECTIVE ;  /* 0x000000000000791b */ /* 0x007fe20003800000 */
.L_x_156:
[----:B------:R-:W-:Y:S01]  /*e080*/  IMAD.MOV.U32 R3, RZ, RZ, R6 ;  /* 0x000000ffff037224 */ /* 0x000fe200078e0006 */
[----:B------:R-:W-:Y:S01]  /*e090*/  MOV R13, R17 ;  /* 0x00000011000d7202 */ /* 0x000fe20000000f00 */
[----:B------:R-:W-:Y:S01]  /*e0a0*/  IMAD.MOV.U32 R12, RZ, RZ, 0x2 ;  /* 0x00000002ff0c7424 */ /* 0x000fe200078e00ff */
[----:B------:R-:W-:-:S07]  /*e0b0*/  MOV R2, R14 ;  /* 0x0000000e00027202 */ /* 0x000fce0000000f00 */
[----:B------:R-:W-:Y:S05]  /*e0c0*/  WARPSYNC.COLLECTIVE R15, `(.L_x_157) ;  /* 0x000000000f087348 */ /* 0x000fea0003c00000 */
[----:B------:R0:W1:Y:S02]  /*e0d0*/  SHFL.IDX P6, R14, R13, R12, R11 ;  /* 0x0000000c0d0e7389 */ /* 0x00006400000c000b */
[----:B01----:R-:W-:Y:S01]  /*e0e0*/  ENDCOLLECTIVE ;  /* 0x000000000000791b */ /* 0x003fe20003800000 */
.L_x_157:
        /* <DEDUP_REMOVED lines=13> */
.L_x_158:
[----:B------:R-:W-:Y:S01]  /*e1c0*/  MOV R3, R8 ;  /* 0x0000000800037202 */ /* 0x000fe20000000f00 */
[----:B------:R-:W-:Y:S02]  /*e1d0*/  IMAD.MOV.U32 R8, RZ, RZ, RZ ;  /* 0x000000ffff087224 */ /* 0x000fe400078e00ff */
[----:B------:R-:W-:Y:S01]  /*e1e0*/  IMAD.MOV.U32 R13, RZ, RZ, R17 ;  /* 0x000000ffff0d7224 */ /* 0x000fe200078e0011 */
[----:B------:R-:W-:Y:S02]  /*e1f0*/  MOV R12, 0x3 ;  /* 0x00000003000c7802 */ /* 0x000fe40000000f00 */
[----:B------:R-:W-:-:S07]  /*e200*/  MOV R9, R14 ;  /* 0x0000000e00097202 */ /* 0x000fce0000000f00 */
[----:B------:R-:W-:Y:S05]  /*e210*/  WARPSYNC.COLLECTIVE R15, `(.L_x_159) ;  /* 0x000000000f087348 */ /* 0x000fea0003c00000 */
[----:B------:R0:W1:Y:S02]  /*e220*/  SHFL.IDX P6, R14, R13, R12, R11 ;  /* 0x0000000c0d0e7389 */ /* 0x00006400000c000b */
[----:B01----:R-:W-:Y:S01]  /*e230*/  ENDCOLLECTIVE ;  /* 0x000000000000791b */ /* 0x003fe20003800000 */
.L_x_159:
[----:B------:R-:W-:-:S04]  /*e240*/  IMAD.MOV.U32 R2, RZ, RZ, R9 ;  /* 0x000000ffff027224 */ /* 0x000fc800078e0009 */
[----:B------:R-:W-:-:S05]  /*e250*/  IMAD.WIDE.U32 R2, R30, 0x2, R2 ;  /* 0x000000021e027825 */ /* 0x000fca00078e0002 */
[----:B------:R-:W-:Y:S01]  /*e260*/  @!PT LDS RZ, [RZ] ;  /* 0x00000000fffff984 */ /* 0x000fe20000000800 */
[----:B------:R-:W-:Y:S01]  /*e270*/  @!PT LDS RZ, [RZ] ;  /* 0x00000000fffff984 */ /* 0x000fe20000000800 */
[----:B------:R-:W-:Y:S01]  /*e280*/  @!PT LDS RZ, [RZ] ;  /* 0x00000000fffff984 */ /* 0x000fe20000000800 */
[----:B------:R0:W-:Y:S01]  /*e290*/  LDGSTS.E.BYPASS.LTC128B.128 [R4+0x1400], desc[UR38][R2.64], !P2 ;  /* 0x0140000002047fae */ /* 0x0001e2000d101d66 */
[C---:B------:R-:W-:Y:S02]  /*e2a0*/  ISETP.LT.OR P2, PT, R5.reuse, 0x31, P1 ;  /* 0x000000310500780c */ /* 0x040fe40000f41670 */
[----:B------:R-:W-:Y:S01]  /*e2b0*/  MOV R13, R16 ;  /* 0x00000010000d7202 */ /* 0x000fe20000000f00 */
[----:B------:R0:W-:Y:S01]  /*e2c0*/  LDGSTS.E.BYPASS.LTC128B.128 [R4+0x4400], desc[UR38][R2.64+0x80], !P3 ;  /* 0x0440008002047fae */ /* 0x0001e2000d901d66 */
[----:B------:R-:W-:Y:S01]  /*e2d0*/  ISETP.LT.OR P3, PT, R5, 0x31, !P0 ;  /* 0x000000310500780c */ /* 0x000fe20004761670 */
[----:B------:R-:W-:-:S12]  /*e2e0*/  IMAD.MOV.U32 R10, RZ, RZ, R14 ;  /* 0x000000ffff0a7224 */ /* 0x000fd800078e000e */
[----:B0-----:R-:W-:Y:S05]  /*e2f0*/  WARPSYNC.COLLECTIVE R15, `(.L_x_160) ;  /* 0x000000000f087348 */ /* 0x001fea0003c00000 */
[----:B------:R1:W2:Y:S02]  /*e300*/  SHFL.IDX P6, R14, R13, R12, R11 ;  /* 0x0000000c0d0e7389 */ /* 0x0002a400000c000b */
[----:B012---:R-:W-:Y:S01]  /*e310*/  ENDCOLLECTIVE ;  /* 0x000000000000791b */ /* 0x007fe20003800000 */
.L_x_160:
[----:B------:R-:W-:Y:S01]  /*e320*/  IMAD.MOV.U32 R3, RZ, RZ, R10 ;  /* 0x000000ffff037224 */ /* 0x000fe200078e000a */
[----:B------:R-:W-:Y:S01]  /*e330*/  MOV R13, R17 ;  /* 0x00000011000d7202 */ /* 0x000fe20000000f00 */
[----:B------:R-:W-:Y:S02]  /*e340*/  IMAD.MOV.U32 R12, RZ, RZ, 0x4 ;  /* 0x00000004ff0c7424 */ /* 0x000fe400078e00ff */
[----:B------:R-:W-:-:S07]  /*e350*/  IMAD.MOV.U32 R19, RZ, RZ, R14 ;  /* 0x000000ffff137224 */ /* 0x000fce00078e000e */
[----:B------:R-:W-:Y:S05]  /*e360*/  WARPSYNC.COLLECTIVE R15, `(.L_x_161) ;  /* 0x000000000f087348 */ /* 0x000fea0003c00000 */
[----:B------:R0:W1:Y:S02]  /*e370*/  SHFL.IDX P6, R14, R13, R12, R11 ;  /* 0x0000000c0d0e7389 */ /* 0x00006400000c000b */
[----:B01----:R-:W-:Y:S01]  /*e380*/  ENDCOLLECTIVE ;  /* 0x000000000000791b */ /* 0x003fe20003800000 */
.L_x_161:
[----:B------:R-:W-:-:S05]  /*e390*/  MOV R2, R19 ;  /* 0x0000001300027202 */ /* 0x000fca0000000f00 */
[----:B------:R-:W-:-:S05]  /*e3a0*/  IMAD.WIDE.U32 R2, R30, 0x2, R2 ;  /* 0x000000021e027825 */ /* 0x000fca00078e0002 */
[----:B------:R-:W-:Y:S01]  /*e3b0*/  @!PT LDS RZ, [RZ] ;  /* 0x00000000fffff984 */ /* 0x000fe20000000800 */
[----:B------:R-:W-:Y:S01]  /*e3c0*/  @!PT LDS RZ, [RZ] ;  /* 0x00000000fffff984 */ /* 0x000fe20000000800 */
[----:B------:R-:W-:Y:S01]  /*e3d0*/  @!PT LDS RZ, [RZ] ;  /* 0x00000000fffff984 */ /* 0x000fe20000000800 */
[----:B------:R0:W-:Y:S01]  /*e3e0*/  LDGSTS.E.BYPASS.LTC128B.128 [R4+0x1c00], desc[UR38][R2.64], !P2 ;  /* 0x01c0000002047fae */ /* 0x0001e2000d101d66 */
[----:B------:R-:W-:Y:S01]  /*e3f0*/  IMAD.MOV.U32 R13, RZ, RZ, R16 ;  /* 0x000000ffff0d7224 */ /* 0x000fe200078e0010 */
[C---:B------:R-:W-:Y:S02]  /*e400*/  ISETP.LT.OR P2, PT, R5.reuse, 0x41, P1 ;  /* 0x000000410500780c */ /* 0x040fe40000f41670 */
[----:B------:R0:W-:Y:S01]  /*e410*/  LDGSTS.E.BYPASS.LTC128B.128 [R4+0x4c00], desc[UR38][R2.64+0x80], !P3 ;  /* 0x04c0008002047fae */ /* 0x0001e2000d901d66 */
[----:B------:R-:W-:Y:S02]  /*e420*/  ISETP.LT.OR P3, PT, R5, 0x41, !P0 ;  /* 0x000000410500780c */ /* 0x000fe40004761670 */
[----:B------:R-:W-:-:S11]  /*e430*/  MOV R18, R14 ;  /* 0x0000000e00127202 */ /* 0x000fd60000000f00 */
[----:B0-----:R-:W-:Y:S05]  /*e440*/  WARPSYNC.COLLECTIVE R15, `(.L_x_162) ;  /* 0x000000000f087348 */ /* 0x001fea0003c00000 */
[----:B------:R1:W2:Y:S02]  /*e450*/  SHFL.IDX P6, R14, R13, R12, R11 ;  /* 0x0000000c0d0e7389 */ /* 0x0002a400000c000b */
[----:B012---:R-:W-:Y:S01]  /*e460*/  ENDCOLLECTIVE ;  /* 0x000000000000791b */ /* 0x007fe20003800000 */
.L_x_162:
[----:B------:R-:W-:Y:S01]  /*e470*/  MOV R3, R18 ;  /* 0x0000001200037202 */ /* 0x000fe20000000f00 */
[----:B------:R-:W-:Y:S01]  /*e480*/  IMAD.MOV.U32 R13, RZ, RZ, R17 ;  /* 0x000000ffff0d7224 */ /* 0x000fe200078e0011 */
[----:B------:R-:W-:Y:S02]  /*e490*/  MOV R12, 0x5 ;  /* 0x00000005000c7802 */ /* 0x000fe40000000f00 */
[----:B------:R-:W-:-:S07]  /*e4a0*/  MOV R23, R14 ;  /* 0x0000000e00177202 */ /* 0x000fce0000000f00 */
[----:B------:R-:W-:Y:S05]  /*e4b0*/  WARPSYNC.COLLECTIVE R15, `(.L_x_163) ;  /* 0x000000000f087348 */ /* 0x000fea0003c00000 */
[----:B------:R0:W1:Y:S02]  /*e4c0*/  SHFL.IDX P6, R14, R13, R12, R11 ;  /* 0x0000000c0d0e7389 */ /* 0x00006400000c000b */
[----:B01----:R-:W-:Y:S01]  /*e4d0*/  ENDCOLLECTIVE ;  /* 0x000000000000791b */ /* 0x003fe20003800000 */
.L_x_163:
[----:B------:R-:W-:-:S04]  /*e4e0*/  IMAD.MOV.U32 R2, RZ, RZ, R23 ;  /* 0x000000ffff027224 */ /* 0x000fc800078e0017 */
[----:B------:R-:W-:-:S05]  /*e4f0*/  IMAD.WIDE.U32 R2, R30, 0x2, R2 ;  /* 0x000000021e027825 */ /* 0x000fca00078e0002 */
[----:B------:R-:W-:Y:S01]  /*e500*/  @!PT LDS RZ, [RZ] ;  /* 0x00000000fffff984 */ /* 0x000fe20000000800 */
[----:B------:R-:W-:Y:S01]  /*e510*/  @!PT LDS RZ, [RZ] ;  /* 0x00000000fffff984 */ /* 0x000fe20000000800 */
[----:B------:R-:W-:Y:S01]  /*e520*/  @!PT LDS RZ, [RZ] ;  /* 0x00000000fffff984 */ /* 0x000fe20000000800 */
[----:B------:R0:W-:Y:S01]  /*e530*/  LDGSTS.E.BYPASS.LTC128B.128 [R4+0x2400], desc[UR38][R2.64], !P2 ;  /* 0x0240000002047fae */ /* 0x0001e2000d101d66 */
[----:B------:R-:W-:-:S03]  /*e540*/  MOV R13, R16 ;  /* 0x00000010000d7202 */ /* 0x000fc60000000f00 */
[----:B------:R0:W-:Y:S01]  /*e550*/  LDGSTS.E.BYPASS.LTC128B.128 [R4+0x5400], desc[UR38][R2.64+0x80], !P3 ;  /* 0x0540008002047fae */ /* 0x0001e2000d901d66 */
[----:B------:R-:W-:-:S07]  /*e560*/  IMAD.MOV.U32 R17, RZ, RZ, R14 ;  /* 0x000000ffff117224 */ /* 0x000fce00078e000e */
[----:B0-----:R-:W-:Y:S05]  /*e570*/  WARPSYNC.COLLECTIVE R15, `(.L_x_164) ;  /* 0x000000000f087348 */ /* 0x001fea0003c00000 */
[----:B------:R1:W2:Y:S02]  /*e580*/  SHFL.IDX P6, R14, R13, R12, R11 ;  /* 0x0000000c0d0e7389 */ /* 0x0002a400000c000b */
[----:B012---:R-:W-:Y:S01]  /*e590*/  ENDCOLLECTIVE ;  /* 0x000000000000791b */ /* 0x007fe20003800000 */
.L_x_164:
[----:B------:R-:W-:Y:S05]  /*e5a0*/  BRA `(.L_x_165) ;  /* 0xffffffcc00a07947 */ /* 0x000fea000383ffff */
.L_x_75:
[----:B0-----:R0:W1:Y:S02]  /*e5b0*/  SYNCS.PHASECHK.TRANS64.TRYWAIT P0, [R7+URZ+0x2a820], R8 ;  /* 0x02a82008070075a7 */ /* 0x001064000800017f */
[----:B-1----:R-:W-:Y:S05]  /*e5c0*/  @!P0 NANOSLEEP.SYNCS 0x989680 ;  /* 0x009896800000895d */ /* 0x002fea0003900000 */
[----:B------:R-:W1:Y:S02]  /*e5d0*/  @!P0 SYNCS.PHASECHK.TRANS64 P0, [R7+URZ+0x2a820], R8 ;  /* 0x02a82008070085a7 */ /* 0x000e64000800007f */
[----:B-1----:R-:W-:Y:S05]  /*e5e0*/  @!P0 BRA `(.L_x_75) ;  /* 0xfffffffc00f08947 */ /* 0x002fea000383ffff */
[----:B------:R-:W-:Y:S05]  /*e5f0*/  BRA `(.L_x_166) ;  /* 0xffffffd000147947 */ /* 0x000fea000383ffff */
.L_x_76:
[----:B------:R-:W1:Y:S01]  /*e600*/  S2R R3, SR_TID.X ;  /* 0x0000000000037919 */ /* 0x000e620000002100 */
[----:B------:R-:W-:Y:S01]  /*e610*/  BSSY B0, `(.L_x_167) ;  /* 0x000000a000007945 */ /* 0x000fe20003800000 */
[----:B------:R-:W-:Y:S01]  /*e620*/  IMAD.MOV.U32 R12, RZ, RZ, RZ ;  /* 0x000000ffff0c7224 */ /* 0x000fe200078e00ff */
[----:B------:R-:W-:Y:S01]  /*e630*/  MOV R11, 0x1f ;  /* 0x0000001f000b7802 */ /* 0x000fe20000000f00 */
[----:B------:R-:W-:Y:S01]  /*e640*/  IMAD.MOV.U32 R15, RZ, RZ, -0x1 ;  /* 0xffffffffff0f7424 */ /* 0x000fe200078e00ff */
[----:B-1----:R-:W-:-:S04]  /*e650*/  SHF.R.U32.HI R3, RZ, 0x5, R3 ;  /* 0x00000005ff037819 */ /* 0x002fc80000011603 */
[----:B------:R-:W-:-:S04]  /*e660*/  LOP3.LUT R3, R3, 0x3, RZ, 0xc0, !PT ;  /* 0x0000000303037812 */ /* 0x000fc800078ec0ff */
[----:B------:R-:W-:-:S07]  /*e670*/  MOV R13, R3 ;  /* 0x00000003000d7202 */ /* 0x000fce0000000f00 */
[----:B0----5:R-:W-:Y:S05]  /*e680*/  WARPSYNC.COLLECTIVE R15, `(.L_x_168) ;  /* 0x000000000f087348 */ /* 0x021fea0003c00000 */
[----:B------:R1:W2:Y:S02]  /*e690*/  SHFL.IDX P6, R14, R13, R12, R11 ;  /* 0x0000000c0d0e7389 */ /* 0x0002a400000c000b */
[----:B012--5:R-:W-:Y:S01]  /*e6a0*/  ENDCOLLECTIVE ;  /* 0x000000000000791b */ /* 0x027fe20003800000 */
.L_x_168:
[----:B------:R-:W-:Y:S05]  /*e6b0*/  BSYNC B0 ;  /* 0x0000000000007941 */ /* 0x000fea0003800000 */
.L_x_167:
[----:B------:R-:W-:Y:S05]  /*e6c0*/  BRA `(.L_x_169) ;  /* 0xffffffcc00f87947 */ /* 0x000fea000383ffff */
.L_x_77:
[----:B------:R-:W-:Y:S01]  /*e6d0*/  BSSY B0, `(.L_x_170) ;  /* 0x0000006000007945 */ /* 0x000fe20003800000 */
[----:B------:R-:W-:-:S07]  /*e6e0*/  MOV R15, 0xffffffff ;  /* 0xffffffff000f7802 */ /* 0x000fce0000000f00 */
[----:B01---5:R-:W-:Y:S05]  /*e6f0*/  WARPSYNC.COLLECTIVE R15, `(.L_x_171) ;  /* 0x000000000f0c7348 */ /* 0x023fea0003c00000 */
[----:B------:R-:W-:Y:S02]  /*e700*/  ELECT P6, UR62, PT ;  /* 0x00000000003e782f */ /* 0x000fe400038c0000 */
[----:B------:R-:W-:Y:S01]  /*e710*/  MOV R14, UR62 ;  /* 0x0000003e000e7c02 */ /* 0x000fe20008000f00 */
[----:B01---5:R-:W-:Y:S10]  /*e720*/  ENDCOLLECTIVE ;  /* 0x000000000000791b */ /* 0x023ff40003800000 */
.L_x_171:
[----:B------:R-:W-:Y:S05]  /*e730*/  BSYNC B0 ;  /* 0x0000000000007941 */ /* 0x000fea0003800000 */
.L_x_170:
[----:B------:R-:W-:Y:S05]  /*e740*/  BRA `(.L_x_172) ;  /* 0xffffffcc00ec7947 */ /* 0x000fea000383ffff */
.L_x_79:
[----:B-1----:R1:W2:Y:S02]  /*e750*/  SYNCS.PHASECHK.TRANS64.TRYWAIT P1, [R5+URZ+0x2a840], R4 ;  /* 0x02a84004050075a7 */ /* 0x0022a4000802017f */
[----:B--2---:R-:W-:Y:S05]  /*e760*/  @!P1 NANOSLEEP.SYNCS 0x989680 ;  /* 0x009896800000995d */ /* 0x004fea0003900000 */
[----:B------:R-:W2:Y:S02]  /*e770*/  @!P1 SYNCS.PHASECHK.TRANS64 P1, [R5+URZ+0x2a840], R4 ;  /* 0x02a84004050095a7 */ /* 0x000ea4000802007f */
[----:B--2---:R-:W-:Y:S05]  /*e780*/  @!P1 BRA `(.L_x_79) ;  /* 0xfffffffc00f09947 */ /* 0x004fea000383ffff */
[----:B------:R-:W-:Y:S05]  /*e790*/  BRA `(.L_x_173) ;  /* 0xffffffd0000c7947 */ /* 0x000fea000383ffff */
.L_x_81:
[----:B--2---:R2:W3:Y:S02]  /*e7a0*/  SYNCS.PHASECHK.TRANS64.TRYWAIT P1, [R3+URZ+0x2a840], R0 ;  /* 0x02a84000030075a7 */ /* 0x0044e4000802017f */
[----:B---3--:R-:W-:Y:S05]  /*e7b0*/  @!P1 NANOSLEEP.SYNCS 0x989680 ;  /* 0x009896800000995d */ /* 0x008fea0003900000 */
[----:B------:R-:W3:Y:S02]  /*e7c0*/  @!P1 SYNCS.PHASECHK.TRANS64 P1, [R3+URZ+0x2a840], R0 ;  /* 0x02a84000030095a7 */ /* 0x000ee4000802007f */
[----:B---3--:R-:W-:Y:S05]  /*e7d0*/  @!P1 BRA `(.L_x_81) ;  /* 0xfffffffc00f09947 */ /* 0x008fea000383ffff */
[----:B------:R-:W-:Y:S05]  /*e7e0*/  BRA `(.L_x_174) ;  /* 0xffffffd000187947 */ /* 0x000fea000383ffff */
.L_x_83:
[----:B---3--:R3:W4:Y:S02]  /*e7f0*/  SYNCS.PHASECHK.TRANS64.TRYWAIT P1, [R5+URZ+0x2a860], R4 ;  /* 0x02a86004050075a7 */ /* 0x008724000802017f */
[----:B----4-:R-:W-:Y:S05]  /*e800*/  @!P1 NANOSLEEP.SYNCS 0x989680 ;  /* 0x009896800000995d */ /* 0x010fea0003900000 */
[----:B------:R-:W4:Y:S02]  /*e810*/  @!P1 SYNCS.PHASECHK.TRANS64 P1, [R5+URZ+0x2a860], R4 ;  /* 0x02a86004050095a7 */ /* 0x000f24000802007f */
[----:B----4-:R-:W-:Y:S05]  /*e820*/  @!P1 BRA `(.L_x_83) ;  /* 0xfffffffc00f09947 */ /* 0x010fea000383ffff */
[----:B------:R-:W-:Y:S05]  /*e830*/  BRA `(.L_x_175) ;  /* 0xffffffd000147947 */ /* 0x000fea000383ffff */
.L_x_176:
[----:B------:R-:W-:-:S00]  /*e840*/  BRA `(.L_x_176) ;  /* 0xfffffffc00fc7947 */ /* 0x000fc0000383ffff */
[----:B------:R-:W-:-:S00]  /*e850*/  NOP ;  /* 0x0000000000007918 */ /* 0x000fc00000000000 */
        /* <DEDUP_REMOVED lines=10> */
.L_x_15732:


//--------------------- .text._ZN7cutlass13device_kernelIN5flash11enable_sm90INS1_16FlashAttnFwdSm90INS1_25CollectiveMainloopFwdSm90ILi2EN4cute5tupleIJNS5_1CILi1EEES8_S8_EEENS6_IJNS7_ILi128EEENS7_ILi96EEENS7_ILi192EEEEEELi128ENS_6half_tEfNS_4arch4Sm90ELb0ELb0ELb1ELb1ELb1ELb0ELb0ELb1ELb1ELb1ELb1ELb0EEENS1_21CollectiveEpilogueFwdINS6_IJSA_SA_SB_EEES9_SE_SG_Li256ELb1ELb1ELb1ELb0EEENS1_36VarlenDynamicPersistentTileSchedulerILi128ELi96ELi256ELi128ELb1ELb1ELb1ELb0ELb1ELb1EEEEEEEEEvNT_6ParamsE --------------------------
	.section	.text._ZN7cutlass13device_kernelIN5flash11enable_sm90INS1_16FlashAttnFwdSm90INS1_25CollectiveMainloopFwdSm90ILi2EN4cute5tupleIJNS5_1CILi1EEES8_S8_EEENS6_IJNS7_ILi128EEENS7_ILi96EEENS7_ILi192EEEEEELi128ENS_6half_tEfNS_4arch4Sm90ELb0ELb0ELb1ELb1ELb1ELb0ELb0ELb1ELb1ELb1ELb1ELb0EEENS1_21CollectiveEpilogueFwdINS6_IJSA_SA_SB_EEES9_SE_SG_Li256ELb1ELb1ELb1ELb0EEENS1_36VarlenDynamicPersistentTileSchedulerILi128ELi96ELi256ELi128ELb1ELb1ELb1ELb0ELb1ELb1EEEEEEEEEvNT_6ParamsE,"ax",@progbits
	.align	128
.text._ZN7cutlass13device_kernelIN5flash11enable_sm90INS1_16FlashAttnFwdSm90INS1_25CollectiveMainloopFwdSm90ILi2EN4cute5tupleIJNS5_1CILi1EEES8_S8_EEENS6_IJNS7_ILi128EEENS7_ILi96EEENS7_ILi192EEEEEELi128ENS_6half_tEfNS_4arch4Sm90ELb0ELb0ELb1ELb1ELb1ELb0ELb0ELb1ELb1ELb1ELb1ELb0EEENS1_21CollectiveEpilogueFwdINS6_IJSA_SA_SB_EEES9_SE_SG_Li256ELb1ELb1ELb1ELb0EEENS1_36VarlenDynamicPersistentTileSchedulerILi128ELi96ELi256ELi128ELb1ELb1ELb1ELb0ELb1ELb1EEEEEEEEEvNT_6ParamsE:
        .type           _ZN7cutlass13device_kernelIN5flash11enable_sm90INS1_16FlashAttnFwdSm90INS1_25CollectiveMainloopFwdSm90ILi2EN4cute5tupleIJNS5_1CILi1EEES8_S8_EEENS6_IJNS7_ILi128EEENS7_ILi96EEENS7_ILi192EEEEEELi128ENS_6half_tEfNS_4arch4Sm90ELb0ELb0ELb1ELb1ELb1ELb0ELb0ELb1ELb1ELb1ELb1ELb0EEENS1_21CollectiveEpilogueFwdINS6_IJSA_SA_SB_EEES9_SE_SG_Li256ELb1ELb1ELb1ELb0EEENS1_36VarlenDynamicPersistentTileSchedulerILi128ELi96ELi256ELi128ELb1ELb1ELb1ELb0ELb1ELb1EEEEEEEEEvNT_6ParamsE,@function
        .size           _ZN7cutlass13device_kernelIN5flash11enable_sm90INS1_16FlashAttnFwdSm90INS1_25CollectiveMainloopFwdSm90ILi2EN4cute5tupleIJNS5_1CILi1EEES8_S8_EEENS6_IJNS7_ILi128EEENS7_ILi96EEENS7_ILi192EEEEEELi128ENS_6half_tEfNS_4arch4Sm90ELb0ELb0ELb1ELb1ELb1ELb0ELb0ELb1ELb1ELb1ELb1ELb0EEENS1_21CollectiveEpilogueFwdINS6_IJSA_SA_SB_EEES9_SE_SG_Li256ELb1ELb1ELb1ELb0EEENS1_36VarlenDynamicPersistentTileSchedulerILi128ELi96ELi256ELi128ELb1ELb1ELb1ELb0ELb1ELb1EEEEEEEEEvNT_6ParamsE,(.L_x_15733 - _ZN7cutlass13device_kernelIN5flash11enable_sm90INS1_16FlashAttnFwdSm90INS1_25CollectiveMainloopFwdSm90ILi2EN4cute5tupleIJNS5_1CILi1EEES8_S8_EEENS6_IJNS7_ILi128EEENS7_ILi96EEENS7_ILi192EEEEEELi128ENS_6half_tEfNS_4arch4Sm90ELb0ELb0ELb1ELb1ELb1ELb0ELb0ELb1ELb1ELb1ELb1ELb0EEENS1_21CollectiveEpilogueFwdINS6_IJSA_SA_SB_EEES9_SE_SG_Li256ELb1ELb1ELb1ELb0EEENS1_36VarlenDynamicPersistentTileSchedulerILi128ELi96ELi256ELi128ELb1ELb1ELb1ELb0ELb1ELb1EEEEEEEEEvNT_6ParamsE)
        .other          _ZN7cutlass13device_kernelIN5flash11enable_sm90INS1_16FlashAttnFwdSm90INS1_25CollectiveMainloopFwdSm90ILi2EN4cute5tupleIJNS5_1CILi1EEES8_S8_EEENS6_IJNS7_ILi128EEENS7_ILi96EEENS7_ILi192EEEEEELi128ENS_6half_tEfNS_4arch4Sm90ELb0ELb0ELb1ELb1ELb1ELb0ELb0ELb1ELb1ELb1ELb1ELb0EEENS1_21CollectiveEpilogueFwdINS6_IJSA_SA_SB_EEES9_SE_SG_Li256ELb1ELb1ELb1ELb0EEENS1_36VarlenDynamicPersistentTileSchedulerILi128ELi96ELi256ELi128ELb1ELb1ELb1ELb0ELb1ELb1EEEEEEEEEvNT_6ParamsE,@"STO_CUDA_ENTRY STV_DEFAULT"
_ZN7cutlass13device_kernelIN5flash11enable_sm90INS1_16FlashAttnFwdSm90INS1_25CollectiveMainloopFwdSm90ILi2EN4cute5tupleIJNS5_1CILi1EEES8_S8_EEENS6_IJNS7_ILi128EEENS7_ILi96EEENS7_ILi192EEEEEELi128ENS_6half_tEfNS_4arch4Sm90ELb0ELb0ELb1ELb1ELb1ELb0ELb0ELb1ELb1ELb1ELb1ELb0EEENS1_21CollectiveEpilogueFwdINS6_IJSA_SA_SB_EEES9_SE_SG_Li256ELb1ELb1ELb1ELb0EEENS1_36VarlenDynamicPersistentTileSchedulerILi128ELi96ELi256ELi128ELb1ELb1ELb1ELb0ELb1ELb1EEEEEEEEEvNT_6ParamsE:
[----:B------:R-:W0:Y:S02]  /*0000*/  LDC R1, c[0x0][0x28] ;  /* 0x00000a00ff017b82 */ /* 0x000e240000000800 */
[----:B0-----:R-:W-:Y:S01]  /*0010*/  VIADD R1, R1, 0xffffffe0 ;  /* 0xffffffe001017836 */ /* 0x001fe20000000000 */
[----:B------:R-:W0:Y:S01]  /*0020*/  S2R R3, SR_TID.X ;  /* 0x0000000000037919 */ /* 0x000e220000002100 */
[----:B------:R-:W-:Y:S01]  /*0030*/  ELECT P0, URZ, PT ;  /* 0x00000000003f782f */ /* 0x000fe20003800000 */
[----:B------:R-:W-:Y:S01]  /*0040*/  UMOV UR4, 0x80 ;  /* 0x0000008000047882 */ /* 0x000fe20000000000 */
[----:B------:R-:W-:Y:S01]  /*0050*/  UMOV UR7, 0x100 ;  /* 0x0000010000077882 */ /* 0x000fe20000000000 */
[----:B0-----:R-:W-:-:S05]  /*0060*/  SHF.R.U32.HI R0, RZ, 0x5, R3 ;  /* 0x00000005ff007819 */ /* 0x001fca0000011603 */
[----:B------:R-:W0:Y:S02]  /*0070*/  SHFL.IDX PT, R2, R0, RZ, 0x1f ;  /* 0x00001fff00027589 */ /* 0x000e2400000e0000 */
[C---:B0-----:R-:W-:Y:S02]  /*0080*/  ISETP.NE.OR P0, PT, R2.reuse, RZ, !P0 ;  /* 0x000000ff0200720c */ /* 0x041fe40004705670 */
[----:B------:R-:W-:Y:S02]  /*0090*/  ISETP.NE.AND P1, PT, R2, RZ, PT ;  /* 0x000000ff0200720c */ /* 0x000fe40003f25270 */
[----:B------:R-:W-:-:S06]  /*00a0*/  SHF.R.U32.HI R2, RZ, 0x7, R3 ;  /* 0x00000007ff027819 */ /* 0x000fcc0000011603 */
[----:B------:R-:W0:Y:S03]  /*00b0*/  SHFL.IDX PT, R2, R2, RZ, 0x1f ;  /* 0x00001fff02027589 */ /* 0x000e2600000e0000 */
[----:B------:R-:W-:Y:S01]  /*00c0*/  VOTEU.ALL UP0, P0 ;  /* 0x00000000003f7886 */ /* 0x000fe20000000000 */
[----:B------:R-:W-:-:S04]  /*00d0*/  VOTEU.ALL UP1, P0 ;  /* 0x00000000003f7886 */ /* 0x000fc80000020000 */
[----:B------:R-:W1:Y:S01]  /*00e0*/  @!UP0 S2UR UR8, SR_CgaCtaId ;  /* 0x00000000000889c3 */ /* 0x000e620000008800 */
[----:B------:R-:W-:Y:S01]  /*00f0*/  @!UP0 UMOV UR6, 0x400 ;  /* 0x0000040000068882 */ /* 0x000fe20000000000 */
[----:B------:R-:W-:-:S04]  /*0100*/  @!UP0 UIADD3 UR4, -UR4, 0x100000, URZ ;  /* 0x0010000004048890 */ /* 0x000fc8000fffe13f */
[----:B------:R-:W-:Y:S02]  /*0110*/  @!UP0 USHF.L.U32 UR5, UR4, 0xb, URZ ;  /* 0x0000000b04058899 */ /* 0x000fe4000800063f */
[----:B------:R-:W-:Y:S02]  /*0120*/  @!UP0 USHF.L.U32 UR4, UR4, 0x1, URZ ;  /* 0x0000000104048899 */ /* 0x000fe4000800063f */
[----:B-1----:R-:W-:Y:S02]  /*0130*/  @!UP0 ULEA UR8, UR8, UR6, 0x18 ;  /* 0x0000000608088291 */ /* 0x002fe4000f8ec03f */
[----:B------:R-:W-:-:S04]  /*0140*/  @!UP0 UIADD3 UR6, -UR7, 0x100000, URZ ;  /* 0x0010000007068890 */ /* 0x000fc8000fffe13f */
[----:B------:R-:W-:Y:S02]  /*0150*/  @!UP0 USHF.L.U32 UR7, UR6, 0xb, URZ ;  /* 0x0000000b06078899 */ /* 0x000fe4000800063f */
[----:B------:R-:W-:Y:S01]  /*0160*/  @!UP0 USHF.L.U32 UR6, UR6, 0x1, URZ ;  /* 0x0000000106068899 */ /* 0x000fe2000800063f */
[----:B------:R-:W-:-:S05]  /*0170*/  VOTEU.ALL UP0, P0 ;  /* 0x00000000003f7886 */ /* 0x000fca0000000000 */
[----:B------:R1:W2:Y:S06]  /*0180*/  @!UP0 SYNCS.EXCH.64 URZ, [UR8+0x2a800], UR4 ;  /* 0x02a80004083f85b2 */ /* 0x0002ac0008000100 */
[----:B------:R1:W3:Y:S02]  /*0190*/  @!UP1 SYNCS.EXCH.64 URZ, [UR8+0x2a820], UR6 ;  /* 0x02a82006083f95b2 */ /* 0x0002e40008000100 */
[----:B01----:R-:W-:Y:S05]  /*01a0*/  @P1 BRA `(.L_x_177) ;  /* 0x0000000000481947 */ /* 0x003fea0003800000 */
        /* <DEDUP_REMOVED lines=14> */
[----:B------:R0:W4:Y:S01]  /*0290*/  SYNCS.EXCH.64 URZ, [UR8+0x2a840], UR6 ;  /* 0x02a84006083f75b2 */ /* 0x0001220008000100 */
[----:B------:R0:W0:Y:S01]  /*02a0*/  SYNCS.EXCH.64 URZ, [UR8+0x2a838], UR4 ;  /* 0x02a83804083f75b2 */ /* 0x0000220008000100 */
[----:B------:R0:W0:Y:S01]  /*02b0*/  SYNCS.EXCH.64 URZ, [UR8+0x2a848], UR6 ;  /* 0x02a84806083f75b2 */ /* 0x0000220008000100 */
[----:B------:R-:W-:Y:S01]  /*02c0*/  NOP ;  /* 0x0000000000007918 */ /* 0x000fe20000000000 */
.L_x_177:
        /* <DEDUP_REMOVED lines=22> */
.L_x_178:
        /* <DEDUP_REMOVED lines=18> */
.L_x_179:
        /* <DEDUP_REMOVED lines=22> */
.L_x_180:
        /* <DEDUP_REMOVED lines=23> */
.L_x_181:
[----:B------:R-:W-:Y:S01]  /*0820*/  UISETP.NE.AND UP0, UPT, UR9, URZ, UPT ;  /* 0x0000003f0900728c */ /* 0x000fe2000bf05270 */
[----:B------:R-:W-:Y:S01]  /*0830*/  NOP ;  /* 0x0000000000007918 */ /* 0x000fe20000000000 */
[----:B0-----:R-:W-:Y:S01]  /*0840*/  UMOV UR4, 0x1 ;  /* 0x0000000100047882 */ /* 0x001fe20000000000 */
[----:B------:R-:W-:Y:S01]  /*0850*/  ULDC.64 UR36, c[0x0][0x208] ;  /* 0x0000820000247ab9 */ /* 0x000fe20000000a00 */
[----:B------:R-:W-:Y:S01]  /*0860*/  USEL UR4, UR4, 0x2, !UP0 ;  /* 0x0000000204047887 */ /* 0x000fe2000c000000 */
[----:B-1234-:R-:W-:Y:S01]  /*0870*/  BAR.SYNC.DEFER_BLOCKING 0x0 ;  /* 0x0000000000007b1d */ /* 0x01efe20000010000 */
[----:B------:R-:W-:-:S04]  /*0880*/  PLOP3.LUT P0, PT, PT, PT, UP0, 0x80, 0x0 ;  /* 0x000000000000781c */ /* 0x000fc80003f0f008 */
[----:B------:R-:W-:-:S05]  /*0890*/  IMAD.U32 R2, RZ, RZ, UR4 ;  /* 0x00000004ff027e24 */ /* 0x000fca000f8e00ff */
[----:B------:R0:W-:Y:S04]  /*08a0*/  STL [R1+0x1c], R2 ;  /* 0x00001c0201007387 */ /* 0x0001e80000100800 */
[----:B------:R-:W-:Y:S05]  /*08b0*/  @!P0 BRA `(.L_x_182) ;  /* 0x0000009800a08947 */ /* 0x000fea0003800000 */
.L_x_183:
[----:B------:R-:W-:-:S08]  /*08c0*/  NOP ;  /* 0x0000000000007918 */ /* 0x000fd00000000000 */
[----:B------:R-:W1:Y:S02]  /*08d0*/  USETMAXREG.TRY_ALLOC.CTAPOOL UP0, 0xe8 ;  /* 0x000000e8000079c8 */ /* 0x000e640008000600 */
[----:B-1----:R-:W-:-:S13]  /*08e0*/  PLOP3.LUT P0, PT, PT, PT, UP0, 0x80, 0x0 ;  /* 0x000000000000781c */ /* 0x002fda0003f0f008 */
[----:B------:R-:W-:Y:S05]  /*08f0*/  @!P0 BRA `(.L_x_183) ;  /* 0xfffffffc00f08947 */ /* 0x000fea000383ffff */
[----:B------:R-:W1:Y:S08]  /*0900*/  S2UR UR5, SR_CgaCtaId ;  /* 0x00000000000579c3 */ /* 0x000e700000008800 */
[----:B------:R-:W-:Y:S06]  /*0910*/  BAR.ARV 0x8, 0x180 ;  /* 0x0206000000007b1d */ /* 0x000fec0000002000 */
[----:B------:R-:W-:-:S02]  /*0920*/  UMOV UR4, 0x400 ;  /* 0x0000040000047882 */ /* 0x000fc40000000000 */
[----:B------:R-:W-:Y:S01]  /*0930*/  BAR.SYNC.DEFER_BLOCKING 0x5, 0x180 ;  /* 0x0146000000007b1d */ /* 0x000fe20000010000 */
[----:B-1----:R-:W-:-:S09]  /*0940*/  ULEA UR4, UR5, UR4, 0x18 ;  /* 0x0000000405047291 */ /* 0x002fd2000f8ec03f */
[----:B------:R-:W1:Y:S01]  /*0950*/  LDS.128 R24, [UR4+0x2a8d0] ;  /* 0x02a8d004ff187984 */ /* 0x000e620008000c00 */
[----:B------:R-:W-:Y:S01]  /*0960*/  ULDC UR4, c[0x0][0xc3c] ;  /* 0x00030f0000047ab9 */ /* 0x000fe20000000800 */
[----:B------:R-:W-:Y:S06]  /*0970*/  BAR.ARV 0x4, 0x180 ;  /* 0x0106000000007b1d */ /* 0x000fec0000002000 */
[----:B-1----:R-:W-:-:S13]  /*0980*/  ISETP.GE.AND P0, PT, R27, UR4, PT ;  /* 0x000000041b007c0c */ /* 0x002fda000bf06270 */
[----:B------:R-:W-:Y:S05]  /*0990*/  @P0 EXIT ;  /* 0x000000000000094d */ /* 0x000fea0003800000 */
[----:B0-----:R-:W2:Y:S01]  /*09a0*/  LDL R2, [R1+0x1c] ;  /* 0x00001c0001027983 */ /* 0x001ea20000100800 */
[----:B------:R-:W-:Y:S01]  /*09b0*/  R2UR UR6, R25 ;  /* 0x00000000190672ca */ /* 0x000fe200000e0000 */
[----:B------:R-:W-:Y:S01]  /*09c0*/  UMOV UR39, URZ ;  /* 0x0000003f00277c82 */ /* 0x000fe20008000000 */
[----:B------:R-:W-:Y:S01]  /*09d0*/  R2UR UR5, R26 ;  /* 0x000000001a0572ca */ /* 0x000fe200000e0000 */
[----:B------:R-:W0:Y:S01]  /*09e0*/  S2R R0, SR_TID.X ;  /* 0x0000000000007919 */ /* 0x000e220000002100 */
[----:B------:R-:W-:Y:S01]  /*09f0*/  UMOV UR38, URZ ;  /* 0x0000003f00267c82 */ /* 0x000fe20008000000 */
[----:B0-----:R-:W-:-:S05]  /*0a00*/  VIADD R202, R0, 0xffffff80 ;  /* 0xffffff8000ca7836 */ /* 0x001fca0000000000 */
[----:B------:R-:W-:-:S04]  /*0a10*/  SHF.R.S32.HI R3, RZ, 0x1f, R202 ;  /* 0x0000001fff037819 */ /* 0x000fc800000114ca */
[CC--:B------:R-:W-:Y:S02]  /*0a20*/  LEA.HI R0, R3.reuse, R202.reuse, RZ, 0x7 ;  /* 0x000000ca03007211 */ /* 0x0c0fe400078f38ff */
[----:B------:R-:W-:Y:S02]  /*0a30*/  LEA.HI R4, R3, R202, RZ, 0x5 ;  /* 0x000000ca03047211 */ /* 0x000fe400078f28ff */
[----:B------:R-:W-:Y:S02]  /*0a40*/  LOP3.LUT R179, R0, 0xffffff80, RZ, 0xc0, !PT ;  /* 0xffffff8000b37812 */ /* 0x000fe400078ec0ff */
[----:B------:R-:W-:Y:S01]  /*0a50*/  SHF.R.S32.HI R195, RZ, 0x7, R0 ;  /* 0x00000007ffc37819 */ /* 0x000fe20000011400 */
[----:B------:R-:W-:Y:S02]  /*0a60*/  IMAD.SHL.U32 R4, R4, 0x20, RZ ;  /* 0x0000002004047824 */ /* 0x000fe400078e00ff */
[----:B------:R-:W-:Y:S01]  /*0a70*/  IMAD.IADD R179, R202, 0x1, -R179 ;  /* 0x00000001cab37824 */ /* 0x000fe200078e0ab3 */
[----:B------:R-:W-:-:S02]  /*0a80*/  LEA.HI R0, R0, R195, RZ, 0x1 ;  /* 0x000000c300007211 */ /* 0x000fc400078f08ff */
[----:B------:R-:W-:Y:S02]  /*0a90*/  LOP3.LUT R4, R4, 0xfffffc00, RZ, 0xc0, !PT ;  /* 0xfffffc0004047812 */ /* 0x000fe400078ec0ff */
[----:B------:R-:W-:Y:S02]  /*0aa0*/  SHF.R.S32.HI R6, RZ, 0x1f, R179 ;  /* 0x0000001fff067819 */ /* 0x000fe400000114b3 */
[----:B------:R-:W-:Y:S02]  /*0ab0*/  LOP3.LUT R0, R0, 0x3fffffe, RZ, 0xc0, !PT ;  /* 0x03fffffe00007812 */ /* 0x000fe400078ec0ff */
[CC--:B------:R-:W-:Y:S02]  /*0ac0*/  LEA.HI R8, R6.reuse, R179.reuse, RZ, 0x2 ;  /* 0x000000b306087211 */ /* 0x0c0fe400078f10ff */
[----:B------:R-:W-:Y:S01]  /*0ad0*/  LEA.HI R6, R6, R179, RZ, 0x5 ;  /* 0x000000b306067211 */ /* 0x000fe200078f28ff */
[----:B------:R-:W-:Y:S01]  /*0ae0*/  IMAD.IADD R0, R195, 0x1, -R0 ;  /* 0x00000001c3007824 */ /* 0x000fe200078e0a00 */
[----:B------:R-:W-:-:S02]  /*0af0*/  SHF.R.S32.HI R9, RZ, 0x2, R8 ;  /* 0x00000002ff097819 */ /* 0x000fc40000011408 */
[----:B------:R-:W-:Y:S02]  /*0b00*/  SHF.R.S32.HI R10, RZ, 0x1f, R8 ;  /* 0x0000001fff0a7819 */ /* 0x000fe40000011408 */
[----:B------:R-:W-:Y:S02]  /*0b10*/  LOP3.LUT R8, R8, 0x7ffffffc, RZ, 0xc0, !PT ;  /* 0x7ffffffc08087812 */ /* 0x000fe400078ec0ff */
[----:B------:R-:W-:Y:S02]  /*0b20*/  LEA.HI R10, R10, R9, RZ, 0x3 ;  /* 0x000000090a0a7211 */ /* 0x000fe400078f18ff */
[----:B------:R-:W-:Y:S01]  /*0b30*/  SHF.R.S32.HI R6, RZ, 0x5, R6 ;  /* 0x00000005ff067819 */ /* 0x000fe20000011406 */
[----:B------:R-:W-:Y:S01]  /*0b40*/  IMAD.IADD R8, R179, 0x1, -R8 ;  /* 0x00000001b3087824 */ /* 0x000fe200078e0a08 */
[----:B------:R-:W-:-:S04]  /*0b50*/  LOP3.LUT R10, R10, 0xfffffff8, RZ, 0xc0, !PT ;  /* 0xfffffff80a0a7812 */ /* 0x000fc800078ec0ff */
[----:B------:R-:W-:Y:S01]  /*0b60*/  SHF.L.U32 R173, R8, 0x1, RZ ;  /* 0x0000000108ad7819 */ /* 0x000fe200000006ff */
[----:B------:R-:W-:-:S03]  /*0b70*/  IMAD.IADD R9, R9, 0x1, -R10 ;  /* 0x0000000109097824 */ /* 0x000fc600078e0a0a */
[C---:B------:R-:W-:Y:S01]  /*0b80*/  IADD3 R167, R173.reuse, 0x30, RZ ;  /* 0x00000030ada77810 */ /* 0x040fe20007ffe0ff */
[----:B------:R-:W-:Y:S01]  /*0b90*/  IMAD R9, R6, 0x10, R9 ;  /* 0x0000001006097824 */ /* 0x000fe200078e0209 */
[C---:B------:R-:W-:Y:S01]  /*0ba0*/  IADD3 R160, R173.reuse, 0x68, RZ ;  /* 0x00000068ada07810 */ /* 0x040fe20007ffe0ff */
[C---:B------:R-:W-:Y:S01]  /*0bb0*/  VIADD R172, R173.reuse, 0x8 ;  /* 0x00000008adac7836 */ /* 0x040fe20000000000 */
[----:B------:R-:W-:Y:S01]  /*0bc0*/  SHF.R.S32.HI R189, RZ, 0x1f, R167 ;  /* 0x0000001fffbd7819 */ /* 0x000fe200000114a7 */
        /* <DEDUP_REMOVED lines=22> */
[----:B------:R-:W-:Y:S01]  /*0d30*/  VIADD R22, R173, 0x78 ;  /* 0x00000078ad167836 */ /* 0x000fe20000000000 */
[----:B------:R-:W-:Y:S01]  /*0d40*/  SHF.R.S32.HI R183, RZ, 0x1f, R161 ;  /* 0x0000001fffb77819 */ /* 0x000fe200000114a1 */
[----:B------:R-:W-:Y:S01]  /*0d50*/  IMAD R196, R0, 0x40, R9 ;  /* 0x0000004000c47824 */ /* 0x000fe200078e0209 */
[----:B------:R-:W-:-:S02]  /*0d60*/  SHF.R.S32.HI R181, RZ, 0x1f, R23 ;  /* 0x0000001fffb57819 */ /* 0x000fc40000011417 */
[----:B------:R-:W-:Y:S02]  /*0d70*/  SHF.R.S32.HI R180, RZ, 0x1f, R22 ;  /* 0x0000001fffb47819 */ /* 0x000fe40000011416 */
[----:B--2---:R-:W-:Y:S02]  /*0d80*/  R2UR UR4, R2 ;  /* 0x00000000020472ca */ /* 0x004fe400000e0000 */
[----:B------:R-:W-:-:S04]  /*0d90*/  LEA.HI R2, R3, R202, RZ, 0x4 ;  /* 0x000000ca03027211 */ /* 0x000fc800078f20ff */
[----:B------:R-:W-:Y:S02]  /*0da0*/  LOP3.LUT R5, R2, 0x3fffff0, RZ, 0xc0, !PT ;  /* 0x03fffff002057812 */ /* 0x000fe400078ec0ff */
[----:B------:R-:W-:-:S03]  /*0db0*/  SHF.R.S32.HI R7, RZ, 0x4, R2 ;  /* 0x00000004ff077819 */ /* 0x000fc60000011402 */
[----:B------:R-:W-:Y:S01]  /*0dc0*/  IMAD.IADD R5, R202, 0x1, -R5 ;  /* 0x00000001ca057824 */ /* 0x000fe200078e0a05 */
[----:B------:R-:W-:Y:S01]  /*0dd0*/  LEA.HI R2, R2, R7, RZ, 0x1 ;  /* 0x0000000702027211 */ /* 0x000fe200078f08ff */
[----:B------:R-:W-:-:S03]  /*0de0*/  ULOP3.LUT UR7, UR4, 0x1, URZ, 0xfc, !UPT ;  /* 0x0000000104077892 */ /* 0x000fc6000f8efc3f */
[----:B------:R-:W-:Y:S01]  /*0df0*/  LOP3.LUT R2, R2, 0x1ffffffe, RZ, 0xc0, !PT ;  /* 0x1ffffffe02027812 */ /* 0x000fe200078ec0ff */
[----:B------:R-:W-:Y:S01]  /*0e00*/  UMOV UR4, URZ ;  /* 0x0000003f00047c82 */ /* 0x000fe20008000000 */
[----:B------:R-:W-:Y:S01]  /*0e10*/  LEA R5, R5, R4, 0x6 ;  /* 0x0000000405057211 */ /* 0x000fe200078e30ff */
[----:B------:R-:W-:Y:S01]  /*0e20*/  IMAD.U32 R199, RZ, RZ, UR7 ;  /* 0x00000007ffc77e24 */ /* 0x000fe2000f8e00ff */
[-C--:B------:R-:W-:Y:S01]  /*0e30*/  LEA.HI R4, R3, R202.reuse, RZ, 0x2 ;  /* 0x000000ca03047211 */ /* 0x080fe200078f10ff */
[----:B------:R-:W-:Y:S01]  /*0e40*/  IMAD.IADD R2, R7, 0x1, -R2 ;  /* 0x0000000107027824 */ /* 0x000fe200078e0a02 */
[----:B------:R-:W-:Y:S01]  /*0e50*/  LEA.HI R3, R3, R202, RZ, 0x3 ;  /* 0x000000ca03037211 */ /* 0x000fe200078f18ff */
[----:B------:R-:W-:Y:S01]  /*0e60*/  IMAD.U32 R178, RZ, RZ, UR4 ;  /* 0x00000004ffb27e24 */ /* 0x000fe2000f8e00ff */
[----:B------:R-:W-:Y:S01]  /*0e70*/  LOP3.LUT R7, R4, 0xfffffffc, RZ, 0xc0, !PT ;  /* 0xfffffffc04077812 */ /* 0x000fe200078ec0ff */
[----:B------:R-:W-:Y:S01]  /*0e80*/  IMAD R198, R2, 0x8, R5 ;  /* 0x0000000802c67824 */ /* 0x000fe200078e0205 */
[----:B------:R-:W-:-:S02]  /*0e90*/  LOP3.LUT R17, R3, 0xfffffff8, RZ, 0xc0, !PT ;  /* 0xfffffff803117812 */ /* 0x000fc400078ec0ff */
[----:B------:R-:W-:Y:S01]  /*0ea0*/  SHF.R.S32.HI R176, RZ, 0x3, R3 ;  /* 0x00000003ffb07819 */ /* 0x000fe20000011403 */
[C---:B------:R-:W-:Y:S02]  /*0eb0*/  IMAD.IADD R7, R202.reuse, 0x1, -R7 ;  /* 0x00000001ca077824 */ /* 0x040fe400078e0a07 */
[----:B------:R-:W-:-:S03]  /*0ec0*/  IMAD.IADD R17, R202, 0x1, -R17 ;  /* 0x00000001ca117824 */ /* 0x000fc600078e0a11 */
[----:B------:R-:W-:-:S04]  /*0ed0*/  LEA.HI R2, R7, R7, RZ, 0x1 ;  /* 0x0000000707027211 */ /* 0x000fc800078f08ff */
[----:B------:R-:W-:-:S04]  /*0ee0*/  LOP3.LUT R2, R2, 0x1ffffffe, RZ, 0xc0, !PT ;  /* 0x1ffffffe02027812 */ /* 0x000fc800078ec0ff */
[----:B------:R-:W-:Y:S01]  /*0ef0*/  IADD3 R197, R7, -R2, RZ ;  /* 0x8000000207c57210 */ /* 0x000fe20007ffe0ff */
[----:B------:R-:W-:-:S04]  /*0f00*/  IMAD.SHL.U32 R2, R17, 0x8, RZ ;  /* 0x0000000811027824 */ /* 0x000fc800078e00ff */
[----:B------:R-:W-:Y:S01]  /*0f10*/  VIADD R16, R2, 0x40 ;  /* 0x0000004002107836 */ /* 0x000fe20000000000 */
[----:B------:R-:W-:Y:S01]  /*0f20*/  SHF.R.S32.HI R201, RZ, 0x1f, R2 ;  /* 0x0000001fffc97819 */ /* 0x000fe20000011402 */
[----:B------:R-:W-:-:S03]  /*0f30*/  IMAD R197, R197, 0x8, R196 ;  /* 0x00000008c5c57824 */ /* 0x000fc600078e02c4 */
[----:B------:R-:W-:-:S07]  /*0f40*/  SHF.R.S32.HI R200, RZ, 0x1f, R16 ;  /* 0x0000001fffc87819 */ /* 0x000fce0000011410 */
.L_x_233:
[----:B0-2-4-:R-:W0:Y:S01]  /*0f50*/  LDC.64 R4, c[0x0][0xc88] ;  /* 0x00032200ff047b82 */ /* 0x015e220000000a00 */
[----:B------:R-:W-:Y:S01]  /*0f60*/  ULDC.64 UR8, c[0x0][0xa28] ;  /* 0x00028a0000087ab9 */ /* 0x000fe20000000a00 */
[----:B------:R-:W-:Y:S01]  /*0f70*/  ULDC.64 UR10, c[0x0][0xa20] ;  /* 0x00028800000a7ab9 */ /* 0x000fe20000000a00 */
[----:B------:R-:W-:Y:S01]  /*0f80*/  ULDC UR7, c[0x0][0x424] ;  /* 0x0001090000077ab9 */ /* 0x000fe20000000800 */
[----:B0-----:R-:W-:-:S06]  /*0f90*/  IMAD.WIDE R4, R27, 0x4, R4 ;  /* 0x000000041b047825 */ /* 0x001fcc00078e0204 */
[----:B------:R-:W2:Y:S01]  /*0fa0*/  LDG.E R4, desc[UR36][R4.64] ;  /* 0x0000002404047981 */ /* 0x000ea2000c1e1900 */
[----:B------:R-:W-:Y:S02]  /*0fb0*/  UISETP.NE.U32.AND UP0, UPT, UR8, URZ, UPT ;  /* 0x0000003f0800728c */ /* 0x000fe4000bf05070 */
[----:B------:R-:W-:Y:S02]  /*0fc0*/  UISETP.NE.U32.AND UP1, UPT, UR10, URZ, UPT ;  /* 0x0000003f0a00728c */ /* 0x000fe4000bf25070 */
[----:B------:R-:W-:Y:S02]  /*0fd0*/  UISETP.NE.AND.EX UP0, UPT, UR9, URZ, UPT, UP0 ;  /* 0x0000003f0900728c */ /* 0x000fe4000bf05300 */
[----:B------:R-:W-:-:S04]  /*0fe0*/  UISETP.NE.AND.EX UP1, UPT, UR11, URZ, UPT, UP1 ;  /* 0x0000003f0b00728c */ /* 0x000fc8000bf25310 */
[----:B------:R-:W-:Y:S02]  /*0ff0*/  PLOP3.LUT P0, PT, PT, PT, UP0, 0x80, 0x0 ;  /* 0x000000000000781c */ /* 0x000fe40003f0f008 */
[----:B------:R-:W-:Y:S02]  /*1000*/  PLOP3.LUT P1, PT, PT, PT, UP1, 0x80, 0x0 ;  /* 0x000000000000781c */ /* 0x000fe40003f2f018 */
[----:B--2---:R-:W-:-:S13]  /*1010*/  R2UR UR61, R4 ;  /* 0x00000000043d72ca */ /* 0x004fda00000e0000 */
[----:B------:R-:W-:Y:S02]  /*1020*/  USHF.R.S32.HI UR4, URZ, 0x1f, UR61 ;  /* 0x0000001f3f047899 */ /* 0x000fe4000801143d */
[----:B------:R-:W-:-:S04]  /*1030*/  @UP0 ULEA UR8, UP2, UR61, UR8, 0x2 ;  /* 0x000000083d080291 */ /* 0x000fc8000f84103f */
[----:B------:R-:W-:Y:S02]  /*1040*/  @UP0 ULEA.HI.X UR9, UR61, UR9, UR4, 0x2, UP2 ;  /* 0x000000093d090291 */ /* 0x000fe400090f1404 */
[----:B------:R-:W-:Y:S01]  /*1050*/  IMAD.U32 R177, RZ, RZ, UR4 ;  /* 0x00000004ffb17e24 */ /* 0x000fe2000f8e00ff */
[----:B------:R-:W-:Y:S01]  /*1060*/  @UP1 ULEA UR10, UP0, UR61, UR10, 0x2 ;  /* 0x0000000a3d0a1291 */ /* 0x000fe2000f80103f */
[----:B------:R-:W-:-:S03]  /*1070*/  IMAD.U32 R4, RZ, RZ, UR8 ;  /* 0x00000008ff047e24 */ /* 0x000fc6000f8e00ff */
[----:B------:R-:W-:Y:S01]  /*1080*/  @UP1 ULEA.HI.X UR11, UR61, UR11, UR4, 0x2, UP0 ;  /* 0x0000000b3d0b1291 */ /* 0x000fe200080f1404 */
[----:B------:R-:W-:Y:S01]  /*1090*/  IMAD.U32 R5, RZ, RZ, UR9 ;  /* 0x00000009ff057e24 */ /* 0x000fe2000f8e00ff */
[----:B------:R-:W-:Y:S01]  /*10a0*/  MOV R6, UR10 ;  /* 0x0000000a00067c02 */ /* 0x000fe20008000f00 */
[----:B------:R-:W-:-:S03]  /*10b0*/  ULDC.64 UR8, c[0x0][0x418] ;  /* 0x0001060000087ab9 */ /* 0x000fc60000000a00 */
[----:B---3--:R-:W-:Y:S01]  /*10c0*/  IMAD.U32 R7, RZ, RZ, UR11 ;  /* 0x0000000bff077e24 */ /* 0x008fe2000f8e00ff */
[----:B------:R-:W2:Y:S04]  /*10d0*/  @P0 LDG.E R4, desc[UR36][R4.64] ;  /* 0x0000002404040981 */ /* 0x000ea8000c1e1900 */
[----:B------:R-:W3:Y:S01]  /*10e0*/  @P1 LDG.E R6, desc[UR36][R6.64] ;  /* 0x0000002406061981 */ /* 0x000ee2000c1e1900 */
[----:B------:R-:W-:Y:S01]  /*10f0*/  UISETP.NE.U32.AND UP0, UPT, UR8, URZ, UPT ;  /* 0x0000003f0800728c */ /* 0x000fe2000bf05070 */
[----:B------:R-:W-:Y:S01]  /*1100*/  IMAD.U32 R175, RZ, RZ, UR6 ;  /* 0x00000006ffaf7e24 */ /* 0x000fe2000f8e00ff */
[----:B------:R-:W-:Y:S01]  /*1110*/  UMOV UR4, URZ ;  /* 0x0000003f00047c82 */ /* 0x000fe20008000000 */
[----:B------:R-:W-:Y:S02]  /*1120*/  ULOP3.LUT UR8, UR5, 0xff000000, URZ, 0xc0, !UPT ;  /* 0xff00000005087892 */ /* 0x000fe4000f8ec03f */
[----:B------:R-:W-:-:S03]  /*1130*/  UISETP.NE.AND.EX UP0, UPT, UR9, URZ, UPT, UP0 ;  /* 0x0000003f0900728c */ /* 0x000fc6000bf05300 */
[----:B------:R-:W-:Y:S01]  /*1140*/  ULDC UR9, c[0x0][0x2f0] ;  /* 0x0000bc0000097ab9 */ /* 0x000fe20000000800 */
[----:B------:R-:W-:-:S04]  /*1150*/  USEL UR7, UR7, 0x1, UP0 ;  /* 0x0000000107077887 */ /* 0x000fc80008000000 */
[----:B------:R-:W-:Y:S01]  /*1160*/  UIMAD UR7, UR7, UR9, URZ ;  /* 0x00000009070772a4 */ /* 0x000fe2000f8e023f */
[----:B--2---:R-:W-:-:S06]  /*1170*/  @P0 R2UR UR4, R4 ;  /* 0x00000000040402ca */ /* 0x004fcc00000e0000 */
[----:B---3--:R-:W-:Y:S01]  /*1180*/  @P1 R2UR UR7, R6 ;  /* 0x00000000060712ca */ /* 0x008fe200000e0000 */
[----:B-1---5:R-:W-:-:S14]  /*1190*/  @P1 BRA `(.L_x_184) ;  /* 0x0000000000341947 */ /* 0x022fdc0003800000 */
[----:B------:R-:W-:Y:S02]  /*11a0*/  ULDC.64 UR10, c[0x0][0xa08] ;  /* 0x00028200000a7ab9 */ /* 0x000fe40000000a00 */
[----:B------:R-:W-:-:S04]  /*11b0*/  ISETP.NE.U32.AND P0, PT, RZ, UR10, PT ;  /* 0x0000000aff007c0c */ /* 0x000fc8000bf05070 */
[----:B------:R-:W-:-:S13]  /*11c0*/  ISETP.NE.AND.EX P0, PT, RZ, UR11, PT, P0 ;  /* 0x0000000bff007c0c */ /* 0x000fda000bf05300 */
[----:B------:R-:W-:Y:S05]  /*11d0*/  @!P0 BRA `(.L_x_184) ;  /* 0x0000000000248947 */ /* 0x000fea0003800000 */
[----:B------:R-:W-:Y:S02]  /*11e0*/  ULDC.64 UR6, c[0x0][0xa08] ;  /* 0x0002820000067ab9 */ /* 0x000fe40000000a00 */
[----:B------:R-:W-:-:S06]  /*11f0*/  UIMAD.WIDE UR6, UR61, 0x4, UR6 ;  /* 0x000000043d0678a5 */ /* 0x000fcc000f8e0206 */
[----:B------:R-:W-:Y:S02]  /*1200*/  IMAD.U32 R4, RZ, RZ, UR6 ;  /* 0x00000006ff047e24 */ /* 0x000fe4000f8e00ff */
[----:B------:R-:W-:-:S05]  /*1210*/  IMAD.U32 R5, RZ, RZ, UR7 ;  /* 0x00000007ff057e24 */ /* 0x000fca000f8e00ff */
[----:B------:R-:W2:Y:S04]  /*1220*/  LDG.E R3, desc[UR36][R4.64] ;  /* 0x0000002404037981 */ /* 0x000ea8000c1e1900 */
[----:B------:R-:W3:Y:S01]  /*1230*/  LDG.E R0, desc[UR36][R4.64+0x4] ;  /* 0x0000042404007981 */ /* 0x000ee2000c1e1900 */
[----:B--2---:R-:W-:Y:S02]  /*1240*/  R2UR UR7, R3 ;  /* 0x00000000030772ca */ /* 0x004fe400000e0000 */
[----:B---3--:R-:W-:-:S13]  /*1250*/  R2UR UR6, R0 ;  /* 0x00000000000672ca */ /* 0x008fda00000e0000 */
[----:B------:R-:W-:-:S12]  /*1260*/  UIADD3 UR7, -UR7, UR6, URZ ;  /* 0x0000000607077290 */ /* 0x000fd8000fffe13f */
.L_x_184:
[----:B------:R-:W-:Y:S02]  /*1270*/  UIADD3 UR7, -UR4, UR7, URZ ;  /* 0x0000000704077290 */ /* 0x000fe4000fffe13f */
[----:B------:R-:W-:Y:S02]  /*1280*/  ULOP3.LUT UR4, UR5, 0xff0000, URZ, 0xc0, !UPT ;  /* 0x00ff000005047892 */ /* 0x000fe4000f8ec03f */
[----:B------:R-:W-:Y:S02]  /*1290*/  UISETP.GE.AND UP0, UPT, UR7, 0x1, UPT ;  /* 0x000000010700788c */ /* 0x000fe4000bf06270 */
[----:B------:R-:W-:Y:S01]  /*12a0*/  USHF.R.U32.HI UR8, URZ, 0x8, UR8 ;  /* 0x000000083f087899 */ /* 0x000fe20008011608 */
[----:B------:R-:W-:Y:S01]  /*12b0*/  IMAD.U32 R98, RZ, RZ, UR7 ;  /* 0x00000007ff627e24 */ /* 0x000fe2000f8e00ff */
[----:B------:R-:W-:Y:S02]  /*12c0*/  UIADD3 UR6, UR7, 0x5f, URZ ;  /* 0x0000005f07067890 */ /* 0x000fe4000fffe03f */
[----:B------:R-:W-:Y:S01]  /*12d0*/  PLOP3.LUT P0, PT, PT, PT, UP0, 0x80, 0x0 ;  /* 0x000000000000781c */ /* 0x000fe20003f0f008 */
[----:B------:R-:W-:-:S02]  /*12e0*/  ULEA.HI UR8, UR4, UR8, URZ, 0x10 ;  /* 0x0000000804087291 */ /* 0x000fc4000f8f803f */
[----:B------:R-:W-:Y:S02]  /*12f0*/  UIMAD.WIDE UR6, UR6, 0x2aaaaaab, URZ ;  /* 0x2aaaaaab060678a5 */ /* 0x000fe4000f8e023f */
[----:B------:R-:W-:Y:S02]  /*1300*/  ULOP3.LUT UR4, UR8, 0xff, URZ, 0xc0, !UPT ;  /* 0x000000ff08047892 */ /* 0x000fe4000f8ec03f */
[----:B------:R-:W-:Y:S02]  /*1310*/  ULOP3.LUT UR9, UR5, 0xffff, URZ, 0xc0, !UPT ;  /* 0x0000ffff05097892 */ /* 0x000fe4000f8ec03f */
[----:B------:R-:W-:Y:S02]  /*1320*/  USHF.R.U32.HI UR5, URZ, 0x10, UR8 ;  /* 0x000000103f057899 */ /* 0x000fe40008011608 */
[----:B------:R-:W-:Y:S01]  /*1330*/  USHF.R.U32.HI UR6, URZ, 0x1f, UR7 ;  /* 0x0000001f3f067899 */ /* 0x000fe20008011607 */
[----:B------:R-:W-:Y:S01]  /*1340*/  IMAD.U32 R19, RZ, RZ, UR4 ;  /* 0x00000004ff137e24 */ /* 0x000fe2000f8e00ff */
[----:B------:R-:W-:Y:S01]  /*1350*/  MOV R174, UR9 ;  /* 0x0000000900ae7c02 */ /* 0x000fe20008000f00 */
[----:B------:R-:W-:Y:S01]  /*1360*/  UMOV UR4, URZ ;  /* 0x0000003f00047c82 */ /* 0x000fe20008000000 */
[----:B------:R-:W-:Y:S01]  /*1370*/  ULEA.HI.SX32 UR9, UR7, UR6, 0x1c ;  /* 0x0000000607097291 */ /* 0x000fe2000f8fe23f */
[----:B------:R-:W-:Y:S01]  /*1380*/  IMAD.U32 R18, RZ, RZ, UR5 ;  /* 0x00000005ff127e24 */ /* 0x000fe2000f8e00ff */
[----:B------:R-:W-:Y:S10]  /*1390*/  @!P0 BRA `(.L_x_185) ;  /* 0x0000000000948947 */ /* 0x000ff40003800000 */
[----:B------:R-:W-:Y:S01]  /*13a0*/  R2UR UR5, R18 ;  /* 0x00000000120572ca */ /* 0x000fe200000e0000 */
[----:B------:R-:W-:-:S12]  /*13b0*/  ULDC UR4, c[0x0][0x9f0] ;  /* 0x00027c0000047ab9 */ /* 0x000fd80000000800 */
[----:B------:R-:W-:-:S04]  /*13c0*/  UISETP.NE.AND UP0, UPT, UR5, URZ, UPT ;  /* 0x0000003f0500728c */ /* 0x000fc8000bf05270 */
[----:B------:R-:W-:-:S03]  /*13d0*/  USEL UR10, UR5, UR4, UP0 ;  /* 0x00000004050a7287 */ /* 0x000fc60008000000 */
[----:B------:R-:W-:Y:S01]  /*13e0*/  UMOV UR4, URZ ;  /* 0x0000003f00047c82 */ /* 0x000fe20008000000 */
[----:B------:R-:W-:Y:S02]  /*13f0*/  UIADD3 UR6, UR9, -0x1, UR10 ;  /* 0xffffffff09067890 */ /* 0x000fe4000fffe00a */
[----:B------:R-:W-:-:S04]  /*1400*/  IMAD.U32 R4, RZ, RZ, UR10 ;  /* 0x0000000aff047e24 */ /* 0x000fc8000f8e00ff */
[----:B------:R-:W-:Y:S01]  /*1410*/  IMAD.U32 R5, RZ, RZ, UR6 ;  /* 0x00000006ff057e24 */ /* 0x000fe2000f8e00ff */
[-C--:B------:R-:W-:Y:S01]  /*1420*/  IABS R0, R4.reuse ;  /* 0x0000000400007213 */ /* 0x080fe20000000000 */
[----:B------:R-:W-:Y:S01]  /*1430*/  ULOP3.LUT UR6, UR6, UR10, URZ, 0x3c, !UPT ;  /* 0x0000000a06067292 */ /* 0x000fe2000f8e3c3f */
[----:B------:R-:W-:Y:S02]  /*1440*/  IABS R6, R4 ;  /* 0x0000000400067213 */ /* 0x000fe40000000000 */
[----:B------:R-:W-:Y:S02]  /*1450*/  R2UR UR11, R0 ;  /* 0x00000000000b72ca */ /* 0x000fe400000e0000 */
[----:B------:R-:W-:-:S05]  /*1460*/  IABS R5, R5 ;  /* 0x0000000500057213 */ /* 0x000fca0000000000 */
[----:B------:R-:W-:-:S05]  /*1470*/  IMAD.MOV.U32 R4, RZ, RZ, R5 ;  /* 0x000000ffff047224 */ /* 0x000fca00078e0005 */
[----:B------:R-:W-:Y:S01]  /*1480*/  R2UR UR8, R4 ;  /* 0x00000000040872ca */ /* 0x000fe200000e0000 */
[----:B------:R-:W0:Y:S08]  /*1490*/  I2F.RP R0, UR11 ;  /* 0x0000000b00007d06 */ /* 0x000e300008209400 */
[----:B0-----:R-:W0:Y:S02]  /*14a0*/  MUFU.RCP R0, R0 ;  /* 0x0000000000007308 */ /* 0x001e240000001000 */
[----:B0-----:R-:W-:-:S02]  /*14b0*/  VIADD R3, R0, 0xffffffe ;  /* 0x0ffffffe00037836 */ /* 0x001fc40000000000 */
[----:B------:R-:W-:-:S04]  /*14c0*/  IMAD.MOV R0, RZ, RZ, -R6 ;  /* 0x000000ffff007224 */ /* 0x000fc800078e0a06 */
        /* <DEDUP_REMOVED lines=14> */
[----:B------:R-:W-:-:S05]  /*15b0*/  UISETP.NE.AND UP0, UPT, UR10, URZ, UPT ;  /* 0x0000003f0a00728c */ /* 0x000fca000bf05270 */
[----:B------:R-:W-:Y:S02]  /*15c0*/  UMOV UR4, UR5 ;  /* 0x0000000500047c82 */ /* 0x000fe40008000000 */
[----:B------:R-:W-:-:S04]  /*15d0*/  @!UP1 UIADD3 UR4, -UR4, URZ, URZ ;  /* 0x0000003f04049290 */ /* 0x000fc8000fffe13f */
[----:B------:R-:W-:-:S12]  /*15e0*/  @!UP0 ULOP3.LUT UR4, URZ, UR10, URZ, 0x33, !UPT ;  /* 0x0000000a3f048292 */ /* 0x000fd8000f8e333f */
.L_x_185:
[----:B------:R-:W-:Y:S01]  /*15f0*/  R2UR UR5, R19 ;  /* 0x00000000130572ca */ /* 0x000fe200000e0000 */
[----:B------:R-:W-:Y:S01]  /*1600*/  IMAD.U32 R3, RZ, RZ, UR4 ;  /* 0x00000004ff037e24 */ /* 0x000fe2000f8e00ff */
[----:B------:R-:W-:Y:S02]  /*1610*/  MOV R0, UR9 ;  /* 0x0000000900007c02 */ /* 0x000fe40008000f00 */
[----:B------:R-:W-:Y:S02]  /*1620*/  CS2R R86, SRZ ;  /* 0x0000000000567805 */ /* 0x000fe4000001ff00 */
[----:B------:R-:W-:Y:S02]  /*1630*/  PLOP3.LUT P0, PT, PT, PT, PT, 0x80, 0x0 ;  /* 0x000000000000781c */ /* 0x000fe40003f0f070 */
        /* <DEDUP_REMOVED lines=8> */
[----:B------:R-:W-:Y:S01]  /*16c0*/  UIMAD UR60, UR5, UR4, URZ ;  /* 0x00000004053c72a4 */ /* 0x000fe2000f8e023f */
[----:B------:R-:W-:-:S02]  /*16d0*/  CS2R R68, SRZ ;  /* 0x0000000000447805 */ /* 0x000fc4000001ff00 */
[----:B------:R-:W-:Y:S02]  /*16e0*/  CS2R R66, SRZ ;  /* 0x0000000000427805 */ /* 0x000fe4000001ff00 */
[----:B------:R-:W-:Y:S02]  /*16f0*/  CS2R R64, SRZ ;  /* 0x0000000000407805 */ /* 0x000fe4000001ff00 */
[----:B------:R-:W-:Y:S02]  /*1700*/  CS2R R62, SRZ ;  /* 0x00000000003e7805 */ /* 0x000fe4000001ff00 */
[----:B------:R-:W-:Y:S02]  /*1710*/  CS2R R60, SRZ ;  /* 0x00000000003c7805 */ /* 0x000fe4000001ff00 */
[----:B------:R-:W-:Y:S01]  /*1720*/  VIADDMNMX R3, R3, UR60, R0, PT ;  /* 0x0000003c03037c46 */ /* 0x000fe2000b800100 */
[----:B------:R-:W-:Y:S01]  /*1730*/  IMAD.MOV.U32 R0, RZ, RZ, RZ ;  /* 0x000000ffff007224 */ /* 0x000fe200078e00ff */
[----:B------:R-:W-:-:S02]  /*1740*/  CS2R R58, SRZ ;  /* 0x00000000003a7805 */ /* 0x000fc4000001ff00 */
[----:B------:R-:W-:Y:S02]  /*1750*/  CS2R R56, SRZ ;  /* 0x0000000000387805 */ /* 0x000fe4000001ff00 */
[----:B------:R-:W-:Y:S01]  /*1760*/  R2UR UR5, R3 ;  /* 0x00000000030572ca */ /* 0x000fe200000e0000 */
[----:B------:R-:W-:Y:S01]  /*1770*/  IMAD.MOV.U32 R3, RZ, RZ, RZ ;  /* 0x000000ffff037224 */ /* 0x000fe200078e00ff */
        /* <DEDUP_REMOVED lines=10> */
[----:B------:R-:W-:Y:S01]  /*1820*/  CS2R R96, SRZ ;  /* 0x0000000000607805 */ /* 0x000fe2000001ff00 */
[----:B------:R-:W-:Y:S02]  /*1830*/  UISETP.GT.AND UP0, UPT, UR5, UR60, UPT ;  /* 0x0000003c0500728c */ /* 0x000fe4000bf04270 */
[----:B------:R-:W-:Y:S01]  /*1840*/  IMAD.U32 R99, RZ, RZ, UR5 ;  /* 0x00000005ff637e24 */ /* 0x000fe2000f8e00ff */
[----:B------:R-:W-:Y:S02]  /*1850*/  CS2R R90, SRZ ;  /* 0x00000000005a7805 */ /* 0x000fe4000001ff00 */
[----:B------:R-:W-:Y:S02]  /*1860*/  CS2R R94, SRZ ;  /* 0x00000000005e7805 */ /* 0x000fe4000001ff00 */
[----:B------:R-:W-:Y:S02]  /*1870*/  CS2R R88, SRZ ;  /* 0x0000000000587805 */ /* 0x000fe4000001ff00 */
[----:B------:R-:W-:-:S02]  /*1880*/  CS2R R92, SRZ ;  /* 0x00000000005c7805 */ /* 0x000fc4000001ff00 */
[----:B------:R-:W-:Y:S02]  /*1890*/  PLOP3.LUT P1, PT, PT, PT, UP0, 0x80, 0x0 ;  /* 0x000000000000781c */ /* 0x000fe40003f2f008 */
[----:B------:R-:W-:-:S11]  /*18a0*/  CS2R R20, SRZ ;  /* 0x0000000000147805 */ /* 0x000fd6000001ff00 */
[----:B------:R-:W-:Y:S05]  /*18b0*/  @!P1 BRA `(.L_x_186) ;  /* 0x0000005800849947 */ /* 0x000fea0003800000 */
[----:B------:R-:W0:Y:S01]  /*18c0*/  SHFL.IDX PT, R0, R195, RZ, 0x1f ;  /* 0x00001fffc3007589 */ /* 0x000e2200000e0000 */
[----:B------:R-:W1:Y:S01]  /*18d0*/  S2UR UR6, SR_CgaCtaId ;  /* 0x00000000000679c3 */ /* 0x000e620000008800 */
[----:B------:R-:W-:Y:S01]  /*18e0*/  UMOV UR40, 0x400 ;  /* 0x0000040000287882 */ /* 0x000fe20000000000 */
[----:B0-----:R-:W-:Y:S01]  /*18f0*/  R2UR UR4, R0 ;  /* 0x00000000000472ca */ /* 0x001fe200000e0000 */
[----:B-1----:R-:W-:-:S04]  /*1900*/  ULEA UR40, UR6, UR40, 0x18 ;  /* 0x0000002806287291 */ /* 0x002fc8000f8ec03f */
[----:B------:R-:W-:-:S04]  /*1910*/  UIADD3 UR6, UR40, 0xc400, URZ ;  /* 0x0000c40028067890 */ /* 0x000fc8000fffe03f */
[----:B------:R-:W-:-:S04]  /*1920*/  ULOP3.LUT UP0, URZ, UR6, 0x1bf, URZ, 0xc0, !UPT ;  /* 0x000001bf063f7892 */ /* 0x000fc8000f80c03f */
[----:B------:R-:W-:Y:S02]  /*1930*/  ULEA.HI UR5, UR4, UR4, URZ, 0x1 ;  /* 0x0000000404057291 */ /* 0x000fe4000f8f083f */
[----:B------:R-:W-:Y:S02]  /*1940*/  PLOP3.LUT P0, PT, PT, PT, UP0, 0x80, 0x0 ;  /* 0x000000000000781c */ /* 0x000fe40003f0f008 */
        /* <DEDUP_REMOVED lines=9> */
[----:B------:R-:W-:Y:S01]  /*19e0*/  IMAD.U32 R4, RZ, RZ, UR4 ;  /* 0x00000004ff047e24 */ /* 0x000fe2000f8e00ff */
[----:B------:R0:W1:Y:S01]  /*19f0*/  LDC.64 R14, c[0x4][R0] ;  /* 0x01000000000e7b82 */ /* 0x0000620000000a00 */
[----:B------:R-:W-:Y:S01]  /*1a00*/  IMAD.U32 R5, RZ, RZ, UR5 ;  /* 0x00000005ff057e24 */ /* 0x000fe2000f8e00ff */
[----:B------:R-:W-:Y:S01]  /*1a10*/  ULDC.64 UR4, c[0x4][0xf8] ;  /* 0x01003e0000047ab9 */ /* 0x000fe20000000a00 */
[----:B------:R-:W-:Y:S01]  /*1a20*/  IMAD.U32 R10, RZ, RZ, UR6 ;  /* 0x00000006ff0a7e24 */ /* 0x000fe2000f8e00ff */
[----:B------:R-:W-:Y:S01]  /*1a30*/  MOV R6, UR4 ;  /* 0x0000000400067c02 */ /* 0x000fe20008000f00 */
[----:B------:R-:W-:Y:S02]  /*1a40*/  IMAD.U32 R7, RZ, RZ, UR5 ;  /* 0x00000005ff077e24 */ /* 0x000fe4000f8e00ff */
[----:B------:R-:W-:-:S02]  /*1a50*/  IMAD.U32 R11, RZ, RZ, UR7 ;  /* 0x00000007ff0b7e24 */ /* 0x000fc4000f8e00ff */
[----:B------:R-:W-:Y:S02]  /*1a60*/  IMAD.MOV.U32 R8, RZ, RZ, 0x70 ;  /* 0x00000070ff087424 */ /* 0x000fe400078e00ff */
[----:B------:R-:W-:Y:S02]  /*1a70*/  IMAD.MOV.U32 R12, RZ, RZ, 0x1 ;  /* 0x00000001ff0c7424 */ /* 0x000fe400078e00ff */
[----:B0-----:R-:W-:-:S07]  /*1a80*/  IMAD.MOV.U32 R13, RZ, RZ, RZ ;  /* 0x000000ffff0d7224 */ /* 0x001fce00078e00ff */
[----:B------:R-:W-:-:S07]  /*1a90*/  LEPC R20, `(.L_x_187) ;  /* 0x000000001014794e */ /* 0x000fce0000000000 */
[----:B-1----:R-:W-:Y:S05]  /*1aa0*/  CALL.ABS.NOINC R14 ;  /* 0x000000000e007343 */ /* 0x002fea0003c00000 */
.L_x_187:
[----:B------:R-:W-:Y:S02]  /*1ab0*/  R2UR UR6, R178 ;  /* 0x00000000b20672ca */ /* 0x000fe400000e0000 */
[----:B------:R-:W-:-:S11]  /*1ac0*/  R2UR UR5, R199 ;  /* 0x00000000c70572ca */ /* 0x000fd600000e0000 */
[----:B------:R-:W-:Y:S02]  /*1ad0*/  ULEA.HI UR4, UR6, UR6, URZ, 0x1 ;  /* 0x0000000606047291 */ /* 0x000fe4000f8f083f */
[----:B------:R-:W-:Y:S02]  /*1ae0*/  IMAD.U32 R3, RZ, RZ, UR5 ;  /* 0x00000005ff037e24 */ /* 0x000fe4000f8e00ff */
[----:B------:R-:W-:-:S03]  /*1af0*/  ULOP3.LUT UR4, UR4, 0xfffffffe, URZ, 0xc0, !UPT ;  /* 0xfffffffe04047892 */ /* 0x000fc6000f8ec03f */
[----:B------:R-:W-:Y:S01]  /*1b00*/  ISETP.NE.AND P0, PT, R3, 0x3, PT ;  /* 0x000000030300780c */ /* 0x000fe20003f05270 */
[----:B------:R-:W-:-:S06]  /*1b10*/  UIADD3 UR4, UR6, -UR4, URZ ;  /* 0x8000000406047290 */ /* 0x000fcc000fffe03f */
[----:B------:R-:W-:-:S04]  /*1b20*/  MOV R0, UR4 ;  /* 0x0000000400007c02 */ /* 0x000fc80008000f00 */
[----:B------:R-:W-:-:S04]  /*1b30*/  SHF.L.U32 R0, R0, 0x1f, RZ ;  /* 0x0000001f00007819 */ /* 0x000fc800000006ff */
[----:B------:R-:W0:Y:S02]  /*1b40*/  SYNCS.PHASECHK.TRANS64.TRYWAIT P1, [UR40+0x2a800], R0 ;  /* 0x02a80000ff0075a7 */ /* 0x000e240008020168 */
[----:B0-----:R-:W-:Y:S05]  /*1b50*/  @!P1 BRA `(.L_x_188) ;  /* 0x000000e000809947 */ /* 0x001fea0003800000 */
.L_x_318:
[----:B------:R-:W-:Y:S05]  /*1b60*/  @!P0 BRA `(.L_x_189) ;  /* 0x0000000000048947 */ /* 0x000fea0003800000 */
[----:B------:R-:W-:Y:S01]  /*1b70*/  BPT.TRAP 0x1 ;  /* 0x000000040000795c */ /* 0x000fe20000300000 */
.L_x_189:
[----:B0-----:R-:W-:Y:S02]  /*1b80*/  IMAD.U32 R0, RZ, RZ, UR38 ;  /* 0x00000026ff007e24 */ /* 0x001fe4000f8e00ff */
[----:B------:R-:W-:-:S03]  /*1b90*/  IMAD.U32 R3, RZ, RZ, UR39 ;  /* 0x00000027ff037e24 */ /* 0x000fc6000f8e00ff */
[----:B------:R-:W-:Y:S02]  /*1ba0*/  LEA R0, R0, UR40, 0x3 ;  /* 0x0000002800007c11 */ /* 0x000fe4000f8e18ff */
[----:B------:R-:W-:-:S04]  /*1bb0*/  SHF.L.U32 R3, R3, 0x1f, RZ ;  /* 0x0000001f03037819 */ /* 0x000fc800000006ff */
[----:B------:R0:W1:Y:S01]  /*1bc0*/  SYNCS.PHASECHK.TRANS64.TRYWAIT P1, [R0+URZ+0x2a830], R3 ;  /* 0x02a83003000075a7 */ /* 0x000062000802017f */
[----:B------:R-:W-:Y:S05]  /*1bd0*/  @!P0 BRA `(.L_x_190) ;  /* 0x0000000000048947 */ /* 0x000fea0003800000 */
[----:B------:R-:W-:Y:S01]  /*1be0*/  BPT.TRAP 0x1 ;  /* 0x000000040000795c */ /* 0x000fe20000300000 */
.L_x_190:
[----:B------:R-:W-:Y:S01]  /*1bf0*/  IMAD.MOV.U32 R87, RZ, RZ, RZ ;  /* 0x000000ffff577224 */ /* 0x000fe200078e00ff */
[----:B-1----:R-:W-:Y:S06]  /*1c00*/  @P1 BRA `(.L_x_191) ;  /* 0x0000000000081947 */ /* 0x002fec0003800000 */
[----:B------:R-:W1:Y:S02]  /*1c10*/  SYNCS.PHASECHK.TRANS64.TRYWAIT P1, [R0+URZ+0x2a830], R3 ;  /* 0x02a83003000075a7 */ /* 0x000e64000802017f */
[----:B-1----:R-:W-:Y:S05]  /*1c20*/  @!P1 BRA `(.L_x_192) ;  /* 0x000000e000649947 */ /* 0x002fea0003800000 */
.L_x_191:
[----:B------:R-:W-:Y:S05]  /*1c30*/  WARPSYNC.ALL ;  /* 0x0000000000007948 */ /* 0x000fea0003800000 */
[----:B------:R-:W-:Y:S01]  /*1c40*/  UIADD3 UR40, UR40, 0x18400, URZ ;  /* 0x0001840028287890 */ /* 0x000fe2000fffe03f */
[----:B------:R-:W-:Y:S01]  /*1c50*/  WARPGROUP.ARRIVE ;  /* 0x00000000000079c5 */ /* 0x000fe20000000000 */
[----:B------:R-:W-:Y:S02]  /*1c60*/  ULOP3.LUT UR4, UR41, 0x10000, URZ, 0xfc, !UPT ;  /* 0x0001000029047892 */ /* 0x000fe4000f8efc3f */
[----:B------:R-:W-:Y:S01]  /*1c70*/  USHF.R.U32.HI UR40, URZ, 0x4, UR40 ;  /* 0x000000043f287899 */ /* 0x000fe20008011628 */
[----:B------:R-:W-:Y:S01]  /*1c80*/  UMOV UR13, 0x40000040 ;  /* 0x40000040000d7882 */ /* 0x000fe20000000000 */
[----:B------:R-:W-:-:S02]  /*1c90*/  UMOV UR15, 0x40000040 ;  /* 0x40000040000f7882 */ /* 0x000fc40000000000 */
[----:B------:R-:W-:Y:S01]  /*1ca0*/  ULOP3.LUT UR11, UR40, 0x3fff, URZ, 0xc0, !UPT ;  /* 0x00003fff280b7892 */ /* 0x000fe2000f8ec03f */
[----:B------:R-:W-:Y:S01]  /*1cb0*/  IMAD.U32 R5, RZ, RZ, UR13 ;  /* 0x0000000dff057e24 */ /* 0x000fe2000f8e00ff */
[----:B------:R-:W-:Y:S01]  /*1cc0*/  UMOV UR12, UR4 ;  /* 0x00000004000c7c82 */ /* 0x000fe20008000000 */
[----:B------:R-:W-:Y:S01]  /*1cd0*/  UIADD3 UR6, UR4, 0x2, URZ ;  /* 0x0000000204067890 */ /* 0x000fe2000fffe03f */
[----:B------:R-:W-:Y:S01]  /*1ce0*/  IMAD.U32 R4, RZ, RZ, UR12 ;  /* 0x0000000cff047e24 */ /* 0x000fe2000f8e00ff */
[----:B------:R-:W-:Y:S02]  /*1cf0*/  ULOP3.LUT UR11, UR11, 0x10000, URZ, 0xfc, !UPT ;  /* 0x000100000b0b7892 */ /* 0x000fe4000f8efc3f */
[----:B------:R-:W-:Y:S02]  /*1d00*/  UIADD3 UR56, UR4, 0x4, URZ ;  /* 0x0000000404387890 */ /* 0x000fe4000fffe03f */
[----:B------:R-:W-:Y:S01]  /*1d10*/  UIMAD UR5, UR38, 0x900, UR11 ;  /* 0x00000900260578a4 */ /* 0x000fe2000f8e020b */
[----:B------:R-:W-:Y:S01]  /*1d20*/  UMOV UR57, 0x40000040 ;  /* 0x4000004000397882 */ /* 0x000fe20000000000 */
[----:B------:R-:W-:-:S02]  /*1d30*/  UMOV UR59, 0x40000040 ;  /* 0x40000040003b7882 */ /* 0x000fc40000000000 */
[----:B------:R-:W-:Y:S02]  /*1d40*/  UIADD3 UR7, UR5, 0x2, URZ ;  /* 0x0000000205077890 */ /* 0x000fe4000fffe03f */
[----:B------:R-:W-:Y:S02]  /*1d50*/  UIADD3 UR58, UR5, 0x4, URZ ;  /* 0x00000004053a7890 */ /* 0x000fe4000fffe03f */
[----:B------:R-:W-:Y:S01]  /*1d60*/  UMOV UR14, UR5 ;  /* 0x00000005000e7c82 */ /* 0x000fe20008000000 */
[----:B------:R-:W-:Y:S01]  /*1d70*/  UIADD3 UR52, UR4, 0x6, URZ ;  /* 0x0000000604347890 */ /* 0x000fe2000fffe03f */
[----:B------:R-:W-:Y:S01]  /*1d80*/  HGMMA.64x96x16.F32 R24, gdesc[UR12], RZ, !UPT, gsb0 ;  /* 0x016000000c1879f0 */ /* 0x000fe2000c0008ff */
[----:B------:R-:W-:Y:S01]  /*1d90*/  UMOV UR12, UR6 ;  /* 0x00000006000c7c82 */ /* 0x000fe20008000000 */
[----:B------:R-:W-:Y:S01]  /*1da0*/  UMOV UR13, 0x40000040 ;  /* 0x40000040000d7882 */ /* 0x000fe20000000000 */
[----:B------:R-:W-:Y:S01]  /*1db0*/  UMOV UR14, UR7 ;  /* 0x00000007000e7c82 */ /* 0x000fe20008000000 */
[----:B------:R-:W-:Y:S01]  /*1dc0*/  UMOV UR15, 0x40000040 ;  /* 0x40000040000f7882 */ /* 0x000fe20000000000 */
[----:B------:R-:W-:Y:S01]  /*1dd0*/  UIADD3 UR54, UR5, 0x6, URZ ;  /* 0x0000000605367890 */ /* 0x000fe2000fffe03f */
[----:B------:R-:W-:Y:S01]  /*1de0*/  MOV R6, UR12 ;  /* 0x0000000c00067c02 */ /* 0x000fe20008000f00 */
[----:B------:R-:W-:Y:S01]  /*1df0*/  UMOV UR53, 0x40000040 ;  /* 0x4000004000357882 */ /* 0x000fe20000000000 */
[----:B------:R-:W-:Y:S01]  /*1e00*/  UMOV UR55, 0x40000040 ;  /* 0x4000004000377882 */ /* 0x000fe20000000000 */
[----:B------:R-:W-:Y:S01]  /*1e10*/  UIADD3 UR48, UR4, 0x400, URZ ;  /* 0x0000040004307890 */ /* 0x000fe2000fffe03f */
[----:B------:R-:W-:Y:S01]  /*1e20*/  IMAD.U32 R7, RZ, RZ, UR13 ;  /* 0x0000000dff077e24 */ /* 0x000fe2000f8e00ff */
        /* <DEDUP_REMOVED lines=27> */
[----:B------:R-:W-:-:S02]  /*1fe0*/  WARPGROUP.DEPBAR.LE gsb0, 0x0 ;  /* 0x00008000000079c5 */ /* 0x000fc40000010000 */
[----:B------:R-:W-:-:S06]  /*1ff0*/  WARPGROUP.ARRIVE ;  /* 0x00000000000079c5 */ /* 0x000fcc0000000000 */
[----:B------:R-:W-:Y:S01]  /*2000*/  HGMMA.64x96x16.F32 R24, gdesc[UR12], R24, gsb0 ;  /* 0x016000000c1879f0 */ /* 0x000fe20008000818 */
        /* <DEDUP_REMOVED lines=37> */
.L_x_193:
[----:B------:R-:W-:Y:S01]  /*2260*/  R2UR UR5, R98 ;  /* 0x00000000620572ca */ /* 0x000fe200000e0000 */
[----:B------:R-:W-:Y:S01]  /*2270*/  ULDC UR4, c[0x0][0x9d8] ;  /* 0x0002760000047ab9 */ /* 0x000fe20000000800 */
[----:B------:R-:W-:Y:S01]  /*2280*/  R2UR UR6, R99 ;  /* 0x00000000630672ca */ /* 0x000fe200000e0000 */
        /* <DEDUP_REMOVED lines=10> */
[----:B------:R-:W-:-:S02]  /*2330*/  IMAD.U32 R10, RZ, RZ, UR5 ;  /* 0x00000005ff0a7e24 */ /* 0x000fc4000f8e00ff */
[----:B------:R-:W-:Y:S01]  /*2340*/  FMUL.FTZ R37, R37, UR4 ;  /* 0x0000000425257c20 */ /* 0x000fe20008410000 */
[----:B------:R-:W-:Y:S02]  /*2350*/  IMAD.U32 R12, RZ, RZ, UR6 ;  /* 0x00000006ff0c7e24 */ /* 0x000fe4000f8e00ff */
[----:B------:R-:W-:Y:S01]  /*2360*/  FMUL.FTZ R30, R30, UR4 ;  /* 0x000000041e1e7c20 */ /* 0x000fe20008410000 */
[----:B------:R-:W3:Y:S01]  /*2370*/  MUFU.TANH R25, R25 ;  /* 0x0000001900197308 */ /* 0x000ee20000002400 */
[----:B------:R-:W-:Y:S01]  /*2380*/  IADD3 R9, R10, 0x60, -R173 ;  /* 0x000000600a097810 */ /* 0x000fe20007ffe8ad */
[----:B------:R-:W-:Y:S01]  /*2390*/  FMUL.FTZ R40, R40, UR4 ;  /* 0x0000000428287c20 */ /* 0x000fe20008410000 */
[----:B------:R-:W-:Y:S01]  /*23a0*/  FMUL.FTZ R31, R31, UR4 ;  /* 0x000000041f1f7c20 */ /* 0x000fe20008410000 */
[----:B------:R-:W-:Y:S01]  /*23b0*/  FMUL.FTZ R41, R41, UR4 ;  /* 0x0000000429297c20 */ /* 0x000fe20008410000 */
[----:B------:R-:W-:Y:S01]  /*23c0*/  FMUL.FTZ R34, R34, UR4 ;  /* 0x0000000422227c20 */ /* 0x000fe20008410000 */
[----:B------:R-:W-:-:S02]  /*23d0*/  IMAD R9, R12, -0x60, R9 ;  /* 0xffffffa00c097824 */ /* 0x000fc400078e0209 */
[----:B------:R-:W-:Y:S01]  /*23e0*/  FMUL.FTZ R35, R35, UR4 ;  /* 0x0000000423237c20 */ /* 0x000fe20008410000 */
[----:B------:R-:W4:Y:S01]  /*23f0*/  MUFU.TANH R28, R28 ;  /* 0x0000001c001c7308 */ /* 0x000f220000002400 */
[----:B------:R-:W-:Y:S01]  /*2400*/  FMUL.FTZ R44, R44, UR4 ;  /* 0x000000042c2c7c20 */ /* 0x000fe20008410000 */
[----:B------:R-:W-:Y:S01]  /*2410*/  FMUL.FTZ R45, R45, UR4 ;  /* 0x000000042d2d7c20 */ /* 0x000fe20008410000 */
[C---:B------:R-:W-:Y:S01]  /*2420*/  ISETP.GT.AND P6, PT, R9.reuse, RZ, PT ;  /* 0x000000ff0900720c */ /* 0x040fe20003fc4270 */
[----:B------:R-:W-:Y:S01]  /*2430*/  FMUL.FTZ R38, R38, UR4 ;  /* 0x0000000426267c20 */ /* 0x000fe20008410000 */
[----:B------:R-:W-:Y:S01]  /*2440*/  ISETP.GT.AND P5, PT, R9, 0x1, PT ;  /* 0x000000010900780c */ /* 0x000fe20003fa4270 */
[----:B------:R-:W-:Y:S01]  /*2450*/  FMUL.FTZ R39, R39, UR4 ;  /* 0x0000000427277c20 */ /* 0x000fe20008410000 */
[----:B------:R-:W-:Y:S01]  /*2460*/  ISETP.GT.AND P4, PT, R9, 0x8, PT ;  /* 0x000000080900780c */ /* 0x000fe20003f84270 */
[----:B------:R-:W5:Y:S01]  /*2470*/  MUFU.TANH R29, R29 ;  /* 0x0000001d001d7308 */ /* 0x000f620000002400 */
[----:B--2---:R-:W-:Y:S01]  /*2480*/  FSEL R11, R24, -INF , P6 ;  /* 0xff800000180b7808 */ /* 0x004fe20003000000 */
[----:B------:R-:W-:Y:S01]  /*2490*/  FMUL.FTZ R48, R48, UR4 ;  /* 0x0000000430307c20 */ /* 0x000fe20008410000 */
[----:B---3--:R-:W-:Y:S01]  /*24a0*/  FSEL R10, R25, -INF , P5 ;  /* 0xff800000190a7808 */ /* 0x008fe20002800000 */
[----:B------:R-:W-:Y:S01]  /*24b0*/  FMUL.FTZ R49, R49, UR4 ;  /* 0x0000000431317c20 */ /* 0x000fe20008410000 */
[----:B------:R-:W-:Y:S01]  /*24c0*/  ISETP.GT.AND P3, PT, R9, 0x9, PT ;  /* 0x000000090900780c */ /* 0x000fe20003f64270 */
[----:B------:R-:W-:Y:S01]  /*24d0*/  FMUL.FTZ R42, R42, UR4 ;  /* 0x000000042a2a7c20 */ /* 0x000fe20008410000 */
[----:B------:R-:W-:Y:S01]  /*24e0*/  FMNMX.FTZ R12, R11, R10, !PT ;  /* 0x0000000a0b0c7209 */ /* 0x000fe20007810000 */
[----:B------:R-:W2:Y:S01]  /*24f0*/  MUFU.TANH R32, R32 ;  /* 0x0000002000207308 */ /* 0x000ea20000002400 */
[----:B----4-:R-:W-:Y:S01]  /*2500*/  FSEL R73, R28, -INF , P4 ;  /* 0xff8000001c497808 */ /* 0x010fe20002000000 */
[----:B------:R-:W-:Y:S01]  /*2510*/  FMUL.FTZ R43, R43, UR4 ;  /* 0x000000042b2b7c20 */ /* 0x000fe20008410000 */
[----:B------:R-:W-:Y:S01]  /*2520*/  ISETP.GT.AND P2, PT, R9, 0x10, PT ;  /* 0x000000100900780c */ /* 0x000fe20003f44270 */
[----:B------:R-:W-:Y:S01]  /*2530*/  FMUL.FTZ R52, R52, UR4 ;  /* 0x0000000434347c20 */ /* 0x000fe20008410000 */
[----:B------:R-:W-:Y:S01]  /*2540*/  FMNMX.FTZ R12, R73, R12, !PT ;  /* 0x0000000c490c7209 */ /* 0x000fe20007810000 */
[----:B------:R-:W-:Y:S01]  /*2550*/  FMUL.FTZ R46, R46, UR4 ;  /* 0x000000042e2e7c20 */ /* 0x000fe20008410000 */
[----:B------:R-:W-:Y:S01]  /*2560*/  ISETP.GT.AND P1, PT, R9, 0x11, PT ;  /* 0x000000110900780c */ /* 0x000fe20003f24270 */
[----:B01----:R-:W0:Y:S01]  /*2570*/  MUFU.TANH R3, R26 ;  /* 0x0000001a00037308 */ /* 0x003e220000002400 */
[----:B-----5:R-:W-:Y:S01]  /*2580*/  FSEL R75, R29, -INF , P3 ;  /* 0xff8000001d4b7808 */ /* 0x020fe20001800000 */
        /* <DEDUP_REMOVED lines=9> */
[----:B------:R-:W-:Y:S01]  /*2620*/  FMUL.FTZ R60, R60, UR4 ;  /* 0x000000043c3c7c20 */ /* 0x000fe20008410000 */
[----:B------:R-:W-:Y:S01]  /*2630*/  FMUL.FTZ R54, R54, UR4 ;  /* 0x0000000436367c20 */ /* 0x000fe20008410000 */
[----:B------:R-:W-:Y:S01]  /*2640*/  FMNMX.FTZ R12, R77, R12, !PT ;  /* 0x0000000c4d0c7209 */ /* 0x000fe20007810000 */
[----:B------:R-:W-:Y:S01]  /*2650*/  FMUL.FTZ R61, R61, UR4 ;  /* 0x000000043d3d7c20 */ /* 0x000fe20008410000 */
[----:B------:R-:W-:Y:S01]  /*2660*/  FMUL.FTZ R55, R55, UR4 ;  /* 0x0000000437377c20 */ /* 0x000fe20008410000 */
[----:B------:R-:W2:Y:S01]  /*2670*/  MUFU.TANH R8, R27 ;  /* 0x0000001b00087308 */ /* 0x000ea20000002400 */
[----:B0-----:R-:W-:Y:S01]  /*2680*/  FSEL R3, R3, -INF , P6 ;  /* 0xff80000003037808 */ /* 0x001fe20003000000 */
[----:B------:R-:W-:Y:S01]  /*2690*/  FMUL.FTZ R64, R64, UR4 ;  /* 0x0000000440407c20 */ /* 0x000fe20008410000 */
[----:B------:R-:W-:Y:S01]  /*26a0*/  ISETP.GT.AND P6, PT, R9, 0x18, PT ;  /* 0x000000180900780c */ /* 0x000fe20003fc4270 */
[----:B------:R-:W-:Y:S01]  /*26b0*/  FMUL.FTZ R58, R58, UR4 ;  /* 0x000000043a3a7c20 */ /* 0x000fe20008410000 */
[----:B------:R-:W-:Y:S01]  /*26c0*/  FMUL.FTZ R65, R65, UR4 ;  /* 0x0000000441417c20 */ /* 0x000fe20008410000 */
[----:B------:R-:W-:Y:S01]  /*26d0*/  FMUL.FTZ R59, R59, UR4 ;  /* 0x000000043b3b7c20 */ /* 0x000fe20008410000 */
[----:B------:R-:W-:Y:S01]  /*26e0*/  FMUL.FTZ R68, R68, UR4 ;  /* 0x0000000444447c20 */ /* 0x000fe20008410000 */
[----:B------:R-:W0:Y:S01]  /*26f0*/  MUFU.TANH R36, R36 ;  /* 0x0000002400247308 */ /* 0x000e220000002400 */
[----:B-1----:R-:W-:Y:S01]  /*2700*/  FSEL R79, R33, -INF , P1 ;  /* 0xff800000214f7808 */ /* 0x002fe20000800000 */
[----:B------:R-:W-:Y:S01]  /*2710*/  FMUL.FTZ R69, R69, UR4 ;  /* 0x0000000445457c20 */ /* 0x000fe20008410000 */
[----:B------:R-:W-:Y:S01]  /*2720*/  ULDC UR5, c[0x0][0x988] ;  /* 0x0002620000057ab9 */ /* 0x000fe20000000800 */
[----:B------:R-:W-:Y:S01]  /*2730*/  P2R R14, PR, RZ, 0x1 ;  /* 0x00000001ff0e7803 */ /* 0x000fe20000000000 */
[----:B------:R-:W-:Y:S01]  /*2740*/  FMUL.FTZ R62, R62, UR4 ;  /* 0x000000043e3e7c20 */ /* 0x000fe20008410000 */
[----:B------:R-:W-:Y:S01]  /*2750*/  FMNMX.FTZ R12, R79, R12, !PT ;  /* 0x0000000c4f0c7209 */ /* 0x000fe20007810000 */
[----:B------:R-:W-:Y:S01]  /*2760*/  FMUL.FTZ R63, R63, UR4 ;  /* 0x000000043f3f7c20 */ /* 0x000fe20008410000 */
[----:B------:R-:W1:Y:S01]  /*2770*/  MUFU.TANH R13, R30 ;  /* 0x0000001e000d7308 */ /* 0x000e620000002400 */
[----:B--2---:R-:W-:Y:S01]  /*2780*/  FSEL R8, R8, -INF , P5 ;  /* 0xff80000008087808 */ /* 0x004fe20002800000 */
[----:B------:R-:W-:Y:S01]  /*2790*/  FMUL.FTZ R66, R66, UR4 ;  /* 0x0000000442427c20 */ /* 0x000fe20008410000 */
[----:B------:R-:W-:Y:S01]  /*27a0*/  ISETP.GT.AND P5, PT, R9, 0x19, PT ;  /* 0x000000190900780c */ /* 0x000fe20003fa4270 */
[----:B------:R-:W-:Y:S01]  /*27b0*/  FMUL.FTZ R67, R67, UR4 ;  /* 0x0000000443437c20 */ /* 0x000fe20008410000 */
[----:B------:R-:W-:Y:S01]  /*27c0*/  FMUL.FTZ R70, R70, UR4 ;  /* 0x0000000446467c20 */ /* 0x000fe20008410000 */
[----:B------:R-:W-:Y:S01]  /*27d0*/  FMUL.FTZ R71, R71, UR4 ;  /* 0x0000000447477c20 */ /* 0x000fe20008410000 */
[----:B------:R-:W-:Y:S01]  /*27e0*/  R2UR UR4, R0 ;  /* 0x00000000000472ca */ /* 0x000fe200000e0000 */
[----:B------:R-:W2:Y:S01]  /*27f0*/  MUFU.TANH R37, R37 ;  /* 0x0000002500257308 */ /* 0x000ea20000002400 */
[----:B0-----:R-:W-:Y:S01]  /*2800*/  FSEL R81, R36, -INF , P6 ;  /* 0xff80000024517808 */ /* 0x001fe20003000000 */
[--C-:B------:R-:W-:Y:S01]  /*2810*/  IMAD.MOV.U32 R84, RZ, RZ, R87.reuse ;  /* 0x000000ffff547224 */ /* 0x100fe200078e0057 */
[-C--:B------:R-:W-:Y:S01]  /*2820*/  MOV R86, R87.reuse ;  /* 0x0000005700567202 */ /* 0x080fe20000000f00 */
[--C-:B------:R-:W-:Y:S01]  /*2830*/  IMAD.MOV.U32 R82, RZ, RZ, R87.reuse ;  /* 0x000000ffff527224 */ /* 0x100fe200078e0057 */
[----:B------:R-:W-:Y:S01]  /*2840*/  FMNMX.FTZ R12, R81, R12, !PT ;  /* 0x0000000c510c7209 */ /* 0x000fe20007810000 */
[--C-:B------:R-:W-:Y:S01]  /*2850*/  IMAD.MOV.U32 R80, RZ, RZ, R87.reuse ;  /* 0x000000ffff507224 */ /* 0x100fe200078e0057 */
[----:B------:R-:W-:Y:S01]  /*2860*/  MOV R72, R87 ;  /* 0x0000005700487202 */ /* 0x000fe20000000f00 */
[----:B------:R-:W0:Y:S01]  /*2870*/  MUFU.TANH R15, R31 ;  /* 0x0000001f000f7308 */ /* 0x000e220000002400 */
[----:B-1----:R-:W-:Y:S01]  /*2880*/  FSEL R13, R13, -INF , P4 ;  /* 0xff8000000d0d7808 */ /* 0x002fe20002000000 */
[--C-:B------:R-:W-:Y:S01]  /*2890*/  IMAD.MOV.U32 R78, RZ, RZ, R87.reuse ;  /* 0x000000ffff4e7224 */ /* 0x100fe200078e0057 */
[----:B------:R-:W-:Y:S01]  /*28a0*/  ISETP.GT.AND P4, PT, R9, 0x20, PT ;  /* 0x000000200900780c */ /* 0x000fe20003f84270 */
[----:B------:R-:W-:Y:S01]  /*28b0*/  UIADD3 UR4, UR4, 0x2a840, URZ ;  /* 0x0002a84004047890 */ /* 0x000fe2000fffe03f */
[----:B------:R-:W-:-:S02]  /*28c0*/  IMAD.MOV.U32 R76, RZ, RZ, R87 ;  /* 0x000000ffff4c7224 */ /* 0x000fc400078e0057 */
[----:B------:R-:W-:Y:S01]  /*28d0*/  IMAD.MOV.U32 R74, RZ, RZ, R87 ;  /* 0x000000ffff4a7224 */ /* 0x000fe200078e0057 */
[----:B------:R-:W1:Y:S01]  /*28e0*/  MUFU.TANH R40, R40 ;  /* 0x0000002800287308 */ /* 0x000e620000002400 */
[----:B--2---:R-:W-:-:S04]  /*28f0*/  FSEL R83, R37, -INF , P5 ;  /* 0xff80000025537808 */ /* 0x004fc80002800000 */
        /* <DEDUP_REMOVED lines=26> */
[----:B------:R1:W3:Y:S01]  /*2aa0*/  MUFU.TANH R31, R42 ;  /* 0x0000002a001f7308 */ /* 0x0002e20000002400 */
[----:B--2---:R-:W-:Y:S02]  /*2ab0*/  FSEL R29, R39, -INF , P5 ;  /* 0xff800000271d7808 */ /* 0x004fe40002800000 */
[----:B------:R-:W-:-:S05]  /*2ac0*/  ISETP.GT.AND P5, PT, R9, 0x31, PT ;  /* 0x000000310900780c */ /* 0x000fca0003fa4270 */
[----:B------:R-:W2:Y:S01]  /*2ad0*/  MUFU.TANH R49, R49 ;  /* 0x0000003100317308 */ /* 0x000ea20000002400 */
[----:B0-----:R-:W-:Y:S01]  /*2ae0*/  FSEL R95, R48, -INF , P6 ;  /* 0xff800000305f7808 */ /* 0x001fe20003000000 */
[--C-:B------:R-:W-:Y:S02]  /*2af0*/  IMAD.MOV.U32 R48, RZ, RZ, R87.reuse ;  /* 0x000000ffff307224 */ /* 0x100fe400078e0057 */
[----:B-1----:R-:W-:Y:S01]  /*2b00*/  IMAD.MOV.U32 R42, RZ, RZ, R87 ;  /* 0x000000ffff2a7224 */ /* 0x002fe200078e0057 */
[----:B------:R-:W-:-:S03]  /*2b10*/  FMNMX.FTZ R12, R95, R12, !PT ;  /* 0x0000000c5f0c7209 */ /* 0x000fc60007810000 */
[----:B------:R-:W0:Y:S01]  /*2b20*/  MUFU.TANH R43, R43 ;  /* 0x0000002b002b7308 */ /* 0x000e220000002400 */
[----:B---3--:R-:W-:Y:S02]  /*2b30*/  FSEL R31, R31, -INF , P4 ;  /* 0xff8000001f1f7808 */ /* 0x008fe40002000000 */
[----:B------:R-:W-:-:S05]  /*2b40*/  ISETP.GT.AND P4, PT, R9, 0x38, PT ;  /* 0x000000380900780c */ /* 0x000fca0003f84270 */
        /* <DEDUP_REMOVED lines=21> */
[----:B--2---:R-:W-:Y:S01]  /*2ca0*/  FSEL R103, R56, -INF , P2 ;  /* 0xff80000038677808 */ /* 0x004fe20001000000 */
[----:B------:R-:W-:-:S03]  /*2cb0*/  IMAD.MOV.U32 R56, RZ, RZ, R87 ;  /* 0x000000ffff387224 */ /* 0x000fc600078e0057 */
        /* <DEDUP_REMOVED lines=16> */
[----:B-1----:R-:W-:Y:S01]  /*2dc0*/  FSEL R43, R54, -INF , P4 ;  /* 0xff800000362b7808 */ /* 0x002fe20002000000 */
[----:B------:R-:W-:Y:S01]  /*2dd0*/  IMAD.MOV.U32 R54, RZ, RZ, R87 ;  /* 0x000000ffff367224 */ /* 0x000fe200078e0057 */
        /* <DEDUP_REMOVED lines=12> */
[----:B--2---:R-:W-:Y:S02]  /*2ea0*/  FSEL R47, R58, -INF , P2 ;  /* 0xff8000003a2f7808 */ /* 0x004fe40001000000 */
[----:B------:R-:W-:Y:S02]  /*2eb0*/  ISETP.GT.AND P2, PT, R9, 0x58, PT ;  /* 0x000000580900780c */ /* 0x000fe40003f44270 */
[----:B------:R-:W-:-:S03]  /*2ec0*/  MOV R58, R87 ;  /* 0x00000057003a7202 */ /* 0x000fc60000000f00 */
        /* <DEDUP_REMOVED lines=11> */
[----:B0-----:R-:W-:-:S04]  /*2f80*/  FSEL R115, R69, -INF , P1 ;  /* 0xff80000045737808 */ /* 0x001fc80000800000 */
[----:B------:R-:W-:Y:S01]  /*2f90*/  FMNMX.FTZ R20, R115, R12, !PT ;  /* 0x0000000c73147209 */ /* 0x000fe20007810000 */
[----:B------:R-:W-:Y:S01]  /*2fa0*/  IMAD.U32 R12, RZ, RZ, UR5 ;  /* 0x00000005ff0c7e24 */ /* 0x000fe2000f8e00ff */
[----:B------:R-:W-:Y:S01]  /*2fb0*/  UIADD3 UR5, UR6, -0x2, URZ ;  /* 0xfffffffe06057890 */ /* 0x000fe2000fffe03f */
[----:B------:R-:W0:Y:S01]  /*2fc0*/  MUFU.TANH R66, R66 ;  /* 0x0000004200427308 */ /* 0x000e220000002400 */
[----:B-1----:R-:W-:Y:S01]  /*2fd0*/  FSEL R59, R62, -INF , P6 ;  /* 0xff8000003e3b7808 */ /* 0x002fe20003000000 */
[----:B------:R-:W1:Y:S01]  /*2fe0*/  SHFL.BFLY PT, R9, R20, 0x2, 0x1f ;  /* 0x0c401f0014097f89 */ /* 0x000e6200000e0000 */
[----:B------:R-:W3:Y:S01]  /*2ff0*/  S2UR UR6, SR_CgaCtaId ;  /* 0x00000000000679c3 */ /* 0x000ee20000008800 */
[----:B------:R-:W-:Y:S01]  /*3000*/  UISETP.GE.AND UP0, UPT, UR5, UR60, UPT ;  /* 0x0000003c0500728c */ /* 0x000fe2000bf06270 */
[----:B------:R-:W-:-:S03]  /*3010*/  IMAD.MOV.U32 R62, RZ, RZ, R87 ;  /* 0x000000ffff3e7224 */ /* 0x000fc600078e0057 */
[----:B------:R-:W4:Y:S01]  /*3020*/  MUFU.TANH R67, R67 ;  /* 0x0000004300437308 */ /* 0x000f220000002400 */
[----:B--2---:R-:W-:-:S07]  /*3030*/  FSEL R63, R63, -INF , P5 ;  /* 0xff8000003f3f7808 */ /* 0x004fce0002800000 */
[----:B------:R-:W2:Y:S01]  /*3040*/  MUFU.TANH R70, R70 ;  /* 0x0000004600467308 */ /* 0x000ea20000002400 */
[----:B0-----:R-:W-:Y:S01]  /*3050*/  FSEL R65, R66, -INF , P4 ;  /* 0xff80000042417808 */ /* 0x001fe20002000000 */
[----:B------:R-:W-:-:S06]  /*3060*/  IMAD.MOV.U32 R66, RZ, RZ, R87 ;  /* 0x000000ffff427224 */ /* 0x000fcc00078e0057 */
[----:B------:R-:W0:Y:S01]  /*3070*/  MUFU.TANH R71, R71 ;  /* 0x0000004700477308 */ /* 0x000e220000002400 */
[----:B----4-:R-:W-:Y:S02]  /*3080*/  FSEL R67, R67, -INF , P3 ;  /* 0xff80000043437808 */ /* 0x010fe40001800000 */
[----:B-1----:R-:W-:Y:S01]  /*3090*/  FMNMX.FTZ R24, R20, R9, !PT ;  /* 0x0000000914187209 */ /* 0x002fe20007810000 */
[----:B---3--:R-:W-:-:S04]  /*30a0*/  UPRMT UR4, UR6, 0x654, UR4 ;  /* 0x0000065406047896 */ /* 0x008fc80008000004 */
[----:B------:R-:W1:Y:S01]  /*30b0*/  SHFL.BFLY PT, R9, R24, 0x1, 0x1f ;  /* 0x0c201f0018097f89 */ /* 0x000e6200000e0000 */
[----:B--2---:R-:W-:Y:S01]  /*30c0*/  FSEL R69, R70, -INF , P2 ;  /* 0xff80000046457808 */ /* 0x004fe20001000000 */
[----:B------:R-:W-:-:S03]  /*30d0*/  IMAD.MOV.U32 R70, RZ, RZ, R87 ;  /* 0x000000ffff467224 */ /* 0x000fc600078e0057 */
[----:B------:R-:W-:Y:S01]  /*30e0*/  SYNCS.ARRIVE.TRANS64.RED.A1T0 RZ, [UR4], RZ ;  /* 0x000000ffffff79a7 */ /* 0x000fe20008100404 */
[----:B0-----:R-:W-:Y:S02]  /*30f0*/  FSEL R71, R71, -INF , P1 ;  /* 0xff80000047477808 */ /* 0x001fe40000800000 */
[----:B-1----:R-:W-:-:S04]  /*3100*/  FMNMX.FTZ R9, R24, R9, !PT ;  /* 0x0000000918097209 */ /* 0x002fc80007810000 */
[C---:B------:R-:W-:Y:S01]  /*3110*/  FSETP.NEU.FTZ.AND P0, PT, R9.reuse, -INF , PT ;  /* 0xff8000000900780b */ /* 0x040fe20003f1d000 */
[----:B------:R-:W-:-:S05]  /*3120*/  FMUL.FTZ R26, R9, R12 ;  /* 0x0000000c091a7220 */ /* 0x000fca0000410000 */
[----:B------:R-:W-:Y:S02]  /*3130*/  FSEL R26, R26, RZ, P0 ;  /* 0x000000ff1a1a7208 */ /* 0x000fe40000000000 */
[----:B------:R-:W-:Y:S02]  /*3140*/  ISETP.NE.AND P0, PT, R14, RZ, PT ;  /* 0x000000ff0e00720c */ /* 0x000fe40003f05270 */
[----:B------:R-:W-:Y:S01]  /*3150*/  FMNMX.FTZ R14, R3, R8, !PT ;  /* 0x00000008030e7209 */ /* 0x000fe20007810000 */
[-CC-:B------:R-:W-:Y:S01]  /*3160*/  FFMA.FTZ R136, R11, R12.reuse, -R26.reuse ;  /* 0x0000000c0b887223 */ /* 0x180fe2000001081a */
[-CC-:B------:R-:W-:Y:S01]  /*3170*/  FFMA.FTZ R51, R10, R12.reuse, -R26.reuse ;  /* 0x0000000c0a337223 */ /* 0x180fe2000001081a */
[--C-:B------:R-:W-:Y:S01]  /*3180*/  FFMA.FTZ R138, R73, R12, -R26.reuse ;  /* 0x0000000c498a7223 */ /* 0x100fe2000001081a */
[----:B------:R-:W-:Y:S01]  /*3190*/  FMNMX.FTZ R14, R13, R14, !PT ;  /* 0x0000000e0d0e7209 */ /* 0x000fe20007810000 */
[-CC-:B------:R-:W-:Y:S01]  /*31a0*/  FFMA.FTZ R53, R75, R12.reuse, -R26.reuse ;  /* 0x0000000c4b357223 */ /* 0x180fe2000001081a */
[--C-:B------:R-:W-:Y:S01]  /*31b0*/  FFMA.FTZ R140, R77, R12, -R26.reuse ;  /* 0x0000000c4d8c7223 */ /* 0x100fe2000001081a */
[----:B------:R-:W-:Y:S01]  /*31c0*/  MUFU.EX2 R136, R136 ;  /* 0x0000008800887308 */ /* 0x000fe20000000800 */
[----:B------:R-:W-:Y:S01]  /*31d0*/  FMNMX.FTZ R14, R15, R14, !PT ;  /* 0x0000000e0f0e7209 */ /* 0x000fe20007810000 */
[-CC-:B------:R-:W-:Y:S01]  /*31e0*/  FFMA.FTZ R55, R79, R12.reuse, -R26.reuse ;  /* 0x0000000c4f377223 */ /* 0x180fe2000001081a */
[-CC-:B------:R-:W-:Y:S01]  /*31f0*/  FFMA.FTZ R142, R81, R12.reuse, -R26.reuse ;  /* 0x0000000c518e7223 */ /* 0x180fe2000001081a */
        /* <DEDUP_REMOVED lines=10> */
[-CC-:B------:R-:W-:Y:S01]  /*32a0*/  FFMA.FTZ R97, R97, R12.reuse, -R26.reuse ;  /* 0x0000000c61617223 */ /* 0x180fe2000001081a */
[--C-:B------:R-:W-:Y:S01]  /*32b0*/  FFMA.FTZ R99, R99, R12, -R26.reuse ;  /* 0x0000000c63637223 */ /* 0x100fe2000001081a */
[----:B------:R-:W1:Y:S01]  /*32c0*/  MUFU.EX2 R138, R138 ;  /* 0x0000008a008a7308 */ /* 0x000e620000000800 */
[----:B------:R-:W-:Y:S01]  /*32d0*/  FMNMX.FTZ R14, R29, R14, !PT ;  /* 0x0000000e1d0e7209 */ /* 0x000fe20007810000 */
[-CC-:B------:R-:W-:Y:S01]  /*32e0*/  FFMA.FTZ R101, R101, R12.reuse, -R26.reuse ;  /* 0x0000000c65657223 */ /* 0x180fe2000001081a */
[-CC-:B------:R-:W-:Y:S01]  /*32f0*/  FFMA.FTZ R103, R103, R12.reuse, -R26.reuse ;  /* 0x0000000c67677223 */ /* 0x180fe2000001081a */
[--C-:B------:R-:W-:Y:S01]  /*3300*/  FFMA.FTZ R105, R105, R12, -R26.reuse ;  /* 0x0000000c69697223 */ /* 0x100fe2000001081a */
[----:B------:R-:W-:Y:S01]  /*3310*/  FMNMX.FTZ R14, R31, R14, !PT ;  /* 0x0000000e1f0e7209 */ /* 0x000fe20007810000 */
[-CC-:B------:R-:W-:Y:S01]  /*3320*/  FFMA.FTZ R107, R107, R12.reuse, -R26.reuse ;  /* 0x0000000c6b6b7223 */ /* 0x180fe2000001081a */
[--C-:B------:R-:W-:Y:S01]  /*3330*/  FFMA.FTZ R61, R61, R12, -R26.reuse ;  /* 0x0000000c3d3d7223 */ /* 0x100fe2000001081a */
[----:B------:R-:W2:Y:S01]  /*3340*/  MUFU.EX2 R53, R53 ;  /* 0x0000003500357308 */ /* 0x000ea20000000800 */
[----:B------:R-:W-:Y:S01]  /*3350*/  FMNMX.FTZ R14, R33, R14, !PT ;  /* 0x0000000e210e7209 */ /* 0x000fe20007810000 */
[-CC-:B------:R-:W-:Y:S01]  /*3360*/  FFMA.FTZ R109, R109, R12.reuse, -R26.reuse ;  /* 0x0000000c6d6d7223 */ /* 0x180fe2000001081a */
[-CC-:B------:R-:W-:Y:S01]  /*3370*/  FFMA.FTZ R111, R111, R12.reuse, -R26.reuse ;  /* 0x0000000c6f6f7223 */ /* 0x180fe2000001081a */
[--C-:B------:R-:W-:Y:S01]  /*3380*/  FFMA.FTZ R113, R113, R12, -R26.reuse ;  /* 0x0000000c71717223 */ /* 0x100fe2000001081a */
[----:B------:R-:W-:Y:S01]  /*3390*/  FMNMX.FTZ R14, R35, R14, !PT ;  /* 0x0000000e230e7209 */ /* 0x000fe20007810000 */
[----:B------:R-:W-:Y:S01]  /*33a0*/  FFMA.FTZ R26, R115, R12, -R26 ;  /* 0x0000000c731a7223 */ /* 0x000fe2000001081a */
[--C-:B------:R-:W-:Y:S01]  /*33b0*/  IMAD.MOV.U32 R85, RZ, RZ, R87.reuse ;  /* 0x000000ffff557224 */ /* 0x100fe200078e0057 */
[----:B------:R-:W3:Y:S01]  /*33c0*/  MUFU.EX2 R140, R140 ;  /* 0x0000008c008c7308 */ /* 0x000ee20000000800 */
[----:B------:R-:W-:Y:S01]  /*33d0*/  FMNMX.FTZ R14, R37, R14, !PT ;  /* 0x0000000e250e7209 */ /* 0x000fe20007810000 */
[--C-:B------:R-:W-:Y:S01]  /*33e0*/  IMAD.MOV.U32 R83, RZ, RZ, R87.reuse ;  /* 0x000000ffff537224 */ /* 0x100fe200078e0057 */
[----:B------:R-:W-:Y:S01]  /*33f0*/  MOV R79, R87 ;  /* 0x00000057004f7202 */ /* 0x000fe20000000f00 */
[--C-:B------:R-:W-:Y:S01]  /*3400*/  IMAD.MOV.U32 R81, RZ, RZ, R87.reuse ;  /* 0x000000ffff517224 */ /* 0x100fe200078e0057 */
[----:B------:R-:W-:Y:S01]  /*3410*/  FMNMX.FTZ R14, R39, R14, !PT ;  /* 0x0000000e270e7209 */ /* 0x000fe20007810000 */
[----:B------:R-:W-:-:S02]  /*3420*/  IMAD.MOV.U32 R77, RZ, RZ, R87 ;  /* 0x000000ffff4d7224 */ /* 0x000fc400078e0057 */
[----:B------:R-:W-:Y:S01]  /*3430*/  MUFU.EX2 R55, R55 ;  /* 0x0000003700377308 */ /* 0x000fe20000000800 */
[----:B------:R-:W-:Y:S01]  /*3440*/  FMNMX.FTZ R14, R41, R14, !PT ;  /* 0x0000000e290e7209 */ /* 0x000fe20007810000 */
[--C-:B------:R-:W-:Y:S02]  /*3450*/  IMAD.MOV.U32 R75, RZ, RZ, R87.reuse ;  /* 0x000000ffff4b7224 */ /* 0x100fe400078e0057 */
[----:B------:R-:W-:Y:S01]  /*3460*/  IMAD.MOV.U32 R73, RZ, RZ, R87 ;  /* 0x000000ffff497224 */ /* 0x000fe200078e0057 */
[----:B------:R-:W-:-:S03]  /*3470*/  FMNMX.FTZ R14, R43, R14, !PT ;  /* 0x0000000e2b0e7209 */ /* 0x000fc60007810000 */
[----:B------:R-:W-:Y:S01]  /*3480*/  MUFU.EX2 R142, R142 ;  /* 0x0000008e008e7308 */ /* 0x000fe20000000800 */
[----:B------:R-:W-:-:S04]  /*3490*/  FMNMX.FTZ R14, R45, R14, !PT ;  /* 0x0000000e2d0e7209 */ /* 0x000fc80007810000 */
        /* <DEDUP_REMOVED lines=11> */
[----:B------:R-:W-:-:S05]  /*3550*/  FMNMX.FTZ R14, R71, R14, !PT ;  /* 0x0000000e470e7209 */ /* 0x000fca0007810000 */
[----:B------:R-:W4:Y:S02]  /*3560*/  SHFL.BFLY PT, R11, R14, 0x2, 0x1f ;  /* 0x0c401f000e0b7f89 */ /* 0x000f2400000e0000 */
[----:B------:R-:W-:Y:S08]  /*3570*/  MUFU.EX2 R146, R93 ;  /* 0x0000005d00927308 */ /* 0x000ff00000000800 */
[----:B------:R-:W-:Y:S08]  /*3580*/  MUFU.EX2 R95, R95 ;  /* 0x0000005f005f7308 */ /* 0x000ff00000000800 */
[----:B------:R-:W-:Y:S01]  /*3590*/  MUFU.EX2 R148, R97 ;  /* 0x0000006100947308 */ /* 0x000fe20000000800 */
[----:B----4-:R-:W-:-:S07]  /*35a0*/  FMNMX.FTZ R10, R14, R11, !PT ;  /* 0x0000000b0e0a7209 */ /* 0x010fce0007810000 */
[----:B------:R-:W-:Y:S01]  /*35b0*/  MUFU.EX2 R99, R99 ;  /* 0x0000006300637308 */ /* 0x000fe20000000800 */
[----:B------:R-:W4:Y:S07]  /*35c0*/  SHFL.BFLY PT, R11, R10, 0x1, 0x1f ;  /* 0x0c201f000a0b7f89 */ /* 0x000f2e00000e0000 */
[----:B------:R-:W-:Y:S08]  /*35d0*/  MUFU.EX2 R150, R101 ;  /* 0x0000006500967308 */ /* 0x000ff00000000800 */
[----:B------:R-:W-:Y:S08]  /*35e0*/  MUFU.EX2 R103, R103 ;  /* 0x0000006700677308 */ /* 0x000ff00000000800 */
[----:B------:R-:W-:Y:S01]  /*35f0*/  MUFU.EX2 R152, R105 ;  /* 0x0000006900987308 */ /* 0x000fe20000000800 */
[----:B----4-:R-:W-:-:S04]  /*3600*/  FMNMX.FTZ R11, R10, R11, !PT ;  /* 0x0000000b0a0b7209 */ /* 0x010fc80007810000 */
[C---:B------:R-:W-:Y:S01]  /*3610*/  FSETP.NEU.FTZ.AND P1, PT, R11.reuse, -INF , PT ;  /* 0xff8000000b00780b */ /* 0x040fe20003f3d000 */
[----:B------:R-:W-:Y:S02]  /*3620*/  FMUL.FTZ R10, R11, R12 ;  /* 0x0000000c0b0a7220 */ /* 0x000fe40000410000 */
[----:B------:R-:W-:Y:S03]  /*3630*/  MUFU.EX2 R107, R107 ;  /* 0x0000006b006b7308 */ /* 0x000fe60000000800 */
[----:B------:R-:W-:Y:S02]  /*3640*/  FSEL R10, R10, RZ, P1 ;  /* 0x000000ff0a0a7208 */ /* 0x000fe40000800000 */
[----:B------:R-:W-:-:S03]  /*3650*/  PLOP3.LUT P1, PT, PT, PT, UP0, 0x80, 0x0 ;  /* 0x000000000000781c */ /* 0x000fc60003f2f008 */
        /* <DEDUP_REMOVED lines=8> */
[----:B------:R0:W-:Y:S01]  /*36e0*/  MUFU.EX2 R137, R3 ;  /* 0x0000000300897308 */ /* 0x0001e20000000800 */
[-CC-:B------:R-:W-:Y:S01]  /*36f0*/  FFMA.FTZ R29, R29, R12.reuse, -R10.reuse ;  /* 0x0000000c1d1d7223 */ /* 0x180fe2000001080a */
[-CC-:B------:R-:W-:Y:S01]  /*3700*/  FFMA.FTZ R31, R31, R12.reuse, -R10.reuse ;  /* 0x0000000c1f1f7223 */ /* 0x180fe2000001080a */
[-CC-:B------:R-:W-:Y:S01]  /*3710*/  FFMA.FTZ R33, R33, R12.reuse, -R10.reuse ;  /* 0x0000000c21217223 */ /* 0x180fe2000001080a */
[-CC-:B------:R-:W-:Y:S01]  /*3720*/  FFMA.FTZ R35, R35, R12.reuse, -R10.reuse ;  /* 0x0000000c23237223 */ /* 0x180fe2000001080a */
[-CC-:B------:R-:W-:Y:S01]  /*3730*/  FFMA.FTZ R37, R37, R12.reuse, -R10.reuse ;  /* 0x0000000c25257223 */ /* 0x180fe2000001080a */
[-CC-:B------:R-:W-:Y:S01]  /*3740*/  FFMA.FTZ R39, R39, R12.reuse, -R10.reuse ;  /* 0x0000000c27277223 */ /* 0x180fe2000001080a */
[-CC-:B------:R-:W-:Y:S01]  /*3750*/  FFMA.FTZ R41, R41, R12.reuse, -R10.reuse ;  /* 0x0000000c29297223 */ /* 0x180fe2000001080a */
[----:B------:R-:W4:Y:S01]  /*3760*/  MUFU.EX2 R8, R8 ;  /* 0x0000000800087308 */ /* 0x000f220000000800 */
[----:B0-----:R-:W-:Y:S01]  /*3770*/  FADD.FTZ R3, R136, R51 ;  /* 0x0000003388037221 */ /* 0x001fe20000010000 */
[-CC-:B------:R-:W-:Y:S01]  /*3780*/  FFMA.FTZ R43, R43, R12.reuse, -R10.reuse ;  /* 0x0000000c2b2b7223 */ /* 0x180fe2000001080a */
[-CC-:B------:R-:W-:Y:S01]  /*3790*/  FFMA.FTZ R45, R45, R12.reuse, -R10.reuse ;  /* 0x0000000c2d2d7223 */ /* 0x180fe2000001080a */
[-CC-:B------:R-:W-:Y:S01]  /*37a0*/  FFMA.FTZ R47, R47, R12.reuse, -R10.reuse ;  /* 0x0000000c2f2f7223 */ /* 0x180fe2000001080a */
[----:B-1----:R-:W-:Y:S01]  /*37b0*/  FADD.FTZ R34, R138, R3 ;  /* 0x000000038a227221 */ /* 0x002fe20000010000 */
[-CC-:B------:R-:W-:Y:S01]  /*37c0*/  FFMA.FTZ R49, R49, R12.reuse, -R10.reuse ;  /* 0x0000000c31317223 */ /* 0x180fe2000001080a */
[-C--:B------:R-:W-:Y:S01]  /*37d0*/  FFMA.FTZ R59, R59, R12.reuse, -R10 ;  /* 0x0000000c3b3b7223 */ /* 0x080fe2000001080a */
[----:B------:R-:W0:Y:S01]  /*37e0*/  MUFU.EX2 R13, R13 ;  /* 0x0000000d000d7308 */ /* 0x000e220000000800 */
[----:B--2---:R-:W-:Y:S01]  /*37f0*/  FADD.FTZ R3, R53, R34 ;  /* 0x0000002235037221 */ /* 0x004fe20000010000 */
[-CC-:B------:R-:W-:Y:S01]  /*3800*/  FFMA.FTZ R63, R63, R12.reuse, -R10.reuse ;  /* 0x0000000c3f3f7223 */ /* 0x180fe2000001080a */
[-CC-:B------:R-:W-:Y:S01]  /*3810*/  FFMA.FTZ R65, R65, R12.reuse, -R10.reuse ;  /* 0x0000000c41417223 */ /* 0x180fe2000001080a */
[-CC-:B------:R-:W-:Y:S01]  /*3820*/  FFMA.FTZ R67, R67, R12.reuse, -R10.reuse ;  /* 0x0000000c43437223 */ /* 0x180fe2000001080a */
[----:B---3--:R-:W-:Y:S01]  /*3830*/  FADD.FTZ R36, R140, R3 ;  /* 0x000000038c247221 */ /* 0x008fe20000010000 */
[-CC-:B------:R-:W-:Y:S01]  /*3840*/  FFMA.FTZ R69, R69, R12.reuse, -R10.reuse ;  /* 0x0000000c45457223 */ /* 0x180fe2000001080a */
[----:B------:R-:W-:Y:S01]  /*3850*/  FFMA.FTZ R71, R71, R12, -R10 ;  /* 0x0000000c47477223 */ /* 0x000fe2000001080a */
[----:B------:R1:W2:Y:S01]  /*3860*/  MUFU.EX2 R14, R15 ;  /* 0x0000000f000e7308 */ /* 0x0002a20000000800 */
[----:B----4-:R-:W-:Y:S01]  /*3870*/  FADD.FTZ R34, R137, R8 ;  /* 0x0000000889227221 */ /* 0x010fe20000010000 */
[----:B------:R-:W-:Y:S01]  /*3880*/  F2FP.F16.F32.PACK_AB R137, R8, R137 ;  /* 0x000000890889723e */ /* 0x000fe200000000ff */
[----:B------:R-:W-:Y:S01]  /*3890*/  IMAD.MOV.U32 R61, RZ, RZ, R87 ;  /* 0x000000ffff3d7224 */ /* 0x000fe200078e0057 */
[----:B------:R-:W-:-:S02]  /*38a0*/  F2FP.F16.F32.PACK_AB R136, R51, R136 ;  /* 0x000000883388723e */ /* 0x000fc400000000ff */
[----:B------:R-:W-:Y:S01]  /*38b0*/  F2FP.F16.F32.PACK_AB R138, R53, R138 ;  /* 0x0000008a358a723e */ /* 0x000fe200000000ff */
[--C-:B------:R-:W-:Y:S01]  /*38c0*/  IMAD.MOV.U32 R53, RZ, RZ, R87.reuse ;  /* 0x000000ffff357224 */ /* 0x100fe200078e0057 */
[----:B------:R-:W3:Y:S01]  /*38d0*/  MUFU.EX2 R21, R21 ;  /* 0x0000001500157308 */ /* 0x000ee20000000800 */
[----:B-1----:R-:W-:Y:S01]  /*38e0*/  FADD.FTZ R15, R55, R36 ;  /* 0x00000024370f7221 */ /* 0x002fe20000010000 */
[----:B0-----:R-:W-:Y:S01]  /*38f0*/  FADD.FTZ R3, R13, R34 ;  /* 0x000000220d037221 */ /* 0x001fe20000010000 */
[----:B------:R-:W-:Y:S01]  /*3900*/  F2FP.F16.F32.PACK_AB R140, R55, R140 ;  /* 0x0000008c378c723e */ /* 0x000fe200000000ff */
[----:B------:R-:W-:Y:S02]  /*3910*/  IMAD.MOV.U32 R55, RZ, RZ, R87 ;  /* 0x000000ffff377224 */ /* 0x000fe400078e0057 */
[----:B------:R-:W-:Y:S01]  /*3920*/  FADD.FTZ R38, R142, R15 ;  /* 0x0000000f8e267221 */ /* 0x000fe20000010000 */
[C---:B------:R-:W-:Y:S01]  /*3930*/  F2FP.F16.F32.PACK_AB R142, R57.reuse, R142 ;  /* 0x0000008e398e723e */ /* 0x040fe200000000ff */
[----:B------:R0:W1:Y:S01]  /*3940*/  MUFU.EX2 R20, R25 ;  /* 0x0000001900147308 */ /* 0x0000620000000800 */
[C---:B--2---:R-:W-:Y:S01]  /*3950*/  FADD.FTZ R36, R14.reuse, R3 ;  /* 0x000000030e247221 */ /* 0x044fe20000010000 */
[----:B------:R-:W-:Y:S01]  /*3960*/  FADD.FTZ R15, R57, R38 ;  /* 0x00000026390f7221 */ /* 0x000fe20000010000 */
[----:B------:R-:W-:Y:S01]  /*3970*/  F2FP.F16.F32.PACK_AB R139, R14, R13 ;  /* 0x0000000d0e8b723e */ /* 0x000fe200000000ff */
[----:B------:R-:W-:Y:S01]  /*3980*/  IMAD.MOV.U32 R57, RZ, RZ, R87 ;  /* 0x000000ffff397224 */ /* 0x000fe200078e0057 */
[----:B------:R-:W-:Y:S01]  /*3990*/  MOV R51, R87 ;  /* 0x0000005700337202 */ /* 0x000fe20000000f00 */
[----:B------:R-:W-:Y:S01]  /*39a0*/  FADD.FTZ R38, R144, R15 ;  /* 0x0000000f90267221 */ /* 0x000fe20000010000 */
[----:B------:R-:W-:Y:S01]  /*39b0*/  F2FP.F16.F32.PACK_AB R144, R89, R144 ;  /* 0x000000905990723e */ /* 0x000fe200000000ff */
[----:B------:R-:W2:Y:S01]  /*39c0*/  MUFU.EX2 R27, R27 ;  /* 0x0000001b001b7308 */ /* 0x000ea20000000800 */
[----:B---3--:R-:W-:Y:S01]  /*39d0*/  FADD.FTZ R3, R21, R36 ;  /* 0x0000002415037221 */ /* 0x008fe20000010000 */
[----:B------:R-:W-:Y:S01]  /*39e0*/  FADD.FTZ R38, R89, R38 ;  /* 0x0000002659267221 */ /* 0x000fe20000010000 */
[----:B0-----:R-:W-:-:S03]  /*39f0*/  IMAD.MOV.U32 R25, RZ, RZ, R87 ;  /* 0x000000ffff197224 */ /* 0x001fc600078e0057 */
[----:B------:R-:W-:Y:S02]  /*3a00*/  FADD.FTZ R15, R91, R38 ;  /* 0x000000265b0f7221 */ /* 0x000fe40000010000 */
[----:B------:R0:W3:Y:S01]  /*3a10*/  MUFU.EX2 R24, R29 ;  /* 0x0000001d00187308 */ /* 0x0000e20000000800 */
[----:B-1----:R-:W-:Y:S01]  /*3a20*/  FADD.FTZ R36, R20, R3 ;  /* 0x0000000314247221 */ /* 0x002fe20000010000 */
[C---:B------:R-:W-:Y:S01]  /*3a30*/  FADD.FTZ R40, R146.reuse, R15 ;  /* 0x0000000f92287221 */ /* 0x040fe20000010000 */
[----:B------:R-:W-:Y:S02]  /*3a40*/  F2FP.F16.F32.PACK_AB R146, R146, R91 ;  /* 0x0000005b9292723e */ /* 0x000fe400000000ff */
[----:B------:R-:W-:Y:S01]  /*3a50*/  F2FP.F16.F32.PACK_AB R141, R20, R21 ;  /* 0x00000015148d723e */ /* 0x000fe200000000ff */
[----:B------:R-:W-:Y:S02]  /*3a60*/  FADD.FTZ R15, R95, R40 ;  /* 0x000000285f0f7221 */ /* 0x000fe40000010000 */
[----:B------:R-:W1:Y:S01]  /*3a70*/  MUFU.EX2 R31, R31 ;  /* 0x0000001f001f7308 */ /* 0x000e620000000800 */
[----:B--2---:R-:W-:Y:S01]  /*3a80*/  FADD.FTZ R3, R27, R36 ;  /* 0x000000241b037221 */ /* 0x004fe20000010000 */
[----:B0-----:R-:W-:-:S06]  /*3a90*/  IMAD.MOV.U32 R29, RZ, RZ, R87 ;  /* 0x000000ffff1d7224 */ /* 0x001fcc00078e0057 */
[----:B------:R0:W2:Y:S01]  /*3aa0*/  MUFU.EX2 R28, R33 ;  /* 0x00000021001c7308 */ /* 0x0000a20000000800 */
[C---:B---3--:R-:W-:Y:S01]  /*3ab0*/  FADD.FTZ R38, R24.reuse, R3 ;  /* 0x0000000318267221 */ /* 0x048fe20000010000 */
[----:B------:R-:W-:Y:S01]  /*3ac0*/  F2FP.F16.F32.PACK_AB R143, R24, R27 ;  /* 0x0000001b188f723e */ /* 0x000fe200000000ff */
[--C-:B------:R-:W-:Y:S02]  /*3ad0*/  IMAD.MOV.U32 R27, RZ, RZ, R87.reuse ;  /* 0x000000ffff1b7224 */ /* 0x100fe400078e0057 */
[----:B------:R-:W-:-:S03]  /*3ae0*/  IMAD.MOV.U32 R24, RZ, RZ, R87 ;  /* 0x000000ffff187224 */ /* 0x000fc600078e0057 */
[----:B------:R-:W3:Y:S01]  /*3af0*/  MUFU.EX2 R35, R35 ;  /* 0x0000002300237308 */ /* 0x000ee20000000800 */
[----:B-1----:R-:W-:Y:S01]  /*3b00*/  FADD.FTZ R3, R31, R38 ;  /* 0x000000261f037221 */ /* 0x002fe20000010000 */
[C---:B------:R-:W-:Y:S01]  /*3b10*/  FADD.FTZ R38, R148.reuse, R15 ;  /* 0x0000000f94267221 */ /* 0x040fe20000010000 */
[----:B------:R-:W-:Y:S01]  /*3b20*/  F2FP.F16.F32.PACK_AB R148, R148, R95 ;  /* 0x0000005f9494723e */ /* 0x000fe200000000ff */
[----:B0-----:R-:W-:Y:S02]  /*3b30*/  IMAD.MOV.U32 R33, RZ, RZ, R87 ;  /* 0x000000ffff217224 */ /* 0x001fe400078e0057 */
[----:B------:R-:W-:Y:S02]  /*3b40*/  FADD.FTZ R15, R99, R38 ;  /* 0x00000026630f7221 */ /* 0x000fe40000010000 */
[----:B------:R0:W1:Y:S01]  /*3b50*/  MUFU.EX2 R30, R37 ;  /* 0x00000025001e7308 */ /* 0x0000620000000800 */
[----:B--2---:R-:W-:Y:S01]  /*3b60*/  FADD.FTZ R0, R28, R3 ;  /* 0x000000031c007221 */ /* 0x004fe20000010000 */
[----:B------:R-:W-:Y:S01]  /*3b70*/  FADD.FTZ R40, R150, R15 ;  /* 0x0000000f96287221 */ /* 0x000fe20000010000 */
[----:B------:R-:W-:Y:S01]  /*3b80*/  F2FP.F16.F32.PACK_AB R145, R28, R31 ;  /* 0x0000001f1c91723e */ /* 0x000fe200000000ff */
[--C-:B------:R-:W-:Y:S01]  /*3b90*/  IMAD.MOV.U32 R31, RZ, RZ, R87.reuse ;  /* 0x000000ffff1f7224 */ /* 0x100fe200078e0057 */
[----:B------:R-:W-:Y:S01]  /*3ba0*/  F2FP.F16.F32.PACK_AB R150, R150, R99 ;  /* 0x000000639696723e */ /* 0x000fe200000000ff */
[----:B------:R-:W-:Y:S01]  /*3bb0*/  FADD.FTZ R15, R103, R40 ;  /* 0x00000028670f7221 */ /* 0x000fe20000010000 */
[----:B------:R-:W-:Y:S01]  /*3bc0*/  IMAD.MOV.U32 R28, RZ, RZ, R87 ;  /* 0x000000ffff1c7224 */ /* 0x000fe200078e0057 */
[----:B------:R-:W2:Y:S01]  /*3bd0*/  MUFU.EX2 R39, R39 ;  /* 0x0000002700277308 */ /* 0x000ea20000000800 */
[----:B---3--:R-:W-:Y:S01]  /*3be0*/  FADD.FTZ R3, R35, R0 ;  /* 0x0000000023037221 */ /* 0x008fe20000010000 */
[----:B0-----:R-:W-:-:S06]  /*3bf0*/  MOV R37, R87 ;  /* 0x0000005700257202 */ /* 0x001fcc0000000f00 */
[----:B------:R0:W3:Y:S01]  /*3c00*/  MUFU.EX2 R32, R41 ;  /* 0x0000002900207308 */ /* 0x0000e20000000800 */
[C---:B-1----:R-:W-:Y:S01]  /*3c10*/  FADD.FTZ R38, R30.reuse, R3 ;  /* 0x000000031e267221 */ /* 0x042fe20000010000 */
[----:B------:R-:W-:Y:S01]  /*3c20*/  F2FP.F16.F32.PACK_AB R147, R30, R35 ;  /* 0x000000231e93723e */ /* 0x000fe200000000ff */
[----:B------:R-:W-:Y:S01]  /*3c30*/  IMAD.MOV.U32 R35, RZ, RZ, R87 ;  /* 0x000000ffff237224 */ /* 0x000fe200078e0057 */
[----:B------:R-:W-:-:S04]  /*3c40*/  MOV R30, R87 ;  /* 0x00000057001e7202 */ /* 0x000fc80000000f00 */
[----:B------:R-:W1:Y:S01]  /*3c50*/  MUFU.EX2 R43, R43 ;  /* 0x0000002b002b7308 */ /* 0x000e620000000800 */
[----:B--2---:R-:W-:Y:S01]  /*3c60*/  FADD.FTZ R3, R39, R38 ;  /* 0x0000002627037221 */ /* 0x004fe20000010000 */
[C---:B------:R-:W-:Y:S01]  /*3c70*/  FADD.FTZ R38, R152.reuse, R15 ;  /* 0x0000000f98267221 */ /* 0x040fe20000010000 */
[----:B------:R-:W-:Y:S01]  /*3c80*/  F2FP.F16.F32.PACK_AB R152, R152, R103 ;  /* 0x000000679898723e */ /* 0x000fe200000000ff */
[----:B0-----:R-:W-:Y:S02]  /*3c90*/  IMAD.MOV.U32 R41, RZ, RZ, R87 ;  /* 0x000000ffff297224 */ /* 0x001fe400078e0057 */
[----:B------:R-:W-:Y:S02]  /*3ca0*/  FADD.FTZ R15, R107, R38 ;  /* 0x000000266b0f7221 */ /* 0x000fe40000010000 */
[----:B------:R0:W2:Y:S01]  /*3cb0*/  MUFU.EX2 R34, R45 ;  /* 0x0000002d00227308 */ /* 0x0000a20000000800 */
[----:B---3--:R-:W-:Y:S01]  /*3cc0*/  FADD.FTZ R10, R32, R3 ;  /* 0x00000003200a7221 */ /* 0x008fe20000010000 */
[----:B------:R-:W-:Y:S01]  /*3cd0*/  FADD.FTZ R40, R154, R15 ;  /* 0x0000000f9a287221 */ /* 0x000fe20000010000 */
[----:B------:R-:W-:Y:S01]  /*3ce0*/  F2FP.F16.F32.PACK_AB R149, R32, R39 ;  /* 0x000000272095723e */ /* 0x000fe200000000ff */
[--C-:B------:R-:W-:Y:S01]  /*3cf0*/  IMAD.MOV.U32 R39, RZ, RZ, R87.reuse ;  /* 0x000000ffff277224 */ /* 0x100fe200078e0057 */
[----:B------:R-:W-:Y:S01]  /*3d00*/  F2FP.F16.F32.PACK_AB R154, R154, R107 ;  /* 0x0000006b9a9a723e */ /* 0x000fe200000000ff */
[----:B------:R-:W-:-:S02]  /*3d10*/  IMAD.MOV.U32 R32, RZ, RZ, R87 ;  /* 0x000000ffff207224 */ /* 0x000fc400078e0057 */
[----:B------:R-:W3:Y:S01]  /*3d20*/  MUFU.EX2 R47, R47 ;  /* 0x0000002f002f7308 */ /* 0x000ee20000000800 */
[----:B-1----:R-:W-:Y:S01]  /*3d30*/  FADD.FTZ R3, R43, R10 ;  /* 0x0000000a2b037221 */ /* 0x002fe20000010000 */
[----:B0-----:R-:W-:-:S06]  /*3d40*/  IMAD.MOV.U32 R45, RZ, RZ, R87 ;  /* 0x000000ffff2d7224 */ /* 0x001fcc00078e0057 */
[----:B------:R-:W0:Y:S01]  /*3d50*/  MUFU.EX2 R109, R109 ;  /* 0x0000006d006d7308 */ /* 0x000e220000000800 */
[C---:B--2---:R-:W-:Y:S01]  /*3d60*/  FADD.FTZ R38, R34.reuse, R3 ;  /* 0x0000000322267221 */ /* 0x044fe20000010000 */
[----:B------:R-:W-:Y:S01]  /*3d70*/  F2FP.F16.F32.PACK_AB R151, R34, R43 ;  /* 0x0000002b2297723e */ /* 0x000fe200000000ff */
[--C-:B------:R-:W-:Y:S02]  /*3d80*/  IMAD.MOV.U32 R43, RZ, RZ, R87.reuse ;  /* 0x000000ffff2b7224 */ /* 0x100fe400078e0057 */
[----:B------:R-:W-:-:S03]  /*3d90*/  IMAD.MOV.U32 R34, RZ, RZ, R87 ;  /* 0x000000ffff227224 */ /* 0x000fc600078e0057 */
[----:B------:R1:W2:Y:S01]  /*3da0*/  MUFU.EX2 R36, R49 ;  /* 0x0000003100247308 */ /* 0x0002a20000000800 */
[----:B---3--:R-:W-:-:S07]  /*3db0*/  FADD.FTZ R3, R47, R38 ;  /* 0x000000262f037221 */ /* 0x008fce0000010000 */
[----:B------:R-:W3:Y:S01]  /*3dc0*/  MUFU.EX2 R156, R111 ;  /* 0x0000006f009c7308 */ /* 0x000ee20000000800 */
[----:B0-----:R-:W-:Y:S01]  /*3dd0*/  FADD.FTZ R15, R109, R40 ;  /* 0x000000286d0f7221 */ /* 0x001fe20000010000 */
[----:B-1----:R-:W-:-:S06]  /*3de0*/  IMAD.MOV.U32 R49, RZ, RZ, R87 ;  /* 0x000000ffff317224 */ /* 0x002fcc00078e0057 */
[----:B------:R-:W0:Y:S01]  /*3df0*/  MUFU.EX2 R59, R59 ;  /* 0x0000003b003b7308 */ /* 0x000e220000000800 */
[C---:B--2---:R-:W-:Y:S01]  /*3e00*/  FADD.FTZ R38, R36.reuse, R3 ;  /* 0x0000000324267221 */ /* 0x044fe20000010000 */
[----:B------:R-:W-:Y:S01]  /*3e10*/  F2FP.F16.F32.PACK_AB R153, R36, R47 ;  /* 0x0000002f2499723e */ /* 0x000fe200000000ff */
[--C-:B------:R-:W-:Y:S02]  /*3e20*/  IMAD.MOV.U32 R47, RZ, RZ, R87.reuse ;  /* 0x000000ffff2f7224 */ /* 0x100fe400078e0057 */
[----:B------:R-:W-:-:S03]  /*3e30*/  IMAD.MOV.U32 R36, RZ, RZ, R87 ;  /* 0x000000ffff247224 */ /* 0x000fc600078e0057 */
[----:B------:R-:W1:Y:S01]  /*3e40*/  MUFU.EX2 R113, R113 ;  /* 0x0000007100717308 */ /* 0x000e620000000800 */
[C---:B---3--:R-:W-:Y:S01]  /*3e50*/  FADD.FTZ R40, R156.reuse, R15 ;  /* 0x0000000f9c287221 */ /* 0x048fe20000010000 */
[----:B------:R-:W-:-:S06]  /*3e60*/  F2FP.F16.F32.PACK_AB R156, R156, R109 ;  /* 0x0000006d9c9c723e */ /* 0x000fcc00000000ff */
[----:B------:R2:W3:Y:S01]  /*3e70*/  MUFU.EX2 R0, R63 ;  /* 0x0000003f00007308 */ /* 0x0004e20000000800 */
[----:B0-----:R-:W-:-:S07]  /*3e80*/  FADD.FTZ R3, R59, R38 ;  /* 0x000000263b037221 */ /* 0x001fce0000010000 */
[----:B------:R-:W0:Y:S01]  /*3e90*/  MUFU.EX2 R65, R65 ;  /* 0x0000004100417308 */ /* 0x000e220000000800 */
[----:B-1----:R-:W-:Y:S01]  /*3ea0*/  FADD.FTZ R15, R113, R40 ;  /* 0x00000028710f7221 */ /* 0x002fe20000010000 */
[----:B--2---:R-:W-:-:S06]  /*3eb0*/  IMAD.MOV.U32 R63, RZ, RZ, R87 ;  /* 0x000000ffff3f7224 */ /* 0x004fcc00078e0057 */
[----:B------:R1:W2:Y:S01]  /*3ec0*/  MUFU.EX2 R10, R67 ;  /* 0x00000043000a7308 */ /* 0x0002a20000000800 */
[C---:B---3--:R-:W-:Y:S01]  /*3ed0*/  FADD.FTZ R40, R0.reuse, R3 ;  /* 0x0000000300287221 */ /* 0x048fe20000010000 */
[----:B------:R-:W-:Y:S01]  /*3ee0*/  F2FP.F16.F32.PACK_AB R155, R0, R59 ;  /* 0x0000003b009b723e */ /* 0x000fe200000000ff */
[----:B------:R-:W-:-:S05]  /*3ef0*/  IMAD.MOV.U32 R59, RZ, RZ, R87 ;  /* 0x000000ffff3b7224 */ /* 0x000fca00078e0057 */
[----:B------:R-:W3:Y:S01]  /*3f00*/  MUFU.EX2 R69, R69 ;  /* 0x0000004500457308 */ /* 0x000ee20000000800 */
[----:B0-----:R-:W-:Y:S01]  /*3f10*/  FADD.FTZ R13, R65, R40 ;  /* 0x00000028410d7221 */ /* 0x001fe20000010000 */
[--C-:B-1----:R-:W-:Y:S02]  /*3f20*/  IMAD.MOV.U32 R67, RZ, RZ, R87.reuse ;  /* 0x000000ffff437224 */ /* 0x102fe400078e0057 */
[----:B------:R-:W-:-:S04]  /*3f30*/  IMAD.MOV.U32 R40, RZ, RZ, R87 ;  /* 0x000000ffff287224 */ /* 0x000fc800078e0057 */
[----:B------:R-:W0:Y:S01]  /*3f40*/  MUFU.EX2 R26, R26 ;  /* 0x0000001a001a7308 */ /* 0x000e220000000800 */
[C---:B--2---:R-:W-:Y:S01]  /*3f50*/  FADD.FTZ R8, R10.reuse, R13 ;  /* 0x0000000d0a087221 */ /* 0x044fe20000010000 */
[----:B------:R-:W-:Y:S01]  /*3f60*/  F2FP.F16.F32.PACK_AB R157, R10, R65 ;  /* 0x000000410a9d723e */ /* 0x000fe200000000ff */
[----:B------:R-:W-:Y:S01]  /*3f70*/  IMAD.MOV.U32 R10, RZ, RZ, 0x3f800000 ;  /* 0x3f800000ff0a7424 */ /* 0x000fe200078e00ff */
[----:B------:R-:W-:-:S04]  /*3f80*/  MOV R65, R87 ;  /* 0x0000005700417202 */ /* 0x000fc80000000f00 */
[----:B------:R1:W2:Y:S01]  /*3f90*/  MUFU.EX2 R38, R71 ;  /* 0x0000004700267308 */ /* 0x0002a20000000800 */
[----:B---3--:R-:W-:Y:S01]  /*3fa0*/  FADD.FTZ R13, R69, R8 ;  /* 0x00000008450d7221 */ /* 0x008fe20000010000 */
[----:B------:R-:W-:Y:S02]  /*3fb0*/  IMAD.MOV.U32 R8, RZ, RZ, 0x3f800000 ;  /* 0x3f800000ff087424 */ /* 0x000fe400078e00ff */
[C---:B0-----:R-:W-:Y:S01]  /*3fc0*/  FADD.FTZ R3, R26.reuse, R15 ;  /* 0x0000000f1a037221 */ /* 0x041fe20000010000 */
[----:B------:R-:W-:Y:S01]  /*3fd0*/  F2FP.F16.F32.PACK_AB R158, R26, R113 ;  /* 0x000000711a9e723e */ /* 0x000fe200000000ff */
[--C-:B-1----:R-:W-:Y:S02]  /*3fe0*/  IMAD.MOV.U32 R71, RZ, RZ, R87.reuse ;  /* 0x000000ffff477224 */ /* 0x102fe400078e0057 */
[----:B------:R-:W-:Y:S02]  /*3ff0*/  IMAD.MOV.U32 R26, RZ, RZ, R87 ;  /* 0x000000ffff1a7224 */ /* 0x000fe400078e0057 */
[C---:B--2---:R-:W-:Y:S01]  /*4000*/  FADD.FTZ R0, R38.reuse, R13 ;  /* 0x0000000d26007221 */ /* 0x044fe20000010000 */
[----:B------:R-:W-:Y:S01]  /*4010*/  F2FP.F16.F32.PACK_AB R159, R38, R69 ;  /* 0x00000045269f723e */ /* 0x000fe200000000ff */
[----:B------:R-:W-:-:S02]  /*4020*/  IMAD.MOV.U32 R69, RZ, RZ, R87 ;  /* 0x000000ffff457224 */ /* 0x000fc400078e0057 */
[----:B------:R-:W-:Y:S01]  /*4030*/  IMAD.MOV.U32 R38, RZ, RZ, R87 ;  /* 0x000000ffff267224 */ /* 0x000fe200078e0057 */
[----:B------:R-:W-:Y:S06]  /*4040*/  @!P1 BRA `(.L_x_194) ;  /* 0x00000024003c9947 */ /* 0x000fec0003800000 */
[----:B------:R-:W-:Y:S01]  /*4050*/  MOV R20, R11 ;  /* 0x0000000b00147202 */ /* 0x000fe20000000f00 */
[----:B------:R-:W-:Y:S01]  /*4060*/  IMAD.MOV.U32 R14, RZ, RZ, R9 ;  /* 0x000000ffff0e7224 */ /* 0x000fe200078e0009 */
        /* <DEDUP_REMOVED lines=33> */
[----:B------:R-:W-:Y:S01]  /*4280*/  UMOV UR4, UR5 ;  /* 0x0000000500047c82 */ /* 0x000fe20008000000 */
[----:B------:R-:W-:Y:S01]  /*4290*/  UMOV UR5, UR39 ;  /* 0x0000002700057c82 */ /* 0x000fe20008000000 */
[----:B------:R-:W-:Y:S01]  /*42a0*/  UMOV UR6, UR38 ;  /* 0x0000002600067c82 */ /* 0x000fe20008000000 */
[----:B------:R-:W-:-:S05]  /*42b0*/  ULDC UR7, c[0x0][0x9d8] ;  /* 0x0002760000077ab9 */ /* 0x000fca0000000800 */
.L_x_205:
[----:B------:R-:W-:-:S04]  /*42c0*/  UISETP.NE.AND UP0, UPT, UR6, 0x1, UPT ;  /* 0x000000010600788c */ /* 0x000fc8000bf05270 */
[----:B------:R-:W-:-:S04]  /*42d0*/  USEL UR39, URZ, 0x1, UP0 ;  /* 0x000000013f277887 */ /* 0x000fc80008000000 */
[----:B------:R-:W-:Y:S01]  /*42e0*/  ULOP3.LUT UR39, UR5, UR39, URZ, 0x3c, !UPT ;  /* 0x0000002705277292 */ /* 0x000fe2000f8e3c3f */
[----:B------:R-:W-:Y:S11]  /*42f0*/  @!P0 BRA `(.L_x_195) ;  /* 0x0000000000048947 */ /* 0x000ff60003800000 */
[----:B------:R-:W-:Y:S01]  /*4300*/  BPT.TRAP 0x1 ;  /* 0x000000040000795c */ /* 0x000fe20000300000 */
.L_x_195:
[----:B------:R-:W0:Y:S01]  /*4310*/  S2UR UR42, SR_CgaCtaId ;  /* 0x00000000002a79c3 */ /* 0x000e220000008800 */
[----:B------:R-:W-:Y:S01]  /*4320*/  UIADD3 UR38, UR6, 0x1, URZ ;  /* 0x0000000106267890 */ /* 0x000fe2000fffe03f */
[----:B------:R-:W-:Y:S01]  /*4330*/  IMAD.U32 R9, RZ, RZ, UR39 ;  /* 0x00000027ff097e24 */ /* 0x000fe2000f8e00ff */
[----:B------:R-:W-:Y:S02]  /*4340*/  UMOV UR8, 0x400 ;  /* 0x0000040000087882 */ /* 0x000fe40000000000 */
[----:B------:R-:W-:Y:S02]  /*4350*/  UISETP.NE.AND UP0, UPT, UR38, 0x2, UPT ;  /* 0x000000022600788c */ /* 0x000fe4000bf05270 */
[----:B------:R-:W-:Y:S02]  /*4360*/  SHF.L.U32 R9, R9, 0x1f, RZ ;  /* 0x0000001f09097819 */ /* 0x000fe400000006ff */
[----:B------:R-:W-:Y:S02]  /*4370*/  USEL UR38, UR38, URZ, UP0 ;  /* 0x0000003f26267287 */ /* 0x000fe40008000000 */
[----:B0-----:R-:W-:-:S04]  /*4380*/  ULEA UR8, UR42, UR8, 0x18 ;  /* 0x000000082a087291 */ /* 0x001fc8000f8ec03f */
[----:B------:R-:W-:-:S09]  /*4390*/  ULEA UR9, UR38, UR8, 0x3 ;  /* 0x0000000826097291 */ /* 0x000fd2000f8e183f */
[----:B------:R0:W1:Y:S01]  /*43a0*/  SYNCS.PHASECHK.TRANS64.TRYWAIT P1, [UR9+0x2a830], R9 ;  /* 0x02a83009ff0075a7 */ /* 0x0000620008020149 */
[----:B------:R-:W-:Y:S05]  /*43b0*/  @!P0 BRA `(.L_x_196) ;  /* 0x0000000000048947 */ /* 0x000fea0003800000 */
[----:B------:R-:W-:Y:S01]  /*43c0*/  BPT.TRAP 0x1 ;  /* 0x000000040000795c */ /* 0x000fe20000300000 */
.L_x_196:
[----:B-1----:R-:W-:Y:S05]  /*43d0*/  @P1 BRA `(.L_x_197) ;  /* 0x0000000000081947 */ /* 0x002fea0003800000 */
[----:B------:R-:W1:Y:S02]  /*43e0*/  SYNCS.PHASECHK.TRANS64.TRYWAIT P1, [UR9+0x2a830], R9 ;  /* 0x02a83009ff0075a7 */ /* 0x000e640008020149 */
[----:B-1----:R-:W-:Y:S05]  /*43f0*/  @!P1 BRA `(.L_x_198) ;  /* 0x000000b800849947 */ /* 0x002fea0003800000 */
.L_x_197:
[----:B------:R-:W-:Y:S01]  /*4400*/  R2UR UR32, R4 ;  /* 0x00000000042072ca */ /* 0x000fe200000e0000 */
[----:B------:R-:W-:Y:S01]  /*4410*/  UIMAD UR10, UR38, 0x900, UR11 ;  /* 0x00000900260a78a4 */ /* 0x000fe2000f8e020b */
[----:B------:R-:W-:Y:S01]  /*4420*/  R2UR UR33, R5 ;  /* 0x00000000052172ca */ /* 0x000fe200000e0000 */
[----:B------:R-:W-:Y:S01]  /*4430*/  WARPGROUP.ARRIVE ;  /* 0x00000000000079c5 */ /* 0x000fe20000000000 */
[----:B------:R-:W-:Y:S01]  /*4440*/  UMOV UR35, 0x40000040 ;  /* 0x4000004000237882 */ /* 0x000fe20000000000 */
[----:B------:R-:W-:Y:S01]  /*4450*/  UIADD3 UR14, UR10, 0x304, URZ ;  /* 0x000003040a0e7890 */ /* 0x000fe2000fffe03f */
[-C--:B------:R-:W-:Y:S01]  /*4460*/  FMUL.FTZ R24, R24, R10.reuse ;  /* 0x0000000a18187220 */ /* 0x080fe20000410000 */
[----:B------:R-:W-:Y:S01]  /*4470*/  UMOV UR15, 0x40000040 ;  /* 0x40000040000f7882 */ /* 0x000fe20000000000 */
[----:B------:R-:W-:Y:S01]  /*4480*/  UMOV UR34, UR10 ;  /* 0x0000000a00227c82 */ /* 0x000fe20008000000 */
[----:B------:R-:W-:Y:S01]  /*4490*/  UIADD3 UR18, UR10, 0x306, URZ ;  /* 0x000003060a127890 */ /* 0x000fe2000fffe03f */
[-C--:B------:R-:W-:Y:S01]  /*44a0*/  FMUL.FTZ R25, R25, R10.reuse ;  /* 0x0000000a19197220 */ /* 0x080fe20000410000 */
[----:B------:R-:W-:Y:S01]  /*44b0*/  UMOV UR19, 0x40000040 ;  /* 0x4000004000137882 */ /* 0x000fe20000000000 */
[----:B------:R-:W-:Y:S01]  /*44c0*/  UIADD3 UR22, UR10, 0x600, URZ ;  /* 0x000006000a167890 */ /* 0x000fe2000fffe03f */
[-C--:B------:R-:W-:Y:S01]  /*44d0*/  FMUL.FTZ R28, R28, R10.reuse ;  /* 0x0000000a1c1c7220 */ /* 0x080fe20000410000 */
[----:B------:R-:W-:Y:S01]  /*44e0*/  UMOV UR23, 0x40000040 ;  /* 0x4000004000177882 */ /* 0x000fe20000000000 */
[----:B------:R-:W-:Y:S01]  /*44f0*/  HGMMA.64x96x16.F32 R88, gdesc[UR32], RZ, !UPT, gsb0 ;  /* 0x01600000205879f0 */ /* 0x000fe2000c0008ff */
[----:B------:R-:W-:Y:S01]  /*4500*/  R2UR UR32, R6 ;  /* 0x00000000062072ca */ /* 0x000fe200000e0000 */
[----:B------:R-:W-:Y:S01]  /*4510*/  UIADD3 UR34, UR10, 0x2, URZ ;  /* 0x000000020a227890 */ /* 0x000fe2000fffe03f */
[----:B------:R-:W-:Y:S01]  /*4520*/  R2UR UR33, R7 ;  /* 0x00000000072172ca */ /* 0x000fe200000e0000 */
[----:B------:R-:W-:Y:S01]  /*4530*/  UMOV UR35, 0x40000040 ;  /* 0x4000004000237882 */ /* 0x000fe20000000000 */
[----:B------:R-:W-:Y:S01]  /*4540*/  UIADD3 UR26, UR10, 0x602, URZ ;  /* 0x000006020a1a7890 */ /* 0x000fe2000fffe03f */
[-C--:B------:R-:W-:Y:S01]  /*4550*/  FMUL.FTZ R29, R29, R10.reuse ;  /* 0x0000000a1d1d7220 */ /* 0x080fe20000410000 */
[----:B------:R-:W-:Y:S01]  /*4560*/  UMOV UR27, 0x40000040 ;  /* 0x40000040001b7882 */ /* 0x000fe20000000000 */
        /* <DEDUP_REMOVED lines=64> */
[----:B------:R-:W-:Y:S01]  /*4970*/  HGMMA.64x96x16.F32 R88, gdesc[UR32], R88, gsb0 ;  /* 0x01600000205879f0 */ /* 0x000fe20008000858 */
[----:B------:R-:W-:Y:S01]  /*4980*/  UIADD3 UR34, UR10, 0x4, URZ ;  /* 0x000000040a227890 */ /* 0x000fe2000fffe03f */
[----:B------:R-:W-:Y:S01]  /*4990*/  UMOV UR32, UR56 ;  /* 0x0000003800207c82 */ /* 0x000fe20008000000 */
[----:B------:R-:W-:Y:S01]  /*49a0*/  UMOV UR33, UR57 ;  /* 0x0000003900217c82 */ /* 0x000fe20008000000 */
[----:B------:R-:W-:Y:S01]  /*49b0*/  UMOV UR35, 0x40000040 ;  /* 0x4000004000237882 */ /* 0x000fe20000000000 */
[----:B------:R-:W-:Y:S02]  /*49c0*/  WARPGROUP.DEPBAR.LE gsb0, 0x0 ;  /* 0x00008000000079c5 */ /* 0x000fe40000010000 */
        /* <DEDUP_REMOVED lines=48> */
.L_x_199:
[----:B------:R-:W-:Y:S01]  /*4cd0*/  ULEA UR10, UR6, UR8, 0x3 ;  /* 0x00000008060a7291 */ /* 0x000fe2000f8e183f */
[----:B------:R-:W-:-:S05]  /*4ce0*/  IMAD.U32 R8, RZ, RZ, UR5 ;  /* 0x00000005ff087e24 */ /* 0x000fca000f8e00ff */
[----:B------:R-:W-:-:S04]  /*4cf0*/  SHF.L.U32 R8, R8, 0x1f, RZ ;  /* 0x0000001f08087819 */ /* 0x000fc800000006ff */
[----:B------:R2:W3:Y:S01]  /*4d00*/  SYNCS.PHASECHK.TRANS64.TRYWAIT P1, [UR10+0x2a850], R8 ;  /* 0x02a85008ff0075a7 */ /* 0x0004e2000802014a */
[----:B------:R-:W-:Y:S05]  /*4d10*/  @!P0 BRA `(.L_x_200) ;  /* 0x0000000000048947 */ /* 0x000fea0003800000 */
[----:B------:R-:W-:Y:S01]  /*4d20*/  BPT.TRAP 0x1 ;  /* 0x000000040000795c */ /* 0x000fe20000300000 */
.L_x_200:
[----:B---3--:R-:W-:Y:S05]  /*4d30*/  @P1 BRA `(.L_x_201) ;  /* 0x0000000000081947 */ /* 0x008fea0003800000 */
[----:B------:R-:W3:Y:S02]  /*4d40*/  SYNCS.PHASECHK.TRANS64.TRYWAIT P1, [UR10+0x2a850], R8 ;  /* 0x02a85008ff0075a7 */ /* 0x000ee4000802014a */
[----:B---3--:R-:W-:Y:S05]  /*4d50*/  @!P1 BRA `(.L_x_202) ;  /* 0x000000b000449947 */ /* 0x008fea0003800000 */
.L_x_201:
[----:B------:R-:W-:Y:S01]  /*4d60*/  UIADD3 UR8, UR8, 0x400, URZ ;  /* 0x0000040008087890 */ /* 0x000fe2000fffe03f */
[----:B------:R-:W-:Y:S01]  /*4d70*/  WARPGROUP.ARRIVE ;  /* 0x00000000000079c5 */ /* 0x000fe20000000000 */
[----:B------:R-:W-:Y:S02]  /*4d80*/  UMOV UR15, 0x40000040 ;  /* 0x40000040000f7882 */ /* 0x000fe40000000000 */
[----:B------:R-:W-:-:S04]  /*4d90*/  USHF.R.U32.HI UR8, URZ, 0x4, UR8 ;  /* 0x000000043f087899 */ /* 0x000fc80008011608 */
[----:B------:R-:W-:-:S04]  /*4da0*/  ULOP3.LUT UR8, UR8, 0x3fff, URZ, 0xc0, !UPT ;  /* 0x00003fff08087892 */ /* 0x000fc8000f8ec03f */
[----:B------:R-:W-:-:S04]  /*4db0*/  ULOP3.LUT UR5, UR8, 0x3000000, URZ, 0xfc, !UPT ;  /* 0x0300000008057892 */ /* 0x000fc8000f8efc3f */
[----:B------:R-:W-:-:S07]  /*4dc0*/  UIMAD UR5, UR6, 0x600, UR5 ;  /* 0x00000600060578a4 */ /* 0x000fce000f8e0205 */
[----:B------:R-:W-:Y:S02]  /*4dd0*/  UMOV UR14, UR5 ;  /* 0x00000005000e7c82 */ /* 0x000fe40008000000 */
        /* <DEDUP_REMOVED lines=25> */
[----:B------:R-:W-:Y:S03]  /*4f70*/  HGMMA.64x128x16.F32 R24, R156, gdesc[UR12].tnspB, R24, gsb0 ;  /* 0x41e0000c9c187df0 */ /* 0x000fe60008000818 */
[----:B------:R-:W-:Y:S02]  /*4f80*/  WARPGROUP.DEPBAR.LE gsb0, 0x0 ;  /* 0x00008000000079c5 */ /* 0x000fe40000010000 */
[----:B------:R-:W-:Y:S05]  /*4f90*/  @!P0 BRA `(.L_x_203) ;  /* 0x0000000000048947 */ /* 0x000fea0003800000 */
[----:B------:R-:W-:Y:S01]  /*4fa0*/  BPT.TRAP 0x1 ;  /* 0x000000040000795c */ /* 0x000fe20000300000 */
.L_x_203:
[----:B------:R-:W-:Y:S01]  /*4fb0*/  FMUL.FTZ R137, R88, UR7 ;  /* 0x0000000758897c20 */ /* 0x000fe20008410000 */
[----:B------:R-:W-:Y:S01]  /*4fc0*/  FMUL.FTZ R139, R89, UR7 ;  /* 0x00000007598b7c20 */ /* 0x000fe20008410000 */
[----:B------:R-:W-:Y:S01]  /*4fd0*/  FMUL.FTZ R13, R90, UR7 ;  /* 0x000000075a0d7c20 */ /* 0x000fe20008410000 */
[----:B------:R-:W-:Y:S01]  /*4fe0*/  FMUL.FTZ R141, R92, UR7 ;  /* 0x000000075c8d7c20 */ /* 0x000fe20008410000 */
[----:B------:R-:W-:Y:S01]  /*4ff0*/  FMUL.FTZ R15, R91, UR7 ;  /* 0x000000075b0f7c20 */ /* 0x000fe20008410000 */
[----:B------:R-:W-:Y:S01]  /*5000*/  FMUL.FTZ R143, R93, UR7 ;  /* 0x000000075d8f7c20 */ /* 0x000fe20008410000 */
[----:B------:R-:W0:Y:S01]  /*5010*/  MUFU.TANH R137, R137 ;  /* 0x0000008900897308 */ /* 0x000e220000002400 */
[----:B------:R-:W-:Y:S01]  /*5020*/  FMUL.FTZ R21, R94, UR7 ;  /* 0x000000075e157c20 */ /* 0x000fe20008410000 */
[----:B------:R-:W-:Y:S01]  /*5030*/  FMUL.FTZ R145, R96, UR7 ;  /* 0x0000000760917c20 */ /* 0x000fe20008410000 */
[----:B------:R-:W-:Y:S01]  /*5040*/  FMUL.FTZ R89, R95, UR7 ;  /* 0x000000075f597c20 */ /* 0x000fe20008410000 */
[----:B------:R-:W-:Y:S01]  /*5050*/  FMUL.FTZ R147, R97, UR7 ;  /* 0x0000000761937c20 */ /* 0x000fe20008410000 */
[----:B------:R-:W-:Y:S01]  /*5060*/  FMUL.FTZ R91, R98, UR7 ;  /* 0x00000007625b7c20 */ /* 0x000fe20008410000 */
[----:B------:R-:W-:Y:S01]  /*5070*/  FMUL.FTZ R149, R100, UR7 ;  /* 0x0000000764957c20 */ /* 0x000fe20008410000 */
[----:B------:R-:W-:Y:S01]  /*5080*/  FMUL.FTZ R93, R99, UR7 ;  /* 0x00000007635d7c20 */ /* 0x000fe20008410000 */
[----:B------:R-:W3:Y:S01]  /*5090*/  MUFU.TANH R139, R139 ;  /* 0x0000008b008b7308 */ /* 0x000ee20000002400 */
        /* <DEDUP_REMOVED lines=8> */
[----:B0-2---:R-:W-:Y:S01]  /*5120*/  FMNMX.FTZ R8, R137, R14, !PT ;  /* 0x0000000e89087209 */ /* 0x005fe20007810000 */
[----:B------:R-:W-:Y:S01]  /*5130*/  FMUL.FTZ R101, R107, UR7 ;  /* 0x000000076b657c20 */ /* 0x000fe20008410000 */
[----:B------:R-:W-:Y:S01]  /*5140*/  FMUL.FTZ R159, R109, UR7 ;  /* 0x000000076d9f7c20 */ /* 0x000fe20008410000 */
[----:B------:R-:W-:Y:S01]  /*5150*/  FMUL.FTZ R103, R110, UR7 ;  /* 0x000000076e677c20 */ /* 0x000fe20008410000 */
[----:B------:R-:W-:Y:S01]  /*5160*/  FMUL.FTZ R203, R112, UR7 ;  /* 0x0000000770cb7c20 */ /* 0x000fe20008410000 */
[----:B------:R-:W-:Y:S01]  /*5170*/  FMUL.FTZ R105, R111, UR7 ;  /* 0x000000076f697c20 */ /* 0x000fe20008410000 */
[----:B------:R-:W-:Y:S01]  /*5180*/  FMUL.FTZ R205, R113, UR7 ;  /* 0x0000000771cd7c20 */ /* 0x000fe20008410000 */
[----:B------:R-:W0:Y:S01]  /*5190*/  MUFU.TANH R141, R141 ;  /* 0x0000008d008d7308 */ /* 0x000e220000002400 */
[----:B---3--:R-:W-:Y:S01]  /*51a0*/  FMNMX.FTZ R8, R139, R8, !PT ;  /* 0x000000088b087209 */ /* 0x008fe20007810000 */
[----:B------:R-:W-:Y:S01]  /*51b0*/  FMUL.FTZ R107, R114, UR7 ;  /* 0x00000007726b7c20 */ /* 0x000fe20008410000 */
[----:B------:R-:W-:Y:S01]  /*51c0*/  FMUL.FTZ R207, R116, UR7 ;  /* 0x0000000774cf7c20 */ /* 0x000fe20008410000 */
[----:B------:R-:W-:Y:S01]  /*51d0*/  FMUL.FTZ R109, R115, UR7 ;  /* 0x00000007736d7c20 */ /* 0x000fe20008410000 */
[----:B------:R-:W-:Y:S01]  /*51e0*/  FMUL.FTZ R209, R117, UR7 ;  /* 0x0000000775d17c20 */ /* 0x000fe20008410000 */
[----:B------:R-:W-:Y:S01]  /*51f0*/  FMUL.FTZ R111, R118, UR7 ;  /* 0x00000007766f7c20 */ /* 0x000fe20008410000 */
[----:B------:R-:W-:Y:S01]  /*5200*/  FMUL.FTZ R211, R120, UR7 ;  /* 0x0000000778d37c20 */ /* 0x000fe20008410000 */
[----:B------:R-:W2:Y:S01]  /*5210*/  MUFU.TANH R15, R15 ;  /* 0x0000000f000f7308 */ /* 0x000ea20000002400 */
[----:B----4-:R-:W-:Y:S01]  /*5220*/  FMNMX.FTZ R10, R13, R20, !PT ;  /* 0x000000140d0a7209 */ /* 0x010fe20007810000 */
[----:B------:R-:W-:Y:S01]  /*5230*/  FMUL.FTZ R113, R119, UR7 ;  /* 0x0000000777717c20 */ /* 0x000fe20008410000 */
[----:B------:R-:W-:Y:S01]  /*5240*/  FMUL.FTZ R213, R121, UR7 ;  /* 0x0000000779d57c20 */ /* 0x000fe20008410000 */
[----:B------:R-:W-:Y:S01]  /*5250*/  FMUL.FTZ R115, R122, UR7 ;  /* 0x000000077a737c20 */ /* 0x000fe20008410000 */
[----:B------:R-:W-:Y:S01]  /*5260*/  FMUL.FTZ R215, R124, UR7 ;  /* 0x000000077cd77c20 */ /* 0x000fe20008410000 */
[----:B------:R-:W-:Y:S01]  /*5270*/  FMUL.FTZ R117, R123, UR7 ;  /* 0x000000077b757c20 */ /* 0x000fe20008410000 */
[----:B------:R-:W-:Y:S01]  /*5280*/  FMUL.FTZ R125, R125, UR7 ;  /* 0x000000077d7d7c20 */ /* 0x000fe20008410000 */
[----:B------:R-:W3:Y:S01]  /*5290*/  MUFU.TANH R143, R143 ;  /* 0x0000008f008f7308 */ /* 0x000ee20000002400 */
[----:B0-----:R-:W-:Y:S01]  /*52a0*/  FMNMX.FTZ R8, R141, R8, !PT ;  /* 0x000000088d087209 */ /* 0x001fe20007810000 */
        /* <DEDUP_REMOVED lines=8> */
[----:B------:R-:W-:Y:S01]  /*5330*/  FMUL.FTZ R127, R131, UR7 ;  /* 0x00000007837f7c20 */ /* 0x000fe20008410000 */
[----:B------:R-:W-:Y:S01]  /*5340*/  FMUL.FTZ R221, R133, UR7 ;  /* 0x0000000785dd7c20 */ /* 0x000fe20008410000 */
[----:B------:R-:W-:Y:S01]  /*5350*/  FMUL.FTZ R131, R134, UR7 ;  /* 0x0000000786837c20 */ /* 0x000fe20008410000 */
[----:B------:R-:W-:Y:S01]  /*5360*/  FMUL.FTZ R133, R135, UR7 ;  /* 0x0000000787857c20 */ /* 0x000fe20008410000 */
[----:B-1----:R-:W1:Y:S01]  /*5370*/  LDC R12, c[0x0][0x988] ;  /* 0x00026200ff0c7b82 */ /* 0x002e620000000800 */
[----:B------:R-:W-:Y:S01]  /*5380*/  UIADD3 UR9, UR9, 0x2a840, URZ ;  /* 0x0002a84009097890 */ /* 0x000fe2000fffe03f */
[----:B------:R-:W2:Y:S01]  /*5390*/  MUFU.TANH R145, R145 ;  /* 0x0000009100917308 */ /* 0x000ea20000002400 */
[----:B---3--:R-:W-:-:S02]  /*53a0*/  FMNMX.FTZ R8, R143, R8, !PT ;  /* 0x000000088f087209 */ /* 0x008fc40007810000 */
[----:B------:R-:W-:-:S05]  /*53b0*/  UPRMT UR9, UR42, 0x654, UR9 ;  /* 0x000006542a097896 */ /* 0x000fca0008000009 */
[----:B------:R-:W3:Y:S01]  /*53c0*/  MUFU.TANH R89, R89 ;  /* 0x0000005900597308 */ /* 0x000ee20000002400 */
[----:B0-----:R-:W-:-:S03]  /*53d0*/  FMNMX.FTZ R10, R21, R10, !PT ;  /* 0x0000000a150a7209 */ /* 0x001fc60007810000 */
[----:B------:R-:W-:Y:S04]  /*53e0*/  SYNCS.ARRIVE.TRANS64.RED.A1T0 RZ, [UR9], RZ ;  /* 0x000000ffffff79a7 */ /* 0x000fe80008100409 */
[----:B------:R-:W0:Y:S01]  /*53f0*/  MUFU.TANH R147, R147 ;  /* 0x0000009300937308 */ /* 0x000e220000002400 */
[----:B--2---:R-:W-:-:S07]  /*5400*/  FMNMX.FTZ R8, R145, R8, !PT ;  /* 0x0000000891087209 */ /* 0x004fce0007810000 */
[----:B------:R-:W2:Y:S01]  /*5410*/  MUFU.TANH R91, R91 ;  /* 0x0000005b005b7308 */ /* 0x000ea20000002400 */
[----:B---3--:R-:W-:-:S07]  /*5420*/  FMNMX.FTZ R10, R89, R10, !PT ;  /* 0x0000000a590a7209 */ /* 0x008fce0007810000 */
[----:B------:R-:W3:Y:S01]  /*5430*/  MUFU.TANH R149, R149 ;  /* 0x0000009500957308 */ /* 0x000ee20000002400 */
[----:B0-----:R-:W-:-:S07]  /*5440*/  FMNMX.FTZ R8, R147, R8, !PT ;  /* 0x0000000893087209 */ /* 0x001fce0007810000 */
        /* <DEDUP_REMOVED lines=71> */
[----:B0-----:R-:W-:-:S05]  /*58c0*/  FMNMX.FTZ R8, R221, R8, !PT ;  /* 0x00000008dd087209 */ /* 0x001fca0007810000 */
[----:B------:R-:W0:Y:S01]  /*58d0*/  SHFL.BFLY PT, R9, R8, 0x2, 0x1f ;  /* 0x0c401f0008097f89 */ /* 0x000e2200000e0000 */
[----:B--2---:R-:W-:-:S04]  /*58e0*/  FMNMX.FTZ R10, R131, R10, !PT ;  /* 0x0000000a830a7209 */ /* 0x004fc80007810000 */
[----:B---3--:R-:W-:-:S05]  /*58f0*/  FMNMX.FTZ R10, R133, R10, !PT ;  /* 0x0000000a850a7209 */ /* 0x008fca0007810000 */
[----:B------:R-:W2:Y:S01]  /*5900*/  SHFL.BFLY PT, R11, R10, 0x2, 0x1f ;  /* 0x0c401f000a0b7f89 */ /* 0x000ea200000e0000 */
[----:B0-----:R-:W-:-:S05]  /*5910*/  FMNMX.FTZ R88, R8, R9, !PT ;  /* 0x0000000908587209 */ /* 0x001fca0007810000 */
[----:B------:R-:W0:Y:S01]  /*5920*/  SHFL.BFLY PT, R9, R88, 0x1, 0x1f ;  /* 0x0c201f0058097f89 */ /* 0x000e2200000e0000 */
[----:B--2---:R-:W-:-:S05]  /*5930*/  FMNMX.FTZ R90, R10, R11, !PT ;  /* 0x0000000b0a5a7209 */ /* 0x004fca0007810000 */
[----:B------:R-:W2:Y:S01]  /*5940*/  SHFL.BFLY PT, R11, R90, 0x1, 0x1f ;  /* 0x0c201f005a0b7f89 */ /* 0x000ea200000e0000 */
[----:B0-----:R-:W-:-:S05]  /*5950*/  FMNMX.FTZ R9, R88, R9, !PT ;  /* 0x0000000958097209 */ /* 0x001fca0007810000 */
[----:B------:R-:W-:-:S04]  /*5960*/  FADD.FTZ R135, -R9, R14 ;  /* 0x0000000e09877221 */ /* 0x000fc80000010100 */
[----:B-1----:R-:W-:-:S04]  /*5970*/  FMUL.FTZ R14, R135, R12 ;  /* 0x0000000c870e7220 */ /* 0x002fc80000410000 */
[----:B------:R0:W-:Y:S01]  /*5980*/  MUFU.EX2 R10, R14 ;  /* 0x0000000e000a7308 */ /* 0x0001e20000000800 */
[----:B--2---:R-:W-:-:S05]  /*5990*/  FMNMX.FTZ R11, R90, R11, !PT ;  /* 0x0000000b5a0b7209 */ /* 0x004fca0007810000 */
[----:B------:R-:W-:Y:S01]  /*59a0*/  FADD.FTZ R135, -R11, R20 ;  /* 0x000000140b877221 */ /* 0x000fe20000010100 */
[-C--:B------:R-:W-:Y:S01]  /*59b0*/  FMUL.FTZ R20, R9, R12.reuse ;  /* 0x0000000c09147220 */ /* 0x080fe20000410000 */
[-C--:B0-----:R-:W-:Y:S02]  /*59c0*/  FMUL.FTZ R14, R11, R12.reuse ;  /* 0x0000000c0b0e7220 */ /* 0x081fe40000410000 */
[-C--:B------:R-:W-:Y:S01]  /*59d0*/  FMUL.FTZ R8, R135, R12.reuse ;  /* 0x0000000c87087220 */ /* 0x080fe20000410000 */
[-CC-:B------:R-:W-:Y:S01]  /*59e0*/  FFMA.FTZ R135, R137, R12.reuse, -R20.reuse ;  /* 0x0000000c89877223 */ /* 0x180fe20000010814 */
[-CC-:B------:R-:W-:Y:S01]  /*59f0*/  FFMA.FTZ R136, R139, R12.reuse, -R20.reuse ;  /* 0x0000000c8b887223 */ /* 0x180fe20000010814 */
[-C--:B------:R-:W-:Y:S01]  /*5a00*/  FFMA.FTZ R138, R141, R12.reuse, -R20 ;  /* 0x0000000c8d8a7223 */ /* 0x080fe20000010814 */
[-C--:B------:R-:W-:Y:S01]  /*5a10*/  FFMA.FTZ R137, R13, R12.reuse, -R14 ;  /* 0x0000000c0d897223 */ /* 0x080fe2000001080e */
        /* <DEDUP_REMOVED lines=39> */
[----:B0-----:R-:W-:Y:S01]  /*5c90*/  FFMA.FTZ R3, R10, R3, R135 ;  /* 0x000000030a037223 */ /* 0x001fe20000010087 */
[-CC-:B------:R-:W-:Y:S01]  /*5ca0*/  FFMA.FTZ R155, R119, R12.reuse, -R14.reuse ;  /* 0x0000000c779b7223 */ /* 0x180fe2000001080e */
[-CC-:B------:R-:W-:Y:S01]  /*5cb0*/  FFMA.FTZ R121, R121, R12.reuse, -R14.reuse ;  /* 0x0000000c79797223 */ /* 0x180fe2000001080e */
[-CC-:B------:R-:W-:Y:S01]  /*5cc0*/  FFMA.FTZ R123, R123, R12.reuse, -R14.reuse ;  /* 0x0000000c7b7b7223 */ /* 0x180fe2000001080e */
[-CC-:B------:R-:W-:Y:S01]  /*5cd0*/  FFMA.FTZ R127, R127, R12.reuse, -R14.reuse ;  /* 0x0000000c7f7f7223 */ /* 0x180fe2000001080e */
[----:B------:R-:W-:-:S02]  /*5ce0*/  FFMA.FTZ R131, R131, R12, -R14 ;  /* 0x0000000c83837223 */ /* 0x000fc4000001080e */
[----:B------:R-:W0:Y:S08]  /*5cf0*/  MUFU.EX2 R136, R136 ;  /* 0x0000008800887308 */ /* 0x000e300000000800 */
[----:B------:R-:W2:Y:S01]  /*5d00*/  MUFU.EX2 R20, R20 ;  /* 0x0000001400147308 */ /* 0x000ea20000000800 */
[----:B-1----:R-:W-:-:S07]  /*5d10*/  FFMA.FTZ R97, R8, R0, R137 ;  /* 0x0000000008617223 */ /* 0x002fce0000010089 */
[----:B------:R-:W1:Y:S01]  /*5d20*/  MUFU.EX2 R138, R138 ;  /* 0x0000008a008a7308 */ /* 0x000e620000000800 */
[----:B0-----:R-:W-:-:S07]  /*5d30*/  FADD.FTZ R3, R136, R3 ;  /* 0x0000000388037221 */ /* 0x001fce0000010000 */
[----:B------:R-:W0:Y:S01]  /*5d40*/  MUFU.EX2 R13, R13 ;  /* 0x0000000d000d7308 */ /* 0x000e220000000800 */
[----:B--2---:R-:W-:Y:S01]  /*5d50*/  FADD.FTZ R0, R20, R97 ;  /* 0x0000006114007221 */ /* 0x004fe20000010000 */
[----:B------:R-:W-:-:S06]  /*5d60*/  FFMA.FTZ R97, R115, R12, -R14 ;  /* 0x0000000c73617223 */ /* 0x000fcc000001080e */
[----:B------:R-:W2:Y:S01]  /*5d70*/  MUFU.EX2 R139, R139 ;  /* 0x0000008b008b7308 */ /* 0x000ea20000000800 */
[----:B-1----:R-:W-:-:S07]  /*5d80*/  FADD.FTZ R102, R138, R3 ;  /* 0x000000038a667221 */ /* 0x002fce0000010000 */
[----:B------:R-:W1:Y:S01]  /*5d90*/  MUFU.EX2 R88, R88 ;  /* 0x0000005800587308 */ /* 0x000e620000000800 */
[----:B0-----:R-:W-:-:S07]  /*5da0*/  FADD.FTZ R3, R13, R0 ;  /* 0x000000000d037221 */ /* 0x001fce0000010000 */
[----:B------:R-:W0:Y:S01]  /*5db0*/  MUFU.EX2 R140, R140 ;  /* 0x0000008c008c7308 */ /* 0x000e220000000800 */
[----:B--2---:R-:W-:-:S07]  /*5dc0*/  FADD.FTZ R99, R139, R102 ;  /* 0x000000668b637221 */ /* 0x004fce0000010000 */
[----:B------:R-:W2:Y:S01]  /*5dd0*/  MUFU.EX2 R15, R15 ;  /* 0x0000000f000f7308 */ /* 0x000ea20000000800 */
[----:B-1----:R-:W-:-:S07]  /*5de0*/  FADD.FTZ R0, R88, R3 ;  /* 0x0000000358007221 */ /* 0x002fce0000010000 */
[----:B------:R-:W1:Y:S01]  /*5df0*/  MUFU.EX2 R141, R141 ;  /* 0x0000008d008d7308 */ /* 0x000e620000000800 */
[----:B0-----:R-:W-:-:S07]  /*5e00*/  FADD.FTZ R102, R140, R99 ;  /* 0x000000638c667221 */ /* 0x001fce0000010000 */
[----:B------:R-:W0:Y:S01]  /*5e10*/  MUFU.EX2 R90, R90 ;  /* 0x0000005a005a7308 */ /* 0x000e220000000800 */
[----:B--2---:R-:W-:-:S07]  /*5e20*/  FADD.FTZ R3, R15, R0 ;  /* 0x000000000f037221 */ /* 0x004fce0000010000 */
[----:B------:R-:W2:Y:S01]  /*5e30*/  MUFU.EX2 R142, R142 ;  /* 0x0000008e008e7308 */ /* 0x000ea20000000800 */
[----:B-1----:R-:W-:Y:S01]  /*5e40*/  FADD.FTZ R99, R141, R102 ;  /* 0x000000668d637221 */ /* 0x002fe20000010000 */
[-CC-:B------:R-:W-:Y:S01]  /*5e50*/  FFMA.FTZ R102, R117, R12.reuse, -R14.reuse ;  /* 0x0000000c75667223 */ /* 0x180fe2000001080e */
[----:B------:R-:W-:-:S05]  /*5e60*/  FFMA.FTZ R14, R133, R12, -R14 ;  /* 0x0000000c850e7223 */ /* 0x000fca000001080e */
        /* <DEDUP_REMOVED lines=69> */
[----:B--2---:R-:W-:Y:S01]  /*62c0*/  FADD.FTZ R0, R131, R0 ;  /* 0x0000000083007221 */ /* 0x004fe20000010000 */
[----:B-1----:R-:W-:-:S03]  /*62d0*/  FADD.FTZ R3, R159, R104 ;  /* 0x000000689f037221 */ /* 0x002fc60000010000 */
[----:B0-----:R-:W-:Y:S01]  /*62e0*/  FADD.FTZ R0, R14, R0 ;  /* 0x000000000e007221 */ /* 0x001fe20000010000 */
[----:B------:R-:W-:Y:S06]  /*62f0*/  @!P0 BRA `(.L_x_204) ;  /* 0x0000000000048947 */ /* 0x000fec0003800000 */
[----:B------:R-:W-:Y:S01]  /*6300*/  BPT.TRAP 0x1 ;  /* 0x000000040000795c */ /* 0x000fe20000300000 */
.L_x_204:
[----:B------:R-:W-:Y:S01]  /*6310*/  UISETP.GT.AND UP0, UPT, UR4, UR60, UPT ;  /* 0x0000003c0400728c */ /* 0x000fe2000bf04270 */
[----:B------:R-:W-:Y:S01]  /*6320*/  F2FP.F16.F32.PACK_AB R158, R159, R158 ;  /* 0x0000009e9f9e723e */ /* 0x000fe200000000ff */
[----:B------:R-:W-:Y:S01]  /*6330*/  UIADD3 UR10, UR10, 0x2a860, URZ ;  /* 0x0002a8600a0a7890 */ /* 0x000fe2000fffe03f */
[----:B------:R-:W-:Y:S01]  /*6340*/  F2FP.F16.F32.PACK_AB R137, R20, R137 ;  /* 0x000000891489723e */ /* 0x000fe200000000ff */
[----:B------:R-:W-:Y:S01]  /*6350*/  UIADD3 UR4, UR4, -0x1, URZ ;  /* 0xffffffff04047890 */ /* 0x000fe2000fffe03f */
[----:B------:R-:W-:Y:S01]  /*6360*/  F2FP.F16.F32.PACK_AB R138, R139, R138 ;  /* 0x0000008a8b8a723e */ /* 0x000fe200000000ff */
[----:B------:R-:W-:Y:S01]  /*6370*/  UPRMT UR10, UR42, 0x654, UR10 ;  /* 0x000006542a0a7896 */ /* 0x000fe2000800000a */
[----:B------:R-:W-:Y:S01]  /*6380*/  PLOP3.LUT P1, PT, PT, PT, UP0, 0x80, 0x0 ;  /* 0x000000000000781c */ /* 0x000fe20003f2f008 */
[----:B------:R-:W-:Y:S01]  /*6390*/  UMOV UR5, UR39 ;  /* 0x0000002700057c82 */ /* 0x000fe20008000000 */
[----:B------:R-:W-:Y:S01]  /*63a0*/  UMOV UR6, UR38 ;  /* 0x0000002600067c82 */ /* 0x000fe20008000000 */
[----:B------:R-:W-:Y:S01]  /*63b0*/  F2FP.F16.F32.PACK_AB R140, R141, R140 ;  /* 0x0000008c8d8c723e */ /* 0x000fe200000000ff */
[----:B------:R-:W-:Y:S01]  /*63c0*/  IMAD.MOV.U32 R20, RZ, RZ, R11 ;  /* 0x000000ffff147224 */ /* 0x000fe200078e000b */
[----:B------:R-:W-:-:S02]  /*63d0*/  F2FP.F16.F32.PACK_AB R142, R143, R142 ;  /* 0x0000008e8f8e723e */ /* 0x000fc400000000ff */
[----:B------:R-:W-:Y:S01]  /*63e0*/  F2FP.F16.F32.PACK_AB R144, R145, R144 ;  /* 0x000000909190723e */ /* 0x000fe200000000ff */
[----:B------:R-:W-:Y:S01]  /*63f0*/  SYNCS.ARRIVE.TRANS64.RED.A1T0 RZ, [UR10], RZ ;  /* 0x000000ffffff79a7 */ /* 0x000fe2000810040a */
[----:B------:R-:W-:Y:S02]  /*6400*/  F2FP.F16.F32.PACK_AB R146, R147, R146 ;  /* 0x000000929392723e */ /* 0x000fe400000000ff */
[----:B------:R-:W-:Y:S02]  /*6410*/  F2FP.F16.F32.PACK_AB R148, R149, R148 ;  /* 0x000000949594723e */ /* 0x000fe400000000ff */
[----:B------:R-:W-:Y:S02]  /*6420*/  F2FP.F16.F32.PACK_AB R150, R151, R150 ;  /* 0x000000969796723e */ /* 0x000fe400000000ff */
[----:B------:R-:W-:Y:S02]  /*6430*/  F2FP.F16.F32.PACK_AB R152, R153, R152 ;  /* 0x000000989998723e */ /* 0x000fe400000000ff */
[----:B------:R-:W-:Y:S01]  /*6440*/  F2FP.F16.F32.PACK_AB R159, R14, R131 ;  /* 0x000000830e9f723e */ /* 0x000fe200000000ff */
[----:B------:R-:W-:Y:S01]  /*6450*/  IMAD.MOV.U32 R14, RZ, RZ, R9 ;  /* 0x000000ffff0e7224 */ /* 0x000fe200078e0009 */
        /* <DEDUP_REMOVED lines=12> */
[----:B------:R-:W-:Y:S01]  /*6520*/  F2FP.F16.F32.PACK_AB R157, R127, R123 ;  /* 0x0000007b7f9d723e */ /* 0x000fe200000000ff */
[----:B------:R-:W-:Y:S06]  /*6530*/  @P1 BRA `(.L_x_205) ;  /* 0xffffffdc00601947 */ /* 0x000fec000383ffff */
.L_x_194:
        /* <DEDUP_REMOVED lines=67> */
.L_x_206:
[----:B------:R-:W0:Y:S01]  /*6970*/  S2UR UR8, SR_CgaCtaId ;  /* 0x00000000000879c3 */ /* 0x000e220000008800 */
[----:B------:R-:W-:Y:S01]  /*6980*/  UMOV UR4, 0x400 ;  /* 0x0000040000047882 */ /* 0x000fe20000000000 */
[----:B------:R-:W-:-:S04]  /*6990*/  MOV R4, UR39 ;  /* 0x0000002700047c02 */ /* 0x000fc80008000f00 */
[----:B------:R-:W-:Y:S01]  /*69a0*/  SHF.L.U32 R4, R4, 0x1f, RZ ;  /* 0x0000001f04047819 */ /* 0x000fe200000006ff */
[----:B0-----:R-:W-:-:S04]  /*69b0*/  ULEA UR4, UR8, UR4, 0x18 ;  /* 0x0000000408047291 */ /* 0x001fc8000f8ec03f */
[----:B------:R-:W-:-:S09]  /*69c0*/  ULEA UR5, UR38, UR4, 0x3 ;  /* 0x0000000426057291 */ /* 0x000fd2000f8e183f */
[----:B------:R0:W1:Y:S01]  /*69d0*/  SYNCS.PHASECHK.TRANS64.TRYWAIT P1, [UR5+0x2a850], R4 ;  /* 0x02a85004ff0075a7 */ /* 0x0000620008020145 */
[----:B------:R-:W-:Y:S05]  /*69e0*/  @!P0 BRA `(.L_x_207) ;  /* 0x0000000000048947 */ /* 0x000fea0003800000 */
[----:B------:R-:W-:Y:S01]  /*69f0*/  BPT.TRAP 0x1 ;  /* 0x000000040000795c */ /* 0x000fe20000300000 */
.L_x_207:
[----:B-1----:R-:W-:Y:S05]  /*6a00*/  @P1 BRA `(.L_x_208) ;  /* 0x0000000000081947 */ /* 0x002fea0003800000 */
[----:B------:R-:W1:Y:S02]  /*6a10*/  SYNCS.PHASECHK.TRANS64.TRYWAIT P1, [UR5+0x2a850], R4 ;  /* 0x02a85004ff0075a7 */ /* 0x000e640008020145 */
[----:B-1----:R-:W-:Y:S05]  /*6a20*/  @!P1 BRA `(.L_x_209) ;  /* 0x0000009400289947 */ /* 0x002fea0003800000 */
.L_x_208:
[----:B------:R-:W-:Y:S01]  /*6a30*/  UIADD3 UR4, UR4, 0x400, URZ ;  /* 0x0000040004047890 */ /* 0x000fe2000fffe03f */
[----:B------:R-:W-:Y:S01]  /*6a40*/  WARPGROUP.ARRIVE ;  /* 0x00000000000079c5 */ /* 0x000fe20000000000 */
[----:B------:R-:W-:Y:S01]  /*6a50*/  UMOV UR7, 0x40000040 ;  /* 0x4000004000077882 */ /* 0x000fe20000000000 */
[----:B01----:R-:W0:Y:S01]  /*6a60*/  SHFL.BFLY PT, R4, R3, 0x2, 0x1f ;  /* 0x0c401f0003047f89 */ /* 0x003e2200000e0000 */
[----:B------:R-:W-:Y:S01]  /*6a70*/  USHF.R.U32.HI UR4, URZ, 0x4, UR4 ;  /* 0x000000043f047899 */ /* 0x000fe20008011604 */
[----:B------:R-:W-:Y:S02]  /*6a80*/  IMAD.MOV.U32 R8, RZ, RZ, RZ ;  /* 0x000000ffff087224 */ /* 0x000fe400078e00ff */
[----:B------:R-:W1:Y:S01]  /*6a90*/  SHFL.BFLY PT, R5, R0, 0x2, 0x1f ;  /* 0x0c401f0000057f89 */ /* 0x000e6200000e0000 */
[----:B------:R-:W-:-:S04]  /*6aa0*/  ULOP3.LUT UR4, UR4, 0x3fff, URZ, 0xc0, !UPT ;  /* 0x00003fff04047892 */ /* 0x000fc8000f8ec03f */
[----:B------:R-:W-:-:S04]  /*6ab0*/  ULOP3.LUT UR4, UR4, 0x3000000, URZ, 0xfc, !UPT ;  /* 0x0300000004047892 */ /* 0x000fc8000f8efc3f */
[----:B------:R-:W-:-:S07]  /*6ac0*/  UIMAD UR4, UR38, 0x600, UR4 ;  /* 0x00000600260478a4 */ /* 0x000fce000f8e0204 */
[----:B------:R-:W-:Y:S02]  /*6ad0*/  UMOV UR6, UR4 ;  /* 0x0000000400067c82 */ /* 0x000fe40008000000 */
[----:B------:R-:W-:Y:S01]  /*6ae0*/  HGMMA.64x128x16.F32 R24, R136, gdesc[UR4].tnspB, R24, gsb0 ;  /* 0x41e0000488187df0 */ /* 0x000fe20008000818 */
[----:B------:R-:W-:Y:S01]  /*6af0*/  UIADD3 UR6, UR4, 0x80, URZ ;  /* 0x0000008004067890 */ /* 0x000fe2000fffe03f */
[----:B0-----:R-:W-:Y:S01]  /*6b00*/  FADD.FTZ R4, R4, R3 ;  /* 0x0000000304047221 */ /* 0x001fe20000010000 */
[----:B------:R-:W-:Y:S01]  /*6b10*/  UMOV UR7, 0x40000040 ;  /* 0x4000004000077882 */ /* 0x000fe20000000000 */
[----:B------:R-:W-:Y:S02]  /*6b20*/  IMAD.MOV.U32 R3, RZ, RZ, -0x800000 ;  /* 0xff800000ff037424 */ /* 0x000fe400078e00ff */
[----:B-1----:R-:W-:Y:S01]  /*6b30*/  FADD.FTZ R6, R5, R0 ;  /* 0x0000000005067221 */ /* 0x002fe20000010000 */
[----:B------:R-:W-:Y:S01]  /*6b40*/  IMAD.MOV.U32 R0, RZ, RZ, -0x800000 ;  /* 0xff800000ff007424 */ /* 0x000fe200078e00ff */
[----:B------:R-:W0:Y:S04]  /*6b50*/  SHFL.BFLY PT, R5, R4, 0x1, 0x1f ;  /* 0x0c201f0004057f89 */ /* 0x000e2800000e0000 */
[----:B------:R-:W1:Y:S01]  /*6b60*/  SHFL.BFLY PT, R7, R6, 0x1, 0x1f ;  /* 0x0c201f0006077f89 */ /* 0x000e6200000e0000 */
[----:B0-----:R-:W-:Y:S01]  /*6b70*/  FADD.FTZ R13, R4, R5 ;  /* 0x00000005040d7221 */ /* 0x001fe20000010000 */
[----:B------:R-:W-:-:S02]  /*6b80*/  IMAD.MOV.U32 R5, RZ, RZ, RZ ;  /* 0x000000ffff057224 */ /* 0x000fc400078e00ff */
[----:B-1----:R-:W-:Y:S02]  /*6b90*/  FADD.FTZ R14, R6, R7 ;  /* 0x00000007060e7221 */ /* 0x002fe40000010000 */
[----:B------:R-:W-:-:S03]  /*6ba0*/  FSETP.NE.FTZ.AND P1, PT, R13, RZ, PT ;  /* 0x000000ff0d00720b */ /* 0x000fc60003f35000 */
[----:B------:R-:W-:-:S10]  /*6bb0*/  FSETP.NE.FTZ.AND P2, PT, R14, RZ, PT ;  /* 0x000000ff0e00720b */ /* 0x000fd40003f55000 */
[----:B------:R-:W0:Y:S01]  /*6bc0*/  @P1 MUFU.LG2 R7, R13 ;  /* 0x0000000d00071308 */ /* 0x000e220000000c00 */
[C---:B------:R-:W-:Y:S02]  /*6bd0*/  @P1 FMUL.FTZ R4, R12.reuse, 0.69314718246459960938 ;  /* 0x3f3172180c041820 */ /* 0x040fe40000410000 */
[----:B------:R-:W-:-:S05]  /*6be0*/  @P2 FMUL.FTZ R15, R12, 0.69314718246459960938 ;  /* 0x3f3172180c0f2820 */ /* 0x000fca0000410000 */
        /* <DEDUP_REMOVED lines=34> */
.L_x_210:
[----:B------:R-:W-:Y:S01]  /*6e10*/  R2UR UR6, R178 ;  /* 0x00000000b20672ca */ /* 0x000fe200000e0000 */
[----:B------:R-:W-:Y:S01]  /*6e20*/  UIADD3 UR4, UR5, 0x2a860, URZ ;  /* 0x0002a86005047890 */ /* 0x000fe2000fffe03f */
[-C--:B------:R-:W-:Y:S01]  /*6e30*/  FMUL.FTZ R20, R24, R5.reuse ;  /* 0x0000000518147220 */ /* 0x080fe20000410000 */
[----:B------:R-:W-:Y:S01]  /*6e40*/  UIADD3 UR38, UR38, 0x1, URZ ;  /* 0x0000000126267890 */ /* 0x000fe2000fffe03f */
[-C--:B------:R-:W-:Y:S01]  /*6e50*/  FMUL.FTZ R21, R25, R5.reuse ;  /* 0x0000000519157220 */ /* 0x080fe20000410000 */
[----:B------:R-:W-:Y:S01]  /*6e60*/  UPRMT UR4, UR8, 0x654, UR4 ;  /* 0x0000065408047896 */ /* 0x000fe20008000004 */
[-C--:B------:R-:W-:Y:S01]  /*6e70*/  FMUL.FTZ R88, R28, R5.reuse ;  /* 0x000000051c587220 */ /* 0x080fe20000410000 */
[----:B------:R-:W-:Y:S01]  /*6e80*/  UISETP.NE.AND UP0, UPT, UR38, 0x2, UPT ;  /* 0x000000022600788c */ /* 0x000fe2000bf05270 */
[-C--:B------:R-:W-:Y:S01]  /*6e90*/  FMUL.FTZ R89, R29, R5.reuse ;  /* 0x000000051d597220 */ /* 0x080fe20000410000 */
[-C--:B------:R-:W-:Y:S01]  /*6ea0*/  FMUL.FTZ R90, R32, R5.reuse ;  /* 0x00000005205a7220 */ /* 0x080fe20000410000 */
[-C--:B------:R-:W-:Y:S01]  /*6eb0*/  FMUL.FTZ R91, R33, R5.reuse ;  /* 0x00000005215b7220 */ /* 0x080fe20000410000 */
[-C--:B------:R-:W-:Y:S01]  /*6ec0*/  FMUL.FTZ R36, R36, R5.reuse ;  /* 0x0000000524247220 */ /* 0x080fe20000410000 */
[-C--:B------:R-:W-:Y:S01]  /*6ed0*/  FMUL.FTZ R37, R37, R5.reuse ;  /* 0x0000000525257220 */ /* 0x080fe20000410000 */
[----:B------:R-:W-:Y:S01]  /*6ee0*/  UIADD3 UR6, UR6, 0x1, URZ ;  /* 0x0000000106067890 */ /* 0x000fe2000fffe03f */
[----:B------:R-:W-:Y:S01]  /*6ef0*/  SYNCS.ARRIVE.TRANS64.RED.A1T0 RZ, [UR4], RZ ;  /* 0x000000ffffff79a7 */ /* 0x000fe20008100404 */
[----:B------:R-:W-:Y:S01]  /*6f00*/  USEL UR4, URZ, 0x1, UP0 ;  /* 0x000000013f047887 */ /* 0x000fe20008000000 */
        /* <DEDUP_REMOVED lines=26> */
[----:B------:R-:W-:Y:S01]  /*70b0*/  FMUL.FTZ R93, R27, R8 ;  /* 0x000000081b5d7220 */ /* 0x000fe20000410000 */
[----:B------:R-:W-:-:S02]  /*70c0*/  IMAD.U32 R178, RZ, RZ, UR6 ;  /* 0x00000006ffb27e24 */ /* 0x000fc4000f8e00ff */
        /* <DEDUP_REMOVED lines=30> */
[----:B------:R-:W-:-:S02]  /*72b0*/  USEL UR38, UR38, URZ, UP0 ;  /* 0x0000003f26267287 */ /* 0x000fc40008000000 */
[----:B------:R-:W-:-:S12]  /*72c0*/  ULOP3.LUT UR39, UR39, UR4, URZ, 0x3c, !UPT ;  /* 0x0000000427277292 */ /* 0x000fd8000f8e3c3f */
.L_x_186:
[----:B------:R-:W0:Y:S01]  /*72d0*/  S2R R5, SR_CgaCtaId ;  /* 0x0000000000057919 */ /* 0x000e220000008800 */
[----:B------:R-:W-:Y:S01]  /*72e0*/  MOV R98, 0x400 ;  /* 0x0000040000627802 */ /* 0x000fe20000000f00 */
[----:B------:R-:W-:Y:S01]  /*72f0*/  BSSY B0, `(.L_x_211) ;  /* 0x0000300000007945 */ /* 0x000fe20003800000 */
[----:B------:R-:W-:Y:S02]  /*7300*/  BAR.SYNC.DEFER_BLOCKING 0x5, 0x180 ;  /* 0x0146000000007b1d */ /* 0x000fe40000010000 */
[----:B0-----:R-:W-:-:S05]  /*7310*/  LEA R98, R5, R98, 0x18 ;  /* 0x0000006205627211 */ /* 0x001fca00078ec0ff */
[----:B------:R-:W0:Y:S02]  /*7320*/  LDS.128 R24, [R98+0x2a8d0] ;  /* 0x02a8d00062187984 */ /* 0x000e240000000c00 */
[----:B0-----:R-:W-:Y:S02]  /*7330*/  R2UR UR6, R25 ;  /* 0x00000000190672ca */ /* 0x001fe400000e0000 */
[----:B------:R-:W-:Y:S01]  /*7340*/  R2UR UR5, R26 ;  /* 0x000000001a0572ca */ /* 0x000fe200000e0000 */
[----:B------:R-:W-:Y:S06]  /*7350*/  BAR.ARV 0x4, 0x180 ;  /* 0x0106000000007b1d */ /* 0x000fec0000002000 */
[----:B------:R-:W-:Y:S08]  /*7360*/  @P0 BRA `(.L_x_212) ;  /* 0x0000002000940947 */ /* 0x000ff00003800000 */
[----:B------:R-:W0:Y:S01]  /*7370*/  S2R R5, SR_SWINHI ;  /* 0x0000000000057919 */ /* 0x000e220000002f00 */
[----:B------:R-:W-:Y:S01]  /*7380*/  R2UR UR16, R18 ;  /* 0x00000000121072ca */ /* 0x000fe200000e0000 */
[----:B------:R-:W-:Y:S01]  /*7390*/  USHF.L.U32 UR4, UR61, 0x2, URZ ;  /* 0x000000023d047899 */ /* 0x000fe2000800063f */
[----:B------:R-:W-:Y:S01]  /*73a0*/  F2FP.F16.F32.PACK_AB R34, R53, R52 ;  /* 0x000000343522723e */ /* 0x000fe200000000ff */
[----:B------:R-:W-:Y:S01]  /*73b0*/  BAR.SYNC.DEFER_BLOCKING 0x1, 0x100 ;  /* 0x0044000000007b1d */ /* 0x000fe20000010000 */
[----:B------:R-:W-:Y:S02]  /*73c0*/  R2UR UR13, R177 ;  /* 0x00000000b10d72ca */ /* 0x000fe400000e0000 */
[----:B------:R-:W-:Y:S02]  /*73d0*/  R2UR UR15, R175 ;  /* 0x00000000af0f72ca */ /* 0x000fe400000e0000 */
[----:B------:R-:W-:Y:S01]  /*73e0*/  R2UR UR14, R19 ;  /* 0x00000000130e72ca */ /* 0x000fe200000e0000 */
[----:B------:R-:W-:Y:S01]  /*73f0*/  ULDC.64 UR10, c[0x0][0xc00] ;  /* 0x00030000000a7ab9 */ /* 0x000fe20000000a00 */
[----:B------:R-:W-:Y:S01]  /*7400*/  R2UR UR18, R174 ;  /* 0x00000000ae1272ca */ /* 0x000fe200000e0000 */
[----:B------:R-:W-:-:S06]  /*7410*/  UIADD3 UR7, UP0, UR4, UR10, URZ ;  /* 0x0000000a04077290 */ /* 0x000fcc000ff1e03f */
[----:B------:R-:W-:-:S04]  /*7420*/  USHF.L.U64.HI UR12, UR61, 0x2, UR13 ;  /* 0x000000023d0c7899 */ /* 0x000fc8000801020d */
[----:B------:R-:W-:Y:S01]  /*7430*/  UIADD3.X UR8, UR12, UR11, URZ, UP0, !UPT ;  /* 0x0000000b0c087290 */ /* 0x000fe200087fe43f */
[----:B------:R-:W-:Y:S02]  /*7440*/  MOV R24, R98 ;  /* 0x0000006200187202 */ /* 0x000fe40000000f00 */
[----:B0-----:R-:W-:-:S03]  /*7450*/  MOV R25, R5 ;  /* 0x0000000500197202 */ /* 0x001fc60000000f00 */
[----:B------:R-:W-:-:S03]  /*7460*/  IMAD.WIDE R4, R198, 0x2, R24 ;  /* 0x00000002c6047825 */ /* 0x000fc600078e0218 */
[C---:B------:R-:W-:Y:S02]  /*7470*/  LOP3.LUT R7, R4.reuse, 0x380, RZ, 0xc0, !PT ;  /* 0x0000038004077812 */ /* 0x040fe400078ec0ff */
[C---:B------:R-:W-:Y:S02]  /*7480*/  IADD3 R8, P5, R4.reuse, 0x40, RZ ;  /* 0x0000004004087810 */ /* 0x040fe40007fbe0ff */
[----:B------:R-:W-:Y:S02]  /*7490*/  SHF.R.U64 R7, R7, 0x3, RZ ;  /* 0x0000000307077819 */ /* 0x000fe400000012ff */
[C---:B------:R-:W-:Y:S02]  /*74a0*/  IADD3 R35, P6, R4.reuse, 0x20, RZ ;  /* 0x0000002004237810 */ /* 0x040fe40007fde0ff */
[C---:B------:R-:W-:Y:S02]  /*74b0*/  IADD3 R99, P4, R4.reuse, 0x60, RZ ;  /* 0x0000006004637810 */ /* 0x040fe40007f9e0ff */
[C---:B------:R-:W-:Y:S01]  /*74c0*/  IADD3 R101, P3, R4.reuse, 0x4000, RZ ;  /* 0x0000400004657810 */ /* 0x040fe20007f7e0ff */
[--C-:B------:R-:W-:Y:S01]  /*74d0*/  IMAD.X R33, RZ, RZ, R5.reuse, P6 ;  /* 0x000000ffff217224 */ /* 0x100fe200030e0605 */
[C---:B------:R-:W-:Y:S01]  /*74e0*/  IADD3 R103, P2, R4.reuse, 0x4020, RZ ;  /* 0x0000402004677810 */ /* 0x040fe20007f5e0ff */
[--C-:B------:R-:W-:Y:S01]  /*74f0*/  IMAD.X R29, RZ, RZ, R5.reuse, P4 ;  /* 0x000000ffff1d7224 */ /* 0x100fe200020e0605 */
[C---:B------:R-:W-:Y:S01]  /*7500*/  IADD3 R105, P1, R4.reuse, 0x4040, RZ ;  /* 0x0000404004697810 */ /* 0x040fe20007f3e0ff */
[--C-:B------:R-:W-:Y:S01]  /*7510*/  IMAD.X R15, RZ, RZ, R5.reuse, P3 ;  /* 0x000000ffff0f7224 */ /* 0x100fe200018e0605 */
[----:B------:R-:W-:Y:S01]  /*7520*/  IADD3 R107, P0, R4, 0x4060, RZ ;  /* 0x00004060046b7810 */ /* 0x000fe20007f1e0ff */
[--C-:B------:R-:W-:Y:S01]  /*7530*/  IMAD.X R13, RZ, RZ, R5.reuse, P2 ;  /* 0x000000ffff0d7224 */ /* 0x100fe200010e0605 */
[----:B------:R-:W-:Y:S01]  /*7540*/  LOP3.LUT R4, R7, R4, RZ, 0x3c, !PT ;  /* 0x0000000407047212 */ /* 0x000fe200078e3cff */
[--C-:B------:R-:W-:Y:S01]  /*7550*/  IMAD.X R11, RZ, RZ, R5.reuse, P1 ;  /* 0x000000ffff0b7224 */ /* 0x100fe200008e0605 */
[----:B------:R-:W-:Y:S01]  /*7560*/  LOP3.LUT R7, R8, 0x380, RZ, 0xc0, !PT ;  /* 0x0000038008077812 */ /* 0x000fe200078ec0ff */
[----:B------:R-:W-:Y:S01]  /*7570*/  IMAD.X R9, RZ, RZ, R5, P0 ;  /* 0x000000ffff097224 */ /* 0x000fe200000e0605 */
[----:B------:R-:W-:-:S02]  /*7580*/  LOP3.LUT R10, R99, 0x380, RZ, 0xc0, !PT ;  /* 0x00000380630a7812 */ /* 0x000fc400078ec0ff */
[----:B------:R-:W-:Y:S02]  /*7590*/  SHF.R.U64 R7, R7, 0x3, RZ ;  /* 0x0000000307077819 */ /* 0x000fe400000012ff */
[----:B------:R-:W-:Y:S02]  /*75a0*/  LOP3.LUT R12, R101, 0x380, RZ, 0xc0, !PT ;  /* 0x00000380650c7812 */ /* 0x000fe400078ec0ff */
[----:B------:R-:W-:Y:S02]  /*75b0*/  LOP3.LUT R30, R7, R8, RZ, 0x3c, !PT ;  /* 0x00000008071e7212 */ /* 0x000fe400078e3cff */
[----:B------:R-:W-:Y:S02]  /*75c0*/  SHF.R.U64 R10, R10, 0x3, RZ ;  /* 0x000000030a0a7819 */ /* 0x000fe400000012ff */
[----:B------:R-:W-:Y:S02]  /*75d0*/  LOP3.LUT R8, R103, 0x380, RZ, 0xc0, !PT ;  /* 0x0000038067087812 */ /* 0x000fe400078ec0ff */
[----:B------:R-:W-:-:S02]  /*75e0*/  LOP3.LUT R6, R35, 0x380, RZ, 0xc0, !PT ;  /* 0x0000038023067812 */ /* 0x000fc400078ec0ff */
[----:B------:R-:W-:Y:S02]  /*75f0*/  SHF.R.U64 R12, R12, 0x3, RZ ;  /* 0x000000030c0c7819 */ /* 0x000fe400000012ff */
[----:B------:R-:W-:Y:S02]  /*7600*/  LOP3.LUT R28, R10, R99, RZ, 0x3c, !PT ;  /* 0x000000630a1c7212 */ /* 0x000fe400078e3cff */
[----:B------:R-:W-:Y:S02]  /*7610*/  LOP3.LUT R18, R107, 0x380, RZ, 0xc0, !PT ;  /* 0x000003806b127812 */ /* 0x000fe400078ec0ff */
[----:B------:R-:W-:Y:S02]  /*7620*/  SHF.R.U64 R8, R8, 0x3, RZ ;  /* 0x0000000308087819 */ /* 0x000fe400000012ff */
[----:B------:R-:W-:Y:S02]  /*7630*/  SHF.R.U64 R6, R6, 0x3, RZ ;  /* 0x0000000306067819 */ /* 0x000fe400000012ff */
[----:B------:R-:W-:-:S02]  /*7640*/  LOP3.LUT R10, R105, 0x380, RZ, 0xc0, !PT ;  /* 0x00000380690a7812 */ /* 0x000fc400078ec0ff */
[----:B------:R-:W-:Y:S02]  /*7650*/  LOP3.LUT R14, R12, R101, RZ, 0x3c, !PT ;  /* 0x000000650c0e7212 */ /* 0x000fe400078e3cff */
[----:B------:R-:W-:Y:S02]  /*7660*/  SHF.R.U64 R18, R18, 0x3, RZ ;  /* 0x0000000312127819 */ /* 0x000fe400000012ff */
[----:B------:R-:W-:Y:S02]  /*7670*/  LOP3.LUT R12, R8, R103, RZ, 0x3c, !PT ;  /* 0x00000067080c7212 */ /* 0x000fe400078e3cff */
[----:B------:R-:W-:Y:S02]  /*7680*/  IADD3.X R31, RZ, R5, RZ, P5, !PT ;  /* 0x00000005ff1f7210 */ /* 0x000fe40002ffe4ff */
[----:B------:R-:W-:Y:S02]  /*7690*/  LOP3.LUT R32, R6, R35, RZ, 0x3c, !PT ;  /* 0x0000002306207212 */ /* 0x000fe400078e3cff */
[----:B------:R-:W-:-:S02]  /*76a0*/  SHF.R.U64 R10, R10, 0x3, RZ ;  /* 0x000000030a0a7819 */ /* 0x000fc400000012ff */
[----:B------:R-:W-:Y:S02]  /*76b0*/  MOV R26, R4 ;  /* 0x00000004001a7202 */ /* 0x000fe40000000f00 */
[----:B------:R-:W-:Y:S02]  /*76c0*/  F2FP.F16.F32.PACK_AB R4, R21, R20 ;  /* 0x000000141504723e */ /* 0x000fe400000000ff */
[----:B------:R-:W-:Y:S02]  /*76d0*/  F2FP.F16.F32.PACK_AB R5, R93, R92 ;  /* 0x0000005c5d05723e */ /* 0x000fe400000000ff */
[----:B------:R-:W-:Y:S02]  /*76e0*/  F2FP.F16.F32.PACK_AB R6, R89, R88 ;  /* 0x000000585906723e */ /* 0x000fe400000000ff */
[----:B------:R-:W-:Y:S02]  /*76f0*/  F2FP.F16.F32.PACK_AB R7, R95, R94 ;  /* 0x0000005e5f07723e */ /* 0x000fe400000000ff */
[----:B------:R-:W-:-:S02]  /*7700*/  LOP3.LUT R8, R18, R107, RZ, 0x3c, !PT ;  /* 0x0000006b12087212 */ /* 0x000fc400078e3cff */
[----:B------:R-:W-:Y:S01]  /*7710*/  MOV R101, R14 ;  /* 0x0000000e00657202 */ /* 0x000fe20000000f00 */
[----:B------:R0:W-:Y:S01]  /*7720*/  STSM.16.M88.4 [R26], R4 ;  /* 0x000000041a007844 */ /* 0x0001e20000000200 */
[----:B------:R-:W-:Y:S02]  /*7730*/  MOV R100, R12 ;  /* 0x0000000c00647202 */ /* 0x000fe40000000f00 */
[----:B------:R-:W-:Y:S02]  /*7740*/  LOP3.LUT R10, R10, R105, RZ, 0x3c, !PT ;  /* 0x000000690a0a7212 */ /* 0x000fe400078e3cff */
[----:B------:R-:W-:Y:S02]  /*7750*/  MOV R103, R32 ;  /* 0x0000002000677202 */ /* 0x000fe40000000f00 */
[----:B------:R-:W-:Y:S02]  /*7760*/  MOV R102, R30 ;  /* 0x0000001e00667202 */ /* 0x000fe40000000f00 */
[----:B------:R-:W-:-:S02]  /*7770*/  MOV R18, R28 ;  /* 0x0000001c00127202 */ /* 0x000fc40000000f00 */
[----:B------:R-:W-:Y:S02]  /*7780*/  F2FP.F16.F32.PACK_AB R12, R91, R90 ;  /* 0x0000005a5b0c723e */ /* 0x000fe400000000ff */
[----:B------:R-:W-:Y:S02]  /*7790*/  F2FP.F16.F32.PACK_AB R13, R97, R96 ;  /* 0x00000060610d723e */ /* 0x000fe400000000ff */
[----:B------:R-:W-:Y:S02]  /*77a0*/  F2FP.F16.F32.PACK_AB R14, R37, R36 ;  /* 0x00000024250e723e */ /* 0x000fe400000000ff */
[----:B------:R-:W-:Y:S02]  /*77b0*/  F2FP.F16.F32.PACK_AB R15, R39, R38 ;  /* 0x00000026270f723e */ /* 0x000fe400000000ff */
[----:B------:R-:W-:Y:S02]  /*77c0*/  F2FP.F16.F32.PACK_AB R28, R41, R40 ;  /* 0x00000028291c723e */ /* 0x000fe400000000ff */
[----:B------:R-:W-:Y:S01]  /*77d0*/  F2FP.F16.F32.PACK_AB R29, R43, R42 ;  /* 0x0000002a2b1d723e */ /* 0x000fe200000000ff */
[----:B------:R-:W-:Y:S01]  /*77e0*/  STSM.16.M88.4 [R103], R12 ;  /* 0x0000000c67007844 */ /* 0x000fe20000000200 */
[----:B------:R-:W-:-:S02]  /*77f0*/  F2FP.F16.F32.PACK_AB R30, R45, R44 ;  /* 0x0000002c2d1e723e */ /* 0x000fc400000000ff */
[----:B------:R-:W-:Y:S02]  /*7800*/  F2FP.F16.F32.PACK_AB R31, R47, R46 ;  /* 0x0000002e2f1f723e */ /* 0x000fe400000000ff */
[----:B------:R-:W-:Y:S02]  /*7810*/  F2FP.F16.F32.PACK_AB R32, R49, R48 ;  /* 0x000000303120723e */ /* 0x000fe400000000ff */
[----:B------:R-:W-:Y:S01]  /*7820*/  F2FP.F16.F32.PACK_AB R33, R51, R50 ;  /* 0x000000323321723e */ /* 0x000fe200000000ff */
[----:B------:R-:W-:Y:S01]  /*7830*/  STSM.16.M88.4 [R102], R28 ;  /* 0x0000001c66007844 */ /* 0x000fe20000000200 */
[----:B------:R-:W-:Y:S02]  /*7840*/  F2FP.F16.F32.PACK_AB R35, R55, R54 ;  /* 0x000000363723723e */ /* 0x000fe400000000ff */
[----:B------:R-:W-:Y:S02]  /*7850*/  MOV R99, R10 ;  /* 0x0000000a00637202 */ /* 0x000fe40000000f00 */
[----:B0-----:R-:W-:Y:S01]  /*7860*/  MOV R26, R8 ;  /* 0x00000008001a7202 */ /* 0x001fe20000000f00 */
[----:B------:R0:W-:Y:S01]  /*7870*/  STSM.16.M88.4 [R18], R32 ;  /* 0x0000002012007844 */ /* 0x0001e20000000200 */
[----:B------:R-:W-:-:S02]  /*7880*/  F2FP.F16.F32.PACK_AB R4, R57, R56 ;  /* 0x000000383904723e */ /* 0x000fc400000000ff */
[----:B------:R-:W-:Y:S02]  /*7890*/  F2FP.F16.F32.PACK_AB R5, R59, R58 ;  /* 0x0000003a3b05723e */ /* 0x000fe400000000ff */
[----:B------:R-:W-:Y:S02]  /*78a0*/  F2FP.F16.F32.PACK_AB R6, R61, R60 ;  /* 0x0000003c3d06723e */ /* 0x000fe400000000ff */
[----:B------:R-:W-:Y:S02]  /*78b0*/  F2FP.F16.F32.PACK_AB R7, R63, R62 ;  /* 0x0000003e3f07723e */ /* 0x000fe400000000ff */
[----:B------:R-:W-:Y:S02]  /*78c0*/  F2FP.F16.F32.PACK_AB R8, R65, R64 ;  /* 0x000000404108723e */ /* 0x000fe400000000ff */
[----:B------:R-:W-:Y:S01]  /*78d0*/  F2FP.F16.F32.PACK_AB R9, R67, R66 ;  /* 0x000000424309723e */ /* 0x000fe200000000ff */
[----:B------:R-:W-:Y:S01]  /*78e0*/  STSM.16.M88.4 [R101], R4 ;  /* 0x0000000465007844 */ /* 0x000fe20000000200 */
[----:B------:R-:W-:-:S02]  /*78f0*/  F2FP.F16.F32.PACK_AB R10, R69, R68 ;  /* 0x00000044450a723e */ /* 0x000fc400000000ff */
[----:B------:R-:W-:Y:S01]  /*7900*/  F2FP.F16.F32.PACK_AB R11, R71, R70 ;  /* 0x00000046470b723e */ /* 0x000fe200000000ff */
[----:B0-----:R-:W-:Y:S01]  /*7910*/  IMAD.U32 R32, RZ, RZ, UR7 ;  /* 0x00000007ff207e24 */ /* 0x001fe2000f8e00ff */
[----:B------:R-:W-:Y:S02]  /*7920*/  F2FP.F16.F32.PACK_AB R12, R73, R72 ;  /* 0x00000048490c723e */ /* 0x000fe400000000ff */
[----:B------:R-:W-:Y:S01]  /*7930*/  F2FP.F16.F32.PACK_AB R13, R75, R74 ;  /* 0x0000004a4b0d723e */ /* 0x000fe200000000ff */
[----:B------:R-:W-:Y:S01]  /*7940*/  STSM.16.M88.4 [R100], R8 ;  /* 0x0000000864007844 */ /* 0x000fe20000000200 */
[----:B------:R-:W-:Y:S02]  /*7950*/  F2FP.F16.F32.PACK_AB R14, R77, R76 ;  /* 0x0000004c4d0e723e */ /* 0x000fe400000000ff */
[----:B------:R-:W-:Y:S02]  /*7960*/  F2FP.F16.F32.PACK_AB R15, R79, R78 ;  /* 0x0000004e4f0f723e */ /* 0x000fe400000000ff */
[----:B------:R-:W-:-:S02]  /*7970*/  F2FP.F16.F32.PACK_AB R28, R81, R80 ;  /* 0x00000050511c723e */ /* 0x000fc400000000ff */
[----:B------:R-:W-:Y:S01]  /*7980*/  F2FP.F16.F32.PACK_AB R29, R83, R82 ;  /* 0x00000052531d723e */ /* 0x000fe200000000ff */
[----:B------:R-:W-:Y:S01]  /*7990*/  STSM.16.M88.4 [R99], R12 ;  /* 0x0000000c63007844 */ /* 0x000fe20000000200 */
[----:B------:R-:W-:Y:S02]  /*79a0*/  F2FP.F16.F32.PACK_AB R30, R85, R84 ;  /* 0x00000054551e723e */ /* 0x000fe400000000ff */
[----:B------:R-:W-:Y:S02]  /*79b0*/  F2FP.F16.F32.PACK_AB R31, R87, R86 ;  /* 0x00000056571f723e */ /* 0x000fe400000000ff */
[----:B------:R-:W-:Y:S02]  /*79c0*/  ISETP.NE.U32.AND P0, PT, RZ, UR10, PT ;  /* 0x0000000aff007c0c */ /* 0x000fe4000bf05070 */
[----:B------:R-:W-:Y:S01]  /*79d0*/  MOV R33, UR8 ;  /* 0x0000000800217c02 */ /* 0x000fe20008000f00 */
[----:B------:R0:W-:Y:S01]  /*79e0*/  STSM.16.M88.4 [R26], R28 ;  /* 0x0000001c1a007844 */ /* 0x0001e20000000200 */
[----:B------:R-:W-:Y:S01]  /*79f0*/  BAR.SYNC.DEFER_BLOCKING 0x1, 0x100 ;  /* 0x0044000000007b1d */ /* 0x000fe20000010000 */
[----:B------:R-:W-:-:S05]  /*7a00*/  ISETP.NE.AND.EX P0, PT, RZ, UR11, PT, P0 ;  /* 0x0000000bff007c0c */ /* 0x000fca000bf05300 */
[----:B------:R-:W-:Y:S02]  /*7a10*/  ULDC.64 UR8, c[0x0][0xc08] ;  /* 0x0003020000087ab9 */ /* 0x000fe40000000a00 */
[----:B0-----:R-:W0:Y:S06]  /*7a20*/  LDC R26, c[0x0][0xbe8] ;  /* 0x0002fa00ff1a7b82 */ /* 0x001e2c0000000800 */
[----:B------:R-:W2:Y:S01]  /*7a30*/  @P0 LDG.E R18, desc[UR36][R32.64] ;  /* 0x0000002420120981 */ /* 0x000ea2000c1e1900 */
[----:B------:R-:W-:-:S04]  /*7a40*/  UISETP.NE.U32.AND UP0, UPT, UR8, URZ, UPT ;  /* 0x0000003f0800728c */ /* 0x000fc8000bf05070 */
[----:B------:R-:W-:-:S06]  /*7a50*/  UISETP.NE.AND.EX UP0, UPT, UR9, URZ, UPT, UP0 ;  /* 0x0000003f0900728c */ /* 0x000fcc000bf05300 */
[----:B------:R-:W-:Y:S02]  /*7a60*/  PLOP3.LUT P4, PT, PT, PT, UP0, 0x80, 0x0 ;  /* 0x000000000000781c */ /* 0x000fe40003f8f008 */
[----:B0-----:R-:W-:-:S03]  /*7a70*/  ISETP.NE.AND P1, PT, R26, 0x1, PT ;  /* 0x000000011a00780c */ /* 0x001fc60003f25270 */
[----:B------:R-:W-:-:S03]  /*7a80*/  @UP0 UIADD3 UR8, UP1, UR4, UR8, URZ ;  /* 0x0000000804080290 */ /* 0x000fc6000ff3e03f */
[----:B------:R-:W-:Y:S01]  /*7a90*/  ULDC UR4, c[0x0][0xa88] ;  /* 0x0002a20000047ab9 */ /* 0x000fe20000000800 */
[----:B------:R-:W-:Y:S01]  /*7aa0*/  @UP0 UIADD3.X UR9, UR12, UR9, URZ, UP1, !UPT ;  /* 0x000000090c090290 */ /* 0x000fe20008ffe43f */
[----:B------:R-:W-:Y:S01]  /*7ab0*/  IMAD.U32 R9, RZ, RZ, UR4 ;  /* 0x00000004ff097e24 */ /* 0x000fe2000f8e00ff */
[----:B------:R-:W-:Y:S01]  /*7ac0*/  UISETP.NE.AND UP0, UPT, UR16, URZ, UPT ;  /* 0x0000003f1000728c */ /* 0x000fe2000bf05270 */
[----:B------:R-:W-:Y:S01]  /*7ad0*/  IMAD.U32 R4, RZ, RZ, UR8 ;  /* 0x00000008ff047e24 */ /* 0x000fe2000f8e00ff */
[----:B------:R-:W-:Y:S02]  /*7ae0*/  ULDC UR4, c[0x0][0xad4] ;  /* 0x0002b50000047ab9 */ /* 0x000fe40000000800 */
[----:B------:R-:W0:Y:S01]  /*7af0*/  @P1 LDC R6, c[0x0][0xbec] ;  /* 0x0002fb00ff061b82 */ /* 0x000e220000000800 */
[----:B------:R-:W-:Y:S01]  /*7b00*/  USEL UR4, UR16, UR4, UP0 ;  /* 0x0000000410047287 */ /* 0x000fe20008000000 */
[----:B------:R-:W-:Y:S01]  /*7b10*/  IMAD.U32 R5, RZ, RZ, UR9 ;  /* 0x00000009ff057e24 */ /* 0x000fe2000f8e00ff */
[----:B------:R-:W-:-:S02]  /*7b20*/  UMOV UR17, 0x9b8 ;  /* 0x000009b800117882 */ /* 0x000fc40000000000 */
[----:B------:R-:W-:-:S03]  /*7b30*/  UISETP.GT.AND UP1, UPT, UR4, 0x1, UPT ;  /* 0x000000010400788c */ /* 0x000fc6000bf24270 */
[----:B------:R-:W1:Y:S01]  /*7b40*/  @P1 LDC R11, c[0x0][0xbf0] ;  /* 0x0002fc00ff0b1b82 */ /* 0x000e620000000800 */
[----:B------:R-:W-:Y:S01]  /*7b50*/  USEL UR17, UR17, 0x978, UP1 ;  /* 0x0000097811117887 */ /* 0x000fe20008800000 */
[----:B------:R3:W5:Y:S01]  /*7b60*/  @P4 LDG.E R9, desc[UR36][R4.64] ;  /* 0x0000002404094981 */ /* 0x000762000c1e1900 */
[----:B------:R-:W-:Y:S01]  /*7b70*/  UISETP.NE.U32.AND UP0, UPT, UR10, URZ, UPT ;  /* 0x0000003f0a00728c */ /* 0x000fe2000bf05070 */
[----:B------:R-:W-:Y:S01]  /*7b80*/  UMOV UR4, URZ ;  /* 0x0000003f00047c82 */ /* 0x000fe20008000000 */
[----:B------:R-:W-:Y:S02]  /*7b90*/  USEL UR7, UR14, URZ, UP1 ;  /* 0x0000003f0e077287 */ /* 0x000fe40008800000 */
[----:B------:R-:W-:Y:S01]  /*7ba0*/  UISETP.NE.AND.EX UP0, UPT, UR11, URZ, UPT, UP0 ;  /* 0x0000003f0b00728c */ /* 0x000fe2000bf05300 */
[----:B---3--:R-:W-:-:S03]  /*7bb0*/  IMAD.U32 R4, RZ, RZ, UR15 ;  /* 0x0000000fff047e24 */ /* 0x008fc6000f8e00ff */
[----:B------:R-:W-:Y:S02]  /*7bc0*/  USEL UR61, UR61, URZ, !UP0 ;  /* 0x0000003f3d3d7287 */ /* 0x000fe4000c000000 */
[----:B------:R-:W-:Y:S01]  /*7bd0*/  ULDC.64 UR8, c[0x0][UR17+0x218] ;  /* 0x0000860011087abb */ /* 0x000fe20008000a00 */
[----:B------:R-:W-:Y:S01]  /*7be0*/  IMAD R13, R4, 0x80, R197 ;  /* 0x00000080040d7824 */ /* 0x000fe200078e02c5 */
[----:B------:R-:W-:Y:S01]  /*7bf0*/  ULDC.64 UR10, c[0x0][UR17+0x220] ;  /* 0x00008800110a7abb */ /* 0x000fe20008000a00 */
[----:B------:R-:W-:Y:S02]  /*7c00*/  USEL UR16, UR13, URZ, !UP0 ;  /* 0x0000003f0d107287 */ /* 0x000fe4000c000000 */
[----:B0-----:R-:W-:Y:S01]  /*7c10*/  @P1 IMAD.HI.U32 R4, R13, R6, RZ ;  /* 0x000000060d041227 */ /* 0x001fe200078e00ff */
[----:B------:R-:W-:Y:S01]  /*7c20*/  ULDC.64 UR12, c[0x0][UR17+0x228] ;  /* 0x00008a00110c7abb */ /* 0x000fe20008000a00 */
[----:B------:R-:W-:Y:S02]  /*7c30*/  UIMAD.WIDE.U32 UR14, UR8, UR18, URZ ;  /* 0x00000012080e72a5 */ /* 0x000fe4000f8e003f */
[----:B------:R-:W-:Y:S01]  /*7c40*/  UIMAD UR11, UR11, UR61, URZ ;  /* 0x0000003d0b0b72a4 */ /* 0x000fe2000f8e023f */
[----:B------:R-:W-:Y:S01]  /*7c50*/  IMAD.MOV.U32 R7, RZ, RZ, R13 ;  /* 0x000000ffff077224 */ /* 0x000fe200078e000d */
[----:B------:R-:W-:Y:S01]  /*7c60*/  UIMAD UR18, UR9, UR18, URZ ;  /* 0x00000012091272a4 */ /* 0x000fe2000f8e023f */
[----:B-1----:R-:W-:Y:S01]  /*7c70*/  @P1 SHF.R.U32.HI R7, RZ, R11, R4 ;  /* 0x0000000bff071219 */ /* 0x002fe20000011604 */
[----:B------:R-:W-:-:S02]  /*7c80*/  UIMAD.WIDE.U32 UR8, UR10, UR61, URZ ;  /* 0x0000003d0a0872a5 */ /* 0x000fc4000f8e003f */
[----:B------:R-:W-:Y:S01]  /*7c90*/  UIMAD.WIDE.U32 UR20, UR12, UR7, URZ ;  /* 0x000000070c1472a5 */ /* 0x000fe2000f8e003f */
[----:B------:R-:W-:Y:S01]  /*7ca0*/  IADD3 R11, -R7, RZ, RZ ;  /* 0x000000ff070b7210 */ /* 0x000fe20007ffe1ff */
[----:B------:R-:W-:Y:S02]  /*7cb0*/  UIMAD UR7, UR13, UR7, URZ ;  /* 0x000000070d0772a4 */ /* 0x000fe4000f8e023f */
[----:B------:R-:W-:Y:S02]  /*7cc0*/  UIMAD UR11, UR10, UR16, UR11 ;  /* 0x000000100a0b72a4 */ /* 0x000fe4000f8e020b */
[----:B------:R-:W-:Y:S01]  /*7cd0*/  UIADD3 UR18, UR15, UR18, URZ ;  /* 0x000000120f127290 */ /* 0x000fe2000fffe03f */
[----:B------:R-:W-:Y:S02]  /*7ce0*/  IMAD.U32 R4, RZ, RZ, UR20 ;  /* 0x00000014ff047e24 */ /* 0x000fe4000f8e00ff */
[----:B------:R-:W-:Y:S01]  /*7cf0*/  IMAD.U32 R5, RZ, RZ, UR21 ;  /* 0x00000015ff057e24 */ /* 0x000fe2000f8e00ff */
[----:B------:R-:W-:Y:S01]  /*7d00*/  SHF.R.S32.HI R5, RZ, 0x1f, R7 ;  /* 0x0000001fff057819 */ /* 0x000fe20000011407 */
[----:B------:R-:W-:-:S05]  /*7d10*/  IMAD R11, R26, R11, R13 ;  /* 0x0000000b1a0b7224 */ /* 0x000fca00078e020d */
[----:B------:R-:W-:Y:S02]  /*7d20*/  SHF.R.S32.HI R6, RZ, 0x1f, R11 ;  /* 0x0000001fff067819 */ /* 0x000fe4000001140b */
[----:B--2---:R-:W-:-:S13]  /*7d30*/  @P0 R2UR UR4, R18 ;  /* 0x00000000120402ca */ /* 0x004fda00000e0000 */
[----:B------:R-:W-:Y:S02]  /*7d40*/  UIADD3 UR14, UP0, UP2, UR8, UR14, UR4 ;  /* 0x0000000e080e7290 */ /* 0x000fe4000fa1e004 */
[----:B------:R-:W-:Y:S02]  /*7d50*/  UIADD3 UR8, UR21, UR7, URZ ;  /* 0x0000000715087290 */ /* 0x000fe4000fffe03f */
[----:B------:R-:W-:Y:S02]  /*7d60*/  UIADD3 UR7, UR9, UR11, URZ ;  /* 0x0000000b09077290 */ /* 0x000fe4000fffe03f */
[----:B------:R-:W-:Y:S01]  /*7d70*/  USHF.R.S32.HI UR12, URZ, 0x1f, UR4 ;  /* 0x0000001f3f0c7899 */ /* 0x000fe20008011404 */
[----:B------:R-:W-:Y:S01]  /*7d80*/  IADD3 R4, P2, P3, R7, UR14, R4 ;  /* 0x0000000e07047c10 */ /* 0x000fe2000fb5e004 */
[----:B------:R-:W-:Y:S01]  /*7d90*/  IMAD.U32 R8, RZ, RZ, UR8 ;  /* 0x00000008ff087e24 */ /* 0x000fe2000f8e00ff */
[----:B------:R-:W-:Y:S01]  /*7da0*/  ULDC.64 UR8, c[0x0][UR17+0x210] ;  /* 0x0000840011087abb */ /* 0x000fe20008000a00 */
[----:B------:R-:W-:Y:S01]  /*7db0*/  UIADD3.X UR7, UR7, UR18, UR12, UP0, UP2 ;  /* 0x0000001207077290 */ /* 0x000fe200087e440c */
[----:B------:R-:W-:Y:S01]  /*7dc0*/  IMAD R7, R11, UR9, RZ ;  /* 0x000000090b077c24 */ /* 0x000fe2000f8e02ff */
[----:B------:R-:W-:Y:S01]  /*7dd0*/  ULDC.64 UR10, c[0x0][0xba8] ;  /* 0x0002ea00000a7ab9 */ /* 0x000fe20000000a00 */
[----:B------:R-:W-:Y:S01]  /*7de0*/  @!UP1 ULDC UR10, c[0x0][0xb50] ;  /* 0x0002d400000a9ab9 */ /* 0x000fe20000000800 */
[----:B------:R-:W-:Y:S01]  /*7df0*/  @!UP1 ULDC UR11, c[0x0][0xb54] ;  /* 0x0002d500000b9ab9 */ /* 0x000fe20000000800 */
[----:B------:R-:W-:Y:S01]  /*7e00*/  IMAD R7, R6, UR8, R7 ;  /* 0x0000000806077c24 */ /* 0x000fe2000f8e0207 */
[----:B------:R-:W-:-:S03]  /*7e10*/  IADD3.X R5, R5, UR7, R8, P2, P3 ;  /* 0x0000000705057c10 */ /* 0x000fc600097e6408 */
[----:B------:R-:W-:-:S04]  /*7e20*/  IMAD.WIDE.U32 R4, R11, UR8, R4 ;  /* 0x000000080b047c25 */ /* 0x000fc8000f8e0004 */
[----:B------:R-:W-:Y:S01]  /*7e30*/  IMAD.IADD R5, R5, 0x1, R7 ;  /* 0x0000000105057824 */ /* 0x000fe200078e0207 */
[----:B------:R-:W-:-:S04]  /*7e40*/  LEA R8, P2, R4, UR10, 0x2 ;  /* 0x0000000a04087c11 */ /* 0x000fc8000f8410ff */
[----:B------:R-:W-:Y:S01]  /*7e50*/  LEA.HI.X R10, R4, UR11, R5, 0x2, P2 ;  /* 0x0000000b040a7c11 */ /* 0x000fe200090f1405 */
[----:B------:R-:W-:Y:S08]  /*7e60*/  @P4 BRA `(.L_x_213) ;  /* 0x0000000000104947 */ /* 0x000ff00003800000 */
[----:B------:R-:W-:Y:S05]  /*7e70*/  @!P0 BRA `(.L_x_213) ;  /* 0x00000000000c8947 */ /* 0x000fea0003800000 */
[----:B------:R-:W2:Y:S04]  /*7e80*/  LDG.E R4, desc[UR36][R32.64] ;  /* 0x0000002420047981 */ /* 0x000ea8000c1e1900 */
[----:B-----5:R-:W2:Y:S02]  /*7e90*/  LDG.E R9, desc[UR36][R32.64+0x4] ;  /* 0x0000042420097981 */ /* 0x020ea4000c1e1900 */
[----:B--2---:R-:W-:-:S07]  /*7ea0*/  IMAD.IADD R9, R9, 0x1, -R4 ;  /* 0x0000000109097824 */ /* 0x004fce00078e0a04 */
.L_x_213:
[----:B------:R-:W-:Y:S01]  /*7eb0*/  R2UR UR7, R175 ;  /* 0x00000000af0772ca */ /* 0x000fe200000e0000 */
[----:B------:R-:W-:Y:S01]  /*7ec0*/  SHFL.IDX PT, R4, R8, RZ, 0x1c1f ;  /* 0x001c1fff08047589 */ /* 0x000fe200000e0000 */
[----:B-----5:R-:W-:Y:S01]  /*7ed0*/  IMAD R18, R9, R26, RZ ;  /* 0x0000001a09127224 */ /* 0x020fe200078e02ff */
[----:B------:R-:W-:Y:S02]  /*7ee0*/  LOP3.LUT P0, RZ, R179, 0x3, RZ, 0xc0, !PT ;  /* 0x00000003b3ff7812 */ /* 0x000fe4000780c0ff */
[----:B------:R-:W0:Y:S01]  /*7ef0*/  SHFL.IDX PT, R5, R10, RZ, 0x1c1f ;  /* 0x001c1fff0a057589 */ /* 0x000e2200000e0000 */
[----:B------:R-:W-:-:S03]  /*7f00*/  PLOP3.LUT P3, PT, PT, PT, UP1, 0x80, 0x0 ;  /* 0x000000000000781c */ /* 0x000fc60003f6f018 */
[----:B------:R-:W-:Y:S04]  /*7f10*/  SHFL.IDX PT, R6, R8, 0x1, 0x1c1f ;  /* 0x003c1f0008067f89 */ /* 0x000fe800000e0000 */
[----:B------:R-:W-:Y:S01]  /*7f20*/  IMAD.U32 R11, RZ, RZ, UR7 ;  /* 0x00000007ff0b7e24 */ /* 0x000fe2000f8e00ff */
[----:B------:R-:W1:Y:S04]  /*7f30*/  SHFL.IDX PT, R7, R10, 0x1, 0x1c1f ;  /* 0x003c1f000a077f89 */ /* 0x000e6800000e0000 */
[----:B------:R-:W-:-:S04]  /*7f40*/  LEA R11, R11, R196, 0x7 ;  /* 0x000000c40b0b7211 */ /* 0x000fc800078e38ff */
[C---:B------:R-:W-:Y:S01]  /*7f50*/  ISETP.GE.OR P2, PT, R11.reuse, R18, P0 ;  /* 0x000000120b00720c */ /* 0x040fe20000746670 */
[----:B------:R-:W-:-:S05]  /*7f60*/  VIADD R9, R11, 0x8 ;  /* 0x000000080b097836 */ /* 0x000fca0000000000 */
[----:B------:R-:W-:-:S07]  /*7f70*/  ISETP.GE.OR P0, PT, R9, R18, P0 ;  /* 0x000000120900720c */ /* 0x000fce0000706670 */
[----:B0-----:R0:W-:Y:S01]  /*7f80*/  @!P2 ST.E desc[UR36][R4.64], R3 ;  /* 0x000000030400a985 */ /* 0x0011e2000c101924 */
[----:B------:R-:W-:-:S05]  /*7f90*/  ISETP.GE.AND P2, PT, R11, R18, PT ;  /* 0x000000120b00720c */ /* 0x000fca0003f46270 */
[----:B-1----:R0:W-:Y:S01]  /*7fa0*/  @!P0 ST.E desc[UR36][R6.64], R0 ;  /* 0x0000000006008985 */ /* 0x0021e2000c101924 */
[----:B------:R-:W-:Y:S01]  /*7fb0*/  ISETP.GE.AND P0, PT, R9, R18, PT ;  /* 0x000000120900720c */ /* 0x000fe20003f06270 */
[----:B------:R-:W-:-:S12]  /*7fc0*/  @P3 BRA `(.L_x_214) ;  /* 0x0000000800983947 */ /* 0x000fd80003800000 */
[----:B0-----:R-:W-:Y:S01]  /*7fd0*/  IMAD R3, R176, 0x40, R2 ;  /* 0x00000040b0037824 */ /* 0x001fe200078e0202 */
[----:B------:R-:W0:Y:S01]  /*7fe0*/  @P1 LDC R19, c[0x0][0xbec] ;  /* 0x0002fb00ff131b82 */ /* 0x000e220000000800 */
[----:B------:R-:W-:Y:S01]  /*7ff0*/  R2UR UR14, R175 ;  /* 0x00000000af0e72ca */ /* 0x000fe200000e0000 */
[----:B------:R-:W-:Y:S01]  /*8000*/  ULDC.64 UR10, c[0x0][0xaa0] ;  /* 0x0002a800000a7ab9 */ /* 0x000fe20000000a00 */
[----:B------:R-:W-:Y:S01]  /*8010*/  IMAD.WIDE R24, R3, 0x2, R24 ;  /* 0x0000000203187825 */ /* 0x000fe200078e0218 */
[----:B------:R-:W-:Y:S02]  /*8020*/  R2UR UR15, R174 ;  /* 0x00000000ae0f72ca */ /* 0x000fe400000e0000 */
[C---:B------:R-:W-:Y:S02]  /*8030*/  IADD3 R9, P6, R24.reuse, 0x1000, RZ ;  /* 0x0000100018097810 */ /* 0x040fe40007fde0ff */
[----:B------:R-:W1:Y:S01]  /*8040*/  @P1 LDC R21, c[0x0][0xbf0] ;  /* 0x0002fc00ff151b82 */ /* 0x000e620000000800 */
[----:B------:R-:W-:-:S02]  /*8050*/  LOP3.LUT R5, R24, 0x380, RZ, 0xc0, !PT ;  /* 0x0000038018057812 */ /* 0x000fc400078ec0ff */
[----:B------:R-:W-:Y:S01]  /*8060*/  LOP3.LUT R8, R9, 0x380, RZ, 0xc0, !PT ;  /* 0x0000038009087812 */ /* 0x000fe200078ec0ff */
[----:B------:R-:W-:Y:S01]  /*8070*/  UIMAD UR7, UR12, UR10, URZ ;  /* 0x0000000a0c0772a4 */ /* 0x000fe2000f8e023f */
[----:B------:R-:W-:Y:S02]  /*8080*/  SHF.R.U64 R5, R5, 0x3, RZ ;  /* 0x0000000305057819 */ /* 0x000fe400000012ff */
[----:B------:R-:W-:Y:S01]  /*8090*/  SHF.R.U64 R8, R8, 0x3, RZ ;  /* 0x0000000308087819 */ /* 0x000fe200000012ff */
[----:B------:R-:W-:Y:S01]  /*80a0*/  UIMAD.WIDE.U32 UR8, UR4, UR10, URZ ;  /* 0x0000000a040872a5 */ /* 0x000fe2000f8e003f */
[----:B------:R-:W-:Y:S01]  /*80b0*/  IADD3 R13, P5, R24, 0x2000, RZ ;  /* 0x00002000180d7810 */ /* 0x000fe20007fbe0ff */
[----:B------:R-:W-:Y:S01]  /*80c0*/  ULDC.64 UR12, c[0x0][0xaf0] ;  /* 0x0002bc00000c7ab9 */ /* 0x000fe20000000a00 */
[----:B------:R-:W-:Y:S01]  /*80d0*/  LOP3.LUT R8, R8, R9, RZ, 0x3c, !PT ;  /* 0x0000000908087212 */ /* 0x000fe200078e3cff */
[----:B------:R-:W-:Y:S01]  /*80e0*/  IMAD.X R9, RZ, RZ, R25, P6 ;  /* 0x000000ffff097224 */ /* 0x000fe200030e0619 */
[C---:B------:R-:W-:Y:S01]  /*80f0*/  IADD3 R3, P6, R24.reuse, 0x7000, RZ ;  /* 0x0000700018037810 */ /* 0x040fe20007fde0ff */
[----:B------:R-:W-:Y:S01]  /*8100*/  UIMAD UR7, UR4, UR11, UR7 ;  /* 0x0000000b040772a4 */ /* 0x000fe2000f8e0207 */
[----:B------:R-:W-:-:S02]  /*8110*/  IADD3 R29, P4, R24, 0x3000, RZ ;  /* 0x00003000181d7810 */ /* 0x000fc40007f9e0ff */
[----:B------:R-:W-:Y:S02]  /*8120*/  LOP3.LUT R0, R3, 0x380, RZ, 0xc0, !PT ;  /* 0x0000038003007812 */ /* 0x000fe400078ec0ff */
[----:B------:R-:W-:Y:S01]  /*8130*/  IADD3 R33, P3, R24, 0x4000, RZ ;  /* 0x0000400018217810 */ /* 0x000fe20007f7e0ff */
[----:B------:R-:W-:Y:S01]  /*8140*/  ULDC.64 UR10, c[0x0][0xae8] ;  /* 0x0002ba00000a7ab9 */ /* 0x000fe20000000a00 */
[----:B------:R-:W-:Y:S02]  /*8150*/  SHF.R.U64 R0, R0, 0x3, RZ ;  /* 0x0000000300007819 */ /* 0x000fe400000012ff */
[C---:B------:R-:W-:Y:S01]  /*8160*/  IADD3 R37, P2, R24.reuse, 0x5000, RZ ;  /* 0x0000500018257810 */ /* 0x040fe20007f5e0ff */
[----:B------:R-:W-:Y:S01]  /*8170*/  IMAD.X R45, RZ, RZ, R25, P6 ;  /* 0x000000ffff2d7224 */ /* 0x000fe200030e0619 */
[----:B------:R-:W-:Y:S01]  /*8180*/  IADD3 R41, P0, R24, 0x6000, RZ ;  /* 0x0000600018297810 */ /* 0x000fe20007f1e0ff */
[----:B------:R-:W5:Y:S01]  /*8190*/  LD.E.128 R8, desc[UR36][R8.64] ;  /* 0x0000002408087980 */ /* 0x000f62000c101d00 */
[----:B------:R-:W-:-:S02]  /*81a0*/  LOP3.LUT R24, R5, R24, RZ, 0x3c, !PT ;  /* 0x0000001805187212 */ /* 0x000fc400078e3cff */
[----:B------:R-:W-:Y:S01]  /*81b0*/  LOP3.LUT R44, R0, R3, RZ, 0x3c, !PT ;  /* 0x00000003002c7212 */ /* 0x000fe200078e3cff */
[----:B------:R-:W-:Y:S01]  /*81c0*/  IMAD R0, R17, 0x20, R176 ;  /* 0x0000002011007824 */ /* 0x000fe200078e02b0 */
[----:B------:R-:W-:Y:S01]  /*81d0*/  UIADD3 UR9, UR9, UR7, URZ ;  /* 0x0000000709097290 */ /* 0x000fe2000fffe03f */
[----:B------:R-:W-:Y:S01]  /*81e0*/  IMAD.U32 R3, RZ, RZ, UR14 ;  /* 0x0000000eff037e24 */ /* 0x000fe2000f8e00ff */
[----:B------:R2:W5:Y:S01]  /*81f0*/  LD.E.128 R4, desc[UR36][R24.64] ;  /* 0x0000002418047980 */ /* 0x000562000c101d00 */
[----:B------:R-:W-:Y:S01]  /*8200*/  USHF.R.S32.HI UR4, URZ, 0x1f, UR61 ;  /* 0x0000001f3f047899 */ /* 0x000fe2000801143d */
[----:B------:R-:W-:Y:S01]  /*8210*/  LOP3.LUT R12, R13, 0x380, RZ, 0xc0, !PT ;  /* 0x000003800d0c7812 */ /* 0x000fe200078ec0ff */
[----:B------:R-:W-:Y:S01]  /*8220*/  UIMAD.WIDE.U32 UR8, UR15, UR10, UR8 ;  /* 0x0000000a0f0872a5 */ /* 0x000fe2000f8e0008 */
[----:B------:R-:W-:Y:S01]  /*8230*/  LOP3.LUT R28, R29, 0x380, RZ, 0xc0, !PT ;  /* 0x000003801d1c7812 */ /* 0x000fe200078ec0ff */
[----:B------:R-:W5:Y:S01]  /*8240*/  LD.E.128 R44, desc[UR36][R44.64] ;  /* 0x000000242c2c7980 */ /* 0x000f62000c101d00 */
[----:B------:R-:W-:-:S02]  /*8250*/  LOP3.LUT R32, R33, 0x380, RZ, 0xc0, !PT ;  /* 0x0000038021207812 */ /* 0x000fc400078ec0ff */
[----:B------:R-:W-:Y:S01]  /*8260*/  LOP3.LUT R36, R37, 0x380, RZ, 0xc0, !PT ;  /* 0x0000038025247812 */ /* 0x000fe200078ec0ff */
[----:B--2---:R-:W-:Y:S01]  /*8270*/  IMAD R24, R3, 0x80, R0 ;  /* 0x0000008003187824 */ /* 0x004fe200078e0200 */
[----:B------:R-:W-:Y:S01]  /*8280*/  LOP3.LUT R40, R41, 0x380, RZ, 0xc0, !PT ;  /* 0x0000038029287812 */ /* 0x000fe200078ec0ff */
[----:B------:R-:W-:Y:S01]  /*8290*/  UIMAD UR4, UR4, UR12, URZ ;  /* 0x0000000c040472a4 */ /* 0x000fe2000f8e023f */
[----:B------:R-:W-:Y:S01]  /*82a0*/  SHF.R.U64 R12, R12, 0x3, RZ ;  /* 0x000000030c0c7819 */ /* 0x000fe200000012ff */
[----:B0-----:R-:W-:Y:S01]  /*82b0*/  @P1 IMAD.HI.U32 R0, R24, R19, RZ ;  /* 0x0000001318001227 */ /* 0x001fe200078e00ff */
[----:B------:R-:W-:Y:S01]  /*82c0*/  UIMAD UR9, UR15, UR11, UR9 ;  /* 0x0000000b0f0972a4 */ /* 0x000fe2000f8e0209 */
[----:B------:R-:W-:Y:S02]  /*82d0*/  SHF.R.U64 R28, R28, 0x3, RZ ;  /* 0x000000031c1c7819 */ /* 0x000fe400000012ff */
[----:B------:R-:W-:Y:S01]  /*82e0*/  IMAD.MOV.U32 R3, RZ, RZ, R24 ;  /* 0x000000ffff037224 */ /* 0x000fe200078e0018 */
[----:B-1----:R-:W-:Y:S01]  /*82f0*/  @P1 SHF.R.U32.HI R3, RZ, R21, R0 ;  /* 0x00000015ff031219 */ /* 0x002fe20000011600 */
[----:B------:R-:W-:Y:S01]  /*8300*/  UIMAD UR4, UR61, UR13, UR4 ;  /* 0x0000000d3d0472a4 */ /* 0x000fe2000f8e0204 */
[----:B------:R-:W-:Y:S01]  /*8310*/  SHF.R.U64 R32, R32, 0x3, RZ ;  /* 0x0000000320207819 */ /* 0x000fe200000012ff */
[----:B------:R-:W-:Y:S01]  /*8320*/  UIMAD.WIDE.U32 UR8, UR61, UR12, UR8 ;  /* 0x0000000c3d0872a5 */ /* 0x000fe2000f8e0008 */
[----:B------:R-:W-:-:S02]  /*8330*/  SHF.R.U64 R36, R36, 0x3, RZ ;  /* 0x0000000324247819 */ /* 0x000fc400000012ff */
[----:B------:R-:W-:Y:S01]  /*8340*/  SHF.R.U64 R40, R40, 0x3, RZ ;  /* 0x0000000328287819 */ /* 0x000fe200000012ff */
[----:B------:R-:W-:Y:S01]  /*8350*/  UIADD3 UR4, UR9, UR4, URZ ;  /* 0x0000000409047290 */ /* 0x000fe2000fffe03f */
[--C-:B------:R-:W-:Y:S01]  /*8360*/  SHF.R.S32.HI R0, RZ, 0x1f, R3.reuse ;  /* 0x0000001fff007819 */ /* 0x100fe20000011403 */
[----:B------:R-:W-:Y:S01]  /*8370*/  IMAD.MOV R19, RZ, RZ, -R3 ;  /* 0x000000ffff137224 */ /* 0x000fe200078e0a03 */
[----:B------:R-:W-:Y:S01]  /*8380*/  LOP3.LUT R12, R12, R13, RZ, 0x3c, !PT ;  /* 0x0000000d0c0c7212 */ /* 0x000fe200078e3cff */
[--C-:B------:R-:W-:Y:S01]  /*8390*/  IMAD.X R13, RZ, RZ, R25.reuse, P5 ;  /* 0x000000ffff0d7224 */ /* 0x100fe200028e0619 */
[----:B------:R-:W-:Y:S01]  /*83a0*/  LOP3.LUT R28, R28, R29, RZ, 0x3c, !PT ;  /* 0x0000001d1c1c7212 */ /* 0x000fe200078e3cff */
[--C-:B------:R-:W-:Y:S01]  /*83b0*/  IMAD.X R29, RZ, RZ, R25.reuse, P4 ;  /* 0x000000ffff1d7224 */ /* 0x100fe200020e0619 */
[----:B------:R-:W-:Y:S01]  /*83c0*/  LOP3.LUT R32, R32, R33, RZ, 0x3c, !PT ;  /* 0x0000002120207212 */ /* 0x000fe200078e3cff */
[--C-:B------:R-:W-:Y:S01]  /*83d0*/  IMAD.X R33, RZ, RZ, R25.reuse, P3 ;  /* 0x000000ffff217224 */ /* 0x100fe200018e0619 */
[----:B------:R-:W-:Y:S01]  /*83e0*/  LOP3.LUT R36, R36, R37, RZ, 0x3c, !PT ;  /* 0x0000002524247212 */ /* 0x000fe200078e3cff */
[----:B------:R-:W-:Y:S01]  /*83f0*/  ULDC.64 UR10, c[0x0][0xae0] ;  /* 0x0002b800000a7ab9 */ /* 0x000fe20000000a00 */
[----:B------:R-:W-:Y:S01]  /*8400*/  LOP3.LUT R40, R40, R41, RZ, 0x3c, !PT ;  /* 0x0000002928287212 */ /* 0x000fe200078e3cff */
[----:B------:R-:W-:Y:S01]  /*8410*/  IMAD.X R41, RZ, RZ, R25, P0 ;  /* 0x000000ffff297224 */ /* 0x000fe200000e0619 */
[----:B------:R-:W-:Y:S01]  /*8420*/  IADD3.X R37, RZ, R25, RZ, P2, !PT ;  /* 0x00000019ff257210 */ /* 0x000fe200017fe4ff */
[----:B------:R-:W-:Y:S01]  /*8430*/  IMAD R0, R0, UR10, RZ ;  /* 0x0000000a00007c24 */ /* 0x000fe2000f8e02ff */
[----:B------:R-:W-:Y:S01]  /*8440*/  MOV R20, UR8 ;  /* 0x0000000800147c02 */ /* 0x000fe20008000f00 */
[----:B------:R-:W-:Y:S01]  /*8450*/  IMAD R19, R26, R19, R24 ;  /* 0x000000131a137224 */ /* 0x000fe200078e0218 */
[----:B------:R-:W5:Y:S01]  /*8460*/  LD.E.128 R12, desc[UR36][R12.64] ;  /* 0x000000240c0c7980 */ /* 0x000f62000c101d00 */
[----:B------:R-:W-:Y:S01]  /*8470*/  IMAD.U32 R21, RZ, RZ, UR9 ;  /* 0x00000009ff157e24 */ /* 0x000fe2000f8e00ff */
[----:B------:R-:W-:Y:S01]  /*8480*/  ULDC.64 UR8, c[0x0][0xad8] ;  /* 0x0002b60000087ab9 */ /* 0x000fe20000000a00 */
[----:B------:R-:W-:Y:S01]  /*8490*/  IMAD.U32 R21, RZ, RZ, UR4 ;  /* 0x00000004ff157e24 */ /* 0x000fe2000f8e00ff */
[----:B------:R-:W5:Y:S01]  /*84a0*/  LD.E.128 R28, desc[UR36][R28.64] ;  /* 0x000000241c1c7980 */ /* 0x000f62000c101d00 */
[----:B------:R-:W-:Y:S01]  /*84b0*/  IMAD R25, R3, UR11, R0 ;  /* 0x0000000b03197c24 */ /* 0x000fe2000f8e0200 */
[----:B------:R-:W-:-:S02]  /*84c0*/  SHF.R.S32.HI R0, RZ, 0x1f, R19 ;  /* 0x0000001fff007819 */ /* 0x000fc40000011413 */
[----:B------:R-:W5:Y:S01]  /*84d0*/  LD.E.128 R32, desc[UR36][R32.64] ;  /* 0x0000002420207980 */ /* 0x000f62000c101d00 */
[----:B------:R-:W-:-:S03]  /*84e0*/  IMAD.WIDE.U32 R20, R3, UR10, R20 ;  /* 0x0000000a03147c25 */ /* 0x000fc6000f8e0014 */
[----:B------:R-:W5:Y:S04]  /*84f0*/  LD.E.128 R36, desc[UR36][R36.64] ;  /* 0x0000002424247980 */ /* 0x000f68000c101d00 */
[----:B------:R-:W5:Y:S01]  /*8500*/  LD.E.128 R40, desc[UR36][R40.64] ;  /* 0x0000002428287980 */ /* 0x000f62000c101d00 */
[----:B------:R-:W-:Y:S01]  /*8510*/  IMAD.U32 R49, RZ, RZ, UR14 ;  /* 0x0000000eff317e24 */ /* 0x000fe2000f8e00ff */
[----:B------:R-:W-:Y:S01]  /*8520*/  @!PT LDS RZ, [RZ] ;  /* 0x00000000fffff984 */ /* 0x000fe20000000800 */
[----:B------:R-:W-:Y:S01]  /*8530*/  @!PT LDS RZ, [RZ] ;  /* 0x00000000fffff984 */ /* 0x000fe20000000800 */
[----:B------:R-:W-:Y:S01]  /*8540*/  @!PT LDS RZ, [RZ] ;  /* 0x00000000fffff984 */ /* 0x000fe20000000800 */
[----:B------:R-:W-:Y:S01]  /*8550*/  @!PT LDS RZ, [RZ] ;  /* 0x00000000fffff984 */ /* 0x000fe20000000800 */
[----:B------:R0:W-:Y:S06]  /*8560*/  MEMBAR.ALL.CTA ;  /* 0x0000000000007992 */ /* 0x0001ec0000008000 */
[----:B0-----:R-:W0:Y:S01]  /*8570*/  FENCE.VIEW.ASYNC.S ;  /* 0x00000000000073c6 */ /* 0x001e220000000000 */
[----:B------:R-:W-:-:S02]  /*8580*/  IMAD.IADD R21, R21, 0x1, R25 ;  /* 0x0000000115157824 */ /* 0x000fc400078e0219 */
[----:B------:R-:W-:Y:S02]  /*8590*/  IMAD R0, R0, UR8, RZ ;  /* 0x0000000800007c24 */ /* 0x000fe4000f8e02ff */
[----:B------:R-:W-:Y:S02]  /*85a0*/  IMAD R49, R49, 0x80, R176 ;  /* 0x0000008031317824 */ /* 0x000fe400078e02b0 */
[C---:B------:R-:W-:Y:S02]  /*85b0*/  IMAD R25, R19.reuse, UR9, R0 ;  /* 0x0000000913197c24 */ /* 0x040fe4000f8e0200 */
[----:B------:R-:W-:Y:S01]  /*85c0*/  IMAD.WIDE.U32 R20, R19, UR8, R20 ;  /* 0x0000000813147c25 */ /* 0x000fe2000f8e0014 */
[CC--:B------:R-:W-:Y:S01]  /*85d0*/  ISETP.GE.AND P2, PT, R49.reuse, R18.reuse, PT ;  /* 0x000000123100720c */ /* 0x0c0fe20003f46270 */
[----:B------:R-:W-:Y:S01]  /*85e0*/  ULDC.64 UR8, c[0x0][0xa80] ;  /* 0x0002a00000087ab9 */ /* 0x000fe20000000a00 */
[----:B------:R-:W-:Y:S01]  /*85f0*/  IADD3 R3, R49, 0x20, RZ ;  /* 0x0000002031037810 */ /* 0x000fe20007ffe0ff */
[----:B------:R-:W-:Y:S01]  /*8600*/  IMAD.IADD R19, R21, 0x1, R25 ;  /* 0x0000000115137824 */ /* 0x000fe200078e0219 */
[----:B------:R-:W-:Y:S01]  /*8610*/  LEA R0, P3, R20, UR8, 0x1 ;  /* 0x0000000814007c11 */ /* 0x000fe2000f8608ff */
[----:B------:R-:W-:Y:S01]  /*8620*/  VIADD R98, R98, 0x2a820 ;  /* 0x0002a82062627836 */ /* 0x000fe20000000000 */
[----:B------:R-:W-:Y:S01]  /*8630*/  ISETP.GE.AND P0, PT, R3, R18, PT ;  /* 0x000000120300720c */ /* 0x000fe20003f06270 */
[----:B------:R-:W-:Y:S01]  /*8640*/  VIADD R3, R49, 0x40 ;  /* 0x0000004031037836 */ /* 0x000fe20000000000 */
[----:B------:R-:W-:-:S02]  /*8650*/  LEA.HI.X R19, R20, UR9, R19, 0x1, P3 ;  /* 0x0000000914137c11 */ /* 0x000fc400098f0c13 */
[----:B------:R-:W-:Y:S01]  /*8660*/  PRMT R98, RZ, 0x654, R98 ;  /* 0x00000654ff627816 */ /* 0x000fe20000000062 */
[----:B0-----:R0:W1:Y:S01]  /*8670*/  SHFL.IDX PT, R25, R0, RZ, 0x181f ;  /* 0x00181fff00197589 */ /* 0x00106200000e0000 */
[----:B------:R-:W-:Y:S01]  /*8680*/  ISETP.GE.AND P1, PT, R3, R18, PT ;  /* 0x000000120300720c */ /* 0x000fe20003f26270 */
[----:B------:R-:W-:Y:S01]  /*8690*/  BSSY B1, `(.L_x_215) ;  /* 0x000000d000017945 */ /* 0x000fe20003800000 */
[----:B------:R0:W-:Y:S01]  /*86a0*/  SYNCS.ARRIVE.TRANS64.RED.A1T0 RZ, [R98+URZ], RZ ;  /* 0x000000ff62ff79a7 */ /* 0x0001e2000810043f */
[----:B------:R0:W2:Y:S02]  /*86b0*/  SHFL.IDX PT, R3, R19, RZ, 0x181f ;  /* 0x00181fff13037589 */ /* 0x0000a400000e0000 */
[----:B------:R-:W-:Y:S08]  /*86c0*/  @P2 BRA `(.L_x_216) ;  /* 0x0000000000242947 */ /* 0x000ff00003800000 */
[----:B------:R-:W-:Y:S02]  /*86d0*/  ULDC UR4, c[0x0][0xac8] ;  /* 0x0002b20000047ab9 */ /* 0x000fe40000000800 */
[----:B------:R-:W-:Y:S02]  /*86e0*/  ISETP.GE.AND P2, PT, R2, UR4, PT ;  /* 0x0000000402007c0c */ /* 0x000fe4000bf46270 */
[----:B------:R-:W-:-:S11]  /*86f0*/  ISETP.GE.AND P3, PT, R16, UR4, PT ;  /* 0x0000000410007c0c */ /* 0x000fd6000bf66270 */
[-C--:B-1----:R-:W-:Y:S02]  /*8700*/  @!P2 LEA R20, P4, R2, R25.reuse, 0x1 ;  /* 0x000000190214a211 */ /* 0x082fe400078808ff */
[----:B------:R-:W-:Y:S02]  /*8710*/  @!P3 LEA R24, P5, R16, R25, 0x1 ;  /* 0x000000191018b211 */ /* 0x000fe400078a08ff */
[-C--:B--2---:R-:W-:Y:S02]  /*8720*/  @!P2 LEA.HI.X R21, R2, R3.reuse, R201, 0x1, P4 ;  /* 0x000000030215a211 */ /* 0x084fe400020f0cc9 */
[----:B------:R-:W-:-:S03]  /*8730*/  @!P3 LEA.HI.X R25, R16, R3, R200, 0x1, P5 ;  /* 0x000000031019b211 */ /* 0x000fc600028f0cc8 */
[----:B-----5:R3:W-:Y:S04]  /*8740*/  @!P2 ST.E.128 desc[UR36][R20.64], R4 ;  /* 0x000000041400a985 */ /* 0x0207e8000c101d24 */
[----:B------:R3:W-:Y:S02]  /*8750*/  @!P3 ST.E.128 desc[UR36][R24.64], R32 ;  /* 0x000000201800b985 */ /* 0x0007e4000c101d24 */
.L_x_216:
[----:B------:R-:W-:Y:S05]  /*8760*/  BSYNC B1 ;  /* 0x0000000000017941 */ /* 0x000fea0003800000 */
.L_x_215:
[----:B--2---:R2:W4:Y:S01]  /*8770*/  SHFL.IDX PT, R3, R19, 0x1, 0x181f ;  /* 0x00381f0013037f89 */ /* 0x00452200000e0000 */
[----:B------:R-:W-:Y:S03]  /*8780*/  BSSY B1, `(.L_x_217) ;  /* 0x000000c000017945 */ /* 0x000fe60003800000 */
[----:B---3-5:R2:W3:Y:S01]  /*8790*/  SHFL.IDX PT, R7, R0, 0x1, 0x181f ;  /* 0x00381f0000077f89 */ /* 0x0284e200000e0000 */
[----:B------:R-:W-:Y:S05]  /*87a0*/  @P0 BRA `(.L_x_218) ;  /* 0x0000000000240947 */ /* 0x000fea0003800000 */
[----:B------:R-:W-:Y:S02]  /*87b0*/  ULDC UR4, c[0x0][0xac8] ;  /* 0x0002b20000047ab9 */ /* 0x000fe40000000800 */
[----:B------:R-:W-:Y:S02]  /*87c0*/  ISETP.GE.AND P3, PT, R2, UR4, PT ;  /* 0x0000000402007c0c */ /* 0x000fe4000bf66270 */
[----:B------:R-:W-:-:S11]  /*87d0*/  ISETP.GE.AND P4, PT, R16, UR4, PT ;  /* 0x0000000410007c0c */ /* 0x000fd6000bf86270 */
[-C--:B---3--:R-:W-:Y:S02]  /*87e0*/  @!P3 LEA R4, P0, R2, R7.reuse, 0x1 ;  /* 0x000000070204b211 */ /* 0x088fe400078008ff */
[----:B------:R-:W-:Y:S02]  /*87f0*/  @!P4 LEA R6, P2, R16, R7, 0x1 ;  /* 0x000000071006c211 */ /* 0x000fe400078408ff */
[-C--:B----4-:R-:W-:Y:S02]  /*8800*/  @!P3 LEA.HI.X R5, R2, R3.reuse, R201, 0x1, P0 ;  /* 0x000000030205b211 */ /* 0x090fe400000f0cc9 */
[----:B------:R-:W-:-:S03]  /*8810*/  @!P4 LEA.HI.X R7, R16, R3, R200, 0x1, P2 ;  /* 0x000000031007c211 */ /* 0x000fc600010f0cc8 */
[----:B------:R3:W-:Y:S04]  /*8820*/  @!P3 ST.E.128 desc[UR36][R4.64], R8 ;  /* 0x000000080400b985 */ /* 0x0007e8000c101d24 */
[----:B------:R3:W-:Y:S02]  /*8830*/  @!P4 ST.E.128 desc[UR36][R6.64], R36 ;  /* 0x000000240600c985 */ /* 0x0007e4000c101d24 */
.L_x_218:
[----:B------:R-:W-:Y:S05]  /*8840*/  BSYNC B1 ;  /* 0x0000000000017941 */ /* 0x000fea0003800000 */
.L_x_217:
[----:B----4-:R4:W0:Y:S01]  /*8850*/  SHFL.IDX PT, R3, R19, 0x2, 0x181f ;  /* 0x00581f0013037f89 */ /* 0x01082200000e0000 */
[----:B------:R-:W-:Y:S03]  /*8860*/  BSSY B1, `(.L_x_219) ;  /* 0x000000c000017945 */ /* 0x000fe60003800000 */
[----:B---3--:R4:W3:Y:S01]  /*8870*/  SHFL.IDX PT, R7, R0, 0x2, 0x181f ;  /* 0x00581f0000077f89 */ /* 0x0088e200000e0000 */
[----:B------:R-:W-:Y:S05]  /*8880*/  @P1 BRA `(.L_x_220) ;  /* 0x0000000000241947 */ /* 0x000fea0003800000 */
[----:B------:R-:W-:Y:S02]  /*8890*/  ULDC UR4, c[0x0][0xac8] ;  /* 0x0002b20000047ab9 */ /* 0x000fe40000000800 */
[----:B------:R-:W-:Y:S02]  /*88a0*/  ISETP.GE.AND P2, PT, R2, UR4, PT ;  /* 0x0000000402007c0c */ /* 0x000fe4000bf46270 */
[----:B------:R-:W-:-:S11]  /*88b0*/  ISETP.GE.AND P3, PT, R16, UR4, PT ;  /* 0x0000000410007c0c */ /* 0x000fd6000bf66270 */
[-C--:B---3--:R-:W-:Y:S02]  /*88c0*/  @!P2 LEA R4, P0, R2, R7.reuse, 0x1 ;  /* 0x000000070204a211 */ /* 0x088fe400078008ff */
[----:B------:R-:W-:Y:S02]  /*88d0*/  @!P3 LEA R6, P1, R16, R7, 0x1 ;  /* 0x000000071006b211 */ /* 0x000fe400078208ff */
[-C--:B0-----:R-:W-:Y:S02]  /*88e0*/  @!P2 LEA.HI.X R5, R2, R3.reuse, R201, 0x1, P0 ;  /* 0x000000030205a211 */ /* 0x081fe400000f0cc9 */
[----:B------:R-:W-:-:S03]  /*88f0*/  @!P3 LEA.HI.X R7, R16, R3, R200, 0x1, P1 ;  /* 0x000000031007b211 */ /* 0x000fc600008f0cc8 */
[----:B------:R0:W-:Y:S04]  /*8900*/  @!P2 ST.E.128 desc[UR36][R4.64], R12 ;  /* 0x0000000c0400a985 */ /* 0x0001e8000c101d24 */
[----:B------:R0:W-:Y:S02]  /*8910*/  @!P3 ST.E.128 desc[UR36][R6.64], R40 ;  /* 0x000000280600b985 */ /* 0x0001e4000c101d24 */
.L_x_220:
[----:B------:R-:W-:Y:S05]  /*8920*/  BSYNC B1 ;  /* 0x0000000000017941 */ /* 0x000fea0003800000 */
.L_x_219:
[----:B0-----:R-:W-:Y:S01]  /*8930*/  VIADD R3, R49, 0x60 ;  /* 0x0000006031037836 */ /* 0x001fe20000000000 */
[----:B--2-4-:R-:W0:Y:S04]  /*8940*/  SHFL.IDX PT, R19, R19, 0x3, 0x181f ;  /* 0x00781f0013137f89 */ /* 0x014e2800000e0000 */
[----:B------:R-:W-:Y:S01]  /*8950*/  ISETP.GE.AND P0, PT, R3, R18, PT ;  /* 0x000000120300720c */ /* 0x000fe20003f06270 */
[----:B---3--:R2:W3:-:S12]  /*8960*/  SHFL.IDX PT, R7, R0, 0x3, 0x181f ;  /* 0x00781f0000077f89 */ /* 0x0084d800000e0000 */
[----:B--2---:R-:W-:Y:S05]  /*8970*/  @P0 BRA `(.L_x_221) ;  /* 0x00000018005c0947 */ /* 0x004fea0003800000 */
[----:B------:R-:W-:Y:S02]  /*8980*/  ULDC UR4, c[0x0][0xac8] ;  /* 0x0002b20000047ab9 */ /* 0x000fe40000000800 */
[----:B------:R-:W-:-:S13]  /*8990*/  ISETP.GE.AND P1, PT, R2, UR4, PT ;  /* 0x0000000402007c0c */ /* 0x000fda000bf26270 */
[----:B---3--:R-:W-:-:S04]  /*89a0*/  @!P1 LEA R4, P0, R2, R7, 0x1 ;  /* 0x0000000702049211 */ /* 0x008fc800078008ff */
[----:B0-----:R-:W-:Y:S02]  /*89b0*/  @!P1 LEA.HI.X R5, R2, R19, R201, 0x1, P0 ;  /* 0x0000001302059211 */ /* 0x001fe400000f0cc9 */
[----:B------:R-:W-:-:S03]  /*89c0*/  ISETP.GE.AND P0, PT, R16, UR4, PT ;  /* 0x0000000410007c0c */ /* 0x000fc6000bf06270 */
[----:B------:R2:W-:Y:S10]  /*89d0*/  @!P1 ST.E.128 desc[UR36][R4.64], R28 ;  /* 0x0000001c04009985 */ /* 0x0005f4000c101d24 */
[----:B------:R-:W-:Y:S05]  /*89e0*/  @P0 BRA `(.L_x_221) ;  /* 0x0000001800400947 */ /* 0x000fea0003800000 */
[----:B--2---:R-:W-:-:S04]  /*89f0*/  LEA R4, P0, R16, R7, 0x1 ;  /* 0x0000000710047211 */ /* 0x004fc800078008ff */
[----:B------:R-:W-:-:S05]  /*8a00*/  LEA.HI.X R5, R16, R19, R200, 0x1, P0 ;  /* 0x0000001310057211 */ /* 0x000fca00000f0cc8 */
[----:B------:R4:W-:Y:S01]  /*8a10*/  ST.E.128 desc[UR36][R4.64], R44 ;  /* 0x0000002c04007985 */ /* 0x0009e2000c101d24 */
[----:B------:R-:W-:Y:S05]  /*8a20*/  BRA `(.L_x_221) ;  /* 0x0000001800307947 */ /* 0x000fea0003800000 */
.L_x_214:
[----:B------:R-:W-:Y:S01]  /*8a30*/  ULDC.64 UR10, c[0x0][0xb08] ;  /* 0x0002c200000a7ab9 */ /* 0x000fe20000000a00 */
[----:B------:R-:W-:Y:S01]  /*8a40*/  R2UR UR14, R174 ;  /* 0x00000000ae0e72ca */ /* 0x000fe200000e0000 */
[----:B------:R-:W-:Y:S01]  /*8a50*/  UIMAD UR7, UR12, UR10, URZ ;  /* 0x0000000a0c0772a4 */ /* 0x000fe2000f8e023f */
[----:B0-----:R-:W0:Y:S01]  /*8a60*/  @P1 LDC R0, c[0x0][0xbec] ;  /* 0x0002fb00ff001b82 */ /* 0x001e220000000800 */
[----:B------:R-:W-:Y:S01]  /*8a70*/  UIMAD.WIDE.U32 UR8, UR4, UR10, URZ ;  /* 0x0000000a040872a5 */ /* 0x000fe2000f8e003f */
[----:B------:R-:W-:Y:S01]  /*8a80*/  R2UR UR13, R19 ;  /* 0x00000000130d72ca */ /* 0x000fe200000e0000 */
[----:B------:R-:W-:Y:S01]  /*8a90*/  UIMAD UR7, UR4, UR11, UR7 ;  /* 0x0000000b040772a4 */ /* 0x000fe2000f8e0207 */
[----:B------:R-:W-:Y:S01]  /*8aa0*/  IMAD.MOV.U32 R3, RZ, RZ, R13 ;  /* 0x000000ffff037224 */ /* 0x000fe200078e000d */
[----:B------:R-:W-:Y:S01]  /*8ab0*/  USHF.R.S32.HI UR4, URZ, 0x1f, UR61 ;  /* 0x0000001f3f047899 */ /* 0x000fe2000801143d */
[----:B------:R-:W-:Y:S01]  /*8ac0*/  VIADD R98, R98, 0x2a820 ;  /* 0x0002a82062627836 */ /* 0x000fe20000000000 */
[----:B------:R-:W-:Y:S01]  /*8ad0*/  UIADD3 UR9, UR9, UR7, URZ ;  /* 0x0000000709097290 */ /* 0x000fe2000fffe03f */
[----:B------:R-:W1:Y:S01]  /*8ae0*/  @P1 LDC R5, c[0x0][0xbf0] ;  /* 0x0002fc00ff051b82 */ /* 0x000e620000000800 */
[----:B------:R-:W-:Y:S01]  /*8af0*/  ULDC.64 UR10, c[0x0][0xb38] ;  /* 0x0002ce00000a7ab9 */ /* 0x000fe20000000a00 */
[----:B------:R-:W-:Y:S01]  /*8b00*/  BSSY B1, `(.L_x_222) ;  /* 0x0000066000017945 */ /* 0x000fe20003800000 */
[----:B------:R-:W-:Y:S01]  /*8b10*/  UIMAD.WIDE.U32 UR8, UR14, UR10, UR8 ;  /* 0x0000000a0e0872a5 */ /* 0x000fe2000f8e0008 */
[----:B------:R-:W-:-:S03]  /*8b20*/  PRMT R98, RZ, 0x654, R98 ;  /* 0x00000654ff627816 */ /* 0x000fc60000000062 */
[----:B------:R-:W-:Y:S01]  /*8b30*/  UIMAD UR9, UR14, UR11, UR9 ;  /* 0x0000000b0e0972a4 */ /* 0x000fe2000f8e0209 */
[----:B------:R2:W-:Y:S02]  /*8b40*/  SYNCS.ARRIVE.TRANS64.RED.A1T0 RZ, [R98+URZ], RZ ;  /* 0x000000ff62ff79a7 */ /* 0x0005e4000810043f */
[----:B------:R-:W-:Y:S02]  /*8b50*/  ULDC.64 UR10, c[0x0][0xb40] ;  /* 0x0002d000000a7ab9 */ /* 0x000fe40000000a00 */
[----:B------:R-:W-:Y:S02]  /*8b60*/  UIMAD UR4, UR4, UR10, URZ ;  /* 0x0000000a040472a4 */ /* 0x000fe4000f8e023f */
[----:B------:R-:W-:Y:S02]  /*8b70*/  UIMAD.WIDE.U32 UR8, UR61, UR10, UR8 ;  /* 0x0000000a3d0872a5 */ /* 0x000fe4000f8e0008 */
[----:B------:R-:W-:Y:S01]  /*8b80*/  UIMAD UR4, UR61, UR11, UR4 ;  /* 0x0000000b3d0472a4 */ /* 0x000fe2000f8e0204 */
[----:B0-----:R-:W-:-:S02]  /*8b90*/  @P1 IMAD.HI.U32 R0, R13, R0, RZ ;  /* 0x000000000d001227 */ /* 0x001fc400078e00ff */
[----:B------:R-:W-:Y:S01]  /*8ba0*/  ULDC.64 UR10, c[0x0][0xb48] ;  /* 0x0002d200000a7ab9 */ /* 0x000fe20000000a00 */
[----:B------:R-:W-:Y:S02]  /*8bb0*/  UIADD3 UR9, UR9, UR4, URZ ;  /* 0x0000000409097290 */ /* 0x000fe4000fffe03f */
[----:B-1----:R-:W-:Y:S02]  /*8bc0*/  @P1 SHF.R.U32.HI R3, RZ, R5, R0 ;  /* 0x00000005ff031219 */ /* 0x002fe40000011600 */
[----:B------:R-:W-:Y:S02]  /*8bd0*/  UIMAD.WIDE.U32 UR8, UR13, UR10, UR8 ;  /* 0x0000000a0d0872a5 */ /* 0x000fe4000f8e0008 */
[--C-:B------:R-:W-:Y:S01]  /*8be0*/  SHF.R.S32.HI R0, RZ, 0x1f, R3.reuse ;  /* 0x0000001fff007819 */ /* 0x100fe20000011403 */
[----:B------:R-:W-:Y:S01]  /*8bf0*/  IMAD.MOV R7, RZ, RZ, -R3 ;  /* 0x000000ffff077224 */ /* 0x000fe200078e0a03 */
[----:B------:R-:W-:Y:S02]  /*8c00*/  UIMAD UR4, UR13, UR11, UR9 ;  /* 0x0000000b0d0472a4 */ /* 0x000fe4000f8e0209 */
[----:B------:R-:W-:Y:S01]  /*8c10*/  MOV R4, UR8 ;  /* 0x0000000800047c02 */ /* 0x000fe20008000f00 */
[----:B------:R-:W-:Y:S01]  /*8c20*/  IMAD.U32 R5, RZ, RZ, UR9 ;  /* 0x00000009ff057e24 */ /* 0x000fe2000f8e00ff */
[----:B------:R-:W-:Y:S01]  /*8c30*/  ULDC.64 UR10, c[0x0][0xb30] ;  /* 0x0002cc00000a7ab9 */ /* 0x000fe20000000a00 */
[----:B------:R-:W-:Y:S01]  /*8c40*/  IMAD R7, R26, R7, R13 ;  /* 0x000000071a077224 */ /* 0x000fe200078e020d */
[----:B------:R-:W-:Y:S01]  /*8c50*/  ULDC.64 UR8, c[0x0][0xb28] ;  /* 0x0002ca0000087ab9 */ /* 0x000fe20000000a00 */
[----:B------:R-:W-:-:S02]  /*8c60*/  IMAD R0, R0, UR10, RZ ;  /* 0x0000000a00007c24 */ /* 0x000fc4000f8e02ff */
[----:B------:R-:W-:Y:S02]  /*8c70*/  IMAD.U32 R5, RZ, RZ, UR4 ;  /* 0x00000004ff057e24 */ /* 0x000fe4000f8e00ff */
[C---:B------:R-:W-:Y:S01]  /*8c80*/  IMAD R9, R3.reuse, UR11, R0 ;  /* 0x0000000b03097c24 */ /* 0x040fe2000f8e0200 */
[----:B------:R-:W-:Y:S01]  /*8c90*/  SHF.R.S32.HI R0, RZ, 0x1f, R7 ;  /* 0x0000001fff007819 */ /* 0x000fe20000011407 */
[----:B------:R-:W-:-:S04]  /*8ca0*/  IMAD.WIDE.U32 R4, R3, UR10, R4 ;  /* 0x0000000a03047c25 */ /* 0x000fc8000f8e0004 */
[----:B------:R-:W-:Y:S02]  /*8cb0*/  IMAD R0, R0, UR8, RZ ;  /* 0x0000000800007c24 */ /* 0x000fe4000f8e02ff */
[----:B------:R-:W-:Y:S02]  /*8cc0*/  IMAD.IADD R5, R5, 0x1, R9 ;  /* 0x0000000105057824 */ /* 0x000fe400078e0209 */
[C---:B------:R-:W-:Y:S02]  /*8cd0*/  IMAD R3, R7.reuse, UR9, R0 ;  /* 0x0000000907037c24 */ /* 0x040fe4000f8e0200 */
[----:B------:R-:W-:Y:S01]  /*8ce0*/  IMAD.WIDE.U32 R4, R7, UR8, R4 ;  /* 0x0000000807047c25 */ /* 0x000fe2000f8e0004 */
[----:B------:R-:W-:-:S03]  /*8cf0*/  ULDC.64 UR8, c[0x0][0xb00] ;  /* 0x0002c00000087ab9 */ /* 0x000fc60000000a00 */
[----:B------:R-:W-:Y:S01]  /*8d00*/  IMAD.IADD R3, R5, 0x1, R3 ;  /* 0x0000000105037824 */ /* 0x000fe200078e0203 */
[----:B------:R-:W-:-:S04]  /*8d10*/  LEA R0, P1, R4, UR8, 0x2 ;  /* 0x0000000804007c11 */ /* 0x000fc8000f8210ff */
[----:B------:R-:W-:Y:S01]  /*8d20*/  LEA.HI.X R3, R4, UR9, R3, 0x2, P1 ;  /* 0x0000000904037c11 */ /* 0x000fe200088f1403 */
[----:B------:R2:W0:Y:S04]  /*8d30*/  SHFL.IDX PT, R6, R0, RZ, 0x1c1f ;  /* 0x001c1fff00067589 */ /* 0x00042800000e0000 */
[----:B------:R2:W1:Y:S01]  /*8d40*/  SHFL.IDX PT, R7, R3, RZ, 0x1c1f ;  /* 0x001c1fff03077589 */ /* 0x00046200000e0000 */
[----:B------:R-:W-:Y:S05]  /*8d50*/  @P2 BRA `(.L_x_223) ;  /* 0x0000000400002947 */ /* 0x000fea0003800000 */
[----:B------:R-:W-:Y:S02]  /*8d60*/  ULDC UR4, c[0x0][0xac8] ;  /* 0x0002b20000047ab9 */ /* 0x000fe40000000800 */
[----:B------:R-:W-:Y:S02]  /*8d70*/  ISETP.GE.AND P3, PT, R172, UR4, PT ;  /* 0x00000004ac007c0c */ /* 0x000fe4000bf66270 */
[----:B------:R-:W-:Y:S02]  /*8d80*/  ISETP.GE.AND P1, PT, R173, UR4, PT ;  /* 0x00000004ad007c0c */ /* 0x000fe4000bf26270 */
[----:B------:R-:W-:Y:S02]  /*8d90*/  ISETP.GE.AND P4, PT, R171, UR4, PT ;  /* 0x00000004ab007c0c */ /* 0x000fe4000bf86270 */
[----:B------:R-:W-:-:S07]  /*8da0*/  ISETP.GE.AND P2, PT, R170, UR4, PT ;  /* 0x00000004aa007c0c */ /* 0x000fce000bf46270 */
[CC--:B0-----:R-:W-:Y:S02]  /*8db0*/  @!P3 LEA R8, P5, R172.reuse, R6.reuse, 0x2 ;  /* 0x00000006ac08b211 */ /* 0x0c1fe400078a10ff */
[----:B-1----:R-:W-:Y:S02]  /*8dc0*/  @!P1 IMAD.WIDE R4, R173, 0x4, R6 ;  /* 0x00000004ad049825 */ /* 0x002fe400078e0206 */
[----:B------:R-:W-:Y:S02]  /*8dd0*/  @!P3 LEA.HI.X R9, R172, R7, R194, 0x2, P5 ;  /* 0x00000007ac09b211 */ /* 0x000fe400028f14c2 */
[-C--:B------:R-:W-:Y:S01]  /*8de0*/  @!P4 LEA R10, P5, R171, R6.reuse, 0x2 ;  /* 0x00000006ab0ac211 */ /* 0x080fe200078a10ff */
[----:B------:R0:W-:Y:S01]  /*8df0*/  @!P1 ST.E.64 desc[UR36][R4.64], R20 ;  /* 0x0000001404009985 */ /* 0x0001e2000c101b24 */
[----:B------:R-:W-:Y:S02]  /*8e00*/  ISETP.GE.AND P1, PT, R169, UR4, PT ;  /* 0x00000004a9007c0c */ /* 0x000fe4000bf26270 */
[----:B------:R-:W-:Y:S01]  /*8e10*/  @!P2 LEA R12, P6, R170, R6, 0x2 ;  /* 0x00000006aa0ca211 */ /* 0x000fe200078c10ff */
[----:B------:R1:W-:Y:S01]  /*8e20*/  @!P3 ST.E.64 desc[UR36][R8.64], R88 ;  /* 0x000000580800b985 */ /* 0x0003e2000c101b24 */
[----:B------:R-:W-:-:S02]  /*8e30*/  ISETP.GE.AND P3, PT, R168, UR4, PT ;  /* 0x00000004a8007c0c */ /* 0x000fc4000bf66270 */
[-C--:B------:R-:W-:Y:S02]  /*8e40*/  @!P4 LEA.HI.X R11, R171, R7.reuse, R193, 0x2, P5 ;  /* 0x00000007ab0bc211 */ /* 0x080fe400028f14c1 */
[----:B------:R-:W-:Y:S02]  /*8e50*/  @!P2 LEA.HI.X R13, R170, R7, R192, 0x2, P6 ;  /* 0x00000007aa0da211 */ /* 0x000fe400030f14c0 */
[----:B------:R-:W-:Y:S01]  /*8e60*/  ISETP.GE.AND P5, PT, R167, UR4, PT ;  /* 0x00000004a7007c0c */ /* 0x000fe2000bfa6270 */
[----:B------:R3:W-:Y:S02]  /*8e70*/  @!P4 ST.E.64 desc[UR36][R10.64], R90 ;  /* 0x0000005a0a00c985 */ /* 0x0007e4000c101b24 */
[----:B------:R-:W-:Y:S02]  /*8e80*/  @!P1 LEA R14, P4, R169, R6, 0x2 ;  /* 0x00000006a90e9211 */ /* 0x000fe400078810ff */
[----:B------:R4:W-:Y:S01]  /*8e90*/  @!P2 ST.E.64 desc[UR36][R12.64], R36 ;  /* 0x000000240c00a985 */ /* 0x0009e2000c101b24 */
[----:B------:R-:W-:-:S02]  /*8ea0*/  ISETP.GE.AND P2, PT, R166, UR4, PT ;  /* 0x00000004a6007c0c */ /* 0x000fc4000bf46270 */
[CC--:B0-----:R-:W-:Y:S02]  /*8eb0*/  @!P3 LEA R4, P6, R168.reuse, R6.reuse, 0x2 ;  /* 0x00000006a804b211 */ /* 0x0c1fe400078c10ff */
[-C--:B------:R-:W-:Y:S02]  /*8ec0*/  @!P1 LEA.HI.X R15, R169, R7.reuse, R191, 0x2, P4 ;  /* 0x00000007a90f9211 */ /* 0x080fe400020f14bf */
[----:B------:R-:W-:Y:S02]  /*8ed0*/  @!P3 LEA.HI.X R5, R168, R7, R190, 0x2, P6 ;  /* 0x00000007a805b211 */ /* 0x000fe400030f14be */
[----:B------:R-:W-:Y:S01]  /*8ee0*/  ISETP.GE.AND P4, PT, R165, UR4, PT ;  /* 0x00000004a5007c0c */ /* 0x000fe2000bf86270 */
[----:B------:R0:W-:Y:S01]  /*8ef0*/  @!P1 ST.E.64 desc[UR36][R14.64], R40 ;  /* 0x000000280e009985 */ /* 0x0001e2000c101b24 */
[----:B-1----:R-:W-:-:S03]  /*8f00*/  @!P5 LEA R8, P1, R167, R6, 0x2 ;  /* 0x00000006a708d211 */ /* 0x002fc600078210ff */
[----:B------:R1:W-:Y:S01]  /*8f10*/  @!P3 ST.E.64 desc[UR36][R4.64], R44 ;  /* 0x0000002c0400b985 */ /* 0x0003e2000c101b24 */
[-C--:B---3--:R-:W-:Y:S02]  /*8f20*/  @!P2 LEA R10, P6, R166, R6.reuse, 0x2 ;  /* 0x00000006a60aa211 */ /* 0x088fe400078c10ff */
[----:B------:R-:W-:Y:S02]  /*8f30*/  ISETP.GE.AND P3, PT, R164, UR4, PT ;  /* 0x00000004a4007c0c */ /* 0x000fe4000bf66270 */
[-C--:B------:R-:W-:Y:S02]  /*8f40*/  @!P5 LEA.HI.X R9, R167, R7.reuse, R189, 0x2, P1 ;  /* 0x00000007a709d211 */ /* 0x080fe400008f14bd */
[----:B------:R-:W-:Y:S02]  /*8f50*/  ISETP.GE.AND P1, PT, R163, UR4, PT ;  /* 0x00000004a3007c0c */ /* 0x000fe4000bf26270 */
[----:B------:R-:W-:Y:S01]  /*8f60*/  @!P2 LEA.HI.X R11, R166, R7, R188, 0x2, P6 ;  /* 0x00000007a60ba211 */ /* 0x000fe200030f14bc */
[----:B------:R3:W-:Y:S01]  /*8f70*/  @!P5 ST.E.64 desc[UR36][R8.64], R48 ;  /* 0x000000300800d985 */ /* 0x0007e2000c101b24 */
[----:B----4-:R-:W-:-:S03]  /*8f80*/  @!P4 LEA R12, P6, R165, R6, 0x2 ;  /* 0x00000006a50cc211 */ /* 0x010fc600078c10ff */
[----:B------:R4:W-:Y:S01]  /*8f90*/  @!P2 ST.E.64 desc[UR36][R10.64], R52 ;  /* 0x000000340a00a985 */ /* 0x0009e2000c101b24 */
[----:B------:R-:W-:Y:S02]  /*8fa0*/  ISETP.GE.AND P2, PT, R162, UR4, PT ;  /* 0x00000004a2007c0c */ /* 0x000fe4000bf46270 */
[-C--:B------:R-:W-:Y:S02]  /*8fb0*/  @!P4 LEA.HI.X R13, R165, R7.reuse, R187, 0x2, P6 ;  /* 0x00000007a50dc211 */ /* 0x080fe400030f14bb */
[CC--:B0-----:R-:W-:Y:S02]  /*8fc0*/  @!P3 LEA R14, P5, R164.reuse, R6.reuse, 0x2 ;  /* 0x00000006a40eb211 */ /* 0x0c1fe400078a10ff */
[----:B-1----:R-:W-:Y:S01]  /*8fd0*/  @!P1 LEA R4, P6, R163, R6, 0x2 ;  /* 0x00000006a3049211 */ /* 0x002fe200078c10ff */
[----:B------:R0:W-:Y:S01]  /*8fe0*/  @!P4 ST.E.64 desc[UR36][R12.64], R56 ;  /* 0x000000380c00c985 */ /* 0x0001e2000c101b24 */
[----:B------:R-:W-:Y:S02]  /*8ff0*/  @!P3 LEA.HI.X R15, R164, R7, R186, 0x2, P5 ;  /* 0x00000007a40fb211 */ /* 0x000fe400028f14ba */
[----:B------:R-:W-:-:S02]  /*9000*/  ISETP.GE.AND P4, PT, R161, UR4, PT ;  /* 0x00000004a1007c0c */ /* 0x000fc4000bf86270 */
[-C--:B------:R-:W-:Y:S01]  /*9010*/  @!P1 LEA.HI.X R5, R163, R7.reuse, R185, 0x2, P6 ;  /* 0x00000007a3059211 */ /* 0x080fe200030f14b9 */
[----:B------:R1:W-:Y:S01]  /*9020*/  @!P3 ST.E.64 desc[UR36][R14.64], R60 ;  /* 0x0000003c0e00b985 */ /* 0x0003e2000c101b24 */
[----:B------:R-:W-:Y:S02]  /*9030*/  ISETP.GE.AND P5, PT, R160, UR4, PT ;  /* 0x00000004a0007c0c */ /* 0x000fe4000bfa6270 */
[----:B---3--:R-:W-:Y:S01]  /*9040*/  @!P2 LEA R8, P6, R162, R6, 0x2 ;  /* 0x00000006a208a211 */ /* 0x008fe200078c10ff */
[----:B------:R3:W-:Y:S01]  /*9050*/  @!P1 ST.E.64 desc[UR36][R4.64], R64 ;  /* 0x0000004004009985 */ /* 0x0007e2000c101b24 */
[----:B------:R-:W-:Y:S02]  /*9060*/  ISETP.GE.AND P3, PT, R23, UR4, PT ;  /* 0x0000000417007c0c */ /* 0x000fe4000bf66270 */
[----:B------:R-:W-:Y:S02]  /*9070*/  ISETP.GE.AND P1, PT, R22, UR4, PT ;  /* 0x0000000416007c0c */ /* 0x000fe4000bf26270 */
[----:B------:R-:W-:-:S02]  /*9080*/  @!P2 LEA.HI.X R9, R162, R7, R184, 0x2, P6 ;  /* 0x00000007a209a211 */ /* 0x000fc400030f14b8 */
[----:B----4-:R-:W-:-:S03]  /*9090*/  @!P4 LEA R10, P6, R161, R6, 0x2 ;  /* 0x00000006a10ac211 */ /* 0x010fc600078c10ff */
[----:B------:R3:W-:Y:S01]  /*90a0*/  @!P2 ST.E.64 desc[UR36][R8.64], R68 ;  /* 0x000000440800a985 */ /* 0x0007e2000c101b24 */
[CC--:B0-----:R-:W-:Y:S02]  /*90b0*/  @!P5 LEA R12, P2, R160.reuse, R6.reuse, 0x2 ;  /* 0x00000006a00cd211 */ /* 0x0c1fe400078410ff */
[-C--:B------:R-:W-:Y:S02]  /*90c0*/  @!P4 LEA.HI.X R11, R161, R7.reuse, R183, 0x2, P6 ;  /* 0x00000007a10bc211 */ /* 0x080fe400030f14b7 */
[CC--:B-1----:R-:W-:Y:S02]  /*90d0*/  @!P3 LEA R14, P6, R23.reuse, R6.reuse, 0x2 ;  /* 0x00000006170eb211 */ /* 0x0c2fe400078c10ff */
[-C--:B------:R-:W-:Y:S01]  /*90e0*/  @!P5 LEA.HI.X R13, R160, R7.reuse, R182, 0x2, P2 ;  /* 0x00000007a00dd211 */ /* 0x080fe200010f14b6 */
[----:B------:R3:W-:Y:S01]  /*90f0*/  @!P4 ST.E.64 desc[UR36][R10.64], R72 ;  /* 0x000000480a00c985 */ /* 0x0007e2000c101b24 */
[C---:B------:R-:W-:Y:S02]  /*9100*/  @!P1 LEA R6, P2, R22.reuse, R6, 0x2 ;  /* 0x0000000616069211 */ /* 0x040fe400078410ff */
[-C--:B------:R-:W-:Y:S01]  /*9110*/  @!P3 LEA.HI.X R15, R23, R7.reuse, R181, 0x2, P6 ;  /* 0x00000007170fb211 */ /* 0x080fe200030f14b5 */
[----:B------:R3:W-:Y:S01]  /*9120*/  @!P5 ST.E.64 desc[UR36][R12.64], R76 ;  /* 0x0000004c0c00d985 */ /* 0x0007e2000c101b24 */
[----:B------:R-:W-:-:S03]  /*9130*/  @!P1 LEA.HI.X R7, R22, R7, R180, 0x2, P2 ;  /* 0x0000000716079211 */ /* 0x000fc600010f14b4 */
[----:B------:R3:W-:Y:S04]  /*9140*/  @!P3 ST.E.64 desc[UR36][R14.64], R80 ;  /* 0x000000500e00b985 */ /* 0x0007e8000c101b24 */
[----:B------:R3:W-:Y:S02]  /*9150*/  @!P1 ST.E.64 desc[UR36][R6.64], R84 ;  /* 0x0000005406009985 */ /* 0x0007e4000c101b24 */
.L_x_223:
[----:B------:R-:W-:Y:S05]  /*9160*/  BSYNC B1 ;  /* 0x0000000000017941 */ /* 0x000fea0003800000 */
.L_x_222:
[----:B-1-3--:R1:W3:Y:S04]  /*9170*/  SHFL.IDX PT, R7, R3, 0x1, 0x1c1f ;  /* 0x003c1f0003077f89 */ /* 0x00a2e800000e0000 */
[----:B0-----:R1:W0:Y:S01]  /*9180*/  SHFL.IDX PT, R6, R0, 0x1, 0x1c1f ;  /* 0x003c1f0000067f89 */ /* 0x00122200000e0000 */
[----:B------:R-:W-:Y:S05]  /*9190*/  @P0 BRA `(.L_x_221) ;  /* 0x0000001000540947 */ /* 0x000fea0003800000 */
[----:B------:R-:W-:Y:S02]  /*91a0*/  ULDC UR4, c[0x0][0xac8] ;  /* 0x0002b20000047ab9 */ /* 0x000fe40000000800 */
[----:B------:R-:W-:Y:S02]  /*91b0*/  ISETP.GE.AND P1, PT, R172, UR4, PT ;  /* 0x00000004ac007c0c */ /* 0x000fe4000bf26270 */
[----:B------:R-:W-:Y:S02]  /*91c0*/  ISETP.GE.AND P0, PT, R171, UR4, PT ;  /* 0x00000004ab007c0c */ /* 0x000fe4000bf06270 */
[----:B------:R-:W-:Y:S02]  /*91d0*/  ISETP.GE.AND P2, PT, R173, UR4, PT ;  /* 0x00000004ad007c0c */ /* 0x000fe4000bf46270 */
[----:B------:R-:W-:Y:S02]  /*91e0*/  ISETP.GE.AND P4, PT, R169, UR4, PT ;  /* 0x00000004a9007c0c */ /* 0x000fe4000bf86270 */
[----:B------:R-:W-:-:S05]  /*91f0*/  ISETP.GE.AND P3, PT, R170, UR4, PT ;  /* 0x00000004aa007c0c */ /* 0x000fca000bf66270 */
[CC--:B0-----:R-:W-:Y:S02]  /*9200*/  @!P1 LEA R8, P5, R172.reuse, R6.reuse, 0x2 ;  /* 0x00000006ac089211 */ /* 0x0c1fe400078a10ff */
[-C--:B------:R-:W-:Y:S02]  /*9210*/  @!P0 LEA R10, P6, R171, R6.reuse, 0x2 ;  /* 0x00000006ab0a8211 */ /* 0x080fe400078c10ff */
[-C--:B---3--:R-:W-:Y:S01]  /*9220*/  @!P1 LEA.HI.X R9, R172, R7.reuse, R194, 0x2, P5 ;  /* 0x00000007ac099211 */ /* 0x088fe200028f14c2 */
[----:B------:R-:W-:Y:S01]  /*9230*/  @!P2 IMAD.WIDE R4, R173, 0x4, R6 ;  /* 0x00000004ad04a825 */ /* 0x000fe200078e0206 */
[----:B------:R-:W-:Y:S02]  /*9240*/  ISETP.GE.AND P5, PT, R168, UR4, PT ;  /* 0x00000004a8007c0c */ /* 0x000fe4000bfa6270 */
[----:B------:R-:W-:Y:S02]  /*9250*/  @!P0 LEA.HI.X R11, R171, R7, R193, 0x2, P6 ;  /* 0x00000007ab0b8211 */ /* 0x000fe400030f14c1 */
[----:B------:R0:W-:Y:S01]  /*9260*/  @!P2 ST.E.64 desc[UR36][R4.64], R92 ;  /* 0x0000005c0400a985 */ /* 0x0001e2000c101b24 */
[----:B------:R-:W-:-:S02]  /*9270*/  @!P4 LEA R14, P2, R169, R6, 0x2 ;  /* 0x00000006a90ec211 */ /* 0x000fc400078410ff */
[----:B------:R-:W-:Y:S01]  /*9280*/  @!P3 LEA R12, P6, R170, R6, 0x2 ;  /* 0x00000006aa0cb211 */ /* 0x000fe200078c10ff */
[----:B------:R-:W-:Y:S01]  /*9290*/  @!P1 ST.E.64 desc[UR36][R8.64], R94 ;  /* 0x0000005e08009985 */ /* 0x000fe2000c101b24 */
[----:B------:R-:W-:Y:S02]  /*92a0*/  ISETP.GE.AND P1, PT, R166, UR4, PT ;  /* 0x00000004a6007c0c */ /* 0x000fe4000bf26270 */
[-C--:B------:R-:W-:Y:S01]  /*92b0*/  @!P4 LEA.HI.X R15, R169, R7.reuse, R191, 0x2, P2 ;  /* 0x00000007a90fc211 */ /* 0x080fe200010f14bf */
[----:B------:R3:W-:Y:S01]  /*92c0*/  @!P0 ST.E.64 desc[UR36][R10.64], R96 ;  /* 0x000000600a008985 */ /* 0x0007e2000c101b24 */
[----:B------:R-:W-:Y:S02]  /*92d0*/  ISETP.GE.AND P0, PT, R167, UR4, PT ;  /* 0x00000004a7007c0c */ /* 0x000fe4000bf06270 */
[----:B------:R-:W-:Y:S02]  /*92e0*/  ISETP.GE.AND P2, PT, R165, UR4, PT ;  /* 0x00000004a5007c0c */ /* 0x000fe4000bf46270 */
[----:B------:R-:W-:-:S02]  /*92f0*/  @!P3 LEA.HI.X R13, R170, R7, R192, 0x2, P6 ;  /* 0x00000007aa0db211 */ /* 0x000fc400030f14c0 */
[----:B------:R-:W-:-:S03]  /*9300*/  @!P5 LEA R18, P6, R168, R6, 0x2 ;  /* 0x00000006a812d211 */ /* 0x000fc600078c10ff */
[----:B------:R4:W-:Y:S01]  /*9310*/  @!P3 ST.E.64 desc[UR36][R12.64], R38 ;  /* 0x000000260c00b985 */ /* 0x0009e2000c101b24 */
[-C--:B------:R-:W-:Y:S02]  /*9320*/  @!P5 LEA.HI.X R19, R168, R7.reuse, R190, 0x2, P6 ;  /* 0x00000007a813d211 */ /* 0x080fe400030f14be */
[----:B------:R-:W-:Y:S01]  /*9330*/  ISETP.GE.AND P3, PT, R164, UR4, PT ;  /* 0x00000004a4007c0c */ /* 0x000fe2000bf66270 */
[----:B------:R5:W-:Y:S01]  /*9340*/  @!P4 ST.E.64 desc[UR36][R14.64], R42 ;  /* 0x0000002a0e00c985 */ /* 0x000be2000c101b24 */
[-C--:B0-----:R-:W-:Y:S02]  /*9350*/  @!P0 LEA R4, P4, R167, R6.reuse, 0x2 ;  /* 0x00000006a7048211 */ /* 0x081fe400078810ff */
[-C--:B---3--:R-:W-:Y:S01]  /*9360*/  @!P2 LEA R10, P6, R165, R6.reuse, 0x2 ;  /* 0x00000006a50aa211 */ /* 0x088fe200078c10ff */
[----:B------:R-:W-:Y:S01]  /*9370*/  @!P5 ST.E.64 desc[UR36][R18.64], R46 ;  /* 0x0000002e1200d985 */ /* 0x000fe2000c101b24 */
[----:B------:R-:W-:Y:S02]  /*9380*/  @!P1 LEA R8, P5, R166, R6, 0x2 ;  /* 0x00000006a6089211 */ /* 0x000fe400078a10ff */
[----:B------:R-:W-:-:S02]  /*9390*/  @!P0 LEA.HI.X R5, R167, R7, R189, 0x2, P4 ;  /* 0x00000007a7058211 */ /* 0x000fc400020f14bd */
[-C--:B------:R-:W-:Y:S02]  /*93a0*/  @!P1 LEA.HI.X R9, R166, R7.reuse, R188, 0x2, P5 ;  /* 0x00000007a6099211 */ /* 0x080fe400028f14bc */
[----:B------:R-:W-:Y:S01]  /*93b0*/  ISETP.GE.AND P4, PT, R163, UR4, PT ;  /* 0x00000004a3007c0c */ /* 0x000fe2000bf86270 */
[----:B------:R-:W-:Y:S01]  /*93c0*/  @!P0 ST.E.64 desc[UR36][R4.64], R50 ;  /* 0x0000003204008985 */ /* 0x000fe2000c101b24 */
[----:B------:R-:W-:Y:S02]  /*93d0*/  @!P2 LEA.HI.X R11, R165, R7, R187, 0x2, P6 ;  /* 0x00000007a50ba211 */ /* 0x000fe400030f14bb */
[----:B----4-:R-:W-:Y:S01]  /*93e0*/  @!P3 LEA R12, P5, R164, R6, 0x2 ;  /* 0x00000006a40cb211 */ /* 0x010fe200078a10ff */
[----:B------:R0:W-:Y:S01]  /*93f0*/  @!P1 ST.E.64 desc[UR36][R8.64], R54 ;  /* 0x0000003608009985 */ /* 0x0001e2000c101b24 */
[----:B------:R-:W-:Y:S02]  /*9400*/  ISETP.GE.AND P1, PT, R161, UR4, PT ;  /* 0x00000004a1007c0c */ /* 0x000fe4000bf26270 */
[----:B------:R-:W-:Y:S01]  /*9410*/  ISETP.GE.AND P0, PT, R160, UR4, PT ;  /* 0x00000004a0007c0c */ /* 0x000fe2000bf06270 */
[----:B------:R3:W-:Y:S01]  /*9420*/  @!P2 ST.E.64 desc[UR36][R10.64], R58 ;  /* 0x0000003a0a00a985 */ /* 0x0007e2000c101b24 */
[----:B------:R-:W-:-:S02]  /*9430*/  ISETP.GE.AND P2, PT, R162, UR4, PT ;  /* 0x00000004a2007c0c */ /* 0x000fc4000bf46270 */
[-C--:B------:R-:W-:Y:S02]  /*9440*/  @!P3 LEA.HI.X R13, R164, R7.reuse, R186, 0x2, P5 ;  /* 0x00000007a40db211 */ /* 0x080fe400028f14ba */
[----:B------:R-:W-:Y:S02]  /*9450*/  ISETP.GE.AND P5, PT, R23, UR4, PT ;  /* 0x0000000417007c0c */ /* 0x000fe4000bfa6270 */
[CC--:B-----5:R-:W-:Y:S01]  /*9460*/  @!P4 LEA R14, P6, R163.reuse, R6.reuse, 0x2 ;  /* 0x00000006a30ec211 */ /* 0x0e0fe200078c10ff */
[----:B------:R4:W-:Y:S03]  /*9470*/  @!P3 ST.E.64 desc[UR36][R12.64], R62 ;  /* 0x0000003e0c00b985 */ /* 0x0009e6000c101b24 */
[----:B------:R-:W-:Y:S02]  /*9480*/  @!P4 LEA.HI.X R15, R163, R7, R185, 0x2, P6 ;  /* 0x00000007a30fc211 */ /* 0x000fe400030f14b9 */
[----:B0-----:R-:W-:-:S02]  /*9490*/  @!P1 LEA R8, P6, R161, R6, 0x2 ;  /* 0x00000006a1089211 */ /* 0x001fc400078c10ff */
[-C--:B------:R-:W-:Y:S01]  /*94a0*/  @!P2 LEA R4, P3, R162, R6.reuse, 0x2 ;  /* 0x00000006a204a211 */ /* 0x080fe200078610ff */
[----:B------:R4:W-:Y:S01]  /*94b0*/  @!P4 ST.E.64 desc[UR36][R14.64], R66 ;  /* 0x000000420e00c985 */ /* 0x0009e2000c101b24 */
[-C--:B---3--:R-:W-:Y:S02]  /*94c0*/  @!P0 LEA R10, P4, R160, R6.reuse, 0x2 ;  /* 0x00000006a00a8211 */ /* 0x088fe400078810ff */
[-C--:B------:R-:W-:Y:S02]  /*94d0*/  @!P2 LEA.HI.X R5, R162, R7.reuse, R184, 0x2, P3 ;  /* 0x00000007a205a211 */ /* 0x080fe400018f14b8 */
[----:B------:R-:W-:Y:S02]  /*94e0*/  @!P5 LEA R18, P3, R23, R6, 0x2 ;  /* 0x000000061712d211 */ /* 0x000fe400078610ff */
[-C--:B------:R-:W-:Y:S01]  /*94f0*/  @!P1 LEA.HI.X R9, R161, R7.reuse, R183, 0x2, P6 ;  /* 0x00000007a1099211 */ /* 0x080fe200030f14b7 */
[----:B------:R4:W-:Y:S01]  /*9500*/  @!P2 ST.E.64 desc[UR36][R4.64], R70 ;  /* 0x000000460400a985 */ /* 0x0009e2000c101b24 */
[----:B------:R-:W-:-:S02]  /*9510*/  @!P0 LEA.HI.X R11, R160, R7, R182, 0x2, P4 ;  /* 0x00000007a00b8211 */ /* 0x000fc400020f14b6 */
[----:B------:R-:W-:Y:S01]  /*9520*/  @!P5 LEA.HI.X R19, R23, R7, R181, 0x2, P3 ;  /* 0x000000071713d211 */ /* 0x000fe200018f14b5 */
[----:B------:R4:W-:Y:S04]  /*9530*/  @!P1 ST.E.64 desc[UR36][R8.64], R74 ;  /* 0x0000004a08009985 */ /* 0x0009e8000c101b24 */
[----:B------:R4:W-:Y:S01]  /*9540*/  @!P0 ST.E.64 desc[UR36][R10.64], R78 ;  /* 0x0000004e0a008985 */ /* 0x0009e2000c101b24 */
[----:B------:R-:W-:-:S03]  /*9550*/  ISETP.GE.AND P0, PT, R22, UR4, PT ;  /* 0x0000000416007c0c */ /* 0x000fc6000bf06270 */
[----:B------:R4:W-:Y:S10]  /*9560*/  @!P5 ST.E.64 desc[UR36][R18.64], R82 ;  /* 0x000000521200d985 */ /* 0x0009f4000c101b24 */
[----:B------:R-:W-:Y:S05]  /*9570*/  @P0 BRA `(.L_x_221) ;  /* 0x0000000c005c0947 */ /* 0x000fea0003800000 */
[----:B----4-:R-:W-:-:S04]  /*9580*/  LEA R4, P0, R22, R6, 0x2 ;  /* 0x0000000616047211 */ /* 0x010fc800078010ff */
[----:B------:R-:W-:-:S05]  /*9590*/  LEA.HI.X R5, R22, R7, R180, 0x2, P0 ;  /* 0x0000000716057211 */ /* 0x000fca00000f14b4 */
[----:B------:R0:W-:Y:S01]  /*95a0*/  ST.E.64 desc[UR36][R4.64], R86 ;  /* 0x0000005604007985 */ /* 0x0001e2000c101b24 */
[----:B------:R-:W-:Y:S05]  /*95b0*/  BRA `(.L_x_221) ;  /* 0x0000000c004c7947 */ /* 0x000fea0003800000 */
.L_x_212:
[----:B------:R-:W-:Y:S01]  /*95c0*/  ULDC.64 UR8, c[0x0][0xc00] ;  /* 0x0003000000087ab9 */ /* 0x000fe20000000a00 */
[----:B------:R-:W-:Y:S01]  /*95d0*/  R2UR UR4, R177 ;  /* 0x00000000b10472ca */ /* 0x000fe200000e0000 */
[----:B------:R-:W-:Y:S01]  /*95e0*/  UISETP.NE.U32.AND UP0, UPT, UR8, URZ, UPT ;  /* 0x0000003f0800728c */ /* 0x000fe2000bf05070 */
[----:B------:R-:W-:-:S03]  /*95f0*/  R2UR UR7, R18 ;  /* 0x00000000120772ca */ /* 0x000fc600000e0000 */
[----:B------:R-:W-:-:S03]  /*9600*/  UISETP.NE.AND.EX UP0, UPT, UR9, URZ, UPT, UP0 ;  /* 0x0000003f0900728c */ /* 0x000fc6000bf05300 */
[----:B------:R-:W-:Y:S02]  /*9610*/  ULDC.64 UR8, c[0x0][0xc00] ;  /* 0x0003000000087ab9 */ /* 0x000fe40000000a00 */
[----:B------:R-:W-:Y:S01]  /*9620*/  UIMAD.WIDE UR8, UR61, 0x4, UR8 ;  /* 0x000000043d0878a5 */ /* 0x000fe2000f8e0208 */
[----:B------:R-:W-:-:S05]  /*9630*/  PLOP3.LUT P1, PT, PT, PT, UP0, 0x80, 0x0 ;  /* 0x000000000000781c */ /* 0x000fca0003f2f008 */
[----:B------:R-:W-:Y:S01]  /*9640*/  IMAD.U32 R4, RZ, RZ, UR8 ;  /* 0x00000008ff047e24 */ /* 0x000fe2000f8e00ff */
[----:B------:R-:W-:Y:S01]  /*9650*/  MOV R5, UR9 ;  /* 0x0000000900057c02 */ /* 0x000fe20008000f00 */
[----:B------:R-:W-:Y:S02]  /*9660*/  ULDC.64 UR8, c[0x0][0xc08] ;  /* 0x0003020000087ab9 */ /* 0x000fe40000000a00 */
[----:B------:R-:W-:-:S04]  /*9670*/  UISETP.NE.U32.AND UP1, UPT, UR8, URZ, UPT ;  /* 0x0000003f0800728c */ /* 0x000fc8000bf25070 */
[----:B------:R-:W-:Y:S01]  /*9680*/  UISETP.NE.AND.EX UP1, UPT, UR9, URZ, UPT, UP1 ;  /* 0x0000003f0900728c */ /* 0x000fe2000bf25310 */
[----:B------:R-:W2:Y:S05]  /*9690*/  @P1 LDG.E R3, desc[UR36][R4.64] ;  /* 0x0000002404031981 */ /* 0x000eaa000c1e1900 */
[----:B------:R-:W-:-:S05]  /*96a0*/  PLOP3.LUT P2, PT, PT, PT, UP1, 0x80, 0x0 ;  /* 0x000000000000781c */ /* 0x000fca0003f4f018 */
[----:B------:R-:W-:-:S04]  /*96b0*/  @UP1 ULEA UR8, UP2, UR61, UR8, 0x2 ;  /* 0x000000083d081291 */ /* 0x000fc8000f84103f */
[----:B------:R-:W-:Y:S02]  /*96c0*/  @UP1 ULEA.HI.X UR9, UR61, UR9, UR4, 0x2, UP2 ;  /* 0x000000093d091291 */ /* 0x000fe400090f1404 */
[----:B------:R-:W-:Y:S01]  /*96d0*/  IMAD.U32 R6, RZ, RZ, UR8 ;  /* 0x00000008ff067e24 */ /* 0x000fe2000f8e00ff */
[----:B------:R-:W-:Y:S02]  /*96e0*/  ULDC UR4, c[0x0][0xa88] ;  /* 0x0002a20000047ab9 */ /* 0x000fe40000000800 */
[----:B------:R-:W-:Y:S02]  /*96f0*/  IMAD.U32 R0, RZ, RZ, UR4 ;  /* 0x00000004ff007e24 */ /* 0x000fe4000f8e00ff */
[----:B------:R-:W-:-:S05]  /*9700*/  IMAD.U32 R7, RZ, RZ, UR9 ;  /* 0x00000009ff077e24 */ /* 0x000fca000f8e00ff */
[----:B------:R0:W5:Y:S01]  /*9710*/  @P2 LDG.E R0, desc[UR36][R6.64] ;  /* 0x0000002406002981 */ /* 0x000162000c1e1900 */
[----:B------:R-:W-:Y:S01]  /*9720*/  UMOV UR4, URZ ;  /* 0x0000003f00047c82 */ /* 0x000fe20008000000 */
[----:B------:R-:W-:Y:S01]  /*9730*/  UISETP.NE.AND UP1, UPT, UR7, URZ, UPT ;  /* 0x0000003f0700728c */ /* 0x000fe2000bf25270 */
[----:B------:R-:W-:-:S10]  /*9740*/  ISETP.GT.AND P0, PT, R202, 0x7f, PT ;  /* 0x0000007fca00780c */ /* 0x000fd40003f04270 */
[----:B------:R-:W-:Y:S02]  /*9750*/  @!UP1 ULDC UR7, c[0x0][0xad4] ;  /* 0x0002b50000079ab9 */ /* 0x000fe40000000800 */
[----:B------:R-:W-:Y:S01]  /*9760*/  IMAD.U32 R18, RZ, RZ, UR7 ;  /* 0x00000007ff127e24 */ /* 0x000fe2000f8e00ff */
[----:B--2---:R-:W-:-:S13]  /*9770*/  @P1 R2UR UR4, R3 ;  /* 0x00000000030412ca */ /* 0x004fda00000e0000 */
[----:B------:R-:W-:Y:S01]  /*9780*/  USHF.R.S32.HI UR19, URZ, 0x1f, UR4 ;  /* 0x0000001f3f137899 */ /* 0x000fe20008011404 */
[----:B0-----:R-:W-:Y:S11]  /*9790*/  @P2 BRA `(.L_x_224) ;  /* 0x0000000000102947 */ /* 0x001ff60003800000 */
[----:B------:R-:W-:Y:S05]  /*97a0*/  @!P1 BRA `(.L_x_224) ;  /* 0x00000000000c9947 */ /* 0x000fea0003800000 */
[----:B------:R-:W2:Y:S04]  /*97b0*/  LDG.E R3, desc[UR36][R4.64] ;  /* 0x0000002404037981 */ /* 0x000ea8000c1e1900 */
[----:B-----5:R-:W2:Y:S02]  /*97c0*/  LDG.E R0, desc[UR36][R4.64+0x4] ;  /* 0x0000042404007981 */ /* 0x020ea4000c1e1900 */
[----:B--2---:R-:W-:-:S07]  /*97d0*/  IMAD.IADD R0, R0, 0x1, -R3 ;  /* 0x0000000100007824 */ /* 0x004fce00078e0a03 */
.L_x_224:
[----:B------:R-:W-:Y:S01]  /*97e0*/  R2UR UR7, R177 ;  /* 0x00000000b10772ca */ /* 0x000fe200000e0000 */
[----:B------:R-:W-:Y:S01]  /*97f0*/  USEL UR61, UR61, URZ, !UP0 ;  /* 0x0000003f3d3d7287 */ /* 0x000fe2000c000000 */
[----:B------:R-:W-:Y:S11]  /*9800*/  BSSY B1, `(.L_x_225) ;  /* 0x000003d000017945 */ /* 0x000ff60003800000 */
[----:B------:R-:W-:Y:S01]  /*9810*/  USEL UR7, UR7, URZ, !UP0 ;  /* 0x0000003f07077287 */ /* 0x000fe2000c000000 */
[----:B------:R-:W-:Y:S11]  /*9820*/  @P0 BRA `(.L_x_226) ;  /* 0x0000000000e80947 */ /* 0x000ff60003800000 */
[----:B------:R-:W0:Y:S01]  /*9830*/  S2R R4, SR_TID.X ;  /* 0x0000000000047919 */ /* 0x000e220000002100 */
[----:B------:R-:W1:Y:S01]  /*9840*/  LDC R9, c[0x0][0xbe8] ;  /* 0x0002fa00ff097b82 */ /* 0x000e620000000800 */
[----:B------:R-:W-:-:S13]  /*9850*/  R2UR UR8, R175 ;  /* 0x00000000af0872ca */ /* 0x000fda00000e0000 */
[----:B------:R-:W-:-:S05]  /*9860*/  IMAD.U32 R3, RZ, RZ, UR8 ;  /* 0x00000008ff037e24 */ /* 0x000fca000f8e00ff */
[----:B0-----:R-:W-:Y:S01]  /*9870*/  LEA R3, R3, R4, 0x7 ;  /* 0x0000000403037211 */ /* 0x001fe200078e38ff */
[----:B-1---5:R-:W-:-:S04]  /*9880*/  IMAD R4, R0, R9, RZ ;  /* 0x0000000900047224 */ /* 0x022fc800078e02ff */
[----:B------:R-:W-:-:S05]  /*9890*/  VIADD R6, R3, 0xffffff80 ;  /* 0xffffff8003067836 */ /* 0x000fca0000000000 */
[----:B------:R-:W-:-:S13]  /*98a0*/  ISETP.GE.AND P0, PT, R6, R4, PT ;  /* 0x000000040600720c */ /* 0x000fda0003f06270 */
[----:B------:R-:W-:Y:S05]  /*98b0*/  @P0 BRA `(.L_x_226) ;  /* 0x0000000000c40947 */ /* 0x000fea0003800000 */
[----:B------:R-:W-:Y:S01]  /*98c0*/  ISETP.NE.AND P0, PT, R9, 0x1, PT ;  /* 0x000000010900780c */ /* 0x000fe20003f05270 */
[----:B------:R-:W-:Y:S01]  /*98d0*/  UMOV UR17, 0x9b8 ;  /* 0x000009b800117882 */ /* 0x000fe20000000000 */
[----:B------:R-:W-:Y:S02]  /*98e0*/  R2UR UR9, R18 ;  /* 0x00000000120972ca */ /* 0x000fe400000e0000 */
[----:B------:R-:W-:Y:S02]  /*98f0*/  R2UR UR8, R19 ;  /* 0x00000000130872ca */ /* 0x000fe400000e0000 */
[----:B------:R-:W-:-:S07]  /*9900*/  R2UR UR18, R174 ;  /* 0x00000000ae1272ca */ /* 0x000fce00000e0000 */
[----:B------:R-:W0:Y:S02]  /*9910*/  @P0 LDC R3, c[0x0][0xbec] ;  /* 0x0002fb00ff030b82 */ /* 0x000e240000000800 */
[----:B------:R-:W-:-:S04]  /*9920*/  UISETP.GT.AND UP0, UPT, UR9, 0x1, UPT ;  /* 0x000000010900788c */ /* 0x000fc8000bf04270 */
[----:B------:R-:W-:Y:S02]  /*9930*/  USEL UR17, UR17, 0x978, UP0 ;  /* 0x0000097811117887 */ /* 0x000fe40008000000 */
[----:B------:R-:W1:Y:S01]  /*9940*/  @P0 LDC R5, c[0x0][0xbf0] ;  /* 0x0002fc00ff050b82 */ /* 0x000e620000000800 */
[----:B------:R-:W-:-:S09]  /*9950*/  USEL UR16, UR8, URZ, UP0 ;  /* 0x0000003f08107287 */ /* 0x000fd20008000000 */
[----:B------:R-:W-:Y:S01]  /*9960*/  ULDC.64 UR10, c[0x0][UR17+0x220] ;  /* 0x00008800110a7abb */ /* 0x000fe20008000a00 */
[----:B------:R-:W-:Y:S01]  /*9970*/  ULDC.64 UR8, c[0x0][UR17+0x218] ;  /* 0x0000860011087abb */ /* 0x000fe20008000a00 */
[----:B------:R-:W-:Y:S01]  /*9980*/  ULDC.64 UR12, c[0x0][UR17+0x228] ;  /* 0x00008a00110c7abb */ /* 0x000fe20008000a00 */
[----:B------:R-:W-:Y:S02]  /*9990*/  UIMAD UR11, UR11, UR61, URZ ;  /* 0x0000003d0b0b72a4 */ /* 0x000fe4000f8e023f */
[----:B------:R-:W-:Y:S01]  /*99a0*/  UIMAD.WIDE.U32 UR14, UR8, UR18, URZ ;  /* 0x00000012080e72a5 */ /* 0x000fe2000f8e003f */
[----:B0-----:R-:W-:Y:S01]  /*99b0*/  @P0 IMAD.HI.U32 R4, R6, R3, RZ ;  /* 0x0000000306040227 */ /* 0x001fe200078e00ff */
[----:B------:R-:W-:Y:S02]  /*99c0*/  UIMAD.WIDE.U32 UR20, UR12, UR16, URZ ;  /* 0x000000100c1472a5 */ /* 0x000fe4000f8e003f */
[----:B------:R-:W-:Y:S01]  /*99d0*/  UIMAD UR18, UR9, UR18, URZ ;  /* 0x00000012091272a4 */ /* 0x000fe2000f8e023f */
[----:B------:R-:W-:Y:S01]  /*99e0*/  IMAD.MOV.U32 R3, RZ, RZ, R6 ;  /* 0x000000ffff037224 */ /* 0x000fe200078e0006 */
[----:B------:R-:W-:-:S02]  /*99f0*/  UIMAD UR12, UR13, UR16, URZ ;  /* 0x000000100d0c72a4 */ /* 0x000fc4000f8e023f */
[----:B------:R-:W-:Y:S01]  /*9a00*/  UIMAD.WIDE.U32 UR8, UR10, UR61, URZ ;  /* 0x0000003d0a0872a5 */ /* 0x000fe2000f8e003f */
[----:B-1----:R-:W-:Y:S01]  /*9a10*/  @P0 SHF.R.U32.HI R3, RZ, R5, R4 ;  /* 0x00000005ff030219 */ /* 0x002fe20000011604 */
[----:B------:R-:W-:Y:S01]  /*9a20*/  UIMAD UR11, UR10, UR7, UR11 ;  /* 0x000000070a0b72a4 */ /* 0x000fe2000f8e020b */
[----:B------:R-:W-:Y:S01]  /*9a30*/  IMAD.U32 R4, RZ, RZ, UR20 ;  /* 0x00000014ff047e24 */ /* 0x000fe2000f8e00ff */
[----:B------:R-:W-:Y:S02]  /*9a40*/  UIADD3 UR12, UR21, UR12, URZ ;  /* 0x0000000c150c7290 */ /* 0x000fe4000fffe03f */
[----:B------:R-:W-:Y:S01]  /*9a50*/  IMAD.U32 R5, RZ, RZ, UR21 ;  /* 0x00000015ff057e24 */ /* 0x000fe2000f8e00ff */
[----:B------:R-:W-:Y:S01]  /*9a60*/  UIADD3 UR18, UR15, UR18, URZ ;  /* 0x000000120f127290 */ /* 0x000fe2000fffe03f */
[--C-:B------:R-:W-:Y:S01]  /*9a70*/  IMAD.MOV R7, RZ, RZ, -R3.reuse ;  /* 0x000000ffff077224 */ /* 0x100fe200078e0a03 */
[----:B------:R-:W-:Y:S01]  /*9a80*/  UIADD3 UR14, UP1, UP2, UR8, UR14, UR4 ;  /* 0x0000000e080e7290 */ /* 0x000fe2000fa3e004 */
[----:B------:R-:W-:Y:S01]  /*9a90*/  SHF.R.S32.HI R5, RZ, 0x1f, R3 ;  /* 0x0000001fff057819 */ /* 0x000fe20000011403 */
[----:B------:R-:W-:Y:S01]  /*9aa0*/  UIADD3 UR10, UR9, UR11, URZ ;  /* 0x0000000b090a7290 */ /* 0x000fe2000fffe03f */
[----:B------:R-:W-:-:S02]  /*9ab0*/  IMAD R7, R9, R7, R6 ;  /* 0x0000000709077224 */ /* 0x000fc400078e0206 */
[----:B------:R-:W-:Y:S01]  /*9ac0*/  IMAD.U32 R8, RZ, RZ, UR12 ;  /* 0x0000000cff087e24 */ /* 0x000fe2000f8e00ff */
[----:B------:R-:W-:Y:S01]  /*9ad0*/  UIADD3.X UR10, UR10, UR18, UR19, UP1, UP2 ;  /* 0x000000120a0a7290 */ /* 0x000fe20008fe4413 */
[----:B------:R-:W-:Y:S01]  /*9ae0*/  IADD3 R4, P0, P1, R3, UR14, R4 ;  /* 0x0000000e03047c10 */ /* 0x000fe2000f91e004 */
[----:B------:R-:W-:Y:S01]  /*9af0*/  ULDC.64 UR8, c[0x0][UR17+0x210] ;  /* 0x0000840011087abb */ /* 0x000fe20008000a00 */
[----:B------:R-:W-:Y:S01]  /*9b00*/  SHF.R.S32.HI R3, RZ, 0x1f, R7 ;  /* 0x0000001fff037819 */ /* 0x000fe20000011407 */
[----:B------:R-:W-:Y:S02]  /*9b10*/  IMAD R6, R7, UR9, RZ ;  /* 0x0000000907067c24 */ /* 0x000fe4000f8e02ff */
[----:B------:R-:W-:Y:S01]  /*9b20*/  IADD3.X R5, R5, UR10, R8, P0, P1 ;  /* 0x0000000a05057c10 */ /* 0x000fe200087e2408 */
[----:B------:R-:W-:Y:S01]  /*9b30*/  ULDC.64 UR10, c[0x0][0xba8] ;  /* 0x0002ea00000a7ab9 */ /* 0x000fe20000000a00 */
[----:B------:R-:W-:Y:S01]  /*9b40*/  IMAD R3, R3, UR8, R6 ;  /* 0x0000000803037c24 */ /* 0x000fe2000f8e0206 */
[----:B------:R-:W-:Y:S01]  /*9b50*/  @!UP0 ULDC UR10, c[0x0][0xb50] ;  /* 0x0002d400000a8ab9 */ /* 0x000fe20000000800 */
[----:B------:R-:W-:Y:S01]  /*9b60*/  @!UP0 ULDC UR11, c[0x0][0xb54] ;  /* 0x0002d500000b8ab9 */ /* 0x000fe20000000800 */
[----:B------:R-:W-:-:S05]  /*9b70*/  IMAD.WIDE.U32 R4, R7, UR8, R4 ;  /* 0x0000000807047c25 */ /* 0x000fca000f8e0004 */
[----:B------:R-:W-:Y:S02]  /*9b80*/  IADD3 R3, R5, R3, RZ ;  /* 0x0000000305037210 */ /* 0x000fe40007ffe0ff */
[----:B------:R-:W-:-:S04]  /*9b90*/  LEA R6, P0, R4, UR10, 0x2 ;  /* 0x0000000a04067c11 */ /* 0x000fc8000f8010ff */
[----:B------:R-:W-:Y:S01]  /*9ba0*/  LEA.HI.X R7, R4, UR11, R3, 0x2, P0 ;  /* 0x0000000b04077c11 */ /* 0x000fe200080f1403 */
[----:B------:R-:W-:-:S05]  /*9bb0*/  IMAD.MOV.U32 R3, RZ, RZ, -0x800000 ;  /* 0xff800000ff037424 */ /* 0x000fca00078e00ff */
[----:B------:R0:W-:Y:S03]  /*9bc0*/  STG.E desc[UR36][R6.64], R3 ;  /* 0x0000000306007986 */ /* 0x0001e6000c101924 */
.L_x_226:
[----:B------:R-:W-:Y:S05]  /*9bd0*/  BSYNC B1 ;  /* 0x0000000000017941 */ /* 0x000fea0003800000 */
.L_x_225:
[----:B------:R-:W-:-:S13]  /*9be0*/  R2UR UR8, R18 ;  /* 0x00000000120872ca */ /* 0x000fda00000e0000 */
[----:B------:R-:W-:-:S06]  /*9bf0*/  UISETP.GT.AND UP0, UPT, UR8, 0x1, UPT ;  /* 0x000000010800788c */ /* 0x000fcc000bf04270 */
[----:B------:R-:W-:-:S13]  /*9c00*/  PLOP3.LUT P0, PT, PT, PT, UP0, 0x80, 0x0 ;  /* 0x000000000000781c */ /* 0x000fda0003f0f008 */
[----:B------:R-:W-:Y:S05]  /*9c10*/  @P0 BRA `(.L_x_221) ;  /* 0x0000000400b40947 */ /* 0x000fea0003800000 */
[----:B------:R-:W1:Y:S01]  /*9c20*/  LDC R11, c[0x0][0xbe8] ;  /* 0x0002fa00ff0b7b82 */ /* 0x000e620000000800 */
[----:B------:R-:W-:Y:S01]  /*9c30*/  R2UR UR14, R175 ;  /* 0x00000000af0e72ca */ /* 0x000fe200000e0000 */
[----:B------:R-:W-:Y:S01]  /*9c40*/  ULDC.64 UR12, c[0x0][0xaa0] ;  /* 0x0002a800000c7ab9 */ /* 0x000fe20000000a00 */
[----:B------:R-:W-:Y:S01]  /*9c50*/  R2UR UR15, R174 ;  /* 0x00000000ae0f72ca */ /* 0x000fe200000e0000 */
[----:B------:R-:W-:Y:S01]  /*9c60*/  UIMAD UR10, UR19, UR12, URZ ;  /* 0x0000000c130a72a4 */ /* 0x000fe2000f8e023f */
[----:B0-----:R-:W-:Y:S01]  /*9c70*/  IMAD R3, R17, 0x20, R176 ;  /* 0x0000002011037824 */ /* 0x001fe200078e02b0 */
[----:B------:R-:W-:Y:S01]  /*9c80*/  UIMAD.WIDE.U32 UR8, UR4, UR12, URZ ;  /* 0x0000000c040872a5 */ /* 0x000fe2000f8e003f */
[----:B------:R-:W-:Y:S01]  /*9c90*/  BSSY B1, `(.L_x_227) ;  /* 0x000003b000017945 */ /* 0x000fe20003800000 */
[----:B------:R-:W-:-:S04]  /*9ca0*/  UIMAD UR10, UR4, UR13, UR10 ;  /* 0x0000000d040a72a4 */ /* 0x000fc8000f8e020a */
[----:B------:R-:W-:Y:S02]  /*9cb0*/  UIADD3 UR9, UR9, UR10, URZ ;  /* 0x0000000a09097290 */ /* 0x000fe4000fffe03f */
[----:B------:R-:W-:Y:S01]  /*9cc0*/  IMAD.U32 R8, RZ, RZ, UR14 ;  /* 0x0000000eff087e24 */ /* 0x000fe2000f8e00ff */
[----:B------:R-:W-:Y:S01]  /*9cd0*/  ULDC.64 UR10, c[0x0][0xae8] ;  /* 0x0002ba00000a7ab9 */ /* 0x000fe20000000a00 */
[----:B------:R-:W-:Y:S01]  /*9ce0*/  IMAD.U32 R13, RZ, RZ, UR14 ;  /* 0x0000000eff0d7e24 */ /* 0x000fe2000f8e00ff */
[----:B------:R-:W-:Y:S01]  /*9cf0*/  UIMAD.WIDE.U32 UR8, UR15, UR10, UR8 ;  /* 0x0000000a0f0872a5 */ /* 0x000fe2000f8e0008 */
[----:B------:R-:W-:-:S03]  /*9d00*/  IMAD R8, R8, 0x80, R3 ;  /* 0x0000008008087824 */ /* 0x000fc600078e0203 */
[----:B------:R-:W-:Y:S01]  /*9d10*/  UIMAD UR9, UR15, UR11, UR9 ;  /* 0x0000000b0f0972a4 */ /* 0x000fe2000f8e0209 */
[----:B------:R-:W-:Y:S01]  /*9d20*/  IMAD.MOV.U32 R3, RZ, RZ, R8 ;  /* 0x000000ffff037224 */ /* 0x000fe200078e0008 */
[----:B-1----:R-:W-:Y:S01]  /*9d30*/  ISETP.NE.AND P0, PT, R11, 0x1, PT ;  /* 0x000000010b00780c */ /* 0x002fe20003f05270 */
[----:B------:R-:W-:Y:S02]  /*9d40*/  ULDC.64 UR10, c[0x0][0xaf0] ;  /* 0x0002bc00000a7ab9 */ /* 0x000fe40000000a00 */
[----:B------:R-:W-:Y:S02]  /*9d50*/  UIMAD UR7, UR7, UR10, URZ ;  /* 0x0000000a070772a4 */ /* 0x000fe4000f8e023f */
[----:B------:R-:W-:Y:S02]  /*9d60*/  UIMAD.WIDE.U32 UR8, UR61, UR10, UR8 ;  /* 0x0000000a3d0872a5 */ /* 0x000fe4000f8e0008 */
[----:B------:R-:W-:-:S03]  /*9d70*/  UIMAD UR4, UR61, UR11, UR7 ;  /* 0x0000000b3d0472a4 */ /* 0x000fc6000f8e0207 */
[----:B------:R-:W-:Y:S01]  /*9d80*/  ULDC.64 UR10, c[0x0][0xae0] ;  /* 0x0002b800000a7ab9 */ /* 0x000fe20000000a00 */
[----:B------:R-:W-:Y:S02]  /*9d90*/  UIADD3 UR4, UR9, UR4, URZ ;  /* 0x0000000409047290 */ /* 0x000fe4000fffe03f */
[----:B------:R-:W0:Y:S08]  /*9da0*/  @P0 LDC R5, c[0x0][0xbec] ;  /* 0x0002fb00ff050b82 */ /* 0x000e300000000800 */
[----:B------:R-:W1:Y:S01]  /*9db0*/  @P0 LDC R7, c[0x0][0xbf0] ;  /* 0x0002fc00ff070b82 */ /* 0x000e620000000800 */
[----:B0-----:R-:W-:-:S04]  /*9dc0*/  @P0 IMAD.HI.U32 R4, R8, R5, RZ ;  /* 0x0000000508040227 */ /* 0x001fc800078e00ff */
[----:B------:R-:W-:Y:S02]  /*9dd0*/  IMAD.U32 R5, RZ, RZ, UR9 ;  /* 0x00000009ff057e24 */ /* 0x000fe4000f8e00ff */
[----:B------:R-:W-:Y:S01]  /*9de0*/  IMAD.U32 R5, RZ, RZ, UR4 ;  /* 0x00000004ff057e24 */ /* 0x000fe2000f8e00ff */
[----:B-1----:R-:W-:-:S04]  /*9df0*/  @P0 SHF.R.U32.HI R3, RZ, R7, R4 ;  /* 0x00000007ff030219 */ /* 0x002fc80000011604 */
[--C-:B------:R-:W-:Y:S01]  /*9e00*/  SHF.R.S32.HI R4, RZ, 0x1f, R3.reuse ;  /* 0x0000001fff047819 */ /* 0x100fe20000011403 */
[----:B------:R-:W-:-:S04]  /*9e10*/  IMAD.MOV R7, RZ, RZ, -R3 ;  /* 0x000000ffff077224 */ /* 0x000fc800078e0a03 */
[----:B------:R-:W-:Y:S01]  /*9e20*/  IMAD R6, R4, UR10, RZ ;  /* 0x0000000a04067c24 */ /* 0x000fe2000f8e02ff */
[----:B------:R-:W-:Y:S01]  /*9e30*/  MOV R4, UR8 ;  /* 0x0000000800047c02 */ /* 0x000fe20008000f00 */
[----:B------:R-:W-:Y:S01]  /*9e40*/  IMAD R7, R11, R7, R8 ;  /* 0x000000070b077224 */ /* 0x000fe200078e0208 */
[----:B------:R-:W-:Y:S01]  /*9e50*/  ULDC.64 UR8, c[0x0][0xad8] ;  /* 0x0002b60000087ab9 */ /* 0x000fe20000000a00 */
[C---:B------:R-:W-:Y:S02]  /*9e60*/  IMAD R9, R3.reuse, UR11, R6 ;  /* 0x0000000b03097c24 */ /* 0x040fe4000f8e0206 */
[----:B------:R-:W-:Y:S01]  /*9e70*/  IMAD.WIDE.U32 R4, R3, UR10, R4 ;  /* 0x0000000a03047c25 */ /* 0x000fe2000f8e0004 */
[----:B------:R-:W-:-:S03]  /*9e80*/  SHF.R.S32.HI R3, RZ, 0x1f, R7 ;  /* 0x0000001fff037819 */ /* 0x000fc60000011407 */
[----:B------:R-:W-:Y:S02]  /*9e90*/  IMAD.IADD R5, R5, 0x1, R9 ;  /* 0x0000000105057824 */ /* 0x000fe400078e0209 */
[----:B------:R-:W-:Y:S02]  /*9ea0*/  IMAD R6, R3, UR8, RZ ;  /* 0x0000000803067c24 */ /* 0x000fe4000f8e02ff */
[----:B------:R-:W-:Y:S02]  /*9eb0*/  IMAD R8, R13, 0x80, R176 ;  /* 0x000000800d087824 */ /* 0x000fe400078e02b0 */
[----:B-----5:R-:W-:Y:S02]  /*9ec0*/  IMAD R11, R0, R11, RZ ;  /* 0x0000000b000b7224 */ /* 0x020fe400078e02ff */
[C---:B------:R-:W-:Y:S02]  /*9ed0*/  IMAD R3, R7.reuse, UR9, R6 ;  /* 0x0000000907037c24 */ /* 0x040fe4000f8e0206 */
[----:B------:R-:W-:Y:S01]  /*9ee0*/  IMAD.WIDE.U32 R4, R7, UR8, R4 ;  /* 0x0000000807047c25 */ /* 0x000fe2000f8e0004 */
[----:B------:R-:W-:Y:S01]  /*9ef0*/  ISETP.GE.AND P2, PT, R8, R11, PT ;  /* 0x0000000b0800720c */ /* 0x000fe20003f46270 */
[----:B------:R-:W-:-:S02]  /*9f00*/  ULDC.64 UR8, c[0x0][0xa80] ;  /* 0x0002a00000087ab9 */ /* 0x000fc40000000a00 */
[----:B------:R-:W-:Y:S01]  /*9f10*/  IMAD.IADD R3, R5, 0x1, R3 ;  /* 0x0000000105037824 */ /* 0x000fe200078e0203 */
[----:B------:R-:W-:Y:S01]  /*9f20*/  LEA R6, P3, R4, UR8, 0x1 ;  /* 0x0000000804067c11 */ /* 0x000fe2000f8608ff */
[----:B------:R-:W-:-:S03]  /*9f30*/  VIADD R0, R8, 0x20 ;  /* 0x0000002008007836 */ /* 0x000fc60000000000 */
[----:B------:R-:W-:Y:S01]  /*9f40*/  LEA.HI.X R3, R4, UR9, R3, 0x1, P3 ;  /* 0x0000000904037c11 */ /* 0x000fe200098f0c03 */
[----:B------:R0:W1:Y:S01]  /*9f50*/  SHFL.IDX PT, R7, R6, RZ, 0x181f ;  /* 0x00181fff06077589 */ /* 0x00006200000e0000 */
[-C--:B------:R-:W-:Y:S02]  /*9f60*/  ISETP.GE.AND P1, PT, R0, R11.reuse, PT ;  /* 0x0000000b0000720c */ /* 0x080fe40003f26270 */
[----:B------:R-:W-:Y:S01]  /*9f70*/  IADD3 R0, R8, 0x40, RZ ;  /* 0x0000004008007810 */ /* 0x000fe20007ffe0ff */
[----:B------:R0:W2:Y:S03]  /*9f80*/  SHFL.IDX PT, R5, R3, RZ, 0x181f ;  /* 0x00181fff03057589 */ /* 0x0000a600000e0000 */
[----:B------:R-:W-:Y:S01]  /*9f90*/  ISETP.GE.AND P0, PT, R0, R11, PT ;  /* 0x0000000b0000720c */ /* 0x000fe20003f06270 */
[----:B------:R-:W-:-:S12]  /*9fa0*/  @P2 BRA `(.L_x_228) ;  /* 0x0000000000242947 */ /* 0x000fd80003800000 */
[----:B------:R-:W-:Y:S02]  /*9fb0*/  ULDC UR4, c[0x0][0xac8] ;  /* 0x0002b20000047ab9 */ /* 0x000fe40000000800 */
[----:B------:R-:W-:Y:S02]  /*9fc0*/  ISETP.GE.AND P4, PT, R2, UR4, PT ;  /* 0x0000000402007c0c */ /* 0x000fe4000bf86270 */
[----:B------:R-:W-:-:S11]  /*9fd0*/  ISETP.GE.AND P5, PT, R16, UR4, PT ;  /* 0x0000000410007c0c */ /* 0x000fd6000bfa6270 */
[-C--:B-1----:R-:W-:Y:S02]  /*9fe0*/  @!P4 LEA R12, P2, R2, R7.reuse, 0x1 ;  /* 0x00000007020cc211 */ /* 0x082fe400078408ff */
[----:B------:R-:W-:Y:S02]  /*9ff0*/  @!P5 LEA R4, P3, R16, R7, 0x1 ;  /* 0x000000071004d211 */ /* 0x000fe400078608ff */
[-C--:B--2---:R-:W-:Y:S02]  /*a000*/  @!P4 LEA.HI.X R13, R2, R5.reuse, R201, 0x1, P2 ;  /* 0x00000005020dc211 */ /* 0x084fe400010f0cc9 */
[----:B------:R-:W-:-:S03]  /*a010*/  @!P5 LEA.HI.X R5, R16, R5, R200, 0x1, P3 ;  /* 0x000000051005d211 */ /* 0x000fc600018f0cc8 */
[----:B------:R3:W-:Y:S04]  /*a020*/  @!P4 ST.E.128 desc[UR36][R12.64], RZ ;  /* 0x000000ff0c00c985 */ /* 0x0007e8000c101d24 */
[----:B------:R3:W-:Y:S02]  /*a030*/  @!P5 ST.E.128 desc[UR36][R4.64], RZ ;  /* 0x000000ff0400d985 */ /* 0x0007e4000c101d24 */
.L_x_228:
[----:B------:R-:W-:Y:S05]  /*a040*/  BSYNC B1 ;  /* 0x0000000000017941 */ /* 0x000fea0003800000 */
.L_x_227:
[----:B--23--:R2:W3:Y:S01]  /*a050*/  SHFL.IDX PT, R5, R3, 0x1, 0x181f ;  /* 0x00381f0003057f89 */ /* 0x00c4e200000e0000 */
[----:B------:R-:W-:Y:S03]  /*a060*/  BSSY B1, `(.L_x_229) ;  /* 0x000000c000017945 */ /* 0x000fe60003800000 */
[----:B-1----:R2:W1:Y:S01]  /*a070*/  SHFL.IDX PT, R7, R6, 0x1, 0x181f ;  /* 0x00381f0006077f89 */ /* 0x00246200000e0000 */
[----:B------:R-:W-:Y:S05]  /*a080*/  @P1 BRA `(.L_x_230) ;  /* 0x0000000000241947 */ /* 0x000fea0003800000 */
[----:B------:R-:W-:Y:S02]  /*a090*/  ULDC UR4, c[0x0][0xac8] ;  /* 0x0002b20000047ab9 */ /* 0x000fe40000000800 */
[----:B------:R-:W-:Y:S02]  /*a0a0*/  ISETP.GE.AND P3, PT, R2, UR4, PT ;  /* 0x0000000402007c0c */ /* 0x000fe4000bf66270 */
[----:B------:R-:W-:-:S11]  /*a0b0*/  ISETP.GE.AND P4, PT, R16, UR4, PT ;  /* 0x0000000410007c0c */ /* 0x000fd6000bf86270 */
[-C--:B-1----:R-:W-:Y:S02]  /*a0c0*/  @!P3 LEA R12, P1, R2, R7.reuse, 0x1 ;  /* 0x00000007020cb211 */ /* 0x082fe400078208ff */
[----:B------:R-:W-:Y:S02]  /*a0d0*/  @!P4 LEA R4, P2, R16, R7, 0x1 ;  /* 0x000000071004c211 */ /* 0x000fe400078408ff */
[-C--:B---3--:R-:W-:Y:S02]  /*a0e0*/  @!P3 LEA.HI.X R13, R2, R5.reuse, R201, 0x1, P1 ;  /* 0x00000005020db211 */ /* 0x088fe400008f0cc9 */
[----:B------:R-:W-:-:S03]  /*a0f0*/  @!P4 LEA.HI.X R5, R16, R5, R200, 0x1, P2 ;  /* 0x000000051005c211 */ /* 0x000fc600010f0cc8 */
[----:B------:R4:W-:Y:S04]  /*a100*/  @!P3 ST.E.128 desc[UR36][R12.64], RZ ;  /* 0x000000ff0c00b985 */ /* 0x0009e8000c101d24 */
[----:B------:R4:W-:Y:S02]  /*a110*/  @!P4 ST.E.128 desc[UR36][R4.64], RZ ;  /* 0x000000ff0400c985 */ /* 0x0009e4000c101d24 */
.L_x_230:
[----:B------:R-:W-:Y:S05]  /*a120*/  BSYNC B1 ;  /* 0x0000000000017941 */ /* 0x000fea0003800000 */
.L_x_229:
[----:B---34-:R3:W4:Y:S01]  /*a130*/  SHFL.IDX PT, R5, R3, 0x2, 0x181f ;  /* 0x00581f0003057f89 */ /* 0x01872200000e0000 */
        /* <DEDUP_REMOVED lines=8> */
[-C--:B----4-:R-:W-:Y:S02]  /*a1c0*/  @!P2 LEA.HI.X R13, R2, R5.reuse, R201, 0x1, P0 ;  /* 0x00000005020da211 */ /* 0x090fe400000f0cc9 */
[----:B------:R-:W-:-:S03]  /*a1d0*/  @!P3 LEA.HI.X R5, R16, R5, R200, 0x1, P1 ;  /* 0x000000051005b211 */ /* 0x000fc600008f0cc8 */
[----:B------:R1:W-:Y:S04]  /*a1e0*/  @!P2 ST.E.128 desc[UR36][R12.64], RZ ;  /* 0x000000ff0c00a985 */ /* 0x0003e8000c101d24 */
[----:B------:R1:W-:Y:S02]  /*a1f0*/  @!P3 ST.E.128 desc[UR36][R4.64], RZ ;  /* 0x000000ff0400b985 */ /* 0x0003e4000c101d24 */
.L_x_232:
[----:B------:R-:W-:Y:S05]  /*a200*/  BSYNC B1 ;  /* 0x0000000000017941 */ /* 0x000fea0003800000 */
.L_x_231:
[----:B------:R-:W-:Y:S01]  /*a210*/  VIADD R0, R8, 0x60 ;  /* 0x0000006008007836 */ /* 0x000fe20000000000 */
[----:B0-23--:R-:W0:Y:S04]  /*a220*/  SHFL.IDX PT, R3, R3, 0x3, 0x181f ;  /* 0x00781f0003037f89 */ /* 0x00de2800000e0000 */
[----:B------:R-:W-:Y:S01]  /*a230*/  ISETP.GE.AND P0, PT, R0, R11, PT ;  /* 0x0000000b0000720c */ /* 0x000fe20003f06270 */
[----:B-1--4-:R1:W2:-:S12]  /*a240*/  SHFL.IDX PT, R5, R6, 0x3, 0x181f ;  /* 0x00781f0006057f89 */ /* 0x01229800000e0000 */
[----:B-1----:R-:W-:Y:S05]  /*a250*/  @P0 BRA `(.L_x_221) ;  /* 0x0000000000240947 */ /* 0x002fea0003800000 */
[----:B------:R-:W-:Y:S02]  /*a260*/  ULDC UR4, c[0x0][0xac8] ;  /* 0x0002b20000047ab9 */ /* 0x000fe40000000800 */
[----:B------:R-:W-:Y:S02]  /*a270*/  ISETP.GE.AND P2, PT, R2, UR4, PT ;  /* 0x0000000402007c0c */ /* 0x000fe4000bf46270 */
[----:B------:R-:W-:-:S11]  /*a280*/  ISETP.GE.AND P3, PT, R16, UR4, PT ;  /* 0x0000000410007c0c */ /* 0x000fd6000bf66270 */
[-C--:B--2---:R-:W-:Y:S02]  /*a290*/  @!P2 LEA R6, P0, R2, R5.reuse, 0x1 ;  /* 0x000000050206a211 */ /* 0x084fe400078008ff */
[----:B------:R-:W-:Y:S02]  /*a2a0*/  @!P3 LEA R4, P1, R16, R5, 0x1 ;  /* 0x000000051004b211 */ /* 0x000fe400078208ff */
[-C--:B0-----:R-:W-:Y:S02]  /*a2b0*/  @!P2 LEA.HI.X R7, R2, R3.reuse, R201, 0x1, P0 ;  /* 0x000000030207a211 */ /* 0x081fe400000f0cc9 */
[----:B------:R-:W-:-:S03]  /*a2c0*/  @!P3 LEA.HI.X R5, R16, R3, R200, 0x1, P1 ;  /* 0x000000031005b211 */ /* 0x000fc600008f0cc8 */
[----:B------:R0:W-:Y:S04]  /*a2d0*/  @!P2 ST.E.128 desc[UR36][R6.64], RZ ;  /* 0x000000ff0600a985 */ /* 0x0001e8000c101d24 */
[----:B------:R0:W-:Y:S02]  /*a2e0*/  @!P3 ST.E.128 desc[UR36][R4.64], RZ ;  /* 0x000000ff0400b985 */ /* 0x0001e4000c101d24 */
.L_x_221:
[----:B------:R-:W-:Y:S05]  /*a2f0*/  BSYNC B0 ;  /* 0x0000000000007941 */ /* 0x000fea0003800000 */
.L_x_211:
[----:B------:R-:W-:Y:S02]  /*a300*/  ULDC UR4, c[0x0][0xc3c] ;  /* 0x00030f0000047ab9 */ /* 0x000fe40000000800 */
[----:B------:R-:W-:-:S13]  /*a310*/  ISETP.GE.AND P0, PT, R27, UR4, PT ;  /* 0x000000041b007c0c */ /* 0x000fda000bf06270 */
[----:B------:R-:W-:Y:S05]  /*a320*/  @!P0 BRA `(.L_x_233) ;  /* 0xffffff6c00088947 */ /* 0x000fea000383ffff */
[----:B------:R-:W-:Y:S05]  /*a330*/  EXIT ;  /* 0x000000000000794d */ /* 0x000fea0003800000 */
.L_x_182:
[----:B------:R-:W-:-:S08]  /*a340*/  NOP ;  /* 0x0000000000007918 */ /* 0x000fd00000000000 */
[----:B0-----:R-:W0:-:S00]  /*a350*/  USETMAXREG.DEALLOC.CTAPOOL 0x28 ;  /* 0x00000028000079c8 */ /* 0x001e0000080e0500 */
[----:B0-----:R-:W-:Y:S02]  /*a360*/  LOP3.LUT R0, R0, 0x3, RZ, 0xc0, !PT ;  /* 0x0000000300007812 */ /* 0x001fe400078ec0ff */
[----:B------:R-:W-:-:S04]  /*a370*/  LOP3.LUT R23, R23, 0xffffff7f, RZ, 0xc0, !PT ;  /* 0xffffff7f17177812 */ /* 0x000fc800078ec0ff */
[----:B------:R-:W0:Y:S02]  /*a380*/  SHFL.IDX PT, R0, R0, RZ, 0x1f ;  /* 0x00001fff00007589 */ /* 0x000e2400000e0000 */
[----:B0-----:R-:W-:Y:S01]  /*a390*/  ISETP.NE.AND P0, PT, R0, RZ, PT ;  /* 0x000000ff0000720c */ /* 0x001fe20003f05270 */
[----:B------:R-:W-:-:S12]  /*a3a0*/  IMAD.MOV.U32 R0, RZ, RZ, RZ ;  /* 0x000000ffff007224 */ /* 0x000fd800078e00ff */
[----:B------:R-:W-:Y:S01]  /*a3b0*/  @P0 LOP3.LUT R23, R23, 0x80, RZ, 0xfc, !PT ;  /* 0x0000008017170812 */ /* 0x000fe200078efcff */
[----:B------:R-:W-:Y:S06]  /*a3c0*/  @!P0 BRA `(.L_x_234) ;  /* 0x00000000001c8947 */ /* 0x000fec0003800000 */
[----:B------:R-:W0:Y:S08]  /*a3d0*/  S2UR UR5, SR_CgaCtaId ;  /* 0x00000000000579c3 */ /* 0x000e300000008800 */
[----:B------:R-:W-:Y:S06]  /*a3e0*/  BAR.SYNC.DEFER_BLOCKING 0x5, 0x180 ;  /* 0x0146000000007b1d */ /* 0x000fec0000010000 */
[----:B------:R-:W-:-:S02]  /*a3f0*/  UMOV UR4, 0x400 ;  /* 0x0000040000047882 */ /* 0x000fc40000000000 */
[----:B0-----:R-:W-:-:S09]  /*a400*/  ULEA UR4, UR5, UR4, 0x18 ;  /* 0x0000000405047291 */ /* 0x001fd2000f8ec03f */
[----:B------:R-:W0:Y:S01]  /*a410*/  LDS.128 R16, [UR4+0x2a8d0] ;  /* 0x02a8d004ff107984 */ /* 0x000e220008000c00 */
[----:B------:R-:W-:Y:S06]  /*a420*/  BAR.ARV 0x4, 0x180 ;  /* 0x0106000000007b1d */ /* 0x000fec0000002000 */
[----:B------:R-:W-:Y:S05]  /*a430*/  BRA `(.L_x_235) ;  /* 0x0000000800947947 */ /* 0x000fea0003800000 */
.L_x_234:
[----:B------:R-:W0:Y:S01]  /*a440*/  S2R R2, SR_TID.X ;  /* 0x0000000000027919 */ /* 0x000e220000002100 */
[----:B------:R-:W-:Y:S01]  /*a450*/  ULDC UR4, c[0x0][0xc3c] ;  /* 0x00030f0000047ab9 */ /* 0x000fe20000000800 */
[----:B------:R-:W-:Y:S01]  /*a460*/  IMAD.MOV.U32 R9, RZ, RZ, RZ ;  /* 0x000000ffff097224 */ /* 0x000fe200078e00ff */
[----:B------:R-:W1:Y:S01]  /*a470*/  S2UR UR6, SR_CTAID.X ;  /* 0x00000000000679c3 */ /* 0x000e620000002500 */
[----:B------:R-:W-:Y:S01]  /*a480*/  ULDC UR5, c[0x0][0xc38] ;  /* 0x00030e0000057ab9 */ /* 0x000fe20000000800 */
[----:B0-----:R-:W-:-:S04]  /*a490*/  LOP3.LUT R7, R2, 0x1f, RZ, 0xc0, !PT ;  /* 0x0000001f02077812 */ /* 0x001fc800078ec0ff */
[----:B------:R-:W-:-:S04]  /*a4a0*/  ISETP.NE.AND P0, PT, R7, 0x1f, PT ;  /* 0x0000001f0700780c */ /* 0x000fc80003f05270 */
[----:B------:R-:W-:-:S13]  /*a4b0*/  ISETP.GE.OR P1, PT, R7, UR4, !P0 ;  /* 0x0000000407007c0c */ /* 0x000fda000c726670 */
[----:B------:R-:W0:Y:S08]  /*a4c0*/  @!P1 LDC.64 R4, c[0x0][0xc80] ;  /* 0x00032000ff049b82 */ /* 0x000e300000000a00 */
[----:B------:R-:W2:Y:S01]  /*a4d0*/  @!P1 LDC.64 R2, c[0x0][0xc78] ;  /* 0x00031e00ff029b82 */ /* 0x000ea20000000a00 */
[----:B0-----:R-:W-:-:S05]  /*a4e0*/  @!P1 IMAD.WIDE.U32 R4, R7, 0x4, R4 ;  /* 0x0000000407049825 */ /* 0x001fca00078e0004 */
[----:B------:R-:W3:Y:S01]  /*a4f0*/  @!P1 LDG.E R0, desc[UR36][R4.64] ;  /* 0x0000002404009981 */ /* 0x000ee2000c1e1900 */
[----:B--2---:R-:W-:-:S05]  /*a500*/  @!P1 IMAD.WIDE.U32 R2, R7, 0x4, R2 ;  /* 0x0000000407029825 */ /* 0x004fca00078e0002 */
[----:B------:R-:W3:Y:S01]  /*a510*/  @!P1 LDG.E R9, desc[UR36][R2.64] ;  /* 0x0000002402099981 */ /* 0x000ee2000c1e1900 */
[C---:B------:R-:W-:Y:S02]  /*a520*/  ISETP.NE.AND P1, PT, R7.reuse, RZ, PT ;  /* 0x000000ff0700720c */ /* 0x040fe40003f25270 */
[C---:B------:R-:W-:Y:S02]  /*a530*/  ISETP.GE.U32.AND P2, PT, R7.reuse, 0x2, PT ;  /* 0x000000020700780c */ /* 0x040fe40003f46070 */
[C---:B------:R-:W-:Y:S02]  /*a540*/  ISETP.GE.U32.AND P3, PT, R7.reuse, 0x4, PT ;  /* 0x000000040700780c */ /* 0x040fe40003f66070 */
[C---:B------:R-:W-:Y:S02]  /*a550*/  ISETP.GE.U32.AND P4, PT, R7.reuse, 0x8, PT ;  /* 0x000000080700780c */ /* 0x040fe40003f86070 */
[----:B------:R-:W-:Y:S01]  /*a560*/  ISETP.GE.U32.AND P5, PT, R7, 0x10, PT ;  /* 0x000000100700780c */ /* 0x000fe20003fa6070 */
[----:B------:R-:W-:Y:S01]  /*a570*/  UMOV UR4, URZ ;  /* 0x0000003f00047c82 */ /* 0x000fe20008000000 */
[----:B---3--:R-:W-:-:S05]  /*a580*/  IMAD R6, R0, R9, RZ ;  /* 0x0000000900067224 */ /* 0x008fca00078e02ff */
[----:B------:R-:W0:Y:S02]  /*a590*/  SHFL.UP PT, R8, R6, 0x1, RZ ;  /* 0x0420000006087989 */ /* 0x000e2400000e00ff */
[----:B0-----:R-:W-:-:S05]  /*a5a0*/  SEL R11, R8, RZ, P1 ;  /* 0x000000ff080b7207 */ /* 0x001fca0000800000 */
[----:B------:R-:W-:-:S05]  /*a5b0*/  IMAD.IADD R11, R6, 0x1, R11 ;  /* 0x00000001060b7824 */ /* 0x000fca00078e020b */
[----:B------:R-:W0:Y:S02]  /*a5c0*/  SHFL.UP PT, R8, R11, 0x2, RZ ;  /* 0x044000000b087989 */ /* 0x000e2400000e00ff */
[----:B0-----:R-:W-:-:S05]  /*a5d0*/  SEL R8, R8, RZ, P2 ;  /* 0x000000ff08087207 */ /* 0x001fca0001000000 */
[----:B------:R-:W-:-:S05]  /*a5e0*/  IMAD.IADD R8, R11, 0x1, R8 ;  /* 0x000000010b087824 */ /* 0x000fca00078e0208 */
[----:B------:R-:W0:Y:S02]  /*a5f0*/  SHFL.UP PT, R4, R8, 0x4, RZ ;  /* 0x0480000008047989 */ /* 0x000e2400000e00ff */
[----:B0-----:R-:W-:-:S04]  /*a600*/  SEL R3, R4, RZ, P3 ;  /* 0x000000ff04037207 */ /* 0x001fc80001800000 */
[----:B------:R-:W-:-:S05]  /*a610*/  IADD3 R3, R8, R3, RZ ;  /* 0x0000000308037210 */ /* 0x000fca0007ffe0ff */
[----:B------:R-:W0:Y:S02]  /*a620*/  SHFL.UP PT, R2, R3, 0x8, RZ ;  /* 0x0500000003027989 */ /* 0x000e2400000e00ff */
[----:B0-----:R-:W-:-:S05]  /*a630*/  SEL R2, R2, RZ, P4 ;  /* 0x000000ff02027207 */ /* 0x001fca0002000000 */
[----:B------:R-:W-:-:S05]  /*a640*/  IMAD.IADD R2, R3, 0x1, R2 ;  /* 0x0000000103027824 */ /* 0x000fca00078e0202 */
[----:B------:R-:W0:Y:S02]  /*a650*/  SHFL.UP PT, R4, R2, 0x10, RZ ;  /* 0x0600000002047989 */ /* 0x000e2400000e00ff */
[----:B0-----:R-:W-:-:S05]  /*a660*/  SEL R5, R4, RZ, P5 ;  /* 0x000000ff04057207 */ /* 0x001fca0002800000 */
[----:B------:R-:W-:-:S05]  /*a670*/  IMAD.IADD R5, R2, 0x1, R5 ;  /* 0x0000000102057824 */ /* 0x000fca00078e0205 */
[----:B------:R-:W0:Y:S02]  /*a680*/  SHFL.IDX PT, R6, R5, 0x1f, 0x1f ;  /* 0x03e01f0005067f89 */ /* 0x000e2400000e0000 */
[----:B0-----:R-:W-:-:S05]  /*a690*/  IMAD R6, R6, UR5, RZ ;  /* 0x0000000506067c24 */ /* 0x001fca000f8e02ff */
[----:B-1----:R-:W-:Y:S01]  /*a6a0*/  ISETP.GT.AND P6, PT, R6, UR6, PT ;  /* 0x0000000606007c0c */ /* 0x002fe2000bfc4270 */
[----:B------:R-:W-:-:S12]  /*a6b0*/  IMAD.MOV.U32 R3, RZ, RZ, R6 ;  /* 0x000000ffff037224 */ /* 0x000fd800078e0006 */
[----:B------:R-:W-:Y:S05]  /*a6c0*/  @P6 BRA `(.L_x_236) ;  /* 0x0000000000986947 */ /* 0x000fea0003800000 */
[----:B------:R-:W-:Y:S01]  /*a6d0*/  IMAD.MOV.U32 R6, RZ, RZ, R3 ;  /* 0x000000ffff067224 */ /* 0x000fe200078e0003 */
[----:B------:R-:W-:Y:S01]  /*a6e0*/  UMOV UR4, URZ ;  /* 0x0000003f00047c82 */ /* 0x000fe20008000000 */
[----:B------:R-:W-:-:S05]  /*a6f0*/  ULDC UR5, c[0x0][0xc38] ;  /* 0x00030e0000057ab9 */ /* 0x000fca0000000800 */
.L_x_238:
[----:B------:R-:W0:Y:S01]  /*a700*/  LDC R0, c[0x0][0xc3c] ;  /* 0x00030f00ff007b82 */ /* 0x000e220000000800 */
[----:B------:R-:W-:-:S06]  /*a710*/  UIADD3 UR4, UR4, 0x1f, URZ ;  /* 0x0000001f04047890 */ /* 0x000fcc000fffe03f */
[----:B0-----:R-:W-:-:S13]  /*a720*/  ISETP.LE.AND P6, PT, R0, UR4, PT ;  /* 0x0000000400007c0c */ /* 0x001fda000bfc3270 */
[----:B------:R-:W-:Y:S05]  /*a730*/  @P6 BRA `(.L_x_237) ;  /* 0x0000000400a86947 */ /* 0x000fea0003800000 */
[----:B------:R-:W-:-:S05]  /*a740*/  VIADD R9, R7, UR4 ;  /* 0x0000000407097c36 */ /* 0x000fca0008000000 */
[----:B------:R-:W-:Y:S01]  /*a750*/  ISETP.GE.OR P6, PT, R9, R0, !P0 ;  /* 0x000000000900720c */ /* 0x000fe200047c6670 */
[----:B------:R-:W-:-:S12]  /*a760*/  IMAD.MOV.U32 R0, RZ, RZ, RZ ;  /* 0x000000ffff007224 */ /* 0x000fd800078e00ff */
[----:B------:R-:W0:Y:S08]  /*a770*/  @!P6 LDC.64 R4, c[0x0][0xc80] ;  /* 0x00032000ff04eb82 */ /* 0x000e300000000a00 */
[----:B------:R-:W1:Y:S01]  /*a780*/  @!P6 LDC.64 R2, c[0x0][0xc78] ;  /* 0x00031e00ff02eb82 */ /* 0x000e620000000a00 */
[----:B0-----:R-:W-:-:S05]  /*a790*/  @!P6 IMAD.WIDE R4, R9, 0x4, R4 ;  /* 0x000000040904e825 */ /* 0x001fca00078e0204 */
[----:B------:R-:W2:Y:S01]  /*a7a0*/  @!P6 LDG.E R0, desc[UR36][R4.64] ;  /* 0x000000240400e981 */ /* 0x000ea2000c1e1900 */
[----:B-1----:R-:W-:Y:S01]  /*a7b0*/  @!P6 IMAD.WIDE R2, R9, 0x4, R2 ;  /* 0x000000040902e825 */ /* 0x002fe200078e0202 */
[----:B------:R-:W-:-:S06]  /*a7c0*/  MOV R9, RZ ;  /* 0x000000ff00097202 */ /* 0x000fcc0000000f00 */
[----:B------:R-:W2:Y:S02]  /*a7d0*/  @!P6 LDG.E R9, desc[UR36][R2.64] ;  /* 0x000000240209e981 */ /* 0x000ea4000c1e1900 */
[----:B--2---:R-:W-:-:S05]  /*a7e0*/  IMAD R13, R0, R9, RZ ;  /* 0x00000009000d7224 */ /* 0x004fca00078e02ff */
[----:B------:R-:W0:Y:S02]  /*a7f0*/  SHFL.UP PT, R8, R13, 0x1, RZ ;  /* 0x042000000d087989 */ /* 0x000e2400000e00ff */
[----:B0-----:R-:W-:-:S05]  /*a800*/  SEL R8, R8, RZ, P1 ;  /* 0x000000ff08087207 */ /* 0x001fca0000800000 */
[----:B------:R-:W-:-:S05]  /*a810*/  IMAD.IADD R8, R13, 0x1, R8 ;  /* 0x000000010d087824 */ /* 0x000fca00078e0208 */
        /* <DEDUP_REMOVED lines=12> */
[----:B------:R-:W0:Y:S02]  /*a8e0*/  SHFL.IDX PT, R2, R5, 0x1f, 0x1f ;  /* 0x03e01f0005027f89 */ /* 0x000e2400000e0000 */
[----:B0-----:R-:W-:-:S04]  /*a8f0*/  IMAD R3, R2, UR5, RZ ;  /* 0x0000000502037c24 */ /* 0x001fc8000f8e02ff */
[----:B------:R-:W-:-:S05]  /*a900*/  IMAD.IADD R6, R3, 0x1, R6 ;  /* 0x0000000103067824 */ /* 0x000fca00078e0206 */
[----:B------:R-:W-:-:S13]  /*a910*/  ISETP.GT.AND P6, PT, R6, UR6, PT ;  /* 0x0000000606007c0c */ /* 0x000fda000bfc4270 */
[----:B------:R-:W-:Y:S05]  /*a920*/  @!P6 BRA `(.L_x_238) ;  /* 0xfffffffc0074e947 */ /* 0x000fea000383ffff */
.L_x_236:
[----:B------:R-:W-:Y:S01]  /*a930*/  IADD3 R10, -R3, R6, RZ ;  /* 0x00000006030a7210 */ /* 0x000fe20007ffe1ff */
[----:B------:R-:W-:-:S04]  /*a940*/  IMAD.MOV.U32 R16, RZ, RZ, RZ ;  /* 0x000000ffff107224 */ /* 0x000fc800078e00ff */
[----:B------:R-:W-:-:S05]  /*a950*/  IMAD R2, R5, UR5, R10 ;  /* 0x0000000505027c24 */ /* 0x000fca000f8e020a */
[----:B------:R-:W-:-:S13]  /*a960*/  ISETP.GT.AND P0, PT, R2, UR6, PT ;  /* 0x0000000602007c0c */ /* 0x000fda000bf04270 */
[----:B------:R-:W-:-:S04]  /*a970*/  VOTE.ANY R6, PT, !P0 ;  /* 0x0000000000067806 */ /* 0x000fc800040e0100 */
[----:B------:R-:W0:Y:S01]  /*a980*/  POPC R19, R6 ;  /* 0x0000000600137309 */ /* 0x000e220000000000 */
[----:B------:R-:W-:Y:S01]  /*a990*/  ISETP.NE.AND P0, PT, R6, RZ, PT ;  /* 0x000000ff0600720c */ /* 0x000fe20003f05270 */
[----:B0-----:R-:W0:Y:S04]  /*a9a0*/  SHFL.IDX PT, R0, R0, R19, 0x1f ;  /* 0x00001f1300007589 */ /* 0x001e2800000e0000 */
[----:B------:R1:W2:Y:S01]  /*a9b0*/  SHFL.IDX PT, R9, R9, R19, 0x1f ;  /* 0x00001f1309097589 */ /* 0x0002a200000e0000 */
[----:B0-----:R-:W-:-:S04]  /*a9c0*/  IABS R4, R0 ;  /* 0x0000000000047213 */ /* 0x001fc80000000000 */
[----:B------:R-:W0:Y:S08]  /*a9d0*/  I2F.RP R8, R4 ;  /* 0x0000000400087306 */ /* 0x000e300000209400 */
[----:B0-----:R-:W0:Y:S02]  /*a9e0*/  MUFU.RCP R8, R8 ;  /* 0x0000000800087308 */ /* 0x001e240000001000 */
[----:B0-----:R-:W-:-:S06]  /*a9f0*/  VIADD R2, R8, 0xffffffe ;  /* 0x0ffffffe08027836 */ /* 0x001fcc0000000000 */
[----:B------:R-:W0:Y:S02]  /*aa00*/  F2I.FTZ.U32.TRUNC.NTZ R3, R2 ;  /* 0x0000000200037305 */ /* 0x000e24000021f000 */
[----:B0-----:R-:W-:Y:S01]  /*aa10*/  IMAD.MOV R11, RZ, RZ, -R3 ;  /* 0x000000ffff0b7224 */ /* 0x001fe200078e0a03 */
[----:B-12---:R-:W-:Y:S06]  /*aa20*/  @!P0 BRA `(.L_x_239) ;  /* 0x0000000000088947 */ /* 0x006fec0003800000 */
[----:B------:R-:W-:-:S06]  /*aa30*/  VIADD R16, R19, 0xffffffff ;  /* 0xffffffff13107836 */ /* 0x000fcc0000000000 */
[----:B------:R0:W1:Y:S02]  /*aa40*/  SHFL.IDX PT, R16, R5, R16, 0x1f ;  /* 0x00001f1005107589 */ /* 0x00006400000e0000 */
.L_x_239:
[----:B-1----:R-:W-:Y:S01]  /*aa50*/  IMAD R16, R16, UR5, R10 ;  /* 0x0000000510107c24 */ /* 0x002fe2000f8e020a */
[----:B0-----:R-:W-:Y:S01]  /*aa60*/  IABS R5, R9 ;  /* 0x0000000900057213 */ /* 0x001fe20000000000 */
[----:B------:R-:W-:Y:S01]  /*aa70*/  IMAD R11, R11, R4, RZ ;  /* 0x000000040b0b7224 */ /* 0x000fe200078e02ff */
[----:B------:R-:W-:Y:S01]  /*aa80*/  IABS R10, R0 ;  /* 0x00000000000a7213 */ /* 0x000fe20000000000 */
[----:B------:R-:W-:Y:S01]  /*aa90*/  IMAD.MOV.U32 R2, RZ, RZ, RZ ;  /* 0x000000ffff027224 */ /* 0x000fe200078e00ff */
[----:B------:R-:W-:Y:S01]  /*aaa0*/  IADD3 R17, -R16, UR6, RZ ;  /* 0x0000000610117c10 */ /* 0x000fe2000fffe1ff */
[----:B------:R-:W0:Y:S01]  /*aab0*/  I2F.RP R6, R5 ;  /* 0x0000000500067306 */ /* 0x000e220000209400 */
[----:B------:R-:W-:Y:S02]  /*aac0*/  VIADD R19, R19, UR4 ;  /* 0x0000000413137c36 */ /* 0x000fe40008000000 */
[----:B------:R-:W-:Y:S01]  /*aad0*/  IABS R8, R17 ;  /* 0x0000001100087213 */ /* 0x000fe20000000000 */
[----:B------:R-:W-:-:S03]  /*aae0*/  IMAD.HI.U32 R2, R3, R11, R2 ;  /* 0x0000000b03027227 */ /* 0x000fc600078e0002 */
[----:B------:R-:W-:Y:S01]  /*aaf0*/  MOV R3, R8 ;  /* 0x0000000800037202 */ /* 0x000fe20000000f00 */
[----:B------:R-:W-:-:S04]  /*ab00*/  IMAD.MOV R10, RZ, RZ, -R10 ;  /* 0x000000ffff0a7224 */ /* 0x000fc800078e0a0a */
[----:B------:R-:W-:Y:S02]  /*ab10*/  IMAD.MOV.U32 R8, RZ, RZ, R10 ;  /* 0x000000ffff087224 */ /* 0x000fe400078e000a */
[----:B------:R-:W-:Y:S01]  /*ab20*/  IMAD.HI.U32 R2, R2, R3, RZ ;  /* 0x0000000302027227 */ /* 0x000fe200078e00ff */
[----:B0-----:R-:W0:Y:S03]  /*ab30*/  MUFU.RCP R6, R6 ;  /* 0x0000000600067308 */ /* 0x001e260000001000 */
[----:B------:R-:W-:-:S05]  /*ab40*/  IMAD R3, R2, R8, R3 ;  /* 0x0000000802037224 */ /* 0x000fca00078e0203 */
[----:B------:R-:W-:Y:S01]  /*ab50*/  ISETP.GT.U32.AND P1, PT, R4, R3, PT ;  /* 0x000000030400720c */ /* 0x000fe20003f24070 */
[----:B0-----:R-:W-:-:S12]  /*ab60*/  VIADD R8, R6, 0xffffffe ;  /* 0x0ffffffe06087836 */ /* 0x001fd80000000000 */
[----:B------:R-:W-:Y:S02]  /*ab70*/  @!P1 IMAD.IADD R3, R3, 0x1, -R4 ;  /* 0x0000000103039824 */ /* 0x000fe400078e0a04 */
[----:B------:R-:W-:Y:S01]  /*ab80*/  @!P1 VIADD R2, R2, 0x1 ;  /* 0x0000000102029836 */ /* 0x000fe20000000000 */
[----:B------:R-:W-:Y:S02]  /*ab90*/  ISETP.NE.AND P1, PT, R0, RZ, PT ;  /* 0x000000ff0000720c */ /* 0x000fe40003f25270 */
[----:B------:R-:W-:Y:S02]  /*aba0*/  ISETP.GE.U32.AND P0, PT, R3, R4, PT ;  /* 0x000000040300720c */ /* 0x000fe40003f06070 */
[----:B------:R0:W1:Y:S01]  /*abb0*/  F2I.FTZ.U32.TRUNC.NTZ R3, R8 ;  /* 0x0000000800037305 */ /* 0x000062000021f000 */
[----:B------:R-:W-:-:S04]  /*abc0*/  LOP3.LUT R4, R17, R0, RZ, 0x3c, !PT ;  /* 0x0000000011047212 */ /* 0x000fc800078e3cff */
[----:B------:R-:W-:Y:S02]  /*abd0*/  ISETP.GE.AND P2, PT, R4, RZ, PT ;  /* 0x000000ff0400720c */ /* 0x000fe40003f46270 */
[----:B0-----:R-:W-:-:S04]  /*abe0*/  IABS R8, R9 ;  /* 0x0000000900087213 */ /* 0x001fc80000000000 */
[----:B------:R-:W-:Y:S02]  /*abf0*/  @P0 VIADD R2, R2, 0x1 ;  /* 0x0000000102020836 */ /* 0x000fe40000000000 */
[----:B------:R-:W-:Y:S02]  /*ac00*/  IMAD.MOV R8, RZ, RZ, -R8 ;  /* 0x000000ffff087224 */ /* 0x000fe400078e0a08 */
[----:B------:R-:W-:Y:S01]  /*ac10*/  IMAD.MOV.U32 R6, RZ, RZ, R2 ;  /* 0x000000ffff067224 */ /* 0x000fe200078e0002 */
[----:B-1----:R-:W-:-:S03]  /*ac20*/  IADD3 R2, RZ, -R3, RZ ;  /* 0x80000003ff027210 */ /* 0x002fc60007ffe0ff */
[----:B------:R-:W-:Y:S01]  /*ac30*/  @!P2 IMAD.MOV R6, RZ, RZ, -R6 ;  /* 0x000000ffff06a224 */ /* 0x000fe200078e0a06 */
[----:B------:R-:W-:Y:S01]  /*ac40*/  @!P1 LOP3.LUT R6, RZ, R0, RZ, 0x33, !PT ;  /* 0x00000000ff069212 */ /* 0x000fe200078e33ff */
[----:B------:R-:W-:Y:S02]  /*ac50*/  IMAD R11, R2, R5, RZ ;  /* 0x00000005020b7224 */ /* 0x000fe400078e02ff */
[----:B------:R-:W-:Y:S01]  /*ac60*/  IMAD.MOV.U32 R2, RZ, RZ, RZ ;  /* 0x000000ffff027224 */ /* 0x000fe200078e00ff */
[-C--:B------:R-:W-:Y:S01]  /*ac70*/  IABS R4, R6.reuse ;  /* 0x0000000600047213 */ /* 0x080fe20000000000 */
[----:B------:R-:W-:Y:S02]  /*ac80*/  IMAD R0, R0, R6, RZ ;  /* 0x0000000600007224 */ /* 0x000fe400078e02ff */
[----:B------:R-:W-:-:S04]  /*ac90*/  IMAD.HI.U32 R2, R3, R11, R2 ;  /* 0x0000000b03027227 */ /* 0x000fc800078e0002 */
[----:B------:R-:W-:Y:S02]  /*aca0*/  IMAD.MOV.U32 R3, RZ, RZ, R4 ;  /* 0x000000ffff037224 */ /* 0x000fe400078e0004 */
[----:B------:R-:W-:Y:S02]  /*acb0*/  IMAD.MOV.U32 R4, RZ, RZ, R8 ;  /* 0x000000ffff047224 */ /* 0x000fe400078e0008 */
[----:B------:R-:W-:-:S04]  /*acc0*/  IMAD.HI.U32 R2, R2, R3, RZ ;  /* 0x0000000302027227 */ /* 0x000fc800078e00ff */
[----:B------:R-:W-:Y:S01]  /*acd0*/  IMAD R4, R2, R4, R3 ;  /* 0x0000000402047224 */ /* 0x000fe200078e0203 */
[----:B------:R-:W-:Y:S01]  /*ace0*/  LOP3.LUT R3, R6, R9, RZ, 0x3c, !PT ;  /* 0x0000000906037212 */ /* 0x000fe200078e3cff */
[----:B------:R-:W-:-:S03]  /*acf0*/  IMAD.IADD R17, R17, 0x1, -R0 ;  /* 0x0000000111117824 */ /* 0x000fc600078e0a00 */
[----:B------:R-:W-:Y:S02]  /*ad00*/  ISETP.GT.U32.AND P1, PT, R5, R4, PT ;  /* 0x000000040500720c */ /* 0x000fe40003f24070 */
[----:B------:R-:W-:-:S11]  /*ad10*/  ISETP.GE.AND P2, PT, R3, RZ, PT ;  /* 0x000000ff0300720c */ /* 0x000fd60003f46270 */
[----:B------:R-:W-:Y:S01]  /*ad20*/  @!P1 IMAD.IADD R4, R4, 0x1, -R5 ;  /* 0x0000000104049824 */ /* 0x000fe200078e0a05 */
[----:B------:R-:W-:Y:S02]  /*ad30*/  @!P1 IADD3 R2, R2, 0x1, RZ ;  /* 0x0000000102029810 */ /* 0x000fe40007ffe0ff */
[----:B------:R-:W-:Y:S02]  /*ad40*/  ISETP.NE.AND P1, PT, R9, RZ, PT ;  /* 0x000000ff0900720c */ /* 0x000fe40003f25270 */
[----:B------:R-:W-:-:S13]  /*ad50*/  ISETP.GE.U32.AND P0, PT, R4, R5, PT ;  /* 0x000000050400720c */ /* 0x000fda0003f06070 */
[----:B------:R-:W-:-:S04]  /*ad60*/  @P0 VIADD R2, R2, 0x1 ;  /* 0x0000000102020836 */ /* 0x000fc80000000000 */
[----:B------:R-:W-:Y:S01]  /*ad70*/  @!P2 IMAD.MOV R2, RZ, RZ, -R2 ;  /* 0x000000ffff02a224 */ /* 0x000fe200078e0a02 */
[----:B------:R-:W-:-:S05]  /*ad80*/  @!P1 LOP3.LUT R2, RZ, R9, RZ, 0x33, !PT ;  /* 0x00000009ff029212 */ /* 0x000fca00078e33ff */
[----:B------:R-:W-:-:S04]  /*ad90*/  IMAD.MOV R18, RZ, RZ, -R2 ;  /* 0x000000ffff127224 */ /* 0x000fc800078e0a02 */
[C---:B------:R-:W-:Y:S02]  /*ada0*/  IMAD R18, R9.reuse, R18, R6 ;  /* 0x0000001209127224 */ /* 0x040fe400078e0206 */
[----:B------:R-:W-:-:S05]  /*adb0*/  IMAD R9, R9, 0x1000000, R2 ;  /* 0x0100000009097824 */ /* 0x000fca00078e0202 */
[----:B------:R-:W-:Y:S01]  /*adc0*/  LEA R18, R18, R9, 0x10 ;  /* 0x0000000912127211 */ /* 0x000fe200078e80ff */
[----:B------:R-:W-:Y:S06]  /*add0*/  BRA `(.L_x_240) ;  /* 0x0000000000147947 */ /* 0x000fec0003800000 */
.L_x_237:
[----:B------:R-:W-:Y:S01]  /*ade0*/  ULDC UR4, c[0x0][0xc3c] ;  /* 0x00030f0000047ab9 */ /* 0x000fe20000000800 */
[----:B------:R-:W-:Y:S02]  /*adf0*/  IMAD.MOV.U32 R17, RZ, RZ, RZ ;  /* 0x000000ffff117224 */ /* 0x000fe400078e00ff */
[----:B------:R-:W-:Y:S02]  /*ae00*/  IMAD.U32 R16, RZ, RZ, UR6 ;  /* 0x00000006ff107e24 */ /* 0x000fe4000f8e00ff */
[----:B------:R-:W-:Y:S02]  /*ae10*/  IMAD.MOV.U32 R18, RZ, RZ, RZ ;  /* 0x000000ffff127224 */ /* 0x000fe400078e00ff */
[----:B------:R-:W-:-:S07]  /*ae20*/  IMAD.U32 R19, RZ, RZ, UR4 ;  /* 0x00000004ff137e24 */ /* 0x000fce000f8e00ff */
.L_x_240:
[----:B------:R-:W-:-:S13]  /*ae30*/  ISETP.NE.AND P0, PT, R7, RZ, PT ;  /* 0x000000ff0700720c */ /* 0x000fda0003f05270 */
[----:B------:R-:W0:Y:S01]  /*ae40*/  @!P0 S2R R3, SR_CgaCtaId ;  /* 0x0000000000038919 */ /* 0x000e220000008800 */
[----:B------:R-:W-:-:S04]  /*ae50*/  @!P0 MOV R0, 0x400 ;  /* 0x0000040000008802 */ /* 0x000fc80000000f00 */
[----:B0-----:R-:W-:-:S05]  /*ae60*/  @!P0 LEA R0, R3, R0, 0x18 ;  /* 0x0000000003008211 */ /* 0x001fca00078ec0ff */
[----:B------:R1:W-:Y:S01]  /*ae70*/  @!P0 STS.128 [R0+0x2a8d0], R16 ;  /* 0x02a8d01000008388 */ /* 0x0003e20000000c00 */
[----:B------:R-:W-:Y:S06]  /*ae80*/  BAR.ARV 0x5, 0x180 ;  /* 0x0146000000007b1d */ /* 0x000fec0000002000 */
.L_x_235:
[----:B------:R2:W-:Y:S01]  /*ae90*/  STL [R1+0x18], RZ ;  /* 0x000018ff01007387 */ /* 0x0005e20000100800 */
[----:B------:R-:W-:Y:S01]  /*aea0*/  ULDC UR4, c[0x0][0xc3c] ;  /* 0x00030f0000047ab9 */ /* 0x000fe20000000800 */
[----:B------:R-:W-:Y:S01]  /*aeb0*/  IMAD.MOV.U32 R28, RZ, RZ, 0x1 ;  /* 0x00000001ff1c7424 */ /* 0x000fe200078e00ff */
[----:B0-----:R-:W-:Y:S01]  /*aec0*/  ISETP.GE.AND P0, PT, R19, UR4, PT ;  /* 0x0000000413007c0c */ /* 0x001fe2000bf06270 */
[----:B------:R-:W-:-:S12]  /*aed0*/  IMAD.MOV.U32 R27, RZ, RZ, RZ ;  /* 0x000000ffff1b7224 */ /* 0x000fd800078e00ff */
[----:B--2---:R-:W-:Y:S05]  /*aee0*/  @P0 BRA `(.L_x_241) ;  /* 0x0000004800ac0947 */ /* 0x004fea0003800000 */
[----:B-1----:R-:W2:Y:S01]  /*aef0*/  LDL R0, [R1+0x1c] ;  /* 0x00001c0001007983 */ /* 0x002ea20000100800 */
[----:B------:R-:W0:Y:S01]  /*af00*/  S2UR UR5, SR_CgaCtaId ;  /* 0x00000000000579c3 */ /* 0x000e220000008800 */
[----:B------:R-:W-:Y:S01]  /*af10*/  BSSY B8, `(.L_x_241) ;  /* 0x00004a8000087945 */ /* 0x000fe20003800000 */
[----:B------:R-:W-:Y:S01]  /*af20*/  IMAD.MOV.U32 R28, RZ, RZ, 0x1 ;  /* 0x00000001ff1c7424 */ /* 0x000fe200078e00ff */
[----:B------:R-:W1:Y:S01]  /*af30*/  S2R R5, SR_TID.X ;  /* 0x0000000000057919 */ /* 0x000e620000002100 */
[----:B------:R-:W-:Y:S01]  /*af40*/  IMAD.MOV.U32 R27, RZ, RZ, RZ ;  /* 0x000000ffff1b7224 */ /* 0x000fe200078e00ff */
[----:B------:R-:W-:Y:S01]  /*af50*/  ULDC UR39, c[0x0][0xc] ;  /* 0x0000030000277ab9 */ /* 0x000fe20000000800 */
[----:B------:R3:W-:Y:S01]  /*af60*/  STL [R1+0x18], RZ ;  /* 0x000018ff01007387 */ /* 0x0007e20000100800 */
[----:B-1----:R-:W-:Y:S02]  /*af70*/  LOP3.LUT R4, R5, 0x7f, RZ, 0xc0, !PT ;  /* 0x0000007f05047812 */ /* 0x002fe400078ec0ff */
[----:B--2---:R-:W-:-:S02]  /*af80*/  R2UR UR4, R0 ;  /* 0x00000000000472ca */ /* 0x004fc400000e0000 */
[----:B------:R-:W-:-:S04]  /*af90*/  SHF.L.U32 R0, R5, 0x3, RZ ;  /* 0x0000000305007819 */ /* 0x000fc800000006ff */
[----:B------:R-:W-:-:S04]  /*afa0*/  LOP3.LUT R2, R0, 0x1f8, RZ, 0xc0, !PT ;  /* 0x000001f800027812 */ /* 0x000fc800078ec0ff */
[----:B------:R-:W-:Y:S01]  /*afb0*/  LOP3.LUT R3, R2, 0x38, R5, 0x78, !PT ;  /* 0x0000003802037812 */ /* 0x000fe200078e7805 */
[----:B------:R-:W-:Y:S01]  /*afc0*/  IMAD.SHL.U32 R2, R5, 0x10, RZ ;  /* 0x0000001005027824 */ /* 0x000fe200078e00ff */
[----:B------:R-:W-:Y:S01]  /*afd0*/  SHF.R.U32.HI R5, RZ, 0x3, R4 ;  /* 0x00000003ff057819 */ /* 0x000fe20000011604 */
[----:B------:R-:W-:Y:S01]  /*afe0*/  ULOP3.LUT UR38, UR4, 0x2, URZ, 0xfc, !UPT ;  /* 0x0000000204267892 */ /* 0x000fe2000f8efc3f */
[----:B------:R-:W-:Y:S02]  /*aff0*/  LOP3.LUT R32, R3, 0x200, R0, 0xf8, !PT ;  /* 0x0000020003207812 */ /* 0x000fe400078ef800 */
[----:B------:R-:W-:Y:S01]  /*b000*/  UMOV UR4, 0x400 ;  /* 0x0000040000047882 */ /* 0x000fe20000000000 */
[----:B------:R-:W-:Y:S01]  /*b010*/  LOP3.LUT R4, R0, 0x38, RZ, 0xc0, !PT ;  /* 0x0000003800047812 */ /* 0x000fe200078ec0ff */
[----:B0-----:R-:W-:Y:S01]  /*b020*/  ULEA UR4, UR5, UR4, 0x18 ;  /* 0x0000000405047291 */ /* 0x001fe2000f8ec03f */
[----:B------:R-:W-:Y:S02]  /*b030*/  LOP3.LUT R3, R5, 0x70, R2, 0xf8, !PT ;  /* 0x0000007005037812 */ /* 0x000fe400078ef802 */
[----:B------:R-:W-:-:S02]  /*b040*/  LOP3.LUT R2, R4, 0x40, RZ, 0xfc, !PT ;  /* 0x0000004004027812 */ /* 0x000fc400078efcff */
[----:B------:R-:W-:Y:S01]  /*b050*/  LOP3.LUT R0, R4, 0x80, RZ, 0xfc, !PT ;  /* 0x0000008004007812 */ /* 0x000fe200078efcff */
[----:B------:R-:W-:-:S04]  /*b060*/  IMAD.U32 R22, RZ, RZ, UR4 ;  /* 0x00000004ff167e24 */ /* 0x000fc8000f8e00ff */
[----:B---3--:R-:W-:-:S07]  /*b070*/  IMAD R33, R32, 0x2, R22 ;  /* 0x0000000220217824 */ /* 0x008fce00078e0216 */
.L_x_304:
[----:B0-----:R-:W0:Y:S02]  /*b080*/  LDC.64 R30, c[0x0][0xc88] ;  /* 0x00032200ff1e7b82 */ /* 0x001e240000000a00 */
[----:B0-----:R-:W-:-:S06]  /*b090*/  IMAD.WIDE R30, R19, 0x4, R30 ;  /* 0x00000004131e7825 */ /* 0x001fcc00078e021e */
[----:B--2---:R-:W2:Y:S01]  /*b0a0*/  LDG.E R30, desc[UR36][R30.64] ;  /* 0x000000241e1e7981 */ /* 0x004ea2000c1e1900 */
[----:B------:R-:W-:Y:S05]  /*b0b0*/  YIELD ;  /* 0x0000000000007946 */ /* 0x000fea0003800000 */
[----:B------:R-:W-:Y:S01]  /*b0c0*/  ULDC.64 UR4, c[0x0][0xa28] ;  /* 0x00028a0000047ab9 */ /* 0x000fe20000000a00 */
[----:B------:R-:W-:Y:S01]  /*b0d0*/  IMAD.MOV.U32 R37, RZ, RZ, RZ ;  /* 0x000000ffff257224 */ /* 0x000fe200078e00ff */
[----:B------:R-:W-:Y:S01]  /*b0e0*/  ISETP.NE.U32.AND P0, PT, RZ, UR4, PT ;  /* 0x00000004ff007c0c */ /* 0x000fe2000bf05070 */
[----:B------:R-:W-:-:S03]  /*b0f0*/  ULDC.64 UR6, c[0x0][0xa18] ;  /* 0x0002860000067ab9 */ /* 0x000fc60000000a00 */
[----:B------:R-:W-:Y:S01]  /*b100*/  ISETP.NE.AND.EX P0, PT, RZ, UR5, PT, P0 ;  /* 0x00000005ff007c0c */ /* 0x000fe2000bf05300 */
[----:B------:R-:W-:Y:S01]  /*b110*/  IMAD.MOV.U32 R35, RZ, RZ, RZ ;  /* 0x000000ffff237224 */ /* 0x000fe200078e00ff */
[----:B--2---:R-:W-:-:S11]  /*b120*/  SHF.R.S32.HI R0, RZ, 0x1f, R30 ;  /* 0x0000001fff007819 */ /* 0x004fd6000001141e */
[C---:B------:R-:W-:Y:S02]  /*b130*/  @P0 LEA R2, P1, R30.reuse, UR4, 0x2 ;  /* 0x000000041e020c11 */ /* 0x040fe4000f8210ff */
[C---:B------:R-:W-:Y:S01]  /*b140*/  SHF.L.U32 R24, R30.reuse, 0x2, RZ ;  /* 0x000000021e187819 */ /* 0x040fe200000006ff */
[----:B------:R0:W-:Y:S01]  /*b150*/  STL [R1+0x4], R0 ;  /* 0x0000040001007387 */ /* 0x0001e20000100800 */
[----:B------:R-:W-:Y:S01]  /*b160*/  @P0 LEA.HI.X R3, R30, UR5, R0, 0x2, P1 ;  /* 0x000000051e030c11 */ /* 0x000fe200088f1400 */
[----:B------:R-:W-:-:S04]  /*b170*/  ULDC.64 UR4, c[0x0][0xa00] ;  /* 0x0002800000047ab9 */ /* 0x000fc80000000a00 */
[----:B------:R1:W5:Y:S01]  /*b180*/  @P0 LDG.E R37, desc[UR36][R2.64] ;  /* 0x0000002402250981 */ /* 0x000362000c1e1900 */
[----:B------:R-:W-:Y:S02]  /*b190*/  ISETP.NE.U32.AND P0, PT, RZ, UR4, PT ;  /* 0x00000004ff007c0c */ /* 0x000fe4000bf05070 */
[----:B------:R-:W-:Y:S02]  /*b1a0*/  SHF.L.U64.HI R25, R30, 0x2, R0 ;  /* 0x000000021e197819 */ /* 0x000fe40000010200 */
[----:B------:R-:W-:Y:S02]  /*b1b0*/  ISETP.NE.AND.EX P2, PT, RZ, UR5, PT, P0 ;  /* 0x00000005ff007c0c */ /* 0x000fe4000bf45300 */
[----:B------:R-:W-:Y:S02]  /*b1c0*/  ISETP.NE.U32.AND P0, PT, RZ, UR6, PT ;  /* 0x00000006ff007c0c */ /* 0x000fe4000bf05070 */
[----:B------:R-:W-:Y:S02]  /*b1d0*/  LOP3.LUT R23, R23, 0xffffffbf, RZ, 0xc0, !PT ;  /* 0xffffffbf17177812 */ /* 0x000fe400078ec0ff */
[----:B------:R-:W-:-:S02]  /*b1e0*/  ISETP.NE.AND.EX P0, PT, RZ, UR7, PT, P0 ;  /* 0x00000007ff007c0c */ /* 0x000fc4000bf05300 */
[----:B-1----:R-:W-:-:S04]  /*b1f0*/  IADD3 R2, P1, R24, UR4, RZ ;  /* 0x0000000418027c10 */ /* 0x002fc8000ff3e0ff */
[----:B------:R-:W-:Y:S01]  /*b200*/  IADD3.X R3, R25, UR5, RZ, P1, !PT ;  /* 0x0000000519037c10 */ /* 0x000fe20008ffe4ff */
[----:B------:R-:W-:Y:S01]  /*b210*/  ULDC.64 UR4, c[0x0][0x418] ;  /* 0x0001060000047ab9 */ /* 0x000fe20000000a00 */
[----:B------:R-:W-:-:S03]  /*b220*/  @P2 LOP3.LUT R23, R23, 0x40, RZ, 0xfc, !PT ;  /* 0x0000004017172812 */ /* 0x000fc600078efcff */
[----:B------:R1:W5:Y:S02]  /*b230*/  @P2 LDG.E R35, desc[UR36][R2.64] ;  /* 0x0000002402232981 */ /* 0x000364000c1e1900 */
[----:B------:R-:W-:-:S04]  /*b240*/  @P0 IADD3 R4, P1, R24, UR6, RZ ;  /* 0x0000000618040c10 */ /* 0x000fc8000ff3e0ff */
[----:B------:R-:W-:-:S05]  /*b250*/  @P0 IADD3.X R5, R25, UR7, RZ, P1, !PT ;  /* 0x0000000719050c10 */ /* 0x000fca0008ffe4ff */
[----:B0-----:R-:W2:Y:S01]  /*b260*/  @P0 LDG.E R0, desc[UR36][R4.64] ;  /* 0x0000002404000981 */ /* 0x001ea2000c1e1900 */
[----:B------:R-:W-:-:S03]  /*b270*/  UISETP.NE.U32.AND UP0, UPT, UR4, URZ, UPT ;  /* 0x0000003f0400728c */ /* 0x000fc6000bf05070 */
[----:B------:R-:W-:Y:S01]  /*b280*/  ULDC UR4, c[0x0][0x424] ;  /* 0x0001090000047ab9 */ /* 0x000fe20000000800 */
[----:B------:R-:W-:-:S03]  /*b290*/  UISETP.NE.AND.EX UP0, UPT, UR5, URZ, UPT, UP0 ;  /* 0x0000003f0500728c */ /* 0x000fc6000bf05300 */
[----:B------:R-:W-:Y:S01]  /*b2a0*/  ULDC UR5, c[0x0][0x2f0] ;  /* 0x0000bc0000057ab9 */ /* 0x000fe20000000800 */
[----:B------:R-:W-:-:S04]  /*b2b0*/  USEL UR4, UR4, 0x1, UP0 ;  /* 0x0000000104047887 */ /* 0x000fc80008000000 */
[----:B------:R-:W-:-:S06]  /*b2c0*/  UIMAD UR4, UR4, UR5, URZ ;  /* 0x00000005040472a4 */ /* 0x000fcc000f8e023f */
[----:B------:R-:W-:Y:S01]  /*b2d0*/  IMAD.U32 R34, RZ, RZ, UR4 ;  /* 0x00000004ff227e24 */ /* 0x000fe2000f8e00ff */
[----:B--2---:R1:W-:Y:S01]  /*b2e0*/  @P0 STL [R1+0x10], R0 ;  /* 0x0000100001000387 */ /* 0x0043e20000100800 */
[----:B------:R-:W-:Y:S05]  /*b2f0*/  @P0 BRA `(.L_x_242) ;  /* 0x0000000000200947 */ /* 0x000fea0003800000 */
[----:B------:R-:W-:Y:S02]  /*b300*/  ULDC UR4, c[0x0][0x288] ;  /* 0x0000a20000047ab9 */ /* 0x000fe40000000800 */
[----:B-1----:R-:W-:-:S05]  /*b310*/  IMAD.U32 R0, RZ, RZ, UR4 ;  /* 0x00000004ff007e24 */ /* 0x002fca000f8e00ff */
[----:B------:R0:W-:Y:S01]  /*b320*/  STL [R1+0x10], R0 ;  /* 0x0000100001007387 */ /* 0x0001e20000100800 */
[----:B------:R-:W-:Y:S05]  /*b330*/  @!P2 BRA `(.L_x_242) ;  /* 0x000000000010a947 */ /* 0x000fea0003800000 */
[----:B------:R-:W2:Y:S04]  /*b340*/  LDG.E R5, desc[UR36][R2.64] ;  /* 0x0000002402057981 */ /* 0x000ea8000c1e1900 */
[----:B0-----:R-:W2:Y:S02]  /*b350*/  LDG.E R0, desc[UR36][R2.64+0x4] ;  /* 0x0000042402007981 */ /* 0x001ea4000c1e1900 */
[----:B--2---:R-:W-:-:S05]  /*b360*/  IMAD.IADD R0, R0, 0x1, -R5 ;  /* 0x0000000100007824 */ /* 0x004fca00078e0a05 */
[----:B------:R2:W-:Y:S02]  /*b370*/  STL [R1+0x10], R0 ;  /* 0x0000100001007387 */ /* 0x0005e40000100800 */
.L_x_242:
[----:B------:R-:W-:Y:S01]  /*b380*/  ULDC.64 UR4, c[0x0][0xa20] ;  /* 0x0002880000047ab9 */ /* 0x000fe20000000a00 */
[----:B------:R-:W-:Y:S01]  /*b390*/  IMAD.MOV.U32 R31, RZ, RZ, R30 ;  /* 0x000000ffff1f7224 */ /* 0x000fe200078e001e */
[----:B------:R-:W-:-:S04]  /*b3a0*/  ISETP.NE.U32.AND P0, PT, RZ, UR4, PT ;  /* 0x00000004ff007c0c */ /* 0x000fc8000bf05070 */
[----:B------:R-:W-:-:S13]  /*b3b0*/  ISETP.NE.AND.EX P0, PT, RZ, UR5, PT, P0 ;  /* 0x00000005ff007c0c */ /* 0x000fda000bf05300 */
[----:B------:R-:W-:Y:S05]  /*b3c0*/  @!P0 BRA `(.L_x_243) ;  /* 0x0000000000108947 */ /* 0x000fea0003800000 */
[----:B-1----:R-:W-:-:S04]  /*b3d0*/  IADD3 R2, P0, R24, UR4, RZ ;  /* 0x0000000418027c10 */ /* 0x002fc8000ff1e0ff */
[----:B------:R-:W-:-:S05]  /*b3e0*/  IADD3.X R3, R25, UR5, RZ, P0, !PT ;  /* 0x0000000519037c10 */ /* 0x000fca00087fe4ff */
[----:B------:R1:W5:Y:S01]  /*b3f0*/  LDG.E R34, desc[UR36][R2.64] ;  /* 0x0000002402227981 */ /* 0x000362000c1e1900 */
[----:B------:R-:W-:Y:S05]  /*b400*/  BRA `(.L_x_244) ;  /* 0x0000000000247947 */ /* 0x000fea0003800000 */
.L_x_243:
[----:B------:R-:W-:Y:S02]  /*b410*/  ULDC.64 UR4, c[0x0][0xa08] ;  /* 0x0002820000047ab9 */ /* 0x000fe40000000a00 */
[----:B------:R-:W-:-:S04]  /*b420*/  ISETP.NE.U32.AND P0, PT, RZ, UR4, PT ;  /* 0x00000004ff007c0c */ /* 0x000fc8000bf05070 */
[----:B------:R-:W-:-:S13]  /*b430*/  ISETP.NE.AND.EX P0, PT, RZ, UR5, PT, P0 ;  /* 0x00000005ff007c0c */ /* 0x000fda000bf05300 */
[----:B------:R-:W-:Y:S05]  /*b440*/  @!P0 BRA `(.L_x_244) ;  /* 0x0000000000148947 */ /* 0x000fea0003800000 */
[----:B-1----:R-:W1:Y:S02]  /*b450*/  LDC.64 R2, c[0x0][0xa08] ;  /* 0x00028200ff027b82 */ /* 0x002e640000000a00 */
[----:B-1----:R-:W-:-:S05]  /*b460*/  IMAD.WIDE R2, R31, 0x4, R2 ;  /* 0x000000041f027825 */ /* 0x002fca00078e0202 */
[----:B------:R-:W3:Y:S04]  /*b470*/  LDG.E R34, desc[UR36][R2.64] ;  /* 0x0000002402227981 */ /* 0x000ee8000c1e1900 */
[----:B------:R-:W3:Y:S02]  /*b480*/  LDG.E R5, desc[UR36][R2.64+0x4] ;  /* 0x0000042402057981 */ /* 0x000ee4000c1e1900 */
[----:B---3--:R-:W-:-:S07]  /*b490*/  IMAD.IADD R34, R5, 0x1, -R34 ;  /* 0x0000000105227824 */ /* 0x008fce00078e0a22 */
.L_x_244:
[----:B-----5:R-:W-:Y:S01]  /*b4a0*/  IADD3 R34, -R37, R34, RZ ;  /* 0x0000002225227210 */ /* 0x020fe20007ffe1ff */
[----:B------:R-:W-:Y:S01]  /*b4b0*/  BSSY B0, `(.L_x_245) ;  /* 0x000002a000007945 */ /* 0x000fe20003800000 */
[----:B012---:R-:W-:Y:S02]  /*b4c0*/  LOP3.LUT R0, R18, 0xff000000, RZ, 0xc0, !PT ;  /* 0xff00000012007812 */ /* 0x007fe400078ec0ff */
[C---:B------:R-:W-:Y:S01]  /*b4d0*/  ISETP.GE.AND P0, PT, R34.reuse, 0x1, PT ;  /* 0x000000012200780c */ /* 0x040fe20003f06270 */
[----:B------:R-:W-:Y:S01]  /*b4e0*/  VIADD R2, R34, 0x5f ;  /* 0x0000005f22027836 */ /* 0x000fe20000000000 */
[----:B------:R-:W-:Y:S02]  /*b4f0*/  SHF.R.U32.HI R3, RZ, 0x8, R0 ;  /* 0x00000008ff037819 */ /* 0x000fe40000011600 */
[----:B------:R-:W-:Y:S01]  /*b500*/  LOP3.LUT R0, R18, 0xff0000, RZ, 0xc0, !PT ;  /* 0x00ff000012007812 */ /* 0x000fe200078ec0ff */
[----:B------:R-:W-:-:S03]  /*b510*/  IMAD.HI R2, R2, 0x2aaaaaab, RZ ;  /* 0x2aaaaaab02027827 */ /* 0x000fc600078e02ff */
[----:B------:R-:W-:Y:S01]  /*b520*/  LEA.HI R0, R0, R3, RZ, 0x10 ;  /* 0x0000000300007211 */ /* 0x000fe200078f80ff */
[----:B------:R-:W-:Y:S01]  /*b530*/  IMAD.MOV.U32 R3, RZ, RZ, RZ ;  /* 0x000000ffff037224 */ /* 0x000fe200078e00ff */
[----:B------:R-:W-:Y:S02]  /*b540*/  SHF.R.U32.HI R5, RZ, 0x1f, R2 ;  /* 0x0000001fff057819 */ /* 0x000fe40000011602 */
[----:B------:R-:W-:Y:S02]  /*b550*/  LOP3.LUT R36, R0, 0xff, RZ, 0xc0, !PT ;  /* 0x000000ff00247812 */ /* 0x000fe400078ec0ff */
[----:B------:R-:W-:Y:S01]  /*b560*/  LEA.HI.SX32 R5, R2, R5, 0x1c ;  /* 0x0000000502057211 */ /* 0x000fe200078fe2ff */
[----:B------:R-:W-:Y:S06]  /*b570*/  @!P0 BRA `(.L_x_246) ;  /* 0x0000000000748947 */ /* 0x000fec0003800000 */
[----:B------:R-:W-:-:S04]  /*b580*/  SHF.R.U32.HI R0, RZ, 0x10, R0 ;  /* 0x00000010ff007819 */ /* 0x000fc80000011600 */
[----:B------:R-:W-:-:S13]  /*b590*/  ISETP.NE.AND P0, PT, R0, RZ, PT ;  /* 0x000000ff0000720c */ /* 0x000fda0003f05270 */
[----:B------:R-:W0:Y:S02]  /*b5a0*/  @!P0 LDC R0, c[0x0][0x9f0] ;  /* 0x00027c00ff008b82 */ /* 0x000e240000000800 */
[-C--:B0-----:R-:W-:Y:S02]  /*b5b0*/  IABS R4, R0.reuse ;  /* 0x0000000000047213 */ /* 0x081fe40000000000 */
[----:B------:R-:W-:Y:S02]  /*b5c0*/  IADD3 R7, R0, -0x1, R5 ;  /* 0xffffffff00077810 */ /* 0x000fe40007ffe005 */
[----:B------:R-:W0:Y:S02]  /*b5d0*/  I2F.RP R6, R4 ;  /* 0x0000000400067306 */ /* 0x000e240000209400 */
[----:B------:R-:W-:-:S04]  /*b5e0*/  LOP3.LUT R2, R7, R0, RZ, 0x3c, !PT ;  /* 0x0000000007027212 */ /* 0x000fc800078e3cff */
[----:B------:R-:W-:Y:S01]  /*b5f0*/  ISETP.GE.AND P2, PT, R2, RZ, PT ;  /* 0x000000ff0200720c */ /* 0x000fe20003f46270 */
[----:B------:R-:W-:Y:S01]  /*b600*/  IMAD.MOV.U32 R2, RZ, RZ, RZ ;  /* 0x000000ffff027224 */ /* 0x000fe200078e00ff */
[----:B0-----:R-:W0:Y:S02]  /*b610*/  MUFU.RCP R6, R6 ;  /* 0x0000000600067308 */ /* 0x001e240000001000 */
[----:B0-----:R-:W-:Y:S01]  /*b620*/  VIADD R3, R6, 0xffffffe ;  /* 0x0ffffffe06037836 */ /* 0x001fe20000000000 */
[----:B------:R-:W-:-:S05]  /*b630*/  IABS R6, R0 ;  /* 0x0000000000067213 */ /* 0x000fca0000000000 */
[----:B------:R-:W0:Y:S01]  /*b640*/  F2I.FTZ.U32.TRUNC.NTZ R3, R3 ;  /* 0x0000000300037305 */ /* 0x000e22000021f000 */
[----:B------:R-:W-:Y:S02]  /*b650*/  IMAD.MOV R6, RZ, RZ, -R6 ;  /* 0x000000ffff067224 */ /* 0x000fe400078e0a06 */
[----:B0-----:R-:W-:-:S04]  /*b660*/  IMAD.MOV R9, RZ, RZ, -R3 ;  /* 0x000000ffff097224 */ /* 0x001fc800078e0a03 */
[----:B------:R-:W-:-:S04]  /*b670*/  IMAD R9, R9, R4, RZ ;  /* 0x0000000409097224 */ /* 0x000fc800078e02ff */
[----:B------:R-:W-:Y:S01]  /*b680*/  IMAD.HI.U32 R2, R3, R9, R2 ;  /* 0x0000000903027227 */ /* 0x000fe200078e0002 */
[----:B------:R-:W-:-:S05]  /*b690*/  IABS R3, R7 ;  /* 0x0000000700037213 */ /* 0x000fca0000000000 */
[----:B------:R-:W-:-:S04]  /*b6a0*/  IMAD.HI.U32 R2, R2, R3, RZ ;  /* 0x0000000302027227 */ /* 0x000fc800078e00ff */
[----:B------:R-:W-:-:S05]  /*b6b0*/  IMAD R3, R2, R6, R3 ;  /* 0x0000000602037224 */ /* 0x000fca00078e0203 */
[----:B------:R-:W-:-:S13]  /*b6c0*/  ISETP.GT.U32.AND P1, PT, R4, R3, PT ;  /* 0x000000030400720c */ /* 0x000fda0003f24070 */
[-C--:B------:R-:W-:Y:S01]  /*b6d0*/  @!P1 IADD3 R3, R3, -R4.reuse, RZ ;  /* 0x8000000403039210 */ /* 0x080fe20007ffe0ff */
[----:B------:R-:W-:Y:S01]  /*b6e0*/  @!P1 VIADD R2, R2, 0x1 ;  /* 0x0000000102029836 */ /* 0x000fe20000000000 */
[----:B------:R-:W-:Y:S02]  /*b6f0*/  ISETP.NE.AND P1, PT, R0, RZ, PT ;  /* 0x000000ff0000720c */ /* 0x000fe40003f25270 */
[----:B------:R-:W-:-:S13]  /*b700*/  ISETP.GE.U32.AND P0, PT, R3, R4, PT ;  /* 0x000000040300720c */ /* 0x000fda0003f06070 */
[----:B------:R-:W-:-:S04]  /*b710*/  @P0 VIADD R2, R2, 0x1 ;  /* 0x0000000102020836 */ /* 0x000fc80000000000 */
[----:B------:R-:W-:Y:S01]  /*b720*/  @!P2 IMAD.MOV R2, RZ, RZ, -R2 ;  /* 0x000000ffff02a224 */ /* 0x000fe200078e0a02 */
[----:B------:R-:W-:-:S05]  /*b730*/  @!P1 LOP3.LUT R2, RZ, R0, RZ, 0x33, !PT ;  /* 0x00000000ff029212 */ /* 0x000fca00078e33ff */
[----:B------:R-:W-:-:S07]  /*b740*/  IMAD.MOV.U32 R3, RZ, RZ, R2 ;  /* 0x000000ffff037224 */ /* 0x000fce00078e0002 */
.L_x_246:
[----:B------:R-:W-:Y:S05]  /*b750*/  BSYNC B0 ;  /* 0x0000000000007941 */ /* 0x000fea0003800000 */
.L_x_245:
[-C--:B------:R-:W-:Y:S01]  /*b760*/  IMAD R36, R36, R3.reuse, RZ ;  /* 0x0000000324247224 */ /* 0x080fe200078e02ff */
[----:B------:R-:W-:Y:S04]  /*b770*/  BSSY B7, `(.L_x_247) ;  /* 0x000035f000077945 */ /* 0x000fe80003800000 */
[----:B------:R-:W-:-:S04]  /*b780*/  VIADDMNMX R29, R36, R3, R5, PT ;  /* 0x00000003241d7246 */ /* 0x000fc80003800105 */
[----:B------:R-:W-:Y:S01]  /*b790*/  ISETP.GT.AND P0, PT, R29, R36, PT ;  /* 0x000000241d00720c */ /* 0x000fe20003f04270 */
[----:B------:R0:W-:-:S12]  /*b7a0*/  STL [R1+0x14], R29 ;  /* 0x0000141d01007387 */ /* 0x0001d80000100800 */
[----:B0-----:R-:W-:Y:S05]  /*b7b0*/  @P0 BRA `(.L_x_248) ;  /* 0x0000000000440947 */ /* 0x001fea0003800000 */
[----:B------:R-:W0:Y:S02]  /*b7c0*/  S2R R0, SR_TID.X ;  /* 0x0000000000007919 */ /* 0x000e240000002100 */
[----:B0-----:R-:W-:-:S04]  /*b7d0*/  LOP3.LUT R0, R0, 0x7f, RZ, 0xc0, !PT ;  /* 0x0000007f00007812 */ /* 0x001fc800078ec0ff */
[----:B------:R-:W-:-:S13]  /*b7e0*/  ISETP.NE.AND P0, PT, R0, RZ, PT ;  /* 0x000000ff0000720c */ /* 0x000fda0003f05270 */
[----:B------:R-:W-:Y:S05]  /*b7f0*/  @P0 BRA `(.L_x_249) ;  /* 0x0000003400580947 */ /* 0x000fea0003800000 */
[----:B------:R-:W0:Y:S01]  /*b800*/  S2R R7, SR_LANEID ;  /* 0x0000000000077919 */ /* 0x000e220000000000 */
[----:B------:R-:W-:Y:S01]  /*b810*/  VOTEU.ANY UR4, UPT, PT ;  /* 0x0000000000047886 */ /* 0x000fe200038e0100 */
[----:B------:R-:W1:Y:S01]  /*b820*/  LDC.64 R2, c[0x0][0xc60] ;  /* 0x00031800ff027b82 */ /* 0x000e620000000a00 */
[----:B------:R-:W0:Y:S08]  /*b830*/  FLO.U32 R0, UR4 ;  /* 0x0000000400007d00 */ /* 0x000e3000080e0000 */
[----:B------:R-:W1:Y:S01]  /*b840*/  POPC R5, UR4 ;  /* 0x0000000400057d09 */ /* 0x000e620008000000 */
[----:B0-----:R-:W-:-:S13]  /*b850*/  ISETP.EQ.U32.AND P0, PT, R0, R7, PT ;  /* 0x000000070000720c */ /* 0x001fda0003f02070 */
[----:B-1----:R-:W2:Y:S01]  /*b860*/  @P0 ATOMG.E.ADD.STRONG.GPU PT, R3, desc[UR36][R2.64], R5 ;  /* 0x00000005020309a8 */ /* 0x002ea200081ee1e4 */
[----:B------:R-:W0:Y:S02]  /*b870*/  S2R R4, SR_LTMASK ;  /* 0x0000000000047919 */ /* 0x000e240000003900 */
[----:B0-----:R-:W-:-:S04]  /*b880*/  LOP3.LUT R4, R4, UR4, RZ, 0xc0, !PT ;  /* 0x0000000404047c12 */ /* 0x001fc8000f8ec0ff */
[----:B------:R-:W0:Y:S01]  /*b890*/  POPC R7, R4 ;  /* 0x0000000400077309 */ /* 0x000e220000000000 */
[----:B--2---:R-:W0:Y:S02]  /*b8a0*/  SHFL.IDX PT, R0, R3, R0, 0x1f ;  /* 0x00001f0003007589 */ /* 0x004e2400000e0000 */
[----:B0-----:R-:W-:Y:S01]  /*b8b0*/  IADD3 R16, R0, UR39, R7 ;  /* 0x0000002700107c10 */ /* 0x001fe2000fffe007 */
[----:B------:R-:W-:Y:S06]  /*b8c0*/  BRA `(.L_x_249) ;  /* 0x0000003400247947 */ /* 0x000fec0003800000 */
.L_x_248:
[----:B------:R-:W-:Y:S01]  /*b8d0*/  VIADD R0, R22, 0x18400 ;  /* 0x0001840016007836 */ /* 0x000fe20000000000 */
[----:B------:R-:W-:Y:S04]  /*b8e0*/  BSSY B6, `(.L_x_250) ;  /* 0x0000013000067945 */ /* 0x000fe80003800000 */
[----:B------:R-:W-:-:S13]  /*b8f0*/  LOP3.LUT P0, RZ, R0, 0x3ff, RZ, 0xc0, !PT ;  /* 0x000003ff00ff7812 */ /* 0x000fda000780c0ff */
[----:B------:R-:W-:Y:S05]  /*b900*/  @!P0 BRA `(.L_x_251) ;  /* 0x0000000000408947 */ /* 0x000fea0003800000 */
        /* <DEDUP_REMOVED lines=8> */
[----:B------:R-:W-:Y:S01]  /*b990*/  MOV R13, RZ ;  /* 0x000000ff000d7202 */ /* 0x000fe20000000f00 */
[----:B------:R-:W-:Y:S02]  /*b9a0*/  IMAD.U32 R7, RZ, RZ, UR9 ;  /* 0x00000009ff077e24 */ /* 0x000fe4000f8e00ff */
[----:B------:R-:W-:-:S02]  /*b9b0*/  IMAD.U32 R10, RZ, RZ, UR4 ;  /* 0x00000004ff0a7e24 */ /* 0x000fc4000f8e00ff */
[----:B------:R-:W-:Y:S02]  /*b9c0*/  IMAD.U32 R11, RZ, RZ, UR5 ;  /* 0x00000005ff0b7e24 */ /* 0x000fe4000f8e00ff */
[----:B------:R-:W-:Y:S02]  /*b9d0*/  IMAD.MOV.U32 R8, RZ, RZ, 0x70 ;  /* 0x00000070ff087424 */ /* 0x000fe400078e00ff */
[----:B------:R-:W-:-:S07]  /*b9e0*/  IMAD.MOV.U32 R12, RZ, RZ, 0x1 ;  /* 0x00000001ff0c7424 */ /* 0x000fce00078e00ff */
[----:B------:R-:W-:-:S07]  /*b9f0*/  LEPC R20, `(.L_x_251) ;  /* 0x000000001014794e */ /* 0x000fce0000000000 */
[----:B0-----:R-:W-:Y:S05]  /*ba00*/  CALL.ABS.NOINC R2 ;  /* 0x0000000002007343 */ /* 0x001fea0003c00000 */
.L_x_251:
[----:B------:R-:W-:Y:S05]  /*ba10*/  BSYNC B6 ;  /* 0x0000000000067941 */ /* 0x000fea0003800000 */
.L_x_250:
        /* <DEDUP_REMOVED lines=8> */
[----:B------:R0:W1:Y:S01]  /*baa0*/  LDC.64 R2, c[0x4][R26] ;  /* 0x010000001a027b82 */ /* 0x0000620000000a00 */
[----:B------:R-:W-:Y:S01]  /*bab0*/  IMAD.U32 R4, RZ, RZ, UR6 ;  /* 0x00000006ff047e24 */ /* 0x000fe2000f8e00ff */
[----:B------:R-:W-:Y:S01]  /*bac0*/  MOV R11, UR5 ;  /* 0x00000005000b7c02 */ /* 0x000fe20008000f00 */
[----:B------:R-:W-:Y:S02]  /*bad0*/  IMAD.U32 R5, RZ, RZ, UR7 ;  /* 0x00000007ff057e24 */ /* 0x000fe4000f8e00ff */
[----:B------:R-:W-:Y:S02]  /*bae0*/  IMAD.U32 R6, RZ, RZ, UR8 ;  /* 0x00000008ff067e24 */ /* 0x000fe4000f8e00ff */
[----:B------:R-:W-:-:S02]  /*baf0*/  IMAD.U32 R7, RZ, RZ, UR9 ;  /* 0x00000009ff077e24 */ /* 0x000fc4000f8e00ff */
[----:B------:R-:W-:Y:S02]  /*bb00*/  IMAD.U32 R10, RZ, RZ, UR4 ;  /* 0x00000004ff0a7e24 */ /* 0x000fe4000f8e00ff */
[----:B------:R-:W-:Y:S02]  /*bb10*/  IMAD.MOV.U32 R8, RZ, RZ, 0x70 ;  /* 0x00000070ff087424 */ /* 0x000fe400078e00ff */
[----:B------:R-:W-:Y:S02]  /*bb20*/  IMAD.MOV.U32 R12, RZ, RZ, 0x1 ;  /* 0x00000001ff0c7424 */ /* 0x000fe400078e00ff */
[----:B0-----:R-:W-:-:S07]  /*bb30*/  IMAD.MOV.U32 R13, RZ, RZ, RZ ;  /* 0x000000ffff0d7224 */ /* 0x001fce00078e00ff */
[----:B------:R-:W-:-:S07]  /*bb40*/  LEPC R20, `(.L_x_254) ;  /* 0x000000001014794e */ /* 0x000fce0000000000 */
[----:B-1----:R-:W-:Y:S05]  /*bb50*/  CALL.ABS.NOINC R2 ;  /* 0x0000000002007343 */ /* 0x002fea0003c00000 */
.L_x_254:
[----:B------:R0:W1:Y:S01]  /*bb60*/  LDC.64 R2, c[0x4][R26] ;  /* 0x010000001a027b82 */ /* 0x0000620000000a00 */
[----:B------:R-:W-:Y:S01]  /*bb70*/  ULDC.64 UR6, c[0x4][0xf0] ;  /* 0x01003c0000067ab9 */ /* 0x000fe20000000a00 */
[----:B------:R-:W-:Y:S01]  /*bb80*/  ULDC.64 UR8, c[0x4][0xf8] ;  /* 0x01003e0000087ab9 */ /* 0x000fe20000000a00 */
[----:B------:R-:W-:Y:S01]  /*bb90*/  ULDC.64 UR4, c[0x4][0x80] ;  /* 0x0100200000047ab9 */ /* 0x000fe20000000a00 */
        /* <DEDUP_REMOVED lines=11> */
.L_x_253:
[----:B------:R-:W-:Y:S05]  /*bc50*/  BSYNC B6 ;  /* 0x0000000000067941 */ /* 0x000fea0003800000 */
.L_x_252:
[----:B------:R-:W-:Y:S01]  /*bc60*/  ULDC.64 UR4, c[0x0][0x9f8] ;  /* 0x00027e0000047ab9 */ /* 0x000fe20000000a00 */
[----:B------:R-:W0:Y:S01]  /*bc70*/  LDC R6, c[0x0][0x430] ;  /* 0x00010c00ff067b82 */ /* 0x000e220000000800 */
[----:B------:R-:W-:Y:S01]  /*bc80*/  ISETP.NE.U32.AND P0, PT, RZ, UR4, PT ;  /* 0x00000004ff007c0c */ /* 0x000fe2000bf05070 */
[----:B------:R-:W1:Y:S03]  /*bc90*/  S2R R2, SR_TID.X ;  /* 0x0000000000027919 */ /* 0x000e660000002100 */
[----:B------:R-:W-:-:S13]  /*bca0*/  ISETP.NE.AND.EX P0, PT, RZ, UR5, PT, P0 ;  /* 0x00000005ff007c0c */ /* 0x000fda000bf05300 */
[----:B------:R-:W-:Y:S01]  /*bcb0*/  @P0 IADD3 R24, P1, R24, UR4, RZ ;  /* 0x0000000418180c10 */ /* 0x000fe2000ff3e0ff */
[----:B------:R-:W2:Y:S01]  /*bcc0*/  S2R R21, SR_TID.X ;  /* 0x0000000000157919 */ /* 0x000ea20000002100 */
[----:B------:R-:W-:Y:S01]  /*bcd0*/  LOP3.LUT R23, R23, 0xffffffdf, RZ, 0xc0, !PT ;  /* 0xffffffdf17177812 */ /* 0x000fe200078ec0ff */
[----:B------:R-:W-:Y:S01]  /*bce0*/  ULDC UR4, c[0x0][0x320] ;  /* 0x0000c80000047ab9 */ /* 0x000fe20000000800 */
[----:B------:R-:W-:-:S05]  /*bcf0*/  @P0 IADD3.X R25, R25, UR5, RZ, P1, !PT ;  /* 0x0000000519190c10 */ /* 0x000fca0008ffe4ff */
[----:B------:R3:W4:Y:S01]  /*bd00*/  @P0 LDG.E R31, desc[UR36][R24.64] ;  /* 0x00000024181f0981 */ /* 0x000722000c1e1900 */
[----:B0-----:R-:W-:Y:S01]  /*bd10*/  ISETP.NE.AND P2, PT, R6, 0x1, PT ;  /* 0x000000010600780c */ /* 0x001fe20003f45270 */
[----:B------:R-:W0:Y:S01]  /*bd20*/  S2R R26, SR_TID.X ;  /* 0x00000000001a7919 */ /* 0x000e220000002100 */
[----:B-1----:R-:W-:Y:S02]  /*bd30*/  LOP3.LUT R2, R2, 0x7f, RZ, 0xc0, !PT ;  /* 0x0000007f02027812 */ /* 0x002fe400078ec0ff */
[----:B---3--:R-:W-:Y:S02]  /*bd40*/  IADD3 R25, R29, -0x1, RZ ;  /* 0xffffffff1d197810 */ /* 0x008fe40007ffe0ff */
[----:B------:R-:W-:-:S07]  /*bd50*/  SHF.R.U32.HI R2, RZ, 0x3, R2 ;  /* 0x00000003ff027819 */ /* 0x000fce0000011602 */
[----:B------:R-:W1:Y:S01]  /*bd60*/  @P2 LDC R3, c[0x0][0x434] ;  /* 0x00010d00ff032b82 */ /* 0x000e620000000800 */
[----:B------:R-:W-:-:S07]  /*bd70*/  @P2 LOP3.LUT R23, R23, 0x20, RZ, 0xfc, !PT ;  /* 0x0000002017172812 */ /* 0x000fce00078efcff */
[----:B------:R-:W3:Y:S01]  /*bd80*/  @P2 LDC R5, c[0x0][0x438] ;  /* 0x00010e00ff052b82 */ /* 0x000ee20000000800 */
[----:B--2---:R-:W-:-:S05]  /*bd90*/  IMAD.SHL.U32 R20, R21, 0x10, RZ ;  /* 0x0000001015147824 */ /* 0x004fca00078e00ff */
[----:B------:R-:W-:-:S05]  /*bda0*/  LOP3.LUT R20, R2, 0x70, R20, 0xf8, !PT ;  /* 0x0000007002147812 */ /* 0x000fca00078ef814 */
[----:B------:R-:W-:Y:S02]  /*bdb0*/  IMAD R2, R25, 0x60, R20 ;  /* 0x0000006019027824 */ /* 0x000fe400078e0214 */
[----:B0-----:R-:W-:Y:S02]  /*bdc0*/  IMAD.SHL.U32 R9, R26, 0x8, RZ ;  /* 0x000000081a097824 */ /* 0x001fe400078e00ff */
[C---:B------:R-:W-:Y:S01]  /*bdd0*/  IMAD.IADD R0, R2.reuse, 0x1, R37 ;  /* 0x0000000102007824 */ /* 0x040fe200078e0225 */
[----:B------:R-:W-:Y:S02]  /*bde0*/  ISETP.GE.AND P0, PT, R2, R34, PT ;  /* 0x000000220200720c */ /* 0x000fe40003f06270 */
[----:B------:R-:W-:Y:S01]  /*bdf0*/  LOP3.LUT R9, R9, 0x38, RZ, 0xc0, !PT ;  /* 0x0000003809097812 */ /* 0x000fe200078ec0ff */
[----:B-1----:R-:W-:Y:S01]  /*be00*/  @P2 IMAD.HI.U32 R2, R0, R3, RZ ;  /* 0x0000000300022227 */ /* 0x002fe200078e00ff */
[----:B------:R-:W-:Y:S02]  /*be10*/  ISETP.GT.U32.OR P0, PT, R20, 0x5f, P0 ;  /* 0x0000005f1400780c */ /* 0x000fe40000704470 */
[----:B------:R-:W-:Y:S01]  /*be20*/  LOP3.LUT R8, R9, 0x40, RZ, 0xfc, !PT ;  /* 0x0000004009087812 */ /* 0x000fe200078efcff */
[----:B------:R-:W-:Y:S01]  /*be30*/  IMAD.MOV.U32 R4, RZ, RZ, R0 ;  /* 0x000000ffff047224 */ /* 0x000fe200078e0000 */
[----:B---3--:R-:W-:-:S02]  /*be40*/  @P2 SHF.R.U32.HI R4, RZ, R5, R2 ;  /* 0x00000005ff042219 */ /* 0x008fc40000011602 */
[----:B------:R-:W-:Y:S02]  /*be50*/  ISETP.GE.AND P2, PT, R8, UR4, PT ;  /* 0x0000000408007c0c */ /* 0x000fe4000bf46270 */
[----:B------:R-:W-:Y:S01]  /*be60*/  ISETP.GE.AND P1, PT, R9, UR4, PT ;  /* 0x0000000409007c0c */ /* 0x000fe2000bf26270 */
[----:B------:R-:W-:Y:S01]  /*be70*/  IMAD.MOV R3, RZ, RZ, -R4 ;  /* 0x000000ffff037224 */ /* 0x000fe200078e0a04 */
[----:B------:R-:W-:Y:S01]  /*be80*/  SEL R5, RZ, 0xffffffff, P2 ;  /* 0xffffffffff057807 */ /* 0x000fe20001000000 */
[----:B------:R-:W-:Y:S01]  /*be90*/  ULDC UR4, c[0x0][0x2f4] ;  /* 0x0000bd0000047ab9 */ /* 0x000fe20000000800 */
[----:B------:R-:W-:Y:S01]  /*bea0*/  SEL R29, RZ, 0x1, P1 ;  /* 0x00000001ff1d7807 */ /* 0x000fe20000800000 */
[----:B------:R-:W-:Y:S02]  /*beb0*/  IMAD R0, R6, R3, R0 ;  /* 0x0000000306007224 */ /* 0x000fe400078e0200 */
[----:B------:R-:W0:Y:S01]  /*bec0*/  @!P0 LDC.64 R2, c[0x0][0x428] ;  /* 0x00010a00ff028b82 */ /* 0x000e220000000a00 */
[----:B------:R-:W-:Y:S01]  /*bed0*/  IMAD.SHL.U32 R6, R5, 0x2, RZ ;  /* 0x0000000205067824 */ /* 0x000fe200078e00ff */
[----:B------:R-:W-:-:S04]  /*bee0*/  @!P0 SHF.R.S32.HI R5, RZ, 0x1f, R4 ;  /* 0x0000001fff058819 */ /* 0x000fc80000011404 */
[----:B------:R-:W-:Y:S02]  /*bef0*/  LOP3.LUT R29, R6, 0x2, R29, 0xe2, !PT ;  /* 0x00000002061d7812 */ /* 0x000fe400078ee21d */
[----:B------:R-:W-:Y:S02]  /*bf00*/  ISETP.GE.AND P2, PT, R9, UR4, PT ;  /* 0x0000000409007c0c */ /* 0x000fe4000bf46270 */
[----:B------:R-:W-:Y:S01]  /*bf10*/  LOP3.LUT R23, R23, 0xffffffef, RZ, 0xc0, !PT ;  /* 0xffffffef17177812 */ /* 0x000fe200078ec0ff */
[----:B------:R-:W-:Y:S01]  /*bf20*/  UMOV UR5, 0xffffffff ;  /* 0xffffffff00057882 */ /* 0x000fe20000000000 */
[----:B------:R-:W-:Y:S02]  /*bf30*/  LOP3.LUT R26, R18, 0xffff, RZ, 0xc0, !PT ;  /* 0x0000ffff121a7812 */ /* 0x000fe400078ec0ff */
[----:B----4-:R-:W-:Y:S01]  /*bf40*/  SHF.R.S32.HI R7, RZ, 0x1f, R31 ;  /* 0x0000001fff077819 */ /* 0x010fe2000001141f */
[----:B0-----:R-:W-:-:S04]  /*bf50*/  @!P0 IMAD.WIDE.U32 R4, R31, R2, R4 ;  /* 0x000000021f048225 */ /* 0x001fc800078e0004 */
[----:B------:R-:W-:Y:S01]  /*bf60*/  @!P0 IMAD R6, R7, R2, RZ ;  /* 0x0000000207068224 */ /* 0x000fe200078e02ff */
[----:B------:R0:W-:Y:S03]  /*bf70*/  STL [R1], R7 ;  /* 0x0000000701007387 */ /* 0x0001e60000100800 */
[----:B------:R-:W-:Y:S02]  /*bf80*/  @!P0 IMAD R6, R31, R3, R6 ;  /* 0x000000031f068224 */ /* 0x000fe400078e0206 */
[----:B------:R-:W1:Y:S02]  /*bf90*/  @!P0 LDC.64 R2, c[0x0][0x418] ;  /* 0x00010600ff028b82 */ /* 0x000e640000000a00 */
[----:B------:R-:W-:Y:S02]  /*bfa0*/  @!P0 IMAD.IADD R6, R5, 0x1, R6 ;  /* 0x0000000105068824 */ /* 0x000fe400078e0206 */
[----:B------:R-:W-:-:S05]  /*bfb0*/  IMAD.U32 R5, RZ, RZ, UR38 ;  /* 0x00000026ff057e24 */ /* 0x000fca000f8e00ff */
[----:B------:R-:W-:Y:S02]  /*bfc0*/  ISETP.NE.AND P3, PT, R5, 0x3, PT ;  /* 0x000000030500780c */ /* 0x000fe40003f65270 */
[----:B0-----:R-:W-:-:S11]  /*bfd0*/  LOP3.LUT R7, R9, 0x80, RZ, 0xfc, !PT ;  /* 0x0000008009077812 */ /* 0x001fd600078efcff */
[----:B------:R-:W-:Y:S02]  /*bfe0*/  @P3 LOP3.LUT R23, R23, 0x10, RZ, 0xfc, !PT ;  /* 0x0000001017173812 */ /* 0x000fe400078efcff */
[C---:B-1----:R-:W-:Y:S02]  /*bff0*/  @!P0 LEA R2, P1, R4.reuse, R2, 0x2 ;  /* 0x0000000204028211 */ /* 0x042fe400078210ff */
[----:B------:R-:W-:Y:S02]  /*c000*/  LOP3.LUT R23, R23, 0xfffffffb, RZ, 0xc0, !PT ;  /* 0xfffffffb17177812 */ /* 0x000fe400078ec0ff */
[----:B------:R-:W-:Y:S02]  /*c010*/  @!P0 LEA.HI.X R3, R4, R3, R6, 0x2, P1 ;  /* 0x0000000304038211 */ /* 0x000fe400008f1406 */
[----:B------:R-:W-:Y:S02]  /*c020*/  MOV R4, RZ ;  /* 0x000000ff00047202 */ /* 0x000fe40000000f00 */
[----:B------:R-:W-:-:S02]  /*c030*/  ISETP.GE.AND P1, PT, R8, UR4, PT ;  /* 0x0000000408007c0c */ /* 0x000fc4000bf26270 */
[----:B------:R-:W-:Y:S02]  /*c040*/  @P2 LOP3.LUT R23, R23, 0x4, RZ, 0xfc, !PT ;  /* 0x0000000417172812 */ /* 0x000fe400078efcff */
[----:B------:R0:W5:Y:S01]  /*c050*/  @!P0 LDG.E R4, desc[UR36][R2.64] ;  /* 0x0000002402048981 */ /* 0x000162000c1e1900 */
[----:B------:R-:W-:Y:S02]  /*c060*/  ISETP.GE.AND P0, PT, R7, UR4, PT ;  /* 0x0000000407007c0c */ /* 0x000fe4000bf06270 */
[----:B------:R-:W-:-:S04]  /*c070*/  LOP3.LUT R23, R23, 0xfffffffe, RZ, 0xc0, !PT ;  /* 0xfffffffe17177812 */ /* 0x000fc800078ec0ff */
[----:B------:R-:W-:-:S04]  /*c080*/  LOP3.LUT R23, R23, 0xfffffffd, RZ, 0xc0, !PT ;  /* 0xfffffffd17177812 */ /* 0x000fc800078ec0ff */
[----:B------:R-:W-:-:S04]  /*c090*/  @P1 LOP3.LUT R23, R23, 0x2, RZ, 0xfc, !PT ;  /* 0x0000000217171812 */ /* 0x000fc800078efcff */
[----:B------:R-:W-:Y:S01]  /*c0a0*/  @P0 LOP3.LUT R23, R23, 0x1, RZ, 0xfc, !PT ;  /* 0x0000000117170812 */ /* 0x000fe200078efcff */
[----:B0-----:R-:W-:Y:S06]  /*c0b0*/  BRA.DIV UR5, `(.L_x_255) ;  /* 0x0000003e059c7947 */ /* 0x001fec000b800000 */
.L_x_321:
[----:B------:R-:W-:Y:S02]  /*c0c0*/  ISETP.GT.U32.AND P0, PT, R20, 0x5f, PT ;  /* 0x0000005f1400780c */ /* 0x000fe40003f04070 */
[----:B------:R-:W-:-:S11]  /*c0d0*/  LOP3.LUT R23, R23, 0xfffffff7, RZ, 0xc0, !PT ;  /* 0xfffffff717177812 */ /* 0x000fd600078ec0ff */
[----:B------:R-:W-:Y:S01]  /*c0e0*/  @P0 LOP3.LUT R23, R23, 0x8, RZ, 0xfc, !PT ;  /* 0x0000000817170812 */ /* 0x000fe200078efcff */
[----:B------:R-:W-:Y:S06]  /*c0f0*/  @!P3 BRA `(.L_x_256) ;  /* 0x000000000004b947 */ /* 0x000fec0003800000 */
[----:B------:R-:W-:Y:S01]  /*c100*/  BPT.TRAP 0x1 ;  /* 0x000000040000795c */ /* 0x000fe20000300000 */
.L_x_256:
[----:B------:R-:W-:Y:S01]  /*c110*/  SHF.R.S32.HI R5, RZ, 0x1f, R0 ;  /* 0x0000001fff057819 */ /* 0x000fe20000011400 */
[----:B------:R-:W-:Y:S01]  /*c120*/  ULDC.64 UR4, c[0x0][0x328] ;  /* 0x0000ca0000047ab9 */ /* 0x000fe20000000a00 */
[----:B------:R-:W-:Y:S01]  /*c130*/  ULDC.64 UR6, c[0x0][0x318] ;  /* 0x0000c60000067ab9 */ /* 0x000fe20000000a00 */
[----:B------:R-:W-:Y:S02]  /*c140*/  BSSY B0, `(.L_x_257) ;  /* 0x0000014000007945 */ /* 0x000fe40003800000 */
[----:B------:R-:W-:-:S04]  /*c150*/  IMAD R3, R5, UR4, RZ ;  /* 0x0000000405037c24 */ /* 0x000fc8000f8e02ff */
[C---:B------:R-:W-:Y:S02]  /*c160*/  IMAD R6, R0.reuse, UR5, R3 ;  /* 0x0000000500067c24 */ /* 0x040fe4000f8e0203 */
[----:B------:R-:W-:Y:S01]  /*c170*/  IMAD.WIDE.U32 R2, R0, UR4, RZ ;  /* 0x0000000400027c25 */ /* 0x000fe2000f8e00ff */
[----:B------:R-:W-:-:S03]  /*c180*/  ULDC.64 UR4, c[0x0][0x338] ;  /* 0x0000ce0000047ab9 */ /* 0x000fc60000000a00 */
[----:B------:R-:W-:Y:S01]  /*c190*/  IMAD.IADD R3, R3, 0x1, R6 ;  /* 0x0000000103037824 */ /* 0x000fe200078e0206 */
[----:B-----5:R-:W-:Y:S01]  /*c1a0*/  SHF.R.S32.HI R6, RZ, 0x1f, R4 ;  /* 0x0000001fff067819 */ /* 0x020fe20000011404 */
[----:B------:R-:W-:-:S04]  /*c1b0*/  IMAD.WIDE.U32 R2, R4, UR4, R2 ;  /* 0x0000000404027c25 */ /* 0x000fc8000f8e0002 */
[----:B------:R-:W-:-:S04]  /*c1c0*/  IMAD R7, R6, UR4, RZ ;  /* 0x0000000406077c24 */ /* 0x000fc8000f8e02ff */
[----:B------:R-:W-:Y:S01]  /*c1d0*/  IMAD R7, R4, UR5, R7 ;  /* 0x0000000504077c24 */ /* 0x000fe2000f8e0207 */
[----:B------:R-:W-:-:S03]  /*c1e0*/  ULDC.64 UR4, c[0x0][0x330] ;  /* 0x0000cc0000047ab9 */ /* 0x000fc60000000a00 */
[----:B------:R-:W-:Y:S02]  /*c1f0*/  IMAD.IADD R3, R3, 0x1, R7 ;  /* 0x0000000103037824 */ /* 0x000fe400078e0207 */
[----:B------:R-:W-:Y:S02]  /*c200*/  IMAD R7, R27, 0x8, R22 ;  /* 0x000000081b077824 */ /* 0x000fe400078e0216 */
[----:B------:R-:W-:-:S04]  /*c210*/  IMAD.WIDE.U32 R2, R26, UR4, R2 ;  /* 0x000000041a027c25 */ /* 0x000fc8000f8e0002 */
[----:B------:R-:W-:Y:S01]  /*c220*/  IMAD R24, R26, UR5, R3 ;  /* 0x000000051a187c24 */ /* 0x000fe2000f8e0203 */
[----:B------:R-:W-:-:S04]  /*c230*/  LEA R18, P0, R2, UR6, 0x1 ;  /* 0x0000000602127c11 */ /* 0x000fc8000f8008ff */
[----:B------:R-:W-:Y:S02]  /*c240*/  LEA.HI.X R24, R2, UR7, R24, 0x1, P0 ;  /* 0x0000000702187c11 */ /* 0x000fe400080f0c18 */
[----:B------:R-:W-:-:S06]  /*c250*/  SHF.L.U32 R2, R28, 0x1f, RZ ;  /* 0x0000001f1c027819 */ /* 0x000fcc00000006ff */
[----:B------:R-:W0:Y:S02]  /*c260*/  SYNCS.PHASECHK.TRANS64.TRYWAIT P0, [R7+URZ+0x2a840], R2 ;  /* 0x02a84002070075a7 */ /* 0x000e24000800017f */
[----:B0-----:R-:W-:Y:S05]  /*c270*/  @!P0 BRA `(.L_x_258) ;  /* 0x0000003c005c8947 */ /* 0x001fea0003800000 */
.L_x_322:
[----:B------:R-:W-:Y:S05]  /*c280*/  BSYNC B0 ;  /* 0x0000000000007941 */ /* 0x000fea0003800000 */
.L_x_257:
[----:B------:R-:W1:Y:S01]  /*c290*/  S2R R8, SR_TID.X ;  /* 0x0000000000087919 */ /* 0x000e620000002100 */
[----:B------:R-:W-:Y:S01]  /*c2a0*/  ULDC.64 UR4, c[0x0][0x300] ;  /* 0x0000c00000047ab9 */ /* 0x000fe20000000a00 */
[----:B------:R-:W-:Y:S01]  /*c2b0*/  ULDC.64 UR6, c[0x0][0x2e8] ;  /* 0x0000ba0000067ab9 */ /* 0x000fe20000000a00 */
[----:B------:R-:W-:Y:S01]  /*c2c0*/  IMAD R5, R5, UR4, RZ ;  /* 0x0000000405057c24 */ /* 0x000fe2000f8e02ff */
[C---:B------:R-:W-:Y:S01]  /*c2d0*/  LOP3.LUT P4, RZ, R23.reuse, 0x4, RZ, 0xc0, !PT ;  /* 0x0000000417ff7812 */ /* 0x040fe2000788c0ff */
[C---:B0-----:R-:W-:Y:S01]  /*c2e0*/  IMAD.WIDE.U32 R2, R0.reuse, UR4, RZ ;  /* 0x0000000400027c25 */ /* 0x041fe2000f8e00ff */
[C---:B------:R-:W-:Y:S02]  /*c2f0*/  LOP3.LUT P3, RZ, R23.reuse, 0x2, RZ, 0xc0, !PT ;  /* 0x0000000217ff7812 */ /* 0x040fe4000786c0ff */
[----:B------:R-:W-:Y:S01]  /*c300*/  LOP3.LUT P2, RZ, R23, 0x1, RZ, 0xc0, !PT ;  /* 0x0000000117ff7812 */ /* 0x000fe2000784c0ff */
[----:B------:R-:W-:Y:S01]  /*c310*/  IMAD R5, R0, UR5, R5 ;  /* 0x0000000500057c24 */ /* 0x000fe2000f8e0205 */
[----:B------:R-:W-:-:S02]  /*c320*/  ULDC.64 UR4, c[0x0][0x310] ;  /* 0x0000c40000047ab9 */ /* 0x000fc40000000a00 */
[----:B------:R-:W-:Y:S02]  /*c330*/  IMAD R6, R6, UR4, RZ ;  /* 0x0000000406067c24 */ /* 0x000fe4000f8e02ff */
[----:B------:R-:W-:Y:S02]  /*c340*/  IMAD.IADD R3, R3, 0x1, R5 ;  /* 0x0000000103037824 */ /* 0x000fe400078e0205 */
[C---:B------:R-:W-:Y:S02]  /*c350*/  IMAD R6, R4.reuse, UR5, R6 ;  /* 0x0000000504067c24 */ /* 0x040fe4000f8e0206 */
[----:B------:R-:W-:Y:S01]  /*c360*/  IMAD.WIDE.U32 R2, R4, UR4, R2 ;  /* 0x0000000404027c25 */ /* 0x000fe2000f8e0002 */
[----:B------:R-:W-:-:S03]  /*c370*/  ULDC.64 UR4, c[0x0][0x308] ;  /* 0x0000c20000047ab9 */ /* 0x000fc60000000a00 */
[----:B------:R-:W-:Y:S02]  /*c380*/  IMAD.IADD R3, R3, 0x1, R6 ;  /* 0x0000000103037824 */ /* 0x000fe400078e0206 */
[----:B------:R-:W-:Y:S02]  /*c390*/  IMAD R6, R25, -0x60, R34 ;  /* 0xffffffa019067824 */ /* 0x000fe400078e0222 */
[----:B------:R-:W-:Y:S01]  /*c3a0*/  IMAD.WIDE.U32 R2, R26, UR4, R2 ;  /* 0x000000041a027c25 */ /* 0x000fe2000f8e0002 */
[----:B------:R-:W-:-:S03]  /*c3b0*/  UMOV UR4, 0xffffffff ;  /* 0xffffffff00047882 */ /* 0x000fc60000000000 */
[----:B------:R-:W-:Y:S01]  /*c3c0*/  IMAD R0, R26, UR5, R3 ;  /* 0x000000051a007c24 */ /* 0x000fe2000f8e0203 */
[----:B------:R-:W-:Y:S01]  /*c3d0*/  LEA R4, P0, R2, UR6, 0x1 ;  /* 0x0000000602047c11 */ /* 0x000fe2000f8008ff */
[----:B------:R-:W-:Y:S01]  /*c3e0*/  IMAD R5, R27, 0x4800, R32 ;  /* 0x000048001b057824 */ /* 0x000fe200078e0220 */
[----:B-1----:R-:W-:Y:S02]  /*c3f0*/  LOP3.LUT R8, R8, 0x7f, RZ, 0xc0, !PT ;  /* 0x0000007f08087812 */ /* 0x002fe400078ec0ff */
[----:B------:R-:W-:Y:S02]  /*c400*/  LEA.HI.X R0, R2, UR7, R0, 0x1, P0 ;  /* 0x0000000702007c11 */ /* 0x000fe400080f0c00 */
[----:B------:R-:W-:Y:S02]  /*c410*/  SHF.R.U32.HI R9, RZ, 0x3, R8 ;  /* 0x00000003ff097819 */ /* 0x000fe40000011608 */
[----:B------:R-:W0:Y:S02]  /*c420*/  S2R R8, SR_TID.X ;  /* 0x0000000000087919 */ /* 0x000e240000002100 */
[----:B------:R-:W-:-:S04]  /*c430*/  IADD3 R6, -R9, R6, RZ ;  /* 0x0000000609067210 */ /* 0x000fc80007ffe1ff */
[----:B------:R-:W-:Y:S01]  /*c440*/  ISETP.GE.AND P0, PT, R6, 0x1, PT ;  /* 0x000000010600780c */ /* 0x000fe20003f06270 */
[----:B0-----:R-:W-:-:S05]  /*c450*/  IMAD.SHL.U32 R9, R8, 0x8, RZ ;  /* 0x0000000808097824 */ /* 0x001fca00078e00ff */
[----:B------:R-:W-:Y:S01]  /*c460*/  LOP3.LUT R9, R9, 0x38, RZ, 0xc0, !PT ;  /* 0x0000003809097812 */ /* 0x000fe200078ec0ff */
[----:B------:R-:W-:Y:S06]  /*c470*/  BRA.DIV UR4, `(.L_x_259) ;  /* 0x0000003a04f07947 */ /* 0x000fec000b800000 */
[----:B------:R-:W0:Y:S01]  /*c480*/  SHFL.IDX PT, R3, R4, RZ, 0x181f ;  /* 0x00181fff04037589 */ /* 0x000e2200000e0000 */
[----:B------:R-:W-:-:S03]  /*c490*/  @P0 IMAD R8, R5, 0x2, R22 ;  /* 0x0000000205080824 */ /* 0x000fc600078e0216 */
[----:B------:R-:W1:Y:S01]  /*c4a0*/  SHFL.IDX PT, R2, R0, RZ, 0x181f ;  /* 0x00181fff00027589 */ /* 0x000e6200000e0000 */
[----:B0-----:R-:W-:-:S05]  /*c4b0*/  @P0 LEA R3, P1, R9, R3, 0x1 ;  /* 0x0000000309030211 */ /* 0x001fca00078208ff */
[----:B-1----:R-:W-:Y:S01]  /*c4c0*/  @P0 IMAD.X R2, RZ, RZ, R2, P1 ;  /* 0x000000ffff020224 */ /* 0x002fe200008e0602 */
[----:B------:R-:W-:-:S04]  /*c4d0*/  ISETP.GE.AND P1, PT, R6, 0x11, PT ;  /* 0x000000110600780c */ /* 0x000fc80003f26270 */
[----:B------:R-:W-:-:S04]  /*c4e0*/  @P0 LOP3.LUT R3, R3, R2, RZ, 0x3c, !PT ;  /* 0x0000000203030212 */ /* 0x000fc800078e3cff */
[----:B------:R-:W-:-:S04]  /*c4f0*/  @P0 LOP3.LUT R2, R3, R2, RZ, 0x3c, !PT ;  /* 0x0000000203020212 */ /* 0x000fc800078e3cff */
[----:B------:R-:W-:-:S05]  /*c500*/  @P0 LOP3.LUT R3, R3, R2, RZ, 0x3c, !PT ;  /* 0x0000000203030212 */ /* 0x000fca00078e3cff */
[----:B------:R-:W-:Y:S01]  /*c510*/  @!PT LDS RZ, [RZ] ;  /* 0x00000000fffff984 */ /* 0x000fe20000000800 */
[----:B------:R-:W-:Y:S04]  /*c520*/  @P0 LDGSTS.E.BYPASS.LTC128B.128 [R8+0x18400], desc[UR36][R2.64], !P4 ;  /* 0x1840000002080fae */ /* 0x000fe8000e101d64 */
[----:B------:R-:W-:Y:S04]  /*c530*/  @P0 LDGSTS.E.BYPASS.LTC128B.128 [R8+0x1b400], desc[UR36][R2.64+0x80], !P3 ;  /* 0x1b40008002080fae */ /* 0x000fe8000d901d64 */
[----:B------:R0:W-:Y:S04]  /*c540*/  @P0 LDGSTS.E.BYPASS.LTC128B.128 [R8+0x1e400], desc[UR36][R2.64+0x100], !P2 ;  /* 0x1e40010002080fae */ /* 0x0001e8000d101d64 */
[----:B0-----:R-:W0:Y:S01]  /*c550*/  SHFL.IDX PT, R3, R4, 0x1, 0x181f ;  /* 0x00381f0004037f89 */ /* 0x001e2200000e0000 */
[----:B------:R-:W-:-:S03]  /*c560*/  @P1 IMAD R8, R5, 0x2, R22 ;  /* 0x0000000205081824 */ /* 0x000fc600078e0216 */
[----:B------:R-:W1:Y:S01]  /*c570*/  SHFL.IDX PT, R2, R0, 0x1, 0x181f ;  /* 0x00381f0000027f89 */ /* 0x000e6200000e0000 */
[----:B0-----:R-:W-:-:S05]  /*c580*/  @P1 LEA R3, P0, R9, R3, 0x1 ;  /* 0x0000000309031211 */ /* 0x001fca00078008ff */
[----:B-1----:R-:W-:-:S05]  /*c590*/  @P1 IMAD.X R2, RZ, RZ, R2, P0 ;  /* 0x000000ffff021224 */ /* 0x002fca00000e0602 */
[----:B------:R-:W-:-:S04]  /*c5a0*/  @P1 LOP3.LUT R3, R3, R2, RZ, 0x3c, !PT ;  /* 0x0000000203031212 */ /* 0x000fc800078e3cff */
[----:B------:R-:W-:-:S04]  /*c5b0*/  @P1 LOP3.LUT R2, R3, R2, RZ, 0x3c, !PT ;  /* 0x0000000203021212 */ /* 0x000fc800078e3cff */
[----:B------:R-:W-:-:S05]  /*c5c0*/  @P1 LOP3.LUT R3, R3, R2, RZ, 0x3c, !PT ;  /* 0x0000000203031212 */ /* 0x000fca00078e3cff */
[----:B------:R-:W-:Y:S04]  /*c5d0*/  @P1 LDGSTS.E.BYPASS.LTC128B.128 [R8+0x18c00], desc[UR36][R2.64], !P4 ;  /* 0x18c0000002081fae */ /* 0x000fe8000e101d64 */
[----:B------:R-:W-:Y:S04]  /*c5e0*/  @P1 LDGSTS.E.BYPASS.LTC128B.128 [R8+0x1bc00], desc[UR36][R2.64+0x80], !P3 ;  /* 0x1bc0008002081fae */ /* 0x000fe8000d901d64 */
[----:B------:R0:W-:Y:S01]  /*c5f0*/  @P1 LDGSTS.E.BYPASS.LTC128B.128 [R8+0x1ec00], desc[UR36][R2.64+0x100], !P2 ;  /* 0x1ec0010002081fae */ /* 0x0001e2000d101d64 */
[----:B------:R-:W-:-:S03]  /*c600*/  ISETP.GE.AND P1, PT, R6, 0x21, PT ;  /* 0x000000210600780c */ /* 0x000fc60003f26270 */
[----:B0-----:R-:W0:Y:S10]  /*c610*/  SHFL.IDX PT, R3, R4, 0x2, 0x181f ;  /* 0x00581f0004037f89 */ /* 0x001e3400000e0000 */
[----:B------:R-:W-:Y:S01]  /*c620*/  @P1 LEA R8, R5, R22, 0x1 ;  /* 0x0000001605081211 */ /* 0x000fe200078e08ff */
        /* <DEDUP_REMOVED lines=11> */
[----:B------:R-:W-:Y:S01]  /*c6e0*/  @P1 IMAD R8, R5, 0x2, R22 ;  /* 0x0000000205081824 */ /* 0x000fe200078e0216 */
        /* <DEDUP_REMOVED lines=12> */
[----:B------:R-:W1:Y:S04]  /*c7b0*/  SHFL.IDX PT, R2, R0, 0x4, 0x181f ;  /* 0x00981f0000027f89 */ /* 0x000e6800000e0000 */
[----:B------:R-:W2:Y:S01]  /*c7c0*/  SHFL.IDX PT, R0, R0, 0x5, 0x181f ;  /* 0x00b81f0000007f89 */ /* 0x000ea200000e0000 */
[----:B0-----:R-:W-:-:S05]  /*c7d0*/  @P1 LEA R3, P0, R9, R3, 0x1 ;  /* 0x0000000309031211 */ /* 0x001fca00078008ff */
[----:B-1----:R-:W-:-:S05]  /*c7e0*/  @P1 IMAD.X R2, RZ, RZ, R2, P0 ;  /* 0x000000ffff021224 */ /* 0x002fca00000e0602 */
[----:B------:R-:W-:-:S04]  /*c7f0*/  @P1 LOP3.LUT R3, R3, R2, RZ, 0x3c, !PT ;  /* 0x0000000203031212 */ /* 0x000fc800078e3cff */
[----:B------:R-:W-:-:S04]  /*c800*/  @P1 LOP3.LUT R2, R3, R2, RZ, 0x3c, !PT ;  /* 0x0000000203021212 */ /* 0x000fc800078e3cff */
[----:B------:R-:W-:-:S05]  /*c810*/  @P1 LOP3.LUT R3, R3, R2, RZ, 0x3c, !PT ;  /* 0x0000000203031212 */ /* 0x000fca00078e3cff */
[----:B------:R-:W-:Y:S04]  /*c820*/  @P1 LDGSTS.E.BYPASS.LTC128B.128 [R8+0x1a400], desc[UR36][R2.64], !P4 ;  /* 0x1a40000002081fae */ /* 0x000fe8000e101d64 */
[----:B------:R-:W-:Y:S04]  /*c830*/  @P1 LDGSTS.E.BYPASS.LTC128B.128 [R8+0x1d400], desc[UR36][R2.64+0x80], !P3 ;  /* 0x1d40008002081fae */ /* 0x000fe8000d901d64 */
[----:B------:R0:W-:Y:S04]  /*c840*/  @P1 LDGSTS.E.BYPASS.LTC128B.128 [R8+0x20400], desc[UR36][R2.64+0x100], !P2 ;  /* 0x2040010002081fae */ /* 0x0001e8000d101d64 */
[----:B0-2---:R0:W1:Y:S02]  /*c850*/  SHFL.IDX PT, R2, R4, 0x5, 0x181f ;  /* 0x00b81f0004027f89 */ /* 0x00506400000e0000 */
.L_x_336:
[----:B------:R-:W-:-:S13]  /*c860*/  ISETP.GE.AND P0, PT, R6, 0x51, PT ;  /* 0x000000510600780c */ /* 0x000fda0003f06270 */
[----:B-1----:R-:W-:Y:S01]  /*c870*/  @P0 LEA R2, P1, R9, R2, 0x1 ;  /* 0x0000000209020211 */ /* 0x002fe200078208ff */
[----:B------:R-:W-:-:S04]  /*c880*/  @P0 IMAD R5, R5, 0x2, R22 ;  /* 0x0000000205050824 */ /* 0x000fc800078e0216 */
[----:B------:R-:W-:-:S05]  /*c890*/  @P0 IMAD.X R3, RZ, RZ, R0, P1 ;  /* 0x000000ffff030224 */ /* 0x000fca00008e0600 */
[----:B------:R-:W-:Y:S01]  /*c8a0*/  @!PT LDS RZ, [RZ] ;  /* 0x00000000fffff984 */ /* 0x000fe20000000800 */
[----:B------:R-:W-:Y:S01]  /*c8b0*/  @!PT LDS RZ, [RZ] ;  /* 0x00000000fffff984 */ /* 0x000fe20000000800 */
[----:B------:R-:W-:Y:S01]  /*c8c0*/  @!PT LDS RZ, [RZ] ;  /* 0x00000000fffff984 */ /* 0x000fe20000000800 */
[----:B------:R1:W-:Y:S04]  /*c8d0*/  @P0 LDGSTS.E.BYPASS.LTC128B.128 [R5+0x1ac00], desc[UR36][R2.64], !P4 ;  /* 0x1ac0000002050fae */ /* 0x0003e8000e101d64 */
[----:B------:R1:W-:Y:S04]  /*c8e0*/  @P0 LDGSTS.E.BYPASS.LTC128B.128 [R5+0x1dc00], desc[UR36][R2.64+0x80], !P3 ;  /* 0x1dc0008002050fae */ /* 0x0003e8000d901d64 */
[----:B------:R1:W-:Y:S01]  /*c8f0*/  @P0 LDGSTS.E.BYPASS.LTC128B.128 [R5+0x20c00], desc[UR36][R2.64+0x100], !P2 ;  /* 0x20c0010002050fae */ /* 0x0003e2000d101d64 */
[----:B------:R-:W-:Y:S01]  /*c900*/  PLOP3.LUT P0, PT, PT, PT, PT, 0x80, 0x0 ;  /* 0x000000000000781c */ /* 0x000fe20003f0f070 */
[----:B------:R-:W-:-:S12]  /*c910*/  NOP ;  /* 0x0000000000007918 */ /* 0x000fd80000000000 */
.L_x_260:
[----:B------:R-:W-:Y:S02]  /*c920*/  PLOP3.LUT P1, PT, P1, P0, PT, 0xa2, 0x0 ;  /* 0x000000000000781c */ /* 0x000fe40000f21472 */
[----:B------:R-:W-:-:S08]  /*c930*/  @P0 R2UR P1, UR4, R7 ;  /* 0x00000000070402ca */ /* 0x000fd00000020000 */
[----:B------:R-:W-:-:S05]  /*c940*/  @P0 PLOP3.LUT P0, PT, P1, PT, PT, 0x80, 0x0 ;  /* 0x000000000000081c */ /* 0x000fca0000f0f070 */
[----:B------:R-:W-:Y:S01]  /*c950*/  @!P1 SYNCS.ARRIVE.TRANS64.RED.A0T1 RZ, [UR4+0x2a830], RZ ;  /* 0x02a830ffffff99a7 */ /* 0x000fe20008200404 */
[----:B------:R-:W-:Y:S07]  /*c960*/  @!P1 ARRIVES.LDGSTSBAR.64.TRANSCNT [UR4+0x2a830] ;  /* 0x02a83000ff0099b0 */ /* 0x000fee0008000a84 */
[----:B------:R-:W-:Y:S05]  /*c970*/  @P0 BRA.U.ANY `(.L_x_260) ;  /* 0xfffffffd00e80947 */ /* 0x000fea000393ffff */
[----:B------:R-:W-:Y:S01]  /*c980*/  NOP ;  /* 0x0000000000007918 */ /* 0x000fe20000000000 */
[----:B------:R-:W-:-:S13]  /*c990*/  LOP3.LUT P2, RZ, R23, 0x10, RZ, 0xc0, !PT ;  /* 0x0000001017ff7812 */ /* 0x000fda000784c0ff */
[----:B------:R-:W-:Y:S05]  /*c9a0*/  @!P2 BRA `(.L_x_261) ;  /* 0x000000000004a947 */ /* 0x000fea0003800000 */
[----:B------:R-:W-:Y:S01]  /*c9b0*/  BPT.TRAP 0x1 ;  /* 0x000000040000795c */ /* 0x000fe20000300000 */
.L_x_261:
[----:B------:R2:W5:Y:S01]  /*c9c0*/  LDL.LU R0, [R1+0x4] ;  /* 0x0000040001007983 */ /* 0x0005620000300800 */
[----:B------:R-:W-:Y:S01]  /*c9d0*/  LOP3.LUT P0, RZ, R23, 0x40, RZ, 0xc0, !PT ;  /* 0x0000004017ff7812 */ /* 0x000fe2000780c0ff */
[----:B------:R2:W-:-:S12]  /*c9e0*/  SYNCS.ARRIVE.TRANS64.A1T0 RZ, [R7+URZ+0x2a830], RZ ;  /* 0x02a830ff07ff79a7 */ /* 0x0005d8000810003f */
[----:B------:R-:W-:Y:S05]  /*c9f0*/  WARPSYNC.ALL ;  /* 0x0000000000007948 */ /* 0x000fea0003800000 */
[----:B------:R-:W-:Y:S01]  /*ca00*/  ULDC.64 UR4, c[0x0][0x298] ;  /* 0x0000a60000047ab9 */ /* 0x000fe20000000a00 */
[----:B-1----:R-:W-:Y:S01]  /*ca10*/  IADD3 R2, R22, 0xc400, RZ ;  /* 0x0000c40016027810 */ /* 0x002fe20007ffe0ff */
[----:B0-----:R-:W-:Y:S01]  /*ca20*/  IMAD.WIDE.U32 R4, R35, UR4, RZ ;  /* 0x0000000423047c25 */ /* 0x001fe2000f8e00ff */
[----:B------:R-:W-:Y:S01]  /*ca30*/  SEL R30, R30, RZ, !P0 ;  /* 0x000000ff1e1e7207 */ /* 0x000fe20004000000 */
[----:B------:R-:W-:Y:S01]  /*ca40*/  BSSY B6, `(.L_x_262) ;  /* 0x000001b000067945 */ /* 0x000fe20003800000 */
[----:B------:R-:W-:Y:S01]  /*ca50*/  BAR.SYNC.DEFER_BLOCKING 0x8, 0x180 ;  /* 0x0206000000007b1d */ /* 0x000fe20000010000 */
[----:B-----5:R-:W-:-:S02]  /*ca60*/  SEL R0, R0, RZ, !P0 ;  /* 0x000000ff00007207 */ /* 0x020fc40004000000 */
[----:B------:R-:W-:-:S03]  /*ca70*/  LOP3.LUT P0, RZ, R2, 0x3ff, RZ, 0xc0, !PT ;  /* 0x000003ff02ff7812 */ /* 0x000fc6000780c0ff */
[----:B------:R0:W-:Y:S04]  /*ca80*/  STL [R1+0x4], R0 ;  /* 0x0000040001007387 */ /* 0x0001e80000100800 */
[----:B------:R1:W-:Y:S01]  /*ca90*/  STL.64 [R1+0x8], R4 ;  /* 0x0000080401007387 */ /* 0x0003e20000100a00 */
[----:B0-----:R-:W-:-:S05]  /*caa0*/  SHF.R.S32.HI R0, RZ, 0x1f, R35 ;  /* 0x0000001fff007819 */ /* 0x001fca0000011423 */
[----:B------:R-:W-:-:S04]  /*cab0*/  IMAD R0, R0, UR4, RZ ;  /* 0x0000000400007c24 */ /* 0x000fc8000f8e02ff */
[----:B------:R-:W-:-:S04]  /*cac0*/  IMAD R0, R35, UR5, R0 ;  /* 0x0000000523007c24 */ /* 0x000fc8000f8e0200 */
[----:B------:R-:W-:Y:S01]  /*cad0*/  IMAD.IADD R35, R5, 0x1, R0 ;  /* 0x0000000105237824 */ /* 0x000fe200078e0200 */
[----:B-1----:R-:W-:Y:S06]  /*cae0*/  @!P0 BRA `(.L_x_263) ;  /* 0x0000000000408947 */ /* 0x002fec0003800000 */
[----:B------:R-:W-:Y:S01]  /*caf0*/  MOV R2, 0x0 ;  /* 0x0000000000027802 */ /* 0x000fe20000000f00 */
[----:B------:R-:W-:Y:S01]  /*cb00*/  ULDC.64 UR6, c[0x4][0xf0] ;  /* 0x01003c0000067ab9 */ /* 0x000fe20000000a00 */
[----:B------:R-:W-:Y:S01]  /*cb10*/  ULDC.64 UR8, c[0x4][0xf8] ;  /* 0x01003e0000087ab9 */ /* 0x000fe20000000a00 */
[----:B------:R-:W-:Y:S01]  /*cb20*/  ULDC.64 UR4, c[0x4][0x88] ;  /* 0x0100220000047ab9 */ /* 0x000fe20000000a00 */
[----:B------:R-:W-:Y:S01]  /*cb30*/  IMAD.U32 R4, RZ, RZ, UR6 ;  /* 0x00000006ff047e24 */ /* 0x000fe2000f8e00ff */
[----:B------:R-:W-:Y:S01]  /*cb40*/  MOV R11, UR5 ;  /* 0x00000005000b7c02 */ /* 0x000fe20008000f00 */
[----:B------:R-:W0:Y:S01]  /*cb50*/  LDC.64 R2, c[0x4][R2] ;  /* 0x0100000002027b82 */ /* 0x000e220000000a00 */
[----:B------:R-:W-:Y:S02]  /*cb60*/  IMAD.U32 R5, RZ, RZ, UR7 ;  /* 0x00000007ff057e24 */ /* 0x000fe4000f8e00ff */
[----:B------:R-:W-:Y:S02]  /*cb70*/  IMAD.U32 R6, RZ, RZ, UR8 ;  /* 0x00000008ff067e24 */ /* 0x000fe4000f8e00ff */
[----:B--2---:R-:W-:-:S02]  /*cb80*/  IMAD.U32 R7, RZ, RZ, UR9 ;  /* 0x00000009ff077e24 */ /* 0x004fc4000f8e00ff */
[----:B------:R-:W-:Y:S02]  /*cb90*/  IMAD.U32 R10, RZ, RZ, UR4 ;  /* 0x00000004ff0a7e24 */ /* 0x000fe4000f8e00ff */
[----:B------:R-:W-:Y:S02]  /*cba0*/  IMAD.MOV.U32 R8, RZ, RZ, 0x70 ;  /* 0x00000070ff087424 */ /* 0x000fe400078e00ff */
[----:B------:R-:W-:Y:S02]  /*cbb0*/  IMAD.MOV.U32 R12, RZ, RZ, 0x1 ;  /* 0x00000001ff0c7424 */ /* 0x000fe400078e00ff */
[----:B------:R-:W-:-:S07]  /*cbc0*/  IMAD.MOV.U32 R13, RZ, RZ, RZ ;  /* 0x000000ffff0d7224 */ /* 0x000fce00078e00ff */
[----:B------:R-:W-:-:S07]  /*cbd0*/  LEPC R20, `(.L_x_263) ;  /* 0x000000001014794e */ /* 0x000fce0000000000 */
[----:B0-----:R-:W-:Y:S05]  /*cbe0*/  CALL.ABS.NOINC R2 ;  /* 0x0000000002007343 */ /* 0x001fea0003c00000 */
.L_x_263:
[----:B------:R-:W-:Y:S05]  /*cbf0*/  BSYNC B6 ;  /* 0x0000000000067941 */ /* 0x000fea0003800000 */
.L_x_262:
[----:B------:R-:W3:Y:S01]  /*cc00*/  LDL.LU R20, [R1+0x4] ;  /* 0x0000040001147983 */ /* 0x000ee20000300800 */
[----:B------:R-:W0:Y:S01]  /*cc10*/  LDC R6, c[0x0][0x448] ;  /* 0x00011200ff067b82 */ /* 0x000e220000000800 */
[----:B------:R-:W-:Y:S02]  /*cc20*/  ULDC.64 UR4, c[0x0][0x2d8] ;  /* 0x0000b60000047ab9 */ /* 0x000fe40000000a00 */
[----:B------:R-:W4:Y:S01]  /*cc30*/  LDL.LU.64 R2, [R1+0x8] ;  /* 0x0000080001027983 */ /* 0x000f220000300a00 */
[----:B------:R-:W-:-:S03]  /*cc40*/  IMAD.SHL.U32 R4, R17, 0x80, RZ ;  /* 0x0000008011047824 */ /* 0x000fc600078e00ff */
[----:B------:R1:W5:Y:S01]  /*cc50*/  LDL R17, [R1+0x10] ;  /* 0x0000100001117983 */ /* 0x0003620000100800 */
[----:B0-----:R-:W-:Y:S01]  /*cc60*/  ISETP.NE.AND P0, PT, R6, 0x1, PT ;  /* 0x000000010600780c */ /* 0x001fe20003f05270 */
[----:B------:R-:W0:Y:S02]  /*cc70*/  S2R R11, SR_TID.X ;  /* 0x00000000000b7919 */ /* 0x000e240000002100 */
[----:B0-----:R-:W-:-:S05]  /*cc80*/  IMAD.SHL.U32 R9, R11, 0x8, RZ ;  /* 0x000000080b097824 */ /* 0x001fca00078e00ff */
[----:B------:R-:W-:Y:S01]  /*cc90*/  LOP3.LUT R9, R9, 0x38, RZ, 0xc0, !PT ;  /* 0x0000003809097812 */ /* 0x000fe200078ec0ff */
[----:B---3--:R-:W-:Y:S02]  /*cca0*/  IMAD.MOV.U32 R21, RZ, RZ, R20 ;  /* 0x000000ffff157224 */ /* 0x008fe400078e0014 */
[----:B------:R-:W0:Y:S01]  /*ccb0*/  S2R R20, SR_TID.X ;  /* 0x0000000000147919 */ /* 0x000e220000002100 */
[----:B----4-:R-:W-:Y:S02]  /*ccc0*/  IMAD.MOV.U32 R3, RZ, RZ, R35 ;  /* 0x000000ffff037224 */ /* 0x010fe400078e0023 */
[----:B------:R-:W-:-:S04]  /*ccd0*/  IMAD.WIDE.U32 R2, R26, UR4, R2 ;  /* 0x000000041a027c25 */ /* 0x000fc8000f8e0002 */
[----:B------:R-:W-:Y:S01]  /*cce0*/  IMAD R3, R26, UR5, R3 ;  /* 0x000000051a037c24 */ /* 0x000fe2000f8e0203 */
[----:B------:R-:W-:Y:S02]  /*ccf0*/  ULDC.64 UR4, c[0x0][0x2e0] ;  /* 0x0000b80000047ab9 */ /* 0x000fe40000000a00 */
[----:B------:R-:W-:Y:S02]  /*cd00*/  IMAD R5, R21, UR4, RZ ;  /* 0x0000000415057c24 */ /* 0x000fe4000f8e02ff */
[----:B------:R-:W-:-:S04]  /*cd10*/  IMAD.WIDE.U32 R2, R30, UR4, R2 ;  /* 0x000000041e027c25 */ /* 0x000fc8000f8e0002 */
[----:B------:R-:W-:Y:S01]  /*cd20*/  IMAD R0, R30, UR5, R5 ;  /* 0x000000051e007c24 */ /* 0x000fe2000f8e0205 */
[----:B------:R-:W-:Y:S01]  /*cd30*/  ULDC.64 UR4, c[0x0][0x2d0] ;  /* 0x0000b40000047ab9 */ /* 0x000fe20000000a00 */
[----:B------:R-:W3:Y:S02]  /*cd40*/  @P0 LDC R5, c[0x0][0x44c] ;  /* 0x00011300ff050b82 */ /* 0x000ee40000000800 */
[----:B------:R-:W-:-:S06]  /*cd50*/  IMAD.IADD R3, R3, 0x1, R0 ;  /* 0x0000000103037824 */ /* 0x000fcc00078e0200 */
[----:B------:R-:W4:Y:S01]  /*cd60*/  @P0 LDC R0, c[0x0][0x450] ;  /* 0x00011400ff000b82 */ /* 0x000f220000000800 */
[C---:B0-----:R-:W-:Y:S02]  /*cd70*/  LOP3.LUT R21, R20.reuse, 0x7f, RZ, 0xc0, !PT ;  /* 0x0000007f14157812 */ /* 0x041fe400078ec0ff */
[----:B------:R-:W-:Y:S02]  /*cd80*/  SHF.L.U32 R20, R20, 0x4, RZ ;  /* 0x0000000414147819 */ /* 0x000fe400000006ff */
[----:B------:R-:W-:-:S04]  /*cd90*/  SHF.R.U32.HI R21, RZ, 0x3, R21 ;  /* 0x00000003ff157819 */ /* 0x000fc80000011615 */
[----:B------:R-:W-:-:S04]  /*cda0*/  LOP3.LUT R20, R21, 0x70, R20, 0xf8, !PT ;  /* 0x0000007015147812 */ /* 0x000fc800078ef814 */
[----:B--2---:R-:W-:-:S05]  /*cdb0*/  LOP3.LUT R7, R20, R4, RZ, 0xfc, !PT ;  /* 0x0000000414077212 */ /* 0x004fca00078efcff */
[----:B---3--:R-:W-:-:S04]  /*cdc0*/  @P0 IMAD.HI.U32 R8, R7, R5, RZ ;  /* 0x0000000507080227 */ /* 0x008fc800078e00ff */
[----:B------:R-:W-:Y:S01]  /*cdd0*/  IMAD.MOV.U32 R5, RZ, RZ, R7 ;  /* 0x000000ffff057224 */ /* 0x000fe200078e0007 */
[----:B----4-:R-:W-:-:S05]  /*cde0*/  @P0 SHF.R.U32.HI R5, RZ, R0, R8 ;  /* 0x00000000ff050219 */ /* 0x010fca0000011608 */
[----:B------:R-:W-:-:S04]  /*cdf0*/  IMAD.MOV R0, RZ, RZ, -R5 ;  /* 0x000000ffff007224 */ /* 0x000fc800078e0a05 */
[----:B------:R-:W-:Y:S01]  /*ce00*/  IMAD R0, R6, R0, R7 ;  /* 0x0000000006007224 */ /* 0x000fe200078e0207 */
[----:B------:R-:W-:Y:S01]  /*ce10*/  SHF.R.S32.HI R7, RZ, 0x1f, R5 ;  /* 0x0000001fff077819 */ /* 0x000fe20000011405 */
[----:B------:R-:W-:-:S04]  /*ce20*/  IMAD.WIDE.U32 R2, R5, UR4, R2 ;  /* 0x0000000405027c25 */ /* 0x000fc8000f8e0002 */
[----:B------:R-:W-:-:S04]  /*ce30*/  IMAD R7, R7, UR4, RZ ;  /* 0x0000000407077c24 */ /* 0x000fc8000f8e02ff */
[----:B------:R-:W-:Y:S01]  /*ce40*/  IMAD R7, R5, UR5, R7 ;  /* 0x0000000505077c24 */ /* 0x000fe2000f8e0207 */
[----:B------:R-:W-:Y:S01]  /*ce50*/  SHF.R.S32.HI R5, RZ, 0x1f, R0 ;  /* 0x0000001fff057819 */ /* 0x000fe20000011400 */
[----:B------:R-:W-:Y:S02]  /*ce60*/  ULDC.64 UR4, c[0x0][0x2c8] ;  /* 0x0000b20000047ab9 */ /* 0x000fe40000000a00 */
[----:B------:R-:W-:Y:S02]  /*ce70*/  IMAD.IADD R3, R3, 0x1, R7 ;  /* 0x0000000103037824 */ /* 0x000fe400078e0207 */
[----:B------:R-:W-:Y:S01]  /*ce80*/  IMAD R5, R5, UR4, RZ ;  /* 0x0000000405057c24 */ /* 0x000fe2000f8e02ff */
[----:B------:R-:W-:Y:S01]  /*ce90*/  SHF.L.U32 R21, R11, 0x3, RZ ;  /* 0x000000030b157819 */ /* 0x000fe200000006ff */
[----:B------:R-:W-:-:S04]  /*cea0*/  IMAD.WIDE.U32 R2, R0, UR4, R2 ;  /* 0x0000000400027c25 */ /* 0x000fc8000f8e0002 */
[----:B------:R-:W-:Y:S01]  /*ceb0*/  IMAD R5, R0, UR5, R5 ;  /* 0x0000000500057c24 */ /* 0x000fe2000f8e0205 */
[----:B------:R-:W-:Y:S01]  /*cec0*/  ULDC.64 UR4, c[0x0][0x280] ;  /* 0x0000a00000047ab9 */ /* 0x000fe20000000a00 */
[----:B------:R-:W-:Y:S02]  /*ced0*/  LOP3.LUT R21, R21, 0x38, RZ, 0xc0, !PT ;  /* 0x0000003815157812 */ /* 0x000fe400078ec0ff */
[----:B------:R-:W-:Y:S01]  /*cee0*/  IMAD.IADD R5, R3, 0x1, R5 ;  /* 0x0000000103057824 */ /* 0x000fe200078e0205 */
[----:B------:R-:W-:Y:S01]  /*cef0*/  LEA R0, P0, R2, UR4, 0x1 ;  /* 0x0000000402007c11 */ /* 0x000fe2000f8008ff */
[----:B------:R-:W-:Y:S01]  /*cf00*/  ULDC UR4, c[0x0][0x2b8] ;  /* 0x0000ae0000047ab9 */ /* 0x000fe20000000800 */
[----:B------:R-:W-:Y:S02]  /*cf10*/  LOP3.LUT R20, R11, 0x7f, RZ, 0xc0, !PT ;  /* 0x0000007f0b147812 */ /* 0x000fe400078ec0ff */
[C---:B------:R-:W-:Y:S02]  /*cf20*/  LOP3.LUT R10, R21.reuse, 0x40, RZ, 0xfc, !PT ;  /* 0x00000040150a7812 */ /* 0x040fe400078efcff */
[----:B------:R-:W-:-:S02]  /*cf30*/  LOP3.LUT R11, R21, 0x80, RZ, 0xfc, !PT ;  /* 0x00000080150b7812 */ /* 0x000fc400078efcff */
[----:B------:R-:W-:Y:S01]  /*cf40*/  LEA.HI.X R5, R2, UR5, R5, 0x1, P0 ;  /* 0x0000000502057c11 */ /* 0x000fe200080f0c05 */
[----:B------:R-:W-:Y:S01]  /*cf50*/  UMOV UR5, 0xffffffff ;  /* 0xffffffff00057882 */ /* 0x000fe20000000000 */
[----:B------:R-:W-:Y:S02]  /*cf60*/  ISETP.GE.AND P3, PT, R9, UR4, PT ;  /* 0x0000000409007c0c */ /* 0x000fe4000bf66270 */
[----:B------:R-:W-:Y:S02]  /*cf70*/  ISETP.GE.AND P2, PT, R10, UR4, PT ;  /* 0x000000040a007c0c */ /* 0x000fe4000bf46270 */
[----:B------:R-:W-:Y:S02]  /*cf80*/  ISETP.GE.AND P0, PT, R11, UR4, PT ;  /* 0x000000040b007c0c */ /* 0x000fe4000bf06270 */
[----:B------:R-:W-:Y:S01]  /*cf90*/  SHF.R.U32.HI R10, RZ, 0x3, R20 ;  /* 0x00000003ff0a7819 */ /* 0x000fe20000011614 */
[----:B-1----:R-:W-:Y:S10]  /*cfa0*/  BRA.DIV UR5, `(.L_x_264) ;  /* 0x0000003a054c7947 */ /* 0x002ff4000b800000 */
[----:B------:R-:W0:Y:S01]  /*cfb0*/  SHFL.IDX PT, R14, R0, RZ, 0x181f ;  /* 0x00181fff000e7589 */ /* 0x000e2200000e0000 */
[----:B-----5:R-:W-:Y:S02]  /*cfc0*/  IMAD R6, R17, R6, RZ ;  /* 0x0000000611067224 */ /* 0x020fe400078e02ff */
[----:B------:R-:W-:Y:S01]  /*cfd0*/  IMAD.IADD R4, R10, 0x1, R4 ;  /* 0x000000010a047824 */ /* 0x000fe200078e0204 */
[----:B------:R-:W1:Y:S03]  /*cfe0*/  SHFL.IDX PT, R2, R5, RZ, 0x181f ;  /* 0x00181fff05027589 */ /* 0x000e6600000e0000 */
[C---:B------:R-:W-:Y:S01]  /*cff0*/  VIADD R7, R4.reuse, 0x10 ;  /* 0x0000001004077836 */ /* 0x040fe20000000000 */
[----:B------:R-:W-:-:S13]  /*d000*/  ISETP.GE.AND P1, PT, R4, R6, PT ;  /* 0x000000060400720c */ /* 0x000fda0003f26270 */
[----:B0-----:R-:W-:-:S05]  /*d010*/  @!P1 LEA R14, P4, R9, R14, 0x1 ;  /* 0x0000000e090e9211 */ /* 0x001fca00078808ff */
[----:B-1----:R-:W-:Y:S02]  /*d020*/  @!P1 IMAD.X R3, RZ, RZ, R2, P4 ;  /* 0x000000ffff039224 */ /* 0x002fe400020e0602 */
[----:B------:R-:W-:Y:S02]  /*d030*/  @!P1 IMAD.MOV.U32 R2, RZ, RZ, R14 ;  /* 0x000000ffff029224 */ /* 0x000fe400078e000e */
[----:B------:R-:W0:Y:S04]  /*d040*/  SHFL.IDX PT, R14, R0, 0x1, 0x181f ;  /* 0x00381f00000e7f89 */ /* 0x000e2800000e0000 */
[----:B------:R-:W-:Y:S04]  /*d050*/  @!P1 LDGSTS.E.BYPASS.LTC128B.128 [R33+0xc400], desc[UR36][R2.64], !P3 ;  /* 0x0c40000002219fae */ /* 0x000fe8000d901d64 */
[----:B------:R-:W-:Y:S04]  /*d060*/  @!P1 LDGSTS.E.BYPASS.LTC128B.128 [R33+0x10400], desc[UR36][R2.64+0x80], !P2 ;  /* 0x1040008002219fae */ /* 0x000fe8000d101d64 */
[----:B------:R1:W-:Y:S01]  /*d070*/  @!P1 LDGSTS.E.BYPASS.LTC128B.128 [R33+0x14400], desc[UR36][R2.64+0x100], !P0 ;  /* 0x1440010002219fae */ /* 0x0003e2000c101d64 */
[----:B------:R-:W-:-:S03]  /*d080*/  ISETP.GE.AND P1, PT, R7, R6, PT ;  /* 0x000000060700720c */ /* 0x000fc60003f26270 */
[----:B-1----:R-:W1:Y:S10]  /*d090*/  SHFL.IDX PT, R2, R5, 0x1, 0x181f ;  /* 0x00381f0005027f89 */ /* 0x002e7400000e0000 */
[----:B0-----:R-:W-:-:S05]  /*d0a0*/  @!P1 LEA R14, P4, R9, R14, 0x1 ;  /* 0x0000000e090e9211 */ /* 0x001fca00078808ff */
[----:B-1----:R-:W-:Y:S02]  /*d0b0*/  @!P1 IMAD.X R7, RZ, RZ, R2, P4 ;  /* 0x000000ffff079224 */ /* 0x002fe400020e0602 */
[----:B------:R-:W-:Y:S02]  /*d0c0*/  @!P1 IMAD.MOV.U32 R2, RZ, RZ, R14 ;  /* 0x000000ffff029224 */ /* 0x000fe400078e000e */
[----:B------:R-:W0:Y:S01]  /*d0d0*/  SHFL.IDX PT, R14, R0, 0x2, 0x181f ;  /* 0x00581f00000e7f89 */ /* 0x000e2200000e0000 */
[----:B------:R-:W-:Y:S01]  /*d0e0*/  @!P1 MOV R3, R7 ;  /* 0x0000000700039202 */ /* 0x000fe20000000f00 */
[----:B------:R-:W-:-:S04]  /*d0f0*/  VIADD R7, R4, 0x20 ;  /* 0x0000002004077836 */ /* 0x000fc80000000000 */
        /* <DEDUP_REMOVED lines=8> */
[----:B------:R-:W-:Y:S01]  /*d180*/  @!P1 IMAD.MOV.U32 R3, RZ, RZ, R7 ;  /* 0x000000ffff039224 */ /* 0x000fe200078e0007 */
[----:B------:R-:W0:Y:S01]  /*d190*/  SHFL.IDX PT, R14, R0, 0x3, 0x181f ;  /* 0x00781f00000e7f89 */ /* 0x000e2200000e0000 */
[----:B------:R-:W-:-:S03]  /*d1a0*/  VIADD R7, R4, 0x30 ;  /* 0x0000003004077836 */ /* 0x000fc60000000000 */
[----:B------:R-:W-:Y:S04]  /*d1b0*/  @!P1 LDGSTS.E.BYPASS.LTC128B.128 [R33+0xd400], desc[UR36][R2.64], !P3 ;  /* 0x0d40000002219fae */ /* 0x000fe8000d901d64 */
[----:B------:R-:W-:Y:S04]  /*d1c0*/  @!P1 LDGSTS.E.BYPASS.LTC128B.128 [R33+0x11400], desc[UR36][R2.64+0x80], !P2 ;  /* 0x1140008002219fae */ /* 0x000fe8000d101d64 */
[----:B------:R1:W-:Y:S01]  /*d1d0*/  @!P1 LDGSTS.E.BYPASS.LTC128B.128 [R33+0x15400], desc[UR36][R2.64+0x100], !P0 ;  /* 0x1540010002219fae */ /* 0x0003e2000c101d64 */
[----:B------:R-:W-:-:S03]  /*d1e0*/  ISETP.GE.AND P1, PT, R7, R6, PT ;  /* 0x000000060700720c */ /* 0x000fc60003f26270 */
[----:B-1----:R-:W1:Y:S10]  /*d1f0*/  SHFL.IDX PT, R2, R5, 0x3, 0x181f ;  /* 0x00781f0005027f89 */ /* 0x002e7400000e0000 */
[----:B0-----:R-:W-:-:S05]  /*d200*/  @!P1 LEA R14, P4, R9, R14, 0x1 ;  /* 0x0000000e090e9211 */ /* 0x001fca00078808ff */
[----:B-1----:R-:W-:Y:S01]  /*d210*/  @!P1 IMAD.X R7, RZ, RZ, R2, P4 ;  /* 0x000000ffff079224 */ /* 0x002fe200020e0602 */
[----:B------:R-:W-:Y:S02]  /*d220*/  @!P1 MOV R2, R14 ;  /* 0x0000000e00029202 */ /* 0x000fe40000000f00 */
[----:B------:R-:W0:Y:S01]  /*d230*/  SHFL.IDX PT, R14, R0, 0x4, 0x181f ;  /* 0x00981f00000e7f89 */ /* 0x000e2200000e0000 */
[----:B------:R-:W-:Y:S02]  /*d240*/  @!P1 IMAD.MOV.U32 R3, RZ, RZ, R7 ;  /* 0x000000ffff039224 */ /* 0x000fe400078e0007 */
[----:B------:R-:W-:-:S03]  /*d250*/  VIADD R7, R4, 0x40 ;  /* 0x0000004004077836 */ /* 0x000fc60000000000 */
        /* <DEDUP_REMOVED lines=16> */
[----:B0-----:R-:W-:-:S04]  /*d360*/  @!P1 LEA R14, P4, R9, R14, 0x1 ;  /* 0x0000000e090e9211 */ /* 0x001fc800078808ff */
[----:B-1----:R-:W-:Y:S01]  /*d370*/  @!P1 IADD3.X R7, RZ, R2, RZ, P4, !PT ;  /* 0x00000002ff079210 */ /* 0x002fe200027fe4ff */
[----:B------:R-:W-:Y:S02]  /*d380*/  @!P1 IMAD.MOV.U32 R2, RZ, RZ, R14 ;  /* 0x000000ffff029224 */ /* 0x000fe400078e000e */
[----:B------:R-:W0:Y:S02]  /*d390*/  SHFL.IDX PT, R14, R0, 0x6, 0x181f ;  /* 0x00d81f00000e7f89 */ /* 0x000e2400000e0000 */
[----:B------:R-:W-:Y:S02]  /*d3a0*/  @!P1 IMAD.MOV.U32 R3, RZ, RZ, R7 ;  /* 0x000000ffff039224 */ /* 0x000fe400078e0007 */
[----:B------:R-:W-:-:S03]  /*d3b0*/  VIADD R7, R4, 0x60 ;  /* 0x0000006004077836 */ /* 0x000fc60000000000 */
[----:B------:R-:W-:Y:S04]  /*d3c0*/  @!P1 LDGSTS.E.BYPASS.LTC128B.128 [R33+0xec00], desc[UR36][R2.64], !P3 ;  /* 0x0ec0000002219fae */ /* 0x000fe8000d901d64 */
[----:B------:R-:W-:Y:S04]  /*d3d0*/  @!P1 LDGSTS.E.BYPASS.LTC128B.128 [R33+0x12c00], desc[UR36][R2.64+0x80], !P2 ;  /* 0x12c0008002219fae */ /* 0x000fe8000d101d64 */
[----:B------:R1:W-:Y:S01]  /*d3e0*/  @!P1 LDGSTS.E.BYPASS.LTC128B.128 [R33+0x16c00], desc[UR36][R2.64+0x100], !P0 ;  /* 0x16c0010002219fae */ /* 0x0003e2000c101d64 */
[----:B------:R-:W-:-:S03]  /*d3f0*/  ISETP.GE.AND P1, PT, R7, R6, PT ;  /* 0x000000060700720c */ /* 0x000fc60003f26270 */
[----:B-1----:R-:W1:Y:S10]  /*d400*/  SHFL.IDX PT, R2, R5, 0x6, 0x181f ;  /* 0x00d81f0005027f89 */ /* 0x002e7400000e0000 */
[----:B0-----:R-:W-:Y:S01]  /*d410*/  @!P1 LEA R14, P4, R9, R14, 0x1 ;  /* 0x0000000e090e9211 */ /* 0x001fe200078808ff */
[----:B------:R-:W0:Y:S04]  /*d420*/  SHFL.IDX PT, R5, R5, 0x7, 0x181f ;  /* 0x00f81f0005057f89 */ /* 0x000e2800000e0000 */
[----:B-1----:R-:W-:-:S02]  /*d430*/  @!P1 IMAD.X R7, RZ, RZ, R2, P4 ;  /* 0x000000ffff079224 */ /* 0x002fc400020e0602 */
[----:B------:R-:W-:Y:S02]  /*d440*/  @!P1 IMAD.MOV.U32 R2, RZ, RZ, R14 ;  /* 0x000000ffff029224 */ /* 0x000fe400078e000e */
[----:B------:R-:W-:Y:S01]  /*d450*/  @!P1 IMAD.MOV.U32 R3, RZ, RZ, R7 ;  /* 0x000000ffff039224 */ /* 0x000fe200078e0007 */
[----:B------:R1:W2:Y:S04]  /*d460*/  SHFL.IDX PT, R14, R0, 0x7, 0x181f ;  /* 0x00f81f00000e7f89 */ /* 0x0002a800000e0000 */
[----:B------:R1:W-:Y:S04]  /*d470*/  @!P1 LDGSTS.E.BYPASS.LTC128B.128 [R33+0xf400], desc[UR36][R2.64], !P3 ;  /* 0x0f40000002219fae */ /* 0x0003e8000d901d64 */
[----:B------:R1:W-:Y:S04]  /*d480*/  @!P1 LDGSTS.E.BYPASS.LTC128B.128 [R33+0x13400], desc[UR36][R2.64+0x80], !P2 ;  /* 0x1340008002219fae */ /* 0x0003e8000d101d64 */
[----:B0-----:R1:W-:Y:S02]  /*d490*/  @!P1 LDGSTS.E.BYPASS.LTC128B.128 [R33+0x17400], desc[UR36][R2.64+0x100], !P0 ;  /* 0x1740010002219fae */ /* 0x0013e4000c101d64 */
.L_x_353:
[----:B-1----:R-:W-:Y:S01]  /*d4a0*/  IADD3 R3, R4, 0x70, RZ ;  /* 0x0000007004037810 */ /* 0x002fe20007ffe0ff */
[----:B------:R-:W-:Y:S03]  /*d4b0*/  BSSY B0, `(.L_x_265) ;  /* 0x000000b000007945 */ /* 0x000fe60003800000 */
[----:B------:R-:W-:-:S13]  /*d4c0*/  ISETP.GE.AND P1, PT, R3, R6, PT ;  /* 0x000000060300720c */ /* 0x000fda0003f26270 */
[----:B------:R-:W-:Y:S05]  /*d4d0*/  @P1 BRA `(.L_x_266) ;  /* 0x0000000000201947 */ /* 0x000fea0003800000 */
[----:B--2---:R-:W-:-:S05]  /*d4e0*/  LEA R2, P1, R9, R14, 0x1 ;  /* 0x0000000e09027211 */ /* 0x004fca00078208ff */
[----:B------:R-:W-:-:S05]  /*d4f0*/  IMAD.X R3, RZ, RZ, R5, P1 ;  /* 0x000000ffff037224 */ /* 0x000fca00008e0605 */
[----:B------:R-:W-:Y:S01]  /*d500*/  @!PT LDS RZ, [RZ] ;  /* 0x00000000fffff984 */ /* 0x000fe20000000800 */
[----:B------:R-:W-:Y:S01]  /*d510*/  @!PT LDS RZ, [RZ] ;  /* 0x00000000fffff984 */ /* 0x000fe20000000800 */
[----:B------:R-:W-:Y:S01]  /*d520*/  @!PT LDS RZ, [RZ] ;  /* 0x00000000fffff984 */ /* 0x000fe20000000800 */
[----:B------:R0:W-:Y:S04]  /*d530*/  LDGSTS.E.BYPASS.LTC128B.128 [R33+0xfc00], desc[UR36][R2.64], !P3 ;  /* 0x0fc0000002217fae */ /* 0x0001e8000d901d64 */
[----:B------:R0:W-:Y:S04]  /*d540*/  LDGSTS.E.BYPASS.LTC128B.128 [R33+0x13c00], desc[UR36][R2.64+0x80], !P2 ;  /* 0x13c0008002217fae */ /* 0x0001e8000d101d64 */
[----:B------:R0:W-:Y:S02]  /*d550*/  LDGSTS.E.BYPASS.LTC128B.128 [R33+0x17c00], desc[UR36][R2.64+0x100], !P0 ;  /* 0x17c0010002217fae */ /* 0x0001e4000c101d64 */
.L_x_266:
[----:B------:R-:W-:Y:S05]  /*d560*/  BSYNC B0 ;  /* 0x0000000000007941 */ /* 0x000fea0003800000 */
.L_x_265:
[----:B------:R-:W-:Y:S01]  /*d570*/  NOP ;  /* 0x0000000000007918 */ /* 0x000fe20000000000 */
[----:B------:R-:W-:-:S13]  /*d580*/  PLOP3.LUT P0, PT, PT, PT, PT, 0x80, 0x0 ;  /* 0x000000000000781c */ /* 0x000fda0003f0f070 */
.L_x_267:
[----:B------:R-:W-:Y:S02]  /*d590*/  PLOP3.LUT P1, PT, P1, P0, PT, 0xa2, 0x0 ;  /* 0x000000000000781c */ /* 0x000fe40000f21472 */
[----:B------:R-:W-:-:S08]  /*d5a0*/  @P0 R2UR P1, UR4, R22 ;  /* 0x00000000160402ca */ /* 0x000fd00000020000 */
[----:B------:R-:W-:-:S05]  /*d5b0*/  @P0 PLOP3.LUT P0, PT, P1, PT, PT, 0x80, 0x0 ;  /* 0x000000000000081c */ /* 0x000fca0000f0f070 */
[----:B------:R-:W-:Y:S01]  /*d5c0*/  @!P1 SYNCS.ARRIVE.TRANS64.RED.A0T1 RZ, [UR4+0x2a800], RZ ;  /* 0x02a800ffffff99a7 */ /* 0x000fe20008200404 */
[----:B------:R-:W-:Y:S07]  /*d5d0*/  @!P1 ARRIVES.LDGSTSBAR.64.TRANSCNT [UR4+0x2a800] ;  /* 0x02a80000ff0099b0 */ /* 0x000fee0008000a84 */
[----:B------:R-:W-:Y:S05]  /*d5e0*/  @P0 BRA.U.ANY `(.L_x_267) ;  /* 0xfffffffd00e80947 */ /* 0x000fea000393ffff */
[----:B0-----:R-:W3:Y:S04]  /*d5f0*/  LDL.LU R3, [R1+0x18] ;  /* 0x0000180001037983 */ /* 0x001ee80000300800 */
[----:B------:R-:W4:Y:S01]  /*d600*/  LDL.LU R2, [R1+0x14] ;  /* 0x0000140001027983 */ /* 0x000f220000300800 */
[----:B---3--:R-:W-:-:S05]  /*d610*/  VIADD R3, R3, 0x1 ;  /* 0x0000000103037836 */ /* 0x008fca0000000000 */
[----:B------:R-:W-:Y:S01]  /*d620*/  LEA.HI R0, R3, R3, RZ, 0x1 ;  /* 0x0000000303007211 */ /* 0x000fe200078f08ff */
[----:B------:R0:W-:Y:S03]  /*d630*/  STL [R1+0x18], R3 ;  /* 0x0000180301007387 */ /* 0x0001e60000100800 */
[----:B------:R-:W-:-:S05]  /*d640*/  LOP3.LUT R0, R0, 0xfffffffe, RZ, 0xc0, !PT ;  /* 0xfffffffe00007812 */ /* 0x000fca00078ec0ff */
[----:B0-----:R-:W-:Y:S02]  /*d650*/  IMAD.IADD R3, R3, 0x1, -R0 ;  /* 0x0000000103037824 */ /* 0x001fe400078e0a00 */
[----:B----4-:R-:W-:-:S03]  /*d660*/  VIADD R0, R2, 0xfffffffe ;  /* 0xfffffffe02007836 */ /* 0x010fc60000000000 */
[----:B------:R-:W-:Y:S01]  /*d670*/  SHF.L.U32 R3, R3, 0x1f, RZ ;  /* 0x0000001f03037819 */ /* 0x000fe200000006ff */
[----:B------:R-:W-:Y:S01]  /*d680*/  NOP ;  /* 0x0000000000007918 */ /* 0x000fe20000000000 */
[----:B------:R0:W-:Y:S01]  /*d690*/  SYNCS.ARRIVE.TRANS64.A1T0 RZ, [R22+URZ+0x2a800], RZ ;  /* 0x02a800ff16ff79a7 */ /* 0x0001e2000810003f */
[----:B------:R-:W-:Y:S01]  /*d6a0*/  BSSY B0, `(.L_x_268) ;  /* 0x0000003000007945 */ /* 0x000fe20003800000 */
[----:B------:R-:W1:Y:S03]  /*d6b0*/  SYNCS.PHASECHK.TRANS64.TRYWAIT P0, [R22+URZ+0x2a820], R3 ;  /* 0x02a82003160075a7 */ /* 0x000e66000800017f */
[----:B01----:R-:W-:Y:S05]  /*d6c0*/  @!P0 BRA `(.L_x_269) ;  /* 0x0000003c00208947 */ /* 0x003fea0003800000 */
.L_x_354:
[----:B------:R-:W-:Y:S05]  /*d6d0*/  BSYNC B0 ;  /* 0x0000000000007941 */ /* 0x000fea0003800000 */
.L_x_268:
[----:B------:R-:W-:Y:S01]  /*d6e0*/  ISETP.GE.AND P0, PT, R0, R36, PT ;  /* 0x000000240000720c */ /* 0x000fe20003f06270 */
[----:B------:R-:W-:-:S12]  /*d6f0*/  BSSY B0, `(.L_x_270) ;  /* 0x00000f6000007945 */ /* 0x000fd80003800000 */
[----:B------:R-:W-:Y:S05]  /*d700*/  @!P0 BRA `(.L_x_271) ;  /* 0x0000000c00d08947 */ /* 0x000fea0003800000 */
[----:B------:R-:W-:Y:S01]  /*d710*/  IMAD.MOV.U32 R10, RZ, RZ, R27 ;  /* 0x000000ffff0a7224 */ /* 0x000fe200078e001b */
[----:B------:R-:W-:Y:S01]  /*d720*/  MOV R30, R25 ;  /* 0x00000019001e7202 */ /* 0x000fe20000000f00 */
[----:B------:R-:W-:-:S07]  /*d730*/  IMAD.MOV.U32 R17, RZ, RZ, R28 ;  /* 0x000000ffff117224 */ /* 0x000fce00078e001c */
.L_x_284:
[----:B------:R-:W3:Y:S01]  /*d740*/  LDL R8, [R1] ;  /* 0x0000000001087983 */ /* 0x000ee20000100800 */
[----:B------:R-:W1:Y:S01]  /*d750*/  S2R R2, SR_TID.X ;  /* 0x0000000000027919 */ /* 0x000e620000002100 */
[----:B0-----:R-:W0:Y:S01]  /*d760*/  S2R R3, SR_TID.X ;  /* 0x0000000000037919 */ /* 0x001e220000002100 */
[----:B-1----:R-:W-:-:S04]  /*d770*/  LOP3.LUT R2, R2, 0x7f, RZ, 0xc0, !PT ;  /* 0x0000007f02027812 */ /* 0x002fc800078ec0ff */
[----:B------:R-:W-:Y:S01]  /*d780*/  SHF.R.U32.HI R4, RZ, 0x3, R2 ;  /* 0x00000003ff047819 */ /* 0x000fe20000011602 */
[----:B0-----:R-:W-:Y:S01]  /*d790*/  IMAD.SHL.U32 R3, R3, 0x10, RZ ;  /* 0x0000001003037824 */ /* 0x001fe200078e00ff */
[----:B------:R-:W0:Y:S04]  /*d7a0*/  LDC R2, c[0x0][0x430] ;  /* 0x00010c00ff027b82 */ /* 0x000e280000000800 */
[----:B------:R-:W-:-:S04]  /*d7b0*/  LOP3.LUT R3, R4, 0x70, R3, 0xf8, !PT ;  /* 0x0000007004037812 */ /* 0x000fc800078ef803 */
[----:B------:R-:W-:Y:S01]  /*d7c0*/  ISETP.GT.U32.AND P2, PT, R3, 0x5f, PT ;  /* 0x0000005f0300780c */ /* 0x000fe20003f44070 */
[----:B------:R-:W-:-:S12]  /*d7d0*/  IMAD R7, R0, 0x60, R37 ;  /* 0x0000006000077824 */ /* 0x000fd800078e0225 */
[----:B------:R-:W1:Y:S01]  /*d7e0*/  @!P2 LDC.64 R4, c[0x0][0x428] ;  /* 0x00010a00ff04ab82 */ /* 0x000e620000000a00 */
[----:B0-----:R-:W-:-:S13]  /*d7f0*/  ISETP.NE.AND P0, PT, R2, 0x1, PT ;  /* 0x000000010200780c */ /* 0x001fda0003f05270 */
[----:B------:R-:W0:Y:S08]  /*d800*/  @P0 LDC R6, c[0x0][0x434] ;  /* 0x00010d00ff060b82 */ /* 0x000e300000000800 */
[----:B------:R-:W4:Y:S01]  /*d810*/  @P0 LDC R2, c[0x0][0x438] ;  /* 0x00010e00ff020b82 */ /* 0x000f220000000800 */
[----:B------:R-:W-:-:S04]  /*d820*/  IMAD.IADD R7, R3, 0x1, R7 ;  /* 0x0000000103077824 */ /* 0x000fc800078e0207 */
[----:B0-----:R-:W-:-:S04]  /*d830*/  @P0 IMAD.HI.U32 R3, R7, R6, RZ ;  /* 0x0000000607030227 */ /* 0x001fc800078e00ff */
[----:B------:R-:W-:Y:S01]  /*d840*/  IMAD.MOV.U32 R6, RZ, RZ, R7 ;  /* 0x000000ffff067224 */ /* 0x000fe200078e0007 */
[----:B----4-:R-:W-:-:S04]  /*d850*/  @P0 SHF.R.U32.HI R6, RZ, R2, R3 ;  /* 0x00000002ff060219 */ /* 0x010fc80000011603 */
[--C-:B------:R-:W-:Y:S01]  /*d860*/  @!P2 SHF.R.S32.HI R3, RZ, 0x1f, R6.reuse ;  /* 0x0000001fff03a819 */ /* 0x100fe20000011406 */
[----:B------:R-:W-:-:S04]  /*d870*/  @!P2 IMAD.MOV.U32 R2, RZ, RZ, R6 ;  /* 0x000000ffff02a224 */ /* 0x000fc800078e0006 */
[----:B-1----:R-:W-:-:S04]  /*d880*/  @!P2 IMAD.WIDE.U32 R2, R31, R4, R2 ;  /* 0x000000041f02a225 */ /* 0x002fc800078e0002 */
[----:B---3--:R-:W-:-:S04]  /*d890*/  @!P2 IMAD R8, R8, R4, RZ ;  /* 0x000000040808a224 */ /* 0x008fc800078e02ff */
[----:B------:R-:W-:Y:S02]  /*d8a0*/  @!P2 IMAD R8, R31, R5, R8 ;  /* 0x000000051f08a224 */ /* 0x000fe400078e0208 */
[----:B------:R-:W0:Y:S02]  /*d8b0*/  @!P2 LDC.64 R4, c[0x0][0x418] ;  /* 0x00010600ff04ab82 */ /* 0x000e240000000a00 */
[----:B------:R-:W-:Y:S01]  /*d8c0*/  @!P2 IMAD.IADD R8, R8, 0x1, R3 ;  /* 0x000000010808a824 */ /* 0x000fe200078e0203 */
[----:B0-----:R-:W-:-:S04]  /*d8d0*/  @!P2 LEA R4, P0, R2, R4, 0x2 ;  /* 0x000000040204a211 */ /* 0x001fc800078010ff */
[----:B------:R-:W-:Y:S02]  /*d8e0*/  @!P2 LEA.HI.X R5, R2, R5, R8, 0x2, P0 ;  /* 0x000000050205a211 */ /* 0x000fe400000f1408 */
[----:B------:R-:W-:-:S06]  /*d8f0*/  MOV R8, RZ ;  /* 0x000000ff00087202 */ /* 0x000fcc0000000f00 */
[----:B------:R0:W5:Y:S01]  /*d900*/  @!P2 LDG.E R8, desc[UR36][R4.64] ;  /* 0x000000240408a981 */ /* 0x000162000c1e1900 */
[----:B------:R-:W-:Y:S01]  /*d910*/  LOP3.LUT P1, RZ, R23, 0x10, RZ, 0xc0, !PT ;  /* 0x0000001017ff7812 */ /* 0x000fe2000782c0ff */
[----:B------:R-:W-:Y:S01]  /*d920*/  VIADD R27, R10, 0x1 ;  /* 0x000000010a1b7836 */ /* 0x000fe20000000000 */
[----:B------:R-:W-:Y:S05]  /*d930*/  YIELD ;  /* 0x0000000000007946 */ /* 0x000fea0003800000 */
[----:B------:R-:W-:Y:S01]  /*d940*/  ISETP.NE.AND P0, PT, R27, 0x2, PT ;  /* 0x000000021b00780c */ /* 0x000fe20003f05270 */
[----:B------:R-:W-:Y:S01]  /*d950*/  IMAD.MOV R2, RZ, RZ, -R6 ;  /* 0x000000ffff027224 */ /* 0x000fe200078e0a06 */
[----:B------:R-:W-:-:S02]  /*d960*/  ULDC UR4, c[0x0][0x430] ;  /* 0x00010c0000047ab9 */ /* 0x000fc40000000800 */
[----:B------:R-:W-:Y:S01]  /*d970*/  SEL R28, RZ, 0x1, P0 ;  /* 0x00000001ff1c7807 */ /* 0x000fe20000000000 */
[----:B------:R-:W-:Y:S01]  /*d980*/  IMAD R7, R2, UR4, R7 ;  /* 0x0000000402077c24 */ /* 0x000fe2000f8e0207 */
[----:B------:R-:W-:Y:S01]  /*d990*/  SEL R27, R27, RZ, P0 ;  /* 0x000000ff1b1b7207 */ /* 0x000fe20000000000 */
[----:B------:R-:W-:Y:S01]  /*d9a0*/  IMAD.MOV.U32 R25, RZ, RZ, R0 ;  /* 0x000000ffff197224 */ /* 0x000fe200078e0000 */
[----:B------:R-:W-:Y:S01]  /*d9b0*/  LOP3.LUT R28, R17, R28, RZ, 0x3c, !PT ;  /* 0x0000001c111c7212 */ /* 0x000fe200078e3cff */
[----:B0-----:R-:W-:Y:S06]  /*d9c0*/  @!P1 BRA `(.L_x_272) ;  /* 0x0000000000049947 */ /* 0x001fec0003800000 */
[----:B------:R-:W-:Y:S01]  /*d9d0*/  BPT.TRAP 0x1 ;  /* 0x000000040000795c */ /* 0x000fe20000300000 */
.L_x_272:
[----:B------:R-:W-:Y:S01]  /*d9e0*/  IMAD R6, R27, 0x8, R22 ;  /* 0x000000081b067824 */ /* 0x000fe200078e0216 */
[----:B------:R-:W-:Y:S01]  /*d9f0*/  SHF.L.U32 R3, R28, 0x1f, RZ ;  /* 0x0000001f1c037819 */ /* 0x000fe200000006ff */
[----:B------:R-:W-:Y:S03]  /*da00*/  BSSY B1, `(.L_x_273) ;  /* 0x0000003000017945 */ /* 0x000fe60003800000 */
[----:B------:R-:W0:Y:S02]  /*da10*/  SYNCS.PHASECHK.TRANS64.TRYWAIT P0, [R6+URZ+0x2a840], R3 ;  /* 0x02a84003060075a7 */ /* 0x000e24000800017f */
[----:B0-----:R-:W-:Y:S05]  /*da20*/  @!P0 BRA `(.L_x_274) ;  /* 0x00000038005c8947 */ /* 0x001fea0003800000 */
.L_x_355:
[----:B------:R-:W-:Y:S05]  /*da30*/  BSYNC B1 ;  /* 0x0000000000017941 */ /* 0x000fea0003800000 */
.L_x_273:
[----:B------:R-:W-:Y:S01]  /*da40*/  SHF.R.S32.HI R20, RZ, 0x1f, R7 ;  /* 0x0000001fff147819 */ /* 0x000fe20000011407 */
[----:B------:R-:W-:Y:S01]  /*da50*/  ULDC.64 UR4, c[0x0][0x300] ;  /* 0x0000c00000047ab9 */ /* 0x000fe20000000a00 */
[----:B-----5:R-:W-:Y:S01]  /*da60*/  SHF.R.S32.HI R21, RZ, 0x1f, R8 ;  /* 0x0000001fff157819 */ /* 0x020fe20000011408 */
[----:B0-----:R-:W-:Y:S01]  /*da70*/  IMAD.WIDE.U32 R2, R7, UR4, RZ ;  /* 0x0000000407027c25 */ /* 0x001fe2000f8e00ff */
[----:B------:R-:W-:Y:S01]  /*da80*/  ULDC.64 UR6, c[0x0][0x2e8] ;  /* 0x0000ba0000067ab9 */ /* 0x000fe20000000a00 */
[C---:B------:R-:W-:Y:S02]  /*da90*/  LOP3.LUT P3, RZ, R23.reuse, 0x4, RZ, 0xc0, !PT ;  /* 0x0000000417ff7812 */ /* 0x040fe4000786c0ff */
[----:B------:R-:W-:Y:S01]  /*daa0*/  IMAD R0, R20, UR4, RZ ;  /* 0x0000000414007c24 */ /* 0x000fe2000f8e02ff */
[----:B------:R-:W-:Y:S01]  /*dab0*/  LOP3.LUT P2, RZ, R23, 0x2, RZ, 0xc0, !PT ;  /* 0x0000000217ff7812 */ /* 0x000fe2000784c0ff */
[----:B------:R-:W-:Y:S01]  /*dac0*/  IMAD R4, R27, 0x4800, R32 ;  /* 0x000048001b047824 */ /* 0x000fe200078e0220 */
[----:B------:R-:W-:Y:S01]  /*dad0*/  LOP3.LUT P1, RZ, R23, 0x1, RZ, 0xc0, !PT ;  /* 0x0000000117ff7812 */ /* 0x000fe2000782c0ff */
[----:B------:R-:W-:Y:S01]  /*dae0*/  IMAD R0, R7, UR5, R0 ;  /* 0x0000000507007c24 */ /* 0x000fe2000f8e0200 */
[----:B------:R-:W-:-:S03]  /*daf0*/  ULDC.64 UR4, c[0x0][0x310] ;  /* 0x0000c40000047ab9 */ /* 0x000fc60000000a00 */
[----:B------:R-:W-:Y:S02]  /*db00*/  IMAD.IADD R3, R3, 0x1, R0 ;  /* 0x0000000103037824 */ /* 0x000fe400078e0200 */
[----:B------:R-:W-:Y:S02]  /*db10*/  IMAD R0, R21, UR4, RZ ;  /* 0x0000000415007c24 */ /* 0x000fe4000f8e02ff */
[----:B------:R-:W-:-:S04]  /*db20*/  IMAD.WIDE.U32 R2, R8, UR4, R2 ;  /* 0x0000000408027c25 */ /* 0x000fc8000f8e0002 */
[----:B------:R-:W-:Y:S01]  /*db30*/  IMAD R0, R8, UR5, R0 ;  /* 0x0000000508007c24 */ /* 0x000fe2000f8e0200 */
[----:B------:R-:W-:-:S03]  /*db40*/  ULDC.64 UR4, c[0x0][0x308] ;  /* 0x0000c20000047ab9 */ /* 0x000fc60000000a00 */
[----:B------:R-:W-:Y:S02]  /*db50*/  IMAD.IADD R3, R3, 0x1, R0 ;  /* 0x0000000103037824 */ /* 0x000fe400078e0200 */
[----:B------:R-:W-:Y:S01]  /*db60*/  IMAD.WIDE.U32 R2, R26, UR4, R2 ;  /* 0x000000041a027c25 */ /* 0x000fe2000f8e0002 */
[----:B------:R-:W-:-:S03]  /*db70*/  UMOV UR4, 0xffffffff ;  /* 0xffffffff00047882 */ /* 0x000fc60000000000 */
[----:B------:R-:W-:Y:S01]  /*db80*/  IMAD R5, R26, UR5, R3 ;  /* 0x000000051a057c24 */ /* 0x000fe2000f8e0203 */
[----:B------:R-:W-:-:S04]  /*db90*/  LEA R9, P0, R2, UR6, 0x1 ;  /* 0x0000000602097c11 */ /* 0x000fc8000f8008ff */
[----:B------:R-:W-:Y:S01]  /*dba0*/  LEA.HI.X R5, R2, UR7, R5, 0x1, P0 ;  /* 0x0000000702057c11 */ /* 0x000fe200080f0c05 */
[----:B------:R-:W-:Y:S08]  /*dbb0*/  BRA.DIV UR4, `(.L_x_275) ;  /* 0x0000003a040c7947 */ /* 0x000ff0000b800000 */
[----:B------:R-:W0:Y:S01]  /*dbc0*/  S2R R3, SR_TID.X ;  /* 0x0000000000037919 */ /* 0x000e220000002100 */
[----:B------:R-:W-:Y:S01]  /*dbd0*/  IMAD R4, R4, 0x2, R22 ;  /* 0x0000000204047824 */ /* 0x000fe200078e0216 */
[----:B------:R-:W1:Y:S04]  /*dbe0*/  SHFL.IDX PT, R2, R9, RZ, 0x181f ;  /* 0x00181fff09027589 */ /* 0x000e6800000e0000 */
[----:B------:R-:W-:Y:S01]  /*dbf0*/  SHFL.IDX PT, R35, R5, 0x2, 0x181f ;  /* 0x00581f0005237f89 */ /* 0x000fe200000e0000 */
[----:B0-----:R-:W-:-:S03]  /*dc00*/  IMAD.SHL.U32 R11, R3, 0x8, RZ ;  /* 0x00000008030b7824 */ /* 0x001fc600078e00ff */
[----:B------:R-:W0:Y:S02]  /*dc10*/  SHFL.IDX PT, R3, R5, RZ, 0x181f ;  /* 0x00181fff05037589 */ /* 0x000e2400000e0000 */
[----:B------:R-:W-:-:S04]  /*dc20*/  LOP3.LUT R11, R11, 0x38, RZ, 0xc0, !PT ;  /* 0x000000380b0b7812 */ /* 0x000fc800078ec0ff */
[----:B------:R-:W-:-:S04]  /*dc30*/  SHF.L.U32 R0, R11, 0x1, RZ ;  /* 0x000000010b007819 */ /* 0x000fc800000006ff */
[----:B-1----:R-:W-:-:S05]  /*dc40*/  IADD3 R2, P0, R2, R0, RZ ;  /* 0x0000000002027210 */ /* 0x002fca0007f1e0ff */
[----:B0-----:R-:W-:-:S05]  /*dc50*/  IMAD.X R3, RZ, RZ, R3, P0 ;  /* 0x000000ffff037224 */ /* 0x001fca00000e0603 */
[----:B------:R-:W-:Y:S04]  /*dc60*/  LDGSTS.E.BYPASS.LTC128B.128 [R4+0x18400], desc[UR36][R2.64], !P3 ;  /* 0x1840000002047fae */ /* 0x000fe8000d901d64 */
[----:B------:R-:W-:Y:S04]  /*dc70*/  LDGSTS.E.BYPASS.LTC128B.128 [R4+0x1b400], desc[UR36][R2.64+0x80], !P2 ;  /* 0x1b40008002047fae */ /* 0x000fe8000d101d64 */
[----:B------:R0:W-:Y:S04]  /*dc80*/  LDGSTS.E.BYPASS.LTC128B.128 [R4+0x1e400], desc[UR36][R2.64+0x100], !P1 ;  /* 0x1e40010002047fae */ /* 0x0001e8000c901d64 */
[----:B0-----:R-:W0:Y:S04]  /*dc90*/  SHFL.IDX PT, R2, R9, 0x1, 0x181f ;  /* 0x00381f0009027f89 */ /* 0x001e2800000e0000 */
[----:B------:R-:W1:Y:S01]  /*dca0*/  SHFL.IDX PT, R3, R5, 0x1, 0x181f ;  /* 0x00381f0005037f89 */ /* 0x000e6200000e0000 */
[----:B0-----:R-:W-:-:S05]  /*dcb0*/  IADD3 R2, P0, R2, R0, RZ ;  /* 0x0000000002027210 */ /* 0x001fca0007f1e0ff */
[----:B-1----:R-:W-:-:S05]  /*dcc0*/  IMAD.X R3, RZ, RZ, R3, P0 ;  /* 0x000000ffff037224 */ /* 0x002fca00000e0603 */
[----:B------:R-:W-:Y:S04]  /*dcd0*/  LDGSTS.E.BYPASS.LTC128B.128 [R4+0x18c00], desc[UR36][R2.64], !P3 ;  /* 0x18c0000002047fae */ /* 0x000fe8000d901d64 */
[----:B------:R-:W-:Y:S04]  /*dce0*/  LDGSTS.E.BYPASS.LTC128B.128 [R4+0x1bc00], desc[UR36][R2.64+0x80], !P2 ;  /* 0x1bc0008002047fae */ /* 0x000fe8000d101d64 */
[----:B------:R0:W-:Y:S04]  /*dcf0*/  LDGSTS.E.BYPASS.LTC128B.128 [R4+0x1ec00], desc[UR36][R2.64+0x100], !P1 ;  /* 0x1ec0010002047fae */ /* 0x0001e8000c901d64 */
[----:B0-----:R-:W0:Y:S02]  /*dd00*/  SHFL.IDX PT, R2, R9, 0x2, 0x181f ;  /* 0x00581f0009027f89 */ /* 0x001e2400000e0000 */
[----:B0-----:R-:W-:-:S05]  /*dd10*/  IADD3 R2, P0, R2, R0, RZ ;  /* 0x0000000002027210 */ /* 0x001fca0007f1e0ff */
[----:B------:R-:W-:Y:S02]  /*dd20*/  IMAD.X R3, RZ, RZ, R35, P0 ;  /* 0x000000ffff037224 */ /* 0x000fe400000e0623 */
[----:B------:R-:W-:Y:S04]  /*dd30*/  SHFL.IDX PT, R35, R5, 0x3, 0x181f ;  /* 0x00781f0005237f89 */ /* 0x000fe800000e0000 */
        /* <DEDUP_REMOVED lines=13> */
[----:B------:R0:W1:Y:S04]  /*de10*/  SHFL.IDX PT, R35, R5, 0x5, 0x181f ;  /* 0x00b81f0005237f89 */ /* 0x00006800000e0000 */
[----:B------:R-:W-:Y:S04]  /*de20*/  LDGSTS.E.BYPASS.LTC128B.128 [R4+0x1a400], desc[UR36][R2.64], !P3 ;  /* 0x1a40000002047fae */ /* 0x000fe8000d901d64 */
[----:B------:R-:W-:Y:S04]  /*de30*/  LDGSTS.E.BYPASS.LTC128B.128 [R4+0x1d400], desc[UR36][R2.64+0x80], !P2 ;  /* 0x1d40008002047fae */ /* 0x000fe8000d101d64 */
[----:B------:R3:W-:Y:S04]  /*de40*/  LDGSTS.E.BYPASS.LTC128B.128 [R4+0x20400], desc[UR36][R2.64+0x100], !P1 ;  /* 0x2040010002047fae */ /* 0x0007e8000c901d64 */
[----:B-1-3--:R0:W3:Y:S02]  /*de50*/  SHFL.IDX PT, R2, R9, 0x5, 0x181f ;  /* 0x00b81f0009027f89 */ /* 0x00a0e400000e0000 */
.L_x_369:
[----:B---3--:R-:W-:-:S04]  /*de60*/  IADD3 R2, P0, R2, R0, RZ ;  /* 0x0000000002027210 */ /* 0x008fc80007f1e0ff */
[----:B------:R-:W-:Y:S02]  /*de70*/  IADD3.X R3, RZ, R35, RZ, P0, !PT ;  /* 0x00000023ff037210 */ /* 0x000fe400007fe4ff */
[----:B------:R-:W-:-:S03]  /*de80*/  PLOP3.LUT P0, PT, PT, PT, PT, 0x80, 0x0 ;  /* 0x000000000000781c */ /* 0x000fc60003f0f070 */
[----:B------:R-:W-:Y:S01]  /*de90*/  @!PT LDS RZ, [RZ] ;  /* 0x00000000fffff984 */ /* 0x000fe20000000800 */
[----:B------:R-:W-:Y:S01]  /*dea0*/  @!PT LDS RZ, [RZ] ;  /* 0x00000000fffff984 */ /* 0x000fe20000000800 */
[----:B------:R-:W-:Y:S01]  /*deb0*/  @!PT LDS RZ, [RZ] ;  /* 0x00000000fffff984 */ /* 0x000fe20000000800 */
[----:B------:R1:W-:Y:S04]  /*dec0*/  LDGSTS.E.BYPASS.LTC128B.128 [R4+0x1ac00], desc[UR36][R2.64], !P3 ;  /* 0x1ac0000002047fae */ /* 0x0003e8000d901d64 */
[----:B------:R1:W-:Y:S04]  /*ded0*/  LDGSTS.E.BYPASS.LTC128B.128 [R4+0x1dc00], desc[UR36][R2.64+0x80], !P2 ;  /* 0x1dc0008002047fae */ /* 0x0003e8000d101d64 */
[----:B------:R1:W-:Y:S01]  /*dee0*/  LDGSTS.E.BYPASS.LTC128B.128 [R4+0x20c00], desc[UR36][R2.64+0x100], !P1 ;  /* 0x20c0010002047fae */ /* 0x0003e2000c901d64 */
[----:B------:R-:W-:Y:S01]  /*def0*/  NOP ;  /* 0x0000000000007918 */ /* 0x000fe20000000000 */
.L_x_276:
        /* <DEDUP_REMOVED lines=10> */
.L_x_277:
[----:B------:R3:W-:Y:S01]  /*dfa0*/  SYNCS.ARRIVE.TRANS64.A1T0 RZ, [R6+URZ+0x2a830], RZ ;  /* 0x02a830ff06ff79a7 */ /* 0x0007e2000810003f */
[----:B------:R-:W-:Y:S05]  /*dfb0*/  @!P2 BRA `(.L_x_278) ;  /* 0x000000000004a947 */ /* 0x000fea0003800000 */
[----:B------:R-:W-:Y:S01]  /*dfc0*/  BPT.TRAP 0x1 ;  /* 0x000000040000795c */ /* 0x000fe20000300000 */
.L_x_278:
[----:B-1----:R-:W-:Y:S01]  /*dfd0*/  SHF.L.U32 R2, R17, 0x1f, RZ ;  /* 0x0000001f11027819 */ /* 0x002fe200000006ff */
[----:B------:R-:W-:Y:S01]  /*dfe0*/  IMAD R4, R10, 0x8, R22 ;  /* 0x000000080a047824 */ /* 0x000fe200078e0216 */
[----:B------:R-:W-:Y:S03]  /*dff0*/  BSSY B1, `(.L_x_279) ;  /* 0x0000003000017945 */ /* 0x000fe60003800000 */
[----:B------:R-:W1:Y:S02]  /*e000*/  SYNCS.PHASECHK.TRANS64.TRYWAIT P0, [R4+URZ+0x2a860], R2 ;  /* 0x02a86002040075a7 */ /* 0x000e64000800017f */
[----:B-1----:R-:W-:Y:S05]  /*e010*/  @!P0 BRA `(.L_x_280) ;  /* 0x0000003800d08947 */ /* 0x002fea0003800000 */
.L_x_370:
[----:B------:R-:W-:Y:S05]  /*e020*/  BSYNC B1 ;  /* 0x0000000000017941 */ /* 0x000fea0003800000 */
.L_x_279:
[----:B------:R-:W4:Y:S01]  /*e030*/  S2R R3, SR_TID.X ;  /* 0x0000000000037919 */ /* 0x000f220000002100 */
[----:B------:R-:W-:Y:S01]  /*e040*/  UMOV UR4, 0xffffffff ;  /* 0xffffffff00047882 */ /* 0x000fe20000000000 */
[----:B---3--:R-:W-:Y:S01]  /*e050*/  IMAD R6, R30, -0x60, R34 ;  /* 0xffffffa01e067824 */ /* 0x008fe200078e0222 */
[----:B------:R-:W-:Y:S01]  /*e060*/  LOP3.LUT P0, RZ, R29, 0x2, RZ, 0xc0, !PT ;  /* 0x000000021dff7812 */ /* 0x000fe2000780c0ff */
[----:B0-----:R-:W-:Y:S01]  /*e070*/  IMAD R5, R10, 0x3000, R32 ;  /* 0x000030000a057824 */ /* 0x001fe200078e0220 */
[----:B----4-:R-:W-:-:S04]  /*e080*/  LOP3.LUT R3, R3, 0x7f, RZ, 0xc0, !PT ;  /* 0x0000007f03037812 */ /* 0x010fc800078ec0ff */
[----:B------:R-:W-:-:S05]  /*e090*/  SHF.R.U32.HI R3, RZ, 0x3, R3 ;  /* 0x00000003ff037819 */ /* 0x000fca0000011603 */
[----:B------:R-:W-:Y:S01]  /*e0a0*/  IMAD.IADD R6, R6, 0x1, -R3 ;  /* 0x0000000106067824 */ /* 0x000fe200078e0a03 */
[----:B------:R-:W-:Y:S06]  /*e0b0*/  BRA.DIV UR4, `(.L_x_281) ;  /* 0x0000003a04bc7947 */ /* 0x000fec000b800000 */
[----:B-1----:R-:W0:Y:S01]  /*e0c0*/  SHFL.IDX PT, R2, R18, RZ, 0x181f ;  /* 0x00181fff12027589 */ /* 0x002e2200000e0000 */
[----:B------:R-:W-:-:S03]  /*e0d0*/  IMAD R5, R5, 0x2, R22 ;  /* 0x0000000205057824 */ /* 0x000fc600078e0216 */
[----:B------:R-:W1:Y:S04]  /*e0e0*/  SHFL.IDX PT, R3, R24, RZ, 0x181f ;  /* 0x00181fff18037589 */ /* 0x000e6800000e0000 */
[----:B--2---:R-:W-:Y:S01]  /*e0f0*/  SHFL.IDX PT, R14, R18, 0x5, 0x181f ;  /* 0x00b81f00120e7f89 */ /* 0x004fe200000e0000 */
[----:B0-----:R-:W-:-:S05]  /*e100*/  IADD3 R2, P1, R2, R0, RZ ;  /* 0x0000000002027210 */ /* 0x001fca0007f3e0ff */
[----:B-1----:R-:W-:Y:S01]  /*e110*/  IMAD.X R3, RZ, RZ, R3, P1 ;  /* 0x000000ffff037224 */ /* 0x002fe200008e0603 */
[----:B------:R-:W-:-:S04]  /*e120*/  LOP3.LUT P1, RZ, R29, 0x1, RZ, 0xc0, !PT ;  /* 0x000000011dff7812 */ /* 0x000fc8000782c0ff */
[----:B------:R-:W-:-:S13]  /*e130*/  ISETP.LT.OR P2, PT, R6, 0x1, !P1 ;  /* 0x000000010600780c */ /* 0x000fda0004f41670 */
[----:B------:R-:W-:Y:S01]  /*e140*/  LDGSTS.E.BYPASS.LTC128B.128 [R5+0x400], desc[UR36][R2.64], !P2 ;  /* 0x0040000002057fae */ /* 0x000fe2000d101d64 */
[----:B------:R-:W-:-:S13]  /*e150*/  ISETP.LT.OR P2, PT, R6, 0x1, !P0 ;  /* 0x000000010600780c */ /* 0x000fda0004741670 */
[----:B------:R0:W-:Y:S04]  /*e160*/  LDGSTS.E.BYPASS.LTC128B.128 [R5+0x3400], desc[UR36][R2.64+0x80], !P2 ;  /* 0x0340008002057fae */ /* 0x0001e8000d101d64 */
[----:B0-----:R-:W0:Y:S04]  /*e170*/  SHFL.IDX PT, R2, R18, 0x1, 0x181f ;  /* 0x00381f0012027f89 */ /* 0x001e2800000e0000 */
[----:B------:R-:W1:Y:S01]  /*e180*/  SHFL.IDX PT, R3, R24, 0x1, 0x181f ;  /* 0x00381f0018037f89 */ /* 0x000e6200000e0000 */
[----:B0-----:R-:W-:-:S05]  /*e190*/  IADD3 R2, P2, R2, R0, RZ ;  /* 0x0000000002027210 */ /* 0x001fca0007f5e0ff */
[----:B-1----:R-:W-:Y:S01]  /*e1a0*/  IMAD.X R3, RZ, RZ, R3, P2 ;  /* 0x000000ffff037224 */ /* 0x002fe200010e0603 */
        /* <DEDUP_REMOVED lines=14> */
[----:B0-----:R-:W-:-:S04]  /*e290*/  IADD3 R2, P2, R2, R0, RZ ;  /* 0x0000000002027210 */ /* 0x001fc80007f5e0ff */
[----:B-1----:R-:W-:Y:S02]  /*e2a0*/  IADD3.X R3, RZ, R3, RZ, P2, !PT ;  /* 0x00000003ff037210 */ /* 0x002fe400017fe4ff */
[----:B------:R-:W-:-:S13]  /*e2b0*/  ISETP.LT.OR P2, PT, R6, 0x31, !P1 ;  /* 0x000000310600780c */ /* 0x000fda0004f41670 */
[----:B------:R-:W-:Y:S01]  /*e2c0*/  LDGSTS.E.BYPASS.LTC128B.128 [R5+0x1c00], desc[UR36][R2.64], !P2 ;  /* 0x01c0000002057fae */ /* 0x000fe2000d101d64 */
[----:B------:R-:W-:-:S13]  /*e2d0*/  ISETP.LT.OR P2, PT, R6, 0x31, !P0 ;  /* 0x000000310600780c */ /* 0x000fda0004741670 */
[----:B------:R0:W-:Y:S04]  /*e2e0*/  LDGSTS.E.BYPASS.LTC128B.128 [R5+0x4c00], desc[UR36][R2.64+0x80], !P2 ;  /* 0x04c0008002057fae */ /* 0x0001e8000d101d64 */
[----:B0-----:R-:W0:Y:S04]  /*e2f0*/  SHFL.IDX PT, R2, R18, 0x4, 0x181f ;  /* 0x00981f0012027f89 */ /* 0x001e2800000e0000 */
[----:B------:R-:W1:Y:S04]  /*e300*/  SHFL.IDX PT, R3, R24, 0x4, 0x181f ;  /* 0x00981f0018037f89 */ /* 0x000e6800000e0000 */
[----:B------:R-:W2:Y:S01]  /*e310*/  SHFL.IDX PT, R24, R24, 0x5, 0x181f ;  /* 0x00b81f0018187f89 */ /* 0x000ea200000e0000 */
[----:B0-----:R-:W-:-:S05]  /*e320*/  IADD3 R2, P2, R2, R0, RZ ;  /* 0x0000000002027210 */ /* 0x001fca0007f5e0ff */
[----:B-1----:R-:W-:Y:S01]  /*e330*/  IMAD.X R3, RZ, RZ, R3, P2 ;  /* 0x000000ffff037224 */ /* 0x002fe200010e0603 */
[----:B------:R-:W-:-:S13]  /*e340*/  ISETP.LT.OR P2, PT, R6, 0x41, !P1 ;  /* 0x000000410600780c */ /* 0x000fda0004f41670 */
[----:B------:R1:W-:Y:S01]  /*e350*/  LDGSTS.E.BYPASS.LTC128B.128 [R5+0x2400], desc[UR36][R2.64], !P2 ;  /* 0x0240000002057fae */ /* 0x0003e2000d101d64 */
[----:B------:R-:W-:-:S13]  /*e360*/  ISETP.LT.OR P2, PT, R6, 0x41, !P0 ;  /* 0x000000410600780c */ /* 0x000fda0004741670 */
[----:B--2---:R1:W-:Y:S02]  /*e370*/  LDGSTS.E.BYPASS.LTC128B.128 [R5+0x5400], desc[UR36][R2.64+0x80], !P2 ;  /* 0x0540008002057fae */ /* 0x0043e4000d101d64 */
.L_x_384:
        /* <DEDUP_REMOVED lines=19> */
[----:B------:R-:W-:-:S04]  /*e4b0*/  IMAD R21, R8, UR5, R21 ;  /* 0x0000000508157c24 */ /* 0x000fc8000f8e0215 */
[----:B------:R-:W-:-:S07]  /*e4c0*/  IMAD.IADD R21, R3, 0x1, R21 ;  /* 0x0000000103157824 */ /* 0x000fce00078e0215 */
.L_x_282:
        /* <DEDUP_REMOVED lines=10> */
.L_x_283:
[----:B------:R-:W-:Y:S01]  /*e570*/  IMAD.MOV.U32 R3, RZ, RZ, R21 ;  /* 0x000000ffff037224 */ /* 0x000fe200078e0015 */
[----:B------:R-:W-:Y:S01]  /*e580*/  ULDC.64 UR4, c[0x0][0x330] ;  /* 0x0000cc0000047ab9 */ /* 0x000fe20000000a00 */
[----:B------:R-:W-:Y:S01]  /*e590*/  ULDC.64 UR6, c[0x0][0x318] ;  /* 0x0000c60000067ab9 */ /* 0x000fe20000000a00 */
[----:B------:R1:W-:Y:S01]  /*e5a0*/  SYNCS.ARRIVE.TRANS64.A1T0 RZ, [R4+URZ+0x2a850], RZ ;  /* 0x02a850ff04ff79a7 */ /* 0x0003e2000810003f */
[----:B------:R-:W-:Y:S01]  /*e5b0*/  IMAD.WIDE.U32 R2, R26, UR4, R2 ;  /* 0x000000041a027c25 */ /* 0x000fe2000f8e0002 */
[----:B------:R-:W-:-:S03]  /*e5c0*/  MOV R10, R27 ;  /* 0x0000001b000a7202 */ /* 0x000fc60000000f00 */
[----:B------:R-:W-:Y:S01]  /*e5d0*/  IMAD R3, R26, UR5, R3 ;  /* 0x000000051a037c24 */ /* 0x000fe2000f8e0203 */
[C---:B------:R-:W-:Y:S01]  /*e5e0*/  LEA R18, P0, R2.reuse, UR6, 0x1 ;  /* 0x0000000602127c11 */ /* 0x040fe2000f8008ff */
[C---:B------:R-:W-:Y:S02]  /*e5f0*/  VIADD R0, R25.reuse, 0xffffffff ;  /* 0xffffffff19007836 */ /* 0x040fe40000000000 */
[----:B------:R-:W-:Y:S01]  /*e600*/  IMAD.MOV.U32 R17, RZ, RZ, R28 ;  /* 0x000000ffff117224 */ /* 0x000fe200078e001c */
[----:B------:R-:W-:Y:S01]  /*e610*/  LEA.HI.X R24, R2, UR7, R3, 0x1, P0 ;  /* 0x0000000702187c11 */ /* 0x000fe200080f0c03 */
[----:B------:R-:W-:Y:S01]  /*e620*/  IMAD.MOV.U32 R30, RZ, RZ, R25 ;  /* 0x000000ffff1e7224 */ /* 0x000fe200078e0019 */
[----:B------:R-:W-:-:S13]  /*e630*/  ISETP.GT.AND P0, PT, R25, R36, PT ;  /* 0x000000241900720c */ /* 0x000fda0003f04270 */
[----:B-1----:R-:W-:Y:S05]  /*e640*/  @P0 BRA `(.L_x_284) ;  /* 0xfffffff0003c0947 */ /* 0x002fea000383ffff */
.L_x_271:
[----:B------:R-:W-:Y:S05]  /*e650*/  BSYNC B0 ;  /* 0x0000000000007941 */ /* 0x000fea0003800000 */
.L_x_270:
[----:B------:R-:W1:Y:S01]  /*e660*/  S2R R2, SR_TID.X ;  /* 0x0000000000027919 */ /* 0x000e620000002100 */
[----:B------:R-:W-:Y:S01]  /*e670*/  BSSY B0, `(.L_x_285) ;  /* 0x0000010000007945 */ /* 0x000fe20003800000 */
[----:B-1----:R-:W-:-:S04]  /*e680*/  LOP3.LUT R2, R2, 0x7f, RZ, 0xc0, !PT ;  /* 0x0000007f02027812 */ /* 0x002fc800078ec0ff */
[----:B------:R-:W-:-:S13]  /*e690*/  ISETP.NE.AND P0, PT, R2, RZ, PT ;  /* 0x000000ff0200720c */ /* 0x000fda0003f05270 */
[----:B------:R-:W-:Y:S05]  /*e6a0*/  @P0 BRA `(.L_x_286) ;  /* 0x0000000000300947 */ /* 0x000fea0003800000 */
[----:B------:R-:W1:Y:S01]  /*e6b0*/  S2R R5, SR_LANEID ;  /* 0x0000000000057919 */ /* 0x000e620000000000 */
[----:B------:R-:W-:Y:S01]  /*e6c0*/  VOTEU.ANY UR4, UPT, PT ;  /* 0x0000000000047886 */ /* 0x000fe200038e0100 */
[----:B0-----:R-:W0:Y:S01]  /*e6d0*/  LDC.64 R2, c[0x0][0xc60] ;  /* 0x00031800ff027b82 */ /* 0x001e220000000a00 */
[----:B------:R-:W1:Y:S02]  /*e6e0*/  FLO.U32 R0, UR4 ;  /* 0x0000000400007d00 */ /* 0x000e6400080e0000 */
[----:B-1----:R-:W-:-:S06]  /*e6f0*/  ISETP.EQ.U32.AND P0, PT, R0, R5, PT ;  /* 0x000000050000720c */ /* 0x002fcc0003f02070 */
[----:B------:R-:W0:Y:S07]  /*e700*/  POPC R5, UR4 ;  /* 0x0000000400057d09 */ /* 0x000e2e0008000000 */
[----:B0-----:R-:W3:Y:S01]  /*e710*/  @P0 ATOMG.E.ADD.STRONG.GPU PT, R3, desc[UR36][R2.64], R5 ;  /* 0x00000005020309a8 */ /* 0x001ee200081ee1e4 */
[----:B------:R-:W0:Y:S02]  /*e720*/  S2R R4, SR_LTMASK ;  /* 0x0000000000047919 */ /* 0x000e240000003900 */
[----:B0-----:R-:W-:-:S04]  /*e730*/  LOP3.LUT R4, R4, UR4, RZ, 0xc0, !PT ;  /* 0x0000000404047c12 */ /* 0x001fc8000f8ec0ff */
[----:B------:R-:W0:Y:S01]  /*e740*/  POPC R7, R4 ;  /* 0x0000000400077309 */ /* 0x000e220000000000 */
[----:B---3--:R-:W0:Y:S02]  /*e750*/  SHFL.IDX PT, R0, R3, R0, 0x1f ;  /* 0x00001f0003007589 */ /* 0x008e2400000e0000 */
[----:B0-----:R-:W-:-:S07]  /*e760*/  IADD3 R16, R0, UR39, R7 ;  /* 0x0000002700107c10 */ /* 0x001fce000fffe007 */
.L_x_286:
[----:B------:R-:W-:Y:S05]  /*e770*/  BSYNC B0 ;  /* 0x0000000000007941 */ /* 0x000fea0003800000 */
.L_x_285:
[----:B------:R-:W-:-:S13]  /*e780*/  LOP3.LUT P0, RZ, R23, 0x10, RZ, 0xc0, !PT ;  /* 0x0000001017ff7812 */ /* 0x000fda000780c0ff */
[----:B------:R-:W-:Y:S05]  /*e790*/  @!P0 BRA `(.L_x_287) ;  /* 0x0000000000048947 */ /* 0x000fea0003800000 */
[----:B------:R-:W-:Y:S01]  /*e7a0*/  BPT.TRAP 0x1 ;  /* 0x000000040000795c */ /* 0x000fe20000300000 */
.L_x_287:
[----:B------:R-:W-:Y:S01]  /*e7b0*/  IMAD R0, R27, 0x8, R22 ;  /* 0x000000081b007824 */ /* 0x000fe200078e0216 */
[----:B0-----:R-:W-:Y:S01]  /*e7c0*/  SHF.L.U32 R3, R28, 0x1f, RZ ;  /* 0x0000001f1c037819 */ /* 0x001fe200000006ff */
[----:B------:R-:W-:Y:S01]  /*e7d0*/  BSSY B0, `(.L_x_288) ;  /* 0x0000004000007945 */ /* 0x000fe20003800000 */
[----:B------:R-:W-:Y:S02]  /*e7e0*/  IMAD R6, R25, -0x60, R34 ;  /* 0xffffffa019067824 */ /* 0x000fe400078e0222 */
[----:B------:R-:W0:Y:S02]  /*e7f0*/  SYNCS.PHASECHK.TRANS64.TRYWAIT P0, [R0+URZ+0x2a860], R3 ;  /* 0x02a86003000075a7 */ /* 0x000e24000800017f */
[----:B0-----:R-:W-:Y:S05]  /*e800*/  @!P0 BRA `(.L_x_289) ;  /* 0x0000003800d48947 */ /* 0x001fea0003800000 */
.L_x_385:
[----:B------:R-:W-:Y:S05]  /*e810*/  BSYNC B0 ;  /* 0x0000000000007941 */ /* 0x000fea0003800000 */
.L_x_288:
[----:B------:R-:W1:Y:S01]  /*e820*/  S2R R2, SR_TID.X ;  /* 0x0000000000027919 */ /* 0x000e620000002100 */
[----:B------:R-:W-:Y:S01]  /*e830*/  UMOV UR4, 0xffffffff ;  /* 0xffffffff00047882 */ /* 0x000fe20000000000 */
[----:B------:R-:W-:Y:S01]  /*e840*/  IMAD R7, R27, 0x3000, R32 ;  /* 0x000030001b077824 */ /* 0x000fe200078e0220 */
[----:B-1----:R-:W-:-:S04]  /*e850*/  LOP3.LUT R2, R2, 0x7f, RZ, 0xc0, !PT ;  /* 0x0000007f02027812 */ /* 0x002fc800078ec0ff */
[----:B------:R-:W-:-:S05]  /*e860*/  SHF.R.U32.HI R2, RZ, 0x3, R2 ;  /* 0x00000003ff027819 */ /* 0x000fca0000011602 */
[----:B------:R-:W-:Y:S01]  /*e870*/  IMAD.IADD R6, R6, 0x1, -R2 ;  /* 0x0000000106067824 */ /* 0x000fe200078e0a02 */
[----:B------:R-:W-:Y:S06]  /*e880*/  BRA.DIV UR4, `(.L_x_290) ;  /* 0x0000003a04c87947 */ /* 0x000fec000b800000 */
[----:B------:R-:W1:Y:S01]  /*e890*/  S2R R2, SR_TID.X ;  /* 0x0000000000027919 */ /* 0x000e620000002100 */
[----:B------:R-:W-:Y:S01]  /*e8a0*/  LOP3.LUT P0, RZ, R29, 0x2, RZ, 0xc0, !PT ;  /* 0x000000021dff7812 */ /* 0x000fe2000780c0ff */
[----:B------:R-:W-:Y:S01]  /*e8b0*/  IMAD R4, R7, 0x2, R22 ;  /* 0x0000000207047824 */ /* 0x000fe200078e0216 */
[----:B--2---:R-:W2:Y:S02]  /*e8c0*/  SHFL.IDX PT, R14, R18, RZ, 0x181f ;  /* 0x00181fff120e7589 */ /* 0x004ea400000e0000 */
[----:B------:R-:W-:Y:S02]  /*e8d0*/  ISETP.LT.OR P3, PT, R6, 0x1, !P0 ;  /* 0x000000010600780c */ /* 0x000fe40004761670 */
[----:B0-----:R-:W0:Y:S04]  /*e8e0*/  SHFL.IDX PT, R3, R24, RZ, 0x181f ;  /* 0x00181fff18037589 */ /* 0x001e2800000e0000 */
[----:B------:R-:W-:Y:S04]  /*e8f0*/  SHFL.IDX PT, R10, R18, 0x2, 0x181f ;  /* 0x00581f00120a7f89 */ /* 0x000fe800000e0000 */
[----:B------:R-:W-:Y:S01]  /*e900*/  SHFL.IDX PT, R7, R24, 0x2, 0x181f ;  /* 0x00581f0018077f89 */ /* 0x000fe200000e0000 */
[----:B-1----:R-:W-:Y:S01]  /*e910*/  IMAD.SHL.U32 R8, R2, 0x8, RZ ;  /* 0x0000000802087824 */ /* 0x002fe200078e00ff */
[----:B------:R-:W-:-:S04]  /*e920*/  LOP3.LUT R2, R29, 0x1, RZ, 0xc0, !PT ;  /* 0x000000011d027812 */ /* 0x000fc800078ec0ff */
[----:B------:R-:W-:Y:S02]  /*e930*/  LOP3.LUT R8, R8, 0x38, RZ, 0xc0, !PT ;  /* 0x0000003808087812 */ /* 0x000fe400078ec0ff */
[----:B------:R-:W-:-:S03]  /*e940*/  ISETP.NE.U32.AND P1, PT, R2, 0x1, PT ;  /* 0x000000010200780c */ /* 0x000fc60003f25070 */
[----:B------:R-:W-:Y:S01]  /*e950*/  IMAD.SHL.U32 R5, R8, 0x2, RZ ;  /* 0x0000000208057824 */ /* 0x000fe200078e00ff */
[----:B------:R-:W-:Y:S01]  /*e960*/  ISETP.LT.OR P2, PT, R6, 0x1, P1 ;  /* 0x000000010600780c */ /* 0x000fe20000f41670 */
[----:B------:R-:W-:Y:S03]  /*e970*/  SHFL.IDX PT, R8, R24, 0x1, 0x181f ;  /* 0x00381f0018087f89 */ /* 0x000fe600000e0000 */
[----:B--2---:R-:W-:Y:S02]  /*e980*/  IADD3 R2, P4, R14, R5, RZ ;  /* 0x000000050e027210 */ /* 0x004fe40007f9e0ff */
[----:B------:R-:W1:Y:S02]  /*e990*/  SHFL.IDX PT, R14, R18, 0x1, 0x181f ;  /* 0x00381f00120e7f89 */ /* 0x000e6400000e0000 */
[----:B0-----:R-:W-:-:S05]  /*e9a0*/  IADD3.X R3, RZ, R3, RZ, P4, !PT ;  /* 0x00000003ff037210 */ /* 0x001fca00027fe4ff */
[----:B------:R-:W-:Y:S01]  /*e9b0*/  LDGSTS.E.BYPASS.LTC128B.128 [R4+0x400], desc[UR36][R2.64], !P2 ;  /* 0x0040000002047fae */ /* 0x000fe2000d101d64 */
[----:B------:R-:W-:-:S03]  /*e9c0*/  ISETP.LT.OR P2, PT, R6, 0x11, P1 ;  /* 0x000000110600780c */ /* 0x000fc60000f41670 */
[----:B------:R1:W-:Y:S01]  /*e9d0*/  LDGSTS.E.BYPASS.LTC128B.128 [R4+0x3400], desc[UR36][R2.64+0x80], !P3 ;  /* 0x0340008002047fae */ /* 0x0003e2000d901d64 */
[----:B------:R-:W-:Y:S02]  /*e9e0*/  ISETP.LT.OR P3, PT, R6, 0x11, !P0 ;  /* 0x000000110600780c */ /* 0x000fe40004761670 */
[----:B-1----:R-:W-:Y:S02]  /*e9f0*/  IADD3 R2, P4, R14, R5, RZ ;  /* 0x000000050e027210 */ /* 0x002fe40007f9e0ff */
[----:B------:R-:W0:Y:S03]  /*ea00*/  SHFL.IDX PT, R14, R18, 0x3, 0x181f ;  /* 0x00781f00120e7f89 */ /* 0x000e2600000e0000 */
[----:B------:R-:W-:Y:S02]  /*ea10*/  IMAD.X R3, RZ, RZ, R8, P4 ;  /* 0x000000ffff037224 */ /* 0x000fe400020e0608 */
[----:B------:R-:W1:Y:S04]  /*ea20*/  SHFL.IDX PT, R8, R24, 0x3, 0x181f ;  /* 0x00781f0018087f89 */ /* 0x000e6800000e0000 */
[----:B------:R-:W-:Y:S01]  /*ea30*/  LDGSTS.E.BYPASS.LTC128B.128 [R4+0xc00], desc[UR36][R2.64], !P2 ;  /* 0x00c0000002047fae */ /* 0x000fe2000d101d64 */
[----:B------:R-:W-:-:S03]  /*ea40*/  ISETP.LT.OR P2, PT, R6, 0x21, P1 ;  /* 0x000000210600780c */ /* 0x000fc60000f41670 */
[----:B------:R2:W-:Y:S01]  /*ea50*/  LDGSTS.E.BYPASS.LTC128B.128 [R4+0x3c00], desc[UR36][R2.64+0x80], !P3 ;  /* 0x03c0008002047fae */ /* 0x0005e2000d901d64 */
[----:B------:R-:W-:Y:S02]  /*ea60*/  ISETP.LT.OR P3, PT, R6, 0x21, !P0 ;  /* 0x000000210600780c */ /* 0x000fe40004761670 */
[----:B--2---:R-:W-:Y:S02]  /*ea70*/  IADD3 R2, P4, R10, R5, RZ ;  /* 0x000000050a027210 */ /* 0x004fe40007f9e0ff */
[----:B------:R-:W2:Y:S03]  /*ea80*/  SHFL.IDX PT, R10, R18, 0x4, 0x181f ;  /* 0x00981f00120a7f89 */ /* 0x000ea600000e0000 */
[----:B------:R-:W-:Y:S02]  /*ea90*/  IMAD.X R3, RZ, RZ, R7, P4 ;  /* 0x000000ffff037224 */ /* 0x000fe400020e0607 */
[----:B------:R-:W3:Y:S04]  /*eaa0*/  SHFL.IDX PT, R7, R24, 0x4, 0x181f ;  /* 0x00981f0018077f89 */ /* 0x000ee800000e0000 */
[----:B------:R-:W-:Y:S01]  /*eab0*/  LDGSTS.E.BYPASS.LTC128B.128 [R4+0x1400], desc[UR36][R2.64], !P2 ;  /* 0x0140000002047fae */ /* 0x000fe2000d101d64 */
[----:B------:R-:W-:-:S03]  /*eac0*/  ISETP.LT.OR P2, PT, R6, 0x31, P1 ;  /* 0x000000310600780c */ /* 0x000fc60000f41670 */
[----:B------:R0:W-:Y:S01]  /*ead0*/  LDGSTS.E.BYPASS.LTC128B.128 [R4+0x4400], desc[UR36][R2.64+0x80], !P3 ;  /* 0x0440008002047fae */ /* 0x0001e2000d901d64 */
[----:B------:R-:W-:-:S03]  /*eae0*/  ISETP.LT.OR P3, PT, R6, 0x31, !P0 ;  /* 0x000000310600780c */ /* 0x000fc60004761670 */
[----:B------:R-:W4:Y:S01]  /*eaf0*/  SHFL.IDX PT, R24, R24, 0x5, 0x181f ;  /* 0x00b81f0018187f89 */ /* 0x000f2200000e0000 */
[----:B0-----:R-:W-:-:S03]  /*eb00*/  IADD3 R2, P4, R14, R5, RZ ;  /* 0x000000050e027210 */ /* 0x001fc60007f9e0ff */
[----:B------:R0:W0:Y:S02]  /*eb10*/  SHFL.IDX PT, R14, R18, 0x5, 0x181f ;  /* 0x00b81f00120e7f89 */ /* 0x00002400000e0000 */
[----:B-1----:R-:W-:-:S05]  /*eb20*/  IMAD.X R3, RZ, RZ, R8, P4 ;  /* 0x000000ffff037224 */ /* 0x002fca00020e0608 */
[----:B------:R-:W-:Y:S01]  /*eb30*/  LDGSTS.E.BYPASS.LTC128B.128 [R4+0x1c00], desc[UR36][R2.64], !P2 ;  /* 0x01c0000002047fae */ /* 0x000fe2000d101d64 */
[----:B------:R-:W-:-:S03]  /*eb40*/  ISETP.LT.OR P2, PT, R6, 0x41, P1 ;  /* 0x000000410600780c */ /* 0x000fc60000f41670 */
[----:B------:R2:W-:Y:S01]  /*eb50*/  LDGSTS.E.BYPASS.LTC128B.128 [R4+0x4c00], desc[UR36][R2.64+0x80], !P3 ;  /* 0x04c0008002047fae */ /* 0x0005e2000d901d64 */
[----:B------:R-:W-:Y:S02]  /*eb60*/  ISETP.LT.OR P3, PT, R6, 0x41, !P0 ;  /* 0x000000410600780c */ /* 0x000fe40004761670 */
[----:B--2---:R-:W-:-:S05]  /*eb70*/  IADD3 R2, P4, R10, R5, RZ ;  /* 0x000000050a027210 */ /* 0x004fca0007f9e0ff */
[----:B---3--:R-:W-:-:S05]  /*eb80*/  IMAD.X R3, RZ, RZ, R7, P4 ;  /* 0x000000ffff037224 */ /* 0x008fca00020e0607 */
[----:B------:R1:W-:Y:S04]  /*eb90*/  LDGSTS.E.BYPASS.LTC128B.128 [R4+0x2400], desc[UR36][R2.64], !P2 ;  /* 0x0240000002047fae */ /* 0x0003e8000d101d64 */
[----:B0---4-:R1:W-:Y:S02]  /*eba0*/  LDGSTS.E.BYPASS.LTC128B.128 [R4+0x5400], desc[UR36][R2.64+0x80], !P3 ;  /* 0x0540008002047fae */ /* 0x0113e4000d901d64 */
.L_x_399:
[C---:B------:R-:W-:Y:S02]  /*ebb0*/  ISETP.LT.OR P1, PT, R6.reuse, 0x51, P1 ;  /* 0x000000510600780c */ /* 0x040fe40000f21670 */
[----:B------:R-:W-:Y:S02]  /*ebc0*/  ISETP.LT.OR P0, PT, R6, 0x51, !P0 ;  /* 0x000000510600780c */ /* 0x000fe40004701670 */
[----:B-1----:R-:W-:-:S05]  /*ebd0*/  IADD3 R2, P2, R14, R5, RZ ;  /* 0x000000050e027210 */ /* 0x002fca0007f5e0ff */
[----:B------:R-:W-:-:S05]  /*ebe0*/  IMAD.X R3, RZ, RZ, R24, P2 ;  /* 0x000000ffff037224 */ /* 0x000fca00010e0618 */
[----:B------:R-:W-:Y:S01]  /*ebf0*/  @!PT LDS RZ, [RZ] ;  /* 0x00000000fffff984 */ /* 0x000fe20000000800 */
[----:B------:R-:W-:Y:S01]  /*ec00*/  @!PT LDS RZ, [RZ] ;  /* 0x00000000fffff984 */ /* 0x000fe20000000800 */
[----:B------:R-:W-:Y:S01]  /*ec10*/  @!PT LDS RZ, [RZ] ;  /* 0x00000000fffff984 */ /* 0x000fe20000000800 */
[----:B------:R0:W-:Y:S04]  /*ec20*/  LDGSTS.E.BYPASS.LTC128B.128 [R4+0x2c00], desc[UR36][R2.64], !P1 ;  /* 0x02c0000002047fae */ /* 0x0001e8000c901d64 */
[----:B------:R0:W-:Y:S01]  /*ec30*/  LDGSTS.E.BYPASS.LTC128B.128 [R4+0x5c00], desc[UR36][R2.64+0x80], !P0 ;  /* 0x05c0008002047fae */ /* 0x0001e2000c101d64 */
[----:B------:R-:W-:Y:S01]  /*ec40*/  PLOP3.LUT P0, PT, PT, PT, PT, 0x80, 0x0 ;  /* 0x000000000000781c */ /* 0x000fe20003f0f070 */
[----:B------:R-:W-:-:S12]  /*ec50*/  NOP ;  /* 0x0000000000007918 */ /* 0x000fd80000000000 */
.L_x_291:
        /* <DEDUP_REMOVED lines=10> */
.L_x_292:
[----:B------:R1:W-:Y:S01]  /*ed00*/  SYNCS.ARRIVE.TRANS64.A1T0 RZ, [R0+URZ+0x2a850], RZ ;  /* 0x02a850ff00ff79a7 */ /* 0x0003e2000810003f */
[----:B------:R-:W-:-:S04]  /*ed10*/  IADD3 R27, R27, 0x1, RZ ;  /* 0x000000011b1b7810 */ /* 0x000fc80007ffe0ff */
[----:B------:R-:W-:-:S04]  /*ed20*/  ISETP.NE.AND P0, PT, R27, 0x2, PT ;  /* 0x000000021b00780c */ /* 0x000fc80003f05270 */
[----:B0-----:R-:W-:Y:S02]  /*ed30*/  SEL R3, RZ, 0x1, P0 ;  /* 0x00000001ff037807 */ /* 0x001fe40000000000 */
[----:B------:R-:W-:Y:S02]  /*ed40*/  SEL R27, R27, RZ, P0 ;  /* 0x000000ff1b1b7207 */ /* 0x000fe40000000000 */
[----:B-1----:R-:W-:-:S07]  /*ed50*/  LOP3.LUT R28, R28, R3, RZ, 0x3c, !PT ;  /* 0x000000031c1c7212 */ /* 0x002fce00078e3cff */
.L_x_249:
[----:B------:R-:W-:Y:S05]  /*ed60*/  BSYNC B7 ;  /* 0x0000000000077941 */ /* 0x000fea0003800000 */
.L_x_247:
[----:B------:R-:W-:-:S13]  /*ed70*/  LOP3.LUT P0, RZ, R23, 0x80, RZ, 0xc0, !PT ;  /* 0x0000008017ff7812 */ /* 0x000fda000780c0ff */
[----:B------:R-:W-:Y:S05]  /*ed80*/  @!P0 BRA `(.L_x_293) ;  /* 0x0000000000248947 */ /* 0x000fea0003800000 */
[----:B------:R-:W-:Y:S05]  /*ed90*/  WARPSYNC.ALL ;  /* 0x0000000000007948 */ /* 0x000fea0003800000 */
[----:B------:R-:W0:Y:S08]  /*eda0*/  S2UR UR5, SR_CgaCtaId ;  /* 0x00000000000579c3 */ /* 0x000e300000008800 */
[----:B------:R-:W-:Y:S06]  /*edb0*/  BAR.SYNC.DEFER_BLOCKING 0x5, 0x180 ;  /* 0x0146000000007b1d */ /* 0x000fec0000010000 */
[----:B------:R-:W-:-:S02]  /*edc0*/  UMOV UR4, 0x400 ;  /* 0x0000040000047882 */ /* 0x000fc40000000000 */
[----:B0-----:R-:W-:-:S06]  /*edd0*/  ULEA UR4, UR5, UR4, 0x18 ;  /* 0x0000000405047291 */ /* 0x001fcc000f8ec03f */
[----:B------:R-:W-:-:S05]  /*ede0*/  IMAD.U32 R22, RZ, RZ, UR4 ;  /* 0x00000004ff167e24 */ /* 0x000fca000f8e00ff */
[----:B------:R0:W1:Y:S01]  /*edf0*/  LDS.128 R16, [R22+0x2a8d0] ;  /* 0x02a8d00016107984 */ /* 0x0000620000000c00 */
[----:B------:R-:W-:Y:S06]  /*ee00*/  BAR.ARV 0x4, 0x180 ;  /* 0x0106000000007b1d */ /* 0x000fec0000002000 */
[----:B------:R-:W-:Y:S05]  /*ee10*/  BRA `(.L_x_294) ;  /* 0x0000000800d07947 */ /* 0x000fea0003800000 */
.L_x_293:
[----:B------:R-:W0:Y:S01]  /*ee20*/  S2R R0, SR_TID.X ;  /* 0x0000000000007919 */ /* 0x000e220000002100 */
[----:B------:R-:W-:Y:S01]  /*ee30*/  UMOV UR4, 0xffffffff ;  /* 0xffffffff00047882 */ /* 0x000fe20000000000 */
[----:B0-----:R-:W-:-:S04]  /*ee40*/  LOP3.LUT R9, R0, 0x1f, RZ, 0xc0, !PT ;  /* 0x0000001f00097812 */ /* 0x001fc800078ec0ff */
[----:B------:R-:W-:Y:S01]  /*ee50*/  ISETP.NE.AND P0, PT, R9, 0x1f, PT ;  /* 0x0000001f0900780c */ /* 0x000fe20003f05270 */
[----:B------:R-:W-:-:S12]  /*ee60*/  BRA.DIV UR4, `(.L_x_295) ;  /* 0x0000003e043c7947 */ /* 0x000fd8000b800000 */
[----:B------:R-:W-:Y:S01]  /*ee70*/  IMAD.IADD R7, R19, 0x1, R9 ;  /* 0x0000000113077824 */ /* 0x000fe200078e0209 */
[----:B------:R-:W-:-:S04]  /*ee80*/  ULDC UR4, c[0x0][0xc3c] ;  /* 0x00030f0000047ab9 */ /* 0x000fc80000000800 */
[----:B------:R-:W-:-:S13]  /*ee90*/  ISETP.GE.OR P1, PT, R7, UR4, !P0 ;  /* 0x0000000407007c0c */ /* 0x000fda000c726670 */
[----:B------:R-:W0:Y:S08]  /*eea0*/  @!P1 LDC.64 R4, c[0x0][0xc80] ;  /* 0x00032000ff049b82 */ /* 0x000e300000000a00 */
[----:B------:R-:W1:Y:S01]  /*eeb0*/  @!P1 LDC.64 R2, c[0x0][0xc78] ;  /* 0x00031e00ff029b82 */ /* 0x000e620000000a00 */
[----:B0-----:R-:W-:-:S06]  /*eec0*/  @!P1 IMAD.WIDE R4, R7, 0x4, R4 ;  /* 0x0000000407049825 */ /* 0x001fcc00078e0204 */
[----:B------:R-:W2:Y:S01]  /*eed0*/  @!P1 LDG.E R4, desc[UR36][R4.64] ;  /* 0x0000002404049981 */ /* 0x000ea2000c1e1900 */
[----:B-1----:R-:W-:-:S06]  /*eee0*/  @!P1 IMAD.WIDE R2, R7, 0x4, R2 ;  /* 0x0000000407029825 */ /* 0x002fcc00078e0202 */
[----:B------:R-:W3:Y:S01]  /*eef0*/  @!P1 LDG.E R2, desc[UR36][R2.64] ;  /* 0x0000002402029981 */ /* 0x000ee2000c1e1900 */
[----:B------:R-:W-:Y:S02]  /*ef00*/  IMAD.MOV.U32 R7, RZ, RZ, RZ ;  /* 0x000000ffff077224 */ /* 0x000fe400078e00ff */
[----:B------:R-:W-:Y:S01]  /*ef10*/  IMAD.MOV.U32 R10, RZ, RZ, RZ ;  /* 0x000000ffff0a7224 */ /* 0x000fe200078e00ff */
[C---:B------:R-:W-:Y:S02]  /*ef20*/  ISETP.GE.U32.AND P2, PT, R9.reuse, 0x2, PT ;  /* 0x000000020900780c */ /* 0x040fe40003f46070 */
[C---:B------:R-:W-:Y:S02]  /*ef30*/  ISETP.GE.U32.AND P3, PT, R9.reuse, 0x4, PT ;  /* 0x000000040900780c */ /* 0x040fe40003f66070 */
[C---:B------:R-:W-:Y:S02]  /*ef40*/  ISETP.GE.U32.AND P4, PT, R9.reuse, 0x8, PT ;  /* 0x000000080900780c */ /* 0x040fe40003f86070 */
[----:B------:R-:W-:Y:S01]  /*ef50*/  ISETP.GE.U32.AND P5, PT, R9, 0x10, PT ;  /* 0x000000100900780c */ /* 0x000fe20003fa6070 */
[----:B------:R-:W-:Y:S04]  /*ef60*/  SHFL.IDX PT, R0, R16, RZ, 0x1f ;  /* 0x00001fff10007589 */ /* 0x000fe800000e0000 */
[----:B------:R-:W-:Y:S01]  /*ef70*/  SHFL.IDX PT, R8, R16, 0x1, 0x1f ;  /* 0x00201f0010087f89 */ /* 0x000fe200000e0000 */
[----:B--2---:R-:W-:-:S02]  /*ef80*/  @!P1 IMAD.MOV.U32 R7, RZ, RZ, R4 ;  /* 0x000000ffff079224 */ /* 0x004fc400078e0004 */
[----:B---3--:R-:W-:-:S04]  /*ef90*/  @!P1 IMAD.MOV.U32 R10, RZ, RZ, R2 ;  /* 0x000000ffff0a9224 */ /* 0x008fc800078e0002 */
[----:B------:R-:W-:-:S05]  /*efa0*/  IMAD R13, R10, R7, RZ ;  /* 0x000000070a0d7224 */ /* 0x000fca00078e02ff */
[----:B------:R-:W0:Y:S01]  /*efb0*/  SHFL.UP PT, R14, R13, 0x1, RZ ;  /* 0x042000000d0e7989 */ /* 0x000e2200000e00ff */
[----:B------:R-:W-:-:S04]  /*efc0*/  ISETP.NE.AND P1, PT, R9, RZ, PT ;  /* 0x000000ff0900720c */ /* 0x000fc80003f25270 */
        /* <DEDUP_REMOVED lines=14> */
[----:B------:R0:W1:Y:S01]  /*f0b0*/  SHFL.IDX PT, R14, R2, 0x1f, 0x1f ;  /* 0x03e01f00020e7f89 */ /* 0x00006200000e0000 */
[----:B------:R-:W-:-:S07]  /*f0c0*/  IMAD.MOV.U32 R6, RZ, RZ, RZ ;  /* 0x000000ffff067224 */ /* 0x000fce00078e00ff */
.L_x_409:
[----:B------:R-:W-:Y:S02]  /*f0d0*/  ULDC UR4, c[0x0][0xc38] ;  /* 0x00030e0000047ab9 */ /* 0x000fe40000000800 */
[----:B------:R-:W-:-:S04]  /*f0e0*/  IMAD.U32 R5, RZ, RZ, UR4 ;  /* 0x00000004ff057e24 */ /* 0x000fc8000f8e00ff */
[----:B-1----:R-:W-:-:S05]  /*f0f0*/  IMAD R14, R14, R5, RZ ;  /* 0x000000050e0e7224 */ /* 0x002fca00078e02ff */
[----:B------:R-:W-:-:S04]  /*f100*/  IADD3 R9, R8, R14, RZ ;  /* 0x0000000e08097210 */ /* 0x000fc80007ffe0ff */
[----:B------:R-:W-:-:S13]  /*f110*/  ISETP.GT.AND P6, PT, R9, R0, PT ;  /* 0x000000000900720c */ /* 0x000fda0003fc4270 */
[----:B------:R-:W-:Y:S05]  /*f120*/  @P6 BRA `(.L_x_296) ;  /* 0x0000000000a46947 */ /* 0x000fea0003800000 */
.L_x_299:
[----:B0-----:R-:W0:Y:S01]  /*f130*/  LDC R2, c[0x0][0xc3c] ;  /* 0x00030f00ff027b82 */ /* 0x001e220000000800 */
[----:B------:R-:W-:-:S05]  /*f140*/  VIADD R19, R19, 0x1f ;  /* 0x0000001f13137836 */ /* 0x000fca0000000000 */
[----:B0-----:R-:W-:-:S13]  /*f150*/  ISETP.GE.AND P6, PT, R19, R2, PT ;  /* 0x000000021300720c */ /* 0x001fda0003fc6270 */
[----:B------:R-:W-:Y:S05]  /*f160*/  @P6 BRA `(.L_x_297) ;  /* 0x0000000400b86947 */ /* 0x000fea0003800000 */
[----:B------:R-:W0:Y:S01]  /*f170*/  S2R R3, SR_TID.X ;  /* 0x0000000000037919 */ /* 0x000e220000002100 */
[----:B------:R-:W-:Y:S01]  /*f180*/  IMAD.MOV.U32 R7, RZ, RZ, RZ ;  /* 0x000000ffff077224 */ /* 0x000fe200078e00ff */
[----:B0-----:R-:W-:-:S05]  /*f190*/  LOP3.LUT R3, R3, 0x1f, RZ, 0xc0, !PT ;  /* 0x0000001f03037812 */ /* 0x001fca00078ec0ff */
[----:B------:R-:W-:-:S05]  /*f1a0*/  IMAD.IADD R11, R19, 0x1, R3 ;  /* 0x00000001130b7824 */ /* 0x000fca00078e0203 */
[----:B------:R-:W-:-:S13]  /*f1b0*/  ISETP.GE.OR P6, PT, R11, R2, !P0 ;  /* 0x000000020b00720c */ /* 0x000fda00047c6670 */
[----:B------:R-:W0:Y:S08]  /*f1c0*/  @!P6 LDC.64 R2, c[0x0][0xc80] ;  /* 0x00032000ff02eb82 */ /* 0x000e300000000a00 */
[----:B------:R-:W1:Y:S01]  /*f1d0*/  @!P6 LDC.64 R4, c[0x0][0xc78] ;  /* 0x00031e00ff04eb82 */ /* 0x000e620000000a00 */
[----:B------:R-:W-:Y:S02]  /*f1e0*/  IMAD.MOV.U32 R10, RZ, RZ, RZ ;  /* 0x000000ffff0a7224 */ /* 0x000fe400078e00ff */
[----:B0-----:R-:W-:-:S05]  /*f1f0*/  @!P6 IMAD.WIDE R2, R11, 0x4, R2 ;  /* 0x000000040b02e825 */ /* 0x001fca00078e0202 */
[----:B------:R1:W2:Y:S02]  /*f200*/  @!P6 LDG.E R7, desc[UR36][R2.64] ;  /* 0x000000240207e981 */ /* 0x0002a4000c1e1900 */
[----:B-1----:R-:W-:-:S05]  /*f210*/  @!P6 IMAD.WIDE R2, R11, 0x4, R4 ;  /* 0x000000040b02e825 */ /* 0x002fca00078e0204 */
[----:B------:R-:W2:Y:S01]  /*f220*/  @!P6 LDG.E R10, desc[UR36][R2.64] ;  /* 0x00000024020ae981 */ /* 0x000ea2000c1e1900 */
[----:B------:R-:W-:Y:S01]  /*f230*/  UMOV UR4, 0xffffffff ;  /* 0xffffffff00047882 */ /* 0x000fe20000000000 */
[----:B--2---:R-:W-:Y:S02]  /*f240*/  IMAD R13, R10, R7, RZ ;  /* 0x000000070a0d7224 */ /* 0x004fe400078e02ff */
[----:B------:R-:W-:Y:S05]  /*f250*/  BRA.DIV UR4, `(.L_x_298) ;  /* 0x0000003e04787947 */ /* 0x000fea000b800000 */
        /* <DEDUP_REMOVED lines=15> */
[----:B------:R0:W1:Y:S02]  /*f350*/  SHFL.IDX PT, R14, R2, 0x1f, 0x1f ;  /* 0x03e01f00020e7f89 */ /* 0x00006400000e0000 */
.L_x_417:
[----:B------:R-:W-:Y:S02]  /*f360*/  ULDC UR4, c[0x0][0xc38] ;  /* 0x00030e0000047ab9 */ /* 0x000fe40000000800 */
[----:B------:R-:W-:-:S04]  /*f370*/  IMAD.U32 R5, RZ, RZ, UR4 ;  /* 0x00000004ff057e24 */ /* 0x000fc8000f8e00ff */
[----:B-1----:R-:W-:-:S04]  /*f380*/  IMAD R14, R14, R5, RZ ;  /* 0x000000050e0e7224 */ /* 0x002fc800078e02ff */
[----:B------:R-:W-:-:S05]  /*f390*/  IMAD.IADD R9, R14, 0x1, R9 ;  /* 0x000000010e097824 */ /* 0x000fca00078e0209 */
[----:B------:R-:W-:-:S13]  /*f3a0*/  ISETP.GT.AND P6, PT, R9, R0, PT ;  /* 0x000000000900720c */ /* 0x000fda0003fc4270 */
[----:B------:R-:W-:Y:S05]  /*f3b0*/  @!P6 BRA `(.L_x_299) ;  /* 0xfffffffc005ce947 */ /* 0x000fea000383ffff */
.L_x_296:
[----:B------:R-:W-:Y:S01]  /*f3c0*/  IMAD.IADD R9, R9, 0x1, -R14 ;  /* 0x0000000109097824 */ /* 0x000fe200078e0a0e */
[----:B------:R-:W-:-:S03]  /*f3d0*/  UMOV UR4, 0xffffffff ;  /* 0xffffffff00047882 */ /* 0x000fc60000000000 */
[----:B------:R-:W-:-:S05]  /*f3e0*/  IMAD R3, R2, R5, R9 ;  /* 0x0000000502037224 */ /* 0x000fca00078e0209 */
[----:B------:R-:W-:Y:S01]  /*f3f0*/  ISETP.GT.AND P6, PT, R3, R0, PT ;  /* 0x000000000300720c */ /* 0x000fe20003fc4270 */
[----:B------:R-:W-:-:S12]  /*f400*/  BRA.DIV UR4, `(.L_x_300) ;  /* 0x0000003e04c47947 */ /* 0x000fd8000b800000 */
[----:B------:R-:W-:-:S04]  /*f410*/  VOTE.ANY R3, PT, !P6 ;  /* 0x0000000000037806 */ /* 0x000fc800070e0100 */
[----:B------:R-:W1:Y:S02]  /*f420*/  POPC R4, R3 ;  /* 0x0000000300047309 */ /* 0x000e640000000000 */
[----:B-1----:R1:W2:Y:S04]  /*f430*/  SHFL.IDX PT, R7, R7, R4, 0x1f ;  /* 0x00001f0407077589 */ /* 0x0022a800000e0000 */
[----:B------:R1:W3:Y:S02]  /*f440*/  SHFL.IDX PT, R10, R10, R4, 0x1f ;  /* 0x00001f040a0a7589 */ /* 0x0002e400000e0000 */
.L_x_422:
[----:B------:R-:W-:-:S13]  /*f450*/  ISETP.NE.AND P0, PT, R3, RZ, PT ;  /* 0x000000ff0300720c */ /* 0x000fda0003f05270 */
[----:B------:R-:W-:Y:S05]  /*f460*/  @!P0 BRA `(.L_x_301) ;  /* 0x0000000000108947 */ /* 0x000fea0003800000 */
[----:B------:R-:W-:Y:S01]  /*f470*/  UMOV UR4, 0xffffffff ;  /* 0xffffffff00047882 */ /* 0x000fe20000000000 */
[----:B------:R-:W-:Y:S02]  /*f480*/  VIADD R12, R4, 0xffffffff ;  /* 0xffffffff040c7836 */ /* 0x000fe40000000000 */
[----:B------:R-:W-:Y:S05]  /*f490*/  BRA.DIV UR4, `(.L_x_302) ;  /* 0x0000003e04fc7947 */ /* 0x000fea000b800000 */
[----:B------:R4:W0:Y:S02]  /*f4a0*/  SHFL.IDX PT, R6, R2, R12, 0x1f ;  /* 0x00001f0c02067589 */ /* 0x00082400000e0000 */
.L_x_301:
[----:B--2---:R-:W-:Y:S01]  /*f4b0*/  IABS R8, R7 ;  /* 0x0000000700087213 */ /* 0x004fe20000000000 */
[----:B0-----:R-:W-:Y:S01]  /*f4c0*/  IMAD R16, R6, R5, R9 ;  /* 0x0000000506107224 */ /* 0x001fe200078e0209 */
[----:B---3--:R-:W-:Y:S01]  /*f4d0*/  IABS R5, R10 ;  /* 0x0000000a00057213 */ /* 0x008fe20000000000 */
[----:B------:R-:W-:Y:S01]  /*f4e0*/  IMAD.IADD R19, R4, 0x1, R19 ;  /* 0x0000000104137824 */ /* 0x000fe200078e0213 */
[----:B------:R-:W0:Y:S01]  /*f4f0*/  I2F.RP R11, R8 ;  /* 0x00000008000b7306 */ /* 0x000e220000209400 */
[----:B------:R-:W-:-:S07]  /*f500*/  IMAD.IADD R0, R0, 0x1, -R16 ;  /* 0x0000000100007824 */ /* 0x000fce00078e0a10 */
[----:B----4-:R-:W2:Y:S08]  /*f510*/  I2F.RP R12, R5 ;  /* 0x00000005000c7306 */ /* 0x010eb00000209400 */
[----:B0-----:R-:W0:Y:S08]  /*f520*/  MUFU.RCP R11, R11 ;  /* 0x0000000b000b7308 */ /* 0x001e300000001000 */
[----:B--2---:R-:W-:Y:S01]  /*f530*/  MUFU.RCP R12, R12 ;  /* 0x0000000c000c7308 */ /* 0x004fe20000001000 */
[----:B0-----:R-:W-:-:S07]  /*f540*/  IADD3 R2, R11, 0xffffffe, RZ ;  /* 0x0ffffffe0b027810 */ /* 0x001fce0007ffe0ff */
[----:B------:R0:W2:Y:S02]  /*f550*/  F2I.FTZ.U32.TRUNC.NTZ R3, R2 ;  /* 0x0000000200037305 */ /* 0x0000a4000021f000 */
[----:B0-----:R-:W-:Y:S02]  /*f560*/  IMAD.MOV.U32 R2, RZ, RZ, RZ ;  /* 0x000000ffff027224 */ /* 0x001fe400078e00ff */
[----:B--2---:R-:W-:-:S04]  /*f570*/  IMAD.MOV R9, RZ, RZ, -R3 ;  /* 0x000000ffff097224 */ /* 0x004fc800078e0a03 */
[----:B------:R-:W-:-:S04]  /*f580*/  IMAD R9, R9, R8, RZ ;  /* 0x0000000809097224 */ /* 0x000fc800078e02ff */
[----:B------:R-:W-:Y:S01]  /*f590*/  IMAD.HI.U32 R3, R3, R9, R2 ;  /* 0x0000000903037227 */ /* 0x000fe200078e0002 */
[----:B------:R-:W-:Y:S02]  /*f5a0*/  IABS R2, R7 ;  /* 0x0000000700027213 */ /* 0x000fe40000000000 */
[----:B------:R-:W-:-:S03]  /*f5b0*/  IABS R9, R0 ;  /* 0x0000000000097213 */ /* 0x000fc60000000000 */
[----:B------:R-:W-:Y:S02]  /*f5c0*/  IMAD.MOV R2, RZ, RZ, -R2 ;  /* 0x000000ffff027224 */ /* 0x000fe400078e0a02 */
[----:B------:R-:W-:-:S04]  /*f5d0*/  IMAD.HI.U32 R6, R3, R9, RZ ;  /* 0x0000000903067227 */ /* 0x000fc800078e00ff */
[----:B------:R-:W-:Y:S02]  /*f5e0*/  VIADD R3, R12, 0xffffffe ;  /* 0x0ffffffe0c037836 */ /* 0x000fe40000000000 */
[----:B------:R-:W-:-:S04]  /*f5f0*/  IMAD R9, R6, R2, R9 ;  /* 0x0000000206097224 */ /* 0x000fc800078e0209 */
[----:B------:R-:W0:Y:S01]  /*f600*/  F2I.FTZ.U32.TRUNC.NTZ R3, R3 ;  /* 0x0000000300037305 */ /* 0x000e22000021f000 */
[----:B------:R-:W-:-:S13]  /*f610*/  ISETP.GT.U32.AND P1, PT, R8, R9, PT ;  /* 0x000000090800720c */ /* 0x000fda0003f24070 */
[----:B------:R-:W-:Y:S01]  /*f620*/  @!P1 IMAD.IADD R9, R9, 0x1, -R8 ;  /* 0x0000000109099824 */ /* 0x000fe200078e0a08 */
[----:B0-----:R-:W-:Y:S01]  /*f630*/  IADD3 R2, RZ, -R3, RZ ;  /* 0x80000003ff027210 */ /* 0x001fe20007ffe0ff */
[----:B------:R-:W-:Y:S01]  /*f640*/  @!P1 VIADD R6, R6, 0x1 ;  /* 0x0000000106069836 */ /* 0x000fe20000000000 */
[----:B------:R-:W-:Y:S02]  /*f650*/  ISETP.NE.AND P1, PT, R7, RZ, PT ;  /* 0x000000ff0700720c */ /* 0x000fe40003f25270 */
[----:B------:R-:W-:Y:S01]  /*f660*/  ISETP.GE.U32.AND P0, PT, R9, R8, PT ;  /* 0x000000080900720c */ /* 0x000fe20003f06070 */
[----:B------:R-:W-:Y:S02]  /*f670*/  IMAD R9, R2, R5, RZ ;  /* 0x0000000502097224 */ /* 0x000fe400078e02ff */
[----:B------:R-:W-:-:S04]  /*f680*/  IMAD.MOV.U32 R2, RZ, RZ, RZ ;  /* 0x000000ffff027224 */ /* 0x000fc800078e00ff */
[----:B------:R-:W-:Y:S01]  /*f690*/  IMAD.HI.U32 R8, R3, R9, R2 ;  /* 0x0000000903087227 */ /* 0x000fe200078e0002 */
[----:B------:R-:W-:-:S04]  /*f6a0*/  LOP3.LUT R2, R0, R7, RZ, 0x3c, !PT ;  /* 0x0000000700027212 */ /* 0x000fc800078e3cff */
[----:B------:R-:W-:Y:S01]  /*f6b0*/  ISETP.GE.AND P2, PT, R2, RZ, PT ;  /* 0x000000ff0200720c */ /* 0x000fe20003f46270 */
[----:B------:R-:W-:Y:S01]  /*f6c0*/  @P0 VIADD R6, R6, 0x1 ;  /* 0x0000000106060836 */ /* 0x000fe20000000000 */
[----:B------:R-:W-:-:S05]  /*f6d0*/  IABS R2, R10 ;  /* 0x0000000a00027213 */ /* 0x000fca0000000000 */
[----:B------:R-:W-:-:S06]  /*f6e0*/  IMAD.MOV R2, RZ, RZ, -R2 ;  /* 0x000000ffff027224 */ /* 0x000fcc00078e0a02 */
[----:B------:R-:W-:Y:S01]  /*f6f0*/  @!P2 IMAD.MOV R6, RZ, RZ, -R6 ;  /* 0x000000ffff06a224 */ /* 0x000fe200078e0a06 */
[----:B------:R-:W-:-:S04]  /*f700*/  @!P1 LOP3.LUT R6, RZ, R7, RZ, 0x33, !PT ;  /* 0x00000007ff069212 */ /* 0x000fc800078e33ff */
[-C--:B------:R-:W-:Y:S01]  /*f710*/  IABS R3, R6.reuse ;  /* 0x0000000600037213 */ /* 0x080fe20000000000 */
[----:B------:R-:W-:-:S04]  /*f720*/  IMAD R7, R7, R6, RZ ;  /* 0x0000000607077224 */ /* 0x000fc800078e02ff */
[----:B------:R-:W-:-:S04]  /*f730*/  IMAD.HI.U32 R8, R8, R3, RZ ;  /* 0x0000000308087227 */ /* 0x000fc800078e00ff */
[----:B------:R-:W-:Y:S02]  /*f740*/  IMAD R2, R8, R2, R3 ;  /* 0x0000000208027224 */ /* 0x000fe400078e0203 */
[----:B------:R-:W-:-:S03]  /*f750*/  IMAD.IADD R17, R0, 0x1, -R7 ;  /* 0x0000000100117824 */ /* 0x000fc600078e0a07 */
[----:B------:R-:W-:-:S13]  /*f760*/  ISETP.GT.U32.AND P1, PT, R5, R2, PT ;  /* 0x000000020500720c */ /* 0x000fda0003f24070 */
[----:B------:R-:W-:Y:S01]  /*f770*/  @!P1 IMAD.IADD R2, R2, 0x1, -R5 ;  /* 0x0000000102029824 */ /* 0x000fe200078e0a05 */
[----:B------:R-:W-:Y:S02]  /*f780*/  @!P1 IADD3 R8, R8, 0x1, RZ ;  /* 0x0000000108089810 */ /* 0x000fe40007ffe0ff */
[----:B------:R-:W-:Y:S02]  /*f790*/  ISETP.NE.AND P1, PT, R10, RZ, PT ;  /* 0x000000ff0a00720c */ /* 0x000fe40003f25270 */
[----:B------:R-:W-:Y:S02]  /*f7a0*/  ISETP.GE.U32.AND P0, PT, R2, R5, PT ;  /* 0x000000050200720c */ /* 0x000fe40003f06070 */
[----:B------:R-:W-:-:S04]  /*f7b0*/  LOP3.LUT R2, R6, R10, RZ, 0x3c, !PT ;  /* 0x0000000a06027212 */ /* 0x000fc800078e3cff */
[----:B------:R-:W-:-:S07]  /*f7c0*/  ISETP.GE.AND P2, PT, R2, RZ, PT ;  /* 0x000000ff0200720c */ /* 0x000fce0003f46270 */
[----:B------:R-:W-:-:S06]  /*f7d0*/  @P0 VIADD R8, R8, 0x1 ;  /* 0x0000000108080836 */ /* 0x000fcc0000000000 */
[----:B------:R-:W-:Y:S01]  /*f7e0*/  @!P2 IMAD.MOV R8, RZ, RZ, -R8 ;  /* 0x000000ffff08a224 */ /* 0x000fe200078e0a08 */
[----:B------:R-:W-:-:S05]  /*f7f0*/  @!P1 LOP3.LUT R8, RZ, R10, RZ, 0x33, !PT ;  /* 0x0000000aff089212 */ /* 0x000fca00078e33ff */
[----:B------:R-:W-:-:S04]  /*f800*/  IMAD.MOV R3, RZ, RZ, -R8 ;  /* 0x000000ffff037224 */ /* 0x000fc800078e0a08 */
[C---:B------:R-:W-:Y:S02]  /*f810*/  IMAD R18, R10.reuse, R3, R6 ;  /* 0x000000030a127224 */ /* 0x040fe400078e0206 */
[----:B------:R-:W-:-:S05]  /*f820*/  IMAD R3, R10, 0x1000000, R8 ;  /* 0x010000000a037824 */ /* 0x000fca00078e0208 */
[----:B------:R-:W-:Y:S01]  /*f830*/  LEA R18, R18, R3, 0x10 ;  /* 0x0000000312127211 */ /* 0x000fe200078e80ff */
[----:B------:R-:W-:Y:S06]  /*f840*/  BRA `(.L_x_303) ;  /* 0x00000000001c7947 */ /* 0x000fec0003800000 */
.L_x_297:
[----:B------:R-:W-:Y:S01]  /*f850*/  UMOV UR4, URZ ;  /* 0x0000003f00047c82 */ /* 0x000fe20008000000 */
[----:B------:R-:W-:Y:S01]  /*f860*/  UMOV UR5, URZ ;  /* 0x0000003f00057c82 */ /* 0x000fe20008000000 */
[----:B------:R-:W-:Y:S01]  /*f870*/  ULDC UR6, c[0x0][0xc3c] ;  /* 0x00030f0000067ab9 */ /* 0x000fe20000000800 */
[----:B------:R-:W-:Y:S02]  /*f880*/  IMAD.MOV.U32 R16, RZ, RZ, R0 ;  /* 0x000000ffff107224 */ /* 0x000fe400078e0000 */
[----:B------:R-:W-:Y:S02]  /*f890*/  IMAD.U32 R17, RZ, RZ, UR4 ;  /* 0x00000004ff117e24 */ /* 0x000fe4000f8e00ff */
[----:B------:R-:W-:Y:S02]  /*f8a0*/  IMAD.U32 R18, RZ, RZ, UR5 ;  /* 0x00000005ff127e24 */ /* 0x000fe4000f8e00ff */
[----:B------:R-:W-:-:S07]  /*f8b0*/  IMAD.U32 R19, RZ, RZ, UR6 ;  /* 0x00000006ff137e24 */ /* 0x000fce000f8e00ff */
.L_x_303:
[----:B------:R-:W0:Y:S01]  /*f8c0*/  S2R R0, SR_TID.X ;  /* 0x0000000000007919 */ /* 0x000e220000002100 */
[----:B------:R-:W-:Y:S05]  /*f8d0*/  WARPSYNC.ALL ;  /* 0x0000000000007948 */ /* 0x000fea0003800000 */
[----:B------:R-:W-:Y:S01]  /*f8e0*/  BAR.SYNC.DEFER_BLOCKING 0x4, 0x180 ;  /* 0x0106000000007b1d */ /* 0x000fe20000010000 */
[----:B0-----:R-:W-:-:S04]  /*f8f0*/  LOP3.LUT R0, R0, 0x1f, RZ, 0xc0, !PT ;  /* 0x0000001f00007812 */ /* 0x001fc800078ec0ff */
[----:B------:R-:W-:-:S13]  /*f900*/  ISETP.NE.AND P0, PT, R0, RZ, PT ;  /* 0x000000ff0000720c */ /* 0x000fda0003f05270 */
[----:B------:R-:W0:Y:S01]  /*f910*/  @!P0 S2R R3, SR_CgaCtaId ;  /* 0x0000000000038919 */ /* 0x000e220000008800 */
[----:B------:R-:W-:-:S04]  /*f920*/  @!P0 MOV R0, 0x400 ;  /* 0x0000040000008802 */ /* 0x000fc80000000f00 */
[----:B0-----:R-:W-:-:S05]  /*f930*/  @!P0 LEA R22, R3, R0, 0x18 ;  /* 0x0000000003168211 */ /* 0x001fca00078ec0ff */
[----:B------:R2:W-:Y:S01]  /*f940*/  @!P0 STS.128 [R22+0x2a8d0], R16 ;  /* 0x02a8d01016008388 */ /* 0x0005e20000000c00 */
[----:B------:R-:W-:Y:S06]  /*f950*/  BAR.ARV 0x5, 0x180 ;  /* 0x0146000000007b1d */ /* 0x000fec0000002000 */
.L_x_294:
[----:B------:R-:W-:Y:S02]  /*f960*/  ULDC UR4, c[0x0][0xc3c] ;  /* 0x00030f0000047ab9 */ /* 0x000fe40000000800 */
[----:B-1----:R-:W-:-:S13]  /*f970*/  ISETP.GE.AND P0, PT, R19, UR4, PT ;  /* 0x0000000413007c0c */ /* 0x002fda000bf06270 */
[----:B------:R-:W-:Y:S05]  /*f980*/  @!P0 BRA `(.L_x_304) ;  /* 0xffffffb400bc8947 */ /* 0x000fea000383ffff */
[----:B------:R-:W-:Y:S05]  /*f990*/  BSYNC B8 ;  /* 0x0000000000087941 */ /* 0x000fea0003800000 */
.L_x_241:
[----:B-1----:R-:W3:Y:S01]  /*f9a0*/  LDL.LU R0, [R1+0x18] ;  /* 0x0000180001007983 */ /* 0x002ee20000300800 */
[----:B------:R-:W-:Y:S01]  /*f9b0*/  BSSY B0, `(.L_x_305) ;  /* 0x000000b000007945 */ /* 0x000fe20003800000 */
[----:B------:R-:W1:Y:S01]  /*f9c0*/  S2R R5, SR_CgaCtaId ;  /* 0x0000000000057919 */ /* 0x000e620000008800 */
[----:B---3--:R-:W-:-:S05]  /*f9d0*/  VIADD R0, R0, 0x1 ;  /* 0x0000000100007836 */ /* 0x008fca0000000000 */
[----:B------:R-:W-:-:S04]  /*f9e0*/  LEA.HI R2, R0, R0, RZ, 0x1 ;  /* 0x0000000000027211 */ /* 0x000fc800078f08ff */
[----:B------:R-:W-:Y:S02]  /*f9f0*/  LOP3.LUT R3, R2, 0xfffffffe, RZ, 0xc0, !PT ;  /* 0xfffffffe02037812 */ /* 0x000fe400078ec0ff */
[----:B------:R-:W-:-:S03]  /*fa00*/  MOV R2, 0x400 ;  /* 0x0000040000027802 */ /* 0x000fc60000000f00 */
[----:B------:R-:W-:Y:S01]  /*fa10*/  IMAD.IADD R0, R0, 0x1, -R3 ;  /* 0x0000000100007824 */ /* 0x000fe200078e0a03 */
[----:B-1----:R-:W-:-:S04]  /*fa20*/  LEA R4, R5, R2, 0x18 ;  /* 0x0000000205047211 */ /* 0x002fc800078ec0ff */
[----:B------:R-:W-:-:S04]  /*fa30*/  SHF.L.U32 R0, R0, 0x1f, RZ ;  /* 0x0000001f00007819 */ /* 0x000fc800000006ff */
[----:B------:R-:W1:Y:S02]  /*fa40*/  SYNCS.PHASECHK.TRANS64.TRYWAIT P0, [R4+URZ+0x2a820], R0 ;  /* 0x02a82000040075a7 */ /* 0x000e64000800017f */
[----:B-1----:R-:W-:Y:S05]  /*fa50*/  @!P0 BRA `(.L_x_306) ;  /* 0x0000003800b48947 */ /* 0x002fea0003800000 */
.L_x_425:
[----:B------:R-:W-:Y:S05]  /*fa60*/  BSYNC B0 ;  /* 0x0000000000007941 */ /* 0x000fea0003800000 */
.L_x_305:
[----:B------:R-:W-:-:S03]  /*fa70*/  UMOV UR4, 0xffffffff ;  /* 0xffffffff00047882 */ /* 0x000fc60000000000 */
[----:B------:R-:W-:Y:S05]  /*fa80*/  BRA.DIV UR4, `(.L_x_307) ;  /* 0x0000003a04bc7947 */ /* 0x000fea000b800000 */
[----:B-1----:R-:W1:Y:S02]  /*fa90*/  S2R R0, SR_TID.X ;  /* 0x0000000000007919 */ /* 0x002e640000002100 */
[----:B-1----:R-:W-:-:S04]  /*faa0*/  SHF.R.U32.HI R0, RZ, 0x5, R0 ;  /* 0x00000005ff007819 */ /* 0x002fc80000011600 */
[----:B------:R-:W-:-:S05]  /*fab0*/  LOP3.LUT R0, R0, 0x3, RZ, 0xc0, !PT ;  /* 0x0000000300007812 */ /* 0x000fca00078ec0ff */
[----:B------:R1:W3:Y:S02]  /*fac0*/  SHFL.IDX PT, R14, R0, RZ, 0x1f ;  /* 0x00001fff000e7589 */ /* 0x0002e400000e0000 */
.L_x_428:
[----:B---3--:R-:W-:Y:S01]  /*fad0*/  ISETP.NE.AND P0, PT, R14, RZ, PT ;  /* 0x000000ff0e00720c */ /* 0x008fe20003f05270 */
[----:B------:R-:W-:-:S12]  /*fae0*/  BSSY B0, `(.L_x_308) ;  /* 0x0000026000007945 */ /* 0x000fd80003800000 */
[----:B------:R-:W-:Y:S05]  /*faf0*/  @P0 BRA `(.L_x_309) ;  /* 0x0000000000900947 */ /* 0x000fea0003800000 */
[----:B------:R-:W-:-:S03]  /*fb00*/  UMOV UR4, 0xffffffff ;  /* 0xffffffff00047882 */ /* 0x000fc60000000000 */
[----:B------:R-:W-:Y:S05]  /*fb10*/  BRA.DIV UR4, `(.L_x_310) ;  /* 0x0000003a04cc7947 */ /* 0x000fea000b800000 */
[----:B------:R-:W-:-:S13]  /*fb20*/  ELECT P6, URZ, PT ;  /* 0x00000000003f782f */ /* 0x000fda00038c0000 */
.L_x_431:
[----:B------:R-:W-:Y:S05]  /*fb30*/  @!P6 BRA `(.L_x_309) ;  /* 0x000000000080e947 */ /* 0x000fea0003800000 */
[----:B-1----:R-:W3:Y:S02]  /*fb40*/  LDL R0, [R1+0x1c] ;  /* 0x00001c0001007983 */ /* 0x002ee40000100800 */
[----:B---3--:R-:W-:-:S13]  /*fb50*/  R2UR UR4, R0 ;  /* 0x00000000000472ca */ /* 0x008fda00000e0000 */
[----:B------:R-:W-:-:S06]  /*fb60*/  ULOP3.LUT UR4, UR4, 0x2, URZ, 0xfc, !UPT ;  /* 0x0000000204047892 */ /* 0x000fcc000f8efc3f */
[----:B------:R-:W-:-:S04]  /*fb70*/  MOV R0, UR4 ;  /* 0x0000000400007c02 */ /* 0x000fc80008000f00 */
[----:B------:R-:W-:-:S13]  /*fb80*/  ISETP.NE.AND P0, PT, R0, 0x3, PT ;  /* 0x000000030000780c */ /* 0x000fda0003f05270 */
[----:B------:R-:W-:Y:S05]  /*fb90*/  @!P0 BRA `(.L_x_311) ;  /* 0x0000000000048947 */ /* 0x000fea0003800000 */
[----:B------:R-:W-:Y:S01]  /*fba0*/  BPT.TRAP 0x1 ;  /* 0x000000040000795c */ /* 0x000fe20000300000 */
.L_x_311:
[C---:B------:R-:W-:Y:S01]  /*fbb0*/  IMAD R5, R27.reuse, 0x8, R4 ;  /* 0x000000081b057824 */ /* 0x040fe200078e0204 */
[----:B------:R-:W-:Y:S01]  /*fbc0*/  SHF.L.U32 R0, R28, 0x1f, RZ ;  /* 0x0000001f1c007819 */ /* 0x000fe200000006ff */
[----:B------:R-:W-:-:S03]  /*fbd0*/  VIADD R27, R27, 0x1 ;  /* 0x000000011b1b7836 */ /* 0x000fc60000000000 */
[----:B------:R-:W1:Y:S02]  /*fbe0*/  SYNCS.PHASECHK.TRANS64.TRYWAIT P1, [R5+URZ+0x2a840], R0 ;  /* 0x02a84000050075a7 */ /* 0x000e64000802017f */
[----:B------:R-:W-:-:S04]  /*fbf0*/  ISETP.NE.AND P2, PT, R27, 0x2, PT ;  /* 0x000000021b00780c */ /* 0x000fc80003f45270 */
[----:B------:R-:W-:Y:S01]  /*fc00*/  SEL R3, RZ, 0x1, P2 ;  /* 0x00000001ff037807 */ /* 0x000fe20001000000 */
[----:B-1----:R-:W-:Y:S08]  /*fc10*/  @!P1 BRA `(.L_x_312) ;  /* 0x0000003800ac9947 */ /* 0x002ff00003800000 */
.L_x_432:
[----:B------:R-:W-:Y:S02]  /*fc20*/  SEL R27, R27, RZ, P2 ;  /* 0x000000ff1b1b7207 */ /* 0x000fe40001000000 */
[----:B------:R-:W-:Y:S01]  /*fc30*/  LOP3.LUT R2, R28, R3, RZ, 0x3c, !PT ;  /* 0x000000031c027212 */ /* 0x000fe200078e3cff */
[----:B------:R-:W-:Y:S06]  /*fc40*/  @!P0 BRA `(.L_x_313) ;  /* 0x0000000000048947 */ /* 0x000fec0003800000 */
[----:B------:R-:W-:Y:S01]  /*fc50*/  BPT.TRAP 0x1 ;  /* 0x000000040000795c */ /* 0x000fe20000300000 */
.L_x_313:
[----:B------:R-:W-:Y:S01]  /*fc60*/  IMAD R27, R27, 0x8, R4 ;  /* 0x000000081b1b7824 */ /* 0x000fe200078e0204 */
[----:B------:R-:W-:-:S04]  /*fc70*/  SHF.L.U32 R2, R2, 0x1f, RZ ;  /* 0x0000001f02027819 */ /* 0x000fc800000006ff */
[----:B------:R-:W3:Y:S02]  /*fc80*/  SYNCS.PHASECHK.TRANS64.TRYWAIT P1, [R27+URZ+0x2a840], R2 ;  /* 0x02a840021b0075a7 */ /* 0x000ee4000802017f */
[----:B---3--:R-:W-:Y:S05]  /*fc90*/  @!P1 BRA `(.L_x_314) ;  /* 0x0000003800a09947 */ /* 0x008fea0003800000 */
.L_x_433:
[----:B------:R-:W-:Y:S05]  /*fca0*/  @!P0 BRA `(.L_x_315) ;  /* 0x0000000000048947 */ /* 0x000fea0003800000 */
[----:B------:R-:W-:Y:S01]  /*fcb0*/  BPT.TRAP 0x1 ;  /* 0x000000040000795c */ /* 0x000fe20000300000 */
.L_x_315:
[----:B------:R-:W4:Y:S02]  /*fcc0*/  SYNCS.PHASECHK.TRANS64.TRYWAIT P1, [R5+URZ+0x2a860], R0 ;  /* 0x02a86000050075a7 */ /* 0x000f24000802017f */
[----:B----4-:R-:W-:Y:S05]  /*fcd0*/  @!P1 BRA `(.L_x_316) ;  /* 0x0000003800a49947 */ /* 0x010fea0003800000 */
.L_x_434:
[----:B------:R-:W-:Y:S05]  /*fce0*/  @!P0 BRA `(.L_x_317) ;  /* 0x0000000000048947 */ /* 0x000fea0003800000 */
[----:B------:R-:W-:Y:S01]  /*fcf0*/  BPT.TRAP 0x1 ;  /* 0x000000040000795c */ /* 0x000fe20000300000 */
.L_x_317:
[----:B------:R0:W0:Y:S02]  /*fd00*/  SYNCS.PHASECHK.TRANS64.TRYWAIT P0, [R27+URZ+0x2a860], R2 ;  /* 0x02a860021b0075a7 */ /* 0x000024000800017f */
[----:B0-----:R-:W-:Y:S05]  /*fd10*/  @!P0 NANOSLEEP.SYNCS 0x989680 ;  /* 0x009896800000895d */ /* 0x001fea0003900000 */
[----:B------:R-:W0:Y:S02]  /*fd20*/  @!P0 SYNCS.PHASECHK.TRANS64 P0, [R27+URZ+0x2a860], R2 ;  /* 0x02a860021b0085a7 */ /* 0x000e24000800007f */
[----:B0-----:R-:W-:Y:S05]  /*fd30*/  @!P0 BRA `(.L_x_317) ;  /* 0xfffffffc00f08947 */ /* 0x001fea000383ffff */
.L_x_309:
[----:B------:R-:W-:Y:S05]  /*fd40*/  BSYNC B0 ;  /* 0x0000000000007941 */ /* 0x000fea0003800000 */
.L_x_308:
[----:B------:R-:W-:Y:S05]  /*fd50*/  EXIT ;  /* 0x000000000000794d */ /* 0x000fea0003800000 */
.L_x_188:
[----:B0-----:R-:W-:-:S04]  /*fd60*/  IMAD.U32 R3, RZ, RZ, UR40 ;  /* 0x00000028ff037e24 */ /* 0x001fc8000f8e00ff */
[----:B------:R0:W1:Y:S03]  /*fd70*/  SYNCS.PHASECHK.TRANS64.TRYWAIT P1, [R3+URZ+0x2a800], R0 ;  /* 0x02a80000030075a7 */ /* 0x000066000802017f */
[----:B-1----:R-:W-:Y:S05]  /*fd80*/  @!P1 NANOSLEEP.SYNCS 0x989680 ;  /* 0x009896800000995d */ /* 0x002fea0003900000 */
[----:B------:R-:W1:Y:S02]  /*fd90*/  @!P1 SYNCS.PHASECHK.TRANS64 P1, [R3+URZ+0x2a800], R0 ;  /* 0x02a80000030095a7 */ /* 0x000e64000802007f */
[----:B-1----:R-:W-:Y:S05]  /*fda0*/  @!P1 BRA `(.L_x_188) ;  /* 0xfffffffc00ec9947 */ /* 0x002fea000383ffff */
[----:B------:R-:W-:Y:S05]  /*fdb0*/  BRA `(.L_x_318) ;  /* 0xffffff1c00687947 */ /* 0x000fea000383ffff */
.L_x_192:
[----:B-1----:R1:W2:Y:S02]  /*fdc0*/  SYNCS.PHASECHK.TRANS64.TRYWAIT P1, [R0+URZ+0x2a830], R3 ;  /* 0x02a83003000075a7 */ /* 0x0022a4000802017f */
[----:B--2---:R-:W-:Y:S05]  /*fdd0*/  @!P1 NANOSLEEP.SYNCS 0x989680 ;  /* 0x009896800000995d */ /* 0x004fea0003900000 */
[----:B------:R-:W2:Y:S02]  /*fde0*/  @!P1 SYNCS.PHASECHK.TRANS64 P1, [R0+URZ+0x2a830], R3 ;  /* 0x02a83003000095a7 */ /* 0x000ea4000802007f */
[----:B--2---:R-:W-:Y:S05]  /*fdf0*/  @!P1 BRA `(.L_x_192) ;  /* 0xfffffffc00f09947 */ /* 0x004fea000383ffff */
[----:B------:R-:W-:Y:S05]  /*fe00*/  BRA `(.L_x_191) ;  /* 0xffffff1c00887947 */ /* 0x000fea000383ffff */
.L_x_198:
[----:B-1----:R-:W-:-:S04]  /*fe10*/  IMAD.U32 R12, RZ, RZ, UR9 ;  /* 0x00000009ff0c7e24 */ /* 0x002fc8000f8e00ff */
[----:B------:R1:W2:Y:S03]  /*fe20*/  SYNCS.PHASECHK.TRANS64.TRYWAIT P1, [R12+URZ+0x2a830], R9 ;  /* 0x02a830090c0075a7 */ /* 0x0002a6000802017f */
[----:B--2---:R-:W-:Y:S05]  /*fe30*/  @!P1 NANOSLEEP.SYNCS 0x989680 ;  /* 0x009896800000995d */ /* 0x004fea0003900000 */
[----:B------:R-:W2:Y:S02]  /*fe40*/  @!P1 SYNCS.PHASECHK.TRANS64 P1, [R12+URZ+0x2a830], R9 ;  /* 0x02a830090c0095a7 */ /* 0x000ea4000802007f */
[----:B--2---:R-:W-:Y:S05]  /*fe50*/  @!P1 BRA `(.L_x_198) ;  /* 0xfffffffc00ec9947 */ /* 0x004fea000383ffff */
[----:B------:R-:W-:Y:S05]  /*fe60*/  BRA `(.L_x_197) ;  /* 0xffffff4400647947 */ /* 0x000fea000383ffff */
.L_x_202:
[----:B01----:R-:W-:-:S04]  /*fe70*/  IMAD.U32 R9, RZ, RZ, UR10 ;  /* 0x0000000aff097e24 */ /* 0x003fc8000f8e00ff */
[----:B------:R0:W1:Y:S03]  /*fe80*/  SYNCS.PHASECHK.TRANS64.TRYWAIT P1, [R9+URZ+0x2a850], R8 ;  /* 0x02a85008090075a7 */ /* 0x000066000802017f */
[----:B-1----:R-:W-:Y:S05]  /*fe90*/  @!P1 NANOSLEEP.SYNCS 0x989680 ;  /* 0x009896800000995d */ /* 0x002fea0003900000 */
[----:B------:R-:W1:Y:S02]  /*fea0*/  @!P1 SYNCS.PHASECHK.TRANS64 P1, [R9+URZ+0x2a850], R8 ;  /* 0x02a85008090095a7 */ /* 0x000e64000802007f */
[----:B-1----:R-:W-:Y:S05]  /*feb0*/  @!P1 BRA `(.L_x_202) ;  /* 0xfffffffc00ec9947 */ /* 0x002fea000383ffff */
[----:B------:R-:W-:Y:S05]  /*fec0*/  BRA `(.L_x_201) ;  /* 0xffffff4c00a47947 */ /* 0x000fea000383ffff */
.L_x_209:
[----:B-1----:R-:W-:-:S04]  /*fed0*/  MOV R5, UR5 ;  /* 0x0000000500057c02 */ /* 0x002fc80008000f00 */
[----:B------:R1:W2:Y:S03]  /*fee0*/  SYNCS.PHASECHK.TRANS64.TRYWAIT P1, [R5+URZ+0x2a850], R4 ;  /* 0x02a85004050075a7 */ /* 0x0002a6000802017f */
[----:B--2---:R-:W-:Y:S05]  /*fef0*/  @!P1 NANOSLEEP.SYNCS 0x989680 ;  /* 0x009896800000995d */ /* 0x004fea0003900000 */
[----:B------:R-:W2:Y:S02]  /*ff00*/  @!P1 SYNCS.PHASECHK.TRANS64 P1, [R5+URZ+0x2a850], R4 ;  /* 0x02a85004050095a7 */ /* 0x000ea4000802007f */
[----:B--2---:R-:W-:Y:S05]  /*ff10*/  @!P1 BRA `(.L_x_209) ;  /* 0xfffffffc00ec9947 */ /* 0x004fea000383ffff */
[----:B------:R-:W-:Y:S05]  /*ff20*/  BRA `(.L_x_208) ;  /* 0xffffff6800c07947 */ /* 0x000fea000383ffff */
.L_x_255:
[----:B------:R-:W-:Y:S01]  /*ff30*/  SHF.R.U32.HI R7, RZ, 0x5, R21 ;  /* 0x00000005ff077819 */ /* 0x000fe20000011615 */
[----:B------:R-:W-:Y:S01]  /*ff40*/  BSSY B0, `(.L_x_319) ;  /* 0x0000009000007945 */ /* 0x000fe20003800000 */
[----:B------:R-:W-:Y:S02]  /*ff50*/  IMAD.MOV.U32 R12, RZ, RZ, RZ ;  /* 0x000000ffff0c7224 */ /* 0x000fe400078e00ff */
[----:B------:R-:W-:Y:S01]  /*ff60*/  LOP3.LUT R7, R7, 0x3, RZ, 0xc0, !PT ;  /* 0x0000000307077812 */ /* 0x000fe200078ec0ff */
[----:B------:R-:W-:Y:S02]  /*ff70*/  IMAD.MOV.U32 R11, RZ, RZ, 0x1f ;  /* 0x0000001fff0b7424 */ /* 0x000fe400078e00ff */
[----:B------:R-:W-:Y:S02]  /*ff80*/  IMAD.MOV.U32 R15, RZ, RZ, -0x1 ;  /* 0xffffffffff0f7424 */ /* 0x000fe400078e00ff */
[----:B------:R-:W-:-:S07]  /*ff90*/  IMAD.MOV.U32 R13, RZ, RZ, R7 ;  /* 0x000000ffff0d7224 */ /* 0x000fce00078e0007 */
[----:B-----5:R-:W-:Y:S05]  /*ffa0*/  WARPSYNC.COLLECTIVE R15, `(.L_x_320) ;  /* 0x000000000f087348 */ /* 0x020fea0003c00000 */
[----:B------:R0:W1:Y:S02]  /*ffb0*/  SHFL.IDX P6, R14, R13, R12, R11 ;  /* 0x0000000c0d0e7389 */ /* 0x00006400000c000b */
[----:B01---5:R-:W-:Y:S01]  /*ffc0*/  ENDCOLLECTIVE ;  /* 0x000000000000791b */ /* 0x023fe20003800000 */
.L_x_320:
[----:B------:R-:W-:Y:S05]  /*ffd0*/  BSYNC B0 ;  /* 0x0000000000007941 */ /* 0x000fea0003800000 */
.L_x_319:
[----:B------:R-:W-:Y:S05]  /*ffe0*/  BRA `(.L_x_321) ;  /* 0xffffffc000347947 */ /* 0x000fea000383ffff */
.L_x_258:
[----:B0-----:R0:W1:Y:S02]  /*fff0*/  SYNCS.PHASECHK.TRANS64.TRYWAIT P0, [R7+URZ+0x2a840], R2 ;  /* 0x02a84002070075a7 */ /* 0x001064000800017f */
[----:B-1----:R-:W-:Y:S05]  /*10000*/  @!P0 NANOSLEEP.SYNCS 0x989680 ;  /* 0x009896800000895d */ /* 0x002fea0003900000 */
[----:B------:R-:W1:Y:S02]  /*10010*/  @!P0 SYNCS.PHASECHK.TRANS64 P0, [R7+URZ+0x2a840], R2 ;  /* 0x02a84002070085a7 */ /* 0x000e64000800007f */
[----:B-1----:R-:W-:Y:S05]  /*10020*/  @!P0 BRA `(.L_x_258) ;  /* 0xfffffffc00f08947 */ /* 0x002fea000383ffff */
[----:B------:R-:W-:Y:S05]  /*10030*/  BRA `(.L_x_322) ;  /* 0xffffffc000907947 */ /* 0x000fea000383ffff */
.L_x_259:
        /* <DEDUP_REMOVED lines=8> */
.L_x_324:
[----:B------:R-:W-:Y:S05]  /*100c0*/  BSYNC B0 ;  /* 0x0000000000007941 */ /* 0x000fea0003800000 */
.L_x_323:
[----:B------:R-:W-:Y:S02]  /*100d0*/  IMAD.MOV.U32 R13, RZ, RZ, R4 ;  /* 0x000000ffff0d7224 */ /* 0x000fe400078e0004 */
[----:B------:R-:W-:Y:S02]  /*100e0*/  IMAD.MOV.U32 R12, RZ, RZ, RZ ;  /* 0x000000ffff0c7224 */ /* 0x000fe400078e00ff */
[----:B------:R-:W-:Y:S02]  /*100f0*/  IMAD.MOV.U32 R11, RZ, RZ, 0x181f ;  /* 0x0000181fff0b7424 */ /* 0x000fe400078e00ff */
[----:B------:R-:W-:Y:S02]  /*10100*/  IMAD.MOV.U32 R15, RZ, RZ, -0x1 ;  /* 0xffffffffff0f7424 */ /* 0x000fe400078e00ff */
[----:B------:R-:W-:Y:S02]  /*10110*/  IMAD.MOV.U32 R2, RZ, RZ, R14 ;  /* 0x000000ffff027224 */ /* 0x000fe400078e000e */
[----:B------:R-:W-:-:S07]  /*10120*/  @P0 IMAD R8, R5, 0x2, R22 ;  /* 0x0000000205080824 */ /* 0x000fce00078e0216 */
[----:B------:R-:W-:Y:S05]  /*10130*/  WARPSYNC.COLLECTIVE R15, `(.L_x_325) ;  /* 0x000000000f087348 */ /* 0x000fea0003c00000 */
[----:B------:R0:W1:Y:S02]  /*10140*/  SHFL.IDX P6, R14, R13, R12, R11 ;  /* 0x0000000c0d0e7389 */ /* 0x00006400000c000b */
[----:B01----:R-:W-:Y:S01]  /*10150*/  ENDCOLLECTIVE ;  /* 0x000000000000791b */ /* 0x003fe20003800000 */
.L_x_325:
[----:B------:R-:W-:Y:S02]  /*10160*/  IMAD.MOV.U32 R13, RZ, RZ, R0 ;  /* 0x000000ffff0d7224 */ /* 0x000fe400078e0000 */
[----:B------:R-:W-:Y:S01]  /*10170*/  IMAD.MOV.U32 R12, RZ, RZ, 0x1 ;  /* 0x00000001ff0c7424 */ /* 0x000fe200078e00ff */
[----:B------:R-:W-:-:S07]  /*10180*/  MOV R3, R14 ;  /* 0x0000000e00037202 */ /* 0x000fce0000000f00 */
[----:B------:R-:W-:Y:S05]  /*10190*/  WARPSYNC.COLLECTIVE R15, `(.L_x_326) ;  /* 0x000000000f087348 */ /* 0x000fea0003c00000 */
[----:B------:R0:W1:Y:S02]  /*101a0*/  SHFL.IDX P6, R14, R13, R12, R11 ;  /* 0x0000000c0d0e7389 */ /* 0x00006400000c000b */
[----:B01----:R-:W-:Y:S01]  /*101b0*/  ENDCOLLECTIVE ;  /* 0x000000000000791b */ /* 0x003fe20003800000 */
.L_x_326:
[----:B------:R-:W-:-:S05]  /*101c0*/  @P0 LEA R3, P1, R9, R3, 0x1 ;  /* 0x0000000309030211 */ /* 0x000fca00078208ff */
[----:B------:R-:W-:Y:S01]  /*101d0*/  @P0 IMAD.X R2, RZ, RZ, R2, P1 ;  /* 0x000000ffff020224 */ /* 0x000fe200008e0602 */
[----:B------:R-:W-:-:S04]  /*101e0*/  ISETP.GE.AND P1, PT, R6, 0x11, PT ;  /* 0x000000110600780c */ /* 0x000fc80003f26270 */
[----:B------:R-:W-:Y:S01]  /*101f0*/  @P0 LOP3.LUT R3, R3, R2, RZ, 0x3c, !PT ;  /* 0x0000000203030212 */ /* 0x000fe200078e3cff */
[----:B------:R-:W-:-:S03]  /*10200*/  IMAD.MOV.U32 R13, RZ, RZ, R4 ;  /* 0x000000ffff0d7224 */ /* 0x000fc600078e0004 */
[----:B------:R-:W-:-:S04]  /*10210*/  @P0 LOP3.LUT R2, R3, R2, RZ, 0x3c, !PT ;  /* 0x0000000203020212 */ /* 0x000fc800078e3cff */
[----:B------:R-:W-:-:S05]  /*10220*/  @P0 LOP3.LUT R3, R3, R2, RZ, 0x3c, !PT ;  /* 0x0000000203030212 */ /* 0x000fca00078e3cff */
[----:B------:R-:W-:Y:S01]  /*10230*/  @!PT LDS RZ, [RZ] ;  /* 0x00000000fffff984 */ /* 0x000fe20000000800 */
[----:B------:R-:W-:Y:S01]  /*10240*/  @!PT LDS RZ, [RZ] ;  /* 0x00000000fffff984 */ /* 0x000fe20000000800 */
[----:B------:R-:W-:Y:S01]  /*10250*/  @!PT LDS RZ, [RZ] ;  /* 0x00000000fffff984 */ /* 0x000fe20000000800 */
[----:B------:R-:W-:Y:S04]  /*10260*/  @P0 LDGSTS.E.BYPASS.LTC128B.128 [R8+0x18400], desc[UR36][R2.64], !P4 ;  /* 0x1840000002080fae */ /* 0x000fe8000e101d64 */
[----:B------:R-:W-:Y:S04]  /*10270*/  @P0 LDGSTS.E.BYPASS.LTC128B.128 [R8+0x1b400], desc[UR36][R2.64+0x80], !P3 ;  /* 0x1b40008002080fae */ /* 0x000fe8000d901d64 */
[----:B------:R0:W-:Y:S02]  /*10280*/  @P0 LDGSTS.E.BYPASS.LTC128B.128 [R8+0x1e400], desc[UR36][R2.64+0x100], !P2 ;  /* 0x1e40010002080fae */ /* 0x0001e4000d101d64 */
[----:B0-----:R-:W-:-:S07]  /*10290*/  IMAD.MOV.U32 R2, RZ, RZ, R14 ;  /* 0x000000ffff027224 */ /* 0x001fce00078e000e */
[----:B------:R-:W-:Y:S05]  /*102a0*/  WARPSYNC.COLLECTIVE R15, `(.L_x_327) ;  /* 0x000000000f087348 */ /* 0x000fea0003c00000 */
[----:B------:R0:W1:Y:S02]  /*102b0*/  SHFL.IDX P6, R14, R13, R12, R11 ;  /* 0x0000000c0d0e7389 */ /* 0x00006400000c000b */
[----:B01----:R-:W-:Y:S01]  /*102c0*/  ENDCOLLECTIVE ;  /* 0x000000000000791b */ /* 0x003fe20003800000 */
.L_x_327:
[----:B------:R-:W-:Y:S02]  /*102d0*/  @P1 IMAD R8, R5, 0x2, R22 ;  /* 0x0000000205081824 */ /* 0x000fe400078e0216 */
[----:B------:R-:W-:Y:S02]  /*102e0*/  IMAD.MOV.U32 R13, RZ, RZ, R0 ;  /* 0x000000ffff0d7224 */ /* 0x000fe400078e0000 */
[----:B------:R-:W-:Y:S01]  /*102f0*/  IMAD.MOV.U32 R12, RZ, RZ, 0x2 ;  /* 0x00000002ff0c7424 */ /* 0x000fe200078e00ff */
[----:B------:R-:W-:-:S07]  /*10300*/  MOV R3, R14 ;  /* 0x0000000e00037202 */ /* 0x000fce0000000f00 */
[----:B------:R-:W-:Y:S05]  /*10310*/  WARPSYNC.COLLECTIVE R15, `(.L_x_328) ;  /* 0x000000000f087348 */ /* 0x000fea0003c00000 */
[----:B------:R0:W1:Y:S02]  /*10320*/  SHFL.IDX P6, R14, R13, R12, R11 ;  /* 0x0000000c0d0e7389 */ /* 0x00006400000c000b */
[----:B01----:R-:W-:Y:S01]  /*10330*/  ENDCOLLECTIVE ;  /* 0x000000000000791b */ /* 0x003fe20003800000 */
.L_x_328:
[----:B------:R-:W-:-:S05]  /*10340*/  @P1 LEA R3, P0, R9, R3, 0x1 ;  /* 0x0000000309031211 */ /* 0x000fca00078008ff */
[----:B------:R-:W-:-:S05]  /*10350*/  @P1 IMAD.X R2, RZ, RZ, R2, P0 ;  /* 0x000000ffff021224 */ /* 0x000fca00000e0602 */
[----:B------:R-:W-:Y:S02]  /*10360*/  @P1 LOP3.LUT R3, R3, R2, RZ, 0x3c, !PT ;  /* 0x0000000203031212 */ /* 0x000fe400078e3cff */
[----:B------:R-:W-:Y:S02]  /*10370*/  MOV R13, R4 ;  /* 0x00000004000d7202 */ /* 0x000fe40000000f00 */
[----:B------:R-:W-:-:S04]  /*10380*/  @P1 LOP3.LUT R2, R3, R2, RZ, 0x3c, !PT ;  /* 0x0000000203021212 */ /* 0x000fc800078e3cff */
[----:B------:R-:W-:-:S05]  /*10390*/  @P1 LOP3.LUT R3, R3, R2, RZ, 0x3c, !PT ;  /* 0x0000000203031212 */ /* 0x000fca00078e3cff */
[----:B------:R-:W-:Y:S01]  /*103a0*/  @!PT LDS RZ, [RZ] ;  /* 0x00000000fffff984 */ /* 0x000fe20000000800 */
[----:B------:R-:W-:Y:S01]  /*103b0*/  @!PT LDS RZ, [RZ] ;  /* 0x00000000fffff984 */ /* 0x000fe20000000800 */
[----:B------:R-:W-:Y:S01]  /*103c0*/  @!PT LDS RZ, [RZ] ;  /* 0x00000000fffff984 */ /* 0x000fe20000000800 */
[----:B------:R-:W-:Y:S04]  /*103d0*/  @P1 LDGSTS.E.BYPASS.LTC128B.128 [R8+0x18c00], desc[UR36][R2.64], !P4 ;  /* 0x18c0000002081fae */ /* 0x000fe8000e101d64 */
[----:B------:R-:W-:Y:S04]  /*103e0*/  @P1 LDGSTS.E.BYPASS.LTC128B.128 [R8+0x1bc00], desc[UR36][R2.64+0x80], !P3 ;  /* 0x1bc0008002081fae */ /* 0x000fe8000d901d64 */
[----:B------:R0:W-:Y:S01]  /*103f0*/  @P1 LDGSTS.E.BYPASS.LTC128B.128 [R8+0x1ec00], desc[UR36][R2.64+0x100], !P2 ;  /* 0x1ec0010002081fae */ /* 0x0001e2000d101d64 */
[----:B------:R-:W-:Y:S01]  /*10400*/  ISETP.GE.AND P1, PT, R6, 0x21, PT ;  /* 0x000000210600780c */ /* 0x000fe20003f26270 */
[----:B0-----:R-:W-:-:S12]  /*10410*/  IMAD.MOV.U32 R2, RZ, RZ, R14 ;  /* 0x000000ffff027224 */ /* 0x001fd800078e000e */
[----:B------:R-:W-:Y:S05]  /*10420*/  WARPSYNC.COLLECTIVE R15, `(.L_x_329) ;  /* 0x000000000f087348 */ /* 0x000fea0003c00000 */
[----:B------:R0:W1:Y:S02]  /*10430*/  SHFL.IDX P6, R14, R13, R12, R11 ;  /* 0x0000000c0d0e7389 */ /* 0x00006400000c000b */
[----:B01----:R-:W-:Y:S01]  /*10440*/  ENDCOLLECTIVE ;  /* 0x000000000000791b */ /* 0x003fe20003800000 */
.L_x_329:
[----:B------:R-:W-:Y:S02]  /*10450*/  @P1 IMAD R8, R5, 0x2, R22 ;  /* 0x0000000205081824 */ /* 0x000fe400078e0216 */
[----:B------:R-:W-:Y:S02]  /*10460*/  IMAD.MOV.U32 R13, RZ, RZ, R0 ;  /* 0x000000ffff0d7224 */ /* 0x000fe400078e0000 */
[----:B------:R-:W-:Y:S02]  /*10470*/  IMAD.MOV.U32 R12, RZ, RZ, 0x3 ;  /* 0x00000003ff0c7424 */ /* 0x000fe400078e00ff */
[----:B------:R-:W-:-:S07]  /*10480*/  IMAD.MOV.U32 R3, RZ, RZ, R14 ;  /* 0x000000ffff037224 */ /* 0x000fce00078e000e */
[----:B------:R-:W-:Y:S05]  /*10490*/  WARPSYNC.COLLECTIVE R15, `(.L_x_330) ;  /* 0x000000000f087348 */ /* 0x000fea0003c00000 */
[----:B------:R0:W1:Y:S02]  /*104a0*/  SHFL.IDX P6, R14, R13, R12, R11 ;  /* 0x0000000c0d0e7389 */ /* 0x00006400000c000b */
[----:B01----:R-:W-:Y:S01]  /*104b0*/  ENDCOLLECTIVE ;  /* 0x000000000000791b */ /* 0x003fe20003800000 */
.L_x_330:
[----:B------:R-:W-:-:S05]  /*104c0*/  @P1 LEA R3, P0, R9, R3, 0x1 ;  /* 0x0000000309031211 */ /* 0x000fca00078008ff */
[----:B------:R-:W-:-:S05]  /*104d0*/  @P1 IMAD.X R2, RZ, RZ, R2, P0 ;  /* 0x000000ffff021224 */ /* 0x000fca00000e0602 */
        /* <DEDUP_REMOVED lines=10> */
[----:B------:R-:W-:Y:S02]  /*10580*/  ISETP.GE.AND P1, PT, R6, 0x31, PT ;  /* 0x000000310600780c */ /* 0x000fe40003f26270 */
[----:B0-----:R-:W-:-:S11]  /*10590*/  MOV R2, R14 ;  /* 0x0000000e00027202 */ /* 0x001fd60000000f00 */
[----:B------:R-:W-:Y:S05]  /*105a0*/  WARPSYNC.COLLECTIVE R15, `(.L_x_331) ;  /* 0x000000000f087348 */ /* 0x000fea0003c00000 */
[----:B------:R0:W1:Y:S02]  /*105b0*/  SHFL.IDX P6, R14, R13, R12, R11 ;  /* 0x0000000c0d0e7389 */ /* 0x00006400000c000b */
[----:B01----:R-:W-:Y:S01]  /*105c0*/  ENDCOLLECTIVE ;  /* 0x000000000000791b */ /* 0x003fe20003800000 */
.L_x_331:
[----:B------:R-:W-:Y:S02]  /*105d0*/  @P1 IMAD R8, R5, 0x2, R22 ;  /* 0x0000000205081824 */ /* 0x000fe400078e0216 */
[----:B------:R-:W-:Y:S01]  /*105e0*/  IMAD.MOV.U32 R13, RZ, RZ, R0 ;  /* 0x000000ffff0d7224 */ /* 0x000fe200078e0000 */
[----:B------:R-:W-:Y:S01]  /*105f0*/  MOV R12, 0x4 ;  /* 0x00000004000c7802 */ /* 0x000fe20000000f00 */
[----:B------:R-:W-:-:S07]  /*10600*/  IMAD.MOV.U32 R3, RZ, RZ, R14 ;  /* 0x000000ffff037224 */ /* 0x000fce00078e000e */
[----:B------:R-:W-:Y:S05]  /*10610*/  WARPSYNC.COLLECTIVE R15, `(.L_x_332) ;  /* 0x000000000f087348 */ /* 0x000fea0003c00000 */
[----:B------:R0:W1:Y:S02]  /*10620*/  SHFL.IDX P6, R14, R13, R12, R11 ;  /* 0x0000000c0d0e7389 */ /* 0x00006400000c000b */
[----:B01----:R-:W-:Y:S01]  /*10630*/  ENDCOLLECTIVE ;  /* 0x000000000000791b */ /* 0x003fe20003800000 */
.L_x_332:
        /* <DEDUP_REMOVED lines=17> */
.L_x_333:
[----:B------:R-:W-:Y:S01]  /*10750*/  @P1 IMAD R8, R5, 0x2, R22 ;  /* 0x0000000205081824 */ /* 0x000fe200078e0216 */
[----:B------:R-:W-:Y:S01]  /*10760*/  MOV R13, R0 ;  /* 0x00000000000d7202 */ /* 0x000fe20000000f00 */
[----:B------:R-:W-:Y:S02]  /*10770*/  IMAD.MOV.U32 R12, RZ, RZ, 0x5 ;  /* 0x00000005ff0c7424 */ /* 0x000fe400078e00ff */
[----:B------:R-:W-:-:S07]  /*10780*/  IMAD.MOV.U32 R3, RZ, RZ, R14 ;  /* 0x000000ffff037224 */ /* 0x000fce00078e000e */
[----:B------:R-:W-:Y:S05]  /*10790*/  WARPSYNC.COLLECTIVE R15, `(.L_x_334) ;  /* 0x000000000f087348 */ /* 0x000fea0003c00000 */
[----:B------:R0:W1:Y:S02]  /*107a0*/  SHFL.IDX P6, R14, R13, R12, R11 ;  /* 0x0000000c0d0e7389 */ /* 0x00006400000c000b */
[----:B01----:R-:W-:Y:S01]  /*107b0*/  ENDCOLLECTIVE ;  /* 0x000000000000791b */ /* 0x003fe20003800000 */
.L_x_334:
[----:B------:R-:W-:-:S05]  /*107c0*/  @P1 LEA R3, P0, R9, R3, 0x1 ;  /* 0x0000000309031211 */ /* 0x000fca00078008ff */
[----:B------:R-:W-:-:S05]  /*107d0*/  @P1 IMAD.X R2, RZ, RZ, R2, P0 ;  /* 0x000000ffff021224 */ /* 0x000fca00000e0602 */
[----:B------:R-:W-:Y:S01]  /*107e0*/  @P1 LOP3.LUT R3, R3, R2, RZ, 0x3c, !PT ;  /* 0x0000000203031212 */ /* 0x000fe200078e3cff */
[----:B------:R-:W-:-:S03]  /*107f0*/  IMAD.MOV.U32 R13, RZ, RZ, R4 ;  /* 0x000000ffff0d7224 */ /* 0x000fc600078e0004 */
[----:B------:R-:W-:-:S04]  /*10800*/  @P1 LOP3.LUT R2, R3, R2, RZ, 0x3c, !PT ;  /* 0x0000000203021212 */ /* 0x000fc800078e3cff */
[----:B------:R-:W-:Y:S01]  /*10810*/  @P1 LOP3.LUT R3, R3, R2, RZ, 0x3c, !PT ;  /* 0x0000000203031212 */ /* 0x000fe200078e3cff */
[----:B------:R-:W-:-:S07]  /*10820*/  IMAD.MOV.U32 R0, RZ, RZ, R14 ;  /* 0x000000ffff007224 */ /* 0x000fce00078e000e */
[----:B------:R-:W-:Y:S05]  /*10830*/  WARPSYNC.COLLECTIVE R15, `(.L_x_335) ;  /* 0x000000000f087348 */ /* 0x000fea0003c00000 */
[----:B------:R0:W1:Y:S02]  /*10840*/  SHFL.IDX P6, R14, R13, R12, R11 ;  /* 0x0000000c0d0e7389 */ /* 0x00006400000c000b */
[----:B01----:R-:W-:Y:S01]  /*10850*/  ENDCOLLECTIVE ;  /* 0x000000000000791b */ /* 0x003fe20003800000 */
.L_x_335:
[----:B------:R-:W-:Y:S01]  /*10860*/  @!PT LDS RZ, [RZ] ;  /* 0x00000000fffff984 */ /* 0x000fe20000000800 */
[----:B------:R-:W-:Y:S01]  /*10870*/  @!PT LDS RZ, [RZ] ;  /* 0x00000000fffff984 */ /* 0x000fe20000000800 */
[----:B------:R-:W-:Y:S01]  /*10880*/  @!PT LDS RZ, [RZ] ;  /* 0x00000000fffff984 */ /* 0x000fe20000000800 */
[----:B------:R-:W-:Y:S04]  /*10890*/  @P1 LDGSTS.E.BYPASS.LTC128B.128 [R8+0x1a400], desc[UR36][R2.64], !P4 ;  /* 0x1a40000002081fae */ /* 0x000fe8000e101d64 */
[----:B------:R-:W-:Y:S04]  /*108a0*/  @P1 LDGSTS.E.BYPASS.LTC128B.128 [R8+0x1d400], desc[UR36][R2.64+0x80], !P3 ;  /* 0x1d40008002081fae */ /* 0x000fe8000d901d64 */
[----:B------:R0:W-:Y:S02]  /*108b0*/  @P1 LDGSTS.E.BYPASS.LTC128B.128 [R8+0x20400], desc[UR36][R2.64+0x100], !P2 ;  /* 0x2040010002081fae */ /* 0x0001e4000d101d64 */
[----:B0-----:R-:W-:Y:S01]  /*108c0*/  IMAD.MOV.U32 R2, RZ, RZ, R14 ;  /* 0x000000ffff027224 */ /* 0x001fe200078e000e */
[----:B------:R-:W-:Y:S06]  /*108d0*/  BRA `(.L_x_336) ;  /* 0xffffffbc00e07947 */ /* 0x000fec000383ffff */
.L_x_264:
[----:B------:R-:W-:Y:S01]  /*108e0*/  IMAD.MOV.U32 R13, RZ, RZ, R5 ;  /* 0x000000ffff0d7224 */ /* 0x000fe200078e0005 */
[----:B------:R-:W-:Y:S01]  /*108f0*/  MOV R12, RZ ;  /* 0x000000ff000c7202 */ /* 0x000fe20000000f00 */
[----:B------:R-:W-:Y:S02]  /*10900*/  IMAD.MOV.U32 R11, RZ, RZ, 0x181f ;  /* 0x0000181fff0b7424 */ /* 0x000fe400078e00ff */
[----:B------:R-:W-:Y:S02]  /*10910*/  IMAD.MOV.U32 R15, RZ, RZ, -0x1 ;  /* 0xffffffffff0f7424 */ /* 0x000fe400078e00ff */
[----:B-----5:R-:W-:Y:S02]  /*10920*/  IMAD R6, R17, R6, RZ ;  /* 0x0000000611067224 */ /* 0x020fe400078e02ff */
[----:B------:R-:W-:-:S07]  /*10930*/  IMAD.IADD R4, R10, 0x1, R4 ;  /* 0x000000010a047824 */ /* 0x000fce00078e0204 */
[----:B------:R-:W-:Y:S05]  /*10940*/  WARPSYNC.COLLECTIVE R15, `(.L_x_337) ;  /* 0x000000000f087348 */ /* 0x000fea0003c00000 */
[----:B------:R0:W1:Y:S02]  /*10950*/  SHFL.IDX P6, R14, R13, R12, R11 ;  /* 0x0000000c0d0e7389 */ /* 0x00006400000c000b */
[----:B01----:R-:W-:Y:S01]  /*10960*/  ENDCOLLECTIVE ;  /* 0x000000000000791b */ /* 0x003fe20003800000 */
.L_x_337:
[C---:B------:R-:W-:Y:S01]  /*10970*/  VIADD R7, R4.reuse, 0x10 ;  /* 0x0000001004077836 */ /* 0x040fe20000000000 */
[----:B------:R-:W-:Y:S01]  /*10980*/  ISETP.GE.AND P1, PT, R4, R6, PT ;  /* 0x000000060400720c */ /* 0x000fe20003f26270 */
[----:B------:R-:W-:Y:S02]  /*10990*/  IMAD.MOV.U32 R13, RZ, RZ, R0 ;  /* 0x000000ffff0d7224 */ /* 0x000fe400078e0000 */
[----:B------:R-:W-:-:S10]  /*109a0*/  IMAD.MOV.U32 R2, RZ, RZ, R14 ;  /* 0x000000ffff027224 */ /* 0x000fd400078e000e */
[----:B------:R-:W-:Y:S05]  /*109b0*/  WARPSYNC.COLLECTIVE R15, `(.L_x_338) ;  /* 0x000000000f087348 */ /* 0x000fea0003c00000 */
[----:B------:R0:W1:Y:S02]  /*109c0*/  SHFL.IDX P6, R14, R13, R12, R11 ;  /* 0x0000000c0d0e7389 */ /* 0x00006400000c000b */
[----:B01----:R-:W-:Y:S01]  /*109d0*/  ENDCOLLECTIVE ;  /* 0x000000000000791b */ /* 0x003fe20003800000 */
.L_x_338:
[----:B------:R-:W-:Y:S02]  /*109e0*/  IMAD.MOV.U32 R13, RZ, RZ, R5 ;  /* 0x000000ffff0d7224 */ /* 0x000fe400078e0005 */
[----:B------:R-:W-:Y:S01]  /*109f0*/  IMAD.MOV.U32 R12, RZ, RZ, 0x1 ;  /* 0x00000001ff0c7424 */ /* 0x000fe200078e00ff */
[----:B------:R-:W-:-:S04]  /*10a00*/  @!P1 LEA R14, P4, R9, R14, 0x1 ;  /* 0x0000000e090e9211 */ /* 0x000fc800078808ff */
[----:B------:R-:W-:Y:S01]  /*10a10*/  @!P1 IADD3.X R3, RZ, R2, RZ, P4, !PT ;  /* 0x00000002ff039210 */ /* 0x000fe200027fe4ff */
[----:B------:R-:W-:-:S08]  /*10a20*/  @!P1 IMAD.MOV.U32 R2, RZ, RZ, R14 ;  /* 0x000000ffff029224 */ /* 0x000fd000078e000e */
[----:B------:R-:W-:Y:S05]  /*10a30*/  WARPSYNC.COLLECTIVE R15, `(.L_x_339) ;  /* 0x000000000f087348 */ /* 0x000fea0003c00000 */
[----:B------:R0:W1:Y:S02]  /*10a40*/  SHFL.IDX P6, R14, R13, R12, R11 ;  /* 0x0000000c0d0e7389 */ /* 0x00006400000c000b */
[----:B01----:R-:W-:Y:S01]  /*10a50*/  ENDCOLLECTIVE ;  /* 0x000000000000791b */ /* 0x003fe20003800000 */
.L_x_339:
[----:B------:R-:W-:Y:S01]  /*10a60*/  @!PT LDS RZ, [RZ] ;  /* 0x00000000fffff984 */ /* 0x000fe20000000800 */
[----:B------:R-:W-:Y:S01]  /*10a70*/  @!PT LDS RZ, [RZ] ;  /* 0x00000000fffff984 */ /* 0x000fe20000000800 */
[----:B------:R-:W-:Y:S01]  /*10a80*/  @!PT LDS RZ, [RZ] ;  /* 0x00000000fffff984 */ /* 0x000fe20000000800 */
[----:B------:R-:W-:Y:S04]  /*10a90*/  @!P1 LDGSTS.E.BYPASS.LTC128B.128 [R33+0xc400], desc[UR36][R2.64], !P3 ;  /* 0x0c40000002219fae */ /* 0x000fe8000d901d64 */
[----:B------:R-:W-:Y:S04]  /*10aa0*/  @!P1 LDGSTS.E.BYPASS.LTC128B.128 [R33+0x10400], desc[UR36][R2.64+0x80], !P2 ;  /* 0x1040008002219fae */ /* 0x000fe8000d101d64 */
[----:B------:R0:W-:Y:S01]  /*10ab0*/  @!P1 LDGSTS.E.BYPASS.LTC128B.128 [R33+0x14400], desc[UR36][R2.64+0x100], !P0 ;  /* 0x1440010002219fae */ /* 0x0001e2000c101d64 */
[----:B------:R-:W-:Y:S02]  /*10ac0*/  ISETP.GE.AND P1, PT, R7, R6, PT ;  /* 0x000000060700720c */ /* 0x000fe40003f26270 */
[----:B------:R-:W-:Y:S01]  /*10ad0*/  MOV R13, R0 ;  /* 0x00000000000d7202 */ /* 0x000fe20000000f00 */
[----:B0-----:R-:W-:-:S10]  /*10ae0*/  IMAD.MOV.U32 R2, RZ, RZ, R14 ;  /* 0x000000ffff027224 */ /* 0x001fd400078e000e */
[----:B------:R-:W-:Y:S05]  /*10af0*/  WARPSYNC.COLLECTIVE R15, `(.L_x_340) ;  /* 0x000000000f087348 */ /* 0x000fea0003c00000 */
[----:B------:R0:W1:Y:S02]  /*10b00*/  SHFL.IDX P6, R14, R13, R12, R11 ;  /* 0x0000000c0d0e7389 */ /* 0x00006400000c000b */
[----:B01----:R-:W-:Y:S01]  /*10b10*/  ENDCOLLECTIVE ;  /* 0x000000000000791b */ /* 0x003fe20003800000 */
.L_x_340:
[----:B------:R-:W-:Y:S01]  /*10b20*/  IMAD.MOV.U32 R13, RZ, RZ, R5 ;  /* 0x000000ffff0d7224 */ /* 0x000fe200078e0005 */
[----:B------:R-:W-:Y:S02]  /*10b30*/  MOV R12, 0x2 ;  /* 0x00000002000c7802 */ /* 0x000fe40000000f00 */
[----:B------:R-:W-:-:S05]  /*10b40*/  @!P1 LEA R14, P4, R9, R14, 0x1 ;  /* 0x0000000e090e9211 */ /* 0x000fca00078808ff */
[----:B------:R-:W-:Y:S02]  /*10b50*/  @!P1 IMAD.X R7, RZ, RZ, R2, P4 ;  /* 0x000000ffff079224 */ /* 0x000fe400020e0602 */
[----:B------:R-:W-:-:S07]  /*10b60*/  @!P1 IMAD.MOV.U32 R2, RZ, RZ, R14 ;  /* 0x000000ffff029224 */ /* 0x000fce00078e000e */
[----:B------:R-:W-:Y:S05]  /*10b70*/  WARPSYNC.COLLECTIVE R15, `(.L_x_341) ;  /* 0x000000000f087348 */ /* 0x000fea0003c00000 */
[----:B------:R0:W1:Y:S02]  /*10b80*/  SHFL.IDX P6, R14, R13, R12, R11 ;  /* 0x0000000c0d0e7389 */ /* 0x00006400000c000b */
[----:B01----:R-:W-:Y:S01]  /*10b90*/  ENDCOLLECTIVE ;  /* 0x000000000000791b */ /* 0x003fe20003800000 */
.L_x_341:
[----:B------:R-:W-:Y:S02]  /*10ba0*/  @!P1 IMAD.MOV.U32 R3, RZ, RZ, R7 ;  /* 0x000000ffff039224 */ /* 0x000fe400078e0007 */
[----:B------:R-:W-:-:S03]  /*10bb0*/  VIADD R7, R4, 0x20 ;  /* 0x0000002004077836 */ /* 0x000fc60000000000 */
[----:B------:R-:W-:Y:S01]  /*10bc0*/  @!PT LDS RZ, [RZ] ;  /* 0x00000000fffff984 */ /* 0x000fe20000000800 */
[----:B------:R-:W-:Y:S01]  /*10bd0*/  @!PT LDS RZ, [RZ] ;  /* 0x00000000fffff984 */ /* 0x000fe20000000800 */
[----:B------:R-:W-:Y:S01]  /*10be0*/  @!PT LDS RZ, [RZ] ;  /* 0x00000000fffff984 */ /* 0x000fe20000000800 */
[----:B------:R-:W-:Y:S04]  /*10bf0*/  @!P1 LDGSTS.E.BYPASS.LTC128B.128 [R33+0xcc00], desc[UR36][R2.64], !P3 ;  /* 0x0cc0000002219fae */ /* 0x000fe8000d901d64 */
[----:B------:R-:W-:Y:S01]  /*10c00*/  @!P1 LDGSTS.E.BYPASS.LTC128B.128 [R33+0x10c00], desc[UR36][R2.64+0x80], !P2 ;  /* 0x10c0008002219fae */ /* 0x000fe2000d101d64 */
[----:B------:R-:W-:-:S03]  /*10c10*/  IMAD.MOV.U32 R13, RZ, RZ, R0 ;  /* 0x000000ffff0d7224 */ /* 0x000fc600078e0000 */
[----:B------:R0:W-:Y:S01]  /*10c20*/  @!P1 LDGSTS.E.BYPASS.LTC128B.128 [R33+0x14c00], desc[UR36][R2.64+0x100], !P0 ;  /* 0x14c0010002219fae */ /* 0x0001e2000c101d64 */
[----:B------:R-:W-:Y:S01]  /*10c30*/  ISETP.GE.AND P1, PT, R7, R6, PT ;  /* 0x000000060700720c */ /* 0x000fe20003f26270 */
[----:B0-----:R-:W-:-:S12]  /*10c40*/  IMAD.MOV.U32 R2, RZ, RZ, R14 ;  /* 0x000000ffff027224 */ /* 0x001fd800078e000e */
[----:B------:R-:W-:Y:S05]  /*10c50*/  WARPSYNC.COLLECTIVE R15, `(.L_x_342) ;  /* 0x000000000f087348 */ /* 0x000fea0003c00000 */
[----:B------:R0:W1:Y:S02]  /*10c60*/  SHFL.IDX P6, R14, R13, R12, R11 ;  /* 0x0000000c0d0e7389 */ /* 0x00006400000c000b */
[----:B01----:R-:W-:Y:S01]  /*10c70*/  ENDCOLLECTIVE ;  /* 0x000000000000791b */ /* 0x003fe20003800000 */
.L_x_342:
[----:B------:R-:W-:Y:S02]  /*10c80*/  IMAD.MOV.U32 R13, RZ, RZ, R5 ;  /* 0x000000ffff0d7224 */ /* 0x000fe400078e0005 */
[----:B------:R-:W-:Y:S01]  /*10c90*/  IMAD.MOV.U32 R12, RZ, RZ, 0x3 ;  /* 0x00000003ff0c7424 */ /* 0x000fe200078e00ff */
[----:B------:R-:W-:-:S05]  /*10ca0*/  @!P1 LEA R14, P4, R9, R14, 0x1 ;  /* 0x0000000e090e9211 */ /* 0x000fca00078808ff */
[----:B------:R-:W-:Y:S02]  /*10cb0*/  @!P1 IMAD.X R7, RZ, RZ, R2, P4 ;  /* 0x000000ffff079224 */ /* 0x000fe400020e0602 */
[----:B------:R-:W-:-:S07]  /*10cc0*/  @!P1 IMAD.MOV.U32 R2, RZ, RZ, R14 ;  /* 0x000000ffff029224 */ /* 0x000fce00078e000e */
[----:B------:R-:W-:Y:S05]  /*10cd0*/  WARPSYNC.COLLECTIVE R15, `(.L_x_343) ;  /* 0x000000000f087348 */ /* 0x000fea0003c00000 */
[----:B------:R0:W1:Y:S02]  /*10ce0*/  SHFL.IDX P6, R14, R13, R12, R11 ;  /* 0x0000000c0d0e7389 */ /* 0x00006400000c000b */
[----:B01----:R-:W-:Y:S01]  /*10cf0*/  ENDCOLLECTIVE ;  /* 0x000000000000791b */ /* 0x003fe20003800000 */
.L_x_343:
[----:B------:R-:W-:Y:S01]  /*10d00*/  @!P1 IMAD.MOV.U32 R3, RZ, RZ, R7 ;  /* 0x000000ffff039224 */ /* 0x000fe200078e0007 */
[----:B------:R-:W-:-:S04]  /*10d10*/  IADD3 R7, R4, 0x30, RZ ;  /* 0x0000003004077810 */ /* 0x000fc80007ffe0ff */
        /* <DEDUP_REMOVED lines=12> */
.L_x_344:
[----:B------:R-:W-:Y:S02]  /*10de0*/  IMAD.MOV.U32 R13, RZ, RZ, R5 ;  /* 0x000000ffff0d7224 */ /* 0x000fe400078e0005 */
[----:B------:R-:W-:Y:S01]  /*10df0*/  IMAD.MOV.U32 R12, RZ, RZ, 0x4 ;  /* 0x00000004ff0c7424 */ /* 0x000fe200078e00ff */
[----:B------:R-:W-:-:S05]  /*10e00*/  @!P1 LEA R14, P4, R9, R14, 0x1 ;  /* 0x0000000e090e9211 */ /* 0x000fca00078808ff */
[----:B------:R-:W-:Y:S01]  /*10e10*/  @!P1 IMAD.X R7, RZ, RZ, R2, P4 ;  /* 0x000000ffff079224 */ /* 0x000fe200020e0602 */
[----:B------:R-:W-:-:S07]  /*10e20*/  @!P1 MOV R2, R14 ;  /* 0x0000000e00029202 */ /* 0x000fce0000000f00 */
[----:B------:R-:W-:Y:S05]  /*10e30*/  WARPSYNC.COLLECTIVE R15, `(.L_x_345) ;  /* 0x000000000f087348 */ /* 0x000fea0003c00000 */
[----:B------:R0:W1:Y:S02]  /*10e40*/  SHFL.IDX P6, R14, R13, R12, R11 ;  /* 0x0000000c0d0e7389 */ /* 0x00006400000c000b */
[----:B01----:R-:W-:Y:S01]  /*10e50*/  ENDCOLLECTIVE ;  /* 0x000000000000791b */ /* 0x003fe20003800000 */
.L_x_345:
[----:B------:R-:W-:Y:S02]  /*10e60*/  @!P1 IMAD.MOV.U32 R3, RZ, RZ, R7 ;  /* 0x000000ffff039224 */ /* 0x000fe400078e0007 */
[----:B------:R-:W-:-:S03]  /*10e70*/  VIADD R7, R4, 0x40 ;  /* 0x0000004004077836 */ /* 0x000fc60000000000 */
[----:B------:R-:W-:Y:S01]  /*10e80*/  @!PT LDS RZ, [RZ] ;  /* 0x00000000fffff984 */ /* 0x000fe20000000800 */
[----:B------:R-:W-:Y:S01]  /*10e90*/  @!PT LDS RZ, [RZ] ;  /* 0x00000000fffff984 */ /* 0x000fe20000000800 */
[----:B------:R-:W-:Y:S01]  /*10ea0*/  @!PT LDS RZ, [RZ] ;  /* 0x00000000fffff984 */ /* 0x000fe20000000800 */
[----:B------:R-:W-:Y:S04]  /*10eb0*/  @!P1 LDGSTS.E.BYPASS.LTC128B.128 [R33+0xdc00], desc[UR36][R2.64], !P3 ;  /* 0x0dc0000002219fae */ /* 0x000fe8000d901d64 */
[----:B------:R-:W-:Y:S01]  /*10ec0*/  @!P1 LDGSTS.E.BYPASS.LTC128B.128 [R33+0x11c00], desc[UR36][R2.64+0x80], !P2 ;  /* 0x11c0008002219fae */ /* 0x000fe2000d101d64 */
[----:B------:R-:W-:-:S03]  /*10ed0*/  MOV R13, R0 ;  /* 0x00000000000d7202 */ /* 0x000fc60000000f00 */
[----:B------:R0:W-:Y:S01]  /*10ee0*/  @!P1 LDGSTS.E.BYPASS.LTC128B.128 [R33+0x15c00], desc[UR36][R2.64+0x100], !P0 ;  /* 0x15c0010002219fae */ /* 0x0001e2000c101d64 */
[----:B------:R-:W-:Y:S01]  /*10ef0*/  ISETP.GE.AND P1, PT, R7, R6, PT ;  /* 0x000000060700720c */ /* 0x000fe20003f26270 */
[----:B0-----:R-:W-:-:S12]  /*10f00*/  IMAD.MOV.U32 R2, RZ, RZ, R14 ;  /* 0x000000ffff027224 */ /* 0x001fd800078e000e */
[----:B------:R-:W-:Y:S05]  /*10f10*/  WARPSYNC.COLLECTIVE R15, `(.L_x_346) ;  /* 0x000000000f087348 */ /* 0x000fea0003c00000 */
[----:B------:R0:W1:Y:S02]  /*10f20*/  SHFL.IDX P6, R14, R13, R12, R11 ;  /* 0x0000000c0d0e7389 */ /* 0x00006400000c000b */
[----:B01----:R-:W-:Y:S01]  /*10f30*/  ENDCOLLECTIVE ;  /* 0x000000000000791b */ /* 0x003fe20003800000 */
.L_x_346:
        /* <DEDUP_REMOVED lines=8> */
.L_x_347:
        /* <DEDUP_REMOVED lines=14> */
.L_x_348:
        /* <DEDUP_REMOVED lines=8> */
.L_x_349:
        /* <DEDUP_REMOVED lines=14> */
.L_x_350:
        /* <DEDUP_REMOVED lines=8> */
.L_x_351:
[----:B------:R-:W-:-:S05]  /*11280*/  @!P1 IMAD.MOV.U32 R3, RZ, RZ, R7 ;  /* 0x000000ffff039224 */ /* 0x000fca00078e0007 */
[----:B------:R-:W-:Y:S01]  /*11290*/  @!PT LDS RZ, [RZ] ;  /* 0x00000000fffff984 */ /* 0x000fe20000000800 */
[----:B------:R-:W-:Y:S01]  /*112a0*/  @!PT LDS RZ, [RZ] ;  /* 0x00000000fffff984 */ /* 0x000fe20000000800 */
[----:B------:R-:W-:Y:S01]  /*112b0*/  @!PT LDS RZ, [RZ] ;  /* 0x00000000fffff984 */ /* 0x000fe20000000800 */
[----:B------:R0:W-:Y:S04]  /*112c0*/  @!P1 LDGSTS.E.BYPASS.LTC128B.128 [R33+0xf400], desc[UR36][R2.64], !P3 ;  /* 0x0f40000002219fae */ /* 0x0001e8000d901d64 */
[----:B------:R0:W-:Y:S01]  /*112d0*/  @!P1 LDGSTS.E.BYPASS.LTC128B.128 [R33+0x13400], desc[UR36][R2.64+0x80], !P2 ;  /* 0x1340008002219fae */ /* 0x0001e2000d101d64 */
[----:B------:R-:W-:-:S03]  /*112e0*/  IMAD.MOV.U32 R13, RZ, RZ, R0 ;  /* 0x000000ffff0d7224 */ /* 0x000fc600078e0000 */
[----:B------:R0:W-:Y:S01]  /*112f0*/  @!P1 LDGSTS.E.BYPASS.LTC128B.128 [R33+0x17400], desc[UR36][R2.64+0x100], !P0 ;  /* 0x1740010002219fae */ /* 0x0001e2000c101d64 */
[----:B------:R-:W-:-:S07]  /*11300*/  IMAD.MOV.U32 R5, RZ, RZ, R14 ;  /* 0x000000ffff057224 */ /* 0x000fce00078e000e */
[----:B0-----:R-:W-:Y:S05]  /*11310*/  WARPSYNC.COLLECTIVE R15, `(.L_x_352) ;  /* 0x000000000f087348 */ /* 0x001fea0003c00000 */
[----:B------:R1:W2:Y:S02]  /*11320*/  SHFL.IDX P6, R14, R13, R12, R11 ;  /* 0x0000000c0d0e7389 */ /* 0x0002a400000c000b */
[----:B012---:R-:W-:Y:S01]  /*11330*/  ENDCOLLECTIVE ;  /* 0x000000000000791b */ /* 0x007fe20003800000 */
.L_x_352:
[----:B------:R-:W-:Y:S05]  /*11340*/  BRA `(.L_x_353) ;  /* 0xffffffc000547947 */ /* 0x000fea000383ffff */
.L_x_269:
[----:B0-----:R0:W1:Y:S02]  /*11350*/  SYNCS.PHASECHK.TRANS64.TRYWAIT P0, [R22+URZ+0x2a820], R3 ;  /* 0x02a82003160075a7 */ /* 0x001064000800017f */
[----:B-1----:R-:W-:Y:S05]  /*11360*/  @!P0 NANOSLEEP.SYNCS 0x989680 ;  /* 0x009896800000895d */ /* 0x002fea0003900000 */
[----:B------:R-:W1:Y:S02]  /*11370*/  @!P0 SYNCS.PHASECHK.TRANS64 P0, [R22+URZ+0x2a820], R3 ;  /* 0x02a82003160085a7 */ /* 0x000e64000800007f */
[----:B-1----:R-:W-:Y:S05]  /*11380*/  @!P0 BRA `(.L_x_269) ;  /* 0xfffffffc00f08947 */ /* 0x002fea000383ffff */
[----:B------:R-:W-:Y:S05]  /*11390*/  BRA `(.L_x_354) ;  /* 0xffffffc000cc7947 */ /* 0x000fea000383ffff */
.L_x_274:
[----:B0-----:R0:W1:Y:S02]  /*113a0*/  SYNCS.PHASECHK.TRANS64.TRYWAIT P0, [R6+URZ+0x2a840], R3 ;  /* 0x02a84003060075a7 */ /* 0x001064000800017f */
[----:B-1----:R-:W-:Y:S05]  /*113b0*/  @!P0 NANOSLEEP.SYNCS 0x989680 ;  /* 0x009896800000895d */ /* 0x002fea0003900000 */
[----:B------:R-:W1:Y:S02]  /*113c0*/  @!P0 SYNCS.PHASECHK.TRANS64 P0, [R6+URZ+0x2a840], R3 ;  /* 0x02a84003060085a7 */ /* 0x000e64000800007f */
[----:B-1----:R-:W-:Y:S05]  /*113d0*/  @!P0 BRA `(.L_x_274) ;  /* 0xfffffffc00f08947 */ /* 0x002fea000383ffff */
[----:B------:R-:W-:Y:S05]  /*113e0*/  BRA `(.L_x_355) ;  /* 0xffffffc400907947 */ /* 0x000fea000383ffff */
.L_x_275:
[----:B------:R-:W-:Y:S01]  /*113f0*/  BSSY B1, `(.L_x_356) ;  /* 0x0000008000017945 */ /* 0x000fe20003800000 */
[----:B------:R-:W-:Y:S01]  /*11400*/  MOV R13, R5 ;  /* 0x00000005000d7202 */ /* 0x000fe20000000f00 */
[----:B------:R-:W-:Y:S02]  /*11410*/  IMAD.MOV.U32 R12, RZ, RZ, RZ ;  /* 0x000000ffff0c7224 */ /* 0x000fe400078e00ff */
[----:B------:R-:W-:Y:S02]  /*11420*/  IMAD.MOV.U32 R11, RZ, RZ, 0x181f ;  /* 0x0000181fff0b7424 */ /* 0x000fe400078e00ff */
[----:B------:R-:W-:-:S07]  /*11430*/  IMAD.MOV.U32 R15, RZ, RZ, -0x1 ;  /* 0xffffffffff0f7424 */ /* 0x000fce00078e00ff */
[----:B--2---:R-:W-:Y:S05]  /*11440*/  WARPSYNC.COLLECTIVE R15, `(.L_x_357) ;  /* 0x000000000f087348 */ /* 0x004fea0003c00000 */
[----:B--2---:R0:W1:Y:S02]  /*11450*/  SHFL.IDX P6, R14, R13, R12, R11 ;  /* 0x0000000c0d0e7389 */ /* 0x00406400000c000b */
[----:B01----:R-:W-:Y:S01]  /*11460*/  ENDCOLLECTIVE ;  /* 0x000000000000791b */ /* 0x003fe20003800000 */
.L_x_357:
[----:B------:R-:W-:Y:S05]  /*11470*/  BSYNC B1 ;  /* 0x0000000000017941 */ /* 0x000fea0003800000 */
.L_x_356:
[----:B------:R-:W0:Y:S01]  /*11480*/  S2R R35, SR_TID.X ;  /* 0x0000000000237919 */ /* 0x000e220000002100 */
[----:B------:R-:W-:Y:S01]  /*11490*/  IMAD.MOV.U32 R13, RZ, RZ, R9 ;  /* 0x000000ffff0d7224 */ /* 0x000fe200078e0009 */
[----:B------:R-:W-:Y:S01]  /*114a0*/  MOV R12, RZ ;  /* 0x000000ff000c7202 */ /* 0x000fe20000000f00 */
[----:B------:R-:W-:Y:S02]  /*114b0*/  IMAD.MOV.U32 R11, RZ, RZ, 0x181f ;  /* 0x0000181fff0b7424 */ /* 0x000fe400078e00ff */
[----:B------:R-:W-:Y:S02]  /*114c0*/  IMAD.MOV.U32 R15, RZ, RZ, -0x1 ;  /* 0xffffffffff0f7424 */ /* 0x000fe400078e00ff */
[----:B------:R-:W-:Y:S02]  /*114d0*/  IMAD.MOV.U32 R3, RZ, RZ, R14 ;  /* 0x000000ffff037224 */ /* 0x000fe400078e000e */
[----:B------:R-:W-:-:S07]  /*114e0*/  IMAD R4, R4, 0x2, R22 ;  /* 0x0000000204047824 */ /* 0x000fce00078e0216 */
[----:B0-----:R-:W-:Y:S05]  /*114f0*/  WARPSYNC.COLLECTIVE R15, `(.L_x_358) ;  /* 0x000000000f087348 */ /* 0x001fea0003c00000 */
[----:B------:R1:W2:Y:S02]  /*11500*/  SHFL.IDX P6, R14, R13, R12, R11 ;  /* 0x0000000c0d0e7389 */ /* 0x0002a400000c000b */
[----:B012---:R-:W-:Y:S01]  /*11510*/  ENDCOLLECTIVE ;  /* 0x000000000000791b */ /* 0x007fe20003800000 */
.L_x_358:
[----:B------:R-:W-:Y:S02]  /*11520*/  IMAD.MOV.U32 R13, RZ, RZ, R5 ;  /* 0x000000ffff0d7224 */ /* 0x000fe400078e0005 */
[----:B------:R-:W-:Y:S02]  /*11530*/  IMAD.MOV.U32 R12, RZ, RZ, 0x1 ;  /* 0x00000001ff0c7424 */ /* 0x000fe400078e00ff */
[----:B------:R-:W-:Y:S02]  /*11540*/  IMAD.SHL.U32 R35, R35, 0x8, RZ ;  /* 0x0000000823237824 */ /* 0x000fe400078e00ff */
[----:B------:R-:W-:-:S07]  /*11550*/  IMAD.MOV.U32 R2, RZ, RZ, R14 ;  /* 0x000000ffff027224 */ /* 0x000fce00078e000e */
[----:B------:R-:W-:Y:S05]  /*11560*/  WARPSYNC.COLLECTIVE R15, `(.L_x_359) ;  /* 0x000000000f087348 */ /* 0x000fea0003c00000 */
[----:B------:R0:W1:Y:S02]  /*11570*/  SHFL.IDX P6, R14, R13, R12, R11 ;  /* 0x0000000c0d0e7389 */ /* 0x00006400000c000b */
[----:B01----:R-:W-:Y:S01]  /*11580*/  ENDCOLLECTIVE ;  /* 0x000000000000791b */ /* 0x003fe20003800000 */
.L_x_359:
[----:B------:R-:W-:-:S05]  /*11590*/  LOP3.LUT R35, R35, 0x38, RZ, 0xc0, !PT ;  /* 0x0000003823237812 */ /* 0x000fca00078ec0ff */
[----:B------:R-:W-:-:S05]  /*115a0*/  IMAD.SHL.U32 R0, R35, 0x2, RZ ;  /* 0x0000000223007824 */ /* 0x000fca00078e00ff */
[----:B------:R-:W-:Y:S01]  /*115b0*/  IADD3 R2, P0, R2, R0, RZ ;  /* 0x0000000002027210 */ /* 0x000fe20007f1e0ff */
[----:B------:R-:W-:-:S03]  /*115c0*/  IMAD.MOV.U32 R13, RZ, RZ, R9 ;  /* 0x000000ffff0d7224 */ /* 0x000fc600078e0009 */
[----:B------:R-:W-:-:S05]  /*115d0*/  IADD3.X R3, RZ, R3, RZ, P0, !PT ;  /* 0x00000003ff037210 */ /* 0x000fca00007fe4ff */
[----:B------:R-:W-:Y:S01]  /*115e0*/  @!PT LDS RZ, [RZ] ;  /* 0x00000000fffff984 */ /* 0x000fe20000000800 */
[----:B------:R-:W-:Y:S01]  /*115f0*/  @!PT LDS RZ, [RZ] ;  /* 0x00000000fffff984 */ /* 0x000fe20000000800 */
[----:B------:R-:W-:Y:S01]  /*11600*/  @!PT LDS RZ, [RZ] ;  /* 0x00000000fffff984 */ /* 0x000fe20000000800 */
[----:B------:R-:W-:Y:S04]  /*11610*/  LDGSTS.E.BYPASS.LTC128B.128 [R4+0x18400], desc[UR36][R2.64], !P3 ;  /* 0x1840000002047fae */ /* 0x000fe8000d901d64 */
[----:B------:R-:W-:Y:S04]  /*11620*/  LDGSTS.E.BYPASS.LTC128B.128 [R4+0x1b400], desc[UR36][R2.64+0x80], !P2 ;  /* 0x1b40008002047fae */ /* 0x000fe8000d101d64 */
[----:B------:R0:W-:Y:S02]  /*11630*/  LDGSTS.E.BYPASS.LTC128B.128 [R4+0x1e400], desc[UR36][R2.64+0x100], !P1 ;  /* 0x1e40010002047fae */ /* 0x0001e4000c901d64 */
[----:B0-----:R-:W-:-:S07]  /*11640*/  IMAD.MOV.U32 R3, RZ, RZ, R14 ;  /* 0x000000ffff037224 */ /* 0x001fce00078e000e */
[----:B------:R-:W-:Y:S05]  /*11650*/  WARPSYNC.COLLECTIVE R15, `(.L_x_360) ;  /* 0x000000000f087348 */ /* 0x000fea0003c00000 */
[----:B------:R0:W1:Y:S02]  /*11660*/  SHFL.IDX P6, R14, R13, R12, R11 ;  /* 0x0000000c0d0e7389 */ /* 0x00006400000c000b */
[----:B01----:R-:W-:Y:S01]  /*11670*/  ENDCOLLECTIVE ;  /* 0x000000000000791b */ /* 0x003fe20003800000 */
.L_x_360:
[----:B------:R-:W-:Y:S02]  /*11680*/  IMAD.MOV.U32 R13, RZ, RZ, R5 ;  /* 0x000000ffff0d7224 */ /* 0x000fe400078e0005 */
[----:B------:R-:W-:Y:S01]  /*11690*/  IMAD.MOV.U32 R12, RZ, RZ, 0x2 ;  /* 0x00000002ff0c7424 */ /* 0x000fe200078e00ff */
[----:B------:R-:W-:-:S07]  /*116a0*/  MOV R2, R14 ;  /* 0x0000000e00027202 */ /* 0x000fce0000000f00 */
[----:B------:R-:W-:Y:S05]  /*116b0*/  WARPSYNC.COLLECTIVE R15, `(.L_x_361) ;  /* 0x000000000f087348 */ /* 0x000fea0003c00000 */
[----:B------:R0:W1:Y:S02]  /*116c0*/  SHFL.IDX P6, R14, R13, R12, R11 ;  /* 0x0000000c0d0e7389 */ /* 0x00006400000c000b */
[----:B01----:R-:W-:Y:S01]  /*116d0*/  ENDCOLLECTIVE ;  /* 0x000000000000791b */ /* 0x003fe20003800000 */
.L_x_361:
[----:B------:R-:W-:-:S05]  /*116e0*/  IADD3 R2, P0, R2, R0, RZ ;  /* 0x0000000002027210 */ /* 0x000fca0007f1e0ff */
[----:B------:R-:W-:-:S05]  /*116f0*/  IMAD.X R3, RZ, RZ, R3, P0 ;  /* 0x000000ffff037224 */ /* 0x000fca00000e0603 */
[----:B------:R-:W-:Y:S01]  /*11700*/  @!PT LDS RZ, [RZ] ;  /* 0x00000000fffff984 */ /* 0x000fe20000000800 */
[----:B------:R-:W-:Y:S01]  /*11710*/  @!PT LDS RZ, [RZ] ;  /* 0x00000000fffff984 */ /* 0x000fe20000000800 */
[----:B------:R-:W-:Y:S01]  /*11720*/  @!PT LDS RZ, [RZ] ;  /* 0x00000000fffff984 */ /* 0x000fe20000000800 */
[----:B------:R0:W-:Y:S01]  /*11730*/  LDGSTS.E.BYPASS.LTC128B.128 [R4+0x18c00], desc[UR36][R2.64], !P3 ;  /* 0x18c0000002047fae */ /* 0x0001e2000d901d64 */
[----:B------:R-:W-:-:S03]  /*11740*/  IMAD.MOV.U32 R13, RZ, RZ, R9 ;  /* 0x000000ffff0d7224 */ /* 0x000fc600078e0009 */
[----:B------:R0:W-:Y:S04]  /*11750*/  LDGSTS.E.BYPASS.LTC128B.128 [R4+0x1bc00], desc[UR36][R2.64+0x80], !P2 ;  /* 0x1bc0008002047fae */ /* 0x0001e8000d101d64 */
[----:B------:R0:W-:Y:S01]  /*11760*/  LDGSTS.E.BYPASS.LTC128B.128 [R4+0x1ec00], desc[UR36][R2.64+0x100], !P1 ;  /* 0x1ec0010002047fae */ /* 0x0001e2000c901d64 */
[----:B------:R-:W-:-:S07]  /*11770*/  IMAD.MOV.U32 R35, RZ, RZ, R14 ;  /* 0x000000ffff237224 */ /* 0x000fce00078e000e */
[----:B0-----:R-:W-:Y:S05]  /*11780*/  WARPSYNC.COLLECTIVE R15, `(.L_x_362) ;  /* 0x000000000f087348 */ /* 0x001fea0003c00000 */
[----:B------:R1:W2:Y:S02]  /*11790*/  SHFL.IDX P6, R14, R13, R12, R11 ;  /* 0x0000000c0d0e7389 */ /* 0x0002a400000c000b */
[----:B012---:R-:W-:Y:S01]  /*117a0*/  ENDCOLLECTIVE ;  /* 0x000000000000791b */ /* 0x007fe20003800000 */
.L_x_362:
[----:B------:R-:W-:Y:S02]  /*117b0*/  IMAD.MOV.U32 R13, RZ, RZ, R5 ;  /* 0x000000ffff0d7224 */ /* 0x000fe400078e0005 */
[----:B------:R-:W-:Y:S01]  /*117c0*/  IMAD.MOV.U32 R12, RZ, RZ, 0x3 ;  /* 0x00000003ff0c7424 */ /* 0x000fe200078e00ff */
[----:B------:R-:W-:-:S07]  /*117d0*/  MOV R2, R14 ;  /* 0x0000000e00027202 */ /* 0x000fce0000000f00 */
[----:B------:R-:W-:Y:S05]  /*117e0*/  WARPSYNC.COLLECTIVE R15, `(.L_x_363) ;  /* 0x000000000f087348 */ /* 0x000fea0003c00000 */
[----:B------:R0:W1:Y:S02]  /*117f0*/  SHFL.IDX P6, R14, R13, R12, R11 ;  /* 0x0000000c0d0e7389 */ /* 0x00006400000c000b */
[----:B01----:R-:W-:Y:S01]  /*11800*/  ENDCOLLECTIVE ;  /* 0x000000000000791b */ /* 0x003fe20003800000 */
.L_x_363:
        /* <DEDUP_REMOVED lines=13> */
.L_x_364:
[----:B------:R-:W-:Y:S02]  /*118e0*/  IMAD.MOV.U32 R13, RZ, RZ, R5 ;  /* 0x000000ffff0d7224 */ /* 0x000fe400078e0005 */
[----:B------:R-:W-:Y:S01]  /*118f0*/  IMAD.MOV.U32 R12, RZ, RZ, 0x4 ;  /* 0x00000004ff0c7424 */ /* 0x000fe200078e00ff */
[----:B------:R-:W-:-:S07]  /*11900*/  MOV R2, R14 ;  /* 0x0000000e00027202 */ /* 0x000fce0000000f00 */
[----:B------:R-:W-:Y:S05]  /*11910*/  WARPSYNC.COLLECTIVE R15, `(.L_x_365) ;  /* 0x000000000f087348 */ /* 0x000fea0003c00000 */
[----:B------:R0:W1:Y:S02]  /*11920*/  SHFL.IDX P6, R14, R13, R12, R11 ;  /* 0x0000000c0d0e7389 */ /* 0x00006400000c000b */
[----:B01----:R-:W-:Y:S01]  /*11930*/  ENDCOLLECTIVE ;  /* 0x000000000000791b */ /* 0x003fe20003800000 */
.L_x_365:
        /* <DEDUP_REMOVED lines=13> */
.L_x_366:
[----:B------:R-:W-:Y:S02]  /*11a10*/  IMAD.MOV.U32 R13, RZ, RZ, R5 ;  /* 0x000000ffff0d7224 */ /* 0x000fe400078e0005 */
[----:B------:R-:W-:Y:S01]  /*11a20*/  IMAD.MOV.U32 R12, RZ, RZ, 0x5 ;  /* 0x00000005ff0c7424 */ /* 0x000fe200078e00ff */
[----:B------:R-:W-:-:S07]  /*11a30*/  MOV R2, R14 ;  /* 0x0000000e00027202 */ /* 0x000fce0000000f00 */
[----:B------:R-:W-:Y:S05]  /*11a40*/  WARPSYNC.COLLECTIVE R15, `(.L_x_367) ;  /* 0x000000000f087348 */ /* 0x000fea0003c00000 */
[----:B------:R0:W1:Y:S02]  /*11a50*/  SHFL.IDX P6, R14, R13, R12, R11 ;  /* 0x0000000c0d0e7389 */ /* 0x00006400000c000b */
[----:B01----:R-:W-:Y:S01]  /*11a60*/  ENDCOLLECTIVE ;  /* 0x000000000000791b */ /* 0x003fe20003800000 */
.L_x_367:
        /* <DEDUP_REMOVED lines=13> */
.L_x_368:
[----:B------:R-:W-:Y:S01]  /*11b40*/  MOV R2, R14 ;  /* 0x0000000e00027202 */ /* 0x000fe20000000f00 */
[----:B------:R-:W-:Y:S06]  /*11b50*/  BRA `(.L_x_369) ;  /* 0xffffffc000c07947 */ /* 0x000fec000383ffff */
.L_x_280:
[----:B-1----:R1:W4:Y:S02]  /*11b60*/  SYNCS.PHASECHK.TRANS64.TRYWAIT P0, [R4+URZ+0x2a860], R2 ;  /* 0x02a86002040075a7 */ /* 0x002324000800017f */
[----:B----4-:R-:W-:Y:S05]  /*11b70*/  @!P0 NANOSLEEP.SYNCS 0x989680 ;  /* 0x009896800000895d */ /* 0x010fea0003900000 */
[----:B------:R-:W4:Y:S02]  /*11b80*/  @!P0 SYNCS.PHASECHK.TRANS64 P0, [R4+URZ+0x2a860], R2 ;  /* 0x02a86002040085a7 */ /* 0x000f24000800007f */
[----:B----4-:R-:W-:Y:S05]  /*11b90*/  @!P0 BRA `(.L_x_280) ;  /* 0xfffffffc00f08947 */ /* 0x010fea000383ffff */
[----:B------:R-:W-:Y:S05]  /*11ba0*/  BRA `(.L_x_370) ;  /* 0xffffffc4001c7947 */ /* 0x000fea000383ffff */
.L_x_281:
[----:B------:R-:W-:Y:S01]  /*11bb0*/  BSSY B1, `(.L_x_371) ;  /* 0x0000008000017945 */ /* 0x000fe20003800000 */
[----:B------:R-:W-:Y:S02]  /*11bc0*/  IMAD.MOV.U32 R13, RZ, RZ, R24 ;  /* 0x000000ffff0d7224 */ /* 0x000fe400078e0018 */
[----:B------:R-:W-:Y:S02]  /*11bd0*/  IMAD.MOV.U32 R12, RZ, RZ, RZ ;  /* 0x000000ffff0c7224 */ /* 0x000fe400078e00ff */
[----:B------:R-:W-:Y:S02]  /*11be0*/  IMAD.MOV.U32 R11, RZ, RZ, 0x181f ;  /* 0x0000181fff0b7424 */ /* 0x000fe400078e00ff */
[----:B------:R-:W-:-:S07]  /*11bf0*/  IMAD.MOV.U32 R15, RZ, RZ, -0x1 ;  /* 0xffffffffff0f7424 */ /* 0x000fce00078e00ff */
[----:B-12---:R-:W-:Y:S05]  /*11c00*/  WARPSYNC.COLLECTIVE R15, `(.L_x_372) ;  /* 0x000000000f087348 */ /* 0x006fea0003c00000 */
[----:B--2---:R0:W2:Y:S02]  /*11c10*/  SHFL.IDX P6, R14, R13, R12, R11 ;  /* 0x0000000c0d0e7389 */ /* 0x0040a400000c000b */
[----:B012---:R-:W-:Y:S01]  /*11c20*/  ENDCOLLECTIVE ;  /* 0x000000000000791b */ /* 0x007fe20003800000 */
.L_x_372:
[----:B------:R-:W-:Y:S05]  /*11c30*/  BSYNC B1 ;  /* 0x0000000000017941 */ /* 0x000fea0003800000 */
.L_x_371:
[----:B------:R-:W-:Y:S01]  /*11c40*/  MOV R13, R18 ;  /* 0x00000012000d7202 */ /* 0x000fe20000000f00 */
[----:B------:R-:W-:Y:S01]  /*11c50*/  IMAD.MOV.U32 R12, RZ, RZ, RZ ;  /* 0x000000ffff0c7224 */ /* 0x000fe200078e00ff */
[----:B------:R-:W-:Y:S01]  /*11c60*/  LEA R5, R5, R22, 0x1 ;  /* 0x0000001605057211 */ /* 0x000fe200078e08ff */
[----:B------:R-:W-:Y:S02]  /*11c70*/  IMAD.MOV.U32 R11, RZ, RZ, 0x181f ;  /* 0x0000181fff0b7424 */ /* 0x000fe400078e00ff */
[----:B------:R-:W-:Y:S02]  /*11c80*/  IMAD.MOV.U32 R15, RZ, RZ, -0x1 ;  /* 0xffffffffff0f7424 */ /* 0x000fe400078e00ff */
[----:B------:R-:W-:-:S07]  /*11c90*/  IMAD.MOV.U32 R3, RZ, RZ, R14 ;  /* 0x000000ffff037224 */ /* 0x000fce00078e000e */
[----:B------:R-:W-:Y:S05]  /*11ca0*/  WARPSYNC.COLLECTIVE R15, `(.L_x_373) ;  /* 0x000000000f087348 */ /* 0x000fea0003c00000 */
[----:B------:R0:W1:Y:S02]  /*11cb0*/  SHFL.IDX P6, R14, R13, R12, R11 ;  /* 0x0000000c0d0e7389 */ /* 0x00006400000c000b */
[----:B01----:R-:W-:Y:S01]  /*11cc0*/  ENDCOLLECTIVE ;  /* 0x000000000000791b */ /* 0x003fe20003800000 */
.L_x_373:
[----:B------:R-:W-:Y:S02]  /*11cd0*/  IMAD.MOV.U32 R13, RZ, RZ, R24 ;  /* 0x000000ffff0d7224 */ /* 0x000fe400078e0018 */
[----:B------:R-:W-:Y:S02]  /*11ce0*/  IMAD.MOV.U32 R12, RZ, RZ, 0x1 ;  /* 0x00000001ff0c7424 */ /* 0x000fe400078e00ff */
[----:B------:R-:W-:-:S07]  /*11cf0*/  IMAD.MOV.U32 R2, RZ, RZ, R14 ;  /* 0x000000ffff027224 */ /* 0x000fce00078e000e */
[----:B------:R-:W-:Y:S05]  /*11d00*/  WARPSYNC.COLLECTIVE R15, `(.L_x_374) ;  /* 0x000000000f087348 */ /* 0x000fea0003c00000 */
[----:B------:R0:W1:Y:S02]  /*11d10*/  SHFL.IDX P6, R14, R13, R12, R11 ;  /* 0x0000000c0d0e7389 */ /* 0x00006400000c000b */
[----:B01----:R-:W-:Y:S01]  /*11d20*/  ENDCOLLECTIVE ;  /* 0x000000000000791b */ /* 0x003fe20003800000 */
.L_x_374:
[----:B------:R-:W-:-:S05]  /*11d30*/  IADD3 R2, P1, R2, R0, RZ ;  /* 0x0000000002027210 */ /* 0x000fca0007f3e0ff */
[----:B------:R-:W-:Y:S01]  /*11d40*/  IMAD.X R3, RZ, RZ, R3, P1 ;  /* 0x000000ffff037224 */ /* 0x000fe200008e0603 */
[----:B------:R-:W-:-:S04]  /*11d50*/  LOP3.LUT P1, RZ, R29, 0x1, RZ, 0xc0, !PT ;  /* 0x000000011dff7812 */ /* 0x000fc8000782c0ff */
[----:B------:R-:W-:Y:S01]  /*11d60*/  ISETP.LT.OR P2, PT, R6, 0x1, !P1 ;  /* 0x000000010600780c */ /* 0x000fe20004f41670 */
[----:B------:R-:W-:-:S12]  /*11d70*/  IMAD.MOV.U32 R13, RZ, RZ, R18 ;  /* 0x000000ffff0d7224 */ /* 0x000fd800078e0012 */
[----:B------:R-:W-:Y:S01]  /*11d80*/  @!PT LDS RZ, [RZ] ;  /* 0x00000000fffff984 */ /* 0x000fe20000000800 */
[----:B------:R-:W-:Y:S01]  /*11d90*/  @!PT LDS RZ, [RZ] ;  /* 0x00000000fffff984 */ /* 0x000fe20000000800 */
[----:B------:R-:W-:Y:S01]  /*11da0*/  @!PT LDS RZ, [RZ] ;  /* 0x00000000fffff984 */ /* 0x000fe20000000800 */
[----:B------:R-:W-:Y:S01]  /*11db0*/  LDGSTS.E.BYPASS.LTC128B.128 [R5+0x400], desc[UR36][R2.64], !P2 ;  /* 0x0040000002057fae */ /* 0x000fe2000d101d64 */
[----:B------:R-:W-:-:S13]  /*11dc0*/  ISETP.LT.OR P2, PT, R6, 0x1, !P0 ;  /* 0x000000010600780c */ /* 0x000fda0004741670 */
[----:B------:R0:W-:Y:S02]  /*11dd0*/  LDGSTS.E.BYPASS.LTC128B.128 [R5+0x3400], desc[UR36][R2.64+0x80], !P2 ;  /* 0x0340008002057fae */ /* 0x0001e4000d101d64 */
[----:B0-----:R-:W-:-:S07]  /*11de0*/  IMAD.MOV.U32 R3, RZ, RZ, R14 ;  /* 0x000000ffff037224 */ /* 0x001fce00078e000e */
[----:B------:R-:W-:Y:S05]  /*11df0*/  WARPSYNC.COLLECTIVE R15, `(.L_x_375) ;  /* 0x000000000f087348 */ /* 0x000fea0003c00000 */
[----:B------:R0:W1:Y:S02]  /*11e00*/  SHFL.IDX P6, R14, R13, R12, R11 ;  /* 0x0000000c0d0e7389 */ /* 0x00006400000c000b */
[----:B01----:R-:W-:Y:S01]  /*11e10*/  ENDCOLLECTIVE ;  /* 0x000000000000791b */ /* 0x003fe20003800000 */
.L_x_375:
[----:B------:R-:W-:Y:S02]  /*11e20*/  IMAD.MOV.U32 R13, RZ, RZ, R24 ;  /* 0x000000ffff0d7224 */ /* 0x000fe400078e0018 */
[----:B------:R-:W-:Y:S02]  /*11e30*/  IMAD.MOV.U32 R12, RZ, RZ, 0x2 ;  /* 0x00000002ff0c7424 */ /* 0x000fe400078e00ff */
[----:B------:R-:W-:-:S07]  /*11e40*/  IMAD.MOV.U32 R2, RZ, RZ, R14 ;  /* 0x000000ffff027224 */ /* 0x000fce00078e000e */
[----:B------:R-:W-:Y:S05]  /*11e50*/  WARPSYNC.COLLECTIVE R15, `(.L_x_376) ;  /* 0x000000000f087348 */ /* 0x000fea0003c00000 */
[----:B------:R0:W1:Y:S02]  /*11e60*/  SHFL.IDX P6, R14, R13, R12, R11 ;  /* 0x0000000c0d0e7389 */ /* 0x00006400000c000b */
[----:B01----:R-:W-:Y:S01]  /*11e70*/  ENDCOLLECTIVE ;  /* 0x000000000000791b */ /* 0x003fe20003800000 */
.L_x_376:
[----:B------:R-:W-:-:S04]  /*11e80*/  IADD3 R2, P2, R2, R0, RZ ;  /* 0x0000000002027210 */ /* 0x000fc80007f5e0ff */
[----:B------:R-:W-:Y:S02]  /*11e90*/  IADD3.X R3, RZ, R3, RZ, P2, !PT ;  /* 0x00000003ff037210 */ /* 0x000fe400017fe4ff */
        /* <DEDUP_REMOVED lines=12> */
.L_x_377:
[----:B------:R-:W-:Y:S02]  /*11f60*/  IMAD.MOV.U32 R13, RZ, RZ, R24 ;  /* 0x000000ffff0d7224 */ /* 0x000fe400078e0018 */
[----:B------:R-:W-:Y:S02]  /*11f70*/  IMAD.MOV.U32 R12, RZ, RZ, 0x3 ;  /* 0x00000003ff0c7424 */ /* 0x000fe400078e00ff */
[----:B------:R-:W-:-:S07]  /*11f80*/  IMAD.MOV.U32 R2, RZ, RZ, R14 ;  /* 0x000000ffff027224 */ /* 0x000fce00078e000e */
[----:B------:R-:W-:Y:S05]  /*11f90*/  WARPSYNC.COLLECTIVE R15, `(.L_x_378) ;  /* 0x000000000f087348 */ /* 0x000fea0003c00000 */
[----:B------:R0:W1:Y:S02]  /*11fa0*/  SHFL.IDX P6, R14, R13, R12, R11 ;  /* 0x0000000c0d0e7389 */ /* 0x00006400000c000b */
[----:B01----:R-:W-:Y:S01]  /*11fb0*/  ENDCOLLECTIVE ;  /* 0x000000000000791b */ /* 0x003fe20003800000 */
.L_x_378:
        /* <DEDUP_REMOVED lines=14> */
.L_x_379:
[----:B------:R-:W-:Y:S02]  /*120a0*/  IMAD.MOV.U32 R13, RZ, RZ, R24 ;  /* 0x000000ffff0d7224 */ /* 0x000fe400078e0018 */
[----:B------:R-:W-:Y:S02]  /*120b0*/  IMAD.MOV.U32 R12, RZ, RZ, 0x4 ;  /* 0x00000004ff0c7424 */ /* 0x000fe400078e00ff */
[----:B------:R-:W-:-:S07]  /*120c0*/  IMAD.MOV.U32 R2, RZ, RZ, R14 ;  /* 0x000000ffff027224 */ /* 0x000fce00078e000e */
[----:B------:R-:W-:Y:S05]  /*120d0*/  WARPSYNC.COLLECTIVE R15, `(.L_x_380) ;  /* 0x000000000f087348 */ /* 0x000fea0003c00000 */
[----:B------:R0:W1:Y:S02]  /*120e0*/  SHFL.IDX P6, R14, R13, R12, R11 ;  /* 0x0000000c0d0e7389 */ /* 0x00006400000c000b */
[----:B01----:R-:W-:Y:S01]  /*120f0*/  ENDCOLLECTIVE ;  /* 0x000000000000791b */ /* 0x003fe20003800000 */
.L_x_380:
        /* <DEDUP_REMOVED lines=14> */
.L_x_381:
[----:B------:R-:W-:Y:S02]  /*121e0*/  IMAD.MOV.U32 R13, RZ, RZ, R24 ;  /* 0x000000ffff0d7224 */ /* 0x000fe400078e0018 */
[----:B------:R-:W-:Y:S02]  /*121f0*/  IMAD.MOV.U32 R12, RZ, RZ, 0x5 ;  /* 0x00000005ff0c7424 */ /* 0x000fe400078e00ff */
[----:B------:R-:W-:-:S07]  /*12200*/  IMAD.MOV.U32 R2, RZ, RZ, R14 ;  /* 0x000000ffff027224 */ /* 0x000fce00078e000e */
[----:B------:R-:W-:Y:S05]  /*12210*/  WARPSYNC.COLLECTIVE R15, `(.L_x_382) ;  /* 0x000000000f087348 */ /* 0x000fea0003c00000 */
[----:B------:R0:W1:Y:S02]  /*12220*/  SHFL.IDX P6, R14, R13, R12, R11 ;  /* 0x0000000c0d0e7389 */ /* 0x00006400000c000b */
[----:B01----:R-:W-:Y:S01]  /*12230*/  ENDCOLLECTIVE ;  /* 0x000000000000791b */ /* 0x003fe20003800000 */
.L_x_382:
[----:B------:R-:W-:-:S04]  /*12240*/  IADD3 R2, P2, R2, R0, RZ ;  /* 0x0000000002027210 */ /* 0x000fc80007f5e0ff */
[----:B------:R-:W-:Y:S02]  /*12250*/  IADD3.X R3, RZ, R3, RZ, P2, !PT ;  /* 0x00000003ff037210 */ /* 0x000fe400017fe4ff */
[----:B------:R-:W-:Y:S01]  /*12260*/  ISETP.LT.OR P2, PT, R6, 0x41, !P1 ;  /* 0x000000410600780c */ /* 0x000fe20004f41670 */
[----:B------:R-:W-:-:S12]  /*12270*/  IMAD.MOV.U32 R13, RZ, RZ, R18 ;  /* 0x000000ffff0d7224 */ /* 0x000fd800078e0012 */
        /* <DEDUP_REMOVED lines=9> */
.L_x_383:
[----:B------:R-:W-:Y:S01]  /*12310*/  @!PT LDS RZ, [RZ] ;  /* 0x00000000fffff984 */ /* 0x000fe20000000800 */
[----:B------:R-:W-:Y:S01]  /*12320*/  @!PT LDS RZ, [RZ] ;  /* 0x00000000fffff984 */ /* 0x000fe20000000800 */
[----:B------:R-:W-:Y:S01]  /*12330*/  @!PT LDS RZ, [RZ] ;  /* 0x00000000fffff984 */ /* 0x000fe20000000800 */
[----:B------:R0:W-:Y:S01]  /*12340*/  LDGSTS.E.BYPASS.LTC128B.128 [R5+0x5400], desc[UR36][R2.64+0x80], !P2 ;  /* 0x0540008002057fae */ /* 0x0001e2000d101d64 */
[----:B------:R-:W-:Y:S05]  /*12350*/  BRA `(.L_x_384) ;  /* 0xffffffc000087947 */ /* 0x000fea000383ffff */
.L_x_289:
[----:B0-----:R0:W1:Y:S02]  /*12360*/  SYNCS.PHASECHK.TRANS64.TRYWAIT P0, [R0+URZ+0x2a860], R3 ;  /* 0x02a86003000075a7 */ /* 0x001064000800017f */
[----:B-1----:R-:W-:Y:S05]  /*12370*/  @!P0 NANOSLEEP.SYNCS 0x989680 ;  /* 0x009896800000895d */ /* 0x002fea0003900000 */
[----:B------:R-:W1:Y:S02]  /*12380*/  @!P0 SYNCS.PHASECHK.TRANS64 P0, [R0+URZ+0x2a860], R3 ;  /* 0x02a86003000085a7 */ /* 0x000e64000800007f */
[----:B-1----:R-:W-:Y:S05]  /*12390*/  @!P0 BRA `(.L_x_289) ;  /* 0xfffffffc00f08947 */ /* 0x002fea000383ffff */
[----:B------:R-:W-:Y:S05]  /*123a0*/  BRA `(.L_x_385) ;  /* 0xffffffc400187947 */ /* 0x000fea000383ffff */
.L_x_290:
[----:B------:R-:W-:Y:S01]  /*123b0*/  BSSY B0, `(.L_x_386) ;  /* 0x0000008000007945 */ /* 0x000fe20003800000 */
[----:B------:R-:W-:Y:S01]  /*123c0*/  IMAD.MOV.U32 R13, RZ, RZ, R24 ;  /* 0x000000ffff0d7224 */ /* 0x000fe200078e0018 */
[----:B------:R-:W-:Y:S01]  /*123d0*/  MOV R12, RZ ;  /* 0x000000ff000c7202 */ /* 0x000fe20000000f00 */
[----:B------:R-:W-:Y:S02]  /*123e0*/  IMAD.MOV.U32 R11, RZ, RZ, 0x181f ;  /* 0x0000181fff0b7424 */ /* 0x000fe400078e00ff */
[----:B------:R-:W-:-:S07]  /*123f0*/  IMAD.MOV.U32 R15, RZ, RZ, -0x1 ;  /* 0xffffffffff0f7424 */ /* 0x000fce00078e00ff */
[----:B0-2---:R-:W-:Y:S05]  /*12400*/  WARPSYNC.COLLECTIVE R15, `(.L_x_387) ;  /* 0x000000000f087348 */ /* 0x005fea0003c00000 */
[----:B--2---:R1:W2:Y:S02]  /*12410*/  SHFL.IDX P6, R14, R13, R12, R11 ;  /* 0x0000000c0d0e7389 */ /* 0x0042a400000c000b */
[----:B012---:R-:W-:Y:S01]  /*12420*/  ENDCOLLECTIVE ;  /* 0x000000000000791b */ /* 0x007fe20003800000 */
.L_x_387:
[----:B------:R-:W-:Y:S05]  /*12430*/  BSYNC B0 ;  /* 0x0000000000007941 */ /* 0x000fea0003800000 */
.L_x_386:
[----:B------:R-:W0:Y:S01]  /*12440*/  S2R R4, SR_TID.X ;  /* 0x0000000000047919 */ /* 0x000e220000002100 */
[----:B------:R-:W-:Y:S01]  /*12450*/  IMAD.MOV.U32 R13, RZ, RZ, R18 ;  /* 0x000000ffff0d7224 */ /* 0x000fe200078e0012 */
[----:B------:R-:W-:Y:S01]  /*12460*/  MOV R11, 0x181f ;  /* 0x0000181f000b7802 */ /* 0x000fe20000000f00 */
[----:B------:R-:W-:Y:S01]  /*12470*/  IMAD.MOV.U32 R12, RZ, RZ, RZ ;  /* 0x000000ffff0c7224 */ /* 0x000fe200078e00ff */
[C---:B------:R-:W-:Y:S01]  /*12480*/  LOP3.LUT R2, R29.reuse, 0x1, RZ, 0xc0, !PT ;  /* 0x000000011d027812 */ /* 0x040fe200078ec0ff */
[----:B------:R-:W-:Y:S01]  /*12490*/  IMAD.MOV.U32 R15, RZ, RZ, -0x1 ;  /* 0xffffffffff0f7424 */ /* 0x000fe200078e00ff */
[----:B------:R-:W-:Y:S01]  /*124a0*/  LOP3.LUT P0, RZ, R29, 0x2, RZ, 0xc0, !PT ;  /* 0x000000021dff7812 */ /* 0x000fe2000780c0ff */
[----:B------:R-:W-:Y:S01]  /*124b0*/  IMAD.MOV.U32 R3, RZ, RZ, R14 ;  /* 0x000000ffff037224 */ /* 0x000fe200078e000e */
[----:B------:R-:W-:-:S13]  /*124c0*/  ISETP.NE.U32.AND P1, PT, R2, 0x1, PT ;  /* 0x000000010200780c */ /* 0x000fda0003f25070 */
[----:B0-----:R-:W-:Y:S05]  /*124d0*/  WARPSYNC.COLLECTIVE R15, `(.L_x_388) ;  /* 0x000000000f087348 */ /* 0x001fea0003c00000 */
[----:B------:R1:W2:Y:S02]  /*124e0*/  SHFL.IDX P6, R14, R13, R12, R11 ;  /* 0x0000000c0d0e7389 */ /* 0x0002a400000c000b */
[----:B012---:R-:W-:Y:S01]  /*124f0*/  ENDCOLLECTIVE ;  /* 0x000000000000791b */ /* 0x007fe20003800000 */
.L_x_388:
[C---:B------:R-:W-:Y:S02]  /*12500*/  ISETP.LT.OR P4, PT, R6.reuse, 0x1, !P0 ;  /* 0x000000010600780c */ /* 0x040fe40004781670 */
[----:B------:R-:W-:Y:S02]  /*12510*/  ISETP.LT.OR P3, PT, R6, 0x1, P1 ;  /* 0x000000010600780c */ /* 0x000fe40000f61670 */
[----:B------:R-:W-:Y:S01]  /*12520*/  MOV R13, R24 ;  /* 0x00000018000d7202 */ /* 0x000fe20000000f00 */
[----:B------:R-:W-:Y:S02]  /*12530*/  IMAD.MOV.U32 R12, RZ, RZ, 0x1 ;  /* 0x00000001ff0c7424 */ /* 0x000fe400078e00ff */
[----:B------:R-:W-:-:S05]  /*12540*/  IMAD.SHL.U32 R4, R4, 0x8, RZ ;  /* 0x0000000804047824 */ /* 0x000fca00078e00ff */
[----:B------:R-:W-:-:S05]  /*12550*/  LOP3.LUT R4, R4, 0x38, RZ, 0xc0, !PT ;  /* 0x0000003804047812 */ /* 0x000fca00078ec0ff */
[----:B------:R-:W-:Y:S02]  /*12560*/  IMAD.SHL.U32 R5, R4, 0x2, RZ ;  /* 0x0000000204057824 */ /* 0x000fe400078e00ff */
[----:B------:R-:W-:-:S03]  /*12570*/  IMAD R4, R7, 0x2, R22 ;  /* 0x0000000207047824 */ /* 0x000fc600078e0216 */
[----:B------:R-:W-:-:S13]  /*12580*/  IADD3 R2, P2, R14, R5, RZ ;  /* 0x000000050e027210 */ /* 0x000fda0007f5e0ff */
[----:B------:R-:W-:Y:S05]  /*12590*/  WARPSYNC.COLLECTIVE R15, `(.L_x_389) ;  /* 0x000000000f087348 */ /* 0x000fea0003c00000 */
[----:B------:R0:W1:Y:S02]  /*125a0*/  SHFL.IDX P6, R14, R13, R12, R11 ;  /* 0x0000000c0d0e7389 */ /* 0x00006400000c000b */
[----:B01----:R-:W-:Y:S01]  /*125b0*/  ENDCOLLECTIVE ;  /* 0x000000000000791b */ /* 0x003fe20003800000 */
.L_x_389:
[----:B------:R-:W-:-:S05]  /*125c0*/  IMAD.X R3, RZ, RZ, R3, P2 ;  /* 0x000000ffff037224 */ /* 0x000fca00010e0603 */
[----:B------:R-:W-:Y:S01]  /*125d0*/  @!PT LDS RZ, [RZ] ;  /* 0x00000000fffff984 */ /* 0x000fe20000000800 */
[----:B------:R-:W-:Y:S01]  /*125e0*/  @!PT LDS RZ, [RZ] ;  /* 0x00000000fffff984 */ /* 0x000fe20000000800 */
[----:B------:R-:W-:Y:S01]  /*125f0*/  @!PT LDS RZ, [RZ] ;  /* 0x00000000fffff984 */ /* 0x000fe20000000800 */
[----:B------:R0:W-:Y:S01]  /*12600*/  LDGSTS.E.BYPASS.LTC128B.128 [R4+0x400], desc[UR36][R2.64], !P3 ;  /* 0x0040000002047fae */ /* 0x0001e2000d901d64 */
[----:B------:R-:W-:-:S03]  /*12610*/  ISETP.LT.OR P3, PT, R6, 0x11, P1 ;  /* 0x000000110600780c */ /* 0x000fc60000f61670 */
[----:B------:R0:W-:Y:S01]  /*12620*/  LDGSTS.E.BYPASS.LTC128B.128 [R4+0x3400], desc[UR36][R2.64+0x80], !P4 ;  /* 0x0340008002047fae */ /* 0x0001e2000e101d64 */
[----:B------:R-:W-:Y:S01]  /*12630*/  ISETP.LT.OR P4, PT, R6, 0x11, !P0 ;  /* 0x000000110600780c */ /* 0x000fe20004781670 */
[----:B------:R-:W-:Y:S02]  /*12640*/  IMAD.MOV.U32 R13, RZ, RZ, R18 ;  /* 0x000000ffff0d7224 */ /* 0x000fe400078e0012 */
[----:B------:R-:W-:-:S10]  /*12650*/  IMAD.MOV.U32 R8, RZ, RZ, R14 ;  /* 0x000000ffff087224 */ /* 0x000fd400078e000e */
[----:B0-----:R-:W-:Y:S05]  /*12660*/  WARPSYNC.COLLECTIVE R15, `(.L_x_390) ;  /* 0x000000000f087348 */ /* 0x001fea0003c00000 */
[----:B------:R1:W2:Y:S02]  /*12670*/  SHFL.IDX P6, R14, R13, R12, R11 ;  /* 0x0000000c0d0e7389 */ /* 0x0002a400000c000b */
[----:B012---:R-:W-:Y:S01]  /*12680*/  ENDCOLLECTIVE ;  /* 0x000000000000791b */ /* 0x007fe20003800000 */
.L_x_390:
[----:B------:R-:W-:Y:S01]  /*12690*/  IMAD.MOV.U32 R13, RZ, RZ, R24 ;  /* 0x000000ffff0d7224 */ /* 0x000fe200078e0018 */
[----:B------:R-:W-:Y:S02]  /*126a0*/  MOV R12, 0x2 ;  /* 0x00000002000c7802 */ /* 0x000fe40000000f00 */
[----:B------:R-:W-:-:S13]  /*126b0*/  IADD3 R2, P2, R14, R5, RZ ;  /* 0x000000050e027210 */ /* 0x000fda0007f5e0ff */
[----:B------:R-:W-:Y:S05]  /*126c0*/  WARPSYNC.COLLECTIVE R15, `(.L_x_391) ;  /* 0x000000000f087348 */ /* 0x000fea0003c00000 */
[----:B------:R0:W1:Y:S02]  /*126d0*/  SHFL.IDX P6, R14, R13, R12, R11 ;  /* 0x0000000c0d0e7389 */ /* 0x00006400000c000b */
[----:B01----:R-:W-:Y:S01]  /*126e0*/  ENDCOLLECTIVE ;  /* 0x000000000000791b */ /* 0x003fe20003800000 */
.L_x_391:
        /* <DEDUP_REMOVED lines=13> */
.L_x_392:
[----:B------:R-:W-:Y:S01]  /*127c0*/  IMAD.MOV.U32 R13, RZ, RZ, R24 ;  /* 0x000000ffff0d7224 */ /* 0x000fe200078e0018 */
[----:B------:R-:W-:Y:S01]  /*127d0*/  MOV R12, 0x3 ;  /* 0x00000003000c7802 */ /* 0x000fe20000000f00 */
[----:B------:R-:W-:-:S07]  /*127e0*/  IMAD.MOV.U32 R10, RZ, RZ, R14 ;  /* 0x000000ffff0a7224 */ /* 0x000fce00078e000e */
[----:B------:R-:W-:Y:S05]  /*127f0*/  WARPSYNC.COLLECTIVE R15, `(.L_x_393) ;  /* 0x000000000f087348 */ /* 0x000fea0003c00000 */
[----:B------:R0:W1:Y:S02]  /*12800*/  SHFL.IDX P6, R14, R13, R12, R11 ;  /* 0x0000000c0d0e7389 */ /* 0x00006400000c000b */
[----:B01----:R-:W-:Y:S01]  /*12810*/  ENDCOLLECTIVE ;  /* 0x000000000000791b */ /* 0x003fe20003800000 */
.L_x_393:
[----:B------:R-:W-:-:S05]  /*12820*/  IADD3 R2, P2, R10, R5, RZ ;  /* 0x000000050a027210 */ /* 0x000fca0007f5e0ff */
[----:B------:R-:W-:-:S05]  /*12830*/  IMAD.X R3, RZ, RZ, R7, P2 ;  /* 0x000000ffff037224 */ /* 0x000fca00010e0607 */
[----:B------:R-:W-:Y:S01]  /*12840*/  @!PT LDS RZ, [RZ] ;  /* 0x00000000fffff984 */ /* 0x000fe20000000800 */
[----:B------:R-:W-:Y:S01]  /*12850*/  @!PT LDS RZ, [RZ] ;  /* 0x00000000fffff984 */ /* 0x000fe20000000800 */
[----:B------:R-:W-:Y:S01]  /*12860*/  @!PT LDS RZ, [RZ] ;  /* 0x00000000fffff984 */ /* 0x000fe20000000800 */
[----:B------:R0:W-:Y:S01]  /*12870*/  LDGSTS.E.BYPASS.LTC128B.128 [R4+0x1400], desc[UR36][R2.64], !P3 ;  /* 0x0140000002047fae */ /* 0x0001e2000d901d64 */
[----:B------:R-:W-:Y:S01]  /*12880*/  IMAD.MOV.U32 R13, RZ, RZ, R18 ;  /* 0x000000ffff0d7224 */ /* 0x000fe200078e0012 */
[C---:B------:R-:W-:Y:S02]  /*12890*/  ISETP.LT.OR P3, PT, R6.reuse, 0x31, P1 ;  /* 0x000000310600780c */ /* 0x040fe40000f61670 */
[----:B------:R0:W-:Y:S01]  /*128a0*/  LDGSTS.E.BYPASS.LTC128B.128 [R4+0x4400], desc[UR36][R2.64+0x80], !P4 ;  /* 0x0440008002047fae */ /* 0x0001e2000e101d64 */
[----:B------:R-:W-:Y:S01]  /*128b0*/  ISETP.LT.OR P4, PT, R6, 0x31, !P0 ;  /* 0x000000310600780c */ /* 0x000fe20004781670 */
[----:B------:R-:W-:-:S12]  /*128c0*/  IMAD.MOV.U32 R8, RZ, RZ, R14 ;  /* 0x000000ffff087224 */ /* 0x000fd800078e000e */
[----:B0-----:R-:W-:Y:S05]  /*128d0*/  WARPSYNC.COLLECTIVE R15, `(.L_x_394) ;  /* 0x000000000f087348 */ /* 0x001fea0003c00000 */
[----:B------:R1:W2:Y:S02]  /*128e0*/  SHFL.IDX P6, R14, R13, R12, R11 ;  /* 0x0000000c0d0e7389 */ /* 0x0002a400000c000b */
[----:B012---:R-:W-:Y:S01]  /*128f0*/  ENDCOLLECTIVE ;  /* 0x000000000000791b */ /* 0x007fe20003800000 */
.L_x_394:
[----:B------:R-:W-:Y:S02]  /*12900*/  IMAD.MOV.U32 R13, RZ, RZ, R24 ;  /* 0x000000ffff0d7224 */ /* 0x000fe400078e0018 */
[----:B------:R-:W-:Y:S01]  /*12910*/  IMAD.MOV.U32 R12, RZ, RZ, 0x4 ;  /* 0x00000004ff0c7424 */ /* 0x000fe200078e00ff */
[----:B------:R-:W-:-:S13]  /*12920*/  IADD3 R2, P2, R14, R5, RZ ;  /* 0x000000050e027210 */ /* 0x000fda0007f5e0ff */
[----:B------:R-:W-:Y:S05]  /*12930*/  WARPSYNC.COLLECTIVE R15, `(.L_x_395) ;  /* 0x000000000f087348 */ /* 0x000fea0003c00000 */
[----:B------:R0:W1:Y:S02]  /*12940*/  SHFL.IDX P6, R14, R13, R12, R11 ;  /* 0x0000000c0d0e7389 */ /* 0x00006400000c000b */
[----:B01----:R-:W-:Y:S01]  /*12950*/  ENDCOLLECTIVE ;  /* 0x000000000000791b */ /* 0x003fe20003800000 */
.L_x_395:
        /* <DEDUP_REMOVED lines=13> */
.L_x_396:
[----:B------:R-:W-:Y:S02]  /*12a30*/  IMAD.MOV.U32 R13, RZ, RZ, R24 ;  /* 0x000000ffff0d7224 */ /* 0x000fe400078e0018 */
[----:B------:R-:W-:Y:S02]  /*12a40*/  IMAD.MOV.U32 R12, RZ, RZ, 0x5 ;  /* 0x00000005ff0c7424 */ /* 0x000fe400078e00ff */
[----:B------:R-:W-:-:S07]  /*12a50*/  IMAD.MOV.U32 R10, RZ, RZ, R14 ;  /* 0x000000ffff0a7224 */ /* 0x000fce00078e000e */
[----:B------:R-:W-:Y:S05]  /*12a60*/  WARPSYNC.COLLECTIVE R15, `(.L_x_397) ;  /* 0x000000000f087348 */ /* 0x000fea0003c00000 */
[----:B------:R0:W1:Y:S02]  /*12a70*/  SHFL.IDX P6, R14, R13, R12, R11 ;  /* 0x0000000c0d0e7389 */ /* 0x00006400000c000b */
[----:B01----:R-:W-:Y:S01]  /*12a80*/  ENDCOLLECTIVE ;  /* 0x000000000000791b */ /* 0x003fe20003800000 */
.L_x_397:
[----:B------:R-:W-:-:S05]  /*12a90*/  IADD3 R2, P2, R10, R5, RZ ;  /* 0x000000050a027210 */ /* 0x000fca0007f5e0ff */
[----:B------:R-:W-:-:S05]  /*12aa0*/  IMAD.X R3, RZ, RZ, R7, P2 ;  /* 0x000000ffff037224 */ /* 0x000fca00010e0607 */
[----:B------:R-:W-:Y:S01]  /*12ab0*/  @!PT LDS RZ, [RZ] ;  /* 0x00000000fffff984 */ /* 0x000fe20000000800 */
[----:B------:R-:W-:Y:S01]  /*12ac0*/  @!PT LDS RZ, [RZ] ;  /* 0x00000000fffff984 */ /* 0x000fe20000000800 */
[----:B------:R-:W-:Y:S01]  /*12ad0*/  @!PT LDS RZ, [RZ] ;  /* 0x00000000fffff984 */ /* 0x000fe20000000800 */
[----:B------:R0:W-:Y:S01]  /*12ae0*/  LDGSTS.E.BYPASS.LTC128B.128 [R4+0x2400], desc[UR36][R2.64], !P3 ;  /* 0x0240000002047fae */ /* 0x0001e2000d901d64 */
[----:B------:R-:W-:-:S03]  /*12af0*/  IMAD.MOV.U32 R13, RZ, RZ, R18 ;  /* 0x000000ffff0d7224 */ /* 0x000fc600078e0012 */
[----:B------:R0:W-:Y:S01]  /*12b00*/  LDGSTS.E.BYPASS.LTC128B.128 [R4+0x5400], desc[UR36][R2.64+0x80], !P4 ;  /* 0x0540008002047fae */ /* 0x0001e2000e101d64 */
[----:B------:R-:W-:-:S07]  /*12b10*/  MOV R24, R14 ;  /* 0x0000000e00187202 */ /* 0x000fce0000000f00 */
[----:B0-----:R-:W-:Y:S05]  /*12b20*/  WARPSYNC.COLLECTIVE R15, `(.L_x_398) ;  /* 0x000000000f087348 */ /* 0x001fea0003c00000 */
[----:B------:R1:W2:Y:S02]  /*12b30*/  SHFL.IDX P6, R14, R13, R12, R11 ;  /* 0x0000000c0d0e7389 */ /* 0x0002a400000c000b */
[----:B012---:R-:W-:Y:S01]  /*12b40*/  ENDCOLLECTIVE ;  /* 0x000000000000791b */ /* 0x007fe20003800000 */
.L_x_398:
[----:B------:R-:W-:Y:S05]  /*12b50*/  BRA `(.L_x_399) ;  /* 0xffffffc000147947 */ /* 0x000fea000383ffff */
.L_x_295:
[----:B------:R-:W-:Y:S01]  /*12b60*/  BSSY B0, `(.L_x_400) ;  /* 0x0000008000007945 */ /* 0x000fe20003800000 */
[----:B------:R-:W-:Y:S02]  /*12b70*/  IMAD.MOV.U32 R13, RZ, RZ, R16 ;  /* 0x000000ffff0d7224 */ /* 0x000fe400078e0010 */
[----:B------:R-:W-:Y:S02]  /*12b80*/  IMAD.MOV.U32 R12, RZ, RZ, RZ ;  /* 0x000000ffff0c7224 */ /* 0x000fe400078e00ff */
[----:B------:R-:W-:Y:S02]  /*12b90*/  IMAD.MOV.U32 R11, RZ, RZ, 0x1f ;  /* 0x0000001fff0b7424 */ /* 0x000fe400078e00ff */
[----:B------:R-:W-:-:S07]  /*12ba0*/  IMAD.MOV.U32 R15, RZ, RZ, -0x1 ;  /* 0xffffffffff0f7424 */ /* 0x000fce00078e00ff */
[----:B------:R-:W-:Y:S05]  /*12bb0*/  WARPSYNC.COLLECTIVE R15, `(.L_x_401) ;  /* 0x000000000f087348 */ /* 0x000fea0003c00000 */
[----:B------:R0:W1:Y:S02]  /*12bc0*/  SHFL.IDX P6, R14, R13, R12, R11 ;  /* 0x0000000c0d0e7389 */ /* 0x00006400000c000b */
[----:B01----:R-:W-:Y:S01]  /*12bd0*/  ENDCOLLECTIVE ;  /* 0x000000000000791b */ /* 0x003fe20003800000 */
.L_x_401:
[----:B------:R-:W-:Y:S05]  /*12be0*/  BSYNC B0 ;  /* 0x0000000000007941 */ /* 0x000fea0003800000 */
.L_x_400:
[----:B------:R-:W-:Y:S01]  /*12bf0*/  IMAD.MOV.U32 R13, RZ, RZ, R16 ;  /* 0x000000ffff0d7224 */ /* 0x000fe200078e0010 */
[----:B------:R-:W-:Y:S01]  /*12c00*/  MOV R0, R14 ;  /* 0x0000000e00007202 */ /* 0x000fe20000000f00 */
[----:B------:R-:W-:Y:S01]  /*12c10*/  IMAD.MOV.U32 R12, RZ, RZ, 0x1 ;  /* 0x00000001ff0c7424 */ /* 0x000fe200078e00ff */
[----:B------:R-:W-:Y:S01]  /*12c20*/  IADD3 R7, R19, R9, RZ ;  /* 0x0000000913077210 */ /* 0x000fe20007ffe0ff */
[----:B------:R-:W-:Y:S02]  /*12c30*/  IMAD.MOV.U32 R11, RZ, RZ, 0x1f ;  /* 0x0000001fff0b7424 */ /* 0x000fe400078e00ff */
[----:B------:R-:W-:-:S07]  /*12c40*/  IMAD.MOV.U32 R15, RZ, RZ, -0x1 ;  /* 0xffffffffff0f7424 */ /* 0x000fce00078e00ff */
[----:B------:R-:W-:Y:S05]  /*12c50*/  WARPSYNC.COLLECTIVE R15, `(.L_x_402) ;  /* 0x000000000f087348 */ /* 0x000fea0003c00000 */
[----:B------:R0:W1:Y:S02]  /*12c60*/  SHFL.IDX P6, R14, R13, R12, R11 ;  /* 0x0000000c0d0e7389 */ /* 0x00006400000c000b */
[----:B01----:R-:W-:Y:S01]  /*12c70*/  ENDCOLLECTIVE ;  /* 0x000000000000791b */ /* 0x003fe20003800000 */
.L_x_402:
[----:B------:R-:W-:Y:S02]  /*12c80*/  ULDC UR4, c[0x0][0xc3c] ;  /* 0x00030f0000047ab9 */ /* 0x000fe40000000800 */
[----:B------:R-:W-:-:S13]  /*12c90*/  ISETP.GE.OR P1, PT, R7, UR4, !P0 ;  /* 0x0000000407007c0c */ /* 0x000fda000c726670 */
[----:B------:R-:W0:Y:S08]  /*12ca0*/  @!P1 LDC.64 R4, c[0x0][0xc80] ;  /* 0x00032000ff049b82 */ /* 0x000e300000000a00 */
[----:B------:R-:W1:Y:S01]  /*12cb0*/  @!P1 LDC.64 R2, c[0x0][0xc78] ;  /* 0x00031e00ff029b82 */ /* 0x000e620000000a00 */
[----:B------:R-:W-:Y:S01]  /*12cc0*/  CS2R R10, SRZ ;  /* 0x00000000000a7805 */ /* 0x000fe2000001ff00 */
[----:B------:R-:W-:-:S02]  /*12cd0*/  IMAD.MOV.U32 R8, RZ, RZ, R14 ;  /* 0x000000ffff087224 */ /* 0x000fc400078e000e */
[----:B0-----:R-:W-:-:S06]  /*12ce0*/  @!P1 IMAD.WIDE R4, R7, 0x4, R4 ;  /* 0x0000000407049825 */ /* 0x001fcc00078e0204 */
[----:B------:R-:W2:Y:S01]  /*12cf0*/  @!P1 LDG.E R4, desc[UR36][R4.64] ;  /* 0x0000002404049981 */ /* 0x000ea2000c1e1900 */
[----:B-1----:R-:W-:-:S06]  /*12d00*/  @!P1 IMAD.WIDE R2, R7, 0x4, R2 ;  /* 0x0000000407029825 */ /* 0x002fcc00078e0202 */
[----:B------:R-:W3:Y:S01]  /*12d10*/  @!P1 LDG.E R2, desc[UR36][R2.64] ;  /* 0x0000002402029981 */ /* 0x000ee2000c1e1900 */
[----:B------:R-:W-:Y:S01]  /*12d20*/  IMAD.MOV.U32 R7, RZ, RZ, RZ ;  /* 0x000000ffff077224 */ /* 0x000fe200078e00ff */
[C---:B------:R-:W-:Y:S02]  /*12d30*/  ISETP.GE.U32.AND P2, PT, R9.reuse, 0x2, PT ;  /* 0x000000020900780c */ /* 0x040fe40003f46070 */
[C---:B------:R-:W-:Y:S02]  /*12d40*/  ISETP.GE.U32.AND P3, PT, R9.reuse, 0x4, PT ;  /* 0x000000040900780c */ /* 0x040fe40003f66070 */
[C---:B------:R-:W-:Y:S02]  /*12d50*/  ISETP.GE.U32.AND P4, PT, R9.reuse, 0x8, PT ;  /* 0x000000080900780c */ /* 0x040fe40003f86070 */
[C---:B------:R-:W-:Y:S01]  /*12d60*/  ISETP.GE.U32.AND P5, PT, R9.reuse, 0x10, PT ;  /* 0x000000100900780c */ /* 0x040fe20003fa6070 */
[----:B--2---:R-:W-:Y:S02]  /*12d70*/  @!P1 IMAD.MOV.U32 R7, RZ, RZ, R4 ;  /* 0x000000ffff079224 */ /* 0x004fe400078e0004 */
[----:B---3--:R-:W-:Y:S01]  /*12d80*/  @!P1 IMAD.MOV.U32 R10, RZ, RZ, R2 ;  /* 0x000000ffff0a9224 */ /* 0x008fe200078e0002 */
[----:B------:R-:W-:-:S03]  /*12d90*/  ISETP.NE.AND P1, PT, R9, RZ, PT ;  /* 0x000000ff0900720c */ /* 0x000fc60003f25270 */
[----:B------:R-:W-:-:S10]  /*12da0*/  IMAD R13, R10, R7, RZ ;  /* 0x000000070a0d7224 */ /* 0x000fd400078e02ff */
[----:B------:R-:W-:Y:S05]  /*12db0*/  WARPSYNC.COLLECTIVE R15, `(.L_x_403) ;  /* 0x000000000f087348 */ /* 0x000fea0003c00000 */
[----:B------:R0:W1:Y:S02]  /*12dc0*/  SHFL.UP P6, R14, R13, R12, R11 ;  /* 0x0400000c0d0e7389 */ /* 0x00006400000c000b */
[----:B01----:R-:W-:Y:S01]  /*12dd0*/  ENDCOLLECTIVE ;  /* 0x000000000000791b */ /* 0x003fe20003800000 */
.L_x_403:
[----:B------:R-:W-:Y:S02]  /*12de0*/  MOV R12, 0x2 ;  /* 0x00000002000c7802 */ /* 0x000fe40000000f00 */
[----:B------:R-:W-:-:S05]  /*12df0*/  SEL R6, R14, RZ, P1 ;  /* 0x000000ff0e067207 */ /* 0x000fca0000800000 */
[----:B------:R-:W-:-:S04]  /*12e00*/  IMAD.IADD R6, R13, 0x1, R6 ;  /* 0x000000010d067824 */ /* 0x000fc800078e0206 */
[----:B------:R-:W-:-:S07]  /*12e10*/  IMAD.MOV.U32 R13, RZ, RZ, R6 ;  /* 0x000000ffff0d7224 */ /* 0x000fce00078e0006 */
[----:B------:R-:W-:Y:S05]  /*12e20*/  WARPSYNC.COLLECTIVE R15, `(.L_x_404) ;  /* 0x000000000f087348 */ /* 0x000fea0003c00000 */
[----:B------:R0:W1:Y:S02]  /*12e30*/  SHFL.UP P6, R14, R13, R12, R11 ;  /* 0x0400000c0d0e7389 */ /* 0x00006400000c000b */
[----:B01----:R-:W-:Y:S01]  /*12e40*/  ENDCOLLECTIVE ;  /* 0x000000000000791b */ /* 0x003fe20003800000 */
.L_x_404:
[----:B------:R-:W-:Y:S01]  /*12e50*/  IMAD.MOV.U32 R12, RZ, RZ, 0x4 ;  /* 0x00000004ff0c7424 */ /* 0x000fe200078e00ff */
[----:B------:R-:W-:-:S05]  /*12e60*/  SEL R3, R14, RZ, P2 ;  /* 0x000000ff0e037207 */ /* 0x000fca0001000000 */
[----:B------:R-:W-:Y:S02]  /*12e70*/  IMAD.IADD R2, R6, 0x1, R3 ;  /* 0x0000000106027824 */ /* 0x000fe400078e0203 */
[----:B------:R-:W-:Y:S02]  /*12e80*/  IMAD.MOV.U32 R6, RZ, RZ, RZ ;  /* 0x000000ffff067224 */ /* 0x000fe400078e00ff */
[----:B------:R-:W-:-:S07]  /*12e90*/  IMAD.MOV.U32 R13, RZ, RZ, R2 ;  /* 0x000000ffff0d7224 */ /* 0x000fce00078e0002 */
[----:B------:R-:W-:Y:S05]  /*12ea0*/  WARPSYNC.COLLECTIVE R15, `(.L_x_405) ;  /* 0x000000000f087348 */ /* 0x000fea0003c00000 */
[----:B------:R0:W1:Y:S02]  /*12eb0*/  SHFL.UP P6, R14, R13, R12, R11 ;  /* 0x0400000c0d0e7389 */ /* 0x00006400000c000b */
[----:B01----:R-:W-:Y:S01]  /*12ec0*/  ENDCOLLECTIVE ;  /* 0x000000000000791b */ /* 0x003fe20003800000 */
.L_x_405:
[----:B------:R-:W-:Y:S02]  /*12ed0*/  MOV R12, 0x8 ;  /* 0x00000008000c7802 */ /* 0x000fe40000000f00 */
[----:B------:R-:W-:-:S05]  /*12ee0*/  SEL R3, R14, RZ, P3 ;  /* 0x000000ff0e037207 */ /* 0x000fca0001800000 */
[----:B------:R-:W-:-:S04]  /*12ef0*/  IMAD.IADD R3, R2, 0x1, R3 ;  /* 0x0000000102037824 */ /* 0x000fc800078e0203 */
[----:B------:R-:W-:-:S07]  /*12f00*/  IMAD.MOV.U32 R13, RZ, RZ, R3 ;  /* 0x000000ffff0d7224 */ /* 0x000fce00078e0003 */
[----:B------:R-:W-:Y:S05]  /*12f10*/  WARPSYNC.COLLECTIVE R15, `(.L_x_406) ;  /* 0x000000000f087348 */ /* 0x000fea0003c00000 */
[----:B------:R0:W1:Y:S02]  /*12f20*/  SHFL.UP P6, R14, R13, R12, R11 ;  /* 0x0400000c0d0e7389 */ /* 0x00006400000c000b */
[----:B01----:R-:W-:Y:S01]  /*12f30*/  ENDCOLLECTIVE ;  /* 0x000000000000791b */ /* 0x003fe20003800000 */
.L_x_406:
[----:B------:R-:W-:Y:S01]  /*12f40*/  IMAD.MOV.U32 R12, RZ, RZ, 0x10 ;  /* 0x00000010ff0c7424 */ /* 0x000fe200078e00ff */
[----:B------:R-:W-:-:S05]  /*12f50*/  SEL R4, R14, RZ, P4 ;  /* 0x000000ff0e047207 */ /* 0x000fca0002000000 */
[----:B------:R-:W-:-:S04]  /*12f60*/  IMAD.IADD R4, R3, 0x1, R4 ;  /* 0x0000000103047824 */ /* 0x000fc800078e0204 */
[----:B------:R-:W-:-:S07]  /*12f70*/  IMAD.MOV.U32 R13, RZ, RZ, R4 ;  /* 0x000000ffff0d7224 */ /* 0x000fce00078e0004 */
[----:B------:R-:W-:Y:S05]  /*12f80*/  WARPSYNC.COLLECTIVE R15, `(.L_x_407) ;  /* 0x000000000f087348 */ /* 0x000fea0003c00000 */
[----:B------:R0:W1:Y:S02]  /*12f90*/  SHFL.UP P6, R14, R13, R12, R11 ;  /* 0x0400000c0d0e7389 */ /* 0x00006400000c000b */
[----:B01----:R-:W-:Y:S01]  /*12fa0*/  ENDCOLLECTIVE ;  /* 0x000000000000791b */ /* 0x003fe20003800000 */
.L_x_407:
[----:B------:R-:W-:Y:S01]  /*12fb0*/  MOV R12, 0x1f ;  /* 0x0000001f000c7802 */ /* 0x000fe20000000f00 */
[----:B------:R-:W-:Y:S01]  /*12fc0*/  IMAD.MOV.U32 R11, RZ, RZ, 0x1f ;  /* 0x0000001fff0b7424 */ /* 0x000fe200078e00ff */
[----:B------:R-:W-:-:S05]  /*12fd0*/  SEL R3, R14, RZ, P5 ;  /* 0x000000ff0e037207 */ /* 0x000fca0002800000 */
[----:B------:R-:W-:-:S04]  /*12fe0*/  IMAD.IADD R2, R4, 0x1, R3 ;  /* 0x0000000104027824 */ /* 0x000fc800078e0203 */
[----:B------:R-:W-:-:S07]  /*12ff0*/  IMAD.MOV.U32 R13, RZ, RZ, R2 ;  /* 0x000000ffff0d7224 */ /* 0x000fce00078e0002 */
[----:B------:R-:W-:Y:S05]  /*13000*/  WARPSYNC.COLLECTIVE R15, `(.L_x_408) ;  /* 0x000000000f087348 */ /* 0x000fea0003c00000 */
[----:B------:R0:W1:Y:S02]  /*13010*/  SHFL.IDX P6, R14, R13, R12, R11 ;  /* 0x0000000c0d0e7389 */ /* 0x00006400000c000b */
[----:B01----:R-:W-:Y:S01]  /*13020*/  ENDCOLLECTIVE ;  /* 0x000000000000791b */ /* 0x003fe20003800000 */
.L_x_408:
[----:B------:R-:W-:Y:S05]  /*13030*/  BRA `(.L_x_409) ;  /* 0xffffffc000247947 */ /* 0x000fea000383ffff */
.L_x_298:
[----:B------:R-:W-:Y:S01]  /*13040*/  BSSY B0, `(.L_x_410) ;  /* 0x0000007000007945 */ /* 0x000fe20003800000 */
[----:B------:R-:W-:Y:S02]  /*13050*/  IMAD.MOV.U32 R12, RZ, RZ, 0x1 ;  /* 0x00000001ff0c7424 */ /* 0x000fe400078e00ff */
[----:B------:R-:W-:Y:S02]  /*13060*/  IMAD.MOV.U32 R11, RZ, RZ, RZ ;  /* 0x000000ffff0b7224 */ /* 0x000fe400078e00ff */
[----:B------:R-:W-:-:S07]  /*13070*/  IMAD.MOV.U32 R15, RZ, RZ, -0x1 ;  /* 0xffffffffff0f7424 */ /* 0x000fce00078e00ff */
[----:B------:R-:W-:Y:S05]  /*13080*/  WARPSYNC.COLLECTIVE R15, `(.L_x_411) ;  /* 0x000000000f087348 */ /* 0x000fea0003c00000 */
[----:B------:R0:W1:Y:S02]  /*13090*/  SHFL.UP P6, R14, R13, R12, R11 ;  /* 0x0400000c0d0e7389 */ /* 0x00006400000c000b */
[----:B01----:R-:W-:Y:S01]  /*130a0*/  ENDCOLLECTIVE ;  /* 0x000000000000791b */ /* 0x003fe20003800000 */
.L_x_411:
[----:B------:R-:W-:Y:S05]  /*130b0*/  BSYNC B0 ;  /* 0x0000000000007941 */ /* 0x000fea0003800000 */
.L_x_410:
[----:B------:R-:W-:Y:S01]  /*130c0*/  SEL R14, R14, RZ, P1 ;  /* 0x000000ff0e0e7207 */ /* 0x000fe20000800000 */
[----:B------:R-:W-:Y:S02]  /*130d0*/  IMAD.MOV.U32 R12, RZ, RZ, 0x2 ;  /* 0x00000002ff0c7424 */ /* 0x000fe400078e00ff */
[----:B------:R-:W-:Y:S01]  /*130e0*/  IMAD.MOV.U32 R11, RZ, RZ, RZ ;  /* 0x000000ffff0b7224 */ /* 0x000fe200078e00ff */
[----:B------:R-:W-:Y:S01]  /*130f0*/  IADD3 R13, R13, R14, RZ ;  /* 0x0000000e0d0d7210 */ /* 0x000fe20007ffe0ff */
[----:B------:R-:W-:-:S07]  /*13100*/  IMAD.MOV.U32 R15, RZ, RZ, -0x1 ;  /* 0xffffffffff0f7424 */ /* 0x000fce00078e00ff */
[----:B------:R-:W-:Y:S05]  /*13110*/  WARPSYNC.COLLECTIVE R15, `(.L_x_412) ;  /* 0x000000000f087348 */ /* 0x000fea0003c00000 */
[----:B------:R0:W1:Y:S02]  /*13120*/  SHFL.UP P6, R14, R13, R12, R11 ;  /* 0x0400000c0d0e7389 */ /* 0x00006400000c000b */
[----:B01----:R-:W-:Y:S01]  /*13130*/  ENDCOLLECTIVE ;  /* 0x000000000000791b */ /* 0x003fe20003800000 */
.L_x_412:
[----:B------:R-:W-:Y:S02]  /*13140*/  MOV R12, 0x4 ;  /* 0x00000004000c7802 */ /* 0x000fe40000000f00 */
[----:B------:R-:W-:-:S05]  /*13150*/  SEL R2, R14, RZ, P2 ;  /* 0x000000ff0e027207 */ /* 0x000fca0001000000 */
[----:B------:R-:W-:-:S04]  /*13160*/  IMAD.IADD R2, R13, 0x1, R2 ;  /* 0x000000010d027824 */ /* 0x000fc800078e0202 */
[----:B------:R-:W-:-:S07]  /*13170*/  IMAD.MOV.U32 R13, RZ, RZ, R2 ;  /* 0x000000ffff0d7224 */ /* 0x000fce00078e0002 */
[----:B------:R-:W-:Y:S05]  /*13180*/  WARPSYNC.COLLECTIVE R15, `(.L_x_413) ;  /* 0x000000000f087348 */ /* 0x000fea0003c00000 */
[----:B------:R0:W1:Y:S02]  /*13190*/  SHFL.UP P6, R14, R13, R12, R11 ;  /* 0x0400000c0d0e7389 */ /* 0x00006400000c000b */
[----:B01----:R-:W-:Y:S01]  /*131a0*/  ENDCOLLECTIVE ;  /* 0x000000000000791b */ /* 0x003fe20003800000 */
.L_x_413:
[----:B------:R-:W-:Y:S01]  /*131b0*/  IMAD.MOV.U32 R12, RZ, RZ, 0x8 ;  /* 0x00000008ff0c7424 */ /* 0x000fe200078e00ff */
[----:B------:R-:W-:-:S05]  /*131c0*/  SEL R3, R14, RZ, P3 ;  /* 0x000000ff0e037207 */ /* 0x000fca0001800000 */
[----:B------:R-:W-:-:S04]  /*131d0*/  IMAD.IADD R3, R2, 0x1, R3 ;  /* 0x0000000102037824 */ /* 0x000fc800078e0203 */
[----:B------:R-:W-:-:S07]  /*131e0*/  IMAD.MOV.U32 R13, RZ, RZ, R3 ;  /* 0x000000ffff0d7224 */ /* 0x000fce00078e0003 */
[----:B------:R-:W-:Y:S05]  /*131f0*/  WARPSYNC.COLLECTIVE R15, `(.L_x_414) ;  /* 0x000000000f087348 */ /* 0x000fea0003c00000 */
[----:B------:R0:W1:Y:S02]  /*13200*/  SHFL.UP P6, R14, R13, R12, R11 ;  /* 0x0400000c0d0e7389 */ /* 0x00006400000c000b */
[----:B01----:R-:W-:Y:S01]  /*13210*/  ENDCOLLECTIVE ;  /* 0x000000000000791b */ /* 0x003fe20003800000 */
.L_x_414:
[----:B------:R-:W-:Y:S02]  /*13220*/  MOV R12, 0x10 ;  /* 0x00000010000c7802 */ /* 0x000fe40000000f00 */
[----:B------:R-:W-:-:S05]  /*13230*/  SEL R4, R14, RZ, P4 ;  /* 0x000000ff0e047207 */ /* 0x000fca0002000000 */
[----:B------:R-:W-:-:S04]  /*13240*/  IMAD.IADD R4, R3, 0x1, R4 ;  /* 0x0000000103047824 */ /* 0x000fc800078e0204 */
[----:B------:R-:W-:-:S07]  /*13250*/  IMAD.MOV.U32 R13, RZ, RZ, R4 ;  /* 0x000000ffff0d7224 */ /* 0x000fce00078e0004 */
[----:B------:R-:W-:Y:S05]  /*13260*/  WARPSYNC.COLLECTIVE R15, `(.L_x_415) ;  /* 0x000000000f087348 */ /* 0x000fea0003c00000 */
[----:B------:R0:W1:Y:S02]  /*13270*/  SHFL.UP P6, R14, R13, R12, R11 ;  /* 0x0400000c0d0e7389 */ /* 0x00006400000c000b */
[----:B01----:R-:W-:Y:S01]  /*13280*/  ENDCOLLECTIVE ;  /* 0x000000000000791b */ /* 0x003fe20003800000 */
.L_x_415:
[----:B------:R-:W-:Y:S02]  /*13290*/  IMAD.MOV.U32 R12, RZ, RZ, 0x1f ;  /* 0x0000001fff0c7424 */ /* 0x000fe400078e00ff */
[----:B------:R-:W-:Y:S01]  /*132a0*/  IMAD.MOV.U32 R11, RZ, RZ, 0x1f ;  /* 0x0000001fff0b7424 */ /* 0x000fe200078e00ff */
[----:B------:R-:W-:-:S05]  /*132b0*/  SEL R3, R14, RZ, P5 ;  /* 0x000000ff0e037207 */ /* 0x000fca0002800000 */
[----:B------:R-:W-:-:S04]  /*132c0*/  IMAD.IADD R2, R4, 0x1, R3 ;  /* 0x0000000104027824 */ /* 0x000fc800078e0203 */
[----:B------:R-:W-:-:S07]  /*132d0*/  IMAD.MOV.U32 R13, RZ, RZ, R2 ;  /* 0x000000ffff0d7224 */ /* 0x000fce00078e0002 */
[----:B------:R-:W-:Y:S05]  /*132e0*/  WARPSYNC.COLLECTIVE R15, `(.L_x_416) ;  /* 0x000000000f087348 */ /* 0x000fea0003c00000 */
[----:B------:R0:W1:Y:S02]  /*132f0*/  SHFL.IDX P6, R14, R13, R12, R11 ;  /* 0x0000000c0d0e7389 */ /* 0x00006400000c000b */
[----:B01----:R-:W-:Y:S01]  /*13300*/  ENDCOLLECTIVE ;  /* 0x000000000000791b */ /* 0x003fe20003800000 */
.L_x_416:
[----:B------:R-:W-:Y:S05]  /*13310*/  BRA `(.L_x_417) ;  /* 0xffffffc000107947 */ /* 0x000fea000383ffff */
.L_x_300:
[----:B------:R-:W-:Y:S01]  /*13320*/  BSSY B0, `(.L_x_418) ;  /* 0x0000006000007945 */ /* 0x000fe20003800000 */
[----:B------:R-:W-:Y:S01]  /*13330*/  PLOP3.LUT P6, PT, P6, PT, PT, 0x8, 0x0 ;  /* 0x000000000000781c */ /* 0x000fe200037ce170 */
[----:B------:R-:W-:-:S12]  /*13340*/  IMAD.MOV.U32 R15, RZ, RZ, -0x1 ;  /* 0xffffffffff0f7424 */ /* 0x000fd800078e00ff */
[----:B0-----:R-:W-:Y:S05]  /*13350*/  WARPSYNC.COLLECTIVE R15, `(.L_x_419) ;  /* 0x000000000f087348 */ /* 0x001fea0003c00000 */
[----:B------:R-:W-:Y:S01]  /*13360*/  VOTE.ANY R14, PT, P6 ;  /* 0x00000000000e7806 */ /* 0x000fe200030e0100 */
[----:B0-----:R-:W-:Y:S06]  /*13370*/  ENDCOLLECTIVE ;  /* 0x000000000000791b */ /* 0x001fec0003800000 */
.L_x_419:
[----:B------:R-:W-:Y:S05]  /*13380*/  BSYNC B0 ;  /* 0x0000000000007941 */ /* 0x000fea0003800000 */
.L_x_418:
[----:B------:R-:W-:Y:S01]  /*13390*/  MOV R3, R14 ;  /* 0x0000000e00037202 */ /* 0x000fe20000000f00 */
[----:B------:R-:W-:Y:S02]  /*133a0*/  IMAD.MOV.U32 R13, RZ, RZ, R7 ;  /* 0x000000ffff0d7224 */ /* 0x000fe400078e0007 */
[----:B------:R-:W-:Y:S01]  /*133b0*/  IMAD.MOV.U32 R11, RZ, RZ, 0x1f ;  /* 0x0000001fff0b7424 */ /* 0x000fe200078e00ff */
[----:B------:R-:W0:Y:S01]  /*133c0*/  POPC R4, R3 ;  /* 0x0000000300047309 */ /* 0x000e220000000000 */
[----:B------:R-:W-:Y:S02]  /*133d0*/  IMAD.MOV.U32 R15, RZ, RZ, -0x1 ;  /* 0xffffffffff0f7424 */ /* 0x000fe400078e00ff */
[----:B0-----:R-:W-:-:S07]  /*133e0*/  IMAD.MOV.U32 R12, RZ, RZ, R4 ;  /* 0x000000ffff0c7224 */ /* 0x001fce00078e0004 */
[----:B------:R-:W-:Y:S05]  /*133f0*/  WARPSYNC.COLLECTIVE R15, `(.L_x_420) ;  /* 0x000000000f087348 */ /* 0x000fea0003c00000 */
[----:B------:R0:W1:Y:S02]  /*13400*/  SHFL.IDX P6, R14, R13, R12, R11 ;  /* 0x0000000c0d0e7389 */ /* 0x00006400000c000b */
[----:B01----:R-:W-:Y:S01]  /*13410*/  ENDCOLLECTIVE ;  /* 0x000000000000791b */ /* 0x003fe20003800000 */
.L_x_420:
[----:B------:R-:W-:Y:S01]  /*13420*/  MOV R13, R10 ;  /* 0x0000000a000d7202 */ /* 0x000fe20000000f00 */
[----:B------:R-:W-:-:S07]  /*13430*/  IMAD.MOV.U32 R7, RZ, RZ, R14 ;  /* 0x000000ffff077224 */ /* 0x000fce00078e000e */
[----:B------:R-:W-:Y:S05]  /*13440*/  WARPSYNC.COLLECTIVE R15, `(.L_x_421) ;  /* 0x000000000f087348 */ /* 0x000fea0003c00000 */
[----:B------:R0:W1:Y:S02]  /*13450*/  SHFL.IDX P6, R14, R13, R12, R11 ;  /* 0x0000000c0d0e7389 */ /* 0x00006400000c000b */
[----:B01----:R-:W-:Y:S01]  /*13460*/  ENDCOLLECTIVE ;  /* 0x000000000000791b */ /* 0x003fe20003800000 */
.L_x_421:
[----:B------:R-:W-:Y:S01]  /*13470*/  IMAD.MOV.U32 R10, RZ, RZ, R14 ;  /* 0x000000ffff0a7224 */ /* 0x000fe200078e000e */
[----:B------:R-:W-:Y:S06]  /*13480*/  BRA `(.L_x_422) ;  /* 0xffffffbc00f07947 */ /* 0x000fec000383ffff */
.L_x_302:
[----:B------:R-:W-:Y:S01]  /*13490*/  BSSY B0, `(.L_x_423) ;  /* 0x0000007000007945 */ /* 0x000fe20003800000 */
[----:B------:R-:W-:Y:S02]  /*134a0*/  IMAD.MOV.U32 R13, RZ, RZ, R2 ;  /* 0x000000ffff0d7224 */ /* 0x000fe400078e0002 */
[----:B------:R-:W-:Y:S02]  /*134b0*/  IMAD.MOV.U32 R11, RZ, RZ, 0x1f ;  /* 0x0000001fff0b7424 */ /* 0x000fe400078e00ff */
[----:B------:R-:W-:-:S07]  /*134c0*/  IMAD.MOV.U32 R15, RZ, RZ, -0x1 ;  /* 0xffffffffff0f7424 */ /* 0x000fce00078e00ff */
[----:B0123--:R-:W-:Y:S05]  /*134d0*/  WARPSYNC.COLLECTIVE R15, `(.L_x_424) ;  /* 0x000000000f087348 */ /* 0x00ffea0003c00000 */
[----:B------:R4:W0:Y:S02]  /*134e0*/  SHFL.IDX P6, R14, R13, R12, R11 ;  /* 0x0000000c0d0e7389 */ /* 0x00082400000c000b */
[----:B01234-:R-:W-:Y:S01]  /*134f0*/  ENDCOLLECTIVE ;  /* 0x000000000000791b */ /* 0x01ffe20003800000 */
.L_x_424:
[----:B------:R-:W-:Y:S05]  /*13500*/  BSYNC B0 ;  /* 0x0000000000007941 */ /* 0x000fea0003800000 */
.L_x_423:
[----:B------:R-:W-:Y:S01]  /*13510*/  IMAD.MOV.U32 R6, RZ, RZ, R14 ;  /* 0x000000ffff067224 */ /* 0x000fe200078e000e */
[----:B------:R-:W-:Y:S06]  /*13520*/  BRA `(.L_x_301) ;  /* 0xffffffbc00e07947 */ /* 0x000fec000383ffff */
.L_x_306:
[----:B-1----:R1:W3:Y:S02]  /*13530*/  SYNCS.PHASECHK.TRANS64.TRYWAIT P0, [R4+URZ+0x2a820], R0 ;  /* 0x02a82000040075a7 */ /* 0x0022e4000800017f */
[----:B---3--:R-:W-:Y:S05]  /*13540*/  @!P0 NANOSLEEP.SYNCS 0x989680 ;  /* 0x009896800000895d */ /* 0x008fea0003900000 */
[----:B------:R-:W3:Y:S02]  /*13550*/  @!P0 SYNCS.PHASECHK.TRANS64 P0, [R4+URZ+0x2a820], R0 ;  /* 0x02a82000040085a7 */ /* 0x000ee4000800007f */
[----:B---3--:R-:W-:Y:S05]  /*13560*/  @!P0 BRA `(.L_x_306) ;  /* 0xfffffffc00f08947 */ /* 0x008fea000383ffff */
[----:B------:R-:W-:Y:S05]  /*13570*/  BRA `(.L_x_425) ;  /* 0xffffffc400387947 */ /* 0x000fea000383ffff */
.L_x_307:
[----:B------:R-:W3:Y:S01]  /*13580*/  S2R R2, SR_TID.X ;  /* 0x0000000000027919 */ /* 0x000ee20000002100 */
[----:B------:R-:W-:Y:S01]  /*13590*/  BSSY B0, `(.L_x_426) ;  /* 0x000000a000007945 */ /* 0x000fe20003800000 */
[----:B------:R-:W-:Y:S02]  /*135a0*/  IMAD.MOV.U32 R12, RZ, RZ, RZ ;  /* 0x000000ffff0c7224 */ /* 0x000fe400078e00ff */
[----:B------:R-:W-:Y:S02]  /*135b0*/  IMAD.MOV.U32 R11, RZ, RZ, 0x1f ;  /* 0x0000001fff0b7424 */ /* 0x000fe400078e00ff */
[----:B------:R-:W-:Y:S01]  /*135c0*/  IMAD.MOV.U32 R15, RZ, RZ, -0x1 ;  /* 0xffffffffff0f7424 */ /* 0x000fe200078e00ff */
[----:B---3--:R-:W-:-:S04]  /*135d0*/  SHF.R.U32.HI R2, RZ, 0x5, R2 ;  /* 0x00000005ff027819 */ /* 0x008fc80000011602 */
[----:B------:R-:W-:-:S04]  /*135e0*/  LOP3.LUT R2, R2, 0x3, RZ, 0xc0, !PT ;  /* 0x0000000302027812 */ /* 0x000fc800078ec0ff */
[----:B------:R-:W-:-:S07]  /*135f0*/  MOV R13, R2 ;  /* 0x00000002000d7202 */ /* 0x000fce0000000f00 */
[----:B012---:R-:W-:Y:S05]  /*13600*/  WARPSYNC.COLLECTIVE R15, `(.L_x_427) ;  /* 0x000000000f087348 */ /* 0x007fea0003c00000 */
[----:B------:R3:W4:Y:S02]  /*13610*/  SHFL.IDX P6, R14, R13, R12, R11 ;  /* 0x0000000c0d0e7389 */ /* 0x00072400000c000b */
[----:B01234-:R-:W-:Y:S01]  /*13620*/  ENDCOLLECTIVE ;  /* 0x000000000000791b */ /* 0x01ffe20003800000 */
.L_x_427:
[----:B------:R-:W-:Y:S05]  /*13630*/  BSYNC B0 ;  /* 0x0000000000007941 */ /* 0x000fea0003800000 */
.L_x_426:
[----:B------:R-:W-:Y:S05]  /*13640*/  BRA `(.L_x_428) ;  /* 0xffffffc400207947 */ /* 0x000fea000383ffff */
.L_x_310:
[----:B------:R-:W-:Y:S01]  /*13650*/  BSSY B1, `(.L_x_429) ;  /* 0x0000006000017945 */ /* 0x000fe20003800000 */
[----:B------:R-:W-:-:S07]  /*13660*/  IMAD.MOV.U32 R15, RZ, RZ, -0x1 ;  /* 0xffffffffff0f7424 */ /* 0x000fce00078e00ff */
[----:B012---:R-:W-:Y:S05]  /*13670*/  WARPSYNC.COLLECTIVE R15, `(.L_x_430) ;  /* 0x000000000f0c7348 */ /* 0x007fea0003c00000 */
[----:B------:R-:W-:Y:S02]  /*13680*/  ELECT P6, UR62, PT ;  /* 0x00000000003e782f */ /* 0x000fe400038c0000 */
[----:B------:R-:W-:Y:S01]  /*13690*/  MOV R14, UR62 ;  /* 0x0000003e000e7c02 */ /* 0x000fe20008000f00 */
[----:B012---:R-:W-:Y:S10]  /*136a0*/  ENDCOLLECTIVE ;  /* 0x000000000000791b */ /* 0x007ff40003800000 */
.L_x_430:
[----:B------:R-:W-:Y:S05]  /*136b0*/  BSYNC B1 ;  /* 0x0000000000017941 */ /* 0x000fea0003800000 */
.L_x_429:
[----:B------:R-:W-:Y:S05]  /*136c0*/  BRA `(.L_x_431) ;  /* 0xffffffc400187947 */ /* 0x000fea000383ffff */
.L_x_312:
[----:B-1----:R1:W3:Y:S02]  /*136d0*/  SYNCS.PHASECHK.TRANS64.TRYWAIT P1, [R5+URZ+0x2a840], R0 ;  /* 0x02a84000050075a7 */ /* 0x0022e4000802017f */
[----:B---3--:R-:W-:Y:S05]  /*136e0*/  @!P1 NANOSLEEP.SYNCS 0x989680 ;  /* 0x009896800000995d */ /* 0x008fea0003900000 */
[----:B------:R-:W3:Y:S02]  /*136f0*/  @!P1 SYNCS.PHASECHK.TRANS64 P1, [R5+URZ+0x2a840], R0 ;  /* 0x02a84000050095a7 */ /* 0x000ee4000802007f */
[----:B---3--:R-:W-:Y:S05]  /*13700*/  @!P1 BRA `(.L_x_312) ;  /* 0xfffffffc00f09947 */ /* 0x008fea000383ffff */
[----:B------:R-:W-:Y:S05]  /*13710*/  BRA `(.L_x_432) ;  /* 0xffffffc400407947 */ /* 0x000fea000383ffff */
.L_x_314:
[----:B---3--:R3:W4:Y:S02]  /*13720*/  SYNCS.PHASECHK.TRANS64.TRYWAIT P1, [R27+URZ+0x2a840], R2 ;  /* 0x02a840021b0075a7 */ /* 0x008724000802017f */
[----:B----4-:R-:W-:Y:S05]  /*13730*/  @!P1 NANOSLEEP.SYNCS 0x989680 ;  /* 0x009896800000995d */ /* 0x010fea0003900000 */
[----:B------:R-:W4:Y:S02]  /*13740*/  @!P1 SYNCS.PHASECHK.TRANS64 P1, [R27+URZ+0x2a840], R2 ;  /* 0x02a840021b0095a7 */ /* 0x000f24000802007f */
[----:B----4-:R-:W-:Y:S05]  /*13750*/  @!P1 BRA `(.L_x_314) ;  /* 0xfffffffc00f09947 */ /* 0x010fea000383ffff */
[----:B------:R-:W-:Y:S05]  /*13760*/  BRA `(.L_x_433) ;  /* 0xffffffc4004c7947 */ /* 0x000fea000383ffff */
.L_x_316:
[----:B----4-:R4:W0:Y:S02]  /*13770*/  SYNCS.PHASECHK.TRANS64.TRYWAIT P1, [R5+URZ+0x2a860], R0 ;  /* 0x02a86000050075a7 */ /* 0x010824000802017f */
[----:B0-----:R-:W-:Y:S05]  /*13780*/  @!P1 NANOSLEEP.SYNCS 0x989680 ;  /* 0x009896800000995d */ /* 0x001fea0003900000 */
[----:B------:R-:W0:Y:S02]  /*13790*/  @!P1 SYNCS.PHASECHK.TRANS64 P1, [R5+URZ+0x2a860], R0 ;  /* 0x02a86000050095a7 */ /* 0x000e24000802007f */
[----:B0-----:R-:W-:Y:S05]  /*137a0*/  @!P1 BRA `(.L_x_316) ;  /* 0xfffffffc00f09947 */ /* 0x001fea000383ffff */
[----:B------:R-:W-:Y:S05]  /*137b0*/  BRA `(.L_x_434) ;  /* 0xffffffc400487947 */ /* 0x000fea000383ffff */
.L_x_435:
        /* <DEDUP_REMOVED lines=12> */
.L_x_15733:


//--------------------- .text._ZN7cutlass13device_kernelIN5flash11enable_sm90INS1_16FlashAttnFwdSm90INS1_25CollectiveMainloopFwdSm90ILi2EN4cute5tupleIJNS5_1CILi1EEES8_S8_EEENS6_IJNS7_ILi128EEENS7_ILi96EEENS7_ILi192EEEEEELi128ENS_6half_tEfNS_4arch4Sm90ELb0ELb0ELb1ELb1ELb1ELb1ELb0ELb1ELb1ELb1ELb1ELb0EEENS1_21CollectiveEpilogueFwdINS6_IJSA_SA_SB_EEES9_SE_SG_Li256ELb1ELb1ELb1ELb0EEENS1_36VarlenDynamicPersistentTileSchedulerILi128ELi96ELi256ELi128ELb1ELb1ELb1ELb0ELb1ELb1EEEEEEEEEvNT_6ParamsE --------------------------
	.section	.text._ZN7cutlass13device_kernelIN5flash11enable_sm90INS1_16FlashAttnFwdSm90INS1_25CollectiveMainloopFwdSm90ILi2EN4cute5tupleIJNS5_1CILi1EEES8_S8_EEENS6_IJNS7_ILi128EEENS7_ILi96EEENS7_ILi192EEEEEELi128ENS_6half_tEfNS_4arch4Sm90ELb0ELb0ELb1ELb1ELb1ELb1ELb0ELb1ELb1ELb1ELb1ELb0EEENS1_21CollectiveEpilogueFwdINS6_IJSA_SA_SB_EEES9_SE_SG_Li256ELb1ELb1ELb1ELb0EEENS1_36VarlenDynamicPersistentTileSchedulerILi128ELi96ELi256ELi128ELb1ELb1ELb1ELb0ELb1ELb1EEEEEEEEEvNT_6ParamsE,"ax",@progbits
	.align	128
.text._ZN7cutlass13device_kernelIN5flash11enable_sm90INS1_16FlashAttnFwdSm90INS1_25CollectiveMainloopFwdSm90ILi2EN4cute5tupleIJNS5_1CILi1EEES8_S8_EEENS6_IJNS7_ILi128EEENS7_ILi96EEENS7_ILi192EEEEEELi128ENS_6half_tEfNS_4arch4Sm90ELb0ELb0ELb1ELb1ELb1ELb1ELb0ELb1ELb1ELb1ELb1ELb0EEENS1_21CollectiveEpilogueFwdINS6_IJSA_SA_SB_EEES9_SE_SG_Li256ELb1ELb1ELb1ELb0EEENS1_36VarlenDynamicPersistentTileSchedulerILi128ELi96ELi256ELi128ELb1ELb1ELb1ELb0ELb1ELb1EEEEEEEEEvNT_6ParamsE:
        .type           _ZN7cutlass13device_kernelIN5flash11enable_sm90INS1_16FlashAttnFwdSm90INS1_25CollectiveMainloopFwdSm90ILi2EN4cute5tupleIJNS5_1CILi1EEES8_S8_EEENS6_IJNS7_ILi128EEENS7_ILi96EEENS7_ILi192EEEEEELi128ENS_6half_tEfNS_4arch4Sm90ELb0ELb0ELb1ELb1ELb1ELb1ELb0ELb1ELb1ELb1ELb1ELb0EEENS1_21CollectiveEpilogueFwdINS6_IJSA_SA_SB_EEES9_SE_SG_Li256ELb1ELb1ELb1ELb0EEENS1_36VarlenDynamicPersistentTileSchedulerILi128ELi96ELi256ELi128ELb1ELb1ELb1ELb0ELb1ELb1EEEEEEEEEvNT_6ParamsE,@function
        .size           _ZN7cutlass13device_kernelIN5flash11enable_sm90INS1_16FlashAttnFwdSm90INS1_25CollectiveMainloopFwdSm90ILi2EN4cute5tupleIJNS5_1CILi1EEES8_S8_EEENS6_IJNS7_ILi128EEENS7_ILi96EEENS7_ILi192EEEEEELi128ENS_6half_tEfNS_4arch4Sm90ELb0ELb0ELb1ELb1ELb1ELb1ELb0ELb1ELb1ELb1ELb1ELb0EEENS1_21CollectiveEpilogueFwdINS6_IJSA_SA_SB_EEES9_SE_SG_Li256ELb1ELb1ELb1ELb0EEENS1_36VarlenDynamicPersistentTileSchedulerILi128ELi96ELi256ELi128ELb1ELb1ELb1ELb0ELb1ELb1EEEEEEEEEvNT_6ParamsE,(.L_x_15734 - _ZN7cutlass13device_kernelIN5flash11enable_sm90INS1_16FlashAttnFwdSm90INS1_25CollectiveMainloopFwdSm90ILi2EN4cute5tupleIJNS5_1CILi1EEES8_S8_EEENS6_IJNS7_ILi128EEENS7_ILi96EEENS7_ILi192EEEEEELi128ENS_6half_tEfNS_4arch4Sm90ELb0ELb0ELb1ELb1ELb1ELb1ELb0ELb1ELb1ELb1ELb1ELb0EEENS1_21CollectiveEpilogueFwdINS6_IJSA_SA_SB_EEES9_SE_SG_Li256ELb1ELb1ELb1ELb0EEENS1_36VarlenDynamicPersistentTileSchedulerILi128ELi96ELi256ELi128ELb1ELb1ELb1ELb0ELb1ELb1EEEEEEEEEvNT_6ParamsE)
        .other          _ZN7cutlass13device_kernelIN5flash11enable_sm90INS1_16FlashAttnFwdSm90INS1_25CollectiveMainloopFwdSm90ILi2EN4cute5tupleIJNS5_1CILi1EEES8_S8_EEENS6_IJNS7_ILi128EEENS7_ILi96EEENS7_ILi192EEEEEELi128ENS_6half_tEfNS_4arch4Sm90ELb0ELb0ELb1ELb1ELb1ELb1ELb0ELb1ELb1ELb1ELb1ELb0EEENS1_21CollectiveEpilogueFwdINS6_IJSA_SA_SB_EEES9_SE_SG_Li256ELb1ELb1ELb1ELb0EEENS1_36VarlenDynamicPersistentTileSchedulerILi128ELi96ELi256ELi128ELb1ELb1ELb1ELb0ELb1ELb1EEEEEEEEEvNT_6ParamsE,@"STO_CUDA_ENTRY STV_DEFAULT"
_ZN7cutlass13device_kernelIN5flash11enable_sm90INS1_16FlashAttnFwdSm90INS1_25CollectiveMainloopFwdSm90ILi2EN4cute5tupleIJNS5_1CILi1EEES8_S8_EEENS6_IJNS7_ILi128EEENS7_ILi96EEENS7_ILi192EEEEEELi128ENS_6half_tEfNS_4arch4Sm90ELb0ELb0ELb1ELb1ELb1ELb1ELb0ELb1ELb1ELb1ELb1ELb0EEENS1_21CollectiveEpilogueFwdINS6_IJSA_SA_SB_EEES9_SE_SG_Li256ELb1ELb1ELb1ELb0EEENS1_36VarlenDynamicPersistentTileSchedulerILi128ELi96ELi256ELi128ELb1ELb1ELb1ELb0ELb1ELb1EEEEEEEEEvNT_6ParamsE:
[----:B------:R-:W0:Y:S02]  /*0000*/  LDC R1, c[0x0][0x28] ;  /* 0x00000a00ff017b82 */ /* 0x000e240000000800 */
[----:B0-----:R-:W-:Y:S01]  /*0010*/  VIADD R1, R1, 0xffffff70 ;  /* 0xffffff7001017836 */ /* 0x001fe20000000000 */
[----:B------:R-:W0:Y:S01]  /*0020*/  S2R R0, SR_TID.X ;  /* 0x0000000000007919 */ /* 0x000e220000002100 */
[----:B------:R-:W-:Y:S01]  /*0030*/  ELECT P0, URZ, PT ;  /* 0x00000000003f782f */ /* 0x000fe20003800000 */
[----:B------:R-:W-:Y:S01]  /*0040*/  BSSY B0, `(.L_x_436) ;  /* 0x000000e000007945 */ /* 0x000fe20003800000 */
[----:B0-----:R-:W-:-:S05]  /*0050*/  SHF.R.U32.HI R2, RZ, 0x5, R0 ;  /* 0x00000005ff027819 */ /* 0x001fca0000011600 */
[----:B------:R-:W0:Y:S02]  /*0060*/  SHFL.IDX PT, R3, R2, RZ, 0x1f ;  /* 0x00001fff02037589 */ /* 0x000e2400000e0000 */
[----:B0-----:R-:W-:Y:S02]  /*0070*/  ISETP.EQ.AND P0, PT, R3, RZ, P0 ;  /* 0x000000ff0300720c */ /* 0x001fe40000702270 */
[----:B------:R-:W-:-:S11]  /*0080*/  SHF.R.U32.HI R3, RZ, 0x7, R0 ;  /* 0x00000007ff037819 */ /* 0x000fd60000011600 */
[----:B------:R-:W-:Y:S05]  /*0090*/  @!P0 BRA `(.L_x_437) ;  /* 0x0000000000208947 */ /* 0x000fea0003800000 */
[----:B------:R-:W-:Y:S02]  /*00a0*/  ULDC.64 UR4, c[0x0][0x198] ;  /* 0x0000660000047ab9 */ /* 0x000fe40000000a00 */
[----:B------:R-:W-:Y:S02]  /*00b0*/  UIADD3 UR6, UP0, UR4, 0x570, URZ ;  /* 0x0000057004067890 */ /* 0x000fe4000ff1e03f */
[----:B------:R-:W-:Y:S02]  /*00c0*/  UIADD3 UR4, UP1, UR4, 0x670, URZ ;  /* 0x0000067004047890 */ /* 0x000fe4000ff3e03f */
[----:B------:R-:W-:Y:S02]  /*00d0*/  UIADD3.X UR7, URZ, UR5, URZ, UP0, !UPT ;  /* 0x000000053f077290 */ /* 0x000fe400087fe43f */
[----:B------:R-:W-:-:S07]  /*00e0*/  UIADD3.X UR5, URZ, UR5, URZ, UP1, !UPT ;  /* 0x000000053f057290 */ /* 0x000fce0008ffe43f */
[----:B------:R0:W-:Y:S02]  /*00f0*/  UTMACCTL.PF [UR6] ;  /* 0x00000000060079b9 */ /* 0x0001e40008040000 */
[----:B------:R0:W-:Y:S02]  /*0100*/  UTMACCTL.PF [UR4] ;  /* 0x00000000040079b9 */ /* 0x0001e40008040000 */
[----:B0-----:R-:W-:Y:S01]  /*0110*/  NOP ;  /* 0x0000000000007918 */ /* 0x001fe20000000000 */
.L_x_437:
[----:B------:R-:W-:Y:S05]  /*0120*/  BSYNC B0 ;  /* 0x0000000000007941 */ /* 0x000fea0003800000 */
.L_x_436:
[----:B------:R-:W-:Y:S01]  /*0130*/  VOTEU.ANY UP0, P0 ;  /* 0x00000000003f7886 */ /* 0x000fe20000000100 */
[----:B------:R-:W0:Y:S01]  /*0140*/  SHFL.IDX PT, R3, R3, RZ, 0x1f ;  /* 0x00001fff03037589 */ /* 0x000e2200000e0000 */
[----:B------:R-:W-:Y:S01]  /*0150*/  UMOV UR4, 0x80 ;  /* 0x0000008000047882 */ /* 0x000fe20000000000 */
[----:B------:R-:W-:Y:S01]  /*0160*/  UMOV UR7, 0x100 ;  /* 0x0000010000077882 */ /* 0x000fe20000000000 */
[----:B------:R-:W-:Y:S01]  /*0170*/  VOTEU.ANY UP1, P0 ;  /* 0x00000000003f7886 */ /* 0x000fe20000020100 */
[----:B------:R-:W1:Y:S01]  /*0180*/  @UP0 S2UR UR8, SR_CgaCtaId ;  /* 0x00000000000809c3 */ /* 0x000e620000008800 */
[----:B------:R-:W2:Y:S01]  /*0190*/  SHFL.IDX PT, R4, R2, RZ, 0x1f ;  /* 0x00001fff02047589 */ /* 0x000ea200000e0000 */
[----:B------:R-:W-:Y:S01]  /*01a0*/  @UP0 UMOV UR6, 0x400 ;  /* 0x0000040000060882 */ /* 0x000fe20000000000 */
[----:B------:R-:W-:-:S04]  /*01b0*/  @UP0 UIADD3 UR4, -UR4, 0x100000, URZ ;  /* 0x0010000004040890 */ /* 0x000fc8000fffe13f */
[----:B------:R-:W-:Y:S02]  /*01c0*/  @UP0 USHF.L.U32 UR5, UR4, 0xb, URZ ;  /* 0x0000000b04050899 */ /* 0x000fe4000800063f */
[----:B------:R-:W-:Y:S01]  /*01d0*/  @UP0 USHF.L.U32 UR4, UR4, 0x1, URZ ;  /* 0x0000000104040899 */ /* 0x000fe2000800063f */
[----:B------:R-:W-:Y:S01]  /*01e0*/  VOTEU.ANY UP2, P0 ;  /* 0x00000000003f7886 */ /* 0x000fe20000040100 */
[----:B0-----:R-:W-:Y:S01]  /*01f0*/  R2UR UR9, R3 ;  /* 0x00000000030972ca */ /* 0x001fe200000e0000 */
[----:B-1----:R-:W-:Y:S01]  /*0200*/  @UP0 ULEA UR8, UR8, UR6, 0x18 ;  /* 0x0000000608080291 */ /* 0x002fe2000f8ec03f */
[----:B--2---:R-:W-:Y:S01]  /*0210*/  ISETP.NE.AND P1, PT, R4, RZ, PT ;  /* 0x000000ff0400720c */ /* 0x004fe20003f25270 */
[----:B------:R-:W-:-:S04]  /*0220*/  @UP0 UIADD3 UR6, -UR7, 0x100000, URZ ;  /* 0x0010000007060890 */ /* 0x000fc8000fffe13f */
[----:B------:R-:W-:Y:S02]  /*0230*/  @UP0 USHF.L.U32 UR7, UR6, 0xb, URZ ;  /* 0x0000000b06070899 */ /* 0x000fe4000800063f */
[----:B------:R-:W-:-:S04]  /*0240*/  @UP0 USHF.L.U32 UR6, UR6, 0x1, URZ ;  /* 0x0000000106060899 */ /* 0x000fc8000800063f */
[----:B------:R-:W-:Y:S01]  /*0250*/  UISETP.NE.AND UP0, UPT, UR9, URZ, UPT ;  /* 0x0000003f0900728c */ /* 0x000fe2000bf05270 */
[----:B------:R-:W0:Y:S02]  /*0260*/  FENCE.VIEW.ASYNC.S ;  /* 0x00000000000073c6 */ /* 0x000e240000000000 */
[----:B0-----:R0:W1:Y:S05]  /*0270*/  @UP1 SYNCS.EXCH.64 URZ, [UR8+0x2a800], UR4 ;  /* 0x02a80004083f15b2 */ /* 0x00106a0008000100 */
[----:B------:R0:W2:Y:S01]  /*0280*/  @UP2 SYNCS.EXCH.64 URZ, [UR8+0x2a820], UR6 ;  /* 0x02a82006083f25b2 */ /* 0x0000a20008000100 */
        /* <DEDUP_REMOVED lines=14> */
[----:B0-----:R3:W4:Y:S08]  /*0370*/  SYNCS.EXCH.64 URZ, [UR8+0x2a830], UR4 ;  /* 0x02a83004083f75b2 */ /* 0x0017300008000100 */
[----:B------:R3:W0:Y:S01]  /*0380*/  SYNCS.EXCH.64 URZ, [UR8+0x2a840], UR6 ;  /* 0x02a84006083f75b2 */ /* 0x0006220008000100 */
[----:B------:R3:W0:Y:S01]  /*0390*/  SYNCS.EXCH.64 URZ, [UR8+0x2a838], UR4 ;  /* 0x02a83804083f75b2 */ /* 0x0006220008000100 */
[----:B------:R3:W0:Y:S02]  /*03a0*/  SYNCS.EXCH.64 URZ, [UR8+0x2a848], UR6 ;  /* 0x02a84806083f75b2 */ /* 0x0006240008000100 */
[----:B---3--:R-:W-:Y:S01]  /*03b0*/  NOP ;  /* 0x0000000000007918 */ /* 0x008fe20000000000 */
.L_x_438:
[----:B------:R-:W3:Y:S01]  /*03c0*/  SHFL.IDX PT, R3, R2, RZ, 0x1f ;  /* 0x00001fff02037589 */ /* 0x000ee200000e0000 */
[----:B------:R-:W-:Y:S01]  /*03d0*/  NOP ;  /* 0x0000000000007918 */ /* 0x000fe20000000000 */
[----:B---3--:R-:W-:-:S13]  /*03e0*/  ISETP.NE.AND P0, PT, R3, RZ, PT ;  /* 0x000000ff0300720c */ /* 0x008fda0003f05270 */
        /* <DEDUP_REMOVED lines=17> */
[----:B------:R3:W0:Y:S02]  /*0500*/  SYNCS.EXCH.64 URZ, [UR8+0x2a868], UR6 ;  /* 0x02a86806083f75b2 */ /* 0x0006240008000100 */
[----:B---3--:R-:W-:Y:S01]  /*0510*/  NOP ;  /* 0x0000000000007918 */ /* 0x008fe20000000000 */
.L_x_439:
[----:B------:R-:W3:Y:S01]  /*0520*/  SHFL.IDX PT, R3, R2, RZ, 0x1f ;  /* 0x00001fff02037589 */ /* 0x000ee200000e0000 */
[----:B------:R-:W-:Y:S01]  /*0530*/  NOP ;  /* 0x0000000000007918 */ /* 0x000fe20000000000 */
[----:B---3--:R-:W-:-:S13]  /*0540*/  ISETP.NE.AND P0, PT, R3, RZ, PT ;  /* 0x000000ff0300720c */ /* 0x008fda0003f05270 */
        /* <DEDUP_REMOVED lines=13> */
[----:B------:R3:W0:Y:S02]  /*0620*/  SYNCS.EXCH.64 URZ, [UR6+0x2a888], UR4 ;  /* 0x02a88804063f75b2 */ /* 0x0006240008000100 */
[----:B---3--:R-:W-:Y:S01]  /*0630*/  NOP ;  /* 0x0000000000007918 */ /* 0x008fe20000000000 */
.L_x_440:
        /* <DEDUP_REMOVED lines=22> */
.L_x_441:
        /* <DEDUP_REMOVED lines=22> */
.L_x_442:
[----:B------:R-:W-:Y:S01]  /*0900*/  PLOP3.LUT P0, PT, PT, PT, UP0, 0x80, 0x0 ;  /* 0x000000000000781c */ /* 0x000fe20003f0f008 */
[----:B------:R-:W-:Y:S01]  /*0910*/  UMOV UR60, 0x1 ;  /* 0x00000001003c7882 */ /* 0x000fe20000000000 */
[----:B------:R-:W-:Y:S01]  /*0920*/  NOP ;  /* 0x0000000000007918 */ /* 0x000fe20000000000 */
[----:B------:R-:W-:Y:S01]  /*0930*/  USEL UR60, UR60, 0x2, !UP0 ;  /* 0x000000023c3c7887 */ /* 0x000fe2000c000000 */
[----:B------:R-:W-:Y:S01]  /*0940*/  BSSY B9, `(.L_x_443) ;  /* 0x0002066000097945 */ /* 0x000fe20003800000 */
[----:B------:R-:W-:Y:S01]  /*0950*/  ULDC.64 UR56, c[0x0][0x208] ;  /* 0x0000820000387ab9 */ /* 0x000fe20000000a00 */
[----:B012-4-:R-:W-:Y:S07]  /*0960*/  BAR.SYNC.DEFER_BLOCKING 0x0 ;  /* 0x0000000000007b1d */ /* 0x017fee0000010000 */
[----:B------:R-:W-:Y:S05]  /*0970*/  @!P0 BRA `(.L_x_444) ;  /* 0x0000019400408947 */ /* 0x000fea0003800000 */
.L_x_445:
[----:B------:R-:W-:-:S08]  /*0980*/  NOP ;  /* 0x0000000000007918 */ /* 0x000fd00000000000 */
[----:B------:R-:W0:Y:S02]  /*0990*/  USETMAXREG.TRY_ALLOC.CTAPOOL UP0, 0xe8 ;  /* 0x000000e8000079c8 */ /* 0x000e240008000600 */
[----:B0-----:R-:W-:-:S13]  /*09a0*/  PLOP3.LUT P0, PT, PT, PT, UP0, 0x80, 0x0 ;  /* 0x000000000000781c */ /* 0x001fda0003f0f008 */
[----:B------:R-:W-:Y:S05]  /*09b0*/  @!P0 BRA `(.L_x_445) ;  /* 0xfffffffc00f08947 */ /* 0x000fea000383ffff */
[----:B------:R-:W0:Y:S08]  /*09c0*/  S2UR UR4, SR_CgaCtaId ;  /* 0x00000000000479c3 */ /* 0x000e300000008800 */
[----:B------:R-:W-:Y:S06]  /*09d0*/  BAR.ARV 0x8, 0x180 ;  /* 0x0206000000007b1d */ /* 0x000fec0000002000 */
[----:B------:R-:W-:-:S02]  /*09e0*/  MOV R2, 0x400 ;  /* 0x0000040000027802 */ /* 0x000fc40000000f00 */
[----:B------:R-:W-:Y:S01]  /*09f0*/  BAR.SYNC.DEFER_BLOCKING 0x5, 0x180 ;  /* 0x0146000000007b1d */ /* 0x000fe20000010000 */
[----:B0-----:R-:W-:-:S05]  /*0a00*/  IMAD.U32 R183, RZ, RZ, UR4 ;  /* 0x00000004ffb77e24 */ /* 0x001fca000f8e00ff */
[----:B------:R-:W-:Y:S01]  /*0a10*/  ULDC UR4, c[0x0][0xc3c] ;  /* 0x00030f0000047ab9 */ /* 0x000fe20000000800 */
[----:B------:R-:W-:-:S05]  /*0a20*/  LEA R2, R183, R2, 0x18 ;  /* 0x00000002b7027211 */ /* 0x000fca00078ec0ff */
[----:B------:R-:W0:Y:S01]  /*0a30*/  LDS.128 R144, [R2+0x2a8d0] ;  /* 0x02a8d00002907984 */ /* 0x000e220000000c00 */
[----:B------:R-:W-:Y:S06]  /*0a40*/  BAR.ARV 0x4, 0x180 ;  /* 0x0106000000007b1d */ /* 0x000fec0000002000 */
[----:B0-----:R-:W-:-:S13]  /*0a50*/  ISETP.GE.AND P0, PT, R147, UR4, PT ;  /* 0x0000000493007c0c */ /* 0x001fda000bf06270 */
[----:B------:R-:W-:Y:S05]  /*0a60*/  @P0 BRA `(.L_x_446) ;  /* 0x00000204004c0947 */ /* 0x000fea0003800000 */
[----:B------:R-:W-:Y:S01]  /*0a70*/  IADD3 R0, R0, -0x80, RZ ;  /* 0xffffff8000007810 */ /* 0x000fe20007ffe0ff */
[----:B------:R-:W-:Y:S01]  /*0a80*/  IMAD.MOV.U32 R191, RZ, RZ, RZ ;  /* 0x000000ffffbf7224 */ /* 0x000fe200078e00ff */
[----:B------:R-:W-:Y:S01]  /*0a90*/  R2UR UR59, R2 ;  /* 0x00000000023b72ca */ /* 0x000fe200000e0000 */
[----:B------:R-:W-:Y:S01]  /*0aa0*/  IMAD.MOV.U32 R181, RZ, RZ, RZ ;  /* 0x000000ffffb57224 */ /* 0x000fe200078e00ff */
[----:B------:R-:W-:Y:S01]  /*0ab0*/  SHF.R.S32.HI R3, RZ, 0x1f, R0 ;  /* 0x0000001fff037819 */ /* 0x000fe20000011400 */
[----:B------:R-:W-:Y:S01]  /*0ac0*/  IMAD.MOV.U32 R174, RZ, RZ, RZ ;  /* 0x000000ffffae7224 */ /* 0x000fe200078e00ff */
[----:B------:R-:W-:Y:S01]  /*0ad0*/  MOV R167, RZ ;  /* 0x000000ff00a77202 */ /* 0x000fe20000000f00 */
[----:B------:R-:W-:Y:S01]  /*0ae0*/  ULOP3.LUT UR58, UR60, 0x1, URZ, 0xfc, !UPT ;  /* 0x000000013c3a7892 */ /* 0x000fe2000f8efc3f */
[CC--:B------:R-:W-:Y:S02]  /*0af0*/  LEA.HI R5, R3.reuse, R0.reuse, RZ, 0x4 ;  /* 0x0000000003057211 */ /* 0x0c0fe400078f20ff */
[----:B------:R-:W-:-:S02]  /*0b00*/  LEA.HI R8, R3, R0, RZ, 0x2 ;  /* 0x0000000003087211 */ /* 0x000fc400078f10ff */
[----:B------:R-:W-:Y:S02]  /*0b10*/  SHF.R.S32.HI R6, RZ, 0x4, R5 ;  /* 0x00000004ff067819 */ /* 0x000fe40000011405 */
[----:B------:R-:W-:Y:S01]  /*0b20*/  LOP3.LUT R9, R8, 0xfffffffc, RZ, 0xc0, !PT ;  /* 0xfffffffc08097812 */ /* 0x000fe200078ec0ff */
[----:B------:R-:W-:Y:S01]  /*0b30*/  UIADD3 UR59, UR59, 0xc400, URZ ;  /* 0x0000c4003b3b7890 */ /* 0x000fe2000fffe03f */
[----:B------:R-:W-:Y:S02]  /*0b40*/  LEA.HI R4, R3, R0, RZ, 0x7 ;  /* 0x0000000003047211 */ /* 0x000fe400078f38ff */
[----:B------:R-:W-:Y:S01]  /*0b50*/  LEA.HI R7, R5, R6, RZ, 0x1 ;  /* 0x0000000605077211 */ /* 0x000fe200078f08ff */
[----:B------:R-:W-:Y:S01]  /*0b60*/  IMAD.IADD R214, R0, 0x1, -R9 ;  /* 0x0000000100d67824 */ /* 0x000fe200078e0a09 */
[----:B------:R-:W-:Y:S02]  /*0b70*/  LOP3.LUT R11, R4, 0xffffff80, RZ, 0xc0, !PT ;  /* 0xffffff80040b7812 */ /* 0x000fe400078ec0ff */
[----:B------:R-:W-:Y:S01]  /*0b80*/  LOP3.LUT R7, R7, 0x1ffffffe, RZ, 0xc0, !PT ;  /* 0x1ffffffe07077812 */ /* 0x000fe200078ec0ff */
[----:B------:R-:W-:Y:S01]  /*0b90*/  IMAD.SHL.U32 R160, R214, 0x4, RZ ;  /* 0x00000004d6a07824 */ /* 0x000fe200078e00ff */
[CC--:B------:R-:W-:Y:S01]  /*0ba0*/  LEA.HI R217, R3.reuse, R0.reuse, RZ, 0x3 ;  /* 0x0000000003d97211 */ /* 0x0c0fe200078f18ff */
[----:B------:R-:W-:Y:S01]  /*0bb0*/  IMAD.IADD R220, R0, 0x1, -R11 ;  /* 0x0000000100dc7824 */ /* 0x000fe200078e0a0b */
[----:B------:R-:W-:Y:S01]  /*0bc0*/  IADD3 R7, R6, -R7, RZ ;  /* 0x8000000706077210 */ /* 0x000fe20007ffe0ff */
[C---:B------:R-:W-:Y:S01]  /*0bd0*/  VIADD R169, R160.reuse, 0x20 ;  /* 0x00000020a0a97836 */ /* 0x040fe20000000000 */
[----:B------:R-:W-:Y:S01]  /*0be0*/  LEA.HI R6, R3, R0, RZ, 0x5 ;  /* 0x0000000003067211 */ /* 0x000fe200078f28ff */
[C---:B------:R-:W-:Y:S01]  /*0bf0*/  VIADD R173, R160.reuse, 0x50 ;  /* 0x00000050a0ad7836 */ /* 0x040fe20000000000 */
[----:B------:R-:W-:Y:S01]  /*0c00*/  LOP3.LUT R3, R217, 0xfffffff8, RZ, 0xc0, !PT ;  /* 0xfffffff8d9037812 */ /* 0x000fe200078ec0ff */
[C---:B------:R-:W-:Y:S01]  /*0c10*/  IMAD.IADD R13, R160.reuse, 0x1, R169 ;  /* 0x00000001a00d7824 */ /* 0x040fe200078e02a9 */
[----:B------:R-:W-:Y:S01]  /*0c20*/  LOP3.LUT R5, R5, 0x3fffff0, RZ, 0xc0, !PT ;  /* 0x03fffff005057812 */ /* 0x000fe200078ec0ff */
[----:B------:R-:W-:Y:S01]  /*0c30*/  IMAD.SHL.U32 R20, R173, 0x2, RZ ;  /* 0x00000002ad147824 */ /* 0x000fe200078e00ff */
[C---:B------:R-:W-:Y:S01]  /*0c40*/  IADD3 R171, R160.reuse, 0x40, RZ ;  /* 0x00000040a0ab7810 */ /* 0x040fe20007ffe0ff */
[----:B------:R-:W-:Y:S01]  /*0c50*/  VIADD R170, R160, 0x10 ;  /* 0x00000010a0aa7836 */ /* 0x000fe20000000000 */
[----:B------:R-:W-:Y:S01]  /*0c60*/  SHF.R.S32.HI R9, RZ, 0x1f, R220 ;  /* 0x0000001fff097819 */ /* 0x000fe200000114dc */
[----:B------:R-:W-:Y:S01]  /*0c70*/  IMAD.SHL.U32 R225, R169, 0x2, RZ ;  /* 0x00000002a9e17824 */ /* 0x000fe200078e00ff */
[----:B------:R-:W-:Y:S01]  /*0c80*/  IADD3 R186, R0, -R3, RZ ;  /* 0x8000000300ba7210 */ /* 0x000fe20007ffe0ff */
[----:B------:R-:W-:Y:S01]  /*0c90*/  IMAD.SHL.U32 R222, R170, 0x2, RZ ;  /* 0x00000002aade7824 */ /* 0x000fe200078e00ff */
[----:B------:R-:W-:Y:S01]  /*0ca0*/  SHF.R.S32.HI R6, RZ, 0x5, R6 ;  /* 0x00000005ff067819 */ /* 0x000fe20000011406 */
[----:B------:R-:W-:Y:S01]  /*0cb0*/  IMAD.SHL.U32 R229, R171, 0x2, RZ ;  /* 0x00000002abe57824 */ /* 0x000fe200078e00ff */
[----:B------:R-:W-:Y:S01]  /*0cc0*/  IADD3 R5, R0, -R5, RZ ;  /* 0x8000000500057210 */ /* 0x000fe20007ffe0ff */
[----:B------:R-:W-:Y:S01]  /*0cd0*/  IMAD.IADD R0, R160, 0x1, R171 ;  /* 0x00000001a0007824 */ /* 0x000fe200078e02ab */
[--C-:B------:R-:W-:Y:S01]  /*0ce0*/  SHF.R.S32.HI R166, RZ, 0x2, R8.reuse ;  /* 0x00000002ffa67819 */ /* 0x100fe20000011408 */
[C---:B------:R-:W-:Y:S01]  /*0cf0*/  IMAD.SHL.U32 R179, R6.reuse, 0x200, RZ ;  /* 0x0000020006b37824 */ /* 0x040fe200078e00ff */
[----:B------:R-:W-:Y:S01]  /*0d00*/  SHF.R.S32.HI R3, RZ, 0x1f, R8 ;  /* 0x0000001fff037819 */ /* 0x000fe20000011408 */
[----:B------:R-:W-:Y:S01]  /*0d10*/  IMAD R16, R6, 0x10, R5 ;  /* 0x0000001006107824 */ /* 0x000fe200078e0205 */
[----:B------:R-:W-:Y:S01]  /*0d20*/  LEA.HI R10, R9, R220, RZ, 0x2 ;  /* 0x000000dc090a7211 */ /* 0x000fe200078f10ff */
[----:B------:R-:W-:Y:S01]  /*0d30*/  IMAD.SHL.U32 R184, R186, 0x8, RZ ;  /* 0x00000008bab87824 */ /* 0x000fe200078e00ff */
[----:B------:R-:W-:Y:S01]  /*0d40*/  LEA.HI R3, R3, R166, RZ, 0x3 ;  /* 0x000000a603037211 */ /* 0x000fe200078f18ff */
[----:B------:R-:W-:Y:S01]  /*0d50*/  IMAD R15, R16, 0x8, R7 ;  /* 0x00000008100f7824 */ /* 0x000fe200078e0207 */
[--C-:B------:R-:W-:Y:S01]  /*0d60*/  SHF.R.S32.HI R11, RZ, 0x2, R10.reuse ;  /* 0x00000002ff0b7819 */ /* 0x100fe2000001140a */
[----:B------:R-:W-:Y:S01]  /*0d70*/  VIADD R185, R184, 0x40 ;  /* 0x00000040b8b97836 */ /* 0x000fe20000000000 */
[----:B------:R-:W-:-:S02]  /*0d80*/  SHF.R.S32.HI R12, RZ, 0x1f, R10 ;  /* 0x0000001fff0c7819 */ /* 0x000fc4000001140a */
[----:B------:R-:W-:Y:S02]  /*0d90*/  SHF.R.S32.HI R5, RZ, 0x1f, R0 ;  /* 0x0000001fff057819 */ /* 0x000fe40000011400 */
[----:B------:R-:W-:Y:S02]  /*0da0*/  IADD3 R18, R166, 0x40, RZ ;  /* 0x00000040a6127810 */ /* 0x000fe40007ffe0ff */
[----:B------:R-:W-:Y:S02]  /*0db0*/  LOP3.LUT R3, R3, 0xfffffff8, RZ, 0xc0, !PT ;  /* 0xfffffff803037812 */ /* 0x000fe400078ec0ff */
[----:B------:R-:W-:Y:S01]  /*0dc0*/  LEA.HI R12, R12, R11, RZ, 0x3 ;  /* 0x0000000b0c0c7211 */ /* 0x000fe200078f18ff */
[----:B------:R-:W-:Y:S01]  /*0dd0*/  IMAD.SHL.U32 R168, R18, 0x40, RZ ;  /* 0x0000004012a87824 */ /* 0x000fe200078e00ff */
[----:B------:R-:W-:Y:S01]  /*0de0*/  SHF.R.S32.HI R19, RZ, 0x7, R4 ;  /* 0x00000007ff137819 */ /* 0x000fe20000011404 */
[----:B------:R-:W-:Y:S01]  /*0df0*/  IMAD.IADD R219, R166, 0x1, -R3 ;  /* 0x00000001a6db7824 */ /* 0x000fe200078e0a03 */
[----:B------:R-:W-:-:S02]  /*0e00*/  LEA.HI R164, R5, R0, RZ, 0x3 ;  /* 0x0000000005a47211 */ /* 0x000fc400078f18ff */
[----:B------:R-:W-:Y:S01]  /*0e10*/  LEA.HI R5, R5, R0, RZ, 0x6 ;  /* 0x0000000005057211 */ /* 0x000fe200078f30ff */
[----:B------:R-:W-:Y:S01]  /*0e20*/  IMAD.SHL.U32 R177, R219, 0x40, RZ ;  /* 0x00000040dbb17824 */ /* 0x000fe200078e00ff */
[----:B------:R-:W-:Y:S01]  /*0e30*/  SHF.R.S32.HI R0, RZ, 0x1f, R18 ;  /* 0x0000001fff007819 */ /* 0x000fe20000011412 */
[----:B------:R0:W-:Y:S01]  /*0e40*/  STL [R1+0x64], R19 ;  /* 0x0000641301007387 */ /* 0x0001e20000100800 */
[----:B------:R-:W-:Y:S02]  /*0e50*/  LOP3.LUT R12, R12, 0xfffffff8, RZ, 0xc0, !PT ;  /* 0xfffffff80c0c7812 */ /* 0x000fe400078ec0ff */
[----:B------:R-:W-:Y:S02]  /*0e60*/  LEA.HI R9, R9, R220, RZ, 0x5 ;  /* 0x000000dc09097211 */ /* 0x000fe400078f28ff */
[----:B------:R-:W-:Y:S01]  /*0e70*/  LEA.HI R4, R4, R19, RZ, 0x1 ;  /* 0x0000001304047211 */ /* 0x000fe200078f08ff */
[----:B------:R-:W-:Y:S01]  /*0e80*/  IMAD.IADD R12, R11, 0x1, -R12 ;  /* 0x000000010b0c7824 */ /* 0x000fe200078e0a0c */
[----:B------:R-:W-:-:S02]  /*0e90*/  SHF.R.S32.HI R14, RZ, 0x1f, R13 ;  /* 0x0000001fff0e7819 */ /* 0x000fc4000001140d */
[----:B------:R-:W-:Y:S01]  /*0ea0*/  LEA.HI R0, R0, R18, RZ, 0x3 ;  /* 0x0000001200007211 */ /* 0x000fe200078f18ff */
[----:B------:R-:W-:Y:S01]  /*0eb0*/  IMAD.MOV.U32 R18, RZ, RZ, RZ ;  /* 0x000000ffff127224 */ /* 0x000fe200078e00ff */
[----:B------:R-:W-:Y:S02]  /*0ec0*/  SHF.R.S32.HI R9, RZ, 0x5, R9 ;  /* 0x00000005ff097819 */ /* 0x000fe40000011409 */
[----:B------:R-:W-:Y:S02]  /*0ed0*/  LOP3.LUT R4, R4, 0x3fffffe, RZ, 0xc0, !PT ;  /* 0x03fffffe04047812 */ /* 0x000fe400078ec0ff */
[CC--:B------:R-:W-:Y:S01]  /*0ee0*/  LEA.HI R163, R14.reuse, R13.reuse, RZ, 0x3 ;  /* 0x0000000d0ea37211 */ /* 0x0c0fe200078f18ff */
[----:B------:R-:W-:Y:S01]  /*0ef0*/  IMAD R9, R9, 0x10, R12 ;  /* 0x0000001009097824 */ /* 0x000fe200078e020c */
[----:B------:R-:W-:Y:S01]  /*0f00*/  LEA.HI R13, R14, R13, RZ, 0x6 ;  /* 0x0000000d0e0d7211 */ /* 0x000fe200078f30ff */
[----:B------:R-:W-:Y:S01]  /*0f10*/  IMAD.IADD R4, R19, 0x1, -R4 ;  /* 0x0000000113047824 */ /* 0x000fe200078e0a04 */
[----:B------:R-:W-:-:S02]  /*0f20*/  SHF.L.U32 R0, R0, 0x6, RZ ;  /* 0x0000000600007819 */ /* 0x000fc400000006ff */
[----:B------:R-:W-:Y:S01]  /*0f30*/  LOP3.LUT R177, R177, 0x1c0, RZ, 0xc0, !PT ;  /* 0x000001c0b1b17812 */ /* 0x000fe200078ec0ff */
[----:B------:R-:W-:Y:S01]  /*0f40*/  IMAD.SHL.U32 R13, R13, 0x80, RZ ;  /* 0x000000800d0d7824 */ /* 0x000fe200078e00ff */
[----:B------:R-:W-:Y:S02]  /*0f50*/  LOP3.LUT R180, R0, 0xfffffe00, RZ, 0xc0, !PT ;  /* 0xfffffe0000b47812 */ /* 0x000fe400078ec0ff */
[----:B------:R-:W-:Y:S02]  /*0f60*/  LOP3.LUT R168, R168, 0x1c0, RZ, 0xc0, !PT ;  /* 0x000001c0a8a87812 */ /* 0x000fe400078ec0ff */
[----:B------:R-:W-:Y:S02]  /*0f70*/  SHF.L.U32 R0, R5, 0x7, RZ ;  /* 0x0000000705007819 */ /* 0x000fe400000006ff */
[----:B------:R-:W-:Y:S02]  /*0f80*/  SHF.R.U32.HI R178, RZ, 0x3, R177 ;  /* 0x00000003ffb27819 */ /* 0x000fe400000116b1 */
[----:B------:R-:W-:-:S02]  /*0f90*/  LOP3.LUT R3, R177, 0x38, R163, 0xf8, !PT ;  /* 0x00000038b1037812 */ /* 0x000fc400078ef8a3 */
[----:B------:R-:W-:Y:S02]  /*0fa0*/  LEA R11, R4, R9, 0x6 ;  /* 0x00000009040b7211 */ /* 0x000fe400078e30ff */
[----:B------:R-:W-:Y:S02]  /*0fb0*/  SHF.R.U32.HI R12, RZ, 0x3, R168 ;  /* 0x00000003ff0c7819 */ /* 0x000fe400000116a8 */
[----:B------:R-:W-:Y:S01]  /*0fc0*/  LOP3.LUT R4, R168, 0x38, R163, 0xf8, !PT ;  /* 0x00000038a8047812 */ /* 0x000fe200078ef8a3 */
[----:B------:R-:W-:Y:S01]  /*0fd0*/  STL [R1+0x68], R11 ;  /* 0x0000680b01007387 */ /* 0x000fe20000100800 */
[----:B------:R-:W-:Y:S02]  /*0fe0*/  LOP3.LUT R6, R0, 0xffffe000, RZ, 0xc0, !PT ;  /* 0xffffe00000067812 */ /* 0x000fe400078ec0ff */
[----:B------:R-:W-:Y:S01]  /*0ff0*/  LOP3.LUT R13, R13, 0xffffe000, RZ, 0xc0, !PT ;  /* 0xffffe0000d0d7812 */ /* 0x000fe200078ec0ff */
[----:B------:R-:W-:Y:S01]  /*1000*/  STL [R1+0x40], R20 ;  /* 0x0000401401007387 */ /* 0x000fe20000100800 */
[----:B------:R-:W-:-:S02]  /*1010*/  LOP3.LUT R0, R3, R178, RZ, 0x3c, !PT ;  /* 0x000000b203007212 */ /* 0x000fc400078e3cff */
[--C-:B------:R-:W-:Y:S02]  /*1020*/  LOP3.LUT R5, R177, 0x38, R164.reuse, 0xf8, !PT ;  /* 0x00000038b1057812 */ /* 0x100fe400078ef8a4 */
[----:B------:R-:W-:Y:S02]  /*1030*/  LOP3.LUT R3, R4, R12, RZ, 0x3c, !PT ;  /* 0x0000000c04037212 */ /* 0x000fe400078e3cff */
[----:B------:R-:W-:Y:S02]  /*1040*/  IADD3 R4, R0, R13, R179 ;  /* 0x0000000d00047210 */ /* 0x000fe40007ffe0b3 */
[----:B------:R-:W-:Y:S02]  /*1050*/  LOP3.LUT R7, R168, 0x38, R164, 0xf8, !PT ;  /* 0x00000038a8077812 */ /* 0x000fe400078ef8a4 */
[----:B------:R-:W-:Y:S02]  /*1060*/  LOP3.LUT R5, R5, R178, RZ, 0x3c, !PT ;  /* 0x000000b205057212 */ /* 0x000fe400078e3cff */
[----:B------:R-:W-:-:S02]  /*1070*/  LEA.HI R0, R214, R214, RZ, 0x1 ;  /* 0x000000d6d6007211 */ /* 0x000fc400078f08ff */
[----:B------:R-:W-:Y:S02]  /*1080*/  IADD3 R13, R3, R13, R180 ;  /* 0x0000000d030d7210 */ /* 0x000fe40007ffe0b4 */
[----:B------:R-:W-:Y:S02]  /*1090*/  LOP3.LUT R7, R7, R12, RZ, 0x3c, !PT ;  /* 0x0000000c07077212 */ /* 0x000fe400078e3cff */
[----:B------:R-:W-:Y:S02]  /*10a0*/  IADD3 R8, R5, R6, R179 ;  /* 0x0000000605087210 */ /* 0x000fe40007ffe0b3 */
[----:B------:R-:W-:Y:S02]  /*10b0*/  LOP3.LUT R3, R0, 0x1ffffffe, RZ, 0xc0, !PT ;  /* 0x1ffffffe00037812 */ /* 0x000fe400078ec0ff */
[----:B------:R-:W-:Y:S02]  /*10c0*/  SHF.L.U32 R16, R214, 0x3, RZ ;  /* 0x00000003d6107819 */ /* 0x000fe400000006ff */
[----:B------:R-:W-:-:S02]  /*10d0*/  SHF.R.S32.HI R0, RZ, 0x1f, R184 ;  /* 0x0000001fff007819 */ /* 0x000fc400000114b8 */
[----:B------:R-:W-:Y:S01]  /*10e0*/  LOP3.LUT R5, R10, 0x7ffffffc, RZ, 0xc0, !PT ;  /* 0x7ffffffc0a057812 */ /* 0x000fe200078ec0ff */
[C---:B0-----:R-:W-:Y:S01]  /*10f0*/  VIADD R19, R16.reuse, 0x60 ;  /* 0x0000006010137836 */ /* 0x041fe20000000000 */
[----:B------:R-:W-:Y:S01]  /*1100*/  SHF.R.S32.HI R0, RZ, 0x1f, R169 ;  /* 0x0000001fff007819 */ /* 0x000fe200000114a9 */
[----:B------:R-:W-:Y:S01]  /*1110*/  VIADD R23, R16, 0xa0 ;  /* 0x000000a010177836 */ /* 0x000fe20000000000 */
[----:B------:R-:W-:Y:S01]  /*1120*/  SHF.R.S32.HI R10, RZ, 0x1f, R173 ;  /* 0x0000001fff0a7819 */ /* 0x000fe200000114ad */
[----:B------:R-:W-:Y:S01]  /*1130*/  IMAD.IADD R5, R220, 0x1, -R5 ;  /* 0x00000001dc057824 */ /* 0x000fe200078e0a05 */
[----:B------:R-:W-:Y:S02]  /*1140*/  IADD3 R6, R7, R6, R180 ;  /* 0x0000000607067210 */ /* 0x000fe40007ffe0b4 */
[----:B------:R-:W-:Y:S01]  /*1150*/  LOP3.LUT R7, R168, 0x38, R16, 0xf8, !PT ;  /* 0x00000038a8077812 */ /* 0x000fe200078ef810 */
[----:B------:R-:W-:Y:S01]  /*1160*/  IMAD.SHL.U32 R199, R5, 0x2, RZ ;  /* 0x0000000205c77824 */ /* 0x000fe200078e00ff */
[----:B------:R-:W-:-:S02]  /*1170*/  SHF.R.S32.HI R14, RZ, 0x1f, R185 ;  /* 0x0000001fff0e7819 */ /* 0x000fc400000114b9 */
[----:B------:R-:W-:Y:S01]  /*1180*/  SHF.L.U32 R14, R15, 0x3, RZ ;  /* 0x000000030f0e7819 */ /* 0x000fe200000006ff */
[----:B------:R-:W-:Y:S01]  /*1190*/  VIADD R211, R199, 0x28 ;  /* 0x00000028c7d37836 */ /* 0x000fe20000000000 */
[----:B------:R-:W-:Y:S01]  /*11a0*/  SHF.L.U64.HI R223, R169, 0x1, R0 ;  /* 0x00000001a9df7819 */ /* 0x000fe20000010200 */
[----:B------:R-:W-:Y:S01]  /*11b0*/  VIADD R208, R199, 0x40 ;  /* 0x00000040c7d07836 */ /* 0x000fe20000000000 */
[----:B------:R-:W-:Y:S01]  /*11c0*/  SHF.L.U64.HI R0, R173, 0x1, R10 ;  /* 0x00000001ad007819 */ /* 0x000fe2000001020a */
[----:B------:R-:W-:Y:S01]  /*11d0*/  STL [R1+0x70], R14 ;  /* 0x0000700e01007387 */ /* 0x000fe20000100800 */
[----:B------:R-:W-:Y:S01]  /*11e0*/  LOP3.LUT R7, R180, R7, R12, 0xf6, !PT ;  /* 0x00000007b4077212 */ /* 0x000fe200078ef60c */
[C---:B------:R-:W-:Y:S01]  /*11f0*/  VIADD R205, R199.reuse, 0x58 ;  /* 0x00000058c7cd7836 */ /* 0x040fe20000000000 */
[C---:B------:R-:W-:Y:S01]  /*1200*/  IADD3 R213, R199.reuse, 0x18, RZ ;  /* 0x00000018c7d57810 */ /* 0x040fe20007ffe0ff */
[----:B------:R0:W-:Y:S01]  /*1210*/  STL [R1+0x3c], R0 ;  /* 0x00003c0001007387 */ /* 0x0001e20000100800 */
[C---:B------:R-:W-:Y:S01]  /*1220*/  VIADD R202, R199.reuse, 0x70 ;  /* 0x00000070c7ca7836 */ /* 0x040fe20000000000 */
[C---:B------:R-:W-:Y:S01]  /*1230*/  IADD3 R210, R199.reuse, 0x30, RZ ;  /* 0x00000030c7d27810 */ /* 0x040fe20007ffe0ff */
[C---:B------:R-:W-:Y:S01]  /*1240*/  VIADD R212, R199.reuse, 0x20 ;  /* 0x00000020c7d47836 */ /* 0x040fe20000000000 */
[C---:B------:R-:W-:Y:S01]  /*1250*/  IADD3 R207, R199.reuse, 0x48, RZ ;  /* 0x00000048c7cf7810 */ /* 0x040fe20007ffe0ff */
[C---:B------:R-:W-:Y:S01]  /*1260*/  VIADD R209, R199.reuse, 0x38 ;  /* 0x00000038c7d17836 */ /* 0x040fe20000000000 */
[C---:B------:R-:W-:Y:S01]  /*1270*/  IADD3 R204, R199.reuse, 0x60, RZ ;  /* 0x00000060c7cc7810 */ /* 0x040fe20007ffe0ff */
[C---:B------:R-:W-:Y:S01]  /*1280*/  VIADD R206, R199.reuse, 0x50 ;  /* 0x00000050c7ce7836 */ /* 0x040fe20000000000 */
[----:B------:R-:W-:Y:S01]  /*1290*/  LEA R4, R4, UR59, 0x1 ;  /* 0x0000003b04047c11 */ /* 0x000fe2000f8e08ff */
[----:B------:R-:W-:Y:S01]  /*12a0*/  VIADD R203, R199, 0x68 ;  /* 0x00000068c7cb7836 */ /* 0x000fe20000000000 */
[----:B0-----:R-:W-:-:S02]  /*12b0*/  LEA R0, R7, UR59, 0x1 ;  /* 0x0000003b07007c11 */ /* 0x001fc4000f8e08ff */
[----:B------:R-:W-:Y:S02]  /*12c0*/  IADD3 R201, R199, 0x78, RZ ;  /* 0x00000078c7c97810 */ /* 0x000fe40007ffe0ff */
[----:B------:R-:W-:Y:S01]  /*12d0*/  SHF.R.S32.HI R5, RZ, 0x1f, R213 ;  /* 0x0000001fff057819 */ /* 0x000fe200000114d5 */
[----:B------:R0:W-:Y:S01]  /*12e0*/  STL [R1+0x5c], R0 ;  /* 0x00005c0001007387 */ /* 0x0001e20000100800 */
[----:B------:R-:W-:Y:S02]  /*12f0*/  IADD3 R3, R214, -R3, RZ ;  /* 0x80000003d6037210 */ /* 0x000fe40007ffe0ff */
[----:B------:R-:W-:Y:S01]  /*1300*/  SHF.R.S32.HI R5, RZ, 0x1f, R210 ;  /* 0x0000001fff057819 */ /* 0x000fe200000114d2 */
[----:B------:R1:W-:Y:S01]  /*1310*/  STL [R1+0x60], R4 ;  /* 0x0000600401007387 */ /* 0x0003e20000100800 */
[----:B------:R-:W-:Y:S02]  /*1320*/  SHF.R.S32.HI R5, RZ, 0x1f, R207 ;  /* 0x0000001fff057819 */ /* 0x000fe400000114cf */
[----:B------:R-:W-:-:S02]  /*1330*/  SHF.R.S32.HI R5, RZ, 0x1f, R204 ;  /* 0x0000001fff057819 */ /* 0x000fc400000114cc */
[----:B------:R-:W-:Y:S02]  /*1340*/  SHF.R.S32.HI R5, RZ, 0x1f, R201 ;  /* 0x0000001fff057819 */ /* 0x000fe400000114c9 */
[----:B0-----:R-:W-:Y:S02]  /*1350*/  SHF.R.S32.HI R0, RZ, 0x1f, R211 ;  /* 0x0000001fff007819 */ /* 0x001fe400000114d3 */
[----:B------:R-:W-:Y:S02]  /*1360*/  SHF.R.S32.HI R0, RZ, 0x1f, R208 ;  /* 0x0000001fff007819 */ /* 0x000fe400000114d0 */
[----:B------:R-:W-:Y:S02]  /*1370*/  SHF.R.S32.HI R0, RZ, 0x1f, R205 ;  /* 0x0000001fff007819 */ /* 0x000fe400000114cd */
[----:B------:R-:W-:Y:S02]  /*1380*/  SHF.R.S32.HI R0, RZ, 0x1f, R202 ;  /* 0x0000001fff007819 */ /* 0x000fe400000114ca */
[----:B------:R-:W-:-:S02]  /*1390*/  LEA R0, R13, UR59, 0x1 ;  /* 0x0000003b0d007c11 */ /* 0x000fc4000f8e08ff */
[----:B------:R-:W-:Y:S02]  /*13a0*/  LEA R5, R8, UR59, 0x1 ;  /* 0x0000003b08057c11 */ /* 0x000fe4000f8e08ff */
[----:B-1----:R-:W-:Y:S01]  /*13b0*/  LEA R4, R6, UR59, 0x1 ;  /* 0x0000003b06047c11 */ /* 0x002fe2000f8e08ff */
[----:B------:R0:W-:Y:S01]  /*13c0*/  STL [R1+0x50], R0 ;  /* 0x0000500001007387 */ /* 0x0001e20000100800 */
[----:B------:R-:W-:Y:S02]  /*13d0*/  IADD3 R172, R160, 0x30, RZ ;  /* 0x00000030a0ac7810 */ /* 0x000fe40007ffe0ff */
[----:B------:R-:W-:Y:S01]  /*13e0*/  IADD3 R22, R16, 0x80, RZ ;  /* 0x0000008010167810 */ /* 0x000fe20007ffe0ff */
[----:B------:R1:W-:Y:S01]  /*13f0*/  STL [R1+0x58], R5 ;  /* 0x0000580501007387 */ /* 0x0003e20000100800 */
[----:B------:R-:W-:Y:S02]  /*1400*/  SHF.R.S32.HI R221, RZ, 0x1f, R170 ;  /* 0x0000001fffdd7819 */ /* 0x000fe400000114aa */
[----:B------:R-:W-:-:S02]  /*1410*/  SHF.R.S32.HI R9, RZ, 0x1f, R172 ;  /* 0x0000001fff097819 */ /* 0x000fc400000114ac */
[----:B------:R-:W-:Y:S01]  /*1420*/  SHF.R.S32.HI R228, RZ, 0x1f, R171 ;  /* 0x0000001fffe47819 */ /* 0x000fe200000114ab */
[----:B0-----:R-:W-:Y:S01]  /*1430*/  IMAD R0, R3, 0x8, R11 ;  /* 0x0000000803007824 */ /* 0x001fe200078e020b */
[----:B------:R-:W-:Y:S02]  /*1440*/  SHF.R.S32.HI R7, RZ, 0x1f, R212 ;  /* 0x0000001fff077819 */ /* 0x000fe400000114d4 */
[----:B------:R-:W-:Y:S02]  /*1450*/  SHF.R.S32.HI R7, RZ, 0x1f, R209 ;  /* 0x0000001fff077819 */ /* 0x000fe400000114d1 */
[----:B------:R1:W-:Y:S01]  /*1460*/  STL [R1+0x6c], R0 ;  /* 0x00006c0001007387 */ /* 0x0003e20000100800 */
[----:B------:R-:W-:Y:S02]  /*1470*/  SHF.R.S32.HI R7, RZ, 0x1f, R206 ;  /* 0x0000001fff077819 */ /* 0x000fe400000114ce */
[----:B------:R-:W-:Y:S01]  /*1480*/  SHF.R.S32.HI R217, RZ, 0x3, R217 ;  /* 0x00000003ffd97819 */ /* 0x000fe200000114d9 */
[----:B------:R1:W-:Y:S01]  /*1490*/  STL [R1+0x4c], R4 ;  /* 0x00004c0401007387 */ /* 0x0003e20000100800 */
[----:B------:R-:W-:-:S02]  /*14a0*/  SHF.R.S32.HI R17, RZ, 0x1f, R16 ;  /* 0x0000001fff117819 */ /* 0x000fc40000011410 */
[----:B------:R-:W-:Y:S02]  /*14b0*/  SHF.R.S32.HI R165, RZ, 0x1f, R19 ;  /* 0x0000001fffa57819 */ /* 0x000fe40000011413 */
[----:B------:R-:W-:Y:S02]  /*14c0*/  SHF.R.S32.HI R176, RZ, 0x1f, R22 ;  /* 0x0000001fffb07819 */ /* 0x000fe40000011416 */
[----:B------:R-:W-:Y:S02]  /*14d0*/  SHF.R.S32.HI R175, RZ, 0x1f, R23 ;  /* 0x0000001fffaf7819 */ /* 0x000fe40000011417 */
[----:B------:R-:W-:Y:S02]  /*14e0*/  SHF.L.U32 R227, R172, 0x1, RZ ;  /* 0x00000001ace37819 */ /* 0x000fe400000006ff */
[----:B------:R-:W-:Y:S02]  /*14f0*/  SHF.L.U64.HI R221, R170, 0x1, R221 ;  /* 0x00000001aadd7819 */ /* 0x000fe400000102dd */
[----:B------:R-:W-:-:S02]  /*1500*/  SHF.L.U64.HI R226, R172, 0x1, R9 ;  /* 0x00000001ace27819 */ /* 0x000fc40000010209 */
[----:B------:R-:W-:Y:S02]  /*1510*/  SHF.L.U64.HI R228, R171, 0x1, R228 ;  /* 0x00000001abe47819 */ /* 0x000fe400000102e4 */
[----:B------:R-:W-:Y:S02]  /*1520*/  SHF.R.S32.HI R163, RZ, 0x3, R163 ;  /* 0x00000003ffa37819 */ /* 0x000fe400000114a3 */
[----:B------:R-:W-:Y:S02]  /*1530*/  SHF.R.S32.HI R164, RZ, 0x3, R164 ;  /* 0x00000003ffa47819 */ /* 0x000fe400000114a4 */
[----:B-1----:R-:W-:-:S07]  /*1540*/  SHF.R.S32.HI R7, RZ, 0x1f, R203 ;  /* 0x0000001fff077819 */ /* 0x002fce00000114cb */
.L_x_668:
[----:B0-----:R-:W0:Y:S01]  /*1550*/  LDC.64 R188, c[0x0][0xc88] ;  /* 0x00032200ffbc7b82 */ /* 0x001e220000000a00 */
[----:B------:R-:W-:Y:S01]  /*1560*/  ULDC.64 UR4, c[0x0][0xa28] ;  /* 0x00028a0000047ab9 */ /* 0x000fe20000000a00 */
[----:B------:R-:W-:Y:S01]  /*1570*/  ULDC.64 UR8, c[0x0][0xa18] ;  /* 0x0002860000087ab9 */ /* 0x000fe20000000a00 */
[----:B------:R-:W-:Y:S01]  /*1580*/  ULDC.64 UR6, c[0x0][0xa08] ;  /* 0x0002820000067ab9 */ /* 0x000fe20000000a00 */
[----:B0-----:R-:W-:-:S06]  /*1590*/  IMAD.WIDE R188, R147, 0x4, R188 ;  /* 0x0000000493bc7825 */ /* 0x001fcc00078e02bc */
[----:B------:R-:W2:Y:S01]  /*15a0*/  LDG.E R188, desc[UR56][R188.64] ;  /* 0x00000038bcbc7981 */ /* 0x000ea2000c1e1900 */
[----:B------:R-:W-:Y:S01]  /*15b0*/  ISETP.NE.U32.AND P2, PT, RZ, UR4, PT ;  /* 0x00000004ff007c0c */ /* 0x000fe2000bf45070 */
[----:B------:R-:W-:Y:S01]  /*15c0*/  IMAD.MOV.U32 R129, RZ, RZ, RZ ;  /* 0x000000ffff817224 */ /* 0x000fe200078e00ff */
[----:B------:R-:W-:Y:S02]  /*15d0*/  ISETP.NE.U32.AND P1, PT, RZ, UR8, PT ;  /* 0x00000008ff007c0c */ /* 0x000fe4000bf25070 */
[----:B------:R-:W-:Y:S02]  /*15e0*/  ISETP.NE.AND.EX P2, PT, RZ, UR5, PT, P2 ;  /* 0x00000005ff007c0c */ /* 0x000fe4000bf45320 */
[----:B------:R-:W-:Y:S02]  /*15f0*/  ISETP.NE.AND.EX P1, PT, RZ, UR9, PT, P1 ;  /* 0x00000009ff007c0c */ /* 0x000fe4000bf25310 */
[----:B------:R-:W-:Y:S02]  /*1600*/  ISETP.NE.U32.AND P0, PT, RZ, UR6, PT ;  /* 0x00000006ff007c0c */ /* 0x000fe4000bf05070 */
[----:B------:R-:W-:-:S02]  /*1610*/  MOV R11, RZ ;  /* 0x000000ff000b7202 */ /* 0x000fc40000000f00 */
[----:B------:R-:W-:Y:S02]  /*1620*/  ISETP.NE.AND.EX P0, PT, RZ, UR7, PT, P0 ;  /* 0x00000007ff007c0c */ /* 0x000fe4000bf05300 */
[----:B--2---:R-:W-:Y:S01]  /*1630*/  SHF.R.S32.HI R216, RZ, 0x1f, R188 ;  /* 0x0000001fffd87819 */ /* 0x004fe200000114bc */
[C---:B------:R-:W-:Y:S02]  /*1640*/  IMAD.SHL.U32 R189, R188.reuse, 0x4, RZ ;  /* 0x00000004bcbd7824 */ /* 0x040fe400078e00ff */
[C---:B---3--:R-:W-:Y:S02]  /*1650*/  @P2 LEA R6, P3, R188.reuse, UR4, 0x2 ;  /* 0x00000004bc062c11 */ /* 0x048fe4000f8610ff */
[C-C-:B------:R-:W-:Y:S02]  /*1660*/  SHF.L.U64.HI R190, R188.reuse, 0x2, R216.reuse ;  /* 0x00000002bcbe7819 */ /* 0x140fe400000102d8 */
[----:B------:R-:W-:Y:S01]  /*1670*/  @P2 LEA.HI.X R7, R188, UR5, R216, 0x2, P3 ;  /* 0x00000005bc072c11 */ /* 0x000fe200098f14d8 */
[----:B------:R-:W-:Y:S01]  /*1680*/  ULDC UR4, c[0x0][0x288] ;  /* 0x0000a20000047ab9 */ /* 0x000fe20000000800 */
[----:B------:R-:W-:-:S03]  /*1690*/  IADD3 R4, P4, R189, UR6, RZ ;  /* 0x00000006bd047c10 */ /* 0x000fc6000ff9e0ff */
[----:B------:R0:W5:Y:S01]  /*16a0*/  @P2 LDG.E R11, desc[UR56][R6.64] ;  /* 0x00000038060b2981 */ /* 0x000162000c1e1900 */
[----:B------:R-:W-:Y:S01]  /*16b0*/  @P1 IADD3 R8, P2, R189, UR8, RZ ;  /* 0x00000008bd081c10 */ /* 0x000fe2000ff5e0ff */
[----:B------:R-:W-:Y:S01]  /*16c0*/  IMAD.U32 R143, RZ, RZ, UR4 ;  /* 0x00000004ff8f7e24 */ /* 0x000fe2000f8e00ff */
[C---:B------:R-:W-:Y:S01]  /*16d0*/  IADD3.X R5, R190.reuse, UR7, RZ, P4, !PT ;  /* 0x00000007be057c10 */ /* 0x040fe2000a7fe4ff */
[----:B------:R-:W-:Y:S01]  /*16e0*/  ULDC.64 UR4, c[0x0][0x418] ;  /* 0x0001060000047ab9 */ /* 0x000fe20000000a00 */
[----:B------:R-:W-:-:S03]  /*16f0*/  @P1 IADD3.X R9, R190, UR9, RZ, P2, !PT ;  /* 0x00000009be091c10 */ /* 0x000fc600097fe4ff */
[----:B------:R0:W5:Y:S01]  /*1700*/  @P0 LDG.E R129, desc[UR56][R4.64] ;  /* 0x0000003804810981 */ /* 0x000162000c1e1900 */
[----:B------:R-:W-:Y:S01]  /*1710*/  UISETP.NE.U32.AND UP0, UPT, UR4, URZ, UPT ;  /* 0x0000003f0400728c */ /* 0x000fe2000bf05070 */
[C---:B----4-:R-:W-:Y:S01]  /*1720*/  LOP3.LUT R3, R146.reuse, 0xff000000, RZ, 0xc0, !PT ;  /* 0xff00000092037812 */ /* 0x050fe200078ec0ff */
[----:B------:R-:W-:Y:S01]  /*1730*/  ULDC.64 UR8, c[0x0][0xa20] ;  /* 0x0002880000087ab9 */ /* 0x000fe20000000a00 */
[----:B------:R0:W5:Y:S01]  /*1740*/  @P1 LDG.E R143, desc[UR56][R8.64] ;  /* 0x00000038088f1981 */ /* 0x000162000c1e1900 */
[----:B------:R-:W-:Y:S01]  /*1750*/  UISETP.NE.AND.EX UP0, UPT, UR5, URZ, UPT, UP0 ;  /* 0x0000003f0500728c */ /* 0x000fe2000bf05300 */
[----:B------:R-:W-:Y:S01]  /*1760*/  ULDC UR4, c[0x0][0x424] ;  /* 0x0001090000047ab9 */ /* 0x000fe20000000800 */
[----:B------:R-:W-:Y:S02]  /*1770*/  ISETP.NE.U32.AND P2, PT, RZ, UR8, PT ;  /* 0x00000008ff007c0c */ /* 0x000fe4000bf45070 */
[----:B------:R-:W-:Y:S01]  /*1780*/  USEL UR4, UR4, 0x1, UP0 ;  /* 0x0000000104047887 */ /* 0x000fe20008000000 */
[----:B------:R-:W-:Y:S01]  /*1790*/  ULDC UR5, c[0x0][0x2f0] ;  /* 0x0000bc0000057ab9 */ /* 0x000fe20000000800 */
[----:B------:R-:W-:-:S02]  /*17a0*/  LOP3.LUT R0, R146, 0xff0000, RZ, 0xc0, !PT ;  /* 0x00ff000092007812 */ /* 0x000fc400078ec0ff */
[----:B------:R-:W-:Y:S01]  /*17b0*/  UIMAD UR4, UR4, UR5, URZ ;  /* 0x00000005040472a4 */ /* 0x000fe2000f8e023f */
[----:B------:R-:W-:Y:S02]  /*17c0*/  SHF.R.U32.HI R3, RZ, 0x8, R3 ;  /* 0x00000008ff037819 */ /* 0x000fe40000011603 */
[----:B------:R-:W-:Y:S01]  /*17d0*/  ISETP.NE.AND.EX P2, PT, RZ, UR9, PT, P2 ;  /* 0x00000009ff007c0c */ /* 0x000fe2000bf45320 */
[----:B------:R-:W-:Y:S01]  /*17e0*/  ULDC UR5, c[0x0][0x348] ;  /* 0x0000d20000057ab9 */ /* 0x000fe20000000800 */
[----:B------:R-:W-:Y:S02]  /*17f0*/  LEA.HI R187, R0, R3, RZ, 0x10 ;  /* 0x0000000300bb7211 */ /* 0x000fe400078f80ff */
[----:B------:R-:W-:Y:S02]  /*1800*/  LOP3.LUT R162, R146, 0xffff, RZ, 0xc0, !PT ;  /* 0x0000ffff92a27812 */ /* 0x000fe400078ec0ff */
[----:B------:R-:W-:Y:S01]  /*1810*/  MOV R192, R145 ;  /* 0x0000009100c07202 */ /* 0x000fe20000000f00 */
[----:B01----:R-:W-:Y:S06]  /*1820*/  @P1 BRA `(.L_x_447) ;  /* 0x0000000000241947 */ /* 0x003fec0003800000 */
[----:B------:R-:W-:Y:S02]  /*1830*/  ULDC.64 UR6, c[0x0][0xa00] ;  /* 0x0002800000067ab9 */ /* 0x000fe40000000a00 */
[----:B------:R-:W-:-:S04]  /*1840*/  ISETP.NE.U32.AND P1, PT, RZ, UR6, PT ;  /* 0x00000006ff007c0c */ /* 0x000fc8000bf25070 */
[----:B------:R-:W-:-:S13]  /*1850*/  ISETP.NE.AND.EX P1, PT, RZ, UR7, PT, P1 ;  /* 0x00000007ff007c0c */ /* 0x000fda000bf25310 */
[----:B------:R-:W-:Y:S05]  /*1860*/  @!P1 BRA `(.L_x_447) ;  /* 0x0000000000149947 */ /* 0x000fea0003800000 */
[----:B------:R-:W0:Y:S02]  /*1870*/  LDC.64 R6, c[0x0][0xa00] ;  /* 0x00028000ff067b82 */ /* 0x000e240000000a00 */
[----:B0-----:R-:W-:-:S05]  /*1880*/  IMAD.WIDE R6, R188, 0x4, R6 ;  /* 0x00000004bc067825 */ /* 0x001fca00078e0206 */
[----:B-----5:R-:W2:Y:S04]  /*1890*/  LDG.E R143, desc[UR56][R6.64] ;  /* 0x00000038068f7981 */ /* 0x020ea8000c1e1900 */
[----:B------:R-:W2:Y:S02]  /*18a0*/  LDG.E R0, desc[UR56][R6.64+0x4] ;  /* 0x0000043806007981 */ /* 0x000ea4000c1e1900 */
[----:B--2---:R-:W-:-:S07]  /*18b0*/  IMAD.IADD R143, R0, 0x1, -R143 ;  /* 0x00000001008f7824 */ /* 0x004fce00078e0a8f */
.L_x_447:
[----:B------:R-:W-:Y:S01]  /*18c0*/  IMAD.U32 R25, RZ, RZ, UR5 ;  /* 0x00000005ff197e24 */ /* 0x000fe2000f8e00ff */
[----:B------:R-:W-:Y:S01]  /*18d0*/  MOV R26, UR4 ;  /* 0x00000004001a7c02 */ /* 0x000fe20008000f00 */
[----:B------:R-:W-:Y:S06]  /*18e0*/  @!P2 BRA `(.L_x_448) ;  /* 0x000000000010a947 */ /* 0x000fec0003800000 */
[----:B------:R-:W-:-:S04]  /*18f0*/  IADD3 R26, P0, R189, UR8, RZ ;  /* 0x00000008bd1a7c10 */ /* 0x000fc8000ff1e0ff */
[----:B------:R-:W-:-:S05]  /*1900*/  IADD3.X R27, R190, UR9, RZ, P0, !PT ;  /* 0x00000009be1b7c10 */ /* 0x000fca00087fe4ff */
[----:B------:R0:W5:Y:S01]  /*1910*/  LDG.E R26, desc[UR56][R26.64] ;  /* 0x000000381a1a7981 */ /* 0x000162000c1e1900 */
[----:B------:R-:W-:Y:S05]  /*1920*/  BRA `(.L_x_449) ;  /* 0x0000000000107947 */ /* 0x000fea0003800000 */
.L_x_448:
[----:B------:R-:W-:Y:S05]  /*1930*/  @!P0 BRA `(.L_x_449) ;  /* 0x00000000000c8947 */ /* 0x000fea0003800000 */
[----:B------:R-:W2:Y:S04]  /*1940*/  LDG.E R3, desc[UR56][R4.64] ;  /* 0x0000003804037981 */ /* 0x000ea8000c1e1900 */
[----:B------:R-:W2:Y:S02]  /*1950*/  LDG.E R26, desc[UR56][R4.64+0x4] ;  /* 0x00000438041a7981 */ /* 0x000ea4000c1e1900 */
[----:B--2---:R-:W-:-:S07]  /*1960*/  IMAD.IADD R26, R26, 0x1, -R3 ;  /* 0x000000011a1a7824 */ /* 0x004fce00078e0a03 */
.L_x_449:
[----:B------:R-:W-:Y:S01]  /*1970*/  ULDC.64 UR4, c[0x0][0xa10] ;  /* 0x0002840000047ab9 */ /* 0x000fe20000000a00 */
[----:B0-----:R-:W2:Y:S01]  /*1980*/  LDL.LU R27, [R1+0x38] ;  /* 0x00003800011b7983 */ /* 0x001ea20000300800 */
[----:B------:R-:W-:-:S04]  /*1990*/  ISETP.NE.U32.AND P0, PT, RZ, UR4, PT ;  /* 0x00000004ff007c0c */ /* 0x000fc8000bf05070 */
[----:B------:R-:W-:Y:S01]  /*19a0*/  ISETP.NE.AND.EX P0, PT, RZ, UR5, PT, P0 ;  /* 0x00000005ff007c0c */ /* 0x000fe2000bf05300 */
[----:B------:R-:W-:-:S12]  /*19b0*/  ULDC.64 UR4, c[0x0][0xa30] ;  /* 0x00028c0000047ab9 */ /* 0x000fd80000000a00 */
[----:B------:R-:W0:Y:S02]  /*19c0*/  @P0 LDC.64 R4, c[0x0][0xa10] ;  /* 0x00028400ff040b82 */ /* 0x000e240000000a00 */
[----:B0-----:R-:W-:-:S05]  /*19d0*/  @P0 IMAD.WIDE R4, R188, 0x4, R4 ;  /* 0x00000004bc040825 */ /* 0x001fca00078e0204 */
[----:B------:R-:W3:Y:S04]  /*19e0*/  @P0 LDG.E R0, desc[UR56][R4.64] ;  /* 0x0000003804000981 */ /* 0x000ee8000c1e1900 */
[----:B------:R-:W3:Y:S01]  /*19f0*/  @P0 LDG.E R3, desc[UR56][R4.64+0x4] ;  /* 0x0000043804030981 */ /* 0x000ee2000c1e1900 */
[----:B------:R-:W-:Y:S01]  /*1a00*/  ISETP.NE.U32.AND P1, PT, RZ, UR4, PT ;  /* 0x00000004ff007c0c */ /* 0x000fe2000bf25070 */
[----:B-----5:R-:W-:-:S03]  /*1a10*/  IMAD.MOV.U32 R141, RZ, RZ, R26 ;  /* 0x000000ffff8d7224 */ /* 0x020fc600078e001a */
[----:B------:R-:W-:-:S13]  /*1a20*/  ISETP.NE.AND.EX P1, PT, RZ, UR5, PT, P1 ;  /* 0x00000005ff007c0c */ /* 0x000fda000bf25310 */
[----:B------:R-:W-:-:S04]  /*1a30*/  @P1 IADD3 R6, P2, R189, UR4, RZ ;  /* 0x00000004bd061c10 */ /* 0x000fc8000ff5e0ff */
[----:B------:R-:W-:-:S05]  /*1a40*/  @P1 IADD3.X R7, R190, UR5, RZ, P2, !PT ;  /* 0x00000005be071c10 */ /* 0x000fca00097fe4ff */
[----:B------:R0:W5:Y:S01]  /*1a50*/  @P1 LDG.E R141, desc[UR56][R6.64] ;  /* 0x00000038068d1981 */ /* 0x000162000c1e1900 */
[----:B------:R-:W-:Y:S01]  /*1a60*/  IADD3 R10, R26, -R11, RZ ;  /* 0x8000000b1a0a7210 */ /* 0x000fe20007ffe0ff */
[----:B------:R-:W-:Y:S01]  /*1a70*/  BSSY B0, `(.L_x_450) ;  /* 0x000002c000007945 */ /* 0x000fe20003800000 */
[----:B------:R-:W-:Y:S02]  /*1a80*/  LOP3.LUT R200, R187, 0xff, RZ, 0xc0, !PT ;  /* 0x000000ffbbc87812 */ /* 0x000fe400078ec0ff */
[----:B------:R-:W-:Y:S02]  /*1a90*/  SHF.R.U32.HI R187, RZ, 0x10, R187 ;  /* 0x00000010ffbb7819 */ /* 0x000fe400000116bb */
[----:B--2---:R-:W-:Y:S01]  /*1aa0*/  LOP3.LUT R27, R27, 0xfffffffb, RZ, 0xc0, !PT ;  /* 0xfffffffb1b1b7812 */ /* 0x004fe200078ec0ff */
[----:B---3--:R-:W-:-:S04]  /*1ab0*/  @P0 IMAD.IADD R25, R3, 0x1, -R0 ;  /* 0x0000000103190824 */ /* 0x008fc800078e0a00 */
[----:B------:R-:W-:-:S05]  /*1ac0*/  IMAD.IADD R215, R10, 0x1, R25 ;  /* 0x000000010ad77824 */ /* 0x000fca00078e0219 */
[C---:B------:R-:W-:Y:S02]  /*1ad0*/  ISETP.GE.AND P3, PT, R215.reuse, 0x1, PT ;  /* 0x00000001d700780c */ /* 0x040fe40003f66270 */
[----:B------:R-:W-:-:S05]  /*1ae0*/  IADD3 R0, R215, 0x5f, RZ ;  /* 0x0000005fd7007810 */ /* 0x000fca0007ffe0ff */
[----:B------:R-:W-:-:S05]  /*1af0*/  IMAD.HI R0, R0, 0x2aaaaaab, RZ ;  /* 0x2aaaaaab00007827 */ /* 0x000fca00078e02ff */
[----:B------:R-:W-:Y:S02]  /*1b00*/  SHF.R.U32.HI R3, RZ, 0x1f, R0 ;  /* 0x0000001fff037819 */ /* 0x000fe40000011600 */
[----:B------:R-:W-:Y:S02]  /*1b10*/  @P3 LOP3.LUT R27, R27, 0x4, RZ, 0xfc, !PT ;  /* 0x000000041b1b3812 */ /* 0x000fe400078efcff */
[----:B------:R-:W-:Y:S01]  /*1b20*/  LEA.HI.SX32 R142, R0, R3, 0x1c ;  /* 0x00000003008e7211 */ /* 0x000fe200078fe2ff */
[----:B------:R-:W-:Y:S02]  /*1b30*/  IMAD.MOV.U32 R3, RZ, RZ, RZ ;  /* 0x000000ffff037224 */ /* 0x000fe400078e00ff */
[----:B------:R0:W-:Y:S01]  /*1b40*/  STL [R1+0x38], R27 ;  /* 0x0000381b01007387 */ /* 0x0001e20000100800 */
[----:B------:R-:W-:Y:S05]  /*1b50*/  @!P3 BRA `(.L_x_451) ;  /* 0x000000000074b947 */ /* 0x000fea0003800000 */
[----:B------:R-:W-:Y:S01]  /*1b60*/  ISETP.NE.AND P0, PT, R187, RZ, PT ;  /* 0x000000ffbb00720c */ /* 0x000fe20003f05270 */
[----:B------:R-:W-:-:S03]  /*1b70*/  ULDC UR4, c[0x0][0x9f0] ;  /* 0x00027c0000047ab9 */ /* 0x000fc60000000800 */
[----:B------:R-:W-:-:S04]  /*1b80*/  SEL R9, R187, UR4, P0 ;  /* 0x00000004bb097c07 */ /* 0x000fc80008000000 */
[-C--:B0-----:R-:W-:Y:S02]  /*1b90*/  IABS R6, R9.reuse ;  /* 0x0000000900067213 */ /* 0x081fe40000000000 */
[----:B------:R-:W-:Y:S02]  /*1ba0*/  IADD3 R0, R142, -0x1, R9 ;  /* 0xffffffff8e007810 */ /* 0x000fe40007ffe009 */
[----:B------:R-:W0:Y:S01]  /*1bb0*/  I2F.RP R3, R6 ;  /* 0x0000000600037306 */ /* 0x000e220000209400 */
[-C--:B------:R-:W-:Y:S02]  /*1bc0*/  IABS R11, R9.reuse ;  /* 0x00000009000b7213 */ /* 0x080fe40000000000 */
[----:B------:R-:W-:Y:S02]  /*1bd0*/  IABS R8, R0 ;  /* 0x0000000000087213 */ /* 0x000fe40000000000 */
[----:B------:R-:W-:-:S04]  /*1be0*/  LOP3.LUT R0, R0, R9, RZ, 0x3c, !PT ;  /* 0x0000000900007212 */ /* 0x000fc800078e3cff */
[----:B------:R-:W-:Y:S01]  /*1bf0*/  ISETP.GE.AND P2, PT, R0, RZ, PT ;  /* 0x000000ff0000720c */ /* 0x000fe20003f46270 */
[----:B0-----:R-:W0:Y:S02]  /*1c00*/  MUFU.RCP R3, R3 ;  /* 0x0000000300037308 */ /* 0x001e240000001000 */
[----:B0-----:R-:W-:Y:S02]  /*1c10*/  VIADD R4, R3, 0xffffffe ;  /* 0x0ffffffe03047836 */ /* 0x001fe40000000000 */
[----:B------:R-:W-:-:S04]  /*1c20*/  IMAD.MOV R3, RZ, RZ, -R11 ;  /* 0x000000ffff037224 */ /* 0x000fc800078e0a0b */
[----:B------:R0:W1:Y:S02]  /*1c30*/  F2I.FTZ.U32.TRUNC.NTZ R5, R4 ;  /* 0x0000000400057305 */ /* 0x000064000021f000 */
[----:B0-----:R-:W-:Y:S01]  /*1c40*/  IMAD.MOV.U32 R4, RZ, RZ, RZ ;  /* 0x000000ffff047224 */ /* 0x001fe200078e00ff */
[----:B-1----:R-:W-:-:S05]  /*1c50*/  IADD3 R7, RZ, -R5, RZ ;  /* 0x80000005ff077210 */ /* 0x002fca0007ffe0ff */
[----:B------:R-:W-:-:S04]  /*1c60*/  IMAD R7, R7, R6, RZ ;  /* 0x0000000607077224 */ /* 0x000fc800078e02ff */
[----:B------:R-:W-:-:S06]  /*1c70*/  IMAD.HI.U32 R5, R5, R7, R4 ;  /* 0x0000000705057227 */ /* 0x000fcc00078e0004 */
[----:B------:R-:W-:-:S04]  /*1c80*/  IMAD.HI.U32 R5, R5, R8, RZ ;  /* 0x0000000805057227 */ /* 0x000fc800078e00ff */
[----:B------:R-:W-:-:S05]  /*1c90*/  IMAD R3, R5, R3, R8 ;  /* 0x0000000305037224 */ /* 0x000fca00078e0208 */
[----:B------:R-:W-:-:S13]  /*1ca0*/  ISETP.GT.U32.AND P1, PT, R6, R3, PT ;  /* 0x000000030600720c */ /* 0x000fda0003f24070 */
[-C--:B------:R-:W-:Y:S01]  /*1cb0*/  @!P1 IADD3 R3, R3, -R6.reuse, RZ ;  /* 0x8000000603039210 */ /* 0x080fe20007ffe0ff */
[----:B------:R-:W-:Y:S01]  /*1cc0*/  @!P1 VIADD R5, R5, 0x1 ;  /* 0x0000000105059836 */ /* 0x000fe20000000000 */
[----:B------:R-:W-:Y:S02]  /*1cd0*/  ISETP.NE.AND P1, PT, R9, RZ, PT ;  /* 0x000000ff0900720c */ /* 0x000fe40003f25270 */
[----:B------:R-:W-:-:S13]  /*1ce0*/  ISETP.GE.U32.AND P0, PT, R3, R6, PT ;  /* 0x000000060300720c */ /* 0x000fda0003f06070 */
[----:B------:R-:W-:-:S05]  /*1cf0*/  @P0 VIADD R5, R5, 0x1 ;  /* 0x0000000105050836 */ /* 0x000fca0000000000 */
[----:B------:R-:W-:-:S05]  /*1d00*/  MOV R3, R5 ;  /* 0x0000000500037202 */ /* 0x000fca0000000f00 */
[----:B------:R-:W-:Y:S01]  /*1d10*/  @!P2 IMAD.MOV R3, RZ, RZ, -R3 ;  /* 0x000000ffff03a224 */ /* 0x000fe200078e0a03 */
[----:B------:R-:W-:-:S07]  /*1d20*/  @!P1 LOP3.LUT R3, RZ, R9, RZ, 0x33, !PT ;  /* 0x00000009ff039212 */ /* 0x000fce00078e33ff */
.L_x_451:
[----:B------:R-:W-:Y:S05]  /*1d30*/  BSYNC B0 ;  /* 0x0000000000007941 */ /* 0x000fea0003800000 */
.L_x_450:
[----:B------:R-:W-:Y:S01]  /*1d40*/  IMAD R0, R200, R3, RZ ;  /* 0x00000003c8007224 */ /* 0x000fe200078e02ff */
[----:B------:R-:W-:-:S04]  /*1d50*/  PLOP3.LUT P2, PT, PT, PT, PT, 0x80, 0x0 ;  /* 0x000000000000781c */ /* 0x000fc80003f4f070 */
[C---:B------:R-:W-:Y:S01]  /*1d60*/  VIADDMNMX R3, R0.reuse, R3, R142, PT ;  /* 0x0000000300037246 */ /* 0x040fe2000380018e */
[----:B------:R-:W-:-:S04]  /*1d70*/  IMAD R0, R0, 0x60, -R10 ;  /* 0x0000006000007824 */ /* 0x000fc800078e0a0a */
[----:B------:R-:W-:Y:S01]  /*1d80*/  IMAD R4, R3, 0x60, -R10 ;  /* 0x0000006003047824 */ /* 0x000fe200078e0a0a */
[----:B------:R-:W-:-:S04]  /*1d90*/  VIMNMX R0, RZ, R0, !PT ;  /* 0x00000000ff007248 */ /* 0x000fc80007fe0100 */
[----:B------:R-:W-:Y:S01]  /*1da0*/  VIMNMX R3, R4, R25, PT ;  /* 0x0000001904037248 */ /* 0x000fe20003fe0100 */
[----:B------:R-:W-:-:S03]  /*1db0*/  IMAD.WIDE.U32 R126, R0, -0x55555555, RZ ;  /* 0xaaaaaaab007e7825 */ /* 0x000fc600078e00ff */
[----:B------:R-:W-:Y:S02]  /*1dc0*/  ISETP.GT.AND P0, PT, R3, R0, PT ;  /* 0x000000000300720c */ /* 0x000fe40003f04270 */
[----:B------:R-:W-:-:S04]  /*1dd0*/  SHF.R.U32.HI R126, RZ, 0x6, R127 ;  /* 0x00000006ff7e7819 */ /* 0x000fc8000001167f */
[----:B------:R-:W-:-:S07]  /*1de0*/  MOV R24, R126 ;  /* 0x0000007e00187202 */ /* 0x000fce0000000f00 */
[----:B------:R-:W-:-:S04]  /*1df0*/  @P0 VIADD R0, R3, 0x5f ;  /* 0x0000005f03000836 */ /* 0x000fc80000000000 */
[----:B------:R-:W-:-:S05]  /*1e00*/  @P0 IMAD.HI R0, R0, 0x2aaaaaab, RZ ;  /* 0x2aaaaaab00000827 */ /* 0x000fca00078e02ff */
[----:B------:R-:W-:-:S04]  /*1e10*/  @P0 SHF.R.U32.HI R3, RZ, 0x1f, R0 ;  /* 0x0000001fff030819 */ /* 0x000fc80000011600 */
[----:B------:R-:W-:-:S04]  /*1e20*/  @P0 LEA.HI.SX32 R24, R0, R3, 0x1c ;  /* 0x0000000300180211 */ /* 0x000fc800078fe2ff */
[----:B------:R-:W-:-:S13]  /*1e30*/  ISETP.GT.AND P0, PT, R24, R126, PT ;  /* 0x0000007e1800720c */ /* 0x000fda0003f04270 */
[----:B------:R-:W-:Y:S05]  /*1e40*/  @!P0 BRA `(.L_x_452) ;  /* 0x0000009000648947 */ /* 0x000fea0003800000 */
[----:B------:R-:W-:Y:S01]  /*1e50*/  VIADD R123, R2, 0x18400 ;  /* 0x00018400027b7836 */ /* 0x000fe20000000000 */
[----:B------:R-:W-:Y:S04]  /*1e60*/  BSSY B6, `(.L_x_453) ;  /* 0x0000013000067945 */ /* 0x000fe80003800000 */
[----:B------:R-:W-:-:S13]  /*1e70*/  LOP3.LUT P0, RZ, R123, 0x3ff, RZ, 0xc0, !PT ;  /* 0x000003ff7bff7812 */ /* 0x000fda000780c0ff */
[----:B------:R-:W-:Y:S05]  /*1e80*/  @!P0 BRA `(.L_x_454) ;  /* 0x0000000000408947 */ /* 0x000fea0003800000 */
[----:B------:R-:W-:Y:S01]  /*1e90*/  MOV R14, 0x0 ;  /* 0x00000000000e7802 */ /* 0x000fe20000000f00 */
[----:B------:R-:W-:Y:S01]  /*1ea0*/  ULDC.64 UR4, c[0x4][0xf0] ;  /* 0x01003c0000047ab9 */ /* 0x000fe20000000a00 */
[----:B------:R-:W-:Y:S01]  /*1eb0*/  ULDC.64 UR6, c[0x4][0x90] ;  /* 0x0100240000067ab9 */ /* 0x000fe20000000a00 */
[----:B------:R-:W-:Y:S01]  /*1ec0*/  IMAD.U32 R4, RZ, RZ, UR4 ;  /* 0x00000004ff047e24 */ /* 0x000fe2000f8e00ff */
[----:B------:R-:W-:Y:S01]  /*1ed0*/  MOV R5, UR5 ;  /* 0x0000000500057c02 */ /* 0x000fe20008000f00 */
[----:B------:R-:W-:Y:S01]  /*1ee0*/  ULDC.64 UR4, c[0x4][0xf8] ;  /* 0x01003e0000047ab9 */ /* 0x000fe20000000a00 */
[----:B------:R-:W1:Y:S01]  /*1ef0*/  LDC.64 R14, c[0x4][R14] ;  /* 0x010000000e0e7b82 */ /* 0x000e620000000a00 */
[----:B0-----:R-:W-:Y:S01]  /*1f00*/  IMAD.U32 R6, RZ, RZ, UR4 ;  /* 0x00000004ff067e24 */ /* 0x001fe2000f8e00ff */
[----:B------:R-:W-:Y:S01]  /*1f10*/  MOV R10, UR6 ;  /* 0x00000006000a7c02 */ /* 0x000fe20008000f00 */
[----:B------:R-:W-:Y:S01]  /*1f20*/  IMAD.U32 R7, RZ, RZ, UR5 ;  /* 0x00000005ff077e24 */ /* 0x000fe2000f8e00ff */
[----:B------:R-:W-:Y:S01]  /*1f30*/  MOV R12, 0x1 ;  /* 0x00000001000c7802 */ /* 0x000fe20000000f00 */
[----:B------:R-:W-:-:S02]  /*1f40*/  IMAD.U32 R11, RZ, RZ, UR7 ;  /* 0x00000007ff0b7e24 */ /* 0x000fc4000f8e00ff */
[----:B------:R-:W-:Y:S02]  /*1f50*/  IMAD.MOV.U32 R8, RZ, RZ, 0x70 ;  /* 0x00000070ff087424 */ /* 0x000fe400078e00ff */
[----:B------:R-:W-:-:S07]  /*1f60*/  IMAD.MOV.U32 R13, RZ, RZ, RZ ;  /* 0x000000ffff0d7224 */ /* 0x000fce00078e00ff */
[----:B------:R-:W-:-:S07]  /*1f70*/  LEPC R20, `(.L_x_454) ;  /* 0x000000001014794e */ /* 0x000fce0000000000 */
[----:B-1---5:R-:W-:Y:S05]  /*1f80*/  CALL.ABS.NOINC R14 ;  /* 0x000000000e007343 */ /* 0x022fea0003c00000 */
.L_x_454:
[----:B------:R-:W-:Y:S05]  /*1f90*/  BSYNC B6 ;  /* 0x0000000000067941 */ /* 0x000fea0003800000 */
.L_x_453:
[----:B------:R-:W-:Y:S01]  /*1fa0*/  VIADD R122, R2, 0x400 ;  /* 0x00000400027a7836 */ /* 0x000fe20000000000 */
[----:B------:R-:W-:Y:S04]  /*1fb0*/  BSSY B6, `(.L_x_455) ;  /* 0x0000013000067945 */ /* 0x000fe80003800000 */
[----:B------:R-:W-:-:S13]  /*1fc0*/  LOP3.LUT P0, RZ, R122, 0x3ff, RZ, 0xc0, !PT ;  /* 0x000003ff7aff7812 */ /* 0x000fda000780c0ff */
[----:B------:R-:W-:Y:S05]  /*1fd0*/  @!P0 BRA `(.L_x_456) ;  /* 0x0000000000408947 */ /* 0x000fea0003800000 */
[----:B------:R-:W-:Y:S01]  /*1fe0*/  MOV R14, 0x0 ;  /* 0x00000000000e7802 */ /* 0x000fe20000000f00 */
[----:B------:R-:W-:Y:S01]  /*1ff0*/  ULDC.64 UR4, c[0x4][0xf0] ;  /* 0x01003c0000047ab9 */ /* 0x000fe20000000a00 */
[----:B------:R-:W-:Y:S01]  /*2000*/  ULDC.64 UR6, c[0x4][0xf8] ;  /* 0x01003e0000067ab9 */ /* 0x000fe20000000a00 */
[----:B------:R-:W-:Y:S01]  /*2010*/  MOV R4, UR4 ;  /* 0x0000000400047c02 */ /* 0x000fe20008000f00 */
[----:B------:R-:W-:Y:S01]  /*2020*/  IMAD.U32 R5, RZ, RZ, UR5 ;  /* 0x00000005ff057e24 */ /* 0x000fe2000f8e00ff */
        /* <DEDUP_REMOVED lines=11> */
.L_x_456:
[----:B------:R-:W-:Y:S05]  /*20e0*/  BSYNC B6 ;  /* 0x0000000000067941 */ /* 0x000fea0003800000 */
.L_x_455:
[----:B------:R-:W-:Y:S01]  /*20f0*/  ULDC.64 UR4, c[0x0][0x9f8] ;  /* 0x00027e0000047ab9 */ /* 0x000fe20000000a00 */
[----:B------:R-:W-:Y:S01]  /*2100*/  IMAD.MOV.U32 R102, RZ, RZ, R188 ;  /* 0x000000ffff667224 */ /* 0x000fe200078e00bc */
[----:B------:R-:W-:Y:S01]  /*2110*/  ISETP.NE.U32.AND P0, PT, RZ, UR4, PT ;  /* 0x00000004ff007c0c */ /* 0x000fe2000bf05070 */
[----:B------:R-:W-:Y:S01]  /*2120*/  VIADD R0, R16, 0x20 ;  /* 0x0000002010007836 */ /* 0x000fe20000000000 */
[----:B------:R-:W1:Y:S01]  /*2130*/  LDC.64 R94, c[0x0][0x3f8] ;  /* 0x0000fe00ff5e7b82 */ /* 0x000e620000000a00 */
[----:B------:R-:W-:Y:S02]  /*2140*/  MOV R20, R27 ;  /* 0x0000001b00147202 */ /* 0x000fe40000000f00 */
[----:B------:R-:W-:-:S05]  /*2150*/  ISETP.NE.AND.EX P0, PT, RZ, UR5, PT, P0 ;  /* 0x00000005ff007c0c */ /* 0x000fca000bf05300 */
[----:B------:R-:W2:Y:S08]  /*2160*/  LDC R125, c[0x0][0x3f4] ;  /* 0x0000fd00ff7d7b82 */ /* 0x000eb00000000800 */
[----:B------:R-:W-:Y:S01]  /*2170*/  @P0 IADD3 R4, P1, R189, UR4, RZ ;  /* 0x00000004bd040c10 */ /* 0x000fe2000ff3e0ff */
[----:B------:R-:W-:Y:S01]  /*2180*/  ULDC UR4, c[0x0][0x2f4] ;  /* 0x0000bd0000047ab9 */ /* 0x000fe20000000800 */
[----:B------:R-:W3:Y:S02]  /*2190*/  LDC.64 R88, c[0x0][0x408] ;  /* 0x00010200ff587b82 */ /* 0x000ee40000000a00 */
[----:B------:R-:W-:Y:S01]  /*21a0*/  @P0 IADD3.X R5, R190, UR5, RZ, P1, !PT ;  /* 0x00000005be050c10 */ /* 0x000fe20008ffe4ff */
[----:B------:R-:W-:-:S04]  /*21b0*/  ULDC UR5, c[0x0][0x320] ;  /* 0x0000c80000057ab9 */ /* 0x000fc80000000800 */
[----:B------:R4:W2:Y:S01]  /*21c0*/  @P0 LDG.E R102, desc[UR56][R4.64] ;  /* 0x0000003804660981 */ /* 0x0008a2000c1e1900 */
[----:B------:R-:W-:Y:S01]  /*21d0*/  ISETP.GE.AND P1, PT, R0, UR4, PT ;  /* 0x0000000400007c0c */ /* 0x000fe2000bf26270 */
[----:B-1----:R-:W-:Y:S01]  /*21e0*/  IMAD.WIDE.U32 R96, R166, R94, R16 ;  /* 0x0000005ea6607225 */ /* 0x002fe200078e0010 */
[----:B------:R-:W-:Y:S01]  /*21f0*/  ISETP.GE.AND P0, PT, R16, UR4, PT ;  /* 0x0000000410007c0c */ /* 0x000fe2000bf06270 */
[----:B------:R-:W1:Y:S01]  /*2200*/  S2R R218, SR_TID.X ;  /* 0x0000000000da7919 */ /* 0x000e620000002100 */
[----:B0-----:R-:W-:Y:S01]  /*2210*/  SEL R6, RZ, 0xffffffff, P1 ;  /* 0xffffffffff067807 */ /* 0x001fe20000800000 */
[----:B------:R-:W-:Y:S01]  /*2220*/  IMAD.MOV.U32 R127, RZ, RZ, 0x20 ;  /* 0x00000020ff7f7424 */ /* 0x000fe200078e00ff */
[----:B------:R-:W-:Y:S01]  /*2230*/  SEL R3, RZ, 0x1, P0 ;  /* 0x00000001ff037807 */ /* 0x000fe20000000000 */
[----:B------:R-:W-:Y:S01]  /*2240*/  IMAD.SHL.U32 R108, R94, 0x40, RZ ;  /* 0x000000405e6c7824 */ /* 0x000fe200078e00ff */
[----:B------:R-:W-:Y:S01]  /*2250*/  SHF.L.U32 R6, R6, 0x1, RZ ;  /* 0x0000000106067819 */ /* 0x000fe200000006ff */
[----:B------:R-:W-:Y:S01]  /*2260*/  IMAD.IADD R129, R129, 0x1, R26 ;  /* 0x0000000181817824 */ /* 0x000fe200078e021a */
[----:B------:R-:W-:Y:S01]  /*2270*/  ISETP.GE.AND P0, PT, R0, UR5, PT ;  /* 0x0000000500007c0c */ /* 0x000fe2000bf06270 */
[----:B------:R-:W-:Y:S01]  /*2280*/  IMAD R114, R214, 0x40, R166 ;  /* 0x00000040d6727824 */ /* 0x000fe200078e02a6 */
[----:B------:R-:W-:Y:S01]  /*2290*/  LOP3.LUT R6, R6, 0x2, R3, 0xe2, !PT ;  /* 0x0000000206067812 */ /* 0x000fe200078ee203 */
[----:B------:R-:W-:Y:S01]  /*22a0*/  VIADD R3, R16, 0x40 ;  /* 0x0000004010037836 */ /* 0x000fe20000000000 */
[----:B----4-:R-:W-:-:S02]  /*22b0*/  SEL R4, RZ, 0xffffffff, P0 ;  /* 0xffffffffff047807 */ /* 0x010fc40000000000 */
[----:B------:R-:W-:Y:S01]  /*22c0*/  ISETP.GE.AND P1, PT, R19, UR4, PT ;  /* 0x0000000413007c0c */ /* 0x000fe2000bf26270 */
[----:B---3--:R-:W-:Y:S01]  /*22d0*/  IMAD.WIDE.U32 R90, R166, R88, R16 ;  /* 0x00000058a65a7225 */ /* 0x008fe200078e0010 */
[----:B------:R-:W-:Y:S02]  /*22e0*/  ISETP.GE.AND P0, PT, R3, UR4, PT ;  /* 0x0000000403007c0c */ /* 0x000fe4000bf06270 */
[----:B------:R-:W-:Y:S01]  /*22f0*/  SHF.R.S32.HI R11, RZ, 0x1f, R166 ;  /* 0x0000001fff0b7819 */ /* 0x000fe200000114a6 */
[----:B------:R-:W-:Y:S01]  /*2300*/  IMAD.SHL.U32 R8, R4, 0x2, RZ ;  /* 0x0000000204087824 */ /* 0x000fe200078e00ff */
[----:B------:R-:W-:Y:S01]  /*2310*/  SEL R4, RZ, 0x8, P1 ;  /* 0x00000008ff047807 */ /* 0x000fe20000800000 */
[----:B------:R-:W-:Y:S01]  /*2320*/  IMAD R131, R89, 0x60, RZ ;  /* 0x0000006059837824 */ /* 0x000fe200078e02ff */
[----:B------:R-:W-:Y:S02]  /*2330*/  SEL R5, RZ, 0x4, P0 ;  /* 0x00000004ff057807 */ /* 0x000fe40000000000 */
[----:B------:R-:W-:-:S02]  /*2340*/  ISETP.GE.AND P2, PT, R16, UR5, PT ;  /* 0x0000000510007c0c */ /* 0x000fc4000bf46270 */
[--C-:B------:R-:W-:Y:S02]  /*2350*/  SHF.R.S32.HI R161, RZ, 0x1f, R160.reuse ;  /* 0x0000001fffa17819 */ /* 0x100fe400000114a0 */
[----:B------:R-:W-:Y:S01]  /*2360*/  LOP3.LUT R4, R4, R6, R5, 0xfe, !PT ;  /* 0x0000000604047212 */ /* 0x000fe200078efe05 */
[-C--:B------:R-:W-:Y:S01]  /*2370*/  IMAD R5, R11, R94.reuse, RZ ;  /* 0x0000005e0b057224 */ /* 0x080fe200078e02ff */
[----:B------:R-:W-:Y:S01]  /*2380*/  SEL R7, RZ, 0x1, P2 ;  /* 0x00000001ff077807 */ /* 0x000fe20001000000 */
[----:B------:R-:W-:Y:S01]  /*2390*/  IMAD.WIDE.U32 R98, R166, R94, R160 ;  /* 0x0000005ea6627225 */ /* 0x000fe200078e00a0 */
[----:B------:R-:W-:Y:S02]  /*23a0*/  ISETP.GE.AND P0, PT, R22, UR4, PT ;  /* 0x0000000416007c0c */ /* 0x000fe4000bf06270 */
[----:B------:R-:W-:Y:S01]  /*23b0*/  ISETP.GE.AND P1, PT, R3, UR5, PT ;  /* 0x0000000503007c0c */ /* 0x000fe2000bf26270 */
[----:B------:R-:W-:Y:S01]  /*23c0*/  IMAD R5, R166, R95, R5 ;  /* 0x0000005fa6057224 */ /* 0x000fe200078e0205 */
[----:B------:R-:W-:Y:S01]  /*23d0*/  LOP3.LUT R7, R8, 0x2, R7, 0xe2, !PT ;  /* 0x0000000208077812 */ /* 0x000fe200078ee207 */
[-C--:B------:R-:W-:Y:S01]  /*23e0*/  IMAD R11, R11, R88.reuse, RZ ;  /* 0x000000580b0b7224 */ /* 0x080fe200078e02ff */
[----:B------:R-:W-:Y:S01]  /*23f0*/  SEL R9, RZ, 0x10, P0 ;  /* 0x00000010ff097807 */ /* 0x000fe20000000000 */
[----:B------:R-:W-:Y:S01]  /*2400*/  IMAD.IADD R97, R5, 0x1, R97 ;  /* 0x0000000105617824 */ /* 0x000fe200078e0261 */
[----:B------:R-:W-:Y:S01]  /*2410*/  SEL R6, RZ, 0x4, P1 ;  /* 0x00000004ff067807 */ /* 0x000fe20000800000 */
[----:B------:R-:W-:Y:S01]  /*2420*/  IMAD R13, R166, R89, R11 ;  /* 0x00000059a60d7224 */ /* 0x000fe200078e020b */
[----:B--2---:R-:W-:Y:S01]  /*2430*/  ISETP.GE.AND P0, PT, R16, R125, PT ;  /* 0x0000007d1000720c */ /* 0x004fe20003f06270 */
[----:B------:R-:W-:Y:S01]  /*2440*/  IMAD.WIDE.U32 R92, R166, R88, R160 ;  /* 0x00000058a65c7225 */ /* 0x000fe200078e00a0 */
[----:B------:R-:W-:-:S02]  /*2450*/  IADD3 R99, R99, R5, RZ ;  /* 0x0000000563637210 */ /* 0x000fc40007ffe0ff */
[----:B------:R-:W-:Y:S01]  /*2460*/  LOP3.LUT R5, R7, R6, RZ, 0xfc, !PT ;  /* 0x0000000607057212 */ /* 0x000fe200078efcff */
[----:B------:R-:W-:Y:S01]  /*2470*/  IMAD.IADD R91, R13, 0x1, R91 ;  /* 0x000000010d5b7824 */ /* 0x000fe200078e025b */
[-C--:B------:R-:W-:Y:S01]  /*2480*/  ISETP.GE.AND P1, PT, R0, R125.reuse, PT ;  /* 0x0000007d0000720c */ /* 0x080fe20003f26270 */
[-C--:B-----5:R-:W-:Y:S01]  /*2490*/  IMAD.WIDE.U32 R96, R141, R94.reuse, R96 ;  /* 0x0000005e8d607225 */ /* 0x0a0fe200078e0060 */
[----:B------:R-:W-:Y:S02]  /*24a0*/  ISETP.GE.AND P3, PT, R3, R125, PT ;  /* 0x0000007d0300720c */ /* 0x000fe40003f66270 */
[----:B------:R-:W-:Y:S01]  /*24b0*/  SEL R7, R125, RZ, P0 ;  /* 0x000000ff7d077207 */ /* 0x000fe20000000000 */
[----:B------:R-:W-:Y:S01]  /*24c0*/  IMAD.WIDE.U32 R98, R141, R94, R98 ;  /* 0x0000005e8d627225 */ /* 0x000fe200078e0062 */
[----:B------:R-:W-:Y:S02]  /*24d0*/  LOP3.LUT R9, R4, R9, RZ, 0xfc, !PT ;  /* 0x0000000904097212 */ /* 0x000fe400078efcff */
[C---:B------:R-:W-:Y:S01]  /*24e0*/  SEL R11, R125.reuse, RZ, P1 ;  /* 0x000000ff7d0b7207 */ /* 0x040fe20000800000 */
[----:B------:R-:W-:Y:S01]  /*24f0*/  IMAD.IADD R7, R16, 0x1, R7 ;  /* 0x0000000110077824 */ /* 0x000fe200078e0207 */
[----:B------:R-:W-:Y:S01]  /*2500*/  SEL R4, R125, RZ, P3 ;  /* 0x000000ff7d047207 */ /* 0x000fe20001800000 */
[----:B------:R-:W-:Y:S01]  /*2510*/  IMAD.WIDE.U32 R90, R141, R88, R90 ;  /* 0x000000588d5a7225 */ /* 0x000fe200078e005a */
[----:B------:R-:W-:-:S02]  /*2520*/  IADD3 R11, R0, R11, RZ ;  /* 0x0000000b000b7210 */ /* 0x000fc40007ffe0ff */
[----:B------:R-:W-:Y:S01]  /*2530*/  LOP3.LUT R20, R20, 0xfffffffe, RZ, 0xc0, !PT ;  /* 0xfffffffe14147812 */ /* 0x000fe200078ec0ff */
[----:B------:R-:W-:Y:S01]  /*2540*/  IMAD.IADD R12, R3, 0x1, R4 ;  /* 0x00000001030c7824 */ /* 0x000fe200078e0204 */
[----:B------:R-:W-:Y:S02]  /*2550*/  SHF.R.S32.HI R4, RZ, 0x1f, R7 ;  /* 0x0000001fff047819 */ /* 0x000fe40000011407 */
[----:B------:R-:W-:Y:S02]  /*2560*/  SHF.R.S32.HI R6, RZ, 0x1f, R11 ;  /* 0x0000001fff067819 */ /* 0x000fe4000001140b */
[CC--:B------:R-:W-:Y:S02]  /*2570*/  LEA.HI R8, R4.reuse, R7.reuse, RZ, 0x3 ;  /* 0x0000000704087211 */ /* 0x0c0fe400078f18ff */
[----:B------:R-:W-:Y:S02]  /*2580*/  LEA.HI R4, R4, R7, RZ, 0x6 ;  /* 0x0000000704047211 */ /* 0x000fe400078f30ff */
[----:B------:R-:W-:-:S02]  /*2590*/  @P3 LOP3.LUT R20, R20, 0x1, RZ, 0xfc, !PT ;  /* 0x0000000114143812 */ /* 0x000fc400078efcff */
[CC--:B------:R-:W-:Y:S02]  /*25a0*/  LEA.HI R7, R6.reuse, R11.reuse, RZ, 0x6 ;  /* 0x0000000b06077211 */ /* 0x0c0fe400078f30ff */
[----:B------:R-:W-:Y:S01]  /*25b0*/  LEA.HI R11, R6, R11, RZ, 0x3 ;  /* 0x0000000b060b7211 */ /* 0x000fe200078f18ff */
[----:B------:R0:W-:Y:S01]  /*25c0*/  STL [R1+0x38], R20 ;  /* 0x0000381401007387 */ /* 0x0001e20000100800 */
[----:B------:R-:W-:Y:S02]  /*25d0*/  SHF.R.S32.HI R4, RZ, 0x6, R4 ;  /* 0x00000006ff047819 */ /* 0x000fe40000011404 */
[----:B------:R-:W-:Y:S02]  /*25e0*/  IADD3 R93, R93, R13, RZ ;  /* 0x0000000d5d5d7210 */ /* 0x000fe40007ffe0ff */
[----:B------:R-:W-:Y:S01]  /*25f0*/  SHF.R.S32.HI R6, RZ, 0x6, R7 ;  /* 0x00000006ff067819 */ /* 0x000fe20000011407 */
[C---:B------:R-:W-:Y:S01]  /*2600*/  IMAD R140, R4.reuse, 0x1800, R179 ;  /* 0x00001800048c7824 */ /* 0x040fe200078e02b3 */
[----:B------:R-:W-:Y:S01]  /*2610*/  LOP3.LUT R13, R177, 0x38, R11, 0xf8, !PT ;  /* 0x00000038b10d7812 */ /* 0x000fe200078ef80b */
[----:B------:R-:W-:Y:S01]  /*2620*/  IMAD R138, R4, 0x1800, R180 ;  /* 0x00001800048a7824 */ /* 0x000fe200078e02b4 */
[----:B------:R-:W-:Y:S01]  /*2630*/  SHF.R.S32.HI R21, RZ, 0x1f, R12 ;  /* 0x0000001fff157819 */ /* 0x000fe2000001140c */
[----:B------:R-:W-:Y:S01]  /*2640*/  IMAD R139, R6, 0x1800, R179 ;  /* 0x00001800068b7824 */ /* 0x000fe200078e02b3 */
[----:B------:R-:W-:Y:S01]  /*2650*/  LOP3.LUT R10, R168, 0x38, R8, 0xf8, !PT ;  /* 0x00000038a80a7812 */ /* 0x000fe200078ef808 */
[----:B------:R-:W-:Y:S01]  /*2660*/  IMAD R134, R6, 0x1800, R180 ;  /* 0x0000180006867824 */ /* 0x000fe200078e02b4 */
[----:B0-----:R-:W-:Y:S01]  /*2670*/  SHF.R.U32.HI R20, RZ, 0x3, R168 ;  /* 0x00000003ff147819 */ /* 0x001fe200000116a8 */
[----:B------:R-:W-:Y:S01]  /*2680*/  IMAD.WIDE.U32 R92, R141, R88, R92 ;  /* 0x000000588d5c7225 */ /* 0x000fe200078e005c */
[----:B------:R-:W-:-:S02]  /*2690*/  LOP3.LUT R7, R177, 0x38, R8, 0xf8, !PT ;  /* 0x00000038b1077812 */ /* 0x000fc400078ef808 */
[----:B------:R-:W-:Y:S02]  /*26a0*/  LOP3.LUT R4, R13, R178, RZ, 0x3c, !PT ;  /* 0x000000b20d047212 */ /* 0x000fe400078e3cff */
[----:B------:R-:W-:Y:S02]  /*26b0*/  LEA.HI R14, R21, R12, RZ, 0x3 ;  /* 0x0000000c150e7211 */ /* 0x000fe400078f18ff */
[----:B------:R-:W-:Y:S01]  /*26c0*/  LOP3.LUT R15, R10, R20, RZ, 0x3c, !PT ;  /* 0x000000140a0f7212 */ /* 0x000fe200078e3cff */
[----:B------:R-:W-:Y:S01]  /*26d0*/  IMAD.IADD R139, R139, 0x1, R4 ;  /* 0x000000018b8b7824 */ /* 0x000fe200078e0204 */
[----:B------:R-:W-:Y:S02]  /*26e0*/  LOP3.LUT R7, R7, R178, RZ, 0x3c, !PT ;  /* 0x000000b207077212 */ /* 0x000fe400078e3cff */
[----:B------:R-:W-:Y:S02]  /*26f0*/  LEA.HI R12, R21, R12, RZ, 0x6 ;  /* 0x0000000c150c7211 */ /* 0x000fe400078f30ff */
[----:B------:R-:W-:Y:S01]  /*2700*/  IADD3 R138, R138, R15, RZ ;  /* 0x0000000f8a8a7210 */ /* 0x000fe20007ffe0ff */
[----:B------:R-:W-:Y:S01]  /*2710*/  IMAD.IADD R140, R140, 0x1, R7 ;  /* 0x000000018c8c7824 */ /* 0x000fe200078e0207 */
[----:B------:R-:W-:-:S02]  /*2720*/  SHF.R.S32.HI R15, RZ, 0x1f, R141 ;  /* 0x0000001fff0f7819 */ /* 0x000fc4000001148d */
[----:B------:R-:W-:Y:S02]  /*2730*/  SHF.R.S32.HI R12, RZ, 0x6, R12 ;  /* 0x00000006ff0c7819 */ /* 0x000fe4000001140c */
[----:B------:R-:W-:Y:S02]  /*2740*/  LOP3.LUT R4, R168, 0x38, R11, 0xf8, !PT ;  /* 0x00000038a8047812 */ /* 0x000fe400078ef80b */
[--C-:B------:R-:W-:Y:S01]  /*2750*/  LOP3.LUT R7, R177, 0x38, R14.reuse, 0xf8, !PT ;  /* 0x00000038b1077812 */ /* 0x100fe200078ef80e */
[----:B------:R-:W-:Y:S01]  /*2760*/  IMAD R136, R12, 0x1800, R179 ;  /* 0x000018000c887824 */ /* 0x000fe200078e02b3 */
[----:B------:R-:W-:Y:S01]  /*2770*/  LOP3.LUT R13, R4, R20, RZ, 0x3c, !PT ;  /* 0x00000014040d7212 */ /* 0x000fe200078e3cff */
[----:B------:R-:W-:Y:S01]  /*2780*/  IMAD R4, R15, R94, RZ ;  /* 0x0000005e0f047224 */ /* 0x000fe200078e02ff */
[----:B------:R-:W-:Y:S01]  /*2790*/  LOP3.LUT R10, R168, 0x38, R14, 0xf8, !PT ;  /* 0x00000038a80a7812 */ /* 0x000fe200078ef80e */
[----:B------:R-:W-:Y:S01]  /*27a0*/  IMAD R133, R12, 0x1800, R180 ;  /* 0x000018000c857824 */ /* 0x000fe200078e02b4 */
[----:B------:R-:W-:Y:S01]  /*27b0*/  LOP3.LUT R7, R7, R178, RZ, 0x3c, !PT ;  /* 0x000000b207077212 */ /* 0x000fe200078e3cff */
[----:B------:R-:W-:Y:S01]  /*27c0*/  IMAD R27, R141, R95, R4 ;  /* 0x0000005f8d1b7224 */ /* 0x000fe200078e0204 */
[----:B------:R-:W-:Y:S01]  /*27d0*/  LOP3.LUT R10, R10, R20, RZ, 0x3c, !PT ;  /* 0x000000140a0a7212 */ /* 0x000fe200078e3cff */
[----:B------:R-:W-:Y:S01]  /*27e0*/  IMAD R4, R15, R88, RZ ;  /* 0x000000580f047224 */ /* 0x000fe200078e02ff */
[----:B------:R-:W-:Y:S01]  /*27f0*/  IADD3 R136, R136, R7, RZ ;  /* 0x0000000788887210 */ /* 0x000fe20007ffe0ff */
[----:B------:R-:W-:Y:S01]  /*2800*/  IMAD.IADD R134, R134, 0x1, R13 ;  /* 0x0000000186867824 */ /* 0x000fe200078e020d */
[----:B------:R-:W-:Y:S01]  /*2810*/  ISETP.GE.AND P3, PT, R19, UR5, PT ;  /* 0x0000000513007c0c */ /* 0x000fe2000bf66270 */
[----:B------:R-:W-:Y:S01]  /*2820*/  IMAD.IADD R133, R133, 0x1, R10 ;  /* 0x0000000185857824 */ /* 0x000fe200078e020a */
[----:B------:R-:W-:Y:S01]  /*2830*/  LOP3.LUT R7, R177, 0x18, R16, 0xf8, !PT ;  /* 0x00000018b1077812 */ /* 0x000fe200078ef810 */
[----:B------:R-:W-:Y:S01]  /*2840*/  IMAD R103, R141, R89, R4 ;  /* 0x000000598d677224 */ /* 0x000fe200078e0204 */
[----:B------:R-:W-:Y:S01]  /*2850*/  ISETP.GE.AND P2, PT, R23, UR4, PT ;  /* 0x0000000417007c0c */ /* 0x000fe2000bf46270 */
[----:B------:R-:W-:Y:S01]  /*2860*/  IMAD R13, R95, 0x60, RZ ;  /* 0x000000605f0d7824 */ /* 0x000fe200078e02ff */
[----:B------:R-:W-:Y:S01]  /*2870*/  SEL R6, RZ, 0x8, P3 ;  /* 0x00000008ff067807 */ /* 0x000fe20001800000 */
[----:B------:R-:W-:Y:S01]  /*2880*/  IMAD.IADD R106, R99, 0x1, R27 ;  /* 0x00000001636a7824 */ /* 0x000fe200078e021b */
[----:B------:R-:W-:Y:S01]  /*2890*/  LOP3.LUT P4, RZ, R219, 0x4, RZ, 0xc0, !PT ;  /* 0x00000004dbff7812 */ /* 0x000fe2000788c0ff */
[----:B------:R-:W-:Y:S01]  /*28a0*/  IMAD.IADD R105, R93, 0x1, R103 ;  /* 0x000000015d697824 */ /* 0x000fe200078e0267 */
[----:B------:R-:W-:Y:S01]  /*28b0*/  LOP3.LUT R4, R7, R178, RZ, 0x3c, !PT ;  /* 0x000000b207047212 */ /* 0x000fe200078e3cff */
[----:B------:R-:W-:Y:S01]  /*28c0*/  IMAD.IADD R103, R103, 0x1, R91 ;  /* 0x0000000167677824 */ /* 0x000fe200078e025b */
[----:B------:R-:W-:-:S02]  /*28d0*/  SEL R10, RZ, 0x20, P2 ;  /* 0x00000020ff0a7807 */ /* 0x000fc40001000000 */
[C---:B------:R-:W-:Y:S01]  /*28e0*/  SHF.L.U64.HI R109, R88.reuse, 0x6, R89 ;  /* 0x00000006586d7819 */ /* 0x040fe20000010259 */
[----:B------:R-:W-:Y:S01]  /*28f0*/  IMAD.IADD R4, R179, 0x1, R4 ;  /* 0x00000001b3047824 */ /* 0x000fe200078e0204 */
[C---:B------:R-:W-:Y:S01]  /*2900*/  SHF.L.U32 R110, R88.reuse, 0x6, RZ ;  /* 0x00000006586e7819 */ /* 0x040fe200000006ff */
[----:B------:R-:W-:Y:S01]  /*2910*/  IMAD.WIDE.U32 R88, R88, 0x60, RZ ;  /* 0x0000006058587825 */ /* 0x000fe200078e00ff */
[----:B------:R-:W-:Y:S02]  /*2920*/  LOP3.LUT R21, R5, R6, RZ, 0xfc, !PT ;  /* 0x0000000605157212 */ /* 0x000fe400078efcff */
[C---:B------:R-:W-:Y:S01]  /*2930*/  SHF.L.U64.HI R107, R94.reuse, 0x6, R95 ;  /* 0x000000065e6b7819 */ /* 0x040fe2000001025f */
[----:B------:R-:W-:Y:S01]  /*2940*/  IMAD.WIDE.U32 R94, R94, 0x60, RZ ;  /* 0x000000605e5e7825 */ /* 0x000fe200078e00ff */
[----:B------:R-:W-:Y:S02]  /*2950*/  SEL R127, R127, 0xffffffe0, !P4 ;  /* 0xffffffe07f7f7807 */ /* 0x000fe40006000000 */
[----:B------:R-:W-:Y:S01]  /*2960*/  SHF.R.S32.HI R121, RZ, 0x3, R8 ;  /* 0x00000003ff797819 */ /* 0x000fe20000011408 */
[----:B------:R-:W-:Y:S01]  /*2970*/  IMAD.IADD R130, R95, 0x1, R13 ;  /* 0x000000015f827824 */ /* 0x000fe200078e020d */
[----:B------:R-:W-:Y:S01]  /*2980*/  LOP3.LUT R6, R8, 0xfffffff8, RZ, 0xc0, !PT ;  /* 0xfffffff808067812 */ /* 0x000fe200078ec0ff */
[----:B------:R-:W-:Y:S01]  /*2990*/  IMAD.IADD R132, R127, 0x1, R4 ;  /* 0x000000017f847824 */ /* 0x000fe200078e0204 */
[----:B------:R-:W-:-:S02]  /*29a0*/  LOP3.LUT R87, R9, R10, RZ, 0xfc, !PT ;  /* 0x0000000a09577212 */ /* 0x000fc400078efcff */
[----:B------:R-:W-:Y:S02]  /*29b0*/  LOP3.LUT R7, R11, 0xfffffff8, RZ, 0xc0, !PT ;  /* 0xfffffff80b077812 */ /* 0x000fe400078ec0ff */
[----:B------:R-:W-:Y:S02]  /*29c0*/  LOP3.LUT R8, R14, 0xfffffff8, RZ, 0xc0, !PT ;  /* 0xfffffff80e087812 */ /* 0x000fe400078ec0ff */
[----:B------:R-:W-:Y:S02]  /*29d0*/  IADD3 R104, R27, R97, RZ ;  /* 0x000000611b687210 */ /* 0x000fe40007ffe0ff */
[C---:B------:R-:W-:Y:S02]  /*29e0*/  LOP3.LUT R10, R21.reuse, 0x2, RZ, 0xc0, !PT ;  /* 0x00000002150a7812 */ /* 0x040fe400078ec0ff */
[----:B------:R-:W-:Y:S02]  /*29f0*/  LOP3.LUT R20, R21, 0x4, RZ, 0xc0, !PT ;  /* 0x0000000415147812 */ /* 0x000fe400078ec0ff */
[----:B------:R-:W-:-:S02]  /*2a00*/  LOP3.LUT R26, R87, 0x2, RZ, 0xc0, !PT ;  /* 0x00000002571a7812 */ /* 0x000fc400078ec0ff */
[C---:B------:R-:W-:Y:S02]  /*2a10*/  LOP3.LUT R27, R87.reuse, 0x4, RZ, 0xc0, !PT ;  /* 0x00000004571b7812 */ /* 0x040fe400078ec0ff */
[C---:B------:R-:W-:Y:S02]  /*2a20*/  LOP3.LUT R101, R87.reuse, 0x8, RZ, 0xc0, !PT ;  /* 0x0000000857657812 */ /* 0x040fe400078ec0ff */
[----:B------:R-:W-:Y:S02]  /*2a30*/  LOP3.LUT R100, R87, 0x10, RZ, 0xc0, !PT ;  /* 0x0000001057647812 */ /* 0x000fe400078ec0ff */
[----:B-1----:R-:W-:Y:S02]  /*2a40*/  LEA.HI R218, R218, 0x8, RZ, 0x19 ;  /* 0x00000008dada7811 */ /* 0x002fe400078fc8ff */
[----:B------:R-:W-:Y:S02]  /*2a50*/  SHF.L.U32 R125, R125, 0x1, RZ ;  /* 0x000000017d7d7819 */ /* 0x000fe400000006ff */
[----:B------:R-:W-:-:S02]  /*2a60*/  IADD3 R131, R89, R131, RZ ;  /* 0x0000008359837210 */ /* 0x000fc40007ffe0ff */
[----:B------:R-:W-:Y:S02]  /*2a70*/  LOP3.LUT R5, R5, 0x1, RZ, 0xc0, !PT ;  /* 0x0000000105057812 */ /* 0x000fe400078ec0ff */
[----:B------:R-:W-:Y:S02]  /*2a80*/  SHF.R.S32.HI R120, RZ, 0x3, R11 ;  /* 0x00000003ff787819 */ /* 0x000fe4000001140b */
[----:B------:R-:W-:Y:S02]  /*2a90*/  SHF.R.S32.HI R119, RZ, 0x3, R14 ;  /* 0x00000003ff777819 */ /* 0x000fe4000001140e */
[----:B------:R-:W-:Y:S02]  /*2aa0*/  LOP3.LUT R9, R9, 0x1, RZ, 0xc0, !PT ;  /* 0x0000000109097812 */ /* 0x000fe400078ec0ff */
[----:B------:R-:W-:Y:S02]  /*2ab0*/  LOP3.LUT R21, R21, 0x8, RZ, 0xc0, !PT ;  /* 0x0000000815157812 */ /* 0x000fe400078ec0ff */
[----:B------:R-:W-:-:S02]  /*2ac0*/  SHF.R.S32.HI R113, RZ, 0x1f, R6 ;  /* 0x0000001fff717819 */ /* 0x000fc40000011406 */
[----:B------:R-:W-:Y:S02]  /*2ad0*/  SHF.R.S32.HI R112, RZ, 0x1f, R7 ;  /* 0x0000001fff707819 */ /* 0x000fe40000011407 */
[----:B------:R-:W-:Y:S02]  /*2ae0*/  SHF.R.S32.HI R111, RZ, 0x1f, R8 ;  /* 0x0000001fff6f7819 */ /* 0x000fe40000011408 */
[----:B------:R-:W-:Y:S02]  /*2af0*/  LOP3.LUT R87, R87, 0x20, RZ, 0xc0, !PT ;  /* 0x0000002057577812 */ /* 0x000fe400078ec0ff */
[----:B------:R-:W-:-:S07]  /*2b00*/  SHF.R.S32.HI R128, RZ, 0x1f, R102 ;  /* 0x0000001fff807819 */ /* 0x000fce0000011466 */
.L_x_562:
[----:B---3--:R-:W2:Y:S01]  /*2b10*/  LDL.LU R31, [R1+0x38] ;  /* 0x00003800011f7983 */ /* 0x008ea20000300800 */
[----:B------:R-:W0:Y:S01]  /*2b20*/  LDC R81, c[0x0][0x430] ;  /* 0x00010c00ff517b82 */ /* 0x000e220000000800 */
[----:B------:R-:W-:Y:S01]  /*2b30*/  IADD3 R24, R24, -0x1, RZ ;  /* 0xffffffff18187810 */ /* 0x000fe20007ffe0ff */
[----:B------:R-:W-:-:S04]  /*2b40*/  IMAD.MOV.U32 R80, RZ, RZ, RZ ;  /* 0x000000ffff507224 */ /* 0x000fc800078e00ff */
[----:B------:R-:W-:Y:S02]  /*2b50*/  IMAD R12, R24, 0x60, R114 ;  /* 0x00000060180c7824 */ /* 0x000fe400078e0272 */
[----:B------:R-:W1:Y:S02]  /*2b60*/  LDC R124, c[0x0][0x3f4] ;  /* 0x0000fd00ff7c7b82 */ /* 0x000e640000000800 */
[----:B------:R-:W-:Y:S01]  /*2b70*/  IMAD.IADD R32, R129, 0x1, R12 ;  /* 0x0000000181207824 */ /* 0x000fe200078e020c */
[----:B------:R-:W-:-:S03]  /*2b80*/  ISETP.GE.AND P2, PT, R12, R25, PT ;  /* 0x000000190c00720c */ /* 0x000fc60003f46270 */
[----:B------:R-:W-:Y:S01]  /*2b90*/  IMAD.MOV.U32 R28, RZ, RZ, R32 ;  /* 0x000000ffff1c7224 */ /* 0x000fe200078e0020 */
[----:B------:R-:W-:Y:S02]  /*2ba0*/  ISETP.GT.OR P2, PT, R114, 0x5f, P2 ;  /* 0x0000005f7200780c */ /* 0x000fe40001744670 */
[----:B0-----:R-:W-:-:S11]  /*2bb0*/  ISETP.NE.AND P3, PT, R81, 0x1, PT ;  /* 0x000000015100780c */ /* 0x001fd60003f65270 */
[----:B------:R-:W0:Y:S08]  /*2bc0*/  @!P2 LDC.64 R14, c[0x0][0x428] ;  /* 0x00010a00ff0eab82 */ /* 0x000e300000000a00 */
[----:B------:R-:W3:Y:S08]  /*2bd0*/  @!P2 LDC.64 R12, c[0x0][0x418] ;  /* 0x00010600ff0cab82 */ /* 0x000ef00000000a00 */
[----:B------:R-:W4:Y:S08]  /*2be0*/  @P3 LDC R11, c[0x0][0x434] ;  /* 0x00010d00ff0b3b82 */ /* 0x000f300000000800 */
[----:B------:R-:W1:Y:S01]  /*2bf0*/  @P3 LDC R30, c[0x0][0x438] ;  /* 0x00010e00ff1e3b82 */ /* 0x000e620000000800 */
[----:B----4-:R-:W-:-:S05]  /*2c00*/  @P3 IMAD.HI.U32 R11, R32, R11, RZ ;  /* 0x0000000b200b3227 */ /* 0x010fca00078e00ff */
[----:B-1----:R-:W-:Y:S01]  /*2c10*/  @P3 SHF.R.U32.HI R28, RZ, R30, R11 ;  /* 0x0000001eff1c3219 */ /* 0x002fe2000001160b */
[----:B0-----:R-:W-:-:S03]  /*2c20*/  @!P2 IMAD R11, R128, R14, RZ ;  /* 0x0000000e800ba224 */ /* 0x001fc600078e02ff */
[--C-:B------:R-:W-:Y:S01]  /*2c30*/  @!P2 SHF.R.S32.HI R29, RZ, 0x1f, R28.reuse ;  /* 0x0000001fff1da819 */ /* 0x100fe2000001141c */
[C---:B------:R-:W-:Y:S02]  /*2c40*/  @!P2 IMAD R11, R102.reuse, R15, R11 ;  /* 0x0000000f660ba224 */ /* 0x040fe400078e020b */
[----:B------:R-:W-:-:S05]  /*2c50*/  @!P2 IMAD.WIDE.U32 R14, R102, R14, R28 ;  /* 0x0000000e660ea225 */ /* 0x000fca00078e001c */
[----:B------:R-:W-:Y:S02]  /*2c60*/  @!P2 IADD3 R11, R15, R11, RZ ;  /* 0x0000000b0f0ba210 */ /* 0x000fe40007ffe0ff */
[----:B---3--:R-:W-:-:S04]  /*2c70*/  @!P2 LEA R12, P3, R14, R12, 0x2 ;  /* 0x0000000c0e0ca211 */ /* 0x008fc800078610ff */
[----:B------:R-:W-:Y:S02]  /*2c80*/  @!P2 LEA.HI.X R13, R14, R13, R11, 0x2, P3 ;  /* 0x0000000d0e0da211 */ /* 0x000fe400018f140b */
[----:B------:R-:W-:-:S03]  /*2c90*/  ISETP.GT.AND P3, PT, R24, R126, PT ;  /* 0x0000007e1800720c */ /* 0x000fc60003f64270 */
[----:B------:R0:W5:Y:S01]  /*2ca0*/  @!P2 LDG.E R80, desc[UR56][R12.64] ;  /* 0x000000380c50a981 */ /* 0x000162000c1e1900 */
[----:B------:R-:W-:Y:S01]  /*2cb0*/  ISETP.GE.AND P2, PT, R124, 0x1, PT ;  /* 0x000000017c00780c */ /* 0x000fe20003f46270 */
[----:B------:R-:W-:Y:S01]  /*2cc0*/  IMAD.MOV R14, RZ, RZ, -R28 ;  /* 0x000000ffff0e7224 */ /* 0x000fe200078e0a1c */
[----:B------:R-:W-:Y:S05]  /*2cd0*/  YIELD ;  /* 0x0000000000007946 */ /* 0x000fea0003800000 */
[----:B------:R-:W-:Y:S01]  /*2ce0*/  IMAD R81, R81, R14, R32 ;  /* 0x0000000e51517224 */ /* 0x000fe200078e0220 */
[----:B------:R-:W-:Y:S01]  /*2cf0*/  BSSY B0, `(.L_x_457) ;  /* 0x00007bc000007945 */ /* 0x000fe20003800000 */
[----:B------:R-:W-:-:S02]  /*2d00*/  IMAD R14, R18, 0x4800, R4 ;  /* 0x00004800120e7824 */ /* 0x000fc400078e0204 */
[----:B------:R-:W-:-:S03]  /*2d10*/  IMAD R28, R18, 0x4800, R132 ;  /* 0x00004800121c7824 */ /* 0x000fc600078e0284 */
[----:B------:R-:W-:Y:S01]  /*2d20*/  LEA R29, R14, R123, 0x1 ;  /* 0x0000007b0e1d7211 */ /* 0x000fe200078e08ff */
[----:B------:R-:W-:Y:S01]  /*2d30*/  IMAD R28, R28, 0x2, R123 ;  /* 0x000000021c1c7824 */ /* 0x000fe200078e027b */
[----:B--2---:R-:W-:-:S04]  /*2d40*/  LOP3.LUT R31, R31, 0xfffffffd, RZ, 0xc0, !PT ;  /* 0xfffffffd1f1f7812 */ /* 0x004fc800078ec0ff */
[----:B------:R-:W-:-:S05]  /*2d50*/  @P3 LOP3.LUT R31, R31, 0x2, RZ, 0xfc, !PT ;  /* 0x000000021f1f3812 */ /* 0x000fca00078efcff */
[----:B------:R0:W-:Y:S01]  /*2d60*/  STL [R1+0x38], R31 ;  /* 0x0000381f01007387 */ /* 0x0001e20000100800 */
[----:B------:R-:W-:Y:S05]  /*2d70*/  @!P2 BRA `(.L_x_458) ;  /* 0x000000740000a947 */ /* 0x000fea0003800000 */
[----:B------:R-:W-:Y:S01]  /*2d80*/  SHF.R.S32.HI R82, RZ, 0x1f, R81 ;  /* 0x0000001fff527819 */ /* 0x000fe20000011451 */
[----:B------:R-:W-:Y:S01]  /*2d90*/  ULDC.64 UR4, c[0x0][0x300] ;  /* 0x0000c00000047ab9 */ /* 0x000fe20000000a00 */
[----:B-----5:R-:W-:Y:S01]  /*2da0*/  SHF.R.S32.HI R83, RZ, 0x1f, R80 ;  /* 0x0000001fff537819 */ /* 0x020fe20000011450 */
[C---:B0-----:R-:W-:Y:S01]  /*2db0*/  IMAD.WIDE.U32 R12, R81.reuse, UR4, RZ ;  /* 0x00000004510c7c25 */ /* 0x041fe2000f8e00ff */
[----:B------:R-:W-:Y:S02]  /*2dc0*/  ULDC.U8 UR6, c[0x0][0x410] ;  /* 0x0001040000067ab9 */ /* 0x000fe40000000000 */
[----:B------:R-:W-:Y:S01]  /*2dd0*/  ISETP.NE.AND P2, PT, RZ, UR6, PT ;  /* 0x00000006ff007c0c */ /* 0x000fe2000bf45270 */
[----:B------:R-:W-:Y:S02]  /*2de0*/  IMAD R14, R82, UR4, RZ ;  /* 0x00000004520e7c24 */ /* 0x000fe4000f8e02ff */
[----:B------:R-:W-:Y:S02]  /*2df0*/  IMAD R84, R24, -0x60, R25 ;  /* 0xffffffa018547824 */ /* 0x000fe400078e0219 */
[----:B------:R-:W-:Y:S01]  /*2e00*/  IMAD R11, R81, UR5, R14 ;  /* 0x00000005510b7c24 */ /* 0x000fe2000f8e020e */
[----:B------:R-:W-:Y:S01]  /*2e10*/  ULDC.64 UR4, c[0x0][0x310] ;  /* 0x0000c40000047ab9 */ /* 0x000fe20000000a00 */
[----:B------:R-:W-:Y:S01]  /*2e20*/  IMAD R14, R130, R24, RZ ;  /* 0x00000018820e7224 */ /* 0x000fe200078e02ff */
[----:B------:R-:W-:Y:S01]  /*2e30*/  VIMNMX R84, R84, 0x60, PT ;  /* 0x0000006054547848 */ /* 0x000fe20003fe0100 */
[----:B------:R-:W-:-:S02]  /*2e40*/  IMAD R15, R83, UR4, RZ ;  /* 0x00000004530f7c24 */ /* 0x000fc4000f8e02ff */
[----:B------:R-:W-:Y:S01]  /*2e50*/  IMAD.IADD R13, R13, 0x1, R11 ;  /* 0x000000010d0d7824 */ /* 0x000fe200078e020b */
[----:B------:R-:W-:Y:S01]  /*2e60*/  SHF.R.S32.HI R11, RZ, 0x1f, R24 ;  /* 0x0000001fff0b7819 */ /* 0x000fe20000011418 */
[C---:B------:R-:W-:Y:S02]  /*2e70*/  IMAD R15, R80.reuse, UR5, R15 ;  /* 0x00000005500f7c24 */ /* 0x040fe4000f8e020f */
[----:B------:R-:W-:Y:S01]  /*2e80*/  IMAD.WIDE.U32 R12, R80, UR4, R12 ;  /* 0x00000004500c7c25 */ /* 0x000fe2000f8e000c */
[----:B------:R-:W-:-:S03]  /*2e90*/  ULDC.64 UR4, c[0x0][0x308] ;  /* 0x0000c20000047ab9 */ /* 0x000fc60000000a00 */
[----:B------:R-:W-:Y:S01]  /*2ea0*/  IMAD R33, R11, R94, R14 ;  /* 0x0000005e0b217224 */ /* 0x000fe200078e020e */
[----:B------:R-:W-:Y:S01]  /*2eb0*/  IADD3 R13, R13, R15, RZ ;  /* 0x0000000f0d0d7210 */ /* 0x000fe20007ffe0ff */
[----:B------:R-:W-:Y:S02]  /*2ec0*/  IMAD R15, R131, R24, RZ ;  /* 0x00000018830f7224 */ /* 0x000fe400078e02ff */
[----:B------:R-:W-:-:S04]  /*2ed0*/  IMAD.WIDE.U32 R30, R162, UR4, R12 ;  /* 0x00000004a21e7c25 */ /* 0x000fc8000f8e000c */
[----:B------:R-:W-:Y:S01]  /*2ee0*/  IMAD R115, R162, UR5, R31 ;  /* 0x00000005a2737c24 */ /* 0x000fe2000f8e021f */
[----:B------:R-:W-:Y:S01]  /*2ef0*/  ULDC.64 UR4, c[0x0][0x2e8] ;  /* 0x0000ba0000047ab9 */ /* 0x000fe20000000a00 */
[----:B------:R-:W-:Y:S01]  /*2f00*/  IMAD R35, R11, R88, R15 ;  /* 0x000000580b237224 */ /* 0x000fe200078e020f */
[----:B------:R-:W-:Y:S01]  /*2f10*/  LEA R118, P3, R30, UR4, 0x1 ;  /* 0x000000041e767c11 */ /* 0x000fe2000f8608ff */
[----:B------:R-:W-:-:S03]  /*2f20*/  IMAD.WIDE.U32 R14, R94, R24, RZ ;  /* 0x000000185e0e7225 */ /* 0x000fc600078e00ff */
[----:B------:R-:W-:Y:S01]  /*2f30*/  LEA.HI.X R115, R30, UR5, R115, 0x1, P3 ;  /* 0x000000051e737c11 */ /* 0x000fe200098f0c73 */
[----:B------:R-:W-:-:S04]  /*2f40*/  IMAD.WIDE.U32 R12, R88, R24, RZ ;  /* 0x00000018580c7225 */ /* 0x000fc800078e00ff */
[----:B------:R-:W-:Y:S02]  /*2f50*/  IMAD.IADD R11, R15, 0x1, R33 ;  /* 0x000000010f0b7824 */ /* 0x000fe400078e0221 */
[----:B------:R-:W-:Y:S01]  /*2f60*/  IMAD.IADD R78, R13, 0x1, R35 ;  /* 0x000000010d4e7824 */ /* 0x000fe200078e0223 */
[----:B------:R-:W-:Y:S06]  /*2f70*/  @!P2 BRA `(.L_x_459) ;  /* 0x0000003400cca947 */ /* 0x000fec0003800000 */
[----:B------:R-:W-:Y:S01]  /*2f80*/  ISETP.GE.AND P3, PT, R166, R84, PT ;  /* 0x00000054a600720c */ /* 0x000fe20003f66270 */
[----:B------:R-:W-:Y:S01]  /*2f90*/  BSSY B1, `(.L_x_460) ;  /* 0x0000037000017945 */ /* 0x000fe20003800000 */
        /* <DEDUP_REMOVED lines=12> */
[----:B------:R-:W-:Y:S01]  /*3060*/  CS2R R76, SRZ ;  /* 0x00000000004c7805 */ /* 0x000fe2000001ff00 */
[----:B------:R-:W-:Y:S06]  /*3070*/  @P3 BRA `(.L_x_461) ;  /* 0x0000000000a03947 */ /* 0x000fec0003800000 */
[----:B------:R-:W-:Y:S01]  /*3080*/  IADD3 R33, P2, R98, R14, RZ ;  /* 0x0000000e62217210 */ /* 0x000fe20007f5e0ff */
[----:B------:R-:W-:Y:S01]  /*3090*/  ULDC.64 UR4, c[0x0][0x3e8] ;  /* 0x0000fa0000047ab9 */ /* 0x000fe20000000a00 */
[----:B------:R-:W-:Y:S02]  /*30a0*/  CS2R R74, SRZ ;  /* 0x00000000004a7805 */ /* 0x000fe4000001ff00 */
[----:B------:R-:W-:Y:S02]  /*30b0*/  CS2R R76, SRZ ;  /* 0x00000000004c7805 */ /* 0x000fe4000001ff00 */
[----:B------:R-:W-:Y:S02]  /*30c0*/  IADD3.X R34, R11, R106, RZ, P2, !PT ;  /* 0x0000006a0b227210 */ /* 0x000fe400017fe4ff */
[----:B------:R-:W-:-:S04]  /*30d0*/  LEA R32, P2, R33, UR4, 0x1 ;  /* 0x0000000421207c11 */ /* 0x000fc8000f8408ff */
[----:B------:R-:W-:Y:S01]  /*30e0*/  LEA.HI.X R33, R33, UR5, R34, 0x1, P2 ;  /* 0x0000000521217c11 */ /* 0x000fe200090f0c22 */
[----:B------:R-:W-:Y:S01]  /*30f0*/  ULDC.64 UR4, c[0x0][0x400] ;  /* 0x0001000000047ab9 */ /* 0x000fe20000000a00 */
[----:B------:R-:W-:-:S05]  /*3100*/  IADD3 R35, P2, R92, R12, RZ ;  /* 0x0000000c5c237210 */ /* 0x000fca0007f5e0ff */
[----:B------:R-:W-:Y:S01]  /*3110*/  IMAD.X R36, R78, 0x1, R105, P2 ;  /* 0x000000014e247824 */ /* 0x000fe200010e0669 */
[----:B------:R-:W-:-:S04]  /*3120*/  LEA R34, P2, R35, UR4, 0x1 ;  /* 0x0000000423227c11 */ /* 0x000fc8000f8408ff */
[----:B------:R-:W-:Y:S02]  /*3130*/  LEA.HI.X R35, R35, UR5, R36, 0x1, P2 ;  /* 0x0000000523237c11 */ /* 0x000fe400090f0c24 */
[----:B------:R-:W-:Y:S02]  /*3140*/  ISETP.GE.AND P2, PT, R160, R124, PT ;  /* 0x0000007ca000720c */ /* 0x000fe40003f46270 */
[----:B------:R-:W-:Y:S02]  /*3150*/  CS2R R70, SRZ ;  /* 0x0000000000467805 */ /* 0x000fe4000001ff00 */
[----:B------:R-:W-:-:S09]  /*3160*/  CS2R R72, SRZ ;  /* 0x0000000000487805 */ /* 0x000fd2000001ff00 */
[----:B------:R0:W5:Y:S04]  /*3170*/  @!P2 LDG.E.64 R74, desc[UR56][R32.64] ;  /* 0x00000038204aa981 */ /* 0x000168000c1e1b00 */
[----:B------:R0:W5:Y:S01]  /*3180*/  @!P2 LDG.E.64 R76, desc[UR56][R34.64] ;  /* 0x00000038224ca981 */ /* 0x000162000c1e1b00 */
        /* <DEDUP_REMOVED lines=20> */
[----:B------:R-:W-:-:S13]  /*32d0*/  ISETP.GE.AND P2, PT, R173, R124, PT ;  /* 0x0000007cad00720c */ /* 0x000fda0003f46270 */
[----:B------:R0:W5:Y:S04]  /*32e0*/  @!P2 LDG.E.64 R54, desc[UR56][R32.64+0xa0] ;  /* 0x0000a0382036a981 */ /* 0x000168000c1e1b00 */
[----:B------:R0:W5:Y:S02]  /*32f0*/  @!P2 LDG.E.64 R56, desc[UR56][R34.64+0xa0] ;  /* 0x0000a0382238a981 */ /* 0x000164000c1e1b00 */
.L_x_461:
[----:B------:R-:W-:Y:S05]  /*3300*/  BSYNC B1 ;  /* 0x0000000000017941 */ /* 0x000fea0003800000 */
.L_x_460:
[----:B0-----:R-:W-:Y:S01]  /*3310*/  VIADD R32, R166, 0x40 ;  /* 0x00000040a6207836 */ /* 0x001fe20000000000 */
[----:B------:R-:W-:Y:S01]  /*3320*/  BSSY B1, `(.L_x_462) ;  /* 0x0000036000017945 */ /* 0x000fe20003800000 */
[----:B------:R-:W-:Y:S02]  /*3330*/  CS2R R34, SRZ ;  /* 0x0000000000227805 */ /* 0x000fe4000001ff00 */
[----:B------:R-:W-:Y:S02]  /*3340*/  CS2R R38, SRZ ;  /* 0x0000000000267805 */ /* 0x000fe4000001ff00 */
[----:B------:R-:W-:Y:S02]  /*3350*/  CS2R R42, SRZ ;  /* 0x00000000002a7805 */ /* 0x000fe4000001ff00 */
[----:B------:R-:W-:Y:S02]  /*3360*/  ISETP.GE.AND P4, PT, R32, R84, PT ;  /* 0x000000542000720c */ /* 0x000fe40003f86270 */
        /* <DEDUP_REMOVED lines=8> */
[----:B------:R-:W-:Y:S06]  /*33f0*/  @P4 BRA `(.L_x_463) ;  /* 0x0000000000a04947 */ /* 0x000fec0003800000 */
[----:B------:R-:W-:Y:S01]  /*3400*/  IADD3 R15, P2, P5, R98, R14, R108 ;  /* 0x0000000e620f7210 */ /* 0x000fe20007d5e06c */
[----:B------:R-:W-:Y:S01]  /*3410*/  ULDC.64 UR4, c[0x0][0x3e8] ;  /* 0x0000fa0000047ab9 */ /* 0x000fe20000000a00 */
[----:B------:R-:W-:Y:S02]  /*3420*/  CS2R R50, SRZ ;  /* 0x0000000000327805 */ /* 0x000fe4000001ff00 */
[----:B------:R-:W-:Y:S02]  /*3430*/  CS2R R52, SRZ ;  /* 0x0000000000347805 */ /* 0x000fe4000001ff00 */
[----:B------:R-:W-:Y:S02]  /*3440*/  IADD3.X R30, R106, R11, R107, P2, P5 ;  /* 0x0000000b6a1e7210 */ /* 0x000fe400017ea46b */
[----:B------:R-:W-:-:S04]  /*3450*/  IADD3 R13, P2, P5, R92, R12, R110 ;  /* 0x0000000c5c0d7210 */ /* 0x000fc80007d5e06e */
[----:B------:R-:W-:Y:S02]  /*3460*/  IADD3.X R78, R105, R78, R109, P2, P5 ;  /* 0x0000004e694e7210 */ /* 0x000fe400017ea46d */
[----:B------:R-:W-:-:S04]  /*3470*/  LEA R14, P2, R15, UR4, 0x1 ;  /* 0x000000040f0e7c11 */ /* 0x000fc8000f8408ff */
[----:B------:R-:W-:Y:S01]  /*3480*/  LEA.HI.X R15, R15, UR5, R30, 0x1, P2 ;  /* 0x000000050f0f7c11 */ /* 0x000fe200090f0c1e */
[----:B------:R-:W-:Y:S02]  /*3490*/  ULDC.64 UR4, c[0x0][0x400] ;  /* 0x0001000000047ab9 */ /* 0x000fe40000000a00 */
        /* <DEDUP_REMOVED lines=30> */
.L_x_463:
[----:B------:R-:W-:Y:S05]  /*3680*/  BSYNC B1 ;  /* 0x0000000000017941 */ /* 0x000fea0003800000 */
.L_x_462:
[----:B-----5:R-:W-:Y:S01]  /*3690*/  IMAD.MOV.U32 R11, RZ, RZ, R55 ;  /* 0x000000ffff0b7224 */ /* 0x020fe200078e0037 */
[----:B0-----:R-:W-:Y:S01]  /*36a0*/  MOV R12, R54 ;  /* 0x00000036000c7202 */ /* 0x001fe20000000f00 */
[----:B------:R-:W-:Y:S01]  /*36b0*/  IMAD.MOV.U32 R14, RZ, RZ, R58 ;  /* 0x000000ffff0e7224 */ /* 0x000fe200078e003a */
[----:B------:R-:W-:Y:S01]  /*36c0*/  MOV R13, R59 ;  /* 0x0000003b000d7202 */ /* 0x000fe20000000f00 */
[----:B------:R-:W-:Y:S01]  /*36d0*/  UISETP.NE.AND UP0, UPT, UR58, 0x3, UPT ;  /* 0x000000033a00788c */ /* 0x000fe2000bf05270 */
[----:B------:R-:W-:Y:S01]  /*36e0*/  PRMT R155, R12, 0x5410, R11 ;  /* 0x000054100c9b7816 */ /* 0x000fe2000000000b */
[----:B------:R-:W-:Y:S01]  /*36f0*/  IMAD.MOV.U32 R12, RZ, RZ, R62 ;  /* 0x000000ffff0c7224 */ /* 0x000fe200078e003e */
[----:B------:R-:W-:Y:S01]  /*3700*/  PRMT R158, R13, 0x5410, R14 ;  /* 0x000054100d9e7816 */ /* 0x000fe2000000000e */
[----:B------:R-:W-:Y:S01]  /*3710*/  IMAD.MOV.U32 R11, RZ, RZ, R63 ;  /* 0x000000ffff0b7224 */ /* 0x000fe200078e003f */
[----:B------:R-:W-:Y:S01]  /*3720*/  MOV R14, R71 ;  /* 0x00000047000e7202 */ /* 0x000fe20000000f00 */
[----:B------:R-:W-:Y:S01]  /*3730*/  IMAD.MOV.U32 R13, RZ, RZ, R70 ;  /* 0x000000ffff0d7224 */ /* 0x000fe200078e0046 */
[----:B------:R-:W-:Y:S01]  /*3740*/  PRMT R182, R12, 0x7610, R182 ;  /* 0x000076100cb67816 */ /* 0x000fe200000000b6 */
[----:B------:R-:W-:Y:S01]  /*3750*/  IMAD.MOV.U32 R12, RZ, RZ, R67 ;  /* 0x000000ffff0c7224 */ /* 0x000fe200078e0043 */
[----:B------:R-:W-:-:S02]  /*3760*/  PRMT R159, R11, 0x7610, R159 ;  /* 0x000076100b9f7816 */ /* 0x000fc4000000009f */
[----:B------:R-:W-:Y:S02]  /*3770*/  MOV R11, R66 ;  /* 0x00000042000b7202 */ /* 0x000fe40000000f00 */
[----:B------:R-:W-:Y:S02]  /*3780*/  PRMT R195, R14, 0x7610, R195 ;  /* 0x000076100ec37816 */ /* 0x000fe400000000c3 */
[----:B------:R-:W-:Y:S01]  /*3790*/  PRMT R193, R12, 0x5410, R11 ;  /* 0x000054100cc17816 */ /* 0x000fe2000000000b */
[----:B------:R-:W-:Y:S01]  /*37a0*/  IMAD.MOV.U32 R11, RZ, RZ, R74 ;  /* 0x000000ffff0b7224 */ /* 0x000fe200078e004a */
[----:B------:R-:W-:Y:S01]  /*37b0*/  PRMT R194, R194, 0x5410, R13 ;  /* 0x00005410c2c27816 */ /* 0x000fe2000000000d */
[----:B------:R-:W-:Y:S01]  /*37c0*/  IMAD.MOV.U32 R12, RZ, RZ, R75 ;  /* 0x000000ffff0c7224 */ /* 0x000fe200078e004b */
[----:B------:R-:W-:-:S04]  /*37d0*/  PLOP3.LUT P2, PT, PT, PT, UP0, 0x80, 0x0 ;  /* 0x000000000000781c */ /* 0x000fc80003f4f008 */
[----:B------:R-:W-:Y:S01]  /*37e0*/  PRMT R150, R11, 0x5410, R12 ;  /* 0x000054100b967816 */ /* 0x000fe2000000000c */
[----:B------:R-:W-:Y:S01]  /*37f0*/  IMAD.MOV.U32 R11, RZ, RZ, R57 ;  /* 0x000000ffff0b7224 */ /* 0x000fe200078e0039 */
[----:B------:R-:W-:-:S04]  /*3800*/  MOV R12, R56 ;  /* 0x00000038000c7202 */ /* 0x000fc80000000f00 */
[----:B------:R-:W-:Y:S01]  /*3810*/  PRMT R156, R12, 0x5410, R11 ;  /* 0x000054100c9c7816 */ /* 0x000fe2000000000b */
[----:B------:R-:W-:Y:S01]  /*3820*/  IMAD.MOV.U32 R12, RZ, RZ, R60 ;  /* 0x000000ffff0c7224 */ /* 0x000fe200078e003c */
[----:B------:R-:W-:-:S04]  /*3830*/  MOV R11, R61 ;  /* 0x0000003d000b7202 */ /* 0x000fc80000000f00 */
[----:B------:R-:W-:Y:S01]  /*3840*/  PRMT R157, R11, 0x5410, R12 ;  /* 0x000054100b9d7816 */ /* 0x000fe2000000000c */
[----:B------:R-:W-:Y:S02]  /*3850*/  IMAD.MOV.U32 R12, RZ, RZ, R64 ;  /* 0x000000ffff0c7224 */ /* 0x000fe400078e0040 */
[----:B------:R-:W-:-:S03]  /*3860*/  IMAD.MOV.U32 R11, RZ, RZ, R65 ;  /* 0x000000ffff0b7224 */ /* 0x000fc600078e0041 */
[----:B------:R-:W-:Y:S01]  /*3870*/  PRMT R182, R182, 0x5410, R12 ;  /* 0x00005410b6b67816 */ /* 0x000fe2000000000c */
[----:B------:R-:W-:Y:S01]  /*3880*/  IMAD.MOV.U32 R12, RZ, RZ, R69 ;  /* 0x000000ffff0c7224 */ /* 0x000fe200078e0045 */
[----:B------:R-:W-:Y:S02]  /*3890*/  PRMT R159, R159, 0x5410, R11 ;  /* 0x000054109f9f7816 */ /* 0x000fe4000000000b */
[----:B------:R-:W-:Y:S02]  /*38a0*/  MOV R11, R68 ;  /* 0x00000044000b7202 */ /* 0x000fe40000000f00 */
[----:B------:R-:W-:Y:S02]  /*38b0*/  PRMT R194, R12, 0x7610, R194 ;  /* 0x000076100cc27816 */ /* 0x000fe400000000c2 */
[----:B------:R-:W-:Y:S01]  /*38c0*/  PRMT R195, R195, 0x5410, R11 ;  /* 0x00005410c3c37816 */ /* 0x000fe2000000000b */
[----:B------:R-:W-:Y:S01]  /*38d0*/  IMAD.MOV.U32 R11, RZ, RZ, R72 ;  /* 0x000000ffff0b7224 */ /* 0x000fe200078e0048 */
[----:B------:R-:W-:-:S04]  /*38e0*/  MOV R12, R73 ;  /* 0x00000049000c7202 */ /* 0x000fc80000000f00 */
[----:B------:R-:W-:Y:S01]  /*38f0*/  PRMT R196, R11, 0x5410, R12 ;  /* 0x000054100bc47816 */ /* 0x000fe2000000000c */
[----:B------:R-:W-:Y:S02]  /*3900*/  IMAD.MOV.U32 R11, RZ, RZ, R76 ;  /* 0x000000ffff0b7224 */ /* 0x000fe400078e004c */
[----:B------:R-:W-:-:S05]  /*3910*/  IMAD.MOV.U32 R12, RZ, RZ, R77 ;  /* 0x000000ffff0c7224 */ /* 0x000fca00078e004d */
        /* <DEDUP_REMOVED lines=27> */
[----:B------:R-:W-:Y:S02]  /*3ad0*/  PRMT R144, R12, 0x5410, R11 ;  /* 0x000054100c907816 */ /* 0x000fe4000000000b */
[----:B------:R-:W-:-:S04]  /*3ae0*/  MOV R11, R44 ;  /* 0x0000002c000b7202 */ /* 0x000fc80000000f00 */
[----:B------:R-:W-:Y:S01]  /*3af0*/  PRMT R147, R11, 0x7610, R147 ;  /* 0x000076100b937816 */ /* 0x000fe20000000093 */
[----:B------:R-:W-:-:S05]  /*3b00*/  IMAD.MOV.U32 R11, RZ, RZ, R45 ;  /* 0x000000ffff0b7224 */ /* 0x000fca00078e002d */
[----:B------:R-:W-:Y:S01]  /*3b10*/  PRMT R147, R147, 0x5410, R11 ;  /* 0x0000541093937816 */ /* 0x000fe2000000000b */
[----:B------:R-:W-:-:S05]  /*3b20*/  IMAD.MOV.U32 R11, RZ, RZ, R48 ;  /* 0x000000ffff0b7224 */ /* 0x000fca00078e0030 */
[----:B------:R-:W-:Y:S02]  /*3b30*/  PRMT R152, R11, 0x7610, R152 ;  /* 0x000076100b987816 */ /* 0x000fe40000000098 */
[----:B------:R-:W-:-:S04]  /*3b40*/  MOV R11, R49 ;  /* 0x00000031000b7202 */ /* 0x000fc80000000f00 */
[----:B------:R-:W-:Y:S01]  /*3b50*/  PRMT R152, R152, 0x5410, R11 ;  /* 0x0000541098987816 */ /* 0x000fe2000000000b */
[----:B------:R-:W-:-:S05]  /*3b60*/  IMAD.MOV.U32 R11, RZ, RZ, R52 ;  /* 0x000000ffff0b7224 */ /* 0x000fca00078e0034 */
[----:B------:R-:W-:Y:S01]  /*3b70*/  PRMT R154, R11, 0x7610, R154 ;  /* 0x000076100b9a7816 */ /* 0x000fe2000000009a */
[----:B------:R-:W-:-:S05]  /*3b80*/  IMAD.MOV.U32 R11, RZ, RZ, R53 ;  /* 0x000000ffff0b7224 */ /* 0x000fca00078e0035 */
[----:B------:R-:W-:Y:S01]  /*3b90*/  PRMT R154, R154, 0x5410, R11 ;  /* 0x000054109a9a7816 */ /* 0x000fe2000000000b */
[----:B------:R-:W-:Y:S06]  /*3ba0*/  @!P2 BRA `(.L_x_464) ;  /* 0x000000000004a947 */ /* 0x000fec0003800000 */
[----:B------:R-:W-:Y:S01]  /*3bb0*/  BPT.TRAP 0x1 ;  /* 0x000000040000795c */ /* 0x000fe20000300000 */
.L_x_464:
[----:B------:R-:W-:Y:S01]  /*3bc0*/  LEA R85, R18, R2, 0x3 ;  /* 0x0000000212557211 */ /* 0x000fe200078e18ff */
[----:B------:R-:W-:Y:S01]  /*3bd0*/  BSSY B1, `(.L_x_465) ;  /* 0x0000004000017945 */ /* 0x000fe20003800000 */
[----:B------:R-:W-:-:S04]  /*3be0*/  SHF.L.U32 R86, R167, 0x1f, RZ ;  /* 0x0000001fa7567819 */ /* 0x000fc800000006ff */
[----:B------:R-:W0:Y:S02]  /*3bf0*/  SYNCS.PHASECHK.TRANS64.TRYWAIT P5, [R85+URZ+0x2a890], R86 ;  /* 0x02a89056550075a7 */ /* 0x000e2400080a017f */
[----:B0-----:R-:W-:Y:S05]  /*3c00*/  @!P5 BRA `(.L_x_466) ;  /* 0x000001d000ecd947 */ /* 0x001fea0003800000 */
.L_x_791:
[----:B------:R-:W-:Y:S05]  /*3c10*/  BSYNC B1 ;  /* 0x0000000000017941 */ /* 0x000fea0003800000 */
.L_x_465:
[----:B------:R-:W-:-:S03]  /*3c20*/  UMOV UR4, 0xffffffff ;  /* 0xffffffff00047882 */ /* 0x000fc60000000000 */
[----:B------:R-:W-:Y:S05]  /*3c30*/  BRA.DIV UR4, `(.L_x_467) ;  /* 0x000001d204f47947 */ /* 0x000fea000b800000 */
[----:B------:R1:W2:Y:S04]  /*3c40*/  SHFL.IDX PT, R78, R115, RZ, 0x1c1f ;  /* 0x001c1fff734e7589 */ /* 0x0002a800000e0000 */
[----:B------:R1:W3:Y:S02]  /*3c50*/  SHFL.IDX PT, R11, R118, RZ, 0x1c1f ;  /* 0x001c1fff760b7589 */ /* 0x0002e400000e0000 */
.L_x_795:
[----:B------:R-:W-:Y:S04]  /*3c60*/  BSSY B1, `(.L_x_468) ;  /* 0x0000151000017945 */ /* 0x000fe80003800000 */
[----:B------:R-:W-:Y:S05]  /*3c70*/  @P3 BRA `(.L_x_469) ;  /* 0x00000014003c3947 */ /* 0x000fea0003800000 */
[----:B------:R-:W-:Y:S01]  /*3c80*/  ISETP.NE.AND P3, PT, R9, RZ, PT ;  /* 0x000000ff0900720c */ /* 0x000fe20003f65270 */
[----:B------:R-:W-:-:S12]  /*3c90*/  BSSY B2, `(.L_x_470) ;  /* 0x0000035000027945 */ /* 0x000fd80003800000 */
[----:B------:R-:W-:Y:S05]  /*3ca0*/  @!P3 BRA `(.L_x_471) ;  /* 0x0000000000ccb947 */ /* 0x000fea0003800000 */
[----:B------:R4:W0:Y:S01]  /*3cb0*/  LDS.128 R12, [R29] ;  /* 0x000000001d0c7984 */ /* 0x0008220000000c00 */
[----:B------:R-:W-:Y:S01]  /*3cc0*/  ISETP.GE.AND P3, PT, R160, R124, PT ;  /* 0x0000007ca000720c */ /* 0x000fe20003f66270 */
[----:B------:R-:W-:-:S12]  /*3cd0*/  BSSY B3, `(.L_x_472) ;  /* 0x000002d000037945 */ /* 0x000fd80003800000 */
[----:B----4-:R-:W-:Y:S05]  /*3ce0*/  @P3 BRA `(.L_x_473) ;  /* 0x0000000000ac3947 */ /* 0x010fea0003800000 */
[--C-:B------:R-:W-:Y:S02]  /*3cf0*/  SHF.R.U64 R148, R74, 0x10, R75.reuse ;  /* 0x000000104a947819 */ /* 0x100fe4000000124b */
[----:B------:R-:W-:Y:S01]  /*3d00*/  SHF.R.U32.HI R74, RZ, 0x10, R75 ;  /* 0x00000010ff4a7819 */ /* 0x000fe2000001164b */
[----:B0-----:R-:W-:Y:S01]  /*3d10*/  IMAD.MOV.U32 R75, RZ, RZ, R13 ;  /* 0x000000ffff4b7224 */ /* 0x001fe200078e000d */
[--C-:B------:R-:W-:Y:S01]  /*3d20*/  SHF.R.U64 R149, R76, 0x10, R77.reuse ;  /* 0x000000104c957819 */ /* 0x100fe2000000124d */
[----:B------:R-:W-:Y:S01]  /*3d30*/  HADD2.F32 R148, -RZ, R148.H0_H0 ;  /* 0x20000094ff947230 */ /* 0x000fe20000004100 */
[----:B------:R-:W-:Y:S02]  /*3d40*/  SHF.R.U32.HI R76, RZ, 0x10, R77 ;  /* 0x00000010ff4c7819 */ /* 0x000fe4000001164d */
[----:B------:R-:W-:Y:S02]  /*3d50*/  HADD2.F32 R77, -RZ, R75.H1_H1 ;  /* 0x3000004bff4d7230 */ /* 0x000fe40000004100 */
[----:B------:R-:W-:-:S02]  /*3d60*/  HADD2.F32 R13, -RZ, R149.H0_H0 ;  /* 0x20000095ff0d7230 */ /* 0x000fc40000004100 */
[----:B------:R-:W-:Y:S02]  /*3d70*/  HADD2.F32 R149, -RZ, R75.H0_H0 ;  /* 0x2000004bff957230 */ /* 0x000fe40000004100 */
[----:B------:R-:W-:Y:S02]  /*3d80*/  HADD2.F32 R76, -RZ, R76.H0_H0 ;  /* 0x2000004cff4c7230 */ /* 0x000fe40000004100 */
[-C--:B------:R-:W-:Y:S01]  /*3d90*/  FMUL.FTZ R75, R77, R13.reuse ;  /* 0x0000000d4d4b7220 */ /* 0x080fe20000410000 */
[----:B------:R-:W-:-:S03]  /*3da0*/  FMUL.FTZ R13, R149, R13 ;  /* 0x0000000d950d7220 */ /* 0x000fc60000410000 */
[----:B------:R-:W-:Y:S01]  /*3db0*/  FFMA.FTZ R75, R149, R148, -R75 ;  /* 0x00000094954b7223 */ /* 0x000fe2000001084b */
[----:B------:R-:W-:Y:S01]  /*3dc0*/  MOV R149, R12 ;  /* 0x0000000c00957202 */ /* 0x000fe20000000f00 */
[----:B------:R-:W-:Y:S01]  /*3dd0*/  FFMA.FTZ R13, R77, R148, R13 ;  /* 0x000000944d0d7223 */ /* 0x000fe2000001000d */
[----:B------:R-:W-:Y:S02]  /*3de0*/  IMAD.MOV.U32 R77, RZ, RZ, R15 ;  /* 0x000000ffff4d7224 */ /* 0x000fe400078e000f */
[----:B------:R-:W-:Y:S02]  /*3df0*/  HADD2.F32 R148, -RZ, R74.H0_H0 ;  /* 0x2000004aff947230 */ /* 0x000fe40000004100 */
[----:B------:R-:W-:Y:S01]  /*3e00*/  HADD2.F32 R12, -RZ, R149.H1_H1 ;  /* 0x30000095ff0c7230 */ /* 0x000fe20000004100 */
[----:B------:R-:W-:Y:S01]  /*3e10*/  F2FP.F16.F32.PACK_AB R13, R13, R75 ;  /* 0x0000004b0d0d723e */ /* 0x000fe200000000ff */
[--C-:B------:R-:W-:Y:S02]  /*3e20*/  HADD2.F32 R15, -RZ, R77.reuse.H1_H1 ;  /* 0x3000004dff0f7230 */ /* 0x100fe40000004100 */
[----:B------:R-:W-:-:S02]  /*3e30*/  HADD2.F32 R77, -RZ, R77.H0_H0 ;  /* 0x2000004dff4d7230 */ /* 0x000fc40000004100 */
[----:B------:R-:W-:Y:S02]  /*3e40*/  HADD2.F32 R149, -RZ, R149.H0_H0 ;  /* 0x20000095ff957230 */ /* 0x000fe40000004100 */
[-C--:B------:R-:W-:Y:S01]  /*3e50*/  FMUL.FTZ R74, R15, R76.reuse ;  /* 0x0000004c0f4a7220 */ /* 0x080fe20000410000 */
[----:B------:R-:W-:-:S03]  /*3e60*/  FMUL.FTZ R76, R77, R76 ;  /* 0x0000004c4d4c7220 */ /* 0x000fc60000410000 */
[-C--:B------:R-:W-:Y:S01]  /*3e70*/  FFMA.FTZ R74, R77, R148.reuse, -R74 ;  /* 0x000000944d4a7223 */ /* 0x080fe2000001084a */
[----:B------:R-:W-:Y:S01]  /*3e80*/  FFMA.FTZ R15, R15, R148, R76 ;  /* 0x000000940f0f7223 */ /* 0x000fe2000001004c */
[----:B------:R-:W-:Y:S02]  /*3e90*/  HADD2.F32 R148, -RZ, R197.H0_H0 ;  /* 0x200000c5ff947230 */ /* 0x000fe40000004100 */
[----:B------:R-:W-:Y:S02]  /*3ea0*/  HADD2.F32 R76, -RZ, R150.H0_H0 ;  /* 0x20000096ff4c7230 */ /* 0x000fe40000004100 */
[----:B------:R-:W-:Y:S01]  /*3eb0*/  F2FP.F16.F32.PACK_AB R15, R15, R74 ;  /* 0x0000004a0f0f723e */ /* 0x000fe200000000ff */
[-C--:B------:R-:W-:Y:S01]  /*3ec0*/  FMUL.FTZ R77, R12, R148.reuse ;  /* 0x000000940c4d7220 */ /* 0x080fe20000410000 */
[----:B------:R-:W-:-:S03]  /*3ed0*/  FMUL.FTZ R148, R149, R148 ;  /* 0x0000009495947220 */ /* 0x000fc60000410000 */
[-C--:B------:R-:W-:Y:S01]  /*3ee0*/  FFMA.FTZ R77, R149, R76.reuse, -R77 ;  /* 0x0000004c954d7223 */ /* 0x080fe2000001084d */
[----:B------:R-:W-:Y:S01]  /*3ef0*/  FFMA.FTZ R12, R12, R76, R148 ;  /* 0x0000004c0c0c7223 */ /* 0x000fe20000010094 */
[----:B------:R-:W-:Y:S02]  /*3f00*/  HADD2.F32 R76, -RZ, R197.H1_H1 ;  /* 0x300000c5ff4c7230 */ /* 0x000fe40000004100 */
[----:B------:R-:W-:Y:S02]  /*3f10*/  HADD2.F32 R148, -RZ, R14.H1_H1 ;  /* 0x3000000eff947230 */ /* 0x000fe40000004100 */
[----:B------:R-:W-:Y:S01]  /*3f20*/  HADD2.F32 R149, -RZ, R150.H1_H1 ;  /* 0x30000096ff957230 */ /* 0x000fe20000004100 */
[----:B------:R-:W-:Y:S01]  /*3f30*/  F2FP.F16.F32.PACK_AB R12, R12, R77 ;  /* 0x0000004d0c0c723e */ /* 0x000fe200000000ff */
[----:B------:R-:W-:Y:S02]  /*3f40*/  HADD2.F32 R14, -RZ, R14.H0_H0 ;  /* 0x2000000eff0e7230 */ /* 0x000fe40000004100 */
[----:B------:R-:W-:-:S04]  /*3f50*/  FMUL.FTZ R150, R148, R76 ;  /* 0x0000004c94967220 */ /* 0x000fc80000410000 */
[C---:B------:R-:W-:Y:S01]  /*3f60*/  FFMA.FTZ R150, R14.reuse, R149, -R150 ;  /* 0x000000950e967223 */ /* 0x040fe20000010896 */
[----:B------:R-:W-:-:S04]  /*3f70*/  FMUL.FTZ R14, R14, R76 ;  /* 0x0000004c0e0e7220 */ /* 0x000fc80000410000 */
[----:B------:R-:W-:-:S05]  /*3f80*/  FFMA.FTZ R14, R148, R149, R14 ;  /* 0x00000095940e7223 */ /* 0x000fca000001000e */
[----:B------:R-:W-:-:S07]  /*3f90*/  F2FP.F16.F32.PACK_AB R14, R14, R150 ;  /* 0x000000960e0e723e */ /* 0x000fce00000000ff */
.L_x_473:
[----:B------:R-:W-:Y:S05]  /*3fa0*/  BSYNC B3 ;  /* 0x0000000000037941 */ /* 0x000fea0003800000 */
.L_x_472:
[----:B---3--:R-:W-:-:S04]  /*3fb0*/  LEA R74, P3, R16, R11, 0x1 ;  /* 0x0000000b104a7211 */ /* 0x008fc800078608ff */
[----:B--2---:R-:W-:-:S05]  /*3fc0*/  LEA.HI.X R75, R16, R78, R17, 0x1, P3 ;  /* 0x0000004e104b7211 */ /* 0x004fca00018f0c11 */
[----:B0-----:R4:W-:Y:S04]  /*3fd0*/  ST.E.128 desc[UR56][R74.64], R12 ;  /* 0x0000000c4a007985 */ /* 0x0019e8000c101d38 */
.L_x_471:
[----:B------:R-:W-:Y:S05]  /*3fe0*/  BSYNC B2 ;  /* 0x0000000000027941 */ /* 0x000fea0003800000 */
.L_x_470:
[----:B------:R-:W-:Y:S01]  /*3ff0*/  ISETP.NE.AND P3, PT, R26, RZ, PT ;  /* 0x000000ff1a00720c */ /* 0x000fe20003f65270 */
[----:B------:R-:W-:-:S12]  /*4000*/  BSSY B2, `(.L_x_474) ;  /* 0x0000037000027945 */ /* 0x000fd80003800000 */
[----:B------:R-:W-:Y:S05]  /*4010*/  @!P3 BRA `(.L_x_475) ;  /* 0x0000000000d4b947 */ /* 0x000fea0003800000 */
[----:B----4-:R4:W0:Y:S01]  /*4020*/  LDS.128 R12, [R28] ;  /* 0x000000001c0c7984 */ /* 0x0108220000000c00 */
        /* <DEDUP_REMOVED lines=30> */
[----:B------:R-:W-:Y:S02]  /*4210*/  HADD2.F32 R72, -RZ, R194.H1_H1 ;  /* 0x300000c2ff487230 */ /* 0x000fe40000004100 */
[----:B------:R-:W-:Y:S01]  /*4220*/  F2FP.F16.F32.PACK_AB R15, R15, R70 ;  /* 0x000000460f0f723e */ /* 0x000fe200000000ff */
[-C--:B------:R-:W-:Y:S01]  /*4230*/  FMUL.FTZ R73, R12, R74.reuse ;  /* 0x0000004a0c497220 */ /* 0x080fe20000410000 */
[----:B------:R-:W-:-:S03]  /*4240*/  FMUL.FTZ R74, R75, R74 ;  /* 0x0000004a4b4a7220 */ /* 0x000fc60000410000 */
[-C--:B------:R-:W-:Y:S01]  /*4250*/  FFMA.FTZ R73, R75, R72.reuse, -R73 ;  /* 0x000000484b497223 */ /* 0x080fe20000010849 */
[----:B------:R-:W-:Y:S01]  /*4260*/  FFMA.FTZ R12, R12, R72, R74 ;  /* 0x000000480c0c7223 */ /* 0x000fe2000001004a */
[----:B------:R-:W-:Y:S02]  /*4270*/  HADD2.F32 R72, -RZ, R196.H1_H1 ;  /* 0x300000c4ff487230 */ /* 0x000fe40000004100 */
[--C-:B------:R-:W-:Y:S02]  /*4280*/  HADD2.F32 R74, -RZ, R14.reuse.H1_H1 ;  /* 0x3000000eff4a7230 */ /* 0x100fe40000004100 */
[----:B------:R-:W-:Y:S01]  /*4290*/  HADD2.F32 R75, -RZ, R195.H0_H0 ;  /* 0x200000c3ff4b7230 */ /* 0x000fe20000004100 */
[----:B------:R-:W-:Y:S01]  /*42a0*/  F2FP.F16.F32.PACK_AB R12, R12, R73 ;  /* 0x000000490c0c723e */ /* 0x000fe200000000ff */
[----:B------:R-:W-:Y:S02]  /*42b0*/  HADD2.F32 R14, -RZ, R14.H0_H0 ;  /* 0x2000000eff0e7230 */ /* 0x000fe40000004100 */
[----:B------:R-:W-:-:S04]  /*42c0*/  FMUL.FTZ R76, R74, R72 ;  /* 0x000000484a4c7220 */ /* 0x000fc80000410000 */
[C---:B------:R-:W-:Y:S01]  /*42d0*/  FFMA.FTZ R76, R14.reuse, R75, -R76 ;  /* 0x0000004b0e4c7223 */ /* 0x040fe2000001084c */
[----:B------:R-:W-:-:S04]  /*42e0*/  FMUL.FTZ R14, R14, R72 ;  /* 0x000000480e0e7220 */ /* 0x000fc80000410000 */
[----:B------:R-:W-:-:S05]  /*42f0*/  FFMA.FTZ R14, R74, R75, R14 ;  /* 0x0000004b4a0e7223 */ /* 0x000fca000001000e */
[----:B------:R-:W-:-:S07]  /*4300*/  F2FP.F16.F32.PACK_AB R14, R14, R76 ;  /* 0x0000004c0e0e723e */ /* 0x000fce00000000ff */
.L_x_477:
[----:B------:R-:W-:Y:S05]  /*4310*/  BSYNC B3 ;  /* 0x0000000000037941 */ /* 0x000fea0003800000 */
.L_x_476:
[----:B--2---:R-:W-:Y:S01]  /*4320*/  MOV R71, R78 ;  /* 0x0000004e00477202 */ /* 0x004fe20000000f00 */
[----:B------:R-:W-:Y:S02]  /*4330*/  IMAD.SHL.U32 R72, R163, 0x8, RZ ;  /* 0x00000008a3487824 */ /* 0x000fe400078e00ff */
[----:B---3--:R-:W-:-:S04]  /*4340*/  IMAD.MOV.U32 R70, RZ, RZ, R11 ;  /* 0x000000ffff467224 */ /* 0x008fc800078e000b */
[----:B------:R-:W-:-:S05]  /*4350*/  IMAD.WIDE R70, R72, 0x2, R70 ;  /* 0x0000000248467825 */ /* 0x000fca00078e0246 */
[----:B0-----:R0:W-:Y:S02]  /*4360*/  ST.E.128 desc[UR56][R70.64], R12 ;  /* 0x0000000c46007985 */ /* 0x0011e4000c101d38 */
.L_x_475:
[----:B------:R-:W-:Y:S05]  /*4370*/  BSYNC B2 ;  /* 0x0000000000027941 */ /* 0x000fea0003800000 */
.L_x_474:
[----:B------:R-:W-:Y:S01]  /*4380*/  ISETP.NE.AND P3, PT, R27, RZ, PT ;  /* 0x000000ff1b00720c */ /* 0x000fe20003f65270 */
[----:B------:R-:W-:-:S12]  /*4390*/  BSSY B2, `(.L_x_478) ;  /* 0x0000037000027945 */ /* 0x000fd80003800000 */
[----:B------:R-:W-:Y:S05]  /*43a0*/  @!P3 BRA `(.L_x_479) ;  /* 0x0000000000d4b947 */ /* 0x000fea0003800000 */
[----:B0---4-:R0:W4:Y:S01]  /*43b0*/  LDS.128 R12, [R29+0x3000] ;  /* 0x003000001d0c7984 */ /* 0x0111220000000c00 */
[----:B------:R-:W-:Y:S01]  /*43c0*/  ISETP.GE.AND P3, PT, R169, R124, PT ;  /* 0x0000007ca900720c */ /* 0x000fe20003f66270 */
[----:B------:R-:W-:-:S12]  /*43d0*/  BSSY B3, `(.L_x_480) ;  /* 0x000002d000037945 */ /* 0x000fd80003800000 */
[----:B0-----:R-:W-:Y:S05]  /*43e0*/  @P3 BRA `(.L_x_481) ;  /* 0x0000000000ac3947 */ /* 0x001fea0003800000 */
[--C-:B------:R-:W-:Y:S02]  /*43f0*/  SHF.R.U64 R70, R66, 0x10, R67.reuse ;  /* 0x0000001042467819 */ /* 0x100fe40000001243 */
[----:B------:R-:W-:Y:S01]  /*4400*/  SHF.R.U32.HI R66, RZ, 0x10, R67 ;  /* 0x00000010ff427819 */ /* 0x000fe20000011643 */
[----:B----4-:R-:W-:Y:S01]  /*4410*/  IMAD.MOV.U32 R67, RZ, RZ, R13 ;  /* 0x000000ffff437224 */ /* 0x010fe200078e000d */
        /* <DEDUP_REMOVED lines=23> */
[----:B------:R-:W-:Y:S02]  /*4590*/  HADD2.F32 R70, -RZ, R195.H1_H1 ;  /* 0x300000c3ff467230 */ /* 0x000fe40000004100 */
[----:B------:R-:W-:Y:S02]  /*45a0*/  HADD2.F32 R68, -RZ, R193.H1_H1 ;  /* 0x300000c1ff447230 */ /* 0x000fe40000004100 */
[----:B------:R-:W-:Y:S01]  /*45b0*/  F2FP.F16.F32.PACK_AB R15, R15, R66 ;  /* 0x000000420f0f723e */ /* 0x000fe200000000ff */
[-C--:B------:R-:W-:Y:S01]  /*45c0*/  FMUL.FTZ R69, R12, R70.reuse ;  /* 0x000000460c457220 */ /* 0x080fe20000410000 */
[----:B------:R-:W-:-:S03]  /*45d0*/  FMUL.FTZ R70, R71, R70 ;  /* 0x0000004647467220 */ /* 0x000fc60000410000 */
[-C--:B------:R-:W-:Y:S01]  /*45e0*/  FFMA.FTZ R69, R71, R68.reuse, -R69 ;  /* 0x0000004447457223 */ /* 0x080fe20000010845 */
[----:B------:R-:W-:Y:S01]  /*45f0*/  FFMA.FTZ R12, R12, R68, R70 ;  /* 0x000000440c0c7223 */ /* 0x000fe20000010046 */
[----:B------:R-:W-:Y:S02]  /*4600*/  HADD2.F32 R68, -RZ, R194.H0_H0 ;  /* 0x200000c2ff447230 */ /* 0x000fe40000004100 */
        /* <DEDUP_REMOVED lines=9> */
.L_x_481:
[----:B------:R-:W-:Y:S05]  /*46a0*/  BSYNC B3 ;  /* 0x0000000000037941 */ /* 0x000fea0003800000 */
.L_x_480:
[----:B--2---:R-:W-:Y:S01]  /*46b0*/  MOV R67, R78 ;  /* 0x0000004e00437202 */ /* 0x004fe20000000f00 */
[----:B------:R-:W-:Y:S02]  /*46c0*/  IMAD.SHL.U32 R68, R164, 0x8, RZ ;  /* 0x00000008a4447824 */ /* 0x000fe400078e00ff */
[----:B---3--:R-:W-:-:S04]  /*46d0*/  IMAD.MOV.U32 R66, RZ, RZ, R11 ;  /* 0x000000ffff427224 */ /* 0x008fc800078e000b */
[----:B------:R-:W-:-:S05]  /*46e0*/  IMAD.WIDE R66, R68, 0x2, R66 ;  /* 0x0000000244427825 */ /* 0x000fca00078e0242 */
[----:B----4-:R0:W-:Y:S02]  /*46f0*/  ST.E.128 desc[UR56][R66.64], R12 ;  /* 0x0000000c42007985 */ /* 0x0101e4000c101d38 */
.L_x_479:
[----:B------:R-:W-:Y:S05]  /*4700*/  BSYNC B2 ;  /* 0x0000000000027941 */ /* 0x000fea0003800000 */
.L_x_478:
        /* <DEDUP_REMOVED lines=33> */
[--C-:B------:R-:W-:Y:S02]  /*4920*/  HADD2.F32 R66, -RZ, R182.reuse.H1_H1 ;  /* 0x300000b6ff427230 */ /* 0x100fe40000004100 */
[----:B------:R-:W-:Y:S02]  /*4930*/  HADD2.F32 R64, -RZ, R182.H0_H0 ;  /* 0x200000b6ff407230 */ /* 0x000fe40000004100 */
[----:B------:R-:W-:Y:S01]  /*4940*/  F2FP.F16.F32.PACK_AB R15, R15, R62 ;  /* 0x0000003e0f0f723e */ /* 0x000fe200000000ff */
[-C--:B------:R-:W-:Y:S01]  /*4950*/  FMUL.FTZ R65, R12, R66.reuse ;  /* 0x000000420c417220 */ /* 0x080fe20000410000 */
[----:B------:R-:W-:-:S03]  /*4960*/  FMUL.FTZ R66, R67, R66 ;  /* 0x0000004243427220 */ /* 0x000fc60000410000 */
[-C--:B------:R-:W-:Y:S01]  /*4970*/  FFMA.FTZ R65, R67, R64.reuse, -R65 ;  /* 0x0000004043417223 */ /* 0x080fe20000010841 */
[----:B------:R-:W-:Y:S01]  /*4980*/  FFMA.FTZ R12, R12, R64, R66 ;  /* 0x000000400c0c7223 */ /* 0x000fe20000010042 */
[--C-:B------:R-:W-:Y:S02]  /*4990*/  HADD2.F32 R64, -RZ, R159.reuse.H1_H1 ;  /* 0x3000009fff407230 */ /* 0x100fe40000004100 */
        /* <DEDUP_REMOVED lines=9> */
.L_x_485:
[----:B------:R-:W-:Y:S05]  /*4a30*/  BSYNC B3 ;  /* 0x0000000000037941 */ /* 0x000fea0003800000 */
.L_x_484:
[----:B---3--:R-:W-:-:S04]  /*4a40*/  LEA R62, P3, R19, R11, 0x1 ;  /* 0x0000000b133e7211 */ /* 0x008fc800078608ff */
[----:B--2---:R-:W-:-:S05]  /*4a50*/  LEA.HI.X R63, R19, R78, R165, 0x1, P3 ;  /* 0x0000004e133f7211 */ /* 0x004fca00018f0ca5 */
[----:B----4-:R0:W-:Y:S04]  /*4a60*/  ST.E.128 desc[UR56][R62.64], R12 ;  /* 0x0000000c3e007985 */ /* 0x0101e8000c101d38 */
.L_x_483:
[----:B------:R-:W-:Y:S05]  /*4a70*/  BSYNC B2 ;  /* 0x0000000000027941 */ /* 0x000fea0003800000 */
.L_x_482:
[----:B------:R-:W-:Y:S01]  /*4a80*/  ISETP.NE.AND P3, PT, R100, RZ, PT ;  /* 0x000000ff6400720c */ /* 0x000fe20003f65270 */
[----:B------:R-:W-:-:S12]  /*4a90*/  BSSY B2, `(.L_x_486) ;  /* 0x0000036000027945 */ /* 0x000fd80003800000 */
[----:B------:R-:W-:Y:S05]  /*4aa0*/  @!P3 BRA `(.L_x_487) ;  /* 0x0000000000d0b947 */ /* 0x000fea0003800000 */
[----:B0---4-:R0:W4:Y:S01]  /*4ab0*/  LDS.128 R12, [R29+0x6000] ;  /* 0x006000001d0c7984 */ /* 0x0111220000000c00 */
[----:B------:R-:W-:Y:S01]  /*4ac0*/  ISETP.GE.AND P3, PT, R171, R124, PT ;  /* 0x0000007cab00720c */ /* 0x000fe20003f66270 */
[----:B------:R-:W-:-:S12]  /*4ad0*/  BSSY B3, `(.L_x_488) ;  /* 0x000002e000037945 */ /* 0x000fd80003800000 */
[----:B0-----:R-:W-:Y:S05]  /*4ae0*/  @P3 BRA `(.L_x_489) ;  /* 0x0000000000b03947 */ /* 0x001fea0003800000 */
[----:B------:R-:W-:Y:S01]  /*4af0*/  SHF.R.U64 R63, R60, 0x10, R61 ;  /* 0x000000103c3f7819 */ /* 0x000fe2000000123d */
[----:B----4-:R-:W-:Y:S01]  /*4b00*/  IMAD.MOV.U32 R62, RZ, RZ, R13 ;  /* 0x000000ffff3e7224 */ /* 0x010fe200078e000d */
[----:B------:R-:W-:Y:S02]  /*4b10*/  SHF.R.U64 R58, R58, 0x10, R59 ;  /* 0x000000103a3a7819 */ /* 0x000fe4000000123b */
[----:B------:R-:W-:Y:S01]  /*4b20*/  SHF.R.U32.HI R60, RZ, 0x10, R61 ;  /* 0x00000010ff3c7819 */ /* 0x000fe2000001163d */
[----:B------:R-:W-:Y:S01]  /*4b30*/  HADD2.F32 R13, -RZ, R63.H0_H0 ;  /* 0x2000003fff0d7230 */ /* 0x000fe20000004100 */
[----:B------:R-:W-:Y:S01]  /*4b40*/  SHF.R.U32.HI R59, RZ, 0x10, R59 ;  /* 0x00000010ff3b7819 */ /* 0x000fe2000001163b */
[--C-:B------:R-:W-:Y:S02]  /*4b50*/  HADD2.F32 R61, -RZ, R62.reuse.H1_H1 ;  /* 0x3000003eff3d7230 */ /* 0x100fe40000004100 */
[----:B------:R-:W-:Y:S02]  /*4b60*/  HADD2.F32 R62, -RZ, R62.H0_H0 ;  /* 0x2000003eff3e7230 */ /* 0x000fe40000004100 */
[----:B------:R-:W-:-:S02]  /*4b70*/  HADD2.F32 R58, -RZ, R58.H0_H0 ;  /* 0x2000003aff3a7230 */ /* 0x000fc40000004100 */
[CC--:B------:R-:W-:Y:S01]  /*4b80*/  FMUL.FTZ R63, R61.reuse, R13.reuse ;  /* 0x0000000d3d3f7220 */ /* 0x0c0fe20000410000 */
[----:B------:R-:W-:Y:S02]  /*4b90*/  HADD2.F32 R60, -RZ, R60.H0_H0 ;  /* 0x2000003cff3c7230 */ /* 0x000fe40000004100 */
[C---:B------:R-:W-:Y:S01]  /*4ba0*/  FMUL.FTZ R13, R62.reuse, R13 ;  /* 0x0000000d3e0d7220 */ /* 0x040fe20000410000 */
[----:B------:R-:W-:Y:S02]  /*4bb0*/  HADD2.F32 R59, -RZ, R59.H0_H0 ;  /* 0x2000003bff3b7230 */ /* 0x000fe40000004100 */
[-C--:B------:R-:W-:Y:S01]  /*4bc0*/  FFMA.FTZ R63, R62, R58.reuse, -R63 ;  /* 0x0000003a3e3f7223 */ /* 0x080fe2000001083f */
[----:B------:R-:W-:Y:S01]  /*4bd0*/  FFMA.FTZ R58, R61, R58, R13 ;  /* 0x0000003a3d3a7223 */ /* 0x000fe2000001000d */
[----:B------:R-:W-:-:S04]  /*4be0*/  IMAD.MOV.U32 R13, RZ, RZ, R15 ;  /* 0x000000ffff0d7224 */ /* 0x000fc800078e000f */
[----:B------:R-:W-:Y:S01]  /*4bf0*/  F2FP.F16.F32.PACK_AB R58, R58, R63 ;  /* 0x0000003f3a3a723e */ /* 0x000fe200000000ff */
[--C-:B------:R-:W-:Y:S02]  /*4c00*/  HADD2.F32 R15, -RZ, R13.reuse.H1_H1 ;  /* 0x3000000dff0f7230 */ /* 0x100fe40000004100 */
[----:B------:R-:W-:-:S03]  /*4c10*/  HADD2.F32 R13, -RZ, R13.H0_H0 ;  /* 0x2000000dff0d7230 */ /* 0x000fc60000004100 */
[----:B------:R-:W-:-:S04]  /*4c20*/  FMUL.FTZ R61, R15, R60 ;  /* 0x0000003c0f3d7220 */ /* 0x000fc80000410000 */
[CC--:B------:R-:W-:Y:S01]  /*4c30*/  FFMA.FTZ R61, R13.reuse, R59.reuse, -R61 ;  /* 0x0000003b0d3d7223 */ /* 0x0c0fe2000001083d */
[----:B------:R-:W-:Y:S01]  /*4c40*/  FMUL.FTZ R13, R13, R60 ;  /* 0x0000003c0d0d7220 */ /* 0x000fe20000410000 */
[--C-:B------:R-:W-:Y:S02]  /*4c50*/  HADD2.F32 R60, -RZ, R158.reuse.H1_H1 ;  /* 0x3000009eff3c7230 */ /* 0x100fe40000004100 */
[----:B------:R-:W-:Y:S02]  /*4c60*/  HADD2.F32 R158, -RZ, R158.H0_H0 ;  /* 0x2000009eff9e7230 */ /* 0x000fe40000004100 */
[----:B------:R-:W-:Y:S01]  /*4c70*/  FFMA.FTZ R13, R15, R59, R13 ;  /* 0x0000003b0f0d7223 */ /* 0x000fe2000001000d */
[--C-:B------:R-:W-:Y:S02]  /*4c80*/  HADD2.F32 R15, -RZ, R157.reuse.H1_H1 ;  /* 0x3000009dff0f7230 */ /* 0x100fe40000004100 */
[--C-:B------:R-:W-:Y:S02]  /*4c90*/  HADD2.F32 R59, -RZ, R12.reuse.H1_H1 ;  /* 0x3000000cff3b7230 */ /* 0x100fe40000004100 */
[----:B------:R-:W-:Y:S01]  /*4ca0*/  HADD2.F32 R12, -RZ, R12.H0_H0 ;  /* 0x2000000cff0c7230 */ /* 0x000fe20000004100 */
[----:B------:R-:W-:Y:S01]  /*4cb0*/  F2FP.F16.F32.PACK_AB R61, R13, R61 ;  /* 0x0000003d0d3d723e */ /* 0x000fe200000000ff */
[----:B------:R-:W-:-:S02]  /*4cc0*/  HADD2.F32 R157, -RZ, R157.H0_H0 ;  /* 0x2000009dff9d7230 */ /* 0x000fc40000004100 */
[----:B------:R-:W-:Y:S01]  /*4cd0*/  FMUL.FTZ R62, R59, R15 ;  /* 0x0000000f3b3e7220 */ /* 0x000fe20000410000 */
[----:B------:R-:W-:-:S03]  /*4ce0*/  MOV R13, R58 ;  /* 0x0000003a000d7202 */ /* 0x000fc60000000f00 */
[CC--:B------:R-:W-:Y:S01]  /*4cf0*/  FFMA.FTZ R62, R12.reuse, R60.reuse, -R62 ;  /* 0x0000003c0c3e7223 */ /* 0x0c0fe2000001083e */
[----:B------:R-:W-:Y:S01]  /*4d00*/  FMUL.FTZ R12, R12, R15 ;  /* 0x0000000f0c0c7220 */ /* 0x000fe20000410000 */
[--C-:B------:R-:W-:Y:S02]  /*4d10*/  HADD2.F32 R15, -RZ, R14.reuse.H1_H1 ;  /* 0x3000000eff0f7230 */ /* 0x100fe40000004100 */
[----:B------:R-:W-:Y:S02]  /*4d20*/  HADD2.F32 R14, -RZ, R14.H0_H0 ;  /* 0x2000000eff0e7230 */ /* 0x000fe40000004100 */
[----:B------:R-:W-:Y:S01]  /*4d30*/  FFMA.FTZ R12, R59, R60, R12 ;  /* 0x0000003c3b0c7223 */ /* 0x000fe2000001000c */
[----:B------:R-:W-:-:S04]  /*4d40*/  FMUL.FTZ R59, R15, R157 ;  /* 0x0000009d0f3b7220 */ /* 0x000fc80000410000 */
[----:B------:R-:W-:Y:S01]  /*4d50*/  F2FP.F16.F32.PACK_AB R12, R12, R62 ;  /* 0x0000003e0c0c723e */ /* 0x000fe200000000ff */
[C---:B------:R-:W-:Y:S01]  /*4d60*/  FFMA.FTZ R59, R14.reuse, R158, -R59 ;  /* 0x0000009e0e3b7223 */ /* 0x040fe2000001083b */
[----:B------:R-:W-:-:S04]  /*4d70*/  FMUL.FTZ R14, R14, R157 ;  /* 0x0000009d0e0e7220 */ /* 0x000fc80000410000 */
[----:B------:R-:W-:Y:S01]  /*4d80*/  FFMA.FTZ R14, R15, R158, R14 ;  /* 0x0000009e0f0e7223 */ /* 0x000fe2000001000e */
[----:B------:R-:W-:-:S04]  /*4d90*/  IMAD.MOV.U32 R15, RZ, RZ, R61 ;  /* 0x000000ffff0f7224 */ /* 0x000fc800078e003d */
[----:B------:R-:W-:-:S07]  /*4da0*/  F2FP.F16.F32.PACK_AB R14, R14, R59 ;  /* 0x0000003b0e0e723e */ /* 0x000fce00000000ff */
.L_x_489:
[----:B------:R-:W-:Y:S05]  /*4db0*/  BSYNC B3 ;  /* 0x0000000000037941 */ /* 0x000fea0003800000 */
.L_x_488:
[----:B---3--:R-:W-:-:S04]  /*4dc0*/  LEA R58, P3, R22, R11, 0x1 ;  /* 0x0000000b163a7211 */ /* 0x008fc800078608ff */
[----:B--2---:R-:W-:-:S05]  /*4dd0*/  LEA.HI.X R59, R22, R78, R176, 0x1, P3 ;  /* 0x0000004e163b7211 */ /* 0x004fca00018f0cb0 */
[----:B----4-:R0:W-:Y:S04]  /*4de0*/  ST.E.128 desc[UR56][R58.64], R12 ;  /* 0x0000000c3a007985 */ /* 0x0101e8000c101d38 */
.L_x_487:
[----:B------:R-:W-:Y:S05]  /*4df0*/  BSYNC B2 ;  /* 0x0000000000027941 */ /* 0x000fea0003800000 */
.L_x_486:
[----:B------:R-:W-:-:S13]  /*4e00*/  ISETP.NE.AND P3, PT, R87, RZ, PT ;  /* 0x000000ff5700720c */ /* 0x000fda0003f65270 */
[----:B------:R-:W-:Y:S05]  /*4e10*/  @!P3 BRA `(.L_x_469) ;  /* 0x0000000000d4b947 */ /* 0x000fea0003800000 */
[----:B0---4-:R0:W4:Y:S01]  /*4e20*/  LDS.128 R12, [R28+0x6000] ;  /* 0x006000001c0c7984 */ /* 0x0111220000000c00 */
[C---:B---3--:R-:W-:Y:S01]  /*4e30*/  LEA R58, P3, R23.reuse, R11, 0x1 ;  /* 0x0000000b173a7211 */ /* 0x048fe200078608ff */
[----:B------:R-:W-:Y:S03]  /*4e40*/  BSSY B2, `(.L_x_490) ;  /* 0x0000031000027945 */ /* 0x000fe60003800000 */
[----:B--2---:R-:W-:Y:S02]  /*4e50*/  LEA.HI.X R59, R23, R78, R175, 0x1, P3 ;  /* 0x0000004e173b7211 */ /* 0x004fe400018f0caf */
[----:B------:R-:W-:-:S13]  /*4e60*/  ISETP.GE.AND P3, PT, R173, R124, PT ;  /* 0x0000007cad00720c */ /* 0x000fda0003f66270 */
[----:B0-----:R-:W-:Y:S05]  /*4e70*/  @P3 BRA `(.L_x_491) ;  /* 0x0000000000b43947 */ /* 0x001fea0003800000 */
[----:B------:R-:W-:Y:S01]  /*4e80*/  SHF.R.U64 R11, R54, 0x10, R55 ;  /* 0x00000010360b7819 */ /* 0x000fe20000001237 */
[----:B----4-:R-:W-:Y:S01]  /*4e90*/  IMAD.MOV.U32 R60, RZ, RZ, R13 ;  /* 0x000000ffff3c7224 */ /* 0x010fe200078e000d */
[----:B------:R-:W-:Y:S02]  /*4ea0*/  SHF.R.U32.HI R54, RZ, 0x10, R55 ;  /* 0x00000010ff367819 */ /* 0x000fe40000011637 */
[--C-:B------:R-:W-:Y:S01]  /*4eb0*/  SHF.R.U64 R55, R56, 0x10, R57.reuse ;  /* 0x0000001038377819 */ /* 0x100fe20000001239 */
[----:B------:R-:W-:Y:S01]  /*4ec0*/  HADD2.F32 R11, -RZ, R11.H0_H0 ;  /* 0x2000000bff0b7230 */ /* 0x000fe20000004100 */
[----:B------:R-:W-:Y:S01]  /*4ed0*/  SHF.R.U32.HI R56, RZ, 0x10, R57 ;  /* 0x00000010ff387819 */ /* 0x000fe20000011639 */
[--C-:B------:R-:W-:Y:S02]  /*4ee0*/  HADD2.F32 R13, -RZ, R60.reuse.H1_H1 ;  /* 0x3000003cff0d7230 */ /* 0x100fe40000004100 */
[----:B------:R-:W-:Y:S02]  /*4ef0*/  HADD2.F32 R57, -RZ, R55.H0_H0 ;  /* 0x20000037ff397230 */ /* 0x000fe40000004100 */
[----:B------:R-:W-:-:S02]  /*4f00*/  HADD2.F32 R55, -RZ, R60.H0_H0 ;  /* 0x2000003cff377230 */ /* 0x000fc40000004100 */
[----:B------:R-:W-:Y:S02]  /*4f10*/  HADD2.F32 R56, -RZ, R56.H0_H0 ;  /* 0x20000038ff387230 */ /* 0x000fe40000004100 */
[-C--:B------:R-:W-:Y:S01]  /*4f20*/  FMUL.FTZ R60, R13, R57.reuse ;  /* 0x000000390d3c7220 */ /* 0x080fe20000410000 */
[----:B------:R-:W-:Y:S02]  /*4f30*/  HADD2.F32 R54, -RZ, R54.H0_H0 ;  /* 0x20000036ff367230 */ /* 0x000fe40000004100 */
[C---:B------:R-:W-:Y:S01]  /*4f40*/  FMUL.FTZ R57, R55.reuse, R57 ;  /* 0x0000003937397220 */ /* 0x040fe20000410000 */
[----:B------:R-:W-:-:S03]  /*4f50*/  FFMA.FTZ R60, R55, R11, -R60 ;  /* 0x0000000b373c7223 */ /* 0x000fc6000001083c */
[----:B------:R-:W-:Y:S01]  /*4f60*/  FFMA.FTZ R57, R13, R11, R57 ;  /* 0x0000000b0d397223 */ /* 0x000fe20000010039 */
[----:B------:R-:W-:-:S04]  /*4f70*/  MOV R13, R15 ;  /* 0x0000000f000d7202 */ /* 0x000fc80000000f00 */
[----:B------:R-:W-:Y:S01]  /*4f80*/  F2FP.F16.F32.PACK_AB R57, R57, R60 ;  /* 0x0000003c3939723e */ /* 0x000fe200000000ff */
[--C-:B------:R-:W-:Y:S02]  /*4f90*/  HADD2.F32 R11, -RZ, R13.reuse.H1_H1 ;  /* 0x3000000dff0b7230 */ /* 0x100fe40000004100 */
[----:B------:R-:W-:-:S03]  /*4fa0*/  HADD2.F32 R13, -RZ, R13.H0_H0 ;  /* 0x2000000dff0d7230 */ /* 0x000fc60000004100 */
[-C--:B------:R-:W-:Y:S02]  /*4fb0*/  FMUL.FTZ R15, R11, R56.reuse ;  /* 0x000000380b0f7220 */ /* 0x080fe40000410000 */
[C---:B------:R-:W-:Y:S02]  /*4fc0*/  FMUL.FTZ R56, R13.reuse, R56 ;  /* 0x000000380d387220 */ /* 0x040fe40000410000 */
[-C--:B------:R-:W-:Y:S01]  /*4fd0*/  FFMA.FTZ R15, R13, R54.reuse, -R15 ;  /* 0x000000360d0f7223 */ /* 0x080fe2000001080f */
[----:B------:R-:W-:Y:S02]  /*4fe0*/  HADD2.F32 R13, -RZ, R156.H0_H0 ;  /* 0x2000009cff0d7230 */ /* 0x000fe40000004100 */
[----:B------:R-:W-:Y:S01]  /*4ff0*/  FFMA.FTZ R56, R11, R54, R56 ;  /* 0x000000360b387223 */ /* 0x000fe20000010038 */
[--C-:B------:R-:W-:Y:S02]  /*5000*/  HADD2.F32 R11, -RZ, R12.reuse.H0_H0 ;  /* 0x2000000cff0b7230 */ /* 0x100fe40000004100 */
[----:B------:R-:W-:-:S02]  /*5010*/  HADD2.F32 R12, -RZ, R12.H1_H1 ;  /* 0x3000000cff0c7230 */ /* 0x000fc40000004100 */
[--C-:B------:R-:W-:Y:S01]  /*5020*/  HADD2.F32 R54, -RZ, R155.reuse.H0_H0 ;  /* 0x2000009bff367230 */ /* 0x100fe20000004100 */
[----:B------:R-:W-:Y:S01]  /*5030*/  F2FP.F16.F32.PACK_AB R15, R56, R15 ;  /* 0x0000000f380f723e */ /* 0x000fe200000000ff */
[----:B------:R-:W-:Y:S02]  /*5040*/  HADD2.F32 R156, -RZ, R156.H1_H1 ;  /* 0x3000009cff9c7230 */ /* 0x000fe40000004100 */
[CC--:B------:R-:W-:Y:S01]  /*5050*/  FMUL.FTZ R55, R12.reuse, R13.reuse ;  /* 0x0000000d0c377220 */ /* 0x0c0fe20000410000 */
[C---:B------:R-:W-:Y:S01]  /*5060*/  FMUL.FTZ R13, R11.reuse, R13 ;  /* 0x0000000d0b0d7220 */ /* 0x040fe20000410000 */
[----:B------:R-:W-:Y:S02]  /*5070*/  HADD2.F32 R155, -RZ, R155.H1_H1 ;  /* 0x3000009bff9b7230 */ /* 0x000fe40000004100 */
[-C--:B------:R-:W-:Y:S01]  /*5080*/  FFMA.FTZ R55, R11, R54.reuse, -R55 ;  /* 0x000000360b377223 */ /* 0x080fe20000010837 */
[--C-:B------:R-:W-:Y:S02]  /*5090*/  HADD2.F32 R11, -RZ, R14.reuse.H0_H0 ;  /* 0x2000000eff0b7230 */ /* 0x100fe40000004100 */
[----:B------:R-:W-:Y:S01]  /*50a0*/  FFMA.FTZ R13, R12, R54, R13 ;  /* 0x000000360c0d7223 */ /* 0x000fe2000001000d */
[----:B------:R-:W-:-:S04]  /*50b0*/  HADD2.F32 R14, -RZ, R14.H1_H1 ;  /* 0x3000000eff0e7230 */ /* 0x000fc80000004100 */
[----:B------:R-:W-:Y:S01]  /*50c0*/  F2FP.F16.F32.PACK_AB R13, R13, R55 ;  /* 0x000000370d0d723e */ /* 0x000fe200000000ff */
[-C--:B------:R-:W-:Y:S01]  /*50d0*/  FMUL.FTZ R12, R14, R156.reuse ;  /* 0x0000009c0e0c7220 */ /* 0x080fe20000410000 */
[----:B------:R-:W-:-:S03]  /*50e0*/  FMUL.FTZ R156, R11, R156 ;  /* 0x0000009c0b9c7220 */ /* 0x000fc60000410000 */
[-C--:B------:R-:W-:Y:S01]  /*50f0*/  FFMA.FTZ R12, R11, R155.reuse, -R12 ;  /* 0x0000009b0b0c7223 */ /* 0x080fe2000001080c */
[----:B------:R-:W-:-:S05]  /*5100*/  FFMA.FTZ R156, R14, R155, R156 ;  /* 0x0000009b0e9c7223 */ /* 0x000fca000001009c */
[----:B------:R-:W-:Y:S01]  /*5110*/  F2FP.F16.F32.PACK_AB R156, R156, R12 ;  /* 0x0000000c9c9c723e */ /* 0x000fe200000000ff */
[----:B------:R-:W-:Y:S02]  /*5120*/  IMAD.MOV.U32 R12, RZ, RZ, R13 ;  /* 0x000000ffff0c7224 */ /* 0x000fe400078e000d */
[----:B------:R-:W-:Y:S01]  /*5130*/  IMAD.MOV.U32 R13, RZ, RZ, R57 ;  /* 0x000000ffff0d7224 */ /* 0x000fe200078e0039 */
[----:B------:R-:W-:-:S07]  /*5140*/  MOV R14, R156 ;  /* 0x0000009c000e7202 */ /* 0x000fce0000000f00 */
.L_x_491:
[----:B------:R-:W-:Y:S05]  /*5150*/  BSYNC B2 ;  /* 0x0000000000027941 */ /* 0x000fea0003800000 */
.L_x_490:
[----:B----4-:R0:W-:Y:S02]  /*5160*/  ST.E.128 desc[UR56][R58.64], R12 ;  /* 0x0000000c3a007985 */ /* 0x0101e4000c101d38 */
.L_x_469:
[----:B------:R-:W-:Y:S05]  /*5170*/  BSYNC B1 ;  /* 0x0000000000017941 */ /* 0x000fea0003800000 */
.L_x_468:
[----:B------:R-:W-:-:S03]  /*5180*/  UMOV UR4, 0xffffffff ;  /* 0xffffffff00047882 */ /* 0x000fc60000000000 */
[----:B------:R-:W-:Y:S05]  /*5190*/  BRA.DIV UR4, `(.L_x_492) ;  /* 0x000001be04e87947 */ /* 0x000fea000b800000 */
[----:B-1----:R-:W1:Y:S04]  /*51a0*/  SHFL.IDX PT, R115, R115, 0x1, 0x1c1f ;  /* 0x003c1f0073737f89 */ /* 0x002e6800000e0000 */
[----:B------:R-:W0:Y:S02]  /*51b0*/  SHFL.IDX PT, R118, R118, 0x1, 0x1c1f ;  /* 0x003c1f0076767f89 */ /* 0x000e2400000e0000 */
.L_x_799:
[----:B------:R-:W-:Y:S05]  /*51c0*/  @P4 BRA `(.L_x_493) ;  /* 0x0000005400b84947 */ /* 0x000fea0003800000 */
        /* <DEDUP_REMOVED lines=11> */
[----:B------:R-:W-:Y:S02]  /*5280*/  HADD2.F32 R54, -RZ, R54.H0_H0 ;  /* 0x20000036ff367230 */ /* 0x000fe40000004100 */
[--C-:B---3--:R-:W-:Y:S02]  /*5290*/  HADD2.F32 R11, -RZ, R52.reuse.H1_H1 ;  /* 0x30000034ff0b7230 */ /* 0x108fe40000004100 */
[----:B------:R-:W-:Y:S02]  /*52a0*/  HADD2.F32 R50, -RZ, R52.H0_H0 ;  /* 0x20000034ff327230 */ /* 0x000fe40000004100 */
[----:B------:R-:W-:-:S02]  /*52b0*/  HADD2.F32 R13, -RZ, R13.H0_H0 ;  /* 0x2000000dff0d7230 */ /* 0x000fc40000004100 */
[-C--:B------:R-:W-:Y:S01]  /*52c0*/  FMUL.FTZ R52, R11, R54.reuse ;  /* 0x000000360b347220 */ /* 0x080fe20000410000 */
[----:B------:R-:W-:-:S03]  /*52d0*/  FMUL.FTZ R54, R50, R54 ;  /* 0x0000003632367220 */ /* 0x000fc60000410000 */
[-C--:B------:R-:W-:Y:S01]  /*52e0*/  FFMA.FTZ R52, R50, R13.reuse, -R52 ;  /* 0x0000000d32347223 */ /* 0x080fe20000010834 */
[----:B------:R-:W-:Y:S01]  /*52f0*/  SHF.R.U32.HI R50, RZ, 0x10, R51 ;  /* 0x00000010ff327819 */ /* 0x000fe20000011633 */
[----:B------:R-:W-:Y:S01]  /*5300*/  FFMA.FTZ R54, R11, R13, R54 ;  /* 0x0000000d0b367223 */ /* 0x000fe20000010036 */
[----:B------:R-:W-:Y:S02]  /*5310*/  IMAD.MOV.U32 R13, RZ, RZ, R15 ;  /* 0x000000ffff0d7224 */ /* 0x000fe400078e000f */
[----:B------:R-:W-:Y:S02]  /*5320*/  HADD2.F32 R15, -RZ, R53.H0_H0 ;  /* 0x20000035ff0f7230 */ /* 0x000fe40000004100 */
[----:B------:R-:W-:Y:S01]  /*5330*/  HADD2.F32 R50, -RZ, R50.H0_H0 ;  /* 0x20000032ff327230 */ /* 0x000fe20000004100 */
        /* <DEDUP_REMOVED lines=25> */
[----:B------:R-:W-:Y:S02]  /*54d0*/  F2FP.F16.F32.PACK_AB R154, R154, R12 ;  /* 0x0000000c9a9a723e */ /* 0x000fe400000000ff */
[----:B------:R-:W-:Y:S01]  /*54e0*/  MOV R12, R13 ;  /* 0x0000000d000c7202 */ /* 0x000fe20000000f00 */
[----:B------:R-:W-:Y:S02]  /*54f0*/  IMAD.MOV.U32 R13, RZ, RZ, R52 ;  /* 0x000000ffff0d7224 */ /* 0x000fe400078e0034 */
[----:B------:R-:W-:-:S07]  /*5500*/  IMAD.MOV.U32 R14, RZ, RZ, R154 ;  /* 0x000000ffff0e7224 */ /* 0x000fce00078e009a */
.L_x_497:
[----:B------:R-:W-:Y:S05]  /*5510*/  BSYNC B2 ;  /* 0x0000000000027941 */ /* 0x000fea0003800000 */
.L_x_496:
[----:B------:R-:W-:-:S04]  /*5520*/  LEA R50, P3, R16, R118, 0x1 ;  /* 0x0000007610327211 */ /* 0x000fc800078608ff */
[----:B-1----:R-:W-:-:S05]  /*5530*/  LEA.HI.X R51, R16, R115, R17, 0x1, P3 ;  /* 0x0000007310337211 */ /* 0x002fca00018f0c11 */
[----:B----4-:R0:W-:Y:S04]  /*5540*/  ST.E.128 desc[UR56][R50.64], R12 ;  /* 0x0000000c32007985 */ /* 0x0101e8000c101d38 */
.L_x_495:
[----:B------:R-:W-:Y:S05]  /*5550*/  BSYNC B1 ;  /* 0x0000000000017941 */ /* 0x000fea0003800000 */
.L_x_494:
[----:B------:R-:W-:Y:S01]  /*5560*/  ISETP.NE.AND P3, PT, R26, RZ, PT ;  /* 0x000000ff1a00720c */ /* 0x000fe20003f65270 */
[----:B------:R-:W-:-:S12]  /*5570*/  BSSY B1, `(.L_x_498) ;  /* 0x000003b000017945 */ /* 0x000fd80003800000 */
[----:B------:R-:W-:Y:S05]  /*5580*/  @!P3 BRA `(.L_x_499) ;  /* 0x0000000000e4b947 */ /* 0x000fea0003800000 */
[----:B0---4-:R0:W4:Y:S01]  /*5590*/  LDS.128 R12, [R28+0x2000] ;  /* 0x002000001c0c7984 */ /* 0x0111220000000c00 */
[----:B------:R-:W-:Y:S01]  /*55a0*/  ISETP.GE.AND P3, PT, R170, R124, PT ;  /* 0x0000007caa00720c */ /* 0x000fe20003f66270 */
[----:B------:R-:W-:Y:S01]  /*55b0*/  IMAD.MOV.U32 R50, RZ, RZ, R118 ;  /* 0x000000ffff327224 */ /* 0x000fe200078e0076 */
[----:B---3--:R-:W-:Y:S01]  /*55c0*/  SHF.L.U32 R11, R163, 0x3, RZ ;  /* 0x00000003a30b7819 */ /* 0x008fe200000006ff */
[----:B-1----:R-:W-:Y:S01]  /*55d0*/  IMAD.MOV.U32 R51, RZ, RZ, R115 ;  /* 0x000000ffff337224 */ /* 0x002fe200078e0073 */
[----:B------:R-:W-:Y:S03]  /*55e0*/  BSSY B2, `(.L_x_500) ;  /* 0x0000032000027945 */ /* 0x000fe60003800000 */
[----:B------:R-:W-:-:S06]  /*55f0*/  IMAD.WIDE R50, R11, 0x2, R50 ;  /* 0x000000020b327825 */ /* 0x000fcc00078e0232 */
[----:B0-----:R-:W-:Y:S05]  /*5600*/  @P3 BRA `(.L_x_501) ;  /* 0x0000000000bc3947 */ /* 0x001fea0003800000 */
[----:B------:R-:W-:Y:S02]  /*5610*/  SHF.R.U64 R52, R48, 0x10, R49 ;  /* 0x0000001030347819 */ /* 0x000fe40000001231 */
[----:B----4-:R-:W-:Y:S02]  /*5620*/  MOV R48, R13 ;  /* 0x0000000d00307202 */ /* 0x010fe40000000f00 */
[----:B------:R-:W-:Y:S01]  /*5630*/  SHF.R.U64 R13, R46, 0x10, R47 ;  /* 0x000000102e0d7819 */ /* 0x000fe2000000122f */
[----:B------:R-:W-:Y:S01]  /*5640*/  HADD2.F32 R52, -RZ, R52.H0_H0 ;  /* 0x20000034ff347230 */ /* 0x000fe20000004100 */
[----:B------:R-:W-:Y:S01]  /*5650*/  SHF.R.U32.HI R49, RZ, 0x10, R49 ;  /* 0x00000010ff317819 */ /* 0x000fe20000011631 */
[--C-:B------:R-:W-:Y:S02]  /*5660*/  HADD2.F32 R11, -RZ, R48.reuse.H1_H1 ;  /* 0x30000030ff0b7230 */ /* 0x100fe40000004100 */
        /* <DEDUP_REMOVED lines=8> */
[----:B------:R-:W-:Y:S02]  /*56f0*/  IMAD.MOV.U32 R13, RZ, RZ, R12 ;  /* 0x000000ffff0d7224 */ /* 0x000fe400078e000c */
[----:B------:R-:W-:Y:S01]  /*5700*/  HADD2.F32 R12, -RZ, R49.H0_H0 ;  /* 0x20000031ff0c7230 */ /* 0x000fe20000004100 */
[----:B------:R-:W-:Y:S01]  /*5710*/  F2FP.F16.F32.PACK_AB R48, R52, R48 ;  /* 0x000000303430723e */ /* 0x000fe200000000ff */
[--C-:B------:R-:W-:Y:S02]  /*5720*/  HADD2.F32 R15, -RZ, R11.reuse.H1_H1 ;  /* 0x3000000bff0f7230 */ /* 0x100fe40000004100 */
[----:B------:R-:W-:-:S02]  /*5730*/  HADD2.F32 R11, -RZ, R11.H0_H0 ;  /* 0x2000000bff0b7230 */ /* 0x000fc40000004100 */
[----:B------:R-:W-:Y:S02]  /*5740*/  HADD2.F32 R46, -RZ, R46.H0_H0 ;  /* 0x2000002eff2e7230 */ /* 0x000fe40000004100 */
[-C--:B------:R-:W-:Y:S01]  /*5750*/  FMUL.FTZ R47, R15, R12.reuse ;  /* 0x0000000c0f2f7220 */ /* 0x080fe20000410000 */
[----:B------:R-:W-:-:S03]  /*5760*/  FMUL.FTZ R12, R11, R12 ;  /* 0x0000000c0b0c7220 */ /* 0x000fc60000410000 */
[-C--:B------:R-:W-:Y:S01]  /*5770*/  FFMA.FTZ R47, R11, R46.reuse, -R47 ;  /* 0x0000002e0b2f7223 */ /* 0x080fe2000001082f */
[--C-:B------:R-:W-:Y:S02]  /*5780*/  HADD2.F32 R11, -RZ, R152.reuse.H0_H0 ;  /* 0x20000098ff0b7230 */ /* 0x100fe40000004100 */
[----:B------:R-:W-:Y:S01]  /*5790*/  FFMA.FTZ R12, R15, R46, R12 ;  /* 0x0000002e0f0c7223 */ /* 0x000fe2000001000c */
[--C-:B------:R-:W-:Y:S02]  /*57a0*/  HADD2.F32 R15, -RZ, R13.reuse.H1_H1 ;  /* 0x3000000dff0f7230 */ /* 0x100fe40000004100 */
[----:B------:R-:W-:Y:S02]  /*57b0*/  HADD2.F32 R13, -RZ, R13.H0_H0 ;  /* 0x2000000dff0d7230 */ /* 0x000fe40000004100 */
[----:B------:R-:W-:Y:S02]  /*57c0*/  HADD2.F32 R46, -RZ, R151.H0_H0 ;  /* 0x20000097ff2e7230 */ /* 0x000fe40000004100 */
[----:B------:R-:W-:Y:S01]  /*57d0*/  FMUL.FTZ R49, R15, R11 ;  /* 0x0000000b0f317220 */ /* 0x000fe20000410000 */
[----:B------:R-:W-:-:S02]  /*57e0*/  HADD2.F32 R152, -RZ, R152.H1_H1 ;  /* 0x30000098ff987230 */ /* 0x000fc40000004100 */
[C---:B------:R-:W-:Y:S01]  /*57f0*/  FMUL.FTZ R11, R13.reuse, R11 ;  /* 0x0000000b0d0b7220 */ /* 0x040fe20000410000 */
[----:B------:R-:W-:Y:S02]  /*5800*/  HADD2.F32 R151, -RZ, R151.H1_H1 ;  /* 0x30000097ff977230 */ /* 0x000fe40000004100 */
[-C--:B------:R-:W-:Y:S01]  /*5810*/  FFMA.FTZ R49, R13, R46.reuse, -R49 ;  /* 0x0000002e0d317223 */ /* 0x080fe20000010831 */
[--C-:B------:R-:W-:Y:S02]  /*5820*/  HADD2.F32 R13, -RZ, R14.reuse.H1_H1 ;  /* 0x3000000eff0d7230 */ /* 0x100fe40000004100 */
[----:B------:R-:W-:Y:S01]  /*5830*/  FFMA.FTZ R11, R15, R46, R11 ;  /* 0x0000002e0f0b7223 */ /* 0x000fe2000001000b */
[----:B------:R-:W-:Y:S01]  /*5840*/  HADD2.F32 R14, -RZ, R14.H0_H0 ;  /* 0x2000000eff0e7230 */ /* 0x000fe20000004100 */
[----:B------:R-:W-:Y:S01]  /*5850*/  F2FP.F16.F32.PACK_AB R47, R12, R47 ;  /* 0x0000002f0c2f723e */ /* 0x000fe200000000ff */
[-C--:B------:R-:W-:Y:S02]  /*5860*/  FMUL.FTZ R15, R13, R152.reuse ;  /* 0x000000980d0f7220 */ /* 0x080fe40000410000 */
[----:B------:R-:W-:Y:S01]  /*5870*/  F2FP.F16.F32.PACK_AB R11, R11, R49 ;  /* 0x000000310b0b723e */ /* 0x000fe200000000ff */
[C---:B------:R-:W-:Y:S01]  /*5880*/  FMUL.FTZ R152, R14.reuse, R152 ;  /* 0x000000980e987220 */ /* 0x040fe20000410000 */
[----:B------:R-:W-:-:S02]  /*5890*/  FFMA.FTZ R15, R14, R151, -R15 ;  /* 0x000000970e0f7223 */ /* 0x000fc4000001080f */
[----:B------:R-:W-:Y:S01]  /*58a0*/  MOV R12, R11 ;  /* 0x0000000b000c7202 */ /* 0x000fe20000000f00 */
[----:B------:R-:W-:Y:S01]  /*58b0*/  FFMA.FTZ R152, R13, R151, R152 ;  /* 0x000000970d987223 */ /* 0x000fe20000010098 */
[----:B------:R-:W-:-:S04]  /*58c0*/  IMAD.MOV.U32 R13, RZ, RZ, R48 ;  /* 0x000000ffff0d7224 */ /* 0x000fc800078e0030 */
[----:B------:R-:W-:-:S05]  /*58d0*/  F2FP.F16.F32.PACK_AB R15, R152, R15 ;  /* 0x0000000f980f723e */ /* 0x000fca00000000ff */
[----:B------:R-:W-:Y:S01]  /*58e0*/  IMAD.MOV.U32 R14, RZ, RZ, R15 ;  /* 0x000000ffff0e7224 */ /* 0x000fe200078e000f */
[----:B------:R-:W-:-:S07]  /*58f0*/  MOV R15, R47 ;  /* 0x0000002f000f7202 */ /* 0x000fce0000000f00 */
.L_x_501:
[----:B------:R-:W-:Y:S05]  /*5900*/  BSYNC B2 ;  /* 0x0000000000027941 */ /* 0x000fea0003800000 */
.L_x_500:
[----:B----4-:R0:W-:Y:S02]  /*5910*/  ST.E.128 desc[UR56][R50.64], R12 ;  /* 0x0000000c32007985 */ /* 0x0101e4000c101d38 */
.L_x_499:
[----:B------:R-:W-:Y:S05]  /*5920*/  BSYNC B1 ;  /* 0x0000000000017941 */ /* 0x000fea0003800000 */
.L_x_498:
[----:B------:R-:W-:Y:S01]  /*5930*/  ISETP.NE.AND P3, PT, R27, RZ, PT ;  /* 0x000000ff1b00720c */ /* 0x000fe20003f65270 */
[----:B------:R-:W-:-:S12]  /*5940*/  BSSY B1, `(.L_x_502) ;  /* 0x0000035000017945 */ /* 0x000fd80003800000 */
[----:B------:R-:W-:Y:S05]  /*5950*/  @!P3 BRA `(.L_x_503) ;  /* 0x0000000000ccb947 */ /* 0x000fea0003800000 */
[----:B0---4-:R0:W4:Y:S01]  /*5960*/  LDS.128 R12, [R29+0x5000] ;  /* 0x005000001d0c7984 */ /* 0x0111220000000c00 */
[----:B------:R-:W-:Y:S01]  /*5970*/  ISETP.GE.AND P3, PT, R169, R124, PT ;  /* 0x0000007ca900720c */ /* 0x000fe20003f66270 */
[----:B---3--:R-:W-:Y:S01]  /*5980*/  IMAD.SHL.U32 R11, R164, 0x8, RZ ;  /* 0x00000008a40b7824 */ /* 0x008fe200078e00ff */
[----:B-1----:R-:W-:Y:S01]  /*5990*/  MOV R47, R115 ;  /* 0x00000073002f7202 */ /* 0x002fe20000000f00 */
[----:B------:R-:W-:Y:S01]  /*59a0*/  IMAD.MOV.U32 R46, RZ, RZ, R118 ;  /* 0x000000ffff2e7224 */ /* 0x000fe200078e0076 */
[----:B------:R-:W-:Y:S03]  /*59b0*/  BSSY B2, `(.L_x_504) ;  /* 0x000002c000027945 */ /* 0x000fe60003800000 */
[----:B------:R-:W-:-:S06]  /*59c0*/  IMAD.WIDE R46, R11, 0x2, R46 ;  /* 0x000000020b2e7825 */ /* 0x000fcc00078e022e */
[----:B0-----:R-:W-:Y:S05]  /*59d0*/  @P3 BRA `(.L_x_505) ;  /* 0x0000000000a43947 */ /* 0x001fea0003800000 */
[--C-:B------:R-:W-:Y:S01]  /*59e0*/  SHF.R.U64 R11, R42, 0x10, R43.reuse ;  /* 0x000000102a0b7819 */ /* 0x100fe2000000122b */
[--C-:B----4-:R-:W-:Y:S01]  /*59f0*/  HADD2.F32 R48, -RZ, R15.reuse.H1_H1 ;  /* 0x3000000fff307230 */ /* 0x110fe20000004100 */
[----:B------:R-:W-:Y:S01]  /*5a00*/  SHF.R.U32.HI R42, RZ, 0x10, R43 ;  /* 0x00000010ff2a7819 */ /* 0x000fe2000001162b */
[----:B------:R-:W-:Y:S01]  /*5a10*/  HADD2.F32 R15, -RZ, R15.H0_H0 ;  /* 0x2000000fff0f7230 */ /* 0x000fe20000004100 */
[--C-:B------:R-:W-:Y:S01]  /*5a20*/  SHF.R.U64 R43, R44, 0x10, R45.reuse ;  /* 0x000000102c2b7819 */ /* 0x100fe2000000122d */
[----:B------:R-:W-:Y:S01]  /*5a30*/  HADD2.F32 R11, -RZ, R11.H0_H0 ;  /* 0x2000000bff0b7230 */ /* 0x000fe20000004100 */
[----:B------:R-:W-:Y:S01]  /*5a40*/  SHF.R.U32.HI R44, RZ, 0x10, R45 ;  /* 0x00000010ff2c7819 */ /* 0x000fe2000001162d */
[----:B------:R-:W-:Y:S02]  /*5a50*/  HADD2.F32 R45, -RZ, R13.H1_H1 ;  /* 0x3000000dff2d7230 */ /* 0x000fe40000004100 */
[----:B------:R-:W-:Y:S02]  /*5a60*/  HADD2.F32 R43, -RZ, R43.H0_H0 ;  /* 0x2000002bff2b7230 */ /* 0x000fe40000004100 */
[----:B------:R-:W-:-:S02]  /*5a70*/  HADD2.F32 R13, -RZ, R13.H0_H0 ;  /* 0x2000000dff0d7230 */ /* 0x000fc40000004100 */
[----:B------:R-:W-:Y:S02]  /*5a80*/  HADD2.F32 R44, -RZ, R44.H0_H0 ;  /* 0x2000002cff2c7230 */ /* 0x000fe40000004100 */
[----:B------:R-:W-:Y:S02]  /*5a90*/  HADD2.F32 R49, -RZ, R42.H0_H0 ;  /* 0x2000002aff317230 */ /* 0x000fe40000004100 */
[-C--:B------:R-:W-:Y:S01]  /*5aa0*/  FMUL.FTZ R42, R45, R43.reuse ;  /* 0x0000002b2d2a7220 */ /* 0x080fe20000410000 */
[----:B------:R-:W-:Y:S01]  /*5ab0*/  FMUL.FTZ R50, R13, R43 ;  /* 0x0000002b0d327220 */ /* 0x000fe20000410000 */
[-C--:B------:R-:W-:Y:S01]  /*5ac0*/  FMUL.FTZ R43, R48, R44.reuse ;  /* 0x0000002c302b7220 */ /* 0x080fe20000410000 */
[----:B------:R-:W-:Y:S01]  /*5ad0*/  FMUL.FTZ R44, R15, R44 ;  /* 0x0000002c0f2c7220 */ /* 0x000fe20000410000 */
[-C--:B------:R-:W-:Y:S01]  /*5ae0*/  FFMA.FTZ R42, R13, R11.reuse, -R42 ;  /* 0x0000000b0d2a7223 */ /* 0x080fe2000001082a */
[----:B------:R-:W-:Y:S01]  /*5af0*/  FFMA.FTZ R50, R45, R11, R50 ;  /* 0x0000000b2d327223 */ /* 0x000fe20000010032 */
[----:B------:R-:W-:Y:S01]  /*5b00*/  FFMA.FTZ R43, R15, R49, -R43 ;  /* 0x000000310f2b7223 */ /* 0x000fe2000001082b */
[----:B------:R-:W-:-:S02]  /*5b10*/  HADD2.F32 R15, -RZ, R12.H1_H1 ;  /* 0x3000000cff0f7230 */ /* 0x000fc40000004100 */
[----:B------:R-:W-:Y:S01]  /*5b20*/  FFMA.FTZ R44, R48, R49, R44 ;  /* 0x00000031302c7223 */ /* 0x000fe2000001002c */
[--C-:B------:R-:W-:Y:S01]  /*5b30*/  HADD2.F32 R13, -RZ, R147.reuse.H0_H0 ;  /* 0x20000093ff0d7230 */ /* 0x100fe20000004100 */
[----:B------:R-:W-:Y:S01]  /*5b40*/  F2FP.F16.F32.PACK_AB R42, R50, R42 ;  /* 0x0000002a322a723e */ /* 0x000fe200000000ff */
[----:B------:R-:W-:Y:S02]  /*5b50*/  HADD2.F32 R12, -RZ, R12.H0_H0 ;  /* 0x2000000cff0c7230 */ /* 0x000fe40000004100 */
[----:B------:R-:W-:Y:S02]  /*5b60*/  HADD2.F32 R147, -RZ, R147.H1_H1 ;  /* 0x30000093ff937230 */ /* 0x000fe40000004100 */
[-C--:B------:R-:W-:Y:S01]  /*5b70*/  FMUL.FTZ R48, R15, R13.reuse ;  /* 0x0000000d0f307220 */ /* 0x080fe20000410000 */
[--C-:B------:R-:W-:Y:S02]  /*5b80*/  HADD2.F32 R45, -RZ, R14.reuse.H1_H1 ;  /* 0x3000000eff2d7230 */ /* 0x100fe40000004100 */
[----:B------:R-:W-:Y:S01]  /*5b90*/  FMUL.FTZ R49, R12, R13 ;  /* 0x0000000d0c317220 */ /* 0x000fe20000410000 */
[----:B------:R-:W-:-:S02]  /*5ba0*/  HADD2.F32 R14, -RZ, R14.H0_H0 ;  /* 0x2000000eff0e7230 */ /* 0x000fc40000004100 */
[--C-:B------:R-:W-:Y:S02]  /*5bb0*/  HADD2.F32 R11, -RZ, R146.reuse.H0_H0 ;  /* 0x20000092ff0b7230 */ /* 0x100fe40000004100 */
[-C--:B------:R-:W-:Y:S01]  /*5bc0*/  FMUL.FTZ R13, R45, R147.reuse ;  /* 0x000000932d0d7220 */ /* 0x080fe20000410000 */
[----:B------:R-:W-:Y:S02]  /*5bd0*/  HADD2.F32 R146, -RZ, R146.H1_H1 ;  /* 0x30000092ff927230 */ /* 0x000fe40000004100 */
[----:B------:R-:W-:Y:S01]  /*5be0*/  FMUL.FTZ R147, R14, R147 ;  /* 0x000000930e937220 */ /* 0x000fe20000410000 */
[-C--:B------:R-:W-:Y:S01]  /*5bf0*/  FFMA.FTZ R48, R12, R11.reuse, -R48 ;  /* 0x0000000b0c307223 */ /* 0x080fe20000010830 */
[----:B------:R-:W-:Y:S01]  /*5c00*/  FFMA.FTZ R49, R15, R11, R49 ;  /* 0x0000000b0f317223 */ /* 0x000fe20000010031 */
[-C--:B------:R-:W-:Y:S01]  /*5c10*/  FFMA.FTZ R13, R14, R146.reuse, -R13 ;  /* 0x000000920e0d7223 */ /* 0x080fe2000001080d */
[----:B------:R-:W-:Y:S01]  /*5c20*/  FFMA.FTZ R146, R45, R146, R147 ;  /* 0x000000922d927223 */ /* 0x000fe20000010093 */
[----:B------:R-:W-:-:S02]  /*5c30*/  F2FP.F16.F32.PACK_AB R15, R44, R43 ;  /* 0x0000002b2c0f723e */ /* 0x000fc400000000ff */
[----:B------:R-:W-:Y:S02]  /*5c40*/  F2FP.F16.F32.PACK_AB R12, R49, R48 ;  /* 0x00000030310c723e */ /* 0x000fe400000000ff */
[----:B------:R-:W-:Y:S01]  /*5c50*/  F2FP.F16.F32.PACK_AB R14, R146, R13 ;  /* 0x0000000d920e723e */ /* 0x000fe200000000ff */
[----:B------:R-:W-:-:S07]  /*5c60*/  IMAD.MOV.U32 R13, RZ, RZ, R42 ;  /* 0x000000ffff0d7224 */ /* 0x000fce00078e002a */
.L_x_505:
[----:B------:R-:W-:Y:S05]  /*5c70*/  BSYNC B2 ;  /* 0x0000000000027941 */ /* 0x000fea0003800000 */
.L_x_504:
[----:B----4-:R0:W-:Y:S02]  /*5c80*/  ST.E.128 desc[UR56][R46.64], R12 ;  /* 0x0000000c2e007985 */ /* 0x0101e4000c101d38 */
.L_x_503:
[----:B------:R-:W-:Y:S05]  /*5c90*/  BSYNC B1 ;  /* 0x0000000000017941 */ /* 0x000fea0003800000 */
.L_x_502:
[----:B------:R-:W-:Y:S01]  /*5ca0*/  ISETP.NE.AND P3, PT, R101, RZ, PT ;  /* 0x000000ff6500720c */ /* 0x000fe20003f65270 */
[----:B------:R-:W-:-:S12]  /*5cb0*/  BSSY B1, `(.L_x_506) ;  /* 0x0000035000017945 */ /* 0x000fd80003800000 */
[----:B------:R-:W-:Y:S05]  /*5cc0*/  @!P3 BRA `(.L_x_507) ;  /* 0x0000000000ccb947 */ /* 0x000fea0003800000 */
[----:B0---4-:R0:W4:Y:S01]  /*5cd0*/  LDS.128 R12, [R28+0x5000] ;  /* 0x005000001c0c7984 */ /* 0x0111220000000c00 */
[C---:B------:R-:W-:Y:S01]  /*5ce0*/  LEA R42, P3, R19.reuse, R118, 0x1 ;  /* 0x00000076132a7211 */ /* 0x040fe200078608ff */
[----:B------:R-:W-:Y:S03]  /*5cf0*/  BSSY B2, `(.L_x_508) ;  /* 0x000002f000027945 */ /* 0x000fe60003800000 */
[----:B-1----:R-:W-:Y:S02]  /*5d00*/  LEA.HI.X R43, R19, R115, R165, 0x1, P3 ;  /* 0x00000073132b7211 */ /* 0x002fe400018f0ca5 */
[----:B------:R-:W-:-:S13]  /*5d10*/  ISETP.GE.AND P3, PT, R172, R124, PT ;  /* 0x0000007cac00720c */ /* 0x000fda0003f66270 */
[----:B0-----:R-:W-:Y:S05]  /*5d20*/  @P3 BRA `(.L_x_509) ;  /* 0x0000000000ac3947 */ /* 0x001fea0003800000 */
[----:B------:R-:W-:Y:S01]  /*5d30*/  SHF.R.U64 R44, R38, 0x10, R39 ;  /* 0x00000010262c7819 */ /* 0x000fe20000001227 */
[----:B---34-:R-:W-:Y:S01]  /*5d40*/  IMAD.MOV.U32 R11, RZ, RZ, R13 ;  /* 0x000000ffff0b7224 */ /* 0x018fe200078e000d */
[----:B------:R-:W-:Y:S01]  /*5d50*/  SHF.R.U32.HI R38, RZ, 0x10, R39 ;  /* 0x00000010ff267819 */ /* 0x000fe20000011627 */
[--C-:B------:R-:W-:Y:S01]  /*5d60*/  HADD2.F32 R46, -RZ, R15.reuse.H0_H0 ;  /* 0x2000000fff2e7230 */ /* 0x100fe20000004100 */
[--C-:B------:R-:W-:Y:S01]  /*5d70*/  SHF.R.U64 R48, R40, 0x10, R41.reuse ;  /* 0x0000001028307819 */ /* 0x100fe20000001229 */
[----:B------:R-:W-:Y:S01]  /*5d80*/  HADD2.F32 R40, -RZ, R15.H1_H1 ;  /* 0x3000000fff287230 */ /* 0x000fe20000004100 */
[----:B------:R-:W-:Y:S01]  /*5d90*/  SHF.R.U32.HI R39, RZ, 0x10, R41 ;  /* 0x00000010ff277819 */ /* 0x000fe20000011629 */
[----:B------:R-:W-:Y:S02]  /*5da0*/  HADD2.F32 R13, -RZ, R11.H1_H1 ;  /* 0x3000000bff0d7230 */ /* 0x000fe40000004100 */
[----:B------:R-:W-:Y:S02]  /*5db0*/  HADD2.F32 R48, -RZ, R48.H0_H0 ;  /* 0x20000030ff307230 */ /* 0x000fe40000004100 */
[----:B------:R-:W-:-:S02]  /*5dc0*/  HADD2.F32 R39, -RZ, R39.H0_H0 ;  /* 0x20000027ff277230 */ /* 0x000fc40000004100 */
[----:B------:R-:W-:Y:S02]  /*5dd0*/  HADD2.F32 R11, -RZ, R11.H0_H0 ;  /* 0x2000000bff0b7230 */ /* 0x000fe40000004100 */
[----:B------:R-:W-:Y:S02]  /*5de0*/  HADD2.F32 R44, -RZ, R44.H0_H0 ;  /* 0x2000002cff2c7230 */ /* 0x000fe40000004100 */
[-C--:B------:R-:W-:Y:S01]  /*5df0*/  FMUL.FTZ R41, R40, R39.reuse ;  /* 0x0000002728297220 */ /* 0x080fe20000410000 */
[----:B------:R-:W-:Y:S02]  /*5e00*/  HADD2.F32 R15, -RZ, R38.H0_H0 ;  /* 0x20000026ff0f7230 */ /* 0x000fe40000004100 */
[-C--:B------:R-:W-:Y:S01]  /*5e10*/  FMUL.FTZ R38, R13, R48.reuse ;  /* 0x000000300d267220 */ /* 0x080fe20000410000 */
[C---:B------:R-:W-:Y:S01]  /*5e20*/  FMUL.FTZ R48, R11.reuse, R48 ;  /* 0x000000300b307220 */ /* 0x040fe20000410000 */
[C---:B------:R-:W-:Y:S02]  /*5e30*/  FMUL.FTZ R39, R46.reuse, R39 ;  /* 0x000000272e277220 */ /* 0x040fe40000410000 */
[-C--:B------:R-:W-:Y:S01]  /*5e40*/  FFMA.FTZ R11, R11, R44.reuse, -R38 ;  /* 0x0000002c0b0b7223 */ /* 0x080fe20000010826 */
[----:B------:R-:W-:Y:S01]  /*5e50*/  FFMA.FTZ R38, R13, R44, R48 ;  /* 0x0000002c0d267223 */ /* 0x000fe20000010030 */
[-C--:B------:R-:W-:Y:S01]  /*5e60*/  FFMA.FTZ R13, R46, R15.reuse, -R41 ;  /* 0x0000000f2e0d7223 */ /* 0x080fe20000010829 */
[----:B------:R-:W-:Y:S01]  /*5e70*/  FFMA.FTZ R40, R40, R15, R39 ;  /* 0x0000000f28287223 */ /* 0x000fe20000010027 */
[----:B------:R-:W-:-:S02]  /*5e80*/  HADD2.F32 R39, -RZ, R144.H0_H0 ;  /* 0x20000090ff277230 */ /* 0x000fc40000004100 */
[--C-:B------:R-:W-:Y:S01]  /*5e90*/  HADD2.F32 R46, -RZ, R12.reuse.H1_H1 ;  /* 0x3000000cff2e7230 */ /* 0x100fe20000004100 */
        /* <DEDUP_REMOVED lines=15> */
[----:B------:R-:W-:Y:S01]  /*5f90*/  F2FP.F16.F32.PACK_AB R15, R40, R13 ;  /* 0x0000000d280f723e */ /* 0x000fe200000000ff */
[----:B------:R-:W-:Y:S01]  /*5fa0*/  IMAD.MOV.U32 R13, RZ, RZ, R11 ;  /* 0x000000ffff0d7224 */ /* 0x000fe200078e000b */
[----:B------:R-:W-:-:S02]  /*5fb0*/  F2FP.F16.F32.PACK_AB R46, R46, R45 ;  /* 0x0000002d2e2e723e */ /* 0x000fc400000000ff */
[----:B------:R-:W-:Y:S02]  /*5fc0*/  F2FP.F16.F32.PACK_AB R14, R12, R47 ;  /* 0x0000002f0c0e723e */ /* 0x000fe400000000ff */
[----:B------:R-:W-:-:S07]  /*5fd0*/  MOV R12, R46 ;  /* 0x0000002e000c7202 */ /* 0x000fce0000000f00 */
.L_x_509:
[----:B------:R-:W-:Y:S05]  /*5fe0*/  BSYNC B2 ;  /* 0x0000000000027941 */ /* 0x000fea0003800000 */
.L_x_508:
[----:B----4-:R0:W-:Y:S02]  /*5ff0*/  ST.E.128 desc[UR56][R42.64], R12 ;  /* 0x0000000c2a007985 */ /* 0x0101e4000c101d38 */
.L_x_507:
[----:B------:R-:W-:Y:S05]  /*6000*/  BSYNC B1 ;  /* 0x0000000000017941 */ /* 0x000fea0003800000 */
.L_x_506:
        /* <DEDUP_REMOVED lines=9> */
[----:B---3--:R-:W-:Y:S01]  /*60a0*/  SHF.R.U64 R11, R34, 0x10, R35 ;  /* 0x00000010220b7819 */ /* 0x008fe20000001223 */
[----:B----4-:R-:W-:Y:S01]  /*60b0*/  IMAD.MOV.U32 R29, RZ, RZ, R12 ;  /* 0x000000ffff1d7224 */ /* 0x010fe200078e000c */
[--C-:B------:R-:W-:Y:S01]  /*60c0*/  SHF.R.U64 R36, R36, 0x10, R37.reuse ;  /* 0x0000001024247819 */ /* 0x100fe20000001225 */
[----:B------:R-:W-:Y:S01]  /*60d0*/  HADD2.F32 R12, -RZ, R13.H1_H1 ;  /* 0x3000000dff0c7230 */ /* 0x000fe20000004100 */
[----:B------:R-:W-:Y:S01]  /*60e0*/  SHF.R.U32.HI R37, RZ, 0x10, R37 ;  /* 0x00000010ff257819 */ /* 0x000fe20000011625 */
[----:B------:R-:W-:Y:S01]  /*60f0*/  HADD2.F32 R34, -RZ, R15.H1_H1 ;  /* 0x3000000fff227230 */ /* 0x000fe20000004100 */
[----:B------:R-:W-:Y:S01]  /*6100*/  SHF.R.U32.HI R40, RZ, 0x10, R35 ;  /* 0x00000010ff287819 */ /* 0x000fe20000011623 */
[----:B------:R-:W-:Y:S02]  /*6110*/  HADD2.F32 R35, -RZ, R11.H0_H0 ;  /* 0x2000000bff237230 */ /* 0x000fe40000004100 */
[----:B------:R-:W-:Y:S02]  /*6120*/  HADD2.F32 R36, -RZ, R36.H0_H0 ;  /* 0x20000024ff247230 */ /* 0x000fe40000004100 */
[----:B------:R-:W-:-:S02]  /*6130*/  HADD2.F32 R11, -RZ, R13.H0_H0 ;  /* 0x2000000dff0b7230 */ /* 0x000fc40000004100 */
[----:B------:R-:W-:Y:S02]  /*6140*/  HADD2.F32 R37, -RZ, R37.H0_H0 ;  /* 0x20000025ff257230 */ /* 0x000fe40000004100 */
[----:B------:R-:W-:Y:S02]  /*6150*/  HADD2.F32 R13, -RZ, R15.H0_H0 ;  /* 0x2000000fff0d7230 */ /* 0x000fe40000004100 */
[-C--:B------:R-:W-:Y:S01]  /*6160*/  FMUL.FTZ R41, R11, R36.reuse ;  /* 0x000000240b297220 */ /* 0x080fe20000410000 */
[----:B------:R-:W-:Y:S02]  /*6170*/  HADD2.F32 R15, -RZ, R40.H0_H0 ;  /* 0x20000028ff0f7230 */ /* 0x000fe40000004100 */
[----:B------:R-:W-:Y:S01]  /*6180*/  FMUL.FTZ R40, R12, R36 ;  /* 0x000000240c287220 */ /* 0x000fe20000410000 */
[-C--:B------:R-:W-:Y:S01]  /*6190*/  FMUL.FTZ R36, R34, R37.reuse ;  /* 0x0000002522247220 */ /* 0x080fe20000410000 */
[----:B------:R-:W-:Y:S01]  /*61a0*/  FMUL.FTZ R37, R13, R37 ;  /* 0x000000250d257220 */ /* 0x000fe20000410000 */
[-C--:B------:R-:W-:Y:S01]  /*61b0*/  FFMA.FTZ R12, R12, R35.reuse, R41 ;  /* 0x000000230c0c7223 */ /* 0x080fe20000010029 */
[----:B------:R-:W-:Y:S01]  /*61c0*/  FFMA.FTZ R11, R11, R35, -R40 ;  /* 0x000000230b0b7223 */ /* 0x000fe20000010828 */
[-C--:B------:R-:W-:Y:S01]  /*61d0*/  FFMA.FTZ R13, R13, R15.reuse, -R36 ;  /* 0x0000000f0d0d7223 */ /* 0x080fe20000010824 */
[----:B------:R-:W-:Y:S01]  /*61e0*/  FFMA.FTZ R44, R34, R15, R37 ;  /* 0x0000000f222c7223 */ /* 0x000fe20000010025 */
[----:B------:R-:W-:-:S02]  /*61f0*/  HADD2.F32 R40, -RZ, R135.H0_H0 ;  /* 0x20000087ff287230 */ /* 0x000fc40000004100 */
[----:B------:R-:W-:Y:S01]  /*6200*/  HADD2.F32 R15, -RZ, R29.H1_H1 ;  /* 0x3000001dff0f7230 */ /* 0x000fe20000004100 */
[----:B------:R-:W-:Y:S01]  /*6210*/  F2FP.F16.F32.PACK_AB R11, R12, R11 ;  /* 0x0000000b0c0b723e */ /* 0x000fe200000000ff */
[----:B------:R-:W-:Y:S01]  /*6220*/  HADD2.F32 R135, -RZ, R135.H1_H1 ;  /* 0x30000087ff877230 */ /* 0x000fe20000004100 */
[----:B------:R-:W-:Y:S01]  /*6230*/  F2FP.F16.F32.PACK_AB R44, R44, R13 ;  /* 0x0000000d2c2c723e */ /* 0x000fe200000000ff */
[----:B------:R-:W-:Y:S02]  /*6240*/  HADD2.F32 R29, -RZ, R29.H0_H0 ;  /* 0x2000001dff1d7230 */ /* 0x000fe40000004100 */
[-C--:B------:R-:W-:Y:S01]  /*6250*/  FMUL.FTZ R42, R15, R40.reuse ;  /* 0x000000280f2a7220 */ /* 0x080fe20000410000 */
[--C-:B------:R-:W-:Y:S01]  /*6260*/  HADD2.F32 R34, -RZ, R14.reuse.H1_H1 ;  /* 0x3000000eff227230 */ /* 0x100fe20000004100 */
[----:B------:R-:W-:Y:S01]  /*6270*/  MOV R13, R11 ;  /* 0x0000000b000d7202 */ /* 0x000fe20000000f00 */
[----:B------:R-:W-:Y:S02]  /*6280*/  HADD2.F32 R14, -RZ, R14.H0_H0 ;  /* 0x2000000eff0e7230 */ /* 0x000fe40000004100 */
[----:B------:R-:W-:Y:S01]  /*6290*/  FMUL.FTZ R40, R29, R40 ;  /* 0x000000281d287220 */ /* 0x000fe20000410000 */
[----:B------:R-:W-:-:S02]  /*62a0*/  HADD2.F32 R36, -RZ, R117.H0_H0 ;  /* 0x20000075ff247230 */ /* 0x000fc40000004100 */
[-C--:B------:R-:W-:Y:S01]  /*62b0*/  FMUL.FTZ R35, R34, R135.reuse ;  /* 0x0000008722237220 */ /* 0x080fe20000410000 */
[----:B------:R-:W-:Y:S02]  /*62c0*/  HADD2.F32 R117, -RZ, R117.H1_H1 ;  /* 0x30000075ff757230 */ /* 0x000fe40000004100 */
[C---:B------:R-:W-:Y:S01]  /*62d0*/  FMUL.FTZ R135, R14.reuse, R135 ;  /* 0x000000870e877220 */ /* 0x040fe20000410000 */
[-C--:B------:R-:W-:Y:S01]  /*62e0*/  FFMA.FTZ R42, R29, R36.reuse, -R42 ;  /* 0x000000241d2a7223 */ /* 0x080fe2000001082a */
[----:B------:R-:W-:Y:S01]  /*62f0*/  FFMA.FTZ R15, R15, R36, R40 ;  /* 0x000000240f0f7223 */ /* 0x000fe20000010028 */
[-C--:B------:R-:W-:Y:S01]  /*6300*/  FFMA.FTZ R35, R14, R117.reuse, -R35 ;  /* 0x000000750e237223 */ /* 0x080fe20000010823 */
[----:B------:R-:W-:-:S03]  /*6310*/  FFMA.FTZ R34, R34, R117, R135 ;  /* 0x0000007522227223 */ /* 0x000fc60000010087 */
[----:B------:R-:W-:Y:S01]  /*6320*/  F2FP.F16.F32.PACK_AB R12, R15, R42 ;  /* 0x0000002a0f0c723e */ /* 0x000fe200000000ff */
[----:B------:R-:W-:Y:S01]  /*6330*/  IMAD.MOV.U32 R15, RZ, RZ, R44 ;  /* 0x000000ffff0f7224 */ /* 0x000fe200078e002c */
[----:B------:R-:W-:-:S07]  /*6340*/  F2FP.F16.F32.PACK_AB R14, R34, R35 ;  /* 0x00000023220e723e */ /* 0x000fce00000000ff */
.L_x_513:
[----:B------:R-:W-:Y:S05]  /*6350*/  BSYNC B2 ;  /* 0x0000000000027941 */ /* 0x000fea0003800000 */
.L_x_512:
[----:B----4-:R0:W-:Y:S02]  /*6360*/  ST.E.128 desc[UR56][R38.64], R12 ;  /* 0x0000000c26007985 */ /* 0x0101e4000c101d38 */
.L_x_511:
[----:B------:R-:W-:Y:S05]  /*6370*/  BSYNC B1 ;  /* 0x0000000000017941 */ /* 0x000fea0003800000 */
.L_x_510:
[----:B------:R-:W-:-:S13]  /*6380*/  ISETP.NE.AND P3, PT, R87, RZ, PT ;  /* 0x000000ff5700720c */ /* 0x000fda0003f65270 */
[----:B------:R-:W-:Y:S05]  /*6390*/  @!P3 BRA `(.L_x_493) ;  /* 0x000000440044b947 */ /* 0x000fea0003800000 */
[----:B0---4-:R0:W4:Y:S01]  /*63a0*/  LDS.128 R12, [R28+0x8000] ;  /* 0x008000001c0c7984 */ /* 0x0111220000000c00 */
[C---:B------:R-:W-:Y:S01]  /*63b0*/  LEA R34, P3, R23.reuse, R118, 0x1 ;  /* 0x0000007617227211 */ /* 0x040fe200078608ff */
[----:B------:R-:W-:Y:S03]  /*63c0*/  BSSY B1, `(.L_x_514) ;  /* 0x000002c000017945 */ /* 0x000fe60003800000 */
[----:B-1----:R-:W-:Y:S02]  /*63d0*/  LEA.HI.X R35, R23, R115, R175, 0x1, P3 ;  /* 0x0000007317237211 */ /* 0x002fe400018f0caf */
[----:B------:R-:W-:-:S13]  /*63e0*/  ISETP.GE.AND P3, PT, R173, R124, PT ;  /* 0x0000007cad00720c */ /* 0x000fda0003f66270 */
[----:B0-----:R-:W-:Y:S05]  /*63f0*/  @P3 BRA `(.L_x_515) ;  /* 0x0000000000a03947 */ /* 0x001fea0003800000 */
[--C-:B------:R-:W-:Y:S01]  /*6400*/  SHF.R.U64 R30, R30, 0x10, R31.reuse ;  /* 0x000000101e1e7819 */ /* 0x100fe2000000121f */
[----:B----4-:R-:W-:Y:S01]  /*6410*/  HADD2.F32 R28, -RZ, R15.H1_H1 ;  /* 0x3000000fff1c7230 */ /* 0x010fe20000004100 */
[----:B------:R-:W-:Y:S01]  /*6420*/  SHF.R.U32.HI R29, RZ, 0x10, R31 ;  /* 0x00000010ff1d7819 */ /* 0x000fe2000001161f */
[----:B---3--:R-:W-:Y:S01]  /*6430*/  HADD2.F32 R11, -RZ, R13.H1_H1 ;  /* 0x3000000dff0b7230 */ /* 0x008fe20000004100 */
[--C-:B------:R-:W-:Y:S01]  /*6440*/  SHF.R.U64 R32, R32, 0x10, R33.reuse ;  /* 0x0000001020207819 */ /* 0x100fe20000001221 */
[----:B------:R-:W-:Y:S01]  /*6450*/  HADD2.F32 R15, -RZ, R15.H0_H0 ;  /* 0x2000000fff0f7230 */ /* 0x000fe20000004100 */
[----:B------:R-:W-:Y:S01]  /*6460*/  SHF.R.U32.HI R31, RZ, 0x10, R33 ;  /* 0x00000010ff1f7819 */ /* 0x000fe20000011621 */
[----:B------:R-:W-:Y:S02]  /*6470*/  HADD2.F32 R13, -RZ, R13.H0_H0 ;  /* 0x2000000dff0d7230 */ /* 0x000fe40000004100 */
[----:B------:R-:W-:Y:S02]  /*6480*/  HADD2.F32 R32, -RZ, R32.H0_H0 ;  /* 0x20000020ff207230 */ /* 0x000fe40000004100 */
[----:B------:R-:W-:-:S02]  /*6490*/  HADD2.F32 R31, -RZ, R31.H0_H0 ;  /* 0x2000001fff1f7230 */ /* 0x000fc40000004100 */
[----:B------:R-:W-:Y:S02]  /*64a0*/  HADD2.F32 R29, -RZ, R29.H0_H0 ;  /* 0x2000001dff1d7230 */ /* 0x000fe40000004100 */
[-C--:B------:R-:W-:Y:S01]  /*64b0*/  FMUL.FTZ R36, R11, R32.reuse ;  /* 0x000000200b247220 */ /* 0x080fe20000410000 */
[----:B------:R-:W-:Y:S02]  /*64c0*/  HADD2.F32 R30, -RZ, R30.H0_H0 ;  /* 0x2000001eff1e7230 */ /* 0x000fe40000004100 */
[-C--:B------:R-:W-:Y:S01]  /*64d0*/  FMUL.FTZ R33, R15, R31.reuse ;  /* 0x0000001f0f217220 */ /* 0x080fe20000410000 */
[C---:B------:R-:W-:Y:S01]  /*64e0*/  FMUL.FTZ R32, R13.reuse, R32 ;  /* 0x000000200d207220 */ /* 0x040fe20000410000 */
[C---:B------:R-:W-:Y:S02]  /*64f0*/  FMUL.FTZ R38, R28.reuse, R31 ;  /* 0x0000001f1c267220 */ /* 0x040fe40000410000 */
[----:B------:R-:W-:Y:S01]  /*6500*/  FFMA.FTZ R37, R28, R29, R33 ;  /* 0x0000001d1c257223 */ /* 0x000fe20000010021 */
[-C--:B------:R-:W-:Y:S01]  /*6510*/  FFMA.FTZ R36, R13, R30.reuse, -R36 ;  /* 0x0000001e0d247223 */ /* 0x080fe20000010824 */
[----:B------:R-:W-:Y:S01]  /*6520*/  FFMA.FTZ R31, R11, R30, R32 ;  /* 0x0000001e0b1f7223 */ /* 0x000fe20000010020 */
[----:B------:R-:W-:-:S02]  /*6530*/  HADD2.F32 R28, -RZ, R116.H0_H0 ;  /* 0x20000074ff1c7230 */ /* 0x000fc40000004100 */
[----:B------:R-:W-:Y:S01]  /*6540*/  FFMA.FTZ R38, R15, R29, -R38 ;  /* 0x0000001d0f267223 */ /* 0x000fe20000010826 */
[----:B------:R-:W-:Y:S02]  /*6550*/  HADD2.F32 R116, -RZ, R116.H1_H1 ;  /* 0x30000074ff747230 */ /* 0x000fe40000004100 */
[----:B------:R-:W-:Y:S02]  /*6560*/  HADD2.F32 R11, -RZ, R12.H1_H1 ;  /* 0x3000000cff0b7230 */ /* 0x000fe40000004100 */
[----:B------:R-:W-:Y:S02]  /*6570*/  HADD2.F32 R13, -RZ, R14.H1_H1 ;  /* 0x3000000eff0d7230 */ /* 0x000fe40000004100 */
[----:B------:R-:W-:Y:S02]  /*6580*/  HADD2.F32 R12, -RZ, R12.H0_H0 ;  /* 0x2000000cff0c7230 */ /* 0x000fe40000004100 */
[----:B------:R-:W-:Y:S01]  /*6590*/  FMUL.FTZ R29, R11, R28 ;  /* 0x0000001c0b1d7220 */ /* 0x000fe20000410000 */
[----:B------:R-:W-:-:S02]  /*65a0*/  HADD2.F32 R14, -RZ, R14.H0_H0 ;  /* 0x2000000eff0e7230 */ /* 0x000fc40000004100 */
[----:B------:R-:W-:Y:S01]  /*65b0*/  FMUL.FTZ R33, R13, R116 ;  /* 0x000000740d217220 */ /* 0x000fe20000410000 */
[--C-:B------:R-:W-:Y:S02]  /*65c0*/  HADD2.F32 R15, -RZ, R79.reuse.H0_H0 ;  /* 0x2000004fff0f7230 */ /* 0x100fe40000004100 */
[----:B------:R-:W-:Y:S01]  /*65d0*/  FMUL.FTZ R28, R12, R28 ;  /* 0x0000001c0c1c7220 */ /* 0x000fe20000410000 */
        /* <DEDUP_REMOVED lines=8> */
[----:B------:R-:W-:Y:S02]  /*6660*/  F2FP.F16.F32.PACK_AB R12, R28, R29 ;  /* 0x0000001d1c0c723e */ /* 0x000fe400000000ff */
[----:B------:R-:W-:-:S07]  /*6670*/  F2FP.F16.F32.PACK_AB R14, R116, R33 ;  /* 0x00000021740e723e */ /* 0x000fce00000000ff */
.L_x_515:
[----:B------:R-:W-:Y:S05]  /*6680*/  BSYNC B1 ;  /* 0x0000000000017941 */ /* 0x000fea0003800000 */
.L_x_514:
[----:B----4-:R0:W-:Y:S01]  /*6690*/  ST.E.128 desc[UR56][R34.64], R12 ;  /* 0x0000000c22007985 */ /* 0x0101e2000c101d38 */
[----:B------:R-:W-:Y:S05]  /*66a0*/  BRA `(.L_x_493) ;  /* 0x0000004000807947 */ /* 0x000fea0003800000 */
.L_x_459:
        /* <DEDUP_REMOVED lines=20> */
[----:B------:R-:W-:Y:S01]  /*67f0*/  CS2R R50, SRZ ;  /* 0x0000000000327805 */ /* 0x000fe2000001ff00 */
[----:B------:R-:W-:Y:S01]  /*6800*/  IMAD.X R29, R11, 0x1, R104, P2 ;  /* 0x000000010b1d7824 */ /* 0x000fe200010e0668 */
[----:B------:R-:W-:Y:S02]  /*6810*/  LEA R52, P2, R28, UR4, 0x1 ;  /* 0x000000041c347c11 */ /* 0x000fe4000f8408ff */
[----:B------:R-:W-:-:S02]  /*6820*/  CS2R R48, SRZ ;  /* 0x0000000000307805 */ /* 0x000fc4000001ff00 */
[----:B------:R-:W-:Y:S01]  /*6830*/  LEA.HI.X R53, R28, UR5, R29, 0x1, P2 ;  /* 0x000000051c357c11 */ /* 0x000fe200090f0c1d */
[----:B------:R-:W-:Y:S01]  /*6840*/  ULDC.64 UR4, c[0x0][0x400] ;  /* 0x0001000000047ab9 */ /* 0x000fe20000000a00 */
[----:B------:R-:W-:-:S04]  /*6850*/  IADD3 R28, P2, R90, R12, RZ ;  /* 0x0000000c5a1c7210 */ /* 0x000fc80007f5e0ff */
[----:B------:R-:W-:Y:S02]  /*6860*/  IADD3.X R29, R78, R103, RZ, P2, !PT ;  /* 0x000000674e1d7210 */ /* 0x000fe400017fe4ff */
[----:B------:R-:W-:-:S04]  /*6870*/  LEA R56, P2, R28, UR4, 0x1 ;  /* 0x000000041c387c11 */ /* 0x000fc8000f8408ff */
[----:B------:R-:W-:Y:S02]  /*6880*/  LEA.HI.X R57, R28, UR5, R29, 0x1, P2 ;  /* 0x000000051c397c11 */ /* 0x000fe400090f0c1d */
[----:B------:R-:W-:Y:S02]  /*6890*/  ISETP.GE.AND P2, PT, R16, R124, PT ;  /* 0x0000007c1000720c */ /* 0x000fe40003f46270 */
[----:B------:R-:W-:Y:S02]  /*68a0*/  CS2R R34, SRZ ;  /* 0x0000000000227805 */ /* 0x000fe4000001ff00 */
[----:B------:R-:W-:Y:S02]  /*68b0*/  CS2R R32, SRZ ;  /* 0x0000000000207805 */ /* 0x000fe4000001ff00 */
[----:B------:R-:W-:Y:S02]  /*68c0*/  CS2R R46, SRZ ;  /* 0x00000000002e7805 */ /* 0x000fe4000001ff00 */
[----:B------:R-:W-:-:S05]  /*68d0*/  CS2R R44, SRZ ;  /* 0x00000000002c7805 */ /* 0x000fca000001ff00 */
[----:B------:R0:W5:Y:S04]  /*68e0*/  @!P2 LDG.E.128 R36, desc[UR56][R52.64] ;  /* 0x000000383424a981 */ /* 0x000168000c1e1d00 */
[----:B------:R0:W5:Y:S01]  /*68f0*/  @!P2 LDG.E.128 R48, desc[UR56][R56.64] ;  /* 0x000000383830a981 */ /* 0x000162000c1e1d00 */
[----:B------:R-:W-:Y:S02]  /*6900*/  ISETP.GE.AND P2, PT, R0, R124, PT ;  /* 0x0000007c0000720c */ /* 0x000fe40003f46270 */
[----:B------:R-:W-:Y:S02]  /*6910*/  CS2R R30, SRZ ;  /* 0x00000000001e7805 */ /* 0x000fe4000001ff00 */
[----:B------:R-:W-:Y:S02]  /*6920*/  CS2R R28, SRZ ;  /* 0x00000000001c7805 */ /* 0x000fe4000001ff00 */
[----:B------:R-:W-:-:S02]  /*6930*/  CS2R R42, SRZ ;  /* 0x00000000002a7805 */ /* 0x000fc4000001ff00 */
[----:B------:R-:W-:-:S05]  /*6940*/  CS2R R40, SRZ ;  /* 0x0000000000287805 */ /* 0x000fca000001ff00 */
[----:B------:R0:W5:Y:S04]  /*6950*/  @!P2 LDG.E.128 R32, desc[UR56][R52.64+0x40] ;  /* 0x000040383420a981 */ /* 0x000168000c1e1d00 */
[----:B------:R0:W5:Y:S01]  /*6960*/  @!P2 LDG.E.128 R44, desc[UR56][R56.64+0x40] ;  /* 0x00004038382ca981 */ /* 0x000162000c1e1d00 */
[----:B------:R-:W-:-:S13]  /*6970*/  ISETP.GE.AND P2, PT, R3, R124, PT ;  /* 0x0000007c0300720c */ /* 0x000fda0003f46270 */
[----:B------:R0:W5:Y:S04]  /*6980*/  @!P2 LDG.E.128 R28, desc[UR56][R52.64+0x80] ;  /* 0x00008038341ca981 */ /* 0x000168000c1e1d00 */
[----:B------:R0:W5:Y:S02]  /*6990*/  @!P2 LDG.E.128 R40, desc[UR56][R56.64+0x80] ;  /* 0x000080383828a981 */ /* 0x000164000c1e1d00 */
.L_x_517:
[----:B------:R-:W-:Y:S05]  /*69a0*/  BSYNC B1 ;  /* 0x0000000000017941 */ /* 0x000fea0003800000 */
.L_x_516:
        /* <DEDUP_REMOVED lines=20> */
[----:B------:R-:W-:Y:S02]  /*6af0*/  CS2R R74, SRZ ;  /* 0x00000000004a7805 */ /* 0x000fe4000001ff00 */
[----:B------:R-:W-:-:S02]  /*6b00*/  IADD3 R13, P2, P5, R90, R12, R110 ;  /* 0x0000000c5a0d7210 */ /* 0x000fc40007d5e06e */
[----:B------:R-:W-:Y:S02]  /*6b10*/  CS2R R72, SRZ ;  /* 0x0000000000487805 */ /* 0x000fe4000001ff00 */
        /* <DEDUP_REMOVED lines=23> */
.L_x_519:
[----:B------:R-:W-:Y:S05]  /*6c90*/  BSYNC B1 ;  /* 0x0000000000017941 */ /* 0x000fea0003800000 */
.L_x_518:
[----:B0----5:R-:W-:Y:S01]  /*6ca0*/  IMAD.MOV.U32 R12, RZ, RZ, R30 ;  /* 0x000000ffff0c7224 */ /* 0x021fe200078e001e */
[----:B------:R-:W-:Y:S01]  /*6cb0*/  MOV R11, R31 ;  /* 0x0000001f000b7202 */ /* 0x000fe20000000f00 */
[----:B------:R-:W-:Y:S01]  /*6cc0*/  IMAD.MOV.U32 R14, RZ, RZ, R28 ;  /* 0x000000ffff0e7224 */ /* 0x000fe200078e001c */
[----:B------:R-:W-:Y:S01]  /*6cd0*/  UISETP.NE.AND UP0, UPT, UR58, 0x3, UPT ;  /* 0x000000033a00788c */ /* 0x000fe2000bf05270 */
[----:B------:R-:W-:Y:S01]  /*6ce0*/  IMAD.MOV.U32 R13, RZ, RZ, R29 ;  /* 0x000000ffff0d7224 */ /* 0x000fe200078e001d */
[----:B------:R-:W-:Y:S01]  /*6cf0*/  PRMT R195, R12, 0x5410, R11 ;  /* 0x000054100cc37816 */ /* 0x000fe2000000000b */
[----:B------:R-:W-:Y:S01]  /*6d00*/  IMAD.MOV.U32 R11, RZ, RZ, R35 ;  /* 0x000000ffff0b7224 */ /* 0x000fe200078e0023 */
[----:B------:R-:W-:Y:S02]  /*6d10*/  MOV R12, R34 ;  /* 0x00000022000c7202 */ /* 0x000fe40000000f00 */
[----:B------:R-:W-:Y:S01]  /*6d20*/  PRMT R196, R14, 0x5410, R13 ;  /* 0x000054100ec47816 */ /* 0x000fe2000000000d */
[----:B------:R-:W-:Y:S01]  /*6d30*/  IMAD.MOV.U32 R14, RZ, RZ, R32 ;  /* 0x000000ffff0e7224 */ /* 0x000fe200078e0020 */
[----:B------:R0:W-:Y:S01]  /*6d40*/  STL.S16 [R1+0x48], R11 ;  /* 0x0000480b01007387 */ /* 0x0001e20000100600 */
[----:B------:R-:W-:Y:S01]  /*6d50*/  PRMT R224, R12, 0x7610, R224 ;  /* 0x000076100ce07816 */ /* 0x000fe200000000e0 */
[----:B------:R-:W-:Y:S01]  /*6d60*/  IMAD.MOV.U32 R12, RZ, RZ, R38 ;  /* 0x000000ffff0c7224 */ /* 0x000fe200078e0026 */
[----:B------:R-:W-:Y:S01]  /*6d70*/  PLOP3.LUT P2, PT, PT, PT, UP0, 0x80, 0x0 ;  /* 0x000000000000781c */ /* 0x000fe20003f4f008 */
[----:B------:R-:W-:Y:S01]  /*6d80*/  STL.S16 [R1+0x44], R14 ;  /* 0x0000440e01007387 */ /* 0x000fe20000100600 */
[----:B------:R-:W-:Y:S01]  /*6d90*/  IMAD.MOV.U32 R13, RZ, RZ, R39 ;  /* 0x000000ffff0d7224 */ /* 0x000fe200078e0027 */
[----:B0-----:R-:W-:-:S05]  /*6da0*/  MOV R11, R33 ;  /* 0x00000021000b7202 */ /* 0x001fca0000000f00 */
[----:B------:R0:W-:Y:S04]  /*6db0*/  STL.S16 [R1+0x54], R11 ;  /* 0x0000540b01007387 */ /* 0x0001e80000100600 */
[----:B------:R1:W-:Y:S04]  /*6dc0*/  STL.S16 [R1+0x74], R12 ;  /* 0x0000740c01007387 */ /* 0x0003e80000100600 */
[----:B------:R-:W-:Y:S01]  /*6dd0*/  STL.S16 [R1+0x76], R13 ;  /* 0x0000760d01007387 */ /* 0x000fe20000100600 */
[----:B0-----:R-:W-:Y:S01]  /*6de0*/  MOV R11, R36 ;  /* 0x00000024000b7202 */ /* 0x001fe20000000f00 */
[----:B-1----:R-:W-:-:S04]  /*6df0*/  IMAD.MOV.U32 R12, RZ, RZ, R37 ;  /* 0x000000ffff0c7224 */ /* 0x002fc800078e0025 */
[----:B------:R0:W-:Y:S01]  /*6e00*/  STL.S16 [R1+0x78], R11 ;  /* 0x0000780b01007387 */ /* 0x0001e20000100600 */
[----:B------:R-:W-:Y:S01]  /*6e10*/  PRMT R156, R12, 0x7610, R156 ;  /* 0x000076100c9c7816 */ /* 0x000fe2000000009c */
[----:B------:R-:W-:Y:S01]  /*6e20*/  IMAD.MOV.U32 R12, RZ, RZ, R42 ;  /* 0x000000ffff0c7224 */ /* 0x000fe200078e002a */
[----:B0-----:R-:W-:-:S04]  /*6e30*/  MOV R11, R43 ;  /* 0x0000002b000b7202 */ /* 0x001fc80000000f00 */
[----:B------:R-:W-:Y:S01]  /*6e40*/  PRMT R197, R12, 0x5410, R11 ;  /* 0x000054100cc57816 */ /* 0x000fe2000000000b */
[----:B------:R-:W-:Y:S02]  /*6e50*/  IMAD.MOV.U32 R12, RZ, RZ, R40 ;  /* 0x000000ffff0c7224 */ /* 0x000fe400078e0028 */
[----:B------:R-:W-:-:S05]  /*6e60*/  IMAD.MOV.U32 R11, RZ, RZ, R41 ;  /* 0x000000ffff0b7224 */ /* 0x000fca00078e0029 */
[----:B------:R-:W-:Y:S01]  /*6e70*/  PRMT R198, R12, 0x5410, R11 ;  /* 0x000054100cc67816 */ /* 0x000fe2000000000b */
[----:B------:R-:W-:Y:S01]  /*6e80*/  IMAD.MOV.U32 R11, RZ, RZ, R47 ;  /* 0x000000ffff0b7224 */ /* 0x000fe200078e002f */
[----:B------:R-:W-:-:S04]  /*6e90*/  MOV R12, R46 ;  /* 0x0000002e000c7202 */ /* 0x000fc80000000f00 */
[----:B------:R-:W-:Y:S01]  /*6ea0*/  PRMT R224, R224, 0x5410, R12 ;  /* 0x00005410e0e07816 */ /* 0x000fe2000000000c */
[----:B------:R0:W-:Y:S01]  /*6eb0*/  STL.S16 [R1+0x4a], R11 ;  /* 0x00004a0b01007387 */ /* 0x0001e20000100600 */
[----:B------:R-:W-:-:S05]  /*6ec0*/  IMAD.MOV.U32 R12, RZ, RZ, R44 ;  /* 0x000000ffff0c7224 */ /* 0x000fca00078e002c */
[----:B------:R1:W-:Y:S01]  /*6ed0*/  STL.S16 [R1+0x46], R12 ;  /* 0x0000460c01007387 */ /* 0x0003e20000100600 */
[----:B0-----:R-:W-:-:S05]  /*6ee0*/  MOV R11, R45 ;  /* 0x0000002d000b7202 */ /* 0x001fca0000000f00 */
[----:B------:R0:W-:Y:S01]  /*6ef0*/  STL.S16 [R1+0x56], R11 ;  /* 0x0000560b01007387 */ /* 0x0001e20000100600 */
[----:B-1----:R-:W-:Y:S02]  /*6f00*/  IMAD.MOV.U32 R12, RZ, RZ, R51 ;  /* 0x000000ffff0c7224 */ /* 0x002fe400078e0033 */
[----:B0-----:R-:W-:-:S05]  /*6f10*/  IMAD.MOV.U32 R11, RZ, RZ, R50 ;  /* 0x000000ffff0b7224 */ /* 0x001fca00078e0032 */
[----:B------:R0:W-:Y:S04]  /*6f20*/  STL.S16 [R1+0x7a], R11 ;  /* 0x00007a0b01007387 */ /* 0x0001e80000100600 */
[----:B------:R1:W-:Y:S01]  /*6f30*/  STL.S16 [R1+0x7c], R12 ;  /* 0x00007c0c01007387 */ /* 0x0003e20000100600 */
[----:B0-----:R-:W-:Y:S01]  /*6f40*/  MOV R11, R48 ;  /* 0x00000030000b7202 */ /* 0x001fe20000000f00 */
[----:B-1----:R-:W-:-:S04]  /*6f50*/  IMAD.MOV.U32 R12, RZ, RZ, R49 ;  /* 0x000000ffff0c7224 */ /* 0x002fc800078e0031 */
[----:B------:R0:W-:Y:S01]  /*6f60*/  STL.S16 [R1+0x7e], R11 ;  /* 0x00007e0b01007387 */ /* 0x0001e20000100600 */
[----:B------:R-:W-:Y:S01]  /*6f70*/  PRMT R155, R12, 0x7610, R155 ;  /* 0x000076100c9b7816 */ /* 0x000fe2000000009b */
[----:B------:R-:W-:Y:S01]  /*6f80*/  IMAD.MOV.U32 R12, RZ, RZ, R54 ;  /* 0x000000ffff0c7224 */ /* 0x000fe200078e0036 */
[----:B0-----:R-:W-:-:S04]  /*6f90*/  MOV R11, R55 ;  /* 0x00000037000b7202 */ /* 0x001fc80000000f00 */
[----:B------:R-:W-:Y:S01]  /*6fa0*/  PRMT R147, R12, 0x7610, R147 ;  /* 0x000076100c937816 */ /* 0x000fe20000000093 */
[----:B------:R-:W-:Y:S01]  /*6fb0*/  IMAD.MOV.U32 R12, RZ, RZ, R52 ;  /* 0x000000ffff0c7224 */ /* 0x000fe200078e0034 */
[----:B------:R-:W-:Y:S01]  /*6fc0*/  PRMT R146, R146, 0x5410, R11 ;  /* 0x0000541092927816 */ /* 0x000fe2000000000b */
[----:B------:R-:W-:-:S03]  /*6fd0*/  IMAD.MOV.U32 R11, RZ, RZ, R53 ;  /* 0x000000ffff0b7224 */ /* 0x000fc600078e0035 */
[----:B------:R-:W-:Y:S02]  /*6fe0*/  PRMT R146, R12, 0x7610, R146 ;  /* 0x000076100c927816 */ /* 0x000fe40000000092 */
        /* <DEDUP_REMOVED lines=16> */
[----:B------:R-:W-:Y:S01]  /*70f0*/  IMAD.MOV.U32 R12, RZ, RZ, R64 ;  /* 0x000000ffff0c7224 */ /* 0x000fe200078e0040 */
[----:B------:R-:W-:Y:S01]  /*7100*/  PRMT R147, R147, 0x5410, R11 ;  /* 0x0000541093937816 */ /* 0x000fe2000000000b */
[----:B------:R-:W-:-:S05]  /*7110*/  IMAD.MOV.U32 R11, RZ, RZ, R65 ;  /* 0x000000ffff0b7224 */ /* 0x000fca00078e0041 */
[----:B------:R-:W-:Y:S01]  /*7120*/  PRMT R148, R12, 0x5410, R11 ;  /* 0x000054100c947816 */ /* 0x000fe2000000000b */
[----:B------:R-:W-:Y:S01]  /*7130*/  IMAD.MOV.U32 R11, RZ, RZ, R71 ;  /* 0x000000ffff0b7224 */ /* 0x000fe200078e0047 */
[----:B------:R-:W-:-:S04]  /*7140*/  MOV R12, R70 ;  /* 0x00000046000c7202 */ /* 0x000fc80000000f00 */
        /* <DEDUP_REMOVED lines=13> */
[----:B------:R-:W-:Y:S06]  /*7220*/  @!P2 BRA `(.L_x_520) ;  /* 0x000000000004a947 */ /* 0x000fec0003800000 */
[----:B------:R-:W-:Y:S01]  /*7230*/  BPT.TRAP 0x1 ;  /* 0x000000040000795c */ /* 0x000fe20000300000 */
.L_x_520:
[----:B------:R-:W-:Y:S01]  /*7240*/  IMAD R85, R18, 0x8, R2 ;  /* 0x0000000812557824 */ /* 0x000fe200078e0202 */
[----:B------:R-:W-:Y:S01]  /*7250*/  SHF.L.U32 R86, R167, 0x1f, RZ ;  /* 0x0000001fa7567819 */ /* 0x000fe200000006ff */
[----:B------:R-:W-:Y:S03]  /*7260*/  BSSY B1, `(.L_x_521) ;  /* 0x0000003000017945 */ /* 0x000fe60003800000 */
[----:B------:R-:W0:Y:S02]  /*7270*/  SYNCS.PHASECHK.TRANS64.TRYWAIT P5, [R85+URZ+0x2a890], R86 ;  /* 0x02a89056550075a7 */ /* 0x000e2400080a017f */
[----:B0-----:R-:W-:Y:S05]  /*7280*/  @!P5 BRA `(.L_x_522) ;  /* 0x0000019c00f8d947 */ /* 0x001fea0003800000 */
.L_x_800:
[----:B------:R-:W-:Y:S05]  /*7290*/  BSYNC B1 ;  /* 0x0000000000017941 */ /* 0x000fea0003800000 */
.L_x_521:
[----:B------:R-:W1:Y:S01]  /*72a0*/  LDC R135, c[0x0][0x2f4] ;  /* 0x0000bd00ff877b82 */ /* 0x000e620000000800 */
[----:B------:R-:W-:Y:S01]  /*72b0*/  UMOV UR4, 0xffffffff ;  /* 0xffffffff00047882 */ /* 0x000fe20000000000 */
[----:B-1----:R-:W-:Y:S02]  /*72c0*/  IADD3 R137, -R125, R135, RZ ;  /* 0x000000877d897210 */ /* 0x002fe40007ffe1ff */
[----:B------:R-:W-:Y:S05]  /*72d0*/  BRA.DIV UR4, `(.L_x_523) ;  /* 0x0000019e04f87947 */ /* 0x000fea000b800000 */
[----:B------:R1:W2:Y:S04]  /*72e0*/  SHFL.IDX PT, R117, R115, RZ, 0x1c1f ;  /* 0x001c1fff73757589 */ /* 0x0002a800000e0000 */
[----:B------:R1:W3:Y:S02]  /*72f0*/  SHFL.IDX PT, R11, R118, RZ, 0x1c1f ;  /* 0x001c1fff760b7589 */ /* 0x0002e400000e0000 */
.L_x_804:
[----:B------:R-:W-:Y:S04]  /*7300*/  BSSY B1, `(.L_x_524) ;  /* 0x0000178000017945 */ /* 0x000fe80003800000 */
[----:B------:R-:W-:Y:S05]  /*7310*/  @P3 BRA `(.L_x_525) ;  /* 0x0000001400d83947 */ /* 0x000fea0003800000 */
[----:B------:R-:W-:Y:S01]  /*7320*/  ISETP.NE.AND P3, PT, R9, RZ, PT ;  /* 0x000000ff0900720c */ /* 0x000fe20003f65270 */
[----:B------:R-:W-:Y:S01]  /*7330*/  BSSY B2, `(.L_x_526) ;  /* 0x000007e000027945 */ /* 0x000fe20003800000 */
[----:B---3--:R-:W-:-:S11]  /*7340*/  IMAD.MOV.U32 R116, RZ, RZ, R11 ;  /* 0x000000ffff747224 */ /* 0x008fd600078e000b */
[----:B------:R-:W-:Y:S05]  /*7350*/  @!P3 BRA `(.L_x_527) ;  /* 0x0000000400ecb947 */ /* 0x000fea0003800000 */
[----:B------:R-:W-:Y:S01]  /*7360*/  SEL R12, R125, R137, !P0 ;  /* 0x000000897d0c7207 */ /* 0x000fe20004000000 */
[----:B------:R-:W-:Y:S01]  /*7370*/  BSSY B3, `(.L_x_528) ;  /* 0x0000073000037945 */ /* 0x000fe20003800000 */
[----:B------:R-:W-:Y:S02]  /*7380*/  ISETP.GE.AND P3, PT, R16, R124, PT ;  /* 0x0000007c1000720c */ /* 0x000fe40003f66270 */
[----:B------:R-:W-:-:S04]  /*7390*/  SHF.R.S32.HI R13, RZ, 0x1f, R12 ;  /* 0x0000001fff0d7819 */ /* 0x000fc8000001140c */
[----:B------:R-:W-:-:S04]  /*73a0*/  LEA.HI R13, R13, R12, RZ, 0x4 ;  /* 0x0000000c0d0d7211 */ /* 0x000fc800078f20ff */
[----:B------:R-:W-:-:S04]  /*73b0*/  LEA.HI.SX32 R152, R13, R121, 0x1c ;  /* 0x000000790d987211 */ /* 0x000fc800078fe2ff */
[----:B------:R-:W-:-:S04]  /*73c0*/  SHF.R.S32.HI R13, RZ, 0x1f, R152 ;  /* 0x0000001fff0d7819 */ /* 0x000fc80000011498 */
[----:B------:R-:W-:Y:S01]  /*73d0*/  LEA.HI R13, R13, R152, RZ, 0x3 ;  /* 0x000000980d0d7211 */ /* 0x000fe200078f18ff */
[----:B------:R-:W-:-:S03]  /*73e0*/  IMAD.SHL.U32 R152, R152, 0x8, RZ ;  /* 0x0000000898987824 */ /* 0x000fc600078e00ff */
[----:B------:R-:W-:Y:S02]  /*73f0*/  SHF.R.S32.HI R13, RZ, 0x3, R13 ;  /* 0x00000003ff0d7819 */ /* 0x000fe4000001140d */
[----:B------:R-:W-:-:S03]  /*7400*/  LOP3.LUT R12, R177, 0x38, R152, 0xf8, !PT ;  /* 0x00000038b10c7812 */ /* 0x000fc600078ef898 */
[----:B------:R-:W-:Y:S01]  /*7410*/  IMAD R13, R13, 0x1800, R179 ;  /* 0x000018000d0d7824 */ /* 0x000fe200078e02b3 */
[----:B------:R-:W-:-:S04]  /*7420*/  LOP3.LUT R12, R12, R178, RZ, 0x3c, !PT ;  /* 0x000000b20c0c7212 */ /* 0x000fc800078e3cff */
[----:B------:R-:W-:-:S05]  /*7430*/  IADD3 R12, R13, R12, RZ ;  /* 0x0000000c0d0c7210 */ /* 0x000fca0007ffe0ff */
[C---:B------:R-:W-:Y:S02]  /*7440*/  IMAD R76, R18.reuse, 0x4800, R12 ;  /* 0x00004800124c7824 */ /* 0x040fe400078e020c */
[----:B------:R-:W-:Y:S02]  /*7450*/  IMAD R12, R18, 0x4800, R140 ;  /* 0x00004800120c7824 */ /* 0x000fe400078e028c */
[--C-:B------:R-:W-:Y:S02]  /*7460*/  IMAD R76, R76, 0x2, R2.reuse ;  /* 0x000000024c4c7824 */ /* 0x100fe400078e0202 */
[----:B------:R-:W-:-:S04]  /*7470*/  IMAD R12, R12, 0x2, R2 ;  /* 0x000000020c0c7824 */ /* 0x000fc800078e0202 */
[----:B------:R-:W3:Y:S04]  /*7480*/  LDS.128 R76, [R76+0x18400] ;  /* 0x018400004c4c7984 */ /* 0x000ee80000000c00 */
[----:B------:R-:W4:Y:S01]  /*7490*/  LDS.128 R12, [R12+0x18400] ;  /* 0x018400000c0c7984 */ /* 0x000f220000000c00 */
[----:B------:R-:W-:Y:S05]  /*74a0*/  @P3 BRA `(.L_x_529) ;  /* 0x00000004007c3947 */ /* 0x000fea0003800000 */
[----:B---3--:R-:W-:Y:S01]  /*74b0*/  MOV R154, R77 ;  /* 0x0000004d009a7202 */ /* 0x008fe20000000f00 */
[----:B----4-:R-:W-:Y:S02]  /*74c0*/  IMAD.MOV.U32 R153, RZ, RZ, R13 ;  /* 0x000000ffff997224 */ /* 0x010fe400078e000d */
[----:B------:R-:W-:Y:S02]  /*74d0*/  HADD2.F32 R155, -RZ, R155.H0_H0 ;  /* 0x2000009bff9b7230 */ /* 0x000fe40000004100 */
[----:B------:R-:W-:Y:S02]  /*74e0*/  HADD2.F32 R13, -RZ, R154.H0_H0 ;  /* 0x2000009aff0d7230 */ /* 0x000fe40000004100 */
[----:B------:R-:W-:Y:S02]  /*74f0*/  HADD2.F32 R157, -RZ, R153.H0_H0 ;  /* 0x20000099ff9d7230 */ /* 0x000fe40000004100 */
[----:B------:R-:W-:Y:S02]  /*7500*/  HADD2.F32 R156, -RZ, R156.H0_H0 ;  /* 0x2000009cff9c7230 */ /* 0x000fe40000004100 */
[-C--:B------:R-:W-:Y:S01]  /*7510*/  FMUL.FTZ R77, R13, R155.reuse ;  /* 0x0000009b0d4d7220 */ /* 0x080fe20000410000 */
[----:B------:R-:W-:-:S03]  /*7520*/  FMUL.FTZ R155, R157, R155 ;  /* 0x0000009b9d9b7220 */ /* 0x000fc60000410000 */
[-C--:B------:R-:W-:Y:S01]  /*7530*/  FFMA.FTZ R77, R157, R156.reuse, -R77 ;  /* 0x0000009c9d4d7223 */ /* 0x080fe2000001084d */
[----:B------:R-:W-:Y:S01]  /*7540*/  FFMA.FTZ R13, R13, R156, R155 ;  /* 0x0000009c0d0d7223 */ /* 0x000fe2000001009b */
[----:B------:R-:W3:Y:S04]  /*7550*/  LDL.S16 R157, [R1+0x76] ;  /* 0x00007600019d7983 */ /* 0x000ee80000100600 */
[----:B------:R-:W4:Y:S01]  /*7560*/  LDL.S16 R156, [R1+0x7c] ;  /* 0x00007c00019c7983 */ /* 0x000f220000100600 */
[----:B------:R-:W-:Y:S01]  /*7570*/  SHF.R.U32.HI R155, RZ, 0x10, R49 ;  /* 0x00000010ff9b7819 */ /* 0x000fe20000011631 */
[----:B------:R-:W-:Y:S01]  /*7580*/  HADD2.F32 R154, -RZ, R154.H1_H1 ;  /* 0x3000009aff9a7230 */ /* 0x000fe20000004100 */
[--C-:B------:R-:W-:Y:S02]  /*7590*/  SHF.R.U64 R36, R36, 0x10, R37.reuse ;  /* 0x0000001024247819 */ /* 0x100fe40000001225 */
[----:B------:R-:W-:Y:S01]  /*75a0*/  SHF.R.U32.HI R37, RZ, 0x10, R37 ;  /* 0x00000010ff257819 */ /* 0x000fe20000011625 */
[----:B------:R-:W-:Y:S01]  /*75b0*/  HADD2.F32 R155, -RZ, R155.H0_H0 ;  /* 0x2000009bff9b7230 */ /* 0x000fe20000004100 */
[----:B------:R-:W-:Y:S01]  /*75c0*/  SHF.R.U64 R49, R48, 0x10, R49 ;  /* 0x0000001030317819 */ /* 0x000fe20000001231 */
[----:B------:R-:W-:-:S02]  /*75d0*/  HADD2.F32 R48, -RZ, R153.H1_H1 ;  /* 0x30000099ff307230 */ /* 0x000fc40000004100 */
[----:B------:R-:W-:Y:S02]  /*75e0*/  HADD2.F32 R37, -RZ, R37.H0_H0 ;  /* 0x20000025ff257230 */ /* 0x000fe40000004100 */
[-C--:B------:R-:W-:Y:S01]  /*75f0*/  FMUL.FTZ R153, R154, R155.reuse ;  /* 0x0000009b9a997220 */ /* 0x080fe20000410000 */
[----:B------:R-:W-:-:S03]  /*7600*/  FMUL.FTZ R155, R48, R155 ;  /* 0x0000009b309b7220 */ /* 0x000fc60000410000 */
[-C--:B------:R-:W-:Y:S01]  /*7610*/  FFMA.FTZ R48, R48, R37.reuse, -R153 ;  /* 0x0000002530307223 */ /* 0x080fe20000010899 */
[----:B------:R-:W-:Y:S02]  /*7620*/  HADD2.F32 R153, -RZ, R79.H0_H0 ;  /* 0x2000004fff997230 */ /* 0x000fe40000004100 */
[----:B------:R-:W-:Y:S01]  /*7630*/  FFMA.FTZ R37, R154, R37, R155 ;  /* 0x000000259a257223 */ /* 0x000fe2000001009b */
[----:B------:R-:W-:Y:S02]  /*7640*/  HADD2.F32 R155, -RZ, R15.H0_H0 ;  /* 0x2000000fff9b7230 */ /* 0x000fe40000004100 */
[----:B---3--:R-:W-:Y:S02]  /*7650*/  HADD2.F32 R154, -RZ, R157.H0_H0 ;  /* 0x2000009dff9a7230 */ /* 0x008fe40000004100 */
[----:B----4-:R-:W-:-:S05]  /*7660*/  HADD2.F32 R156, -RZ, R156.H0_H0 ;  /* 0x2000009cff9c7230 */ /* 0x010fca0000004100 */
[----:B------:R-:W-:-:S04]  /*7670*/  FMUL.FTZ R157, R153, R156 ;  /* 0x0000009c999d7220 */ /* 0x000fc80000410000 */
[C---:B------:R-:W-:Y:S01]  /*7680*/  FFMA.FTZ R157, R155.reuse, R154, -R157 ;  /* 0x0000009a9b9d7223 */ /* 0x040fe2000001089d */
[----:B------:R-:W-:Y:S02]  /*7690*/  FMUL.FTZ R155, R155, R156 ;  /* 0x0000009c9b9b7220 */ /* 0x000fe40000410000 */
[----:B------:R-:W3:Y:S02]  /*76a0*/  LDL.LU.S16 R156, [R1+0x7e] ;  /* 0x00007e00019c7983 */ /* 0x000ee40000300600 */
[----:B------:R-:W-:Y:S02]  /*76b0*/  FFMA.FTZ R155, R153, R154, R155 ;  /* 0x0000009a999b7223 */ /* 0x000fe4000001009b */
[----:B------:R-:W4:Y:S01]  /*76c0*/  LDL.S16 R154, [R1+0x78] ;  /* 0x00007800019a7983 */ /* 0x000f220000100600 */
[--C-:B------:R-:W-:Y:S01]  /*76d0*/  SHF.R.U64 R38, R38, 0x10, R39.reuse ;  /* 0x0000001026267819 */ /* 0x100fe20000001227 */
[----:B------:R-:W-:Y:S01]  /*76e0*/  HADD2.F32 R15, -RZ, R15.H1_H1 ;  /* 0x3000000fff0f7230 */ /* 0x000fe20000004100 */
[----:B------:R-:W-:-:S02]  /*76f0*/  SHF.R.U32.HI R153, RZ, 0x10, R39 ;  /* 0x00000010ff997819 */ /* 0x000fc40000011627 */
[--C-:B------:R-:W-:Y:S01]  /*7700*/  SHF.R.U64 R39, R50, 0x10, R51.reuse ;  /* 0x0000001032277819 */ /* 0x100fe20000001233 */
[----:B------:R-:W-:Y:S01]  /*7710*/  HADD2.F32 R50, -RZ, R79.H1_H1 ;  /* 0x3000004fff327230 */ /* 0x000fe20000004100 */
[----:B------:R-:W-:Y:S01]  /*7720*/  SHF.R.U32.HI R51, RZ, 0x10, R51 ;  /* 0x00000010ff337819 */ /* 0x000fe20000011633 */
[----:B------:R-:W-:-:S04]  /*7730*/  HADD2.F32 R153, -RZ, R153.H0_H0 ;  /* 0x20000099ff997230 */ /* 0x000fc80000004100 */
[----:B------:R-:W-:-:S05]  /*7740*/  HADD2.F32 R51, -RZ, R51.H0_H0 ;  /* 0x20000033ff337230 */ /* 0x000fca0000004100 */
[----:B------:R-:W-:-:S04]  /*7750*/  FMUL.FTZ R79, R50, R51 ;  /* 0x00000033324f7220 */ /* 0x000fc80000410000 */
[C---:B------:R-:W-:Y:S01]  /*7760*/  FFMA.FTZ R79, R15.reuse, R153, -R79 ;  /* 0x000000990f4f7223 */ /* 0x040fe2000001084f */
[----:B------:R-:W-:-:S04]  /*7770*/  FMUL.FTZ R15, R15, R51 ;  /* 0x000000330f0f7220 */ /* 0x000fc80000410000 */
[----:B------:R-:W-:Y:S01]  /*7780*/  FFMA.FTZ R15, R50, R153, R15 ;  /* 0x00000099320f7223 */ /* 0x000fe2000001000f */
[----:B------:R-:W-:Y:S02]  /*7790*/  HADD2.F32 R50, -RZ, R76.H0_H0 ;  /* 0x2000004cff327230 */ /* 0x000fe40000004100 */
[----:B------:R-:W-:Y:S02]  /*77a0*/  HADD2.F32 R153, -RZ, R12.H0_H0 ;  /* 0x2000000cff997230 */ /* 0x000fe40000004100 */
[----:B------:R-:W-:Y:S02]  /*77b0*/  HADD2.F32 R49, -RZ, R49.H0_H0 ;  /* 0x20000031ff317230 */ /* 0x000fe40000004100 */
[----:B------:R-:W-:Y:S02]  /*77c0*/  HADD2.F32 R76, -RZ, R76.H1_H1 ;  /* 0x3000004cff4c7230 */ /* 0x000fe40000004100 */
[----:B------:R-:W-:Y:S02]  /*77d0*/  HADD2.F32 R12, -RZ, R12.H1_H1 ;  /* 0x3000000cff0c7230 */ /* 0x000fe40000004100 */
[----:B------:R-:W-:-:S02]  /*77e0*/  HADD2.F32 R36, -RZ, R36.H0_H0 ;  /* 0x20000024ff247230 */ /* 0x000fc40000004100 */
[----:B---3--:R-:W-:Y:S02]  /*77f0*/  HADD2.F32 R156, -RZ, R156.H0_H0 ;  /* 0x2000009cff9c7230 */ /* 0x008fe40000004100 */
[----:B----4-:R-:W-:-:S03]  /*7800*/  HADD2.F32 R51, -RZ, R154.H0_H0 ;  /* 0x2000009aff337230 */ /* 0x010fc60000004100 */
[-C--:B------:R-:W-:Y:S01]  /*7810*/  FMUL.FTZ R154, R50, R156.reuse ;  /* 0x0000009c329a7220 */ /* 0x080fe20000410000 */
[----:B------:R-:W-:-:S03]  /*7820*/  FMUL.FTZ R156, R153, R156 ;  /* 0x0000009c999c7220 */ /* 0x000fc60000410000 */
[-C--:B------:R-:W-:Y:S01]  /*7830*/  FFMA.FTZ R154, R153, R51.reuse, -R154 ;  /* 0x00000033999a7223 */ /* 0x080fe2000001089a */
[----:B------:R-:W-:Y:S01]  /*7840*/  FFMA.FTZ R156, R50, R51, R156 ;  /* 0x00000033329c7223 */ /* 0x000fe2000001009c */
[-C--:B------:R-:W-:Y:S01]  /*7850*/  FMUL.FTZ R50, R76, R49.reuse ;  /* 0x000000314c327220 */ /* 0x080fe20000410000 */
[----:B------:R-:W3:Y:S01]  /*7860*/  LDL.LU.S16 R153, [R1+0x7a] ;  /* 0x00007a0001997983 */ /* 0x000ee20000300600 */
[C---:B------:R-:W-:Y:S02]  /*7870*/  FMUL.FTZ R49, R12.reuse, R49 ;  /* 0x000000310c317220 */ /* 0x040fe40000410000 */
[-C--:B------:R-:W-:Y:S02]  /*7880*/  FFMA.FTZ R12, R12, R36.reuse, -R50 ;  /* 0x000000240c0c7223 */ /* 0x080fe40000010832 */
[----:B------:R-:W4:Y:S01]  /*7890*/  LDL.LU.S16 R50, [R1+0x74] ;  /* 0x0000740001327983 */ /* 0x000f220000300600 */
[----:B------:R-:W-:Y:S01]  /*78a0*/  FFMA.FTZ R36, R76, R36, R49 ;  /* 0x000000244c247223 */ /* 0x000fe20000010031 */
[----:B------:R-:W-:Y:S01]  /*78b0*/  HADD2.F32 R49, -RZ, R78.H0_H0 ;  /* 0x2000004eff317230 */ /* 0x000fe20000004100 */
[----:B------:R-:W-:Y:S01]  /*78c0*/  F2FP.F16.F32.PACK_AB R48, R48, R77 ;  /* 0x0000004d3030723e */ /* 0x000fe200000000ff */
[----:B------:R-:W-:Y:S01]  /*78d0*/  HADD2.F32 R51, -RZ, R14.H0_H0 ;  /* 0x2000000eff337230 */ /* 0x000fe20000004100 */
[----:B------:R-:W-:Y:S01]  /*78e0*/  F2FP.F16.F32.PACK_AB R79, R79, R157 ;  /* 0x0000009d4f4f723e */ /* 0x000fe200000000ff */
[----:B------:R-:W-:Y:S01]  /*78f0*/  HADD2.F32 R39, -RZ, R39.H0_H0 ;  /* 0x20000027ff277230 */ /* 0x000fe20000004100 */
[----:B------:R-:W-:Y:S01]  /*7900*/  F2FP.F16.F32.PACK_AB R37, R37, R13 ;  /* 0x0000000d2525723e */ /* 0x000fe200000000ff */
[----:B------:R-:W-:Y:S01]  /*7910*/  HADD2.F32 R78, -RZ, R78.H1_H1 ;  /* 0x3000004eff4e7230 */ /* 0x000fe20000004100 */
[----:B------:R-:W-:Y:S01]  /*7920*/  F2FP.F16.F32.PACK_AB R155, R15, R155 ;  /* 0x0000009b0f9b723e */ /* 0x000fe200000000ff */
[----:B------:R-:W-:Y:S01]  /*7930*/  HADD2.F32 R14, -RZ, R14.H1_H1 ;  /* 0x3000000eff0e7230 */ /* 0x000fe20000004100 */
[----:B------:R-:W-:Y:S01]  /*7940*/  F2FP.F16.F32.PACK_AB R36, R36, R156 ;  /* 0x0000009c2424723e */ /* 0x000fe200000000ff */
[----:B------:R-:W-:Y:S01]  /*7950*/  HADD2.F32 R38, -RZ, R38.H0_H0 ;  /* 0x20000026ff267230 */ /* 0x000fe20000004100 */
[----:B------:R-:W-:Y:S01]  /*7960*/  MOV R15, R79 ;  /* 0x0000004f000f7202 */ /* 0x000fe20000000f00 */
[----:B------:R-:W-:Y:S01]  /*7970*/  IMAD.MOV.U32 R13, RZ, RZ, R48 ;  /* 0x000000ffff0d7224 */ /* 0x000fe200078e0030 */
[----:B------:R-:W-:Y:S01]  /*7980*/  F2FP.F16.F32.PACK_AB R12, R12, R154 ;  /* 0x0000009a0c0c723e */ /* 0x000fe200000000ff */
[----:B------:R-:W-:-:S02]  /*7990*/  IMAD.MOV.U32 R77, RZ, RZ, R37 ;  /* 0x000000ffff4d7224 */ /* 0x000fc400078e0025 */
[----:B------:R-:W-:Y:S02]  /*79a0*/  IMAD.MOV.U32 R79, RZ, RZ, R155 ;  /* 0x000000ffff4f7224 */ /* 0x000fe400078e009b */
[----:B---3--:R-:W-:Y:S02]  /*79b0*/  HADD2.F32 R153, -RZ, R153.H0_H0 ;  /* 0x20000099ff997230 */ /* 0x008fe40000004100 */
[----:B----4-:R-:W-:-:S03]  /*79c0*/  HADD2.F32 R50, -RZ, R50.H0_H0 ;  /* 0x20000032ff327230 */ /* 0x010fc60000004100 */
[-C--:B------:R-:W-:Y:S01]  /*79d0*/  FMUL.FTZ R76, R49, R153.reuse ;  /* 0x00000099314c7220 */ /* 0x080fe20000410000 */
[----:B------:R-:W-:-:S03]  /*79e0*/  FMUL.FTZ R153, R51, R153 ;  /* 0x0000009933997220 */ /* 0x000fc60000410000 */
[-C--:B------:R-:W-:Y:S01]  /*79f0*/  FFMA.FTZ R76, R51, R50.reuse, -R76 ;  /* 0x00000032334c7223 */ /* 0x080fe2000001084c */
[----:B------:R-:W-:Y:S01]  /*7a00*/  FFMA.FTZ R153, R49, R50, R153 ;  /* 0x0000003231997223 */ /* 0x000fe20000010099 */
[-C--:B------:R-:W-:Y:S01]  /*7a10*/  FMUL.FTZ R49, R78, R39.reuse ;  /* 0x000000274e317220 */ /* 0x080fe20000410000 */
[----:B------:R-:W-:-:S03]  /*7a20*/  FMUL.FTZ R39, R14, R39 ;  /* 0x000000270e277220 */ /* 0x000fc60000410000 */
[-C--:B------:R-:W-:Y:S01]  /*7a30*/  FFMA.FTZ R49, R14, R38.reuse, -R49 ;  /* 0x000000260e317223 */ /* 0x080fe20000010831 */
[----:B------:R-:W-:-:S04]  /*7a40*/  FFMA.FTZ R39, R78, R38, R39 ;  /* 0x000000264e277223 */ /* 0x000fc80000010027 */
[----:B------:R-:W-:Y:S02]  /*7a50*/  F2FP.F16.F32.PACK_AB R49, R49, R76 ;  /* 0x0000004c3131723e */ /* 0x000fe400000000ff */
[----:B------:R-:W-:Y:S02]  /*7a60*/  F2FP.F16.F32.PACK_AB R39, R39, R153 ;  /* 0x000000992727723e */ /* 0x000fe400000000ff */
[----:B------:R-:W-:Y:S01]  /*7a70*/  MOV R76, R36 ;  /* 0x00000024004c7202 */ /* 0x000fe20000000f00 */
[----:B------:R-:W-:Y:S02]  /*7a80*/  IMAD.MOV.U32 R14, RZ, RZ, R49 ;  /* 0x000000ffff0e7224 */ /* 0x000fe400078e0031 */
[----:B------:R-:W-:-:S07]  /*7a90*/  IMAD.MOV.U32 R78, RZ, RZ, R39 ;  /* 0x000000ffff4e7224 */ /* 0x000fce00078e0027 */
.L_x_529:
[----:B------:R-:W-:Y:S05]  /*7aa0*/  BSYNC B3 ;  /* 0x0000000000037941 */ /* 0x000fea0003800000 */
.L_x_528:
[----:B------:R-:W-:-:S04]  /*7ab0*/  LEA R36, P3, R6, R11, 0x1 ;  /* 0x0000000b06247211 */ /* 0x000fc800078608ff */
[----:B--2---:R-:W-:Y:S02]  /*7ac0*/  LEA.HI.X R37, R6, R117, R113, 0x1, P3 ;  /* 0x0000007506257211 */ /* 0x004fe400018f0c71 */
[----:B------:R-:W-:-:S03]  /*7ad0*/  ISETP.GE.AND P3, PT, R152, R135, PT ;  /* 0x000000879800720c */ /* 0x000fc60003f66270 */
[----:B----4-:R2:W-:Y:S10]  /*7ae0*/  ST.E.128 desc[UR56][R36.64], R12 ;  /* 0x0000000c24007985 */ /* 0x0105f4000c101d38 */
[----:B--2---:R-:W-:-:S05]  /*7af0*/  @!P3 IMAD.WIDE R12, R152, 0x2, R116 ;  /* 0x00000002980cb825 */ /* 0x004fca00078e0274 */
[----:B---3--:R3:W-:Y:S02]  /*7b00*/  @!P3 ST.E.128 desc[UR56][R12.64], R76 ;  /* 0x0000004c0c00b985 */ /* 0x0087e4000c101d38 */
.L_x_527:
[----:B------:R-:W-:Y:S05]  /*7b10*/  BSYNC B2 ;  /* 0x0000000000027941 */ /* 0x000fea0003800000 */
.L_x_526:
[----:B------:R-:W-:Y:S01]  /*7b20*/  ISETP.NE.AND P3, PT, R26, RZ, PT ;  /* 0x000000ff1a00720c */ /* 0x000fe20003f65270 */
[----:B------:R-:W-:-:S12]  /*7b30*/  BSSY B2, `(.L_x_530) ;  /* 0x000007d000027945 */ /* 0x000fd80003800000 */
[----:B------:R-:W-:Y:S05]  /*7b40*/  @!P3 BRA `(.L_x_531) ;  /* 0x0000000400ecb947 */ /* 0x000fea0003800000 */
[----:B---3--:R-:W-:Y:S01]  /*7b50*/  SEL R12, R125, R137, !P1 ;  /* 0x000000897d0c7207 */ /* 0x008fe20004800000 */
[----:B------:R-:W-:Y:S01]  /*7b60*/  BSSY B3, `(.L_x_532) ;  /* 0x0000073000037945 */ /* 0x000fe20003800000 */
[----:B------:R-:W-:Y:S02]  /*7b70*/  ISETP.GE.AND P3, PT, R0, R124, PT ;  /* 0x0000007c0000720c */ /* 0x000fe40003f66270 */
[----:B------:R-:W-:-:S04]  /*7b80*/  SHF.R.S32.HI R13, RZ, 0x1f, R12 ;  /* 0x0000001fff0d7819 */ /* 0x000fc8000001140c */
[----:B------:R-:W-:-:S04]  /*7b90*/  LEA.HI R13, R13, R12, RZ, 0x4 ;  /* 0x0000000c0d0d7211 */ /* 0x000fc800078f20ff */
[----:B------:R-:W-:-:S04]  /*7ba0*/  LEA.HI.SX32 R48, R13, R120, 0x1c ;  /* 0x000000780d307211 */ /* 0x000fc800078fe2ff */
[----:B------:R-:W-:-:S04]  /*7bb0*/  SHF.R.S32.HI R13, RZ, 0x1f, R48 ;  /* 0x0000001fff0d7819 */ /* 0x000fc80000011430 */
[----:B------:R-:W-:Y:S02]  /*7bc0*/  LEA.HI R13, R13, R48, RZ, 0x3 ;  /* 0x000000300d0d7211 */ /* 0x000fe400078f18ff */
[----:B------:R-:W-:Y:S02]  /*7bd0*/  SHF.L.U32 R48, R48, 0x3, RZ ;  /* 0x0000000330307819 */ /* 0x000fe400000006ff */
[----:B------:R-:W-:Y:S02]  /*7be0*/  SHF.R.S32.HI R13, RZ, 0x3, R13 ;  /* 0x00000003ff0d7819 */ /* 0x000fe4000001140d */
[----:B------:R-:W-:-:S03]  /*7bf0*/  LOP3.LUT R12, R177, 0x38, R48, 0xf8, !PT ;  /* 0x00000038b10c7812 */ /* 0x000fc600078ef830 */
[----:B------:R-:W-:Y:S01]  /*7c00*/  IMAD R13, R13, 0x1800, R179 ;  /* 0x000018000d0d7824 */ /* 0x000fe200078e02b3 */
[----:B------:R-:W-:-:S05]  /*7c10*/  LOP3.LUT R12, R12, R178, RZ, 0x3c, !PT ;  /* 0x000000b20c0c7212 */ /* 0x000fca00078e3cff */
[----:B------:R-:W-:-:S04]  /*7c20*/  IMAD.IADD R12, R13, 0x1, R12 ;  /* 0x000000010d0c7824 */ /* 0x000fc800078e020c */
[C---:B------:R-:W-:Y:S02]  /*7c30*/  IMAD R36, R18.reuse, 0x4800, R12 ;  /* 0x0000480012247824 */ /* 0x040fe400078e020c */
[----:B------:R-:W-:-:S03]  /*7c40*/  IMAD R12, R18, 0x4800, R139 ;  /* 0x00004800120c7824 */ /* 0x000fc600078e028b */
[----:B------:R-:W-:Y:S01]  /*7c50*/  LEA R36, R36, R2, 0x1 ;  /* 0x0000000224247211 */ /* 0x000fe200078e08ff */
[----:B------:R-:W-:-:S05]  /*7c60*/  IMAD R12, R12, 0x2, R2 ;  /* 0x000000020c0c7824 */ /* 0x000fca00078e0202 */
[----:B------:R-:W3:Y:S04]  /*7c70*/  LDS.128 R36, [R36+0x18400] ;  /* 0x0184000024247984 */ /* 0x000ee80000000c00 */
[----:B------:R-:W4:Y:S01]  /*7c80*/  LDS.128 R12, [R12+0x18400] ;  /* 0x018400000c0c7984 */ /* 0x000f220000000c00 */
[----:B------:R-:W-:Y:S05]  /*7c90*/  @P3 BRA `(.L_x_533) ;  /* 0x00000004007c3947 */ /* 0x000fea0003800000 */
[----:B------:R-:W5:Y:S04]  /*7ca0*/  LDL.S16 R49, [R1+0x56] ;  /* 0x0000560001317983 */ /* 0x000f680000100600 */
[----:B------:R-:W2:Y:S04]  /*7cb0*/  LDL.LU.S16 R76, [R1+0x54] ;  /* 0x00005400014c7983 */ /* 0x000ea80000300600 */
[----:B------:R-:W2:Y:S04]  /*7cc0*/  LDL.S16 R153, [R1+0x4a] ;  /* 0x00004a0001997983 */ /* 0x000ea80000100600 */
[----:B------:R-:W2:Y:S01]  /*7cd0*/  LDL.LU.S16 R152, [R1+0x48] ;  /* 0x0000480001987983 */ /* 0x000ea20000300600 */
[----:B---3--:R-:W-:-:S03]  /*7ce0*/  IMAD.MOV.U32 R50, RZ, RZ, R37 ;  /* 0x000000ffff327224 */ /* 0x008fc600078e0025 */
[----:B------:R-:W3:Y:S04]  /*7cf0*/  LDL.S16 R79, [R1+0x46] ;  /* 0x00004600014f7983 */ /* 0x000ee80000100600 */
[----:B------:R-:W3:Y:S01]  /*7d00*/  LDL.LU.S16 R78, [R1+0x44] ;  /* 0x00004400014e7983 */ /* 0x000ee20000300600 */
[--C-:B------:R-:W-:Y:S02]  /*7d10*/  SHF.R.U64 R32, R32, 0x10, R33.reuse ;  /* 0x0000001020207819 */ /* 0x100fe40000001221 */
[----:B------:R-:W-:-:S05]  /*7d20*/  SHF.R.U32.HI R33, RZ, 0x10, R33 ;  /* 0x00000010ff217819 */ /* 0x000fca0000011621 */
[----:B------:R-:W-:Y:S01]  /*7d30*/  HADD2.F32 R33, -RZ, R33.H0_H0 ;  /* 0x20000021ff217230 */ /* 0x000fe20000004100 */
[----:B------:R-:W-:Y:S01]  /*7d40*/  SHF.R.U64 R34, R34, 0x10, R35 ;  /* 0x0000001022227819 */ /* 0x000fe20000001223 */
[----:B------:R-:W-:-:S04]  /*7d50*/  HADD2.F32 R32, -RZ, R32.H0_H0 ;  /* 0x20000020ff207230 */ /* 0x000fc80000004100 */
[----:B------:R-:W-:Y:S02]  /*7d60*/  HADD2.F32 R34, -RZ, R34.H0_H0 ;  /* 0x20000022ff227230 */ /* 0x000fe40000004100 */
[----:B-----5:R-:W-:Y:S02]  /*7d70*/  HADD2.F32 R51, -RZ, R49.H0_H0 ;  /* 0x20000031ff337230 */ /* 0x020fe40000004100 */
[----:B----4-:R-:W-:Y:S02]  /*7d80*/  IMAD.MOV.U32 R49, RZ, RZ, R13 ;  /* 0x000000ffff317224 */ /* 0x010fe400078e000d */
[----:B------:R-:W-:Y:S02]  /*7d90*/  HADD2.F32 R13, -RZ, R50.H0_H0 ;  /* 0x20000032ff0d7230 */ /* 0x000fe40000004100 */
[----:B--2---:R-:W-:Y:S02]  /*7da0*/  HADD2.F32 R76, -RZ, R76.H0_H0 ;  /* 0x2000004cff4c7230 */ /* 0x004fe40000004100 */
[----:B------:R-:W-:-:S02]  /*7db0*/  HADD2.F32 R77, -RZ, R49.H0_H0 ;  /* 0x20000031ff4d7230 */ /* 0x000fc40000004100 */
[----:B------:R-:W-:-:S03]  /*7dc0*/  FMUL.FTZ R37, R13, R51 ;  /* 0x000000330d257220 */ /* 0x000fc60000410000 */
[----:B------:R-:W-:-:S04]  /*7dd0*/  FMUL.FTZ R51, R77, R51 ;  /* 0x000000334d337220 */ /* 0x000fc80000410000 */
[----:B------:R-:W-:Y:S01]  /*7de0*/  FFMA.FTZ R13, R13, R76, R51 ;  /* 0x0000004c0d0d7223 */ /* 0x000fe20000010033 */
[--C-:B------:R-:W-:Y:S01]  /*7df0*/  SHF.R.U32.HI R51, RZ, 0x10, R45.reuse ;  /* 0x00000010ff337819 */ /* 0x100fe2000001162d */
[----:B------:R-:W-:Y:S01]  /*7e00*/  HADD2.F32 R50, -RZ, R50.H1_H1 ;  /* 0x30000032ff327230 */ /* 0x000fe20000004100 */
[----:B------:R-:W-:-:S03]  /*7e10*/  SHF.R.U64 R45, R44, 0x10, R45 ;  /* 0x000000102c2d7819 */ /* 0x000fc6000000122d */
[----:B------:R-:W-:Y:S02]  /*7e20*/  HADD2.F32 R51, -RZ, R51.H0_H0 ;  /* 0x20000033ff337230 */ /* 0x000fe40000004100 */
[----:B------:R-:W-:-:S03]  /*7e30*/  HADD2.F32 R44, -RZ, R49.H1_H1 ;  /* 0x30000031ff2c7230 */ /* 0x000fc60000004100 */
[-C--:B------:R-:W-:Y:S01]  /*7e40*/  FMUL.FTZ R49, R50, R51.reuse ;  /* 0x0000003332317220 */ /* 0x080fe20000410000 */
[----:B------:R-:W-:Y:S01]  /*7e50*/  FFMA.FTZ R37, R77, R76, -R37 ;  /* 0x0000004c4d257223 */ /* 0x000fe20000010825 */
[C---:B------:R-:W-:Y:S01]  /*7e60*/  FMUL.FTZ R51, R44.reuse, R51 ;  /* 0x000000332c337220 */ /* 0x040fe20000410000 */
[----:B------:R-:W-:Y:S02]  /*7e70*/  HADD2.F32 R76, -RZ, R153.H0_H0 ;  /* 0x20000099ff4c7230 */ /* 0x000fe40000004100 */
[-C--:B------:R-:W-:Y:S01]  /*7e80*/  FFMA.FTZ R44, R44, R33.reuse, -R49 ;  /* 0x000000212c2c7223 */ /* 0x080fe20000010831 */
[----:B------:R-:W-:Y:S02]  /*7e90*/  HADD2.F32 R49, -RZ, R39.H0_H0 ;  /* 0x20000027ff317230 */ /* 0x000fe40000004100 */
[----:B------:R-:W-:Y:S01]  /*7ea0*/  FFMA.FTZ R33, R50, R33, R51 ;  /* 0x0000002132217223 */ /* 0x000fe20000010033 */
[----:B------:R-:W-:Y:S02]  /*7eb0*/  HADD2.F32 R50, -RZ, R152.H0_H0 ;  /* 0x20000098ff327230 */ /* 0x000fe40000004100 */
[----:B------:R-:W-:-:S02]  /*7ec0*/  HADD2.F32 R51, -RZ, R15.H0_H0 ;  /* 0x2000000fff337230 */ /* 0x000fc40000004100 */
[----:B------:R-:W-:-:S04]  /*7ed0*/  FMUL.FTZ R77, R49, R76 ;  /* 0x0000004c314d7220 */ /* 0x000fc80000410000 */
[C---:B------:R-:W-:Y:S01]  /*7ee0*/  FFMA.FTZ R77, R51.reuse, R50, -R77 ;  /* 0x00000032334d7223 */ /* 0x040fe2000001084d */
[----:B------:R-:W-:-:S04]  /*7ef0*/  FMUL.FTZ R51, R51, R76 ;  /* 0x0000004c33337220 */ /* 0x000fc80000410000 */
[----:B------:R-:W-:Y:S01]  /*7f00*/  FFMA.FTZ R51, R49, R50, R51 ;  /* 0x0000003231337223 */ /* 0x000fe20000010033 */
[----:B------:R-:W-:Y:S02]  /*7f10*/  SHF.R.U32.HI R49, RZ, 0x10, R35 ;  /* 0x00000010ff317819 */ /* 0x000fe40000011623 */
[--C-:B------:R-:W-:Y:S02]  /*7f20*/  SHF.R.U64 R35, R46, 0x10, R47.reuse ;  /* 0x000000102e237819 */ /* 0x100fe4000000122f */
[----:B------:R-:W-:Y:S01]  /*7f30*/  SHF.R.U32.HI R46, RZ, 0x10, R47 ;  /* 0x00000010ff2e7819 */ /* 0x000fe2000001162f */
[----:B------:R-:W-:-:S04]  /*7f40*/  HADD2.F32 R39, -RZ, R39.H1_H1 ;  /* 0x30000027ff277230 */ /* 0x000fc80000004100 */
[----:B------:R-:W-:Y:S02]  /*7f50*/  HADD2.F32 R46, -RZ, R46.H0_H0 ;  /* 0x2000002eff2e7230 */ /* 0x000fe40000004100 */
[----:B------:R-:W-:Y:S02]  /*7f60*/  HADD2.F32 R15, -RZ, R15.H1_H1 ;  /* 0x3000000fff0f7230 */ /* 0x000fe40000004100 */
[----:B------:R-:W-:Y:S02]  /*7f70*/  HADD2.F32 R49, -RZ, R49.H0_H0 ;  /* 0x20000031ff317230 */ /* 0x000fe40000004100 */
[----:B------:R-:W-:-:S04]  /*7f80*/  FMUL.FTZ R47, R39, R46 ;  /* 0x0000002e272f7220 */ /* 0x000fc80000410000 */
[C---:B------:R-:W-:Y:S01]  /*7f90*/  FFMA.FTZ R47, R15.reuse, R49, -R47 ;  /* 0x000000310f2f7223 */ /* 0x040fe2000001082f */
[----:B------:R-:W-:Y:S01]  /*7fa0*/  FMUL.FTZ R15, R15, R46 ;  /* 0x0000002e0f0f7220 */ /* 0x000fe20000410000 */
[----:B---3--:R-:W-:-:S03]  /*7fb0*/  HADD2.F32 R76, -RZ, R79.H0_H0 ;  /* 0x2000004fff4c7230 */ /* 0x008fc60000004100 */
[----:B------:R-:W-:Y:S01]  /*7fc0*/  FFMA.FTZ R15, R39, R49, R15 ;  /* 0x00000031270f7223 */ /* 0x000fe2000001000f */
[----:B------:R-:W-:Y:S02]  /*7fd0*/  HADD2.F32 R39, -RZ, R36.H0_H0 ;  /* 0x20000024ff277230 */ /* 0x000fe40000004100 */
[----:B------:R-:W-:Y:S02]  /*7fe0*/  HADD2.F32 R49, -RZ, R12.H0_H0 ;  /* 0x2000000cff317230 */ /* 0x000fe40000004100 */
[----:B------:R-:W-:Y:S02]  /*7ff0*/  HADD2.F32 R46, -RZ, R78.H0_H0 ;  /* 0x2000004eff2e7230 */ /* 0x000fe40000004100 */
[-C--:B------:R-:W-:Y:S01]  /*8000*/  FMUL.FTZ R50, R39, R76.reuse ;  /* 0x0000004c27327220 */ /* 0x080fe20000410000 */
[----:B------:R-:W-:Y:S02]  /*8010*/  HADD2.F32 R45, -RZ, R45.H0_H0 ;  /* 0x2000002dff2d7230 */ /* 0x000fe40000004100 */
[----:B------:R-:W-:Y:S01]  /*8020*/  FMUL.FTZ R76, R49, R76 ;  /* 0x0000004c314c7220 */ /* 0x000fe20000410000 */
[----:B------:R-:W-:-:S02]  /*8030*/  HADD2.F32 R36, -RZ, R36.H1_H1 ;  /* 0x30000024ff247230 */ /* 0x000fc40000004100 */
[----:B------:R-:W-:Y:S02]  /*8040*/  HADD2.F32 R12, -RZ, R12.H1_H1 ;  /* 0x3000000cff0c7230 */ /* 0x000fe40000004100 */
[-C--:B------:R-:W-:Y:S01]  /*8050*/  FFMA.FTZ R76, R39, R46.reuse, R76 ;  /* 0x0000002e274c7223 */ /* 0x080fe2000001004c */
[-C--:B------:R-:W-:Y:S02]  /*8060*/  FMUL.FTZ R39, R36, R45.reuse ;  /* 0x0000002d24277220 */ /* 0x080fe40000410000 */
[C---:B------:R-:W-:Y:S01]  /*8070*/  FMUL.FTZ R45, R12.reuse, R45 ;  /* 0x0000002d0c2d7220 */ /* 0x040fe20000410000 */
[----:B------:R-:W-:Y:S01]  /*8080*/  FFMA.FTZ R50, R49, R46, -R50 ;  /* 0x0000002e31327223 */ /* 0x000fe20000010832 */
[-C--:B------:R-:W-:Y:S01]  /*8090*/  FFMA.FTZ R12, R12, R32.reuse, -R39 ;  /* 0x000000200c0c7223 */ /* 0x080fe20000010827 */
[----:B------:R-:W-:Y:S02]  /*80a0*/  HADD2.F32 R49, -RZ, R224.H1_H1 ;  /* 0x300000e0ff317230 */ /* 0x000fe40000004100 */
[----:B------:R-:W-:Y:S01]  /*80b0*/  FFMA.FTZ R32, R36, R32, R45 ;  /* 0x0000002024207223 */ /* 0x000fe2000001002d */
[----:B------:R-:W-:-:S02]  /*80c0*/  HADD2.F32 R36, -RZ, R38.H0_H0 ;  /* 0x20000026ff247230 */ /* 0x000fc40000004100 */
[----:B------:R-:W-:Y:S02]  /*80d0*/  HADD2.F32 R45, -RZ, R14.H0_H0 ;  /* 0x2000000eff2d7230 */ /* 0x000fe40000004100 */
[----:B------:R-:W-:Y:S02]  /*80e0*/  HADD2.F32 R39, -RZ, R224.H0_H0 ;  /* 0x200000e0ff277230 */ /* 0x000fe40000004100 */
[-C--:B------:R-:W-:Y:S01]  /*80f0*/  FMUL.FTZ R46, R36, R49.reuse ;  /* 0x00000031242e7220 */ /* 0x080fe20000410000 */
[----:B------:R-:W-:Y:S02]  /*8100*/  HADD2.F32 R35, -RZ, R35.H0_H0 ;  /* 0x20000023ff237230 */ /* 0x000fe40000004100 */
[----:B------:R-:W-:Y:S01]  /*8110*/  FMUL.FTZ R49, R45, R49 ;  /* 0x000000312d317220 */ /* 0x000fe20000410000 */
[----:B------:R-:W-:Y:S02]  /*8120*/  HADD2.F32 R38, -RZ, R38.H1_H1 ;  /* 0x30000026ff267230 */ /* 0x000fe40000004100 */
[----:B------:R-:W-:-:S02]  /*8130*/  HADD2.F32 R14, -RZ, R14.H1_H1 ;  /* 0x3000000eff0e7230 */ /* 0x000fc40000004100 */
[----:B------:R-:W-:Y:S01]  /*8140*/  FFMA.FTZ R49, R36, R39, R49 ;  /* 0x0000002724317223 */ /* 0x000fe20000010031 */
[-C--:B------:R-:W-:Y:S02]  /*8150*/  FMUL.FTZ R36, R38, R35.reuse ;  /* 0x0000002326247220 */ /* 0x080fe40000410000 */
[C---:B------:R-:W-:Y:S01]  /*8160*/  FMUL.FTZ R35, R14.reuse, R35 ;  /* 0x000000230e237220 */ /* 0x040fe20000410000 */
[----:B------:R-:W-:Y:S01]  /*8170*/  FFMA.FTZ R46, R45, R39, -R46 ;  /* 0x000000272d2e7223 */ /* 0x000fe2000001082e */
[-C--:B------:R-:W-:Y:S02]  /*8180*/  FFMA.FTZ R36, R14, R34.reuse, -R36 ;  /* 0x000000220e247223 */ /* 0x080fe40000010824 */
[----:B------:R-:W-:Y:S01]  /*8190*/  FFMA.FTZ R35, R38, R34, R35 ;  /* 0x0000002226237223 */ /* 0x000fe20000010023 */
[----:B------:R-:W-:Y:S02]  /*81a0*/  F2FP.F16.F32.PACK_AB R37, R44, R37 ;  /* 0x000000252c25723e */ /* 0x000fe400000000ff */
[----:B------:R-:W-:-:S02]  /*81b0*/  F2FP.F16.F32.PACK_AB R47, R47, R77 ;  /* 0x0000004d2f2f723e */ /* 0x000fc400000000ff */
[----:B------:R-:W-:Y:S02]  /*81c0*/  F2FP.F16.F32.PACK_AB R33, R33, R13 ;  /* 0x0000000d2121723e */ /* 0x000fe400000000ff */
[----:B------:R-:W-:Y:S02]  /*81d0*/  F2FP.F16.F32.PACK_AB R32, R32, R76 ;  /* 0x0000004c2020723e */ /* 0x000fe400000000ff */
[----:B------:R-:W-:Y:S02]  /*81e0*/  F2FP.F16.F32.PACK_AB R35, R35, R49 ;  /* 0x000000312323723e */ /* 0x000fe400000000ff */
[----:B------:R-:W-:Y:S02]  /*81f0*/  F2FP.F16.F32.PACK_AB R51, R15, R51 ;  /* 0x000000330f33723e */ /* 0x000fe400000000ff */
[----:B------:R-:W-:Y:S01]  /*8200*/  F2FP.F16.F32.PACK_AB R46, R36, R46 ;  /* 0x0000002e242e723e */ /* 0x000fe200000000ff */
[----:B------:R-:W-:Y:S01]  /*8210*/  IMAD.MOV.U32 R36, RZ, RZ, R32 ;  /* 0x000000ffff247224 */ /* 0x000fe200078e0020 */
[----:B------:R-:W-:Y:S01]  /*8220*/  MOV R13, R37 ;  /* 0x00000025000d7202 */ /* 0x000fe20000000f00 */
[----:B------:R-:W-:Y:S01]  /*8230*/  IMAD.MOV.U32 R37, RZ, RZ, R33 ;  /* 0x000000ffff257224 */ /* 0x000fe200078e0021 */
[----:B------:R-:W-:Y:S01]  /*8240*/  F2FP.F16.F32.PACK_AB R12, R12, R50 ;  /* 0x000000320c0c723e */ /* 0x000fe200000000ff */
[----:B------:R-:W-:Y:S01]  /*8250*/  IMAD.MOV.U32 R15, RZ, RZ, R47 ;  /* 0x000000ffff0f7224 */ /* 0x000fe200078e002f */
[----:B------:R-:W-:Y:S01]  /*8260*/  MOV R14, R46 ;  /* 0x0000002e000e7202 */ /* 0x000fe20000000f00 */
[----:B------:R-:W-:Y:S01]  /*8270*/  IMAD.MOV.U32 R38, RZ, RZ, R35 ;  /* 0x000000ffff267224 */ /* 0x000fe200078e0023 */
[----:B------:R-:W-:-:S07]  /*8280*/  MOV R39, R51 ;  /* 0x0000003300277202 */ /* 0x000fce0000000f00 */
.L_x_533:
[----:B------:R-:W-:Y:S05]  /*8290*/  BSYNC B3 ;  /* 0x0000000000037941 */ /* 0x000fea0003800000 */
.L_x_532:
[----:B------:R-:W-:-:S04]  /*82a0*/  LEA R32, P3, R7, R11, 0x1 ;  /* 0x0000000b07207211 */ /* 0x000fc800078608ff */
[----:B--2---:R-:W-:Y:S02]  /*82b0*/  LEA.HI.X R33, R7, R117, R112, 0x1, P3 ;  /* 0x0000007507217211 */ /* 0x004fe400018f0c70 */
[----:B------:R-:W-:-:S03]  /*82c0*/  ISETP.GE.AND P3, PT, R48, R135, PT ;  /* 0x000000873000720c */ /* 0x000fc60003f66270 */
[----:B----4-:R2:W-:Y:S10]  /*82d0*/  ST.E.128 desc[UR56][R32.64], R12 ;  /* 0x0000000c20007985 */ /* 0x0105f4000c101d38 */
[----:B--2---:R-:W-:-:S05]  /*82e0*/  @!P3 IMAD.WIDE R12, R48, 0x2, R116 ;  /* 0x00000002300cb825 */ /* 0x004fca00078e0274 */
[----:B---3--:R4:W-:Y:S02]  /*82f0*/  @!P3 ST.E.128 desc[UR56][R12.64], R36 ;  /* 0x000000240c00b985 */ /* 0x0089e4000c101d38 */
.L_x_531:
[----:B------:R-:W-:Y:S05]  /*8300*/  BSYNC B2 ;  /* 0x0000000000027941 */ /* 0x000fea0003800000 */
.L_x_530:
[----:B------:R-:W-:-:S13]  /*8310*/  ISETP.NE.AND P3, PT, R27, RZ, PT ;  /* 0x000000ff1b00720c */ /* 0x000fda0003f65270 */
[----:B------:R-:W-:Y:S05]  /*8320*/  @!P3 BRA `(.L_x_525) ;  /* 0x0000000400d4b947 */ /* 0x000fea0003800000 */
[----:B---34-:R-:W3:Y:S01]  /*8330*/  LDL R12, [R1+0x38] ;  /* 0x00003800010c7983 */ /* 0x018ee20000100800 */
[----:B------:R-:W-:Y:S01]  /*8340*/  ISETP.GE.AND P3, PT, R3, R124, PT ;  /* 0x0000007c0300720c */ /* 0x000fe20003f66270 */
[----:B------:R-:W-:Y:S01]  /*8350*/  BSSY B2, `(.L_x_534) ;  /* 0x000006c000027945 */ /* 0x000fe20003800000 */
[----:B---3--:R-:W-:-:S04]  /*8360*/  LOP3.LUT P5, RZ, R12, 0x1, RZ, 0xc0, !PT ;  /* 0x000000010cff7812 */ /* 0x008fc800078ac0ff */
[----:B------:R-:W-:-:S04]  /*8370*/  SEL R12, R125, R137, !P5 ;  /* 0x000000897d0c7207 */ /* 0x000fc80006800000 */
        /* <DEDUP_REMOVED lines=9> */
[----:B------:R-:W-:-:S05]  /*8410*/  LOP3.LUT R12, R12, R178, RZ, 0x3c, !PT ;  /* 0x000000b20c0c7212 */ /* 0x000fca00078e3cff */
[----:B------:R-:W-:-:S04]  /*8420*/  IMAD.IADD R12, R13, 0x1, R12 ;  /* 0x000000010d0c7824 */ /* 0x000fc800078e020c */
[C---:B------:R-:W-:Y:S02]  /*8430*/  IMAD R32, R18.reuse, 0x4800, R12 ;  /* 0x0000480012207824 */ /* 0x040fe400078e020c */
[----:B------:R-:W-:Y:S02]  /*8440*/  IMAD R12, R18, 0x4800, R136 ;  /* 0x00004800120c7824 */ /* 0x000fe400078e0288 */
[----:B------:R-:W-:-:S03]  /*8450*/  IMAD R32, R32, 0x2, R2 ;  /* 0x0000000220207824 */ /* 0x000fc600078e0202 */
[----:B------:R-:W-:-:S03]  /*8460*/  LEA R12, R12, R2, 0x1 ;  /* 0x000000020c0c7211 */ /* 0x000fc600078e08ff */
[----:B------:R-:W3:Y:S04]  /*8470*/  LDS.128 R32, [R32+0x18400] ;  /* 0x0184000020207984 */ /* 0x000ee80000000c00 */
[----:B------:R-:W4:Y:S01]  /*8480*/  LDS.128 R12, [R12+0x18400] ;  /* 0x018400000c0c7984 */ /* 0x000f220000000c00 */
[----:B------:R-:W-:Y:S05]  /*8490*/  @P3 BRA `(.L_x_535) ;  /* 0x00000004005c3947 */ /* 0x000fea0003800000 */
[----:B------:R-:W-:Y:S01]  /*84a0*/  HADD2.F32 R38, -RZ, R198.H1_H1 ;  /* 0x300000c6ff267230 */ /* 0x000fe20000004100 */
[--C-:B------:R-:W-:Y:S01]  /*84b0*/  SHF.R.U64 R28, R28, 0x10, R29.reuse ;  /* 0x000000101c1c7819 */ /* 0x100fe2000000121d */
[----:B---3--:R-:W-:Y:S01]  /*84c0*/  HADD2.F32 R37, -RZ, R33.H0_H0 ;  /* 0x20000021ff257230 */ /* 0x008fe20000004100 */
[----:B------:R-:W-:Y:S01]  /*84d0*/  SHF.R.U32.HI R29, RZ, 0x10, R29 ;  /* 0x00000010ff1d7819 */ /* 0x000fe2000001161d */
[----:B----4-:R-:W-:Y:S01]  /*84e0*/  HADD2.F32 R44, -RZ, R13.H0_H0 ;  /* 0x2000000dff2c7230 */ /* 0x010fe20000004100 */
[----:B------:R-:W-:Y:S01]  /*84f0*/  SHF.R.U64 R40, R40, 0x10, R41 ;  /* 0x0000001028287819 */ /* 0x000fe20000001229 */
[----:B------:R-:W-:Y:S02]  /*8500*/  HADD2.F32 R39, -RZ, R196.H1_H1 ;  /* 0x300000c4ff277230 */ /* 0x000fe40000004100 */
[-C--:B------:R-:W-:Y:S01]  /*8510*/  FMUL.FTZ R45, R37, R38.reuse ;  /* 0x00000026252d7220 */ /* 0x080fe20000410000 */
[----:B------:R-:W-:Y:S02]  /*8520*/  HADD2.F32 R33, -RZ, R33.H1_H1 ;  /* 0x30000021ff217230 */ /* 0x000fe40000004100 */
[----:B------:R-:W-:Y:S01]  /*8530*/  FMUL.FTZ R38, R44, R38 ;  /* 0x000000262c267220 */ /* 0x000fe20000410000 */
[----:B------:R-:W-:Y:S01]  /*8540*/  SHF.R.U64 R30, R30, 0x10, R31 ;  /* 0x000000101e1e7819 */ /* 0x000fe2000000121f */
[----:B------:R-:W-:Y:S01]  /*8550*/  FFMA.FTZ R45, R44, R39, -R45 ;  /* 0x000000272c2d7223 */ /* 0x000fe2000001082d */
[----:B------:R-:W-:-:S02]  /*8560*/  HADD2.F32 R198, -RZ, R198.H0_H0 ;  /* 0x200000c6ffc67230 */ /* 0x000fc40000004100 */
[----:B------:R-:W-:Y:S01]  /*8570*/  FFMA.FTZ R37, R37, R39, R38 ;  /* 0x0000002725257223 */ /* 0x000fe20000010026 */
[----:B------:R-:W-:Y:S01]  /*8580*/  SHF.R.U32.HI R38, RZ, 0x10, R41 ;  /* 0x00000010ff267819 */ /* 0x000fe20000011629 */
[----:B------:R-:W-:Y:S02]  /*8590*/  HADD2.F32 R39, -RZ, R13.H1_H1 ;  /* 0x3000000dff277230 */ /* 0x000fe40000004100 */
[----:B------:R-:W-:Y:S02]  /*85a0*/  HADD2.F32 R13, -RZ, R29.H0_H0 ;  /* 0x2000001dff0d7230 */ /* 0x000fe40000004100 */
[----:B------:R-:W-:Y:S02]  /*85b0*/  HADD2.F32 R38, -RZ, R38.H0_H0 ;  /* 0x20000026ff267230 */ /* 0x000fe40000004100 */
[--C-:B------:R-:W-:Y:S02]  /*85c0*/  HADD2.F32 R41, -RZ, R15.reuse.H0_H0 ;  /* 0x2000000fff297230 */ /* 0x100fe40000004100 */
[----:B------:R-:W-:-:S02]  /*85d0*/  HADD2.F32 R15, -RZ, R15.H1_H1 ;  /* 0x3000000fff0f7230 */ /* 0x000fc40000004100 */
[-C--:B------:R-:W-:Y:S01]  /*85e0*/  FMUL.FTZ R29, R33, R38.reuse ;  /* 0x00000026211d7220 */ /* 0x080fe20000410000 */
[C---:B------:R-:W-:Y:S01]  /*85f0*/  FMUL.FTZ R38, R39.reuse, R38 ;  /* 0x0000002627267220 */ /* 0x040fe20000410000 */
[----:B------:R-:W-:Y:S02]  /*8600*/  HADD2.F32 R196, -RZ, R196.H0_H0 ;  /* 0x200000c4ffc47230 */ /* 0x000fe40000004100 */
[-C--:B------:R-:W-:Y:S01]  /*8610*/  FFMA.FTZ R29, R39, R13.reuse, -R29 ;  /* 0x0000000d271d7223 */ /* 0x080fe2000001081d */
[----:B------:R-:W-:Y:S01]  /*8620*/  FFMA.FTZ R13, R33, R13, R38 ;  /* 0x0000000d210d7223 */ /* 0x000fe20000010026 */
[----:B------:R-:W-:Y:S02]  /*8630*/  IMAD.MOV.U32 R33, RZ, RZ, R35 ;  /* 0x000000ffff217224 */ /* 0x000fe400078e0023 */
[----:B------:R-:W-:Y:S01]  /*8640*/  HADD2.F32 R35, -RZ, R197.H1_H1 ;  /* 0x300000c5ff237230 */ /* 0x000fe20000004100 */
[----:B------:R-:W-:Y:S01]  /*8650*/  F2FP.F16.F32.PACK_AB R29, R29, R45 ;  /* 0x0000002d1d1d723e */ /* 0x000fe200000000ff */
[----:B------:R-:W-:Y:S01]  /*8660*/  HADD2.F32 R39, -RZ, R195.H1_H1 ;  /* 0x300000c3ff277230 */ /* 0x000fe20000004100 */
[----:B------:R-:W-:Y:S01]  /*8670*/  F2FP.F16.F32.PACK_AB R37, R13, R37 ;  /* 0x000000250d25723e */ /* 0x000fe200000000ff */
[----:B------:R-:W-:-:S02]  /*8680*/  HADD2.F32 R38, -RZ, R33.H0_H0 ;  /* 0x20000021ff267230 */ /* 0x000fc40000004100 */
[----:B------:R-:W-:Y:S02]  /*8690*/  HADD2.F32 R33, -RZ, R33.H1_H1 ;  /* 0x30000021ff217230 */ /* 0x000fe40000004100 */
[----:B------:R-:W-:Y:S02]  /*86a0*/  HADD2.F32 R40, -RZ, R40.H0_H0 ;  /* 0x20000028ff287230 */ /* 0x000fe40000004100 */
[CC--:B------:R-:W-:Y:S01]  /*86b0*/  FMUL.FTZ R44, R38.reuse, R35.reuse ;  /* 0x00000023262c7220 */ /* 0x0c0fe20000410000 */
[C---:B------:R-:W-:Y:S01]  /*86c0*/  FMUL.FTZ R35, R41.reuse, R35 ;  /* 0x0000002329237220 */ /* 0x040fe20000410000 */
[----:B------:R-:W-:Y:S02]  /*86d0*/  HADD2.F32 R28, -RZ, R28.H0_H0 ;  /* 0x2000001cff1c7230 */ /* 0x000fe40000004100 */
[-C--:B------:R-:W-:Y:S01]  /*86e0*/  FFMA.FTZ R44, R41, R39.reuse, -R44 ;  /* 0x00000027292c7223 */ /* 0x080fe2000001082c */
[----:B------:R-:W-:Y:S01]  /*86f0*/  FFMA.FTZ R35, R38, R39, R35 ;  /* 0x0000002726237223 */ /* 0x000fe20000010023 */
[----:B------:R-:W-:Y:S01]  /*8700*/  SHF.R.U32.HI R38, RZ, 0x10, R31 ;  /* 0x00000010ff267819 */ /* 0x000fe2000001161f */
[----:B------:R-:W-:Y:S01]  /*8710*/  HADD2.F32 R197, -RZ, R197.H0_H0 ;  /* 0x200000c5ffc57230 */ /* 0x000fe20000004100 */
[--C-:B------:R-:W-:Y:S01]  /*8720*/  SHF.R.U64 R31, R42, 0x10, R43.reuse ;  /* 0x000000102a1f7819 */ /* 0x100fe2000000122b */
[----:B------:R-:W-:Y:S01]  /*8730*/  HADD2.F32 R195, -RZ, R195.H0_H0 ;  /* 0x200000c3ffc37230 */ /* 0x000fe20000004100 */
[----:B------:R-:W-:Y:S01]  /*8740*/  SHF.R.U32.HI R42, RZ, 0x10, R43 ;  /* 0x00000010ff2a7819 */ /* 0x000fe2000001162b */
[----:B------:R-:W-:-:S02]  /*8750*/  HADD2.F32 R38, -RZ, R38.H0_H0 ;  /* 0x20000026ff267230 */ /* 0x000fc40000004100 */
[----:B------:R-:W-:Y:S02]  /*8760*/  HADD2.F32 R31, -RZ, R31.H0_H0 ;  /* 0x2000001fff1f7230 */ /* 0x000fe40000004100 */
[----:B------:R-:W-:Y:S02]  /*8770*/  HADD2.F32 R42, -RZ, R42.H0_H0 ;  /* 0x2000002aff2a7230 */ /* 0x000fe40000004100 */
[----:B------:R-:W-:Y:S02]  /*8780*/  HADD2.F32 R30, -RZ, R30.H0_H0 ;  /* 0x2000001eff1e7230 */ /* 0x000fe40000004100 */
[----:B------:R-:W-:Y:S02]  /*8790*/  IMAD.MOV.U32 R13, RZ, RZ, R29 ;  /* 0x000000ffff0d7224 */ /* 0x000fe400078e001d */
[----:B------:R-:W-:-:S04]  /*87a0*/  FMUL.FTZ R39, R33, R42 ;  /* 0x0000002a21277220 */ /* 0x000fc80000410000 */
[C---:B------:R-:W-:Y:S01]  /*87b0*/  FFMA.FTZ R39, R15.reuse, R38, -R39 ;  /* 0x000000260f277223 */ /* 0x040fe20000010827 */
[----:B------:R-:W-:-:S04]  /*87c0*/  FMUL.FTZ R15, R15, R42 ;  /* 0x0000002a0f0f7220 */ /* 0x000fc80000410000 */
[----:B------:R-:W-:Y:S01]  /*87d0*/  FFMA.FTZ R15, R33, R38, R15 ;  /* 0x00000026210f7223 */ /* 0x000fe2000001000f */
[----:B------:R-:W-:Y:S01]  /*87e0*/  HADD2.F32 R33, -RZ, R32.H0_H0 ;  /* 0x20000020ff217230 */ /* 0x000fe20000004100 */
[----:B------:R-:W-:Y:S01]  /*87f0*/  F2FP.F16.F32.PACK_AB R39, R39, R44 ;  /* 0x0000002c2727723e */ /* 0x000fe200000000ff */
[----:B------:R-:W-:Y:S02]  /*8800*/  HADD2.F32 R38, -RZ, R12.H0_H0 ;  /* 0x2000000cff267230 */ /* 0x000fe40000004100 */
[----:B------:R-:W-:Y:S02]  /*8810*/  HADD2.F32 R32, -RZ, R32.H1_H1 ;  /* 0x30000020ff207230 */ /* 0x000fe40000004100 */
[-C--:B------:R-:W-:Y:S01]  /*8820*/  FMUL.FTZ R41, R33, R198.reuse ;  /* 0x000000c621297220 */ /* 0x080fe20000410000 */
[----:B------:R-:W-:Y:S02]  /*8830*/  HADD2.F32 R12, -RZ, R12.H1_H1 ;  /* 0x3000000cff0c7230 */ /* 0x000fe40000004100 */
[C---:B------:R-:W-:Y:S01]  /*8840*/  FMUL.FTZ R198, R38.reuse, R198 ;  /* 0x000000c626c67220 */ /* 0x040fe20000410000 */
[----:B------:R-:W-:Y:S01]  /*8850*/  F2FP.F16.F32.PACK_AB R35, R15, R35 ;  /* 0x000000230f23723e */ /* 0x000fe200000000ff */
[----:B------:R-:W-:Y:S01]  /*8860*/  FFMA.FTZ R41, R38, R196, -R41 ;  /* 0x000000c426297223 */ /* 0x000fe20000010829 */
[----:B------:R-:W-:-:S02]  /*8870*/  IMAD.MOV.U32 R15, RZ, RZ, R39 ;  /* 0x000000ffff0f7224 */ /* 0x000fc400078e0027 */
[----:B------:R-:W-:Y:S01]  /*8880*/  FFMA.FTZ R198, R33, R196, R198 ;  /* 0x000000c421c67223 */ /* 0x000fe200000100c6 */
[-C--:B------:R-:W-:Y:S01]  /*8890*/  FMUL.FTZ R33, R32, R40.reuse ;  /* 0x0000002820217220 */ /* 0x080fe20000410000 */
[----:B------:R-:W-:-:S03]  /*88a0*/  FMUL.FTZ R40, R12, R40 ;  /* 0x000000280c287220 */ /* 0x000fc60000410000 */
[-C--:B------:R-:W-:Y:S01]  /*88b0*/  FFMA.FTZ R33, R12, R28.reuse, -R33 ;  /* 0x0000001c0c217223 */ /* 0x080fe20000010821 */
[----:B------:R-:W-:Y:S01]  /*88c0*/  FFMA.FTZ R40, R32, R28, R40 ;  /* 0x0000001c20287223 */ /* 0x000fe20000010028 */
[----:B------:R-:W-:Y:S02]  /*88d0*/  HADD2.F32 R12, -RZ, R34.H0_H0 ;  /* 0x20000022ff0c7230 */ /* 0x000fe40000004100 */
[----:B------:R-:W-:Y:S01]  /*88e0*/  HADD2.F32 R28, -RZ, R14.H0_H0 ;  /* 0x2000000eff1c7230 */ /* 0x000fe20000004100 */
[----:B------:R-:W-:Y:S01]  /*88f0*/  F2FP.F16.F32.PACK_AB R33, R33, R41 ;  /* 0x000000292121723e */ /* 0x000fe200000000ff */
[----:B------:R-:W-:Y:S02]  /*8900*/  HADD2.F32 R34, -RZ, R34.H1_H1 ;  /* 0x30000022ff227230 */ /* 0x000fe40000004100 */
[-C--:B------:R-:W-:Y:S01]  /*8910*/  FMUL.FTZ R32, R12, R197.reuse ;  /* 0x000000c50c207220 */ /* 0x080fe20000410000 */
[----:B------:R-:W-:Y:S02]  /*8920*/  HADD2.F32 R14, -RZ, R14.H1_H1 ;  /* 0x3000000eff0e7230 */ /* 0x000fe40000004100 */
[----:B------:R-:W-:Y:S01]  /*8930*/  FMUL.FTZ R197, R28, R197 ;  /* 0x000000c51cc57220 */ /* 0x000fe20000410000 */
[----:B------:R-:W-:Y:S01]  /*8940*/  F2FP.F16.F32.PACK_AB R40, R40, R198 ;  /* 0x000000c62828723e */ /* 0x000fe200000000ff */
[----:B------:R-:W-:-:S02]  /*8950*/  FFMA.FTZ R32, R28, R195, -R32 ;  /* 0x000000c31c207223 */ /* 0x000fc40000010820 */
[----:B------:R-:W-:Y:S01]  /*8960*/  FFMA.FTZ R197, R12, R195, R197 ;  /* 0x000000c30cc57223 */ /* 0x000fe200000100c5 */
[-C--:B------:R-:W-:Y:S01]  /*8970*/  FMUL.FTZ R12, R34, R31.reuse ;  /* 0x0000001f220c7220 */ /* 0x080fe20000410000 */
[----:B------:R-:W-:-:S03]  /*8980*/  FMUL.FTZ R31, R14, R31 ;  /* 0x0000001f0e1f7220 */ /* 0x000fc60000410000 */
[-C--:B------:R-:W-:Y:S01]  /*8990*/  FFMA.FTZ R12, R14, R30.reuse, -R12 ;  /* 0x0000001e0e0c7223 */ /* 0x080fe2000001080c */
[----:B------:R-:W-:-:S04]  /*89a0*/  FFMA.FTZ R31, R34, R30, R31 ;  /* 0x0000001e221f7223 */ /* 0x000fc8000001001f */
[----:B------:R-:W-:Y:S01]  /*89b0*/  F2FP.F16.F32.PACK_AB R14, R12, R32 ;  /* 0x000000200c0e723e */ /* 0x000fe200000000ff */
[----:B------:R-:W-:Y:S01]  /*89c0*/  IMAD.MOV.U32 R32, RZ, RZ, R40 ;  /* 0x000000ffff207224 */ /* 0x000fe200078e0028 */
[----:B------:R-:W-:Y:S02]  /*89d0*/  F2FP.F16.F32.PACK_AB R31, R31, R197 ;  /* 0x000000c51f1f723e */ /* 0x000fe400000000ff */
[----:B------:R-:W-:Y:S02]  /*89e0*/  MOV R12, R33 ;  /* 0x00000021000c7202 */ /* 0x000fe40000000f00 */
[----:B------:R-:W-:Y:S01]  /*89f0*/  MOV R33, R37 ;  /* 0x0000002500217202 */ /* 0x000fe20000000f00 */
[----:B------:R-:W-:-:S07]  /*8a00*/  IMAD.MOV.U32 R34, RZ, RZ, R31 ;  /* 0x000000ffff227224 */ /* 0x000fce00078e001f */
.L_x_535:
[----:B------:R-:W-:Y:S05]  /*8a10*/  BSYNC B2 ;  /* 0x0000000000027941 */ /* 0x000fea0003800000 */
.L_x_534:
[----:B------:R-:W-:-:S04]  /*8a20*/  LEA R28, P3, R8, R11, 0x1 ;  /* 0x0000000b081c7211 */ /* 0x000fc800078608ff */
[----:B--2---:R-:W-:Y:S02]  /*8a30*/  LEA.HI.X R29, R8, R117, R111, 0x1, P3 ;  /* 0x00000075081d7211 */ /* 0x004fe400018f0c6f */
[----:B------:R-:W-:-:S03]  /*8a40*/  ISETP.GE.AND P3, PT, R36, R135, PT ;  /* 0x000000872400720c */ /* 0x000fc60003f66270 */
[----:B----4-:R2:W-:Y:S10]  /*8a50*/  ST.E.128 desc[UR56][R28.64], R12 ;  /* 0x0000000c1c007985 */ /* 0x0105f4000c101d38 */
[----:B------:R-:W-:-:S05]  /*8a60*/  @!P3 IMAD.WIDE R116, R36, 0x2, R116 ;  /* 0x000000022474b825 */ /* 0x000fca00078e0274 */
[----:B---3--:R2:W-:Y:S02]  /*8a70*/  @!P3 ST.E.128 desc[UR56][R116.64], R32 ;  /* 0x000000207400b985 */ /* 0x0085e4000c101d38 */
.L_x_525:
[----:B------:R-:W-:Y:S05]  /*8a80*/  BSYNC B1 ;  /* 0x0000000000017941 */ /* 0x000fea0003800000 */
.L_x_524:
[----:B------:R-:W-:-:S03]  /*8a90*/  UMOV UR4, 0xffffffff ;  /* 0xffffffff00047882 */ /* 0x000fc60000000000 */
[----:B------:R-:W-:Y:S05]  /*8aa0*/  BRA.DIV UR4, `(.L_x_536) ;  /* 0x0000018a04507947 */ /* 0x000fea000b800000 */
[----:B-1----:R-:W1:Y:S04]  /*8ab0*/  SHFL.IDX PT, R115, R115, 0x1, 0x1c1f ;  /* 0x003c1f0073737f89 */ /* 0x002e6800000e0000 */
[----:B------:R-:W0:Y:S02]  /*8ac0*/  SHFL.IDX PT, R118, R118, 0x1, 0x1c1f ;  /* 0x003c1f0076767f89 */ /* 0x000e2400000e0000 */
.L_x_808:
[----:B------:R-:W-:Y:S05]  /*8ad0*/  @P4 BRA `(.L_x_493) ;  /* 0x0000001c00744947 */ /* 0x000fea0003800000 */
[----:B------:R-:W-:Y:S01]  /*8ae0*/  ISETP.NE.AND P3, PT, R9, RZ, PT ;  /* 0x000000ff0900720c */ /* 0x000fe20003f65270 */
[----:B------:R-:W-:Y:S01]  /*8af0*/  BSSY B1, `(.L_x_537) ;  /* 0x0000078000017945 */ /* 0x000fe20003800000 */
[----:B0-2---:R-:W-:Y:S01]  /*8b00*/  MOV R32, R118 ;  /* 0x0000007600207202 */ /* 0x005fe20000000f00 */
[----:B-1----:R-:W-:-:S10]  /*8b10*/  IMAD.MOV.U32 R33, RZ, RZ, R115 ;  /* 0x000000ffff217224 */ /* 0x002fd400078e0073 */
[----:B------:R-:W-:Y:S05]  /*8b20*/  @!P3 BRA `(.L_x_538) ;  /* 0x0000000400d0b947 */ /* 0x000fea0003800000 */
[----:B---3--:R-:W-:Y:S01]  /*8b30*/  SEL R11, R125, R137, !P0 ;  /* 0x000000897d0b7207 */ /* 0x008fe20004000000 */
[----:B------:R-:W-:Y:S01]  /*8b40*/  BSSY B2, `(.L_x_539) ;  /* 0x000006c000027945 */ /* 0x000fe20003800000 */
[----:B----4-:R-:W-:Y:S02]  /*8b50*/  SHF.R.U32.HI R13, RZ, 0x3, R168 ;  /* 0x00000003ff0d7819 */ /* 0x010fe400000116a8 */
[----:B------:R-:W-:Y:S02]  /*8b60*/  SHF.R.S32.HI R12, RZ, 0x1f, R11 ;  /* 0x0000001fff0c7819 */ /* 0x000fe4000001140b */
[----:B------:R-:W-:Y:S02]  /*8b70*/  ISETP.GE.AND P3, PT, R16, R124, PT ;  /* 0x0000007c1000720c */ /* 0x000fe40003f66270 */
        /* <DEDUP_REMOVED lines=9> */
[----:B------:R-:W-:Y:S01]  /*8c10*/  IADD3 R11, R12, R11, RZ ;  /* 0x0000000b0c0b7210 */ /* 0x000fe20007ffe0ff */
[----:B------:R-:W-:-:S04]  /*8c20*/  IMAD R12, R18, 0x4800, R138 ;  /* 0x00004800120c7824 */ /* 0x000fc800078e028a */
[----:B------:R-:W-:Y:S02]  /*8c30*/  IMAD R28, R18, 0x4800, R11 ;  /* 0x00004800121c7824 */ /* 0x000fe400078e020b */
[--C-:B------:R-:W-:Y:S02]  /*8c40*/  IMAD R12, R12, 0x2, R2.reuse ;  /* 0x000000020c0c7824 */ /* 0x100fe400078e0202 */
[----:B------:R-:W-:-:S04]  /*8c50*/  IMAD R28, R28, 0x2, R2 ;  /* 0x000000021c1c7824 */ /* 0x000fc800078e0202 */
[----:B------:R-:W0:Y:S04]  /*8c60*/  LDS.128 R12, [R12+0x18400] ;  /* 0x018400000c0c7984 */ /* 0x000e280000000c00 */
[----:B------:R-:W1:Y:S01]  /*8c70*/  LDS.128 R28, [R28+0x18400] ;  /* 0x018400001c1c7984 */ /* 0x000e620000000c00 */
[----:B------:R-:W-:Y:S05]  /*8c80*/  @P3 BRA `(.L_x_540) ;  /* 0x00000004005c3947 */ /* 0x000fea0003800000 */
[----:B-1----:R-:W-:Y:S01]  /*8c90*/  MOV R11, R29 ;  /* 0x0000001d000b7202 */ /* 0x002fe20000000f00 */
[----:B------:R-:W-:Y:S01]  /*8ca0*/  HADD2.F32 R34, -RZ, R194.H1_H1 ;  /* 0x300000c2ff227230 */ /* 0x000fe20000004100 */
[----:B------:R-:W-:Y:S01]  /*8cb0*/  SHF.R.U64 R72, R72, 0x10, R73 ;  /* 0x0000001048487819 */ /* 0x000fe20000001249 */
[----:B0-----:R-:W-:Y:S02]  /*8cc0*/  HADD2.F32 R37, -RZ, R13.H0_H0 ;  /* 0x2000000dff257230 */ /* 0x001fe40000004100 */
[--C-:B------:R-:W-:Y:S02]  /*8cd0*/  HADD2.F32 R29, -RZ, R11.reuse.H0_H0 ;  /* 0x2000000bff1d7230 */ /* 0x100fe40000004100 */
[----:B------:R-:W-:Y:S02]  /*8ce0*/  HADD2.F32 R35, -RZ, R182.H1_H1 ;  /* 0x300000b6ff237230 */ /* 0x000fe40000004100 */
[----:B------:R-:W-:Y:S02]  /*8cf0*/  HADD2.F32 R11, -RZ, R11.H1_H1 ;  /* 0x3000000bff0b7230 */ /* 0x000fe40000004100 */
[-C--:B------:R-:W-:Y:S01]  /*8d00*/  FMUL.FTZ R38, R29, R34.reuse ;  /* 0x000000221d267220 */ /* 0x080fe20000410000 */
[----:B------:R-:W-:Y:S01]  /*8d10*/  FMUL.FTZ R34, R37, R34 ;  /* 0x0000002225227220 */ /* 0x000fe20000410000 */
[----:B------:R-:W-:-:S02]  /*8d20*/  HADD2.F32 R13, -RZ, R13.H1_H1 ;  /* 0x3000000dff0d7230 */ /* 0x000fc40000004100 */
[-C--:B------:R-:W-:Y:S01]  /*8d30*/  FFMA.FTZ R38, R37, R35.reuse, -R38 ;  /* 0x0000002325267223 */ /* 0x080fe20000010826 */
[----:B------:R-:W-:Y:S01]  /*8d40*/  FFMA.FTZ R29, R29, R35, R34 ;  /* 0x000000231d1d7223 */ /* 0x000fe20000010022 */
[----:B------:R-:W-:Y:S01]  /*8d50*/  SHF.R.U32.HI R35, RZ, 0x10, R73 ;  /* 0x00000010ff237819 */ /* 0x000fe20000011649 */
[----:B------:R-:W-:Y:S01]  /*8d60*/  HADD2.F32 R40, -RZ, R15.H0_H0 ;  /* 0x2000000fff287230 */ /* 0x000fe20000004100 */
[--C-:B------:R-:W-:Y:S01]  /*8d70*/  SHF.R.U64 R34, R60, 0x10, R61.reuse ;  /* 0x000000103c227819 */ /* 0x100fe2000000123d */
[----:B------:R-:W-:Y:S01]  /*8d80*/  HADD2.F32 R39, -RZ, R159.H1_H1 ;  /* 0x3000009fff277230 */ /* 0x000fe20000004100 */
[----:B------:R-:W-:Y:S01]  /*8d90*/  SHF.R.U32.HI R60, RZ, 0x10, R61 ;  /* 0x00000010ff3c7819 */ /* 0x000fe2000001163d */
[----:B------:R-:W-:Y:S02]  /*8da0*/  HADD2.F32 R35, -RZ, R35.H0_H0 ;  /* 0x20000023ff237230 */ /* 0x000fe40000004100 */
[----:B------:R-:W-:Y:S02]  /*8db0*/  HADD2.F32 R15, -RZ, R15.H1_H1 ;  /* 0x3000000fff0f7230 */ /* 0x000fe40000004100 */
[----:B------:R-:W-:-:S02]  /*8dc0*/  HADD2.F32 R60, -RZ, R60.H0_H0 ;  /* 0x2000003cff3c7230 */ /* 0x000fc40000004100 */
[-C--:B------:R-:W-:Y:S01]  /*8dd0*/  FMUL.FTZ R37, R11, R35.reuse ;  /* 0x000000230b257220 */ /* 0x080fe20000410000 */
[C---:B------:R-:W-:Y:S01]  /*8de0*/  FMUL.FTZ R35, R13.reuse, R35 ;  /* 0x000000230d237220 */ /* 0x040fe20000410000 */
[----:B------:R-:W-:Y:S02]  /*8df0*/  HADD2.F32 R194, -RZ, R194.H0_H0 ;  /* 0x200000c2ffc27230 */ /* 0x000fe40000004100 */
[-C--:B------:R-:W-:Y:S01]  /*8e00*/  FFMA.FTZ R13, R13, R60.reuse, -R37 ;  /* 0x0000003c0d0d7223 */ /* 0x080fe20000010825 */
[----:B------:R-:W-:Y:S01]  /*8e10*/  FFMA.FTZ R11, R11, R60, R35 ;  /* 0x0000003c0b0b7223 */ /* 0x000fe20000010023 */
[----:B------:R-:W-:Y:S02]  /*8e20*/  HADD2.F32 R35, -RZ, R193.H1_H1 ;  /* 0x300000c1ff237230 */ /* 0x000fe40000004100 */
[--C-:B------:R-:W-:Y:S01]  /*8e30*/  HADD2.F32 R37, -RZ, R31.reuse.H0_H0 ;  /* 0x2000001fff257230 */ /* 0x100fe20000004100 */
[----:B------:R-:W-:Y:S01]  /*8e40*/  F2FP.F16.F32.PACK_AB R13, R13, R38 ;  /* 0x000000260d0d723e */ /* 0x000fe200000000ff */
[----:B------:R-:W-:Y:S01]  /*8e50*/  HADD2.F32 R31, -RZ, R31.H1_H1 ;  /* 0x3000001fff1f7230 */ /* 0x000fe20000004100 */
[----:B------:R-:W-:Y:S01]  /*8e60*/  F2FP.F16.F32.PACK_AB R29, R11, R29 ;  /* 0x0000001d0b1d723e */ /* 0x000fe200000000ff */
[----:B------:R-:W-:-:S02]  /*8e70*/  HADD2.F32 R42, -RZ, R12.H0_H0 ;  /* 0x2000000cff2a7230 */ /* 0x000fc40000004100 */
[CC--:B------:R-:W-:Y:S01]  /*8e80*/  FMUL.FTZ R41, R37.reuse, R35.reuse ;  /* 0x0000002325297220 */ /* 0x0c0fe20000410000 */
[C---:B------:R-:W-:Y:S01]  /*8e90*/  FMUL.FTZ R35, R40.reuse, R35 ;  /* 0x0000002328237220 */ /* 0x040fe20000410000 */
[----:B------:R-:W-:Y:S02]  /*8ea0*/  HADD2.F32 R182, -RZ, R182.H0_H0 ;  /* 0x200000b6ffb67230 */ /* 0x000fe40000004100 */
[-C--:B------:R-:W-:Y:S01]  /*8eb0*/  FFMA.FTZ R41, R40, R39.reuse, -R41 ;  /* 0x0000002728297223 */ /* 0x080fe20000010829 */
[----:B------:R-:W-:Y:S01]  /*8ec0*/  FFMA.FTZ R35, R37, R39, R35 ;  /* 0x0000002725237223 */ /* 0x000fe20000010023 */
[--C-:B------:R-:W-:Y:S01]  /*8ed0*/  SHF.R.U64 R39, R74, 0x10, R75.reuse ;  /* 0x000000104a277819 */ /* 0x100fe2000000124b */
[----:B------:R-:W-:Y:S01]  /*8ee0*/  HADD2.F32 R72, -RZ, R72.H0_H0 ;  /* 0x20000048ff487230 */ /* 0x000fe20000004100 */
[----:B------:R-:W-:Y:S01]  /*8ef0*/  SHF.R.U32.HI R74, RZ, 0x10, R75 ;  /* 0x00000010ff4a7819 */ /* 0x000fe2000001164b */
[----:B------:R-:W-:Y:S01]  /*8f00*/  HADD2.F32 R12, -RZ, R12.H1_H1 ;  /* 0x3000000cff0c7230 */ /* 0x000fe20000004100 */
[--C-:B------:R-:W-:Y:S01]  /*8f10*/  SHF.R.U64 R37, R62, 0x10, R63.reuse ;  /* 0x000000103e257819 */ /* 0x100fe2000000123f */
[----:B------:R-:W-:Y:S01]  /*8f20*/  HADD2.F32 R34, -RZ, R34.H0_H0 ;  /* 0x20000022ff227230 */ /* 0x000fe20000004100 */
[----:B------:R-:W-:Y:S01]  /*8f30*/  SHF.R.U32.HI R62, RZ, 0x10, R63 ;  /* 0x00000010ff3e7819 */ /* 0x000fe2000001163f */
[----:B------:R-:W-:-:S02]  /*8f40*/  HADD2.F32 R74, -RZ, R74.H0_H0 ;  /* 0x2000004aff4a7230 */ /* 0x000fc40000004100 */
[----:B------:R-:W-:Y:S02]  /*8f50*/  HADD2.F32 R193, -RZ, R193.H0_H0 ;  /* 0x200000c1ffc17230 */ /* 0x000fe40000004100 */
[----:B------:R-:W-:Y:S02]  /*8f60*/  HADD2.F32 R62, -RZ, R62.H0_H0 ;  /* 0x2000003eff3e7230 */ /* 0x000fe40000004100 */
[----:B------:R-:W-:Y:S01]  /*8f70*/  FMUL.FTZ R40, R31, R74 ;  /* 0x0000004a1f287220 */ /* 0x000fe20000410000 */
[----:B------:R-:W-:Y:S02]  /*8f80*/  HADD2.F32 R159, -RZ, R159.H0_H0 ;  /* 0x2000009fff9f7230 */ /* 0x000fe40000004100 */
[----:B------:R-:W-:Y:S02]  /*8f90*/  HADD2.F32 R39, -RZ, R39.H0_H0 ;  /* 0x20000027ff277230 */ /* 0x000fe40000004100 */
[C---:B------:R-:W-:Y:S01]  /*8fa0*/  FFMA.FTZ R40, R15.reuse, R62, -R40 ;  /* 0x0000003e0f287223 */ /* 0x040fe20000010828 */
[----:B------:R-:W-:Y:S01]  /*8fb0*/  FMUL.FTZ R15, R15, R74 ;  /* 0x0000004a0f0f7220 */ /* 0x000fe20000410000 */
[----:B------:R-:W-:-:S03]  /*8fc0*/  HADD2.F32 R37, -RZ, R37.H0_H0 ;  /* 0x20000025ff257230 */ /* 0x000fc60000004100 */
[----:B------:R-:W-:Y:S01]  /*8fd0*/  FFMA.FTZ R15, R31, R62, R15 ;  /* 0x0000003e1f0f7223 */ /* 0x000fe2000001000f */
[--C-:B------:R-:W-:Y:S01]  /*8fe0*/  HADD2.F32 R31, -RZ, R28.reuse.H0_H0 ;  /* 0x2000001cff1f7230 */ /* 0x100fe20000004100 */
[----:B------:R-:W-:Y:S01]  /*8ff0*/  F2FP.F16.F32.PACK_AB R40, R40, R41 ;  /* 0x000000292828723e */ /* 0x000fe200000000ff */
[----:B------:R-:W-:Y:S02]  /*9000*/  HADD2.F32 R28, -RZ, R28.H1_H1 ;  /* 0x3000001cff1c7230 */ /* 0x000fe40000004100 */
[----:B------:R-:W-:Y:S01]  /*9010*/  F2FP.F16.F32.PACK_AB R35, R15, R35 ;  /* 0x000000230f23723e */ /* 0x000fe200000000ff */
[CC--:B------:R-:W-:Y:S01]  /*9020*/  FMUL.FTZ R43, R31.reuse, R194.reuse ;  /* 0x000000c21f2b7220 */ /* 0x0c0fe20000410000 */
[C---:B------:R-:W-:Y:S01]  /*9030*/  FMUL.FTZ R194, R42.reuse, R194 ;  /* 0x000000c22ac27220 */ /* 0x040fe20000410000 */
[----:B------:R-:W-:Y:S02]  /*9040*/  IMAD.MOV.U32 R15, RZ, RZ, R40 ;  /* 0x000000ffff0f7224 */ /* 0x000fe400078e0028 */
[-C--:B------:R-:W-:Y:S01]  /*9050*/  FFMA.FTZ R43, R42, R182.reuse, -R43 ;  /* 0x000000b62a2b7223 */ /* 0x080fe2000001082b */
        /* <DEDUP_REMOVED lines=16> */
[C---:B------:R-:W-:Y:S01]  /*9160*/  FMUL.FTZ R39, R14.reuse, R39 ;  /* 0x000000270e277220 */ /* 0x040fe20000410000 */
[----:B------:R-:W-:Y:S02]  /*9170*/  IMAD.MOV.U32 R28, RZ, RZ, R72 ;  /* 0x000000ffff1c7224 */ /* 0x000fe400078e0048 */
        /* <DEDUP_REMOVED lines=8> */
.L_x_540:
[----:B------:R-:W-:Y:S05]  /*9200*/  BSYNC B2 ;  /* 0x0000000000027941 */ /* 0x000fea0003800000 */
.L_x_539:
[----:B------:R-:W-:-:S04]  /*9210*/  LEA R34, P3, R6, R118, 0x1 ;  /* 0x0000007606227211 */ /* 0x000fc800078608ff */
[----:B------:R-:W-:Y:S02]  /*9220*/  LEA.HI.X R35, R6, R115, R113, 0x1, P3 ;  /* 0x0000007306237211 */ /* 0x000fe400018f0c71 */
[----:B------:R-:W-:-:S03]  /*9230*/  ISETP.GE.AND P3, PT, R36, R135, PT ;  /* 0x000000872400720c */ /* 0x000fc60003f66270 */
[----:B0-----:R0:W-:Y:S10]  /*9240*/  ST.E.128 desc[UR56][R34.64], R12 ;  /* 0x0000000c22007985 */ /* 0x0011f4000c101d38 */
[----:B------:R-:W-:-:S05]  /*9250*/  @!P3 IMAD.WIDE R36, R36, 0x2, R32 ;  /* 0x000000022424b825 */ /* 0x000fca00078e0220 */
[----:B-1----:R0:W-:Y:S02]  /*9260*/  @!P3 ST.E.128 desc[UR56][R36.64], R28 ;  /* 0x0000001c2400b985 */ /* 0x0021e4000c101d38 */
.L_x_538:
[----:B------:R-:W-:Y:S05]  /*9270*/  BSYNC B1 ;  /* 0x0000000000017941 */ /* 0x000fea0003800000 */
.L_x_537:
[----:B------:R-:W-:Y:S01]  /*9280*/  ISETP.NE.AND P3, PT, R26, RZ, PT ;  /* 0x000000ff1a00720c */ /* 0x000fe20003f65270 */
[----:B------:R-:W-:-:S12]  /*9290*/  BSSY B1, `(.L_x_541) ;  /* 0x0000077000017945 */ /* 0x000fd80003800000 */
[----:B------:R-:W-:Y:S05]  /*92a0*/  @!P3 BRA `(.L_x_542) ;  /* 0x0000000400d4b947 */ /* 0x000fea0003800000 */
[----:B---3--:R-:W-:Y:S01]  /*92b0*/  SEL R11, R125, R137, !P1 ;  /* 0x000000897d0b7207 */ /* 0x008fe20004800000 */
[----:B------:R-:W-:Y:S01]  /*92c0*/  BSSY B2, `(.L_x_543) ;  /* 0x0000070000027945 */ /* 0x000fe20003800000 */
[----:B0-----:R-:W-:Y:S02]  /*92d0*/  SHF.R.U32.HI R14, RZ, 0x3, R168 ;  /* 0x00000003ff0e7819 */ /* 0x001fe400000116a8 */
[----:B----4-:R-:W-:Y:S02]  /*92e0*/  SHF.R.S32.HI R12, RZ, 0x1f, R11 ;  /* 0x0000001fff0c7819 */ /* 0x010fe4000001140b */
[----:B------:R-:W-:Y:S02]  /*92f0*/  ISETP.GE.AND P4, PT, R0, R124, PT ;  /* 0x0000007c0000720c */ /* 0x000fe40003f86270 */
[----:B------:R-:W-:Y:S02]  /*9300*/  LEA.HI R11, R12, R11, RZ, 0x4 ;  /* 0x0000000b0c0b7211 */ /* 0x000fe400078f20ff */
[----:B------:R-:W-:-:S02]  /*9310*/  LEA R34, P3, R7, R118, 0x1 ;  /* 0x0000007607227211 */ /* 0x000fc400078608ff */
[----:B------:R-:W-:Y:S02]  /*9320*/  LEA.HI.SX32 R11, R11, R120, 0x1c ;  /* 0x000000780b0b7211 */ /* 0x000fe400078fe2ff */
[----:B------:R-:W-:Y:S02]  /*9330*/  LEA.HI.X R35, R7, R115, R112, 0x1, P3 ;  /* 0x0000007307237211 */ /* 0x000fe400018f0c70 */
[----:B------:R-:W-:Y:S01]  /*9340*/  SHF.R.S32.HI R12, RZ, 0x1f, R11 ;  /* 0x0000001fff0c7819 */ /* 0x000fe2000001140b */
[----:B------:R-:W-:-:S03]  /*9350*/  IMAD.SHL.U32 R36, R11, 0x8, RZ ;  /* 0x000000080b247824 */ /* 0x000fc600078e00ff */
[----:B------:R-:W-:Y:S02]  /*9360*/  LEA.HI R12, R12, R11, RZ, 0x3 ;  /* 0x0000000b0c0c7211 */ /* 0x000fe400078f18ff */
[----:B------:R-:W-:Y:S02]  /*9370*/  LOP3.LUT R11, R168, 0x38, R36, 0xf8, !PT ;  /* 0x00000038a80b7812 */ /* 0x000fe400078ef824 */
[----:B------:R-:W-:Y:S02]  /*9380*/  SHF.R.S32.HI R13, RZ, 0x3, R12 ;  /* 0x00000003ff0d7819 */ /* 0x000fe4000001140c */
[----:B------:R-:W-:Y:S02]  /*9390*/  LOP3.LUT R11, R11, R14, RZ, 0x3c, !PT ;  /* 0x0000000e0b0b7212 */ /* 0x000fe400078e3cff */
[----:B------:R-:W-:Y:S01]  /*93a0*/  ISETP.GE.AND P3, PT, R36, R135, PT ;  /* 0x000000872400720c */ /* 0x000fe20003f66270 */
[----:B------:R-:W-:-:S04]  /*93b0*/  IMAD R12, R13, 0x1800, R180 ;  /* 0x000018000d0c7824 */ /* 0x000fc800078e02b4 */
[----:B------:R-:W-:Y:S02]  /*93c0*/  IMAD.IADD R11, R12, 0x1, R11 ;  /* 0x000000010c0b7824 */ /* 0x000fe400078e020b */
[C---:B------:R-:W-:Y:S02]  /*93d0*/  IMAD R12, R18.reuse, 0x4800, R134 ;  /* 0x00004800120c7824 */ /* 0x040fe400078e0286 */
[----:B------:R-:W-:-:S03]  /*93e0*/  IMAD R28, R18, 0x4800, R11 ;  /* 0x00004800121c7824 */ /* 0x000fc600078e020b */
[----:B------:R-:W-:Y:S01]  /*93f0*/  LEA R12, R12, R2, 0x1 ;  /* 0x000000020c0c7211 */ /* 0x000fe200078e08ff */
[----:B------:R-:W-:-:S05]  /*9400*/  IMAD R28, R28, 0x2, R2 ;  /* 0x000000021c1c7824 */ /* 0x000fca00078e0202 */
[----:B------:R-:W0:Y:S04]  /*9410*/  LDS.128 R12, [R12+0x18400] ;  /* 0x018400000c0c7984 */ /* 0x000e280000000c00 */
[----:B------:R-:W1:Y:S01]  /*9420*/  LDS.128 R28, [R28+0x18400] ;  /* 0x018400001c1c7984 */ /* 0x000e620000000c00 */
[----:B------:R-:W-:Y:S05]  /*9430*/  @P4 BRA `(.L_x_544) ;  /* 0x0000000400604947 */ /* 0x000fea0003800000 */
[----:B0-----:R-:W-:Y:S01]  /*9440*/  IMAD.MOV.U32 R11, RZ, RZ, R13 ;  /* 0x000000ffff0b7224 */ /* 0x001fe200078e000d */
[----:B------:R-:W-:Y:S01]  /*9450*/  SHF.R.U64 R68, R68, 0x10, R69 ;  /* 0x0000001044447819 */ /* 0x000fe20000001245 */
[----:B------:R-:W-:Y:S01]  /*9460*/  HADD2.F32 R39, -RZ, R158.H1_H1 ;  /* 0x3000009eff277230 */ /* 0x000fe20000004100 */
[----:B------:R-:W-:Y:S01]  /*9470*/  SHF.R.U64 R56, R56, 0x10, R57 ;  /* 0x0000001038387819 */ /* 0x000fe20000001239 */
[----:B-1----:R-:W-:Y:S01]  /*9480*/  HADD2.F32 R37, -RZ, R29.H0_H0 ;  /* 0x2000001dff257230 */ /* 0x002fe20000004100 */
[----:B------:R-:W-:Y:S01]  /*9490*/  SHF.R.U64 R70, R70, 0x10, R71 ;  /* 0x0000001046467819 */ /* 0x000fe20000001247 */
[----:B------:R-:W-:Y:S01]  /*94a0*/  HADD2.F32 R38, -RZ, R11.H0_H0 ;  /* 0x2000000bff267230 */ /* 0x000fe20000004100 */
[----:B------:R-:W-:Y:S01]  /*94b0*/  SHF.R.U64 R58, R58, 0x10, R59 ;  /* 0x000000103a3a7819 */ /* 0x000fe2000000123b */
[----:B------:R-:W-:Y:S02]  /*94c0*/  HADD2.F32 R13, -RZ, R150.H1_H1 ;  /* 0x30000096ff0d7230 */ /* 0x000fe40000004100 */
[----:B------:R-:W-:Y:S01]  /*94d0*/  FMUL.FTZ R40, R37, R39 ;  /* 0x0000002725287220 */ /* 0x000fe20000410000 */
[----:B------:R-:W-:-:S02]  /*94e0*/  HADD2.F32 R158, -RZ, R158.H0_H0 ;  /* 0x2000009eff9e7230 */ /* 0x000fc40000004100 */
[C---:B------:R-:W-:Y:S01]  /*94f0*/  FMUL.FTZ R39, R38.reuse, R39 ;  /* 0x0000002726277220 */ /* 0x040fe20000410000 */
[----:B------:R-:W-:Y:S02]  /*9500*/  HADD2.F32 R150, -RZ, R150.H0_H0 ;  /* 0x20000096ff967230 */ /* 0x000fe40000004100 */
[-C--:B------:R-:W-:Y:S01]  /*9510*/  FFMA.FTZ R38, R38, R13.reuse, -R40 ;  /* 0x0000000d26267223 */ /* 0x080fe20000010828 */
[----:B------:R-:W-:Y:S01]  /*9520*/  SHF.R.U32.HI R40, RZ, 0x10, R57 ;  /* 0x00000010ff287819 */ /* 0x000fe20000011639 */
[----:B------:R-:W-:Y:S01]  /*9530*/  FFMA.FTZ R37, R37, R13, R39 ;  /* 0x0000000d25257223 */ /* 0x000fe20000010027 */
[----:B------:R-:W-:Y:S01]  /*9540*/  SHF.R.U32.HI R39, RZ, 0x10, R69 ;  /* 0x00000010ff277819 */ /* 0x000fe20000011645 */
[----:B------:R-:W-:Y:S02]  /*9550*/  HADD2.F32 R13, -RZ, R29.H1_H1 ;  /* 0x3000001dff0d7230 */ /* 0x000fe40000004100 */
[----:B------:R-:W-:Y:S02]  /*9560*/  HADD2.F32 R68, -RZ, R68.H0_H0 ;  /* 0x20000044ff447230 */ /* 0x000fe40000004100 */
[----:B------:R-:W-:-:S02]  /*9570*/  HADD2.F32 R29, -RZ, R39.H0_H0 ;  /* 0x20000027ff1d7230 */ /* 0x000fc40000004100 */
[----:B------:R-:W-:Y:S02]  /*9580*/  HADD2.F32 R39, -RZ, R11.H1_H1 ;  /* 0x3000000bff277230 */ /* 0x000fe40000004100 */
[----:B------:R-:W-:Y:S02]  /*9590*/  HADD2.F32 R11, -RZ, R40.H0_H0 ;  /* 0x20000028ff0b7230 */ /* 0x000fe40000004100 */
[-C--:B------:R-:W-:Y:S01]  /*95a0*/  FMUL.FTZ R40, R13, R29.reuse ;  /* 0x0000001d0d287220 */ /* 0x080fe20000410000 */
[----:B------:R-:W-:Y:S02]  /*95b0*/  HADD2.F32 R56, -RZ, R56.H0_H0 ;  /* 0x20000038ff387230 */ /* 0x000fe40000004100 */
[C---:B------:R-:W-:Y:S01]  /*95c0*/  FMUL.FTZ R41, R39.reuse, R29 ;  /* 0x0000001d27297220 */ /* 0x040fe20000410000 */
[----:B------:R-:W-:Y:S02]  /*95d0*/  HADD2.F32 R70, -RZ, R70.H0_H0 ;  /* 0x20000046ff467230 */ /* 0x000fe40000004100 */
[----:B------:R-:W-:Y:S01]  /*95e0*/  FFMA.FTZ R29, R39, R11, -R40 ;  /* 0x0000000b271d7223 */ /* 0x000fe20000010828 */
[----:B------:R-:W-:-:S02]  /*95f0*/  HADD2.F32 R40, -RZ, R151.H1_H1 ;  /* 0x30000097ff287230 */ /* 0x000fc40000004100 */
[----:B------:R-:W-:Y:S01]  /*9600*/  FFMA.FTZ R11, R13, R11, R41 ;  /* 0x0000000b0d0b7223 */ /* 0x000fe20000010029 */
[----:B------:R-:W-:Y:S01]  /*9610*/  MOV R13, R15 ;  /* 0x0000000f000d7202 */ /* 0x000fe20000000f00 */
[----:B------:R-:W-:Y:S01]  /*9620*/  HADD2.F32 R15, -RZ, R31.H0_H0 ;  /* 0x2000001fff0f7230 */ /* 0x000fe20000004100 */
[----:B------:R-:W-:Y:S01]  /*9630*/  F2FP.F16.F32.PACK_AB R29, R29, R38 ;  /* 0x000000261d1d723e */ /* 0x000fe200000000ff */
[----:B------:R-:W-:Y:S01]  /*9640*/  HADD2.F32 R41, -RZ, R149.H1_H1 ;  /* 0x30000095ff297230 */ /* 0x000fe20000004100 */
[----:B------:R-:W-:Y:S01]  /*9650*/  F2FP.F16.F32.PACK_AB R11, R11, R37 ;  /* 0x000000250b0b723e */ /* 0x000fe200000000ff */
[--C-:B------:R-:W-:Y:S02]  /*9660*/  HADD2.F32 R39, -RZ, R13.reuse.H0_H0 ;  /* 0x2000000dff277230 */ /* 0x100fe40000004100 */
[----:B------:R-:W-:Y:S01]  /*9670*/  FMUL.FTZ R42, R15, R40 ;  /* 0x000000280f2a7220 */ /* 0x000fe20000410000 */
[----:B------:R-:W-:Y:S02]  /*9680*/  HADD2.F32 R13, -RZ, R13.H1_H1 ;  /* 0x3000000dff0d7230 */ /* 0x000fe40000004100 */
[----:B------:R-:W-:-:S02]  /*9690*/  HADD2.F32 R151, -RZ, R151.H0_H0 ;  /* 0x20000097ff977230 */ /* 0x000fc40000004100 */
[C---:B------:R-:W-:Y:S01]  /*96a0*/  FMUL.FTZ R40, R39.reuse, R40 ;  /* 0x0000002827287220 */ /* 0x040fe20000410000 */
[-C--:B------:R-:W-:Y:S01]  /*96b0*/  FFMA.FTZ R42, R39, R41.reuse, -R42 ;  /* 0x00000029272a7223 */ /* 0x080fe2000001082a */
[----:B------:R-:W-:Y:S01]  /*96c0*/  SHF.R.U32.HI R39, RZ, 0x10, R71 ;  /* 0x00000010ff277819 */ /* 0x000fe20000011647 */
[----:B------:R-:W-:Y:S02]  /*96d0*/  HADD2.F32 R149, -RZ, R149.H0_H0 ;  /* 0x20000095ff957230 */ /* 0x000fe40000004100 */
[----:B------:R-:W-:Y:S01]  /*96e0*/  FFMA.FTZ R40, R15, R41, R40 ;  /* 0x000000290f287223 */ /* 0x000fe20000010028 */
[----:B------:R-:W-:Y:S02]  /*96f0*/  HADD2.F32 R15, -RZ, R31.H1_H1 ;  /* 0x3000001fff0f7230 */ /* 0x000fe40000004100 */
[----:B------:R-:W-:Y:S01]  /*9700*/  HADD2.F32 R31, -RZ, R39.H0_H0 ;  /* 0x20000027ff1f7230 */ /* 0x000fe20000004100 */
[----:B------:R-:W-:Y:S01]  /*9710*/  SHF.R.U32.HI R39, RZ, 0x10, R59 ;  /* 0x00000010ff277819 */ /* 0x000fe2000001163b */
[----:B------:R-:W-:-:S03]  /*9720*/  HADD2.F32 R58, -RZ, R58.H0_H0 ;  /* 0x2000003aff3a7230 */ /* 0x000fc60000004100 */
[-C--:B------:R-:W-:Y:S01]  /*9730*/  FMUL.FTZ R41, R15, R31.reuse ;  /* 0x0000001f0f297220 */ /* 0x080fe20000410000 */
[----:B------:R-:W-:Y:S02]  /*9740*/  HADD2.F32 R39, -RZ, R39.H0_H0 ;  /* 0x20000027ff277230 */ /* 0x000fe40000004100 */
[----:B------:R-:W-:-:S03]  /*9750*/  FMUL.FTZ R31, R13, R31 ;  /* 0x0000001f0d1f7220 */ /* 0x000fc60000410000 */
[-C--:B------:R-:W-:Y:S01]  /*9760*/  FFMA.FTZ R41, R13, R39.reuse, -R41 ;  /* 0x000000270d297223 */ /* 0x080fe20000010829 */
[----:B------:R-:W-:Y:S01]  /*9770*/  FFMA.FTZ R31, R15, R39, R31 ;  /* 0x000000270f1f7223 */ /* 0x000fe2000001001f */
[----:B------:R-:W-:Y:S02]  /*9780*/  HADD2.F32 R13, -RZ, R28.H0_H0 ;  /* 0x2000001cff0d7230 */ /* 0x000fe40000004100 */
[----:B------:R-:W-:Y:S02]  /*9790*/  HADD2.F32 R15, -RZ, R12.H0_H0 ;  /* 0x2000000cff0f7230 */ /* 0x000fe40000004100 */
[----:B------:R-:W-:Y:S02]  /*97a0*/  HADD2.F32 R28, -RZ, R28.H1_H1 ;  /* 0x3000001cff1c7230 */ /* 0x000fe40000004100 */
[-C--:B------:R-:W-:Y:S01]  /*97b0*/  FMUL.FTZ R39, R13, R158.reuse ;  /* 0x0000009e0d277220 */ /* 0x080fe20000410000 */
[----:B------:R-:W-:Y:S02]  /*97c0*/  HADD2.F32 R12, -RZ, R12.H1_H1 ;  /* 0x3000000cff0c7230 */ /* 0x000fe40000004100 */
[----:B------:R-:W-:Y:S01]  /*97d0*/  FMUL.FTZ R158, R15, R158 ;  /* 0x0000009e0f9e7220 */ /* 0x000fe20000410000 */
[----:B------:R-:W-:Y:S01]  /*97e0*/  F2FP.F16.F32.PACK_AB R31, R31, R40 ;  /* 0x000000281f1f723e */ /* 0x000fe200000000ff */
[----:B------:R-:W-:Y:S01]  /*97f0*/  FFMA.FTZ R39, R15, R150, -R39 ;  /* 0x000000960f277223 */ /* 0x000fe20000010827 */
[----:B------:R-:W-:-:S02]  /*9800*/  HADD2.F32 R15, -RZ, R14.H0_H0 ;  /* 0x2000000eff0f7230 */ /* 0x000fc40000004100 */
[----:B------:R-:W-:Y:S01]  /*9810*/  FFMA.FTZ R158, R13, R150, R158 ;  /* 0x000000960d9e7223 */ /* 0x000fe2000001009e */
[-C--:B------:R-:W-:Y:S01]  /*9820*/  FMUL.FTZ R13, R28, R68.reuse ;  /* 0x000000441c0d7220 */ /* 0x080fe20000410000 */
[C---:B------:R-:W-:Y:S01]  /*9830*/  FMUL.FTZ R68, R12.reuse, R68 ;  /* 0x000000440c447220 */ /* 0x040fe20000410000 */
[----:B------:R-:W-:Y:S02]  /*9840*/  HADD2.F32 R14, -RZ, R14.H1_H1 ;  /* 0x3000000eff0e7230 */ /* 0x000fe40000004100 */
[-C--:B------:R-:W-:Y:S01]  /*9850*/  FFMA.FTZ R13, R12, R56.reuse, -R13 ;  /* 0x000000380c0d7223 */ /* 0x080fe2000001080d */
[--C-:B------:R-:W-:Y:S02]  /*9860*/  HADD2.F32 R12, -RZ, R30.reuse.H0_H0 ;  /* 0x2000001eff0c7230 */ /* 0x100fe40000004100 */
[----:B------:R-:W-:Y:S01]  /*9870*/  FFMA.FTZ R68, R28, R56, R68 ;  /* 0x000000381c447223 */ /* 0x000fe20000010044 */
[----:B------:R-:W-:Y:S02]  /*9880*/  HADD2.F32 R30, -RZ, R30.H1_H1 ;  /* 0x3000001eff1e7230 */ /* 0x000fe40000004100 */
[-C--:B------:R-:W-:Y:S01]  /*9890*/  FMUL.FTZ R28, R12, R151.reuse ;  /* 0x000000970c1c7220 */ /* 0x080fe20000410000 */
[----:B------:R-:W-:Y:S01]  /*98a0*/  FMUL.FTZ R151, R15, R151 ;  /* 0x000000970f977220 */ /* 0x000fe20000410000 */
[----:B------:R-:W-:-:S02]  /*98b0*/  F2FP.F16.F32.PACK_AB R68, R68, R158 ;  /* 0x0000009e4444723e */ /* 0x000fc400000000ff */
[-C--:B------:R-:W-:Y:S01]  /*98c0*/  FFMA.FTZ R28, R15, R149.reuse, -R28 ;  /* 0x000000950f1c7223 */ /* 0x080fe2000001081c */
[----:B------:R-:W-:Y:S01]  /*98d0*/  FFMA.FTZ R151, R12, R149, R151 ;  /* 0x000000950c977223 */ /* 0x000fe20000010097 */
[-C--:B------:R-:W-:Y:S01]  /*98e0*/  FMUL.FTZ R12, R30, R70.reuse ;  /* 0x000000461e0c7220 */ /* 0x080fe20000410000 */
[C---:B------:R-:W-:Y:S01]  /*98f0*/  FMUL.FTZ R70, R14.reuse, R70 ;  /* 0x000000460e467220 */ /* 0x040fe20000410000 */
[----:B------:R-:W-:Y:S02]  /*9900*/  F2FP.F16.F32.PACK_AB R15, R41, R42 ;  /* 0x0000002a290f723e */ /* 0x000fe400000000ff */
[-C--:B------:R-:W-:Y:S01]  /*9910*/  FFMA.FTZ R12, R14, R58.reuse, -R12 ;  /* 0x0000003a0e0c7223 */ /* 0x080fe2000001080c */
[----:B------:R-:W-:Y:S01]  /*9920*/  FFMA.FTZ R70, R30, R58, R70 ;  /* 0x0000003a1e467223 */ /* 0x000fe20000010046 */
[----:B------:R-:W-:Y:S01]  /*9930*/  F2FP.F16.F32.PACK_AB R14, R13, R39 ;  /* 0x000000270d0e723e */ /* 0x000fe200000000ff */
[----:B------:R-:W-:Y:S02]  /*9940*/  IMAD.MOV.U32 R13, RZ, RZ, R29 ;  /* 0x000000ffff0d7224 */ /* 0x000fe400078e001d */
[----:B------:R-:W-:Y:S01]  /*9950*/  F2FP.F16.F32.PACK_AB R30, R12, R28 ;  /* 0x0000001c0c1e723e */ /* 0x000fe200000000ff */
[----:B------:R-:W-:Y:S01]  /*9960*/  IMAD.MOV.U32 R29, RZ, RZ, R11 ;  /* 0x000000ffff1d7224 */ /* 0x000fe200078e000b */
[----:B------:R-:W-:Y:S01]  /*9970*/  F2FP.F16.F32.PACK_AB R70, R70, R151 ;  /* 0x000000974646723e */ /* 0x000fe200000000ff */
[----:B------:R-:W-:Y:S01]  /*9980*/  IMAD.MOV.U32 R12, RZ, RZ, R14 ;  /* 0x000000ffff0c7224 */ /* 0x000fe200078e000e */
[----:B------:R-:W-:Y:S01]  /*9990*/  MOV R28, R68 ;  /* 0x00000044001c7202 */ /* 0x000fe20000000f00 */
[----:B------:R-:W-:Y:S01]  /*99a0*/  IMAD.MOV.U32 R14, RZ, RZ, R30 ;  /* 0x000000ffff0e7224 */ /* 0x000fe200078e001e */
[----:B------:R-:W-:-:S07]  /*99b0*/  MOV R30, R70 ;  /* 0x00000046001e7202 */ /* 0x000fce0000000f00 */
.L_x_544:
[----:B------:R-:W-:Y:S05]  /*99c0*/  BSYNC B2 ;  /* 0x0000000000027941 */ /* 0x000fea0003800000 */
.L_x_543:
[----:B------:R-:W-:Y:S01]  /*99d0*/  @!P3 IMAD.WIDE R36, R36, 0x2, R32 ;  /* 0x000000022424b825 */ /* 0x000fe200078e0220 */
[----:B0-----:R2:W-:Y:S04]  /*99e0*/  ST.E.128 desc[UR56][R34.64], R12 ;  /* 0x0000000c22007985 */ /* 0x0015e8000c101d38 */
[----:B-1----:R2:W-:Y:S02]  /*99f0*/  @!P3 ST.E.128 desc[UR56][R36.64], R28 ;  /* 0x0000001c2400b985 */ /* 0x0025e4000c101d38 */
.L_x_542:
[----:B------:R-:W-:Y:S05]  /*9a00*/  BSYNC B1 ;  /* 0x0000000000017941 */ /* 0x000fea0003800000 */
.L_x_541:
[----:B------:R-:W-:-:S13]  /*9a10*/  ISETP.NE.AND P3, PT, R27, RZ, PT ;  /* 0x000000ff1b00720c */ /* 0x000fda0003f65270 */
[----:B------:R-:W-:Y:S05]  /*9a20*/  @!P3 BRA `(.L_x_493) ;  /* 0x0000000c00a0b947 */ /* 0x000fea0003800000 */
[----:B---3--:R-:W3:Y:S01]  /*9a30*/  LDL R11, [R1+0x38] ;  /* 0x00003800010b7983 */ /* 0x008ee20000100800 */
[----:B0-2---:R-:W-:Y:S01]  /*9a40*/  SHF.R.U32.HI R14, RZ, 0x3, R168 ;  /* 0x00000003ff0e7819 */ /* 0x005fe200000116a8 */
[----:B------:R-:W-:Y:S01]  /*9a50*/  BSSY B1, `(.L_x_545) ;  /* 0x000006c000017945 */ /* 0x000fe20003800000 */
[----:B------:R-:W-:-:S04]  /*9a60*/  LEA R34, P3, R8, R118, 0x1 ;  /* 0x0000007608227211 */ /* 0x000fc800078608ff */
[----:B------:R-:W-:Y:S02]  /*9a70*/  LEA.HI.X R35, R8, R115, R111, 0x1, P3 ;  /* 0x0000007308237211 */ /* 0x000fe400018f0c6f */
[----:B------:R-:W-:Y:S02]  /*9a80*/  ISETP.GE.AND P3, PT, R3, R124, PT ;  /* 0x0000007c0300720c */ /* 0x000fe40003f66270 */
[----:B---3--:R-:W-:-:S04]  /*9a90*/  LOP3.LUT P4, RZ, R11, 0x1, RZ, 0xc0, !PT ;  /* 0x000000010bff7812 */ /* 0x008fc8000788c0ff */
[----:B------:R-:W-:-:S04]  /*9aa0*/  SEL R137, R125, R137, !P4 ;  /* 0x000000897d897207 */ /* 0x000fc80006000000 */
[----:B----4-:R-:W-:-:S04]  /*9ab0*/  SHF.R.S32.HI R12, RZ, 0x1f, R137 ;  /* 0x0000001fff0c7819 */ /* 0x010fc80000011489 */
        /* <DEDUP_REMOVED lines=17> */
[----:B------:R-:W-:Y:S01]  /*9bd0*/  SHF.R.U64 R37, R64, 0x10, R65 ;  /* 0x0000001040257819 */ /* 0x000fe20000001241 */
[----:B-1----:R-:W-:Y:S01]  /*9be0*/  IMAD.MOV.U32 R40, RZ, RZ, R29 ;  /* 0x000000ffff287224 */ /* 0x002fe200078e001d */
[----:B------:R-:W-:Y:S01]  /*9bf0*/  SHF.R.U32.HI R64, RZ, 0x10, R65 ;  /* 0x00000010ff407819 */ /* 0x000fe20000011641 */
[----:B------:R-:W-:Y:S01]  /*9c00*/  HADD2.F32 R46, -RZ, R148.H1_H1 ;  /* 0x30000094ff2e7230 */ /* 0x000fe20000004100 */
[--C-:B------:R-:W-:Y:S01]  /*9c10*/  SHF.R.U64 R36, R52, 0x10, R53.reuse ;  /* 0x0000001034247819 */ /* 0x100fe20000001235 */
[----:B0-----:R-:W-:Y:S01]  /*9c20*/  HADD2.F32 R42, -RZ, R13.H1_H1 ;  /* 0x3000000dff2a7230 */ /* 0x001fe20000004100 */
[----:B------:R-:W-:Y:S01]  /*9c30*/  SHF.R.U32.HI R52, RZ, 0x10, R53 ;  /* 0x00000010ff347819 */ /* 0x000fe20000011635 */
[--C-:B------:R-:W-:Y:S01]  /*9c40*/  HADD2.F32 R41, -RZ, R40.reuse.H0_H0 ;  /* 0x20000028ff297230 */ /* 0x100fe20000004100 */
[----:B------:R-:W-:Y:S01]  /*9c50*/  MOV R29, R15 ;  /* 0x0000000f001d7202 */ /* 0x000fe20000000f00 */
[----:B------:R-:W-:Y:S01]  /*9c60*/  HADD2.F32 R40, -RZ, R40.H1_H1 ;  /* 0x30000028ff287230 */ /* 0x000fe20000004100 */
[----:B------:R-:W-:Y:S01]  /*9c70*/  SHF.R.U64 R39, R66, 0x10, R67 ;  /* 0x0000001042277819 */ /* 0x000fe20000001243 */
[----:B------:R-:W-:-:S02]  /*9c80*/  HADD2.F32 R45, -RZ, R64.H0_H0 ;  /* 0x20000040ff2d7230 */ /* 0x000fc40000004100 */
[-C--:B------:R-:W-:Y:S01]  /*9c90*/  FMUL.FTZ R48, R41, R46.reuse ;  /* 0x0000002e29307220 */ /* 0x080fe20000410000 */
[----:B------:R-:W-:Y:S01]  /*9ca0*/  HADD2.F32 R15, -RZ, R13.H0_H0 ;  /* 0x2000000dff0f7230 */ /* 0x000fe20000004100 */
[----:B------:R-:W-:Y:S01]  /*9cb0*/  SHF.R.U32.HI R66, RZ, 0x10, R67 ;  /* 0x00000010ff427819 */ /* 0x000fe20000011643 */
[----:B------:R-:W-:Y:S02]  /*9cc0*/  HADD2.F32 R44, -RZ, R144.H1_H1 ;  /* 0x30000090ff2c7230 */ /* 0x000fe40000004100 */
[-C--:B------:R-:W-:Y:S01]  /*9cd0*/  FMUL.FTZ R47, R40, R45.reuse ;  /* 0x0000002d282f7220 */ /* 0x080fe20000410000 */
[----:B------:R-:W-:Y:S02]  /*9ce0*/  HADD2.F32 R43, -RZ, R52.H0_H0 ;  /* 0x20000034ff2b7230 */ /* 0x000fe40000004100 */
[C---:B------:R-:W-:Y:S01]  /*9cf0*/  FMUL.FTZ R46, R15.reuse, R46 ;  /* 0x0000002e0f2e7220 */ /* 0x040fe20000410000 */
[----:B------:R-:W-:Y:S01]  /*9d00*/  FMUL.FTZ R45, R42, R45 ;  /* 0x0000002d2a2d7220 */ /* 0x000fe20000410000 */
[----:B------:R-:W-:Y:S01]  /*9d10*/  SHF.R.U64 R38, R54, 0x10, R55 ;  /* 0x0000001036267819 */ /* 0x000fe20000001237 */
[-C--:B------:R-:W-:Y:S01]  /*9d20*/  FFMA.FTZ R15, R15, R44.reuse, -R48 ;  /* 0x0000002c0f0f7223 */ /* 0x080fe20000010830 */
[----:B------:R-:W-:Y:S01]  /*9d30*/  FFMA.FTZ R13, R41, R44, R46 ;  /* 0x0000002c290d7223 */ /* 0x000fe2000001002e */
[----:B------:R-:W-:Y:S01]  /*9d40*/  FFMA.FTZ R40, R40, R43, R45 ;  /* 0x0000002b28287223 */ /* 0x000fe2000001002d */
[----:B------:R-:W-:Y:S01]  /*9d50*/  SHF.R.U32.HI R54, RZ, 0x10, R55 ;  /* 0x00000010ff367819 */ /* 0x000fe20000011637 */
[----:B------:R-:W-:-:S02]  /*9d60*/  HADD2.F32 R46, -RZ, R31.H1_H1 ;  /* 0x3000001fff2e7230 */ /* 0x000fc40000004100 */
[----:B------:R-:W-:Y:S01]  /*9d70*/  FFMA.FTZ R42, R42, R43, -R47 ;  /* 0x0000002b2a2a7223 */ /* 0x000fe2000001082f */
[----:B------:R-:W-:Y:S02]  /*9d80*/  HADD2.F32 R45, -RZ, R66.H0_H0 ;  /* 0x20000042ff2d7230 */ /* 0x000fe40000004100 */
[----:B------:R-:W-:Y:S02]  /*9d90*/  HADD2.F32 R50, -RZ, R147.H1_H1 ;  /* 0x30000093ff327230 */ /* 0x000fe40000004100 */
[----:B------:R-:W-:Y:S02]  /*9da0*/  HADD2.F32 R41, -RZ, R31.H0_H0 ;  /* 0x2000001fff297230 */ /* 0x000fe40000004100 */
[----:B------:R-:W-:Y:S01]  /*9db0*/  FMUL.FTZ R47, R46, R45 ;  /* 0x0000002d2e2f7220 */ /* 0x000fe20000410000 */
[--C-:B------:R-:W-:Y:S01]  /*9dc0*/  HADD2.F32 R44, -RZ, R29.reuse.H1_H1 ;  /* 0x3000001dff2c7230 */ /* 0x100fe20000004100 */
[----:B------:R-:W-:Y:S01]  /*9dd0*/  F2FP.F16.F32.PACK_AB R15, R42, R15 ;  /* 0x0000000f2a0f723e */ /* 0x000fe200000000ff */
[----:B------:R-:W-:-:S02]  /*9de0*/  HADD2.F32 R31, -RZ, R29.H0_H0 ;  /* 0x2000001dff1f7230 */ /* 0x000fc40000004100 */
[-C--:B------:R-:W-:Y:S01]  /*9df0*/  FMUL.FTZ R52, R41, R50.reuse ;  /* 0x0000003229347220 */ /* 0x080fe20000410000 */
[----:B------:R-:W-:Y:S02]  /*9e00*/  HADD2.F32 R48, -RZ, R146.H1_H1 ;  /* 0x30000092ff307230 */ /* 0x000fe40000004100 */
[----:B------:R-:W-:Y:S01]  /*9e10*/  FMUL.FTZ R45, R44, R45 ;  /* 0x0000002d2c2d7220 */ /* 0x000fe20000410000 */
[----:B------:R-:W-:Y:S02]  /*9e20*/  HADD2.F32 R43, -RZ, R54.H0_H0 ;  /* 0x20000036ff2b7230 */ /* 0x000fe40000004100 */
[C---:B------:R-:W-:Y:S01]  /*9e30*/  FMUL.FTZ R50, R31.reuse, R50 ;  /* 0x000000321f327220 */ /* 0x040fe20000410000 */
[----:B------:R-:W-:Y:S02]  /*9e40*/  HADD2.F32 R148, -RZ, R148.H0_H0 ;  /* 0x20000094ff947230 */ /* 0x000fe40000004100 */
[----:B------:R-:W-:Y:S01]  /*9e50*/  FFMA.FTZ R29, R31, R48, -R52 ;  /* 0x000000301f1d7223 */ /* 0x000fe20000010834 */
[----:B------:R-:W-:-:S02]  /*9e60*/  HADD2.F32 R146, -RZ, R146.H0_H0 ;  /* 0x20000092ff927230 */ /* 0x000fc40000004100 */
[-C--:B------:R-:W-:Y:S01]  /*9e70*/  FFMA.FTZ R44, R44, R43.reuse, -R47 ;  /* 0x0000002b2c2c7223 */ /* 0x080fe2000001082f */
[----:B------:R-:W-:Y:S01]  /*9e80*/  FFMA.FTZ R46, R46, R43, R45 ;  /* 0x0000002b2e2e7223 */ /* 0x000fe2000001002d */
[----:B------:R-:W-:Y:S01]  /*9e90*/  FFMA.FTZ R31, R41, R48, R50 ;  /* 0x00000030291f7223 */ /* 0x000fe20000010032 */
[--C-:B------:R-:W-:Y:S02]  /*9ea0*/  HADD2.F32 R43, -RZ, R28.reuse.H0_H0 ;  /* 0x2000001cff2b7230 */ /* 0x100fe40000004100 */
[----:B------:R-:W-:Y:S01]  /*9eb0*/  HADD2.F32 R48, -RZ, R37.H0_H0 ;  /* 0x20000025ff307230 */ /* 0x000fe20000004100 */
[----:B------:R-:W-:Y:S01]  /*9ec0*/  F2FP.F16.F32.PACK_AB R44, R44, R29 ;  /* 0x0000001d2c2c723e */ /* 0x000fe200000000ff */
[----:B------:R-:W-:Y:S01]  /*9ed0*/  HADD2.F32 R45, -RZ, R28.H1_H1 ;  /* 0x3000001cff2d7230 */ /* 0x000fe20000004100 */
[----:B------:R-:W-:Y:S01]  /*9ee0*/  F2FP.F16.F32.PACK_AB R29, R40, R13 ;  /* 0x0000000d281d723e */ /* 0x000fe200000000ff */
[--C-:B------:R-:W-:Y:S01]  /*9ef0*/  HADD2.F32 R41, -RZ, R12.reuse.H1_H1 ;  /* 0x3000000cff297230 */ /* 0x100fe20000004100 */
[----:B------:R-:W-:Y:S01]  /*9f00*/  F2FP.F16.F32.PACK_AB R31, R46, R31 ;  /* 0x0000001f2e1f723e */ /* 0x000fe200000000ff */
[----:B------:R-:W-:-:S02]  /*9f10*/  HADD2.F32 R37, -RZ, R12.H0_H0 ;  /* 0x2000000cff257230 */ /* 0x000fc40000004100 */
[----:B------:R-:W-:Y:S01]  /*9f20*/  FMUL.FTZ R12, R43, R148 ;  /* 0x000000942b0c7220 */ /* 0x000fe20000410000 */
[----:B------:R-:W-:Y:S02]  /*9f30*/  HADD2.F32 R36, -RZ, R36.H0_H0 ;  /* 0x20000024ff247230 */ /* 0x000fe40000004100 */
[-C--:B------:R-:W-:Y:S01]  /*9f40*/  FMUL.FTZ R50, R45, R48.reuse ;  /* 0x000000302d327220 */ /* 0x080fe20000410000 */
[----:B------:R-:W-:Y:S01]  /*9f50*/  FMUL.FTZ R48, R41, R48 ;  /* 0x0000003029307220 */ /* 0x000fe20000410000 */
[C---:B------:R-:W-:Y:S01]  /*9f60*/  FMUL.FTZ R28, R37.reuse, R148 ;  /* 0x00000094251c7220 */ /* 0x040fe20000410000 */
[----:B------:R-:W-:Y:S01]  /*9f70*/  FFMA.FTZ R12, R37, R146, -R12 ;  /* 0x00000092250c7223 */ /* 0x000fe2000001080c */
[-C--:B------:R-:W-:Y:S01]  /*9f80*/  FFMA.FTZ R37, R41, R36.reuse, -R50 ;  /* 0x0000002429257223 */ /* 0x080fe20000010832 */
[----:B------:R-:W-:Y:S01]  /*9f90*/  FFMA.FTZ R41, R45, R36, R48 ;  /* 0x000000242d297223 */ /* 0x000fe20000010030 */
[----:B------:R-:W-:Y:S02]  /*9fa0*/  HADD2.F32 R45, -RZ, R39.H0_H0 ;  /* 0x20000027ff2d7230 */ /* 0x000fe40000004100 */
[----:B------:R-:W-:Y:S01]  /*9fb0*/  FFMA.FTZ R28, R43, R146, R28 ;  /* 0x000000922b1c7223 */ /* 0x000fe2000001001c */
[----:B------:R-:W-:Y:S01]  /*9fc0*/  HADD2.F32 R39, -RZ, R30.H0_H0 ;  /* 0x2000001eff277230 */ /* 0x000fe20000004100 */
[----:B------:R-:W-:Y:S01]  /*9fd0*/  F2FP.F16.F32.PACK_AB R12, R37, R12 ;  /* 0x0000000c250c723e */ /* 0x000fe200000000ff */
[----:B------:R-:W-:-:S02]  /*9fe0*/  HADD2.F32 R144, -RZ, R144.H0_H0 ;  /* 0x20000090ff907230 */ /* 0x000fc40000004100 */
[----:B------:R-:W-:Y:S01]  /*9ff0*/  HADD2.F32 R36, -RZ, R14.H0_H0 ;  /* 0x2000000eff247230 */ /* 0x000fe20000004100 */
[----:B------:R-:W-:Y:S01]  /*a000*/  F2FP.F16.F32.PACK_AB R28, R41, R28 ;  /* 0x0000001c291c723e */ /* 0x000fe200000000ff */
[----:B------:R-:W-:Y:S02]  /*a010*/  HADD2.F32 R30, -RZ, R30.H1_H1 ;  /* 0x3000001eff1e7230 */ /* 0x000fe40000004100 */
[-C--:B------:R-:W-:Y:S01]  /*a020*/  FMUL.FTZ R47, R39, R144.reuse ;  /* 0x00000090272f7220 */ /* 0x080fe20000410000 */
[----:B------:R-:W-:Y:S02]  /*a030*/  HADD2.F32 R14, -RZ, R14.H1_H1 ;  /* 0x3000000eff0e7230 */ /* 0x000fe40000004100 */
[----:B------:R-:W-:Y:S01]  /*a040*/  FMUL.FTZ R144, R36, R144 ;  /* 0x0000009024907220 */ /* 0x000fe20000410000 */
[----:B------:R-:W-:Y:S02]  /*a050*/  HADD2.F32 R147, -RZ, R147.H0_H0 ;  /* 0x20000093ff937230 */ /* 0x000fe40000004100 */
[----:B------:R-:W-:Y:S01]  /*a060*/  FMUL.FTZ R49, R30, R45 ;  /* 0x0000002d1e317220 */ /* 0x000fe20000410000 */
[----:B------:R-:W-:-:S02]  /*a070*/  HADD2.F32 R43, -RZ, R38.H0_H0 ;  /* 0x20000026ff2b7230 */ /* 0x000fc40000004100 */
[----:B------:R-:W-:Y:S01]  /*a080*/  FMUL.FTZ R45, R14, R45 ;  /* 0x0000002d0e2d7220 */ /* 0x000fe20000410000 */
[----:B------:R-:W-:Y:S02]  /*a090*/  IMAD.MOV.U32 R13, RZ, RZ, R15 ;  /* 0x000000ffff0d7224 */ /* 0x000fe400078e000f */
[-C--:B------:R-:W-:Y:S01]  /*a0a0*/  FFMA.FTZ R47, R36, R147.reuse, -R47 ;  /* 0x00000093242f7223 */ /* 0x080fe2000001082f */
[----:B------:R-:W-:Y:S01]  /*a0b0*/  FFMA.FTZ R144, R39, R147, R144 ;  /* 0x0000009327907223 */ /* 0x000fe20000010090 */
[-C--:B------:R-:W-:Y:S01]  /*a0c0*/  FFMA.FTZ R14, R14, R43.reuse, -R49 ;  /* 0x0000002b0e0e7223 */ /* 0x080fe20000010831 */
[----:B------:R-:W-:Y:S01]  /*a0d0*/  FFMA.FTZ R45, R30, R43, R45 ;  /* 0x0000002b1e2d7223 */ /* 0x000fe2000001002d */
[----:B------:R-:W-:-:S03]  /*a0e0*/  IMAD.MOV.U32 R15, RZ, RZ, R44 ;  /* 0x000000ffff0f7224 */ /* 0x000fc600078e002c */
[----:B------:R-:W-:Y:S02]  /*a0f0*/  F2FP.F16.F32.PACK_AB R14, R14, R47 ;  /* 0x0000002f0e0e723e */ /* 0x000fe400000000ff */
[----:B------:R-:W-:-:S07]  /*a100*/  F2FP.F16.F32.PACK_AB R30, R45, R144 ;  /* 0x000000902d1e723e */ /* 0x000fce00000000ff */
.L_x_546:
[----:B------:R-:W-:Y:S05]  /*a110*/  BSYNC B1 ;  /* 0x0000000000017941 */ /* 0x000fea0003800000 */
.L_x_545:
[----:B0-----:R0:W-:Y:S01]  /*a120*/  ST.E.128 desc[UR56][R34.64], R12 ;  /* 0x0000000c22007985 */ /* 0x0011e2000c101d38 */
[----:B------:R-:W-:-:S13]  /*a130*/  ISETP.GE.AND P3, PT, R11, R135, PT ;  /* 0x000000870b00720c */ /* 0x000fda0003f66270 */
[----:B------:R-:W-:Y:S05]  /*a140*/  @P3 BRA `(.L_x_493) ;  /* 0x0000000400d83947 */ /* 0x000fea0003800000 */
[----:B------:R-:W-:-:S05]  /*a150*/  IMAD.WIDE R32, R11, 0x2, R32 ;  /* 0x000000020b207825 */ /* 0x000fca00078e0220 */
[----:B-1----:R1:W-:Y:S01]  /*a160*/  ST.E.128 desc[UR56][R32.64], R28 ;  /* 0x0000001c20007985 */ /* 0x0023e2000c101d38 */
[----:B------:R-:W-:Y:S05]  /*a170*/  BRA `(.L_x_493) ;  /* 0x0000000400cc7947 */ /* 0x000fea0003800000 */
.L_x_458:
[----:B------:R-:W-:-:S06]  /*a180*/  UISETP.NE.AND UP0, UPT, UR58, 0x3, UPT ;  /* 0x000000033a00788c */ /* 0x000fcc000bf05270 */
[----:B------:R-:W-:-:S13]  /*a190*/  PLOP3.LUT P2, PT, PT, PT, UP0, 0x80, 0x0 ;  /* 0x000000000000781c */ /* 0x000fda0003f4f008 */
[----:B------:R-:W-:Y:S05]  /*a1a0*/  @!P2 BRA `(.L_x_547) ;  /* 0x000000000004a947 */ /* 0x000fea0003800000 */
[----:B------:R-:W-:Y:S01]  /*a1b0*/  BPT.TRAP 0x1 ;  /* 0x000000040000795c */ /* 0x000fe20000300000 */
.L_x_547:
[----:B------:R-:W-:Y:S01]  /*a1c0*/  LEA R85, R18, R2, 0x3 ;  /* 0x0000000212557211 */ /* 0x000fe200078e18ff */
[----:B------:R-:W-:Y:S01]  /*a1d0*/  BSSY B1, `(.L_x_548) ;  /* 0x0000005000017945 */ /* 0x000fe20003800000 */
[----:B------:R-:W-:Y:S02]  /*a1e0*/  SHF.L.U32 R86, R167, 0x1f, RZ ;  /* 0x0000001fa7567819 */ /* 0x000fe400000006ff */
[----:B------:R-:W-:Y:S02]  /*a1f0*/  SHF.R.S32.HI R82, RZ, 0x1f, R81 ;  /* 0x0000001fff527819 */ /* 0x000fe40000011451 */
[----:B------:R-:W1:Y:S02]  /*a200*/  SYNCS.PHASECHK.TRANS64.TRYWAIT P3, [R85+URZ+0x2a890], R86 ;  /* 0x02a89056550075a7 */ /* 0x000e64000806017f */
[----:B-1----:R-:W-:Y:S05]  /*a210*/  @!P3 BRA `(.L_x_549) ;  /* 0x0000017000c0b947 */ /* 0x002fea0003800000 */
.L_x_809:
[----:B------:R-:W-:Y:S05]  /*a220*/  BSYNC B1 ;  /* 0x0000000000017941 */ /* 0x000fea0003800000 */
.L_x_548:
[----:B------:R-:W-:Y:S01]  /*a230*/  ULDC.64 UR4, c[0x0][0x300] ;  /* 0x0000c00000047ab9 */ /* 0x000fe20000000a00 */
[----:B-----5:R-:W-:Y:S01]  /*a240*/  SHF.R.S32.HI R83, RZ, 0x1f, R80 ;  /* 0x0000001fff537819 */ /* 0x020fe20000011450 */
[----:B------:R-:W-:Y:S01]  /*a250*/  IMAD R14, R82, UR4, RZ ;  /* 0x00000004520e7c24 */ /* 0x000fe2000f8e02ff */
[----:B------:R-:W-:Y:S01]  /*a260*/  ULDC.64 UR6, c[0x0][0x2e8] ;  /* 0x0000ba0000067ab9 */ /* 0x000fe20000000a00 */
[----:B0-----:R-:W-:-:S04]  /*a270*/  IMAD.WIDE.U32 R12, R81, UR4, RZ ;  /* 0x00000004510c7c25 */ /* 0x001fc8000f8e00ff */
[----:B------:R-:W-:Y:S01]  /*a280*/  IMAD R11, R81, UR5, R14 ;  /* 0x00000005510b7c24 */ /* 0x000fe2000f8e020e */
[----:B------:R-:W-:Y:S01]  /*a290*/  ULDC.64 UR4, c[0x0][0x310] ;  /* 0x0000c40000047ab9 */ /* 0x000fe20000000a00 */
[----:B------:R-:W-:Y:S02]  /*a2a0*/  IMAD R84, R24, -0x60, R25 ;  /* 0xffffffa018547824 */ /* 0x000fe400078e0219 */
[----:B------:R-:W-:Y:S02]  /*a2b0*/  IMAD R15, R83, UR4, RZ ;  /* 0x00000004530f7c24 */ /* 0x000fe4000f8e02ff */
[----:B------:R-:W-:Y:S01]  /*a2c0*/  IMAD.IADD R13, R13, 0x1, R11 ;  /* 0x000000010d0d7824 */ /* 0x000fe200078e020b */
[----:B------:R-:W-:Y:S01]  /*a2d0*/  VIMNMX R84, R84, 0x60, PT ;  /* 0x0000006054547848 */ /* 0x000fe20003fe0100 */
[C---:B------:R-:W-:Y:S02]  /*a2e0*/  IMAD R15, R80.reuse, UR5, R15 ;  /* 0x00000005500f7c24 */ /* 0x040fe4000f8e020f */
[----:B------:R-:W-:Y:S01]  /*a2f0*/  IMAD.WIDE.U32 R12, R80, UR4, R12 ;  /* 0x00000004500c7c25 */ /* 0x000fe2000f8e000c */
[----:B------:R-:W-:Y:S01]  /*a300*/  ULDC.64 UR4, c[0x0][0x308] ;  /* 0x0000c20000047ab9 */ /* 0x000fe20000000a00 */
[----:B------:R-:W-:-:S02]  /*a310*/  IADD3 R38, -R166, R84, RZ ;  /* 0x00000054a6267210 */ /* 0x000fc40007ffe1ff */
[----:B------:R-:W-:Y:S02]  /*a320*/  IMAD.IADD R13, R13, 0x1, R15 ;  /* 0x000000010d0d7824 */ /* 0x000fe400078e020f */
[----:B------:R-:W-:Y:S01]  /*a330*/  IMAD.WIDE.U32 R12, R162, UR4, R12 ;  /* 0x00000004a20c7c25 */ /* 0x000fe2000f8e000c */
[----:B------:R-:W-:-:S03]  /*a340*/  UMOV UR4, 0xffffffff ;  /* 0xffffffff00047882 */ /* 0x000fc60000000000 */
[----:B------:R-:W-:Y:S01]  /*a350*/  IMAD R37, R162, UR5, R13 ;  /* 0x00000005a2257c24 */ /* 0x000fe2000f8e020d */
[----:B------:R-:W-:-:S04]  /*a360*/  LEA R36, P3, R12, UR6, 0x1 ;  /* 0x000000060c247c11 */ /* 0x000fc8000f8608ff */
[----:B------:R-:W-:Y:S02]  /*a370*/  LEA.HI.X R37, R12, UR7, R37, 0x1, P3 ;  /* 0x000000070c257c11 */ /* 0x000fe400098f0c25 */
[----:B------:R-:W-:Y:S01]  /*a380*/  ISETP.GE.AND P3, PT, R38, 0x1, PT ;  /* 0x000000012600780c */ /* 0x000fe20003f66270 */
[----:B------:R-:W-:-:S12]  /*a390*/  BRA.DIV UR4, `(.L_x_550) ;  /* 0x0000017204747947 */ /* 0x000fd8000b800000 */
[----:B------:R0:W2:Y:S04]  /*a3a0*/  SHFL.IDX PT, R40, R37, RZ, 0x1c1f ;  /* 0x001c1fff25287589 */ /* 0x0000a800000e0000 */
[----:B------:R0:W3:Y:S02]  /*a3b0*/  SHFL.IDX PT, R39, R36, RZ, 0x1c1f ;  /* 0x001c1fff24277589 */ /* 0x0000e400000e0000 */
.L_x_813:
[----:B------:R-:W-:Y:S04]  /*a3c0*/  BSSY B1, `(.L_x_551) ;  /* 0x0000025000017945 */ /* 0x000fe80003800000 */
[----:B------:R-:W-:Y:S05]  /*a3d0*/  @!P3 BRA `(.L_x_552) ;  /* 0x00000000008cb947 */ /* 0x000fea0003800000 */
[----:B------:R-:W-:Y:S02]  /*a3e0*/  ULDC UR4, c[0x0][0x2f4] ;  /* 0x0000bd0000047ab9 */ /* 0x000fe40000000800 */
[----:B------:R-:W-:Y:S02]  /*a3f0*/  ISETP.GE.AND P5, PT, R16, UR4, PT ;  /* 0x0000000410007c0c */ /* 0x000fe4000bfa6270 */
[----:B------:R-:W-:-:S11]  /*a400*/  ISETP.GE.AND P4, PT, R19, UR4, PT ;  /* 0x0000000413007c0c */ /* 0x000fd6000bf86270 */
[----:B------:R-:W4:Y:S01]  /*a410*/  @!P5 LDS.128 R12, [R29] ;  /* 0x000000001d0cd984 */ /* 0x000f220000000c00 */
[----:B---3--:R-:W-:-:S04]  /*a420*/  @!P5 LEA R34, P3, R16, R39, 0x1 ;  /* 0x000000271022d211 */ /* 0x008fc800078608ff */
[----:B--2---:R-:W-:Y:S02]  /*a430*/  @!P5 LEA.HI.X R35, R16, R40, R17, 0x1, P3 ;  /* 0x000000281023d211 */ /* 0x004fe400018f0c11 */
[----:B------:R-:W-:-:S04]  /*a440*/  @!P4 LEA R32, P3, R19, R39, 0x1 ;  /* 0x000000271320c211 */ /* 0x000fc800078608ff */
[----:B------:R-:W-:Y:S02]  /*a450*/  @!P4 LEA.HI.X R33, R19, R40, R165, 0x1, P3 ;  /* 0x000000281321c211 */ /* 0x000fe400018f0ca5 */
[----:B------:R-:W-:-:S13]  /*a460*/  ISETP.GE.AND P3, PT, R22, UR4, PT ;  /* 0x0000000416007c0c */ /* 0x000fda000bf66270 */
[----:B------:R-:W-:-:S04]  /*a470*/  @!P3 LEA R30, P6, R22, R39, 0x1 ;  /* 0x00000027161eb211 */ /* 0x000fc800078c08ff */
[----:B------:R-:W-:Y:S01]  /*a480*/  @!P3 LEA.HI.X R31, R22, R40, R176, 0x1, P6 ;  /* 0x00000028161fb211 */ /* 0x000fe200030f0cb0 */
[----:B----4-:R2:W-:Y:S01]  /*a490*/  @!P5 ST.E.128 desc[UR56][R34.64], R12 ;  /* 0x0000000c2200d985 */ /* 0x0105e2000c101d38 */
[----:B------:R-:W-:-:S13]  /*a4a0*/  ISETP.GE.AND P5, PT, R0, UR4, PT ;  /* 0x0000000400007c0c */ /* 0x000fda000bfa6270 */
[----:B------:R-:W3:Y:S01]  /*a4b0*/  @!P5 LDS.128 R12, [R28] ;  /* 0x000000001c0cd984 */ /* 0x000ee20000000c00 */
[----:B------:R-:W-:Y:S01]  /*a4c0*/  @!P5 IMAD.SHL.U32 R11, R163, 0x8, RZ ;  /* 0x00000008a30bd824 */ /* 0x000fe200078e00ff */
[----:B--2---:R-:W-:Y:S01]  /*a4d0*/  @!P5 MOV R35, R40 ;  /* 0x000000280023d202 */ /* 0x004fe20000000f00 */
[----:B------:R-:W-:-:S04]  /*a4e0*/  @!P5 IMAD.MOV.U32 R34, RZ, RZ, R39 ;  /* 0x000000ffff22d224 */ /* 0x000fc800078e0027 */
[----:B------:R-:W-:-:S05]  /*a4f0*/  @!P5 IMAD.WIDE R34, R11, 0x2, R34 ;  /* 0x000000020b22d825 */ /* 0x000fca00078e0222 */
[----:B---3--:R2:W-:Y:S01]  /*a500*/  @!P5 ST.E.128 desc[UR56][R34.64], R12 ;  /* 0x0000000c2200d985 */ /* 0x0085e2000c101d38 */
[----:B------:R-:W-:-:S13]  /*a510*/  ISETP.GE.AND P5, PT, R3, UR4, PT ;  /* 0x0000000403007c0c */ /* 0x000fda000bfa6270 */
[----:B------:R-:W3:Y:S01]  /*a520*/  @!P5 LDS.128 R12, [R29+0x3000] ;  /* 0x003000001d0cd984 */ /* 0x000ee20000000c00 */
[----:B------:R-:W-:Y:S01]  /*a530*/  @!P5 IMAD.SHL.U32 R11, R164, 0x8, RZ ;  /* 0x00000008a40bd824 */ /* 0x000fe200078e00ff */
[----:B--2---:R-:W-:Y:S01]  /*a540*/  @!P5 MOV R35, R40 ;  /* 0x000000280023d202 */ /* 0x004fe20000000f00 */
[----:B------:R-:W-:-:S04]  /*a550*/  @!P5 IMAD.MOV.U32 R34, RZ, RZ, R39 ;  /* 0x000000ffff22d224 */ /* 0x000fc800078e0027 */
[----:B------:R-:W-:-:S05]  /*a560*/  @!P5 IMAD.WIDE R34, R11, 0x2, R34 ;  /* 0x000000020b22d825 */ /* 0x000fca00078e0222 */
[----:B---3--:R2:W-:Y:S01]  /*a570*/  @!P5 ST.E.128 desc[UR56][R34.64], R12 ;  /* 0x0000000c2200d985 */ /* 0x0085e2000c101d38 */
[----:B------:R-:W-:-:S03]  /*a580*/  ISETP.GE.AND P5, PT, R23, UR4, PT ;  /* 0x0000000417007c0c */ /* 0x000fc6000bfa6270 */
[----:B------:R-:W3:Y:S10]  /*a590*/  @!P4 LDS.128 R12, [R28+0x3000] ;  /* 0x003000001c0cc984 */ /* 0x000ef40000000c00 */
[----:B--2---:R-:W-:-:S04]  /*a5a0*/  @!P5 LEA R34, P6, R23, R39, 0x1 ;  /* 0x000000271722d211 */ /* 0x004fc800078c08ff */
[----:B------:R-:W-:Y:S01]  /*a5b0*/  @!P5 LEA.HI.X R35, R23, R40, R175, 0x1, P6 ;  /* 0x000000281723d211 */ /* 0x000fe200030f0caf */
[----:B---3--:R-:W-:Y:S04]  /*a5c0*/  @!P4 ST.E.128 desc[UR56][R32.64], R12 ;  /* 0x0000000c2000c985 */ /* 0x008fe8000c101d38 */
[----:B------:R-:W2:Y:S04]  /*a5d0*/  @!P3 LDS.128 R12, [R29+0x6000] ;  /* 0x006000001d0cb984 */ /* 0x000ea80000000c00 */
[----:B--2---:R-:W-:Y:S04]  /*a5e0*/  @!P3 ST.E.128 desc[UR56][R30.64], R12 ;  /* 0x0000000c1e00b985 */ /* 0x004fe8000c101d38 */
[----:B------:R-:W2:Y:S04]  /*a5f0*/  @!P5 LDS.128 R12, [R28+0x6000] ;  /* 0x006000001c0cd984 */ /* 0x000ea80000000c00 */
[----:B--2---:R4:W-:Y:S02]  /*a600*/  @!P5 ST.E.128 desc[UR56][R34.64], R12 ;  /* 0x0000000c2200d985 */ /* 0x0049e4000c101d38 */
.L_x_552:
[----:B------:R-:W-:Y:S05]  /*a610*/  BSYNC B1 ;  /* 0x0000000000017941 */ /* 0x000fea0003800000 */
.L_x_551:
[----:B------:R-:W-:-:S03]  /*a620*/  UMOV UR4, 0xffffffff ;  /* 0xffffffff00047882 */ /* 0x000fc60000000000 */
[----:B------:R-:W-:Y:S05]  /*a630*/  BRA.DIV UR4, `(.L_x_553) ;  /* 0x0000017204187947 */ /* 0x000fea000b800000 */
[----:B--2---:R2:W0:Y:S04]  /*a640*/  SHFL.IDX PT, R40, R37, 0x1, 0x1c1f ;  /* 0x003c1f0025287f89 */ /* 0x00442800000e0000 */
[----:B---3--:R2:W3:Y:S02]  /*a650*/  SHFL.IDX PT, R39, R36, 0x1, 0x1c1f ;  /* 0x003c1f0024277f89 */ /* 0x0084e400000e0000 */
.L_x_817:
[----:B------:R-:W-:-:S13]  /*a660*/  ISETP.GE.AND P3, PT, R38, 0x41, PT ;  /* 0x000000412600780c */ /* 0x000fda0003f66270 */
[----:B------:R-:W-:Y:S05]  /*a670*/  @!P3 BRA `(.L_x_493) ;  /* 0x00000000008cb947 */ /* 0x000fea0003800000 */
[----:B------:R-:W-:Y:S02]  /*a680*/  ULDC UR4, c[0x0][0x2f4] ;  /* 0x0000bd0000047ab9 */ /* 0x000fe40000000800 */
[----:B------:R-:W-:Y:S02]  /*a690*/  ISETP.GE.AND P5, PT, R16, UR4, PT ;  /* 0x0000000410007c0c */ /* 0x000fe4000bfa6270 */
[----:B------:R-:W-:-:S11]  /*a6a0*/  ISETP.GE.AND P4, PT, R19, UR4, PT ;  /* 0x0000000413007c0c */ /* 0x000fd6000bf86270 */
[----:B----4-:R-:W4:Y:S01]  /*a6b0*/  @!P5 LDS.128 R12, [R29+0x2000] ;  /* 0x002000001d0cd984 */ /* 0x010f220000000c00 */
[----:B---3--:R-:W-:-:S04]  /*a6c0*/  @!P5 LEA R34, P3, R16, R39, 0x1 ;  /* 0x000000271022d211 */ /* 0x008fc800078608ff */
[----:B0-----:R-:W-:Y:S02]  /*a6d0*/  @!P5 LEA.HI.X R35, R16, R40, R17, 0x1, P3 ;  /* 0x000000281023d211 */ /* 0x001fe400018f0c11 */
[----:B------:R-:W-:-:S04]  /*a6e0*/  @!P4 LEA R32, P3, R19, R39, 0x1 ;  /* 0x000000271320c211 */ /* 0x000fc800078608ff */
[----:B------:R-:W-:Y:S02]  /*a6f0*/  @!P4 LEA.HI.X R33, R19, R40, R165, 0x1, P3 ;  /* 0x000000281321c211 */ /* 0x000fe400018f0ca5 */
[----:B------:R-:W-:-:S13]  /*a700*/  ISETP.GE.AND P3, PT, R22, UR4, PT ;  /* 0x0000000416007c0c */ /* 0x000fda000bf66270 */
[----:B------:R-:W-:-:S04]  /*a710*/  @!P3 LEA R30, P6, R22, R39, 0x1 ;  /* 0x00000027161eb211 */ /* 0x000fc800078c08ff */
[----:B------:R-:W-:Y:S01]  /*a720*/  @!P3 LEA.HI.X R31, R22, R40, R176, 0x1, P6 ;  /* 0x00000028161fb211 */ /* 0x000fe200030f0cb0 */
[----:B----4-:R0:W-:Y:S01]  /*a730*/  @!P5 ST.E.128 desc[UR56][R34.64], R12 ;  /* 0x0000000c2200d985 */ /* 0x0101e2000c101d38 */
[----:B------:R-:W-:-:S13]  /*a740*/  ISETP.GE.AND P5, PT, R0, UR4, PT ;  /* 0x0000000400007c0c */ /* 0x000fda000bfa6270 */
[----:B------:R-:W3:Y:S01]  /*a750*/  @!P5 LDS.128 R12, [R28+0x2000] ;  /* 0x002000001c0cd984 */ /* 0x000ee20000000c00 */
[----:B------:R-:W-:Y:S01]  /*a760*/  @!P5 IMAD.SHL.U32 R11, R163, 0x8, RZ ;  /* 0x00000008a30bd824 */ /* 0x000fe200078e00ff */
[----:B0-----:R-:W-:Y:S01]  /*a770*/  @!P5 MOV R35, R40 ;  /* 0x000000280023d202 */ /* 0x001fe20000000f00 */
[----:B------:R-:W-:-:S04]  /*a780*/  @!P5 IMAD.MOV.U32 R34, RZ, RZ, R39 ;  /* 0x000000ffff22d224 */ /* 0x000fc800078e0027 */
[----:B------:R-:W-:-:S05]  /*a790*/  @!P5 IMAD.WIDE R34, R11, 0x2, R34 ;  /* 0x000000020b22d825 */ /* 0x000fca00078e0222 */
[----:B---3--:R0:W-:Y:S01]  /*a7a0*/  @!P5 ST.E.128 desc[UR56][R34.64], R12 ;  /* 0x0000000c2200d985 */ /* 0x0081e2000c101d38 */
[----:B------:R-:W-:-:S13]  /*a7b0*/  ISETP.GE.AND P5, PT, R3, UR4, PT ;  /* 0x0000000403007c0c */ /* 0x000fda000bfa6270 */
[----:B------:R-:W3:Y:S01]  /*a7c0*/  @!P5 LDS.128 R12, [R29+0x5000] ;  /* 0x005000001d0cd984 */ /* 0x000ee20000000c00 */
[----:B------:R-:W-:Y:S01]  /*a7d0*/  @!P5 IMAD.SHL.U32 R11, R164, 0x8, RZ ;  /* 0x00000008a40bd824 */ /* 0x000fe200078e00ff */
[----:B0-----:R-:W-:Y:S01]  /*a7e0*/  @!P5 MOV R35, R40 ;  /* 0x000000280023d202 */ /* 0x001fe20000000f00 */
[----:B------:R-:W-:-:S04]  /*a7f0*/  @!P5 IMAD.MOV.U32 R34, RZ, RZ, R39 ;  /* 0x000000ffff22d224 */ /* 0x000fc800078e0027 */
[----:B------:R-:W-:-:S05]  /*a800*/  @!P5 IMAD.WIDE R34, R11, 0x2, R34 ;  /* 0x000000020b22d825 */ /* 0x000fca00078e0222 */
[----:B---3--:R0:W-:Y:S01]  /*a810*/  @!P5 ST.E.128 desc[UR56][R34.64], R12 ;  /* 0x0000000c2200d985 */ /* 0x0081e2000c101d38 */
[----:B------:R-:W-:-:S03]  /*a820*/  ISETP.GE.AND P5, PT, R23, UR4, PT ;  /* 0x0000000417007c0c */ /* 0x000fc6000bfa6270 */
[----:B------:R-:W3:Y:S10]  /*a830*/  @!P4 LDS.128 R12, [R28+0x5000] ;  /* 0x005000001c0cc984 */ /* 0x000ef40000000c00 */
[----:B0-----:R-:W-:-:S04]  /*a840*/  @!P5 LEA R34, P6, R23, R39, 0x1 ;  /* 0x000000271722d211 */ /* 0x001fc800078c08ff */
[----:B------:R-:W-:Y:S01]  /*a850*/  @!P5 LEA.HI.X R35, R23, R40, R175, 0x1, P6 ;  /* 0x000000281723d211 */ /* 0x000fe200030f0caf */
[----:B---3--:R-:W-:Y:S04]  /*a860*/  @!P4 ST.E.128 desc[UR56][R32.64], R12 ;  /* 0x0000000c2000c985 */ /* 0x008fe8000c101d38 */
[----:B------:R-:W0:Y:S04]  /*a870*/  @!P3 LDS.128 R12, [R29+0x8000] ;  /* 0x008000001d0cb984 */ /* 0x000e280000000c00 */
[----:B0-----:R-:W-:Y:S04]  /*a880*/  @!P3 ST.E.128 desc[UR56][R30.64], R12 ;  /* 0x0000000c1e00b985 */ /* 0x001fe8000c101d38 */
[----:B------:R-:W0:Y:S04]  /*a890*/  @!P5 LDS.128 R12, [R28+0x8000] ;  /* 0x008000001c0cd984 */ /* 0x000e280000000c00 */
[----:B0-----:R0:W-:Y:S02]  /*a8a0*/  @!P5 ST.E.128 desc[UR56][R34.64], R12 ;  /* 0x0000000c2200d985 */ /* 0x0011e4000c101d38 */
.L_x_493:
[----:B------:R-:W-:Y:S05]  /*a8b0*/  BSYNC B0 ;  /* 0x0000000000007941 */ /* 0x000fea0003800000 */
.L_x_457:
[----:B---3--:R-:W3:Y:S01]  /*a8c0*/  S2R R11, SR_TID.X ;  /* 0x00000000000b7919 */ /* 0x008ee20000002100 */
[----:B------:R-:W-:Y:S01]  /*a8d0*/  @!PT LDS RZ, [RZ] ;  /* 0x00000000fffff984 */ /* 0x000fe20000000800 */
[----:B------:R-:W-:Y:S01]  /*a8e0*/  @!PT LDS RZ, [RZ] ;  /* 0x00000000fffff984 */ /* 0x000fe20000000800 */
[----:B------:R-:W-:Y:S01]  /*a8f0*/  @!PT LDS RZ, [RZ] ;  /* 0x00000000fffff984 */ /* 0x000fe20000000800 */
[----:B------:R-:W-:Y:S01]  /*a900*/  @!PT LDS RZ, [RZ] ;  /* 0x00000000fffff984 */ /* 0x000fe20000000800 */
[----:B------:R5:W-:Y:S06]  /*a910*/  MEMBAR.ALL.CTA ;  /* 0x0000000000007992 */ /* 0x000bec0000008000 */
[----:B-----5:R-:W5:Y:S01]  /*a920*/  FENCE.VIEW.ASYNC.S ;  /* 0x00000000000073c6 */ /* 0x020f620000000000 */
[----:B------:R-:W-:Y:S05]  /*a930*/  WARPSYNC.ALL ;  /* 0x0000000000007948 */ /* 0x000fea0003800000 */
[----:B------:R-:W-:Y:S01]  /*a940*/  BSSY B0, `(.L_x_554) ;  /* 0x0000009000007945 */ /* 0x000fe20003800000 */
[----:B---3--:R-:W-:Y:S01]  /*a950*/  LOP3.LUT R11, R11, 0x7f, RZ, 0xc0, !PT ;  /* 0x0000007f0b0b7812 */ /* 0x008fe200078ec0ff */
[----:B-----5:R3:W-:Y:S03]  /*a960*/  BAR.SYNC.DEFER_BLOCKING R218, 0x80 ;  /* 0x000200da0000751d */ /* 0x0207e60000010000 */
[----:B------:R-:W-:-:S13]  /*a970*/  ISETP.NE.AND P3, PT, R11, RZ, PT ;  /* 0x000000ff0b00720c */ /* 0x000fda0003f65270 */
[----:B------:R-:W-:-:S05]  /*a980*/  @!P3 VIADD R11, R85, 0x2a8a0 ;  /* 0x0002a8a0550bb836 */ /* 0x000fca0000000000 */
[----:B------:R-:W-:-:S04]  /*a990*/  @!P3 PRMT R11, RZ, 0x654, R11 ;  /* 0x00000654ff0bb816 */ /* 0x000fc8000000000b */
[----:B------:R3:W-:Y:S01]  /*a9a0*/  @!P3 SYNCS.ARRIVE.TRANS64.RED.A1T0 RZ, [R11+URZ], RZ ;  /* 0x000000ff0bffb9a7 */ /* 0x0007e2000810043f */
[----:B------:R-:W-:Y:S05]  /*a9b0*/  @!P2 BRA `(.L_x_555) ;  /* 0x000000000004a947 */ /* 0x000fea0003800000 */
[----:B------:R-:W-:Y:S01]  /*a9c0*/  BPT.TRAP 0x1 ;  /* 0x000000040000795c */ /* 0x000fe20000300000 */
.L_x_555:
[----:B------:R-:W-:Y:S05]  /*a9d0*/  BSYNC B0 ;  /* 0x0000000000007941 */ /* 0x000fea0003800000 */
.L_x_554:
[----:B------:R-:W5:Y:S01]  /*a9e0*/  SYNCS.PHASECHK.TRANS64.TRYWAIT P2, [R85+URZ+0x2a8b0], R86 ;  /* 0x02a8b056550075a7 */ /* 0x000f62000804017f */
[----:B------:R-:W-:Y:S04]  /*a9f0*/  BSSY B0, `(.L_x_556) ;  /* 0x0000002000007945 */ /* 0x000fe80003800000 */
[----:B-----5:R-:W-:Y:S05]  /*aa00*/  @!P2 BRA `(.L_x_557) ;  /* 0x0000016c0070a947 */ /* 0x020fea0003800000 */
.L_x_818:
[----:B------:R-:W-:Y:S05]  /*aa10*/  BSYNC B0 ;  /* 0x0000000000007941 */ /* 0x000fea0003800000 */
.L_x_556:
[----:B------:R-:W-:Y:S01]  /*aa20*/  ULDC.64 UR4, c[0x0][0x328] ;  /* 0x0000ca0000047ab9 */ /* 0x000fe20000000a00 */
[----:B------:R-:W-:Y:S01]  /*aa30*/  ULDC.64 UR6, c[0x0][0x318] ;  /* 0x0000c60000067ab9 */ /* 0x000fe20000000a00 */
[----:B------:R-:W-:Y:S01]  /*aa40*/  IMAD R82, R82, UR4, RZ ;  /* 0x0000000452527c24 */ /* 0x000fe2000f8e02ff */
[----:B------:R-:W-:Y:S01]  /*aa50*/  BSSY B0, `(.L_x_558) ;  /* 0x000002b000007945 */ /* 0x000fe20003800000 */
[----:B0-2-4-:R-:W-:-:S04]  /*aa60*/  IMAD.WIDE.U32 R12, R81, UR4, RZ ;  /* 0x00000004510c7c25 */ /* 0x015fc8000f8e00ff */
[----:B------:R-:W-:Y:S01]  /*aa70*/  IMAD R81, R81, UR5, R82 ;  /* 0x0000000551517c24 */ /* 0x000fe2000f8e0252 */
[----:B------:R-:W-:Y:S01]  /*aa80*/  ULDC.64 UR4, c[0x0][0x338] ;  /* 0x0000ce0000047ab9 */ /* 0x000fe20000000a00 */
[----:B------:R-:W-:Y:S02]  /*aa90*/  IMAD.IADD R84, R84, 0x1, -R166 ;  /* 0x0000000154547824 */ /* 0x000fe400078e0aa6 */
[----:B------:R-:W-:Y:S02]  /*aaa0*/  IMAD R83, R83, UR4, RZ ;  /* 0x0000000453537c24 */ /* 0x000fe4000f8e02ff */
[----:B------:R-:W-:Y:S02]  /*aab0*/  IMAD.IADD R13, R13, 0x1, R81 ;  /* 0x000000010d0d7824 */ /* 0x000fe400078e0251 */
[C---:B------:R-:W-:Y:S02]  /*aac0*/  IMAD R83, R80.reuse, UR5, R83 ;  /* 0x0000000550537c24 */ /* 0x040fe4000f8e0253 */
[----:B------:R-:W-:Y:S01]  /*aad0*/  IMAD.WIDE.U32 R12, R80, UR4, R12 ;  /* 0x00000004500c7c25 */ /* 0x000fe2000f8e000c */
[----:B------:R-:W-:-:S03]  /*aae0*/  ULDC.64 UR4, c[0x0][0x330] ;  /* 0x0000cc0000047ab9 */ /* 0x000fc60000000a00 */
[----:B------:R-:W-:Y:S01]  /*aaf0*/  IMAD R34, R18, 0x3000, R4 ;  /* 0x0000300012227824 */ /* 0x000fe200078e0204 */
[----:B------:R-:W-:-:S03]  /*ab00*/  IADD3 R13, R13, R83, RZ ;  /* 0x000000530d0d7210 */ /* 0x000fc60007ffe0ff */
[----:B------:R-:W-:-:S04]  /*ab10*/  IMAD.WIDE.U32 R12, R162, UR4, R12 ;  /* 0x00000004a20c7c25 */ /* 0x000fc8000f8e000c */
[----:B---3--:R-:W-:Y:S01]  /*ab20*/  IMAD R11, R162, UR5, R13 ;  /* 0x00000005a20b7c24 */ /* 0x008fe2000f8e020d */
[----:B------:R-:W-:-:S04]  /*ab30*/  LEA R35, P2, R12, UR6, 0x1 ;  /* 0x000000060c237c11 */ /* 0x000fc8000f8408ff */
[----:B------:R-:W-:Y:S01]  /*ab40*/  LEA.HI.X R36, R12, UR7, R11, 0x1, P2 ;  /* 0x000000070c247c11 */ /* 0x000fe200090f0c0b */
[----:B------:R-:W-:Y:S01]  /*ab50*/  IMAD.IADD R11, R127, 0x1, R34 ;  /* 0x000000017f0b7824 */ /* 0x000fe200078e0222 */
[----:B------:R-:W-:Y:S01]  /*ab60*/  ISETP.GE.AND P2, PT, R84, 0x1, PT ;  /* 0x000000015400780c */ /* 0x000fe20003f46270 */
[----:B-1----:R0:W1:Y:S01]  /*ab70*/  SHFL.IDX PT, R30, R35, RZ, 0x1c1f ;  /* 0x001c1fff231e7589 */ /* 0x00206200000e0000 */
[----:B------:R-:W-:Y:S01]  /*ab80*/  LEA R34, R34, R122, 0x1 ;  /* 0x0000007a22227211 */ /* 0x000fe200078e08ff */
[----:B------:R-:W-:Y:S02]  /*ab90*/  IMAD R11, R11, 0x2, R122 ;  /* 0x000000020b0b7824 */ /* 0x000fe400078e027a */
[----:B------:R0:W2:Y:S08]  /*aba0*/  SHFL.IDX PT, R31, R36, RZ, 0x1c1f ;  /* 0x001c1fff241f7589 */ /* 0x0000b000000e0000 */
[----:B0-----:R-:W-:Y:S05]  /*abb0*/  @!P2 BRA `(.L_x_559) ;  /* 0x000000000050a947 */ /* 0x001fea0003800000 */
[----:B------:R-:W-:-:S13]  /*abc0*/  ISETP.NE.AND P2, PT, R5, RZ, PT ;  /* 0x000000ff0500720c */ /* 0x000fda0003f45270 */
[----:B------:R-:W0:Y:S01]  /*abd0*/  @P2 LDS.128 R12, [R34] ;  /* 0x00000000220c2984 */ /* 0x000e220000000c00 */
[----:B-1----:R-:W-:-:S04]  /*abe0*/  @P2 LEA R32, P4, R16, R30, 0x1 ;  /* 0x0000001e10202211 */ /* 0x002fc800078808ff */
[----:B--2---:R-:W-:Y:S02]  /*abf0*/  @P2 LEA.HI.X R33, R16, R31, R17, 0x1, P4 ;  /* 0x0000001f10212211 */ /* 0x004fe400020f0c11 */
[----:B------:R-:W-:-:S13]  /*ac00*/  ISETP.NE.AND P4, PT, R21, RZ, PT ;  /* 0x000000ff1500720c */ /* 0x000fda0003f85270 */
[----:B------:R-:W-:-:S04]  /*ac10*/  @P4 LEA R28, P5, R19, R30, 0x1 ;  /* 0x0000001e131c4211 */ /* 0x000fc800078a08ff */
[----:B------:R-:W-:Y:S01]  /*ac20*/  @P4 LEA.HI.X R29, R19, R31, R165, 0x1, P5 ;  /* 0x0000001f131d4211 */ /* 0x000fe200028f0ca5 */
[----:B0-----:R0:W-:Y:S01]  /*ac30*/  @P2 ST.E.128 desc[UR56][R32.64], R12 ;  /* 0x0000000c20002985 */ /* 0x0011e2000c101d38 */
[----:B------:R-:W-:-:S13]  /*ac40*/  ISETP.NE.AND P2, PT, R10, RZ, PT ;  /* 0x000000ff0a00720c */ /* 0x000fda0003f45270 */
[----:B------:R-:W1:Y:S01]  /*ac50*/  @P2 LDS.128 R12, [R11] ;  /* 0x000000000b0c2984 */ /* 0x000e620000000c00 */
[----:B------:R-:W-:-:S04]  /*ac60*/  @P2 IMAD.SHL.U32 R37, R163, 0x8, RZ ;  /* 0x00000008a3252824 */ /* 0x000fc800078e00ff */
[----:B0-----:R-:W-:-:S05]  /*ac70*/  @P2 IMAD.WIDE R32, R37, 0x2, R30 ;  /* 0x0000000225202825 */ /* 0x001fca00078e021e */
[----:B-1----:R-:W-:Y:S01]  /*ac80*/  @P2 ST.E.128 desc[UR56][R32.64], R12 ;  /* 0x0000000c20002985 */ /* 0x002fe2000c101d38 */
[----:B------:R-:W-:-:S13]  /*ac90*/  ISETP.NE.AND P2, PT, R20, RZ, PT ;  /* 0x000000ff1400720c */ /* 0x000fda0003f45270 */
[----:B------:R-:W0:Y:S01]  /*aca0*/  @P2 LDS.128 R12, [R34+0x3000] ;  /* 0x00300000220c2984 */ /* 0x000e220000000c00 */
[----:B------:R-:W-:-:S05]  /*acb0*/  @P2 SHF.L.U32 R37, R164, 0x3, RZ ;  /* 0x00000003a4252819 */ /* 0x000fca00000006ff */
[----:B------:R-:W-:-:S05]  /*acc0*/  @P2 IMAD.WIDE R30, R37, 0x2, R30 ;  /* 0x00000002251e2825 */ /* 0x000fca00078e021e */
[----:B0-----:R-:W-:Y:S04]  /*acd0*/  @P2 ST.E.128 desc[UR56][R30.64], R12 ;  /* 0x0000000c1e002985 */ /* 0x001fe8000c101d38 */
[----:B------:R-:W0:Y:S04]  /*ace0*/  @P4 LDS.128 R12, [R11+0x3000] ;  /* 0x003000000b0c4984 */ /* 0x000e280000000c00 */
[----:B0-----:R0:W-:Y:S02]  /*acf0*/  @P4 ST.E.128 desc[UR56][R28.64], R12 ;  /* 0x0000000c1c004985 */ /* 0x0011e4000c101d38 */
.L_x_559:
[----:B------:R-:W-:Y:S05]  /*ad00*/  BSYNC B0 ;  /* 0x0000000000007941 */ /* 0x000fea0003800000 */
.L_x_558:
[----:B------:R-:W-:Y:S01]  /*ad10*/  ISETP.GE.AND P2, PT, R84, 0x41, PT ;  /* 0x000000415400780c */ /* 0x000fe20003f46270 */
[----:B--2---:R2:W3:Y:S01]  /*ad20*/  SHFL.IDX PT, R31, R36, 0x1, 0x1c1f ;  /* 0x003c1f00241f7f89 */ /* 0x0044e200000e0000 */
[----:B------:R-:W-:Y:S03]  /*ad30*/  BSSY B0, `(.L_x_560) ;  /* 0x0000017000007945 */ /* 0x000fe60003800000 */
[----:B-1----:R2:W1:Y:S08]  /*ad40*/  SHFL.IDX PT, R30, R35, 0x1, 0x1c1f ;  /* 0x003c1f00231e7f89 */ /* 0x00247000000e0000 */
[----:B--2---:R-:W-:Y:S05]  /*ad50*/  @!P2 BRA `(.L_x_561) ;  /* 0x000000000050a947 */ /* 0x004fea0003800000 */
[----:B------:R-:W-:-:S13]  /*ad60*/  ISETP.NE.AND P2, PT, R5, RZ, PT ;  /* 0x000000ff0500720c */ /* 0x000fda0003f45270 */
[----:B0-----:R-:W0:Y:S01]  /*ad70*/  @P2 LDS.128 R12, [R34+0x2000] ;  /* 0x00200000220c2984 */ /* 0x001e220000000c00 */
[----:B-1----:R-:W-:-:S04]  /*ad80*/  @P2 LEA R32, P4, R16, R30, 0x1 ;  /* 0x0000001e10202211 */ /* 0x002fc800078808ff */
[----:B---3--:R-:W-:Y:S02]  /*ad90*/  @P2 LEA.HI.X R33, R16, R31, R17, 0x1, P4 ;  /* 0x0000001f10212211 */ /* 0x008fe400020f0c11 */
[----:B------:R-:W-:-:S13]  /*ada0*/  ISETP.NE.AND P4, PT, R21, RZ, PT ;  /* 0x000000ff1500720c */ /* 0x000fda0003f85270 */
[----:B------:R-:W-:-:S04]  /*adb0*/  @P4 LEA R28, P5, R19, R30, 0x1 ;  /* 0x0000001e131c4211 */ /* 0x000fc800078a08ff */
[----:B------:R-:W-:Y:S01]  /*adc0*/  @P4 LEA.HI.X R29, R19, R31, R165, 0x1, P5 ;  /* 0x0000001f131d4211 */ /* 0x000fe200028f0ca5 */
[----:B0-----:R0:W-:Y:S01]  /*add0*/  @P2 ST.E.128 desc[UR56][R32.64], R12 ;  /* 0x0000000c20002985 */ /* 0x0011e2000c101d38 */
[----:B------:R-:W-:-:S13]  /*ade0*/  ISETP.NE.AND P2, PT, R10, RZ, PT ;  /* 0x000000ff0a00720c */ /* 0x000fda0003f45270 */
[----:B------:R-:W1:Y:S01]  /*adf0*/  @P2 LDS.128 R12, [R11+0x2000] ;  /* 0x002000000b0c2984 */ /* 0x000e620000000c00 */
[----:B------:R-:W-:-:S04]  /*ae00*/  @P2 IMAD.SHL.U32 R35, R163, 0x8, RZ ;  /* 0x00000008a3232824 */ /* 0x000fc800078e00ff */
[----:B0-----:R-:W-:-:S05]  /*ae10*/  @P2 IMAD.WIDE R32, R35, 0x2, R30 ;  /* 0x0000000223202825 */ /* 0x001fca00078e021e */
[----:B-1----:R-:W-:Y:S01]  /*ae20*/  @P2 ST.E.128 desc[UR56][R32.64], R12 ;  /* 0x0000000c20002985 */ /* 0x002fe2000c101d38 */
[----:B------:R-:W-:-:S13]  /*ae30*/  ISETP.NE.AND P2, PT, R20, RZ, PT ;  /* 0x000000ff1400720c */ /* 0x000fda0003f45270 */
[----:B------:R-:W0:Y:S01]  /*ae40*/  @P2 LDS.128 R12, [R34+0x5000] ;  /* 0x00500000220c2984 */ /* 0x000e220000000c00 */
[----:B------:R-:W-:-:S04]  /*ae50*/  @P2 IMAD.SHL.U32 R35, R164, 0x8, RZ ;  /* 0x00000008a4232824 */ /* 0x000fc800078e00ff */
[----:B------:R-:W-:-:S05]  /*ae60*/  @P2 IMAD.WIDE R30, R35, 0x2, R30 ;  /* 0x00000002231e2825 */ /* 0x000fca00078e021e */
[----:B0-----:R-:W-:Y:S04]  /*ae70*/  @P2 ST.E.128 desc[UR56][R30.64], R12 ;  /* 0x0000000c1e002985 */ /* 0x001fe8000c101d38 */
[----:B------:R-:W0:Y:S04]  /*ae80*/  @P4 LDS.128 R12, [R11+0x5000] ;  /* 0x005000000b0c4984 */ /* 0x000e280000000c00 */
[----:B0-----:R2:W-:Y:S02]  /*ae90*/  @P4 ST.E.128 desc[UR56][R28.64], R12 ;  /* 0x0000000c1c004985 */ /* 0x0015e4000c101d38 */
.L_x_561:
[----:B------:R-:W-:Y:S05]  /*aea0*/  BSYNC B0 ;  /* 0x0000000000007941 */ /* 0x000fea0003800000 */
.L_x_560:
[----:B------:R-:W4:Y:S01]  /*aeb0*/  LDL R11, [R1+0x38] ;  /* 0x00003800010b7983 */ /* 0x000f220000100800 */
[----:B------:R-:W-:Y:S01]  /*aec0*/  @!P3 IADD3 R85, R85, 0x2a8c0, RZ ;  /* 0x0002a8c05555b810 */ /* 0x000fe20007ffe0ff */
[----:B------:R-:W-:Y:S01]  /*aed0*/  VIADD R18, R18, 0x1 ;  /* 0x0000000112127836 */ /* 0x000fe20000000000 */
[----:B------:R-:W-:Y:S01]  /*aee0*/  PLOP3.LUT P2, PT, PT, PT, PT, 0x8, 0x0 ;  /* 0x000000000000781c */ /* 0x000fe20003f4e170 */
[----:B------:R-:W-:Y:S01]  /*aef0*/  @!PT LDS RZ, [RZ] ;  /* 0x00000000fffff984 */ /* 0x000fe20000000800 */
[----:B------:R-:W-:Y:S01]  /*af00*/  @!PT LDS RZ, [RZ] ;  /* 0x00000000fffff984 */ /* 0x000fe20000000800 */
[----:B------:R-:W-:Y:S01]  /*af10*/  @!PT LDS RZ, [RZ] ;  /* 0x00000000fffff984 */ /* 0x000fe20000000800 */
[----:B------:R-:W-:Y:S01]  /*af20*/  @!PT LDS RZ, [RZ] ;  /* 0x00000000fffff984 */ /* 0x000fe20000000800 */
[----:B------:R5:W-:Y:S06]  /*af30*/  MEMBAR.ALL.CTA ;  /* 0x0000000000007992 */ /* 0x000bec0000008000 */
[----:B-----5:R-:W5:Y:S01]  /*af40*/  FENCE.VIEW.ASYNC.S ;  /* 0x00000000000073c6 */ /* 0x020f620000000000 */
[----:B------:R-:W-:Y:S01]  /*af50*/  @!P3 PRMT R85, RZ, 0x654, R85 ;  /* 0x00000654ff55b816 */ /* 0x000fe20000000055 */
[----:B-----5:R0:W-:Y:S06]  /*af60*/  BAR.SYNC.DEFER_BLOCKING R218, 0x80 ;  /* 0x000200da0000751d */ /* 0x0201ec0000010000 */
[----:B------:R1:W-:Y:S01]  /*af70*/  @!P3 SYNCS.ARRIVE.TRANS64.RED.A1T0 RZ, [R85+URZ], RZ ;  /* 0x000000ff55ffb9a7 */ /* 0x0003e2000810043f */
[----:B------:R-:W-:-:S04]  /*af80*/  ISETP.NE.AND P3, PT, R18, 0x2, PT ;  /* 0x000000021200780c */ /* 0x000fc80003f65270 */
[----:B0-2---:R-:W-:Y:S02]  /*af90*/  SEL R12, RZ, 0x1, P3 ;  /* 0x00000001ff0c7807 */ /* 0x005fe40001800000 */
[----:B------:R-:W-:Y:S02]  /*afa0*/  SEL R18, R18, RZ, P3 ;  /* 0x000000ff12127207 */ /* 0x000fe40001800000 */
[----:B------:R-:W-:Y:S02]  /*afb0*/  LOP3.LUT R167, R167, R12, RZ, 0x3c, !PT ;  /* 0x0000000ca7a77212 */ /* 0x000fe400078e3cff */
[----:B----4-:R-:W-:-:S13]  /*afc0*/  LOP3.LUT P4, RZ, R11, 0x2, RZ, 0xc0, !PT ;  /* 0x000000020bff7812 */ /* 0x010fda000788c0ff */
[----:B-1----:R-:W-:Y:S05]  /*afd0*/  @P4 BRA `(.L_x_562) ;  /* 0xffffff7800cc4947 */ /* 0x002fea000383ffff */
.L_x_452:
[----:B------:R-:W-:Y:S01]  /*afe0*/  BSSY B0, `(.L_x_563) ;  /* 0x0000005000007945 */ /* 0x000fe20003800000 */
[----:B------:R-:W-:-:S03]  /*aff0*/  IMAD.MOV.U32 R3, RZ, RZ, RZ ;  /* 0x000000ffff037224 */ /* 0x000fc600078e00ff */
[----:B------:R-:W-:Y:S05]  /*b000*/  @P2 BRA `(.L_x_564) ;  /* 0x0000000000082947 */ /* 0x000fea0003800000 */
[----:B------:R-:W1:Y:S02]  /*b010*/  FENCE.VIEW.ASYNC.G ;  /* 0x00000000000073c6 */ /* 0x000e640000000100 */
[----:B-1----:R-:W-:Y:S06]  /*b020*/  BAR.ARV 0xc, 0x180 ;  /* 0x0306000000007b1d */ /* 0x002fec0000002000 */
.L_x_564:
[----:B------:R-:W-:Y:S05]  /*b030*/  BSYNC B0 ;  /* 0x0000000000007941 */ /* 0x000fea0003800000 */
.L_x_563:
[----:B------:R-:W2:Y:S01]  /*b040*/  LDL R0, [R1+0x38] ;  /* 0x0000380001007983 */ /* 0x000ea20000100800 */
[----:B------:R-:W-:Y:S01]  /*b050*/  BSSY B0, `(.L_x_565) ;  /* 0x0000020000007945 */ /* 0x000fe20003800000 */
[----:B--2---:R-:W-:-:S13]  /*b060*/  LOP3.LUT P0, RZ, R0, 0x4, RZ, 0xc0, !PT ;  /* 0x0000000400ff7812 */ /* 0x004fda000780c0ff */
        /* <DEDUP_REMOVED lines=12> */
[----:B0-----:R-:W-:Y:S01]  /*b130*/  IADD3 R4, R3, 0xffffffe, RZ ;  /* 0x0ffffffe03047810 */ /* 0x001fe20007ffe0ff */
[----:B------:R-:W-:-:S05]  /*b140*/  IMAD.MOV R3, RZ, RZ, -R10 ;  /* 0x000000ffff037224 */ /* 0x000fca00078e0a0a */
[----:B------:R0:W1:Y:S02]  /*b150*/  F2I.FTZ.U32.TRUNC.NTZ R5, R4 ;  /* 0x0000000400057305 */ /* 0x000064000021f000 */
[----:B0-----:R-:W-:Y:S01]  /*b160*/  MOV R4, RZ ;  /* 0x000000ff00047202 */ /* 0x001fe20000000f00 */
[----:B-1----:R-:W-:-:S04]  /*b170*/  IMAD.MOV R7, RZ, RZ, -R5 ;  /* 0x000000ffff077224 */ /* 0x002fc800078e0a05 */
[----:B------:R-:W-:-:S04]  /*b180*/  IMAD R7, R7, R6, RZ ;  /* 0x0000000607077224 */ /* 0x000fc800078e02ff */
[----:B------:R-:W-:-:S06]  /*b190*/  IMAD.HI.U32 R5, R5, R7, R4 ;  /* 0x0000000705057227 */ /* 0x000fcc00078e0004 */
        /* <DEDUP_REMOVED lines=8> */
[----:B------:R-:W-:-:S04]  /*b220*/  IMAD.MOV.U32 R3, RZ, RZ, R5 ;  /* 0x000000ffff037224 */ /* 0x000fc800078e0005 */
[----:B------:R-:W-:Y:S01]  /*b230*/  @!P2 IMAD.MOV R3, RZ, RZ, -R3 ;  /* 0x000000ffff03a224 */ /* 0x000fe200078e0a03 */
[----:B------:R-:W-:-:S07]  /*b240*/  @!P1 LOP3.LUT R3, RZ, R9, RZ, 0x33, !PT ;  /* 0x00000009ff039212 */ /* 0x000fce00078e33ff */
.L_x_566:
[----:B------:R-:W-:Y:S05]  /*b250*/  BSYNC B0 ;  /* 0x0000000000007941 */ /* 0x000fea0003800000 */
.L_x_565:
[-C--:B------:R-:W-:Y:S01]  /*b260*/  IMAD R182, R200, R3.reuse, RZ ;  /* 0x00000003c8b67224 */ /* 0x080fe200078e02ff */
[----:B------:R-:W-:Y:S02]  /*b270*/  PLOP3.LUT P0, PT, PT, PT, PT, 0x80, 0x0 ;  /* 0x000000000000781c */ /* 0x000fe40003f0f070 */
[----:B------:R-:W-:Y:S02]  /*b280*/  CS2R R86, SRZ ;  /* 0x0000000000567805 */ /* 0x000fe4000001ff00 */
[----:B------:R-:W-:Y:S02]  /*b290*/  MOV R0, RZ ;  /* 0x000000ff00007202 */ /* 0x000fe40000000f00 */
[----:B------:R-:W-:Y:S02]  /*b2a0*/  CS2R R84, SRZ ;  /* 0x0000000000547805 */ /* 0x000fe4000001ff00 */
[----:B------:R-:W-:Y:S01]  /*b2b0*/  VIADDMNMX R72, R182, R3, R142, PT ;  /* 0x00000003b6487246 */ /* 0x000fe2000380018e */
[----:B------:R-:W-:Y:S01]  /*b2c0*/  IMAD.MOV.U32 R3, RZ, RZ, RZ ;  /* 0x000000ffff037224 */ /* 0x000fe200078e00ff */
[----:B------:R-:W-:-:S02]  /*b2d0*/  CS2R R82, SRZ ;  /* 0x0000000000527805 */ /* 0x000fc4000001ff00 */
[----:B------:R-:W-:Y:S02]  /*b2e0*/  CS2R R80, SRZ ;  /* 0x0000000000507805 */ /* 0x000fe4000001ff00 */
[----:B------:R-:W-:Y:S02]  /*b2f0*/  ISETP.GT.AND P1, PT, R72, R182, PT ;  /* 0x000000b64800720c */ /* 0x000fe40003f24270 */
        /* <DEDUP_REMOVED lines=29> */
[----:B------:R-:W2:Y:S01]  /*b4d0*/  LDL R4, [R1+0x64] ;  /* 0x0000640001047983 */ /* 0x000ea20000100800 */
[----:B------:R-:W-:-:S06]  /*b4e0*/  ULOP3.LUT UP0, URZ, UR59, 0x1bf, URZ, 0xc0, !UPT ;  /* 0x000001bf3b3f7892 */ /* 0x000fcc000f80c03f */
[----:B------:R-:W-:Y:S01]  /*b4f0*/  PLOP3.LUT P0, PT, PT, PT, UP0, 0x80, 0x0 ;  /* 0x000000000000781c */ /* 0x000fe20003f0f008 */
[----:B--2---:R-:W1:Y:S02]  /*b500*/  SHFL.IDX PT, R0, R4, RZ, 0x1f ;  /* 0x00001fff04007589 */ /* 0x004e6400000e0000 */
[----:B-1----:R-:W-:-:S04]  /*b510*/  LEA.HI R3, R0, R0, RZ, 0x1 ;  /* 0x0000000000037211 */ /* 0x002fc800078f08ff */
[----:B------:R-:W-:-:S05]  /*b520*/  LOP3.LUT R3, R3, 0x1e, RZ, 0xc0, !PT ;  /* 0x0000001e03037812 */ /* 0x000fca00078ec0ff */
[----:B------:R-:W-:-:S05]  /*b530*/  IMAD.IADD R3, R0, 0x1, -R3 ;  /* 0x0000000100037824 */ /* 0x000fca00078e0a03 */
[----:B------:R-:W-:-:S04]  /*b540*/  LEA R3, R3, UR59, 0xd ;  /* 0x0000003b03037c11 */ /* 0x000fc8000f8e68ff */
[----:B------:R-:W-:-:S04]  /*b550*/  SHF.R.U32.HI R3, RZ, 0x4, R3 ;  /* 0x00000004ff037819 */ /* 0x000fc80000011603 */
[----:B------:R-:W-:Y:S01]  /*b560*/  LOP3.LUT R36, R3, 0x3fff, RZ, 0xc0, !PT ;  /* 0x00003fff03247812 */ /* 0x000fe200078ec0ff */
[----:B------:R-:W-:Y:S06]  /*b570*/  @!P0 BRA `(.L_x_568) ;  /* 0x0000000000408947 */ /* 0x000fec0003800000 */
        /* <DEDUP_REMOVED lines=15> */
[----:B-1-3-5:R-:W-:Y:S05]  /*b670*/  CALL.ABS.NOINC R14 ;  /* 0x000000000e007343 */ /* 0x02afea0003c00000 */
.L_x_568:
[----:B------:R-:W-:Y:S02]  /*b680*/  ULDC UR4, c[0x0][0x3f4] ;  /* 0x0000fd0000047ab9 */ /* 0x000fe40000000800 */
[----:B------:R-:W-:-:S13]  /*b690*/  ISETP.LT.AND P0, PT, RZ, UR4, PT ;  /* 0x00000004ff007c0c */ /* 0x000fda000bf01270 */
[----:B------:R-:W-:Y:S05]  /*b6a0*/  @P0 BRA `(.L_x_569) ;  /* 0x00000000003c0947 */ /* 0x000fea0003800000 */
[----:B------:R-:W-:-:S04]  /*b6b0*/  LEA.HI R0, R191, R191, RZ, 0x1 ;  /* 0x000000bfbf007211 */ /* 0x000fc800078f08ff */
[----:B------:R-:W-:-:S04]  /*b6c0*/  LOP3.LUT R0, R0, 0xfffffffe, RZ, 0xc0, !PT ;  /* 0xfffffffe00007812 */ /* 0x000fc800078ec0ff */
[----:B------:R-:W-:-:S04]  /*b6d0*/  IADD3 R0, R191, -R0, RZ ;  /* 0x80000000bf007210 */ /* 0x000fc80007ffe0ff */
[----:B------:R-:W-:-:S04]  /*b6e0*/  SHF.L.U32 R3, R0, 0x1f, RZ ;  /* 0x0000001f00037819 */ /* 0x000fc800000006ff */
[----:B------:R1:W2:Y:S03]  /*b6f0*/  SYNCS.PHASECHK.TRANS64.TRYWAIT P0, [R2+URZ+0x2a800], R3 ;  /* 0x02a80003020075a7 */ /* 0x0002a6000800017f */
[----:B--2---:R-:W-:Y:S05]  /*b700*/  @!P0 NANOSLEEP.SYNCS 0x989680 ;  /* 0x009896800000895d */ /* 0x004fea0003900000 */
[----:B------:R-:W2:Y:S01]  /*b710*/  @!P0 SYNCS.PHASECHK.TRANS64 P0, [R2+URZ+0x2a800], R3 ;  /* 0x02a80003020085a7 */ /* 0x000ea2000800007f */
[----:B------:R-:W-:Y:S04]  /*b720*/  BSSY B0, `(.L_x_570) ;  /* 0x0000006000007945 */ /* 0x000fe80003800000 */
[----:B--2---:R-:W-:Y:S05]  /*b730*/  @P0 BRA `(.L_x_571) ;  /* 0x0000000000100947 */ /* 0x004fea0003800000 */
.L_x_572:
[----:B--2---:R2:W4:Y:S02]  /*b740*/  SYNCS.PHASECHK.TRANS64.TRYWAIT P0, [R2+URZ+0x2a800], R3 ;  /* 0x02a80003020075a7 */ /* 0x004524000800017f */
[----:B----4-:R-:W-:Y:S05]  /*b750*/  @!P0 NANOSLEEP.SYNCS 0x989680 ;  /* 0x009896800000895d */ /* 0x010fea0003900000 */
[----:B------:R-:W4:Y:S02]  /*b760*/  @!P0 SYNCS.PHASECHK.TRANS64 P0, [R2+URZ+0x2a800], R3 ;  /* 0x02a80003020085a7 */ /* 0x000f24000800007f */
[----:B----4-:R-:W-:Y:S05]  /*b770*/  @!P0 BRA `(.L_x_572) ;  /* 0xfffffffc00f08947 */ /* 0x010fea000383ffff */
.L_x_571:
[----:B------:R-:W-:Y:S05]  /*b780*/  BSYNC B0 ;  /* 0x0000000000007941 */ /* 0x000fea0003800000 */
.L_x_570:
[----:B------:R-:W-:Y:S05]  /*b790*/  BRA `(.L_x_573) ;  /* 0x0000005800787947 */ /* 0x000fea0003800000 */
.L_x_569:
[----:B-----5:R-:W-:Y:S01]  /*b7a0*/  SHF.R.S32.HI R0, RZ, 0x1f, R141 ;  /* 0x0000001fff007819 */ /* 0x020fe2000001148d */
[----:B------:R-:W-:Y:S01]  /*b7b0*/  ULOP3.LUT UP0, URZ, UR59, 0x3ff, URZ, 0xc0, !UPT ;  /* 0x000003ff3b3f7892 */ /* 0x000fe2000f80c03f */
[----:B------:R-:W-:Y:S01]  /*b7c0*/  ULDC.64 UR4, c[0x0][0x3f8] ;  /* 0x0000fe0000047ab9 */ /* 0x000fe20000000a00 */
[----:B------:R-:W-:Y:S02]  /*b7d0*/  ULDC.64 UR6, c[0x0][0x408] ;  /* 0x0001020000067ab9 */ /* 0x000fe40000000a00 */
[C---:B------:R-:W-:Y:S02]  /*b7e0*/  IMAD R4, R0.reuse, UR4, RZ ;  /* 0x0000000400047c24 */ /* 0x040fe4000f8e02ff */
[----:B------:R-:W-:Y:S01]  /*b7f0*/  IMAD R0, R0, UR6, RZ ;  /* 0x0000000600007c24 */ /* 0x000fe2000f8e02ff */
[----:B------:R-:W-:Y:S01]  /*b800*/  PLOP3.LUT P2, PT, PT, PT, UP0, 0x80, 0x0 ;  /* 0x000000000000781c */ /* 0x000fe20003f4f008 */
[C---:B------:R-:W-:Y:S02]  /*b810*/  IMAD R3, R141.reuse, UR5, R4 ;  /* 0x000000058d037c24 */ /* 0x040fe4000f8e0204 */
[----:B------:R-:W-:Y:S01]  /*b820*/  IMAD.WIDE.U32 R24, R141, UR4, RZ ;  /* 0x000000048d187c25 */ /* 0x000fe2000f8e00ff */
[----:B------:R-:W-:-:S03]  /*b830*/  ULDC.64 UR4, c[0x0][0x3e8] ;  /* 0x0000fa0000047ab9 */ /* 0x000fc60000000a00 */
[C---:B------:R-:W-:Y:S01]  /*b840*/  IMAD R41, R141.reuse, UR7, R0 ;  /* 0x000000078d297c24 */ /* 0x040fe2000f8e0200 */
[----:B------:R-:W-:Y:S01]  /*b850*/  LEA R38, P0, R24, UR4, 0x1 ;  /* 0x0000000418267c11 */ /* 0x000fe2000f8008ff */
[----:B------:R-:W-:Y:S01]  /*b860*/  IMAD.WIDE.U32 R4, R141, UR6, RZ ;  /* 0x000000068d047c25 */ /* 0x000fe2000f8e00ff */
[----:B------:R-:W-:-:S03]  /*b870*/  ULDC.64 UR6, c[0x0][0x400] ;  /* 0x0001000000067ab9 */ /* 0x000fc60000000a00 */
[----:B------:R-:W-:Y:S01]  /*b880*/  IMAD.IADD R3, R3, 0x1, R25 ;  /* 0x0000000103037824 */ /* 0x000fe200078e0219 */
[----:B------:R-:W-:Y:S01]  /*b890*/  LEA R40, P1, R4, UR6, 0x1 ;  /* 0x0000000604287c11 */ /* 0x000fe2000f8208ff */
[----:B------:R-:W-:-:S03]  /*b8a0*/  IMAD.IADD R41, R41, 0x1, R5 ;  /* 0x0000000129297824 */ /* 0x000fc600078e0205 */
[----:B------:R-:W-:Y:S02]  /*b8b0*/  LEA.HI.X R24, R24, UR5, R3, 0x1, P0 ;  /* 0x0000000518187c11 */ /* 0x000fe400080f0c03 */
[----:B------:R-:W-:Y:S01]  /*b8c0*/  LEA.HI.X R41, R4, UR7, R41, 0x1, P1 ;  /* 0x0000000704297c11 */ /* 0x000fe200088f0c29 */
        /* <DEDUP_REMOVED lines=16> */
[----:B-1-3--:R-:W-:Y:S05]  /*b9d0*/  CALL.ABS.NOINC R14 ;  /* 0x000000000e007343 */ /* 0x00afea0003c00000 */
.L_x_574:
[----:B------:R-:W-:Y:S01]  /*b9e0*/  ULDC.U8 UR4, c[0x0][0x410] ;  /* 0x0001040000047ab9 */ /* 0x000fe20000000000 */
[----:B------:R-:W-:Y:S01]  /*b9f0*/  BSSY B0, `(.L_x_575) ;  /* 0x0000570000007945 */ /* 0x000fe20003800000 */
[----:B------:R-:W-:Y:S02]  /*ba00*/  ISETP.NE.AND P0, PT, RZ, UR4, PT ;  /* 0x00000004ff007c0c */ /* 0x000fe4000bf05270 */
[----:B0-----:R-:W-:-:S11]  /*ba10*/  LEA R6, R145, R166, 0x7 ;  /* 0x000000a691067211 */ /* 0x001fd600078e38ff */
[----:B------:R-:W-:Y:S05]  /*ba20*/  @!P0 BRA `(.L_x_576) ;  /* 0x0000002800ac8947 */ /* 0x000fea0003800000 */
[----:B------:R-:W-:-:S03]  /*ba30*/  UMOV UR4, 0xffffffff ;  /* 0xffffffff00047882 */ /* 0x000fc60000000000 */
[----:B------:R-:W-:Y:S05]  /*ba40*/  BRA.DIV UR4, `(.L_x_577) ;  /* 0x0000015e04747947 */ /* 0x000fea000b800000 */
[----:B------:R0:W1:Y:S04]  /*ba50*/  SHFL.IDX PT, R37, R24, RZ, 0x1c1f ;  /* 0x001c1fff18257589 */ /* 0x00006800000e0000 */
[----:B------:R-:W2:Y:S04]  /*ba60*/  SHFL.IDX PT, R38, R38, RZ, 0x1c1f ;  /* 0x001c1fff26267589 */ /* 0x000ea800000e0000 */
[----:B------:R-:W4:Y:S04]  /*ba70*/  SHFL.IDX PT, R41, R41, RZ, 0x1c1f ;  /* 0x001c1fff29297589 */ /* 0x000f2800000e0000 */
[----:B------:R-:W0:Y:S02]  /*ba80*/  SHFL.IDX PT, R40, R40, RZ, 0x1c1f ;  /* 0x001c1fff28287589 */ /* 0x000e2400000e0000 */
.L_x_824:
[----:B------:R-:W-:Y:S01]  /*ba90*/  ULDC UR4, c[0x0][0x448] ;  /* 0x0001120000047ab9 */ /* 0x000fe20000000800 */
[----:B------:R-:W-:Y:S01]  /*baa0*/  LOP3.LUT R3, R177, 0x18, R16, 0xf8, !PT ;  /* 0x00000018b1037812 */ /* 0x000fe200078ef810 */
[----:B------:R-:W-:Y:S01]  /*bab0*/  IMAD R42, R143, UR4, RZ ;  /* 0x000000048f2a7c24 */ /* 0x000fe2000f8e02ff */
[----:B------:R-:W-:Y:S01]  /*bac0*/  BSSY B1, `(.L_x_578) ;  /* 0x0000051000017945 */ /* 0x000fe20003800000 */
[----:B------:R-:W-:Y:S02]  /*bad0*/  LOP3.LUT P0, RZ, R219, 0x4, RZ, 0xc0, !PT ;  /* 0x00000004dbff7812 */ /* 0x000fe4000780c0ff */
[----:B------:R-:W-:Y:S02]  /*bae0*/  CS2R R4, SRZ ;  /* 0x0000000000047805 */ /* 0x000fe4000001ff00 */
[----:B------:R-:W-:Y:S02]  /*baf0*/  LOP3.LUT R0, R3, R178, RZ, 0x3c, !PT ;  /* 0x000000b203007212 */ /* 0x000fe400078e3cff */
[----:B------:R-:W-:-:S02]  /*bb00*/  CS2R R8, SRZ ;  /* 0x0000000000087805 */ /* 0x000fc4000001ff00 */
[----:B------:R-:W-:Y:S01]  /*bb10*/  ISETP.GE.AND P1, PT, R6, R42, PT ;  /* 0x0000002a0600720c */ /* 0x000fe20003f26270 */
[----:B------:R-:W-:Y:S01]  /*bb20*/  IMAD R42, R145, -0x80, R42 ;  /* 0xffffff80912a7824 */ /* 0x000fe200078e022a */
[----:B------:R-:W-:Y:S01]  /*bb30*/  CS2R R6, SRZ ;  /* 0x0000000000067805 */ /* 0x000fe2000001ff00 */
[----:B------:R-:W-:Y:S01]  /*bb40*/  IMAD.IADD R3, R179, 0x1, R0 ;  /* 0x00000001b3037824 */ /* 0x000fe200078e0200 */
[----:B------:R-:W-:Y:S02]  /*bb50*/  CS2R R10, SRZ ;  /* 0x00000000000a7805 */ /* 0x000fe4000001ff00 */
[----:B------:R-:W-:Y:S02]  /*bb60*/  CS2R R12, SRZ ;  /* 0x00000000000c7805 */ /* 0x000fe4000001ff00 */
[----:B------:R-:W-:Y:S01]  /*bb70*/  CS2R R14, SRZ ;  /* 0x00000000000e7805 */ /* 0x000fe2000001ff00 */
[----:B------:R-:W-:Y:S01]  /*bb80*/  IMAD R3, R3, 0x2, R2 ;  /* 0x0000000203037824 */ /* 0x000fe200078e0202 */
[----:B------:R-:W-:-:S02]  /*bb90*/  CS2R R20, SRZ ;  /* 0x0000000000147805 */ /* 0x000fc4000001ff00 */
[----:B0-----:R-:W-:Y:S02]  /*bba0*/  CS2R R24, SRZ ;  /* 0x0000000000187805 */ /* 0x001fe4000001ff00 */
[----:B------:R-:W-:Y:S02]  /*bbb0*/  CS2R R26, SRZ ;  /* 0x00000000001a7805 */ /* 0x000fe4000001ff00 */
[----:B------:R-:W-:Y:S02]  /*bbc0*/  CS2R R28, SRZ ;  /* 0x00000000001c7805 */ /* 0x000fe4000001ff00 */
[----:B---3--:R-:W-:Y:S02]  /*bbd0*/  CS2R R30, SRZ ;  /* 0x00000000001e7805 */ /* 0x008fe4000001ff00 */
[C---:B------:R-:W-:Y:S01]  /*bbe0*/  IADD3 R43, R3.reuse, 0xc400, RZ ;  /* 0x0000c400032b7810 */ /* 0x040fe20007ffe0ff */
[----:B------:R-:W-:Y:S01]  /*bbf0*/  VIADD R0, R3, 0xc440 ;  /* 0x0000c44003007836 */ /* 0x000fe20000000000 */
[----:B------:R-:W-:Y:S01]  /*bc00*/  CS2R R32, SRZ ;  /* 0x0000000000207805 */ /* 0x000fe2000001ff00 */
[----:B------:R-:W-:Y:S06]  /*bc10*/  @P1 BRA `(.L_x_579) ;  /* 0x0000000000ec1947 */ /* 0x000fec0003800000 */
[----:B------:R-:W3:Y:S01]  /*bc20*/  LDL R45, [R1+0x40] ;  /* 0x00004000012d7983 */ /* 0x000ee20000100800 */
[----:B------:R-:W-:-:S03]  /*bc30*/  ULDC UR4, c[0x0][0x3f4] ;  /* 0x0000fd0000047ab9 */ /* 0x000fc60000000800 */
[----:B------:R-:W3:Y:S01]  /*bc40*/  LDL R44, [R1+0x3c] ;  /* 0x00003c00012c7983 */ /* 0x000ee20000100800 */
[----:B------:R-:W-:Y:S02]  /*bc50*/  ISETP.GE.AND P2, PT, R160, UR4, PT ;  /* 0x00000004a0007c0c */ /* 0x000fe4000bf46270 */
[----:B------:R-:W-:Y:S02]  /*bc60*/  CS2R R20, SRZ ;  /* 0x0000000000147805 */ /* 0x000fe4000001ff00 */
[----:B------:R-:W-:Y:S02]  /*bc70*/  ISETP.GE.AND P3, PT, R170, UR4, PT ;  /* 0x00000004aa007c0c */ /* 0x000fe4000bf66270 */
[----:B------:R-:W-:Y:S02]  /*bc80*/  CS2R R4, SRZ ;  /* 0x0000000000047805 */ /* 0x000fe4000001ff00 */
[----:B------:R-:W-:Y:S02]  /*bc90*/  ISETP.GE.AND P4, PT, R169, UR4, PT ;  /* 0x00000004a9007c0c */ /* 0x000fe4000bf86270 */
[----:B------:R-:W-:-:S03]  /*bca0*/  CS2R R24, SRZ ;  /* 0x0000000000187805 */ /* 0x000fc6000001ff00 */
[----:B-1----:R-:W-:Y:S01]  /*bcb0*/  @!P2 MOV R9, R37 ;  /* 0x000000250009a202 */ /* 0x002fe20000000f00 */
[----:B--2---:R-:W-:-:S03]  /*bcc0*/  @!P2 IMAD.MOV.U32 R8, RZ, RZ, R38 ;  /* 0x000000ffff08a224 */ /* 0x004fc600078e0026 */
[----:B------:R-:W-:Y:S01]  /*bcd0*/  @!P3 IADD3 R28, P1, R38, R222, RZ ;  /* 0x000000de261cb210 */ /* 0x000fe20007f3e0ff */
[----:B------:R-:W-:Y:S02]  /*bce0*/  @!P2 IMAD.MOV.U32 R6, RZ, RZ, R40 ;  /* 0x000000ffff06a224 */ /* 0x000fe400078e0028 */
[----:B----4-:R-:W-:Y:S01]  /*bcf0*/  @!P2 IMAD.MOV.U32 R7, RZ, RZ, R41 ;  /* 0x000000ffff07a224 */ /* 0x010fe200078e0029 */
[----:B------:R-:W-:Y:S01]  /*bd00*/  @!P3 IADD3.X R29, R37, R221, RZ, P1, !PT ;  /* 0x000000dd251db210 */ /* 0x000fe20000ffe4ff */
[----:B------:R-:W-:-:S04]  /*bd10*/  @!P2 IMAD.WIDE R8, R160, 0x2, R8 ;  /* 0x00000002a008a825 */ /* 0x000fc800078e0208 */
[----:B------:R-:W-:Y:S01]  /*bd20*/  @!P2 IMAD.WIDE R30, R160, 0x2, R6 ;  /* 0x00000002a01ea825 */ /* 0x000fe200078e0206 */
[----:B------:R0:W5:Y:S01]  /*bd30*/  @!P2 LD.E.64 R20, desc[UR56][R8.64] ;  /* 0x000000380814a980 */ /* 0x000162000c101b00 */
[----:B------:R-:W-:-:S03]  /*bd40*/  @!P3 IADD3 R10, P1, R40, R222, RZ ;  /* 0x000000de280ab210 */ /* 0x000fc60007f3e0ff */
[----:B------:R-:W5:Y:S01]  /*bd50*/  @!P2 LD.E.64 R4, desc[UR56][R30.64] ;  /* 0x000000381e04a980 */ /* 0x000f62000c101b00 */
[----:B------:R-:W-:Y:S02]  /*bd60*/  ISETP.GE.AND P2, PT, R172, UR4, PT ;  /* 0x00000004ac007c0c */ /* 0x000fe4000bf46270 */
[-C--:B------:R-:W-:Y:S02]  /*bd70*/  @!P4 IADD3 R12, P5, R38, R225.reuse, RZ ;  /* 0x000000e1260cc210 */ /* 0x080fe40007fbe0ff */
[----:B------:R-:W-:Y:S02]  /*bd80*/  @!P4 IADD3 R14, P6, R40, R225, RZ ;  /* 0x000000e1280ec210 */ /* 0x000fe40007fde0ff */
[----:B------:R-:W-:Y:S01]  /*bd90*/  CS2R R6, SRZ ;  /* 0x0000000000067805 */ /* 0x000fe2000001ff00 */
[----:B------:R-:W-:Y:S01]  /*bda0*/  @!P3 IMAD.X R11, R41, 0x1, R221, P1 ;  /* 0x00000001290bb824 */ /* 0x000fe200008e06dd */
[----:B------:R-:W-:Y:S02]  /*bdb0*/  CS2R R26, SRZ ;  /* 0x00000000001a7805 */ /* 0x000fe4000001ff00 */
[----:B------:R-:W-:-:S02]  /*bdc0*/  ISETP.GE.AND P1, PT, R171, UR4, PT ;  /* 0x00000004ab007c0c */ /* 0x000fc4000bf26270 */
[----:B0-----:R-:W-:Y:S01]  /*bdd0*/  CS2R R8, SRZ ;  /* 0x0000000000087805 */ /* 0x001fe2000001ff00 */
[----:B------:R-:W-:Y:S01]  /*bde0*/  @!P4 IMAD.X R13, R37, 0x1, R223, P5 ;  /* 0x00000001250dc824 */ /* 0x000fe200028e06df */
[----:B------:R-:W-:Y:S01]  /*bdf0*/  @!P4 IADD3.X R15, R41, R223, RZ, P6, !PT ;  /* 0x000000df290fc210 */ /* 0x000fe200037fe4ff */
[----:B------:R0:W5:Y:S04]  /*be00*/  @!P3 LD.E.64 R24, desc[UR56][R28.64] ;  /* 0x000000381c18b980 */ /* 0x000168000c101b00 */
[----:B------:R1:W5:Y:S01]  /*be10*/  @!P3 LD.E.64 R6, desc[UR56][R10.64] ;  /* 0x000000380a06b980 */ /* 0x000362000c101b00 */
[----:B------:R-:W-:-:S03]  /*be20*/  ISETP.GE.AND P3, PT, R173, UR4, PT ;  /* 0x00000004ad007c0c */ /* 0x000fc6000bf66270 */
[----:B------:R2:W5:Y:S04]  /*be30*/  @!P4 LD.E.64 R26, desc[UR56][R12.64] ;  /* 0x000000380c1ac980 */ /* 0x000568000c101b00 */
[----:B------:R4:W5:Y:S01]  /*be40*/  @!P4 LD.E.64 R8, desc[UR56][R14.64] ;  /* 0x000000380e08c980 */ /* 0x000962000c101b00 */
[----:B0-----:R-:W-:Y:S02]  /*be50*/  CS2R R28, SRZ ;  /* 0x00000000001c7805 */ /* 0x001fe4000001ff00 */
[----:B-1----:R-:W-:Y:S02]  /*be60*/  CS2R R10, SRZ ;  /* 0x00000000000a7805 */ /* 0x002fe4000001ff00 */
[----:B------:R-:W-:Y:S02]  /*be70*/  @!P1 IADD3 R32, P6, R38, R229, RZ ;  /* 0x000000e526209210 */ /* 0x000fe40007fde0ff */
[----:B------:R-:W-:-:S02]  /*be80*/  CS2R R30, SRZ ;  /* 0x00000000001e7805 */ /* 0x000fc4000001ff00 */
[-C--:B--2---:R-:W-:Y:S02]  /*be90*/  @!P2 IADD3 R12, P4, R38, R227.reuse, RZ ;  /* 0x000000e3260ca210 */ /* 0x084fe40007f9e0ff */
[C---:B------:R-:W-:Y:S02]  /*bea0*/  @!P1 IADD3.X R33, R37.reuse, R228, RZ, P6, !PT ;  /* 0x000000e425219210 */ /* 0x040fe400037fe4ff */
[C---:B----4-:R-:W-:Y:S01]  /*beb0*/  @!P2 IADD3 R14, P5, R40.reuse, R227, RZ ;  /* 0x000000e3280ea210 */ /* 0x050fe20007fbe0ff */
[--C-:B------:R-:W-:Y:S02]  /*bec0*/  @!P2 IMAD.X R13, R37, 0x1, R226.reuse, P4 ;  /* 0x00000001250da824 */ /* 0x100fe400020e06e2 */
[----:B------:R0:W5:Y:S02]  /*bed0*/  @!P1 LD.E.64 R30, desc[UR56][R32.64] ;  /* 0x00000038201e9980 */ /* 0x000164000c101b00 */
[----:B------:R-:W-:Y:S02]  /*bee0*/  @!P2 IMAD.X R15, R41, 0x1, R226, P5 ;  /* 0x00000001290fa824 */ /* 0x000fe400028e06e2 */
[----:B------:R1:W5:Y:S04]  /*bef0*/  @!P2 LD.E.64 R28, desc[UR56][R12.64] ;  /* 0x000000380c1ca980 */ /* 0x000368000c101b00 */
[----:B------:R2:W5:Y:S01]  /*bf00*/  @!P2 LD.E.64 R10, desc[UR56][R14.64] ;  /* 0x000000380e0aa980 */ /* 0x000562000c101b00 */
[----:B------:R-:W-:-:S02]  /*bf10*/  @!P1 IADD3 R34, P2, R40, R229, RZ ;  /* 0x000000e528229210 */ /* 0x000fc40007f5e0ff */
[----:B0-----:R-:W-:Y:S02]  /*bf20*/  CS2R R32, SRZ ;  /* 0x0000000000207805 */ /* 0x001fe4000001ff00 */
[----:B-1----:R-:W-:Y:S01]  /*bf30*/  CS2R R12, SRZ ;  /* 0x00000000000c7805 */ /* 0x002fe2000001ff00 */
[----:B------:R-:W-:Y:S01]  /*bf40*/  @!P1 IMAD.X R35, R41, 0x1, R228, P2 ;  /* 0x0000000129239824 */ /* 0x000fe200010e06e4 */
[----:B--2---:R-:W-:-:S04]  /*bf50*/  CS2R R14, SRZ ;  /* 0x00000000000e7805 */ /* 0x004fc8000001ff00 */
[----:B------:R0:W5:Y:S01]  /*bf60*/  @!P1 LD.E.64 R12, desc[UR56][R34.64] ;  /* 0x00000038220c9980 */ /* 0x000162000c101b00 */
[-C--:B---3--:R-:W-:Y:S02]  /*bf70*/  @!P3 IADD3 R38, P4, R38, R45.reuse, RZ ;  /* 0x0000002d2626b210 */ /* 0x088fe40007f9e0ff */
[----:B------:R-:W-:-:S03]  /*bf80*/  @!P3 IADD3 R40, P5, R40, R45, RZ ;  /* 0x0000002d2828b210 */ /* 0x000fc60007fbe0ff */
[----:B------:R-:W-:Y:S01]  /*bf90*/  @!P3 IMAD.X R39, R37, 0x1, R44, P4 ;  /* 0x000000012527b824 */ /* 0x000fe200020e062c */
[----:B------:R-:W-:-:S04]  /*bfa0*/  @!P3 IADD3.X R41, R41, R44, RZ, P5, !PT ;  /* 0x0000002c2929b210 */ /* 0x000fc80002ffe4ff */
[----:B------:R0:W5:Y:S04]  /*bfb0*/  @!P3 LD.E.64 R32, desc[UR56][R38.64] ;  /* 0x000000382620b980 */ /* 0x000168000c101b00 */
[----:B------:R0:W5:Y:S02]  /*bfc0*/  @!P3 LD.E.64 R14, desc[UR56][R40.64] ;  /* 0x00000038280eb980 */ /* 0x000164000c101b00 */
.L_x_579:
[----:B------:R-:W-:Y:S05]  /*bfd0*/  BSYNC B1 ;  /* 0x0000000000017941 */ /* 0x000fea0003800000 */
.L_x_578:
[----:B0-2--5:R-:W-:Y:S01]  /*bfe0*/  IMAD.MOV.U32 R38, RZ, RZ, R4 ;  /* 0x000000ffff267224 */ /* 0x025fe200078e0004 */
[----:B------:R-:W-:Y:S01]  /*bff0*/  SHF.R.U64 R60, R4, 0x10, R5 ;  /* 0x00000010043c7819 */ /* 0x000fe20000001205 */
[----:B------:R-:W-:Y:S01]  /*c000*/  IMAD.MOV.U32 R35, RZ, RZ, R20 ;  /* 0x000000ffff237224 */ /* 0x000fe200078e0014 */
[----:B------:R-:W-:Y:S01]  /*c010*/  LEA.HI R4, R191, R191, RZ, 0x1 ;  /* 0x000000bfbf047211 */ /* 0x000fe200078f08ff */
[----:B------:R-:W-:Y:S01]  /*c020*/  @P0 VIADD R0, R43, 0xffffffc0 ;  /* 0xffffffc02b000836 */ /* 0x000fe20000000000 */
[----:B-1----:R-:W-:Y:S01]  /*c030*/  SHF.R.U64 R37, R20, 0x10, R21 ;  /* 0x0000001014257819 */ /* 0x002fe20000001215 */
[----:B------:R-:W-:Y:S01]  /*c040*/  IMAD.MOV.U32 R48, RZ, RZ, R33 ;  /* 0x000000ffff307224 */ /* 0x000fe200078e0021 */
[----:B------:R-:W-:Y:S01]  /*c050*/  LOP3.LUT R4, R4, 0xfffffffe, RZ, 0xc0, !PT ;  /* 0xfffffffe04047812 */ /* 0x000fe200078ec0ff */
[----:B------:R-:W-:Y:S01]  /*c060*/  IMAD.MOV.U32 R46, RZ, RZ, R30 ;  /* 0x000000ffff2e7224 */ /* 0x000fe200078e001e */
[----:B------:R-:W-:Y:S01]  /*c070*/  MOV R20, R5 ;  /* 0x0000000500147202 */ /* 0x000fe20000000f00 */
[----:B------:R-:W-:Y:S01]  /*c080*/  IMAD.MOV.U32 R39, RZ, RZ, R25 ;  /* 0x000000ffff277224 */ /* 0x000fe200078e0019 */
[----:B------:R-:W-:Y:S01]  /*c090*/  SHF.R.U32.HI R61, RZ, 0x10, R5 ;  /* 0x00000010ff3d7819 */ /* 0x000fe20000011605 */
[----:B------:R-:W-:Y:S01]  /*c0a0*/  IMAD.IADD R4, R191, 0x1, -R4 ;  /* 0x00000001bf047824 */ /* 0x000fe200078e0a04 */
[----:B------:R-:W-:Y:S01]  /*c0b0*/  SHF.R.U64 R58, R32, 0x10, R33 ;  /* 0x00000010203a7819 */ /* 0x000fe20000001221 */
[----:B------:R-:W-:Y:S01]  /*c0c0*/  IMAD.MOV.U32 R43, RZ, RZ, R27 ;  /* 0x000000ffff2b7224 */ /* 0x000fe200078e001b */
[----:B------:R-:W-:Y:S01]  /*c0d0*/  SHF.R.U32.HI R59, RZ, 0x10, R33 ;  /* 0x00000010ff3b7819 */ /* 0x000fe20000011621 */
[----:B------:R-:W-:Y:S01]  /*c0e0*/  IMAD.MOV.U32 R33, RZ, RZ, R6 ;  /* 0x000000ffff217224 */ /* 0x000fe200078e0006 */
[----:B------:R-:W-:Y:S01]  /*c0f0*/  SHF.L.U32 R5, R4, 0x1f, RZ ;  /* 0x0000001f04057819 */ /* 0x000fe200000006ff */
[----:B------:R-:W-:Y:S01]  /*c100*/  IMAD.MOV.U32 R40, RZ, RZ, R13 ;  /* 0x000000ffff287224 */ /* 0x000fe200078e000d */
[----:B------:R-:W-:Y:S01]  /*c110*/  SHF.R.U64 R56, R30, 0x10, R31 ;  /* 0x000000101e387819 */ /* 0x000fe2000000121f */
[----:B------:R-:W-:Y:S01]  /*c120*/  IMAD.MOV.U32 R44, RZ, RZ, R28 ;  /* 0x000000ffff2c7224 */ /* 0x000fe200078e001c */
[----:B------:R-:W0:Y:S01]  /*c130*/  SYNCS.PHASECHK.TRANS64.TRYWAIT P0, [R2+URZ+0x2a800], R5 ;  /* 0x02a80005020075a7 */ /* 0x000e22000800017f */
[----:B------:R-:W-:Y:S01]  /*c140*/  SHF.R.U64 R62, R6, 0x10, R7 ;  /* 0x00000010063e7819 */ /* 0x000fe20000001207 */
[----:B------:R-:W-:Y:S01]  /*c150*/  IMAD.MOV.U32 R6, RZ, RZ, R9 ;  /* 0x000000ffff067224 */ /* 0x000fe200078e0009 */
[----:B------:R-:W-:Y:S01]  /*c160*/  MOV R34, R21 ;  /* 0x0000001500227202 */ /* 0x000fe20000000f00 */
[----:B------:R-:W-:Y:S01]  /*c170*/  IMAD.MOV.U32 R47, RZ, RZ, R31 ;  /* 0x000000ffff2f7224 */ /* 0x000fe200078e001f */
[----:B------:R-:W-:Y:S01]  /*c180*/  SHF.R.U32.HI R49, RZ, 0x10, R21 ;  /* 0x00000010ff317819 */ /* 0x000fe20000011615 */
[----:B------:R-:W-:Y:S01]  /*c190*/  IMAD.MOV.U32 R21, RZ, RZ, R24 ;  /* 0x000000ffff157224 */ /* 0x000fe200078e0018 */
[----:B------:R-:W-:Y:S01]  /*c1a0*/  MOV R30, R32 ;  /* 0x00000020001e7202 */ /* 0x000fe20000000f00 */
[----:B----4-:R-:W-:Y:S01]  /*c1b0*/  IMAD.MOV.U32 R41, RZ, RZ, R15 ;  /* 0x000000ffff297224 */ /* 0x010fe200078e000f */
[----:B------:R-:W-:Y:S01]  /*c1c0*/  SHF.R.U64 R64, R8, 0x10, R9 ;  /* 0x0000001008407819 */ /* 0x000fe20000001209 */
[----:B------:R-:W-:Y:S01]  /*c1d0*/  BSSY B1, `(.L_x_580) ;  /* 0x0000032000017945 */ /* 0x000fe20003800000 */
[----:B------:R-:W-:-:S02]  /*c1e0*/  SHF.R.U64 R50, R24, 0x10, R25 ;  /* 0x0000001018327819 */ /* 0x000fc40000001219 */
[----:B------:R-:W-:Y:S02]  /*c1f0*/  SHF.R.U32.HI R9, RZ, 0x10, R9 ;  /* 0x00000010ff097819 */ /* 0x000fe40000011609 */
[----:B------:R-:W-:Y:S01]  /*c200*/  SHF.R.U32.HI R51, RZ, 0x10, R25 ;  /* 0x00000010ff337819 */ /* 0x000fe20000011619 */
[----:B------:R-:W-:Y:S01]  /*c210*/  IMAD.MOV.U32 R25, RZ, RZ, R7 ;  /* 0x000000ffff197224 */ /* 0x000fe200078e0007 */
[----:B------:R-:W-:Y:S02]  /*c220*/  MOV R24, R26 ;  /* 0x0000001a00187202 */ /* 0x000fe40000000f00 */
[----:B------:R-:W-:Y:S02]  /*c230*/  SHF.R.U64 R52, R26, 0x10, R27 ;  /* 0x000000101a347819 */ /* 0x000fe4000000121b */
[----:B------:R-:W-:Y:S02]  /*c240*/  MOV R45, R29 ;  /* 0x0000001d002d7202 */ /* 0x000fe40000000f00 */
[----:B------:R-:W-:-:S02]  /*c250*/  SHF.R.U64 R54, R28, 0x10, R29 ;  /* 0x000000101c367819 */ /* 0x000fc4000000121d */
[----:B------:R-:W-:Y:S02]  /*c260*/  SHF.R.U32.HI R55, RZ, 0x10, R29 ;  /* 0x00000010ff377819 */ /* 0x000fe4000001161d */
[----:B------:R-:W-:Y:S01]  /*c270*/  SHF.R.U32.HI R63, RZ, 0x10, R7 ;  /* 0x00000010ff3f7819 */ /* 0x000fe20000011607 */
[----:B------:R-:W-:Y:S01]  /*c280*/  IMAD.MOV.U32 R7, RZ, RZ, R10 ;  /* 0x000000ffff077224 */ /* 0x000fe200078e000a */
[----:B------:R-:W-:Y:S02]  /*c290*/  MOV R29, R8 ;  /* 0x00000008001d7202 */ /* 0x000fe40000000f00 */
[----:B------:R-:W-:Y:S02]  /*c2a0*/  MOV R26, R11 ;  /* 0x0000000b001a7202 */ /* 0x000fe40000000f00 */
[--C-:B------:R-:W-:Y:S02]  /*c2b0*/  SHF.R.U64 R65, R10, 0x10, R11.reuse ;  /* 0x000000100a417819 */ /* 0x100fe4000000120b */
[----:B------:R-:W-:Y:S01]  /*c2c0*/  SHF.R.U32.HI R66, RZ, 0x10, R11 ;  /* 0x00000010ff427819 */ /* 0x000fe2000001160b */
[----:B------:R-:W-:Y:S01]  /*c2d0*/  IMAD.MOV.U32 R11, RZ, RZ, R12 ;  /* 0x000000ffff0b7224 */ /* 0x000fe200078e000c */
[----:B------:R-:W-:-:S02]  /*c2e0*/  PRMT R8, R30, 0x5410, R48 ;  /* 0x000054101e087816 */ /* 0x000fc40000000030 */
[----:B------:R-:W-:Y:S02]  /*c2f0*/  SHF.R.U64 R67, R12, 0x10, R13 ;  /* 0x000000100c437819 */ /* 0x000fe4000000120d */
[----:B------:R-:W-:Y:S02]  /*c300*/  PRMT R30, R64, 0x5410, R9 ;  /* 0x00005410401e7816 */ /* 0x000fe40000000009 */
[----:B------:R-:W-:Y:S02]  /*c310*/  SHF.R.U32.HI R53, RZ, 0x10, R27 ;  /* 0x00000010ff357819 */ /* 0x000fe4000001161b */
[----:B------:R-:W-:Y:S02]  /*c320*/  SHF.R.U32.HI R57, RZ, 0x10, R31 ;  /* 0x00000010ff397819 */ /* 0x000fe4000001161f */
[----:B------:R-:W-:Y:S02]  /*c330*/  SHF.R.U32.HI R68, RZ, 0x10, R13 ;  /* 0x00000010ff447819 */ /* 0x000fe4000001160d */
[----:B------:R-:W-:-:S02]  /*c340*/  MOV R12, R14 ;  /* 0x0000000e000c7202 */ /* 0x000fc40000000f00 */
[----:B------:R-:W-:Y:S02]  /*c350*/  VIMNMX R9, R42, 0x80, PT ;  /* 0x000000802a097848 */ /* 0x000fe40003fe0100 */
[--C-:B------:R-:W-:Y:S02]  /*c360*/  SHF.R.U64 R69, R14, 0x10, R15.reuse ;  /* 0x000000100e457819 */ /* 0x100fe4000000120f */
[----:B------:R-:W-:Y:S02]  /*c370*/  SHF.R.U32.HI R70, RZ, 0x10, R15 ;  /* 0x00000010ff467819 */ /* 0x000fe4000001160f */
[----:B------:R-:W-:Y:S02]  /*c380*/  PRMT R33, R33, 0x5410, R25 ;  /* 0x0000541021217816 */ /* 0x000fe40000000019 */
[----:B------:R-:W-:Y:S02]  /*c390*/  PRMT R35, R35, 0x5410, R34 ;  /* 0x0000541023237816 */ /* 0x000fe40000000022 */
[----:B------:R-:W-:-:S02]  /*c3a0*/  PRMT R31, R21, 0x5410, R39 ;  /* 0x00005410151f7816 */ /* 0x000fc40000000027 */
[----:B------:R-:W-:Y:S02]  /*c3b0*/  PRMT R27, R24, 0x5410, R43 ;  /* 0x00005410181b7816 */ /* 0x000fe4000000002b */
[----:B------:R-:W-:Y:S02]  /*c3c0*/  PRMT R38, R38, 0x5410, R20 ;  /* 0x0000541026267816 */ /* 0x000fe40000000014 */
[----:B------:R-:W-:Y:S02]  /*c3d0*/  PRMT R25, R7, 0x5410, R26 ;  /* 0x0000541007197816 */ /* 0x000fe4000000001a */
        /* <DEDUP_REMOVED lines=13> */
[----:B------:R-:W-:Y:S02]  /*c4b0*/  ISETP.GE.AND P1, PT, R166, R9, PT ;  /* 0x00000009a600720c */ /* 0x000fe40003f26270 */
[----:B------:R-:W-:-:S02]  /*c4c0*/  PRMT R20, R67, 0x5410, R68 ;  /* 0x0000541043147816 */ /* 0x000fc40000000044 */
[----:B------:R-:W-:Y:S01]  /*c4d0*/  PRMT R11, R12, 0x5410, R41 ;  /* 0x000054100c0b7816 */ /* 0x000fe20000000029 */
[----:B0-----:R-:W-:Y:S08]  /*c4e0*/  @!P0 BRA `(.L_x_581) ;  /* 0x0000015400408947 */ /* 0x001ff00003800000 */
.L_x_825:
[----:B------:R-:W-:Y:S05]  /*c4f0*/  BSYNC B1 ;  /* 0x0000000000017941 */ /* 0x000fea0003800000 */
.L_x_580:
[----:B------:R-:W-:Y:S01]  /*c500*/  BSSY B1, `(.L_x_582) ;  /* 0x00000fe000017945 */ /* 0x000fe20003800000 */
[----:B------:R-:W-:-:S03]  /*c510*/  PRMT R12, R69, 0x5410, R70 ;  /* 0x00005410450c7816 */ /* 0x000fc60000000046 */
[----:B------:R-:W-:Y:S05]  /*c520*/  @P1 BRA `(.L_x_583) ;  /* 0x0000000c00ec1947 */ /* 0x000fea0003800000 */
[----:B------:R-:W1:Y:S01]  /*c530*/  LDC R4, c[0x0][0x3f4] ;  /* 0x0000fd00ff047b82 */ /* 0x000e620000000800 */
[----:B------:R-:W-:Y:S01]  /*c540*/  BSSY B2, `(.L_x_584) ;  /* 0x000002e000027945 */ /* 0x000fe20003800000 */
[-C--:B-1----:R-:W-:Y:S02]  /*c550*/  ISETP.GE.AND P0, PT, R160, R4.reuse, PT ;  /* 0x00000004a000720c */ /* 0x082fe40003f06270 */
[-C--:B------:R-:W-:Y:S02]  /*c560*/  ISETP.GE.AND P1, PT, R170, R4.reuse, PT ;  /* 0x00000004aa00720c */ /* 0x080fe40003f26270 */
[-C--:B------:R-:W-:Y:S02]  /*c570*/  ISETP.GE.AND P2, PT, R169, R4.reuse, PT ;  /* 0x00000004a900720c */ /* 0x080fe40003f46270 */
[-C--:B------:R-:W-:Y:S02]  /*c580*/  ISETP.GE.AND P3, PT, R172, R4.reuse, PT ;  /* 0x00000004ac00720c */ /* 0x080fe40003f66270 */
[----:B------:R-:W-:-:S02]  /*c590*/  ISETP.GE.AND P4, PT, R171, R4, PT ;  /* 0x00000004ab00720c */ /* 0x000fc40003f86270 */
[----:B------:R-:W-:-:S03]  /*c5a0*/  ISETP.GE.AND P5, PT, R173, R4, PT ;  /* 0x00000004ad00720c */ /* 0x000fc60003fa6270 */
[----:B------:R-:W-:Y:S10]  /*c5b0*/  @P0 BRA `(.L_x_585) ;  /* 0x0000000000980947 */ /* 0x000ff40003800000 */
[----:B0-----:R-:W0:Y:S01]  /*c5c0*/  LDS.128 R4, [R3+0xc400] ;  /* 0x00c4000003047984 */ /* 0x001e220000000c00 */
[----:B------:R-:W-:Y:S02]  /*c5d0*/  HADD2.F32 R47, -RZ, R38.H0_H0 ;  /* 0x20000026ff2f7230 */ /* 0x000fe40000004100 */
[----:B------:R-:W-:Y:S02]  /*c5e0*/  HADD2.F32 R45, -RZ, R35.H0_H0 ;  /* 0x20000023ff2d7230 */ /* 0x000fe40000004100 */
[----:B------:R-:W-:Y:S02]  /*c5f0*/  HADD2.F32 R44, -RZ, R37.H0_H0 ;  /* 0x20000025ff2c7230 */ /* 0x000fe40000004100 */
[----:B------:R-:W-:Y:S02]  /*c600*/  HADD2.F32 R46, -RZ, R39.H0_H0 ;  /* 0x20000027ff2e7230 */ /* 0x000fe40000004100 */
[--C-:B0-----:R-:W-:Y:S02]  /*c610*/  HADD2.F32 R40, -RZ, R4.reuse.H0_H0 ;  /* 0x20000004ff287230 */ /* 0x101fe40000004100 */
[----:B------:R-:W-:-:S02]  /*c620*/  HADD2.F32 R4, -RZ, R4.H1_H1 ;  /* 0x30000004ff047230 */ /* 0x000fc40000004100 */
[--C-:B------:R-:W-:Y:S02]  /*c630*/  HADD2.F32 R41, -RZ, R5.reuse.H0_H0 ;  /* 0x20000005ff297230 */ /* 0x100fe40000004100 */
[----:B------:R-:W-:Y:S02]  /*c640*/  HADD2.F32 R5, -RZ, R5.H1_H1 ;  /* 0x30000005ff057230 */ /* 0x000fe40000004100 */
[C---:B------:R-:W-:Y:S01]  /*c650*/  FMUL.FTZ R49, R4.reuse, R47 ;  /* 0x0000002f04317220 */ /* 0x040fe20000410000 */
[-C--:B------:R-:W-:Y:S01]  /*c660*/  FMUL.FTZ R4, R4, R45.reuse ;  /* 0x0000002d04047220 */ /* 0x080fe20000410000 */
[--C-:B------:R-:W-:Y:S02]  /*c670*/  HADD2.F32 R42, -RZ, R6.reuse.H0_H0 ;  /* 0x20000006ff2a7230 */ /* 0x100fe40000004100 */
[----:B------:R-:W-:Y:S02]  /*c680*/  HADD2.F32 R43, -RZ, R7.H0_H0 ;  /* 0x20000007ff2b7230 */ /* 0x000fe40000004100 */
[C---:B------:R-:W-:Y:S01]  /*c690*/  FMUL.FTZ R50, R5.reuse, R46 ;  /* 0x0000002e05327220 */ /* 0x040fe20000410000 */
[C---:B------:R-:W-:Y:S01]  /*c6a0*/  FFMA.FTZ R49, R40.reuse, R45, -R49 ;  /* 0x0000002d28317223 */ /* 0x040fe20000010831 */
[----:B------:R-:W-:Y:S01]  /*c6b0*/  FFMA.FTZ R48, R40, R47, R4 ;  /* 0x0000002f28307223 */ /* 0x000fe20000010004 */
[----:B------:R-:W-:Y:S01]  /*c6c0*/  FMUL.FTZ R52, R5, R44 ;  /* 0x0000002c05347220 */ /* 0x000fe20000410000 */
[----:B------:R-:W-:-:S02]  /*c6d0*/  HADD2.F32 R6, -RZ, R6.H1_H1 ;  /* 0x30000006ff067230 */ /* 0x000fc40000004100 */
[C---:B------:R-:W-:Y:S01]  /*c6e0*/  FFMA.FTZ R50, R41.reuse, R44, -R50 ;  /* 0x0000002c29327223 */ /* 0x040fe20000010832 */
[----:B------:R-:W-:Y:S02]  /*c6f0*/  HADD2.F32 R7, -RZ, R7.H1_H1 ;  /* 0x30000007ff077230 */ /* 0x000fe40000004100 */
[----:B------:R-:W-:Y:S01]  /*c700*/  FFMA.FTZ R41, R41, R46, R52 ;  /* 0x0000002e29297223 */ /* 0x000fe20000010034 */
[----:B------:R-:W-:Y:S02]  /*c710*/  HADD2.F32 R45, -RZ, R38.H1_H1 ;  /* 0x30000026ff2d7230 */ /* 0x000fe40000004100 */
[----:B------:R-:W-:Y:S02]  /*c720*/  HADD2.F32 R5, -RZ, R35.H1_H1 ;  /* 0x30000023ff057230 */ /* 0x000fe40000004100 */
[----:B------:R-:W-:Y:S02]  /*c730*/  HADD2.F32 R40, -RZ, R39.H1_H1 ;  /* 0x30000027ff287230 */ /* 0x000fe40000004100 */
[----:B------:R-:W-:Y:S01]  /*c740*/  FMUL.FTZ R47, R6, R45 ;  /* 0x0000002d062f7220 */ /* 0x000fe20000410000 */
[----:B------:R-:W-:-:S02]  /*c750*/  HADD2.F32 R4, -RZ, R37.H1_H1 ;  /* 0x30000025ff047230 */ /* 0x000fc40000004100 */
[-C--:B------:R-:W-:Y:S01]  /*c760*/  FMUL.FTZ R44, R6, R5.reuse ;  /* 0x00000005062c7220 */ /* 0x080fe20000410000 */
[C---:B------:R-:W-:Y:S01]  /*c770*/  FMUL.FTZ R46, R7.reuse, R40 ;  /* 0x00000028072e7220 */ /* 0x040fe20000410000 */
[C---:B------:R-:W-:Y:S01]  /*c780*/  FFMA.FTZ R6, R42.reuse, R5, -R47 ;  /* 0x000000052a067223 */ /* 0x040fe2000001082f */
[-C--:B------:R-:W-:Y:S01]  /*c790*/  FMUL.FTZ R51, R7, R4.reuse ;  /* 0x0000000407337220 */ /* 0x080fe20000410000 */
[----:B------:R-:W-:Y:S01]  /*c7a0*/  FFMA.FTZ R45, R42, R45, R44 ;  /* 0x0000002d2a2d7223 */ /* 0x000fe2000001002c */
[C---:B------:R-:W-:Y:S01]  /*c7b0*/  FFMA.FTZ R7, R43.reuse, R4, -R46 ;  /* 0x000000042b077223 */ /* 0x040fe2000001082e */
[----:B------:R-:W-:Y:S01]  /*c7c0*/  F2FP.F16.F32.PACK_AB R4, R48, R49 ;  /* 0x000000313004723e */ /* 0x000fe200000000ff */
[----:B------:R-:W-:Y:S01]  /*c7d0*/  FFMA.FTZ R40, R43, R40, R51 ;  /* 0x000000282b287223 */ /* 0x000fe20000010033 */
[----:B------:R-:W-:Y:S02]  /*c7e0*/  F2FP.F16.F32.PACK_AB R5, R41, R50 ;  /* 0x000000322905723e */ /* 0x000fe400000000ff */
[----:B------:R-:W-:-:S02]  /*c7f0*/  F2FP.F16.F32.PACK_AB R6, R45, R6 ;  /* 0x000000062d06723e */ /* 0x000fc400000000ff */
[----:B------:R-:W-:-:S05]  /*c800*/  F2FP.F16.F32.PACK_AB R7, R40, R7 ;  /* 0x000000072807723e */ /* 0x000fca00000000ff */
[----:B------:R1:W-:Y:S02]  /*c810*/  STS.128 [R3+0xc400], R4 ;  /* 0x00c4000403007388 */ /* 0x0003e40000000c00 */
.L_x_585:
[----:B------:R-:W-:Y:S05]  /*c820*/  BSYNC B2 ;  /* 0x0000000000027941 */ /* 0x000fea0003800000 */
.L_x_584:
[----:B------:R-:W-:Y:S04]  /*c830*/  BSSY B2, `(.L_x_586) ;  /* 0x0000028000027945 */ /* 0x000fe80003800000 */
[----:B------:R-:W-:Y:S05]  /*c840*/  @P1 BRA `(.L_x_587) ;  /* 0x0000000000981947 */ /* 0x000fea0003800000 */
[----:B01----:R-:W0:Y:S01]  /*c850*/  LDS.128 R4, [R0] ;  /* 0x0000000000047984 */ /* 0x003e220000000c00 */
        /* <DEDUP_REMOVED lines=36> */
[----:B------:R2:W-:Y:S02]  /*caa0*/  STS.128 [R0], R4 ;  /* 0x0000000400007388 */ /* 0x0005e40000000c00 */
.L_x_587:
[----:B------:R-:W-:Y:S05]  /*cab0*/  BSYNC B2 ;  /* 0x0000000000027941 */ /* 0x000fea0003800000 */
.L_x_586:
[----:B------:R-:W-:Y:S04]  /*cac0*/  BSSY B2, `(.L_x_588) ;  /* 0x0000028000027945 */ /* 0x000fe80003800000 */
[----:B------:R-:W-:Y:S05]  /*cad0*/  @P2 BRA `(.L_x_589) ;  /* 0x0000000000982947 */ /* 0x000fea0003800000 */
[----:B012---:R-:W0:Y:S01]  /*cae0*/  LDS.128 R4, [R3+0x10400] ;  /* 0x0104000003047984 */ /* 0x007e220000000c00 */
        /* <DEDUP_REMOVED lines=37> */
.L_x_589:
[----:B------:R-:W-:Y:S05]  /*cd40*/  BSYNC B2 ;  /* 0x0000000000027941 */ /* 0x000fea0003800000 */
.L_x_588:
[----:B------:R-:W-:Y:S04]  /*cd50*/  BSSY B2, `(.L_x_590) ;  /* 0x0000028000027945 */ /* 0x000fe80003800000 */
[----:B------:R-:W-:Y:S05]  /*cd60*/  @P3 BRA `(.L_x_591) ;  /* 0x0000000000983947 */ /* 0x000fea0003800000 */
[----:B0123--:R-:W0:Y:S01]  /*cd70*/  LDS.128 R4, [R0+0x4000] ;  /* 0x0040000000047984 */ /* 0x00fe220000000c00 */
        /* <DEDUP_REMOVED lines=37> */
.L_x_591:
[----:B------:R-:W-:Y:S05]  /*cfd0*/  BSYNC B2 ;  /* 0x0000000000027941 */ /* 0x000fea0003800000 */
.L_x_590:
[----:B------:R-:W-:Y:S04]  /*cfe0*/  BSSY B2, `(.L_x_592) ;  /* 0x0000028000027945 */ /* 0x000fe80003800000 */
[----:B------:R-:W-:Y:S05]  /*cff0*/  @P4 BRA `(.L_x_593) ;  /* 0x0000000000984947 */ /* 0x000fea0003800000 */
[----:B01234-:R-:W0:Y:S01]  /*d000*/  LDS.128 R4, [R3+0x14400] ;  /* 0x0144000003047984 */ /* 0x01fe220000000c00 */
        /* <DEDUP_REMOVED lines=37> */
.L_x_593:
[----:B------:R-:W-:Y:S05]  /*d260*/  BSYNC B2 ;  /* 0x0000000000027941 */ /* 0x000fea0003800000 */
.L_x_592:
        /* <DEDUP_REMOVED lines=39> */
.L_x_583:
[----:B------:R-:W-:Y:S05]  /*d4e0*/  BSYNC B1 ;  /* 0x0000000000017941 */ /* 0x000fea0003800000 */
.L_x_582:
[----:B01234-:R-:W-:-:S04]  /*d4f0*/  IADD3 R4, R166, 0x40, RZ ;  /* 0x00000040a6047810 */ /* 0x01ffc80007ffe0ff */
[----:B------:R-:W-:-:S13]  /*d500*/  ISETP.GE.AND P0, PT, R4, R9, PT ;  /* 0x000000090400720c */ /* 0x000fda0003f06270 */
[----:B------:R-:W-:Y:S05]  /*d510*/  @P0 BRA `(.L_x_594) ;  /* 0x0000003800f40947 */ /* 0x000fea0003800000 */
[----:B------:R-:W0:Y:S01]  /*d520*/  LDC R4, c[0x0][0x3f4] ;  /* 0x0000fd00ff047b82 */ /* 0x000e220000000800 */
[----:B------:R-:W-:Y:S01]  /*d530*/  BSSY B1, `(.L_x_595) ;  /* 0x000002e000017945 */ /* 0x000fe20003800000 */
[-C--:B0-----:R-:W-:Y:S02]  /*d540*/  ISETP.GE.AND P0, PT, R160, R4.reuse, PT ;  /* 0x00000004a000720c */ /* 0x081fe40003f06270 */
[-C--:B------:R-:W-:Y:S02]  /*d550*/  ISETP.GE.AND P1, PT, R170, R4.reuse, PT ;  /* 0x00000004aa00720c */ /* 0x080fe40003f26270 */
[-C--:B------:R-:W-:Y:S02]  /*d560*/  ISETP.GE.AND P2, PT, R169, R4.reuse, PT ;  /* 0x00000004a900720c */ /* 0x080fe40003f46270 */
[-C--:B------:R-:W-:Y:S02]  /*d570*/  ISETP.GE.AND P3, PT, R172, R4.reuse, PT ;  /* 0x00000004ac00720c */ /* 0x080fe40003f66270 */
[----:B------:R-:W-:-:S02]  /*d580*/  ISETP.GE.AND P4, PT, R171, R4, PT ;  /* 0x00000004ab00720c */ /* 0x000fc40003f86270 */
[----:B------:R-:W-:-:S03]  /*d590*/  ISETP.GE.AND P5, PT, R173, R4, PT ;  /* 0x00000004ad00720c */ /* 0x000fc60003fa6270 */
[----:B------:R-:W-:Y:S10]  /*d5a0*/  @P0 BRA `(.L_x_596) ;  /* 0x0000000000980947 */ /* 0x000ff40003800000 */
[----:B------:R-:W0:Y:S01]  /*d5b0*/  LDS.128 R4, [R3+0xe400] ;  /* 0x00e4000003047984 */ /* 0x000e220000000c00 */
        /* <DEDUP_REMOVED lines=8> */
[-C--:B------:R-:W-:Y:S01]  /*d640*/  FMUL.FTZ R44, R47, R4.reuse ;  /* 0x000000042f2c7220 */ /* 0x080fe20000410000 */
[C---:B------:R-:W-:Y:S01]  /*d650*/  FMUL.FTZ R46, R45.reuse, R4 ;  /* 0x000000042d2e7220 */ /* 0x040fe20000410000 */
[----:B------:R-:W-:Y:S02]  /*d660*/  HADD2.F32 R41, -RZ, R6.H0_H0 ;  /* 0x20000006ff297230 */ /* 0x000fe40000004100 */
[----:B------:R-:W-:Y:S01]  /*d670*/  FMUL.FTZ R43, R50, R5 ;  /* 0x00000005322b7220 */ /* 0x000fe20000410000 */
[----:B------:R-:W-:Y:S01]  /*d680*/  FFMA.FTZ R4, R45, R9, -R44 ;  /* 0x000000092d047223 */ /* 0x000fe2000001082c */
[----:B------:R-:W-:Y:S01]  /*d690*/  FMUL.FTZ R45, R48, R5 ;  /* 0x00000005302d7220 */ /* 0x000fe20000410000 */
[----:B------:R-:W-:-:S02]  /*d6a0*/  HADD2.F32 R42, -RZ, R7.H0_H0 ;  /* 0x20000007ff2a7230 */ /* 0x000fc40000004100 */
[----:B------:R-:W-:Y:S01]  /*d6b0*/  FFMA.FTZ R9, R47, R9, R46 ;  /* 0x000000092f097223 */ /* 0x000fe2000001002e */
[-C--:B------:R-:W-:Y:S01]  /*d6c0*/  FFMA.FTZ R5, R48, R40.reuse, -R43 ;  /* 0x0000002830057223 */ /* 0x080fe2000001082b */
[----:B------:R-:W-:Y:S02]  /*d6d0*/  HADD2.F32 R6, -RZ, R6.H1_H1 ;  /* 0x30000006ff067230 */ /* 0x000fe40000004100 */
[----:B------:R-:W-:Y:S01]  /*d6e0*/  FFMA.FTZ R40, R50, R40, R45 ;  /* 0x0000002832287223 */ /* 0x000fe2000001002d */
[----:B------:R-:W-:Y:S01]  /*d6f0*/  HADD2.F32 R7, -RZ, R7.H1_H1 ;  /* 0x30000007ff077230 */ /* 0x000fe20000004100 */
[----:B------:R-:W-:Y:S01]  /*d700*/  F2FP.F16.F32.PACK_AB R4, R9, R4 ;  /* 0x000000040904723e */ /* 0x000fe200000000ff */
[----:B------:R-:W-:Y:S02]  /*d710*/  HADD2.F32 R47, -RZ, R38.H1_H1 ;  /* 0x30000026ff2f7230 */ /* 0x000fe40000004100 */
[----:B------:R-:W-:Y:S01]  /*d720*/  HADD2.F32 R48, -RZ, R39.H1_H1 ;  /* 0x30000027ff307230 */ /* 0x000fe20000004100 */
[----:B------:R-:W-:Y:S01]  /*d730*/  F2FP.F16.F32.PACK_AB R5, R40, R5 ;  /* 0x000000052805723e */ /* 0x000fe200000000ff */
[----:B------:R-:W-:-:S02]  /*d740*/  HADD2.F32 R43, -RZ, R35.H1_H1 ;  /* 0x30000023ff2b7230 */ /* 0x000fc40000004100 */
[-C--:B------:R-:W-:Y:S01]  /*d750*/  FMUL.FTZ R38, R47, R6.reuse ;  /* 0x000000062f267220 */ /* 0x080fe20000410000 */
[----:B------:R-:W-:Y:S02]  /*d760*/  HADD2.F32 R46, -RZ, R37.H1_H1 ;  /* 0x30000025ff2e7230 */ /* 0x000fe40000004100 */
[----:B------:R-:W-:Y:S01]  /*d770*/  FMUL.FTZ R35, R48, R7 ;  /* 0x0000000730237220 */ /* 0x000fe20000410000 */
[C---:B------:R-:W-:Y:S01]  /*d780*/  FMUL.FTZ R44, R43.reuse, R6 ;  /* 0x000000062b2c7220 */ /* 0x040fe20000410000 */
[----:B------:R-:W-:Y:S01]  /*d790*/  FFMA.FTZ R6, R43, R41, -R38 ;  /* 0x000000292b067223 */ /* 0x000fe20000010826 */
[C---:B------:R-:W-:Y:S01]  /*d7a0*/  FMUL.FTZ R37, R46.reuse, R7 ;  /* 0x000000072e257220 */ /* 0x040fe20000410000 */
[-C--:B------:R-:W-:Y:S01]  /*d7b0*/  FFMA.FTZ R7, R46, R42.reuse, -R35 ;  /* 0x0000002a2e077223 */ /* 0x080fe20000010823 */
[----:B------:R-:W-:Y:S02]  /*d7c0*/  FFMA.FTZ R41, R47, R41, R44 ;  /* 0x000000292f297223 */ /* 0x000fe4000001002c */
[----:B------:R-:W-:-:S03]  /*d7d0*/  FFMA.FTZ R42, R48, R42, R37 ;  /* 0x0000002a302a7223 */ /* 0x000fc60000010025 */
[----:B------:R-:W-:Y:S02]  /*d7e0*/  F2FP.F16.F32.PACK_AB R6, R41, R6 ;  /* 0x000000062906723e */ /* 0x000fe400000000ff */
[----:B------:R-:W-:-:S05]  /*d7f0*/  F2FP.F16.F32.PACK_AB R7, R42, R7 ;  /* 0x000000072a07723e */ /* 0x000fca00000000ff */
[----:B------:R0:W-:Y:S02]  /*d800*/  STS.128 [R3+0xe400], R4 ;  /* 0x00e4000403007388 */ /* 0x0001e40000000c00 */
.L_x_596:
[----:B------:R-:W-:Y:S05]  /*d810*/  BSYNC B1 ;  /* 0x0000000000017941 */ /* 0x000fea0003800000 */
.L_x_595:
[----:B------:R-:W-:Y:S04]  /*d820*/  BSSY B1, `(.L_x_597) ;  /* 0x0000028000017945 */ /* 0x000fe80003800000 */
[----:B------:R-:W-:Y:S05]  /*d830*/  @P1 BRA `(.L_x_598) ;  /* 0x0000000000981947 */ /* 0x000fea0003800000 */
        /* <DEDUP_REMOVED lines=10> */
[----:B------:R-:W-:Y:S01]  /*d8e0*/  FMUL.FTZ R42, R39, R4 ;  /* 0x00000004272a7220 */ /* 0x000fe20000410000 */
[----:B------:R-:W-:Y:S02]  /*d8f0*/  HADD2.F32 R37, -RZ, R6.H0_H0 ;  /* 0x20000006ff257230 */ /* 0x000fe40000004100 */
[----:B------:R-:W-:Y:S01]  /*d900*/  FMUL.FTZ R44, R45, R5 ;  /* 0x000000052d2c7220 */ /* 0x000fe20000410000 */
[----:B------:R-:W-:Y:S01]  /*d910*/  FFMA.FTZ R4, R39, R9, -R40 ;  /* 0x0000000927047223 */ /* 0x000fe20000010828 */
[----:B------:R-:W-:Y:S01]  /*d920*/  FMUL.FTZ R40, R41, R5 ;  /* 0x0000000529287220 */ /* 0x000fe20000410000 */
[----:B------:R-:W-:-:S02]  /*d930*/  HADD2.F32 R38, -RZ, R7.H0_H0 ;  /* 0x20000007ff267230 */ /* 0x000fc40000004100 */
[----:B------:R-:W-:Y:S01]  /*d940*/  FFMA.FTZ R5, R41, R35, -R44 ;  /* 0x0000002329057223 */ /* 0x000fe2000001082c */
[----:B------:R-:W-:Y:S02]  /*d950*/  HADD2.F32 R6, -RZ, R6.H1_H1 ;  /* 0x30000006ff067230 */ /* 0x000fe40000004100 */
[----:B------:R-:W-:Y:S01]  /*d960*/  FFMA.FTZ R9, R43, R9, R42 ;  /* 0x000000092b097223 */ /* 0x000fe2000001002a */
[----:B------:R-:W-:Y:S02]  /*d970*/  HADD2.F32 R7, -RZ, R7.H1_H1 ;  /* 0x30000007ff077230 */ /* 0x000fe40000004100 */
[----:B------:R-:W-:Y:S01]  /*d980*/  FFMA.FTZ R40, R45, R35, R40 ;  /* 0x000000232d287223 */ /* 0x000fe20000010028 */
[----:B------:R-:W-:Y:S02]  /*d990*/  HADD2.F32 R41, -RZ, R33.H1_H1 ;  /* 0x30000021ff297230 */ /* 0x000fe40000004100 */
[----:B------:R-:W-:Y:S01]  /*d9a0*/  HADD2.F32 R44, -RZ, R34.H1_H1 ;  /* 0x30000022ff2c7230 */ /* 0x000fe20000004100 */
[----:B------:R-:W-:Y:S01]  /*d9b0*/  F2FP.F16.F32.PACK_AB R4, R9, R4 ;  /* 0x000000040904723e */ /* 0x000fe200000000ff */
[----:B------:R-:W-:Y:S01]  /*d9c0*/  HADD2.F32 R39, -RZ, R31.H1_H1 ;  /* 0x3000001fff277230 */ /* 0x000fe20000004100 */
[----:B------:R-:W-:Y:S01]  /*d9d0*/  F2FP.F16.F32.PACK_AB R5, R40, R5 ;  /* 0x000000052805723e */ /* 0x000fe200000000ff */
[----:B------:R-:W-:-:S02]  /*d9e0*/  HADD2.F32 R42, -RZ, R32.H1_H1 ;  /* 0x30000020ff2a7230 */ /* 0x000fc40000004100 */
[-C--:B------:R-:W-:Y:S01]  /*d9f0*/  FMUL.FTZ R32, R41, R6.reuse ;  /* 0x0000000629207220 */ /* 0x080fe20000410000 */
[-C--:B------:R-:W-:Y:S01]  /*da00*/  FMUL.FTZ R31, R44, R7.reuse ;  /* 0x000000072c1f7220 */ /* 0x080fe20000410000 */
[C---:B------:R-:W-:Y:S01]  /*da10*/  FMUL.FTZ R34, R39.reuse, R6 ;  /* 0x0000000627227220 */ /* 0x040fe20000410000 */
[C---:B------:R-:W-:Y:S01]  /*da20*/  FMUL.FTZ R33, R42.reuse, R7 ;  /* 0x000000072a217220 */ /* 0x040fe20000410000 */
[-C--:B------:R-:W-:Y:S01]  /*da30*/  FFMA.FTZ R6, R39, R37.reuse, -R32 ;  /* 0x0000002527067223 */ /* 0x080fe20000010820 */
[-C--:B------:R-:W-:Y:S01]  /*da40*/  FFMA.FTZ R7, R42, R38.reuse, -R31 ;  /* 0x000000262a077223 */ /* 0x080fe2000001081f */
[----:B------:R-:W-:Y:S01]  /*da50*/  FFMA.FTZ R37, R41, R37, R34 ;  /* 0x0000002529257223 */ /* 0x000fe20000010022 */
[----:B------:R-:W-:-:S04]  /*da60*/  FFMA.FTZ R38, R44, R38, R33 ;  /* 0x000000262c267223 */ /* 0x000fc80000010021 */
[----:B------:R-:W-:Y:S02]  /*da70*/  F2FP.F16.F32.PACK_AB R6, R37, R6 ;  /* 0x000000062506723e */ /* 0x000fe400000000ff */
[----:B------:R-:W-:-:S05]  /*da80*/  F2FP.F16.F32.PACK_AB R7, R38, R7 ;  /* 0x000000072607723e */ /* 0x000fca00000000ff */
[----:B------:R1:W-:Y:S02]  /*da90*/  STS.128 [R0+0x2000], R4 ;  /* 0x0020000400007388 */ /* 0x0003e40000000c00 */
.L_x_598:
[----:B------:R-:W-:Y:S05]  /*daa0*/  BSYNC B1 ;  /* 0x0000000000017941 */ /* 0x000fea0003800000 */
.L_x_597:
[----:B------:R-:W-:Y:S04]  /*dab0*/  BSSY B1, `(.L_x_599) ;  /* 0x0000028000017945 */ /* 0x000fe80003800000 */
[----:B------:R-:W-:Y:S05]  /*dac0*/  @P2 BRA `(.L_x_600) ;  /* 0x0000000000982947 */ /* 0x000fea0003800000 */
[----:B01----:R-:W0:Y:S01]  /*dad0*/  LDS.128 R4, [R3+0x12400] ;  /* 0x0124000003047984 */ /* 0x003e220000000c00 */
        /* <DEDUP_REMOVED lines=27> */
[C---:B------:R-:W-:Y:S01]  /*dc90*/  FMUL.FTZ R29, R38.reuse, R6 ;  /* 0x00000006261d7220 */ /* 0x040fe20000410000 */
[-C--:B------:R-:W-:Y:S01]  /*dca0*/  FMUL.FTZ R28, R37, R7.reuse ;  /* 0x00000007251c7220 */ /* 0x080fe20000410000 */
[-C--:B------:R-:W-:Y:S01]  /*dcb0*/  FFMA.FTZ R6, R38, R32.reuse, -R27 ;  /* 0x0000002026067223 */ /* 0x080fe2000001081b */
[C---:B------:R-:W-:Y:S01]  /*dcc0*/  FMUL.FTZ R30, R35.reuse, R7 ;  /* 0x00000007231e7220 */ /* 0x040fe20000410000 */
[----:B------:R-:W-:Y:S01]  /*dcd0*/  FFMA.FTZ R29, R40, R32, R29 ;  /* 0x00000020281d7223 */ /* 0x000fe2000001001d */
[-C--:B------:R-:W-:Y:S02]  /*dce0*/  FFMA.FTZ R7, R35, R33.reuse, -R28 ;  /* 0x0000002123077223 */ /* 0x080fe4000001081c */
[----:B------:R-:W-:-:S02]  /*dcf0*/  FFMA.FTZ R30, R37, R33, R30 ;  /* 0x00000021251e7223 */ /* 0x000fc4000001001e */
[----:B------:R-:W-:-:S03]  /*dd00*/  F2FP.F16.F32.PACK_AB R6, R29, R6 ;  /* 0x000000061d06723e */ /* 0x000fc600000000ff */
[----:B------:R-:W-:-:S05]  /*dd10*/  F2FP.F16.F32.PACK_AB R7, R30, R7 ;  /* 0x000000071e07723e */ /* 0x000fca00000000ff */
[----:B------:R2:W-:Y:S02]  /*dd20*/  STS.128 [R3+0x12400], R4 ;  /* 0x0124000403007388 */ /* 0x0005e40000000c00 */
.L_x_600:
[----:B------:R-:W-:Y:S05]  /*dd30*/  BSYNC B1 ;  /* 0x0000000000017941 */ /* 0x000fea0003800000 */
.L_x_599:
        /* <DEDUP_REMOVED lines=40> */
.L_x_602:
[----:B------:R-:W-:Y:S05]  /*dfc0*/  BSYNC B1 ;  /* 0x0000000000017941 */ /* 0x000fea0003800000 */
.L_x_601:
        /* <DEDUP_REMOVED lines=40> */
.L_x_604:
[----:B------:R-:W-:Y:S05]  /*e250*/  BSYNC B1 ;  /* 0x0000000000017941 */ /* 0x000fea0003800000 */
.L_x_603:
        /* <DEDUP_REMOVED lines=38> */
[----:B------:R0:W-:Y:S01]  /*e4c0*/  STS.128 [R0+0xa000], R4 ;  /* 0x00a0000400007388 */ /* 0x0001e20000000c00 */
[----:B------:R-:W-:Y:S05]  /*e4d0*/  BRA `(.L_x_594) ;  /* 0x0000002c00047947 */ /* 0x000fea0003800000 */
.L_x_576:
[----:B------:R-:W-:-:S03]  /*e4e0*/  UMOV UR4, 0xffffffff ;  /* 0xffffffff00047882 */ /* 0x000fc60000000000 */
[----:B------:R-:W-:Y:S05]  /*e4f0*/  BRA.DIV UR4, `(.L_x_605) ;  /* 0x0000013604507947 */ /* 0x000fea000b800000 */
[----:B------:R0:W1:Y:S04]  /*e500*/  SHFL.IDX PT, R3, R24, RZ, 0x1c1f ;  /* 0x001c1fff18037589 */ /* 0x00006800000e0000 */
[----:B------:R0:W2:Y:S04]  /*e510*/  SHFL.IDX PT, R0, R38, RZ, 0x1c1f ;  /* 0x001c1fff26007589 */ /* 0x0000a800000e0000 */
[----:B------:R0:W4:Y:S04]  /*e520*/  SHFL.IDX PT, R37, R41, RZ, 0x1c1f ;  /* 0x001c1fff29257589 */ /* 0x00012800000e0000 */
[----:B------:R-:W0:Y:S02]  /*e530*/  SHFL.IDX PT, R40, R40, RZ, 0x1c1f ;  /* 0x001c1fff28287589 */ /* 0x000e2400000e0000 */
.L_x_831:
[----:B------:R-:W-:Y:S01]  /*e540*/  ULDC UR4, c[0x0][0x448] ;  /* 0x0001120000047ab9 */ /* 0x000fe20000000800 */
[----:B------:R-:W-:Y:S01]  /*e550*/  BSSY B1, `(.L_x_606) ;  /* 0x0000039000017945 */ /* 0x000fe20003800000 */
[----:B------:R-:W-:Y:S01]  /*e560*/  IMAD R43, R143, UR4, RZ ;  /* 0x000000048f2b7c24 */ /* 0x000fe2000f8e02ff */
[----:B------:R-:W-:Y:S02]  /*e570*/  CS2R R4, SRZ ;  /* 0x0000000000047805 */ /* 0x000fe4000001ff00 */
[----:B------:R-:W-:Y:S02]  /*e580*/  CS2R R8, SRZ ;  /* 0x0000000000087805 */ /* 0x000fe4000001ff00 */
[----:B------:R-:W-:Y:S02]  /*e590*/  CS2R R10, SRZ ;  /* 0x00000000000a7805 */ /* 0x000fe4000001ff00 */
[----:B------:R-:W-:Y:S02]  /*e5a0*/  CS2R R12, SRZ ;  /* 0x00000000000c7805 */ /* 0x000fe4000001ff00 */
[----:B------:R-:W-:Y:S01]  /*e5b0*/  ISETP.GE.AND P0, PT, R6, R43, PT ;  /* 0x0000002b0600720c */ /* 0x000fe20003f06270 */
[----:B------:R-:W-:Y:S01]  /*e5c0*/  IMAD R43, R145, -0x80, R43 ;  /* 0xffffff80912b7824 */ /* 0x000fe200078e022b */
[----:B------:R-:W-:-:S02]  /*e5d0*/  CS2R R6, SRZ ;  /* 0x0000000000067805 */ /* 0x000fc4000001ff00 */
[----:B------:R-:W-:Y:S02]  /*e5e0*/  CS2R R14, SRZ ;  /* 0x00000000000e7805 */ /* 0x000fe4000001ff00 */
[----:B0-----:R-:W-:Y:S02]  /*e5f0*/  CS2R R24, SRZ ;  /* 0x0000000000187805 */ /* 0x001fe4000001ff00 */
[----:B------:R-:W-:Y:S02]  /*e600*/  CS2R R26, SRZ ;  /* 0x00000000001a7805 */ /* 0x000fe4000001ff00 */
[----:B------:R-:W-:Y:S02]  /*e610*/  CS2R R28, SRZ ;  /* 0x00000000001c7805 */ /* 0x000fe4000001ff00 */
[----:B---3--:R-:W-:Y:S02]  /*e620*/  CS2R R30, SRZ ;  /* 0x00000000001e7805 */ /* 0x008fe4000001ff00 */
[----:B------:R-:W-:-:S02]  /*e630*/  CS2R R32, SRZ ;  /* 0x0000000000207805 */ /* 0x000fc4000001ff00 */
[----:B------:R-:W-:Y:S01]  /*e640*/  CS2R R34, SRZ ;  /* 0x0000000000227805 */ /* 0x000fe2000001ff00 */
[----:B------:R-:W-:Y:S06]  /*e650*/  @P0 BRA `(.L_x_607) ;  /* 0x0000000000a00947 */ /* 0x000fec0003800000 */
[C---:B------:R-:W-:Y:S01]  /*e660*/  VIADD R4, R16.reuse, 0x20 ;  /* 0x0000002010047836 */ /* 0x040fe20000000000 */
[----:B------:R-:W-:Y:S01]  /*e670*/  ULDC UR4, c[0x0][0x3f4] ;  /* 0x0000fd0000047ab9 */ /* 0x000fe20000000800 */
[C---:B------:R-:W-:Y:S01]  /*e680*/  VIADD R5, R16.reuse, 0x40 ;  /* 0x0000004010057836 */ /* 0x040fe20000000000 */
[----:B------:R-:W-:Y:S01]  /*e690*/  ISETP.GE.AND P2, PT, R16, UR4, PT ;  /* 0x0000000410007c0c */ /* 0x000fe2000bf46270 */
[----:B--2---:R-:W-:Y:S01]  /*e6a0*/  IMAD.MOV.U32 R6, RZ, RZ, R0 ;  /* 0x000000ffff067224 */ /* 0x004fe200078e0000 */
[----:B------:R-:W-:Y:S01]  /*e6b0*/  ISETP.GE.AND P3, PT, R4, UR4, PT ;  /* 0x0000000404007c0c */ /* 0x000fe2000bf66270 */
[----:B-1----:R-:W-:Y:S01]  /*e6c0*/  IMAD.MOV.U32 R7, RZ, RZ, R3 ;  /* 0x000000ffff077224 */ /* 0x002fe200078e0003 */
[----:B------:R-:W-:Y:S01]  /*e6d0*/  ISETP.GE.AND P4, PT, R5, UR4, PT ;  /* 0x0000000405007c0c */ /* 0x000fe2000bf86270 */
[----:B------:R-:W-:Y:S01]  /*e6e0*/  IMAD.MOV.U32 R8, RZ, RZ, R40 ;  /* 0x000000ffff087224 */ /* 0x000fe200078e0028 */
[----:B----4-:R-:W-:Y:S02]  /*e6f0*/  MOV R9, R37 ;  /* 0x0000002500097202 */ /* 0x010fe40000000f00 */
[----:B------:R-:W-:-:S02]  /*e700*/  CS2R R28, SRZ ;  /* 0x00000000001c7805 */ /* 0x000fc4000001ff00 */
[----:B------:R-:W-:Y:S02]  /*e710*/  CS2R R30, SRZ ;  /* 0x00000000001e7805 */ /* 0x000fe4000001ff00 */
[----:B------:R-:W-:Y:S02]  /*e720*/  CS2R R10, SRZ ;  /* 0x00000000000a7805 */ /* 0x000fe4000001ff00 */
[----:B------:R-:W-:Y:S02]  /*e730*/  CS2R R32, SRZ ;  /* 0x0000000000207805 */ /* 0x000fe4000001ff00 */
[----:B------:R-:W-:Y:S02]  /*e740*/  CS2R R34, SRZ ;  /* 0x0000000000227805 */ /* 0x000fe4000001ff00 */
[----:B------:R-:W-:Y:S02]  /*e750*/  @!P2 SHF.L.U32 R39, R16, 0x1, RZ ;  /* 0x000000011027a819 */ /* 0x000fe400000006ff */
[----:B------:R-:W-:Y:S01]  /*e760*/  @!P3 SHF.L.U32 R13, R163, 0x3, RZ ;  /* 0x00000003a30db819 */ /* 0x000fe200000006ff */
[----:B------:R-:W-:Y:S01]  /*e770*/  @!P4 IMAD.SHL.U32 R41, R164, 0x8, RZ ;  /* 0x00000008a429c824 */ /* 0x000fe200078e00ff */
[----:B------:R-:W-:-:S03]  /*e780*/  @!P2 IADD3 R38, P1, R40, R39, RZ ;  /* 0x000000272826a210 */ /* 0x000fc60007f3e0ff */
[----:B------:R-:W-:Y:S01]  /*e790*/  @!P3 IMAD.WIDE R4, R13, 0x2, R6 ;  /* 0x000000020d04b825 */ /* 0x000fe200078e0206 */
[----:B------:R-:W-:Y:S02]  /*e7a0*/  @!P2 IADD3 R20, P0, R0, R39, RZ ;  /* 0x000000270014a210 */ /* 0x000fe40007f1e0ff */
[----:B------:R-:W-:Y:S01]  /*e7b0*/  @!P2 SHF.L.U64.HI R0, R16, 0x1, R17 ;  /* 0x000000011000a819 */ /* 0x000fe20000010211 */
[----:B------:R-:W-:Y:S01]  /*e7c0*/  @!P4 IMAD.WIDE R6, R41, 0x2, R6 ;  /* 0x000000022906c825 */ /* 0x000fe200078e0206 */
[----:B------:R0:W5:Y:S03]  /*e7d0*/  @!P3 LD.E.128 R28, desc[UR56][R4.64] ;  /* 0x00000038041cb980 */ /* 0x000166000c101d00 */
[--C-:B------:R-:W-:Y:S01]  /*e7e0*/  @!P3 IMAD.WIDE R12, R13, 0x2, R8.reuse ;  /* 0x000000020d0cb825 */ /* 0x100fe200078e0208 */
[----:B------:R1:W5:Y:S03]  /*e7f0*/  @!P4 LD.E.128 R32, desc[UR56][R6.64] ;  /* 0x000000380620c980 */ /* 0x000366000c101d00 */
[----:B------:R-:W-:Y:S01]  /*e800*/  @!P4 IMAD.WIDE R40, R41, 0x2, R8 ;  /* 0x000000022928c825 */ /* 0x000fe200078e0208 */
[----:B------:R-:W-:-:S02]  /*e810*/  CS2R R8, SRZ ;  /* 0x0000000000087805 */ /* 0x000fc4000001ff00 */
[----:B------:R-:W-:Y:S02]  /*e820*/  CS2R R14, SRZ ;  /* 0x00000000000e7805 */ /* 0x000fe4000001ff00 */
[----:B------:R-:W-:Y:S02]  /*e830*/  CS2R R24, SRZ ;  /* 0x0000000000187805 */ /* 0x000fe4000001ff00 */
[----:B------:R-:W-:Y:S02]  /*e840*/  CS2R R26, SRZ ;  /* 0x00000000001a7805 */ /* 0x000fe4000001ff00 */
[----:B0-----:R-:W-:Y:S01]  /*e850*/  CS2R R4, SRZ ;  /* 0x0000000000047805 */ /* 0x001fe2000001ff00 */
[--C-:B------:R-:W-:Y:S01]  /*e860*/  @!P2 IMAD.X R21, R3, 0x1, R0.reuse, P0 ;  /* 0x000000010315a824 */ /* 0x100fe200000e0600 */
[----:B------:R0:W5:Y:S01]  /*e870*/  @!P3 LD.E.128 R8, desc[UR56][R12.64] ;  /* 0x000000380c08b980 */ /* 0x000162000c101d00 */
[----:B-1----:R-:W-:Y:S01]  /*e880*/  CS2R R6, SRZ ;  /* 0x0000000000067805 */ /* 0x002fe2000001ff00 */
[----:B------:R-:W-:-:S02]  /*e890*/  @!P2 IMAD.X R39, R37, 0x1, R0, P1 ;  /* 0x000000012527a824 */ /* 0x000fc400008e0600 */
[----:B------:R3:W5:Y:S04]  /*e8a0*/  @!P2 LD.E.128 R24, desc[UR56][R20.64] ;  /* 0x000000381418a980 */ /* 0x000768000c101d00 */
[----:B------:R3:W5:Y:S01]  /*e8b0*/  @!P2 LD.E.128 R4, desc[UR56][R38.64] ;  /* 0x000000382604a980 */ /* 0x000762000c101d00 */
[----:B0-----:R-:W-:-:S06]  /*e8c0*/  CS2R R12, SRZ ;  /* 0x00000000000c7805 */ /* 0x001fcc000001ff00 */
[----:B------:R3:W5:Y:S02]  /*e8d0*/  @!P4 LD.E.128 R12, desc[UR56][R40.64] ;  /* 0x00000038280cc980 */ /* 0x000764000c101d00 */
.L_x_607:
[----:B------:R-:W-:Y:S05]  /*e8e0*/  BSYNC B1 ;  /* 0x0000000000017941 */ /* 0x000fea0003800000 */
.L_x_606:
[----:B---3-5:R-:W-:Y:S01]  /*e8f0*/  IMAD.MOV.U32 R20, RZ, RZ, R25 ;  /* 0x000000ffff147224 */ /* 0x028fe200078e0019 */
[----:B--2---:R-:W-:Y:S01]  /*e900*/  MOV R0, R24 ;  /* 0x0000001800007202 */ /* 0x004fe20000000f00 */
[----:B-1----:R-:W-:Y:S01]  /*e910*/  IMAD.MOV.U32 R3, RZ, RZ, R5 ;  /* 0x000000ffff037224 */ /* 0x002fe200078e0005 */
[----:B------:R-:W-:Y:S01]  /*e920*/  MOV R40, R33 ;  /* 0x0000002100287202 */ /* 0x000fe20000000f00 */
[----:B----4-:R-:W-:Y:S01]  /*e930*/  IMAD.MOV.U32 R37, RZ, RZ, R26 ;  /* 0x000000ffff257224 */ /* 0x010fe200078e001a */
[----:B------:R-:W-:Y:S01]  /*e940*/  SHF.R.U64 R50, R32, 0x10, R33 ;  /* 0x0000001020327819 */ /* 0x000fe20000001221 */
[----:B------:R-:W-:Y:S01]  /*e950*/  IMAD.MOV.U32 R42, RZ, RZ, R35 ;  /* 0x000000ffff2a7224 */ /* 0x000fe200078e0023 */
[----:B------:R-:W-:Y:S01]  /*e960*/  SHF.R.U32.HI R51, RZ, 0x10, R33 ;  /* 0x00000010ff337819 */ /* 0x000fe20000011621 */
[----:B------:R-:W-:Y:S01]  /*e970*/  IMAD.MOV.U32 R33, RZ, RZ, R34 ;  /* 0x000000ffff217224 */ /* 0x000fe200078e0022 */
[----:B------:R-:W-:Y:S01]  /*e980*/  SHF.R.U64 R52, R34, 0x10, R35 ;  /* 0x0000001022347819 */ /* 0x000fe20000001223 */
[----:B------:R-:W-:Y:S01]  /*e990*/  IMAD.MOV.U32 R41, RZ, RZ, R6 ;  /* 0x000000ffff297224 */ /* 0x000fe200078e0006 */
[----:B------:R-:W-:Y:S01]  /*e9a0*/  PRMT R34, R0, 0x5410, R20 ;  /* 0x0000541000227816 */ /* 0x000fe20000000014 */
[----:B------:R-:W-:Y:S01]  /*e9b0*/  IMAD.MOV.U32 R21, RZ, RZ, R14 ;  /* 0x000000ffff157224 */ /* 0x000fe200078e000e */
[----:B------:R-:W-:Y:S01]  /*e9c0*/  LEA.HI R0, R191, R191, RZ, 0x1 ;  /* 0x000000bfbf007211 */ /* 0x000fe200078f08ff */
[----:B------:R-:W-:Y:S01]  /*e9d0*/  BSSY B1, `(.L_x_608) ;  /* 0x0000042000017945 */ /* 0x000fe20003800000 */
[----:B------:R-:W-:-:S02]  /*e9e0*/  SHF.R.U64 R54, R4, 0x10, R5 ;  /* 0x0000001004367819 */ /* 0x000fc40000001205 */
[----:B------:R-:W-:Y:S02]  /*e9f0*/  LOP3.LUT R0, R0, 0xfffffffe, RZ, 0xc0, !PT ;  /* 0xfffffffe00007812 */ /* 0x000fe400078ec0ff */
[----:B------:R-:W-:Y:S02]  /*ea00*/  SHF.R.U32.HI R55, RZ, 0x10, R5 ;  /* 0x00000010ff377819 */ /* 0x000fe40000011605 */
[----:B------:R-:W-:Y:S02]  /*ea10*/  IADD3 R0, R191, -R0, RZ ;  /* 0x80000000bf007210 */ /* 0x000fe40007ffe0ff */
[--C-:B------:R-:W-:Y:S02]  /*ea20*/  SHF.R.U64 R38, R24, 0x10, R25.reuse ;  /* 0x0000001018267819 */ /* 0x100fe40000001219 */
[----:B------:R-:W-:Y:S02]  /*ea30*/  SHF.L.U32 R5, R0, 0x1f, RZ ;  /* 0x0000001f00057819 */ /* 0x000fe400000006ff */
[----:B------:R-:W-:Y:S01]  /*ea40*/  SHF.R.U32.HI R44, RZ, 0x10, R25 ;  /* 0x00000010ff2c7819 */ /* 0x000fe20000011619 */
[----:B------:R-:W-:Y:S01]  /*ea50*/  IMAD.MOV.U32 R25, RZ, RZ, R29 ;  /* 0x000000ffff197224 */ /* 0x000fe200078e001d */
[----:B------:R-:W0:Y:S01]  /*ea60*/  SYNCS.PHASECHK.TRANS64.TRYWAIT P0, [R2+URZ+0x2a800], R5 ;  /* 0x02a80005020075a7 */ /* 0x000e22000800017f */
[----:B------:R-:W-:Y:S01]  /*ea70*/  SHF.R.U64 R45, R26, 0x10, R27 ;  /* 0x000000101a2d7819 */ /* 0x000fe2000000121b */
[----:B------:R-:W-:Y:S01]  /*ea80*/  IMAD.MOV.U32 R26, RZ, RZ, R28 ;  /* 0x000000ffff1a7224 */ /* 0x000fe200078e001c */
[----:B------:R-:W-:-:S02]  /*ea90*/  SHF.R.U64 R46, R28, 0x10, R29 ;  /* 0x000000101c2e7819 */ /* 0x000fc4000000121d */
[----:B------:R-:W-:Y:S01]  /*eaa0*/  SHF.R.U32.HI R47, RZ, 0x10, R29 ;  /* 0x00000010ff2f7819 */ /* 0x000fe2000001161d */
[--C-:B------:R-:W-:Y:S01]  /*eab0*/  IMAD.MOV.U32 R29, RZ, RZ, R31.reuse ;  /* 0x000000ffff1d7224 */ /* 0x100fe200078e001f */
[----:B------:R-:W-:Y:S02]  /*eac0*/  MOV R39, R4 ;  /* 0x0000000400277202 */ /* 0x000fe40000000f00 */
[--C-:B------:R-:W-:Y:S02]  /*ead0*/  SHF.R.U64 R48, R30, 0x10, R31.reuse ;  /* 0x000000101e307819 */ /* 0x100fe4000000121f */
[----:B------:R-:W-:Y:S01]  /*eae0*/  SHF.R.U32.HI R49, RZ, 0x10, R31 ;  /* 0x00000010ff317819 */ /* 0x000fe2000001161f */
[----:B------:R-:W-:Y:S01]  /*eaf0*/  IMAD.MOV.U32 R31, RZ, RZ, R32 ;  /* 0x000000ffff1f7224 */ /* 0x000fe200078e0020 */
[----:B------:R-:W-:Y:S01]  /*eb00*/  MOV R28, R30 ;  /* 0x0000001e001c7202 */ /* 0x000fe20000000f00 */
[----:B------:R-:W-:Y:S01]  /*eb10*/  IMAD.MOV.U32 R30, RZ, RZ, R8 ;  /* 0x000000ffff1e7224 */ /* 0x000fe200078e0008 */
[----:B------:R-:W-:-:S02]  /*eb20*/  MOV R24, R27 ;  /* 0x0000001b00187202 */ /* 0x000fc40000000f00 */
[----:B------:R-:W-:Y:S02]  /*eb30*/  MOV R4, R7 ;  /* 0x0000000700047202 */ /* 0x000fe40000000f00 */
[----:B------:R-:W-:Y:S01]  /*eb40*/  SHF.R.U64 R56, R6, 0x10, R7 ;  /* 0x0000001006387819 */ /* 0x000fe20000001207 */
[----:B------:R-:W-:Y:S01]  /*eb50*/  IMAD.MOV.U32 R6, RZ, RZ, R9 ;  /* 0x000000ffff067224 */ /* 0x000fe200078e0009 */
[----:B------:R-:W-:Y:S01]  /*eb60*/  SHF.R.U32.HI R57, RZ, 0x10, R7 ;  /* 0x00000010ff397819 */ /* 0x000fe20000011607 */
[----:B------:R-:W-:Y:S01]  /*eb70*/  IMAD.MOV.U32 R7, RZ, RZ, R11 ;  /* 0x000000ffff077224 */ /* 0x000fe200078e000b */
[----:B------:R-:W-:Y:S01]  /*eb80*/  SHF.R.U64 R58, R8, 0x10, R9 ;  /* 0x00000010083a7819 */ /* 0x000fe20000001209 */
[----:B------:R-:W-:Y:S01]  /*eb90*/  IMAD.MOV.U32 R8, RZ, RZ, R12 ;  /* 0x000000ffff087224 */ /* 0x000fe200078e000c */
[----:B------:R-:W-:Y:S02]  /*eba0*/  MOV R32, R10 ;  /* 0x0000000a00207202 */ /* 0x000fe40000000f00 */
[----:B------:R-:W-:Y:S01]  /*ebb0*/  SHF.R.U64 R60, R10, 0x10, R11 ;  /* 0x000000100a3c7819 */ /* 0x000fe2000000120b */
[----:B------:R-:W-:Y:S01]  /*ebc0*/  IMAD.MOV.U32 R10, RZ, RZ, R15 ;  /* 0x000000ffff0a7224 */ /* 0x000fe200078e000f */
[----:B------:R-:W-:-:S02]  /*ebd0*/  SHF.R.U32.HI R27, RZ, 0x10, R27 ;  /* 0x00000010ff1b7819 */ /* 0x000fc4000001161b */
[----:B------:R-:W-:Y:S02]  /*ebe0*/  SHF.R.U32.HI R59, RZ, 0x10, R9 ;  /* 0x00000010ff3b7819 */ /* 0x000fe40000011609 */
[----:B------:R-:W-:Y:S02]  /*ebf0*/  PRMT R39, R39, 0x5410, R3 ;  /* 0x0000541027277816 */ /* 0x000fe40000000003 */
[----:B------:R-:W-:Y:S02]  /*ec00*/  SHF.R.U32.HI R53, RZ, 0x10, R35 ;  /* 0x00000010ff357819 */ /* 0x000fe40000011623 */
[----:B------:R-:W-:Y:S02]  /*ec10*/  SHF.R.U32.HI R11, RZ, 0x10, R11 ;  /* 0x00000010ff0b7819 */ /* 0x000fe4000001160b */
[----:B------:R-:W-:Y:S02]  /*ec20*/  MOV R9, R13 ;  /* 0x0000000d00097202 */ /* 0x000fe40000000f00 */
[----:B------:R-:W-:-:S02]  /*ec30*/  SHF.R.U64 R61, R12, 0x10, R13 ;  /* 0x000000100c3d7819 */ /* 0x000fc4000000120d */
[----:B------:R-:W-:Y:S02]  /*ec40*/  SHF.R.U32.HI R62, RZ, 0x10, R13 ;  /* 0x00000010ff3e7819 */ /* 0x000fe4000001160d */
[----:B------:R-:W-:Y:S02]  /*ec50*/  VIMNMX R3, R43, 0x80, PT ;  /* 0x000000802b037848 */ /* 0x000fe40003fe0100 */
[----:B------:R-:W-:Y:S02]  /*ec60*/  PRMT R35, R38, 0x5410, R44 ;  /* 0x0000541026237816 */ /* 0x000fe4000000002c */
[--C-:B------:R-:W-:Y:S02]  /*ec70*/  SHF.R.U64 R63, R14, 0x10, R15.reuse ;  /* 0x000000100e3f7819 */ /* 0x100fe4000000120f */
[----:B------:R-:W-:Y:S02]  /*ec80*/  SHF.R.U32.HI R64, RZ, 0x10, R15 ;  /* 0x00000010ff407819 */ /* 0x000fe4000001160f */
        /* <DEDUP_REMOVED lines=19> */
[----:B------:R-:W-:Y:S02]  /*edc0*/  PRMT R20, R61, 0x5410, R62 ;  /* 0x000054103d147816 */ /* 0x000fe4000000003e */
[----:B------:R-:W-:Y:S01]  /*edd0*/  PRMT R21, R21, 0x5410, R10 ;  /* 0x0000541015157816 */ /* 0x000fe2000000000a */
[----:B0-----:R-:W-:Y:S06]  /*ede0*/  @!P0 BRA `(.L_x_609) ;  /* 0x0000012c00888947 */ /* 0x001fec0003800000 */
.L_x_832:
[----:B------:R-:W-:Y:S05]  /*edf0*/  BSYNC B1 ;  /* 0x0000000000017941 */ /* 0x000fea0003800000 */
.L_x_608:
[----:B------:R-:W-:Y:S01]  /*ee00*/  BSSY B1, `(.L_x_610) ;  /* 0x0000118000017945 */ /* 0x000fe20003800000 */
[----:B------:R-:W-:-:S03]  /*ee10*/  PRMT R24, R63, 0x5410, R64 ;  /* 0x000054103f187816 */ /* 0x000fc60000000040 */
[----:B------:R-:W-:Y:S05]  /*ee20*/  @P1 BRA `(.L_x_611) ;  /* 0x0000001000541947 */ /* 0x000fea0003800000 */
[----:B------:R-:W1:Y:S01]  /*ee30*/  LDC R25, c[0x0][0x3f4] ;  /* 0x0000fd00ff197b82 */ /* 0x000e620000000800 */
[C---:B------:R-:W-:Y:S01]  /*ee40*/  VIADD R4, R16.reuse, 0x20 ;  /* 0x0000002010047836 */ /* 0x040fe20000000000 */
[----:B------:R-:W-:Y:S01]  /*ee50*/  BSSY B2, `(.L_x_612) ;  /* 0x0000060000027945 */ /* 0x000fe20003800000 */
[C---:B------:R-:W-:Y:S01]  /*ee60*/  VIADD R6, R16.reuse, 0x40 ;  /* 0x0000004010067836 */ /* 0x040fe20000000000 */
[-C--:B-1----:R-:W-:Y:S02]  /*ee70*/  ISETP.GE.AND P0, PT, R16, R25.reuse, PT ;  /* 0x000000191000720c */ /* 0x082fe40003f06270 */
[-C--:B------:R-:W-:Y:S02]  /*ee80*/  ISETP.GE.AND P1, PT, R4, R25.reuse, PT ;  /* 0x000000190400720c */ /* 0x080fe40003f26270 */
[----:B------:R-:W-:-:S09]  /*ee90*/  ISETP.GE.AND P2, PT, R6, R25, PT ;  /* 0x000000190600720c */ /* 0x000fd20003f46270 */
[----:B------:R-:W-:Y:S05]  /*eea0*/  @P0 BRA `(.L_x_613) ;  /* 0x0000000400680947 */ /* 0x000fea0003800000 */
[----:B------:R-:W-:Y:S01]  /*eeb0*/  LEA.HI R6, R25, R214, RZ, 0x1d ;  /* 0x000000d619067211 */ /* 0x000fe200078fe8ff */
[----:B------:R-:W-:Y:S01]  /*eec0*/  HADD2.F32 R56, -RZ, R39.H0_H0 ;  /* 0x20000027ff387230 */ /* 0x000fe20000004100 */
[----:B0-----:R-:W-:Y:S01]  /*eed0*/  LOP3.LUT R5, R177, 0x38, R16, 0xf8, !PT ;  /* 0x00000038b1057812 */ /* 0x001fe200078ef810 */
[----:B------:R-:W-:Y:S01]  /*eee0*/  HADD2.F32 R54, -RZ, R34.H0_H0 ;  /* 0x20000022ff367230 */ /* 0x000fe20000004100 */
[----:B------:R-:W-:Y:S01]  /*eef0*/  SHF.R.S32.HI R7, RZ, 0x1f, R6 ;  /* 0x0000001fff077819 */ /* 0x000fe20000011406 */
[----:B------:R-:W-:Y:S01]  /*ef00*/  HADD2.F32 R53, -RZ, R40.H0_H0 ;  /* 0x20000028ff357230 */ /* 0x000fe20000004100 */
[----:B------:R-:W-:Y:S02]  /*ef10*/  SHF.L.U32 R8, R6, 0x3, RZ ;  /* 0x0000000306087819 */ /* 0x000fe400000006ff */
[----:B------:R-:W-:Y:S02]  /*ef20*/  LEA.HI R7, R7, R6, RZ, 0x3 ;  /* 0x0000000607077211 */ /* 0x000fe400078f18ff */
[----:B------:R-:W-:-:S02]  /*ef30*/  LOP3.LUT R4, R5, R178, RZ, 0x3c, !PT ;  /* 0x000000b205047212 */ /* 0x000fc400078e3cff */
[----:B------:R-:W-:Y:S01]  /*ef40*/  LOP3.LUT R5, R177, 0x38, R8, 0xf8, !PT ;  /* 0x00000038b1057812 */ /* 0x000fe200078ef808 */
[----:B------:R-:W-:Y:S02]  /*ef50*/  IMAD.SHL.U32 R7, R7, 0x400, RZ ;  /* 0x0000040007077824 */ /* 0x000fe400078e00ff */
[----:B------:R-:W-:Y:S01]  /*ef60*/  IMAD.IADD R43, R179, 0x1, R4 ;  /* 0x00000001b32b7824 */ /* 0x000fe200078e0204 */
[----:B------:R-:W-:Y:S02]  /*ef70*/  LOP3.LUT R9, R5, R178, RZ, 0x3c, !PT ;  /* 0x000000b205097212 */ /* 0x000fe400078e3cff */
[----:B------:R-:W-:Y:S02]  /*ef80*/  LOP3.LUT R8, R7, 0x7fffe000, RZ, 0xc0, !PT ;  /* 0x7fffe00007087812 */ /* 0x000fe400078ec0ff */
[----:B------:R-:W-:Y:S02]  /*ef90*/  LEA R43, R43, R2, 0x1 ;  /* 0x000000022b2b7211 */ /* 0x000fe400078e08ff */
[----:B------:R-:W-:-:S03]  /*efa0*/  IADD3 R9, R9, R8, R179 ;  /* 0x0000000809097210 */ /* 0x000fc60007ffe0b3 */
[----:B------:R-:W0:Y:S02]  /*efb0*/  LDS.128 R4, [R43+0xc400] ;  /* 0x00c400002b047984 */ /* 0x000e240000000c00 */
[----:B------:R-:W-:-:S05]  /*efc0*/  IMAD R44, R9, 0x2, R2 ;  /* 0x00000002092c7824 */ /* 0x000fca00078e0202 */
[----:B------:R-:W1:Y:S01]  /*efd0*/  LDS.128 R8, [R44+0xc400] ;  /* 0x00c400002c087984 */ /* 0x000e620000000c00 */
[--C-:B0-----:R-:W-:Y:S02]  /*efe0*/  HADD2.F32 R45, -RZ, R4.reuse.H0_H0 ;  /* 0x20000004ff2d7230 */ /* 0x101fe40000004100 */
[----:B------:R-:W-:Y:S02]  /*eff0*/  HADD2.F32 R46, -RZ, R4.H1_H1 ;  /* 0x30000004ff2e7230 */ /* 0x000fe40000004100 */
[--C-:B------:R-:W-:Y:S02]  /*f000*/  HADD2.F32 R47, -RZ, R5.reuse.H0_H0 ;  /* 0x20000005ff2f7230 */ /* 0x100fe40000004100 */
[----:B------:R-:W-:Y:S02]  /*f010*/  HADD2.F32 R5, -RZ, R5.H1_H1 ;  /* 0x30000005ff057230 */ /* 0x000fe40000004100 */
[--C-:B-1----:R-:W-:Y:S02]  /*f020*/  HADD2.F32 R49, -RZ, R8.reuse.H0_H0 ;  /* 0x20000008ff317230 */ /* 0x102fe40000004100 */
[----:B------:R-:W-:-:S02]  /*f030*/  HADD2.F32 R8, -RZ, R8.H1_H1 ;  /* 0x30000008ff087230 */ /* 0x000fc40000004100 */
[----:B------:R-:W-:Y:S02]  /*f040*/  HADD2.F32 R50, -RZ, R9.H0_H0 ;  /* 0x20000009ff327230 */ /* 0x000fe40000004100 */
[C---:B------:R-:W-:Y:S01]  /*f050*/  FMUL.FTZ R58, R49.reuse, R56 ;  /* 0x00000038313a7220 */ /* 0x040fe20000410000 */
[-C--:B------:R-:W-:Y:S01]  /*f060*/  FMUL.FTZ R60, R49, R54.reuse ;  /* 0x00000036313c7220 */ /* 0x080fe20000410000 */
[----:B------:R-:W-:Y:S02]  /*f070*/  HADD2.F32 R49, -RZ, R35.H0_H0 ;  /* 0x20000023ff317230 */ /* 0x000fe40000004100 */
[----:B------:R-:W-:Y:S01]  /*f080*/  FMUL.FTZ R55, R8, R53 ;  /* 0x0000003508377220 */ /* 0x000fe20000410000 */
[C---:B------:R-:W-:Y:S01]  /*f090*/  FFMA.FTZ R58, R45.reuse, R54, -R58 ;  /* 0x000000362d3a7223 */ /* 0x040fe2000001083a */
[----:B------:R-:W-:Y:S02]  /*f0a0*/  HADD2.F32 R54, -RZ, R39.H1_H1 ;  /* 0x30000027ff367230 */ /* 0x000fe40000004100 */
[----:B------:R-:W-:Y:S01]  /*f0b0*/  FFMA.FTZ R60, R45, R56, R60 ;  /* 0x000000382d3c7223 */ /* 0x000fe2000001003c */
[----:B------:R-:W-:-:S02]  /*f0c0*/  HADD2.F32 R45, -RZ, R34.H1_H1 ;  /* 0x30000022ff2d7230 */ /* 0x000fc40000004100 */
[-C--:B------:R-:W-:Y:S01]  /*f0d0*/  FMUL.FTZ R57, R8, R49.reuse ;  /* 0x0000003108397220 */ /* 0x080fe20000410000 */
[----:B------:R-:W-:Y:S01]  /*f0e0*/  FFMA.FTZ R55, R46, R49, -R55 ;  /* 0x000000312e377223 */ /* 0x000fe20000010837 */
[C---:B------:R-:W-:Y:S01]  /*f0f0*/  FMUL.FTZ R8, R50.reuse, R54 ;  /* 0x0000003632087220 */ /* 0x040fe20000410000 */
[----:B------:R-:W-:Y:S02]  /*f100*/  HADD2.F32 R9, -RZ, R9.H1_H1 ;  /* 0x30000009ff097230 */ /* 0x000fe40000004100 */
[-C--:B------:R-:W-:Y:S01]  /*f110*/  FMUL.FTZ R59, R50, R45.reuse ;  /* 0x0000002d323b7220 */ /* 0x080fe20000410000 */
[----:B------:R-:W-:Y:S02]  /*f120*/  HADD2.F32 R56, -RZ, R40.H1_H1 ;  /* 0x30000028ff387230 */ /* 0x000fe40000004100 */
[----:B------:R-:W-:Y:S01]  /*f130*/  FFMA.FTZ R49, R47, R45, -R8 ;  /* 0x0000002d2f317223 */ /* 0x000fe20000010808 */
[----:B------:R-:W-:Y:S02]  /*f140*/  HADD2.F32 R8, -RZ, R35.H1_H1 ;  /* 0x30000023ff087230 */ /* 0x000fe40000004100 */
[----:B------:R-:W-:Y:S01]  /*f150*/  FFMA.FTZ R57, R46, R53, R57 ;  /* 0x000000352e397223 */ /* 0x000fe20000010039 */
[----:B------:R-:W-:-:S02]  /*f160*/  HADD2.F32 R51, -RZ, R10.H0_H0 ;  /* 0x2000000aff337230 */ /* 0x000fc40000004100 */
[----:B------:R-:W-:Y:S01]  /*f170*/  FFMA.FTZ R59, R47, R54, R59 ;  /* 0x000000362f3b7223 */ /* 0x000fe2000001003b */
[----:B------:R-:W-:Y:S02]  /*f180*/  HADD2.F32 R46, -RZ, R41.H0_H0 ;  /* 0x20000029ff2e7230 */ /* 0x000fe40000004100 */
[C---:B------:R-:W-:Y:S01]  /*f190*/  FMUL.FTZ R50, R9.reuse, R56 ;  /* 0x0000003809327220 */ /* 0x040fe20000410000 */
[----:B------:R-:W-:Y:S02]  /*f1a0*/  HADD2.F32 R45, -RZ, R37.H0_H0 ;  /* 0x20000025ff2d7230 */ /* 0x000fe40000004100 */
[----:B------:R-:W-:Y:S01]  /*f1b0*/  FMUL.FTZ R54, R9, R8 ;  /* 0x0000000809367220 */ /* 0x000fe20000410000 */
[----:B------:R-:W-:Y:S02]  /*f1c0*/  HADD2.F32 R10, -RZ, R10.H1_H1 ;  /* 0x3000000aff0a7230 */ /* 0x000fe40000004100 */
[----:B------:R-:W-:Y:S01]  /*f1d0*/  FMUL.FTZ R53, R51, R46 ;  /* 0x0000002e33357220 */ /* 0x000fe20000410000 */
[----:B------:R-:W-:-:S02]  /*f1e0*/  HADD2.F32 R47, -RZ, R42.H0_H0 ;  /* 0x2000002aff2f7230 */ /* 0x000fc40000004100 */
[----:B------:R-:W-:Y:S01]  /*f1f0*/  FFMA.FTZ R50, R5, R8, -R50 ;  /* 0x0000000805327223 */ /* 0x000fe20000010832 */
[--C-:B------:R-:W-:Y:S02]  /*f200*/  HADD2.F32 R48, -RZ, R6.reuse.H0_H0 ;  /* 0x20000006ff307230 */ /* 0x100fe40000004100 */
[----:B------:R-:W-:Y:S01]  /*f210*/  FMUL.FTZ R51, R51, R45 ;  /* 0x0000002d33337220 */ /* 0x000fe20000410000 */
[----:B------:R-:W-:Y:S02]  /*f220*/  HADD2.F32 R6, -RZ, R6.H1_H1 ;  /* 0x30000006ff067230 */ /* 0x000fe40000004100 */
[----:B------:R-:W-:Y:S01]  /*f230*/  FFMA.FTZ R54, R5, R56, R54 ;  /* 0x0000003805367223 */ /* 0x000fe20000010036 */
[----:B------:R-:W-:Y:S02]  /*f240*/  HADD2.F32 R9, -RZ, R38.H0_H0 ;  /* 0x20000026ff097230 */ /* 0x000fe40000004100 */
[----:B------:R-:W-:Y:S01]  /*f250*/  FMUL.FTZ R5, R10, R47 ;  /* 0x0000002f0a057220 */ /* 0x000fe20000410000 */
[C---:B------:R-:W-:Y:S01]  /*f260*/  FFMA.FTZ R53, R48.reuse, R45, -R53 ;  /* 0x0000002d30357223 */ /* 0x040fe20000010835 */
[----:B------:R-:W-:Y:S01]  /*f270*/  FFMA.FTZ R51, R48, R46, R51 ;  /* 0x0000002e30337223 */ /* 0x000fe20000010033 */
[----:B------:R-:W-:-:S02]  /*f280*/  HADD2.F32 R52, -RZ, R11.H0_H0 ;  /* 0x2000000bff347230 */ /* 0x000fc40000004100 */
[-C--:B------:R-:W-:Y:S01]  /*f290*/  FMUL.FTZ R45, R10, R9.reuse ;  /* 0x000000090a2d7220 */ /* 0x080fe20000410000 */
[C---:B------:R-:W-:Y:S01]  /*f2a0*/  FFMA.FTZ R46, R6.reuse, R9, -R5 ;  /* 0x00000009062e7223 */ /* 0x040fe20000010805 */
[----:B------:R-:W-:Y:S02]  /*f2b0*/  HADD2.F32 R9, -RZ, R41.H1_H1 ;  /* 0x30000029ff097230 */ /* 0x000fe40000004100 */
[----:B------:R-:W-:Y:S02]  /*f2c0*/  HADD2.F32 R5, -RZ, R37.H1_H1 ;  /* 0x30000025ff057230 */ /* 0x000fe40000004100 */
[----:B------:R-:W-:Y:S01]  /*f2d0*/  FFMA.FTZ R48, R6, R47, R45 ;  /* 0x0000002f06307223 */ /* 0x000fe2000001002d */
[----:B------:R-:W-:Y:S02]  /*f2e0*/  HADD2.F32 R11, -RZ, R11.H1_H1 ;  /* 0x3000000bff0b7230 */ /* 0x000fe40000004100 */
[----:B------:R-:W-:Y:S01]  /*f2f0*/  FMUL.FTZ R45, R52, R9 ;  /* 0x00000009342d7220 */ /* 0x000fe20000410000 */
[----:B------:R-:W-:-:S02]  /*f300*/  HADD2.F32 R10, -RZ, R42.H1_H1 ;  /* 0x3000002aff0a7230 */ /* 0x000fc40000004100 */
[----:B------:R-:W-:Y:S01]  /*f310*/  FMUL.FTZ R52, R52, R5 ;  /* 0x0000000534347220 */ /* 0x000fe20000410000 */
[----:B------:R-:W-:Y:S02]  /*f320*/  HADD2.F32 R8, -RZ, R38.H1_H1 ;  /* 0x30000026ff087230 */ /* 0x000fe40000004100 */
[--C-:B------:R-:W-:Y:S02]  /*f330*/  HADD2.F32 R4, -RZ, R7.reuse.H0_H0 ;  /* 0x20000007ff047230 */ /* 0x100fe40000004100 */
[C---:B------:R-:W-:Y:S01]  /*f340*/  FMUL.FTZ R6, R11.reuse, R10 ;  /* 0x0000000a0b067220 */ /* 0x040fe20000410000 */
[----:B------:R-:W-:Y:S02]  /*f350*/  HADD2.F32 R7, -RZ, R7.H1_H1 ;  /* 0x30000007ff077230 */ /* 0x000fe40000004100 */
[-C--:B------:R-:W-:Y:S01]  /*f360*/  FMUL.FTZ R47, R11, R8.reuse ;  /* 0x000000080b2f7220 */ /* 0x080fe20000410000 */
[C---:B------:R-:W-:Y:S01]  /*f370*/  FFMA.FTZ R11, R4.reuse, R9, R52 ;  /* 0x00000009040b7223 */ /* 0x040fe20000010034 */
[----:B------:R-:W-:Y:S01]  /*f380*/  FFMA.FTZ R45, R4, R5, -R45 ;  /* 0x00000005042d7223 */ /* 0x000fe2000001082d */
[C---:B------:R-:W-:Y:S01]  /*f390*/  FFMA.FTZ R52, R7.reuse, R8, -R6 ;  /* 0x0000000807347223 */ /* 0x040fe20000010806 */
[----:B------:R-:W-:Y:S01]  /*f3a0*/  FFMA.FTZ R56, R7, R10, R47 ;  /* 0x0000000a07387223 */ /* 0x000fe2000001002f */
[----:B------:R-:W-:-:S02]  /*f3b0*/  F2FP.F16.F32.PACK_AB R4, R55, R58 ;  /* 0x0000003a3704723e */ /* 0x000fc400000000ff */
[----:B------:R-:W-:Y:S02]  /*f3c0*/  F2FP.F16.F32.PACK_AB R5, R50, R49 ;  /* 0x000000313205723e */ /* 0x000fe400000000ff */
[----:B------:R-:W-:Y:S02]  /*f3d0*/  F2FP.F16.F32.PACK_AB R6, R46, R53 ;  /* 0x000000352e06723e */ /* 0x000fe400000000ff */
[----:B------:R-:W-:Y:S02]  /*f3e0*/  F2FP.F16.F32.PACK_AB R7, R52, R45 ;  /* 0x0000002d3407723e */ /* 0x000fe400000000ff */
[----:B------:R-:W-:Y:S02]  /*f3f0*/  F2FP.F16.F32.PACK_AB R8, R57, R60 ;  /* 0x0000003c3908723e */ /* 0x000fe400000000ff */
[----:B------:R-:W-:Y:S01]  /*f400*/  F2FP.F16.F32.PACK_AB R9, R54, R59 ;  /* 0x0000003b3609723e */ /* 0x000fe200000000ff */
[----:B------:R1:W-:Y:S01]  /*f410*/  STS.128 [R43+0xc400], R4 ;  /* 0x00c400042b007388 */ /* 0x0003e20000000c00 */
[----:B------:R-:W-:-:S02]  /*f420*/  F2FP.F16.F32.PACK_AB R10, R48, R51 ;  /* 0x00000033300a723e */ /* 0x000fc400000000ff */
[----:B------:R-:W-:-:S05]  /*f430*/  F2FP.F16.F32.PACK_AB R11, R56, R11 ;  /* 0x0000000b380b723e */ /* 0x000fca00000000ff */
[----:B------:R1:W-:Y:S02]  /*f440*/  STS.128 [R44+0xc400], R8 ;  /* 0x00c400082c007388 */ /* 0x0003e40000000c00 */
.L_x_613:
[----:B------:R-:W-:Y:S05]  /*f450*/  BSYNC B2 ;  /* 0x0000000000027941 */ /* 0x000fea0003800000 */
.L_x_612:
[----:B------:R-:W-:Y:S04]  /*f460*/  BSSY B2, `(.L_x_614) ;  /* 0x0000059000027945 */ /* 0x000fe80003800000 */
[----:B------:R-:W-:Y:S05]  /*f470*/  @P1 BRA `(.L_x_615) ;  /* 0x00000004005c1947 */ /* 0x000fea0003800000 */
[----:B------:R-:W2:Y:S01]  /*f480*/  LDL R60, [R1+0x60] ;  /* 0x00006000013c7983 */ /* 0x000ea20000100800 */
[----:B-1----:R-:W-:Y:S01]  /*f490*/  LEA.HI R4, R25, R163, RZ, 0x1d ;  /* 0x000000a319047211 */ /* 0x002fe200078fe8ff */
[----:B------:R-:W-:Y:S02]  /*f4a0*/  HADD2.F32 R53, -RZ, R26.H0_H0 ;  /* 0x2000001aff357230 */ /* 0x000fe40000004100 */
[----:B------:R-:W-:Y:S01]  /*f4b0*/  HADD2.F32 R55, -RZ, R30.H0_H0 ;  /* 0x2000001eff377230 */ /* 0x000fe20000004100 */
[----:B0-----:R-:W-:Y:S01]  /*f4c0*/  SHF.R.S32.HI R5, RZ, 0x1f, R4 ;  /* 0x0000001fff057819 */ /* 0x001fe20000011404 */
[----:B------:R-:W-:Y:S02]  /*f4d0*/  IMAD.SHL.U32 R6, R4, 0x8, RZ ;  /* 0x0000000804067824 */ /* 0x000fe400078e00ff */
[----:B------:R-:W-:Y:S01]  /*f4e0*/  HADD2.F32 R52, -RZ, R31.H0_H0 ;  /* 0x2000001fff347230 */ /* 0x000fe20000004100 */
[----:B------:R-:W-:Y:S02]  /*f4f0*/  LEA.HI R4, R5, R4, RZ, 0x3 ;  /* 0x0000000405047211 */ /* 0x000fe400078f18ff */
[----:B------:R-:W-:-:S02]  /*f500*/  LOP3.LUT R5, R177, 0x38, R6, 0xf8, !PT ;  /* 0x00000038b1057812 */ /* 0x000fc400078ef806 */
[----:B------:R-:W-:Y:S02]  /*f510*/  SHF.L.U32 R4, R4, 0xa, RZ ;  /* 0x0000000a04047819 */ /* 0x000fe400000006ff */
[----:B------:R-:W-:Y:S02]  /*f520*/  LOP3.LUT R9, R5, R178, RZ, 0x3c, !PT ;  /* 0x000000b205097212 */ /* 0x000fe400078e3cff */
[----:B------:R-:W-:-:S04]  /*f530*/  LOP3.LUT R8, R4, 0x7fffe000, RZ, 0xc0, !PT ;  /* 0x7fffe00004087812 */ /* 0x000fc800078ec0ff */
[----:B------:R-:W-:-:S05]  /*f540*/  IADD3 R9, R9, R8, R179 ;  /* 0x0000000809097210 */ /* 0x000fca0007ffe0b3 */
[----:B------:R-:W-:-:S05]  /*f550*/  IMAD R43, R9, 0x2, R2 ;  /* 0x00000002092b7824 */ /* 0x000fca00078e0202 */
[----:B------:R-:W0:Y:S02]  /*f560*/  LDS.128 R8, [R43+0xc400] ;  /* 0x00c400002b087984 */ /* 0x000e240000000c00 */
[--C-:B0-----:R-:W-:Y:S02]  /*f570*/  HADD2.F32 R48, -RZ, R8.reuse.H0_H0 ;  /* 0x20000008ff307230 */ /* 0x101fe40000004100 */
[----:B------:R-:W-:Y:S02]  /*f580*/  HADD2.F32 R8, -RZ, R8.H1_H1 ;  /* 0x30000008ff087230 */ /* 0x000fe40000004100 */
[----:B------:R-:W-:Y:S02]  /*f590*/  HADD2.F32 R49, -RZ, R9.H0_H0 ;  /* 0x20000009ff317230 */ /* 0x000fe40000004100 */
[C---:B------:R-:W-:Y:S01]  /*f5a0*/  FMUL.FTZ R57, R48.reuse, R55 ;  /* 0x0000003730397220 */ /* 0x040fe20000410000 */
[----:B------:R-:W-:Y:S01]  /*f5b0*/  FMUL.FTZ R59, R48, R53 ;  /* 0x00000035303b7220 */ /* 0x000fe20000410000 */
[----:B------:R-:W-:-:S02]  /*f5c0*/  HADD2.F32 R48, -RZ, R27.H0_H0 ;  /* 0x2000001bff307230 */ /* 0x000fc40000004100 */
[C---:B------:R-:W-:Y:S01]  /*f5d0*/  FMUL.FTZ R54, R8.reuse, R52 ;  /* 0x0000003408367220 */ /* 0x040fe20000410000 */
[----:B------:R-:W-:Y:S02]  /*f5e0*/  HADD2.F32 R9, -RZ, R9.H1_H1 ;  /* 0x30000009ff097230 */ /* 0x000fe40000004100 */
[--C-:B------:R-:W-:Y:S02]  /*f5f0*/  HADD2.F32 R50, -RZ, R10.reuse.H0_H0 ;  /* 0x2000000aff327230 */ /* 0x100fe40000004100 */
[----:B------:R-:W-:Y:S01]  /*f600*/  FMUL.FTZ R8, R8, R48 ;  /* 0x0000003008087220 */ /* 0x000fe20000410000 */
[----:B------:R-:W-:Y:S02]  /*f610*/  HADD2.F32 R10, -RZ, R10.H1_H1 ;  /* 0x3000000aff0a7230 */ /* 0x000fe40000004100 */
[--C-:B------:R-:W-:Y:S02]  /*f620*/  HADD2.F32 R51, -RZ, R11.reuse.H0_H0 ;  /* 0x2000000bff337230 */ /* 0x100fe40000004100 */
[----:B------:R-:W-:Y:S01]  /*f630*/  HADD2.F32 R11, -RZ, R11.H1_H1 ;  /* 0x3000000bff0b7230 */ /* 0x000fe20000004100 */
[----:B--2---:R-:W0:Y:S02]  /*f640*/  LDS.128 R4, [R60] ;  /* 0x000000003c047984 */ /* 0x004e240000000c00 */
[----:B0-----:R-:W-:-:S02]  /*f650*/  HADD2.F32 R44, -RZ, R4.H0_H0 ;  /* 0x20000004ff2c7230 */ /* 0x001fc40000004100 */
[----:B------:R-:W-:Y:S02]  /*f660*/  HADD2.F32 R45, -RZ, R4.H1_H1 ;  /* 0x30000004ff2d7230 */ /* 0x000fe40000004100 */
[----:B------:R-:W-:Y:S02]  /*f670*/  HADD2.F32 R46, -RZ, R5.H0_H0 ;  /* 0x20000005ff2e7230 */ /* 0x000fe40000004100 */
[C---:B------:R-:W-:Y:S01]  /*f680*/  FFMA.FTZ R57, R44.reuse, R53, -R57 ;  /* 0x000000352c397223 */ /* 0x040fe20000010839 */
[----:B------:R-:W-:Y:S01]  /*f690*/  FFMA.FTZ R59, R44, R55, R59 ;  /* 0x000000372c3b7223 */ /* 0x000fe2000001003b */
[----:B------:R-:W-:Y:S02]  /*f6a0*/  HADD2.F32 R53, -RZ, R30.H1_H1 ;  /* 0x3000001eff357230 */ /* 0x000fe40000004100 */
[C---:B------:R-:W-:Y:S01]  /*f6b0*/  FFMA.FTZ R54, R45.reuse, R48, -R54 ;  /* 0x000000302d367223 */ /* 0x040fe20000010836 */
[----:B------:R-:W-:Y:S02]  /*f6c0*/  HADD2.F32 R44, -RZ, R26.H1_H1 ;  /* 0x3000001aff2c7230 */ /* 0x000fe40000004100 */
[----:B------:R-:W-:Y:S01]  /*f6d0*/  FFMA.FTZ R52, R45, R52, R8 ;  /* 0x000000342d347223 */ /* 0x000fe20000010008 */
[----:B------:R-:W-:-:S02]  /*f6e0*/  HADD2.F32 R48, -RZ, R31.H1_H1 ;  /* 0x3000001fff307230 */ /* 0x000fc40000004100 */
[CC--:B------:R-:W-:Y:S01]  /*f6f0*/  FMUL.FTZ R55, R49.reuse, R53.reuse ;  /* 0x0000003531377220 */ /* 0x0c0fe20000410000 */
[----:B------:R-:W-:Y:S02]  /*f700*/  HADD2.F32 R8, -RZ, R27.H1_H1 ;  /* 0x3000001bff087230 */ /* 0x000fe40000004100 */
[-C--:B------:R-:W-:Y:S01]  /*f710*/  FMUL.FTZ R56, R49, R44.reuse ;  /* 0x0000002c31387220 */ /* 0x080fe20000410000 */
[----:B------:R-:W-:Y:S02]  /*f720*/  HADD2.F32 R5, -RZ, R5.H1_H1 ;  /* 0x30000005ff057230 */ /* 0x000fe40000004100 */
[C---:B------:R-:W-:Y:S01]  /*f730*/  FFMA.FTZ R55, R46.reuse, R44, -R55 ;  /* 0x0000002c2e377223 */ /* 0x040fe20000010837 */
[----:B------:R-:W-:Y:S02]  /*f740*/  HADD2.F32 R45, -RZ, R32.H0_H0 ;  /* 0x20000020ff2d7230 */ /* 0x000fe40000004100 */
[----:B------:R-:W-:Y:S01]  /*f750*/  FFMA.FTZ R56, R46, R53, R56 ;  /* 0x000000352e387223 */ /* 0x000fe20000010038 */
[----:B------:R-:W-:Y:S01]  /*f760*/  FMUL.FTZ R46, R9, R48 ;  /* 0x00000030092e7220 */ /* 0x000fe20000410000 */
[----:B------:R-:W-:-:S02]  /*f770*/  HADD2.F32 R44, -RZ, R28.H0_H0 ;  /* 0x2000001cff2c7230 */ /* 0x000fc40000004100 */
[-C--:B------:R-:W-:Y:S01]  /*f780*/  FMUL.FTZ R58, R9, R8.reuse ;  /* 0x00000008093a7220 */ /* 0x080fe20000410000 */
[----:B------:R-:W-:Y:S02]  /*f790*/  HADD2.F32 R49, -RZ, R33.H0_H0 ;  /* 0x20000021ff317230 */ /* 0x000fe40000004100 */
[----:B------:R-:W-:Y:S01]  /*f7a0*/  FFMA.FTZ R46, R5, R8, -R46 ;  /* 0x00000008052e7223 */ /* 0x000fe2000001082e */
[--C-:B------:R-:W-:Y:S02]  /*f7b0*/  HADD2.F32 R47, -RZ, R6.reuse.H0_H0 ;  /* 0x20000006ff2f7230 */ /* 0x100fe40000004100 */
[C---:B------:R-:W-:Y:S01]  /*f7c0*/  FMUL.FTZ R8, R50.reuse, R45 ;  /* 0x0000002d32087220 */ /* 0x040fe20000410000 */
[----:B------:R-:W-:Y:S02]  /*f7d0*/  HADD2.F32 R6, -RZ, R6.H1_H1 ;  /* 0x30000006ff067230 */ /* 0x000fe40000004100 */
[----:B------:R-:W-:Y:S01]  /*f7e0*/  FMUL.FTZ R50, R50, R44 ;  /* 0x0000002c32327220 */ /* 0x000fe20000410000 */
[----:B------:R-:W-:-:S02]  /*f7f0*/  HADD2.F32 R9, -RZ, R29.H0_H0 ;  /* 0x2000001dff097230 */ /* 0x000fc40000004100 */
[----:B------:R-:W-:Y:S01]  /*f800*/  FFMA.FTZ R53, R5, R48, R58 ;  /* 0x0000003005357223 */ /* 0x000fe2000001003a */
[C---:B------:R-:W-:Y:S01]  /*f810*/  FMUL.FTZ R5, R10.reuse, R49 ;  /* 0x000000310a057220 */ /* 0x040fe20000410000 */
[C---:B------:R-:W-:Y:S01]  /*f820*/  FFMA.FTZ R44, R47.reuse, R44, -R8 ;  /* 0x0000002c2f2c7223 */ /* 0x040fe20000010808 */
[----:B------:R-:W-:Y:S01]  /*f830*/  FFMA.FTZ R50, R47, R45, R50 ;  /* 0x0000002d2f327223 */ /* 0x000fe20000010032 */
[-C--:B------:R-:W-:Y:S01]  /*f840*/  FMUL.FTZ R47, R10, R9.reuse ;  /* 0x000000090a2f7220 */ /* 0x080fe20000410000 */
[C---:B------:R-:W-:Y:S01]  /*f850*/  FFMA.FTZ R45, R6.reuse, R9, -R5 ;  /* 0x00000009062d7223 */ /* 0x040fe20000010805 */
[----:B------:R-:W-:Y:S02]  /*f860*/  HADD2.F32 R9, -RZ, R32.H1_H1 ;  /* 0x30000020ff097230 */ /* 0x000fe40000004100 */
[----:B------:R-:W-:Y:S02]  /*f870*/  HADD2.F32 R5, -RZ, R28.H1_H1 ;  /* 0x3000001cff057230 */ /* 0x000fe40000004100 */
[----:B------:R-:W-:Y:S01]  /*f880*/  FFMA.FTZ R47, R6, R49, R47 ;  /* 0x00000031062f7223 */ /* 0x000fe2000001002f */
[----:B------:R-:W-:-:S02]  /*f890*/  HADD2.F32 R10, -RZ, R33.H1_H1 ;  /* 0x30000021ff0a7230 */ /* 0x000fc40000004100 */
[C---:B------:R-:W-:Y:S01]  /*f8a0*/  FMUL.FTZ R49, R51.reuse, R9 ;  /* 0x0000000933317220 */ /* 0x040fe20000410000 */
[----:B------:R-:W-:Y:S02]  /*f8b0*/  HADD2.F32 R8, -RZ, R29.H1_H1 ;  /* 0x3000001dff087230 */ /* 0x000fe40000004100 */
[-C--:B------:R-:W-:Y:S01]  /*f8c0*/  FMUL.FTZ R6, R51, R5.reuse ;  /* 0x0000000533067220 */ /* 0x080fe20000410000 */
[--C-:B------:R-:W-:Y:S02]  /*f8d0*/  HADD2.F32 R4, -RZ, R7.reuse.H0_H0 ;  /* 0x20000007ff047230 */ /* 0x100fe40000004100 */
[C---:B------:R-:W-:Y:S01]  /*f8e0*/  FMUL.FTZ R48, R11.reuse, R10 ;  /* 0x0000000a0b307220 */ /* 0x040fe20000410000 */
[----:B------:R-:W-:Y:S02]  /*f8f0*/  HADD2.F32 R7, -RZ, R7.H1_H1 ;  /* 0x30000007ff077230 */ /* 0x000fe40000004100 */
[-C--:B------:R-:W-:Y:S01]  /*f900*/  FMUL.FTZ R51, R11, R8.reuse ;  /* 0x000000080b337220 */ /* 0x080fe20000410000 */
[C---:B------:R-:W-:Y:S01]  /*f910*/  FFMA.FTZ R49, R4.reuse, R5, -R49 ;  /* 0x0000000504317223 */ /* 0x040fe20000010831 */
[----:B------:R-:W-:Y:S01]  /*f920*/  FFMA.FTZ R11, R4, R9, R6 ;  /* 0x00000009040b7223 */ /* 0x000fe20000010006 */
        /* <DEDUP_REMOVED lines=8> */
[----:B------:R2:W-:Y:S01]  /*f9b0*/  STS.128 [R60], R4 ;  /* 0x000000043c007388 */ /* 0x0005e20000000c00 */
[----:B------:R-:W-:-:S02]  /*f9c0*/  F2FP.F16.F32.PACK_AB R10, R47, R50 ;  /* 0x000000322f0a723e */ /* 0x000fc400000000ff */
[----:B------:R-:W-:-:S05]  /*f9d0*/  F2FP.F16.F32.PACK_AB R11, R58, R11 ;  /* 0x0000000b3a0b723e */ /* 0x000fca00000000ff */
[----:B------:R2:W-:Y:S02]  /*f9e0*/  STS.128 [R43+0xc400], R8 ;  /* 0x00c400082b007388 */ /* 0x0005e40000000c00 */
.L_x_615:
[----:B------:R-:W-:Y:S05]  /*f9f0*/  BSYNC B2 ;  /* 0x0000000000027941 */ /* 0x000fea0003800000 */
.L_x_614:
[----:B------:R-:W-:Y:S05]  /*fa00*/  @P2 BRA `(.L_x_611) ;  /* 0x00000004005c2947 */ /* 0x000fea0003800000 */
[----:B------:R-:W3:Y:S01]  /*fa10*/  LDL R59, [R1+0x58] ;  /* 0x00005800013b7983 */ /* 0x000ee20000100800 */
[----:B------:R-:W-:Y:S01]  /*fa20*/  LEA.HI R25, R25, R164, RZ, 0x1d ;  /* 0x000000a419197211 */ /* 0x000fe200078fe8ff */
[----:B------:R-:W-:Y:S02]  /*fa30*/  HADD2.F32 R54, -RZ, R15.H0_H0 ;  /* 0x2000000fff367230 */ /* 0x000fe40000004100 */
[----:B------:R-:W-:Y:S01]  /*fa40*/  HADD2.F32 R52, -RZ, R0.H0_H0 ;  /* 0x20000000ff347230 */ /* 0x000fe20000004100 */
[----:B-12---:R-:W-:Y:S01]  /*fa50*/  SHF.R.S32.HI R6, RZ, 0x1f, R25 ;  /* 0x0000001fff067819 */ /* 0x006fe20000011419 */
[----:B------:R-:W-:Y:S02]  /*fa60*/  IMAD.SHL.U32 R4, R25, 0x8, RZ ;  /* 0x0000000819047824 */ /* 0x000fe400078e00ff */
[----:B------:R-:W-:Y:S01]  /*fa70*/  HADD2.F32 R51, -RZ, R20.H0_H0 ;  /* 0x20000014ff337230 */ /* 0x000fe20000004100 */
[----:B------:R-:W-:Y:S02]  /*fa80*/  LEA.HI R6, R6, R25, RZ, 0x3 ;  /* 0x0000001906067211 */ /* 0x000fe400078f18ff */
[----:B0-----:R-:W-:-:S02]  /*fa90*/  LOP3.LUT R5, R177, 0x38, R4, 0xf8, !PT ;  /* 0x00000038b1057812 */ /* 0x001fc400078ef804 */
        /* <DEDUP_REMOVED lines=19> */
[----:B---3--:R-:W0:Y:S02]  /*fbd0*/  LDS.128 R4, [R59] ;  /* 0x000000003b047984 */ /* 0x008e240000000c00 */
[----:B0-----:R-:W-:-:S02]  /*fbe0*/  HADD2.F32 R43, -RZ, R4.H0_H0 ;  /* 0x20000004ff2b7230 */ /* 0x001fc40000004100 */
[----:B------:R-:W-:Y:S02]  /*fbf0*/  HADD2.F32 R44, -RZ, R4.H1_H1 ;  /* 0x30000004ff2c7230 */ /* 0x000fe40000004100 */
[----:B------:R-:W-:Y:S02]  /*fc00*/  HADD2.F32 R45, -RZ, R5.H0_H0 ;  /* 0x20000005ff2d7230 */ /* 0x000fe40000004100 */
[C---:B------:R-:W-:Y:S01]  /*fc10*/  FFMA.FTZ R56, R43.reuse, R52, -R56 ;  /* 0x000000342b387223 */ /* 0x040fe20000010838 */
[----:B------:R-:W-:Y:S02]  /*fc20*/  HADD2.F32 R52, -RZ, R15.H1_H1 ;  /* 0x3000000fff347230 */ /* 0x000fe40000004100 */
[----:B------:R-:W-:Y:S01]  /*fc30*/  FFMA.FTZ R58, R43, R54, R58 ;  /* 0x000000362b3a7223 */ /* 0x000fe2000001003a */
[----:B------:R-:W-:Y:S02]  /*fc40*/  HADD2.F32 R43, -RZ, R0.H1_H1 ;  /* 0x30000000ff2b7230 */ /* 0x000fe40000004100 */
[----:B------:R-:W-:Y:S01]  /*fc50*/  FFMA.FTZ R53, R44, R47, -R53 ;  /* 0x0000002f2c357223 */ /* 0x000fe20000010835 */
[----:B------:R-:W-:-:S02]  /*fc60*/  HADD2.F32 R54, -RZ, R20.H1_H1 ;  /* 0x30000014ff367230 */ /* 0x000fc40000004100 */
[-C--:B------:R-:W-:Y:S01]  /*fc70*/  FMUL.FTZ R8, R48, R52.reuse ;  /* 0x0000003430087220 */ /* 0x080fe20000410000 */
[----:B------:R-:W-:Y:S01]  /*fc80*/  FFMA.FTZ R55, R44, R51, R55 ;  /* 0x000000332c377223 */ /* 0x000fe20000010037 */
[-C--:B------:R-:W-:Y:S01]  /*fc90*/  FMUL.FTZ R57, R48, R43.reuse ;  /* 0x0000002b30397220 */ /* 0x080fe20000410000 */
[----:B------:R-:W-:Y:S02]  /*fca0*/  HADD2.F32 R44, -RZ, R21.H0_H0 ;  /* 0x20000015ff2c7230 */ /* 0x000fe40000004100 */
[C---:B------:R-:W-:Y:S01]  /*fcb0*/  FFMA.FTZ R47, R45.reuse, R43, -R8 ;  /* 0x0000002b2d2f7223 */ /* 0x040fe20000010808 */
[----:B------:R-:W-:Y:S02]  /*fcc0*/  HADD2.F32 R8, -RZ, R12.H1_H1 ;  /* 0x3000000cff087230 */ /* 0x000fe40000004100 */
[----:B------:R-:W-:Y:S01]  /*fcd0*/  FFMA.FTZ R57, R45, R52, R57 ;  /* 0x000000342d397223 */ /* 0x000fe20000010039 */
[----:B------:R-:W-:Y:S02]  /*fce0*/  HADD2.F32 R5, -RZ, R5.H1_H1 ;  /* 0x30000005ff057230 */ /* 0x000fe40000004100 */
[----:B------:R-:W-:Y:S01]  /*fcf0*/  FMUL.FTZ R48, R9, R54 ;  /* 0x0000003609307220 */ /* 0x000fe20000410000 */
[----:B------:R-:W-:-:S02]  /*fd00*/  HADD2.F32 R43, -RZ, R13.H0_H0 ;  /* 0x2000000dff2b7230 */ /* 0x000fc40000004100 */
[----:B------:R-:W-:Y:S01]  /*fd10*/  FMUL.FTZ R52, R9, R8 ;  /* 0x0000000809347220 */ /* 0x000fe20000410000 */
[----:B------:R-:W-:Y:S02]  /*fd20*/  HADD2.F32 R45, -RZ, R24.H0_H0 ;  /* 0x20000018ff2d7230 */ /* 0x000fe40000004100 */
[----:B------:R-:W-:Y:S01]  /*fd30*/  FMUL.FTZ R51, R49, R44 ;  /* 0x0000002c31337220 */ /* 0x000fe20000410000 */
[--C-:B------:R-:W-:Y:S02]  /*fd40*/  HADD2.F32 R46, -RZ, R6.reuse.H0_H0 ;  /* 0x20000006ff2e7230 */ /* 0x100fe40000004100 */
[----:B------:R-:W-:Y:S01]  /*fd50*/  FFMA.FTZ R48, R5, R8, -R48 ;  /* 0x0000000805307223 */ /* 0x000fe20000010830 */
[----:B------:R-:W-:Y:S02]  /*fd60*/  HADD2.F32 R6, -RZ, R6.H1_H1 ;  /* 0x30000006ff067230 */ /* 0x000fe40000004100 */
[----:B------:R-:W-:Y:S01]  /*fd70*/  FMUL.FTZ R49, R49, R43 ;  /* 0x0000002b31317220 */ /* 0x000fe20000410000 */
[----:B------:R-:W-:-:S02]  /*fd80*/  HADD2.F32 R9, -RZ, R14.H0_H0 ;  /* 0x2000000eff097230 */ /* 0x000fc40000004100 */
[----:B------:R-:W-:Y:S01]  /*fd90*/  FFMA.FTZ R52, R5, R54, R52 ;  /* 0x0000003605347223 */ /* 0x000fe20000010034 */
[----:B------:R-:W-:Y:S01]  /*fda0*/  FMUL.FTZ R5, R10, R45 ;  /* 0x0000002d0a057220 */ /* 0x000fe20000410000 */
        /* <DEDUP_REMOVED lines=10> */
[----:B------:R-:W-:Y:S01]  /*fe50*/  FMUL.FTZ R50, R50, R5 ;  /* 0x0000000532327220 */ /* 0x000fe20000410000 */
        /* <DEDUP_REMOVED lines=18> */
.L_x_611:
[----:B------:R-:W-:Y:S05]  /*ff80*/  BSYNC B1 ;  /* 0x0000000000017941 */ /* 0x000fea0003800000 */
.L_x_610:
[----:B-123--:R-:W-:-:S05]  /*ff90*/  VIADD R4, R166, 0x40 ;  /* 0x00000040a6047836 */ /* 0x00efca0000000000 */
[----:B------:R-:W-:-:S13]  /*ffa0*/  ISETP.GE.AND P0, PT, R4, R3, PT ;  /* 0x000000030400720c */ /* 0x000fda0003f06270 */
[----:B------:R-:W-:Y:S05]  /*ffb0*/  @P0 BRA `(.L_x_594) ;  /* 0x00000010004c0947 */ /* 0x000fea0003800000 */
[----:B------:R-:W1:Y:S01]  /*ffc0*/  LDC R3, c[0x0][0x3f4] ;  /* 0x0000fd00ff037b82 */ /* 0x000e620000000800 */
[C---:B------:R-:W-:Y:S01]  /*ffd0*/  VIADD R6, R16.reuse, 0x40 ;  /* 0x0000004010067836 */ /* 0x040fe20000000000 */
[C---:B------:R-:W-:Y:S01]  /*ffe0*/  IADD3 R4, R16.reuse, 0x20, RZ ;  /* 0x0000002010047810 */ /* 0x040fe20007ffe0ff */
[----:B------:R-:W-:Y:S01]  /*fff0*/  BSSY B1, `(.L_x_616) ;  /* 0x000005d000017945 */ /* 0x000fe20003800000 */
[----:B------:R-:W-:Y:S02]  /*10000*/  SHF.R.U32.HI R55, RZ, 0x3, R168 ;  /* 0x00000003ff377819 */ /* 0x000fe400000116a8 */
[-C--:B-1----:R-:W-:Y:S02]  /*10010*/  ISETP.GE.AND P0, PT, R16, R3.reuse, PT ;  /* 0x000000031000720c */ /* 0x082fe40003f06270 */
[-C--:B------:R-:W-:Y:S02]  /*10020*/  ISETP.GE.AND P1, PT, R4, R3.reuse, PT ;  /* 0x000000030400720c */ /* 0x080fe40003f26270 */
[----:B------:R-:W-:-:S09]  /*10030*/  ISETP.GE.AND P2, PT, R6, R3, PT ;  /* 0x000000030600720c */ /* 0x000fd20003f46270 */
[----:B------:R-:W-:Y:S05]  /*10040*/  @P0 BRA `(.L_x_617) ;  /* 0x00000004005c0947 */ /* 0x000fea0003800000 */
[----:B------:R-:W2:Y:S01]  /*10050*/  LDL R57, [R1+0x5c] ;  /* 0x00005c0001397983 */ /* 0x000ea20000100800 */
[----:B------:R-:W-:Y:S01]  /*10060*/  LEA.HI R4, R3, R214, RZ, 0x1d ;  /* 0x000000d603047211 */ /* 0x000fe200078fe8ff */
[----:B------:R-:W-:Y:S02]  /*10070*/  HADD2.F32 R53, -RZ, R39.H0_H0 ;  /* 0x20000027ff357230 */ /* 0x000fe40000004100 */
[----:B------:R-:W-:Y:S01]  /*10080*/  HADD2.F32 R51, -RZ, R34.H0_H0 ;  /* 0x20000022ff337230 */ /* 0x000fe20000004100 */
[----:B------:R-:W-:Y:S01]  /*10090*/  SHF.R.S32.HI R7, RZ, 0x1f, R4 ;  /* 0x0000001fff077819 */ /* 0x000fe20000011404 */
[----:B0-----:R-:W-:Y:S02]  /*100a0*/  IMAD.SHL.U32 R5, R4, 0x8, RZ ;  /* 0x0000000804057824 */ /* 0x001fe400078e00ff */
[----:B------:R-:W-:Y:S01]  /*100b0*/  HADD2.F32 R58, -RZ, R40.H0_H0 ;  /* 0x20000028ff3a7230 */ /* 0x000fe20000004100 */
[----:B------:R-:W-:Y:S01]  /*100c0*/  LEA.HI R7, R7, R4, RZ, 0x3 ;  /* 0x0000000407077211 */ /* 0x000fe200078f18ff */
[--C-:B------:R-:W-:Y:S01]  /*100d0*/  HADD2.F32 R56, -RZ, R35.reuse.H0_H0 ;  /* 0x20000023ff387230 */ /* 0x100fe20000004100 */
[----:B------:R-:W-:Y:S01]  /*100e0*/  LOP3.LUT R4, R168, 0x38, R5, 0xf8, !PT ;  /* 0x00000038a8047812 */ /* 0x000fe200078ef805 */
[----:B------:R-:W-:Y:S01]  /*100f0*/  HADD2.F32 R35, -RZ, R35.H1_H1 ;  /* 0x30000023ff237230 */ /* 0x000fe20000004100 */
[----:B------:R-:W-:-:S02]  /*10100*/  SHF.L.U32 R7, R7, 0xa, RZ ;  /* 0x0000000a07077819 */ /* 0x000fc400000006ff */
        /* <DEDUP_REMOVED lines=8> */
[-C--:B------:R-:W-:Y:S01]  /*10190*/  FMUL.FTZ R52, R53, R47.reuse ;  /* 0x0000002f35347220 */ /* 0x080fe20000410000 */
[----:B------:R-:W-:Y:S01]  /*101a0*/  FMUL.FTZ R54, R51, R47 ;  /* 0x0000002f33367220 */ /* 0x000fe20000410000 */
[----:B------:R-:W-:-:S02]  /*101b0*/  HADD2.F32 R47, -RZ, R34.H1_H1 ;  /* 0x30000022ff2f7230 */ /* 0x000fc40000004100 */
[----:B------:R-:W-:Y:S02]  /*101c0*/  HADD2.F32 R9, -RZ, R9.H1_H1 ;  /* 0x30000009ff097230 */ /* 0x000fe40000004100 */
[--C-:B------:R-:W-:Y:S02]  /*101d0*/  HADD2.F32 R49, -RZ, R10.reuse.H0_H0 ;  /* 0x2000000aff317230 */ /* 0x100fe40000004100 */
[----:B------:R-:W-:Y:S02]  /*101e0*/  HADD2.F32 R10, -RZ, R10.H1_H1 ;  /* 0x3000000aff0a7230 */ /* 0x000fe40000004100 */
[--C-:B------:R-:W-:Y:S02]  /*101f0*/  HADD2.F32 R50, -RZ, R11.reuse.H0_H0 ;  /* 0x2000000bff327230 */ /* 0x100fe40000004100 */
[----:B------:R-:W-:Y:S01]  /*10200*/  HADD2.F32 R11, -RZ, R11.H1_H1 ;  /* 0x3000000bff0b7230 */ /* 0x000fe20000004100 */
[----:B--2---:R-:W0:Y:S02]  /*10210*/  LDS.128 R4, [R57] ;  /* 0x0000000039047984 */ /* 0x004e240000000c00 */
[----:B0-----:R-:W-:-:S02]  /*10220*/  HADD2.F32 R43, -RZ, R4.H0_H0 ;  /* 0x20000004ff2b7230 */ /* 0x001fc40000004100 */
[----:B------:R-:W-:Y:S02]  /*10230*/  HADD2.F32 R44, -RZ, R4.H1_H1 ;  /* 0x30000004ff2c7230 */ /* 0x000fe40000004100 */
[----:B------:R-:W-:Y:S02]  /*10240*/  HADD2.F32 R45, -RZ, R5.H0_H0 ;  /* 0x20000005ff2d7230 */ /* 0x000fe40000004100 */
[-C--:B------:R-:W-:Y:S01]  /*10250*/  FFMA.FTZ R52, R51, R43.reuse, -R52 ;  /* 0x0000002b33347223 */ /* 0x080fe20000010834 */
[----:B------:R-:W-:Y:S02]  /*10260*/  HADD2.F32 R51, -RZ, R39.H1_H1 ;  /* 0x30000027ff337230 */ /* 0x000fe40000004100 */
[----:B------:R-:W-:Y:S01]  /*10270*/  FFMA.FTZ R54, R53, R43, R54 ;  /* 0x0000002b35367223 */ /* 0x000fe20000010036 */
[-C--:B------:R-:W-:Y:S01]  /*10280*/  FMUL.FTZ R39, R58, R8.reuse ;  /* 0x000000083a277220 */ /* 0x080fe20000410000 */
[----:B------:R-:W-:Y:S01]  /*10290*/  FMUL.FTZ R43, R56, R8 ;  /* 0x00000008382b7220 */ /* 0x000fe20000410000 */
[----:B------:R-:W-:-:S02]  /*102a0*/  HADD2.F32 R53, -RZ, R40.H1_H1 ;  /* 0x30000028ff357230 */ /* 0x000fc40000004100 */
[----:B------:R-:W-:Y:S01]  /*102b0*/  FMUL.FTZ R8, R51, R48 ;  /* 0x0000003033087220 */ /* 0x000fe20000410000 */
[----:B------:R-:W-:Y:S01]  /*102c0*/  FFMA.FTZ R39, R56, R44, -R39 ;  /* 0x0000002c38277223 */ /* 0x000fe20000010827 */
[----:B------:R-:W-:Y:S02]  /*102d0*/  HADD2.F32 R5, -RZ, R5.H1_H1 ;  /* 0x30000005ff057230 */ /* 0x000fe40000004100 */
[C---:B------:R-:W-:Y:S01]  /*102e0*/  FMUL.FTZ R48, R47.reuse, R48 ;  /* 0x000000302f307220 */ /* 0x040fe20000410000 */
[----:B------:R-:W-:Y:S01]  /*102f0*/  FFMA.FTZ R34, R47, R45, -R8 ;  /* 0x0000002d2f227223 */ /* 0x000fe20000010808 */
[----:B------:R-:W-:Y:S02]  /*10300*/  HADD2.F32 R56, -RZ, R41.H0_H0 ;  /* 0x20000029ff387230 */ /* 0x000fe40000004100 */
[----:B------:R-:W-:Y:S01]  /*10310*/  FMUL.FTZ R8, R53, R9 ;  /* 0x0000000935087220 */ /* 0x000fe20000410000 */
[----:B------:R-:W-:Y:S01]  /*10320*/  FFMA.FTZ R43, R58, R44, R43 ;  /* 0x0000002c3a2b7223 */ /* 0x000fe2000001002b */
[----:B------:R-:W-:-:S02]  /*10330*/  HADD2.F32 R46, -RZ, R6.H0_H0 ;  /* 0x20000006ff2e7230 */ /* 0x000fc40000004100 */
[----:B------:R-:W-:Y:S01]  /*10340*/  FFMA.FTZ R48, R51, R45, R48 ;  /* 0x0000002d33307223 */ /* 0x000fe20000010030 */
[----:B------:R-:W-:Y:S02]  /*10350*/  HADD2.F32 R44, -RZ, R37.H0_H0 ;  /* 0x20000025ff2c7230 */ /* 0x000fe40000004100 */
[C---:B------:R-:W-:Y:S01]  /*10360*/  FMUL.FTZ R40, R35.reuse, R9 ;  /* 0x0000000923287220 */ /* 0x040fe20000410000 */
[----:B------:R-:W-:Y:S01]  /*10370*/  FFMA.FTZ R9, R35, R5, -R8 ;  /* 0x0000000523097223 */ /* 0x000fe20000010808 */
[----:B------:R-:W-:Y:S02]  /*10380*/  HADD2.F32 R58, -RZ, R42.H0_H0 ;  /* 0x2000002aff3a7230 */ /* 0x000fe40000004100 */
[-C--:B------:R-:W-:Y:S01]  /*10390*/  FMUL.FTZ R45, R56, R49.reuse ;  /* 0x00000031382d7220 */ /* 0x080fe20000410000 */
[----:B------:R-:W-:Y:S02]  /*103a0*/  HADD2.F32 R8, -RZ, R38.H0_H0 ;  /* 0x20000026ff087230 */ /* 0x000fe40000004100 */
[----:B------:R-:W-:Y:S01]  /*103b0*/  FMUL.FTZ R49, R44, R49 ;  /* 0x000000312c317220 */ /* 0x000fe20000410000 */
[----:B------:R-:W-:-:S02]  /*103c0*/  HADD2.F32 R6, -RZ, R6.H1_H1 ;  /* 0x30000006ff067230 */ /* 0x000fc40000004100 */
[----:B------:R-:W-:Y:S01]  /*103d0*/  FFMA.FTZ R35, R53, R5, R40 ;  /* 0x0000000535237223 */ /* 0x000fe20000010028 */
[----:B------:R-:W-:Y:S01]  /*103e0*/  FFMA.FTZ R45, R44, R46, -R45 ;  /* 0x0000002e2c2d7223 */ /* 0x000fe2000001082d */
[-C--:B------:R-:W-:Y:S01]  /*103f0*/  FMUL.FTZ R5, R58, R10.reuse ;  /* 0x0000000a3a057220 */ /* 0x080fe20000410000 */
[----:B------:R-:W-:Y:S02]  /*10400*/  HADD2.F32 R44, -RZ, R41.H1_H1 ;  /* 0x30000029ff2c7230 */ /* 0x000fe40000004100 */
[C---:B------:R-:W-:Y:S01]  /*10410*/  FMUL.FTZ R47, R8.reuse, R10 ;  /* 0x0000000a082f7220 */ /* 0x040fe20000410000 */
[----:B------:R-:W-:Y:S02]  /*10420*/  HADD2.F32 R51, -RZ, R42.H1_H1 ;  /* 0x3000002aff337230 */ /* 0x000fe40000004100 */
[----:B------:R-:W-:Y:S01]  /*10430*/  FFMA.FTZ R10, R8, R6, -R5 ;  /* 0x00000006080a7223 */ /* 0x000fe20000010805 */
[----:B------:R-:W-:Y:S02]  /*10440*/  HADD2.F32 R40, -RZ, R37.H1_H1 ;  /* 0x30000025ff287230 */ /* 0x000fe40000004100 */
[----:B------:R-:W-:Y:S01]  /*10450*/  FMUL.FTZ R5, R44, R50 ;  /* 0x000000322c057220 */ /* 0x000fe20000410000 */
[----:B------:R-:W-:-:S02]  /*10460*/  HADD2.F32 R41, -RZ, R38.H1_H1 ;  /* 0x30000026ff297230 */ /* 0x000fc40000004100 */
[----:B------:R-:W-:Y:S01]  /*10470*/  FFMA.FTZ R38, R58, R6, R47 ;  /* 0x000000063a267223 */ /* 0x000fe2000001002f */
[--C-:B------:R-:W-:Y:S02]  /*10480*/  HADD2.F32 R4, -RZ, R7.reuse.H0_H0 ;  /* 0x20000007ff047230 */ /* 0x100fe40000004100 */
[-C--:B------:R-:W-:Y:S01]  /*10490*/  FMUL.FTZ R6, R51, R11.reuse ;  /* 0x0000000b33067220 */ /* 0x080fe20000410000 */
[----:B------:R-:W-:Y:S02]  /*104a0*/  HADD2.F32 R7, -RZ, R7.H1_H1 ;  /* 0x30000007ff077230 */ /* 0x000fe40000004100 */
[C---:B------:R-:W-:Y:S01]  /*104b0*/  FMUL.FTZ R37, R40.reuse, R50 ;  /* 0x0000003228257220 */ /* 0x040fe20000410000 */
[C---:B------:R-:W-:Y:S01]  /*104c0*/  FMUL.FTZ R8, R41.reuse, R11 ;  /* 0x0000000b29087220 */ /* 0x040fe20000410000 */
[----:B------:R-:W-:Y:S01]  /*104d0*/  FFMA.FTZ R11, R40, R4, -R5 ;  /* 0x00000004280b7223 */ /* 0x000fe20000010805 */
[----:B------:R-:W-:Y:S01]  /*104e0*/  FFMA.FTZ R49, R56, R46, R49 ;  /* 0x0000002e38317223 */ /* 0x000fe20000010031 */
[-C--:B------:R-:W-:Y:S01]  /*104f0*/  FFMA.FTZ R40, R41, R7.reuse, -R6 ;  /* 0x0000000729287223 */ /* 0x080fe20000010806 */
[----:B------:R-:W-:Y:S01]  /*10500*/  FFMA.FTZ R37, R44, R4, R37 ;  /* 0x000000042c257223 */ /* 0x000fe20000010025 */
        /* <DEDUP_REMOVED lines=11> */
.L_x_617:
[----:B------:R-:W-:Y:S05]  /*105c0*/  BSYNC B1 ;  /* 0x0000000000017941 */ /* 0x000fea0003800000 */
.L_x_616:
[----:B------:R-:W-:Y:S04]  /*105d0*/  BSSY B1, `(.L_x_618) ;  /* 0x0000059000017945 */ /* 0x000fe80003800000 */
[----:B------:R-:W-:Y:S05]  /*105e0*/  @P1 BRA `(.L_x_619) ;  /* 0x00000004005c1947 */ /* 0x000fea0003800000 */
[----:B------:R-:W2:Y:S01]  /*105f0*/  LDL R50, [R1+0x50] ;  /* 0x0000500001327983 */ /* 0x000ea20000100800 */
[----:B-1----:R-:W-:Y:S01]  /*10600*/  LEA.HI R4, R3, R163, RZ, 0x1d ;  /* 0x000000a303047211 */ /* 0x002fe200078fe8ff */
[----:B------:R-:W-:Y:S02]  /*10610*/  HADD2.F32 R46, -RZ, R30.H0_H0 ;  /* 0x2000001eff2e7230 */ /* 0x000fe40000004100 */
[----:B------:R-:W-:Y:S01]  /*10620*/  HADD2.F32 R44, -RZ, R26.H0_H0 ;  /* 0x2000001aff2c7230 */ /* 0x000fe20000004100 */
[----:B------:R-:W-:Y:S01]  /*10630*/  SHF.R.S32.HI R7, RZ, 0x1f, R4 ;  /* 0x0000001fff077819 */ /* 0x000fe20000011404 */
[----:B0-----:R-:W-:Y:S02]  /*10640*/  IMAD.SHL.U32 R5, R4, 0x8, RZ ;  /* 0x0000000804057824 */ /* 0x001fe400078e00ff */
[----:B------:R-:W-:Y:S01]  /*10650*/  HADD2.F32 R48, -RZ, R31.H0_H0 ;  /* 0x2000001fff307230 */ /* 0x000fe20000004100 */
[----:B------:R-:W-:Y:S01]  /*10660*/  LEA.HI R7, R7, R4, RZ, 0x3 ;  /* 0x0000000407077211 */ /* 0x000fe200078f18ff */
[----:B------:R-:W-:Y:S01]  /*10670*/  HADD2.F32 R51, -RZ, R30.H1_H1 ;  /* 0x3000001eff337230 */ /* 0x000fe20000004100 */
        /* <DEDUP_REMOVED lines=10> */
[--C-:B------:R-:W-:Y:S02]  /*10720*/  HADD2.F32 R40, -RZ, R9.reuse.H0_H0 ;  /* 0x20000009ff287230 */ /* 0x100fe40000004100 */
[-C--:B------:R-:W-:Y:S01]  /*10730*/  FMUL.FTZ R43, R46, R39.reuse ;  /* 0x000000272e2b7220 */ /* 0x080fe20000410000 */
[----:B------:R-:W-:Y:S01]  /*10740*/  FMUL.FTZ R39, R44, R39 ;  /* 0x000000272c277220 */ /* 0x000fe20000410000 */
[----:B------:R-:W-:Y:S01]  /*10750*/  FMUL.FTZ R45, R48, R8 ;  /* 0x00000008302d7220 */ /* 0x000fe20000410000 */
[----:B------:R-:W-:-:S02]  /*10760*/  HADD2.F32 R9, -RZ, R9.H1_H1 ;  /* 0x30000009ff097230 */ /* 0x000fc40000004100 */
[-C--:B------:R-:W-:Y:S01]  /*10770*/  FMUL.FTZ R30, R51, R40.reuse ;  /* 0x00000028331e7220 */ /* 0x080fe20000410000 */
[----:B------:R-:W-:Y:S01]  /*10780*/  FMUL.FTZ R40, R49, R40 ;  /* 0x0000002831287220 */ /* 0x000fe20000410000 */
        /* <DEDUP_REMOVED lines=9> */
[--C-:B------:R-:W-:Y:S02]  /*10820*/  HADD2.F32 R44, -RZ, R27.reuse.H0_H0 ;  /* 0x2000001bff2c7230 */ /* 0x100fe40000004100 */
[----:B------:R-:W-:Y:S01]  /*10830*/  FFMA.FTZ R39, R46, R34, R39 ;  /* 0x000000222e277223 */ /* 0x000fe20000010027 */
[----:B------:R-:W-:Y:S02]  /*10840*/  HADD2.F32 R27, -RZ, R27.H1_H1 ;  /* 0x3000001bff1b7230 */ /* 0x000fe40000004100 */
[----:B------:R-:W-:Y:S01]  /*10850*/  FFMA.FTZ R30, R49, R35, -R30 ;  /* 0x00000023311e7223 */ /* 0x000fe2000001081e */
[----:B------:R-:W-:-:S02]  /*10860*/  HADD2.F32 R5, -RZ, R5.H1_H1 ;  /* 0x30000005ff057230 */ /* 0x000fc40000004100 */
[C---:B------:R-:W-:Y:S01]  /*10870*/  FMUL.FTZ R47, R44.reuse, R8 ;  /* 0x000000082c2f7220 */ /* 0x040fe20000410000 */
[-C--:B------:R-:W-:Y:S01]  /*10880*/  FFMA.FTZ R8, R44, R4.reuse, -R45 ;  /* 0x000000042c087223 */ /* 0x080fe2000001082d */
[----:B------:R-:W-:Y:S02]  /*10890*/  HADD2.F32 R45, -RZ, R31.H1_H1 ;  /* 0x3000001fff2d7230 */ /* 0x000fe40000004100 */
[----:B------:R-:W-:Y:S01]  /*108a0*/  FFMA.FTZ R40, R51, R35, R40 ;  /* 0x0000002333287223 */ /* 0x000fe20000010028 */
[----:B------:R-:W-:Y:S01]  /*108b0*/  FFMA.FTZ R26, R48, R4, R47 ;  /* 0x00000004301a7223 */ /* 0x000fe2000001002f */
[----:B------:R-:W-:Y:S02]  /*108c0*/  HADD2.F32 R31, -RZ, R28.H0_H0 ;  /* 0x2000001cff1f7230 */ /* 0x000fe40000004100 */
[-C--:B------:R-:W-:Y:S01]  /*108d0*/  FMUL.FTZ R34, R27, R9.reuse ;  /* 0x000000091b227220 */ /* 0x080fe20000410000 */
[----:B------:R-:W-:Y:S01]  /*108e0*/  FMUL.FTZ R4, R45, R9 ;  /* 0x000000092d047220 */ /* 0x000fe20000410000 */
[----:B------:R-:W-:-:S02]  /*108f0*/  HADD2.F32 R35, -RZ, R32.H0_H0 ;  /* 0x20000020ff237230 */ /* 0x000fc40000004100 */
[--C-:B------:R-:W-:Y:S02]  /*10900*/  HADD2.F32 R37, -RZ, R6.reuse.H0_H0 ;  /* 0x20000006ff257230 */ /* 0x100fe40000004100 */
[----:B------:R-:W-:Y:S01]  /*10910*/  FFMA.FTZ R9, R27, R5, -R4 ;  /* 0x000000051b097223 */ /* 0x000fe20000010804 */
[----:B------:R-:W-:Y:S02]  /*10920*/  HADD2.F32 R48, -RZ, R33.H0_H0 ;  /* 0x20000021ff307230 */ /* 0x000fe40000004100 */
[-C--:B------:R-:W-:Y:S01]  /*10930*/  FMUL.FTZ R4, R35, R41.reuse ;  /* 0x0000002923047220 */ /* 0x080fe20000410000 */
[----:B------:R-:W-:Y:S01]  /*10940*/  FMUL.FTZ R44, R31, R41 ;  /* 0x000000291f2c7220 */ /* 0x000fe20000410000 */
[----:B------:R-:W-:Y:S02]  /*10950*/  HADD2.F32 R46, -RZ, R29.H0_H0 ;  /* 0x2000001dff2e7230 */ /* 0x000fe40000004100 */
[----:B------:R-:W-:Y:S01]  /*10960*/  FFMA.FTZ R27, R45, R5, R34 ;  /* 0x000000052d1b7223 */ /* 0x000fe20000010022 */
[----:B------:R-:W-:-:S02]  /*10970*/  HADD2.F32 R6, -RZ, R6.H1_H1 ;  /* 0x30000006ff067230 */ /* 0x000fc40000004100 */
[-C--:B------:R-:W-:Y:S01]  /*10980*/  FMUL.FTZ R5, R48, R10.reuse ;  /* 0x0000000a30057220 */ /* 0x080fe20000410000 */
[-C--:B------:R-:W-:Y:S01]  /*10990*/  FFMA.FTZ R31, R31, R37.reuse, -R4 ;  /* 0x000000251f1f7223 */ /* 0x080fe20000010804 */
[----:B------:R-:W-:Y:S01]  /*109a0*/  FFMA.FTZ R44, R35, R37, R44 ;  /* 0x00000025232c7223 */ /* 0x000fe2000001002c */
        /* <DEDUP_REMOVED lines=9> */
[C---:B------:R-:W-:Y:S01]  /*10a40*/  FMUL.FTZ R29, R28.reuse, R42 ;  /* 0x0000002a1c1d7220 */ /* 0x040fe20000410000 */
[----:B------:R-:W-:Y:S02]  /*10a50*/  HADD2.F32 R7, -RZ, R7.H1_H1 ;  /* 0x30000007ff077230 */ /* 0x000fe40000004100 */
[-C--:B------:R-:W-:Y:S01]  /*10a60*/  FMUL.FTZ R4, R37, R11.reuse ;  /* 0x0000000b25047220 */ /* 0x080fe20000410000 */
[C---:B------:R-:W-:Y:S01]  /*10a70*/  FMUL.FTZ R6, R33.reuse, R11 ;  /* 0x0000000b21067220 */ /* 0x040fe20000410000 */
[-C--:B------:R-:W-:Y:S01]  /*10a80*/  FFMA.FTZ R11, R28, R38.reuse, -R5 ;  /* 0x000000261c0b7223 */ /* 0x080fe20000010805 */
[----:B------:R-:W-:Y:S01]  /*10a90*/  FFMA.FTZ R29, R32, R38, R29 ;  /* 0x00000026201d7223 */ /* 0x000fe2000001001d */
[-C--:B------:R-:W-:Y:S01]  /*10aa0*/  FFMA.FTZ R28, R33, R7.reuse, -R4 ;  /* 0x00000007211c7223 */ /* 0x080fe20000010804 */
        /* <DEDUP_REMOVED lines=11> */
.L_x_619:
[----:B------:R-:W-:Y:S05]  /*10b60*/  BSYNC B1 ;  /* 0x0000000000017941 */ /* 0x000fea0003800000 */
.L_x_618:
[----:B------:R-:W-:Y:S05]  /*10b70*/  @P2 BRA `(.L_x_594) ;  /* 0x00000004005c2947 */ /* 0x000fea0003800000 */
[----:B------:R-:W3:Y:S01]  /*10b80*/  LDL R43, [R1+0x4c] ;  /* 0x00004c00012b7983 */ /* 0x000ee20000100800 */
[----:B------:R-:W-:Y:S01]  /*10b90*/  LEA.HI R3, R3, R164, RZ, 0x1d ;  /* 0x000000a403037211 */ /* 0x000fe200078fe8ff */
[----:B------:R-:W-:Y:S02]  /*10ba0*/  HADD2.F32 R33, -RZ, R0.H0_H0 ;  /* 0x20000000ff217230 */ /* 0x000fe40000004100 */
[--C-:B------:R-:W-:Y:S01]  /*10bb0*/  HADD2.F32 R35, -RZ, R15.reuse.H0_H0 ;  /* 0x2000000fff237230 */ /* 0x100fe20000004100 */
[----:B-12---:R-:W-:Y:S01]  /*10bc0*/  SHF.R.S32.HI R4, RZ, 0x1f, R3 ;  /* 0x0000001fff047819 */ /* 0x006fe20000011403 */
[----:B0-----:R-:W-:Y:S02]  /*10bd0*/  IMAD.SHL.U32 R5, R3, 0x8, RZ ;  /* 0x0000000803057824 */ /* 0x001fe400078e00ff */
[----:B------:R-:W-:Y:S01]  /*10be0*/  HADD2.F32 R42, -RZ, R20.H0_H0 ;  /* 0x20000014ff2a7230 */ /* 0x000fe20000004100 */
[----:B------:R-:W-:Y:S01]  /*10bf0*/  LEA.HI R4, R4, R3, RZ, 0x3 ;  /* 0x0000000304047211 */ /* 0x000fe200078f18ff */
[----:B------:R-:W-:Y:S01]  /*10c00*/  HADD2.F32 R40, -RZ, R12.H0_H0 ;  /* 0x2000000cff287230 */ /* 0x000fe20000004100 */
[----:B------:R-:W-:Y:S01]  /*10c10*/  LOP3.LUT R3, R168, 0x38, R5, 0xf8, !PT ;  /* 0x00000038a8037812 */ /* 0x000fe200078ef805 */
[----:B------:R-:W-:Y:S01]  /*10c20*/  HADD2.F32 R44, -RZ, R15.H1_H1 ;  /* 0x3000000fff2c7230 */ /* 0x000fe20000004100 */
[----:B------:R-:W-:Y:S01]  /*10c30*/  SHF.L.U32 R4, R4, 0xa, RZ ;  /* 0x0000000a04047819 */ /* 0x000fe200000006ff */
[----:B------:R-:W-:Y:S01]  /*10c40*/  HADD2.F32 R0, -RZ, R0.H1_H1 ;  /* 0x30000000ff007230 */ /* 0x000fe20000004100 */
[----:B------:R-:W-:Y:S01]  /*10c50*/  LOP3.LUT R3, R3, R55, RZ, 0x3c, !PT ;  /* 0x0000003703037212 */ /* 0x000fe200078e3cff */
[----:B------:R-:W-:Y:S01]  /*10c60*/  HADD2.F32 R39, -RZ, R20.H1_H1 ;  /* 0x30000014ff277230 */ /* 0x000fe20000004100 */
[----:B------:R-:W-:Y:S01]  /*10c70*/  LOP3.LUT R8, R4, 0x7fffe000, RZ, 0xc0, !PT ;  /* 0x7fffe00004087812 */ /* 0x000fe200078ec0ff */
[----:B------:R-:W-:-:S02]  /*10c80*/  HADD2.F32 R41, -RZ, R21.H0_H0 ;  /* 0x20000015ff297230 */ /* 0x000fc40000004100 */
[----:B------:R-:W-:Y:S01]  /*10c90*/  HADD2.F32 R37, -RZ, R13.H0_H0 ;  /* 0x2000000dff257230 */ /* 0x000fe20000004100 */
        /* <DEDUP_REMOVED lines=8> */
[----:B------:R-:W-:-:S02]  /*10d20*/  HADD2.F32 R9, -RZ, R9.H1_H1 ;  /* 0x30000009ff097230 */ /* 0x000fc40000004100 */
[----:B------:R-:W-:Y:S01]  /*10d30*/  FMUL.FTZ R15, R42, R8 ;  /* 0x000000082a0f7220 */ /* 0x000fe20000410000 */
[----:B------:R-:W-:Y:S01]  /*10d40*/  FMUL.FTZ R29, R44, R30 ;  /* 0x0000001e2c1d7220 */ /* 0x000fe20000410000 */
[--C-:B------:R-:W-:Y:S02]  /*10d50*/  HADD2.F32 R31, -RZ, R10.reuse.H0_H0 ;  /* 0x2000000aff1f7230 */ /* 0x100fe40000004100 */
[----:B------:R-:W-:Y:S02]  /*10d60*/  HADD2.F32 R10, -RZ, R10.H1_H1 ;  /* 0x3000000aff0a7230 */ /* 0x000fe40000004100 */
[--C-:B------:R-:W-:Y:S02]  /*10d70*/  HADD2.F32 R32, -RZ, R11.reuse.H0_H0 ;  /* 0x2000000bff207230 */ /* 0x100fe40000004100 */
[----:B------:R-:W-:Y:S01]  /*10d80*/  HADD2.F32 R11, -RZ, R11.H1_H1 ;  /* 0x3000000bff0b7230 */ /* 0x000fe20000004100 */
[----:B---3--:R-:W0:Y:S02]  /*10d90*/  LDS.128 R4, [R43] ;  /* 0x000000002b047984 */ /* 0x008e240000000c00 */
[----:B0-----:R-:W-:-:S02]  /*10da0*/  HADD2.F32 R25, -RZ, R4.H0_H0 ;  /* 0x20000004ff197230 */ /* 0x001fc40000004100 */
[----:B------:R-:W-:Y:S02]  /*10db0*/  HADD2.F32 R4, -RZ, R4.H1_H1 ;  /* 0x30000004ff047230 */ /* 0x000fe40000004100 */
[--C-:B------:R-:W-:Y:S02]  /*10dc0*/  HADD2.F32 R26, -RZ, R5.reuse.H0_H0 ;  /* 0x20000005ff1a7230 */ /* 0x100fe40000004100 */
[-C--:B------:R-:W-:Y:S01]  /*10dd0*/  FFMA.FTZ R34, R33, R25.reuse, -R34 ;  /* 0x0000001921227223 */ /* 0x080fe20000010822 */
[----:B------:R-:W-:Y:S01]  /*10de0*/  FFMA.FTZ R38, R35, R25, R38 ;  /* 0x0000001923267223 */ /* 0x000fe20000010026 */
[C---:B------:R-:W-:Y:S01]  /*10df0*/  FMUL.FTZ R25, R40.reuse, R8 ;  /* 0x0000000828197220 */ /* 0x040fe20000410000 */
[----:B------:R-:W-:Y:S02]  /*10e00*/  HADD2.F32 R35, -RZ, R12.H1_H1 ;  /* 0x3000000cff237230 */ /* 0x000fe40000004100 */
[----:B------:R-:W-:Y:S01]  /*10e10*/  FFMA.FTZ R15, R40, R4, -R15 ;  /* 0x00000004280f7223 */ /* 0x000fe2000001080f */
[----:B------:R-:W-:-:S02]  /*10e20*/  HADD2.F32 R5, -RZ, R5.H1_H1 ;  /* 0x30000005ff057230 */ /* 0x000fc40000004100 */
[----:B------:R-:W-:Y:S01]  /*10e30*/  FMUL.FTZ R33, R0, R30 ;  /* 0x0000001e00217220 */ /* 0x000fe20000410000 */
[----:B------:R-:W-:Y:S01]  /*10e40*/  FFMA.FTZ R25, R42, R4, R25 ;  /* 0x000000042a197223 */ /* 0x000fe20000010019 */
[-C--:B------:R-:W-:Y:S01]  /*10e50*/  FFMA.FTZ R29, R0, R26.reuse, -R29 ;  /* 0x0000001a001d7223 */ /* 0x080fe2000001081d */
[-C--:B------:R-:W-:Y:S01]  /*10e60*/  FMUL.FTZ R0, R39, R9.reuse ;  /* 0x0000000927007220 */ /* 0x080fe20000410000 */
[----:B------:R-:W-:Y:S01]  /*10e70*/  FMUL.FTZ R4, R35, R9 ;  /* 0x0000000923047220 */ /* 0x000fe20000410000 */
[----:B------:R-:W-:Y:S02]  /*10e80*/  HADD2.F32 R40, -RZ, R24.H0_H0 ;  /* 0x20000018ff287230 */ /* 0x000fe40000004100 */
[----:B------:R-:W-:Y:S01]  /*10e90*/  FMUL.FTZ R8, R41, R31 ;  /* 0x0000001f29087220 */ /* 0x000fe20000410000 */
[----:B------:R-:W-:Y:S02]  /*10ea0*/  HADD2.F32 R30, -RZ, R14.H0_H0 ;  /* 0x2000000eff1e7230 */ /* 0x000fe40000004100 */
[----:B------:R-:W-:Y:S01]  /*10eb0*/  FFMA.FTZ R33, R44, R26, R33 ;  /* 0x0000001a2c217223 */ /* 0x000fe20000010021 */
[----:B------:R-:W-:-:S02]  /*10ec0*/  HADD2.F32 R27, -RZ, R6.H0_H0 ;  /* 0x20000006ff1b7230 */ /* 0x000fc40000004100 */
[-C--:B------:R-:W-:Y:S01]  /*10ed0*/  FFMA.FTZ R0, R35, R5.reuse, -R0 ;  /* 0x0000000523007223 */ /* 0x080fe20000010800 */
[----:B------:R-:W-:Y:S01]  /*10ee0*/  FFMA.FTZ R12, R39, R5, R4 ;  /* 0x00000005270c7223 */ /* 0x000fe20000010004 */
[----:B------:R-:W-:Y:S02]  /*10ef0*/  HADD2.F32 R6, -RZ, R6.H1_H1 ;  /* 0x30000006ff067230 */ /* 0x000fe40000004100 */
[C---:B------:R-:W-:Y:S01]  /*10f00*/  FMUL.FTZ R26, R37.reuse, R31 ;  /* 0x0000001f251a7220 */ /* 0x040fe20000410000 */
[-C--:B------:R-:W-:Y:S01]  /*10f10*/  FMUL.FTZ R5, R40, R10.reuse ;  /* 0x0000000a28057220 */ /* 0x080fe20000410000 */
[----:B------:R-:W-:Y:S01]  /*10f20*/  FMUL.FTZ R9, R30, R10 ;  /* 0x0000000a1e097220 */ /* 0x000fe20000410000 */
[-C--:B------:R-:W-:Y:S01]  /*10f30*/  FFMA.FTZ R20, R37, R27.reuse, -R8 ;  /* 0x0000001b25147223 */ /* 0x080fe20000010808 */
[----:B------:R-:W-:Y:S02]  /*10f40*/  HADD2.F32 R10, -RZ, R21.H1_H1 ;  /* 0x30000015ff0a7230 */ /* 0x000fe40000004100 */
[----:B------:R-:W-:Y:S01]  /*10f50*/  FFMA.FTZ R26, R41, R27, R26 ;  /* 0x0000001b291a7223 */ /* 0x000fe2000001001a */
[----:B------:R-:W-:-:S02]  /*10f60*/  HADD2.F32 R31, -RZ, R24.H1_H1 ;  /* 0x30000018ff1f7230 */ /* 0x000fc40000004100 */
[-C--:B------:R-:W-:Y:S01]  /*10f70*/  FFMA.FTZ R27, R30, R6.reuse, -R5 ;  /* 0x000000061e1b7223 */ /* 0x080fe20000010805 */
[----:B------:R-:W-:Y:S02]  /*10f80*/  HADD2.F32 R8, -RZ, R13.H1_H1 ;  /* 0x3000000dff087230 */ /* 0x000fe40000004100 */
[----:B------:R-:W-:Y:S01]  /*10f90*/  FFMA.FTZ R13, R40, R6, R9 ;  /* 0x00000006280d7223 */ /* 0x000fe20000010009 */
[----:B------:R-:W-:Y:S02]  /*10fa0*/  HADD2.F32 R21, -RZ, R14.H1_H1 ;  /* 0x3000000eff157230 */ /* 0x000fe40000004100 */
[----:B------:R-:W-:Y:S01]  /*10fb0*/  FMUL.FTZ R5, R10, R32 ;  /* 0x000000200a057220 */ /* 0x000fe20000410000 */
[--C-:B------:R-:W-:Y:S02]  /*10fc0*/  HADD2.F32 R28, -RZ, R7.reuse.H0_H0 ;  /* 0x20000007ff1c7230 */ /* 0x100fe40000004100 */
[----:B------:R-:W-:Y:S01]  /*10fd0*/  FMUL.FTZ R4, R31, R11 ;  /* 0x0000000b1f047220 */ /* 0x000fe20000410000 */
[----:B------:R-:W-:-:S02]  /*10fe0*/  HADD2.F32 R7, -RZ, R7.H1_H1 ;  /* 0x30000007ff077230 */ /* 0x000fc40000004100 */
[C---:B------:R-:W-:Y:S01]  /*10ff0*/  FMUL.FTZ R9, R8.reuse, R32 ;  /* 0x0000002008097220 */ /* 0x040fe20000410000 */
[C---:B------:R-:W-:Y:S01]  /*11000*/  FMUL.FTZ R6, R21.reuse, R11 ;  /* 0x0000000b15067220 */ /* 0x040fe20000410000 */
[-C--:B------:R-:W-:Y:S01]  /*11010*/  FFMA.FTZ R11, R8, R28.reuse, -R5 ;  /* 0x0000001c080b7223 */ /* 0x080fe20000010805 */
[----:B------:R-:W-:Y:S01]  /*11020*/  F2FP.F16.F32.PACK_AB R5, R0, R29 ;  /* 0x0000001d0005723e */ /* 0x000fe200000000ff */
[-C--:B------:R-:W-:Y:S01]  /*11030*/  FFMA.FTZ R14, R21, R7.reuse, -R4 ;  /* 0x00000007150e7223 */ /* 0x080fe20000010804 */
[----:B------:R-:W-:Y:S01]  /*11040*/  FFMA.FTZ R28, R10, R28, R9 ;  /* 0x0000001c0a1c7223 */ /* 0x000fe20000010009 */
[----:B------:R-:W-:Y:S01]  /*11050*/  FFMA.FTZ R21, R31, R7, R6 ;  /* 0x000000071f157223 */ /* 0x000fe20000010006 */
[----:B------:R-:W-:Y:S02]  /*11060*/  F2FP.F16.F32.PACK_AB R4, R15, R34 ;  /* 0x000000220f04723e */ /* 0x000fe400000000ff */
[----:B------:R-:W-:Y:S02]  /*11070*/  F2FP.F16.F32.PACK_AB R6, R27, R20 ;  /* 0x000000141b06723e */ /* 0x000fe400000000ff */
[----:B------:R-:W-:-:S02]  /*11080*/  F2FP.F16.F32.PACK_AB R7, R14, R11 ;  /* 0x0000000b0e07723e */ /* 0x000fc400000000ff */
[----:B------:R-:W-:Y:S02]  /*11090*/  F2FP.F16.F32.PACK_AB R8, R25, R38 ;  /* 0x000000261908723e */ /* 0x000fe400000000ff */
[----:B------:R-:W-:Y:S01]  /*110a0*/  F2FP.F16.F32.PACK_AB R9, R12, R33 ;  /* 0x000000210c09723e */ /* 0x000fe200000000ff */
[----:B------:R3:W-:Y:S01]  /*110b0*/  STS.128 [R43], R4 ;  /* 0x000000042b007388 */ /* 0x0007e20000000c00 */
[----:B------:R-:W-:Y:S02]  /*110c0*/  F2FP.F16.F32.PACK_AB R10, R13, R26 ;  /* 0x0000001a0d0a723e */ /* 0x000fe400000000ff */
[----:B------:R-:W-:-:S05]  /*110d0*/  F2FP.F16.F32.PACK_AB R11, R21, R28 ;  /* 0x0000001c150b723e */ /* 0x000fca00000000ff */
[----:B------:R3:W-:Y:S02]  /*110e0*/  STS.128 [R3+0xc400], R8 ;  /* 0x00c4000803007388 */ /* 0x0007e40000000c00 */
.L_x_594:
[----:B------:R-:W-:Y:S05]  /*110f0*/  BSYNC B0 ;  /* 0x0000000000007941 */ /* 0x000fea0003800000 */
.L_x_575:
[----:B------:R-:W-:Y:S01]  /*11100*/  @!PT LDS RZ, [RZ] ;  /* 0x00000000fffff984 */ /* 0x000fe20000000800 */
[----:B------:R-:W-:Y:S01]  /*11110*/  @!PT LDS RZ, [RZ] ;  /* 0x00000000fffff984 */ /* 0x000fe20000000800 */
[----:B------:R-:W-:Y:S01]  /*11120*/  @!PT LDS RZ, [RZ] ;  /* 0x00000000fffff984 */ /* 0x000fe20000000800 */
[----:B------:R-:W-:Y:S01]  /*11130*/  @!PT LDS RZ, [RZ] ;  /* 0x00000000fffff984 */ /* 0x000fe20000000800 */
[----:B------:R5:W-:Y:S06]  /*11140*/  MEMBAR.ALL.CTA ;  /* 0x0000000000007992 */ /* 0x000bec0000008000 */
[----:B-----5:R-:W5:Y:S01]  /*11150*/  FENCE.VIEW.ASYNC.S ;  /* 0x00000000000073c6 */ /* 0x020f620000000000 */
[----:B------:R-:W-:Y:S05]  /*11160*/  WARPSYNC.ALL ;  /* 0x0000000000007948 */ /* 0x000fea0003800000 */
[----:B-----5:R-:W-:Y:S06]  /*11170*/  BAR.SYNC.DEFER_BLOCKING 0xd, 0x100 ;  /* 0x0344000000007b1d */ /* 0x020fec0000010000 */
.L_x_573:
[----:B01-3--:R-:W-:-:S05]  /*11180*/  IMAD.U32 R0, RZ, RZ, UR58 ;  /* 0x0000003aff007e24 */ /* 0x00bfca000f8e00ff */
[----:B------:R-:W-:-:S13]  /*11190*/  ISETP.NE.AND P0, PT, R0, 0x3, PT ;  /* 0x000000030000780c */ /* 0x000fda0003f05270 */
[----:B------:R-:W-:Y:S05]  /*111a0*/  @!P0 BRA `(.L_x_620) ;  /* 0x0000000000048947 */ /* 0x000fea0003800000 */
[----:B------:R-:W-:Y:S01]  /*111b0*/  BPT.TRAP 0x1 ;  /* 0x000000040000795c */ /* 0x000fe20000300000 */
.L_x_620:
[----:B------:R-:W-:Y:S02]  /*111c0*/  LEA R0, R174, R2, 0x3 ;  /* 0x00000002ae007211 */ /* 0x000fe400078e18ff */
[----:B--2-4-:R-:W-:-:S04]  /*111d0*/  SHF.L.U32 R3, R181, 0x1f, RZ ;  /* 0x0000001fb5037819 */ /* 0x014fc800000006ff */
[----:B------:R0:W1:Y:S01]  /*111e0*/  SYNCS.PHASECHK.TRANS64.TRYWAIT P1, [R0+URZ+0x2a830], R3 ;  /* 0x02a83003000075a7 */ /* 0x000062000802017f */
[----:B------:R-:W-:Y:S05]  /*111f0*/  @!P0 BRA `(.L_x_621) ;  /* 0x0000000000048947 */ /* 0x000fea0003800000 */
[----:B------:R-:W-:Y:S01]  /*11200*/  BPT.TRAP 0x1 ;  /* 0x000000040000795c */ /* 0x000fe20000300000 */
.L_x_621:
[----:B------:R-:W-:Y:S01]  /*11210*/  IMAD.MOV.U32 R87, RZ, RZ, RZ ;  /* 0x000000ffff577224 */ /* 0x000fe200078e00ff */
[----:B-1----:R-:W-:Y:S06]  /*11220*/  @P1 BRA `(.L_x_622) ;  /* 0x0000000000081947 */ /* 0x002fec0003800000 */
[----:B------:R-:W1:Y:S02]  /*11230*/  SYNCS.PHASECHK.TRANS64.TRYWAIT P1, [R0+URZ+0x2a830], R3 ;  /* 0x02a83003000075a7 */ /* 0x000e64000802017f */
[----:B-1----:R-:W-:Y:S05]  /*11240*/  @!P1 BRA `(.L_x_623) ;  /* 0x0000010800849947 */ /* 0x002fea0003800000 */
.L_x_622:
[----:B------:R-:W-:Y:S05]  /*11250*/  WARPSYNC.ALL ;  /* 0x0000000000007948 */ /* 0x000fea0003800000 */
[----:B01----:R-:W-:Y:S01]  /*11260*/  VIADD R3, R2, 0x18400 ;  /* 0x0001840002037836 */ /* 0x003fe20000000000 */
[----:B------:R-:W-:Y:S01]  /*11270*/  R2UR UR4, R36 ;  /* 0x00000000240472ca */ /* 0x000fe200000e0000 */
[----:B------:R-:W-:Y:S01]  /*11280*/  UMOV UR9, 0x40000040 ;  /* 0x4000004000097882 */ /* 0x000fe20000000000 */
[----:B------:R-:W-:Y:S01]  /*11290*/  MOV R7, 0x40000040 ;  /* 0x4000004000077802 */ /* 0x000fe20000000f00 */
[----:B------:R-:W-:Y:S01]  /*112a0*/  WARPGROUP.ARRIVE ;  /* 0x00000000000079c5 */ /* 0x000fe20000000000 */
[----:B------:R-:W-:Y:S01]  /*112b0*/  SHF.R.U32.HI R3, RZ, 0x4, R3 ;  /* 0x00000004ff037819 */ /* 0x000fe20000011603 */
[----:B------:R-:W-:Y:S01]  /*112c0*/  IMAD.MOV.U32 R9, RZ, RZ, 0x40000040 ;  /* 0x40000040ff097424 */ /* 0x000fe200078e00ff */
[----:B------:R-:W-:Y:S01]  /*112d0*/  R2UR UR11, R7 ;  /* 0x00000000070b72ca */ /* 0x000fe200000e0000 */
[----:B------:R-:W-:Y:S01]  /*112e0*/  IMAD.U32 R11, RZ, RZ, UR9 ;  /* 0x00000009ff0b7e24 */ /* 0x000fe2000f8e00ff */
[----:B------:R-:W-:Y:S01]  /*112f0*/  LOP3.LUT R3, R3, 0x3fff, RZ, 0xc0, !PT ;  /* 0x00003fff03037812 */ /* 0x000fe200078ec0ff */
[----:B------:R-:W-:Y:S01]  /*11300*/  UMOV UR53, 0x40000040 ;  /* 0x4000004000357882 */ /* 0x000fe20000000000 */
[----:B------:R-:W-:Y:S01]  /*11310*/  UMOV UR49, 0x40000040 ;  /* 0x4000004000317882 */ /* 0x000fe20000000000 */
[----:B------:R-:W-:Y:S01]  /*11320*/  UMOV UR45, 0x40000040 ;  /* 0x40000040002d7882 */ /* 0x000fe20000000000 */
[----:B------:R-:W-:Y:S01]  /*11330*/  LOP3.LUT R4, R3, 0x10000, RZ, 0xfc, !PT ;  /* 0x0001000003047812 */ /* 0x000fe200078efcff */
[----:B------:R-:W-:Y:S01]  /*11340*/  ULOP3.LUT UR4, UR4, 0x10000, URZ, 0xfc, !UPT ;  /* 0x0001000004047892 */ /* 0x000fe2000f8efc3f */
[----:B------:R-:W-:Y:S01]  /*11350*/  MOV R7, 0x40000040 ;  /* 0x4000004000077802 */ /* 0x000fe20000000f00 */
[----:B------:R-:W-:Y:S01]  /*11360*/  UMOV UR41, 0x40000040 ;  /* 0x4000004000297882 */ /* 0x000fe20000000000 */
[----:B------:R-:W-:Y:S01]  /*11370*/  UMOV UR37, 0x40000040 ;  /* 0x4000004000257882 */ /* 0x000fe20000000000 */
[----:B------:R-:W-:Y:S01]  /*11380*/  IMAD R6, R174, 0x900, R4 ;  /* 0x00000900ae067824 */ /* 0x000fe200078e0204 */
[----:B------:R-:W-:Y:S01]  /*11390*/  UIADD3 UR5, UR4, 0x2, URZ ;  /* 0x0000000204057890 */ /* 0x000fe2000fffe03f */
[----:B------:R-:W-:Y:S01]  /*113a0*/  R2UR UR39, R7 ;  /* 0x00000000072772ca */ /* 0x000fe200000e0000 */
[----:B------:R-:W-:Y:S01]  /*113b0*/  UMOV UR8, UR4 ;  /* 0x0000000400087c82 */ /* 0x000fe20008000000 */
[----:B------:R-:W-:Y:S01]  /*113c0*/  UIADD3 UR52, UR4, 0x406, URZ ;  /* 0x0000040604347890 */ /* 0x000fe2000fffe03f */
[C---:B------:R-:W-:Y:S01]  /*113d0*/  R2UR UR10, R6.reuse ;  /* 0x00000000060a72ca */ /* 0x040fe200000e0000 */
[----:B------:R-:W-:Y:S01]  /*113e0*/  IMAD.U32 R10, RZ, RZ, UR8 ;  /* 0x00000008ff0a7e24 */ /* 0x000fe2000f8e00ff */
[----:B------:R-:W-:Y:S01]  /*113f0*/  IADD3 R8, R6, 0x2, RZ ;  /* 0x0000000206087810 */ /* 0x000fe20007ffe0ff */
[----:B------:R-:W-:-:S02]  /*11400*/  UIADD3 UR48, UR4, 0x800, URZ ;  /* 0x0000080004307890 */ /* 0x000fc4000fffe03f */
[----:B------:R-:W-:Y:S01]  /*11410*/  UIADD3 UR44, UR4, 0x802, URZ ;  /* 0x00000802042c7890 */ /* 0x000fe2000fffe03f */
[----:B------:R0:W-:Y:S01]  /*11420*/  STL.64 [R1+0x30], R10 ;  /* 0x0000300a01007387 */ /* 0x0001e20000100a00 */
[----:B------:R-:W-:Y:S02]  /*11430*/  UIADD3 UR40, UR4, 0x804, URZ ;  /* 0x0000080404287890 */ /* 0x000fe4000fffe03f */
[----:B------:R-:W-:-:S04]  /*11440*/  UIADD3 UR36, UR4, 0x806, URZ ;  /* 0x0000080604247890 */ /* 0x000fc8000fffe03f */
[----:B------:R-:W-:Y:S01]  /*11450*/  HGMMA.64x96x16.F32 R24, gdesc[UR8], RZ, !UPT, gsb0 ;  /* 0x01600000081879f0 */ /* 0x000fe2000c0008ff */
[----:B------:R-:W-:Y:S01]  /*11460*/  R2UR UR10, R8 ;  /* 0x00000000080a72ca */ /* 0x000fe200000e0000 */
[----:B------:R-:W-:Y:S01]  /*11470*/  UMOV UR8, UR5 ;  /* 0x0000000500087c82 */ /* 0x000fe20008000000 */
[----:B------:R-:W-:Y:S01]  /*11480*/  R2UR UR11, R9 ;  /* 0x00000000090b72ca */ /* 0x000fe200000e0000 */
[----:B------:R-:W-:Y:S01]  /*11490*/  UMOV UR9, 0x40000040 ;  /* 0x4000004000097882 */ /* 0x000fe20000000000 */
[----:B------:R-:W-:Y:S01]  /*114a0*/  VIADD R8, R6, 0x4 ;  /* 0x0000000406087836 */ /* 0x000fe20000000000 */
[----:B------:R-:W-:Y:S01]  /*114b0*/  UIADD3 UR5, UR4, 0x4, URZ ;  /* 0x0000000404057890 */ /* 0x000fe2000fffe03f */
[----:B------:R-:W-:Y:S01]  /*114c0*/  IMAD.MOV.U32 R9, RZ, RZ, 0x40000040 ;  /* 0x40000040ff097424 */ /* 0x000fe200078e00ff */
[----:B0-----:R-:W-:Y:S01]  /*114d0*/  MOV R11, UR9 ;  /* 0x00000009000b7c02 */ /* 0x001fe20008000f00 */
[----:B------:R-:W-:-:S05]  /*114e0*/  IMAD.U32 R10, RZ, RZ, UR8 ;  /* 0x00000008ff0a7e24 */ /* 0x000fca000f8e00ff */
[----:B------:R0:W-:Y:S01]  /*114f0*/  STL.64 [R1+0x28], R10 ;  /* 0x0000280a01007387 */ /* 0x0001e20000100a00 */
[----:B------:R-:W-:Y:S02]  /*11500*/  WARPGROUP.DEPBAR.LE gsb0, 0x0 ;  /* 0x00008000000079c5 */ /* 0x000fe40000010000 */
[----:B------:R-:W-:-:S06]  /*11510*/  WARPGROUP.ARRIVE ;  /* 0x00000000000079c5 */ /* 0x000fcc0000000000 */
[----:B------:R-:W-:Y:S01]  /*11520*/  HGMMA.64x96x16.F32 R24, gdesc[UR8], R24, gsb0 ;  /* 0x01600000081879f0 */ /* 0x000fe20008000818 */
[----:B------:R-:W-:Y:S01]  /*11530*/  R2UR UR10, R8 ;  /* 0x00000000080a72ca */ /* 0x000fe200000e0000 */
[----:B------:R-:W-:Y:S01]  /*11540*/  UMOV UR8, UR5 ;  /* 0x0000000500087c82 */ /* 0x000fe20008000000 */
[----:B------:R-:W-:Y:S01]  /*11550*/  R2UR UR11, R9 ;  /* 0x00000000090b72ca */ /* 0x000fe200000e0000 */
[----:B------:R-:W-:Y:S01]  /*11560*/  UMOV UR9, 0x40000040 ;  /* 0x4000004000097882 */ /* 0x000fe20000000000 */
[----:B------:R-:W-:Y:S01]  /*11570*/  VIADD R8, R6, 0x6 ;  /* 0x0000000606087836 */ /* 0x000fe20000000000 */
[----:B------:R-:W-:Y:S01]  /*11580*/  MOV R9, 0x40000040 ;  /* 0x4000004000097802 */ /* 0x000fe20000000f00 */
[----:B------:R-:W-:Y:S01]  /*11590*/  UIADD3 UR5, UR4, 0x6, URZ ;  /* 0x0000000604057890 */ /* 0x000fe2000fffe03f */
        /* <DEDUP_REMOVED lines=10> */
[----:B------:R-:W-:Y:S01]  /*11640*/  IMAD.MOV.U32 R9, RZ, RZ, 0x40000040 ;  /* 0x40000040ff097424 */ /* 0x000fe200078e00ff */
[----:B------:R-:W-:Y:S01]  /*11650*/  IADD3 R8, R6, 0x300, RZ ;  /* 0x0000030006087810 */ /* 0x000fe20007ffe0ff */
[----:B------:R-:W-:Y:S01]  /*11660*/  UIADD3 UR5, UR4, 0x400, URZ ;  /* 0x0000040004057890 */ /* 0x000fe2000fffe03f */
[----:B0-----:R-:W-:Y:S02]  /*11670*/  IMAD.U32 R10, RZ, RZ, UR8 ;  /* 0x00000008ff0a7e24 */ /* 0x001fe4000f8e00ff */
        /* <DEDUP_REMOVED lines=37> */
[----:B0-----:R-:W-:Y:S02]  /*118d0*/  IMAD.U32 R10, RZ, RZ, UR8 ;  /* 0x00000008ff0a7e24 */ /* 0x001fe4000f8e00ff */
[----:B------:R-:W-:Y:S01]  /*118e0*/  IMAD.U32 R11, RZ, RZ, UR9 ;  /* 0x00000009ff0b7e24 */ /* 0x000fe2000f8e00ff */
[----:B------:R-:W-:Y:S01]  /*118f0*/  R2UR UR54, R8 ;  /* 0x00000000083672ca */ /* 0x000fe200000e0000 */
[----:B------:R-:W-:Y:S01]  /*11900*/  VIADD R8, R6, 0x600 ;  /* 0x0000060006087836 */ /* 0x000fe20000000000 */
[----:B------:R-:W-:-:S02]  /*11910*/  R2UR UR55, R9 ;  /* 0x00000000093772ca */ /* 0x000fc400000e0000 */
[----:B------:R-:W-:Y:S01]  /*11920*/  MOV R9, 0x40000040 ;  /* 0x4000004000097802 */ /* 0x000fe20000000f00 */
[----:B------:R0:W-:Y:S01]  /*11930*/  STL.64 [R1], R10 ;  /* 0x0000000a01007387 */ /* 0x0001e20000100a00 */
[----:B------:R-:W-:Y:S01]  /*11940*/  R2UR UR50, R8 ;  /* 0x00000000083272ca */ /* 0x000fe200000e0000 */
[----:B------:R-:W-:Y:S01]  /*11950*/  VIADD R8, R6, 0x602 ;  /* 0x0000060206087836 */ /* 0x000fe20000000000 */
[----:B------:R-:W-:Y:S01]  /*11960*/  R2UR UR51, R9 ;  /* 0x00000000093372ca */ /* 0x000fe200000e0000 */
[----:B------:R-:W-:-:S03]  /*11970*/  IMAD.MOV.U32 R9, RZ, RZ, 0x40000040 ;  /* 0x40000040ff097424 */ /* 0x000fc600078e00ff */
[----:B------:R-:W-:Y:S02]  /*11980*/  R2UR UR46, R8 ;  /* 0x00000000082e72ca */ /* 0x000fe400000e0000 */
[----:B------:R-:W-:Y:S01]  /*11990*/  R2UR UR47, R9 ;  /* 0x00000000092f72ca */ /* 0x000fe200000e0000 */
[----:B------:R-:W-:Y:S01]  /*119a0*/  IMAD.MOV.U32 R9, RZ, RZ, 0x40000040 ;  /* 0x40000040ff097424 */ /* 0x000fe200078e00ff */
[C---:B------:R-:W-:Y:S01]  /*119b0*/  IADD3 R8, R6.reuse, 0x604, RZ ;  /* 0x0000060406087810 */ /* 0x040fe20007ffe0ff */
[----:B------:R-:W-:-:S03]  /*119c0*/  VIADD R6, R6, 0x606 ;  /* 0x0000060606067836 */ /* 0x000fc60000000000 */
[----:B------:R-:W-:Y:S02]  /*119d0*/  R2UR UR42, R8 ;  /* 0x00000000082a72ca */ /* 0x000fe400000e0000 */
[----:B------:R-:W-:Y:S02]  /*119e0*/  R2UR UR43, R9 ;  /* 0x00000000092b72ca */ /* 0x000fe400000e0000 */
[----:B------:R-:W-:Y:S01]  /*119f0*/  R2UR UR38, R6 ;  /* 0x00000000062672ca */ /* 0x000fe200000e0000 */
        /* <DEDUP_REMOVED lines=19> */
[----:B0-----:R-:W-:Y:S05]  /*11b30*/  @!P0 BRA `(.L_x_624) ;  /* 0x0000000000048947 */ /* 0x001fea0003800000 */
[----:B------:R-:W-:Y:S01]  /*11b40*/  BPT.TRAP 0x1 ;  /* 0x000000040000795c */ /* 0x000fe20000300000 */
.L_x_624:
[----:B------:R-:W-:Y:S01]  /*11b50*/  ULDC UR4, c[0x0][0x9d8] ;  /* 0x0002760000047ab9 */ /* 0x000fe20000000800 */
[----:B------:R-:W-:Y:S01]  /*11b60*/  ULDC UR5, c[0x0][0x988] ;  /* 0x0002620000057ab9 */ /* 0x000fe20000000800 */
[----:B------:R-:W-:Y:S01]  /*11b70*/  FMUL.FTZ R6, R24, UR4 ;  /* 0x0000000418067c20 */ /* 0x000fe20008410000 */
[----:B------:R-:W-:Y:S01]  /*11b80*/  FMUL.FTZ R7, R25, UR4 ;  /* 0x0000000419077c20 */ /* 0x000fe20008410000 */
[----:B------:R-:W-:Y:S01]  /*11b90*/  FMUL.FTZ R10, R28, UR4 ;  /* 0x000000041c0a7c20 */ /* 0x000fe20008410000 */
[----:B------:R-:W-:Y:S01]  /*11ba0*/  FMUL.FTZ R13, R29, UR4 ;  /* 0x000000041d0d7c20 */ /* 0x000fe20008410000 */
[----:B------:R-:W-:Y:S01]  /*11bb0*/  FMUL.FTZ R14, R39, UR4 ;  /* 0x00000004270e7c20 */ /* 0x000fe20008410000 */
[----:B------:R-:W-:Y:S01]  /*11bc0*/  IADD3 R39, R215, 0x60, -R199 ;  /* 0x00000060d7277810 */ /* 0x000fe20007ffe8c7 */
[----:B------:R-:W0:Y:S01]  /*11bd0*/  MUFU.TANH R6, R6 ;  /* 0x0000000600067308 */ /* 0x000e220000002400 */
[----:B------:R-:W-:Y:S01]  /*11be0*/  FMUL.FTZ R21, R32, UR4 ;  /* 0x0000000420157c20 */ /* 0x000fe20008410000 */
[----:B------:R-:W-:Y:S01]  /*11bf0*/  FMUL.FTZ R3, R26, UR4 ;  /* 0x000000041a037c20 */ /* 0x000fe20008410000 */
[----:B------:R-:W-:Y:S01]  /*11c00*/  FMUL.FTZ R20, R33, UR4 ;  /* 0x0000000421147c20 */ /* 0x000fe20008410000 */
[----:B------:R-:W-:-:S02]  /*11c10*/  IMAD R39, R72, -0x60, R39 ;  /* 0xffffffa048277824 */ /* 0x000fc400078e0227 */
[----:B------:R-:W-:Y:S01]  /*11c20*/  FMUL.FTZ R5, R27, UR4 ;  /* 0x000000041b057c20 */ /* 0x000fe20008410000 */
[----:B------:R-:W-:Y:S01]  /*11c30*/  FMUL.FTZ R26, R36, UR4 ;  /* 0x00000004241a7c20 */ /* 0x000fe20008410000 */
[----:B------:R-:W-:Y:S01]  /*11c40*/  FMUL.FTZ R15, R38, UR4 ;  /* 0x00000004260f7c20 */ /* 0x000fe20008410000 */
[----:B------:R-:W1:Y:S01]  /*11c50*/  MUFU.TANH R7, R7 ;  /* 0x0000000700077308 */ /* 0x000e620000002400 */
[C---:B------:R-:W-:Y:S01]  /*11c60*/  ISETP.GT.AND P6, PT, R39.reuse, RZ, PT ;  /* 0x000000ff2700720c */ /* 0x040fe20003fc4270 */
[----:B------:R-:W-:Y:S01]  /*11c70*/  FMUL.FTZ R38, R50, UR4 ;  /* 0x0000000432267c20 */ /* 0x000fe20008410000 */
[C---:B------:R-:W-:Y:S01]  /*11c80*/  ISETP.GT.AND P5, PT, R39.reuse, 0x1, PT ;  /* 0x000000012700780c */ /* 0x040fe20003fa4270 */
[----:B------:R-:W-:Y:S01]  /*11c90*/  FMUL.FTZ R9, R30, UR4 ;  /* 0x000000041e097c20 */ /* 0x000fe20008410000 */
[----:B------:R-:W-:Y:S01]  /*11ca0*/  ISETP.GT.AND P4, PT, R39, 0x8, PT ;  /* 0x000000082700780c */ /* 0x000fe20003f84270 */
[----:B------:R-:W-:Y:S01]  /*11cb0*/  FMUL.FTZ R24, R37, UR4 ;  /* 0x0000000425187c20 */ /* 0x000fe20008410000 */
[----:B------:R-:W-:Y:S01]  /*11cc0*/  FMUL.FTZ R27, R41, UR4 ;  /* 0x00000004291b7c20 */ /* 0x000fe20008410000 */
[----:B------:R-:W2:Y:S01]  /*11cd0*/  MUFU.TANH R10, R10 ;  /* 0x0000000a000a7308 */ /* 0x000ea20000002400 */
[----:B0-----:R-:W-:Y:S01]  /*11ce0*/  FSEL R50, R6, -INF , P6 ;  /* 0xff80000006327808 */ /* 0x001fe20003000000 */
[----:B------:R-:W-:Y:S01]  /*11cf0*/  FMUL.FTZ R37, R52, UR4 ;  /* 0x0000000434257c20 */ /* 0x000fe20008410000 */
[----:B------:R-:W-:Y:S01]  /*11d00*/  FMUL.FTZ R8, R31, UR4 ;  /* 0x000000041f087c20 */ /* 0x000fe20008410000 */
[----:B------:R-:W-:Y:S01]  /*11d10*/  ISETP.GT.AND P3, PT, R39, 0x9, PT ;  /* 0x000000092700780c */ /* 0x000fe20003f64270 */
[----:B------:R-:W-:Y:S01]  /*11d20*/  FMUL.FTZ R28, R40, UR4 ;  /* 0x00000004281c7c20 */ /* 0x000fe20008410000 */
[----:B------:R-:W-:Y:S01]  /*11d30*/  FMUL.FTZ R30, R42, UR4 ;  /* 0x000000042a1e7c20 */ /* 0x000fe20008410000 */
[----:B------:R-:W-:Y:S01]  /*11d40*/  FMUL.FTZ R42, R54, UR4 ;  /* 0x00000004362a7c20 */ /* 0x000fe20008410000 */
[----:B------:R-:W0:Y:S01]  /*11d50*/  MUFU.TANH R13, R13 ;  /* 0x0000000d000d7308 */ /* 0x000e220000002400 */
[----:B-1----:R-:W-:Y:S01]  /*11d60*/  FSEL R7, R7, -INF , P5 ;  /* 0xff80000007077808 */ /* 0x002fe20002800000 */
[----:B------:R-:W-:Y:S01]  /*11d70*/  FMUL.FTZ R56, R56, UR4 ;  /* 0x0000000438387c20 */ /* 0x000fe20008410000 */
[----:B------:R-:W-:Y:S01]  /*11d80*/  FMUL.FTZ R11, R34, UR4 ;  /* 0x00000004220b7c20 */ /* 0x000fe20008410000 */
[----:B------:R-:W-:Y:S01]  /*11d90*/  ISETP.GT.AND P2, PT, R39, 0x10, PT ;  /* 0x000000102700780c */ /* 0x000fe20003f44270 */
[----:B------:R-:W-:Y:S01]  /*11da0*/  FMUL.FTZ R12, R35, UR4 ;  /* 0x00000004230c7c20 */ /* 0x000fe20008410000 */
[----:B------:R-:W-:Y:S01]  /*11db0*/  FMNMX.FTZ R41, R50, R7, !PT ;  /* 0x0000000732297209 */ /* 0x000fe20007810000 */
[----:B------:R-:W-:Y:S01]  /*11dc0*/  FMUL.FTZ R31, R44, UR4 ;  /* 0x000000042c1f7c20 */ /* 0x000fe20008410000 */
[----:B------:R-:W-:Y:S01]  /*11dd0*/  MUFU.TANH R21, R21 ;  /* 0x0000001500157308 */ /* 0x000fe20000002400 */
[----:B--2---:R-:W-:Y:S01]  /*11de0*/  FSEL R52, R10, -INF , P4 ;  /* 0xff8000000a347808 */ /* 0x004fe20002000000 */
[----:B------:R-:W-:Y:S01]  /*11df0*/  FMUL.FTZ R33, R48, UR4 ;  /* 0x0000000430217c20 */ /* 0x000fe20008410000 */
[----:B------:R-:W-:Y:S01]  /*11e00*/  ISETP.GT.AND P1, PT, R39, 0x11, PT ;  /* 0x000000112700780c */ /* 0x000fe20003f24270 */
[----:B------:R-:W-:Y:S01]  /*11e10*/  FMUL.FTZ R48, R58, UR4 ;  /* 0x000000043a307c20 */ /* 0x000fe20008410000 */
[----:B------:R-:W-:Y:S01]  /*11e20*/  FMNMX.FTZ R41, R52, R41, !PT ;  /* 0x0000002934297209 */ /* 0x000fe20007810000 */
[----:B------:R-:W-:Y:S01]  /*11e30*/  FMUL.FTZ R60, R60, UR4 ;  /* 0x000000043c3c7c20 */ /* 0x000fe20008410000 */
[----:B------:R-:W-:Y:S01]  /*11e40*/  FMUL.FTZ R29, R45, UR4 ;  /* 0x000000042d1d7c20 */ /* 0x000fe20008410000 */
[----:B------:R-:W1:Y:S01]  /*11e50*/  MUFU.TANH R3, R3 ;  /* 0x0000000300037308 */ /* 0x000e620000002400 */
[----:B0-----:R-:W-:Y:S01]  /*11e60*/  FSEL R54, R13, -INF , P3 ;  /* 0xff8000000d367808 */ /* 0x001fe20001800000 */
[----:B------:R-:W-:Y:S01]  /*11e70*/  FMUL.FTZ R68, R68, UR4 ;  /* 0x0000000444447c20 */ /* 0x000fe20008410000 */
[----:B------:R-:W-:Y:S01]  /*11e80*/  FMUL.FTZ R32, R49, UR4 ;  /* 0x0000000431207c20 */ /* 0x000fe20008410000 */
[----:B------:R-:W-:Y:S01]  /*11e90*/  FMUL.FTZ R64, R64, UR4 ;  /* 0x0000000440407c20 */ /* 0x000fe20008410000 */
[----:B------:R-:W-:Y:S01]  /*11ea0*/  FMNMX.FTZ R41, R54, R41, !PT ;  /* 0x0000002936297209 */ /* 0x000fe20007810000 */
        /* <DEDUP_REMOVED lines=10> */
[----:B------:R-:W2:Y:S01]  /*11f50*/  MUFU.TANH R5, R5 ;  /* 0x0000000500057308 */ /* 0x000ea20000002400 */
[----:B-1----:R-:W-:Y:S01]  /*11f60*/  FSEL R10, R3, -INF , P6 ;  /* 0xff800000030a7808 */ /* 0x002fe20003000000 */
[----:B------:R-:W-:Y:S01]  /*11f70*/  FMUL.FTZ R46, R59, UR4 ;  /* 0x000000043b2e7c20 */ /* 0x000fe20008410000 */
[----:B------:R-:W-:Y:S01]  /*11f80*/  ISETP.GT.AND P6, PT, R39, 0x18, PT ;  /* 0x000000182700780c */ /* 0x000fe20003fc4270 */
[----:B------:R-:W-:Y:S01]  /*11f90*/  FMUL.FTZ R69, R69, UR4 ;  /* 0x0000000445457c20 */ /* 0x000fe20008410000 */
[----:B------:R-:W-:Y:S01]  /*11fa0*/  P2R R73, PR, RZ, 0x1 ;  /* 0x00000001ff497803 */ /* 0x000fe20000000000 */
[----:B------:R-:W-:Y:S01]  /*11fb0*/  FMUL.FTZ R62, R62, UR4 ;  /* 0x000000043e3e7c20 */ /* 0x000fe20008410000 */
[----:B------:R-:W-:Y:S01]  /*11fc0*/  FMUL.FTZ R63, R63, UR4 ;  /* 0x000000043f3f7c20 */ /* 0x000fe20008410000 */
[----:B------:R-:W-:Y:S01]  /*11fd0*/  MUFU.TANH R26, R26 ;  /* 0x0000001a001a7308 */ /* 0x000fe20000002400 */
[----:B0-----:R-:W-:Y:S01]  /*11fe0*/  FSEL R58, R20, -INF , P1 ;  /* 0xff800000143a7808 */ /* 0x001fe20000800000 */
[----:B------:R-:W-:Y:S01]  /*11ff0*/  FMUL.FTZ R66, R66, UR4 ;  /* 0x0000000442427c20 */ /* 0x000fe20008410000 */
[----:B------:R-:W-:Y:S01]  /*12000*/  FMUL.FTZ R67, R67, UR4 ;  /* 0x0000000443437c20 */ /* 0x000fe20008410000 */
[----:B------:R-:W-:Y:S01]  /*12010*/  FMUL.FTZ R70, R70, UR4 ;  /* 0x0000000446467c20 */ /* 0x000fe20008410000 */
[----:B------:R-:W-:Y:S01]  /*12020*/  FMUL.FTZ R71, R71, UR4 ;  /* 0x0000000447477c20 */ /* 0x000fe20008410000 */
[----:B------:R-:W-:Y:S01]  /*12030*/  VIADD R0, R0, 0x2a840 ;  /* 0x0002a84000007836 */ /* 0x000fe20000000000 */
[----:B------:R-:W-:Y:S01]  /*12040*/  ULDC UR38, c[0x0][0x9d8] ;  /* 0x0002760000267ab9 */ /* 0x000fe20000000800 */
[----:B------:R-:W0:Y:S01]  /*12050*/  MUFU.TANH R9, R9 ;  /* 0x0000000900097308 */ /* 0x000e220000002400 */
[----:B--2---:R-:W-:Y:S01]  /*12060*/  FSEL R5, R5, -INF , P5 ;  /* 0xff80000005057808 */ /* 0x004fe20002800000 */
[----:B------:R-:W-:Y:S01]  /*12070*/  ULDC UR39, c[0x0][0x988] ;  /* 0x0002620000277ab9 */ /* 0x000fe20000000800 */
[----:B------:R-:W-:Y:S01]  /*12080*/  ISETP.GT.AND P5, PT, R39, 0x19, PT ;  /* 0x000000192700780c */ /* 0x000fe20003fa4270 */
[----:B------:R-:W-:Y:S01]  /*12090*/  BSSY B0, `(.L_x_625) ;  /* 0x000041b000007945 */ /* 0x000fe20003800000 */
[--C-:B------:R-:W-:Y:S01]  /*120a0*/  IMAD.MOV.U32 R85, RZ, RZ, R87.reuse ;  /* 0x000000ffff557224 */ /* 0x100fe200078e0057 */
[-C--:B------:R-:W-:Y:S01]  /*120b0*/  MOV R83, R87.reuse ;  /* 0x0000005700537202 */ /* 0x080fe20000000f00 */
[--C-:B------:R-:W-:Y:S01]  /*120c0*/  IMAD.MOV.U32 R81, RZ, RZ, R87.reuse ;  /* 0x000000ffff517224 */ /* 0x100fe200078e0057 */
[----:B------:R-:W1:Y:S01]  /*120d0*/  MUFU.TANH R24, R24 ;  /* 0x0000001800187308 */ /* 0x000e620000002400 */
[--C-:B------:R-:W-:Y:S01]  /*120e0*/  IMAD.MOV.U32 R79, RZ, RZ, R87.reuse ;  /* 0x000000ffff4f7224 */ /* 0x100fe200078e0057 */
[-C--:B------:R-:W-:Y:S01]  /*120f0*/  MOV R77, R87.reuse ;  /* 0x00000057004d7202 */ /* 0x080fe20000000f00 */
[--C-:B------:R-:W-:Y:S01]  /*12100*/  IMAD.MOV.U32 R75, RZ, RZ, R87.reuse ;  /* 0x000000ffff4b7224 */ /* 0x100fe200078e0057 */
[-C--:B------:R-:W-:Y:S01]  /*12110*/  MOV R59, R87.reuse ;  /* 0x00000057003b7202 */ /* 0x080fe20000000f00 */
[--C-:B------:R-:W-:Y:S01]  /*12120*/  IMAD.MOV.U32 R55, RZ, RZ, R87.reuse ;  /* 0x000000ffff377224 */ /* 0x100fe200078e0057 */
[-C--:B------:R-:W-:Y:S01]  /*12130*/  MOV R53, R87.reuse ;  /* 0x0000005700357202 */ /* 0x080fe20000000f00 */
[--C-:B------:R-:W-:Y:S01]  /*12140*/  IMAD.MOV.U32 R51, RZ, RZ, R87.reuse ;  /* 0x000000ffff337224 */ /* 0x100fe200078e0057 */
[----:B------:R-:W2:Y:S01]  /*12150*/  MUFU.TANH R8, R8 ;  /* 0x0000000800087308 */ /* 0x000ea20000002400 */
[----:B0-----:R-:W-:Y:S01]  /*12160*/  FSEL R20, R9, -INF , P4 ;  /* 0xff80000009147808 */ /* 0x001fe20002000000 */
[----:B------:R-:W-:Y:S01]  /*12170*/  IMAD.U32 R9, RZ, RZ, UR5 ;  /* 0x00000005ff097e24 */ /* 0x000fe2000f8e00ff */
[----:B------:R-:W-:Y:S01]  /*12180*/  ISETP.GT.AND P4, PT, R39, 0x20, PT ;  /* 0x000000202700780c */ /* 0x000fe20003f84270 */
[--C-:B------:R-:W-:Y:S01]  /*12190*/  IMAD.MOV.U32 R49, RZ, RZ, R87.reuse ;  /* 0x000000ffff317224 */ /* 0x100fe200078e0057 */
[----:B------:R-:W-:Y:S01]  /*121a0*/  MOV R47, R87 ;  /* 0x00000057002f7202 */ /* 0x000fe20000000f00 */
[----:B------:R-:W-:-:S02]  /*121b0*/  IMAD.MOV.U32 R45, RZ, RZ, R87 ;  /* 0x000000ffff2d7224 */ /* 0x000fc400078e0057 */
[----:B------:R-:W-:Y:S01]  /*121c0*/  MUFU.TANH R28, R28 ;  /* 0x0000001c001c7308 */ /* 0x000fe20000002400 */
[----:B-1----:R-:W-:Y:S01]  /*121d0*/  FSEL R74, R24, -INF , P5 ;  /* 0xff800000184a7808 */ /* 0x002fe20002800000 */
[----:B------:R-:W-:-:S06]  /*121e0*/  IMAD.MOV.U32 R43, RZ, RZ, R87 ;  /* 0x000000ffff2b7224 */ /* 0x000fcc00078e0057 */
[----:B------:R0:W-:Y:S01]  /*121f0*/  MUFU.TANH R86, R56 ;  /* 0x0000003800567308 */ /* 0x0001e20000002400 */
[----:B--2---:R-:W-:Y:S02]  /*12200*/  FSEL R8, R8, -INF , P3 ;  /* 0xff80000008087808 */ /* 0x004fe40001800000 */
[----:B------:R-:W-:-:S05]  /*12210*/  ISETP.GT.AND P3, PT, R39, 0x21, PT ;  /* 0x000000212700780c */ /* 0x000fca0003f64270 */
[----:B------:R-:W1:Y:S01]  /*12220*/  MUFU.TANH R11, R11 ;  /* 0x0000000b000b7308 */ /* 0x000e620000002400 */
[----:B0-----:R-:W-:-:S04]  /*12230*/  FSEL R56, R21, -INF , P2 ;  /* 0xff80000015387808 */ /* 0x001fc80001000000 */
[----:B------:R-:W-:-:S03]  /*12240*/  FMNMX.FTZ R41, R56, R41, !PT ;  /* 0x0000002938297209 */ /* 0x000fc60007810000 */
[----:B------:R-:W-:Y:S01]  /*12250*/  MUFU.TANH R27, R27 ;  /* 0x0000001b001b7308 */ /* 0x000fe20000002400 */
[----:B------:R-:W-:-:S07]  /*12260*/  FMNMX.FTZ R41, R58, R41, !PT ;  /* 0x000000293a297209 */ /* 0x000fce0007810000 */
[----:B------:R-:W0:Y:S01]  /*12270*/  MUFU.TANH R12, R12 ;  /* 0x0000000c000c7308 */ /* 0x000e220000002400 */
[----:B-1----:R-:W-:Y:S02]  /*12280*/  FSEL R24, R11, -INF , P2 ;  /* 0xff8000000b187808 */ /* 0x002fe40001000000 */
[----:B------:R-:W-:-:S05]  /*12290*/  ISETP.GT.AND P2, PT, R39, 0x28, PT ;  /* 0x000000282700780c */ /* 0x000fca0003f44270 */
[----:B------:R-:W1:Y:S08]  /*122a0*/  MUFU.TANH R31, R31 ;  /* 0x0000001f001f7308 */ /* 0x000e700000002400 */
[----:B------:R2:W-:Y:S01]  /*122b0*/  MUFU.TANH R90, R60 ;  /* 0x0000003c005a7308 */ /* 0x0005e20000002400 */
[----:B0-----:R-:W-:Y:S02]  /*122c0*/  FSEL R12, R12, -INF , P1 ;  /* 0xff8000000c0c7808 */ /* 0x001fe40000800000 */
[----:B------:R-:W-:-:S05]  /*122d0*/  ISETP.GT.AND P1, PT, R39, 0x29, PT ;  /* 0x000000292700780c */ /* 0x000fca0003f24270 */
[----:B------:R-:W0:Y:S01]  /*122e0*/  MUFU.TANH R15, R15 ;  /* 0x0000000f000f7308 */ /* 0x000e220000002400 */
[----:B--2---:R-:W-:Y:S02]  /*122f0*/  FSEL R60, R26, -INF , P6 ;  /* 0xff8000001a3c7808 */ /* 0x004fe40003000000 */
[----:B-1----:R-:W-:Y:S02]  /*12300*/  FSEL R76, R31, -INF , P2 ;  /* 0xff8000001f4c7808 */ /* 0x002fe40001000000 */
[----:B------:R-:W-:-:S03]  /*12310*/  FMNMX.FTZ R41, R60, R41, !PT ;  /* 0x000000293c297209 */ /* 0x000fc60007810000 */
[----:B------:R-:W1:Y:S01]  /*12320*/  MUFU.TANH R29, R29 ;  /* 0x0000001d001d7308 */ /* 0x000e620000002400 */
[----:B------:R-:W-:-:S07]  /*12330*/  FMNMX.FTZ R41, R74, R41, !PT ;  /* 0x000000294a297209 */ /* 0x000fce0007810000 */
[----:B------:R-:W2:Y:S01]  /*12340*/  MUFU.TANH R14, R14 ;  /* 0x0000000e000e7308 */ /* 0x000ea20000002400 */
[----:B0-----:R-:W-:Y:S02]  /*12350*/  FSEL R26, R15, -INF , P6 ;  /* 0xff8000000f1a7808 */ /* 0x001fe40003000000 */
[----:B------:R-:W-:-:S05]  /*12360*/  ISETP.GT.AND P6, PT, R39, 0x30, PT ;  /* 0x000000302700780c */ /* 0x000fca0003fc4270 */
[----:B------:R-:W0:Y:S01]  /*12370*/  MUFU.TANH R33, R33 ;  /* 0x0000002100217308 */ /* 0x000e220000002400 */
[----:B-1----:R-:W-:-:S07]  /*12380*/  FSEL R78, R29, -INF , P1 ;  /* 0xff8000001d4e7808 */ /* 0x002fce0000800000 */
[----:B------:R1:W-:Y:S08]  /*12390*/  MUFU.TANH R98, R68 ;  /* 0x0000004400627308 */ /* 0x0003f00000002400 */
[----:B------:R-:W3:Y:S01]  /*123a0*/  MUFU.TANH R30, R30 ;  /* 0x0000001e001e7308 */ /* 0x000ee20000002400 */
[----:B-1----:R-:W-:Y:S02]  /*123b0*/  FSEL R68, R28, -INF , P4 ;  /* 0xff8000001c447808 */ /* 0x002fe40002000000 */
[----:B--2---:R-:W-:-:S02]  /*123c0*/  FSEL R28, R14, -INF , P5 ;  /* 0xff8000000e1c7808 */ /* 0x004fc40002800000 */
[----:B------:R-:W-:Y:S02]  /*123d0*/  FMNMX.FTZ R41, R68, R41, !PT ;  /* 0x0000002944297209 */ /* 0x000fe40007810000 */
[----:B------:R-:W-:Y:S01]  /*123e0*/  ISETP.GT.AND P5, PT, R39, 0x31, PT ;  /* 0x000000312700780c */ /* 0x000fe20003fa4270 */
[----:B------:R-:W1:Y:S01]  /*123f0*/  MUFU.TANH R32, R32 ;  /* 0x0000002000207308 */ /* 0x000e620000002400 */
[----:B0-----:R-:W-:-:S07]  /*12400*/  FSEL R14, R33, -INF , P6 ;  /* 0xff800000210e7808 */ /* 0x001fce0003000000 */
[----:B------:R0:W-:Y:S01]  /*12410*/  MUFU.TANH R94, R64 ;  /* 0x00000040005e7308 */ /* 0x0001e20000002400 */
[----:B---3--:R-:W-:Y:S02]  /*12420*/  FSEL R30, R30, -INF , P4 ;  /* 0xff8000001e1e7808 */ /* 0x008fe40002000000 */
[----:B------:R-:W-:-:S05]  /*12430*/  ISETP.GT.AND P4, PT, R39, 0x38, PT ;  /* 0x000000382700780c */ /* 0x000fca0003f84270 */
[----:B------:R-:W2:Y:S01]  /*12440*/  MUFU.TANH R25, R25 ;  /* 0x0000001900197308 */ /* 0x000ea20000002400 */
[----:B0-----:R-:W-:Y:S02]  /*12450*/  FSEL R64, R27, -INF , P3 ;  /* 0xff8000001b407808 */ /* 0x001fe40001800000 */
[----:B-1----:R-:W-:Y:S02]  /*12460*/  FSEL R80, R32, -INF , P5 ;  /* 0xff80000020507808 */ /* 0x002fe40002800000 */
[----:B------:R-:W-:-:S03]  /*12470*/  FMNMX.FTZ R41, R64, R41, !PT ;  /* 0x0000002940297209 */ /* 0x000fc60007810000 */
[----:B------:R-:W0:Y:S01]  /*12480*/  MUFU.TANH R37, R37 ;  /* 0x0000002500257308 */ /* 0x000e220000002400 */
[----:B------:R-:W-:-:S04]  /*12490*/  FMNMX.FTZ R41, R76, R41, !PT ;  /* 0x000000294c297209 */ /* 0x000fc80007810000 */
[----:B------:R-:W-:-:S03]  /*124a0*/  FMNMX.FTZ R41, R78, R41, !PT ;  /* 0x000000294e297209 */ /* 0x000fc60007810000 */
[----:B------:R-:W1:Y:S01]  /*124b0*/  MUFU.TANH R34, R34 ;  /* 0x0000002200227308 */ /* 0x000e620000002400 */
[----:B------:R-:W-:Y:S02]  /*124c0*/  FMNMX.FTZ R41, R14, R41, !PT ;  /* 0x000000290e297209 */ /* 0x000fe40007810000 */
[----:B--2---:R-:W-:Y:S02]  /*124d0*/  FSEL R32, R25, -INF , P3 ;  /* 0xff80000019207808 */ /* 0x004fe40001800000 */
[----:B------:R-:W-:Y:S02]  /*124e0*/  ISETP.GT.AND P3, PT, R39, 0x39, PT ;  /* 0x000000392700780c */ /* 0x000fe40003f64270 */
[----:B------:R-:W-:Y:S01]  /*124f0*/  FMNMX.FTZ R41, R80, R41, !PT ;  /* 0x0000002950297209 */ /* 0x000fe20007810000 */
[----:B------:R-:W2:Y:S01]  /*12500*/  MUFU.TANH R35, R35 ;  /* 0x0000002300237308 */ /* 0x000ea20000002400 */
[----:B0-----:R-:W-:-:S04]  /*12510*/  FSEL R82, R37, -INF , P4 ;  /* 0xff80000025527808 */ /* 0x001fc80002000000 */
[----:B------:R-:W-:-:S03]  /*12520*/  FMNMX.FTZ R41, R82, R41, !PT ;  /* 0x0000002952297209 */ /* 0x000fc60007810000 */
[----:B------:R-:W0:Y:S01]  /*12530*/  MUFU.TANH R36, R36 ;  /* 0x0000002400247308 */ /* 0x000e220000002400 */
[----:B-1----:R-:W-:Y:S02]  /*12540*/  FSEL R34, R34, -INF , P2 ;  /* 0xff80000022227808 */ /* 0x002fe40001000000 */
[----:B------:R-:W-:-:S04]  /*12550*/  ISETP.GT.AND P2, PT, R39, 0x40, PT ;  /* 0x000000402700780c */ /* 0x000fc80003f44270 */
[----:B------:R-:W-:Y:S01]  /*12560*/  FSEL R86, R86, -INF , P2 ;  /* 0xff80000056567808 */ /* 0x000fe20001000000 */
[----:B------:R-:W1:Y:S01]  /*12570*/  MUFU.TANH R38, R38 ;  /* 0x0000002600267308 */ /* 0x000e620000002400 */
[----:B--2---:R-:W-:-:S04]  /*12580*/  FSEL R84, R35, -INF , P3 ;  /* 0xff80000023547808 */ /* 0x004fc80001800000 */
[----:B------:R-:W-:-:S03]  /*12590*/  FMNMX.FTZ R41, R84, R41, !PT ;  /* 0x0000002954297209 */ /* 0x000fc60007810000 */
[----:B------:R-:W2:Y:S01]  /*125a0*/  MUFU.TANH R57, R57 ;  /* 0x0000003900397308 */ /* 0x000ea20000002400 */
[----:B0-----:R-:W-:Y:S02]  /*125b0*/  FSEL R36, R36, -INF , P1 ;  /* 0xff80000024247808 */ /* 0x001fe40000800000 */
[----:B------:R-:W-:Y:S02]  /*125c0*/  ISETP.GT.AND P1, PT, R39, 0x41, PT ;  /* 0x000000412700780c */ /* 0x000fe40003f24270 */
[----:B------:R-:W-:-:S03]  /*125d0*/  FMNMX.FTZ R41, R86, R41, !PT ;  /* 0x0000002956297209 */ /* 0x000fc60007810000 */
[----:B------:R-:W0:Y:S01]  /*125e0*/  MUFU.TANH R40, R40 ;  /* 0x0000002800287308 */ /* 0x000e220000002400 */
[----:B-1----:R-:W-:Y:S02]  /*125f0*/  FSEL R38, R38, -INF , P6 ;  /* 0xff80000026267808 */ /* 0x002fe40003000000 */
[----:B------:R-:W-:-:S04]  /*12600*/  ISETP.GT.AND P6, PT, R39, 0x48, PT ;  /* 0x000000482700780c */ /* 0x000fc80003fc4270 */
[----:B------:R-:W-:Y:S01]  /*12610*/  FSEL R90, R90, -INF , P6 ;  /* 0xff8000005a5a7808 */ /* 0x000fe20003000000 */
[----:B------:R-:W1:Y:S01]  /*12620*/  MUFU.TANH R42, R42 ;  /* 0x0000002a002a7308 */ /* 0x000e620000002400 */
[----:B--2---:R-:W-:Y:S01]  /*12630*/  FSEL R88, R57, -INF , P1 ;  /* 0xff80000039587808 */ /* 0x004fe20000800000 */
[----:B------:R-:W-:-:S03]  /*12640*/  IMAD.MOV.U32 R57, RZ, RZ, R87 ;  /* 0x000000ffff397224 */ /* 0x000fc600078e0057 */
        /* <DEDUP_REMOVED lines=22> */
[----:B--2---:R-:W-:Y:S02]  /*127b0*/  FSEL R96, R65, -INF , P3 ;  /* 0xff80000041607808 */ /* 0x004fe40001800000 */
[----:B------:R-:W-:Y:S02]  /*127c0*/  MOV R65, R87 ;  /* 0x0000005700417202 */ /* 0x000fe40000000f00 */
[----:B------:R-:W-:-:S03]  /*127d0*/  FMNMX.FTZ R41, R96, R41, !PT ;  /* 0x0000002960297209 */ /* 0x000fc60007810000 */
[----:B------:R-:W2:Y:S01]  /*127e0*/  MUFU.TANH R62, R62 ;  /* 0x0000003e003e7308 */ /* 0x000ea20000002400 */
[----:B0-----:R-:W-:Y:S02]  /*127f0*/  FSEL R46, R46, -INF , P1 ;  /* 0xff8000002e2e7808 */ /* 0x001fe40000800000 */
[----:B------:R-:W-:Y:S02]  /*12800*/  ISETP.GT.AND P1, PT, R39, 0x59, PT ;  /* 0x000000592700780c */ /* 0x000fe40003f24270 */
[----:B------:R-:W-:-:S03]  /*12810*/  FMNMX.FTZ R41, R98, R41, !PT ;  /* 0x0000002962297209 */ /* 0x000fc60007810000 */
[----:B------:R-:W0:Y:S01]  /*12820*/  MUFU.TANH R63, R63 ;  /* 0x0000003f003f7308 */ /* 0x000e220000002400 */
[----:B-1----:R-:W-:Y:S01]  /*12830*/  FSEL R100, R69, -INF , P1 ;  /* 0xff80000045647808 */ /* 0x002fe20000800000 */
[----:B------:R-:W-:-:S03]  /*12840*/  IMAD.MOV.U32 R69, RZ, RZ, R87 ;  /* 0x000000ffff457224 */ /* 0x000fc600078e0057 */
[----:B------:R-:W-:-:S03]  /*12850*/  FMNMX.FTZ R41, R100, R41, !PT ;  /* 0x0000002964297209 */ /* 0x000fc60007810000 */
[----:B------:R-:W-:Y:S02]  /*12860*/  MUFU.TANH R66, R66 ;  /* 0x0000004200427308 */ /* 0x000fe40000002400 */
[----:B------:R-:W1:Y:S06]  /*12870*/  SHFL.BFLY PT, R6, R41, 0x2, 0x1f ;  /* 0x0c401f0029067f89 */ /* 0x000e6c00000e0000 */
[----:B------:R-:W3:Y:S08]  /*12880*/  MUFU.TANH R67, R67 ;  /* 0x0000004300437308 */ /* 0x000ef00000002400 */
[----:B------:R-:W-:Y:S08]  /*12890*/  MUFU.TANH R70, R70 ;  /* 0x0000004600467308 */ /* 0x000ff00000002400 */
[----:B------:R-:W4:Y:S01]  /*128a0*/  MUFU.TANH R71, R71 ;  /* 0x0000004700477308 */ /* 0x000f220000002400 */
[----:B-1----:R-:W-:-:S02]  /*128b0*/  FMNMX.FTZ R3, R41, R6, !PT ;  /* 0x0000000629037209 */ /* 0x002fc40007810000 */
[----:B------:R-:W-:-:S03]  /*128c0*/  MOV R41, R87 ;  /* 0x0000005700297202 */ /* 0x000fc60000000f00 */
[----:B------:R-:W1:Y:S02]  /*128d0*/  SHFL.BFLY PT, R6, R3, 0x1, 0x1f ;  /* 0x0c201f0003067f89 */ /* 0x000e6400000e0000 */
[----:B-1----:R-:W-:Y:S02]  /*128e0*/  FMNMX.FTZ R6, R3, R6, !PT ;  /* 0x0000000603067209 */ /* 0x002fe40007810000 */
        /* <DEDUP_REMOVED lines=10> */
[--C-:B------:R-:W-:Y:S01]  /*12990*/  FFMA.FTZ R156, R50, R9, -R11.reuse ;  /* 0x00000009329c7223 */ /* 0x100fe2000001080b */
[----:B--2---:R-:W-:Y:S01]  /*129a0*/  FSEL R50, R62, -INF , P6 ;  /* 0xff8000003e327808 */ /* 0x004fe20003000000 */
[----:B------:R1:W-:Y:S01]  /*129b0*/  MUFU.EX2 R3, R15 ;  /* 0x0000000f00037308 */ /* 0x0003e20000000800 */
[----:B------:R-:W-:Y:S01]  /*129c0*/  FMNMX.FTZ R7, R26, R7, !PT ;  /* 0x000000071a077209 */ /* 0x000fe20007810000 */
[-CC-:B------:R-:W-:Y:S01]  /*129d0*/  FFMA.FTZ R158, R52, R9.reuse, -R11.reuse ;  /* 0x00000009349e7223 */ /* 0x180fe2000001080b */
[-CC-:B------:R-:W-:Y:S01]  /*129e0*/  FFMA.FTZ R54, R54, R9.reuse, -R11.reuse ;  /* 0x0000000936367223 */ /* 0x180fe2000001080b */
[----:B0-----:R-:W-:Y:S01]  /*129f0*/  FSEL R52, R63, -INF , P5 ;  /* 0xff8000003f347808 */ /* 0x001fe20002800000 */
[--C-:B------:R-:W-:Y:S01]  /*12a00*/  FFMA.FTZ R136, R56, R9, -R11.reuse ;  /* 0x0000000938887223 */ /* 0x100fe2000001080b */
[----:B------:R-:W-:Y:S01]  /*12a10*/  FMNMX.FTZ R7, R28, R7, !PT ;  /* 0x000000071c077209 */ /* 0x000fe20007810000 */
[-CC-:B------:R-:W-:Y:S01]  /*12a20*/  FFMA.FTZ R58, R58, R9.reuse, -R11.reuse ;  /* 0x000000093a3a7223 */ /* 0x180fe2000001080b */
[----:B---3--:R-:W-:Y:S01]  /*12a30*/  FSEL R56, R67, -INF , P3 ;  /* 0xff80000043387808 */ /* 0x008fe20001800000 */
[--C-:B------:R-:W-:Y:S01]  /*12a40*/  FFMA.FTZ R138, R60, R9, -R11.reuse ;  /* 0x000000093c8a7223 */ /* 0x100fe2000001080b */
[----:B------:R-:W-:Y:S01]  /*12a50*/  FMNMX.FTZ R7, R30, R7, !PT ;  /* 0x000000071e077209 */ /* 0x000fe20007810000 */
[--C-:B------:R-:W-:Y:S01]  /*12a60*/  FFMA.FTZ R144, R14, R9, -R11.reuse ;  /* 0x000000090e907223 */ /* 0x100fe2000001080b */
[----:B----4-:R-:W-:Y:S01]  /*12a70*/  FSEL R60, R71, -INF , P1 ;  /* 0xff800000473c7808 */ /* 0x010fe20000800000 */
        /* <DEDUP_REMOVED lines=16> */
[----:B------:R-:W3:Y:S01]  /*12b80*/  MUFU.EX2 R158, R158 ;  /* 0x0000009e009e7308 */ /* 0x000ee20000000800 */
[----:B-1----:R-:W-:Y:S01]  /*12b90*/  FMNMX.FTZ R15, R40, R13, !PT ;  /* 0x0000000d280f7209 */ /* 0x002fe20007810000 */
[-CC-:B------:R-:W-:Y:S01]  /*12ba0*/  FFMA.FTZ R152, R94, R9.reuse, -R11.reuse ;  /* 0x000000095e987223 */ /* 0x180fe2000001080b */
[----:B--2---:R-:W-:Y:S01]  /*12bb0*/  FSEL R54, R66, -INF , P4 ;  /* 0xff80000042367808 */ /* 0x004fe20002000000 */
[--C-:B------:R-:W-:Y:S01]  /*12bc0*/  FFMA.FTZ R96, R96, R9, -R11.reuse ;  /* 0x0000000960607223 */ /* 0x100fe2000001080b */
[----:B------:R-:W-:Y:S01]  /*12bd0*/  FMNMX.FTZ R15, R42, R15, !PT ;  /* 0x0000000f2a0f7209 */ /* 0x000fe20007810000 */
[----:B------:R-:W-:Y:S01]  /*12be0*/  FFMA.FTZ R154, R98, R9, -R11 ;  /* 0x00000009629a7223 */ /* 0x000fe2000001080b */
[----:B------:R-:W-:Y:S01]  /*12bf0*/  IMAD.MOV.U32 R94, RZ, RZ, 0x3f800000 ;  /* 0x3f800000ff5e7424 */ /* 0x000fe200078e00ff */
[----:B------:R1:W-:Y:S01]  /*12c00*/  MUFU.EX2 R13, R58 ;  /* 0x0000003a000d7308 */ /* 0x0003e20000000800 */
[----:B------:R-:W-:Y:S01]  /*12c10*/  FMNMX.FTZ R15, R44, R15, !PT ;  /* 0x0000000f2c0f7209 */ /* 0x000fe20007810000 */
[--C-:B------:R-:W-:Y:S01]  /*12c20*/  IMAD.MOV.U32 R84, RZ, RZ, R87.reuse ;  /* 0x000000ffff547224 */ /* 0x100fe200078e0057 */
[----:B------:R-:W-:Y:S01]  /*12c30*/  MOV R86, R87 ;  /* 0x0000005700567202 */ /* 0x000fe20000000f00 */
[--C-:B------:R-:W-:Y:S01]  /*12c40*/  IMAD.MOV.U32 R82, RZ, RZ, R87.reuse ;  /* 0x000000ffff527224 */ /* 0x100fe200078e0057 */
[----:B------:R-:W-:Y:S01]  /*12c50*/  FMNMX.FTZ R15, R48, R15, !PT ;  /* 0x0000000f300f7209 */ /* 0x000fe20007810000 */
[--C-:B------:R-:W-:Y:S01]  /*12c60*/  IMAD.MOV.U32 R76, RZ, RZ, R87.reuse ;  /* 0x000000ffff4c7224 */ /* 0x100fe200078e0057 */
[----:B------:R-:W-:Y:S01]  /*12c70*/  MOV R80, R87 ;  /* 0x0000005700507202 */ /* 0x000fe20000000f00 */
[----:B------:R-:W2:Y:S01]  /*12c80*/  MUFU.EX2 R136, R136 ;  /* 0x0000008800887308 */ /* 0x000ea20000000800 */
[----:B------:R-:W-:Y:S01]  /*12c90*/  FMNMX.FTZ R21, R46, R15, !PT ;  /* 0x0000000f2e157209 */ /* 0x000fe20007810000 */
[--C-:B------:R-:W-:Y:S01]  /*12ca0*/  IMAD.MOV.U32 R73, RZ, RZ, R87.reuse ;  /* 0x000000ffff497224 */ /* 0x100fe200078e0057 */
[----:B-1----:R-:W-:Y:S01]  /*12cb0*/  FSEL R58, R70, -INF , P2 ;  /* 0xff800000463a7808 */ /* 0x002fe20001000000 */
[--C-:B------:R-:W-:Y:S01]  /*12cc0*/  IMAD.MOV.U32 R70, RZ, RZ, R87.reuse ;  /* 0x000000ffff467224 */ /* 0x100fe200078e0057 */
[----:B------:R-:W-:Y:S01]  /*12cd0*/  FMNMX.FTZ R21, R50, R21, !PT ;  /* 0x0000001532157209 */ /* 0x000fe20007810000 */
[--C-:B------:R-:W-:Y:S01]  /*12ce0*/  IMAD.MOV.U32 R67, RZ, RZ, R87.reuse ;  /* 0x000000ffff437224 */ /* 0x100fe200078e0057 */
[----:B------:R-:W-:Y:S01]  /*12cf0*/  MOV R71, R87 ;  /* 0x0000005700477202 */ /* 0x000fe20000000f00 */
[----:B------:R-:W1:Y:S01]  /*12d00*/  MUFU.EX2 R138, R138 ;  /* 0x0000008a008a7308 */ /* 0x000e620000000800 */
[----:B------:R-:W-:Y:S01]  /*12d10*/  FMNMX.FTZ R21, R52, R21, !PT ;  /* 0x0000001534157209 */ /* 0x000fe20007810000 */
[--C-:B------:R-:W-:Y:S01]  /*12d20*/  IMAD.MOV.U32 R66, RZ, RZ, R87.reuse ;  /* 0x000000ffff427224 */ /* 0x100fe200078e0057 */
[----:B------:R-:W-:Y:S01]  /*12d30*/  MOV R68, R87 ;  /* 0x0000005700447202 */ /* 0x000fe20000000f00 */
[----:B------:R-:W-:Y:S01]  /*12d40*/  IMAD.MOV.U32 R63, RZ, RZ, R87 ;  /* 0x000000ffff3f7224 */ /* 0x000fe200078e0057 */
[----:B------:R-:W-:-:S03]  /*12d50*/  FMNMX.FTZ R21, R54, R21, !PT ;  /* 0x0000001536157209 */ /* 0x000fc60007810000 */
[----:B------:R4:W1:Y:S01]  /*12d60*/  MUFU.EX2 R15, R74 ;  /* 0x0000004a000f7308 */ /* 0x0008620000000800 */
[----:B------:R-:W-:-:S04]  /*12d70*/  FMNMX.FTZ R25, R56, R21, !PT ;  /* 0x0000001538197209 */ /* 0x000fc80007810000 */
[----:B------:R-:W-:-:S03]  /*12d80*/  FMNMX.FTZ R25, R58, R25, !PT ;  /* 0x000000193a197209 */ /* 0x000fc60007810000 */
[----:B------:R-:W-:Y:S01]  /*12d90*/  MUFU.EX2 R140, R140 ;  /* 0x0000008c008c7308 */ /* 0x000fe20000000800 */
[----:B------:R-:W-:Y:S01]  /*12da0*/  FMNMX.FTZ R31, R60, R25, !PT ;  /* 0x000000193c1f7209 */ /* 0x000fe20007810000 */
[----:B------:R-:W-:Y:S01]  /*12db0*/  FFMA.FTZ R25, R78, R9, -R11 ;  /* 0x000000094e197223 */ /* 0x000fe2000001080b */
[--C-:B------:R-:W-:Y:S01]  /*12dc0*/  IMAD.MOV.U32 R78, RZ, RZ, R87.reuse ;  /* 0x000000ffff4e7224 */ /* 0x100fe200078e0057 */
[----:B----4-:R-:W-:Y:S02]  /*12dd0*/  MOV R74, R87 ;  /* 0x00000057004a7202 */ /* 0x010fe40000000f00 */
[----:B------:R-:W4:Y:S02]  /*12de0*/  SHFL.BFLY PT, R62, R31, 0x2, 0x1f ;  /* 0x0c401f001f3e7f89 */ /* 0x000f2400000e0000 */
[----:B------:R0:W-:Y:S08]  /*12df0*/  MUFU.EX2 R21, R64 ;  /* 0x0000004000157308 */ /* 0x0001f00000000800 */
[----:B------:R-:W-:Y:S01]  /*12e00*/  MUFU.EX2 R142, R142 ;  /* 0x0000008e008e7308 */ /* 0x000fe20000000800 */
[----:B0-----:R-:W-:-:S07]  /*12e10*/  IMAD.MOV.U32 R64, RZ, RZ, R87 ;  /* 0x000000ffff407224 */ /* 0x001fce00078e0057 */
[----:B------:R-:W-:Y:S01]  /*12e20*/  MUFU.EX2 R25, R25 ;  /* 0x0000001900197308 */ /* 0x000fe20000000800 */
[----:B----4-:R-:W-:Y:S01]  /*12e30*/  FMNMX.FTZ R62, R31, R62, !PT ;  /* 0x0000003e1f3e7209 */ /* 0x010fe20007810000 */
[----:B------:R-:W-:-:S06]  /*12e40*/  FFMA.FTZ R31, R88, R9, -R11 ;  /* 0x00000009581f7223 */ /* 0x000fcc000001080b */
[----:B------:R-:W-:Y:S01]  /*12e50*/  MUFU.EX2 R144, R144 ;  /* 0x0000009000907308 */ /* 0x000fe20000000800 */
[----:B------:R-:W-:Y:S01]  /*12e60*/  FFMA.FTZ R11, R100, R9, -R11 ;  /* 0x00000009640b7223 */ /* 0x000fe2000001080b */
[----:B------:R-:W0:Y:S06]  /*12e70*/  SHFL.BFLY PT, R35, R62, 0x1, 0x1f ;  /* 0x0c201f003e237f89 */ /* 0x000e2c00000e0000 */
[----:B------:R-:W-:Y:S08]  /*12e80*/  MUFU.EX2 R27, R27 ;  /* 0x0000001b001b7308 */ /* 0x000ff00000000800 */
[----:B------:R-:W-:Y:S08]  /*12e90*/  MUFU.EX2 R146, R146 ;  /* 0x0000009200927308 */ /* 0x000ff00000000800 */
[----:B------:R-:W-:Y:S01]  /*12ea0*/  MUFU.EX2 R29, R29 ;  /* 0x0000001d001d7308 */ /* 0x000fe20000000800 */
[----:B0-----:R-:W-:-:S02]  /*12eb0*/  FMNMX.FTZ R14, R62, R35, !PT ;  /* 0x000000233e0e7209 */ /* 0x001fc40007810000 */
[----:B------:R-:W-:Y:S02]  /*12ec0*/  MOV R62, R87 ;  /* 0x00000057003e7202 */ /* 0x000fe40000000f00 */
[C---:B------:R-:W-:Y:S01]  /*12ed0*/  FSETP.NEU.FTZ.AND P1, PT, R14.reuse, -INF , PT ;  /* 0xff8000000e00780b */ /* 0x040fe20003f3d000 */
[----:B------:R-:W-:Y:S02]  /*12ee0*/  FMUL.FTZ R37, R14, R9 ;  /* 0x000000090e257220 */ /* 0x000fe40000410000 */
[----:B------:R-:W-:Y:S03]  /*12ef0*/  MUFU.EX2 R148, R148 ;  /* 0x0000009400947308 */ /* 0x000fe60000000800 */
[----:B------:R-:W-:-:S05]  /*12f00*/  FSEL R37, R37, RZ, P1 ;  /* 0x000000ff25257208 */ /* 0x000fca0000800000 */
[----:B------:R-:W-:Y:S01]  /*12f10*/  MUFU.EX2 R31, R31 ;  /* 0x0000001f001f7308 */ /* 0x000fe20000000800 */
[-CC-:B------:R-:W-:Y:S01]  /*12f20*/  FFMA.FTZ R157, R10, R9.reuse, -R37.reuse ;  /* 0x000000090a9d7223 */ /* 0x180fe20000010825 */
[-CC-:B------:R-:W-:Y:S01]  /*12f30*/  FFMA.FTZ R10, R5, R9.reuse, -R37.reuse ;  /* 0x00000009050a7223 */ /* 0x180fe20000010825 */
[-CC-:B------:R-:W-:Y:S01]  /*12f40*/  FFMA.FTZ R159, R20, R9.reuse, -R37.reuse ;  /* 0x00000009149f7223 */ /* 0x180fe20000010825 */
[-C--:B------:R-:W-:Y:S01]  /*12f50*/  FFMA.FTZ R8, R8, R9.reuse, -R37 ;  /* 0x0000000908087223 */ /* 0x080fe20000010825 */
[----:B------:R-:W-:Y:S01]  /*12f60*/  FADD.FTZ R5, R156, R3 ;  /* 0x000000039c057221 */ /* 0x000fe20000010000 */
[-CC-:B------:R-:W-:Y:S01]  /*12f70*/  FFMA.FTZ R137, R24, R9.reuse, -R37.reuse ;  /* 0x0000000918897223 */ /* 0x180fe20000010825 */
[-C--:B-----5:R-:W-:Y:S01]  /*12f80*/  FFMA.FTZ R141, R30, R9.reuse, -R37 ;  /* 0x000000091e8d7223 */ /* 0x0a0fe20000010825 */
[----:B------:R-:W-:Y:S01]  /*12f90*/  MUFU.EX2 R157, R157 ;  /* 0x0000009d009d7308 */ /* 0x000fe20000000800 */
[----:B---3--:R-:W-:Y:S01]  /*12fa0*/  FADD.FTZ R30, R158, R5 ;  /* 0x000000059e1e7221 */ /* 0x008fe20000010000 */
[-CC-:B------:R-:W-:Y:S01]  /*12fb0*/  FFMA.FTZ R12, R12, R9.reuse, -R37.reuse ;  /* 0x000000090c0c7223 */ /* 0x180fe20000010825 */
[-CC-:B------:R-:W-:Y:S01]  /*12fc0*/  FFMA.FTZ R139, R26, R9.reuse, -R37.reuse ;  /* 0x000000091a8b7223 */ /* 0x180fe20000010825 */
[-CC-:B------:R-:W-:Y:S01]  /*12fd0*/  FFMA.FTZ R24, R32, R9.reuse, -R37.reuse ;  /* 0x0000000920187223 */ /* 0x180fe20000010825 */
[----:B------:R-:W-:Y:S01]  /*12fe0*/  FADD.FTZ R5, R7, R30 ;  /* 0x0000001e07057221 */ /* 0x000fe20000010000 */
[-CC-:B------:R-:W-:Y:S01]  /*12ff0*/  FFMA.FTZ R20, R28, R9.reuse, -R37.reuse ;  /* 0x000000091c147223 */ /* 0x180fe20000010825 */
[-C--:B------:R-:W-:Y:S01]  /*13000*/  FFMA.FTZ R143, R34, R9.reuse, -R37 ;  /* 0x00000009228f7223 */ /* 0x080fe20000010825 */
[----:B------:R-:W0:Y:S01]  /*13010*/  MUFU.EX2 R10, R10 ;  /* 0x0000000a000a7308 */ /* 0x000e220000000800 */
[----:B--2---:R-:W-:Y:S01]  /*13020*/  FADD.FTZ R30, R136, R5 ;  /* 0x00000005881e7221 */ /* 0x004fe20000010000 */
[-CC-:B------:R-:W-:Y:S01]  /*13030*/  FFMA.FTZ R26, R36, R9.reuse, -R37.reuse ;  /* 0x00000009241a7223 */ /* 0x180fe20000010825 */
[-CC-:B------:R-:W-:Y:S01]  /*13040*/  FFMA.FTZ R145, R38, R9.reuse, -R37.reuse ;  /* 0x0000000926917223 */ /* 0x180fe20000010825 */
[-CC-:B------:R-:W-:Y:S01]  /*13050*/  FFMA.FTZ R28, R40, R9.reuse, -R37.reuse ;  /* 0x00000009281c7223 */ /* 0x180fe20000010825 */
[----:B------:R-:W-:Y:S01]  /*13060*/  FADD.FTZ R39, R13, R30 ;  /* 0x0000001e0d277221 */ /* 0x000fe20000010000 */
[-CC-:B------:R-:W-:Y:S01]  /*13070*/  FFMA.FTZ R147, R42, R9.reuse, -R37.reuse ;  /* 0x000000092a937223 */ /* 0x180fe20000010825 */
[-C--:B------:R-:W-:Y:S01]  /*13080*/  FFMA.FTZ R30, R44, R9.reuse, -R37 ;  /* 0x000000092c1e7223 */ /* 0x080fe20000010825 */
[----:B------:R-:W2:Y:S01]  /*13090*/  MUFU.EX2 R159, R159 ;  /* 0x0000009f009f7308 */ /* 0x000ea20000000800 */
[----:B-1----:R-:W-:Y:S01]  /*130a0*/  FADD.FTZ R34, R138, R39 ;  /* 0x000000278a227221 */ /* 0x002fe20000010000 */
[-CC-:B------:R-:W-:Y:S01]  /*130b0*/  FFMA.FTZ R149, R48, R9.reuse, -R37.reuse ;  /* 0x0000000930957223 */ /* 0x180fe20000010825 */
[-CC-:B------:R-:W-:Y:S01]  /*130c0*/  FFMA.FTZ R46, R46, R9.reuse, -R37.reuse ;  /* 0x000000092e2e7223 */ /* 0x180fe20000010825 */
[----:B------:R-:W-:Y:S01]  /*130d0*/  F2FP.F16.F32.PACK_AB R156, R3, R156 ;  /* 0x0000009c039c723e */ /* 0x000fe200000000ff */
[----:B------:R-:W-:Y:S01]  /*130e0*/  FADD.FTZ R39, R15, R34 ;  /* 0x000000220f277221 */ /* 0x000fe20000010000 */
[-CC-:B------:R-:W-:Y:S01]  /*130f0*/  FFMA.FTZ R50, R50, R9.reuse, -R37.reuse ;  /* 0x0000000932327223 */ /* 0x180fe20000010825 */
[-C--:B------:R-:W-:Y:S01]  /*13100*/  FFMA.FTZ R52, R52, R9.reuse, -R37 ;  /* 0x0000000934347223 */ /* 0x080fe20000010825 */
[----:B------:R-:W1:Y:S01]  /*13110*/  MUFU.EX2 R8, R8 ;  /* 0x0000000800087308 */ /* 0x000e620000000800 */
[----:B0-----:R-:W-:Y:S01]  /*13120*/  FADD.FTZ R32, R157, R10 ;  /* 0x0000000a9d207221 */ /* 0x001fe20000010000 */
[----:B------:R-:W-:Y:S01]  /*13130*/  FADD.FTZ R34, R140, R39 ;  /* 0x000000278c227221 */ /* 0x000fe20000010000 */
[-CC-:B------:R-:W-:Y:S01]  /*13140*/  FFMA.FTZ R54, R54, R9.reuse, -R37.reuse ;  /* 0x0000000936367223 */ /* 0x180fe20000010825 */
[-CC-:B------:R-:W-:Y:S01]  /*13150*/  FFMA.FTZ R56, R56, R9.reuse, -R37.reuse ;  /* 0x0000000938387223 */ /* 0x180fe20000010825 */
[-CC-:B------:R-:W-:Y:S01]  /*13160*/  FFMA.FTZ R58, R58, R9.reuse, -R37.reuse ;  /* 0x000000093a3a7223 */ /* 0x180fe20000010825 */
[----:B------:R-:W-:Y:S01]  /*13170*/  FFMA.FTZ R37, R60, R9, -R37 ;  /* 0x000000093c257223 */ /* 0x000fe20000010825 */
[----:B------:R-:W-:Y:S01]  /*13180*/  F2FP.F16.F32.PACK_AB R157, R10, R157 ;  /* 0x0000009d0a9d723e */ /* 0x000fe200000000ff */
[----:B------:R-:W0:Y:S01]  /*13190*/  MUFU.EX2 R137, R137 ;  /* 0x0000008900897308 */ /* 0x000e220000000800 */
[----:B--2---:R-:W-:Y:S01]  /*131a0*/  FADD.FTZ R5, R159, R32 ;  /* 0x000000209f057221 */ /* 0x004fe20000010000 */
[----:B------:R-:W-:Y:S01]  /*131b0*/  IADD3 R10, R72, -0x2, RZ ;  /* 0xfffffffe480a7810 */ /* 0x000fe20007ffe0ff */
[--C-:B------:R-:W-:Y:S01]  /*131c0*/  IMAD.MOV.U32 R72, RZ, RZ, R87.reuse ;  /* 0x000000ffff487224 */ /* 0x100fe200078e0057 */
[----:B------:R-:W-:Y:S01]  /*131d0*/  F2FP.F16.F32.PACK_AB R158, R7, R158 ;  /* 0x0000009e079e723e */ /* 0x000fe200000000ff */
[--C-:B------:R-:W-:Y:S01]  /*131e0*/  IMAD.MOV.U32 R60, RZ, RZ, R87.reuse ;  /* 0x000000ffff3c7224 */ /* 0x100fe200078e0057 */
[----:B------:R-:W-:Y:S01]  /*131f0*/  ISETP.GE.AND P1, PT, R10, R182, PT ;  /* 0x000000b60a00720c */ /* 0x000fe20003f26270 */
[----:B------:R-:W-:Y:S01]  /*13200*/  IMAD.MOV.U32 R48, RZ, RZ, R87 ;  /* 0x000000ffff307224 */ /* 0x000fe200078e0057 */
[----:B------:R-:W2:Y:S01]  /*13210*/  MUFU.EX2 R12, R12 ;  /* 0x0000000c000c7308 */ /* 0x000ea20000000800 */
[C---:B-1----:R-:W-:Y:S01]  /*13220*/  FADD.FTZ R32, R8.reuse, R5 ;  /* 0x0000000508207221 */ /* 0x042fe20000010000 */
[----:B------:R-:W-:Y:S01]  /*13230*/  F2FP.F16.F32.PACK_AB R159, R8, R159 ;  /* 0x0000009f089f723e */ /* 0x000fe200000000ff */
[--C-:B------:R-:W-:Y:S01]  /*13240*/  IMAD.MOV.U32 R42, RZ, RZ, R87.reuse ;  /* 0x000000ffff2a7224 */ /* 0x100fe200078e0057 */
[----:B------:R-:W-:Y:S01]  /*13250*/  F2FP.F16.F32.PACK_AB R136, R13, R136 ;  /* 0x000000880d88723e */ /* 0x000fe200000000ff */
[--C-:B------:R-:W-:Y:S01]  /*13260*/  IMAD.MOV.U32 R40, RZ, RZ, R87.reuse ;  /* 0x000000ffff287224 */ /* 0x100fe200078e0057 */
[----:B------:R-:W-:Y:S01]  /*13270*/  F2FP.F16.F32.PACK_AB R138, R15, R138 ;  /* 0x0000008a0f8a723e */ /* 0x000fe200000000ff */
[----:B------:R-:W-:Y:S01]  /*13280*/  IMAD.MOV.U32 R36, RZ, RZ, R87 ;  /* 0x000000ffff247224 */ /* 0x000fe200078e0057 */
[----:B------:R-:W1:Y:S01]  /*13290*/  MUFU.EX2 R139, R139 ;  /* 0x0000008b008b7308 */ /* 0x000e620000000800 */
[----:B0-----:R-:W-:Y:S01]  /*132a0*/  FADD.FTZ R5, R137, R32 ;  /* 0x0000002089057221 */ /* 0x001fe20000010000 */
[----:B------:R-:W-:-:S02]  /*132b0*/  F2FP.F16.F32.PACK_AB R140, R21, R140 ;  /* 0x0000008c158c723e */ /* 0x000fc400000000ff */
[-C--:B------:R-:W-:Y:S02]  /*132c0*/  MOV R44, R87.reuse ;  /* 0x00000057002c7202 */ /* 0x080fe40000000f00 */
[----:B------:R-:W-:Y:S02]  /*132d0*/  MOV R38, R87 ;  /* 0x0000005700267202 */ /* 0x000fe40000000f00 */
[----:B------:R-:W0:Y:S01]  /*132e0*/  MUFU.EX2 R20, R20 ;  /* 0x0000001400147308 */ /* 0x000e220000000800 */
[C---:B--2---:R-:W-:Y:S01]  /*132f0*/  FADD.FTZ R32, R12.reuse, R5 ;  /* 0x000000050c207221 */ /* 0x044fe20000010000 */
[----:B------:R-:W-:Y:S01]  /*13300*/  FADD.FTZ R5, R21, R34 ;  /* 0x0000002215057221 */ /* 0x000fe20000010000 */
[----:B------:R-:W-:-:S03]  /*13310*/  F2FP.F16.F32.PACK_AB R137, R12, R137 ;  /* 0x000000890c89723e */ /* 0x000fc600000000ff */
[----:B------:R-:W-:Y:S01]  /*13320*/  FADD.FTZ R34, R142, R5 ;  /* 0x000000058e227221 */ /* 0x000fe20000010000 */
[----:B------:R-:W-:Y:S01]  /*13330*/  PRMT R5, R183, 0x654, R0 ;  /* 0x00000654b7057816 */ /* 0x000fe20000000000 */
[----:B------:R-:W2:Y:S01]  /*13340*/  MUFU.EX2 R141, R141 ;  /* 0x0000008d008d7308 */ /* 0x000ea20000000800 */
[----:B-1----:R-:W-:Y:S01]  /*13350*/  FADD.FTZ R39, R139, R32 ;  /* 0x000000208b277221 */ /* 0x002fe20000010000 */
[C---:B------:R-:W-:Y:S01]  /*13360*/  F2FP.F16.F32.PACK_AB R142, R25.reuse, R142 ;  /* 0x0000008e198e723e */ /* 0x040fe200000000ff */
[----:B------:R2:W-:Y:S05]  /*13370*/  SYNCS.ARRIVE.TRANS64.RED.A1T0 RZ, [R5+URZ], RZ ;  /* 0x000000ff05ff79a7 */ /* 0x0005ea000810043f */
[----:B------:R-:W1:Y:S01]  /*13380*/  MUFU.EX2 R24, R24 ;  /* 0x0000001800187308 */ /* 0x000e620000000800 */
[C---:B0-----:R-:W-:Y:S01]  /*13390*/  FADD.FTZ R32, R20.reuse, R39 ;  /* 0x0000002714207221 */ /* 0x041fe20000010000 */
[----:B------:R-:W-:Y:S01]  /*133a0*/  FADD.FTZ R39, R25, R34 ;  /* 0x0000002219277221 */ /* 0x000fe20000010000 */
[----:B------:R-:W-:Y:S01]  /*133b0*/  F2FP.F16.F32.PACK_AB R139, R20, R139 ;  /* 0x0000008b148b723e */ /* 0x000fe200000000ff */
[----:B------:R-:W-:-:S02]  /*133c0*/  IMAD.MOV.U32 R25, RZ, RZ, R87 ;  /* 0x000000ffff197224 */ /* 0x000fc400078e0057 */
[----:B------:R-:W-:Y:S01]  /*133d0*/  FADD.FTZ R34, R144, R39 ;  /* 0x0000002790227221 */ /* 0x000fe20000010000 */
[----:B------:R-:W-:Y:S01]  /*133e0*/  F2FP.F16.F32.PACK_AB R144, R27, R144 ;  /* 0x000000901b90723e */ /* 0x000fe200000000ff */
[----:B------:R-:W0:Y:S01]  /*133f0*/  MUFU.EX2 R143, R143 ;  /* 0x0000008f008f7308 */ /* 0x000e220000000800 */
[----:B--2---:R-:W-:Y:S01]  /*13400*/  FADD.FTZ R5, R141, R32 ;  /* 0x000000208d057221 */ /* 0x004fe20000010000 */
[----:B------:R-:W-:Y:S01]  /*13410*/  FADD.FTZ R39, R27, R34 ;  /* 0x000000221b277221 */ /* 0x000fe20000010000 */
[----:B------:R-:W-:-:S03]  /*13420*/  IMAD.MOV.U32 R27, RZ, RZ, R87 ;  /* 0x000000ffff1b7224 */ /* 0x000fc600078e0057 */
[----:B------:R-:W-:Y:S01]  /*13430*/  FADD.FTZ R34, R146, R39 ;  /* 0x0000002792227221 */ /* 0x000fe20000010000 */
[----:B------:R-:W-:Y:S01]  /*13440*/  F2FP.F16.F32.PACK_AB R146, R29, R146 ;  /* 0x000000921d92723e */ /* 0x000fe200000000ff */
[----:B------:R-:W2:Y:S01]  /*13450*/  MUFU.EX2 R26, R26 ;  /* 0x0000001a001a7308 */ /* 0x000ea20000000800 */
[C---:B-1----:R-:W-:Y:S01]  /*13460*/  FADD.FTZ R32, R24.reuse, R5 ;  /* 0x0000000518207221 */ /* 0x042fe20000010000 */
[----:B------:R-:W-:Y:S01]  /*13470*/  F2FP.F16.F32.PACK_AB R141, R24, R141 ;  /* 0x0000008d188d723e */ /* 0x000fe200000000ff */
[--C-:B------:R-:W-:Y:S02]  /*13480*/  IMAD.MOV.U32 R39, RZ, RZ, R87.reuse ;  /* 0x000000ffff277224 */ /* 0x100fe400078e0057 */
[----:B------:R-:W-:-:S03]  /*13490*/  IMAD.MOV.U32 R24, RZ, RZ, R87 ;  /* 0x000000ffff187224 */ /* 0x000fc600078e0057 */
[----:B------:R-:W1:Y:S01]  /*134a0*/  MUFU.EX2 R145, R145 ;  /* 0x0000009100917308 */ /* 0x000e620000000800 */
[----:B0-----:R-:W-:-:S07]  /*134b0*/  FADD.FTZ R5, R143, R32 ;  /* 0x000000208f057221 */ /* 0x001fce0000010000 */
[----:B------:R-:W0:Y:S01]  /*134c0*/  MUFU.EX2 R28, R28 ;  /* 0x0000001c001c7308 */ /* 0x000e220000000800 */
[C---:B--2---:R-:W-:Y:S01]  /*134d0*/  FADD.FTZ R32, R26.reuse, R5 ;  /* 0x000000051a207221 */ /* 0x044fe20000010000 */
[----:B------:R-:W-:Y:S01]  /*134e0*/  FADD.FTZ R5, R29, R34 ;  /* 0x000000221d057221 */ /* 0x000fe20000010000 */
[----:B------:R-:W-:Y:S02]  /*134f0*/  F2FP.F16.F32.PACK_AB R143, R26, R143 ;  /* 0x0000008f1a8f723e */ /* 0x000fe400000000ff */
[-C--:B------:R-:W-:Y:S01]  /*13500*/  MOV R29, R87.reuse ;  /* 0x00000057001d7202 */ /* 0x080fe20000000f00 */
[----:B------:R-:W-:Y:S01]  /*13510*/  FADD.FTZ R34, R148, R5 ;  /* 0x0000000594227221 */ /* 0x000fe20000010000 */
[----:B------:R-:W-:Y:S01]  /*13520*/  F2FP.F16.F32.PACK_AB R148, R31, R148 ;  /* 0x000000941f94723e */ /* 0x000fe200000000ff */
[----:B------:R-:W2:Y:S01]  /*13530*/  MUFU.EX2 R147, R147 ;  /* 0x0000009300937308 */ /* 0x000ea20000000800 */
[----:B-1----:R-:W-:Y:S01]  /*13540*/  FADD.FTZ R3, R145, R32 ;  /* 0x0000002091037221 */ /* 0x002fe20000010000 */
[----:B------:R-:W-:Y:S01]  /*13550*/  FADD.FTZ R5, R31, R34 ;  /* 0x000000221f057221 */ /* 0x000fe20000010000 */
[----:B------:R-:W-:Y:S01]  /*13560*/  IMAD.MOV.U32 R31, RZ, RZ, R87 ;  /* 0x000000ffff1f7224 */ /* 0x000fe200078e0057 */
[----:B------:R-:W-:-:S04]  /*13570*/  MOV R26, R87 ;  /* 0x00000057001a7202 */ /* 0x000fc80000000f00 */
[----:B------:R-:W1:Y:S01]  /*13580*/  MUFU.EX2 R150, R150 ;  /* 0x0000009600967308 */ /* 0x000e620000000800 */
[C---:B0-----:R-:W-:Y:S01]  /*13590*/  FADD.FTZ R32, R28.reuse, R3 ;  /* 0x000000031c207221 */ /* 0x041fe20000010000 */
[----:B------:R-:W-:Y:S01]  /*135a0*/  F2FP.F16.F32.PACK_AB R145, R28, R145 ;  /* 0x000000911c91723e */ /* 0x000fe200000000ff */
[----:B------:R-:W-:-:S05]  /*135b0*/  IMAD.MOV.U32 R28, RZ, RZ, R87 ;  /* 0x000000ffff1c7224 */ /* 0x000fca00078e0057 */
[----:B------:R-:W0:Y:S01]  /*135c0*/  MUFU.EX2 R30, R30 ;  /* 0x0000001e001e7308 */ /* 0x000e220000000800 */
[----:B--2---:R-:W-:-:S07]  /*135d0*/  FADD.FTZ R3, R147, R32 ;  /* 0x0000002093037221 */ /* 0x004fce0000010000 */
[----:B------:R-:W2:Y:S01]  /*135e0*/  MUFU.EX2 R33, R33 ;  /* 0x0000002100217308 */ /* 0x000ea20000000800 */
[----:B-1----:R-:W-:-:S07]  /*135f0*/  FADD.FTZ R34, R150, R5 ;  /* 0x0000000596227221 */ /* 0x002fce0000010000 */
[----:B------:R-:W1:Y:S01]  /*13600*/  MUFU.EX2 R149, R149 ;  /* 0x0000009500957308 */ /* 0x000e620000000800 */
[C---:B0-----:R-:W-:Y:S01]  /*13610*/  FADD.FTZ R32, R30.reuse, R3 ;  /* 0x000000031e207221 */ /* 0x041fe20000010000 */
[----:B------:R-:W-:Y:S01]  /*13620*/  F2FP.F16.F32.PACK_AB R147, R30, R147 ;  /* 0x000000931e93723e */ /* 0x000fe200000000ff */
[----:B------:R-:W-:-:S05]  /*13630*/  IMAD.MOV.U32 R30, RZ, RZ, R87 ;  /* 0x000000ffff1e7224 */ /* 0x000fca00078e0057 */
[----:B------:R-:W0:Y:S01]  /*13640*/  MUFU.EX2 R152, R152 ;  /* 0x0000009800987308 */ /* 0x000e220000000800 */
[C---:B--2---:R-:W-:Y:S01]  /*13650*/  FADD.FTZ R5, R33.reuse, R34 ;  /* 0x0000002221057221 */ /* 0x044fe20000010000 */
[----:B------:R-:W-:Y:S01]  /*13660*/  F2FP.F16.F32.PACK_AB R150, R33, R150 ;  /* 0x000000962196723e */ /* 0x000fe200000000ff */
[----:B------:R-:W-:-:S05]  /*13670*/  IMAD.MOV.U32 R33, RZ, RZ, R87 ;  /* 0x000000ffff217224 */ /* 0x000fca00078e0057 */
[----:B------:R2:W3:Y:S01]  /*13680*/  MUFU.EX2 R0, R46 ;  /* 0x0000002e00007308 */ /* 0x0004e20000000800 */
[----:B-1----:R-:W-:-:S07]  /*13690*/  FADD.FTZ R3, R149, R32 ;  /* 0x0000002095037221 */ /* 0x002fce0000010000 */
[----:B------:R-:W1:Y:S01]  /*136a0*/  MUFU.EX2 R35, R96 ;  /* 0x0000006000237308 */ /* 0x000e620000000800 */
[----:B0-----:R-:W-:Y:S01]  /*136b0*/  FADD.FTZ R32, R152, R5 ;  /* 0x0000000598207221 */ /* 0x001fe20000010000 */
[----:B--2---:R-:W-:-:S06]  /*136c0*/  IMAD.MOV.U32 R46, RZ, RZ, R87 ;  /* 0x000000ffff2e7224 */ /* 0x004fcc00078e0057 */
[----:B------:R-:W0:Y:S01]  /*136d0*/  MUFU.EX2 R50, R50 ;  /* 0x0000003200327308 */ /* 0x000e220000000800 */
[C---:B---3--:R-:W-:Y:S01]  /*136e0*/  FADD.FTZ R3, R0.reuse, R3 ;  /* 0x0000000300037221 */ /* 0x048fe20000010000 */
[----:B------:R-:W-:-:S06]  /*136f0*/  F2FP.F16.F32.PACK_AB R149, R0, R149 ;  /* 0x000000950095723e */ /* 0x000fcc00000000ff */
[----:B------:R-:W2:Y:S01]  /*13700*/  MUFU.EX2 R154, R154 ;  /* 0x0000009a009a7308 */ /* 0x000ea20000000800 */
[C---:B-1----:R-:W-:Y:S01]  /*13710*/  FADD.FTZ R5, R35.reuse, R32 ;  /* 0x0000002023057221 */ /* 0x042fe20000010000 */
[----:B------:R-:W-:Y:S02]  /*13720*/  F2FP.F16.F32.PACK_AB R152, R35, R152 ;  /* 0x000000982398723e */ /* 0x000fe400000000ff */
[----:B------:R-:W-:-:S04]  /*13730*/  MOV R35, R87 ;  /* 0x0000005700237202 */ /* 0x000fc80000000f00 */
[----:B------:R1:W3:Y:S01]  /*13740*/  MUFU.EX2 R151, R52 ;  /* 0x0000003400977308 */ /* 0x0002e20000000800 */
[----:B0-----:R-:W-:-:S07]  /*13750*/  FADD.FTZ R32, R50, R3 ;  /* 0x0000000332207221 */ /* 0x001fce0000010000 */
[----:B------:R-:W0:Y:S01]  /*13760*/  MUFU.EX2 R54, R54 ;  /* 0x0000003600367308 */ /* 0x000e220000000800 */
[----:B--2---:R-:W-:Y:S01]  /*13770*/  FADD.FTZ R34, R154, R5 ;  /* 0x000000059a227221 */ /* 0x004fe20000010000 */
[----:B-1----:R-:W-:-:S06]  /*13780*/  IMAD.MOV.U32 R52, RZ, RZ, R87 ;  /* 0x000000ffff347224 */ /* 0x002fcc00078e0057 */
[----:B------:R1:W2:Y:S01]  /*13790*/  MUFU.EX2 R153, R56 ;  /* 0x0000003800997308 */ /* 0x0002a20000000800 */
[C---:B---3--:R-:W-:Y:S01]  /*137a0*/  FADD.FTZ R5, R151.reuse, R32 ;  /* 0x0000002097057221 */ /* 0x048fe20000010000 */
[----:B------:R-:W-:Y:S02]  /*137b0*/  F2FP.F16.F32.PACK_AB R151, R151, R50 ;  /* 0x000000329797723e */ /* 0x000fe400000000ff */
[-C--:B------:R-:W-:Y:S02]  /*137c0*/  MOV R50, R87.reuse ;  /* 0x0000005700327202 */ /* 0x080fe40000000f00 */
[-C--:B------:R-:W-:Y:S02]  /*137d0*/  MOV R32, R87.reuse ;  /* 0x0000005700207202 */ /* 0x080fe40000000f00 */
[----:B------:R-:W3:Y:S01]  /*137e0*/  MUFU.EX2 R58, R58 ;  /* 0x0000003a003a7308 */ /* 0x000ee20000000800 */
[----:B0-----:R-:W-:Y:S01]  /*137f0*/  FADD.FTZ R8, R54, R5 ;  /* 0x0000000536087221 */ /* 0x001fe20000010000 */
[----:B-1----:R-:W-:-:S06]  /*13800*/  MOV R56, R87 ;  /* 0x0000005700387202 */ /* 0x002fcc0000000f00 */
[----:B------:R-:W0:Y:S01]  /*13810*/  MUFU.EX2 R11, R11 ;  /* 0x0000000b000b7308 */ /* 0x000e220000000800 */
[C---:B--2---:R-:W-:Y:S01]  /*13820*/  FADD.FTZ R5, R153.reuse, R8 ;  /* 0x0000000899057221 */ /* 0x044fe20000010000 */
[----:B------:R-:W-:Y:S01]  /*13830*/  F2FP.F16.F32.PACK_AB R153, R153, R54 ;  /* 0x000000369999723e */ /* 0x000fe200000000ff */
[----:B------:R-:W-:-:S05]  /*13840*/  IMAD.MOV.U32 R54, RZ, RZ, R87 ;  /* 0x000000ffff367224 */ /* 0x000fca00078e0057 */
[----:B------:R-:W1:Y:S01]  /*13850*/  MUFU.EX2 R37, R37 ;  /* 0x0000002500257308 */ /* 0x000e620000000800 */
[----:B---3--:R-:W-:Y:S01]  /*13860*/  FADD.FTZ R8, R58, R5 ;  /* 0x000000053a087221 */ /* 0x008fe20000010000 */
[----:B------:R-:W-:Y:S02]  /*13870*/  IMAD.MOV.U32 R5, RZ, RZ, 0x3f800000 ;  /* 0x3f800000ff057424 */ /* 0x000fe400078e00ff */
[C---:B0-----:R-:W-:Y:S01]  /*13880*/  FADD.FTZ R3, R11.reuse, R34 ;  /* 0x000000220b037221 */ /* 0x041fe20000010000 */
[----:B------:R-:W-:Y:S01]  /*13890*/  F2FP.F16.F32.PACK_AB R154, R11, R154 ;  /* 0x0000009a0b9a723e */ /* 0x000fe200000000ff */
[--C-:B------:R-:W-:Y:S02]  /*138a0*/  IMAD.MOV.U32 R34, RZ, RZ, R87.reuse ;  /* 0x000000ffff227224 */ /* 0x100fe400078e0057 */
[C---:B-1----:R-:W-:Y:S01]  /*138b0*/  FADD.FTZ R0, R37.reuse, R8 ;  /* 0x0000000825007221 */ /* 0x042fe20000010000 */
[----:B------:R-:W-:Y:S01]  /*138c0*/  F2FP.F16.F32.PACK_AB R155, R37, R58 ;  /* 0x0000003a259b723e */ /* 0x000fe200000000ff */
[----:B------:R-:W-:-:S02]  /*138d0*/  IMAD.MOV.U32 R58, RZ, RZ, R87 ;  /* 0x000000ffff3a7224 */ /* 0x000fc400078e0057 */
[----:B------:R-:W-:Y:S01]  /*138e0*/  IMAD.MOV.U32 R37, RZ, RZ, R87 ;  /* 0x000000ffff257224 */ /* 0x000fe200078e0057 */
[----:B------:R-:W-:Y:S06]  /*138f0*/  @!P1 BRA `(.L_x_626) ;  /* 0x0000002800509947 */ /* 0x000fec0003800000 */
[----:B------:R-:W-:Y:S01]  /*13900*/  MOV R11, R14 ;  /* 0x0000000e000b7202 */ /* 0x000fe20000000f00 */
[----:B------:R-:W-:Y:S01]  /*13910*/  IMAD.MOV.U32 R12, RZ, RZ, R6 ;  /* 0x000000ffff0c7224 */ /* 0x000fe200078e0006 */
[----:B------:R-:W-:Y:S01]  /*13920*/  MOV R8, R174 ;  /* 0x000000ae00087202 */ /* 0x000fe20000000f00 */
[----:B------:R-:W-:Y:S01]  /*13930*/  IMAD.MOV.U32 R7, RZ, RZ, R181 ;  /* 0x000000ffff077224 */ /* 0x000fe200078e00b5 */
[----:B------:R-:W-:Y:S01]  /*13940*/  CS2R R86, SRZ ;  /* 0x0000000000567805 */ /* 0x000fe2000001ff00 */
[----:B------:R-:W-:Y:S01]  /*13950*/  IMAD.MOV.U32 R5, RZ, RZ, 0x3f800000 ;  /* 0x3f800000ff057424 */ /* 0x000fe200078e00ff */
        /* <DEDUP_REMOVED lines=30> */
[----:B------:R-:W-:-:S07]  /*13b40*/  CS2R R24, SRZ ;  /* 0x0000000000187805 */ /* 0x000fce000001ff00 */
.L_x_639:
[----:B------:R-:W-:-:S04]  /*13b50*/  ISETP.NE.AND P1, PT, R8, 0x1, PT ;  /* 0x000000010800780c */ /* 0x000fc80003f25270 */
[----:B------:R-:W-:-:S04]  /*13b60*/  SEL R6, RZ, 0x1, P1 ;  /* 0x00000001ff067807 */ /* 0x000fc80000800000 */
[----:B------:R-:W-:Y:S01]  /*13b70*/  LOP3.LUT R181, R7, R6, RZ, 0x3c, !PT ;  /* 0x0000000607b57212 */ /* 0x000fe200078e3cff */
[----:B------:R-:W-:Y:S06]  /*13b80*/  @!P0 BRA `(.L_x_627) ;  /* 0x0000000000048947 */ /* 0x000fec0003800000 */
[----:B------:R-:W-:Y:S01]  /*13b90*/  BPT.TRAP 0x1 ;  /* 0x000000040000795c */ /* 0x000fe20000300000 */
.L_x_627:
[----:B------:R-:W-:Y:S01]  /*13ba0*/  VIADD R174, R8, 0x1 ;  /* 0x0000000108ae7836 */ /* 0x000fe20000000000 */
[----:B------:R-:W-:-:S04]  /*13bb0*/  SHF.L.U32 R6, R181, 0x1f, RZ ;  /* 0x0000001fb5067819 */ /* 0x000fc800000006ff */
[----:B------:R-:W-:-:S04]  /*13bc0*/  ISETP.NE.AND P1, PT, R174, 0x2, PT ;  /* 0x00000002ae00780c */ /* 0x000fc80003f25270 */
[----:B------:R-:W-:-:S04]  /*13bd0*/  SEL R174, R174, RZ, P1 ;  /* 0x000000ffaeae7207 */ /* 0x000fc80000800000 */
[----:B------:R-:W-:-:S04]  /*13be0*/  LEA R13, R174, R2, 0x3 ;  /* 0x00000002ae0d7211 */ /* 0x000fc800078e18ff */
[----:B------:R0:W1:Y:S01]  /*13bf0*/  SYNCS.PHASECHK.TRANS64.TRYWAIT P1, [R13+URZ+0x2a830], R6 ;  /* 0x02a830060d0075a7 */ /* 0x000062000802017f */
[----:B------:R-:W-:Y:S05]  /*13c00*/  @!P0 BRA `(.L_x_628) ;  /* 0x0000000000048947 */ /* 0x000fea0003800000 */
[----:B------:R-:W-:Y:S01]  /*13c10*/  BPT.TRAP 0x1 ;  /* 0x000000040000795c */ /* 0x000fe20000300000 */
.L_x_628:
[----:B------:R-:W-:Y:S01]  /*13c20*/  IMAD R95, R174, 0x900, R4 ;  /* 0x00000900ae5f7824 */ /* 0x000fe200078e0204 */
[----:B------:R-:W-:Y:S03]  /*13c30*/  BSSY B1, `(.L_x_629) ;  /* 0x0000006000017945 */ /* 0x000fe60003800000 */
[C---:B------:R-:W-:Y:S02]  /*13c40*/  VIADD R92, R95.reuse, 0x2 ;  /* 0x000000025f5c7836 */ /* 0x040fe40000000000 */
[----:B------:R-:W-:Y:S01]  /*13c50*/  VIADD R91, R95, 0x4 ;  /* 0x000000045f5b7836 */ /* 0x000fe20000000000 */
[----:B-1----:R-:W-:Y:S06]  /*13c60*/  @P1 BRA `(.L_x_630) ;  /* 0x0000000000081947 */ /* 0x002fec0003800000 */
[----:B------:R-:W1:Y:S02]  /*13c70*/  SYNCS.PHASECHK.TRANS64.TRYWAIT P1, [R13+URZ+0x2a830], R6 ;  /* 0x02a830060d0075a7 */ /* 0x000e64000802017f */
[----:B-1----:R-:W-:Y:S05]  /*13c80*/  @!P1 BRA `(.L_x_631) ;  /* 0x000000e000089947 */ /* 0x002fea0003800000 */
.L_x_630:
[----:B------:R-:W-:Y:S05]  /*13c90*/  BSYNC B1 ;  /* 0x0000000000017941 */ /* 0x000fea0003800000 */
.L_x_629:
[----:B------:R-:W2:Y:S04]  /*13ca0*/  LDL.64 R96, [R1+0x30] ;  /* 0x0000300001607983 */ /* 0x000ea80000100a00 */
[----:B------:R3:W-:Y:S04]  /*13cb0*/  STL.64 [R1+0x88], R10 ;  /* 0x0000880a01007387 */ /* 0x0007e80000100a00 */
[----:B---3--:R-:W3:Y:S01]  /*13cc0*/  LDL.64 R10, [R1+0x28] ;  /* 0x00002800010a7983 */ /* 0x008ee20000100a00 */
[----:B------:R-:W-:Y:S01]  /*13cd0*/  MOV R88, R95 ;  /* 0x0000005f00587202 */ /* 0x000fe20000000f00 */
[C---:B------:R-:W-:Y:S01]  /*13ce0*/  VIADD R90, R95.reuse, 0x6 ;  /* 0x000000065f5a7836 */ /* 0x040fe20000000000 */
[----:B------:R-:W-:Y:S01]  /*13cf0*/  MOV R14, UR58 ;  /* 0x0000003a000e7c02 */ /* 0x000fe20008000f00 */
[----:B------:R-:W-:Y:S01]  /*13d00*/  IMAD.MOV.U32 R89, RZ, RZ, 0x40000040 ;  /* 0x40000040ff597424 */ /* 0x000fe200078e00ff */
[----:B------:R-:W-:Y:S01]  /*13d10*/  R2UR UR46, R88 ;  /* 0x00000000582e72ca */ /* 0x000fe200000e0000 */
[----:B------:R-:W-:Y:S01]  /*13d20*/  IMAD.MOV.U32 R93, RZ, RZ, 0x40000040 ;  /* 0x40000040ff5d7424 */ /* 0x000fe200078e00ff */
[----:B------:R-:W-:Y:S01]  /*13d30*/  MOV R88, R92 ;  /* 0x0000005c00587202 */ /* 0x000fe20000000f00 */
[C---:B------:R-:W-:Y:S01]  /*13d40*/  VIADD R92, R95.reuse, 0x304 ;  /* 0x000003045f5c7836 */ /* 0x040fe20000000000 */
[----:B------:R-:W-:Y:S01]  /*13d50*/  MOV R193, UR38 ;  /* 0x0000002600c17c02 */ /* 0x000fe20008000f00 */
[-C--:B------:R-:W-:Y:S01]  /*13d60*/  FMUL.FTZ R24, R24, R94.reuse ;  /* 0x0000005e18187220 */ /* 0x080fe20000410000 */
[----:B------:R-:W-:Y:S01]  /*13d70*/  R2UR UR42, R88 ;  /* 0x00000000582a72ca */ /* 0x000fe200000e0000 */
[----:B------:R-:W-:Y:S01]  /*13d80*/  IMAD.MOV.U32 R88, RZ, RZ, R91 ;  /* 0x000000ffff587224 */ /* 0x000fe200078e005b */
[----:B------:R-:W-:Y:S01]  /*13d90*/  R2UR UR58, R90 ;  /* 0x000000005a3a72ca */ /* 0x000fe200000e0000 */
[----:B------:R-:W-:Y:S01]  /*13da0*/  VIADD R90, R95, 0x302 ;  /* 0x000003025f5a7836 */ /* 0x000fe20000000000 */
[----:B------:R-:W-:Y:S01]  /*13db0*/  MOV R198, UR45 ;  /* 0x0000002d00c67c02 */ /* 0x000fe20008000f00 */
[-C--:B------:R-:W-:Y:S01]  /*13dc0*/  FMUL.FTZ R25, R25, R94.reuse ;  /* 0x0000005e19197220 */ /* 0x080fe20000410000 */
[----:B------:R-:W-:Y:S01]  /*13dd0*/  R2UR UR38, R88 ;  /* 0x00000000582672ca */ /* 0x000fe200000e0000 */
[C---:B------:R-:W-:Y:S01]  /*13de0*/  VIADD R88, R95.reuse, 0x300 ;  /* 0x000003005f587836 */ /* 0x040fe20000000000 */
[----:B------:R-:W-:Y:S01]  /*13df0*/  R2UR UR30, R90 ;  /* 0x000000005a1e72ca */ /* 0x000fe200000e0000 */
[----:B------:R-:W-:Y:S01]  /*13e00*/  VIADD R90, R95, 0x600 ;  /* 0x000006005f5a7836 */ /* 0x000fe20000000000 */
[----:B01----:R-:W-:Y:S01]  /*13e10*/  MOV R6, UR44 ;  /* 0x0000002c00067c02 */ /* 0x003fe20008000f00 */
[-C--:B------:R-:W-:Y:S01]  /*13e20*/  FMUL.FTZ R28, R28, R94.reuse ;  /* 0x0000005e1c1c7220 */ /* 0x080fe20000410000 */
[----:B------:R-:W-:Y:S01]  /*13e30*/  R2UR UR34, R88 ;  /* 0x00000000582272ca */ /* 0x000fe200000e0000 */
[-C--:B------:R-:W-:Y:S01]  /*13e40*/  FMUL.FTZ R29, R29, R94.reuse ;  /* 0x0000005e1d1d7220 */ /* 0x080fe20000410000 */
[----:B------:R-:W-:Y:S01]  /*13e50*/  IADD3 R88, R95, 0x306, RZ ;  /* 0x000003065f587810 */ /* 0x000fe20007ffe0ff */
[-C--:B------:R-:W-:Y:S01]  /*13e60*/  FMUL.FTZ R32, R32, R94.reuse ;  /* 0x0000005e20207220 */ /* 0x080fe20000410000 */
[----:B------:R-:W-:Y:S01]  /*13e70*/  R2UR UR47, R89 ;  /* 0x00000000592f72ca */ /* 0x000fe200000e0000 */
[-C--:B------:R-:W-:Y:S01]  /*13e80*/  FMUL.FTZ R33, R33, R94.reuse ;  /* 0x0000005e21217220 */ /* 0x080fe20000410000 */
[----:B------:R-:W-:Y:S01]  /*13e90*/  R2UR UR26, R92 ;  /* 0x000000005c1a72ca */ /* 0x000fe200000e0000 */
[-C--:B------:R-:W-:Y:S01]  /*13ea0*/  FMUL.FTZ R36, R36, R94.reuse ;  /* 0x0000005e24247220 */ /* 0x080fe20000410000 */
[----:B------:R-:W-:Y:S01]  /*13eb0*/  R2UR UR22, R88 ;  /* 0x00000000581672ca */ /* 0x000fe200000e0000 */
[C---:B------:R-:W-:Y:S01]  /*13ec0*/  VIADD R88, R95.reuse, 0x604 ;  /* 0x000006045f587836 */ /* 0x040fe20000000000 */
[----:B------:R-:W-:Y:S01]  /*13ed0*/  R2UR UR18, R90 ;  /* 0x000000005a1272ca */ /* 0x000fe200000e0000 */
[----:B------:R-:W-:Y:S01]  /*13ee0*/  VIADD R90, R95, 0x606 ;  /* 0x000006065f5a7836 */ /* 0x000fe20000000000 */
[----:B------:R-:W-:Y:S01]  /*13ef0*/  MOV R91, 0x40000040 ;  /* 0x40000040005b7802 */ /* 0x000fe20000000f00 */
[-C--:B------:R-:W-:Y:S01]  /*13f00*/  FMUL.FTZ R37, R37, R94.reuse ;  /* 0x0000005e25257220 */ /* 0x080fe20000410000 */
[----:B------:R-:W-:Y:S01]  /*13f10*/  IADD3 R92, R95, 0x602, RZ ;  /* 0x000006025f5c7810 */ /* 0x000fe20007ffe0ff */
[-C--:B------:R-:W-:Y:S01]  /*13f20*/  FMUL.FTZ R40, R40, R94.reuse ;  /* 0x0000005e28287220 */ /* 0x080fe20000410000 */
[----:B------:R-:W-:Y:S01]  /*13f30*/  MOV R21, UR39 ;  /* 0x0000002700157c02 */ /* 0x000fe20008000f00 */
[-C--:B------:R-:W-:Y:S01]  /*13f40*/  FMUL.FTZ R41, R41, R94.reuse ;  /* 0x0000005e29297220 */ /* 0x080fe20000410000 */
[----:B------:R-:W-:Y:S01]  /*13f50*/  MOV R9, UR59 ;  /* 0x0000003b00097c02 */ /* 0x000fe20008000f00 */
[-C--:B------:R-:W-:Y:S01]  /*13f60*/  FMUL.FTZ R44, R44, R94.reuse ;  /* 0x0000005e2c2c7220 */ /* 0x080fe20000410000 */
[----:B------:R-:W-:Y:S01]  /*13f70*/  R2UR UR43, R89 ;  /* 0x00000000592b72ca */ /* 0x000fe200000e0000 */
        /* <DEDUP_REMOVED lines=34> */
[----:B------:R-:W-:Y:S01]  /*141a0*/  MOV R196, UR41 ;  /* 0x0000002900c47c02 */ /* 0x000fe20008000f00 */
[----:B------:R0:W-:Y:S01]  /*141b0*/  STL.64 [R1+0x80], R2 ;  /* 0x0000800201007387 */ /* 0x0001e20000100a00 */
[----:B------:R-:W-:Y:S01]  /*141c0*/  MOV R197, UR40 ;  /* 0x0000002800c57c02 */ /* 0x000fe20008000f00 */
[-C--:B------:R-:W-:Y:S01]  /*141d0*/  FMUL.FTZ R26, R26, R5.reuse ;  /* 0x000000051a1a7220 */ /* 0x080fe20000410000 */
        /* <DEDUP_REMOVED lines=8> */
[-C--:B------:R-:W-:Y:S01]  /*14260*/  FMUL.FTZ R35, R35, R5.reuse ;  /* 0x0000000523237220 */ /* 0x080fe20000410000 */
[----:B0-----:R-:W4:Y:S01]  /*14270*/  LDL.64 R2, [R1+0x18] ;  /* 0x0000180001027983 */ /* 0x001f220000100a00 */
        /* <DEDUP_REMOVED lines=25> */
[----:B--2---:R-:W-:-:S02]  /*14410*/  R2UR UR44, R96 ;  /* 0x00000000602c72ca */ /* 0x004fc400000e0000 */
[----:B------:R-:W-:Y:S02]  /*14420*/  R2UR UR45, R97 ;  /* 0x00000000612d72ca */ /* 0x000fe400000e0000 */
[----:B------:R-:W-:-:S11]  /*14430*/  WARPGROUP.ARRIVE ;  /* 0x00000000000079c5 */ /* 0x000fd60000000000 */
[----:B------:R-:W-:Y:S01]  /*14440*/  HGMMA.64x96x16.F32 R88, gdesc[UR44], RZ, !UPT, gsb0 ;  /* 0x016000002c5879f0 */ /* 0x000fe2000c0008ff */
[----:B---3--:R-:W-:Y:S02]  /*14450*/  R2UR UR40, R10 ;  /* 0x000000000a2872ca */ /* 0x008fe400000e0000 */
[----:B------:R-:W-:Y:S02]  /*14460*/  R2UR UR41, R11 ;  /* 0x000000000b2972ca */ /* 0x000fe400000e0000 */
[----:B------:R0:W5:Y:S01]  /*14470*/  LDL.LU.64 R10, [R1+0x88] ;  /* 0x00008800010a7983 */ /* 0x0001620000300a00 */
[----:B------:R-:W-:Y:S02]  /*14480*/  WARPGROUP.DEPBAR.LE gsb0, 0x0 ;  /* 0x00008000000079c5 */ /* 0x000fe40000010000 */
[----:B------:R-:W-:-:S08]  /*14490*/  WARPGROUP.ARRIVE ;  /* 0x00000000000079c5 */ /* 0x000fd00000000000 */
[----:B------:R-:W-:Y:S01]  /*144a0*/  HGMMA.64x96x16.F32 R88, gdesc[UR40], R88, gsb0 ;  /* 0x01600000285879f0 */ /* 0x000fe20008000858 */
[----:B------:R-:W-:Y:S02]  /*144b0*/  R2UR UR41, R196 ;  /* 0x00000000c42972ca */ /* 0x000fe400000e0000 */
[----:B------:R-:W-:Y:S02]  /*144c0*/  R2UR UR40, R197 ;  /* 0x00000000c52872ca */ /* 0x000fe400000e0000 */
[----:B------:R-:W2:Y:S01]  /*144d0*/  LDL.64 R196, [R1+0x20] ;  /* 0x0000200001c47983 */ /* 0x000ea20000100a00 */
[----:B----4-:R-:W-:Y:S02]  /*144e0*/  R2UR UR56, R2 ;  /* 0x00000000023872ca */ /* 0x010fe400000e0000 */
[----:B------:R-:W-:Y:S01]  /*144f0*/  R2UR UR57, R3 ;  /* 0x00000000033972ca */ /* 0x000fe200000e0000 */
[----:B------:R-:W-:Y:S02]  /*14500*/  WARPGROUP.DEPBAR.LE gsb0, 0x0 ;  /* 0x00008000000079c5 */ /* 0x000fe40000010000 */
[----:B------:R-:W-:Y:S01]  /*14510*/  WARPGROUP.ARRIVE ;  /* 0x00000000000079c5 */ /* 0x000fe20000000000 */
[----:B--2---:R-:W-:-:S02]  /*14520*/  R2UR UR36, R196 ;  /* 0x00000000c42472ca */ /* 0x004fc400000e0000 */
[----:B------:R-:W-:Y:S02]  /*14530*/  R2UR UR37, R197 ;  /* 0x00000000c52572ca */ /* 0x000fe400000e0000 */
[----:B------:R-:W2:Y:S11]  /*14540*/  LDL.64 R196, [R1] ;  /* 0x0000000001c47983 */ /* 0x000eb60000100a00 */
[----:B------:R-:W-:Y:S01]  /*14550*/  HGMMA.64x96x16.F32 R88, gdesc[UR36], R88, gsb0 ;  /* 0x01600000245879f0 */ /* 0x000fe20008000858 */
[----:B------:R-:W-:-:S02]  /*14560*/  R2UR UR37, R194 ;  /* 0x00000000c22572ca */ /* 0x000fc400000e0000 */
[----:B------:R-:W-:Y:S02]  /*14570*/  R2UR UR36, R195 ;  /* 0x00000000c32472ca */ /* 0x000fe400000e0000 */
[----:B------:R-:W3:Y:S04]  /*14580*/  LDL.64 R194, [R1+0x8] ;  /* 0x0000080001c27983 */ /* 0x000ee80000100a00 */
[----:B------:R0:W5:Y:S01]  /*14590*/  LDL.LU.64 R2, [R1+0x80] ;  /* 0x0000800001027983 */ /* 0x0001620000300a00 */
[----:B------:R-:W-:Y:S02]  /*145a0*/  WARPGROUP.DEPBAR.LE gsb0, 0x0 ;  /* 0x00008000000079c5 */ /* 0x000fe40000010000 */
[----:B------:R-:W-:-:S06]  /*145b0*/  WARPGROUP.ARRIVE ;  /* 0x00000000000079c5 */ /* 0x000fcc0000000000 */
[----:B------:R-:W-:Y:S01]  /*145c0*/  HGMMA.64x96x16.F32 R88, gdesc[UR56], R88, gsb0 ;  /* 0x01600000385879f0 */ /* 0x000fe20008000858 */
[----:B------:R-:W-:Y:S02]  /*145d0*/  R2UR UR58, R14 ;  /* 0x000000000e3a72ca */ /* 0x000fe400000e0000 */
[----:B------:R-:W-:Y:S02]  /*145e0*/  R2UR UR57, R15 ;  /* 0x000000000f3972ca */ /* 0x000fe400000e0000 */
[----:B------:R-:W4:Y:S01]  /*145f0*/  LDL.64 R14, [R1+0x10] ;  /* 0x00001000010e7983 */ /* 0x000f220000100a00 */
[----:B------:R-:W-:Y:S02]  /*14600*/  WARPGROUP.DEPBAR.LE gsb0, 0x0 ;  /* 0x00008000000079c5 */ /* 0x000fe40000010000 */
[----:B------:R-:W-:Y:S01]  /*14610*/  WARPGROUP.ARRIVE ;  /* 0x00000000000079c5 */ /* 0x000fe20000000000 */
[----:B---3--:R-:W-:Y:S02]  /*14620*/  R2UR UR28, R194 ;  /* 0x00000000c21c72ca */ /* 0x008fe400000e0000 */
[----:B------:R-:W-:-:S02]  /*14630*/  R2UR UR29, R195 ;  /* 0x00000000c31d72ca */ /* 0x000fc400000e0000 */
[----:B----4-:R-:W-:Y:S02]  /*14640*/  R2UR UR32, R14 ;  /* 0x000000000e2072ca */ /* 0x010fe400000e0000 */
[----:B------:R-:W-:-:S13]  /*14650*/  R2UR UR33, R15 ;  /* 0x000000000f2172ca */ /* 0x000fda00000e0000 */
[----:B------:R-:W-:Y:S01]  /*14660*/  HGMMA.64x96x16.F32 R88, gdesc[UR32], R88, gsb0 ;  /* 0x01600000205879f0 */ /* 0x000fe20008000858 */
[----:B--2---:R-:W-:Y:S02]  /*14670*/  R2UR UR24, R196 ;  /* 0x00000000c41872ca */ /* 0x004fe400000e0000 */
[----:B------:R-:W-:Y:S01]  /*14680*/  R2UR UR25, R197 ;  /* 0x00000000c51972ca */ /* 0x000fe200000e0000 */
[----:B------:R-:W-:Y:S02]  /*14690*/  WARPGROUP.DEPBAR.LE gsb0, 0x0 ;  /* 0x00008000000079c5 */ /* 0x000fe40000010000 */
[----:B------:R-:W-:-:S06]  /*146a0*/  WARPGROUP.ARRIVE ;  /* 0x00000000000079c5 */ /* 0x000fcc0000000000 */
[----:B------:R-:W-:Y:S03]  /*146b0*/  HGMMA.64x96x16.F32 R88, gdesc[UR28], R88, gsb0 ;  /* 0x016000001c5879f0 */ /* 0x000fe60008000858 */
[----:B------:R-:W-:Y:S02]  /*146c0*/  WARPGROUP.DEPBAR.LE gsb0, 0x0 ;  /* 0x00008000000079c5 */ /* 0x000fe40000010000 */
[----:B------:R-:W-:-:S06]  /*146d0*/  WARPGROUP.ARRIVE ;  /* 0x00000000000079c5 */ /* 0x000fcc0000000000 */
[----:B------:R-:W-:Y:S01]  /*146e0*/  HGMMA.64x96x16.F32 R88, gdesc[UR24], R88, gsb0 ;  /* 0x01600000185879f0 */ /* 0x000fe20008000858 */
[----:B------:R-:W-:Y:S01]  /*146f0*/  UMOV UR20, UR52 ;  /* 0x0000003400147c82 */ /* 0x000fe20008000000 */
[----:B------:R-:W-:Y:S01]  /*14700*/  UMOV UR21, UR53 ;  /* 0x0000003500157c82 */ /* 0x000fe20008000000 */
[----:B------:R-:W-:Y:S02]  /*14710*/  WARPGROUP.DEPBAR.LE gsb0, 0x0 ;  /* 0x00008000000079c5 */ /* 0x000fe40000010000 */
[----:B------:R-:W-:-:S06]  /*14720*/  WARPGROUP.ARRIVE ;  /* 0x00000000000079c5 */ /* 0x000fcc0000000000 */
[----:B------:R-:W-:Y:S01]  /*14730*/  HGMMA.64x96x16.F32 R88, gdesc[UR20], R88, gsb0 ;  /* 0x01600000145879f0 */ /* 0x000fe20008000858 */
[----:B------:R-:W-:Y:S01]  /*14740*/  UMOV UR16, UR48 ;  /* 0x0000003000107c82 */ /* 0x000fe20008000000 */
[----:B------:R-:W-:Y:S01]  /*14750*/  UMOV UR17, UR49 ;  /* 0x0000003100117c82 */ /* 0x000fe20008000000 */
[----:B------:R-:W-:Y:S02]  /*14760*/  R2UR UR45, R198 ;  /* 0x00000000c62d72ca */ /* 0x000fe400000e0000 */
[----:B------:R-:W-:Y:S01]  /*14770*/  R2UR UR44, R6 ;  /* 0x00000000062c72ca */ /* 0x000fe200000e0000 */
[----:B------:R-:W-:Y:S02]  /*14780*/  WARPGROUP.DEPBAR.LE gsb0, 0x0 ;  /* 0x00008000000079c5 */ /* 0x000fe40000010000 */
[----:B------:R-:W-:-:S06]  /*14790*/  WARPGROUP.ARRIVE ;  /* 0x00000000000079c5 */ /* 0x000fcc0000000000 */
[----:B------:R-:W-:Y:S04]  /*147a0*/  HGMMA.64x96x16.F32 R88, gdesc[UR16], R88, gsb0 ;  /* 0x01600000105879f0 */ /* 0x000fe80008000858 */
[----:B------:R-:W-:Y:S01]  /*147b0*/  UMOV UR12, UR44 ;  /* 0x0000002c000c7c82 */ /* 0x000fe20008000000 */
[----:B------:R-:W-:Y:S01]  /*147c0*/  UMOV UR13, UR45 ;  /* 0x0000002d000d7c82 */ /* 0x000fe20008000000 */
        /* <DEDUP_REMOVED lines=10> */
[----:B------:R-:W-:Y:S01]  /*14870*/  R2UR UR39, R21 ;  /* 0x00000000152772ca */ /* 0x000fe200000e0000 */
[----:B------:R-:W-:Y:S02]  /*14880*/  WARPGROUP.DEPBAR.LE gsb0, 0x0 ;  /* 0x00008000000079c5 */ /* 0x000fe40000010000 */
[----:B------:R-:W-:-:S06]  /*14890*/  WARPGROUP.ARRIVE ;  /* 0x00000000000079c5 */ /* 0x000fcc0000000000 */
[----:B------:R-:W-:Y:S01]  /*148a0*/  HGMMA.64x96x16.F32 R88, gdesc[UR8], R88, gsb0 ;  /* 0x01600000085879f0 */ /* 0x000fe20008000858 */
[----:B------:R-:W-:Y:S02]  /*148b0*/  R2UR UR38, R193 ;  /* 0x00000000c12672ca */ /* 0x000fe400000e0000 */
[----:B------:R-:W-:Y:S02]  /*148c0*/  R2UR UR59, R9 ;  /* 0x00000000093b72ca */ /* 0x000fe400000e0000 */
[----:B------:R-:W-:Y:S01]  /*148d0*/  R2UR UR56, R20 ;  /* 0x00000000143872ca */ /* 0x000fe200000e0000 */
[----:B------:R-:W-:Y:S01]  /*148e0*/  FMUL.FTZ R87, R87, R5 ;  /* 0x0000000557577220 */ /* 0x000fe20000410000 */
[----:B------:R-:W-:Y:S02]  /*148f0*/  WARPGROUP.DEPBAR.LE gsb0, 0x0 ;  /* 0x00008000000079c5 */ /* 0x000fe40000010000 */
[----:B0-----:R-:W-:Y:S11]  /*14900*/  @!P0 BRA `(.L_x_632) ;  /* 0x0000000000048947 */ /* 0x001ff60003800000 */
[----:B------:R-:W-:Y:S01]  /*14910*/  BPT.TRAP 0x1 ;  /* 0x000000040000795c */ /* 0x000fe20000300000 */
.L_x_632:
[----:B------:R-:W-:Y:S02]  /*14920*/  SHF.L.U32 R5, R7, 0x1f, RZ ;  /* 0x0000001f07057819 */ /* 0x000fe400000006ff */
[----:B-----5:R-:W-:-:S04]  /*14930*/  LEA R15, R8, R2, 0x3 ;  /* 0x00000002080f7211 */ /* 0x020fc800078e18ff */
[----:B------:R0:W1:Y:S01]  /*14940*/  SYNCS.PHASECHK.TRANS64.TRYWAIT P1, [R15+URZ+0x2a850], R5 ;  /* 0x02a850050f0075a7 */ /* 0x000062000802017f */
[----:B------:R-:W-:Y:S05]  /*14950*/  @!P0 BRA `(.L_x_633) ;  /* 0x0000000000048947 */ /* 0x000fea0003800000 */
[----:B------:R-:W-:Y:S01]  /*14960*/  BPT.TRAP 0x1 ;  /* 0x000000040000795c */ /* 0x000fe20000300000 */
.L_x_633:
[----:B------:R-:W-:Y:S04]  /*14970*/  BSSY B1, `(.L_x_634) ;  /* 0x0000004000017945 */ /* 0x000fe80003800000 */
[----:B-1----:R-:W-:Y:S05]  /*14980*/  @P1 BRA `(.L_x_635) ;  /* 0x0000000000081947 */ /* 0x002fea0003800000 */
[----:B------:R-:W1:Y:S02]  /*14990*/  SYNCS.PHASECHK.TRANS64.TRYWAIT P1, [R15+URZ+0x2a850], R5 ;  /* 0x02a850050f0075a7 */ /* 0x000e64000802017f */
[----:B-1----:R-:W-:Y:S05]  /*149a0*/  @!P1 BRA `(.L_x_636) ;  /* 0x000000d000d49947 */ /* 0x002fea0003800000 */
.L_x_635:
[----:B------:R-:W-:Y:S05]  /*149b0*/  BSYNC B1 ;  /* 0x0000000000017941 */ /* 0x000fea0003800000 */
.L_x_634:
[----:B01----:R-:W-:Y:S01]  /*149c0*/  VIADD R5, R2, 0x400 ;  /* 0x0000040002057836 */ /* 0x003fe20000000000 */
[----:B------:R-:W-:Y:S01]  /*149d0*/  WARPGROUP.ARRIVE ;  /* 0x00000000000079c5 */ /* 0x000fe20000000000 */
[----:B------:R-:W-:Y:S02]  /*149e0*/  IMAD.MOV.U32 R7, RZ, RZ, 0x40000040 ;  /* 0x40000040ff077424 */ /* 0x000fe400078e00ff */
[----:B------:R-:W-:Y:S01]  /*149f0*/  IMAD.MOV.U32 R9, RZ, RZ, 0x40000040 ;  /* 0x40000040ff097424 */ /* 0x000fe200078e00ff */
[----:B------:R-:W-:Y:S02]  /*14a00*/  SHF.R.U32.HI R5, RZ, 0x4, R5 ;  /* 0x00000004ff057819 */ /* 0x000fe40000011605 */
[----:B------:R-:W-:Y:S02]  /*14a10*/  R2UR UR7, R7 ;  /* 0x00000000070772ca */ /* 0x000fe400000e0000 */
[----:B------:R-:W-:Y:S02]  /*14a20*/  LOP3.LUT R5, R5, 0x3fff, RZ, 0xc0, !PT ;  /* 0x00003fff05057812 */ /* 0x000fe400078ec0ff */
[----:B------:R-:W-:-:S02]  /*14a30*/  MOV R7, 0x40000040 ;  /* 0x4000004000077802 */ /* 0x000fc40000000f00 */
[----:B------:R-:W-:-:S05]  /*14a40*/  LOP3.LUT R5, R5, 0x3000000, RZ, 0xfc, !PT ;  /* 0x0300000005057812 */ /* 0x000fca00078efcff */
[----:B------:R-:W-:-:S05]  /*14a50*/  IMAD R6, R8, 0x600, R5 ;  /* 0x0000060008067824 */ /* 0x000fca00078e0205 */
[C---:B------:R-:W-:Y:S02]  /*14a60*/  R2UR UR6, R6.reuse ;  /* 0x00000000060672ca */ /* 0x040fe400000e0000 */
[----:B------:R-:W-:-:S11]  /*14a70*/  IADD3 R8, R6, 0x80, RZ ;  /* 0x0000008006087810 */ /* 0x000fd60007ffe0ff */
[----:B------:R-:W-:Y:S01]  /*14a80*/  HGMMA.64x128x16.F32 R24, R156, gdesc[UR4].tnspB, R24, gsb0 ;  /* 0x41e000049c187df0 */ /* 0x000fe20008000818 */
[----:B------:R-:W-:Y:S01]  /*14a90*/  R2UR UR6, R8 ;  /* 0x00000000080672ca */ /* 0x000fe200000e0000 */
[----:B------:R-:W-:Y:S01]  /*14aa0*/  VIADD R8, R6, 0x100 ;  /* 0x0000010006087836 */ /* 0x000fe20000000000 */
[----:B------:R-:W-:Y:S02]  /*14ab0*/  R2UR UR7, R9 ;  /* 0x00000000090772ca */ /* 0x000fe400000e0000 */
[----:B------:R-:W-:Y:S01]  /*14ac0*/  MOV R9, 0x40000040 ;  /* 0x4000004000097802 */ /* 0x000fe20000000f00 */
[----:B------:R-:W-:Y:S02]  /*14ad0*/  WARPGROUP.DEPBAR.LE gsb0, 0x0 ;  /* 0x00008000000079c5 */ /* 0x000fe40000010000 */
[----:B------:R-:W-:-:S08]  /*14ae0*/  WARPGROUP.ARRIVE ;  /* 0x00000000000079c5 */ /* 0x000fd00000000000 */
[----:B------:R-:W-:Y:S01]  /*14af0*/  HGMMA.64x128x16.F32 R24, R136, gdesc[UR4].tnspB, R24, gsb0 ;  /* 0x41e0000488187df0 */ /* 0x000fe20008000818 */
[----:B------:R-:W-:Y:S01]  /*14b00*/  R2UR UR6, R8 ;  /* 0x00000000080672ca */ /* 0x000fe200000e0000 */
[----:B------:R-:W-:Y:S01]  /*14b10*/  VIADD R8, R6, 0x180 ;  /* 0x0000018006087836 */ /* 0x000fe20000000000 */
[----:B------:R-:W-:Y:S01]  /*14b20*/  R2UR UR7, R9 ;  /* 0x00000000090772ca */ /* 0x000fe200000e0000 */
[----:B------:R-:W-:Y:S01]  /*14b30*/  IMAD.MOV.U32 R9, RZ, RZ, 0x40000040 ;  /* 0x40000040ff097424 */ /* 0x000fe200078e00ff */
[----:B------:R-:W-:Y:S02]  /*14b40*/  WARPGROUP.DEPBAR.LE gsb0, 0x0 ;  /* 0x00008000000079c5 */ /* 0x000fe40000010000 */
[----:B------:R-:W-:-:S09]  /*14b50*/  WARPGROUP.ARRIVE ;  /* 0x00000000000079c5 */ /* 0x000fd20000000000 */
[----:B------:R-:W-:Y:S01]  /*14b60*/  HGMMA.64x128x16.F32 R24, R140, gdesc[UR4].tnspB, R24, gsb0 ;  /* 0x41e000048c187df0 */ /* 0x000fe20008000818 */
[----:B------:R-:W-:Y:S02]  /*14b70*/  R2UR UR6, R8 ;  /* 0x00000000080672ca */ /* 0x000fe400000e0000 */
[----:B------:R-:W-:Y:S01]  /*14b80*/  R2UR UR7, R9 ;  /* 0x00000000090772ca */ /* 0x000fe200000e0000 */
[----:B------:R-:W-:Y:S01]  /*14b90*/  IMAD.MOV.U32 R9, RZ, RZ, 0x40000040 ;  /* 0x40000040ff097424 */ /* 0x000fe200078e00ff */
[C---:B------:R-:W-:Y:S01]  /*14ba0*/  IADD3 R8, R6.reuse, 0x200, RZ ;  /* 0x0000020006087810 */ /* 0x040fe20007ffe0ff */
[----:B------:R-:W-:Y:S01]  /*14bb0*/  VIADD R6, R6, 0x280 ;  /* 0x0000028006067836 */ /* 0x000fe20000000000 */
[----:B------:R-:W-:Y:S02]  /*14bc0*/  WARPGROUP.DEPBAR.LE gsb0, 0x0 ;  /* 0x00008000000079c5 */ /* 0x000fe40000010000 */
[----:B------:R-:W-:-:S07]  /*14bd0*/  WARPGROUP.ARRIVE ;  /* 0x00000000000079c5 */ /* 0x000fce0000000000 */
[----:B------:R-:W-:Y:S01]  /*14be0*/  HGMMA.64x128x16.F32 R24, R144, gdesc[UR4].tnspB, R24, gsb0 ;  /* 0x41e0000490187df0 */ /* 0x000fe20008000818 */
[----:B------:R-:W-:Y:S02]  /*14bf0*/  R2UR UR6, R8 ;  /* 0x00000000080672ca */ /* 0x000fe400000e0000 */
[----:B------:R-:W-:Y:S01]  /*14c00*/  R2UR UR7, R9 ;  /* 0x00000000090772ca */ /* 0x000fe200000e0000 */
[----:B------:R-:W-:Y:S02]  /*14c10*/  WARPGROUP.DEPBAR.LE gsb0, 0x0 ;  /* 0x00008000000079c5 */ /* 0x000fe40000010000 */
[----:B------:R-:W-:-:S10]  /*14c20*/  WARPGROUP.ARRIVE ;  /* 0x00000000000079c5 */ /* 0x000fd40000000000 */
[----:B------:R-:W-:Y:S01]  /*14c30*/  HGMMA.64x128x16.F32 R24, R148, gdesc[UR4].tnspB, R24, gsb0 ;  /* 0x41e0000494187df0 */ /* 0x000fe20008000818 */
[----:B------:R-:W-:Y:S02]  /*14c40*/  R2UR UR6, R6 ;  /* 0x00000000060672ca */ /* 0x000fe400000e0000 */
[----:B------:R-:W-:Y:S01]  /*14c50*/  R2UR UR7, R7 ;  /* 0x00000000070772ca */ /* 0x000fe200000e0000 */
[----:B------:R-:W-:Y:S02]  /*14c60*/  WARPGROUP.DEPBAR.LE gsb0, 0x0 ;  /* 0x00008000000079c5 */ /* 0x000fe40000010000 */
[----:B------:R-:W-:-:S10]  /*14c70*/  WARPGROUP.ARRIVE ;  /* 0x00000000000079c5 */ /* 0x000fd40000000000 */
[----:B------:R-:W-:Y:S03]  /*14c80*/  HGMMA.64x128x16.F32 R24, R152, gdesc[UR4].tnspB, R24, gsb0 ;  /* 0x41e0000498187df0 */ /* 0x000fe60008000818 */
[----:B------:R-:W-:Y:S02]  /*14c90*/  WARPGROUP.DEPBAR.LE gsb0, 0x0 ;  /* 0x00008000000079c5 */ /* 0x000fe40000010000 */
[----:B------:R-:W-:Y:S05]  /*14ca0*/  @!P0 BRA `(.L_x_637) ;  /* 0x0000000000048947 */ /* 0x000fea0003800000 */
[----:B------:R-:W-:Y:S01]  /*14cb0*/  BPT.TRAP 0x1 ;  /* 0x000000040000795c */ /* 0x000fe20000300000 */
.L_x_637:
        /* <DEDUP_REMOVED lines=14> */
[----:B------:R-:W1:Y:S01]  /*14da0*/  MUFU.TANH R8, R8 ;  /* 0x0000000800087308 */ /* 0x000e620000002400 */
        /* <DEDUP_REMOVED lines=16> */
[----:B-1----:R-:W-:Y:S01]  /*14eb0*/  FMNMX.FTZ R6, R8, R6, !PT ;  /* 0x0000000608067209 */ /* 0x002fe20007810000 */
[----:B------:R-:W-:Y:S01]  /*14ec0*/  FMUL.FTZ R111, R114, UR38 ;  /* 0x00000026726f7c20 */ /* 0x000fe20008410000 */
[----:B------:R-:W-:Y:S01]  /*14ed0*/  FMUL.FTZ R113, R116, UR38 ;  /* 0x0000002674717c20 */ /* 0x000fe20008410000 */
[----:B------:R-:W-:Y:S01]  /*14ee0*/  FMUL.FTZ R112, R115, UR38 ;  /* 0x0000002673707c20 */ /* 0x000fe20008410000 */
[----:B------:R-:W-:Y:S01]  /*14ef0*/  FMUL.FTZ R114, R117, UR38 ;  /* 0x0000002675727c20 */ /* 0x000fe20008410000 */
[----:B------:R-:W-:Y:S01]  /*14f00*/  FMUL.FTZ R115, R118, UR38 ;  /* 0x0000002676737c20 */ /* 0x000fe20008410000 */
[----:B------:R-:W-:Y:S01]  /*14f10*/  FMUL.FTZ R117, R120, UR38 ;  /* 0x0000002678757c20 */ /* 0x000fe20008410000 */
[----:B------:R-:W1:Y:S01]  /*14f20*/  MUFU.TANH R21, R21 ;  /* 0x0000001500157308 */ /* 0x000e620000002400 */
[----:B--2---:R-:W-:Y:S01]  /*14f30*/  FMNMX.FTZ R5, R20, R11, !PT ;  /* 0x0000000b14057209 */ /* 0x004fe20007810000 */
        /* <DEDUP_REMOVED lines=19> */
[----:B------:R-:W-:-:S03]  /*15070*/  FMUL.FTZ R132, R135, UR38 ;  /* 0x0000002687847c20 */ /* 0x000fc60008410000 */
        /* <DEDUP_REMOVED lines=81> */
[----:B0-----:R-:W-:-:S05]  /*15590*/  FMNMX.FTZ R6, R130, R6, !PT ;  /* 0x0000000682067209 */ /* 0x001fca0007810000 */
[----:B------:R-:W0:Y:S01]  /*155a0*/  SHFL.BFLY PT, R9, R6, 0x2, 0x1f ;  /* 0x0c401f0006097f89 */ /* 0x000e2200000e0000 */
[----:B-1----:R-:W-:-:S04]  /*155b0*/  FMNMX.FTZ R5, R131, R5, !PT ;  /* 0x0000000583057209 */ /* 0x002fc80007810000 */
[----:B--2---:R-:W-:-:S05]  /*155c0*/  FMNMX.FTZ R14, R132, R5, !PT ;  /* 0x00000005840e7209 */ /* 0x004fca0007810000 */
[----:B------:R-:W1:Y:S01]  /*155d0*/  SHFL.BFLY PT, R5, R14, 0x2, 0x1f ;  /* 0x0c401f000e057f89 */ /* 0x000e6200000e0000 */
[----:B0-----:R-:W-:-:S05]  /*155e0*/  FMNMX.FTZ R6, R6, R9, !PT ;  /* 0x0000000906067209 */ /* 0x001fca0007810000 */
[----:B------:R-:W0:Y:S01]  /*155f0*/  SHFL.BFLY PT, R9, R6, 0x1, 0x1f ;  /* 0x0c201f0006097f89 */ /* 0x000e2200000e0000 */
[----:B-1----:R-:W-:-:S05]  /*15600*/  FMNMX.FTZ R14, R14, R5, !PT ;  /* 0x000000050e0e7209 */ /* 0x002fca0007810000 */
[----:B------:R-:W1:Y:S01]  /*15610*/  SHFL.BFLY PT, R5, R14, 0x1, 0x1f ;  /* 0x0c201f000e057f89 */ /* 0x000e6200000e0000 */
[----:B0-----:R-:W-:Y:S01]  /*15620*/  FMNMX.FTZ R6, R6, R9, !PT ;  /* 0x0000000906067209 */ /* 0x001fe20007810000 */
[----:B------:R-:W-:-:S04]  /*15630*/  IMAD.U32 R9, RZ, RZ, UR39 ;  /* 0x00000027ff097e24 */ /* 0x000fc8000f8e00ff */
[C---:B------:R-:W-:Y:S01]  /*15640*/  FADD.FTZ R94, -R6.reuse, R12 ;  /* 0x0000000c065e7221 */ /* 0x040fe20000010100 */
[----:B------:R-:W-:-:S03]  /*15650*/  FMUL.FTZ R12, R6, R9 ;  /* 0x00000009060c7220 */ /* 0x000fc60000410000 */
[-C--:B------:R-:W-:Y:S01]  /*15660*/  FMUL.FTZ R94, R94, R9.reuse ;  /* 0x000000095e5e7220 */ /* 0x080fe20000410000 */
[-CC-:B------:R-:W-:Y:S01]  /*15670*/  FFMA.FTZ R138, R97, R9.reuse, -R12.reuse ;  /* 0x00000009618a7223 */ /* 0x180fe2000001080c */
[-CC-:B------:R-:W-:Y:S01]  /*15680*/  FFMA.FTZ R97, R98, R9.reuse, -R12.reuse ;  /* 0x0000000962617223 */ /* 0x180fe2000001080c */
[-CC-:B------:R-:W-:Y:S01]  /*15690*/  FFMA.FTZ R156, R7, R9.reuse, -R12.reuse ;  /* 0x00000009079c7223 */ /* 0x180fe2000001080c */
[-CC-:B------:R-:W-:Y:S01]  /*156a0*/  FFMA.FTZ R135, R8, R9.reuse, -R12.reuse ;  /* 0x0000000908877223 */ /* 0x180fe2000001080c */
[--C-:B------:R-:W-:Y:S01]  /*156b0*/  FFMA.FTZ R140, R101, R9, -R12.reuse ;  /* 0x00000009658c7223 */ /* 0x100fe2000001080c */
[----:B------:R-:W-:Y:S01]  /*156c0*/  MUFU.EX2 R94, R94 ;  /* 0x0000005e005e7308 */ /* 0x000fe20000000800 */
[----:B-1----:R-:W-:Y:S01]  /*156d0*/  FMNMX.FTZ R14, R14, R5, !PT ;  /* 0x000000050e0e7209 */ /* 0x002fe20007810000 */
[-CC-:B------:R-:W-:Y:S01]  /*156e0*/  FFMA.FTZ R158, R88, R9.reuse, -R12.reuse ;  /* 0x00000009589e7223 */ /* 0x180fe2000001080c */
[-CC-:B------:R-:W-:Y:S01]  /*156f0*/  FFMA.FTZ R134, R89, R9.reuse, -R12.reuse ;  /* 0x0000000959867223 */ /* 0x180fe2000001080c */
[-CC-:B------:R-:W-:Y:S01]  /*15700*/  FFMA.FTZ R136, R92, R9.reuse, -R12.reuse ;  /* 0x000000095c887223 */ /* 0x180fe2000001080c */
[-CC-:B------:R-:W-:Y:S01]  /*15710*/  FFMA.FTZ R133, R93, R9.reuse, -R12.reuse ;  /* 0x000000095d857223 */ /* 0x180fe2000001080c */
[C---:B------:R-:W-:Y:S01]  /*15720*/  FADD.FTZ R5, -R14.reuse, R11 ;  /* 0x0000000b0e057221 */ /* 0x040fe20000010100 */
[-C--:B------:R-:W-:Y:S01]  /*15730*/  FMUL.FTZ R98, R14, R9.reuse ;  /* 0x000000090e627220 */ /* 0x080fe20000410000 */
[----:B------:R-:W0:Y:S01]  /*15740*/  MUFU.EX2 R156, R156 ;  /* 0x0000009c009c7308 */ /* 0x000e220000000800 */
[-C--:B------:R-:W-:Y:S01]  /*15750*/  FFMA.FTZ R93, R102, R9.reuse, -R12 ;  /* 0x00000009665d7223 */ /* 0x080fe2000001080c */
[-C--:B------:R-:W-:Y:S01]  /*15760*/  FMUL.FTZ R5, R5, R9.reuse ;  /* 0x0000000905057220 */ /* 0x080fe20000410000 */
[-CC-:B------:R-:W-:Y:S01]  /*15770*/  FFMA.FTZ R157, R20, R9.reuse, -R98.reuse ;  /* 0x00000009149d7223 */ /* 0x180fe20000010862 */
[-CC-:B------:R-:W-:Y:S01]  /*15780*/  FFMA.FTZ R101, R21, R9.reuse, -R98.reuse ;  /* 0x0000000915657223 */ /* 0x180fe20000010862 */
[-CC-:B------:R-:W-:Y:S01]  /*15790*/  FFMA.FTZ R159, R90, R9.reuse, -R98.reuse ;  /* 0x000000095a9f7223 */ /* 0x180fe20000010862 */
[-CC-:B------:R-:W-:Y:S01]  /*157a0*/  FFMA.FTZ R91, R91, R9.reuse, -R98.reuse ;  /* 0x000000095b5b7223 */ /* 0x180fe20000010862 */
[----:B------:R-:W-:Y:S01]  /*157b0*/  FFMA.FTZ R137, R95, R9, -R98 ;  /* 0x000000095f897223 */ /* 0x000fe20000010862 */
[----:B------:R-:W-:Y:S01]  /*157c0*/  MUFU.EX2 R5, R5 ;  /* 0x0000000500057308 */ /* 0x000fe20000000800 */
[----:B------:R-:W-:-:S02]  /*157d0*/  VIADD R95, R13, 0x2a840 ;  /* 0x0002a8400d5f7836 */ /* 0x000fc40000000000 */
[-CC-:B------:R-:W-:Y:S01]  /*157e0*/  FFMA.FTZ R90, R96, R9.reuse, -R98.reuse ;  /* 0x00000009605a7223 */ /* 0x180fe20000010862 */
[-CC-:B------:R-:W-:Y:S01]  /*157f0*/  FFMA.FTZ R139, R99, R9.reuse, -R98.reuse ;  /* 0x00000009638b7223 */ /* 0x180fe20000010862 */
[-CC-:B------:R-:W-:Y:S01]  /*15800*/  FFMA.FTZ R21, R100, R9.reuse, -R98.reuse ;  /* 0x0000000964157223 */ /* 0x180fe20000010862 */
[-CC-:B------:R-:W-:Y:S01]  /*15810*/  FFMA.FTZ R141, R103, R9.reuse, -R98.reuse ;  /* 0x00000009678d7223 */ /* 0x180fe20000010862 */
[----:B------:R-:W-:Y:S01]  /*15820*/  PRMT R95, R183, 0x654, R95 ;  /* 0x00000654b75f7816 */ /* 0x000fe2000000005f */
[----:B------:R-:W-:Y:S01]  /*15830*/  FFMA.FTZ R20, R104, R9, -R98 ;  /* 0x0000000968147223 */ /* 0x000fe20000010862 */
[----:B------:R-:W1:Y:S01]  /*15840*/  MUFU.EX2 R157, R157 ;  /* 0x0000009d009d7308 */ /* 0x000e620000000800 */
[----:B0-----:R-:W-:Y:S01]  /*15850*/  FFMA.FTZ R3, R94, R3, R156 ;  /* 0x000000035e037223 */ /* 0x001fe2000001009c */
[----:B------:R0:W-:Y:S01]  /*15860*/  SYNCS.ARRIVE.TRANS64.RED.A1T0 RZ, [R95+URZ], RZ ;  /* 0x000000ff5fff79a7 */ /* 0x0001e2000810043f */
[-CC-:B------:R-:W-:Y:S01]  /*15870*/  FFMA.FTZ R143, R107, R9.reuse, -R98.reuse ;  /* 0x000000096b8f7223 */ /* 0x180fe20000010862 */
[-CC-:B------:R-:W-:Y:S01]  /*15880*/  FFMA.FTZ R108, R108, R9.reuse, -R98.reuse ;  /* 0x000000096c6c7223 */ /* 0x180fe20000010862 */
[-CC-:B------:R-:W-:Y:S01]  /*15890*/  FFMA.FTZ R145, R111, R9.reuse, -R98.reuse ;  /* 0x000000096f917223 */ /* 0x180fe20000010862 */
[-CC-:B------:R-:W-:Y:S01]  /*158a0*/  FFMA.FTZ R99, R112, R9.reuse, -R98.reuse ;  /* 0x0000000970637223 */ /* 0x180fe20000010862 */
[-CC-:B------:R-:W-:Y:S01]  /*158b0*/  FFMA.FTZ R147, R115, R9.reuse, -R98.reuse ;  /* 0x0000000973937223 */ /* 0x180fe20000010862 */
[----:B------:R-:W2:Y:S01]  /*158c0*/  MUFU.EX2 R135, R135 ;  /* 0x0000008700877308 */ /* 0x000ea20000000800 */
[-CC-:B------:R-:W-:Y:S01]  /*158d0*/  FFMA.FTZ R102, R116, R9.reuse, -R98.reuse ;  /* 0x0000000974667223 */ /* 0x180fe20000010862 */
[-CC-:B------:R-:W-:Y:S01]  /*158e0*/  FFMA.FTZ R149, R119, R9.reuse, -R98.reuse ;  /* 0x0000000977957223 */ /* 0x180fe20000010862 */
[-CC-:B------:R-:W-:Y:S01]  /*158f0*/  FFMA.FTZ R100, R120, R9.reuse, -R98.reuse ;  /* 0x0000000978647223 */ /* 0x180fe20000010862 */
[-CC-:B------:R-:W-:Y:S01]  /*15900*/  FFMA.FTZ R151, R123, R9.reuse, -R98.reuse ;  /* 0x000000097b977223 */ /* 0x180fe20000010862 */
[-CC-:B------:R-:W-:Y:S01]  /*15910*/  FFMA.FTZ R124, R124, R9.reuse, -R98.reuse ;  /* 0x000000097c7c7223 */ /* 0x180fe20000010862 */
[-CC-:B------:R-:W-:Y:S01]  /*15920*/  FFMA.FTZ R153, R127, R9.reuse, -R98.reuse ;  /* 0x000000097f997223 */ /* 0x180fe20000010862 */
[-CC-:B------:R-:W-:Y:S01]  /*15930*/  FFMA.FTZ R96, R128, R9.reuse, -R98.reuse ;  /* 0x0000000980607223 */ /* 0x180fe20000010862 */
[----:B------:R-:W3:Y:S01]  /*15940*/  MUFU.EX2 R101, R101 ;  /* 0x0000006500657308 */ /* 0x000ee20000000800 */
[----:B-1----:R-:W-:Y:S01]  /*15950*/  FFMA.FTZ R0, R5, R0, R157 ;  /* 0x0000000005007223 */ /* 0x002fe2000001009d */
[-CC-:B------:R-:W-:Y:S01]  /*15960*/  FFMA.FTZ R155, R131, R9.reuse, -R98.reuse ;  /* 0x00000009839b7223 */ /* 0x180fe20000010862 */
[-C--:B0-----:R-:W-:Y:S01]  /*15970*/  FFMA.FTZ R95, R132, R9.reuse, -R98 ;  /* 0x00000009845f7223 */ /* 0x081fe20000010862 */
[-CC-:B------:R-:W-:Y:S01]  /*15980*/  FFMA.FTZ R142, R105, R9.reuse, -R12.reuse ;  /* 0x00000009698e7223 */ /* 0x180fe2000001080c */
[-CC-:B------:R-:W-:Y:S01]  /*15990*/  FFMA.FTZ R92, R106, R9.reuse, -R12.reuse ;  /* 0x000000096a5c7223 */ /* 0x180fe2000001080c */
[-CC-:B------:R-:W-:Y:S01]  /*159a0*/  FFMA.FTZ R144, R109, R9.reuse, -R12.reuse ;  /* 0x000000096d907223 */ /* 0x180fe2000001080c */
[-CC-:B------:R-:W-:Y:S01]  /*159b0*/  FFMA.FTZ R89, R110, R9.reuse, -R12.reuse ;  /* 0x000000096e597223 */ /* 0x180fe2000001080c */
[----:B------:R-:W0:Y:S01]  /*159c0*/  MUFU.EX2 R158, R158 ;  /* 0x0000009e009e7308 */ /* 0x000e220000000800 */
[----:B--2---:R-:W-:Y:S01]  /*159d0*/  FADD.FTZ R3, R135, R3 ;  /* 0x0000000387037221 */ /* 0x004fe20000010000 */
[-CC-:B------:R-:W-:Y:S01]  /*159e0*/  FFMA.FTZ R146, R113, R9.reuse, -R12.reuse ;  /* 0x0000000971927223 */ /* 0x180fe2000001080c */
[-CC-:B------:R-:W-:Y:S01]  /*159f0*/  FFMA.FTZ R88, R114, R9.reuse, -R12.reuse ;  /* 0x0000000972587223 */ /* 0x180fe2000001080c */
[-CC-:B------:R-:W-:Y:S01]  /*15a00*/  FFMA.FTZ R148, R117, R9.reuse, -R12.reuse ;  /* 0x0000000975947223 */ /* 0x180fe2000001080c */
[-CC-:B------:R-:W-:Y:S01]  /*15a10*/  FFMA.FTZ R11, R118, R9.reuse, -R12.reuse ;  /* 0x00000009760b7223 */ /* 0x180fe2000001080c */
[-CC-:B------:R-:W-:Y:S01]  /*15a20*/  FFMA.FTZ R150, R121, R9.reuse, -R12.reuse ;  /* 0x0000000979967223 */ /* 0x180fe2000001080c */
[-C--:B------:R-:W-:Y:S01]  /*15a30*/  FFMA.FTZ R8, R122, R9.reuse, -R12 ;  /* 0x000000097a087223 */ /* 0x080fe2000001080c */
[----:B------:R-:W1:Y:S01]  /*15a40*/  MUFU.EX2 R159, R159 ;  /* 0x0000009f009f7308 */ /* 0x000e620000000800 */
[----:B---3--:R-:W-:Y:S01]  /*15a50*/  FADD.FTZ R98, R101, R0 ;  /* 0x0000000065627221 */ /* 0x008fe20000010000 */
[-CC-:B------:R-:W-:Y:S01]  /*15a60*/  FFMA.FTZ R152, R125, R9.reuse, -R12.reuse ;  /* 0x000000097d987223 */ /* 0x180fe2000001080c */
[-CC-:B------:R-:W-:Y:S01]  /*15a70*/  FFMA.FTZ R7, R126, R9.reuse, -R12.reuse ;  /* 0x000000097e077223 */ /* 0x180fe2000001080c */
[-CC-:B------:R-:W-:Y:S01]  /*15a80*/  FFMA.FTZ R154, R129, R9.reuse, -R12.reuse ;  /* 0x00000009819a7223 */ /* 0x180fe2000001080c */
[----:B------:R-:W-:-:S03]  /*15a90*/  FFMA.FTZ R12, R130, R9, -R12 ;  /* 0x00000009820c7223 */ /* 0x000fc6000001080c */
        /* <DEDUP_REMOVED lines=83> */
[----:B--2---:R-:W-:Y:S01]  /*15fd0*/  FADD.FTZ R103, R155, R3 ;  /* 0x000000039b677221 */ /* 0x004fe20000010000 */
[----:B0-----:R-:W-:-:S03]  /*15fe0*/  FADD.FTZ R3, R12, R0 ;  /* 0x000000000c037221 */ /* 0x001fc60000010000 */
[----:B-1----:R-:W-:Y:S01]  /*15ff0*/  FADD.FTZ R0, R95, R103 ;  /* 0x000000675f007221 */ /* 0x002fe20000010000 */
[----:B------:R-:W-:Y:S06]  /*16000*/  @!P0 BRA `(.L_x_638) ;  /* 0x0000000000048947 */ /* 0x000fec0003800000 */
[----:B------:R-:W-:Y:S01]  /*16010*/  BPT.TRAP 0x1 ;  /* 0x000000040000795c */ /* 0x000fe20000300000 */
.L_x_638:
[C---:B------:R-:W-:Y:S01]  /*16020*/  ISETP.GT.AND P1, PT, R10.reuse, R182, PT ;  /* 0x000000b60a00720c */ /* 0x040fe20003f24270 */
[----:B------:R-:W-:Y:S01]  /*16030*/  VIADD R10, R10, 0xffffffff ;  /* 0xffffffff0a0a7836 */ /* 0x000fe20000000000 */
[----:B------:R-:W-:Y:S02]  /*16040*/  IADD3 R15, R15, 0x2a860, RZ ;  /* 0x0002a8600f0f7810 */ /* 0x000fe40007ffe0ff */
[----:B------:R-:W-:Y:S01]  /*16050*/  F2FP.F16.F32.PACK_AB R148, R11, R148 ;  /* 0x000000940b94723e */ /* 0x000fe200000000ff */
[----:B------:R-:W-:Y:S01]  /*16060*/  IMAD.MOV.U32 R11, RZ, RZ, R14 ;  /* 0x000000ffff0b7224 */ /* 0x000fe200078e000e */
[----:B------:R-:W-:Y:S02]  /*16070*/  PRMT R15, R183, 0x654, R15 ;  /* 0x00000654b70f7816 */ /* 0x000fe4000000000f */
[----:B------:R-:W-:Y:S01]  /*16080*/  F2FP.F16.F32.PACK_AB R150, R8, R150 ;  /* 0x000000960896723e */ /* 0x000fe200000000ff */
[----:B------:R-:W-:Y:S01]  /*16090*/  IMAD.MOV.U32 R8, RZ, RZ, R174 ;  /* 0x000000ffff087224 */ /* 0x000fe200078e00ae */
[----:B------:R0:W-:Y:S01]  /*160a0*/  SYNCS.ARRIVE.TRANS64.RED.A1T0 RZ, [R15+URZ], RZ ;  /* 0x000000ff0fff79a7 */ /* 0x0001e2000810043f */
        /* <DEDUP_REMOVED lines=24> */
[----:B0-----:R-:W-:Y:S06]  /*16230*/  @P1 BRA `(.L_x_639) ;  /* 0xffffffd800441947 */ /* 0x001fec000383ffff */
.L_x_626:
[----:B------:R-:W-:Y:S05]  /*16240*/  BSYNC B0 ;  /* 0x0000000000007941 */ /* 0x000fea0003800000 */
.L_x_625:
        /* <DEDUP_REMOVED lines=67> */
.L_x_640:
[----:B------:R-:W-:Y:S02]  /*16680*/  LEA R7, R174, R2, 0x3 ;  /* 0x00000002ae077211 */ /* 0x000fe400078e18ff */
[----:B------:R-:W-:-:S04]  /*16690*/  SHF.L.U32 R4, R181, 0x1f, RZ ;  /* 0x0000001fb5047819 */ /* 0x000fc800000006ff */
[----:B------:R0:W1:Y:S01]  /*166a0*/  SYNCS.PHASECHK.TRANS64.TRYWAIT P1, [R7+URZ+0x2a850], R4 ;  /* 0x02a85004070075a7 */ /* 0x000062000802017f */
[----:B------:R-:W-:Y:S05]  /*166b0*/  @!P0 BRA `(.L_x_641) ;  /* 0x0000000000048947 */ /* 0x000fea0003800000 */
[----:B------:R-:W-:Y:S01]  /*166c0*/  BPT.TRAP 0x1 ;  /* 0x000000040000795c */ /* 0x000fe20000300000 */
.L_x_641:
[----:B------:R-:W-:Y:S01]  /*166d0*/  VIADD R2, R2, 0x400 ;  /* 0x0000040002027836 */ /* 0x000fe20000000000 */
[----:B------:R-:W-:Y:S04]  /*166e0*/  BSSY B0, `(.L_x_642) ;  /* 0x0000008000007945 */ /* 0x000fe80003800000 */
[----:B------:R-:W-:-:S04]  /*166f0*/  SHF.R.U32.HI R2, RZ, 0x4, R2 ;  /* 0x00000004ff027819 */ /* 0x000fc80000011602 */
[----:B------:R-:W-:-:S04]  /*16700*/  LOP3.LUT R2, R2, 0x3fff, RZ, 0xc0, !PT ;  /* 0x00003fff02027812 */ /* 0x000fc800078ec0ff */
[----:B------:R-:W-:-:S05]  /*16710*/  LOP3.LUT R5, R2, 0x3000000, RZ, 0xfc, !PT ;  /* 0x0300000002057812 */ /* 0x000fca00078efcff */
[----:B------:R-:W-:Y:S01]  /*16720*/  IMAD R2, R174, 0x600, R5 ;  /* 0x00000600ae027824 */ /* 0x000fe200078e0205 */
[----:B-1----:R-:W-:Y:S06]  /*16730*/  @P1 BRA `(.L_x_643) ;  /* 0x0000000000081947 */ /* 0x002fec0003800000 */
[----:B------:R-:W1:Y:S02]  /*16740*/  SYNCS.PHASECHK.TRANS64.TRYWAIT P1, [R7+URZ+0x2a850], R4 ;  /* 0x02a85004070075a7 */ /* 0x000e64000802017f */
[----:B-1----:R-:W-:Y:S05]  /*16750*/  @!P1 BRA `(.L_x_644) ;  /* 0x000000b4007c9947 */ /* 0x002fea0003800000 */
.L_x_643:
[----:B------:R-:W-:Y:S05]  /*16760*/  BSYNC B0 ;  /* 0x0000000000007941 */ /* 0x000fea0003800000 */
.L_x_642:
[----:B01----:R-:W-:Y:S01]  /*16770*/  IMAD.MOV.U32 R4, RZ, RZ, R2 ;  /* 0x000000ffff047224 */ /* 0x003fe200078e0002 */
[----:B------:R-:W-:Y:S01]  /*16780*/  MOV R5, 0x40000040 ;  /* 0x4000004000057802 */ /* 0x000fe20000000f00 */
[----:B------:R-:W-:-:S03]  /*16790*/  WARPGROUP.ARRIVE ;  /* 0x00000000000079c5 */ /* 0x000fc60000000000 */
[----:B------:R-:W-:Y:S01]  /*167a0*/  R2UR UR6, R4 ;  /* 0x00000000040672ca */ /* 0x000fe200000e0000 */
[----:B------:R-:W-:Y:S01]  /*167b0*/  VIADD R4, R2, 0x80 ;  /* 0x0000008002047836 */ /* 0x000fe20000000000 */
[----:B------:R-:W-:Y:S01]  /*167c0*/  R2UR UR7, R5 ;  /* 0x00000000050772ca */ /* 0x000fe200000e0000 */
[----:B------:R-:W-:-:S12]  /*167d0*/  IMAD.MOV.U32 R5, RZ, RZ, 0x40000040 ;  /* 0x40000040ff057424 */ /* 0x000fd800078e00ff */
[----:B------:R-:W-:Y:S01]  /*167e0*/  HGMMA.64x128x16.F32 R24, R156, gdesc[UR4].tnspB, R24, gsb0 ;  /* 0x41e000049c187df0 */ /* 0x000fe20008000818 */
[----:B------:R-:W-:Y:S02]  /*167f0*/  R2UR UR6, R4 ;  /* 0x00000000040672ca */ /* 0x000fe400000e0000 */
[----:B------:R-:W-:Y:S01]  /*16800*/  R2UR UR7, R5 ;  /* 0x00000000050772ca */ /* 0x000fe200000e0000 */
[----:B------:R-:W-:Y:S01]  /*16810*/  IMAD.MOV.U32 R5, RZ, RZ, 0x40000040 ;  /* 0x40000040ff057424 */ /* 0x000fe200078e00ff */
[----:B------:R-:W-:Y:S01]  /*16820*/  IADD3 R4, R2, 0x100, RZ ;  /* 0x0000010002047810 */ /* 0x000fe20007ffe0ff */
[----:B------:R-:W-:Y:S02]  /*16830*/  WARPGROUP.DEPBAR.LE gsb0, 0x0 ;  /* 0x00008000000079c5 */ /* 0x000fe40000010000 */
[----:B------:R-:W-:-:S08]  /*16840*/  WARPGROUP.ARRIVE ;  /* 0x00000000000079c5 */ /* 0x000fd00000000000 */
        /* <DEDUP_REMOVED lines=18> */
[----:B------:R-:W-:Y:S02]  /*16970*/  IADD3 R4, R2, 0x280, RZ ;  /* 0x0000028002047810 */ /* 0x000fe40007ffe0ff */
[----:B------:R-:W0:Y:S01]  /*16980*/  SHFL.BFLY PT, R2, R3, 0x2, 0x1f ;  /* 0x0c401f0003027f89 */ /* 0x000e2200000e0000 */
[----:B------:R-:W-:Y:S02]  /*16990*/  WARPGROUP.DEPBAR.LE gsb0, 0x0 ;  /* 0x00008000000079c5 */ /* 0x000fe40000010000 */
[----:B------:R-:W-:-:S06]  /*169a0*/  WARPGROUP.ARRIVE ;  /* 0x00000000000079c5 */ /* 0x000fcc0000000000 */
[----:B------:R-:W-:Y:S01]  /*169b0*/  HGMMA.64x128x16.F32 R24, R148, gdesc[UR4].tnspB, R24, gsb0 ;  /* 0x41e0000494187df0 */ /* 0x000fe20008000818 */
[----:B------:R-:W-:Y:S01]  /*169c0*/  R2UR UR6, R4 ;  /* 0x00000000040672ca */ /* 0x000fe200000e0000 */
[----:B0-----:R-:W-:Y:S01]  /*169d0*/  FADD.FTZ R4, R2, R3 ;  /* 0x0000000302047221 */ /* 0x001fe20000010000 */
[----:B------:R-:W-:Y:S01]  /*169e0*/  R2UR UR7, R5 ;  /* 0x00000000050772ca */ /* 0x000fe200000e0000 */
[----:B------:R-:W-:Y:S01]  /*169f0*/  IMAD.MOV.U32 R3, RZ, RZ, -0x800000 ;  /* 0xff800000ff037424 */ /* 0x000fe200078e00ff */
[----:B------:R-:W0:Y:S01]  /*16a00*/  SHFL.BFLY PT, R5, R0, 0x2, 0x1f ;  /* 0x0c401f0000057f89 */ /* 0x000e2200000e0000 */
[----:B------:R-:W-:Y:S01]  /*16a10*/  MOV R2, RZ ;  /* 0x000000ff00027202 */ /* 0x000fe20000000f00 */
[----:B0-----:R-:W-:Y:S01]  /*16a20*/  FADD.FTZ R8, R5, R0 ;  /* 0x0000000005087221 */ /* 0x001fe20000010000 */
        /* <DEDUP_REMOVED lines=20> */
[----:B------:R-:W-:Y:S03]  /*16b70*/  HGMMA.64x128x16.F32 R24, R152, gdesc[UR4].tnspB, R24, gsb0 ;  /* 0x41e0000498187df0 */ /* 0x000fe60008000818 */
[----:B------:R-:W-:Y:S02]  /*16b80*/  WARPGROUP.DEPBAR.LE gsb0, 0x0 ;  /* 0x00008000000079c5 */ /* 0x000fe40000010000 */
[----:B--23--:R-:W-:Y:S05]  /*16b90*/  @!P0 BRA `(.L_x_645) ;  /* 0x0000000000048947 */ /* 0x00cfea0003800000 */
[----:B------:R-:W-:Y:S01]  /*16ba0*/  BPT.TRAP 0x1 ;  /* 0x000000040000795c */ /* 0x000fe20000300000 */
.L_x_645:
[----:B------:R-:W-:Y:S01]  /*16bb0*/  IADD3 R4, R7, 0x2a860, RZ ;  /* 0x0002a86007047810 */ /* 0x000fe20007ffe0ff */
[----:B------:R-:W-:Y:S02]  /*16bc0*/  VIADD R174, R174, 0x1 ;  /* 0x00000001aeae7836 */ /* 0x000fe40000000000 */
[-C--:B------:R-:W-:Y:S01]  /*16bd0*/  FMUL.FTZ R20, R24, R5.reuse ;  /* 0x0000000518147220 */ /* 0x080fe20000410000 */
[-C--:B------:R-:W-:Y:S01]  /*16be0*/  FMUL.FTZ R21, R25, R5.reuse ;  /* 0x0000000519157220 */ /* 0x080fe20000410000 */
[----:B------:R-:W-:Y:S01]  /*16bf0*/  PRMT R4, R183, 0x654, R4 ;  /* 0x00000654b7047816 */ /* 0x000fe20000000004 */
[-C--:B------:R-:W-:Y:S01]  /*16c00*/  FMUL.FTZ R88, R28, R5.reuse ;  /* 0x000000051c587220 */ /* 0x080fe20000410000 */
[----:B------:R-:W-:Y:S01]  /*16c10*/  ISETP.NE.AND P1, PT, R174, 0x2, PT ;  /* 0x00000002ae00780c */ /* 0x000fe20003f25270 */
[-C--:B------:R-:W-:Y:S01]  /*16c20*/  FMUL.FTZ R89, R29, R5.reuse ;  /* 0x000000051d597220 */ /* 0x080fe20000410000 */
[----:B------:R1:W-:Y:S01]  /*16c30*/  SYNCS.ARRIVE.TRANS64.RED.A1T0 RZ, [R4+URZ], RZ ;  /* 0x000000ff04ff79a7 */ /* 0x0003e2000810043f */
[-C--:B------:R-:W-:Y:S01]  /*16c40*/  FMUL.FTZ R90, R32, R5.reuse ;  /* 0x00000005205a7220 */ /* 0x080fe20000410000 */
[-C--:B------:R-:W-:Y:S01]  /*16c50*/  FMUL.FTZ R91, R33, R5.reuse ;  /* 0x00000005215b7220 */ /* 0x080fe20000410000 */
[-C--:B------:R-:W-:Y:S01]  /*16c60*/  FMUL.FTZ R36, R36, R5.reuse ;  /* 0x0000000524247220 */ /* 0x080fe20000410000 */
[-C--:B------:R-:W-:Y:S01]  /*16c70*/  FMUL.FTZ R37, R37, R5.reuse ;  /* 0x0000000525257220 */ /* 0x080fe20000410000 */
[-C--:B------:R-:W-:Y:S01]  /*16c80*/  FMUL.FTZ R40, R40, R5.reuse ;  /* 0x0000000528287220 */ /* 0x080fe20000410000 */
[-C--:B------:R-:W-:Y:S01]  /*16c90*/  FMUL.FTZ R41, R41, R5.reuse ;  /* 0x0000000529297220 */ /* 0x080fe20000410000 */
[-C--:B------:R-:W-:Y:S01]  /*16ca0*/  FMUL.FTZ R44, R44, R5.reuse ;  /* 0x000000052c2c7220 */ /* 0x080fe20000410000 */
[----:B-1----:R-:W-:Y:S01]  /*16cb0*/  SEL R4, RZ, 0x1, P1 ;  /* 0x00000001ff047807 */ /* 0x002fe20000800000 */
        /* <DEDUP_REMOVED lines=22> */
[-C--:B0-----:R-:W-:Y:S01]  /*16e20*/  FMUL.FTZ R94, R26, R2.reuse ;  /* 0x000000021a5e7220 */ /* 0x081fe20000410000 */
        /* <DEDUP_REMOVED lines=31> */
[----:B------:R-:W-:Y:S01]  /*17020*/  LOP3.LUT R181, R181, R4, RZ, 0x3c, !PT ;  /* 0x00000004b5b57212 */ /* 0x000fe200078e3cff */
[----:B------:R-:W-:Y:S01]  /*17030*/  VIADD R191, R191, 0x1 ;  /* 0x00000001bfbf7836 */ /* 0x000fe20000000000 */
[----:B------:R-:W-:-:S07]  /*17040*/  SEL R174, R174, RZ, P1 ;  /* 0x000000ffaeae7207 */ /* 0x000fce0000800000 */
.L_x_567:
[----:B------:R-:W1:Y:S08]  /*17050*/  S2UR UR4, SR_CgaCtaId ;  /* 0x00000000000479c3 */ /* 0x000e700000008800 */
[----:B------:R-:W-:Y:S01]  /*17060*/  BAR.SYNC.DEFER_BLOCKING 0x5, 0x180 ;  /* 0x0146000000007b1d */ /* 0x000fe20000010000 */
[----:B------:R-:W-:-:S05]  /*17070*/  MOV R2, 0x400 ;  /* 0x0000040000027802 */ /* 0x000fca0000000f00 */
[----:B------:R-:W-:Y:S01]  /*17080*/  BSSY B0, `(.L_x_646) ;  /* 0x00002db000007945 */ /* 0x000fe20003800000 */
[----:B-1----:R-:W-:-:S04]  /*17090*/  MOV R183, UR4 ;  /* 0x0000000400b77c02 */ /* 0x002fc80008000f00 */
[----:B------:R-:W-:-:S05]  /*170a0*/  LEA R2, R183, R2, 0x18 ;  /* 0x00000002b7027211 */ /* 0x000fca00078ec0ff */
[----:B------:R1:W2:Y:S01]  /*170b0*/  LDS.128 R144, [R2+0x2a8d0] ;  /* 0x02a8d00002907984 */ /* 0x0002a20000000c00 */
[----:B------:R-:W-:Y:S06]  /*170c0*/  BAR.ARV 0x4, 0x180 ;  /* 0x0106000000007b1d */ /* 0x000fec0000002000 */
[----:B------:R-:W-:Y:S05]  /*170d0*/  @P0 BRA `(.L_x_647) ;  /* 0x00000020006c0947 */ /* 0x000fea0003800000 */
[----:B------:R-:W4:Y:S01]  /*170e0*/  LDL R4, [R1+0x70] ;  /* 0x0000700001047983 */ /* 0x000f220000100800 */
[----:B------:R-:W0:Y:S01]  /*170f0*/  S2R R5, SR_SWINHI ;  /* 0x0000000000057919 */ /* 0x000e220000002f00 */
[----:B------:R-:W-:Y:S01]  /*17100*/  F2FP.F16.F32.PACK_AB R32, R93, R92 ;  /* 0x0000005c5d20723e */ /* 0x000fe200000000ff */
[----:B------:R-:W-:Y:S01]  /*17110*/  ULDC.64 UR6, c[0x0][0xc00] ;  /* 0x0003000000067ab9 */ /* 0x000fe20000000a00 */
[----:B------:R-:W-:Y:S01]  /*17120*/  ULDC.64 UR4, c[0x0][0xc08] ;  /* 0x0003020000047ab9 */ /* 0x000fe20000000a00 */
[----:B------:R-:W2:Y:S01]  /*17130*/  LDL R104, [R1+0x6c] ;  /* 0x00006c0001687983 */ /* 0x000ea20000100800 */
[----:B------:R-:W-:Y:S02]  /*17140*/  MOV R72, R2 ;  /* 0x0000000200487202 */ /* 0x000fe40000000f00 */
[----:B0-----:R-:W-:Y:S01]  /*17150*/  MOV R73, R5 ;  /* 0x0000000500497202 */ /* 0x001fe20000000f00 */
[----:B------:R-:W-:Y:S02]  /*17160*/  BAR.SYNC.DEFER_BLOCKING 0x1, 0x100 ;  /* 0x0044000000007b1d */ /* 0x000fe40000010000 */
[----:B----4-:R-:W-:-:S03]  /*17170*/  IMAD.WIDE R8, R4, 0x2, R72 ;  /* 0x0000000204087825 */ /* 0x010fc600078e0248 */
[C---:B------:R-:W-:Y:S02]  /*17180*/  LOP3.LUT R11, R8.reuse, 0x380, RZ, 0xc0, !PT ;  /* 0x00000380080b7812 */ /* 0x040fe400078ec0ff */
[C---:B------:R-:W-:Y:S02]  /*17190*/  IADD3 R35, P4, R8.reuse, 0x60, RZ ;  /* 0x0000006008237810 */ /* 0x040fe40007f9e0ff */
[----:B------:R-:W-:Y:S02]  /*171a0*/  SHF.R.U64 R11, R11, 0x3, RZ ;  /* 0x000000030b0b7819 */ /* 0x000fe400000012ff */
[C---:B------:R-:W-:Y:S02]  /*171b0*/  IADD3 R14, P3, R8.reuse, 0x4000, RZ ;  /* 0x00004000080e7810 */ /* 0x040fe40007f7e0ff */
[C---:B---3--:R-:W-:Y:S02]  /*171c0*/  IADD3 R31, P6, R8.reuse, 0x20, RZ ;  /* 0x00000020081f7810 */ /* 0x048fe40007fde0ff */
[----:B------:R-:W-:-:S02]  /*171d0*/  IADD3 R33, P5, R8, 0x40, RZ ;  /* 0x0000004008217810 */ /* 0x000fc40007fbe0ff */
[C---:B------:R-:W-:Y:S02]  /*171e0*/  IADD3 R101, P2, R8.reuse, 0x4020, RZ ;  /* 0x0000402008657810 */ /* 0x040fe40007f5e0ff */
[C---:B------:R-:W-:Y:S02]  /*171f0*/  IADD3 R103, P1, R8.reuse, 0x4040, RZ ;  /* 0x0000404008677810 */ /* 0x040fe40007f3e0ff */
[----:B------:R-:W-:Y:S02]  /*17200*/  IADD3 R105, P0, R8, 0x4060, RZ ;  /* 0x0000406008697810 */ /* 0x000fe40007f1e0ff */
[----:B------:R-:W-:Y:S02]  /*17210*/  LOP3.LUT R8, R11, R8, RZ, 0x3c, !PT ;  /* 0x000000080b087212 */ /* 0x000fe400078e3cff */
[----:B------:R-:W-:Y:S02]  /*17220*/  LOP3.LUT R10, R35, 0x380, RZ, 0xc0, !PT ;  /* 0x00000380230a7812 */ /* 0x000fe400078ec0ff */
[----:B------:R-:W-:-:S02]  /*17230*/  LOP3.LUT R11, R14, 0x380, RZ, 0xc0, !PT ;  /* 0x000003800e0b7812 */ /* 0x000fc400078ec0ff */
[----:B------:R-:W-:Y:S02]  /*17240*/  LOP3.LUT R4, R31, 0x380, RZ, 0xc0, !PT ;  /* 0x000003801f047812 */ /* 0x000fe400078ec0ff */
[----:B------:R-:W-:Y:S02]  /*17250*/  LOP3.LUT R6, R33, 0x380, RZ, 0xc0, !PT ;  /* 0x0000038021067812 */ /* 0x000fe400078ec0ff */
[----:B------:R-:W-:Y:S02]  /*17260*/  SHF.R.U64 R10, R10, 0x3, RZ ;  /* 0x000000030a0a7819 */ /* 0x000fe400000012ff */
[----:B------:R-:W-:Y:S02]  /*17270*/  SHF.R.U64 R11, R11, 0x3, RZ ;  /* 0x000000030b0b7819 */ /* 0x000fe400000012ff */
[----:B------:R-:W-:Y:S02]  /*17280*/  SHF.R.U64 R4, R4, 0x3, RZ ;  /* 0x0000000304047819 */ /* 0x000fe400000012ff */
[----:B------:R-:W-:Y:S01]  /*17290*/  SHF.R.U64 R6, R6, 0x3, RZ ;  /* 0x0000000306067819 */ /* 0x000fe200000012ff */
[--C-:B------:R-:W-:Y:S01]  /*172a0*/  IMAD.X R5, RZ, RZ, R9.reuse, P6 ;  /* 0x000000ffff057224 */ /* 0x100fe200030e0609 */
[----:B------:R-:W-:Y:S01]  /*172b0*/  LOP3.LUT R24, R101, 0x380, RZ, 0xc0, !PT ;  /* 0x0000038065187812 */ /* 0x000fe200078ec0ff */
[--C-:B------:R-:W-:Y:S01]  /*172c0*/  IMAD.X R7, RZ, RZ, R9.reuse, P5 ;  /* 0x000000ffff077224 */ /* 0x100fe200028e0609 */
[----:B------:R-:W-:Y:S01]  /*172d0*/  LOP3.LUT R26, R103, 0x380, RZ, 0xc0, !PT ;  /* 0x00000380671a7812 */ /* 0x000fe200078ec0ff */
[--C-:B------:R-:W-:Y:S01]  /*172e0*/  IMAD.X R15, RZ, RZ, R9.reuse, P3 ;  /* 0x000000ffff0f7224 */ /* 0x100fe200018e0609 */
[-C--:B------:R-:W-:Y:S01]  /*172f0*/  IADD3.X R13, RZ, R9.reuse, RZ, P4, !PT ;  /* 0x00000009ff0d7210 */ /* 0x080fe200027fe4ff */
[--C-:B------:R-:W-:Y:S01]  /*17300*/  IMAD.X R25, RZ, RZ, R9.reuse, P2 ;  /* 0x000000ffff197224 */ /* 0x100fe200010e0609 */
[----:B------:R-:W-:Y:S01]  /*17310*/  IADD3.X R27, RZ, R9, RZ, P1, !PT ;  /* 0x00000009ff1b7210 */ /* 0x000fe20000ffe4ff */
[----:B------:R-:W-:Y:S01]  /*17320*/  IMAD.X R29, RZ, RZ, R9, P0 ;  /* 0x000000ffff1d7224 */ /* 0x000fe200000e0609 */
[----:B------:R-:W-:-:S02]  /*17330*/  LOP3.LUT R12, R10, R35, RZ, 0x3c, !PT ;  /* 0x000000230a0c7212 */ /* 0x000fc400078e3cff */
[----:B------:R-:W-:Y:S02]  /*17340*/  LOP3.LUT R14, R11, R14, RZ, 0x3c, !PT ;  /* 0x0000000e0b0e7212 */ /* 0x000fe400078e3cff */
[----:B------:R-:W-:Y:S02]  /*17350*/  MOV R30, R8 ;  /* 0x00000008001e7202 */ /* 0x000fe40000000f00 */
[----:B------:R-:W-:Y:S02]  /*17360*/  LOP3.LUT R28, R105, 0x380, RZ, 0xc0, !PT ;  /* 0x00000380691c7812 */ /* 0x000fe400078ec0ff */
[----:B------:R-:W-:Y:S02]  /*17370*/  LOP3.LUT R4, R4, R31, RZ, 0x3c, !PT ;  /* 0x0000001f04047212 */ /* 0x000fe400078e3cff */
[----:B------:R-:W-:Y:S02]  /*17380*/  LOP3.LUT R6, R6, R33, RZ, 0x3c, !PT ;  /* 0x0000002106067212 */ /* 0x000fe400078e3cff */
[----:B------:R-:W-:-:S02]  /*17390*/  F2FP.F16.F32.PACK_AB R8, R21, R20 ;  /* 0x000000141508723e */ /* 0x000fc400000000ff */
[----:B------:R-:W-:Y:S02]  /*173a0*/  F2FP.F16.F32.PACK_AB R9, R95, R94 ;  /* 0x0000005e5f09723e */ /* 0x000fe400000000ff */
[----:B------:R-:W-:Y:S02]  /*173b0*/  F2FP.F16.F32.PACK_AB R10, R89, R88 ;  /* 0x00000058590a723e */ /* 0x000fe400000000ff */
[----:B------:R-:W-:Y:S02]  /*173c0*/  F2FP.F16.F32.PACK_AB R11, R97, R96 ;  /* 0x00000060610b723e */ /* 0x000fe400000000ff */
[----:B------:R-:W-:Y:S02]  /*173d0*/  SHF.R.U64 R24, R24, 0x3, RZ ;  /* 0x0000000318187819 */ /* 0x000fe400000012ff */
[----:B------:R-:W-:Y:S02]  /*173e0*/  SHF.R.U64 R26, R26, 0x3, RZ ;  /* 0x000000031a1a7819 */ /* 0x000fe400000012ff */
[----:B------:R-:W-:Y:S01]  /*173f0*/  SHF.R.U64 R28, R28, 0x3, RZ ;  /* 0x000000031c1c7819 */ /* 0x000fe200000012ff */
[----:B------:R0:W-:Y:S01]  /*17400*/  STSM.16.M88.4 [R30], R8 ;  /* 0x000000081e007844 */ /* 0x0001e20000000200 */
[----:B------:R-:W-:-:S02]  /*17410*/  MOV R33, R4 ;  /* 0x0000000400217202 */ /* 0x000fc40000000f00 */
[----:B------:R-:W-:Y:S02]  /*17420*/  MOV R34, R6 ;  /* 0x0000000600227202 */ /* 0x000fe40000000f00 */
[----:B------:R-:W-:Y:S02]  /*17430*/  F2FP.F16.F32.PACK_AB R4, R91, R90 ;  /* 0x0000005a5b04723e */ /* 0x000fe400000000ff */
[----:B------:R-:W-:Y:S02]  /*17440*/  F2FP.F16.F32.PACK_AB R5, R99, R98 ;  /* 0x000000626305723e */ /* 0x000fe400000000ff */
[----:B------:R-:W-:Y:S02]  /*17450*/  F2FP.F16.F32.PACK_AB R6, R37, R36 ;  /* 0x000000242506723e */ /* 0x000fe400000000ff */
[----:B------:R-:W-:Y:S02]  /*17460*/  F2FP.F16.F32.PACK_AB R7, R39, R38 ;  /* 0x000000262707723e */ /* 0x000fe400000000ff */
[----:B------:R-:W-:-:S02]  /*17470*/  LOP3.LUT R24, R24, R101, RZ, 0x3c, !PT ;  /* 0x0000006518187212 */ /* 0x000fc400078e3cff */
[----:B------:R-:W-:Y:S02]  /*17480*/  LOP3.LUT R26, R26, R103, RZ, 0x3c, !PT ;  /* 0x000000671a1a7212 */ /* 0x000fe400078e3cff */
[----:B------:R-:W-:Y:S02]  /*17490*/  MOV R35, R12 ;  /* 0x0000000c00237202 */ /* 0x000fe40000000f00 */
[----:B------:R-:W-:Y:S02]  /*174a0*/  MOV R100, R14 ;  /* 0x0000000e00647202 */ /* 0x000fe40000000f00 */
[----:B0-----:R-:W-:Y:S02]  /*174b0*/  F2FP.F16.F32.PACK_AB R8, R41, R40 ;  /* 0x000000282908723e */ /* 0x001fe400000000ff */
[----:B------:R-:W-:Y:S02]  /*174c0*/  F2FP.F16.F32.PACK_AB R9, R43, R42 ;  /* 0x0000002a2b09723e */ /* 0x000fe400000000ff */
[----:B------:R-:W-:-:S02]  /*174d0*/  F2FP.F16.F32.PACK_AB R10, R45, R44 ;  /* 0x0000002c2d0a723e */ /* 0x000fc400000000ff */
[----:B------:R-:W-:Y:S02]  /*174e0*/  F2FP.F16.F32.PACK_AB R11, R47, R46 ;  /* 0x0000002e2f0b723e */ /* 0x000fe400000000ff */
[----:B------:R-:W-:Y:S02]  /*174f0*/  LOP3.LUT R28, R28, R105, RZ, 0x3c, !PT ;  /* 0x000000691c1c7212 */ /* 0x000fe400078e3cff */
[----:B------:R-:W-:Y:S02]  /*17500*/  F2FP.F16.F32.PACK_AB R12, R49, R48 ;  /* 0x00000030310c723e */ /* 0x000fe400000000ff */
[----:B------:R-:W-:Y:S02]  /*17510*/  F2FP.F16.F32.PACK_AB R13, R51, R50 ;  /* 0x00000032330d723e */ /* 0x000fe400000000ff */
[----:B------:R-:W-:Y:S02]  /*17520*/  F2FP.F16.F32.PACK_AB R14, R53, R52 ;  /* 0x00000034350e723e */ /* 0x000fe400000000ff */
[----:B------:R-:W-:Y:S01]  /*17530*/  F2FP.F16.F32.PACK_AB R15, R55, R54 ;  /* 0x00000036370f723e */ /* 0x000fe200000000ff */
[----:B------:R0:W-:Y:S01]  /*17540*/  STSM.16.M88.4 [R33], R4 ;  /* 0x0000000421007844 */ /* 0x0001e20000000200 */
[----:B------:R-:W-:-:S02]  /*17550*/  MOV R101, R24 ;  /* 0x0000001800657202 */ /* 0x000fc40000000f00 */
[----:B------:R-:W-:Y:S01]  /*17560*/  MOV R103, R26 ;  /* 0x0000001a00677202 */ /* 0x000fe20000000f00 */
[----:B------:R-:W-:Y:S01]  /*17570*/  STSM.16.M88.4 [R34], R8 ;  /* 0x0000000822007844 */ /* 0x000fe20000000200 */
[----:B------:R-:W-:Y:S02]  /*17580*/  F2FP.F16.F32.PACK_AB R24, R57, R56 ;  /* 0x000000383918723e */ /* 0x000fe400000000ff */
[----:B------:R-:W-:Y:S01]  /*17590*/  F2FP.F16.F32.PACK_AB R25, R59, R58 ;  /* 0x0000003a3b19723e */ /* 0x000fe200000000ff */
[----:B------:R3:W-:Y:S01]  /*175a0*/  STSM.16.M88.4 [R35], R12 ;  /* 0x0000000c23007844 */ /* 0x0007e20000000200 */
[----:B------:R-:W-:Y:S02]  /*175b0*/  F2FP.F16.F32.PACK_AB R26, R61, R60 ;  /* 0x0000003c3d1a723e */ /* 0x000fe400000000ff */
[----:B------:R-:W-:Y:S02]  /*175c0*/  F2FP.F16.F32.PACK_AB R27, R63, R62 ;  /* 0x0000003e3f1b723e */ /* 0x000fe400000000ff */
[----:B------:R-:W-:-:S02]  /*175d0*/  MOV R102, R28 ;  /* 0x0000001c00667202 */ /* 0x000fc40000000f00 */
[----:B------:R-:W-:Y:S02]  /*175e0*/  F2FP.F16.F32.PACK_AB R28, R65, R64 ;  /* 0x00000040411c723e */ /* 0x000fe400000000ff */
[----:B------:R-:W-:Y:S02]  /*175f0*/  F2FP.F16.F32.PACK_AB R29, R67, R66 ;  /* 0x00000042431d723e */ /* 0x000fe400000000ff */
[----:B------:R-:W-:Y:S02]  /*17600*/  F2FP.F16.F32.PACK_AB R30, R69, R68 ;  /* 0x00000044451e723e */ /* 0x000fe400000000ff */
[----:B------:R-:W-:Y:S02]  /*17610*/  F2FP.F16.F32.PACK_AB R31, R71, R70 ;  /* 0x00000046471f723e */ /* 0x000fe400000000ff */
[----:B0-----:R-:W-:Y:S01]  /*17620*/  F2FP.F16.F32.PACK_AB R33, R75, R74 ;  /* 0x0000004a4b21723e */ /* 0x001fe200000000ff */
[----:B---3--:R-:W0:Y:S01]  /*17630*/  LDC.64 R14, c[0x0][0xba8] ;  /* 0x0002ea00ff0e7b82 */ /* 0x008e220000000a00 */
[----:B------:R-:W-:-:S02]  /*17640*/  F2FP.F16.F32.PACK_AB R34, R77, R76 ;  /* 0x0000004c4d22723e */ /* 0x000fc400000000ff */
[----:B------:R-:W-:Y:S02]  /*17650*/  F2FP.F16.F32.PACK_AB R35, R79, R78 ;  /* 0x0000004e4f23723e */ /* 0x000fe400000000ff */
[----:B------:R-:W-:Y:S02]  /*17660*/  F2FP.F16.F32.PACK_AB R4, R81, R80 ;  /* 0x000000505104723e */ /* 0x000fe400000000ff */
[----:B------:R-:W-:Y:S02]  /*17670*/  F2FP.F16.F32.PACK_AB R5, R83, R82 ;  /* 0x000000525305723e */ /* 0x000fe400000000ff */
[----:B------:R-:W-:Y:S02]  /*17680*/  F2FP.F16.F32.PACK_AB R6, R85, R84 ;  /* 0x000000545506723e */ /* 0x000fe400000000ff */
[----:B------:R-:W-:Y:S01]  /*17690*/  F2FP.F16.F32.PACK_AB R7, R87, R86 ;  /* 0x000000565707723e */ /* 0x000fe200000000ff */
[----:B------:R3:W-:Y:S04]  /*176a0*/  STSM.16.M88.4 [R100], R24 ;  /* 0x0000001864007844 */ /* 0x0007e80000000200 */
[----:B------:R-:W-:Y:S04]  /*176b0*/  STSM.16.M88.4 [R101], R28 ;  /* 0x0000001c65007844 */ /* 0x000fe80000000200 */
[----:B------:R-:W-:Y:S04]  /*176c0*/  STSM.16.M88.4 [R103], R32 ;  /* 0x0000002067007844 */ /* 0x000fe80000000200 */
[----:B------:R4:W-:Y:S01]  /*176d0*/  STSM.16.M88.4 [R102], R4 ;  /* 0x0000000466007844 */ /* 0x0009e20000000200 */
[----:B------:R-:W-:Y:S01]  /*176e0*/  BAR.SYNC.DEFER_BLOCKING 0x1, 0x100 ;  /* 0x0044000000007b1d */ /* 0x000fe20000010000 */
[----:B------:R-:W-:-:S04]  /*176f0*/  ISETP.NE.U32.AND P0, PT, RZ, UR6, PT ;  /* 0x00000006ff007c0c */ /* 0x000fc8000bf05070 */
[----:B------:R-:W-:Y:S02]  /*17700*/  ISETP.NE.AND.EX P0, PT, RZ, UR7, PT, P0 ;  /* 0x00000007ff007c0c */ /* 0x000fe4000bf05300 */
[----:B------:R-:W-:Y:S01]  /*17710*/  IADD3 R8, P1, R189, UR6, RZ ;  /* 0x00000006bd087c10 */ /* 0x000fe2000ff3e0ff */
[----:B---3--:R-:W-:-:S03]  /*17720*/  IMAD.MOV.U32 R100, RZ, RZ, RZ ;  /* 0x000000ffff647224 */ /* 0x008fc600078e00ff */
[----:B------:R-:W-:Y:S01]  /*17730*/  IADD3.X R9, R190, UR7, RZ, P1, !PT ;  /* 0x00000007be097c10 */ /* 0x000fe20008ffe4ff */
[----:B------:R-:W-:Y:S01]  /*17740*/  IMAD.MOV.U32 R24, RZ, RZ, 0x9b8 ;  /* 0x000009b8ff187424 */ /* 0x000fe200078e00ff */
[----:B----4-:R-:W3:Y:S05]  /*17750*/  LDC R102, c[0x0][0xbe8] ;  /* 0x0002fa00ff667b82 */ /* 0x010eea0000000800 */
[----:B------:R-:W4:Y:S01]  /*17760*/  @P0 LDG.E R100, desc[UR56][R8.64] ;  /* 0x0000003808640981 */ /* 0x000f22000c1e1900 */
[----:B------:R-:W-:-:S04]  /*17770*/  ISETP.NE.U32.AND P1, PT, RZ, UR4, PT ;  /* 0x00000004ff007c0c */ /* 0x000fc8000bf25070 */
[----:B------:R-:W-:-:S13]  /*17780*/  ISETP.NE.AND.EX P1, PT, RZ, UR5, PT, P1 ;  /* 0x00000005ff007c0c */ /* 0x000fda000bf25310 */
[----:B------:R-:W-:Y:S01]  /*17790*/  @P1 IADD3 R4, P2, R189, UR4, RZ ;  /* 0x00000004bd041c10 */ /* 0x000fe2000ff5e0ff */
[----:B------:R-:W-:-:S03]  /*177a0*/  ULDC UR4, c[0x0][0xa88] ;  /* 0x0002a20000047ab9 */ /* 0x000fc60000000800 */
[----:B------:R-:W-:Y:S02]  /*177b0*/  @P1 IADD3.X R5, R190, UR5, RZ, P2, !PT ;  /* 0x00000005be051c10 */ /* 0x000fe400097fe4ff */
[C---:B------:R-:W-:Y:S02]  /*177c0*/  ISETP.NE.AND P2, PT, R187.reuse, RZ, PT ;  /* 0x000000ffbb00720c */ /* 0x040fe40003f45270 */
[----:B------:R-:W-:Y:S01]  /*177d0*/  MOV R101, UR4 ;  /* 0x0000000400657c02 */ /* 0x000fe20008000f00 */
[----:B------:R-:W-:Y:S02]  /*177e0*/  ULDC UR4, c[0x0][0xad4] ;  /* 0x0002b50000047ab9 */ /* 0x000fe40000000800 */
[----:B------:R-:W-:Y:S02]  /*177f0*/  SEL R187, R187, UR4, P2 ;  /* 0x00000004bbbb7c07 */ /* 0x000fe40009000000 */
[----:B---3--:R-:W-:Y:S01]  /*17800*/  ISETP.NE.AND P4, PT, R102, 0x1, PT ;  /* 0x000000016600780c */ /* 0x008fe20003f85270 */
[----:B------:R3:W5:Y:S01]  /*17810*/  @P1 LDG.E R101, desc[UR56][R4.64] ;  /* 0x0000003804651981 */ /* 0x000762000c1e1900 */
[----:B------:R-:W-:-:S04]  /*17820*/  ISETP.GT.AND P3, PT, R187, 0x1, PT ;  /* 0x00000001bb00780c */ /* 0x000fc80003f64270 */
[----:B------:R-:W-:-:S04]  /*17830*/  SEL R24, R24, 0x978, P3 ;  /* 0x0000097818187807 */ /* 0x000fc80001800000 */
[----:B------:R-:W1:Y:S08]  /*17840*/  LDC.64 R6, c[0x0][R24+0x220] ;  /* 0x0000880018067b82 */ /* 0x000e700000000a00 */
[----:B------:R-:W2:Y:S08]  /*17850*/  LDC.64 R10, c[0x0][R24+0x218] ;  /* 0x00008600180a7b82 */ /* 0x000eb00000000a00 */
[----:B------:R-:W2:Y:S01]  /*17860*/  LDC.64 R12, c[0x0][R24+0x228] ;  /* 0x00008a00180c7b82 */ /* 0x000ea20000000a00 */
[----:B------:R-:W-:-:S07]  /*17870*/  ISETP.NE.U32.AND P2, PT, RZ, UR6, PT ;  /* 0x00000006ff007c0c */ /* 0x000fce000bf45070 */
[----:B---3--:R3:W3:Y:S01]  /*17880*/  LDC.64 R4, c[0x0][R24+0x210] ;  /* 0x0000840018047b82 */ /* 0x0086e20000000a00 */
[----:B------:R-:W-:-:S07]  /*17890*/  ISETP.NE.AND.EX P2, PT, RZ, UR7, PT, P2 ;  /* 0x00000007ff007c0c */ /* 0x000fce000bf45320 */
[----:B------:R-:W3:Y:S01]  /*178a0*/  @P4 LDC R26, c[0x0][0xbec] ;  /* 0x0002fb00ff1a4b82 */ /* 0x000ee20000000800 */
[----:B------:R-:W-:-:S07]  /*178b0*/  SEL R188, R188, RZ, !P2 ;  /* 0x000000ffbcbc7207 */ /* 0x000fce0005000000 */
[----:B------:R-:W3:Y:S01]  /*178c0*/  @P4 LDC R33, c[0x0][0xbf0] ;  /* 0x0002fc00ff214b82 */ /* 0x000ee20000000800 */
[----:B------:R-:W-:Y:S01]  /*178d0*/  SEL R25, R216, RZ, !P2 ;  /* 0x000000ffd8197207 */ /* 0x000fe20005000000 */
[----:B-1----:R-:W-:-:S06]  /*178e0*/  IMAD R7, R7, R188, RZ ;  /* 0x000000bc07077224 */ /* 0x002fcc00078e02ff */
[----:B0-----:R-:W0:Y:S01]  /*178f0*/  @!P3 LDC R14, c[0x0][0xb50] ;  /* 0x0002d400ff0ebb82 */ /* 0x001e220000000800 */
[C---:B------:R-:W-:Y:S02]  /*17900*/  IMAD R31, R6.reuse, R25, R7 ;  /* 0x00000019061f7224 */ /* 0x040fe400078e0207 */
[----:B------:R-:W-:-:S05]  /*17910*/  IMAD.WIDE.U32 R6, R6, R188, RZ ;  /* 0x000000bc06067225 */ /* 0x000fca00078e00ff */
[----:B------:R-:W1:Y:S01]  /*17920*/  @!P3 LDC R15, c[0x0][0xb54] ;  /* 0x0002d500ff0fbb82 */ /* 0x000e620000000800 */
[-C--:B--2---:R-:W-:Y:S02]  /*17930*/  IMAD R29, R11, R162.reuse, RZ ;  /* 0x000000a20b1d7224 */ /* 0x084fe400078e02ff */
[----:B------:R-:W-:-:S04]  /*17940*/  IMAD.WIDE.U32 R10, R10, R162, RZ ;  /* 0x000000a20a0a7225 */ /* 0x000fc800078e00ff */
[----:B------:R-:W-:Y:S01]  /*17950*/  IMAD R25, R192, 0x80, R104 ;  /* 0x00000080c0197824 */ /* 0x000fe200078e0268 */
[----:B------:R-:W-:Y:S02]  /*17960*/  SEL R27, R200, RZ, P3 ;  /* 0x000000ffc81b7207 */ /* 0x000fe40001800000 */
[----:B------:R-:W-:Y:S01]  /*17970*/  IADD3 R28, R11, R29, RZ ;  /* 0x0000001d0b1c7210 */ /* 0x000fe20007ffe0ff */
[----:B------:R-:W-:Y:S02]  /*17980*/  IMAD.IADD R11, R7, 0x1, R31 ;  /* 0x00000001070b7824 */ /* 0x000fe400078e021f */
[----:B------:R-:W-:Y:S02]  /*17990*/  IMAD.MOV.U32 R7, RZ, RZ, R25 ;  /* 0x000000ffff077224 */ /* 0x000fe400078e0019 */
[-C--:B------:R-:W-:Y:S02]  /*179a0*/  IMAD R29, R13, R27.reuse, RZ ;  /* 0x0000001b0d1d7224 */ /* 0x080fe400078e02ff */
[----:B------:R-:W-:-:S04]  /*179b0*/  IMAD.WIDE.U32 R12, R12, R27, RZ ;  /* 0x0000001b0c0c7225 */ /* 0x000fc800078e00ff */
[----:B------:R-:W-:Y:S01]  /*179c0*/  IMAD.IADD R29, R13, 0x1, R29 ;  /* 0x000000010d1d7824 */ /* 0x000fe200078e021d */
[--C-:B----4-:R-:W-:Y:S01]  /*179d0*/  IADD3 R10, P2, P5, R6, R10, R100.reuse ;  /* 0x0000000a060a7210 */ /* 0x110fe20007d5e064 */
[----:B---3--:R-:W-:Y:S01]  /*179e0*/  @P4 IMAD.HI.U32 R6, R25, R26, RZ ;  /* 0x0000001a19064227 */ /* 0x008fe200078e00ff */
[----:B------:R-:W-:-:S04]  /*179f0*/  SHF.R.S32.HI R103, RZ, 0x1f, R100 ;  /* 0x0000001fff677819 */ /* 0x000fc80000011464 */
[----:B------:R-:W-:-:S04]  /*17a00*/  @P4 SHF.R.U32.HI R7, RZ, R33, R6 ;  /* 0x00000021ff074219 */ /* 0x000fc80000011606 */
[----:B------:R-:W-:Y:S02]  /*17a10*/  IADD3 R24, -R7, RZ, RZ ;  /* 0x000000ff07187210 */ /* 0x000fe40007ffe1ff */
[----:B------:R-:W-:Y:S02]  /*17a20*/  IADD3.X R11, R11, R28, R103, P2, P5 ;  /* 0x0000001c0b0b7210 */ /* 0x000fe400017ea467 */
[----:B------:R-:W-:Y:S02]  /*17a30*/  IADD3 R12, P2, P5, R7, R10, R12 ;  /* 0x0000000a070c7210 */ /* 0x000fe40007d5e00c */
[----:B------:R-:W-:Y:S01]  /*17a40*/  SHF.R.S32.HI R6, RZ, 0x1f, R7 ;  /* 0x0000001fff067819 */ /* 0x000fe20000011407 */
[----:B------:R-:W-:-:S03]  /*17a50*/  IMAD R7, R102, R24, R25 ;  /* 0x0000001866077224 */ /* 0x000fc600078e0219 */
[----:B------:R-:W-:Y:S01]  /*17a60*/  IADD3.X R13, R6, R11, R29, P2, P5 ;  /* 0x0000000b060d7210 */ /* 0x000fe200017ea41d */
[-C--:B------:R-:W-:Y:S01]  /*17a70*/  IMAD R5, R5, R7.reuse, RZ ;  /* 0x0000000705057224 */ /* 0x080fe200078e02ff */
[----:B------:R-:W-:Y:S01]  /*17a80*/  SHF.R.S32.HI R11, RZ, 0x1f, R7 ;  /* 0x0000001fff0b7819 */ /* 0x000fe20000011407 */
[----:B------:R-:W-:-:S04]  /*17a90*/  IMAD.WIDE.U32 R12, R4, R7, R12 ;  /* 0x00000007040c7225 */ /* 0x000fc800078e000c */
[----:B------:R-:W-:Y:S01]  /*17aa0*/  IMAD R5, R4, R11, R5 ;  /* 0x0000000b04057224 */ /* 0x000fe200078e0205 */
[----:B0-----:R-:W-:-:S03]  /*17ab0*/  LEA R14, P2, R12, R14, 0x2 ;  /* 0x0000000e0c0e7211 */ /* 0x001fc600078410ff */
[----:B------:R-:W-:-:S05]  /*17ac0*/  IMAD.IADD R4, R13, 0x1, R5 ;  /* 0x000000010d047824 */ /* 0x000fca00078e0205 */
[----:B-1----:R-:W-:Y:S01]  /*17ad0*/  LEA.HI.X R15, R12, R15, R4, 0x2, P2 ;  /* 0x0000000f0c0f7211 */ /* 0x002fe200010f1404 */
[----:B------:R-:W-:Y:S06]  /*17ae0*/  @P1 BRA `(.L_x_648) ;  /* 0x0000000000101947 */ /* 0x000fec0003800000 */
[----:B------:R-:W-:Y:S05]  /*17af0*/  @!P0 BRA `(.L_x_648) ;  /* 0x00000000000c8947 */ /* 0x000fea0003800000 */
[----:B------:R-:W2:Y:S04]  /*17b00*/  LDG.E R4, desc[UR56][R8.64] ;  /* 0x0000003808047981 */ /* 0x000ea8000c1e1900 */
[----:B-----5:R-:W2:Y:S02]  /*17b10*/  LDG.E R101, desc[UR56][R8.64+0x4] ;  /* 0x0000043808657981 */ /* 0x020ea4000c1e1900 */
[----:B--2---:R-:W-:-:S07]  /*17b20*/  IADD3 R101, -R4, R101, RZ ;  /* 0x0000006504657210 */ /* 0x004fce0007ffe1ff */
.L_x_648:
[----:B------:R-:W2:Y:S01]  /*17b30*/  LDL R8, [R1+0x68] ;  /* 0x0000680001087983 */ /* 0x000ea20000100800 */
[----:B-----5:R-:W-:Y:S01]  /*17b40*/  IMAD R101, R101, R102, RZ ;  /* 0x0000006665657224 */ /* 0x020fe200078e02ff */
[----:B------:R-:W-:Y:S02]  /*17b50*/  LOP3.LUT P0, RZ, R220, 0x3, RZ, 0xc0, !PT ;  /* 0x00000003dcff7812 */ /* 0x000fe4000780c0ff */
[----:B------:R-:W-:Y:S04]  /*17b60*/  SHFL.IDX PT, R4, R14, RZ, 0x1c1f ;  /* 0x001c1fff0e047589 */ /* 0x000fe800000e0000 */
[----:B------:R-:W0:Y:S04]  /*17b70*/  SHFL.IDX PT, R5, R15, RZ, 0x1c1f ;  /* 0x001c1fff0f057589 */ /* 0x000e2800000e0000 */
[----:B------:R-:W-:Y:S04]  /*17b80*/  SHFL.IDX PT, R6, R14, 0x1, 0x1c1f ;  /* 0x003c1f000e067f89 */ /* 0x000fe800000e0000 */
[----:B------:R-:W1:Y:S01]  /*17b90*/  SHFL.IDX PT, R7, R15, 0x1, 0x1c1f ;  /* 0x003c1f000f077f89 */ /* 0x000e6200000e0000 */
[----:B--2---:R-:W-:-:S04]  /*17ba0*/  IMAD R8, R192, 0x80, R8 ;  /* 0x00000080c0087824 */ /* 0x004fc800078e0208 */
[C---:B------:R-:W-:Y:S01]  /*17bb0*/  VIADD R12, R8.reuse, 0x8 ;  /* 0x00000008080c7836 */ /* 0x040fe20000000000 */
[----:B------:R-:W-:-:S04]  /*17bc0*/  ISETP.GE.OR P1, PT, R8, R101, P0 ;  /* 0x000000650800720c */ /* 0x000fc80000726670 */
[----:B------:R-:W-:-:S09]  /*17bd0*/  ISETP.GE.OR P0, PT, R12, R101, P0 ;  /* 0x000000650c00720c */ /* 0x000fd20000706670 */
[----:B0-----:R0:W-:Y:S04]  /*17be0*/  @!P1 ST.E desc[UR56][R4.64], R3 ;  /* 0x0000000304009985 */ /* 0x0011e8000c101938 */
[----:B-1----:R0:W-:Y:S01]  /*17bf0*/  @!P0 ST.E desc[UR56][R6.64], R0 ;  /* 0x0000000006008985 */ /* 0x0021e2000c101938 */
[----:B------:R-:W-:Y:S05]  /*17c00*/  @P3 BRA `(.L_x_649) ;  /* 0x0000000800843947 */ /* 0x000fea0003800000 */
[----:B0-----:R-:W-:Y:S01]  /*17c10*/  LEA R3, R217, R184, 0x6 ;  /* 0x000000b8d9037211 */ /* 0x001fe200078e30ff */
[----:B------:R-:W0:Y:S01]  /*17c20*/  @P4 LDC R47, c[0x0][0xbec] ;  /* 0x0002fb00ff2f4b82 */ /* 0x000e220000000800 */
[----:B------:R-:W-:-:S03]  /*17c30*/  ULDC.64 UR4, c[0x0][0xaa0] ;  /* 0x0002a80000047ab9 */ /* 0x000fc60000000a00 */
[----:B------:R-:W-:-:S04]  /*17c40*/  IMAD.WIDE R72, R3, 0x2, R72 ;  /* 0x0000000203487825 */ /* 0x000fc800078e0248 */
[----:B------:R-:W1:Y:S01]  /*17c50*/  @P4 LDC R49, c[0x0][0xbf0] ;  /* 0x0002fc00ff314b82 */ /* 0x000e620000000800 */
[C---:B------:R-:W-:Y:S01]  /*17c60*/  IADD3 R9, P6, R72.reuse, 0x1000, RZ ;  /* 0x0000100048097810 */ /* 0x040fe20007fde0ff */
[----:B------:R-:W-:Y:S01]  /*17c70*/  IMAD R103, R103, UR4, RZ ;  /* 0x0000000467677c24 */ /* 0x000fe2000f8e02ff */
[----:B------:R-:W-:Y:S02]  /*17c80*/  IADD3 R13, P5, R72, 0x2000, RZ ;  /* 0x00002000480d7810 */ /* 0x000fe40007fbe0ff */
[----:B------:R-:W-:Y:S01]  /*17c90*/  LOP3.LUT R8, R9, 0x380, RZ, 0xc0, !PT ;  /* 0x0000038009087812 */ /* 0x000fe200078ec0ff */
[----:B------:R-:W-:Y:S01]  /*17ca0*/  IMAD R103, R100, UR5, R103 ;  /* 0x0000000564677c24 */ /* 0x000fe2000f8e0267 */
[----:B------:R-:W-:Y:S02]  /*17cb0*/  IADD3 R25, P3, R72, 0x3000, RZ ;  /* 0x0000300048197810 */ /* 0x000fe40007f7e0ff */
[----:B------:R-:W-:Y:S01]  /*17cc0*/  SHF.R.U64 R8, R8, 0x3, RZ ;  /* 0x0000000308087819 */ /* 0x000fe200000012ff */
[----:B------:R-:W-:Y:S01]  /*17cd0*/  IMAD.WIDE.U32 R20, R100, UR4, RZ ;  /* 0x0000000464147c25 */ /* 0x000fe2000f8e00ff */
[----:B------:R-:W-:Y:S01]  /*17ce0*/  ULDC.64 UR4, c[0x0][0xae8] ;  /* 0x0002ba0000047ab9 */ /* 0x000fe20000000a00 */
[----:B------:R-:W-:-:S02]  /*17cf0*/  IADD3 R29, P2, R72, 0x4000, RZ ;  /* 0x00004000481d7810 */ /* 0x000fc40007f5e0ff */
[----:B------:R-:W-:Y:S01]  /*17d00*/  LOP3.LUT R8, R8, R9, RZ, 0x3c, !PT ;  /* 0x0000000908087212 */ /* 0x000fe200078e3cff */
[----:B------:R-:W-:Y:S01]  /*17d10*/  IMAD.X R9, RZ, RZ, R73, P6 ;  /* 0x000000ffff097224 */ /* 0x000fe200030e0649 */
[C---:B------:R-:W-:Y:S01]  /*17d20*/  IADD3 R3, P6, R72.reuse, 0x7000, RZ ;  /* 0x0000700048037810 */ /* 0x040fe20007fde0ff */
[----:B------:R-:W-:Y:S01]  /*17d30*/  IMAD.IADD R21, R21, 0x1, R103 ;  /* 0x0000000115157824 */ /* 0x000fe200078e0267 */
[----:B------:R-:W-:Y:S02]  /*17d40*/  IADD3 R33, P1, R72, 0x5000, RZ ;  /* 0x0000500048217810 */ /* 0x000fe40007f3e0ff */
[----:B------:R-:W-:Y:S01]  /*17d50*/  LOP3.LUT R0, R3, 0x380, RZ, 0xc0, !PT ;  /* 0x0000038003007812 */ /* 0x000fe200078ec0ff */
[----:B------:R-:W-:Y:S01]  /*17d60*/  IMAD.WIDE.U32 R20, R162, UR4, R20 ;  /* 0x00000004a2147c25 */ /* 0x000fe2000f8e0014 */
[----:B------:R-:W-:Y:S01]  /*17d70*/  IADD3 R37, P0, R72, 0x6000, RZ ;  /* 0x0000600048257810 */ /* 0x000fe20007f1e0ff */
[----:B------:R-:W5:Y:S01]  /*17d80*/  LD.E.128 R8, desc[UR56][R8.64] ;  /* 0x0000003808087980 */ /* 0x000f62000c101d00 */
[----:B------:R-:W-:-:S02]  /*17d90*/  SHF.R.U64 R0, R0, 0x3, RZ ;  /* 0x0000000300007819 */ /* 0x000fc400000012ff */
[----:B------:R-:W-:Y:S01]  /*17da0*/  SHF.R.S32.HI R45, RZ, 0x1f, R188 ;  /* 0x0000001fff2d7819 */ /* 0x000fe200000114bc */
[----:B------:R-:W-:Y:S01]  /*17db0*/  IMAD.X R41, RZ, RZ, R73, P6 ;  /* 0x000000ffff297224 */ /* 0x000fe200030e0649 */
[----:B------:R-:W-:Y:S02]  /*17dc0*/  LOP3.LUT R40, R0, R3, RZ, 0x3c, !PT ;  /* 0x0000000300287212 */ /* 0x000fe400078e3cff */
[----:B------:R-:W-:Y:S01]  /*17dd0*/  LEA R3, R186, R217, 0x5 ;  /* 0x000000d9ba037211 */ /* 0x000fe200078e28ff */
[----:B------:R-:W-:Y:S01]  /*17de0*/  IMAD R21, R162, UR5, R21 ;  /* 0x00000005a2157c24 */ /* 0x000fe2000f8e0215 */
[----:B------:R-:W-:Y:S01]  /*17df0*/  LOP3.LUT R12, R13, 0x380, RZ, 0xc0, !PT ;  /* 0x000003800d0c7812 */ /* 0x000fe200078ec0ff */
[----:B------:R-:W-:Y:S01]  /*17e00*/  ULDC.64 UR4, c[0x0][0xaf0] ;  /* 0x0002bc0000047ab9 */ /* 0x000fe20000000a00 */
[----:B------:R-:W-:Y:S01]  /*17e10*/  LOP3.LUT R24, R25, 0x380, RZ, 0xc0, !PT ;  /* 0x0000038019187812 */ /* 0x000fe200078ec0ff */
[----:B------:R-:W-:Y:S01]  /*17e20*/  IMAD R44, R192, 0x80, R3 ;  /* 0x00000080c02c7824 */ /* 0x000fe200078e0203 */
[----:B------:R-:W-:-:S02]  /*17e30*/  LOP3.LUT R28, R29, 0x380, RZ, 0xc0, !PT ;  /* 0x000003801d1c7812 */ /* 0x000fc400078ec0ff */
[----:B------:R-:W-:Y:S01]  /*17e40*/  LOP3.LUT R32, R33, 0x380, RZ, 0xc0, !PT ;  /* 0x0000038021207812 */ /* 0x000fe200078ec0ff */
[----:B0-----:R-:W-:Y:S01]  /*17e50*/  @P4 IMAD.HI.U32 R0, R44, R47, RZ ;  /* 0x0000002f2c004227 */ /* 0x001fe200078e00ff */
[----:B------:R-:W-:Y:S01]  /*17e60*/  LOP3.LUT R36, R37, 0x380, RZ, 0xc0, !PT ;  /* 0x0000038025247812 */ /* 0x000fe200078ec0ff */
[----:B------:R-:W5:Y:S01]  /*17e70*/  LD.E.128 R40, desc[UR56][R40.64] ;  /* 0x0000003828287980 */ /* 0x000f62000c101d00 */
[----:B------:R-:W-:Y:S01]  /*17e80*/  LOP3.LUT R5, R72, 0x380, RZ, 0xc0, !PT ;  /* 0x0000038048057812 */ /* 0x000fe200078ec0ff */
[----:B------:R-:W-:Y:S01]  /*17e90*/  IMAD.MOV.U32 R3, RZ, RZ, R44 ;  /* 0x000000ffff037224 */ /* 0x000fe200078e002c */
[----:B------:R-:W-:Y:S01]  /*17ea0*/  SHF.R.U64 R12, R12, 0x3, RZ ;  /* 0x000000030c0c7819 */ /* 0x000fe200000012ff */
[----:B------:R-:W-:Y:S01]  /*17eb0*/  IMAD R45, R45, UR4, RZ ;  /* 0x000000042d2d7c24 */ /* 0x000fe2000f8e02ff */
[----:B------:R-:W-:Y:S02]  /*17ec0*/  SHF.R.U64 R24, R24, 0x3, RZ ;  /* 0x0000000318187819 */ /* 0x000fe400000012ff */
[----:B------:R-:W-:-:S02]  /*17ed0*/  SHF.R.U64 R28, R28, 0x3, RZ ;  /* 0x000000031c1c7819 */ /* 0x000fc400000012ff */
[----:B------:R-:W-:Y:S02]  /*17ee0*/  SHF.R.U64 R32, R32, 0x3, RZ ;  /* 0x0000000320207819 */ /* 0x000fe400000012ff */
[----:B------:R-:W-:Y:S02]  /*17ef0*/  SHF.R.U64 R36, R36, 0x3, RZ ;  /* 0x0000000324247819 */ /* 0x000fe400000012ff */
[----:B-1----:R-:W-:Y:S02]  /*17f00*/  @P4 SHF.R.U32.HI R3, RZ, R49, R0 ;  /* 0x00000031ff034219 */ /* 0x002fe40000011600 */
[----:B------:R-:W-:Y:S01]  /*17f10*/  SHF.R.U64 R5, R5, 0x3, RZ ;  /* 0x0000000305057819 */ /* 0x000fe200000012ff */
[----:B------:R-:W-:Y:S01]  /*17f20*/  IMAD R45, R188, UR5, R45 ;  /* 0x00000005bc2d7c24 */ /* 0x000fe2000f8e022d */
[----:B------:R-:W-:Y:S01]  /*17f30*/  LOP3.LUT R12, R12, R13, RZ, 0x3c, !PT ;  /* 0x0000000d0c0c7212 */ /* 0x000fe200078e3cff */
[----:B------:R-:W-:Y:S01]  /*17f40*/  IMAD.WIDE.U32 R20, R188, UR4, R20 ;  /* 0x00000004bc147c25 */ /* 0x000fe2000f8e0014 */
[----:B------:R-:W-:Y:S01]  /*17f50*/  LOP3.LUT R24, R24, R25, RZ, 0x3c, !PT ;  /* 0x0000001918187212 */ /* 0x000fe200078e3cff */
[----:B------:R-:W-:Y:S01]  /*17f60*/  ULDC.64 UR4, c[0x0][0xae0] ;  /* 0x0002b80000047ab9 */ /* 0x000fe20000000a00 */
[----:B------:R-:W-:Y:S01]  /*17f70*/  LOP3.LUT R28, R28, R29, RZ, 0x3c, !PT ;  /* 0x0000001d1c1c7212 */ /* 0x000fe200078e3cff */
[--C-:B------:R-:W-:Y:S01]  /*17f80*/  IMAD.X R13, RZ, RZ, R73.reuse, P5 ;  /* 0x000000ffff0d7224 */ /* 0x100fe200028e0649 */
[----:B------:R-:W-:Y:S01]  /*17f90*/  LOP3.LUT R32, R32, R33, RZ, 0x3c, !PT ;  /* 0x0000002120207212 */ /* 0x000fe200078e3cff */
[--C-:B------:R-:W-:Y:S01]  /*17fa0*/  IMAD.X R29, RZ, RZ, R73.reuse, P2 ;  /* 0x000000ffff1d7224 */ /* 0x100fe200010e0649 */
[----:B------:R-:W-:Y:S01]  /*17fb0*/  LOP3.LUT R36, R36, R37, RZ, 0x3c, !PT ;  /* 0x0000002524247212 */ /* 0x000fe200078e3cff */
[----:B------:R-:W-:Y:S01]  /*17fc0*/  IMAD.X R33, RZ, RZ, R73, P1 ;  /* 0x000000ffff217224 */ /* 0x000fe200008e0649 */
[----:B------:R-:W-:-:S02]  /*17fd0*/  SHF.R.S32.HI R0, RZ, 0x1f, R3 ;  /* 0x0000001fff007819 */ /* 0x000fc40000011403 */
[----:B------:R-:W-:Y:S02]  /*17fe0*/  IADD3 R47, -R3, RZ, RZ ;  /* 0x000000ff032f7210 */ /* 0x000fe40007ffe1ff */
[----:B------:R-:W-:Y:S01]  /*17ff0*/  LOP3.LUT R72, R5, R72, RZ, 0x3c, !PT ;  /* 0x0000004805487212 */ /* 0x000fe200078e3cff */
[----:B------:R-:W-:Y:S01]  /*18000*/  IMAD.IADD R21, R21, 0x1, R45 ;  /* 0x0000000115157824 */ /* 0x000fe200078e022d */
[-C--:B------:R-:W-:Y:S01]  /*18010*/  IADD3.X R25, RZ, R73.reuse, RZ, P3, !PT ;  /* 0x00000049ff197210 */ /* 0x080fe20001ffe4ff */
[----:B------:R-:W5:Y:S01]  /*18020*/  LD.E.128 R12, desc[UR56][R12.64] ;  /* 0x000000380c0c7980 */ /* 0x000f62000c101d00 */
[----:B------:R-:W-:Y:S01]  /*18030*/  IADD3.X R37, RZ, R73, RZ, P0, !PT ;  /* 0x00000049ff257210 */ /* 0x000fe200007fe4ff */
[----:B------:R-:W-:Y:S02]  /*18040*/  IMAD R0, R0, UR4, RZ ;  /* 0x0000000400007c24 */ /* 0x000fe4000f8e02ff */
[----:B------:R-:W-:Y:S01]  /*18050*/  IMAD R45, R102, R47, R44 ;  /* 0x0000002f662d7224 */ /* 0x000fe200078e022c */
[----:B------:R0:W5:Y:S01]  /*18060*/  LD.E.128 R4, desc[UR56][R72.64] ;  /* 0x0000003848047980 */ /* 0x000162000c101d00 */
[----:B------:R-:W-:-:S03]  /*18070*/  IMAD R47, R3, UR5, R0 ;  /* 0x00000005032f7c24 */ /* 0x000fc6000f8e0200 */
[----:B------:R-:W5:Y:S01]  /*18080*/  LD.E.128 R24, desc[UR56][R24.64] ;  /* 0x0000003818187980 */ /* 0x000f62000c101d00 */
[----:B------:R-:W-:-:S03]  /*18090*/  IMAD.WIDE.U32 R20, R3, UR4, R20 ;  /* 0x0000000403147c25 */ /* 0x000fc6000f8e0014 */
[----:B------:R-:W5:Y:S01]  /*180a0*/  LD.E.128 R28, desc[UR56][R28.64] ;  /* 0x000000381c1c7980 */ /* 0x000f62000c101d00 */
[----:B------:R-:W-:Y:S01]  /*180b0*/  SHF.R.S32.HI R0, RZ, 0x1f, R45 ;  /* 0x0000001fff007819 */ /* 0x000fe2000001142d */
[----:B------:R-:W-:Y:S01]  /*180c0*/  IMAD R48, R192, 0x80, R217 ;  /* 0x00000080c0307824 */ /* 0x000fe200078e02d9 */
[----:B------:R-:W-:Y:S01]  /*180d0*/  ULDC.64 UR4, c[0x0][0xad8] ;  /* 0x0002b60000047ab9 */ /* 0x000fe20000000a00 */
[----:B------:R-:W5:Y:S04]  /*180e0*/  LD.E.128 R32, desc[UR56][R32.64] ;  /* 0x0000003820207980 */ /* 0x000f68000c101d00 */
[----:B------:R-:W5:Y:S01]  /*180f0*/  LD.E.128 R36, desc[UR56][R36.64] ;  /* 0x0000003824247980 */ /* 0x000f62000c101d00 */
[----:B------:R-:W-:Y:S01]  /*18100*/  @!PT LDS RZ, [RZ] ;  /* 0x00000000fffff984 */ /* 0x000fe20000000800 */
[----:B------:R-:W-:Y:S01]  /*18110*/  @!PT LDS RZ, [RZ] ;  /* 0x00000000fffff984 */ /* 0x000fe20000000800 */
[----:B------:R-:W-:Y:S01]  /*18120*/  @!PT LDS RZ, [RZ] ;  /* 0x00000000fffff984 */ /* 0x000fe20000000800 */
[----:B------:R-:W-:Y:S01]  /*18130*/  @!PT LDS RZ, [RZ] ;  /* 0x00000000fffff984 */ /* 0x000fe20000000800 */
[----:B------:R1:W-:Y:S06]  /*18140*/  MEMBAR.ALL.CTA ;  /* 0x0000000000007992 */ /* 0x0003ec0000008000 */
[----:B-1----:R-:W1:Y:S01]  /*18150*/  FENCE.VIEW.ASYNC.S ;  /* 0x00000000000073c6 */ /* 0x002e620000000000 */
[----:B------:R-:W-:Y:S01]  /*18160*/  IADD3 R21, R21, R47, RZ ;  /* 0x0000002f15157210 */ /* 0x000fe20007ffe0ff */
[----:B------:R-:W-:-:S02]  /*18170*/  IMAD R44, R0, UR4, RZ ;  /* 0x00000004002c7c24 */ /* 0x000fc4000f8e02ff */
[----:B------:R-:W-:Y:S02]  /*18180*/  VIADD R0, R48, 0x20 ;  /* 0x0000002030007836 */ /* 0x000fe40000000000 */
[C---:B------:R-:W-:Y:S02]  /*18190*/  IMAD R3, R45.reuse, UR5, R44 ;  /* 0x000000052d037c24 */ /* 0x040fe4000f8e022c */
[----:B------:R-:W-:Y:S01]  /*181a0*/  IMAD.WIDE.U32 R20, R45, UR4, R20 ;  /* 0x000000042d147c25 */ /* 0x000fe2000f8e0014 */
[-C--:B------:R-:W-:Y:S01]  /*181b0*/  ISETP.GE.AND P0, PT, R0, R101.reuse, PT ;  /* 0x000000650000720c */ /* 0x080fe20003f06270 */
[----:B------:R-:W-:Y:S01]  /*181c0*/  ULDC.64 UR4, c[0x0][0xa80] ;  /* 0x0002a00000047ab9 */ /* 0x000fe20000000a00 */
[----:B------:R-:W-:Y:S01]  /*181d0*/  ISETP.GE.AND P2, PT, R48, R101, PT ;  /* 0x000000653000720c */ /* 0x000fe20003f46270 */
[----:B------:R-:W-:Y:S01]  /*181e0*/  VIADD R0, R2, 0x2a820 ;  /* 0x0002a82002007836 */ /* 0x000fe20000000000 */
[----:B------:R-:W-:Y:S01]  /*181f0*/  LEA R46, P3, R20, UR4, 0x1 ;  /* 0x00000004142e7c11 */ /* 0x000fe2000f8608ff */
[----:B------:R-:W-:Y:S01]  /*18200*/  IMAD.IADD R3, R21, 0x1, R3 ;  /* 0x0000000115037824 */ /* 0x000fe200078e0203 */
[----:B------:R-:W-:-:S02]  /*18210*/  IADD3 R44, R48, 0x40, RZ ;  /* 0x00000040302c7810 */ /* 0x000fc40007ffe0ff */
[----:B------:R-:W-:Y:S02]  /*18220*/  PRMT R0, RZ, 0x654, R0 ;  /* 0x00000654ff007816 */ /* 0x000fe40000000000 */
[----:B------:R-:W-:Y:S01]  /*18230*/  LEA.HI.X R3, R20, UR5, R3, 0x1, P3 ;  /* 0x0000000514037c11 */ /* 0x000fe200098f0c03 */
[----:B------:R-:W-:Y:S01]  /*18240*/  BSSY B1, `(.L_x_650) ;  /* 0x0000011000017945 */ /* 0x000fe20003800000 */
[----:B------:R-:W-:Y:S02]  /*18250*/  ISETP.GE.AND P1, PT, R44, R101, PT ;  /* 0x000000652c00720c */ /* 0x000fe40003f26270 */
[----:B-1----:R0:W1:Y:S01]  /*18260*/  SHFL.IDX PT, R44, R46, RZ, 0x181f ;  /* 0x00181fff2e2c7589 */ /* 0x00206200000e0000 */
[----:B------:R2:W-:Y:S01]  /*18270*/  SYNCS.ARRIVE.TRANS64.RED.A1T0 RZ, [R0+URZ], RZ ;  /* 0x000000ff00ff79a7 */ /* 0x0005e2000810043f */
[----:B------:R-:W-:Y:S02]  /*18280*/  SHF.R.S32.HI R104, RZ, 0x1f, R185 ;  /* 0x0000001fff687819 */ /* 0x000fe400000114b9 */
[----:B------:R-:W-:Y:S01]  /*18290*/  SHF.R.S32.HI R105, RZ, 0x1f, R184 ;  /* 0x0000001fff697819 */ /* 0x000fe200000114b8 */
[----:B--2---:R0:W2:Y:S01]  /*182a0*/  SHFL.IDX PT, R0, R3, RZ, 0x181f ;  /* 0x00181fff03007589 */ /* 0x0040a200000e0000 */
[----:B------:R-:W-:Y:S05]  /*182b0*/  @P2 BRA `(.L_x_651) ;  /* 0x0000000000242947 */ /* 0x000fea0003800000 */
[----:B------:R-:W-:Y:S02]  /*182c0*/  ULDC UR4, c[0x0][0xac8] ;  /* 0x0002b20000047ab9 */ /* 0x000fe40000000800 */
[----:B------:R-:W-:Y:S02]  /*182d0*/  ISETP.GE.AND P2, PT, R184, UR4, PT ;  /* 0x00000004b8007c0c */ /* 0x000fe4000bf46270 */
[----:B------:R-:W-:-:S11]  /*182e0*/  ISETP.GE.AND P3, PT, R185, UR4, PT ;  /* 0x00000004b9007c0c */ /* 0x000fd6000bf66270 */
[CC--:B-1----:R-:W-:Y:S02]  /*182f0*/  @!P2 LEA R20, P4, R184.reuse, R44.reuse, 0x1 ;  /* 0x0000002cb814a211 */ /* 0x0c2fe400078808ff */
[C---:B------:R-:W-:Y:S02]  /*18300*/  @!P3 LEA R44, P5, R185.reuse, R44, 0x1 ;  /* 0x0000002cb92cb211 */ /* 0x040fe400078a08ff */
[-C--:B--2---:R-:W-:Y:S02]  /*18310*/  @!P2 LEA.HI.X R21, R184, R0.reuse, R105, 0x1, P4 ;  /* 0x00000000b815a211 */ /* 0x084fe400020f0c69 */
[----:B------:R-:W-:-:S03]  /*18320*/  @!P3 LEA.HI.X R45, R185, R0, R104, 0x1, P5 ;  /* 0x00000000b92db211 */ /* 0x000fc600028f0c68 */
[----:B-----5:R3:W-:Y:S04]  /*18330*/  @!P2 ST.E.128 desc[UR56][R20.64], R4 ;  /* 0x000000041400a985 */ /* 0x0207e8000c101d38 */
[----:B------:R3:W-:Y:S02]  /*18340*/  @!P3 ST.E.128 desc[UR56][R44.64], R28 ;  /* 0x0000001c2c00b985 */ /* 0x0007e4000c101d38 */
.L_x_651:
[----:B------:R-:W-:Y:S05]  /*18350*/  BSYNC B1 ;  /* 0x0000000000017941 */ /* 0x000fea0003800000 */
.L_x_650:
[----:B--2---:R2:W4:Y:S01]  /*18360*/  SHFL.IDX PT, R0, R3, 0x1, 0x181f ;  /* 0x00381f0003007f89 */ /* 0x00452200000e0000 */
[----:B------:R-:W-:Y:S03]  /*18370*/  BSSY B1, `(.L_x_652) ;  /* 0x000000c000017945 */ /* 0x000fe60003800000 */
[----:B---3-5:R2:W3:Y:S01]  /*18380*/  SHFL.IDX PT, R6, R46, 0x1, 0x181f ;  /* 0x00381f002e067f89 */ /* 0x0284e200000e0000 */
[----:B------:R-:W-:Y:S05]  /*18390*/  @P0 BRA `(.L_x_653) ;  /* 0x0000000000240947 */ /* 0x000fea0003800000 */
[----:B------:R-:W-:Y:S02]  /*183a0*/  ULDC UR4, c[0x0][0xac8] ;  /* 0x0002b20000047ab9 */ /* 0x000fe40000000800 */
[----:B------:R-:W-:Y:S02]  /*183b0*/  ISETP.GE.AND P3, PT, R184, UR4, PT ;  /* 0x00000004b8007c0c */ /* 0x000fe4000bf66270 */
[----:B------:R-:W-:-:S11]  /*183c0*/  ISETP.GE.AND P4, PT, R185, UR4, PT ;  /* 0x00000004b9007c0c */ /* 0x000fd6000bf86270 */
[CC--:B---3--:R-:W-:Y:S02]  /*183d0*/  @!P3 LEA R4, P0, R184.reuse, R6.reuse, 0x1 ;  /* 0x00000006b804b211 */ /* 0x0c8fe400078008ff */
[C---:B------:R-:W-:Y:S02]  /*183e0*/  @!P4 LEA R6, P2, R185.reuse, R6, 0x1 ;  /* 0x00000006b906c211 */ /* 0x040fe400078408ff */
[-C--:B----4-:R-:W-:Y:S02]  /*183f0*/  @!P3 LEA.HI.X R5, R184, R0.reuse, R105, 0x1, P0 ;  /* 0x00000000b805b211 */ /* 0x090fe400000f0c69 */
[----:B------:R-:W-:-:S03]  /*18400*/  @!P4 LEA.HI.X R7, R185, R0, R104, 0x1, P2 ;  /* 0x00000000b907c211 */ /* 0x000fc600010f0c68 */
[----:B------:R3:W-:Y:S04]  /*18410*/  @!P3 ST.E.128 desc[UR56][R4.64], R8 ;  /* 0x000000080400b985 */ /* 0x0007e8000c101d38 */
[----:B------:R3:W-:Y:S02]  /*18420*/  @!P4 ST.E.128 desc[UR56][R6.64], R32 ;  /* 0x000000200600c985 */ /* 0x0007e4000c101d38 */
.L_x_653:
[----:B------:R-:W-:Y:S05]  /*18430*/  BSYNC B1 ;  /* 0x0000000000017941 */ /* 0x000fea0003800000 */
.L_x_652:
[----:B----4-:R4:W0:Y:S01]  /*18440*/  SHFL.IDX PT, R0, R3, 0x2, 0x181f ;  /* 0x00581f0003007f89 */ /* 0x01082200000e0000 */
[----:B------:R-:W-:Y:S03]  /*18450*/  BSSY B1, `(.L_x_654) ;  /* 0x000000c000017945 */ /* 0x000fe60003800000 */
[----:B---3--:R4:W3:Y:S01]  /*18460*/  SHFL.IDX PT, R6, R46, 0x2, 0x181f ;  /* 0x00581f002e067f89 */ /* 0x0088e200000e0000 */
[----:B------:R-:W-:Y:S05]  /*18470*/  @P1 BRA `(.L_x_655) ;  /* 0x0000000000241947 */ /* 0x000fea0003800000 */
[----:B------:R-:W-:Y:S02]  /*18480*/  ULDC UR4, c[0x0][0xac8] ;  /* 0x0002b20000047ab9 */ /* 0x000fe40000000800 */
[----:B------:R-:W-:Y:S02]  /*18490*/  ISETP.GE.AND P2, PT, R184, UR4, PT ;  /* 0x00000004b8007c0c */ /* 0x000fe4000bf46270 */
[----:B------:R-:W-:-:S11]  /*184a0*/  ISETP.GE.AND P3, PT, R185, UR4, PT ;  /* 0x00000004b9007c0c */ /* 0x000fd6000bf66270 */
[CC--:B---3--:R-:W-:Y:S02]  /*184b0*/  @!P2 LEA R4, P0, R184.reuse, R6.reuse, 0x1 ;  /* 0x00000006b804a211 */ /* 0x0c8fe400078008ff */
[C---:B------:R-:W-:Y:S02]  /*184c0*/  @!P3 LEA R6, P1, R185.reuse, R6, 0x1 ;  /* 0x00000006b906b211 */ /* 0x040fe400078208ff */
[-C--:B0-----:R-:W-:Y:S02]  /*184d0*/  @!P2 LEA.HI.X R5, R184, R0.reuse, R105, 0x1, P0 ;  /* 0x00000000b805a211 */ /* 0x081fe400000f0c69 */
[----:B------:R-:W-:-:S03]  /*184e0*/  @!P3 LEA.HI.X R7, R185, R0, R104, 0x1, P1 ;  /* 0x00000000b907b211 */ /* 0x000fc600008f0c68 */
[----:B------:R0:W-:Y:S04]  /*184f0*/  @!P2 ST.E.128 desc[UR56][R4.64], R12 ;  /* 0x0000000c0400a985 */ /* 0x0001e8000c101d38 */
[----:B------:R0:W-:Y:S02]  /*18500*/  @!P3 ST.E.128 desc[UR56][R6.64], R36 ;  /* 0x000000240600b985 */ /* 0x0001e4000c101d38 */
.L_x_655:
[----:B------:R-:W-:Y:S05]  /*18510*/  BSYNC B1 ;  /* 0x0000000000017941 */ /* 0x000fea0003800000 */
.L_x_654:
[----:B0-----:R-:W-:Y:S01]  /*18520*/  VIADD R0, R48, 0x60 ;  /* 0x0000006030007836 */ /* 0x001fe20000000000 */
[----:B--2-4-:R-:W0:Y:S04]  /*18530*/  SHFL.IDX PT, R3, R3, 0x3, 0x181f ;  /* 0x00781f0003037f89 */ /* 0x014e2800000e0000 */
[----:B------:R-:W-:Y:S01]  /*18540*/  ISETP.GE.AND P0, PT, R0, R101, PT ;  /* 0x000000650000720c */ /* 0x000fe20003f06270 */
[----:B------:R-:W2:-:S12]  /*18550*/  SHFL.IDX PT, R46, R46, 0x3, 0x181f ;  /* 0x00781f002e2e7f89 */ /* 0x000e9800000e0000 */
[----:B------:R-:W-:Y:S05]  /*18560*/  @P0 BRA `(.L_x_656) ;  /* 0x0000001800300947 */ /* 0x000fea0003800000 */
[----:B------:R-:W-:Y:S02]  /*18570*/  ULDC UR4, c[0x0][0xac8] ;  /* 0x0002b20000047ab9 */ /* 0x000fe40000000800 */
[----:B------:R-:W-:-:S13]  /*18580*/  ISETP.GE.AND P1, PT, R184, UR4, PT ;  /* 0x00000004b8007c0c */ /* 0x000fda000bf26270 */
[----:B--2---:R-:W-:-:S04]  /*18590*/  @!P1 LEA R4, P0, R184, R46, 0x1 ;  /* 0x0000002eb8049211 */ /* 0x004fc800078008ff */
[----:B0-----:R-:W-:Y:S02]  /*185a0*/  @!P1 LEA.HI.X R5, R184, R3, R105, 0x1, P0 ;  /* 0x00000003b8059211 */ /* 0x001fe400000f0c69 */
[----:B------:R-:W-:-:S03]  /*185b0*/  ISETP.GE.AND P0, PT, R185, UR4, PT ;  /* 0x00000004b9007c0c */ /* 0x000fc6000bf06270 */
[----:B------:R0:W-:Y:S10]  /*185c0*/  @!P1 ST.E.128 desc[UR56][R4.64], R24 ;  /* 0x0000001804009985 */ /* 0x0001f4000c101d38 */
[----:B------:R-:W-:Y:S05]  /*185d0*/  @P0 BRA `(.L_x_656) ;  /* 0x0000001800140947 */ /* 0x000fea0003800000 */
[----:B0-----:R-:W-:-:S04]  /*185e0*/  LEA R4, P0, R185, R46, 0x1 ;  /* 0x0000002eb9047211 */ /* 0x001fc800078008ff */
[----:B------:R-:W-:-:S05]  /*185f0*/  LEA.HI.X R5, R185, R3, R104, 0x1, P0 ;  /* 0x00000003b9057211 */ /* 0x000fca00000f0c68 */
[----:B------:R0:W-:Y:S01]  /*18600*/  ST.E.128 desc[UR56][R4.64], R40 ;  /* 0x0000002804007985 */ /* 0x0001e2000c101d38 */
[----:B------:R-:W-:Y:S05]  /*18610*/  BRA `(.L_x_656) ;  /* 0x0000001800047947 */ /* 0x000fea0003800000 */
.L_x_649:
[----:B------:R-:W-:Y:S01]  /*18620*/  ULDC.64 UR4, c[0x0][0xb08] ;  /* 0x0002c20000047ab9 */ /* 0x000fe20000000a00 */
[----:B0-----:R-:W0:Y:S01]  /*18630*/  @P4 LDC R0, c[0x0][0xbec] ;  /* 0x0002fb00ff004b82 */ /* 0x001e220000000800 */
[----:B------:R-:W-:Y:S01]  /*18640*/  IMAD R103, R103, UR4, RZ ;  /* 0x0000000467677c24 */ /* 0x000fe2000f8e02ff */
[----:B------:R-:W-:Y:S01]  /*18650*/  SHF.R.S32.HI R3, RZ, 0x1f, R188 ;  /* 0x0000001fff037819 */ /* 0x000fe200000114bc */
[----:B------:R-:W-:Y:S01]  /*18660*/  IMAD.WIDE.U32 R4, R100, UR4, RZ ;  /* 0x0000000464047c25 */ /* 0x000fe2000f8e00ff */
[----:B------:R-:W-:Y:S01]  /*18670*/  ULDC.64 UR6, c[0x0][0xb30] ;  /* 0x0002cc0000067ab9 */ /* 0x000fe20000000a00 */
[----:B------:R-:W-:Y:S01]  /*18680*/  ISETP.GE.AND P0, PT, R8, R101, PT ;  /* 0x000000650800720c */ /* 0x000fe20003f06270 */
[----:B------:R-:W-:Y:S01]  /*18690*/  BSSY B1, `(.L_x_657) ;  /* 0x0000079000017945 */ /* 0x000fe20003800000 */
[----:B------:R-:W-:Y:S01]  /*186a0*/  IMAD R103, R100, UR5, R103 ;  /* 0x0000000564677c24 */ /* 0x000fe2000f8e0267 */
[----:B------:R-:W1:Y:S01]  /*186b0*/  @P4 LDC R9, c[0x0][0xbf0] ;  /* 0x0002fc00ff094b82 */ /* 0x000e620000000800 */
[----:B------:R-:W-:Y:S01]  /*186c0*/  ULDC.64 UR4, c[0x0][0xb38] ;  /* 0x0002ce0000047ab9 */ /* 0x000fe20000000a00 */
[----:B------:R-:W-:Y:S01]  /*186d0*/  VIADD R6, R2, 0x2a820 ;  /* 0x0002a82002067836 */ /* 0x000fe20000000000 */
[----:B------:R-:W-:Y:S01]  /*186e0*/  SHF.R.S32.HI R26, RZ, 0x1f, R201 ;  /* 0x0000001fff1a7819 */ /* 0x000fe200000114c9 */
[----:B------:R-:W-:Y:S01]  /*186f0*/  VIADD R13, R199, 0x8 ;  /* 0x00000008c70d7836 */ /* 0x000fe20000000000 */
[----:B------:R-:W-:Y:S01]  /*18700*/  IADD3 R5, R5, R103, RZ ;  /* 0x0000006705057210 */ /* 0x000fe20007ffe0ff */
[----:B------:R-:W-:Y:S01]  /*18710*/  VIADD R15, R199, 0x10 ;  /* 0x00000010c70f7836 */ /* 0x000fe20000000000 */
[----:B------:R-:W-:-:S02]  /*18720*/  PRMT R6, RZ, 0x654, R6 ;  /* 0x00000654ff067816 */ /* 0x000fc40000000006 */
[----:B------:R-:W-:Y:S01]  /*18730*/  SHF.R.S32.HI R14, RZ, 0x1f, R13 ;  /* 0x0000001fff0e7819 */ /* 0x000fe2000001140d */
[C---:B------:R-:W-:Y:S01]  /*18740*/  IMAD.WIDE.U32 R4, R162.reuse, UR4, R4 ;  /* 0x00000004a2047c25 */ /* 0x040fe2000f8e0004 */
[----:B------:R2:W-:Y:S01]  /*18750*/  SYNCS.ARRIVE.TRANS64.RED.A1T0 RZ, [R6+URZ], RZ ;  /* 0x000000ff06ff79a7 */ /* 0x0005e2000810043f */
[----:B------:R-:W-:Y:S02]  /*18760*/  SHF.R.S32.HI R24, RZ, 0x1f, R15 ;  /* 0x0000001fff187819 */ /* 0x000fe4000001140f */
[----:B------:R-:W-:Y:S01]  /*18770*/  IMAD R5, R162, UR5, R5 ;  /* 0x00000005a2057c24 */ /* 0x000fe2000f8e0205 */
[----:B------:R-:W-:Y:S01]  /*18780*/  ULDC.64 UR4, c[0x0][0xb40] ;  /* 0x0002d00000047ab9 */ /* 0x000fe20000000a00 */
[----:B0-----:R-:W-:Y:S01]  /*18790*/  @P4 IMAD.HI.U32 R0, R25, R0, RZ ;  /* 0x0000000019004227 */ /* 0x001fe200078e00ff */
[----:B------:R-:W-:Y:S02]  /*187a0*/  SHF.R.S32.HI R27, RZ, 0x1f, R202 ;  /* 0x0000001fff1b7819 */ /* 0x000fe400000114ca */
[----:B------:R-:W-:Y:S01]  /*187b0*/  SHF.R.S32.HI R28, RZ, 0x1f, R203 ;  /* 0x0000001fff1c7819 */ /* 0x000fe200000114cb */
[----:B------:R-:W-:Y:S01]  /*187c0*/  IMAD R3, R3, UR4, RZ ;  /* 0x0000000403037c24 */ /* 0x000fe2000f8e02ff */
[----:B------:R-:W-:Y:S01]  /*187d0*/  SHF.R.S32.HI R29, RZ, 0x1f, R204 ;  /* 0x0000001fff1d7819 */ /* 0x000fe200000114cc */
[----:B------:R-:W-:Y:S01]  /*187e0*/  IMAD.WIDE.U32 R4, R188, UR4, R4 ;  /* 0x00000004bc047c25 */ /* 0x000fe2000f8e0004 */
[----:B------:R-:W-:-:S02]  /*187f0*/  SHF.R.S32.HI R30, RZ, 0x1f, R205 ;  /* 0x0000001fff1e7819 */ /* 0x000fc400000114cd */
[----:B------:R-:W-:Y:S01]  /*18800*/  SHF.R.S32.HI R31, RZ, 0x1f, R206 ;  /* 0x0000001fff1f7819 */ /* 0x000fe200000114ce */
[----:B------:R-:W-:Y:S01]  /*18810*/  IMAD R7, R188, UR5, R3 ;  /* 0x00000005bc077c24 */ /* 0x000fe2000f8e0203 */
[----:B------:R-:W-:Y:S01]  /*18820*/  ULDC.64 UR4, c[0x0][0xb48] ;  /* 0x0002d20000047ab9 */ /* 0x000fe20000000a00 */
[----:B------:R-:W-:Y:S01]  /*18830*/  IMAD.MOV.U32 R3, RZ, RZ, R25 ;  /* 0x000000ffff037224 */ /* 0x000fe200078e0019 */
[----:B-1----:R-:W-:Y:S01]  /*18840*/  @P4 SHF.R.U32.HI R3, RZ, R9, R0 ;  /* 0x00000009ff034219 */ /* 0x002fe20000011600 */
[----:B------:R-:W-:Y:S01]  /*18850*/  IMAD.IADD R5, R5, 0x1, R7 ;  /* 0x0000000105057824 */ /* 0x000fe200078e0207 */
[----:B------:R-:W-:Y:S02]  /*18860*/  SHF.R.S32.HI R32, RZ, 0x1f, R207 ;  /* 0x0000001fff207819 */ /* 0x000fe400000114cf */
[----:B------:R-:W-:Y:S01]  /*18870*/  IADD3 R7, -R3, RZ, RZ ;  /* 0x000000ff03077210 */ /* 0x000fe20007ffe1ff */
[----:B------:R-:W-:Y:S01]  /*18880*/  IMAD.WIDE.U32 R4, R200, UR4, R4 ;  /* 0x00000004c8047c25 */ /* 0x000fe2000f8e0004 */
[----:B------:R-:W-:-:S02]  /*18890*/  SHF.R.S32.HI R0, RZ, 0x1f, R3 ;  /* 0x0000001fff007819 */ /* 0x000fc40000011403 */
[----:B------:R-:W-:Y:S01]  /*188a0*/  SHF.R.S32.HI R33, RZ, 0x1f, R208 ;  /* 0x0000001fff217819 */ /* 0x000fe200000114d0 */
[----:B------:R-:W-:Y:S01]  /*188b0*/  IMAD R7, R102, R7, R25 ;  /* 0x0000000766077224 */ /* 0x000fe200078e0219 */
[----:B------:R-:W-:Y:S01]  /*188c0*/  SHF.R.S32.HI R34, RZ, 0x1f, R209 ;  /* 0x0000001fff227819 */ /* 0x000fe200000114d1 */
[----:B------:R-:W-:Y:S01]  /*188d0*/  IMAD R0, R0, UR6, RZ ;  /* 0x0000000600007c24 */ /* 0x000fe2000f8e02ff */
[----:B------:R-:W-:Y:S01]  /*188e0*/  SHF.R.S32.HI R35, RZ, 0x1f, R210 ;  /* 0x0000001fff237819 */ /* 0x000fe200000114d2 */
[----:B------:R-:W-:Y:S01]  /*188f0*/  IMAD R5, R200, UR5, R5 ;  /* 0x00000005c8057c24 */ /* 0x000fe2000f8e0205 */
[----:B------:R-:W-:Y:S01]  /*18900*/  ULDC.64 UR4, c[0x0][0xb28] ;  /* 0x0002ca0000047ab9 */ /* 0x000fe20000000a00 */
[C---:B------:R-:W-:Y:S01]  /*18910*/  IMAD R9, R3.reuse, UR7, R0 ;  /* 0x0000000703097c24 */ /* 0x040fe2000f8e0200 */
[----:B------:R-:W-:Y:S01]  /*18920*/  SHF.R.S32.HI R0, RZ, 0x1f, R7 ;  /* 0x0000001fff007819 */ /* 0x000fe20000011407 */
[----:B------:R-:W-:Y:S01]  /*18930*/  IMAD.WIDE.U32 R4, R3, UR6, R4 ;  /* 0x0000000603047c25 */ /* 0x000fe2000f8e0004 */
[----:B------:R-:W-:-:S02]  /*18940*/  SHF.R.S32.HI R72, RZ, 0x1f, R211 ;  /* 0x0000001fff487819 */ /* 0x000fc400000114d3 */
[----:B------:R-:W-:Y:S01]  /*18950*/  SHF.R.S32.HI R73, RZ, 0x1f, R212 ;  /* 0x0000001fff497819 */ /* 0x000fe200000114d4 */
[----:B------:R-:W-:Y:S01]  /*18960*/  IMAD R0, R0, UR4, RZ ;  /* 0x0000000400007c24 */ /* 0x000fe2000f8e02ff */
[----:B------:R-:W-:Y:S01]  /*18970*/  SHF.R.S32.HI R104, RZ, 0x1f, R213 ;  /* 0x0000001fff687819 */ /* 0x000fe200000114d5 */
[----:B------:R-:W-:Y:S02]  /*18980*/  IMAD.IADD R5, R5, 0x1, R9 ;  /* 0x0000000105057824 */ /* 0x000fe400078e0209 */
[C---:B------:R-:W-:Y:S02]  /*18990*/  IMAD R3, R7.reuse, UR5, R0 ;  /* 0x0000000507037c24 */ /* 0x040fe4000f8e0200 */
[----:B------:R-:W-:Y:S01]  /*189a0*/  IMAD.WIDE.U32 R4, R7, UR4, R4 ;  /* 0x0000000407047c25 */ /* 0x000fe2000f8e0004 */
[----:B------:R-:W-:-:S04]  /*189b0*/  ULDC.64 UR4, c[0x0][0xb00] ;  /* 0x0002c00000047ab9 */ /* 0x000fc80000000a00 */
[----:B------:R-:W-:Y:S02]  /*189c0*/  IADD3 R3, R5, R3, RZ ;  /* 0x0000000305037210 */ /* 0x000fe40007ffe0ff */
[----:B------:R-:W-:-:S04]  /*189d0*/  LEA R0, P1, R4, UR4, 0x2 ;  /* 0x0000000404007c11 */ /* 0x000fc8000f8210ff */
[----:B------:R-:W-:Y:S02]  /*189e0*/  LEA.HI.X R3, R4, UR5, R3, 0x2, P1 ;  /* 0x0000000504037c11 */ /* 0x000fe400088f1403 */
[----:B------:R2:W0:Y:S04]  /*189f0*/  SHFL.IDX PT, R4, R0, RZ, 0x1c1f ;  /* 0x001c1fff00047589 */ /* 0x00042800000e0000 */
[----:B------:R2:W1:Y:S01]  /*18a00*/  SHFL.IDX PT, R5, R3, RZ, 0x1c1f ;  /* 0x001c1fff03057589 */ /* 0x00046200000e0000 */
[----:B------:R-:W-:Y:S05]  /*18a10*/  @P0 BRA `(.L_x_658) ;  /* 0x0000000400000947 */ /* 0x000fea0003800000 */
[----:B------:R-:W-:Y:S02]  /*18a20*/  ULDC UR4, c[0x0][0xac8] ;  /* 0x0002b20000047ab9 */ /* 0x000fe40000000800 */
[----:B------:R-:W-:Y:S02]  /*18a30*/  ISETP.GE.AND P3, PT, R199, UR4, PT ;  /* 0x00000004c7007c0c */ /* 0x000fe4000bf66270 */
[----:B------:R-:W-:Y:S02]  /*18a40*/  ISETP.GE.AND P2, PT, R13, UR4, PT ;  /* 0x000000040d007c0c */ /* 0x000fe4000bf46270 */
[----:B------:R-:W-:Y:S02]  /*18a50*/  ISETP.GE.AND P1, PT, R15, UR4, PT ;  /* 0x000000040f007c0c */ /* 0x000fe4000bf26270 */
[----:B------:R-:W-:Y:S02]  /*18a60*/  ISETP.GE.AND P0, PT, R213, UR4, PT ;  /* 0x00000004d5007c0c */ /* 0x000fe4000bf06270 */
[----:B------:R-:W-:-:S05]  /*18a70*/  ISETP.GE.AND P4, PT, R211, UR4, PT ;  /* 0x00000004d3007c0c */ /* 0x000fca000bf86270 */
[----:B012---:R-:W-:-:S04]  /*18a80*/  @!P3 IMAD.WIDE R6, R199, 0x4, R4 ;  /* 0x00000004c706b825 */ /* 0x007fc800078e0204 */
[CC--:B------:R-:W-:Y:S01]  /*18a90*/  @!P1 LEA R8, P5, R15.reuse, R4.reuse, 0x2 ;  /* 0x000000040f089211 */ /* 0x0c0fe200078a10ff */
[----:B------:R0:W-:Y:S01]  /*18aa0*/  @!P3 ST.E.64 desc[UR56][R6.64], R20 ;  /* 0x000000140600b985 */ /* 0x0001e2000c101b38 */
[----:B------:R-:W-:Y:S02]  /*18ab0*/  ISETP.GE.AND P3, PT, R212, UR4, PT ;  /* 0x00000004d4007c0c */ /* 0x000fe4000bf66270 */
[----:B------:R-:W-:Y:S02]  /*18ac0*/  @!P1 LEA.HI.X R9, R15, R5, R24, 0x2, P5 ;  /* 0x000000050f099211 */ /* 0x000fe400028f1418 */
[----:B------:R-:W-:Y:S02]  /*18ad0*/  ISETP.GE.AND P5, PT, R210, UR4, PT ;  /* 0x00000004d2007c0c */ /* 0x000fe4000bfa6270 */
[----:B0-----:R-:W-:-:S04]  /*18ae0*/  @!P2 LEA R6, P6, R13, R4, 0x2 ;  /* 0x000000040d06a211 */ /* 0x001fc800078c10ff */
[----:B------:R-:W-:Y:S02]  /*18af0*/  @!P2 LEA.HI.X R7, R13, R5, R14, 0x2, P6 ;  /* 0x000000050d07a211 */ /* 0x000fe400030f140e */
[----:B------:R-:W-:-:S03]  /*18b00*/  @!P0 LEA R10, P6, R213, R4, 0x2 ;  /* 0x00000004d50a8211 */ /* 0x000fc600078c10ff */
[----:B------:R0:W-:Y:S01]  /*18b10*/  @!P2 ST.E.64 desc[UR56][R6.64], R88 ;  /* 0x000000580600a985 */ /* 0x0001e2000c101b38 */
[----:B------:R-:W-:Y:S02]  /*18b20*/  @!P0 LEA.HI.X R11, R213, R5, R104, 0x2, P6 ;  /* 0x00000005d50b8211 */ /* 0x000fe400030f1468 */
[----:B------:R-:W-:Y:S01]  /*18b30*/  ISETP.GE.AND P2, PT, R209, UR4, PT ;  /* 0x00000004d1007c0c */ /* 0x000fe2000bf46270 */
[----:B------:R1:W-:Y:S01]  /*18b40*/  @!P1 ST.E.64 desc[UR56][R8.64], R90 ;  /* 0x0000005a08009985 */ /* 0x0003e2000c101b38 */
[----:B------:R-:W-:-:S03]  /*18b50*/  ISETP.GE.AND P1, PT, R208, UR4, PT ;  /* 0x00000004d0007c0c */ /* 0x000fc6000bf26270 */
[----:B------:R2:W-:Y:S01]  /*18b60*/  @!P0 ST.E.64 desc[UR56][R10.64], R36 ;  /* 0x000000240a008985 */ /* 0x0005e2000c101b38 */
[CC--:B0-----:R-:W-:Y:S02]  /*18b70*/  @!P3 LEA R6, P6, R212.reuse, R4.reuse, 0x2 ;  /* 0x00000004d406b211 */ /* 0x0c1fe400078c10ff */
[CC--:B-1----:R-:W-:Y:S02]  /*18b80*/  @!P4 LEA R8, P0, R211.reuse, R4.reuse, 0x2 ;  /* 0x00000004d308c211 */ /* 0x0c2fe400078010ff */
[-C--:B------:R-:W-:Y:S02]  /*18b90*/  @!P3 LEA.HI.X R7, R212, R5.reuse, R73, 0x2, P6 ;  /* 0x00000005d407b211 */ /* 0x080fe400030f1449 */
[----:B------:R-:W-:Y:S02]  /*18ba0*/  @!P4 LEA.HI.X R9, R211, R5, R72, 0x2, P0 ;  /* 0x00000005d309c211 */ /* 0x000fe400000f1448 */
[----:B------:R-:W-:Y:S01]  /*18bb0*/  ISETP.GE.AND P0, PT, R207, UR4, PT ;  /* 0x00000004cf007c0c */ /* 0x000fe2000bf06270 */
[----:B------:R0:W-:Y:S01]  /*18bc0*/  @!P3 ST.E.64 desc[UR56][R6.64], R40 ;  /* 0x000000280600b985 */ /* 0x0001e2000c101b38 */
[----:B--2---:R-:W-:-:S02]  /*18bd0*/  @!P5 LEA R10, P6, R210, R4, 0x2 ;  /* 0x00000004d20ad211 */ /* 0x004fc400078c10ff */
[----:B------:R-:W-:Y:S01]  /*18be0*/  ISETP.GE.AND P3, PT, R206, UR4, PT ;  /* 0x00000004ce007c0c */ /* 0x000fe2000bf66270 */
[----:B------:R1:W-:Y:S01]  /*18bf0*/  @!P4 ST.E.64 desc[UR56][R8.64], R44 ;  /* 0x0000002c0800c985 */ /* 0x0003e2000c101b38 */
[----:B------:R-:W-:-:S05]  /*18c00*/  @!P5 LEA.HI.X R11, R210, R5, R35, 0x2, P6 ;  /* 0x00000005d20bd211 */ /* 0x000fca00030f1423 */
[----:B------:R2:W-:Y:S01]  /*18c10*/  @!P5 ST.E.64 desc[UR56][R10.64], R48 ;  /* 0x000000300a00d985 */ /* 0x0005e2000c101b38 */
[CC--:B0-----:R-:W-:Y:S02]  /*18c20*/  @!P2 LEA R6, P4, R209.reuse, R4.reuse, 0x2 ;  /* 0x00000004d106a211 */ /* 0x0c1fe400078810ff */
[CC--:B-1----:R-:W-:Y:S02]  /*18c30*/  @!P1 LEA R8, P5, R208.reuse, R4.reuse, 0x2 ;  /* 0x00000004d0089211 */ /* 0x0c2fe400078a10ff */
[-C--:B------:R-:W-:Y:S02]  /*18c40*/  @!P2 LEA.HI.X R7, R209, R5.reuse, R34, 0x2, P4 ;  /* 0x00000005d107a211 */ /* 0x080fe400020f1422 */
[----:B------:R-:W-:Y:S02]  /*18c50*/  ISETP.GE.AND P4, PT, R205, UR4, PT ;  /* 0x00000004cd007c0c */ /* 0x000fe4000bf86270 */
[----:B--2---:R-:W-:Y:S01]  /*18c60*/  @!P0 LEA R10, P6, R207, R4, 0x2 ;  /* 0x00000004cf0a8211 */ /* 0x004fe200078c10ff */
[----:B------:R0:W-:Y:S01]  /*18c70*/  @!P2 ST.E.64 desc[UR56][R6.64], R52 ;  /* 0x000000340600a985 */ /* 0x0001e2000c101b38 */
[----:B------:R-:W-:-:S02]  /*18c80*/  @!P1 LEA.HI.X R9, R208, R5, R33, 0x2, P5 ;  /* 0x00000005d0099211 */ /* 0x000fc400028f1421 */
[----:B------:R-:W-:Y:S02]  /*18c90*/  @!P0 LEA.HI.X R11, R207, R5, R32, 0x2, P6 ;  /* 0x00000005cf0b8211 */ /* 0x000fe400030f1420 */
[----:B------:R-:W-:Y:S01]  /*18ca0*/  ISETP.GE.AND P2, PT, R204, UR4, PT ;  /* 0x00000004cc007c0c */ /* 0x000fe2000bf46270 */
[----:B------:R1:W-:Y:S01]  /*18cb0*/  @!P1 ST.E.64 desc[UR56][R8.64], R56 ;  /* 0x0000003808009985 */ /* 0x0003e2000c101b38 */
[----:B------:R-:W-:-:S03]  /*18cc0*/  ISETP.GE.AND P1, PT, R203, UR4, PT ;  /* 0x00000004cb007c0c */ /* 0x000fc6000bf26270 */
[----:B------:R2:W-:Y:S01]  /*18cd0*/  @!P0 ST.E.64 desc[UR56][R10.64], R60 ;  /* 0x0000003c0a008985 */ /* 0x0005e2000c101b38 */
[----:B------:R-:W-:Y:S02]  /*18ce0*/  ISETP.GE.AND P0, PT, R202, UR4, PT ;  /* 0x00000004ca007c0c */ /* 0x000fe4000bf06270 */
[----:B0-----:R-:W-:-:S04]  /*18cf0*/  @!P3 LEA R6, P5, R206, R4, 0x2 ;  /* 0x00000004ce06b211 */ /* 0x001fc800078a10ff */
[-C--:B------:R-:W-:Y:S02]  /*18d00*/  @!P3 LEA.HI.X R7, R206, R5.reuse, R31, 0x2, P5 ;  /* 0x00000005ce07b211 */ /* 0x080fe400028f141f */
[----:B------:R-:W-:Y:S02]  /*18d10*/  ISETP.GE.AND P5, PT, R201, UR4, PT ;  /* 0x00000004c9007c0c */ /* 0x000fe4000bfa6270 */
[CC--:B-1----:R-:W-:Y:S01]  /*18d20*/  @!P4 LEA R8, P6, R205.reuse, R4.reuse, 0x2 ;  /* 0x00000004cd08c211 */ /* 0x0c2fe200078c10ff */
[----:B------:R0:W-:Y:S03]  /*18d30*/  @!P3 ST.E.64 desc[UR56][R6.64], R64 ;  /* 0x000000400600b985 */ /* 0x0001e6000c101b38 */
[----:B------:R-:W-:Y:S02]  /*18d40*/  @!P4 LEA.HI.X R9, R205, R5, R30, 0x2, P6 ;  /* 0x00000005cd09c211 */ /* 0x000fe400030f141e */
[----:B--2---:R-:W-:-:S03]  /*18d50*/  @!P1 LEA R10, P6, R203, R4, 0x2 ;  /* 0x00000004cb0a9211 */ /* 0x004fc600078c10ff */
[----:B------:R1:W-:Y:S01]  /*18d60*/  @!P4 ST.E.64 desc[UR56][R8.64], R68 ;  /* 0x000000440800c985 */ /* 0x0003e2000c101b38 */
[----:B------:R-:W-:Y:S02]  /*18d70*/  @!P1 LEA.HI.X R11, R203, R5, R28, 0x2, P6 ;  /* 0x00000005cb0b9211 */ /* 0x000fe400030f141c */
[----:B0-----:R-:W-:-:S04]  /*18d80*/  @!P2 LEA R6, P3, R204, R4, 0x2 ;  /* 0x00000004cc06a211 */ /* 0x001fc800078610ff */
[----:B------:R-:W-:Y:S02]  /*18d90*/  @!P2 LEA.HI.X R7, R204, R5, R29, 0x2, P3 ;  /* 0x00000005cc07a211 */ /* 0x000fe400018f141d */
[----:B-1----:R-:W-:-:S03]  /*18da0*/  @!P0 LEA R8, P4, R202, R4, 0x2 ;  /* 0x00000004ca088211 */ /* 0x002fc600078810ff */
[----:B------:R3:W-:Y:S01]  /*18db0*/  @!P2 ST.E.64 desc[UR56][R6.64], R92 ;  /* 0x0000005c0600a985 */ /* 0x0007e2000c101b38 */
[C---:B------:R-:W-:Y:S02]  /*18dc0*/  @!P5 LEA R4, P3, R201.reuse, R4, 0x2 ;  /* 0x00000004c904d211 */ /* 0x040fe400078610ff */
[-C--:B------:R-:W-:Y:S01]  /*18dd0*/  @!P0 LEA.HI.X R9, R202, R5.reuse, R27, 0x2, P4 ;  /* 0x00000005ca098211 */ /* 0x080fe200020f141b */
[----:B------:R3:W-:Y:S01]  /*18de0*/  @!P1 ST.E.64 desc[UR56][R10.64], R76 ;  /* 0x0000004c0a009985 */ /* 0x0007e2000c101b38 */
[----:B------:R-:W-:-:S03]  /*18df0*/  @!P5 LEA.HI.X R5, R201, R5, R26, 0x2, P3 ;  /* 0x00000005c905d211 */ /* 0x000fc600018f141a */
[----:B------:R3:W-:Y:S04]  /*18e00*/  @!P0 ST.E.64 desc[UR56][R8.64], R80 ;  /* 0x0000005008008985 */ /* 0x0007e8000c101b38 */
[----:B------:R3:W-:Y:S02]  /*18e10*/  @!P5 ST.E.64 desc[UR56][R4.64], R84 ;  /* 0x000000540400d985 */ /* 0x0007e4000c101b38 */
.L_x_658:
[----:B------:R-:W-:Y:S05]  /*18e20*/  BSYNC B1 ;  /* 0x0000000000017941 */ /* 0x000fea0003800000 */
.L_x_657:
[----:B------:R-:W-:Y:S01]  /*18e30*/  ISETP.GE.AND P0, PT, R12, R101, PT ;  /* 0x000000650c00720c */ /* 0x000fe20003f06270 */
[----:B-1-3--:R1:W3:Y:S04]  /*18e40*/  SHFL.IDX PT, R5, R3, 0x1, 0x1c1f ;  /* 0x003c1f0003057f89 */ /* 0x00a2e800000e0000 */
[----:B0-----:R1:W0:Y:S08]  /*18e50*/  SHFL.IDX PT, R4, R0, 0x1, 0x1c1f ;  /* 0x003c1f0000047f89 */ /* 0x00123000000e0000 */
[----:B-1----:R-:W-:Y:S05]  /*18e60*/  @P0 BRA `(.L_x_656) ;  /* 0x0000000c00f00947 */ /* 0x002fea0003800000 */
[----:B------:R-:W-:Y:S02]  /*18e70*/  ULDC UR4, c[0x0][0xac8] ;  /* 0x0002b20000047ab9 */ /* 0x000fe40000000800 */
[----:B------:R-:W-:Y:S02]  /*18e80*/  ISETP.GE.AND P1, PT, R13, UR4, PT ;  /* 0x000000040d007c0c */ /* 0x000fe4000bf26270 */
[----:B------:R-:W-:Y:S02]  /*18e90*/  ISETP.GE.AND P0, PT, R15, UR4, PT ;  /* 0x000000040f007c0c */ /* 0x000fe4000bf06270 */
[----:B------:R-:W-:Y:S02]  /*18ea0*/  ISETP.GE.AND P2, PT, R199, UR4, PT ;  /* 0x00000004c7007c0c */ /* 0x000fe4000bf46270 */
[----:B------:R-:W-:Y:S02]  /*18eb0*/  ISETP.GE.AND P4, PT, R212, UR4, PT ;  /* 0x00000004d4007c0c */ /* 0x000fe4000bf86270 */
[----:B------:R-:W-:-:S05]  /*18ec0*/  ISETP.GE.AND P3, PT, R213, UR4, PT ;  /* 0x00000004d5007c0c */ /* 0x000fca000bf66270 */
[-C--:B0-2---:R-:W-:Y:S02]  /*18ed0*/  @!P1 LEA R6, P5, R13, R4.reuse, 0x2 ;  /* 0x000000040d069211 */ /* 0x085fe400078a10ff */
[-C--:B------:R-:W-:Y:S02]  /*18ee0*/  @!P0 LEA R8, P6, R15, R4.reuse, 0x2 ;  /* 0x000000040f088211 */ /* 0x080fe400078c10ff */
[-C--:B---3--:R-:W-:Y:S01]  /*18ef0*/  @!P1 LEA.HI.X R7, R13, R5.reuse, R14, 0x2, P5 ;  /* 0x000000050d079211 */ /* 0x088fe200028f140e */
[----:B------:R-:W-:Y:S01]  /*18f00*/  @!P2 IMAD.WIDE R10, R199, 0x4, R4 ;  /* 0x00000004c70aa825 */ /* 0x000fe200078e0204 */
[----:B------:R-:W-:Y:S02]  /*18f10*/  ISETP.GE.AND P5, PT, R211, UR4, PT ;  /* 0x00000004d3007c0c */ /* 0x000fe4000bfa6270 */
[----:B------:R-:W-:Y:S02]  /*18f20*/  @!P0 LEA.HI.X R9, R15, R5, R24, 0x2, P6 ;  /* 0x000000050f098211 */ /* 0x000fe400030f1418 */
[----:B------:R-:W-:Y:S01]  /*18f30*/  @!P2 ST.E.64 desc[UR56][R10.64], R94 ;  /* 0x0000005e0a00a985 */ /* 0x000fe2000c101b38 */
[----:B------:R-:W-:-:S02]  /*18f40*/  @!P4 LEA R14, P2, R212, R4, 0x2 ;  /* 0x00000004d40ec211 */ /* 0x000fc400078410ff */
[----:B------:R-:W-:Y:S01]  /*18f50*/  @!P3 LEA R12, P6, R213, R4, 0x2 ;  /* 0x00000004d50cb211 */ /* 0x000fe200078c10ff */
[----:B------:R0:W-:Y:S01]  /*18f60*/  @!P1 ST.E.64 desc[UR56][R6.64], R96 ;  /* 0x0000006006009985 */ /* 0x0001e2000c101b38 */
        /* <DEDUP_REMOVED lines=12> */
[-C--:B------:R-:W-:Y:S01]  /*19030*/  @!P2 LEA R10, P6, R208, R4.reuse, 0x2 ;  /* 0x00000004d00aa211 */ /* 0x080fe200078c10ff */
[----:B------:R-:W-:Y:S01]  /*19040*/  @!P5 ST.E.64 desc[UR56][R20.64], R46 ;  /* 0x0000002e1400d985 */ /* 0x000fe2000c101b38 */
[----:B-1----:R-:W-:Y:S02]  /*19050*/  @!P1 LEA R8, P5, R209, R4, 0x2 ;  /* 0x00000004d1089211 */ /* 0x002fe400078a10ff */
[----:B------:R-:W-:-:S02]  /*19060*/  @!P0 LEA.HI.X R7, R210, R5, R35, 0x2, P4 ;  /* 0x00000005d2078211 */ /* 0x000fc400020f1423 */
[-C--:B------:R-:W-:Y:S02]  /*19070*/  @!P1 LEA.HI.X R9, R209, R5.reuse, R34, 0x2, P5 ;  /* 0x00000005d1099211 */ /* 0x080fe400028f1422 */
[----:B------:R-:W-:Y:S01]  /*19080*/  ISETP.GE.AND P4, PT, R206, UR4, PT ;  /* 0x00000004ce007c0c */ /* 0x000fe2000bf86270 */
[----:B------:R-:W-:Y:S01]  /*19090*/  @!P0 ST.E.64 desc[UR56][R6.64], R50 ;  /* 0x0000003206008985 */ /* 0x000fe2000c101b38 */
[----:B------:R-:W-:Y:S02]  /*190a0*/  @!P2 LEA.HI.X R11, R208, R5, R33, 0x2, P6 ;  /* 0x00000005d00ba211 */ /* 0x000fe400030f1421 */
[----:B--2---:R-:W-:Y:S01]  /*190b0*/  @!P3 LEA R12, P5, R207, R4, 0x2 ;  /* 0x00000004cf0cb211 */ /* 0x004fe200078a10ff */
[----:B------:R0:W-:Y:S01]  /*190c0*/  @!P1 ST.E.64 desc[UR56][R8.64], R54 ;  /* 0x0000003608009985 */ /* 0x0001e2000c101b38 */
[----:B------:R-:W-:Y:S02]  /*190d0*/  ISETP.GE.AND P1, PT, R204, UR4, PT ;  /* 0x00000004cc007c0c */ /* 0x000fe4000bf26270 */
[----:B------:R-:W-:Y:S01]  /*190e0*/  ISETP.GE.AND P0, PT, R203, UR4, PT ;  /* 0x00000004cb007c0c */ /* 0x000fe2000bf06270 */
[----:B------:R1:W-:Y:S01]  /*190f0*/  @!P2 ST.E.64 desc[UR56][R10.64], R58 ;  /* 0x0000003a0a00a985 */ /* 0x0003e2000c101b38 */
[----:B------:R-:W-:-:S02]  /*19100*/  ISETP.GE.AND P2, PT, R205, UR4, PT ;  /* 0x00000004cd007c0c */ /* 0x000fc4000bf46270 */
[-C--:B------:R-:W-:Y:S02]  /*19110*/  @!P3 LEA.HI.X R13, R207, R5.reuse, R32, 0x2, P5 ;  /* 0x00000005cf0db211 */ /* 0x080fe400028f1420 */
[----:B------:R-:W-:Y:S02]  /*19120*/  ISETP.GE.AND P5, PT, R202, UR4, PT ;  /* 0x00000004ca007c0c */ /* 0x000fe4000bfa6270 */
[CC--:B---3--:R-:W-:Y:S01]  /*19130*/  @!P4 LEA R14, P6, R206.reuse, R4.reuse, 0x2 ;  /* 0x00000004ce0ec211 */ /* 0x0c8fe200078c10ff */
[----:B------:R2:W-:Y:S03]  /*19140*/  @!P3 ST.E.64 desc[UR56][R12.64], R62 ;  /* 0x0000003e0c00b985 */ /* 0x0005e6000c101b38 */
[----:B------:R-:W-:Y:S02]  /*19150*/  @!P4 LEA.HI.X R15, R206, R5, R31, 0x2, P6 ;  /* 0x00000005ce0fc211 */ /* 0x000fe400030f141f */
[----:B0-----:R-:W-:-:S02]  /*19160*/  @!P1 LEA R8, P6, R204, R4, 0x2 ;  /* 0x00000004cc089211 */ /* 0x001fc400078c10ff */
[-C--:B------:R-:W-:Y:S01]  /*19170*/  @!P2 LEA R6, P3, R205, R4.reuse, 0x2 ;  /* 0x00000004cd06a211 */ /* 0x080fe200078610ff */
[----:B------:R2:W-:Y:S01]  /*19180*/  @!P4 ST.E.64 desc[UR56][R14.64], R66 ;  /* 0x000000420e00c985 */ /* 0x0005e2000c101b38 */
[-C--:B-1----:R-:W-:Y:S02]  /*19190*/  @!P0 LEA R10, P4, R203, R4.reuse, 0x2 ;  /* 0x00000004cb0a8211 */ /* 0x082fe400078810ff */
        /* <DEDUP_REMOVED lines=11> */
[----:B------:R-:W-:-:S04]  /*19250*/  LEA R4, P0, R201, R4, 0x2 ;  /* 0x00000004c9047211 */ /* 0x000fc800078010ff */
[----:B------:R-:W-:-:S05]  /*19260*/  LEA.HI.X R5, R201, R5, R26, 0x2, P0 ;  /* 0x00000005c9057211 */ /* 0x000fca00000f141a */
[----:B------:R0:W-:Y:S01]  /*19270*/  ST.E.64 desc[UR56][R4.64], R86 ;  /* 0x0000005604007985 */ /* 0x0001e2000c101b38 */
[----:B------:R-:W-:Y:S05]  /*19280*/  BRA `(.L_x_656) ;  /* 0x0000000800e87947 */ /* 0x000fea0003800000 */
.L_x_647:
[----:B------:R-:W-:Y:S01]  /*19290*/  ULDC.64 UR6, c[0x0][0xc08] ;  /* 0x0003020000067ab9 */ /* 0x000fe20000000a00 */
[----:B------:R-:W-:Y:S01]  /*192a0*/  ULDC.64 UR4, c[0x0][0xc00] ;  /* 0x0003000000047ab9 */ /* 0x000fe20000000a00 */
[----:B------:R-:W-:Y:S02]  /*192b0*/  ISETP.NE.U32.AND P1, PT, RZ, UR6, PT ;  /* 0x00000006ff007c0c */ /* 0x000fe4000bf25070 */
[----:B------:R-:W-:Y:S02]  /*192c0*/  ISETP.NE.U32.AND P0, PT, RZ, UR4, PT ;  /* 0x00000004ff007c0c */ /* 0x000fe4000bf05070 */
[----:B------:R-:W-:Y:S02]  /*192d0*/  ISETP.NE.AND.EX P1, PT, RZ, UR7, PT, P1 ;  /* 0x00000007ff007c0c */ /* 0x000fe4000bf25310 */
[----:B------:R-:W-:Y:S02]  /*192e0*/  IADD3 R4, P2, R189, UR4, RZ ;  /* 0x00000004bd047c10 */ /* 0x000fe4000ff5e0ff */
[----:B------:R-:W-:-:S02]  /*192f0*/  ISETP.NE.AND.EX P0, PT, RZ, UR5, PT, P0 ;  /* 0x00000005ff007c0c */ /* 0x000fc4000bf05300 */
[----:B------:R-:W-:Y:S01]  /*19300*/  IADD3.X R5, R190, UR5, RZ, P2, !PT ;  /* 0x00000005be057c10 */ /* 0x000fe200097fe4ff */
[----:B------:R-:W-:Y:S01]  /*19310*/  ULDC UR4, c[0x0][0xa88] ;  /* 0x0002a20000047ab9 */ /* 0x000fe20000000800 */
[----:B------:R-:W-:Y:S01]  /*19320*/  MOV R3, RZ ;  /* 0x000000ff00037202 */ /* 0x000fe20000000f00 */
[----:B------:R-:W-:-:S04]  /*19330*/  IMAD.U32 R0, RZ, RZ, UR4 ;  /* 0x00000004ff007e24 */ /* 0x000fc8000f8e00ff */
[----:B0-----:R-:W-:-:S04]  /*19340*/  @P1 IADD3 R6, P2, R189, UR6, RZ ;  /* 0x00000006bd061c10 */ /* 0x001fc8000ff5e0ff */
[----:B------:R-:W-:Y:S01]  /*19350*/  @P1 IADD3.X R7, R190, UR7, RZ, P2, !PT ;  /* 0x00000007be071c10 */ /* 0x000fe200097fe4ff */
[----:B------:R0:W5:Y:S04]  /*19360*/  @P0 LDG.E R3, desc[UR56][R4.64] ;  /* 0x0000003804030981 */ /* 0x000168000c1e1900 */
[----:B------:R0:W5:Y:S01]  /*19370*/  @P1 LDG.E R0, desc[UR56][R6.64] ;  /* 0x0000003806001981 */ /* 0x000162000c1e1900 */
[----:B------:R-:W-:Y:S01]  /*19380*/  ISETP.NE.AND P2, PT, R187, RZ, PT ;  /* 0x000000ffbb00720c */ /* 0x000fe20003f45270 */
[----:B------:R-:W4:-:S12]  /*19390*/  S2R R9, SR_TID.X ;  /* 0x0000000000097919 */ /* 0x000f180000002100 */
[----:B------:R-:W3:Y:S01]  /*193a0*/  @!P2 LDC R187, c[0x0][0xad4] ;  /* 0x0002b500ffbbab82 */ /* 0x000ee20000000800 */
[----:B----4-:R-:W-:Y:S01]  /*193b0*/  VIADD R8, R9, 0xffffff80 ;  /* 0xffffff8009087836 */ /* 0x010fe20000000000 */
[----:B---3--:R-:W-:-:S04]  /*193c0*/  ISETP.GT.AND P2, PT, R187, 0x1, PT ;  /* 0x00000001bb00780c */ /* 0x008fc80003f44270 */
[----:B------:R-:W-:Y:S01]  /*193d0*/  ISETP.GT.AND P3, PT, R8, 0x7f, PT ;  /* 0x0000007f0800780c */ /* 0x000fe20003f64270 */
[----:B0-----:R-:W-:-:S12]  /*193e0*/  @P1 BRA `(.L_x_659) ;  /* 0x0000000000101947 */ /* 0x001fd80003800000 */
[----:B------:R-:W-:Y:S05]  /*193f0*/  @!P0 BRA `(.L_x_659) ;  /* 0x00000000000c8947 */ /* 0x000fea0003800000 */
[----:B------:R-:W3:Y:S04]  /*19400*/  LDG.E R7, desc[UR56][R4.64] ;  /* 0x0000003804077981 */ /* 0x000ee8000c1e1900 */
[----:B-----5:R-:W3:Y:S02]  /*19410*/  LDG.E R0, desc[UR56][R4.64+0x4] ;  /* 0x0000043804007981 */ /* 0x020ee4000c1e1900 */
[----:B---3--:R-:W-:-:S07]  /*19420*/  IADD3 R0, -R7, R0, RZ ;  /* 0x0000000007007210 */ /* 0x008fce0007ffe1ff */
.L_x_659:
[----:B------:R-:W-:Y:S01]  /*19430*/  BSSY B1, `(.L_x_660) ;  /* 0x0000036000017945 */ /* 0x000fe20003800000 */
[----:B------:R-:W-:Y:S02]  /*19440*/  SEL R29, R188, RZ, !P0 ;  /* 0x000000ffbc1d7207 */ /* 0x000fe40004000000 */
[----:B------:R-:W-:Y:S02]  /*19450*/  SEL R216, R216, RZ, !P0 ;  /* 0x000000ffd8d87207 */ /* 0x000fe40004000000 */
[----:B-----5:R-:W-:Y:S01]  /*19460*/  SHF.R.S32.HI R26, RZ, 0x1f, R3 ;  /* 0x0000001fff1a7819 */ /* 0x020fe20000011403 */
[----:B------:R-:W-:Y:S06]  /*19470*/  @P3 BRA `(.L_x_661) ;  /* 0x0000000000c43947 */ /* 0x000fec0003800000 */
[----:B------:R-:W0:Y:S01]  /*19480*/  LDC R31, c[0x0][0xbe8] ;  /* 0x0002fa00ff1f7b82 */ /* 0x000e220000000800 */
[----:B------:R-:W-:-:S04]  /*19490*/  IMAD R4, R192, 0x80, R9 ;  /* 0x00000080c0047824 */ /* 0x000fc800078e0209 */
[----:B------:R-:W-:Y:S02]  /*194a0*/  VIADD R28, R4, 0xffffff80 ;  /* 0xffffff80041c7836 */ /* 0x000fe40000000000 */
[----:B0-----:R-:W-:-:S05]  /*194b0*/  IMAD R5, R0, R31, RZ ;  /* 0x0000001f00057224 */ /* 0x001fca00078e02ff */
[----:B------:R-:W-:-:S13]  /*194c0*/  ISETP.GE.AND P0, PT, R28, R5, PT ;  /* 0x000000051c00720c */ /* 0x000fda0003f06270 */
[----:B------:R-:W-:Y:S05]  /*194d0*/  @P0 BRA `(.L_x_661) ;  /* 0x0000000000ac0947 */ /* 0x000fea0003800000 */
[----:B------:R-:W-:Y:S01]  /*194e0*/  ISETP.GT.AND P0, PT, R187, 0x1, PT ;  /* 0x00000001bb00780c */ /* 0x000fe20003f04270 */
[----:B------:R-:W0:Y:S01]  /*194f0*/  LDC.64 R4, c[0x0][0xba8] ;  /* 0x0002ea00ff047b82 */ /* 0x000e220000000a00 */
[----:B------:R-:W-:Y:S01]  /*19500*/  MOV R24, 0x9b8 ;  /* 0x000009b800187802 */ /* 0x000fe20000000f00 */
[----:B------:R-:W-:Y:S01]  /*19510*/  IMAD.MOV.U32 R21, RZ, RZ, R28 ;  /* 0x000000ffff157224 */ /* 0x000fe200078e001c */
[----:B------:R-:W-:Y:S02]  /*19520*/  ISETP.NE.AND P1, PT, R31, 0x1, PT ;  /* 0x000000011f00780c */ /* 0x000fe40003f25270 */
[----:B------:R-:W-:-:S04]  /*19530*/  SEL R24, R24, 0x978, P0 ;  /* 0x0000097818187807 */ /* 0x000fc80000000000 */
[----:B------:R-:W3:Y:S08]  /*19540*/  LDC.64 R12, c[0x0][R24+0x220] ;  /* 0x00008800180c7b82 */ /* 0x000ef00000000a00 */
[----:B------:R-:W4:Y:S08]  /*19550*/  LDC.64 R14, c[0x0][R24+0x218] ;  /* 0x00008600180e7b82 */ /* 0x000f300000000a00 */
[----:B------:R-:W5:Y:S08]  /*19560*/  LDC.64 R8, c[0x0][R24+0x228] ;  /* 0x00008a0018087b82 */ /* 0x000f700000000a00 */
[----:B------:R-:W1:Y:S08]  /*19570*/  LDC.64 R6, c[0x0][R24+0x210] ;  /* 0x0000840018067b82 */ /* 0x000e700000000a00 */
[----:B------:R-:W2:Y:S08]  /*19580*/  @P1 LDC R11, c[0x0][0xbec] ;  /* 0x0002fb00ff0b1b82 */ /* 0x000eb00000000800 */
[----:B------:R-:W5:Y:S01]  /*19590*/  @P1 LDC R27, c[0x0][0xbf0] ;  /* 0x0002fc00ff1b1b82 */ /* 0x000f620000000800 */
[----:B---3--:R-:W-:-:S07]  /*195a0*/  IMAD R13, R13, R29, RZ ;  /* 0x0000001d0d0d7224 */ /* 0x008fce00078e02ff */
[----:B0-----:R-:W0:Y:S01]  /*195b0*/  @!P0 LDC R4, c[0x0][0xb50] ;  /* 0x0002d400ff048b82 */ /* 0x001e220000000800 */
[----:B--2---:R-:W-:-:S07]  /*195c0*/  @P1 IMAD.HI.U32 R20, R28, R11, RZ ;  /* 0x0000000b1c141227 */ /* 0x004fce00078e00ff */
[----:B------:R-:W2:Y:S01]  /*195d0*/  @!P0 LDC R5, c[0x0][0xb54] ;  /* 0x0002d500ff058b82 */ /* 0x000ea20000000800 */
[-C--:B----4-:R-:W-:Y:S02]  /*195e0*/  IMAD R25, R15, R162.reuse, RZ ;  /* 0x000000a20f197224 */ /* 0x090fe400078e02ff */
[----:B------:R-:W-:Y:S01]  /*195f0*/  IMAD.WIDE.U32 R14, R14, R162, RZ ;  /* 0x000000a20e0e7225 */ /* 0x000fe200078e00ff */
[----:B-----5:R-:W-:-:S03]  /*19600*/  @P1 SHF.R.U32.HI R21, RZ, R27, R20 ;  /* 0x0000001bff151219 */ /* 0x020fc60000011614 */
[----:B------:R-:W-:-:S04]  /*19610*/  IMAD.WIDE.U32 R10, R12, R29, RZ ;  /* 0x0000001d0c0a7225 */ /* 0x000fc800078e00ff */
[----:B------:R-:W-:Y:S01]  /*19620*/  IMAD R27, R12, R216, R13 ;  /* 0x000000d80c1b7224 */ /* 0x000fe200078e020d */
[----:B------:R-:W-:Y:S01]  /*19630*/  SEL R13, R200, RZ, P0 ;  /* 0x000000ffc80d7207 */ /* 0x000fe20000000000 */
[----:B------:R-:W-:Y:S01]  /*19640*/  IMAD.IADD R25, R15, 0x1, R25 ;  /* 0x000000010f197824 */ /* 0x000fe200078e0219 */
[----:B------:R-:W-:Y:S01]  /*19650*/  IADD3 R14, P1, P3, R10, R14, R3 ;  /* 0x0000000e0a0e7210 */ /* 0x000fe20007b3e003 */
[----:B------:R-:W-:Y:S01]  /*19660*/  IMAD.IADD R27, R11, 0x1, R27 ;  /* 0x000000010b1b7824 */ /* 0x000fe200078e021b */
[----:B------:R-:W-:Y:S01]  /*19670*/  IADD3 R10, -R21, RZ, RZ ;  /* 0x000000ff150a7210 */ /* 0x000fe20007ffe1ff */
[-C--:B------:R-:W-:Y:S02]  /*19680*/  IMAD R15, R9, R13.reuse, RZ ;  /* 0x0000000d090f7224 */ /* 0x080fe400078e02ff */
[----:B------:R-:W-:-:S04]  /*19690*/  IMAD.WIDE.U32 R8, R8, R13, RZ ;  /* 0x0000000d08087225 */ /* 0x000fc800078e00ff */
[----:B------:R-:W-:Y:S01]  /*196a0*/  IMAD R11, R31, R10, R28 ;  /* 0x0000000a1f0b7224 */ /* 0x000fe200078e021c */
[----:B------:R-:W-:Y:S01]  /*196b0*/  IADD3.X R10, R27, R25, R26, P1, P3 ;  /* 0x000000191b0a7210 */ /* 0x000fe20000fe641a */
[----:B------:R-:W-:Y:S01]  /*196c0*/  IMAD.IADD R15, R9, 0x1, R15 ;  /* 0x00000001090f7824 */ /* 0x000fe200078e020f */
[----:B------:R-:W-:Y:S01]  /*196d0*/  IADD3 R8, P0, P1, R21, R14, R8 ;  /* 0x0000000e15087210 */ /* 0x000fe2000791e008 */
[----:B-1----:R-:W-:Y:S01]  /*196e0*/  IMAD R7, R7, R11, RZ ;  /* 0x0000000b07077224 */ /* 0x002fe200078e02ff */
[----:B------:R-:W-:Y:S02]  /*196f0*/  SHF.R.S32.HI R21, RZ, 0x1f, R21 ;  /* 0x0000001fff157819 */ /* 0x000fe40000011415 */
[----:B------:R-:W-:Y:S02]  /*19700*/  SHF.R.S32.HI R13, RZ, 0x1f, R11 ;  /* 0x0000001fff0d7819 */ /* 0x000fe4000001140b */
[----:B------:R-:W-:-:S03]  /*19710*/  IADD3.X R9, R21, R10, R15, P0, P1 ;  /* 0x0000000a15097210 */ /* 0x000fc600007e240f */
[C---:B------:R-:W-:Y:S02]  /*19720*/  IMAD R13, R6.reuse, R13, R7 ;  /* 0x0000000d060d7224 */ /* 0x040fe400078e0207 */
[----:B------:R-:W-:-:S05]  /*19730*/  IMAD.WIDE.U32 R6, R6, R11, R8 ;  /* 0x0000000b06067225 */ /* 0x000fca00078e0008 */
[----:B------:R-:W-:Y:S02]  /*19740*/  IADD3 R7, R7, R13, RZ ;  /* 0x0000000d07077210 */ /* 0x000fe40007ffe0ff */
[----:B0-----:R-:W-:-:S04]  /*19750*/  LEA R4, P0, R6, R4, 0x2 ;  /* 0x0000000406047211 */ /* 0x001fc800078010ff */
[----:B--2---:R-:W-:Y:S01]  /*19760*/  LEA.HI.X R5, R6, R5, R7, 0x2, P0 ;  /* 0x0000000506057211 */ /* 0x004fe200000f1407 */
[----:B------:R-:W-:-:S05]  /*19770*/  IMAD.MOV.U32 R7, RZ, RZ, -0x800000 ;  /* 0xff800000ff077424 */ /* 0x000fca00078e00ff */
[----:B------:R0:W-:Y:S03]  /*19780*/  STG.E desc[UR56][R4.64], R7 ;  /* 0x0000000704007986 */ /* 0x0001e6000c101938 */
.L_x_661:
[----:B------:R-:W-:Y:S05]  /*19790*/  BSYNC B1 ;  /* 0x0000000000017941 */ /* 0x000fea0003800000 */
.L_x_660:
[----:B------:R-:W-:Y:S05]  /*197a0*/  @P2 BRA `(.L_x_656) ;  /* 0x0000000400a02947 */ /* 0x000fea0003800000 */
[----:B------:R-:W3:Y:S01]  /*197b0*/  LDC R11, c[0x0][0xbe8] ;  /* 0x0002fa00ff0b7b82 */ /* 0x000ee20000000800 */
[----:B------:R-:W-:Y:S01]  /*197c0*/  ULDC.64 UR4, c[0x0][0xaa0] ;  /* 0x0002a80000047ab9 */ /* 0x000fe20000000a00 */
[----:B------:R-:W-:Y:S01]  /*197d0*/  ULDC.64 UR6, c[0x0][0xaf0] ;  /* 0x0002bc0000067ab9 */ /* 0x000fe20000000a00 */
[----:B0-----:R-:W-:Y:S01]  /*197e0*/  IMAD R4, R26, UR4, RZ ;  /* 0x000000041a047c24 */ /* 0x001fe2000f8e02ff */
[----:B------:R-:W-:Y:S01]  /*197f0*/  BSSY B1, `(.L_x_662) ;  /* 0x0000039000017945 */ /* 0x000fe20003800000 */
[----:B------:R-:W-:Y:S02]  /*19800*/  SHF.R.S32.HI R10, RZ, 0x1f, R185 ;  /* 0x0000001fff0a7819 */ /* 0x000fe400000114b9 */
[C---:B------:R-:W-:Y:S01]  /*19810*/  IMAD R7, R3.reuse, UR5, R4 ;  /* 0x0000000503077c24 */ /* 0x040fe2000f8e0204 */
[----:B------:R-:W-:Y:S01]  /*19820*/  SHF.R.S32.HI R14, RZ, 0x1f, R184 ;  /* 0x0000001fff0e7819 */ /* 0x000fe200000114b8 */
[----:B------:R-:W-:Y:S01]  /*19830*/  IMAD.WIDE.U32 R4, R3, UR4, RZ ;  /* 0x0000000403047c25 */ /* 0x000fe2000f8e00ff */
[----:B------:R-:W-:-:S03]  /*19840*/  ULDC.64 UR4, c[0x0][0xae8] ;  /* 0x0002ba0000047ab9 */ /* 0x000fc60000000a00 */
[----:B------:R-:W-:Y:S01]  /*19850*/  IMAD R3, R186, 0x20, R217 ;  /* 0x00000020ba037824 */ /* 0x000fe200078e02d9 */
[----:B------:R-:W-:Y:S01]  /*19860*/  IADD3 R5, R5, R7, RZ ;  /* 0x0000000705057210 */ /* 0x000fe20007ffe0ff */
[----:B------:R-:W-:Y:S02]  /*19870*/  IMAD R7, R216, UR6, RZ ;  /* 0x00000006d8077c24 */ /* 0x000fe4000f8e02ff */
[----:B------:R-:W-:Y:S02]  /*19880*/  IMAD R9, R192, 0x80, R3 ;  /* 0x00000080c0097824 */ /* 0x000fe400078e0203 */
[----:B------:R-:W-:-:S04]  /*19890*/  IMAD.WIDE.U32 R4, R162, UR4, R4 ;  /* 0x00000004a2047c25 */ /* 0x000fc8000f8e0004 */
[----:B------:R-:W-:Y:S01]  /*198a0*/  IMAD.MOV.U32 R3, RZ, RZ, R9 ;  /* 0x000000ffff037224 */ /* 0x000fe200078e0009 */
[----:B---3--:R-:W-:Y:S01]  /*198b0*/  ISETP.NE.AND P0, PT, R11, 0x1, PT ;  /* 0x000000010b00780c */ /* 0x008fe20003f05270 */
[----:B------:R-:W-:Y:S01]  /*198c0*/  IMAD R5, R162, UR5, R5 ;  /* 0x00000005a2057c24 */ /* 0x000fe2000f8e0205 */
[----:B------:R-:W-:Y:S01]  /*198d0*/  ULDC.64 UR4, c[0x0][0xae0] ;  /* 0x0002b80000047ab9 */ /* 0x000fe20000000a00 */
[C---:B------:R-:W-:Y:S02]  /*198e0*/  IMAD R7, R29.reuse, UR7, R7 ;  /* 0x000000071d077c24 */ /* 0x040fe4000f8e0207 */
[----:B------:R-:W-:-:S04]  /*198f0*/  IMAD.WIDE.U32 R4, R29, UR6, R4 ;  /* 0x000000061d047c25 */ /* 0x000fc8000f8e0004 */
[----:B------:R-:W-:-:S04]  /*19900*/  IMAD.IADD R5, R5, 0x1, R7 ;  /* 0x0000000105057824 */ /* 0x000fc800078e0207 */
[----:B------:R-:W0:Y:S08]  /*19910*/  @P0 LDC R6, c[0x0][0xbec] ;  /* 0x0002fb00ff060b82 */ /* 0x000e300000000800 */
[----:B------:R-:W3:Y:S01]  /*19920*/  @P0 LDC R13, c[0x0][0xbf0] ;  /* 0x0002fc00ff0d0b82 */ /* 0x000ee20000000800 */
[----:B0-----:R-:W-:-:S05]  /*19930*/  @P0 IMAD.HI.U32 R6, R9, R6, RZ ;  /* 0x0000000609060227 */ /* 0x001fca00078e00ff */
[----:B---3--:R-:W-:-:S04]  /*19940*/  @P0 SHF.R.U32.HI R3, RZ, R13, R6 ;  /* 0x0000000dff030219 */ /* 0x008fc80000011606 */
[----:B------:R-:W-:Y:S01]  /*19950*/  SHF.R.S32.HI R6, RZ, 0x1f, R3 ;  /* 0x0000001fff067819 */ /* 0x000fe20000011403 */
[C---:B------:R-:W-:Y:S01]  /*19960*/  IMAD.WIDE.U32 R4, R3.reuse, UR4, R4 ;  /* 0x0000000403047c25 */ /* 0x040fe2000f8e0004 */
[----:B------:R-:W-:-:S03]  /*19970*/  IADD3 R8, -R3, RZ, RZ ;  /* 0x000000ff03087210 */ /* 0x000fc60007ffe1ff */
[----:B------:R-:W-:Y:S02]  /*19980*/  IMAD R6, R6, UR4, RZ ;  /* 0x0000000406067c24 */ /* 0x000fe4000f8e02ff */
[----:B------:R-:W-:Y:S01]  /*19990*/  IMAD R7, R11, R8, R9 ;  /* 0x000000080b077224 */ /* 0x000fe200078e0209 */
[----:B------:R-:W-:Y:S01]  /*199a0*/  LEA R8, R192, R217, 0x7 ;  /* 0x000000d9c0087211 */ /* 0x000fe200078e38ff */
[----:B------:R-:W-:Y:S01]  /*199b0*/  IMAD R9, R3, UR5, R6 ;  /* 0x0000000503097c24 */ /* 0x000fe2000f8e0206 */
[----:B------:R-:W-:Y:S01]  /*199c0*/  ULDC.64 UR4, c[0x0][0xad8] ;  /* 0x0002b60000047ab9 */ /* 0x000fe20000000a00 */
[----:B------:R-:W-:Y:S01]  /*199d0*/  IMAD R11, R0, R11, RZ ;  /* 0x0000000b000b7224 */ /* 0x000fe200078e02ff */
[----:B------:R-:W-:Y:S01]  /*199e0*/  SHF.R.S32.HI R3, RZ, 0x1f, R7 ;  /* 0x0000001fff037819 */ /* 0x000fe20000011407 */
[----:B------:R-:W-:Y:S02]  /*199f0*/  IMAD.IADD R5, R5, 0x1, R9 ;  /* 0x0000000105057824 */ /* 0x000fe400078e0209 */
[C---:B------:R-:W-:Y:S01]  /*19a00*/  VIADD R0, R8.reuse, 0x20 ;  /* 0x0000002008007836 */ /* 0x040fe20000000000 */
[----:B------:R-:W-:Y:S01]  /*19a10*/  ISETP.GE.AND P2, PT, R8, R11, PT ;  /* 0x0000000b0800720c */ /* 0x000fe20003f46270 */
[----:B------:R-:W-:-:S02]  /*19a20*/  IMAD R6, R3, UR4, RZ ;  /* 0x0000000403067c24 */ /* 0x000fc4000f8e02ff */
[----:B------:R-:W-:Y:S01]  /*19a30*/  IMAD.WIDE.U32 R4, R7, UR4, R4 ;  /* 0x0000000407047c25 */ /* 0x000fe2000f8e0004 */
[----:B------:R-:W-:-:S03]  /*19a40*/  ISETP.GE.AND P1, PT, R0, R11, PT ;  /* 0x0000000b0000720c */ /* 0x000fc60003f26270 */
[----:B------:R-:W-:Y:S01]  /*19a50*/  IMAD R3, R7, UR5, R6 ;  /* 0x0000000507037c24 */ /* 0x000fe2000f8e0206 */
[----:B------:R-:W-:Y:S01]  /*19a60*/  ULDC.64 UR4, c[0x0][0xa80] ;  /* 0x0002a00000047ab9 */ /* 0x000fe20000000a00 */
[----:B------:R-:W-:Y:S01]  /*19a70*/  VIADD R0, R8, 0x40 ;  /* 0x0000004008007836 */ /* 0x000fe20000000000 */
[----:B------:R-:W-:Y:S02]  /*19a80*/  LEA R6, P3, R4, UR4, 0x1 ;  /* 0x0000000404067c11 */ /* 0x000fe4000f8608ff */
[----:B------:R-:W-:Y:S02]  /*19a90*/  IADD3 R3, R5, R3, RZ ;  /* 0x0000000305037210 */ /* 0x000fe40007ffe0ff */
[----:B------:R-:W-:Y:S02]  /*19aa0*/  ISETP.GE.AND P0, PT, R0, R11, PT ;  /* 0x0000000b0000720c */ /* 0x000fe40003f06270 */
[----:B------:R-:W-:Y:S02]  /*19ab0*/  LEA.HI.X R3, R4, UR5, R3, 0x1, P3 ;  /* 0x0000000504037c11 */ /* 0x000fe400098f0c03 */
[----:B------:R0:W3:Y:S04]  /*19ac0*/  SHFL.IDX PT, R4, R6, RZ, 0x181f ;  /* 0x00181fff06047589 */ /* 0x0000e800000e0000 */
[----:B------:R0:W4:Y:S01]  /*19ad0*/  SHFL.IDX PT, R0, R3, RZ, 0x181f ;  /* 0x00181fff03007589 */ /* 0x00012200000e0000 */
        /* <DEDUP_REMOVED lines=8> */
[----:B------:R3:W-:Y:S04]  /*19b60*/  @!P4 ST.E.128 desc[UR56][R12.64], RZ ;  /* 0x000000ff0c00c985 */ /* 0x0007e8000c101d38 */
[----:B------:R3:W-:Y:S02]  /*19b70*/  @!P5 ST.E.128 desc[UR56][R4.64], RZ ;  /* 0x000000ff0400d985 */ /* 0x0007e4000c101d38 */
.L_x_663:
[----:B------:R-:W-:Y:S05]  /*19b80*/  BSYNC B1 ;  /* 0x0000000000017941 */ /* 0x000fea0003800000 */
.L_x_662:
        /* <DEDUP_REMOVED lines=11> */
[----:B------:R0:W-:Y:S04]  /*19c40*/  @!P3 ST.E.128 desc[UR56][R12.64], RZ ;  /* 0x000000ff0c00b985 */ /* 0x0001e8000c101d38 */
[----:B------:R0:W-:Y:S02]  /*19c50*/  @!P4 ST.E.128 desc[UR56][R4.64], RZ ;  /* 0x000000ff0400c985 */ /* 0x0001e4000c101d38 */
.L_x_665:
[----:B------:R-:W-:Y:S05]  /*19c60*/  BSYNC B1 ;  /* 0x0000000000017941 */ /* 0x000fea0003800000 */
.L_x_664:
[----:B0-----:R0:W0:Y:S01]  /*19c70*/  SHFL.IDX PT, R0, R3, 0x2, 0x181f ;  /* 0x00581f0003007f89 */ /* 0x00102200000e0000 */
[----:B------:R-:W-:Y:S03]  /*19c80*/  BSSY B1, `(.L_x_666) ;  /* 0x000000c000017945 */ /* 0x000fe60003800000 */
[----:B---3--:R3:W0:Y:S01]  /*19c90*/  SHFL.IDX PT, R4, R6, 0x2, 0x181f ;  /* 0x00581f0006047f89 */ /* 0x00862200000e0000 */
[----:B------:R-:W-:Y:S05]  /*19ca0*/  @P0 BRA `(.L_x_667) ;  /* 0x0000000000240947 */ /* 0x000fea0003800000 */
[----:B------:R-:W-:Y:S02]  /*19cb0*/  ULDC UR4, c[0x0][0xac8] ;  /* 0x0002b20000047ab9 */ /* 0x000fe40000000800 */
[----:B------:R-:W-:Y:S02]  /*19cc0*/  ISETP.GE.AND P2, PT, R184, UR4, PT ;  /* 0x00000004b8007c0c */ /* 0x000fe4000bf46270 */
[----:B------:R-:W-:-:S11]  /*19cd0*/  ISETP.GE.AND P3, PT, R185, UR4, PT ;  /* 0x00000004b9007c0c */ /* 0x000fd6000bf66270 */
[CC--:B0-----:R-:W-:Y:S02]  /*19ce0*/  @!P2 LEA R12, P0, R184.reuse, R4.reuse, 0x1 ;  /* 0x00000004b80ca211 */ /* 0x0c1fe400078008ff */
[C---:B------:R-:W-:Y:S02]  /*19cf0*/  @!P3 LEA R4, P1, R185.reuse, R4, 0x1 ;  /* 0x00000004b904b211 */ /* 0x040fe400078208ff */
[-C--:B------:R-:W-:Y:S02]  /*19d00*/  @!P2 LEA.HI.X R13, R184, R0.reuse, R14, 0x1, P0 ;  /* 0x00000000b80da211 */ /* 0x080fe400000f0c0e */
[----:B------:R-:W-:-:S03]  /*19d10*/  @!P3 LEA.HI.X R5, R185, R0, R10, 0x1, P1 ;  /* 0x00000000b905b211 */ /* 0x000fc600008f0c0a */
[----:B------:R0:W-:Y:S04]  /*19d20*/  @!P2 ST.E.128 desc[UR56][R12.64], RZ ;  /* 0x000000ff0c00a985 */ /* 0x0001e8000c101d38 */
[----:B------:R0:W-:Y:S02]  /*19d30*/  @!P3 ST.E.128 desc[UR56][R4.64], RZ ;  /* 0x000000ff0400b985 */ /* 0x0001e4000c101d38 */
.L_x_667:
[----:B------:R-:W-:Y:S05]  /*19d40*/  BSYNC B1 ;  /* 0x0000000000017941 */ /* 0x000fea0003800000 */
.L_x_666:
[----:B0-----:R-:W-:Y:S01]  /*19d50*/  VIADD R0, R8, 0x60 ;  /* 0x0000006008007836 */ /* 0x001fe20000000000 */
[----:B----4-:R-:W4:Y:S04]  /*19d60*/  SHFL.IDX PT, R3, R3, 0x3, 0x181f ;  /* 0x00781f0003037f89 */ /* 0x010f2800000e0000 */
[----:B------:R-:W-:Y:S01]  /*19d70*/  ISETP.GE.AND P0, PT, R0, R11, PT ;  /* 0x0000000b0000720c */ /* 0x000fe20003f06270 */
[----:B------:R0:W0:-:S12]  /*19d80*/  SHFL.IDX PT, R4, R6, 0x3, 0x181f ;  /* 0x00781f0006047f89 */ /* 0x00001800000e0000 */
[----:B------:R-:W-:Y:S05]  /*19d90*/  @P0 BRA `(.L_x_656) ;  /* 0x0000000000240947 */ /* 0x000fea0003800000 */
[----:B------:R-:W-:Y:S02]  /*19da0*/  ULDC UR4, c[0x0][0xac8] ;  /* 0x0002b20000047ab9 */ /* 0x000fe40000000800 */
[----:B------:R-:W-:Y:S02]  /*19db0*/  ISETP.GE.AND P2, PT, R184, UR4, PT ;  /* 0x00000004b8007c0c */ /* 0x000fe4000bf46270 */
[----:B------:R-:W-:-:S11]  /*19dc0*/  ISETP.GE.AND P3, PT, R185, UR4, PT ;  /* 0x00000004b9007c0c */ /* 0x000fd6000bf66270 */
[CC--:B0--3--:R-:W-:Y:S02]  /*19dd0*/  @!P2 LEA R6, P0, R184.reuse, R4.reuse, 0x1 ;  /* 0x00000004b806a211 */ /* 0x0c9fe400078008ff */
[C---:B------:R-:W-:Y:S02]  /*19de0*/  @!P3 LEA R4, P1, R185.reuse, R4, 0x1 ;  /* 0x00000004b904b211 */ /* 0x040fe400078208ff */
[-C--:B----4-:R-:W-:Y:S02]  /*19df0*/  @!P2 LEA.HI.X R7, R184, R3.reuse, R14, 0x1, P0 ;  /* 0x00000003b807a211 */ /* 0x090fe400000f0c0e */
[----:B------:R-:W-:-:S03]  /*19e00*/  @!P3 LEA.HI.X R5, R185, R3, R10, 0x1, P1 ;  /* 0x00000003b905b211 */ /* 0x000fc600008f0c0a */
[----:B------:R0:W-:Y:S04]  /*19e10*/  @!P2 ST.E.128 desc[UR56][R6.64], RZ ;  /* 0x000000ff0600a985 */ /* 0x0001e8000c101d38 */
[----:B------:R0:W-:Y:S02]  /*19e20*/  @!P3 ST.E.128 desc[UR56][R4.64], RZ ;  /* 0x000000ff0400b985 */ /* 0x0001e4000c101d38 */
.L_x_656:
[----:B------:R-:W-:Y:S05]  /*19e30*/  BSYNC B0 ;  /* 0x0000000000007941 */ /* 0x000fea0003800000 */
.L_x_646:
[----:B------:R-:W-:Y:S02]  /*19e40*/  ULDC UR4, c[0x0][0xc3c] ;  /* 0x00030f0000047ab9 */ /* 0x000fe40000000800 */
[----:B--2---:R-:W-:-:S13]  /*19e50*/  ISETP.GE.AND P0, PT, R147, UR4, PT ;  /* 0x0000000493007c0c */ /* 0x004fda000bf06270 */
[----:B------:R-:W-:Y:S05]  /*19e60*/  @!P0 BRA `(.L_x_668) ;  /* 0xfffffe7400b88947 */ /* 0x000fea000383ffff */
[----:B------:R-:W-:Y:S05]  /*19e70*/  BRA `(.L_x_446) ;  /* 0x0000007000487947 */ /* 0x000fea0003800000 */
.L_x_444:
[----:B------:R-:W-:-:S08]  /*19e80*/  NOP ;  /* 0x0000000000007918 */ /* 0x000fd00000000000 */
[----:B------:R-:W0:-:S00]  /*19e90*/  USETMAXREG.DEALLOC.CTAPOOL 0x28 ;  /* 0x00000028000079c8 */ /* 0x000e0000080e0500 */
[----:B0-----:R-:W2:Y:S01]  /*19ea0*/  LDL.LU R3, [R1+0x38] ;  /* 0x0000380001037983 */ /* 0x001ea20000300800 */
[----:B------:R-:W-:Y:S01]  /*19eb0*/  LOP3.LUT R2, R2, 0x3, RZ, 0xc0, !PT ;  /* 0x0000000302027812 */ /* 0x000fe200078ec0ff */
[----:B------:R-:W-:-:S05]  /*19ec0*/  IMAD.MOV.U32 R6, RZ, RZ, RZ ;  /* 0x000000ffff067224 */ /* 0x000fca00078e00ff */
[----:B------:R-:W0:Y:S02]  /*19ed0*/  SHFL.IDX PT, R2, R2, RZ, 0x1f ;  /* 0x00001fff02027589 */ /* 0x000e2400000e0000 */
[----:B0-----:R-:W-:Y:S02]  /*19ee0*/  ISETP.NE.AND P0, PT, R2, RZ, PT ;  /* 0x000000ff0200720c */ /* 0x001fe40003f05270 */
[----:B--2---:R-:W-:-:S11]  /*19ef0*/  LOP3.LUT R3, R3, 0xffffffdf, RZ, 0xc0, !PT ;  /* 0xffffffdf03037812 */ /* 0x004fd600078ec0ff */
[----:B------:R-:W-:-:S05]  /*19f00*/  @P0 LOP3.LUT R3, R3, 0x20, RZ, 0xfc, !PT ;  /* 0x0000002003030812 */ /* 0x000fca00078efcff */
[----:B------:R0:W-:Y:S01]  /*19f10*/  STL [R1+0x38], R3 ;  /* 0x0000380301007387 */ /* 0x0001e20000100800 */
[----:B------:R-:W-:Y:S05]  /*19f20*/  @!P0 BRA `(.L_x_669) ;  /* 0x00000000001c8947 */ /* 0x000fea0003800000 */
[----:B------:R-:W1:Y:S08]  /*19f30*/  S2UR UR5, SR_CgaCtaId ;  /* 0x00000000000579c3 */ /* 0x000e700000008800 */
[----:B------:R-:W-:Y:S06]  /*19f40*/  BAR.SYNC.DEFER_BLOCKING 0x5, 0x180 ;  /* 0x0146000000007b1d */ /* 0x000fec0000010000 */
[----:B------:R-:W-:-:S02]  /*19f50*/  UMOV UR4, 0x400 ;  /* 0x0000040000047882 */ /* 0x000fc40000000000 */
[----:B-1----:R-:W-:-:S09]  /*19f60*/  ULEA UR4, UR5, UR4, 0x18 ;  /* 0x0000000405047291 */ /* 0x002fd2000f8ec03f */
[----:B------:R-:W1:Y:S01]  /*19f70*/  LDS.128 R16, [UR4+0x2a8d0] ;  /* 0x02a8d004ff107984 */ /* 0x000e620008000c00 */
[----:B------:R-:W-:Y:S06]  /*19f80*/  BAR.ARV 0x4, 0x180 ;  /* 0x0106000000007b1d */ /* 0x000fec0000002000 */
[----:B------:R-:W-:Y:S05]  /*19f90*/  BRA `(.L_x_670) ;  /* 0x0000000800947947 */ /* 0x000fea0003800000 */
.L_x_669:
[----:B------:R-:W-:Y:S01]  /*19fa0*/  LOP3.LUT R7, R0, 0x1f, RZ, 0xc0, !PT ;  /* 0x0000001f00077812 */ /* 0x000fe200078ec0ff */
[----:B------:R-:W-:Y:S01]  /*19fb0*/  ULDC UR4, c[0x0][0xc3c] ;  /* 0x00030f0000047ab9 */ /* 0x000fe20000000800 */
[----:B------:R-:W-:Y:S01]  /*19fc0*/  MOV R9, RZ ;  /* 0x000000ff00097202 */ /* 0x000fe20000000f00 */
[----:B------:R-:W1:Y:S01]  /*19fd0*/  S2UR UR6, SR_CTAID.X ;  /* 0x00000000000679c3 */ /* 0x000e620000002500 */
[----:B------:R-:W-:Y:S01]  /*19fe0*/  ISETP.NE.AND P0, PT, R7, 0x1f, PT ;  /* 0x0000001f0700780c */ /* 0x000fe20003f05270 */
[----:B------:R-:W-:-:S03]  /*19ff0*/  ULDC UR5, c[0x0][0xc38] ;  /* 0x00030e0000057ab9 */ /* 0x000fc60000000800 */
[----:B------:R-:W-:-:S13]  /*1a000*/  ISETP.GE.OR P1, PT, R7, UR4, !P0 ;  /* 0x0000000407007c0c */ /* 0x000fda000c726670 */
[----:B------:R-:W2:Y:S08]  /*1a010*/  @!P1 LDC.64 R4, c[0x0][0xc80] ;  /* 0x00032000ff049b82 */ /* 0x000eb00000000a00 */
[----:B0-----:R-:W0:Y:S01]  /*1a020*/  @!P1 LDC.64 R2, c[0x0][0xc78] ;  /* 0x00031e00ff029b82 */ /* 0x001e220000000a00 */
[----:B--2---:R-:W-:-:S05]  /*1a030*/  @!P1 IMAD.WIDE.U32 R4, R7, 0x4, R4 ;  /* 0x0000000407049825 */ /* 0x004fca00078e0004 */
[----:B------:R-:W2:Y:S01]  /*1a040*/  @!P1 LDG.E R6, desc[UR56][R4.64] ;  /* 0x0000003804069981 */ /* 0x000ea2000c1e1900 */
[----:B0-----:R-:W-:-:S05]  /*1a050*/  @!P1 IMAD.WIDE.U32 R2, R7, 0x4, R2 ;  /* 0x0000000407029825 */ /* 0x001fca00078e0002 */
[----:B------:R-:W2:Y:S01]  /*1a060*/  @!P1 LDG.E R9, desc[UR56][R2.64] ;  /* 0x0000003802099981 */ /* 0x000ea2000c1e1900 */
[C---:B------:R-:W-:Y:S02]  /*1a070*/  ISETP.NE.AND P1, PT, R7.reuse, RZ, PT ;  /* 0x000000ff0700720c */ /* 0x040fe40003f25270 */
[C---:B------:R-:W-:Y:S02]  /*1a080*/  ISETP.GE.U32.AND P2, PT, R7.reuse, 0x2, PT ;  /* 0x000000020700780c */ /* 0x040fe40003f46070 */
[C---:B------:R-:W-:Y:S02]  /*1a090*/  ISETP.GE.U32.AND P3, PT, R7.reuse, 0x4, PT ;  /* 0x000000040700780c */ /* 0x040fe40003f66070 */
[C---:B------:R-:W-:Y:S02]  /*1a0a0*/  ISETP.GE.U32.AND P4, PT, R7.reuse, 0x8, PT ;  /* 0x000000080700780c */ /* 0x040fe40003f86070 */
[----:B------:R-:W-:Y:S01]  /*1a0b0*/  ISETP.GE.U32.AND P5, PT, R7, 0x10, PT ;  /* 0x000000100700780c */ /* 0x000fe20003fa6070 */
[----:B------:R-:W-:Y:S01]  /*1a0c0*/  UMOV UR4, URZ ;  /* 0x0000003f00047c82 */ /* 0x000fe20008000000 */
        /* <DEDUP_REMOVED lines=18> */
[----:B-1----:R-:W-:Y:S02]  /*1a1f0*/  ISETP.GT.AND P6, PT, R8, UR6, PT ;  /* 0x0000000608007c0c */ /* 0x002fe4000bfc4270 */
[----:B------:R-:W-:-:S11]  /*1a200*/  MOV R3, R8 ;  /* 0x0000000800037202 */ /* 0x000fd60000000f00 */
[----:B------:R-:W-:Y:S05]  /*1a210*/  @P6 BRA `(.L_x_671) ;  /* 0x0000000000a06947 */ /* 0x000fea0003800000 */
[----:B------:R-:W-:Y:S01]  /*1a220*/  IMAD.MOV.U32 R8, RZ, RZ, R3 ;  /* 0x000000ffff087224 */ /* 0x000fe200078e0003 */
[----:B------:R-:W-:Y:S01]  /*1a230*/  UMOV UR4, URZ ;  /* 0x0000003f00047c82 */ /* 0x000fe20008000000 */
[----:B------:R-:W-:-:S05]  /*1a240*/  ULDC UR5, c[0x0][0xc38] ;  /* 0x00030e0000057ab9 */ /* 0x000fca0000000800 */
.L_x_673:
[----:B------:R-:W0:Y:S01]  /*1a250*/  LDC R2, c[0x0][0xc3c] ;  /* 0x00030f00ff027b82 */ /* 0x000e220000000800 */
[----:B------:R-:W-:Y:S01]  /*1a260*/  UIADD3 UR4, UR4, 0x1f, URZ ;  /* 0x0000001f04047890 */ /* 0x000fe2000fffe03f */
[----:B------:R-:W-:Y:S02]  /*1a270*/  ULDC UR7, c[0x0][0xc3c] ;  /* 0x00030f0000077ab9 */ /* 0x000fe40000000800 */
[----:B------:R-:W-:-:S03]  /*1a280*/  IMAD.U32 R19, RZ, RZ, UR7 ;  /* 0x00000007ff137e24 */ /* 0x000fc6000f8e00ff */
[----:B0-----:R-:W-:-:S13]  /*1a290*/  ISETP.LE.AND P6, PT, R2, UR4, PT ;  /* 0x0000000402007c0c */ /* 0x001fda000bfc3270 */
[----:B------:R-:W-:Y:S05]  /*1a2a0*/  @P6 BRA `(.L_x_672) ;  /* 0x0000000400ac6947 */ /* 0x000fea0003800000 */
[----:B------:R-:W-:Y:S01]  /*1a2b0*/  IADD3 R9, R7, UR4, RZ ;  /* 0x0000000407097c10 */ /* 0x000fe2000fffe0ff */
[----:B------:R-:W-:-:S03]  /*1a2c0*/  IMAD.MOV.U32 R6, RZ, RZ, RZ ;  /* 0x000000ffff067224 */ /* 0x000fc600078e00ff */
[----:B------:R-:W-:-:S13]  /*1a2d0*/  ISETP.GE.OR P6, PT, R9, R2, !P0 ;  /* 0x000000020900720c */ /* 0x000fda00047c6670 */
[----:B------:R-:W0:Y:S08]  /*1a2e0*/  @!P6 LDC.64 R4, c[0x0][0xc80] ;  /* 0x00032000ff04eb82 */ /* 0x000e300000000a00 */
[----:B------:R-:W1:Y:S01]  /*1a2f0*/  @!P6 LDC.64 R2, c[0x0][0xc78] ;  /* 0x00031e00ff02eb82 */ /* 0x000e620000000a00 */
[----:B0-----:R-:W-:-:S05]  /*1a300*/  @!P6 IMAD.WIDE R4, R9, 0x4, R4 ;  /* 0x000000040904e825 */ /* 0x001fca00078e0204 */
[----:B------:R-:W2:Y:S01]  /*1a310*/  @!P6 LDG.E R6, desc[UR56][R4.64] ;  /* 0x000000380406e981 */ /* 0x000ea2000c1e1900 */
[----:B-1----:R-:W-:-:S04]  /*1a320*/  @!P6 IMAD.WIDE R2, R9, 0x4, R2 ;  /* 0x000000040902e825 */ /* 0x002fc800078e0202 */
[----:B------:R-:W-:-:S06]  /*1a330*/  IMAD.MOV.U32 R9, RZ, RZ, RZ ;  /* 0x000000ffff097224 */ /* 0x000fcc00078e00ff */
[----:B------:R-:W2:Y:S02]  /*1a340*/  @!P6 LDG.E R9, desc[UR56][R2.64] ;  /* 0x000000380209e981 */ /* 0x000ea4000c1e1900 */
[----:B--2---:R-:W-:-:S05]  /*1a350*/  IMAD R13, R6, R9, RZ ;  /* 0x00000009060d7224 */ /* 0x004fca00078e02ff */
        /* <DEDUP_REMOVED lines=20> */
.L_x_671:
[----:B------:R-:W-:Y:S02]  /*1a4a0*/  IADD3 R11, -R3, R8, RZ ;  /* 0x00000008030b7210 */ /* 0x000fe40007ffe1ff */
[----:B------:R-:W-:-:S03]  /*1a4b0*/  MOV R16, RZ ;  /* 0x000000ff00107202 */ /* 0x000fc60000000f00 */
        /* <DEDUP_REMOVED lines=16> */
.L_x_674:
[----:B-1----:R-:W-:Y:S01]  /*1a5c0*/  IMAD R16, R16, UR5, R11 ;  /* 0x0000000510107c24 */ /* 0x002fe2000f8e020b */
[----:B------:R-:W-:Y:S01]  /*1a5d0*/  MOV R2, RZ ;  /* 0x000000ff00027202 */ /* 0x000fe20000000f00 */
[----:B------:R-:W-:Y:S01]  /*1a5e0*/  IMAD.MOV.U32 R11, RZ, RZ, R12 ;  /* 0x000000ffff0b7224 */ /* 0x000fe200078e000c */
[----:B------:R-:W-:Y:S01]  /*1a5f0*/  IABS R12, R6 ;  /* 0x00000006000c7213 */ /* 0x000fe20000000000 */
[----:B------:R-:W-:Y:S01]  /*1a600*/  VIADD R19, R19, UR4 ;  /* 0x0000000413137c36 */ /* 0x000fe20008000000 */
[----:B------:R-:W-:Y:S01]  /*1a610*/  IADD3 R17, -R16, UR6, RZ ;  /* 0x0000000610117c10 */ /* 0x000fe2000fffe1ff */
[----:B------:R-:W-:Y:S01]  /*1a620*/  IMAD R11, R11, R4, RZ ;  /* 0x000000040b0b7224 */ /* 0x000fe200078e02ff */
[----:B0-----:R-:W-:Y:S01]  /*1a630*/  IABS R5, R9 ;  /* 0x0000000900057213 */ /* 0x001fe20000000000 */
[----:B------:R-:W-:Y:S01]  /*1a640*/  IMAD.MOV R12, RZ, RZ, -R12 ;  /* 0x000000ffff0c7224 */ /* 0x000fe200078e0a0c */
[----:B------:R-:W-:Y:S01]  /*1a650*/  IABS R10, R17 ;  /* 0x00000011000a7213 */ /* 0x000fe20000000000 */
[----:B------:R-:W-:Y:S01]  /*1a660*/  IMAD.HI.U32 R2, R3, R11, R2 ;  /* 0x0000000b03027227 */ /* 0x000fe200078e0002 */
[----:B------:R-:W0:Y:S03]  /*1a670*/  I2F.RP R8, R5 ;  /* 0x0000000500087306 */ /* 0x000e260000209400 */
[----:B------:R-:W-:Y:S01]  /*1a680*/  IMAD.MOV.U32 R3, RZ, RZ, R10 ;  /* 0x000000ffff037224 */ /* 0x000fe200078e000a */
[----:B------:R-:W-:-:S03]  /*1a690*/  MOV R10, R12 ;  /* 0x0000000c000a7202 */ /* 0x000fc60000000f00 */
[----:B------:R-:W-:-:S04]  /*1a6a0*/  IMAD.HI.U32 R2, R2, R3, RZ ;  /* 0x0000000302027227 */ /* 0x000fc800078e00ff */
[----:B------:R-:W-:Y:S01]  /*1a6b0*/  IMAD R3, R2, R10, R3 ;  /* 0x0000000a02037224 */ /* 0x000fe200078e0203 */
[----:B0-----:R-:W0:Y:S04]  /*1a6c0*/  MUFU.RCP R8, R8 ;  /* 0x0000000800087308 */ /* 0x001e280000001000 */
[----:B------:R-:W-:-:S13]  /*1a6d0*/  ISETP.GT.U32.AND P1, PT, R4, R3, PT ;  /* 0x000000030400720c */ /* 0x000fda0003f24070 */
[----:B------:R-:W-:Y:S01]  /*1a6e0*/  @!P1 IMAD.IADD R3, R3, 0x1, -R4 ;  /* 0x0000000103039824 */ /* 0x000fe200078e0a04 */
[----:B------:R-:W-:Y:S01]  /*1a6f0*/  @!P1 IADD3 R2, R2, 0x1, RZ ;  /* 0x0000000102029810 */ /* 0x000fe20007ffe0ff */
[----:B0-----:R-:W-:Y:S01]  /*1a700*/  VIADD R10, R8, 0xffffffe ;  /* 0x0ffffffe080a7836 */ /* 0x001fe20000000000 */
        /* <DEDUP_REMOVED lines=12> */
[----:B------:R-:W-:Y:S01]  /*1a7d0*/  IMAD R11, R2, R5, RZ ;  /* 0x00000005020b7224 */ /* 0x000fe200078e02ff */
[----:B------:R-:W-:Y:S02]  /*1a7e0*/  MOV R2, RZ ;  /* 0x000000ff00027202 */ /* 0x000fe40000000f00 */
[-C--:B------:R-:W-:Y:S01]  /*1a7f0*/  IABS R4, R8.reuse ;  /* 0x0000000800047213 */ /* 0x080fe20000000000 */
[----:B------:R-:W-:Y:S02]  /*1a800*/  IMAD R6, R6, R8, RZ ;  /* 0x0000000806067224 */ /* 0x000fe400078e02ff */
[----:B------:R-:W-:-:S03]  /*1a810*/  IMAD.HI.U32 R2, R3, R11, R2 ;  /* 0x0000000b03027227 */ /* 0x000fc600078e0002 */
[----:B------:R-:W-:Y:S01]  /*1a820*/  IADD3 R17, R17, -R6, RZ ;  /* 0x8000000611117210 */ /* 0x000fe20007ffe0ff */
[----:B------:R-:W-:Y:S02]  /*1a830*/  IMAD.MOV.U32 R3, RZ, RZ, R4 ;  /* 0x000000ffff037224 */ /* 0x000fe400078e0004 */
[----:B------:R-:W-:Y:S02]  /*1a840*/  IMAD.MOV.U32 R4, RZ, RZ, R10 ;  /* 0x000000ffff047224 */ /* 0x000fe400078e000a */
[----:B------:R-:W-:-:S04]  /*1a850*/  IMAD.HI.U32 R2, R2, R3, RZ ;  /* 0x0000000302027227 */ /* 0x000fc800078e00ff */
[----:B------:R-:W-:Y:S01]  /*1a860*/  IMAD R4, R2, R4, R3 ;  /* 0x0000000402047224 */ /* 0x000fe200078e0203 */
[----:B------:R-:W-:-:S04]  /*1a870*/  LOP3.LUT R3, R8, R9, RZ, 0x3c, !PT ;  /* 0x0000000908037212 */ /* 0x000fc800078e3cff */
[----:B------:R-:W-:Y:S02]  /*1a880*/  ISETP.GT.U32.AND P1, PT, R5, R4, PT ;  /* 0x000000040500720c */ /* 0x000fe40003f24070 */
[----:B------:R-:W-:-:S11]  /*1a890*/  ISETP.GE.AND P2, PT, R3, RZ, PT ;  /* 0x000000ff0300720c */ /* 0x000fd60003f46270 */
[-C--:B------:R-:W-:Y:S01]  /*1a8a0*/  @!P1 IADD3 R4, R4, -R5.reuse, RZ ;  /* 0x8000000504049210 */ /* 0x080fe20007ffe0ff */
[----:B------:R-:W-:Y:S01]  /*1a8b0*/  @!P1 VIADD R2, R2, 0x1 ;  /* 0x0000000102029836 */ /* 0x000fe20000000000 */
[----:B------:R-:W-:Y:S02]  /*1a8c0*/  ISETP.NE.AND P1, PT, R9, RZ, PT ;  /* 0x000000ff0900720c */ /* 0x000fe40003f25270 */
[----:B------:R-:W-:-:S13]  /*1a8d0*/  ISETP.GE.U32.AND P0, PT, R4, R5, PT ;  /* 0x000000050400720c */ /* 0x000fda0003f06070 */
[----:B------:R-:W-:-:S05]  /*1a8e0*/  @P0 VIADD R2, R2, 0x1 ;  /* 0x0000000102020836 */ /* 0x000fca0000000000 */
[----:B------:R-:W-:Y:S02]  /*1a8f0*/  @!P2 IADD3 R2, -R2, RZ, RZ ;  /* 0x000000ff0202a210 */ /* 0x000fe40007ffe1ff */
[----:B------:R-:W-:-:S05]  /*1a900*/  @!P1 LOP3.LUT R2, RZ, R9, RZ, 0x33, !PT ;  /* 0x00000009ff029212 */ /* 0x000fca00078e33ff */
[----:B------:R-:W-:-:S04]  /*1a910*/  IMAD.MOV R18, RZ, RZ, -R2 ;  /* 0x000000ffff127224 */ /* 0x000fc800078e0a02 */
[C---:B------:R-:W-:Y:S02]  /*1a920*/  IMAD R18, R9.reuse, R18, R8 ;  /* 0x0000001209127224 */ /* 0x040fe400078e0208 */
[----:B------:R-:W-:-:S04]  /*1a930*/  IMAD R9, R9, 0x1000000, R2 ;  /* 0x0100000009097824 */ /* 0x000fc800078e0202 */
[----:B------:R-:W-:Y:S01]  /*1a940*/  IMAD R18, R18, 0x10000, R9 ;  /* 0x0001000012127824 */ /* 0x000fe200078e0209 */
[----:B------:R-:W-:Y:S06]  /*1a950*/  BRA `(.L_x_675) ;  /* 0x00000000000c7947 */ /* 0x000fec0003800000 */
.L_x_672:
[----:B------:R-:W-:Y:S01]  /*1a960*/  MOV R17, RZ ;  /* 0x000000ff00117202 */ /* 0x000fe20000000f00 */
[----:B------:R-:W-:Y:S02]  /*1a970*/  IMAD.U32 R16, RZ, RZ, UR6 ;  /* 0x00000006ff107e24 */ /* 0x000fe4000f8e00ff */
[----:B------:R-:W-:-:S07]  /*1a980*/  IMAD.MOV.U32 R18, RZ, RZ, RZ ;  /* 0x000000ffff127224 */ /* 0x000fce00078e00ff */
.L_x_675:
[----:B------:R-:W-:-:S13]  /*1a990*/  ISETP.NE.AND P0, PT, R7, RZ, PT ;  /* 0x000000ff0700720c */ /* 0x000fda0003f05270 */
[----:B------:R-:W0:Y:S01]  /*1a9a0*/  @!P0 S2R R3, SR_CgaCtaId ;  /* 0x0000000000038919 */ /* 0x000e220000008800 */
[----:B------:R-:W-:-:S04]  /*1a9b0*/  @!P0 MOV R2, 0x400 ;  /* 0x0000040000028802 */ /* 0x000fc80000000f00 */
[----:B0-----:R-:W-:-:S05]  /*1a9c0*/  @!P0 LEA R2, R3, R2, 0x18 ;  /* 0x0000000203028211 */ /* 0x001fca00078ec0ff */
[----:B------:R0:W-:Y:S01]  /*1a9d0*/  @!P0 STS.128 [R2+0x2a8d0], R16 ;  /* 0x02a8d01002008388 */ /* 0x0001e20000000c00 */
[----:B------:R-:W-:Y:S06]  /*1a9e0*/  BAR.ARV 0x5, 0x180 ;  /* 0x0146000000007b1d */ /* 0x000fec0000002000 */
.L_x_670:
[----:B------:R2:W-:Y:S01]  /*1a9f0*/  STL [R1+0x20], RZ ;  /* 0x000020ff01007387 */ /* 0x0005e20000100800 */
[----:B------:R-:W-:Y:S01]  /*1aa00*/  ULDC UR4, c[0x0][0xc3c] ;  /* 0x00030f0000047ab9 */ /* 0x000fe20000000800 */
[----:B------:R-:W-:Y:S01]  /*1aa10*/  MOV R28, 0x1 ;  /* 0x00000001001c7802 */ /* 0x000fe20000000f00 */
[----:B------:R-:W-:Y:S01]  /*1aa20*/  IMAD.MOV.U32 R27, RZ, RZ, RZ ;  /* 0x000000ffff1b7224 */ /* 0x000fe200078e00ff */
[----:B-1----:R-:W-:-:S13]  /*1aa30*/  ISETP.GE.AND P0, PT, R19, UR4, PT ;  /* 0x0000000413007c0c */ /* 0x002fda000bf06270 */
[----:B--2---:R-:W-:Y:S05]  /*1aa40*/  @P0 BRA `(.L_x_676) ;  /* 0x0000006000780947 */ /* 0x004fea0003800000 */
[----:B------:R-:W1:Y:S01]  /*1aa50*/  S2UR UR5, SR_CgaCtaId ;  /* 0x00000000000579c3 */ /* 0x000e620000008800 */
[----:B------:R2:W-:Y:S01]  /*1aa60*/  STL [R1+0x20], RZ ;  /* 0x000020ff01007387 */ /* 0x0005e20000100800 */
[C---:B0-----:R-:W-:Y:S01]  /*1aa70*/  IMAD.SHL.U32 R2, R0.reuse, 0x8, RZ ;  /* 0x0000000800027824 */ /* 0x041fe200078e00ff */
[----:B------:R-:W-:Y:S01]  /*1aa80*/  LOP3.LUT R5, R0, 0x7f, RZ, 0xc0, !PT ;  /* 0x0000007f00057812 */ /* 0x000fe200078ec0ff */
[----:B------:R-:W-:Y:S01]  /*1aa90*/  UMOV UR4, 0x400 ;  /* 0x0000040000047882 */ /* 0x000fe20000000000 */
[----:B------:R-:W-:Y:S01]  /*1aaa0*/  BSSY B8, `(.L_x_676) ;  /* 0x0000618000087945 */ /* 0x000fe20003800000 */
[----:B------:R-:W-:Y:S01]  /*1aab0*/  IMAD.MOV.U32 R30, RZ, RZ, 0x1 ;  /* 0x00000001ff1e7424 */ /* 0x000fe200078e00ff */
[----:B------:R-:W-:Y:S01]  /*1aac0*/  LOP3.LUT R3, R2, 0x1f8, RZ, 0xc0, !PT ;  /* 0x000001f802037812 */ /* 0x000fe200078ec0ff */
[----:B------:R-:W-:Y:S01]  /*1aad0*/  IMAD.MOV.U32 R27, RZ, RZ, RZ ;  /* 0x000000ffff1b7224 */ /* 0x000fe200078e00ff */
[----:B------:R-:W-:Y:S01]  /*1aae0*/  SHF.L.U32 R33, R5, 0x3, RZ ;  /* 0x0000000305217819 */ /* 0x000fe200000006ff */
[----:B------:R-:W-:Y:S01]  /*1aaf0*/  IMAD.MOV.U32 R28, RZ, RZ, 0x1 ;  /* 0x00000001ff1c7424 */ /* 0x000fe200078e00ff */
[----:B------:R-:W-:Y:S01]  /*1ab00*/  LOP3.LUT R4, R3, 0x38, R0, 0x78, !PT ;  /* 0x0000003803047812 */ /* 0x000fe200078e7800 */
[----:B------:R-:W-:Y:S01]  /*1ab10*/  IMAD.SHL.U32 R0, R0, 0x10, RZ ;  /* 0x0000001000007824 */ /* 0x000fe200078e00ff */
[----:B------:R-:W-:Y:S01]  /*1ab20*/  SHF.R.U32.HI R3, RZ, 0x3, R5 ;  /* 0x00000003ff037819 */ /* 0x000fe20000011605 */
[----:B------:R-:W-:Y:S01]  /*1ab30*/  ULOP3.LUT UR39, UR60, 0x2, URZ, 0xfc, !UPT ;  /* 0x000000023c277892 */ /* 0x000fe2000f8efc3f */
[----:B------:R-:W-:Y:S01]  /*1ab40*/  LOP3.LUT R33, R4, 0x200, R33, 0xf8, !PT ;  /* 0x0000020004217812 */ /* 0x000fe200078ef821 */
[----:B------:R-:W-:Y:S01]  /*1ab50*/  ULDC.64 UR36, c[0x0][0x198] ;  /* 0x0000660000247ab9 */ /* 0x000fe20000000a00 */
[----:B------:R-:W-:Y:S01]  /*1ab60*/  LOP3.LUT R2, R2, 0x38, RZ, 0xc0, !PT ;  /* 0x0000003802027812 */ /* 0x000fe200078ec0ff */
[----:B------:R-:W-:Y:S01]  /*1ab70*/  ULDC UR38, c[0x0][0xc] ;  /* 0x0000030000267ab9 */ /* 0x000fe20000000800 */
[----:B------:R-:W-:-:S02]  /*1ab80*/  LOP3.LUT R4, R3, 0x70, R0, 0xf8, !PT ;  /* 0x0000007003047812 */ /* 0x000fc400078ef800 */
[----:B------:R-:W-:Y:S02]  /*1ab90*/  MOV R25, RZ ;  /* 0x000000ff00197202 */ /* 0x000fe40000000f00 */
[C---:B------:R-:W-:Y:S01]  /*1aba0*/  LOP3.LUT R3, R2.reuse, 0x40, RZ, 0xfc, !PT ;  /* 0x0000004002037812 */ /* 0x040fe200078efcff */
[----:B-1----:R-:W-:Y:S01]  /*1abb0*/  ULEA UR4, UR5, UR4, 0x18 ;  /* 0x0000000405047291 */ /* 0x002fe2000f8ec03f */
[----:B------:R-:W-:-:S05]  /*1abc0*/  LOP3.LUT R0, R2, 0x80, RZ, 0xfc, !PT ;  /* 0x0000008002007812 */ /* 0x000fca00078efcff */
[----:B------:R-:W-:-:S05]  /*1abd0*/  MOV R22, UR4 ;  /* 0x0000000400167c02 */ /* 0x000fca0008000f00 */
[----:B--2---:R-:W-:-:S07]  /*1abe0*/  IMAD R35, R33, 0x2, R22 ;  /* 0x0000000221237824 */ /* 0x004fce00078e0216 */
.L_x_779:
[----:B0-----:R-:W0:Y:S02]  /*1abf0*/  LDC.64 R2, c[0x0][0xc88] ;  /* 0x00032200ff027b82 */ /* 0x001e240000000a00 */
[----:B0-----:R-:W-:-:S05]  /*1ac00*/  IMAD.WIDE R2, R19, 0x4, R2 ;  /* 0x0000000413027825 */ /* 0x001fca00078e0202 */
[----:B--2---:R-:W2:Y:S01]  /*1ac10*/  LDG.E R31, desc[UR56][R2.64] ;  /* 0x00000038021f7981 */ /* 0x004ea2000c1e1900 */
[----:B------:R-:W-:Y:S05]  /*1ac20*/  YIELD ;  /* 0x0000000000007946 */ /* 0x000fea0003800000 */
[----:B------:R-:W-:Y:S01]  /*1ac30*/  ULDC.64 UR4, c[0x0][0xa28] ;  /* 0x00028a0000047ab9 */ /* 0x000fe20000000a00 */
[----:B------:R-:W-:Y:S01]  /*1ac40*/  ULDC.64 UR8, c[0x0][0xa18] ;  /* 0x0002860000087ab9 */ /* 0x000fe20000000a00 */
[----:B------:R-:W-:Y:S01]  /*1ac50*/  ISETP.NE.U32.AND P0, PT, RZ, UR4, PT ;  /* 0x00000004ff007c0c */ /* 0x000fe2000bf05070 */
[----:B------:R-:W-:Y:S01]  /*1ac60*/  IMAD.MOV.U32 R11, RZ, RZ, RZ ;  /* 0x000000ffff0b7224 */ /* 0x000fe200078e00ff */
[----:B------:R-:W-:-:S02]  /*1ac70*/  ULDC.64 UR6, c[0x0][0xa10] ;  /* 0x0002840000067ab9 */ /* 0x000fc40000000a00 */
[----:B------:R-:W-:Y:S02]  /*1ac80*/  ISETP.NE.AND.EX P0, PT, RZ, UR5, PT, P0 ;  /* 0x00000005ff007c0c */ /* 0x000fe4000bf05300 */
[----:B------:R-:W-:-:S04]  /*1ac90*/  ISETP.NE.U32.AND P2, PT, RZ, UR6, PT ;  /* 0x00000006ff007c0c */ /* 0x000fc8000bf45070 */
[----:B------:R-:W-:Y:S01]  /*1aca0*/  ISETP.NE.AND.EX P2, PT, RZ, UR7, PT, P2 ;  /* 0x00000007ff007c0c */ /* 0x000fe2000bf45320 */
[----:B------:R-:W-:Y:S01]  /*1acb0*/  IMAD.MOV.U32 R34, RZ, RZ, RZ ;  /* 0x000000ffff227224 */ /* 0x000fe200078e00ff */
[----:B--2---:R-:W-:-:S05]  /*1acc0*/  SHF.R.S32.HI R0, RZ, 0x1f, R31 ;  /* 0x0000001fff007819 */ /* 0x004fca000001141f */
[C---:B------:R-:W-:Y:S02]  /*1acd0*/  @P0 LEA R2, P1, R31.reuse, UR4, 0x2 ;  /* 0x000000041f020c11 */ /* 0x040fe4000f8210ff */
[C---:B------:R-:W-:Y:S01]  /*1ace0*/  SHF.L.U32 R23, R31.reuse, 0x2, RZ ;  /* 0x000000021f177819 */ /* 0x040fe200000006ff */
[----:B------:R0:W-:Y:S01]  /*1acf0*/  STL [R1+0x10], R0 ;  /* 0x0000100001007387 */ /* 0x0001e20000100800 */
[C-C-:B------:R-:W-:Y:S01]  /*1ad00*/  @P0 LEA.HI.X R3, R31.reuse, UR5, R0.reuse, 0x2, P1 ;  /* 0x000000051f030c11 */ /* 0x140fe200088f1400 */
[----:B------:R-:W-:Y:S01]  /*1ad10*/  ULDC.64 UR4, c[0x0][0xa00] ;  /* 0x0002800000047ab9 */ /* 0x000fe20000000a00 */
[----:B------:R-:W-:Y:S02]  /*1ad20*/  ISETP.NE.U32.AND P1, PT, RZ, UR8, PT ;  /* 0x00000008ff007c0c */ /* 0x000fe4000bf25070 */
[----:B------:R-:W-:Y:S01]  /*1ad30*/  SHF.L.U64.HI R24, R31, 0x2, R0 ;  /* 0x000000021f187819 */ /* 0x000fe20000010200 */
[----:B-1----:R1:W2:Y:S01]  /*1ad40*/  @P0 LDG.E R11, desc[UR56][R2.64] ;  /* 0x00000038020b0981 */ /* 0x0022a2000c1e1900 */
[----:B------:R-:W-:-:S02]  /*1ad50*/  ISETP.NE.AND.EX P1, PT, RZ, UR9, PT, P1 ;  /* 0x00000009ff007c0c */ /* 0x000fc4000bf25310 */
[----:B------:R-:W-:Y:S01]  /*1ad60*/  ISETP.NE.U32.AND P0, PT, RZ, UR4, PT ;  /* 0x00000004ff007c0c */ /* 0x000fe2000bf05070 */
[----:B0-----:R-:W-:Y:S01]  /*1ad70*/  IMAD.MOV.U32 R0, RZ, RZ, RZ ;  /* 0x000000ffff007224 */ /* 0x001fe200078e00ff */
[C---:B------:R-:W-:Y:S02]  /*1ad80*/  IADD3 R4, P4, R23.reuse, UR6, RZ ;  /* 0x0000000617047c10 */ /* 0x040fe4000ff9e0ff */
[----:B------:R-:W-:Y:S02]  /*1ad90*/  ISETP.NE.AND.EX P0, PT, RZ, UR5, PT, P0 ;  /* 0x00000005ff007c0c */ /* 0x000fe4000bf05300 */
[C---:B------:R-:W-:Y:S02]  /*1ada0*/  IADD3.X R5, R24.reuse, UR7, RZ, P4, !PT ;  /* 0x0000000718057c10 */ /* 0x040fe4000a7fe4ff */
[----:B-1----:R-:W-:Y:S01]  /*1adb0*/  IADD3 R2, P3, R23, UR4, RZ ;  /* 0x0000000417027c10 */ /* 0x002fe2000ff7e0ff */
[----:B------:R-:W-:Y:S02]  /*1adc0*/  ULDC UR4, c[0x0][0x288] ;  /* 0x0000a20000047ab9 */ /* 0x000fe40000000800 */
[----:B------:R-:W5:Y:S01]  /*1add0*/  @P2 LDG.E R0, desc[UR56][R4.64] ;  /* 0x0000003804002981 */ /* 0x000f62000c1e1900 */
[----:B------:R-:W-:-:S02]  /*1ade0*/  IADD3.X R3, R24, UR5, RZ, P3, !PT ;  /* 0x0000000518037c10 */ /* 0x000fc40009ffe4ff */
[----:B------:R-:W-:Y:S02]  /*1adf0*/  @P1 IADD3 R6, P3, R23, UR8, RZ ;  /* 0x0000000817061c10 */ /* 0x000fe4000ff7e0ff */
[----:B------:R-:W-:Y:S01]  /*1ae00*/  MOV R8, UR4 ;  /* 0x0000000400087c02 */ /* 0x000fe20008000f00 */
[----:B------:R-:W5:Y:S01]  /*1ae10*/  @P0 LDG.E R34, desc[UR56][R2.64] ;  /* 0x0000003802220981 */ /* 0x000f62000c1e1900 */
[----:B------:R-:W-:Y:S01]  /*1ae20*/  @P1 IADD3.X R7, R24, UR9, RZ, P3, !PT ;  /* 0x0000000918071c10 */ /* 0x000fe20009ffe4ff */
[----:B------:R-:W-:-:S04]  /*1ae30*/  ULDC.64 UR4, c[0x0][0x418] ;  /* 0x0001060000047ab9 */ /* 0x000fc80000000a00 */
[----:B------:R0:W3:Y:S01]  /*1ae40*/  @P1 LDG.E R8, desc[UR56][R6.64] ;  /* 0x0000003806081981 */ /* 0x0000e2000c1e1900 */
[----:B------:R-:W-:-:S03]  /*1ae50*/  UISETP.NE.U32.AND UP0, UPT, UR4, URZ, UPT ;  /* 0x0000003f0400728c */ /* 0x000fc6000bf05070 */
[----:B------:R-:W-:Y:S01]  /*1ae60*/  ULDC UR4, c[0x0][0x424] ;  /* 0x0001090000047ab9 */ /* 0x000fe20000000800 */
[----:B------:R-:W-:-:S03]  /*1ae70*/  UISETP.NE.AND.EX UP0, UPT, UR5, URZ, UPT, UP0 ;  /* 0x0000003f0500728c */ /* 0x000fc6000bf05300 */
[----:B------:R-:W-:Y:S01]  /*1ae80*/  ULDC UR5, c[0x0][0x2f0] ;  /* 0x0000bc0000057ab9 */ /* 0x000fe20000000800 */
[----:B------:R-:W-:-:S04]  /*1ae90*/  USEL UR4, UR4, 0x1, UP0 ;  /* 0x0000000104047887 */ /* 0x000fc80008000000 */
[----:B------:R-:W-:-:S03]  /*1aea0*/  UIMAD UR4, UR4, UR5, URZ ;  /* 0x00000005040472a4 */ /* 0x000fc6000f8e023f */
[----:B------:R-:W-:Y:S02]  /*1aeb0*/  ULDC UR5, c[0x0][0x348] ;  /* 0x0000d20000057ab9 */ /* 0x000fe40000000800 */
[----:B0-----:R-:W-:Y:S01]  /*1aec0*/  IMAD.U32 R6, RZ, RZ, UR5 ;  /* 0x00000005ff067e24 */ /* 0x001fe2000f8e00ff */
[----:B--2---:R-:W-:Y:S04]  /*1aed0*/  STL [R1], R11 ;  /* 0x0000000b01007387 */ /* 0x004fe80000100800 */
[----:B---3--:R0:W-:Y:S02]  /*1aee0*/  STL [R1+0x1c], R8 ;  /* 0x00001c0801007387 */ /* 0x0081e40000100800 */
[----:B0-----:R-:W-:Y:S01]  /*1aef0*/  IMAD.U32 R8, RZ, RZ, UR4 ;  /* 0x00000004ff087e24 */ /* 0x001fe2000f8e00ff */
[----:B------:R-:W-:Y:S06]  /*1af00*/  @P1 BRA `(.L_x_677) ;  /* 0x0000000000141947 */ /* 0x000fec0003800000 */
[----:B------:R-:W-:Y:S05]  /*1af10*/  @!P0 BRA `(.L_x_677) ;  /* 0x0000000000108947 */ /* 0x000fea0003800000 */
[----:B------:R-:W2:Y:S04]  /*1af20*/  LDG.E R10, desc[UR56][R2.64] ;  /* 0x00000038020a7981 */ /* 0x000ea8000c1e1900 */
[----:B------:R-:W2:Y:S02]  /*1af30*/  LDG.E R7, desc[UR56][R2.64+0x4] ;  /* 0x0000043802077981 */ /* 0x000ea4000c1e1900 */
[----:B--2---:R-:W-:-:S05]  /*1af40*/  IADD3 R2, -R10, R7, RZ ;  /* 0x000000070a027210 */ /* 0x004fca0007ffe1ff */
[----:B------:R0:W-:Y:S02]  /*1af50*/  STL [R1+0x1c], R2 ;  /* 0x00001c0201007387 */ /* 0x0001e40000100800 */
.L_x_677:
[----:B------:R-:W-:Y:S01]  /*1af60*/  ULDC.64 UR4, c[0x0][0xa20] ;  /* 0x0002880000047ab9 */ /* 0x000fe20000000a00 */
[C---:B0-----:R-:W-:Y:S01]  /*1af70*/  LOP3.LUT R2, R18.reuse, 0xff000000, RZ, 0xc0, !PT ;  /* 0xff00000012027812 */ /* 0x041fe200078ec0ff */
[----:B------:R-:W-:Y:S01]  /*1af80*/  IMAD.MOV.U32 R32, RZ, RZ, R31 ;  /* 0x000000ffff207224 */ /* 0x000fe200078e001f */
[----:B------:R-:W-:Y:S02]  /*1af90*/  ISETP.NE.U32.AND P0, PT, RZ, UR4, PT ;  /* 0x00000004ff007c0c */ /* 0x000fe4000bf05070 */
[----:B------:R-:W-:Y:S02]  /*1afa0*/  SHF.R.U32.HI R2, RZ, 0x8, R2 ;  /* 0x00000008ff027819 */ /* 0x000fe40000011602 */
[----:B------:R-:W-:Y:S02]  /*1afb0*/  ISETP.NE.AND.EX P0, PT, RZ, UR5, PT, P0 ;  /* 0x00000005ff007c0c */ /* 0x000fe4000bf05300 */
[C---:B------:R-:W-:Y:S02]  /*1afc0*/  LOP3.LUT R7, R18.reuse, 0xff0000, RZ, 0xc0, !PT ;  /* 0x00ff000012077812 */ /* 0x040fe400078ec0ff */
[----:B------:R-:W-:-:S02]  /*1afd0*/  LOP3.LUT R18, R18, 0xffff, RZ, 0xc0, !PT ;  /* 0x0000ffff12127812 */ /* 0x000fc400078ec0ff */
[----:B------:R-:W-:-:S07]  /*1afe0*/  LEA.HI R7, R7, R2, RZ, 0x10 ;  /* 0x0000000207077211 */ /* 0x000fce00078f80ff */
[----:B------:R-:W-:Y:S05]  /*1aff0*/  @!P0 BRA `(.L_x_678) ;  /* 0x0000000000108947 */ /* 0x000fea0003800000 */
[----:B------:R-:W-:-:S04]  /*1b000*/  IADD3 R2, P0, R23, UR4, RZ ;  /* 0x0000000417027c10 */ /* 0x000fc8000ff1e0ff */
[----:B------:R-:W-:-:S05]  /*1b010*/  IADD3.X R3, R24, UR5, RZ, P0, !PT ;  /* 0x0000000518037c10 */ /* 0x000fca00087fe4ff */
[----:B------:R0:W5:Y:S01]  /*1b020*/  LDG.E R8, desc[UR56][R2.64] ;  /* 0x0000003802087981 */ /* 0x000162000c1e1900 */
[----:B------:R-:W-:Y:S05]  /*1b030*/  BRA `(.L_x_679) ;  /* 0x0000000000247947 */ /* 0x000fea0003800000 */
.L_x_678:
[----:B------:R-:W-:Y:S02]  /*1b040*/  ULDC.64 UR4, c[0x0][0xa08] ;  /* 0x0002820000047ab9 */ /* 0x000fe40000000a00 */
[----:B------:R-:W-:-:S04]  /*1b050*/  ISETP.NE.U32.AND P0, PT, RZ, UR4, PT ;  /* 0x00000004ff007c0c */ /* 0x000fc8000bf05070 */
[----:B------:R-:W-:-:S13]  /*1b060*/  ISETP.NE.AND.EX P0, PT, RZ, UR5, PT, P0 ;  /* 0x00000005ff007c0c */ /* 0x000fda000bf05300 */
[----:B------:R-:W-:Y:S05]  /*1b070*/  @!P0 BRA `(.L_x_679) ;  /* 0x0000000000148947 */ /* 0x000fea0003800000 */
[----:B------:R-:W0:Y:S02]  /*1b080*/  LDC.64 R2, c[0x0][0xa08] ;  /* 0x00028200ff027b82 */ /* 0x000e240000000a00 */
[----:B0-----:R-:W-:-:S05]  /*1b090*/  IMAD.WIDE R2, R32, 0x4, R2 ;  /* 0x0000000420027825 */ /* 0x001fca00078e0202 */
[----:B------:R-:W2:Y:S04]  /*1b0a0*/  LDG.E R8, desc[UR56][R2.64] ;  /* 0x0000003802087981 */ /* 0x000ea8000c1e1900 */
[----:B------:R-:W2:Y:S02]  /*1b0b0*/  LDG.E R9, desc[UR56][R2.64+0x4] ;  /* 0x0000043802097981 */ /* 0x000ea4000c1e1900 */
[----:B--2---:R-:W-:-:S07]  /*1b0c0*/  IMAD.IADD R8, R9, 0x1, -R8 ;  /* 0x0000000109087824 */ /* 0x004fce00078e0a08 */
.L_x_679:
[----:B0-----:R-:W2:Y:S04]  /*1b0d0*/  @P2 LDG.E R3, desc[UR56][R4.64] ;  /* 0x0000003804032981 */ /* 0x001ea8000c1e1900 */
[----:B------:R0:W2:Y:S01]  /*1b0e0*/  @P2 LDG.E R2, desc[UR56][R4.64+0x4] ;  /* 0x0000043804022981 */ /* 0x0000a2000c1e1900 */
[----:B-----5:R-:W-:Y:S01]  /*1b0f0*/  IMAD.IADD R8, R8, 0x1, -R11 ;  /* 0x0000000108087824 */ /* 0x020fe200078e0a0b */
[----:B------:R-:W-:Y:S01]  /*1b100*/  BSSY B0, `(.L_x_680) ;  /* 0x0000029000007945 */ /* 0x000fe20003800000 */
[----:B------:R-:W-:Y:S02]  /*1b110*/  LOP3.LUT R37, R7, 0xff, RZ, 0xc0, !PT ;  /* 0x000000ff07257812 */ /* 0x000fe400078ec0ff */
[----:B0-----:R-:W-:Y:S02]  /*1b120*/  SHF.R.U32.HI R5, RZ, 0x10, R7 ;  /* 0x00000010ff057819 */ /* 0x001fe40000011607 */
[----:B--2---:R-:W-:-:S05]  /*1b130*/  @P2 IADD3 R6, -R3, R2, RZ ;  /* 0x0000000203062210 */ /* 0x004fca0007ffe1ff */
[----:B------:R-:W-:-:S05]  /*1b140*/  IMAD.IADD R36, R8, 0x1, R6 ;  /* 0x0000000108247824 */ /* 0x000fca00078e0206 */
[C---:B------:R-:W-:Y:S02]  /*1b150*/  IADD3 R2, R36.reuse, 0x5f, RZ ;  /* 0x0000005f24027810 */ /* 0x040fe40007ffe0ff */
[----:B------:R-:W-:-:S03]  /*1b160*/  ISETP.GE.AND P1, PT, R36, 0x1, PT ;  /* 0x000000012400780c */ /* 0x000fc60003f26270 */
[----:B------:R-:W-:-:S05]  /*1b170*/  IMAD.HI R2, R2, 0x2aaaaaab, RZ ;  /* 0x2aaaaaab02027827 */ /* 0x000fca00078e02ff */
[----:B------:R-:W-:-:S04]  /*1b180*/  SHF.R.U32.HI R3, RZ, 0x1f, R2 ;  /* 0x0000001fff037819 */ /* 0x000fc80000011602 */
[----:B------:R-:W-:Y:S01]  /*1b190*/  LEA.HI.SX32 R4, R2, R3, 0x1c ;  /* 0x0000000302047211 */ /* 0x000fe200078fe2ff */
[----:B------:R-:W-:Y:S01]  /*1b1a0*/  IMAD.MOV.U32 R3, RZ, RZ, RZ ;  /* 0x000000ffff037224 */ /* 0x000fe200078e00ff */
[----:B------:R-:W-:Y:S06]  /*1b1b0*/  @!P1 BRA `(.L_x_681) ;  /* 0x0000000000749947 */ /* 0x000fec0003800000 */
[----:B------:R-:W-:Y:S01]  /*1b1c0*/  ISETP.NE.AND P0, PT, R5, RZ, PT ;  /* 0x000000ff0500720c */ /* 0x000fe20003f05270 */
[----:B------:R-:W-:-:S03]  /*1b1d0*/  ULDC UR4, c[0x0][0x9f0] ;  /* 0x00027c0000047ab9 */ /* 0x000fc60000000800 */
[----:B------:R-:W-:-:S04]  /*1b1e0*/  SEL R7, R5, UR4, P0 ;  /* 0x0000000405077c07 */ /* 0x000fc80008000000 */
[----:B------:R-:W-:Y:S02]  /*1b1f0*/  IABS R10, R7 ;  /* 0x00000007000a7213 */ /* 0x000fe40000000000 */
[----:B------:R-:W-:Y:S02]  /*1b200*/  IADD3 R9, R7, -0x1, R4 ;  /* 0xffffffff07097810 */ /* 0x000fe40007ffe004 */
[----:B------:R-:W0:Y:S08]  /*1b210*/  I2F.RP R2, R10 ;  /* 0x0000000a00027306 */ /* 0x000e300000209400 */
[----:B0-----:R-:W0:Y:S02]  /*1b220*/  MUFU.RCP R2, R2 ;  /* 0x0000000200027308 */ /* 0x001e240000001000 */
[----:B0-----:R-:W-:-:S06]  /*1b230*/  VIADD R2, R2, 0xffffffe ;  /* 0x0ffffffe02027836 */ /* 0x001fcc0000000000 */
[----:B------:R0:W1:Y:S02]  /*1b240*/  F2I.FTZ.U32.TRUNC.NTZ R3, R2 ;  /* 0x0000000200037305 */ /* 0x000064000021f000 */
[----:B0-----:R-:W-:-:S04]  /*1b250*/  LOP3.LUT R2, R9, R7, RZ, 0x3c, !PT ;  /* 0x0000000709027212 */ /* 0x001fc800078e3cff */
[----:B------:R-:W-:Y:S02]  /*1b260*/  ISETP.GE.AND P4, PT, R2, RZ, PT ;  /* 0x000000ff0200720c */ /* 0x000fe40003f86270 */
[----:B-1----:R-:W-:-:S05]  /*1b270*/  IADD3 R2, RZ, -R3, RZ ;  /* 0x80000003ff027210 */ /* 0x002fca0007ffe0ff */
[----:B------:R-:W-:Y:S02]  /*1b280*/  IMAD R11, R2, R10, RZ ;  /* 0x0000000a020b7224 */ /* 0x000fe400078e02ff */
[----:B------:R-:W-:-:S04]  /*1b290*/  IMAD.MOV.U32 R2, RZ, RZ, RZ ;  /* 0x000000ffff027224 */ /* 0x000fc800078e00ff */
[----:B------:R-:W-:Y:S01]  /*1b2a0*/  IMAD.HI.U32 R11, R3, R11, R2 ;  /* 0x0000000b030b7227 */ /* 0x000fe200078e0002 */
[----:B------:R-:W-:Y:S02]  /*1b2b0*/  IABS R2, R9 ;  /* 0x0000000900027213 */ /* 0x000fe40000000000 */
[----:B------:R-:W-:-:S03]  /*1b2c0*/  IABS R3, R7 ;  /* 0x0000000700037213 */ /* 0x000fc60000000000 */
[----:B------:R-:W-:-:S04]  /*1b2d0*/  IMAD.HI.U32 R11, R11, R2, RZ ;  /* 0x000000020b0b7227 */ /* 0x000fc800078e00ff */
[----:B------:R-:W-:-:S04]  /*1b2e0*/  IMAD.MOV R3, RZ, RZ, -R3 ;  /* 0x000000ffff037224 */ /* 0x000fc800078e0a03 */
        /* <DEDUP_REMOVED lines=10> */
.L_x_681:
[----:B------:R-:W-:Y:S05]  /*1b390*/  BSYNC B0 ;  /* 0x0000000000007941 */ /* 0x000fea0003800000 */
.L_x_680:
[-C--:B------:R-:W-:Y:S01]  /*1b3a0*/  IMAD R2, R37, R3.reuse, RZ ;  /* 0x0000000325027224 */ /* 0x080fe200078e02ff */
[----:B------:R-:W-:Y:S04]  /*1b3b0*/  BSSY B0, `(.L_x_682) ;  /* 0x0000133000007945 */ /* 0x000fe80003800000 */
[C---:B------:R-:W-:Y:S01]  /*1b3c0*/  VIADDMNMX R3, R2.reuse, R3, R4, PT ;  /* 0x0000000302037246 */ /* 0x040fe20003800104 */
[----:B------:R-:W-:-:S04]  /*1b3d0*/  IMAD R2, R2, 0x60, -R8 ;  /* 0x0000006002027824 */ /* 0x000fc800078e0a08 */
[----:B------:R-:W-:Y:S01]  /*1b3e0*/  IMAD R3, R3, 0x60, -R8 ;  /* 0x0000006003037824 */ /* 0x000fe200078e0a08 */
[----:B------:R-:W-:-:S04]  /*1b3f0*/  VIMNMX R2, RZ, R2, !PT ;  /* 0x00000002ff027248 */ /* 0x000fc80007fe0100 */
[----:B------:R-:W-:-:S04]  /*1b400*/  VIMNMX R3, R3, R6, PT ;  /* 0x0000000603037248 */ /* 0x000fc80003fe0100 */
[----:B------:R-:W-:-:S13]  /*1b410*/  ISETP.GT.AND P0, PT, R3, R2, PT ;  /* 0x000000020300720c */ /* 0x000fda0003f04270 */
[----:B------:R-:W-:Y:S02]  /*1b420*/  @P0 VIADD R7, R3, 0x5f ;  /* 0x0000005f03070836 */ /* 0x000fe40000000000 */
[----:B------:R-:W-:-:S04]  /*1b430*/  IMAD.WIDE.U32 R2, R2, -0x55555555, RZ ;  /* 0xaaaaaaab02027825 */ /* 0x000fc800078e00ff */
[----:B------:R-:W-:Y:S01]  /*1b440*/  @P0 IMAD.HI R7, R7, 0x2aaaaaab, RZ ;  /* 0x2aaaaaab07070827 */ /* 0x000fe200078e02ff */
[----:B------:R-:W-:-:S04]  /*1b450*/  SHF.R.U32.HI R6, RZ, 0x6, R3 ;  /* 0x00000006ff067819 */ /* 0x000fc80000011603 */
[----:B------:R-:W-:Y:S02]  /*1b460*/  @P0 SHF.R.U32.HI R2, RZ, 0x1f, R7 ;  /* 0x0000001fff020819 */ /* 0x000fe40000011607 */
[----:B------:R-:W-:Y:S02]  /*1b470*/  MOV R3, R6 ;  /* 0x0000000600037202 */ /* 0x000fe40000000f00 */
[----:B------:R-:W-:Y:S02]  /*1b480*/  @P0 LEA.HI.SX32 R3, R7, R2, 0x1c ;  /* 0x0000000207030211 */ /* 0x000fe400078fe2ff */
[----:B------:R-:W-:Y:S02]  /*1b490*/  PLOP3.LUT P0, PT, PT, PT, PT, 0x80, 0x0 ;  /* 0x000000000000781c */ /* 0x000fe40003f0f070 */
[----:B------:R-:W-:-:S13]  /*1b4a0*/  ISETP.GT.AND P3, PT, R3, R6, PT ;  /* 0x000000060300720c */ /* 0x000fda0003f64270 */
[----:B------:R-:W-:Y:S05]  /*1b4b0*/  @!P3 BRA `(.L_x_683) ;  /* 0x000000100088b947 */ /* 0x000fea0003800000 */
[----:B------:R-:W-:Y:S01]  /*1b4c0*/  UMOV UR4, 0xffffffff ;  /* 0xffffffff00047882 */ /* 0x000fe20000000000 */
[----:B------:R-:W-:Y:S02]  /*1b4d0*/  SEL R2, R32, RZ, !P2 ;  /* 0x000000ff20027207 */ /* 0x000fe40005000000 */
[----:B------:R-:W-:Y:S05]  /*1b4e0*/  BRA.DIV UR4, `(.L_x_684) ;  /* 0x0000006a042c7947 */ /* 0x000fea000b800000 */
[----:B------:R-:W0:Y:S02]  /*1b4f0*/  S2R R7, SR_TID.X ;  /* 0x0000000000077919 */ /* 0x000e240000002100 */
[----:B0-----:R-:W-:-:S04]  /*1b500*/  SHF.R.U32.HI R7, RZ, 0x5, R7 ;  /* 0x00000005ff077819 */ /* 0x001fc80000011607 */
[----:B------:R-:W-:-:S05]  /*1b510*/  LOP3.LUT R7, R7, 0x3, RZ, 0xc0, !PT ;  /* 0x0000000307077812 */ /* 0x000fca00078ec0ff */
[----:B------:R0:W1:Y:S02]  /*1b520*/  SHFL.IDX PT, R14, R7, RZ, 0x1f ;  /* 0x00001fff070e7589 */ /* 0x00006400000e0000 */
.L_x_835:
[----:B-1----:R-:W-:Y:S02]  /*1b530*/  ISETP.NE.AND P0, PT, R14, RZ, PT ;  /* 0x000000ff0e00720c */ /* 0x002fe40003f05270 */
[----:B------:R-:W-:-:S11]  /*1b540*/  PLOP3.LUT P6, PT, PT, PT, PT, 0x8, 0x0 ;  /* 0x000000000000781c */ /* 0x000fd60003fce170 */
[----:B------:R-:W-:Y:S05]  /*1b550*/  @P0 BRA `(.L_x_685) ;  /* 0x00000000000c0947 */ /* 0x000fea0003800000 */
[----:B------:R-:W-:-:S03]  /*1b560*/  UMOV UR4, 0xffffffff ;  /* 0xffffffff00047882 */ /* 0x000fc60000000000 */
[----:B------:R-:W-:Y:S05]  /*1b570*/  BRA.DIV UR4, `(.L_x_686) ;  /* 0x0000006a043c7947 */ /* 0x000fea000b800000 */
[----:B------:R-:W-:-:S13]  /*1b580*/  ELECT P6, URZ, PT ;  /* 0x00000000003f782f */ /* 0x000fda00038c0000 */
.L_x_685:
[----:B0-----:R-:W2:Y:S01]  /*1b590*/  LDL R7, [R1+0x20] ;  /* 0x0000200001077983 */ /* 0x001ea20000100800 */
[----:B------:R-:W-:Y:S01]  /*1b5a0*/  BSSY B1, `(.L_x_687) ;  /* 0x0000008000017945 */ /* 0x000fe20003800000 */
[----:B--2---:R-:W-:-:S05]  /*1b5b0*/  VIADD R7, R7, 0x1 ;  /* 0x0000000107077836 */ /* 0x004fca0000000000 */
[----:B------:R-:W-:-:S04]  /*1b5c0*/  LEA.HI R8, R7, R7, RZ, 0x1 ;  /* 0x0000000707087211 */ /* 0x000fc800078f08ff */
[----:B------:R-:W-:-:S05]  /*1b5d0*/  LOP3.LUT R8, R8, 0xfffffffe, RZ, 0xc0, !PT ;  /* 0xfffffffe08087812 */ /* 0x000fca00078ec0ff */
[----:B------:R-:W-:-:S05]  /*1b5e0*/  IMAD.IADD R7, R7, 0x1, -R8 ;  /* 0x0000000107077824 */ /* 0x000fca00078e0a08 */
[----:B------:R-:W-:-:S04]  /*1b5f0*/  SHF.L.U32 R7, R7, 0x1f, RZ ;  /* 0x0000001f07077819 */ /* 0x000fc800000006ff */
[----:B------:R-:W0:Y:S02]  /*1b600*/  SYNCS.PHASECHK.TRANS64.TRYWAIT P0, [R22+URZ+0x2a820], R7 ;  /* 0x02a82007160075a7 */ /* 0x000e24000800017f */
[----:B0-----:R-:W-:Y:S05]  /*1b610*/  @!P0 BRA `(.L_x_688) ;  /* 0x0000006800348947 */ /* 0x001fea0003800000 */
.L_x_838:
[----:B------:R-:W-:Y:S05]  /*1b620*/  BSYNC B1 ;  /* 0x0000000000017941 */ /* 0x000fea0003800000 */
.L_x_687:
[----:B------:R-:W-:Y:S04]  /*1b630*/  BSSY B1, `(.L_x_689) ;  /* 0x000007c000017945 */ /* 0x000fe80003800000 */
[----:B------:R-:W-:Y:S05]  /*1b640*/  @!P6 BRA `(.L_x_690) ;  /* 0x0000000400e8e947 */ /* 0x000fea0003800000 */
[----:B------:R-:W-:Y:S01]  /*1b650*/  LEA R11, R25, R22, 0x3 ;  /* 0x00000016190b7211 */ /* 0x000fe200078e18ff */
[----:B------:R-:W1:Y:S01]  /*1b660*/  S2R R8, SR_TID.X ;  /* 0x0000000000087919 */ /* 0x000e620000002100 */
[----:B------:R-:W-:Y:S01]  /*1b670*/  SHF.L.U32 R10, R30, 0x1f, RZ ;  /* 0x0000001f1e0a7819 */ /* 0x000fe200000006ff */
[----:B------:R-:W-:Y:S03]  /*1b680*/  BSSY B2, `(.L_x_691) ;  /* 0x0000005000027945 */ /* 0x000fe60003800000 */
[----:B------:R-:W2:Y:S01]  /*1b690*/  SYNCS.PHASECHK.TRANS64.TRYWAIT P0, [R11+URZ+0x2a8a0], R10 ;  /* 0x02a8a00a0b0075a7 */ /* 0x000ea2000800017f */
[----:B-1----:R-:W-:-:S04]  /*1b6a0*/  LOP3.LUT R8, R8, 0x7f, RZ, 0xc0, !PT ;  /* 0x0000007f08087812 */ /* 0x002fc800078ec0ff */
[----:B------:R-:W-:Y:S01]  /*1b6b0*/  ISETP.NE.AND P2, PT, R8, RZ, PT ;  /* 0x000000ff0800720c */ /* 0x000fe20003f45270 */
[----:B--2---:R-:W-:-:S12]  /*1b6c0*/  @!P0 BRA `(.L_x_692) ;  /* 0x00000068001c8947 */ /* 0x004fd80003800000 */
.L_x_839:
[----:B------:R-:W-:Y:S05]  /*1b6d0*/  BSYNC B2 ;  /* 0x0000000000027941 */ /* 0x000fea0003800000 */
.L_x_691:
[----:B------:R-:W-:Y:S04]  /*1b6e0*/  BSSY B2, `(.L_x_693) ;  /* 0x0000009000027945 */ /* 0x000fe80003800000 */
[----:B------:R-:W-:Y:S05]  /*1b6f0*/  @P2 BRA `(.L_x_694) ;  /* 0x00000000001c2947 */ /* 0x000fea0003800000 */
[----:B------:R-:W2:Y:S01]  /*1b700*/  S2R R8, SR_TID.X ;  /* 0x0000000000087919 */ /* 0x000ea20000002100 */
[----:B0-----:R-:W-:-:S04]  /*1b710*/  IMAD.MOV.U32 R7, RZ, RZ, 0x9000 ;  /* 0x00009000ff077424 */ /* 0x001fc800078e00ff */
[----:B------:R3:W-:Y:S01]  /*1b720*/  SYNCS.ARRIVE.TRANS64 RZ, [R11+URZ+0x2a890], R7 ;  /* 0x02a890070bff79a7 */ /* 0x0007e2000800003f */
[----:B--2---:R-:W-:-:S04]  /*1b730*/  LOP3.LUT R8, R8, 0x1f, RZ, 0xc0, !PT ;  /* 0x0000001f08087812 */ /* 0x004fc800078ec0ff */
[----:B------:R-:W-:-:S13]  /*1b740*/  ISETP.NE.AND P0, PT, R8, RZ, PT ;  /* 0x000000ff0800720c */ /* 0x000fda0003f05270 */
[----:B---3--:R-:W-:Y:S05]  /*1b750*/  @!P0 BRA `(.L_x_694) ;  /* 0x0000000000048947 */ /* 0x008fea0003800000 */
[----:B------:R-:W-:Y:S01]  /*1b760*/  BPT.TRAP 0x1 ;  /* 0x000000040000795c */ /* 0x000fe20000300000 */
.L_x_694:
[----:B------:R-:W-:Y:S05]  /*1b770*/  BSYNC B2 ;  /* 0x0000000000027941 */ /* 0x000fea0003800000 */
.L_x_693:
[----:B------:R-:W-:Y:S01]  /*1b780*/  IMAD.MOV.U32 R14, RZ, RZ, RZ ;  /* 0x000000ffff0e7224 */ /* 0x000fe200078e00ff */
[----:B------:R-:W-:Y:S01]  /*1b790*/  UIADD3 UR4, UP0, UR36, 0x570, URZ ;  /* 0x0000057024047890 */ /* 0x000fe2000ff1e03f */
[----:B------:R-:W-:Y:S01]  /*1b7a0*/  IMAD R8, R3, 0x60, R0 ;  /* 0x0000006003087824 */ /* 0x000fe200078e0200 */
[----:B------:R-:W-:Y:S01]  /*1b7b0*/  PLOP3.LUT P0, PT, PT, PT, PT, 0x80, 0x0 ;  /* 0x000000000000781c */ /* 0x000fe20003f0f070 */
[----:B------:R-:W-:Y:S01]  /*1b7c0*/  IMAD R9, R25, 0x9000, R22 ;  /* 0x0000900019097824 */ /* 0x000fe200078e0216 */
[----:B------:R-:W-:Y:S01]  /*1b7d0*/  R2UR UR10, R14 ;  /* 0x000000000e0a72ca */ /* 0x000fe200000e0000 */
[----:B0-----:R-:W-:Y:S01]  /*1b7e0*/  VIADD R7, R11, 0x2a890 ;  /* 0x0002a8900b077836 */ /* 0x001fe20000000000 */
[----:B------:R-:W-:Y:S01]  /*1b7f0*/  IADD3 R8, R8, -0x60, RZ ;  /* 0xffffffa008087810 */ /* 0x000fe20007ffe0ff */
[----:B------:R-:W-:Y:S01]  /*1b800*/  VIADD R12, R9, 0x18400 ;  /* 0x00018400090c7836 */ /* 0x000fe20000000000 */
[----:B------:R-:W-:Y:S01]  /*1b810*/  UIADD3.X UR5, URZ, UR37, URZ, UP0, !UPT ;  /* 0x000000253f057290 */ /* 0x000fe200087fe43f */
[----:B------:R-:W-:Y:S01]  /*1b820*/  UMOV UR6, 0x0 ;  /* 0x0000000000067882 */ /* 0x000fe20000000000 */
[----:B------:R-:W-:-:S10]  /*1b830*/  UMOV UR7, 0x12f00000 ;  /* 0x12f0000000077882 */ /* 0x000fd40000000000 */
.L_x_695:
[----:B------:R-:W-:-:S13]  /*1b840*/  @P0 ELECT P3, URZ, PT ;  /* 0x00000000003f082f */ /* 0x000fda0003860000 */
[----:B------:R-:W-:Y:S02]  /*1b850*/  @P3 R2UR UR13, R2 ;  /* 0x00000000020d32ca */ /* 0x000fe400000e0000 */
[----:B------:R-:W-:Y:S02]  /*1b860*/  @P3 R2UR UR12, R18 ;  /* 0x00000000120c32ca */ /* 0x000fe400000e0000 */
[----:B------:R-:W-:Y:S02]  /*1b870*/  @P3 R2UR UR11, R8 ;  /* 0x00000000080b32ca */ /* 0x000fe400000e0000 */
[----:B------:R-:W-:Y:S02]  /*1b880*/  @P3 R2UR UR9, R7 ;  /* 0x00000000070932ca */ /* 0x000fe400000e0000 */
[----:B------:R-:W-:Y:S02]  /*1b890*/  @P3 R2UR UR8, R12 ;  /* 0x000000000c0832ca */ /* 0x000fe400000e0000 */
[----:B------:R-:W-:-:S02]  /*1b8a0*/  @P3 PLOP3.LUT P0, PT, P3, PT, PT, 0x8, 0x0 ;  /* 0x000000000000381c */ /* 0x000fc40001f0e170 */
[----:B------:R-:W-:-:S09]  /*1b8b0*/  PLOP3.LUT P3, PT, PT, PT, PT, 0x8, 0x0 ;  /* 0x000000000000781c */ /* 0x000fd20003f6e170 */
[----:B------:R0:W-:Y:S02]  /*1b8c0*/  UTMALDG.4D [UR8], [UR4], desc[UR6] ;  /* 0x00000608040075b4 */ /* 0x0001e40008019000 */
[----:B0-----:R-:W-:Y:S05]  /*1b8d0*/  @P0 BRA.U.ANY `(.L_x_695) ;  /* 0xfffffffd00d80947 */ /* 0x001fea000393ffff */
[----:B------:R-:W-:Y:S01]  /*1b8e0*/  MOV R15, 0x40 ;  /* 0x00000040000f7802 */ /* 0x000fe20000000f00 */
[----:B------:R-:W-:Y:S01]  /*1b8f0*/  VIADD R12, R9, 0x1b400 ;  /* 0x0001b400090c7836 */ /* 0x000fe20000000000 */
[----:B------:R-:W-:Y:S01]  /*1b900*/  PLOP3.LUT P0, PT, PT, PT, PT, 0x80, 0x0 ;  /* 0x000000000000781c */ /* 0x000fe20003f0f070 */
[----:B------:R-:W-:Y:S01]  /*1b910*/  UMOV UR6, 0x0 ;  /* 0x0000000000067882 */ /* 0x000fe20000000000 */
[----:B------:R-:W-:Y:S01]  /*1b920*/  R2UR UR10, R15 ;  /* 0x000000000f0a72ca */ /* 0x000fe200000e0000 */
[----:B------:R-:W-:-:S14]  /*1b930*/  UMOV UR7, 0x12f00000 ;  /* 0x12f0000000077882 */ /* 0x000fdc0000000000 */
.L_x_696:
        /* <DEDUP_REMOVED lines=10> */
[----:B------:R-:W-:Y:S01]  /*1b9e0*/  PLOP3.LUT P0, PT, PT, PT, PT, 0x80, 0x0 ;  /* 0x000000000000781c */ /* 0x000fe20003f0f070 */
[----:B------:R-:W-:Y:S01]  /*1b9f0*/  VIADD R9, R9, 0x1e400 ;  /* 0x0001e40009097836 */ /* 0x000fe20000000000 */
[----:B------:R-:W-:Y:S01]  /*1ba00*/  UMOV UR6, 0x0 ;  /* 0x0000000000067882 */ /* 0x000fe20000000000 */
[----:B------:R-:W-:Y:S01]  /*1ba10*/  UMOV UR7, 0x12f00000 ;  /* 0x12f0000000077882 */ /* 0x000fe20000000000 */
[----:B------:R-:W-:-:S09]  /*1ba20*/  UMOV UR10, 0x80 ;  /* 0x00000080000a7882 */ /* 0x000fd20000000000 */
.L_x_697:
        /* <DEDUP_REMOVED lines=10> */
[----:B------:R-:W0:Y:S01]  /*1bad0*/  SYNCS.PHASECHK.TRANS64.TRYWAIT P0, [R11+URZ+0x2a8c0], R10 ;  /* 0x02a8c00a0b0075a7 */ /* 0x000e22000800017f */
[----:B------:R-:W-:Y:S04]  /*1bae0*/  BSSY B2, `(.L_x_698) ;  /* 0x0000002000027945 */ /* 0x000fe80003800000 */
[----:B0-----:R-:W-:Y:S05]  /*1baf0*/  @!P0 BRA `(.L_x_699) ;  /* 0x0000006400248947 */ /* 0x001fea0003800000 */
.L_x_840:
[----:B------:R-:W-:Y:S05]  /*1bb00*/  BSYNC B2 ;  /* 0x0000000000027941 */ /* 0x000fea0003800000 */
.L_x_698:
[----:B------:R-:W-:Y:S01]  /*1bb10*/  BSSY B2, `(.L_x_700) ;  /* 0x000000b000027945 */ /* 0x000fe20003800000 */
[----:B------:R-:W-:Y:S01]  /*1bb20*/  MOV R12, 0x0 ;  /* 0x00000000000c7802 */ /* 0x000fe20000000f00 */
[----:B------:R-:W-:Y:S02]  /*1bb30*/  IMAD.MOV.U32 R13, RZ, RZ, 0x12f00000 ;  /* 0x12f00000ff0d7424 */ /* 0x000fe400078e00ff */
[----:B------:R-:W-:Y:S05]  /*1bb40*/  @P2 BRA `(.L_x_701) ;  /* 0x00000000001c2947 */ /* 0x000fea0003800000 */
[----:B------:R-:W2:Y:S01]  /*1bb50*/  S2R R9, SR_TID.X ;  /* 0x0000000000097919 */ /* 0x000ea20000002100 */
[----:B------:R-:W-:-:S04]  /*1bb60*/  IMAD.MOV.U32 R7, RZ, RZ, 0x6000 ;  /* 0x00006000ff077424 */ /* 0x000fc800078e00ff */
[----:B------:R3:W-:Y:S01]  /*1bb70*/  SYNCS.ARRIVE.TRANS64 RZ, [R11+URZ+0x2a8b0], R7 ;  /* 0x02a8b0070bff79a7 */ /* 0x0007e2000800003f */
[----:B--2---:R-:W-:-:S04]  /*1bb80*/  LOP3.LUT R9, R9, 0x1f, RZ, 0xc0, !PT ;  /* 0x0000001f09097812 */ /* 0x004fc800078ec0ff */
[----:B------:R-:W-:-:S13]  /*1bb90*/  ISETP.NE.AND P0, PT, R9, RZ, PT ;  /* 0x000000ff0900720c */ /* 0x000fda0003f05270 */
[----:B---3--:R-:W-:Y:S05]  /*1bba0*/  @!P0 BRA `(.L_x_701) ;  /* 0x0000000000048947 */ /* 0x008fea0003800000 */
[----:B------:R-:W-:Y:S01]  /*1bbb0*/  BPT.TRAP 0x1 ;  /* 0x000000040000795c */ /* 0x000fe20000300000 */
.L_x_701:
[----:B------:R-:W-:Y:S05]  /*1bbc0*/  BSYNC B2 ;  /* 0x0000000000027941 */ /* 0x000fea0003800000 */
.L_x_700:
[----:B------:R-:W-:Y:S01]  /*1bbd0*/  R2UR UR10, R14 ;  /* 0x000000000e0a72ca */ /* 0x000fe200000e0000 */
[----:B------:R-:W-:Y:S01]  /*1bbe0*/  IMAD R7, R25, 0x6000, R22 ;  /* 0x0000600019077824 */ /* 0x000fe200078e0216 */
[----:B------:R-:W-:Y:S01]  /*1bbf0*/  R2UR UR6, R12 ;  /* 0x000000000c0672ca */ /* 0x000fe200000e0000 */
[----:B------:R-:W-:Y:S01]  /*1bc00*/  UIADD3 UR4, UP0, UR36, 0x670, URZ ;  /* 0x0000067024047890 */ /* 0x000fe2000ff1e03f */
[----:B------:R-:W-:Y:S01]  /*1bc10*/  R2UR UR7, R13 ;  /* 0x000000000d0772ca */ /* 0x000fe200000e0000 */
[----:B------:R-:W-:Y:S01]  /*1bc20*/  VIADD R9, R7, 0x400 ;  /* 0x0000040007097836 */ /* 0x000fe20000000000 */
[----:B------:R-:W-:Y:S01]  /*1bc30*/  PLOP3.LUT P0, PT, PT, PT, PT, 0x80, 0x0 ;  /* 0x000000000000781c */ /* 0x000fe20003f0f070 */
[----:B------:R-:W-:Y:S01]  /*1bc40*/  UIADD3.X UR5, URZ, UR37, URZ, UP0, !UPT ;  /* 0x000000253f057290 */ /* 0x000fe200087fe43f */
[----:B01----:R-:W-:-:S11]  /*1bc50*/  IADD3 R11, R11, 0x2a8b0, RZ ;  /* 0x0002a8b00b0b7810 */ /* 0x003fd60007ffe0ff */
.L_x_702:
        /* <DEDUP_REMOVED lines=10> */
[----:B------:R-:W-:Y:S01]  /*1bd00*/  R2UR UR10, R15 ;  /* 0x000000000f0a72ca */ /* 0x000fe200000e0000 */
[----:B------:R-:W-:Y:S01]  /*1bd10*/  VIADD R7, R7, 0x3400 ;  /* 0x0000340007077836 */ /* 0x000fe20000000000 */
[----:B------:R-:W-:Y:S02]  /*1bd20*/  R2UR UR6, R12 ;  /* 0x000000000c0672ca */ /* 0x000fe400000e0000 */
[----:B------:R-:W-:Y:S02]  /*1bd30*/  R2UR UR7, R13 ;  /* 0x000000000d0772ca */ /* 0x000fe400000e0000 */
[----:B------:R-:W-:-:S13]  /*1bd40*/  PLOP3.LUT P0, PT, PT, PT, PT, 0x80, 0x0 ;  /* 0x000000000000781c */ /* 0x000fda0003f0f070 */
.L_x_703:
        /* <DEDUP_REMOVED lines=9> */
[----:B-1----:R-:W-:Y:S05]  /*1bde0*/  @P0 BRA.U.ANY `(.L_x_703) ;  /* 0xfffffffd00d80947 */ /* 0x002fea000393ffff */
.L_x_690:
[----:B------:R-:W-:Y:S05]  /*1bdf0*/  BSYNC B1 ;  /* 0x0000000000017941 */ /* 0x000fea0003800000 */
.L_x_689:
[----:B------:R-:W-:Y:S01]  /*1be00*/  VIADD R11, R3, 0xfffffffe ;  /* 0xfffffffe030b7836 */ /* 0x000fe20000000000 */
[----:B------:R-:W-:Y:S02]  /*1be10*/  IADD3 R25, R25, 0x1, RZ ;  /* 0x0000000119197810 */ /* 0x000fe40007ffe0ff */
[----:B------:R-:W-:Y:S02]  /*1be20*/  PLOP3.LUT P0, PT, PT, PT, PT, 0x8, 0x0 ;  /* 0x000000000000781c */ /* 0x000fe40003f0e170 */
[----:B------:R-:W-:Y:S02]  /*1be30*/  ISETP.GE.AND P3, PT, R11, R6, PT ;  /* 0x000000060b00720c */ /* 0x000fe40003f66270 */
[----:B------:R-:W-:-:S04]  /*1be40*/  ISETP.NE.AND P2, PT, R25, 0x2, PT ;  /* 0x000000021900780c */ /* 0x000fc80003f45270 */
[----:B------:R-:W-:Y:S02]  /*1be50*/  SEL R3, RZ, 0x1, P2 ;  /* 0x00000001ff037807 */ /* 0x000fe40001000000 */
[----:B------:R-:W-:Y:S02]  /*1be60*/  SEL R25, R25, RZ, P2 ;  /* 0x000000ff19197207 */ /* 0x000fe40001000000 */
[----:B------:R-:W-:-:S03]  /*1be70*/  LOP3.LUT R30, R30, R3, RZ, 0x3c, !PT ;  /* 0x000000031e1e7212 */ /* 0x000fc600078e3cff */
[----:B------:R-:W-:Y:S05]  /*1be80*/  @!P3 BRA `(.L_x_683) ;  /* 0x000000080014b947 */ /* 0x000fea0003800000 */
.L_x_719:
[----:B------:R-:W-:Y:S05]  /*1be90*/  YIELD ;  /* 0x0000000000007946 */ /* 0x000fea0003800000 */
[----:B------:R-:W-:Y:S04]  /*1bea0*/  BSSY B1, `(.L_x_704) ;  /* 0x000007b000017945 */ /* 0x000fe80003800000 */
[----:B------:R-:W-:Y:S05]  /*1beb0*/  @!P6 BRA `(.L_x_705) ;  /* 0x0000000400e4e947 */ /* 0x000fea0003800000 */
[----:B------:R-:W-:Y:S01]  /*1bec0*/  IMAD R10, R25, 0x8, R22 ;  /* 0x00000008190a7824 */ /* 0x000fe200078e0216 */
[----:B------:R-:W-:Y:S01]  /*1bed0*/  SHF.L.U32 R9, R30, 0x1f, RZ ;  /* 0x0000001f1e097819 */ /* 0x000fe200000006ff */
[----:B------:R-:W1:Y:S01]  /*1bee0*/  S2R R3, SR_TID.X ;  /* 0x0000000000037919 */ /* 0x000e620000002100 */
[----:B------:R-:W-:Y:S02]  /*1bef0*/  BSSY B2, `(.L_x_706) ;  /* 0x0000005000027945 */ /* 0x000fe40003800000 */
[----:B------:R-:W2:Y:S01]  /*1bf00*/  SYNCS.PHASECHK.TRANS64.TRYWAIT P2, [R10+URZ+0x2a8a0], R9 ;  /* 0x02a8a0090a0075a7 */ /* 0x000ea2000804017f */
[----:B-1----:R-:W-:-:S04]  /*1bf10*/  LOP3.LUT R3, R3, 0x7f, RZ, 0xc0, !PT ;  /* 0x0000007f03037812 */ /* 0x002fc800078ec0ff */
[----:B------:R-:W-:Y:S01]  /*1bf20*/  ISETP.NE.AND P3, PT, R3, RZ, PT ;  /* 0x000000ff0300720c */ /* 0x000fe20003f65270 */
[----:B--2---:R-:W-:-:S12]  /*1bf30*/  @!P2 BRA `(.L_x_707) ;  /* 0x000000600028a947 */ /* 0x004fd80003800000 */
.L_x_841:
[----:B------:R-:W-:Y:S05]  /*1bf40*/  BSYNC B2 ;  /* 0x0000000000027941 */ /* 0x000fea0003800000 */
.L_x_706:
[----:B------:R-:W-:Y:S04]  /*1bf50*/  BSSY B2, `(.L_x_708) ;  /* 0x0000009000027945 */ /* 0x000fe80003800000 */
[----:B------:R-:W-:Y:S05]  /*1bf60*/  @P3 BRA `(.L_x_709) ;  /* 0x00000000001c3947 */ /* 0x000fea0003800000 */
[----:B0-----:R-:W0:Y:S01]  /*1bf70*/  S2R R7, SR_TID.X ;  /* 0x0000000000077919 */ /* 0x001e220000002100 */
[----:B------:R-:W-:-:S04]  /*1bf80*/  MOV R3, 0x9000 ;  /* 0x0000900000037802 */ /* 0x000fc80000000f00 */
[----:B------:R2:W-:Y:S01]  /*1bf90*/  SYNCS.ARRIVE.TRANS64 RZ, [R10+URZ+0x2a890], R3 ;  /* 0x02a890030aff79a7 */ /* 0x0005e2000800003f */
[----:B0-----:R-:W-:-:S04]  /*1bfa0*/  LOP3.LUT R7, R7, 0x1f, RZ, 0xc0, !PT ;  /* 0x0000001f07077812 */ /* 0x001fc800078ec0ff */
[----:B------:R-:W-:-:S13]  /*1bfb0*/  ISETP.NE.AND P2, PT, R7, RZ, PT ;  /* 0x000000ff0700720c */ /* 0x000fda0003f45270 */
[----:B--2---:R-:W-:Y:S05]  /*1bfc0*/  @!P2 BRA `(.L_x_709) ;  /* 0x000000000004a947 */ /* 0x004fea0003800000 */
[----:B------:R-:W-:Y:S01]  /*1bfd0*/  BPT.TRAP 0x1 ;  /* 0x000000040000795c */ /* 0x000fe20000300000 */
.L_x_709:
[----:B------:R-:W-:Y:S05]  /*1bfe0*/  BSYNC B2 ;  /* 0x0000000000027941 */ /* 0x000fea0003800000 */
.L_x_708:
[----:B------:R-:W-:Y:S01]  /*1bff0*/  IMAD.MOV.U32 R14, RZ, RZ, RZ ;  /* 0x000000ffff0e7224 */ /* 0x000fe200078e00ff */
[----:B------:R-:W-:Y:S01]  /*1c000*/  UIADD3 UR4, UP0, UR36, 0x570, URZ ;  /* 0x0000057024047890 */ /* 0x000fe2000ff1e03f */
[----:B------:R-:W-:Y:S01]  /*1c010*/  IMAD R8, R25, 0x9000, R22 ;  /* 0x0000900019087824 */ /* 0x000fe200078e0216 */
[----:B------:R-:W-:Y:S01]  /*1c020*/  PLOP3.LUT P2, PT, PT, PT, PT, 0x80, 0x0 ;  /* 0x000000000000781c */ /* 0x000fe20003f4f070 */
[----:B0-----:R-:W-:Y:S01]  /*1c030*/  IMAD R7, R11, 0x60, R0 ;  /* 0x000000600b077824 */ /* 0x001fe200078e0200 */
[----:B------:R-:W-:Y:S01]  /*1c040*/  R2UR UR10, R14 ;  /* 0x000000000e0a72ca */ /* 0x000fe200000e0000 */
[----:B------:R-:W-:Y:S01]  /*1c050*/  VIADD R3, R10, 0x2a890 ;  /* 0x0002a8900a037836 */ /* 0x000fe20000000000 */
[----:B------:R-:W-:Y:S01]  /*1c060*/  IADD3 R12, R8, 0x18400, RZ ;  /* 0x00018400080c7810 */ /* 0x000fe20007ffe0ff */
[----:B------:R-:W-:Y:S01]  /*1c070*/  UIADD3.X UR5, URZ, UR37, URZ, UP0, !UPT ;  /* 0x000000253f057290 */ /* 0x000fe200087fe43f */
[----:B------:R-:W-:Y:S01]  /*1c080*/  UMOV UR6, 0x0 ;  /* 0x0000000000067882 */ /* 0x000fe20000000000 */
[----:B------:R-:W-:-:S10]  /*1c090*/  UMOV UR7, 0x12f00000 ;  /* 0x12f0000000077882 */ /* 0x000fd40000000000 */
.L_x_710:
        /* <DEDUP_REMOVED lines=10> */
[----:B------:R-:W-:Y:S01]  /*1c140*/  IMAD.MOV.U32 R15, RZ, RZ, 0x40 ;  /* 0x00000040ff0f7424 */ /* 0x000fe200078e00ff */
[----:B------:R-:W-:Y:S01]  /*1c150*/  PLOP3.LUT P2, PT, PT, PT, PT, 0x80, 0x0 ;  /* 0x000000000000781c */ /* 0x000fe20003f4f070 */
[----:B------:R-:W-:Y:S01]  /*1c160*/  VIADD R12, R8, 0x1b400 ;  /* 0x0001b400080c7836 */ /* 0x000fe20000000000 */
[----:B------:R-:W-:Y:S01]  /*1c170*/  UMOV UR6, 0x0 ;  /* 0x0000000000067882 */ /* 0x000fe20000000000 */
[----:B------:R-:W-:Y:S01]  /*1c180*/  UMOV UR7, 0x12f00000 ;  /* 0x12f0000000077882 */ /* 0x000fe20000000000 */
[----:B------:R-:W-:-:S15]  /*1c190*/  R2UR UR10, R15 ;  /* 0x000000000f0a72ca */ /* 0x000fde00000e0000 */
.L_x_711:
        /* <DEDUP_REMOVED lines=11> */
[----:B------:R-:W-:Y:S01]  /*1c250*/  UMOV UR6, 0x0 ;  /* 0x0000000000067882 */ /* 0x000fe20000000000 */
[----:B------:R-:W-:Y:S01]  /*1c260*/  IADD3 R8, R8, 0x1e400, RZ ;  /* 0x0001e40008087810 */ /* 0x000fe20007ffe0ff */
[----:B------:R-:W-:Y:S01]  /*1c270*/  UMOV UR7, 0x12f00000 ;  /* 0x12f0000000077882 */ /* 0x000fe20000000000 */
[----:B------:R-:W-:-:S09]  /*1c280*/  UMOV UR10, 0x80 ;  /* 0x00000080000a7882 */ /* 0x000fd20000000000 */
.L_x_712:
        /* <DEDUP_REMOVED lines=13> */
.L_x_842:
[----:B------:R-:W-:Y:S05]  /*1c360*/  BSYNC B2 ;  /* 0x0000000000027941 */ /* 0x000fea0003800000 */
.L_x_713:
[----:B------:R-:W-:Y:S01]  /*1c370*/  BSSY B2, `(.L_x_715) ;  /* 0x000000b000027945 */ /* 0x000fe20003800000 */
[----:B------:R-:W-:Y:S02]  /*1c380*/  IMAD.MOV.U32 R12, RZ, RZ, 0x0 ;  /* 0x00000000ff0c7424 */ /* 0x000fe400078e00ff */
[----:B------:R-:W-:Y:S01]  /*1c390*/  IMAD.MOV.U32 R13, RZ, RZ, 0x12f00000 ;  /* 0x12f00000ff0d7424 */ /* 0x000fe200078e00ff */
[----:B------:R-:W-:Y:S06]  /*1c3a0*/  @P3 BRA `(.L_x_716) ;  /* 0x00000000001c3947 */ /* 0x000fec0003800000 */
[----:B------:R-:W2:Y:S01]  /*1c3b0*/  S2R R8, SR_TID.X ;  /* 0x0000000000087919 */ /* 0x000ea20000002100 */
[----:B------:R-:W-:-:S04]  /*1c3c0*/  MOV R3, 0x6000 ;  /* 0x0000600000037802 */ /* 0x000fc80000000f00 */
[----:B------:R3:W-:Y:S01]  /*1c3d0*/  SYNCS.ARRIVE.TRANS64 RZ, [R10+URZ+0x2a8b0], R3 ;  /* 0x02a8b0030aff79a7 */ /* 0x0007e2000800003f */
[----:B--2---:R-:W-:-:S04]  /*1c3e0*/  LOP3.LUT R8, R8, 0x1f, RZ, 0xc0, !PT ;  /* 0x0000001f08087812 */ /* 0x004fc800078ec0ff */
[----:B------:R-:W-:-:S13]  /*1c3f0*/  ISETP.NE.AND P2, PT, R8, RZ, PT ;  /* 0x000000ff0800720c */ /* 0x000fda0003f45270 */
[----:B---3--:R-:W-:Y:S05]  /*1c400*/  @!P2 BRA `(.L_x_716) ;  /* 0x000000000004a947 */ /* 0x008fea0003800000 */
[----:B------:R-:W-:Y:S01]  /*1c410*/  BPT.TRAP 0x1 ;  /* 0x000000040000795c */ /* 0x000fe20000300000 */
.L_x_716:
[----:B------:R-:W-:Y:S05]  /*1c420*/  BSYNC B2 ;  /* 0x0000000000027941 */ /* 0x000fea0003800000 */
.L_x_715:
[----:B------:R-:W-:Y:S01]  /*1c430*/  R2UR UR10, R14 ;  /* 0x000000000e0a72ca */ /* 0x000fe200000e0000 */
[----:B------:R-:W-:Y:S01]  /*1c440*/  IMAD R3, R25, 0x6000, R22 ;  /* 0x0000600019037824 */ /* 0x000fe200078e0216 */
[----:B------:R-:W-:Y:S01]  /*1c450*/  R2UR UR6, R12 ;  /* 0x000000000c0672ca */ /* 0x000fe200000e0000 */
[----:B------:R-:W-:Y:S01]  /*1c460*/  UIADD3 UR4, UP0, UR36, 0x670, URZ ;  /* 0x0000067024047890 */ /* 0x000fe2000ff1e03f */
[----:B------:R-:W-:Y:S01]  /*1c470*/  R2UR UR7, R13 ;  /* 0x000000000d0772ca */ /* 0x000fe200000e0000 */
[----:B01----:R-:W-:Y:S01]  /*1c480*/  VIADD R10, R10, 0x2a8b0 ;  /* 0x0002a8b00a0a7836 */ /* 0x003fe20000000000 */
[----:B------:R-:W-:Y:S01]  /*1c490*/  PLOP3.LUT P2, PT, PT, PT, PT, 0x80, 0x0 ;  /* 0x000000000000781c */ /* 0x000fe20003f4f070 */
[----:B------:R-:W-:Y:S01]  /*1c4a0*/  VIADD R8, R3, 0x400 ;  /* 0x0000040003087836 */ /* 0x000fe20000000000 */
[----:B------:R-:W-:-:S12]  /*1c4b0*/  UIADD3.X UR5, URZ, UR37, URZ, UP0, !UPT ;  /* 0x000000253f057290 */ /* 0x000fd800087fe43f */
.L_x_717:
        /* <DEDUP_REMOVED lines=10> */
[----:B------:R-:W-:Y:S02]  /*1c560*/  R2UR UR10, R15 ;  /* 0x000000000f0a72ca */ /* 0x000fe400000e0000 */
[----:B------:R-:W-:Y:S02]  /*1c570*/  R2UR UR6, R12 ;  /* 0x000000000c0672ca */ /* 0x000fe400000e0000 */
[----:B------:R-:W-:Y:S02]  /*1c580*/  R2UR UR7, R13 ;  /* 0x000000000d0772ca */ /* 0x000fe400000e0000 */
[----:B------:R-:W-:Y:S02]  /*1c590*/  PLOP3.LUT P2, PT, PT, PT, PT, 0x80, 0x0 ;  /* 0x000000000000781c */ /* 0x000fe40003f4f070 */
[----:B------:R-:W-:-:S11]  /*1c5a0*/  IADD3 R3, R3, 0x3400, RZ ;  /* 0x0000340003037810 */ /* 0x000fd60007ffe0ff */
.L_x_718:
        /* <DEDUP_REMOVED lines=10> */
.L_x_705:
[----:B------:R-:W-:Y:S05]  /*1c650*/  BSYNC B1 ;  /* 0x0000000000017941 */ /* 0x000fea0003800000 */
.L_x_704:
[----:B------:R-:W-:Y:S01]  /*1c660*/  ISETP.GT.AND P3, PT, R11, R6, PT ;  /* 0x000000060b00720c */ /* 0x000fe20003f64270 */
[----:B------:R-:W-:Y:S02]  /*1c670*/  VIADD R25, R25, 0x1 ;  /* 0x0000000119197836 */ /* 0x000fe40000000000 */
[----:B------:R-:W-:-:S03]  /*1c680*/  VIADD R11, R11, 0xffffffff ;  /* 0xffffffff0b0b7836 */ /* 0x000fc60000000000 */
[----:B------:R-:W-:-:S04]  /*1c690*/  ISETP.NE.AND P2, PT, R25, 0x2, PT ;  /* 0x000000021900780c */ /* 0x000fc80003f45270 */
[----:B------:R-:W-:Y:S02]  /*1c6a0*/  SEL R3, RZ, 0x1, P2 ;  /* 0x00000001ff037807 */ /* 0x000fe40001000000 */
[----:B------:R-:W-:Y:S02]  /*1c6b0*/  SEL R25, R25, RZ, P2 ;  /* 0x000000ff19197207 */ /* 0x000fe40001000000 */
[----:B------:R-:W-:Y:S01]  /*1c6c0*/  LOP3.LUT R30, R30, R3, RZ, 0x3c, !PT ;  /* 0x000000031e1e7212 */ /* 0x000fe200078e3cff */
[----:B------:R-:W-:Y:S06]  /*1c6d0*/  @P3 BRA `(.L_x_719) ;  /* 0xfffffff400ec3947 */ /* 0x000fec000383ffff */
.L_x_683:
[----:B------:R-:W-:Y:S05]  /*1c6e0*/  BSYNC B0 ;  /* 0x0000000000007941 */ /* 0x000fea0003800000 */
.L_x_682:
[----:B------:R-:W-:Y:S05]  /*1c6f0*/  @!P0 WARPSYNC.ALL ;  /* 0x0000000000008948 */ /* 0x000fea0003800000 */
[----:B------:R-:W-:Y:S01]  /*1c700*/  @!P0 BAR.SYNC.DEFER_BLOCKING 0xc, 0x180 ;  /* 0x0306000000008b1d */ /* 0x000fe20000010000 */
[----:B------:R-:W-:-:S05]  /*1c710*/  MOV R0, RZ ;  /* 0x000000ff00007202 */ /* 0x000fca0000000f00 */
[----:B------:R-:W-:Y:S04]  /*1c720*/  BSSY B0, `(.L_x_720) ;  /* 0x000001e000007945 */ /* 0x000fe80003800000 */
[----:B------:R-:W-:Y:S05]  /*1c730*/  @!P1 BRA `(.L_x_721) ;  /* 0x0000000000709947 */ /* 0x000fea0003800000 */
[----:B------:R-:W-:Y:S02]  /*1c740*/  ISETP.NE.AND P0, PT, R5, RZ, PT ;  /* 0x000000ff0500720c */ /* 0x000fe40003f05270 */
[----:B------:R-:W-:-:S11]  /*1c750*/  MOV R2, RZ ;  /* 0x000000ff00027202 */ /* 0x000fd60000000f00 */
[----:B------:R-:W1:Y:S02]  /*1c760*/  @!P0 LDC R5, c[0x0][0x9f0] ;  /* 0x00027c00ff058b82 */ /* 0x000e640000000800 */
[----:B-1----:R-:W-:-:S04]  /*1c770*/  IABS R0, R5 ;  /* 0x0000000500007213 */ /* 0x002fc80000000000 */
[----:B------:R-:W1:Y:S08]  /*1c780*/  I2F.RP R8, R0 ;  /* 0x0000000000087306 */ /* 0x000e700000209400 */
[----:B-1----:R-:W1:Y:S02]  /*1c790*/  MUFU.RCP R8, R8 ;  /* 0x0000000800087308 */ /* 0x002e640000001000 */
[----:B-1----:R-:W-:-:S06]  /*1c7a0*/  VIADD R9, R8, 0xffffffe ;  /* 0x0ffffffe08097836 */ /* 0x002fcc0000000000 */
[----:B------:R-:W0:Y:S02]  /*1c7b0*/  F2I.FTZ.U32.TRUNC.NTZ R3, R9 ;  /* 0x0000000900037305 */ /* 0x000e24000021f000 */
[----:B0-----:R-:W-:-:S04]  /*1c7c0*/  IMAD.MOV R7, RZ, RZ, -R3 ;  /* 0x000000ffff077224 */ /* 0x001fc800078e0a03 */
[----:B------:R-:W-:-:S04]  /*1c7d0*/  IMAD R7, R7, R0, RZ ;  /* 0x0000000007077224 */ /* 0x000fc800078e02ff */
[----:B------:R-:W-:Y:S01]  /*1c7e0*/  IMAD.HI.U32 R6, R3, R7, R2 ;  /* 0x0000000703067227 */ /* 0x000fe200078e0002 */
[----:B------:R-:W-:Y:S02]  /*1c7f0*/  IADD3 R3, R4, -0x1, R5 ;  /* 0xffffffff04037810 */ /* 0x000fe40007ffe005 */
[----:B------:R-:W-:Y:S02]  /*1c800*/  IABS R7, R5 ;  /* 0x0000000500077213 */ /* 0x000fe40000000000 */
[----:B------:R-:W-:Y:S02]  /*1c810*/  IABS R2, R3 ;  /* 0x0000000300027213 */ /* 0x000fe40000000000 */
[----:B------:R-:W-:Y:S01]  /*1c820*/  LOP3.LUT R3, R3, R5, RZ, 0x3c, !PT ;  /* 0x0000000503037212 */ /* 0x000fe200078e3cff */
[----:B------:R-:W-:Y:S02]  /*1c830*/  IMAD.MOV R7, RZ, RZ, -R7 ;  /* 0x000000ffff077224 */ /* 0x000fe400078e0a07 */
[----:B------:R-:W-:Y:S01]  /*1c840*/  IMAD.HI.U32 R6, R6, R2, RZ ;  /* 0x0000000206067227 */ /* 0x000fe200078e00ff */
[----:B------:R-:W-:-:S03]  /*1c850*/  ISETP.GE.AND P2, PT, R3, RZ, PT ;  /* 0x000000ff0300720c */ /* 0x000fc60003f46270 */
[----:B------:R-:W-:-:S05]  /*1c860*/  IMAD R7, R6, R7, R2 ;  /* 0x0000000706077224 */ /* 0x000fca00078e0202 */
[----:B------:R-:W-:-:S13]  /*1c870*/  ISETP.GT.U32.AND P1, PT, R0, R7, PT ;  /* 0x000000070000720c */ /* 0x000fda0003f24070 */
[----:B------:R-:W-:Y:S01]  /*1c880*/  @!P1 IMAD.IADD R7, R7, 0x1, -R0 ;  /* 0x0000000107079824 */ /* 0x000fe200078e0a00 */
[----:B------:R-:W-:Y:S02]  /*1c890*/  @!P1 IADD3 R6, R6, 0x1, RZ ;  /* 0x0000000106069810 */ /* 0x000fe40007ffe0ff */
[----:B------:R-:W-:Y:S02]  /*1c8a0*/  ISETP.NE.AND P1, PT, R5, RZ, PT ;  /* 0x000000ff0500720c */ /* 0x000fe40003f25270 */
[----:B------:R-:W-:-:S13]  /*1c8b0*/  ISETP.GE.U32.AND P0, PT, R7, R0, PT ;  /* 0x000000000700720c */ /* 0x000fda0003f06070 */
[----:B------:R-:W-:-:S04]  /*1c8c0*/  @P0 VIADD R6, R6, 0x1 ;  /* 0x0000000106060836 */ /* 0x000fc80000000000 */
[----:B------:R-:W-:-:S05]  /*1c8d0*/  IMAD.MOV.U32 R0, RZ, RZ, R6 ;  /* 0x000000ffff007224 */ /* 0x000fca00078e0006 */
[----:B------:R-:W-:Y:S02]  /*1c8e0*/  @!P2 IADD3 R0, -R0, RZ, RZ ;  /* 0x000000ff0000a210 */ /* 0x000fe40007ffe1ff */
[----:B------:R-:W-:-:S07]  /*1c8f0*/  @!P1 LOP3.LUT R0, RZ, R5, RZ, 0x33, !PT ;  /* 0x00000005ff009212 */ /* 0x000fce00078e33ff */
.L_x_721:
[----:B------:R-:W-:Y:S05]  /*1c900*/  BSYNC B0 ;  /* 0x0000000000007941 */ /* 0x000fea0003800000 */
.L_x_720:
[-C--:B------:R-:W-:Y:S01]  /*1c910*/  IMAD R37, R37, R0.reuse, RZ ;  /* 0x0000000025257224 */ /* 0x080fe200078e02ff */
[----:B------:R-:W-:Y:S04]  /*1c920*/  BSSY B7, `(.L_x_722) ;  /* 0x000036c000077945 */ /* 0x000fe80003800000 */
[----:B------:R-:W-:-:S04]  /*1c930*/  VIADDMNMX R29, R37, R0, R4, PT ;  /* 0x00000000251d7246 */ /* 0x000fc80003800104 */
[----:B------:R-:W-:Y:S01]  /*1c940*/  ISETP.GT.AND P0, PT, R29, R37, PT ;  /* 0x000000251d00720c */ /* 0x000fe20003f04270 */
[----:B------:R1:W-:-:S12]  /*1c950*/  STL [R1+0x18], R29 ;  /* 0x0000181d01007387 */ /* 0x0003d80000100800 */
[----:B-1----:R-:W-:Y:S05]  /*1c960*/  @P0 BRA `(.L_x_723) ;  /* 0x0000000000440947 */ /* 0x002fea0003800000 */
[----:B------:R-:W1:Y:S02]  /*1c970*/  S2R R2, SR_TID.X ;  /* 0x0000000000027919 */ /* 0x000e640000002100 */
[----:B-1----:R-:W-:-:S04]  /*1c980*/  LOP3.LUT R2, R2, 0x7f, RZ, 0xc0, !PT ;  /* 0x0000007f02027812 */ /* 0x002fc800078ec0ff */
[----:B------:R-:W-:-:S13]  /*1c990*/  ISETP.NE.AND P0, PT, R2, RZ, PT ;  /* 0x000000ff0200720c */ /* 0x000fda0003f05270 */
[----:B------:R-:W-:Y:S05]  /*1c9a0*/  @P0 BRA `(.L_x_724) ;  /* 0x00000034008c0947 */ /* 0x000fea0003800000 */
[----:B------:R-:W1:Y:S01]  /*1c9b0*/  S2R R5, SR_LANEID ;  /* 0x0000000000057919 */ /* 0x000e620000000000 */
[----:B------:R-:W-:Y:S01]  /*1c9c0*/  VOTEU.ANY UR4, UPT, PT ;  /* 0x0000000000047886 */ /* 0x000fe200038e0100 */
[----:B------:R-:W2:Y:S01]  /*1c9d0*/  LDC.64 R2, c[0x0][0xc60] ;  /* 0x00031800ff027b82 */ /* 0x000ea20000000a00 */
[----:B------:R-:W1:Y:S02]  /*1c9e0*/  FLO.U32 R0, UR4 ;  /* 0x0000000400007d00 */ /* 0x000e6400080e0000 */
[----:B-1----:R-:W-:-:S06]  /*1c9f0*/  ISETP.EQ.U32.AND P0, PT, R0, R5, PT ;  /* 0x000000050000720c */ /* 0x002fcc0003f02070 */
[----:B------:R-:W2:Y:S07]  /*1ca00*/  POPC R5, UR4 ;  /* 0x0000000400057d09 */ /* 0x000eae0008000000 */
[----:B--2---:R-:W2:Y:S01]  /*1ca10*/  @P0 ATOMG.E.ADD.STRONG.GPU PT, R3, desc[UR56][R2.64], R5 ;  /* 0x00000005020309a8 */ /* 0x004ea200081ee1f8 */
[----:B------:R-:W1:Y:S02]  /*1ca20*/  S2R R4, SR_LTMASK ;  /* 0x0000000000047919 */ /* 0x000e640000003900 */
[----:B-1----:R-:W-:-:S04]  /*1ca30*/  LOP3.LUT R4, R4, UR4, RZ, 0xc0, !PT ;  /* 0x0000000404047c12 */ /* 0x002fc8000f8ec0ff */
[----:B0-----:R-:W0:Y:S01]  /*1ca40*/  POPC R7, R4 ;  /* 0x0000000400077309 */ /* 0x001e220000000000 */
[----:B--2---:R-:W0:Y:S02]  /*1ca50*/  SHFL.IDX PT, R0, R3, R0, 0x1f ;  /* 0x00001f0003007589 */ /* 0x004e2400000e0000 */
[----:B0-----:R-:W-:Y:S01]  /*1ca60*/  IADD3 R16, R0, UR38, R7 ;  /* 0x0000002600107c10 */ /* 0x001fe2000fffe007 */
[----:B------:R-:W-:Y:S06]  /*1ca70*/  BRA `(.L_x_724) ;  /* 0x0000003400587947 */ /* 0x000fec0003800000 */
.L_x_723:
        /* <DEDUP_REMOVED lines=10> */
[----:B------:R-:W1:Y:S01]  /*1cb20*/  LDC.64 R2, c[0x4][R2] ;  /* 0x0100000002027b82 */ /* 0x000e620000000a00 */
[----:B------:R-:W-:Y:S01]  /*1cb30*/  IMAD.U32 R6, RZ, RZ, UR8 ;  /* 0x00000008ff067e24 */ /* 0x000fe2000f8e00ff */
[----:B------:R-:W-:Y:S01]  /*1cb40*/  MOV R10, UR4 ;  /* 0x00000004000a7c02 */ /* 0x000fe20008000f00 */
[----:B0-----:R-:W-:Y:S01]  /*1cb50*/  IMAD.U32 R7, RZ, RZ, UR9 ;  /* 0x00000009ff077e24 */ /* 0x001fe2000f8e00ff */
[----:B------:R-:W-:Y:S01]  /*1cb60*/  MOV R12, 0x1 ;  /* 0x00000001000c7802 */ /* 0x000fe20000000f00 */
[----:B------:R-:W-:-:S02]  /*1cb70*/  IMAD.U32 R11, RZ, RZ, UR5 ;  /* 0x00000005ff0b7e24 */ /* 0x000fc4000f8e00ff */
[----:B------:R-:W-:Y:S02]  /*1cb80*/  IMAD.MOV.U32 R8, RZ, RZ, 0x70 ;  /* 0x00000070ff087424 */ /* 0x000fe400078e00ff */
[----:B------:R-:W-:-:S07]  /*1cb90*/  IMAD.MOV.U32 R13, RZ, RZ, RZ ;  /* 0x000000ffff0d7224 */ /* 0x000fce00078e00ff */
[----:B------:R-:W-:-:S07]  /*1cba0*/  LEPC R20, `(.L_x_726) ;  /* 0x000000001014794e */ /* 0x000fce0000000000 */
[----:B-1----:R-:W-:Y:S05]  /*1cbb0*/  CALL.ABS.NOINC R2 ;  /* 0x0000000002007343 */ /* 0x002fea0003c00000 */
.L_x_726:
[----:B------:R-:W-:Y:S05]  /*1cbc0*/  BSYNC B6 ;  /* 0x0000000000067941 */ /* 0x000fea0003800000 */
.L_x_725:
        /* <DEDUP_REMOVED lines=8> */
[----:B------:R1:W2:Y:S01]  /*1cc50*/  LDC.64 R2, c[0x4][R26] ;  /* 0x010000001a027b82 */ /* 0x0002a20000000a00 */
[----:B------:R-:W-:Y:S01]  /*1cc60*/  MOV R4, UR6 ;  /* 0x0000000600047c02 */ /* 0x000fe20008000f00 */
[----:B------:R-:W-:Y:S01]  /*1cc70*/  IMAD.U32 R5, RZ, RZ, UR7 ;  /* 0x00000007ff057e24 */ /* 0x000fe2000f8e00ff */
[----:B0-----:R-:W-:Y:S01]  /*1cc80*/  MOV R7, UR9 ;  /* 0x0000000900077c02 */ /* 0x001fe20008000f00 */
[----:B------:R-:W-:Y:S01]  /*1cc90*/  IMAD.U32 R6, RZ, RZ, UR8 ;  /* 0x00000008ff067e24 */ /* 0x000fe2000f8e00ff */
[----:B------:R-:W-:Y:S01]  /*1cca0*/  MOV R8, 0x70 ;  /* 0x0000007000087802 */ /* 0x000fe20000000f00 */
[----:B------:R-:W-:-:S02]  /*1ccb0*/  IMAD.U32 R10, RZ, RZ, UR4 ;  /* 0x00000004ff0a7e24 */ /* 0x000fc4000f8e00ff */
[----:B------:R-:W-:Y:S02]  /*1ccc0*/  IMAD.U32 R11, RZ, RZ, UR5 ;  /* 0x00000005ff0b7e24 */ /* 0x000fe4000f8e00ff */
[----:B------:R-:W-:Y:S02]  /*1ccd0*/  IMAD.MOV.U32 R12, RZ, RZ, 0x1 ;  /* 0x00000001ff0c7424 */ /* 0x000fe400078e00ff */
[----:B-1----:R-:W-:-:S07]  /*1cce0*/  IMAD.MOV.U32 R13, RZ, RZ, RZ ;  /* 0x000000ffff0d7224 */ /* 0x002fce00078e00ff */
[----:B------:R-:W-:-:S07]  /*1ccf0*/  LEPC R20, `(.L_x_729) ;  /* 0x000000001014794e */ /* 0x000fce0000000000 */
[----:B--2---:R-:W-:Y:S05]  /*1cd00*/  CALL.ABS.NOINC R2 ;  /* 0x0000000002007343 */ /* 0x004fea0003c00000 */
.L_x_729:
[----:B------:R0:W1:Y:S01]  /*1cd10*/  LDC.64 R2, c[0x4][R26] ;  /* 0x010000001a027b82 */ /* 0x0000620000000a00 */
[----:B------:R-:W-:Y:S01]  /*1cd20*/  ULDC.64 UR4, c[0x4][0xf0] ;  /* 0x01003c0000047ab9 */ /* 0x000fe20000000a00 */
[----:B------:R-:W-:Y:S01]  /*1cd30*/  ULDC.64 UR6, c[0x4][0xf8] ;  /* 0x01003e0000067ab9 */ /* 0x000fe20000000a00 */
[----:B------:R-:W-:Y:S01]  /*1cd40*/  ULDC.64 UR8, c[0x4][0x80] ;  /* 0x0100200000087ab9 */ /* 0x000fe20000000a00 */
[----:B------:R-:W-:Y:S01]  /*1cd50*/  MOV R4, UR4 ;  /* 0x0000000400047c02 */ /* 0x000fe20008000f00 */
[----:B------:R-:W-:Y:S01]  /*1cd60*/  IMAD.U32 R5, RZ, RZ, UR5 ;  /* 0x00000005ff057e24 */ /* 0x000fe2000f8e00ff */
[----:B------:R-:W-:Y:S01]  /*1cd70*/  MOV R7, UR7 ;  /* 0x0000000700077c02 */ /* 0x000fe20008000f00 */
[----:B------:R-:W-:Y:S01]  /*1cd80*/  IMAD.U32 R6, RZ, RZ, UR6 ;  /* 0x00000006ff067e24 */ /* 0x000fe2000f8e00ff */
[----:B------:R-:W-:Y:S01]  /*1cd90*/  MOV R8, 0x70 ;  /* 0x0000007000087802 */ /* 0x000fe20000000f00 */
[----:B------:R-:W-:Y:S02]  /*1cda0*/  IMAD.U32 R10, RZ, RZ, UR8 ;  /* 0x00000008ff0a7e24 */ /* 0x000fe4000f8e00ff */
[----:B------:R-:W-:-:S02]  /*1cdb0*/  IMAD.U32 R11, RZ, RZ, UR9 ;  /* 0x00000009ff0b7e24 */ /* 0x000fc4000f8e00ff */
[----:B------:R-:W-:Y:S02]  /*1cdc0*/  IMAD.MOV.U32 R12, RZ, RZ, 0x1 ;  /* 0x00000001ff0c7424 */ /* 0x000fe400078e00ff */
[----:B0-----:R-:W-:-:S07]  /*1cdd0*/  IMAD.MOV.U32 R13, RZ, RZ, RZ ;  /* 0x000000ffff0d7224 */ /* 0x001fce00078e00ff */
[----:B------:R-:W-:-:S07]  /*1cde0*/  LEPC R20, `(.L_x_728) ;  /* 0x000000001014794e */ /* 0x000fce0000000000 */
[----:B-1----:R-:W-:Y:S05]  /*1cdf0*/  CALL.ABS.NOINC R2 ;  /* 0x0000000002007343 */ /* 0x002fea0003c00000 */
.L_x_728:
[----:B------:R-:W-:Y:S05]  /*1ce00*/  BSYNC B6 ;  /* 0x0000000000067941 */ /* 0x000fea0003800000 */
.L_x_727:
[----:B------:R-:W2:Y:S01]  /*1ce10*/  LDL R20, [R1] ;  /* 0x0000000001147983 */ /* 0x000ea20000100800 */
[----:B------:R-:W-:Y:S01]  /*1ce20*/  ULDC.64 UR4, c[0x0][0x9f8] ;  /* 0x00027e0000047ab9 */ /* 0x000fe20000000a00 */
[----:B------:R-:W1:Y:S01]  /*1ce30*/  LDC R0, c[0x0][0x430] ;  /* 0x00010c00ff007b82 */ /* 0x000e620000000800 */
[----:B------:R-:W-:Y:S01]  /*1ce40*/  ISETP.NE.U32.AND P0, PT, RZ, UR4, PT ;  /* 0x00000004ff007c0c */ /* 0x000fe2000bf05070 */
[----:B------:R-:W3:Y:S03]  /*1ce50*/  LDL.LU R8, [R1+0x38] ;  /* 0x0000380001087983 */ /* 0x000ee60000300800 */
[----:B------:R-:W-:Y:S01]  /*1ce60*/  ISETP.NE.AND.EX P0, PT, RZ, UR5, PT, P0 ;  /* 0x00000005ff007c0c */ /* 0x000fe2000bf05300 */
[----:B------:R-:W4:-:S12]  /*1ce70*/  S2R R21, SR_TID.X ;  /* 0x0000000000157919 */ /* 0x000f180000002100 */
[----:B------:R-:W-:Y:S01]  /*1ce80*/  @P0 IADD3 R2, P1, R23, UR4, RZ ;  /* 0x0000000417020c10 */ /* 0x000fe2000ff3e0ff */
[----:B------:R-:W0:Y:S01]  /*1ce90*/  S2R R9, SR_TID.X ;  /* 0x0000000000097919 */ /* 0x000e220000002100 */
[----:B------:R-:W-:Y:S01]  /*1cea0*/  VIADD R26, R29, 0xffffffff ;  /* 0xffffffff1d1a7836 */ /* 0x000fe20000000000 */
[----:B------:R-:W-:Y:S01]  /*1ceb0*/  ULDC UR4, c[0x0][0x320] ;  /* 0x0000c80000047ab9 */ /* 0x000fe20000000800 */
[----:B------:R-:W-:-:S05]  /*1cec0*/  @P0 IADD3.X R3, R24, UR5, RZ, P1, !PT ;  /* 0x0000000518030c10 */ /* 0x000fca0008ffe4ff */
[----:B------:R2:W3:Y:S01]  /*1ced0*/  @P0 LDG.E R32, desc[UR56][R2.64] ;  /* 0x0000003802200981 */ /* 0x0004e2000c1e1900 */
[----:B-1----:R-:W-:Y:S02]  /*1cee0*/  ISETP.NE.AND P1, PT, R0, 0x1, PT ;  /* 0x000000010000780c */ /* 0x002fe40003f25270 */
[----:B----4-:R-:W-:-:S11]  /*1cef0*/  LOP3.LUT R21, R21, 0x7f, RZ, 0xc0, !PT ;  /* 0x0000007f15157812 */ /* 0x010fd600078ec0ff */
[----:B------:R-:W1:Y:S01]  /*1cf00*/  @P1 LDC R4, c[0x0][0x434] ;  /* 0x00010d00ff041b82 */ /* 0x000e620000000800 */
[----:B------:R-:W-:-:S07]  /*1cf10*/  SHF.R.U32.HI R21, RZ, 0x3, R21 ;  /* 0x00000003ff157819 */ /* 0x000fce0000011615 */
[----:B------:R-:W4:Y:S01]  /*1cf20*/  @P1 LDC R6, c[0x0][0x438] ;  /* 0x00010e00ff061b82 */ /* 0x000f220000000800 */
[----:B0-----:R-:W-:-:S04]  /*1cf30*/  SHF.L.U32 R9, R9, 0x4, RZ ;  /* 0x0000000409097819 */ /* 0x001fc800000006ff */
[----:B------:R-:W-:Y:S02]  /*1cf40*/  LOP3.LUT R9, R21, 0x70, R9, 0xf8, !PT ;  /* 0x0000007015097812 */ /* 0x000fe400078ef809 */
[----:B------:R-:W0:Y:S03]  /*1cf50*/  S2R R21, SR_TID.X ;  /* 0x0000000000157919 */ /* 0x000e260000002100 */
[----:B------:R-:W-:-:S05]  /*1cf60*/  IMAD R7, R26, 0x60, R9 ;  /* 0x000000601a077824 */ /* 0x000fca00078e0209 */
[----:B------:R-:W-:-:S04]  /*1cf70*/  ISETP.GE.AND P0, PT, R7, R36, PT ;  /* 0x000000240700720c */ /* 0x000fc80003f06270 */
[----:B------:R-:W-:Y:S01]  /*1cf80*/  ISETP.GT.U32.OR P0, PT, R9, 0x5f, P0 ;  /* 0x0000005f0900780c */ /* 0x000fe20000704470 */
[----:B0-----:R-:W-:-:S05]  /*1cf90*/  IMAD.SHL.U32 R21, R21, 0x8, RZ ;  /* 0x0000000815157824 */ /* 0x001fca00078e00ff */
[----:B------:R-:W-:Y:S01]  /*1cfa0*/  LOP3.LUT R21, R21, 0x38, RZ, 0xc0, !PT ;  /* 0x0000003815157812 */ /* 0x000fe200078ec0ff */
[----:B------:R-:W-:Y:S01]  /*1cfb0*/  UMOV UR5, 0xffffffff ;  /* 0xffffffff00057882 */ /* 0x000fe20000000000 */
[----:B--2---:R-:W-:-:S04]  /*1cfc0*/  IMAD.IADD R5, R7, 0x1, R20 ;  /* 0x0000000107057824 */ /* 0x004fc800078e0214 */
[----:B-1----:R-:W-:Y:S01]  /*1cfd0*/  @P1 IMAD.HI.U32 R7, R5, R4, RZ ;  /* 0x0000000405071227 */ /* 0x002fe200078e00ff */
[----:B------:R-:W-:-:S04]  /*1cfe0*/  MOV R4, R5 ;  /* 0x0000000500047202 */ /* 0x000fc80000000f00 */
[----:B----4-:R-:W-:-:S05]  /*1cff0*/  @P1 SHF.R.U32.HI R4, RZ, R6, R7 ;  /* 0x00000006ff041219 */ /* 0x010fca0000011607 */
[----:B------:R-:W-:-:S04]  /*1d000*/  IMAD.MOV R2, RZ, RZ, -R4 ;  /* 0x000000ffff027224 */ /* 0x000fc800078e0a04 */
[----:B------:R-:W-:Y:S02]  /*1d010*/  IMAD R0, R0, R2, R5 ;  /* 0x0000000200007224 */ /* 0x000fe400078e0205 */
[----:B------:R-:W0:Y:S01]  /*1d020*/  @!P0 LDC.64 R2, c[0x0][0x428] ;  /* 0x00010a00ff028b82 */ /* 0x000e220000000a00 */
[----:B------:R-:W-:-:S04]  /*1d030*/  LOP3.LUT R20, R21, 0x40, RZ, 0xfc, !PT ;  /* 0x0000004015147812 */ /* 0x000fc800078efcff */
[----:B------:R-:W-:Y:S02]  /*1d040*/  ISETP.GE.AND P2, PT, R20, UR4, PT ;  /* 0x0000000414007c0c */ /* 0x000fe4000bf46270 */
[----:B------:R-:W-:Y:S01]  /*1d050*/  ISETP.GE.AND P1, PT, R21, UR4, PT ;  /* 0x0000000415007c0c */ /* 0x000fe2000bf26270 */
[----:B------:R-:W-:Y:S01]  /*1d060*/  ULDC UR4, c[0x0][0x2f4] ;  /* 0x0000bd0000047ab9 */ /* 0x000fe20000000800 */
[----:B------:R-:W-:Y:S02]  /*1d070*/  SEL R5, RZ, 0xffffffff, P2 ;  /* 0xffffffffff057807 */ /* 0x000fe40001000000 */
[----:B------:R-:W-:Y:S02]  /*1d080*/  SEL R29, RZ, 0x1, P1 ;  /* 0x00000001ff1d7807 */ /* 0x000fe40000800000 */
[----:B------:R-:W-:Y:S02]  /*1d090*/  SHF.L.U32 R6, R5, 0x1, RZ ;  /* 0x0000000105067819 */ /* 0x000fe400000006ff */
[----:B---3--:R-:W-:-:S02]  /*1d0a0*/  SHF.R.S32.HI R10, RZ, 0x1f, R32 ;  /* 0x0000001fff0a7819 */ /* 0x008fc40000011420 */
[----:B------:R-:W-:Y:S02]  /*1d0b0*/  LOP3.LUT R29, R6, 0x2, R29, 0xe2, !PT ;  /* 0x00000002061d7812 */ /* 0x000fe400078ee21d */
[--C-:B------:R-:W-:Y:S01]  /*1d0c0*/  @!P0 SHF.R.S32.HI R5, RZ, 0x1f, R4.reuse ;  /* 0x0000001fff058819 */ /* 0x100fe20000011404 */
[-C--:B0-----:R-:W-:Y:S02]  /*1d0d0*/  @!P0 IMAD R6, R10, R2.reuse, RZ ;  /* 0x000000020a068224 */ /* 0x081fe400078e02ff */
[----:B------:R-:W-:-:S04]  /*1d0e0*/  @!P0 IMAD.WIDE.U32 R4, R32, R2, R4 ;  /* 0x0000000220048225 */ /* 0x000fc800078e0004 */
[----:B------:R-:W-:Y:S02]  /*1d0f0*/  @!P0 IMAD R6, R32, R3, R6 ;  /* 0x0000000320068224 */ /* 0x000fe400078e0206 */
[----:B------:R-:W0:Y:S02]  /*1d100*/  @!P0 LDC.64 R2, c[0x0][0x418] ;  /* 0x00010600ff028b82 */ /* 0x000e240000000a00 */
[----:B------:R-:W-:Y:S01]  /*1d110*/  @!P0 IMAD.IADD R6, R5, 0x1, R6 ;  /* 0x0000000105068824 */ /* 0x000fe200078e0206 */
[----:B------:R-:W-:Y:S02]  /*1d120*/  MOV R7, UR39 ;  /* 0x0000002700077c02 */ /* 0x000fe40008000f00 */
[----:B0-----:R-:W-:-:S04]  /*1d130*/  @!P0 LEA R2, P1, R4, R2, 0x2 ;  /* 0x0000000204028211 */ /* 0x001fc800078210ff */
[----:B------:R-:W-:Y:S01]  /*1d140*/  @!P0 LEA.HI.X R3, R4, R3, R6, 0x2, P1 ;  /* 0x0000000304038211 */ /* 0x000fe200008f1406 */
[----:B------:R-:W-:-:S06]  /*1d150*/  IMAD.MOV.U32 R4, RZ, RZ, RZ ;  /* 0x000000ffff047224 */ /* 0x000fcc00078e00ff */
[----:B------:R0:W5:Y:S01]  /*1d160*/  @!P0 LDG.E R4, desc[UR56][R2.64] ;  /* 0x0000003802048981 */ /* 0x000162000c1e1900 */
[----:B------:R-:W-:Y:S02]  /*1d170*/  ISETP.GT.U32.AND P0, PT, R9, 0x5f, PT ;  /* 0x0000005f0900780c */ /* 0x000fe40003f04070 */
[----:B------:R-:W-:Y:S02]  /*1d180*/  ISETP.NE.AND P3, PT, R7, 0x3, PT ;  /* 0x000000030700780c */ /* 0x000fe40003f65270 */
[----:B------:R-:W-:Y:S02]  /*1d190*/  LOP3.LUT R8, R8, 0xfffffff7, RZ, 0xc0, !PT ;  /* 0xfffffff708087812 */ /* 0x000fe400078ec0ff */
[----:B------:R-:W-:-:S07]  /*1d1a0*/  ISETP.GE.AND P2, PT, R21, UR4, PT ;  /* 0x0000000415007c0c */ /* 0x000fce000bf46270 */
[----:B------:R-:W-:-:S04]  /*1d1b0*/  @P0 LOP3.LUT R8, R8, 0x8, RZ, 0xfc, !PT ;  /* 0x0000000808080812 */ /* 0x000fc800078efcff */
[----:B------:R-:W-:-:S04]  /*1d1c0*/  LOP3.LUT R8, R8, 0xffffffef, RZ, 0xc0, !PT ;  /* 0xffffffef08087812 */ /* 0x000fc800078ec0ff */
[----:B------:R-:W-:-:S04]  /*1d1d0*/  @P3 LOP3.LUT R8, R8, 0x10, RZ, 0xfc, !PT ;  /* 0x0000001008083812 */ /* 0x000fc800078efcff */
[----:B------:R-:W-:Y:S02]  /*1d1e0*/  LOP3.LUT R8, R8, 0xfffffffb, RZ, 0xc0, !PT ;  /* 0xfffffffb08087812 */ /* 0x000fe400078ec0ff */
[----:B------:R-:W-:Y:S02]  /*1d1f0*/  LOP3.LUT R9, R21, 0x80, RZ, 0xfc, !PT ;  /* 0x0000008015097812 */ /* 0x000fe400078efcff */
[----:B------:R-:W-:Y:S02]  /*1d200*/  ISETP.GE.AND P1, PT, R20, UR4, PT ;  /* 0x0000000414007c0c */ /* 0x000fe4000bf26270 */
[----:B------:R-:W-:Y:S02]  /*1d210*/  @P2 LOP3.LUT R8, R8, 0x4, RZ, 0xfc, !PT ;  /* 0x0000000408082812 */ /* 0x000fe400078efcff */
[----:B------:R-:W-:Y:S02]  /*1d220*/  ISETP.GE.AND P0, PT, R9, UR4, PT ;  /* 0x0000000409007c0c */ /* 0x000fe4000bf06270 */
[----:B------:R-:W-:-:S04]  /*1d230*/  LOP3.LUT R8, R8, 0xfffffffe, RZ, 0xc0, !PT ;  /* 0xfffffffe08087812 */ /* 0x000fc800078ec0ff */
[----:B------:R-:W-:-:S04]  /*1d240*/  LOP3.LUT R8, R8, 0xfffffffd, RZ, 0xc0, !PT ;  /* 0xfffffffd08087812 */ /* 0x000fc800078ec0ff */
[----:B------:R-:W-:Y:S01]  /*1d250*/  @P1 LOP3.LUT R8, R8, 0x2, RZ, 0xfc, !PT ;  /* 0x0000000208081812 */ /* 0x000fe200078efcff */
[----:B------:R0:W-:Y:S03]  /*1d260*/  STL [R1+0x4], R10 ;  /* 0x0000040a01007387 */ /* 0x0001e60000100800 */
[----:B------:R-:W-:Y:S01]  /*1d270*/  @P0 LOP3.LUT R8, R8, 0x1, RZ, 0xfc, !PT ;  /* 0x0000000108080812 */ /* 0x000fe200078efcff */
[----:B------:R0:W-:Y:S04]  /*1d280*/  STL [R1+0x30], R7 ;  /* 0x0000300701007387 */ /* 0x0001e80000100800 */
[----:B------:R0:W-:Y:S01]  /*1d290*/  STL [R1+0x38], R8 ;  /* 0x0000380801007387 */ /* 0x0001e20000100800 */
[----:B------:R-:W-:Y:S05]  /*1d2a0*/  BRA.DIV UR5, `(.L_x_730) ;  /* 0x0000004e05747947 */ /* 0x000fea000b800000 */
.L_x_845:
[----:B------:R-:W-:Y:S05]  /*1d2b0*/  @!P3 BRA `(.L_x_731) ;  /* 0x000000000004b947 */ /* 0x000fea0003800000 */
[----:B------:R-:W-:Y:S01]  /*1d2c0*/  BPT.TRAP 0x1 ;  /* 0x000000040000795c */ /* 0x000fe20000300000 */
.L_x_731:
[----:B------:R-:W-:Y:S01]  /*1d2d0*/  SHF.R.S32.HI R5, RZ, 0x1f, R0 ;  /* 0x0000001fff057819 */ /* 0x000fe20000011400 */
[----:B------:R-:W-:Y:S01]  /*1d2e0*/  ULDC.64 UR4, c[0x0][0x328] ;  /* 0x0000ca0000047ab9 */ /* 0x000fe20000000a00 */
[----:B------:R-:W-:Y:S01]  /*1d2f0*/  ULDC.64 UR6, c[0x0][0x318] ;  /* 0x0000c60000067ab9 */ /* 0x000fe20000000a00 */
[----:B0-----:R-:W-:Y:S01]  /*1d300*/  IMAD.WIDE.U32 R2, R0, UR4, RZ ;  /* 0x0000000400027c25 */ /* 0x001fe2000f8e00ff */
[----:B------:R-:W-:Y:S03]  /*1d310*/  BSSY B0, `(.L_x_732) ;  /* 0x0000013000007945 */ /* 0x000fe60003800000 */
[----:B------:R-:W-:-:S04]  /*1d320*/  IMAD R6, R5, UR4, RZ ;  /* 0x0000000405067c24 */ /* 0x000fc8000f8e02ff */
[----:B------:R-:W-:Y:S01]  /*1d330*/  IMAD R6, R0, UR5, R6 ;  /* 0x0000000500067c24 */ /* 0x000fe2000f8e0206 */
[----:B------:R-:W-:-:S03]  /*1d340*/  ULDC.64 UR4, c[0x0][0x338] ;  /* 0x0000ce0000047ab9 */ /* 0x000fc60000000a00 */
[----:B------:R-:W-:Y:S01]  /*1d350*/  IMAD.IADD R3, R3, 0x1, R6 ;  /* 0x0000000103037824 */ /* 0x000fe200078e0206 */
[----:B-----5:R-:W-:Y:S01]  /*1d360*/  SHF.R.S32.HI R6, RZ, 0x1f, R4 ;  /* 0x0000001fff067819 */ /* 0x020fe20000011404 */
[----:B------:R-:W-:-:S04]  /*1d370*/  IMAD.WIDE.U32 R2, R4, UR4, R2 ;  /* 0x0000000404027c25 */ /* 0x000fc8000f8e0002 */
[----:B------:R-:W-:-:S04]  /*1d380*/  IMAD R7, R6, UR4, RZ ;  /* 0x0000000406077c24 */ /* 0x000fc8000f8e02ff */
[----:B------:R-:W-:Y:S01]  /*1d390*/  IMAD R7, R4, UR5, R7 ;  /* 0x0000000504077c24 */ /* 0x000fe2000f8e0207 */
[----:B------:R-:W-:-:S03]  /*1d3a0*/  ULDC.64 UR4, c[0x0][0x330] ;  /* 0x0000cc0000047ab9 */ /* 0x000fc60000000a00 */
[----:B------:R-:W-:Y:S01]  /*1d3b0*/  IMAD.IADD R3, R3, 0x1, R7 ;  /* 0x0000000103037824 */ /* 0x000fe200078e0207 */
[----:B------:R-:W-:Y:S01]  /*1d3c0*/  LEA R7, R27, R22, 0x3 ;  /* 0x000000161b077211 */ /* 0x000fe200078e18ff */
[----:B------:R-:W-:-:S04]  /*1d3d0*/  IMAD.WIDE.U32 R2, R18, UR4, R2 ;  /* 0x0000000412027c25 */ /* 0x000fc8000f8e0002 */
[----:B------:R-:W-:Y:S01]  /*1d3e0*/  IMAD R24, R18, UR5, R3 ;  /* 0x0000000512187c24 */ /* 0x000fe2000f8e0203 */
[----:B------:R-:W-:-:S04]  /*1d3f0*/  LEA R23, P0, R2, UR6, 0x1 ;  /* 0x0000000602177c11 */ /* 0x000fc8000f8008ff */
[----:B------:R-:W-:Y:S02]  /*1d400*/  LEA.HI.X R24, R2, UR7, R24, 0x1, P0 ;  /* 0x0000000702187c11 */ /* 0x000fe400080f0c18 */
[----:B------:R-:W-:-:S06]  /*1d410*/  SHF.L.U32 R2, R28, 0x1f, RZ ;  /* 0x0000001f1c027819 */ /* 0x000fcc00000006ff */
[----:B------:R-:W0:Y:S02]  /*1d420*/  SYNCS.PHASECHK.TRANS64.TRYWAIT P0, [R7+URZ+0x2a840], R2 ;  /* 0x02a84002070075a7 */ /* 0x000e24000800017f */
[----:B0-----:R-:W-:Y:S05]  /*1d430*/  @!P0 BRA `(.L_x_733) ;  /* 0x0000004c00448947 */ /* 0x001fea0003800000 */
.L_x_846:
[----:B------:R-:W-:Y:S05]  /*1d440*/  BSYNC B0 ;  /* 0x0000000000007941 */ /* 0x000fea0003800000 */
.L_x_732:
[----:B------:R-:W2:Y:S01]  /*1d450*/  LDL R3, [R1+0x38] ;  /* 0x0000380001037983 */ /* 0x000ea20000100800 */
[----:B------:R-:W-:Y:S01]  /*1d460*/  ULDC.64 UR4, c[0x0][0x300] ;  /* 0x0000c00000047ab9 */ /* 0x000fe20000000a00 */
[----:B------:R-:W-:Y:S01]  /*1d470*/  ULDC.64 UR6, c[0x0][0x2e8] ;  /* 0x0000ba0000067ab9 */ /* 0x000fe20000000a00 */
[----:B------:R-:W-:Y:S01]  /*1d480*/  IMAD R5, R5, UR4, RZ ;  /* 0x0000000405057c24 */ /* 0x000fe2000f8e02ff */
[----:B------:R-:W1:Y:S03]  /*1d490*/  S2R R8, SR_TID.X ;  /* 0x0000000000087919 */ /* 0x000e660000002100 */
[----:B------:R-:W-:Y:S01]  /*1d4a0*/  IMAD R5, R0, UR5, R5 ;  /* 0x0000000500057c24 */ /* 0x000fe2000f8e0205 */
[----:B------:R-:W3:Y:S01]  /*1d4b0*/  S2R R9, SR_TID.X ;  /* 0x0000000000097919 */ /* 0x000ee20000002100 */
[----:B-1----:R-:W-:-:S04]  /*1d4c0*/  LOP3.LUT R8, R8, 0x7f, RZ, 0xc0, !PT ;  /* 0x0000007f08087812 */ /* 0x002fc800078ec0ff */
[----:B------:R-:W-:Y:S01]  /*1d4d0*/  SHF.R.U32.HI R8, RZ, 0x3, R8 ;  /* 0x00000003ff087819 */ /* 0x000fe20000011608 */
[----:B---3--:R-:W-:-:S05]  /*1d4e0*/  IMAD.SHL.U32 R9, R9, 0x8, RZ ;  /* 0x0000000809097824 */ /* 0x008fca00078e00ff */
[----:B------:R-:W-:Y:S02]  /*1d4f0*/  LOP3.LUT R9, R9, 0x38, RZ, 0xc0, !PT ;  /* 0x0000003809097812 */ /* 0x000fe400078ec0ff */
[C---:B--2---:R-:W-:Y:S02]  /*1d500*/  LOP3.LUT P4, RZ, R3.reuse, 0x4, RZ, 0xc0, !PT ;  /* 0x0000000403ff7812 */ /* 0x044fe4000788c0ff */
[C---:B------:R-:W-:Y:S02]  /*1d510*/  LOP3.LUT P3, RZ, R3.reuse, 0x2, RZ, 0xc0, !PT ;  /* 0x0000000203ff7812 */ /* 0x040fe4000786c0ff */
[----:B------:R-:W-:Y:S01]  /*1d520*/  LOP3.LUT P2, RZ, R3, 0x1, RZ, 0xc0, !PT ;  /* 0x0000000103ff7812 */ /* 0x000fe2000784c0ff */
[----:B0-----:R-:W-:Y:S01]  /*1d530*/  IMAD.WIDE.U32 R2, R0, UR4, RZ ;  /* 0x0000000400027c25 */ /* 0x001fe2000f8e00ff */
[----:B------:R-:W-:-:S03]  /*1d540*/  ULDC.64 UR4, c[0x0][0x310] ;  /* 0x0000c40000047ab9 */ /* 0x000fc60000000a00 */
[----:B------:R-:W-:Y:S02]  /*1d550*/  IMAD.IADD R3, R3, 0x1, R5 ;  /* 0x0000000103037824 */ /* 0x000fe400078e0205 */
[----:B------:R-:W-:Y:S02]  /*1d560*/  IMAD R6, R6, UR4, RZ ;  /* 0x0000000406067c24 */ /* 0x000fe4000f8e02ff */
[----:B------:R-:W-:-:S04]  /*1d570*/  IMAD.WIDE.U32 R2, R4, UR4, R2 ;  /* 0x0000000404027c25 */ /* 0x000fc8000f8e0002 */
[----:B------:R-:W-:Y:S01]  /*1d580*/  IMAD R6, R4, UR5, R6 ;  /* 0x0000000504067c24 */ /* 0x000fe2000f8e0206 */
[----:B------:R-:W-:Y:S01]  /*1d590*/  ULDC.64 UR4, c[0x0][0x308] ;  /* 0x0000c20000047ab9 */ /* 0x000fe20000000a00 */
[----:B------:R-:W-:Y:S02]  /*1d5a0*/  IMAD R5, R27, 0x4800, R33 ;  /* 0x000048001b057824 */ /* 0x000fe400078e0221 */
[----:B------:R-:W-:Y:S02]  /*1d5b0*/  IMAD.IADD R3, R3, 0x1, R6 ;  /* 0x0000000103037824 */ /* 0x000fe400078e0206 */
[----:B------:R-:W-:Y:S02]  /*1d5c0*/  IMAD R6, R26, -0x60, R36 ;  /* 0xffffffa01a067824 */ /* 0x000fe400078e0224 */
[----:B------:R-:W-:Y:S01]  /*1d5d0*/  IMAD.WIDE.U32 R2, R18, UR4, R2 ;  /* 0x0000000412027c25 */ /* 0x000fe2000f8e0002 */
[----:B------:R-:W-:Y:S02]  /*1d5e0*/  UMOV UR4, 0xffffffff ;  /* 0xffffffff00047882 */ /* 0x000fe40000000000 */
[----:B------:R-:W-:Y:S01]  /*1d5f0*/  IADD3 R6, -R8, R6, RZ ;  /* 0x0000000608067210 */ /* 0x000fe20007ffe1ff */
[----:B------:R-:W-:Y:S01]  /*1d600*/  IMAD R0, R18, UR5, R3 ;  /* 0x0000000512007c24 */ /* 0x000fe2000f8e0203 */
[----:B------:R-:W-:-:S04]  /*1d610*/  LEA R4, P0, R2, UR6, 0x1 ;  /* 0x0000000602047c11 */ /* 0x000fc8000f8008ff */
[----:B------:R-:W-:Y:S02]  /*1d620*/  LEA.HI.X R0, R2, UR7, R0, 0x1, P0 ;  /* 0x0000000702007c11 */ /* 0x000fe400080f0c00 */
[----:B------:R-:W-:Y:S01]  /*1d630*/  ISETP.GE.AND P0, PT, R6, 0x1, PT ;  /* 0x000000010600780c */ /* 0x000fe20003f06270 */
[----:B------:R-:W-:-:S12]  /*1d640*/  BRA.DIV UR4, `(.L_x_734) ;  /* 0x0000004a04d47947 */ /* 0x000fd8000b800000 */
[----:B------:R-:W0:Y:S01]  /*1d650*/  SHFL.IDX PT, R3, R4, RZ, 0x181f ;  /* 0x00181fff04037589 */ /* 0x000e2200000e0000 */
[----:B------:R-:W-:-:S03]  /*1d660*/  @P0 LEA R8, R5, R22, 0x1 ;  /* 0x0000001605080211 */ /* 0x000fc600078e08ff */
        /* <DEDUP_REMOVED lines=26> */
[----:B0-----:R-:W-:-:S04]  /*1d810*/  @P1 LEA R3, P0, R9, R3, 0x1 ;  /* 0x0000000309031211 */ /* 0x001fc800078008ff */
[----:B-1----:R-:W-:-:S04]  /*1d820*/  @P1 IADD3.X R2, RZ, R2, RZ, P0, !PT ;  /* 0x00000002ff021210 */ /* 0x002fc800007fe4ff */
        /* <DEDUP_REMOVED lines=32> */
.L_x_860:
[----:B------:R-:W-:-:S13]  /*1da30*/  ISETP.GE.AND P0, PT, R6, 0x51, PT ;  /* 0x000000510600780c */ /* 0x000fda0003f06270 */
[----:B-1----:R-:W-:Y:S01]  /*1da40*/  @P0 LEA R2, P1, R9, R2, 0x1 ;  /* 0x0000000209020211 */ /* 0x002fe200078208ff */
[----:B------:R-:W-:-:S03]  /*1da50*/  @P0 IMAD R5, R5, 0x2, R22 ;  /* 0x0000000205050824 */ /* 0x000fc600078e0216 */
[----:B------:R-:W-:-:S05]  /*1da60*/  @P0 IADD3.X R3, RZ, R0, RZ, P1, !PT ;  /* 0x00000000ff030210 */ /* 0x000fca0000ffe4ff */
        /* <DEDUP_REMOVED lines=8> */
.L_x_735:
[----:B------:R-:W-:Y:S02]  /*1daf0*/  PLOP3.LUT P1, PT, P1, P0, PT, 0xa2, 0x0 ;  /* 0x000000000000781c */ /* 0x000fe40000f21472 */
[----:B------:R-:W-:-:S08]  /*1db00*/  @P0 R2UR P1, UR4, R7 ;  /* 0x00000000070402ca */ /* 0x000fd00000020000 */
[----:B------:R-:W-:-:S05]  /*1db10*/  @P0 PLOP3.LUT P0, PT, P1, PT, PT, 0x80, 0x0 ;  /* 0x000000000000081c */ /* 0x000fca0000f0f070 */
[----:B------:R-:W-:Y:S01]  /*1db20*/  @!P1 SYNCS.ARRIVE.TRANS64.RED.A0T1 RZ, [UR4+0x2a830], RZ ;  /* 0x02a830ffffff99a7 */ /* 0x000fe20008200404 */
[----:B------:R-:W-:Y:S07]  /*1db30*/  @!P1 ARRIVES.LDGSTSBAR.64.TRANSCNT [UR4+0x2a830] ;  /* 0x02a83000ff0099b0 */ /* 0x000fee0008000a84 */
[----:B------:R-:W-:Y:S05]  /*1db40*/  @P0 BRA.U.ANY `(.L_x_735) ;  /* 0xfffffffd00e80947 */ /* 0x000fea000393ffff */
[----:B------:R-:W-:Y:S01]  /*1db50*/  NOP ;  /* 0x0000000000007918 */ /* 0x000fe20000000000 */
[----:B------:R-:W2:Y:S02]  /*1db60*/  LDL R0, [R1+0x30] ;  /* 0x0000300001007983 */ /* 0x000ea40000100800 */
[----:B--2---:R-:W-:-:S13]  /*1db70*/  ISETP.NE.AND P2, PT, R0, 0x3, PT ;  /* 0x000000030000780c */ /* 0x004fda0003f45270 */
[----:B------:R-:W-:Y:S05]  /*1db80*/  @!P2 BRA `(.L_x_736) ;  /* 0x000000000004a947 */ /* 0x000fea0003800000 */
[----:B------:R-:W-:Y:S01]  /*1db90*/  BPT.TRAP 0x1 ;  /* 0x000000040000795c */ /* 0x000fe20000300000 */
.L_x_736:
[----:B-1----:R1:W5:Y:S01]  /*1dba0*/  LDL.LU R3, [R1+0x10] ;  /* 0x0000100001037983 */ /* 0x0023620000300800 */
[----:B------:R1:W-:Y:S02]  /*1dbb0*/  SYNCS.ARRIVE.TRANS64.A1T0 RZ, [R7+URZ+0x2a830], RZ ;  /* 0x02a830ff07ff79a7 */ /* 0x0003e4000810003f */
[----:B------:R-:W-:Y:S05]  /*1dbc0*/  WARPSYNC.ALL ;  /* 0x0000000000007948 */ /* 0x000fea0003800000 */
[----:B------:R-:W-:Y:S01]  /*1dbd0*/  ULDC.64 UR6, c[0x0][0xa00] ;  /* 0x0002800000067ab9 */ /* 0x000fe20000000a00 */
[----:B------:R-:W-:Y:S01]  /*1dbe0*/  ULDC.64 UR4, c[0x0][0x298] ;  /* 0x0000a60000047ab9 */ /* 0x000fe20000000a00 */
[----:B------:R-:W-:Y:S01]  /*1dbf0*/  BAR.SYNC.DEFER_BLOCKING 0x8, 0x180 ;  /* 0x0206000000007b1d */ /* 0x000fe20000010000 */
[----:B------:R-:W-:Y:S01]  /*1dc00*/  ISETP.NE.U32.AND P0, PT, RZ, UR6, PT ;  /* 0x00000006ff007c0c */ /* 0x000fe2000bf05070 */
[----:B0-----:R-:W-:Y:S01]  /*1dc10*/  IMAD.WIDE.U32 R4, R34, UR4, RZ ;  /* 0x0000000422047c25 */ /* 0x001fe2000f8e00ff */
[----:B------:R-:W-:-:S02]  /*1dc20*/  SHF.R.S32.HI R0, RZ, 0x1f, R34 ;  /* 0x0000001fff007819 */ /* 0x000fc40000011422 */
[----:B------:R-:W-:Y:S01]  /*1dc30*/  ISETP.NE.AND.EX P0, PT, RZ, UR7, PT, P0 ;  /* 0x00000007ff007c0c */ /* 0x000fe2000bf05300 */
[----:B------:R-:W-:Y:S01]  /*1dc40*/  VIADD R2, R22, 0xc400 ;  /* 0x0000c40016027836 */ /* 0x000fe20000000000 */
[----:B------:R-:W-:Y:S01]  /*1dc50*/  BSSY B6, `(.L_x_737) ;  /* 0x000001a000067945 */ /* 0x000fe20003800000 */
[----:B------:R-:W-:Y:S01]  /*1dc60*/  IMAD R0, R0, UR4, RZ ;  /* 0x0000000400007c24 */ /* 0x000fe2000f8e02ff */
[----:B------:R-:W-:-:S03]  /*1dc70*/  SEL R31, R31, RZ, !P0 ;  /* 0x000000ff1f1f7207 */ /* 0x000fc60004000000 */
[----:B------:R-:W-:-:S05]  /*1dc80*/  IMAD R0, R34, UR5, R0 ;  /* 0x0000000522007c24 */ /* 0x000fca000f8e0200 */
[----:B------:R-:W-:Y:S02]  /*1dc90*/  IADD3 R34, R5, R0, RZ ;  /* 0x0000000005227210 */ /* 0x000fe40007ffe0ff */
[----:B-----5:R-:W-:Y:S02]  /*1dca0*/  SEL R3, R3, RZ, !P0 ;  /* 0x000000ff03037207 */ /* 0x020fe40004000000 */
[----:B------:R-:W-:-:S03]  /*1dcb0*/  LOP3.LUT P0, RZ, R2, 0x3ff, RZ, 0xc0, !PT ;  /* 0x000003ff02ff7812 */ /* 0x000fc6000780c0ff */
[----:B------:R0:W-:Y:S04]  /*1dcc0*/  STL [R1+0x24], R3 ;  /* 0x0000240301007387 */ /* 0x0001e80000100800 */
[----:B------:R0:W-:Y:S06]  /*1dcd0*/  STL.64 [R1+0x10], R4 ;  /* 0x0000100401007387 */ /* 0x0001ec0000100a00 */
[----:B------:R-:W-:Y:S05]  /*1dce0*/  @!P0 BRA `(.L_x_738) ;  /* 0x0000000000408947 */ /* 0x000fea0003800000 */
[----:B------:R-:W-:Y:S01]  /*1dcf0*/  MOV R2, 0x0 ;  /* 0x0000000000027802 */ /* 0x000fe20000000f00 */
[----:B------:R-:W-:Y:S01]  /*1dd00*/  ULDC.64 UR4, c[0x4][0xf0] ;  /* 0x01003c0000047ab9 */ /* 0x000fe20000000a00 */
[----:B------:R-:W-:Y:S01]  /*1dd10*/  ULDC.64 UR6, c[0x4][0xf8] ;  /* 0x01003e0000067ab9 */ /* 0x000fe20000000a00 */
[----:B------:R-:W-:Y:S01]  /*1dd20*/  ULDC.64 UR8, c[0x4][0x88] ;  /* 0x0100220000087ab9 */ /* 0x000fe20000000a00 */
[----:B0-----:R-:W-:Y:S01]  /*1dd30*/  IMAD.U32 R4, RZ, RZ, UR4 ;  /* 0x00000004ff047e24 */ /* 0x001fe2000f8e00ff */
[----:B------:R-:W-:Y:S01]  /*1dd40*/  MOV R6, UR6 ;  /* 0x0000000600067c02 */ /* 0x000fe20008000f00 */
[----:B------:R-:W0:Y:S01]  /*1dd50*/  LDC.64 R2, c[0x4][R2] ;  /* 0x0100000002027b82 */ /* 0x000e220000000a00 */
[----:B------:R-:W-:Y:S01]  /*1dd60*/  IMAD.U32 R5, RZ, RZ, UR5 ;  /* 0x00000005ff057e24 */ /* 0x000fe2000f8e00ff */
[----:B------:R-:W-:Y:S01]  /*1dd70*/  MOV R11, UR9 ;  /* 0x00000009000b7c02 */ /* 0x000fe20008000f00 */
[----:B-1----:R-:W-:Y:S01]  /*1dd80*/  IMAD.U32 R7, RZ, RZ, UR7 ;  /* 0x00000007ff077e24 */ /* 0x002fe2000f8e00ff */
[----:B------:R-:W-:Y:S01]  /*1dd90*/  MOV R13, RZ ;  /* 0x000000ff000d7202 */ /* 0x000fe20000000f00 */
[----:B------:R-:W-:-:S02]  /*1dda0*/  IMAD.U32 R10, RZ, RZ, UR8 ;  /* 0x00000008ff0a7e24 */ /* 0x000fc4000f8e00ff */
[----:B------:R-:W-:Y:S02]  /*1ddb0*/  IMAD.MOV.U32 R8, RZ, RZ, 0x70 ;  /* 0x00000070ff087424 */ /* 0x000fe400078e00ff */
[----:B------:R-:W-:-:S07]  /*1ddc0*/  IMAD.MOV.U32 R12, RZ, RZ, 0x1 ;  /* 0x00000001ff0c7424 */ /* 0x000fce00078e00ff */
[----:B------:R-:W-:-:S07]  /*1ddd0*/  LEPC R20, `(.L_x_738) ;  /* 0x000000001014794e */ /* 0x000fce0000000000 */
[----:B0-----:R-:W-:Y:S05]  /*1dde0*/  CALL.ABS.NOINC R2 ;  /* 0x0000000002007343 */ /* 0x001fea0003c00000 */
.L_x_738:
[----:B------:R-:W-:Y:S05]  /*1ddf0*/  BSYNC B6 ;  /* 0x0000000000067941 */ /* 0x000fea0003800000 */
.L_x_737:
[----:B------:R-:W2:Y:S01]  /*1de00*/  LDL.LU R20, [R1+0x24] ;  /* 0x0000240001147983 */ /* 0x000ea20000300800 */
[----:B------:R-:W-:Y:S01]  /*1de10*/  ULDC.64 UR4, c[0x0][0x2d8] ;  /* 0x0000b60000047ab9 */ /* 0x000fe20000000a00 */
[----:B------:R-:W3:Y:S02]  /*1de20*/  LDC R8, c[0x0][0x448] ;  /* 0x00011200ff087b82 */ /* 0x000ee40000000800 */
[----:B0-----:R-:W4:Y:S01]  /*1de30*/  LDL.LU.64 R2, [R1+0x10] ;  /* 0x0000100001027983 */ /* 0x001f220000300a00 */
[----:B------:R-:W-:-:S03]  /*1de40*/  IMAD.SHL.U32 R4, R17, 0x80, RZ ;  /* 0x0000008011047824 */ /* 0x000fc600078e00ff */
[----:B------:R0:W5:Y:S01]  /*1de50*/  LDL R17, [R1+0x1c] ;  /* 0x00001c0001117983 */ /* 0x0001620000100800 */
[----:B---3--:R-:W-:-:S13]  /*1de60*/  ISETP.NE.AND P0, PT, R8, 0x1, PT ;  /* 0x000000010800780c */ /* 0x008fda0003f05270 */
[----:B------:R-:W1:Y:S01]  /*1de70*/  @P0 LDC R5, c[0x0][0x44c] ;  /* 0x00011300ff050b82 */ /* 0x000e620000000800 */
[----:B------:R-:W3:Y:S02]  /*1de80*/  S2R R9, SR_TID.X ;  /* 0x0000000000097919 */ /* 0x000ee40000002100 */
[----:B---3--:R-:W-:-:S04]  /*1de90*/  SHF.L.U32 R9, R9, 0x3, RZ ;  /* 0x0000000309097819 */ /* 0x008fc800000006ff */
[----:B------:R-:W-:Y:S01]  /*1dea0*/  LOP3.LUT R9, R9, 0x38, RZ, 0xc0, !PT ;  /* 0x0000003809097812 */ /* 0x000fe200078ec0ff */
[----:B----4-:R-:W-:Y:S02]  /*1deb0*/  IMAD.MOV.U32 R3, RZ, RZ, R34 ;  /* 0x000000ffff037224 */ /* 0x010fe400078e0022 */
[----:B------:R-:W-:-:S04]  /*1dec0*/  IMAD.WIDE.U32 R2, R18, UR4, R2 ;  /* 0x0000000412027c25 */ /* 0x000fc8000f8e0002 */
[----:B------:R-:W-:Y:S01]  /*1ded0*/  IMAD R3, R18, UR5, R3 ;  /* 0x0000000512037c24 */ /* 0x000fe2000f8e0203 */
[----:B------:R-:W-:Y:S02]  /*1dee0*/  ULDC.64 UR4, c[0x0][0x2e0] ;  /* 0x0000b80000047ab9 */ /* 0x000fe40000000a00 */
[----:B--2---:R-:W-:Y:S02]  /*1def0*/  IMAD R0, R20, UR4, RZ ;  /* 0x0000000414007c24 */ /* 0x004fe4000f8e02ff */
[----:B------:R-:W2:Y:S01]  /*1df00*/  S2R R20, SR_TID.X ;  /* 0x0000000000147919 */ /* 0x000ea20000002100 */
[----:B------:R-:W-:-:S04]  /*1df10*/  IMAD.WIDE.U32 R2, R31, UR4, R2 ;  /* 0x000000041f027c25 */ /* 0x000fc8000f8e0002 */
[----:B------:R-:W-:Y:S01]  /*1df20*/  IMAD R0, R31, UR5, R0 ;  /* 0x000000051f007c24 */ /* 0x000fe2000f8e0200 */
[----:B------:R-:W-:-:S03]  /*1df30*/  ULDC.64 UR4, c[0x0][0x2d0] ;  /* 0x0000b40000047ab9 */ /* 0x000fc60000000a00 */
[----:B------:R-:W-:Y:S02]  /*1df40*/  IMAD.IADD R3, R3, 0x1, R0 ;  /* 0x0000000103037824 */ /* 0x000fe400078e0200 */
[----:B------:R-:W3:Y:S01]  /*1df50*/  @P0 LDC R0, c[0x0][0x450] ;  /* 0x00011400ff000b82 */ /* 0x000ee20000000800 */
[----:B--2---:R-:W-:-:S04]  /*1df60*/  LOP3.LUT R20, R20, 0x7f, RZ, 0xc0, !PT ;  /* 0x0000007f14147812 */ /* 0x004fc800078ec0ff */
[----:B------:R-:W-:Y:S02]  /*1df70*/  SHF.R.U32.HI R21, RZ, 0x3, R20 ;  /* 0x00000003ff157819 */ /* 0x000fe40000011614 */
[----:B------:R-:W2:Y:S02]  /*1df80*/  S2R R20, SR_TID.X ;  /* 0x0000000000147919 */ /* 0x000ea40000002100 */
[----:B--2---:R-:W-:-:S04]  /*1df90*/  SHF.L.U32 R20, R20, 0x4, RZ ;  /* 0x0000000414147819 */ /* 0x004fc800000006ff */
[----:B------:R-:W-:-:S04]  /*1dfa0*/  LOP3.LUT R20, R21, 0x70, R20, 0xf8, !PT ;  /* 0x0000007015147812 */ /* 0x000fc800078ef814 */
[----:B------:R-:W-:Y:S01]  /*1dfb0*/  LOP3.LUT R6, R20, R4, RZ, 0xfc, !PT ;  /* 0x0000000414067212 */ /* 0x000fe200078efcff */
[----:B------:R-:W2:Y:S04]  /*1dfc0*/  S2R R21, SR_TID.X ;  /* 0x0000000000157919 */ /* 0x000ea80000002100 */
[----:B-1----:R-:W-:-:S04]  /*1dfd0*/  @P0 IMAD.HI.U32 R7, R6, R5, RZ ;  /* 0x0000000506070227 */ /* 0x002fc800078e00ff */
[----:B------:R-:W-:Y:S01]  /*1dfe0*/  IMAD.MOV.U32 R5, RZ, RZ, R6 ;  /* 0x000000ffff057224 */ /* 0x000fe200078e0006 */
[----:B---3--:R-:W-:-:S04]  /*1dff0*/  @P0 SHF.R.U32.HI R5, RZ, R0, R7 ;  /* 0x00000000ff050219 */ /* 0x008fc80000011607 */
[C---:B------:R-:W-:Y:S01]  /*1e000*/  IADD3 R0, -R5.reuse, RZ, RZ ;  /* 0x000000ff05007210 */ /* 0x040fe20007ffe1ff */
[----:B------:R-:W1:Y:S04]  /*1e010*/  S2R R20, SR_TID.X ;  /* 0x0000000000147919 */ /* 0x000e680000002100 */
        /* <DEDUP_REMOVED lines=8> */
[----:B------:R-:W-:Y:S02]  /*1e0a0*/  IMAD R5, R5, UR4, RZ ;  /* 0x0000000405057c24 */ /* 0x000fe4000f8e02ff */
[----:B--2---:R-:W-:Y:S02]  /*1e0b0*/  IMAD.SHL.U32 R21, R21, 0x8, RZ ;  /* 0x0000000815157824 */ /* 0x004fe400078e00ff */
[----:B------:R-:W-:-:S04]  /*1e0c0*/  IMAD.WIDE.U32 R2, R0, UR4, R2 ;  /* 0x0000000400027c25 */ /* 0x000fc8000f8e0002 */
[----:B------:R-:W-:Y:S01]  /*1e0d0*/  IMAD R5, R0, UR5, R5 ;  /* 0x0000000500057c24 */ /* 0x000fe2000f8e0205 */
[----:B------:R-:W-:Y:S01]  /*1e0e0*/  ULDC.64 UR4, c[0x0][0x280] ;  /* 0x0000a00000047ab9 */ /* 0x000fe20000000a00 */
[----:B------:R-:W-:Y:S02]  /*1e0f0*/  LOP3.LUT R21, R21, 0x38, RZ, 0xc0, !PT ;  /* 0x0000003815157812 */ /* 0x000fe400078ec0ff */
[----:B------:R-:W-:Y:S01]  /*1e100*/  IMAD.IADD R5, R3, 0x1, R5 ;  /* 0x0000000103057824 */ /* 0x000fe200078e0205 */
[C---:B------:R-:W-:Y:S01]  /*1e110*/  LEA R0, P0, R2.reuse, UR4, 0x1 ;  /* 0x0000000402007c11 */ /* 0x040fe2000f8008ff */
[----:B------:R-:W-:Y:S01]  /*1e120*/  ULDC UR4, c[0x0][0x2b8] ;  /* 0x0000ae0000047ab9 */ /* 0x000fe20000000800 */
[C---:B------:R-:W-:Y:S02]  /*1e130*/  LOP3.LUT R10, R21.reuse, 0x40, RZ, 0xfc, !PT ;  /* 0x00000040150a7812 */ /* 0x040fe400078efcff */
[----:B------:R-:W-:Y:S02]  /*1e140*/  LOP3.LUT R11, R21, 0x80, RZ, 0xfc, !PT ;  /* 0x00000080150b7812 */ /* 0x000fe400078efcff */
[----:B------:R-:W-:Y:S01]  /*1e150*/  LEA.HI.X R5, R2, UR5, R5, 0x1, P0 ;  /* 0x0000000502057c11 */ /* 0x000fe200080f0c05 */
[----:B------:R-:W-:Y:S01]  /*1e160*/  UMOV UR5, 0xffffffff ;  /* 0xffffffff00057882 */ /* 0x000fe20000000000 */
[----:B-1----:R-:W-:-:S02]  /*1e170*/  LOP3.LUT R20, R20, 0x7f, RZ, 0xc0, !PT ;  /* 0x0000007f14147812 */ /* 0x002fc400078ec0ff */
[----:B------:R-:W-:Y:S02]  /*1e180*/  ISETP.GE.AND P3, PT, R9, UR4, PT ;  /* 0x0000000409007c0c */ /* 0x000fe4000bf66270 */
[----:B------:R-:W-:Y:S02]  /*1e190*/  ISETP.GE.AND P2, PT, R10, UR4, PT ;  /* 0x000000040a007c0c */ /* 0x000fe4000bf46270 */
[----:B------:R-:W-:Y:S02]  /*1e1a0*/  ISETP.GE.AND P0, PT, R11, UR4, PT ;  /* 0x000000040b007c0c */ /* 0x000fe4000bf06270 */
[----:B------:R-:W-:Y:S01]  /*1e1b0*/  SHF.R.U32.HI R10, RZ, 0x3, R20 ;  /* 0x00000003ff0a7819 */ /* 0x000fe20000011614 */
[----:B0-----:R-:W-:Y:S10]  /*1e1c0*/  BRA.DIV UR5, `(.L_x_739) ;  /* 0x0000004a05287947 */ /* 0x001ff4000b800000 */
[----:B------:R-:W0:Y:S01]  /*1e1d0*/  SHFL.IDX PT, R3, R0, RZ, 0x181f ;  /* 0x00181fff00037589 */ /* 0x000e2200000e0000 */
[----:B-----5:R-:W-:Y:S02]  /*1e1e0*/  IMAD R6, R17, R8, RZ ;  /* 0x0000000811067224 */ /* 0x020fe400078e02ff */
[----:B------:R-:W-:Y:S01]  /*1e1f0*/  IMAD.IADD R4, R10, 0x1, R4 ;  /* 0x000000010a047824 */ /* 0x000fe200078e0204 */
[----:B------:R-:W1:Y:S04]  /*1e200*/  SHFL.IDX PT, R2, R5, RZ, 0x181f ;  /* 0x00181fff05027589 */ /* 0x000e6800000e0000 */
[----:B------:R-:W-:Y:S01]  /*1e210*/  ISETP.GE.AND P1, PT, R4, R6, PT ;  /* 0x000000060400720c */ /* 0x000fe20003f26270 */
[----:B------:R-:W-:-:S12]  /*1e220*/  SHFL.IDX PT, R14, R0, 0x7, 0x181f ;  /* 0x00f81f00000e7f89 */ /* 0x000fd800000e0000 */
[----:B0-----:R-:W-:-:S04]  /*1e230*/  @!P1 LEA R7, P4, R9, R3, 0x1 ;  /* 0x0000000309079211 */ /* 0x001fc800078808ff */
[----:B-1----:R-:W-:Y:S01]  /*1e240*/  @!P1 IADD3.X R3, RZ, R2, RZ, P4, !PT ;  /* 0x00000002ff039210 */ /* 0x002fe200027fe4ff */
[----:B------:R-:W-:Y:S02]  /*1e250*/  @!P1 IMAD.MOV.U32 R2, RZ, RZ, R7 ;  /* 0x000000ffff029224 */ /* 0x000fe400078e0007 */
[----:B------:R-:W-:-:S03]  /*1e260*/  VIADD R7, R4, 0x10 ;  /* 0x0000001004077836 */ /* 0x000fc60000000000 */
[----:B------:R-:W-:Y:S04]  /*1e270*/  @!P1 LDGSTS.E.BYPASS.LTC128B.128 [R35+0xc400], desc[UR56][R2.64], !P3 ;  /* 0x0c40000002239fae */ /* 0x000fe8000d901d78 */
[----:B------:R-:W-:Y:S04]  /*1e280*/  @!P1 LDGSTS.E.BYPASS.LTC128B.128 [R35+0x10400], desc[UR56][R2.64+0x80], !P2 ;  /* 0x1040008002239fae */ /* 0x000fe8000d101d78 */
[----:B------:R0:W-:Y:S01]  /*1e290*/  @!P1 LDGSTS.E.BYPASS.LTC128B.128 [R35+0x14400], desc[UR56][R2.64+0x100], !P0 ;  /* 0x1440010002239fae */ /* 0x0001e2000c101d78 */
[----:B------:R-:W-:-:S03]  /*1e2a0*/  ISETP.GE.AND P1, PT, R7, R6, PT ;  /* 0x000000060700720c */ /* 0x000fc60003f26270 */
[----:B0-----:R-:W0:Y:S04]  /*1e2b0*/  SHFL.IDX PT, R3, R0, 0x1, 0x181f ;  /* 0x00381f0000037f89 */ /* 0x001e2800000e0000 */
[----:B------:R-:W1:Y:S06]  /*1e2c0*/  SHFL.IDX PT, R2, R5, 0x1, 0x181f ;  /* 0x00381f0005027f89 */ /* 0x000e6c00000e0000 */
[----:B0-----:R-:W-:-:S04]  /*1e2d0*/  @!P1 LEA R7, P4, R9, R3, 0x1 ;  /* 0x0000000309079211 */ /* 0x001fc800078808ff */
[----:B-1----:R-:W-:Y:S01]  /*1e2e0*/  @!P1 IADD3.X R8, RZ, R2, RZ, P4, !PT ;  /* 0x00000002ff089210 */ /* 0x002fe200027fe4ff */
[----:B------:R-:W-:Y:S01]  /*1e2f0*/  @!P1 IMAD.MOV.U32 R2, RZ, RZ, R7 ;  /* 0x000000ffff029224 */ /* 0x000fe200078e0007 */
[----:B------:R-:W-:-:S03]  /*1e300*/  IADD3 R7, R4, 0x20, RZ ;  /* 0x0000002004077810 */ /* 0x000fc60007ffe0ff */
[----:B------:R-:W-:-:S05]  /*1e310*/  @!P1 IMAD.MOV.U32 R3, RZ, RZ, R8 ;  /* 0x000000ffff039224 */ /* 0x000fca00078e0008 */
[----:B------:R-:W-:Y:S04]  /*1e320*/  @!P1 LDGSTS.E.BYPASS.LTC128B.128 [R35+0xcc00], desc[UR56][R2.64], !P3 ;  /* 0x0cc0000002239fae */ /* 0x000fe8000d901d78 */
[----:B------:R-:W-:Y:S04]  /*1e330*/  @!P1 LDGSTS.E.BYPASS.LTC128B.128 [R35+0x10c00], desc[UR56][R2.64+0x80], !P2 ;  /* 0x10c0008002239fae */ /* 0x000fe8000d101d78 */
[----:B------:R0:W-:Y:S01]  /*1e340*/  @!P1 LDGSTS.E.BYPASS.LTC128B.128 [R35+0x14c00], desc[UR56][R2.64+0x100], !P0 ;  /* 0x14c0010002239fae */ /* 0x0001e2000c101d78 */
[----:B------:R-:W-:-:S03]  /*1e350*/  ISETP.GE.AND P1, PT, R7, R6, PT ;  /* 0x000000060700720c */ /* 0x000fc60003f26270 */
[----:B0-----:R-:W0:Y:S04]  /*1e360*/  SHFL.IDX PT, R3, R0, 0x2, 0x181f ;  /* 0x00581f0000037f89 */ /* 0x001e2800000e0000 */
[----:B------:R-:W1:Y:S06]  /*1e370*/  SHFL.IDX PT, R2, R5, 0x2, 0x181f ;  /* 0x00581f0005027f89 */ /* 0x000e6c00000e0000 */
[----:B0-----:R-:W-:-:S05]  /*1e380*/  @!P1 LEA R7, P4, R9, R3, 0x1 ;  /* 0x0000000309079211 */ /* 0x001fca00078808ff */
[----:B-1----:R-:W-:Y:S02]  /*1e390*/  @!P1 IMAD.X R8, RZ, RZ, R2, P4 ;  /* 0x000000ffff089224 */ /* 0x002fe400020e0602 */
[----:B------:R-:W-:Y:S02]  /*1e3a0*/  @!P1 IMAD.MOV.U32 R2, RZ, RZ, R7 ;  /* 0x000000ffff029224 */ /* 0x000fe400078e0007 */
[----:B------:R-:W-:Y:S01]  /*1e3b0*/  VIADD R7, R4, 0x30 ;  /* 0x0000003004077836 */ /* 0x000fe20000000000 */
[----:B------:R-:W-:-:S05]  /*1e3c0*/  @!P1 MOV R3, R8 ;  /* 0x0000000800039202 */ /* 0x000fca0000000f00 */
[----:B------:R-:W-:Y:S04]  /*1e3d0*/  @!P1 LDGSTS.E.BYPASS.LTC128B.128 [R35+0xd400], desc[UR56][R2.64], !P3 ;  /* 0x0d40000002239fae */ /* 0x000fe8000d901d78 */
[----:B------:R-:W-:Y:S04]  /*1e3e0*/  @!P1 LDGSTS.E.BYPASS.LTC128B.128 [R35+0x11400], desc[UR56][R2.64+0x80], !P2 ;  /* 0x1140008002239fae */ /* 0x000fe8000d101d78 */
[----:B------:R0:W-:Y:S01]  /*1e3f0*/  @!P1 LDGSTS.E.BYPASS.LTC128B.128 [R35+0x15400], desc[UR56][R2.64+0x100], !P0 ;  /* 0x1540010002239fae */ /* 0x0001e2000c101d78 */
[----:B------:R-:W-:-:S03]  /*1e400*/  ISETP.GE.AND P1, PT, R7, R6, PT ;  /* 0x000000060700720c */ /* 0x000fc60003f26270 */
[----:B0-----:R-:W0:Y:S04]  /*1e410*/  SHFL.IDX PT, R3, R0, 0x3, 0x181f ;  /* 0x00781f0000037f89 */ /* 0x001e2800000e0000 */
[----:B------:R-:W1:Y:S06]  /*1e420*/  SHFL.IDX PT, R2, R5, 0x3, 0x181f ;  /* 0x00781f0005027f89 */ /* 0x000e6c00000e0000 */
[----:B0-----:R-:W-:-:S05]  /*1e430*/  @!P1 LEA R7, P4, R9, R3, 0x1 ;  /* 0x0000000309079211 */ /* 0x001fca00078808ff */
[----:B-1----:R-:W-:Y:S01]  /*1e440*/  @!P1 IMAD.X R8, RZ, RZ, R2, P4 ;  /* 0x000000ffff089224 */ /* 0x002fe200020e0602 */
[----:B------:R-:W-:Y:S01]  /*1e450*/  @!P1 MOV R2, R7 ;  /* 0x0000000700029202 */ /* 0x000fe20000000f00 */
[----:B------:R-:W-:Y:S02]  /*1e460*/  VIADD R7, R4, 0x40 ;  /* 0x0000004004077836 */ /* 0x000fe40000000000 */
[----:B------:R-:W-:-:S05]  /*1e470*/  @!P1 IMAD.MOV.U32 R3, RZ, RZ, R8 ;  /* 0x000000ffff039224 */ /* 0x000fca00078e0008 */
        /* <DEDUP_REMOVED lines=27> */
[----:B------:R-:W1:Y:S04]  /*1e630*/  SHFL.IDX PT, R2, R5, 0x6, 0x181f ;  /* 0x00d81f0005027f89 */ /* 0x000e6800000e0000 */
[----:B------:R-:W2:Y:S02]  /*1e640*/  SHFL.IDX PT, R5, R5, 0x7, 0x181f ;  /* 0x00f81f0005057f89 */ /* 0x000ea400000e0000 */
[----:B0-----:R-:W-:-:S05]  /*1e650*/  @!P1 LEA R7, P4, R9, R3, 0x1 ;  /* 0x0000000309079211 */ /* 0x001fca00078808ff */
[----:B-1----:R-:W-:Y:S01]  /*1e660*/  @!P1 IMAD.X R8, RZ, RZ, R2, P4 ;  /* 0x000000ffff089224 */ /* 0x002fe200020e0602 */
[----:B------:R-:W-:-:S03]  /*1e670*/  @!P1 MOV R2, R7 ;  /* 0x0000000700029202 */ /* 0x000fc60000000f00 */
[----:B------:R-:W-:-:S05]  /*1e680*/  @!P1 IMAD.MOV.U32 R3, RZ, RZ, R8 ;  /* 0x000000ffff039224 */ /* 0x000fca00078e0008 */
[----:B------:R0:W-:Y:S04]  /*1e690*/  @!P1 LDGSTS.E.BYPASS.LTC128B.128 [R35+0xf400], desc[UR56][R2.64], !P3 ;  /* 0x0f40000002239fae */ /* 0x0001e8000d901d78 */
[----:B------:R0:W-:Y:S04]  /*1e6a0*/  @!P1 LDGSTS.E.BYPASS.LTC128B.128 [R35+0x13400], desc[UR56][R2.64+0x80], !P2 ;  /* 0x1340008002239fae */ /* 0x0001e8000d101d78 */
[----:B--2---:R0:W-:Y:S02]  /*1e6b0*/  @!P1 LDGSTS.E.BYPASS.LTC128B.128 [R35+0x17400], desc[UR56][R2.64+0x100], !P0 ;  /* 0x1740010002239fae */ /* 0x0041e4000c101d78 */
.L_x_877:
[----:B0-----:R-:W-:Y:S01]  /*1e6c0*/  VIADD R3, R4, 0x70 ;  /* 0x0000007004037836 */ /* 0x001fe20000000000 */
[----:B------:R-:W-:Y:S04]  /*1e6d0*/  BSSY B0, `(.L_x_740) ;  /* 0x000000b000007945 */ /* 0x000fe80003800000 */
[----:B------:R-:W-:-:S13]  /*1e6e0*/  ISETP.GE.AND P1, PT, R3, R6, PT ;  /* 0x000000060300720c */ /* 0x000fda0003f26270 */
[----:B------:R-:W-:Y:S05]  /*1e6f0*/  @P1 BRA `(.L_x_741) ;  /* 0x0000000000201947 */ /* 0x000fea0003800000 */
[----:B------:R-:W-:-:S04]  /*1e700*/  LEA R2, P1, R9, R14, 0x1 ;  /* 0x0000000e09027211 */ /* 0x000fc800078208ff */
[----:B------:R-:W-:-:S05]  /*1e710*/  IADD3.X R3, RZ, R5, RZ, P1, !PT ;  /* 0x00000005ff037210 */ /* 0x000fca0000ffe4ff */
[----:B------:R-:W-:Y:S01]  /*1e720*/  @!PT LDS RZ, [RZ] ;  /* 0x00000000fffff984 */ /* 0x000fe20000000800 */
[----:B------:R-:W-:Y:S01]  /*1e730*/  @!PT LDS RZ, [RZ] ;  /* 0x00000000fffff984 */ /* 0x000fe20000000800 */
[----:B------:R-:W-:Y:S01]  /*1e740*/  @!PT LDS RZ, [RZ] ;  /* 0x00000000fffff984 */ /* 0x000fe20000000800 */
[----:B------:R0:W-:Y:S04]  /*1e750*/  LDGSTS.E.BYPASS.LTC128B.128 [R35+0xfc00], desc[UR56][R2.64], !P3 ;  /* 0x0fc0000002237fae */ /* 0x0001e8000d901d78 */
[----:B------:R0:W-:Y:S04]  /*1e760*/  LDGSTS.E.BYPASS.LTC128B.128 [R35+0x13c00], desc[UR56][R2.64+0x80], !P2 ;  /* 0x13c0008002237fae */ /* 0x0001e8000d101d78 */
[----:B------:R0:W-:Y:S02]  /*1e770*/  LDGSTS.E.BYPASS.LTC128B.128 [R35+0x17c00], desc[UR56][R2.64+0x100], !P0 ;  /* 0x17c0010002237fae */ /* 0x0001e4000c101d78 */
.L_x_741:
[----:B------:R-:W-:Y:S05]  /*1e780*/  BSYNC B0 ;  /* 0x0000000000007941 */ /* 0x000fea0003800000 */
.L_x_740:
[----:B------:R-:W-:Y:S01]  /*1e790*/  NOP ;  /* 0x0000000000007918 */ /* 0x000fe20000000000 */
[----:B------:R-:W-:-:S13]  /*1e7a0*/  PLOP3.LUT P0, PT, PT, PT, PT, 0x80, 0x0 ;  /* 0x000000000000781c */ /* 0x000fda0003f0f070 */
.L_x_742:
[----:B------:R-:W-:Y:S02]  /*1e7b0*/  PLOP3.LUT P1, PT, P1, P0, PT, 0xa2, 0x0 ;  /* 0x000000000000781c */ /* 0x000fe40000f21472 */
[----:B------:R-:W-:-:S08]  /*1e7c0*/  @P0 R2UR P1, UR4, R22 ;  /* 0x00000000160402ca */ /* 0x000fd00000020000 */
[----:B------:R-:W-:-:S05]  /*1e7d0*/  @P0 PLOP3.LUT P0, PT, P1, PT, PT, 0x80, 0x0 ;  /* 0x000000000000081c */ /* 0x000fca0000f0f070 */
[----:B------:R-:W-:Y:S01]  /*1e7e0*/  @!P1 SYNCS.ARRIVE.TRANS64.RED.A0T1 RZ, [UR4+0x2a800], RZ ;  /* 0x02a800ffffff99a7 */ /* 0x000fe20008200404 */
[----:B------:R-:W-:Y:S07]  /*1e7f0*/  @!P1 ARRIVES.LDGSTSBAR.64.TRANSCNT [UR4+0x2a800] ;  /* 0x02a80000ff0099b0 */ /* 0x000fee0008000a84 */
[----:B------:R-:W-:Y:S05]  /*1e800*/  @P0 BRA.U.ANY `(.L_x_742) ;  /* 0xfffffffd00e80947 */ /* 0x000fea000393ffff */
[----:B0-----:R-:W2:Y:S02]  /*1e810*/  LDL.LU R2, [R1+0x20] ;  /* 0x0000200001027983 */ /* 0x001ea40000300800 */
[----:B--2---:R-:W-:-:S05]  /*1e820*/  VIADD R2, R2, 0x1 ;  /* 0x0000000102027836 */ /* 0x004fca0000000000 */
[----:B------:R0:W-:Y:S01]  /*1e830*/  STL [R1+0x20], R2 ;  /* 0x0000200201007387 */ /* 0x0001e20000100800 */
[----:B------:R-:W-:-:S04]  /*1e840*/  LEA.HI R0, R2, R2, RZ, 0x1 ;  /* 0x0000000202007211 */ /* 0x000fc800078f08ff */
[----:B------:R-:W-:-:S05]  /*1e850*/  LOP3.LUT R0, R0, 0xfffffffe, RZ, 0xc0, !PT ;  /* 0xfffffffe00007812 */ /* 0x000fca00078ec0ff */
[----:B------:R-:W-:-:S05]  /*1e860*/  IMAD.IADD R0, R2, 0x1, -R0 ;  /* 0x0000000102007824 */ /* 0x000fca00078e0a00 */
[----:B------:R-:W-:Y:S01]  /*1e870*/  SHF.L.U32 R3, R0, 0x1f, RZ ;  /* 0x0000001f00037819 */ /* 0x000fe200000006ff */
[----:B------:R-:W-:Y:S01]  /*1e880*/  NOP ;  /* 0x0000000000007918 */ /* 0x000fe20000000000 */
[----:B0-----:R-:W2:Y:S01]  /*1e890*/  LDL.LU R2, [R1+0x18] ;  /* 0x0000180001027983 */ /* 0x001ea20000300800 */
[----:B------:R0:W-:Y:S01]  /*1e8a0*/  SYNCS.ARRIVE.TRANS64.A1T0 RZ, [R22+URZ+0x2a800], RZ ;  /* 0x02a800ff16ff79a7 */ /* 0x0001e2000810003f */
[----:B------:R-:W-:Y:S01]  /*1e8b0*/  BSSY B0, `(.L_x_743) ;  /* 0x0000004000007945 */ /* 0x000fe20003800000 */
[----:B------:R-:W1:Y:S01]  /*1e8c0*/  SYNCS.PHASECHK.TRANS64.TRYWAIT P0, [R22+URZ+0x2a820], R3 ;  /* 0x02a82003160075a7 */ /* 0x000e62000800017f */
[----:B--2---:R-:W-:Y:S02]  /*1e8d0*/  IADD3 R0, R2, -0x2, RZ ;  /* 0xfffffffe02007810 */ /* 0x004fe40007ffe0ff */
[----:B01----:R-:W-:Y:S05]  /*1e8e0*/  @!P0 BRA `(.L_x_744) ;  /* 0x0000004c00188947 */ /* 0x003fea0003800000 */
.L_x_878:
[----:B------:R-:W-:Y:S05]  /*1e8f0*/  BSYNC B0 ;  /* 0x0000000000007941 */ /* 0x000fea0003800000 */
.L_x_743:
[----:B------:R-:W-:Y:S01]  /*1e900*/  ISETP.GE.AND P0, PT, R0, R37, PT ;  /* 0x000000250000720c */ /* 0x000fe20003f06270 */
[----:B------:R-:W-:-:S12]  /*1e910*/  BSSY B0, `(.L_x_745) ;  /* 0x00000fa000007945 */ /* 0x000fd80003800000 */
[----:B------:R-:W-:Y:S05]  /*1e920*/  @!P0 BRA `(.L_x_746) ;  /* 0x0000000c00e08947 */ /* 0x000fea0003800000 */
[----:B------:R-:W-:Y:S01]  /*1e930*/  IMAD.MOV.U32 R10, RZ, RZ, R27 ;  /* 0x000000ffff0a7224 */ /* 0x000fe200078e001b */
[----:B------:R-:W-:Y:S01]  /*1e940*/  MOV R31, R26 ;  /* 0x0000001a001f7202 */ /* 0x000fe20000000f00 */
[----:B------:R-:W-:-:S07]  /*1e950*/  IMAD.MOV.U32 R17, RZ, RZ, R28 ;  /* 0x000000ffff117224 */ /* 0x000fce00078e001c */
.L_x_759:
[----:B------:R-:W2:Y:S01]  /*1e960*/  LDL R2, [R1] ;  /* 0x0000000001027983 */ /* 0x000ea20000100800 */
[----:B------:R-:W1:Y:S03]  /*1e970*/  LDC R8, c[0x0][0x430] ;  /* 0x00010c00ff087b82 */ /* 0x000e660000000800 */
[----:B------:R-:W3:Y:S04]  /*1e980*/  LDL R7, [R1+0x4] ;  /* 0x0000040001077983 */ /* 0x000ee80000100800 */
[----:B------:R-:W4:Y:S01]  /*1e990*/  LDL R6, [R1+0x30] ;  /* 0x0000300001067983 */ /* 0x000f220000100800 */
[----:B0-----:R-:W0:Y:S01]  /*1e9a0*/  S2R R3, SR_TID.X ;  /* 0x0000000000037919 */ /* 0x001e220000002100 */
[----:B------:R-:W0:Y:S01]  /*1e9b0*/  S2R R9, SR_TID.X ;  /* 0x0000000000097919 */ /* 0x000e220000002100 */
[----:B-1----:R-:W-:-:S13]  /*1e9c0*/  ISETP.NE.AND P0, PT, R8, 0x1, PT ;  /* 0x000000010800780c */ /* 0x002fda0003f05270 */
[----:B------:R-:W1:Y:S01]  /*1e9d0*/  @P0 LDC R4, c[0x0][0x434] ;  /* 0x00010d00ff040b82 */ /* 0x000e620000000800 */
[----:B0-----:R-:W-:-:S04]  /*1e9e0*/  LOP3.LUT R3, R3, 0x7f, RZ, 0xc0, !PT ;  /* 0x0000007f03037812 */ /* 0x001fc800078ec0ff */
[----:B------:R-:W-:Y:S01]  /*1e9f0*/  SHF.R.U32.HI R3, RZ, 0x3, R3 ;  /* 0x00000003ff037819 */ /* 0x000fe20000011603 */
[----:B------:R-:W-:-:S05]  /*1ea00*/  IMAD.SHL.U32 R9, R9, 0x10, RZ ;  /* 0x0000001009097824 */ /* 0x000fca00078e00ff */
[----:B------:R-:W-:Y:S02]  /*1ea10*/  LOP3.LUT R9, R3, 0x70, R9, 0xf8, !PT ;  /* 0x0000007003097812 */ /* 0x000fe400078ef809 */
[----:B------:R-:W0:Y:S02]  /*1ea20*/  @P0 LDC R3, c[0x0][0x438] ;  /* 0x00010e00ff030b82 */ /* 0x000e240000000800 */
[----:B------:R-:W-:Y:S01]  /*1ea30*/  ISETP.GT.U32.AND P1, PT, R9, 0x5f, PT ;  /* 0x0000005f0900780c */ /* 0x000fe20003f24070 */
[----:B------:R-:W-:Y:S01]  /*1ea40*/  VIADD R27, R10, 0x1 ;  /* 0x000000010a1b7836 */ /* 0x000fe20000000000 */
[----:B------:R-:W-:Y:S05]  /*1ea50*/  YIELD ;  /* 0x0000000000007946 */ /* 0x000fea0003800000 */
[----:B------:R-:W-:-:S02]  /*1ea60*/  IMAD.MOV.U32 R26, RZ, RZ, R0 ;  /* 0x000000ffff1a7224 */ /* 0x000fc400078e0000 */
[----:B--2---:R-:W-:-:S04]  /*1ea70*/  IMAD R5, R0, 0x60, R2 ;  /* 0x0000006000057824 */ /* 0x004fc800078e0202 */
[----:B------:R-:W-:-:S04]  /*1ea80*/  IMAD.IADD R5, R9, 0x1, R5 ;  /* 0x0000000109057824 */ /* 0x000fc800078e0205 */
[----:B-1----:R-:W-:Y:S01]  /*1ea90*/  @P0 IMAD.HI.U32 R4, R5, R4, RZ ;  /* 0x0000000405040227 */ /* 0x002fe200078e00ff */
[----:B------:R-:W-:-:S04]  /*1eaa0*/  MOV R2, R5 ;  /* 0x0000000500027202 */ /* 0x000fc80000000f00 */
[----:B0-----:R-:W-:-:S05]  /*1eab0*/  @P0 SHF.R.U32.HI R2, RZ, R3, R4 ;  /* 0x00000003ff020219 */ /* 0x001fca0000011604 */
[----:B------:R-:W-:-:S04]  /*1eac0*/  IMAD.MOV R3, RZ, RZ, -R2 ;  /* 0x000000ffff037224 */ /* 0x000fc800078e0a02 */
[----:B------:R-:W-:Y:S02]  /*1ead0*/  IMAD R8, R8, R3, R5 ;  /* 0x0000000308087224 */ /* 0x000fe400078e0205 */
[----:B------:R-:W0:Y:S01]  /*1eae0*/  @!P1 LDC.64 R4, c[0x0][0x428] ;  /* 0x00010a00ff049b82 */ /* 0x000e220000000a00 */
[----:B------:R-:W-:-:S03]  /*1eaf0*/  @!P1 SHF.R.S32.HI R3, RZ, 0x1f, R2 ;  /* 0x0000001fff039819 */ /* 0x000fc60000011402 */
[----:B0-----:R-:W-:-:S04]  /*1eb00*/  @!P1 IMAD.WIDE.U32 R2, R32, R4, R2 ;  /* 0x0000000420029225 */ /* 0x001fc800078e0002 */
[----:B---3--:R-:W-:-:S04]  /*1eb10*/  @!P1 IMAD R4, R7, R4, RZ ;  /* 0x0000000407049224 */ /* 0x008fc800078e02ff */
[----:B------:R-:W-:Y:S02]  /*1eb20*/  @!P1 IMAD R7, R32, R5, R4 ;  /* 0x0000000520079224 */ /* 0x000fe400078e0204 */
[----:B------:R-:W0:Y:S02]  /*1eb30*/  @!P1 LDC.64 R4, c[0x0][0x418] ;  /* 0x00010600ff049b82 */ /* 0x000e240000000a00 */
[----:B------:R-:W-:Y:S01]  /*1eb40*/  @!P1 IMAD.IADD R3, R7, 0x1, R3 ;  /* 0x0000000107039824 */ /* 0x000fe200078e0203 */
[----:B------:R-:W-:Y:S02]  /*1eb50*/  MOV R7, RZ ;  /* 0x000000ff00077202 */ /* 0x000fe40000000f00 */
[----:B0-----:R-:W-:-:S04]  /*1eb60*/  @!P1 LEA R4, P0, R2, R4, 0x2 ;  /* 0x0000000402049211 */ /* 0x001fc800078010ff */
[----:B------:R-:W-:-:S05]  /*1eb70*/  @!P1 LEA.HI.X R5, R2, R5, R3, 0x2, P0 ;  /* 0x0000000502059211 */ /* 0x000fca00000f1403 */
[----:B------:R0:W5:Y:S01]  /*1eb80*/  @!P1 LDG.E R7, desc[UR56][R4.64] ;  /* 0x0000003804079981 */ /* 0x000162000c1e1900 */
[----:B----4-:R-:W-:Y:S02]  /*1eb90*/  ISETP.NE.AND P1, PT, R6, 0x3, PT ;  /* 0x000000030600780c */ /* 0x010fe40003f25270 */
[----:B------:R-:W-:-:S04]  /*1eba0*/  ISETP.NE.AND P0, PT, R27, 0x2, PT ;  /* 0x000000021b00780c */ /* 0x000fc80003f05270 */
[----:B------:R-:W-:Y:S02]  /*1ebb0*/  SEL R28, RZ, 0x1, P0 ;  /* 0x00000001ff1c7807 */ /* 0x000fe40000000000 */
[----:B------:R-:W-:Y:S02]  /*1ebc0*/  SEL R27, R27, RZ, P0 ;  /* 0x000000ff1b1b7207 */ /* 0x000fe40000000000 */
[----:B------:R-:W-:-:S03]  /*1ebd0*/  LOP3.LUT R28, R17, R28, RZ, 0x3c, !PT ;  /* 0x0000001c111c7212 */ /* 0x000fc600078e3cff */
[----:B0-----:R-:W-:Y:S05]  /*1ebe0*/  @!P1 BRA `(.L_x_747) ;  /* 0x0000000000049947 */ /* 0x001fea0003800000 */
[----:B------:R-:W-:Y:S01]  /*1ebf0*/  BPT.TRAP 0x1 ;  /* 0x000000040000795c */ /* 0x000fe20000300000 */
.L_x_747:
[----:B------:R-:W-:Y:S01]  /*1ec00*/  LEA R6, R27, R22, 0x3 ;  /* 0x000000161b067211 */ /* 0x000fe200078e18ff */
[----:B------:R-:W-:Y:S01]  /*1ec10*/  BSSY B1, `(.L_x_748) ;  /* 0x0000004000017945 */ /* 0x000fe20003800000 */
[----:B------:R-:W-:-:S04]  /*1ec20*/  SHF.L.U32 R3, R28, 0x1f, RZ ;  /* 0x0000001f1c037819 */ /* 0x000fc800000006ff */
[----:B------:R-:W0:Y:S02]  /*1ec30*/  SYNCS.PHASECHK.TRANS64.TRYWAIT P0, [R6+URZ+0x2a840], R3 ;  /* 0x02a84003060075a7 */ /* 0x000e24000800017f */
[----:B0-----:R-:W-:Y:S05]  /*1ec40*/  @!P0 BRA `(.L_x_749) ;  /* 0x0000004800548947 */ /* 0x001fea0003800000 */
.L_x_879:
[----:B------:R-:W-:Y:S05]  /*1ec50*/  BSYNC B1 ;  /* 0x0000000000017941 */ /* 0x000fea0003800000 */
.L_x_748:
[----:B------:R-:W2:Y:S01]  /*1ec60*/  LDL R0, [R1+0x38] ;  /* 0x0000380001007983 */ /* 0x000ea20000100800 */
[----:B------:R-:W-:Y:S01]  /*1ec70*/  SHF.R.S32.HI R20, RZ, 0x1f, R8 ;  /* 0x0000001fff147819 */ /* 0x000fe20000011408 */
[----:B------:R-:W-:Y:S01]  /*1ec80*/  ULDC.64 UR4, c[0x0][0x300] ;  /* 0x0000c00000047ab9 */ /* 0x000fe20000000a00 */
[----:B-----5:R-:W-:Y:S01]  /*1ec90*/  SHF.R.S32.HI R21, RZ, 0x1f, R7 ;  /* 0x0000001fff157819 */ /* 0x020fe20000011407 */
[----:B0-----:R-:W-:Y:S01]  /*1eca0*/  IMAD.WIDE.U32 R2, R8, UR4, RZ ;  /* 0x0000000408027c25 */ /* 0x001fe2000f8e00ff */
[----:B------:R-:W-:-:S03]  /*1ecb0*/  ULDC.64 UR6, c[0x0][0x2e8] ;  /* 0x0000ba0000067ab9 */ /* 0x000fc60000000a00 */
[----:B------:R-:W-:Y:S01]  /*1ecc0*/  IMAD R4, R27, 0x4800, R33 ;  /* 0x000048001b047824 */ /* 0x000fe200078e0221 */
[C---:B--2---:R-:W-:Y:S02]  /*1ecd0*/  LOP3.LUT P3, RZ, R0.reuse, 0x4, RZ, 0xc0, !PT ;  /* 0x0000000400ff7812 */ /* 0x044fe4000786c0ff */
[C---:B------:R-:W-:Y:S02]  /*1ece0*/  LOP3.LUT P2, RZ, R0.reuse, 0x2, RZ, 0xc0, !PT ;  /* 0x0000000200ff7812 */ /* 0x040fe4000784c0ff */
[----:B------:R-:W-:Y:S01]  /*1ecf0*/  LOP3.LUT P1, RZ, R0, 0x1, RZ, 0xc0, !PT ;  /* 0x0000000100ff7812 */ /* 0x000fe2000782c0ff */
[----:B------:R-:W-:-:S04]  /*1ed00*/  IMAD R0, R20, UR4, RZ ;  /* 0x0000000414007c24 */ /* 0x000fc8000f8e02ff */
[----:B------:R-:W-:Y:S01]  /*1ed10*/  IMAD R0, R8, UR5, R0 ;  /* 0x0000000508007c24 */ /* 0x000fe2000f8e0200 */
[----:B------:R-:W-:-:S03]  /*1ed20*/  ULDC.64 UR4, c[0x0][0x310] ;  /* 0x0000c40000047ab9 */ /* 0x000fc60000000a00 */
[----:B------:R-:W-:Y:S02]  /*1ed30*/  IMAD.IADD R3, R3, 0x1, R0 ;  /* 0x0000000103037824 */ /* 0x000fe400078e0200 */
[----:B------:R-:W-:Y:S02]  /*1ed40*/  IMAD R0, R21, UR4, RZ ;  /* 0x0000000415007c24 */ /* 0x000fe4000f8e02ff */
[----:B------:R-:W-:-:S04]  /*1ed50*/  IMAD.WIDE.U32 R2, R7, UR4, R2 ;  /* 0x0000000407027c25 */ /* 0x000fc8000f8e0002 */
[----:B------:R-:W-:Y:S01]  /*1ed60*/  IMAD R0, R7, UR5, R0 ;  /* 0x0000000507007c24 */ /* 0x000fe2000f8e0200 */
[----:B------:R-:W-:-:S04]  /*1ed70*/  ULDC.64 UR4, c[0x0][0x308] ;  /* 0x0000c20000047ab9 */ /* 0x000fc80000000a00 */
[----:B------:R-:W-:-:S03]  /*1ed80*/  IADD3 R3, R3, R0, RZ ;  /* 0x0000000003037210 */ /* 0x000fc60007ffe0ff */
[----:B------:R-:W-:Y:S01]  /*1ed90*/  IMAD.WIDE.U32 R2, R18, UR4, R2 ;  /* 0x0000000412027c25 */ /* 0x000fe2000f8e0002 */
[----:B------:R-:W-:-:S03]  /*1eda0*/  UMOV UR4, 0xffffffff ;  /* 0xffffffff00047882 */ /* 0x000fc60000000000 */
[----:B------:R-:W-:Y:S01]  /*1edb0*/  IMAD R5, R18, UR5, R3 ;  /* 0x0000000512057c24 */ /* 0x000fe2000f8e0203 */
[----:B------:R-:W-:-:S04]  /*1edc0*/  LEA R9, P0, R2, UR6, 0x1 ;  /* 0x0000000602097c11 */ /* 0x000fc8000f8008ff */
[----:B------:R-:W-:Y:S01]  /*1edd0*/  LEA.HI.X R5, R2, UR7, R5, 0x1, P0 ;  /* 0x0000000702057c11 */ /* 0x000fe200080f0c05 */
[----:B------:R-:W-:Y:S08]  /*1ede0*/  BRA.DIV UR4, `(.L_x_750) ;  /* 0x0000004a04007947 */ /* 0x000ff0000b800000 */
[----:B------:R-:W0:Y:S01]  /*1edf0*/  S2R R11, SR_TID.X ;  /* 0x00000000000b7919 */ /* 0x000e220000002100 */
[----:B------:R-:W-:Y:S01]  /*1ee00*/  LEA R4, R4, R22, 0x1 ;  /* 0x0000001604047211 */ /* 0x000fe200078e08ff */
[----:B------:R-:W1:Y:S04]  /*1ee10*/  SHFL.IDX PT, R2, R9, RZ, 0x181f ;  /* 0x00181fff09027589 */ /* 0x000e6800000e0000 */
[----:B------:R-:W2:Y:S04]  /*1ee20*/  SHFL.IDX PT, R3, R5, RZ, 0x181f ;  /* 0x00181fff05037589 */ /* 0x000ea800000e0000 */
[----:B------:R-:W-:Y:S01]  /*1ee30*/  SHFL.IDX PT, R34, R5, 0x2, 0x181f ;  /* 0x00581f0005227f89 */ /* 0x000fe200000e0000 */
[----:B0-----:R-:W-:-:S05]  /*1ee40*/  IMAD.SHL.U32 R11, R11, 0x8, RZ ;  /* 0x000000080b0b7824 */ /* 0x001fca00078e00ff */
[----:B------:R-:W-:-:S04]  /*1ee50*/  LOP3.LUT R11, R11, 0x38, RZ, 0xc0, !PT ;  /* 0x000000380b0b7812 */ /* 0x000fc800078ec0ff */
[----:B------:R-:W-:-:S04]  /*1ee60*/  SHF.L.U32 R0, R11, 0x1, RZ ;  /* 0x000000010b007819 */ /* 0x000fc800000006ff */
[----:B-1----:R-:W-:-:S05]  /*1ee70*/  IADD3 R2, P0, R2, R0, RZ ;  /* 0x0000000002027210 */ /* 0x002fca0007f1e0ff */
[----:B--2---:R-:W-:-:S05]  /*1ee80*/  IMAD.X R3, RZ, RZ, R3, P0 ;  /* 0x000000ffff037224 */ /* 0x004fca00000e0603 */
        /* <DEDUP_REMOVED lines=11> */
[----:B0-----:R-:W-:-:S04]  /*1ef40*/  IADD3 R2, P0, R2, R0, RZ ;  /* 0x0000000002027210 */ /* 0x001fc80007f1e0ff */
[----:B------:R-:W-:Y:S02]  /*1ef50*/  IADD3.X R3, RZ, R34, RZ, P0, !PT ;  /* 0x00000022ff037210 */ /* 0x000fe400007fe4ff */
        /* <DEDUP_REMOVED lines=12> */
[----:B0-----:R-:W-:-:S04]  /*1f020*/  IADD3 R2, P0, R2, R0, RZ ;  /* 0x0000000002027210 */ /* 0x001fc80007f1e0ff */
[----:B------:R-:W-:Y:S02]  /*1f030*/  IADD3.X R3, RZ, R34, RZ, P0, !PT ;  /* 0x00000022ff037210 */ /* 0x000fe400007fe4ff */
[----:B------:R0:W1:Y:S04]  /*1f040*/  SHFL.IDX PT, R34, R5, 0x5, 0x181f ;  /* 0x00b81f0005227f89 */ /* 0x00006800000e0000 */
[----:B------:R-:W-:Y:S04]  /*1f050*/  LDGSTS.E.BYPASS.LTC128B.128 [R4+0x1a400], desc[UR56][R2.64], !P3 ;  /* 0x1a40000002047fae */ /* 0x000fe8000d901d78 */
[----:B------:R-:W-:Y:S04]  /*1f060*/  LDGSTS.E.BYPASS.LTC128B.128 [R4+0x1d400], desc[UR56][R2.64+0x80], !P2 ;  /* 0x1d40008002047fae */ /* 0x000fe8000d101d78 */
[----:B------:R2:W-:Y:S04]  /*1f070*/  LDGSTS.E.BYPASS.LTC128B.128 [R4+0x20400], desc[UR56][R2.64+0x100], !P1 ;  /* 0x2040010002047fae */ /* 0x0005e8000c901d78 */
[----:B-12---:R0:W2:Y:S02]  /*1f080*/  SHFL.IDX PT, R2, R9, 0x5, 0x181f ;  /* 0x00b81f0009027f89 */ /* 0x0060a400000e0000 */
.L_x_893:
[----:B--2---:R-:W-:-:S05]  /*1f090*/  IADD3 R2, P0, R2, R0, RZ ;  /* 0x0000000002027210 */ /* 0x004fca0007f1e0ff */
        /* <DEDUP_REMOVED lines=9> */
.L_x_751:
[----:B------:R-:W-:Y:S02]  /*1f130*/  PLOP3.LUT P1, PT, P1, P0, PT, 0xa2, 0x0 ;  /* 0x000000000000781c */ /* 0x000fe40000f21472 */
[----:B------:R-:W-:-:S08]  /*1f140*/  @P0 R2UR P1, UR4, R6 ;  /* 0x00000000060402ca */ /* 0x000fd00000020000 */
[----:B------:R-:W-:-:S05]  /*1f150*/  @P0 PLOP3.LUT P0, PT, P1, PT, PT, 0x80, 0x0 ;  /* 0x000000000000081c */ /* 0x000fca0000f0f070 */
[----:B------:R-:W-:Y:S01]  /*1f160*/  @!P1 SYNCS.ARRIVE.TRANS64.RED.A0T1 RZ, [UR4+0x2a830], RZ ;  /* 0x02a830ffffff99a7 */ /* 0x000fe20008200404 */
[----:B------:R-:W-:Y:S07]  /*1f170*/  @!P1 ARRIVES.LDGSTSBAR.64.TRANSCNT [UR4+0x2a830] ;  /* 0x02a83000ff0099b0 */ /* 0x000fee0008000a84 */
[----:B------:R-:W-:Y:S05]  /*1f180*/  @P0 BRA.U.ANY `(.L_x_751) ;  /* 0xfffffffd00e80947 */ /* 0x000fea000393ffff */
[----:B------:R-:W-:Y:S01]  /*1f190*/  NOP ;  /* 0x0000000000007918 */ /* 0x000fe20000000000 */
[----:B-1----:R-:W2:Y:S02]  /*1f1a0*/  LDL R2, [R1+0x30] ;  /* 0x0000300001027983 */ /* 0x002ea40000100800 */
[----:B--2---:R-:W-:-:S13]  /*1f1b0*/  ISETP.NE.AND P2, PT, R2, 0x3, PT ;  /* 0x000000030200780c */ /* 0x004fda0003f45270 */
[----:B------:R-:W-:Y:S05]  /*1f1c0*/  @!P2 BRA `(.L_x_752) ;  /* 0x000000000004a947 */ /* 0x000fea0003800000 */
[----:B------:R-:W-:Y:S01]  /*1f1d0*/  BPT.TRAP 0x1 ;  /* 0x000000040000795c */ /* 0x000fe20000300000 */
.L_x_752:
[----:B------:R1:W-:Y:S01]  /*1f1e0*/  SYNCS.ARRIVE.TRANS64.A1T0 RZ, [R6+URZ+0x2a830], RZ ;  /* 0x02a830ff06ff79a7 */ /* 0x0003e2000810003f */
[----:B------:R-:W-:Y:S05]  /*1f1f0*/  @!P2 BRA `(.L_x_753) ;  /* 0x000000000004a947 */ /* 0x000fea0003800000 */
[----:B------:R-:W-:Y:S01]  /*1f200*/  BPT.TRAP 0x1 ;  /* 0x000000040000795c */ /* 0x000fe20000300000 */
.L_x_753:
[----:B------:R-:W-:Y:S01]  /*1f210*/  SHF.L.U32 R2, R17, 0x1f, RZ ;  /* 0x0000001f11027819 */ /* 0x000fe200000006ff */
[----:B------:R-:W-:Y:S01]  /*1f220*/  BSSY B1, `(.L_x_754) ;  /* 0x0000004000017945 */ /* 0x000fe20003800000 */
[----:B0-----:R-:W-:-:S04]  /*1f230*/  LEA R5, R10, R22, 0x3 ;  /* 0x000000160a057211 */ /* 0x001fc800078e18ff */
[----:B------:R-:W0:Y:S02]  /*1f240*/  SYNCS.PHASECHK.TRANS64.TRYWAIT P0, [R5+URZ+0x2a860], R2 ;  /* 0x02a86002050075a7 */ /* 0x000e24000800017f */
[----:B0-----:R-:W-:Y:S05]  /*1f250*/  @!P0 BRA `(.L_x_755) ;  /* 0x0000004800c08947 */ /* 0x001fea0003800000 */
.L_x_894:
[----:B------:R-:W-:Y:S05]  /*1f260*/  BSYNC B1 ;  /* 0x0000000000017941 */ /* 0x000fea0003800000 */
.L_x_754:
[----:B------:R-:W2:Y:S01]  /*1f270*/  S2R R3, SR_TID.X ;  /* 0x0000000000037919 */ /* 0x000ea20000002100 */
[----:B------:R-:W-:Y:S01]  /*1f280*/  UMOV UR4, 0xffffffff ;  /* 0xffffffff00047882 */ /* 0x000fe20000000000 */
[----:B-1----:R-:W-:Y:S01]  /*1f290*/  IMAD R6, R31, -0x60, R36 ;  /* 0xffffffa01f067824 */ /* 0x002fe200078e0224 */
[----:B------:R-:W-:Y:S01]  /*1f2a0*/  LOP3.LUT P0, RZ, R29, 0x2, RZ, 0xc0, !PT ;  /* 0x000000021dff7812 */ /* 0x000fe2000780c0ff */
[----:B------:R-:W-:Y:S01]  /*1f2b0*/  IMAD R4, R10, 0x3000, R33 ;  /* 0x000030000a047824 */ /* 0x000fe200078e0221 */
[----:B--2---:R-:W-:-:S04]  /*1f2c0*/  LOP3.LUT R3, R3, 0x7f, RZ, 0xc0, !PT ;  /* 0x0000007f03037812 */ /* 0x004fc800078ec0ff */
[----:B------:R-:W-:-:S05]  /*1f2d0*/  SHF.R.U32.HI R3, RZ, 0x3, R3 ;  /* 0x00000003ff037819 */ /* 0x000fca0000011603 */
[----:B------:R-:W-:Y:S01]  /*1f2e0*/  IMAD.IADD R6, R6, 0x1, -R3 ;  /* 0x0000000106067824 */ /* 0x000fe200078e0a03 */
[----:B------:R-:W-:Y:S06]  /*1f2f0*/  BRA.DIV UR4, `(.L_x_756) ;  /* 0x0000004a04ac7947 */ /* 0x000fec000b800000 */
[----:B0-----:R-:W0:Y:S01]  /*1f300*/  SHFL.IDX PT, R2, R23, RZ, 0x181f ;  /* 0x00181fff17027589 */ /* 0x001e2200000e0000 */
[----:B------:R-:W-:-:S03]  /*1f310*/  IMAD R4, R4, 0x2, R22 ;  /* 0x0000000204047824 */ /* 0x000fc600078e0216 */
[----:B------:R-:W1:Y:S01]  /*1f320*/  SHFL.IDX PT, R3, R24, RZ, 0x181f ;  /* 0x00181fff18037589 */ /* 0x000e6200000e0000 */
[----:B0-----:R-:W-:-:S04]  /*1f330*/  IADD3 R2, P1, R2, R0, RZ ;  /* 0x0000000002027210 */ /* 0x001fc80007f3e0ff */
[----:B-1----:R-:W-:Y:S02]  /*1f340*/  IADD3.X R3, RZ, R3, RZ, P1, !PT ;  /* 0x00000003ff037210 */ /* 0x002fe40000ffe4ff */
[----:B------:R-:W-:-:S04]  /*1f350*/  LOP3.LUT P1, RZ, R29, 0x1, RZ, 0xc0, !PT ;  /* 0x000000011dff7812 */ /* 0x000fc8000782c0ff */
[----:B------:R-:W-:-:S13]  /*1f360*/  ISETP.LT.OR P2, PT, R6, 0x1, !P1 ;  /* 0x000000010600780c */ /* 0x000fda0004f41670 */
[----:B------:R-:W-:Y:S01]  /*1f370*/  @!PT LDS RZ, [RZ] ;  /* 0x00000000fffff984 */ /* 0x000fe20000000800 */
        /* <DEDUP_REMOVED lines=33> */
[----:B------:R-:W-:Y:S01]  /*1f590*/  LDGSTS.E.BYPASS.LTC128B.128 [R4+0x2400], desc[UR56][R2.64], !P2 ;  /* 0x0240000002047fae */ /* 0x000fe2000d101d78 */
[----:B------:R-:W-:-:S13]  /*1f5a0*/  ISETP.LT.OR P2, PT, R6, 0x41, !P0 ;  /* 0x000000410600780c */ /* 0x000fda0004741670 */
[----:B------:R0:W-:Y:S04]  /*1f5b0*/  LDGSTS.E.BYPASS.LTC128B.128 [R4+0x5400], desc[UR56][R2.64+0x80], !P2 ;  /* 0x0540008002047fae */ /* 0x0001e8000d101d78 */
[----:B0-2---:R0:W1:Y:S02]  /*1f5c0*/  SHFL.IDX PT, R2, R23, 0x5, 0x181f ;  /* 0x00b81f0017027f89 */ /* 0x00506400000e0000 */
.L_x_908:
[C---:B------:R-:W-:Y:S01]  /*1f5d0*/  ISETP.LT.OR P1, PT, R6.reuse, 0x51, !P1 ;  /* 0x000000510600780c */ /* 0x040fe20004f21670 */
[----:B------:R-:W-:Y:S01]  /*1f5e0*/  ULDC.64 UR4, c[0x0][0x328] ;  /* 0x0000ca0000047ab9 */ /* 0x000fe20000000a00 */
[----:B------:R-:W-:Y:S01]  /*1f5f0*/  ISETP.LT.OR P0, PT, R6, 0x51, !P0 ;  /* 0x000000510600780c */ /* 0x000fe20004701670 */
[----:B------:R-:W-:Y:S01]  /*1f600*/  IMAD R9, R20, UR4, RZ ;  /* 0x0000000414097c24 */ /* 0x000fe2000f8e02ff */
[----:B-1----:R-:W-:-:S03]  /*1f610*/  IADD3 R2, P2, R2, R0, RZ ;  /* 0x0000000002027210 */ /* 0x002fc60007f5e0ff */
[----:B------:R-:W-:Y:S01]  /*1f620*/  IMAD R9, R8, UR5, R9 ;  /* 0x0000000508097c24 */ /* 0x000fe2000f8e0209 */
[----:B------:R-:W-:-:S05]  /*1f630*/  IADD3.X R3, RZ, R24, RZ, P2, !PT ;  /* 0x00000018ff037210 */ /* 0x000fca00017fe4ff */
[----:B------:R-:W-:Y:S01]  /*1f640*/  @!PT LDS RZ, [RZ] ;  /* 0x00000000fffff984 */ /* 0x000fe20000000800 */
[----:B------:R-:W-:Y:S01]  /*1f650*/  @!PT LDS RZ, [RZ] ;  /* 0x00000000fffff984 */ /* 0x000fe20000000800 */
[----:B------:R-:W-:Y:S01]  /*1f660*/  @!PT LDS RZ, [RZ] ;  /* 0x00000000fffff984 */ /* 0x000fe20000000800 */
[----:B------:R-:W-:Y:S04]  /*1f670*/  LDGSTS.E.BYPASS.LTC128B.128 [R4+0x2c00], desc[UR56][R2.64], !P1 ;  /* 0x02c0000002047fae */ /* 0x000fe8000c901d78 */
[----:B------:R1:W-:Y:S01]  /*1f680*/  LDGSTS.E.BYPASS.LTC128B.128 [R4+0x5c00], desc[UR56][R2.64+0x80], !P0 ;  /* 0x05c0008002047fae */ /* 0x0003e2000c101d78 */
[----:B------:R-:W-:Y:S01]  /*1f690*/  PLOP3.LUT P0, PT, PT, PT, PT, 0x80, 0x0 ;  /* 0x000000000000781c */ /* 0x000fe20003f0f070 */
[----:B------:R-:W-:Y:S01]  /*1f6a0*/  NOP ;  /* 0x0000000000007918 */ /* 0x000fe20000000000 */
[----:B-1----:R-:W-:Y:S01]  /*1f6b0*/  IMAD.WIDE.U32 R2, R8, UR4, RZ ;  /* 0x0000000408027c25 */ /* 0x002fe2000f8e00ff */
[----:B------:R-:W-:-:S03]  /*1f6c0*/  ULDC.64 UR4, c[0x0][0x338] ;  /* 0x0000ce0000047ab9 */ /* 0x000fc60000000a00 */
[----:B------:R-:W-:Y:S02]  /*1f6d0*/  IMAD.IADD R3, R3, 0x1, R9 ;  /* 0x0000000103037824 */ /* 0x000fe400078e0209 */
[----:B------:R-:W-:Y:S02]  /*1f6e0*/  IMAD R0, R21, UR4, RZ ;  /* 0x0000000415007c24 */ /* 0x000fe4000f8e02ff */
[----:B------:R-:W-:-:S04]  /*1f6f0*/  IMAD.WIDE.U32 R2, R7, UR4, R2 ;  /* 0x0000000407027c25 */ /* 0x000fc8000f8e0002 */
[----:B------:R-:W-:-:S05]  /*1f700*/  IMAD R9, R7, UR5, R0 ;  /* 0x0000000507097c24 */ /* 0x000fca000f8e0200 */
[----:B------:R-:W-:-:S07]  /*1f710*/  IADD3 R9, R3, R9, RZ ;  /* 0x0000000903097210 */ /* 0x000fce0007ffe0ff */
.L_x_757:
        /* <DEDUP_REMOVED lines=11> */
.L_x_758:
[----:B------:R-:W-:Y:S01]  /*1f7d0*/  IMAD.MOV.U32 R3, RZ, RZ, R9 ;  /* 0x000000ffff037224 */ /* 0x000fe200078e0009 */
[----:B------:R-:W-:Y:S01]  /*1f7e0*/  ULDC.64 UR4, c[0x0][0x330] ;  /* 0x0000cc0000047ab9 */ /* 0x000fe20000000a00 */
[----:B------:R-:W-:Y:S01]  /*1f7f0*/  ULDC.64 UR6, c[0x0][0x318] ;  /* 0x0000c60000067ab9 */ /* 0x000fe20000000a00 */
[----:B------:R1:W-:Y:S01]  /*1f800*/  SYNCS.ARRIVE.TRANS64.A1T0 RZ, [R5+URZ+0x2a850], RZ ;  /* 0x02a850ff05ff79a7 */ /* 0x0003e2000810003f */
[----:B------:R-:W-:Y:S01]  /*1f810*/  IMAD.WIDE.U32 R2, R18, UR4, R2 ;  /* 0x0000000412027c25 */ /* 0x000fe2000f8e0002 */
[----:B------:R-:W-:Y:S02]  /*1f820*/  IADD3 R0, R26, -0x1, RZ ;  /* 0xffffffff1a007810 */ /* 0x000fe40007ffe0ff */
[----:B------:R-:W-:Y:S01]  /*1f830*/  MOV R17, R28 ;  /* 0x0000001c00117202 */ /* 0x000fe20000000f00 */
[----:B------:R-:W-:Y:S01]  /*1f840*/  IMAD R3, R18, UR5, R3 ;  /* 0x0000000512037c24 */ /* 0x000fe2000f8e0203 */
[----:B0-----:R-:W-:Y:S01]  /*1f850*/  LEA R23, P0, R2, UR6, 0x1 ;  /* 0x0000000602177c11 */ /* 0x001fe2000f8008ff */
[----:B------:R-:W-:-:S02]  /*1f860*/  IMAD.MOV.U32 R10, RZ, RZ, R27 ;  /* 0x000000ffff0a7224 */ /* 0x000fc400078e001b */
[----:B------:R-:W-:Y:S01]  /*1f870*/  IMAD.MOV.U32 R31, RZ, RZ, R26 ;  /* 0x000000ffff1f7224 */ /* 0x000fe200078e001a */
[----:B------:R-:W-:Y:S02]  /*1f880*/  LEA.HI.X R24, R2, UR7, R3, 0x1, P0 ;  /* 0x0000000702187c11 */ /* 0x000fe400080f0c03 */
[----:B------:R-:W-:-:S13]  /*1f890*/  ISETP.GT.AND P0, PT, R26, R37, PT ;  /* 0x000000251a00720c */ /* 0x000fda0003f04270 */
[----:B-1----:R-:W-:Y:S05]  /*1f8a0*/  @P0 BRA `(.L_x_759) ;  /* 0xfffffff0002c0947 */ /* 0x002fea000383ffff */
.L_x_746:
[----:B------:R-:W-:Y:S05]  /*1f8b0*/  BSYNC B0 ;  /* 0x0000000000007941 */ /* 0x000fea0003800000 */
.L_x_745:
        /* <DEDUP_REMOVED lines=11> */
[----:B0-----:R-:W2:Y:S01]  /*1f970*/  @P0 ATOMG.E.ADD.STRONG.GPU PT, R3, desc[UR56][R2.64], R5 ;  /* 0x00000005020309a8 */ /* 0x001ea200081ee1f8 */
[----:B------:R-:W0:Y:S02]  /*1f980*/  S2R R4, SR_LTMASK ;  /* 0x0000000000047919 */ /* 0x000e240000003900 */
[----:B0-----:R-:W-:-:S04]  /*1f990*/  LOP3.LUT R4, R4, UR4, RZ, 0xc0, !PT ;  /* 0x0000000404047c12 */ /* 0x001fc8000f8ec0ff */
[----:B------:R-:W0:Y:S01]  /*1f9a0*/  POPC R7, R4 ;  /* 0x0000000400077309 */ /* 0x000e220000000000 */
[----:B--2---:R-:W0:Y:S02]  /*1f9b0*/  SHFL.IDX PT, R0, R3, R0, 0x1f ;  /* 0x00001f0003007589 */ /* 0x004e2400000e0000 */
[----:B0-----:R-:W-:-:S07]  /*1f9c0*/  IADD3 R16, R0, UR38, R7 ;  /* 0x0000002600107c10 */ /* 0x001fce000fffe007 */
.L_x_761:
[----:B------:R-:W-:Y:S05]  /*1f9d0*/  BSYNC B0 ;  /* 0x0000000000007941 */ /* 0x000fea0003800000 */
.L_x_760:
[----:B------:R-:W2:Y:S02]  /*1f9e0*/  LDL R0, [R1+0x30] ;  /* 0x0000300001007983 */ /* 0x000ea40000100800 */
[----:B--2---:R-:W-:-:S13]  /*1f9f0*/  ISETP.NE.AND P0, PT, R0, 0x3, PT ;  /* 0x000000030000780c */ /* 0x004fda0003f05270 */
[----:B------:R-:W-:Y:S05]  /*1fa00*/  @!P0 BRA `(.L_x_762) ;  /* 0x0000000000048947 */ /* 0x000fea0003800000 */
[----:B------:R-:W-:Y:S01]  /*1fa10*/  BPT.TRAP 0x1 ;  /* 0x000000040000795c */ /* 0x000fe20000300000 */
.L_x_762:
[----:B------:R-:W-:Y:S01]  /*1fa20*/  LEA R0, R27, R22, 0x3 ;  /* 0x000000161b007211 */ /* 0x000fe200078e18ff */
[----:B------:R-:W-:Y:S01]  /*1fa30*/  BSSY B0, `(.L_x_763) ;  /* 0x0000005000007945 */ /* 0x000fe20003800000 */
[----:B0-----:R-:W-:Y:S01]  /*1fa40*/  SHF.L.U32 R3, R28, 0x1f, RZ ;  /* 0x0000001f1c037819 */ /* 0x001fe200000006ff */
[----:B------:R-:W-:-:S03]  /*1fa50*/  IMAD R6, R26, -0x60, R36 ;  /* 0xffffffa01a067824 */ /* 0x000fc600078e0224 */
[----:B------:R-:W0:Y:S02]  /*1fa60*/  SYNCS.PHASECHK.TRANS64.TRYWAIT P0, [R0+URZ+0x2a860], R3 ;  /* 0x02a86003000075a7 */ /* 0x000e24000800017f */
[----:B0-----:R-:W-:Y:S05]  /*1fa70*/  @!P0 BRA `(.L_x_764) ;  /* 0x0000004800bc8947 */ /* 0x001fea0003800000 */
.L_x_909:
[----:B------:R-:W-:Y:S05]  /*1fa80*/  BSYNC B0 ;  /* 0x0000000000007941 */ /* 0x000fea0003800000 */
.L_x_763:
        /* <DEDUP_REMOVED lines=8> */
[C---:B------:R-:W-:Y:S01]  /*1fb10*/  LOP3.LUT R2, R29.reuse, 0x1, RZ, 0xc0, !PT ;  /* 0x000000011d027812 */ /* 0x040fe200078ec0ff */
[----:B------:R-:W-:Y:S01]  /*1fb20*/  IMAD R4, R4, 0x2, R22 ;  /* 0x0000000204047824 */ /* 0x000fe200078e0216 */
[----:B------:R-:W-:Y:S01]  /*1fb30*/  LOP3.LUT P0, RZ, R29, 0x2, RZ, 0xc0, !PT ;  /* 0x000000021dff7812 */ /* 0x000fe2000780c0ff */
[----:B------:R-:W2:Y:S01]  /*1fb40*/  SHFL.IDX PT, R14, R23, RZ, 0x181f ;  /* 0x00181fff170e7589 */ /* 0x000ea200000e0000 */
[----:B------:R-:W-:Y:S02]  /*1fb50*/  ISETP.NE.U32.AND P1, PT, R2, 0x1, PT ;  /* 0x000000010200780c */ /* 0x000fe40003f25070 */
[C---:B------:R-:W-:Y:S01]  /*1fb60*/  ISETP.LT.OR P3, PT, R6.reuse, 0x1, !P0 ;  /* 0x000000010600780c */ /* 0x040fe20004761670 */
[----:B0-----:R-:W0:Y:S01]  /*1fb70*/  SHFL.IDX PT, R3, R24, RZ, 0x181f ;  /* 0x00181fff18037589 */ /* 0x001e2200000e0000 */
[----:B------:R-:W-:-:S03]  /*1fb80*/  ISETP.LT.OR P2, PT, R6, 0x1, P1 ;  /* 0x000000010600780c */ /* 0x000fc60000f41670 */
[----:B------:R-:W-:Y:S04]  /*1fb90*/  SHFL.IDX PT, R8, R24, 0x1, 0x181f ;  /* 0x00381f0018087f89 */ /* 0x000fe800000e0000 */
[----:B------:R-:W-:Y:S01]  /*1fba0*/  SHFL.IDX PT, R10, R23, 0x2, 0x181f ;  /* 0x00581f00170a7f89 */ /* 0x000fe200000e0000 */
[----:B-1----:R-:W-:-:S04]  /*1fbb0*/  SHF.L.U32 R7, R7, 0x3, RZ ;  /* 0x0000000307077819 */ /* 0x002fc800000006ff */
[----:B------:R-:W-:-:S05]  /*1fbc0*/  LOP3.LUT R7, R7, 0x38, RZ, 0xc0, !PT ;  /* 0x0000003807077812 */ /* 0x000fca00078ec0ff */
[----:B------:R-:W-:Y:S02]  /*1fbd0*/  IMAD.SHL.U32 R5, R7, 0x2, RZ ;  /* 0x0000000207057824 */ /* 0x000fe400078e00ff */
        /* <DEDUP_REMOVED lines=9> */
[----:B------:R-:W0:Y:S02]  /*1fc70*/  SHFL.IDX PT, R14, R23, 0x3, 0x181f ;  /* 0x00781f00170e7f89 */ /* 0x000e2400000e0000 */
[----:B------:R-:W-:Y:S02]  /*1fc80*/  IADD3.X R3, RZ, R8, RZ, P4, !PT ;  /* 0x00000008ff037210 */ /* 0x000fe400027fe4ff */
        /* <DEDUP_REMOVED lines=15> */
[----:B------:R0:W0:Y:S01]  /*1fd80*/  SHFL.IDX PT, R14, R23, 0x5, 0x181f ;  /* 0x00b81f00170e7f89 */ /* 0x00002200000e0000 */
[----:B-1----:R-:W-:-:S05]  /*1fd90*/  IADD3.X R3, RZ, R8, RZ, P4, !PT ;  /* 0x00000008ff037210 */ /* 0x002fca00027fe4ff */
        /* <DEDUP_REMOVED lines=8> */
.L_x_923:
[C---:B------:R-:W-:Y:S02]  /*1fe20*/  ISETP.LT.OR P1, PT, R6.reuse, 0x51, P1 ;  /* 0x000000510600780c */ /* 0x040fe40000f21670 */
[----:B------:R-:W-:Y:S02]  /*1fe30*/  ISETP.LT.OR P0, PT, R6, 0x51, !P0 ;  /* 0x000000510600780c */ /* 0x000fe40004701670 */
[----:B-1----:R-:W-:-:S04]  /*1fe40*/  IADD3 R2, P2, R14, R5, RZ ;  /* 0x000000050e027210 */ /* 0x002fc80007f5e0ff */
[----:B------:R-:W-:-:S05]  /*1fe50*/  IADD3.X R3, RZ, R24, RZ, P2, !PT ;  /* 0x00000018ff037210 */ /* 0x000fca00017fe4ff */
[----:B------:R-:W-:Y:S01]  /*1fe60*/  @!PT LDS RZ, [RZ] ;  /* 0x00000000fffff984 */ /* 0x000fe20000000800 */
[----:B------:R-:W-:Y:S01]  /*1fe70*/  @!PT LDS RZ, [RZ] ;  /* 0x00000000fffff984 */ /* 0x000fe20000000800 */
[----:B------:R-:W-:Y:S01]  /*1fe80*/  @!PT LDS RZ, [RZ] ;  /* 0x00000000fffff984 */ /* 0x000fe20000000800 */
[----:B------:R0:W-:Y:S04]  /*1fe90*/  LDGSTS.E.BYPASS.LTC128B.128 [R4+0x2c00], desc[UR56][R2.64], !P1 ;  /* 0x02c0000002047fae */ /* 0x0001e8000c901d78 */
[----:B------:R0:W-:Y:S01]  /*1fea0*/  LDGSTS.E.BYPASS.LTC128B.128 [R4+0x5c00], desc[UR56][R2.64+0x80], !P0 ;  /* 0x05c0008002047fae */ /* 0x0001e2000c101d78 */
[----:B------:R-:W-:Y:S01]  /*1feb0*/  PLOP3.LUT P0, PT, PT, PT, PT, 0x80, 0x0 ;  /* 0x000000000000781c */ /* 0x000fe20003f0f070 */
[----:B------:R-:W-:-:S12]  /*1fec0*/  NOP ;  /* 0x0000000000007918 */ /* 0x000fd80000000000 */
.L_x_766:
[----:B------:R-:W-:Y:S02]  /*1fed0*/  PLOP3.LUT P1, PT, P1, P0, PT, 0xa2, 0x0 ;  /* 0x000000000000781c */ /* 0x000fe40000f21472 */
[----:B------:R-:W-:-:S08]  /*1fee0*/  @P0 R2UR P1, UR4, R0 ;  /* 0x00000000000402ca */ /* 0x000fd00000020000 */
[----:B------:R-:W-:-:S05]  /*1fef0*/  @P0 PLOP3.LUT P0, PT, P1, PT, PT, 0x80, 0x0 ;  /* 0x000000000000081c */ /* 0x000fca0000f0f070 */
[----:B------:R-:W-:Y:S01]  /*1ff00*/  @!P1 SYNCS.ARRIVE.TRANS64.RED.A0T1 RZ, [UR4+0x2a850], RZ ;  /* 0x02a850ffffff99a7 */ /* 0x000fe20008200404 */
[----:B------:R-:W-:Y:S07]  /*1ff10*/  @!P1 ARRIVES.LDGSTSBAR.64.TRANSCNT [UR4+0x2a850] ;  /* 0x02a85000ff0099b0 */ /* 0x000fee0008000a84 */
[----:B------:R-:W-:Y:S05]  /*1ff20*/  @P0 BRA.U.ANY `(.L_x_766) ;  /* 0xfffffffd00e80947 */ /* 0x000fea000393ffff */
[----:B------:R-:W-:Y:S01]  /*1ff30*/  NOP ;  /* 0x0000000000007918 */ /* 0x000fe20000000000 */
[----:B0-----:R-:W2:Y:S02]  /*1ff40*/  LDL.LU R2, [R1+0x30] ;  /* 0x0000300001027983 */ /* 0x001ea40000300800 */
[----:B--2---:R-:W-:-:S13]  /*1ff50*/  ISETP.NE.AND P2, PT, R2, 0x3, PT ;  /* 0x000000030200780c */ /* 0x004fda0003f45270 */
[----:B------:R-:W-:Y:S05]  /*1ff60*/  @!P2 BRA `(.L_x_767) ;  /* 0x000000000004a947 */ /* 0x000fea0003800000 */
[----:B------:R-:W-:Y:S01]  /*1ff70*/  BPT.TRAP 0x1 ;  /* 0x000000040000795c */ /* 0x000fe20000300000 */
.L_x_767:
[----:B------:R0:W-:Y:S01]  /*1ff80*/  SYNCS.ARRIVE.TRANS64.A1T0 RZ, [R0+URZ+0x2a850], RZ ;  /* 0x02a850ff00ff79a7 */ /* 0x0001e2000810003f */
[----:B------:R-:W-:-:S05]  /*1ff90*/  VIADD R27, R27, 0x1 ;  /* 0x000000011b1b7836 */ /* 0x000fca0000000000 */
[----:B------:R-:W-:-:S04]  /*1ffa0*/  ISETP.NE.AND P0, PT, R27, 0x2, PT ;  /* 0x000000021b00780c */ /* 0x000fc80003f05270 */
[----:B------:R-:W-:Y:S02]  /*1ffb0*/  SEL R3, RZ, 0x1, P0 ;  /* 0x00000001ff037807 */ /* 0x000fe40000000000 */
[----:B------:R-:W-:Y:S02]  /*1ffc0*/  SEL R27, R27, RZ, P0 ;  /* 0x000000ff1b1b7207 */ /* 0x000fe40000000000 */
[----:B0-----:R-:W-:-:S07]  /*1ffd0*/  LOP3.LUT R28, R28, R3, RZ, 0x3c, !PT ;  /* 0x000000031c1c7212 */ /* 0x001fce00078e3cff */
.L_x_724:
[----:B------:R-:W-:Y:S05]  /*1ffe0*/  BSYNC B7 ;  /* 0x0000000000077941 */ /* 0x000fea0003800000 */
.L_x_722:
[----:B------:R-:W2:Y:S02]  /*1fff0*/  LDL R0, [R1+0x38] ;  /* 0x0000380001007983 */ /* 0x000ea40000100800 */
[----:B--2---:R-:W-:-:S13]  /*20000*/  LOP3.LUT P0, RZ, R0, 0x20, RZ, 0xc0, !PT ;  /* 0x0000002000ff7812 */ /* 0x004fda000780c0ff */
[----:B------:R-:W-:Y:S05]  /*20010*/  @!P0 BRA `(.L_x_768) ;  /* 0x0000000000248947 */ /* 0x000fea0003800000 */
[----:B------:R-:W-:Y:S05]  /*20020*/  WARPSYNC.ALL ;  /* 0x0000000000007948 */ /* 0x000fea0003800000 */
[----:B------:R-:W1:Y:S08]  /*20030*/  S2UR UR5, SR_CgaCtaId ;  /* 0x00000000000579c3 */ /* 0x000e700000008800 */
[----:B------:R-:W-:Y:S06]  /*20040*/  BAR.SYNC.DEFER_BLOCKING 0x5, 0x180 ;  /* 0x0146000000007b1d */ /* 0x000fec0000010000 */
[----:B------:R-:W-:-:S02]  /*20050*/  UMOV UR4, 0x400 ;  /* 0x0000040000047882 */ /* 0x000fc40000000000 */
[----:B-1----:R-:W-:-:S06]  /*20060*/  ULEA UR4, UR5, UR4, 0x18 ;  /* 0x0000000405047291 */ /* 0x002fcc000f8ec03f */
[----:B0-----:R-:W-:-:S05]  /*20070*/  MOV R22, UR4 ;  /* 0x0000000400167c02 */ /* 0x001fca0008000f00 */
[----:B------:R2:W3:Y:S01]  /*20080*/  LDS.128 R16, [R22+0x2a8d0] ;  /* 0x02a8d00016107984 */ /* 0x0004e20000000c00 */
[----:B------:R-:W-:Y:S06]  /*20090*/  BAR.ARV 0x4, 0x180 ;  /* 0x0106000000007b1d */ /* 0x000fec0000002000 */
[----:B------:R-:W-:Y:S05]  /*200a0*/  BRA `(.L_x_769) ;  /* 0x0000000800d07947 */ /* 0x000fea0003800000 */
.L_x_768:
[----:B------:R-:W1:Y:S01]  /*200b0*/  S2R R9, SR_TID.X ;  /* 0x0000000000097919 */ /* 0x000e620000002100 */
[----:B------:R-:W-:Y:S01]  /*200c0*/  UMOV UR4, 0xffffffff ;  /* 0xffffffff00047882 */ /* 0x000fe20000000000 */
[----:B-1----:R-:W-:-:S04]  /*200d0*/  LOP3.LUT R9, R9, 0x1f, RZ, 0xc0, !PT ;  /* 0x0000001f09097812 */ /* 0x002fc800078ec0ff */
[----:B------:R-:W-:Y:S01]  /*200e0*/  ISETP.NE.AND P0, PT, R9, 0x1f, PT ;  /* 0x0000001f0900780c */ /* 0x000fe20003f05270 */
[----:B------:R-:W-:-:S12]  /*200f0*/  BRA.DIV UR4, `(.L_x_770) ;  /* 0x0000004e041c7947 */ /* 0x000fd8000b800000 */
[----:B0-----:R-:W-:Y:S01]  /*20100*/  IMAD.IADD R7, R19, 0x1, R9 ;  /* 0x0000000113077824 */ /* 0x001fe200078e0209 */
[----:B------:R-:W-:-:S04]  /*20110*/  ULDC UR4, c[0x0][0xc3c] ;  /* 0x00030f0000047ab9 */ /* 0x000fc80000000800 */
[----:B------:R-:W-:-:S13]  /*20120*/  ISETP.GE.OR P1, PT, R7, UR4, !P0 ;  /* 0x0000000407007c0c */ /* 0x000fda000c726670 */
[----:B------:R-:W0:Y:S08]  /*20130*/  @!P1 LDC.64 R2, c[0x0][0xc80] ;  /* 0x00032000ff029b82 */ /* 0x000e300000000a00 */
[----:B------:R-:W1:Y:S01]  /*20140*/  @!P1 LDC.64 R4, c[0x0][0xc78] ;  /* 0x00031e00ff049b82 */ /* 0x000e620000000a00 */
[----:B0-----:R-:W-:-:S05]  /*20150*/  @!P1 IMAD.WIDE R2, R7, 0x4, R2 ;  /* 0x0000000407029825 */ /* 0x001fca00078e0202 */
[----:B------:R1:W2:Y:S02]  /*20160*/  @!P1 LDG.E R6, desc[UR56][R2.64] ;  /* 0x0000003802069981 */ /* 0x0002a4000c1e1900 */
[----:B-1----:R-:W-:-:S05]  /*20170*/  @!P1 IMAD.WIDE R2, R7, 0x4, R4 ;  /* 0x0000000407029825 */ /* 0x002fca00078e0204 */
[----:B------:R-:W3:Y:S01]  /*20180*/  @!P1 LDG.E R5, desc[UR56][R2.64] ;  /* 0x0000003802059981 */ /* 0x000ee2000c1e1900 */
[----:B------:R-:W-:Y:S02]  /*20190*/  MOV R7, RZ ;  /* 0x000000ff00077202 */ /* 0x000fe40000000f00 */
[----:B------:R-:W-:Y:S01]  /*201a0*/  MOV R4, RZ ;  /* 0x000000ff00047202 */ /* 0x000fe20000000f00 */
[----:B------:R-:W-:Y:S01]  /*201b0*/  SHFL.IDX PT, R0, R16, RZ, 0x1f ;  /* 0x00001fff10007589 */ /* 0x000fe200000e0000 */
[C---:B------:R-:W-:Y:S02]  /*201c0*/  ISETP.GE.U32.AND P2, PT, R9.reuse, 0x2, PT ;  /* 0x000000020900780c */ /* 0x040fe40003f46070 */
[C---:B------:R-:W-:Y:S01]  /*201d0*/  ISETP.GE.U32.AND P3, PT, R9.reuse, 0x4, PT ;  /* 0x000000040900780c */ /* 0x040fe20003f66070 */
[----:B------:R-:W-:Y:S01]  /*201e0*/  SHFL.IDX PT, R8, R16, 0x1, 0x1f ;  /* 0x00201f0010087f89 */ /* 0x000fe200000e0000 */
[C---:B------:R-:W-:Y:S02]  /*201f0*/  ISETP.GE.U32.AND P4, PT, R9.reuse, 0x8, PT ;  /* 0x000000080900780c */ /* 0x040fe40003f86070 */
[----:B------:R-:W-:Y:S01]  /*20200*/  ISETP.GE.U32.AND P5, PT, R9, 0x10, PT ;  /* 0x000000100900780c */ /* 0x000fe20003fa6070 */
[----:B--2---:R-:W-:-:S02]  /*20210*/  @!P1 IMAD.MOV.U32 R7, RZ, RZ, R6 ;  /* 0x000000ffff079224 */ /* 0x004fc400078e0006 */
[----:B------:R-:W-:Y:S02]  /*20220*/  IMAD.MOV.U32 R6, RZ, RZ, RZ ;  /* 0x000000ffff067224 */ /* 0x000fe400078e00ff */
[----:B---3--:R-:W-:Y:S01]  /*20230*/  @!P1 IMAD.MOV.U32 R4, RZ, RZ, R5 ;  /* 0x000000ffff049224 */ /* 0x008fe200078e0005 */
[----:B------:R-:W-:-:S03]  /*20240*/  ISETP.NE.AND P1, PT, R9, RZ, PT ;  /* 0x000000ff0900720c */ /* 0x000fc60003f25270 */
[----:B------:R-:W-:-:S05]  /*20250*/  IMAD R13, R4, R7, RZ ;  /* 0x00000007040d7224 */ /* 0x000fca00078e02ff */
[----:B------:R-:W0:Y:S02]  /*20260*/  SHFL.UP PT, R14, R13, 0x1, RZ ;  /* 0x042000000d0e7989 */ /* 0x000e2400000e00ff */
[----:B0-----:R-:W-:-:S04]  /*20270*/  SEL R14, R14, RZ, P1 ;  /* 0x000000ff0e0e7207 */ /* 0x001fc80000800000 */
[----:B------:R-:W-:-:S05]  /*20280*/  IADD3 R5, R13, R14, RZ ;  /* 0x0000000e0d057210 */ /* 0x000fca0007ffe0ff */
        /* <DEDUP_REMOVED lines=12> */
[----:B------:R0:W1:Y:S02]  /*20350*/  SHFL.IDX PT, R14, R2, 0x1f, 0x1f ;  /* 0x03e01f00020e7f89 */ /* 0x00006400000e0000 */
.L_x_933:
[----:B------:R-:W-:Y:S02]  /*20360*/  ULDC UR4, c[0x0][0xc38] ;  /* 0x00030e0000047ab9 */ /* 0x000fe40000000800 */
[----:B------:R-:W-:-:S05]  /*20370*/  MOV R5, UR4 ;  /* 0x0000000400057c02 */ /* 0x000fca0008000f00 */
[----:B-1----:R-:W-:-:S04]  /*20380*/  IMAD R14, R14, R5, RZ ;  /* 0x000000050e0e7224 */ /* 0x002fc800078e02ff */
[----:B------:R-:W-:-:S05]  /*20390*/  IMAD.IADD R9, R8, 0x1, R14 ;  /* 0x0000000108097824 */ /* 0x000fca00078e020e */
[----:B------:R-:W-:-:S13]  /*203a0*/  ISETP.GT.AND P6, PT, R9, R0, PT ;  /* 0x000000000900720c */ /* 0x000fda0003fc4270 */
[----:B------:R-:W-:Y:S05]  /*203b0*/  @P6 BRA `(.L_x_771) ;  /* 0x0000000000a46947 */ /* 0x000fea0003800000 */
.L_x_774:
[----:B0-----:R-:W0:Y:S01]  /*203c0*/  LDC R2, c[0x0][0xc3c] ;  /* 0x00030f00ff027b82 */ /* 0x001e220000000800 */
[----:B------:R-:W-:-:S04]  /*203d0*/  IADD3 R19, R19, 0x1f, RZ ;  /* 0x0000001f13137810 */ /* 0x000fc80007ffe0ff */
[----:B0-----:R-:W-:-:S13]  /*203e0*/  ISETP.GE.AND P6, PT, R19, R2, PT ;  /* 0x000000021300720c */ /* 0x001fda0003fc6270 */
[----:B------:R-:W-:Y:S05]  /*203f0*/  @P6 BRA `(.L_x_772) ;  /* 0x0000000400b86947 */ /* 0x000fea0003800000 */
[----:B------:R-:W0:Y:S01]  /*20400*/  S2R R3, SR_TID.X ;  /* 0x0000000000037919 */ /* 0x000e220000002100 */
[----:B------:R-:W-:Y:S02]  /*20410*/  MOV R7, RZ ;  /* 0x000000ff00077202 */ /* 0x000fe40000000f00 */
[----:B0-----:R-:W-:-:S05]  /*20420*/  LOP3.LUT R3, R3, 0x1f, RZ, 0xc0, !PT ;  /* 0x0000001f03037812 */ /* 0x001fca00078ec0ff */
[----:B------:R-:W-:-:S05]  /*20430*/  IMAD.IADD R11, R19, 0x1, R3 ;  /* 0x00000001130b7824 */ /* 0x000fca00078e0203 */
[----:B------:R-:W-:-:S13]  /*20440*/  ISETP.GE.OR P6, PT, R11, R2, !P0 ;  /* 0x000000020b00720c */ /* 0x000fda00047c6670 */
[----:B------:R-:W0:Y:S08]  /*20450*/  @!P6 LDC.64 R2, c[0x0][0xc80] ;  /* 0x00032000ff02eb82 */ /* 0x000e300000000a00 */
[----:B------:R-:W1:Y:S01]  /*20460*/  @!P6 LDC.64 R4, c[0x0][0xc78] ;  /* 0x00031e00ff04eb82 */ /* 0x000e620000000a00 */
[----:B0-----:R-:W-:-:S05]  /*20470*/  @!P6 IMAD.WIDE R2, R11, 0x4, R2 ;  /* 0x000000040b02e825 */ /* 0x001fca00078e0202 */
[----:B------:R1:W2:Y:S02]  /*20480*/  @!P6 LDG.E R7, desc[UR56][R2.64] ;  /* 0x000000380207e981 */ /* 0x0002a4000c1e1900 */
[----:B-1----:R-:W-:-:S04]  /*20490*/  @!P6 IMAD.WIDE R2, R11, 0x4, R4 ;  /* 0x000000040b02e825 */ /* 0x002fc800078e0204 */
[----:B------:R-:W-:-:S06]  /*204a0*/  IMAD.MOV.U32 R4, RZ, RZ, RZ ;  /* 0x000000ffff047224 */ /* 0x000fcc00078e00ff */
[----:B------:R-:W2:Y:S01]  /*204b0*/  @!P6 LDG.E R4, desc[UR56][R2.64] ;  /* 0x000000380204e981 */ /* 0x000ea2000c1e1900 */
[----:B------:R-:W-:Y:S01]  /*204c0*/  UMOV UR4, 0xffffffff ;  /* 0xffffffff00047882 */ /* 0x000fe20000000000 */
[----:B--2---:R-:W-:Y:S02]  /*204d0*/  IMAD R13, R4, R7, RZ ;  /* 0x00000007040d7224 */ /* 0x004fe400078e02ff */
[----:B------:R-:W-:Y:S05]  /*204e0*/  BRA.DIV UR4, `(.L_x_773) ;  /* 0x0000004e045c7947 */ /* 0x000fea000b800000 */
        /* <DEDUP_REMOVED lines=16> */
.L_x_941:
[----:B------:R-:W-:Y:S02]  /*205f0*/  ULDC UR4, c[0x0][0xc38] ;  /* 0x00030e0000047ab9 */ /* 0x000fe40000000800 */
[----:B------:R-:W-:-:S04]  /*20600*/  IMAD.U32 R5, RZ, RZ, UR4 ;  /* 0x00000004ff057e24 */ /* 0x000fc8000f8e00ff */
[----:B-1----:R-:W-:-:S05]  /*20610*/  IMAD R14, R14, R5, RZ ;  /* 0x000000050e0e7224 */ /* 0x002fca00078e02ff */
[----:B------:R-:W-:-:S04]  /*20620*/  IADD3 R9, R14, R9, RZ ;  /* 0x000000090e097210 */ /* 0x000fc80007ffe0ff */
[----:B------:R-:W-:-:S13]  /*20630*/  ISETP.GT.AND P6, PT, R9, R0, PT ;  /* 0x000000000900720c */ /* 0x000fda0003fc4270 */
[----:B------:R-:W-:Y:S05]  /*20640*/  @!P6 BRA `(.L_x_774) ;  /* 0xfffffffc005ce947 */ /* 0x000fea000383ffff */
.L_x_771:
        /* <DEDUP_REMOVED lines=9> */
.L_x_946:
[----:B------:R-:W-:-:S13]  /*206e0*/  ISETP.NE.AND P0, PT, R3, RZ, PT ;  /* 0x000000ff0300720c */ /* 0x000fda0003f05270 */
[----:B------:R-:W-:Y:S05]  /*206f0*/  @!P0 BRA `(.L_x_776) ;  /* 0x0000000000108947 */ /* 0x000fea0003800000 */
[----:B------:R-:W-:Y:S01]  /*20700*/  UMOV UR4, 0xffffffff ;  /* 0xffffffff00047882 */ /* 0x000fe20000000000 */
[----:B------:R-:W-:Y:S02]  /*20710*/  IADD3 R12, R8, -0x1, RZ ;  /* 0xffffffff080c7810 */ /* 0x000fe40007ffe0ff */
[----:B------:R-:W-:Y:S05]  /*20720*/  BRA.DIV UR4, `(.L_x_777) ;  /* 0x0000004e04e07947 */ /* 0x000fea000b800000 */
[----:B------:R4:W0:Y:S02]  /*20730*/  SHFL.IDX PT, R6, R2, R12, 0x1f ;  /* 0x00001f0c02067589 */ /* 0x00082400000e0000 */
.L_x_776:
[----:B--2---:R-:W-:Y:S01]  /*20740*/  IABS R10, R7 ;  /* 0x00000007000a7213 */ /* 0x004fe20000000000 */
[----:B0-----:R-:W-:Y:S01]  /*20750*/  IMAD R16, R6, R5, R9 ;  /* 0x0000000506107224 */ /* 0x001fe200078e0209 */
[----:B---3--:R-:W-:Y:S02]  /*20760*/  IABS R5, R4 ;  /* 0x0000000400057213 */ /* 0x008fe40000000000 */
[----:B------:R-:W0:Y:S01]  /*20770*/  I2F.RP R11, R10 ;  /* 0x0000000a000b7306 */ /* 0x000e220000209400 */
[----:B------:R-:W-:Y:S02]  /*20780*/  IADD3 R19, R8, R19, RZ ;  /* 0x0000001308137210 */ /* 0x000fe40007ffe0ff */
[----:B------:R-:W-:-:S05]  /*20790*/  IADD3 R0, R0, -R16, RZ ;  /* 0x8000001000007210 */ /* 0x000fca0007ffe0ff */
[----:B----4-:R-:W2:Y:S08]  /*207a0*/  I2F.RP R12, R5 ;  /* 0x00000005000c7306 */ /* 0x010eb00000209400 */
[----:B0-----:R-:W0:Y:S08]  /*207b0*/  MUFU.RCP R11, R11 ;  /* 0x0000000b000b7308 */ /* 0x001e300000001000 */
[----:B--2---:R-:W-:Y:S01]  /*207c0*/  MUFU.RCP R12, R12 ;  /* 0x0000000c000c7308 */ /* 0x004fe20000001000 */
[----:B0-----:R-:W-:-:S07]  /*207d0*/  VIADD R2, R11, 0xffffffe ;  /* 0x0ffffffe0b027836 */ /* 0x001fce0000000000 */
[----:B------:R0:W2:Y:S02]  /*207e0*/  F2I.FTZ.U32.TRUNC.NTZ R3, R2 ;  /* 0x0000000200037305 */ /* 0x0000a4000021f000 */
[----:B0-----:R-:W-:Y:S01]  /*207f0*/  IMAD.MOV.U32 R2, RZ, RZ, RZ ;  /* 0x000000ffff027224 */ /* 0x001fe200078e00ff */
[----:B--2---:R-:W-:-:S05]  /*20800*/  IADD3 R9, RZ, -R3, RZ ;  /* 0x80000003ff097210 */ /* 0x004fca0007ffe0ff */
[----:B------:R-:W-:-:S04]  /*20810*/  IMAD R9, R9, R10, RZ ;  /* 0x0000000a09097224 */ /* 0x000fc800078e02ff */
[----:B------:R-:W-:Y:S01]  /*20820*/  IMAD.HI.U32 R3, R3, R9, R2 ;  /* 0x0000000903037227 */ /* 0x000fe200078e0002 */
[----:B------:R-:W-:Y:S02]  /*20830*/  IABS R2, R7 ;  /* 0x0000000700027213 */ /* 0x000fe40000000000 */
[----:B------:R-:W-:-:S03]  /*20840*/  IABS R9, R0 ;  /* 0x0000000000097213 */ /* 0x000fc60000000000 */
[----:B------:R-:W-:Y:S02]  /*20850*/  IMAD.MOV R2, RZ, RZ, -R2 ;  /* 0x000000ffff027224 */ /* 0x000fe400078e0a02 */
[----:B------:R-:W-:Y:S01]  /*20860*/  IMAD.HI.U32 R6, R3, R9, RZ ;  /* 0x0000000903067227 */ /* 0x000fe200078e00ff */
[----:B------:R-:W-:-:S03]  /*20870*/  IADD3 R3, R12, 0xffffffe, RZ ;  /* 0x0ffffffe0c037810 */ /* 0x000fc60007ffe0ff */
[----:B------:R-:W-:-:S03]  /*20880*/  IMAD R9, R6, R2, R9 ;  /* 0x0000000206097224 */ /* 0x000fc600078e0209 */
[----:B------:R-:W0:Y:S02]  /*20890*/  F2I.FTZ.U32.TRUNC.NTZ R3, R3 ;  /* 0x0000000300037305 */ /* 0x000e24000021f000 */
[----:B------:R-:W-:-:S13]  /*208a0*/  ISETP.GT.U32.AND P1, PT, R10, R9, PT ;  /* 0x000000090a00720c */ /* 0x000fda0003f24070 */
[----:B------:R-:W-:Y:S01]  /*208b0*/  @!P1 IMAD.IADD R9, R9, 0x1, -R10 ;  /* 0x0000000109099824 */ /* 0x000fe200078e0a0a */
[----:B0-----:R-:W-:Y:S02]  /*208c0*/  IADD3 R2, RZ, -R3, RZ ;  /* 0x80000003ff027210 */ /* 0x001fe40007ffe0ff */
[----:B------:R-:W-:Y:S02]  /*208d0*/  @!P1 IADD3 R6, R6, 0x1, RZ ;  /* 0x0000000106069810 */ /* 0x000fe40007ffe0ff */
[----:B------:R-:W-:Y:S01]  /*208e0*/  ISETP.GE.U32.AND P0, PT, R9, R10, PT ;  /* 0x0000000a0900720c */ /* 0x000fe20003f06070 */
[----:B------:R-:W-:Y:S01]  /*208f0*/  IMAD R9, R2, R5, RZ ;  /* 0x0000000502097224 */ /* 0x000fe200078e02ff */
[----:B------:R-:W-:Y:S01]  /*20900*/  ISETP.NE.AND P1, PT, R7, RZ, PT ;  /* 0x000000ff0700720c */ /* 0x000fe20003f25270 */
[----:B------:R-:W-:-:S04]  /*20910*/  IMAD.MOV.U32 R2, RZ, RZ, RZ ;  /* 0x000000ffff027224 */ /* 0x000fc800078e00ff */
[----:B------:R-:W-:Y:S01]  /*20920*/  IMAD.HI.U32 R9, R3, R9, R2 ;  /* 0x0000000903097227 */ /* 0x000fe200078e0002 */
[----:B------:R-:W-:Y:S02]  /*20930*/  LOP3.LUT R2, R0, R7, RZ, 0x3c, !PT ;  /* 0x0000000700027212 */ /* 0x000fe400078e3cff */
[----:B------:R-:W-:Y:S02]  /*20940*/  IABS R3, R4 ;  /* 0x0000000400037213 */ /* 0x000fe40000000000 */
[----:B------:R-:W-:Y:S01]  /*20950*/  ISETP.GE.AND P2, PT, R2, RZ, PT ;  /* 0x000000ff0200720c */ /* 0x000fe20003f46270 */
[----:B------:R-:W-:Y:S02]  /*20960*/  @P0 VIADD R6, R6, 0x1 ;  /* 0x0000000106060836 */ /* 0x000fe40000000000 */
[----:B------:R-:W-:-:S10]  /*20970*/  IMAD.MOV R3, RZ, RZ, -R3 ;  /* 0x000000ffff037224 */ /* 0x000fd400078e0a03 */
[----:B------:R-:W-:Y:S02]  /*20980*/  @!P2 IADD3 R6, -R6, RZ, RZ ;  /* 0x000000ff0606a210 */ /* 0x000fe40007ffe1ff */
[----:B------:R-:W-:-:S04]  /*20990*/  @!P1 LOP3.LUT R6, RZ, R7, RZ, 0x33, !PT ;  /* 0x00000007ff069212 */ /* 0x000fc800078e33ff */
[-C--:B------:R-:W-:Y:S01]  /*209a0*/  IABS R2, R6.reuse ;  /* 0x0000000600027213 */ /* 0x080fe20000000000 */
[----:B------:R-:W-:-:S04]  /*209b0*/  IMAD R7, R7, R6, RZ ;  /* 0x0000000607077224 */ /* 0x000fc800078e02ff */
[----:B------:R-:W-:-:S04]  /*209c0*/  IMAD.HI.U32 R9, R9, R2, RZ ;  /* 0x0000000209097227 */ /* 0x000fc800078e00ff */
[----:B------:R-:W-:Y:S02]  /*209d0*/  IMAD R2, R9, R3, R2 ;  /* 0x0000000309027224 */ /* 0x000fe400078e0202 */
[----:B------:R-:W-:-:S03]  /*209e0*/  IMAD.IADD R17, R0, 0x1, -R7 ;  /* 0x0000000100117824 */ /* 0x000fc600078e0a07 */
[----:B------:R-:W-:-:S13]  /*209f0*/  ISETP.GT.U32.AND P1, PT, R5, R2, PT ;  /* 0x000000020500720c */ /* 0x000fda0003f24070 */
[-C--:B------:R-:W-:Y:S01]  /*20a00*/  @!P1 IADD3 R2, R2, -R5.reuse, RZ ;  /* 0x8000000502029210 */ /* 0x080fe20007ffe0ff */
[----:B------:R-:W-:Y:S01]  /*20a10*/  @!P1 VIADD R9, R9, 0x1 ;  /* 0x0000000109099836 */ /* 0x000fe20000000000 */
[----:B------:R-:W-:Y:S02]  /*20a20*/  ISETP.NE.AND P1, PT, R4, RZ, PT ;  /* 0x000000ff0400720c */ /* 0x000fe40003f25270 */
[----:B------:R-:W-:Y:S02]  /*20a30*/  ISETP.GE.U32.AND P0, PT, R2, R5, PT ;  /* 0x000000050200720c */ /* 0x000fe40003f06070 */
[----:B------:R-:W-:-:S04]  /*20a40*/  LOP3.LUT R2, R6, R4, RZ, 0x3c, !PT ;  /* 0x0000000406027212 */ /* 0x000fc800078e3cff */
[----:B------:R-:W-:-:S07]  /*20a50*/  ISETP.GE.AND P2, PT, R2, RZ, PT ;  /* 0x000000ff0200720c */ /* 0x000fce0003f46270 */
[----:B------:R-:W-:-:S06]  /*20a60*/  @P0 IADD3 R9, R9, 0x1, RZ ;  /* 0x0000000109090810 */ /* 0x000fcc0007ffe0ff */
[----:B------:R-:W-:Y:S01]  /*20a70*/  @!P2 IMAD.MOV R9, RZ, RZ, -R9 ;  /* 0x000000ffff09a224 */ /* 0x000fe200078e0a09 */
[----:B------:R-:W-:-:S04]  /*20a80*/  @!P1 LOP3.LUT R9, RZ, R4, RZ, 0x33, !PT ;  /* 0x00000004ff099212 */ /* 0x000fc800078e33ff */
[----:B------:R-:W-:Y:S01]  /*20a90*/  IADD3 R3, -R9, RZ, RZ ;  /* 0x000000ff09037210 */ /* 0x000fe20007ffe1ff */
[----:B------:R-:W-:-:S04]  /*20aa0*/  IMAD R9, R4, 0x1000000, R9 ;  /* 0x0100000004097824 */ /* 0x000fc800078e0209 */
[----:B------:R-:W-:-:S05]  /*20ab0*/  IMAD R18, R4, R3, R6 ;  /* 0x0000000304127224 */ /* 0x000fca00078e0206 */
[----:B------:R-:W-:Y:S01]  /*20ac0*/  LEA R18, R18, R9, 0x10 ;  /* 0x0000000912127211 */ /* 0x000fe200078e80ff */
[----:B------:R-:W-:Y:S06]  /*20ad0*/  BRA `(.L_x_778) ;  /* 0x00000000001c7947 */ /* 0x000fec0003800000 */
.L_x_772:
[----:B------:R-:W-:Y:S01]  /*20ae0*/  UMOV UR4, URZ ;  /* 0x0000003f00047c82 */ /* 0x000fe20008000000 */
[----:B------:R-:W-:Y:S01]  /*20af0*/  UMOV UR5, URZ ;  /* 0x0000003f00057c82 */ /* 0x000fe20008000000 */
[----:B------:R-:W-:Y:S01]  /*20b00*/  ULDC UR6, c[0x0][0xc3c] ;  /* 0x00030f0000067ab9 */ /* 0x000fe20000000800 */
[----:B------:R-:W-:Y:S01]  /*20b10*/  IMAD.MOV.U32 R16, RZ, RZ, R0 ;  /* 0x000000ffff107224 */ /* 0x000fe200078e0000 */
[----:B------:R-:W-:Y:S01]  /*20b20*/  MOV R17, UR4 ;  /* 0x0000000400117c02 */ /* 0x000fe20008000f00 */
[----:B------:R-:W-:Y:S01]  /*20b30*/  IMAD.U32 R18, RZ, RZ, UR5 ;  /* 0x00000005ff127e24 */ /* 0x000fe2000f8e00ff */
[----:B------:R-:W-:-:S07]  /*20b40*/  MOV R19, UR6 ;  /* 0x0000000600137c02 */ /* 0x000fce0008000f00 */
.L_x_778:
        /* <DEDUP_REMOVED lines=10> */
.L_x_769:
[----:B------:R-:W-:Y:S02]  /*20bf0*/  ULDC UR4, c[0x0][0xc3c] ;  /* 0x00030f0000047ab9 */ /* 0x000fe40000000800 */
[----:B---3--:R-:W-:-:S13]  /*20c00*/  ISETP.GE.AND P0, PT, R19, UR4, PT ;  /* 0x0000000413007c0c */ /* 0x008fda000bf06270 */
[----:B------:R-:W-:Y:S05]  /*20c10*/  @!P0 BRA `(.L_x_779) ;  /* 0xffffff9c00f48947 */ /* 0x000fea000383ffff */
[----:B------:R-:W-:Y:S05]  /*20c20*/  BSYNC B8 ;  /* 0x0000000000087941 */ /* 0x000fea0003800000 */
.L_x_676:
[----:B------:R-:W3:Y:S01]  /*20c30*/  LDL.LU R0, [R1+0x20] ;  /* 0x0000200001007983 */ /* 0x000ee20000300800 */
[----:B------:R-:W-:Y:S01]  /*20c40*/  BSSY B0, `(.L_x_780) ;  /* 0x000000b000007945 */ /* 0x000fe20003800000 */
[----:B------:R-:W4:Y:S01]  /*20c50*/  S2R R5, SR_CgaCtaId ;  /* 0x0000000000057919 */ /* 0x000f220000008800 */
[----:B---3--:R-:W-:-:S05]  /*20c60*/  VIADD R0, R0, 0x1 ;  /* 0x0000000100007836 */ /* 0x008fca0000000000 */
[----:B0-----:R-:W-:-:S04]  /*20c70*/  LEA.HI R2, R0, R0, RZ, 0x1 ;  /* 0x0000000000027211 */ /* 0x001fc800078f08ff */
[----:B------:R-:W-:Y:S02]  /*20c80*/  LOP3.LUT R3, R2, 0xfffffffe, RZ, 0xc0, !PT ;  /* 0xfffffffe02037812 */ /* 0x000fe400078ec0ff */
[----:B------:R-:W-:Y:S02]  /*20c90*/  MOV R2, 0x400 ;  /* 0x0000040000027802 */ /* 0x000fe40000000f00 */
[----:B------:R-:W-:Y:S02]  /*20ca0*/  IADD3 R0, R0, -R3, RZ ;  /* 0x8000000300007210 */ /* 0x000fe40007ffe0ff */
[----:B----4-:R-:W-:Y:S02]  /*20cb0*/  LEA R4, R5, R2, 0x18 ;  /* 0x0000000205047211 */ /* 0x010fe400078ec0ff */
[----:B------:R-:W-:-:S04]  /*20cc0*/  SHF.L.U32 R0, R0, 0x1f, RZ ;  /* 0x0000001f00007819 */ /* 0x000fc800000006ff */
[----:B------:R-:W0:Y:S02]  /*20cd0*/  SYNCS.PHASECHK.TRANS64.TRYWAIT P0, [R4+URZ+0x2a820], R0 ;  /* 0x02a82000040075a7 */ /* 0x000e24000800017f */
[----:B0-----:R-:W-:Y:S05]  /*20ce0*/  @!P0 BRA `(.L_x_781) ;  /* 0x0000004800988947 */ /* 0x001fea0003800000 */
.L_x_949:
[----:B------:R-:W-:Y:S05]  /*20cf0*/  BSYNC B0 ;  /* 0x0000000000007941 */ /* 0x000fea0003800000 */
.L_x_780:
[----:B------:R-:W-:-:S03]  /*20d00*/  UMOV UR4, 0xffffffff ;  /* 0xffffffff00047882 */ /* 0x000fc60000000000 */
[----:B------:R-:W-:Y:S05]  /*20d10*/  BRA.DIV UR4, `(.L_x_782) ;  /* 0x0000004a04a07947 */ /* 0x000fea000b800000 */
[----:B0-----:R-:W0:Y:S02]  /*20d20*/  S2R R0, SR_TID.X ;  /* 0x0000000000007919 */ /* 0x001e240000002100 */
[----:B0-----:R-:W-:-:S04]  /*20d30*/  SHF.R.U32.HI R0, RZ, 0x5, R0 ;  /* 0x00000005ff007819 */ /* 0x001fc80000011600 */
[----:B------:R-:W-:-:S05]  /*20d40*/  LOP3.LUT R0, R0, 0x3, RZ, 0xc0, !PT ;  /* 0x0000000300007812 */ /* 0x000fca00078ec0ff */
[----:B------:R0:W3:Y:S02]  /*20d50*/  SHFL.IDX PT, R14, R0, RZ, 0x1f ;  /* 0x00001fff000e7589 */ /* 0x0000e400000e0000 */
.L_x_952:
[----:B---3--:R-:W-:-:S13]  /*20d60*/  ISETP.NE.AND P0, PT, R14, RZ, PT ;  /* 0x000000ff0e00720c */ /* 0x008fda0003f05270 */
[----:B------:R-:W-:Y:S05]  /*20d70*/  @P0 BRA `(.L_x_446) ;  /* 0x0000000000880947 */ /* 0x000fea0003800000 */
[----:B------:R-:W-:-:S03]  /*20d80*/  UMOV UR4, 0xffffffff ;  /* 0xffffffff00047882 */ /* 0x000fc60000000000 */
[----:B------:R-:W-:Y:S05]  /*20d90*/  BRA.DIV UR4, `(.L_x_783) ;  /* 0x0000004a04b47947 */ /* 0x000fea000b800000 */
[----:B------:R-:W-:-:S13]  /*20da0*/  ELECT P6, URZ, PT ;  /* 0x00000000003f782f */ /* 0x000fda00038c0000 */
.L_x_955:
[----:B------:R-:W-:Y:S05]  /*20db0*/  @!P6 BRA `(.L_x_446) ;  /* 0x000000000078e947 */ /* 0x000fea0003800000 */
[----:B------:R-:W-:-:S06]  /*20dc0*/  ULOP3.LUT UR4, UR60, 0x2, URZ, 0xfc, !UPT ;  /* 0x000000023c047892 */ /* 0x000fcc000f8efc3f */
[----:B0-----:R-:W-:-:S05]  /*20dd0*/  IMAD.U32 R0, RZ, RZ, UR4 ;  /* 0x00000004ff007e24 */ /* 0x001fca000f8e00ff */
[----:B------:R-:W-:-:S13]  /*20de0*/  ISETP.NE.AND P0, PT, R0, 0x3, PT ;  /* 0x000000030000780c */ /* 0x000fda0003f05270 */
[----:B------:R-:W-:Y:S05]  /*20df0*/  @!P0 BRA `(.L_x_784) ;  /* 0x0000000000048947 */ /* 0x000fea0003800000 */
[----:B------:R-:W-:Y:S01]  /*20e00*/  BPT.TRAP 0x1 ;  /* 0x000000040000795c */ /* 0x000fe20000300000 */
.L_x_784:
[C---:B------:R-:W-:Y:S01]  /*20e10*/  LEA R5, R27.reuse, R4, 0x3 ;  /* 0x000000041b057211 */ /* 0x040fe200078e18ff */
[----:B------:R-:W-:Y:S01]  /*20e20*/  VIADD R27, R27, 0x1 ;  /* 0x000000011b1b7836 */ /* 0x000fe20000000000 */
[----:B------:R-:W-:-:S04]  /*20e30*/  SHF.L.U32 R0, R28, 0x1f, RZ ;  /* 0x0000001f1c007819 */ /* 0x000fc800000006ff */
[----:B------:R-:W0:Y:S01]  /*20e40*/  SYNCS.PHASECHK.TRANS64.TRYWAIT P1, [R5+URZ+0x2a840], R0 ;  /* 0x02a84000050075a7 */ /* 0x000e22000802017f */
[----:B------:R-:W-:-:S04]  /*20e50*/  ISETP.NE.AND P2, PT, R27, 0x2, PT ;  /* 0x000000021b00780c */ /* 0x000fc80003f45270 */
[----:B------:R-:W-:Y:S01]  /*20e60*/  SEL R3, RZ, 0x1, P2 ;  /* 0x00000001ff037807 */ /* 0x000fe20001000000 */
[----:B0-----:R-:W-:Y:S08]  /*20e70*/  @!P1 BRA `(.L_x_785) ;  /* 0x00000048009c9947 */ /* 0x001ff00003800000 */
.L_x_956:
[----:B------:R-:W-:Y:S02]  /*20e80*/  SEL R27, R27, RZ, P2 ;  /* 0x000000ff1b1b7207 */ /* 0x000fe40001000000 */
[----:B------:R-:W-:Y:S01]  /*20e90*/  LOP3.LUT R2, R28, R3, RZ, 0x3c, !PT ;  /* 0x000000031c027212 */ /* 0x000fe200078e3cff */
[----:B------:R-:W-:Y:S06]  /*20ea0*/  @!P0 BRA `(.L_x_786) ;  /* 0x0000000000048947 */ /* 0x000fec0003800000 */
[----:B------:R-:W-:Y:S01]  /*20eb0*/  BPT.TRAP 0x1 ;  /* 0x000000040000795c */ /* 0x000fe20000300000 */
.L_x_786:
[----:B------:R-:W-:Y:S02]  /*20ec0*/  LEA R27, R27, R4, 0x3 ;  /* 0x000000041b1b7211 */ /* 0x000fe400078e18ff */
[----:B------:R-:W-:-:S04]  /*20ed0*/  SHF.L.U32 R2, R2, 0x1f, RZ ;  /* 0x0000001f02027819 */ /* 0x000fc800000006ff */
[----:B------:R-:W3:Y:S02]  /*20ee0*/  SYNCS.PHASECHK.TRANS64.TRYWAIT P1, [R27+URZ+0x2a840], R2 ;  /* 0x02a840021b0075a7 */ /* 0x000ee4000802017f */
[----:B---3--:R-:W-:Y:S05]  /*20ef0*/  @!P1 BRA `(.L_x_787) ;  /* 0x0000004800909947 */ /* 0x008fea0003800000 */
.L_x_957:
[----:B------:R-:W-:Y:S05]  /*20f00*/  @!P0 BRA `(.L_x_788) ;  /* 0x0000000000048947 */ /* 0x000fea0003800000 */
[----:B------:R-:W-:Y:S01]  /*20f10*/  BPT.TRAP 0x1 ;  /* 0x000000040000795c */ /* 0x000fe20000300000 */
.L_x_788:
[----:B------:R-:W4:Y:S02]  /*20f20*/  SYNCS.PHASECHK.TRANS64.TRYWAIT P1, [R5+URZ+0x2a860], R0 ;  /* 0x02a86000050075a7 */ /* 0x000f24000802017f */
[----:B----4-:R-:W-:Y:S05]  /*20f30*/  @!P1 BRA `(.L_x_789) ;  /* 0x0000004800949947 */ /* 0x010fea0003800000 */
.L_x_958:
[----:B------:R-:W-:Y:S05]  /*20f40*/  @!P0 BRA `(.L_x_790) ;  /* 0x0000000000048947 */ /* 0x000fea0003800000 */
[----:B------:R-:W-:Y:S01]  /*20f50*/  BPT.TRAP 0x1 ;  /* 0x000000040000795c */ /* 0x000fe20000300000 */
.L_x_790:
[----:B------:R0:W0:Y:S02]  /*20f60*/  SYNCS.PHASECHK.TRANS64.TRYWAIT P0, [R27+URZ+0x2a860], R2 ;  /* 0x02a860021b0075a7 */ /* 0x000024000800017f */
[----:B0-----:R-:W-:Y:S05]  /*20f70*/  @!P0 NANOSLEEP.SYNCS 0x989680 ;  /* 0x009896800000895d */ /* 0x001fea0003900000 */
[----:B------:R-:W0:Y:S02]  /*20f80*/  @!P0 SYNCS.PHASECHK.TRANS64 P0, [R27+URZ+0x2a860], R2 ;  /* 0x02a860021b0085a7 */ /* 0x000e24000800007f */
[----:B0-----:R-:W-:Y:S05]  /*20f90*/  @!P0 BRA `(.L_x_790) ;  /* 0xfffffffc00f08947 */ /* 0x001fea000383ffff */
.L_x_446:
[----:B------:R-:W-:Y:S05]  /*20fa0*/  BSYNC B9 ;  /* 0x0000000000097941 */ /* 0x000fea0003800000 */
.L_x_443:
[----:B------:R-:W-:Y:S05]  /*20fb0*/  EXIT ;  /* 0x000000000000794d */ /* 0x000fea0003800000 */
.L_x_466:
[----:B0-----:R0:W1:Y:S02]  /*20fc0*/  SYNCS.PHASECHK.TRANS64.TRYWAIT P5, [R85+URZ+0x2a890], R86 ;  /* 0x02a89056550075a7 */ /* 0x00106400080a017f */
[----:B-1----:R-:W-:Y:S05]  /*20fd0*/  @!P5 NANOSLEEP.SYNCS 0x989680 ;  /* 0x009896800000d95d */ /* 0x002fea0003900000 */
[----:B------:R-:W1:Y:S02]  /*20fe0*/  @!P5 SYNCS.PHASECHK.TRANS64 P5, [R85+URZ+0x2a890], R86 ;  /* 0x02a890565500d5a7 */ /* 0x000e6400080a007f */
[----:B-1----:R-:W-:Y:S05]  /*20ff0*/  @!P5 BRA `(.L_x_466) ;  /* 0xfffffffc00f0d947 */ /* 0x002fea000383ffff */
[----:B------:R-:W-:Y:S05]  /*21000*/  BRA `(.L_x_791) ;  /* 0xfffffe2c00007947 */ /* 0x000fea000383ffff */
.L_x_467:
[----:B------:R-:W-:Y:S01]  /*21010*/  BSSY B1, `(.L_x_792) ;  /* 0x0000008000017945 */ /* 0x000fe20003800000 */
[----:B------:R-:W-:Y:S01]  /*21020*/  IMAD.MOV.U32 R13, RZ, RZ, R115 ;  /* 0x000000ffff0d7224 */ /* 0x000fe200078e0073 */
[----:B------:R-:W-:Y:S01]  /*21030*/  MOV R12, RZ ;  /* 0x000000ff000c7202 */ /* 0x000fe20000000f00 */
[----:B------:R-:W-:Y:S01]  /*21040*/  IMAD.MOV.U32 R11, RZ, RZ, 0x1c1f ;  /* 0x00001c1fff0b7424 */ /* 0x000fe200078e00ff */
[----:B------:R-:W-:-:S07]  /*21050*/  MOV R15, 0xffffffff ;  /* 0xffffffff000f7802 */ /* 0x000fce0000000f00 */
[----:B0-----:R-:W-:Y:S05]  /*21060*/  WARPSYNC.COLLECTIVE R15, `(.L_x_793) ;  /* 0x000000000f087348 */ /* 0x001fea0003c00000 */
[----:B------:R1:W2:Y:S02]  /*21070*/  SHFL.IDX P6, R14, R13, R12, R11 ;  /* 0x0000000c0d0e7389 */ /* 0x0002a400000c000b */
[----:B012---:R-:W-:Y:S01]  /*21080*/  ENDCOLLECTIVE ;  /* 0x000000000000791b */ /* 0x007fe20003800000 */
.L_x_793:
[----:B------:R-:W-:Y:S05]  /*21090*/  BSYNC B1 ;  /* 0x0000000000017941 */ /* 0x000fea0003800000 */
.L_x_792:
[----:B------:R-:W-:Y:S01]  /*210a0*/  MOV R13, R118 ;  /* 0x00000076000d7202 */ /* 0x000fe20000000f00 */
[----:B------:R-:W-:Y:S01]  /*210b0*/  IMAD.MOV.U32 R12, RZ, RZ, RZ ;  /* 0x000000ffff0c7224 */ /* 0x000fe200078e00ff */
[----:B------:R-:W-:Y:S01]  /*210c0*/  MOV R11, 0x1c1f ;  /* 0x00001c1f000b7802 */ /* 0x000fe20000000f00 */
[----:B------:R-:W-:Y:S02]  /*210d0*/  IMAD.MOV.U32 R15, RZ, RZ, -0x1 ;  /* 0xffffffffff0f7424 */ /* 0x000fe400078e00ff */
[----:B------:R-:W-:-:S07]  /*210e0*/  IMAD.MOV.U32 R78, RZ, RZ, R14 ;  /* 0x000000ffff4e7224 */ /* 0x000fce00078e000e */
[----:B------:R-:W-:Y:S05]  /*210f0*/  WARPSYNC.COLLECTIVE R15, `(.L_x_794) ;  /* 0x000000000f087348 */ /* 0x000fea0003c00000 */
[----:B------:R0:W1:Y:S02]  /*21100*/  SHFL.IDX P6, R14, R13, R12, R11 ;  /* 0x0000000c0d0e7389 */ /* 0x00006400000c000b */
[----:B01----:R-:W-:Y:S01]  /*21110*/  ENDCOLLECTIVE ;  /* 0x000000000000791b */ /* 0x003fe20003800000 */
.L_x_794:
[----:B------:R-:W-:Y:S01]  /*21120*/  MOV R11, R14 ;  /* 0x0000000e000b7202 */ /* 0x000fe20000000f00 */
[----:B------:R-:W-:Y:S06]  /*21130*/  BRA `(.L_x_795) ;  /* 0xfffffe2800c87947 */ /* 0x000fec000383ffff */
.L_x_492:
[----:B------:R-:W-:Y:S01]  /*21140*/  BSSY B1, `(.L_x_796) ;  /* 0x0000008000017945 */ /* 0x000fe20003800000 */
[----:B0---4-:R-:W-:Y:S01]  /*21150*/  IMAD.MOV.U32 R13, RZ, RZ, R115 ;  /* 0x000000ffff0d7224 */ /* 0x011fe200078e0073 */
[----:B------:R-:W-:Y:S01]  /*21160*/  MOV R12, 0x1 ;  /* 0x00000001000c7802 */ /* 0x000fe20000000f00 */
[----:B---3--:R-:W-:Y:S01]  /*21170*/  IMAD.MOV.U32 R11, RZ, RZ, 0x1c1f ;  /* 0x00001c1fff0b7424 */ /* 0x008fe200078e00ff */
[----:B------:R-:W-:-:S07]  /*21180*/  MOV R15, 0xffffffff ;  /* 0xffffffff000f7802 */ /* 0x000fce0000000f00 */
[----:B-12---:R-:W-:Y:S05]  /*21190*/  WARPSYNC.COLLECTIVE R15, `(.L_x_797) ;  /* 0x000000000f087348 */ /* 0x006fea0003c00000 */
[----:B------:R0:W3:Y:S02]  /*211a0*/  SHFL.IDX P6, R14, R13, R12, R11 ;  /* 0x0000000c0d0e7389 */ /* 0x0000e400000c000b */
[----:B0123--:R-:W-:Y:S01]  /*211b0*/  ENDCOLLECTIVE ;  /* 0x000000000000791b */ /* 0x00ffe20003800000 */
.L_x_797:
[----:B------:R-:W-:Y:S05]  /*211c0*/  BSYNC B1 ;  /* 0x0000000000017941 */ /* 0x000fea0003800000 */
.L_x_796:
[----:B------:R-:W-:Y:S01]  /*211d0*/  MOV R13, R118 ;  /* 0x00000076000d7202 */ /* 0x000fe20000000f00 */
[----:B------:R-:W-:Y:S01]  /*211e0*/  IMAD.MOV.U32 R12, RZ, RZ, 0x1 ;  /* 0x00000001ff0c7424 */ /* 0x000fe200078e00ff */
[----:B------:R-:W-:Y:S01]  /*211f0*/  MOV R11, 0x1c1f ;  /* 0x00001c1f000b7802 */ /* 0x000fe20000000f00 */
[----:B------:R-:W-:Y:S02]  /*21200*/  IMAD.MOV.U32 R15, RZ, RZ, -0x1 ;  /* 0xffffffffff0f7424 */ /* 0x000fe400078e00ff */
[----:B------:R-:W-:-:S07]  /*21210*/  IMAD.MOV.U32 R115, RZ, RZ, R14 ;  /* 0x000000ffff737224 */ /* 0x000fce00078e000e */
[----:B------:R-:W-:Y:S05]  /*21220*/  WARPSYNC.COLLECTIVE R15, `(.L_x_798) ;  /* 0x000000000f087348 */ /* 0x000fea0003c00000 */
[----:B------:R0:W1:Y:S02]  /*21230*/  SHFL.IDX P6, R14, R13, R12, R11 ;  /* 0x0000000c0d0e7389 */ /* 0x00006400000c000b */
[----:B01----:R-:W-:Y:S01]  /*21240*/  ENDCOLLECTIVE ;  /* 0x000000000000791b */ /* 0x003fe20003800000 */
.L_x_798:
[----:B------:R-:W-:Y:S01]  /*21250*/  MOV R118, R14 ;  /* 0x0000000e00767202 */ /* 0x000fe20000000f00 */
[----:B------:R-:W-:Y:S06]  /*21260*/  BRA `(.L_x_799) ;  /* 0xfffffe3c00d47947 */ /* 0x000fec000383ffff */
.L_x_522:
[----:B0-----:R0:W1:Y:S02]  /*21270*/  SYNCS.PHASECHK.TRANS64.TRYWAIT P5, [R85+URZ+0x2a890], R86 ;  /* 0x02a89056550075a7 */ /* 0x00106400080a017f */
[----:B-1----:R-:W-:Y:S05]  /*21280*/  @!P5 NANOSLEEP.SYNCS 0x989680 ;  /* 0x009896800000d95d */ /* 0x002fea0003900000 */
[----:B------:R-:W1:Y:S02]  /*21290*/  @!P5 SYNCS.PHASECHK.TRANS64 P5, [R85+URZ+0x2a890], R86 ;  /* 0x02a890565500d5a7 */ /* 0x000e6400080a007f */
[----:B-1----:R-:W-:Y:S05]  /*212a0*/  @!P5 BRA `(.L_x_522) ;  /* 0xfffffffc00f0d947 */ /* 0x002fea000383ffff */
[----:B------:R-:W-:Y:S05]  /*212b0*/  BRA `(.L_x_800) ;  /* 0xfffffe5c00f47947 */ /* 0x000fea000383ffff */
.L_x_523:
        /* <DEDUP_REMOVED lines=8> */
.L_x_802:
[----:B------:R-:W-:Y:S05]  /*21340*/  BSYNC B1 ;  /* 0x0000000000017941 */ /* 0x000fea0003800000 */
.L_x_801:
        /* <DEDUP_REMOVED lines=8> */
.L_x_803:
[----:B------:R-:W-:Y:S01]  /*213d0*/  MOV R11, R14 ;  /* 0x0000000e000b7202 */ /* 0x000fe20000000f00 */
[----:B------:R-:W-:Y:S06]  /*213e0*/  BRA `(.L_x_804) ;  /* 0xfffffe5c00c47947 */ /* 0x000fec000383ffff */
.L_x_536:
[----:B------:R-:W-:Y:S01]  /*213f0*/  BSSY B1, `(.L_x_805) ;  /* 0x0000008000017945 */ /* 0x000fe20003800000 */
[----:B--234-:R-:W-:Y:S01]  /*21400*/  IMAD.MOV.U32 R13, RZ, RZ, R115 ;  /* 0x000000ffff0d7224 */ /* 0x01cfe200078e0073 */
[----:B------:R-:W-:Y:S01]  /*21410*/  MOV R12, 0x1 ;  /* 0x00000001000c7802 */ /* 0x000fe20000000f00 */
[----:B------:R-:W-:Y:S01]  /*21420*/  IMAD.MOV.U32 R11, RZ, RZ, 0x1c1f ;  /* 0x00001c1fff0b7424 */ /* 0x000fe200078e00ff */
[----:B------:R-:W-:-:S07]  /*21430*/  MOV R15, 0xffffffff ;  /* 0xffffffff000f7802 */ /* 0x000fce0000000f00 */
[----:B01----:R-:W-:Y:S05]  /*21440*/  WARPSYNC.COLLECTIVE R15, `(.L_x_806) ;  /* 0x000000000f087348 */ /* 0x003fea0003c00000 */
[----:B------:R2:W3:Y:S02]  /*21450*/  SHFL.IDX P6, R14, R13, R12, R11 ;  /* 0x0000000c0d0e7389 */ /* 0x0004e400000c000b */
[----:B0123--:R-:W-:Y:S01]  /*21460*/  ENDCOLLECTIVE ;  /* 0x000000000000791b */ /* 0x00ffe20003800000 */
.L_x_806:
[----:B------:R-:W-:Y:S05]  /*21470*/  BSYNC B1 ;  /* 0x0000000000017941 */ /* 0x000fea0003800000 */
.L_x_805:
        /* <DEDUP_REMOVED lines=8> */
.L_x_807:
[----:B------:R-:W-:Y:S01]  /*21500*/  MOV R118, R14 ;  /* 0x0000000e00767202 */ /* 0x000fe20000000f00 */
[----:B------:R-:W-:Y:S06]  /*21510*/  BRA `(.L_x_808) ;  /* 0xfffffe74006c7947 */ /* 0x000fec000383ffff */
.L_x_549:
[----:B-1----:R1:W2:Y:S02]  /*21520*/  SYNCS.PHASECHK.TRANS64.TRYWAIT P3, [R85+URZ+0x2a890], R86 ;  /* 0x02a89056550075a7 */ /* 0x0022a4000806017f */
[----:B--2---:R-:W-:Y:S05]  /*21530*/  @!P3 NANOSLEEP.SYNCS 0x989680 ;  /* 0x009896800000b95d */ /* 0x004fea0003900000 */
[----:B------:R-:W2:Y:S02]  /*21540*/  @!P3 SYNCS.PHASECHK.TRANS64 P3, [R85+URZ+0x2a890], R86 ;  /* 0x02a890565500b5a7 */ /* 0x000ea4000806007f */
[----:B--2---:R-:W-:Y:S05]  /*21550*/  @!P3 BRA `(.L_x_549) ;  /* 0xfffffffc00f0b947 */ /* 0x004fea000383ffff */
[----:B------:R-:W-:Y:S05]  /*21560*/  BRA `(.L_x_809) ;  /* 0xfffffe8c002c7947 */ /* 0x000fea000383ffff */
.L_x_550:
[----:B------:R-:W-:Y:S01]  /*21570*/  BSSY B1, `(.L_x_810) ;  /* 0x0000008000017945 */ /* 0x000fe20003800000 */
[----:B------:R-:W-:Y:S01]  /*21580*/  IMAD.MOV.U32 R13, RZ, RZ, R37 ;  /* 0x000000ffff0d7224 */ /* 0x000fe200078e0025 */
[----:B------:R-:W-:Y:S01]  /*21590*/  MOV R12, RZ ;  /* 0x000000ff000c7202 */ /* 0x000fe20000000f00 */
[----:B------:R-:W-:Y:S01]  /*215a0*/  IMAD.MOV.U32 R11, RZ, RZ, 0x1c1f ;  /* 0x00001c1fff0b7424 */ /* 0x000fe200078e00ff */
[----:B------:R-:W-:-:S07]  /*215b0*/  MOV R15, 0xffffffff ;  /* 0xffffffff000f7802 */ /* 0x000fce0000000f00 */
[----:B-1----:R-:W-:Y:S05]  /*215c0*/  WARPSYNC.COLLECTIVE R15, `(.L_x_811) ;  /* 0x000000000f087348 */ /* 0x002fea0003c00000 */
[----:B------:R0:W2:Y:S02]  /*215d0*/  SHFL.IDX P6, R14, R13, R12, R11 ;  /* 0x0000000c0d0e7389 */ /* 0x0000a400000c000b */
[----:B012---:R-:W-:Y:S01]  /*215e0*/  ENDCOLLECTIVE ;  /* 0x000000000000791b */ /* 0x007fe20003800000 */
.L_x_811:
[----:B------:R-:W-:Y:S05]  /*215f0*/  BSYNC B1 ;  /* 0x0000000000017941 */ /* 0x000fea0003800000 */
.L_x_810:
        /* <DEDUP_REMOVED lines=8> */
.L_x_812:
[----:B------:R-:W-:Y:S01]  /*21680*/  MOV R39, R14 ;  /* 0x0000000e00277202 */ /* 0x000fe20000000f00 */
[----:B------:R-:W-:Y:S06]  /*21690*/  BRA `(.L_x_813) ;  /* 0xfffffe8c00487947 */ /* 0x000fec000383ffff */
.L_x_553:
[----:B------:R-:W-:Y:S01]  /*216a0*/  BSSY B1, `(.L_x_814) ;  /* 0x0000008000017945 */ /* 0x000fe20003800000 */
[----:B----4-:R-:W-:Y:S01]  /*216b0*/  IMAD.MOV.U32 R13, RZ, RZ, R37 ;  /* 0x000000ffff0d7224 */ /* 0x010fe200078e0025 */
[----:B------:R-:W-:Y:S01]  /*216c0*/  MOV R12, 0x1 ;  /* 0x00000001000c7802 */ /* 0x000fe20000000f00 */
[----:B------:R-:W-:Y:S01]  /*216d0*/  IMAD.MOV.U32 R11, RZ, RZ, 0x1c1f ;  /* 0x00001c1fff0b7424 */ /* 0x000fe200078e00ff */
[----:B------:R-:W-:-:S07]  /*216e0*/  MOV R15, 0xffffffff ;  /* 0xffffffff000f7802 */ /* 0x000fce0000000f00 */
[----:B0123--:R-:W-:Y:S05]  /*216f0*/  WARPSYNC.COLLECTIVE R15, `(.L_x_815) ;  /* 0x000000000f087348 */ /* 0x00ffea0003c00000 */
[----:B------:R4:W0:Y:S02]  /*21700*/  SHFL.IDX P6, R14, R13, R12, R11 ;  /* 0x0000000c0d0e7389 */ /* 0x00082400000c000b */
[----:B01234-:R-:W-:Y:S01]  /*21710*/  ENDCOLLECTIVE ;  /* 0x000000000000791b */ /* 0x01ffe20003800000 */
.L_x_815:
[----:B------:R-:W-:Y:S05]  /*21720*/  BSYNC B1 ;  /* 0x0000000000017941 */ /* 0x000fea0003800000 */
.L_x_814:
        /* <DEDUP_REMOVED lines=8> */
.L_x_816:
[----:B------:R-:W-:Y:S01]  /*217b0*/  MOV R39, R14 ;  /* 0x0000000e00277202 */ /* 0x000fe20000000f00 */
[----:B------:R-:W-:Y:S06]  /*217c0*/  BRA `(.L_x_817) ;  /* 0xfffffe8c00a47947 */ /* 0x000fec000383ffff */
.L_x_557:
[----:B------:R0:W0:Y:S02]  /*217d0*/  SYNCS.PHASECHK.TRANS64.TRYWAIT P2, [R85+URZ+0x2a8b0], R86 ;  /* 0x02a8b056550075a7 */ /* 0x000024000804017f */
[----:B0-----:R-:W-:Y:S05]  /*217e0*/  @!P2 NANOSLEEP.SYNCS 0x989680 ;  /* 0x009896800000a95d */ /* 0x001fea0003900000 */
[----:B------:R-:W0:Y:S02]  /*217f0*/  @!P2 SYNCS.PHASECHK.TRANS64 P2, [R85+URZ+0x2a8b0], R86 ;  /* 0x02a8b0565500a5a7 */ /* 0x000e24000804007f */
[----:B0-----:R-:W-:Y:S05]  /*21800*/  @!P2 BRA `(.L_x_557) ;  /* 0xfffffffc00f0a947 */ /* 0x001fea000383ffff */
[----:B------:R-:W-:Y:S05]  /*21810*/  BRA `(.L_x_818) ;  /* 0xfffffe90007c7947 */ /* 0x000fea000383ffff */
.L_x_577:
[----:B------:R-:W-:Y:S01]  /*21820*/  BSSY B1, `(.L_x_819) ;  /* 0x0000008000017945 */ /* 0x000fe20003800000 */
[----:B------:R-:W-:Y:S01]  /*21830*/  IMAD.MOV.U32 R13, RZ, RZ, R24 ;  /* 0x000000ffff0d7224 */ /* 0x000fe200078e0018 */
[----:B------:R-:W-:Y:S01]  /*21840*/  MOV R12, RZ ;  /* 0x000000ff000c7202 */ /* 0x000fe20000000f00 */
[----:B------:R-:W-:Y:S01]  /*21850*/  IMAD.MOV.U32 R11, RZ, RZ, 0x1c1f ;  /* 0x00001c1fff0b7424 */ /* 0x000fe200078e00ff */
[----:B------:R-:W-:-:S07]  /*21860*/  MOV R15, 0xffffffff ;  /* 0xffffffff000f7802 */ /* 0x000fce0000000f00 */
[----:B---3--:R-:W-:Y:S05]  /*21870*/  WARPSYNC.COLLECTIVE R15, `(.L_x_820) ;  /* 0x000000000f087348 */ /* 0x008fea0003c00000 */
[----:B------:R0:W1:Y:S02]  /*21880*/  SHFL.IDX P6, R14, R13, R12, R11 ;  /* 0x0000000c0d0e7389 */ /* 0x00006400000c000b */
[----:B01-3--:R-:W-:Y:S01]  /*21890*/  ENDCOLLECTIVE ;  /* 0x000000000000791b */ /* 0x00bfe20003800000 */
.L_x_820:
[----:B------:R-:W-:Y:S05]  /*218a0*/  BSYNC B1 ;  /* 0x0000000000017941 */ /* 0x000fea0003800000 */
.L_x_819:
        /* <DEDUP_REMOVED lines=8> */
.L_x_821:
[----:B------:R-:W-:Y:S01]  /*21930*/  IMAD.MOV.U32 R13, RZ, RZ, R41 ;  /* 0x000000ffff0d7224 */ /* 0x000fe200078e0029 */
[----:B------:R-:W-:-:S07]  /*21940*/  MOV R38, R14 ;  /* 0x0000000e00267202 */ /* 0x000fce0000000f00 */
[----:B------:R-:W-:Y:S05]  /*21950*/  WARPSYNC.COLLECTIVE R15, `(.L_x_822) ;  /* 0x000000000f087348 */ /* 0x000fea0003c00000 */
[----:B------:R0:W1:Y:S02]  /*21960*/  SHFL.IDX P6, R14, R13, R12, R11 ;  /* 0x0000000c0d0e7389 */ /* 0x00006400000c000b */
[----:B01----:R-:W-:Y:S01]  /*21970*/  ENDCOLLECTIVE ;  /* 0x000000000000791b */ /* 0x003fe20003800000 */
.L_x_822:
[----:B------:R-:W-:Y:S01]  /*21980*/  IMAD.MOV.U32 R13, RZ, RZ, R40 ;  /* 0x000000ffff0d7224 */ /* 0x000fe200078e0028 */
[----:B------:R-:W-:-:S07]  /*21990*/  MOV R41, R14 ;  /* 0x0000000e00297202 */ /* 0x000fce0000000f00 */
[----:B------:R-:W-:Y:S05]  /*219a0*/  WARPSYNC.COLLECTIVE R15, `(.L_x_823) ;  /* 0x000000000f087348 */ /* 0x000fea0003c00000 */
[----:B------:R0:W1:Y:S02]  /*219b0*/  SHFL.IDX P6, R14, R13, R12, R11 ;  /* 0x0000000c0d0e7389 */ /* 0x00006400000c000b */
[----:B01----:R-:W-:Y:S01]  /*219c0*/  ENDCOLLECTIVE ;  /* 0x000000000000791b */ /* 0x003fe20003800000 */
.L_x_823:
[----:B------:R-:W-:Y:S01]  /*219d0*/  MOV R40, R14 ;  /* 0x0000000e00287202 */ /* 0x000fe20000000f00 */
[----:B------:R-:W-:Y:S06]  /*219e0*/  BRA `(.L_x_824) ;  /* 0xfffffea000287947 */ /* 0x000fec000383ffff */
.L_x_581:
[----:B0-----:R0:W1:Y:S02]  /*219f0*/  SYNCS.PHASECHK.TRANS64.TRYWAIT P0, [R2+URZ+0x2a800], R5 ;  /* 0x02a80005020075a7 */ /* 0x001064000800017f */
[----:B-1----:R-:W-:Y:S05]  /*21a00*/  @!P0 NANOSLEEP.SYNCS 0x989680 ;  /* 0x009896800000895d */ /* 0x002fea0003900000 */
[----:B------:R-:W1:Y:S02]  /*21a10*/  @!P0 SYNCS.PHASECHK.TRANS64 P0, [R2+URZ+0x2a800], R5 ;  /* 0x02a80005020085a7 */ /* 0x000e64000800007f */
[----:B-1----:R-:W-:Y:S05]  /*21a20*/  @!P0 BRA `(.L_x_581) ;  /* 0xfffffffc00f08947 */ /* 0x002fea000383ffff */
[----:B------:R-:W-:Y:S05]  /*21a30*/  BRA `(.L_x_825) ;  /* 0xfffffea800ac7947 */ /* 0x000fea000383ffff */
.L_x_605:
        /* <DEDUP_REMOVED lines=8> */
.L_x_827:
[----:B------:R-:W-:Y:S05]  /*21ac0*/  BSYNC B1 ;  /* 0x0000000000017941 */ /* 0x000fea0003800000 */
.L_x_826:
        /* <DEDUP_REMOVED lines=8> */
.L_x_828:
[----:B------:R-:W-:Y:S01]  /*21b50*/  IMAD.MOV.U32 R13, RZ, RZ, R41 ;  /* 0x000000ffff0d7224 */ /* 0x000fe200078e0029 */
[----:B------:R-:W-:-:S07]  /*21b60*/  MOV R0, R14 ;  /* 0x0000000e00007202 */ /* 0x000fce0000000f00 */
[----:B------:R-:W-:Y:S05]  /*21b70*/  WARPSYNC.COLLECTIVE R15, `(.L_x_829) ;  /* 0x000000000f087348 */ /* 0x000fea0003c00000 */
[----:B------:R0:W1:Y:S02]  /*21b80*/  SHFL.IDX P6, R14, R13, R12, R11 ;  /* 0x0000000c0d0e7389 */ /* 0x00006400000c000b */
[----:B01----:R-:W-:Y:S01]  /*21b90*/  ENDCOLLECTIVE ;  /* 0x000000000000791b */ /* 0x003fe20003800000 */
.L_x_829:
[----:B------:R-:W-:Y:S01]  /*21ba0*/  IMAD.MOV.U32 R13, RZ, RZ, R40 ;  /* 0x000000ffff0d7224 */ /* 0x000fe200078e0028 */
[----:B------:R-:W-:-:S07]  /*21bb0*/  MOV R37, R14 ;  /* 0x0000000e00257202 */ /* 0x000fce0000000f00 */
[----:B------:R-:W-:Y:S05]  /*21bc0*/  WARPSYNC.COLLECTIVE R15, `(.L_x_830) ;  /* 0x000000000f087348 */ /* 0x000fea0003c00000 */
[----:B------:R0:W1:Y:S02]  /*21bd0*/  SHFL.IDX P6, R14, R13, R12, R11 ;  /* 0x0000000c0d0e7389 */ /* 0x00006400000c000b */
[----:B01----:R-:W-:Y:S01]  /*21be0*/  ENDCOLLECTIVE ;  /* 0x000000000000791b */ /* 0x003fe20003800000 */
.L_x_830:
[----:B------:R-:W-:Y:S01]  /*21bf0*/  MOV R40, R14 ;  /* 0x0000000e00287202 */ /* 0x000fe20000000f00 */
[----:B------:R-:W-:Y:S06]  /*21c00*/  BRA `(.L_x_831) ;  /* 0xfffffec8004c7947 */ /* 0x000fec000383ffff */
.L_x_609:
[----:B0-----:R0:W1:Y:S02]  /*21c10*/  SYNCS.PHASECHK.TRANS64.TRYWAIT P0, [R2+URZ+0x2a800], R5 ;  /* 0x02a80005020075a7 */ /* 0x001064000800017f */
[----:B-1----:R-:W-:Y:S05]  /*21c20*/  @!P0 NANOSLEEP.SYNCS 0x989680 ;  /* 0x009896800000895d */ /* 0x002fea0003900000 */
[----:B------:R-:W1:Y:S02]  /*21c30*/  @!P0 SYNCS.PHASECHK.TRANS64 P0, [R2+URZ+0x2a800], R5 ;  /* 0x02a80005020085a7 */ /* 0x000e64000800007f */
[----:B-1----:R-:W-:Y:S05]  /*21c40*/  @!P0 BRA `(.L_x_609) ;  /* 0xfffffffc00f08947 */ /* 0x002fea000383ffff */
[----:B------:R-:W-:Y:S05]  /*21c50*/  BRA `(.L_x_832) ;  /* 0xfffffed000647947 */ /* 0x000fea000383ffff */
.L_x_623:
[----:B-1----:R1:W2:Y:S02]  /*21c60*/  SYNCS.PHASECHK.TRANS64.TRYWAIT P1, [R0+URZ+0x2a830], R3 ;  /* 0x02a83003000075a7 */ /* 0x0022a4000802017f */
[----:B--2---:R-:W-:Y:S05]  /*21c70*/  @!P1 NANOSLEEP.SYNCS 0x989680 ;  /* 0x009896800000995d */ /* 0x004fea0003900000 */
[----:B------:R-:W2:Y:S02]  /*21c80*/  @!P1 SYNCS.PHASECHK.TRANS64 P1, [R0+URZ+0x2a830], R3 ;  /* 0x02a83003000095a7 */ /* 0x000ea4000802007f */
[----:B--2---:R-:W-:Y:S05]  /*21c90*/  @!P1 BRA `(.L_x_623) ;  /* 0xfffffffc00f09947 */ /* 0x004fea000383ffff */
[----:B------:R-:W-:Y:S05]  /*21ca0*/  BRA `(.L_x_622) ;  /* 0xfffffef400687947 */ /* 0x000fea000383ffff */
.L_x_631:
[----:B-1----:R1:W2:Y:S02]  /*21cb0*/  SYNCS.PHASECHK.TRANS64.TRYWAIT P1, [R13+URZ+0x2a830], R6 ;  /* 0x02a830060d0075a7 */ /* 0x0022a4000802017f */
[----:B--2---:R-:W-:Y:S05]  /*21cc0*/  @!P1 NANOSLEEP.SYNCS 0x989680 ;  /* 0x009896800000995d */ /* 0x004fea0003900000 */
[----:B------:R-:W2:Y:S02]  /*21cd0*/  @!P1 SYNCS.PHASECHK.TRANS64 P1, [R13+URZ+0x2a830], R6 ;  /* 0x02a830060d0095a7 */ /* 0x000ea4000802007f */
[----:B--2---:R-:W-:Y:S05]  /*21ce0*/  @!P1 BRA `(.L_x_631) ;  /* 0xfffffffc00f09947 */ /* 0x004fea000383ffff */
[----:B------:R-:W-:Y:S05]  /*21cf0*/  BRA `(.L_x_630) ;  /* 0xffffff1c00e47947 */ /* 0x000fea000383ffff */
.L_x_636:
[----:B-1----:R1:W2:Y:S02]  /*21d00*/  SYNCS.PHASECHK.TRANS64.TRYWAIT P1, [R15+URZ+0x2a850], R5 ;  /* 0x02a850050f0075a7 */ /* 0x0022a4000802017f */
[----:B--2---:R-:W-:Y:S05]  /*21d10*/  @!P1 NANOSLEEP.SYNCS 0x989680 ;  /* 0x009896800000995d */ /* 0x004fea0003900000 */
[----:B------:R-:W2:Y:S02]  /*21d20*/  @!P1 SYNCS.PHASECHK.TRANS64 P1, [R15+URZ+0x2a850], R5 ;  /* 0x02a850050f0095a7 */ /* 0x000ea4000802007f */
[----:B--2---:R-:W-:Y:S05]  /*21d30*/  @!P1 BRA `(.L_x_636) ;  /* 0xfffffffc00f09947 */ /* 0x004fea000383ffff */
[----:B------:R-:W-:Y:S05]  /*21d40*/  BRA `(.L_x_635) ;  /* 0xffffff2c00187947 */ /* 0x000fea000383ffff */
.L_x_644:
[----:B-1----:R1:W2:Y:S02]  /*21d50*/  SYNCS.PHASECHK.TRANS64.TRYWAIT P1, [R7+URZ+0x2a850], R4 ;  /* 0x02a85004070075a7 */ /* 0x0022a4000802017f */
[----:B--2---:R-:W-:Y:S05]  /*21d60*/  @!P1 NANOSLEEP.SYNCS 0x989680 ;  /* 0x009896800000995d */ /* 0x004fea0003900000 */
[----:B------:R-:W2:Y:S02]  /*21d70*/  @!P1 SYNCS.PHASECHK.TRANS64 P1, [R7+URZ+0x2a850], R4 ;  /* 0x02a85004070095a7 */ /* 0x000ea4000802007f */
[----:B--2---:R-:W-:Y:S05]  /*21d80*/  @!P1 BRA `(.L_x_644) ;  /* 0xfffffffc00f09947 */ /* 0x004fea000383ffff */
[----:B------:R-:W-:Y:S05]  /*21d90*/  BRA `(.L_x_643) ;  /* 0xffffff4800707947 */ /* 0x000fea000383ffff */
.L_x_684:
[----:B------:R-:W0:Y:S01]  /*21da0*/  S2R R9, SR_TID.X ;  /* 0x0000000000097919 */ /* 0x000e220000002100 */
[----:B------:R-:W-:Y:S01]  /*21db0*/  BSSY B1, `(.L_x_833) ;  /* 0x000000a000017945 */ /* 0x000fe20003800000 */
[----:B------:R-:W-:Y:S01]  /*21dc0*/  MOV R12, RZ ;  /* 0x000000ff000c7202 */ /* 0x000fe20000000f00 */
[----:B------:R-:W-:Y:S01]  /*21dd0*/  IMAD.MOV.U32 R11, RZ, RZ, 0x1f ;  /* 0x0000001fff0b7424 */ /* 0x000fe200078e00ff */
[----:B------:R-:W-:Y:S02]  /*21de0*/  MOV R15, 0xffffffff ;  /* 0xffffffff000f7802 */ /* 0x000fe40000000f00 */
[----:B0-----:R-:W-:-:S04]  /*21df0*/  SHF.R.U32.HI R9, RZ, 0x5, R9 ;  /* 0x00000005ff097819 */ /* 0x001fc80000011609 */
[----:B------:R-:W-:-:S05]  /*21e00*/  LOP3.LUT R9, R9, 0x3, RZ, 0xc0, !PT ;  /* 0x0000000309097812 */ /* 0x000fca00078ec0ff */
[----:B------:R-:W-:-:S07]  /*21e10*/  IMAD.MOV.U32 R13, RZ, RZ, R9 ;  /* 0x000000ffff0d7224 */ /* 0x000fce00078e0009 */
[----:B------:R-:W-:Y:S05]  /*21e20*/  WARPSYNC.COLLECTIVE R15, `(.L_x_834) ;  /* 0x000000000f087348 */ /* 0x000fea0003c00000 */
[----:B------:R0:W1:Y:S02]  /*21e30*/  SHFL.IDX P6, R14, R13, R12, R11 ;  /* 0x0000000c0d0e7389 */ /* 0x00006400000c000b */
[----:B01----:R-:W-:Y:S01]  /*21e40*/  ENDCOLLECTIVE ;  /* 0x000000000000791b */ /* 0x003fe20003800000 */
.L_x_834:
[----:B------:R-:W-:Y:S05]  /*21e50*/  BSYNC B1 ;  /* 0x0000000000017941 */ /* 0x000fea0003800000 */
.L_x_833:
[----:B------:R-:W-:Y:S05]  /*21e60*/  BRA `(.L_x_835) ;  /* 0xffffff9400b07947 */ /* 0x000fea000383ffff */
.L_x_686:
[----:B------:R-:W-:Y:S01]  /*21e70*/  BSSY B1, `(.L_x_836) ;  /* 0x0000006000017945 */ /* 0x000fe20003800000 */
[----:B------:R-:W-:-:S07]  /*21e80*/  IMAD.MOV.U32 R15, RZ, RZ, -0x1 ;  /* 0xffffffffff0f7424 */ /* 0x000fce00078e00ff */
[----:B0-----:R-:W-:Y:S05]  /*21e90*/  WARPSYNC.COLLECTIVE R15, `(.L_x_837) ;  /* 0x000000000f0c7348 */ /* 0x001fea0003c00000 */
[----:B------:R-:W-:Y:S02]  /*21ea0*/  ELECT P6, UR62, PT ;  /* 0x00000000003e782f */ /* 0x000fe400038c0000 */
[----:B------:R-:W-:Y:S01]  /*21eb0*/  MOV R14, UR62 ;  /* 0x0000003e000e7c02 */ /* 0x000fe20008000f00 */
[----:B0-----:R-:W-:Y:S10]  /*21ec0*/  ENDCOLLECTIVE ;  /* 0x000000000000791b */ /* 0x001ff40003800000 */
.L_x_837:
[----:B------:R-:W-:Y:S05]  /*21ed0*/  BSYNC B1 ;  /* 0x0000000000017941 */ /* 0x000fea0003800000 */
.L_x_836:
[----:B------:R-:W-:Y:S05]  /*21ee0*/  BRA `(.L_x_685) ;  /* 0xffffff9400a87947 */ /* 0x000fea000383ffff */
.L_x_688:
[----:B0-----:R0:W1:Y:S02]  /*21ef0*/  SYNCS.PHASECHK.TRANS64.TRYWAIT P0, [R22+URZ+0x2a820], R7 ;  /* 0x02a82007160075a7 */ /* 0x001064000800017f */
[----:B-1----:R-:W-:Y:S05]  /*21f00*/  @!P0 NANOSLEEP.SYNCS 0x989680 ;  /* 0x009896800000895d */ /* 0x002fea0003900000 */
[----:B------:R-:W1:Y:S02]  /*21f10*/  @!P0 SYNCS.PHASECHK.TRANS64 P0, [R22+URZ+0x2a820], R7 ;  /* 0x02a82007160085a7 */ /* 0x000e64000800007f */
[----:B-1----:R-:W-:Y:S05]  /*21f20*/  @!P0 BRA `(.L_x_688) ;  /* 0xfffffffc00f08947 */ /* 0x002fea000383ffff */
[----:B------:R-:W-:Y:S05]  /*21f30*/  BRA `(.L_x_838) ;  /* 0xffffff9400b87947 */ /* 0x000fea000383ffff */
.L_x_692:
[----:B-1----:R1:W2:Y:S02]  /*21f40*/  SYNCS.PHASECHK.TRANS64.TRYWAIT P0, [R11+URZ+0x2a8a0], R10 ;  /* 0x02a8a00a0b0075a7 */ /* 0x0022a4000800017f */
[----:B--2---:R-:W-:Y:S05]  /*21f50*/  @!P0 NANOSLEEP.SYNCS 0x989680 ;  /* 0x009896800000895d */ /* 0x004fea0003900000 */
[----:B------:R-:W2:Y:S02]  /*21f60*/  @!P0 SYNCS.PHASECHK.TRANS64 P0, [R11+URZ+0x2a8a0], R10 ;  /* 0x02a8a00a0b0085a7 */ /* 0x000ea4000800007f */
[----:B--2---:R-:W-:Y:S05]  /*21f70*/  @!P0 BRA `(.L_x_692) ;  /* 0xfffffffc00f08947 */ /* 0x004fea000383ffff */
[----:B------:R-:W-:Y:S05]  /*21f80*/  BRA `(.L_x_839) ;  /* 0xffffff9400d07947 */ /* 0x000fea000383ffff */
.L_x_699:
[----:B0-----:R0:W2:Y:S02]  /*21f90*/  SYNCS.PHASECHK.TRANS64.TRYWAIT P0, [R11+URZ+0x2a8c0], R10 ;  /* 0x02a8c00a0b0075a7 */ /* 0x0010a4000800017f */
[----:B--2---:R-:W-:Y:S05]  /*21fa0*/  @!P0 NANOSLEEP.SYNCS 0x989680 ;  /* 0x009896800000895d */ /* 0x004fea0003900000 */
[----:B------:R-:W2:Y:S02]  /*21fb0*/  @!P0 SYNCS.PHASECHK.TRANS64 P0, [R11+URZ+0x2a8c0], R10 ;  /* 0x02a8c00a0b0085a7 */ /* 0x000ea4000800007f */
[----:B--2---:R-:W-:Y:S05]  /*21fc0*/  @!P0 BRA `(.L_x_699) ;  /* 0xfffffffc00f08947 */ /* 0x004fea000383ffff */
[----:B------:R-:W-:Y:S05]  /*21fd0*/  BRA `(.L_x_840) ;  /* 0xffffff9800c87947 */ /* 0x000fea000383ffff */
.L_x_707:
[----:B-1----:R1:W2:Y:S02]  /*21fe0*/  SYNCS.PHASECHK.TRANS64.TRYWAIT P2, [R10+URZ+0x2a8a0], R9 ;  /* 0x02a8a0090a0075a7 */ /* 0x0022a4000804017f */
[----:B--2---:R-:W-:Y:S05]  /*21ff0*/  @!P2 NANOSLEEP.SYNCS 0x989680 ;  /* 0x009896800000a95d */ /* 0x004fea0003900000 */
[----:B------:R-:W2:Y:S02]  /*22000*/  @!P2 SYNCS.PHASECHK.TRANS64 P2, [R10+URZ+0x2a8a0], R9 ;  /* 0x02a8a0090a00a5a7 */ /* 0x000ea4000804007f */
[----:B--2---:R-:W-:Y:S05]  /*22010*/  @!P2 BRA `(.L_x_707) ;  /* 0xfffffffc00f0a947 */ /* 0x004fea000383ffff */
[----:B------:R-:W-:Y:S05]  /*22020*/  BRA `(.L_x_841) ;  /* 0xffffff9c00c47947 */ /* 0x000fea000383ffff */
.L_x_714:
[----:B0-----:R0:W2:Y:S02]  /*22030*/  SYNCS.PHASECHK.TRANS64.TRYWAIT P2, [R10+URZ+0x2a8c0], R9 ;  /* 0x02a8c0090a0075a7 */ /* 0x0010a4000804017f */
[----:B--2---:R-:W-:Y:S05]  /*22040*/  @!P2 NANOSLEEP.SYNCS 0x989680 ;  /* 0x009896800000a95d */ /* 0x004fea0003900000 */
[----:B------:R-:W2:Y:S02]  /*22050*/  @!P2 SYNCS.PHASECHK.TRANS64 P2, [R10+URZ+0x2a8c0], R9 ;  /* 0x02a8c0090a00a5a7 */ /* 0x000ea4000804007f */
[----:B--2---:R-:W-:Y:S05]  /*22060*/  @!P2 BRA `(.L_x_714) ;  /* 0xfffffffc00f0a947 */ /* 0x004fea000383ffff */
[----:B------:R-:W-:Y:S05]  /*22070*/  BRA `(.L_x_842) ;  /* 0xffffffa000b87947 */ /* 0x000fea000383ffff */
.L_x_730:
[----:B0-----:R-:W0:Y:S01]  /*22080*/  S2R R8, SR_TID.X ;  /* 0x0000000000087919 */ /* 0x001e220000002100 */
[----:B------:R-:W-:Y:S01]  /*22090*/  BSSY B0, `(.L_x_843) ;  /* 0x000000a000007945 */ /* 0x000fe20003800000 */
[----:B------:R-:W-:Y:S01]  /*220a0*/  IMAD.MOV.U32 R12, RZ, RZ, RZ ;  /* 0x000000ffff0c7224 */ /* 0x000fe200078e00ff */
[----:B------:R-:W-:Y:S01]  /*220b0*/  MOV R11, 0x1f ;  /* 0x0000001f000b7802 */ /* 0x000fe20000000f00 */
[----:B------:R-:W-:Y:S01]  /*220c0*/  IMAD.MOV.U32 R15, RZ, RZ, -0x1 ;  /* 0xffffffffff0f7424 */ /* 0x000fe200078e00ff */
[----:B0-----:R-:W-:-:S04]  /*220d0*/  SHF.R.U32.HI R8, RZ, 0x5, R8 ;  /* 0x00000005ff087819 */ /* 0x001fc80000011608 */
[----:B------:R-:W-:-:S04]  /*220e0*/  LOP3.LUT R8, R8, 0x3, RZ, 0xc0, !PT ;  /* 0x0000000308087812 */ /* 0x000fc800078ec0ff */
[----:B------:R-:W-:-:S07]  /*220f0*/  MOV R13, R8 ;  /* 0x00000008000d7202 */ /* 0x000fce0000000f00 */
[----:B-----5:R-:W-:Y:S05]  /*22100*/  WARPSYNC.COLLECTIVE R15, `(.L_x_844) ;  /* 0x000000000f087348 */ /* 0x020fea0003c00000 */
[----:B------:R0:W1:Y:S02]  /*22110*/  SHFL.IDX P6, R14, R13, R12, R11 ;  /* 0x0000000c0d0e7389 */ /* 0x00006400000c000b */
[----:B01---5:R-:W-:Y:S01]  /*22120*/  ENDCOLLECTIVE ;  /* 0x000000000000791b */ /* 0x023fe20003800000 */
.L_x_844:
[----:B------:R-:W-:Y:S05]  /*22130*/  BSYNC B0 ;  /* 0x0000000000007941 */ /* 0x000fea0003800000 */
.L_x_843:
[----:B------:R-:W-:Y:S05]  /*22140*/  BRA `(.L_x_845) ;  /* 0xffffffb000587947 */ /* 0x000fea000383ffff */
.L_x_733:
[----:B0-----:R0:W1:Y:S02]  /*22150*/  SYNCS.PHASECHK.TRANS64.TRYWAIT P0, [R7+URZ+0x2a840], R2 ;  /* 0x02a84002070075a7 */ /* 0x001064000800017f */
[----:B-1----:R-:W-:Y:S05]  /*22160*/  @!P0 NANOSLEEP.SYNCS 0x989680 ;  /* 0x009896800000895d */ /* 0x002fea0003900000 */
[----:B------:R-:W1:Y:S02]  /*22170*/  @!P0 SYNCS.PHASECHK.TRANS64 P0, [R7+URZ+0x2a840], R2 ;  /* 0x02a84002070085a7 */ /* 0x000e64000800007f */
[----:B-1----:R-:W-:Y:S05]  /*22180*/  @!P0 BRA `(.L_x_733) ;  /* 0xfffffffc00f08947 */ /* 0x002fea000383ffff */
[----:B------:R-:W-:Y:S05]  /*22190*/  BRA `(.L_x_846) ;  /* 0xffffffb000a87947 */ /* 0x000fea000383ffff */
.L_x_734:
        /* <DEDUP_REMOVED lines=8> */
.L_x_848:
[----:B------:R-:W-:Y:S05]  /*22220*/  BSYNC B0 ;  /* 0x0000000000007941 */ /* 0x000fea0003800000 */
.L_x_847:
[----:B------:R-:W-:Y:S01]  /*22230*/  IMAD.MOV.U32 R13, RZ, RZ, R4 ;  /* 0x000000ffff0d7224 */ /* 0x000fe200078e0004 */
[----:B------:R-:W-:Y:S01]  /*22240*/  MOV R12, RZ ;  /* 0x000000ff000c7202 */ /* 0x000fe20000000f00 */
[----:B------:R-:W-:Y:S01]  /*22250*/  IMAD.MOV.U32 R11, RZ, RZ, 0x181f ;  /* 0x0000181fff0b7424 */ /* 0x000fe200078e00ff */
[----:B------:R-:W-:Y:S01]  /*22260*/  MOV R15, 0xffffffff ;  /* 0xffffffff000f7802 */ /* 0x000fe20000000f00 */
[----:B------:R-:W-:Y:S01]  /*22270*/  @P0 IMAD R8, R5, 0x2, R22 ;  /* 0x0000000205080824 */ /* 0x000fe200078e0216 */
[----:B------:R-:W-:-:S07]  /*22280*/  MOV R2, R14 ;  /* 0x0000000e00027202 */ /* 0x000fce0000000f00 */
[----:B------:R-:W-:Y:S05]  /*22290*/  WARPSYNC.COLLECTIVE R15, `(.L_x_849) ;  /* 0x000000000f087348 */ /* 0x000fea0003c00000 */
[----:B------:R0:W1:Y:S02]  /*222a0*/  SHFL.IDX P6, R14, R13, R12, R11 ;  /* 0x0000000c0d0e7389 */ /* 0x00006400000c000b */
[----:B01----:R-:W-:Y:S01]  /*222b0*/  ENDCOLLECTIVE ;  /* 0x000000000000791b */ /* 0x003fe20003800000 */
.L_x_849:
[----:B------:R-:W-:Y:S01]  /*222c0*/  MOV R13, R0 ;  /* 0x00000000000d7202 */ /* 0x000fe20000000f00 */
[----:B------:R-:W-:Y:S02]  /*222d0*/  IMAD.MOV.U32 R12, RZ, RZ, 0x1 ;  /* 0x00000001ff0c7424 */ /* 0x000fe400078e00ff */
[----:B------:R-:W-:-:S07]  /*222e0*/  IMAD.MOV.U32 R3, RZ, RZ, R14 ;  /* 0x000000ffff037224 */ /* 0x000fce00078e000e */
[----:B------:R-:W-:Y:S05]  /*222f0*/  WARPSYNC.COLLECTIVE R15, `(.L_x_850) ;  /* 0x000000000f087348 */ /* 0x000fea0003c00000 */
[----:B------:R0:W1:Y:S02]  /*22300*/  SHFL.IDX P6, R14, R13, R12, R11 ;  /* 0x0000000c0d0e7389 */ /* 0x00006400000c000b */
[----:B01----:R-:W-:Y:S01]  /*22310*/  ENDCOLLECTIVE ;  /* 0x000000000000791b */ /* 0x003fe20003800000 */
.L_x_850:
[----:B------:R-:W-:-:S04]  /*22320*/  @P0 LEA R3, P1, R9, R3, 0x1 ;  /* 0x0000000309030211 */ /* 0x000fc800078208ff */
[----:B------:R-:W-:Y:S02]  /*22330*/  @P0 IADD3.X R2, RZ, R2, RZ, P1, !PT ;  /* 0x00000002ff020210 */ /* 0x000fe40000ffe4ff */
[----:B------:R-:W-:Y:S02]  /*22340*/  ISETP.GE.AND P1, PT, R6, 0x11, PT ;  /* 0x000000110600780c */ /* 0x000fe40003f26270 */
        /* <DEDUP_REMOVED lines=10> */
[----:B0-----:R-:W-:-:S07]  /*223f0*/  MOV R2, R14 ;  /* 0x0000000e00027202 */ /* 0x001fce0000000f00 */
[----:B------:R-:W-:Y:S05]  /*22400*/  WARPSYNC.COLLECTIVE R15, `(.L_x_851) ;  /* 0x000000000f087348 */ /* 0x000fea0003c00000 */
[----:B------:R0:W1:Y:S02]  /*22410*/  SHFL.IDX P6, R14, R13, R12, R11 ;  /* 0x0000000c0d0e7389 */ /* 0x00006400000c000b */
[----:B01----:R-:W-:Y:S01]  /*22420*/  ENDCOLLECTIVE ;  /* 0x000000000000791b */ /* 0x003fe20003800000 */
.L_x_851:
[----:B------:R-:W-:Y:S01]  /*22430*/  @P1 LEA R8, R5, R22, 0x1 ;  /* 0x0000001605081211 */ /* 0x000fe200078e08ff */
[----:B------:R-:W-:Y:S01]  /*22440*/  IMAD.MOV.U32 R13, RZ, RZ, R0 ;  /* 0x000000ffff0d7224 */ /* 0x000fe200078e0000 */
[----:B------:R-:W-:Y:S02]  /*22450*/  MOV R12, 0x2 ;  /* 0x00000002000c7802 */ /* 0x000fe40000000f00 */
[----:B------:R-:W-:-:S07]  /*22460*/  MOV R3, R14 ;  /* 0x0000000e00037202 */ /* 0x000fce0000000f00 */
[----:B------:R-:W-:Y:S05]  /*22470*/  WARPSYNC.COLLECTIVE R15, `(.L_x_852) ;  /* 0x000000000f087348 */ /* 0x000fea0003c00000 */
[----:B------:R0:W1:Y:S02]  /*22480*/  SHFL.IDX P6, R14, R13, R12, R11 ;  /* 0x0000000c0d0e7389 */ /* 0x00006400000c000b */
[----:B01----:R-:W-:Y:S01]  /*22490*/  ENDCOLLECTIVE ;  /* 0x000000000000791b */ /* 0x003fe20003800000 */
.L_x_852:
        /* <DEDUP_REMOVED lines=17> */
.L_x_853:
[----:B------:R-:W-:Y:S01]  /*225b0*/  @P1 IMAD R8, R5, 0x2, R22 ;  /* 0x0000000205081824 */ /* 0x000fe200078e0216 */
[----:B------:R-:W-:Y:S01]  /*225c0*/  MOV R13, R0 ;  /* 0x00000000000d7202 */ /* 0x000fe20000000f00 */
[----:B------:R-:W-:Y:S02]  /*225d0*/  IMAD.MOV.U32 R12, RZ, RZ, 0x3 ;  /* 0x00000003ff0c7424 */ /* 0x000fe400078e00ff */
[----:B------:R-:W-:-:S07]  /*225e0*/  IMAD.MOV.U32 R3, RZ, RZ, R14 ;  /* 0x000000ffff037224 */ /* 0x000fce00078e000e */
[----:B------:R-:W-:Y:S05]  /*225f0*/  WARPSYNC.COLLECTIVE R15, `(.L_x_854) ;  /* 0x000000000f087348 */ /* 0x000fea0003c00000 */
[----:B------:R0:W1:Y:S02]  /*22600*/  SHFL.IDX P6, R14, R13, R12, R11 ;  /* 0x0000000c0d0e7389 */ /* 0x00006400000c000b */
[----:B01----:R-:W-:Y:S01]  /*22610*/  ENDCOLLECTIVE ;  /* 0x000000000000791b */ /* 0x003fe20003800000 */
.L_x_854:
[----:B------:R-:W-:-:S04]  /*22620*/  @P1 LEA R3, P0, R9, R3, 0x1 ;  /* 0x0000000309031211 */ /* 0x000fc800078008ff */
[----:B------:R-:W-:-:S04]  /*22630*/  @P1 IADD3.X R2, RZ, R2, RZ, P0, !PT ;  /* 0x00000002ff021210 */ /* 0x000fc800007fe4ff */
        /* <DEDUP_REMOVED lines=15> */
.L_x_855:
[----:B------:R-:W-:Y:S01]  /*22730*/  @P1 LEA R8, R5, R22, 0x1 ;  /* 0x0000001605081211 */ /* 0x000fe200078e08ff */
[----:B------:R-:W-:Y:S01]  /*22740*/  IMAD.MOV.U32 R13, RZ, RZ, R0 ;  /* 0x000000ffff0d7224 */ /* 0x000fe200078e0000 */
[----:B------:R-:W-:Y:S02]  /*22750*/  MOV R12, 0x4 ;  /* 0x00000004000c7802 */ /* 0x000fe40000000f00 */
[----:B------:R-:W-:-:S07]  /*22760*/  MOV R3, R14 ;  /* 0x0000000e00037202 */ /* 0x000fce0000000f00 */
[----:B------:R-:W-:Y:S05]  /*22770*/  WARPSYNC.COLLECTIVE R15, `(.L_x_856) ;  /* 0x000000000f087348 */ /* 0x000fea0003c00000 */
[----:B------:R0:W1:Y:S02]  /*22780*/  SHFL.IDX P6, R14, R13, R12, R11 ;  /* 0x0000000c0d0e7389 */ /* 0x00006400000c000b */
[----:B01----:R-:W-:Y:S01]  /*22790*/  ENDCOLLECTIVE ;  /* 0x000000000000791b */ /* 0x003fe20003800000 */
.L_x_856:
        /* <DEDUP_REMOVED lines=17> */
.L_x_857:
[----:B------:R-:W-:Y:S01]  /*228b0*/  @P1 IMAD R8, R5, 0x2, R22 ;  /* 0x0000000205081824 */ /* 0x000fe200078e0216 */
[----:B------:R-:W-:Y:S01]  /*228c0*/  MOV R13, R0 ;  /* 0x00000000000d7202 */ /* 0x000fe20000000f00 */
[----:B------:R-:W-:Y:S02]  /*228d0*/  IMAD.MOV.U32 R12, RZ, RZ, 0x5 ;  /* 0x00000005ff0c7424 */ /* 0x000fe400078e00ff */
[----:B------:R-:W-:-:S07]  /*228e0*/  IMAD.MOV.U32 R3, RZ, RZ, R14 ;  /* 0x000000ffff037224 */ /* 0x000fce00078e000e */
[----:B------:R-:W-:Y:S05]  /*228f0*/  WARPSYNC.COLLECTIVE R15, `(.L_x_858) ;  /* 0x000000000f087348 */ /* 0x000fea0003c00000 */
[----:B------:R0:W1:Y:S02]  /*22900*/  SHFL.IDX P6, R14, R13, R12, R11 ;  /* 0x0000000c0d0e7389 */ /* 0x00006400000c000b */
[----:B01----:R-:W-:Y:S01]  /*22910*/  ENDCOLLECTIVE ;  /* 0x000000000000791b */ /* 0x003fe20003800000 */
.L_x_858:
[----:B------:R-:W-:-:S04]  /*22920*/  @P1 LEA R3, P0, R9, R3, 0x1 ;  /* 0x0000000309031211 */ /* 0x000fc800078008ff */
[----:B------:R-:W-:-:S04]  /*22930*/  @P1 IADD3.X R2, RZ, R2, RZ, P0, !PT ;  /* 0x00000002ff021210 */ /* 0x000fc800007fe4ff */
[----:B------:R-:W-:Y:S01]  /*22940*/  @P1 LOP3.LUT R3, R3, R2, RZ, 0x3c, !PT ;  /* 0x0000000203031212 */ /* 0x000fe200078e3cff */
[----:B------:R-:W-:-:S03]  /*22950*/  IMAD.MOV.U32 R13, RZ, RZ, R4 ;  /* 0x000000ffff0d7224 */ /* 0x000fc600078e0004 */
[----:B------:R-:W-:-:S04]  /*22960*/  @P1 LOP3.LUT R2, R3, R2, RZ, 0x3c, !PT ;  /* 0x0000000203021212 */ /* 0x000fc800078e3cff */
[----:B------:R-:W-:Y:S02]  /*22970*/  @P1 LOP3.LUT R3, R3, R2, RZ, 0x3c, !PT ;  /* 0x0000000203031212 */ /* 0x000fe400078e3cff */
[----:B------:R-:W-:-:S03]  /*22980*/  MOV R0, R14 ;  /* 0x0000000e00007202 */ /* 0x000fc60000000f00 */
[----:B------:R-:W-:Y:S01]  /*22990*/  @!PT LDS RZ, [RZ] ;  /* 0x00000000fffff984 */ /* 0x000fe20000000800 */
[----:B------:R-:W-:Y:S01]  /*229a0*/  @!PT LDS RZ, [RZ] ;  /* 0x00000000fffff984 */ /* 0x000fe20000000800 */
[----:B------:R-:W-:Y:S01]  /*229b0*/  @!PT LDS RZ, [RZ] ;  /* 0x00000000fffff984 */ /* 0x000fe20000000800 */
[----:B------:R0:W-:Y:S04]  /*229c0*/  @P1 LDGSTS.E.BYPASS.LTC128B.128 [R8+0x1a400], desc[UR56][R2.64], !P4 ;  /* 0x1a40000002081fae */ /* 0x0001e8000e101d78 */
[----:B0-----:R-:W-:Y:S05]  /*229d0*/  WARPSYNC.COLLECTIVE R15, `(.L_x_859) ;  /* 0x000000000f087348 */ /* 0x001fea0003c00000 */
[----:B------:R1:W2:Y:S02]  /*229e0*/  SHFL.IDX P6, R14, R13, R12, R11 ;  /* 0x0000000c0d0e7389 */ /* 0x0002a400000c000b */
[----:B012---:R-:W-:Y:S01]  /*229f0*/  ENDCOLLECTIVE ;  /* 0x000000000000791b */ /* 0x007fe20003800000 */
.L_x_859:
[----:B------:R-:W-:Y:S01]  /*22a00*/  @!PT LDS RZ, [RZ] ;  /* 0x00000000fffff984 */ /* 0x000fe20000000800 */
[----:B------:R-:W-:Y:S01]  /*22a10*/  @!PT LDS RZ, [RZ] ;  /* 0x00000000fffff984 */ /* 0x000fe20000000800 */
[----:B------:R-:W-:Y:S01]  /*22a20*/  @!PT LDS RZ, [RZ] ;  /* 0x00000000fffff984 */ /* 0x000fe20000000800 */
[----:B------:R-:W-:Y:S04]  /*22a30*/  @P1 LDGSTS.E.BYPASS.LTC128B.128 [R8+0x1d400], desc[UR56][R2.64+0x80], !P3 ;  /* 0x1d40008002081fae */ /* 0x000fe8000d901d78 */
[----:B------:R0:W-:Y:S02]  /*22a40*/  @P1 LDGSTS.E.BYPASS.LTC128B.128 [R8+0x20400], desc[UR56][R2.64+0x100], !P2 ;  /* 0x2040010002081fae */ /* 0x0001e4000d101d78 */
[----:B0-----:R-:W-:Y:S01]  /*22a50*/  MOV R2, R14 ;  /* 0x0000000e00027202 */ /* 0x001fe20000000f00 */
[----:B------:R-:W-:Y:S06]  /*22a60*/  BRA `(.L_x_860) ;  /* 0xffffffac00f07947 */ /* 0x000fec000383ffff */
.L_x_739:
[----:B------:R-:W-:Y:S01]  /*22a70*/  IMAD.MOV.U32 R13, RZ, RZ, R5 ;  /* 0x000000ffff0d7224 */ /* 0x000fe200078e0005 */
[----:B------:R-:W-:Y:S01]  /*22a80*/  MOV R12, RZ ;  /* 0x000000ff000c7202 */ /* 0x000fe20000000f00 */
[----:B------:R-:W-:Y:S01]  /*22a90*/  IMAD.MOV.U32 R11, RZ, RZ, 0x181f ;  /* 0x0000181fff0b7424 */ /* 0x000fe200078e00ff */
[----:B------:R-:W-:Y:S01]  /*22aa0*/  MOV R15, 0xffffffff ;  /* 0xffffffff000f7802 */ /* 0x000fe20000000f00 */
[----:B-----5:R-:W-:Y:S01]  /*22ab0*/  IMAD R6, R17, R8, RZ ;  /* 0x0000000811067224 */ /* 0x020fe200078e02ff */
[----:B------:R-:W-:-:S07]  /*22ac0*/  IADD3 R4, R10, R4, RZ ;  /* 0x000000040a047210 */ /* 0x000fce0007ffe0ff */
[----:B------:R-:W-:Y:S05]  /*22ad0*/  WARPSYNC.COLLECTIVE R15, `(.L_x_861) ;  /* 0x000000000f087348 */ /* 0x000fea0003c00000 */
[----:B------:R0:W1:Y:S02]  /*22ae0*/  SHFL.IDX P6, R14, R13, R12, R11 ;  /* 0x0000000c0d0e7389 */ /* 0x00006400000c000b */
[----:B01----:R-:W-:Y:S01]  /*22af0*/  ENDCOLLECTIVE ;  /* 0x000000000000791b */ /* 0x003fe20003800000 */
.L_x_861:
[----:B------:R-:W-:Y:S02]  /*22b00*/  ISETP.GE.AND P1, PT, R4, R6, PT ;  /* 0x000000060400720c */ /* 0x000fe40003f26270 */
[----:B------:R-:W-:Y:S01]  /*22b10*/  MOV R13, R0 ;  /* 0x00000000000d7202 */ /* 0x000fe20000000f00 */
[----:B------:R-:W-:-:S10]  /*22b20*/  IMAD.MOV.U32 R2, RZ, RZ, R14 ;  /* 0x000000ffff027224 */ /* 0x000fd400078e000e */
[----:B------:R-:W-:Y:S05]  /*22b30*/  WARPSYNC.COLLECTIVE R15, `(.L_x_862) ;  /* 0x000000000f087348 */ /* 0x000fea0003c00000 */
[----:B------:R0:W1:Y:S02]  /*22b40*/  SHFL.IDX P6, R14, R13, R12, R11 ;  /* 0x0000000c0d0e7389 */ /* 0x00006400000c000b */
[----:B01----:R-:W-:Y:S01]  /*22b50*/  ENDCOLLECTIVE ;  /* 0x000000000000791b */ /* 0x003fe20003800000 */
.L_x_862:
[----:B------:R-:W-:Y:S01]  /*22b60*/  MOV R13, R5 ;  /* 0x00000005000d7202 */ /* 0x000fe20000000f00 */
[----:B------:R-:W-:Y:S02]  /*22b70*/  IMAD.MOV.U32 R12, RZ, RZ, 0x1 ;  /* 0x00000001ff0c7424 */ /* 0x000fe400078e00ff */
[----:B------:R-:W-:-:S07]  /*22b80*/  IMAD.MOV.U32 R3, RZ, RZ, R14 ;  /* 0x000000ffff037224 */ /* 0x000fce00078e000e */
[----:B------:R-:W-:Y:S05]  /*22b90*/  WARPSYNC.COLLECTIVE R15, `(.L_x_863) ;  /* 0x000000000f087348 */ /* 0x000fea0003c00000 */
[----:B------:R0:W1:Y:S02]  /*22ba0*/  SHFL.IDX P6, R14, R13, R12, R11 ;  /* 0x0000000c0d0e7389 */ /* 0x00006400000c000b */
[----:B01----:R-:W-:Y:S01]  /*22bb0*/  ENDCOLLECTIVE ;  /* 0x000000000000791b */ /* 0x003fe20003800000 */
.L_x_863:
[----:B------:R-:W-:-:S05]  /*22bc0*/  @!P1 LEA R7, P4, R9, R3, 0x1 ;  /* 0x0000000309079211 */ /* 0x000fca00078808ff */
[----:B------:R-:W-:Y:S01]  /*22bd0*/  @!P1 IMAD.X R3, RZ, RZ, R2, P4 ;  /* 0x000000ffff039224 */ /* 0x000fe200020e0602 */
[----:B------:R-:W-:Y:S01]  /*22be0*/  @!P1 MOV R2, R7 ;  /* 0x0000000700029202 */ /* 0x000fe20000000f00 */
[----:B------:R-:W-:Y:S02]  /*22bf0*/  VIADD R7, R4, 0x10 ;  /* 0x0000001004077836 */ /* 0x000fe40000000000 */
[----:B------:R-:W-:Y:S02]  /*22c00*/  IMAD.MOV.U32 R13, RZ, RZ, R0 ;  /* 0x000000ffff0d7224 */ /* 0x000fe400078e0000 */
[----:B------:R-:W-:Y:S01]  /*22c10*/  @!PT LDS RZ, [RZ] ;  /* 0x00000000fffff984 */ /* 0x000fe20000000800 */
[----:B------:R-:W-:Y:S01]  /*22c20*/  @!PT LDS RZ, [RZ] ;  /* 0x00000000fffff984 */ /* 0x000fe20000000800 */
[----:B------:R-:W-:Y:S01]  /*22c30*/  @!PT LDS RZ, [RZ] ;  /* 0x00000000fffff984 */ /* 0x000fe20000000800 */
[----:B------:R-:W-:Y:S04]  /*22c40*/  @!P1 LDGSTS.E.BYPASS.LTC128B.128 [R35+0xc400], desc[UR56][R2.64], !P3 ;  /* 0x0c40000002239fae */ /* 0x000fe8000d901d78 */
[----:B------:R-:W-:Y:S04]  /*22c50*/  @!P1 LDGSTS.E.BYPASS.LTC128B.128 [R35+0x10400], desc[UR56][R2.64+0x80], !P2 ;  /* 0x1040008002239fae */ /* 0x000fe8000d101d78 */
[----:B------:R0:W-:Y:S01]  /*22c60*/  @!P1 LDGSTS.E.BYPASS.LTC128B.128 [R35+0x14400], desc[UR56][R2.64+0x100], !P0 ;  /* 0x1440010002239fae */ /* 0x0001e2000c101d78 */
[----:B------:R-:W-:-:S02]  /*22c70*/  ISETP.GE.AND P1, PT, R7, R6, PT ;  /* 0x000000060700720c */ /* 0x000fc40003f26270 */
[----:B0-----:R-:W-:-:S11]  /*22c80*/  MOV R2, R14 ;  /* 0x0000000e00027202 */ /* 0x001fd60000000f00 */
[----:B------:R-:W-:Y:S05]  /*22c90*/  WARPSYNC.COLLECTIVE R15, `(.L_x_864) ;  /* 0x000000000f087348 */ /* 0x000fea0003c00000 */
[----:B------:R0:W1:Y:S02]  /*22ca0*/  SHFL.IDX P6, R14, R13, R12, R11 ;  /* 0x0000000c0d0e7389 */ /* 0x00006400000c000b */
[----:B01----:R-:W-:Y:S01]  /*22cb0*/  ENDCOLLECTIVE ;  /* 0x000000000000791b */ /* 0x003fe20003800000 */
.L_x_864:
[----:B------:R-:W-:Y:S01]  /*22cc0*/  IMAD.MOV.U32 R13, RZ, RZ, R5 ;  /* 0x000000ffff0d7224 */ /* 0x000fe200078e0005 */
[----:B------:R-:W-:Y:S02]  /*22cd0*/  MOV R12, 0x2 ;  /* 0x00000002000c7802 */ /* 0x000fe40000000f00 */
[----:B------:R-:W-:-:S07]  /*22ce0*/  MOV R3, R14 ;  /* 0x0000000e00037202 */ /* 0x000fce0000000f00 */
[----:B------:R-:W-:Y:S05]  /*22cf0*/  WARPSYNC.COLLECTIVE R15, `(.L_x_865) ;  /* 0x000000000f087348 */ /* 0x000fea0003c00000 */
[----:B------:R0:W1:Y:S02]  /*22d00*/  SHFL.IDX P6, R14, R13, R12, R11 ;  /* 0x0000000c0d0e7389 */ /* 0x00006400000c000b */
[----:B01----:R-:W-:Y:S01]  /*22d10*/  ENDCOLLECTIVE ;  /* 0x000000000000791b */ /* 0x003fe20003800000 */
.L_x_865:
[----:B------:R-:W-:-:S05]  /*22d20*/  @!P1 LEA R7, P4, R9, R3, 0x1 ;  /* 0x0000000309079211 */ /* 0x000fca00078808ff */
[----:B------:R-:W-:Y:S01]  /*22d30*/  @!P1 IMAD.X R8, RZ, RZ, R2, P4 ;  /* 0x000000ffff089224 */ /* 0x000fe200020e0602 */
[----:B------:R-:W-:Y:S02]  /*22d40*/  @!P1 MOV R2, R7 ;  /* 0x0000000700029202 */ /* 0x000fe40000000f00 */
[----:B------:R-:W-:Y:S01]  /*22d50*/  IADD3 R7, R4, 0x20, RZ ;  /* 0x0000002004077810 */ /* 0x000fe20007ffe0ff */
[----:B------:R-:W-:Y:S01]  /*22d60*/  @!P1 IMAD.MOV.U32 R3, RZ, RZ, R8 ;  /* 0x000000ffff039224 */ /* 0x000fe200078e0008 */
[----:B------:R-:W-:-:S04]  /*22d70*/  MOV R13, R0 ;  /* 0x00000000000d7202 */ /* 0x000fc80000000f00 */
[----:B------:R-:W-:Y:S01]  /*22d80*/  @!PT LDS RZ, [RZ] ;  /* 0x00000000fffff984 */ /* 0x000fe20000000800 */
[----:B------:R-:W-:Y:S01]  /*22d90*/  @!PT LDS RZ, [RZ] ;  /* 0x00000000fffff984 */ /* 0x000fe20000000800 */
[----:B------:R-:W-:Y:S01]  /*22da0*/  @!PT LDS RZ, [RZ] ;  /* 0x00000000fffff984 */ /* 0x000fe20000000800 */
[----:B------:R-:W-:Y:S04]  /*22db0*/  @!P1 LDGSTS.E.BYPASS.LTC128B.128 [R35+0xcc00], desc[UR56][R2.64], !P3 ;  /* 0x0cc0000002239fae */ /* 0x000fe8000d901d78 */
[----:B------:R-:W-:Y:S04]  /*22dc0*/  @!P1 LDGSTS.E.BYPASS.LTC128B.128 [R35+0x10c00], desc[UR56][R2.64+0x80], !P2 ;  /* 0x10c0008002239fae */ /* 0x000fe8000d101d78 */
[----:B------:R0:W-:Y:S01]  /*22dd0*/  @!P1 LDGSTS.E.BYPASS.LTC128B.128 [R35+0x14c00], desc[UR56][R2.64+0x100], !P0 ;  /* 0x14c0010002239fae */ /* 0x0001e2000c101d78 */
[----:B------:R-:W-:Y:S01]  /*22de0*/  ISETP.GE.AND P1, PT, R7, R6, PT ;  /* 0x000000060700720c */ /* 0x000fe20003f26270 */
[----:B0-----:R-:W-:-:S12]  /*22df0*/  IMAD.MOV.U32 R2, RZ, RZ, R14 ;  /* 0x000000ffff027224 */ /* 0x001fd800078e000e */
[----:B------:R-:W-:Y:S05]  /*22e00*/  WARPSYNC.COLLECTIVE R15, `(.L_x_866) ;  /* 0x000000000f087348 */ /* 0x000fea0003c00000 */
[----:B------:R0:W1:Y:S02]  /*22e10*/  SHFL.IDX P6, R14, R13, R12, R11 ;  /* 0x0000000c0d0e7389 */ /* 0x00006400000c000b */
[----:B01----:R-:W-:Y:S01]  /*22e20*/  ENDCOLLECTIVE ;  /* 0x000000000000791b */ /* 0x003fe20003800000 */
.L_x_866:
[----:B------:R-:W-:Y:S01]  /*22e30*/  MOV R13, R5 ;  /* 0x00000005000d7202 */ /* 0x000fe20000000f00 */
[----:B------:R-:W-:Y:S02]  /*22e40*/  IMAD.MOV.U32 R12, RZ, RZ, 0x3 ;  /* 0x00000003ff0c7424 */ /* 0x000fe400078e00ff */
[----:B------:R-:W-:-:S07]  /*22e50*/  IMAD.MOV.U32 R3, RZ, RZ, R14 ;  /* 0x000000ffff037224 */ /* 0x000fce00078e000e */
[----:B------:R-:W-:Y:S05]  /*22e60*/  WARPSYNC.COLLECTIVE R15, `(.L_x_867) ;  /* 0x000000000f087348 */ /* 0x000fea0003c00000 */
[----:B------:R0:W1:Y:S02]  /*22e70*/  SHFL.IDX P6, R14, R13, R12, R11 ;  /* 0x0000000c0d0e7389 */ /* 0x00006400000c000b */
[----:B01----:R-:W-:Y:S01]  /*22e80*/  ENDCOLLECTIVE ;  /* 0x000000000000791b */ /* 0x003fe20003800000 */
.L_x_867:
[----:B------:R-:W-:-:S04]  /*22e90*/  @!P1 LEA R7, P4, R9, R3, 0x1 ;  /* 0x0000000309079211 */ /* 0x000fc800078808ff */
[----:B------:R-:W-:Y:S01]  /*22ea0*/  @!P1 IADD3.X R8, RZ, R2, RZ, P4, !PT ;  /* 0x00000002ff089210 */ /* 0x000fe200027fe4ff */
[----:B------:R-:W-:Y:S02]  /*22eb0*/  @!P1 IMAD.MOV.U32 R2, RZ, RZ, R7 ;  /* 0x000000ffff029224 */ /* 0x000fe400078e0007 */
[----:B------:R-:W-:Y:S01]  /*22ec0*/  VIADD R7, R4, 0x30 ;  /* 0x0000003004077836 */ /* 0x000fe20000000000 */
[----:B------:R-:W-:Y:S01]  /*22ed0*/  @!P1 MOV R3, R8 ;  /* 0x0000000800039202 */ /* 0x000fe20000000f00 */
[----:B------:R-:W-:-:S04]  /*22ee0*/  IMAD.MOV.U32 R13, RZ, RZ, R0 ;  /* 0x000000ffff0d7224 */ /* 0x000fc800078e0000 */
[----:B------:R-:W-:Y:S01]  /*22ef0*/  @!PT LDS RZ, [RZ] ;  /* 0x00000000fffff984 */ /* 0x000fe20000000800 */
[----:B------:R-:W-:Y:S01]  /*22f00*/  @!PT LDS RZ, [RZ] ;  /* 0x00000000fffff984 */ /* 0x000fe20000000800 */
[----:B------:R-:W-:Y:S01]  /*22f10*/  @!PT LDS RZ, [RZ] ;  /* 0x00000000fffff984 */ /* 0x000fe20000000800 */
[----:B------:R-:W-:Y:S04]  /*22f20*/  @!P1 LDGSTS.E.BYPASS.LTC128B.128 [R35+0xd400], desc[UR56][R2.64], !P3 ;  /* 0x0d40000002239fae */ /* 0x000fe8000d901d78 */
[----:B------:R-:W-:Y:S04]  /*22f30*/  @!P1 LDGSTS.E.BYPASS.LTC128B.128 [R35+0x11400], desc[UR56][R2.64+0x80], !P2 ;  /* 0x1140008002239fae */ /* 0x000fe8000d101d78 */
[----:B------:R0:W-:Y:S01]  /*22f40*/  @!P1 LDGSTS.E.BYPASS.LTC128B.128 [R35+0x15400], desc[UR56][R2.64+0x100], !P0 ;  /* 0x1540010002239fae */ /* 0x0001e2000c101d78 */
[----:B------:R-:W-:Y:S02]  /*22f50*/  ISETP.GE.AND P1, PT, R7, R6, PT ;  /* 0x000000060700720c */ /* 0x000fe40003f26270 */
[----:B0-----:R-:W-:-:S11]  /*22f60*/  MOV R2, R14 ;  /* 0x0000000e00027202 */ /* 0x001fd60000000f00 */
[----:B------:R-:W-:Y:S05]  /*22f70*/  WARPSYNC.COLLECTIVE R15, `(.L_x_868) ;  /* 0x000000000f087348 */ /* 0x000fea0003c00000 */
[----:B------:R0:W1:Y:S02]  /*22f80*/  SHFL.IDX P6, R14, R13, R12, R11 ;  /* 0x0000000c0d0e7389 */ /* 0x00006400000c000b */
[----:B01----:R-:W-:Y:S01]  /*22f90*/  ENDCOLLECTIVE ;  /* 0x000000000000791b */ /* 0x003fe20003800000 */
.L_x_868:
[----:B------:R-:W-:Y:S01]  /*22fa0*/  IMAD.MOV.U32 R13, RZ, RZ, R5 ;  /* 0x000000ffff0d7224 */ /* 0x000fe200078e0005 */
[----:B------:R-:W-:Y:S02]  /*22fb0*/  MOV R12, 0x4 ;  /* 0x00000004000c7802 */ /* 0x000fe40000000f00 */
[----:B------:R-:W-:-:S07]  /*22fc0*/  MOV R3, R14 ;  /* 0x0000000e00037202 */ /* 0x000fce0000000f00 */
[----:B------:R-:W-:Y:S05]  /*22fd0*/  WARPSYNC.COLLECTIVE R15, `(.L_x_869) ;  /* 0x000000000f087348 */ /* 0x000fea0003c00000 */
[----:B------:R0:W1:Y:S02]  /*22fe0*/  SHFL.IDX P6, R14, R13, R12, R11 ;  /* 0x0000000c0d0e7389 */ /* 0x00006400000c000b */
[----:B01----:R-:W-:Y:S01]  /*22ff0*/  ENDCOLLECTIVE ;  /* 0x000000000000791b */ /* 0x003fe20003800000 */
.L_x_869:
        /* <DEDUP_REMOVED lines=17> */
.L_x_870:
[----:B------:R-:W-:Y:S01]  /*23110*/  MOV R13, R5 ;  /* 0x00000005000d7202 */ /* 0x000fe20000000f00 */
[----:B------:R-:W-:Y:S02]  /*23120*/  IMAD.MOV.U32 R12, RZ, RZ, 0x5 ;  /* 0x00000005ff0c7424 */ /* 0x000fe400078e00ff */
[----:B------:R-:W-:-:S07]  /*23130*/  IMAD.MOV.U32 R3, RZ, RZ, R14 ;  /* 0x000000ffff037224 */ /* 0x000fce00078e000e */
[----:B------:R-:W-:Y:S05]  /*23140*/  WARPSYNC.COLLECTIVE R15, `(.L_x_871) ;  /* 0x000000000f087348 */ /* 0x000fea0003c00000 */
[----:B------:R0:W1:Y:S02]  /*23150*/  SHFL.IDX P6, R14, R13, R12, R11 ;  /* 0x0000000c0d0e7389 */ /* 0x00006400000c000b */
[----:B01----:R-:W-:Y:S01]  /*23160*/  ENDCOLLECTIVE ;  /* 0x000000000000791b */ /* 0x003fe20003800000 */
.L_x_871:
        /* <DEDUP_REMOVED lines=17> */
.L_x_872:
[----:B------:R-:W-:Y:S01]  /*23280*/  IMAD.MOV.U32 R13, RZ, RZ, R5 ;  /* 0x000000ffff0d7224 */ /* 0x000fe200078e0005 */
[----:B------:R-:W-:Y:S02]  /*23290*/  MOV R12, 0x6 ;  /* 0x00000006000c7802 */ /* 0x000fe40000000f00 */
[----:B------:R-:W-:-:S07]  /*232a0*/  MOV R3, R14 ;  /* 0x0000000e00037202 */ /* 0x000fce0000000f00 */
[----:B------:R-:W-:Y:S05]  /*232b0*/  WARPSYNC.COLLECTIVE R15, `(.L_x_873) ;  /* 0x000000000f087348 */ /* 0x000fea0003c00000 */
[----:B------:R0:W1:Y:S02]  /*232c0*/  SHFL.IDX P6, R14, R13, R12, R11 ;  /* 0x0000000c0d0e7389 */ /* 0x00006400000c000b */
[----:B01----:R-:W-:Y:S01]  /*232d0*/  ENDCOLLECTIVE ;  /* 0x000000000000791b */ /* 0x003fe20003800000 */
.L_x_873:
        /* <DEDUP_REMOVED lines=17> */
.L_x_874:
[----:B------:R-:W-:Y:S01]  /*233f0*/  IMAD.MOV.U32 R13, RZ, RZ, R5 ;  /* 0x000000ffff0d7224 */ /* 0x000fe200078e0005 */
[----:B------:R-:W-:Y:S01]  /*23400*/  MOV R12, 0x7 ;  /* 0x00000007000c7802 */ /* 0x000fe20000000f00 */
[----:B------:R-:W-:-:S07]  /*23410*/  IMAD.MOV.U32 R3, RZ, RZ, R14 ;  /* 0x000000ffff037224 */ /* 0x000fce00078e000e */
[----:B------:R-:W-:Y:S05]  /*23420*/  WARPSYNC.COLLECTIVE R15, `(.L_x_875) ;  /* 0x000000000f087348 */ /* 0x000fea0003c00000 */
[----:B------:R0:W1:Y:S02]  /*23430*/  SHFL.IDX P6, R14, R13, R12, R11 ;  /* 0x0000000c0d0e7389 */ /* 0x00006400000c000b */
[----:B01----:R-:W-:Y:S01]  /*23440*/  ENDCOLLECTIVE ;  /* 0x000000000000791b */ /* 0x003fe20003800000 */
.L_x_875:
[----:B------:R-:W-:-:S04]  /*23450*/  @!P1 LEA R7, P4, R9, R3, 0x1 ;  /* 0x0000000309079211 */ /* 0x000fc800078808ff */
[----:B------:R-:W-:Y:S01]  /*23460*/  @!P1 IADD3.X R8, RZ, R2, RZ, P4, !PT ;  /* 0x00000002ff089210 */ /* 0x000fe200027fe4ff */
[----:B------:R-:W-:-:S03]  /*23470*/  @!P1 IMAD.MOV.U32 R2, RZ, RZ, R7 ;  /* 0x000000ffff029224 */ /* 0x000fc600078e0007 */
[----:B------:R-:W-:Y:S02]  /*23480*/  @!P1 MOV R3, R8 ;  /* 0x0000000800039202 */ /* 0x000fe40000000f00 */
[----:B------:R-:W-:-:S03]  /*23490*/  MOV R13, R0 ;  /* 0x00000000000d7202 */ /* 0x000fc60000000f00 */
[----:B------:R-:W-:Y:S01]  /*234a0*/  @!PT LDS RZ, [RZ] ;  /* 0x00000000fffff984 */ /* 0x000fe20000000800 */
[----:B------:R-:W-:Y:S01]  /*234b0*/  @!PT LDS RZ, [RZ] ;  /* 0x00000000fffff984 */ /* 0x000fe20000000800 */
[----:B------:R-:W-:Y:S01]  /*234c0*/  @!PT LDS RZ, [RZ] ;  /* 0x00000000fffff984 */ /* 0x000fe20000000800 */
[----:B------:R0:W-:Y:S04]  /*234d0*/  @!P1 LDGSTS.E.BYPASS.LTC128B.128 [R35+0xf400], desc[UR56][R2.64], !P3 ;  /* 0x0f40000002239fae */ /* 0x0001e8000d901d78 */
[----:B------:R0:W-:Y:S01]  /*234e0*/  @!P1 LDGSTS.E.BYPASS.LTC128B.128 [R35+0x13400], desc[UR56][R2.64+0x80], !P2 ;  /* 0x1340008002239fae */ /* 0x0001e2000d101d78 */
[----:B------:R-:W-:-:S03]  /*234f0*/  IMAD.MOV.U32 R5, RZ, RZ, R14 ;  /* 0x000000ffff057224 */ /* 0x000fc600078e000e */
[----:B------:R0:W-:Y:S04]  /*23500*/  @!P1 LDGSTS.E.BYPASS.LTC128B.128 [R35+0x17400], desc[UR56][R2.64+0x100], !P0 ;  /* 0x1740010002239fae */ /* 0x0001e8000c101d78 */
[----:B0-----:R-:W-:Y:S05]  /*23510*/  WARPSYNC.COLLECTIVE R15, `(.L_x_876) ;  /* 0x000000000f087348 */ /* 0x001fea0003c00000 */
[----:B------:R1:W2:Y:S02]  /*23520*/  SHFL.IDX P6, R14, R13, R12, R11 ;  /* 0x0000000c0d0e7389 */ /* 0x0002a400000c000b */
[----:B012---:R-:W-:Y:S01]  /*23530*/  ENDCOLLECTIVE ;  /* 0x000000000000791b */ /* 0x007fe20003800000 */
.L_x_876:
[----:B------:R-:W-:Y:S05]  /*23540*/  BRA `(.L_x_877) ;  /* 0xffffffb0005c7947 */ /* 0x000fea000383ffff */
.L_x_744:
[----:B0-----:R0:W1:Y:S02]  /*23550*/  SYNCS.PHASECHK.TRANS64.TRYWAIT P0, [R22+URZ+0x2a820], R3 ;  /* 0x02a82003160075a7 */ /* 0x001064000800017f */
[----:B-1----:R-:W-:Y:S05]  /*23560*/  @!P0 NANOSLEEP.SYNCS 0x989680 ;  /* 0x009896800000895d */ /* 0x002fea0003900000 */
[----:B------:R-:W1:Y:S02]  /*23570*/  @!P0 SYNCS.PHASECHK.TRANS64 P0, [R22+URZ+0x2a820], R3 ;  /* 0x02a82003160085a7 */ /* 0x000e64000800007f */
[----:B-1----:R-:W-:Y:S05]  /*23580*/  @!P0 BRA `(.L_x_744) ;  /* 0xfffffffc00f08947 */ /* 0x002fea000383ffff */
[----:B------:R-:W-:Y:S05]  /*23590*/  BRA `(.L_x_878) ;  /* 0xffffffb000d47947 */ /* 0x000fea000383ffff */
.L_x_749:
[----:B0-----:R0:W1:Y:S02]  /*235a0*/  SYNCS.PHASECHK.TRANS64.TRYWAIT P0, [R6+URZ+0x2a840], R3 ;  /* 0x02a84003060075a7 */ /* 0x001064000800017f */
[----:B-1----:R-:W-:Y:S05]  /*235b0*/  @!P0 NANOSLEEP.SYNCS 0x989680 ;  /* 0x009896800000895d */ /* 0x002fea0003900000 */
[----:B------:R-:W1:Y:S02]  /*235c0*/  @!P0 SYNCS.PHASECHK.TRANS64 P0, [R6+URZ+0x2a840], R3 ;  /* 0x02a84003060085a7 */ /* 0x000e64000800007f */
[----:B-1----:R-:W-:Y:S05]  /*235d0*/  @!P0 BRA `(.L_x_749) ;  /* 0xfffffffc00f08947 */ /* 0x002fea000383ffff */
[----:B------:R-:W-:Y:S05]  /*235e0*/  BRA `(.L_x_879) ;  /* 0xffffffb400987947 */ /* 0x000fea000383ffff */
.L_x_750:
[----:B------:R-:W-:Y:S01]  /*235f0*/  BSSY B1, `(.L_x_880) ;  /* 0x0000008000017945 */ /* 0x000fe20003800000 */
[----:B------:R-:W-:Y:S01]  /*23600*/  IMAD.MOV.U32 R13, RZ, RZ, R5 ;  /* 0x000000ffff0d7224 */ /* 0x000fe200078e0005 */
[----:B------:R-:W-:Y:S01]  /*23610*/  MOV R12, RZ ;  /* 0x000000ff000c7202 */ /* 0x000fe20000000f00 */
[----:B------:R-:W-:Y:S01]  /*23620*/  IMAD.MOV.U32 R11, RZ, RZ, 0x181f ;  /* 0x0000181fff0b7424 */ /* 0x000fe200078e00ff */
[----:B------:R-:W-:-:S07]  /*23630*/  MOV R15, 0xffffffff ;  /* 0xffffffff000f7802 */ /* 0x000fce0000000f00 */
[----:B------:R-:W-:Y:S05]  /*23640*/  WARPSYNC.COLLECTIVE R15, `(.L_x_881) ;  /* 0x000000000f087348 */ /* 0x000fea0003c00000 */
[----:B------:R0:W1:Y:S02]  /*23650*/  SHFL.IDX P6, R14, R13, R12, R11 ;  /* 0x0000000c0d0e7389 */ /* 0x00006400000c000b */
[----:B01----:R-:W-:Y:S01]  /*23660*/  ENDCOLLECTIVE ;  /* 0x000000000000791b */ /* 0x003fe20003800000 */
.L_x_881:
[----:B------:R-:W-:Y:S05]  /*23670*/  BSYNC B1 ;  /* 0x0000000000017941 */ /* 0x000fea0003800000 */
.L_x_880:
[----:B------:R-:W0:Y:S01]  /*23680*/  S2R R34, SR_TID.X ;  /* 0x0000000000227919 */ /* 0x000e220000002100 */
[----:B------:R-:W-:Y:S01]  /*23690*/  MOV R13, R9 ;  /* 0x00000009000d7202 */ /* 0x000fe20000000f00 */
[----:B------:R-:W-:Y:S01]  /*236a0*/  IMAD.MOV.U32 R12, RZ, RZ, RZ ;  /* 0x000000ffff0c7224 */ /* 0x000fe200078e00ff */
[----:B------:R-:W-:Y:S01]  /*236b0*/  MOV R11, 0x181f ;  /* 0x0000181f000b7802 */ /* 0x000fe20000000f00 */
[----:B------:R-:W-:Y:S01]  /*236c0*/  IMAD.MOV.U32 R3, RZ, RZ, R14 ;  /* 0x000000ffff037224 */ /* 0x000fe200078e000e */
[----:B------:R-:W-:Y:S02]  /*236d0*/  MOV R15, 0xffffffff ;  /* 0xffffffff000f7802 */ /* 0x000fe40000000f00 */
[----:B------:R-:W-:-:S07]  /*236e0*/  LEA R4, R4, R22, 0x1 ;  /* 0x0000001604047211 */ /* 0x000fce00078e08ff */
[----:B0-----:R-:W-:Y:S05]  /*236f0*/  WARPSYNC.COLLECTIVE R15, `(.L_x_882) ;  /* 0x000000000f087348 */ /* 0x001fea0003c00000 */
[----:B------:R1:W2:Y:S02]  /*23700*/  SHFL.IDX P6, R14, R13, R12, R11 ;  /* 0x0000000c0d0e7389 */ /* 0x0002a400000c000b */
[----:B012---:R-:W-:Y:S01]  /*23710*/  ENDCOLLECTIVE ;  /* 0x000000000000791b */ /* 0x007fe20003800000 */
.L_x_882:
[----:B------:R-:W-:Y:S01]  /*23720*/  IMAD.MOV.U32 R13, RZ, RZ, R5 ;  /* 0x000000ffff0d7224 */ /* 0x000fe200078e0005 */
[----:B------:R-:W-:Y:S01]  /*23730*/  MOV R12, 0x1 ;  /* 0x00000001000c7802 */ /* 0x000fe20000000f00 */
[----:B------:R-:W-:Y:S02]  /*23740*/  IMAD.SHL.U32 R34, R34, 0x8, RZ ;  /* 0x0000000822227824 */ /* 0x000fe400078e00ff */
[----:B------:R-:W-:-:S07]  /*23750*/  IMAD.MOV.U32 R2, RZ, RZ, R14 ;  /* 0x000000ffff027224 */ /* 0x000fce00078e000e */
[----:B------:R-:W-:Y:S05]  /*23760*/  WARPSYNC.COLLECTIVE R15, `(.L_x_883) ;  /* 0x000000000f087348 */ /* 0x000fea0003c00000 */
[----:B------:R0:W1:Y:S02]  /*23770*/  SHFL.IDX P6, R14, R13, R12, R11 ;  /* 0x0000000c0d0e7389 */ /* 0x00006400000c000b */
[----:B01----:R-:W-:Y:S01]  /*23780*/  ENDCOLLECTIVE ;  /* 0x000000000000791b */ /* 0x003fe20003800000 */
.L_x_883:
[----:B------:R-:W-:-:S04]  /*23790*/  LOP3.LUT R34, R34, 0x38, RZ, 0xc0, !PT ;  /* 0x0000003822227812 */ /* 0x000fc800078ec0ff */
[----:B------:R-:W-:-:S04]  /*237a0*/  SHF.L.U32 R0, R34, 0x1, RZ ;  /* 0x0000000122007819 */ /* 0x000fc800000006ff */
[----:B------:R-:W-:-:S05]  /*237b0*/  IADD3 R2, P0, R2, R0, RZ ;  /* 0x0000000002027210 */ /* 0x000fca0007f1e0ff */
[----:B------:R-:W-:Y:S01]  /*237c0*/  IMAD.X R3, RZ, RZ, R3, P0 ;  /* 0x000000ffff037224 */ /* 0x000fe200000e0603 */
[----:B------:R-:W-:-:S04]  /*237d0*/  MOV R13, R9 ;  /* 0x00000009000d7202 */ /* 0x000fc80000000f00 */
        /* <DEDUP_REMOVED lines=10> */
.L_x_884:
[----:B------:R-:W-:Y:S01]  /*23880*/  IMAD.MOV.U32 R13, RZ, RZ, R5 ;  /* 0x000000ffff0d7224 */ /* 0x000fe200078e0005 */
[----:B------:R-:W-:Y:S01]  /*23890*/  MOV R12, 0x2 ;  /* 0x00000002000c7802 */ /* 0x000fe20000000f00 */
[----:B------:R-:W-:-:S07]  /*238a0*/  IMAD.MOV.U32 R2, RZ, RZ, R14 ;  /* 0x000000ffff027224 */ /* 0x000fce00078e000e */
[----:B------:R-:W-:Y:S05]  /*238b0*/  WARPSYNC.COLLECTIVE R15, `(.L_x_885) ;  /* 0x000000000f087348 */ /* 0x000fea0003c00000 */
[----:B------:R0:W1:Y:S02]  /*238c0*/  SHFL.IDX P6, R14, R13, R12, R11 ;  /* 0x0000000c0d0e7389 */ /* 0x00006400000c000b */
[----:B01----:R-:W-:Y:S01]  /*238d0*/  ENDCOLLECTIVE ;  /* 0x000000000000791b */ /* 0x003fe20003800000 */
.L_x_885:
[----:B------:R-:W-:-:S04]  /*238e0*/  IADD3 R2, P0, R2, R0, RZ ;  /* 0x0000000002027210 */ /* 0x000fc80007f1e0ff */
[----:B------:R-:W-:-:S05]  /*238f0*/  IADD3.X R3, RZ, R3, RZ, P0, !PT ;  /* 0x00000003ff037210 */ /* 0x000fca00007fe4ff */
[----:B------:R-:W-:Y:S01]  /*23900*/  @!PT LDS RZ, [RZ] ;  /* 0x00000000fffff984 */ /* 0x000fe20000000800 */
[----:B------:R-:W-:Y:S01]  /*23910*/  @!PT LDS RZ, [RZ] ;  /* 0x00000000fffff984 */ /* 0x000fe20000000800 */
[----:B------:R-:W-:Y:S01]  /*23920*/  @!PT LDS RZ, [RZ] ;  /* 0x00000000fffff984 */ /* 0x000fe20000000800 */
[----:B------:R0:W-:Y:S01]  /*23930*/  LDGSTS.E.BYPASS.LTC128B.128 [R4+0x18c00], desc[UR56][R2.64], !P3 ;  /* 0x18c0000002047fae */ /* 0x0001e2000d901d78 */
[----:B------:R-:W-:-:S03]  /*23940*/  MOV R13, R9 ;  /* 0x00000009000d7202 */ /* 0x000fc60000000f00 */
[----:B------:R0:W-:Y:S04]  /*23950*/  LDGSTS.E.BYPASS.LTC128B.128 [R4+0x1bc00], desc[UR56][R2.64+0x80], !P2 ;  /* 0x1bc0008002047fae */ /* 0x0001e8000d101d78 */
[----:B------:R0:W-:Y:S01]  /*23960*/  LDGSTS.E.BYPASS.LTC128B.128 [R4+0x1ec00], desc[UR56][R2.64+0x100], !P1 ;  /* 0x1ec0010002047fae */ /* 0x0001e2000c901d78 */
[----:B------:R-:W-:-:S07]  /*23970*/  IMAD.MOV.U32 R34, RZ, RZ, R14 ;  /* 0x000000ffff227224 */ /* 0x000fce00078e000e */
[----:B0-----:R-:W-:Y:S05]  /*23980*/  WARPSYNC.COLLECTIVE R15, `(.L_x_886) ;  /* 0x000000000f087348 */ /* 0x001fea0003c00000 */
[----:B------:R1:W2:Y:S02]  /*23990*/  SHFL.IDX P6, R14, R13, R12, R11 ;  /* 0x0000000c0d0e7389 */ /* 0x0002a400000c000b */
[----:B012---:R-:W-:Y:S01]  /*239a0*/  ENDCOLLECTIVE ;  /* 0x000000000000791b */ /* 0x007fe20003800000 */
.L_x_886:
[----:B------:R-:W-:Y:S01]  /*239b0*/  IMAD.MOV.U32 R13, RZ, RZ, R5 ;  /* 0x000000ffff0d7224 */ /* 0x000fe200078e0005 */
[----:B------:R-:W-:Y:S01]  /*239c0*/  MOV R12, 0x3 ;  /* 0x00000003000c7802 */ /* 0x000fe20000000f00 */
[----:B------:R-:W-:-:S07]  /*239d0*/  IMAD.MOV.U32 R2, RZ, RZ, R14 ;  /* 0x000000ffff027224 */ /* 0x000fce00078e000e */
[----:B------:R-:W-:Y:S05]  /*239e0*/  WARPSYNC.COLLECTIVE R15, `(.L_x_887) ;  /* 0x000000000f087348 */ /* 0x000fea0003c00000 */
[----:B------:R0:W1:Y:S02]  /*239f0*/  SHFL.IDX P6, R14, R13, R12, R11 ;  /* 0x0000000c0d0e7389 */ /* 0x00006400000c000b */
[----:B01----:R-:W-:Y:S01]  /*23a00*/  ENDCOLLECTIVE ;  /* 0x000000000000791b */ /* 0x003fe20003800000 */
.L_x_887:
        /* <DEDUP_REMOVED lines=13> */
.L_x_888:
[----:B------:R-:W-:Y:S01]  /*23ae0*/  IMAD.MOV.U32 R13, RZ, RZ, R5 ;  /* 0x000000ffff0d7224 */ /* 0x000fe200078e0005 */
[----:B------:R-:W-:Y:S01]  /*23af0*/  MOV R12, 0x4 ;  /* 0x00000004000c7802 */ /* 0x000fe20000000f00 */
[----:B------:R-:W-:-:S07]  /*23b00*/  IMAD.MOV.U32 R2, RZ, RZ, R14 ;  /* 0x000000ffff027224 */ /* 0x000fce00078e000e */
[----:B------:R-:W-:Y:S05]  /*23b10*/  WARPSYNC.COLLECTIVE R15, `(.L_x_889) ;  /* 0x000000000f087348 */ /* 0x000fea0003c00000 */
[----:B------:R0:W1:Y:S02]  /*23b20*/  SHFL.IDX P6, R14, R13, R12, R11 ;  /* 0x0000000c0d0e7389 */ /* 0x00006400000c000b */
[----:B01----:R-:W-:Y:S01]  /*23b30*/  ENDCOLLECTIVE ;  /* 0x000000000000791b */ /* 0x003fe20003800000 */
.L_x_889:
        /* <DEDUP_REMOVED lines=13> */
.L_x_890:
[----:B------:R-:W-:Y:S01]  /*23c10*/  IMAD.MOV.U32 R13, RZ, RZ, R5 ;  /* 0x000000ffff0d7224 */ /* 0x000fe200078e0005 */
[----:B------:R-:W-:Y:S01]  /*23c20*/  MOV R12, 0x5 ;  /* 0x00000005000c7802 */ /* 0x000fe20000000f00 */
[----:B------:R-:W-:-:S07]  /*23c30*/  IMAD.MOV.U32 R2, RZ, RZ, R14 ;  /* 0x000000ffff027224 */ /* 0x000fce00078e000e */
[----:B------:R-:W-:Y:S05]  /*23c40*/  WARPSYNC.COLLECTIVE R15, `(.L_x_891) ;  /* 0x000000000f087348 */ /* 0x000fea0003c00000 */
[----:B------:R0:W1:Y:S02]  /*23c50*/  SHFL.IDX P6, R14, R13, R12, R11 ;  /* 0x0000000c0d0e7389 */ /* 0x00006400000c000b */
[----:B01----:R-:W-:Y:S01]  /*23c60*/  ENDCOLLECTIVE ;  /* 0x000000000000791b */ /* 0x003fe20003800000 */
.L_x_891:
        /* <DEDUP_REMOVED lines=13> */
.L_x_892:
[----:B------:R-:W-:Y:S01]  /*23d40*/  IMAD.MOV.U32 R2, RZ, RZ, R14 ;  /* 0x000000ffff027224 */ /* 0x000fe200078e000e */
[----:B------:R-:W-:Y:S06]  /*23d50*/  BRA `(.L_x_893) ;  /* 0xffffffb000cc7947 */ /* 0x000fec000383ffff */
.L_x_755:
[----:B0-----:R0:W2:Y:S02]  /*23d60*/  SYNCS.PHASECHK.TRANS64.TRYWAIT P0, [R5+URZ+0x2a860], R2 ;  /* 0x02a86002050075a7 */ /* 0x0010a4000800017f */
[----:B--2---:R-:W-:Y:S05]  /*23d70*/  @!P0 NANOSLEEP.SYNCS 0x989680 ;  /* 0x009896800000895d */ /* 0x004fea0003900000 */
[----:B------:R-:W2:Y:S02]  /*23d80*/  @!P0 SYNCS.PHASECHK.TRANS64 P0, [R5+URZ+0x2a860], R2 ;  /* 0x02a86002050085a7 */ /* 0x000ea4000800007f */
[----:B--2---:R-:W-:Y:S05]  /*23d90*/  @!P0 BRA `(.L_x_755) ;  /* 0xfffffffc00f08947 */ /* 0x004fea000383ffff */
[----:B------:R-:W-:Y:S05]  /*23da0*/  BRA `(.L_x_894) ;  /* 0xffffffb4002c7947 */ /* 0x000fea000383ffff */
.L_x_756:
        /* <DEDUP_REMOVED lines=8> */
.L_x_896:
[----:B------:R-:W-:Y:S05]  /*23e30*/  BSYNC B1 ;  /* 0x0000000000017941 */ /* 0x000fea0003800000 */
.L_x_895:
[----:B------:R-:W-:Y:S01]  /*23e40*/  IMAD.MOV.U32 R13, RZ, RZ, R23 ;  /* 0x000000ffff0d7224 */ /* 0x000fe200078e0017 */
[----:B------:R-:W-:Y:S01]  /*23e50*/  MOV R12, RZ ;  /* 0x000000ff000c7202 */ /* 0x000fe20000000f00 */
[----:B------:R-:W-:Y:S01]  /*23e60*/  IMAD.MOV.U32 R11, RZ, RZ, 0x181f ;  /* 0x0000181fff0b7424 */ /* 0x000fe200078e00ff */
[----:B------:R-:W-:Y:S01]  /*23e70*/  MOV R15, 0xffffffff ;  /* 0xffffffff000f7802 */ /* 0x000fe20000000f00 */
[----:B------:R-:W-:Y:S01]  /*23e80*/  IMAD R4, R4, 0x2, R22 ;  /* 0x0000000204047824 */ /* 0x000fe200078e0216 */
[----:B------:R-:W-:-:S07]  /*23e90*/  MOV R3, R14 ;  /* 0x0000000e00037202 */ /* 0x000fce0000000f00 */
[----:B------:R-:W-:Y:S05]  /*23ea0*/  WARPSYNC.COLLECTIVE R15, `(.L_x_897) ;  /* 0x000000000f087348 */ /* 0x000fea0003c00000 */
[----:B------:R0:W1:Y:S02]  /*23eb0*/  SHFL.IDX P6, R14, R13, R12, R11 ;  /* 0x0000000c0d0e7389 */ /* 0x00006400000c000b */
[----:B01----:R-:W-:Y:S01]  /*23ec0*/  ENDCOLLECTIVE ;  /* 0x000000000000791b */ /* 0x003fe20003800000 */
.L_x_897:
[----:B------:R-:W-:Y:S01]  /*23ed0*/  MOV R13, R24 ;  /* 0x00000018000d7202 */ /* 0x000fe20000000f00 */
[----:B------:R-:W-:Y:S02]  /*23ee0*/  IMAD.MOV.U32 R12, RZ, RZ, 0x1 ;  /* 0x00000001ff0c7424 */ /* 0x000fe400078e00ff */
[----:B------:R-:W-:-:S07]  /*23ef0*/  IMAD.MOV.U32 R2, RZ, RZ, R14 ;  /* 0x000000ffff027224 */ /* 0x000fce00078e000e */
[----:B------:R-:W-:Y:S05]  /*23f00*/  WARPSYNC.COLLECTIVE R15, `(.L_x_898) ;  /* 0x000000000f087348 */ /* 0x000fea0003c00000 */
[----:B------:R0:W1:Y:S02]  /*23f10*/  SHFL.IDX P6, R14, R13, R12, R11 ;  /* 0x0000000c0d0e7389 */ /* 0x00006400000c000b */
[----:B01----:R-:W-:Y:S01]  /*23f20*/  ENDCOLLECTIVE ;  /* 0x000000000000791b */ /* 0x003fe20003800000 */
.L_x_898:
[----:B------:R-:W-:-:S04]  /*23f30*/  IADD3 R2, P1, R2, R0, RZ ;  /* 0x0000000002027210 */ /* 0x000fc80007f3e0ff */
[----:B------:R-:W-:Y:S02]  /*23f40*/  IADD3.X R3, RZ, R3, RZ, P1, !PT ;  /* 0x00000003ff037210 */ /* 0x000fe40000ffe4ff */
        /* <DEDUP_REMOVED lines=9> */
[----:B0-----:R-:W-:-:S07]  /*23fe0*/  MOV R3, R14 ;  /* 0x0000000e00037202 */ /* 0x001fce0000000f00 */
[----:B------:R-:W-:Y:S05]  /*23ff0*/  WARPSYNC.COLLECTIVE R15, `(.L_x_899) ;  /* 0x000000000f087348 */ /* 0x000fea0003c00000 */
[----:B------:R0:W1:Y:S02]  /*24000*/  SHFL.IDX P6, R14, R13, R12, R11 ;  /* 0x0000000c0d0e7389 */ /* 0x00006400000c000b */
[----:B01----:R-:W-:Y:S01]  /*24010*/  ENDCOLLECTIVE ;  /* 0x000000000000791b */ /* 0x003fe20003800000 */
.L_x_899:
[----:B------:R-:W-:Y:S01]  /*24020*/  MOV R13, R24 ;  /* 0x00000018000d7202 */ /* 0x000fe20000000f00 */
[----:B------:R-:W-:Y:S01]  /*24030*/  IMAD.MOV.U32 R12, RZ, RZ, 0x2 ;  /* 0x00000002ff0c7424 */ /* 0x000fe200078e00ff */
[----:B------:R-:W-:-:S07]  /*24040*/  MOV R2, R14 ;  /* 0x0000000e00027202 */ /* 0x000fce0000000f00 */
[----:B------:R-:W-:Y:S05]  /*24050*/  WARPSYNC.COLLECTIVE R15, `(.L_x_900) ;  /* 0x000000000f087348 */ /* 0x000fea0003c00000 */
[----:B------:R0:W1:Y:S02]  /*24060*/  SHFL.IDX P6, R14, R13, R12, R11 ;  /* 0x0000000c0d0e7389 */ /* 0x00006400000c000b */
[----:B01----:R-:W-:Y:S01]  /*24070*/  ENDCOLLECTIVE ;  /* 0x000000000000791b */ /* 0x003fe20003800000 */
.L_x_900:
[----:B------:R-:W-:-:S05]  /*24080*/  IADD3 R2, P2, R2, R0, RZ ;  /* 0x0000000002027210 */ /* 0x000fca0007f5e0ff */
[----:B------:R-:W-:Y:S01]  /*24090*/  IMAD.X R3, RZ, RZ, R3, P2 ;  /* 0x000000ffff037224 */ /* 0x000fe200010e0603 */
        /* <DEDUP_REMOVED lines=12> */
.L_x_901:
[----:B------:R-:W-:Y:S01]  /*24160*/  MOV R13, R24 ;  /* 0x00000018000d7202 */ /* 0x000fe20000000f00 */
[----:B------:R-:W-:Y:S01]  /*24170*/  IMAD.MOV.U32 R12, RZ, RZ, 0x3 ;  /* 0x00000003ff0c7424 */ /* 0x000fe200078e00ff */
[----:B------:R-:W-:-:S07]  /*24180*/  MOV R2, R14 ;  /* 0x0000000e00027202 */ /* 0x000fce0000000f00 */
[----:B------:R-:W-:Y:S05]  /*24190*/  WARPSYNC.COLLECTIVE R15, `(.L_x_902) ;  /* 0x000000000f087348 */ /* 0x000fea0003c00000 */
[----:B------:R0:W1:Y:S02]  /*241a0*/  SHFL.IDX P6, R14, R13, R12, R11 ;  /* 0x0000000c0d0e7389 */ /* 0x00006400000c000b */
[----:B01----:R-:W-:Y:S01]  /*241b0*/  ENDCOLLECTIVE ;  /* 0x000000000000791b */ /* 0x003fe20003800000 */
.L_x_902:
        /* <DEDUP_REMOVED lines=14> */
.L_x_903:
[----:B------:R-:W-:Y:S01]  /*242a0*/  MOV R13, R24 ;  /* 0x00000018000d7202 */ /* 0x000fe20000000f00 */
[----:B------:R-:W-:Y:S01]  /*242b0*/  IMAD.MOV.U32 R12, RZ, RZ, 0x4 ;  /* 0x00000004ff0c7424 */ /* 0x000fe200078e00ff */
[----:B------:R-:W-:-:S07]  /*242c0*/  MOV R2, R14 ;  /* 0x0000000e00027202 */ /* 0x000fce0000000f00 */
[----:B------:R-:W-:Y:S05]  /*242d0*/  WARPSYNC.COLLECTIVE R15, `(.L_x_904) ;  /* 0x000000000f087348 */ /* 0x000fea0003c00000 */
[----:B------:R0:W1:Y:S02]  /*242e0*/  SHFL.IDX P6, R14, R13, R12, R11 ;  /* 0x0000000c0d0e7389 */ /* 0x00006400000c000b */
[----:B01----:R-:W-:Y:S01]  /*242f0*/  ENDCOLLECTIVE ;  /* 0x000000000000791b */ /* 0x003fe20003800000 */
.L_x_904:
        /* <DEDUP_REMOVED lines=14> */
.L_x_905:
[----:B------:R-:W-:Y:S01]  /*243e0*/  MOV R13, R24 ;  /* 0x00000018000d7202 */ /* 0x000fe20000000f00 */
[----:B------:R-:W-:Y:S01]  /*243f0*/  IMAD.MOV.U32 R12, RZ, RZ, 0x5 ;  /* 0x00000005ff0c7424 */ /* 0x000fe200078e00ff */
[----:B------:R-:W-:-:S07]  /*24400*/  MOV R2, R14 ;  /* 0x0000000e00027202 */ /* 0x000fce0000000f00 */
[----:B------:R-:W-:Y:S05]  /*24410*/  WARPSYNC.COLLECTIVE R15, `(.L_x_906) ;  /* 0x000000000f087348 */ /* 0x000fea0003c00000 */
[----:B------:R0:W1:Y:S02]  /*24420*/  SHFL.IDX P6, R14, R13, R12, R11 ;  /* 0x0000000c0d0e7389 */ /* 0x00006400000c000b */
[----:B01----:R-:W-:Y:S01]  /*24430*/  ENDCOLLECTIVE ;  /* 0x000000000000791b */ /* 0x003fe20003800000 */
.L_x_906:
[----:B------:R-:W-:-:S05]  /*24440*/  IADD3 R2, P2, R2, R0, RZ ;  /* 0x0000000002027210 */ /* 0x000fca0007f5e0ff */
        /* <DEDUP_REMOVED lines=12> */
.L_x_907:
[----:B------:R-:W-:Y:S01]  /*24510*/  @!PT LDS RZ, [RZ] ;  /* 0x00000000fffff984 */ /* 0x000fe20000000800 */
[----:B------:R-:W-:Y:S01]  /*24520*/  @!PT LDS RZ, [RZ] ;  /* 0x00000000fffff984 */ /* 0x000fe20000000800 */
[----:B------:R-:W-:Y:S01]  /*24530*/  @!PT LDS RZ, [RZ] ;  /* 0x00000000fffff984 */ /* 0x000fe20000000800 */
[----:B------:R0:W-:Y:S02]  /*24540*/  LDGSTS.E.BYPASS.LTC128B.128 [R4+0x5400], desc[UR56][R2.64+0x80], !P2 ;  /* 0x0540008002047fae */ /* 0x0001e4000d101d78 */
[----:B0-----:R-:W-:Y:S01]  /*24550*/  MOV R2, R14 ;  /* 0x0000000e00027202 */ /* 0x001fe20000000f00 */
[----:B------:R-:W-:Y:S06]  /*24560*/  BRA `(.L_x_908) ;  /* 0xffffffb000187947 */ /* 0x000fec000383ffff */
.L_x_764:
[----:B0-----:R0:W1:Y:S02]  /*24570*/  SYNCS.PHASECHK.TRANS64.TRYWAIT P0, [R0+URZ+0x2a860], R3 ;  /* 0x02a86003000075a7 */ /* 0x001064000800017f */
[----:B-1----:R-:W-:Y:S05]  /*24580*/  @!P0 NANOSLEEP.SYNCS 0x989680 ;  /* 0x009896800000895d */ /* 0x002fea0003900000 */
[----:B------:R-:W1:Y:S02]  /*24590*/  @!P0 SYNCS.PHASECHK.TRANS64 P0, [R0+URZ+0x2a860], R3 ;  /* 0x02a86003000085a7 */ /* 0x000e64000800007f */
[----:B-1----:R-:W-:Y:S05]  /*245a0*/  @!P0 BRA `(.L_x_764) ;  /* 0xfffffffc00f08947 */ /* 0x002fea000383ffff */
[----:B------:R-:W-:Y:S05]  /*245b0*/  BRA `(.L_x_909) ;  /* 0xffffffb400307947 */ /* 0x000fea000383ffff */
.L_x_765:
        /* <DEDUP_REMOVED lines=8> */
.L_x_911:
[----:B------:R-:W-:Y:S05]  /*24640*/  BSYNC B0 ;  /* 0x0000000000007941 */ /* 0x000fea0003800000 */
.L_x_910:
[----:B------:R-:W0:Y:S01]  /*24650*/  S2R R5, SR_TID.X ;  /* 0x0000000000057919 */ /* 0x000e220000002100 */
[----:B------:R-:W-:Y:S01]  /*24660*/  MOV R13, R23 ;  /* 0x00000017000d7202 */ /* 0x000fe20000000f00 */
[----:B------:R-:W-:Y:S01]  /*24670*/  IMAD.MOV.U32 R12, RZ, RZ, RZ ;  /* 0x000000ffff0c7224 */ /* 0x000fe200078e00ff */
[----:B------:R-:W-:Y:S01]  /*24680*/  MOV R11, 0x181f ;  /* 0x0000181f000b7802 */ /* 0x000fe20000000f00 */
[----:B------:R-:W-:Y:S01]  /*24690*/  IMAD.MOV.U32 R15, RZ, RZ, -0x1 ;  /* 0xffffffffff0f7424 */ /* 0x000fe200078e00ff */
[C---:B------:R-:W-:Y:S01]  /*246a0*/  LOP3.LUT R2, R29.reuse, 0x1, RZ, 0xc0, !PT ;  /* 0x000000011d027812 */ /* 0x040fe200078ec0ff */
[----:B------:R-:W-:Y:S01]  /*246b0*/  IMAD.MOV.U32 R3, RZ, RZ, R14 ;  /* 0x000000ffff037224 */ /* 0x000fe200078e000e */
[----:B------:R-:W-:Y:S01]  /*246c0*/  LOP3.LUT P0, RZ, R29, 0x2, RZ, 0xc0, !PT ;  /* 0x000000021dff7812 */ /* 0x000fe2000780c0ff */
[----:B------:R-:W-:-:S12]  /*246d0*/  IMAD R4, R4, 0x2, R22 ;  /* 0x0000000204047824 */ /* 0x000fd800078e0216 */
[----:B0-----:R-:W-:Y:S05]  /*246e0*/  WARPSYNC.COLLECTIVE R15, `(.L_x_912) ;  /* 0x000000000f087348 */ /* 0x001fea0003c00000 */
[----:B------:R1:W2:Y:S02]  /*246f0*/  SHFL.IDX P6, R14, R13, R12, R11 ;  /* 0x0000000c0d0e7389 */ /* 0x0002a400000c000b */
[----:B012---:R-:W-:Y:S01]  /*24700*/  ENDCOLLECTIVE ;  /* 0x000000000000791b */ /* 0x007fe20003800000 */
.L_x_912:
[----:B------:R-:W-:Y:S02]  /*24710*/  ISETP.NE.U32.AND P1, PT, R2, 0x1, PT ;  /* 0x000000010200780c */ /* 0x000fe40003f25070 */
[C---:B------:R-:W-:Y:S02]  /*24720*/  ISETP.LT.OR P4, PT, R6.reuse, 0x1, !P0 ;  /* 0x000000010600780c */ /* 0x040fe40004781670 */
[----:B------:R-:W-:Y:S02]  /*24730*/  ISETP.LT.OR P3, PT, R6, 0x1, P1 ;  /* 0x000000010600780c */ /* 0x000fe40000f61670 */
[----:B------:R-:W-:Y:S01]  /*24740*/  MOV R13, R24 ;  /* 0x00000018000d7202 */ /* 0x000fe20000000f00 */
[----:B------:R-:W-:Y:S01]  /*24750*/  IMAD.MOV.U32 R12, RZ, RZ, 0x1 ;  /* 0x00000001ff0c7424 */ /* 0x000fe200078e00ff */
[----:B------:R-:W-:-:S04]  /*24760*/  SHF.L.U32 R5, R5, 0x3, RZ ;  /* 0x0000000305057819 */ /* 0x000fc800000006ff */
[----:B------:R-:W-:-:S05]  /*24770*/  LOP3.LUT R5, R5, 0x38, RZ, 0xc0, !PT ;  /* 0x0000003805057812 */ /* 0x000fca00078ec0ff */
[----:B------:R-:W-:-:S05]  /*24780*/  IMAD.SHL.U32 R5, R5, 0x2, RZ ;  /* 0x0000000205057824 */ /* 0x000fca00078e00ff */
[----:B------:R-:W-:-:S13]  /*24790*/  IADD3 R2, P2, R14, R5, RZ ;  /* 0x000000050e027210 */ /* 0x000fda0007f5e0ff */
[----:B------:R-:W-:Y:S05]  /*247a0*/  WARPSYNC.COLLECTIVE R15, `(.L_x_913) ;  /* 0x000000000f087348 */ /* 0x000fea0003c00000 */
[----:B------:R0:W1:Y:S02]  /*247b0*/  SHFL.IDX P6, R14, R13, R12, R11 ;  /* 0x0000000c0d0e7389 */ /* 0x00006400000c000b */
[----:B01----:R-:W-:Y:S01]  /*247c0*/  ENDCOLLECTIVE ;  /* 0x000000000000791b */ /* 0x003fe20003800000 */
.L_x_913:
[----:B------:R-:W-:-:S05]  /*247d0*/  IADD3.X R3, RZ, R3, RZ, P2, !PT ;  /* 0x00000003ff037210 */ /* 0x000fca00017fe4ff */
        /* <DEDUP_REMOVED lines=12> */
.L_x_914:
[----:B------:R-:W-:Y:S01]  /*248a0*/  IMAD.MOV.U32 R13, RZ, RZ, R24 ;  /* 0x000000ffff0d7224 */ /* 0x000fe200078e0018 */
[----:B------:R-:W-:Y:S02]  /*248b0*/  MOV R12, 0x2 ;  /* 0x00000002000c7802 */ /* 0x000fe40000000f00 */
[----:B------:R-:W-:-:S13]  /*248c0*/  IADD3 R2, P2, R14, R5, RZ ;  /* 0x000000050e027210 */ /* 0x000fda0007f5e0ff */
[----:B------:R-:W-:Y:S05]  /*248d0*/  WARPSYNC.COLLECTIVE R15, `(.L_x_915) ;  /* 0x000000000f087348 */ /* 0x000fea0003c00000 */
[----:B------:R0:W1:Y:S02]  /*248e0*/  SHFL.IDX P6, R14, R13, R12, R11 ;  /* 0x0000000c0d0e7389 */ /* 0x00006400000c000b */
[----:B01----:R-:W-:Y:S01]  /*248f0*/  ENDCOLLECTIVE ;  /* 0x000000000000791b */ /* 0x003fe20003800000 */
.L_x_915:
[----:B------:R-:W-:-:S05]  /*24900*/  IADD3.X R3, RZ, R8, RZ, P2, !PT ;  /* 0x00000008ff037210 */ /* 0x000fca00017fe4ff */
[----:B------:R-:W-:Y:S01]  /*24910*/  @!PT LDS RZ, [RZ] ;  /* 0x00000000fffff984 */ /* 0x000fe20000000800 */
[----:B------:R-:W-:Y:S01]  /*24920*/  @!PT LDS RZ, [RZ] ;  /* 0x00000000fffff984 */ /* 0x000fe20000000800 */
[----:B------:R-:W-:Y:S01]  /*24930*/  @!PT LDS RZ, [RZ] ;  /* 0x00000000fffff984 */ /* 0x000fe20000000800 */
[----:B------:R0:W-:Y:S01]  /*24940*/  LDGSTS.E.BYPASS.LTC128B.128 [R4+0xc00], desc[UR56][R2.64], !P3 ;  /* 0x00c0000002047fae */ /* 0x0001e2000d901d78 */
[----:B------:R-:W-:-:S03]  /*24950*/  ISETP.LT.OR P3, PT, R6, 0x21, P1 ;  /* 0x000000210600780c */ /* 0x000fc60000f61670 */
[----:B------:R0:W-:Y:S01]  /*24960*/  LDGSTS.E.BYPASS.LTC128B.128 [R4+0x3c00], desc[UR56][R2.64+0x80], !P4 ;  /* 0x03c0008002047fae */ /* 0x0001e2000e101d78 */
[----:B------:R-:W-:Y:S02]  /*24970*/  ISETP.LT.OR P4, PT, R6, 0x21, !P0 ;  /* 0x000000210600780c */ /* 0x000fe40004781670 */
[----:B------:R-:W-:Y:S01]  /*24980*/  MOV R13, R23 ;  /* 0x00000017000d7202 */ /* 0x000fe20000000f00 */
[----:B------:R-:W-:-:S10]  /*24990*/  IMAD.MOV.U32 R7, RZ, RZ, R14 ;  /* 0x000000ffff077224 */ /* 0x000fd400078e000e */
[----:B0-----:R-:W-:Y:S05]  /*249a0*/  WARPSYNC.COLLECTIVE R15, `(.L_x_916) ;  /* 0x000000000f087348 */ /* 0x001fea0003c00000 */
[----:B------:R1:W2:Y:S02]  /*249b0*/  SHFL.IDX P6, R14, R13, R12, R11 ;  /* 0x0000000c0d0e7389 */ /* 0x0002a400000c000b */
[----:B012---:R-:W-:Y:S01]  /*249c0*/  ENDCOLLECTIVE ;  /* 0x000000000000791b */ /* 0x007fe20003800000 */
.L_x_916:
[----:B------:R-:W-:Y:S01]  /*249d0*/  IMAD.MOV.U32 R13, RZ, RZ, R24 ;  /* 0x000000ffff0d7224 */ /* 0x000fe200078e0018 */
[----:B------:R-:W-:Y:S01]  /*249e0*/  MOV R12, 0x3 ;  /* 0x00000003000c7802 */ /* 0x000fe20000000f00 */
[----:B------:R-:W-:-:S07]  /*249f0*/  IMAD.MOV.U32 R10, RZ, RZ, R14 ;  /* 0x000000ffff0a7224 */ /* 0x000fce00078e000e */
[----:B------:R-:W-:Y:S05]  /*24a00*/  WARPSYNC.COLLECTIVE R15, `(.L_x_917) ;  /* 0x000000000f087348 */ /* 0x000fea0003c00000 */
[----:B------:R0:W1:Y:S02]  /*24a10*/  SHFL.IDX P6, R14, R13, R12, R11 ;  /* 0x0000000c0d0e7389 */ /* 0x00006400000c000b */
[----:B01----:R-:W-:Y:S01]  /*24a20*/  ENDCOLLECTIVE ;  /* 0x000000000000791b */ /* 0x003fe20003800000 */
.L_x_917:
[----:B------:R-:W-:-:S04]  /*24a30*/  IADD3 R2, P2, R10, R5, RZ ;  /* 0x000000050a027210 */ /* 0x000fc80007f5e0ff */
[----:B------:R-:W-:-:S05]  /*24a40*/  IADD3.X R3, RZ, R7, RZ, P2, !PT ;  /* 0x00000007ff037210 */ /* 0x000fca00017fe4ff */
        /* <DEDUP_REMOVED lines=12> */
.L_x_918:
[----:B------:R-:W-:Y:S01]  /*24b10*/  MOV R13, R24 ;  /* 0x00000018000d7202 */ /* 0x000fe20000000f00 */
[----:B------:R-:W-:Y:S01]  /*24b20*/  IMAD.MOV.U32 R12, RZ, RZ, 0x4 ;  /* 0x00000004ff0c7424 */ /* 0x000fe200078e00ff */
[----:B------:R-:W-:-:S13]  /*24b30*/  IADD3 R2, P2, R14, R5, RZ ;  /* 0x000000050e027210 */ /* 0x000fda0007f5e0ff */
[----:B------:R-:W-:Y:S05]  /*24b40*/  WARPSYNC.COLLECTIVE R15, `(.L_x_919) ;  /* 0x000000000f087348 */ /* 0x000fea0003c00000 */
[----:B------:R0:W1:Y:S02]  /*24b50*/  SHFL.IDX P6, R14, R13, R12, R11 ;  /* 0x0000000c0d0e7389 */ /* 0x00006400000c000b */
[----:B01----:R-:W-:Y:S01]  /*24b60*/  ENDCOLLECTIVE ;  /* 0x000000000000791b */ /* 0x003fe20003800000 */
.L_x_919:
        /* <DEDUP_REMOVED lines=13> */
.L_x_920:
[----:B------:R-:W-:Y:S01]  /*24c40*/  MOV R13, R24 ;  /* 0x00000018000d7202 */ /* 0x000fe20000000f00 */
[----:B------:R-:W-:Y:S01]  /*24c50*/  IMAD.MOV.U32 R12, RZ, RZ, 0x5 ;  /* 0x00000005ff0c7424 */ /* 0x000fe200078e00ff */
[----:B------:R-:W-:-:S07]  /*24c60*/  MOV R10, R14 ;  /* 0x0000000e000a7202 */ /* 0x000fce0000000f00 */
[----:B------:R-:W-:Y:S05]  /*24c70*/  WARPSYNC.COLLECTIVE R15, `(.L_x_921) ;  /* 0x000000000f087348 */ /* 0x000fea0003c00000 */
[----:B------:R0:W1:Y:S02]  /*24c80*/  SHFL.IDX P6, R14, R13, R12, R11 ;  /* 0x0000000c0d0e7389 */ /* 0x00006400000c000b */
[----:B01----:R-:W-:Y:S01]  /*24c90*/  ENDCOLLECTIVE ;  /* 0x000000000000791b */ /* 0x003fe20003800000 */
.L_x_921:
        /* <DEDUP_REMOVED lines=12> */
.L_x_922:
[----:B------:R-:W-:Y:S05]  /*24d60*/  BRA `(.L_x_923) ;  /* 0xffffffb0002c7947 */ /* 0x000fea000383ffff */
.L_x_770:
        /* <DEDUP_REMOVED lines=8> */
.L_x_925:
[----:B------:R-:W-:Y:S05]  /*24df0*/  BSYNC B0 ;  /* 0x0000000000007941 */ /* 0x000fea0003800000 */
.L_x_924:
[----:B------:R-:W-:Y:S01]  /*24e00*/  IMAD.MOV.U32 R13, RZ, RZ, R16 ;  /* 0x000000ffff0d7224 */ /* 0x000fe200078e0010 */
[----:B------:R-:W-:Y:S01]  /*24e10*/  MOV R12, 0x1 ;  /* 0x00000001000c7802 */ /* 0x000fe20000000f00 */
[----:B------:R-:W-:Y:S01]  /*24e20*/  IMAD.MOV.U32 R11, RZ, RZ, 0x1f ;  /* 0x0000001fff0b7424 */ /* 0x000fe200078e00ff */
[----:B------:R-:W-:Y:S02]  /*24e30*/  MOV R15, 0xffffffff ;  /* 0xffffffff000f7802 */ /* 0x000fe40000000f00 */
[----:B------:R-:W-:Y:S02]  /*24e40*/  MOV R0, R14 ;  /* 0x0000000e00007202 */ /* 0x000fe40000000f00 */
[----:B------:R-:W-:-:S07]  /*24e50*/  IADD3 R7, R19, R9, RZ ;  /* 0x0000000913077210 */ /* 0x000fce0007ffe0ff */
[----:B------:R-:W-:Y:S05]  /*24e60*/  WARPSYNC.COLLECTIVE R15, `(.L_x_926) ;  /* 0x000000000f087348 */ /* 0x000fea0003c00000 */
[----:B------:R0:W1:Y:S02]  /*24e70*/  SHFL.IDX P6, R14, R13, R12, R11 ;  /* 0x0000000c0d0e7389 */ /* 0x00006400000c000b */
[----:B01----:R-:W-:Y:S01]  /*24e80*/  ENDCOLLECTIVE ;  /* 0x000000000000791b */ /* 0x003fe20003800000 */
.L_x_926:
[----:B------:R-:W-:Y:S02]  /*24e90*/  ULDC UR4, c[0x0][0xc3c] ;  /* 0x00030f0000047ab9 */ /* 0x000fe40000000800 */
[----:B------:R-:W-:-:S13]  /*24ea0*/  ISETP.GE.OR P1, PT, R7, UR4, !P0 ;  /* 0x0000000407007c0c */ /* 0x000fda000c726670 */
[----:B------:R-:W0:Y:S08]  /*24eb0*/  @!P1 LDC.64 R2, c[0x0][0xc80] ;  /* 0x00032000ff029b82 */ /* 0x000e300000000a00 */
[----:B------:R-:W1:Y:S01]  /*24ec0*/  @!P1 LDC.64 R4, c[0x0][0xc78] ;  /* 0x00031e00ff049b82 */ /* 0x000e620000000a00 */
[----:B------:R-:W-:Y:S02]  /*24ed0*/  IMAD.MOV.U32 R11, RZ, RZ, RZ ;  /* 0x000000ffff0b7224 */ /* 0x000fe400078e00ff */
[----:B------:R-:W-:-:S02]  /*24ee0*/  IMAD.MOV.U32 R8, RZ, RZ, R14 ;  /* 0x000000ffff087224 */ /* 0x000fc400078e000e */
[----:B0-----:R-:W-:-:S05]  /*24ef0*/  @!P1 IMAD.WIDE R2, R7, 0x4, R2 ;  /* 0x0000000407029825 */ /* 0x001fca00078e0202 */
[----:B------:R1:W2:Y:S02]  /*24f00*/  @!P1 LDG.E R6, desc[UR56][R2.64] ;  /* 0x0000003802069981 */ /* 0x0002a4000c1e1900 */
[----:B-1----:R-:W-:-:S05]  /*24f10*/  @!P1 IMAD.WIDE R2, R7, 0x4, R4 ;  /* 0x0000000407029825 */ /* 0x002fca00078e0204 */
[----:B------:R-:W3:Y:S01]  /*24f20*/  @!P1 LDG.E R5, desc[UR56][R2.64] ;  /* 0x0000003802059981 */ /* 0x000ee2000c1e1900 */
[----:B------:R-:W-:Y:S01]  /*24f30*/  IMAD.MOV.U32 R7, RZ, RZ, RZ ;  /* 0x000000ffff077224 */ /* 0x000fe200078e00ff */
[C---:B------:R-:W-:Y:S01]  /*24f40*/  ISETP.GE.U32.AND P2, PT, R9.reuse, 0x2, PT ;  /* 0x000000020900780c */ /* 0x040fe20003f46070 */
[----:B------:R-:W-:Y:S01]  /*24f50*/  IMAD.MOV.U32 R4, RZ, RZ, RZ ;  /* 0x000000ffff047224 */ /* 0x000fe200078e00ff */
[C---:B------:R-:W-:Y:S02]  /*24f60*/  ISETP.GE.U32.AND P3, PT, R9.reuse, 0x4, PT ;  /* 0x000000040900780c */ /* 0x040fe40003f66070 */
[C---:B------:R-:W-:Y:S02]  /*24f70*/  ISETP.GE.U32.AND P4, PT, R9.reuse, 0x8, PT ;  /* 0x000000080900780c */ /* 0x040fe40003f86070 */
[----:B------:R-:W-:Y:S02]  /*24f80*/  ISETP.GE.U32.AND P5, PT, R9, 0x10, PT ;  /* 0x000000100900780c */ /* 0x000fe40003fa6070 */
[----:B--2---:R-:W-:-:S02]  /*24f90*/  @!P1 MOV R7, R6 ;  /* 0x0000000600079202 */ /* 0x004fc40000000f00 */
[----:B------:R-:W-:Y:S02]  /*24fa0*/  MOV R6, RZ ;  /* 0x000000ff00067202 */ /* 0x000fe40000000f00 */
[----:B---3--:R-:W-:Y:S02]  /*24fb0*/  @!P1 MOV R4, R5 ;  /* 0x0000000500049202 */ /* 0x008fe40000000f00 */
[----:B------:R-:W-:-:S03]  /*24fc0*/  ISETP.NE.AND P1, PT, R9, RZ, PT ;  /* 0x000000ff0900720c */ /* 0x000fc60003f25270 */
[----:B------:R-:W-:-:S10]  /*24fd0*/  IMAD R13, R4, R7, RZ ;  /* 0x00000007040d7224 */ /* 0x000fd400078e02ff */
[----:B------:R-:W-:Y:S05]  /*24fe0*/  WARPSYNC.COLLECTIVE R15, `(.L_x_927) ;  /* 0x000000000f087348 */ /* 0x000fea0003c00000 */
[----:B------:R0:W1:Y:S02]  /*24ff0*/  SHFL.UP P6, R14, R13, R12, R11 ;  /* 0x0400000c0d0e7389 */ /* 0x00006400000c000b */
[----:B01----:R-:W-:Y:S01]  /*25000*/  ENDCOLLECTIVE ;  /* 0x000000000000791b */ /* 0x003fe20003800000 */
.L_x_927:
[----:B------:R-:W-:Y:S02]  /*25010*/  MOV R12, 0x2 ;  /* 0x00000002000c7802 */ /* 0x000fe40000000f00 */
[----:B------:R-:W-:-:S04]  /*25020*/  SEL R14, R14, RZ, P1 ;  /* 0x000000ff0e0e7207 */ /* 0x000fc80000800000 */
[----:B------:R-:W-:-:S05]  /*25030*/  IADD3 R5, R13, R14, RZ ;  /* 0x0000000e0d057210 */ /* 0x000fca0007ffe0ff */
[----:B------:R-:W-:-:S07]  /*25040*/  IMAD.MOV.U32 R13, RZ, RZ, R5 ;  /* 0x000000ffff0d7224 */ /* 0x000fce00078e0005 */
[----:B------:R-:W-:Y:S05]  /*25050*/  WARPSYNC.COLLECTIVE R15, `(.L_x_928) ;  /* 0x000000000f087348 */ /* 0x000fea0003c00000 */
[----:B------:R0:W1:Y:S02]  /*25060*/  SHFL.UP P6, R14, R13, R12, R11 ;  /* 0x0400000c0d0e7389 */ /* 0x00006400000c000b */
[----:B01----:R-:W-:Y:S01]  /*25070*/  ENDCOLLECTIVE ;  /* 0x000000000000791b */ /* 0x003fe20003800000 */
.L_x_928:
[----:B------:R-:W-:Y:S01]  /*25080*/  IMAD.MOV.U32 R12, RZ, RZ, 0x4 ;  /* 0x00000004ff0c7424 */ /* 0x000fe200078e00ff */
[----:B------:R-:W-:-:S05]  /*25090*/  SEL R2, R14, RZ, P2 ;  /* 0x000000ff0e027207 */ /* 0x000fca0001000000 */
[----:B------:R-:W-:-:S05]  /*250a0*/  IMAD.IADD R2, R5, 0x1, R2 ;  /* 0x0000000105027824 */ /* 0x000fca00078e0202 */
[----:B------:R-:W-:-:S07]  /*250b0*/  MOV R13, R2 ;  /* 0x00000002000d7202 */ /* 0x000fce0000000f00 */
[----:B------:R-:W-:Y:S05]  /*250c0*/  WARPSYNC.COLLECTIVE R15, `(.L_x_929) ;  /* 0x000000000f087348 */ /* 0x000fea0003c00000 */
[----:B------:R0:W1:Y:S02]  /*250d0*/  SHFL.UP P6, R14, R13, R12, R11 ;  /* 0x0400000c0d0e7389 */ /* 0x00006400000c000b */
[----:B01----:R-:W-:Y:S01]  /*250e0*/  ENDCOLLECTIVE ;  /* 0x000000000000791b */ /* 0x003fe20003800000 */
.L_x_929:
[----:B------:R-:W-:Y:S02]  /*250f0*/  MOV R12, 0x8 ;  /* 0x00000008000c7802 */ /* 0x000fe40000000f00 */
[----:B------:R-:W-:-:S04]  /*25100*/  SEL R3, R14, RZ, P3 ;  /* 0x000000ff0e037207 */ /* 0x000fc80001800000 */
[----:B------:R-:W-:-:S05]  /*25110*/  IADD3 R3, R2, R3, RZ ;  /* 0x0000000302037210 */ /* 0x000fca0007ffe0ff */
[----:B------:R-:W-:-:S07]  /*25120*/  IMAD.MOV.U32 R13, RZ, RZ, R3 ;  /* 0x000000ffff0d7224 */ /* 0x000fce00078e0003 */
[----:B------:R-:W-:Y:S05]  /*25130*/  WARPSYNC.COLLECTIVE R15, `(.L_x_930) ;  /* 0x000000000f087348 */ /* 0x000fea0003c00000 */
[----:B------:R0:W1:Y:S02]  /*25140*/  SHFL.UP P6, R14, R13, R12, R11 ;  /* 0x0400000c0d0e7389 */ /* 0x00006400000c000b */
[----:B01----:R-:W-:Y:S01]  /*25150*/  ENDCOLLECTIVE ;  /* 0x000000000000791b */ /* 0x003fe20003800000 */
.L_x_930:
[----:B------:R-:W-:Y:S01]  /*25160*/  IMAD.MOV.U32 R12, RZ, RZ, 0x10 ;  /* 0x00000010ff0c7424 */ /* 0x000fe200078e00ff */
[----:B------:R-:W-:-:S05]  /*25170*/  SEL R14, R14, RZ, P4 ;  /* 0x000000ff0e0e7207 */ /* 0x000fca0002000000 */
[----:B------:R-:W-:-:S05]  /*25180*/  IMAD.IADD R5, R3, 0x1, R14 ;  /* 0x0000000103057824 */ /* 0x000fca00078e020e */
[----:B------:R-:W-:-:S07]  /*25190*/  MOV R13, R5 ;  /* 0x00000005000d7202 */ /* 0x000fce0000000f00 */
[----:B------:R-:W-:Y:S05]  /*251a0*/  WARPSYNC.COLLECTIVE R15, `(.L_x_931) ;  /* 0x000000000f087348 */ /* 0x000fea0003c00000 */
[----:B------:R0:W1:Y:S02]  /*251b0*/  SHFL.UP P6, R14, R13, R12, R11 ;  /* 0x0400000c0d0e7389 */ /* 0x00006400000c000b */
[----:B01----:R-:W-:Y:S01]  /*251c0*/  ENDCOLLECTIVE ;  /* 0x000000000000791b */ /* 0x003fe20003800000 */
.L_x_931:
[----:B------:R-:W-:Y:S01]  /*251d0*/  MOV R12, 0x1f ;  /* 0x0000001f000c7802 */ /* 0x000fe20000000f00 */
[----:B------:R-:W-:Y:S01]  /*251e0*/  IMAD.MOV.U32 R11, RZ, RZ, 0x1f ;  /* 0x0000001fff0b7424 */ /* 0x000fe200078e00ff */
[----:B------:R-:W-:-:S04]  /*251f0*/  SEL R2, R14, RZ, P5 ;  /* 0x000000ff0e027207 */ /* 0x000fc80002800000 */
[----:B------:R-:W-:-:S05]  /*25200*/  IADD3 R2, R5, R2, RZ ;  /* 0x0000000205027210 */ /* 0x000fca0007ffe0ff */
[----:B------:R-:W-:-:S07]  /*25210*/  IMAD.MOV.U32 R13, RZ, RZ, R2 ;  /* 0x000000ffff0d7224 */ /* 0x000fce00078e0002 */
[----:B------:R-:W-:Y:S05]  /*25220*/  WARPSYNC.COLLECTIVE R15, `(.L_x_932) ;  /* 0x000000000f087348 */ /* 0x000fea0003c00000 */
[----:B------:R0:W1:Y:S02]  /*25230*/  SHFL.IDX P6, R14, R13, R12, R11 ;  /* 0x0000000c0d0e7389 */ /* 0x00006400000c000b */
[----:B01----:R-:W-:Y:S01]  /*25240*/  ENDCOLLECTIVE ;  /* 0x000000000000791b */ /* 0x003fe20003800000 */
.L_x_932:
[----:B------:R-:W-:Y:S05]  /*25250*/  BRA `(.L_x_933) ;  /* 0xffffffb000407947 */ /* 0x000fea000383ffff */
.L_x_773:
[----:B------:R-:W-:Y:S01]  /*25260*/  BSSY B0, `(.L_x_934) ;  /* 0x0000007000007945 */ /* 0x000fe20003800000 */
[----:B------:R-:W-:Y:S01]  /*25270*/  IMAD.MOV.U32 R12, RZ, RZ, 0x1 ;  /* 0x00000001ff0c7424 */ /* 0x000fe200078e00ff */
[----:B------:R-:W-:Y:S01]  /*25280*/  MOV R11, RZ ;  /* 0x000000ff000b7202 */ /* 0x000fe20000000f00 */
[----:B------:R-:W-:-:S07]  /*25290*/  IMAD.MOV.U32 R15, RZ, RZ, -0x1 ;  /* 0xffffffffff0f7424 */ /* 0x000fce00078e00ff */
[----:B------:R-:W-:Y:S05]  /*252a0*/  WARPSYNC.COLLECTIVE R15, `(.L_x_935) ;  /* 0x000000000f087348 */ /* 0x000fea0003c00000 */
[----:B------:R0:W1:Y:S02]  /*252b0*/  SHFL.UP P6, R14, R13, R12, R11 ;  /* 0x0400000c0d0e7389 */ /* 0x00006400000c000b */
[----:B01----:R-:W-:Y:S01]  /*252c0*/  ENDCOLLECTIVE ;  /* 0x000000000000791b */ /* 0x003fe20003800000 */
.L_x_935:
[----:B------:R-:W-:Y:S05]  /*252d0*/  BSYNC B0 ;  /* 0x0000000000007941 */ /* 0x000fea0003800000 */
.L_x_934:
[----:B------:R-:W-:Y:S01]  /*252e0*/  SEL R14, R14, RZ, P1 ;  /* 0x000000ff0e0e7207 */ /* 0x000fe20000800000 */
[----:B------:R-:W-:Y:S01]  /*252f0*/  IMAD.MOV.U32 R12, RZ, RZ, 0x2 ;  /* 0x00000002ff0c7424 */ /* 0x000fe200078e00ff */
[----:B------:R-:W-:Y:S01]  /*25300*/  MOV R11, RZ ;  /* 0x000000ff000b7202 */ /* 0x000fe20000000f00 */
[----:B------:R-:W-:Y:S01]  /*25310*/  IMAD.MOV.U32 R15, RZ, RZ, -0x1 ;  /* 0xffffffffff0f7424 */ /* 0x000fe200078e00ff */
[----:B------:R-:W-:-:S07]  /*25320*/  IADD3 R13, R13, R14, RZ ;  /* 0x0000000e0d0d7210 */ /* 0x000fce0007ffe0ff */
[----:B------:R-:W-:Y:S05]  /*25330*/  WARPSYNC.COLLECTIVE R15, `(.L_x_936) ;  /* 0x000000000f087348 */ /* 0x000fea0003c00000 */
[----:B------:R0:W1:Y:S02]  /*25340*/  SHFL.UP P6, R14, R13, R12, R11 ;  /* 0x0400000c0d0e7389 */ /* 0x00006400000c000b */
[----:B01----:R-:W-:Y:S01]  /*25350*/  ENDCOLLECTIVE ;  /* 0x000000000000791b */ /* 0x003fe20003800000 */
.L_x_936:
[----:B------:R-:W-:Y:S02]  /*25360*/  MOV R12, 0x4 ;  /* 0x00000004000c7802 */ /* 0x000fe40000000f00 */
[----:B------:R-:W-:-:S04]  /*25370*/  SEL R2, R14, RZ, P2 ;  /* 0x000000ff0e027207 */ /* 0x000fc80001000000 */
[----:B------:R-:W-:-:S05]  /*25380*/  IADD3 R2, R13, R2, RZ ;  /* 0x000000020d027210 */ /* 0x000fca0007ffe0ff */
[----:B------:R-:W-:-:S07]  /*25390*/  IMAD.MOV.U32 R13, RZ, RZ, R2 ;  /* 0x000000ffff0d7224 */ /* 0x000fce00078e0002 */
[----:B------:R-:W-:Y:S05]  /*253a0*/  WARPSYNC.COLLECTIVE R15, `(.L_x_937) ;  /* 0x000000000f087348 */ /* 0x000fea0003c00000 */
[----:B------:R0:W1:Y:S02]  /*253b0*/  SHFL.UP P6, R14, R13, R12, R11 ;  /* 0x0400000c0d0e7389 */ /* 0x00006400000c000b */
[----:B01----:R-:W-:Y:S01]  /*253c0*/  ENDCOLLECTIVE ;  /* 0x000000000000791b */ /* 0x003fe20003800000 */
.L_x_937:
[----:B------:R-:W-:Y:S01]  /*253d0*/  IMAD.MOV.U32 R12, RZ, RZ, 0x8 ;  /* 0x00000008ff0c7424 */ /* 0x000fe200078e00ff */
[----:B------:R-:W-:-:S05]  /*253e0*/  SEL R3, R14, RZ, P3 ;  /* 0x000000ff0e037207 */ /* 0x000fca0001800000 */
[----:B------:R-:W-:-:S05]  /*253f0*/  IMAD.IADD R3, R2, 0x1, R3 ;  /* 0x0000000102037824 */ /* 0x000fca00078e0203 */
[----:B------:R-:W-:-:S07]  /*25400*/  MOV R13, R3 ;  /* 0x00000003000d7202 */ /* 0x000fce0000000f00 */
[----:B------:R-:W-:Y:S05]  /*25410*/  WARPSYNC.COLLECTIVE R15, `(.L_x_938) ;  /* 0x000000000f087348 */ /* 0x000fea0003c00000 */
[----:B------:R0:W1:Y:S02]  /*25420*/  SHFL.UP P6, R14, R13, R12, R11 ;  /* 0x0400000c0d0e7389 */ /* 0x00006400000c000b */
[----:B01----:R-:W-:Y:S01]  /*25430*/  ENDCOLLECTIVE ;  /* 0x000000000000791b */ /* 0x003fe20003800000 */
.L_x_938:
[----:B------:R-:W-:Y:S02]  /*25440*/  MOV R12, 0x10 ;  /* 0x00000010000c7802 */ /* 0x000fe40000000f00 */
[----:B------:R-:W-:-:S04]  /*25450*/  SEL R14, R14, RZ, P4 ;  /* 0x000000ff0e0e7207 */ /* 0x000fc80002000000 */
[----:B------:R-:W-:-:S05]  /*25460*/  IADD3 R5, R3, R14, RZ ;  /* 0x0000000e03057210 */ /* 0x000fca0007ffe0ff */
[----:B------:R-:W-:-:S07]  /*25470*/  IMAD.MOV.U32 R13, RZ, RZ, R5 ;  /* 0x000000ffff0d7224 */ /* 0x000fce00078e0005 */
[----:B------:R-:W-:Y:S05]  /*25480*/  WARPSYNC.COLLECTIVE R15, `(.L_x_939) ;  /* 0x000000000f087348 */ /* 0x000fea0003c00000 */
[----:B------:R0:W1:Y:S02]  /*25490*/  SHFL.UP P6, R14, R13, R12, R11 ;  /* 0x0400000c0d0e7389 */ /* 0x00006400000c000b */
[----:B01----:R-:W-:Y:S01]  /*254a0*/  ENDCOLLECTIVE ;  /* 0x000000000000791b */ /* 0x003fe20003800000 */
.L_x_939:
[----:B------:R-:W-:Y:S01]  /*254b0*/  IMAD.MOV.U32 R12, RZ, RZ, 0x1f ;  /* 0x0000001fff0c7424 */ /* 0x000fe200078e00ff */
[----:B------:R-:W-:Y:S02]  /*254c0*/  MOV R11, 0x1f ;  /* 0x0000001f000b7802 */ /* 0x000fe40000000f00 */
[----:B------:R-:W-:-:S05]  /*254d0*/  SEL R2, R14, RZ, P5 ;  /* 0x000000ff0e027207 */ /* 0x000fca0002800000 */
[----:B------:R-:W-:-:S05]  /*254e0*/  IMAD.IADD R2, R5, 0x1, R2 ;  /* 0x0000000105027824 */ /* 0x000fca00078e0202 */
[----:B------:R-:W-:-:S07]  /*254f0*/  MOV R13, R2 ;  /* 0x00000002000d7202 */ /* 0x000fce0000000f00 */
[----:B------:R-:W-:Y:S05]  /*25500*/  WARPSYNC.COLLECTIVE R15, `(.L_x_940) ;  /* 0x000000000f087348 */ /* 0x000fea0003c00000 */
[----:B------:R0:W1:Y:S02]  /*25510*/  SHFL.IDX P6, R14, R13, R12, R11 ;  /* 0x0000000c0d0e7389 */ /* 0x00006400000c000b */
[----:B01----:R-:W-:Y:S01]  /*25520*/  ENDCOLLECTIVE ;  /* 0x000000000000791b */ /* 0x003fe20003800000 */
.L_x_940:
[----:B------:R-:W-:Y:S05]  /*25530*/  BRA `(.L_x_941) ;  /* 0xffffffb0002c7947 */ /* 0x000fea000383ffff */
.L_x_775:
[----:B------:R-:W-:Y:S01]  /*25540*/  BSSY B0, `(.L_x_942) ;  /* 0x0000006000007945 */ /* 0x000fe20003800000 */
[----:B------:R-:W-:Y:S01]  /*25550*/  PLOP3.LUT P6, PT, P6, PT, PT, 0x8, 0x0 ;  /* 0x000000000000781c */ /* 0x000fe200037ce170 */
[----:B------:R-:W-:-:S12]  /*25560*/  IMAD.MOV.U32 R15, RZ, RZ, -0x1 ;  /* 0xffffffffff0f7424 */ /* 0x000fd800078e00ff */
[----:B0-----:R-:W-:Y:S05]  /*25570*/  WARPSYNC.COLLECTIVE R15, `(.L_x_943) ;  /* 0x000000000f087348 */ /* 0x001fea0003c00000 */
[----:B------:R-:W-:Y:S01]  /*25580*/  VOTE.ANY R14, PT, P6 ;  /* 0x00000000000e7806 */ /* 0x000fe200030e0100 */
[----:B0-----:R-:W-:Y:S06]  /*25590*/  ENDCOLLECTIVE ;  /* 0x000000000000791b */ /* 0x001fec0003800000 */
.L_x_943:
[----:B------:R-:W-:Y:S05]  /*255a0*/  BSYNC B0 ;  /* 0x0000000000007941 */ /* 0x000fea0003800000 */
.L_x_942:
[----:B------:R-:W-:Y:S01]  /*255b0*/  MOV R3, R14 ;  /* 0x0000000e00037202 */ /* 0x000fe20000000f00 */
[----:B------:R-:W-:Y:S01]  /*255c0*/  IMAD.MOV.U32 R13, RZ, RZ, R7 ;  /* 0x000000ffff0d7224 */ /* 0x000fe200078e0007 */
[----:B------:R-:W-:Y:S01]  /*255d0*/  MOV R15, 0xffffffff ;  /* 0xffffffff000f7802 */ /* 0x000fe20000000f00 */
[----:B------:R-:W-:Y:S01]  /*255e0*/  IMAD.MOV.U32 R11, RZ, RZ, 0x1f ;  /* 0x0000001fff0b7424 */ /* 0x000fe200078e00ff */
[----:B------:R-:W0:Y:S02]  /*255f0*/  POPC R8, R3 ;  /* 0x0000000300087309 */ /* 0x000e240000000000 */
[----:B0-----:R-:W-:-:S07]  /*25600*/  MOV R12, R8 ;  /* 0x00000008000c7202 */ /* 0x001fce0000000f00 */
[----:B------:R-:W-:Y:S05]  /*25610*/  WARPSYNC.COLLECTIVE R15, `(.L_x_944) ;  /* 0x000000000f087348 */ /* 0x000fea0003c00000 */
[----:B------:R0:W1:Y:S02]  /*25620*/  SHFL.IDX P6, R14, R13, R12, R11 ;  /* 0x0000000c0d0e7389 */ /* 0x00006400000c000b */
[----:B01----:R-:W-:Y:S01]  /*25630*/  ENDCOLLECTIVE ;  /* 0x000000000000791b */ /* 0x003fe20003800000 */
.L_x_944:
[----:B------:R-:W-:Y:S01]  /*25640*/  MOV R13, R4 ;  /* 0x00000004000d7202 */ /* 0x000fe20000000f00 */
[----:B------:R-:W-:-:S07]  /*25650*/  IMAD.MOV.U32 R7, RZ, RZ, R14 ;  /* 0x000000ffff077224 */ /* 0x000fce00078e000e */
[----:B------:R-:W-:Y:S05]  /*25660*/  WARPSYNC.COLLECTIVE R15, `(.L_x_945) ;  /* 0x000000000f087348 */ /* 0x000fea0003c00000 */
[----:B------:R0:W1:Y:S02]  /*25670*/  SHFL.IDX P6, R14, R13, R12, R11 ;  /* 0x0000000c0d0e7389 */ /* 0x00006400000c000b */
[----:B01----:R-:W-:Y:S01]  /*25680*/  ENDCOLLECTIVE ;  /* 0x000000000000791b */ /* 0x003fe20003800000 */
.L_x_945:
[----:B------:R-:W-:Y:S01]  /*25690*/  IMAD.MOV.U32 R4, RZ, RZ, R14 ;  /* 0x000000ffff047224 */ /* 0x000fe200078e000e */
[----:B------:R-:W-:Y:S06]  /*256a0*/  BRA `(.L_x_946) ;  /* 0xffffffb0000c7947 */ /* 0x000fec000383ffff */
.L_x_777:
[----:B------:R-:W-:Y:S01]  /*256b0*/  BSSY B0, `(.L_x_947) ;  /* 0x0000007000007945 */ /* 0x000fe20003800000 */
[----:B------:R-:W-:Y:S01]  /*256c0*/  MOV R13, R2 ;  /* 0x00000002000d7202 */ /* 0x000fe20000000f00 */
[----:B------:R-:W-:Y:S01]  /*256d0*/  IMAD.MOV.U32 R11, RZ, RZ, 0x1f ;  /* 0x0000001fff0b7424 */ /* 0x000fe200078e00ff */
[----:B------:R-:W-:-:S07]  /*256e0*/  MOV R15, 0xffffffff ;  /* 0xffffffff000f7802 */ /* 0x000fce0000000f00 */
[----:B0123--:R-:W-:Y:S05]  /*256f0*/  WARPSYNC.COLLECTIVE R15, `(.L_x_948) ;  /* 0x000000000f087348 */ /* 0x00ffea0003c00000 */
[----:B------:R4:W0:Y:S02]  /*25700*/  SHFL.IDX P6, R14, R13, R12, R11 ;  /* 0x0000000c0d0e7389 */ /* 0x00082400000c000b */
[----:B01234-:R-:W-:Y:S01]  /*25710*/  ENDCOLLECTIVE ;  /* 0x000000000000791b */ /* 0x01ffe20003800000 */
.L_x_948:
[----:B------:R-:W-:Y:S05]  /*25720*/  BSYNC B0 ;  /* 0x0000000000007941 */ /* 0x000fea0003800000 */
.L_x_947:
[----:B------:R-:W-:Y:S01]  /*25730*/  IMAD.MOV.U32 R6, RZ, RZ, R14 ;  /* 0x000000ffff067224 */ /* 0x000fe200078e000e */
[----:B------:R-:W-:Y:S06]  /*25740*/  BRA `(.L_x_776) ;  /* 0xffffffac00fc7947 */ /* 0x000fec000383ffff */
.L_x_781:
[----:B0-----:R0:W3:Y:S02]  /*25750*/  SYNCS.PHASECHK.TRANS64.TRYWAIT P0, [R4+URZ+0x2a820], R0 ;  /* 0x02a82000040075a7 */ /* 0x0010e4000800017f */
[----:B---3--:R-:W-:Y:S05]  /*25760*/  @!P0 NANOSLEEP.SYNCS 0x989680 ;  /* 0x009896800000895d */ /* 0x008fea0003900000 */
[----:B------:R-:W3:Y:S02]  /*25770*/  @!P0 SYNCS.PHASECHK.TRANS64 P0, [R4+URZ+0x2a820], R0 ;  /* 0x02a82000040085a7 */ /* 0x000ee4000800007f */
[----:B---3--:R-:W-:Y:S05]  /*25780*/  @!P0 BRA `(.L_x_781) ;  /* 0xfffffffc00f08947 */ /* 0x008fea000383ffff */
[----:B------:R-:W-:Y:S05]  /*25790*/  BRA `(.L_x_949) ;  /* 0xffffffb400547947 */ /* 0x000fea000383ffff */
.L_x_782:
[----:B------:R-:W3:Y:S01]  /*257a0*/  S2R R2, SR_TID.X ;  /* 0x0000000000027919 */ /* 0x000ee20000002100 */
[----:B------:R-:W-:Y:S01]  /*257b0*/  BSSY B0, `(.L_x_950) ;  /* 0x000000a000007945 */ /* 0x000fe20003800000 */
[----:B------:R-:W-:Y:S01]  /*257c0*/  IMAD.MOV.U32 R12, RZ, RZ, RZ ;  /* 0x000000ffff0c7224 */ /* 0x000fe200078e00ff */
[----:B------:R-:W-:Y:S01]  /*257d0*/  MOV R11, 0x1f ;  /* 0x0000001f000b7802 */ /* 0x000fe20000000f00 */
[----:B------:R-:W-:Y:S01]  /*257e0*/  IMAD.MOV.U32 R15, RZ, RZ, -0x1 ;  /* 0xffffffffff0f7424 */ /* 0x000fe200078e00ff */
[----:B---3--:R-:W-:-:S04]  /*257f0*/  SHF.R.U32.HI R2, RZ, 0x5, R2 ;  /* 0x00000005ff027819 */ /* 0x008fc80000011602 */
[----:B------:R-:W-:-:S04]  /*25800*/  LOP3.LUT R2, R2, 0x3, RZ, 0xc0, !PT ;  /* 0x0000000302027812 */ /* 0x000fc800078ec0ff */
[----:B------:R-:W-:-:S07]  /*25810*/  MOV R13, R2 ;  /* 0x00000002000d7202 */ /* 0x000fce0000000f00 */
[----:B012---:R-:W-:Y:S05]  /*25820*/  WARPSYNC.COLLECTIVE R15, `(.L_x_951) ;  /* 0x000000000f087348 */ /* 0x007fea0003c00000 */
[----:B------:R3:W4:Y:S02]  /*25830*/  SHFL.IDX P6, R14, R13, R12, R11 ;  /* 0x0000000c0d0e7389 */ /* 0x00072400000c000b */
[----:B01234-:R-:W-:Y:S01]  /*25840*/  ENDCOLLECTIVE ;  /* 0x000000000000791b */ /* 0x01ffe20003800000 */
.L_x_951:
[----:B------:R-:W-:Y:S05]  /*25850*/  BSYNC B0 ;  /* 0x0000000000007941 */ /* 0x000fea0003800000 */
.L_x_950:
[----:B------:R-:W-:Y:S05]  /*25860*/  BRA `(.L_x_952) ;  /* 0xffffffb4003c7947 */ /* 0x000fea000383ffff */
.L_x_783:
[----:B------:R-:W-:Y:S01]  /*25870*/  BSSY B0, `(.L_x_953) ;  /* 0x0000006000007945 */ /* 0x000fe20003800000 */
[----:B------:R-:W-:-:S07]  /*25880*/  MOV R15, 0xffffffff ;  /* 0xffffffff000f7802 */ /* 0x000fce0000000f00 */
[----:B012---:R-:W-:Y:S05]  /*25890*/  WARPSYNC.COLLECTIVE R15, `(.L_x_954) ;  /* 0x000000000f0c7348 */ /* 0x007fea0003c00000 */
[----:B------:R-:W-:Y:S02]  /*258a0*/  ELECT P6, UR62, PT ;  /* 0x00000000003e782f */ /* 0x000fe400038c0000 */
[----:B------:R-:W-:Y:S01]  /*258b0*/  MOV R14, UR62 ;  /* 0x0000003e000e7c02 */ /* 0x000fe20008000f00 */
[----:B012---:R-:W-:Y:S10]  /*258c0*/  ENDCOLLECTIVE ;  /* 0x000000000000791b */ /* 0x007ff40003800000 */
.L_x_954:
[----:B------:R-:W-:Y:S05]  /*258d0*/  BSYNC B0 ;  /* 0x0000000000007941 */ /* 0x000fea0003800000 */
.L_x_953:
[----:B------:R-:W-:Y:S05]  /*258e0*/  BRA `(.L_x_955) ;  /* 0xffffffb400307947 */ /* 0x000fea000383ffff */
.L_x_785:
[----:B0-----:R0:W3:Y:S02]  /*258f0*/  SYNCS.PHASECHK.TRANS64.TRYWAIT P1, [R5+URZ+0x2a840], R0 ;  /* 0x02a84000050075a7 */ /* 0x0010e4000802017f */
[----:B---3--:R-:W-:Y:S05]  /*25900*/  @!P1 NANOSLEEP.SYNCS 0x989680 ;  /* 0x009896800000995d */ /* 0x008fea0003900000 */
[----:B------:R-:W3:Y:S02]  /*25910*/  @!P1 SYNCS.PHASECHK.TRANS64 P1, [R5+URZ+0x2a840], R0 ;  /* 0x02a84000050095a7 */ /* 0x000ee4000802007f */
[----:B---3--:R-:W-:Y:S05]  /*25920*/  @!P1 BRA `(.L_x_785) ;  /* 0xfffffffc00f09947 */ /* 0x008fea000383ffff */
[----:B------:R-:W-:Y:S05]  /*25930*/  BRA `(.L_x_956) ;  /* 0xffffffb400507947 */ /* 0x000fea000383ffff */
.L_x_787:
[----:B---3--:R3:W4:Y:S02]  /*25940*/  SYNCS.PHASECHK.TRANS64.TRYWAIT P1, [R27+URZ+0x2a840], R2 ;  /* 0x02a840021b0075a7 */ /* 0x008724000802017f */
[----:B----4-:R-:W-:Y:S05]  /*25950*/  @!P1 NANOSLEEP.SYNCS 0x989680 ;  /* 0x009896800000995d */ /* 0x010fea0003900000 */
[----:B------:R-:W4:Y:S02]  /*25960*/  @!P1 SYNCS.PHASECHK.TRANS64 P1, [R27+URZ+0x2a840], R2 ;  /* 0x02a840021b0095a7 */ /* 0x000f24000802007f */
[----:B----4-:R-:W-:Y:S05]  /*25970*/  @!P1 BRA `(.L_x_787) ;  /* 0xfffffffc00f09947 */ /* 0x010fea000383ffff */
[----:B------:R-:W-:Y:S05]  /*25980*/  BRA `(.L_x_957) ;  /* 0xffffffb4005c7947 */ /* 0x000fea000383ffff */
.L_x_789:
[----:B----4-:R4:W0:Y:S02]  /*25990*/  SYNCS.PHASECHK.TRANS64.TRYWAIT P1, [R5+URZ+0x2a860], R0 ;  /* 0x02a86000050075a7 */ /* 0x010824000802017f */
[----:B0-----:R-:W-:Y:S05]  /*259a0*/  @!P1 NANOSLEEP.SYNCS 0x989680 ;  /* 0x009896800000995d */ /* 0x001fea0003900000 */
[----:B------:R-:W0:Y:S02]  /*259b0*/  @!P1 SYNCS.PHASECHK.TRANS64 P1, [R5+URZ+0x2a860], R0 ;  /* 0x02a86000050095a7 */ /* 0x000e24000802007f */
[----:B0-----:R-:W-:Y:S05]  /*259c0*/  @!P1 BRA `(.L_x_789) ;  /* 0xfffffffc00f09947 */ /* 0x001fea000383ffff */
[----:B------:R-:W-:Y:S05]  /*259d0*/  BRA `(.L_x_958) ;  /* 0xffffffb400587947 */ /* 0x000fea000383ffff */
.L_x_959:
        /* <DEDUP_REMOVED lines=10> */
.L_x_15734:


//--------------------- .text._ZN7cutlass13device_kernelIN5flash11enable_sm90INS1_16FlashAttnFwdSm90INS1_25CollectiveMainloopFwdSm90ILi2EN4cute5tupleIJNS5_1CILi1EEES8_S8_EEENS6_IJNS7_ILi128EEENS7_ILi96EEENS7_ILi192EEEEEELi128ENS_6half_tEfNS_4arch4Sm90ELb0ELb1ELb1ELb0ELb1ELb0ELb0ELb1ELb1ELb1ELb1ELb0EEENS1_21CollectiveEpilogueFwdINS6_IJSA_SA_SB_EEES9_SE_SG_Li256ELb0ELb1ELb1ELb0EEENS1_19SingleTileSchedulerILb0ELb1ELb1ELi128EEEEEEEEEvNT_6ParamsE --------------------------
	.section	.text._ZN7cutlass13device_kernelIN5flash11enable_sm90INS1_16FlashAttnFwdSm90INS1_25CollectiveMainloopFwdSm90ILi2EN4cute5tupleIJNS5_1CILi1EEES8_S8_EEENS6_IJNS7_ILi128EEENS7_ILi96EEENS7_ILi192EEEEEELi128ENS_6half_tEfNS_4arch4Sm90ELb0ELb1ELb1ELb0ELb1ELb0ELb0ELb1ELb1ELb1ELb1ELb0EEENS1_21CollectiveEpilogueFwdINS6_IJSA_SA_SB_EEES9_SE_SG_Li256ELb0ELb1ELb1ELb0EEENS1_19SingleTileSchedulerILb0ELb1ELb1ELi128EEEEEEEEEvNT_6ParamsE,"ax",@progbits
	.align	128
.text._ZN7cutlass13device_kernelIN5flash11enable_sm90INS1_16FlashAttnFwdSm90INS1_25CollectiveMainloopFwdSm90ILi2EN4cute5tupleIJNS5_1CILi1EEES8_S8_EEENS6_IJNS7_ILi128EEENS7_ILi96EEENS7_ILi192EEEEEELi128ENS_6half_tEfNS_4arch4Sm90ELb0ELb1ELb1ELb0ELb1ELb0ELb0ELb1ELb1ELb1ELb1ELb0EEENS1_21CollectiveEpilogueFwdINS6_IJSA_SA_SB_EEES9_SE_SG_Li256ELb0ELb1ELb1ELb0EEENS1_19SingleTileSchedulerILb0ELb1ELb1ELi128EEEEEEEEEvNT_6ParamsE:
        .type           _ZN7cutlass13device_kernelIN5flash11enable_sm90INS1_16FlashAttnFwdSm90INS1_25CollectiveMainloopFwdSm90ILi2EN4cute5tupleIJNS5_1CILi1EEES8_S8_EEENS6_IJNS7_ILi128EEENS7_ILi96EEENS7_ILi192EEEEEELi128ENS_6half_tEfNS_4arch4Sm90ELb0ELb1ELb1ELb0ELb1ELb0ELb0ELb1ELb1ELb1ELb1ELb0EEENS1_21CollectiveEpilogueFwdINS6_IJSA_SA_SB_EEES9_SE_SG_Li256ELb0ELb1ELb1ELb0EEENS1_19SingleTileSchedulerILb0ELb1ELb1ELi128EEEEEEEEEvNT_6ParamsE,@function
        .size           _ZN7cutlass13device_kernelIN5flash11enable_sm90INS1_16FlashAttnFwdSm90INS1_25CollectiveMainloopFwdSm90ILi2EN4cute5tupleIJNS5_1CILi1EEES8_S8_EEENS6_IJNS7_ILi128EEENS7_ILi96EEENS7_ILi192EEEEEELi128ENS_6half_tEfNS_4arch4Sm90ELb0ELb1ELb1ELb0ELb1ELb0ELb0ELb1ELb1ELb1ELb1ELb0EEENS1_21CollectiveEpilogueFwdINS6_IJSA_SA_SB_EEES9_SE_SG_Li256ELb0ELb1ELb1ELb0EEENS1_19SingleTileSchedulerILb0ELb1ELb1ELi128EEEEEEEEEvNT_6ParamsE,(.L_x_15735 - _ZN7cutlass13device_kernelIN5flash11enable_sm90INS1_16FlashAttnFwdSm90INS1_25CollectiveMainloopFwdSm90ILi2EN4cute5tupleIJNS5_1CILi1EEES8_S8_EEENS6_IJNS7_ILi128EEENS7_ILi96EEENS7_ILi192EEEEEELi128ENS_6half_tEfNS_4arch4Sm90ELb0ELb1ELb1ELb0ELb1ELb0ELb0ELb1ELb1ELb1ELb1ELb0EEENS1_21CollectiveEpilogueFwdINS6_IJSA_SA_SB_EEES9_SE_SG_Li256ELb0ELb1ELb1ELb0EEENS1_19SingleTileSchedulerILb0ELb1ELb1ELi128EEEEEEEEEvNT_6ParamsE)
        .other          _ZN7cutlass13device_kernelIN5flash11enable_sm90INS1_16FlashAttnFwdSm90INS1_25CollectiveMainloopFwdSm90ILi2EN4cute5tupleIJNS5_1CILi1EEES8_S8_EEENS6_IJNS7_ILi128EEENS7_ILi96EEENS7_ILi192EEEEEELi128ENS_6half_tEfNS_4arch4Sm90ELb0ELb1ELb1ELb0ELb1ELb0ELb0ELb1ELb1ELb1ELb1ELb0EEENS1_21CollectiveEpilogueFwdINS6_IJSA_SA_SB_EEES9_SE_SG_Li256ELb0ELb1ELb1ELb0EEENS1_19SingleTileSchedulerILb0ELb1ELb1ELi128EEEEEEEEEvNT_6ParamsE,@"STO_CUDA_ENTRY STV_DEFAULT"
_ZN7cutlass13device_kernelIN5flash11enable_sm90INS1_16FlashAttnFwdSm90INS1_25CollectiveMainloopFwdSm90ILi2EN4cute5tupleIJNS5_1CILi1EEES8_S8_EEENS6_IJNS7_ILi128EEENS7_ILi96EEENS7_ILi192EEEEEELi128ENS_6half_tEfNS_4arch4Sm90ELb0ELb1ELb1ELb0ELb1ELb0ELb0ELb1ELb1ELb1ELb1ELb0EEENS1_21CollectiveEpilogueFwdINS6_IJSA_SA_SB_EEES9_SE_SG_Li256ELb0ELb1ELb1ELb0EEENS1_19SingleTileSchedulerILb0ELb1ELb1ELi128EEEEEEEEEvNT_6ParamsE:
        /* <DEDUP_REMOVED lines=45> */
.L_x_960:
        /* <DEDUP_REMOVED lines=22> */
.L_x_961:
        /* <DEDUP_REMOVED lines=18> */
.L_x_962:
        /* <DEDUP_REMOVED lines=22> */
.L_x_963:
        /* <DEDUP_REMOVED lines=23> */
.L_x_964:
[----:B------:R-:W-:Y:S01]  /*0820*/  UISETP.NE.AND UP0, UPT, UR9, URZ, UPT ;  /* 0x0000003f0900728c */ /* 0x000fe2000bf05270 */
[----:B------:R-:W-:Y:S01]  /*0830*/  NOP ;  /* 0x0000000000007918 */ /* 0x000fe20000000000 */
[----:B0-----:R-:W-:Y:S01]  /*0840*/  UMOV UR4, 0x1 ;  /* 0x0000000100047882 */ /* 0x001fe20000000000 */
[----:B------:R-:W-:Y:S01]  /*0850*/  ULDC.64 UR56, c[0x0][0x208] ;  /* 0x0000820000387ab9 */ /* 0x000fe20000000a00 */
[----:B------:R-:W-:Y:S01]  /*0860*/  USEL UR4, UR4, 0x2, !UP0 ;  /* 0x0000000204047887 */ /* 0x000fe2000c000000 */
[----:B------:R-:W-:Y:S01]  /*0870*/  BSSY B6, `(.L_x_965) ;  /* 0x00012fc000067945 */ /* 0x000fe20003800000 */
[----:B-1234-:R-:W-:Y:S01]  /*0880*/  BAR.SYNC.DEFER_BLOCKING 0x0 ;  /* 0x0000000000007b1d */ /* 0x01efe20000010000 */
[----:B------:R-:W-:-:S03]  /*0890*/  PLOP3.LUT P0, PT, PT, PT, UP0, 0x80, 0x0 ;  /* 0x000000000000781c */ /* 0x000fc60003f0f008 */
[----:B------:R-:W-:-:S05]  /*08a0*/  IMAD.U32 R2, RZ, RZ, UR4 ;  /* 0x00000004ff027e24 */ /* 0x000fca000f8e00ff */
[----:B------:R0:W-:Y:S05]  /*08b0*/  STL [R1], R2 ;  /* 0x0000000201007387 */ /* 0x0001ea0000100800 */
[----:B------:R-:W-:Y:S05]  /*08c0*/  @!P0 BRA `(.L_x_966) ;  /* 0x000000f0005c8947 */ /* 0x000fea0003800000 */
.L_x_967:
[----:B------:R-:W-:-:S08]  /*08d0*/  NOP ;  /* 0x0000000000007918 */ /* 0x000fd00000000000 */
[----:B------:R-:W1:Y:S02]  /*08e0*/  USETMAXREG.TRY_ALLOC.CTAPOOL UP0, 0xe8 ;  /* 0x000000e8000079c8 */ /* 0x000e640008000600 */
[----:B-1----:R-:W-:-:S13]  /*08f0*/  PLOP3.LUT P0, PT, PT, PT, UP0, 0x80, 0x0 ;  /* 0x000000000000781c */ /* 0x002fda0003f0f008 */
[----:B------:R-:W-:Y:S05]  /*0900*/  @!P0 BRA `(.L_x_967) ;  /* 0xfffffffc00f08947 */ /* 0x000fea000383ffff */
[----:B0-----:R-:W0:Y:S08]  /*0910*/  LDC R2, c[0x0][0xc50] ;  /* 0x00031400ff027b82 */ /* 0x001e300000000800 */
        /* <DEDUP_REMOVED lines=13> */
[----:B------:R-:W0:Y:S01]  /*09f0*/  LDC R23, c[0x0][0x448] ;  /* 0x00011200ff177b82 */ /* 0x000e220000000800 */
[----:B------:R-:W1:Y:S01]  /*0a00*/  S2R R72, SR_CTAID.X ;  /* 0x0000000000487919 */ /* 0x000e620000002500 */
[----:B------:R-:W-:Y:S01]  /*0a10*/  LOP3.LUT R18, R18, 0xffefffff, RZ, 0xc0, !PT ;  /* 0xffefffff12127812 */ /* 0x000fe200078ec0ff */
[----:B------:R-:W-:-:S05]  /*0a20*/  VIADD R74, R25, 0xffffff80 ;  /* 0xffffff80194a7836 */ /* 0x000fca0000000000 */
[----:B------:R-:W2:Y:S08]  /*0a30*/  LDC.64 R2, c[0x0][0x418] ;  /* 0x00010600ff027b82 */ /* 0x000eb00000000a00 */
[----:B------:R-:W3:Y:S01]  /*0a40*/  LDC.64 R10, c[0x0][0x9e0] ;  /* 0x00027800ff0a7b82 */ /* 0x000ee20000000a00 */
[----:B0-----:R-:W-:-:S07]  /*0a50*/  ISETP.NE.AND P2, PT, R23, 0x1, PT ;  /* 0x000000011700780c */ /* 0x001fce0003f45270 */
[----:B------:R-:W0:Y:S01]  /*0a60*/  LDC R8, c[0x0][0x288] ;  /* 0x0000a200ff087b82 */ /* 0x000e220000000800 */
[----:B--2---:R-:W-:-:S07]  /*0a70*/  ISETP.NE.U32.AND P0, PT, R2, RZ, PT ;  /* 0x000000ff0200720c */ /* 0x004fce0003f05070 */
[----:B------:R-:W2:Y:S01]  /*0a80*/  LDC R16, c[0x0][0x424] ;  /* 0x00010900ff107b82 */ /* 0x000ea20000000800 */
[----:B-1----:R-:W-:Y:S01]  /*0a90*/  IMAD.SHL.U32 R72, R72, 0x80, RZ ;  /* 0x0000008048487824 */ /* 0x002fe200078e00ff */
[----:B------:R-:W-:-:S03]  /*0aa0*/  ISETP.NE.AND.EX P0, PT, R3, RZ, PT, P0 ;  /* 0x000000ff0300720c */ /* 0x000fc60003f05300 */
[----:B------:R-:W-:Y:S01]  /*0ab0*/  @P2 VIADD R0, R72, 0x7f ;  /* 0x0000007f48002836 */ /* 0x000fe20000000000 */
[----:B------:R-:W-:Y:S02]  /*0ac0*/  @P2 LOP3.LUT R18, R18, 0x100000, RZ, 0xfc, !PT ;  /* 0x0010000012122812 */ /* 0x000fe400078efcff */
[----:B------:R-:W1:Y:S01]  /*0ad0*/  @P2 LDC R5, c[0x0][0x44c] ;  /* 0x00011300ff052b82 */ /* 0x000e620000000800 */
[----:B---3--:R-:W-:Y:S02]  /*0ae0*/  ISETP.GE.AND P1, PT, R11, 0x1, PT ;  /* 0x000000010b00780c */ /* 0x008fe40003f26270 */
[----:B------:R-:W-:-:S05]  /*0af0*/  LOP3.LUT R18, R18, 0xfff7ffff, RZ, 0xc0, !PT ;  /* 0xfff7ffff12127812 */ /* 0x000fca00078ec0ff */
[----:B------:R-:W3:Y:S01]  /*0b00*/  @P2 LDC R7, c[0x0][0x450] ;  /* 0x00011400ff072b82 */ /* 0x000ee20000000800 */
[----:B0-----:R-:W-:-:S05]  /*0b10*/  IADD3 R3, -R8, 0x1, RZ ;  /* 0x0000000108037810 */ /* 0x001fca0007ffe1ff */
[----:B------:R-:W-:Y:S02]  /*0b20*/  @P1 LOP3.LUT R18, R18, 0x80000, RZ, 0xfc, !PT ;  /* 0x0008000012121812 */ /* 0x000fe400078efcff */
[----:B------:R-:W0:Y:S01]  /*0b30*/  LDC R73, c[0x0][0x2f0] ;  /* 0x0000bc00ff497b82 */ /* 0x000e220000000800 */
[----:B--2---:R-:W-:Y:S01]  /*0b40*/  SEL R16, R16, 0x1, P0 ;  /* 0x0000000110107807 */ /* 0x004fe20000000000 */
[----:B-1----:R-:W-:-:S04]  /*0b50*/  @P2 IMAD.HI.U32 R2, R0, R5, RZ ;  /* 0x0000000500022227 */ /* 0x002fc800078e00ff */
[----:B------:R-:W-:Y:S01]  /*0b60*/  VIADD R0, R72, 0x7f ;  /* 0x0000007f48007836 */ /* 0x000fe20000000000 */
[----:B---3--:R-:W-:Y:S01]  /*0b70*/  @P2 SHF.R.U32.HI R0, RZ, R7, R2 ;  /* 0x00000007ff002219 */ /* 0x008fe20000011602 */
[CC--:B0-----:R-:W-:Y:S02]  /*0b80*/  IMAD R3, R16.reuse, R73.reuse, R3 ;  /* 0x0000004910037224 */ /* 0x0c1fe400078e0203 */
[----:B------:R-:W-:Y:S02]  /*0b90*/  IMAD R22, R16, R73, RZ ;  /* 0x0000004910167224 */ /* 0x000fe400078e02ff */
[----:B------:R-:W-:-:S04]  /*0ba0*/  IMAD.IADD R3, R3, 0x1, R0 ;  /* 0x0000000103037824 */ /* 0x000fc800078e0200 */
[----:B------:R-:W-:Y:S01]  /*0bb0*/  IMAD.IADD R0, R3, 0x1, R10 ;  /* 0x0000000103007824 */ /* 0x000fe200078e020a */
[----:B------:R-:W-:Y:S06]  /*0bc0*/  @!P1 BRA `(.L_x_969) ;  /* 0x0000000000409947 */ /* 0x000fec0003800000 */
[C---:B------:R-:W-:Y:S01]  /*0bd0*/  ISETP.GT.AND P0, PT, R3.reuse, RZ, PT ;  /* 0x000000ff0300720c */ /* 0x040fe20003f04270 */
[----:B------:R-:W-:-:S12]  /*0be0*/  VIADD R2, R3, 0xffffffff ;  /* 0xffffffff03027836 */ /* 0x000fd80000000000 */
[----:B------:R-:W-:Y:S05]  /*0bf0*/  @P0 BRA `(.L_x_970) ;  /* 0x00000000001c0947 */ /* 0x000fea0003800000 */
[----:B------:R-:W-:Y:S01]  /*0c00*/  ISETP.NE.AND P0, PT, R11, 0x1, PT ;  /* 0x000000010b00780c */ /* 0x000fe20003f05270 */
[----:B------:R-:W-:-:S12]  /*0c10*/  IMAD.MOV R3, RZ, RZ, -R3 ;  /* 0x000000ffff037224 */ /* 0x000fd800078e0a03 */
[----:B------:R-:W0:Y:S02]  /*0c20*/  @P0 LDC.64 R4, c[0x0][0x9e8] ;  /* 0x00027a00ff040b82 */ /* 0x000e240000000a00 */
[----:B0-----:R-:W-:-:S05]  /*0c30*/  @P0 IMAD.HI.U32 R2, R3, R4, RZ ;  /* 0x0000000403020227 */ /* 0x001fca00078e00ff */
[----:B------:R-:W-:-:S04]  /*0c40*/  @P0 SHF.R.U32.HI R3, RZ, R5, R2 ;  /* 0x00000005ff030219 */ /* 0x000fc80000011602 */
[----:B------:R-:W-:Y:S01]  /*0c50*/  LOP3.LUT R2, RZ, R3, RZ, 0x33, !PT ;  /* 0x00000003ff027212 */ /* 0x000fe200078e33ff */
[----:B------:R-:W-:Y:S06]  /*0c60*/  BRA `(.L_x_971) ;  /* 0x0000000000107947 */ /* 0x000fec0003800000 */
.L_x_970:
[----:B------:R-:W-:-:S13]  /*0c70*/  ISETP.NE.AND P0, PT, R11, 0x1, PT ;  /* 0x000000010b00780c */ /* 0x000fda0003f05270 */
[----:B------:R-:W0:Y:S02]  /*0c80*/  @P0 LDC.64 R4, c[0x0][0x9e8] ;  /* 0x00027a00ff040b82 */ /* 0x000e240000000a00 */
[----:B0-----:R-:W-:-:S05]  /*0c90*/  @P0 IMAD.HI.U32 R4, R2, R4, RZ ;  /* 0x0000000402040227 */ /* 0x001fca00078e00ff */
[----:B------:R-:W-:-:S07]  /*0ca0*/  @P0 SHF.R.U32.HI R2, RZ, R5, R4 ;  /* 0x00000005ff020219 */ /* 0x000fce0000011604 */
.L_x_971:
[----:B------:R-:W-:-:S05]  /*0cb0*/  IMAD R3, R2, R11, R11 ;  /* 0x0000000b02037224 */ /* 0x000fca00078e020b */
[----:B------:R-:W-:-:S07]  /*0cc0*/  VIMNMX R0, R0, R3, PT ;  /* 0x0000000300007248 */ /* 0x000fce0003fe0100 */
.L_x_969:
[----:B------:R-:W0:Y:S01]  /*0cd0*/  @P2 LDC R3, c[0x0][0x44c] ;  /* 0x00011300ff032b82 */ /* 0x000e220000000800 */
[----:B------:R-:W-:Y:S01]  /*0ce0*/  VIADD R2, R0, 0x5f ;  /* 0x0000005f00027836 */ /* 0x000fe20000000000 */
[----:B------:R-:W-:Y:S01]  /*0cf0*/  ULDC UR4, c[0x0][0x9dc] ;  /* 0x0002770000047ab9 */ /* 0x000fe20000000800 */
[----:B------:R-:W-:Y:S02]  /*0d00*/  IMAD R0, R16, R73, 0x5f ;  /* 0x0000005f10007424 */ /* 0x000fe400078e0249 */
[----:B------:R-:W-:-:S03]  /*0d10*/  IMAD.HI R2, R2, 0x2aaaaaab, RZ ;  /* 0x2aaaaaab02027827 */ /* 0x000fc600078e02ff */
[----:B------:R-:W1:Y:S01]  /*0d20*/  @P2 LDC R7, c[0x0][0x450] ;  /* 0x00011400ff072b82 */ /* 0x000e620000000800 */
[----:B------:R-:W-:Y:S01]  /*0d30*/  IMAD.HI R0, R0, 0x2aaaaaab, RZ ;  /* 0x2aaaaaab00007827 */ /* 0x000fe200078e02ff */
[----:B------:R-:W-:-:S03]  /*0d40*/  SHF.R.U32.HI R5, RZ, 0x1f, R2 ;  /* 0x0000001fff057819 */ /* 0x000fc60000011602 */
[----:B------:R-:W-:Y:S01]  /*0d50*/  IMAD.MOV.U32 R4, RZ, RZ, R72 ;  /* 0x000000ffff047224 */ /* 0x000fe200078e0048 */
[----:B------:R-:W-:Y:S01]  /*0d60*/  LEA.HI.SX32 R2, R2, R5, 0x1c ;  /* 0x0000000502027211 */ /* 0x000fe200078fe2ff */
[----:B------:R-:W-:Y:S02]  /*0d70*/  IMAD R73, R16, R73, -R8 ;  /* 0x0000004910497224 */ /* 0x000fe400078e0a08 */
[----:B0-----:R-:W-:Y:S01]  /*0d80*/  @P2 IMAD.HI.U32 R6, R72, R3, RZ ;  /* 0x0000000348062227 */ /* 0x001fe200078e00ff */
[----:B------:R-:W-:-:S04]  /*0d90*/  SHF.R.U32.HI R3, RZ, 0x1f, R0 ;  /* 0x0000001fff037819 */ /* 0x000fc80000011600 */
[----:B------:R-:W-:Y:S02]  /*0da0*/  LEA.HI.SX32 R3, R0, R3, 0x1c ;  /* 0x0000000300037211 */ /* 0x000fe400078fe2ff */
[----:B-1----:R-:W-:Y:S02]  /*0db0*/  @P2 SHF.R.U32.HI R4, RZ, R7, R6 ;  /* 0x00000007ff042219 */ /* 0x002fe40000011606 */
[----:B------:R-:W-:-:S03]  /*0dc0*/  VIMNMX R75, R3, R2, PT ;  /* 0x00000002034b7248 */ /* 0x000fc60003fe0100 */
[----:B------:R-:W-:-:S04]  /*0dd0*/  IMAD.IADD R0, R73, 0x1, R4 ;  /* 0x0000000149007824 */ /* 0x000fc800078e0204 */
[----:B------:R-:W-:Y:S01]  /*0de0*/  VIADD R2, R0, -UR4 ;  /* 0x8000000400027c36 */ /* 0x000fe20008000000 */
[----:B------:R-:W-:Y:S06]  /*0df0*/  @!P1 BRA `(.L_x_972) ;  /* 0x00000000003c9947 */ /* 0x000fec0003800000 */
[----:B------:R-:W-:-:S13]  /*0e00*/  ISETP.GT.AND P0, PT, R0, -0x1, PT ;  /* 0xffffffff0000780c */ /* 0x000fda0003f04270 */
[----:B------:R-:W-:Y:S05]  /*0e10*/  @P0 BRA `(.L_x_973) ;  /* 0x00000000001c0947 */ /* 0x000fea0003800000 */
[----:B------:R-:W-:Y:S02]  /*0e20*/  ISETP.NE.AND P0, PT, R11, 0x1, PT ;  /* 0x000000010b00780c */ /* 0x000fe40003f05270 */
[----:B------:R-:W-:-:S11]  /*0e30*/  LOP3.LUT R3, RZ, R0, RZ, 0x33, !PT ;  /* 0x00000000ff037212 */ /* 0x000fd600078e33ff */
[----:B------:R-:W0:Y:S02]  /*0e40*/  @P0 LDC.64 R4, c[0x0][0x9e8] ;  /* 0x00027a00ff040b82 */ /* 0x000e240000000a00 */
[----:B0-----:R-:W-:-:S05]  /*0e50*/  @P0 IMAD.HI.U32 R0, R3, R4, RZ ;  /* 0x0000000403000227 */ /* 0x001fca00078e00ff */
[----:B------:R-:W-:-:S04]  /*0e60*/  @P0 SHF.R.U32.HI R3, RZ, R5, R0 ;  /* 0x00000005ff030219 */ /* 0x000fc80000011600 */
[----:B------:R-:W-:Y:S01]  /*0e70*/  LOP3.LUT R0, RZ, R3, RZ, 0x33, !PT ;  /* 0x00000003ff007212 */ /* 0x000fe200078e33ff */
[----:B------:R-:W-:Y:S06]  /*0e80*/  BRA `(.L_x_974) ;  /* 0x0000000000107947 */ /* 0x000fec0003800000 */
.L_x_973:
[----:B------:R-:W-:-:S13]  /*0e90*/  ISETP.NE.AND P0, PT, R11, 0x1, PT ;  /* 0x000000010b00780c */ /* 0x000fda0003f05270 */
[----:B------:R-:W0:Y:S02]  /*0ea0*/  @P0 LDC.64 R4, c[0x0][0x9e8] ;  /* 0x00027a00ff040b82 */ /* 0x000e240000000a00 */
[----:B0-----:R-:W-:-:S05]  /*0eb0*/  @P0 IMAD.HI.U32 R4, R0, R4, RZ ;  /* 0x0000000400040227 */ /* 0x001fca00078e00ff */
[----:B------:R-:W-:-:S07]  /*0ec0*/  @P0 SHF.R.U32.HI R0, RZ, R5, R4 ;  /* 0x00000005ff000219 */ /* 0x000fce0000011604 */
.L_x_974:
[----:B------:R-:W-:-:S05]  /*0ed0*/  IMAD R3, R0, R11, RZ ;  /* 0x0000000b00037224 */ /* 0x000fca00078e02ff */
[----:B------:R-:W-:-:S07]  /*0ee0*/  VIMNMX R2, R2, R3, !PT ;  /* 0x0000000302027248 */ /* 0x000fce0007fe0100 */
.L_x_972:
[----:B------:R-:W-:Y:S01]  /*0ef0*/  SHF.R.U32.HI R0, RZ, 0x10, R17 ;  /* 0x00000010ff007819 */ /* 0x000fe20000011611 */
[----:B------:R-:W-:Y:S01]  /*0f00*/  IMAD.HI R2, R2, 0x2aaaaaab, RZ ;  /* 0x2aaaaaab02027827 */ /* 0x000fe200078e02ff */
[----:B------:R-:W-:Y:S02]  /*0f10*/  LOP3.LUT R17, R17, 0xffff, RZ, 0xc0, !PT ;  /* 0x0000ffff11117812 */ /* 0x000fe400078ec0ff */
[----:B------:R-:W-:Y:S02]  /*0f20*/  ISETP.NE.AND P0, PT, R0, RZ, PT ;  /* 0x000000ff0000720c */ /* 0x000fe40003f05270 */
[----:B------:R-:W-:-:S04]  /*0f30*/  SHF.R.U32.HI R3, RZ, 0x1f, R2 ;  /* 0x0000001fff037819 */ /* 0x000fc80000011602 */
[----:B------:R-:W-:Y:S02]  /*0f40*/  LEA.HI.SX32 R3, R2, R3, 0x1c ;  /* 0x0000000302037211 */ /* 0x000fe400078fe2ff */
[----:B------:R-:W-:Y:S02]  /*0f50*/  MOV R2, RZ ;  /* 0x000000ff00027202 */ /* 0x000fe40000000f00 */
[----:B------:R-:W-:-:S03]  /*0f60*/  VIMNMX R8, RZ, R3, !PT ;  /* 0x00000003ff087248 */ /* 0x000fc60007fe0100 */
[----:B------:R-:W0:Y:S01]  /*0f70*/  @!P0 LDC R0, c[0x0][0x9f0] ;  /* 0x00027c00ff008b82 */ /* 0x000e220000000800 */
[----:B------:R-:W-:-:S13]  /*0f80*/  ISETP.GT.AND P1, PT, R75, R8, PT ;  /* 0x000000084b00720c */ /* 0x000fda0003f24270 */
[----:B------:R-:W-:Y:S05]  /*0f90*/  @!P1 BRA `(.L_x_975) ;  /* 0x00000000006c9947 */ /* 0x000fea0003800000 */
[-C--:B0-----:R-:W-:Y:S02]  /*0fa0*/  IABS R6, R0.reuse ;  /* 0x0000000000067213 */ /* 0x081fe40000000000 */
[----:B------:R-:W-:Y:S02]  /*0fb0*/  IADD3 R2, R0, -0x1, R75 ;  /* 0xffffffff00027810 */ /* 0x000fe40007ffe04b */
[----:B------:R-:W0:Y:S03]  /*0fc0*/  I2F.RP R4, R6 ;  /* 0x0000000600047306 */ /* 0x000e260000209400 */
[----:B------:R-:W-:Y:S01]  /*0fd0*/  IMAD.IADD R5, R2, 0x1, -R8 ;  /* 0x0000000102057824 */ /* 0x000fe200078e0a08 */
[----:B------:R-:W-:-:S04]  /*0fe0*/  IABS R2, R0 ;  /* 0x0000000000027213 */ /* 0x000fc80000000000 */
[----:B------:R-:W-:Y:S02]  /*0ff0*/  IABS R9, R5 ;  /* 0x0000000500097213 */ /* 0x000fe40000000000 */
[----:B------:R-:W-:-:S04]  /*1000*/  LOP3.LUT R5, R5, R0, RZ, 0x3c, !PT ;  /* 0x0000000005057212 */ /* 0x000fc800078e3cff */
[----:B------:R-:W-:Y:S01]  /*1010*/  ISETP.GE.AND P2, PT, R5, RZ, PT ;  /* 0x000000ff0500720c */ /* 0x000fe20003f46270 */
[----:B0-----:R-:W0:Y:S02]  /*1020*/  MUFU.RCP R4, R4 ;  /* 0x0000000400047308 */ /* 0x001e240000001000 */
[----:B0-----:R-:W-:Y:S02]  /*1030*/  VIADD R3, R4, 0xffffffe ;  /* 0x0ffffffe04037836 */ /* 0x001fe40000000000 */
[----:B------:R-:W-:Y:S02]  /*1040*/  IMAD.MOV R4, RZ, RZ, -R2 ;  /* 0x000000ffff047224 */ /* 0x000fe400078e0a02 */
[----:B------:R-:W-:Y:S02]  /*1050*/  IMAD.MOV.U32 R2, RZ, RZ, RZ ;  /* 0x000000ffff027224 */ /* 0x000fe400078e00ff */
[----:B------:R-:W0:Y:S02]  /*1060*/  F2I.FTZ.U32.TRUNC.NTZ R3, R3 ;  /* 0x0000000300037305 */ /* 0x000e24000021f000 */
[----:B0-----:R-:W-:-:S04]  /*1070*/  IMAD.MOV R7, RZ, RZ, -R3 ;  /* 0x000000ffff077224 */ /* 0x001fc800078e0a03 */
[----:B------:R-:W-:-:S04]  /*1080*/  IMAD R7, R7, R6, RZ ;  /* 0x0000000607077224 */ /* 0x000fc800078e02ff */
[----:B------:R-:W-:-:S04]  /*1090*/  IMAD.HI.U32 R2, R3, R7, R2 ;  /* 0x0000000703027227 */ /* 0x000fc800078e0002 */
[----:B------:R-:W-:-:S04]  /*10a0*/  IMAD.MOV.U32 R3, RZ, RZ, R9 ;  /* 0x000000ffff037224 */ /* 0x000fc800078e0009 */
[----:B------:R-:W-:-:S04]  /*10b0*/  IMAD.HI.U32 R2, R2, R3, RZ ;  /* 0x0000000302027227 */ /* 0x000fc800078e00ff */
[----:B------:R-:W-:-:S05]  /*10c0*/  IMAD R3, R2, R4, R3 ;  /* 0x0000000402037224 */ /* 0x000fca00078e0203 */
[----:B------:R-:W-:-:S13]  /*10d0*/  ISETP.GT.U32.AND P1, PT, R6, R3, PT ;  /* 0x000000030600720c */ /* 0x000fda0003f24070 */
[----:B------:R-:W-:Y:S02]  /*10e0*/  @!P1 IMAD.IADD R3, R3, 0x1, -R6 ;  /* 0x0000000103039824 */ /* 0x000fe400078e0a06 */
[----:B------:R-:W-:Y:S01]  /*10f0*/  @!P1 VIADD R2, R2, 0x1 ;  /* 0x0000000102029836 */ /* 0x000fe20000000000 */
[----:B------:R-:W-:Y:S02]  /*1100*/  ISETP.NE.AND P1, PT, R0, RZ, PT ;  /* 0x000000ff0000720c */ /* 0x000fe40003f25270 */
[----:B------:R-:W-:-:S13]  /*1110*/  ISETP.GE.U32.AND P0, PT, R3, R6, PT ;  /* 0x000000060300720c */ /* 0x000fda0003f06070 */
[----:B------:R-:W-:-:S04]  /*1120*/  @P0 VIADD R2, R2, 0x1 ;  /* 0x0000000102020836 */ /* 0x000fc80000000000 */
[----:B------:R-:W-:Y:S01]  /*1130*/  @!P2 IMAD.MOV R2, RZ, RZ, -R2 ;  /* 0x000000ffff02a224 */ /* 0x000fe200078e0a02 */
[----:B------:R-:W-:-:S07]  /*1140*/  @!P1 LOP3.LUT R2, RZ, R0, RZ, 0x33, !PT ;  /* 0x00000000ff029212 */ /* 0x000fce00078e33ff */
.L_x_975:
[-C--:B------:R-:W-:Y:S01]  /*1150*/  IMAD R17, R17, R2.reuse, R8 ;  /* 0x0000000211117224 */ /* 0x080fe200078e0208 */
[----:B------:R-:W-:Y:S01]  /*1160*/  PLOP3.LUT P0, PT, PT, PT, PT, 0x80, 0x0 ;  /* 0x000000000000781c */ /* 0x000fe20003f0f070 */
[----:B0-----:R-:W-:Y:S01]  /*1170*/  IMAD.MOV.U32 R0, RZ, RZ, RZ ;  /* 0x000000ffff007224 */ /* 0x001fe200078e00ff */
[----:B------:R-:W-:Y:S01]  /*1180*/  CS2R R86, SRZ ;  /* 0x0000000000567805 */ /* 0x000fe2000001ff00 */
[----:B------:R-:W-:Y:S01]  /*1190*/  IMAD.MOV.U32 R6, RZ, RZ, RZ ;  /* 0x000000ffff067224 */ /* 0x000fe200078e00ff */
[----:B------:R-:W-:Y:S02]  /*11a0*/  VIADDMNMX R75, R17, R2, R75, PT ;  /* 0x00000002114b7246 */ /* 0x000fe4000380014b */
[----:B------:R-:W-:Y:S02]  /*11b0*/  CS2R R84, SRZ ;  /* 0x0000000000547805 */ /* 0x000fe4000001ff00 */
        /* <DEDUP_REMOVED lines=36> */
[----:B------:R-:W-:-:S05]  /*1400*/  SHF.R.S32.HI R78, RZ, 0x7, R76 ;  /* 0x00000007ff4e7819 */ /* 0x000fca000001144c */
        /* <DEDUP_REMOVED lines=20> */
[----:B------:R-:W-:Y:S01]  /*1550*/  MOV R10, UR6 ;  /* 0x00000006000a7c02 */ /* 0x000fe20008000f00 */
        /* <DEDUP_REMOVED lines=8> */
.L_x_977:
[----:B------:R-:W-:-:S04]  /*15e0*/  SHF.L.U32 R0, RZ, 0x1f, RZ ;  /* 0x0000001fff007819 */ /* 0x000fc800000006ff */
[----:B------:R-:W0:Y:S02]  /*15f0*/  SYNCS.PHASECHK.TRANS64.TRYWAIT P0, [UR58+0x2a800], R0 ;  /* 0x02a80000ff0075a7 */ /* 0x000e24000800017a */
[----:B0-----:R-:W-:Y:S05]  /*1600*/  @!P0 BRA `(.L_x_978) ;  /* 0x0000012000908947 */ /* 0x001fea0003800000 */
.L_x_1111:
[----:B------:R-:W2:Y:S02]  /*1610*/  LDL R2, [R1] ;  /* 0x0000000001027983 */ /* 0x000ea40000100800 */
[----:B--2---:R-:W-:-:S13]  /*1620*/  R2UR UR4, R2 ;  /* 0x00000000020472ca */ /* 0x004fda00000e0000 */
[----:B------:R-:W-:-:S06]  /*1630*/  ULOP3.LUT UR4, UR4, 0x1, URZ, 0xfc, !UPT ;  /* 0x0000000104047892 */ /* 0x000fcc000f8efc3f */
[----:B------:R-:W-:-:S05]  /*1640*/  IMAD.U32 R2, RZ, RZ, UR4 ;  /* 0x00000004ff027e24 */ /* 0x000fca000f8e00ff */
[----:B------:R-:W-:-:S13]  /*1650*/  ISETP.NE.AND P0, PT, R2, 0x3, PT ;  /* 0x000000030200780c */ /* 0x000fda0003f05270 */
[----:B------:R-:W-:Y:S05]  /*1660*/  @!P0 BRA `(.L_x_979) ;  /* 0x0000000000048947 */ /* 0x000fea0003800000 */
[----:B------:R-:W-:Y:S01]  /*1670*/  BPT.TRAP 0x1 ;  /* 0x000000040000795c */ /* 0x000fe20000300000 */
.L_x_979:
[----:B------:R1:W2:Y:S01]  /*1680*/  SYNCS.PHASECHK.TRANS64.TRYWAIT P1, [UR58+0x2a830], R0 ;  /* 0x02a83000ff0075a7 */ /* 0x0002a2000802017a */
[----:B------:R-:W-:Y:S05]  /*1690*/  @!P0 BRA `(.L_x_980) ;  /* 0x0000000000048947 */ /* 0x000fea0003800000 */
[----:B------:R-:W-:Y:S01]  /*16a0*/  BPT.TRAP 0x1 ;  /* 0x000000040000795c */ /* 0x000fe20000300000 */
.L_x_980:
[----:B------:R-:W-:-:S05]  /*16b0*/  IMAD.U32 R4, RZ, RZ, UR36 ;  /* 0x00000024ff047e24 */ /* 0x000fca000f8e00ff */
[----:B------:R-:W-:Y:S01]  /*16c0*/  LOP3.LUT R4, R4, 0x10000, RZ, 0xfc, !PT ;  /* 0x0001000004047812 */ /* 0x000fe200078efcff */
[----:B--2---:R-:W-:Y:S06]  /*16d0*/  @P1 BRA `(.L_x_981) ;  /* 0x0000000000081947 */ /* 0x004fec0003800000 */
[----:B------:R-:W2:Y:S02]  /*16e0*/  SYNCS.PHASECHK.TRANS64.TRYWAIT P1, [UR58+0x2a830], R0 ;  /* 0x02a83000ff0075a7 */ /* 0x000ea4000802017a */
[----:B--2---:R-:W-:Y:S05]  /*16f0*/  @!P1 BRA `(.L_x_982) ;  /* 0x00000120006c9947 */ /* 0x004fea0003800000 */
.L_x_981:
[----:B------:R-:W-:Y:S05]  /*1700*/  WARPSYNC.ALL ;  /* 0x0000000000007948 */ /* 0x000fea0003800000 */
[----:B------:R-:W-:Y:S01]  /*1710*/  IMAD.MOV.U32 R5, RZ, RZ, 0x40000040 ;  /* 0x40000040ff057424 */ /* 0x000fe200078e00ff */
[----:B------:R-:W-:Y:S01]  /*1720*/  UIADD3 UR4, UR58, 0x18400, URZ ;  /* 0x000184003a047890 */ /* 0x000fe2000fffe03f */
[----:B------:R-:W-:Y:S01]  /*1730*/  R2UR UR8, R4 ;  /* 0x00000000040872ca */ /* 0x000fe200000e0000 */
[----:B------:R-:W-:Y:S02]  /*1740*/  WARPGROUP.ARRIVE ;  /* 0x00000000000079c5 */ /* 0x000fe40000000000 */
        /* <DEDUP_REMOVED lines=12> */
[----:B------:R-:W-:Y:S01]  /*1810*/  UMOV UR10, UR60 ;  /* 0x0000003c000a7c82 */ /* 0x000fe20008000000 */
[----:B------:R-:W-:Y:S01]  /*1820*/  UIADD3 UR22, UR60, 0x300, URZ ;  /* 0x000003003c167890 */ /* 0x000fe2000fffe03f */
[----:B------:R-:W-:Y:S01]  /*1830*/  HGMMA.64x96x16.F32 R24, gdesc[UR8], RZ, !UPT, gsb0 ;  /* 0x01600000081879f0 */ /* 0x000fe2000c0008ff */
[----:B------:R-:W-:Y:S01]  /*1840*/  UIADD3 UR10, UR60, 0x2, URZ ;  /* 0x000000023c0a7890 */ /* 0x000fe2000fffe03f */
[----:B------:R-:W-:Y:S01]  /*1850*/  UMOV UR9, 0x40000040 ;  /* 0x4000004000097882 */ /* 0x000fe20000000000 */
[----:B------:R-:W-:Y:S01]  /*1860*/  UMOV UR11, 0x40000040 ;  /* 0x40000040000b7882 */ /* 0x000fe20000000000 */
[----:B------:R-:W-:Y:S02]  /*1870*/  UMOV UR21, 0x40000040 ;  /* 0x4000004000157882 */ /* 0x000fe40000000000 */
[----:B------:R-:W-:Y:S02]  /*1880*/  UIADD3 UR8, UR4, 0x2, URZ ;  /* 0x0000000204087890 */ /* 0x000fe4000fffe03f */
[----:B------:R-:W-:-:S02]  /*1890*/  UIADD3 UR12, UR4, 0x4, URZ ;  /* 0x00000004040c7890 */ /* 0x000fc4000fffe03f */
[----:B------:R-:W-:Y:S02]  /*18a0*/  UIADD3 UR16, UR4, 0x6, URZ ;  /* 0x0000000604107890 */ /* 0x000fe4000fffe03f */
[----:B------:R-:W-:Y:S01]  /*18b0*/  UIADD3 UR20, UR4, 0x400, URZ ;  /* 0x0000040004147890 */ /* 0x000fe2000fffe03f */
        /* <DEDUP_REMOVED lines=29> */
[----:B------:R-:W-:Y:S02]  /*1a90*/  UMOV UR5, UR49 ;  /* 0x0000003100057c82 */ /* 0x000fe40008000000 */
[----:B------:R-:W-:Y:S01]  /*1aa0*/  UMOV UR4, UR48 ;  /* 0x0000003000047c82 */ /* 0x000fe20008000000 */
        /* <DEDUP_REMOVED lines=36> */
.L_x_983:
[----:B------:R-:W-:Y:S01]  /*1cf0*/  LOP3.LUT R9, R76, 0xffffff80, RZ, 0xc0, !PT ;  /* 0xffffff804c097812 */ /* 0x000fe200078ec0ff */
[----:B------:R-:W-:Y:S01]  /*1d00*/  ULDC UR5, c[0x0][0x9d8] ;  /* 0x0002760000057ab9 */ /* 0x000fe20000000800 */
[----:B------:R-:W-:Y:S01]  /*1d10*/  ISETP.NE.AND P2, PT, R23, 0x1, PT ;  /* 0x000000011700780c */ /* 0x000fe20003f45270 */
[----:B------:R-:W-:Y:S01]  /*1d20*/  FMUL.FTZ R33, R33, UR5 ;  /* 0x0000000521217c20 */ /* 0x000fe20008410000 */
[----:B------:R-:W-:Y:S01]  /*1d30*/  LEA.HI R77, R77, R74, RZ, 0x2 ;  /* 0x0000004a4d4d7211 */ /* 0x000fe200078f10ff */
[----:B------:R-:W-:Y:S02]  /*1d40*/  IMAD.IADD R9, R74, 0x1, -R9 ;  /* 0x000000014a097824 */ /* 0x000fe400078e0a09 */
[----:B------:R-:W-:Y:S01]  /*1d50*/  FMUL.FTZ R25, R25, UR5 ;  /* 0x0000000519197c20 */ /* 0x000fe20008410000 */
[----:B------:R-:W-:Y:S01]  /*1d60*/  FMUL.FTZ R2, R27, UR5 ;  /* 0x000000051b027c20 */ /* 0x000fe20008410000 */
[----:B------:R-:W-:Y:S01]  /*1d70*/  LOP3.LUT R77, R77, 0xfffffffc, RZ, 0xc0, !PT ;  /* 0xfffffffc4d4d7812 */ /* 0x000fe200078ec0ff */
[----:B------:R-:W-:Y:S01]  /*1d80*/  FMUL.FTZ R32, R32, UR5 ;  /* 0x0000000520207c20 */ /* 0x000fe20008410000 */
[----:B------:R-:W-:Y:S01]  /*1d90*/  SHF.R.S32.HI R8, RZ, 0x1f, R9 ;  /* 0x0000001fff087819 */ /* 0x000fe20000011409 */
[----:B------:R2:W3:Y:S01]  /*1da0*/  MUFU.TANH R83, R33 ;  /* 0x0000002100537308 */ /* 0x0004e20000002400 */
[----:B------:R-:W-:Y:S01]  /*1db0*/  FMUL.FTZ R6, R30, UR5 ;  /* 0x000000051e067c20 */ /* 0x000fe20008410000 */
[----:B------:R-:W-:Y:S01]  /*1dc0*/  IMAD.IADD R77, R74, 0x1, -R77 ;  /* 0x000000014a4d7824 */ /* 0x000fe200078e0a4d */
[CC--:B------:R-:W-:Y:S01]  /*1dd0*/  LEA.HI R10, R8.reuse, R9.reuse, RZ, 0x2 ;  /* 0x00000009080a7211 */ /* 0x0c0fe200078f10ff */
[----:B------:R-:W-:Y:S01]  /*1de0*/  FMUL.FTZ R7, R31, UR5 ;  /* 0x000000051f077c20 */ /* 0x000fe20008410000 */
[----:B------:R-:W-:Y:S01]  /*1df0*/  LEA.HI R14, R8, R9, RZ, 0x5 ;  /* 0x00000009080e7211 */ /* 0x000fe200078f28ff */
[----:B------:R-:W4:Y:S01]  /*1e00*/  S2UR UR6, SR_CgaCtaId ;  /* 0x00000000000679c3 */ /* 0x000f220000008800 */
[--C-:B------:R-:W-:Y:S01]  /*1e10*/  SHF.R.S32.HI R8, RZ, 0x2, R10.reuse ;  /* 0x00000002ff087819 */ /* 0x100fe2000001140a */
[----:B------:R5:W0:Y:S01]  /*1e20*/  MUFU.TANH R79, R25 ;  /* 0x00000019004f7308 */ /* 0x000a220000002400 */
[----:B------:R-:W-:Y:S01]  /*1e30*/  SHF.R.S32.HI R27, RZ, 0x1f, R10 ;  /* 0x0000001fff1b7819 */ /* 0x000fe2000001140a */
[----:B------:R-:W-:Y:S01]  /*1e40*/  UIADD3 UR4, UR58, 0x2a840, URZ ;  /* 0x0002a8403a047890 */ /* 0x000fe2000fffe03f */
[----:B------:R-:W-:Y:S01]  /*1e50*/  LEA.HI R30, R78, R78, RZ, 0x1 ;  /* 0x0000004e4e1e7211 */ /* 0x000fe200078f08ff */
[----:B------:R-:W-:Y:S01]  /*1e60*/  FMUL.FTZ R12, R35, UR5 ;  /* 0x00000005230c7c20 */ /* 0x000fe20008410000 */
[-C--:B------:R-:W-:Y:S01]  /*1e70*/  LEA.HI R27, R27, R8.reuse, RZ, 0x3 ;  /* 0x000000081b1b7211 */ /* 0x080fe200078f18ff */
[----:B--2---:R-:W2:Y:S01]  /*1e80*/  @P2 LDC R33, c[0x0][0x44c] ;  /* 0x00011300ff212b82 */ /* 0x004ea20000000800 */
[----:B------:R-:W-:Y:S01]  /*1e90*/  LOP3.LUT R31, R30, 0x3fffffe, RZ, 0xc0, !PT ;  /* 0x03fffffe1e1f7812 */ /* 0x000fe200078ec0ff */
[----:B------:R1:W2:Y:S01]  /*1ea0*/  MUFU.TANH R82, R32 ;  /* 0x0000002000527308 */ /* 0x0002a20000002400 */
[----:B-----5:R-:W-:Y:S01]  /*1eb0*/  SHF.R.S32.HI R25, RZ, 0x5, R14 ;  /* 0x00000005ff197819 */ /* 0x020fe2000001140e */
[----:B------:R-:W-:Y:S01]  /*1ec0*/  FMUL.FTZ R28, R28, UR5 ;  /* 0x000000051c1c7c20 */ /* 0x000fe20008410000 */
[----:B------:R-:W-:Y:S01]  /*1ed0*/  LEA.HI R14, R77, R77, RZ, 0x1 ;  /* 0x0000004d4d0e7211 */ /* 0x000fe200078f08ff */
[----:B------:R-:W-:Y:S01]  /*1ee0*/  IMAD.IADD R31, R78, 0x1, -R31 ;  /* 0x000000014e1f7824 */ /* 0x000fe200078e0a1f */
[----:B------:R-:W-:Y:S01]  /*1ef0*/  LOP3.LUT R27, R27, 0xfffffff8, RZ, 0xc0, !PT ;  /* 0xfffffff81b1b7812 */ /* 0x000fe200078ec0ff */
[----:B------:R-:W-:Y:S01]  /*1f00*/  IMAD R25, R25, 0x10, R72 ;  /* 0x0000001019197824 */ /* 0x000fe200078e0248 */
[----:B------:R-:W-:Y:S01]  /*1f10*/  LOP3.LUT R14, R14, 0x1ffffffe, RZ, 0xc0, !PT ;  /* 0x1ffffffe0e0e7812 */ /* 0x000fe200078ec0ff */
[----:B------:R-:W-:Y:S01]  /*1f20*/  FMUL.FTZ R29, R29, UR5 ;  /* 0x000000051d1d7c20 */ /* 0x000fe20008410000 */
[----:B-1----:R-:W1:Y:S01]  /*1f30*/  @P2 LDC R32, c[0x0][0x450] ;  /* 0x00011400ff202b82 */ /* 0x002e620000000800 */
[----:B------:R-:W-:Y:S01]  /*1f40*/  LOP3.LUT R10, R10, 0x7ffffffc, RZ, 0xc0, !PT ;  /* 0x7ffffffc0a0a7812 */ /* 0x000fe200078ec0ff */
[----:B0-----:R-:W-:Y:S01]  /*1f50*/  FMUL.FTZ R3, R24, UR5 ;  /* 0x0000000518037c20 */ /* 0x001fe20008410000 */
[----:B------:R-:W-:Y:S01]  /*1f60*/  IADD3 R30, R25, R8, -R27 ;  /* 0x00000008191e7210 */ /* 0x000fe20007ffe81b */
[----:B------:R-:W-:Y:S01]  /*1f70*/  IMAD.IADD R8, R77, 0x1, -R14 ;  /* 0x000000014d087824 */ /* 0x000fe200078e0a0e */
[----:B----4-:R-:W-:Y:S01]  /*1f80*/  UPRMT UR4, UR6, 0x654, UR4 ;  /* 0x0000065406047896 */ /* 0x010fe20008000004 */
[----:B------:R-:W-:Y:S01]  /*1f90*/  FMUL.FTZ R0, R26, UR5 ;  /* 0x000000051a007c20 */ /* 0x000fe20008410000 */
[----:B------:R0:W4:Y:S01]  /*1fa0*/  MUFU.TANH R80, R28 ;  /* 0x0000001c00507308 */ /* 0x0001220000002400 */
[----:B------:R-:W-:-:S02]  /*1fb0*/  IMAD R31, R31, 0x40, R30 ;  /* 0x000000401f1f7824 */ /* 0x000fc400078e021e */
[----:B------:R-:W-:Y:S01]  /*1fc0*/  FMUL.FTZ R11, R34, UR5 ;  /* 0x00000005220b7c20 */ /* 0x000fe20008410000 */
[----:B------:R-:W-:Y:S02]  /*1fd0*/  IMAD.IADD R9, R9, 0x1, -R10 ;  /* 0x0000000109097824 */ /* 0x000fe400078e0a0a */
[----:B------:R-:W-:Y:S01]  /*1fe0*/  FMUL.FTZ R36, R36, UR5 ;  /* 0x0000000524247c20 */ /* 0x000fe20008410000 */
[----:B------:R-:W-:Y:S02]  /*1ff0*/  IMAD R8, R8, 0x8, R31 ;  /* 0x0000000808087824 */ /* 0x000fe400078e021f */
[----:B------:R-:W-:Y:S01]  /*2000*/  FMUL.FTZ R37, R37, UR5 ;  /* 0x0000000525257c20 */ /* 0x000fe20008410000 */
[----:B------:R-:W-:Y:S01]  /*2010*/  FMUL.FTZ R15, R38, UR5 ;  /* 0x00000005260f7c20 */ /* 0x000fe20008410000 */
[----:B------:R5:W0:Y:S01]  /*2020*/  MUFU.TANH R81, R29 ;  /* 0x0000001d00517308 */ /* 0x000a220000002400 */
[----:B--2---:R-:W-:-:S04]  /*2030*/  @P2 IMAD.HI.U32 R25, R8, R33, RZ ;  /* 0x0000002108192227 */ /* 0x004fc800078e00ff */
[----:B------:R-:W-:Y:S01]  /*2040*/  FMUL.FTZ R20, R39, UR5 ;  /* 0x0000000527147c20 */ /* 0x000fe20008410000 */
[----:B------:R-:W-:Y:S01]  /*2050*/  FMUL.FTZ R40, R40, UR5 ;  /* 0x0000000528287c20 */ /* 0x000fe20008410000 */
[----:B------:R-:W-:Y:S01]  /*2060*/  FMUL.FTZ R41, R41, UR5 ;  /* 0x0000000529297c20 */ /* 0x000fe20008410000 */
[----:B------:R-:W-:Y:S02]  /*2070*/  IMAD.MOV.U32 R31, RZ, RZ, R8 ;  /* 0x000000ffff1f7224 */ /* 0x000fe400078e0008 */
[----:B------:R-:W-:Y:S01]  /*2080*/  FMUL.FTZ R21, R42, UR5 ;  /* 0x000000052a157c20 */ /* 0x000fe20008410000 */
[----:B------:R-:W-:Y:S01]  /*2090*/  FMUL.FTZ R24, R43, UR5 ;  /* 0x000000052b187c20 */ /* 0x000fe20008410000 */
[----:B------:R-:W-:Y:S01]  /*20a0*/  FMUL.FTZ R44, R44, UR5 ;  /* 0x000000052c2c7c20 */ /* 0x000fe20008410000 */
[----:B-1----:R-:W-:Y:S01]  /*20b0*/  @P2 SHF.R.U32.HI R31, RZ, R32, R25 ;  /* 0x00000020ff1f2219 */ /* 0x002fe20000011619 */
[----:B------:R-:W-:Y:S01]  /*20c0*/  FMUL.FTZ R45, R45, UR5 ;  /* 0x000000052d2d7c20 */ /* 0x000fe20008410000 */
[----:B------:R-:W-:Y:S01]  /*20d0*/  MOV R32, 0xffffffa0 ;  /* 0xffffffa000207802 */ /* 0x000fe20000000f00 */
[----:B0-----:R-:W-:Y:S01]  /*20e0*/  FMUL.FTZ R28, R46, UR5 ;  /* 0x000000052e1c7c20 */ /* 0x001fe20008410000 */
[----:B-----5:R-:W-:Y:S01]  /*20f0*/  FMUL.FTZ R29, R47, UR5 ;  /* 0x000000052f1d7c20 */ /* 0x020fe20008410000 */
[----:B------:R-:W0:Y:S01]  /*2100*/  SHFL.IDX PT, R35, R31, RZ, 0x1c1f ;  /* 0x001c1fff1f237589 */ /* 0x000e2200000e0000 */
[----:B------:R-:W-:Y:S01]  /*2110*/  FMUL.FTZ R48, R48, UR5 ;  /* 0x0000000530307c20 */ /* 0x000fe20008410000 */
[----:B------:R-:W-:-:S02]  /*2120*/  IMAD R32, R75, R32, 0x61 ;  /* 0x000000614b207424 */ /* 0x000fc400078e0220 */
[----:B------:R-:W-:Y:S01]  /*2130*/  FMUL.FTZ R49, R49, UR5 ;  /* 0x0000000531317c20 */ /* 0x000fe20008410000 */
        /* <DEDUP_REMOVED lines=22> */
[----:B------:R-:W-:Y:S01]  /*22a0*/  LOP3.LUT P1, RZ, R18, 0x80000, RZ, 0xc0, !PT ;  /* 0x0008000012ff7812 */ /* 0x000fe2000782c0ff */
[----:B------:R-:W-:Y:S01]  /*22b0*/  IMAD R33, R9, -0x2, R32 ;  /* 0xfffffffe09217824 */ /* 0x000fe200078e0220 */
[----:B------:R-:W-:Y:S01]  /*22c0*/  SYNCS.ARRIVE.TRANS64.RED.A1T0 RZ, [UR4], RZ ;  /* 0x000000ffffff79a7 */ /* 0x000fe20008100404 */
[--C-:B------:R-:W-:Y:S01]  /*22d0*/  IMAD R10, R75, -0x60, R22.reuse ;  /* 0xffffffa04b0a7824 */ /* 0x100fe200078e0216 */
[----:B------:R-:W1:Y:S01]  /*22e0*/  MUFU.TANH R3, R3 ;  /* 0x0000000300037308 */ /* 0x000e620000002400 */
[----:B------:R-:W-:Y:S01]  /*22f0*/  ULDC UR10, c[0x0][0x288] ;  /* 0x0000a200000a7ab9 */ /* 0x000fe20000000800 */
[----:B------:R-:W-:Y:S01]  /*2300*/  ULDC UR4, c[0x0][0x9dc] ;  /* 0x0002770000047ab9 */ /* 0x000fe20000000800 */
[----:B------:R-:W-:Y:S01]  /*2310*/  IADD3 R34, R33, -UR10, R22 ;  /* 0x8000000a21227c10 */ /* 0x000fe2000fffe016 */
[----:B------:R-:W-:Y:S01]  /*2320*/  ULOP3.LUT UR6, URZ, UR4, URZ, 0x33, !UPT ;  /* 0x000000043f067292 */ /* 0x000fe2000f8e333f */
[----:B------:R-:W-:-:S02]  /*2330*/  VIADD R30, R10, 0x60 ;  /* 0x000000600a1e7836 */ /* 0x000fc40000000000 */
[----:B------:R-:W-:Y:S01]  /*2340*/  ULDC UR4, c[0x0][0x9e0] ;  /* 0x0002780000047ab9 */ /* 0x000fe20000000800 */
[----:B------:R-:W2:Y:S01]  /*2350*/  MUFU.TANH R0, R0 ;  /* 0x0000000000007308 */ /* 0x000ea20000002400 */
[----:B------:R-:W-:Y:S02]  /*2360*/  IMAD R38, R9, -0x2, R30 ;  /* 0xfffffffe09267824 */ /* 0x000fe400078e021e */
[C---:B------:R-:W-:Y:S02]  /*2370*/  VIADD R39, R34.reuse, UR4 ;  /* 0x0000000422277c36 */ /* 0x040fe40008000000 */
[----:B------:R-:W-:Y:S02]  /*2380*/  VIADD R34, R34, UR6 ;  /* 0x0000000622227c36 */ /* 0x000fe40008000000 */
[----:B------:R-:W-:Y:S01]  /*2390*/  IMAD.U32 R10, RZ, RZ, UR6 ;  /* 0x00000006ff0a7e24 */ /* 0x000fe2000f8e00ff */
[----:B------:R-:W1:Y:S01]  /*23a0*/  MUFU.TANH R2, R2 ;  /* 0x0000000200027308 */ /* 0x000e620000002400 */
[----:B------:R-:W-:Y:S01]  /*23b0*/  VIADD R42, R32, 0xffffffff ;  /* 0xffffffff202a7836 */ /* 0x000fe20000000000 */
[----:B0-----:R-:W-:Y:S01]  /*23c0*/  VIADDMNMX R32, R35, R39, R38, PT ;  /* 0x0000002723207246 */ /* 0x001fe20003800126 */
[----:B------:R-:W-:-:S02]  /*23d0*/  VIADD R46, R33, 0xffffffff ;  /* 0xffffffff212e7836 */ /* 0x000fc40000000000 */
[----:B------:R-:W-:-:S03]  /*23e0*/  IMAD.IADD R33, R34, 0x1, R35 ;  /* 0x0000000122217824 */ /* 0x000fc600078e0223 */
[----:B------:R-:W0:Y:S08]  /*23f0*/  MUFU.TANH R6, R6 ;  /* 0x0000000600067308 */ /* 0x000e300000002400 */
        /* <DEDUP_REMOVED lines=38> */
[----:B------:R-:W0:Y:S01]  /*2660*/  MUFU.TANH R25, R25 ;  /* 0x0000001900197308 */ /* 0x000e220000002400 */
[----:B-1234-:R-:W-:Y:S05]  /*2670*/  @!P1 BRA `(.L_x_984) ;  /* 0x00000000005c9947 */ /* 0x01efea0003800000 */
[----:B------:R-:W-:Y:S01]  /*2680*/  IADD3 R35, R22, -UR10, R35 ;  /* 0x8000000a16237c10 */ /* 0x000fe2000fffe023 */
[----:B------:R-:W-:Y:S03]  /*2690*/  BSSY B0, `(.L_x_985) ;  /* 0x0000012000007945 */ /* 0x000fe60003800000 */
[----:B------:R-:W-:-:S13]  /*26a0*/  ISETP.GT.AND P1, PT, R35, -0x1, PT ;  /* 0xffffffff2300780c */ /* 0x000fda0003f24270 */
[----:B------:R-:W-:Y:S05]  /*26b0*/  @P1 BRA `(.L_x_986) ;  /* 0x0000000000241947 */ /* 0x000fea0003800000 */
[----:B------:R-:W-:Y:S01]  /*26c0*/  ULDC UR5, c[0x0][0x9e4] ;  /* 0x0002790000057ab9 */ /* 0x000fe20000000800 */
[----:B------:R-:W-:Y:S01]  /*26d0*/  LOP3.LUT R35, RZ, R35, RZ, 0x33, !PT ;  /* 0x00000023ff237212 */ /* 0x000fe200078e33ff */
[----:B------:R-:W-:-:S05]  /*26e0*/  IMAD.U32 R43, RZ, RZ, UR5 ;  /* 0x00000005ff2b7e24 */ /* 0x000fca000f8e00ff */
[----:B------:R-:W-:-:S13]  /*26f0*/  ISETP.NE.AND P1, PT, R43, 0x1, PT ;  /* 0x000000012b00780c */ /* 0x000fda0003f25270 */
[----:B------:R-:W1:Y:S02]  /*2700*/  @P1 LDC.64 R66, c[0x0][0x9e8] ;  /* 0x00027a00ff421b82 */ /* 0x000e640000000a00 */
[----:B-1----:R-:W-:-:S05]  /*2710*/  @P1 IMAD.HI.U32 R30, R35, R66, RZ ;  /* 0x00000042231e1227 */ /* 0x002fca00078e00ff */
[----:B------:R-:W-:-:S04]  /*2720*/  @P1 SHF.R.U32.HI R35, RZ, R67, R30 ;  /* 0x00000043ff231219 */ /* 0x000fc8000001161e */
[----:B------:R-:W-:Y:S01]  /*2730*/  LOP3.LUT R35, RZ, R35, RZ, 0x33, !PT ;  /* 0x00000023ff237212 */ /* 0x000fe200078e33ff */
[----:B------:R-:W-:Y:S06]  /*2740*/  BRA `(.L_x_987) ;  /* 0x0000000000187947 */ /* 0x000fec0003800000 */
.L_x_986:
[----:B------:R-:W-:Y:S02]  /*2750*/  ULDC UR5, c[0x0][0x9e4] ;  /* 0x0002790000057ab9 */ /* 0x000fe40000000800 */
[----:B------:R-:W-:-:S05]  /*2760*/  IMAD.U32 R43, RZ, RZ, UR5 ;  /* 0x00000005ff2b7e24 */ /* 0x000fca000f8e00ff */
[----:B------:R-:W-:-:S13]  /*2770*/  ISETP.NE.AND P1, PT, R43, 0x1, PT ;  /* 0x000000012b00780c */ /* 0x000fda0003f25270 */
[----:B------:R-:W1:Y:S02]  /*2780*/  @P1 LDC.64 R66, c[0x0][0x9e8] ;  /* 0x00027a00ff421b82 */ /* 0x000e640000000a00 */
[----:B-1----:R-:W-:-:S05]  /*2790*/  @P1 IMAD.HI.U32 R30, R35, R66, RZ ;  /* 0x00000042231e1227 */ /* 0x002fca00078e00ff */
[----:B------:R-:W-:-:S07]  /*27a0*/  @P1 SHF.R.U32.HI R35, RZ, R67, R30 ;  /* 0x00000043ff231219 */ /* 0x000fce000001161e */
.L_x_987:
[----:B------:R-:W-:Y:S05]  /*27b0*/  BSYNC B0 ;  /* 0x0000000000007941 */ /* 0x000fea0003800000 */
.L_x_985:
[----:B------:R-:W-:-:S05]  /*27c0*/  IMAD R35, R35, R43, R46 ;  /* 0x0000002b23237224 */ /* 0x000fca00078e022e */
[----:B------:R-:W-:Y:S02]  /*27d0*/  VIADDMNMX R32, R35, R43, R32, PT ;  /* 0x0000002b23207246 */ /* 0x000fe40003800120 */
[----:B------:R-:W-:-:S07]  /*27e0*/  VIMNMX R33, R33, R35, !PT ;  /* 0x0000002321217248 */ /* 0x000fce0007fe0100 */
.L_x_984:
[C---:B------:R-:W-:Y:S01]  /*27f0*/  ISETP.GE.AND P6, PT, R42.reuse, 0x9, PT ;  /* 0x000000092a00780c */ /* 0x040fe20003fc6270 */
[----:B------:R-:W1:Y:S01]  /*2800*/  SHFL.IDX PT, R31, R31, 0x1, 0x1c1f ;  /* 0x003c1f001f1f7f89 */ /* 0x000e6200000e0000 */
[----:B------:R-:W-:Y:S02]  /*2810*/  ISETP.GE.AND P1, PT, R42, 0x2, PT ;  /* 0x000000022a00780c */ /* 0x000fe40003f26270 */
[C---:B------:R-:W-:Y:S02]  /*2820*/  ISETP.GT.AND P2, PT, R33.reuse, 0x8, !P6 ;  /* 0x000000082100780c */ /* 0x040fe40007744270 */
[----:B------:R-:W-:Y:S02]  /*2830*/  ISETP.GT.AND P3, PT, R33, 0x1, !P1 ;  /* 0x000000012100780c */ /* 0x000fe40004f64270 */
[----:B------:R-:W-:Y:S02]  /*2840*/  ISETP.LT.OR P2, PT, R32, 0x9, P2 ;  /* 0x000000092000780c */ /* 0x000fe40001741670 */
[----:B------:R-:W-:-:S02]  /*2850*/  ISETP.GE.AND P4, PT, R42, 0xa, PT ;  /* 0x0000000a2a00780c */ /* 0x000fc40003f86270 */
[----:B------:R-:W-:Y:S02]  /*2860*/  FSEL R43, R80, -INF , !P2 ;  /* 0xff800000502b7808 */ /* 0x000fe40005000000 */
[C---:B------:R-:W-:Y:S02]  /*2870*/  ISETP.LT.OR P3, PT, R32.reuse, 0x2, P3 ;  /* 0x000000022000780c */ /* 0x040fe40001f61670 */
[----:B------:R-:W-:Y:S02]  /*2880*/  ISETP.GT.AND P2, PT, R33, 0x9, !P4 ;  /* 0x000000092100780c */ /* 0x000fe40006744270 */
[----:B------:R-:W-:Y:S02]  /*2890*/  FSEL R79, R79, -INF , !P3 ;  /* 0xff8000004f4f7808 */ /* 0x000fe40005800000 */
[----:B------:R-:W-:Y:S02]  /*28a0*/  ISETP.LT.OR P2, PT, R32, 0xa, P2 ;  /* 0x0000000a2000780c */ /* 0x000fe40001741670 */
[----:B------:R-:W-:-:S02]  /*28b0*/  ISETP.GE.AND P3, PT, R42, 0x11, PT ;  /* 0x000000112a00780c */ /* 0x000fc40003f66270 */
[----:B------:R-:W-:Y:S02]  /*28c0*/  FSEL R81, R81, -INF , !P2 ;  /* 0xff80000051517808 */ /* 0x000fe40005000000 */
[----:B------:R-:W-:Y:S02]  /*28d0*/  ISETP.GT.AND P2, PT, R33, 0x10, !P3 ;  /* 0x000000102100780c */ /* 0x000fe40005f44270 */
[----:B------:R-:W-:Y:S02]  /*28e0*/  P2R R70, PR, RZ, 0x8 ;  /* 0x00000008ff467803 */ /* 0x000fe40000000000 */
[----:B------:R-:W-:Y:S02]  /*28f0*/  ISETP.LT.OR P2, PT, R32, 0x11, P2 ;  /* 0x000000112000780c */ /* 0x000fe40001741670 */
[----:B------:R-:W-:Y:S02]  /*2900*/  ISETP.GE.AND P3, PT, R42, 0x12, PT ;  /* 0x000000122a00780c */ /* 0x000fe40003f66270 */
[----:B------:R-:W-:-:S02]  /*2910*/  FSEL R47, R82, -INF , !P2 ;  /* 0xff800000522f7808 */ /* 0x000fc40005000000 */
[----:B------:R-:W-:Y:S02]  /*2920*/  ISETP.GT.AND P2, PT, R33, 0x11, !P3 ;  /* 0x000000112100780c */ /* 0x000fe40005f44270 */
[----:B------:R-:W-:Y:S02]  /*2930*/  P2R R74, PR, RZ, 0x8 ;  /* 0x00000008ff4a7803 */ /* 0x000fe40000000000 */
[----:B------:R-:W-:Y:S02]  /*2940*/  ISETP.LT.OR P2, PT, R32, 0x12, P2 ;  /* 0x000000122000780c */ /* 0x000fe40001741670 */
[----:B------:R-:W-:Y:S02]  /*2950*/  ISETP.GE.AND P3, PT, R42, 0x19, PT ;  /* 0x000000192a00780c */ /* 0x000fe40003f66270 */
[----:B------:R-:W-:Y:S02]  /*2960*/  FSEL R83, R83, -INF , !P2 ;  /* 0xff80000053537808 */ /* 0x000fe40005000000 */
[----:B------:R-:W-:-:S02]  /*2970*/  ISETP.GT.AND P2, PT, R33, 0x18, !P3 ;  /* 0x000000182100780c */ /* 0x000fc40005f44270 */
[----:B------:R-:W-:Y:S02]  /*2980*/  P2R R76, PR, RZ, 0x8 ;  /* 0x00000008ff4c7803 */ /* 0x000fe40000000000 */
[----:B------:R-:W-:Y:S02]  /*2990*/  ISETP.LT.OR P2, PT, R32, 0x19, P2 ;  /* 0x000000192000780c */ /* 0x000fe40001741670 */
[----:B------:R-:W-:Y:S02]  /*29a0*/  ISETP.GE.AND P3, PT, R42, 0x1a, PT ;  /* 0x0000001a2a00780c */ /* 0x000fe40003f66270 */
[----:B0-----:R-:W-:Y:S02]  /*29b0*/  FSEL R63, R36, -INF , !P2 ;  /* 0xff800000243f7808 */ /* 0x001fe40005000000 */
[----:B------:R-:W-:Y:S02]  /*29c0*/  ISETP.GT.AND P2, PT, R33, 0x19, !P3 ;  /* 0x000000192100780c */ /* 0x000fe40005f44270 */
[----:B------:R-:W-:-:S02]  /*29d0*/  P2R R78, PR, RZ, 0x8 ;  /* 0x00000008ff4e7803 */ /* 0x000fc40000000000 */
[----:B------:R-:W-:Y:S02]  /*29e0*/  ISETP.LT.OR P2, PT, R32, 0x1a, P2 ;  /* 0x0000001a2000780c */ /* 0x000fe40001741670 */
[----:B------:R-:W-:Y:S02]  /*29f0*/  ISETP.GE.AND P3, PT, R42, 0x21, PT ;  /* 0x000000212a00780c */ /* 0x000fe40003f66270 */
[----:B------:R-:W-:Y:S02]  /*2a00*/  FSEL R67, R37, -INF , !P2 ;  /* 0xff80000025437808 */ /* 0x000fe40005000000 */
[----:B------:R-:W-:Y:S02]  /*2a10*/  ISETP.GT.AND P2, PT, R33, 0x20, !P3 ;  /* 0x000000202100780c */ /* 0x000fe40005f44270 */
[----:B------:R-:W-:Y:S02]  /*2a20*/  P2R R37, PR, RZ, 0x8 ;  /* 0x00000008ff257803 */ /* 0x000fe40000000000 */
[----:B------:R-:W-:-:S02]  /*2a30*/  ISETP.LT.OR P2, PT, R32, 0x21, P2 ;  /* 0x000000212000780c */ /* 0x000fc40001741670 */
[----:B------:R-:W-:Y:S02]  /*2a40*/  ISETP.GE.AND P3, PT, R42, 0x22, PT ;  /* 0x000000222a00780c */ /* 0x000fe40003f66270 */
[----:B------:R-:W-:Y:S02]  /*2a50*/  FSEL R71, R40, -INF , !P2 ;  /* 0xff80000028477808 */ /* 0x000fe40005000000 */
[----:B------:R-:W-:Y:S02]  /*2a60*/  ISETP.GT.AND P2, PT, R33, 0x21, !P3 ;  /* 0x000000212100780c */ /* 0x000fe40005f44270 */
[----:B------:R-:W-:Y:S02]  /*2a70*/  P2R R80, PR, RZ, 0x8 ;  /* 0x00000008ff507803 */ /* 0x000fe40000000000 */
        /* <DEDUP_REMOVED lines=17> */
[----:B------:R-:W-:Y:S02]  /*2b90*/  FSEL R85, R48, -INF , !P2 ;  /* 0xff80000030557808 */ /* 0x000fe40005000000 */
        /* <DEDUP_REMOVED lines=38> */
[----:B------:R-:W-:Y:S02]  /*2e00*/  P2R R66, PR, RZ, 0x10 ;  /* 0x00000010ff427803 */ /* 0x000fe40000000000 */
[----:B------:R-:W-:Y:S02]  /*2e10*/  FSEL R93, R64, -INF , !P2 ;  /* 0xff800000405d7808 */ /* 0x000fe40005000000 */
[----:B------:R-:W-:-:S04]  /*2e20*/  ISETP.GE.AND P2, PT, R42, 0x52, PT ;  /* 0x000000522a00780c */ /* 0x000fc80003f46270 */
[----:B------:R-:W-:-:S04]  /*2e30*/  ISETP.GT.AND P3, PT, R33, 0x51, !P2 ;  /* 0x000000512100780c */ /* 0x000fc80005764270 */
[----:B------:R-:W-:-:S04]  /*2e40*/  ISETP.LT.OR P3, PT, R32, 0x52, P3 ;  /* 0x000000522000780c */ /* 0x000fc80001f61670 */
[----:B------:R-:W-:Y:S02]  /*2e50*/  FSEL R65, R65, -INF , !P3 ;  /* 0xff80000041417808 */ /* 0x000fe40005800000 */
[----:B------:R-:W-:-:S04]  /*2e60*/  ISETP.GE.AND P3, PT, R42, 0x59, PT ;  /* 0x000000592a00780c */ /* 0x000fc80003f66270 */
[----:B------:R-:W-:-:S04]  /*2e70*/  ISETP.GT.AND P4, PT, R33, 0x58, !P3 ;  /* 0x000000582100780c */ /* 0x000fc80005f84270 */
[----:B------:R-:W-:-:S04]  /*2e80*/  ISETP.LT.OR P4, PT, R32, 0x59, P4 ;  /* 0x000000592000780c */ /* 0x000fc80002781670 */
[----:B------:R-:W-:Y:S02]  /*2e90*/  FSEL R30, R68, -INF , !P4 ;  /* 0xff800000441e7808 */ /* 0x000fe40006000000 */
[----:B------:R-:W-:-:S04]  /*2ea0*/  ISETP.GE.AND P4, PT, R42, 0x1, PT ;  /* 0x000000012a00780c */ /* 0x000fc80003f86270 */
[----:B------:R-:W-:-:S04]  /*2eb0*/  ISETP.GT.AND P5, PT, R33, RZ, !P4 ;  /* 0x000000ff2100720c */ /* 0x000fc800067a4270 */
[----:B------:R-:W-:-:S04]  /*2ec0*/  ISETP.LT.OR P5, PT, R32, 0x1, P5 ;  /* 0x000000012000780c */ /* 0x000fc80002fa1670 */
[----:B------:R-:W-:Y:S02]  /*2ed0*/  FSEL R35, R3, -INF , !P5 ;  /* 0xff80000003237808 */ /* 0x000fe40006800000 */
[----:B------:R-:W-:Y:S02]  /*2ee0*/  ISETP.GE.AND P5, PT, R42, 0x5a, PT ;  /* 0x0000005a2a00780c */ /* 0x000fe40003fa6270 */
[----:B-1----:R-:W-:Y:S02]  /*2ef0*/  VIADDMNMX R3, R31, R39, R38, PT ;  /* 0x000000271f037246 */ /* 0x002fe40003800126 */
[----:B------:R-:W-:Y:S02]  /*2f00*/  P2R R68, PR, RZ, 0x20 ;  /* 0x00000020ff447803 */ /* 0x000fe40000000000 */
[----:B------:R-:W-:-:S04]  /*2f10*/  ISETP.GT.AND P5, PT, R33, 0x59, !P5 ;  /* 0x000000592100780c */ /* 0x000fc80006fa4270 */
[----:B------:R-:W-:Y:S01]  /*2f20*/  ISETP.LT.OR P5, PT, R32, 0x5a, P5 ;  /* 0x0000005a2000780c */ /* 0x000fe20002fa1670 */
[----:B------:R-:W-:-:S03]  /*2f30*/  IMAD.IADD R32, R34, 0x1, R31 ;  /* 0x0000000122207824 */ /* 0x000fc600078e021f */
[----:B------:R-:W-:Y:S02]  /*2f40*/  FSEL R69, R69, -INF , !P5 ;  /* 0xff80000045457808 */ /* 0x000fe40006800000 */
[----:B------:R-:W-:-:S13]  /*2f50*/  LOP3.LUT P5, RZ, R18, 0x80000, RZ, 0xc0, !PT ;  /* 0x0008000012ff7812 */ /* 0x000fda00078ac0ff */
[----:B------:R-:W-:Y:S05]  /*2f60*/  @!P5 BRA `(.L_x_988) ;  /* 0x00000000005cd947 */ /* 0x000fea0003800000 */
        /* <DEDUP_REMOVED lines=8> */
[----:B------:R-:W0:Y:S02]  /*2ff0*/  @P5 LDC.64 R38, c[0x0][0x9e8] ;  /* 0x00027a00ff265b82 */ /* 0x000e240000000a00 */
[----:B0-----:R-:W-:-:S05]  /*3000*/  @P5 IMAD.HI.U32 R34, R31, R38, RZ ;  /* 0x000000261f225227 */ /* 0x001fca00078e00ff */
[----:B------:R-:W-:-:S04]  /*3010*/  @P5 SHF.R.U32.HI R31, RZ, R39, R34 ;  /* 0x00000027ff1f5219 */ /* 0x000fc80000011622 */
[----:B------:R-:W-:Y:S01]  /*3020*/  LOP3.LUT R31, RZ, R31, RZ, 0x33, !PT ;  /* 0x0000001fff1f7212 */ /* 0x000fe200078e33ff */
[----:B------:R-:W-:Y:S06]  /*3030*/  BRA `(.L_x_991) ;  /* 0x0000000000187947 */ /* 0x000fec0003800000 */
.L_x_990:
[----:B------:R-:W-:Y:S02]  /*3040*/  ULDC UR5, c[0x0][0x9e4] ;  /* 0x0002790000057ab9 */ /* 0x000fe40000000800 */
[----:B------:R-:W-:-:S05]  /*3050*/  IMAD.U32 R36, RZ, RZ, UR5 ;  /* 0x00000005ff247e24 */ /* 0x000fca000f8e00ff */
[----:B------:R-:W-:-:S13]  /*3060*/  ISETP.NE.AND P5, PT, R36, 0x1, PT ;  /* 0x000000012400780c */ /* 0x000fda0003fa5270 */
[----:B------:R-:W0:Y:S02]  /*3070*/  @P5 LDC.64 R38, c[0x0][0x9e8] ;  /* 0x00027a00ff265b82 */ /* 0x000e240000000a00 */
[----:B0-----:R-:W-:-:S05]  /*3080*/  @P5 IMAD.HI.U32 R34, R31, R38, RZ ;  /* 0x000000261f225227 */ /* 0x001fca00078e00ff */
[----:B------:R-:W-:-:S07]  /*3090*/  @P5 SHF.R.U32.HI R31, RZ, R39, R34 ;  /* 0x00000027ff1f5219 */ /* 0x000fce0000011622 */
.L_x_991:
[----:B------:R-:W-:Y:S05]  /*30a0*/  BSYNC B0 ;  /* 0x0000000000007941 */ /* 0x000fea0003800000 */
.L_x_989:
[----:B------:R-:W-:-:S05]  /*30b0*/  IMAD R31, R31, R36, R46 ;  /* 0x000000241f1f7224 */ /* 0x000fca00078e022e */
[----:B------:R-:W-:Y:S02]  /*30c0*/  VIADDMNMX R3, R31, R36, R3, PT ;  /* 0x000000241f037246 */ /* 0x000fe40003800103 */
[----:B------:R-:W-:-:S07]  /*30d0*/  VIMNMX R32, R32, R31, !PT ;  /* 0x0000001f20207248 */ /* 0x000fce0007fe0100 */
.L_x_988:
[C---:B------:R-:W-:Y:S01]  /*30e0*/  ISETP.GT.AND P1, PT, R32.reuse, 0x1, !P1 ;  /* 0x000000012000780c */ /* 0x040fe20004f24270 */
[----:B------:R-:W-:Y:S01]  /*30f0*/  ULDC UR5, c[0x0][0x988] ;  /* 0x0002620000057ab9 */ /* 0x000fe20000000800 */
[----:B------:R-:W-:Y:S02]  /*3100*/  ISETP.GT.AND P6, PT, R32, 0x8, !P6 ;  /* 0x000000082000780c */ /* 0x000fe400077c4270 */
[C---:B------:R-:W-:Y:S02]  /*3110*/  ISETP.LT.OR P1, PT, R3.reuse, 0x2, P1 ;  /* 0x000000020300780c */ /* 0x040fe40000f21670 */
[----:B------:R-:W-:Y:S02]  /*3120*/  ISETP.LT.OR P6, PT, R3, 0x9, P6 ;  /* 0x000000090300780c */ /* 0x000fe400037c1670 */
[----:B------:R-:W-:Y:S02]  /*3130*/  FSEL R31, R2, -INF , !P1 ;  /* 0xff800000021f7808 */ /* 0x000fe40004800000 */
[----:B------:R-:W-:-:S02]  /*3140*/  ISETP.NE.AND P1, PT, R66, RZ, PT ;  /* 0x000000ff4200720c */ /* 0x000fc40003f25270 */
[----:B------:R-:W-:Y:S02]  /*3150*/  FSEL R34, R6, -INF , !P6 ;  /* 0xff80000006227808 */ /* 0x000fe40007000000 */
[----:B------:R-:W-:Y:S02]  /*3160*/  ISETP.GT.AND P1, PT, R32, 0x9, !P1 ;  /* 0x000000092000780c */ /* 0x000fe40004f24270 */
[----:B------:R-:W-:Y:S02]  /*3170*/  ISETP.NE.AND P6, PT, R76, RZ, PT ;  /* 0x000000ff4c00720c */ /* 0x000fe40003fc5270 */
[----:B------:R-:W-:Y:S02]  /*3180*/  ISETP.LT.OR P1, PT, R3, 0xa, P1 ;  /* 0x0000000a0300780c */ /* 0x000fe40000f21670 */
[----:B------:R-:W-:Y:S02]  /*3190*/  ISETP.NE.AND P5, PT, R78, RZ, PT ;  /* 0x000000ff4e00720c */ /* 0x000fe40003fa5270 */
[----:B------:R-:W-:-:S02]  /*31a0*/  FSEL R36, R7, -INF , !P1 ;  /* 0xff80000007247808 */ /* 0x000fc40004800000 */
[----:B------:R-:W-:Y:S02]  /*31b0*/  ISETP.NE.AND P1, PT, R70, RZ, PT ;  /* 0x000000ff4600720c */ /* 0x000fe40003f25270 */
[----:B------:R-:W-:Y:S02]  /*31c0*/  FMNMX.FTZ R7, R35, R79, !PT ;  /* 0x0000004f23077209 */ /* 0x000fe40007810000 */
[----:B------:R-:W-:Y:S02]  /*31d0*/  ISETP.GT.AND P1, PT, R32, 0x10, !P1 ;  /* 0x000000102000780c */ /* 0x000fe40004f24270 */
[----:B------:R-:W-:Y:S02]  /*31e0*/  FMNMX.FTZ R7, R43, R7, !PT ;  /* 0x000000072b077209 */ /* 0x000fe40007810000 */
[----:B------:R-:W-:Y:S02]  /*31f0*/  ISETP.LT.OR P1, PT, R3, 0x11, P1 ;  /* 0x000000110300780c */ /* 0x000fe40000f21670 */
[----:B------:R-:W-:-:S02]  /*3200*/  FMNMX.FTZ R7, R81, R7, !PT ;  /* 0x0000000751077209 */ /* 0x000fc40007810000 */
[----:B------:R-:W-:Y:S01]  /*3210*/  FSEL R38, R11, -INF , !P1 ;  /* 0xff8000000b267808 */ /* 0x000fe20004800000 */
[----:B------:R-:W-:Y:S01]  /*3220*/  IMAD.U32 R11, RZ, RZ, UR5 ;  /* 0x00000005ff0b7e24 */ /* 0x000fe2000f8e00ff */
[----:B------:R-:W-:Y:S02]  /*3230*/  ISETP.NE.AND P1, PT, R74, RZ, PT ;  /* 0x000000ff4a00720c */ /* 0x000fe40003f25270 */
[----:B------:R-:W-:Y:S02]  /*3240*/  FMNMX.FTZ R7, R47, R7, !PT ;  /* 0x000000072f077209 */ /* 0x000fe40007810000 */
[----:B------:R-:W-:Y:S02]  /*3250*/  ISETP.GT.AND P1, PT, R32, 0x11, !P1 ;  /* 0x000000112000780c */ /* 0x000fe40004f24270 */
[----:B------:R-:W-:Y:S02]  /*3260*/  FMNMX.FTZ R7, R83, R7, !PT ;  /* 0x0000000753077209 */ /* 0x000fe40007810000 */
[----:B------:R-:W-:-:S02]  /*3270*/  ISETP.LT.OR P1, PT, R3, 0x12, P1 ;  /* 0x000000120300780c */ /* 0x000fc40000f21670 */
[----:B------:R-:W-:Y:S02]  /*3280*/  FMNMX.FTZ R7, R63, R7, !PT ;  /* 0x000000073f077209 */ /* 0x000fe40007810000 */
[----:B------:R-:W-:Y:S02]  /*3290*/  FSEL R40, R12, -INF , !P1 ;  /* 0xff8000000c287808 */ /* 0x000fe40004800000 */
[----:B------:R-:W-:Y:S02]  /*32a0*/  ISETP.GT.AND P1, PT, R32, 0x18, !P6 ;  /* 0x000000182000780c */ /* 0x000fe40007724270 */
[----:B------:R-:W-:Y:S02]  /*32b0*/  FMNMX.FTZ R7, R67, R7, !PT ;  /* 0x0000000743077209 */ /* 0x000fe40007810000 */
[----:B------:R-:W-:Y:S02]  /*32c0*/  ISETP.LT.OR P1, PT, R3, 0x19, P1 ;  /* 0x000000190300780c */ /* 0x000fe40000f21670 */
[----:B------:R-:W-:-:S02]  /*32d0*/  FMNMX.FTZ R7, R71, R7, !PT ;  /* 0x0000000747077209 */ /* 0x000fc40007810000 */
[----:B------:R-:W-:Y:S02]  /*32e0*/  FSEL R42, R15, -INF , !P1 ;  /* 0xff8000000f2a7808 */ /* 0x000fe40004800000 */
[----:B------:R-:W-:Y:S02]  /*32f0*/  ISETP.GT.AND P1, PT, R32, 0x19, !P5 ;  /* 0x000000192000780c */ /* 0x000fe40006f24270 */
[----:B------:R-:W-:Y:S02]  /*3300*/  FMNMX.FTZ R7, R41, R7, !PT ;  /* 0x0000000729077209 */ /* 0x000fe40007810000 */
[----:B------:R-:W-:Y:S02]  /*3310*/  ISETP.LT.OR P1, PT, R3, 0x1a, P1 ;  /* 0x0000001a0300780c */ /* 0x000fe40000f21670 */
[----:B------:R-:W-:Y:S02]  /*3320*/  FMNMX.FTZ R7, R77, R7, !PT ;  /* 0x000000074d077209 */ /* 0x000fe40007810000 */
[----:B------:R-:W-:-:S02]  /*3330*/  FSEL R20, R20, -INF , !P1 ;  /* 0xff80000014147808 */ /* 0x000fc40004800000 */
[----:B------:R-:W-:Y:S02]  /*3340*/  ISETP.NE.AND P1, PT, R37, RZ, PT ;  /* 0x000000ff2500720c */ /* 0x000fe40003f25270 */
[----:B------:R-:W-:Y:S02]  /*3350*/  FMNMX.FTZ R7, R45, R7, !PT ;  /* 0x000000072d077209 */ /* 0x000fe40007810000 */
[----:B------:R-:W-:Y:S02]  /*3360*/  ISETP.GT.AND P1, PT, R32, 0x20, !P1 ;  /* 0x000000202000780c */ /* 0x000fe40004f24270 */
[----:B------:R-:W-:Y:S02]  /*3370*/  ISETP.NE.AND P6, PT, R44, RZ, PT ;  /* 0x000000ff2c00720c */ /* 0x000fe40003fc5270 */
[----:B------:R-:W-:Y:S02]  /*3380*/  ISETP.LT.OR P1, PT, R3, 0x21, P1 ;  /* 0x000000210300780c */ /* 0x000fe40000f21670 */
[----:B------:R-:W-:-:S02]  /*3390*/  FMNMX.FTZ R7, R85, R7, !PT ;  /* 0x0000000755077209 */ /* 0x000fc40007810000 */
[----:B------:R-:W-:Y:S02]  /*33a0*/  FSEL R44, R21, -INF , !P1 ;  /* 0xff800000152c7808 */ /* 0x000fe40004800000 */
[----:B------:R-:W-:Y:S02]  /*33b0*/  ISETP.NE.AND P1, PT, R80, RZ, PT ;  /* 0x000000ff5000720c */ /* 0x000fe40003f25270 */
[----:B------:R-:W-:Y:S02]  /*33c0*/  FMNMX.FTZ R7, R49, R7, !PT ;  /* 0x0000000731077209 */ /* 0x000fe40007810000 */
[----:B------:R-:W-:Y:S02]  /*33d0*/  ISETP.GT.AND P1, PT, R32, 0x21, !P1 ;  /* 0x000000212000780c */ /* 0x000fe40004f24270 */
[----:B------:R-:W-:Y:S02]  /*33e0*/  FMNMX.FTZ R7, R87, R7, !PT ;  /* 0x0000000757077209 */ /* 0x000fe40007810000 */
[----:B------:R-:W-:-:S02]  /*33f0*/  ISETP.LT.OR P1, PT, R3, 0x22, P1 ;  /* 0x000000220300780c */ /* 0x000fc40000f21670 */
[----:B------:R-:W-:Y:S02]  /*3400*/  FMNMX.FTZ R7, R53, R7, !PT ;  /* 0x0000000735077209 */ /* 0x000fe40007810000 */
[----:B------:R-:W-:Y:S02]  /*3410*/  FSEL R24, R24, -INF , !P1 ;  /* 0xff80000018187808 */ /* 0x000fe40004800000 */
[----:B------:R-:W-:Y:S02]  /*3420*/  ISETP.NE.AND P1, PT, R82, RZ, PT ;  /* 0x000000ff5200720c */ /* 0x000fe40003f25270 */
[----:B------:R-:W-:Y:S02]  /*3430*/  FMNMX.FTZ R7, R89, R7, !PT ;  /* 0x0000000759077209 */ /* 0x000fe40007810000 */
[----:B------:R-:W-:Y:S02]  /*3440*/  ISETP.GT.AND P1, PT, R32, 0x28, !P1 ;  /* 0x000000282000780c */ /* 0x000fe40004f24270 */
[----:B------:R-:W-:-:S02]  /*3450*/  FMNMX.FTZ R7, R57, R7, !PT ;  /* 0x0000000739077209 */ /* 0x000fc40007810000 */
[----:B------:R-:W-:Y:S02]  /*3460*/  ISETP.LT.OR P1, PT, R3, 0x29, P1 ;  /* 0x000000290300780c */ /* 0x000fe40000f21670 */
[----:B------:R-:W-:Y:S02]  /*3470*/  FMNMX.FTZ R7, R91, R7, !PT ;  /* 0x000000075b077209 */ /* 0x000fe40007810000 */
[----:B------:R-:W-:Y:S02]  /*3480*/  FSEL R28, R28, -INF , !P1 ;  /* 0xff8000001c1c7808 */ /* 0x000fe40004800000 */
[----:B------:R-:W-:Y:S02]  /*3490*/  ISETP.NE.AND P1, PT, R84, RZ, PT ;  /* 0x000000ff5400720c */ /* 0x000fe40003f25270 */
[----:B------:R-:W-:Y:S02]  /*34a0*/  FMNMX.FTZ R7, R61, R7, !PT ;  /* 0x000000073d077209 */ /* 0x000fe40007810000 */
[----:B------:R-:W-:-:S02]  /*34b0*/  ISETP.GT.AND P1, PT, R32, 0x29, !P1 ;  /* 0x000000292000780c */ /* 0x000fc40004f24270 */
[----:B------:R-:W-:Y:S02]  /*34c0*/  FMNMX.FTZ R7, R93, R7, !PT ;  /* 0x000000075d077209 */ /* 0x000fe40007810000 */
[----:B------:R-:W-:Y:S02]  /*34d0*/  ISETP.LT.OR P1, PT, R3, 0x2a, P1 ;  /* 0x0000002a0300780c */ /* 0x000fe40000f21670 */
[----:B------:R-:W-:Y:S02]  /*34e0*/  FMNMX.FTZ R7, R65, R7, !PT ;  /* 0x0000000741077209 */ /* 0x000fe40007810000 */
[----:B------:R-:W-:Y:S02]  /*34f0*/  FSEL R46, R29, -INF , !P1 ;  /* 0xff8000001d2e7808 */ /* 0x000fe40004800000 */
[----:B------:R-:W-:Y:S02]  /*3500*/  FMNMX.FTZ R7, R30, R7, !PT ;  /* 0x000000071e077209 */ /* 0x000fe40007810000 */
[----:B------:R-:W-:-:S02]  /*3510*/  ISETP.NE.AND P1, PT, R86, RZ, PT ;  /* 0x000000ff5600720c */ /* 0x000fc40003f25270 */
[----:B------:R-:W-:Y:S02]  /*3520*/  FMNMX.FTZ R7, R69, R7, !PT ;  /* 0x0000000745077209 */ /* 0x000fe40007810000 */
[----:B------:R-:W-:Y:S02]  /*3530*/  ISETP.GT.AND P1, PT, R32, 0x30, !P1 ;  /* 0x000000302000780c */ /* 0x000fe40004f24270 */
[----:B------:R-:W-:Y:S01]  /*3540*/  ISETP.NE.AND P5, PT, R48, RZ, PT ;  /* 0x000000ff3000720c */ /* 0x000fe20003fa5270 */
[----:B------:R-:W0:Y:S01]  /*3550*/  SHFL.BFLY PT, R12, R7, 0x2, 0x1f ;  /* 0x0c401f00070c7f89 */ /* 0x000e2200000e0000 */
[----:B------:R-:W-:Y:S02]  /*3560*/  ISETP.LT.OR P1, PT, R3, 0x31, P1 ;  /* 0x000000310300780c */ /* 0x000fe40000f21670 */
[----:B------:R-:W-:Y:S02]  /*3570*/  ISETP.GT.AND P4, PT, R32, RZ, !P4 ;  /* 0x000000ff2000720c */ /* 0x000fe40006784270 */
[----:B------:R-:W-:-:S02]  /*3580*/  FSEL R48, R50, -INF , !P1 ;  /* 0xff80000032307808 */ /* 0x000fc40004800000 */
[----:B------:R-:W-:Y:S02]  /*3590*/  ISETP.NE.AND P1, PT, R88, RZ, PT ;  /* 0x000000ff5800720c */ /* 0x000fe40003f25270 */
[C---:B------:R-:W-:Y:S02]  /*35a0*/  ISETP.LT.OR P4, PT, R3.reuse, 0x1, P4 ;  /* 0x000000010300780c */ /* 0x040fe40002781670 */
[----:B------:R-:W-:Y:S02]  /*35b0*/  ISETP.GT.AND P1, PT, R32, 0x31, !P1 ;  /* 0x000000312000780c */ /* 0x000fe40004f24270 */
[----:B------:R-:W-:Y:S02]  /*35c0*/  FSEL R0, R0, -INF , !P4 ;  /* 0xff80000000007808 */ /* 0x000fe40006000000 */
[----:B------:R-:W-:Y:S02]  /*35d0*/  ISETP.LT.OR P1, PT, R3, 0x32, P1 ;  /* 0x000000320300780c */ /* 0x000fe40000f21670 */
[----:B------:R-:W-:-:S02]  /*35e0*/  ISETP.GT.AND P2, PT, R32, 0x51, !P2 ;  /* 0x000000512000780c */ /* 0x000fc40005744270 */
[----:B------:R-:W-:Y:S02]  /*35f0*/  FSEL R50, R51, -INF , !P1 ;  /* 0xff80000033327808 */ /* 0x000fe40004800000 */
[----:B------:R-:W-:Y:S02]  /*3600*/  ISETP.NE.AND P1, PT, R90, RZ, PT ;  /* 0x000000ff5a00720c */ /* 0x000fe40003f25270 */
[C---:B------:R-:W-:Y:S02]  /*3610*/  ISETP.GT.AND P3, PT, R32.reuse, 0x58, !P3 ;  /* 0x000000582000780c */ /* 0x040fe40005f64270 */
[----:B------:R-:W-:Y:S02]  /*3620*/  ISETP.GT.AND P1, PT, R32, 0x38, !P1 ;  /* 0x000000382000780c */ /* 0x000fe40004f24270 */
[----:B0-----:R-:W-:Y:S02]  /*3630*/  FMNMX.FTZ R15, R7, R12, !PT ;  /* 0x0000000c070f7209 */ /* 0x001fe40007810000 */
[----:B------:R-:W-:-:S02]  /*3640*/  FMNMX.FTZ R7, R0, R31, !PT ;  /* 0x0000001f00077209 */ /* 0x000fc40007810000 */
[----:B------:R-:W-:Y:S01]  /*3650*/  ISETP.LT.OR P1, PT, R3, 0x39, P1 ;  /* 0x000000390300780c */ /* 0x000fe20000f21670 */
[----:B------:R-:W0:Y:S01]  /*3660*/  SHFL.BFLY PT, R12, R15, 0x1, 0x1f ;  /* 0x0c201f000f0c7f89 */ /* 0x000e2200000e0000 */
        /* <DEDUP_REMOVED lines=9> */
[----:B------:R-:W-:Y:S02]  /*3700*/  ISETP.NE.AND P1, PT, R94, RZ, PT ;  /* 0x000000ff5e00720c */ /* 0x000fe40003f25270 */
[----:B------:R-:W-:-:S02]  /*3710*/  FMNMX.FTZ R7, R42, R7, !PT ;  /* 0x000000072a077209 */ /* 0x000fc40007810000 */
[----:B------:R-:W-:Y:S02]  /*3720*/  ISETP.GT.AND P1, PT, R32, 0x40, !P1 ;  /* 0x000000402000780c */ /* 0x000fe40004f24270 */
[----:B------:R-:W-:Y:S02]  /*3730*/  FMNMX.FTZ R7, R20, R7, !PT ;  /* 0x0000000714077209 */ /* 0x000fe40007810000 */
[----:B------:R-:W-:Y:S02]  /*3740*/  ISETP.LT.OR P1, PT, R3, 0x41, P1 ;  /* 0x000000410300780c */ /* 0x000fe40000f21670 */
[----:B------:R-:W-:Y:S02]  /*3750*/  FMNMX.FTZ R7, R44, R7, !PT ;  /* 0x000000072c077209 */ /* 0x000fe40007810000 */
[----:B------:R-:W-:Y:S02]  /*3760*/  FSEL R56, R58, -INF , !P1 ;  /* 0xff8000003a387808 */ /* 0x000fe40004800000 */
[----:B------:R-:W-:-:S02]  /*3770*/  ISETP.GT.AND P1, PT, R32, 0x41, !P6 ;  /* 0x000000412000780c */ /* 0x000fc40007724270 */
[----:B------:R-:W-:Y:S02]  /*3780*/  FMNMX.FTZ R7, R24, R7, !PT ;  /* 0x0000000718077209 */ /* 0x000fe40007810000 */
[----:B------:R-:W-:Y:S02]  /*3790*/  ISETP.LT.OR P1, PT, R3, 0x42, P1 ;  /* 0x000000420300780c */ /* 0x000fe40000f21670 */
[----:B------:R-:W-:Y:S02]  /*37a0*/  FMNMX.FTZ R7, R28, R7, !PT ;  /* 0x000000071c077209 */ /* 0x000fe40007810000 */
[----:B------:R-:W-:Y:S02]  /*37b0*/  FSEL R6, R59, -INF , !P1 ;  /* 0xff8000003b067808 */ /* 0x000fe40004800000 */
[----:B------:R-:W-:Y:S02]  /*37c0*/  FMNMX.FTZ R7, R46, R7, !PT ;  /* 0x000000072e077209 */ /* 0x000fe40007810000 */
[----:B------:R-:W-:-:S02]  /*37d0*/  ISETP.GT.AND P1, PT, R32, 0x48, !P5 ;  /* 0x000000482000780c */ /* 0x000fc40006f24270 */
[----:B0-----:R-:W-:Y:S02]  /*37e0*/  FMNMX.FTZ R12, R15, R12, !PT ;  /* 0x0000000c0f0c7209 */ /* 0x001fe40007810000 */
[----:B------:R-:W-:Y:S02]  /*37f0*/  FMNMX.FTZ R7, R48, R7, !PT ;  /* 0x0000000730077209 */ /* 0x000fe40007810000 */
[----:B------:R-:W-:Y:S01]  /*3800*/  ISETP.LT.OR P1, PT, R3, 0x49, P1 ;  /* 0x000000490300780c */ /* 0x000fe20000f21670 */
[----:B------:R-:W-:Y:S01]  /*3810*/  FMUL.FTZ R21, R12, R11 ;  /* 0x0000000b0c157220 */ /* 0x000fe20000410000 */
[----:B------:R-:W-:Y:S02]  /*3820*/  FMNMX.FTZ R7, R50, R7, !PT ;  /* 0x0000000732077209 */ /* 0x000fe40007810000 */
[----:B------:R-:W-:Y:S02]  /*3830*/  FSEL R2, R62, -INF , !P1 ;  /* 0xff8000003e027808 */ /* 0x000fe40004800000 */
[----:B------:R-:W-:-:S02]  /*3840*/  FSETP.NEU.FTZ.AND P1, PT, R12, -INF , PT ;  /* 0xff8000000c00780b */ /* 0x000fc40003f3d000 */
[----:B------:R-:W-:Y:S02]  /*3850*/  ISETP.NE.AND P5, PT, R60, RZ, PT ;  /* 0x000000ff3c00720c */ /* 0x000fe40003fa5270 */
[----:B------:R-:W-:Y:S02]  /*3860*/  FMNMX.FTZ R7, R52, R7, !PT ;  /* 0x0000000734077209 */ /* 0x000fe40007810000 */
[----:B------:R-:W-:Y:S02]  /*3870*/  FSEL R64, R21, RZ, P1 ;  /* 0x000000ff15407208 */ /* 0x000fe40000800000 */
[----:B------:R-:W-:Y:S02]  /*3880*/  ISETP.GT.AND P1, PT, R32, 0x49, !P5 ;  /* 0x000000492000780c */ /* 0x000fe40006f24270 */
[----:B------:R-:W-:Y:S01]  /*3890*/  FMNMX.FTZ R7, R54, R7, !PT ;  /* 0x0000000736077209 */ /* 0x000fe20007810000 */
[-CC-:B------:R-:W-:Y:S01]  /*38a0*/  FFMA.FTZ R15, R35, R11.reuse, -R64.reuse ;  /* 0x0000000b230f7223 */ /* 0x180fe20000010840 */
[----:B------:R-:W-:Y:S01]  /*38b0*/  ISETP.LT.OR P1, PT, R3, 0x4a, P1 ;  /* 0x0000004a0300780c */ /* 0x000fe20000f21670 */
[-CC-:B------:R-:W-:Y:S01]  /*38c0*/  FFMA.FTZ R21, R79, R11.reuse, -R64.reuse ;  /* 0x0000000b4f157223 */ /* 0x180fe20000010840 */
[----:B------:R-:W-:Y:S01]  /*38d0*/  ISETP.NE.AND P6, PT, R95, RZ, PT ;  /* 0x000000ff5f00720c */ /* 0x000fe20003fc5270 */
[--C-:B------:R-:W-:Y:S01]  /*38e0*/  FFMA.FTZ R29, R43, R11, -R64.reuse ;  /* 0x0000000b2b1d7223 */ /* 0x100fe20000010840 */
[----:B------:R-:W-:Y:S01]  /*38f0*/  FMNMX.FTZ R7, R56, R7, !PT ;  /* 0x0000000738077209 */ /* 0x000fe20007810000 */
[----:B------:R-:W-:Y:S01]  /*3900*/  MUFU.EX2 R15, R15 ;  /* 0x0000000f000f7308 */ /* 0x000fe20000000800 */
[----:B------:R-:W-:Y:S01]  /*3910*/  FSEL R26, R26, -INF , !P1 ;  /* 0xff8000001a1a7808 */ /* 0x000fe20004800000 */
[-CC-:B------:R-:W-:Y:S01]  /*3920*/  FFMA.FTZ R33, R81, R11.reuse, -R64.reuse ;  /* 0x0000000b51217223 */ /* 0x180fe20000010840 */
[----:B------:R-:W-:Y:S01]  /*3930*/  ISETP.GT.AND P1, PT, R32, 0x50, !P6 ;  /* 0x000000502000780c */ /* 0x000fe20007724270 */
[--C-:B------:R-:W-:Y:S01]  /*3940*/  FFMA.FTZ R35, R47, R11, -R64.reuse ;  /* 0x0000000b2f237223 */ /* 0x100fe20000010840 */
[----:B------:R-:W-:Y:S01]  /*3950*/  FMNMX.FTZ R7, R6, R7, !PT ;  /* 0x0000000706077209 */ /* 0x000fe20007810000 */
[-CC-:B------:R-:W-:Y:S01]  /*3960*/  FFMA.FTZ R37, R63, R11.reuse, -R64.reuse ;  /* 0x0000000b3f257223 */ /* 0x180fe20000010840 */
[----:B------:R-:W-:Y:S01]  /*3970*/  ISETP.NE.AND P5, PT, R68, RZ, PT ;  /* 0x000000ff4400720c */ /* 0x000fe20003fa5270 */
[----:B------:R0:W-:Y:S01]  /*3980*/  MUFU.EX2 R156, R21 ;  /* 0x00000015009c7308 */ /* 0x0001e20000000800 */
[----:B------:R-:W-:Y:S01]  /*3990*/  ISETP.LT.OR P1, PT, R3, 0x51, P1 ;  /* 0x000000510300780c */ /* 0x000fe20000f21670 */
[--C-:B------:R-:W-:Y:S01]  /*39a0*/  FFMA.FTZ R43, R61, R11, -R64.reuse ;  /* 0x0000000b3d2b7223 */ /* 0x100fe20000010840 */
[----:B------:R-:W-:Y:S01]  /*39b0*/  FMNMX.FTZ R7, R2, R7, !PT ;  /* 0x0000000702077209 */ /* 0x000fe20007810000 */
[-CC-:B------:R-:W-:Y:S01]  /*39c0*/  FFMA.FTZ R39, R53, R11.reuse, -R64.reuse ;  /* 0x0000000b35277223 */ /* 0x180fe20000010840 */
[----:B------:R-:W-:Y:S01]  /*39d0*/  ISETP.GT.AND P4, PT, R32, 0x59, !P5 ;  /* 0x000000592000780c */ /* 0x000fe20006f84270 */
[-CC-:B------:R-:W-:Y:S01]  /*39e0*/  FFMA.FTZ R30, R30, R11.reuse, -R64.reuse ;  /* 0x0000000b1e1e7223 */ /* 0x180fe20000010840 */
[----:B------:R-:W-:Y:S01]  /*39f0*/  ISETP.LT.OR P2, PT, R3, 0x52, P2 ;  /* 0x000000520300780c */ /* 0x000fe20001741670 */
[----:B------:R-:W-:Y:S01]  /*3a00*/  MUFU.EX2 R29, R29 ;  /* 0x0000001d001d7308 */ /* 0x000fe20000000800 */
[----:B------:R-:W-:Y:S01]  /*3a10*/  FSEL R32, R13, -INF , !P1 ;  /* 0xff8000000d207808 */ /* 0x000fe20004800000 */
[--C-:B0-----:R-:W-:Y:S01]  /*3a20*/  FFMA.FTZ R21, R83, R11, -R64.reuse ;  /* 0x0000000b53157223 */ /* 0x101fe20000010840 */
[----:B------:R-:W-:Y:S01]  /*3a30*/  FMNMX.FTZ R7, R26, R7, !PT ;  /* 0x000000071a077209 */ /* 0x000fe20007810000 */
[-CC-:B------:R-:W-:Y:S01]  /*3a40*/  FFMA.FTZ R13, R41, R11.reuse, -R64.reuse ;  /* 0x0000000b290d7223 */ /* 0x180fe20000010840 */
[----:B------:R-:W-:Y:S01]  /*3a50*/  ISETP.LT.OR P3, PT, R3, 0x59, P3 ;  /* 0x000000590300780c */ /* 0x000fe20001f61670 */
[----:B------:R-:W-:Y:S01]  /*3a60*/  FFMA.FTZ R41, R89, R11, -R64 ;  /* 0x0000000b59297223 */ /* 0x000fe20000010840 */
[----:B------:R-:W-:Y:S01]  /*3a70*/  FSEL R14, R14, -INF , !P2 ;  /* 0xff8000000e0e7808 */ /* 0x000fe20005000000 */
[----:B------:R0:W-:Y:S01]  /*3a80*/  MUFU.EX2 R158, R33 ;  /* 0x00000021009e7308 */ /* 0x0001e20000000800 */
[----:B------:R-:W-:-:S02]  /*3a90*/  FMNMX.FTZ R7, R32, R7, !PT ;  /* 0x0000000720077209 */ /* 0x000fc40007810000 */
[----:B------:R-:W-:Y:S01]  /*3aa0*/  ISETP.LT.OR P4, PT, R3, 0x5a, P4 ;  /* 0x0000005a0300780c */ /* 0x000fe20002781670 */
[-CC-:B------:R-:W-:Y:S01]  /*3ab0*/  FFMA.FTZ R3, R77, R11.reuse, -R64.reuse ;  /* 0x0000000b4d037223 */ /* 0x180fe20000010840 */
[----:B------:R-:W-:Y:S01]  /*3ac0*/  FSEL R58, R27, -INF , !P3 ;  /* 0xff8000001b3a7808 */ /* 0x000fe20005800000 */
[--C-:B------:R-:W-:Y:S01]  /*3ad0*/  FFMA.FTZ R27, R85, R11, -R64.reuse ;  /* 0x0000000b551b7223 */ /* 0x100fe20000010840 */
[----:B------:R-:W-:Y:S01]  /*3ae0*/  FMNMX.FTZ R7, R14, R7, !PT ;  /* 0x000000070e077209 */ /* 0x000fe20007810000 */
[----:B------:R-:W-:Y:S01]  /*3af0*/  MUFU.EX2 R150, R3 ;  /* 0x0000000300967308 */ /* 0x000fe20000000800 */
[----:B------:R-:W-:Y:S01]  /*3b00*/  FSEL R60, R25, -INF , !P4 ;  /* 0xff800000193c7808 */ /* 0x000fe20006000000 */
[--C-:B0-----:R-:W-:Y:S01]  /*3b10*/  FFMA.FTZ R33, R67, R11, -R64.reuse ;  /* 0x0000000b43217223 */ /* 0x101fe20000010840 */
[----:B------:R-:W-:Y:S01]  /*3b20*/  FMNMX.FTZ R7, R58, R7, !PT ;  /* 0x000000073a077209 */ /* 0x000fe20007810000 */
[-CC-:B------:R-:W-:Y:S01]  /*3b30*/  FFMA.FTZ R25, R45, R11.reuse, -R64.reuse ;  /* 0x0000000b2d197223 */ /* 0x180fe20000010840 */
[----:B------:R-:W-:Y:S01]  /*3b40*/  FFMA.FTZ R45, R65, R11, -R64 ;  /* 0x0000000b412d7223 */ /* 0x000fe20000010840 */
[----:B------:R-:W-:-:S02]  /*3b50*/  ISETP.NE.AND P5, PT, R23, 0x1, PT ;  /* 0x000000011700780c */ /* 0x000fc40003fa5270 */
[----:B------:R-:W-:Y:S01]  /*3b60*/  FMNMX.FTZ R7, R60, R7, !PT ;  /* 0x000000073c077209 */ /* 0x000fe20007810000 */
[----:B------:R-:W-:Y:S04]  /*3b70*/  MUFU.EX2 R35, R35 ;  /* 0x0000002300237308 */ /* 0x000fe80000000800 */
[----:B------:R-:W0:Y:S04]  /*3b80*/  SHFL.BFLY PT, R62, R7, 0x2, 0x1f ;  /* 0x0c401f00073e7f89 */ /* 0x000e2800000e0000 */
[----:B------:R1:W-:Y:S02]  /*3b90*/  MUFU.EX2 R152, R21 ;  /* 0x0000001500987308 */ /* 0x0003e40000000800 */
[----:B------:R-:W2:Y:S06]  /*3ba0*/  @P5 LDC R47, c[0x0][0x44c] ;  /* 0x00011300ff2f5b82 */ /* 0x000eac0000000800 */
[----:B------:R-:W-:Y:S01]  /*3bb0*/  MUFU.EX2 R37, R37 ;  /* 0x0000002500257308 */ /* 0x000fe20000000800 */
[----:B-1----:R-:W-:-:S07]  /*3bc0*/  FFMA.FTZ R21, R71, R11, -R64 ;  /* 0x0000000b47157223 */ /* 0x002fce0000010840 */
[----:B------:R-:W-:Y:S01]  /*3bd0*/  MUFU.EX2 R142, R43 ;  /* 0x0000002b008e7308 */ /* 0x000fe20000000800 */
[----:B0-----:R-:W-:Y:S01]  /*3be0*/  FMNMX.FTZ R62, R7, R62, !PT ;  /* 0x0000003e073e7209 */ /* 0x001fe20007810000 */
[----:B------:R-:W-:-:S06]  /*3bf0*/  FFMA.FTZ R7, R57, R11, -R64 ;  /* 0x0000000b39077223 */ /* 0x000fcc0000010840 */
[----:B------:R0:W-:Y:S01]  /*3c00*/  MUFU.EX2 R154, R33 ;  /* 0x00000021009a7308 */ /* 0x0001e20000000800 */
[----:B------:R-:W1:Y:S01]  /*3c10*/  SHFL.BFLY PT, R3, R62, 0x1, 0x1f ;  /* 0x0c201f003e037f89 */ /* 0x000e6200000e0000 */
[----:B--2---:R-:W-:-:S06]  /*3c20*/  @P5 IMAD.HI.U32 R47, R72, R47, RZ ;  /* 0x0000002f482f5227 */ /* 0x004fcc00078e00ff */
[----:B------:R2:W-:Y:S01]  /*3c30*/  MUFU.EX2 R140, R7 ;  /* 0x00000007008c7308 */ /* 0x0005e20000000800 */
[----:B0-----:R-:W-:-:S07]  /*3c40*/  FFMA.FTZ R33, R87, R11, -R64 ;  /* 0x0000000b57217223 */ /* 0x001fce0000010840 */
[----:B------:R-:W-:Y:S08]  /*3c50*/  MUFU.EX2 R21, R21 ;  /* 0x0000001500157308 */ /* 0x000ff00000000800 */
[----:B------:R-:W-:Y:S01]  /*3c60*/  MUFU.EX2 R136, R45 ;  /* 0x0000002d00887308 */ /* 0x000fe20000000800 */
[----:B-1----:R-:W-:-:S04]  /*3c70*/  FMNMX.FTZ R88, R62, R3, !PT ;  /* 0x000000033e587209 */ /* 0x002fc80007810000 */
[C---:B------:R-:W-:Y:S01]  /*3c80*/  FSETP.NEU.FTZ.AND P1, PT, R88.reuse, -INF , PT ;  /* 0xff8000005800780b */ /* 0x040fe20003f3d000 */
[----:B------:R-:W-:Y:S02]  /*3c90*/  FMUL.FTZ R3, R88, R11 ;  /* 0x0000000b58037220 */ /* 0x000fe40000410000 */
[----:B------:R0:W-:Y:S03]  /*3ca0*/  MUFU.EX2 R148, R13 ;  /* 0x0000000d00947308 */ /* 0x0001e60000000800 */
[----:B--2---:R-:W-:-:S05]  /*3cb0*/  FSEL R7, R3, RZ, P1 ;  /* 0x000000ff03077208 */ /* 0x004fca0000800000 */
        /* <DEDUP_REMOVED lines=12> */
[-C--:B0-----:R-:W-:Y:S01]  /*3d80*/  FFMA.FTZ R13, R49, R11.reuse, -R64 ;  /* 0x0000000b310d7223 */ /* 0x081fe20000010840 */
        /* <DEDUP_REMOVED lines=15> */
[----:B------:R2:W-:Y:S01]  /*3e80*/  MUFU.EX2 R155, R20 ;  /* 0x00000014009b7308 */ /* 0x0005e20000000800 */
[----:B0-----:R-:W-:-:S07]  /*3e90*/  F2FP.F16.F32.PACK_AB R157, R31, R0 ;  /* 0x000000001f9d723e */ /* 0x001fce00000000ff */
[----:B------:R0:W3:Y:S01]  /*3ea0*/  MUFU.EX2 R159, R36 ;  /* 0x00000024009f7308 */ /* 0x0000e20000000800 */
[----:B--2---:R-:W-:Y:S01]  /*3eb0*/  FADD.FTZ R20, R15, R156 ;  /* 0x0000009c0f147221 */ /* 0x004fe20000010000 */
[----:B------:R-:W-:-:S03]  /*3ec0*/  F2FP.F16.F32.PACK_AB R156, R156, R15 ;  /* 0x0000000f9c9c723e */ /* 0x000fc600000000ff */
[----:B------:R-:W-:-:S03]  /*3ed0*/  FADD.FTZ R43, R29, R20 ;  /* 0x000000141d2b7221 */ /* 0x000fc60000010000 */
[----:B------:R-:W2:Y:S01]  /*3ee0*/  MUFU.EX2 R38, R38 ;  /* 0x0000002600267308 */ /* 0x000ea20000000800 */
[----:B------:R-:W-:Y:S01]  /*3ef0*/  FADD.FTZ R20, R158, R43 ;  /* 0x0000002b9e147221 */ /* 0x000fe20000010000 */
[----:B------:R-:W-:Y:S01]  /*3f00*/  FADD.FTZ R43, R0, R31 ;  /* 0x0000001f002b7221 */ /* 0x000fe20000010000 */
[----:B0-----:R-:W0:Y:S01]  /*3f10*/  @P5 LDC R36, c[0x0][0x450] ;  /* 0x00011400ff245b82 */ /* 0x001e220000000800 */
[----:B------:R-:W-:Y:S01]  /*3f20*/  F2FP.F16.F32.PACK_AB R158, R158, R29 ;  /* 0x0000001d9e9e723e */ /* 0x000fe200000000ff */
[----:B------:R-:W-:Y:S01]  /*3f30*/  FADD.FTZ R45, R35, R20 ;  /* 0x00000014232d7221 */ /* 0x000fe20000010000 */
[----:B-1----:R-:W-:Y:S02]  /*3f40*/  FADD.FTZ R20, R34, R43 ;  /* 0x0000002b22147221 */ /* 0x002fe40000010000 */
[----:B------:R-:W1:Y:S02]  /*3f50*/  MUFU.EX2 R153, R40 ;  /* 0x0000002800997308 */ /* 0x000e640000000800 */
[C---:B---3--:R-:W-:Y:S01]  /*3f60*/  FADD.FTZ R43, R159.reuse, R20 ;  /* 0x000000149f2b7221 */ /* 0x048fe20000010000 */
[----:B------:R-:W-:-:S05]  /*3f70*/  F2FP.F16.F32.PACK_AB R159, R159, R34 ;  /* 0x000000229f9f723e */ /* 0x000fca00000000ff */
[----:B------:R-:W3:Y:S01]  /*3f80*/  MUFU.EX2 R42, R42 ;  /* 0x0000002a002a7308 */ /* 0x000ee20000000800 */
[----:B--2---:R-:W-:-:S07]  /*3f90*/  FADD.FTZ R20, R38, R43 ;  /* 0x0000002b26147221 */ /* 0x004fce0000010000 */
[----:B------:R2:W-:Y:S01]  /*3fa0*/  MUFU.EX2 R149, R24 ;  /* 0x0000001800957308 */ /* 0x0005e20000000800 */
[C---:B-1----:R-:W-:Y:S01]  /*3fb0*/  FADD.FTZ R43, R153.reuse, R20 ;  /* 0x00000014992b7221 */ /* 0x042fe20000010000 */
[----:B------:R-:W-:Y:S02]  /*3fc0*/  F2FP.F16.F32.PACK_AB R153, R153, R38 ;  /* 0x000000269999723e */ /* 0x000fe400000000ff */
[----:B0-----:R-:W-:Y:S02]  /*3fd0*/  @P5 SHF.R.U32.HI R72, RZ, R36, R47 ;  /* 0x00000024ff485219 */ /* 0x001fe4000001162f */
[----:B------:R-:W-:Y:S02]  /*3fe0*/  LOP3.LUT P5, RZ, R18, 0x80000, RZ, 0xc0, !PT ;  /* 0x0008000012ff7812 */ /* 0x000fe400078ac0ff */
[----:B------:R-:W0:Y:S01]  /*3ff0*/  MUFU.EX2 R44, R44 ;  /* 0x0000002c002c7308 */ /* 0x000e220000000800 */
[----:B--2---:R-:W-:Y:S01]  /*4000*/  FADD.FTZ R24, R152, R45 ;  /* 0x0000002d98187221 */ /* 0x004fe20000010000 */
[----:B---3--:R-:W-:Y:S01]  /*4010*/  FADD.FTZ R20, R42, R43 ;  /* 0x0000002b2a147221 */ /* 0x008fe20000010000 */
[----:B------:R-:W-:Y:S01]  /*4020*/  IMAD.IADD R72, R73, 0x1, R72 ;  /* 0x0000000149487824 */ /* 0x000fe200078e0248 */
[----:B------:R-:W-:Y:S01]  /*4030*/  F2FP.F16.F32.PACK_AB R152, R152, R35 ;  /* 0x000000239898723e */ /* 0x000fe200000000ff */
[----:B------:R-:W-:Y:S01]  /*4040*/  FADD.FTZ R45, R37, R24 ;  /* 0x00000018252d7221 */ /* 0x000fe20000010000 */
[C---:B------:R-:W-:Y:S01]  /*4050*/  FADD.FTZ R43, R155.reuse, R20 ;  /* 0x000000149b2b7221 */ /* 0x040fe20000010000 */
[----:B------:R-:W-:Y:S01]  /*4060*/  F2FP.F16.F32.PACK_AB R155, R155, R42 ;  /* 0x0000002a9b9b723e */ /* 0x000fe200000000ff */
[----:B------:R-:W1:Y:S01]  /*4070*/  MUFU.EX2 R25, R25 ;  /* 0x0000001900197308 */ /* 0x000e620000000800 */
[C---:B------:R-:W-:Y:S01]  /*4080*/  FADD.FTZ R24, R154.reuse, R45 ;  /* 0x0000002d9a187221 */ /* 0x040fe20000010000 */
[----:B------:R-:W-:-:S03]  /*4090*/  F2FP.F16.F32.PACK_AB R154, R154, R37 ;  /* 0x000000259a9a723e */ /* 0x000fc600000000ff */
[----:B------:R-:W-:-:S03]  /*40a0*/  FADD.FTZ R45, R21, R24 ;  /* 0x00000018152d7221 */ /* 0x000fc60000010000 */
[----:B------:R-:W2:Y:S01]  /*40b0*/  MUFU.EX2 R27, R27 ;  /* 0x0000001b001b7308 */ /* 0x000ea20000000800 */
[----:B------:R-:W-:Y:S01]  /*40c0*/  FADD.FTZ R45, R148, R45 ;  /* 0x0000002d942d7221 */ /* 0x000fe20000010000 */
[----:B0-----:R-:W-:Y:S01]  /*40d0*/  FADD.FTZ R20, R44, R43 ;  /* 0x0000002b2c147221 */ /* 0x001fe20000010000 */
[----:B------:R-:W-:Y:S02]  /*40e0*/  F2FP.F16.F32.PACK_AB R148, R148, R21 ;  /* 0x000000159494723e */ /* 0x000fe400000000ff */
[----:B------:R-:W-:Y:S01]  /*40f0*/  FADD.FTZ R24, R150, R45 ;  /* 0x0000002d96187221 */ /* 0x000fe20000010000 */
[C---:B------:R-:W-:Y:S01]  /*4100*/  FADD.FTZ R43, R149.reuse, R20 ;  /* 0x00000014952b7221 */ /* 0x040fe20000010000 */
[----:B------:R-:W-:Y:S01]  /*4110*/  F2FP.F16.F32.PACK_AB R149, R149, R44 ;  /* 0x0000002c9595723e */ /* 0x000fe200000000ff */
[----:B------:R-:W-:Y:S01]  /*4120*/  MUFU.EX2 R28, R28 ;  /* 0x0000001c001c7308 */ /* 0x000fe20000000800 */
[C---:B-1----:R-:W-:Y:S01]  /*4130*/  FADD.FTZ R24, R25.reuse, R24 ;  /* 0x0000001819187221 */ /* 0x042fe20000010000 */
[----:B------:R-:W-:-:S06]  /*4140*/  F2FP.F16.F32.PACK_AB R150, R25, R150 ;  /* 0x000000961996723e */ /* 0x000fcc00000000ff */
[----:B------:R0:W1:Y:S01]  /*4150*/  MUFU.EX2 R144, R13 ;  /* 0x0000000d00907308 */ /* 0x0000620000000800 */
[----:B--2---:R-:W-:-:S07]  /*4160*/  FADD.FTZ R45, R27, R24 ;  /* 0x000000181b2d7221 */ /* 0x004fce0000010000 */
[----:B------:R-:W-:Y:S01]  /*4170*/  MUFU.EX2 R151, R46 ;  /* 0x0000002e00977308 */ /* 0x000fe20000000800 */
[----:B0-----:R-:W-:-:S07]  /*4180*/  FFMA.FTZ R13, R91, R11, -R64 ;  /* 0x0000000b5b0d7223 */ /* 0x001fce0000010840 */
[----:B------:R-:W0:Y:S01]  /*4190*/  MUFU.EX2 R33, R33 ;  /* 0x0000002100217308 */ /* 0x000e220000000800 */
[C---:B-1----:R-:W-:Y:S01]  /*41a0*/  FADD.FTZ R20, R144.reuse, R45 ;  /* 0x0000002d90147221 */ /* 0x042fe20000010000 */
[----:B------:R-:W-:-:S06]  /*41b0*/  F2FP.F16.F32.PACK_AB R144, R144, R27 ;  /* 0x0000001b9090723e */ /* 0x000fcc00000000ff */
[----:B------:R-:W-:Y:S08]  /*41c0*/  MUFU.EX2 R48, R48 ;  /* 0x0000003000307308 */ /* 0x000ff00000000800 */
[----:B------:R1:W2:Y:S08]  /*41d0*/  MUFU.EX2 R146, R39 ;  /* 0x0000002700927308 */ /* 0x0002b00000000800 */
[----:B------:R-:W-:Y:S01]  /*41e0*/  MUFU.EX2 R145, R50 ;  /* 0x0000003200917308 */ /* 0x000fe20000000800 */
[-CC-:B-1----:R-:W-:Y:S01]  /*41f0*/  FFMA.FTZ R39, R93, R11.reuse, -R64.reuse ;  /* 0x0000000b5d277223 */ /* 0x182fe20000010840 */
[----:B------:R-:W-:-:S06]  /*4200*/  FFMA.FTZ R64, R69, R11, -R64 ;  /* 0x0000000b45407223 */ /* 0x000fcc0000010840 */
[----:B------:R-:W1:Y:S08]  /*4210*/  MUFU.EX2 R41, R41 ;  /* 0x0000002900297308 */ /* 0x000e700000000800 */
[----:B------:R-:W3:Y:S08]  /*4220*/  MUFU.EX2 R52, R52 ;  /* 0x0000003400347308 */ /* 0x000ef00000000800 */
[----:B------:R4:W-:Y:S08]  /*4230*/  MUFU.EX2 R141, R6 ;  /* 0x00000006008d7308 */ /* 0x0009f00000000800 */
[----:B------:R-:W5:Y:S01]  /*4240*/  MUFU.EX2 R147, R54 ;  /* 0x0000003600937308 */ /* 0x000f620000000800 */
[----:B----4-:R-:W-:Y:S01]  /*4250*/  FADD.FTZ R6, R28, R43 ;  /* 0x0000002b1c067221 */ /* 0x010fe20000010000 */
[----:B0-----:R-:W-:-:S03]  /*4260*/  FADD.FTZ R43, R33, R20 ;  /* 0x00000014212b7221 */ /* 0x001fc60000010000 */
[----:B------:R-:W-:Y:S01]  /*4270*/  FADD.FTZ R7, R151, R6 ;  /* 0x0000000697077221 */ /* 0x000fe20000010000 */
[C---:B--2---:R-:W-:Y:S01]  /*4280*/  FADD.FTZ R20, R146.reuse, R43 ;  /* 0x0000002b92147221 */ /* 0x044fe20000010000 */
[----:B------:R-:W-:Y:S01]  /*4290*/  F2FP.F16.F32.PACK_AB R146, R146, R33 ;  /* 0x000000219292723e */ /* 0x000fe200000000ff */
[----:B------:R-:W0:Y:S01]  /*42a0*/  MUFU.EX2 R13, R13 ;  /* 0x0000000d000d7308 */ /* 0x000e220000000800 */
[----:B------:R-:W-:Y:S01]  /*42b0*/  FADD.FTZ R6, R48, R7 ;  /* 0x0000000730067221 */ /* 0x000fe20000010000 */
[----:B-1----:R-:W-:Y:S01]  /*42c0*/  FADD.FTZ R15, R41, R20 ;  /* 0x00000014290f7221 */ /* 0x002fe20000010000 */
[----:B------:R-:W-:Y:S02]  /*42d0*/  F2FP.F16.F32.PACK_AB R151, R151, R28 ;  /* 0x0000001c9797723e */ /* 0x000fe400000000ff */
[C---:B------:R-:W-:Y:S01]  /*42e0*/  FADD.FTZ R7, R145.reuse, R6 ;  /* 0x0000000691077221 */ /* 0x040fe20000010000 */
[C---:B------:R-:W-:Y:S01]  /*42f0*/  FADD.FTZ R20, R140.reuse, R15 ;  /* 0x0000000f8c147221 */ /* 0x040fe20000010000 */
[----:B------:R-:W-:Y:S01]  /*4300*/  F2FP.F16.F32.PACK_AB R140, R140, R41 ;  /* 0x000000298c8c723e */ /* 0x000fe200000000ff */
[----:B------:R-:W1:Y:S01]  /*4310*/  MUFU.EX2 R56, R56 ;  /* 0x0000003800387308 */ /* 0x000e620000000800 */
[----:B---3--:R-:W-:Y:S01]  /*4320*/  FADD.FTZ R6, R52, R7 ;  /* 0x0000000734067221 */ /* 0x008fe20000010000 */
[----:B------:R-:W-:-:S03]  /*4330*/  F2FP.F16.F32.PACK_AB R145, R145, R48 ;  /* 0x000000309191723e */ /* 0x000fc600000000ff */
[C---:B-----5:R-:W-:Y:S01]  /*4340*/  FADD.FTZ R7, R147.reuse, R6 ;  /* 0x0000000693077221 */ /* 0x060fe20000010000 */
[----:B------:R-:W-:Y:S02]  /*4350*/  F2FP.F16.F32.PACK_AB R147, R147, R52 ;  /* 0x000000349393723e */ /* 0x000fe400000000ff */
[----:B------:R-:W2:Y:S01]  /*4360*/  MUFU.EX2 R39, R39 ;  /* 0x0000002700277308 */ /* 0x000ea20000000800 */
[----:B0-----:R-:W-:-:S04]  /*4370*/  FADD.FTZ R15, R13, R20 ;  /* 0x000000140d0f7221 */ /* 0x001fc80000010000 */
[C---:B------:R-:W-:Y:S01]  /*4380*/  FADD.FTZ R20, R142.reuse, R15 ;  /* 0x0000000f8e147221 */ /* 0x040fe20000010000 */
[----:B------:R-:W-:Y:S02]  /*4390*/  F2FP.F16.F32.PACK_AB R142, R142, R13 ;  /* 0x0000000d8e8e723e */ /* 0x000fe400000000ff */
[----:B------:R-:W0:Y:S01]  /*43a0*/  MUFU.EX2 R2, R2 ;  /* 0x0000000200027308 */ /* 0x000e220000000800 */
[----:B-1----:R-:W-:-:S04]  /*43b0*/  FADD.FTZ R6, R56, R7 ;  /* 0x0000000738067221 */ /* 0x002fc80000010000 */
[C---:B------:R-:W-:Y:S01]  /*43c0*/  FADD.FTZ R7, R141.reuse, R6 ;  /* 0x000000068d077221 */ /* 0x040fe20000010000 */
[----:B------:R-:W-:Y:S02]  /*43d0*/  F2FP.F16.F32.PACK_AB R141, R141, R56 ;  /* 0x000000388d8d723e */ /* 0x000fe400000000ff */
[----:B------:R-:W1:Y:S01]  /*43e0*/  MUFU.EX2 R143, R26 ;  /* 0x0000001a008f7308 */ /* 0x000e620000000800 */
[----:B--2---:R-:W-:Y:S01]  /*43f0*/  FADD.FTZ R15, R39, R20 ;  /* 0x00000014270f7221 */ /* 0x004fe20000010000 */
[----:B------:R-:W-:-:S03]  /*4400*/  IADD3 R20, R75, -0x2, RZ ;  /* 0xfffffffe4b147810 */ /* 0x000fc60007ffe0ff */
[C---:B------:R-:W-:Y:S01]  /*4410*/  FADD.FTZ R15, R136.reuse, R15 ;  /* 0x0000000f880f7221 */ /* 0x040fe20000010000 */
[----:B------:R-:W-:Y:S02]  /*4420*/  F2FP.F16.F32.PACK_AB R136, R136, R39 ;  /* 0x000000278888723e */ /* 0x000fe400000000ff */
[----:B------:R-:W-:Y:S01]  /*4430*/  MUFU.EX2 R30, R30 ;  /* 0x0000001e001e7308 */ /* 0x000fe20000000800 */
[----:B0-----:R-:W-:-:S07]  /*4440*/  FADD.FTZ R6, R2, R7 ;  /* 0x0000000702067221 */ /* 0x001fce0000010000 */
[----:B------:R-:W0:Y:S01]  /*4450*/  MUFU.EX2 R32, R32 ;  /* 0x0000002000207308 */ /* 0x000e220000000800 */
[C---:B-1----:R-:W-:Y:S01]  /*4460*/  FADD.FTZ R13, R143.reuse, R6 ;  /* 0x000000068f0d7221 */ /* 0x042fe20000010000 */
[----:B------:R-:W-:-:S06]  /*4470*/  F2FP.F16.F32.PACK_AB R143, R143, R2 ;  /* 0x000000028f8f723e */ /* 0x000fcc00000000ff */
[----:B------:R-:W1:Y:S08]  /*4480*/  MUFU.EX2 R3, R64 ;  /* 0x0000004000037308 */ /* 0x000e700000000800 */
[----:B------:R2:W3:Y:S01]  /*4490*/  MUFU.EX2 R137, R14 ;  /* 0x0000000e00897308 */ /* 0x0004e20000000800 */
[----:B0-----:R-:W-:-:S07]  /*44a0*/  FADD.FTZ R0, R32, R13 ;  /* 0x0000000d20007221 */ /* 0x001fce0000010000 */
[----:B------:R-:W0:Y:S01]  /*44b0*/  MUFU.EX2 R58, R58 ;  /* 0x0000003a003a7308 */ /* 0x000e220000000800 */
[----:B--2---:R-:W-:Y:S01]  /*44c0*/  FADD.FTZ R14, R30, R15 ;  /* 0x0000000f1e0e7221 */ /* 0x004fe20000010000 */
[----:B-1----:R-:W-:-:S03]  /*44d0*/  F2FP.F16.F32.PACK_AB R138, R3, R30 ;  /* 0x0000001e038a723e */ /* 0x002fc600000000ff */
[----:B------:R-:W-:-:S03]  /*44e0*/  FADD.FTZ R7, R3, R14 ;  /* 0x0000000e03077221 */ /* 0x000fc60000010000 */
[----:B------:R-:W1:Y:S01]  /*44f0*/  MUFU.EX2 R139, R60 ;  /* 0x0000003c008b7308 */ /* 0x000e620000000800 */
[C---:B---3--:R-:W-:Y:S01]  /*4500*/  FADD.FTZ R3, R137.reuse, R0 ;  /* 0x0000000089037221 */ /* 0x048fe20000010000 */
[----:B------:R-:W-:Y:S01]  /*4510*/  F2FP.F16.F32.PACK_AB R137, R137, R32 ;  /* 0x000000208989723e */ /* 0x000fe200000000ff */
[----:B------:R-:W-:Y:S02]  /*4520*/  VIADD R0, R72, UR4 ;  /* 0x0000000448007c36 */ /* 0x000fe40008000000 */
[----:B0-----:R-:W-:-:S04]  /*4530*/  FADD.FTZ R6, R58, R3 ;  /* 0x000000033a067221 */ /* 0x001fc80000010000 */
[C---:B-1----:R-:W-:Y:S01]  /*4540*/  FADD.FTZ R6, R139.reuse, R6 ;  /* 0x000000068b067221 */ /* 0x042fe20000010000 */
[----:B------:R-:W-:Y:S01]  /*4550*/  F2FP.F16.F32.PACK_AB R139, R139, R58 ;  /* 0x0000003a8b8b723e */ /* 0x000fe200000000ff */
[----:B------:R-:W-:Y:S06]  /*4560*/  @!P5 BRA `(.L_x_992) ;  /* 0x000000000048d947 */ /* 0x000fec0003800000 */
[C---:B------:R-:W-:Y:S01]  /*4570*/  ISETP.GT.AND P1, PT, R72.reuse, RZ, PT ;  /* 0x000000ff4800720c */ /* 0x040fe20003f24270 */
[----:B------:R-:W-:-:S12]  /*4580*/  VIADD R3, R72, 0xffffffff ;  /* 0xffffffff48037836 */ /* 0x000fd80000000000 */
[----:B------:R-:W-:Y:S05]  /*4590*/  @P1 BRA `(.L_x_993) ;  /* 0x0000000000201947 */ /* 0x000fea0003800000 */
[----:B------:R-:W0:Y:S01]  /*45a0*/  LDC R14, c[0x0][0x9e4] ;  /* 0x00027900ff0e7b82 */ /* 0x000e220000000800 */
[----:B------:R-:W-:Y:S01]  /*45b0*/  IMAD.MOV R3, RZ, RZ, -R72 ;  /* 0x000000ffff037224 */ /* 0x000fe200078e0a48 */
[----:B0-----:R-:W-:-:S13]  /*45c0*/  ISETP.NE.AND P1, PT, R14, 0x1, PT ;  /* 0x000000010e00780c */ /* 0x001fda0003f25270 */
[----:B------:R-:W0:Y:S02]  /*45d0*/  @P1 LDC.64 R24, c[0x0][0x9e8] ;  /* 0x00027a00ff181b82 */ /* 0x000e240000000a00 */
[----:B0-----:R-:W-:-:S05]  /*45e0*/  @P1 IMAD.HI.U32 R2, R3, R24, RZ ;  /* 0x0000001803021227 */ /* 0x001fca00078e00ff */
[----:B------:R-:W-:-:S04]  /*45f0*/  @P1 SHF.R.U32.HI R3, RZ, R25, R2 ;  /* 0x00000019ff031219 */ /* 0x000fc80000011602 */
[----:B------:R-:W-:Y:S01]  /*4600*/  LOP3.LUT R3, RZ, R3, RZ, 0x33, !PT ;  /* 0x00000003ff037212 */ /* 0x000fe200078e33ff */
[----:B------:R-:W-:Y:S06]  /*4610*/  BRA `(.L_x_994) ;  /* 0x0000000000147947 */ /* 0x000fec0003800000 */
.L_x_993:
[----:B------:R-:W0:Y:S02]  /*4620*/  LDC R14, c[0x0][0x9e4] ;  /* 0x00027900ff0e7b82 */ /* 0x000e240000000800 */
[----:B0-----:R-:W-:-:S13]  /*4630*/  ISETP.NE.AND P1, PT, R14, 0x1, PT ;  /* 0x000000010e00780c */ /* 0x001fda0003f25270 */
[----:B------:R-:W0:Y:S02]  /*4640*/  @P1 LDC.64 R24, c[0x0][0x9e8] ;  /* 0x00027a00ff181b82 */ /* 0x000e240000000a00 */
[----:B0-----:R-:W-:-:S05]  /*4650*/  @P1 IMAD.HI.U32 R2, R3, R24, RZ ;  /* 0x0000001803021227 */ /* 0x001fca00078e00ff */
[----:B------:R-:W-:-:S07]  /*4660*/  @P1 SHF.R.U32.HI R3, RZ, R25, R2 ;  /* 0x00000019ff031219 */ /* 0x000fce0000011602 */
.L_x_994:
[----:B------:R-:W-:-:S05]  /*4670*/  IMAD R3, R3, R14, R14 ;  /* 0x0000000e03037224 */ /* 0x000fca00078e020e */
[----:B------:R-:W-:-:S07]  /*4680*/  VIMNMX R0, R0, R3, PT ;  /* 0x0000000300007248 */ /* 0x000fce0003fe0100 */
.L_x_992:
[----:B------:R-:W-:Y:S01]  /*4690*/  IMAD.HI R3, R0, 0x2aaaaaab, RZ ;  /* 0x2aaaaaab00037827 */ /* 0x000fe200078e02ff */
[----:B------:R-:W-:Y:S01]  /*46a0*/  UMOV UR4, URZ ;  /* 0x0000003f00047c82 */ /* 0x000fe20008000000 */
[----:B------:R-:W-:Y:S02]  /*46b0*/  CS2R R86, SRZ ;  /* 0x0000000000567805 */ /* 0x000fe4000001ff00 */
[----:B------:R-:W-:Y:S01]  /*46c0*/  CS2R R84, SRZ ;  /* 0x0000000000547805 */ /* 0x000fe2000001ff00 */
[----:B------:R-:W-:Y:S01]  /*46d0*/  IMAD.MOV.U32 R2, RZ, RZ, 0x3f800000 ;  /* 0x3f800000ff027424 */ /* 0x000fe200078e00ff */
[----:B------:R-:W-:Y:S01]  /*46e0*/  SHF.R.U32.HI R14, RZ, 0x1f, R3 ;  /* 0x0000001fff0e7819 */ /* 0x000fe20000011603 */
[----:B------:R-:W-:Y:S01]  /*46f0*/  IMAD.MOV.U32 R0, RZ, RZ, 0x3f800000 ;  /* 0x3f800000ff007424 */ /* 0x000fe200078e00ff */
[----:B------:R-:W-:Y:S02]  /*4700*/  CS2R R82, SRZ ;  /* 0x0000000000527805 */ /* 0x000fe4000001ff00 */
[----:B------:R-:W-:-:S02]  /*4710*/  CS2R R80, SRZ ;  /* 0x0000000000507805 */ /* 0x000fc4000001ff00 */
[----:B------:R-:W-:Y:S01]  /*4720*/  LEA.HI.SX32 R14, R3, R14, 0x1c ;  /* 0x0000000e030e7211 */ /* 0x000fe200078fe2ff */
[----:B------:R-:W-:Y:S01]  /*4730*/  IMAD.MOV.U32 R3, RZ, RZ, RZ ;  /* 0x000000ffff037224 */ /* 0x000fe200078e00ff */
[----:B------:R-:W-:Y:S02]  /*4740*/  CS2R R78, SRZ ;  /* 0x00000000004e7805 */ /* 0x000fe4000001ff00 */
[----:B------:R-:W-:Y:S02]  /*4750*/  CS2R R76, SRZ ;  /* 0x00000000004c7805 */ /* 0x000fe4000001ff00 */
[----:B------:R-:W-:Y:S02]  /*4760*/  VIMNMX R15, R17, R14, !PT ;  /* 0x0000000e110f7248 */ /* 0x000fe40007fe0100 */
[----:B------:R-:W-:Y:S02]  /*4770*/  CS2R R74, SRZ ;  /* 0x00000000004a7805 */ /* 0x000fe4000001ff00 */
[----:B------:R-:W-:-:S02]  /*4780*/  CS2R R72, SRZ ;  /* 0x0000000000487805 */ /* 0x000fc4000001ff00 */
[----:B------:R-:W-:Y:S02]  /*4790*/  CS2R R70, SRZ ;  /* 0x0000000000467805 */ /* 0x000fe4000001ff00 */
[----:B------:R-:W-:Y:S02]  /*47a0*/  ISETP.GE.AND P1, PT, R20, R15, PT ;  /* 0x0000000f1400720c */ /* 0x000fe40003f26270 */
        /* <DEDUP_REMOVED lines=23> */
[----:B------:R-:W-:Y:S06]  /*4920*/  @!P1 BRA `(.L_x_995) ;  /* 0x0000003000f09947 */ /* 0x000fec0003800000 */
[----:B------:R-:W-:Y:S01]  /*4930*/  IMAD.MOV.U32 R14, RZ, RZ, R88 ;  /* 0x000000ffff0e7224 */ /* 0x000fe200078e0058 */
[----:B------:R-:W-:Y:S01]  /*4940*/  UMOV UR5, URZ ;  /* 0x0000003f00057c82 */ /* 0x000fe20008000000 */
[----:B------:R-:W-:Y:S01]  /*4950*/  IMAD.MOV.U32 R13, RZ, RZ, R12 ;  /* 0x000000ffff0d7224 */ /* 0x000fe200078e000c */
[----:B------:R-:W-:Y:S01]  /*4960*/  ULDC UR6, c[0x0][0x9e4] ;  /* 0x0002790000067ab9 */ /* 0x000fe20000000800 */
[----:B------:R-:W-:Y:S01]  /*4970*/  IMAD.MOV.U32 R21, RZ, RZ, RZ ;  /* 0x000000ffff157224 */ /* 0x000fe200078e00ff */
[----:B------:R-:W-:Y:S01]  /*4980*/  ULDC UR7, c[0x0][0x2f0] ;  /* 0x0000bc0000077ab9 */ /* 0x000fe20000000800 */
[----:B------:R-:W-:Y:S01]  /*4990*/  IMAD.MOV.U32 R2, RZ, RZ, 0x3f800000 ;  /* 0x3f800000ff027424 */ /* 0x000fe200078e00ff */
[----:B------:R-:W-:Y:S01]  /*49a0*/  ULDC UR59, c[0x0][0x9d8] ;  /* 0x00027600003b7ab9 */ /* 0x000fe20000000800 */
[----:B------:R-:W-:-:S07]  /*49b0*/  IMAD.MOV.U32 R87, RZ, RZ, RZ ;  /* 0x000000ffff577224 */ /* 0x000fce00078e00ff */
.L_x_1014:
[----:B------:R-:W-:-:S04]  /*49c0*/  UISETP.NE.AND UP0, UPT, UR5, 0x1, UPT ;  /* 0x000000010500788c */ /* 0x000fc8000bf05270 */
[----:B------:R-:W-:-:S06]  /*49d0*/  USEL UR4, URZ, 0x1, UP0 ;  /* 0x000000013f047887 */ /* 0x000fcc0008000000 */
[----:B------:R-:W-:Y:S01]  /*49e0*/  LOP3.LUT R3, R21, UR4, RZ, 0x3c, !PT ;  /* 0x0000000415037c12 */ /* 0x000fe2000f8e3cff */
[----:B------:R-:W-:Y:S06]  /*49f0*/  @!P0 BRA `(.L_x_996) ;  /* 0x0000000000048947 */ /* 0x000fec0003800000 */
[----:B------:R-:W-:Y:S01]  /*4a00*/  BPT.TRAP 0x1 ;  /* 0x000000040000795c */ /* 0x000fe20000300000 */
.L_x_996:
[----:B------:R-:W-:Y:S01]  /*4a10*/  UIADD3 UR4, UR5, 0x1, URZ ;  /* 0x0000000105047890 */ /* 0x000fe2000fffe03f */
[----:B------:R-:W-:-:S03]  /*4a20*/  SHF.L.U32 R11, R3, 0x1f, RZ ;  /* 0x0000001f030b7819 */ /* 0x000fc600000006ff */
[----:B------:R-:W-:-:S04]  /*4a30*/  UISETP.NE.AND UP0, UPT, UR4, 0x2, UPT ;  /* 0x000000020400788c */ /* 0x000fc8000bf05270 */
[----:B------:R-:W-:-:S04]  /*4a40*/  USEL UR4, UR4, URZ, UP0 ;  /* 0x0000003f04047287 */ /* 0x000fc80008000000 */
[----:B------:R-:W-:-:S09]  /*4a50*/  ULEA UR61, UR4, UR58, 0x3 ;  /* 0x0000003a043d7291 */ /* 0x000fd2000f8e183f */
[----:B------:R0:W1:Y:S01]  /*4a60*/  SYNCS.PHASECHK.TRANS64.TRYWAIT P1, [UR61+0x2a830], R11 ;  /* 0x02a8300bff0075a7 */ /* 0x000062000802017d */
[----:B------:R-:W-:Y:S05]  /*4a70*/  @!P0 BRA `(.L_x_997) ;  /* 0x0000000000048947 */ /* 0x000fea0003800000 */
[----:B------:R-:W-:Y:S01]  /*4a80*/  BPT.TRAP 0x1 ;  /* 0x000000040000795c */ /* 0x000fe20000300000 */
.L_x_997:
[----:B-1----:R-:W-:Y:S05]  /*4a90*/  @P1 BRA `(.L_x_998) ;  /* 0x0000000000081947 */ /* 0x002fea0003800000 */
[----:B------:R-:W1:Y:S02]  /*4aa0*/  SYNCS.PHASECHK.TRANS64.TRYWAIT P1, [UR61+0x2a830], R11 ;  /* 0x02a8300bff0075a7 */ /* 0x000e64000802017d */
[----:B-1----:R-:W-:Y:S05]  /*4ab0*/  @!P1 BRA `(.L_x_999) ;  /* 0x000000ec00949947 */ /* 0x002fea0003800000 */
.L_x_998:
        /* <DEDUP_REMOVED lines=16> */
[----:B------:R-:W-:Y:S01]  /*4bc0*/  UIADD3 UR22, UR50, 0x300, URZ ;  /* 0x0000030032167890 */ /* 0x000fe2000fffe03f */
[-C--:B------:R-:W-:Y:S01]  /*4bd0*/  FMUL.FTZ R29, R29, R0.reuse ;  /* 0x000000001d1d7220 */ /* 0x080fe20000410000 */
[----:B------:R-:W-:Y:S01]  /*4be0*/  UMOV UR23, 0x40000040 ;  /* 0x4000004000177882 */ /* 0x000fe20000000000 */
        /* <DEDUP_REMOVED lines=110> */
.L_x_1000:
[----:B------:R-:W-:Y:S01]  /*52d0*/  ULEA UR14, UR5, UR58, 0x3 ;  /* 0x0000003a050e7291 */ /* 0x000fe2000f8e183f */
[----:B------:R-:W-:-:S08]  /*52e0*/  SHF.L.U32 R0, R21, 0x1f, RZ ;  /* 0x0000001f15007819 */ /* 0x000fd000000006ff */
[----:B------:R2:W3:Y:S01]  /*52f0*/  SYNCS.PHASECHK.TRANS64.TRYWAIT P1, [UR14+0x2a850], R0 ;  /* 0x02a85000ff0075a7 */ /* 0x0004e2000802014e */
[----:B------:R-:W-:Y:S05]  /*5300*/  @!P0 BRA `(.L_x_1001) ;  /* 0x0000000000048947 */ /* 0x000fea0003800000 */
[----:B------:R-:W-:Y:S01]  /*5310*/  BPT.TRAP 0x1 ;  /* 0x000000040000795c */ /* 0x000fe20000300000 */
.L_x_1001:
[----:B---3--:R-:W-:Y:S05]  /*5320*/  @P1 BRA `(.L_x_1002) ;  /* 0x0000000000081947 */ /* 0x008fea0003800000 */
[----:B------:R-:W3:Y:S02]  /*5330*/  SYNCS.PHASECHK.TRANS64.TRYWAIT P1, [UR14+0x2a850], R0 ;  /* 0x02a85000ff0075a7 */ /* 0x000ee4000802014e */
[----:B---3--:R-:W-:Y:S05]  /*5340*/  @!P1 BRA `(.L_x_1003) ;  /* 0x000000e400889947 */ /* 0x008fea0003800000 */
.L_x_1002:
        /* <DEDUP_REMOVED lines=37> */
.L_x_1004:
[----:B------:R-:W-:Y:S01]  /*55a0*/  ISETP.NE.AND P2, PT, R23, 0x1, PT ;  /* 0x000000011700780c */ /* 0x000fe20003f45270 */
[----:B------:R-:W-:Y:S01]  /*55b0*/  FMUL.FTZ R21, R95, UR59 ;  /* 0x0000003b5f157c20 */ /* 0x000fe20008410000 */
[----:B-1----:R-:W-:Y:S01]  /*55c0*/  FMUL.FTZ R12, R94, UR59 ;  /* 0x0000003b5e0c7c20 */ /* 0x002fe20008410000 */
[----:B------:R-:W1:Y:S01]  /*55d0*/  S2UR UR10, SR_CgaCtaId ;  /* 0x00000000000a79c3 */ /* 0x000e620000008800 */
[----:B------:R-:W-:Y:S01]  /*55e0*/  FMUL.FTZ R158, R105, UR59 ;  /* 0x0000003b699e7c20 */ /* 0x000fe20008410000 */
[----:B------:R-:W-:Y:S01]  /*55f0*/  FMUL.FTZ R116, R116, UR59 ;  /* 0x0000003b74747c20 */ /* 0x000fe20008410000 */
[----:B------:R-:W-:Y:S02]  /*5600*/  IMAD.MOV.U32 R105, RZ, RZ, R8 ;  /* 0x000000ffff697224 */ /* 0x000fe400078e0008 */
[----:B------:R-:W-:Y:S01]  /*5610*/  FMUL.FTZ R2, R91, UR59 ;  /* 0x0000003b5b027c20 */ /* 0x000fe20008410000 */
[----:B------:R-:W-:Y:S01]  /*5620*/  FMUL.FTZ R91, R103, UR59 ;  /* 0x0000003b675b7c20 */ /* 0x000fe20008410000 */
[----:B------:R-:W-:Y:S01]  /*5630*/  FMUL.FTZ R103, R111, UR59 ;  /* 0x0000003b6f677c20 */ /* 0x000fe20008410000 */
[----:B------:R-:W-:Y:S01]  /*5640*/  FMUL.FTZ R138, R114, UR59 ;  /* 0x0000003b728a7c20 */ /* 0x000fe20008410000 */
[----:B------:R-:W-:Y:S01]  /*5650*/  IMAD R111, R20, -0x60, RZ ;  /* 0xffffffa0146f7824 */ /* 0x000fe200078e02ff */
[----:B------:R3:W4:Y:S01]  /*5660*/  MUFU.TANH R114, R116 ;  /* 0x0000007400727308 */ /* 0x0007220000002400 */
[----:B------:R-:W5:Y:S01]  /*5670*/  @P2 LDC R95, c[0x0][0x44c] ;  /* 0x00011300ff5f2b82 */ /* 0x000f620000000800 */
[----:B------:R-:W-:Y:S01]  /*5680*/  FMUL.FTZ R172, R96, UR59 ;  /* 0x0000003b60ac7c20 */ /* 0x000fe20008410000 */
[----:B------:R-:W-:-:S02]  /*5690*/  VIADD R96, R111, 0x1 ;  /* 0x000000016f607836 */ /* 0x000fc40000000000 */
[----:B0-----:R-:W-:Y:S01]  /*56a0*/  FMUL.FTZ R11, R88, UR59 ;  /* 0x0000003b580b7c20 */ /* 0x001fe20008410000 */
[----:B------:R-:W-:Y:S01]  /*56b0*/  FMUL.FTZ R137, R89, UR59 ;  /* 0x0000003b59897c20 */ /* 0x000fe20008410000 */
[----:B--2---:R-:W-:Y:S01]  /*56c0*/  FMUL.FTZ R0, R90, UR59 ;  /* 0x0000003b5a007c20 */ /* 0x004fe20008410000 */
[----:B------:R-:W-:Y:S01]  /*56d0*/  FMUL.FTZ R139, R92, UR59 ;  /* 0x0000003b5c8b7c20 */ /* 0x000fe20008410000 */
[----:B------:R-:W-:Y:S01]  /*56e0*/  FMUL.FTZ R164, R93, UR59 ;  /* 0x0000003b5da47c20 */ /* 0x000fe20008410000 */
[----:B------:R-:W0:Y:S01]  /*56f0*/  @P2 LDC R94, c[0x0][0x450] ;  /* 0x00011400ff5e2b82 */ /* 0x000e220000000800 */
[----:B------:R-:W-:Y:S01]  /*5700*/  FMUL.FTZ R166, R97, UR59 ;  /* 0x0000003b61a67c20 */ /* 0x000fe20008410000 */
[----:B------:R-:W-:Y:S01]  /*5710*/  FMUL.FTZ R168, R101, UR59 ;  /* 0x0000003b65a87c20 */ /* 0x000fe20008410000 */
[----:B------:R-:W-:Y:S01]  /*5720*/  R2UR UR5, R10 ;  /* 0x000000000a0572ca */ /* 0x000fe200000e0000 */
        /* <DEDUP_REMOVED lines=12> */
[----:B-----5:R-:W-:-:S04]  /*57f0*/  @P2 IMAD.HI.U32 R95, R8, R95, RZ ;  /* 0x0000005f085f2227 */ /* 0x020fc800078e00ff */
[----:B------:R-:W-:Y:S01]  /*5800*/  FMUL.FTZ R140, R115, UR59 ;  /* 0x0000003b738c7c20 */ /* 0x000fe20008410000 */
[----:B------:R-:W-:Y:S01]  /*5810*/  FMUL.FTZ R117, R117, UR59 ;  /* 0x0000003b75757c20 */ /* 0x000fe20008410000 */
[----:B------:R-:W-:Y:S01]  /*5820*/  FMUL.FTZ R142, R118, UR59 ;  /* 0x0000003b768e7c20 */ /* 0x000fe20008410000 */
[----:B------:R-:W-:Y:S01]  /*5830*/  FMUL.FTZ R144, R119, UR59 ;  /* 0x0000003b77907c20 */ /* 0x000fe20008410000 */
[----:B------:R-:W-:Y:S01]  /*5840*/  FMUL.FTZ R121, R121, UR59 ;  /* 0x0000003b79797c20 */ /* 0x000fe20008410000 */
[----:B------:R-:W-:Y:S01]  /*5850*/  FMUL.FTZ R146, R122, UR59 ;  /* 0x0000003b7a927c20 */ /* 0x000fe20008410000 */
[----:B------:R-:W-:Y:S01]  /*5860*/  FMUL.FTZ R148, R123, UR59 ;  /* 0x0000003b7b947c20 */ /* 0x000fe20008410000 */
[----:B0-----:R-:W-:Y:S01]  /*5870*/  @P2 SHF.R.U32.HI R105, RZ, R94, R95 ;  /* 0x0000005eff692219 */ /* 0x001fe2000001165f */
[----:B------:R-:W-:Y:S01]  /*5880*/  FMUL.FTZ R150, R126, UR59 ;  /* 0x0000003b7e967c20 */ /* 0x000fe20008410000 */
[----:B------:R-:W-:Y:S01]  /*5890*/  FMUL.FTZ R152, R127, UR59 ;  /* 0x0000003b7f987c20 */ /* 0x000fe20008410000 */
[----:B------:R-:W-:Y:S01]  /*58a0*/  FMUL.FTZ R156, R130, UR59 ;  /* 0x0000003b829c7c20 */ /* 0x000fe20008410000 */
[----:B------:R-:W-:Y:S01]  /*58b0*/  FMUL.FTZ R93, R131, UR59 ;  /* 0x0000003b835d7c20 */ /* 0x000fe20008410000 */
[----:B---3--:R-:W0:Y:S01]  /*58c0*/  SHFL.IDX PT, R116, R105, RZ, 0x1c1f ;  /* 0x001c1fff69747589 */ /* 0x008e2200000e0000 */
[----:B------:R-:W-:Y:S01]  /*58d0*/  FMUL.FTZ R132, R132, UR59 ;  /* 0x0000003b84847c20 */ /* 0x000fe20008410000 */
[----:B------:R-:W-:Y:S01]  /*58e0*/  FMUL.FTZ R94, R134, UR59 ;  /* 0x0000003b865e7c20 */ /* 0x000fe20008410000 */
[----:B------:R-:W-:-:S02]  /*58f0*/  IMAD R97, R9, -0x2, R96 ;  /* 0xfffffffe09617824 */ /* 0x000fc400078e0260 */
[----:B------:R-:W-:Y:S01]  /*5900*/  FMUL.FTZ R95, R135, UR59 ;  /* 0x0000003b875f7c20 */ /* 0x000fe20008410000 */
[----:B------:R-:W-:Y:S01]  /*5910*/  UIADD3 UR61, UR61, 0x2a840, URZ ;  /* 0x0002a8403d3d7890 */ /* 0x000fe2000fffe03f */
[----:B------:R-:W-:Y:S01]  /*5920*/  FMUL.FTZ R120, R120, UR59 ;  /* 0x0000003b78787c20 */ /* 0x000fe20008410000 */
[----:B------:R-:W-:Y:S01]  /*5930*/  FMUL.FTZ R124, R124, UR59 ;  /* 0x0000003b7c7c7c20 */ /* 0x000fe20008410000 */
[----:B------:R-:W-:Y:S01]  /*5940*/  FMUL.FTZ R125, R125, UR59 ;  /* 0x0000003b7d7d7c20 */ /* 0x000fe20008410000 */
[----:B------:R-:W-:Y:S01]  /*5950*/  FMUL.FTZ R128, R128, UR59 ;  /* 0x0000003b80807c20 */ /* 0x000fe20008410000 */
[----:B------:R-:W-:Y:S01]  /*5960*/  FMUL.FTZ R129, R129, UR59 ;  /* 0x0000003b81817c20 */ /* 0x000fe20008410000 */
[----:B------:R-:W-:Y:S01]  /*5970*/  FMUL.FTZ R133, R133, UR59 ;  /* 0x0000003b85857c20 */ /* 0x000fe20008410000 */
[----:B------:R-:W-:Y:S01]  /*5980*/  LOP3.LUT P1, RZ, R18, 0x80000, RZ, 0xc0, !PT ;  /* 0x0008000012ff7812 */ /* 0x000fe2000782c0ff */
[----:B------:R-:W-:Y:S01]  /*5990*/  IMAD R96, R16, UR7, R97 ;  /* 0x0000000710607c24 */ /* 0x000fe2000f8e0261 */
[----:B-1----:R-:W-:Y:S01]  /*59a0*/  UPRMT UR61, UR10, 0x654, UR61 ;  /* 0x000006540a3d7896 */ /* 0x002fe2000800003d */
[----:B------:R-:W1:Y:S01]  /*59b0*/  MUFU.TANH R11, R11 ;  /* 0x0000000b000b7308 */ /* 0x000e620000002400 */
[----:B------:R-:W-:Y:S01]  /*59c0*/  ULDC UR11, c[0x0][0x9e0] ;  /* 0x00027800000b7ab9 */ /* 0x000fe20000000800 */
[----:B------:R-:W-:Y:S01]  /*59d0*/  ULDC UR10, c[0x0][0x288] ;  /* 0x0000a200000a7ab9 */ /* 0x000fe20000000800 */
[----:B------:R-:W-:-:S02]  /*59e0*/  VIADD R122, R97, 0xffffffff ;  /* 0xffffffff617a7836 */ /* 0x000fc40000000000 */
[----:B------:R-:W-:-:S03]  /*59f0*/  VIADD R96, R96, -UR10 ;  /* 0x8000000a60607c36 */ /* 0x000fc60008000000 */
[----:B------:R-:W2:Y:S01]  /*5a00*/  MUFU.TANH R137, R137 ;  /* 0x0000008900897308 */ /* 0x000ea20000002400 */
[C---:B------:R-:W-:Y:S01]  /*5a10*/  VIADD R115, R96.reuse, UR11 ;  /* 0x0000000b60737c36 */ /* 0x040fe20008000000 */
[----:B------:R-:W-:Y:S01]  /*5a20*/  IADD3 R119, R96, UR5, RZ ;  /* 0x0000000560777c10 */ /* 0x000fe2000fffe0ff */
[----:B------:R-:W-:Y:S02]  /*5a30*/  SYNCS.ARRIVE.TRANS64.RED.A1T0 RZ, [UR61], RZ ;  /* 0x000000ffffff79a7 */ /* 0x000fe4000810043d */
[--C-:B0-----:R-:W-:Y:S02]  /*5a40*/  IMAD.IADD R97, R115, 0x1, R116.reuse ;  /* 0x0000000173617824 */ /* 0x101fe400078e0274 */
[----:B------:R-:W-:Y:S01]  /*5a50*/  IMAD.IADD R99, R119, 0x1, R116 ;  /* 0x0000000177637824 */ /* 0x000fe200078e0274 */
[----:B------:R-:W0:Y:S08]  /*5a60*/  MUFU.TANH R0, R0 ;  /* 0x0000000000007308 */ /* 0x000e300000002400 */
[----:B------:R-:W3:Y:S08]  /*5a70*/  MUFU.TANH R2, R2 ;  /* 0x0000000200027308 */ /* 0x000ef00000002400 */
        /* <DEDUP_REMOVED lines=27> */
[----:B------:R0:W0:Y:S08]  /*5c30*/  MUFU.TANH R110, R120 ;  /* 0x00000078006e7308 */ /* 0x0000300000002400 */
[----:B------:R-:W0:Y:S08]  /*5c40*/  MUFU.TANH R121, R121 ;  /* 0x0000007900797308 */ /* 0x000e300000002400 */
[----:B------:R-:W0:Y:S08]  /*5c50*/  MUFU.TANH R146, R146 ;  /* 0x0000009200927308 */ /* 0x000e300000002400 */
[----:B------:R-:W0:Y:S08]  /*5c60*/  MUFU.TANH R148, R148 ;  /* 0x0000009400947308 */ /* 0x000e300000002400 */
[----:B------:R0:W0:Y:S08]  /*5c70*/  MUFU.TANH R106, R124 ;  /* 0x0000007c006a7308 */ /* 0x0000300000002400 */
[----:B------:R0:W0:Y:S08]  /*5c80*/  MUFU.TANH R104, R125 ;  /* 0x0000007d00687308 */ /* 0x0000300000002400 */
[----:B------:R-:W0:Y:S08]  /*5c90*/  MUFU.TANH R150, R150 ;  /* 0x0000009600967308 */ /* 0x000e300000002400 */
[----:B------:R-:W0:Y:S08]  /*5ca0*/  MUFU.TANH R152, R152 ;  /* 0x0000009800987308 */ /* 0x000e300000002400 */
[----:B------:R0:W0:Y:S08]  /*5cb0*/  MUFU.TANH R102, R128 ;  /* 0x0000008000667308 */ /* 0x0000300000002400 */
[----:B------:R0:W0:Y:S08]  /*5cc0*/  MUFU.TANH R98, R129 ;  /* 0x0000008100627308 */ /* 0x0000300000002400 */
[----:B------:R-:W0:Y:S08]  /*5cd0*/  MUFU.TANH R156, R156 ;  /* 0x0000009c009c7308 */ /* 0x000e300000002400 */
[----:B------:R-:W0:Y:S08]  /*5ce0*/  MUFU.TANH R93, R93 ;  /* 0x0000005d005d7308 */ /* 0x000e300000002400 */
[----:B------:R-:W0:Y:S08]  /*5cf0*/  MUFU.TANH R132, R132 ;  /* 0x0000008400847308 */ /* 0x000e300000002400 */
[----:B------:R0:W0:Y:S08]  /*5d00*/  MUFU.TANH R100, R133 ;  /* 0x0000008500647308 */ /* 0x0000300000002400 */
[----:B------:R-:W0:Y:S08]  /*5d10*/  MUFU.TANH R94, R94 ;  /* 0x0000005e005e7308 */ /* 0x000e300000002400 */
[----:B------:R-:W0:Y:S01]  /*5d20*/  MUFU.TANH R95, R95 ;  /* 0x0000005f005f7308 */ /* 0x000e220000002400 */
[----:B-1234-:R-:W-:Y:S05]  /*5d30*/  @!P1 BRA `(.L_x_1005) ;  /* 0x0000000000589947 */ /* 0x01efea0003800000 */
[----:B------:R-:W-:Y:S01]  /*5d40*/  IMAD R96, R16, UR7, R116 ;  /* 0x0000000710607c24 */ /* 0x000fe2000f8e0274 */
[----:B------:R-:W-:Y:S03]  /*5d50*/  BSSY B0, `(.L_x_1006) ;  /* 0x0000011000007945 */ /* 0x000fe60003800000 */
[----:B------:R-:W-:-:S05]  /*5d60*/  VIADD R107, R96, -UR10 ;  /* 0x8000000a606b7c36 */ /* 0x000fca0008000000 */
[----:B------:R-:W-:-:S13]  /*5d70*/  ISETP.GT.AND P1, PT, R107, -0x1, PT ;  /* 0xffffffff6b00780c */ /* 0x000fda0003f24270 */
[----:B------:R-:W-:Y:S05]  /*5d80*/  @P1 BRA `(.L_x_1007) ;  /* 0x0000000000201947 */ /* 0x000fea0003800000 */
[----:B------:R-:W-:Y:S01]  /*5d90*/  IMAD.U32 R116, RZ, RZ, UR6 ;  /* 0x00000006ff747e24 */ /* 0x000fe2000f8e00ff */
[----:B------:R-:W-:-:S04]  /*5da0*/  LOP3.LUT R107, RZ, R107, RZ, 0x33, !PT ;  /* 0x0000006bff6b7212 */ /* 0x000fc800078e33ff */
[----:B------:R-:W-:-:S13]  /*5db0*/  ISETP.NE.AND P1, PT, R116, 0x1, PT ;  /* 0x000000017400780c */ /* 0x000fda0003f25270 */
[----:B0-----:R-:W0:Y:S02]  /*5dc0*/  @P1 LDC.64 R124, c[0x0][0x9e8] ;  /* 0x00027a00ff7c1b82 */ /* 0x001e240000000a00 */
[----:B0-----:R-:W-:-:S05]  /*5dd0*/  @P1 IMAD.HI.U32 R96, R107, R124, RZ ;  /* 0x0000007c6b601227 */ /* 0x001fca00078e00ff */
[----:B------:R-:W-:-:S04]  /*5de0*/  @P1 SHF.R.U32.HI R107, RZ, R125, R96 ;  /* 0x0000007dff6b1219 */ /* 0x000fc80000011660 */
[----:B------:R-:W-:Y:S01]  /*5df0*/  LOP3.LUT R107, RZ, R107, RZ, 0x33, !PT ;  /* 0x0000006bff6b7212 */ /* 0x000fe200078e33ff */
[----:B------:R-:W-:Y:S06]  /*5e00*/  BRA `(.L_x_1008) ;  /* 0x0000000000147947 */ /* 0x000fec0003800000 */
.L_x_1007:
[----:B------:R-:W-:-:S05]  /*5e10*/  IMAD.U32 R116, RZ, RZ, UR6 ;  /* 0x00000006ff747e24 */ /* 0x000fca000f8e00ff */
[----:B------:R-:W-:-:S13]  /*5e20*/  ISETP.NE.AND P1, PT, R116, 0x1, PT ;  /* 0x000000017400780c */ /* 0x000fda0003f25270 */
[----:B0-----:R-:W0:Y:S02]  /*5e30*/  @P1 LDC.64 R124, c[0x0][0x9e8] ;  /* 0x00027a00ff7c1b82 */ /* 0x001e240000000a00 */
[----:B0-----:R-:W-:-:S05]  /*5e40*/  @P1 IMAD.HI.U32 R96, R107, R124, RZ ;  /* 0x0000007c6b601227 */ /* 0x001fca00078e00ff */
[----:B------:R-:W-:-:S07]  /*5e50*/  @P1 SHF.R.U32.HI R107, RZ, R125, R96 ;  /* 0x0000007dff6b1219 */ /* 0x000fce0000011660 */
.L_x_1008:
[----:B------:R-:W-:Y:S05]  /*5e60*/  BSYNC B0 ;  /* 0x0000000000007941 */ /* 0x000fea0003800000 */
.L_x_1006:
[----:B------:R-:W-:-:S05]  /*5e70*/  IMAD R96, R107, R116, R122 ;  /* 0x000000746b607224 */ /* 0x000fca00078e027a */
[----:B------:R-:W-:Y:S02]  /*5e80*/  VIADDMNMX R97, R96, R116, R97, PT ;  /* 0x0000007460617246 */ /* 0x000fe40003800161 */
[----:B------:R-:W-:-:S07]  /*5e90*/  VIMNMX R99, R99, R96, !PT ;  /* 0x0000006063637248 */ /* 0x000fce0007fe0100 */
.L_x_1005:
[C---:B------:R-:W-:Y:S01]  /*5ea0*/  ISETP.GE.AND P2, PT, R111.reuse, 0x9, PT ;  /* 0x000000096f00780c */ /* 0x040fe20003f46270 */
[----:B0-----:R-:W0:Y:S01]  /*5eb0*/  SHFL.IDX PT, R120, R105, 0x1, 0x1c1f ;  /* 0x003c1f0069787f89 */ /* 0x001e2200000e0000 */
[----:B------:R-:W-:Y:S02]  /*5ec0*/  ISETP.GE.AND P1, PT, R111, 0x2, PT ;  /* 0x000000026f00780c */ /* 0x000fe40003f26270 */
[C---:B------:R-:W-:Y:S02]  /*5ed0*/  ISETP.GT.AND P3, PT, R99.reuse, 0x8, !P2 ;  /* 0x000000086300780c */ /* 0x040fe40005764270 */
[----:B------:R-:W-:Y:S02]  /*5ee0*/  ISETP.GT.AND P4, PT, R99, 0x1, !P1 ;  /* 0x000000016300780c */ /* 0x000fe40004f84270 */
[----:B------:R-:W-:Y:S02]  /*5ef0*/  ISETP.LT.OR P3, PT, R97, 0x9, P3 ;  /* 0x000000096100780c */ /* 0x000fe40001f61670 */
[----:B------:R-:W-:-:S02]  /*5f00*/  ISETP.GE.AND P5, PT, R111, 0xa, PT ;  /* 0x0000000a6f00780c */ /* 0x000fc40003fa6270 */
[----:B------:R-:W-:Y:S02]  /*5f10*/  FSEL R174, R139, -INF , !P3 ;  /* 0xff8000008bae7808 */ /* 0x000fe40005800000 */
[----:B------:R-:W-:Y:S02]  /*5f20*/  ISETP.LT.OR P4, PT, R97, 0x2, P4 ;  /* 0x000000026100780c */ /* 0x000fe40002781670 */
        /* <DEDUP_REMOVED lines=98> */
[----:B------:R-:W-:Y:S02]  /*6550*/  P2R R107, PR, RZ, 0x40 ;  /* 0x00000040ff6b7803 */ /* 0x000fe40000000000 */
[----:B------:R-:W-:-:S04]  /*6560*/  ISETP.GT.AND P6, PT, R99, RZ, !P6 ;  /* 0x000000ff6300720c */ /* 0x000fc800077c4270 */
[----:B------:R-:W-:-:S04]  /*6570*/  ISETP.LT.OR P6, PT, R97, 0x1, P6 ;  /* 0x000000016100780c */ /* 0x000fc800037c1670 */
[----:B------:R-:W-:Y:S02]  /*6580*/  FSEL R176, R11, -INF , !P6 ;  /* 0xff8000000bb07808 */ /* 0x000fe40007000000 */
[----:B------:R-:W-:-:S04]  /*6590*/  ISETP.GE.AND P6, PT, R111, 0x5a, PT ;  /* 0x0000005a6f00780c */ /* 0x000fc80003fc6270 */
[----:B------:R-:W-:Y:S02]  /*65a0*/  P2R R111, PR, RZ, 0x40 ;  /* 0x00000040ff6f7803 */ /* 0x000fe40000000000 */
[----:B------:R-:W-:Y:S01]  /*65b0*/  ISETP.GT.AND P6, PT, R99, 0x59, !P6 ;  /* 0x000000596300780c */ /* 0x000fe200077c4270 */
[----:B0-----:R-:W-:-:S03]  /*65c0*/  IMAD.IADD R99, R119, 0x1, R120 ;  /* 0x0000000177637824 */ /* 0x001fc600078e0278 */
[----:B------:R-:W-:Y:S01]  /*65d0*/  ISETP.LT.OR P6, PT, R97, 0x5a, P6 ;  /* 0x0000005a6100780c */ /* 0x000fe200037c1670 */
[----:B------:R-:W-:-:S03]  /*65e0*/  IMAD.IADD R97, R115, 0x1, R120 ;  /* 0x0000000173617824 */ /* 0x000fc600078e0278 */
[----:B------:R-:W-:Y:S02]  /*65f0*/  FSEL R100, R100, -INF , !P6 ;  /* 0xff80000064647808 */ /* 0x000fe40007000000 */
[----:B------:R-:W-:-:S13]  /*6600*/  LOP3.LUT P6, RZ, R18, 0x80000, RZ, 0xc0, !PT ;  /* 0x0008000012ff7812 */ /* 0x000fda00078cc0ff */
[----:B------:R-:W-:Y:S05]  /*6610*/  @!P6 BRA `(.L_x_1009) ;  /* 0x000000000058e947 */ /* 0x000fea0003800000 */
        /* <DEDUP_REMOVED lines=8> */
[----:B------:R-:W0:Y:S02]  /*66a0*/  @P6 LDC.64 R120, c[0x0][0x9e8] ;  /* 0x00027a00ff786b82 */ /* 0x000e240000000a00 */
[----:B0-----:R-:W-:-:S05]  /*66b0*/  @P6 IMAD.HI.U32 R120, R11, R120, RZ ;  /* 0x000000780b786227 */ /* 0x001fca00078e00ff */
[----:B------:R-:W-:-:S04]  /*66c0*/  @P6 SHF.R.U32.HI R11, RZ, R121, R120 ;  /* 0x00000079ff0b6219 */ /* 0x000fc80000011678 */
[----:B------:R-:W-:Y:S01]  /*66d0*/  LOP3.LUT R11, RZ, R11, RZ, 0x33, !PT ;  /* 0x0000000bff0b7212 */ /* 0x000fe200078e33ff */
[----:B------:R-:W-:Y:S06]  /*66e0*/  BRA `(.L_x_1012) ;  /* 0x0000000000147947 */ /* 0x000fec0003800000 */
.L_x_1011:
[----:B------:R-:W-:-:S05]  /*66f0*/  IMAD.U32 R105, RZ, RZ, UR6 ;  /* 0x00000006ff697e24 */ /* 0x000fca000f8e00ff */
[----:B------:R-:W-:-:S13]  /*6700*/  ISETP.NE.AND P6, PT, R105, 0x1, PT ;  /* 0x000000016900780c */ /* 0x000fda0003fc5270 */
[----:B------:R-:W0:Y:S02]  /*6710*/  @P6 LDC.64 R120, c[0x0][0x9e8] ;  /* 0x00027a00ff786b82 */ /* 0x000e240000000a00 */
[----:B0-----:R-:W-:-:S05]  /*6720*/  @P6 IMAD.HI.U32 R120, R11, R120, RZ ;  /* 0x000000780b786227 */ /* 0x001fca00078e00ff */
[----:B------:R-:W-:-:S07]  /*6730*/  @P6 SHF.R.U32.HI R11, RZ, R121, R120 ;  /* 0x00000079ff0b6219 */ /* 0x000fce0000011678 */
.L_x_1012:
[----:B------:R-:W-:Y:S05]  /*6740*/  BSYNC B0 ;  /* 0x0000000000007941 */ /* 0x000fea0003800000 */
.L_x_1010:
[----:B------:R-:W-:-:S05]  /*6750*/  IMAD R120, R11, R105, R122 ;  /* 0x000000690b787224 */ /* 0x000fca00078e027a */
[----:B------:R-:W-:Y:S02]  /*6760*/  VIADDMNMX R97, R120, R105, R97, PT ;  /* 0x0000006978617246 */ /* 0x000fe40003800161 */
[----:B------:R-:W-:-:S07]  /*6770*/  VIMNMX R99, R99, R120, !PT ;  /* 0x0000007863637248 */ /* 0x000fce0007fe0100 */
.L_x_1009:
[C---:B------:R-:W-:Y:S02]  /*6780*/  ISETP.GT.AND P1, PT, R99.reuse, 0x1, !P1 ;  /* 0x000000016300780c */ /* 0x040fe40004f24270 */
        /* <DEDUP_REMOVED lines=67> */
[----:B------:R-:W-:Y:S01]  /*6bc0*/  ISETP.LT.OR P1, PT, R97, 0x31, P1 ;  /* 0x000000316100780c */ /* 0x000fe20000f21670 */
[----:B------:R-:W0:Y:S01]  /*6bd0*/  LDC R11, c[0x0][0x988] ;  /* 0x00026200ff0b7b82 */ /* 0x000e220000000800 */
[----:B------:R-:W-:Y:S01]  /*6be0*/  ISETP.NE.AND P2, PT, R141, RZ, PT ;  /* 0x000000ff8d00720c */ /* 0x000fe20003f45270 */
[----:B------:R-:W1:Y:S01]  /*6bf0*/  SHFL.BFLY PT, R12, R21, 0x2, 0x1f ;  /* 0x0c401f00150c7f89 */ /* 0x000e6200000e0000 */
[----:B------:R-:W-:Y:S02]  /*6c00*/  FSEL R138, R138, -INF , !P1 ;  /* 0xff8000008a8a7808 */ /* 0x000fe40004800000 */
[----:B------:R-:W-:-:S02]  /*6c10*/  ISETP.NE.AND P1, PT, R135, RZ, PT ;  /* 0x000000ff8700720c */ /* 0x000fc40003f25270 */
[----:B------:R-:W-:Y:S02]  /*6c20*/  ISETP.NE.AND P6, PT, R143, RZ, PT ;  /* 0x000000ff8f00720c */ /* 0x000fe40003fc5270 */
[C---:B------:R-:W-:Y:S02]  /*6c30*/  ISETP.GT.AND P1, PT, R99.reuse, 0x31, !P1 ;  /* 0x000000316300780c */ /* 0x040fe40004f24270 */
[----:B------:R-:W-:Y:S02]  /*6c40*/  ISETP.GT.AND P3, PT, R99, 0x50, !P3 ;  /* 0x000000506300780c */ /* 0x000fe40005f64270 */
[C---:B------:R-:W-:Y:S02]  /*6c50*/  ISETP.LT.OR P1, PT, R97.reuse, 0x32, P1 ;  /* 0x000000326100780c */ /* 0x040fe40000f21670 */
[----:B------:R-:W-:Y:S02]  /*6c60*/  ISETP.LT.OR P3, PT, R97, 0x51, P3 ;  /* 0x000000516100780c */ /* 0x000fe40001f61670 */
[----:B------:R-:W-:-:S02]  /*6c70*/  FSEL R140, R140, -INF , !P1 ;  /* 0xff8000008c8c7808 */ /* 0x000fc40004800000 */
[----:B------:R-:W-:Y:S02]  /*6c80*/  ISETP.NE.AND P1, PT, R113, RZ, PT ;  /* 0x000000ff7100720c */ /* 0x000fe40003f25270 */
[C---:B------:R-:W-:Y:S02]  /*6c90*/  ISETP.GT.AND P4, PT, R99.reuse, 0x51, !P4 ;  /* 0x000000516300780c */ /* 0x040fe40006784270 */
[----:B------:R-:W-:Y:S02]  /*6ca0*/  ISETP.GT.AND P1, PT, R99, 0x38, !P1 ;  /* 0x000000386300780c */ /* 0x000fe40004f24270 */
[----:B------:R-:W-:Y:S02]  /*6cb0*/  FSEL R156, R156, -INF , !P3 ;  /* 0xff8000009c9c7808 */ /* 0x000fe40005800000 */
[----:B------:R-:W-:Y:S02]  /*6cc0*/  ISETP.LT.OR P1, PT, R97, 0x39, P1 ;  /* 0x000000396100780c */ /* 0x000fe40000f21670 */
[----:B-1----:R-:W-:-:S02]  /*6cd0*/  FMNMX.FTZ R88, R21, R12, !PT ;  /* 0x0000000c15587209 */ /* 0x002fc40007810000 */
[----:B------:R-:W-:Y:S02]  /*6ce0*/  FSEL R142, R142, -INF , !P1 ;  /* 0xff8000008e8e7808 */ /* 0x000fe40004800000 */
[----:B------:R-:W-:Y:S01]  /*6cf0*/  ISETP.NE.AND P1, PT, R137, RZ, PT ;  /* 0x000000ff8900720c */ /* 0x000fe20003f25270 */
[----:B------:R-:W1:Y:S01]  /*6d00*/  SHFL.BFLY PT, R89, R88, 0x1, 0x1f ;  /* 0x0c201f0058597f89 */ /* 0x000e6200000e0000 */
[C---:B------:R-:W-:Y:S02]  /*6d10*/  ISETP.GT.AND P5, PT, R99.reuse, 0x58, !P5 ;  /* 0x000000586300780c */ /* 0x040fe40006fa4270 */
[----:B------:R-:W-:Y:S02]  /*6d20*/  ISETP.GT.AND P1, PT, R99, 0x39, !P1 ;  /* 0x000000396300780c */ /* 0x000fe40004f24270 */
[C---:B------:R-:W-:Y:S02]  /*6d30*/  ISETP.LT.OR P4, PT, R97.reuse, 0x52, P4 ;  /* 0x000000526100780c */ /* 0x040fe40002781670 */
[----:B------:R-:W-:-:S02]  /*6d40*/  ISETP.LT.OR P1, PT, R97, 0x3a, P1 ;  /* 0x0000003a6100780c */ /* 0x000fc40000f21670 */
[----:B------:R-:W-:Y:S02]  /*6d50*/  ISETP.LT.OR P5, PT, R97, 0x59, P5 ;  /* 0x000000596100780c */ /* 0x000fe40002fa1670 */
[----:B------:R-:W-:Y:S02]  /*6d60*/  FSEL R144, R144, -INF , !P1 ;  /* 0xff80000090907808 */ /* 0x000fe40004800000 */
[----:B------:R-:W-:-:S04]  /*6d70*/  ISETP.NE.AND P1, PT, R117, RZ, PT ;  /* 0x000000ff7500720c */ /* 0x000fc80003f25270 */
[----:B------:R-:W-:-:S04]  /*6d80*/  ISETP.GT.AND P1, PT, R99, 0x40, !P1 ;  /* 0x000000406300780c */ /* 0x000fc80004f24270 */
[----:B------:R-:W-:Y:S02]  /*6d90*/  ISETP.LT.OR P1, PT, R97, 0x41, P1 ;  /* 0x000000416100780c */ /* 0x000fe40000f21670 */
[----:B-1----:R-:W-:Y:S02]  /*6da0*/  FMNMX.FTZ R12, R88, R89, !PT ;  /* 0x00000059580c7209 */ /* 0x002fe40007810000 */
[----:B------:R-:W-:Y:S02]  /*6db0*/  FSEL R146, R146, -INF , !P1 ;  /* 0xff80000092927808 */ /* 0x000fe40004800000 */
[----:B------:R-:W-:-:S04]  /*6dc0*/  ISETP.NE.AND P1, PT, R139, RZ, PT ;  /* 0x000000ff8b00720c */ /* 0x000fc80003f25270 */
[----:B------:R-:W-:-:S04]  /*6dd0*/  ISETP.GT.AND P1, PT, R99, 0x41, !P1 ;  /* 0x000000416300780c */ /* 0x000fc80004f24270 */
[----:B------:R-:W-:-:S04]  /*6de0*/  ISETP.LT.OR P1, PT, R97, 0x42, P1 ;  /* 0x000000426100780c */ /* 0x000fc80000f21670 */
[----:B------:R-:W-:Y:S02]  /*6df0*/  FSEL R148, R148, -INF , !P1 ;  /* 0xff80000094947808 */ /* 0x000fe40004800000 */
[----:B------:R-:W-:-:S04]  /*6e00*/  ISETP.GT.AND P1, PT, R99, 0x48, !P2 ;  /* 0x000000486300780c */ /* 0x000fc80005724270 */
[----:B------:R-:W-:-:S04]  /*6e10*/  ISETP.LT.OR P1, PT, R97, 0x49, P1 ;  /* 0x000000496100780c */ /* 0x000fc80000f21670 */
[----:B------:R-:W-:Y:S02]  /*6e20*/  FSEL R150, R150, -INF , !P1 ;  /* 0xff80000096967808 */ /* 0x000fe40004800000 */
[----:B------:R-:W-:Y:S02]  /*6e30*/  ISETP.GT.AND P1, PT, R99, 0x49, !P6 ;  /* 0x000000496300780c */ /* 0x000fe40007724270 */
[----:B------:R-:W-:Y:S02]  /*6e40*/  ISETP.NE.AND P6, PT, R107, RZ, PT ;  /* 0x000000ff6b00720c */ /* 0x000fe40003fc5270 */
[----:B------:R-:W-:-:S04]  /*6e50*/  ISETP.LT.OR P1, PT, R97, 0x4a, P1 ;  /* 0x0000004a6100780c */ /* 0x000fc80000f21670 */
[----:B------:R-:W-:Y:S02]  /*6e60*/  FSEL R152, R152, -INF , !P1 ;  /* 0xff80000098987808 */ /* 0x000fe40004800000 */
[----:B------:R-:W-:Y:S02]  /*6e70*/  ISETP.GT.AND P1, PT, R99, RZ, !P6 ;  /* 0x000000ff6300720c */ /* 0x000fe40007724270 */
[----:B------:R-:W-:Y:S02]  /*6e80*/  ISETP.NE.AND P6, PT, R111, RZ, PT ;  /* 0x000000ff6f00720c */ /* 0x000fe40003fc5270 */
[----:B------:R-:W-:Y:S02]  /*6e90*/  ISETP.LT.OR P1, PT, R97, 0x1, P1 ;  /* 0x000000016100780c */ /* 0x000fe40000f21670 */
[----:B------:R-:W-:Y:S02]  /*6ea0*/  ISETP.GT.AND P2, PT, R99, 0x59, !P6 ;  /* 0x000000596300780c */ /* 0x000fe40007744270 */
[----:B------:R-:W-:Y:S01]  /*6eb0*/  FSEL R109, R0, -INF , !P1 ;  /* 0xff800000006d7808 */ /* 0x000fe20004800000 */
[C---:B0-----:R-:W-:Y:S01]  /*6ec0*/  FMUL.FTZ R0, R12.reuse, R11 ;  /* 0x0000000b0c007220 */ /* 0x041fe20000410000 */
[----:B------:R-:W-:-:S02]  /*6ed0*/  FSETP.NEU.FTZ.AND P1, PT, R12, -INF , PT ;  /* 0xff8000000c00780b */ /* 0x000fc40003f3d000 */
[----:B------:R-:W-:Y:S02]  /*6ee0*/  FMNMX.FTZ R21, R109, R14, !PT ;  /* 0x0000000e6d157209 */ /* 0x000fe40007810000 */
[----:B------:R-:W-:Y:S02]  /*6ef0*/  FSEL R113, R0, RZ, P1 ;  /* 0x000000ff00717208 */ /* 0x000fe40000800000 */
[----:B------:R-:W-:Y:S02]  /*6f00*/  FMNMX.FTZ R89, R2, R21, !PT ;  /* 0x0000001502597209 */ /* 0x000fe40007810000 */
[----:B------:R-:W-:Y:S01]  /*6f10*/  ISETP.LT.OR P2, PT, R97, 0x5a, P2 ;  /* 0x0000005a6100780c */ /* 0x000fe20001741670 */
[--C-:B------:R-:W-:Y:S01]  /*6f20*/  FFMA.FTZ R0, R176, R11, -R113.reuse ;  /* 0x0000000bb0007223 */ /* 0x100fe20000010871 */
[----:B------:R-:W-:Y:S01]  /*6f30*/  FMNMX.FTZ R89, R120, R89, !PT ;  /* 0x0000005978597209 */ /* 0x000fe20007810000 */
[-CC-:B------:R-:W-:Y:S01]  /*6f40*/  FFMA.FTZ R170, R170, R11.reuse, -R113.reuse ;  /* 0x0000000baaaa7223 */ /* 0x180fe20000010871 */
[--C-:B------:R-:W-:Y:S01]  /*6f50*/  FFMA.FTZ R107, R98, R11, -R113.reuse ;  /* 0x0000000b626b7223 */ /* 0x100fe20000010871 */
[----:B------:R0:W-:Y:S01]  /*6f60*/  MUFU.EX2 R21, R0 ;  /* 0x0000000000157308 */ /* 0x0001e20000000800 */
[----:B------:R-:W-:Y:S01]  /*6f70*/  FMNMX.FTZ R89, R122, R89, !PT ;  /* 0x000000597a597209 */ /* 0x000fe20007810000 */
[-CC-:B------:R-:W-:Y:S01]  /*6f80*/  FFMA.FTZ R162, R162, R11.reuse, -R113.reuse ;  /* 0x0000000ba2a27223 */ /* 0x180fe20000010871 */
[----:B------:R-:W-:Y:S01]  /*6f90*/  FSEL R98, R12, RZ, P1 ;  /* 0x000000ff0c627208 */ /* 0x000fe20000800000 */
[--C-:B------:R-:W-:Y:S01]  /*6fa0*/  FFMA.FTZ R174, R174, R11, -R113.reuse ;  /* 0x0000000baeae7223 */ /* 0x100fe20000010871 */
[----:B------:R-:W-:Y:S01]  /*6fb0*/  FMNMX.FTZ R89, R126, R89, !PT ;  /* 0x000000597e597209 */ /* 0x000fe20007810000 */
[-CC-:B------:R-:W-:Y:S01]  /*6fc0*/  FFMA.FTZ R164, R164, R11.reuse, -R113.reuse ;  /* 0x0000000ba4a47223 */ /* 0x180fe20000010871 */
[----:B------:R-:W-:Y:S01]  /*6fd0*/  FFMA.FTZ R172, R172, R11, -R113 ;  /* 0x0000000bacac7223 */ /* 0x000fe20000010871 */
[----:B------:R-:W-:Y:S01]  /*6fe0*/  FADD.FTZ R98, -R98, R13 ;  /* 0x0000000d62627221 */ /* 0x000fe20000010100 */
[----:B------:R-:W-:Y:S01]  /*6ff0*/  FMNMX.FTZ R91, R128, R89, !PT ;  /* 0x00000059805b7209 */ /* 0x000fe20007810000 */
[-CC-:B0-----:R-:W-:Y:S01]  /*7000*/  FFMA.FTZ R0, R160, R11.reuse, -R113.reuse ;  /* 0x0000000ba0007223 */ /* 0x181fe20000010871 */
[-CC-:B------:R-:W-:Y:S01]  /*7010*/  FFMA.FTZ R160, R158, R11.reuse, -R113.reuse ;  /* 0x0000000b9ea07223 */ /* 0x180fe20000010871 */
[----:B------:R-:W-:Y:S01]  /*7020*/  FSEL R158, R93, -INF , !P4 ;  /* 0xff8000005d9e7808 */ /* 0x000fe20006000000 */
[--C-:B------:R-:W-:Y:S01]  /*7030*/  FFMA.FTZ R93, R154, R11, -R113.reuse ;  /* 0x0000000b9a5d7223 */ /* 0x100fe20000010871 */
[----:B------:R-:W-:Y:S01]  /*7040*/  FMNMX.FTZ R91, R90, R91, !PT ;  /* 0x0000005b5a5b7209 */ /* 0x000fe20007810000 */
[--C-:B------:R-:W-:Y:S01]  /*7050*/  FFMA.FTZ R13, R100, R11, -R113.reuse ;  /* 0x0000000b640d7223 */ /* 0x100fe20000010871 */
[----:B------:R-:W-:Y:S01]  /*7060*/  FSEL R154, R95, -INF , !P2 ;  /* 0xff8000005f9a7808 */ /* 0x000fe20005000000 */
        /* <DEDUP_REMOVED lines=18> */
[----:B------:R-:W-:-:S03]  /*7190*/  FFMA.FTZ R96, R96, R11, -R113 ;  /* 0x0000000b60607223 */ /* 0x000fc60000010871 */
[----:B------:R-:W-:-:S03]  /*71a0*/  FMNMX.FTZ R101, R138, R101, !PT ;  /* 0x000000658a657209 */ /* 0x000fc60007810000 */
[----:B------:R-:W-:Y:S01]  /*71b0*/  MUFU.EX2 R91, R172 ;  /* 0x000000ac005b7308 */ /* 0x000fe20000000800 */
[----:B------:R-:W-:-:S04]  /*71c0*/  FMNMX.FTZ R103, R140, R101, !PT ;  /* 0x000000658c677209 */ /* 0x000fc80007810000 */
[----:B------:R-:W-:-:S03]  /*71d0*/  FMNMX.FTZ R103, R142, R103, !PT ;  /* 0x000000678e677209 */ /* 0x000fc60007810000 */
[----:B------:R0:W-:Y:S01]  /*71e0*/  MUFU.EX2 R101, R170 ;  /* 0x000000aa00657308 */ /* 0x0001e20000000800 */
[----:B------:R-:W-:-:S04]  /*71f0*/  FMNMX.FTZ R103, R144, R103, !PT ;  /* 0x0000006790677209 */ /* 0x000fc80007810000 */
[----:B------:R-:W-:-:S03]  /*7200*/  FMNMX.FTZ R103, R146, R103, !PT ;  /* 0x0000006792677209 */ /* 0x000fc60007810000 */
[----:B------:R-:W-:Y:S01]  /*7210*/  MUFU.EX2 R166, R166 ;  /* 0x000000a600a67308 */ /* 0x000fe20000000800 */
[----:B------:R-:W-:Y:S02]  /*7220*/  FMNMX.FTZ R105, R148, R103, !PT ;  /* 0x0000006794697209 */ /* 0x000fe40007810000 */
[----:B0-----:R-:W-:Y:S01]  /*7230*/  FSEL R170, R94, -INF , !P5 ;  /* 0xff8000005eaa7808 */ /* 0x001fe20006800000 */
[----:B------:R-:W-:Y:S01]  /*7240*/  FFMA.FTZ R94, R124, R11, -R113 ;  /* 0x0000000b7c5e7223 */ /* 0x000fe20000010871 */
[----:B------:R-:W-:-:S03]  /*7250*/  FMNMX.FTZ R105, R150, R105, !PT ;  /* 0x0000006996697209 */ /* 0x000fc60007810000 */
[----:B------:R0:W-:Y:S01]  /*7260*/  MUFU.EX2 R103, R0 ;  /* 0x0000000000677308 */ /* 0x0001e20000000800 */
[----:B------:R-:W-:-:S04]  /*7270*/  FMNMX.FTZ R105, R152, R105, !PT ;  /* 0x0000006998697209 */ /* 0x000fc80007810000 */
[----:B------:R-:W-:-:S03]  /*7280*/  FMNMX.FTZ R105, R156, R105, !PT ;  /* 0x000000699c697209 */ /* 0x000fc60007810000 */
[----:B------:R-:W-:Y:S01]  /*7290*/  MUFU.EX2 R168, R168 ;  /* 0x000000a800a87308 */ /* 0x000fe20000000800 */
[----:B------:R-:W-:-:S04]  /*72a0*/  FMNMX.FTZ R105, R158, R105, !PT ;  /* 0x000000699e697209 */ /* 0x000fc80007810000 */
[----:B------:R-:W-:-:S03]  /*72b0*/  FMNMX.FTZ R105, R170, R105, !PT ;  /* 0x00000069aa697209 */ /* 0x000fc60007810000 */
[----:B------:R-:W-:Y:S01]  /*72c0*/  MUFU.EX2 R160, R160 ;  /* 0x000000a000a07308 */ /* 0x000fe20000000800 */
[----:B------:R-:W-:-:S05]  /*72d0*/  FMNMX.FTZ R105, R154, R105, !PT ;  /* 0x000000699a697209 */ /* 0x000fca0007810000 */
[----:B0-----:R-:W0:Y:S02]  /*72e0*/  SHFL.BFLY PT, R0, R105, 0x2, 0x1f ;  /* 0x0c401f0069007f89 */ /* 0x001e2400000e0000 */
[----:B------:R-:W-:Y:S08]  /*72f0*/  MUFU.EX2 R93, R93 ;  /* 0x0000005d005d7308 */ /* 0x000ff00000000800 */
[----:B------:R-:W-:Y:S08]  /*7300*/  MUFU.EX2 R94, R94 ;  /* 0x0000005e005e7308 */ /* 0x000ff00000000800 */
[----:B------:R-:W-:Y:S01]  /*7310*/  MUFU.EX2 R95, R95 ;  /* 0x0000005f005f7308 */ /* 0x000fe20000000800 */
[----:B0-----:R-:W-:Y:S01]  /*7320*/  FMNMX.FTZ R0, R105, R0, !PT ;  /* 0x0000000069007209 */ /* 0x001fe20007810000 */
[----:B------:R-:W-:-:S06]  /*7330*/  FFMA.FTZ R105, R106, R11, -R113 ;  /* 0x0000000b6a697223 */ /* 0x000fcc0000010871 */
[----:B------:R-:W-:Y:S01]  /*7340*/  MUFU.EX2 R116, R116 ;  /* 0x0000007400747308 */ /* 0x000fe20000000800 */
[----:B------:R-:W0:Y:S07]  /*7350*/  SHFL.BFLY PT, R111, R0, 0x1, 0x1f ;  /* 0x0c201f00006f7f89 */ /* 0x000e2e00000e0000 */
[----:B------:R-:W-:Y:S08]  /*7360*/  MUFU.EX2 R97, R97 ;  /* 0x0000006100617308 */ /* 0x000ff00000000800 */
[----:B------:R-:W-:Y:S08]  /*7370*/  MUFU.EX2 R112, R112 ;  /* 0x0000007000707308 */ /* 0x000ff00000000800 */
[----:B------:R-:W-:Y:S01]  /*7380*/  MUFU.EX2 R99, R99 ;  /* 0x0000006300637308 */ /* 0x000fe20000000800 */
[----:B0-----:R-:W-:Y:S01]  /*7390*/  FMNMX.FTZ R88, R0, R111, !PT ;  /* 0x0000006f00587209 */ /* 0x001fe20007810000 */
[----:B------:R-:W-:-:S03]  /*73a0*/  FMUL.FTZ R0, R98, R11 ;  /* 0x0000000b62007220 */ /* 0x000fc60000410000 */
[C---:B------:R-:W-:Y:S01]  /*73b0*/  FSETP.NEU.FTZ.AND P1, PT, R88.reuse, -INF , PT ;  /* 0xff8000005800780b */ /* 0x040fe20003f3d000 */
[----:B------:R-:W-:Y:S02]  /*73c0*/  FMUL.FTZ R100, R88, R11 ;  /* 0x0000000b58647220 */ /* 0x000fe40000410000 */
[----:B------:R-:W-:Y:S03]  /*73d0*/  MUFU.EX2 R108, R108 ;  /* 0x0000006c006c7308 */ /* 0x000fe60000000800 */
[----:B------:R-:W-:-:S05]  /*73e0*/  FSEL R111, R100, RZ, P1 ;  /* 0x000000ff646f7208 */ /* 0x000fca0000800000 */
[----:B------:R-:W0:Y:S01]  /*73f0*/  MUFU.EX2 R0, R0 ;  /* 0x0000000000007308 */ /* 0x000e220000000800 */
[-CC-:B------:R-:W-:Y:S01]  /*7400*/  FFMA.FTZ R157, R109, R11.reuse, -R111.reuse ;  /* 0x0000000b6d9d7223 */ /* 0x180fe2000001086f */
[----:B------:R-:W-:Y:S01]  /*7410*/  FSEL R109, R88, RZ, P1 ;  /* 0x000000ff586d7208 */ /* 0x000fe20000800000 */
[-CC-:B------:R-:W-:Y:S01]  /*7420*/  FFMA.FTZ R98, R2, R11.reuse, -R111.reuse ;  /* 0x0000000b02627223 */ /* 0x180fe2000001086f */
[-CC-:B------:R-:W-:Y:S01]  /*7430*/  FFMA.FTZ R159, R120, R11.reuse, -R111.reuse ;  /* 0x0000000b789f7223 */ /* 0x180fe2000001086f */
[-CC-:B------:R-:W-:Y:S01]  /*7440*/  FFMA.FTZ R122, R122, R11.reuse, -R111.reuse ;  /* 0x0000000b7a7a7223 */ /* 0x180fe2000001086f */
[-CC-:B------:R-:W-:Y:S01]  /*7450*/  FFMA.FTZ R126, R126, R11.reuse, -R111.reuse ;  /* 0x0000000b7e7e7223 */ /* 0x180fe2000001086f */
[----:B------:R-:W-:Y:S01]  /*7460*/  FADD.FTZ R2, -R109, R14 ;  /* 0x0000000e6d027221 */ /* 0x000fe20000010100 */
[----:B------:R-:W-:Y:S01]  /*7470*/  MUFU.EX2 R157, R157 ;  /* 0x0000009d009d7308 */ /* 0x000fe20000000800 */
[-CC-:B------:R-:W-:Y:S01]  /*7480*/  FFMA.FTZ R128, R128, R11.reuse, -R111.reuse ;  /* 0x0000000b80807223 */ /* 0x180fe2000001086f */
[-CC-:B------:R-:W-:Y:S01]  /*7490*/  FFMA.FTZ R90, R90, R11.reuse, -R111.reuse ;  /* 0x0000000b5a5a7223 */ /* 0x180fe2000001086f */
[-C--:B------:R-:W-:Y:S01]  /*74a0*/  FMUL.FTZ R2, R2, R11.reuse ;  /* 0x0000000b02027220 */ /* 0x080fe20000410000 */
[-CC-:B------:R-:W-:Y:S01]  /*74b0*/  FFMA.FTZ R130, R130, R11.reuse, -R111.reuse ;  /* 0x0000000b82827223 */ /* 0x180fe2000001086f */
[-CC-:B------:R-:W-:Y:S01]  /*74c0*/  FFMA.FTZ R92, R92, R11.reuse, -R111.reuse ;  /* 0x0000000b5c5c7223 */ /* 0x180fe2000001086f */
[-CC-:B------:R-:W-:Y:S01]  /*74d0*/  FFMA.FTZ R132, R132, R11.reuse, -R111.reuse ;  /* 0x0000000b84847223 */ /* 0x180fe2000001086f */
[----:B------:R-:W-:Y:S01]  /*74e0*/  FFMA.FTZ R136, R136, R11, -R111 ;  /* 0x0000000b88887223 */ /* 0x000fe2000001086f */
[----:B------:R-:W-:Y:S01]  /*74f0*/  MUFU.EX2 R98, R98 ;  /* 0x0000006200627308 */ /* 0x000fe20000000800 */
[----:B0-----:R-:W-:Y:S01]  /*7500*/  FFMA.FTZ R7, R0, R7, R21 ;  /* 0x0000000700077223 */ /* 0x001fe20000010015 */
        /* <DEDUP_REMOVED lines=13> */
[----:B------:R-:W-:Y:S01]  /*75e0*/  FFMA.FTZ R111, R154, R11, -R111 ;  /* 0x0000000b9a6f7223 */ /* 0x000fe2000001086f */
[----:B------:R-:W1:Y:S08]  /*75f0*/  MUFU.EX2 R159, R159 ;  /* 0x0000009f009f7308 */ /* 0x000e700000000800 */
[----:B------:R-:W2:Y:S01]  /*7600*/  MUFU.EX2 R122, R122 ;  /* 0x0000007a007a7308 */ /* 0x000ea20000000800 */
[----:B0-----:R-:W-:Y:S01]  /*7610*/  FFMA.FTZ R109, R2, R6, R157 ;  /* 0x00000006026d7223 */ /* 0x001fe2000001009d */
[----:B------:R-:W-:-:S03]  /*7620*/  FADD.FTZ R6, R162, R7 ;  /* 0x00000007a2067221 */ /* 0x000fc60000010000 */
[----:B------:R-:W-:Y:S01]  /*7630*/  FADD.FTZ R14, R98, R109 ;  /* 0x0000006d620e7221 */ /* 0x000fe20000010000 */
[----:B------:R-:W-:Y:S02]  /*7640*/  FADD.FTZ R7, R89, R6 ;  /* 0x0000000659077221 */ /* 0x000fe40000010000 */
[----:B------:R-:W0:Y:S01]  /*7650*/  MUFU.EX2 R153, R126 ;  /* 0x0000007e00997308 */ /* 0x000e220000000800 */
[----:B-1----:R-:W-:Y:S01]  /*7660*/  FADD.FTZ R14, R159, R14 ;  /* 0x0000000e9f0e7221 */ /* 0x002fe20000010000 */
[----:B------:R-:W-:-:S04]  /*7670*/  FADD.FTZ R6, R164, R7 ;  /* 0x00000007a4067221 */ /* 0x000fc80000010000 */
[----:B------:R-:W-:Y:S02]  /*7680*/  FADD.FTZ R7, R91, R6 ;  /* 0x000000065b077221 */ /* 0x000fe40000010000 */
[----:B------:R-:W1:Y:S01]  /*7690*/  MUFU.EX2 R128, R128 ;  /* 0x0000008000807308 */ /* 0x000e620000000800 */
[----:B--2---:R-:W-:Y:S01]  /*76a0*/  FADD.FTZ R14, R122, R14 ;  /* 0x0000000e7a0e7221 */ /* 0x004fe20000010000 */
[----:B------:R-:W-:-:S04]  /*76b0*/  FADD.FTZ R6, R166, R7 ;  /* 0x00000007a6067221 */ /* 0x000fc80000010000 */
[----:B------:R-:W-:Y:S02]  /*76c0*/  FADD.FTZ R7, R101, R6 ;  /* 0x0000000665077221 */ /* 0x000fe40000010000 */
[----:B------:R-:W2:Y:S01]  /*76d0*/  MUFU.EX2 R155, R90 ;  /* 0x0000005a009b7308 */ /* 0x000ea20000000800 */
[----:B0-----:R-:W-:Y:S01]  /*76e0*/  FADD.FTZ R14, R153, R14 ;  /* 0x0000000e990e7221 */ /* 0x001fe20000010000 */
[----:B------:R-:W-:-:S04]  /*76f0*/  FADD.FTZ R6, R168, R7 ;  /* 0x00000007a8067221 */ /* 0x000fc80000010000 */
        /* <DEDUP_REMOVED lines=19> */
[----:B------:R-:W-:-:S06]  /*7830*/  FADD.FTZ R6, R108, R7 ;  /* 0x000000076c067221 */ /* 0x000fcc0000010000 */
        /* <DEDUP_REMOVED lines=40> */
.L_x_1013:
[----:B------:R-:W0:Y:S01]  /*7ac0*/  S2UR UR5, SR_CgaCtaId ;  /* 0x00000000000579c3 */ /* 0x000e220000008800 */
[----:B------:R-:W-:Y:S01]  /*7ad0*/  UIADD3 UR14, UR14, 0x2a860, URZ ;  /* 0x0002a8600e0e7890 */ /* 0x000fe2000fffe03f */
[C---:B------:R-:W-:Y:S01]  /*7ae0*/  ISETP.GT.AND P1, PT, R20.reuse, R15, PT ;  /* 0x0000000f1400720c */ /* 0x040fe20003f24270 */
[----:B------:R-:W-:Y:S01]  /*7af0*/  VIADD R20, R20, 0xffffffff ;  /* 0xffffffff14147836 */ /* 0x000fe20000000000 */
[----:B------:R-:W-:Y:S01]  /*7b00*/  F2FP.F16.F32.PACK_AB R156, R162, R21 ;  /* 0x00000015a29c723e */ /* 0x000fe200000000ff */
[----:B------:R-:W-:Y:S01]  /*7b10*/  IMAD.MOV.U32 R14, RZ, RZ, R88 ;  /* 0x000000ffff0e7224 */ /* 0x000fe200078e0058 */
[----:B------:R-:W-:Y:S01]  /*7b20*/  F2FP.F16.F32.PACK_AB R145, R140, R145 ;  /* 0x000000918c91723e */ /* 0x000fe200000000ff */
[----:B------:R-:W-:Y:S01]  /*7b30*/  IMAD.MOV.U32 R21, RZ, RZ, R3 ;  /* 0x000000ffff157224 */ /* 0x000fe200078e0003 */
        /* <DEDUP_REMOVED lines=8> */
[----:B------:R-:W-:Y:S01]  /*7bc0*/  F2FP.F16.F32.PACK_AB R155, R130, R155 ;  /* 0x0000009b829b723e */ /* 0x000fe200000000ff */
[----:B0-----:R-:W-:Y:S01]  /*7bd0*/  UPRMT UR14, UR5, 0x654, UR14 ;  /* 0x00000654050e7896 */ /* 0x001fe2000800000e */
[----:B------:R-:W-:-:S02]  /*7be0*/  F2FP.F16.F32.PACK_AB R148, R160, R103 ;  /* 0x00000067a094723e */ /* 0x000fc400000000ff */
[----:B------:R-:W-:Y:S01]  /*7bf0*/  UMOV UR5, UR4 ;  /* 0x0000000400057c82 */ /* 0x000fe20008000000 */
[----:B------:R-:W-:Y:S02]  /*7c00*/  F2FP.F16.F32.PACK_AB R149, R132, R149 ;  /* 0x000000958495723e */ /* 0x000fe400000000ff */
[----:B------:R-:W-:Y:S02]  /*7c10*/  F2FP.F16.F32.PACK_AB R150, R94, R93 ;  /* 0x0000005d5e96723e */ /* 0x000fe400000000ff */
[----:B------:R-:W-:Y:S01]  /*7c20*/  F2FP.F16.F32.PACK_AB R151, R134, R151 ;  /* 0x000000978697723e */ /* 0x000fe200000000ff */
[----:B------:R-:W-:Y:S01]  /*7c30*/  SYNCS.ARRIVE.TRANS64.RED.A1T0 RZ, [UR14], RZ ;  /* 0x000000ffffff79a7 */ /* 0x000fe2000810040e */
        /* <DEDUP_REMOVED lines=9> */
[----:B------:R-:W-:Y:S01]  /*7cd0*/  F2FP.F16.F32.PACK_AB R139, R111, R139 ;  /* 0x0000008b6f8b723e */ /* 0x000fe200000000ff */
[----:B------:R-:W-:Y:S06]  /*7ce0*/  @P1 BRA `(.L_x_1014) ;  /* 0xffffffcc00341947 */ /* 0x000fec000383ffff */
.L_x_995:
[----:B------:R-:W-:Y:S01]  /*7cf0*/  ISETP.NE.AND P2, PT, R23, 0x1, PT ;  /* 0x000000011700780c */ /* 0x000fe20003f45270 */
[----:B------:R-:W0:Y:S01]  /*7d00*/  S2R R13, SR_CTAID.X ;  /* 0x00000000000d7919 */ /* 0x000e220000002500 */
[----:B------:R-:W1:Y:S01]  /*7d10*/  LDC R21, c[0x0][0x2f0] ;  /* 0x0000bc00ff157b82 */ /* 0x000e620000000800 */
[----:B------:R-:W-:Y:S01]  /*7d20*/  UIADD3 UR10, -UR10, 0x1, URZ ;  /* 0x000000010a0a7890 */ /* 0x000fe2000fffe13f */
[----:B------:R-:W-:Y:S01]  /*7d30*/  LOP3.LUT P1, RZ, R18, 0x80000, RZ, 0xc0, !PT ;  /* 0x0008000012ff7812 */ /* 0x000fe2000782c0ff */
[----:B------:R-:W-:-:S08]  /*7d40*/  ULDC UR5, c[0x0][0x9dc] ;  /* 0x0002770000057ab9 */ /* 0x000fd00000000800 */
[----:B------:R-:W2:Y:S08]  /*7d50*/  @P2 LDC R14, c[0x0][0x44c] ;  /* 0x00011300ff0e2b82 */ /* 0x000eb00000000800 */
[----:B------:R-:W3:Y:S01]  /*7d60*/  @P2 LDC R15, c[0x0][0x450] ;  /* 0x00011400ff0f2b82 */ /* 0x000ee20000000800 */
[----:B-1----:R-:W-:Y:S01]  /*7d70*/  IMAD R90, R16, R21, UR10 ;  /* 0x0000000a105a7e24 */ /* 0x002fe2000f8e0215 */
[----:B0-----:R-:W-:-:S05]  /*7d80*/  LEA R13, R13, 0x7f, 0x7 ;  /* 0x0000007f0d0d7811 */ /* 0x001fca00078e38ff */
[----:B--2---:R-:W-:-:S05]  /*7d90*/  @P2 IMAD.HI.U32 R14, R13, R14, RZ ;  /* 0x0000000e0d0e2227 */ /* 0x004fca00078e00ff */
[----:B---3--:R-:W-:-:S04]  /*7da0*/  @P2 SHF.R.U32.HI R13, RZ, R15, R14 ;  /* 0x0000000fff0d2219 */ /* 0x008fc8000001160e */
[----:B------:R-:W-:-:S05]  /*7db0*/  IADD3 R13, R90, R13, RZ ;  /* 0x0000000d5a0d7210 */ /* 0x000fca0007ffe0ff */
[----:B------:R-:W-:Y:S01]  /*7dc0*/  VIADD R14, R13, -UR5 ;  /* 0x800000050d0e7c36 */ /* 0x000fe20008000000 */
[----:B------:R-:W-:Y:S06]  /*7dd0*/  @!P1 BRA `(.L_x_1015) ;  /* 0x0000000000449947 */ /* 0x000fec0003800000 */
[----:B------:R-:W-:-:S13]  /*7de0*/  ISETP.GT.AND P1, PT, R13, -0x1, PT ;  /* 0xffffffff0d00780c */ /* 0x000fda0003f24270 */
[----:B------:R-:W-:Y:S05]  /*7df0*/  @P1 BRA `(.L_x_1016) ;  /* 0x0000000000201947 */ /* 0x000fea0003800000 */
[----:B------:R-:W0:Y:S01]  /*7e00*/  LDC R92, c[0x0][0x9e4] ;  /* 0x00027900ff5c7b82 */ /* 0x000e220000000800 */
[----:B------:R-:W-:Y:S02]  /*7e10*/  LOP3.LUT R13, RZ, R13, RZ, 0x33, !PT ;  /* 0x0000000dff0d7212 */ /* 0x000fe400078e33ff */
[----:B0-----:R-:W-:-:S13]  /*7e20*/  ISETP.NE.AND P1, PT, R92, 0x1, PT ;  /* 0x000000015c00780c */ /* 0x001fda0003f25270 */
[----:B------:R-:W0:Y:S02]  /*7e30*/  @P1 LDC.64 R90, c[0x0][0x9e8] ;  /* 0x00027a00ff5a1b82 */ /* 0x000e240000000a00 */
[----:B0-----:R-:W-:-:S05]  /*7e40*/  @P1 IMAD.HI.U32 R90, R13, R90, RZ ;  /* 0x0000005a0d5a1227 */ /* 0x001fca00078e00ff */
[----:B------:R-:W-:-:S04]  /*7e50*/  @P1 SHF.R.U32.HI R13, RZ, R91, R90 ;  /* 0x0000005bff0d1219 */ /* 0x000fc8000001165a */
[----:B------:R-:W-:Y:S01]  /*7e60*/  LOP3.LUT R13, RZ, R13, RZ, 0x33, !PT ;  /* 0x0000000dff0d7212 */ /* 0x000fe200078e33ff */
[----:B------:R-:W-:Y:S06]  /*7e70*/  BRA `(.L_x_1017) ;  /* 0x0000000000147947 */ /* 0x000fec0003800000 */
.L_x_1016:
[----:B------:R-:W0:Y:S02]  /*7e80*/  LDC R92, c[0x0][0x9e4] ;  /* 0x00027900ff5c7b82 */ /* 0x000e240000000800 */
[----:B0-----:R-:W-:-:S13]  /*7e90*/  ISETP.NE.AND P1, PT, R92, 0x1, PT ;  /* 0x000000015c00780c */ /* 0x001fda0003f25270 */
[----:B------:R-:W0:Y:S02]  /*7ea0*/  @P1 LDC.64 R90, c[0x0][0x9e8] ;  /* 0x00027a00ff5a1b82 */ /* 0x000e240000000a00 */
[----:B0-----:R-:W-:-:S05]  /*7eb0*/  @P1 IMAD.HI.U32 R90, R13, R90, RZ ;  /* 0x0000005a0d5a1227 */ /* 0x001fca00078e00ff */
[----:B------:R-:W-:-:S07]  /*7ec0*/  @P1 SHF.R.U32.HI R13, RZ, R91, R90 ;  /* 0x0000005bff0d1219 */ /* 0x000fce000001165a */
.L_x_1017:
[----:B------:R-:W-:-:S05]  /*7ed0*/  IMAD R13, R13, R92, RZ ;  /* 0x0000005c0d0d7224 */ /* 0x000fca00078e02ff */
[----:B------:R-:W-:-:S07]  /*7ee0*/  VIMNMX R14, R14, R13, !PT ;  /* 0x0000000d0e0e7248 */ /* 0x000fce0007fe0100 */
.L_x_1015:
[----:B------:R-:W-:-:S04]  /*7ef0*/  VIADD R14, R14, 0x5f ;  /* 0x0000005f0e0e7836 */ /* 0x000fc80000000000 */
[----:B------:R-:W-:-:S05]  /*7f00*/  IMAD.HI R14, R14, 0x2aaaaaab, RZ ;  /* 0x2aaaaaab0e0e7827 */ /* 0x000fca00078e02ff */
[----:B------:R-:W-:-:S04]  /*7f10*/  SHF.R.U32.HI R13, RZ, 0x1f, R14 ;  /* 0x0000001fff0d7819 */ /* 0x000fc8000001160e */
[----:B------:R-:W-:-:S04]  /*7f20*/  LEA.HI.SX32 R14, R14, R13, 0x1c ;  /* 0x0000000d0e0e7211 */ /* 0x000fc800078fe2ff */
[----:B------:R-:W-:-:S04]  /*7f30*/  VIMNMX R13, R17, R14, !PT ;  /* 0x0000000e110d7248 */ /* 0x000fc80007fe0100 */
[----:B------:R-:W-:-:S13]  /*7f40*/  ISETP.GE.AND P1, PT, R20, R13, PT ;  /* 0x0000000d1400720c */ /* 0x000fda0003f26270 */
[----:B------:R-:W-:Y:S05]  /*7f50*/  @!P1 BRA `(.L_x_1018) ;  /* 0x0000002000709947 */ /* 0x000fea0003800000 */
[----:B------:R-:W-:Y:S01]  /*7f60*/  IMAD.MOV.U32 R21, RZ, RZ, R88 ;  /* 0x000000ffff157224 */ /* 0x000fe200078e0058 */
[----:B------:R-:W-:Y:S01]  /*7f70*/  UMOV UR7, UR4 ;  /* 0x0000000400077c82 */ /* 0x000fe20008000000 */
[----:B------:R-:W-:Y:S01]  /*7f80*/  IMAD.MOV.U32 R15, RZ, RZ, R12 ;  /* 0x000000ffff0f7224 */ /* 0x000fe200078e000c */
[----:B------:R-:W-:Y:S01]  /*7f90*/  ULDC UR5, c[0x0][0x9d8] ;  /* 0x0002760000057ab9 */ /* 0x000fe20000000800 */
[----:B------:R-:W-:-:S07]  /*7fa0*/  IMAD.MOV.U32 R14, RZ, RZ, R3 ;  /* 0x000000ffff0e7224 */ /* 0x000fce00078e0003 */
.L_x_1029:
[----:B------:R-:W-:-:S04]  /*7fb0*/  UIADD3 UR4, UR7, 0x1, URZ ;  /* 0x0000000107047890 */ /* 0x000fc8000fffe03f */
[----:B------:R-:W-:-:S04]  /*7fc0*/  UISETP.NE.AND UP0, UPT, UR4, 0x2, UPT ;  /* 0x000000020400788c */ /* 0x000fc8000bf05270 */
[----:B------:R-:W-:Y:S02]  /*7fd0*/  USEL UR6, URZ, 0x1, UP0 ;  /* 0x000000013f067887 */ /* 0x000fe40008000000 */
[----:B------:R-:W-:-:S04]  /*7fe0*/  USEL UR4, UR4, URZ, UP0 ;  /* 0x0000003f04047287 */ /* 0x000fc80008000000 */
[----:B------:R-:W-:Y:S01]  /*7ff0*/  LOP3.LUT R3, R14, UR6, RZ, 0x3c, !PT ;  /* 0x000000060e037c12 */ /* 0x000fe2000f8e3cff */
[----:B------:R-:W-:Y:S07]  /*8000*/  @!P0 BRA `(.L_x_1019) ;  /* 0x0000000000048947 */ /* 0x000fee0003800000 */
[----:B------:R-:W-:Y:S01]  /*8010*/  BPT.TRAP 0x1 ;  /* 0x000000040000795c */ /* 0x000fe20000300000 */
.L_x_1019:
[----:B------:R-:W-:Y:S01]  /*8020*/  ULEA UR6, UR4, UR58, 0x3 ;  /* 0x0000003a04067291 */ /* 0x000fe2000f8e183f */
[----:B------:R-:W-:-:S08]  /*8030*/  SHF.L.U32 R11, R3, 0x1f, RZ ;  /* 0x0000001f030b7819 */ /* 0x000fd000000006ff */
[----:B------:R0:W1:Y:S01]  /*8040*/  SYNCS.PHASECHK.TRANS64.TRYWAIT P1, [UR6+0x2a830], R11 ;  /* 0x02a8300bff0075a7 */ /* 0x0000620008020146 */
[----:B------:R-:W-:Y:S05]  /*8050*/  @!P0 BRA `(.L_x_1020) ;  /* 0x0000000000048947 */ /* 0x000fea0003800000 */
[----:B------:R-:W-:Y:S01]  /*8060*/  BPT.TRAP 0x1 ;  /* 0x000000040000795c */ /* 0x000fe20000300000 */
.L_x_1020:
[----:B-1----:R-:W-:Y:S05]  /*8070*/  @P1 BRA `(.L_x_1021) ;  /* 0x0000000000081947 */ /* 0x002fea0003800000 */
[----:B------:R-:W1:Y:S02]  /*8080*/  SYNCS.PHASECHK.TRANS64.TRYWAIT P1, [UR6+0x2a830], R11 ;  /* 0x02a8300bff0075a7 */ /* 0x000e640008020146 */
[----:B-1----:R-:W-:Y:S05]  /*8090*/  @!P1 BRA `(.L_x_1022) ;  /* 0x000000b8004c9947 */ /* 0x002fea0003800000 */
.L_x_1021:
        /* <DEDUP_REMOVED lines=129> */
.L_x_1023:
[----:B------:R-:W-:Y:S01]  /*88b0*/  ULEA UR6, UR7, UR58, 0x3 ;  /* 0x0000003a07067291 */ /* 0x000fe2000f8e183f */
[----:B------:R-:W-:-:S08]  /*88c0*/  SHF.L.U32 R0, R14, 0x1f, RZ ;  /* 0x0000001f0e007819 */ /* 0x000fd000000006ff */
[----:B------:R2:W3:Y:S01]  /*88d0*/  SYNCS.PHASECHK.TRANS64.TRYWAIT P1, [UR6+0x2a850], R0 ;  /* 0x02a85000ff0075a7 */ /* 0x0004e20008020146 */
[----:B------:R-:W-:Y:S05]  /*88e0*/  @!P0 BRA `(.L_x_1024) ;  /* 0x0000000000048947 */ /* 0x000fea0003800000 */
[----:B------:R-:W-:Y:S01]  /*88f0*/  BPT.TRAP 0x1 ;  /* 0x000000040000795c */ /* 0x000fe20000300000 */
.L_x_1024:
[----:B---3--:R-:W-:Y:S05]  /*8900*/  @P1 BRA `(.L_x_1025) ;  /* 0x0000000000081947 */ /* 0x008fea0003800000 */
[----:B------:R-:W3:Y:S02]  /*8910*/  SYNCS.PHASECHK.TRANS64.TRYWAIT P1, [UR6+0x2a850], R0 ;  /* 0x02a85000ff0075a7 */ /* 0x000ee40008020146 */
[----:B---3--:R-:W-:Y:S05]  /*8920*/  @!P1 BRA `(.L_x_1026) ;  /* 0x000000b000409947 */ /* 0x008fea0003800000 */
.L_x_1025:
[----:B------:R-:W-:Y:S01]  /*8930*/  UIADD3 UR10, UR58, 0x400, URZ ;  /* 0x000004003a0a7890 */ /* 0x000fe2000fffe03f */
[----:B------:R-:W-:Y:S01]  /*8940*/  WARPGROUP.ARRIVE ;  /* 0x00000000000079c5 */ /* 0x000fe20000000000 */
[----:B------:R-:W-:Y:S01]  /*8950*/  UMOV UR11, 0x40000040 ;  /* 0x40000040000b7882 */ /* 0x000fe20000000000 */
[----:B------:R-:W-:Y:S01]  /*8960*/  UMOV UR15, 0x40000040 ;  /* 0x40000040000f7882 */ /* 0x000fe20000000000 */
[----:B------:R-:W-:-:S04]  /*8970*/  USHF.R.U32.HI UR10, URZ, 0x4, UR10 ;  /* 0x000000043f0a7899 */ /* 0x000fc8000801160a */
[----:B------:R-:W-:-:S04]  /*8980*/  ULOP3.LUT UR10, UR10, 0x3fff, URZ, 0xc0, !UPT ;  /* 0x00003fff0a0a7892 */ /* 0x000fc8000f8ec03f */
[----:B------:R-:W-:-:S04]  /*8990*/  ULOP3.LUT UR10, UR10, 0x3000000, URZ, 0xfc, !UPT ;  /* 0x030000000a0a7892 */ /* 0x000fc8000f8efc3f */
[----:B------:R-:W-:-:S04]  /*89a0*/  UIMAD UR10, UR7, 0x600, UR10 ;  /* 0x00000600070a78a4 */ /* 0x000fc8000f8e020a */
[----:B------:R-:W-:-:S05]  /*89b0*/  UIADD3 UR14, UR10, 0x80, URZ ;  /* 0x000000800a0e7890 */ /* 0x000fca000fffe03f */
[----:B------:R-:W-:Y:S01]  /*89c0*/  HGMMA.64x128x16.F32 R24, R156, gdesc[UR8].tnspB, R24, gsb0 ;  /* 0x41e000089c187df0 */ /* 0x000fe20008000818 */
[----:B------:R-:W-:Y:S02]  /*89d0*/  UMOV UR11, 0x40000040 ;  /* 0x40000040000b7882 */ /* 0x000fe40000000000 */
        /* <DEDUP_REMOVED lines=18> */
[----:B------:R-:W-:Y:S03]  /*8b00*/  HGMMA.64x128x16.F32 R24, R140, gdesc[UR12].tnspB, R24, gsb0 ;  /* 0x41e0000c8c187df0 */ /* 0x000fe60008000818 */
[----:B------:R-:W-:Y:S02]  /*8b10*/  WARPGROUP.DEPBAR.LE gsb0, 0x0 ;  /* 0x00008000000079c5 */ /* 0x000fe40000010000 */
[----:B------:R-:W-:-:S07]  /*8b20*/  WARPGROUP.ARRIVE ;  /* 0x00000000000079c5 */ /* 0x000fce0000000000 */
[----:B------:R-:W-:Y:S03]  /*8b30*/  HGMMA.64x128x16.F32 R24, R136, gdesc[UR8].tnspB, R24, gsb0 ;  /* 0x41e0000888187df0 */ /* 0x000fe60008000818 */
[----:B------:R-:W-:Y:S02]  /*8b40*/  WARPGROUP.DEPBAR.LE gsb0, 0x0 ;  /* 0x00008000000079c5 */ /* 0x000fe40000010000 */
[----:B------:R-:W-:Y:S05]  /*8b50*/  @!P0 BRA `(.L_x_1027) ;  /* 0x0000000000048947 */ /* 0x000fea0003800000 */
[----:B------:R-:W-:Y:S01]  /*8b60*/  BPT.TRAP 0x1 ;  /* 0x000000040000795c */ /* 0x000fe20000300000 */
.L_x_1027:
        /* <DEDUP_REMOVED lines=38> */
[----:B------:R-:W1:Y:S01]  /*8dd0*/  MUFU.TANH R140, R140 ;  /* 0x0000008c008c7308 */ /* 0x000e620000002400 */
        /* <DEDUP_REMOVED lines=19> */
[----:B--2---:R-:W-:Y:S01]  /*8f10*/  FMUL.FTZ R0, R134, UR5 ;  /* 0x0000000586007c20 */ /* 0x004fe20008410000 */
[----:B------:R-:W-:Y:S01]  /*8f20*/  FMUL.FTZ R134, R135, UR5 ;  /* 0x0000000587867c20 */ /* 0x000fe20008410000 */
[----:B------:R-:W1:Y:S01]  /*8f30*/  S2UR UR10, SR_CgaCtaId ;  /* 0x00000000000a79c3 */ /* 0x000e620000008800 */
[----:B------:R-:W-:Y:S01]  /*8f40*/  ULEA UR7, UR4, UR58, 0x3 ;  /* 0x0000003a04077291 */ /* 0x000fe2000f8e183f */
[----:B------:R-:W2:Y:S01]  /*8f50*/  MUFU.TANH R94, R94 ;  /* 0x0000005e005e7308 */ /* 0x000ea20000002400 */
[----:B---3--:R-:W-:-:S02]  /*8f60*/  FMNMX.FTZ R11, R142, R11, !PT ;  /* 0x0000000b8e0b7209 */ /* 0x008fc40007810000 */
[----:B------:R-:W-:-:S05]  /*8f70*/  UIADD3 UR7, UR7, 0x2a840, URZ ;  /* 0x0002a84007077890 */ /* 0x000fca000fffe03f */
[----:B------:R-:W3:Y:S01]  /*8f80*/  MUFU.TANH R144, R144 ;  /* 0x0000009000907308 */ /* 0x000ee20000002400 */
[----:B0-----:R-:W-:-:S07]  /*8f90*/  FMNMX.FTZ R89, R92, R89, !PT ;  /* 0x000000595c597209 */ /* 0x001fce0007810000 */
[----:B------:R-:W0:Y:S01]  /*8fa0*/  MUFU.TANH R146, R146 ;  /* 0x0000009200927308 */ /* 0x000e220000002400 */
[----:B--2---:R-:W-:Y:S01]  /*8fb0*/  FMNMX.FTZ R89, R94, R89, !PT ;  /* 0x000000595e597209 */ /* 0x004fe20007810000 */
[----:B-1----:R-:W-:-:S06]  /*8fc0*/  UPRMT UR7, UR10, 0x654, UR7 ;  /* 0x000006540a077896 */ /* 0x002fcc0008000007 */
[----:B------:R-:W1:Y:S01]  /*8fd0*/  MUFU.TANH R96, R96 ;  /* 0x0000006000607308 */ /* 0x000e620000002400 */
[----:B---3--:R-:W-:Y:S02]  /*8fe0*/  FMNMX.FTZ R11, R144, R11, !PT ;  /* 0x0000000b900b7209 */ /* 0x008fe40007810000 */
[----:B------:R-:W-:Y:S05]  /*8ff0*/  SYNCS.ARRIVE.TRANS64.RED.A1T0 RZ, [UR7], RZ ;  /* 0x000000ffffff79a7 */ /* 0x000fea0008100407 */
        /* <DEDUP_REMOVED lines=70> */
[----:B------:R0:W1:Y:S01]  /*9460*/  MUFU.TANH R132, R0 ;  /* 0x0000000000847308 */ /* 0x0000620000002400 */
[----:B--2---:R-:W-:-:S07]  /*9470*/  FMNMX.FTZ R11, R180, R11, !PT ;  /* 0x0000000bb40b7209 */ /* 0x004fce0007810000 */
[----:B------:R-:W2:Y:S01]  /*9480*/  MUFU.TANH R134, R134 ;  /* 0x0000008600867308 */ /* 0x000ea20000002400 */
[----:B0-----:R-:W-:-:S05]  /*9490*/  FMNMX.FTZ R0, R182, R11, !PT ;  /* 0x0000000bb6007209 */ /* 0x001fca0007810000 */
[----:B------:R-:W0:Y:S01]  /*94a0*/  SHFL.BFLY PT, R11, R0, 0x2, 0x1f ;  /* 0x0c401f00000b7f89 */ /* 0x000e2200000e0000 */
[----:B-1----:R-:W-:-:S04]  /*94b0*/  FMNMX.FTZ R89, R132, R89, !PT ;  /* 0x0000005984597209 */ /* 0x002fc80007810000 */
[----:B--2---:R-:W-:-:S05]  /*94c0*/  FMNMX.FTZ R89, R134, R89, !PT ;  /* 0x0000005986597209 */ /* 0x004fca0007810000 */
[----:B------:R-:W1:Y:S01]  /*94d0*/  SHFL.BFLY PT, R12, R89, 0x2, 0x1f ;  /* 0x0c401f00590c7f89 */ /* 0x000e6200000e0000 */
[----:B0-----:R-:W-:Y:S02]  /*94e0*/  FMNMX.FTZ R2, R0, R11, !PT ;  /* 0x0000000b00027209 */ /* 0x001fe40007810000 */
[----:B------:R-:W0:Y:S03]  /*94f0*/  LDC R11, c[0x0][0x988] ;  /* 0x00026200ff0b7b82 */ /* 0x000e260000000800 */
[----:B------:R-:W2:Y:S01]  /*9500*/  SHFL.BFLY PT, R91, R2, 0x1, 0x1f ;  /* 0x0c201f00025b7f89 */ /* 0x000ea200000e0000 */
[----:B-1----:R-:W-:-:S05]  /*9510*/  FMNMX.FTZ R93, R89, R12, !PT ;  /* 0x0000000c595d7209 */ /* 0x002fca0007810000 */
[----:B------:R-:W1:Y:S01]  /*9520*/  SHFL.BFLY PT, R88, R93, 0x1, 0x1f ;  /* 0x0c201f005d587f89 */ /* 0x000e6200000e0000 */
[----:B--2---:R-:W-:-:S05]  /*9530*/  FMNMX.FTZ R12, R2, R91, !PT ;  /* 0x0000005b020c7209 */ /* 0x004fca0007810000 */
[C---:B0-----:R-:W-:Y:S01]  /*9540*/  FMUL.FTZ R109, R12.reuse, R11 ;  /* 0x0000000b0c6d7220 */ /* 0x041fe20000410000 */
[----:B------:R-:W-:-:S03]  /*9550*/  FADD.FTZ R184, -R12, R15 ;  /* 0x0000000f0cb87221 */ /* 0x000fc60000010100 */
        /* <DEDUP_REMOVED lines=11> */
[-C--:B------:R-:W-:Y:S01]  /*9610*/  FFMA.FTZ R93, R154, R11.reuse, -R109 ;  /* 0x0000000b9a5d7223 */ /* 0x080fe2000001086d */
[----:B------:R-:W-:Y:S01]  /*9620*/  FADD.FTZ R186, -R88, R21 ;  /* 0x0000001558ba7221 */ /* 0x000fe20000010100 */
        /* <DEDUP_REMOVED lines=13> */
[-C--:B------:R-:W-:Y:S01]  /*9700*/  FMUL.FTZ R109, R88, R11.reuse ;  /* 0x0000000b586d7220 */ /* 0x080fe20000410000 */
[-C--:B------:R-:W-:Y:S01]  /*9710*/  FMUL.FTZ R184, R184, R11.reuse ;  /* 0x0000000bb8b87220 */ /* 0x080fe20000410000 */
[-C--:B------:R-:W-:Y:S01]  /*9720*/  FMUL.FTZ R186, R186, R11.reuse ;  /* 0x0000000bbaba7220 */ /* 0x080fe20000410000 */
        /* <DEDUP_REMOVED lines=23> */
[----:B------:R-:W-:Y:S01]  /*98a0*/  FFMA.FTZ R130, R130, R11, -R109 ;  /* 0x0000000b82827223 */ /* 0x000fe2000001086d */
[----:B------:R-:W1:Y:S01]  /*98b0*/  MUFU.EX2 R157, R14 ;  /* 0x0000000e009d7308 */ /* 0x000e620000000800 */
[----:B0-----:R-:W-:Y:S01]  /*98c0*/  FFMA.FTZ R7, R0, R7, R15 ;  /* 0x0000000700077223 */ /* 0x001fe2000001000f */
[-CC-:B------:R-:W-:Y:S01]  /*98d0*/  FFMA.FTZ R178, R178, R11.reuse, -R109.reuse ;  /* 0x0000000bb2b27223 */ /* 0x180fe2000001086d */
[-CC-:B------:R-:W-:Y:S01]  /*98e0*/  FFMA.FTZ R132, R132, R11.reuse, -R109.reuse ;  /* 0x0000000b84847223 */ /* 0x180fe2000001086d */
[----:B------:R-:W-:-:S04]  /*98f0*/  FFMA.FTZ R109, R134, R11, -R109 ;  /* 0x0000000b866d7223 */ /* 0x000fc8000001086d */
[----:B------:R-:W0:Y:S08]  /*9900*/  MUFU.EX2 R136, R136 ;  /* 0x0000008800887308 */ /* 0x000e300000000800 */
[----:B------:R-:W2:Y:S01]  /*9910*/  MUFU.EX2 R90, R90 ;  /* 0x0000005a005a7308 */ /* 0x000ea20000000800 */
[----:B-1----:R-:W-:-:S07]  /*9920*/  FFMA.FTZ R6, R2, R6, R157 ;  /* 0x0000000602067223 */ /* 0x002fce000001009d */
        /* <DEDUP_REMOVED lines=92> */
.L_x_1028:
        /* <DEDUP_REMOVED lines=35> */
.L_x_1018:
[----:B------:R-:W-:-:S13]  /*a120*/  ISETP.GE.AND P1, PT, R20, R17, PT ;  /* 0x000000111400720c */ /* 0x000fda0003f26270 */
[----:B------:R-:W-:Y:S05]  /*a130*/  @!P1 BRA `(.L_x_1030) ;  /* 0x0000003000ec9947 */ /* 0x000fea0003800000 */
[----:B------:R-:W-:Y:S01]  /*a140*/  IMAD.MOV.U32 R14, RZ, RZ, R88 ;  /* 0x000000ffff0e7224 */ /* 0x000fe200078e0058 */
[----:B------:R-:W-:Y:S01]  /*a150*/  UMOV UR7, UR4 ;  /* 0x0000000400077c82 */ /* 0x000fe20008000000 */
[----:B------:R-:W-:Y:S01]  /*a160*/  IMAD.MOV.U32 R13, RZ, RZ, R12 ;  /* 0x000000ffff0d7224 */ /* 0x000fe200078e000c */
[----:B------:R-:W-:Y:S01]  /*a170*/  ULDC UR61, c[0x0][0x9e4] ;  /* 0x00027900003d7ab9 */ /* 0x000fe20000000800 */
[----:B------:R-:W-:Y:S01]  /*a180*/  IMAD.MOV.U32 R15, RZ, RZ, R3 ;  /* 0x000000ffff0f7224 */ /* 0x000fe200078e0003 */
[----:B------:R-:W-:-:S06]  /*a190*/  ULDC UR5, c[0x0][0x9d8] ;  /* 0x0002760000057ab9 */ /* 0x000fcc0000000800 */
.L_x_1049:
[----:B------:R-:W-:-:S04]  /*a1a0*/  UIADD3 UR4, UR7, 0x1, URZ ;  /* 0x0000000107047890 */ /* 0x000fc8000fffe03f */
[----:B------:R-:W-:-:S04]  /*a1b0*/  UISETP.NE.AND UP0, UPT, UR4, 0x2, UPT ;  /* 0x000000020400788c */ /* 0x000fc8000bf05270 */
[----:B------:R-:W-:Y:S02]  /*a1c0*/  USEL UR6, URZ, 0x1, UP0 ;  /* 0x000000013f067887 */ /* 0x000fe40008000000 */
[----:B------:R-:W-:-:S04]  /*a1d0*/  USEL UR4, UR4, URZ, UP0 ;  /* 0x0000003f04047287 */ /* 0x000fc80008000000 */
[----:B------:R-:W-:Y:S01]  /*a1e0*/  LOP3.LUT R3, R15, UR6, RZ, 0x3c, !PT ;  /* 0x000000060f037c12 */ /* 0x000fe2000f8e3cff */
[----:B------:R-:W-:Y:S07]  /*a1f0*/  @!P0 BRA `(.L_x_1031) ;  /* 0x0000000000048947 */ /* 0x000fee0003800000 */
[----:B------:R-:W-:Y:S01]  /*a200*/  BPT.TRAP 0x1 ;  /* 0x000000040000795c */ /* 0x000fe20000300000 */
.L_x_1031:
[----:B------:R-:W-:Y:S01]  /*a210*/  ULEA UR59, UR4, UR58, 0x3 ;  /* 0x0000003a043b7291 */ /* 0x000fe2000f8e183f */
[----:B------:R-:W-:-:S08]  /*a220*/  SHF.L.U32 R11, R3, 0x1f, RZ ;  /* 0x0000001f030b7819 */ /* 0x000fd000000006ff */
[----:B------:R0:W1:Y:S01]  /*a230*/  SYNCS.PHASECHK.TRANS64.TRYWAIT P1, [UR59+0x2a830], R11 ;  /* 0x02a8300bff0075a7 */ /* 0x000062000802017b */
[----:B------:R-:W-:Y:S05]  /*a240*/  @!P0 BRA `(.L_x_1032) ;  /* 0x0000000000048947 */ /* 0x000fea0003800000 */
[----:B------:R-:W-:Y:S01]  /*a250*/  BPT.TRAP 0x1 ;  /* 0x000000040000795c */ /* 0x000fe20000300000 */
.L_x_1032:
[----:B-1----:R-:W-:Y:S05]  /*a260*/  @P1 BRA `(.L_x_1033) ;  /* 0x0000000000081947 */ /* 0x002fea0003800000 */
[----:B------:R-:W1:Y:S02]  /*a270*/  SYNCS.PHASECHK.TRANS64.TRYWAIT P1, [UR59+0x2a830], R11 ;  /* 0x02a8300bff0075a7 */ /* 0x000e64000802017b */
[----:B-1----:R-:W-:Y:S05]  /*a280*/  @!P1 BRA `(.L_x_1034) ;  /* 0x0000009800009947 */ /* 0x002fea0003800000 */
.L_x_1033:
        /* <DEDUP_REMOVED lines=129> */
.L_x_1035:
[----:B------:R-:W-:Y:S01]  /*aaa0*/  ULEA UR10, UR7, UR58, 0x3 ;  /* 0x0000003a070a7291 */ /* 0x000fe2000f8e183f */
[----:B------:R-:W-:-:S08]  /*aab0*/  SHF.L.U32 R0, R15, 0x1f, RZ ;  /* 0x0000001f0f007819 */ /* 0x000fd000000006ff */
[----:B------:R2:W3:Y:S01]  /*aac0*/  SYNCS.PHASECHK.TRANS64.TRYWAIT P1, [UR10+0x2a850], R0 ;  /* 0x02a85000ff0075a7 */ /* 0x0004e2000802014a */
[----:B------:R-:W-:Y:S05]  /*aad0*/  @!P0 BRA `(.L_x_1036) ;  /* 0x0000000000048947 */ /* 0x000fea0003800000 */
[----:B------:R-:W-:Y:S01]  /*aae0*/  BPT.TRAP 0x1 ;  /* 0x000000040000795c */ /* 0x000fe20000300000 */
.L_x_1036:
[----:B---3--:R-:W-:Y:S05]  /*aaf0*/  @P1 BRA `(.L_x_1037) ;  /* 0x0000000000081947 */ /* 0x008fea0003800000 */
[----:B------:R-:W3:Y:S02]  /*ab00*/  SYNCS.PHASECHK.TRANS64.TRYWAIT P1, [UR10+0x2a850], R0 ;  /* 0x02a85000ff0075a7 */ /* 0x000ee4000802014a */
[----:B---3--:R-:W-:Y:S05]  /*ab10*/  @!P1 BRA `(.L_x_1038) ;  /* 0x0000008c00f49947 */ /* 0x008fea0003800000 */
.L_x_1037:
[----:B------:R-:W-:Y:S01]  /*ab20*/  UIADD3 UR6, UR58, 0x400, URZ ;  /* 0x000004003a067890 */ /* 0x000fe2000fffe03f */
[----:B------:R-:W-:-:S03]  /*ab30*/  WARPGROUP.ARRIVE ;  /* 0x00000000000079c5 */ /* 0x000fc60000000000 */
[----:B------:R-:W-:-:S04]  /*ab40*/  USHF.R.U32.HI UR6, URZ, 0x4, UR6 ;  /* 0x000000043f067899 */ /* 0x000fc80008011606 */
[----:B------:R-:W-:-:S04]  /*ab50*/  ULOP3.LUT UR6, UR6, 0x3fff, URZ, 0xc0, !UPT ;  /* 0x00003fff06067892 */ /* 0x000fc8000f8ec03f */
[----:B------:R-:W-:-:S04]  /*ab60*/  ULOP3.LUT UR6, UR6, 0x3000000, URZ, 0xfc, !UPT ;  /* 0x0300000006067892 */ /* 0x000fc8000f8efc3f */
[----:B------:R-:W-:-:S03]  /*ab70*/  UIMAD UR11, UR7, 0x600, UR6 ;  /* 0x00000600070b78a4 */ /* 0x000fc6000f8e0206 */
[----:B------:R-:W-:-:S04]  /*ab80*/  UMOV UR7, 0x40000040 ;  /* 0x4000004000077882 */ /* 0x000fc80000000000 */
        /* <DEDUP_REMOVED lines=30> */
.L_x_1039:
[----:B------:R-:W-:Y:S01]  /*ad70*/  ISETP.NE.AND P2, PT, R23, 0x1, PT ;  /* 0x000000011700780c */ /* 0x000fe20003f45270 */
[----:B------:R-:W-:Y:S01]  /*ad80*/  FMUL.FTZ R164, R93, UR5 ;  /* 0x000000055da47c20 */ /* 0x000fe20008410000 */
[----:B------:R-:W-:Y:S01]  /*ad90*/  FMUL.FTZ R139, R92, UR5 ;  /* 0x000000055c8b7c20 */ /* 0x000fe20008410000 */
[----:B------:R-:W3:Y:S01]  /*ada0*/  S2UR UR7, SR_CgaCtaId ;  /* 0x00000000000779c3 */ /* 0x000ee20000008800 */
[----:B------:R-:W-:Y:S01]  /*adb0*/  FMUL.FTZ R158, R105, UR5 ;  /* 0x00000005699e7c20 */ /* 0x000fe20008410000 */
[----:B------:R-:W-:Y:S02]  /*adc0*/  IMAD.MOV.U32 R105, RZ, RZ, R8 ;  /* 0x000000ffff697224 */ /* 0x000fe400078e0008 */
[----:B0-2---:R-:W-:Y:S01]  /*add0*/  FMUL.FTZ R0, R90, UR5 ;  /* 0x000000055a007c20 */ /* 0x005fe20008410000 */
[----:B------:R-:W-:Y:S01]  /*ade0*/  FMUL.FTZ R138, R114, UR5 ;  /* 0x00000005728a7c20 */ /* 0x000fe20008410000 */
[----:B------:R-:W-:Y:S01]  /*adf0*/  FMUL.FTZ R90, R103, UR5 ;  /* 0x00000005675a7c20 */ /* 0x000fe20008410000 */
[----:B------:R-:W-:Y:S01]  /*ae00*/  FMUL.FTZ R103, R111, UR5 ;  /* 0x000000056f677c20 */ /* 0x000fe20008410000 */
[----:B------:R-:W-:-:S02]  /*ae10*/  IMAD R111, R20, -0x60, RZ ;  /* 0xffffffa0146f7824 */ /* 0x000fc400078e02ff */
[----:B-1----:R-:W-:Y:S01]  /*ae20*/  FMUL.FTZ R11, R88, UR5 ;  /* 0x00000005580b7c20 */ /* 0x002fe20008410000 */
[----:B------:R-:W-:Y:S01]  /*ae30*/  FMUL.FTZ R137, R89, UR5 ;  /* 0x0000000559897c20 */ /* 0x000fe20008410000 */
[----:B------:R-:W0:Y:S01]  /*ae40*/  @P2 LDC R93, c[0x0][0x44c] ;  /* 0x00011300ff5d2b82 */ /* 0x000e220000000800 */
[----:B------:R-:W-:Y:S01]  /*ae50*/  FMUL.FTZ R2, R91, UR5 ;  /* 0x000000055b027c20 */ /* 0x000fe20008410000 */
[----:B------:R-:W-:Y:S01]  /*ae60*/  FMUL.FTZ R12, R94, UR5 ;  /* 0x000000055e0c7c20 */ /* 0x000fe20008410000 */
[----:B------:R-:W-:Y:S01]  /*ae70*/  FMUL.FTZ R88, R99, UR5 ;  /* 0x0000000563587c20 */ /* 0x000fe20008410000 */
[----:B------:R-:W-:Y:S01]  /*ae80*/  FMUL.FTZ R168, R101, UR5 ;  /* 0x0000000565a87c20 */ /* 0x000fe20008410000 */
[----:B------:R-:W-:Y:S01]  /*ae90*/  R2UR UR6, R10 ;  /* 0x000000000a0672ca */ /* 0x000fe200000e0000 */
[----:B------:R-:W-:Y:S01]  /*aea0*/  FMUL.FTZ R15, R95, UR5 ;  /* 0x000000055f0f7c20 */ /* 0x000fe20008410000 */
[----:B------:R-:W-:Y:S01]  /*aeb0*/  FMUL.FTZ R172, R96, UR5 ;  /* 0x0000000560ac7c20 */ /* 0x000fe20008410000 */
[----:B------:R-:W1:Y:S01]  /*aec0*/  @P2 LDC R92, c[0x0][0x450] ;  /* 0x00011400ff5c2b82 */ /* 0x000e620000000800 */
        /* <DEDUP_REMOVED lines=15> */
[----:B0-----:R-:W-:-:S04]  /*afc0*/  @P2 IMAD.HI.U32 R93, R8, R93, RZ ;  /* 0x0000005d085d2227 */ /* 0x001fc800078e00ff */
[----:B------:R-:W-:Y:S01]  /*afd0*/  FMUL.FTZ R146, R122, UR5 ;  /* 0x000000057a927c20 */ /* 0x000fe20008410000 */
[----:B------:R-:W-:Y:S01]  /*afe0*/  FMUL.FTZ R148, R123, UR5 ;  /* 0x000000057b947c20 */ /* 0x000fe20008410000 */
[----:B------:R-:W-:Y:S01]  /*aff0*/  FMUL.FTZ R152, R126, UR5 ;  /* 0x000000057e987c20 */ /* 0x000fe20008410000 */
[----:B------:R-:W-:Y:S01]  /*b000*/  FMUL.FTZ R154, R127, UR5 ;  /* 0x000000057f9a7c20 */ /* 0x000fe20008410000 */
[----:B------:R-:W-:Y:S01]  /*b010*/  FMUL.FTZ R129, R129, UR5 ;  /* 0x0000000581817c20 */ /* 0x000fe20008410000 */
[----:B------:R-:W-:Y:S01]  /*b020*/  FMUL.FTZ R156, R130, UR5 ;  /* 0x00000005829c7c20 */ /* 0x000fe20008410000 */
[----:B------:R-:W-:Y:S01]  /*b030*/  FMUL.FTZ R91, R131, UR5 ;  /* 0x00000005835b7c20 */ /* 0x000fe20008410000 */
[----:B-1----:R-:W-:Y:S01]  /*b040*/  @P2 SHF.R.U32.HI R105, RZ, R92, R93 ;  /* 0x0000005cff692219 */ /* 0x002fe2000001165d */
[----:B------:R-:W-:Y:S01]  /*b050*/  FMUL.FTZ R132, R132, UR5 ;  /* 0x0000000584847c20 */ /* 0x000fe20008410000 */
[----:B------:R-:W-:Y:S01]  /*b060*/  FMUL.FTZ R133, R133, UR5 ;  /* 0x0000000585857c20 */ /* 0x000fe20008410000 */
[----:B------:R-:W-:Y:S01]  /*b070*/  FMUL.FTZ R92, R134, UR5 ;  /* 0x00000005865c7c20 */ /* 0x000fe20008410000 */
[----:B------:R-:W-:Y:S01]  /*b080*/  VIADD R94, R111, 0x1 ;  /* 0x000000016f5e7836 */ /* 0x000fe20000000000 */
[----:B------:R-:W0:Y:S01]  /*b090*/  SHFL.IDX PT, R114, R105, RZ, 0x1c1f ;  /* 0x001c1fff69727589 */ /* 0x000e2200000e0000 */
[----:B------:R-:W-:Y:S01]  /*b0a0*/  FMUL.FTZ R93, R135, UR5 ;  /* 0x00000005875d7c20 */ /* 0x000fe20008410000 */
[----:B------:R-:W-:Y:S01]  /*b0b0*/  FMUL.FTZ R116, R116, UR5 ;  /* 0x0000000574747c20 */ /* 0x000fe20008410000 */
[----:B------:R-:W-:Y:S01]  /*b0c0*/  FMUL.FTZ R120, R120, UR5 ;  /* 0x0000000578787c20 */ /* 0x000fe20008410000 */
[----:B------:R-:W-:Y:S01]  /*b0d0*/  FMUL.FTZ R121, R121, UR5 ;  /* 0x0000000579797c20 */ /* 0x000fe20008410000 */
[----:B------:R-:W-:Y:S01]  /*b0e0*/  FMUL.FTZ R124, R124, UR5 ;  /* 0x000000057c7c7c20 */ /* 0x000fe20008410000 */
[----:B------:R-:W-:Y:S01]  /*b0f0*/  FMUL.FTZ R125, R125, UR5 ;  /* 0x000000057d7d7c20 */ /* 0x000fe20008410000 */
[----:B------:R-:W-:Y:S01]  /*b100*/  FMUL.FTZ R128, R128, UR5 ;  /* 0x0000000580807c20 */ /* 0x000fe20008410000 */
[----:B------:R-:W-:Y:S01]  /*b110*/  UIADD3 UR59, UR59, 0x2a840, URZ ;  /* 0x0002a8403b3b7890 */ /* 0x000fe2000fffe03f */
[----:B------:R-:W-:Y:S01]  /*b120*/  LOP3.LUT P1, RZ, R18, 0x80000, RZ, 0xc0, !PT ;  /* 0x0008000012ff7812 */ /* 0x000fe2000782c0ff */
[----:B------:R-:W-:Y:S01]  /*b130*/  IMAD R95, R9, -0x2, R94 ;  /* 0xfffffffe095f7824 */ /* 0x000fe200078e025e */
[----:B------:R-:W1:Y:S01]  /*b140*/  MUFU.TANH R11, R11 ;  /* 0x0000000b000b7308 */ /* 0x000e620000002400 */
[----:B---3--:R-:W-:Y:S01]  /*b150*/  UPRMT UR59, UR7, 0x654, UR59 ;  /* 0x00000654073b7896 */ /* 0x008fe2000800003b */
[----:B------:R-:W-:Y:S01]  /*b160*/  FMUL.FTZ R117, R117, UR5 ;  /* 0x0000000575757c20 */ /* 0x000fe20008410000 */
[----:B------:R-:W-:Y:S01]  /*b170*/  ULDC UR11, c[0x0][0x288] ;  /* 0x0000a200000b7ab9 */ /* 0x000fe20000000800 */
[----:B------:R-:W-:Y:S01]  /*b180*/  ULDC UR7, c[0x0][0x9e0] ;  /* 0x0002780000077ab9 */ /* 0x000fe20000000800 */
[C---:B------:R-:W-:Y:S01]  /*b190*/  IADD3 R94, R95.reuse, -UR11, R22 ;  /* 0x8000000b5f5e7c10 */ /* 0x040fe2000fffe016 */
[----:B------:R-:W-:-:S02]  /*b1a0*/  VIADD R122, R95, 0xffffffff ;  /* 0xffffffff5f7a7836 */ /* 0x000fc40000000000 */
[----:B------:R-:W2:Y:S02]  /*b1b0*/  MUFU.TANH R137, R137 ;  /* 0x0000008900897308 */ /* 0x000ea40000002400 */
[C---:B------:R-:W-:Y:S01]  /*b1c0*/  VIADD R115, R94.reuse, UR7 ;  /* 0x000000075e737c36 */ /* 0x040fe20008000000 */
[----:B------:R-:W-:Y:S03]  /*b1d0*/  SYNCS.ARRIVE.TRANS64.RED.A1T0 RZ, [UR59], RZ ;  /* 0x000000ffffff79a7 */ /* 0x000fe6000810043b */
[----:B0-----:R-:W-:Y:S02]  /*b1e0*/  IMAD.IADD R95, R115, 0x1, R114 ;  /* 0x00000001735f7824 */ /* 0x001fe400078e0272 */
[----:B------:R-:W0:Y:S08]  /*b1f0*/  MUFU.TANH R0, R0 ;  /* 0x0000000000007308 */ /* 0x000e300000002400 */
[----:B------:R-:W3:Y:S08]  /*b200*/  MUFU.TANH R2, R2 ;  /* 0x0000000200027308 */ /* 0x000ef00000002400 */
[----:B------:R-:W4:Y:S08]  /*b210*/  MUFU.TANH R139, R139 ;  /* 0x0000008b008b7308 */ /* 0x000f300000002400 */
        /* <DEDUP_REMOVED lines=42> */
[----:B------:R5:W0:Y:S02]  /*b4c0*/  MUFU.TANH R110, R117 ;  /* 0x00000075006e7308 */ /* 0x000a240000002400 */
[----:B-----5:R-:W-:-:S05]  /*b4d0*/  IADD3 R117, R94, UR6, RZ ;  /* 0x000000065e757c10 */ /* 0x020fca000fffe0ff */
[----:B------:R-:W-:Y:S01]  /*b4e0*/  IMAD.IADD R97, R117, 0x1, R114 ;  /* 0x0000000175617824 */ /* 0x000fe200078e0272 */
[----:B-1234-:R-:W-:Y:S06]  /*b4f0*/  @!P1 BRA `(.L_x_1040) ;  /* 0x0000000000609947 */ /* 0x01efec0003800000 */
[----:B------:R-:W-:Y:S01]  /*b500*/  ULDC UR7, c[0x0][0x2f0] ;  /* 0x0000bc0000077ab9 */ /* 0x000fe20000000800 */
[----:B------:R-:W-:Y:S01]  /*b510*/  ULDC UR6, c[0x0][0x288] ;  /* 0x0000a20000067ab9 */ /* 0x000fe20000000800 */
        /* <DEDUP_REMOVED lines=8> */
[----:B------:R-:W1:Y:S02]  /*b5a0*/  @P1 LDC.64 R118, c[0x0][0x9e8] ;  /* 0x00027a00ff761b82 */ /* 0x000e640000000a00 */
[----:B-1----:R-:W-:-:S05]  /*b5b0*/  @P1 IMAD.HI.U32 R94, R107, R118, RZ ;  /* 0x000000766b5e1227 */ /* 0x002fca00078e00ff */
[----:B------:R-:W-:-:S04]  /*b5c0*/  @P1 SHF.R.U32.HI R107, RZ, R119, R94 ;  /* 0x00000077ff6b1219 */ /* 0x000fc8000001165e */
[----:B------:R-:W-:Y:S01]  /*b5d0*/  LOP3.LUT R107, RZ, R107, RZ, 0x33, !PT ;  /* 0x0000006bff6b7212 */ /* 0x000fe200078e33ff */
[----:B------:R-:W-:Y:S06]  /*b5e0*/  BRA `(.L_x_1043) ;  /* 0x0000000000147947 */ /* 0x000fec0003800000 */
.L_x_1042:
[----:B------:R-:W-:-:S05]  /*b5f0*/  IMAD.U32 R114, RZ, RZ, UR61 ;  /* 0x0000003dff727e24 */ /* 0x000fca000f8e00ff */
[----:B------:R-:W-:-:S13]  /*b600*/  ISETP.NE.AND P1, PT, R114, 0x1, PT ;  /* 0x000000017200780c */ /* 0x000fda0003f25270 */
[----:B------:R-:W1:Y:S02]  /*b610*/  @P1 LDC.64 R118, c[0x0][0x9e8] ;  /* 0x00027a00ff761b82 */ /* 0x000e640000000a00 */
[----:B-1----:R-:W-:-:S05]  /*b620*/  @P1 IMAD.HI.U32 R94, R107, R118, RZ ;  /* 0x000000766b5e1227 */ /* 0x002fca00078e00ff */
[----:B------:R-:W-:-:S07]  /*b630*/  @P1 SHF.R.U32.HI R107, RZ, R119, R94 ;  /* 0x00000077ff6b1219 */ /* 0x000fce000001165e */
.L_x_1043:
[----:B------:R-:W-:Y:S05]  /*b640*/  BSYNC B0 ;  /* 0x0000000000007941 */ /* 0x000fea0003800000 */
.L_x_1041:
[----:B------:R-:W-:-:S05]  /*b650*/  IMAD R94, R107, R114, R122 ;  /* 0x000000726b5e7224 */ /* 0x000fca00078e027a */
[----:B------:R-:W-:Y:S02]  /*b660*/  VIADDMNMX R95, R94, R114, R95, PT ;  /* 0x000000725e5f7246 */ /* 0x000fe4000380015f */
[----:B------:R-:W-:-:S07]  /*b670*/  VIMNMX R97, R97, R94, !PT ;  /* 0x0000005e61617248 */ /* 0x000fce0007fe0100 */
.L_x_1040:
        /* <DEDUP_REMOVED lines=13> */
[----:B0-----:R-:W-:Y:S02]  /*b750*/  FSEL R164, R164, -INF , !P3 ;  /* 0xff800000a4a47808 */ /* 0x001fe40005800000 */
        /* <DEDUP_REMOVED lines=100> */
[----:B-1----:R-:W-:-:S03]  /*bda0*/  IMAD.IADD R97, R117, 0x1, R118 ;  /* 0x0000000175617824 */ /* 0x002fc600078e0276 */
[----:B------:R-:W-:Y:S01]  /*bdb0*/  ISETP.LT.OR P6, PT, R95, 0x5a, P6 ;  /* 0x0000005a5f00780c */ /* 0x000fe200037c1670 */
[----:B------:R-:W-:-:S03]  /*bdc0*/  IMAD.IADD R95, R115, 0x1, R118 ;  /* 0x00000001735f7824 */ /* 0x000fc600078e0276 */
[----:B------:R-:W-:Y:S02]  /*bdd0*/  FSEL R98, R133, -INF , !P6 ;  /* 0xff80000085627808 */ /* 0x000fe40007000000 */
[----:B------:R-:W-:-:S13]  /*bde0*/  LOP3.LUT P6, RZ, R18, 0x80000, RZ, 0xc0, !PT ;  /* 0x0008000012ff7812 */ /* 0x000fda00078cc0ff */
[----:B------:R-:W-:Y:S05]  /*bdf0*/  @!P6 BRA `(.L_x_1044) ;  /* 0x000000000060e947 */ /* 0x000fea0003800000 */
        /* <DEDUP_REMOVED lines=15> */
.L_x_1046:
[----:B------:R-:W-:-:S05]  /*bef0*/  IMAD.U32 R105, RZ, RZ, UR61 ;  /* 0x0000003dff697e24 */ /* 0x000fca000f8e00ff */
[----:B------:R-:W-:-:S13]  /*bf00*/  ISETP.NE.AND P6, PT, R105, 0x1, PT ;  /* 0x000000016900780c */ /* 0x000fda0003fc5270 */
[----:B------:R-:W0:Y:S02]  /*bf10*/  @P6 LDC.64 R118, c[0x0][0x9e8] ;  /* 0x00027a00ff766b82 */ /* 0x000e240000000a00 */
[----:B0-----:R-:W-:-:S05]  /*bf20*/  @P6 IMAD.HI.U32 R118, R11, R118, RZ ;  /* 0x000000760b766227 */ /* 0x001fca00078e00ff */
[----:B------:R-:W-:-:S07]  /*bf30*/  @P6 SHF.R.U32.HI R11, RZ, R119, R118 ;  /* 0x00000077ff0b6219 */ /* 0x000fce0000011676 */
.L_x_1047:
[----:B------:R-:W-:Y:S05]  /*bf40*/  BSYNC B0 ;  /* 0x0000000000007941 */ /* 0x000fea0003800000 */
.L_x_1045:
[----:B------:R-:W-:-:S05]  /*bf50*/  IMAD R118, R11, R105, R122 ;  /* 0x000000690b767224 */ /* 0x000fca00078e027a */
[----:B------:R-:W-:Y:S02]  /*bf60*/  VIADDMNMX R95, R118, R105, R95, PT ;  /* 0x00000069765f7246 */ /* 0x000fe4000380015f */
[----:B------:R-:W-:-:S07]  /*bf70*/  VIMNMX R97, R97, R118, !PT ;  /* 0x0000007661617248 */ /* 0x000fce0007fe0100 */
.L_x_1044:
        /* <DEDUP_REMOVED lines=34> */
[----:B------:R-:W-:Y:S02]  /*c1a0*/  ISETP.NE.AND P2, PT, R130, RZ, PT ;  /* 0x000000ff8200720c */ /* 0x000fe40003f45270 */
        /* <DEDUP_REMOVED lines=35> */
[----:B------:R-:W-:Y:S01]  /*c3e0*/  FSEL R138, R138, -INF , !P1 ;  /* 0xff8000008a8a7808 */ /* 0x000fe20004800000 */
[----:B------:R-:W0:Y:S01]  /*c3f0*/  LDC R11, c[0x0][0x988] ;  /* 0x00026200ff0b7b82 */ /* 0x000e220000000800 */
[----:B------:R-:W-:Y:S01]  /*c400*/  ISETP.NE.AND P1, PT, R137, RZ, PT ;  /* 0x000000ff8900720c */ /* 0x000fe20003f25270 */
[----:B------:R-:W1:Y:S01]  /*c410*/  SHFL.BFLY PT, R12, R15, 0x2, 0x1f ;  /* 0x0c401f000f0c7f89 */ /* 0x000e6200000e0000 */
[----:B------:R-:W-:-:S02]  /*c420*/  ISETP.NE.AND P6, PT, R145, RZ, PT ;  /* 0x000000ff9100720c */ /* 0x000fc40003fc5270 */
[C---:B------:R-:W-:Y:S02]  /*c430*/  ISETP.GT.AND P1, PT, R97.reuse, 0x31, !P1 ;  /* 0x000000316100780c */ /* 0x040fe40004f24270 */
[----:B------:R-:W-:Y:S02]  /*c440*/  ISETP.GT.AND P3, PT, R97, 0x50, !P3 ;  /* 0x000000506100780c */ /* 0x000fe40005f64270 */
[C---:B------:R-:W-:Y:S02]  /*c450*/  ISETP.LT.OR P1, PT, R95.reuse, 0x32, P1 ;  /* 0x000000325f00780c */ /* 0x040fe40000f21670 */
[----:B------:R-:W-:Y:S02]  /*c460*/  ISETP.LT.OR P3, PT, R95, 0x51, P3 ;  /* 0x000000515f00780c */ /* 0x000fe40001f61670 */
[----:B------:R-:W-:Y:S02]  /*c470*/  FSEL R140, R140, -INF , !P1 ;  /* 0xff8000008c8c7808 */ /* 0x000fe40004800000 */
[----:B------:R-:W-:-:S02]  /*c480*/  ISETP.NE.AND P1, PT, R113, RZ, PT ;  /* 0x000000ff7100720c */ /* 0x000fc40003f25270 */
[C---:B------:R-:W-:Y:S02]  /*c490*/  ISETP.GT.AND P4, PT, R97.reuse, 0x51, !P4 ;  /* 0x000000516100780c */ /* 0x040fe40006784270 */
[----:B------:R-:W-:Y:S02]  /*c4a0*/  ISETP.GT.AND P1, PT, R97, 0x38, !P1 ;  /* 0x000000386100780c */ /* 0x000fe40004f24270 */
[----:B------:R-:W-:Y:S02]  /*c4b0*/  FSEL R156, R156, -INF , !P3 ;  /* 0xff8000009c9c7808 */ /* 0x000fe40005800000 */
[----:B------:R-:W-:Y:S02]  /*c4c0*/  ISETP.LT.OR P1, PT, R95, 0x39, P1 ;  /* 0x000000395f00780c */ /* 0x000fe40000f21670 */
[----:B------:R-:W-:Y:S02]  /*c4d0*/  ISETP.GT.AND P5, PT, R97, 0x58, !P5 ;  /* 0x000000586100780c */ /* 0x000fe40006fa4270 */
[----:B------:R-:W-:-:S02]  /*c4e0*/  FSEL R142, R142, -INF , !P1 ;  /* 0xff8000008e8e7808 */ /* 0x000fc40004800000 */
[----:B------:R-:W-:Y:S02]  /*c4f0*/  ISETP.NE.AND P1, PT, R139, RZ, PT ;  /* 0x000000ff8b00720c */ /* 0x000fe40003f25270 */
[----:B-1----:R-:W-:Y:S02]  /*c500*/  FMNMX.FTZ R21, R15, R12, !PT ;  /* 0x0000000c0f157209 */ /* 0x002fe40007810000 */
[----:B------:R-:W-:Y:S02]  /*c510*/  ISETP.GT.AND P1, PT, R97, 0x39, !P1 ;  /* 0x000000396100780c */ /* 0x000fe40004f24270 */
[C---:B------:R-:W-:Y:S01]  /*c520*/  ISETP.LT.OR P4, PT, R95.reuse, 0x52, P4 ;  /* 0x000000525f00780c */ /* 0x040fe20002781670 */
[----:B------:R-:W1:Y:S01]  /*c530*/  SHFL.BFLY PT, R12, R21, 0x1, 0x1f ;  /* 0x0c201f00150c7f89 */ /* 0x000e6200000e0000 */
[C---:B------:R-:W-:Y:S02]  /*c540*/  ISETP.LT.OR P1, PT, R95.reuse, 0x3a, P1 ;  /* 0x0000003a5f00780c */ /* 0x040fe40000f21670 */
[----:B------:R-:W-:-:S02]  /*c550*/  ISETP.LT.OR P5, PT, R95, 0x59, P5 ;  /* 0x000000595f00780c */ /* 0x000fc40002fa1670 */
[----:B------:R-:W-:Y:S02]  /*c560*/  FSEL R144, R144, -INF , !P1 ;  /* 0xff80000090907808 */ /* 0x000fe40004800000 */
[----:B------:R-:W-:-:S04]  /*c570*/  ISETP.NE.AND P1, PT, R141, RZ, PT ;  /* 0x000000ff8d00720c */ /* 0x000fc80003f25270 */
[----:B------:R-:W-:-:S04]  /*c580*/  ISETP.GT.AND P1, PT, R97, 0x40, !P1 ;  /* 0x000000406100780c */ /* 0x000fc80004f24270 */
[----:B------:R-:W-:-:S04]  /*c590*/  ISETP.LT.OR P1, PT, R95, 0x41, P1 ;  /* 0x000000415f00780c */ /* 0x000fc80000f21670 */
[----:B------:R-:W-:Y:S02]  /*c5a0*/  FSEL R146, R146, -INF , !P1 ;  /* 0xff80000092927808 */ /* 0x000fe40004800000 */
[----:B------:R-:W-:Y:S02]  /*c5b0*/  ISETP.NE.AND P1, PT, R143, RZ, PT ;  /* 0x000000ff8f00720c */ /* 0x000fe40003f25270 */
[----:B-1----:R-:W-:Y:S02]  /*c5c0*/  FMNMX.FTZ R12, R21, R12, !PT ;  /* 0x0000000c150c7209 */ /* 0x002fe40007810000 */
        /* <DEDUP_REMOVED lines=40> */
[-C--:B------:R-:W-:Y:S01]  /*c850*/  FMUL.FTZ R96, R96, R11.reuse ;  /* 0x0000000b60607220 */ /* 0x080fe20000410000 */
[----:B------:R-:W-:Y:S01]  /*c860*/  MUFU.EX2 R162, R162 ;  /* 0x000000a200a27308 */ /* 0x000fe20000000800 */
[--C-:B------:R-:W-:Y:S01]  /*c870*/  FFMA.FTZ R166, R166, R11, -R111.reuse ;  /* 0x0000000ba6a67223 */ /* 0x100fe2000001086f */
[----:B------:R-:W-:Y:S01]  /*c880*/  FMNMX.FTZ R89, R90, R89, !PT ;  /* 0x000000595a597209 */ /* 0x000fe20007810000 */
[-CC-:B------:R-:W-:Y:S01]  /*c890*/  FFMA.FTZ R168, R168, R11.reuse, -R111.reuse ;  /* 0x0000000ba8a87223 */ /* 0x180fe2000001086f */
[-CC-:B------:R-:W-:Y:S01]  /*c8a0*/  FFMA.FTZ R150, R150, R11.reuse, -R111.reuse ;  /* 0x0000000b96967223 */ /* 0x180fe2000001086f */
[--C-:B------:R-:W-:Y:S01]  /*c8b0*/  FFMA.FTZ R91, R120, R11, -R111.reuse ;  /* 0x0000000b785b7223 */ /* 0x100fe2000001086f */
[----:B------:R-:W-:Y:S01]  /*c8c0*/  FMNMX.FTZ R89, R130, R89, !PT ;  /* 0x0000005982597209 */ /* 0x000fe20007810000 */
[-CC-:B------:R-:W-:Y:S01]  /*c8d0*/  FFMA.FTZ R95, R112, R11.reuse, -R111.reuse ;  /* 0x0000000b705f7223 */ /* 0x180fe2000001086f */
        /* <DEDUP_REMOVED lines=8> */
[----:B------:R0:W-:Y:S01]  /*c960*/  MUFU.EX2 R89, R172 ;  /* 0x000000ac00597308 */ /* 0x0001e20000000800 */
[----:B------:R-:W-:Y:S01]  /*c970*/  FFMA.FTZ R94, R94, R11, -R111 ;  /* 0x0000000b5e5e7223 */ /* 0x000fe2000001086f */
[----:B------:R-:W-:-:S04]  /*c980*/  FMNMX.FTZ R99, R134, R99, !PT ;  /* 0x0000006386637209 */ /* 0x000fc80007810000 */
[----:B------:R-:W-:Y:S02]  /*c990*/  FMNMX.FTZ R99, R138, R99, !PT ;  /* 0x000000638a637209 */ /* 0x000fe40007810000 */
[----:B------:R-:W-:Y:S01]  /*c9a0*/  MUFU.EX2 R164, R164 ;  /* 0x000000a400a47308 */ /* 0x000fe20000000800 */
[----:B0-----:R-:W-:Y:S01]  /*c9b0*/  FSEL R172, R93, -INF , !P2 ;  /* 0xff8000005dac7808 */ /* 0x001fe20005000000 */
[----:B------:R-:W-:Y:S01]  /*c9c0*/  FFMA.FTZ R93, R114, R11, -R111 ;  /* 0x0000000b725d7223 */ /* 0x000fe2000001086f */
[----:B------:R-:W-:-:S04]  /*c9d0*/  FMNMX.FTZ R101, R140, R99, !PT ;  /* 0x000000638c657209 */ /* 0x000fc80007810000 */
[----:B------:R-:W-:Y:S01]  /*c9e0*/  FMNMX.FTZ R101, R142, R101, !PT ;  /* 0x000000658e657209 */ /* 0x000fe20007810000 */
[----:B------:R0:W-:Y:S03]  /*c9f0*/  MUFU.EX2 R99, R170 ;  /* 0x000000aa00637308 */ /* 0x0001e60000000800 */
[----:B------:R-:W-:-:S04]  /*ca00*/  FMNMX.FTZ R101, R144, R101, !PT ;  /* 0x0000006590657209 */ /* 0x000fc80007810000 */
[----:B------:R-:W-:Y:S01]  /*ca10*/  FMNMX.FTZ R101, R146, R101, !PT ;  /* 0x0000006592657209 */ /* 0x000fe20007810000 */
        /* <DEDUP_REMOVED lines=8> */
[----:B------:R-:W-:Y:S03]  /*caa0*/  MUFU.EX2 R168, R168 ;  /* 0x000000a800a87308 */ /* 0x000fe60000000800 */
[----:B------:R-:W-:-:S04]  /*cab0*/  FMNMX.FTZ R103, R158, R103, !PT ;  /* 0x000000679e677209 */ /* 0x000fc80007810000 */
[----:B------:R-:W-:Y:S01]  /*cac0*/  FMNMX.FTZ R103, R170, R103, !PT ;  /* 0x00000067aa677209 */ /* 0x000fe20007810000 */
[----:B------:R-:W-:Y:S03]  /*cad0*/  MUFU.EX2 R160, R160 ;  /* 0x000000a000a07308 */ /* 0x000fe60000000800 */
[----:B------:R-:W-:-:S05]  /*cae0*/  FMNMX.FTZ R103, R172, R103, !PT ;  /* 0x00000067ac677209 */ /* 0x000fca0007810000 */
[----:B0-----:R-:W0:Y:S01]  /*caf0*/  SHFL.BFLY PT, R0, R103, 0x2, 0x1f ;  /* 0x0c401f0067007f89 */ /* 0x001e2200000e0000 */
[----:B------:R-:W-:Y:S08]  /*cb00*/  MUFU.EX2 R150, R150 ;  /* 0x0000009600967308 */ /* 0x000ff00000000800 */
[----:B------:R-:W-:Y:S08]  /*cb10*/  MUFU.EX2 R91, R91 ;  /* 0x0000005b005b7308 */ /* 0x000ff00000000800 */
[----:B------:R-:W-:Y:S01]  /*cb20*/  MUFU.EX2 R92, R92 ;  /* 0x0000005c005c7308 */ /* 0x000fe20000000800 */
[----:B0-----:R-:W-:-:S07]  /*cb30*/  FMNMX.FTZ R0, R103, R0, !PT ;  /* 0x0000000067007209 */ /* 0x001fce0007810000 */
[----:B------:R-:W-:Y:S01]  /*cb40*/  MUFU.EX2 R93, R93 ;  /* 0x0000005d005d7308 */ /* 0x000fe20000000800 */
[----:B------:R-:W-:Y:S01]  /*cb50*/  FFMA.FTZ R103, R104, R11, -R111 ;  /* 0x0000000b68677223 */ /* 0x000fe2000001086f */
[----:B------:R-:W0:Y:S06]  /*cb60*/  SHFL.BFLY PT, R109, R0, 0x1, 0x1f ;  /* 0x0c201f00006d7f89 */ /* 0x000e2c00000e0000 */
[----:B------:R-:W-:Y:S08]  /*cb70*/  MUFU.EX2 R95, R95 ;  /* 0x0000005f005f7308 */ /* 0x000ff00000000800 */
[----:B------:R-:W-:Y:S08]  /*cb80*/  MUFU.EX2 R110, R110 ;  /* 0x0000006e006e7308 */ /* 0x000ff00000000800 */
[----:B------:R-:W-:Y:S01]  /*cb90*/  MUFU.EX2 R97, R97 ;  /* 0x0000006100617308 */ /* 0x000fe20000000800 */
[----:B0-----:R-:W-:-:S04]  /*cba0*/  FMNMX.FTZ R88, R0, R109, !PT ;  /* 0x0000006d00587209 */ /* 0x001fc80007810000 */
[C---:B------:R-:W-:Y:S01]  /*cbb0*/  FSETP.NEU.FTZ.AND P1, PT, R88.reuse, -INF , PT ;  /* 0xff8000005800780b */ /* 0x040fe20003f3d000 */
[----:B------:R-:W-:Y:S02]  /*cbc0*/  FMUL.FTZ R0, R88, R11 ;  /* 0x0000000b58007220 */ /* 0x000fe40000410000 */
[----:B------:R-:W-:Y:S03]  /*cbd0*/  MUFU.EX2 R106, R106 ;  /* 0x0000006a006a7308 */ /* 0x000fe60000000800 */
[----:B------:R-:W-:-:S05]  /*cbe0*/  FSEL R109, R0, RZ, P1 ;  /* 0x000000ff006d7208 */ /* 0x000fca0000800000 */
[----:B------:R-:W0:Y:S01]  /*cbf0*/  MUFU.EX2 R0, R96 ;  /* 0x0000006000007308 */ /* 0x000e220000000800 */
[-CC-:B------:R-:W-:Y:S01]  /*cc00*/  FFMA.FTZ R157, R107, R11.reuse, -R109.reuse ;  /* 0x0000000b6b9d7223 */ /* 0x180fe2000001086d */
[-CC-:B------:R-:W-:Y:S01]  /*cc10*/  FFMA.FTZ R2, R2, R11.reuse, -R109.reuse ;  /* 0x0000000b02027223 */ /* 0x180fe2000001086d */
[----:B------:R-:W-:Y:S01]  /*cc20*/  FSEL R107, R88, RZ, P1 ;  /* 0x000000ff586b7208 */ /* 0x000fe20000800000 */
        /* <DEDUP_REMOVED lines=11> */
[----:B------:R-:W-:Y:S01]  /*cce0*/  FFMA.FTZ R138, R138, R11, -R109 ;  /* 0x0000000b8a8a7223 */ /* 0x000fe2000001086d */
[----:B------:R-:W-:Y:S01]  /*ccf0*/  MUFU.EX2 R157, R157 ;  /* 0x0000009d009d7308 */ /* 0x000fe20000000800 */
[----:B-1----:R-:W-:Y:S01]  /*cd00*/  FADD.FTZ R2, -R107, R14 ;  /* 0x0000000e6b027221 */ /* 0x002fe20000010100 */
[----:B0-----:R-:W-:Y:S01]  /*cd10*/  FFMA.FTZ R7, R0, R7, R15 ;  /* 0x0000000700077223 */ /* 0x001fe2000001000f */
[-CC-:B------:R-:W-:Y:S01]  /*cd20*/  FFMA.FTZ R140, R140, R11.reuse, -R109.reuse ;  /* 0x0000000b8c8c7223 */ /* 0x180fe2000001086d */
[-C--:B------:R-:W-:Y:S01]  /*cd30*/  FFMA.FTZ R142, R142, R11.reuse, -R109 ;  /* 0x0000000b8e8e7223 */ /* 0x080fe2000001086d */
[-C--:B------:R-:W-:Y:S01]  /*cd40*/  FMUL.FTZ R2, R2, R11.reuse ;  /* 0x0000000b02027220 */ /* 0x080fe20000410000 */
[----:B------:R-:W-:Y:S01]  /*cd50*/  FADD.FTZ R14, R162, R7 ;  /* 0x00000007a20e7221 */ /* 0x000fe20000010000 */
[-CC-:B------:R-:W-:Y:S01]  /*cd60*/  FFMA.FTZ R144, R144, R11.reuse, -R109.reuse ;  /* 0x0000000b90907223 */ /* 0x180fe2000001086d */
[----:B------:R-:W-:Y:S01]  /*cd70*/  MUFU.EX2 R159, R118 ;  /* 0x00000076009f7308 */ /* 0x000fe20000000800 */
[-CC-:B------:R-:W-:Y:S01]  /*cd80*/  FFMA.FTZ R146, R146, R11.reuse, -R109.reuse ;  /* 0x0000000b92927223 */ /* 0x180fe2000001086d */
[----:B------:R-:W-:Y:S01]  /*cd90*/  FADD.FTZ R7, R21, R14 ;  /* 0x0000000e15077221 */ /* 0x000fe20000010000 */
[-CC-:B------:R-:W-:Y:S01]  /*cda0*/  FFMA.FTZ R148, R148, R11.reuse, -R109.reuse ;  /* 0x0000000b94947223 */ /* 0x180fe2000001086d */
[-CC-:B------:R-:W-:Y:S01]  /*cdb0*/  FFMA.FTZ R152, R152, R11.reuse, -R109.reuse ;  /* 0x0000000b98987223 */ /* 0x180fe2000001086d */
[-C--:B------:R-:W-:Y:S01]  /*cdc0*/  FFMA.FTZ R154, R154, R11.reuse, -R109 ;  /* 0x0000000b9a9a7223 */ /* 0x080fe2000001086d */
[----:B------:R-:W-:Y:S01]  /*cdd0*/  FADD.FTZ R14, R164, R7 ;  /* 0x00000007a40e7221 */ /* 0x000fe20000010000 */
[-CC-:B------:R-:W-:Y:S01]  /*cde0*/  FFMA.FTZ R156, R156, R11.reuse, -R109.reuse ;  /* 0x0000000b9c9c7223 */ /* 0x180fe2000001086d */
[----:B------:R-:W0:Y:S01]  /*cdf0*/  MUFU.EX2 R2, R2 ;  /* 0x0000000200027308 */ /* 0x000e220000000800 */
[-CC-:B------:R-:W-:Y:S01]  /*ce00*/  FFMA.FTZ R158, R158, R11.reuse, -R109.reuse ;  /* 0x0000000b9e9e7223 */ /* 0x180fe2000001086d */
[----:B------:R-:W-:Y:S01]  /*ce10*/  FADD.FTZ R7, R89, R14 ;  /* 0x0000000e59077221 */ /* 0x000fe20000010000 */
[-CC-:B------:R-:W-:Y:S01]  /*ce20*/  FFMA.FTZ R170, R170, R11.reuse, -R109.reuse ;  /* 0x0000000baaaa7223 */ /* 0x180fe2000001086d */
[----:B------:R-:W-:-:S02]  /*ce30*/  FFMA.FTZ R109, R172, R11, -R109 ;  /* 0x0000000bac6d7223 */ /* 0x000fc4000001086d */
[----:B------:R-:W-:Y:S02]  /*ce40*/  FADD.FTZ R14, R166, R7 ;  /* 0x00000007a60e7221 */ /* 0x000fe40000010000 */
[----:B------:R-:W1:Y:S02]  /*ce50*/  MUFU.EX2 R122, R122 ;  /* 0x0000007a007a7308 */ /* 0x000e640000000800 */
[----:B------:R-:W-:-:S04]  /*ce60*/  FADD.FTZ R7, R99, R14 ;  /* 0x0000000e63077221 */ /* 0x000fc80000010000 */
[----:B------:R-:W-:Y:S02]  /*ce70*/  FADD.FTZ R14, R168, R7 ;  /* 0x00000007a80e7221 */ /* 0x000fe40000010000 */
[----:B------:R-:W2:Y:S01]  /*ce80*/  MUFU.EX2 R153, R124 ;  /* 0x0000007c00997308 */ /* 0x000ea20000000800 */
[----:B0-----:R-:W-:Y:S01]  /*ce90*/  FFMA.FTZ R6, R2, R6, R157 ;  /* 0x0000000602067223 */ /* 0x001fe2000001009d */
[----:B------:R-:W-:-:S03]  /*cea0*/  FADD.FTZ R7, R101, R14 ;  /* 0x0000000e65077221 */ /* 0x000fc60000010000 */
[----:B------:R-:W-:Y:S01]  /*ceb0*/  FADD.FTZ R6, R98, R6 ;  /* 0x0000000662067221 */ /* 0x000fe20000010000 */
[----:B------:R-:W-:Y:S02]  /*cec0*/  FADD.FTZ R7, R160, R7 ;  /* 0x00000007a0077221 */ /* 0x000fe40000010000 */
[----:B------:R-:W0:Y:S01]  /*ced0*/  MUFU.EX2 R126, R126 ;  /* 0x0000007e007e7308 */ /* 0x000e220000000800 */
[----:B------:R-:W-:Y:S01]  /*cee0*/  FADD.FTZ R6, R159, R6 ;  /* 0x000000069f067221 */ /* 0x000fe20000010000 */
[----:B------:R-:W-:-:S03]  /*cef0*/  FADD.FTZ R14, R150, R7 ;  /* 0x00000007960e7221 */ /* 0x000fc60000010000 */
[----:B-1----:R-:W-:Y:S01]  /*cf00*/  FADD.FTZ R6, R122, R6 ;  /* 0x000000067a067221 */ /* 0x002fe20000010000 */
        /* <DEDUP_REMOVED lines=54> */
[----:B-1----:R-:W-:Y:S01]  /*d270*/  FADD.FTZ R6, R139, R6 ;  /* 0x000000068b067221 */ /* 0x002fe20000010000 */
[----:B--2---:R-:W-:-:S03]  /*d280*/  FADD.FTZ R7, R13, R14 ;  /* 0x0000000e0d077221 */ /* 0x004fc60000010000 */
[----:B0-----:R-:W-:Y:S01]  /*d290*/  FADD.FTZ R6, R109, R6 ;  /* 0x000000066d067221 */ /* 0x001fe20000010000 */
[----:B------:R-:W-:Y:S06]  /*d2a0*/  @!P0 BRA `(.L_x_1048) ;  /* 0x0000000000048947 */ /* 0x000fec0003800000 */
[----:B------:R-:W-:Y:S01]  /*d2b0*/  BPT.TRAP 0x1 ;  /* 0x000000040000795c */ /* 0x000fe20000300000 */
.L_x_1048:
[----:B------:R-:W0:Y:S01]  /*d2c0*/  S2UR UR6, SR_CgaCtaId ;  /* 0x00000000000679c3 */ /* 0x000e220000008800 */
[----:B------:R-:W-:Y:S01]  /*d2d0*/  UIADD3 UR10, UR10, 0x2a860, URZ ;  /* 0x0002a8600a0a7890 */ /* 0x000fe2000fffe03f */
[----:B------:R-:W-:Y:S01]  /*d2e0*/  ISETP.GT.AND P1, PT, R20, R17, PT ;  /* 0x000000111400720c */ /* 0x000fe20003f24270 */
[----:B------:R-:W-:Y:S01]  /*d2f0*/  UMOV UR7, UR4 ;  /* 0x0000000400077c82 */ /* 0x000fe20008000000 */
[----:B------:R-:W-:Y:S01]  /*d300*/  F2FP.F16.F32.PACK_AB R156, R162, R15 ;  /* 0x0000000fa29c723e */ /* 0x000fe200000000ff */
        /* <DEDUP_REMOVED lines=12> */
[----:B------:R-:W-:Y:S01]  /*d3d0*/  F2FP.F16.F32.PACK_AB R155, R90, R155 ;  /* 0x0000009b5a9b723e */ /* 0x000fe200000000ff */
[----:B0-----:R-:W-:Y:S01]  /*d3e0*/  UPRMT UR10, UR6, 0x654, UR10 ;  /* 0x00000654060a7896 */ /* 0x001fe2000800000a */
[----:B------:R-:W-:-:S02]  /*d3f0*/  F2FP.F16.F32.PACK_AB R148, R160, R101 ;  /* 0x00000065a094723e */ /* 0x000fc400000000ff */
[----:B------:R-:W-:Y:S02]  /*d400*/  F2FP.F16.F32.PACK_AB R149, R132, R149 ;  /* 0x000000958495723e */ /* 0x000fe400000000ff */
[----:B------:R-:W-:Y:S02]  /*d410*/  F2FP.F16.F32.PACK_AB R150, R91, R150 ;  /* 0x000000965b96723e */ /* 0x000fe400000000ff */
[----:B------:R-:W-:Y:S02]  /*d420*/  F2FP.F16.F32.PACK_AB R151, R134, R151 ;  /* 0x000000978697723e */ /* 0x000fe400000000ff */
        /* <DEDUP_REMOVED lines=12> */
.L_x_1030:
        /* <DEDUP_REMOVED lines=67> */
.L_x_1050:
[----:B------:R-:W-:Y:S01]  /*d920*/  ULEA UR5, UR4, UR58, 0x3 ;  /* 0x0000003a04057291 */ /* 0x000fe2000f8e183f */
[----:B------:R-:W-:-:S08]  /*d930*/  SHF.L.U32 R3, R3, 0x1f, RZ ;  /* 0x0000001f03037819 */ /* 0x000fd000000006ff */
[----:B------:R0:W1:Y:S01]  /*d940*/  SYNCS.PHASECHK.TRANS64.TRYWAIT P1, [UR5+0x2a850], R3 ;  /* 0x02a85003ff0075a7 */ /* 0x0000620008020145 */
[----:B------:R-:W-:Y:S05]  /*d950*/  @!P0 BRA `(.L_x_1051) ;  /* 0x0000000000048947 */ /* 0x000fea0003800000 */
[----:B------:R-:W-:Y:S01]  /*d960*/  BPT.TRAP 0x1 ;  /* 0x000000040000795c */ /* 0x000fe20000300000 */
.L_x_1051:
[----:B-1----:R-:W-:Y:S05]  /*d970*/  @P1 BRA `(.L_x_1052) ;  /* 0x0000000000081947 */ /* 0x002fea0003800000 */
[----:B------:R-:W1:Y:S02]  /*d980*/  SYNCS.PHASECHK.TRANS64.TRYWAIT P1, [UR5+0x2a850], R3 ;  /* 0x02a85003ff0075a7 */ /* 0x000e640008020145 */
[----:B-1----:R-:W-:Y:S05]  /*d990*/  @!P1 BRA `(.L_x_1053) ;  /* 0x00000060006c9947 */ /* 0x002fea0003800000 */
.L_x_1052:
[----:B------:R-:W-:Y:S01]  /*d9a0*/  UIADD3 UR58, UR58, 0x400, URZ ;  /* 0x000004003a3a7890 */ /* 0x000fe2000fffe03f */
[----:B------:R-:W-:Y:S01]  /*d9b0*/  WARPGROUP.ARRIVE ;  /* 0x00000000000079c5 */ /* 0x000fe20000000000 */
[----:B------:R-:W-:Y:S01]  /*d9c0*/  UMOV UR7, 0x40000040 ;  /* 0x4000004000077882 */ /* 0x000fe20000000000 */
[----:B-1----:R-:W1:Y:S01]  /*d9d0*/  SHFL.BFLY PT, R0, R7, 0x2, 0x1f ;  /* 0x0c401f0007007f89 */ /* 0x002e6200000e0000 */
[----:B------:R-:W-:Y:S01]  /*d9e0*/  USHF.R.U32.HI UR58, URZ, 0x4, UR58 ;  /* 0x000000043f3a7899 */ /* 0x000fe2000801163a */
[----:B------:R-:W-:Y:S02]  /*d9f0*/  MOV R4, RZ ;  /* 0x000000ff00047202 */ /* 0x000fe40000000f00 */
[----:B0-----:R-:W0:Y:S01]  /*da00*/  SHFL.BFLY PT, R3, R6, 0x2, 0x1f ;  /* 0x0c401f0006037f89 */ /* 0x001e2200000e0000 */
[----:B------:R-:W-:-:S04]  /*da10*/  ULOP3.LUT UR58, UR58, 0x3fff, URZ, 0xc0, !UPT ;  /* 0x00003fff3a3a7892 */ /* 0x000fc8000f8ec03f */
[----:B------:R-:W-:-:S04]  /*da20*/  ULOP3.LUT UR58, UR58, 0x3000000, URZ, 0xfc, !UPT ;  /* 0x030000003a3a7892 */ /* 0x000fc8000f8efc3f */
[----:B------:R-:W-:-:S07]  /*da30*/  UIMAD UR4, UR4, 0x600, UR58 ;  /* 0x00000600040478a4 */ /* 0x000fce000f8e023a */
[----:B------:R-:W-:Y:S02]  /*da40*/  UMOV UR6, UR4 ;  /* 0x0000000400067c82 */ /* 0x000fe40008000000 */
[----:B------:R-:W-:Y:S01]  /*da50*/  HGMMA.64x128x16.F32 R24, R156, gdesc[UR4].tnspB, R24, gsb0 ;  /* 0x41e000049c187df0 */ /* 0x000fe20008000818 */
[----:B------:R-:W-:Y:S01]  /*da60*/  UIADD3 UR6, UR4, 0x80, URZ ;  /* 0x0000008004067890 */ /* 0x000fe2000fffe03f */
[----:B-1----:R-:W-:Y:S01]  /*da70*/  FADD.FTZ R0, R0, R7 ;  /* 0x0000000700007221 */ /* 0x002fe20000010000 */
[----:B------:R-:W-:Y:S01]  /*da80*/  UMOV UR7, 0x40000040 ;  /* 0x4000004000077882 */ /* 0x000fe20000000000 */
[----:B------:R-:W-:Y:S02]  /*da90*/  IMAD.MOV.U32 R7, RZ, RZ, RZ ;  /* 0x000000ffff077224 */ /* 0x000fe400078e00ff */
[----:B0-----:R-:W-:Y:S01]  /*daa0*/  FADD.FTZ R2, R3, R6 ;  /* 0x0000000603027221 */ /* 0x001fe20000010000 */
[----:B------:R-:W-:Y:S01]  /*dab0*/  IMAD.MOV.U32 R6, RZ, RZ, -0x800000 ;  /* 0xff800000ff067424 */ /* 0x000fe200078e00ff */
[----:B------:R-:W0:Y:S04]  /*dac0*/  SHFL.BFLY PT, R3, R0, 0x1, 0x1f ;  /* 0x0c201f0000037f89 */ /* 0x000e2800000e0000 */
[----:B------:R-:W1:Y:S01]  /*dad0*/  SHFL.BFLY PT, R5, R2, 0x1, 0x1f ;  /* 0x0c201f0002057f89 */ /* 0x000e6200000e0000 */
[----:B0-----:R-:W-:Y:S01]  /*dae0*/  FADD.FTZ R9, R0, R3 ;  /* 0x0000000300097221 */ /* 0x001fe20000010000 */
[----:B------:R-:W-:-:S02]  /*daf0*/  IMAD.MOV.U32 R0, RZ, RZ, -0x800000 ;  /* 0xff800000ff007424 */ /* 0x000fc400078e00ff */
        /* <DEDUP_REMOVED lines=40> */
.L_x_1054:
[----:B------:R-:W0:Y:S01]  /*dd80*/  S2UR UR6, SR_CgaCtaId ;  /* 0x00000000000679c3 */ /* 0x000e220000008800 */
[----:B------:R-:W-:Y:S01]  /*dd90*/  UIADD3 UR4, UR5, 0x2a860, URZ ;  /* 0x0002a86005047890 */ /* 0x000fe2000fffe03f */
        /* <DEDUP_REMOVED lines=22> */
[----:B0-----:R-:W-:Y:S01]  /*df00*/  UPRMT UR4, UR6, 0x654, UR4 ;  /* 0x0000065406047896 */ /* 0x001fe20008000004 */
        /* <DEDUP_REMOVED lines=44> */
.L_x_976:
[----:B------:R-:W-:Y:S05]  /*e1d0*/  @P0 BRA `(.L_x_1055) ;  /* 0x0000001400340947 */ /* 0x000fea0003800000 */
[----:B------:R-:W0:Y:S01]  /*e1e0*/  S2R R7, SR_TID.X ;  /* 0x0000000000077919 */ /* 0x000e220000002100 */
[----:B------:R-:W1:Y:S01]  /*e1f0*/  LDC R21, c[0x0][0xbe8] ;  /* 0x0002fa00ff157b82 */ /* 0x000e620000000800 */
[----:B------:R-:W-:Y:S01]  /*e200*/  ULDC.64 UR4, c[0x0][0xbd0] ;  /* 0x0002f40000047ab9 */ /* 0x000fe20000000a00 */
[----:B------:R-:W-:Y:S01]  /*e210*/  ULDC.64 UR6, c[0x0][0xb38] ;  /* 0x0002ce0000067ab9 */ /* 0x000fe20000000a00 */
[----:B------:R-:W2:Y:S01]  /*e220*/  S2R R20, SR_CTAID.X ;  /* 0x0000000000147919 */ /* 0x000ea20000002500 */
[----:B------:R-:W-:Y:S04]  /*e230*/  BSSY B0, `(.L_x_1056) ;  /* 0x00000e3000007945 */ /* 0x000fe80003800000 */
[----:B------:R-:W3:Y:S08]  /*e240*/  S2UR UR9, SR_CTAID.Z ;  /* 0x00000000000979c3 */ /* 0x000ef00000002700 */
[----:B------:R-:W4:Y:S08]  /*e250*/  LDC.64 R72, c[0x0][0xbd8] ;  /* 0x0002f600ff487b82 */ /* 0x000f300000000a00 */
[----:B------:R-:W-:Y:S01]  /*e260*/  BAR.SYNC.DEFER_BLOCKING 0x1, 0x100 ;  /* 0x0044000000007b1d */ /* 0x000fe20000010000 */
[----:B-1----:R-:W-:-:S07]  /*e270*/  ISETP.NE.AND P0, PT, R21, 0x1, PT ;  /* 0x000000011500780c */ /* 0x002fce0003f05270 */
[----:B------:R-:W1:Y:S01]  /*e280*/  S2UR UR8, SR_CTAID.Y ;  /* 0x00000000000879c3 */ /* 0x000e620000002600 */
[----:B0-----:R-:W-:-:S07]  /*e290*/  VIADD R7, R7, 0xffffff80 ;  /* 0xffffff8007077836 */ /* 0x001fce0000000000 */
[----:B------:R-:W1:Y:S01]  /*e2a0*/  LDC R18, c[0x0][0xc50] ;  /* 0x00031400ff127b82 */ /* 0x000e620000000800 */
[----:B------:R-:W-:-:S04]  /*e2b0*/  SHF.R.S32.HI R8, RZ, 0x1f, R7 ;  /* 0x0000001fff087819 */ /* 0x000fc80000011407 */
[----:B------:R-:W-:-:S03]  /*e2c0*/  LEA.HI R9, R8, R7, RZ, 0x7 ;  /* 0x0000000708097211 */ /* 0x000fc600078f38ff */
[----:B------:R-:W0:Y:S01]  /*e2d0*/  @P0 LDC R17, c[0x0][0xbec] ;  /* 0x0002fb00ff110b82 */ /* 0x000e220000000800 */
[----:B------:R-:W-:Y:S02]  /*e2e0*/  LEA.HI R8, R8, R7, RZ, 0x2 ;  /* 0x0000000708087211 */ /* 0x000fe400078f10ff */
[----:B------:R-:W-:Y:S02]  /*e2f0*/  LOP3.LUT R10, R9, 0xffffff80, RZ, 0xc0, !PT ;  /* 0xffffff80090a7812 */ /* 0x000fe400078ec0ff */
[----:B------:R-:W-:-:S03]  /*e300*/  LOP3.LUT R8, R8, 0xfffffffc, RZ, 0xc0, !PT ;  /* 0xfffffffc08087812 */ /* 0x000fc600078ec0ff */
[C---:B------:R-:W-:Y:S01]  /*e310*/  IMAD.IADD R22, R7.reuse, 0x1, -R10 ;  /* 0x0000000107167824 */ /* 0x040fe200078e0a0a */
[----:B------:R-:W-:Y:S01]  /*e320*/  SHF.R.S32.HI R10, RZ, 0x7, R9 ;  /* 0x00000007ff0a7819 */ /* 0x000fe20000011409 */
[----:B------:R-:W-:Y:S01]  /*e330*/  IMAD.IADD R14, R7, 0x1, -R8 ;  /* 0x00000001070e7824 */ /* 0x000fe200078e0a08 */
[----:B------:R-:W5:Y:S02]  /*e340*/  @P0 LDC R23, c[0x0][0xbf0] ;  /* 0x0002fc00ff170b82 */ /* 0x000f640000000800 */
[----:B------:R-:W-:Y:S02]  /*e350*/  SHF.R.S32.HI R11, RZ, 0x1f, R22 ;  /* 0x0000001fff0b7819 */ /* 0x000fe40000011416 */
[----:B------:R-:W-:Y:S02]  /*e360*/  LEA.HI R7, R9, R10, RZ, 0x1 ;  /* 0x0000000a09077211 */ /* 0x000fe400078f08ff */
[CC--:B------:R-:W-:Y:S02]  /*e370*/  LEA.HI R88, R11.reuse, R22.reuse, RZ, 0x2 ;  /* 0x000000160b587211 */ /* 0x0c0fe400078f10ff */
[----:B------:R-:W-:Y:S01]  /*e380*/  LEA.HI R11, R11, R22, RZ, 0x5 ;  /* 0x000000160b0b7211 */ /* 0x000fe200078f28ff */
[----:B------:R-:W1:Y:S01]  /*e390*/  LDC.64 R74, c[0x0][0xb40] ;  /* 0x0002d000ff4a7b82 */ /* 0x000e620000000a00 */
[----:B------:R-:W-:-:S02]  /*e3a0*/  SHF.R.S32.HI R12, RZ, 0x2, R88 ;  /* 0x00000002ff0c7819 */ /* 0x000fc40000011458 */
[----:B------:R-:W-:Y:S02]  /*e3b0*/  SHF.R.S32.HI R13, RZ, 0x1f, R88 ;  /* 0x0000001fff0d7819 */ /* 0x000fe40000011458 */
[----:B------:R-:W-:Y:S02]  /*e3c0*/  LOP3.LUT R7, R7, 0x3fffffe, RZ, 0xc0, !PT ;  /* 0x03fffffe07077812 */ /* 0x000fe400078ec0ff */
[----:B------:R-:W-:Y:S01]  /*e3d0*/  LEA.HI R13, R13, R12, RZ, 0x3 ;  /* 0x0000000c0d0d7211 */ /* 0x000fe200078f18ff */
[----:B------:R-:W1:Y:S01]  /*e3e0*/  @P0 LDC R89, c[0x0][0xbec] ;  /* 0x0002fb00ff590b82 */ /* 0x000e620000000800 */
[----:B------:R-:W-:Y:S01]  /*e3f0*/  LEA.HI R9, R14, R14, RZ, 0x1 ;  /* 0x0000000e0e097211 */ /* 0x000fe200078f08ff */
[----:B------:R-:W-:Y:S01]  /*e400*/  IMAD.IADD R7, R10, 0x1, -R7 ;  /* 0x000000010a077824 */ /* 0x000fe200078e0a07 */
[----:B------:R-:W-:Y:S02]  /*e410*/  LOP3.LUT R13, R13, 0xfffffff8, RZ, 0xc0, !PT ;  /* 0xfffffff80d0d7812 */ /* 0x000fe400078ec0ff */
[----:B------:R-:W-:-:S02]  /*e420*/  SHF.R.S32.HI R11, RZ, 0x5, R11 ;  /* 0x00000005ff0b7819 */ /* 0x000fc4000001140b */
[----:B------:R-:W-:Y:S01]  /*e430*/  LOP3.LUT R9, R9, 0x1ffffffe, RZ, 0xc0, !PT ;  /* 0x1ffffffe09097812 */ /* 0x000fe200078ec0ff */
[----:B------:R-:W-:Y:S01]  /*e440*/  IMAD.IADD R8, R12, 0x1, -R13 ;  /* 0x000000010c087824 */ /* 0x000fe200078e0a0d */
[----:B------:R-:W-:Y:S01]  /*e450*/  SHF.R.S32.HI R12, RZ, 0x1f, R19 ;  /* 0x0000001fff0c7819 */ /* 0x000fe20000011413 */
[----:B------:R-:W1:Y:S02]  /*e460*/  @P0 LDC R90, c[0x0][0xbf0] ;  /* 0x0002fc00ff5a0b82 */ /* 0x000e640000000800 */
[----:B------:R-:W-:Y:S02]  /*e470*/  IMAD R8, R11, 0x10, R8 ;  /* 0x000000100b087824 */ /* 0x000fe400078e0208 */
[----:B------:R-:W-:Y:S02]  /*e480*/  IMAD R10, R12, UR4, RZ ;  /* 0x000000040c0a7c24 */ /* 0x000fe4000f8e02ff */
[----:B------:R-:W-:Y:S02]  /*e490*/  IMAD.IADD R14, R14, 0x1, -R9 ;  /* 0x000000010e0e7824 */ /* 0x000fe400078e0a09 */
[----:B------:R-:W-:-:S02]  /*e4a0*/  IMAD R7, R7, 0x40, R8 ;  /* 0x0000004007077824 */ /* 0x000fc400078e0208 */
[----:B------:R-:W-:Y:S01]  /*e4b0*/  IMAD.WIDE.U32 R8, R19, UR4, RZ ;  /* 0x0000000413087c25 */ /* 0x000fe2000f8e00ff */
[----:B---3--:R-:W-:-:S03]  /*e4c0*/  USHF.R.S32.HI UR4, URZ, 0x1f, UR9 ;  /* 0x0000001f3f047899 */ /* 0x008fc60008011409 */
[----:B------:R-:W-:Y:S02]  /*e4d0*/  IMAD R13, R19, UR5, R10 ;  /* 0x00000005130d7c24 */ /* 0x000fe4000f8e020a */
[----:B------:R-:W-:Y:S02]  /*e4e0*/  IMAD R12, R12, UR6, RZ ;  /* 0x000000060c0c7c24 */ /* 0x000fe4000f8e02ff */
[----:B------:R-:W-:Y:S02]  /*e4f0*/  IMAD.IADD R9, R9, 0x1, R13 ;  /* 0x0000000109097824 */ /* 0x000fe400078e020d */
[----:B------:R-:W-:Y:S02]  /*e500*/  IMAD R13, R19, UR7, R12 ;  /* 0x00000007130d7c24 */ /* 0x000fe4000f8e020c */
[----:B------:R-:W-:Y:S02]  /*e510*/  IMAD R12, R14, 0x8, R7 ;  /* 0x000000080e0c7824 */ /* 0x000fe400078e0207 */
[----:B----4-:R-:W-:-:S02]  /*e520*/  IMAD R14, R72, UR4, RZ ;  /* 0x00000004480e7c24 */ /* 0x010fc4000f8e02ff */
[----:B--2---:R-:W-:Y:S02]  /*e530*/  IMAD R12, R20, 0x80, R12 ;  /* 0x00000080140c7824 */ /* 0x004fe400078e020c */
[C---:B------:R-:W-:Y:S01]  /*e540*/  IMAD.WIDE.U32 R10, R19.reuse, UR6, RZ ;  /* 0x00000006130a7c25 */ /* 0x040fe2000f8e00ff */
[----:B------:R-:W-:Y:S01]  /*e550*/  IADD3 R19, -R19, RZ, RZ ;  /* 0x000000ff13137210 */ /* 0x000fe20007ffe1ff */
[----:B------:R-:W-:Y:S02]  /*e560*/  ULDC.64 UR6, c[0x0][0xb48] ;  /* 0x0002d20000067ab9 */ /* 0x000fe40000000a00 */
[----:B------:R-:W-:Y:S02]  /*e570*/  IMAD R15, R73, UR9, R14 ;  /* 0x00000009490f7c24 */ /* 0x000fe4000f8e020e */
[----:B0-----:R-:W-:-:S04]  /*e580*/  @P0 IMAD.HI.U32 R14, R12, R17, RZ ;  /* 0x000000110c0e0227 */ /* 0x001fc800078e00ff */
[----:B------:R-:W-:Y:S02]  /*e590*/  IMAD.IADD R11, R11, 0x1, R13 ;  /* 0x000000010b0b7824 */ /* 0x000fe400078e020d */
[----:B------:R-:W-:Y:S01]  /*e5a0*/  IMAD.MOV.U32 R13, RZ, RZ, R12 ;  /* 0x000000ffff0d7224 */ /* 0x000fe200078e000c */
[----:B-----5:R-:W-:Y:S01]  /*e5b0*/  @P0 SHF.R.U32.HI R13, RZ, R23, R14 ;  /* 0x00000017ff0d0219 */ /* 0x020fe2000001160e */
[----:B-1----:R-:W-:Y:S01]  /*e5c0*/  IMAD R16, R74, UR4, RZ ;  /* 0x000000044a107c24 */ /* 0x002fe2000f8e02ff */
[----:B------:R-:W-:Y:S01]  /*e5d0*/  ULDC.64 UR4, c[0x0][0xbe0] ;  /* 0x0002f80000047ab9 */ /* 0x000fe20000000a00 */
[----:B------:R-:W-:Y:S02]  /*e5e0*/  IMAD R23, R18, R19, UR8 ;  /* 0x0000000812177e24 */ /* 0x000fe4000f8e0213 */
[----:B------:R-:W-:-:S04]  /*e5f0*/  IMAD.WIDE.U32 R8, R72, UR9, R8 ;  /* 0x0000000948087c25 */ /* 0x000fc8000f8e0008 */
[----:B------:R-:W-:Y:S01]  /*e600*/  IMAD R17, R75, UR9, R16 ;  /* 0x000000094b117c24 */ /* 0x000fe2000f8e0210 */
[----:B------:R-:W-:Y:S01]  /*e610*/  SHF.R.S32.HI R16, RZ, 0x1f, R23 ;  /* 0x0000001fff107819 */ /* 0x000fe20000011417 */
[----:B------:R-:W-:Y:S01]  /*e620*/  IMAD.WIDE.U32 R10, R74, UR9, R10 ;  /* 0x000000094a0a7c25 */ /* 0x000fe2000f8e000a */
[----:B------:R-:W-:-:S03]  /*e630*/  ULDC.64 UR8, c[0x0][0xb28] ;  /* 0x0002ca0000087ab9 */ /* 0x000fc60000000a00 */
[----:B------:R-:W-:Y:S02]  /*e640*/  IMAD.IADD R9, R9, 0x1, R15 ;  /* 0x0000000109097824 */ /* 0x000fe400078e020f */
[----:B------:R-:W-:-:S04]  /*e650*/  @P0 IMAD.HI.U32 R89, R12, R89, RZ ;  /* 0x000000590c590227 */ /* 0x000fc800078e00ff */
[----:B------:R-:W-:Y:S02]  /*e660*/  IMAD.IADD R11, R11, 0x1, R17 ;  /* 0x000000010b0b7824 */ /* 0x000fe400078e0211 */
[----:B------:R-:W-:Y:S02]  /*e670*/  IMAD R17, R16, UR6, RZ ;  /* 0x0000000610117c24 */ /* 0x000fe4000f8e02ff */
[----:B------:R-:W-:-:S04]  /*e680*/  IMAD.WIDE.U32 R8, R23, UR4, R8 ;  /* 0x0000000417087c25 */ /* 0x000fc8000f8e0008 */
[----:B------:R-:W-:Y:S01]  /*e690*/  IMAD.MOV.U32 R15, RZ, RZ, R12 ;  /* 0x000000ffff0f7224 */ /* 0x000fe200078e000c */
[----:B------:R-:W-:Y:S01]  /*e6a0*/  @P0 SHF.R.U32.HI R15, RZ, R90, R89 ;  /* 0x0000005aff0f0219 */ /* 0x000fe20000011659 */
[----:B------:R-:W-:Y:S01]  /*e6b0*/  IMAD R14, R16, UR4, RZ ;  /* 0x00000004100e7c24 */ /* 0x000fe2000f8e02ff */
[----:B------:R-:W-:Y:S01]  /*e6c0*/  IADD3 R8, P0, R13, R8, RZ ;  /* 0x000000080d087210 */ /* 0x000fe20007f1e0ff */
[C---:B------:R-:W-:Y:S01]  /*e6d0*/  IMAD R19, R23.reuse, UR7, R17 ;  /* 0x0000000717137c24 */ /* 0x040fe2000f8e0211 */
[--C-:B------:R-:W-:Y:S01]  /*e6e0*/  SHF.R.S32.HI R17, RZ, 0x1f, R13.reuse ;  /* 0x0000001fff117819 */ /* 0x100fe2000001140d */
[----:B------:R-:W-:Y:S02]  /*e6f0*/  IMAD.MOV R13, RZ, RZ, -R13 ;  /* 0x000000ffff0d7224 */ /* 0x000fe400078e0a0d */
[----:B------:R-:W-:Y:S01]  /*e700*/  IMAD R16, R23, UR5, R14 ;  /* 0x0000000517107c24 */ /* 0x000fe2000f8e020e */
[--C-:B------:R-:W-:Y:S01]  /*e710*/  SHF.R.S32.HI R14, RZ, 0x1f, R15.reuse ;  /* 0x0000001fff0e7819 */ /* 0x100fe2000001140f */
[----:B------:R-:W-:Y:S01]  /*e720*/  IMAD.MOV R18, RZ, RZ, -R15 ;  /* 0x000000ffff127224 */ /* 0x000fe200078e0a0f */
[----:B------:R-:W-:Y:S01]  /*e730*/  ULDC.64 UR4, c[0x0][0xb30] ;  /* 0x0002cc0000047ab9 */ /* 0x000fe20000000a00 */
[----:B------:R-:W-:Y:S01]  /*e740*/  IMAD R13, R21, R13, R12 ;  /* 0x0000000d150d7224 */ /* 0x000fe200078e020c */
[----:B------:R-:W-:Y:S01]  /*e750*/  IADD3.X R9, R17, R9, R16, P0, !PT ;  /* 0x0000000911097210 */ /* 0x000fe200007fe410 */
[----:B------:R-:W-:Y:S01]  /*e760*/  IMAD.WIDE.U32 R10, R23, UR6, R10 ;  /* 0x00000006170a7c25 */ /* 0x000fe2000f8e000a */
[----:B------:R-:W-:-:S03]  /*e770*/  ULDC.64 UR6, c[0x0][0xbc8] ;  /* 0x0002f20000067ab9 */ /* 0x000fc60000000a00 */
[----:B------:R-:W-:Y:S02]  /*e780*/  IMAD R14, R14, UR4, RZ ;  /* 0x000000040e0e7c24 */ /* 0x000fe4000f8e02ff */
[----:B------:R-:W-:Y:S01]  /*e790*/  IMAD R17, R21, R18, R12 ;  /* 0x0000001215117224 */ /* 0x000fe200078e020c */
[----:B------:R-:W-:Y:S01]  /*e7a0*/  SHF.R.S32.HI R12, RZ, 0x1f, R13 ;  /* 0x0000001fff0c7819 */ /* 0x000fe2000001140d */
[----:B------:R-:W-:Y:S02]  /*e7b0*/  IMAD.IADD R11, R11, 0x1, R19 ;  /* 0x000000010b0b7824 */ /* 0x000fe400078e0213 */
[C---:B------:R-:W-:Y:S01]  /*e7c0*/  IMAD R19, R15.reuse, UR5, R14 ;  /* 0x000000050f137c24 */ /* 0x040fe2000f8e020e */
[----:B------:R-:W-:Y:S01]  /*e7d0*/  SHF.R.S32.HI R14, RZ, 0x1f, R17 ;  /* 0x0000001fff0e7819 */ /* 0x000fe20000011411 */
[----:B------:R-:W-:Y:S01]  /*e7e0*/  IMAD.WIDE.U32 R10, R15, UR4, R10 ;  /* 0x000000040f0a7c25 */ /* 0x000fe2000f8e000a */
[----:B------:R-:W0:Y:S01]  /*e7f0*/  S2UR UR5, SR_CgaCtaId ;  /* 0x00000000000579c3 */ /* 0x000e220000008800 */
[----:B------:R-:W-:-:S02]  /*e800*/  UMOV UR4, 0x400 ;  /* 0x0000040000047882 */ /* 0x000fc40000000000 */
[----:B------:R-:W-:Y:S02]  /*e810*/  IMAD R12, R12, UR6, RZ ;  /* 0x000000060c0c7c24 */ /* 0x000fe4000f8e02ff */
[----:B------:R-:W-:Y:S02]  /*e820*/  IMAD.IADD R11, R11, 0x1, R19 ;  /* 0x000000010b0b7824 */ /* 0x000fe400078e0213 */
[----:B------:R-:W-:Y:S02]  /*e830*/  IMAD R14, R14, UR8, RZ ;  /* 0x000000080e0e7c24 */ /* 0x000fe4000f8e02ff */
[C---:B------:R-:W-:Y:S02]  /*e840*/  IMAD R15, R13.reuse, UR7, R12 ;  /* 0x000000070d0f7c24 */ /* 0x040fe4000f8e020c */
[----:B------:R-:W-:Y:S01]  /*e850*/  IMAD.WIDE.U32 R8, R13, UR6, R8 ;  /* 0x000000060d087c25 */ /* 0x000fe2000f8e0008 */
[----:B------:R-:W-:-:S03]  /*e860*/  ULDC.64 UR6, c[0x0][0xba8] ;  /* 0x0002ea0000067ab9 */ /* 0x000fc60000000a00 */
[C---:B------:R-:W-:Y:S01]  /*e870*/  IMAD R19, R17.reuse, UR9, R14 ;  /* 0x0000000911137c24 */ /* 0x040fe2000f8e020e */
[----:B------:R-:W-:Y:S01]  /*e880*/  LEA R12, P0, R8, UR6, 0x2 ;  /* 0x00000006080c7c11 */ /* 0x000fe2000f8010ff */
[----:B------:R-:W-:Y:S01]  /*e890*/  IMAD.WIDE.U32 R10, R17, UR8, R10 ;  /* 0x00000008110a7c25 */ /* 0x000fe2000f8e000a */
[----:B------:R-:W-:Y:S01]  /*e8a0*/  ULDC.64 UR8, c[0x0][0xb00] ;  /* 0x0002c00000087ab9 */ /* 0x000fe20000000a00 */
[----:B------:R-:W-:Y:S02]  /*e8b0*/  ULDC UR6, c[0x0][0xa88] ;  /* 0x0002a20000067ab9 */ /* 0x000fe40000000800 */
[----:B------:R-:W-:Y:S01]  /*e8c0*/  IMAD.IADD R13, R9, 0x1, R15 ;  /* 0x00000001090d7824 */ /* 0x000fe200078e020f */
[----:B------:R-:W-:Y:S01]  /*e8d0*/  LEA R72, P1, R10, UR8, 0x2 ;  /* 0x000000080a487c11 */ /* 0x000fe2000f8210ff */
[----:B------:R-:W-:Y:S01]  /*e8e0*/  IMAD.IADD R9, R11, 0x1, R19 ;  /* 0x000000010b097824 */ /* 0x000fe200078e0213 */
[----:B0-----:R-:W-:Y:S01]  /*e8f0*/  ULEA UR4, UR5, UR4, 0x18 ;  /* 0x0000000405047291 */ /* 0x001fe2000f8ec03f */
[----:B------:R-:W-:Y:S01]  /*e900*/  IMAD R7, R20, 0x80, R7 ;  /* 0x0000008014077824 */ /* 0x000fe200078e0207 */
[----:B------:R-:W-:Y:S01]  /*e910*/  LEA.HI.X R13, R8, UR7, R13, 0x2, P0 ;  /* 0x00000007080d7c11 */ /* 0x000fe200080f140d */
[----:B------:R-:W-:Y:S01]  /*e920*/  IMAD R20, R21, UR6, RZ ;  /* 0x0000000615147c24 */ /* 0x000fe2000f8e02ff */
[----:B------:R-:W-:Y:S01]  /*e930*/  LEA.HI.X R73, R10, UR9, R9, 0x2, P1 ;  /* 0x000000090a497c11 */ /* 0x000fe200088f1409 */
[----:B------:R-:W-:Y:S01]  /*e940*/  SHFL.IDX PT, R8, R12, RZ, 0x1c1f ;  /* 0x001c1fff0c087589 */ /* 0x000fe200000e0000 */
[----:B------:R-:W-:Y:S01]  /*e950*/  LOP3.LUT P0, RZ, R22, 0x3, RZ, 0xc0, !PT ;  /* 0x0000000316ff7812 */ /* 0x000fe2000780c0ff */
[C---:B------:R-:W-:Y:S01]  /*e960*/  VIADD R21, R7.reuse, 0x8 ;  /* 0x0000000807157836 */ /* 0x040fe20000000000 */
[----:B------:R-:W-:Y:S01]  /*e970*/  UIADD3 UR4, UR4, 0x2a820, URZ ;  /* 0x0002a82004047890 */ /* 0x000fe2000fffe03f */
[----:B------:R-:W0:Y:S01]  /*e980*/  SHFL.IDX PT, R9, R13, RZ, 0x1c1f ;  /* 0x001c1fff0d097589 */ /* 0x000e2200000e0000 */
[----:B------:R-:W-:-:S02]  /*e990*/  ISETP.GE.OR P1, PT, R7, R20, P0 ;  /* 0x000000140700720c */ /* 0x000fc40000726670 */
[-C--:B------:R-:W-:Y:S01]  /*e9a0*/  ISETP.GE.OR P0, PT, R21, R20.reuse, P0 ;  /* 0x000000141500720c */ /* 0x080fe20000706670 */
[----:B------:R-:W-:Y:S01]  /*e9b0*/  SHFL.IDX PT, R10, R12, 0x1, 0x1c1f ;  /* 0x003c1f000c0a7f89 */ /* 0x000fe200000e0000 */
[----:B------:R-:W-:Y:S01]  /*e9c0*/  UPRMT UR4, URZ, 0x654, UR4 ;  /* 0x000006543f047896 */ /* 0x000fe20008000004 */
[----:B------:R-:W-:Y:S02]  /*e9d0*/  ISETP.GE.AND P2, PT, R7, R20, PT ;  /* 0x000000140700720c */ /* 0x000fe40003f46270 */
[----:B------:R1:W2:Y:S04]  /*e9e0*/  SHFL.IDX PT, R11, R13, 0x1, 0x1c1f ;  /* 0x003c1f000d0b7f89 */ /* 0x0002a800000e0000 */
[----:B------:R3:W4:Y:S02]  /*e9f0*/  SHFL.IDX PT, R18, R72, RZ, 0x1c1f ;  /* 0x001c1fff48127589 */ /* 0x00072400000e0000 */
[----:B------:R-:W-:Y:S01]  /*ea00*/  SYNCS.ARRIVE.TRANS64.RED.A1T0 RZ, [UR4], RZ ;  /* 0x000000ffffff79a7 */ /* 0x000fe20008100404 */
[----:B-1----:R-:W-:Y:S01]  /*ea10*/  LOP3.LUT R13, R88, 0x7ffffffc, RZ, 0xc0, !PT ;  /* 0x7ffffffc580d7812 */ /* 0x002fe200078ec0ff */
[----:B------:R3:W1:Y:S04]  /*ea20*/  SHFL.IDX PT, R19, R73, RZ, 0x1c1f ;  /* 0x001c1fff49137589 */ /* 0x00066800000e0000 */
[----:B------:R-:W-:Y:S01]  /*ea30*/  IMAD.IADD R13, R22, 0x1, -R13 ;  /* 0x00000001160d7824 */ /* 0x000fe200078e0a0d */
[----:B0-----:R3:W-:Y:S03]  /*ea40*/  @!P1 ST.E desc[UR56][R8.64], R6 ;  /* 0x0000000608009985 */ /* 0x0017e6000c101938 */
[----:B------:R-:W-:Y:S01]  /*ea50*/  IMAD.SHL.U32 R23, R13, 0x2, RZ ;  /* 0x000000020d177824 */ /* 0x000fe200078e00ff */
[----:B--2---:R3:W-:Y:S01]  /*ea60*/  @!P0 ST.E desc[UR56][R10.64], R0 ;  /* 0x000000000a008985 */ /* 0x0047e2000c101938 */
[----:B------:R-:W-:Y:S05]  /*ea70*/  @P2 BRA `(.L_x_1057) ;  /* 0x0000000400782947 */ /* 0x000fea0003800000 */
[C---:B---3--:R-:W-:Y:S01]  /*ea80*/  VIADD R0, R23.reuse, 0x8 ;  /* 0x0000000817007836 */ /* 0x048fe20000000000 */
[----:B------:R-:W-:Y:S01]  /*ea90*/  ULDC UR4, c[0x0][0xac8] ;  /* 0x0002b20000047ab9 */ /* 0x000fe20000000800 */
[C---:B------:R-:W-:Y:S01]  /*eaa0*/  IADD3 R10, R23.reuse, 0x10, RZ ;  /* 0x00000010170a7810 */ /* 0x040fe20007ffe0ff */
        /* <DEDUP_REMOVED lines=8> */
[----:B------:R-:W-:Y:S01]  /*eb30*/  VIADD R15, R23, 0x40 ;  /* 0x00000040170f7836 */ /* 0x000fe20000000000 */
[----:B------:R-:W-:Y:S01]  /*eb40*/  ISETP.GE.AND P4, PT, R13, UR4, PT ;  /* 0x000000040d007c0c */ /* 0x000fe2000bf86270 */
[C---:B------:R-:W-:Y:S01]  /*eb50*/  VIADD R16, R23.reuse, 0x50 ;  /* 0x0000005017107836 */ /* 0x040fe20000000000 */
[----:B------:R-:W-:Y:S01]  /*eb60*/  ISETP.GE.AND P5, PT, R14, UR4, PT ;  /* 0x000000040e007c0c */ /* 0x000fe2000bfa6270 */
[----:B------:R-:W-:Y:S01]  /*eb70*/  VIADD R22, R23, 0x60 ;  /* 0x0000006017167836 */ /* 0x000fe20000000000 */
[----:B------:R-:W-:Y:S01]  /*eb80*/  ISETP.GE.AND P6, PT, R15, UR4, PT ;  /* 0x000000040f007c0c */ /* 0x000fe2000bfc6270 */
[----:B-1--4-:R-:W-:-:S02]  /*eb90*/  @!P2 IMAD.WIDE R6, R23, 0x4, R18 ;  /* 0x000000041706a825 */ /* 0x012fc400078e0212 */
[----:B------:R-:W-:Y:S02]  /*eba0*/  @!P3 LEA.HI R0, R0, R0, RZ, 0x1 ;  /* 0x000000000000b211 */ /* 0x000fe400078f08ff */
[----:B------:R-:W-:Y:S01]  /*ebb0*/  @!P0 LEA.HI R10, R10, R10, RZ, 0x1 ;  /* 0x0000000a0a0a8211 */ /* 0x000fe200078f08ff */
[----:B------:R0:W-:Y:S01]  /*ebc0*/  @!P2 ST.E.64 desc[UR56][R6.64], R24 ;  /* 0x000000180600a985 */ /* 0x0001e2000c101b38 */
[----:B------:R-:W-:Y:S01]  /*ebd0*/  @!P3 LOP3.LUT R9, R0, 0xfffffffe, RZ, 0xc0, !PT ;  /* 0xfffffffe0009b812 */ /* 0x000fe200078ec0ff */
[----:B------:R-:W-:Y:S01]  /*ebe0*/  VIADD R0, R23, 0x20 ;  /* 0x0000002017007836 */ /* 0x000fe20000000000 */
[----:B------:R-:W-:Y:S02]  /*ebf0*/  @!P1 LEA.HI R11, R11, R11, RZ, 0x1 ;  /* 0x0000000b0b0b9211 */ /* 0x000fe400078f08ff */
[----:B------:R-:W-:Y:S01]  /*ec00*/  @!P5 LEA.HI R14, R14, R14, RZ, 0x1 ;  /* 0x0000000e0e0ed211 */ /* 0x000fe200078f08ff */
[----:B------:R-:W-:Y:S01]  /*ec10*/  @!P3 IMAD.WIDE R8, R9, 0x4, R18 ;  /* 0x000000040908b825 */ /* 0x000fe200078e0212 */
[----:B------:R-:W-:-:S02]  /*ec20*/  ISETP.GE.AND P2, PT, R0, UR4, PT ;  /* 0x0000000400007c0c */ /* 0x000fc4000bf46270 */
[----:B------:R-:W-:Y:S02]  /*ec30*/  @!P5 LOP3.LUT R17, R14, 0xfffffffe, RZ, 0xc0, !PT ;  /* 0xfffffffe0e11d812 */ /* 0x000fe400078ec0ff */
[----:B------:R1:W-:Y:S01]  /*ec40*/  @!P3 ST.E.64 desc[UR56][R8.64], R28 ;  /* 0x0000001c0800b985 */ /* 0x0003e2000c101b38 */
[----:B------:R-:W-:Y:S02]  /*ec50*/  ISETP.GE.AND P3, PT, R12, UR4, PT ;  /* 0x000000040c007c0c */ /* 0x000fe4000bf66270 */
[----:B0-----:R-:W-:Y:S02]  /*ec60*/  @!P0 LOP3.LUT R7, R10, 0xfffffffe, RZ, 0xc0, !PT ;  /* 0xfffffffe0a078812 */ /* 0x001fe400078ec0ff */
[----:B------:R-:W-:-:S03]  /*ec70*/  @!P4 LEA.HI R10, R13, R13, RZ, 0x1 ;  /* 0x0000000d0d0ac211 */ /* 0x000fc600078f08ff */
[----:B------:R-:W-:Y:S01]  /*ec80*/  @!P0 IMAD.WIDE R6, R7, 0x4, R18 ;  /* 0x0000000407068825 */ /* 0x000fe200078e0212 */
[----:B------:R-:W-:-:S04]  /*ec90*/  @!P2 LEA.HI R0, R0, R0, RZ, 0x1 ;  /* 0x000000000000a211 */ /* 0x000fc800078f08ff */
[----:B------:R0:W-:Y:S01]  /*eca0*/  @!P0 ST.E.64 desc[UR56][R6.64], R32 ;  /* 0x0000002006008985 */ /* 0x0001e2000c101b38 */
[----:B------:R-:W-:Y:S02]  /*ecb0*/  @!P3 LEA.HI R12, R12, R12, RZ, 0x1 ;  /* 0x0000000c0c0cb211 */ /* 0x000fe400078f08ff */
[----:B-1----:R-:W-:Y:S02]  /*ecc0*/  @!P1 LOP3.LUT R9, R11, 0xfffffffe, RZ, 0xc0, !PT ;  /* 0xfffffffe0b099812 */ /* 0x002fe400078ec0ff */
[----:B------:R-:W-:Y:S02]  /*ecd0*/  @!P2 LOP3.LUT R11, R0, 0xfffffffe, RZ, 0xc0, !PT ;  /* 0xfffffffe000ba812 */ /* 0x000fe400078ec0ff */
        /* <DEDUP_REMOVED lines=8> */
[----:B0-----:R-:W-:-:S02]  /*ed60*/  @!P3 IMAD.WIDE R6, R13, 0x4, R18 ;  /* 0x000000040d06b825 */ /* 0x001fc400078e0212 */
[----:B------:R0:W-:Y:S02]  /*ed70*/  @!P2 ST.E.64 desc[UR56][R10.64], R40 ;  /* 0x000000280a00a985 */ /* 0x0001e4000c101b38 */
[----:B------:R-:W-:Y:S02]  /*ed80*/  VIADD R0, R23, 0x48 ;  /* 0x0000004817007836 */ /* 0x000fe40000000000 */
[--C-:B------:R-:W-:Y:S01]  /*ed90*/  @!P5 IMAD.WIDE R12, R17, 0x4, R18.reuse ;  /* 0x00000004110cd825 */ /* 0x100fe200078e0212 */
[----:B------:R2:W-:Y:S01]  /*eda0*/  @!P3 ST.E.64 desc[UR56][R6.64], R44 ;  /* 0x0000002c0600b985 */ /* 0x0005e2000c101b38 */
[----:B------:R-:W-:Y:S02]  /*edb0*/  ISETP.GE.AND P3, PT, R22, UR4, PT ;  /* 0x0000000416007c0c */ /* 0x000fe4000bf66270 */
[----:B------:R-:W-:Y:S01]  /*edc0*/  VIADD R17, R23, 0x58 ;  /* 0x0000005817117836 */ /* 0x000fe20000000000 */
[----:B------:R-:W-:Y:S01]  /*edd0*/  ISETP.GE.AND P0, PT, R0, UR4, PT ;  /* 0x0000000400007c0c */ /* 0x000fe2000bf06270 */
[----:B-1----:R-:W-:Y:S01]  /*ede0*/  @!P4 IMAD.WIDE R8, R15, 0x4, R18 ;  /* 0x000000040f08c825 */ /* 0x002fe200078e0212 */
[----:B------:R-:W-:-:S02]  /*edf0*/  @!P1 LEA.HI R16, R16, R16, RZ, 0x1 ;  /* 0x0000001010109211 */ /* 0x000fc400078f08ff */
[----:B------:R-:W-:Y:S01]  /*ee00*/  ISETP.GE.AND P2, PT, R17, UR4, PT ;  /* 0x0000000411007c0c */ /* 0x000fe2000bf46270 */
[----:B------:R-:W-:Y:S01]  /*ee10*/  @!P6 IMAD.WIDE R14, R25, 0x4, R18 ;  /* 0x00000004190ee825 */ /* 0x000fe200078e0212 */
[----:B------:R1:W-:Y:S03]  /*ee20*/  @!P4 ST.E.64 desc[UR56][R8.64], R48 ;  /* 0x000000300800c985 */ /* 0x0003e6000c101b38 */
[C---:B0-----:R-:W-:Y:S01]  /*ee30*/  VIADD R10, R23.reuse, 0x68 ;  /* 0x00000068170a7836 */ /* 0x041fe20000000000 */
[----:B------:R0:W-:Y:S01]  /*ee40*/  @!P5 ST.E.64 desc[UR56][R12.64], R52 ;  /* 0x000000340c00d985 */ /* 0x0001e2000c101b38 */
[C---:B--2---:R-:W-:Y:S01]  /*ee50*/  VIADD R7, R23.reuse, 0x78 ;  /* 0x0000007817077836 */ /* 0x044fe20000000000 */
[----:B------:R-:W-:Y:S01]  /*ee60*/  @!P3 LEA.HI R22, R22, R22, RZ, 0x1 ;  /* 0x000000161616b211 */ /* 0x000fe200078f08ff */
[----:B------:R-:W-:Y:S01]  /*ee70*/  VIADD R11, R23, 0x70 ;  /* 0x00000070170b7836 */ /* 0x000fe20000000000 */
[----:B------:R2:W-:Y:S01]  /*ee80*/  @!P6 ST.E.64 desc[UR56][R14.64], R56 ;  /* 0x000000380e00e985 */ /* 0x0005e2000c101b38 */
[----:B------:R-:W-:-:S02]  /*ee90*/  ISETP.GE.AND P4, PT, R10, UR4, PT ;  /* 0x000000040a007c0c */ /* 0x000fc4000bf86270 */
[----:B------:R-:W-:Y:S02]  /*eea0*/  ISETP.GE.AND P6, PT, R7, UR4, PT ;  /* 0x0000000407007c0c */ /* 0x000fe4000bfc6270 */
[----:B------:R-:W-:Y:S02]  /*eeb0*/  ISETP.GE.AND P5, PT, R11, UR4, PT ;  /* 0x000000040b007c0c */ /* 0x000fe4000bfa6270 */
[----:B------:R-:W-:Y:S02]  /*eec0*/  @!P0 LEA.HI R0, R0, R0, RZ, 0x1 ;  /* 0x0000000000008211 */ /* 0x000fe400078f08ff */
[----:B------:R-:W-:Y:S02]  /*eed0*/  @!P2 LEA.HI R17, R17, R17, RZ, 0x1 ;  /* 0x000000111111a211 */ /* 0x000fe400078f08ff */
[----:B-1----:R-:W-:Y:S02]  /*eee0*/  @!P1 LOP3.LUT R9, R16, 0xfffffffe, RZ, 0xc0, !PT ;  /* 0xfffffffe10099812 */ /* 0x002fe400078ec0ff */
[----:B0-----:R-:W-:-:S02]  /*eef0*/  @!P3 LOP3.LUT R13, R22, 0xfffffffe, RZ, 0xc0, !PT ;  /* 0xfffffffe160db812 */ /* 0x001fc400078ec0ff */
[----:B------:R-:W-:Y:S02]  /*ef00*/  @!P4 LEA.HI R10, R10, R10, RZ, 0x1 ;  /* 0x0000000a0a0ac211 */ /* 0x000fe400078f08ff */
[----:B------:R-:W-:Y:S01]  /*ef10*/  @!P6 LEA.HI R8, R7, R7, RZ, 0x1 ;  /* 0x000000070708e211 */ /* 0x000fe200078f08ff */
[----:B------:R-:W-:Y:S01]  /*ef20*/  @!P3 IMAD.WIDE R12, R13, 0x4, R18 ;  /* 0x000000040d0cb825 */ /* 0x000fe200078e0212 */
[----:B------:R-:W-:Y:S02]  /*ef30*/  @!P5 LEA.HI R6, R11, R11, RZ, 0x1 ;  /* 0x0000000b0b06d211 */ /* 0x000fe400078f08ff */
[----:B------:R-:W-:Y:S02]  /*ef40*/  @!P0 LOP3.LUT R7, R0, 0xfffffffe, RZ, 0xc0, !PT ;  /* 0xfffffffe00078812 */ /* 0x000fe400078ec0ff */
[----:B------:R-:W-:Y:S02]  /*ef50*/  @!P2 LOP3.LUT R11, R17, 0xfffffffe, RZ, 0xc0, !PT ;  /* 0xfffffffe110ba812 */ /* 0x000fe400078ec0ff */
[----:B--2---:R-:W-:-:S02]  /*ef60*/  @!P4 LOP3.LUT R15, R10, 0xfffffffe, RZ, 0xc0, !PT ;  /* 0xfffffffe0a0fc812 */ /* 0x004fc400078ec0ff */
[----:B------:R-:W-:Y:S01]  /*ef70*/  @!P5 LOP3.LUT R17, R6, 0xfffffffe, RZ, 0xc0, !PT ;  /* 0xfffffffe0611d812 */ /* 0x000fe200078ec0ff */
[----:B------:R-:W-:Y:S01]  /*ef80*/  @!P0 IMAD.WIDE R6, R7, 0x4, R18 ;  /* 0x0000000407068825 */ /* 0x000fe200078e0212 */
[----:B------:R-:W-:-:S03]  /*ef90*/  @!P6 LOP3.LUT R25, R8, 0xfffffffe, RZ, 0xc0, !PT ;  /* 0xfffffffe0819e812 */ /* 0x000fc600078ec0ff */
        /* <DEDUP_REMOVED lines=12> */
.L_x_1057:
[----:B------:R-:W-:Y:S05]  /*f060*/  BSYNC B0 ;  /* 0x0000000000007941 */ /* 0x000fea0003800000 */
.L_x_1056:
[----:B------:R-:W-:Y:S01]  /*f070*/  ISETP.GE.AND P0, PT, R21, R20, PT ;  /* 0x000000141500720c */ /* 0x000fe20003f06270 */
[----:B0-----:R0:W2:Y:S04]  /*f080*/  SHFL.IDX PT, R15, R73, 0x1, 0x1c1f ;  /* 0x003c1f00490f7f89 */ /* 0x0010a800000e0000 */
[----:B------:R0:W0:Y:S08]  /*f090*/  SHFL.IDX PT, R14, R72, 0x1, 0x1c1f ;  /* 0x003c1f00480e7f89 */ /* 0x00003000000e0000 */
[----:B------:R-:W-:Y:S05]  /*f0a0*/  @P0 BRA `(.L_x_968) ;  /* 0x0000004400e00947 */ /* 0x000fea0003800000 */
[----:B------:R-:W-:Y:S01]  /*f0b0*/  ULDC UR4, c[0x0][0xac8] ;  /* 0x0002b20000047ab9 */ /* 0x000fe20000000800 */
[C---:B---3--:R-:W-:Y:S01]  /*f0c0*/  VIADD R0, R23.reuse, 0x8 ;  /* 0x0000000817007836 */ /* 0x048fe20000000000 */
[C---:B------:R-:W-:Y:S01]  /*f0d0*/  ISETP.GE.AND P0, PT, R23.reuse, UR4, PT ;  /* 0x0000000417007c0c */ /* 0x040fe2000bf06270 */
[C---:B------:R-:W-:Y:S01]  /*f0e0*/  VIADD R6, R23.reuse, 0x10 ;  /* 0x0000001017067836 */ /* 0x040fe20000000000 */
[C---:B------:R-:W-:Y:S01]  /*f0f0*/  IADD3 R8, R23.reuse, 0x18, RZ ;  /* 0x0000001817087810 */ /* 0x040fe20007ffe0ff */
[C---:B------:R-:W-:Y:S01]  /*f100*/  VIADD R10, R23.reuse, 0x20 ;  /* 0x00000020170a7836 */ /* 0x040fe20000000000 */
[----:B------:R-:W-:Y:S01]  /*f110*/  ISETP.GE.AND P5, PT, R0, UR4, PT ;  /* 0x0000000400007c0c */ /* 0x000fe2000bfa6270 */
[C---:B------:R-:W-:Y:S01]  /*f120*/  VIADD R11, R23.reuse, 0x28 ;  /* 0x00000028170b7836 */ /* 0x040fe20000000000 */
[----:B------:R-:W-:Y:S01]  /*f130*/  ISETP.GE.AND P6, PT, R6, UR4, PT ;  /* 0x0000000406007c0c */ /* 0x000fe2000bfc6270 */
[C---:B------:R-:W-:Y:S01]  /*f140*/  VIADD R12, R23.reuse, 0x30 ;  /* 0x00000030170c7836 */ /* 0x040fe20000000000 */
[----:B------:R-:W-:Y:S01]  /*f150*/  ISETP.GE.AND P4, PT, R10, UR4, PT ;  /* 0x000000040a007c0c */ /* 0x000fe2000bf86270 */
[----:B------:R-:W-:Y:S01]  /*f160*/  VIADD R13, R23, 0x38 ;  /* 0x00000038170d7836 */ /* 0x000fe20000000000 */
[----:B------:R-:W-:Y:S01]  /*f170*/  ISETP.GE.AND P3, PT, R11, UR4, PT ;  /* 0x000000040b007c0c */ /* 0x000fe2000bf66270 */
[C---:B----4-:R-:W-:Y:S01]  /*f180*/  VIADD R18, R23.reuse, 0x40 ;  /* 0x0000004017127836 */ /* 0x050fe20000000000 */
[----:B------:R-:W-:Y:S01]  /*f190*/  ISETP.GE.AND P2, PT, R12, UR4, PT ;  /* 0x000000040c007c0c */ /* 0x000fe2000bf46270 */
[----:B0-2---:R-:W-:Y:S01]  /*f1a0*/  @!P0 IMAD.WIDE R2, R23, 0x4, R14 ;  /* 0x0000000417028825 */ /* 0x005fe200078e020e */
[----:B------:R-:W-:-:S03]  /*f1b0*/  ISETP.GE.AND P1, PT, R13, UR4, PT ;  /* 0x000000040d007c0c */ /* 0x000fc6000bf26270 */
[----:B------:R-:W-:Y:S01]  /*f1c0*/  @!P5 LEA.HI R0, R0, R0, RZ, 0x1 ;  /* 0x000000000000d211 */ /* 0x000fe200078f08ff */
[----:B------:R0:W-:Y:S01]  /*f1d0*/  @!P0 ST.E.64 desc[UR56][R2.64], R26 ;  /* 0x0000001a02008985 */ /* 0x0001e2000c101b38 */
[----:B------:R-:W-:Y:S01]  /*f1e0*/  ISETP.GE.AND P0, PT, R8, UR4, PT ;  /* 0x0000000408007c0c */ /* 0x000fe2000bf06270 */
[C---:B------:R-:W-:Y:S01]  /*f1f0*/  VIADD R20, R23.reuse, 0x48 ;  /* 0x0000004817147836 */ /* 0x040fe20000000000 */
[----:B------:R-:W-:Y:S01]  /*f200*/  @!P6 LEA.HI R6, R6, R6, RZ, 0x1 ;  /* 0x000000060606e211 */ /* 0x000fe200078f08ff */
[----:B------:R-:W-:Y:S01]  /*f210*/  VIADD R21, R23, 0x70 ;  /* 0x0000007017157836 */ /* 0x000fe20000000000 */
[----:B------:R-:W-:Y:S02]  /*f220*/  @!P5 LOP3.LUT R7, R0, 0xfffffffe, RZ, 0xc0, !PT ;  /* 0xfffffffe0007d812 */ /* 0x000fe400078ec0ff */
[----:B------:R-:W-:Y:S02]  /*f230*/  @!P6 LOP3.LUT R9, R6, 0xfffffffe, RZ, 0xc0, !PT ;  /* 0xfffffffe0609e812 */ /* 0x000fe400078ec0ff */
[----:B------:R-:W-:-:S02]  /*f240*/  @!P4 LEA.HI R10, R10, R10, RZ, 0x1 ;  /* 0x0000000a0a0ac211 */ /* 0x000fc400078f08ff */
[----:B------:R-:W-:Y:S02]  /*f250*/  @!P3 LEA.HI R0, R11, R11, RZ, 0x1 ;  /* 0x0000000b0b00b211 */ /* 0x000fe400078f08ff */
[----:B------:R-:W-:Y:S01]  /*f260*/  @!P2 LEA.HI R12, R12, R12, RZ, 0x1 ;  /* 0x0000000c0c0ca211 */ /* 0x000fe200078f08ff */
[--C-:B0-----:R-:W-:Y:S01]  /*f270*/  @!P5 IMAD.WIDE R2, R7, 0x4, R14.reuse ;  /* 0x000000040702d825 */ /* 0x101fe200078e020e */
[----:B------:R-:W-:Y:S02]  /*f280*/  @!P0 LEA.HI R8, R8, R8, RZ, 0x1 ;  /* 0x0000000808088211 */ /* 0x000fe400078f08ff */
[----:B------:R-:W-:Y:S01]  /*f290*/  @!P1 LEA.HI R16, R13, R13, RZ, 0x1 ;  /* 0x0000000d0d109211 */ /* 0x000fe200078f08ff */
[----:B------:R-:W-:Y:S01]  /*f2a0*/  @!P6 IMAD.WIDE R6, R9, 0x4, R14 ;  /* 0x000000040906e825 */ /* 0x000fe200078e020e */
[----:B------:R-:W-:Y:S01]  /*f2b0*/  @!P0 LOP3.LUT R9, R8, 0xfffffffe, RZ, 0xc0, !PT ;  /* 0xfffffffe08098812 */ /* 0x000fe200078ec0ff */
[----:B------:R0:W-:Y:S01]  /*f2c0*/  @!P5 ST.E.64 desc[UR56][R2.64], R30 ;  /* 0x0000001e0200d985 */ /* 0x0001e2000c101b38 */
[----:B------:R-:W-:-:S02]  /*f2d0*/  @!P4 LOP3.LUT R11, R10, 0xfffffffe, RZ, 0xc0, !PT ;  /* 0xfffffffe0a0bc812 */ /* 0x000fc400078ec0ff */
[----:B------:R-:W-:Y:S01]  /*f2e0*/  @!P3 LOP3.LUT R13, R0, 0xfffffffe, RZ, 0xc0, !PT ;  /* 0xfffffffe000db812 */ /* 0x000fe200078ec0ff */
[----:B------:R2:W-:Y:S01]  /*f2f0*/  @!P6 ST.E.64 desc[UR56][R6.64], R34 ;  /* 0x000000220600e985 */ /* 0x0005e2000c101b38 */
[----:B------:R-:W-:Y:S01]  /*f300*/  @!P2 LOP3.LUT R17, R12, 0xfffffffe, RZ, 0xc0, !PT ;  /* 0xfffffffe0c11a812 */ /* 0x000fe200078ec0ff */
[C---:B------:R-:W-:Y:S01]  /*f310*/  VIADD R0, R23.reuse, 0x50 ;  /* 0x0000005017007836 */ /* 0x040fe20000000000 */
[----:B-1----:R-:W-:Y:S01]  /*f320*/  @!P1 LOP3.LUT R19, R16, 0xfffffffe, RZ, 0xc0, !PT ;  /* 0xfffffffe10139812 */ /* 0x002fe200078ec0ff */
[----:B------:R-:W-:Y:S01]  /*f330*/  VIADD R16, R23, 0x58 ;  /* 0x0000005817107836 */ /* 0x000fe20000000000 */
[----:B------:R-:W-:Y:S02]  /*f340*/  ISETP.GE.AND P5, PT, R18, UR4, PT ;  /* 0x0000000412007c0c */ /* 0x000fe4000bfa6270 */
[----:B------:R-:W-:Y:S01]  /*f350*/  ISETP.GE.AND P6, PT, R20, UR4, PT ;  /* 0x0000000414007c0c */ /* 0x000fe2000bfc6270 */
[----:B0-----:R-:W-:-:S04]  /*f360*/  @!P0 IMAD.WIDE R2, R9, 0x4, R14 ;  /* 0x0000000409028825 */ /* 0x001fc800078e020e */
[--C-:B--2---:R-:W-:Y:S01]  /*f370*/  @!P4 IMAD.WIDE R6, R11, 0x4, R14.reuse ;  /* 0x000000040b06c825 */ /* 0x104fe200078e020e */
        /* <DEDUP_REMOVED lines=10> */
[----:B------:R-:W-:Y:S02]  /*f420*/  @!P6 LEA.HI R20, R20, R20, RZ, 0x1 ;  /* 0x000000141414e211 */ /* 0x000fe400078f08ff */
[C---:B------:R-:W-:Y:S01]  /*f430*/  VIADD R17, R23.reuse, 0x60 ;  /* 0x0000006017117836 */ /* 0x040fe20000000000 */
[----:B------:R4:W-:Y:S01]  /*f440*/  @!P1 ST.E.64 desc[UR56][R12.64], R54 ;  /* 0x000000360c009985 */ /* 0x0009e2000c101b38 */
[C---:B------:R-:W-:Y:S01]  /*f450*/  VIADD R19, R23.reuse, 0x68 ;  /* 0x0000006817137836 */ /* 0x040fe20000000000 */
[----:B------:R-:W-:Y:S01]  /*f460*/  ISETP.GE.AND P1, PT, R16, UR4, PT ;  /* 0x0000000410007c0c */ /* 0x000fe2000bf26270 */
[----:B------:R-:W-:Y:S01]  /*f470*/  VIADD R23, R23, 0x78 ;  /* 0x0000007817177836 */ /* 0x000fe20000000000 */
[----:B------:R-:W-:Y:S02]  /*f480*/  ISETP.GE.AND P2, PT, R17, UR4, PT ;  /* 0x0000000411007c0c */ /* 0x000fe4000bf46270 */
[----:B------:R-:W-:-:S02]  /*f490*/  ISETP.GE.AND P3, PT, R19, UR4, PT ;  /* 0x0000000413007c0c */ /* 0x000fc4000bf66270 */
        /* <DEDUP_REMOVED lines=33> */
.L_x_1055:
[----:B------:R-:W0:Y:S02]  /*f6b0*/  S2R R0, SR_TID.X ;  /* 0x0000000000007919 */ /* 0x000e240000002100 */
[----:B0-----:R-:W-:-:S05]  /*f6c0*/  VIADD R2, R0, 0xffffff80 ;  /* 0xffffff8000027836 */ /* 0x001fca0000000000 */
        /* <DEDUP_REMOVED lines=13> */
[----:B------:R-:W-:Y:S02]  /*f7a0*/  ULDC.64 UR6, c[0x0][0xbd0] ;  /* 0x0002f40000067ab9 */ /* 0x000fe40000000a00 */
[----:B------:R-:W-:-:S04]  /*f7b0*/  IMAD.WIDE.U32 R2, R19, UR6, RZ ;  /* 0x0000000613027c25 */ /* 0x000fc8000f8e00ff */
[----:B------:R-:W1:Y:S01]  /*f7c0*/  LDC.64 R10, c[0x0][0xbd8] ;  /* 0x0002f600ff0a7b82 */ /* 0x000e620000000a00 */
[----:B------:R-:W-:-:S04]  /*f7d0*/  IMAD R4, R4, UR6, RZ ;  /* 0x0000000604047c24 */ /* 0x000fc8000f8e02ff */
[C---:B------:R-:W-:Y:S01]  /*f7e0*/  IMAD R5, R19.reuse, UR7, R4 ;  /* 0x0000000713057c24 */ /* 0x040fe2000f8e0204 */
[----:B------:R-:W-:Y:S02]  /*f7f0*/  IADD3 R19, -R19, RZ, RZ ;  /* 0x000000ff13137210 */ /* 0x000fe40007ffe1ff */
        /* <DEDUP_REMOVED lines=15> */
[----:B0-----:R-:W-:Y:S02]  /*f8f0*/  @P0 SHF.R.U32.HI R5, RZ, R9, R4 ;  /* 0x00000009ff050219 */ /* 0x001fe40000011604 */
[----:B------:R-:W-:Y:S02]  /*f900*/  SHF.R.S32.HI R4, RZ, 0x1f, R19 ;  /* 0x0000001fff047819 */ /* 0x000fe40000011413 */
[--C-:B------:R-:W-:Y:S01]  /*f910*/  SHF.R.S32.HI R9, RZ, 0x1f, R5.reuse ;  /* 0x0000001fff097819 */ /* 0x100fe20000011405 */
[----:B------:R-:W-:Y:S01]  /*f920*/  IMAD.MOV R7, RZ, RZ, -R5 ;  /* 0x000000ffff077224 */ /* 0x000fe200078e0a05 */
[----:B------:R-:W-:Y:S01]  /*f930*/  IADD3 R2, P0, R5, R2, RZ ;  /* 0x0000000205027210 */ /* 0x000fe20007f1e0ff */
[----:B------:R-:W-:Y:S02]  /*f940*/  IMAD R4, R4, UR4, RZ ;  /* 0x0000000404047c24 */ /* 0x000fe4000f8e02ff */
[----:B------:R-:W-:-:S02]  /*f950*/  IMAD R7, R6, R7, R0 ;  /* 0x0000000706077224 */ /* 0x000fc400078e0200 */
[----:B------:R-:W-:Y:S01]  /*f960*/  IMAD R4, R19, UR5, R4 ;  /* 0x0000000513047c24 */ /* 0x000fe2000f8e0204 */
[----:B------:R-:W-:Y:S02]  /*f970*/  ULDC.64 UR4, c[0x0][0xbc8] ;  /* 0x0002f20000047ab9 */ /* 0x000fe40000000a00 */
[----:B------:R-:W-:Y:S02]  /*f980*/  SHF.R.S32.HI R0, RZ, 0x1f, R7 ;  /* 0x0000001fff007819 */ /* 0x000fe40000011407 */
[----:B------:R-:W-:-:S03]  /*f990*/  IADD3.X R3, R9, R3, R4, P0, !PT ;  /* 0x0000000309037210 */ /* 0x000fc600007fe404 */
[----:B------:R-:W-:Y:S02]  /*f9a0*/  IMAD R0, R0, UR4, RZ ;  /* 0x0000000400007c24 */ /* 0x000fe4000f8e02ff */
[----:B------:R-:W-:-:S04]  /*f9b0*/  IMAD.WIDE.U32 R2, R7, UR4, R2 ;  /* 0x0000000407027c25 */ /* 0x000fc8000f8e0002 */
[----:B------:R-:W-:Y:S01]  /*f9c0*/  IMAD R5, R7, UR5, R0 ;  /* 0x0000000507057c24 */ /* 0x000fe2000f8e0200 */
[----:B------:R-:W-:Y:S02]  /*f9d0*/  ULDC.64 UR4, c[0x0][0xba8] ;  /* 0x0002ea0000047ab9 */ /* 0x000fe40000000a00 */
[----:B------:R-:W-:Y:S01]  /*f9e0*/  LEA R4, P0, R2, UR4, 0x2 ;  /* 0x0000000402047c11 */ /* 0x000fe2000f8010ff */
[----:B------:R-:W-:-:S05]  /*f9f0*/  IMAD.IADD R3, R3, 0x1, R5 ;  /* 0x0000000103037824 */ /* 0x000fca00078e0205 */
[----:B------:R-:W-:Y:S01]  /*fa00*/  LEA.HI.X R5, R2, UR5, R3, 0x2, P0 ;  /* 0x0000000502057c11 */ /* 0x000fe200080f1403 */
[----:B------:R-:W-:-:S05]  /*fa10*/  IMAD.MOV.U32 R3, RZ, RZ, -0x800000 ;  /* 0xff800000ff037424 */ /* 0x000fca00078e00ff */
[----:B------:R0:W-:Y:S01]  /*fa20*/  STG.E desc[UR56][R4.64], R3 ;  /* 0x0000000304007986 */ /* 0x0001e2000c101938 */
[----:B------:R-:W-:Y:S05]  /*fa30*/  BRA `(.L_x_968) ;  /* 0x0000003c007c7947 */ /* 0x000fea0003800000 */
.L_x_966:
[----:B------:R-:W-:-:S08]  /*fa40*/  NOP ;  /* 0x0000000000007918 */ /* 0x000fd00000000000 */
[----:B0-----:R-:W0:-:S00]  /*fa50*/  USETMAXREG.DEALLOC.CTAPOOL 0x28 ;  /* 0x00000028000079c8 */ /* 0x001e0000080e0500 */
        /* <DEDUP_REMOVED lines=16> */
.L_x_1058:
[----:B------:R-:W-:Y:S01]  /*fb60*/  ULDC UR7, c[0x0][0xc50] ;  /* 0x0003140000077ab9 */ /* 0x000fe20000000800 */
[----:B------:R-:W-:Y:S01]  /*fb70*/  UMOV UR39, UR6 ;  /* 0x0000000600277c82 */ /* 0x000fe20008000000 */
[----:B------:R-:W-:-:S11]  /*fb80*/  UISETP.NE.AND UP0, UPT, UR7, 0x1, UPT ;  /* 0x000000010700788c */ /* 0x000fd6000bf05270 */
[----:B------:R-:W-:Y:S01]  /*fb90*/  @UP0 ULDC UR4, c[0x0][0xc54] ;  /* 0x0003150000040ab9 */ /* 0x000fe20000000800 */
[----:B------:R-:W-:Y:S01]  /*fba0*/  @UP0 ULDC UR8, c[0x0][0xc58] ;  /* 0x0003160000080ab9 */ /* 0x000fe20000000800 */
[----:B------:R-:W-:-:S04]  /*fbb0*/  UIMAD.WIDE.U32 UR4, UR6, UR4, URZ ;  /* 0x00000004060472a5 */ /* 0x000fc8000f8e003f */
[----:B------:R-:W-:-:S12]  /*fbc0*/  @UP0 USHF.R.U32.HI UR39, URZ, UR8, UR5 ;  /* 0x000000083f270299 */ /* 0x000fd80008011605 */
.L_x_1059:
[----:B------:R-:W-:Y:S01]  /*fbd0*/  ISETP.GE.AND P0, PT, R28, RZ, PT ;  /* 0x000000ff1c00720c */ /* 0x000fe20003f06270 */
[----:B------:R-:W-:Y:S01]  /*fbe0*/  UIADD3 UR45, -UR39, URZ, URZ ;  /* 0x0000003f272d7290 */ /* 0x000fe2000fffe13f */
[----:B------:R-:W-:Y:S02]  /*fbf0*/  IMAD.MOV.U32 R24, RZ, RZ, 0x1 ;  /* 0x00000001ff187424 */ /* 0x000fe400078e00ff */
[----:B------:R-:W-:Y:S01]  /*fc00*/  IMAD.MOV.U32 R0, RZ, RZ, RZ ;  /* 0x000000ffff007224 */ /* 0x000fe200078e00ff */
[----:B------:R-:W-:Y:S01]  /*fc10*/  UIMAD UR45, UR7, UR45, UR6 ;  /* 0x0000002d072d72a4 */ /* 0x000fe2000f8e0206 */
[----:B------:R-:W-:-:S07]  /*fc20*/  IMAD.MOV.U32 R8, RZ, RZ, 0x1 ;  /* 0x00000001ff087424 */ /* 0x000fce00078e00ff */
[----:B------:R-:W-:Y:S05]  /*fc30*/  @!P0 BRA `(.L_x_1060) ;  /* 0x0000003800348947 */ /* 0x000fea0003800000 */
[----:B------:R-:W0:Y:S01]  /*fc40*/  LDC.64 R2, c[0x0][0xa28] ;  /* 0x00028a00ff027b82 */ /* 0x000e220000000a00 */
[----:B------:R-:W-:Y:S01]  /*fc50*/  IMAD.MOV.U32 R23, RZ, RZ, RZ ;  /* 0x000000ffff177224 */ /* 0x000fe200078e00ff */
[----:B------:R-:W-:Y:S01]  /*fc60*/  ULDC UR4, c[0x0][0x448] ;  /* 0x0001120000047ab9 */ /* 0x000fe20000000800 */
[----:B------:R-:W-:Y:S01]  /*fc70*/  ULDC UR6, c[0x0][0x2f0] ;  /* 0x0000bc0000067ab9 */ /* 0x000fe20000000800 */
[----:B------:R-:W-:Y:S01]  /*fc80*/  ULDC UR10, c[0x0][0x288] ;  /* 0x0000a200000a7ab9 */ /* 0x000fe20000000800 */
[----:B0-----:R-:W-:-:S04]  /*fc90*/  ISETP.NE.U32.AND P0, PT, R2, RZ, PT ;  /* 0x000000ff0200720c */ /* 0x001fc80003f05070 */
[----:B------:R-:W-:-:S13]  /*fca0*/  ISETP.NE.AND.EX P0, PT, R3, RZ, PT, P0 ;  /* 0x000000ff0300720c */ /* 0x000fda0003f05300 */
[----:B------:R-:W0:Y:S02]  /*fcb0*/  @P0 LDC.64 R2, c[0x0][0xa28] ;  /* 0x00028a00ff020b82 */ /* 0x000e240000000a00 */
[----:B0-----:R-:W-:-:S05]  /*fcc0*/  @P0 IMAD.WIDE R2, R28, 0x4, R2 ;  /* 0x000000041c020825 */ /* 0x001fca00078e0202 */
[----:B------:R0:W5:Y:S01]  /*fcd0*/  @P0 LDG.E R23, desc[UR56][R2.64] ;  /* 0x0000003802170981 */ /* 0x000162000c1e1900 */
[----:B------:R-:W1:Y:S01]  /*fce0*/  S2UR UR40, SR_CTAID.X ;  /* 0x00000000002879c3 */ /* 0x000e620000002500 */
[----:B------:R-:W-:-:S03]  /*fcf0*/  UISETP.NE.AND UP1, UPT, UR4, 0x1, UPT ;  /* 0x000000010400788c */ /* 0x000fc6000bf25270 */
[----:B------:R-:W-:Y:S01]  /*fd00*/  ULDC.64 UR4, c[0x0][0x418] ;  /* 0x0001060000047ab9 */ /* 0x000fe20000000a00 */
[----:B------:R-:W-:Y:S02]  /*fd10*/  UP2UR UR48, UPR, URZ, 0x2 ;  /* 0x000000023f307883 */ /* 0x000fe40008000000 */
[----:B------:R-:W-:-:S03]  /*fd20*/  UISETP.NE.U32.AND UP0, UPT, UR4, URZ, UPT ;  /* 0x0000003f0400728c */ /* 0x000fc6000bf05070 */
[----:B------:R-:W-:Y:S01]  /*fd30*/  ULDC UR4, c[0x0][0x424] ;  /* 0x0001090000047ab9 */ /* 0x000fe20000000800 */
[----:B------:R-:W-:Y:S01]  /*fd40*/  UISETP.NE.AND.EX UP0, UPT, UR5, URZ, UPT, UP0 ;  /* 0x0000003f0500728c */ /* 0x000fe2000bf05300 */
[----:B------:R-:W-:Y:S02]  /*fd50*/  @UP1 ULDC UR9, c[0x0][0x450] ;  /* 0x0001140000091ab9 */ /* 0x000fe40000000800 */
[----:B------:R-:W-:Y:S01]  /*fd60*/  @UP1 ULDC UR5, c[0x0][0x44c] ;  /* 0x0001130000051ab9 */ /* 0x000fe20000000800 */
[----:B------:R-:W-:-:S04]  /*fd70*/  USEL UR41, UR4, 0x1, UP0 ;  /* 0x0000000104297887 */ /* 0x000fc80008000000 */
[----:B------:R-:W-:Y:S02]  /*fd80*/  UIMAD UR7, UR41, UR6, 0x5f ;  /* 0x0000005f290774a4 */ /* 0x000fe4000f8e0206 */
[----:B------:R-:W-:Y:S02]  /*fd90*/  UIMAD UR41, UR41, UR6, URZ ;  /* 0x00000006292972a4 */ /* 0x000fe4000f8e023f */
[----:B------:R-:W-:Y:S02]  /*fda0*/  UIMAD.WIDE UR6, UR7, 0x2aaaaaab, URZ ;  /* 0x2aaaaaab070678a5 */ /* 0x000fe4000f8e023f */
[----:B-1----:R-:W-:Y:S02]  /*fdb0*/  USHF.L.U32 UR40, UR40, 0x7, URZ ;  /* 0x0000000728287899 */ /* 0x002fe4000800063f */
[----:B------:R-:W-:Y:S02]  /*fdc0*/  USHF.R.U32.HI UR42, URZ, 0x1f, UR7 ;  /* 0x0000001f3f2a7899 */ /* 0x000fe40008011607 */
[----:B------:R-:W-:-:S02]  /*fdd0*/  UIADD3 UR8, UR40, 0x7f, URZ ;  /* 0x0000007f28087890 */ /* 0x000fc4000fffe03f */
[----:B------:R-:W-:Y:S02]  /*fde0*/  ULEA.HI.SX32 UR42, UR7, UR42, 0x1c ;  /* 0x0000002a072a7291 */ /* 0x000fe4000f8fe23f */
[----:B------:R-:W-:-:S04]  /*fdf0*/  UIMAD.WIDE.U32 UR4, UR8, UR5, URZ ;  /* 0x00000005080472a5 */ /* 0x000fc8000f8e003f */
[----:B------:R-:W-:Y:S02]  /*fe00*/  @UP1 USHF.R.U32.HI UR8, URZ, UR9, UR5 ;  /* 0x000000093f081299 */ /* 0x000fe40008011605 */
[----:B------:R-:W-:Y:S01]  /*fe10*/  UIADD3 UR9, UR41, 0x1, -UR10 ;  /* 0x0000000129097890 */ /* 0x000fe2000fffe80a */
[----:B------:R-:W-:Y:S02]  /*fe20*/  ULDC.64 UR4, c[0x0][0x9e0] ;  /* 0x0002780000047ab9 */ /* 0x000fe40000000a00 */
[----:B------:R-:W-:Y:S02]  /*fe30*/  UISETP.GE.AND UP0, UPT, UR5, 0x1, UPT ;  /* 0x000000010500788c */ /* 0x000fe4000bf06270 */
[----:B------:R-:W-:-:S04]  /*fe40*/  UIADD3 UR9, UR9, UR8, URZ ;  /* 0x0000000809097290 */ /* 0x000fc8000fffe03f */
[----:B------:R-:W-:Y:S01]  /*fe50*/  PLOP3.LUT P1, PT, PT, PT, UP0, 0x80, 0x0 ;  /* 0x000000000000781c */ /* 0x000fe20003f2f008 */
[----:B------:R-:W-:-:S12]  /*fe60*/  UIADD3 UR4, UR9, UR4, URZ ;  /* 0x0000000409047290 */ /* 0x000fd8000fffe03f */
[----:B0-----:R-:W-:Y:S05]  /*fe70*/  @!P1 BRA `(.L_x_1061) ;  /* 0x0000000000449947 */ /* 0x001fea0003800000 */
[----:B------:R-:W-:Y:S01]  /*fe80*/  ISETP.LT.AND P0, PT, RZ, UR9, PT ;  /* 0x00000009ff007c0c */ /* 0x000fe2000bf01270 */
[----:B------:R-:W-:-:S12]  /*fe90*/  UIADD3 UR8, UR9, -0x1, URZ ;  /* 0xffffffff09087890 */ /* 0x000fd8000fffe03f */
[----:B------:R-:W-:Y:S05]  /*fea0*/  @P0 BRA `(.L_x_1062) ;  /* 0x00000000001c0947 */ /* 0x000fea0003800000 */
[----:B------:R-:W-:Y:S02]  /*feb0*/  UISETP.NE.AND UP0, UPT, UR5, 0x1, UPT ;  /* 0x000000010500788c */ /* 0x000fe4000bf05270 */
[----:B------:R-:W-:-:S09]  /*fec0*/  UIADD3 UR8, -UR9, URZ, URZ ;  /* 0x0000003f09087290 */ /* 0x000fd2000fffe13f */
[----:B------:R-:W-:Y:S02]  /*fed0*/  @UP0 ULDC.64 UR12, c[0x0][0x9e8] ;  /* 0x00027a00000c0ab9 */ /* 0x000fe40000000a00 */
[----:B------:R-:W-:-:S04]  /*fee0*/  UIMAD.WIDE.U32 UR6, UR8, UR12, URZ ;  /* 0x0000000c080672a5 */ /* 0x000fc8000f8e003f */
[----:B------:R-:W-:-:S04]  /*fef0*/  @UP0 USHF.R.U32.HI UR8, URZ, UR13, UR7 ;  /* 0x0000000d3f080299 */ /* 0x000fc80008011607 */
[----:B------:R-:W-:Y:S01]  /*ff00*/  ULOP3.LUT UR8, URZ, UR8, URZ, 0x33, !UPT ;  /* 0x000000083f087292 */ /* 0x000fe2000f8e333f */
[----:B------:R-:W-:Y:S11]  /*ff10*/  BRA `(.L_x_1063) ;  /* 0x0000000000107947 */ /* 0x000ff60003800000 */
.L_x_1062:
[----:B------:R-:W-:-:S11]  /*ff20*/  UISETP.NE.AND UP0, UPT, UR5, 0x1, UPT ;  /* 0x000000010500788c */ /* 0x000fd6000bf05270 */
[----:B------:R-:W-:Y:S02]  /*ff30*/  @UP0 ULDC.64 UR12, c[0x0][0x9e8] ;  /* 0x00027a00000c0ab9 */ /* 0x000fe40000000a00 */
[----:B------:R-:W-:-:S04]  /*ff40*/  UIMAD.WIDE.U32 UR6, UR8, UR12, URZ ;  /* 0x0000000c080672a5 */ /* 0x000fc8000f8e003f */
[----:B------:R-:W-:-:S12]  /*ff50*/  @UP0 USHF.R.U32.HI UR8, URZ, UR13, UR7 ;  /* 0x0000000d3f080299 */ /* 0x000fd80008011607 */
.L_x_1063:
[----:B------:R-:W-:-:S04]  /*ff60*/  UIMAD UR8, UR8, UR5, UR5 ;  /* 0x00000005080872a4 */ /* 0x000fc8000f8e0205 */
[----:B------:R-:W-:-:S04]  /*ff70*/  UISETP.LT.AND UP0, UPT, UR4, UR8, UPT ;  /* 0x000000080400728c */ /* 0x000fc8000bf01270 */
[----:B------:R-:W-:-:S12]  /*ff80*/  USEL UR4, UR4, UR8, UP0 ;  /* 0x0000000804047287 */ /* 0x000fd80008000000 */
.L_x_1061:
[----:B------:R-:W-:Y:S02]  /*ff90*/  UISETP.NE.AND UP0, UPT, UR48, URZ, UPT ;  /* 0x0000003f3000728c */ /* 0x000fe4000bf05270 */
[----:B------:R-:W-:-:S03]  /*ffa0*/  UIADD3 UR6, UR4, 0x5f, URZ ;  /* 0x0000005f04067890 */ /* 0x000fc6000fffe03f */
[----:B------:R-:W-:Y:S01]  /*ffb0*/  UMOV UR4, UR40 ;  /* 0x0000002800047c82 */ /* 0x000fe20008000000 */
[----:B------:R-:W-:-:S04]  /*ffc0*/  UIMAD.WIDE UR6, UR6, 0x2aaaaaab, URZ ;  /* 0x2aaaaaab060678a5 */ /* 0x000fc8000f8e023f */
[----:B------:R-:W-:Y:S01]  /*ffd0*/  USHF.R.U32.HI UR43, URZ, 0x1f, UR7 ;  /* 0x0000001f3f2b7899 */ /* 0x000fe20008011607 */
[----:B------:R-:W-:Y:S02]  /*ffe0*/  @UP0 ULDC UR8, c[0x0][0x44c] ;  /* 0x0001130000080ab9 */ /* 0x000fe40000000800 */
[----:B------:R-:W-:Y:S01]  /*fff0*/  @UP0 ULDC UR6, c[0x0][0x450] ;  /* 0x0001140000060ab9 */ /* 0x000fe20000000800 */
[----:B------:R-:W-:Y:S02]  /*10000*/  UIMAD.WIDE.U32 UR8, UR40, UR8, URZ ;  /* 0x00000008280872a5 */ /* 0x000fe4000f8e003f */
[----:B------:R-:W-:Y:S02]  /*10010*/  ULEA.HI.SX32 UR43, UR7, UR43, 0x1c ;  /* 0x0000002b072b7291 */ /* 0x000fe4000f8fe23f */
[----:B------:R-:W-:Y:S02]  /*10020*/  @UP0 USHF.R.U32.HI UR4, URZ, UR6, UR9 ;  /* 0x000000063f040299 */ /* 0x000fe40008011609 */
[----:B------:R-:W-:-:S02]  /*10030*/  UISETP.LT.AND UP0, UPT, UR42, UR43, UPT ;  /* 0x0000002b2a00728c */ /* 0x000fc4000bf01270 */
[----:B------:R-:W-:Y:S01]  /*10040*/  UIADD3 UR4, UR4, -UR10, UR41 ;  /* 0x8000000a04047290 */ /* 0x000fe2000fffe029 */
[----:B------:R-:W-:Y:S01]  /*10050*/  ULDC UR8, c[0x0][0x9dc] ;  /* 0x0002770000087ab9 */ /* 0x000fe20000000800 */
[----:B------:R-:W-:Y:S02]  /*10060*/  USEL UR12, UR42, UR43, UP0 ;  /* 0x0000002b2a0c7287 */ /* 0x000fe40008000000 */
[----:B------:R-:W-:Y:S01]  /*10070*/  UIADD3 UR8, UR4, -UR8, URZ ;  /* 0x8000000804087290 */ /* 0x000fe2000fffe03f */
[----:B------:R-:W-:Y:S11]  /*10080*/  @!P1 BRA `(.L_x_1064) ;  /* 0x0000000000449947 */ /* 0x000ff60003800000 */
[----:B------:R-:W-:-:S06]  /*10090*/  UISETP.GT.AND UP0, UPT, UR4, -0x1, UPT ;  /* 0xffffffff0400788c */ /* 0x000fcc000bf04270 */
[----:B------:R-:W-:-:S13]  /*100a0*/  PLOP3.LUT P0, PT, PT, PT, UP0, 0x80, 0x0 ;  /* 0x000000000000781c */ /* 0x000fda0003f0f008 */
[----:B------:R-:W-:Y:S05]  /*100b0*/  @P0 BRA `(.L_x_1065) ;  /* 0x00000000001c0947 */ /* 0x000fea0003800000 */
[----:B------:R-:W-:Y:S02]  /*100c0*/  UISETP.NE.AND UP0, UPT, UR5, 0x1, UPT ;  /* 0x000000010500788c */ /* 0x000fe4000bf05270 */
[----:B------:R-:W-:-:S09]  /*100d0*/  ULOP3.LUT UR4, URZ, UR4, URZ, 0x33, !UPT ;  /* 0x000000043f047292 */ /* 0x000fd2000f8e333f */
[----:B------:R-:W-:Y:S02]  /*100e0*/  @UP0 ULDC.64 UR10, c[0x0][0x9e8] ;  /* 0x00027a00000a0ab9 */ /* 0x000fe40000000a00 */
[----:B------:R-:W-:-:S04]  /*100f0*/  UIMAD.WIDE.U32 UR6, UR4, UR10, URZ ;  /* 0x0000000a040672a5 */ /* 0x000fc8000f8e003f */
[----:B------:R-:W-:-:S04]  /*10100*/  @UP0 USHF.R.U32.HI UR4, URZ, UR11, UR7 ;  /* 0x0000000b3f040299 */ /* 0x000fc80008011607 */
[----:B------:R-:W-:Y:S01]  /*10110*/  ULOP3.LUT UR4, URZ, UR4, URZ, 0x33, !UPT ;  /* 0x000000043f047292 */ /* 0x000fe2000f8e333f */
[----:B------:R-:W-:Y:S11]  /*10120*/  BRA `(.L_x_1066) ;  /* 0x0000000000107947 */ /* 0x000ff60003800000 */
.L_x_1065:
[----:B------:R-:W-:-:S11]  /*10130*/  UISETP.NE.AND UP0, UPT, UR5, 0x1, UPT ;  /* 0x000000010500788c */ /* 0x000fd6000bf05270 */
[----:B------:R-:W-:Y:S02]  /*10140*/  @UP0 ULDC.64 UR10, c[0x0][0x9e8] ;  /* 0x00027a00000a0ab9 */ /* 0x000fe40000000a00 */
[----:B------:R-:W-:-:S04]  /*10150*/  UIMAD.WIDE.U32 UR6, UR4, UR10, URZ ;  /* 0x0000000a040672a5 */ /* 0x000fc8000f8e003f */
[----:B------:R-:W-:-:S12]  /*10160*/  @UP0 USHF.R.U32.HI UR4, URZ, UR11, UR7 ;  /* 0x0000000b3f040299 */ /* 0x000fd80008011607 */
.L_x_1066:
[----:B------:R-:W-:-:S04]  /*10170*/  UIMAD UR4, UR4, UR5, URZ ;  /* 0x00000005040472a4 */ /* 0x000fc8000f8e023f */
[----:B------:R-:W-:-:S04]  /*10180*/  UISETP.LT.AND UP0, UPT, UR8, UR4, UPT ;  /* 0x000000040800728c */ /* 0x000fc8000bf01270 */
[----:B------:R-:W-:-:S12]  /*10190*/  USEL UR8, UR8, UR4, !UP0 ;  /* 0x0000000408087287 */ /* 0x000fd8000c000000 */
.L_x_1064:
[----:B------:R-:W-:Y:S02]  /*101a0*/  UIMAD.WIDE UR4, UR8, 0x2aaaaaab, URZ ;  /* 0x2aaaaaab080478a5 */ /* 0x000fe4000f8e023f */
[----:B------:R-:W-:Y:S02]  /*101b0*/  USHF.R.U32.HI UR9, URZ, 0x10, UR45 ;  /* 0x000000103f097899 */ /* 0x000fe4000801162d */
[----:B------:R-:W-:Y:S02]  /*101c0*/  USHF.R.U32.HI UR4, URZ, 0x1f, UR5 ;  /* 0x0000001f3f047899 */ /* 0x000fe40008011605 */
[----:B------:R-:W-:Y:S02]  /*101d0*/  ULOP3.LUT UR45, UR45, 0xffff, URZ, 0xc0, !UPT ;  /* 0x0000ffff2d2d7892 */ /* 0x000fe4000f8ec03f */
[----:B------:R-:W-:Y:S01]  /*101e0*/  ULEA.HI.SX32 UR4, UR5, UR4, 0x1c ;  /* 0x0000000405047291 */ /* 0x000fe2000f8fe23f */
[----:B------:R-:W-:-:S03]  /*101f0*/  UMOV UR38, URZ ;  /* 0x0000003f00267c82 */ /* 0x000fc60008000000 */
[----:B------:R-:W-:-:S04]  /*10200*/  UISETP.LT.AND UP0, UPT, URZ, UR4, UPT ;  /* 0x000000043f00728c */ /* 0x000fc8000bf01270 */
[----:B------:R-:W-:Y:S02]  /*10210*/  USEL UR44, URZ, UR4, !UP0 ;  /* 0x000000043f2c7287 */ /* 0x000fe4000c000000 */
[----:B------:R-:W-:Y:S02]  /*10220*/  UISETP.NE.AND UP0, UPT, UR9, URZ, UPT ;  /* 0x0000003f0900728c */ /* 0x000fe4000bf05270 */
[----:B------:R-:W-:-:S06]  /*10230*/  UISETP.GT.AND UP1, UPT, UR12, UR44, UPT ;  /* 0x0000002c0c00728c */ /* 0x000fcc000bf24270 */
[----:B------:R-:W-:-:S03]  /*10240*/  PLOP3.LUT P0, PT, PT, PT, UP1, 0x80, 0x0 ;  /* 0x000000000000781c */ /* 0x000fc60003f0f018 */
[----:B------:R-:W-:-:S10]  /*10250*/  @!UP0 ULDC UR9, c[0x0][0x9f0] ;  /* 0x00027c0000098ab9 */ /* 0x000fd40000000800 */
[----:B------:R-:W-:Y:S05]  /*10260*/  @!P0 BRA `(.L_x_1067) ;  /* 0x00000000007c8947 */ /* 0x000fea0003800000 */
[----:B------:R-:W-:Y:S01]  /*10270*/  IABS R0, UR9 ;  /* 0x0000000900007c13 */ /* 0x000fe20008000000 */
[----:B------:R-:W-:Y:S02]  /*10280*/  UIADD3 UR4, UR9, -0x1, UR12 ;  /* 0xffffffff09047890 */ /* 0x000fe4000fffe00c */
[----:B------:R-:W-:Y:S02]  /*10290*/  IABS R4, UR9 ;  /* 0x0000000900047c13 */ /* 0x000fe40008000000 */
[----:B------:R-:W-:Y:S01]  /*102a0*/  R2UR UR10, R0 ;  /* 0x00000000000a72ca */ /* 0x000fe200000e0000 */
[----:B------:R-:W-:-:S03]  /*102b0*/  UIADD3 UR6, -UR44, UR4, URZ ;  /* 0x000000042c067290 */ /* 0x000fc6000fffe13f */
[----:B------:R-:W-:-:S03]  /*102c0*/  UMOV UR4, URZ ;  /* 0x0000003f00047c82 */ /* 0x000fc60008000000 */
[----:B------:R-:W-:Y:S01]  /*102d0*/  IABS R3, UR6 ;  /* 0x0000000600037c13 */ /* 0x000fe20008000000 */
[----:B------:R-:W-:-:S03]  /*102e0*/  ULOP3.LUT UR6, UR6, UR9, URZ, 0x3c, !UPT ;  /* 0x0000000906067292 */ /* 0x000fc6000f8e3c3f */
[----:B------:R-:W-:Y:S02]  /*102f0*/  R2UR UR8, R3 ;  /* 0x00000000030872ca */ /* 0x000fe400000e0000 */
        /* <DEDUP_REMOVED lines=22> */
.L_x_1067:
[----:B------:R-:W-:Y:S02]  /*10460*/  UIMAD UR49, UR45, UR38, UR44 ;  /* 0x000000262d3172a4 */ /* 0x000fe4000f8e022c */
[----:B------:R-:W-:Y:S01]  /*10470*/  IMAD.U32 R0, RZ, RZ, UR38 ;  /* 0x00000026ff007e24 */ /* 0x000fe2000f8e00ff */
[----:B------:R-:W-:Y:S01]  /*10480*/  MOV R24, 0x1 ;  /* 0x0000000100187802 */ /* 0x000fe20000000f00 */
[----:B------:R-:W-:Y:S02]  /*10490*/  IMAD.MOV.U32 R8, RZ, RZ, 0x1 ;  /* 0x00000001ff087424 */ /* 0x000fe400078e00ff */
[----:B------:R-:W-:-:S05]  /*104a0*/  IMAD.U32 R19, RZ, RZ, UR49 ;  /* 0x00000031ff137e24 */ /* 0x000fca000f8e00ff */
[----:B------:R-:W-:Y:S01]  /*104b0*/  VIADDMNMX R19, R19, R0, UR12, PT ;  /* 0x0000000c13137e46 */ /* 0x000fe2000b800100 */
[----:B------:R-:W-:-:S03]  /*104c0*/  IMAD.MOV.U32 R0, RZ, RZ, RZ ;  /* 0x000000ffff007224 */ /* 0x000fc600078e00ff */
[----:B------:R-:W-:-:S13]  /*104d0*/  ISETP.GT.AND P0, PT, R19, UR49, PT ;  /* 0x0000003113007c0c */ /* 0x000fda000bf04270 */
        /* <DEDUP_REMOVED lines=11> */
[----:B------:R-:W-:Y:S02]  /*10590*/  IMAD.U32 R4, RZ, RZ, UR4 ;  /* 0x00000004ff047e24 */ /* 0x000fe4000f8e00ff */
[----:B------:R-:W-:Y:S01]  /*105a0*/  IMAD.U32 R5, RZ, RZ, UR5 ;  /* 0x00000005ff057e24 */ /* 0x000fe2000f8e00ff */
[----:B------:R-:W0:Y:S01]  /*105b0*/  LDC.64 R2, c[0x4][R2] ;  /* 0x0100000002027b82 */ /* 0x000e220000000a00 */
[----:B------:R-:W-:Y:S01]  /*105c0*/  ULDC.64 UR4, c[0x4][0x70] ;  /* 0x01001c0000047ab9 */ /* 0x000fe20000000a00 */
[----:B------:R-:W-:Y:S02]  /*105d0*/  IMAD.U32 R6, RZ, RZ, UR6 ;  /* 0x00000006ff067e24 */ /* 0x000fe4000f8e00ff */
[----:B------:R-:W-:-:S02]  /*105e0*/  IMAD.U32 R7, RZ, RZ, UR7 ;  /* 0x00000007ff077e24 */ /* 0x000fc4000f8e00ff */
[----:B------:R-:W-:Y:S02]  /*105f0*/  IMAD.U32 R10, RZ, RZ, UR4 ;  /* 0x00000004ff0a7e24 */ /* 0x000fe4000f8e00ff */
[----:B------:R-:W-:Y:S02]  /*10600*/  IMAD.U32 R11, RZ, RZ, UR5 ;  /* 0x00000005ff0b7e24 */ /* 0x000fe4000f8e00ff */
[----:B------:R-:W-:Y:S02]  /*10610*/  IMAD.MOV.U32 R8, RZ, RZ, 0x70 ;  /* 0x00000070ff087424 */ /* 0x000fe400078e00ff */
[----:B------:R-:W-:Y:S02]  /*10620*/  IMAD.MOV.U32 R12, RZ, RZ, 0x1 ;  /* 0x00000001ff0c7424 */ /* 0x000fe400078e00ff */
[----:B------:R-:W-:-:S07]  /*10630*/  IMAD.MOV.U32 R13, RZ, RZ, RZ ;  /* 0x000000ffff0d7224 */ /* 0x000fce00078e00ff */
[----:B------:R-:W-:-:S07]  /*10640*/  LEPC R20, `(.L_x_1068) ;  /* 0x000000001014794e */ /* 0x000fce0000000000 */
[----:B0----5:R-:W-:Y:S05]  /*10650*/  CALL.ABS.NOINC R2 ;  /* 0x0000000002007343 */ /* 0x021fea0003c00000 */
.L_x_1068:
[----:B------:R-:W-:-:S04]  /*10660*/  UIADD3 UR4, UR46, 0x400, URZ ;  /* 0x000004002e047890 */ /* 0x000fc8000fffe03f */
[----:B------:R-:W-:-:S06]  /*10670*/  ULOP3.LUT UP0, URZ, UR4, 0x3ff, URZ, 0xc0, !UPT ;  /* 0x000003ff043f7892 */ /* 0x000fcc000f80c03f */
[----:B------:R-:W-:-:S13]  /*10680*/  PLOP3.LUT P0, PT, PT, PT, UP0, 0x80, 0x0 ;  /* 0x000000000000781c */ /* 0x000fda0003f0f008 */
[----:B------:R-:W-:Y:S05]  /*10690*/  @!P0 BRA `(.L_x_1069) ;  /* 0x00000000007c8947 */ /* 0x000fea0003800000 */
        /* <DEDUP_REMOVED lines=15> */
[----:B-1---5:R-:W-:Y:S05]  /*10790*/  CALL.ABS.NOINC R2 ;  /* 0x0000000002007343 */ /* 0x022fea0003c00000 */
.L_x_1070:
[----:B------:R0:W1:Y:S01]  /*107a0*/  LDC.64 R2, c[0x4][R16] ;  /* 0x0100000010027b82 */ /* 0x0000620000000a00 */
[----:B------:R-:W-:Y:S01]  /*107b0*/  ULDC.64 UR4, c[0x4][0xf0] ;  /* 0x01003c0000047ab9 */ /* 0x000fe20000000a00 */
[----:B------:R-:W-:Y:S01]  /*107c0*/  ULDC.64 UR6, c[0x4][0xf8] ;  /* 0x01003e0000067ab9 */ /* 0x000fe20000000a00 */
[----:B------:R-:W-:Y:S02]  /*107d0*/  IMAD.U32 R4, RZ, RZ, UR4 ;  /* 0x00000004ff047e24 */ /* 0x000fe4000f8e00ff */
[----:B------:R-:W-:Y:S01]  /*107e0*/  IMAD.U32 R5, RZ, RZ, UR5 ;  /* 0x00000005ff057e24 */ /* 0x000fe2000f8e00ff */
[----:B------:R-:W-:Y:S01]  /*107f0*/  ULDC.64 UR4, c[0x4][0x80] ;  /* 0x0100200000047ab9 */ /* 0x000fe20000000a00 */
        /* <DEDUP_REMOVED lines=9> */
.L_x_1069:
[----:B------:R-:W0:Y:S01]  /*10890*/  LDC.64 R2, c[0x0][0x9f8] ;  /* 0x00027e00ff027b82 */ /* 0x000e220000000a00 */
[----:B------:R-:W-:-:S07]  /*108a0*/  IMAD.MOV.U32 R32, RZ, RZ, R28 ;  /* 0x000000ffff207224 */ /* 0x000fce00078e001c */
[----:B------:R-:W1:Y:S01]  /*108b0*/  LDC R37, c[0x0][0x430] ;  /* 0x00010c00ff257b82 */ /* 0x000e620000000800 */
[C---:B------:R-:W-:Y:S01]  /*108c0*/  IMAD.SHL.U32 R26, R25.reuse, 0x10, RZ ;  /* 0x00000010191a7824 */ /* 0x040fe200078e00ff */
[----:B------:R-:W-:Y:S01]  /*108d0*/  LOP3.LUT R8, R25, 0x7f, RZ, 0xc0, !PT ;  /* 0x0000007f19087812 */ /* 0x000fe200078ec0ff */
[----:B------:R-:W-:Y:S01]  /*108e0*/  VIADD R27, R19, 0xffffffff ;  /* 0xffffffff131b7836 */ /* 0x000fe20000000000 */
[----:B------:R-:W-:Y:S01]  /*108f0*/  LOP3.LUT R18, R18, 0xffffffdf, RZ, 0xc0, !PT ;  /* 0xffffffdf12127812 */ /* 0x000fe200078ec0ff */
[----:B------:R-:W-:Y:S01]  /*10900*/  ULDC UR4, c[0x0][0x2f4] ;  /* 0x0000bd0000047ab9 */ /* 0x000fe20000000800 */
[----:B------:R-:W-:Y:S01]  /*10910*/  ULDC UR5, c[0x0][0x320] ;  /* 0x0000c80000057ab9 */ /* 0x000fe20000000800 */
[----:B0-----:R-:W-:-:S04]  /*10920*/  ISETP.NE.U32.AND P0, PT, R2, RZ, PT ;  /* 0x000000ff0200720c */ /* 0x001fc80003f05070 */
[----:B------:R-:W-:-:S13]  /*10930*/  ISETP.NE.AND.EX P0, PT, R3, RZ, PT, P0 ;  /* 0x000000ff0300720c */ /* 0x000fda0003f05300 */
[----:B------:R-:W0:Y:S02]  /*10940*/  @P0 LDC.64 R2, c[0x0][0x9f8] ;  /* 0x00027e00ff020b82 */ /* 0x000e240000000a00 */
[----:B0-----:R-:W-:-:S05]  /*10950*/  @P0 IMAD.WIDE R2, R28, 0x4, R2 ;  /* 0x000000041c020825 */ /* 0x001fca00078e0202 */
[----:B------:R0:W2:Y:S01]  /*10960*/  @P0 LDG.E R32, desc[UR56][R2.64] ;  /* 0x0000003802200981 */ /* 0x0000a2000c1e1900 */
[----:B------:R-:W-:Y:S02]  /*10970*/  LOP3.LUT R26, R26, 0x70, RZ, 0xc0, !PT ;  /* 0x000000701a1a7812 */ /* 0x000fe400078ec0ff */
[----:B------:R-:W-:Y:S02]  /*10980*/  SHF.R.U32.HI R36, RZ, 0x3, R8 ;  /* 0x00000003ff247819 */ /* 0x000fe40000011608 */
[----:B-1----:R-:W-:Y:S02]  /*10990*/  ISETP.NE.AND P1, PT, R37, 0x1, PT ;  /* 0x000000012500780c */ /* 0x002fe40003f25270 */
[----:B------:R-:W-:-:S05]  /*109a0*/  LOP3.LUT R33, R26, R36, RZ, 0xfc, !PT ;  /* 0x000000241a217212 */ /* 0x000fca00078efcff */
[----:B------:R-:W-:-:S05]  /*109b0*/  IMAD R10, R27, 0x60, R33 ;  /* 0x000000601b0a7824 */ /* 0x000fca00078e0221 */
[C---:B------:R-:W-:Y:S01]  /*109c0*/  ISETP.GE.AND P0, PT, R10.reuse, UR41, PT ;  /* 0x000000290a007c0c */ /* 0x040fe2000bf06270 */
[----:B0-----:R-:W0:Y:S01]  /*109d0*/  @P1 LDC R3, c[0x0][0x434] ;  /* 0x00010d00ff031b82 */ /* 0x001e220000000800 */
[----:B-----5:R-:W-:Y:S02]  /*109e0*/  IADD3 R10, R10, R23, RZ ;  /* 0x000000170a0a7210 */ /* 0x020fe40007ffe0ff */
[----:B------:R-:W-:Y:S02]  /*109f0*/  ISETP.GT.U32.OR P0, PT, R33, 0x5f, P0 ;  /* 0x0000005f2100780c */ /* 0x000fe40000704470 */
[----:B------:R-:W-:Y:S01]  /*10a00*/  @P1 LOP3.LUT R18, R18, 0x20, RZ, 0xfc, !PT ;  /* 0x0000002012121812 */ /* 0x000fe200078efcff */
[----:B------:R-:W-:Y:S02]  /*10a10*/  IMAD.MOV.U32 R9, RZ, RZ, R10 ;  /* 0x000000ffff097224 */ /* 0x000fe400078e000a */
[----:B------:R-:W1:Y:S08]  /*10a20*/  @P1 LDC R11, c[0x0][0x438] ;  /* 0x00010e00ff0b1b82 */ /* 0x000e700000000800 */
[----:B------:R-:W3:Y:S08]  /*10a30*/  @!P0 LDC.64 R6, c[0x0][0x428] ;  /* 0x00010a00ff068b82 */ /* 0x000ef00000000a00 */
[----:B------:R-:W4:Y:S01]  /*10a40*/  @!P0 LDC.64 R4, c[0x0][0x418] ;  /* 0x00010600ff048b82 */ /* 0x000f220000000a00 */
[----:B0-----:R-:W-:-:S05]  /*10a50*/  @P1 IMAD.HI.U32 R0, R10, R3, RZ ;  /* 0x000000030a001227 */ /* 0x001fca00078e00ff */
[----:B-1----:R-:W-:-:S04]  /*10a60*/  @P1 SHF.R.U32.HI R9, RZ, R11, R0 ;  /* 0x0000000bff091219 */ /* 0x002fc80000011600 */
[--C-:B------:R-:W-:Y:S01]  /*10a70*/  @!P0 SHF.R.S32.HI R3, RZ, 0x1f, R9.reuse ;  /* 0x0000001fff038819 */ /* 0x100fe20000011409 */
[----:B------:R-:W-:Y:S01]  /*10a80*/  @!P0 IMAD.MOV.U32 R2, RZ, RZ, R9 ;  /* 0x000000ffff028224 */ /* 0x000fe200078e0009 */
[----:B------:R-:W-:Y:S01]  /*10a90*/  LOP3.LUT R18, R18, 0xfffffffb, RZ, 0xc0, !PT ;  /* 0xfffffffb12127812 */ /* 0x000fe200078ec0ff */
[----:B------:R-:W-:Y:S01]  /*10aa0*/  UMOV UR6, 0xffffffff ;  /* 0xffffffff00067882 */ /* 0x000fe20000000000 */
[----:B--2---:R-:W-:Y:S01]  /*10ab0*/  SHF.R.S32.HI R34, RZ, 0x1f, R32 ;  /* 0x0000001fff227819 */ /* 0x004fe20000011420 */
[----:B---3--:R-:W-:-:S04]  /*10ac0*/  @!P0 IMAD.WIDE.U32 R2, R32, R6, R2 ;  /* 0x0000000620028225 */ /* 0x008fc800078e0002 */
[----:B------:R-:W-:Y:S01]  /*10ad0*/  @!P0 IMAD R0, R34, R6, RZ ;  /* 0x0000000622008224 */ /* 0x000fe200078e02ff */
[----:B----4-:R-:W-:-:S03]  /*10ae0*/  @!P0 LEA R4, P1, R2, R4, 0x2 ;  /* 0x0000000402048211 */ /* 0x010fc600078210ff */
[----:B------:R-:W-:-:S04]  /*10af0*/  @!P0 IMAD R7, R32, R7, R0 ;  /* 0x0000000720078224 */ /* 0x000fc800078e0200 */
[----:B------:R-:W-:-:S05]  /*10b00*/  @!P0 IMAD.IADD R0, R3, 0x1, R7 ;  /* 0x0000000103008824 */ /* 0x000fca00078e0207 */
[----:B------:R-:W-:Y:S01]  /*10b10*/  @!P0 LEA.HI.X R5, R2, R5, R0, 0x2, P1 ;  /* 0x0000000502058211 */ /* 0x000fe200008f1400 */
[----:B------:R-:W-:-:S06]  /*10b20*/  IMAD.MOV.U32 R0, RZ, RZ, RZ ;  /* 0x000000ffff007224 */ /* 0x000fcc00078e00ff */
[----:B------:R0:W5:Y:S02]  /*10b30*/  @!P0 LDG.E R0, desc[UR56][R4.64] ;  /* 0x0000003804008981 */ /* 0x000164000c1e1900 */
[----:B0-----:R-:W-:-:S05]  /*10b40*/  IMAD.SHL.U32 R4, R25, 0x8, RZ ;  /* 0x0000000819047824 */ /* 0x001fca00078e00ff */
[----:B------:R-:W-:-:S04]  /*10b50*/  LOP3.LUT R30, R4, 0x38, RZ, 0xc0, !PT ;  /* 0x00000038041e7812 */ /* 0x000fc800078ec0ff */
[C---:B------:R-:W-:Y:S02]  /*10b60*/  ISETP.GE.AND P1, PT, R30.reuse, UR4, PT ;  /* 0x000000041e007c0c */ /* 0x040fe4000bf26270 */
[C---:B------:R-:W-:Y:S02]  /*10b70*/  LOP3.LUT R22, R30.reuse, 0x40, RZ, 0xfc, !PT ;  /* 0x000000401e167812 */ /* 0x040fe400078efcff */
[----:B------:R-:W-:Y:S02]  /*10b80*/  LOP3.LUT R24, R30, 0x80, RZ, 0xfc, !PT ;  /* 0x000000801e187812 */ /* 0x000fe400078efcff */
[----:B------:R-:W-:Y:S02]  /*10b90*/  ISETP.GE.AND P3, PT, R22, UR4, PT ;  /* 0x0000000416007c0c */ /* 0x000fe4000bf66270 */
[----:B------:R-:W-:Y:S02]  /*10ba0*/  ISETP.GE.AND P2, PT, R24, UR4, PT ;  /* 0x0000000418007c0c */ /* 0x000fe4000bf46270 */
[----:B------:R-:W-:-:S03]  /*10bb0*/  ISETP.GE.AND P0, PT, R30, UR5, PT ;  /* 0x000000051e007c0c */ /* 0x000fc6000bf06270 */
[----:B------:R-:W-:Y:S02]  /*10bc0*/  @P1 LOP3.LUT R18, R18, 0x4, RZ, 0xfc, !PT ;  /* 0x0000000412121812 */ /* 0x000fe400078efcff */
[----:B------:R-:W-:Y:S02]  /*10bd0*/  ISETP.GE.AND P1, PT, R22, UR5, PT ;  /* 0x0000000516007c0c */ /* 0x000fe4000bf26270 */
[----:B------:R-:W-:-:S04]  /*10be0*/  LOP3.LUT R18, R18, 0xfffffffd, RZ, 0xc0, !PT ;  /* 0xfffffffd12127812 */ /* 0x000fc800078ec0ff */
[----:B------:R-:W-:-:S04]  /*10bf0*/  @P3 LOP3.LUT R18, R18, 0x2, RZ, 0xfc, !PT ;  /* 0x0000000212123812 */ /* 0x000fc800078efcff */
[----:B------:R-:W-:-:S04]  /*10c00*/  LOP3.LUT R18, R18, 0xfffffffe, RZ, 0xc0, !PT ;  /* 0xfffffffe12127812 */ /* 0x000fc800078ec0ff */
[----:B------:R-:W-:Y:S01]  /*10c10*/  @P2 LOP3.LUT R18, R18, 0x1, RZ, 0xfc, !PT ;  /* 0x0000000112122812 */ /* 0x000fe200078efcff */
[----:B------:R-:W-:Y:S06]  /*10c20*/  BRA.DIV UR6, `(.L_x_1071) ;  /* 0x0000002e06e07947 */ /* 0x000fec000b800000 */
.L_x_1113:
[----:B------:R-:W2:Y:S01]  /*10c30*/  LDL R2, [R1] ;  /* 0x0000000001027983 */ /* 0x000ea20000100800 */
[----:B------:R-:W-:Y:S01]  /*10c40*/  SEL R29, RZ, 0x1, P0 ;  /* 0x00000001ff1d7807 */ /* 0x000fe20000000000 */
[----:B------:R-:W-:Y:S01]  /*10c50*/  IMAD.U32 R31, RZ, RZ, UR39 ;  /* 0x00000027ff1f7e24 */ /* 0x000fe2000f8e00ff */
[----:B------:R-:W-:Y:S01]  /*10c60*/  ISETP.GT.U32.AND P0, PT, R33, 0x5f, PT ;  /* 0x0000005f2100780c */ /* 0x000fe20003f04070 */
[----:B------:R-:W-:Y:S01]  /*10c70*/  IMAD.MOV R6, RZ, RZ, -R9 ;  /* 0x000000ffff067224 */ /* 0x000fe200078e0a09 */
[----:B------:R-:W-:Y:S02]  /*10c80*/  LOP3.LUT R18, R18, 0xffffffef, RZ, 0xc0, !PT ;  /* 0xffffffef12127812 */ /* 0x000fe400078ec0ff */
[----:B------:R-:W-:Y:S01]  /*10c90*/  SHF.R.S32.HI R31, RZ, 0x1f, R31 ;  /* 0x0000001fff1f7819 */ /* 0x000fe2000001141f */
[----:B------:R-:W-:Y:S01]  /*10ca0*/  IMAD R6, R37, R6, R10 ;  /* 0x0000000625067224 */ /* 0x000fe200078e020a */
[----:B------:R-:W-:-:S07]  /*10cb0*/  LOP3.LUT R18, R18, 0xfffffff7, RZ, 0xc0, !PT ;  /* 0xfffffff712127812 */ /* 0x000fce00078ec0ff */
[----:B------:R-:W-:Y:S02]  /*10cc0*/  @P0 LOP3.LUT R18, R18, 0x8, RZ, 0xfc, !PT ;  /* 0x0000000812120812 */ /* 0x000fe400078efcff */
[----:B--2---:R-:W-:Y:S02]  /*10cd0*/  R2UR UR4, R2 ;  /* 0x00000000020472ca */ /* 0x004fe400000e0000 */
[----:B------:R-:W-:-:S05]  /*10ce0*/  SEL R2, RZ, 0xffffffff, P1 ;  /* 0xffffffffff027807 */ /* 0x000fca0000800000 */
[----:B------:R-:W-:-:S05]  /*10cf0*/  IMAD.SHL.U32 R2, R2, 0x2, RZ ;  /* 0x0000000202027824 */ /* 0x000fca00078e00ff */
[----:B------:R-:W-:Y:S01]  /*10d00*/  LOP3.LUT R29, R2, 0x2, R29, 0xe2, !PT ;  /* 0x00000002021d7812 */ /* 0x000fe200078ee21d */
[----:B------:R-:W-:-:S06]  /*10d10*/  ULOP3.LUT UR4, UR4, 0x2, URZ, 0xfc, !UPT ;  /* 0x0000000204047892 */ /* 0x000fcc000f8efc3f */
[----:B------:R-:W-:-:S05]  /*10d20*/  IMAD.U32 R3, RZ, RZ, UR4 ;  /* 0x00000004ff037e24 */ /* 0x000fca000f8e00ff */
[----:B------:R-:W-:-:S13]  /*10d30*/  ISETP.NE.AND P2, PT, R3, 0x3, PT ;  /* 0x000000030300780c */ /* 0x000fda0003f45270 */
[----:B------:R-:W-:Y:S01]  /*10d40*/  @P2 LOP3.LUT R18, R18, 0x10, RZ, 0xfc, !PT ;  /* 0x0000001012122812 */ /* 0x000fe200078efcff */
[----:B------:R-:W-:Y:S06]  /*10d50*/  @!P2 BRA `(.L_x_1072) ;  /* 0x000000000004a947 */ /* 0x000fec0003800000 */
[----:B------:R-:W-:Y:S01]  /*10d60*/  BPT.TRAP 0x1 ;  /* 0x000000040000795c */ /* 0x000fe20000300000 */
.L_x_1072:
[----:B------:R-:W-:Y:S01]  /*10d70*/  SHF.R.S32.HI R7, RZ, 0x1f, R6 ;  /* 0x0000001fff077819 */ /* 0x000fe20000011406 */
[----:B------:R-:W-:Y:S01]  /*10d80*/  ULDC.64 UR4, c[0x0][0x328] ;  /* 0x0000ca0000047ab9 */ /* 0x000fe20000000a00 */
[----:B------:R-:W-:-:S03]  /*10d90*/  R2UR UR6, R31 ;  /* 0x000000001f0672ca */ /* 0x000fc600000e0000 */
        /* <DEDUP_REMOVED lines=11> */
[----:B------:R-:W-:Y:S01]  /*10e50*/  IMAD.U32 R9, RZ, RZ, UR4 ;  /* 0x00000004ff097e24 */ /* 0x000fe2000f8e00ff */
[----:B------:R-:W-:-:S03]  /*10e60*/  UIMAD UR4, UR6, UR4, URZ ;  /* 0x00000004060472a4 */ /* 0x000fc6000f8e023f */
[----:B------:R-:W-:Y:S01]  /*10e70*/  IMAD.WIDE.U32 R2, R9, UR39, R2 ;  /* 0x0000002709027c25 */ /* 0x000fe2000f8e0002 */
[----:B------:R-:W-:Y:S01]  /*10e80*/  UIMAD UR4, UR39, UR5, UR4 ;  /* 0x00000005270472a4 */ /* 0x000fe2000f8e0204 */
[----:B------:R-:W-:Y:S02]  /*10e90*/  ULDC.64 UR6, c[0x0][0x318] ;  /* 0x0000c60000067ab9 */ /* 0x000fe40000000a00 */
[----:B------:R-:W-:-:S03]  /*10ea0*/  LEA R16, P0, R2, UR6, 0x1 ;  /* 0x0000000602107c11 */ /* 0x000fc6000f8008ff */
[----:B------:R-:W-:-:S05]  /*10eb0*/  VIADD R17, R3, UR4 ;  /* 0x0000000403117c36 */ /* 0x000fca0008000000 */
[----:B------:R-:W-:Y:S01]  /*10ec0*/  LEA.HI.X R17, R2, UR7, R17, 0x1, P0 ;  /* 0x0000000702117c11 */ /* 0x000fe200080f0c11 */
[----:B------:R-:W-:-:S05]  /*10ed0*/  IMAD.MOV.U32 R2, RZ, RZ, 0x1 ;  /* 0x00000001ff027424 */ /* 0x000fca00078e00ff */
[----:B------:R-:W-:-:S04]  /*10ee0*/  SHF.L.U32 R2, R2, 0x1f, RZ ;  /* 0x0000001f02027819 */ /* 0x000fc800000006ff */
[----:B------:R-:W0:Y:S02]  /*10ef0*/  SYNCS.PHASECHK.TRANS64.TRYWAIT P0, [UR46+0x2a840], R2 ;  /* 0x02a84002ff0075a7 */ /* 0x000e24000800016e */
[----:B0-----:R-:W-:Y:S05]  /*10f00*/  @!P0 BRA `(.L_x_1073) ;  /* 0x0000002c00488947 */ /* 0x001fea0003800000 */
.L_x_1114:
[----:B------:R-:W-:Y:S01]  /*10f10*/  ULDC.64 UR4, c[0x0][0x300] ;  /* 0x0000c00000047ab9 */ /* 0x000fe20000000a00 */
[----:B------:R-:W-:Y:S01]  /*10f20*/  R2UR UR6, R31 ;  /* 0x000000001f0672ca */ /* 0x000fe200000e0000 */
[----:B------:R-:W-:Y:S01]  /*10f30*/  IMAD R7, R7, UR4, RZ ;  /* 0x0000000407077c24 */ /* 0x000fe2000f8e02ff */
[----:B------:R-:W-:Y:S01]  /*10f40*/  LOP3.LUT P3, RZ, R18, 0x4, RZ, 0xc0, !PT ;  /* 0x0000000412ff7812 */ /* 0x000fe2000786c0ff */
[----:B0-----:R-:W-:Y:S01]  /*10f50*/  IMAD.WIDE.U32 R2, R6, UR4, RZ ;  /* 0x0000000406027c25 */ /* 0x001fe2000f8e00ff */
[C---:B------:R-:W-:Y:S02]  /*10f60*/  LOP3.LUT P2, RZ, R18.reuse, 0x2, RZ, 0xc0, !PT ;  /* 0x0000000212ff7812 */ /* 0x040fe4000784c0ff */
[----:B------:R-:W-:Y:S01]  /*10f70*/  LOP3.LUT P1, RZ, R18, 0x1, RZ, 0xc0, !PT ;  /* 0x0000000112ff7812 */ /* 0x000fe2000782c0ff */
[----:B------:R-:W-:Y:S01]  /*10f80*/  IMAD R7, R6, UR5, R7 ;  /* 0x0000000506077c24 */ /* 0x000fe2000f8e0207 */
[----:B------:R-:W-:Y:S02]  /*10f90*/  ULDC.64 UR4, c[0x0][0x310] ;  /* 0x0000c40000047ab9 */ /* 0x000fe40000000a00 */
[----:B------:R-:W-:-:S02]  /*10fa0*/  IMAD R5, R5, UR4, RZ ;  /* 0x0000000405057c24 */ /* 0x000fc4000f8e02ff */
[----:B------:R-:W-:Y:S02]  /*10fb0*/  IMAD.IADD R3, R3, 0x1, R7 ;  /* 0x0000000103037824 */ /* 0x000fe400078e0207 */
[C---:B------:R-:W-:Y:S02]  /*10fc0*/  IMAD R5, R0.reuse, UR5, R5 ;  /* 0x0000000500057c24 */ /* 0x040fe4000f8e0205 */
[----:B------:R-:W-:Y:S01]  /*10fd0*/  IMAD.WIDE.U32 R2, R0, UR4, R2 ;  /* 0x0000000400027c25 */ /* 0x000fe2000f8e0002 */
        /* <DEDUP_REMOVED lines=8> */
[----:B------:R-:W-:Y:S01]  /*11060*/  VIADD R7, R3, UR4 ;  /* 0x0000000403077c36 */ /* 0x000fe20008000000 */
[----:B------:R-:W-:Y:S01]  /*11070*/  LOP3.LUT R3, R4, 0x1c0, RZ, 0xc0, !PT ;  /* 0x000001c004037812 */ /* 0x000fe200078ec0ff */
[----:B------:R-:W-:-:S03]  /*11080*/  UMOV UR4, 0xffffffff ;  /* 0xffffffff00047882 */ /* 0x000fc60000000000 */
[----:B------:R-:W-:Y:S01]  /*11090*/  LEA.HI.X R7, R2, UR7, R7, 0x1, P0 ;  /* 0x0000000702077c11 */ /* 0x000fe200080f0c07 */
[----:B------:R-:W-:Y:S01]  /*110a0*/  IMAD.MOV.U32 R2, RZ, RZ, -0x60 ;  /* 0xffffffa0ff027424 */ /* 0x000fe200078e00ff */
[----:B------:R-:W-:-:S03]  /*110b0*/  LOP3.LUT R4, R3, 0x38, R4, 0xf8, !PT ;  /* 0x0000003803047812 */ /* 0x000fc600078ef804 */
[----:B------:R-:W-:Y:S01]  /*110c0*/  IMAD R5, R27, R2, UR41 ;  /* 0x000000291b057e24 */ /* 0x000fe2000f8e0202 */
[----:B------:R-:W-:Y:S01]  /*110d0*/  LOP3.LUT R4, R4, 0x38, R25, 0x78, !PT ;  /* 0x0000003804047812 */ /* 0x000fe200078e7819 */
[----:B------:R-:W-:Y:S02]  /*110e0*/  IMAD.SHL.U32 R25, R8, 0x8, RZ ;  /* 0x0000000808197824 */ /* 0x000fe400078e00ff */
[----:B------:R-:W-:-:S03]  /*110f0*/  IMAD.IADD R6, R5, 0x1, -R36 ;  /* 0x0000000105067824 */ /* 0x000fc600078e0a24 */
[----:B------:R-:W-:Y:S02]  /*11100*/  LOP3.LUT R25, R4, 0x200, R25, 0xf8, !PT ;  /* 0x0000020004197812 */ /* 0x000fe400078ef819 */
[----:B------:R-:W-:Y:S01]  /*11110*/  ISETP.GE.AND P0, PT, R6, 0x1, PT ;  /* 0x000000010600780c */ /* 0x000fe20003f06270 */
[----:B------:R-:W-:-:S12]  /*11120*/  BRA.DIV UR4, `(.L_x_1074) ;  /* 0x0000002a04d87947 */ /* 0x000fd8000b800000 */
[----:B------:R-:W-:Y:S01]  /*11130*/  SHFL.IDX PT, R3, R7, RZ, 0x181f ;  /* 0x00181fff07037589 */ /* 0x000fe200000e0000 */
[----:B------:R-:W-:-:S03]  /*11140*/  @P0 LEA R9, R25, UR46, 0x1 ;  /* 0x0000002e19090c11 */ /* 0x000fc6000f8e08ff */
[----:B------:R-:W0:Y:S04]  /*11150*/  SHFL.IDX PT, R2, R0, RZ, 0x181f ;  /* 0x00181fff00027589 */ /* 0x000e2800000e0000 */
[----:B------:R-:W-:Y:S04]  /*11160*/  SHFL.IDX PT, R5, R7, 0x1, 0x181f ;  /* 0x00381f0007057f89 */ /* 0x000fe800000e0000 */
[----:B------:R-:W-:Y:S04]  /*11170*/  SHFL.IDX PT, R4, R0, 0x1, 0x181f ;  /* 0x00381f0000047f89 */ /* 0x000fe800000e0000 */
[----:B------:R-:W-:Y:S04]  /*11180*/  SHFL.IDX PT, R8, R7, 0x2, 0x181f ;  /* 0x00581f0007087f89 */ /* 0x000fe800000e0000 */
[----:B------:R-:W1:Y:S04]  /*11190*/  SHFL.IDX PT, R14, R0, 0x2, 0x181f ;  /* 0x00581f00000e7f89 */ /* 0x000e6800000e0000 */
[----:B------:R-:W2:Y:S01]  /*111a0*/  SHFL.IDX PT, R10, R0, 0x3, 0x181f ;  /* 0x00781f00000a7f89 */ /* 0x000ea200000e0000 */
[----:B0-----:R-:W-:-:S05]  /*111b0*/  @P0 IMAD.WIDE.U32 R2, R30, 0x2, R2 ;  /* 0x000000021e020825 */ /* 0x001fca00078e0002 */
[----:B------:R-:W-:Y:S04]  /*111c0*/  @P0 LDGSTS.E.BYPASS.LTC128B.128 [R9+0x18400], desc[UR56][R2.64], !P3 ;  /* 0x1840000002090fae */ /* 0x000fe8000d901d78 */
[----:B------:R-:W-:Y:S04]  /*111d0*/  @P0 LDGSTS.E.BYPASS.LTC128B.128 [R9+0x1b400], desc[UR56][R2.64+0x80], !P2 ;  /* 0x1b40008002090fae */ /* 0x000fe8000d101d78 */
[----:B------:R0:W-:Y:S01]  /*111e0*/  @P0 LDGSTS.E.BYPASS.LTC128B.128 [R9+0x1e400], desc[UR56][R2.64+0x100], !P1 ;  /* 0x1e40010002090fae */ /* 0x0001e2000c901d78 */
[----:B------:R-:W-:-:S03]  /*111f0*/  ISETP.GE.AND P0, PT, R6, 0x11, PT ;  /* 0x000000110600780c */ /* 0x000fc60003f06270 */
[----:B0-----:R-:W0:Y:S01]  /*11200*/  SHFL.IDX PT, R9, R7, 0x3, 0x181f ;  /* 0x00781f0007097f89 */ /* 0x001e2200000e0000 */
[----:B-1----:R-:W-:-:S09]  /*11210*/  IMAD.MOV.U32 R2, RZ, RZ, R14 ;  /* 0x000000ffff027224 */ /* 0x002fd200078e000e */
[----:B------:R-:W-:Y:S01]  /*11220*/  @P0 LEA R21, R25, UR46, 0x1 ;  /* 0x0000002e19150c11 */ /* 0x000fe2000f8e08ff */
[----:B------:R-:W-:Y:S01]  /*11230*/  @P0 IMAD.WIDE.U32 R4, R30, 0x2, R4 ;  /* 0x000000021e040825 */ /* 0x000fe200078e0004 */
[----:B------:R-:W1:Y:S03]  /*11240*/  SHFL.IDX PT, R14, R0, 0x4, 0x181f ;  /* 0x00981f00000e7f89 */ /* 0x000e6600000e0000 */
[----:B------:R-:W-:Y:S01]  /*11250*/  IMAD.MOV.U32 R3, RZ, RZ, R8 ;  /* 0x000000ffff037224 */ /* 0x000fe200078e0008 */
[----:B------:R-:W-:Y:S04]  /*11260*/  @P0 LDGSTS.E.BYPASS.LTC128B.128 [R21+0x18c00], desc[UR56][R4.64], !P3 ;  /* 0x18c0000004150fae */ /* 0x000fe8000d901d78 */
[----:B------:R-:W-:Y:S04]  /*11270*/  @P0 LDGSTS.E.BYPASS.LTC128B.128 [R21+0x1bc00], desc[UR56][R4.64+0x80], !P2 ;  /* 0x1bc0008004150fae */ /* 0x000fe8000d101d78 */
[----:B------:R2:W-:Y:S01]  /*11280*/  @P0 LDGSTS.E.BYPASS.LTC128B.128 [R21+0x1ec00], desc[UR56][R4.64+0x100], !P1 ;  /* 0x1ec0010004150fae */ /* 0x0005e2000c901d78 */
[----:B------:R-:W-:-:S03]  /*11290*/  ISETP.GE.AND P0, PT, R6, 0x21, PT ;  /* 0x000000210600780c */ /* 0x000fc60003f06270 */
[----:B------:R-:W3:Y:S04]  /*112a0*/  SHFL.IDX PT, R8, R7, 0x4, 0x181f ;  /* 0x00981f0007087f89 */ /* 0x000ee800000e0000 */
[----:B------:R-:W4:Y:S01]  /*112b0*/  SHFL.IDX PT, R7, R7, 0x5, 0x181f ;  /* 0x00b81f0007077f89 */ /* 0x000f2200000e0000 */
[----:B--2---:R-:W-:-:S05]  /*112c0*/  IMAD.MOV.U32 R4, RZ, RZ, R10 ;  /* 0x000000ffff047224 */ /* 0x004fca00078e000a */
[----:B------:R-:W-:Y:S01]  /*112d0*/  @P0 IMAD.WIDE.U32 R2, R30, 0x2, R2 ;  /* 0x000000021e020825 */ /* 0x000fe200078e0002 */
[----:B------:R-:W-:-:S03]  /*112e0*/  @P0 LEA R35, R25, UR46, 0x1 ;  /* 0x0000002e19230c11 */ /* 0x000fc6000f8e08ff */
[----:B0-----:R-:W-:Y:S02]  /*112f0*/  IMAD.MOV.U32 R5, RZ, RZ, R9 ;  /* 0x000000ffff057224 */ /* 0x001fe400078e0009 */
[----:B------:R-:W-:Y:S04]  /*11300*/  @P0 LDGSTS.E.BYPASS.LTC128B.128 [R35+0x19400], desc[UR56][R2.64], !P3 ;  /* 0x1940000002230fae */ /* 0x000fe8000d901d78 */
[----:B------:R-:W-:Y:S04]  /*11310*/  @P0 LDGSTS.E.BYPASS.LTC128B.128 [R35+0x1c400], desc[UR56][R2.64+0x80], !P2 ;  /* 0x1c40008002230fae */ /* 0x000fe8000d101d78 */
[----:B------:R1:W-:Y:S01]  /*11320*/  @P0 LDGSTS.E.BYPASS.LTC128B.128 [R35+0x1f400], desc[UR56][R2.64+0x100], !P1 ;  /* 0x1f40010002230fae */ /* 0x0003e2000c901d78 */
[----:B------:R-:W-:Y:S01]  /*11330*/  ISETP.GE.AND P0, PT, R6, 0x31, PT ;  /* 0x000000310600780c */ /* 0x000fe20003f06270 */
[----:B-1----:R-:W-:-:S12]  /*11340*/  IMAD.MOV.U32 R2, RZ, RZ, R14 ;  /* 0x000000ffff027224 */ /* 0x002fd800078e000e */
[----:B------:R-:W-:Y:S01]  /*11350*/  @P0 IMAD.WIDE.U32 R4, R30, 0x2, R4 ;  /* 0x000000021e040825 */ /* 0x000fe200078e0004 */
[----:B------:R-:W-:Y:S01]  /*11360*/  @P0 LEA R9, R25, UR46, 0x1 ;  /* 0x0000002e19090c11 */ /* 0x000fe2000f8e08ff */
[----:B------:R0:W1:Y:S02]  /*11370*/  SHFL.IDX PT, R14, R0, 0x5, 0x181f ;  /* 0x00b81f00000e7f89 */ /* 0x00006400000e0000 */
[----:B---3--:R-:W-:Y:S02]  /*11380*/  IMAD.MOV.U32 R3, RZ, RZ, R8 ;  /* 0x000000ffff037224 */ /* 0x008fe400078e0008 */
        /* <DEDUP_REMOVED lines=8> */
[----:B-1--4-:R0:W-:Y:S02]  /*11410*/  @P0 LDGSTS.E.BYPASS.LTC128B.128 [R21+0x20400], desc[UR56][R2.64+0x100], !P1 ;  /* 0x2040010002150fae */ /* 0x0121e4000c901d78 */
.L_x_1128:
[----:B------:R-:W-:Y:S01]  /*11420*/  ISETP.GE.AND P0, PT, R6, 0x51, PT ;  /* 0x000000510600780c */ /* 0x000fe20003f06270 */
[----:B0-----:R-:W-:Y:S02]  /*11430*/  IMAD.MOV.U32 R2, RZ, RZ, R14 ;  /* 0x000000ffff027224 */ /* 0x001fe400078e000e */
[----:B------:R-:W-:-:S10]  /*11440*/  IMAD.MOV.U32 R3, RZ, RZ, R7 ;  /* 0x000000ffff037224 */ /* 0x000fd400078e0007 */
        /* <DEDUP_REMOVED lines=12> */
[----:B------:R-:W-:-:S13]  /*11510*/  LOP3.LUT P1, RZ, R18, 0x10, RZ, 0xc0, !PT ;  /* 0x0000001012ff7812 */ /* 0x000fda000782c0ff */
[----:B0-----:R-:W-:Y:S05]  /*11520*/  @!P1 BRA `(.L_x_1075) ;  /* 0x0000000000049947 */ /* 0x001fea0003800000 */
[----:B------:R-:W-:Y:S01]  /*11530*/  BPT.TRAP 0x1 ;  /* 0x000000040000795c */ /* 0x000fe20000300000 */
.L_x_1075:
        /* <DEDUP_REMOVED lines=23> */
[----:B------:R-:W-:-:S02]  /*116b0*/  IMAD.U32 R10, RZ, RZ, UR4 ;  /* 0x00000004ff0a7e24 */ /* 0x000fc4000f8e00ff */
[----:B------:R-:W-:Y:S02]  /*116c0*/  IMAD.U32 R11, RZ, RZ, UR5 ;  /* 0x00000005ff0b7e24 */ /* 0x000fe4000f8e00ff */
[----:B------:R-:W-:Y:S02]  /*116d0*/  IMAD.MOV.U32 R8, RZ, RZ, 0x70 ;  /* 0x00000070ff087424 */ /* 0x000fe400078e00ff */
[----:B------:R-:W-:Y:S02]  /*116e0*/  IMAD.MOV.U32 R12, RZ, RZ, 0x1 ;  /* 0x00000001ff0c7424 */ /* 0x000fe400078e00ff */
[----:B------:R-:W-:-:S07]  /*116f0*/  IMAD.MOV.U32 R13, RZ, RZ, RZ ;  /* 0x000000ffff0d7224 */ /* 0x000fce00078e00ff */
[----:B------:R-:W-:-:S07]  /*11700*/  LEPC R20, `(.L_x_1076) ;  /* 0x000000001014794e */ /* 0x000fce0000000000 */
[----:B0-----:R-:W-:Y:S05]  /*11710*/  CALL.ABS.NOINC R2 ;  /* 0x0000000002007343 */ /* 0x001fea0003c00000 */
.L_x_1076:
[----:B------:R-:W-:Y:S01]  /*11720*/  UISETP.NE.AND UP0, UPT, UR48, URZ, UPT ;  /* 0x0000003f3000728c */ /* 0x000fe2000bf05270 */
[----:B------:R-:W-:Y:S01]  /*11730*/  VIADD R7, R33, UR40 ;  /* 0x0000002821077c36 */ /* 0x000fe20008000000 */
[----:B------:R-:W0:Y:S01]  /*11740*/  LDC R6, c[0x0][0x448] ;  /* 0x00011200ff067b82 */ /* 0x000e220000000800 */
[----:B------:R-:W-:Y:S01]  /*11750*/  IMAD.U32 R4, RZ, RZ, UR36 ;  /* 0x00000024ff047e24 */ /* 0x000fe2000f8e00ff */
[----:B------:R-:W-:Y:S01]  /*11760*/  ULDC.64 UR4, c[0x0][0x2e0] ;  /* 0x0000b80000047ab9 */ /* 0x000fe20000000a00 */
[----:B------:R-:W-:Y:S01]  /*11770*/  IMAD.U32 R3, RZ, RZ, UR47 ;  /* 0x0000002fff037e24 */ /* 0x000fe2000f8e00ff */
[----:B------:R-:W-:Y:S01]  /*11780*/  PLOP3.LUT P0, PT, PT, PT, UP0, 0x80, 0x0 ;  /* 0x000000000000781c */ /* 0x000fe20003f0f008 */
[----:B------:R-:W-:Y:S02]  /*11790*/  IMAD.MOV.U32 R2, RZ, RZ, R4 ;  /* 0x000000ffff027224 */ /* 0x000fe400078e0004 */
[----:B------:R-:W-:Y:S02]  /*117a0*/  IMAD R35, R35, UR4, RZ ;  /* 0x0000000423237c24 */ /* 0x000fe4000f8e02ff */
[----:B------:R-:W-:Y:S01]  /*117b0*/  @UP0 ULDC UR6, c[0x0][0x44c] ;  /* 0x0001130000060ab9 */ /* 0x000fe20000000800 */
[----:B------:R-:W-:Y:S01]  /*117c0*/  IMAD.WIDE.U32 R2, R28, UR4, R2 ;  /* 0x000000041c027c25 */ /* 0x000fe2000f8e0002 */
[----:B------:R-:W-:-:S03]  /*117d0*/  @UP0 ULDC UR4, c[0x0][0x450] ;  /* 0x0001140000040ab9 */ /* 0x000fc60000000800 */
[----:B------:R-:W-:Y:S02]  /*117e0*/  IMAD.U32 R5, RZ, RZ, UR37 ;  /* 0x00000025ff057e24 */ /* 0x000fe4000f8e00ff */
[----:B------:R-:W-:Y:S02]  /*117f0*/  IMAD.MOV.U32 R5, RZ, RZ, R7 ;  /* 0x000000ffff057224 */ /* 0x000fe400078e0007 */
[----:B------:R-:W-:Y:S01]  /*11800*/  @P0 IMAD.HI.U32 R0, R7, UR6, RZ ;  /* 0x0000000607000c27 */ /* 0x000fe2000f8e00ff */
[----:B------:R-:W-:-:S03]  /*11810*/  PLOP3.LUT P0, PT, PT, PT, UP0, 0x80, 0x0 ;  /* 0x000000000000781c */ /* 0x000fc60003f0f008 */
[----:B------:R-:W-:-:S04]  /*11820*/  IMAD R35, R28, UR5, R35 ;  /* 0x000000051c237c24 */ /* 0x000fc8000f8e0223 */
[----:B------:R-:W-:-:S06]  /*11830*/  IMAD.IADD R3, R3, 0x1, R35 ;  /* 0x0000000103037824 */ /* 0x000fcc00078e0223 */
[----:B------:R-:W-:Y:S01]  /*11840*/  @P0 SHF.R.U32.HI R5, RZ, UR4, R0 ;  /* 0x00000004ff050c19 */ /* 0x000fe20008011600 */
[----:B------:R-:W-:-:S04]  /*11850*/  ULDC.64 UR4, c[0x0][0x2d0] ;  /* 0x0000b40000047ab9 */ /* 0x000fc80000000a00 */
[----:B------:R-:W-:Y:S02]  /*11860*/  IMAD.MOV R0, RZ, RZ, -R5 ;  /* 0x000000ffff007224 */ /* 0x000fe400078e0a05 */
[----:B------:R-:W-:-:S04]  /*11870*/  IMAD.WIDE.U32 R2, R5, UR4, R2 ;  /* 0x0000000405027c25 */ /* 0x000fc8000f8e0002 */
[----:B0-----:R-:W-:Y:S01]  /*11880*/  IMAD R7, R6, R0, R7 ;  /* 0x0000000006077224 */ /* 0x001fe200078e0207 */
[----:B------:R-:W-:-:S05]  /*11890*/  SHF.R.S32.HI R0, RZ, 0x1f, R5 ;  /* 0x0000001fff007819 */ /* 0x000fca0000011405 */
[----:B------:R-:W-:-:S04]  /*118a0*/  IMAD R0, R0, UR4, RZ ;  /* 0x0000000400007c24 */ /* 0x000fc8000f8e02ff */
[----:B------:R-:W-:Y:S01]  /*118b0*/  IMAD R5, R5, UR5, R0 ;  /* 0x0000000505057c24 */ /* 0x000fe2000f8e0200 */
[----:B------:R-:W-:Y:S01]  /*118c0*/  SHF.R.S32.HI R0, RZ, 0x1f, R7 ;  /* 0x0000001fff007819 */ /* 0x000fe20000011407 */
[----:B------:R-:W-:Y:S02]  /*118d0*/  ULDC.64 UR4, c[0x0][0x2c8] ;  /* 0x0000b20000047ab9 */ /* 0x000fe40000000a00 */
[----:B------:R-:W-:Y:S02]  /*118e0*/  IMAD.IADD R3, R3, 0x1, R5 ;  /* 0x0000000103037824 */ /* 0x000fe400078e0205 */
[----:B------:R-:W-:Y:S02]  /*118f0*/  IMAD R0, R0, UR4, RZ ;  /* 0x0000000400007c24 */ /* 0x000fe4000f8e02ff */
[----:B------:R-:W-:-:S04]  /*11900*/  IMAD.WIDE.U32 R2, R7, UR4, R2 ;  /* 0x0000000407027c25 */ /* 0x000fc8000f8e0002 */
[----:B------:R-:W-:Y:S01]  /*11910*/  IMAD R5, R7, UR5, R0 ;  /* 0x0000000507057c24 */ /* 0x000fe2000f8e0200 */
[----:B------:R-:W-:Y:S02]  /*11920*/  ULDC.64 UR4, c[0x0][0x280] ;  /* 0x0000a00000047ab9 */ /* 0x000fe40000000a00 */
[----:B------:R-:W-:Y:S01]  /*11930*/  LEA R0, P0, R2, UR4, 0x1 ;  /* 0x0000000402007c11 */ /* 0x000fe2000f8008ff */
[----:B------:R-:W-:Y:S01]  /*11940*/  ULDC UR4, c[0x0][0x2b8] ;  /* 0x0000ae0000047ab9 */ /* 0x000fe20000000800 */
[----:B------:R-:W-:Y:S02]  /*11950*/  IADD3 R3, R3, R5, RZ ;  /* 0x0000000503037210 */ /* 0x000fe40007ffe0ff */
[----:B------:R-:W-:Y:S02]  /*11960*/  ISETP.GE.AND P2, PT, R22, UR4, PT ;  /* 0x0000000416007c0c */ /* 0x000fe4000bf46270 */
[----:B------:R-:W-:Y:S01]  /*11970*/  LEA.HI.X R8, R2, UR5, R3, 0x1, P0 ;  /* 0x0000000502087c11 */ /* 0x000fe200080f0c03 */
[----:B------:R-:W-:Y:S01]  /*11980*/  UMOV UR5, 0xffffffff ;  /* 0xffffffff00057882 */ /* 0x000fe20000000000 */
[----:B------:R-:W-:-:S02]  /*11990*/  ISETP.GE.AND P0, PT, R24, UR4, PT ;  /* 0x0000000418007c0c */ /* 0x000fc4000bf06270 */
[----:B------:R-:W-:Y:S01]  /*119a0*/  ISETP.GE.AND P3, PT, R30, UR4, PT ;  /* 0x000000041e007c0c */ /* 0x000fe2000bf66270 */
[----:B------:R-:W-:-:S12]  /*119b0*/  BRA.DIV UR5, `(.L_x_1077) ;  /* 0x0000002a05987947 */ /* 0x000fd8000b800000 */
[----:B------:R-:W-:Y:S01]  /*119c0*/  SHFL.IDX PT, R3, R8, RZ, 0x181f ;  /* 0x00181fff08037589 */ /* 0x000fe200000e0000 */
[----:B------:R-:W-:Y:S01]  /*119d0*/  ULDC UR4, c[0x0][0x288] ;  /* 0x0000a20000047ab9 */ /* 0x000fe20000000800 */
[----:B------:R-:W-:Y:S02]  /*119e0*/  VIADD R7, R36, UR40 ;  /* 0x0000002824077c36 */ /* 0x000fe40008000000 */
[----:B------:R-:W0:Y:S01]  /*119f0*/  SHFL.IDX PT, R2, R0, RZ, 0x181f ;  /* 0x00181fff00027589 */ /* 0x000e2200000e0000 */
[----:B------:R-:W-:Y:S02]  /*11a00*/  IMAD R6, R6, UR4, RZ ;  /* 0x0000000406067c24 */ /* 0x000fe4000f8e02ff */
[C---:B------:R-:W-:Y:S01]  /*11a10*/  VIADD R11, R7.reuse, 0x10 ;  /* 0x00000010070b7836 */ /* 0x040fe20000000000 */
        /* <DEDUP_REMOVED lines=61> */
.L_x_1145:
[----:B------:R-:W-:Y:S01]  /*11df0*/  VIADD R7, R7, 0x70 ;  /* 0x0000007007077836 */ /* 0x000fe20000000000 */
[----:B------:R-:W-:Y:S01]  /*11e00*/  BSSY B0, `(.L_x_1078) ;  /* 0x000000d000007945 */ /* 0x000fe20003800000 */
[----:B-1----:R-:W-:Y:S02]  /*11e10*/  IMAD.MOV.U32 R2, RZ, RZ, R14 ;  /* 0x000000ffff027224 */ /* 0x002fe400078e000e */
[----:B--2---:R-:W-:Y:S01]  /*11e20*/  IMAD.MOV.U32 R3, RZ, RZ, R4 ;  /* 0x000000ffff037224 */ /* 0x004fe200078e0004 */
[----:B------:R-:W-:-:S13]  /*11e30*/  ISETP.GE.AND P1, PT, R7, R6, PT ;  /* 0x000000060700720c */ /* 0x000fda0003f26270 */
        /* <DEDUP_REMOVED lines=9> */
.L_x_1079:
[----:B------:R-:W-:Y:S05]  /*11ed0*/  BSYNC B0 ;  /* 0x0000000000007941 */ /* 0x000fea0003800000 */
.L_x_1078:
[----:B------:R-:W-:Y:S01]  /*11ee0*/  NOP ;  /* 0x0000000000007918 */ /* 0x000fe20000000000 */
[----:B------:R-:W-:Y:S01]  /*11ef0*/  SYNCS.ARRIVE.TRANS64.RED.A0T1 RZ, [UR46+0x2a800], RZ ;  /* 0x02a800ffffff79a7 */ /* 0x000fe2000820042e */
[----:B------:R-:W-:Y:S01]  /*11f00*/  IMAD.MOV.U32 R0, RZ, RZ, 0x1 ;  /* 0x00000001ff007424 */ /* 0x000fe200078e00ff */
[----:B------:R-:W-:Y:S04]  /*11f10*/  ARRIVES.LDGSTSBAR.64.TRANSCNT [UR46+0x2a800] ;  /* 0x02a80000ff0079b0 */ /* 0x000fe80008000aae */
[----:B------:R-:W-:Y:S01]  /*11f20*/  SHF.L.U32 R0, R0, 0x1f, RZ ;  /* 0x0000001f00007819 */ /* 0x000fe200000006ff */
[----:B------:R-:W-:Y:S01]  /*11f30*/  NOP ;  /* 0x0000000000007918 */ /* 0x000fe20000000000 */
[----:B------:R-:W-:Y:S01]  /*11f40*/  SYNCS.ARRIVE.TRANS64.A1T0 RZ, [UR46+0x2a800], RZ ;  /* 0x02a800ffffff79a7 */ /* 0x000fe2000810002e */
[----:B------:R-:W-:Y:S01]  /*11f50*/  VIADD R19, R19, 0xfffffffe ;  /* 0xfffffffe13137836 */ /* 0x000fe20000000000 */
[----:B------:R-:W1:Y:S02]  /*11f60*/  SYNCS.PHASECHK.TRANS64.TRYWAIT P0, [UR46+0x2a820], R0 ;  /* 0x02a82000ff0075a7 */ /* 0x000e64000800016e */
[----:B-1----:R-:W-:Y:S05]  /*11f70*/  @!P0 BRA `(.L_x_1080) ;  /* 0x0000002c00b08947 */ /* 0x002fea0003800000 */
.L_x_1146:
[----:B------:R-:W-:Y:S01]  /*11f80*/  ISETP.GE.AND P0, PT, R19, UR49, PT ;  /* 0x0000003113007c0c */ /* 0x000fe2000bf06270 */
[----:B------:R-:W-:Y:S02]  /*11f90*/  IMAD.MOV.U32 R24, RZ, RZ, 0x1 ;  /* 0x00000001ff187424 */ /* 0x000fe400078e00ff */
[----:B------:R-:W-:-:S10]  /*11fa0*/  IMAD.MOV.U32 R22, RZ, RZ, RZ ;  /* 0x000000ffff167224 */ /* 0x000fd400078e00ff */
[----:B------:R-:W-:Y:S05]  /*11fb0*/  @!P0 BRA `(.L_x_1081) ;  /* 0x0000000c00e08947 */ /* 0x000fea0003800000 */
[----:B------:R-:W-:Y:S01]  /*11fc0*/  UIADD3 UR4, UR45, 0x1, URZ ;  /* 0x000000012d047890 */ /* 0x000fe2000fffe03f */
[----:B0-----:R-:W-:Y:S01]  /*11fd0*/  LOP3.LUT R3, RZ, UR43, RZ, 0x33, !PT ;  /* 0x0000002bff037c12 */ /* 0x001fe2000f8e33ff */
[----:B------:R-:W-:Y:S01]  /*11fe0*/  BSSY B0, `(.L_x_1081) ;  /* 0x00000f5000007945 */ /* 0x000fe20003800000 */
[----:B------:R-:W-:Y:S01]  /*11ff0*/  LOP3.LUT R5, RZ, UR42, RZ, 0x33, !PT ;  /* 0x0000002aff057c12 */ /* 0x000fe2000f8e33ff */
[----:B------:R-:W-:Y:S01]  /*12000*/  UIMAD UR4, UR4, UR38, URZ ;  /* 0x00000026040472a4 */ /* 0x000fe2000f8e023f */
[----:B------:R-:W-:Y:S01]  /*12010*/  IADD3 R23, R26, R23, R36 ;  /* 0x000000171a177210 */ /* 0x000fe20007ffe024 */
[----:B------:R-:W-:Y:S01]  /*12020*/  IMAD.MOV.U32 R20, RZ, RZ, RZ ;  /* 0x000000ffff147224 */ /* 0x000fe200078e00ff */
[----:B------:R-:W-:-:S03]  /*12030*/  SHF.L.U32 R35, R30, 0x1, RZ ;  /* 0x000000011e237819 */ /* 0x000fc600000006ff */
[----:B------:R-:W-:Y:S01]  /*12040*/  LOP3.LUT R0, RZ, UR4, RZ, 0x33, !PT ;  /* 0x00000004ff007c12 */ /* 0x000fe2000f8e33ff */
[----:B------:R-:W-:Y:S02]  /*12050*/  VIADD R9, R23, 0xfffffee0 ;  /* 0xfffffee017097836 */ /* 0x000fe40000000000 */
[----:B------:R-:W-:Y:S01]  /*12060*/  IMAD.MOV.U32 R23, RZ, RZ, 0x1 ;  /* 0x00000001ff177424 */ /* 0x000fe200078e00ff */
[----:B------:R-:W-:Y:S02]  /*12070*/  VIADDMNMX R0, R0, -UR44, R3, !PT ;  /* 0x8000002c00007c46 */ /* 0x000fe4000f800103 */
[----:B------:R-:W-:Y:S02]  /*12080*/  IADD3 R3, -R36, UR41, RZ ;  /* 0x0000002924037c10 */ /* 0x000fe4000fffe1ff */
[----:B------:R-:W-:-:S04]  /*12090*/  VIMNMX R0, R0, R5, !PT ;  /* 0x0000000500007248 */ /* 0x000fc80007fe0100 */
[C---:B------:R-:W-:Y:S01]  /*120a0*/  IADD3 R27, -R0.reuse, -0x2, RZ ;  /* 0xfffffffe001b7810 */ /* 0x040fe20007ffe1ff */
[C---:B------:R-:W-:Y:S02]  /*120b0*/  IMAD R3, R0.reuse, 0x60, R3 ;  /* 0x0000006000037824 */ /* 0x040fe400078e0203 */
[----:B------:R-:W-:Y:S02]  /*120c0*/  IMAD R9, R0, -0x60, R9 ;  /* 0xffffffa000097824 */ /* 0x000fe400078e0209 */
[----:B------:R-:W-:-:S07]  /*120d0*/  VIADD R0, R3, 0xc0 ;  /* 0x000000c003007836 */ /* 0x000fce0000000000 */
.L_x_1094:
[----:B------:R-:W-:Y:S01]  /*120e0*/  ISETP.NE.AND P0, PT, R37, 0x1, PT ;  /* 0x000000012500780c */ /* 0x000fe20003f05270 */
[----:B------:R-:W-:Y:S01]  /*120f0*/  IMAD.MOV.U32 R10, RZ, RZ, R9 ;  /* 0x000000ffff0a7224 */ /* 0x000fe200078e0009 */
[----:B------:R-:W-:Y:S02]  /*12100*/  ISETP.GT.U32.AND P2, PT, R33, 0x5f, PT ;  /* 0x0000005f2100780c */ /* 0x000fe40003f44070 */
[----:B------:R-:W-:-:S09]  /*12110*/  LOP3.LUT P1, RZ, R18, 0x10, RZ, 0xc0, !PT ;  /* 0x0000001012ff7812 */ /* 0x000fd2000782c0ff */
[----:B------:R-:W0:Y:S08]  /*12120*/  @P0 LDC R2, c[0x0][0x434] ;  /* 0x00010d00ff020b82 */ /* 0x000e300000000800 */
[----:B------:R-:W1:Y:S08]  /*12130*/  @P0 LDC R3, c[0x0][0x438] ;  /* 0x00010e00ff030b82 */ /* 0x000e700000000800 */
[----:B------:R-:W2:Y:S08]  /*12140*/  @!P2 LDC.64 R6, c[0x0][0x428] ;  /* 0x00010a00ff06ab82 */ /* 0x000eb00000000a00 */
[----:B------:R-:W3:Y:S01]  /*12150*/  @!P2 LDC.64 R4, c[0x0][0x418] ;  /* 0x00010600ff04ab82 */ /* 0x000ee20000000a00 */
[----:B0-----:R-:W-:-:S05]  /*12160*/  @P0 IMAD.HI.U32 R2, R9, R2, RZ ;  /* 0x0000000209020227 */ /* 0x001fca00078e00ff */
[----:B-1----:R-:W-:-:S04]  /*12170*/  @P0 SHF.R.U32.HI R10, RZ, R3, R2 ;  /* 0x00000003ff0a0219 */ /* 0x002fc80000011602 */
[----:B------:R-:W-:Y:S01]  /*12180*/  @!P2 SHF.R.S32.HI R3, RZ, 0x1f, R10 ;  /* 0x0000001fff03a819 */ /* 0x000fe2000001140a */
[----:B--2---:R-:W-:-:S04]  /*12190*/  @!P2 IMAD R2, R34, R6, RZ ;  /* 0x000000062202a224 */ /* 0x004fc800078e02ff */
[----:B------:R-:W-:Y:S02]  /*121a0*/  @!P2 IMAD R7, R32, R7, R2 ;  /* 0x000000072007a224 */ /* 0x000fe400078e0202 */
[----:B------:R-:W-:-:S04]  /*121b0*/  @!P2 IMAD.MOV.U32 R2, RZ, RZ, R10 ;  /* 0x000000ffff02a224 */ /* 0x000fc800078e000a */
[----:B------:R-:W-:-:S04]  /*121c0*/  @!P2 IMAD.WIDE.U32 R2, R32, R6, R2 ;  /* 0x000000062002a225 */ /* 0x000fc800078e0002 */
[----:B------:R-:W-:Y:S01]  /*121d0*/  @!P2 IMAD.IADD R3, R7, 0x1, R3 ;  /* 0x000000010703a824 */ /* 0x000fe200078e0203 */
[----:B---3--:R-:W-:Y:S01]  /*121e0*/  @!P2 LEA R4, P0, R2, R4, 0x2 ;  /* 0x000000040204a211 */ /* 0x008fe200078010ff */
[----:B------:R-:W-:-:S03]  /*121f0*/  IMAD.MOV.U32 R6, RZ, RZ, RZ ;  /* 0x000000ffff067224 */ /* 0x000fc600078e00ff */
[----:B------:R-:W-:-:S05]  /*12200*/  @!P2 LEA.HI.X R5, R2, R5, R3, 0x2, P0 ;  /* 0x000000050205a211 */ /* 0x000fca00000f1403 */
[----:B------:R0:W5:Y:S01]  /*12210*/  @!P2 LDG.E R6, desc[UR56][R4.64] ;  /* 0x000000380406a981 */ /* 0x000162000c1e1900 */
[----:B------:R-:W-:-:S05]  /*12220*/  VIADD R22, R20, 0x1 ;  /* 0x0000000114167836 */ /* 0x000fca0000000000 */
[----:B------:R-:W-:-:S04]  /*12230*/  ISETP.NE.AND P0, PT, R22, 0x2, PT ;  /* 0x000000021600780c */ /* 0x000fc80003f05270 */
[----:B------:R-:W-:Y:S02]  /*12240*/  SEL R24, RZ, 0x1, P0 ;  /* 0x00000001ff187807 */ /* 0x000fe40000000000 */
[----:B------:R-:W-:Y:S02]  /*12250*/  SEL R22, R22, RZ, P0 ;  /* 0x000000ff16167207 */ /* 0x000fe40000000000 */
[----:B------:R-:W-:Y:S01]  /*12260*/  LOP3.LUT R24, R23, R24, RZ, 0x3c, !PT ;  /* 0x0000001817187212 */ /* 0x000fe200078e3cff */
[----:B0-----:R-:W-:Y:S06]  /*12270*/  @!P1 BRA `(.L_x_1082) ;  /* 0x0000000000049947 */ /* 0x001fec0003800000 */
[----:B------:R-:W-:Y:S01]  /*12280*/  BPT.TRAP 0x1 ;  /* 0x000000040000795c */ /* 0x000fe20000300000 */
.L_x_1082:
[----:B------:R-:W-:Y:S01]  /*12290*/  LEA R8, R22, UR46, 0x3 ;  /* 0x0000002e16087c11 */ /* 0x000fe2000f8e18ff */
[----:B------:R-:W-:Y:S01]  /*122a0*/  BSSY B1, `(.L_x_1083) ;  /* 0x0000004000017945 */ /* 0x000fe20003800000 */
[----:B------:R-:W-:-:S04]  /*122b0*/  SHF.L.U32 R3, R24, 0x1f, RZ ;  /* 0x0000001f18037819 */ /* 0x000fc800000006ff */
[----:B------:R-:W0:Y:S02]  /*122c0*/  SYNCS.PHASECHK.TRANS64.TRYWAIT P0, [R8+URZ+0x2a840], R3 ;  /* 0x02a84003080075a7 */ /* 0x000e24000800017f */
[----:B0-----:R-:W-:Y:S05]  /*122d0*/  @!P0 BRA `(.L_x_1084) ;  /* 0x0000002800f08947 */ /* 0x001fea0003800000 */
.L_x_1147:
[----:B------:R-:W-:Y:S05]  /*122e0*/  BSYNC B1 ;  /* 0x0000000000017941 */ /* 0x000fea0003800000 */
.L_x_1083:
[----:B------:R-:W-:Y:S01]  /*122f0*/  ULDC UR4, c[0x0][0x430] ;  /* 0x00010c0000047ab9 */ /* 0x000fe20000000800 */
[----:B-----5:R-:W-:Y:S01]  /*12300*/  SHF.R.S32.HI R28, RZ, 0x1f, R6 ;  /* 0x0000001fff1c7819 */ /* 0x020fe20000011406 */
[----:B------:R-:W-:Y:S01]  /*12310*/  UIADD3 UR4, -UR4, URZ, URZ ;  /* 0x0000003f04047290 */ /* 0x000fe2000fffe13f */
[----:B------:R-:W-:Y:S01]  /*12320*/  R2UR UR6, R31 ;  /* 0x000000001f0672ca */ /* 0x000fe200000e0000 */
[----:B------:R-:W-:Y:S01]  /*12330*/  IMAD R19, R22, 0x4800, R25 ;  /* 0x0000480016137824 */ /* 0x000fe200078e0219 */
[C---:B------:R-:W-:Y:S02]  /*12340*/  LOP3.LUT P3, RZ, R18.reuse, 0x4, RZ, 0xc0, !PT ;  /* 0x0000000412ff7812 */ /* 0x040fe4000786c0ff */
[----:B------:R-:W-:Y:S01]  /*12350*/  LOP3.LUT P2, RZ, R18, 0x2, RZ, 0xc0, !PT ;  /* 0x0000000212ff7812 */ /* 0x000fe2000784c0ff */
        /* <DEDUP_REMOVED lines=20> */
[----:B------:R-:W-:Y:S01]  /*124a0*/  VIADD R21, R3, UR4 ;  /* 0x0000000403157c36 */ /* 0x000fe20008000000 */
[----:B------:R-:W-:-:S04]  /*124b0*/  UMOV UR4, 0xffffffff ;  /* 0xffffffff00047882 */ /* 0x000fc80000000000 */
[----:B------:R-:W-:Y:S01]  /*124c0*/  LEA.HI.X R21, R2, UR7, R21, 0x1, P0 ;  /* 0x0000000702157c11 */ /* 0x000fe200080f0c15 */
[----:B------:R-:W-:Y:S06]  /*124d0*/  BRA.DIV UR4, `(.L_x_1085) ;  /* 0x0000002a04847947 */ /* 0x000fec000b800000 */
        /* <DEDUP_REMOVED lines=13> */
[----:B------:R-:W0:Y:S03]  /*125b0*/  SHFL.IDX PT, R14, R10, 0x3, 0x181f ;  /* 0x00781f000a0e7f89 */ /* 0x000e2600000e0000 */
[----:B------:R-:W-:Y:S01]  /*125c0*/  IMAD.X R3, RZ, RZ, R4, P0 ;  /* 0x000000ffff037224 */ /* 0x000fe200000e0604 */
        /* <DEDUP_REMOVED lines=14> */
[----:B-1----:R-:W-:-:S05]  /*126b0*/  IADD3.X R3, RZ, R3, RZ, P0, !PT ;  /* 0x00000003ff037210 */ /* 0x002fca00007fe4ff */
[----:B------:R-:W-:Y:S04]  /*126c0*/  LDGSTS.E.BYPASS.LTC128B.128 [R19+0x19c00], desc[UR56][R2.64], !P3 ;  /* 0x19c0000002137fae */ /* 0x000fe8000d901d78 */
[----:B------:R-:W-:Y:S04]  /*126d0*/  LDGSTS.E.BYPASS.LTC128B.128 [R19+0x1cc00], desc[UR56][R2.64+0x80], !P2 ;  /* 0x1cc0008002137fae */ /* 0x000fe8000d101d78 */
[----:B------:R1:W-:Y:S02]  /*126e0*/  LDGSTS.E.BYPASS.LTC128B.128 [R19+0x1fc00], desc[UR56][R2.64+0x100], !P1 ;  /* 0x1fc0010002137fae */ /* 0x0003e4000c901d78 */
[----:B-1----:R-:W-:-:S05]  /*126f0*/  IADD3 R2, P0, R12, R35, RZ ;  /* 0x000000230c027210 */ /* 0x002fca0007f1e0ff */
[----:B0-----:R-:W-:-:S05]  /*12700*/  IMAD.X R3, RZ, RZ, R4, P0 ;  /* 0x000000ffff037224 */ /* 0x001fca00000e0604 */
[----:B------:R0:W-:Y:S04]  /*12710*/  LDGSTS.E.BYPASS.LTC128B.128 [R19+0x1a400], desc[UR56][R2.64], !P3 ;  /* 0x1a40000002137fae */ /* 0x0001e8000d901d78 */
[----:B------:R0:W-:Y:S04]  /*12720*/  LDGSTS.E.BYPASS.LTC128B.128 [R19+0x1d400], desc[UR56][R2.64+0x80], !P2 ;  /* 0x1d40008002137fae */ /* 0x0001e8000d101d78 */
[----:B--2---:R0:W-:Y:S02]  /*12730*/  LDGSTS.E.BYPASS.LTC128B.128 [R19+0x20400], desc[UR56][R2.64+0x100], !P1 ;  /* 0x2040010002137fae */ /* 0x0041e4000c901d78 */
.L_x_1161:
        /* <DEDUP_REMOVED lines=10> */
.L_x_1086:
        /* <DEDUP_REMOVED lines=10> */
.L_x_1087:
[----:B------:R1:W-:Y:S01]  /*12880*/  SYNCS.ARRIVE.TRANS64.A1T0 RZ, [R8+URZ+0x2a830], RZ ;  /* 0x02a830ff08ff79a7 */ /* 0x0003e2000810003f */
[----:B------:R-:W-:Y:S05]  /*12890*/  @!P2 BRA `(.L_x_1088) ;  /* 0x000000000004a947 */ /* 0x000fea0003800000 */
[----:B------:R-:W-:Y:S01]  /*128a0*/  BPT.TRAP 0x1 ;  /* 0x000000040000795c */ /* 0x000fe20000300000 */
.L_x_1088:
[----:B0-----:R-:W-:Y:S01]  /*128b0*/  SHF.L.U32 R3, R23, 0x1f, RZ ;  /* 0x0000001f17037819 */ /* 0x001fe200000006ff */
[----:B------:R-:W-:Y:S01]  /*128c0*/  BSSY B1, `(.L_x_1089) ;  /* 0x0000004000017945 */ /* 0x000fe20003800000 */
[----:B------:R-:W-:-:S04]  /*128d0*/  LEA R4, R20, UR46, 0x3 ;  /* 0x0000002e14047c11 */ /* 0x000fc8000f8e18ff */
[----:B------:R-:W0:Y:S02]  /*128e0*/  SYNCS.PHASECHK.TRANS64.TRYWAIT P0, [R4+URZ+0x2a860], R3 ;  /* 0x02a86003040075a7 */ /* 0x000e24000800017f */
[----:B0-----:R-:W-:Y:S05]  /*128f0*/  @!P0 BRA `(.L_x_1090) ;  /* 0x0000002c00388947 */ /* 0x001fea0003800000 */
.L_x_1162:
[----:B------:R-:W-:Y:S05]  /*12900*/  BSYNC B1 ;  /* 0x0000000000017941 */ /* 0x000fea0003800000 */
.L_x_1089:
        /* <DEDUP_REMOVED lines=17> */
[----:B------:R-:W0:Y:S03]  /*12a20*/  SHFL.IDX PT, R14, R16, 0x2, 0x181f ;  /* 0x00581f00100e7f89 */ /* 0x000e2600000e0000 */
[----:B------:R-:W-:Y:S01]  /*12a30*/  IMAD.X R3, RZ, RZ, R8, P2 ;  /* 0x000000ffff037224 */ /* 0x000fe200010e0608 */
        /* <DEDUP_REMOVED lines=22> */
[----:B------:R2:W3:Y:S03]  /*12ba0*/  SHFL.IDX PT, R14, R16, 0x5, 0x181f ;  /* 0x00b81f00100e7f89 */ /* 0x0004e600000e0000 */
[----:B-1----:R-:W-:Y:S01]  /*12bb0*/  IMAD.X R3, RZ, RZ, R8, P2 ;  /* 0x000000ffff037224 */ /* 0x002fe200010e0608 */
[----:B------:R-:W-:Y:S01]  /*12bc0*/  ISETP.LT.OR P2, PT, R0, 0x41, !P1 ;  /* 0x000000410000780c */ /* 0x000fe20004f41670 */
[----:B------:R2:W1:-:S12]  /*12bd0*/  SHFL.IDX PT, R8, R17, 0x5, 0x181f ;  /* 0x00b81f0011087f89 */ /* 0x00045800000e0000 */
[----:B------:R2:W-:Y:S01]  /*12be0*/  LDGSTS.E.BYPASS.LTC128B.128 [R5+0x2400], desc[UR56][R2.64], !P2 ;  /* 0x0240000002057fae */ /* 0x0005e2000d101d78 */
[----:B------:R-:W-:-:S13]  /*12bf0*/  ISETP.LT.OR P2, PT, R0, 0x41, !P0 ;  /* 0x000000410000780c */ /* 0x000fda0004741670 */
[----:B-1-3--:R2:W-:Y:S02]  /*12c00*/  LDGSTS.E.BYPASS.LTC128B.128 [R5+0x5400], desc[UR56][R2.64+0x80], !P2 ;  /* 0x0540008002057fae */ /* 0x00a5e4000d101d78 */
.L_x_1176:
[C---:B------:R-:W-:Y:S01]  /*12c10*/  ISETP.LT.OR P1, PT, R0.reuse, 0x51, !P1 ;  /* 0x000000510000780c */ /* 0x040fe20004f21670 */
[----:B------:R-:W-:Y:S01]  /*12c20*/  ULDC.64 UR4, c[0x0][0x328] ;  /* 0x0000ca0000047ab9 */ /* 0x000fe20000000a00 */
[----:B------:R-:W-:Y:S01]  /*12c30*/  ISETP.LT.OR P0, PT, R0, 0x51, !P0 ;  /* 0x000000510000780c */ /* 0x000fe20004701670 */
[----:B------:R-:W-:Y:S01]  /*12c40*/  IMAD R26, R26, UR4, RZ ;  /* 0x000000041a1a7c24 */ /* 0x000fe2000f8e02ff */
[----:B0-2---:R-:W-:-:S03]  /*12c50*/  IADD3 R2, P2, R14, R35, RZ ;  /* 0x000000230e027210 */ /* 0x005fc60007f5e0ff */
        /* <DEDUP_REMOVED lines=16> */
.L_x_1092:
        /* <DEDUP_REMOVED lines=10> */
.L_x_1093:
        /* <DEDUP_REMOVED lines=14> */
[----:B------:R-:W-:Y:S01]  /*12ee0*/  LEA R16, P0, R2, UR6, 0x1 ;  /* 0x0000000602107c11 */ /* 0x000fe2000f8008ff */
[----:B------:R-:W-:-:S05]  /*12ef0*/  VIADD R17, R3, UR4 ;  /* 0x0000000403117c36 */ /* 0x000fca0008000000 */
[----:B------:R-:W-:Y:S02]  /*12f00*/  LEA.HI.X R17, R2, UR7, R17, 0x1, P0 ;  /* 0x0000000702117c11 */ /* 0x000fe400080f0c11 */
[----:B------:R-:W-:-:S13]  /*12f10*/  ISETP.GT.AND P0, PT, R27, UR49, PT ;  /* 0x000000311b007c0c */ /* 0x000fda000bf04270 */
[----:B0-----:R-:W-:Y:S05]  /*12f20*/  @P0 BRA `(.L_x_1094) ;  /* 0xfffffff0006c0947 */ /* 0x001fea000383ffff */
[----:B------:R-:W-:Y:S05]  /*12f30*/  BSYNC B0 ;  /* 0x0000000000007941 */ /* 0x000fea0003800000 */
.L_x_1081:
[----:B------:R-:W-:-:S13]  /*12f40*/  LOP3.LUT P0, RZ, R18, 0x10, RZ, 0xc0, !PT ;  /* 0x0000001012ff7812 */ /* 0x000fda000780c0ff */
[----:B------:R-:W-:Y:S05]  /*12f50*/  @!P0 BRA `(.L_x_1095) ;  /* 0x0000000000048947 */ /* 0x000fea0003800000 */
[----:B------:R-:W-:Y:S01]  /*12f60*/  BPT.TRAP 0x1 ;  /* 0x000000040000795c */ /* 0x000fe20000300000 */
.L_x_1095:
[----:B0-----:R-:W-:Y:S01]  /*12f70*/  LEA R0, R22, UR46, 0x3 ;  /* 0x0000002e16007c11 */ /* 0x001fe2000f8e18ff */
[----:B------:R-:W-:Y:S01]  /*12f80*/  IMAD.MOV.U32 R2, RZ, RZ, -0x60 ;  /* 0xffffffa0ff027424 */ /* 0x000fe200078e00ff */
[----:B------:R-:W-:Y:S01]  /*12f90*/  SHF.L.U32 R3, R24, 0x1f, RZ ;  /* 0x0000001f18037819 */ /* 0x000fe200000006ff */
[----:B------:R-:W-:Y:S01]  /*12fa0*/  BSSY B0, `(.L_x_1096) ;  /* 0x0000006000007945 */ /* 0x000fe20003800000 */
[----:B------:R-:W-:Y:S02]  /*12fb0*/  IMAD R25, R22, 0x3000, R25 ;  /* 0x0000300016197824 */ /* 0x000fe400078e0219 */
[----:B------:R-:W0:Y:S01]  /*12fc0*/  SYNCS.PHASECHK.TRANS64.TRYWAIT P0, [R0+URZ+0x2a860], R3 ;  /* 0x02a86003000075a7 */ /* 0x000e22000800017f */
[----:B------:R-:W-:-:S04]  /*12fd0*/  IMAD R5, R27, R2, UR41 ;  /* 0x000000291b057e24 */ /* 0x000fc8000f8e0202 */
[----:B------:R-:W-:Y:S01]  /*12fe0*/  IMAD.IADD R5, R5, 0x1, -R36 ;  /* 0x0000000105057824 */ /* 0x000fe200078e0a24 */
[----:B0-----:R-:W-:Y:S06]  /*12ff0*/  @!P0 BRA `(.L_x_1097) ;  /* 0x0000002c00948947 */ /* 0x001fec0003800000 */
.L_x_1177:
[----:B------:R-:W-:Y:S05]  /*13000*/  BSYNC B0 ;  /* 0x0000000000007941 */ /* 0x000fea0003800000 */
.L_x_1096:
        /* <DEDUP_REMOVED lines=8> */
[----:B------:R-:W-:Y:S01]  /*13090*/  SHFL.IDX PT, R6, R17, 0x1, 0x181f ;  /* 0x00381f0011067f89 */ /* 0x000fe200000e0000 */
[----:B------:R-:W-:Y:S02]  /*130a0*/  ISETP.LT.OR P2, PT, R5, 0x1, P1 ;  /* 0x000000010500780c */ /* 0x000fe40000f41670 */
[----:B------:R-:W-:Y:S01]  /*130b0*/  LEA R4, R25, UR46, 0x1 ;  /* 0x0000002e19047c11 */ /* 0x000fe2000f8e08ff */
[----:B------:R-:W1:Y:S01]  /*130c0*/  SHFL.IDX PT, R14, R16, 0x1, 0x181f ;  /* 0x00381f00100e7f89 */ /* 0x000e6200000e0000 */
[----:B------:R-:W-:-:S02]  /*130d0*/  ISETP.LT.OR P4, PT, R5, 0x11, P1 ;  /* 0x000000110500780c */ /* 0x000fc40000f81670 */
[----:B------:R-:W-:Y:S01]  /*130e0*/  ISETP.LT.OR P5, PT, R5, 0x11, !P0 ;  /* 0x000000110500780c */ /* 0x000fe200047a1670 */
[----:B------:R-:W-:Y:S04]  /*130f0*/  SHFL.IDX PT, R10, R17, 0x2, 0x181f ;  /* 0x00581f00110a7f89 */ /* 0x000fe800000e0000 */
[----:B------:R-:W2:Y:S04]  /*13100*/  SHFL.IDX PT, R19, R16, 0x2, 0x181f ;  /* 0x00581f0010137f89 */ /* 0x000ea800000e0000 */
[----:B------:R-:W-:Y:S04]  /*13110*/  SHFL.IDX PT, R9, R17, 0x3, 0x181f ;  /* 0x00781f0011097f89 */ /* 0x000fe800000e0000 */
[----:B------:R-:W3:Y:S01]  /*13120*/  SHFL.IDX PT, R20, R16, 0x3, 0x181f ;  /* 0x00781f0010147f89 */ /* 0x000ee200000e0000 */
[----:B0-----:R-:W-:-:S03]  /*13130*/  IMAD.WIDE.U32 R2, R30, 0x2, R2 ;  /* 0x000000021e027825 */ /* 0x001fc600078e0002 */
[----:B------:R-:W-:Y:S04]  /*13140*/  SHFL.IDX PT, R8, R17, 0x4, 0x181f ;  /* 0x00981f0011087f89 */ /* 0x000fe800000e0000 */
[----:B------:R-:W0:Y:S04]  /*13150*/  SHFL.IDX PT, R21, R16, 0x4, 0x181f ;  /* 0x00981f0010157f89 */ /* 0x000e2800000e0000 */
[----:B------:R-:W-:Y:S01]  /*13160*/  LDGSTS.E.BYPASS.LTC128B.128 [R4+0x400], desc[UR56][R2.64], !P2 ;  /* 0x0040000002047fae */ /* 0x000fe2000d101d78 */
[----:B------:R-:W-:-:S03]  /*13170*/  ISETP.LT.OR P2, PT, R5, 0x21, P1 ;  /* 0x000000210500780c */ /* 0x000fc60000f41670 */
[----:B------:R1:W-:Y:S01]  /*13180*/  LDGSTS.E.BYPASS.LTC128B.128 [R4+0x3400], desc[UR56][R2.64+0x80], !P3 ;  /* 0x0340008002047fae */ /* 0x0003e2000d901d78 */
[----:B------:R-:W-:-:S03]  /*13190*/  ISETP.LT.OR P3, PT, R5, 0x21, !P0 ;  /* 0x000000210500780c */ /* 0x000fc60004761670 */
[----:B------:R-:W4:Y:S01]  /*131a0*/  SHFL.IDX PT, R17, R17, 0x5, 0x181f ;  /* 0x00b81f0011117f89 */ /* 0x000f2200000e0000 */
[----:B-1----:R-:W-:Y:S02]  /*131b0*/  IMAD.MOV.U32 R2, RZ, RZ, R14 ;  /* 0x000000ffff027224 */ /* 0x002fe400078e000e */
[----:B------:R-:W-:Y:S01]  /*131c0*/  IMAD.MOV.U32 R3, RZ, RZ, R6 ;  /* 0x000000ffff037224 */ /* 0x000fe200078e0006 */
[----:B------:R1:W0:Y:S01]  /*131d0*/  SHFL.IDX PT, R14, R16, 0x5, 0x181f ;  /* 0x00b81f00100e7f89 */ /* 0x00022200000e0000 */
[----:B------:R-:W-:-:S04]  /*131e0*/  IMAD.WIDE.U32 R6, R30, 0x2, R2 ;  /* 0x000000021e067825 */ /* 0x000fc800078e0002 */
[----:B--2---:R-:W-:Y:S01]  /*131f0*/  IMAD.MOV.U32 R2, RZ, RZ, R19 ;  /* 0x000000ffff027224 */ /* 0x004fe200078e0013 */
[----:B------:R-:W-:Y:S01]  /*13200*/  LDGSTS.E.BYPASS.LTC128B.128 [R4+0xc00], desc[UR56][R6.64], !P4 ;  /* 0x00c0000006047fae */ /* 0x000fe2000e101d78 */
[----:B------:R-:W-:Y:S01]  /*13210*/  IMAD.MOV.U32 R3, RZ, RZ, R10 ;  /* 0x000000ffff037224 */ /* 0x000fe200078e000a */
[C---:B------:R-:W-:Y:S02]  /*13220*/  ISETP.LT.OR P4, PT, R5.reuse, 0x31, P1 ;  /* 0x000000310500780c */ /* 0x040fe40000f81670 */
[----:B------:R-:W-:Y:S01]  /*13230*/  LDGSTS.E.BYPASS.LTC128B.128 [R4+0x3c00], desc[UR56][R6.64+0x80], !P5 ;  /* 0x03c0008006047fae */ /* 0x000fe2000e901d78 */
[----:B------:R-:W-:Y:S01]  /*13240*/  IMAD.WIDE.U32 R2, R30, 0x2, R2 ;  /* 0x000000021e027825 */ /* 0x000fe200078e0002 */
[----:B------:R-:W-:-:S04]  /*13250*/  ISETP.LT.OR P5, PT, R5, 0x31, !P0 ;  /* 0x000000310500780c */ /* 0x000fc800047a1670 */
[----:B------:R-:W-:Y:S01]  /*13260*/  LDGSTS.E.BYPASS.LTC128B.128 [R4+0x1400], desc[UR56][R2.64], !P2 ;  /* 0x0140000002047fae */ /* 0x000fe2000d101d78 */
[----:B------:R-:W-:-:S03]  /*13270*/  ISETP.LT.OR P2, PT, R5, 0x41, P1 ;  /* 0x000000410500780c */ /* 0x000fc60000f41670 */
[----:B------:R3:W-:Y:S01]  /*13280*/  LDGSTS.E.BYPASS.LTC128B.128 [R4+0x4400], desc[UR56][R2.64+0x80], !P3 ;  /* 0x0440008002047fae */ /* 0x0007e2000d901d78 */
[----:B------:R-:W-:Y:S01]  /*13290*/  ISETP.LT.OR P3, PT, R5, 0x41, !P0 ;  /* 0x000000410500780c */ /* 0x000fe20004761670 */
[----:B---3--:R-:W-:Y:S02]  /*132a0*/  IMAD.MOV.U32 R2, RZ, RZ, R20 ;  /* 0x000000ffff027224 */ /* 0x008fe400078e0014 */
[----:B------:R-:W-:Y:S02]  /*132b0*/  IMAD.MOV.U32 R3, RZ, RZ, R9 ;  /* 0x000000ffff037224 */ /* 0x000fe400078e0009 */
[----:B------:R-:W-:-:S04]  /*132c0*/  IMAD.WIDE.U32 R6, R30, 0x2, R2 ;  /* 0x000000021e067825 */ /* 0x000fc800078e0002 */
[----:B0-----:R-:W-:Y:S01]  /*132d0*/  IMAD.MOV.U32 R2, RZ, RZ, R21 ;  /* 0x000000ffff027224 */ /* 0x001fe200078e0015 */
[----:B------:R1:W-:Y:S01]  /*132e0*/  LDGSTS.E.BYPASS.LTC128B.128 [R4+0x1c00], desc[UR56][R6.64], !P4 ;  /* 0x01c0000006047fae */ /* 0x0003e2000e101d78 */
[----:B------:R-:W-:Y:S02]  /*132f0*/  IMAD.MOV.U32 R3, RZ, RZ, R8 ;  /* 0x000000ffff037224 */ /* 0x000fe400078e0008 */
[----:B------:R-:W-:Y:S01]  /*13300*/  IMAD.MOV.U32 R8, RZ, RZ, RZ ;  /* 0x000000ffff087224 */ /* 0x000fe200078e00ff */
[----:B------:R1:W-:Y:S01]  /*13310*/  LDGSTS.E.BYPASS.LTC128B.128 [R4+0x4c00], desc[UR56][R6.64+0x80], !P5 ;  /* 0x04c0008006047fae */ /* 0x0003e2000e901d78 */
[----:B------:R-:W-:-:S05]  /*13320*/  IMAD.WIDE.U32 R2, R30, 0x2, R2 ;  /* 0x000000021e027825 */ /* 0x000fca00078e0002 */
[----:B------:R1:W-:Y:S04]  /*13330*/  LDGSTS.E.BYPASS.LTC128B.128 [R4+0x2400], desc[UR56][R2.64], !P2 ;  /* 0x0240000002047fae */ /* 0x0003e8000d101d78 */
[----:B----4-:R1:W-:Y:S02]  /*13340*/  LDGSTS.E.BYPASS.LTC128B.128 [R4+0x5400], desc[UR56][R2.64+0x80], !P3 ;  /* 0x0540008002047fae */ /* 0x0103e4000d901d78 */
.L_x_1191:
[C---:B------:R-:W-:Y:S01]  /*13350*/  ISETP.LT.OR P1, PT, R5.reuse, 0x51, P1 ;  /* 0x000000510500780c */ /* 0x040fe20000f21670 */
[----:B-1----:R-:W-:Y:S01]  /*13360*/  IMAD.MOV.U32 R2, RZ, RZ, R14 ;  /* 0x000000ffff027224 */ /* 0x002fe200078e000e */
[----:B------:R-:W-:Y:S01]  /*13370*/  ISETP.LT.OR P0, PT, R5, 0x51, !P0 ;  /* 0x000000510500780c */ /* 0x000fe20004701670 */
[----:B------:R-:W-:Y:S02]  /*13380*/  IMAD.MOV.U32 R3, RZ, RZ, R17 ;  /* 0x000000ffff037224 */ /* 0x000fe400078e0011 */
[----:B------:R-:W-:-:S08]  /*13390*/  IMAD.WIDE.U32 R2, R30, 0x2, R2 ;  /* 0x000000021e027825 */ /* 0x000fd000078e0002 */
[----:B------:R-:W-:Y:S01]  /*133a0*/  @!PT LDS RZ, [RZ] ;  /* 0x00000000fffff984 */ /* 0x000fe20000000800 */
[----:B------:R-:W-:Y:S01]  /*133b0*/  @!PT LDS RZ, [RZ] ;  /* 0x00000000fffff984 */ /* 0x000fe20000000800 */
[----:B------:R-:W-:Y:S01]  /*133c0*/  @!PT LDS RZ, [RZ] ;  /* 0x00000000fffff984 */ /* 0x000fe20000000800 */
[----:B------:R0:W-:Y:S04]  /*133d0*/  LDGSTS.E.BYPASS.LTC128B.128 [R4+0x2c00], desc[UR56][R2.64], !P1 ;  /* 0x02c0000002047fae */ /* 0x0001e8000c901d78 */
[----:B------:R0:W-:Y:S01]  /*133e0*/  LDGSTS.E.BYPASS.LTC128B.128 [R4+0x5c00], desc[UR56][R2.64+0x80], !P0 ;  /* 0x05c0008002047fae */ /* 0x0001e2000c101d78 */
[----:B------:R-:W-:Y:S01]  /*133f0*/  PLOP3.LUT P0, PT, PT, PT, PT, 0x80, 0x0 ;  /* 0x000000000000781c */ /* 0x000fe20003f0f070 */
[----:B------:R-:W-:-:S12]  /*13400*/  NOP ;  /* 0x0000000000007918 */ /* 0x000fd80000000000 */
.L_x_1099:
        /* <DEDUP_REMOVED lines=10> */
.L_x_1100:
[----:B------:R1:W-:Y:S02]  /*134b0*/  SYNCS.ARRIVE.TRANS64.A1T0 RZ, [R0+URZ+0x2a850], RZ ;  /* 0x02a850ff00ff79a7 */ /* 0x0003e4000810003f */
[----:B-1----:R-:W-:-:S04]  /*134c0*/  IADD3 R0, R22, 0x1, RZ ;  /* 0x0000000116007810 */ /* 0x002fc80007ffe0ff */
[----:B------:R-:W-:-:S04]  /*134d0*/  ISETP.NE.AND P0, PT, R0, 0x2, PT ;  /* 0x000000020000780c */ /* 0x000fc80003f05270 */
[----:B0-----:R-:W-:Y:S02]  /*134e0*/  SEL R3, RZ, 0x1, P0 ;  /* 0x00000001ff037807 */ /* 0x001fe40000000000 */
[----:B------:R-:W-:Y:S02]  /*134f0*/  SEL R0, R0, RZ, P0 ;  /* 0x000000ff00007207 */ /* 0x000fe40000000000 */
[----:B------:R-:W-:-:S07]  /*13500*/  LOP3.LUT R24, R24, R3, RZ, 0x3c, !PT ;  /* 0x0000000318187212 */ /* 0x000fce00078e3cff */
.L_x_1060:
[----:B------:R-:W0:Y:S01]  /*13510*/  S2R R3, SR_CgaCtaId ;  /* 0x0000000000037919 */ /* 0x000e220000008800 */
[----:B------:R-:W-:Y:S02]  /*13520*/  MOV R2, 0x400 ;  /* 0x0000040000027802 */ /* 0x000fe40000000f00 */
[----:B------:R-:W-:Y:S02]  /*13530*/  SHF.L.U32 R8, R8, 0x1f, RZ ;  /* 0x0000001f08087819 */ /* 0x000fe400000006ff */
[----:B0-----:R-:W-:-:S04]  /*13540*/  LEA R7, R3, R2, 0x18 ;  /* 0x0000000203077211 */ /* 0x001fc800078ec0ff */
[----:B------:R-:W0:Y:S02]  /*13550*/  SYNCS.PHASECHK.TRANS64.TRYWAIT P0, [R7+URZ+0x2a820], R8 ;  /* 0x02a82008070075a7 */ /* 0x000e24000800017f */
[----:B0-----:R-:W-:Y:S05]  /*13560*/  @!P0 BRA `(.L_x_1101) ;  /* 0x0000003000408947 */ /* 0x001fea0003800000 */
.L_x_1192:
[----:B------:R-:W-:-:S03]  /*13570*/  UMOV UR4, 0xffffffff ;  /* 0xffffffff00047882 */ /* 0x000fc60000000000 */
[----:B------:R-:W-:Y:S05]  /*13580*/  BRA.DIV UR4, `(.L_x_1102) ;  /* 0x00000032044c7947 */ /* 0x000fea000b800000 */
[----:B------:R-:W1:Y:S02]  /*13590*/  S2R R2, SR_TID.X ;  /* 0x0000000000027919 */ /* 0x000e640000002100 */
[----:B-1----:R-:W-:-:S04]  /*135a0*/  SHF.R.U32.HI R2, RZ, 0x5, R2 ;  /* 0x00000005ff027819 */ /* 0x002fc80000011602 */
[----:B------:R-:W-:-:S05]  /*135b0*/  LOP3.LUT R2, R2, 0x3, RZ, 0xc0, !PT ;  /* 0x0000000302027812 */ /* 0x000fca00078ec0ff */
[----:B------:R1:W2:Y:S02]  /*135c0*/  SHFL.IDX PT, R14, R2, RZ, 0x1f ;  /* 0x00001fff020e7589 */ /* 0x0002a400000e0000 */
.L_x_1195:
[----:B--2---:R-:W-:-:S13]  /*135d0*/  ISETP.NE.AND P0, PT, R14, RZ, PT ;  /* 0x000000ff0e00720c */ /* 0x004fda0003f05270 */
[----:B------:R-:W-:Y:S05]  /*135e0*/  @P0 BRA `(.L_x_968) ;  /* 0x0000000000900947 */ /* 0x000fea0003800000 */
[----:B------:R-:W-:-:S03]  /*135f0*/  UMOV UR4, 0xffffffff ;  /* 0xffffffff00047882 */ /* 0x000fc60000000000 */
[----:B------:R-:W-:Y:S05]  /*13600*/  BRA.DIV UR4, `(.L_x_1103) ;  /* 0x0000003204607947 */ /* 0x000fea000b800000 */
[----:B------:R-:W-:-:S13]  /*13610*/  ELECT P6, URZ, PT ;  /* 0x00000000003f782f */ /* 0x000fda00038c0000 */
.L_x_1198:
[----:B------:R-:W-:Y:S05]  /*13620*/  @!P6 BRA `(.L_x_968) ;  /* 0x000000000080e947 */ /* 0x000fea0003800000 */
[----:B-1----:R-:W2:Y:S02]  /*13630*/  LDL R2, [R1] ;  /* 0x0000000001027983 */ /* 0x002ea40000100800 */
[----:B--2---:R-:W-:-:S13]  /*13640*/  R2UR UR4, R2 ;  /* 0x00000000020472ca */ /* 0x004fda00000e0000 */
[----:B------:R-:W-:-:S06]  /*13650*/  ULOP3.LUT UR4, UR4, 0x2, URZ, 0xfc, !UPT ;  /* 0x0000000204047892 */ /* 0x000fcc000f8efc3f */
[----:B------:R-:W-:-:S05]  /*13660*/  IMAD.U32 R2, RZ, RZ, UR4 ;  /* 0x00000004ff027e24 */ /* 0x000fca000f8e00ff */
[----:B------:R-:W-:-:S13]  /*13670*/  ISETP.NE.AND P0, PT, R2, 0x3, PT ;  /* 0x000000030200780c */ /* 0x000fda0003f05270 */
[----:B------:R-:W-:Y:S05]  /*13680*/  @!P0 BRA `(.L_x_1104) ;  /* 0x0000000000048947 */ /* 0x000fea0003800000 */
[----:B------:R-:W-:Y:S01]  /*13690*/  BPT.TRAP 0x1 ;  /* 0x000000040000795c */ /* 0x000fe20000300000 */
.L_x_1104:
[----:B------:R-:W-:Y:S01]  /*136a0*/  IMAD R5, R0, 0x8, R7 ;  /* 0x0000000800057824 */ /* 0x000fe200078e0207 */
[----:B------:R-:W-:Y:S01]  /*136b0*/  SHF.L.U32 R2, R24, 0x1f, RZ ;  /* 0x0000001f18027819 */ /* 0x000fe200000006ff */
[----:B------:R-:W-:-:S03]  /*136c0*/  VIADD R0, R0, 0x1 ;  /* 0x0000000100007836 */ /* 0x000fc60000000000 */
[----:B------:R-:W1:Y:S02]  /*136d0*/  SYNCS.PHASECHK.TRANS64.TRYWAIT P1, [R5+URZ+0x2a840], R2 ;  /* 0x02a84002050075a7 */ /* 0x000e64000802017f */
[----:B------:R-:W-:-:S04]  /*136e0*/  ISETP.NE.AND P2, PT, R0, 0x2, PT ;  /* 0x000000020000780c */ /* 0x000fc80003f45270 */
[----:B------:R-:W-:Y:S01]  /*136f0*/  SEL R3, RZ, 0x1, P2 ;  /* 0x00000001ff037807 */ /* 0x000fe20001000000 */
[----:B-1----:R-:W-:Y:S08]  /*13700*/  @!P1 BRA `(.L_x_1105) ;  /* 0x0000003000409947 */ /* 0x002ff00003800000 */
.L_x_1199:
[----:B------:R-:W-:Y:S02]  /*13710*/  SEL R0, R0, RZ, P2 ;  /* 0x000000ff00007207 */ /* 0x000fe40001000000 */
[----:B------:R-:W-:Y:S01]  /*13720*/  LOP3.LUT R3, R24, R3, RZ, 0x3c, !PT ;  /* 0x0000000318037212 */ /* 0x000fe200078e3cff */
[----:B------:R-:W-:Y:S06]  /*13730*/  @!P0 BRA `(.L_x_1106) ;  /* 0x0000000000048947 */ /* 0x000fec0003800000 */
[----:B------:R-:W-:Y:S01]  /*13740*/  BPT.TRAP 0x1 ;  /* 0x000000040000795c */ /* 0x000fe20000300000 */
.L_x_1106:
[----:B0-----:R-:W-:Y:S01]  /*13750*/  IMAD R7, R0, 0x8, R7 ;  /* 0x0000000800077824 */ /* 0x001fe200078e0207 */
[----:B------:R-:W-:-:S04]  /*13760*/  SHF.L.U32 R0, R3, 0x1f, RZ ;  /* 0x0000001f03007819 */ /* 0x000fc800000006ff */
[----:B------:R-:W0:Y:S02]  /*13770*/  SYNCS.PHASECHK.TRANS64.TRYWAIT P1, [R7+URZ+0x2a840], R0 ;  /* 0x02a84000070075a7 */ /* 0x000e24000802017f */
[----:B0-----:R-:W-:Y:S05]  /*13780*/  @!P1 BRA `(.L_x_1107) ;  /* 0x0000003000349947 */ /* 0x001fea0003800000 */
.L_x_1200:
[----:B------:R-:W-:Y:S05]  /*13790*/  @!P0 BRA `(.L_x_1108) ;  /* 0x0000000000048947 */ /* 0x000fea0003800000 */
[----:B------:R-:W-:Y:S01]  /*137a0*/  BPT.TRAP 0x1 ;  /* 0x000000040000795c */ /* 0x000fe20000300000 */
.L_x_1108:
[----:B------:R-:W2:Y:S02]  /*137b0*/  SYNCS.PHASECHK.TRANS64.TRYWAIT P1, [R5+URZ+0x2a860], R2 ;  /* 0x02a86002050075a7 */ /* 0x000ea4000802017f */
[----:B--2---:R-:W-:Y:S05]  /*137c0*/  @!P1 BRA `(.L_x_1109) ;  /* 0x0000003000389947 */ /* 0x004fea0003800000 */
.L_x_1201:
[----:B------:R-:W-:Y:S05]  /*137d0*/  @!P0 BRA `(.L_x_1110) ;  /* 0x0000000000048947 */ /* 0x000fea0003800000 */
[----:B------:R-:W-:Y:S01]  /*137e0*/  BPT.TRAP 0x1 ;  /* 0x000000040000795c */ /* 0x000fe20000300000 */
.L_x_1110:
[----:B---3--:R3:W4:Y:S02]  /*137f0*/  SYNCS.PHASECHK.TRANS64.TRYWAIT P0, [R7+URZ+0x2a860], R0 ;  /* 0x02a86000070075a7 */ /* 0x008724000800017f */
[----:B----4-:R-:W-:Y:S05]  /*13800*/  @!P0 NANOSLEEP.SYNCS 0x989680 ;  /* 0x009896800000895d */ /* 0x010fea0003900000 */
[----:B------:R-:W4:Y:S02]  /*13810*/  @!P0 SYNCS.PHASECHK.TRANS64 P0, [R7+URZ+0x2a860], R0 ;  /* 0x02a86000070085a7 */ /* 0x000f24000800007f */
[----:B----4-:R-:W-:Y:S05]  /*13820*/  @!P0 BRA `(.L_x_1110) ;  /* 0xfffffffc00f08947 */ /* 0x010fea000383ffff */
.L_x_968:
[----:B------:R-:W-:Y:S05]  /*13830*/  BSYNC B6 ;  /* 0x0000000000067941 */ /* 0x000fea0003800000 */
.L_x_965:
[----:B------:R-:W-:Y:S05]  /*13840*/  EXIT ;  /* 0x000000000000794d */ /* 0x000fea0003800000 */
.L_x_978:
[----:B0-----:R-:W-:-:S04]  /*13850*/  IMAD.U32 R3, RZ, RZ, UR58 ;  /* 0x0000003aff037e24 */ /* 0x001fc8000f8e00ff */
[----:B------:R0:W1:Y:S03]  /*13860*/  SYNCS.PHASECHK.TRANS64.TRYWAIT P0, [R3+URZ+0x2a800], R0 ;  /* 0x02a80000030075a7 */ /* 0x000066000800017f */
[----:B-1----:R-:W-:Y:S05]  /*13870*/  @!P0 NANOSLEEP.SYNCS 0x989680 ;  /* 0x009896800000895d */ /* 0x002fea0003900000 */
[----:B------:R-:W1:Y:S02]  /*13880*/  @!P0 SYNCS.PHASECHK.TRANS64 P0, [R3+URZ+0x2a800], R0 ;  /* 0x02a80000030085a7 */ /* 0x000e64000800007f */
[----:B-1----:R-:W-:Y:S05]  /*13890*/  @!P0 BRA `(.L_x_978) ;  /* 0xfffffffc00ec8947 */ /* 0x002fea000383ffff */
[----:B------:R-:W-:Y:S05]  /*138a0*/  BRA `(.L_x_1111) ;  /* 0xfffffedc00587947 */ /* 0x000fea000383ffff */
.L_x_982:
[----:B0-----:R-:W-:-:S04]  /*138b0*/  IMAD.U32 R3, RZ, RZ, UR58 ;  /* 0x0000003aff037e24 */ /* 0x001fc8000f8e00ff */
[----:B------:R0:W2:Y:S03]  /*138c0*/  SYNCS.PHASECHK.TRANS64.TRYWAIT P1, [R3+URZ+0x2a830], R0 ;  /* 0x02a83000030075a7 */ /* 0x0000a6000802017f */
[----:B--2---:R-:W-:Y:S05]  /*138d0*/  @!P1 NANOSLEEP.SYNCS 0x989680 ;  /* 0x009896800000995d */ /* 0x004fea0003900000 */
[----:B------:R-:W2:Y:S02]  /*138e0*/  @!P1 SYNCS.PHASECHK.TRANS64 P1, [R3+URZ+0x2a830], R0 ;  /* 0x02a83000030095a7 */ /* 0x000ea4000802007f */
[----:B--2---:R-:W-:Y:S05]  /*138f0*/  @!P1 BRA `(.L_x_982) ;  /* 0xfffffffc00ec9947 */ /* 0x004fea000383ffff */
[----:B------:R-:W-:Y:S05]  /*13900*/  BRA `(.L_x_981) ;  /* 0xfffffedc007c7947 */ /* 0x000fea000383ffff */
.L_x_999:
[----:B-1----:R-:W-:-:S04]  /*13910*/  IMAD.U32 R12, RZ, RZ, UR61 ;  /* 0x0000003dff0c7e24 */ /* 0x002fc8000f8e00ff */
[----:B------:R1:W2:Y:S03]  /*13920*/  SYNCS.PHASECHK.TRANS64.TRYWAIT P1, [R12+URZ+0x2a830], R11 ;  /* 0x02a8300b0c0075a7 */ /* 0x0002a6000802017f */
[----:B--2---:R-:W-:Y:S05]  /*13930*/  @!P1 NANOSLEEP.SYNCS 0x989680 ;  /* 0x009896800000995d */ /* 0x004fea0003900000 */
[----:B------:R-:W2:Y:S02]  /*13940*/  @!P1 SYNCS.PHASECHK.TRANS64 P1, [R12+URZ+0x2a830], R11 ;  /* 0x02a8300b0c0095a7 */ /* 0x000ea4000802007f */
[----:B--2---:R-:W-:Y:S05]  /*13950*/  @!P1 BRA `(.L_x_999) ;  /* 0xfffffffc00ec9947 */ /* 0x004fea000383ffff */
[----:B------:R-:W-:Y:S05]  /*13960*/  BRA `(.L_x_998) ;  /* 0xffffff1000547947 */ /* 0x000fea000383ffff */
.L_x_1003:
[----:B01----:R-:W-:-:S04]  /*13970*/  IMAD.U32 R11, RZ, RZ, UR14 ;  /* 0x0000000eff0b7e24 */ /* 0x003fc8000f8e00ff */
[----:B------:R0:W1:Y:S03]  /*13980*/  SYNCS.PHASECHK.TRANS64.TRYWAIT P1, [R11+URZ+0x2a850], R0 ;  /* 0x02a850000b0075a7 */ /* 0x000066000802017f */
[----:B-1----:R-:W-:Y:S05]  /*13990*/  @!P1 NANOSLEEP.SYNCS 0x989680 ;  /* 0x009896800000995d */ /* 0x002fea0003900000 */
[----:B------:R-:W1:Y:S02]  /*139a0*/  @!P1 SYNCS.PHASECHK.TRANS64 P1, [R11+URZ+0x2a850], R0 ;  /* 0x02a850000b0095a7 */ /* 0x000e64000802007f */
[----:B-1----:R-:W-:Y:S05]  /*139b0*/  @!P1 BRA `(.L_x_1003) ;  /* 0xfffffffc00ec9947 */ /* 0x002fea000383ffff */
[----:B------:R-:W-:Y:S05]  /*139c0*/  BRA `(.L_x_1002) ;  /* 0xffffff1800607947 */ /* 0x000fea000383ffff */
.L_x_1022:
[----:B-1----:R-:W-:-:S04]  /*139d0*/  IMAD.U32 R12, RZ, RZ, UR6 ;  /* 0x00000006ff0c7e24 */ /* 0x002fc8000f8e00ff */
[----:B------:R1:W2:Y:S03]  /*139e0*/  SYNCS.PHASECHK.TRANS64.TRYWAIT P1, [R12+URZ+0x2a830], R11 ;  /* 0x02a8300b0c0075a7 */ /* 0x0002a6000802017f */
[----:B--2---:R-:W-:Y:S05]  /*139f0*/  @!P1 NANOSLEEP.SYNCS 0x989680 ;  /* 0x009896800000995d */ /* 0x004fea0003900000 */
[----:B------:R-:W2:Y:S02]  /*13a00*/  @!P1 SYNCS.PHASECHK.TRANS64 P1, [R12+URZ+0x2a830], R11 ;  /* 0x02a8300b0c0095a7 */ /* 0x000ea4000802007f */
[----:B--2---:R-:W-:Y:S05]  /*13a10*/  @!P1 BRA `(.L_x_1022) ;  /* 0xfffffffc00ec9947 */ /* 0x004fea000383ffff */
[----:B------:R-:W-:Y:S05]  /*13a20*/  BRA `(.L_x_1021) ;  /* 0xffffff44009c7947 */ /* 0x000fea000383ffff */
.L_x_1026:
[----:B01----:R-:W-:-:S04]  /*13a30*/  IMAD.U32 R11, RZ, RZ, UR6 ;  /* 0x00000006ff0b7e24 */ /* 0x003fc8000f8e00ff */
[----:B------:R0:W1:Y:S03]  /*13a40*/  SYNCS.PHASECHK.TRANS64.TRYWAIT P1, [R11+URZ+0x2a850], R0 ;  /* 0x02a850000b0075a7 */ /* 0x000066000802017f */
[----:B-1----:R-:W-:Y:S05]  /*13a50*/  @!P1 NANOSLEEP.SYNCS 0x989680 ;  /* 0x009896800000995d */ /* 0x002fea0003900000 */
[----:B------:R-:W1:Y:S02]  /*13a60*/  @!P1 SYNCS.PHASECHK.TRANS64 P1, [R11+URZ+0x2a850], R0 ;  /* 0x02a850000b0095a7 */ /* 0x000e64000802007f */
[----:B-1----:R-:W-:Y:S05]  /*13a70*/  @!P1 BRA `(.L_x_1026) ;  /* 0xfffffffc00ec9947 */ /* 0x002fea000383ffff */
[----:B------:R-:W-:Y:S05]  /*13a80*/  BRA `(.L_x_1025) ;  /* 0xffffff4c00a87947 */ /* 0x000fea000383ffff */
.L_x_1034:
[----:B-1----:R-:W-:-:S04]  /*13a90*/  IMAD.U32 R12, RZ, RZ, UR59 ;  /* 0x0000003bff0c7e24 */ /* 0x002fc8000f8e00ff */
[----:B------:R1:W2:Y:S03]  /*13aa0*/  SYNCS.PHASECHK.TRANS64.TRYWAIT P1, [R12+URZ+0x2a830], R11 ;  /* 0x02a8300b0c0075a7 */ /* 0x0002a6000802017f */
[----:B--2---:R-:W-:Y:S05]  /*13ab0*/  @!P1 NANOSLEEP.SYNCS 0x989680 ;  /* 0x009896800000995d */ /* 0x004fea0003900000 */
[----:B------:R-:W2:Y:S02]  /*13ac0*/  @!P1 SYNCS.PHASECHK.TRANS64 P1, [R12+URZ+0x2a830], R11 ;  /* 0x02a8300b0c0095a7 */ /* 0x000ea4000802007f */
[----:B--2---:R-:W-:Y:S05]  /*13ad0*/  @!P1 BRA `(.L_x_1034) ;  /* 0xfffffffc00ec9947 */ /* 0x004fea000383ffff */
[----:B------:R-:W-:Y:S05]  /*13ae0*/  BRA `(.L_x_1033) ;  /* 0xffffff6400e87947 */ /* 0x000fea000383ffff */
.L_x_1038:
[----:B01----:R-:W-:-:S04]  /*13af0*/  IMAD.U32 R11, RZ, RZ, UR10 ;  /* 0x0000000aff0b7e24 */ /* 0x003fc8000f8e00ff */
[----:B------:R0:W1:Y:S03]  /*13b00*/  SYNCS.PHASECHK.TRANS64.TRYWAIT P1, [R11+URZ+0x2a850], R0 ;  /* 0x02a850000b0075a7 */ /* 0x000066000802017f */
[----:B-1----:R-:W-:Y:S05]  /*13b10*/  @!P1 NANOSLEEP.SYNCS 0x989680 ;  /* 0x009896800000995d */ /* 0x002fea0003900000 */
[----:B------:R-:W1:Y:S02]  /*13b20*/  @!P1 SYNCS.PHASECHK.TRANS64 P1, [R11+URZ+0x2a850], R0 ;  /* 0x02a850000b0095a7 */ /* 0x000e64000802007f */
[----:B-1----:R-:W-:Y:S05]  /*13b30*/  @!P1 BRA `(.L_x_1038) ;  /* 0xfffffffc00ec9947 */ /* 0x002fea000383ffff */
[----:B------:R-:W-:Y:S05]  /*13b40*/  BRA `(.L_x_1037) ;  /* 0xffffff6c00f47947 */ /* 0x000fea000383ffff */
.L_x_1053:
[----:B-1----:R-:W-:-:S04]  /*13b50*/  IMAD.U32 R0, RZ, RZ, UR5 ;  /* 0x00000005ff007e24 */ /* 0x002fc8000f8e00ff */
[----:B------:R1:W2:Y:S03]  /*13b60*/  SYNCS.PHASECHK.TRANS64.TRYWAIT P1, [R0+URZ+0x2a850], R3 ;  /* 0x02a85003000075a7 */ /* 0x0002a6000802017f */
[----:B--2---:R-:W-:Y:S05]  /*13b70*/  @!P1 NANOSLEEP.SYNCS 0x989680 ;  /* 0x009896800000995d */ /* 0x004fea0003900000 */
[----:B------:R-:W2:Y:S02]  /*13b80*/  @!P1 SYNCS.PHASECHK.TRANS64 P1, [R0+URZ+0x2a850], R3 ;  /* 0x02a85003000095a7 */ /* 0x000ea4000802007f */
[----:B--2---:R-:W-:Y:S05]  /*13b90*/  @!P1 BRA `(.L_x_1053) ;  /* 0xfffffffc00ec9947 */ /* 0x004fea000383ffff */
[----:B------:R-:W-:Y:S05]  /*13ba0*/  BRA `(.L_x_1052) ;  /* 0xffffff9c007c7947 */ /* 0x000fea000383ffff */
.L_x_1071:
[----:B------:R-:W-:Y:S01]  /*13bb0*/  IMAD.MOV.U32 R13, RZ, RZ, R17 ;  /* 0x000000ffff0d7224 */ /* 0x000fe200078e0011 */
[----:B------:R-:W-:Y:S01]  /*13bc0*/  MOV R11, 0x1f ;  /* 0x0000001f000b7802 */ /* 0x000fe20000000f00 */
[----:B------:R-:W-:Y:S02]  /*13bd0*/  IMAD.MOV.U32 R12, RZ, RZ, RZ ;  /* 0x000000ffff0c7224 */ /* 0x000fe400078e00ff */
[----:B------:R-:W-:-:S07]  /*13be0*/  IMAD.MOV.U32 R15, RZ, RZ, -0x1 ;  /* 0xffffffffff0f7424 */ /* 0x000fce00078e00ff */
[----:B-----5:R-:W-:Y:S05]  /*13bf0*/  WARPSYNC.COLLECTIVE R15, `(.L_x_1112) ;  /* 0x000000000f087348 */ /* 0x020fea0003c00000 */
[----:B------:R0:W1:Y:S02]  /*13c00*/  SHFL.IDX P6, R14, R13, R12, R11 ;  /* 0x0000000c0d0e7389 */ /* 0x00006400000c000b */
[----:B01---5:R-:W-:Y:S01]  /*13c10*/  ENDCOLLECTIVE ;  /* 0x000000000000791b */ /* 0x023fe20003800000 */
.L_x_1112:
[----:B------:R-:W-:Y:S05]  /*13c20*/  BRA `(.L_x_1113) ;  /* 0xffffffd000007947 */ /* 0x000fea000383ffff */
.L_x_1073:
[----:B0-----:R-:W-:-:S04]  /*13c30*/  IMAD.U32 R3, RZ, RZ, UR46 ;  /* 0x0000002eff037e24 */ /* 0x001fc8000f8e00ff */
[----:B------:R0:W1:Y:S03]  /*13c40*/  SYNCS.PHASECHK.TRANS64.TRYWAIT P0, [R3+URZ+0x2a840], R2 ;  /* 0x02a84002030075a7 */ /* 0x000066000800017f */
[----:B-1----:R-:W-:Y:S05]  /*13c50*/  @!P0 NANOSLEEP.SYNCS 0x989680 ;  /* 0x009896800000895d */ /* 0x002fea0003900000 */
[----:B------:R-:W1:Y:S02]  /*13c60*/  @!P0 SYNCS.PHASECHK.TRANS64 P0, [R3+URZ+0x2a840], R2 ;  /* 0x02a84002030085a7 */ /* 0x000e64000800007f */
[----:B-1----:R-:W-:Y:S05]  /*13c70*/  @!P0 BRA `(.L_x_1073) ;  /* 0xfffffffc00ec8947 */ /* 0x002fea000383ffff */
[----:B------:R-:W-:Y:S05]  /*13c80*/  BRA `(.L_x_1114) ;  /* 0xffffffd000a07947 */ /* 0x000fea000383ffff */
.L_x_1074:
        /* <DEDUP_REMOVED lines=8> */
.L_x_1116:
[----:B------:R-:W-:Y:S05]  /*13d10*/  BSYNC B0 ;  /* 0x0000000000007941 */ /* 0x000fea0003800000 */
.L_x_1115:
[----:B------:R-:W-:Y:S01]  /*13d20*/  IMAD.MOV.U32 R13, RZ, RZ, R0 ;  /* 0x000000ffff0d7224 */ /* 0x000fe200078e0000 */
[----:B------:R-:W-:Y:S01]  /*13d30*/  @P0 LEA R9, R25, UR46, 0x1 ;  /* 0x0000002e19090c11 */ /* 0x000fe2000f8e08ff */
[----:B------:R-:W-:Y:S02]  /*13d40*/  IMAD.MOV.U32 R12, RZ, RZ, RZ ;  /* 0x000000ffff0c7224 */ /* 0x000fe400078e00ff */
[----:B------:R-:W-:Y:S02]  /*13d50*/  IMAD.MOV.U32 R11, RZ, RZ, 0x181f ;  /* 0x0000181fff0b7424 */ /* 0x000fe400078e00ff */
[----:B------:R-:W-:Y:S02]  /*13d60*/  IMAD.MOV.U32 R15, RZ, RZ, -0x1 ;  /* 0xffffffffff0f7424 */ /* 0x000fe400078e00ff */
[----:B------:R-:W-:-:S07]  /*13d70*/  IMAD.MOV.U32 R3, RZ, RZ, R14 ;  /* 0x000000ffff037224 */ /* 0x000fce00078e000e */
[----:B------:R-:W-:Y:S05]  /*13d80*/  WARPSYNC.COLLECTIVE R15, `(.L_x_1117) ;  /* 0x000000000f087348 */ /* 0x000fea0003c00000 */
[----:B------:R0:W1:Y:S02]  /*13d90*/  SHFL.IDX P6, R14, R13, R12, R11 ;  /* 0x0000000c0d0e7389 */ /* 0x00006400000c000b */
[----:B01----:R-:W-:Y:S01]  /*13da0*/  ENDCOLLECTIVE ;  /* 0x000000000000791b */ /* 0x003fe20003800000 */
.L_x_1117:
[----:B------:R-:W-:Y:S02]  /*13db0*/  IMAD.MOV.U32 R13, RZ, RZ, R7 ;  /* 0x000000ffff0d7224 */ /* 0x000fe400078e0007 */
[----:B------:R-:W-:Y:S02]  /*13dc0*/  IMAD.MOV.U32 R12, RZ, RZ, 0x1 ;  /* 0x00000001ff0c7424 */ /* 0x000fe400078e00ff */
[----:B------:R-:W-:-:S07]  /*13dd0*/  IMAD.MOV.U32 R2, RZ, RZ, R14 ;  /* 0x000000ffff027224 */ /* 0x000fce00078e000e */
[----:B------:R-:W-:Y:S05]  /*13de0*/  WARPSYNC.COLLECTIVE R15, `(.L_x_1118) ;  /* 0x000000000f087348 */ /* 0x000fea0003c00000 */
[----:B------:R0:W1:Y:S02]  /*13df0*/  SHFL.IDX P6, R14, R13, R12, R11 ;  /* 0x0000000c0d0e7389 */ /* 0x00006400000c000b */
[----:B01----:R-:W-:Y:S01]  /*13e00*/  ENDCOLLECTIVE ;  /* 0x000000000000791b */ /* 0x003fe20003800000 */
.L_x_1118:
        /* <DEDUP_REMOVED lines=13> */
.L_x_1119:
[----:B------:R-:W-:Y:S01]  /*13ee0*/  @P0 LEA R21, R25, UR46, 0x1 ;  /* 0x0000002e19150c11 */ /* 0x000fe2000f8e08ff */
[----:B------:R-:W-:Y:S02]  /*13ef0*/  IMAD.MOV.U32 R13, RZ, RZ, R7 ;  /* 0x000000ffff0d7224 */ /* 0x000fe400078e0007 */
[----:B------:R-:W-:Y:S02]  /*13f00*/  IMAD.MOV.U32 R12, RZ, RZ, 0x2 ;  /* 0x00000002ff0c7424 */ /* 0x000fe400078e00ff */
[----:B------:R-:W-:-:S07]  /*13f10*/  IMAD.MOV.U32 R4, RZ, RZ, R14 ;  /* 0x000000ffff047224 */ /* 0x000fce00078e000e */
[----:B------:R-:W-:Y:S05]  /*13f20*/  WARPSYNC.COLLECTIVE R15, `(.L_x_1120) ;  /* 0x000000000f087348 */ /* 0x000fea0003c00000 */
[----:B------:R0:W1:Y:S02]  /*13f30*/  SHFL.IDX P6, R14, R13, R12, R11 ;  /* 0x0000000c0d0e7389 */ /* 0x00006400000c000b */
[----:B01----:R-:W-:Y:S01]  /*13f40*/  ENDCOLLECTIVE ;  /* 0x000000000000791b */ /* 0x003fe20003800000 */
.L_x_1120:
        /* <DEDUP_REMOVED lines=8> */
[----:B------:R-:W-:Y:S01]  /*13fd0*/  ISETP.GE.AND P0, PT, R6, 0x21, PT ;  /* 0x000000210600780c */ /* 0x000fe20003f06270 */
[----:B------:R-:W-:-:S12]  /*13fe0*/  IMAD.MOV.U32 R8, RZ, RZ, R14 ;  /* 0x000000ffff087224 */ /* 0x000fd800078e000e */
[----:B0-----:R-:W-:Y:S05]  /*13ff0*/  WARPSYNC.COLLECTIVE R15, `(.L_x_1121) ;  /* 0x000000000f087348 */ /* 0x001fea0003c00000 */
[----:B------:R1:W2:Y:S02]  /*14000*/  SHFL.IDX P6, R14, R13, R12, R11 ;  /* 0x0000000c0d0e7389 */ /* 0x0002a400000c000b */
[----:B012---:R-:W-:Y:S01]  /*14010*/  ENDCOLLECTIVE ;  /* 0x000000000000791b */ /* 0x007fe20003800000 */
.L_x_1121:
[----:B------:R-:W-:Y:S01]  /*14020*/  IMAD.MOV.U32 R3, RZ, RZ, R8 ;  /* 0x000000ffff037224 */ /* 0x000fe200078e0008 */
[----:B------:R-:W-:Y:S01]  /*14030*/  @P0 LEA R35, R25, UR46, 0x1 ;  /* 0x0000002e19230c11 */ /* 0x000fe2000f8e08ff */
[----:B------:R-:W-:Y:S02]  /*14040*/  IMAD.MOV.U32 R13, RZ, RZ, R7 ;  /* 0x000000ffff0d7224 */ /* 0x000fe400078e0007 */
[----:B------:R-:W-:Y:S02]  /*14050*/  IMAD.MOV.U32 R12, RZ, RZ, 0x3 ;  /* 0x00000003ff0c7424 */ /* 0x000fe400078e00ff */
[----:B------:R-:W-:-:S07]  /*14060*/  IMAD.MOV.U32 R2, RZ, RZ, R14 ;  /* 0x000000ffff027224 */ /* 0x000fce00078e000e */
[----:B------:R-:W-:Y:S05]  /*14070*/  WARPSYNC.COLLECTIVE R15, `(.L_x_1122) ;  /* 0x000000000f087348 */ /* 0x000fea0003c00000 */
[----:B------:R0:W1:Y:S02]  /*14080*/  SHFL.IDX P6, R14, R13, R12, R11 ;  /* 0x0000000c0d0e7389 */ /* 0x00006400000c000b */
[----:B01----:R-:W-:Y:S01]  /*14090*/  ENDCOLLECTIVE ;  /* 0x000000000000791b */ /* 0x003fe20003800000 */
.L_x_1122:
        /* <DEDUP_REMOVED lines=13> */
.L_x_1123:
[----:B------:R-:W-:Y:S01]  /*14170*/  IMAD.MOV.U32 R5, RZ, RZ, R9 ;  /* 0x000000ffff057224 */ /* 0x000fe200078e0009 */
[----:B------:R-:W-:Y:S01]  /*14180*/  @P0 LEA R9, R25, UR46, 0x1 ;  /* 0x0000002e19090c11 */ /* 0x000fe2000f8e08ff */
[----:B------:R-:W-:Y:S01]  /*14190*/  IMAD.MOV.U32 R13, RZ, RZ, R7 ;  /* 0x000000ffff0d7224 */ /* 0x000fe200078e0007 */
[----:B------:R-:W-:Y:S01]  /*141a0*/  MOV R12, 0x4 ;  /* 0x00000004000c7802 */ /* 0x000fe20000000f00 */
[----:B------:R-:W-:-:S07]  /*141b0*/  IMAD.MOV.U32 R10, RZ, RZ, R14 ;  /* 0x000000ffff0a7224 */ /* 0x000fce00078e000e */
[----:B------:R-:W-:Y:S05]  /*141c0*/  WARPSYNC.COLLECTIVE R15, `(.L_x_1124) ;  /* 0x000000000f087348 */ /* 0x000fea0003c00000 */
[----:B------:R0:W1:Y:S02]  /*141d0*/  SHFL.IDX P6, R14, R13, R12, R11 ;  /* 0x0000000c0d0e7389 */ /* 0x00006400000c000b */
[----:B01----:R-:W-:Y:S01]  /*141e0*/  ENDCOLLECTIVE ;  /* 0x000000000000791b */ /* 0x003fe20003800000 */
.L_x_1124:
[----:B------:R-:W-:-:S04]  /*141f0*/  IMAD.MOV.U32 R4, RZ, RZ, R10 ;  /* 0x000000ffff047224 */ /* 0x000fc800078e000a */
[----:B------:R-:W-:-:S05]  /*14200*/  @P0 IMAD.WIDE.U32 R4, R30, 0x2, R4 ;  /* 0x000000021e040825 */ /* 0x000fca00078e0004 */
[----:B------:R-:W-:Y:S01]  /*14210*/  @!PT LDS RZ, [RZ] ;  /* 0x00000000fffff984 */ /* 0x000fe20000000800 */
[----:B------:R-:W-:Y:S01]  /*14220*/  @!PT LDS RZ, [RZ] ;  /* 0x00000000fffff984 */ /* 0x000fe20000000800 */
[----:B------:R-:W-:Y:S01]  /*14230*/  @!PT LDS RZ, [RZ] ;  /* 0x00000000fffff984 */ /* 0x000fe20000000800 */
[----:B------:R0:W-:Y:S01]  /*14240*/  @P0 LDGSTS.E.BYPASS.LTC128B.128 [R9+0x19c00], desc[UR56][R4.64], !P3 ;  /* 0x19c0000004090fae */ /* 0x0001e2000d901d78 */
[----:B------:R-:W-:-:S03]  /*14250*/  IMAD.MOV.U32 R13, RZ, RZ, R0 ;  /* 0x000000ffff0d7224 */ /* 0x000fc600078e0000 */
[----:B------:R0:W-:Y:S04]  /*14260*/  @P0 LDGSTS.E.BYPASS.LTC128B.128 [R9+0x1cc00], desc[UR56][R4.64+0x80], !P2 ;  /* 0x1cc0008004090fae */ /* 0x0001e8000d101d78 */
[----:B------:R0:W-:Y:S01]  /*14270*/  @P0 LDGSTS.E.BYPASS.LTC128B.128 [R9+0x1fc00], desc[UR56][R4.64+0x100], !P1 ;  /* 0x1fc0010004090fae */ /* 0x0001e2000c901d78 */
[----:B------:R-:W-:Y:S01]  /*14280*/  ISETP.GE.AND P0, PT, R6, 0x41, PT ;  /* 0x000000410600780c */ /* 0x000fe20003f06270 */
[----:B------:R-:W-:-:S12]  /*14290*/  IMAD.MOV.U32 R8, RZ, RZ, R14 ;  /* 0x000000ffff087224 */ /* 0x000fd800078e000e */
[----:B0-----:R-:W-:Y:S05]  /*142a0*/  WARPSYNC.COLLECTIVE R15, `(.L_x_1125) ;  /* 0x000000000f087348 */ /* 0x001fea0003c00000 */
[----:B------:R1:W2:Y:S02]  /*142b0*/  SHFL.IDX P6, R14, R13, R12, R11 ;  /* 0x0000000c0d0e7389 */ /* 0x0002a400000c000b */
[----:B012---:R-:W-:Y:S01]  /*142c0*/  ENDCOLLECTIVE ;  /* 0x000000000000791b */ /* 0x007fe20003800000 */
.L_x_1125:
        /* <DEDUP_REMOVED lines=8> */
.L_x_1126:
        /* <DEDUP_REMOVED lines=8> */
[----:B------:R-:W-:-:S07]  /*143d0*/  IMAD.MOV.U32 R7, RZ, RZ, R14 ;  /* 0x000000ffff077224 */ /* 0x000fce00078e000e */
[----:B0-----:R-:W-:Y:S05]  /*143e0*/  WARPSYNC.COLLECTIVE R15, `(.L_x_1127) ;  /* 0x000000000f087348 */ /* 0x001fea0003c00000 */
[----:B------:R1:W2:Y:S02]  /*143f0*/  SHFL.IDX P6, R14, R13, R12, R11 ;  /* 0x0000000c0d0e7389 */ /* 0x0002a400000c000b */
[----:B012---:R-:W-:Y:S01]  /*14400*/  ENDCOLLECTIVE ;  /* 0x000000000000791b */ /* 0x007fe20003800000 */
.L_x_1127:
[----:B------:R-:W-:Y:S05]  /*14410*/  BRA `(.L_x_1128) ;  /* 0xffffffd000007947 */ /* 0x000fea000383ffff */
.L_x_1077:
[----:B------:R-:W-:Y:S01]  /*14420*/  IMAD.MOV.U32 R13, RZ, RZ, R8 ;  /* 0x000000ffff0d7224 */ /* 0x000fe200078e0008 */
[----:B------:R-:W-:Y:S01]  /*14430*/  IADD3 R7, R36, UR40, RZ ;  /* 0x0000002824077c10 */ /* 0x000fe2000fffe0ff */
[----:B------:R-:W-:Y:S02]  /*14440*/  IMAD.MOV.U32 R12, RZ, RZ, RZ ;  /* 0x000000ffff0c7224 */ /* 0x000fe400078e00ff */
[----:B------:R-:W-:Y:S02]  /*14450*/  IMAD.MOV.U32 R11, RZ, RZ, 0x181f ;  /* 0x0000181fff0b7424 */ /* 0x000fe400078e00ff */
[----:B------:R-:W-:Y:S02]  /*14460*/  IMAD.MOV.U32 R15, RZ, RZ, -0x1 ;  /* 0xffffffffff0f7424 */ /* 0x000fe400078e00ff */
[----:B------:R-:W-:-:S07]  /*14470*/  VIADD R5, R7, 0x10 ;  /* 0x0000001007057836 */ /* 0x000fce0000000000 */
[----:B------:R-:W-:Y:S05]  /*14480*/  WARPSYNC.COLLECTIVE R15, `(.L_x_1129) ;  /* 0x000000000f087348 */ /* 0x000fea0003c00000 */
[----:B------:R0:W1:Y:S02]  /*14490*/  SHFL.IDX P6, R14, R13, R12, R11 ;  /* 0x0000000c0d0e7389 */ /* 0x00006400000c000b */
[----:B01----:R-:W-:Y:S01]  /*144a0*/  ENDCOLLECTIVE ;  /* 0x000000000000791b */ /* 0x003fe20003800000 */
.L_x_1129:
[----:B------:R-:W-:Y:S02]  /*144b0*/  IMAD.MOV.U32 R13, RZ, RZ, R0 ;  /* 0x000000ffff0d7224 */ /* 0x000fe400078e0000 */
[----:B------:R-:W-:-:S07]  /*144c0*/  IMAD.MOV.U32 R3, RZ, RZ, R14 ;  /* 0x000000ffff037224 */ /* 0x000fce00078e000e */
[----:B------:R-:W-:Y:S05]  /*144d0*/  WARPSYNC.COLLECTIVE R15, `(.L_x_1130) ;  /* 0x000000000f087348 */ /* 0x000fea0003c00000 */
[----:B------:R0:W1:Y:S02]  /*144e0*/  SHFL.IDX P6, R14, R13, R12, R11 ;  /* 0x0000000c0d0e7389 */ /* 0x00006400000c000b */
[----:B01----:R-:W-:Y:S01]  /*144f0*/  ENDCOLLECTIVE ;  /* 0x000000000000791b */ /* 0x003fe20003800000 */
.L_x_1130:
[----:B------:R-:W-:Y:S02]  /*14500*/  ULDC UR4, c[0x0][0x288] ;  /* 0x0000a20000047ab9 */ /* 0x000fe40000000800 */
[----:B------:R-:W-:-:S05]  /*14510*/  IMAD R6, R6, UR4, RZ ;  /* 0x0000000406067c24 */ /* 0x000fca000f8e02ff */
[----:B------:R-:W-:Y:S01]  /*14520*/  ISETP.GE.AND P1, PT, R7, R6, PT ;  /* 0x000000060700720c */ /* 0x000fe20003f26270 */
[----:B------:R-:W-:Y:S02]  /*14530*/  IMAD.MOV.U32 R13, RZ, RZ, R8 ;  /* 0x000000ffff0d7224 */ /* 0x000fe400078e0008 */
[----:B------:R-:W-:-:S10]  /*14540*/  IMAD.MOV.U32 R12, RZ, RZ, 0x1 ;  /* 0x00000001ff0c7424 */ /* 0x000fd400078e00ff */
[----:B------:R-:W-:Y:S01]  /*14550*/  @!P1 LEA R9, R25, UR46, 0x1 ;  /* 0x0000002e19099c11 */ /* 0x000fe2000f8e08ff */
[----:B------:R-:W-:-:S07]  /*14560*/  IMAD.MOV.U32 R2, RZ, RZ, R14 ;  /* 0x000000ffff027224 */ /* 0x000fce00078e000e */
[----:B------:R-:W-:Y:S05]  /*14570*/  WARPSYNC.COLLECTIVE R15, `(.L_x_1131) ;  /* 0x000000000f087348 */ /* 0x000fea0003c00000 */
[----:B------:R0:W1:Y:S02]  /*14580*/  SHFL.IDX P6, R14, R13, R12, R11 ;  /* 0x0000000c0d0e7389 */ /* 0x00006400000c000b */
[----:B01----:R-:W-:Y:S01]  /*14590*/  ENDCOLLECTIVE ;  /* 0x000000000000791b */ /* 0x003fe20003800000 */
.L_x_1131:
        /* <DEDUP_REMOVED lines=8> */
[----:B------:R-:W-:Y:S01]  /*14620*/  ISETP.GE.AND P1, PT, R5, R6, PT ;  /* 0x000000060500720c */ /* 0x000fe20003f26270 */
[----:B------:R-:W-:-:S12]  /*14630*/  IMAD.MOV.U32 R5, RZ, RZ, R14 ;  /* 0x000000ffff057224 */ /* 0x000fd800078e000e */
[----:B0-----:R-:W-:Y:S05]  /*14640*/  WARPSYNC.COLLECTIVE R15, `(.L_x_1132) ;  /* 0x000000000f087348 */ /* 0x001fea0003c00000 */
[----:B------:R1:W2:Y:S02]  /*14650*/  SHFL.IDX P6, R14, R13, R12, R11 ;  /* 0x0000000c0d0e7389 */ /* 0x0002a400000c000b */
[----:B012---:R-:W-:Y:S01]  /*14660*/  ENDCOLLECTIVE ;  /* 0x000000000000791b */ /* 0x007fe20003800000 */
.L_x_1132:
[----:B------:R-:W-:Y:S01]  /*14670*/  VIADD R3, R7, 0x20 ;  /* 0x0000002007037836 */ /* 0x000fe20000000000 */
[----:B------:R-:W-:Y:S01]  /*14680*/  @!P1 LEA R21, R25, UR46, 0x1 ;  /* 0x0000002e19159c11 */ /* 0x000fe2000f8e08ff */
[----:B------:R-:W-:Y:S02]  /*14690*/  IMAD.MOV.U32 R13, RZ, RZ, R8 ;  /* 0x000000ffff0d7224 */ /* 0x000fe400078e0008 */
[----:B------:R-:W-:Y:S02]  /*146a0*/  IMAD.MOV.U32 R12, RZ, RZ, 0x2 ;  /* 0x00000002ff0c7424 */ /* 0x000fe400078e00ff */
[----:B------:R-:W-:-:S07]  /*146b0*/  IMAD.MOV.U32 R4, RZ, RZ, R14 ;  /* 0x000000ffff047224 */ /* 0x000fce00078e000e */
[----:B------:R-:W-:Y:S05]  /*146c0*/  WARPSYNC.COLLECTIVE R15, `(.L_x_1133) ;  /* 0x000000000f087348 */ /* 0x000fea0003c00000 */
[----:B------:R0:W1:Y:S02]  /*146d0*/  SHFL.IDX P6, R14, R13, R12, R11 ;  /* 0x0000000c0d0e7389 */ /* 0x00006400000c000b */
[----:B01----:R-:W-:Y:S01]  /*146e0*/  ENDCOLLECTIVE ;  /* 0x000000000000791b */ /* 0x003fe20003800000 */
.L_x_1133:
        /* <DEDUP_REMOVED lines=13> */
.L_x_1134:
        /* <DEDUP_REMOVED lines=8> */
.L_x_1135:
        /* <DEDUP_REMOVED lines=13> */
.L_x_1136:
        /* <DEDUP_REMOVED lines=8> */
.L_x_1137:
        /* <DEDUP_REMOVED lines=13> */
.L_x_1138:
        /* <DEDUP_REMOVED lines=8> */
.L_x_1139:
        /* <DEDUP_REMOVED lines=13> */
.L_x_1140:
[----:B------:R-:W-:Y:S01]  /*14bb0*/  VIADD R3, R7, 0x60 ;  /* 0x0000006007037836 */ /* 0x000fe20000000000 */
[----:B------:R-:W-:Y:S02]  /*14bc0*/  @!P1 LEA R21, R25, UR46, 0x1 ;  /* 0x0000002e19159c11 */ /* 0x000fe4000f8e08ff */
[----:B------:R-:W-:Y:S01]  /*14bd0*/  MOV R13, R8 ;  /* 0x00000008000d7202 */ /* 0x000fe20000000f00 */
[----:B------:R-:W-:Y:S02]  /*14be0*/  IMAD.MOV.U32 R12, RZ, RZ, 0x6 ;  /* 0x00000006ff0c7424 */ /* 0x000fe400078e00ff */
[----:B------:R-:W-:-:S07]  /*14bf0*/  IMAD.MOV.U32 R4, RZ, RZ, R14 ;  /* 0x000000ffff047224 */ /* 0x000fce00078e000e */
[----:B------:R-:W-:Y:S05]  /*14c00*/  WARPSYNC.COLLECTIVE R15, `(.L_x_1141) ;  /* 0x000000000f087348 */ /* 0x000fea0003c00000 */
[----:B------:R0:W1:Y:S02]  /*14c10*/  SHFL.IDX P6, R14, R13, R12, R11 ;  /* 0x0000000c0d0e7389 */ /* 0x00006400000c000b */
[----:B01----:R-:W-:Y:S01]  /*14c20*/  ENDCOLLECTIVE ;  /* 0x000000000000791b */ /* 0x003fe20003800000 */
.L_x_1141:
        /* <DEDUP_REMOVED lines=13> */
.L_x_1142:
[----:B------:R-:W-:Y:S01]  /*14d00*/  @!P1 LEA R9, R25, UR46, 0x1 ;  /* 0x0000002e19099c11 */ /* 0x000fe2000f8e08ff */
[----:B------:R-:W-:Y:S02]  /*14d10*/  IMAD.MOV.U32 R13, RZ, RZ, R8 ;  /* 0x000000ffff0d7224 */ /* 0x000fe400078e0008 */
[----:B------:R-:W-:Y:S02]  /*14d20*/  IMAD.MOV.U32 R12, RZ, RZ, 0x7 ;  /* 0x00000007ff0c7424 */ /* 0x000fe400078e00ff */
[----:B------:R-:W-:-:S07]  /*14d30*/  IMAD.MOV.U32 R2, RZ, RZ, R14 ;  /* 0x000000ffff027224 */ /* 0x000fce00078e000e */
[----:B------:R-:W-:Y:S05]  /*14d40*/  WARPSYNC.COLLECTIVE R15, `(.L_x_1143) ;  /* 0x000000000f087348 */ /* 0x000fea0003c00000 */
[----:B------:R0:W1:Y:S02]  /*14d50*/  SHFL.IDX P6, R14, R13, R12, R11 ;  /* 0x0000000c0d0e7389 */ /* 0x00006400000c000b */
[----:B01----:R-:W-:Y:S01]  /*14d60*/  ENDCOLLECTIVE ;  /* 0x000000000000791b */ /* 0x003fe20003800000 */
.L_x_1143:
        /* <DEDUP_REMOVED lines=12> */
.L_x_1144:
[----:B------:R-:W-:Y:S05]  /*14e30*/  BRA `(.L_x_1145) ;  /* 0xffffffcc00ec7947 */ /* 0x000fea000383ffff */
.L_x_1080:
[----:B0-----:R-:W-:-:S04]  /*14e40*/  IMAD.U32 R3, RZ, RZ, UR46 ;  /* 0x0000002eff037e24 */ /* 0x001fc8000f8e00ff */
[----:B------:R0:W1:Y:S03]  /*14e50*/  SYNCS.PHASECHK.TRANS64.TRYWAIT P0, [R3+URZ+0x2a820], R0 ;  /* 0x02a82000030075a7 */ /* 0x000066000800017f */
[----:B-1----:R-:W-:Y:S05]  /*14e60*/  @!P0 NANOSLEEP.SYNCS 0x989680 ;  /* 0x009896800000895d */ /* 0x002fea0003900000 */
[----:B------:R-:W1:Y:S02]  /*14e70*/  @!P0 SYNCS.PHASECHK.TRANS64 P0, [R3+URZ+0x2a820], R0 ;  /* 0x02a82000030085a7 */ /* 0x000e64000800007f */
[----:B-1----:R-:W-:Y:S05]  /*14e80*/  @!P0 BRA `(.L_x_1080) ;  /* 0xfffffffc00ec8947 */ /* 0x002fea000383ffff */
[----:B------:R-:W-:Y:S05]  /*14e90*/  BRA `(.L_x_1146) ;  /* 0xffffffd000387947 */ /* 0x000fea000383ffff */
.L_x_1084:
[----:B0-----:R0:W1:Y:S02]  /*14ea0*/  SYNCS.PHASECHK.TRANS64.TRYWAIT P0, [R8+URZ+0x2a840], R3 ;  /* 0x02a84003080075a7 */ /* 0x001064000800017f */
[----:B-1----:R-:W-:Y:S05]  /*14eb0*/  @!P0 NANOSLEEP.SYNCS 0x989680 ;  /* 0x009896800000895d */ /* 0x002fea0003900000 */
[----:B------:R-:W1:Y:S02]  /*14ec0*/  @!P0 SYNCS.PHASECHK.TRANS64 P0, [R8+URZ+0x2a840], R3 ;  /* 0x02a84003080085a7 */ /* 0x000e64000800007f */
[----:B-1----:R-:W-:Y:S05]  /*14ed0*/  @!P0 BRA `(.L_x_1084) ;  /* 0xfffffffc00f08947 */ /* 0x002fea000383ffff */
[----:B------:R-:W-:Y:S05]  /*14ee0*/  BRA `(.L_x_1147) ;  /* 0xffffffd000fc7947 */ /* 0x000fea000383ffff */
.L_x_1085:
        /* <DEDUP_REMOVED lines=8> */
.L_x_1149:
[----:B------:R-:W-:Y:S05]  /*14f70*/  BSYNC B1 ;  /* 0x0000000000017941 */ /* 0x000fea0003800000 */
.L_x_1148:
[----:B------:R-:W-:Y:S01]  /*14f80*/  IMAD.MOV.U32 R13, RZ, RZ, R10 ;  /* 0x000000ffff0d7224 */ /* 0x000fe200078e000a */
[----:B------:R-:W-:Y:S01]  /*14f90*/  MOV R12, RZ ;  /* 0x000000ff000c7202 */ /* 0x000fe20000000f00 */
[----:B------:R-:W-:Y:S01]  /*14fa0*/  IMAD.MOV.U32 R11, RZ, RZ, 0x181f ;  /* 0x0000181fff0b7424 */ /* 0x000fe200078e00ff */
[----:B------:R-:W-:Y:S01]  /*14fb0*/  LEA R19, R19, UR46, 0x1 ;  /* 0x0000002e13137c11 */ /* 0x000fe2000f8e08ff */
[----:B------:R-:W-:Y:S02]  /*14fc0*/  IMAD.MOV.U32 R15, RZ, RZ, -0x1 ;  /* 0xffffffffff0f7424 */ /* 0x000fe400078e00ff */
[----:B------:R-:W-:-:S07]  /*14fd0*/  IMAD.MOV.U32 R3, RZ, RZ, R14 ;  /* 0x000000ffff037224 */ /* 0x000fce00078e000e */
[----:B------:R-:W-:Y:S05]  /*14fe0*/  WARPSYNC.COLLECTIVE R15, `(.L_x_1150) ;  /* 0x000000000f087348 */ /* 0x000fea0003c00000 */
[----:B------:R0:W1:Y:S02]  /*14ff0*/  SHFL.IDX P6, R14, R13, R12, R11 ;  /* 0x0000000c0d0e7389 */ /* 0x00006400000c000b */
[----:B01----:R-:W-:Y:S01]  /*15000*/  ENDCOLLECTIVE ;  /* 0x000000000000791b */ /* 0x003fe20003800000 */
.L_x_1150:
[----:B------:R-:W-:Y:S02]  /*15010*/  IMAD.MOV.U32 R13, RZ, RZ, R21 ;  /* 0x000000ffff0d7224 */ /* 0x000fe400078e0015 */
[----:B------:R-:W-:Y:S01]  /*15020*/  IMAD.MOV.U32 R12, RZ, RZ, 0x1 ;  /* 0x00000001ff0c7424 */ /* 0x000fe200078e00ff */
[----:B------:R-:W-:-:S13]  /*15030*/  IADD3 R2, P0, R14, R35, RZ ;  /* 0x000000230e027210 */ /* 0x000fda0007f1e0ff */
[----:B------:R-:W-:Y:S05]  /*15040*/  WARPSYNC.COLLECTIVE R15, `(.L_x_1151) ;  /* 0x000000000f087348 */ /* 0x000fea0003c00000 */
[----:B------:R0:W1:Y:S02]  /*15050*/  SHFL.IDX P6, R14, R13, R12, R11 ;  /* 0x0000000c0d0e7389 */ /* 0x00006400000c000b */
[----:B01----:R-:W-:Y:S01]  /*15060*/  ENDCOLLECTIVE ;  /* 0x000000000000791b */ /* 0x003fe20003800000 */
.L_x_1151:
        /* <DEDUP_REMOVED lines=8> */
[----:B------:R-:W-:-:S07]  /*150f0*/  IMAD.MOV.U32 R4, RZ, RZ, R14 ;  /* 0x000000ffff047224 */ /* 0x000fce00078e000e */
[----:B0-----:R-:W-:Y:S05]  /*15100*/  WARPSYNC.COLLECTIVE R15, `(.L_x_1152) ;  /* 0x000000000f087348 */ /* 0x001fea0003c00000 */
[----:B------:R1:W2:Y:S02]  /*15110*/  SHFL.IDX P6, R14, R13, R12, R11 ;  /* 0x0000000c0d0e7389 */ /* 0x0002a400000c000b */
[----:B012---:R-:W-:Y:S01]  /*15120*/  ENDCOLLECTIVE ;  /* 0x000000000000791b */ /* 0x007fe20003800000 */
.L_x_1152:
[----:B------:R-:W-:Y:S02]  /*15130*/  IMAD.MOV.U32 R13, RZ, RZ, R21 ;  /* 0x000000ffff0d7224 */ /* 0x000fe400078e0015 */
[----:B------:R-:W-:Y:S01]  /*15140*/  IMAD.MOV.U32 R12, RZ, RZ, 0x2 ;  /* 0x00000002ff0c7424 */ /* 0x000fe200078e00ff */
[----:B------:R-:W-:-:S13]  /*15150*/  IADD3 R2, P0, R14, R35, RZ ;  /* 0x000000230e027210 */ /* 0x000fda0007f1e0ff */
[----:B------:R-:W-:Y:S05]  /*15160*/  WARPSYNC.COLLECTIVE R15, `(.L_x_1153) ;  /* 0x000000000f087348 */ /* 0x000fea0003c00000 */
[----:B------:R0:W1:Y:S02]  /*15170*/  SHFL.IDX P6, R14, R13, R12, R11 ;  /* 0x0000000c0d0e7389 */ /* 0x00006400000c000b */
[----:B01----:R-:W-:Y:S01]  /*15180*/  ENDCOLLECTIVE ;  /* 0x000000000000791b */ /* 0x003fe20003800000 */
.L_x_1153:
        /* <DEDUP_REMOVED lines=12> */
.L_x_1154:
[----:B------:R-:W-:Y:S02]  /*15250*/  IMAD.MOV.U32 R13, RZ, RZ, R21 ;  /* 0x000000ffff0d7224 */ /* 0x000fe400078e0015 */
[----:B------:R-:W-:-:S05]  /*15260*/  IMAD.MOV.U32 R12, RZ, RZ, R14 ;  /* 0x000000ffff0c7224 */ /* 0x000fca00078e000e */
[----:B------:R-:W-:Y:S02]  /*15270*/  IADD3 R2, P0, R12, R35, RZ ;  /* 0x000000230c027210 */ /* 0x000fe40007f1e0ff */
[----:B------:R-:W-:-:S03]  /*15280*/  MOV R12, 0x3 ;  /* 0x00000003000c7802 */ /* 0x000fc60000000f00 */
[----:B------:R-:W-:-:S08]  /*15290*/  IMAD.X R3, RZ, RZ, R5, P0 ;  /* 0x000000ffff037224 */ /* 0x000fd000000e0605 */
[----:B------:R-:W-:Y:S05]  /*152a0*/  WARPSYNC.COLLECTIVE R15, `(.L_x_1155) ;  /* 0x000000000f087348 */ /* 0x000fea0003c00000 */
[----:B------:R0:W1:Y:S02]  /*152b0*/  SHFL.IDX P6, R14, R13, R12, R11 ;  /* 0x0000000c0d0e7389 */ /* 0x00006400000c000b */
[----:B01----:R-:W-:Y:S01]  /*152c0*/  ENDCOLLECTIVE ;  /* 0x000000000000791b */ /* 0x003fe20003800000 */
.L_x_1155:
[----:B------:R-:W-:Y:S01]  /*152d0*/  @!PT LDS RZ, [RZ] ;  /* 0x00000000fffff984 */ /* 0x000fe20000000800 */
[----:B------:R-:W-:Y:S01]  /*152e0*/  @!PT LDS RZ, [RZ] ;  /* 0x00000000fffff984 */ /* 0x000fe20000000800 */
[----:B------:R-:W-:Y:S01]  /*152f0*/  @!PT LDS RZ, [RZ] ;  /* 0x00000000fffff984 */ /* 0x000fe20000000800 */
[----:B------:R-:W-:Y:S04]  /*15300*/  LDGSTS.E.BYPASS.LTC128B.128 [R19+0x19400], desc[UR56][R2.64], !P3 ;  /* 0x1940000002137fae */ /* 0x000fe8000d901d78 */
[----:B------:R-:W-:Y:S04]  /*15310*/  LDGSTS.E.BYPASS.LTC128B.128 [R19+0x1c400], desc[UR56][R2.64+0x80], !P2 ;  /* 0x1c40008002137fae */ /* 0x000fe8000d101d78 */
[----:B------:R0:W-:Y:S01]  /*15320*/  LDGSTS.E.BYPASS.LTC128B.128 [R19+0x1f400], desc[UR56][R2.64+0x100], !P1 ;  /* 0x1f40010002137fae */ /* 0x0001e2000c901d78 */
[----:B------:R-:W-:Y:S02]  /*15330*/  IMAD.MOV.U32 R13, RZ, RZ, R10 ;  /* 0x000000ffff0d7224 */ /* 0x000fe400078e000a */
[----:B0-----:R-:W-:-:S07]  /*15340*/  IMAD.MOV.U32 R3, RZ, RZ, R14 ;  /* 0x000000ffff037224 */ /* 0x001fce00078e000e */
[----:B------:R-:W-:Y:S05]  /*15350*/  WARPSYNC.COLLECTIVE R15, `(.L_x_1156) ;  /* 0x000000000f087348 */ /* 0x000fea0003c00000 */
[----:B------:R0:W1:Y:S02]  /*15360*/  SHFL.IDX P6, R14, R13, R12, R11 ;  /* 0x0000000c0d0e7389 */ /* 0x00006400000c000b */
[----:B01----:R-:W-:Y:S01]  /*15370*/  ENDCOLLECTIVE ;  /* 0x000000000000791b */ /* 0x003fe20003800000 */
.L_x_1156:
[----:B------:R-:W-:Y:S02]  /*15380*/  IMAD.MOV.U32 R13, RZ, RZ, R21 ;  /* 0x000000ffff0d7224 */ /* 0x000fe400078e0015 */
[----:B------:R-:W-:Y:S01]  /*15390*/  IMAD.MOV.U32 R12, RZ, RZ, 0x4 ;  /* 0x00000004ff0c7424 */ /* 0x000fe200078e00ff */
[----:B------:R-:W-:-:S13]  /*153a0*/  IADD3 R2, P0, R14, R35, RZ ;  /* 0x000000230e027210 */ /* 0x000fda0007f1e0ff */
[----:B------:R-:W-:Y:S05]  /*153b0*/  WARPSYNC.COLLECTIVE R15, `(.L_x_1157) ;  /* 0x000000000f087348 */ /* 0x000fea0003c00000 */
[----:B------:R0:W1:Y:S02]  /*153c0*/  SHFL.IDX P6, R14, R13, R12, R11 ;  /* 0x0000000c0d0e7389 */ /* 0x00006400000c000b */
[----:B01----:R-:W-:Y:S01]  /*153d0*/  ENDCOLLECTIVE ;  /* 0x000000000000791b */ /* 0x003fe20003800000 */
.L_x_1157:
        /* <DEDUP_REMOVED lines=12> */
.L_x_1158:
[----:B------:R-:W-:Y:S02]  /*154a0*/  IMAD.MOV.U32 R13, RZ, RZ, R21 ;  /* 0x000000ffff0d7224 */ /* 0x000fe400078e0015 */
[----:B------:R-:W-:-:S05]  /*154b0*/  IMAD.MOV.U32 R12, RZ, RZ, R14 ;  /* 0x000000ffff0c7224 */ /* 0x000fca00078e000e */
[----:B------:R-:W-:Y:S01]  /*154c0*/  IADD3 R2, P0, R12, R35, RZ ;  /* 0x000000230c027210 */ /* 0x000fe20007f1e0ff */
[----:B------:R-:W-:-:S04]  /*154d0*/  IMAD.MOV.U32 R12, RZ, RZ, 0x5 ;  /* 0x00000005ff0c7424 */ /* 0x000fc800078e00ff */
[----:B------:R-:W-:-:S08]  /*154e0*/  IMAD.X R3, RZ, RZ, R4, P0 ;  /* 0x000000ffff037224 */ /* 0x000fd000000e0604 */
[----:B------:R-:W-:Y:S05]  /*154f0*/  WARPSYNC.COLLECTIVE R15, `(.L_x_1159) ;  /* 0x000000000f087348 */ /* 0x000fea0003c00000 */
[----:B------:R0:W1:Y:S02]  /*15500*/  SHFL.IDX P6, R14, R13, R12, R11 ;  /* 0x0000000c0d0e7389 */ /* 0x00006400000c000b */
[----:B01----:R-:W-:Y:S01]  /*15510*/  ENDCOLLECTIVE ;  /* 0x000000000000791b */ /* 0x003fe20003800000 */
.L_x_1159:
[----:B------:R-:W-:Y:S01]  /*15520*/  @!PT LDS RZ, [RZ] ;  /* 0x00000000fffff984 */ /* 0x000fe20000000800 */
[----:B------:R-:W-:Y:S01]  /*15530*/  @!PT LDS RZ, [RZ] ;  /* 0x00000000fffff984 */ /* 0x000fe20000000800 */
[----:B------:R-:W-:Y:S01]  /*15540*/  @!PT LDS RZ, [RZ] ;  /* 0x00000000fffff984 */ /* 0x000fe20000000800 */
[----:B------:R0:W-:Y:S04]  /*15550*/  LDGSTS.E.BYPASS.LTC128B.128 [R19+0x1a400], desc[UR56][R2.64], !P3 ;  /* 0x1a40000002137fae */ /* 0x0001e8000d901d78 */
[----:B------:R0:W-:Y:S04]  /*15560*/  LDGSTS.E.BYPASS.LTC128B.128 [R19+0x1d400], desc[UR56][R2.64+0x80], !P2 ;  /* 0x1d40008002137fae */ /* 0x0001e8000d101d78 */
[----:B------:R0:W-:Y:S01]  /*15570*/  LDGSTS.E.BYPASS.LTC128B.128 [R19+0x20400], desc[UR56][R2.64+0x100], !P1 ;  /* 0x2040010002137fae */ /* 0x0001e2000c901d78 */
[----:B------:R-:W-:Y:S02]  /*15580*/  IMAD.MOV.U32 R13, RZ, RZ, R10 ;  /* 0x000000ffff0d7224 */ /* 0x000fe400078e000a */
[----:B------:R-:W-:-:S07]  /*15590*/  IMAD.MOV.U32 R21, RZ, RZ, R14 ;  /* 0x000000ffff157224 */ /* 0x000fce00078e000e */
[----:B0-----:R-:W-:Y:S05]  /*155a0*/  WARPSYNC.COLLECTIVE R15, `(.L_x_1160) ;  /* 0x000000000f087348 */ /* 0x001fea0003c00000 */
[----:B------:R1:W2:Y:S02]  /*155b0*/  SHFL.IDX P6, R14, R13, R12, R11 ;  /* 0x0000000c0d0e7389 */ /* 0x0002a400000c000b */
[----:B012---:R-:W-:Y:S01]  /*155c0*/  ENDCOLLECTIVE ;  /* 0x000000000000791b */ /* 0x007fe20003800000 */
.L_x_1160:
[----:B------:R-:W-:Y:S05]  /*155d0*/  BRA `(.L_x_1161) ;  /* 0xffffffd000587947 */ /* 0x000fea000383ffff */
.L_x_1090:
[----:B0-----:R0:W2:Y:S02]  /*155e0*/  SYNCS.PHASECHK.TRANS64.TRYWAIT P0, [R4+URZ+0x2a860], R3 ;  /* 0x02a86003040075a7 */ /* 0x0010a4000800017f */
[----:B--2---:R-:W-:Y:S05]  /*155f0*/  @!P0 NANOSLEEP.SYNCS 0x989680 ;  /* 0x009896800000895d */ /* 0x004fea0003900000 */
[----:B------:R-:W2:Y:S02]  /*15600*/  @!P0 SYNCS.PHASECHK.TRANS64 P0, [R4+URZ+0x2a860], R3 ;  /* 0x02a86003040085a7 */ /* 0x000ea4000800007f */
[----:B--2---:R-:W-:Y:S05]  /*15610*/  @!P0 BRA `(.L_x_1090) ;  /* 0xfffffffc00f08947 */ /* 0x004fea000383ffff */
[----:B------:R-:W-:Y:S05]  /*15620*/  BRA `(.L_x_1162) ;  /* 0xffffffd000b47947 */ /* 0x000fea000383ffff */
.L_x_1091:
[----:B------:R-:W-:Y:S01]  /*15630*/  BSSY B1, `(.L_x_1163) ;  /* 0x0000008000017945 */ /* 0x000fe20003800000 */
[----:B------:R-:W-:Y:S01]  /*15640*/  IMAD.MOV.U32 R13, RZ, RZ, R17 ;  /* 0x000000ffff0d7224 */ /* 0x000fe200078e0011 */
[----:B------:R-:W-:Y:S01]  /*15650*/  MOV R11, 0x181f ;  /* 0x0000181f000b7802 */ /* 0x000fe20000000f00 */
[----:B------:R-:W-:Y:S02]  /*15660*/  IMAD.MOV.U32 R12, RZ, RZ, RZ ;  /* 0x000000ffff0c7224 */ /* 0x000fe400078e00ff */
[----:B------:R-:W-:-:S07]  /*15670*/  IMAD.MOV.U32 R15, RZ, RZ, -0x1 ;  /* 0xffffffffff0f7424 */ /* 0x000fce00078e00ff */
[----:B01----:R-:W-:Y:S05]  /*15680*/  WARPSYNC.COLLECTIVE R15, `(.L_x_1164) ;  /* 0x000000000f087348 */ /* 0x003fea0003c00000 */
[----:B------:R2:W3:Y:S02]  /*15690*/  SHFL.IDX P6, R14, R13, R12, R11 ;  /* 0x0000000c0d0e7389 */ /* 0x0004e400000c000b */
[----:B0123--:R-:W-:Y:S01]  /*156a0*/  ENDCOLLECTIVE ;  /* 0x000000000000791b */ /* 0x00ffe20003800000 */
.L_x_1164:
[----:B------:R-:W-:Y:S05]  /*156b0*/  BSYNC B1 ;  /* 0x0000000000017941 */ /* 0x000fea0003800000 */
.L_x_1163:
[----:B------:R-:W-:Y:S01]  /*156c0*/  IMAD.MOV.U32 R13, RZ, RZ, R16 ;  /* 0x000000ffff0d7224 */ /* 0x000fe200078e0010 */
[----:B------:R-:W-:Y:S01]  /*156d0*/  LEA R5, R5, UR46, 0x1 ;  /* 0x0000002e05057c11 */ /* 0x000fe2000f8e08ff */
[----:B------:R-:W-:Y:S02]  /*156e0*/  IMAD.MOV.U32 R12, RZ, RZ, RZ ;  /* 0x000000ffff0c7224 */ /* 0x000fe400078e00ff */
[----:B------:R-:W-:Y:S02]  /*156f0*/  IMAD.MOV.U32 R11, RZ, RZ, 0x181f ;  /* 0x0000181fff0b7424 */ /* 0x000fe400078e00ff */
[----:B------:R-:W-:Y:S02]  /*15700*/  IMAD.MOV.U32 R15, RZ, RZ, -0x1 ;  /* 0xffffffffff0f7424 */ /* 0x000fe400078e00ff */
[----:B------:R-:W-:-:S07]  /*15710*/  IMAD.MOV.U32 R3, RZ, RZ, R14 ;  /* 0x000000ffff037224 */ /* 0x000fce00078e000e */
[----:B------:R-:W-:Y:S05]  /*15720*/  WARPSYNC.COLLECTIVE R15, `(.L_x_1165) ;  /* 0x000000000f087348 */ /* 0x000fea0003c00000 */
[----:B------:R0:W1:Y:S02]  /*15730*/  SHFL.IDX P6, R14, R13, R12, R11 ;  /* 0x0000000c0d0e7389 */ /* 0x00006400000c000b */
[----:B01----:R-:W-:Y:S01]  /*15740*/  ENDCOLLECTIVE ;  /* 0x000000000000791b */ /* 0x003fe20003800000 */
.L_x_1165:
[----:B------:R-:W-:Y:S02]  /*15750*/  IMAD.MOV.U32 R13, RZ, RZ, R17 ;  /* 0x000000ffff0d7224 */ /* 0x000fe400078e0011 */
[----:B------:R-:W-:Y:S01]  /*15760*/  IMAD.MOV.U32 R12, RZ, RZ, 0x1 ;  /* 0x00000001ff0c7424 */ /* 0x000fe200078e00ff */
[----:B------:R-:W-:-:S13]  /*15770*/  IADD3 R2, P1, R14, R35, RZ ;  /* 0x000000230e027210 */ /* 0x000fda0007f3e0ff */
[----:B------:R-:W-:Y:S05]  /*15780*/  WARPSYNC.COLLECTIVE R15, `(.L_x_1166) ;  /* 0x000000000f087348 */ /* 0x000fea0003c00000 */
[----:B------:R0:W1:Y:S02]  /*15790*/  SHFL.IDX P6, R14, R13, R12, R11 ;  /* 0x0000000c0d0e7389 */ /* 0x00006400000c000b */
[----:B01----:R-:W-:Y:S01]  /*157a0*/  ENDCOLLECTIVE ;  /* 0x000000000000791b */ /* 0x003fe20003800000 */
.L_x_1166:
        /* <DEDUP_REMOVED lines=13> */
.L_x_1167:
[----:B------:R-:W-:Y:S01]  /*15880*/  @!PT LDS RZ, [RZ] ;  /* 0x00000000fffff984 */ /* 0x000fe20000000800 */
[----:B------:R-:W-:Y:S01]  /*15890*/  @!PT LDS RZ, [RZ] ;  /* 0x00000000fffff984 */ /* 0x000fe20000000800 */
[----:B------:R-:W-:Y:S01]  /*158a0*/  @!PT LDS RZ, [RZ] ;  /* 0x00000000fffff984 */ /* 0x000fe20000000800 */
[----:B------:R0:W-:Y:S01]  /*158b0*/  LDGSTS.E.BYPASS.LTC128B.128 [R5+0x3400], desc[UR56][R2.64+0x80], !P2 ;  /* 0x0340008002057fae */ /* 0x0001e2000d101d78 */
[----:B------:R-:W-:Y:S02]  /*158c0*/  IMAD.MOV.U32 R13, RZ, RZ, R17 ;  /* 0x000000ffff0d7224 */ /* 0x000fe400078e0011 */
[----:B------:R-:W-:Y:S01]  /*158d0*/  IMAD.MOV.U32 R12, RZ, RZ, 0x2 ;  /* 0x00000002ff0c7424 */ /* 0x000fe200078e00ff */
[----:B0-----:R-:W-:-:S13]  /*158e0*/  IADD3 R2, P2, R14, R35, RZ ;  /* 0x000000230e027210 */ /* 0x001fda0007f5e0ff */
[----:B------:R-:W-:Y:S05]  /*158f0*/  WARPSYNC.COLLECTIVE R15, `(.L_x_1168) ;  /* 0x000000000f087348 */ /* 0x000fea0003c00000 */
[----:B------:R0:W1:Y:S02]  /*15900*/  SHFL.IDX P6, R14, R13, R12, R11 ;  /* 0x0000000c0d0e7389 */ /* 0x00006400000c000b */
[----:B01----:R-:W-:Y:S01]  /*15910*/  ENDCOLLECTIVE ;  /* 0x000000000000791b */ /* 0x003fe20003800000 */
.L_x_1168:
[----:B------:R-:W-:Y:S01]  /*15920*/  IMAD.X R3, RZ, RZ, R8, P2 ;  /* 0x000000ffff037224 */ /* 0x000fe200010e0608 */
        /* <DEDUP_REMOVED lines=11> */
.L_x_1169:
        /* <DEDUP_REMOVED lines=10> */
.L_x_1170:
[----:B------:R-:W-:Y:S01]  /*15a80*/  IMAD.X R3, RZ, RZ, R8, P2 ;  /* 0x000000ffff037224 */ /* 0x000fe200010e0608 */
        /* <DEDUP_REMOVED lines=11> */
.L_x_1171:
        /* <DEDUP_REMOVED lines=10> */
.L_x_1172:
        /* <DEDUP_REMOVED lines=12> */
.L_x_1173:
        /* <DEDUP_REMOVED lines=10> */
.L_x_1174:
        /* <DEDUP_REMOVED lines=12> */
.L_x_1175:
[----:B------:R-:W-:Y:S01]  /*15e00*/  @!PT LDS RZ, [RZ] ;  /* 0x00000000fffff984 */ /* 0x000fe20000000800 */
[----:B------:R-:W-:Y:S01]  /*15e10*/  @!PT LDS RZ, [RZ] ;  /* 0x00000000fffff984 */ /* 0x000fe20000000800 */
[----:B------:R-:W-:Y:S01]  /*15e20*/  @!PT LDS RZ, [RZ] ;  /* 0x00000000fffff984 */ /* 0x000fe20000000800 */
[----:B------:R0:W-:Y:S01]  /*15e30*/  LDGSTS.E.BYPASS.LTC128B.128 [R5+0x5400], desc[UR56][R2.64+0x80], !P2 ;  /* 0x0540008002057fae */ /* 0x0001e2000d101d78 */
[----:B------:R-:W-:Y:S05]  /*15e40*/  BRA `(.L_x_1176) ;  /* 0xffffffcc00707947 */ /* 0x000fea000383ffff */
.L_x_1097:
[----:B0-----:R0:W1:Y:S02]  /*15e50*/  SYNCS.PHASECHK.TRANS64.TRYWAIT P0, [R0+URZ+0x2a860], R3 ;  /* 0x02a86003000075a7 */ /* 0x001064000800017f */
[----:B-1----:R-:W-:Y:S05]  /*15e60*/  @!P0 NANOSLEEP.SYNCS 0x989680 ;  /* 0x009896800000895d */ /* 0x002fea0003900000 */
[----:B------:R-:W1:Y:S02]  /*15e70*/  @!P0 SYNCS.PHASECHK.TRANS64 P0, [R0+URZ+0x2a860], R3 ;  /* 0x02a86003000085a7 */ /* 0x000e64000800007f */
[----:B-1----:R-:W-:Y:S05]  /*15e80*/  @!P0 BRA `(.L_x_1097) ;  /* 0xfffffffc00f08947 */ /* 0x002fea000383ffff */
[----:B------:R-:W-:Y:S05]  /*15e90*/  BRA `(.L_x_1177) ;  /* 0xffffffd000587947 */ /* 0x000fea000383ffff */
.L_x_1098:
[----:B------:R-:W-:Y:S01]  /*15ea0*/  BSSY B0, `(.L_x_1178) ;  /* 0x0000008000007945 */ /* 0x000fe20003800000 */
[----:B------:R-:W-:Y:S01]  /*15eb0*/  MOV R13, R17 ;  /* 0x00000011000d7202 */ /* 0x000fe20000000f00 */
[----:B------:R-:W-:Y:S02]  /*15ec0*/  IMAD.MOV.U32 R12, RZ, RZ, RZ ;  /* 0x000000ffff0c7224 */ /* 0x000fe400078e00ff */
[----:B------:R-:W-:Y:S02]  /*15ed0*/  IMAD.MOV.U32 R11, RZ, RZ, 0x181f ;  /* 0x0000181fff0b7424 */ /* 0x000fe400078e00ff */
[----:B------:R-:W-:-:S07]  /*15ee0*/  IMAD.MOV.U32 R15, RZ, RZ, -0x1 ;  /* 0xffffffffff0f7424 */ /* 0x000fce00078e00ff */
[----:B0-----:R-:W-:Y:S05]  /*15ef0*/  WARPSYNC.COLLECTIVE R15, `(.L_x_1179) ;  /* 0x000000000f087348 */ /* 0x001fea0003c00000 */
[----:B------:R1:W2:Y:S02]  /*15f00*/  SHFL.IDX P6, R14, R13, R12, R11 ;  /* 0x0000000c0d0e7389 */ /* 0x0002a400000c000b */
[----:B012---:R-:W-:Y:S01]  /*15f10*/  ENDCOLLECTIVE ;  /* 0x000000000000791b */ /* 0x007fe20003800000 */
.L_x_1179:
[----:B------:R-:W-:Y:S05]  /*15f20*/  BSYNC B0 ;  /* 0x0000000000007941 */ /* 0x000fea0003800000 */
.L_x_1178:
[----:B------:R-:W-:Y:S01]  /*15f30*/  IMAD.MOV.U32 R13, RZ, RZ, R16 ;  /* 0x000000ffff0d7224 */ /* 0x000fe200078e0010 */
[C---:B------:R-:W-:Y:S01]  /*15f40*/  LOP3.LUT R4, R29.reuse, 0x1, RZ, 0xc0, !PT ;  /* 0x000000011d047812 */ /* 0x040fe200078ec0ff */
[----:B------:R-:W-:Y:S01]  /*15f50*/  IMAD.MOV.U32 R12, RZ, RZ, RZ ;  /* 0x000000ffff0c7224 */ /* 0x000fe200078e00ff */
[----:B------:R-:W-:Y:S01]  /*15f60*/  LOP3.LUT P0, RZ, R29, 0x2, RZ, 0xc0, !PT ;  /* 0x000000021dff7812 */ /* 0x000fe2000780c0ff */
[----:B------:R-:W-:Y:S01]  /*15f70*/  IMAD.MOV.U32 R11, RZ, RZ, 0x181f ;  /* 0x0000181fff0b7424 */ /* 0x000fe200078e00ff */
[----:B------:R-:W-:Y:S01]  /*15f80*/  ISETP.NE.U32.AND P1, PT, R4, 0x1, PT ;  /* 0x000000010400780c */ /* 0x000fe20003f25070 */
[----:B------:R-:W-:Y:S01]  /*15f90*/  IMAD.MOV.U32 R15, RZ, RZ, -0x1 ;  /* 0xffffffffff0f7424 */ /* 0x000fe200078e00ff */
[C---:B------:R-:W-:Y:S01]  /*15fa0*/  ISETP.LT.OR P3, PT, R5.reuse, 0x1, !P0 ;  /* 0x000000010500780c */ /* 0x040fe20004761670 */
[----:B------:R-:W-:Y:S01]  /*15fb0*/  IMAD.MOV.U32 R3, RZ, RZ, R14 ;  /* 0x000000ffff037224 */ /* 0x000fe200078e000e */
[----:B------:R-:W-:-:S13]  /*15fc0*/  ISETP.LT.OR P2, PT, R5, 0x1, P1 ;  /* 0x000000010500780c */ /* 0x000fda0000f41670 */
[----:B------:R-:W-:Y:S05]  /*15fd0*/  WARPSYNC.COLLECTIVE R15, `(.L_x_1180) ;  /* 0x000000000f087348 */ /* 0x000fea0003c00000 */
[----:B------:R0:W1:Y:S02]  /*15fe0*/  SHFL.IDX P6, R14, R13, R12, R11 ;  /* 0x0000000c0d0e7389 */ /* 0x00006400000c000b */
[----:B01----:R-:W-:Y:S01]  /*15ff0*/  ENDCOLLECTIVE ;  /* 0x000000000000791b */ /* 0x003fe20003800000 */
.L_x_1180:
[----:B------:R-:W-:Y:S01]  /*16000*/  LEA R4, R25, UR46, 0x1 ;  /* 0x0000002e19047c11 */ /* 0x000fe2000f8e08ff */
[----:B------:R-:W-:Y:S02]  /*16010*/  IMAD.MOV.U32 R13, RZ, RZ, R17 ;  /* 0x000000ffff0d7224 */ /* 0x000fe400078e0011 */
[----:B------:R-:W-:Y:S02]  /*16020*/  IMAD.MOV.U32 R12, RZ, RZ, 0x1 ;  /* 0x00000001ff0c7424 */ /* 0x000fe400078e00ff */
[----:B------:R-:W-:-:S07]  /*16030*/  IMAD.MOV.U32 R2, RZ, RZ, R14 ;  /* 0x000000ffff027224 */ /* 0x000fce00078e000e */
[----:B------:R-:W-:Y:S05]  /*16040*/  WARPSYNC.COLLECTIVE R15, `(.L_x_1181) ;  /* 0x000000000f087348 */ /* 0x000fea0003c00000 */
[----:B------:R0:W1:Y:S02]  /*16050*/  SHFL.IDX P6, R14, R13, R12, R11 ;  /* 0x0000000c0d0e7389 */ /* 0x00006400000c000b */
[----:B01----:R-:W-:Y:S01]  /*16060*/  ENDCOLLECTIVE ;  /* 0x000000000000791b */ /* 0x003fe20003800000 */
.L_x_1181:
        /* <DEDUP_REMOVED lines=13> */
.L_x_1182:
[----:B------:R-:W-:Y:S01]  /*16140*/  IMAD.MOV.U32 R3, RZ, RZ, R6 ;  /* 0x000000ffff037224 */ /* 0x000fe200078e0006 */
[----:B------:R-:W-:Y:S01]  /*16150*/  MOV R13, R17 ;  /* 0x00000011000d7202 */ /* 0x000fe20000000f00 */
[----:B------:R-:W-:Y:S02]  /*16160*/  IMAD.MOV.U32 R12, RZ, RZ, 0x2 ;  /* 0x00000002ff0c7424 */ /* 0x000fe400078e00ff */
[----:B------:R-:W-:-:S07]  /*16170*/  IMAD.MOV.U32 R2, RZ, RZ, R14 ;  /* 0x000000ffff027224 */ /* 0x000fce00078e000e */
[----:B------:R-:W-:Y:S05]  /*16180*/  WARPSYNC.COLLECTIVE R15, `(.L_x_1183) ;  /* 0x000000000f087348 */ /* 0x000fea0003c00000 */
[----:B------:R0:W1:Y:S02]  /*16190*/  SHFL.IDX P6, R14, R13, R12, R11 ;  /* 0x0000000c0d0e7389 */ /* 0x00006400000c000b */
[----:B01----:R-:W-:Y:S01]  /*161a0*/  ENDCOLLECTIVE ;  /* 0x000000000000791b */ /* 0x003fe20003800000 */
.L_x_1183:
        /* <DEDUP_REMOVED lines=13> */
.L_x_1184:
[----:B------:R-:W-:Y:S02]  /*16280*/  IMAD.MOV.U32 R3, RZ, RZ, R10 ;  /* 0x000000ffff037224 */ /* 0x000fe400078e000a */
[----:B------:R-:W-:Y:S02]  /*16290*/  IMAD.MOV.U32 R13, RZ, RZ, R17 ;  /* 0x000000ffff0d7224 */ /* 0x000fe400078e0011 */
[----:B------:R-:W-:Y:S02]  /*162a0*/  IMAD.MOV.U32 R12, RZ, RZ, 0x3 ;  /* 0x00000003ff0c7424 */ /* 0x000fe400078e00ff */
[----:B------:R-:W-:-:S07]  /*162b0*/  IMAD.MOV.U32 R19, RZ, RZ, R14 ;  /* 0x000000ffff137224 */ /* 0x000fce00078e000e */
[----:B------:R-:W-:Y:S05]  /*162c0*/  WARPSYNC.COLLECTIVE R15, `(.L_x_1185) ;  /* 0x000000000f087348 */ /* 0x000fea0003c00000 */
[----:B------:R0:W1:Y:S02]  /*162d0*/  SHFL.IDX P6, R14, R13, R12, R11 ;  /* 0x0000000c0d0e7389 */ /* 0x00006400000c000b */
[----:B01----:R-:W-:Y:S01]  /*162e0*/  ENDCOLLECTIVE ;  /* 0x000000000000791b */ /* 0x003fe20003800000 */
.L_x_1185:
[----:B------:R-:W-:-:S04]  /*162f0*/  IMAD.MOV.U32 R2, RZ, RZ, R19 ;  /* 0x000000ffff027224 */ /* 0x000fc800078e0013 */
[----:B------:R-:W-:-:S05]  /*16300*/  IMAD.WIDE.U32 R2, R30, 0x2, R2 ;  /* 0x000000021e027825 */ /* 0x000fca00078e0002 */
[----:B------:R-:W-:Y:S01]  /*16310*/  @!PT LDS RZ, [RZ] ;  /* 0x00000000fffff984 */ /* 0x000fe20000000800 */
[----:B------:R-:W-:Y:S01]  /*16320*/  @!PT LDS RZ, [RZ] ;  /* 0x00000000fffff984 */ /* 0x000fe20000000800 */
[----:B------:R-:W-:Y:S01]  /*16330*/  @!PT LDS RZ, [RZ] ;  /* 0x00000000fffff984 */ /* 0x000fe20000000800 */
[----:B------:R0:W-:Y:S01]  /*16340*/  LDGSTS.E.BYPASS.LTC128B.128 [R4+0x1400], desc[UR56][R2.64], !P2 ;  /* 0x0140000002047fae */ /* 0x0001e2000d101d78 */
[C---:B------:R-:W-:Y:S01]  /*16350*/  ISETP.LT.OR P2, PT, R5.reuse, 0x31, P1 ;  /* 0x000000310500780c */ /* 0x040fe20000f41670 */
[----:B------:R-:W-:Y:S02]  /*16360*/  IMAD.MOV.U32 R13, RZ, RZ, R16 ;  /* 0x000000ffff0d7224 */ /* 0x000fe400078e0010 */
[----:B------:R0:W-:Y:S01]  /*16370*/  LDGSTS.E.BYPASS.LTC128B.128 [R4+0x4400], desc[UR56][R2.64+0x80], !P3 ;  /* 0x0440008002047fae */ /* 0x0001e2000d901d78 */
[----:B------:R-:W-:Y:S01]  /*16380*/  ISETP.LT.OR P3, PT, R5, 0x31, !P0 ;  /* 0x000000310500780c */ /* 0x000fe20004761670 */
[----:B------:R-:W-:-:S12]  /*16390*/  IMAD.MOV.U32 R9, RZ, RZ, R14 ;  /* 0x000000ffff097224 */ /* 0x000fd800078e000e */
[----:B0-----:R-:W-:Y:S05]  /*163a0*/  WARPSYNC.COLLECTIVE R15, `(.L_x_1186) ;  /* 0x000000000f087348 */ /* 0x001fea0003c00000 */
[----:B------:R1:W2:Y:S02]  /*163b0*/  SHFL.IDX P6, R14, R13, R12, R11 ;  /* 0x0000000c0d0e7389 */ /* 0x0002a400000c000b */
[----:B012---:R-:W-:Y:S01]  /*163c0*/  ENDCOLLECTIVE ;  /* 0x000000000000791b */ /* 0x007fe20003800000 */
.L_x_1186:
[----:B------:R-:W-:Y:S02]  /*163d0*/  IMAD.MOV.U32 R3, RZ, RZ, R9 ;  /* 0x000000ffff037224 */ /* 0x000fe400078e0009 */
[----:B------:R-:W-:Y:S02]  /*163e0*/  IMAD.MOV.U32 R13, RZ, RZ, R17 ;  /* 0x000000ffff0d7224 */ /* 0x000fe400078e0011 */
[----:B------:R-:W-:Y:S02]  /*163f0*/  IMAD.MOV.U32 R12, RZ, RZ, 0x4 ;  /* 0x00000004ff0c7424 */ /* 0x000fe400078e00ff */
[----:B------:R-:W-:-:S07]  /*16400*/  IMAD.MOV.U32 R20, RZ, RZ, R14 ;  /* 0x000000ffff147224 */ /* 0x000fce00078e000e */
[----:B------:R-:W-:Y:S05]  /*16410*/  WARPSYNC.COLLECTIVE R15, `(.L_x_1187) ;  /* 0x000000000f087348 */ /* 0x000fea0003c00000 */
[----:B------:R0:W1:Y:S02]  /*16420*/  SHFL.IDX P6, R14, R13, R12, R11 ;  /* 0x0000000c0d0e7389 */ /* 0x00006400000c000b */
[----:B01----:R-:W-:Y:S01]  /*16430*/  ENDCOLLECTIVE ;  /* 0x000000000000791b */ /* 0x003fe20003800000 */
.L_x_1187:
        /* <DEDUP_REMOVED lines=9> */
[----:B------:R-:W-:Y:S02]  /*164d0*/  ISETP.LT.OR P3, PT, R5, 0x41, !P0 ;  /* 0x000000410500780c */ /* 0x000fe40004761670 */
[----:B------:R-:W-:-:S11]  /*164e0*/  MOV R8, R14 ;  /* 0x0000000e00087202 */ /* 0x000fd60000000f00 */
[----:B0-----:R-:W-:Y:S05]  /*164f0*/  WARPSYNC.COLLECTIVE R15, `(.L_x_1188) ;  /* 0x000000000f087348 */ /* 0x001fea0003c00000 */
[----:B------:R1:W2:Y:S02]  /*16500*/  SHFL.IDX P6, R14, R13, R12, R11 ;  /* 0x0000000c0d0e7389 */ /* 0x0002a400000c000b */
[----:B012---:R-:W-:Y:S01]  /*16510*/  ENDCOLLECTIVE ;  /* 0x000000000000791b */ /* 0x007fe20003800000 */
.L_x_1188:
[----:B------:R-:W-:Y:S02]  /*16520*/  IMAD.MOV.U32 R3, RZ, RZ, R8 ;  /* 0x000000ffff037224 */ /* 0x000fe400078e0008 */
[----:B------:R-:W-:Y:S02]  /*16530*/  IMAD.MOV.U32 R8, RZ, RZ, RZ ;  /* 0x000000ffff087224 */ /* 0x000fe400078e00ff */
[----:B------:R-:W-:Y:S02]  /*16540*/  IMAD.MOV.U32 R13, RZ, RZ, R17 ;  /* 0x000000ffff0d7224 */ /* 0x000fe400078e0011 */
[----:B------:R-:W-:Y:S02]  /*16550*/  IMAD.MOV.U32 R12, RZ, RZ, 0x5 ;  /* 0x00000005ff0c7424 */ /* 0x000fe400078e00ff */
[----:B------:R-:W-:-:S07]  /*16560*/  IMAD.MOV.U32 R21, RZ, RZ, R14 ;  /* 0x000000ffff157224 */ /* 0x000fce00078e000e */
[----:B------:R-:W-:Y:S05]  /*16570*/  WARPSYNC.COLLECTIVE R15, `(.L_x_1189) ;  /* 0x000000000f087348 */ /* 0x000fea0003c00000 */
[----:B------:R0:W1:Y:S02]  /*16580*/  SHFL.IDX P6, R14, R13, R12, R11 ;  /* 0x0000000c0d0e7389 */ /* 0x00006400000c000b */
[----:B01----:R-:W-:Y:S01]  /*16590*/  ENDCOLLECTIVE ;  /* 0x000000000000791b */ /* 0x003fe20003800000 */
.L_x_1189:
[----:B------:R-:W-:-:S04]  /*165a0*/  IMAD.MOV.U32 R2, RZ, RZ, R21 ;  /* 0x000000ffff027224 */ /* 0x000fc800078e0015 */
[----:B------:R-:W-:-:S05]  /*165b0*/  IMAD.WIDE.U32 R2, R30, 0x2, R2 ;  /* 0x000000021e027825 */ /* 0x000fca00078e0002 */
[----:B------:R-:W-:Y:S01]  /*165c0*/  @!PT LDS RZ, [RZ] ;  /* 0x00000000fffff984 */ /* 0x000fe20000000800 */
[----:B------:R-:W-:Y:S01]  /*165d0*/  @!PT LDS RZ, [RZ] ;  /* 0x00000000fffff984 */ /* 0x000fe20000000800 */
[----:B------:R-:W-:Y:S01]  /*165e0*/  @!PT LDS RZ, [RZ] ;  /* 0x00000000fffff984 */ /* 0x000fe20000000800 */
[----:B------:R0:W-:Y:S01]  /*165f0*/  LDGSTS.E.BYPASS.LTC128B.128 [R4+0x2400], desc[UR56][R2.64], !P2 ;  /* 0x0240000002047fae */ /* 0x0001e2000d101d78 */
[----:B------:R-:W-:-:S03]  /*16600*/  IMAD.MOV.U32 R13, RZ, RZ, R16 ;  /* 0x000000ffff0d7224 */ /* 0x000fc600078e0010 */
[----:B------:R0:W-:Y:S01]  /*16610*/  LDGSTS.E.BYPASS.LTC128B.128 [R4+0x5400], desc[UR56][R2.64+0x80], !P3 ;  /* 0x0540008002047fae */ /* 0x0001e2000d901d78 */
[----:B------:R-:W-:-:S07]  /*16620*/  IMAD.MOV.U32 R17, RZ, RZ, R14 ;  /* 0x000000ffff117224 */ /* 0x000fce00078e000e */
[----:B0-----:R-:W-:Y:S05]  /*16630*/  WARPSYNC.COLLECTIVE R15, `(.L_x_1190) ;  /* 0x000000000f087348 */ /* 0x001fea0003c00000 */
[----:B------:R1:W2:Y:S02]  /*16640*/  SHFL.IDX P6, R14, R13, R12, R11 ;  /* 0x0000000c0d0e7389 */ /* 0x0002a400000c000b */
[----:B012---:R-:W-:Y:S01]  /*16650*/  ENDCOLLECTIVE ;  /* 0x000000000000791b */ /* 0x007fe20003800000 */
.L_x_1190:
[----:B------:R-:W-:Y:S05]  /*16660*/  BRA `(.L_x_1191) ;  /* 0xffffffcc00387947 */ /* 0x000fea000383ffff */
.L_x_1101:
[----:B0-----:R0:W1:Y:S02]  /*16670*/  SYNCS.PHASECHK.TRANS64.TRYWAIT P0, [R7+URZ+0x2a820], R8 ;  /* 0x02a82008070075a7 */ /* 0x001064000800017f */
[----:B-1----:R-:W-:Y:S05]  /*16680*/  @!P0 NANOSLEEP.SYNCS 0x989680 ;  /* 0x009896800000895d */ /* 0x002fea0003900000 */
[----:B------:R-:W1:Y:S02]  /*16690*/  @!P0 SYNCS.PHASECHK.TRANS64 P0, [R7+URZ+0x2a820], R8 ;  /* 0x02a82008070085a7 */ /* 0x000e64000800007f */
[----:B-1----:R-:W-:Y:S05]  /*166a0*/  @!P0 BRA `(.L_x_1101) ;  /* 0xfffffffc00f08947 */ /* 0x002fea000383ffff */
[----:B------:R-:W-:Y:S05]  /*166b0*/  BRA `(.L_x_1192) ;  /* 0xffffffcc00ac7947 */ /* 0x000fea000383ffff */
.L_x_1102:
[----:B------:R-:W1:Y:S01]  /*166c0*/  S2R R2, SR_TID.X ;  /* 0x0000000000027919 */ /* 0x000e620000002100 */
[----:B------:R-:W-:Y:S01]  /*166d0*/  BSSY B0, `(.L_x_1193) ;  /* 0x000000a000007945 */ /* 0x000fe20003800000 */
[----:B------:R-:W-:Y:S02]  /*166e0*/  IMAD.MOV.U32 R12, RZ, RZ, RZ ;  /* 0x000000ffff0c7224 */ /* 0x000fe400078e00ff */
[----:B------:R-:W-:Y:S02]  /*166f0*/  IMAD.MOV.U32 R11, RZ, RZ, 0x1f ;  /* 0x0000001fff0b7424 */ /* 0x000fe400078e00ff */
[----:B------:R-:W-:Y:S01]  /*16700*/  IMAD.MOV.U32 R15, RZ, RZ, -0x1 ;  /* 0xffffffffff0f7424 */ /* 0x000fe200078e00ff */
[----:B-1----:R-:W-:-:S04]  /*16710*/  SHF.R.U32.HI R2, RZ, 0x5, R2 ;  /* 0x00000005ff027819 */ /* 0x002fc80000011602 */
[----:B------:R-:W-:-:S05]  /*16720*/  LOP3.LUT R2, R2, 0x3, RZ, 0xc0, !PT ;  /* 0x0000000302027812 */ /* 0x000fca00078ec0ff */
[----:B------:R-:W-:-:S07]  /*16730*/  IMAD.MOV.U32 R13, RZ, RZ, R2 ;  /* 0x000000ffff0d7224 */ /* 0x000fce00078e0002 */
[----:B0----5:R-:W-:Y:S05]  /*16740*/  WARPSYNC.COLLECTIVE R15, `(.L_x_1194) ;  /* 0x000000000f087348 */ /* 0x021fea0003c00000 */
[----:B------:R1:W2:Y:S02]  /*16750*/  SHFL.IDX P6, R14, R13, R12, R11 ;  /* 0x0000000c0d0e7389 */ /* 0x0002a400000c000b */
[----:B012--5:R-:W-:Y:S01]  /*16760*/  ENDCOLLECTIVE ;  /* 0x000000000000791b */ /* 0x027fe20003800000 */
.L_x_1194:
[----:B------:R-:W-:Y:S05]  /*16770*/  BSYNC B0 ;  /* 0x0000000000007941 */ /* 0x000fea0003800000 */
.L_x_1193:
[----:B------:R-:W-:Y:S05]  /*16780*/  BRA `(.L_x_1195) ;  /* 0xffffffcc00907947 */ /* 0x000fea000383ffff */
.L_x_1103:
[----:B------:R-:W-:Y:S01]  /*16790*/  BSSY B0, `(.L_x_1196) ;  /* 0x0000006000007945 */ /* 0x000fe20003800000 */
[----:B------:R-:W-:-:S07]  /*167a0*/  IMAD.MOV.U32 R15, RZ, RZ, -0x1 ;  /* 0xffffffffff0f7424 */ /* 0x000fce00078e00ff */
[----:B01---5:R-:W-:Y:S05]  /*167b0*/  WARPSYNC.COLLECTIVE R15, `(.L_x_1197) ;  /* 0x000000000f0c7348 */ /* 0x023fea0003c00000 */
[----:B------:R-:W-:Y:S02]  /*167c0*/  ELECT P6, UR62, PT ;  /* 0x00000000003e782f */ /* 0x000fe400038c0000 */
[----:B------:R-:W-:Y:S01]  /*167d0*/  MOV R14, UR62 ;  /* 0x0000003e000e7c02 */ /* 0x000fe20008000f00 */
[----:B01---5:R-:W-:Y:S10]  /*167e0*/  ENDCOLLECTIVE ;  /* 0x000000000000791b */ /* 0x023ff40003800000 */
.L_x_1197:
[----:B------:R-:W-:Y:S05]  /*167f0*/  BSYNC B0 ;  /* 0x0000000000007941 */ /* 0x000fea0003800000 */
.L_x_1196:
[----:B------:R-:W-:Y:S05]  /*16800*/  BRA `(.L_x_1198) ;  /* 0xffffffcc00847947 */ /* 0x000fea000383ffff */
.L_x_1105:
[----:B-1----:R1:W2:Y:S02]  /*16810*/  SYNCS.PHASECHK.TRANS64.TRYWAIT P1, [R5+URZ+0x2a840], R2 ;  /* 0x02a84002050075a7 */ /* 0x0022a4000802017f */
[----:B--2---:R-:W-:Y:S05]  /*16820*/  @!P1 NANOSLEEP.SYNCS 0x989680 ;  /* 0x009896800000995d */ /* 0x004fea0003900000 */
[----:B------:R-:W2:Y:S02]  /*16830*/  @!P1 SYNCS.PHASECHK.TRANS64 P1, [R5+URZ+0x2a840], R2 ;  /* 0x02a84002050095a7 */ /* 0x000ea4000802007f */
[----:B--2---:R-:W-:Y:S05]  /*16840*/  @!P1 BRA `(.L_x_1105) ;  /* 0xfffffffc00f09947 */ /* 0x004fea000383ffff */
[----:B------:R-:W-:Y:S05]  /*16850*/  BRA `(.L_x_1199) ;  /* 0xffffffcc00ac7947 */ /* 0x000fea000383ffff */
.L_x_1107:
[----:B0-----:R0:W2:Y:S02]  /*16860*/  SYNCS.PHASECHK.TRANS64.TRYWAIT P1, [R7+URZ+0x2a840], R0 ;  /* 0x02a84000070075a7 */ /* 0x0010a4000802017f */
[----:B--2---:R-:W-:Y:S05]  /*16870*/  @!P1 NANOSLEEP.SYNCS 0x989680 ;  /* 0x009896800000995d */ /* 0x004fea0003900000 */
[----:B------:R-:W2:Y:S02]  /*16880*/  @!P1 SYNCS.PHASECHK.TRANS64 P1, [R7+URZ+0x2a840], R0 ;  /* 0x02a84000070095a7 */ /* 0x000ea4000802007f */
[----:B--2---:R-:W-:Y:S05]  /*16890*/  @!P1 BRA `(.L_x_1107) ;  /* 0xfffffffc00f09947 */ /* 0x004fea000383ffff */
[----:B------:R-:W-:Y:S05]  /*168a0*/  BRA `(.L_x_1200) ;  /* 0xffffffcc00b87947 */ /* 0x000fea000383ffff */
.L_x_1109:
[----:B--2---:R2:W3:Y:S02]  /*168b0*/  SYNCS.PHASECHK.TRANS64.TRYWAIT P1, [R5+URZ+0x2a860], R2 ;  /* 0x02a86002050075a7 */ /* 0x0044e4000802017f */
[----:B---3--:R-:W-:Y:S05]  /*168c0*/  @!P1 NANOSLEEP.SYNCS 0x989680 ;  /* 0x009896800000995d */ /* 0x008fea0003900000 */
[----:B------:R-:W3:Y:S02]  /*168d0*/  @!P1 SYNCS.PHASECHK.TRANS64 P1, [R5+URZ+0x2a860], R2 ;  /* 0x02a86002050095a7 */ /* 0x000ee4000802007f */
[----:B---3--:R-:W-:Y:S05]  /*168e0*/  @!P1 BRA `(.L_x_1109) ;  /* 0xfffffffc00f09947 */ /* 0x008fea000383ffff */
[----:B------:R-:W-:Y:S05]  /*168f0*/  BRA `(.L_x_1201) ;  /* 0xffffffcc00b47947 */ /* 0x000fea000383ffff */
.L_x_1202:
        /* <DEDUP_REMOVED lines=16> */
.L_x_15735:


//--------------------- .text._ZN7cutlass13device_kernelIN5flash11enable_sm90INS1_16FlashAttnFwdSm90INS1_25CollectiveMainloopFwdSm90ILi2EN4cute5tupleIJNS5_1CILi1EEES8_S8_EEENS6_IJNS7_ILi128EEENS7_ILi96EEENS7_ILi192EEEEEELi128ENS_6half_tEfNS_4arch4Sm90ELb0ELb1ELb1ELb1ELb1ELb0ELb0ELb1ELb1ELb1ELb1ELb0EEENS1_21CollectiveEpilogueFwdINS6_IJSA_SA_SB_EEES9_SE_SG_Li256ELb1ELb1ELb1ELb0EEENS1_36VarlenDynamicPersistentTileSchedulerILi128ELi96ELi256ELi128ELb1ELb1ELb1ELb1ELb0ELb1EEEEEEEEEvNT_6ParamsE --------------------------
	.section	.text._ZN7cutlass13device_kernelIN5flash11enable_sm90INS1_16FlashAttnFwdSm90INS1_25CollectiveMainloopFwdSm90ILi2EN4cute5tupleIJNS5_1CILi1EEES8_S8_EEENS6_IJNS7_ILi128EEENS7_ILi96EEENS7_ILi192EEEEEELi128ENS_6half_tEfNS_4arch4Sm90ELb0ELb1ELb1ELb1ELb1ELb0ELb0ELb1ELb1ELb1ELb1ELb0EEENS1_21CollectiveEpilogueFwdINS6_IJSA_SA_SB_EEES9_SE_SG_Li256ELb1ELb1ELb1ELb0EEENS1_36VarlenDynamicPersistentTileSchedulerILi128ELi96ELi256ELi128ELb1ELb1ELb1ELb1ELb0ELb1EEEEEEEEEvNT_6ParamsE,"ax",@progbits
	.align	128
.text._ZN7cutlass13device_kernelIN5flash11enable_sm90INS1_16FlashAttnFwdSm90INS1_25CollectiveMainloopFwdSm90ILi2EN4cute5tupleIJNS5_1CILi1EEES8_S8_EEENS6_IJNS7_ILi128EEENS7_ILi96EEENS7_ILi192EEEEEELi128ENS_6half_tEfNS_4arch4Sm90ELb0ELb1ELb1ELb1ELb1ELb0ELb0ELb1ELb1ELb1ELb1ELb0EEENS1_21CollectiveEpilogueFwdINS6_IJSA_SA_SB_EEES9_SE_SG_Li256ELb1ELb1ELb1ELb0EEENS1_36VarlenDynamicPersistentTileSchedulerILi128ELi96ELi256ELi128ELb1ELb1ELb1ELb1ELb0ELb1EEEEEEEEEvNT_6ParamsE:
        .type           _ZN7cutlass13device_kernelIN5flash11enable_sm90INS1_16FlashAttnFwdSm90INS1_25CollectiveMainloopFwdSm90ILi2EN4cute5tupleIJNS5_1CILi1EEES8_S8_EEENS6_IJNS7_ILi128EEENS7_ILi96EEENS7_ILi192EEEEEELi128ENS_6half_tEfNS_4arch4Sm90ELb0ELb1ELb1ELb1ELb1ELb0ELb0ELb1ELb1ELb1ELb1ELb0EEENS1_21CollectiveEpilogueFwdINS6_IJSA_SA_SB_EEES9_SE_SG_Li256ELb1ELb1ELb1ELb0EEENS1_36VarlenDynamicPersistentTileSchedulerILi128ELi96ELi256ELi128ELb1ELb1ELb1ELb1ELb0ELb1EEEEEEEEEvNT_6ParamsE,@function
        .size           _ZN7cutlass13device_kernelIN5flash11enable_sm90INS1_16FlashAttnFwdSm90INS1_25CollectiveMainloopFwdSm90ILi2EN4cute5tupleIJNS5_1CILi1EEES8_S8_EEENS6_IJNS7_ILi128EEENS7_ILi96EEENS7_ILi192EEEEEELi128ENS_6half_tEfNS_4arch4Sm90ELb0ELb1ELb1ELb1ELb1ELb0ELb0ELb1ELb1ELb1ELb1ELb0EEENS1_21CollectiveEpilogueFwdINS6_IJSA_SA_SB_EEES9_SE_SG_Li256ELb1ELb1ELb1ELb0EEENS1_36VarlenDynamicPersistentTileSchedulerILi128ELi96ELi256ELi128ELb1ELb1ELb1ELb1ELb0ELb1EEEEEEEEEvNT_6ParamsE,(.L_x_15736 - _ZN7cutlass13device_kernelIN5flash11enable_sm90INS1_16FlashAttnFwdSm90INS1_25CollectiveMainloopFwdSm90ILi2EN4cute5tupleIJNS5_1CILi1EEES8_S8_EEENS6_IJNS7_ILi128EEENS7_ILi96EEENS7_ILi192EEEEEELi128ENS_6half_tEfNS_4arch4Sm90ELb0ELb1ELb1ELb1ELb1ELb0ELb0ELb1ELb1ELb1ELb1ELb0EEENS1_21CollectiveEpilogueFwdINS6_IJSA_SA_SB_EEES9_SE_SG_Li256ELb1ELb1ELb1ELb0EEENS1_36VarlenDynamicPersistentTileSchedulerILi128ELi96ELi256ELi128ELb1ELb1ELb1ELb1ELb0ELb1EEEEEEEEEvNT_6ParamsE)
        .other          _ZN7cutlass13device_kernelIN5flash11enable_sm90INS1_16FlashAttnFwdSm90INS1_25CollectiveMainloopFwdSm90ILi2EN4cute5tupleIJNS5_1CILi1EEES8_S8_EEENS6_IJNS7_ILi128EEENS7_ILi96EEENS7_ILi192EEEEEELi128ENS_6half_tEfNS_4arch4Sm90ELb0ELb1ELb1ELb1ELb1ELb0ELb0ELb1ELb1ELb1ELb1ELb0EEENS1_21CollectiveEpilogueFwdINS6_IJSA_SA_SB_EEES9_SE_SG_Li256ELb1ELb1ELb1ELb0EEENS1_36VarlenDynamicPersistentTileSchedulerILi128ELi96ELi256ELi128ELb1ELb1ELb1ELb1ELb0ELb1EEEEEEEEEvNT_6ParamsE,@"STO_CUDA_ENTRY STV_DEFAULT"
_ZN7cutlass13device_kernelIN5flash11enable_sm90INS1_16FlashAttnFwdSm90INS1_25CollectiveMainloopFwdSm90ILi2EN4cute5tupleIJNS5_1CILi1EEES8_S8_EEENS6_IJNS7_ILi128EEENS7_ILi96EEENS7_ILi192EEEEEELi128ENS_6half_tEfNS_4arch4Sm90ELb0ELb1ELb1ELb1ELb1ELb0ELb0ELb1ELb1ELb1ELb1ELb0EEENS1_21CollectiveEpilogueFwdINS6_IJSA_SA_SB_EEES9_SE_SG_Li256ELb1ELb1ELb1ELb0EEENS1_36VarlenDynamicPersistentTileSchedulerILi128ELi96ELi256ELi128ELb1ELb1ELb1ELb1ELb0ELb1EEEEEEEEEvNT_6ParamsE:
        /* <DEDUP_REMOVED lines=45> */
.L_x_1203:
        /* <DEDUP_REMOVED lines=22> */
.L_x_1204:
        /* <DEDUP_REMOVED lines=18> */
.L_x_1205:
        /* <DEDUP_REMOVED lines=22> */
.L_x_1206:
        /* <DEDUP_REMOVED lines=23> */
.L_x_1207:
        /* <DEDUP_REMOVED lines=10> */
.L_x_1209:
        /* <DEDUP_REMOVED lines=14> */
[----:B------:R-:W2:Y:S01]  /*09a0*/  LDL R2, [R1+0x14] ;  /* 0x0000140001027983 */ /* 0x000ea20000100800 */
[----:B------:R-:W-:Y:S01]  /*09b0*/  VIADD R207, R0, 0xffffff80 ;  /* 0xffffff8000cf7836 */ /* 0x000fe20000000000 */
[----:B------:R-:W-:Y:S01]  /*09c0*/  R2UR UR6, R13 ;  /* 0x000000000d0672ca */ /* 0x000fe200000e0000 */
[----:B------:R-:W-:Y:S01]  /*09d0*/  UMOV UR39, URZ ;  /* 0x0000003f00277c82 */ /* 0x000fe20008000000 */
[----:B------:R-:W-:Y:S01]  /*09e0*/  R2UR UR5, R14 ;  /* 0x000000000e0572ca */ /* 0x000fe200000e0000 */
[----:B------:R-:W-:Y:S01]  /*09f0*/  UMOV UR38, URZ ;  /* 0x0000003f00267c82 */ /* 0x000fe20008000000 */
[----:B------:R-:W-:Y:S02]  /*0a00*/  SHF.R.S32.HI R0, RZ, 0x1f, R207 ;  /* 0x0000001fff007819 */ /* 0x000fe400000114cf */
[----:B------:R-:W-:Y:S02]  /*0a10*/  R2UR UR7, R15 ;  /* 0x000000000f0772ca */ /* 0x000fe400000e0000 */
[----:B0-----:R-:W-:-:S04]  /*0a20*/  LEA.HI R3, R0, R207, RZ, 0x4 ;  /* 0x000000cf00037211 */ /* 0x001fc800078f20ff */
[----:B------:R-:W-:Y:S02]  /*0a30*/  SHF.R.S32.HI R6, RZ, 0x4, R3 ;  /* 0x00000004ff067819 */ /* 0x000fe40000011403 */
[----:B--2---:R-:W-:Y:S02]  /*0a40*/  R2UR UR4, R2 ;  /* 0x00000000020472ca */ /* 0x004fe400000e0000 */
[----:B------:R-:W-:-:S04]  /*0a50*/  LEA.HI R2, R0, R207, RZ, 0x7 ;  /* 0x000000cf00027211 */ /* 0x000fc800078f38ff */
[----:B------:R-:W-:Y:S02]  /*0a60*/  LOP3.LUT R4, R2, 0xffffff80, RZ, 0xc0, !PT ;  /* 0xffffff8002047812 */ /* 0x000fe400078ec0ff */
[----:B------:R-:W-:-:S03]  /*0a70*/  SHF.R.S32.HI R201, RZ, 0x7, R2 ;  /* 0x00000007ffc97819 */ /* 0x000fc60000011402 */
[----:B------:R-:W-:Y:S01]  /*0a80*/  IMAD.IADD R185, R207, 0x1, -R4 ;  /* 0x00000001cfb97824 */ /* 0x000fe200078e0a04 */
[----:B------:R-:W-:Y:S01]  /*0a90*/  LEA.HI R4, R0, R207, RZ, 0x5 ;  /* 0x000000cf00047211 */ /* 0x000fe200078f28ff */
[----:B------:R-:W-:Y:S01]  /*0aa0*/  ULOP3.LUT UR8, UR4, 0x1, URZ, 0xfc, !UPT ;  /* 0x0000000104087892 */ /* 0x000fe2000f8efc3f */
[----:B------:R-:W-:Y:S02]  /*0ab0*/  LEA.HI R2, R2, R201, RZ, 0x1 ;  /* 0x000000c902027211 */ /* 0x000fe400078f08ff */
[----:B------:R-:W-:Y:S01]  /*0ac0*/  SHF.R.S32.HI R8, RZ, 0x1f, R185 ;  /* 0x0000001fff087819 */ /* 0x000fe200000114b9 */
[----:B------:R-:W-:Y:S01]  /*0ad0*/  IMAD.SHL.U32 R5, R4, 0x20, RZ ;  /* 0x0000002004057824 */ /* 0x000fe200078e00ff */
[C---:B------:R-:W-:Y:S01]  /*0ae0*/  LOP3.LUT R4, R3.reuse, 0x3fffff0, RZ, 0xc0, !PT ;  /* 0x03fffff003047812 */ /* 0x040fe200078ec0ff */
[----:B------:R-:W-:Y:S01]  /*0af0*/  UMOV UR4, URZ ;  /* 0x0000003f00047c82 */ /* 0x000fe20008000000 */
[----:B------:R-:W-:Y:S01]  /*0b00*/  LEA.HI R3, R3, R6, RZ, 0x1 ;  /* 0x0000000603037211 */ /* 0x000fe200078f08ff */
[----:B------:R-:W-:Y:S01]  /*0b10*/  IMAD.U32 R204, RZ, RZ, UR8 ;  /* 0x00000008ffcc7e24 */ /* 0x000fe2000f8e00ff */
[----:B------:R-:W-:Y:S01]  /*0b20*/  LOP3.LUT R5, R5, 0xfffffc00, RZ, 0xc0, !PT ;  /* 0xfffffc0005057812 */ /* 0x000fe200078ec0ff */
[----:B------:R-:W-:Y:S01]  /*0b30*/  IMAD.IADD R4, R207, 0x1, -R4 ;  /* 0x00000001cf047824 */ /* 0x000fe200078e0a04 */
[----:B------:R-:W-:Y:S01]  /*0b40*/  LOP3.LUT R3, R3, 0x1ffffffe, RZ, 0xc0, !PT ;  /* 0x1ffffffe03037812 */ /* 0x000fe200078ec0ff */
[----:B------:R-:W-:Y:S01]  /*0b50*/  IMAD.U32 R184, RZ, RZ, UR4 ;  /* 0x00000004ffb87e24 */ /* 0x000fe2000f8e00ff */
[----:B------:R-:W-:Y:S01]  /*0b60*/  LEA.HI R7, R8, R185, RZ, 0x2 ;  /* 0x000000b908077211 */ /* 0x000fe200078f10ff */
[----:B------:R-:W-:Y:S01]  /*0b70*/  IMAD R4, R4, 0x40, R5 ;  /* 0x0000004004047824 */ /* 0x000fe200078e0205 */
[-C--:B------:R-:W-:Y:S01]  /*0b80*/  LEA.HI R5, R0, R207.reuse, RZ, 0x2 ;  /* 0x000000cf00057211 */ /* 0x080fe200078f10ff */
[----:B------:R-:W-:Y:S01]  /*0b90*/  IMAD.IADD R3, R6, 0x1, -R3 ;  /* 0x0000000106037824 */ /* 0x000fe200078e0a03 */
[----:B------:R-:W-:-:S02]  /*0ba0*/  LEA.HI R0, R0, R207, RZ, 0x3 ;  /* 0x000000cf00007211 */ /* 0x000fc400078f18ff */
[--C-:B------:R-:W-:Y:S01]  /*0bb0*/  SHF.R.S32.HI R9, RZ, 0x2, R7.reuse ;  /* 0x00000002ff097819 */ /* 0x100fe20000011407 */
[----:B------:R-:W-:Y:S01]  /*0bc0*/  IMAD R203, R3, 0x8, R4 ;  /* 0x0000000803cb7824 */ /* 0x000fe200078e0204 */
[----:B------:R-:W-:Y:S02]  /*0bd0*/  LOP3.LUT R4, R5, 0xfffffffc, RZ, 0xc0, !PT ;  /* 0xfffffffc05047812 */ /* 0x000fe400078ec0ff */
[----:B------:R-:W-:Y:S02]  /*0be0*/  SHF.R.S32.HI R10, RZ, 0x1f, R7 ;  /* 0x0000001fff0a7819 */ /* 0x000fe40000011407 */
[----:B------:R-:W-:Y:S01]  /*0bf0*/  LEA.HI R8, R8, R185, RZ, 0x5 ;  /* 0x000000b908087211 */ /* 0x000fe200078f28ff */
[----:B------:R-:W-:Y:S01]  /*0c00*/  IMAD.IADD R3, R207, 0x1, -R4 ;  /* 0x00000001cf037824 */ /* 0x000fe200078e0a04 */
[----:B------:R-:W-:Y:S02]  /*0c10*/  LOP3.LUT R4, R2, 0x3fffffe, RZ, 0xc0, !PT ;  /* 0x03fffffe02047812 */ /* 0x000fe400078ec0ff */
[----:B------:R-:W-:-:S02]  /*0c20*/  LOP3.LUT R2, R0, 0xfffffff8, RZ, 0xc0, !PT ;  /* 0xfffffff800027812 */ /* 0x000fc400078ec0ff */
[----:B------:R-:W-:Y:S01]  /*0c30*/  LEA.HI R10, R10, R9, RZ, 0x3 ;  /* 0x000000090a0a7211 */ /* 0x000fe200078f18ff */
[----:B------:R-:W-:Y:S01]  /*0c40*/  IMAD.IADD R4, R201, 0x1, -R4 ;  /* 0x00000001c9047824 */ /* 0x000fe200078e0a04 */
[----:B------:R-:W-:Y:S01]  /*0c50*/  SHF.R.S32.HI R8, RZ, 0x5, R8 ;  /* 0x00000005ff087819 */ /* 0x000fe20000011408 */
[----:B------:R-:W-:Y:S01]  /*0c60*/  IMAD.IADD R163, R207, 0x1, -R2 ;  /* 0x00000001cfa37824 */ /* 0x000fe200078e0a02 */
[----:B------:R-:W-:Y:S02]  /*0c70*/  LOP3.LUT R2, R7, 0x7ffffffc, RZ, 0xc0, !PT ;  /* 0x7ffffffc07027812 */ /* 0x000fe400078ec0ff */
[----:B------:R-:W-:Y:S01]  /*0c80*/  LOP3.LUT R10, R10, 0xfffffff8, RZ, 0xc0, !PT ;  /* 0xfffffff80a0a7812 */ /* 0x000fe200078ec0ff */
[----:B------:R-:W-:Y:S01]  /*0c90*/  IMAD.SHL.U32 R160, R163, 0x8, RZ ;  /* 0x00000008a3a07824 */ /* 0x000fe200078e00ff */
[----:B------:R-:W-:Y:S01]  /*0ca0*/  LEA.HI R5, R3, R3, RZ, 0x1 ;  /* 0x0000000303057211 */ /* 0x000fe200078f08ff */
[----:B------:R-:W-:Y:S01]  /*0cb0*/  IMAD.IADD R2, R185, 0x1, -R2 ;  /* 0x00000001b9027824 */ /* 0x000fe200078e0a02 */
[----:B------:R-:W-:Y:S01]  /*0cc0*/  SHF.R.S32.HI R182, RZ, 0x3, R0 ;  /* 0x00000003ffb67819 */ /* 0x000fe20000011400 */
[----:B------:R-:W-:Y:S01]  /*0cd0*/  IMAD.IADD R9, R9, 0x1, -R10 ;  /* 0x0000000109097824 */ /* 0x000fe200078e0a0a */
[----:B------:R-:W-:Y:S01]  /*0ce0*/  LOP3.LUT R6, R5, 0x1ffffffe, RZ, 0xc0, !PT ;  /* 0x1ffffffe05067812 */ /* 0x000fe200078ec0ff */
[----:B------:R-:W-:Y:S01]  /*0cf0*/  IMAD.SHL.U32 R18, R2, 0x2, RZ ;  /* 0x0000000202127824 */ /* 0x000fe200078e00ff */
[----:B------:R-:W-:Y:S01]  /*0d00*/  SHF.R.S32.HI R206, RZ, 0x1f, R160 ;  /* 0x0000001fffce7819 */ /* 0x000fe200000114a0 */
[----:B------:R-:W-:-:S02]  /*0d10*/  IMAD R9, R8, 0x10, R9 ;  /* 0x0000001008097824 */ /* 0x000fc400078e0209 */
[----:B------:R-:W-:Y:S02]  /*0d20*/  VIADD R162, R160, 0x40 ;  /* 0x00000040a0a27836 */ /* 0x000fe40000000000 */
[C---:B------:R-:W-:Y:S02]  /*0d30*/  VIADD R181, R18.reuse, 0x8 ;  /* 0x0000000812b57836 */ /* 0x040fe40000000000 */
        /* <DEDUP_REMOVED lines=28> */
[----:B------:R-:W-:Y:S01]  /*0f00*/  IMAD.IADD R23, R3, 0x1, -R6 ;  /* 0x0000000103177824 */ /* 0x000fe200078e0a06 */
[----:B------:R-:W-:Y:S01]  /*0f10*/  SHF.R.S32.HI R187, RZ, 0x1f, R168 ;  /* 0x0000001fffbb7819 */ /* 0x000fe200000114a8 */
[----:B------:R-:W-:Y:S01]  /*0f20*/  IMAD R202, R4, 0x40, R9 ;  /* 0x0000004004ca7824 */ /* 0x000fe200078e0209 */
[----:B------:R-:W-:-:S03]  /*0f30*/  SHF.R.S32.HI R186, RZ, 0x1f, R167 ;  /* 0x0000001fffba7819 */ /* 0x000fc600000114a7 */
[----:B------:R-:W-:-:S07]  /*0f40*/  IMAD R23, R23, 0x8, R202 ;  /* 0x0000000817177824 */ /* 0x000fce00078e02ca */
.L_x_1321:
[----:B0--34-:R-:W0:Y:S01]  /*0f50*/  LDC.64 R4, c[0x0][0xa18] ;  /* 0x00028600ff047b82 */ /* 0x019e220000000a00 */
[----:B------:R-:W-:Y:S01]  /*0f60*/  IMAD.U32 R9, RZ, RZ, UR7 ;  /* 0x00000007ff097e24 */ /* 0x000fe2000f8e00ff */
[----:B------:R-:W-:Y:S01]  /*0f70*/  ULDC.64 UR8, c[0x0][0xa20] ;  /* 0x0002880000087ab9 */ /* 0x000fe20000000a00 */
[----:B------:R-:W-:-:S05]  /*0f80*/  IMAD.MOV.U32 R7, RZ, RZ, RZ ;  /* 0x000000ffff077224 */ /* 0x000fca00078e00ff */
[----:B-12---:R-:W1:Y:S08]  /*0f90*/  LDC.64 R2, c[0x0][0xa28] ;  /* 0x00028a00ff027b82 */ /* 0x006e700000000a00 */
[----:B------:R-:W2:Y:S01]  /*0fa0*/  LDC R0, c[0x0][0x424] ;  /* 0x00010900ff007b82 */ /* 0x000ea20000000800 */
[----:B0-----:R-:W-:-:S07]  /*0fb0*/  ISETP.NE.U32.AND P1, PT, R4, RZ, PT ;  /* 0x000000ff0400720c */ /* 0x001fce0003f25070 */
[----:B------:R-:W0:Y:S01]  /*0fc0*/  LDC R11, c[0x0][0x2f0] ;  /* 0x0000bc00ff0b7b82 */ /* 0x000e220000000800 */
[----:B------:R-:W-:Y:S02]  /*0fd0*/  ISETP.NE.AND.EX P1, PT, R5, RZ, PT, P1 ;  /* 0x000000ff0500720c */ /* 0x000fe40003f25310 */
[----:B-1----:R-:W-:-:S04]  /*0fe0*/  ISETP.NE.U32.AND P0, PT, R2, RZ, PT ;  /* 0x000000ff0200720c */ /* 0x002fc80003f05070 */
[----:B------:R-:W-:-:S07]  /*0ff0*/  ISETP.NE.AND.EX P0, PT, R3, RZ, PT, P0 ;  /* 0x000000ff0300720c */ /* 0x000fce0003f05300 */
[----:B------:R-:W1:Y:S08]  /*1000*/  @P1 LDC.64 R4, c[0x0][0xa18] ;  /* 0x00028600ff041b82 */ /* 0x000e700000000a00 */
[----:B------:R-:W3:Y:S01]  /*1010*/  @P0 LDC.64 R2, c[0x0][0xa28] ;  /* 0x00028a00ff020b82 */ /* 0x000ee20000000a00 */
[----:B-1----:R-:W-:-:S05]  /*1020*/  @P1 IMAD.WIDE R4, R9, 0x4, R4 ;  /* 0x0000000409041825 */ /* 0x002fca00078e0204 */
[----:B------:R1:W5:Y:S01]  /*1030*/  @P1 LDG.E R17, desc[UR36][R4.64] ;  /* 0x0000002404111981 */ /* 0x000362000c1e1900 */
[----:B---3--:R-:W-:Y:S02]  /*1040*/  @P0 IMAD.WIDE R2, R9, 0x4, R2 ;  /* 0x0000000409020825 */ /* 0x008fe400078e0202 */
[----:B------:R-:W3:Y:S01]  /*1050*/  LDC.64 R8, c[0x0][0x418] ;  /* 0x00010600ff087b82 */ /* 0x000ee20000000a00 */
[----:B------:R-:W-:Y:S02]  /*1060*/  ULOP3.LUT UR4, UR5, 0xffff, URZ, 0xc0, !UPT ;  /* 0x0000ffff05047892 */ /* 0x000fe4000f8ec03f */
[----:B------:R1:W5:Y:S01]  /*1070*/  @P0 LDG.E R7, desc[UR36][R2.64] ;  /* 0x0000002402070981 */ /* 0x000362000c1e1900 */
[----:B------:R-:W-:-:S03]  /*1080*/  ISETP.NE.U32.AND P2, PT, RZ, UR8, PT ;  /* 0x00000008ff007c0c */ /* 0x000fc6000bf45070 */
[----:B------:R-:W-:Y:S01]  /*1090*/  IMAD.U32 R166, RZ, RZ, UR4 ;  /* 0x00000004ffa67e24 */ /* 0x000fe2000f8e00ff */
[----:B------:R-:W-:Y:S02]  /*10a0*/  ISETP.NE.AND.EX P2, PT, RZ, UR9, PT, P2 ;  /* 0x00000009ff007c0c */ /* 0x000fe4000bf45320 */
[----:B---3--:R-:W-:-:S04]  /*10b0*/  ISETP.NE.U32.AND P0, PT, R8, RZ, PT ;  /* 0x000000ff0800720c */ /* 0x008fc80003f05070 */
[----:B------:R-:W-:-:S04]  /*10c0*/  ISETP.NE.AND.EX P0, PT, R9, RZ, PT, P0 ;  /* 0x000000ff0900720c */ /* 0x000fc80003f05300 */
[----:B--2---:R-:W-:Y:S01]  /*10d0*/  SEL R0, R0, 0x1, P0 ;  /* 0x0000000100007807 */ /* 0x004fe20000000000 */
[----:B01----:R-:W-:Y:S08]  /*10e0*/  @P1 BRA `(.L_x_1210) ;  /* 0x00000000002c1947 */ /* 0x003ff00003800000 */
[----:B------:R-:W-:Y:S01]  /*10f0*/  ULDC.64 UR8, c[0x0][0xa00] ;  /* 0x0002800000087ab9 */ /* 0x000fe20000000a00 */
[----:B-----5:R-:W0:Y:S01]  /*1100*/  LDC R17, c[0x0][0x288] ;  /* 0x0000a200ff117b82 */ /* 0x020e220000000800 */
[----:B------:R-:W-:-:S04]  /*1110*/  ISETP.NE.U32.AND P0, PT, RZ, UR8, PT ;  /* 0x00000008ff007c0c */ /* 0x000fc8000bf05070 */
[----:B------:R-:W-:-:S13]  /*1120*/  ISETP.NE.AND.EX P0, PT, RZ, UR9, PT, P0 ;  /* 0x00000009ff007c0c */ /* 0x000fda000bf05300 */
[----:B------:R-:W-:Y:S05]  /*1130*/  @!P0 BRA `(.L_x_1210) ;  /* 0x0000000000188947 */ /* 0x000fea0003800000 */
[----:B------:R-:W1:Y:S01]  /*1140*/  LDC.64 R2, c[0x0][0xa00] ;  /* 0x00028000ff027b82 */ /* 0x000e620000000a00 */
[----:B------:R-:W-:-:S04]  /*1150*/  IMAD.U32 R5, RZ, RZ, UR7 ;  /* 0x00000007ff057e24 */ /* 0x000fc8000f8e00ff */
[----:B-1----:R-:W-:-:S05]  /*1160*/  IMAD.WIDE R2, R5, 0x4, R2 ;  /* 0x0000000405027825 */ /* 0x002fca00078e0202 */
[----:B0-----:R-:W2:Y:S04]  /*1170*/  LDG.E R17, desc[UR36][R2.64] ;  /* 0x0000002402117981 */ /* 0x001ea8000c1e1900 */
[----:B------:R-:W2:Y:S02]  /*1180*/  LDG.E R4, desc[UR36][R2.64+0x4] ;  /* 0x0000042402047981 */ /* 0x000ea4000c1e1900 */
[----:B--2---:R-:W-:-:S07]  /*1190*/  IMAD.IADD R17, R4, 0x1, -R17 ;  /* 0x0000000104117824 */ /* 0x004fce00078e0a11 */
.L_x_1210:
[----:B------:R-:W-:Y:S02]  /*11a0*/  IMAD R16, R0, R11, RZ ;  /* 0x0000000b00107224 */ /* 0x000fe400078e02ff */
[----:B------:R-:W-:Y:S01]  /*11b0*/  IMAD.U32 R183, RZ, RZ, UR7 ;  /* 0x00000007ffb77e24 */ /* 0x000fe2000f8e00ff */
[----:B------:R-:W-:Y:S06]  /*11c0*/  @!P2 BRA `(.L_x_1211) ;  /* 0x000000000018a947 */ /* 0x000fec0003800000 */
[----:B------:R-:W-:Y:S02]  /*11d0*/  ULDC.64 UR8, c[0x0][0xa20] ;  /* 0x0002880000087ab9 */ /* 0x000fe40000000a00 */
[----:B------:R-:W-:-:S06]  /*11e0*/  UIMAD.WIDE UR8, UR7, 0x4, UR8 ;  /* 0x00000004070878a5 */ /* 0x000fcc000f8e0208 */
[----:B------:R-:W-:Y:S02]  /*11f0*/  IMAD.U32 R2, RZ, RZ, UR8 ;  /* 0x00000008ff027e24 */ /* 0x000fe4000f8e00ff */
[----:B------:R-:W-:-:S05]  /*1200*/  IMAD.U32 R3, RZ, RZ, UR9 ;  /* 0x00000009ff037e24 */ /* 0x000fca000f8e00ff */
[----:B------:R1:W5:Y:S01]  /*1210*/  LDG.E R16, desc[UR36][R2.64] ;  /* 0x0000002402107981 */ /* 0x000362000c1e1900 */
[----:B------:R-:W-:Y:S05]  /*1220*/  BRA `(.L_x_1212) ;  /* 0x0000000000287947 */ /* 0x000fea0003800000 */
.L_x_1211:
[----:B------:R-:W-:Y:S02]  /*1230*/  ULDC.64 UR8, c[0x0][0xa08] ;  /* 0x0002820000087ab9 */ /* 0x000fe40000000a00 */
[----:B------:R-:W-:-:S04]  /*1240*/  ISETP.NE.U32.AND P0, PT, RZ, UR8, PT ;  /* 0x00000008ff007c0c */ /* 0x000fc8000bf05070 */
[----:B------:R-:W-:-:S13]  /*1250*/  ISETP.NE.AND.EX P0, PT, RZ, UR9, PT, P0 ;  /* 0x00000009ff007c0c */ /* 0x000fda000bf05300 */
[----:B------:R-:W-:Y:S05]  /*1260*/  @!P0 BRA `(.L_x_1212) ;  /* 0x0000000000188947 */ /* 0x000fea0003800000 */
[----:B------:R-:W1:Y:S01]  /*1270*/  LDC.64 R2, c[0x0][0xa08] ;  /* 0x00028200ff027b82 */ /* 0x000e620000000a00 */
[----:B------:R-:W-:-:S04]  /*1280*/  IMAD.U32 R5, RZ, RZ, UR7 ;  /* 0x00000007ff057e24 */ /* 0x000fc8000f8e00ff */
[----:B-1----:R-:W-:-:S05]  /*1290*/  IMAD.WIDE R2, R5, 0x4, R2 ;  /* 0x0000000405027825 */ /* 0x002fca00078e0202 */
[----:B------:R-:W2:Y:S04]  /*12a0*/  LDG.E R16, desc[UR36][R2.64] ;  /* 0x0000002402107981 */ /* 0x000ea8000c1e1900 */
[----:B------:R-:W2:Y:S02]  /*12b0*/  LDG.E R5, desc[UR36][R2.64+0x4] ;  /* 0x0000042402057981 */ /* 0x000ea4000c1e1900 */
[----:B--2---:R-:W-:-:S07]  /*12c0*/  IMAD.IADD R16, R5, 0x1, -R16 ;  /* 0x0000000105107824 */ /* 0x004fce00078e0a10 */
.L_x_1212:
[----:B------:R-:W-:Y:S01]  /*12d0*/  ULDC UR4, c[0x0][0x448] ;  /* 0x0001120000047ab9 */ /* 0x000fe20000000800 */
[----:B-----5:R-:W-:Y:S01]  /*12e0*/  IMAD.IADD R16, R16, 0x1, -R7 ;  /* 0x0000000110107824 */ /* 0x020fe200078e0a07 */
[----:B------:R-:W-:Y:S02]  /*12f0*/  UISETP.NE.AND UP0, UPT, UR4, 0x1, UPT ;  /* 0x000000010400788c */ /* 0x000fe4000bf05270 */
[----:B------:R-:W-:Y:S02]  /*1300*/  USHF.L.U32 UR6, UR6, 0x7, URZ ;  /* 0x0000000706067899 */ /* 0x000fe4000800063f */
[----:B0-----:R-:W-:Y:S01]  /*1310*/  IADD3 R0, R16, 0x1, -R17 ;  /* 0x0000000110007810 */ /* 0x001fe20007ffe811 */
[----:B------:R-:W-:Y:S02]  /*1320*/  UP2UR UR7, UPR, URZ, 0x1 ;  /* 0x000000013f077883 */ /* 0x000fe40008000000 */
[----:B------:R-:W-:Y:S01]  /*1330*/  UIADD3 UR4, UR6, 0x7f, URZ ;  /* 0x0000007f06047890 */ /* 0x000fe2000fffe03f */
[----:B------:R-:W-:Y:S01]  /*1340*/  R2UR UR10, R0 ;  /* 0x00000000000a72ca */ /* 0x000fe200000e0000 */
[----:B------:R-:W-:-:S02]  /*1350*/  IMAD.U32 R22, RZ, RZ, UR6 ;  /* 0x00000006ff167e24 */ /* 0x000fc4000f8e00ff */
[----:B------:R-:W-:Y:S01]  /*1360*/  @UP0 ULDC UR8, c[0x0][0x44c] ;  /* 0x0001130000080ab9 */ /* 0x000fe20000000800 */
[----:B------:R-:W-:Y:S01]  /*1370*/  IMAD.U32 R19, RZ, RZ, UR7 ;  /* 0x00000007ff137e24 */ /* 0x000fe2000f8e00ff */
[----:B------:R-:W-:Y:S01]  /*1380*/  UIMAD.WIDE.U32 UR8, UR4, UR8, URZ ;  /* 0x00000008040872a5 */ /* 0x000fe2000f8e003f */
[----:B------:R-:W-:Y:S01]  /*1390*/  @UP0 ULDC UR11, c[0x0][0x450] ;  /* 0x00011400000b0ab9 */ /* 0x000fe20000000800 */
[----:B------:R-:W-:Y:S02]  /*13a0*/  ULDC.64 UR6, c[0x0][0x9e0] ;  /* 0x0002780000067ab9 */ /* 0x000fe40000000a00 */
[----:B------:R-:W-:Y:S02]  /*13b0*/  @UP0 USHF.R.U32.HI UR4, URZ, UR11, UR9 ;  /* 0x0000000b3f040299 */ /* 0x000fe40008011609 */
[----:B------:R-:W-:Y:S02]  /*13c0*/  UISETP.GE.AND UP0, UPT, UR7, 0x1, UPT ;  /* 0x000000010700788c */ /* 0x000fe4000bf06270 */
[----:B------:R-:W-:-:S02]  /*13d0*/  UIADD3 UR8, UR10, UR4, URZ ;  /* 0x000000040a087290 */ /* 0x000fc4000fffe03f */
[----:B------:R-:W-:Y:S02]  /*13e0*/  UP2UR UR61, UPR, URZ, 0x1 ;  /* 0x000000013f3d7883 */ /* 0x000fe40008000000 */
[----:B------:R-:W-:Y:S01]  /*13f0*/  PLOP3.LUT P0, PT, PT, PT, UP0, 0x40, 0x0 ;  /* 0x000000000000781c */ /* 0x000fe20003f0e808 */
[----:B------:R-:W-:-:S06]  /*1400*/  UIADD3 UR6, UR8, UR6, URZ ;  /* 0x0000000608067290 */ /* 0x000fcc000fffe03f */
[----:B------:R-:W-:-:S06]  /*1410*/  IMAD.U32 R0, RZ, RZ, UR6 ;  /* 0x00000006ff007e24 */ /* 0x000fcc000f8e00ff */
[----:B------:R-:W-:Y:S05]  /*1420*/  @P0 BRA `(.L_x_1213) ;  /* 0x0000000000400947 */ /* 0x000fea0003800000 */
        /* <DEDUP_REMOVED lines=10> */
.L_x_1214:
[----:B------:R-:W-:-:S11]  /*14d0*/  UISETP.NE.AND UP0, UPT, UR7, 0x1, UPT ;  /* 0x000000010700788c */ /* 0x000fd6000bf05270 */
[----:B------:R-:W-:Y:S02]  /*14e0*/  @UP0 ULDC.64 UR10, c[0x0][0x9e8] ;  /* 0x00027a00000a0ab9 */ /* 0x000fe40000000a00 */
[----:B------:R-:W-:-:S04]  /*14f0*/  UIMAD.WIDE.U32 UR8, UR4, UR10, URZ ;  /* 0x0000000a040872a5 */ /* 0x000fc8000f8e003f */
[----:B------:R-:W-:-:S12]  /*1500*/  @UP0 USHF.R.U32.HI UR4, URZ, UR11, UR9 ;  /* 0x0000000b3f040299 */ /* 0x000fd80008011609 */
.L_x_1215:
[----:B------:R-:W-:-:S06]  /*1510*/  UIMAD UR4, UR4, UR7, UR7 ;  /* 0x00000007040472a4 */ /* 0x000fcc000f8e0207 */
[----:B------:R-:W-:-:S07]  /*1520*/  VIMNMX R0, R0, UR4, PT ;  /* 0x0000000400007c48 */ /* 0x000fce000bfe0100 */
.L_x_1213:
[----:B------:R-:W-:Y:S01]  /*1530*/  R2UR UR6, R19 ;  /* 0x00000000130672ca */ /* 0x000fe200000e0000 */
[----:B------:R-:W-:Y:S01]  /*1540*/  IMAD.IADD R74, R16, 0x1, -R17 ;  /* 0x00000001104a7824 */ /* 0x000fe200078e0a11 */
[----:B------:R-:W-:Y:S01]  /*1550*/  R2UR UR4, R22 ;  /* 0x00000000160472ca */ /* 0x000fe200000e0000 */
[----:B-1----:R-:W-:Y:S02]  /*1560*/  VIADD R2, R0, 0x5f ;  /* 0x0000005f00027836 */ /* 0x002fe40000000000 */
[----:B------:R-:W-:Y:S02]  /*1570*/  VIADD R0, R16, 0x5f ;  /* 0x0000005f10007836 */ /* 0x000fe40000000000 */
[----:B------:R-:W-:-:S04]  /*1580*/  IMAD.HI R2, R2, 0x2aaaaaab, RZ ;  /* 0x2aaaaaab02027827 */ /* 0x000fc800078e02ff */
[----:B------:R-:W-:Y:S01]  /*1590*/  IMAD.HI R0, R0, 0x2aaaaaab, RZ ;  /* 0x2aaaaaab00007827 */ /* 0x000fe200078e02ff */
[----:B------:R-:W-:Y:S01]  /*15a0*/  SHF.R.U32.HI R5, RZ, 0x1f, R2 ;  /* 0x0000001fff057819 */ /* 0x000fe20000011602 */
[----:B------:R-:W-:Y:S01]  /*15b0*/  UISETP.NE.AND UP0, UPT, UR6, URZ, UPT ;  /* 0x0000003f0600728c */ /* 0x000fe2000bf05270 */
[----:B------:R-:W-:Y:S02]  /*15c0*/  R2UR UR6, R74 ;  /* 0x000000004a0672ca */ /* 0x000fe400000e0000 */
[----:B------:R-:W-:Y:S02]  /*15d0*/  SHF.R.U32.HI R3, RZ, 0x1f, R0 ;  /* 0x0000001fff037819 */ /* 0x000fe40000011600 */
[----:B------:R-:W-:Y:S02]  /*15e0*/  LEA.HI.SX32 R2, R2, R5, 0x1c ;  /* 0x0000000502027211 */ /* 0x000fe400078fe2ff */
[----:B------:R-:W-:-:S04]  /*15f0*/  LEA.HI.SX32 R3, R0, R3, 0x1c ;  /* 0x0000000300037211 */ /* 0x000fc800078fe2ff */
[----:B------:R-:W-:Y:S01]  /*1600*/  @UP0 ULDC UR8, c[0x0][0x44c] ;  /* 0x0001130000080ab9 */ /* 0x000fe20000000800 */
[----:B------:R-:W-:Y:S01]  /*1610*/  @UP0 ULDC UR10, c[0x0][0x450] ;  /* 0x00011400000a0ab9 */ /* 0x000fe20000000800 */
[----:B------:R-:W-:Y:S01]  /*1620*/  UIMAD.WIDE.U32 UR8, UR4, UR8, URZ ;  /* 0x00000008040872a5 */ /* 0x000fe2000f8e003f */
[----:B------:R-:W-:-:S03]  /*1630*/  VIMNMX R75, R3, R2, PT ;  /* 0x00000002034b7248 */ /* 0x000fc60003fe0100 */
[----:B------:R-:W-:Y:S02]  /*1640*/  @UP0 USHF.R.U32.HI UR4, URZ, UR10, UR9 ;  /* 0x0000000a3f040299 */ /* 0x000fe40008011609 */
[----:B------:R-:W-:Y:S02]  /*1650*/  UISETP.GE.AND UP0, UPT, UR7, 0x1, UPT ;  /* 0x000000010700788c */ /* 0x000fe4000bf06270 */
[----:B------:R-:W-:-:S03]  /*1660*/  UIADD3 UR4, UR6, UR4, URZ ;  /* 0x0000000406047290 */ /* 0x000fc6000fffe03f */
[----:B------:R-:W-:Y:S01]  /*1670*/  ULDC UR6, c[0x0][0x9dc] ;  /* 0x0002770000067ab9 */ /* 0x000fe20000000800 */
[----:B------:R-:W-:Y:S01]  /*1680*/  PLOP3.LUT P0, PT, PT, PT, UP0, 0x40, 0x0 ;  /* 0x000000000000781c */ /* 0x000fe20003f0e808 */
[----:B------:R-:W-:-:S12]  /*1690*/  UIADD3 UR6, UR4, -UR6, URZ ;  /* 0x8000000604067290 */ /* 0x000fd8000fffe03f */
[----:B------:R-:W-:Y:S05]  /*16a0*/  @P0 BRA `(.L_x_1216) ;  /* 0x0000000000440947 */ /* 0x000fea0003800000 */
        /* <DEDUP_REMOVED lines=10> */
.L_x_1217:
[----:B------:R-:W-:-:S11]  /*1750*/  UISETP.NE.AND UP0, UPT, UR7, 0x1, UPT ;  /* 0x000000010700788c */ /* 0x000fd6000bf05270 */
[----:B------:R-:W-:Y:S02]  /*1760*/  @UP0 ULDC.64 UR10, c[0x0][0x9e8] ;  /* 0x00027a00000a0ab9 */ /* 0x000fe40000000a00 */
[----:B------:R-:W-:-:S04]  /*1770*/  UIMAD.WIDE.U32 UR8, UR4, UR10, URZ ;  /* 0x0000000a040872a5 */ /* 0x000fc8000f8e003f */
[----:B------:R-:W-:-:S12]  /*1780*/  @UP0 USHF.R.U32.HI UR4, URZ, UR11, UR9 ;  /* 0x0000000b3f040299 */ /* 0x000fd80008011609 */
.L_x_1218:
[----:B------:R-:W-:-:S04]  /*1790*/  UIMAD UR4, UR4, UR7, URZ ;  /* 0x00000007040472a4 */ /* 0x000fc8000f8e023f */
[----:B------:R-:W-:-:S04]  /*17a0*/  UISETP.LT.AND UP0, UPT, UR6, UR4, UPT ;  /* 0x000000040600728c */ /* 0x000fc8000bf01270 */
[----:B------:R-:W-:-:S12]  /*17b0*/  USEL UR6, UR6, UR4, !UP0 ;  /* 0x0000000406067287 */ /* 0x000fd8000c000000 */
.L_x_1216:
[----:B------:R-:W-:-:S04]  /*17c0*/  UIMAD.WIDE UR6, UR6, 0x2aaaaaab, URZ ;  /* 0x2aaaaaab060678a5 */ /* 0x000fc8000f8e023f */
[----:B------:R-:W-:-:S04]  /*17d0*/  USHF.R.U32.HI UR4, URZ, 0x1f, UR7 ;  /* 0x0000001f3f047899 */ /* 0x000fc80008011607 */
[----:B------:R-:W-:Y:S02]  /*17e0*/  ULEA.HI.SX32 UR7, UR7, UR4, 0x1c ;  /* 0x0000000407077291 */ /* 0x000fe4000f8fe23f */
[----:B------:R-:W-:Y:S02]  /*17f0*/  ULOP3.LUT UR4, UR5, 0xff000000, URZ, 0xc0, !UPT ;  /* 0xff00000005047892 */ /* 0x000fe4000f8ec03f */
[----:B------:R-:W-:Y:S02]  /*1800*/  UISETP.LT.AND UP0, UPT, URZ, UR7, UPT ;  /* 0x000000073f00728c */ /* 0x000fe4000bf01270 */
[----:B------:R-:W-:Y:S02]  /*1810*/  ULOP3.LUT UR5, UR5, 0xff0000, URZ, 0xc0, !UPT ;  /* 0x00ff000005057892 */ /* 0x000fe4000f8ec03f */
[----:B------:R-:W-:Y:S02]  /*1820*/  USEL UR9, URZ, UR7, !UP0 ;  /* 0x000000073f097287 */ /* 0x000fe4000c000000 */
[----:B------:R-:W-:-:S04]  /*1830*/  USHF.R.U32.HI UR4, URZ, 0x8, UR4 ;  /* 0x000000083f047899 */ /* 0x000fc80008011604 */
[----:B------:R-:W-:Y:S01]  /*1840*/  ISETP.GT.AND P0, PT, R75, UR9, PT ;  /* 0x000000094b007c0c */ /* 0x000fe2000bf04270 */
[----:B------:R-:W-:-:S03]  /*1850*/  ULEA.HI UR5, UR5, UR4, URZ, 0x10 ;  /* 0x0000000405057291 */ /* 0x000fc6000f8f803f */
[----:B------:R-:W-:Y:S01]  /*1860*/  UMOV UR4, URZ ;  /* 0x0000003f00047c82 */ /* 0x000fe20008000000 */
[----:B------:R-:W-:Y:S02]  /*1870*/  ULOP3.LUT UR6, UR5, 0xff, URZ, 0xc0, !UPT ;  /* 0x000000ff05067892 */ /* 0x000fe4000f8ec03f */
[----:B------:R-:W-:-:S04]  /*1880*/  USHF.R.U32.HI UR5, URZ, 0x10, UR5 ;  /* 0x000000103f057899 */ /* 0x000fc80008011605 */
[----:B------:R-:W-:Y:S02]  /*1890*/  IMAD.U32 R165, RZ, RZ, UR6 ;  /* 0x00000006ffa57e24 */ /* 0x000fe4000f8e00ff */
[----:B------:R-:W-:Y:S01]  /*18a0*/  IMAD.U32 R164, RZ, RZ, UR5 ;  /* 0x00000005ffa47e24 */ /* 0x000fe2000f8e00ff */
[----:B------:R-:W-:Y:S06]  /*18b0*/  @!P0 BRA `(.L_x_1219) ;  /* 0x00000000009c8947 */ /* 0x000fec0003800000 */
[----:B------:R-:W-:Y:S01]  /*18c0*/  R2UR UR5, R164 ;  /* 0x00000000a40572ca */ /* 0x000fe200000e0000 */
[----:B------:R-:W-:-:S12]  /*18d0*/  ULDC UR4, c[0x0][0x9f0] ;  /* 0x00027c0000047ab9 */ /* 0x000fd80000000800 */
[----:B------:R-:W-:-:S04]  /*18e0*/  UISETP.NE.AND UP0, UPT, UR5, URZ, UPT ;  /* 0x0000003f0500728c */ /* 0x000fc8000bf05270 */
[----:B------:R-:W-:-:S03]  /*18f0*/  USEL UR10, UR5, UR4, UP0 ;  /* 0x00000004050a7287 */ /* 0x000fc60008000000 */
[----:B------:R-:W-:-:S03]  /*1900*/  UMOV UR4, URZ ;  /* 0x0000003f00047c82 */ /* 0x000fc60008000000 */
[----:B------:R-:W-:-:S05]  /*1910*/  IMAD.U32 R4, RZ, RZ, UR10 ;  /* 0x0000000aff047e24 */ /* 0x000fca000f8e00ff */
[----:B------:R-:W-:-:S04]  /*1920*/  IABS R0, R4 ;  /* 0x0000000400007213 */ /* 0x000fc80000000000 */
[----:B------:R-:W-:Y:S02]  /*1930*/  R2UR UR11, R0 ;  /* 0x00000000000b72ca */ /* 0x000fe400000e0000 */
[----:B------:R-:W-:Y:S02]  /*1940*/  IADD3 R0, R4, -0x1, R75 ;  /* 0xffffffff04007810 */ /* 0x000fe40007ffe04b */
[----:B------:R-:W-:Y:S02]  /*1950*/  IABS R4, R4 ;  /* 0x0000000400047213 */ /* 0x000fe40000000000 */
[----:B------:R-:W-:-:S03]  /*1960*/  R2UR UR6, R0 ;  /* 0x00000000000672ca */ /* 0x000fc600000e0000 */
[----:B------:R-:W-:-:S04]  /*1970*/  IMAD.MOV R4, RZ, RZ, -R4 ;  /* 0x000000ffff047224 */ /* 0x000fc800078e0a04 */
[----:B------:R-:W0:Y:S06]  /*1980*/  I2F.RP R2, UR11 ;  /* 0x0000000b00027d06 */ /* 0x000e2c0008209400 */
[----:B------:R-:W-:-:S06]  /*1990*/  UIADD3 UR6, -UR9, UR6, URZ ;  /* 0x0000000609067290 */ /* 0x000fcc000fffe13f */
[----:B------:R-:W-:Y:S01]  /*19a0*/  IMAD.U32 R0, RZ, RZ, UR6 ;  /* 0x00000006ff007e24 */ /* 0x000fe2000f8e00ff */
[----:B------:R-:W-:Y:S01]  /*19b0*/  ULOP3.LUT UR6, UR6, UR10, URZ, 0x3c, !UPT ;  /* 0x0000000a06067292 */ /* 0x000fe2000f8e3c3f */
[----:B0-----:R-:W0:Y:S03]  /*19c0*/  MUFU.RCP R2, R2 ;  /* 0x0000000200027308 */ /* 0x001e260000001000 */
[----:B------:R-:W-:-:S04]  /*19d0*/  IABS R0, R0 ;  /* 0x0000000000007213 */ /* 0x000fc80000000000 */
[----:B------:R-:W-:Y:S01]  /*19e0*/  R2UR UR8, R0 ;  /* 0x00000000000872ca */ /* 0x000fe200000e0000 */
[----:B------:R-:W-:Y:S02]  /*19f0*/  IMAD.MOV.U32 R0, RZ, RZ, R4 ;  /* 0x000000ffff007224 */ /* 0x000fe400078e0004 */
[----:B0-----:R-:W-:-:S06]  /*1a00*/  VIADD R3, R2, 0xffffffe ;  /* 0x0ffffffe02037836 */ /* 0x001fcc0000000000 */
        /* <DEDUP_REMOVED lines=18> */
.L_x_1219:
[----:B------:R-:W-:Y:S01]  /*1b30*/  R2UR UR5, R165 ;  /* 0x00000000a50572ca */ /* 0x000fe200000e0000 */
[----:B------:R-:W-:Y:S01]  /*1b40*/  IMAD.U32 R0, RZ, RZ, UR4 ;  /* 0x00000004ff007e24 */ /* 0x000fe2000f8e00ff */
[----:B------:R-:W-:Y:S01]  /*1b50*/  PLOP3.LUT P0, PT, PT, PT, PT, 0x80, 0x0 ;  /* 0x000000000000781c */ /* 0x000fe20003f0f070 */
        /* <DEDUP_REMOVED lines=10> */
[----:B------:R-:W-:Y:S01]  /*1c00*/  UIMAD UR5, UR5, UR4, UR9 ;  /* 0x00000004050572a4 */ /* 0x000fe2000f8e0209 */
[----:B------:R-:W-:-:S02]  /*1c10*/  CS2R R68, SRZ ;  /* 0x0000000000447805 */ /* 0x000fc4000001ff00 */
[----:B------:R-:W-:Y:S02]  /*1c20*/  CS2R R66, SRZ ;  /* 0x0000000000427805 */ /* 0x000fe4000001ff00 */
[----:B------:R-:W-:Y:S02]  /*1c30*/  CS2R R64, SRZ ;  /* 0x0000000000407805 */ /* 0x000fe4000001ff00 */
[----:B------:R-:W-:Y:S02]  /*1c40*/  CS2R R62, SRZ ;  /* 0x00000000003e7805 */ /* 0x000fe4000001ff00 */
[----:B------:R-:W-:Y:S02]  /*1c50*/  CS2R R60, SRZ ;  /* 0x00000000003c7805 */ /* 0x000fe4000001ff00 */
[----:B------:R-:W-:Y:S01]  /*1c60*/  VIADDMNMX R75, R0, UR5, R75, PT ;  /* 0x00000005004b7c46 */ /* 0x000fe2000b80014b */
[----:B------:R-:W-:Y:S01]  /*1c70*/  IMAD.U32 R161, RZ, RZ, UR5 ;  /* 0x00000005ffa17e24 */ /* 0x000fe2000f8e00ff */
[----:B------:R-:W-:Y:S01]  /*1c80*/  CS2R R58, SRZ ;  /* 0x00000000003a7805 */ /* 0x000fe2000001ff00 */
[----:B------:R-:W-:Y:S01]  /*1c90*/  IMAD.MOV.U32 R0, RZ, RZ, RZ ;  /* 0x000000ffff007224 */ /* 0x000fe200078e00ff */
[----:B------:R-:W-:-:S02]  /*1ca0*/  ISETP.GT.AND P1, PT, R75, UR5, PT ;  /* 0x000000054b007c0c */ /* 0x000fc4000bf24270 */
        /* <DEDUP_REMOVED lines=49> */
.L_x_1221:
[----:B------:R-:W-:Y:S02]  /*1fc0*/  R2UR UR6, R184 ;  /* 0x00000000b80672ca */ /* 0x000fe400000e0000 */
[----:B------:R-:W-:-:S11]  /*1fd0*/  R2UR UR5, R204 ;  /* 0x00000000cc0572ca */ /* 0x000fd600000e0000 */
[----:B------:R-:W-:Y:S02]  /*1fe0*/  ULEA.HI UR4, UR6, UR6, URZ, 0x1 ;  /* 0x0000000606047291 */ /* 0x000fe4000f8f083f */
[----:B------:R-:W-:Y:S02]  /*1ff0*/  IMAD.U32 R2, RZ, RZ, UR5 ;  /* 0x00000005ff027e24 */ /* 0x000fe4000f8e00ff */
[----:B------:R-:W-:-:S03]  /*2000*/  ULOP3.LUT UR4, UR4, 0xfffffffe, URZ, 0xc0, !UPT ;  /* 0xfffffffe04047892 */ /* 0x000fc6000f8ec03f */
[----:B------:R-:W-:Y:S01]  /*2010*/  ISETP.NE.AND P0, PT, R2, 0x3, PT ;  /* 0x000000030200780c */ /* 0x000fe20003f05270 */
[----:B------:R-:W-:-:S06]  /*2020*/  UIADD3 UR4, UR6, -UR4, URZ ;  /* 0x8000000406047290 */ /* 0x000fcc000fffe03f */
[----:B------:R-:W-:-:S05]  /*2030*/  IMAD.U32 R0, RZ, RZ, UR4 ;  /* 0x00000004ff007e24 */ /* 0x000fca000f8e00ff */
[----:B------:R-:W-:-:S04]  /*2040*/  SHF.L.U32 R0, R0, 0x1f, RZ ;  /* 0x0000001f00007819 */ /* 0x000fc800000006ff */
[----:B------:R-:W0:Y:S02]  /*2050*/  SYNCS.PHASECHK.TRANS64.TRYWAIT P1, [UR60+0x2a800], R0 ;  /* 0x02a80000ff0075a7 */ /* 0x000e24000802017c */
[----:B0-----:R-:W-:Y:S05]  /*2060*/  @!P1 BRA `(.L_x_1222) ;  /* 0x0000016400209947 */ /* 0x001fea0003800000 */
.L_x_1418:
[----:B------:R-:W-:Y:S05]  /*2070*/  @!P0 BRA `(.L_x_1223) ;  /* 0x0000000000048947 */ /* 0x000fea0003800000 */
[----:B------:R-:W-:Y:S01]  /*2080*/  BPT.TRAP 0x1 ;  /* 0x000000040000795c */ /* 0x000fe20000300000 */
.L_x_1223:
[----:B------:R-:W-:Y:S02]  /*2090*/  IMAD.U32 R21, RZ, RZ, UR38 ;  /* 0x00000026ff157e24 */ /* 0x000fe4000f8e00ff */
[----:B0-----:R-:W-:-:S03]  /*20a0*/  IMAD.U32 R0, RZ, RZ, UR39 ;  /* 0x00000027ff007e24 */ /* 0x001fc6000f8e00ff */
[----:B------:R-:W-:Y:S02]  /*20b0*/  LEA R21, R21, UR60, 0x3 ;  /* 0x0000003c15157c11 */ /* 0x000fe4000f8e18ff */
[----:B------:R-:W-:-:S04]  /*20c0*/  SHF.L.U32 R0, R0, 0x1f, RZ ;  /* 0x0000001f00007819 */ /* 0x000fc800000006ff */
[----:B------:R0:W1:Y:S01]  /*20d0*/  SYNCS.PHASECHK.TRANS64.TRYWAIT P1, [R21+URZ+0x2a830], R0 ;  /* 0x02a83000150075a7 */ /* 0x000062000802017f */
[----:B------:R-:W-:Y:S05]  /*20e0*/  @!P0 BRA `(.L_x_1224) ;  /* 0x0000000000048947 */ /* 0x000fea0003800000 */
[----:B------:R-:W-:Y:S01]  /*20f0*/  BPT.TRAP 0x1 ;  /* 0x000000040000795c */ /* 0x000fe20000300000 */
.L_x_1224:
[----:B-1----:R-:W-:Y:S05]  /*2100*/  @P1 BRA `(.L_x_1225) ;  /* 0x0000000000081947 */ /* 0x002fea0003800000 */
[----:B------:R-:W1:Y:S02]  /*2110*/  SYNCS.PHASECHK.TRANS64.TRYWAIT P1, [R21+URZ+0x2a830], R0 ;  /* 0x02a83000150075a7 */ /* 0x000e64000802017f */
[----:B-1----:R-:W-:Y:S05]  /*2120*/  @!P1 BRA `(.L_x_1226) ;  /* 0x0000016400089947 */ /* 0x002fea0003800000 */
.L_x_1225:
[----:B------:R-:W-:Y:S05]  /*2130*/  WARPSYNC.ALL ;  /* 0x0000000000007948 */ /* 0x000fea0003800000 */
[----:B------:R-:W-:Y:S01]  /*2140*/  UIADD3 UR4, UR60, 0x18400, URZ ;  /* 0x000184003c047890 */ /* 0x000fe2000fffe03f */
[----:B------:R-:W-:Y:S01]  /*2150*/  WARPGROUP.ARRIVE ;  /* 0x00000000000079c5 */ /* 0x000fe20000000000 */
[----:B------:R-:W-:Y:S01]  /*2160*/  UMOV UR9, 0x40000040 ;  /* 0x4000004000097882 */ /* 0x000fe20000000000 */
[----:B------:R-:W-:Y:S01]  /*2170*/  UMOV UR11, 0x40000040 ;  /* 0x40000040000b7882 */ /* 0x000fe20000000000 */
[----:B------:R-:W-:Y:S01]  /*2180*/  USHF.R.U32.HI UR4, URZ, 0x4, UR4 ;  /* 0x000000043f047899 */ /* 0x000fe20008011604 */
[----:B------:R-:W-:Y:S01]  /*2190*/  IMAD.U32 R5, RZ, RZ, UR9 ;  /* 0x00000009ff057e24 */ /* 0x000fe2000f8e00ff */
[----:B------:R-:W-:Y:S01]  /*21a0*/  UMOV UR57, 0x40000040 ;  /* 0x4000004000397882 */ /* 0x000fe20000000000 */
[----:B------:R-:W-:Y:S01]  /*21b0*/  UMOV UR59, 0x40000040 ;  /* 0x40000040003b7882 */ /* 0x000fe20000000000 */
[----:B------:R-:W-:Y:S01]  /*21c0*/  ULOP3.LUT UR4, UR4, 0x3fff, URZ, 0xc0, !UPT ;  /* 0x00003fff04047892 */ /* 0x000fe2000f8ec03f */
[----:B------:R-:W-:Y:S01]  /*21d0*/  UMOV UR53, 0x40000040 ;  /* 0x4000004000357882 */ /* 0x000fe20000000000 */
[----:B------:R-:W-:-:S02]  /*21e0*/  UMOV UR55, 0x40000040 ;  /* 0x4000004000377882 */ /* 0x000fc40000000000 */
[----:B------:R-:W-:Y:S02]  /*21f0*/  ULOP3.LUT UR5, UR4, 0x10000, URZ, 0xfc, !UPT ;  /* 0x0001000004057892 */ /* 0x000fe4000f8efc3f */
[----:B------:R-:W-:Y:S01]  /*2200*/  ULOP3.LUT UR4, UR40, 0x10000, URZ, 0xfc, !UPT ;  /* 0x0001000028047892 */ /* 0x000fe2000f8efc3f */
[----:B------:R-:W-:Y:S01]  /*2210*/  UMOV UR49, 0x40000040 ;  /* 0x4000004000317882 */ /* 0x000fe20000000000 */
[----:B------:R-:W-:Y:S02]  /*2220*/  UMOV UR51, 0x40000040 ;  /* 0x4000004000337882 */ /* 0x000fe40000000000 */
[----:B------:R-:W-:Y:S01]  /*2230*/  IMAD.U32 R7, RZ, RZ, UR5 ;  /* 0x00000005ff077e24 */ /* 0x000fe2000f8e00ff */
[----:B------:R-:W-:Y:S02]  /*2240*/  UIMAD UR5, UR38, 0x900, UR5 ;  /* 0x00000900260578a4 */ /* 0x000fe4000f8e0205 */
[----:B------:R-:W-:Y:S01]  /*2250*/  UMOV UR8, UR4 ;  /* 0x0000000400087c82 */ /* 0x000fe20008000000 */
[----:B------:R-:W-:Y:S01]  /*2260*/  UIADD3 UR56, UR4, 0x2, URZ ;  /* 0x0000000204387890 */ /* 0x000fe2000fffe03f */
[----:B------:R-:W-:Y:S01]  /*2270*/  IMAD.U32 R4, RZ, RZ, UR8 ;  /* 0x00000008ff047e24 */ /* 0x000fe2000f8e00ff */
[----:B------:R-:W-:-:S02]  /*2280*/  UIADD3 UR58, UR5, 0x2, URZ ;  /* 0x00000002053a7890 */ /* 0x000fc4000fffe03f */
[----:B------:R-:W-:Y:S01]  /*2290*/  UMOV UR10, UR5 ;  /* 0x00000005000a7c82 */ /* 0x000fe20008000000 */
[----:B------:R-:W-:Y:S01]  /*22a0*/  UIADD3 UR52, UR4, 0x4, URZ ;  /* 0x0000000404347890 */ /* 0x000fe2000fffe03f */
[----:B------:R-:W-:Y:S01]  /*22b0*/  HGMMA.64x96x16.F32 R24, gdesc[UR8], RZ, !UPT, gsb0 ;  /* 0x01600000081879f0 */ /* 0x000fe2000c0008ff */
[----:B------:R-:W-:Y:S02]  /*22c0*/  UIADD3 UR54, UR5, 0x4, URZ ;  /* 0x0000000405367890 */ /* 0x000fe4000fffe03f */
[----:B------:R-:W-:Y:S02]  /*22d0*/  UIADD3 UR48, UR4, 0x6, URZ ;  /* 0x0000000604307890 */ /* 0x000fe4000fffe03f */
[----:B------:R-:W-:Y:S02]  /*22e0*/  UIADD3 UR50, UR5, 0x6, URZ ;  /* 0x0000000605327890 */ /* 0x000fe4000fffe03f */
        /* <DEDUP_REMOVED lines=68> */
.L_x_1227:
[----:B------:R-:W-:Y:S01]  /*2730*/  R2UR UR4, R19 ;  /* 0x00000000130472ca */ /* 0x000fe200000e0000 */
[----:B------:R-:W2:Y:S01]  /*2740*/  S2UR UR7, SR_CgaCtaId ;  /* 0x00000000000779c3 */ /* 0x000ea20000008800 */
[----:B------:R-:W-:Y:S01]  /*2750*/  R2UR UR6, R22 ;  /* 0x00000000160672ca */ /* 0x000fe200000e0000 */
[----:B------:R-:W-:Y:S01]  /*2760*/  ULDC UR5, c[0x0][0x9d8] ;  /* 0x0002760000057ab9 */ /* 0x000fe20000000800 */
[----:B------:R-:W-:Y:S01]  /*2770*/  UISETP.NE.AND UP0, UPT, UR61, URZ, UPT ;  /* 0x0000003f3d00728c */ /* 0x000fe2000bf05270 */
[----:B------:R-:W-:Y:S01]  /*2780*/  FMUL.FTZ R36, R36, UR5 ;  /* 0x0000000524247c20 */ /* 0x000fe20008410000 */
[----:B------:R-:W-:Y:S01]  /*2790*/  FMUL.FTZ R33, R33, UR5 ;  /* 0x0000000521217c20 */ /* 0x000fe20008410000 */
[----:B------:R-:W-:Y:S01]  /*27a0*/  FMUL.FTZ R2, R37, UR5 ;  /* 0x0000000525027c20 */ /* 0x000fe20008410000 */
[----:B------:R-:W-:Y:S01]  /*27b0*/  FMUL.FTZ R3, R41, UR5 ;  /* 0x0000000529037c20 */ /* 0x000fe20008410000 */
[----:B------:R3:W4:Y:S01]  /*27c0*/  MUFU.TANH R86, R36 ;  /* 0x0000002400567308 */ /* 0x0007220000002400 */
[----:B------:R-:W-:Y:S01]  /*27d0*/  FMUL.FTZ R6, R67, UR5 ;  /* 0x0000000543067c20 */ /* 0x000fe20008410000 */
[----:B------:R-:W-:Y:S01]  /*27e0*/  FMUL.FTZ R53, R53, UR5 ;  /* 0x0000000535357c20 */ /* 0x000fe20008410000 */
[----:B------:R-:W-:Y:S01]  /*27f0*/  FMUL.FTZ R25, R25, UR5 ;  /* 0x0000000519197c20 */ /* 0x000fe20008410000 */
[----:B------:R-:W-:Y:S01]  /*2800*/  UISETP.NE.AND UP1, UPT, UR4, URZ, UPT ;  /* 0x0000003f0400728c */ /* 0x000fe2000bf25270 */
[----:B------:R-:W-:Y:S01]  /*2810*/  R2UR UR4, R21 ;  /* 0x00000000150472ca */ /* 0x000fe200000e0000 */
[----:B------:R-:W-:-:S02]  /*2820*/  VIADD R10, R23, UR6 ;  /* 0x00000006170a7c36 */ /* 0x000fc40008000000 */
[----:B------:R-:W-:Y:S01]  /*2830*/  FMUL.FTZ R29, R29, UR5 ;  /* 0x000000051d1d7c20 */ /* 0x000fe20008410000 */
[----:B------:R5:W4:Y:S01]  /*2840*/  MUFU.TANH R88, R33 ;  /* 0x0000002100587308 */ /* 0x000b220000002400 */
[----:B01----:R-:W-:Y:S01]  /*2850*/  FMUL.FTZ R0, R26, UR5 ;  /* 0x000000051a007c20 */ /* 0x003fe20008410000 */
[----:B------:R-:W-:Y:S01]  /*2860*/  PLOP3.LUT P1, PT, PT, PT, UP1, 0x80, 0x0 ;  /* 0x000000000000781c */ /* 0x000fe20003f2f018 */
[----:B---3--:R-:W-:Y:S01]  /*2870*/  IMAD.MOV.U32 R36, RZ, RZ, R10 ;  /* 0x000000ffff247224 */ /* 0x008fe200078e000a */
[----:B------:R-:W-:Y:S01]  /*2880*/  PLOP3.LUT P2, PT, PT, PT, UP1, 0x80, 0x0 ;  /* 0x000000000000781c */ /* 0x000fe20003f4f018 */
[----:B------:R-:W-:Y:S01]  /*2890*/  FMUL.FTZ R13, R24, UR5 ;  /* 0x00000005180d7c20 */ /* 0x000fe20008410000 */
[----:B------:R-:W-:Y:S01]  /*28a0*/  FMUL.FTZ R9, R27, UR5 ;  /* 0x000000051b097c20 */ /* 0x000fe20008410000 */
[----:B------:R-:W-:Y:S01]  /*28b0*/  @UP1 ULDC UR6, c[0x0][0x44c] ;  /* 0x0001130000061ab9 */ /* 0x000fe20000000800 */
[----:B------:R0:W1:Y:S01]  /*28c0*/  MUFU.TANH R84, R2 ;  /* 0x0000000200547308 */ /* 0x0000620000002400 */
[----:B-----5:R-:W-:Y:S01]  /*28d0*/  FMUL.FTZ R33, R39, UR5 ;  /* 0x0000000527217c20 */ /* 0x020fe20008410000 */
[----:B------:R-:W-:Y:S01]  /*28e0*/  UIADD3 UR4, UR4, 0x2a840, URZ ;  /* 0x0002a84004047890 */ /* 0x000fe2000fffe03f */
[----:B------:R-:W-:Y:S01]  /*28f0*/  FMUL.FTZ R39, R43, UR5 ;  /* 0x000000052b277c20 */ /* 0x000fe20008410000 */
[----:B------:R-:W-:Y:S01]  /*2900*/  FMUL.FTZ R43, R47, UR5 ;  /* 0x000000052f2b7c20 */ /* 0x000fe20008410000 */
[----:B------:R-:W-:Y:S01]  /*2910*/  FMUL.FTZ R47, R51, UR5 ;  /* 0x00000005332f7c20 */ /* 0x000fe20008410000 */
[----:B--2---:R-:W-:Y:S01]  /*2920*/  UPRMT UR4, UR7, 0x654, UR4 ;  /* 0x0000065407047896 */ /* 0x004fe20008000004 */
[----:B------:R-:W-:Y:S01]  /*2930*/  @P1 IMAD.HI.U32 R14, R10, UR6, RZ ;  /* 0x000000060a0e1c27 */ /* 0x000fe2000f8e00ff */
[----:B------:R-:W-:Y:S01]  /*2940*/  @UP1 ULDC UR6, c[0x0][0x450] ;  /* 0x0001140000061ab9 */ /* 0x000fe20000000800 */
[----:B------:R2:W3:Y:S02]  /*2950*/  MUFU.TANH R80, R3 ;  /* 0x0000000300507308 */ /* 0x0004e40000002400 */
[----:B0-----:R-:W-:Y:S01]  /*2960*/  FMUL.FTZ R2, R45, UR5 ;  /* 0x000000052d027c20 */ /* 0x001fe20008410000 */
[----:B------:R-:W-:Y:S01]  /*2970*/  IMAD.MOV.U32 R10, RZ, RZ, -0x60 ;  /* 0xffffffa0ff0a7424 */ /* 0x000fe200078e00ff */
[----:B------:R-:W-:Y:S01]  /*2980*/  @P2 SHF.R.U32.HI R36, RZ, UR6, R14 ;  /* 0x00000006ff242c19 */ /* 0x000fe2000801160e */
[----:B------:R-:W-:Y:S01]  /*2990*/  FMUL.FTZ R12, R31, UR5 ;  /* 0x000000051f0c7c20 */ /* 0x000fe20008410000 */
[----:B------:R-:W-:Y:S01]  /*29a0*/  FMUL.FTZ R51, R55, UR5 ;  /* 0x0000000537337c20 */ /* 0x000fe20008410000 */
[----:B------:R-:W-:Y:S01]  /*29b0*/  FMUL.FTZ R28, R28, UR5 ;  /* 0x000000051c1c7c20 */ /* 0x000fe20008410000 */
[----:B------:R-:W-:Y:S01]  /*29c0*/  FMUL.FTZ R11, R30, UR5 ;  /* 0x000000051e0b7c20 */ /* 0x000fe20008410000 */
[----:B------:R-:W0:Y:S01]  /*29d0*/  SHFL.IDX PT, R67, R36, RZ, 0x1c1f ;  /* 0x001c1fff24437589 */ /* 0x000e2200000e0000 */
[----:B--2---:R-:W-:Y:S01]  /*29e0*/  FMUL.FTZ R3, R49, UR5 ;  /* 0x0000000531037c20 */ /* 0x004fe20008410000 */
[----:B------:R2:W0:Y:S01]  /*29f0*/  MUFU.TANH R26, R53 ;  /* 0x00000035001a7308 */ /* 0x0004220000002400 */
[----:B------:R-:W-:Y:S01]  /*2a00*/  FMUL.FTZ R32, R32, UR5 ;  /* 0x0000000520207c20 */ /* 0x000fe20008410000 */
[----:B------:R-:W-:Y:S01]  /*2a10*/  FMUL.FTZ R15, R34, UR5 ;  /* 0x00000005220f7c20 */ /* 0x000fe20008410000 */
[----:B------:R-:W-:Y:S01]  /*2a20*/  FMUL.FTZ R27, R35, UR5 ;  /* 0x00000005231b7c20 */ /* 0x000fe20008410000 */
[----:B------:R-:W-:Y:S01]  /*2a30*/  FMUL.FTZ R31, R38, UR5 ;  /* 0x00000005261f7c20 */ /* 0x000fe20008410000 */
[----:B------:R-:W-:Y:S01]  /*2a40*/  FMUL.FTZ R40, R40, UR5 ;  /* 0x0000000528287c20 */ /* 0x000fe20008410000 */
[----:B------:R-:W-:Y:S01]  /*2a50*/  FMUL.FTZ R37, R42, UR5 ;  /* 0x000000052a257c20 */ /* 0x000fe20008410000 */
[----:B------:R-:W-:Y:S01]  /*2a60*/  FMUL.FTZ R44, R44, UR5 ;  /* 0x000000052c2c7c20 */ /* 0x000fe20008410000 */
[----:B------:R-:W0:Y:S01]  /*2a70*/  MUFU.TANH R20, R25 ;  /* 0x0000001900147308 */ /* 0x000e220000002400 */
[----:B--2---:R-:W-:-:S02]  /*2a80*/  IMAD R53, R75, R10, 0x61 ;  /* 0x000000614b357424 */ /* 0x004fc400078e020a */
[----:B------:R-:W-:Y:S01]  /*2a90*/  FMUL.FTZ R41, R46, UR5 ;  /* 0x000000052e297c20 */ /* 0x000fe20008410000 */
[----:B------:R-:W-:Y:S01]  /*2aa0*/  FMUL.FTZ R48, R48, UR5 ;  /* 0x0000000530307c20 */ /* 0x000fe20008410000 */
[----:B------:R-:W-:Y:S01]  /*2ab0*/  FMUL.FTZ R45, R50, UR5 ;  /* 0x00000005322d7c20 */ /* 0x000fe20008410000 */
[----:B------:R-:W-:Y:S01]  /*2ac0*/  FMUL.FTZ R52, R52, UR5 ;  /* 0x0000000534347c20 */ /* 0x000fe20008410000 */
[----:B------:R-:W-:Y:S01]  /*2ad0*/  FMUL.FTZ R49, R54, UR5 ;  /* 0x0000000536317c20 */ /* 0x000fe20008410000 */
[----:B------:R-:W-:Y:S01]  /*2ae0*/  FMUL.FTZ R56, R56, UR5 ;  /* 0x0000000538387c20 */ /* 0x000fe20008410000 */
        /* <DEDUP_REMOVED lines=8> */
[----:B------:R5:W0:Y:S01]  /*2b70*/  MUFU.TANH R76, R2 ;  /* 0x00000002004c7308 */ /* 0x000a220000002400 */
[----:B--2---:R-:W-:Y:S01]  /*2b80*/  FMUL.FTZ R29, R59, UR5 ;  /* 0x000000053b1d7c20 */ /* 0x004fe20008410000 */
[----:B------:R-:W-:Y:S01]  /*2b90*/  FMUL.FTZ R69, R69, UR5 ;  /* 0x0000000545457c20 */ /* 0x000fe20008410000 */
[----:B------:R-:W-:Y:S01]  /*2ba0*/  FMUL.FTZ R25, R70, UR5 ;  /* 0x0000000546197c20 */ /* 0x000fe20008410000 */
[----:B------:R-:W-:Y:S01]  /*2bb0*/  FMUL.FTZ R21, R71, UR5 ;  /* 0x0000000547157c20 */ /* 0x000fe20008410000 */
[----:B------:R-:W-:Y:S01]  /*2bc0*/  FMUL.FTZ R68, R68, UR5 ;  /* 0x0000000544447c20 */ /* 0x000fe20008410000 */
[----:B------:R-:W-:Y:S01]  /*2bd0*/  PLOP3.LUT P1, PT, PT, PT, UP0, 0x40, 0x0 ;  /* 0x000000000000781c */ /* 0x000fe20003f2e808 */
[----:B------:R-:W-:Y:S01]  /*2be0*/  ULDC UR10, c[0x0][0x9dc] ;  /* 0x00027700000a7ab9 */ /* 0x000fe20000000800 */
[----:B------:R2:W0:Y:S01]  /*2bf0*/  MUFU.TANH R24, R3 ;  /* 0x0000000300187308 */ /* 0x0004220000002400 */
[----:B-----5:R-:W-:Y:S01]  /*2c00*/  FMUL.FTZ R2, R63, UR5 ;  /* 0x000000053f027c20 */ /* 0x020fe20008410000 */
[----:B------:R-:W-:Y:S01]  /*2c10*/  IADD3 R10, R16, R53, -R18 ;  /* 0x00000035100a7210 */ /* 0x000fe20007ffe812 */
[----:B------:R-:W-:Y:S01]  /*2c20*/  SYNCS.ARRIVE.TRANS64.RED.A1T0 RZ, [UR4], RZ ;  /* 0x000000ffffff79a7 */ /* 0x000fe20008100404 */
[----:B------:R-:W-:Y:S01]  /*2c30*/  ULOP3.LUT UR4, URZ, UR10, URZ, 0x33, !UPT ;  /* 0x0000000a3f047292 */ /* 0x000fe2000f8e333f */
[----:B------:R-:W-:Y:S01]  /*2c40*/  IMAD R35, R75, -0x60, R16 ;  /* 0xffffffa04b237824 */ /* 0x000fe200078e0210 */
[----:B------:R-:W-:Y:S01]  /*2c50*/  ULDC UR11, c[0x0][0x9e0] ;  /* 0x00027800000b7ab9 */ /* 0x000fe20000000800 */
[----:B------:R-:W-:Y:S01]  /*2c60*/  IMAD.IADD R10, R10, 0x1, -R17 ;  /* 0x000000010a0a7824 */ /* 0x000fe200078e0a11 */
[----:B------:R-:W1:Y:S01]  /*2c70*/  MUFU.TANH R13, R13 ;  /* 0x0000000d000d7308 */ /* 0x000e620000002400 */
[----:B--2---:R-:W-:Y:S01]  /*2c80*/  FMUL.FTZ R3, R62, UR5 ;  /* 0x000000053e037c20 */ /* 0x004fe20008410000 */
[----:B------:R-:W-:Y:S01]  /*2c90*/  IADD3 R46, -R18, 0x60, R35 ;  /* 0x00000060122e7810 */ /* 0x000fe20007ffe123 */
[----:B------:R-:W-:-:S02]  /*2ca0*/  VIADD R59, R10, UR11 ;  /* 0x0000000b0a3b7c36 */ /* 0x000fc40008000000 */
[----:B------:R-:W-:Y:S02]  /*2cb0*/  VIADD R63, R53, 0xffffffff ;  /* 0xffffffff353f7836 */ /* 0x000fe40000000000 */
[----:B------:R-:W-:Y:S01]  /*2cc0*/  VIADD R50, R10, UR4 ;  /* 0x000000040a327c36 */ /* 0x000fe20008000000 */
[----:B------:R-:W2:Y:S01]  /*2cd0*/  MUFU.TANH R0, R0 ;  /* 0x0000000000007308 */ /* 0x000ea20000002400 */
[----:B------:R-:W-:Y:S01]  /*2ce0*/  IMAD.IADD R54, R63, 0x1, -R18 ;  /* 0x000000013f367824 */ /* 0x000fe200078e0a12 */
[----:B0-----:R-:W-:Y:S01]  /*2cf0*/  VIADDMNMX R30, R67, R59, R46, PT ;  /* 0x0000003b431e7246 */ /* 0x001fe2000380012e */
[----:B------:R-:W-:-:S05]  /*2d00*/  IMAD.IADD R38, R50, 0x1, R67 ;  /* 0x0000000132267824 */ /* 0x000fca00078e0243 */
        /* <DEDUP_REMOVED lines=36> */
[----:B------:R-:W0:Y:S01]  /*2f50*/  MUFU.TANH R21, R21 ;  /* 0x0000001500157308 */ /* 0x000e220000002400 */
[----:B-1234-:R-:W-:Y:S05]  /*2f60*/  @P1 BRA `(.L_x_1228) ;  /* 0x00000000005c1947 */ /* 0x01efea0003800000 */
[----:B------:R-:W-:Y:S01]  /*2f70*/  IADD3 R53, -R17, R16, R67 ;  /* 0x0000001011357210 */ /* 0x000fe20007ffe143 */
        /* <DEDUP_REMOVED lines=12> */
.L_x_1230:
[----:B------:R-:W-:Y:S02]  /*3040*/  ULDC UR4, c[0x0][0x9e4] ;  /* 0x0002790000047ab9 */ /* 0x000fe40000000800 */
[----:B------:R-:W-:-:S05]  /*3050*/  IMAD.U32 R10, RZ, RZ, UR4 ;  /* 0x00000004ff0a7e24 */ /* 0x000fca000f8e00ff */
[----:B------:R-:W-:-:S13]  /*3060*/  ISETP.NE.AND P1, PT, R10, 0x1, PT ;  /* 0x000000010a00780c */ /* 0x000fda0003f25270 */
[----:B------:R-:W1:Y:S02]  /*3070*/  @P1 LDC.64 R34, c[0x0][0x9e8] ;  /* 0x00027a00ff221b82 */ /* 0x000e640000000a00 */
[----:B-1----:R-:W-:-:S05]  /*3080*/  @P1 IMAD.HI.U32 R34, R53, R34, RZ ;  /* 0x0000002235221227 */ /* 0x002fca00078e00ff */
[----:B------:R-:W-:-:S07]  /*3090*/  @P1 SHF.R.U32.HI R53, RZ, R35, R34 ;  /* 0x00000023ff351219 */ /* 0x000fce0000011622 */
.L_x_1231:
[----:B------:R-:W-:Y:S05]  /*30a0*/  BSYNC B0 ;  /* 0x0000000000007941 */ /* 0x000fea0003800000 */
.L_x_1229:
[----:B------:R-:W-:-:S05]  /*30b0*/  IMAD R53, R53, R10, R54 ;  /* 0x0000000a35357224 */ /* 0x000fca00078e0236 */
[----:B------:R-:W-:Y:S02]  /*30c0*/  VIADDMNMX R30, R53, R10, R30, PT ;  /* 0x0000000a351e7246 */ /* 0x000fe4000380011e */
[----:B------:R-:W-:-:S07]  /*30d0*/  VIMNMX R38, R38, R53, !PT ;  /* 0x0000003526267248 */ /* 0x000fce0007fe0100 */
.L_x_1228:
[C---:B------:R-:W-:Y:S01]  /*30e0*/  ISETP.GE.AND P2, PT, R63.reuse, 0x9, PT ;  /* 0x000000093f00780c */ /* 0x040fe20003f46270 */
[----:B------:R-:W-:Y:S01]  /*30f0*/  UISETP.NE.AND UP0, UPT, UR61, URZ, UPT ;  /* 0x0000003f3d00728c */ /* 0x000fe2000bf05270 */
[C---:B------:R-:W-:Y:S02]  /*3100*/  ISETP.GE.AND P1, PT, R63.reuse, 0x2, PT ;  /* 0x000000023f00780c */ /* 0x040fe40003f26270 */
[C---:B------:R-:W-:Y:S02]  /*3110*/  ISETP.GT.AND P3, PT, R38.reuse, 0x8, !P2 ;  /* 0x000000082600780c */ /* 0x040fe40005764270 */
[----:B------:R-:W-:Y:S02]  /*3120*/  ISETP.GT.AND P4, PT, R38, 0x1, !P1 ;  /* 0x000000012600780c */ /* 0x000fe40004f84270 */
[----:B------:R-:W-:Y:S02]  /*3130*/  ISETP.LT.OR P3, PT, R30, 0x9, P3 ;  /* 0x000000091e00780c */ /* 0x000fe40001f61670 */
[----:B------:R-:W-:-:S02]  /*3140*/  ISETP.GE.AND P5, PT, R63, 0x11, PT ;  /* 0x000000113f00780c */ /* 0x000fc40003fa6270 */
[----:B0-----:R-:W-:Y:S02]  /*3150*/  FSEL R158, R28, -INF , !P3 ;  /* 0xff8000001c9e7808 */ /* 0x001fe40005800000 */
[----:B------:R-:W-:Y:S02]  /*3160*/  ISETP.LT.OR P4, PT, R30, 0x2, P4 ;  /* 0x000000021e00780c */ /* 0x000fe40002781670 */
[----:B------:R-:W-:Y:S02]  /*3170*/  ISETP.GT.AND P3, PT, R38, 0x10, !P5 ;  /* 0x000000102600780c */ /* 0x000fe40006f64270 */
[----:B------:R-:W-:Y:S02]  /*3180*/  ISETP.GE.AND P6, PT, R63, 0xa, PT ;  /* 0x0000000a3f00780c */ /* 0x000fe40003fc6270 */
[----:B------:R-:W-:Y:S02]  /*3190*/  FSEL R94, R20, -INF , !P4 ;  /* 0xff800000145e7808 */ /* 0x000fe40006000000 */
[----:B------:R-:W-:-:S02]  /*31a0*/  P2R R62, PR, RZ, 0x20 ;  /* 0x00000020ff3e7803 */ /* 0x000fc40000000000 */
[----:B------:R-:W-:Y:S02]  /*31b0*/  ISETP.LT.OR P3, PT, R30, 0x11, P3 ;  /* 0x000000111e00780c */ /* 0x000fe40001f61670 */
[----:B------:R-:W-:Y:S02]  /*31c0*/  ISETP.GT.AND P4, PT, R38, 0x9, !P6 ;  /* 0x000000092600780c */ /* 0x000fe40007784270 */
[----:B------:R-:W-:Y:S02]  /*31d0*/  ISETP.GE.AND P5, PT, R63, 0x12, PT ;  /* 0x000000123f00780c */ /* 0x000fe40003fa6270 */
[----:B------:R-:W-:Y:S02]  /*31e0*/  FSEL R90, R32, -INF , !P3 ;  /* 0xff800000205a7808 */ /* 0x000fe40005800000 */
[----:B------:R-:W-:Y:S02]  /*31f0*/  ISETP.LT.OR P4, PT, R30, 0xa, P4 ;  /* 0x0000000a1e00780c */ /* 0x000fe40002781670 */
[----:B------:R-:W-:-:S02]  /*3200*/  ISETP.GT.AND P3, PT, R38, 0x11, !P5 ;  /* 0x000000112600780c */ /* 0x000fc40006f64270 */
[----:B------:R-:W-:Y:S02]  /*3210*/  FSEL R92, R92, -INF , !P4 ;  /* 0xff8000005c5c7808 */ /* 0x000fe40006000000 */
        /* <DEDUP_REMOVED lines=11> */
[C---:B------:R-:W-:Y:S02]  /*32d0*/  ISETP.GE.AND P4, PT, R63.reuse, 0x21, PT ;  /* 0x000000213f00780c */ /* 0x040fe40003f86270 */
        /* <DEDUP_REMOVED lines=61> */
[----:B------:R-:W-:Y:S02]  /*36b0*/  ISETP.GE.AND P3, PT, R63, 0x51, PT ;  /* 0x000000513f00780c */ /* 0x000fe40003f66270 */
[----:B------:R-:W-:Y:S02]  /*36c0*/  P2R R58, PR, RZ, 0x40 ;  /* 0x00000040ff3a7803 */ /* 0x000fe40000000000 */
        /* <DEDUP_REMOVED lines=16> */
[----:B------:R-:W-:Y:S01]  /*37d0*/  ISETP.GE.AND P6, PT, R63, 0x5a, PT ;  /* 0x0000005a3f00780c */ /* 0x000fe20003fc6270 */
[----:B------:R-:W0:Y:S03]  /*37e0*/  SHFL.IDX PT, R13, R36, 0x1, 0x1c1f ;  /* 0x003c1f00240d7f89 */ /* 0x000e2600000e0000 */
[----:B------:R-:W-:Y:S02]  /*37f0*/  P2R R61, PR, RZ, 0x40 ;  /* 0x00000040ff3d7803 */ /* 0x000fe40000000000 */
[----:B------:R-:W-:-:S04]  /*3800*/  ISETP.GT.AND P6, PT, R38, 0x59, !P6 ;  /* 0x000000592600780c */ /* 0x000fc800077c4270 */
[----:B------:R-:W-:-:S04]  /*3810*/  ISETP.LT.OR P6, PT, R30, 0x5a, P6 ;  /* 0x0000005a1e00780c */ /* 0x000fc800037c1670 */
[----:B------:R-:W-:Y:S02]  /*3820*/  FSEL R30, R69, -INF , !P6 ;  /* 0xff800000451e7808 */ /* 0x000fe40007000000 */
[----:B------:R-:W-:Y:S02]  /*3830*/  PLOP3.LUT P6, PT, PT, PT, UP0, 0x40, 0x0 ;  /* 0x000000000000781c */ /* 0x000fe40003fce808 */
[----:B0-----:R-:W-:Y:S01]  /*3840*/  VIADDMNMX R53, R13, R59, R46, PT ;  /* 0x0000003b0d357246 */ /* 0x001fe2000380012e */
[----:B------:R-:W-:-:S10]  /*3850*/  IMAD.IADD R57, R50, 0x1, R13 ;  /* 0x0000000132397824 */ /* 0x000fd400078e020d */
[----:B------:R-:W-:Y:S05]  /*3860*/  @P6 BRA `(.L_x_1232) ;  /* 0x00000000005c6947 */ /* 0x000fea0003800000 */
        /* <DEDUP_REMOVED lines=13> */
.L_x_1234:
[----:B------:R-:W-:Y:S02]  /*3940*/  ULDC UR4, c[0x0][0x9e4] ;  /* 0x0002790000047ab9 */ /* 0x000fe40000000800 */
[----:B------:R-:W-:-:S05]  /*3950*/  IMAD.U32 R36, RZ, RZ, UR4 ;  /* 0x00000004ff247e24 */ /* 0x000fca000f8e00ff */
[----:B------:R-:W-:-:S13]  /*3960*/  ISETP.NE.AND P6, PT, R36, 0x1, PT ;  /* 0x000000012400780c */ /* 0x000fda0003fc5270 */
[----:B------:R-:W0:Y:S02]  /*3970*/  @P6 LDC.64 R34, c[0x0][0x9e8] ;  /* 0x00027a00ff226b82 */ /* 0x000e240000000a00 */
[----:B0-----:R-:W-:-:S05]  /*3980*/  @P6 IMAD.HI.U32 R34, R13, R34, RZ ;  /* 0x000000220d226227 */ /* 0x001fca00078e00ff */
[----:B------:R-:W-:-:S07]  /*3990*/  @P6 SHF.R.U32.HI R13, RZ, R35, R34 ;  /* 0x00000023ff0d6219 */ /* 0x000fce0000011622 */
.L_x_1235:
[----:B------:R-:W-:Y:S05]  /*39a0*/  BSYNC B0 ;  /* 0x0000000000007941 */ /* 0x000fea0003800000 */
.L_x_1233:
[----:B------:R-:W-:-:S05]  /*39b0*/  IMAD R34, R13, R36, R54 ;  /* 0x000000240d227224 */ /* 0x000fca00078e0236 */
[----:B------:R-:W-:Y:S02]  /*39c0*/  VIADDMNMX R53, R34, R36, R53, PT ;  /* 0x0000002422357246 */ /* 0x000fe40003800135 */
[----:B------:R-:W-:-:S07]  /*39d0*/  VIMNMX R57, R57, R34, !PT ;  /* 0x0000002239397248 */ /* 0x000fce0007fe0100 */
.L_x_1232:
[C---:B------:R-:W-:Y:S01]  /*39e0*/  ISETP.GT.AND P1, PT, R57.reuse, 0x1, !P1 ;  /* 0x000000013900780c */ /* 0x040fe20004f24270 */
[----:B------:R-:W-:Y:S01]  /*39f0*/  UISETP.NE.AND UP0, UPT, UR61, URZ, UPT ;  /* 0x0000003f3d00728c */ /* 0x000fe2000bf05270 */
        /* <DEDUP_REMOVED lines=12> */
[----:B------:R-:W-:Y:S02]  /*3ac0*/  R2UR UR4, R19 ;  /* 0x00000000130472ca */ /* 0x000fe400000e0000 */
[C---:B------:R-:W-:Y:S02]  /*3ad0*/  ISETP.GT.AND P1, PT, R57.reuse, 0x10, !P1 ;  /* 0x000000103900780c */ /* 0x040fe40004f24270 */
[----:B------:R-:W-:Y:S02]  /*3ae0*/  ISETP.GT.AND P3, PT, R57, 0x50, !P3 ;  /* 0x000000503900780c */ /* 0x000fe40005f64270 */
[----:B------:R-:W-:Y:S02]  /*3af0*/  ISETP.LT.OR P1, PT, R53, 0x11, P1 ;  /* 0x000000113500780c */ /* 0x000fe40000f21670 */
[----:B------:R-:W-:-:S02]  /*3b00*/  ISETP.GT.AND P4, PT, R57, 0x51, !P4 ;  /* 0x000000513900780c */ /* 0x000fc40006784270 */
[----:B------:R-:W-:Y:S02]  /*3b10*/  FSEL R40, R15, -INF , !P1 ;  /* 0xff8000000f287808 */ /* 0x000fe40004800000 */
[----:B------:R-:W-:Y:S01]  /*3b20*/  ISETP.GT.AND P1, PT, R57, 0x11, !P2 ;  /* 0x000000113900780c */ /* 0x000fe20005724270 */
[----:B------:R-:W-:Y:S01]  /*3b30*/  UISETP.NE.AND UP1, UPT, UR4, URZ, UPT ;  /* 0x0000003f0400728c */ /* 0x000fe2000bf25270 */
[----:B------:R-:W-:Y:S02]  /*3b40*/  ISETP.NE.AND P2, PT, R48, RZ, PT ;  /* 0x000000ff3000720c */ /* 0x000fe40003f45270 */
[C---:B------:R-:W-:Y:S01]  /*3b50*/  ISETP.LT.OR P1, PT, R53.reuse, 0x12, P1 ;  /* 0x000000123500780c */ /* 0x040fe20000f21670 */
[----:B------:R-:W-:Y:S01]  /*3b60*/  ULDC UR4, c[0x0][0x988] ;  /* 0x0002620000047ab9 */ /* 0x000fe20000000800 */
[----:B------:R-:W-:Y:S01]  /*3b70*/  ISETP.LT.OR P3, PT, R53, 0x51, P3 ;  /* 0x000000513500780c */ /* 0x000fe20001f61670 */
[----:B------:R-:W-:Y:S01]  /*3b80*/  IMAD.U32 R11, RZ, RZ, UR4 ;  /* 0x00000004ff0b7e24 */ /* 0x000fe2000f8e00ff */
[----:B------:R-:W-:-:S02]  /*3b90*/  FSEL R42, R27, -INF , !P1 ;  /* 0xff8000001b2a7808 */ /* 0x000fc40004800000 */
[----:B------:R-:W-:Y:S02]  /*3ba0*/  ISETP.GT.AND P1, PT, R57, 0x18, !P6 ;  /* 0x000000183900780c */ /* 0x000fe40007724270 */
[----:B------:R-:W-:Y:S01]  /*3bb0*/  ISETP.NE.AND P6, PT, R44, RZ, PT ;  /* 0x000000ff2c00720c */ /* 0x000fe20003fc5270 */
[----:B------:R-:W-:Y:S01]  /*3bc0*/  @UP1 ULDC UR4, c[0x0][0x44c] ;  /* 0x0001130000041ab9 */ /* 0x000fe20000000800 */
[----:B------:R-:W-:Y:S01]  /*3bd0*/  ISETP.LT.OR P1, PT, R53, 0x19, P1 ;  /* 0x000000193500780c */ /* 0x000fe20000f21670 */
[----:B------:R-:W-:Y:S01]  /*3be0*/  @UP1 ULDC UR14, c[0x0][0x450] ;  /* 0x00011400000e1ab9 */ /* 0x000fe20000000800 */
[----:B------:R-:W-:Y:S02]  /*3bf0*/  ISETP.GT.AND P5, PT, R57, 0x58, !P5 ;  /* 0x000000583900780c */ /* 0x000fe40006fa4270 */
[----:B------:R-:W-:Y:S02]  /*3c00*/  FSEL R44, R31, -INF , !P1 ;  /* 0xff8000001f2c7808 */ /* 0x000fe40004800000 */
[----:B------:R-:W-:-:S02]  /*3c10*/  ISETP.NE.AND P1, PT, R73, RZ, PT ;  /* 0x000000ff4900720c */ /* 0x000fc40003f25270 */
[----:B------:R-:W-:Y:S02]  /*3c20*/  ISETP.LT.OR P4, PT, R53, 0x52, P4 ;  /* 0x000000523500780c */ /* 0x000fe40002781670 */
[----:B------:R-:W-:Y:S02]  /*3c30*/  ISETP.GT.AND P1, PT, R57, 0x19, !P1 ;  /* 0x000000193900780c */ /* 0x000fe40004f24270 */
[----:B------:R-:W-:Y:S02]  /*3c40*/  FSEL R8, R8, -INF , !P3 ;  /* 0xff80000008087808 */ /* 0x000fe40005800000 */
[C---:B------:R-:W-:Y:S02]  /*3c50*/  ISETP.LT.OR P1, PT, R53.reuse, 0x1a, P1 ;  /* 0x0000001a3500780c */ /* 0x040fe40000f21670 */
[----:B------:R-:W-:Y:S02]  /*3c60*/  ISETP.LT.OR P5, PT, R53, 0x59, P5 ;  /* 0x000000593500780c */ /* 0x000fe40002fa1670 */
[----:B------:R-:W-:-:S02]  /*3c70*/  FSEL R46, R33, -INF , !P1 ;  /* 0xff800000212e7808 */ /* 0x000fc40004800000 */
[----:B------:R-:W-:Y:S02]  /*3c80*/  ISETP.NE.AND P1, PT, R77, RZ, PT ;  /* 0x000000ff4d00720c */ /* 0x000fe40003f25270 */
[----:B------:R-:W-:Y:S02]  /*3c90*/  FSEL R6, R6, -INF , !P4 ;  /* 0xff80000006067808 */ /* 0x000fe40006000000 */
[----:B------:R-:W-:Y:S02]  /*3ca0*/  ISETP.GT.AND P1, PT, R57, 0x20, !P1 ;  /* 0x000000203900780c */ /* 0x000fe40004f24270 */
[----:B------:R-:W-:Y:S02]  /*3cb0*/  R2UR UR6, R22 ;  /* 0x00000000160672ca */ /* 0x000fe400000e0000 */
[----:B------:R-:W-:Y:S02]  /*3cc0*/  ISETP.LT.OR P1, PT, R53, 0x21, P1 ;  /* 0x000000213500780c */ /* 0x000fe40000f21670 */
[----:B------:R-:W-:-:S02]  /*3cd0*/  R2UR UR7, R74 ;  /* 0x000000004a0772ca */ /* 0x000fc400000e0000 */
[----:B------:R-:W-:Y:S02]  /*3ce0*/  FSEL R48, R37, -INF , !P1 ;  /* 0xff80000025307808 */ /* 0x000fe40004800000 */
[----:B------:R-:W-:-:S04]  /*3cf0*/  ISETP.NE.AND P1, PT, R79, RZ, PT ;  /* 0x000000ff4f00720c */ /* 0x000fc80003f25270 */
[----:B------:R-:W-:Y:S01]  /*3d00*/  ISETP.GT.AND P1, PT, R57, 0x21, !P1 ;  /* 0x000000213900780c */ /* 0x000fe20004f24270 */
[----:B------:R-:W-:-:S03]  /*3d10*/  UIMAD.WIDE.U32 UR4, UR6, UR4, URZ ;  /* 0x00000004060472a5 */ /* 0x000fc6000f8e003f */
[----:B------:R-:W-:Y:S01]  /*3d20*/  ISETP.LT.OR P1, PT, R53, 0x22, P1 ;  /* 0x000000223500780c */ /* 0x000fe20000f21670 */
[----:B------:R-:W-:-:S03]  /*3d30*/  @UP1 USHF.R.U32.HI UR6, URZ, UR14, UR5 ;  /* 0x0000000e3f061299 */ /* 0x000fc60008011605 */
[----:B------:R-:W-:Y:S01]  /*3d40*/  FSEL R50, R39, -INF , !P1 ;  /* 0xff80000027327808 */ /* 0x000fe20004800000 */
[----:B------:R-:W-:Y:S01]  /*3d50*/  UIADD3 UR4, UR7, UR6, URZ ;  /* 0x0000000607047290 */ /* 0x000fe2000fffe03f */
[----:B------:R-:W-:-:S03]  /*3d60*/  ISETP.NE.AND P1, PT, R81, RZ, PT ;  /* 0x000000ff5100720c */ /* 0x000fc60003f25270 */
[----:B------:R-:W-:Y:S01]  /*3d70*/  UIADD3 UR11, UR4, UR11, URZ ;  /* 0x0000000b040b7290 */ /* 0x000fe2000fffe03f */
[----:B------:R-:W-:-:S04]  /*3d80*/  ISETP.GT.AND P1, PT, R57, 0x28, !P1 ;  /* 0x000000283900780c */ /* 0x000fc80004f24270 */
[----:B------:R-:W-:-:S04]  /*3d90*/  ISETP.LT.OR P1, PT, R53, 0x29, P1 ;  /* 0x000000293500780c */ /* 0x000fc80000f21670 */
[----:B------:R-:W-:Y:S02]  /*3da0*/  FSEL R52, R41, -INF , !P1 ;  /* 0xff80000029347808 */ /* 0x000fe40004800000 */
[----:B------:R-:W-:-:S04]  /*3db0*/  ISETP.NE.AND P1, PT, R83, RZ, PT ;  /* 0x000000ff5300720c */ /* 0x000fc80003f25270 */
        /* <DEDUP_REMOVED lines=19> */
[----:B------:R-:W-:Y:S02]  /*3ef0*/  ISETP.GT.AND P1, PT, R57, 0x40, !P2 ;  /* 0x000000403900780c */ /* 0x000fe40005724270 */
[----:B------:R-:W-:Y:S02]  /*3f00*/  ISETP.NE.AND P2, PT, R96, RZ, PT ;  /* 0x000000ff6000720c */ /* 0x000fe40003f45270 */
[----:B------:R-:W-:Y:S02]  /*3f10*/  ISETP.LT.OR P1, PT, R53, 0x41, P1 ;  /* 0x000000413500780c */ /* 0x000fe40000f21670 */
[----:B------:R-:W-:Y:S02]  /*3f20*/  ISETP.GT.AND P2, PT, R57, 0x49, !P2 ;  /* 0x000000493900780c */ /* 0x000fe40005744270 */
[----:B------:R-:W-:-:S02]  /*3f30*/  FSEL R64, R55, -INF , !P1 ;  /* 0xff80000037407808 */ /* 0x000fc40004800000 */
[----:B------:R-:W-:Y:S02]  /*3f40*/  ISETP.GT.AND P1, PT, R57, RZ, !P6 ;  /* 0x000000ff3900720c */ /* 0x000fe40007724270 */
[----:B------:R-:W-:Y:S02]  /*3f50*/  ISETP.NE.AND P6, PT, R93, RZ, PT ;  /* 0x000000ff5d00720c */ /* 0x000fe40003fc5270 */
[C---:B------:R-:W-:Y:S02]  /*3f60*/  ISETP.LT.OR P1, PT, R53.reuse, 0x1, P1 ;  /* 0x000000013500780c */ /* 0x040fe40000f21670 */
[----:B------:R-:W-:Y:S02]  /*3f70*/  ISETP.LT.OR P2, PT, R53, 0x4a, P2 ;  /* 0x0000004a3500780c */ /* 0x000fe40001741670 */
[----:B------:R-:W-:Y:S02]  /*3f80*/  FSEL R27, R0, -INF , !P1 ;  /* 0xff800000001b7808 */ /* 0x000fe40004800000 */
[----:B------:R-:W-:-:S02]  /*3f90*/  FMNMX.FTZ R0, R156, R94, !PT ;  /* 0x0000005e9c007209 */ /* 0x000fc40007810000 */
[----:B------:R-:W-:Y:S02]  /*3fa0*/  FSEL R2, R2, -INF , !P2 ;  /* 0xff80000002027808 */ /* 0x000fe40005000000 */
[----:B------:R-:W-:-:S04]  /*3fb0*/  FMNMX.FTZ R9, R158, R0, !PT ;  /* 0x000000009e097209 */ /* 0x000fc80007810000 */
        /* <DEDUP_REMOVED lines=20> */
[----:B------:R-:W-:-:S05]  /*4100*/  FMNMX.FTZ R9, R30, R9, !PT ;  /* 0x000000091e097209 */ /* 0x000fca0007810000 */
[----:B------:R-:W0:Y:S02]  /*4110*/  SHFL.BFLY PT, R0, R9, 0x2, 0x1f ;  /* 0x0c401f0009007f89 */ /* 0x000e2400000e0000 */
[----:B0-----:R-:W-:Y:S02]  /*4120*/  FMNMX.FTZ R13, R9, R0, !PT ;  /* 0x00000000090d7209 */ /* 0x001fe40007810000 */
[----:B------:R-:W-:-:S03]  /*4130*/  FMNMX.FTZ R9, R27, R34, !PT ;  /* 0x000000221b097209 */ /* 0x000fc60007810000 */
[----:B------:R-:W0:Y:S01]  /*4140*/  SHFL.BFLY PT, R12, R13, 0x1, 0x1f ;  /* 0x0c201f000d0c7f89 */ /* 0x000e2200000e0000 */
        /* <DEDUP_REMOVED lines=10> */
[----:B------:R-:W-:Y:S01]  /*41f0*/  ISETP.GT.AND P1, PT, R57, 0x41, !P6 ;  /* 0x000000413900780c */ /* 0x000fe20007724270 */
[--C-:B------:R-:W-:Y:S01]  /*4200*/  FFMA.FTZ R33, R84, R11, -R31.reuse ;  /* 0x0000000b54217223 */ /* 0x100fe2000001081f */
[----:B------:R-:W-:Y:S01]  /*4210*/  FMNMX.FTZ R15, R48, R13, !PT ;  /* 0x0000000d300f7209 */ /* 0x000fe20007810000 */
[-CC-:B------:R-:W-:Y:S01]  /*4220*/  FFMA.FTZ R148, R82, R11.reuse, -R31.reuse ;  /* 0x0000000b52947223 */ /* 0x180fe2000001081f */
[----:B------:R-:W-:Y:S01]  /*4230*/  ISETP.LT.OR P1, PT, R53, 0x42, P1 ;  /* 0x000000423500780c */ /* 0x000fe20000f21670 */
[--C-:B------:R-:W-:Y:S01]  /*4240*/  FFMA.FTZ R156, R156, R11, -R31.reuse ;  /* 0x0000000b9c9c7223 */ /* 0x100fe2000001081f */
[----:B------:R-:W-:Y:S01]  /*4250*/  FMNMX.FTZ R15, R50, R15, !PT ;  /* 0x0000000f320f7209 */ /* 0x000fe20007810000 */
[-CC-:B------:R-:W-:Y:S01]  /*4260*/  FFMA.FTZ R158, R158, R11.reuse, -R31.reuse ;  /* 0x0000000b9e9e7223 */ /* 0x180fe2000001081f */
[----:B------:R-:W-:Y:S01]  /*4270*/  FSEL R0, R29, -INF , !P1 ;  /* 0xff8000001d007808 */ /* 0x000fe20004800000 */
[--C-:B------:R-:W-:Y:S01]  /*4280*/  FFMA.FTZ R29, R94, R11, -R31.reuse ;  /* 0x0000000b5e1d7223 */ /* 0x100fe2000001081f */
[----:B------:R-:W-:Y:S01]  /*4290*/  FMNMX.FTZ R15, R52, R15, !PT ;  /* 0x0000000f340f7209 */ /* 0x000fe20007810000 */
[----:B------:R-:W-:Y:S01]  /*42a0*/  MUFU.EX2 R156, R156 ;  /* 0x0000009c009c7308 */ /* 0x000fe20000000800 */
[----:B------:R-:W-:Y:S01]  /*42b0*/  ISETP.NE.AND P1, PT, R95, RZ, PT ;  /* 0x000000ff5f00720c */ /* 0x000fe20003f25270 */
[--C-:B------:R-:W-:Y:S01]  /*42c0*/  FFMA.FTZ R92, R92, R11, -R31.reuse ;  /* 0x0000000b5c5c7223 */ /* 0x100fe2000001081f */
[----:B------:R-:W-:Y:S01]  /*42d0*/  FMNMX.FTZ R15, R54, R15, !PT ;  /* 0x0000000f360f7209 */ /* 0x000fe20007810000 */
[-CC-:B------:R-:W-:Y:S01]  /*42e0*/  FFMA.FTZ R152, R90, R11.reuse, -R31.reuse ;  /* 0x0000000b5a987223 */ /* 0x180fe2000001081f */
[----:B------:R-:W-:Y:S01]  /*42f0*/  ISETP.GT.AND P1, PT, R57, 0x48, !P1 ;  /* 0x000000483900780c */ /* 0x000fe20004f24270 */
[-CC-:B------:R-:W-:Y:S01]  /*4300*/  FFMA.FTZ R41, R14, R11.reuse, -R31.reuse ;  /* 0x0000000b0e297223 */ /* 0x180fe2000001081f */
[----:B------:R-:W-:Y:S01]  /*4310*/  ISETP.NE.AND P6, PT, R61, RZ, PT ;  /* 0x000000ff3d00720c */ /* 0x000fe20003fc5270 */
[----:B------:R0:W1:Y:S01]  /*4320*/  MUFU.EX2 R9, R29 ;  /* 0x0000001d00097308 */ /* 0x0000620000000800 */
[----:B------:R-:W-:Y:S01]  /*4330*/  ISETP.LT.OR P1, PT, R53, 0x49, P1 ;  /* 0x000000493500780c */ /* 0x000fe20000f21670 */
[-CC-:B------:R-:W-:Y:S01]  /*4340*/  FFMA.FTZ R88, R88, R11.reuse, -R31.reuse ;  /* 0x0000000b58587223 */ /* 0x180fe2000001081f */
[----:B------:R-:W-:Y:S01]  /*4350*/  ISETP.GT.AND P6, PT, R57, 0x59, !P6 ;  /* 0x000000593900780c */ /* 0x000fe200077c4270 */
[-CC-:B------:R-:W-:Y:S01]  /*4360*/  FFMA.FTZ R154, R86, R11.reuse, -R31.reuse ;  /* 0x0000000b569a7223 */ /* 0x180fe2000001081f */
[----:B------:R-:W-:Y:S01]  /*4370*/  FSEL R84, R3, -INF , !P1 ;  /* 0xff80000003547808 */ /* 0x000fe20004800000 */
[--C-:B------:R-:W-:Y:S01]  /*4380*/  FFMA.FTZ R26, R26, R11, -R31.reuse ;  /* 0x0000000b1a1a7223 */ /* 0x100fe2000001081f */
[----:B------:R-:W-:Y:S01]  /*4390*/  ISETP.LT.OR P6, PT, R53, 0x5a, P6 ;  /* 0x0000005a3500780c */ /* 0x000fe200037c1670 */
[----:B------:R2:W-:Y:S01]  /*43a0*/  MUFU.EX2 R3, R33 ;  /* 0x0000002100037308 */ /* 0x0005e20000000800 */
[----:B0-----:R-:W-:Y:S01]  /*43b0*/  FMNMX.FTZ R29, R56, R15, !PT ;  /* 0x0000000f381d7209 */ /* 0x001fe20007810000 */
[-CC-:B------:R-:W-:Y:S01]  /*43c0*/  FFMA.FTZ R78, R78, R11.reuse, -R31.reuse ;  /* 0x0000000b4e4e7223 */ /* 0x180fe2000001081f */
[----:B------:R-:W-:Y:S01]  /*43d0*/  FSEL R82, R21, -INF , !P6 ;  /* 0xff80000015527808 */ /* 0x000fe20007000000 */
[--C-:B------:R-:W-:Y:S01]  /*43e0*/  FFMA.FTZ R21, R76, R11, -R31.reuse ;  /* 0x0000000b4c157223 */ /* 0x100fe2000001081f */
[----:B------:R-:W-:Y:S01]  /*43f0*/  FMNMX.FTZ R29, R58, R29, !PT ;  /* 0x0000001d3a1d7209 */ /* 0x000fe20007810000 */
[-CC-:B------:R-:W-:Y:S01]  /*4400*/  FFMA.FTZ R72, R72, R11.reuse, -R31.reuse ;  /* 0x0000000b48487223 */ /* 0x180fe2000001081f */
[--C-:B------:R-:W-:Y:S01]  /*4410*/  FFMA.FTZ R70, R70, R11, -R31.reuse ;  /* 0x0000000b46467223 */ /* 0x100fe2000001081f */
[----:B------:R-:W0:Y:S01]  /*4420*/  MUFU.EX2 R158, R158 ;  /* 0x0000009e009e7308 */ /* 0x000e220000000800 */
[----:B------:R-:W-:Y:S01]  /*4430*/  FMNMX.FTZ R29, R60, R29, !PT ;  /* 0x0000001d3c1d7209 */ /* 0x000fe20007810000 */
[-CC-:B--2---:R-:W-:Y:S01]  /*4440*/  FFMA.FTZ R33, R80, R11.reuse, -R31.reuse ;  /* 0x0000000b50217223 */ /* 0x184fe2000001081f */
[----:B------:R-:W-:Y:S01]  /*4450*/  FSEL R80, R25, -INF , !P5 ;  /* 0xff80000019507808 */ /* 0x000fe20006800000 */
        /* <DEDUP_REMOVED lines=11> */
[----:B------:R-:W-:Y:S01]  /*4510*/  FFMA.FTZ R30, R30, R11, -R31 ;  /* 0x0000000b1e1e7223 */ /* 0x000fe2000001081f */
[----:B------:R-:W2:Y:S01]  /*4520*/  MUFU.EX2 R13, R92 ;  /* 0x0000005c000d7308 */ /* 0x000ea20000000800 */
[----:B------:R-:W-:Y:S01]  /*4530*/  FMNMX.FTZ R29, R84, R29, !PT ;  /* 0x0000001d541d7209 */ /* 0x000fe20007810000 */
[----:B-1----:R-:W-:Y:S01]  /*4540*/  FADD.FTZ R43, R156, R9 ;  /* 0x000000099c2b7221 */ /* 0x002fe20000010000 */
[----:B------:R-:W-:-:S02]  /*4550*/  F2FP.F16.F32.PACK_AB R156, R9, R156 ;  /* 0x0000009c099c723e */ /* 0x000fc400000000ff */
[----:B------:R-:W-:-:S03]  /*4560*/  FMNMX.FTZ R29, R2, R29, !PT ;  /* 0x0000001d021d7209 */ /* 0x000fc60007810000 */
[----:B------:R-:W1:Y:S01]  /*4570*/  MUFU.EX2 R152, R152 ;  /* 0x0000009800987308 */ /* 0x000e620000000800 */
[----:B------:R-:W-:-:S04]  /*4580*/  FMNMX.FTZ R29, R8, R29, !PT ;  /* 0x0000001d081d7209 */ /* 0x000fc80007810000 */
[----:B------:R-:W-:-:S03]  /*4590*/  FMNMX.FTZ R29, R6, R29, !PT ;  /* 0x0000001d061d7209 */ /* 0x000fc60007810000 */
[----:B------:R-:W3:Y:S01]  /*45a0*/  MUFU.EX2 R15, R88 ;  /* 0x00000058000f7308 */ /* 0x000ee20000000800 */
[----:B------:R-:W-:-:S04]  /*45b0*/  FMNMX.FTZ R29, R80, R29, !PT ;  /* 0x0000001d501d7209 */ /* 0x000fc80007810000 */
[----:B------:R-:W-:-:S03]  /*45c0*/  FMNMX.FTZ R29, R82, R29, !PT ;  /* 0x0000001d521d7209 */ /* 0x000fc60007810000 */
[----:B------:R-:W4:Y:S02]  /*45d0*/  MUFU.EX2 R154, R154 ;  /* 0x0000009a009a7308 */ /* 0x000f240000000800 */
[----:B------:R-:W5:Y:S06]  /*45e0*/  SHFL.BFLY PT, R76, R29, 0x2, 0x1f ;  /* 0x0c401f001d4c7f89 */ /* 0x000f6c00000e0000 */
[----:B------:R0:W-:Y:S08]  /*45f0*/  MUFU.EX2 R39, R26 ;  /* 0x0000001a00277308 */ /* 0x0001f00000000800 */
[----:B------:R-:W4:Y:S01]  /*4600*/  MUFU.EX2 R148, R148 ;  /* 0x0000009400947308 */ /* 0x000f220000000800 */
[----:B0-----:R-:W-:Y:S01]  /*4610*/  FADD.FTZ R26, R158, R43 ;  /* 0x0000002b9e1a7221 */ /* 0x001fe20000010000 */
[----:B--2---:R-:W-:-:S03]  /*4620*/  F2FP.F16.F32.PACK_AB R158, R13, R158 ;  /* 0x0000009e0d9e723e */ /* 0x004fc600000000ff */
[----:B------:R-:W-:-:S03]  /*4630*/  FADD.FTZ R43, R13, R26 ;  /* 0x0000001a0d2b7221 */ /* 0x000fc60000010000 */
[----:B------:R-:W0:Y:S01]  /*4640*/  MUFU.EX2 R33, R33 ;  /* 0x0000002100217308 */ /* 0x000e220000000800 */
[----:B-1----:R-:W-:Y:S01]  /*4650*/  FADD.FTZ R26, R152, R43 ;  /* 0x0000002b981a7221 */ /* 0x002fe20000010000 */
[----:B-----5:R-:W-:Y:S02]  /*4660*/  FMNMX.FTZ R76, R29, R76, !PT ;  /* 0x0000004c1d4c7209 */ /* 0x020fe40007810000 */
[C---:B---3--:R-:W-:Y:S01]  /*4670*/  F2FP.F16.F32.PACK_AB R152, R15.reuse, R152 ;  /* 0x000000980f98723e */ /* 0x048fe200000000ff */
[----:B------:R-:W-:Y:S02]  /*4680*/  FADD.FTZ R43, R15, R26 ;  /* 0x0000001a0f2b7221 */ /* 0x000fe40000010000 */
[----:B------:R-:W1:Y:S01]  /*4690*/  SHFL.BFLY PT, R21, R76, 0x1, 0x1f ;  /* 0x0c201f004c157f89 */ /* 0x000e6200000e0000 */
[----:B------:R-:W2:Y:S01]  /*46a0*/  MUFU.EX2 R78, R78 ;  /* 0x0000004e004e7308 */ /* 0x000ea20000000800 */
[----:B----4-:R-:W-:Y:S01]  /*46b0*/  FADD.FTZ R26, R154, R43 ;  /* 0x0000002b9a1a7221 */ /* 0x010fe20000010000 */
[----:B------:R-:W-:-:S03]  /*46c0*/  F2FP.F16.F32.PACK_AB R154, R3, R154 ;  /* 0x0000009a039a723e */ /* 0x000fc600000000ff */
[----:B------:R-:W-:-:S03]  /*46d0*/  FADD.FTZ R43, R3, R26 ;  /* 0x0000001a032b7221 */ /* 0x000fc60000010000 */
[----:B------:R-:W-:Y:S01]  /*46e0*/  MUFU.EX2 R72, R72 ;  /* 0x0000004800487308 */ /* 0x000fe20000000800 */
[----:B------:R-:W-:Y:S01]  /*46f0*/  FADD.FTZ R26, R148, R43 ;  /* 0x0000002b941a7221 */ /* 0x000fe20000010000 */
[----:B0-----:R-:W-:-:S03]  /*4700*/  F2FP.F16.F32.PACK_AB R148, R33, R148 ;  /* 0x000000942194723e */ /* 0x001fc600000000ff */
[----:B------:R-:W-:-:S03]  /*4710*/  FADD.FTZ R45, R33, R26 ;  /* 0x0000001a212d7221 */ /* 0x000fc60000010000 */
[----:B------:R-:W0:Y:S01]  /*4720*/  MUFU.EX2 R35, R70 ;  /* 0x0000004600237308 */ /* 0x000e220000000800 */
[----:B--2---:R-:W-:Y:S02]  /*4730*/  F2FP.F16.F32.PACK_AB R150, R25, R78 ;  /* 0x0000004e1996723e */ /* 0x004fe400000000ff */
[----:B-1----:R-:W-:-:S05]  /*4740*/  FMNMX.FTZ R14, R76, R21, !PT ;  /* 0x000000154c0e7209 */ /* 0x002fca0007810000 */
[----:B------:R-:W-:Y:S01]  /*4750*/  MUFU.EX2 R68, R68 ;  /* 0x0000004400447308 */ /* 0x000fe20000000800 */
[C---:B------:R-:W-:Y:S01]  /*4760*/  FSETP.NEU.FTZ.AND P1, PT, R14.reuse, -INF , PT ;  /* 0xff8000000e00780b */ /* 0x040fe20003f3d000 */
[----:B------:R-:W-:-:S06]  /*4770*/  FMUL.FTZ R21, R14, R11 ;  /* 0x0000000b0e157220 */ /* 0x000fcc0000410000 */
[----:B------:R1:W-:Y:S01]  /*4780*/  MUFU.EX2 R29, R28 ;  /* 0x0000001c001d7308 */ /* 0x0003e20000000800 */
[----:B------:R-:W-:Y:S02]  /*4790*/  FSEL R31, R21, RZ, P1 ;  /* 0x000000ff151f7208 */ /* 0x000fe40000800000 */
[----:B------:R-:W-:Y:S02]  /*47a0*/  PLOP3.LUT P1, PT, PT, PT, UP0, 0x40, 0x0 ;  /* 0x000000000000781c */ /* 0x000fe40003f2e808 */
[----:B0-----:R-:W-:Y:S01]  /*47b0*/  F2FP.F16.F32.PACK_AB R144, R35, R72 ;  /* 0x000000482390723e */ /* 0x001fe200000000ff */
        /* <DEDUP_REMOVED lines=18> */
[-C--:B------:R-:W-:Y:S01]  /*48e0*/  FFMA.FTZ R62, R62, R11.reuse, -R31 ;  /* 0x0000000b3e3e7223 */ /* 0x080fe2000001081f */
[----:B-1----:R-:W-:Y:S01]  /*48f0*/  FADD.FTZ R28, R78, R45 ;  /* 0x0000002d4e1c7221 */ /* 0x002fe20000010000 */
[-CC-:B------:R-:W-:Y:S01]  /*4900*/  FFMA.FTZ R64, R64, R11.reuse, -R31.reuse ;  /* 0x0000000b40407223 */ /* 0x180fe2000001081f */
[-CC-:B------:R-:W-:Y:S01]  /*4910*/  FFMA.FTZ R84, R84, R11.reuse, -R31.reuse ;  /* 0x0000000b54547223 */ /* 0x180fe2000001081f */
[----:B------:R-:W1:Y:S01]  /*4920*/  MUFU.EX2 R36, R36 ;  /* 0x0000002400247308 */ /* 0x000e620000000800 */
[----:B------:R-:W-:Y:S01]  /*4930*/  FADD.FTZ R45, R25, R28 ;  /* 0x0000001c192d7221 */ /* 0x000fe20000010000 */
[-CC-:B------:R-:W-:Y:S01]  /*4940*/  FFMA.FTZ R2, R2, R11.reuse, -R31.reuse ;  /* 0x0000000b02027223 */ /* 0x180fe2000001081f */
[-CC-:B------:R-:W-:Y:S01]  /*4950*/  FFMA.FTZ R8, R8, R11.reuse, -R31.reuse ;  /* 0x0000000b08087223 */ /* 0x180fe2000001081f */
[----:B------:R-:W-:Y:S01]  /*4960*/  FFMA.FTZ R80, R80, R11, -R31 ;  /* 0x0000000b50507223 */ /* 0x000fe2000001081f */
[----:B------:R-:W-:-:S03]  /*4970*/  FADD.FTZ R28, R72, R45 ;  /* 0x0000002d481c7221 */ /* 0x000fc60000010000 */
[----:B------:R-:W2:Y:S01]  /*4980*/  MUFU.EX2 R159, R38 ;  /* 0x00000026009f7308 */ /* 0x000ea20000000800 */
[----:B0-----:R-:W-:Y:S01]  /*4990*/  FADD.FTZ R43, R27, R34 ;  /* 0x000000221b2b7221 */ /* 0x001fe20000010000 */
[----:B------:R-:W-:Y:S01]  /*49a0*/  FADD.FTZ R45, R35, R28 ;  /* 0x0000001c232d7221 */ /* 0x000fe20000010000 */
[----:B------:R-:W-:-:S03]  /*49b0*/  F2FP.F16.F32.PACK_AB R157, R34, R27 ;  /* 0x0000001b229d723e */ /* 0x000fc600000000ff */
[----:B------:R-:W-:Y:S02]  /*49c0*/  FADD.FTZ R28, R68, R45 ;  /* 0x0000002d441c7221 */ /* 0x000fe40000010000 */
[----:B------:R-:W0:Y:S01]  /*49d0*/  MUFU.EX2 R40, R40 ;  /* 0x0000002800287308 */ /* 0x000e220000000800 */
[----:B-1----:R-:W-:-:S07]  /*49e0*/  FADD.FTZ R26, R36, R43 ;  /* 0x0000002b241a7221 */ /* 0x002fce0000010000 */
[----:B------:R-:W1:Y:S01]  /*49f0*/  MUFU.EX2 R153, R42 ;  /* 0x0000002a00997308 */ /* 0x000e620000000800 */
[C---:B--2---:R-:W-:Y:S01]  /*4a00*/  FADD.FTZ R43, R159.reuse, R26 ;  /* 0x0000001a9f2b7221 */ /* 0x044fe20000010000 */
[----:B------:R-:W-:-:S06]  /*4a10*/  F2FP.F16.F32.PACK_AB R159, R159, R36 ;  /* 0x000000249f9f723e */ /* 0x000fcc00000000ff */
[----:B------:R-:W2:Y:S01]  /*4a20*/  MUFU.EX2 R44, R44 ;  /* 0x0000002c002c7308 */ /* 0x000ea20000000800 */
[----:B0-----:R-:W-:-:S07]  /*4a30*/  FADD.FTZ R26, R40, R43 ;  /* 0x0000002b281a7221 */ /* 0x001fce0000010000 */
[----:B------:R-:W0:Y:S01]  /*4a40*/  MUFU.EX2 R155, R46 ;  /* 0x0000002e009b7308 */ /* 0x000e220000000800 */
[C---:B-1----:R-:W-:Y:S01]  /*4a50*/  FADD.FTZ R43, R153.reuse, R26 ;  /* 0x0000001a992b7221 */ /* 0x042fe20000010000 */
[-CC-:B------:R-:W-:Y:S01]  /*4a60*/  FFMA.FTZ R26, R6, R11.reuse, -R31.reuse ;  /* 0x0000000b061a7223 */ /* 0x180fe2000001081f */
[----:B------:R-:W-:Y:S01]  /*4a70*/  FFMA.FTZ R31, R82, R11, -R31 ;  /* 0x0000000b521f7223 */ /* 0x000fe2000001081f */
[----:B------:R-:W-:-:S04]  /*4a80*/  F2FP.F16.F32.PACK_AB R153, R153, R40 ;  /* 0x000000289999723e */ /* 0x000fc800000000ff */
[----:B------:R-:W1:Y:S01]  /*4a90*/  MUFU.EX2 R48, R48 ;  /* 0x0000003000307308 */ /* 0x000e620000000800 */
[----:B--2---:R-:W-:-:S07]  /*4aa0*/  FADD.FTZ R6, R44, R43 ;  /* 0x0000002b2c067221 */ /* 0x004fce0000010000 */
[----:B------:R-:W2:Y:S01]  /*4ab0*/  MUFU.EX2 R149, R50 ;  /* 0x0000003200957308 */ /* 0x000ea20000000800 */
[C---:B0-----:R-:W-:Y:S01]  /*4ac0*/  FADD.FTZ R43, R155.reuse, R6 ;  /* 0x000000069b2b7221 */ /* 0x041fe20000010000 */
[----:B------:R-:W-:-:S06]  /*4ad0*/  F2FP.F16.F32.PACK_AB R155, R155, R44 ;  /* 0x0000002c9b9b723e */ /* 0x000fcc00000000ff */
[----:B------:R-:W0:Y:S01]  /*4ae0*/  MUFU.EX2 R52, R52 ;  /* 0x0000003400347308 */ /* 0x000e220000000800 */
[----:B-1----:R-:W-:-:S07]  /*4af0*/  FADD.FTZ R6, R48, R43 ;  /* 0x0000002b30067221 */ /* 0x002fce0000010000 */
[----:B------:R-:W1:Y:S01]  /*4b00*/  MUFU.EX2 R151, R54 ;  /* 0x0000003600977308 */ /* 0x000e620000000800 */
[C---:B--2---:R-:W-:Y:S01]  /*4b10*/  FADD.FTZ R9, R149.reuse, R6 ;  /* 0x0000000695097221 */ /* 0x044fe20000010000 */
[----:B------:R-:W-:-:S06]  /*4b20*/  F2FP.F16.F32.PACK_AB R149, R149, R48 ;  /* 0x000000309595723e */ /* 0x000fcc00000000ff */
[----:B------:R-:W2:Y:S08]  /*4b30*/  MUFU.EX2 R56, R56 ;  /* 0x0000003800387308 */ /* 0x000eb00000000800 */
[----:B------:R-:W3:Y:S08]  /*4b40*/  MUFU.EX2 R145, R58 ;  /* 0x0000003a00917308 */ /* 0x000ef00000000800 */
[----:B------:R-:W4:Y:S08]  /*4b50*/  MUFU.EX2 R60, R60 ;  /* 0x0000003c003c7308 */ /* 0x000f300000000800 */
[----:B------:R0:W-:Y:S08]  /*4b60*/  MUFU.EX2 R141, R0 ;  /* 0x00000000008d7308 */ /* 0x0001f00000000800 */
[----:B------:R-:W5:Y:S01]  /*4b70*/  MUFU.EX2 R37, R66 ;  /* 0x0000004200257308 */ /* 0x000f620000000800 */
[----:B0-----:R-:W-:-:S04]  /*4b80*/  FADD.FTZ R0, R52, R9 ;  /* 0x0000000934007221 */ /* 0x001fc80000010000 */
[C---:B-1----:R-:W-:Y:S01]  /*4b90*/  FADD.FTZ R3, R151.reuse, R0 ;  /* 0x0000000097037221 */ /* 0x042fe20000010000 */
[----:B------:R-:W-:Y:S02]  /*4ba0*/  F2FP.F16.F32.PACK_AB R151, R151, R52 ;  /* 0x000000349797723e */ /* 0x000fe400000000ff */
[----:B------:R-:W0:Y:S01]  /*4bb0*/  MUFU.EX2 R147, R62 ;  /* 0x0000003e00937308 */ /* 0x000e220000000800 */
[----:B--2---:R-:W-:-:S04]  /*4bc0*/  FADD.FTZ R0, R56, R3 ;  /* 0x0000000338007221 */ /* 0x004fc80000010000 */
[C---:B---3--:R-:W-:Y:S01]  /*4bd0*/  FADD.FTZ R3, R145.reuse, R0 ;  /* 0x0000000091037221 */ /* 0x048fe20000010000 */
[----:B------:R-:W-:Y:S02]  /*4be0*/  F2FP.F16.F32.PACK_AB R145, R145, R56 ;  /* 0x000000389191723e */ /* 0x000fe400000000ff */
[----:B------:R-:W1:Y:S01]  /*4bf0*/  MUFU.EX2 R32, R32 ;  /* 0x0000002000207308 */ /* 0x000e620000000800 */
[----:B----4-:R-:W-:Y:S01]  /*4c00*/  FADD.FTZ R0, R60, R3 ;  /* 0x000000033c007221 */ /* 0x010fe20000010000 */
[C---:B-----5:R-:W-:Y:S01]  /*4c10*/  FADD.FTZ R45, R37.reuse, R28 ;  /* 0x0000001c252d7221 */ /* 0x060fe20000010000 */
[----:B------:R-:W-:-:S05]  /*4c20*/  F2FP.F16.F32.PACK_AB R146, R37, R68 ;  /* 0x000000442592723e */ /* 0x000fca00000000ff */
[----:B------:R-:W2:Y:S01]  /*4c30*/  MUFU.EX2 R64, R64 ;  /* 0x0000004000407308 */ /* 0x000ea20000000800 */
[C---:B0-----:R-:W-:Y:S01]  /*4c40*/  FADD.FTZ R3, R147.reuse, R0 ;  /* 0x0000000093037221 */ /* 0x041fe20000010000 */
[----:B------:R-:W-:-:S06]  /*4c50*/  F2FP.F16.F32.PACK_AB R147, R147, R60 ;  /* 0x0000003c9393723e */ /* 0x000fcc00000000ff */
[----:B------:R-:W0:Y:S01]  /*4c60*/  MUFU.EX2 R20, R20 ;  /* 0x0000001400147308 */ /* 0x000e220000000800 */
[----:B-1----:R-:W-:Y:S01]  /*4c70*/  FADD.FTZ R28, R32, R45 ;  /* 0x0000002d201c7221 */ /* 0x002fe20000010000 */
[----:B------:R-:W-:-:S03]  /*4c80*/  F2FP.F16.F32.PACK_AB R140, R29, R32 ;  /* 0x000000201d8c723e */ /* 0x000fc600000000ff */
[----:B------:R-:W-:-:S03]  /*4c90*/  FADD.FTZ R13, R29, R28 ;  /* 0x0000001c1d0d7221 */ /* 0x000fc60000010000 */
[----:B------:R-:W1:Y:S01]  /*4ca0*/  MUFU.EX2 R84, R84 ;  /* 0x0000005400547308 */ /* 0x000e620000000800 */
[----:B--2---:R-:W-:-:S04]  /*4cb0*/  FADD.FTZ R0, R64, R3 ;  /* 0x0000000340007221 */ /* 0x004fc80000010000 */
[C---:B------:R-:W-:Y:S01]  /*4cc0*/  FADD.FTZ R3, R141.reuse, R0 ;  /* 0x000000008d037221 */ /* 0x040fe20000010000 */
[----:B------:R-:W-:Y:S02]  /*4cd0*/  F2FP.F16.F32.PACK_AB R141, R141, R64 ;  /* 0x000000408d8d723e */ /* 0x000fe400000000ff */
[----:B------:R-:W2:Y:S01]  /*4ce0*/  MUFU.EX2 R143, R2 ;  /* 0x00000002008f7308 */ /* 0x000ea20000000800 */
[----:B0-----:R-:W-:Y:S01]  /*4cf0*/  FADD.FTZ R6, R20, R13 ;  /* 0x0000000d14067221 */ /* 0x001fe20000010000 */
[----:B------:R-:W-:-:S03]  /*4d00*/  F2FP.F16.F32.PACK_AB R142, R39, R20 ;  /* 0x00000014278e723e */ /* 0x000fc600000000ff */
[----:B------:R-:W-:-:S03]  /*4d10*/  FADD.FTZ R6, R39, R6 ;  /* 0x0000000627067221 */ /* 0x000fc60000010000 */
        /* <DEDUP_REMOVED lines=8> */
[----:B-1----:R-:W-:-:S07]  /*4da0*/  FADD.FTZ R0, R8, R3 ;  /* 0x0000000308007221 */ /* 0x002fce0000010000 */
[----:B------:R-:W1:Y:S01]  /*4db0*/  MUFU.EX2 R10, R10 ;  /* 0x0000000a000a7308 */ /* 0x000e620000000800 */
[C---:B--2---:R-:W-:Y:S01]  /*4dc0*/  FADD.FTZ R9, R24.reuse, R9 ;  /* 0x0000000918097221 */ /* 0x044fe20000010000 */
[----:B------:R-:W-:-:S06]  /*4dd0*/  F2FP.F16.F32.PACK_AB R136, R24, R41 ;  /* 0x000000291888723e */ /* 0x000fcc00000000ff */
[----:B------:R-:W2:Y:S01]  /*4de0*/  MUFU.EX2 R80, R80 ;  /* 0x0000005000507308 */ /* 0x000ea20000000800 */
[C---:B0-----:R-:W-:Y:S01]  /*4df0*/  FADD.FTZ R3, R137.reuse, R0 ;  /* 0x0000000089037221 */ /* 0x041fe20000010000 */
[----:B------:R-:W-:-:S06]  /*4e00*/  F2FP.F16.F32.PACK_AB R137, R137, R8 ;  /* 0x000000088989723e */ /* 0x000fcc00000000ff */
[----:B------:R-:W0:Y:S01]  /*4e10*/  MUFU.EX2 R21, R30 ;  /* 0x0000001e00157308 */ /* 0x000e220000000800 */
[----:B-1----:R-:W-:-:S07]  /*4e20*/  FADD.FTZ R6, R10, R9 ;  /* 0x000000090a067221 */ /* 0x002fce0000010000 */
[----:B------:R-:W1:Y:S01]  /*4e30*/  MUFU.EX2 R31, R31 ;  /* 0x0000001f001f7308 */ /* 0x000e620000000800 */
[----:B--2---:R-:W-:Y:S01]  /*4e40*/  FADD.FTZ R0, R80, R3 ;  /* 0x0000000350007221 */ /* 0x004fe20000010000 */
[C---:B0-----:R-:W-:Y:S01]  /*4e50*/  F2FP.F16.F32.PACK_AB R138, R21.reuse, R10 ;  /* 0x0000000a158a723e */ /* 0x041fe200000000ff */
[----:B------:R-:W-:Y:S01]  /*4e60*/  FADD.FTZ R6, R21, R6 ;  /* 0x0000000615067221 */ /* 0x000fe20000010000 */
[----:B------:R-:W-:Y:S02]  /*4e70*/  VIADD R10, R75, 0xfffffffe ;  /* 0xfffffffe4b0a7836 */ /* 0x000fe40000000000 */
[C---:B-1----:R-:W-:Y:S01]  /*4e80*/  FADD.FTZ R3, R31.reuse, R0 ;  /* 0x000000001f037221 */ /* 0x042fe20000010000 */
[----:B------:R-:W-:Y:S01]  /*4e90*/  F2FP.F16.F32.PACK_AB R139, R31, R80 ;  /* 0x000000501f8b723e */ /* 0x000fe200000000ff */
[----:B------:R-:W-:Y:S06]  /*4ea0*/  @P1 BRA `(.L_x_1236) ;  /* 0x00000000004c1947 */ /* 0x000fec0003800000 */
[----:B------:R-:W-:Y:S01]  /*4eb0*/  ISETP.LT.AND P1, PT, RZ, UR4, PT ;  /* 0x00000004ff007c0c */ /* 0x000fe2000bf21270 */
[----:B------:R-:W-:-:S12]  /*4ec0*/  UIADD3 UR14, UR4, -0x1, URZ ;  /* 0xffffffff040e7890 */ /* 0x000fd8000fffe03f */
[----:B------:R-:W-:Y:S05]  /*4ed0*/  @P1 BRA `(.L_x_1237) ;  /* 0x0000000000201947 */ /* 0x000fea0003800000 */
[----:B------:R-:W-:Y:S01]  /*4ee0*/  ULDC UR15, c[0x0][0x9e4] ;  /* 0x00027900000f7ab9 */ /* 0x000fe20000000800 */
[----:B------:R-:W-:Y:S02]  /*4ef0*/  UIADD3 UR14, -UR4, URZ, URZ ;  /* 0x0000003f040e7290 */ /* 0x000fe4000fffe13f */
[----:B------:R-:W-:-:S11]  /*4f00*/  UISETP.NE.AND UP0, UPT, UR15, 0x1, UPT ;  /* 0x000000010f00788c */ /* 0x000fd6000bf05270 */
[----:B------:R-:W-:Y:S02]  /*4f10*/  @UP0 ULDC.64 UR4, c[0x0][0x9e8] ;  /* 0x00027a0000040ab9 */ /* 0x000fe40000000a00 */
[----:B------:R-:W-:-:S04]  /*4f20*/  UIMAD.WIDE.U32 UR6, UR14, UR4, URZ ;  /* 0x000000040e0672a5 */ /* 0x000fc8000f8e003f */
[----:B------:R-:W-:-:S04]  /*4f30*/  @UP0 USHF.R.U32.HI UR14, URZ, UR5, UR7 ;  /* 0x000000053f0e0299 */ /* 0x000fc80008011607 */
[----:B------:R-:W-:Y:S01]  /*4f40*/  ULOP3.LUT UR14, URZ, UR14, URZ, 0x33, !UPT ;  /* 0x0000000e3f0e7292 */ /* 0x000fe2000f8e333f */
[----:B------:R-:W-:Y:S11]  /*4f50*/  BRA `(.L_x_1238) ;  /* 0x0000000000147947 */ /* 0x000ff60003800000 */
.L_x_1237:
[----:B------:R-:W-:Y:S02]  /*4f60*/  ULDC UR15, c[0x0][0x9e4] ;  /* 0x00027900000f7ab9 */ /* 0x000fe40000000800 */
[----:B------:R-:W-:-:S11]  /*4f70*/  UISETP.NE.AND UP0, UPT, UR15, 0x1, UPT ;  /* 0x000000010f00788c */ /* 0x000fd6000bf05270 */
[----:B------:R-:W-:Y:S02]  /*4f80*/  @UP0 ULDC.64 UR4, c[0x0][0x9e8] ;  /* 0x00027a0000040ab9 */ /* 0x000fe40000000a00 */
[----:B------:R-:W-:-:S04]  /*4f90*/  UIMAD.WIDE.U32 UR6, UR14, UR4, URZ ;  /* 0x000000040e0672a5 */ /* 0x000fc8000f8e003f */
[----:B------:R-:W-:-:S12]  /*4fa0*/  @UP0 USHF.R.U32.HI UR14, URZ, UR5, UR7 ;  /* 0x000000053f0e0299 */ /* 0x000fd80008011607 */
.L_x_1238:
[----:B------:R-:W-:-:S04]  /*4fb0*/  UIMAD UR14, UR14, UR15, UR15 ;  /* 0x0000000f0e0e72a4 */ /* 0x000fc8000f8e020f */
[----:B------:R-:W-:-:S04]  /*4fc0*/  UISETP.LT.AND UP0, UPT, UR11, UR14, UPT ;  /* 0x0000000e0b00728c */ /* 0x000fc8000bf01270 */
[----:B------:R-:W-:-:S12]  /*4fd0*/  USEL UR11, UR11, UR14, UP0 ;  /* 0x0000000e0b0b7287 */ /* 0x000fd80008000000 */
.L_x_1236:
[----:B------:R-:W-:Y:S01]  /*4fe0*/  R2UR UR6, R161 ;  /* 0x00000000a10672ca */ /* 0x000fe200000e0000 */
[----:B------:R-:W-:Y:S01]  /*4ff0*/  UIMAD.WIDE UR4, UR11, 0x2aaaaaab, URZ ;  /* 0x2aaaaaab0b0478a5 */ /* 0x000fe2000f8e023f */
[----:B------:R-:W-:Y:S01]  /*5000*/  IMAD.MOV.U32 R2, RZ, RZ, 0x3f800000 ;  /* 0x3f800000ff027424 */ /* 0x000fe200078e00ff */
[----:B------:R-:W-:Y:S01]  /*5010*/  CS2R R86, SRZ ;  /* 0x0000000000567805 */ /* 0x000fe2000001ff00 */
[----:B------:R-:W-:Y:S01]  /*5020*/  IMAD.MOV.U32 R0, RZ, RZ, 0x3f800000 ;  /* 0x3f800000ff007424 */ /* 0x000fe200078e00ff */
[----:B------:R-:W-:Y:S01]  /*5030*/  USHF.R.U32.HI UR4, URZ, 0x1f, UR5 ;  /* 0x0000001f3f047899 */ /* 0x000fe20008011605 */
[----:B------:R-:W-:Y:S02]  /*5040*/  CS2R R84, SRZ ;  /* 0x0000000000547805 */ /* 0x000fe4000001ff00 */
[----:B------:R-:W-:Y:S02]  /*5050*/  CS2R R82, SRZ ;  /* 0x0000000000527805 */ /* 0x000fe4000001ff00 */
[----:B------:R-:W-:Y:S01]  /*5060*/  CS2R R80, SRZ ;  /* 0x0000000000507805 */ /* 0x000fe2000001ff00 */
[----:B------:R-:W-:Y:S01]  /*5070*/  ULEA.HI.SX32 UR4, UR5, UR4, 0x1c ;  /* 0x0000000405047291 */ /* 0x000fe2000f8fe23f */
[----:B------:R-:W-:-:S02]  /*5080*/  CS2R R78, SRZ ;  /* 0x00000000004e7805 */ /* 0x000fc4000001ff00 */
[----:B------:R-:W-:Y:S02]  /*5090*/  CS2R R76, SRZ ;  /* 0x00000000004c7805 */ /* 0x000fe4000001ff00 */
[----:B------:R-:W-:Y:S01]  /*50a0*/  CS2R R74, SRZ ;  /* 0x00000000004a7805 */ /* 0x000fe2000001ff00 */
[----:B------:R-:W-:Y:S01]  /*50b0*/  UISETP.LT.AND UP0, UPT, UR6, UR4, UPT ;  /* 0x000000040600728c */ /* 0x000fe2000bf01270 */
[----:B------:R-:W-:Y:S02]  /*50c0*/  CS2R R72, SRZ ;  /* 0x0000000000487805 */ /* 0x000fe4000001ff00 */
[----:B------:R-:W-:Y:S02]  /*50d0*/  CS2R R70, SRZ ;  /* 0x0000000000467805 */ /* 0x000fe4000001ff00 */
[----:B------:R-:W-:Y:S01]  /*50e0*/  CS2R R68, SRZ ;  /* 0x0000000000447805 */ /* 0x000fe2000001ff00 */
[----:B------:R-:W-:Y:S01]  /*50f0*/  USEL UR47, UR6, UR4, !UP0 ;  /* 0x00000004062f7287 */ /* 0x000fe2000c000000 */
[----:B------:R-:W-:-:S02]  /*5100*/  CS2R R66, SRZ ;  /* 0x0000000000427805 */ /* 0x000fc4000001ff00 */
[----:B------:R-:W-:Y:S02]  /*5110*/  CS2R R64, SRZ ;  /* 0x0000000000407805 */ /* 0x000fe4000001ff00 */
[----:B------:R-:W-:Y:S02]  /*5120*/  CS2R R62, SRZ ;  /* 0x00000000003e7805 */ /* 0x000fe4000001ff00 */
[----:B------:R-:W-:Y:S02]  /*5130*/  CS2R R60, SRZ ;  /* 0x00000000003c7805 */ /* 0x000fe4000001ff00 */
[----:B------:R-:W-:Y:S02]  /*5140*/  CS2R R58, SRZ ;  /* 0x00000000003a7805 */ /* 0x000fe4000001ff00 */
[----:B------:R-:W-:Y:S02]  /*5150*/  ISETP.GE.AND P1, PT, R10, UR47, PT ;  /* 0x0000002f0a007c0c */ /* 0x000fe4000bf26270 */
        /* <DEDUP_REMOVED lines=16> */
[----:B------:R-:W-:Y:S01]  /*5260*/  CS2R R24, SRZ ;  /* 0x0000000000187805 */ /* 0x000fe2000001ff00 */
[----:B------:R-:W-:Y:S06]  /*5270*/  @!P1 BRA `(.L_x_1239) ;  /* 0x0000003400249947 */ /* 0x000fec0003800000 */
[----:B------:R-:W-:Y:S01]  /*5280*/  IMAD.MOV.U32 R9, RZ, RZ, R14 ;  /* 0x000000ffff097224 */ /* 0x000fe200078e000e */
[----:B------:R-:W-:Y:S01]  /*5290*/  UMOV UR46, UR39 ;  /* 0x00000027002e7c82 */ /* 0x000fe20008000000 */
[----:B------:R-:W-:Y:S01]  /*52a0*/  IMAD.MOV.U32 R8, RZ, RZ, R12 ;  /* 0x000000ffff087224 */ /* 0x000fe200078e000c */
[----:B------:R-:W-:Y:S01]  /*52b0*/  UMOV UR4, UR38 ;  /* 0x0000002600047c82 */ /* 0x000fe20008000000 */
[----:B------:R-:W-:Y:S01]  /*52c0*/  IMAD.MOV.U32 R2, RZ, RZ, 0x3f800000 ;  /* 0x3f800000ff027424 */ /* 0x000fe200078e00ff */
[----:B------:R-:W-:Y:S01]  /*52d0*/  ULDC UR50, c[0x0][0x9e4] ;  /* 0x0002790000327ab9 */ /* 0x000fe20000000800 */
[----:B------:R-:W-:Y:S01]  /*52e0*/  IMAD.MOV.U32 R87, RZ, RZ, RZ ;  /* 0x000000ffff577224 */ /* 0x000fe200078e00ff */
[----:B------:R-:W-:Y:S01]  /*52f0*/  ULDC UR51, c[0x0][0x9dc] ;  /* 0x0002770000337ab9 */ /* 0x000fe20000000800 */
[----:B------:R-:W-:Y:S01]  /*5300*/  ULDC UR5, c[0x0][0x9d8] ;  /* 0x0002760000057ab9 */ /* 0x000fe20000000800 */
[----:B------:R-:W-:-:S05]  /*5310*/  ULDC UR54, c[0x0][0x9e0] ;  /* 0x0002780000367ab9 */ /* 0x000fca0000000800 */
.L_x_1258:
[----:B------:R-:W-:-:S04]  /*5320*/  UISETP.NE.AND UP0, UPT, UR4, 0x1, UPT ;  /* 0x000000010400788c */ /* 0x000fc8000bf05270 */
[----:B------:R-:W-:-:S04]  /*5330*/  USEL UR39, URZ, 0x1, UP0 ;  /* 0x000000013f277887 */ /* 0x000fc80008000000 */
[----:B------:R-:W-:Y:S01]  /*5340*/  ULOP3.LUT UR39, UR46, UR39, URZ, 0x3c, !UPT ;  /* 0x000000272e277292 */ /* 0x000fe2000f8e3c3f */
[----:B------:R-:W-:Y:S11]  /*5350*/  @!P0 BRA `(.L_x_1240) ;  /* 0x0000000000048947 */ /* 0x000ff60003800000 */
[----:B------:R-:W-:Y:S01]  /*5360*/  BPT.TRAP 0x1 ;  /* 0x000000040000795c */ /* 0x000fe20000300000 */
.L_x_1240:
[----:B------:R-:W-:Y:S01]  /*5370*/  UIADD3 UR38, UR4, 0x1, URZ ;  /* 0x0000000104267890 */ /* 0x000fe2000fffe03f */
[----:B------:R-:W-:-:S03]  /*5380*/  IMAD.U32 R11, RZ, RZ, UR39 ;  /* 0x00000027ff0b7e24 */ /* 0x000fc6000f8e00ff */
[----:B------:R-:W-:Y:S02]  /*5390*/  UISETP.NE.AND UP0, UPT, UR38, 0x2, UPT ;  /* 0x000000022600788c */ /* 0x000fe4000bf05270 */
[----:B------:R-:W-:Y:S02]  /*53a0*/  SHF.L.U32 R11, R11, 0x1f, RZ ;  /* 0x0000001f0b0b7819 */ /* 0x000fe400000006ff */
[----:B------:R-:W-:-:S04]  /*53b0*/  USEL UR38, UR38, URZ, UP0 ;  /* 0x0000003f26267287 */ /* 0x000fc80008000000 */
[----:B------:R-:W-:-:S09]  /*53c0*/  ULEA UR6, UR38, UR60, 0x3 ;  /* 0x0000003c26067291 */ /* 0x000fd2000f8e183f */
[----:B------:R0:W1:Y:S01]  /*53d0*/  SYNCS.PHASECHK.TRANS64.TRYWAIT P1, [UR6+0x2a830], R11 ;  /* 0x02a8300bff0075a7 */ /* 0x0000620008020146 */
[----:B------:R-:W-:Y:S05]  /*53e0*/  @!P0 BRA `(.L_x_1241) ;  /* 0x0000000000048947 */ /* 0x000fea0003800000 */
[----:B------:R-:W-:Y:S01]  /*53f0*/  BPT.TRAP 0x1 ;  /* 0x000000040000795c */ /* 0x000fe20000300000 */
.L_x_1241:
[----:B-1----:R-:W-:Y:S05]  /*5400*/  @P1 BRA `(.L_x_1242) ;  /* 0x0000000000081947 */ /* 0x002fea0003800000 */
[----:B------:R-:W1:Y:S02]  /*5410*/  SYNCS.PHASECHK.TRANS64.TRYWAIT P1, [UR6+0x2a830], R11 ;  /* 0x02a8300bff0075a7 */ /* 0x000e640008020146 */
[----:B-1----:R-:W-:Y:S05]  /*5420*/  @!P1 BRA `(.L_x_1243) ;  /* 0x00000130005c9947 */ /* 0x002fea0003800000 */
.L_x_1242:
        /* <DEDUP_REMOVED lines=12> */
[-C--:B------:R-:W-:Y:S01]  /*54f0*/  FMUL.FTZ R24, R24, R0.reuse ;  /* 0x0000000018187220 */ /* 0x080fe20000410000 */
[----:B------:R-:W-:Y:S01]  /*5500*/  UIMAD UR7, UR38, 0x900, UR7 ;  /* 0x00000900260778a4 */ /* 0x000fe2000f8e0207 */
[-C--:B------:R-:W-:Y:S01]  /*5510*/  FMUL.FTZ R25, R25, R0.reuse ;  /* 0x0000000019197220 */ /* 0x080fe20000410000 */
[-C--:B------:R-:W-:Y:S01]  /*5520*/  FMUL.FTZ R28, R28, R0.reuse ;  /* 0x000000001c1c7220 */ /* 0x080fe20000410000 */
[-C--:B------:R-:W-:Y:S01]  /*5530*/  FMUL.FTZ R29, R29, R0.reuse ;  /* 0x000000001d1d7220 */ /* 0x080fe20000410000 */
[----:B------:R-:W-:Y:S01]  /*5540*/  UIADD3 UR10, UR7, 0x300, URZ ;  /* 0x00000300070a7890 */ /* 0x000fe2000fffe03f */
[-C--:B------:R-:W-:Y:S01]  /*5550*/  FMUL.FTZ R32, R32, R0.reuse ;  /* 0x0000000020207220 */ /* 0x080fe20000410000 */
[----:B------:R-:W-:Y:S01]  /*5560*/  UIADD3 UR14, UR7, 0x302, URZ ;  /* 0x00000302070e7890 */ /* 0x000fe2000fffe03f */
[-C--:B------:R-:W-:Y:S01]  /*5570*/  FMUL.FTZ R33, R33, R0.reuse ;  /* 0x0000000021217220 */ /* 0x080fe20000410000 */
[----:B------:R-:W-:Y:S01]  /*5580*/  UMOV UR42, UR7 ;  /* 0x00000007002a7c82 */ /* 0x000fe20008000000 */
[----:B------:R-:W-:Y:S01]  /*5590*/  UIADD3 UR18, UR7, 0x304, URZ ;  /* 0x0000030407127890 */ /* 0x000fe2000fffe03f */
[----:B------:R-:W-:Y:S01]  /*55a0*/  HGMMA.64x96x16.F32 R88, gdesc[UR40], RZ, !UPT, gsb0 ;  /* 0x01600000285879f0 */ /* 0x000fe2000c0008ff */
[----:B------:R-:W-:Y:S01]  /*55b0*/  UIADD3 UR42, UR7, 0x2, URZ ;  /* 0x00000002072a7890 */ /* 0x000fe2000fffe03f */
[-C--:B------:R-:W-:Y:S01]  /*55c0*/  FMUL.FTZ R36, R36, R0.reuse ;  /* 0x0000000024247220 */ /* 0x080fe20000410000 */
[----:B------:R-:W-:Y:S01]  /*55d0*/  UMOV UR40, UR56 ;  /* 0x0000003800287c82 */ /* 0x000fe20008000000 */
[----:B------:R-:W-:Y:S01]  /*55e0*/  UMOV UR41, UR57 ;  /* 0x0000003900297c82 */ /* 0x000fe20008000000 */
[----:B------:R-:W-:Y:S01]  /*55f0*/  UMOV UR43, 0x40000040 ;  /* 0x40000040002b7882 */ /* 0x000fe20000000000 */
        /* <DEDUP_REMOVED lines=109> */
.L_x_1244:
[----:B------:R-:W-:Y:S01]  /*5cd0*/  ULEA UR7, UR4, UR60, 0x3 ;  /* 0x0000003c04077291 */ /* 0x000fe2000f8e183f */
[----:B------:R-:W-:-:S05]  /*5ce0*/  IMAD.U32 R0, RZ, RZ, UR46 ;  /* 0x0000002eff007e24 */ /* 0x000fca000f8e00ff */
[----:B------:R-:W-:-:S04]  /*5cf0*/  SHF.L.U32 R0, R0, 0x1f, RZ ;  /* 0x0000001f00007819 */ /* 0x000fc800000006ff */
[----:B------:R2:W3:Y:S01]  /*5d00*/  SYNCS.PHASECHK.TRANS64.TRYWAIT P1, [UR7+0x2a850], R0 ;  /* 0x02a85000ff0075a7 */ /* 0x0004e20008020147 */
[----:B------:R-:W-:Y:S05]  /*5d10*/  @!P0 BRA `(.L_x_1245) ;  /* 0x0000000000048947 */ /* 0x000fea0003800000 */
[----:B------:R-:W-:Y:S01]  /*5d20*/  BPT.TRAP 0x1 ;  /* 0x000000040000795c */ /* 0x000fe20000300000 */
.L_x_1245:
[----:B---3--:R-:W-:Y:S05]  /*5d30*/  @P1 BRA `(.L_x_1246) ;  /* 0x0000000000081947 */ /* 0x008fea0003800000 */
[----:B------:R-:W3:Y:S02]  /*5d40*/  SYNCS.PHASECHK.TRANS64.TRYWAIT P1, [UR7+0x2a850], R0 ;  /* 0x02a85000ff0075a7 */ /* 0x000ee40008020147 */
[----:B---3--:R-:W-:Y:S05]  /*5d50*/  @!P1 BRA `(.L_x_1247) ;  /* 0x0000012800289947 */ /* 0x008fea0003800000 */
.L_x_1246:
        /* <DEDUP_REMOVED lines=37> */
.L_x_1248:
[----:B------:R-:W-:Y:S01]  /*5fb0*/  R2UR UR4, R19 ;  /* 0x00000000130472ca */ /* 0x000fe200000e0000 */
[----:B------:R-:W-:Y:S01]  /*5fc0*/  FMUL.FTZ R139, R96, UR5 ;  /* 0x00000005608b7c20 */ /* 0x000fe20008410000 */
[----:B------:R-:W-:Y:S01]  /*5fd0*/  FMUL.FTZ R96, R131, UR5 ;  /* 0x0000000583607c20 */ /* 0x000fe20008410000 */
[----:B------:R-:W3:Y:S01]  /*5fe0*/  S2UR UR10, SR_CgaCtaId ;  /* 0x00000000000a79c3 */ /* 0x000ee20000008800 */
[----:B------:R-:W-:Y:S01]  /*5ff0*/  FMUL.FTZ R2, R91, UR5 ;  /* 0x000000055b027c20 */ /* 0x000fe20008410000 */
[----:B------:R-:W-:Y:S01]  /*6000*/  FMUL.FTZ R91, R106, UR5 ;  /* 0x000000056a5b7c20 */ /* 0x000fe20008410000 */
[----:B------:R-:W-:Y:S01]  /*6010*/  UISETP.NE.AND UP0, UPT, UR61, URZ, UPT ;  /* 0x0000003f3d00728c */ /* 0x000fe2000bf05270 */
[----:B------:R-:W-:Y:S01]  /*6020*/  FMUL.FTZ R15, R88, UR5 ;  /* 0x00000005580f7c20 */ /* 0x000fe20008410000 */
[----:B------:R-:W-:Y:S01]  /*6030*/  FMUL.FTZ R136, R89, UR5 ;  /* 0x0000000559887c20 */ /* 0x000fe20008410000 */
[----:B0-2---:R-:W-:Y:S01]  /*6040*/  FMUL.FTZ R0, R90, UR5 ;  /* 0x000000055a007c20 */ /* 0x005fe20008410000 */
[----:B------:R-:W-:Y:S01]  /*6050*/  FMUL.FTZ R138, R92, UR5 ;  /* 0x000000055c8a7c20 */ /* 0x000fe20008410000 */
[----:B------:R-:W-:Y:S01]  /*6060*/  FMUL.FTZ R137, R93, UR5 ;  /* 0x000000055d897c20 */ /* 0x000fe20008410000 */
[----:B------:R-:W-:Y:S01]  /*6070*/  FMUL.FTZ R140, R97, UR5 ;  /* 0x00000005618c7c20 */ /* 0x000fe20008410000 */
[----:B------:R-:W-:Y:S01]  /*6080*/  UISETP.NE.AND UP1, UPT, UR4, URZ, UPT ;  /* 0x0000003f0400728c */ /* 0x000fe2000bf25270 */
[----:B------:R-:W-:Y:S01]  /*6090*/  R2UR UR4, R22 ;  /* 0x00000000160472ca */ /* 0x000fe200000e0000 */
[----:B------:R-:W-:Y:S01]  /*60a0*/  FMUL.FTZ R20, R99, UR5 ;  /* 0x0000000563147c20 */ /* 0x000fe20008410000 */
[----:B------:R-:W-:Y:S01]  /*60b0*/  FMUL.FTZ R88, R103, UR5 ;  /* 0x0000000567587c20 */ /* 0x000fe20008410000 */
[----:B------:R-:W-:Y:S01]  /*60c0*/  FMUL.FTZ R14, R94, UR5 ;  /* 0x000000055e0e7c20 */ /* 0x000fe20008410000 */
[----:B-1----:R-:W-:Y:S01]  /*60d0*/  FMUL.FTZ R11, R95, UR5 ;  /* 0x000000055f0b7c20 */ /* 0x002fe20008410000 */
[----:B------:R-:W-:Y:S01]  /*60e0*/  PLOP3.LUT P1, PT, PT, PT, UP1, 0x80, 0x0 ;  /* 0x000000000000781c */ /* 0x000fe20003f2f018 */
[----:B------:R-:W-:Y:S01]  /*60f0*/  FMUL.FTZ R21, R98, UR5 ;  /* 0x0000000562157c20 */ /* 0x000fe20008410000 */
[----:B------:R-:W-:Y:S01]  /*6100*/  PLOP3.LUT P2, PT, PT, PT, UP1, 0x80, 0x0 ;  /* 0x000000000000781c */ /* 0x000fe20003f4f018 */
[----:B------:R-:W-:Y:S01]  /*6110*/  FMUL.FTZ R141, R100, UR5 ;  /* 0x00000005648d7c20 */ /* 0x000fe20008410000 */
[----:B------:R-:W-:Y:S01]  /*6120*/  FMUL.FTZ R142, R101, UR5 ;  /* 0x00000005658e7c20 */ /* 0x000fe20008410000 */
[----:B------:R-:W-:Y:S01]  /*6130*/  FMUL.FTZ R89, R102, UR5 ;  /* 0x0000000566597c20 */ /* 0x000fe20008410000 */
[----:B------:R-:W-:Y:S01]  /*6140*/  FMUL.FTZ R143, R104, UR5 ;  /* 0x00000005688f7c20 */ /* 0x000fe20008410000 */
[----:B------:R-:W-:Y:S01]  /*6150*/  FMUL.FTZ R144, R105, UR5 ;  /* 0x0000000569907c20 */ /* 0x000fe20008410000 */
[----:B------:R-:W-:Y:S01]  /*6160*/  VIADD R131, R23, UR4 ;  /* 0x0000000417837c36 */ /* 0x000fe20008000000 */
[----:B------:R-:W-:Y:S01]  /*6170*/  @UP1 ULDC UR4, c[0x0][0x44c] ;  /* 0x0001130000041ab9 */ /* 0x000fe20000000800 */
[----:B------:R-:W-:Y:S01]  /*6180*/  FMUL.FTZ R90, R107, UR5 ;  /* 0x000000056b5a7c20 */ /* 0x000fe20008410000 */
[----:B------:R-:W-:Y:S01]  /*6190*/  FMUL.FTZ R93, R111, UR5 ;  /* 0x000000056f5d7c20 */ /* 0x000fe20008410000 */
[----:B------:R-:W-:Y:S01]  /*61a0*/  FMUL.FTZ R97, R115, UR5 ;  /* 0x0000000573617c20 */ /* 0x000fe20008410000 */
[----:B------:R-:W-:Y:S01]  /*61b0*/  @P1 IMAD.HI.U32 R12, R131, UR4, RZ ;  /* 0x00000004830c1c27 */ /* 0x000fe2000f8e00ff */
[----:B------:R-:W-:-:S03]  /*61c0*/  @UP1 ULDC UR4, c[0x0][0x450] ;  /* 0x0001140000041ab9 */ /* 0x000fc60000000800 */
[----:B------:R-:W-:Y:S01]  /*61d0*/  FMUL.FTZ R99, R119, UR5 ;  /* 0x0000000577637c20 */ /* 0x000fe20008410000 */
[----:B------:R-:W-:Y:S01]  /*61e0*/  FMUL.FTZ R103, R123, UR5 ;  /* 0x000000057b677c20 */ /* 0x000fe20008410000 */
[----:B------:R-:W-:Y:S01]  /*61f0*/  FMUL.FTZ R92, R127, UR5 ;  /* 0x000000057f5c7c20 */ /* 0x000fe20008410000 */
[----:B------:R-:W-:Y:S01]  /*6200*/  @P2 SHF.R.U32.HI R131, RZ, UR4, R12 ;  /* 0x00000004ff832c19 */ /* 0x000fe2000801160c */
[----:B------:R-:W-:Y:S01]  /*6210*/  FMUL.FTZ R150, R133, UR5 ;  /* 0x0000000585967c20 */ /* 0x000fe20008410000 */
[----:B------:R-:W-:Y:S01]  /*6220*/  FMUL.FTZ R107, R108, UR5 ;  /* 0x000000056c6b7c20 */ /* 0x000fe20008410000 */
[----:B------:R-:W-:Y:S01]  /*6230*/  FMUL.FTZ R109, R109, UR5 ;  /* 0x000000056d6d7c20 */ /* 0x000fe20008410000 */
[----:B------:R-:W-:Y:S01]  /*6240*/  FMUL.FTZ R94, R110, UR5 ;  /* 0x000000056e5e7c20 */ /* 0x000fe20008410000 */
        /* <DEDUP_REMOVED lines=18> */
[----:B------:R-:W-:-:S02]  /*6370*/  IMAD R133, R10, -0x60, RZ ;  /* 0xffffffa00a857824 */ /* 0x000fc400078e02ff */
[----:B------:R-:W-:Y:S01]  /*6380*/  FMUL.FTZ R102, R135, UR5 ;  /* 0x0000000587667c20 */ /* 0x000fe20008410000 */
[----:B------:R-:W-:Y:S01]  /*6390*/  UIADD3 UR6, UR6, 0x2a840, URZ ;  /* 0x0002a84006067890 */ /* 0x000fe2000fffe03f */
[----:B------:R-:W-:Y:S01]  /*63a0*/  PLOP3.LUT P1, PT, PT, PT, UP0, 0x40, 0x0 ;  /* 0x000000000000781c */ /* 0x000fe20003f2e808 */
[----:B------:R-:W1:Y:S01]  /*63b0*/  MUFU.TANH R15, R15 ;  /* 0x0000000f000f7308 */ /* 0x000e620000002400 */
[----:B------:R-:W-:Y:S01]  /*63c0*/  IADD3 R12, -R18, 0x1, R133 ;  /* 0x00000001120c7810 */ /* 0x000fe20007ffe185 */
[----:B---3--:R-:W-:Y:S01]  /*63d0*/  UPRMT UR6, UR10, 0x654, UR6 ;  /* 0x000006540a067896 */ /* 0x008fe20008000006 */
[----:B------:R-:W-:Y:S02]  /*63e0*/  IMAD.IADD R129, R133, 0x1, -R18 ;  /* 0x0000000185817824 */ /* 0x000fe400078e0a12 */
[----:B------:R-:W-:Y:S01]  /*63f0*/  UMOV UR10, UR51 ;  /* 0x00000033000a7c82 */ /* 0x000fe20008000000 */
[----:B------:R-:W-:Y:S01]  /*6400*/  IADD3 R12, -R17, R12, R16 ;  /* 0x0000000c110c7210 */ /* 0x000fe20007ffe110 */
[----:B------:R-:W-:Y:S01]  /*6410*/  ULOP3.LUT UR4, URZ, UR10, URZ, 0x33, !UPT ;  /* 0x0000000a3f047292 */ /* 0x000fe2000f8e333f */
[----:B------:R-:W2:Y:S03]  /*6420*/  MUFU.TANH R136, R136 ;  /* 0x0000008800887308 */ /* 0x000ea60000002400 */
[C---:B------:R-:W-:Y:S01]  /*6430*/  VIADD R145, R12.reuse, UR54 ;  /* 0x000000360c917c36 */ /* 0x040fe20008000000 */
[----:B------:R-:W-:Y:S01]  /*6440*/  SYNCS.ARRIVE.TRANS64.RED.A1T0 RZ, [UR6], RZ ;  /* 0x000000ffffff79a7 */ /* 0x000fe20008100406 */
[----:B------:R-:W-:-:S02]  /*6450*/  VIADD R135, R12, UR4 ;  /* 0x000000040c877c36 */ /* 0x000fc40008000000 */
[--C-:B0-----:R-:W-:Y:S01]  /*6460*/  IMAD.IADD R149, R145, 0x1, R106.reuse ;  /* 0x0000000191957824 */ /* 0x101fe200078e026a */
[----:B------:R-:W0:Y:S01]  /*6470*/  MUFU.TANH R0, R0 ;  /* 0x0000000000007308 */ /* 0x000e220000002400 */
[----:B------:R-:W-:-:S07]  /*6480*/  IMAD.IADD R147, R135, 0x1, R106 ;  /* 0x0000000187937824 */ /* 0x000fce00078e026a */
        /* <DEDUP_REMOVED lines=58> */
.L_x_1251:
[----:B------:R-:W-:-:S05]  /*6830*/  IMAD.U32 R108, RZ, RZ, UR50 ;  /* 0x00000032ff6c7e24 */ /* 0x000fca000f8e00ff */
[----:B------:R-:W-:-:S13]  /*6840*/  ISETP.NE.AND P1, PT, R108, 0x1, PT ;  /* 0x000000016c00780c */ /* 0x000fda0003f25270 */
[----:B------:R-:W1:Y:S02]  /*6850*/  @P1 LDC.64 R12, c[0x0][0x9e8] ;  /* 0x00027a00ff0c1b82 */ /* 0x000e640000000a00 */
[----:B-1----:R-:W-:-:S05]  /*6860*/  @P1 IMAD.HI.U32 R12, R106, R12, RZ ;  /* 0x0000000c6a0c1227 */ /* 0x002fca00078e00ff */
[----:B------:R-:W-:-:S07]  /*6870*/  @P1 SHF.R.U32.HI R106, RZ, R13, R12 ;  /* 0x0000000dff6a1219 */ /* 0x000fce000001160c */
.L_x_1252:
[----:B------:R-:W-:Y:S05]  /*6880*/  BSYNC B0 ;  /* 0x0000000000007941 */ /* 0x000fea0003800000 */
.L_x_1250:
[----:B------:R-:W-:-:S05]  /*6890*/  IMAD R106, R106, R108, R129 ;  /* 0x0000006c6a6a7224 */ /* 0x000fca00078e0281 */
[----:B------:R-:W-:Y:S02]  /*68a0*/  VIADDMNMX R149, R106, R108, R149, PT ;  /* 0x0000006c6a957246 */ /* 0x000fe40003800195 */
[----:B------:R-:W-:-:S07]  /*68b0*/  VIMNMX R147, R147, R106, !PT ;  /* 0x0000006a93937248 */ /* 0x000fce0007fe0100 */
.L_x_1249:
[C---:B------:R-:W-:Y:S01]  /*68c0*/  ISETP.GE.AND P2, PT, R133.reuse, 0x9, PT ;  /* 0x000000098500780c */ /* 0x040fe20003f46270 */
[----:B------:R-:W1:Y:S01]  /*68d0*/  SHFL.IDX PT, R12, R131, 0x1, 0x1c1f ;  /* 0x003c1f00830c7f89 */ /* 0x000e6200000e0000 */
[----:B------:R-:W-:Y:S01]  /*68e0*/  ISETP.GE.AND P1, PT, R133, 0x2, PT ;  /* 0x000000028500780c */ /* 0x000fe20003f26270 */
[----:B------:R-:W-:Y:S01]  /*68f0*/  UISETP.NE.AND UP0, UPT, UR61, URZ, UPT ;  /* 0x0000003f3d00728c */ /* 0x000fe2000bf05270 */
[C---:B------:R-:W-:Y:S02]  /*6900*/  ISETP.GT.AND P3, PT, R147.reuse, 0x8, !P2 ;  /* 0x000000089300780c */ /* 0x040fe40005764270 */
[----:B------:R-:W-:Y:S02]  /*6910*/  ISETP.GT.AND P4, PT, R147, 0x1, !P1 ;  /* 0x000000019300780c */ /* 0x000fe40004f84270 */
[----:B------:R-:W-:Y:S02]  /*6920*/  ISETP.LT.OR P3, PT, R149, 0x9, P3 ;  /* 0x000000099500780c */ /* 0x000fe40001f61670 */
[----:B------:R-:W-:-:S02]  /*6930*/  ISETP.GE.AND P5, PT, R133, 0x11, PT ;  /* 0x000000118500780c */ /* 0x000fc40003fa6270 */
[----:B------:R-:W-:Y:S02]  /*6940*/  FSEL R106, R138, -INF , !P3 ;  /* 0xff8000008a6a7808 */ /* 0x000fe40005800000 */
        /* <DEDUP_REMOVED lines=8> */
[----:B0-----:R-:W-:Y:S02]  /*69d0*/  FSEL R110, R139, -INF , !P3 ;  /* 0xff8000008b6e7808 */ /* 0x001fe40005800000 */
        /* <DEDUP_REMOVED lines=30> */
[----:B------:R-:W-:Y:S01]  /*6bc0*/  FSEL R122, R107, -INF , !P3 ;  /* 0xff8000006b7a7808 */ /* 0x000fe20005800000 */
[----:B-1----:R-:W-:Y:S01]  /*6bd0*/  IMAD.IADD R107, R145, 0x1, R12 ;  /* 0x00000001916b7824 */ /* 0x002fe200078e020c */
[----:B------:R-:W-:-:S02]  /*6be0*/  ISETP.GT.AND P3, PT, R147, 0x29, !P4 ;  /* 0x000000299300780c */ /* 0x000fc40006764270 */
[----:B------:R-:W-:Y:S02]  /*6bf0*/  P2R R153, PR, RZ, 0x10 ;  /* 0x00000010ff997803 */ /* 0x000fe40000000000 */
[----:B------:R-:W-:Y:S02]  /*6c00*/  ISETP.LT.OR P3, PT, R149, 0x2a, P3 ;  /* 0x0000002a9500780c */ /* 0x000fe40001f61670 */
[----:B------:R-:W-:Y:S02]  /*6c10*/  ISETP.GE.AND P4, PT, R133, 0x31, PT ;  /* 0x000000318500780c */ /* 0x000fe40003f86270 */
[----:B------:R-:W-:Y:S01]  /*6c20*/  FSEL R124, R109, -INF , !P3 ;  /* 0xff8000006d7c7808 */ /* 0x000fe20005800000 */
[----:B------:R-:W-:Y:S01]  /*6c30*/  IMAD.IADD R109, R135, 0x1, R12 ;  /* 0x00000001876d7824 */ /* 0x000fe200078e020c */
        /* <DEDUP_REMOVED lines=60> */
[----:B------:R-:W-:-:S04]  /*7000*/  ISETP.GT.AND P6, PT, R147, 0x59, !P6 ;  /* 0x000000599300780c */ /* 0x000fc800077c4270 */
[----:B------:R-:W-:-:S04]  /*7010*/  ISETP.LT.OR P6, PT, R149, 0x5a, P6 ;  /* 0x0000005a9500780c */ /* 0x000fc800037c1670 */
[----:B------:R-:W-:Y:S02]  /*7020*/  FSEL R150, R150, -INF , !P6 ;  /* 0xff80000096967808 */ /* 0x000fe40007000000 */
[----:B------:R-:W-:-:S13]  /*7030*/  PLOP3.LUT P6, PT, PT, PT, UP0, 0x40, 0x0 ;  /* 0x000000000000781c */ /* 0x000fda0003fce808 */
[----:B------:R-:W-:Y:S05]  /*7040*/  @P6 BRA `(.L_x_1253) ;  /* 0x0000000000546947 */ /* 0x000fea0003800000 */
[----:B------:R-:W-:Y:S01]  /*7050*/  IADD3 R111, -R17, R16, R12 ;  /* 0x00000010116f7210 */ /* 0x000fe20007ffe10c */
[----:B------:R-:W-:Y:S03]  /*7060*/  BSSY B0, `(.L_x_1254) ;  /* 0x0000010000007945 */ /* 0x000fe60003800000 */
        /* <DEDUP_REMOVED lines=10> */
.L_x_1255:
[----:B------:R-:W-:-:S05]  /*7110*/  IMAD.U32 R158, RZ, RZ, UR50 ;  /* 0x00000032ff9e7e24 */ /* 0x000fca000f8e00ff */
[----:B------:R-:W-:-:S13]  /*7120*/  ISETP.NE.AND P6, PT, R158, 0x1, PT ;  /* 0x000000019e00780c */ /* 0x000fda0003fc5270 */
[----:B------:R-:W0:Y:S02]  /*7130*/  @P6 LDC.64 R12, c[0x0][0x9e8] ;  /* 0x00027a00ff0c6b82 */ /* 0x000e240000000a00 */
[----:B0-----:R-:W-:-:S05]  /*7140*/  @P6 IMAD.HI.U32 R12, R111, R12, RZ ;  /* 0x0000000c6f0c6227 */ /* 0x001fca00078e00ff */
[----:B------:R-:W-:-:S07]  /*7150*/  @P6 SHF.R.U32.HI R111, RZ, R13, R12 ;  /* 0x0000000dff6f6219 */ /* 0x000fce000001160c */
.L_x_1256:
[----:B------:R-:W-:Y:S05]  /*7160*/  BSYNC B0 ;  /* 0x0000000000007941 */ /* 0x000fea0003800000 */
.L_x_1254:
[----:B------:R-:W-:-:S05]  /*7170*/  IMAD R12, R111, R158, R129 ;  /* 0x0000009e6f0c7224 */ /* 0x000fca00078e0281 */
[----:B------:R-:W-:Y:S02]  /*7180*/  VIADDMNMX R107, R12, R158, R107, PT ;  /* 0x0000009e0c6b7246 */ /* 0x000fe4000380016b */
[----:B------:R-:W-:-:S07]  /*7190*/  VIMNMX R109, R109, R12, !PT ;  /* 0x0000000c6d6d7248 */ /* 0x000fce0007fe0100 */
.L_x_1253:
        /* <DEDUP_REMOVED lines=27> */
[----:B------:R-:W-:Y:S02]  /*7350*/  ISETP.NE.AND P2, PT, R208, RZ, PT ;  /* 0x000000ffd000720c */ /* 0x000fe40003f45270 */
        /* <DEDUP_REMOVED lines=49> */
[----:B------:R-:W-:Y:S02]  /*7670*/  ISETP.LT.OR P1, PT, R107, 0x32, P1 ;  /* 0x000000326b00780c */ /* 0x000fe40000f21670 */
[----:B------:R-:W-:Y:S02]  /*7680*/  ISETP.GT.AND P4, PT, R109, 0x51, !P4 ;  /* 0x000000516d00780c */ /* 0x000fe40006784270 */
[----:B------:R-:W-:Y:S02]  /*7690*/  FSEL R212, R97, -INF , !P1 ;  /* 0xff80000061d47808 */ /* 0x000fe40004800000 */
[----:B------:R-:W-:-:S02]  /*76a0*/  ISETP.NE.AND P1, PT, R159, RZ, PT ;  /* 0x000000ff9f00720c */ /* 0x000fc40003f25270 */
[----:B------:R-:W-:Y:S02]  /*76b0*/  ISETP.LT.OR P3, PT, R107, 0x51, P3 ;  /* 0x000000516b00780c */ /* 0x000fe40001f61670 */
[C---:B------:R-:W-:Y:S02]  /*76c0*/  ISETP.GT.AND P1, PT, R109.reuse, 0x38, !P1 ;  /* 0x000000386d00780c */ /* 0x040fe40004f24270 */
[----:B------:R-:W-:Y:S02]  /*76d0*/  ISETP.GT.AND P5, PT, R109, 0x58, !P5 ;  /* 0x000000586d00780c */ /* 0x000fe40006fa4270 */
[C---:B------:R-:W-:Y:S02]  /*76e0*/  ISETP.LT.OR P1, PT, R107.reuse, 0x39, P1 ;  /* 0x000000396b00780c */ /* 0x040fe40000f21670 */
[----:B------:R-:W-:Y:S02]  /*76f0*/  ISETP.LT.OR P4, PT, R107, 0x52, P4 ;  /* 0x000000526b00780c */ /* 0x000fe40002781670 */
[----:B------:R-:W-:-:S02]  /*7700*/  FSEL R100, R100, -INF , !P1 ;  /* 0xff80000064647808 */ /* 0x000fc40004800000 */
[----:B------:R-:W-:Y:S02]  /*7710*/  ISETP.NE.AND P1, PT, R115, RZ, PT ;  /* 0x000000ff7300720c */ /* 0x000fe40003f25270 */
[----:B-1----:R-:W-:Y:S02]  /*7720*/  FMNMX.FTZ R14, R13, R12, !PT ;  /* 0x0000000c0d0e7209 */ /* 0x002fe40007810000 */
[----:B------:R-:W-:Y:S02]  /*7730*/  ISETP.GT.AND P1, PT, R109, 0x39, !P1 ;  /* 0x000000396d00780c */ /* 0x000fe40004f24270 */
[C---:B------:R-:W-:Y:S01]  /*7740*/  ISETP.LT.OR P5, PT, R107.reuse, 0x59, P5 ;  /* 0x000000596b00780c */ /* 0x040fe20002fa1670 */
[----:B------:R-:W1:Y:S01]  /*7750*/  SHFL.BFLY PT, R21, R14, 0x1, 0x1f ;  /* 0x0c201f000e157f89 */ /* 0x000e6200000e0000 */
[----:B------:R-:W-:Y:S02]  /*7760*/  ISETP.LT.OR P1, PT, R107, 0x3a, P1 ;  /* 0x0000003a6b00780c */ /* 0x000fe40000f21670 */
[----:B------:R-:W-:-:S02]  /*7770*/  FSEL R224, R101, -INF , !P5 ;  /* 0xff80000065e07808 */ /* 0x000fc40006800000 */
        /* <DEDUP_REMOVED lines=8> */
[----:B-1----:R-:W-:Y:S02]  /*7800*/  FMNMX.FTZ R12, R14, R21, !PT ;  /* 0x000000150e0c7209 */ /* 0x002fe40007810000 */
[----:B------:R-:W-:-:S02]  /*7810*/  FSEL R216, R103, -INF , !P1 ;  /* 0xff80000067d87808 */ /* 0x000fc40004800000 */
[----:B------:R-:W-:Y:S01]  /*7820*/  ISETP.GT.AND P1, PT, R109, 0x48, !P6 ;  /* 0x000000486d00780c */ /* 0x000fe20007724270 */
[----:B0-----:R-:W-:Y:S01]  /*7830*/  FMUL.FTZ R93, R12, R11 ;  /* 0x0000000b0c5d7220 */ /* 0x001fe20000410000 */
[----:B------:R-:W-:Y:S02]  /*7840*/  ISETP.NE.AND P6, PT, R121, RZ, PT ;  /* 0x000000ff7900720c */ /* 0x000fe40003fc5270 */
[----:B------:R-:W-:Y:S02]  /*7850*/  ISETP.LT.OR P1, PT, R107, 0x49, P1 ;  /* 0x000000496b00780c */ /* 0x000fe40000f21670 */
[----:B------:R-:W-:Y:S02]  /*7860*/  ISETP.GT.AND P2, PT, R109, 0x49, !P2 ;  /* 0x000000496d00780c */ /* 0x000fe40005744270 */
[----:B------:R-:W-:Y:S02]  /*7870*/  FSEL R218, R105, -INF , !P1 ;  /* 0xff80000069da7808 */ /* 0x000fe40004800000 */
[----:B------:R-:W-:-:S02]  /*7880*/  ISETP.GT.AND P1, PT, R109, RZ, !P6 ;  /* 0x000000ff6d00720c */ /* 0x000fc40007724270 */
[C---:B------:R-:W-:Y:S02]  /*7890*/  ISETP.LT.OR P2, PT, R107.reuse, 0x4a, P2 ;  /* 0x0000004a6b00780c */ /* 0x040fe40001741670 */
[----:B------:R-:W-:Y:S02]  /*78a0*/  ISETP.LT.OR P1, PT, R107, 0x1, P1 ;  /* 0x000000016b00780c */ /* 0x000fe40000f21670 */
[----:B------:R-:W-:Y:S02]  /*78b0*/  ISETP.NE.AND P6, PT, R119, RZ, PT ;  /* 0x000000ff7700720c */ /* 0x000fe40003fc5270 */
[----:B------:R-:W-:Y:S02]  /*78c0*/  FSEL R222, R0, -INF , !P1 ;  /* 0xff80000000de7808 */ /* 0x000fe40004800000 */
[----:B------:R-:W-:Y:S02]  /*78d0*/  FSETP.NEU.FTZ.AND P1, PT, R12, -INF , PT ;  /* 0xff8000000c00780b */ /* 0x000fe40003f3d000 */
[----:B------:R-:W-:-:S02]  /*78e0*/  FMNMX.FTZ R13, R222, R9, !PT ;  /* 0x00000009de0d7209 */ /* 0x000fc40007810000 */
[----:B------:R-:W-:Y:S02]  /*78f0*/  FSEL R93, R93, RZ, P1 ;  /* 0x000000ff5d5d7208 */ /* 0x000fe40000800000 */
[----:B------:R-:W-:Y:S02]  /*7900*/  FMNMX.FTZ R13, R2, R13, !PT ;  /* 0x0000000d020d7209 */ /* 0x000fe40007810000 */
[----:B------:R-:W-:Y:S01]  /*7910*/  ISETP.GT.AND P6, PT, R109, 0x59, !P6 ;  /* 0x000000596d00780c */ /* 0x000fe200077c4270 */
[--C-:B------:R-:W-:Y:S01]  /*7920*/  FFMA.FTZ R89, R15, R11, -R93.reuse ;  /* 0x0000000b0f597223 */ /* 0x100fe2000001085d */
[----:B------:R-:W-:Y:S01]  /*7930*/  FMNMX.FTZ R13, R152, R13, !PT ;  /* 0x0000000d980d7209 */ /* 0x000fe20007810000 */
[-CC-:B------:R-:W-:Y:S01]  /*7940*/  FFMA.FTZ R15, R110, R11.reuse, -R93.reuse ;  /* 0x0000000b6e0f7223 */ /* 0x180fe2000001085d */
[----:B------:R-:W-:Y:S01]  /*7950*/  FSEL R110, R92, -INF , !P2 ;  /* 0xff8000005c6e7808 */ /* 0x000fe20005000000 */
[--C-:B------:R-:W-:Y:S01]  /*7960*/  FFMA.FTZ R220, R136, R11, -R93.reuse ;  /* 0x0000000b88dc7223 */ /* 0x100fe2000001085d */
[----:B------:R-:W-:Y:S01]  /*7970*/  FMNMX.FTZ R13, R154, R13, !PT ;  /* 0x0000000d9a0d7209 */ /* 0x000fe20007810000 */
[-CC-:B------:R-:W-:Y:S01]  /*7980*/  FFMA.FTZ R136, R108, R11.reuse, -R93.reuse ;  /* 0x0000000b6c887223 */ /* 0x180fe2000001085d */
[-CC-:B------:R-:W-:Y:S01]  /*7990*/  FFMA.FTZ R108, R112, R11.reuse, -R93.reuse ;  /* 0x0000000b706c7223 */ /* 0x180fe2000001085d */
[----:B------:R-:W-:Y:S01]  /*79a0*/  FSEL R112, R95, -INF , !P3 ;  /* 0xff8000005f707808 */ /* 0x000fe20005800000 */
[--C-:B------:R-:W-:Y:S01]  /*79b0*/  FFMA.FTZ R21, R106, R11, -R93.reuse ;  /* 0x0000000b6a157223 */ /* 0x100fe2000001085d */
[----:B------:R-:W-:Y:S01]  /*79c0*/  FMNMX.FTZ R13, R156, R13, !PT ;  /* 0x0000000d9c0d7209 */ /* 0x000fe20007810000 */
[-CC-:B------:R-:W-:Y:S01]  /*79d0*/  FFMA.FTZ R106, R116, R11.reuse, -R93.reuse ;  /* 0x0000000b746a7223 */ /* 0x180fe2000001085d */
[----:B------:R-:W-:Y:S01]  /*79e0*/  FSEL R116, R96, -INF , !P4 ;  /* 0xff80000060747808 */ /* 0x000fe20006000000 */
[--C-:B------:R-:W-:Y:S01]  /*79f0*/  FFMA.FTZ R95, R122, R11, -R93.reuse ;  /* 0x0000000b7a5f7223 */ /* 0x100fe2000001085d */
[----:B------:R-:W-:Y:S01]  /*7a00*/  FMNMX.FTZ R13, R20, R13, !PT ;  /* 0x0000000d140d7209 */ /* 0x000fe20007810000 */
[----:B------:R-:W-:Y:S01]  /*7a10*/  MUFU.EX2 R89, R89 ;  /* 0x0000005900597308 */ /* 0x000fe20000000800 */
        /* <DEDUP_REMOVED lines=8> */
[----:B------:R-:W-:Y:S01]  /*7aa0*/  FSEL R109, R12, RZ, P1 ;  /* 0x000000ff0c6d7208 */ /* 0x000fe20000800000 */
[--C-:B------:R-:W-:Y:S01]  /*7ab0*/  FFMA.FTZ R118, R118, R11, -R93.reuse ;  /* 0x0000000b76767223 */ /* 0x100fe2000001085d */
[----:B------:R-:W-:Y:S01]  /*7ac0*/  FMNMX.FTZ R13, R208, R13, !PT ;  /* 0x0000000dd00d7209 */ /* 0x000fe20007810000 */
[-CC-:B------:R-:W-:Y:S01]  /*7ad0*/  FFMA.FTZ R92, R120, R11.reuse, -R93.reuse ;  /* 0x0000000b785c7223 */ /* 0x180fe2000001085d */
[-CC-:B------:R-:W-:Y:S01]  /*7ae0*/  FFMA.FTZ R101, R128, R11.reuse, -R93.reuse ;  /* 0x0000000b80657223 */ /* 0x180fe2000001085d */
[--C-:B------:R-:W-:Y:S01]  /*7af0*/  FFMA.FTZ R99, R134, R11, -R93.reuse ;  /* 0x0000000b86637223 */ /* 0x100fe2000001085d */
[----:B------:R-:W-:Y:S01]  /*7b00*/  FMNMX.FTZ R13, R90, R13, !PT ;  /* 0x0000000d5a0d7209 */ /* 0x000fe20007810000 */
[----:B------:R-:W-:Y:S01]  /*7b10*/  MUFU.EX2 R21, R21 ;  /* 0x0000001500157308 */ /* 0x000fe20000000800 */
[-CC-:B------:R-:W-:Y:S01]  /*7b20*/  FFMA.FTZ R142, R142, R11.reuse, -R93.reuse ;  /* 0x0000000b8e8e7223 */ /* 0x180fe2000001085d */
[--C-:B------:R-:W-:Y:S01]  /*7b30*/  FFMA.FTZ R105, R144, R11, -R93.reuse ;  /* 0x0000000b90697223 */ /* 0x100fe2000001085d */
[----:B------:R-:W-:Y:S01]  /*7b40*/  FMNMX.FTZ R13, R94, R13, !PT ;  /* 0x0000000d5e0d7209 */ /* 0x000fe20007810000 */
[----:B------:R-:W-:-:S03]  /*7b50*/  FFMA.FTZ R120, R146, R11, -R93 ;  /* 0x0000000b92787223 */ /* 0x000fc6000001085d */
[----:B------:R-:W-:Y:S01]  /*7b60*/  FMNMX.FTZ R13, R210, R13, !PT ;  /* 0x0000000dd20d7209 */ /* 0x000fe20007810000 */
[----:B------:R-:W-:Y:S03]  /*7b70*/  MUFU.EX2 R136, R136 ;  /* 0x0000008800887308 */ /* 0x000fe60000000800 */
[----:B------:R-:W-:-:S04]  /*7b80*/  FMNMX.FTZ R13, R98, R13, !PT ;  /* 0x0000000d620d7209 */ /* 0x000fc80007810000 */
[----:B------:R-:W-:Y:S01]  /*7b90*/  FMNMX.FTZ R91, R212, R13, !PT ;  /* 0x0000000dd45b7209 */ /* 0x000fe20007810000 */
[----:B------:R-:W-:Y:S03]  /*7ba0*/  MUFU.EX2 R15, R15 ;  /* 0x0000000f000f7308 */ /* 0x000fe60000000800 */
[----:B------:R-:W-:-:S04]  /*7bb0*/  FMNMX.FTZ R91, R100, R91, !PT ;  /* 0x0000005b645b7209 */ /* 0x000fc80007810000 */
[----:B------:R-:W-:Y:S01]  /*7bc0*/  FMNMX.FTZ R91, R214, R91, !PT ;  /* 0x0000005bd65b7209 */ /* 0x000fe20007810000 */
[----:B------:R-:W-:Y:S03]  /*7bd0*/  MUFU.EX2 R108, R108 ;  /* 0x0000006c006c7308 */ /* 0x000fe60000000800 */
[----:B------:R-:W-:-:S04]  /*7be0*/  FMNMX.FTZ R91, R104, R91, !PT ;  /* 0x0000005b685b7209 */ /* 0x000fc80007810000 */
[----:B------:R-:W-:Y:S01]  /*7bf0*/  FMNMX.FTZ R97, R216, R91, !PT ;  /* 0x0000005bd8617209 */ /* 0x000fe20007810000 */
[----:B------:R0:W-:Y:S03]  /*7c00*/  MUFU.EX2 R13, R114 ;  /* 0x00000072000d7308 */ /* 0x0001e60000000800 */
[----:B------:R-:W-:-:S04]  /*7c10*/  FMNMX.FTZ R97, R218, R97, !PT ;  /* 0x00000061da617209 */ /* 0x000fc80007810000 */
[----:B------:R-:W-:Y:S01]  /*7c20*/  FMNMX.FTZ R97, R110, R97, !PT ;  /* 0x000000616e617209 */ /* 0x000fe20007810000 */
[----:B------:R-:W-:Y:S01]  /*7c30*/  MUFU.EX2 R106, R106 ;  /* 0x0000006a006a7308 */ /* 0x000fe20000000800 */
[----:B0-----:R-:W-:Y:S02]  /*7c40*/  FFMA.FTZ R114, R132, R11, -R93 ;  /* 0x0000000b84727223 */ /* 0x001fe4000001085d */
[----:B------:R-:W-:-:S04]  /*7c50*/  FMNMX.FTZ R97, R112, R97, !PT ;  /* 0x0000006170617209 */ /* 0x000fc80007810000 */
[----:B------:R-:W-:Y:S01]  /*7c60*/  FMNMX.FTZ R97, R116, R97, !PT ;  /* 0x0000006174617209 */ /* 0x000fe20007810000 */
[----:B------:R0:W-:Y:S03]  /*7c70*/  MUFU.EX2 R91, R118 ;  /* 0x00000076005b7308 */ /* 0x0001e60000000800 */
[----:B------:R-:W-:-:S04]  /*7c80*/  FMNMX.FTZ R97, R224, R97, !PT ;  /* 0x00000061e0617209 */ /* 0x000fc80007810000 */
[----:B------:R-:W-:Y:S01]  /*7c90*/  FMNMX.FTZ R0, R122, R97, !PT ;  /* 0x000000617a007209 */ /* 0x000fe20007810000 */
[----:B------:R-:W-:Y:S01]  /*7ca0*/  MUFU.EX2 R92, R92 ;  /* 0x0000005c005c7308 */ /* 0x000fe20000000800 */
[-CC-:B------:R-:W-:Y:S01]  /*7cb0*/  FFMA.FTZ R97, R130, R11.reuse, -R93.reuse ;  /* 0x0000000b82617223 */ /* 0x180fe2000001085d */
[-CC-:B0-----:R-:W-:Y:S01]  /*7cc0*/  FFMA.FTZ R118, R138, R11.reuse, -R93.reuse ;  /* 0x0000000b8a767223 */ /* 0x181fe2000001085d */
[--C-:B------:R-:W-:Y:S01]  /*7cd0*/  FFMA.FTZ R138, R148, R11, -R93.reuse ;  /* 0x0000000b948a7223 */ /* 0x100fe2000001085d */
[----:B------:R-:W0:Y:S04]  /*7ce0*/  SHFL.BFLY PT, R103, R0, 0x2, 0x1f ;  /* 0x0c401f0000677f89 */ /* 0x000e2800000e0000 */
[----:B------:R-:W-:Y:S08]  /*7cf0*/  MUFU.EX2 R95, R95 ;  /* 0x0000005f005f7308 */ /* 0x000ff00000000800 */
[----:B------:R-:W-:Y:S08]  /*7d00*/  MUFU.EX2 R102, R102 ;  /* 0x0000006600667308 */ /* 0x000ff00000000800 */
[----:B------:R-:W-:Y:S01]  /*7d10*/  MUFU.EX2 R96, R96 ;  /* 0x0000006000607308 */ /* 0x000fe20000000800 */
[----:B0-----:R-:W-:Y:S01]  /*7d20*/  FMNMX.FTZ R14, R0, R103, !PT ;  /* 0x00000067000e7209 */ /* 0x001fe20007810000 */
[----:B------:R-:W-:Y:S01]  /*7d30*/  FADD.FTZ R0, -R109, R8 ;  /* 0x000000086d007221 */ /* 0x000fe20000010100 */
[-CC-:B------:R-:W-:Y:S01]  /*7d40*/  FFMA.FTZ R103, R140, R11.reuse, -R93.reuse ;  /* 0x0000000b8c677223 */ /* 0x180fe2000001085d */
[----:B------:R-:W-:-:S04]  /*7d50*/  FFMA.FTZ R93, R150, R11, -R93 ;  /* 0x0000000b965d7223 */ /* 0x000fc8000001085d */
[----:B------:R-:W-:Y:S01]  /*7d60*/  MUFU.EX2 R101, R101 ;  /* 0x0000006500657308 */ /* 0x000fe20000000800 */
[----:B------:R-:W0:Y:S01]  /*7d70*/  SHFL.BFLY PT, R107, R14, 0x1, 0x1f ;  /* 0x0c201f000e6b7f89 */ /* 0x000e2200000e0000 */
[----:B------:R-:W-:-:S06]  /*7d80*/  FMUL.FTZ R0, R0, R11 ;  /* 0x0000000b00007220 */ /* 0x000fcc0000410000 */
[----:B------:R-:W1:Y:S08]  /*7d90*/  MUFU.EX2 R0, R0 ;  /* 0x0000000000007308 */ /* 0x000e700000000800 */
[----:B------:R-:W-:Y:S08]  /*7da0*/  MUFU.EX2 R97, R97 ;  /* 0x0000006100617308 */ /* 0x000ff00000000800 */
[----:B------:R-:W-:Y:S01]  /*7db0*/  MUFU.EX2 R114, R114 ;  /* 0x0000007200727308 */ /* 0x000fe20000000800 */
[----:B0-----:R-:W-:-:S04]  /*7dc0*/  FMNMX.FTZ R14, R14, R107, !PT ;  /* 0x0000006b0e0e7209 */ /* 0x001fc80007810000 */
[C---:B------:R-:W-:Y:S01]  /*7dd0*/  FSETP.NEU.FTZ.AND P1, PT, R14.reuse, -INF , PT ;  /* 0xff8000000e00780b */ /* 0x040fe20003f3d000 */
[----:B------:R-:W-:Y:S02]  /*7de0*/  FMUL.FTZ R107, R14, R11 ;  /* 0x0000000b0e6b7220 */ /* 0x000fe40000410000 */
[----:B------:R-:W-:Y:S03]  /*7df0*/  MUFU.EX2 R99, R99 ;  /* 0x0000006300637308 */ /* 0x000fe60000000800 */
[----:B------:R-:W-:-:S05]  /*7e00*/  FSEL R107, R107, RZ, P1 ;  /* 0x000000ff6b6b7208 */ /* 0x000fca0000800000 */
[-CC-:B------:R-:W-:Y:S01]  /*7e10*/  FFMA.FTZ R8, R2, R11.reuse, -R107.reuse ;  /* 0x0000000b02087223 */ /* 0x180fe2000001086b */
[----:B------:R-:W-:Y:S01]  /*7e20*/  FSEL R2, R14, RZ, P1 ;  /* 0x000000ff0e027208 */ /* 0x000fe20000800000 */
[-CC-:B------:R-:W-:Y:S01]  /*7e30*/  FFMA.FTZ R157, R222, R11.reuse, -R107.reuse ;  /* 0x0000000bde9d7223 */ /* 0x180fe2000001086b */
[-CC-:B------:R-:W-:Y:S01]  /*7e40*/  FFMA.FTZ R159, R152, R11.reuse, -R107.reuse ;  /* 0x0000000b989f7223 */ /* 0x180fe2000001086b */
[-CC-:B------:R-:W-:Y:S01]  /*7e50*/  FFMA.FTZ R124, R154, R11.reuse, -R107.reuse ;  /* 0x0000000b9a7c7223 */ /* 0x180fe2000001086b */
[-C--:B------:R-:W-:Y:S01]  /*7e60*/  FFMA.FTZ R153, R156, R11.reuse, -R107 ;  /* 0x0000000b9c997223 */ /* 0x080fe2000001086b */
[----:B------:R-:W-:Y:S01]  /*7e70*/  FADD.FTZ R2, -R2, R9 ;  /* 0x0000000902027221 */ /* 0x000fe20000010100 */
[----:B------:R-:W-:Y:S01]  /*7e80*/  MUFU.EX2 R8, R8 ;  /* 0x0000000800087308 */ /* 0x000fe20000000800 */
[-C--:B------:R-:W-:Y:S01]  /*7e90*/  FFMA.FTZ R20, R20, R11.reuse, -R107 ;  /* 0x0000000b14147223 */ /* 0x080fe2000001086b */
[----:B-1----:R-:W-:Y:S01]  /*7ea0*/  FFMA.FTZ R9, R0, R6, R89 ;  /* 0x0000000600097223 */ /* 0x002fe20000010059 */
[-C--:B------:R-:W-:Y:S01]  /*7eb0*/  FMUL.FTZ R2, R2, R11.reuse ;  /* 0x0000000b02027220 */ /* 0x080fe20000410000 */
[-CC-:B------:R-:W-:Y:S01]  /*7ec0*/  FFMA.FTZ R155, R158, R11.reuse, -R107.reuse ;  /* 0x0000000b9e9b7223 */ /* 0x180fe2000001086b */
[-C--:B------:R-:W-:Y:S01]  /*7ed0*/  FFMA.FTZ R88, R88, R11.reuse, -R107 ;  /* 0x0000000b58587223 */ /* 0x080fe2000001086b */
[----:B------:R-:W-:Y:S01]  /*7ee0*/  FADD.FTZ R6, R220, R9 ;  /* 0x00000009dc067221 */ /* 0x000fe20000010000 */
        /* <DEDUP_REMOVED lines=18> */
[----:B------:R-:W-:-:S07]  /*8010*/  FFMA.FTZ R107, R122, R11, -R107 ;  /* 0x0000000b7a6b7223 */ /* 0x000fce000001086b */
[----:B------:R-:W2:Y:S01]  /*8020*/  MUFU.EX2 R124, R124 ;  /* 0x0000007c007c7308 */ /* 0x000ea20000000800 */
[----:B0-----:R-:W-:-:S04]  /*8030*/  FFMA.FTZ R3, R2, R3, R157 ;  /* 0x0000000302037223 */ /* 0x001fc8000001009d */
        /* <DEDUP_REMOVED lines=29> */
[----:B------:R-:W-:-:S04]  /*8210*/  FADD.FTZ R126, R96, R3 ;  /* 0x00000003607e7221 */ /* 0x000fc80000010000 */
[----:B------:R-:W-:Y:S02]  /*8220*/  FADD.FTZ R126, R101, R126 ;  /* 0x0000007e657e7221 */ /* 0x000fe40000010000 */
[----:B------:R-:W0:Y:S01]  /*8230*/  MUFU.EX2 R98, R98 ;  /* 0x0000006200627308 */ /* 0x000e220000000800 */
[----:B-1----:R-:W-:-:S07]  /*8240*/  FADD.FTZ R6, R94, R9 ;  /* 0x000000095e067221 */ /* 0x002fce0000010000 */
[----:B------:R-:W1:Y:S01]  /*8250*/  MUFU.EX2 R147, R147 ;  /* 0x0000009300937308 */ /* 0x000e620000000800 */
[----:B--2---:R-:W-:-:S07]  /*8260*/  FADD.FTZ R3, R145, R6 ;  /* 0x0000000691037221 */ /* 0x004fce0000010000 */
[----:B------:R-:W2:Y:S01]  /*8270*/  MUFU.EX2 R100, R100 ;  /* 0x0000006400647308 */ /* 0x000ea20000000800 */
[----:B0-----:R-:W-:Y:S01]  /*8280*/  FADD.FTZ R6, R98, R3 ;  /* 0x0000000362067221 */ /* 0x001fe20000010000 */
[----:B------:R-:W-:-:S06]  /*8290*/  FADD.FTZ R3, R97, R126 ;  /* 0x0000007e61037221 */ /* 0x000fcc0000010000 */
[----:B------:R-:W0:Y:S01]  /*82a0*/  MUFU.EX2 R141, R141 ;  /* 0x0000008d008d7308 */ /* 0x000e220000000800 */
[----:B-1----:R-:W-:Y:S01]  /*82b0*/  FADD.FTZ R9, R147, R6 ;  /* 0x0000000693097221 */ /* 0x002fe20000010000 */
[----:B------:R-:W-:-:S04]  /*82c0*/  FADD.FTZ R6, R114, R3 ;  /* 0x0000000372067221 */ /* 0x000fc80000010000 */
[----:B------:R-:W-:Y:S02]  /*82d0*/  FADD.FTZ R3, R99, R6 ;  /* 0x0000000663037221 */ /* 0x000fe40000010000 */
[----:B------:R-:W1:Y:S01]  /*82e0*/  MUFU.EX2 R118, R118 ;  /* 0x0000007600767308 */ /* 0x000e620000000800 */
[----:B--2---:R-:W-:-:S07]  /*82f0*/  FADD.FTZ R126, R100, R9 ;  /* 0x00000009647e7221 */ /* 0x004fce0000010000 */
[----:B------:R-:W-:Y:S01]  /*8300*/  MUFU.EX2 R104, R104 ;  /* 0x0000006800687308 */ /* 0x000fe20000000800 */
[----:B0-----:R-:W-:-:S07]  /*8310*/  FADD.FTZ R9, R141, R126 ;  /* 0x0000007e8d097221 */ /* 0x001fce0000010000 */
[----:B------:R-:W0:Y:S01]  /*8320*/  MUFU.EX2 R103, R103 ;  /* 0x0000006700677308 */ /* 0x000e220000000800 */
[----:B-1----:R-:W-:-:S07]  /*8330*/  FADD.FTZ R6, R118, R3 ;  /* 0x0000000376067221 */ /* 0x002fce0000010000 */
[----:B------:R-:W-:Y:S08]  /*8340*/  MUFU.EX2 R143, R143 ;  /* 0x0000008f008f7308 */ /* 0x000ff00000000800 */
[----:B------:R-:W1:Y:S01]  /*8350*/  MUFU.EX2 R142, R142 ;  /* 0x0000008e008e7308 */ /* 0x000e620000000800 */
[----:B0-----:R-:W-:-:S07]  /*8360*/  FADD.FTZ R3, R103, R6 ;  /* 0x0000000667037221 */ /* 0x001fce0000010000 */
[----:B------:R-:W-:Y:S08]  /*8370*/  MUFU.EX2 R110, R110 ;  /* 0x0000006e006e7308 */ /* 0x000ff00000000800 */
[----:B------:R-:W0:Y:S01]  /*8380*/  MUFU.EX2 R105, R105 ;  /* 0x0000006900697308 */ /* 0x000e220000000800 */
[----:B-1----:R-:W-:-:S07]  /*8390*/  FADD.FTZ R6, R142, R3 ;  /* 0x000000038e067221 */ /* 0x002fce0000010000 */
[----:B------:R1:W2:Y:S08]  /*83a0*/  MUFU.EX2 R128, R112 ;  /* 0x0000007000807308 */ /* 0x0002b00000000800 */
[----:B------:R-:W3:Y:S01]  /*83b0*/  MUFU.EX2 R120, R120 ;  /* 0x0000007800787308 */ /* 0x000ee20000000800 */
[----:B-1----:R-:W-:Y:S01]  /*83c0*/  FADD.FTZ R112, R104, R9 ;  /* 0x0000000968707221 */ /* 0x002fe20000010000 */
[----:B0-----:R-:W-:-:S03]  /*83d0*/  FADD.FTZ R3, R105, R6 ;  /* 0x0000000669037221 */ /* 0x001fc60000010000 */
[----:B------:R-:W-:-:S03]  /*83e0*/  FADD.FTZ R9, R143, R112 ;  /* 0x000000708f097221 */ /* 0x000fc60000010000 */
[----:B------:R-:W0:Y:S01]  /*83f0*/  MUFU.EX2 R116, R116 ;  /* 0x0000007400747308 */ /* 0x000e220000000800 */
[----:B------:R-:W-:-:S04]  /*8400*/  FADD.FTZ R9, R110, R9 ;  /* 0x000000096e097221 */ /* 0x000fc80000010000 */
[----:B--2---:R-:W-:-:S03]  /*8410*/  FADD.FTZ R9, R128, R9 ;  /* 0x0000000980097221 */ /* 0x004fc60000010000 */
[----:B------:R-:W1:Y:S01]  /*8420*/  MUFU.EX2 R138, R138 ;  /* 0x0000008a008a7308 */ /* 0x000e620000000800 */
[----:B---3--:R-:W-:-:S07]  /*8430*/  FADD.FTZ R3, R120, R3 ;  /* 0x0000000378037221 */ /* 0x008fce0000010000 */
        /* <DEDUP_REMOVED lines=10> */
.L_x_1257:
[----:B------:R-:W0:Y:S01]  /*84e0*/  S2UR UR4, SR_CgaCtaId ;  /* 0x00000000000479c3 */ /* 0x000e220000008800 */
[----:B------:R-:W-:Y:S01]  /*84f0*/  UIADD3 UR7, UR7, 0x2a860, URZ ;  /* 0x0002a86007077890 */ /* 0x000fe2000fffe03f */
[----:B------:R-:W-:Y:S01]  /*8500*/  ISETP.GT.AND P1, PT, R10, UR47, PT ;  /* 0x0000002f0a007c0c */ /* 0x000fe2000bf24270 */
[----:B------:R-:W-:Y:S01]  /*8510*/  UMOV UR46, UR39 ;  /* 0x00000027002e7c82 */ /* 0x000fe20008000000 */
[----:B------:R-:W-:Y:S01]  /*8520*/  F2FP.F16.F32.PACK_AB R157, R8, R157 ;  /* 0x0000009d089d723e */ /* 0x000fe200000000ff */
[----:B------:R-:W-:Y:S01]  /*8530*/  VIADD R10, R10, 0xffffffff ;  /* 0xffffffff0a0a7836 */ /* 0x000fe20000000000 */
        /* <DEDUP_REMOVED lines=29> */
.L_x_1239:
[----:B------:R-:W-:Y:S01]  /*8710*/  R2UR UR5, R19 ;  /* 0x00000000130572ca */ /* 0x000fe200000e0000 */
[----:B------:R-:W-:Y:S01]  /*8720*/  UISETP.NE.AND UP0, UPT, UR61, URZ, UPT ;  /* 0x0000003f3d00728c */ /* 0x000fe2000bf05270 */
[----:B------:R-:W-:Y:S02]  /*8730*/  R2UR UR4, R22 ;  /* 0x00000000160472ca */ /* 0x000fe400000e0000 */
[----:B------:R-:W-:-:S03]  /*8740*/  IADD3 R8, R16, 0x1, -R17 ;  /* 0x0000000110087810 */ /* 0x000fc60007ffe811 */
[----:B------:R-:W-:Y:S02]  /*8750*/  PLOP3.LUT P1, PT, PT, PT, UP0, 0x40, 0x0 ;  /* 0x000000000000781c */ /* 0x000fe40003f2e808 */
[----:B------:R-:W-:-:S04]  /*8760*/  R2UR UR7, R8 ;  /* 0x00000000080772ca */ /* 0x000fc800000e0000 */
[----:B------:R-:W-:Y:S02]  /*8770*/  UISETP.NE.AND UP1, UPT, UR5, URZ, UPT ;  /* 0x0000003f0500728c */ /* 0x000fe4000bf25270 */
[----:B------:R-:W-:-:S09]  /*8780*/  UIADD3 UR6, UR4, 0x7f, URZ ;  /* 0x0000007f04067890 */ /* 0x000fd2000fffe03f */
[----:B------:R-:W-:Y:S01]  /*8790*/  @UP1 ULDC UR4, c[0x0][0x44c] ;  /* 0x0001130000041ab9 */ /* 0x000fe20000000800 */
[----:B------:R-:W-:Y:S01]  /*87a0*/  @UP1 ULDC UR11, c[0x0][0x450] ;  /* 0x00011400000b1ab9 */ /* 0x000fe20000000800 */
[----:B------:R-:W-:-:S04]  /*87b0*/  UIMAD.WIDE.U32 UR4, UR6, UR4, URZ ;  /* 0x00000004060472a5 */ /* 0x000fc8000f8e003f */
[----:B------:R-:W-:-:S04]  /*87c0*/  @UP1 USHF.R.U32.HI UR6, URZ, UR11, UR5 ;  /* 0x0000000b3f061299 */ /* 0x000fc80008011605 */
[----:B------:R-:W-:-:S04]  /*87d0*/  UIADD3 UR6, UR7, UR6, URZ ;  /* 0x0000000607067290 */ /* 0x000fc8000fffe03f */
[----:B------:R-:W-:Y:S01]  /*87e0*/  UIADD3 UR11, UR6, -UR10, URZ ;  /* 0x8000000a060b7290 */ /* 0x000fe2000fffe03f */
[----:B------:R-:W-:Y:S11]  /*87f0*/  @P1 BRA `(.L_x_1259) ;  /* 0x0000000000501947 */ /* 0x000ff60003800000 */
[----:B------:R-:W-:Y:S02]  /*8800*/  UMOV UR10, UR6 ;  /* 0x00000006000a7c82 */ /* 0x000fe40008000000 */
[----:B------:R-:W-:-:S06]  /*8810*/  UISETP.GT.AND UP0, UPT, UR10, -0x1, UPT ;  /* 0xffffffff0a00788c */ /* 0x000fcc000bf04270 */
[----:B------:R-:W-:-:S13]  /*8820*/  PLOP3.LUT P1, PT, PT, PT, UP0, 0x80, 0x0 ;  /* 0x000000000000781c */ /* 0x000fda0003f2f008 */
[----:B------:R-:W-:Y:S05]  /*8830*/  @P1 BRA `(.L_x_1260) ;  /* 0x0000000000201947 */ /* 0x000fea0003800000 */
[----:B------:R-:W-:Y:S01]  /*8840*/  ULDC UR14, c[0x0][0x9e4] ;  /* 0x00027900000e7ab9 */ /* 0x000fe20000000800 */
[----:B------:R-:W-:Y:S02]  /*8850*/  ULOP3.LUT UR10, URZ, UR10, URZ, 0x33, !UPT ;  /* 0x0000000a3f0a7292 */ /* 0x000fe4000f8e333f */
[----:B------:R-:W-:-:S11]  /*8860*/  UISETP.NE.AND UP0, UPT, UR14, 0x1, UPT ;  /* 0x000000010e00788c */ /* 0x000fd6000bf05270 */
[----:B------:R-:W-:Y:S02]  /*8870*/  @UP0 ULDC.64 UR4, c[0x0][0x9e8] ;  /* 0x00027a0000040ab9 */ /* 0x000fe40000000a00 */
[----:B------:R-:W-:-:S04]  /*8880*/  UIMAD.WIDE.U32 UR6, UR10, UR4, URZ ;  /* 0x000000040a0672a5 */ /* 0x000fc8000f8e003f */
[----:B------:R-:W-:-:S04]  /*8890*/  @UP0 USHF.R.U32.HI UR10, URZ, UR5, UR7 ;  /* 0x000000053f0a0299 */ /* 0x000fc80008011607 */
[----:B------:R-:W-:Y:S01]  /*88a0*/  ULOP3.LUT UR10, URZ, UR10, URZ, 0x33, !UPT ;  /* 0x0000000a3f0a7292 */ /* 0x000fe2000f8e333f */
[----:B------:R-:W-:Y:S11]  /*88b0*/  BRA `(.L_x_1261) ;  /* 0x0000000000147947 */ /* 0x000ff60003800000 */
.L_x_1260:
[----:B------:R-:W-:Y:S02]  /*88c0*/  ULDC UR14, c[0x0][0x9e4] ;  /* 0x00027900000e7ab9 */ /* 0x000fe40000000800 */
[----:B------:R-:W-:-:S11]  /*88d0*/  UISETP.NE.AND UP0, UPT, UR14, 0x1, UPT ;  /* 0x000000010e00788c */ /* 0x000fd6000bf05270 */
[----:B------:R-:W-:Y:S02]  /*88e0*/  @UP0 ULDC.64 UR4, c[0x0][0x9e8] ;  /* 0x00027a0000040ab9 */ /* 0x000fe40000000a00 */
[----:B------:R-:W-:-:S04]  /*88f0*/  UIMAD.WIDE.U32 UR6, UR10, UR4, URZ ;  /* 0x000000040a0672a5 */ /* 0x000fc8000f8e003f */
[----:B------:R-:W-:-:S12]  /*8900*/  @UP0 USHF.R.U32.HI UR10, URZ, UR5, UR7 ;  /* 0x000000053f0a0299 */ /* 0x000fd80008011607 */
.L_x_1261:
[----:B------:R-:W-:-:S04]  /*8910*/  UIMAD UR10, UR10, UR14, URZ ;  /* 0x0000000e0a0a72a4 */ /* 0x000fc8000f8e023f */
[----:B------:R-:W-:-:S04]  /*8920*/  UISETP.LT.AND UP0, UPT, UR11, UR10, UPT ;  /* 0x0000000a0b00728c */ /* 0x000fc8000bf01270 */
[----:B------:R-:W-:-:S12]  /*8930*/  USEL UR11, UR11, UR10, !UP0 ;  /* 0x0000000a0b0b7287 */ /* 0x000fd8000c000000 */
.L_x_1259:
[----:B------:R-:W-:Y:S01]  /*8940*/  UIADD3 UR4, UR11, 0x5f, URZ ;  /* 0x0000005f0b047890 */ /* 0x000fe2000fffe03f */
[----:B------:R-:W-:-:S03]  /*8950*/  R2UR UR6, R161 ;  /* 0x00000000a10672ca */ /* 0x000fc600000e0000 */
[----:B------:R-:W-:-:S04]  /*8960*/  UIMAD.WIDE UR4, UR4, 0x2aaaaaab, URZ ;  /* 0x2aaaaaab040478a5 */ /* 0x000fc8000f8e023f */
[----:B------:R-:W-:-:S04]  /*8970*/  USHF.R.U32.HI UR4, URZ, 0x1f, UR5 ;  /* 0x0000001f3f047899 */ /* 0x000fc80008011605 */
[----:B------:R-:W-:-:S04]  /*8980*/  ULEA.HI.SX32 UR4, UR5, UR4, 0x1c ;  /* 0x0000000405047291 */ /* 0x000fc8000f8fe23f */
[----:B------:R-:W-:-:S04]  /*8990*/  UISETP.LT.AND UP0, UPT, UR6, UR4, UPT ;  /* 0x000000040600728c */ /* 0x000fc8000bf01270 */
[----:B------:R-:W-:-:S06]  /*89a0*/  USEL UR47, UR6, UR4, !UP0 ;  /* 0x00000004062f7287 */ /* 0x000fcc000c000000 */
[----:B------:R-:W-:-:S13]  /*89b0*/  ISETP.GE.AND P1, PT, R10, UR47, PT ;  /* 0x0000002f0a007c0c */ /* 0x000fda000bf26270 */
[----:B------:R-:W-:Y:S05]  /*89c0*/  @!P1 BRA `(.L_x_1262) ;  /* 0x0000002000a09947 */ /* 0x000fea0003800000 */
[----:B------:R-:W-:Y:S01]  /*89d0*/  IMAD.MOV.U32 R13, RZ, RZ, R14 ;  /* 0x000000ffff0d7224 */ /* 0x000fe200078e000e */
[----:B------:R-:W-:Y:S01]  /*89e0*/  UMOV UR46, UR39 ;  /* 0x00000027002e7c82 */ /* 0x000fe20008000000 */
[----:B------:R-:W-:Y:S01]  /*89f0*/  IMAD.MOV.U32 R9, RZ, RZ, R12 ;  /* 0x000000ffff097224 */ /* 0x000fe200078e000c */
[----:B------:R-:W-:Y:S01]  /*8a00*/  UMOV UR4, UR38 ;  /* 0x0000002600047c82 */ /* 0x000fe20008000000 */
[----:B------:R-:W-:-:S05]  /*8a10*/  ULDC UR5, c[0x0][0x9d8] ;  /* 0x0002760000057ab9 */ /* 0x000fca0000000800 */
.L_x_1273:
[----:B------:R-:W-:-:S04]  /*8a20*/  UISETP.NE.AND UP0, UPT, UR4, 0x1, UPT ;  /* 0x000000010400788c */ /* 0x000fc8000bf05270 */
[----:B------:R-:W-:-:S04]  /*8a30*/  USEL UR39, URZ, 0x1, UP0 ;  /* 0x000000013f277887 */ /* 0x000fc80008000000 */
[----:B------:R-:W-:Y:S01]  /*8a40*/  ULOP3.LUT UR39, UR46, UR39, URZ, 0x3c, !UPT ;  /* 0x000000272e277292 */ /* 0x000fe2000f8e3c3f */
[----:B------:R-:W-:Y:S11]  /*8a50*/  @!P0 BRA `(.L_x_1263) ;  /* 0x0000000000048947 */ /* 0x000ff60003800000 */
[----:B------:R-:W-:Y:S01]  /*8a60*/  BPT.TRAP 0x1 ;  /* 0x000000040000795c */ /* 0x000fe20000300000 */
.L_x_1263:
        /* <DEDUP_REMOVED lines=9> */
.L_x_1264:
[----:B-1----:R-:W-:Y:S05]  /*8b00*/  @P1 BRA `(.L_x_1265) ;  /* 0x0000000000081947 */ /* 0x002fea0003800000 */
[----:B------:R-:W1:Y:S02]  /*8b10*/  SYNCS.PHASECHK.TRANS64.TRYWAIT P1, [UR6+0x2a830], R8 ;  /* 0x02a83008ff0075a7 */ /* 0x000e640008020146 */
[----:B-1----:R-:W-:Y:S05]  /*8b20*/  @!P1 BRA `(.L_x_1266) ;  /* 0x000000f800cc9947 */ /* 0x002fea0003800000 */
.L_x_1265:
        /* <DEDUP_REMOVED lines=138> */
.L_x_1267:
[----:B------:R-:W-:Y:S01]  /*93d0*/  ULEA UR7, UR4, UR60, 0x3 ;  /* 0x0000003c04077291 */ /* 0x000fe2000f8e183f */
[----:B------:R-:W-:-:S05]  /*93e0*/  IMAD.U32 R0, RZ, RZ, UR46 ;  /* 0x0000002eff007e24 */ /* 0x000fca000f8e00ff */
[----:B------:R-:W-:-:S04]  /*93f0*/  SHF.L.U32 R0, R0, 0x1f, RZ ;  /* 0x0000001f00007819 */ /* 0x000fc800000006ff */
[----:B------:R2:W3:Y:S01]  /*9400*/  SYNCS.PHASECHK.TRANS64.TRYWAIT P1, [UR7+0x2a850], R0 ;  /* 0x02a85000ff0075a7 */ /* 0x0004e20008020147 */
[----:B------:R-:W-:Y:S05]  /*9410*/  @!P0 BRA `(.L_x_1268) ;  /* 0x0000000000048947 */ /* 0x000fea0003800000 */
[----:B------:R-:W-:Y:S01]  /*9420*/  BPT.TRAP 0x1 ;  /* 0x000000040000795c */ /* 0x000fe20000300000 */
.L_x_1268:
[----:B---3--:R-:W-:Y:S05]  /*9430*/  @P1 BRA `(.L_x_1269) ;  /* 0x0000000000081947 */ /* 0x008fea0003800000 */
[----:B------:R-:W3:Y:S02]  /*9440*/  SYNCS.PHASECHK.TRANS64.TRYWAIT P1, [UR7+0x2a850], R0 ;  /* 0x02a85000ff0075a7 */ /* 0x000ee40008020147 */
[----:B---3--:R-:W-:Y:S05]  /*9450*/  @!P1 BRA `(.L_x_1270) ;  /* 0x000000f000989947 */ /* 0x008fea0003800000 */
.L_x_1269:
        /* <DEDUP_REMOVED lines=37> */
.L_x_1271:
[----:B------:R-:W-:Y:S01]  /*96b0*/  FMUL.FTZ R136, R88, UR5 ;  /* 0x0000000558887c20 */ /* 0x000fe20008410000 */
[----:B------:R-:W-:Y:S01]  /*96c0*/  FMUL.FTZ R138, R89, UR5 ;  /* 0x00000005598a7c20 */ /* 0x000fe20008410000 */
[----:B01----:R-:W-:Y:S01]  /*96d0*/  FMUL.FTZ R8, R90, UR5 ;  /* 0x000000055a087c20 */ /* 0x003fe20008410000 */
        /* <DEDUP_REMOVED lines=36> */
[----:B---3--:R-:W-:Y:S01]  /*9920*/  FMNMX.FTZ R15, R8, R13, !PT ;  /* 0x0000000d080f7209 */ /* 0x008fe20007810000 */
        /* <DEDUP_REMOVED lines=20> */
[----:B------:R-:W1:Y:S01]  /*9a70*/  S2UR UR4, SR_CgaCtaId ;  /* 0x00000000000479c3 */ /* 0x000e620000008800 */
[----:B------:R-:W-:Y:S01]  /*9a80*/  UIADD3 UR6, UR6, 0x2a840, URZ ;  /* 0x0002a84006067890 */ /* 0x000fe2000fffe03f */
[----:B------:R-:W4:Y:S01]  /*9a90*/  MUFU.TANH R144, R144 ;  /* 0x0000009000907308 */ /* 0x000f220000002400 */
[----:B---3--:R-:W-:-:S07]  /*9aa0*/  FMNMX.FTZ R11, R142, R11, !PT ;  /* 0x0000000b8e0b7209 */ /* 0x008fce0007810000 */
[----:B------:R-:W3:Y:S01]  /*9ab0*/  MUFU.TANH R90, R90 ;  /* 0x0000005a005a7308 */ /* 0x000ee20000002400 */
[----:B0-----:R-:W-:-:S07]  /*9ac0*/  FMNMX.FTZ R15, R88, R15, !PT ;  /* 0x0000000f580f7209 */ /* 0x001fce0007810000 */
[----:B------:R-:W0:Y:S01]  /*9ad0*/  MUFU.TANH R146, R146 ;  /* 0x0000009200927308 */ /* 0x000e220000002400 */
[----:B----4-:R-:W-:Y:S01]  /*9ae0*/  FMNMX.FTZ R11, R144, R11, !PT ;  /* 0x0000000b900b7209 */ /* 0x010fe20007810000 */
[----:B-1----:R-:W-:-:S06]  /*9af0*/  UPRMT UR6, UR4, 0x654, UR6 ;  /* 0x0000065404067896 */ /* 0x002fcc0008000006 */
[----:B------:R-:W1:Y:S01]  /*9b00*/  MUFU.TANH R92, R92 ;  /* 0x0000005c005c7308 */ /* 0x000e620000002400 */
[----:B---3--:R-:W-:Y:S02]  /*9b10*/  FMNMX.FTZ R15, R90, R15, !PT ;  /* 0x0000000f5a0f7209 */ /* 0x008fe40007810000 */
[----:B------:R-:W-:Y:S05]  /*9b20*/  SYNCS.ARRIVE.TRANS64.RED.A1T0 RZ, [UR6], RZ ;  /* 0x000000ffffff79a7 */ /* 0x000fea0008100406 */
[----:B------:R-:W3:Y:S01]  /*9b30*/  MUFU.TANH R148, R148 ;  /* 0x0000009400947308 */ /* 0x000ee20000002400 */
[----:B0-----:R-:W-:-:S07]  /*9b40*/  FMNMX.FTZ R11, R146, R11, !PT ;  /* 0x0000000b920b7209 */ /* 0x001fce0007810000 */
[----:B------:R-:W0:Y:S01]  /*9b50*/  MUFU.TANH R94, R94 ;  /* 0x0000005e005e7308 */ /* 0x000e220000002400 */
[----:B-1----:R-:W-:-:S07]  /*9b60*/  FMNMX.FTZ R15, R92, R15, !PT ;  /* 0x0000000f5c0f7209 */ /* 0x002fce0007810000 */
[----:B------:R-:W1:Y:S01]  /*9b70*/  MUFU.TANH R150, R150 ;  /* 0x0000009600967308 */ /* 0x000e620000002400 */
[----:B---3--:R-:W-:-:S07]  /*9b80*/  FMNMX.FTZ R11, R148, R11, !PT ;  /* 0x0000000b940b7209 */ /* 0x008fce0007810000 */
        /* <DEDUP_REMOVED lines=62> */
[----:B------:R-:W2:Y:S01]  /*9f70*/  MUFU.TANH R228, R228 ;  /* 0x000000e400e47308 */ /* 0x000ea20000002400 */
[----:B-1----:R-:W-:-:S07]  /*9f80*/  FMNMX.FTZ R11, R226, R11, !PT ;  /* 0x0000000be20b7209 */ /* 0x002fce0007810000 */
[----:B------:R-:W0:Y:S01]  /*9f90*/  MUFU.TANH R130, R130 ;  /* 0x0000008200827308 */ /* 0x000e220000002400 */
[----:B---3--:R-:W-:-:S07]  /*9fa0*/  FMNMX.FTZ R15, R126, R15, !PT ;  /* 0x0000000f7e0f7209 */ /* 0x008fce0007810000 */
[----:B------:R-:W1:Y:S01]  /*9fb0*/  MUFU.TANH R132, R132 ;  /* 0x0000008400847308 */ /* 0x000e620000002400 */
[----:B--2---:R-:W-:-:S05]  /*9fc0*/  FMNMX.FTZ R0, R228, R11, !PT ;  /* 0x0000000be4007209 */ /* 0x004fca0007810000 */
[----:B------:R-:W2:Y:S01]  /*9fd0*/  SHFL.BFLY PT, R11, R0, 0x2, 0x1f ;  /* 0x0c401f00000b7f89 */ /* 0x000ea200000e0000 */
[----:B0-----:R-:W-:-:S04]  /*9fe0*/  FMNMX.FTZ R15, R130, R15, !PT ;  /* 0x0000000f820f7209 */ /* 0x001fc80007810000 */
[----:B-1----:R-:W-:-:S05]  /*9ff0*/  FMNMX.FTZ R15, R132, R15, !PT ;  /* 0x0000000f840f7209 */ /* 0x002fca0007810000 */
[----:B------:R-:W0:Y:S01]  /*a000*/  SHFL.BFLY PT, R12, R15, 0x2, 0x1f ;  /* 0x0c401f000f0c7f89 */ /* 0x000e2200000e0000 */
[----:B--2---:R-:W-:Y:S02]  /*a010*/  FMNMX.FTZ R2, R0, R11, !PT ;  /* 0x0000000b00027209 */ /* 0x004fe40007810000 */
[----:B------:R-:W1:Y:S03]  /*a020*/  LDC R11, c[0x0][0x988] ;  /* 0x00026200ff0b7b82 */ /* 0x000e660000000800 */
[----:B------:R-:W2:Y:S01]  /*a030*/  SHFL.BFLY PT, R21, R2, 0x1, 0x1f ;  /* 0x0c201f0002157f89 */ /* 0x000ea200000e0000 */
[----:B0-----:R-:W-:-:S05]  /*a040*/  FMNMX.FTZ R89, R15, R12, !PT ;  /* 0x0000000c0f597209 */ /* 0x001fca0007810000 */
[----:B------:R-:W0:Y:S01]  /*a050*/  SHFL.BFLY PT, R14, R89, 0x1, 0x1f ;  /* 0x0c201f00590e7f89 */ /* 0x000e2200000e0000 */
[----:B--2---:R-:W-:-:S05]  /*a060*/  FMNMX.FTZ R12, R2, R21, !PT ;  /* 0x00000015020c7209 */ /* 0x004fca0007810000 */
[C---:B------:R-:W-:Y:S01]  /*a070*/  FADD.FTZ R134, -R12.reuse, R9 ;  /* 0x000000090c867221 */ /* 0x040fe20000010100 */
[----:B-1----:R-:W-:-:S03]  /*a080*/  FMUL.FTZ R105, R12, R11 ;  /* 0x0000000b0c697220 */ /* 0x002fc60000410000 */
[-C--:B------:R-:W-:Y:S01]  /*a090*/  FMUL.FTZ R21, R134, R11.reuse ;  /* 0x0000000b86157220 */ /* 0x080fe20000410000 */
[-CC-:B------:R-:W-:Y:S01]  /*a0a0*/  FFMA.FTZ R9, R136, R11.reuse, -R105.reuse ;  /* 0x0000000b88097223 */ /* 0x180fe20000010869 */
[-CC-:B------:R-:W-:Y:S01]  /*a0b0*/  FFMA.FTZ R15, R144, R11.reuse, -R105.reuse ;  /* 0x0000000b900f7223 */ /* 0x180fe20000010869 */
[-CC-:B------:R-:W-:Y:S01]  /*a0c0*/  FFMA.FTZ R136, R142, R11.reuse, -R105.reuse ;  /* 0x0000000b8e887223 */ /* 0x180fe20000010869 */
[----:B------:R1:W-:Y:S01]  /*a0d0*/  MUFU.EX2 R0, R21 ;  /* 0x0000001500007308 */ /* 0x0003e20000000800 */
[-CC-:B------:R-:W-:Y:S01]  /*a0e0*/  FFMA.FTZ R144, R208, R11.reuse, -R105.reuse ;  /* 0x0000000bd0907223 */ /* 0x180fe20000010869 */
[-CC-:B------:R-:W-:Y:S01]  /*a0f0*/  FFMA.FTZ R93, R210, R11.reuse, -R105.reuse ;  /* 0x0000000bd25d7223 */ /* 0x180fe20000010869 */
[----:B0-----:R-:W-:Y:S01]  /*a100*/  FMNMX.FTZ R14, R89, R14, !PT ;  /* 0x0000000e590e7209 */ /* 0x001fe20007810000 */
[-CC-:B------:R-:W-:Y:S01]  /*a110*/  FFMA.FTZ R101, R128, R11.reuse, -R105.reuse ;  /* 0x0000000b80657223 */ /* 0x180fe20000010869 */
[-CC-:B------:R-:W-:Y:S01]  /*a120*/  FFMA.FTZ R89, R154, R11.reuse, -R105.reuse ;  /* 0x0000000b9a597223 */ /* 0x180fe20000010869 */
[-CC-:B------:R-:W-:Y:S01]  /*a130*/  FFMA.FTZ R95, R214, R11.reuse, -R105.reuse ;  /* 0x0000000bd65f7223 */ /* 0x180fe20000010869 */
[-C--:B------:R-:W-:Y:S01]  /*a140*/  FFMA.FTZ R97, R216, R11.reuse, -R105 ;  /* 0x0000000bd8617223 */ /* 0x080fe20000010869 */
[----:B------:R-:W-:Y:S01]  /*a150*/  FADD.FTZ R134, -R14, R13 ;  /* 0x0000000d0e867221 */ /* 0x000fe20000010100 */
[-CC-:B------:R-:W-:Y:S01]  /*a160*/  FFMA.FTZ R13, R140, R11.reuse, -R105.reuse ;  /* 0x0000000b8c0d7223 */ /* 0x180fe20000010869 */
[-CC-:B-1----:R-:W-:Y:S01]  /*a170*/  FFMA.FTZ R21, R148, R11.reuse, -R105.reuse ;  /* 0x0000000b94157223 */ /* 0x182fe20000010869 */
[-CC-:B------:R-:W-:Y:S01]  /*a180*/  FFMA.FTZ R140, R150, R11.reuse, -R105.reuse ;  /* 0x0000000b968c7223 */ /* 0x180fe20000010869 */
[-C--:B------:R-:W-:Y:S01]  /*a190*/  FMUL.FTZ R91, R134, R11.reuse ;  /* 0x0000000b865b7220 */ /* 0x080fe20000410000 */
        /* <DEDUP_REMOVED lines=12> */
[-C--:B0-----:R-:W-:Y:S01]  /*a260*/  FFMA.FTZ R91, R158, R11.reuse, -R105 ;  /* 0x0000000b9e5b7223 */ /* 0x081fe20000010869 */
[-C--:B------:R-:W-:Y:S01]  /*a270*/  FMUL.FTZ R105, R14, R11.reuse ;  /* 0x0000000b0e697220 */ /* 0x080fe20000410000 */
[----:B------:R-:W0:Y:S03]  /*a280*/  MUFU.EX2 R9, R9 ;  /* 0x0000000900097308 */ /* 0x000e260000000800 */
        /* <DEDUP_REMOVED lines=10> */
[-CC-:B------:R-:W-:Y:S01]  /*a330*/  FFMA.FTZ R92, R102, R11.reuse, -R105.reuse ;  /* 0x0000000b665c7223 */ /* 0x180fe20000010869 */
[-CC-:B------:R-:W-:Y:S01]  /*a340*/  FFMA.FTZ R151, R104, R11.reuse, -R105.reuse ;  /* 0x0000000b68977223 */ /* 0x180fe20000010869 */
[-C--:B------:R-:W-:Y:S01]  /*a350*/  FFMA.FTZ R94, R106, R11.reuse, -R105 ;  /* 0x0000000b6a5e7223 */ /* 0x080fe20000010869 */
[----:B------:R-:W2:Y:S01]  /*a360*/  MUFU.EX2 R157, R157 ;  /* 0x0000009d009d7308 */ /* 0x000ea20000000800 */
[----:B0-----:R-:W-:Y:S01]  /*a370*/  FFMA.FTZ R107, R0, R6, R9 ;  /* 0x00000006006b7223 */ /* 0x001fe20000010009 */
[-CC-:B------:R-:W-:Y:S01]  /*a380*/  FFMA.FTZ R145, R108, R11.reuse, -R105.reuse ;  /* 0x0000000b6c917223 */ /* 0x180fe20000010869 */
[-CC-:B------:R-:W-:Y:S01]  /*a390*/  FFMA.FTZ R96, R110, R11.reuse, -R105.reuse ;  /* 0x0000000b6e607223 */ /* 0x180fe20000010869 */
[-CC-:B------:R-:W-:Y:S01]  /*a3a0*/  FFMA.FTZ R147, R112, R11.reuse, -R105.reuse ;  /* 0x0000000b70937223 */ /* 0x180fe20000010869 */
[-CC-:B------:R-:W-:Y:S01]  /*a3b0*/  FFMA.FTZ R98, R114, R11.reuse, -R105.reuse ;  /* 0x0000000b72627223 */ /* 0x180fe20000010869 */
[-CC-:B------:R-:W-:Y:S01]  /*a3c0*/  FFMA.FTZ R141, R116, R11.reuse, -R105.reuse ;  /* 0x0000000b748d7223 */ /* 0x180fe20000010869 */
[-C--:B------:R-:W-:Y:S01]  /*a3d0*/  FFMA.FTZ R143, R120, R11.reuse, -R105 ;  /* 0x0000000b788f7223 */ /* 0x080fe20000010869 */
[----:B------:R-:W0:Y:S01]  /*a3e0*/  MUFU.EX2 R8, R8 ;  /* 0x0000000800087308 */ /* 0x000e220000000800 */
[----:B-1----:R-:W-:Y:S01]  /*a3f0*/  FADD.FTZ R6, R134, R107 ;  /* 0x0000006b86067221 */ /* 0x002fe20000010000 */
[-CC-:B------:R-:W-:Y:S01]  /*a400*/  FFMA.FTZ R124, R124, R11.reuse, -R105.reuse ;  /* 0x0000000b7c7c7223 */ /* 0x180fe20000010869 */
[-CC-:B------:R-:W-:Y:S01]  /*a410*/  FFMA.FTZ R126, R126, R11.reuse, -R105.reuse ;  /* 0x0000000b7e7e7223 */ /* 0x180fe20000010869 */
[----:B------:R-:W-:-:S04]  /*a420*/  FFMA.FTZ R130, R130, R11, -R105 ;  /* 0x0000000b82827223 */ /* 0x000fc80000010869 */
[----:B------:R-:W1:Y:S01]  /*a430*/  MUFU.EX2 R13, R13 ;  /* 0x0000000d000d7308 */ /* 0x000e620000000800 */
[----:B--2---:R-:W-:-:S07]  /*a440*/  FFMA.FTZ R3, R2, R3, R157 ;  /* 0x0000000302037223 */ /* 0x004fce000001009d */
        /* <DEDUP_REMOVED lines=14> */
[----:B------:R-:W-:-:S06]  /*a530*/  FFMA.FTZ R100, R118, R11, -R105 ;  /* 0x0000000b76647223 */ /* 0x000fcc0000010869 */
        /* <DEDUP_REMOVED lines=18> */
[-CC-:B------:R-:W-:Y:S01]  /*a660*/  FFMA.FTZ R102, R122, R11.reuse, -R105.reuse ;  /* 0x0000000b7a667223 */ /* 0x180fe20000010869 */
[----:B------:R-:W-:-:S05]  /*a670*/  FFMA.FTZ R105, R132, R11, -R105 ;  /* 0x0000000b84697223 */ /* 0x000fca0000010869 */
        /* <DEDUP_REMOVED lines=58> */
.L_x_1272:
        /* <DEDUP_REMOVED lines=35> */
.L_x_1262:
[----:B------:R-:W-:-:S13]  /*ac50*/  R2UR UR4, R161 ;  /* 0x00000000a10472ca */ /* 0x000fda00000e0000 */
[----:B------:R-:W-:-:S13]  /*ac60*/  ISETP.GE.AND P1, PT, R10, UR4, PT ;  /* 0x000000040a007c0c */ /* 0x000fda000bf26270 */
[----:B------:R-:W-:Y:S05]  /*ac70*/  @!P1 BRA `(.L_x_1274) ;  /* 0x00000034001c9947 */ /* 0x000fea0003800000 */
[----:B------:R-:W-:Y:S01]  /*ac80*/  IMAD.MOV.U32 R9, RZ, RZ, R14 ;  /* 0x000000ffff097224 */ /* 0x000fe200078e000e */
[----:B------:R-:W-:Y:S01]  /*ac90*/  UMOV UR46, UR39 ;  /* 0x00000027002e7c82 */ /* 0x000fe20008000000 */
[----:B------:R-:W-:Y:S01]  /*aca0*/  IMAD.MOV.U32 R8, RZ, RZ, R12 ;  /* 0x000000ffff087224 */ /* 0x000fe200078e000c */
[----:B------:R-:W-:Y:S01]  /*acb0*/  UMOV UR4, UR38 ;  /* 0x0000002600047c82 */ /* 0x000fe20008000000 */
[----:B------:R-:W-:Y:S01]  /*acc0*/  ULDC UR47, c[0x0][0x9e4] ;  /* 0x00027900002f7ab9 */ /* 0x000fe20000000800 */
[----:B------:R-:W-:Y:S01]  /*acd0*/  ULDC UR50, c[0x0][0x9dc] ;  /* 0x0002770000327ab9 */ /* 0x000fe20000000800 */
[----:B------:R-:W-:Y:S01]  /*ace0*/  ULDC UR5, c[0x0][0x9d8] ;  /* 0x0002760000057ab9 */ /* 0x000fe20000000800 */
[----:B------:R-:W-:-:S05]  /*acf0*/  ULDC UR51, c[0x0][0x9e0] ;  /* 0x0002780000337ab9 */ /* 0x000fca0000000800 */
.L_x_1293:
[----:B------:R-:W-:-:S04]  /*ad00*/  UISETP.NE.AND UP0, UPT, UR4, 0x1, UPT ;  /* 0x000000010400788c */ /* 0x000fc8000bf05270 */
[----:B------:R-:W-:-:S04]  /*ad10*/  USEL UR39, URZ, 0x1, UP0 ;  /* 0x000000013f277887 */ /* 0x000fc80008000000 */
[----:B------:R-:W-:Y:S01]  /*ad20*/  ULOP3.LUT UR39, UR46, UR39, URZ, 0x3c, !UPT ;  /* 0x000000272e277292 */ /* 0x000fe2000f8e3c3f */
[----:B------:R-:W-:Y:S11]  /*ad30*/  @!P0 BRA `(.L_x_1275) ;  /* 0x0000000000048947 */ /* 0x000ff60003800000 */
[----:B------:R-:W-:Y:S01]  /*ad40*/  BPT.TRAP 0x1 ;  /* 0x000000040000795c */ /* 0x000fe20000300000 */
.L_x_1275:
        /* <DEDUP_REMOVED lines=9> */
.L_x_1276:
[----:B-1----:R-:W-:Y:S05]  /*ade0*/  @P1 BRA `(.L_x_1277) ;  /* 0x0000000000081947 */ /* 0x002fea0003800000 */
[----:B------:R-:W1:Y:S02]  /*adf0*/  SYNCS.PHASECHK.TRANS64.TRYWAIT P1, [UR6+0x2a830], R11 ;  /* 0x02a8300bff0075a7 */ /* 0x000e640008020146 */
[----:B-1----:R-:W-:Y:S05]  /*ae00*/  @!P1 BRA `(.L_x_1278) ;  /* 0x000000d800449947 */ /* 0x002fea0003800000 */
.L_x_1277:
        /* <DEDUP_REMOVED lines=138> */
.L_x_1279:
[----:B------:R-:W-:Y:S01]  /*b6b0*/  ULEA UR7, UR4, UR60, 0x3 ;  /* 0x0000003c04077291 */ /* 0x000fe2000f8e183f */
[----:B------:R-:W-:-:S05]  /*b6c0*/  IMAD.U32 R0, RZ, RZ, UR46 ;  /* 0x0000002eff007e24 */ /* 0x000fca000f8e00ff */
[----:B------:R-:W-:-:S04]  /*b6d0*/  SHF.L.U32 R0, R0, 0x1f, RZ ;  /* 0x0000001f00007819 */ /* 0x000fc800000006ff */
[----:B------:R2:W3:Y:S01]  /*b6e0*/  SYNCS.PHASECHK.TRANS64.TRYWAIT P1, [UR7+0x2a850], R0 ;  /* 0x02a85000ff0075a7 */ /* 0x0004e20008020147 */
[----:B------:R-:W-:Y:S05]  /*b6f0*/  @!P0 BRA `(.L_x_1280) ;  /* 0x0000000000048947 */ /* 0x000fea0003800000 */
[----:B------:R-:W-:Y:S01]  /*b700*/  BPT.TRAP 0x1 ;  /* 0x000000040000795c */ /* 0x000fe20000300000 */
.L_x_1280:
[----:B---3--:R-:W-:Y:S05]  /*b710*/  @P1 BRA `(.L_x_1281) ;  /* 0x0000000000081947 */ /* 0x008fea0003800000 */
[----:B------:R-:W3:Y:S02]  /*b720*/  SYNCS.PHASECHK.TRANS64.TRYWAIT P1, [UR7+0x2a850], R0 ;  /* 0x02a85000ff0075a7 */ /* 0x000ee40008020147 */
[----:B---3--:R-:W-:Y:S05]  /*b730*/  @!P1 BRA `(.L_x_1282) ;  /* 0x000000d000109947 */ /* 0x008fea0003800000 */
.L_x_1281:
        /* <DEDUP_REMOVED lines=37> */
.L_x_1283:
        /* <DEDUP_REMOVED lines=67> */
[----:B------:R-:W-:Y:S01]  /*bdc0*/  IMAD.IADD R129, R133, 0x1, -R18 ;  /* 0x0000000185817824 */ /* 0x000fe200078e0a12 */
[----:B------:R-:W-:Y:S01]  /*bdd0*/  ULOP3.LUT UR4, URZ, UR50, URZ, 0x33, !UPT ;  /* 0x000000323f047292 */ /* 0x000fe2000f8e333f */
[----:B------:R-:W-:-:S03]  /*bde0*/  IADD3 R12, -R17, R12, R16 ;  /* 0x0000000c110c7210 */ /* 0x000fc60007ffe110 */
[----:B------:R-:W2:Y:S02]  /*bdf0*/  MUFU.TANH R136, R136 ;  /* 0x0000008800887308 */ /* 0x000ea40000002400 */
[C---:B------:R-:W-:Y:S01]  /*be00*/  VIADD R145, R12.reuse, UR51 ;  /* 0x000000330c917c36 */ /* 0x040fe20008000000 */
[----:B------:R-:W-:Y:S01]  /*be10*/  SYNCS.ARRIVE.TRANS64.RED.A1T0 RZ, [UR6], RZ ;  /* 0x000000ffffff79a7 */ /* 0x000fe20008100406 */
[----:B------:R-:W-:Y:S02]  /*be20*/  VIADD R135, R12, UR4 ;  /* 0x000000040c877c36 */ /* 0x000fe40008000000 */
[--C-:B0-----:R-:W-:Y:S02]  /*be30*/  IMAD.IADD R149, R145, 0x1, R106.reuse ;  /* 0x0000000191957824 */ /* 0x101fe400078e026a */
        /* <DEDUP_REMOVED lines=60> */
.L_x_1286:
[----:B------:R-:W-:-:S05]  /*c200*/  IMAD.U32 R108, RZ, RZ, UR47 ;  /* 0x0000002fff6c7e24 */ /* 0x000fca000f8e00ff */
[----:B------:R-:W-:-:S13]  /*c210*/  ISETP.NE.AND P1, PT, R108, 0x1, PT ;  /* 0x000000016c00780c */ /* 0x000fda0003f25270 */
[----:B------:R-:W1:Y:S02]  /*c220*/  @P1 LDC.64 R12, c[0x0][0x9e8] ;  /* 0x00027a00ff0c1b82 */ /* 0x000e640000000a00 */
[----:B-1----:R-:W-:-:S05]  /*c230*/  @P1 IMAD.HI.U32 R12, R106, R12, RZ ;  /* 0x0000000c6a0c1227 */ /* 0x002fca00078e00ff */
[----:B------:R-:W-:-:S07]  /*c240*/  @P1 SHF.R.U32.HI R106, RZ, R13, R12 ;  /* 0x0000000dff6a1219 */ /* 0x000fce000001160c */
.L_x_1287:
[----:B------:R-:W-:Y:S05]  /*c250*/  BSYNC B0 ;  /* 0x0000000000007941 */ /* 0x000fea0003800000 */
.L_x_1285:
[----:B------:R-:W-:-:S05]  /*c260*/  IMAD R106, R106, R108, R129 ;  /* 0x0000006c6a6a7224 */ /* 0x000fca00078e0281 */
[----:B------:R-:W-:Y:S02]  /*c270*/  VIADDMNMX R149, R106, R108, R149, PT ;  /* 0x0000006c6a957246 */ /* 0x000fe40003800195 */
[----:B------:R-:W-:-:S07]  /*c280*/  VIMNMX R147, R147, R106, !PT ;  /* 0x0000006a93937248 */ /* 0x000fce0007fe0100 */
.L_x_1284:
        /* <DEDUP_REMOVED lines=133> */
.L_x_1290:
[----:B------:R-:W-:-:S05]  /*cae0*/  IMAD.U32 R158, RZ, RZ, UR47 ;  /* 0x0000002fff9e7e24 */ /* 0x000fca000f8e00ff */
[----:B------:R-:W-:-:S13]  /*caf0*/  ISETP.NE.AND P6, PT, R158, 0x1, PT ;  /* 0x000000019e00780c */ /* 0x000fda0003fc5270 */
[----:B------:R-:W0:Y:S02]  /*cb00*/  @P6 LDC.64 R12, c[0x0][0x9e8] ;  /* 0x00027a00ff0c6b82 */ /* 0x000e240000000a00 */
[----:B0-----:R-:W-:-:S05]  /*cb10*/  @P6 IMAD.HI.U32 R12, R111, R12, RZ ;  /* 0x0000000c6f0c6227 */ /* 0x001fca00078e00ff */
[----:B------:R-:W-:-:S07]  /*cb20*/  @P6 SHF.R.U32.HI R111, RZ, R13, R12 ;  /* 0x0000000dff6f6219 */ /* 0x000fce000001160c */
.L_x_1291:
[----:B------:R-:W-:Y:S05]  /*cb30*/  BSYNC B0 ;  /* 0x0000000000007941 */ /* 0x000fea0003800000 */
.L_x_1289:
[----:B------:R-:W-:-:S05]  /*cb40*/  IMAD R12, R111, R158, R129 ;  /* 0x0000009e6f0c7224 */ /* 0x000fca00078e0281 */
[----:B------:R-:W-:Y:S02]  /*cb50*/  VIADDMNMX R107, R12, R158, R107, PT ;  /* 0x0000009e0c6b7246 */ /* 0x000fe4000380016b */
[----:B------:R-:W-:-:S07]  /*cb60*/  VIMNMX R109, R109, R12, !PT ;  /* 0x0000000c6d6d7248 */ /* 0x000fce0007fe0100 */
.L_x_1288:
        /* <DEDUP_REMOVED lines=308> */
.L_x_1292:
[----:B------:R-:W0:Y:S01]  /*deb0*/  S2UR UR6, SR_CgaCtaId ;  /* 0x00000000000679c3 */ /* 0x000e220000008800 */
[----:B------:R-:W-:Y:S01]  /*dec0*/  R2UR UR4, R161 ;  /* 0x00000000a10472ca */ /* 0x000fe200000e0000 */
[----:B------:R-:W-:Y:S01]  /*ded0*/  UIADD3 UR7, UR7, 0x2a860, URZ ;  /* 0x0002a86007077890 */ /* 0x000fe2000fffe03f */
[----:B------:R-:W-:Y:S01]  /*dee0*/  F2FP.F16.F32.PACK_AB R157, R8, R157 ;  /* 0x0000009d089d723e */ /* 0x000fe200000000ff */
[----:B------:R-:W-:Y:S01]  /*def0*/  UMOV UR46, UR39 ;  /* 0x00000027002e7c82 */ /* 0x000fe20008000000 */
[----:B------:R-:W-:Y:S01]  /*df00*/  F2FP.F16.F32.PACK_AB R158, R136, R21 ;  /* 0x00000015889e723e */ /* 0x000fe200000000ff */
[----:B------:R-:W-:Y:S01]  /*df10*/  IMAD.MOV.U32 R9, RZ, RZ, R14 ;  /* 0x000000ffff097224 */ /* 0x000fe200078e000e */
[----:B------:R-:W-:Y:S01]  /*df20*/  F2FP.F16.F32.PACK_AB R156, R220, R89 ;  /* 0x00000059dc9c723e */ /* 0x000fe200000000ff */
[----:B------:R-:W-:Y:S01]  /*df30*/  IMAD.MOV.U32 R8, RZ, RZ, R12 ;  /* 0x000000ffff087224 */ /* 0x000fe200078e000c */
[----:B------:R-:W-:Y:S02]  /*df40*/  F2FP.F16.F32.PACK_AB R159, R124, R159 ;  /* 0x0000009f7c9f723e */ /* 0x000fe400000000ff */
[----:B------:R-:W-:-:S02]  /*df50*/  F2FP.F16.F32.PACK_AB R152, R108, R15 ;  /* 0x0000000f6c98723e */ /* 0x000fc400000000ff */
[----:B------:R-:W-:Y:S02]  /*df60*/  F2FP.F16.F32.PACK_AB R153, R20, R153 ;  /* 0x000000991499723e */ /* 0x000fe400000000ff */
[----:B------:R-:W-:Y:S01]  /*df70*/  ISETP.GT.AND P1, PT, R10, UR4, PT ;  /* 0x000000040a007c0c */ /* 0x000fe2000bf24270 */
[----:B------:R-:W-:Y:S01]  /*df80*/  UMOV UR4, UR38 ;  /* 0x0000002600047c82 */ /* 0x000fe20008000000 */
[----:B------:R-:W-:Y:S01]  /*df90*/  F2FP.F16.F32.PACK_AB R154, R106, R13 ;  /* 0x0000000d6a9a723e */ /* 0x000fe200000000ff */
[----:B------:R-:W-:Y:S01]  /*dfa0*/  VIADD R10, R10, 0xffffffff ;  /* 0xffffffff0a0a7836 */ /* 0x000fe20000000000 */
        /* <DEDUP_REMOVED lines=20> */
.L_x_1274:
        /* <DEDUP_REMOVED lines=67> */
.L_x_1294:
[----:B------:R-:W-:Y:S01]  /*e520*/  ULEA UR5, UR38, UR60, 0x3 ;  /* 0x0000003c26057291 */ /* 0x000fe2000f8e183f */
[----:B------:R-:W-:-:S05]  /*e530*/  IMAD.U32 R0, RZ, RZ, UR39 ;  /* 0x00000027ff007e24 */ /* 0x000fca000f8e00ff */
[----:B------:R-:W-:-:S04]  /*e540*/  SHF.L.U32 R0, R0, 0x1f, RZ ;  /* 0x0000001f00007819 */ /* 0x000fc800000006ff */
[----:B------:R0:W1:Y:S01]  /*e550*/  SYNCS.PHASECHK.TRANS64.TRYWAIT P1, [UR5+0x2a850], R0 ;  /* 0x02a85000ff0075a7 */ /* 0x0000620008020145 */
[----:B------:R-:W-:Y:S05]  /*e560*/  @!P0 BRA `(.L_x_1295) ;  /* 0x0000000000048947 */ /* 0x000fea0003800000 */
[----:B------:R-:W-:Y:S01]  /*e570*/  BPT.TRAP 0x1 ;  /* 0x000000040000795c */ /* 0x000fe20000300000 */
.L_x_1295:
[----:B-1----:R-:W-:Y:S05]  /*e580*/  @P1 BRA `(.L_x_1296) ;  /* 0x0000000000081947 */ /* 0x002fea0003800000 */
[----:B------:R-:W1:Y:S02]  /*e590*/  SYNCS.PHASECHK.TRANS64.TRYWAIT P1, [UR5+0x2a850], R0 ;  /* 0x02a85000ff0075a7 */ /* 0x000e640008020145 */
[----:B-1----:R-:W-:Y:S05]  /*e5a0*/  @!P1 BRA `(.L_x_1297) ;  /* 0x000000a0008c9947 */ /* 0x002fea0003800000 */
.L_x_1296:
[----:B------:R-:W-:Y:S01]  /*e5b0*/  UIADD3 UR60, UR60, 0x400, URZ ;  /* 0x000004003c3c7890 */ /* 0x000fe2000fffe03f */
[----:B------:R-:W-:Y:S01]  /*e5c0*/  WARPGROUP.ARRIVE ;  /* 0x00000000000079c5 */ /* 0x000fe20000000000 */
[----:B------:R-:W-:Y:S01]  /*e5d0*/  UMOV UR7, 0x40000040 ;  /* 0x4000004000077882 */ /* 0x000fe20000000000 */
[----:B-1----:R-:W1:Y:S01]  /*e5e0*/  SHFL.BFLY PT, R5, R6, 0x2, 0x1f ;  /* 0x0c401f0006057f89 */ /* 0x002e6200000e0000 */
[----:B------:R-:W-:Y:S01]  /*e5f0*/  USHF.R.U32.HI UR60, URZ, 0x4, UR60 ;  /* 0x000000043f3c7899 */ /* 0x000fe2000801163c */
[----:B------:R-:W-:Y:S02]  /*e600*/  IMAD.MOV.U32 R4, RZ, RZ, RZ ;  /* 0x000000ffff047224 */ /* 0x000fe400078e00ff */
[----:B0-----:R-:W0:Y:S01]  /*e610*/  SHFL.BFLY PT, R0, R3, 0x2, 0x1f ;  /* 0x0c401f0003007f89 */ /* 0x001e2200000e0000 */
[----:B------:R-:W-:Y:S01]  /*e620*/  ULOP3.LUT UR60, UR60, 0x3fff, URZ, 0xc0, !UPT ;  /* 0x00003fff3c3c7892 */ /* 0x000fe2000f8ec03f */
[----:B------:R-:W-:-:S03]  /*e630*/  IMAD.MOV.U32 R94, RZ, RZ, -0x800000 ;  /* 0xff800000ff5e7424 */ /* 0x000fc600078e00ff */
[----:B------:R-:W-:-:S04]  /*e640*/  ULOP3.LUT UR4, UR60, 0x3000000, URZ, 0xfc, !UPT ;  /* 0x030000003c047892 */ /* 0x000fc8000f8efc3f */
[----:B------:R-:W-:-:S07]  /*e650*/  UIMAD UR4, UR38, 0x600, UR4 ;  /* 0x00000600260478a4 */ /* 0x000fce000f8e0204 */
[----:B------:R-:W-:Y:S02]  /*e660*/  UMOV UR6, UR4 ;  /* 0x0000000400067c82 */ /* 0x000fe40008000000 */
[----:B------:R-:W-:Y:S01]  /*e670*/  HGMMA.64x128x16.F32 R24, R156, gdesc[UR4].tnspB, R24, gsb0 ;  /* 0x41e000049c187df0 */ /* 0x000fe20008000818 */
[----:B------:R-:W-:Y:S01]  /*e680*/  UIADD3 UR6, UR4, 0x80, URZ ;  /* 0x0000008004067890 */ /* 0x000fe2000fffe03f */
[----:B-1----:R-:W-:Y:S01]  /*e690*/  FADD.FTZ R5, R5, R6 ;  /* 0x0000000605057221 */ /* 0x002fe20000010000 */
[----:B------:R-:W-:Y:S01]  /*e6a0*/  UMOV UR7, 0x40000040 ;  /* 0x4000004000077882 */ /* 0x000fe20000000000 */
[----:B0-----:R-:W-:-:S03]  /*e6b0*/  FADD.FTZ R2, R0, R3 ;  /* 0x0000000300027221 */ /* 0x001fc60000010000 */
[----:B------:R-:W0:Y:S04]  /*e6c0*/  SHFL.BFLY PT, R0, R5, 0x1, 0x1f ;  /* 0x0c201f0005007f89 */ /* 0x000e2800000e0000 */
[----:B------:R-:W1:Y:S01]  /*e6d0*/  SHFL.BFLY PT, R7, R2, 0x1, 0x1f ;  /* 0x0c201f0002077f89 */ /* 0x000e6200000e0000 */
[----:B0-----:R-:W-:Y:S01]  /*e6e0*/  FADD.FTZ R9, R5, R0 ;  /* 0x0000000005097221 */ /* 0x001fe20000010000 */
[----:B------:R-:W-:Y:S02]  /*e6f0*/  IMAD.MOV.U32 R0, RZ, RZ, -0x800000 ;  /* 0xff800000ff007424 */ /* 0x000fe400078e00ff */
[----:B-1----:R-:W-:Y:S02]  /*e700*/  FADD.FTZ R10, R2, R7 ;  /* 0x00000007020a7221 */ /* 0x002fe40000010000 */
[----:B------:R-:W-:Y:S01]  /*e710*/  FSETP.NE.FTZ.AND P1, PT, R9, RZ, PT ;  /* 0x000000ff0900720b */ /* 0x000fe20003f35000 */
[----:B------:R-:W-:-:S02]  /*e720*/  IMAD.MOV.U32 R7, RZ, RZ, RZ ;  /* 0x000000ffff077224 */ /* 0x000fc400078e00ff */
        /* <DEDUP_REMOVED lines=38> */
.L_x_1298:
[----:B------:R-:W-:Y:S01]  /*e990*/  R2UR UR6, R184 ;  /* 0x00000000b80672ca */ /* 0x000fe200000e0000 */
[----:B------:R-:W-:Y:S01]  /*e9a0*/  UIADD3 UR4, UR5, 0x2a860, URZ ;  /* 0x0002a86005047890 */ /* 0x000fe2000fffe03f */
[-C--:B------:R-:W-:Y:S01]  /*e9b0*/  FMUL.FTZ R2, R24, R4.reuse ;  /* 0x0000000418027220 */ /* 0x080fe20000410000 */
[----:B------:R-:W-:Y:S01]  /*e9c0*/  UIADD3 UR38, UR38, 0x1, URZ ;  /* 0x0000000126267890 */ /* 0x000fe2000fffe03f */
[-C--:B------:R-:W-:Y:S01]  /*e9d0*/  FMUL.FTZ R3, R25, R4.reuse ;  /* 0x0000000419037220 */ /* 0x080fe20000410000 */
[-C--:B------:R-:W-:Y:S01]  /*e9e0*/  FMUL.FTZ R20, R28, R4.reuse ;  /* 0x000000041c147220 */ /* 0x080fe20000410000 */
        /* <DEDUP_REMOVED lines=8> */
[-C--:B------:R-:W-:Y:S01]  /*ea70*/  FMUL.FTZ R41, R41, R4.reuse ;  /* 0x0000000429297220 */ /* 0x080fe20000410000 */
[-C--:B------:R-:W-:Y:S01]  /*ea80*/  FMUL.FTZ R44, R44, R4.reuse ;  /* 0x000000042c2c7220 */ /* 0x080fe20000410000 */
[-C--:B------:R-:W-:Y:S01]  /*ea90*/  FMUL.FTZ R45, R45, R4.reuse ;  /* 0x000000042d2d7220 */ /* 0x080fe20000410000 */
[-C--:B------:R-:W-:Y:S01]  /*eaa0*/  FMUL.FTZ R48, R48, R4.reuse ;  /* 0x0000000430307220 */ /* 0x080fe20000410000 */
[----:B------:R-:W-:Y:S01]  /*eab0*/  FMUL.FTZ R49, R49, R4 ;  /* 0x0000000431317220 */ /* 0x000fe20000410000 */
[----:B------:R-:W-:-:S02]  /*eac0*/  IMAD.U32 R184, RZ, RZ, UR6 ;  /* 0x00000006ffb87e24 */ /* 0x000fc4000f8e00ff */
[-C--:B------:R-:W-:Y:S01]  /*ead0*/  FMUL.FTZ R52, R52, R4.reuse ;  /* 0x0000000434347220 */ /* 0x080fe20000410000 */
[-C--:B------:R-:W-:Y:S01]  /*eae0*/  FMUL.FTZ R53, R53, R4.reuse ;  /* 0x0000000435357220 */ /* 0x080fe20000410000 */
[-C--:B------:R-:W-:Y:S01]  /*eaf0*/  FMUL.FTZ R56, R56, R4.reuse ;  /* 0x0000000438387220 */ /* 0x080fe20000410000 */
[-C--:B------:R-:W-:Y:S01]  /*eb00*/  FMUL.FTZ R57, R57, R4.reuse ;  /* 0x0000000439397220 */ /* 0x080fe20000410000 */
[----:B------:R-:W0:Y:S01]  /*eb10*/  S2UR UR6, SR_CgaCtaId ;  /* 0x00000000000679c3 */ /* 0x000e220000008800 */
        /* <DEDUP_REMOVED lines=52> */
.L_x_1220:
[----:B------:R-:W0:Y:S01]  /*ee60*/  S2R R4, SR_CgaCtaId ;  /* 0x0000000000047919 */ /* 0x000e220000008800 */
[----:B------:R-:W-:Y:S01]  /*ee70*/  MOV R19, 0x400 ;  /* 0x0000040000137802 */ /* 0x000fe20000000f00 */
[----:B------:R-:W-:Y:S01]  /*ee80*/  BSSY B0, `(.L_x_1299) ;  /* 0x0000304000007945 */ /* 0x000fe20003800000 */
[----:B------:R-:W-:Y:S02]  /*ee90*/  BAR.SYNC.DEFER_BLOCKING 0x5, 0x180 ;  /* 0x0146000000007b1d */ /* 0x000fe40000010000 */
[----:B0-----:R-:W-:-:S05]  /*eea0*/  LEA R19, R4, R19, 0x18 ;  /* 0x0000001304137211 */ /* 0x001fca00078ec0ff */
[----:B------:R-:W0:Y:S02]  /*eeb0*/  LDS.128 R4, [R19+0x2a8d0] ;  /* 0x02a8d00013047984 */ /* 0x000e240000000c00 */
[----:B0-----:R-:W-:Y:S02]  /*eec0*/  R2UR UR6, R5 ;  /* 0x00000000050672ca */ /* 0x001fe400000e0000 */
[----:B------:R-:W-:Y:S02]  /*eed0*/  R2UR UR5, R6 ;  /* 0x00000000060572ca */ /* 0x000fe400000e0000 */
[----:B------:R-:W-:Y:S01]  /*eee0*/  R2UR UR7, R7 ;  /* 0x00000000070772ca */ /* 0x000fe200000e0000 */
[----:B------:R-:W-:Y:S06]  /*eef0*/  BAR.ARV 0x4, 0x180 ;  /* 0x0106000000007b1d */ /* 0x000fec0000002000 */
[----:B------:R-:W-:Y:S08]  /*ef00*/  @P0 BRA `(.L_x_1300) ;  /* 0x0000002000880947 */ /* 0x000ff00003800000 */
[----:B------:R-:W0:Y:S01]  /*ef10*/  S2R R4, SR_SWINHI ;  /* 0x0000000000047919 */ /* 0x000e220000002f00 */
[----:B------:R-:W-:Y:S01]  /*ef20*/  R2UR UR13, R183 ;  /* 0x00000000b70d72ca */ /* 0x000fe200000e0000 */
[----:B------:R-:W-:Y:S01]  /*ef30*/  ULDC.64 UR10, c[0x0][0xc00] ;  /* 0x00030000000a7ab9 */ /* 0x000fe20000000a00 */
[----:B------:R-:W-:Y:S01]  /*ef40*/  ULDC.64 UR8, c[0x0][0xc00] ;  /* 0x0003000000087ab9 */ /* 0x000fe20000000a00 */
[----:B------:R-:W-:Y:S02]  /*ef50*/  R2UR UR15, R164 ;  /* 0x00000000a40f72ca */ /* 0x000fe400000e0000 */
[----:B------:R-:W-:Y:S02]  /*ef60*/  R2UR UR12, R22 ;  /* 0x00000000160c72ca */ /* 0x000fe400000e0000 */
[----:B------:R-:W-:Y:S02]  /*ef70*/  R2UR UR14, R165 ;  /* 0x00000000a50e72ca */ /* 0x000fe400000e0000 */
[----:B------:R-:W-:-:S04]  /*ef80*/  R2UR UR20, R166 ;  /* 0x00000000a61472ca */ /* 0x000fc800000e0000 */
[----:B------:R-:W-:Y:S01]  /*ef90*/  UIMAD.WIDE UR8, UR13, 0x4, UR8 ;  /* 0x000000040d0878a5 */ /* 0x000fe2000f8e0208 */
[----:B------:R-:W-:Y:S02]  /*efa0*/  MOV R16, R19 ;  /* 0x0000001300107202 */ /* 0x000fe40000000f00 */
[----:B0-----:R-:W-:-:S03]  /*efb0*/  MOV R17, R4 ;  /* 0x0000000400117202 */ /* 0x001fc60000000f00 */
[----:B------:R-:W-:-:S03]  /*efc0*/  IMAD.WIDE R4, R203, 0x2, R16 ;  /* 0x00000002cb047825 */ /* 0x000fc600078e0210 */
[C---:B------:R-:W-:Y:S02]  /*efd0*/  LOP3.LUT R7, R4.reuse, 0x380, RZ, 0xc0, !PT ;  /* 0x0000038004077812 */ /* 0x040fe400078ec0ff */
[C---:B------:R-:W-:Y:S02]  /*efe0*/  IADD3 R8, P5, R4.reuse, 0x40, RZ ;  /* 0x0000004004087810 */ /* 0x040fe40007fbe0ff */
[----:B------:R-:W-:Y:S02]  /*eff0*/  SHF.R.U64 R7, R7, 0x3, RZ ;  /* 0x0000000307077819 */ /* 0x000fe400000012ff */
[C---:B------:R-:W-:Y:S01]  /*f000*/  IADD3 R31, P6, R4.reuse, 0x20, RZ ;  /* 0x00000020041f7810 */ /* 0x040fe20007fde0ff */
[--C-:B------:R-:W-:Y:S01]  /*f010*/  IMAD.X R27, RZ, RZ, R5.reuse, P5 ;  /* 0x000000ffff1b7224 */ /* 0x100fe200028e0605 */
[C---:B------:R-:W-:Y:S02]  /*f020*/  IADD3 R75, P4, R4.reuse, 0x60, RZ ;  /* 0x00000060044b7810 */ /* 0x040fe40007f9e0ff */
[C---:B------:R-:W-:Y:S01]  /*f030*/  IADD3 R95, P3, R4.reuse, 0x4000, RZ ;  /* 0x00004000045f7810 */ /* 0x040fe20007f7e0ff */
[--C-:B------:R-:W-:Y:S01]  /*f040*/  IMAD.X R29, RZ, RZ, R5.reuse, P6 ;  /* 0x000000ffff1d7224 */ /* 0x100fe200030e0605 */
[C---:B------:R-:W-:Y:S01]  /*f050*/  IADD3 R97, P2, R4.reuse, 0x4020, RZ ;  /* 0x0000402004617810 */ /* 0x040fe20007f5e0ff */
[--C-:B------:R-:W-:Y:S01]  /*f060*/  IMAD.X R15, RZ, RZ, R5.reuse, P4 ;  /* 0x000000ffff0f7224 */ /* 0x100fe200020e0605 */
[C---:B------:R-:W-:Y:S01]  /*f070*/  IADD3 R99, P1, R4.reuse, 0x4040, RZ ;  /* 0x0000404004637810 */ /* 0x040fe20007f3e0ff */
[--C-:B------:R-:W-:Y:S01]  /*f080*/  IMAD.X R25, RZ, RZ, R5.reuse, P3 ;  /* 0x000000ffff197224 */ /* 0x100fe200018e0605 */
[----:B------:R-:W-:Y:S01]  /*f090*/  BAR.SYNC.DEFER_BLOCKING 0x1, 0x100 ;  /* 0x0044000000007b1d */ /* 0x000fe20000010000 */
        /* <DEDUP_REMOVED lines=9> */
[----:B------:R-:W-:Y:S02]  /*f130*/  LOP3.LUT R12, R95, 0x380, RZ, 0xc0, !PT ;  /* 0x000003805f0c7812 */ /* 0x000fe400078ec0ff */
[----:B------:R-:W-:Y:S02]  /*f140*/  SHF.R.U64 R10, R10, 0x3, RZ ;  /* 0x000000030a0a7819 */ /* 0x000fe400000012ff */
[----:B------:R-:W-:Y:S02]  /*f150*/  LOP3.LUT R26, R7, R8, RZ, 0x3c, !PT ;  /* 0x00000008071a7212 */ /* 0x000fe400078e3cff */
[----:B------:R-:W-:-:S02]  /*f160*/  SHF.R.U64 R6, R6, 0x3, RZ ;  /* 0x0000000306067819 */ /* 0x000fc400000012ff */
[----:B------:R-:W-:Y:S02]  /*f170*/  LOP3.LUT R8, R97, 0x380, RZ, 0xc0, !PT ;  /* 0x0000038061087812 */ /* 0x000fe400078ec0ff */
[----:B------:R-:W-:Y:S02]  /*f180*/  SHF.R.U64 R12, R12, 0x3, RZ ;  /* 0x000000030c0c7819 */ /* 0x000fe400000012ff */
[----:B------:R-:W-:Y:S02]  /*f190*/  LOP3.LUT R14, R10, R75, RZ, 0x3c, !PT ;  /* 0x0000004b0a0e7212 */ /* 0x000fe400078e3cff */
[----:B------:R-:W-:Y:S02]  /*f1a0*/  LOP3.LUT R28, R6, R31, RZ, 0x3c, !PT ;  /* 0x0000001f061c7212 */ /* 0x000fe400078e3cff */
[----:B------:R-:W-:Y:S02]  /*f1b0*/  LOP3.LUT R10, R99, 0x380, RZ, 0xc0, !PT ;  /* 0x00000380630a7812 */ /* 0x000fe400078ec0ff */
[----:B------:R-:W-:-:S02]  /*f1c0*/  SHF.R.U64 R8, R8, 0x3, RZ ;  /* 0x0000000308087819 */ /* 0x000fc400000012ff */
[----:B------:R-:W-:Y:S02]  /*f1d0*/  LOP3.LUT R31, R74, 0x380, RZ, 0xc0, !PT ;  /* 0x000003804a1f7812 */ /* 0x000fe400078ec0ff */
[----:B------:R-:W-:Y:S02]  /*f1e0*/  LOP3.LUT R24, R12, R95, RZ, 0x3c, !PT ;  /* 0x0000005f0c187212 */ /* 0x000fe400078e3cff */
[----:B------:R-:W-:Y:S02]  /*f1f0*/  SHF.R.U64 R10, R10, 0x3, RZ ;  /* 0x000000030a0a7819 */ /* 0x000fe400000012ff */
[----:B------:R-:W-:Y:S02]  /*f200*/  LOP3.LUT R12, R8, R97, RZ, 0x3c, !PT ;  /* 0x00000061080c7212 */ /* 0x000fe400078e3cff */
[----:B------:R-:W-:Y:S02]  /*f210*/  MOV R30, R4 ;  /* 0x00000004001e7202 */ /* 0x000fe40000000f00 */
[----:B------:R-:W-:-:S02]  /*f220*/  SHF.R.U64 R31, R31, 0x3, RZ ;  /* 0x000000031f1f7819 */ /* 0x000fc400000012ff */
[----:B------:R-:W-:Y:S02]  /*f230*/  F2FP.F16.F32.PACK_AB R4, R3, R2 ;  /* 0x000000020304723e */ /* 0x000fe400000000ff */
[----:B------:R-:W-:Y:S02]  /*f240*/  F2FP.F16.F32.PACK_AB R5, R89, R88 ;  /* 0x000000585905723e */ /* 0x000fe400000000ff */
[----:B------:R-:W-:Y:S02]  /*f250*/  F2FP.F16.F32.PACK_AB R6, R21, R20 ;  /* 0x000000141506723e */ /* 0x000fe400000000ff */
[----:B------:R-:W-:Y:S02]  /*f260*/  F2FP.F16.F32.PACK_AB R7, R91, R90 ;  /* 0x0000005a5b07723e */ /* 0x000fe400000000ff */
[----:B------:R-:W-:Y:S02]  /*f270*/  LOP3.LUT R10, R10, R99, RZ, 0x3c, !PT ;  /* 0x000000630a0a7212 */ /* 0x000fe400078e3cff */
[----:B------:R-:W-:Y:S01]  /*f280*/  MOV R97, R14 ;  /* 0x0000000e00617202 */ /* 0x000fe20000000f00 */
[----:B------:R0:W-:Y:S01]  /*f290*/  STSM.16.M88.4 [R30], R4 ;  /* 0x000000041e007844 */ /* 0x0001e20000000200 */
[----:B------:R-:W-:-:S02]  /*f2a0*/  MOV R95, R12 ;  /* 0x0000000c005f7202 */ /* 0x000fc40000000f00 */
[----:B------:R-:W-:Y:S02]  /*f2b0*/  LOP3.LUT R8, R31, R74, RZ, 0x3c, !PT ;  /* 0x0000004a1f087212 */ /* 0x000fe400078e3cff */
[----:B------:R-:W-:Y:S02]  /*f2c0*/  MOV R99, R28 ;  /* 0x0000001c00637202 */ /* 0x000fe40000000f00 */
[----:B------:R-:W-:Y:S02]  /*f2d0*/  MOV R98, R26 ;  /* 0x0000001a00627202 */ /* 0x000fe40000000f00 */
[----:B------:R-:W-:Y:S02]  /*f2e0*/  MOV R96, R24 ;  /* 0x0000001800607202 */ /* 0x000fe40000000f00 */
[----:B------:R-:W-:Y:S02]  /*f2f0*/  F2FP.F16.F32.PACK_AB R12, R33, R32 ;  /* 0x00000020210c723e */ /* 0x000fe400000000ff */
[----:B------:R-:W-:-:S02]  /*f300*/  F2FP.F16.F32.PACK_AB R13, R35, R34 ;  /* 0x00000022230d723e */ /* 0x000fc400000000ff */
[----:B------:R-:W-:Y:S02]  /*f310*/  F2FP.F16.F32.PACK_AB R14, R37, R36 ;  /* 0x00000024250e723e */ /* 0x000fe400000000ff */
[----:B------:R-:W-:Y:S02]  /*f320*/  F2FP.F16.F32.PACK_AB R15, R39, R38 ;  /* 0x00000026270f723e */ /* 0x000fe400000000ff */
[----:B------:R-:W-:Y:S02]  /*f330*/  F2FP.F16.F32.PACK_AB R24, R41, R40 ;  /* 0x000000282918723e */ /* 0x000fe400000000ff */
[----:B------:R-:W-:Y:S01]  /*f340*/  F2FP.F16.F32.PACK_AB R25, R43, R42 ;  /* 0x0000002a2b19723e */ /* 0x000fe200000000ff */
[----:B------:R-:W-:Y:S01]  /*f350*/  STSM.16.M88.4 [R99], R12 ;  /* 0x0000000c63007844 */ /* 0x000fe20000000200 */
[----:B------:R-:W-:Y:S02]  /*f360*/  F2FP.F16.F32.PACK_AB R26, R45, R44 ;  /* 0x0000002c2d1a723e */ /* 0x000fe400000000ff */
[----:B------:R-:W-:-:S02]  /*f370*/  F2FP.F16.F32.PACK_AB R27, R47, R46 ;  /* 0x0000002e2f1b723e */ /* 0x000fc400000000ff */
[----:B------:R-:W-:Y:S02]  /*f380*/  F2FP.F16.F32.PACK_AB R28, R49, R48 ;  /* 0x00000030311c723e */ /* 0x000fe400000000ff */
[----:B------:R-:W-:Y:S01]  /*f390*/  F2FP.F16.F32.PACK_AB R29, R51, R50 ;  /* 0x00000032331d723e */ /* 0x000fe200000000ff */
[----:B------:R1:W-:Y:S01]  /*f3a0*/  STSM.16.M88.4 [R98], R24 ;  /* 0x0000001862007844 */ /* 0x0003e20000000200 */
[----:B0-----:R-:W-:Y:S02]  /*f3b0*/  F2FP.F16.F32.PACK_AB R30, R53, R52 ;  /* 0x00000034351e723e */ /* 0x001fe400000000ff */
[----:B------:R-:W-:Y:S02]  /*f3c0*/  F2FP.F16.F32.PACK_AB R31, R55, R54 ;  /* 0x00000036371f723e */ /* 0x000fe400000000ff */
[----:B------:R-:W-:Y:S02]  /*f3d0*/  MOV R75, R10 ;  /* 0x0000000a004b7202 */ /* 0x000fe40000000f00 */
[----:B------:R-:W-:Y:S01]  /*f3e0*/  MOV R74, R8 ;  /* 0x00000008004a7202 */ /* 0x000fe20000000f00 */
[----:B------:R0:W-:Y:S01]  /*f3f0*/  STSM.16.M88.4 [R97], R28 ;  /* 0x0000001c61007844 */ /* 0x0001e20000000200 */
[----:B------:R-:W-:-:S02]  /*f400*/  F2FP.F16.F32.PACK_AB R4, R57, R56 ;  /* 0x000000383904723e */ /* 0x000fc400000000ff */
[----:B------:R-:W-:Y:S02]  /*f410*/  F2FP.F16.F32.PACK_AB R5, R59, R58 ;  /* 0x0000003a3b05723e */ /* 0x000fe400000000ff */
[----:B------:R-:W-:Y:S02]  /*f420*/  F2FP.F16.F32.PACK_AB R6, R61, R60 ;  /* 0x0000003c3d06723e */ /* 0x000fe400000000ff */
[----:B------:R-:W-:Y:S01]  /*f430*/  F2FP.F16.F32.PACK_AB R7, R63, R62 ;  /* 0x0000003e3f07723e */ /* 0x000fe200000000ff */
[----:B-1----:R-:W1:Y:S01]  /*f440*/  LDC.64 R98, c[0x0][0xc08] ;  /* 0x00030200ff627b82 */ /* 0x002e620000000a00 */
[----:B------:R-:W-:Y:S02]  /*f450*/  F2FP.F16.F32.PACK_AB R8, R65, R64 ;  /* 0x000000404108723e */ /* 0x000fe400000000ff */
[----:B------:R-:W-:Y:S01]  /*f460*/  F2FP.F16.F32.PACK_AB R9, R67, R66 ;  /* 0x000000424309723e */ /* 0x000fe200000000ff */
[----:B------:R-:W-:Y:S01]  /*f470*/  STSM.16.M88.4 [R96], R4 ;  /* 0x0000000460007844 */ /* 0x000fe20000000200 */
[----:B------:R-:W-:-:S02]  /*f480*/  F2FP.F16.F32.PACK_AB R10, R69, R68 ;  /* 0x00000044450a723e */ /* 0x000fc400000000ff */
[----:B------:R-:W-:Y:S01]  /*f490*/  F2FP.F16.F32.PACK_AB R11, R71, R70 ;  /* 0x00000046470b723e */ /* 0x000fe200000000ff */
[----:B0-----:R-:W-:Y:S01]  /*f4a0*/  IMAD.U32 R28, RZ, RZ, UR8 ;  /* 0x00000008ff1c7e24 */ /* 0x001fe2000f8e00ff */
[----:B------:R-:W-:Y:S01]  /*f4b0*/  F2FP.F16.F32.PACK_AB R12, R73, R72 ;  /* 0x00000048490c723e */ /* 0x000fe200000000ff */
[----:B------:R-:W-:Y:S01]  /*f4c0*/  IMAD.U32 R29, RZ, RZ, UR9 ;  /* 0x00000009ff1d7e24 */ /* 0x000fe2000f8e00ff */
[----:B------:R-:W-:Y:S01]  /*f4d0*/  F2FP.F16.F32.PACK_AB R13, R93, R92 ;  /* 0x0000005c5d0d723e */ /* 0x000fe200000000ff */
[----:B------:R-:W-:Y:S01]  /*f4e0*/  STSM.16.M88.4 [R95], R8 ;  /* 0x000000085f007844 */ /* 0x000fe20000000200 */
[----:B------:R-:W-:Y:S02]  /*f4f0*/  F2FP.F16.F32.PACK_AB R14, R77, R76 ;  /* 0x0000004c4d0e723e */ /* 0x000fe400000000ff */
[----:B------:R-:W-:Y:S02]  /*f500*/  F2FP.F16.F32.PACK_AB R15, R79, R78 ;  /* 0x0000004e4f0f723e */ /* 0x000fe400000000ff */
[----:B------:R-:W-:-:S02]  /*f510*/  F2FP.F16.F32.PACK_AB R24, R81, R80 ;  /* 0x000000505118723e */ /* 0x000fc400000000ff */
[----:B------:R-:W-:Y:S01]  /*f520*/  F2FP.F16.F32.PACK_AB R25, R83, R82 ;  /* 0x000000525319723e */ /* 0x000fe200000000ff */
[----:B------:R0:W-:Y:S01]  /*f530*/  STSM.16.M88.4 [R75], R12 ;  /* 0x0000000c4b007844 */ /* 0x0001e20000000200 */
[----:B------:R-:W-:Y:S02]  /*f540*/  F2FP.F16.F32.PACK_AB R26, R85, R84 ;  /* 0x00000054551a723e */ /* 0x000fe400000000ff */
[----:B------:R-:W-:Y:S02]  /*f550*/  F2FP.F16.F32.PACK_AB R27, R87, R86 ;  /* 0x00000056571b723e */ /* 0x000fe400000000ff */
[----:B------:R-:W-:-:S03]  /*f560*/  ISETP.NE.U32.AND P0, PT, RZ, UR10, PT ;  /* 0x0000000aff007c0c */ /* 0x000fc6000bf05070 */
[----:B------:R2:W-:Y:S01]  /*f570*/  STSM.16.M88.4 [R74], R24 ;  /* 0x000000184a007844 */ /* 0x0005e20000000200 */
[----:B------:R-:W-:Y:S01]  /*f580*/  BAR.SYNC.DEFER_BLOCKING 0x1, 0x100 ;  /* 0x0044000000007b1d */ /* 0x000fe20000010000 */
[----:B------:R-:W-:-:S07]  /*f590*/  ISETP.NE.AND.EX P0, PT, RZ, UR11, PT, P0 ;  /* 0x0000000bff007c0c */ /* 0x000fce000bf05300 */
[----:B0-----:R-:W0:Y:S06]  /*f5a0*/  LDC R75, c[0x0][0xbe8] ;  /* 0x0002fa00ff4b7b82 */ /* 0x001e2c0000000800 */
[----:B------:R-:W3:Y:S01]  /*f5b0*/  @P0 LDG.E R30, desc[UR36][R28.64] ;  /* 0x000000241c1e0981 */ /* 0x000ee2000c1e1900 */
[----:B-1----:R-:W-:Y:S02]  /*f5c0*/  ISETP.NE.U32.AND P1, PT, R98, RZ, PT ;  /* 0x000000ff6200720c */ /* 0x002fe40003f25070 */
[----:B------:R-:W-:-:S11]  /*f5d0*/  R2UR UR4, R99 ;  /* 0x00000000630472ca */ /* 0x000fd600000e0000 */
[----:B------:R-:W-:Y:S02]  /*f5e0*/  VOTEU.ANY UP0, P1 ;  /* 0x00000000003f7886 */ /* 0x000fe40000800100 */
[----:B------:R-:W-:Y:S01]  /*f5f0*/  UISETP.NE.AND.EX UP0, UPT, UR4, URZ, UPT, UP0 ;  /* 0x0000003f0400728c */ /* 0x000fe2000bf05300 */
[----:B0-----:R-:W-:Y:S02]  /*f600*/  ISETP.NE.AND P1, PT, R75, 0x1, PT ;  /* 0x000000014b00780c */ /* 0x001fe40003f25270 */
[----:B------:R-:W-:Y:S02]  /*f610*/  ULDC UR4, c[0x0][0xa88] ;  /* 0x0002a20000047ab9 */ /* 0x000fe40000000800 */
[----:B--2---:R-:W-:Y:S01]  /*f620*/  IMAD.U32 R74, RZ, RZ, UR4 ;  /* 0x00000004ff4a7e24 */ /* 0x004fe2000f8e00ff */
[----:B------:R-:W-:Y:S01]  /*f630*/  PLOP3.LUT P4, PT, PT, PT, UP0, 0x80, 0x0 ;  /* 0x000000000000781c */ /* 0x000fe20003f8f008 */
[----:B------:R-:W-:-:S04]  /*f640*/  ULDC UR4, c[0x0][0xad4] ;  /* 0x0002b50000047ab9 */ /* 0x000fc80000000800 */
[----:B------:R-:W-:Y:S02]  /*f650*/  @UP0 ULDC.64 UR8, c[0x0][0xc08] ;  /* 0x0003020000080ab9 */ /* 0x000fe40000000a00 */
[----:B------:R-:W-:Y:S01]  /*f660*/  @UP0 UIMAD.WIDE UR8, UR13, 0x4, UR8 ;  /* 0x000000040d0808a5 */ /* 0x000fe2000f8e0208 */
[----:B------:R-:W0:Y:S01]  /*f670*/  @P1 LDC R6, c[0x0][0xbec] ;  /* 0x0002fb00ff061b82 */ /* 0x000e220000000800 */
[----:B------:R-:W-:-:S04]  /*f680*/  UISETP.NE.AND UP0, UPT, UR15, URZ, UPT ;  /* 0x0000003f0f00728c */ /* 0x000fc8000bf05270 */
[----:B------:R-:W-:Y:S01]  /*f690*/  USEL UR4, UR15, UR4, UP0 ;  /* 0x000000040f047287 */ /* 0x000fe20008000000 */
[----:B------:R-:W-:Y:S02]  /*f6a0*/  IMAD.U32 R4, RZ, RZ, UR8 ;  /* 0x00000008ff047e24 */ /* 0x000fe4000f8e00ff */
[----:B------:R-:W1:Y:S01]  /*f6b0*/  @P1 LDC R9, c[0x0][0xbf0] ;  /* 0x0002fc00ff091b82 */ /* 0x000e620000000800 */
[----:B------:R-:W-:Y:S01]  /*f6c0*/  UISETP.GT.AND UP1, UPT, UR4, 0x1, UPT ;  /* 0x000000010400788c */ /* 0x000fe2000bf24270 */
[----:B------:R-:W-:Y:S01]  /*f6d0*/  IMAD.U32 R5, RZ, RZ, UR9 ;  /* 0x00000009ff057e24 */ /* 0x000fe2000f8e00ff */
[----:B------:R-:W-:Y:S02]  /*f6e0*/  UMOV UR19, 0x9b8 ;  /* 0x000009b800137882 */ /* 0x000fe40000000000 */
[----:B------:R-:W-:Y:S02]  /*f6f0*/  USEL UR19, UR19, 0x978, UP1 ;  /* 0x0000097813137887 */ /* 0x000fe40008800000 */
[----:B------:R-:W-:Y:S01]  /*f700*/  UISETP.NE.U32.AND UP0, UPT, UR10, URZ, UPT ;  /* 0x0000003f0a00728c */ /* 0x000fe2000bf05070 */
[----:B------:R-:W-:Y:S01]  /*f710*/  VIADD R13, R23, UR12 ;  /* 0x0000000c170d7c36 */ /* 0x000fe20008000000 */
[----:B------:R-:W-:Y:S01]  /*f720*/  USHF.R.S32.HI UR10, URZ, 0x1f, UR13 ;  /* 0x0000001f3f0a7899 */ /* 0x000fe2000801140d */
[----:B------:R0:W5:Y:S01]  /*f730*/  @P4 LDG.E R74, desc[UR36][R4.64] ;  /* 0x00000024044a4981 */ /* 0x000162000c1e1900 */
[----:B------:R-:W-:Y:S01]  /*f740*/  UISETP.NE.AND.EX UP0, UPT, UR11, URZ, UPT, UP0 ;  /* 0x0000003f0b00728c */ /* 0x000fe2000bf05300 */
[----:B------:R-:W-:Y:S01]  /*f750*/  IMAD.MOV.U32 R7, RZ, RZ, R13 ;  /* 0x000000ffff077224 */ /* 0x000fe200078e000d */
[----:B------:R-:W-:Y:S01]  /*f760*/  UMOV UR4, URZ ;  /* 0x0000003f00047c82 */ /* 0x000fe20008000000 */
[----:B------:R-:W-:-:S02]  /*f770*/  USEL UR9, UR14, URZ, UP1 ;  /* 0x0000003f0e097287 */ /* 0x000fc40008800000 */
[----:B------:R-:W-:Y:S02]  /*f780*/  USEL UR8, UR13, URZ, !UP0 ;  /* 0x0000003f0d087287 */ /* 0x000fe4000c000000 */
[----:B------:R-:W-:Y:S01]  /*f790*/  USEL UR18, UR10, URZ, !UP0 ;  /* 0x0000003f0a127287 */ /* 0x000fe2000c000000 */
[----:B------:R-:W-:Y:S02]  /*f7a0*/  ULDC.64 UR12, c[0x0][UR19+0x220] ;  /* 0x00008800130c7abb */ /* 0x000fe40008000a00 */
[----:B------:R-:W-:Y:S01]  /*f7b0*/  ULDC.64 UR10, c[0x0][UR19+0x218] ;  /* 0x00008600130a7abb */ /* 0x000fe20008000a00 */
[----:B0-----:R-:W-:Y:S01]  /*f7c0*/  @P1 IMAD.HI.U32 R4, R13, R6, RZ ;  /* 0x000000060d041227 */ /* 0x001fe200078e00ff */
[----:B------:R-:W-:Y:S01]  /*f7d0*/  ULDC.64 UR14, c[0x0][UR19+0x228] ;  /* 0x00008a00130e7abb */ /* 0x000fe20008000a00 */
[----:B------:R-:W-:Y:S02]  /*f7e0*/  UIMAD.WIDE.U32 UR16, UR10, UR20, URZ ;  /* 0x000000140a1072a5 */ /* 0x000fe4000f8e003f */
[----:B------:R-:W-:Y:S01]  /*f7f0*/  UIMAD UR13, UR13, UR8, URZ ;  /* 0x000000080d0d72a4 */ /* 0x000fe2000f8e023f */
[----:B-1----:R-:W-:Y:S01]  /*f800*/  @P1 SHF.R.U32.HI R7, RZ, R9, R4 ;  /* 0x00000009ff071219 */ /* 0x002fe20000011604 */
[----:B------:R-:W-:-:S02]  /*f810*/  UIMAD UR20, UR11, UR20, URZ ;  /* 0x000000140b1472a4 */ /* 0x000fc4000f8e023f */
[----:B------:R-:W-:Y:S02]  /*f820*/  UIMAD.WIDE.U32 UR10, UR12, UR8, URZ ;  /* 0x000000080c0a72a5 */ /* 0x000fe4000f8e003f */
[----:B------:R-:W-:Y:S01]  /*f830*/  UIMAD.WIDE.U32 UR22, UR14, UR9, URZ ;  /* 0x000000090e1672a5 */ /* 0x000fe2000f8e003f */
[----:B------:R-:W-:Y:S01]  /*f840*/  IMAD.MOV R6, RZ, RZ, -R7 ;  /* 0x000000ffff067224 */ /* 0x000fe200078e0a07 */
[----:B------:R-:W-:Y:S02]  /*f850*/  UIMAD UR9, UR15, UR9, URZ ;  /* 0x000000090f0972a4 */ /* 0x000fe4000f8e023f */
[----:B------:R-:W-:Y:S01]  /*f860*/  UIMAD UR13, UR12, UR18, UR13 ;  /* 0x000000120c0d72a4 */ /* 0x000fe2000f8e020d */
[----:B------:R-:W-:Y:S01]  /*f870*/  IMAD R9, R75, R6, R13 ;  /* 0x000000064b097224 */ /* 0x000fe200078e020d */
[----:B------:R-:W-:Y:S01]  /*f880*/  UIADD3 UR20, UR17, UR20, URZ ;  /* 0x0000001411147290 */ /* 0x000fe2000fffe03f */
[----:B------:R-:W-:Y:S02]  /*f890*/  IMAD.U32 R4, RZ, RZ, UR22 ;  /* 0x00000016ff047e24 */ /* 0x000fe4000f8e00ff */
[----:B------:R-:W-:Y:S01]  /*f8a0*/  IMAD.U32 R5, RZ, RZ, UR23 ;  /* 0x00000017ff057e24 */ /* 0x000fe2000f8e00ff */
[----:B------:R-:W-:-:S02]  /*f8b0*/  SHF.R.S32.HI R5, RZ, 0x1f, R7 ;  /* 0x0000001fff057819 */ /* 0x000fc40000011407 */
[----:B------:R-:W-:Y:S02]  /*f8c0*/  SHF.R.S32.HI R6, RZ, 0x1f, R9 ;  /* 0x0000001fff067819 */ /* 0x000fe40000011409 */
[----:B---3--:R-:W-:-:S13]  /*f8d0*/  @P0 R2UR UR4, R30 ;  /* 0x000000001e0402ca */ /* 0x008fda00000e0000 */
        /* <DEDUP_REMOVED lines=23> */
.L_x_1301:
[----:B------:R-:W-:Y:S01]  /*fa50*/  R2UR UR9, R22 ;  /* 0x00000000160972ca */ /* 0x000fe200000e0000 */
[----:B------:R-:W-:Y:S01]  /*fa60*/  SHFL.IDX PT, R4, R8, RZ, 0x1c1f ;  /* 0x001c1fff08047589 */ /* 0x000fe200000e0000 */
[----:B-----5:R-:W-:Y:S01]  /*fa70*/  IMAD R74, R74, R75, RZ ;  /* 0x0000004b4a4a7224 */ /* 0x020fe200078e02ff */
[----:B------:R-:W-:Y:S02]  /*fa80*/  LOP3.LUT P0, RZ, R185, 0x3, RZ, 0xc0, !PT ;  /* 0x00000003b9ff7812 */ /* 0x000fe4000780c0ff */
[----:B------:R-:W0:Y:S01]  /*fa90*/  SHFL.IDX PT, R5, R10, RZ, 0x1c1f ;  /* 0x001c1fff0a057589 */ /* 0x000e2200000e0000 */
[----:B------:R-:W-:-:S03]  /*faa0*/  PLOP3.LUT P3, PT, PT, PT, UP1, 0x80, 0x0 ;  /* 0x000000000000781c */ /* 0x000fc60003f6f018 */
[----:B------:R-:W-:Y:S04]  /*fab0*/  SHFL.IDX PT, R6, R8, 0x1, 0x1c1f ;  /* 0x003c1f0008067f89 */ /* 0x000fe800000e0000 */
[----:B------:R-:W1:Y:S01]  /*fac0*/  SHFL.IDX PT, R7, R10, 0x1, 0x1c1f ;  /* 0x003c1f000a077f89 */ /* 0x000e6200000e0000 */
[----:B------:R-:W-:-:S04]  /*fad0*/  VIADD R11, R202, UR9 ;  /* 0x00000009ca0b7c36 */ /* 0x000fc80008000000 */
[C---:B------:R-:W-:Y:S01]  /*fae0*/  VIADD R9, R11.reuse, 0x8 ;  /* 0x000000080b097836 */ /* 0x040fe20000000000 */
[----:B------:R-:W-:-:S04]  /*faf0*/  ISETP.GE.OR P2, PT, R11, R74, P0 ;  /* 0x0000004a0b00720c */ /* 0x000fc80000746670 */
[----:B------:R-:W-:-:S09]  /*fb00*/  ISETP.GE.OR P0, PT, R9, R74, P0 ;  /* 0x0000004a0900720c */ /* 0x000fd20000706670 */
[----:B0-----:R0:W-:Y:S01]  /*fb10*/  @!P2 ST.E desc[UR36][R4.64], R0 ;  /* 0x000000000400a985 */ /* 0x0011e2000c101924 */
[----:B------:R-:W-:-:S03]  /*fb20*/  ISETP.GE.AND P2, PT, R11, R74, PT ;  /* 0x0000004a0b00720c */ /* 0x000fc60003f46270 */
[----:B-1----:R0:W-:Y:S01]  /*fb30*/  @!P0 ST.E desc[UR36][R6.64], R94 ;  /* 0x0000005e06008985 */ /* 0x0021e2000c101924 */
[----:B------:R-:W-:Y:S01]  /*fb40*/  ISETP.GE.AND P0, PT, R9, R74, PT ;  /* 0x0000004a0900720c */ /* 0x000fe20003f06270 */
[----:B------:R-:W-:-:S12]  /*fb50*/  @P3 BRA `(.L_x_1302) ;  /* 0x0000000800903947 */ /* 0x000fd80003800000 */
[----:B------:R-:W-:Y:S01]  /*fb60*/  IMAD R3, R182, 0x40, R160 ;  /* 0x00000040b6037824 */ /* 0x000fe200078e02a0 */
[----:B------:R-:W-:Y:S01]  /*fb70*/  ULDC.64 UR12, c[0x0][0xaa0] ;  /* 0x0002a800000c7ab9 */ /* 0x000fe20000000a00 */
[----:B------:R-:W-:Y:S01]  /*fb80*/  R2UR UR16, R166 ;  /* 0x00000000a61072ca */ /* 0x000fe200000e0000 */
[----:B------:R-:W1:Y:S01]  /*fb90*/  @P1 LDC R21, c[0x0][0xbf0] ;  /* 0x0002fc00ff151b82 */ /* 0x000e620000000800 */
[----:B------:R-:W-:Y:S01]  /*fba0*/  IMAD.WIDE R16, R3, 0x2, R16 ;  /* 0x0000000203107825 */ /* 0x000fe200078e0210 */
[----:B------:R-:W-:Y:S02]  /*fbb0*/  R2UR UR15, R22 ;  /* 0x00000000160f72ca */ /* 0x000fe400000e0000 */
[C---:B------:R-:W-:Y:S01]  /*fbc0*/  IADD3 R9, P6, R16.reuse, 0x1000, RZ ;  /* 0x0000100010097810 */ /* 0x040fe20007fde0ff */
[----:B------:R-:W-:Y:S01]  /*fbd0*/  UIMAD UR9, UR14, UR12, URZ ;  /* 0x0000000c0e0972a4 */ /* 0x000fe2000f8e023f */
[C---:B------:R-:W-:Y:S02]  /*fbe0*/  IADD3 R13, P5, R16.reuse, 0x2000, RZ ;  /* 0x00002000100d7810 */ /* 0x040fe40007fbe0ff */
[----:B------:R-:W-:Y:S01]  /*fbf0*/  LOP3.LUT R8, R9, 0x380, RZ, 0xc0, !PT ;  /* 0x0000038009087812 */ /* 0x000fe200078ec0ff */
[----:B------:R-:W-:Y:S01]  /*fc00*/  UIMAD.WIDE.U32 UR10, UR4, UR12, URZ ;  /* 0x0000000c040a72a5 */ /* 0x000fe2000f8e003f */
[----:B------:R-:W-:-:S02]  /*fc10*/  IADD3 R25, P4, R16, 0x3000, RZ ;  /* 0x0000300010197810 */ /* 0x000fc40007f9e0ff */
[----:B------:R-:W-:Y:S01]  /*fc20*/  SHF.R.U64 R8, R8, 0x3, RZ ;  /* 0x0000000308087819 */ /* 0x000fe200000012ff */
[----:B------:R-:W-:Y:S01]  /*fc30*/  UIMAD UR9, UR4, UR13, UR9 ;  /* 0x0000000d040972a4 */ /* 0x000fe2000f8e0209 */
[----:B------:R-:W-:Y:S02]  /*fc40*/  IADD3 R29, P3, R16, 0x4000, RZ ;  /* 0x00004000101d7810 */ /* 0x000fe40007f7e0ff */
[----:B------:R-:W-:Y:S01]  /*fc50*/  LOP3.LUT R8, R8, R9, RZ, 0x3c, !PT ;  /* 0x0000000908087212 */ /* 0x000fe200078e3cff */
[----:B------:R-:W-:Y:S01]  /*fc60*/  IMAD.X R9, RZ, RZ, R17, P6 ;  /* 0x000000ffff097224 */ /* 0x000fe200030e0611 */
[C---:B------:R-:W-:Y:S01]  /*fc70*/  IADD3 R3, P6, R16.reuse, 0x7000, RZ ;  /* 0x0000700010037810 */ /* 0x040fe20007fde0ff */
[----:B------:R-:W-:Y:S01]  /*fc80*/  UIADD3 UR11, UR11, UR9, URZ ;  /* 0x000000090b0b7290 */ /* 0x000fe2000fffe03f */
[----:B------:R-:W-:Y:S01]  /*fc90*/  IADD3 R33, P2, R16, 0x5000, RZ ;  /* 0x0000500010217810 */ /* 0x000fe20007f5e0ff */
[----:B------:R-:W-:Y:S01]  /*fca0*/  ULDC.64 UR12, c[0x0][0xae8] ;  /* 0x0002ba00000c7ab9 */ /* 0x000fe20000000a00 */
[----:B0-----:R-:W-:-:S02]  /*fcb0*/  LOP3.LUT R0, R3, 0x380, RZ, 0xc0, !PT ;  /* 0x0000038003007812 */ /* 0x001fc400078ec0ff */
[C---:B------:R-:W-:Y:S02]  /*fcc0*/  IADD3 R37, P0, R16.reuse, 0x6000, RZ ;  /* 0x0000600010257810 */ /* 0x040fe40007f1e0ff */
[----:B------:R-:W-:Y:S02]  /*fcd0*/  LOP3.LUT R5, R16, 0x380, RZ, 0xc0, !PT ;  /* 0x0000038010057812 */ /* 0x000fe400078ec0ff */
[----:B------:R-:W-:Y:S02]  /*fce0*/  LOP3.LUT R12, R13, 0x380, RZ, 0xc0, !PT ;  /* 0x000003800d0c7812 */ /* 0x000fe400078ec0ff */
[----:B------:R-:W-:Y:S01]  /*fcf0*/  LOP3.LUT R24, R25, 0x380, RZ, 0xc0, !PT ;  /* 0x0000038019187812 */ /* 0x000fe200078ec0ff */
[----:B------:R-:W-:Y:S01]  /*fd00*/  USHF.R.S32.HI UR4, URZ, 0x1f, UR8 ;  /* 0x0000001f3f047899 */ /* 0x000fe20008011408 */
[----:B------:R-:W-:Y:S01]  /*fd10*/  SHF.R.U64 R0, R0, 0x3, RZ ;  /* 0x0000000300007819 */ /* 0x000fe200000012ff */
[----:B------:R-:W-:Y:S01]  /*fd20*/  UIMAD.WIDE.U32 UR10, UR16, UR12, UR10 ;  /* 0x0000000c100a72a5 */ /* 0x000fe2000f8e000a */
[----:B------:R-:W-:Y:S01]  /*fd30*/  LOP3.LUT R28, R29, 0x380, RZ, 0xc0, !PT ;  /* 0x000003801d1c7812 */ /* 0x000fe200078ec0ff */
[----:B------:R-:W-:Y:S01]  /*fd40*/  IMAD.X R41, RZ, RZ, R17, P6 ;  /* 0x000000ffff297224 */ /* 0x000fe200030e0611 */
[----:B------:R-:W-:Y:S01]  /*fd50*/  LOP3.LUT R40, R0, R3, RZ, 0x3c, !PT ;  /* 0x0000000300287212 */ /* 0x000fe200078e3cff */
[----:B------:R-:W5:Y:S01]  /*fd60*/  LD.E.128 R8, desc[UR36][R8.64] ;  /* 0x0000002408087980 */ /* 0x000f62000c101d00 */
[----:B------:R-:W0:Y:S01]  /*fd70*/  @P1 LDC R3, c[0x0][0xbec] ;  /* 0x0002fb00ff031b82 */ /* 0x000e220000000800 */
[----:B------:R-:W-:Y:S01]  /*fd80*/  IMAD R0, R163, 0x20, R182 ;  /* 0x00000020a3007824 */ /* 0x000fe200078e02b6 */
[----:B------:R-:W-:-:S02]  /*fd90*/  LOP3.LUT R32, R33, 0x380, RZ, 0xc0, !PT ;  /* 0x0000038021207812 */ /* 0x000fc400078ec0ff */
[----:B------:R-:W-:Y:S02]  /*fda0*/  LOP3.LUT R36, R37, 0x380, RZ, 0xc0, !PT ;  /* 0x0000038025247812 */ /* 0x000fe400078ec0ff */
[----:B------:R-:W-:Y:S01]  /*fdb0*/  SHF.R.U64 R5, R5, 0x3, RZ ;  /* 0x0000000305057819 */ /* 0x000fe200000012ff */
[----:B------:R-:W-:Y:S01]  /*fdc0*/  VIADD R20, R0, UR15 ;  /* 0x0000000f00147c36 */ /* 0x000fe20008000000 */
[----:B------:R-:W-:Y:S01]  /*fdd0*/  SHF.R.U64 R12, R12, 0x3, RZ ;  /* 0x000000030c0c7819 */ /* 0x000fe200000012ff */
[----:B------:R-:W-:Y:S01]  /*fde0*/  UIMAD UR11, UR16, UR13, UR11 ;  /* 0x0000000d100b72a4 */ /* 0x000fe2000f8e020b */
[----:B------:R-:W-:Y:S01]  /*fdf0*/  SHF.R.U64 R24, R24, 0x3, RZ ;  /* 0x0000000318187819 */ /* 0x000fe200000012ff */
[----:B------:R-:W5:Y:S01]  /*fe00*/  LD.E.128 R40, desc[UR36][R40.64] ;  /* 0x0000002428287980 */ /* 0x000f62000c101d00 */
[----:B------:R-:W-:Y:S01]  /*fe10*/  SHF.R.U64 R28, R28, 0x3, RZ ;  /* 0x000000031c1c7819 */ /* 0x000fe200000012ff */
[----:B------:R-:W-:Y:S01]  /*fe20*/  ULDC.64 UR12, c[0x0][0xaf0] ;  /* 0x0002bc00000c7ab9 */ /* 0x000fe20000000a00 */
[----:B------:R-:W-:-:S02]  /*fe30*/  SHF.R.U64 R32, R32, 0x3, RZ ;  /* 0x0000000320207819 */ /* 0x000fc400000012ff */
[----:B------:R-:W-:Y:S02]  /*fe40*/  SHF.R.U64 R36, R36, 0x3, RZ ;  /* 0x0000000324247819 */ /* 0x000fe400000012ff */
[----:B------:R-:W-:Y:S01]  /*fe50*/  LOP3.LUT R16, R5, R16, RZ, 0x3c, !PT ;  /* 0x0000001005107212 */ /* 0x000fe200078e3cff */
[----:B------:R-:W-:Y:S01]  /*fe60*/  UIMAD UR4, UR4, UR12, URZ ;  /* 0x0000000c040472a4 */ /* 0x000fe2000f8e023f */
[----:B------:R-:W-:Y:S01]  /*fe70*/  LOP3.LUT R12, R12, R13, RZ, 0x3c, !PT ;  /* 0x0000000d0c0c7212 */ /* 0x000fe200078e3cff */
[--C-:B------:R-:W-:Y:S01]  /*fe80*/  IMAD.X R13, RZ, RZ, R17.reuse, P5 ;  /* 0x000000ffff0d7224 */ /* 0x100fe200028e0611 */
[----:B------:R-:W-:Y:S01]  /*fe90*/  LOP3.LUT R24, R24, R25, RZ, 0x3c, !PT ;  /* 0x0000001918187212 */ /* 0x000fe200078e3cff */
[--C-:B------:R-:W-:Y:S01]  /*fea0*/  IMAD.X R25, RZ, RZ, R17.reuse, P4 ;  /* 0x000000ffff197224 */ /* 0x100fe200020e0611 */
[----:B------:R-:W-:Y:S01]  /*feb0*/  LOP3.LUT R28, R28, R29, RZ, 0x3c, !PT ;  /* 0x0000001d1c1c7212 */ /* 0x000fe200078e3cff */
[----:B0-----:R-:W-:Y:S01]  /*fec0*/  @P1 IMAD.HI.U32 R0, R20, R3, RZ ;  /* 0x0000000314001227 */ /* 0x001fe200078e00ff */
[----:B------:R-:W-:Y:S01]  /*fed0*/  LOP3.LUT R32, R32, R33, RZ, 0x3c, !PT ;  /* 0x0000002120207212 */ /* 0x000fe200078e3cff */
[----:B------:R0:W5:Y:S01]  /*fee0*/  LD.E.128 R4, desc[UR36][R16.64] ;  /* 0x0000002410047980 */ /* 0x000162000c101d00 */
[----:B------:R-:W-:Y:S01]  /*fef0*/  LOP3.LUT R36, R36, R37, RZ, 0x3c, !PT ;  /* 0x0000002524247212 */ /* 0x000fe200078e3cff */
[----:B------:R-:W-:-:S02]  /*ff00*/  IMAD.X R29, RZ, RZ, R17, P3 ;  /* 0x000000ffff1d7224 */ /* 0x000fc400018e0611 */
[--C-:B------:R-:W-:Y:S01]  /*ff10*/  IMAD.X R33, RZ, RZ, R17.reuse, P2 ;  /* 0x000000ffff217224 */ /* 0x100fe200010e0611 */
[----:B------:R-:W-:Y:S01]  /*ff20*/  UIMAD UR4, UR8, UR13, UR4 ;  /* 0x0000000d080472a4 */ /* 0x000fe2000f8e0204 */
[----:B------:R-:W-:Y:S01]  /*ff30*/  IMAD.X R37, RZ, RZ, R17, P0 ;  /* 0x000000ffff257224 */ /* 0x000fe200000e0611 */
[----:B------:R-:W-:Y:S01]  /*ff40*/  UIMAD.WIDE.U32 UR8, UR8, UR12, UR10 ;  /* 0x0000000c080872a5 */ /* 0x000fe2000f8e000a */
[----:B------:R-:W5:Y:S01]  /*ff50*/  LD.E.128 R12, desc[UR36][R12.64] ;  /* 0x000000240c0c7980 */ /* 0x000f62000c101d00 */
[----:B0-----:R-:W-:Y:S01]  /*ff60*/  IMAD.MOV.U32 R17, RZ, RZ, R20 ;  /* 0x000000ffff117224 */ /* 0x001fe200078e0014 */
[----:B-1----:R-:W-:Y:S01]  /*ff70*/  @P1 SHF.R.U32.HI R17, RZ, R21, R0 ;  /* 0x00000015ff111219 */ /* 0x002fe20000011600 */
[----:B------:R-:W-:Y:S01]  /*ff80*/  UIADD3 UR4, UR9, UR4, URZ ;  /* 0x0000000409047290 */ /* 0x000fe2000fffe03f */
[----:B------:R-:W5:Y:S01]  /*ff90*/  LD.E.128 R24, desc[UR36][R24.64] ;  /* 0x0000002418187980 */ /* 0x000f62000c101d00 */
[----:B------:R-:W-:Y:S01]  /*ffa0*/  ULDC.64 UR10, c[0x0][0xae0] ;  /* 0x0002b800000a7ab9 */ /* 0x000fe20000000a00 */
[--C-:B------:R-:W-:Y:S01]  /*ffb0*/  SHF.R.S32.HI R0, RZ, 0x1f, R17.reuse ;  /* 0x0000001fff007819 */ /* 0x100fe20000011411 */
[----:B------:R-:W-:Y:S01]  /*ffc0*/  IMAD.MOV R16, RZ, RZ, -R17 ;  /* 0x000000ffff107224 */ /* 0x000fe200078e0a11 */
[----:B------:R-:W5:Y:S01]  /*ffd0*/  LD.E.128 R28, desc[UR36][R28.64] ;  /* 0x000000241c1c7980 */ /* 0x000f62000c101d00 */
[----:B------:R-:W-:-:S02]  /*ffe0*/  IMAD.U32 R3, RZ, RZ, UR9 ;  /* 0x00000009ff037e24 */ /* 0x000fc4000f8e00ff */
[----:B------:R-:W-:Y:S01]  /*fff0*/  IMAD R0, R0, UR10, RZ ;  /* 0x0000000a00007c24 */ /* 0x000fe2000f8e02ff */
[----:B------:R-:W5:Y:S01]  /*10000*/  LD.E.128 R32, desc[UR36][R32.64] ;  /* 0x0000002420207980 */ /* 0x000f62000c101d00 */
[----:B------:R-:W-:Y:S02]  /*10010*/  IMAD R75, R75, R16, R20 ;  /* 0x000000104b4b7224 */ /* 0x000fe400078e0214 */
[----:B------:R-:W-:Y:S01]  /*10020*/  IMAD.U32 R2, RZ, RZ, UR8 ;  /* 0x00000008ff027e24 */ /* 0x000fe2000f8e00ff */
[----:B------:R-:W5:Y:S01]  /*10030*/  LD.E.128 R36, desc[UR36][R36.64] ;  /* 0x0000002424247980 */ /* 0x000f62000c101d00 */
[----:B------:R-:W-:Y:S01]  /*10040*/  IMAD.U32 R3, RZ, RZ, UR4 ;  /* 0x00000004ff037e24 */ /* 0x000fe2000f8e00ff */
[----:B------:R-:W-:Y:S01]  /*10050*/  ULDC.64 UR8, c[0x0][0xad8] ;  /* 0x0002b60000087ab9 */ /* 0x000fe20000000a00 */
[C---:B------:R-:W-:Y:S01]  /*10060*/  IMAD R21, R17.reuse, UR11, R0 ;  /* 0x0000000b11157c24 */ /* 0x040fe2000f8e0200 */
[----:B------:R-:W-:Y:S01]  /*10070*/  @!PT LDS RZ, [RZ] ;  /* 0x00000000fffff984 */ /* 0x000fe20000000800 */
[----:B------:R-:W-:Y:S01]  /*10080*/  @!PT LDS RZ, [RZ] ;  /* 0x00000000fffff984 */ /* 0x000fe20000000800 */
[----:B------:R-:W-:Y:S01]  /*10090*/  @!PT LDS RZ, [RZ] ;  /* 0x00000000fffff984 */ /* 0x000fe20000000800 */
[----:B------:R-:W-:Y:S01]  /*100a0*/  @!PT LDS RZ, [RZ] ;  /* 0x00000000fffff984 */ /* 0x000fe20000000800 */
[----:B------:R0:W-:Y:S06]  /*100b0*/  MEMBAR.ALL.CTA ;  /* 0x0000000000007992 */ /* 0x0001ec0000008000 */
[----:B0-----:R-:W0:Y:S01]  /*100c0*/  FENCE.VIEW.ASYNC.S ;  /* 0x00000000000073c6 */ /* 0x001e220000000000 */
[----:B------:R-:W-:Y:S01]  /*100d0*/  SHF.R.S32.HI R0, RZ, 0x1f, R75 ;  /* 0x0000001fff007819 */ /* 0x000fe2000001144b */
[----:B------:R-:W-:-:S04]  /*100e0*/  IMAD.WIDE.U32 R2, R17, UR10, R2 ;  /* 0x0000000a11027c25 */ /* 0x000fc8000f8e0002 */
[----:B------:R-:W-:Y:S02]  /*100f0*/  IMAD.IADD R3, R3, 0x1, R21 ;  /* 0x0000000103037824 */ /* 0x000fe400078e0215 */
[----:B------:R-:W-:Y:S02]  /*10100*/  IMAD R0, R0, UR8, RZ ;  /* 0x0000000800007c24 */ /* 0x000fe4000f8e02ff */
[----:B------:R-:W-:Y:S02]  /*10110*/  VIADD R45, R182, UR15 ;  /* 0x0000000fb62d7c36 */ /* 0x000fe40008000000 */
[C---:B------:R-:W-:Y:S02]  /*10120*/  IMAD R21, R75.reuse, UR9, R0 ;  /* 0x000000094b157c24 */ /* 0x040fe4000f8e0200 */
[----:B------:R-:W-:Y:S01]  /*10130*/  IMAD.WIDE.U32 R2, R75, UR8, R2 ;  /* 0x000000084b027c25 */ /* 0x000fe2000f8e0002 */
[----:B------:R-:W-:Y:S01]  /*10140*/  ISETP.GE.AND P2, PT, R45, R74, PT ;  /* 0x0000004a2d00720c */ /* 0x000fe20003f46270 */
[----:B------:R-:W-:-:S02]  /*10150*/  ULDC.64 UR8, c[0x0][0xa80] ;  /* 0x0002a00000087ab9 */ /* 0x000fc40000000a00 */
[----:B------:R-:W-:Y:S01]  /*10160*/  VIADD R17, R45, 0x20 ;  /* 0x000000202d117836 */ /* 0x000fe20000000000 */
[C---:B------:R-:W-:Y:S01]  /*10170*/  LEA R0, P3, R2.reuse, UR8, 0x1 ;  /* 0x0000000802007c11 */ /* 0x040fe2000f8608ff */
[----:B------:R-:W-:Y:S02]  /*10180*/  IMAD.IADD R3, R3, 0x1, R21 ;  /* 0x0000000103037824 */ /* 0x000fe400078e0215 */
[----:B------:R-:W-:Y:S01]  /*10190*/  VIADD R19, R19, 0x2a820 ;  /* 0x0002a82013137836 */ /* 0x000fe20000000000 */
[-C--:B------:R-:W-:Y:S01]  /*101a0*/  ISETP.GE.AND P0, PT, R17, R74.reuse, PT ;  /* 0x0000004a1100720c */ /* 0x080fe20003f06270 */
[----:B------:R-:W-:Y:S01]  /*101b0*/  VIADD R17, R45, 0x40 ;  /* 0x000000402d117836 */ /* 0x000fe20000000000 */
[----:B------:R-:W-:Y:S02]  /*101c0*/  LEA.HI.X R20, R2, UR9, R3, 0x1, P3 ;  /* 0x0000000902147c11 */ /* 0x000fe400098f0c03 */
        /* <DEDUP_REMOVED lines=16> */
.L_x_1304:
[----:B------:R-:W-:Y:S05]  /*102d0*/  BSYNC B1 ;  /* 0x0000000000017941 */ /* 0x000fea0003800000 */
.L_x_1303:
[----:B---3-5:R3:W4:Y:S01]  /*102e0*/  SHFL.IDX PT, R5, R20, 0x1, 0x181f ;  /* 0x00381f0014057f89 */ /* 0x02872200000e0000 */
        /* <DEDUP_REMOVED lines=10> */
[----:B------:R1:W-:Y:S04]  /*10390*/  @!P3 ST.E.128 desc[UR36][R2.64], R8 ;  /* 0x000000080200b985 */ /* 0x0003e8000c101d24 */
[----:B------:R1:W-:Y:S02]  /*103a0*/  @!P4 ST.E.128 desc[UR36][R4.64], R32 ;  /* 0x000000200400c985 */ /* 0x0003e4000c101d24 */
.L_x_1306:
[----:B------:R-:W-:Y:S05]  /*103b0*/  BSYNC B1 ;  /* 0x0000000000017941 */ /* 0x000fea0003800000 */
.L_x_1305:
[----:B-1--4-:R1:W4:Y:S01]  /*103c0*/  SHFL.IDX PT, R5, R20, 0x2, 0x181f ;  /* 0x00581f0014057f89 */ /* 0x01232200000e0000 */
[----:B------:R-:W-:Y:S03]  /*103d0*/  BSSY B1, `(.L_x_1307) ;  /* 0x000000c000017945 */ /* 0x000fe60003800000 */
[----:B------:R1:W0:Y:S01]  /*103e0*/  SHFL.IDX PT, R3, R0, 0x2, 0x181f ;  /* 0x00581f0000037f89 */ /* 0x00022200000e0000 */
[----:B------:R-:W-:Y:S05]  /*103f0*/  @P1 BRA `(.L_x_1308) ;  /* 0x0000000000241947 */ /* 0x000fea0003800000 */
[----:B------:R-:W-:Y:S02]  /*10400*/  ULDC UR4, c[0x0][0xac8] ;  /* 0x0002b20000047ab9 */ /* 0x000fe40000000800 */
[----:B------:R-:W-:Y:S02]  /*10410*/  ISETP.GE.AND P2, PT, R160, UR4, PT ;  /* 0x00000004a0007c0c */ /* 0x000fe4000bf46270 */
[----:B------:R-:W-:-:S11]  /*10420*/  ISETP.GE.AND P3, PT, R162, UR4, PT ;  /* 0x00000004a2007c0c */ /* 0x000fd6000bf66270 */
[-C--:B0-----:R-:W-:Y:S02]  /*10430*/  @!P2 LEA R2, P0, R160, R3.reuse, 0x1 ;  /* 0x00000003a002a211 */ /* 0x081fe400078008ff */
[----:B------:R-:W-:Y:S02]  /*10440*/  @!P3 LEA R4, P1, R162, R3, 0x1 ;  /* 0x00000003a204b211 */ /* 0x000fe400078208ff */
[-C--:B----4-:R-:W-:Y:S02]  /*10450*/  @!P2 LEA.HI.X R3, R160, R5.reuse, R206, 0x1, P0 ;  /* 0x00000005a003a211 */ /* 0x090fe400000f0cce */
[----:B------:R-:W-:-:S03]  /*10460*/  @!P3 LEA.HI.X R5, R162, R5, R205, 0x1, P1 ;  /* 0x00000005a205b211 */ /* 0x000fc600008f0ccd */
[----:B------:R0:W-:Y:S04]  /*10470*/  @!P2 ST.E.128 desc[UR36][R2.64], R12 ;  /* 0x0000000c0200a985 */ /* 0x0001e8000c101d24 */
[----:B------:R0:W-:Y:S02]  /*10480*/  @!P3 ST.E.128 desc[UR36][R4.64], R36 ;  /* 0x000000240400b985 */ /* 0x0001e4000c101d24 */
.L_x_1308:
[----:B------:R-:W-:Y:S05]  /*10490*/  BSYNC B1 ;  /* 0x0000000000017941 */ /* 0x000fea0003800000 */
.L_x_1307:
[----:B0-----:R-:W-:Y:S01]  /*104a0*/  VIADD R3, R45, 0x60 ;  /* 0x000000602d037836 */ /* 0x001fe20000000000 */
[----:B----4-:R0:W4:Y:S04]  /*104b0*/  SHFL.IDX PT, R5, R20, 0x3, 0x181f ;  /* 0x00781f0014057f89 */ /* 0x01012800000e0000 */
[----:B------:R-:W-:Y:S01]  /*104c0*/  ISETP.GE.AND P0, PT, R3, R74, PT ;  /* 0x0000004a0300720c */ /* 0x000fe20003f06270 */
[----:B------:R0:W0:-:S12]  /*104d0*/  SHFL.IDX PT, R7, R0, 0x3, 0x181f ;  /* 0x00781f0000077f89 */ /* 0x00001800000e0000 */
[----:B------:R-:W-:Y:S05]  /*104e0*/  @P0 BRA `(.L_x_1309) ;  /* 0x0000001800740947 */ /* 0x000fea0003800000 */
[----:B------:R-:W-:Y:S02]  /*104f0*/  ULDC UR4, c[0x0][0xac8] ;  /* 0x0002b20000047ab9 */ /* 0x000fe40000000800 */
[----:B------:R-:W-:-:S13]  /*10500*/  ISETP.GE.AND P1, PT, R160, UR4, PT ;  /* 0x00000004a0007c0c */ /* 0x000fda000bf26270 */
[----:B0-----:R-:W-:-:S04]  /*10510*/  @!P1 LEA R2, P0, R160, R7, 0x1 ;  /* 0x00000007a0029211 */ /* 0x001fc800078008ff */
[----:B----4-:R-:W-:Y:S02]  /*10520*/  @!P1 LEA.HI.X R3, R160, R5, R206, 0x1, P0 ;  /* 0x00000005a0039211 */ /* 0x010fe400000f0cce */
[----:B------:R-:W-:-:S03]  /*10530*/  ISETP.GE.AND P0, PT, R162, UR4, PT ;  /* 0x00000004a2007c0c */ /* 0x000fc6000bf06270 */
[----:B------:R0:W-:Y:S10]  /*10540*/  @!P1 ST.E.128 desc[UR36][R2.64], R24 ;  /* 0x0000001802009985 */ /* 0x0001f4000c101d24 */
[----:B------:R-:W-:Y:S05]  /*10550*/  @P0 BRA `(.L_x_1309) ;  /* 0x0000001800580947 */ /* 0x000fea0003800000 */
[----:B0-----:R-:W-:-:S04]  /*10560*/  LEA R2, P0, R162, R7, 0x1 ;  /* 0x00000007a2027211 */ /* 0x001fc800078008ff */
[----:B------:R-:W-:-:S05]  /*10570*/  LEA.HI.X R3, R162, R5, R205, 0x1, P0 ;  /* 0x00000005a2037211 */ /* 0x000fca00000f0ccd */
[----:B------:R0:W-:Y:S01]  /*10580*/  ST.E.128 desc[UR36][R2.64], R40 ;  /* 0x0000002802007985 */ /* 0x0001e2000c101d24 */
[----:B------:R-:W-:Y:S05]  /*10590*/  BRA `(.L_x_1309) ;  /* 0x0000001800487947 */ /* 0x000fea0003800000 */
.L_x_1302:
        /* <DEDUP_REMOVED lines=19> */
[----:B------:R-:W-:-:S04]  /*106d0*/  UIMAD UR4, UR4, UR12, URZ ;  /* 0x0000000c040472a4 */ /* 0x000fc8000f8e023f */
[----:B------:R-:W-:Y:S01]  /*106e0*/  UIMAD UR4, UR8, UR13, UR4 ;  /* 0x0000000d080472a4 */ /* 0x000fe2000f8e0204 */
[----:B0-----:R-:W-:Y:S01]  /*106f0*/  @P1 IMAD.HI.U32 R0, R13, R0, RZ ;  /* 0x000000000d001227 */ /* 0x001fe200078e00ff */
[----:B------:R-:W-:-:S03]  /*10700*/  UIMAD.WIDE.U32 UR8, UR8, UR12, UR10 ;  /* 0x0000000c080872a5 */ /* 0x000fc6000f8e000a */
[----:B------:R-:W-:Y:S01]  /*10710*/  ULDC.64 UR10, c[0x0][0xb48] ;  /* 0x0002d200000a7ab9 */ /* 0x000fe20000000a00 */
[----:B------:R-:W-:Y:S01]  /*10720*/  UIADD3 UR9, UR9, UR4, URZ ;  /* 0x0000000409097290 */ /* 0x000fe2000fffe03f */
[----:B-1----:R-:W-:-:S03]  /*10730*/  @P1 SHF.R.U32.HI R7, RZ, R5, R0 ;  /* 0x00000005ff071219 */ /* 0x002fc60000011600 */
[----:B------:R-:W-:Y:S01]  /*10740*/  UIMAD.WIDE.U32 UR8, UR15, UR10, UR8 ;  /* 0x0000000a0f0872a5 */ /* 0x000fe2000f8e0008 */
[--C-:B------:R-:W-:Y:S01]  /*10750*/  SHF.R.S32.HI R0, RZ, 0x1f, R7.reuse ;  /* 0x0000001fff007819 */ /* 0x100fe20000011407 */
[----:B------:R-:W-:Y:S02]  /*10760*/  IMAD.MOV R4, RZ, RZ, -R7 ;  /* 0x000000ffff047224 */ /* 0x000fe400078e0a07 */
[----:B------:R-:W-:Y:S02]  /*10770*/  UIMAD UR4, UR15, UR11, UR9 ;  /* 0x0000000b0f0472a4 */ /* 0x000fe4000f8e0209 */
[----:B------:R-:W-:Y:S01]  /*10780*/  IMAD.U32 R5, RZ, RZ, UR9 ;  /* 0x00000009ff057e24 */ /* 0x000fe2000f8e00ff */
[----:B------:R-:W-:Y:S01]  /*10790*/  ULDC.64 UR10, c[0x0][0xb30] ;  /* 0x0002cc00000a7ab9 */ /* 0x000fe20000000a00 */
[----:B------:R-:W-:Y:S02]  /*107a0*/  IMAD R75, R75, R4, R13 ;  /* 0x000000044b4b7224 */ /* 0x000fe400078e020d */
[----:B------:R-:W-:-:S02]  /*107b0*/  IMAD R0, R0, UR10, RZ ;  /* 0x0000000a00007c24 */ /* 0x000fc4000f8e02ff */
[----:B------:R-:W-:Y:S01]  /*107c0*/  IMAD.U32 R4, RZ, RZ, UR8 ;  /* 0x00000008ff047e24 */ /* 0x000fe2000f8e00ff */
[----:B------:R-:W-:Y:S01]  /*107d0*/  ULDC.64 UR8, c[0x0][0xb28] ;  /* 0x0002ca0000087ab9 */ /* 0x000fe20000000a00 */
        /* <DEDUP_REMOVED lines=40> */
[----:B------:R-:W-:Y:S01]  /*10a60*/  @!P1 ST.E.64 desc[UR36][R14.64], R40 ;  /* 0x000000280e009985 */ /* 0x000fe2000c101b24 */
[----:B------:R-:W-:-:S03]  /*10a70*/  @!P5 LEA R4, P1, R176, R6, 0x2 ;  /* 0x00000006b004d211 */ /* 0x000fc600078210ff */
[----:B------:R0:W-:Y:S01]  /*10a80*/  @!P3 ST.E.64 desc[UR36][R2.64], R44 ;  /* 0x0000002c0200b985 */ /* 0x0001e2000c101b24 */
[-C--:B-1----:R-:W-:Y:S02]  /*10a90*/  @!P2 LEA R8, P6, R175, R6.reuse, 0x2 ;  /* 0x00000006af08a211 */ /* 0x082fe400078c10ff */
[----:B------:R-:W-:Y:S02]  /*10aa0*/  ISETP.GE.AND P3, PT, R173, UR4, PT ;  /* 0x00000004ad007c0c */ /* 0x000fe4000bf66270 */
[-C--:B------:R-:W-:Y:S02]  /*10ab0*/  @!P5 LEA.HI.X R5, R176, R7.reuse, R195, 0x2, P1 ;  /* 0x00000007b005d211 */ /* 0x080fe400008f14c3 */
[----:B------:R-:W-:Y:S02]  /*10ac0*/  ISETP.GE.AND P1, PT, R172, UR4, PT ;  /* 0x00000004ac007c0c */ /* 0x000fe4000bf26270 */
[----:B------:R-:W-:Y:S01]  /*10ad0*/  @!P2 LEA.HI.X R9, R175, R7, R194, 0x2, P6 ;  /* 0x00000007af09a211 */ /* 0x000fe200030f14c2 */
[----:B------:R1:W-:Y:S01]  /*10ae0*/  @!P5 ST.E.64 desc[UR36][R4.64], R48 ;  /* 0x000000300400d985 */ /* 0x0003e2000c101b24 */
[----:B---3--:R-:W-:-:S03]  /*10af0*/  @!P4 LEA R10, P6, R174, R6, 0x2 ;  /* 0x00000006ae0ac211 */ /* 0x008fc600078c10ff */
[----:B------:R3:W-:Y:S01]  /*10b00*/  @!P2 ST.E.64 desc[UR36][R8.64], R52 ;  /* 0x000000340800a985 */ /* 0x0007e2000c101b24 */
[----:B------:R-:W-:Y:S02]  /*10b10*/  ISETP.GE.AND P2, PT, R171, UR4, PT ;  /* 0x00000004ab007c0c */ /* 0x000fe4000bf46270 */
[-C--:B------:R-:W-:Y:S02]  /*10b20*/  @!P4 LEA.HI.X R11, R174, R7.reuse, R193, 0x2, P6 ;  /* 0x00000007ae0bc211 */ /* 0x080fe400030f14c1 */
[CC--:B----4-:R-:W-:Y:S02]  /*10b30*/  @!P3 LEA R12, P5, R173.reuse, R6.reuse, 0x2 ;  /* 0x00000006ad0cb211 */ /* 0x0d0fe400078a10ff */
[----:B0-----:R-:W-:Y:S01]  /*10b40*/  @!P1 LEA R2, P6, R172, R6, 0x2 ;  /* 0x00000006ac029211 */ /* 0x001fe200078c10ff */
[----:B------:R0:W-:Y:S01]  /*10b50*/  @!P4 ST.E.64 desc[UR36][R10.64], R56 ;  /* 0x000000380a00c985 */ /* 0x0001e2000c101b24 */
[----:B------:R-:W-:Y:S02]  /*10b60*/  @!P3 LEA.HI.X R13, R173, R7, R192, 0x2, P5 ;  /* 0x00000007ad0db211 */ /* 0x000fe400028f14c0 */
[----:B------:R-:W-:-:S02]  /*10b70*/  ISETP.GE.AND P4, PT, R170, UR4, PT ;  /* 0x00000004aa007c0c */ /* 0x000fc4000bf86270 */
[-C--:B------:R-:W-:Y:S01]  /*10b80*/  @!P1 LEA.HI.X R3, R172, R7.reuse, R191, 0x2, P6 ;  /* 0x00000007ac039211 */ /* 0x080fe200030f14bf */
[----:B------:R4:W-:Y:S01]  /*10b90*/  @!P3 ST.E.64 desc[UR36][R12.64], R60 ;  /* 0x0000003c0c00b985 */ /* 0x0009e2000c101b24 */
[----:B------:R-:W-:Y:S02]  /*10ba0*/  ISETP.GE.AND P5, PT, R169, UR4, PT ;  /* 0x00000004a9007c0c */ /* 0x000fe4000bfa6270 */
[----:B-1----:R-:W-:Y:S01]  /*10bb0*/  @!P2 LEA R4, P6, R171, R6, 0x2 ;  /* 0x00000006ab04a211 */ /* 0x002fe200078c10ff */
[----:B------:R1:W-:Y:S01]  /*10bc0*/  @!P1 ST.E.64 desc[UR36][R2.64], R64 ;  /* 0x0000004002009985 */ /* 0x0003e2000c101b24 */
[----:B------:R-:W-:Y:S02]  /*10bd0*/  ISETP.GE.AND P3, PT, R168, UR4, PT ;  /* 0x00000004a8007c0c */ /* 0x000fe4000bf66270 */
[----:B------:R-:W-:Y:S02]  /*10be0*/  ISETP.GE.AND P1, PT, R167, UR4, PT ;  /* 0x00000004a7007c0c */ /* 0x000fe4000bf26270 */
[----:B------:R-:W-:-:S02]  /*10bf0*/  @!P2 LEA.HI.X R5, R171, R7, R190, 0x2, P6 ;  /* 0x00000007ab05a211 */ /* 0x000fc400030f14be */
[----:B---3--:R-:W-:-:S03]  /*10c00*/  @!P4 LEA R8, P6, R170, R6, 0x2 ;  /* 0x00000006aa08c211 */ /* 0x008fc600078c10ff */
[----:B------:R1:W-:Y:S01]  /*10c10*/  @!P2 ST.E.64 desc[UR36][R4.64], R68 ;  /* 0x000000440400a985 */ /* 0x0003e2000c101b24 */
[CC--:B0-----:R-:W-:Y:S02]  /*10c20*/  @!P5 LEA R10, P2, R169.reuse, R6.reuse, 0x2 ;  /* 0x00000006a90ad211 */ /* 0x0c1fe400078410ff */
[-C--:B------:R-:W-:Y:S02]  /*10c30*/  @!P4 LEA.HI.X R9, R170, R7.reuse, R189, 0x2, P6 ;  /* 0x00000007aa09c211 */ /* 0x080fe400030f14bd */
[CC--:B----4-:R-:W-:Y:S02]  /*10c40*/  @!P3 LEA R12, P6, R168.reuse, R6.reuse, 0x2 ;  /* 0x00000006a80cb211 */ /* 0x0d0fe400078c10ff */
        /* <DEDUP_REMOVED lines=8> */
.L_x_1311:
[----:B------:R-:W-:Y:S05]  /*10cd0*/  BSYNC B1 ;  /* 0x0000000000017941 */ /* 0x000fea0003800000 */
.L_x_1310:
[----:B-1----:R1:W3:Y:S04]  /*10ce0*/  SHFL.IDX PT, R5, R16, 0x1, 0x1c1f ;  /* 0x003c1f0010057f89 */ /* 0x0022e800000e0000 */
[----:B------:R1:W4:Y:S01]  /*10cf0*/  SHFL.IDX PT, R4, R0, 0x1, 0x1c1f ;  /* 0x003c1f0000047f89 */ /* 0x00032200000e0000 */
[----:B------:R-:W-:Y:S05]  /*10d00*/  @P0 BRA `(.L_x_1309) ;  /* 0x00000010006c0947 */ /* 0x000fea0003800000 */
[----:B------:R-:W-:Y:S02]  /*10d10*/  ULDC UR4, c[0x0][0xac8] ;  /* 0x0002b20000047ab9 */ /* 0x000fe40000000800 */
[----:B------:R-:W-:Y:S02]  /*10d20*/  ISETP.GE.AND P1, PT, R181, UR4, PT ;  /* 0x00000004b5007c0c */ /* 0x000fe4000bf26270 */
[----:B------:R-:W-:Y:S02]  /*10d30*/  ISETP.GE.AND P0, PT, R180, UR4, PT ;  /* 0x00000004b4007c0c */ /* 0x000fe4000bf06270 */
[----:B------:R-:W-:Y:S02]  /*10d40*/  ISETP.GE.AND P2, PT, R18, UR4, PT ;  /* 0x0000000412007c0c */ /* 0x000fe4000bf46270 */
[----:B------:R-:W-:Y:S02]  /*10d50*/  ISETP.GE.AND P4, PT, R178, UR4, PT ;  /* 0x00000004b2007c0c */ /* 0x000fe4000bf86270 */
[----:B------:R-:W-:-:S05]  /*10d60*/  ISETP.GE.AND P3, PT, R179, UR4, PT ;  /* 0x00000004b3007c0c */ /* 0x000fca000bf66270 */
[CC--:B0---4-:R-:W-:Y:S02]  /*10d70*/  @!P1 LEA R6, P5, R181.reuse, R4.reuse, 0x2 ;  /* 0x00000004b5069211 */ /* 0x0d1fe400078a10ff */
        /* <DEDUP_REMOVED lines=59> */
.L_x_1300:
[----:B------:R-:W0:Y:S01]  /*11130*/  LDC.64 R2, c[0x0][0xc00] ;  /* 0x00030000ff027b82 */ /* 0x000e220000000a00 */
[----:B------:R-:W-:Y:S01]  /*11140*/  R2UR UR11, R183 ;  /* 0x00000000b70b72ca */ /* 0x000fe200000e0000 */
[----:B------:R-:W-:Y:S01]  /*11150*/  ULDC.64 UR8, c[0x0][0xc00] ;  /* 0x0003000000087ab9 */ /* 0x000fe20000000a00 */
[----:B------:R-:W-:Y:S01]  /*11160*/  IMAD.MOV.U32 R7, RZ, RZ, RZ ;  /* 0x000000ffff077224 */ /* 0x000fe200078e00ff */
[----:B------:R-:W-:-:S04]  /*11170*/  R2UR UR10, R164 ;  /* 0x00000000a40a72ca */ /* 0x000fc800000e0000 */
[----:B------:R-:W1:Y:S06]  /*11180*/  LDC.64 R4, c[0x0][0xc08] ;  /* 0x00030200ff047b82 */ /* 0x000e6c0000000a00 */
[----:B------:R-:W-:Y:S01]  /*11190*/  UIMAD.WIDE UR8, UR11, 0x4, UR8 ;  /* 0x000000040b0878a5 */ /* 0x000fe2000f8e0208 */
[----:B0-----:R-:W-:-:S05]  /*111a0*/  ISETP.NE.U32.AND P0, PT, R2, RZ, PT ;  /* 0x000000ff0200720c */ /* 0x001fca0003f05070 */
[----:B------:R-:W-:Y:S01]  /*111b0*/  IMAD.U32 R2, RZ, RZ, UR8 ;  /* 0x00000008ff027e24 */ /* 0x000fe2000f8e00ff */
[----:B------:R-:W-:Y:S01]  /*111c0*/  R2UR UR4, R3 ;  /* 0x00000000030472ca */ /* 0x000fe200000e0000 */
[----:B------:R-:W-:Y:S01]  /*111d0*/  IMAD.U32 R3, RZ, RZ, UR9 ;  /* 0x00000009ff037e24 */ /* 0x000fe2000f8e00ff */
[----:B-1----:R-:W-:-:S05]  /*111e0*/  ISETP.NE.U32.AND P1, PT, R4, RZ, PT ;  /* 0x000000ff0400720c */ /* 0x002fca0003f25070 */
[----:B------:R-:W-:-:S06]  /*111f0*/  VOTEU.ANY UP0, P0 ;  /* 0x00000000003f7886 */ /* 0x000fcc0000000100 */
[----:B------:R-:W-:Y:S01]  /*11200*/  UISETP.NE.AND.EX UP0, UPT, UR4, URZ, UPT, UP0 ;  /* 0x0000003f0400728c */ /* 0x000fe2000bf05300 */
[----:B------:R-:W-:Y:S01]  /*11210*/  R2UR UR4, R5 ;  /* 0x00000000050472ca */ /* 0x000fe200000e0000 */
[----:B------:R-:W-:-:S04]  /*11220*/  VOTEU.ANY UP1, P1 ;  /* 0x00000000003f7886 */ /* 0x000fc80000820100 */
[----:B------:R-:W-:-:S08]  /*11230*/  PLOP3.LUT P0, PT, PT, PT, UP0, 0x80, 0x0 ;  /* 0x000000000000781c */ /* 0x000fd00003f0f008 */
[----:B------:R-:W-:-:S06]  /*11240*/  UISETP.NE.AND.EX UP1, UPT, UR4, URZ, UPT, UP1 ;  /* 0x0000003f0400728c */ /* 0x000fcc000bf25310 */
[----:B------:R-:W-:Y:S01]  /*11250*/  PLOP3.LUT P1, PT, PT, PT, UP1, 0x80, 0x0 ;  /* 0x000000000000781c */ /* 0x000fe20003f2f018 */
[----:B------:R0:W5:Y:S01]  /*11260*/  @P0 LDG.E R7, desc[UR36][R2.64] ;  /* 0x0000002402070981 */ /* 0x000162000c1e1900 */
[----:B------:R-:W-:Y:S02]  /*11270*/  ULDC UR4, c[0x0][0xa88] ;  /* 0x0002a20000047ab9 */ /* 0x000fe40000000800 */
[----:B------:R-:W-:Y:S01]  /*11280*/  IMAD.U32 R0, RZ, RZ, UR4 ;  /* 0x00000004ff007e24 */ /* 0x000fe2000f8e00ff */
[----:B------:R-:W-:Y:S02]  /*11290*/  @UP1 ULDC.64 UR8, c[0x0][0xc08] ;  /* 0x0003020000081ab9 */ /* 0x000fe40000000a00 */
[----:B------:R-:W-:-:S06]  /*112a0*/  @UP1 UIMAD.WIDE UR8, UR11, 0x4, UR8 ;  /* 0x000000040b0818a5 */ /* 0x000fcc000f8e0208 */
[----:B------:R-:W-:Y:S02]  /*112b0*/  IMAD.U32 R4, RZ, RZ, UR8 ;  /* 0x00000008ff047e24 */ /* 0x000fe4000f8e00ff */
[----:B------:R-:W-:-:S05]  /*112c0*/  IMAD.U32 R5, RZ, RZ, UR9 ;  /* 0x00000009ff057e24 */ /* 0x000fca000f8e00ff */
[----:B------:R0:W5:Y:S01]  /*112d0*/  @P1 LDG.E R0, desc[UR36][R4.64] ;  /* 0x0000002404001981 */ /* 0x000162000c1e1900 */
[----:B------:R-:W-:-:S11]  /*112e0*/  UISETP.NE.AND UP1, UPT, UR10, URZ, UPT ;  /* 0x0000003f0a00728c */ /* 0x000fd6000bf25270 */
[----:B------:R-:W-:Y:S02]  /*112f0*/  @!UP1 ULDC UR10, c[0x0][0xad4] ;  /* 0x0002b500000a9ab9 */ /* 0x000fe40000000800 */
[----:B------:R-:W-:Y:S01]  /*11300*/  IMAD.U32 R164, RZ, RZ, UR10 ;  /* 0x0000000affa47e24 */ /* 0x000fe2000f8e00ff */
[----:B0-----:R-:W-:Y:S06]  /*11310*/  @P1 BRA `(.L_x_1312) ;  /* 0x0000000000101947 */ /* 0x001fec0003800000 */
[----:B------:R-:W-:Y:S05]  /*11320*/  @!P0 BRA `(.L_x_1312) ;  /* 0x00000000000c8947 */ /* 0x000fea0003800000 */
[----:B------:R-:W2:Y:S04]  /*11330*/  LDG.E R5, desc[UR36][R2.64] ;  /* 0x0000002402057981 */ /* 0x000ea8000c1e1900 */
[----:B-----5:R-:W2:Y:S02]  /*11340*/  LDG.E R0, desc[UR36][R2.64+0x4] ;  /* 0x0000042402007981 */ /* 0x020ea4000c1e1900 */
[----:B--2---:R-:W-:-:S07]  /*11350*/  IMAD.IADD R0, R0, 0x1, -R5 ;  /* 0x0000000100007824 */ /* 0x004fce00078e0a05 */
.L_x_1312:
[----:B------:R-:W-:Y:S01]  /*11360*/  R2UR UR4, R183 ;  /* 0x00000000b70472ca */ /* 0x000fe200000e0000 */
[----:B------:R-:W-:Y:S01]  /*11370*/  BSSY B1, `(.L_x_1313) ;  /* 0x0000042000017945 */ /* 0x000fe20003800000 */
[----:B-----5:R-:W-:Y:S02]  /*11380*/  R2UR UR20, R7 ;  /* 0x00000000071472ca */ /* 0x020fe400000e0000 */
[----:B------:R-:W-:-:S09]  /*11390*/  ISETP.GT.AND P0, PT, R207, 0x7f, PT ;  /* 0x0000007fcf00780c */ /* 0x000fd20003f04270 */
[----:B------:R-:W-:Y:S02]  /*113a0*/  USHF.R.S32.HI UR8, URZ, 0x1f, UR4 ;  /* 0x0000001f3f087899 */ /* 0x000fe40008011404 */
[----:B------:R-:W-:Y:S02]  /*113b0*/  USEL UR4, UR4, URZ, !UP0 ;  /* 0x0000003f04047287 */ /* 0x000fe4000c000000 */
[----:B------:R-:W-:Y:S02]  /*113c0*/  USEL UR8, UR8, URZ, !UP0 ;  /* 0x0000003f08087287 */ /* 0x000fe4000c000000 */
[----:B------:R-:W-:Y:S01]  /*113d0*/  USHF.R.S32.HI UR20, URZ, 0x1f, UR20 ;  /* 0x0000001f3f147899 */ /* 0x000fe20008011414 */
[----:B------:R-:W-:Y:S11]  /*113e0*/  @P0 BRA `(.L_x_1314) ;  /* 0x0000000000e80947 */ /* 0x000ff60003800000 */
[----:B------:R-:W0:Y:S01]  /*113f0*/  S2R R6, SR_TID.X ;  /* 0x0000000000067919 */ /* 0x000e220000002100 */
[----:B------:R-:W1:Y:S01]  /*11400*/  LDC R9, c[0x0][0xbe8] ;  /* 0x0002fa00ff097b82 */ /* 0x000e620000000800 */
[----:B------:R-:W-:-:S13]  /*11410*/  R2UR UR9, R22 ;  /* 0x00000000160972ca */ /* 0x000fda00000e0000 */
[----:B------:R-:W-:Y:S02]  /*11420*/  IMAD.U32 R3, RZ, RZ, UR9 ;  /* 0x00000009ff037e24 */ /* 0x000fe4000f8e00ff */
[----:B-1----:R-:W-:-:S03]  /*11430*/  IMAD R2, R0, R9, RZ ;  /* 0x0000000900027224 */ /* 0x002fc600078e02ff */
[----:B0-----:R-:W-:-:S04]  /*11440*/  IADD3 R6, R3, -0x80, R6 ;  /* 0xffffff8003067810 */ /* 0x001fc80007ffe006 */
[----:B------:R-:W-:-:S13]  /*11450*/  ISETP.GE.AND P0, PT, R6, R2, PT ;  /* 0x000000020600720c */ /* 0x000fda0003f06270 */
[----:B------:R-:W-:Y:S05]  /*11460*/  @P0 BRA `(.L_x_1314) ;  /* 0x0000000000c80947 */ /* 0x000fea0003800000 */
[----:B------:R-:W-:Y:S01]  /*11470*/  ISETP.NE.AND P0, PT, R9, 0x1, PT ;  /* 0x000000010900780c */ /* 0x000fe20003f05270 */
[----:B------:R-:W-:Y:S01]  /*11480*/  UMOV UR18, 0x9b8 ;  /* 0x000009b800127882 */ /* 0x000fe20000000000 */
[----:B------:R-:W-:Y:S01]  /*11490*/  R2UR UR10, R164 ;  /* 0x00000000a40a72ca */ /* 0x000fe200000e0000 */
[----:B------:R-:W-:Y:S01]  /*114a0*/  IMAD.MOV.U32 R4, RZ, RZ, R6 ;  /* 0x000000ffff047224 */ /* 0x000fe200078e0006 */
        /* <DEDUP_REMOVED lines=9> */
[----:B------:R-:W-:Y:S02]  /*11540*/  UIMAD.WIDE.U32 UR16, UR10, UR19, URZ ;  /* 0x000000130a1072a5 */ /* 0x000fe4000f8e003f */
[----:B------:R-:W-:Y:S01]  /*11550*/  UIMAD UR19, UR11, UR19, URZ ;  /* 0x000000130b1372a4 */ /* 0x000fe2000f8e023f */
[----:B0-----:R-:W-:Y:S01]  /*11560*/  @P0 IMAD.HI.U32 R5, R6, R5, RZ ;  /* 0x0000000506050227 */ /* 0x001fe200078e00ff */
[----:B------:R-:W-:Y:S02]  /*11570*/  UIMAD UR13, UR13, UR4, URZ ;  /* 0x000000040d0d72a4 */ /* 0x000fe4000f8e023f */
[----:B------:R-:W-:Y:S01]  /*11580*/  UIMAD.WIDE.U32 UR10, UR12, UR4, URZ ;  /* 0x000000040c0a72a5 */ /* 0x000fe2000f8e003f */
[----:B------:R-:W-:Y:S01]  /*11590*/  IMAD.U32 R2, RZ, RZ, UR16 ;  /* 0x00000010ff027e24 */ /* 0x000fe2000f8e00ff */
[----:B------:R-:W-:-:S02]  /*115a0*/  UIADD3 UR19, UR17, UR19, URZ ;  /* 0x0000001311137290 */ /* 0x000fc4000fffe03f */
[----:B------:R-:W-:Y:S01]  /*115b0*/  IMAD.U32 R3, RZ, RZ, UR17 ;  /* 0x00000011ff037e24 */ /* 0x000fe2000f8e00ff */
[----:B------:R-:W-:Y:S01]  /*115c0*/  UIMAD UR13, UR12, UR8, UR13 ;  /* 0x000000080c0d72a4 */ /* 0x000fe2000f8e020d */
[----:B-1----:R-:W-:Y:S01]  /*115d0*/  @P0 SHF.R.U32.HI R4, RZ, R8, R5 ;  /* 0x00000008ff040219 */ /* 0x002fe20000011605 */
[----:B------:R-:W-:Y:S01]  /*115e0*/  ULDC.64 UR14, c[0x0][UR18+0x228] ;  /* 0x00008a00120e7abb */ /* 0x000fe20008000a00 */
[----:B------:R-:W-:Y:S01]  /*115f0*/  IADD3 R3, P0, P1, R2, UR10, R7 ;  /* 0x0000000a02037c10 */ /* 0x000fe2000f91e007 */
[----:B------:R-:W-:Y:S01]  /*11600*/  UIADD3 UR13, UR11, UR13, URZ ;  /* 0x0000000d0b0d7290 */ /* 0x000fe2000fffe03f */
[----:B------:R-:W-:Y:S01]  /*11610*/  IMAD.U32 R2, RZ, RZ, UR20 ;  /* 0x00000014ff027e24 */ /* 0x000fe2000f8e00ff */
[----:B------:R-:W-:Y:S01]  /*11620*/  UIMAD.WIDE.U32 UR16, UR14, UR9, URZ ;  /* 0x000000090e1072a5 */ /* 0x000fe2000f8e003f */
[----:B------:R-:W-:Y:S01]  /*11630*/  IMAD.MOV R5, RZ, RZ, -R4 ;  /* 0x000000ffff057224 */ /* 0x000fe200078e0a04 */
[----:B------:R-:W-:Y:S01]  /*11640*/  UIMAD UR9, UR15, UR9, URZ ;  /* 0x000000090f0972a4 */ /* 0x000fe2000f8e023f */
[----:B------:R-:W-:Y:S01]  /*11650*/  IMAD.U32 R11, RZ, RZ, UR19 ;  /* 0x00000013ff0b7e24 */ /* 0x000fe2000f8e00ff */
[----:B------:R-:W-:Y:S01]  /*11660*/  ULDC.64 UR10, c[0x0][UR18+0x210] ;  /* 0x00008400120a7abb */ /* 0x000fe20008000a00 */
[----:B------:R-:W-:Y:S01]  /*11670*/  IMAD R5, R9, R5, R6 ;  /* 0x0000000509057224 */ /* 0x000fe200078e0206 */
[----:B------:R-:W-:-:S02]  /*11680*/  UIADD3 UR9, UR17, UR9, URZ ;  /* 0x0000000911097290 */ /* 0x000fc4000fffe03f */
[----:B------:R-:W-:Y:S01]  /*11690*/  IADD3.X R6, R11, UR13, R2, P0, P1 ;  /* 0x0000000d0b067c10 */ /* 0x000fe200087e2402 */
[----:B------:R-:W-:Y:S01]  /*116a0*/  IMAD R9, R5, UR11, RZ ;  /* 0x0000000b05097c24 */ /* 0x000fe2000f8e02ff */
[----:B------:R-:W-:Y:S01]  /*116b0*/  IADD3 R2, P0, P1, R4, UR16, R3 ;  /* 0x0000001004027c10 */ /* 0x000fe2000f91e003 */
[----:B------:R-:W-:Y:S01]  /*116c0*/  ULDC.64 UR12, c[0x0][0xba8] ;  /* 0x0002ea00000c7ab9 */ /* 0x000fe20000000a00 */
[----:B------:R-:W-:Y:S01]  /*116d0*/  SHF.R.S32.HI R3, RZ, 0x1f, R4 ;  /* 0x0000001fff037819 */ /* 0x000fe20000011404 */
[----:B------:R-:W-:Y:S01]  /*116e0*/  @!UP0 ULDC UR12, c[0x0][0xb50] ;  /* 0x0002d400000c8ab9 */ /* 0x000fe20000000800 */
[----:B------:R-:W-:Y:S01]  /*116f0*/  SHF.R.S32.HI R4, RZ, 0x1f, R5 ;  /* 0x0000001fff047819 */ /* 0x000fe20000011405 */
[----:B------:R-:W-:Y:S01]  /*11700*/  @!UP0 ULDC UR13, c[0x0][0xb54] ;  /* 0x0002d500000d8ab9 */ /* 0x000fe20000000800 */
[----:B------:R-:W-:-:S03]  /*11710*/  IADD3.X R3, R3, UR9, R6, P0, P1 ;  /* 0x0000000903037c10 */ /* 0x000fc600087e2406 */
[----:B------:R-:W-:Y:S02]  /*11720*/  IMAD R9, R4, UR10, R9 ;  /* 0x0000000a04097c24 */ /* 0x000fe4000f8e0209 */
[----:B------:R-:W-:-:S04]  /*11730*/  IMAD.WIDE.U32 R2, R5, UR10, R2 ;  /* 0x0000000a05027c25 */ /* 0x000fc8000f8e0002 */
[----:B------:R-:W-:Y:S01]  /*11740*/  IMAD.IADD R3, R3, 0x1, R9 ;  /* 0x0000000103037824 */ /* 0x000fe200078e0209 */
[----:B------:R-:W-:-:S04]  /*11750*/  LEA R4, P0, R2, UR12, 0x2 ;  /* 0x0000000c02047c11 */ /* 0x000fc8000f8010ff */
[----:B------:R-:W-:Y:S01]  /*11760*/  LEA.HI.X R5, R2, UR13, R3, 0x2, P0 ;  /* 0x0000000d02057c11 */ /* 0x000fe200080f1403 */
[----:B------:R-:W-:-:S05]  /*11770*/  IMAD.MOV.U32 R3, RZ, RZ, -0x800000 ;  /* 0xff800000ff037424 */ /* 0x000fca00078e00ff */
[----:B------:R0:W-:Y:S03]  /*11780*/  STG.E desc[UR36][R4.64], R3 ;  /* 0x0000000304007986 */ /* 0x0001e6000c101924 */
.L_x_1314:
[----:B------:R-:W-:Y:S05]  /*11790*/  BSYNC B1 ;  /* 0x0000000000017941 */ /* 0x000fea0003800000 */
.L_x_1313:
[----:B------:R-:W-:-:S13]  /*117a0*/  R2UR UR9, R164 ;  /* 0x00000000a40972ca */ /* 0x000fda00000e0000 */
[----:B------:R-:W-:-:S06]  /*117b0*/  UISETP.GT.AND UP0, UPT, UR9, 0x1, UPT ;  /* 0x000000010900788c */ /* 0x000fcc000bf04270 */
[----:B------:R-:W-:-:S13]  /*117c0*/  PLOP3.LUT P0, PT, PT, PT, UP0, 0x80, 0x0 ;  /* 0x000000000000781c */ /* 0x000fda0003f0f008 */
[----:B------:R-:W-:Y:S05]  /*117d0*/  @P0 BRA `(.L_x_1309) ;  /* 0x0000000400b80947 */ /* 0x000fea0003800000 */
[----:B------:R-:W1:Y:S01]  /*117e0*/  LDC R11, c[0x0][0xbe8] ;  /* 0x0002fa00ff0b7b82 */ /* 0x000e620000000800 */
[C---:B------:R-:W-:Y:S01]  /*117f0*/  R2UR UR10, R7.reuse ;  /* 0x00000000070a72ca */ /* 0x040fe200000e0000 */
[----:B------:R-:W-:Y:S01]  /*11800*/  ULDC.64 UR12, c[0x0][0xaa0] ;  /* 0x0002a800000c7ab9 */ /* 0x000fe20000000a00 */
[----:B------:R-:W-:Y:S01]  /*11810*/  R2UR UR14, R7 ;  /* 0x00000000070e72ca */ /* 0x000fe200000e0000 */
[----:B------:R-:W-:Y:S01]  /*11820*/  UIMAD UR9, UR20, UR12, URZ ;  /* 0x0000000c140972a4 */ /* 0x000fe2000f8e023f */
[----:B------:R-:W-:Y:S01]  /*11830*/  R2UR UR16, R166 ;  /* 0x00000000a61072ca */ /* 0x000fe200000e0000 */
[----:B------:R-:W-:Y:S01]  /*11840*/  IMAD R2, R163, 0x20, R182 ;  /* 0x00000020a3027824 */ /* 0x000fe200078e02b6 */
[----:B------:R-:W-:Y:S01]  /*11850*/  R2UR UR15, R22 ;  /* 0x00000000160f72ca */ /* 0x000fe200000e0000 */
[----:B------:R-:W-:Y:S06]  /*11860*/  BSSY B1, `(.L_x_1315) ;  /* 0x000003b000017945 */ /* 0x000fec0003800000 */
[----:B------:R-:W-:-:S02]  /*11870*/  UIMAD.WIDE.U32 UR10, UR10, UR12, URZ ;  /* 0x0000000c0a0a72a5 */ /* 0x000fc4000f8e003f */
[----:B------:R-:W-:-:S03]  /*11880*/  UIMAD UR9, UR14, UR13, UR9 ;  /* 0x0000000d0e0972a4 */ /* 0x000fc6000f8e0209 */
[----:B------:R-:W-:Y:S01]  /*11890*/  ULDC.64 UR12, c[0x0][0xae8] ;  /* 0x0002ba00000c7ab9 */ /* 0x000fe20000000a00 */
[----:B------:R-:W-:Y:S01]  /*118a0*/  UIADD3 UR11, UR11, UR9, URZ ;  /* 0x000000090b0b7290 */ /* 0x000fe2000fffe03f */
[----:B------:R-:W-:Y:S01]  /*118b0*/  VIADD R6, R2, UR15 ;  /* 0x0000000f02067c36 */ /* 0x000fe20008000000 */
[----:B-1----:R-:W-:Y:S02]  /*118c0*/  ISETP.NE.AND P0, PT, R11, 0x1, PT ;  /* 0x000000010b00780c */ /* 0x002fe40003f05270 */
[----:B------:R-:W-:Y:S01]  /*118d0*/  UIMAD.WIDE.U32 UR10, UR16, UR12, UR10 ;  /* 0x0000000c100a72a5 */ /* 0x000fe2000f8e000a */
[----:B0-----:R-:W-:-:S03]  /*118e0*/  IMAD.MOV.U32 R5, RZ, RZ, R6 ;  /* 0x000000ffff057224 */ /* 0x001fc600078e0006 */
[----:B------:R-:W-:-:S03]  /*118f0*/  UIMAD UR9, UR16, UR13, UR11 ;  /* 0x0000000d100972a4 */ /* 0x000fc6000f8e020b */
[----:B------:R-:W-:Y:S02]  /*11900*/  ULDC.64 UR12, c[0x0][0xaf0] ;  /* 0x0002bc00000c7ab9 */ /* 0x000fe40000000a00 */
[----:B------:R-:W-:Y:S02]  /*11910*/  UIMAD UR8, UR8, UR12, URZ ;  /* 0x0000000c080872a4 */ /* 0x000fe4000f8e023f */
[----:B------:R-:W0:Y:S02]  /*11920*/  @P0 LDC R3, c[0x0][0xbec] ;  /* 0x0002fb00ff030b82 */ /* 0x000e240000000800 */
[----:B------:R-:W-:-:S03]  /*11930*/  UIMAD UR11, UR4, UR13, UR8 ;  /* 0x0000000d040b72a4 */ /* 0x000fc6000f8e0208 */
[----:B------:R-:W-:Y:S02]  /*11940*/  UMOV UR8, UR10 ;  /* 0x0000000a00087c82 */ /* 0x000fe40008000000 */
[----:B------:R-:W-:Y:S01]  /*11950*/  UIMAD.WIDE.U32 UR8, UR4, UR12, UR8 ;  /* 0x0000000c040872a5 */ /* 0x000fe2000f8e0008 */
[----:B------:R-:W1:Y:S03]  /*11960*/  @P0 LDC R7, c[0x0][0xbf0] ;  /* 0x0002fc00ff070b82 */ /* 0x000e660000000800 */
[----:B------:R-:W-:-:S03]  /*11970*/  UIADD3 UR4, UR9, UR11, URZ ;  /* 0x0000000b09047290 */ /* 0x000fc6000fffe03f */
[----:B------:R-:W-:Y:S01]  /*11980*/  ULDC.64 UR10, c[0x0][0xae0] ;  /* 0x0002b800000a7ab9 */ /* 0x000fe20000000a00 */
[----:B0-----:R-:W-:-:S04]  /*11990*/  @P0 IMAD.HI.U32 R2, R6, R3, RZ ;  /* 0x0000000306020227 */ /* 0x001fc800078e00ff */
[----:B------:R-:W-:Y:S02]  /*119a0*/  IMAD.U32 R3, RZ, RZ, UR9 ;  /* 0x00000009ff037e24 */ /* 0x000fe4000f8e00ff */
[----:B------:R-:W-:Y:S01]  /*119b0*/  IMAD.U32 R3, RZ, RZ, UR4 ;  /* 0x00000004ff037e24 */ /* 0x000fe2000f8e00ff */
[----:B-1----:R-:W-:-:S04]  /*119c0*/  @P0 SHF.R.U32.HI R5, RZ, R7, R2 ;  /* 0x00000007ff050219 */ /* 0x002fc80000011602 */
[--C-:B------:R-:W-:Y:S01]  /*119d0*/  SHF.R.S32.HI R2, RZ, 0x1f, R5.reuse ;  /* 0x0000001fff027819 */ /* 0x100fe20000011405 */
[----:B------:R-:W-:-:S04]  /*119e0*/  IMAD.MOV R7, RZ, RZ, -R5 ;  /* 0x000000ffff077224 */ /* 0x000fc800078e0a05 */
[----:B------:R-:W-:Y:S02]  /*119f0*/  IMAD R4, R2, UR10, RZ ;  /* 0x0000000a02047c24 */ /* 0x000fe4000f8e02ff */
[----:B------:R-:W-:Y:S02]  /*11a00*/  IMAD R7, R11, R7, R6 ;  /* 0x000000070b077224 */ /* 0x000fe400078e0206 */
[----:B------:R-:W-:Y:S01]  /*11a10*/  IMAD.U32 R2, RZ, RZ, UR8 ;  /* 0x00000008ff027e24 */ /* 0x000fe2000f8e00ff */
[----:B------:R-:W-:Y:S01]  /*11a20*/  ULDC.64 UR8, c[0x0][0xad8] ;  /* 0x0002b60000087ab9 */ /* 0x000fe20000000a00 */
[C---:B------:R-:W-:Y:S01]  /*11a30*/  IMAD R9, R5.reuse, UR11, R4 ;  /* 0x0000000b05097c24 */ /* 0x040fe2000f8e0204 */
[----:B------:R-:W-:Y:S01]  /*11a40*/  SHF.R.S32.HI R4, RZ, 0x1f, R7 ;  /* 0x0000001fff047819 */ /* 0x000fe20000011407 */
[----:B------:R-:W-:-:S04]  /*11a50*/  IMAD.WIDE.U32 R2, R5, UR10, R2 ;  /* 0x0000000a05027c25 */ /* 0x000fc8000f8e0002 */
[----:B------:R-:W-:Y:S02]  /*11a60*/  IMAD.IADD R3, R3, 0x1, R9 ;  /* 0x0000000103037824 */ /* 0x000fe400078e0209 */
[----:B------:R-:W-:Y:S02]  /*11a70*/  IMAD R4, R4, UR8, RZ ;  /* 0x0000000804047c24 */ /* 0x000fe4000f8e02ff */
[----:B------:R-:W-:Y:S02]  /*11a80*/  VIADD R6, R182, UR15 ;  /* 0x0000000fb6067c36 */ /* 0x000fe40008000000 */
[----:B------:R-:W-:Y:S02]  /*11a90*/  IMAD R11, R0, R11, RZ ;  /* 0x0000000b000b7224 */ /* 0x000fe400078e02ff */
        /* <DEDUP_REMOVED lines=9> */
[-C--:B------:R-:W-:Y:S01]  /*11b30*/  ISETP.GE.AND P1, PT, R0, R11.reuse, PT ;  /* 0x0000000b0000720c */ /* 0x080fe20003f26270 */
[----:B------:R-:W-:Y:S02]  /*11b40*/  VIADD R0, R6, 0x40 ;  /* 0x0000004006007836 */ /* 0x000fe40000000000 */
        /* <DEDUP_REMOVED lines=12> */
.L_x_1316:
[----:B------:R-:W-:Y:S05]  /*11c10*/  BSYNC B1 ;  /* 0x0000000000017941 */ /* 0x000fea0003800000 */
.L_x_1315:
        /* <DEDUP_REMOVED lines=13> */
.L_x_1318:
[----:B------:R-:W-:Y:S05]  /*11cf0*/  BSYNC B1 ;  /* 0x0000000000017941 */ /* 0x000fea0003800000 */
.L_x_1317:
        /* <DEDUP_REMOVED lines=13> */
.L_x_1320:
[----:B------:R-:W-:Y:S05]  /*11dd0*/  BSYNC B1 ;  /* 0x0000000000017941 */ /* 0x000fea0003800000 */
.L_x_1319:
        /* <DEDUP_REMOVED lines=14> */
.L_x_1309:
[----:B------:R-:W-:Y:S05]  /*11ec0*/  BSYNC B0 ;  /* 0x0000000000007941 */ /* 0x000fea0003800000 */
.L_x_1299:
[----:B------:R-:W-:Y:S02]  /*11ed0*/  ULDC UR4, c[0x0][0xc3c] ;  /* 0x00030f0000047ab9 */ /* 0x000fe40000000800 */
[----:B------:R-:W-:-:S06]  /*11ee0*/  UISETP.GE.AND UP0, UPT, UR7, UR4, UPT ;  /* 0x000000040700728c */ /* 0x000fcc000bf06270 */
[----:B------:R-:W-:-:S13]  /*11ef0*/  PLOP3.LUT P0, PT, PT, PT, UP0, 0x80, 0x0 ;  /* 0x000000000000781c */ /* 0x000fda0003f0f008 */
[----:B------:R-:W-:Y:S05]  /*11f00*/  @!P0 BRA `(.L_x_1321) ;  /* 0xfffffef000108947 */ /* 0x000fea000383ffff */
[----:B------:R-:W-:Y:S05]  /*11f10*/  EXIT ;  /* 0x000000000000794d */ /* 0x000fea0003800000 */
.L_x_1208:
[----:B------:R-:W-:-:S08]  /*11f20*/  NOP ;  /* 0x0000000000007918 */ /* 0x000fd00000000000 */
[----:B0-----:R-:W0:-:S00]  /*11f30*/  USETMAXREG.DEALLOC.CTAPOOL 0x28 ;  /* 0x00000028000079c8 */ /* 0x001e0000080e0500 */
[----:B0-----:R-:W-:Y:S01]  /*11f40*/  LOP3.LUT R2, R2, 0x3, RZ, 0xc0, !PT ;  /* 0x0000000302027812 */ /* 0x001fe200078ec0ff */
[----:B------:R-:W-:Y:S01]  /*11f50*/  IMAD.MOV.U32 R6, RZ, RZ, RZ ;  /* 0x000000ffff067224 */ /* 0x000fe200078e00ff */
[----:B------:R-:W-:-:S04]  /*11f60*/  LOP3.LUT R23, R23, 0xfffffeff, RZ, 0xc0, !PT ;  /* 0xfffffeff17177812 */ /* 0x000fc800078ec0ff */
[----:B------:R-:W0:Y:S02]  /*11f70*/  SHFL.IDX PT, R2, R2, RZ, 0x1f ;  /* 0x00001fff02027589 */ /* 0x000e2400000e0000 */
[----:B0-----:R-:W-:-:S13]  /*11f80*/  ISETP.NE.AND P0, PT, R2, RZ, PT ;  /* 0x000000ff0200720c */ /* 0x001fda0003f05270 */
[----:B------:R-:W-:Y:S01]  /*11f90*/  @P0 LOP3.LUT R23, R23, 0x100, RZ, 0xfc, !PT ;  /* 0x0000010017170812 */ /* 0x000fe200078efcff */
[----:B------:R-:W-:Y:S06]  /*11fa0*/  @!P0 BRA `(.L_x_1322) ;  /* 0x00000000001c8947 */ /* 0x000fec0003800000 */
[----:B------:R-:W0:Y:S08]  /*11fb0*/  S2UR UR5, SR_CgaCtaId ;  /* 0x00000000000579c3 */ /* 0x000e300000008800 */
[----:B------:R-:W-:Y:S06]  /*11fc0*/  BAR.SYNC.DEFER_BLOCKING 0x5, 0x180 ;  /* 0x0146000000007b1d */ /* 0x000fec0000010000 */
[----:B------:R-:W-:-:S02]  /*11fd0*/  UMOV UR4, 0x400 ;  /* 0x0000040000047882 */ /* 0x000fc40000000000 */
[----:B0-----:R-:W-:-:S09]  /*11fe0*/  ULEA UR4, UR5, UR4, 0x18 ;  /* 0x0000000405047291 */ /* 0x001fd2000f8ec03f */
[----:B------:R-:W1:Y:S01]  /*11ff0*/  LDS.128 R16, [UR4+0x2a8d0] ;  /* 0x02a8d004ff107984 */ /* 0x000e620008000c00 */
[----:B------:R-:W-:Y:S06]  /*12000*/  BAR.ARV 0x4, 0x180 ;  /* 0x0106000000007b1d */ /* 0x000fec0000002000 */
[----:B------:R-:W-:Y:S05]  /*12010*/  BRA `(.L_x_1323) ;  /* 0x0000000c00907947 */ /* 0x000fea0003800000 */
.L_x_1322:
[----:B------:R-:W-:Y:S01]  /*12020*/  LOP3.LUT R7, R0, 0x1f, RZ, 0xc0, !PT ;  /* 0x0000001f00077812 */ /* 0x000fe200078ec0ff */
[----:B------:R-:W-:Y:S01]  /*12030*/  ULDC UR4, c[0x0][0xc3c] ;  /* 0x00030f0000047ab9 */ /* 0x000fe20000000800 */
[----:B------:R-:W-:Y:S01]  /*12040*/  IMAD.MOV.U32 R9, RZ, RZ, RZ ;  /* 0x000000ffff097224 */ /* 0x000fe200078e00ff */
[----:B------:R-:W0:Y:S01]  /*12050*/  S2UR UR6, SR_CTAID.X ;  /* 0x00000000000679c3 */ /* 0x000e220000002500 */
[----:B------:R-:W-:Y:S01]  /*12060*/  ISETP.NE.AND P0, PT, R7, 0x1f, PT ;  /* 0x0000001f0700780c */ /* 0x000fe20003f05270 */
[----:B------:R-:W-:-:S03]  /*12070*/  ULDC UR5, c[0x0][0xc38] ;  /* 0x00030e0000057ab9 */ /* 0x000fc60000000800 */
[----:B------:R-:W-:-:S13]  /*12080*/  ISETP.GE.OR P1, PT, R7, UR4, !P0 ;  /* 0x0000000407007c0c */ /* 0x000fda000c726670 */
[----:B------:R-:W1:Y:S08]  /*12090*/  @!P1 LDC.64 R4, c[0x0][0xc80] ;  /* 0x00032000ff049b82 */ /* 0x000e700000000a00 */
[----:B------:R-:W2:Y:S01]  /*120a0*/  @!P1 LDC.64 R2, c[0x0][0xc78] ;  /* 0x00031e00ff029b82 */ /* 0x000ea20000000a00 */
[----:B-1----:R-:W-:-:S05]  /*120b0*/  @!P1 IMAD.WIDE.U32 R4, R7, 0x4, R4 ;  /* 0x0000000407049825 */ /* 0x002fca00078e0004 */
        /* <DEDUP_REMOVED lines=10> */
[----:B------:R-:W1:Y:S02]  /*12160*/  SHFL.UP PT, R10, R8, 0x1, RZ ;  /* 0x04200000080a7989 */ /* 0x000e6400000e00ff */
[----:B-1----:R-:W-:-:S05]  /*12170*/  SEL R11, R10, RZ, P1 ;  /* 0x000000ff0a0b7207 */ /* 0x002fca0000800000 */
[----:B------:R-:W-:-:S05]  /*12180*/  IMAD.IADD R11, R8, 0x1, R11 ;  /* 0x00000001080b7824 */ /* 0x000fca00078e020b */
        /* <DEDUP_REMOVED lines=12> */
[----:B------:R-:W1:Y:S02]  /*12250*/  SHFL.IDX PT, R8, R5, 0x1f, 0x1f ;  /* 0x03e01f0005087f89 */ /* 0x000e6400000e0000 */
[----:B-1----:R-:W-:-:S05]  /*12260*/  IMAD R8, R8, UR5, RZ ;  /* 0x0000000508087c24 */ /* 0x002fca000f8e02ff */
[----:B0-----:R-:W-:Y:S01]  /*12270*/  ISETP.GT.AND P6, PT, R8, UR6, PT ;  /* 0x0000000608007c0c */ /* 0x001fe2000bfc4270 */
[----:B------:R-:W-:-:S12]  /*12280*/  IMAD.MOV.U32 R3, RZ, RZ, R8 ;  /* 0x000000ffff037224 */ /* 0x000fd800078e0008 */
[----:B------:R-:W-:Y:S05]  /*12290*/  @P6 BRA `(.L_x_1324) ;  /* 0x0000000000986947 */ /* 0x000fea0003800000 */
[----:B------:R-:W-:Y:S01]  /*122a0*/  IMAD.MOV.U32 R8, RZ, RZ, R3 ;  /* 0x000000ffff087224 */ /* 0x000fe200078e0003 */
[----:B------:R-:W-:Y:S01]  /*122b0*/  UMOV UR4, URZ ;  /* 0x0000003f00047c82 */ /* 0x000fe20008000000 */
[----:B------:R-:W-:-:S05]  /*122c0*/  ULDC UR5, c[0x0][0xc38] ;  /* 0x00030e0000057ab9 */ /* 0x000fca0000000800 */
.L_x_1326:
[----:B------:R-:W0:Y:S01]  /*122d0*/  LDC R2, c[0x0][0xc3c] ;  /* 0x00030f00ff027b82 */ /* 0x000e220000000800 */
[----:B------:R-:W-:-:S06]  /*122e0*/  UIADD3 UR4, UR4, 0x1f, URZ ;  /* 0x0000001f04047890 */ /* 0x000fcc000fffe03f */
[----:B0-----:R-:W-:-:S13]  /*122f0*/  ISETP.LE.AND P6, PT, R2, UR4, PT ;  /* 0x0000000402007c0c */ /* 0x001fda000bfc3270 */
[----:B------:R-:W-:Y:S05]  /*12300*/  @P6 BRA `(.L_x_1325) ;  /* 0x0000000800a86947 */ /* 0x000fea0003800000 */
[----:B------:R-:W-:Y:S02]  /*12310*/  VIADD R9, R7, UR4 ;  /* 0x0000000407097c36 */ /* 0x000fe40008000000 */
        /* <DEDUP_REMOVED lines=30> */
.L_x_1324:
[----:B------:R-:W-:Y:S02]  /*12500*/  IMAD.IADD R3, R8, 0x1, -R3 ;  /* 0x0000000108037824 */ /* 0x000fe400078e0a03 */
[----:B------:R-:W-:Y:S02]  /*12510*/  IMAD.MOV.U32 R16, RZ, RZ, RZ ;  /* 0x000000ffff107224 */ /* 0x000fe400078e00ff */
[----:B------:R-:W-:-:S05]  /*12520*/  IMAD R2, R5, UR5, R3 ;  /* 0x0000000505027c24 */ /* 0x000fca000f8e0203 */
[----:B------:R-:W-:-:S13]  /*12530*/  ISETP.GT.AND P0, PT, R2, UR6, PT ;  /* 0x0000000602007c0c */ /* 0x000fda000bf04270 */
[----:B------:R-:W-:-:S04]  /*12540*/  VOTE.ANY R2, PT, !P0 ;  /* 0x0000000000027806 */ /* 0x000fc800040e0100 */
[----:B------:R-:W0:Y:S01]  /*12550*/  POPC R19, R2 ;  /* 0x0000000200137309 */ /* 0x000e220000000000 */
[----:B------:R-:W-:Y:S01]  /*12560*/  ISETP.NE.AND P0, PT, R2, RZ, PT ;  /* 0x000000ff0200720c */ /* 0x000fe20003f05270 */
[----:B0-----:R-:W0:Y:S04]  /*12570*/  SHFL.IDX PT, R9, R9, R19, 0x1f ;  /* 0x00001f1309097589 */ /* 0x001e2800000e0000 */
[----:B------:R1:W2:Y:S01]  /*12580*/  SHFL.IDX PT, R6, R6, R19, 0x1f ;  /* 0x00001f1306067589 */ /* 0x0002a200000e0000 */
[----:B0-----:R-:W-:-:S07]  /*12590*/  ISETP.NE.AND P1, PT, R9, 0x1, PT ;  /* 0x000000010900780c */ /* 0x001fce0003f25270 */
[----:B-1----:R-:W-:Y:S06]  /*125a0*/  @!P0 BRA `(.L_x_1327) ;  /* 0x0000000000088947 */ /* 0x002fec0003800000 */
[----:B------:R-:W-:-:S06]  /*125b0*/  VIADD R16, R19, 0xffffffff ;  /* 0xffffffff13107836 */ /* 0x000fcc0000000000 */
[----:B------:R0:W1:Y:S02]  /*125c0*/  SHFL.IDX PT, R16, R5, R16, 0x1f ;  /* 0x00001f1005107589 */ /* 0x00006400000e0000 */
.L_x_1327:
[----:B-1----:R-:W-:Y:S02]  /*125d0*/  IMAD R16, R16, UR5, R3 ;  /* 0x0000000510107c24 */ /* 0x002fe4000f8e0203 */
[----:B------:R-:W-:-:S03]  /*125e0*/  VIADD R19, R19, UR4 ;  /* 0x0000000413137c36 */ /* 0x000fc60008000000 */
[----:B0-----:R-:W-:Y:S01]  /*125f0*/  IADD3 R5, -R16, UR6, RZ ;  /* 0x0000000610057c10 */ /* 0x001fe2000fffe1ff */
[----:B------:R-:W-:Y:S06]  /*12600*/  @!P1 BRA `(.L_x_1328) ;  /* 0x0000000000e89947 */ /* 0x000fec0003800000 */
[-C--:B--2---:R-:W-:Y:S02]  /*12610*/  IABS R12, R6.reuse ;  /* 0x00000006000c7213 */ /* 0x084fe40000000000 */
[----:B------:R-:W-:Y:S02]  /*12620*/  IABS R4, R9 ;  /* 0x0000000900047213 */ /* 0x000fe40000000000 */
[----:B------:R-:W0:Y:S01]  /*12630*/  I2F.RP R8, R12 ;  /* 0x0000000c00087306 */ /* 0x000e220000209400 */
[----:B------:R-:W-:-:S07]  /*12640*/  IABS R13, R6 ;  /* 0x00000006000d7213 */ /* 0x000fce0000000000 */
[----:B------:R-:W1:Y:S08]  /*12650*/  I2F.RP R10, R4 ;  /* 0x00000004000a7306 */ /* 0x000e700000209400 */
[----:B0-----:R-:W0:Y:S08]  /*12660*/  MUFU.RCP R8, R8 ;  /* 0x0000000800087308 */ /* 0x001e300000001000 */
[----:B-1----:R-:W-:Y:S01]  /*12670*/  MUFU.RCP R10, R10 ;  /* 0x0000000a000a7308 */ /* 0x002fe20000001000 */
[----:B0-----:R-:W-:Y:S01]  /*12680*/  VIADD R2, R8, 0xffffffe ;  /* 0x0ffffffe08027836 */ /* 0x001fe20000000000 */
[----:B------:R-:W-:-:S06]  /*12690*/  IABS R8, R5 ;  /* 0x0000000500087213 */ /* 0x000fcc0000000000 */
[----:B------:R0:W1:Y:S02]  /*126a0*/  F2I.FTZ.U32.TRUNC.NTZ R3, R2 ;  /* 0x0000000200037305 */ /* 0x000064000021f000 */
[----:B0-----:R-:W-:Y:S02]  /*126b0*/  IMAD.MOV.U32 R2, RZ, RZ, RZ ;  /* 0x000000ffff027224 */ /* 0x001fe400078e00ff */
[----:B-1----:R-:W-:-:S04]  /*126c0*/  IMAD.MOV R11, RZ, RZ, -R3 ;  /* 0x000000ffff0b7224 */ /* 0x002fc800078e0a03 */
[----:B------:R-:W-:-:S04]  /*126d0*/  IMAD R11, R11, R12, RZ ;  /* 0x0000000c0b0b7224 */ /* 0x000fc800078e02ff */
[----:B------:R-:W-:-:S04]  /*126e0*/  IMAD.HI.U32 R3, R3, R11, R2 ;  /* 0x0000000b03037227 */ /* 0x000fc800078e0002 */
[----:B------:R-:W-:Y:S02]  /*126f0*/  IMAD.MOV R11, RZ, RZ, -R13 ;  /* 0x000000ffff0b7224 */ /* 0x000fe400078e0a0d */
[----:B------:R-:W-:-:S04]  /*12700*/  IMAD.HI.U32 R2, R3, R8, RZ ;  /* 0x0000000803027227 */ /* 0x000fc800078e00ff */
[----:B------:R-:W-:Y:S01]  /*12710*/  IMAD R3, R2, R11, R8 ;  /* 0x0000000b02037224 */ /* 0x000fe200078e0208 */
[----:B------:R-:W-:Y:S01]  /*12720*/  LOP3.LUT R8, R5, R6, RZ, 0x3c, !PT ;  /* 0x0000000605087212 */ /* 0x000fe200078e3cff */
[----:B------:R-:W-:-:S03]  /*12730*/  VIADD R11, R10, 0xffffffe ;  /* 0x0ffffffe0a0b7836 */ /* 0x000fc60000000000 */
[----:B------:R-:W-:Y:S02]  /*12740*/  ISETP.GT.U32.AND P1, PT, R12, R3, PT ;  /* 0x000000030c00720c */ /* 0x000fe40003f24070 */
[----:B------:R-:W-:-:S11]  /*12750*/  ISETP.GE.AND P2, PT, R8, RZ, PT ;  /* 0x000000ff0800720c */ /* 0x000fd60003f46270 */
[----:B------:R-:W-:Y:S02]  /*12760*/  @!P1 IMAD.IADD R3, R3, 0x1, -R12 ;  /* 0x0000000103039824 */ /* 0x000fe400078e0a0c */
[----:B------:R-:W-:Y:S01]  /*12770*/  @!P1 VIADD R2, R2, 0x1 ;  /* 0x0000000102029836 */ /* 0x000fe20000000000 */
[----:B------:R-:W-:Y:S02]  /*12780*/  ISETP.NE.AND P1, PT, R6, RZ, PT ;  /* 0x000000ff0600720c */ /* 0x000fe40003f25270 */
[----:B------:R-:W-:Y:S02]  /*12790*/  ISETP.GE.U32.AND P0, PT, R3, R12, PT ;  /* 0x0000000c0300720c */ /* 0x000fe40003f06070 */
[----:B------:R-:W0:Y:S11]  /*127a0*/  F2I.FTZ.U32.TRUNC.NTZ R3, R11 ;  /* 0x0000000b00037305 */ /* 0x000e36000021f000 */
[----:B------:R-:W-:-:S04]  /*127b0*/  @P0 VIADD R2, R2, 0x1 ;  /* 0x0000000102020836 */ /* 0x000fc80000000000 */
[----:B------:R-:W-:Y:S01]  /*127c0*/  IMAD.MOV.U32 R10, RZ, RZ, R2 ;  /* 0x000000ffff0a7224 */ /* 0x000fe200078e0002 */
[----:B------:R-:W-:Y:S01]  /*127d0*/  IABS R2, R9 ;  /* 0x0000000900027213 */ /* 0x000fe20000000000 */
[----:B0-----:R-:W-:Y:S02]  /*127e0*/  IMAD.MOV R13, RZ, RZ, -R3 ;  /* 0x000000ffff0d7224 */ /* 0x001fe400078e0a03 */
[----:B------:R-:W-:Y:S01]  /*127f0*/  @!P2 IMAD.MOV R10, RZ, RZ, -R10 ;  /* 0x000000ffff0aa224 */ /* 0x000fe200078e0a0a */
[----:B------:R-:W-:Y:S01]  /*12800*/  @!P1 LOP3.LUT R10, RZ, R6, RZ, 0x33, !PT ;  /* 0x00000006ff0a9212 */ /* 0x000fe200078e33ff */
[----:B------:R-:W-:Y:S02]  /*12810*/  IMAD.MOV R12, RZ, RZ, -R2 ;  /* 0x000000ffff0c7224 */ /* 0x000fe400078e0a02 */
[----:B------:R-:W-:Y:S01]  /*12820*/  IMAD R11, R13, R4, RZ ;  /* 0x000000040d0b7224 */ /* 0x000fe200078e02ff */
[----:B------:R-:W-:Y:S01]  /*12830*/  IABS R8, R10 ;  /* 0x0000000a00087213 */ /* 0x000fe20000000000 */
[----:B------:R-:W-:-:S04]  /*12840*/  IMAD.MOV.U32 R2, RZ, RZ, RZ ;  /* 0x000000ffff027224 */ /* 0x000fc800078e00ff */
[----:B------:R-:W-:-:S04]  /*12850*/  IMAD.HI.U32 R2, R3, R11, R2 ;  /* 0x0000000b03027227 */ /* 0x000fc800078e0002 */
[----:B------:R-:W-:Y:S02]  /*12860*/  IMAD.MOV.U32 R3, RZ, RZ, R8 ;  /* 0x000000ffff037224 */ /* 0x000fe400078e0008 */
[----:B------:R-:W-:Y:S02]  /*12870*/  IMAD.MOV.U32 R8, RZ, RZ, R12 ;  /* 0x000000ffff087224 */ /* 0x000fe400078e000c */
[----:B------:R-:W-:-:S04]  /*12880*/  IMAD.HI.U32 R2, R2, R3, RZ ;  /* 0x0000000302027227 */ /* 0x000fc800078e00ff */
[----:B------:R-:W-:-:S05]  /*12890*/  IMAD R3, R2, R8, R3 ;  /* 0x0000000802037224 */ /* 0x000fca00078e0203 */
[----:B------:R-:W-:-:S13]  /*128a0*/  ISETP.GT.U32.AND P1, PT, R4, R3, PT ;  /* 0x000000030400720c */ /* 0x000fda0003f24070 */
[----:B------:R-:W-:Y:S02]  /*128b0*/  @!P1 IMAD.IADD R3, R3, 0x1, -R4 ;  /* 0x0000000103039824 */ /* 0x000fe400078e0a04 */
[----:B------:R-:W-:Y:S01]  /*128c0*/  @!P1 VIADD R2, R2, 0x1 ;  /* 0x0000000102029836 */ /* 0x000fe20000000000 */
[----:B------:R-:W-:Y:S02]  /*128d0*/  ISETP.NE.AND P1, PT, R9, RZ, PT ;  /* 0x000000ff0900720c */ /* 0x000fe40003f25270 */
[----:B------:R-:W-:Y:S02]  /*128e0*/  ISETP.GE.U32.AND P0, PT, R3, R4, PT ;  /* 0x000000040300720c */ /* 0x000fe40003f06070 */
[----:B------:R-:W-:-:S04]  /*128f0*/  LOP3.LUT R3, R10, R9, RZ, 0x3c, !PT ;  /* 0x000000090a037212 */ /* 0x000fc800078e3cff */
[----:B------:R-:W-:Y:S01]  /*12900*/  ISETP.GE.AND P2, PT, R3, RZ, PT ;  /* 0x000000ff0300720c */ /* 0x000fe20003f46270 */
[----:B------:R-:W-:-:S06]  /*12910*/  IMAD.MOV R3, RZ, RZ, -R10 ;  /* 0x000000ffff037224 */ /* 0x000fcc00078e0a0a */
[----:B------:R-:W-:-:S06]  /*12920*/  @P0 VIADD R2, R2, 0x1 ;  /* 0x0000000102020836 */ /* 0x000fcc0000000000 */
[----:B------:R-:W-:Y:S01]  /*12930*/  @!P2 IMAD.MOV R2, RZ, RZ, -R2 ;  /* 0x000000ffff02a224 */ /* 0x000fe200078e0a02 */
[----:B------:R-:W-:-:S05]  /*12940*/  @!P1 LOP3.LUT R2, RZ, R9, RZ, 0x33, !PT ;  /* 0x00000009ff029212 */ /* 0x000fca00078e33ff */
[----:B------:R-:W-:-:S04]  /*12950*/  IMAD.MOV R18, RZ, RZ, -R2 ;  /* 0x000000ffff127224 */ /* 0x000fc800078e0a02 */
[C---:B------:R-:W-:Y:S02]  /*12960*/  IMAD R18, R9.reuse, R18, R10 ;  /* 0x0000001209127224 */ /* 0x040fe400078e020a */
[----:B------:R-:W-:Y:S02]  /*12970*/  IMAD R9, R9, 0x1000000, R2 ;  /* 0x0100000009097824 */ /* 0x000fe400078e0202 */
[----:B------:R-:W-:Y:S02]  /*12980*/  IMAD R2, R6, R3, R5 ;  /* 0x0000000306027224 */ /* 0x000fe400078e0205 */
[----:B------:R-:W-:Y:S01]  /*12990*/  IMAD R18, R18, 0x10000, R9 ;  /* 0x0001000012127824 */ /* 0x000fe200078e0209 */
[----:B------:R-:W-:Y:S06]  /*129a0*/  BRA `(.L_x_1329) ;  /* 0x0000000000f47947 */ /* 0x000fec0003800000 */
.L_x_1328:
[----:B------:R-:W0:Y:S02]  /*129b0*/  LDC.64 R2, c[0x0][0xc90] ;  /* 0x00032400ff027b82 */ /* 0x000e240000000a00 */
[----:B0-----:R-:W-:-:S05]  /*129c0*/  IMAD.WIDE R2, R19, 0x4, R2 ;  /* 0x0000000413027825 */ /* 0x001fca00078e0202 */
[----:B------:R0:W2:Y:S01]  /*129d0*/  LDG.E R13, desc[UR36][R2.64] ;  /* 0x00000024020d7981 */ /* 0x0000a2000c1e1900 */
[----:B------:R-:W-:Y:S01]  /*129e0*/  IABS R15, R5 ;  /* 0x00000005000f7213 */ /* 0x000fe20000000000 */
[----:B0-----:R-:W-:Y:S02]  /*129f0*/  IMAD.MOV.U32 R2, RZ, RZ, RZ ;  /* 0x000000ffff027224 */ /* 0x001fe400078e00ff */
[----:B--2---:R-:W-:-:S05]  /*12a00*/  IMAD R4, R6, R13, RZ ;  /* 0x0000000d06047224 */ /* 0x004fca00078e02ff */
[-C--:B------:R-:W-:Y:S02]  /*12a10*/  IABS R10, R4.reuse ;  /* 0x00000004000a7213 */ /* 0x080fe40000000000 */
[----:B------:R-:W-:Y:S02]  /*12a20*/  IABS R12, R4 ;  /* 0x00000004000c7213 */ /* 0x000fe40000000000 */
[----:B------:R-:W0:Y:S08]  /*12a30*/  I2F.RP R8, R10 ;  /* 0x0000000a00087306 */ /* 0x000e300000209400 */
[----:B0-----:R-:W0:Y:S02]  /*12a40*/  MUFU.RCP R8, R8 ;  /* 0x0000000800087308 */ /* 0x001e240000001000 */
[----:B0-----:R-:W-:-:S06]  /*12a50*/  VIADD R9, R8, 0xffffffe ;  /* 0x0ffffffe08097836 */ /* 0x001fcc0000000000 */
[----:B------:R-:W0:Y:S02]  /*12a60*/  F2I.FTZ.U32.TRUNC.NTZ R3, R9 ;  /* 0x0000000900037305 */ /* 0x000e24000021f000 */
[----:B0-----:R-:W-:-:S04]  /*12a70*/  IMAD.MOV R11, RZ, RZ, -R3 ;  /* 0x000000ffff0b7224 */ /* 0x001fc800078e0a03 */
[----:B------:R-:W-:-:S04]  /*12a80*/  IMAD R11, R11, R10, RZ ;  /* 0x0000000a0b0b7224 */ /* 0x000fc800078e02ff */
[----:B------:R-:W-:-:S04]  /*12a90*/  IMAD.HI.U32 R2, R3, R11, R2 ;  /* 0x0000000b03027227 */ /* 0x000fc800078e0002 */
[----:B------:R-:W-:Y:S02]  /*12aa0*/  IMAD.MOV R3, RZ, RZ, -R12 ;  /* 0x000000ffff037224 */ /* 0x000fe400078e0a0c */
        /* <DEDUP_REMOVED lines=8> */
[----:B------:R-:W-:-:S07]  /*12b30*/  ISETP.GE.AND P2, PT, R3, RZ, PT ;  /* 0x000000ff0300720c */ /* 0x000fce0003f46270 */
[----:B------:R-:W-:-:S06]  /*12b40*/  @P0 VIADD R2, R2, 0x1 ;  /* 0x0000000102020836 */ /* 0x000fcc0000000000 */
[----:B------:R-:W-:Y:S01]  /*12b50*/  @!P2 IMAD.MOV R2, RZ, RZ, -R2 ;  /* 0x000000ffff02a224 */ /* 0x000fe200078e0a02 */
[----:B------:R-:W-:-:S05]  /*12b60*/  @!P1 LOP3.LUT R2, RZ, R4, RZ, 0x33, !PT ;  /* 0x00000004ff029212 */ /* 0x000fca00078e33ff */
[----:B------:R-:W-:Y:S02]  /*12b70*/  IMAD R11, R13, R2, RZ ;  /* 0x000000020d0b7224 */ /* 0x000fe400078e02ff */
[----:B------:R-:W-:Y:S02]  /*12b80*/  IMAD.MOV R2, RZ, RZ, -R2 ;  /* 0x000000ffff027224 */ /* 0x000fe400078e0a02 */
[----:B------:R-:W-:Y:S02]  /*12b90*/  IMAD.MOV R3, RZ, RZ, -R11 ;  /* 0x000000ffff037224 */ /* 0x000fe400078e0a0b */
[----:B------:R-:W-:Y:S02]  /*12ba0*/  IMAD R4, R4, R2, R5 ;  /* 0x0000000204047224 */ /* 0x000fe400078e0205 */
[----:B------:R-:W-:Y:S01]  /*12bb0*/  IMAD.MOV.U32 R2, RZ, RZ, RZ ;  /* 0x000000ffff027224 */ /* 0x000fe200078e00ff */
[----:B------:R-:W-:-:S04]  /*12bc0*/  VIADDMNMX R13, R3, UR5, R13, PT ;  /* 0x00000005030d7c46 */ /* 0x000fc8000b80010d */
[-C--:B------:R-:W-:Y:S01]  /*12bd0*/  IABS R10, R13.reuse ;  /* 0x0000000d000a7213 */ /* 0x080fe20000000000 */
[----:B------:R-:W-:Y:S01]  /*12be0*/  IMAD.MOV R18, RZ, RZ, -R13 ;  /* 0x000000ffff127224 */ /* 0x000fe200078e0a0d */
[----:B------:R-:W-:Y:S02]  /*12bf0*/  IABS R12, R13 ;  /* 0x0000000d000c7213 */ /* 0x000fe40000000000 */
[----:B------:R-:W0:Y:S08]  /*12c00*/  I2F.RP R8, R10 ;  /* 0x0000000a00087306 */ /* 0x000e300000209400 */
[----:B0-----:R-:W0:Y:S02]  /*12c10*/  MUFU.RCP R8, R8 ;  /* 0x0000000800087308 */ /* 0x001e240000001000 */
[----:B0-----:R-:W-:-:S06]  /*12c20*/  VIADD R3, R8, 0xffffffe ;  /* 0x0ffffffe08037836 */ /* 0x001fcc0000000000 */
[----:B------:R-:W0:Y:S02]  /*12c30*/  F2I.FTZ.U32.TRUNC.NTZ R3, R3 ;  /* 0x0000000300037305 */ /* 0x000e24000021f000 */
[----:B0-----:R-:W-:-:S04]  /*12c40*/  IMAD.MOV R9, RZ, RZ, -R3 ;  /* 0x000000ffff097224 */ /* 0x001fc800078e0a03 */
[----:B------:R-:W-:Y:S01]  /*12c50*/  IMAD.MOV.U32 R5, RZ, RZ, R9 ;  /* 0x000000ffff057224 */ /* 0x000fe200078e0009 */
[----:B------:R-:W-:-:S03]  /*12c60*/  IABS R9, R4 ;  /* 0x0000000400097213 */ /* 0x000fc60000000000 */
        /* <DEDUP_REMOVED lines=11> */
[----:B------:R-:W-:Y:S02]  /*12d20*/  ISETP.GE.AND P2, PT, R3, RZ, PT ;  /* 0x000000ff0300720c */ /* 0x000fe40003f46270 */
[----:B------:R-:W-:-:S05]  /*12d30*/  IADD3 R3, R11, 0x1000000, R4 ;  /* 0x010000000b037810 */ /* 0x000fca0007ffe004 */
[----:B------:R-:W-:-:S06]  /*12d40*/  @P0 VIADD R2, R2, 0x1 ;  /* 0x0000000102020836 */ /* 0x000fcc0000000000 */
[----:B------:R-:W-:Y:S01]  /*12d50*/  @!P2 IMAD.MOV R2, RZ, RZ, -R2 ;  /* 0x000000ffff02a224 */ /* 0x000fe200078e0a02 */
[----:B------:R-:W-:-:S05]  /*12d60*/  @!P1 LOP3.LUT R2, RZ, R13, RZ, 0x33, !PT ;  /* 0x0000000dff029212 */ /* 0x000fca00078e33ff */
[----:B------:R-:W-:-:S07]  /*12d70*/  IMAD R18, R2, R18, R3 ;  /* 0x0000001202127224 */ /* 0x000fce00078e0203 */
.L_x_1329:
[----:B------:R-:W-:-:S05]  /*12d80*/  LOP3.LUT R17, RZ, R2, RZ, 0x33, !PT ;  /* 0x00000002ff117212 */ /* 0x000fca00078e33ff */
[----:B------:R-:W-:Y:S01]  /*12d90*/  IMAD.IADD R17, R6, 0x1, R17 ;  /* 0x0000000106117824 */ /* 0x000fe200078e0211 */
[----:B------:R-:W-:Y:S06]  /*12da0*/  BRA `(.L_x_1330) ;  /* 0x0000000000147947 */ /* 0x000fec0003800000 */
.L_x_1325:
[----:B------:R-:W-:Y:S01]  /*12db0*/  ULDC UR4, c[0x0][0xc3c] ;  /* 0x00030f0000047ab9 */ /* 0x000fe20000000800 */
[----:B------:R-:W-:Y:S02]  /*12dc0*/  IMAD.MOV.U32 R17, RZ, RZ, RZ ;  /* 0x000000ffff117224 */ /* 0x000fe400078e00ff */
[----:B------:R-:W-:Y:S02]  /*12dd0*/  IMAD.U32 R16, RZ, RZ, UR6 ;  /* 0x00000006ff107e24 */ /* 0x000fe4000f8e00ff */
[----:B------:R-:W-:Y:S02]  /*12de0*/  IMAD.MOV.U32 R18, RZ, RZ, RZ ;  /* 0x000000ffff127224 */ /* 0x000fe400078e00ff */
[----:B------:R-:W-:-:S07]  /*12df0*/  IMAD.U32 R19, RZ, RZ, UR4 ;  /* 0x00000004ff137e24 */ /* 0x000fce000f8e00ff */
.L_x_1330:
[----:B------:R-:W-:-:S13]  /*12e00*/  ISETP.NE.AND P0, PT, R7, RZ, PT ;  /* 0x000000ff0700720c */ /* 0x000fda0003f05270 */
[----:B------:R-:W0:Y:S01]  /*12e10*/  @!P0 S2R R3, SR_CgaCtaId ;  /* 0x0000000000038919 */ /* 0x000e220000008800 */
[----:B------:R-:W-:-:S04]  /*12e20*/  @!P0 MOV R2, 0x400 ;  /* 0x0000040000028802 */ /* 0x000fc80000000f00 */
[----:B0-----:R-:W-:-:S05]  /*12e30*/  @!P0 LEA R2, R3, R2, 0x18 ;  /* 0x0000000203028211 */ /* 0x001fca00078ec0ff */
[----:B------:R0:W-:Y:S01]  /*12e40*/  @!P0 STS.128 [R2+0x2a8d0], R16 ;  /* 0x02a8d01002008388 */ /* 0x0001e20000000c00 */
[----:B------:R-:W-:Y:S06]  /*12e50*/  BAR.ARV 0x5, 0x180 ;  /* 0x0146000000007b1d */ /* 0x000fec0000002000 */
.L_x_1323:
[----:B------:R2:W-:Y:S01]  /*12e60*/  STL [R1+0x10], RZ ;  /* 0x000010ff01007387 */ /* 0x0005e20000100800 */
[----:B------:R-:W-:Y:S01]  /*12e70*/  ULDC UR4, c[0x0][0xc3c] ;  /* 0x00030f0000047ab9 */ /* 0x000fe20000000800 */
[----:B------:R-:W-:Y:S01]  /*12e80*/  IMAD.MOV.U32 R28, RZ, RZ, 0x1 ;  /* 0x00000001ff1c7424 */ /* 0x000fe200078e00ff */
[----:B-1----:R-:W-:Y:S01]  /*12e90*/  ISETP.GE.AND P0, PT, R19, UR4, PT ;  /* 0x0000000413007c0c */ /* 0x002fe2000bf06270 */
[----:B------:R-:W-:-:S12]  /*12ea0*/  IMAD.MOV.U32 R26, RZ, RZ, RZ ;  /* 0x000000ffff1a7224 */ /* 0x000fd800078e00ff */
[----:B--2---:R-:W-:Y:S05]  /*12eb0*/  @P0 BRA `(.L_x_1331) ;  /* 0x00000050009c0947 */ /* 0x004fea0003800000 */
[----:B0-----:R-:W2:Y:S01]  /*12ec0*/  LDL R2, [R1+0x14] ;  /* 0x0000140001027983 */ /* 0x001ea20000100800 */
[----:B------:R-:W0:Y:S01]  /*12ed0*/  S2UR UR5, SR_CgaCtaId ;  /* 0x00000000000579c3 */ /* 0x000e220000008800 */
[----:B------:R-:W-:Y:S01]  /*12ee0*/  LOP3.LUT R4, R0, 0x7f, RZ, 0xc0, !PT ;  /* 0x0000007f00047812 */ /* 0x000fe200078ec0ff */
[----:B------:R-:W-:Y:S01]  /*12ef0*/  BSSY B8, `(.L_x_1331) ;  /* 0x0000523000087945 */ /* 0x000fe20003800000 */
[----:B------:R1:W-:Y:S01]  /*12f00*/  STL [R1+0x10], RZ ;  /* 0x000010ff01007387 */ /* 0x0003e20000100800 */
[----:B------:R-:W-:Y:S01]  /*12f10*/  IMAD.MOV.U32 R28, RZ, RZ, 0x1 ;  /* 0x00000001ff1c7424 */ /* 0x000fe200078e00ff */
[----:B------:R-:W-:Y:S01]  /*12f20*/  SHF.R.U32.HI R5, RZ, 0x3, R4 ;  /* 0x00000003ff057819 */ /* 0x000fe20000011604 */
[----:B------:R-:W-:Y:S01]  /*12f30*/  IMAD.MOV.U32 R26, RZ, RZ, RZ ;  /* 0x000000ffff1a7224 */ /* 0x000fe200078e00ff */
[----:B------:R-:W-:Y:S01]  /*12f40*/  ULDC UR39, c[0x0][0xc] ;  /* 0x0000030000277ab9 */ /* 0x000fe20000000800 */
[----:B--2---:R-:W-:Y:S01]  /*12f50*/  R2UR UR4, R2 ;  /* 0x00000000020472ca */ /* 0x004fe200000e0000 */
[----:B------:R-:W-:-:S05]  /*12f60*/  IMAD.SHL.U32 R2, R0, 0x8, RZ ;  /* 0x0000000800027824 */ /* 0x000fca00078e00ff */
[C---:B------:R-:W-:Y:S02]  /*12f70*/  LOP3.LUT R3, R2.reuse, 0x1f8, RZ, 0xc0, !PT ;  /* 0x000001f802037812 */ /* 0x040fe400078ec0ff */
[----:B------:R-:W-:Y:S02]  /*12f80*/  LOP3.LUT R4, R2, 0x38, RZ, 0xc0, !PT ;  /* 0x0000003802047812 */ /* 0x000fe400078ec0ff */
[----:B------:R-:W-:Y:S01]  /*12f90*/  LOP3.LUT R3, R3, 0x38, R0, 0x78, !PT ;  /* 0x0000003803037812 */ /* 0x000fe200078e7800 */
[----:B------:R-:W-:Y:S02]  /*12fa0*/  IMAD.SHL.U32 R0, R0, 0x10, RZ ;  /* 0x0000001000007824 */ /* 0x000fe400078e00ff */
[----:B------:R-:W-:Y:S01]  /*12fb0*/  ULOP3.LUT UR38, UR4, 0x2, URZ, 0xfc, !UPT ;  /* 0x0000000204267892 */ /* 0x000fe2000f8efc3f */
[----:B------:R-:W-:Y:S02]  /*12fc0*/  LOP3.LUT R32, R3, 0x200, R2, 0xf8, !PT ;  /* 0x0000020003207812 */ /* 0x000fe400078ef802 */
[----:B------:R-:W-:Y:S01]  /*12fd0*/  UMOV UR4, 0x400 ;  /* 0x0000040000047882 */ /* 0x000fe20000000000 */
[----:B------:R-:W-:Y:S01]  /*12fe0*/  LOP3.LUT R3, R5, 0x70, R0, 0xf8, !PT ;  /* 0x0000007005037812 */ /* 0x000fe200078ef800 */
[----:B0-----:R-:W-:Y:S01]  /*12ff0*/  ULEA UR4, UR5, UR4, 0x18 ;  /* 0x0000000405047291 */ /* 0x001fe2000f8ec03f */
[----:B------:R-:W-:-:S02]  /*13000*/  LOP3.LUT R2, R4, 0x40, RZ, 0xfc, !PT ;  /* 0x0000004004027812 */ /* 0x000fc400078efcff */
[----:B------:R-:W-:-:S03]  /*13010*/  LOP3.LUT R0, R4, 0x80, RZ, 0xfc, !PT ;  /* 0x0000008004007812 */ /* 0x000fc600078efcff */
[----:B------:R-:W-:-:S04]  /*13020*/  IMAD.U32 R22, RZ, RZ, UR4 ;  /* 0x00000004ff167e24 */ /* 0x000fc8000f8e00ff */
[----:B-1----:R-:W-:-:S07]  /*13030*/  IMAD R33, R32, 0x2, R22 ;  /* 0x0000000220217824 */ /* 0x002fce00078e0216 */
.L_x_1404:
[----:B------:R-:W-:Y:S05]  /*13040*/  YIELD ;  /* 0x0000000000007946 */ /* 0x000fea0003800000 */
[----:B------:R-:W-:Y:S01]  /*13050*/  ULDC.64 UR4, c[0x0][0xa28] ;  /* 0x00028a0000047ab9 */ /* 0x000fe20000000a00 */
[----:B------:R-:W-:Y:S01]  /*13060*/  IMAD.MOV.U32 R37, RZ, RZ, RZ ;  /* 0x000000ffff257224 */ /* 0x000fe200078e00ff */
[----:B------:R-:W-:-:S04]  /*13070*/  ISETP.NE.U32.AND P0, PT, RZ, UR4, PT ;  /* 0x00000004ff007c0c */ /* 0x000fc8000bf05070 */
[----:B------:R-:W-:Y:S01]  /*13080*/  ISETP.NE.AND.EX P0, PT, RZ, UR5, PT, P0 ;  /* 0x00000005ff007c0c */ /* 0x000fe2000bf05300 */
[----:B------:R-:W-:-:S12]  /*13090*/  ULDC.64 UR4, c[0x0][0xa18] ;  /* 0x0002860000047ab9 */ /* 0x000fd80000000a00 */
[----:B0-----:R-:W0:Y:S02]  /*130a0*/  @P0 LDC.64 R2, c[0x0][0xa28] ;  /* 0x00028a00ff020b82 */ /* 0x001e240000000a00 */
[----:B0-----:R-:W-:-:S05]  /*130b0*/  @P0 IMAD.WIDE R2, R19, 0x4, R2 ;  /* 0x0000000413020825 */ /* 0x001fca00078e0202 */
[----:B------:R0:W5:Y:S01]  /*130c0*/  @P0 LDG.E R37, desc[UR36][R2.64] ;  /* 0x0000002402250981 */ /* 0x000162000c1e1900 */
[----:B------:R-:W-:Y:S01]  /*130d0*/  ISETP.NE.U32.AND P0, PT, RZ, UR4, PT ;  /* 0x00000004ff007c0c */ /* 0x000fe2000bf05070 */
[----:B------:R-:W-:Y:S01]  /*130e0*/  IMAD.MOV.U32 R35, RZ, RZ, RZ ;  /* 0x000000ffff237224 */ /* 0x000fe200078e00ff */
[----:B------:R-:W-:Y:S02]  /*130f0*/  LOP3.LUT R23, R23, 0xffffff7f, RZ, 0xc0, !PT ;  /* 0xffffff7f17177812 */ /* 0x000fe400078ec0ff */
[----:B------:R-:W-:Y:S01]  /*13100*/  ISETP.NE.AND.EX P1, PT, RZ, UR5, PT, P0 ;  /* 0x00000005ff007c0c */ /* 0x000fe2000bf25300 */
[----:B------:R-:W-:Y:S02]  /*13110*/  ULDC.64 UR4, c[0x0][0xa00] ;  /* 0x0002800000047ab9 */ /* 0x000fe40000000a00 */
[----:B------:R-:W-:Y:S01]  /*13120*/  ISETP.NE.U32.AND P0, PT, RZ, UR4, PT ;  /* 0x00000004ff007c0c */ /* 0x000fe2000bf05070 */
[----:B0-----:R-:W0:Y:S03]  /*13130*/  LDC.64 R2, c[0x0][0xa00] ;  /* 0x00028000ff027b82 */ /* 0x001e260000000a00 */
[----:B------:R-:W-:Y:S01]  /*13140*/  ISETP.NE.AND.EX P2, PT, RZ, UR5, PT, P0 ;  /* 0x00000005ff007c0c */ /* 0x000fe2000bf45300 */
[----:B------:R-:W-:-:S05]  /*13150*/  ULDC.64 UR4, c[0x0][0x418] ;  /* 0x0001060000047ab9 */ /* 0x000fca0000000a00 */
[----:B------:R-:W1:Y:S07]  /*13160*/  @P1 LDC.64 R30, c[0x0][0xa18] ;  /* 0x00028600ff1e1b82 */ /* 0x000e6e0000000a00 */
[----:B------:R-:W-:Y:S01]  /*13170*/  @P2 LOP3.LUT R23, R23, 0x80, RZ, 0xfc, !PT ;  /* 0x0000008017172812 */ /* 0x000fe200078efcff */
[----:B0-----:R-:W-:-:S05]  /*13180*/  IMAD.WIDE R2, R19, 0x4, R2 ;  /* 0x0000000413027825 */ /* 0x001fca00078e0202 */
[----:B------:R0:W5:Y:S01]  /*13190*/  @P2 LDG.E R35, desc[UR36][R2.64] ;  /* 0x0000002402232981 */ /* 0x000162000c1e1900 */
[----:B-1----:R-:W-:-:S06]  /*131a0*/  @P1 IMAD.WIDE R30, R19, 0x4, R30 ;  /* 0x00000004131e1825 */ /* 0x002fcc00078e021e */
[----:B------:R0:W5:Y:S01]  /*131b0*/  @P1 LDG.E R30, desc[UR36][R30.64] ;  /* 0x000000241e1e1981 */ /* 0x000162000c1e1900 */
[----:B------:R-:W-:-:S03]  /*131c0*/  UISETP.NE.U32.AND UP0, UPT, UR4, URZ, UPT ;  /* 0x0000003f0400728c */ /* 0x000fc6000bf05070 */
[----:B------:R-:W-:Y:S01]  /*131d0*/  ULDC UR4, c[0x0][0x424] ;  /* 0x0001090000047ab9 */ /* 0x000fe20000000800 */
[----:B------:R-:W-:-:S03]  /*131e0*/  UISETP.NE.AND.EX UP0, UPT, UR5, URZ, UPT, UP0 ;  /* 0x0000003f0500728c */ /* 0x000fc6000bf05300 */
[----:B------:R-:W-:Y:S01]  /*131f0*/  ULDC UR5, c[0x0][0x2f0] ;  /* 0x0000bc0000057ab9 */ /* 0x000fe20000000800 */
[----:B------:R-:W-:-:S04]  /*13200*/  USEL UR4, UR4, 0x1, UP0 ;  /* 0x0000000104047887 */ /* 0x000fc80008000000 */
[----:B------:R-:W-:-:S06]  /*13210*/  UIMAD UR4, UR4, UR5, URZ ;  /* 0x00000005040472a4 */ /* 0x000fcc000f8e023f */
[----:B------:R-:W-:Y:S01]  /*13220*/  IMAD.U32 R34, RZ, RZ, UR4 ;  /* 0x00000004ff227e24 */ /* 0x000fe2000f8e00ff */
[----:B0-2---:R-:W-:Y:S06]  /*13230*/  @P1 BRA `(.L_x_1332) ;  /* 0x0000000000181947 */ /* 0x005fec0003800000 */
[----:B------:R-:W-:Y:S02]  /*13240*/  ULDC UR4, c[0x0][0x288] ;  /* 0x0000a20000047ab9 */ /* 0x000fe40000000800 */
[----:B-----5:R-:W-:Y:S01]  /*13250*/  IMAD.U32 R30, RZ, RZ, UR4 ;  /* 0x00000004ff1e7e24 */ /* 0x020fe2000f8e00ff */
[----:B------:R-:W-:Y:S06]  /*13260*/  @!P2 BRA `(.L_x_1332) ;  /* 0x00000000000ca947 */ /* 0x000fec0003800000 */
[----:B------:R-:W2:Y:S04]  /*13270*/  LDG.E R5, desc[UR36][R2.64] ;  /* 0x0000002402057981 */ /* 0x000ea8000c1e1900 */
[----:B------:R-:W2:Y:S02]  /*13280*/  LDG.E R30, desc[UR36][R2.64+0x4] ;  /* 0x00000424021e7981 */ /* 0x000ea4000c1e1900 */
[----:B--2---:R-:W-:-:S07]  /*13290*/  IMAD.IADD R30, R30, 0x1, -R5 ;  /* 0x000000011e1e7824 */ /* 0x004fce00078e0a05 */
.L_x_1332:
[----:B------:R-:W-:Y:S02]  /*132a0*/  ULDC.64 UR4, c[0x0][0xa20] ;  /* 0x0002880000047ab9 */ /* 0x000fe40000000a00 */
[----:B------:R-:W-:-:S04]  /*132b0*/  ISETP.NE.U32.AND P0, PT, RZ, UR4, PT ;  /* 0x00000004ff007c0c */ /* 0x000fc8000bf05070 */
[----:B------:R-:W-:-:S13]  /*132c0*/  ISETP.NE.AND.EX P0, PT, RZ, UR5, PT, P0 ;  /* 0x00000005ff007c0c */ /* 0x000fda000bf05300 */
[----:B------:R-:W-:Y:S05]  /*132d0*/  @!P0 BRA `(.L_x_1333) ;  /* 0x0000000000108947 */ /* 0x000fea0003800000 */
[----:B------:R-:W0:Y:S02]  /*132e0*/  LDC.64 R2, c[0x0][0xa20] ;  /* 0x00028800ff027b82 */ /* 0x000e240000000a00 */
[----:B0-----:R-:W-:-:S05]  /*132f0*/  IMAD.WIDE R2, R19, 0x4, R2 ;  /* 0x0000000413027825 */ /* 0x001fca00078e0202 */
[----:B------:R0:W5:Y:S01]  /*13300*/  LDG.E R34, desc[UR36][R2.64] ;  /* 0x0000002402227981 */ /* 0x000162000c1e1900 */
[----:B------:R-:W-:Y:S05]  /*13310*/  BRA `(.L_x_1334) ;  /* 0x0000000000247947 */ /* 0x000fea0003800000 */
.L_x_1333:
        /* <DEDUP_REMOVED lines=9> */
.L_x_1334:
[----:B------:R-:W1:Y:S01]  /*133b0*/  LDC R0, c[0x0][0x448] ;  /* 0x00011200ff007b82 */ /* 0x000e620000000800 */
[----:B------:R-:W-:Y:S01]  /*133c0*/  IMAD.SHL.U32 R27, R17, 0x80, RZ ;  /* 0x00000080111b7824 */ /* 0x000fe200078e00ff */
[----:B------:R-:W-:Y:S01]  /*133d0*/  LOP3.LUT R23, R23, 0xffffffbf, RZ, 0xc0, !PT ;  /* 0xffffffbf17177812 */ /* 0x000fe200078ec0ff */
[----:B-----5:R-:W-:-:S05]  /*133e0*/  IMAD.IADD R34, R34, 0x1, -R37 ;  /* 0x0000000122227824 */ /* 0x020fca00078e0a25 */
[----:B0-----:R-:W0:Y:S01]  /*133f0*/  LDC.64 R2, c[0x0][0x9e0] ;  /* 0x00027800ff027b82 */ /* 0x001e220000000a00 */
[----:B-1----:R-:W-:Y:S01]  /*13400*/  ISETP.NE.AND P2, PT, R0, 0x1, PT ;  /* 0x000000010000780c */ /* 0x002fe20003f45270 */
[----:B------:R-:W-:Y:S01]  /*13410*/  VIADD R0, R27, 0x7f ;  /* 0x0000007f1b007836 */ /* 0x000fe20000000000 */
[----:B0-----:R-:W-:-:S11]  /*13420*/  ISETP.GE.AND P1, PT, R3, 0x1, PT ;  /* 0x000000010300780c */ /* 0x001fd60003f26270 */
[----:B------:R-:W0:Y:S01]  /*13430*/  @P2 LDC R5, c[0x0][0x44c] ;  /* 0x00011300ff052b82 */ /* 0x000e220000000800 */
[----:B------:R-:W-:-:S07]  /*13440*/  @P2 LOP3.LUT R23, R23, 0x40, RZ, 0xfc, !PT ;  /* 0x0000004017172812 */ /* 0x000fce00078efcff */
[----:B------:R-:W1:Y:S01]  /*13450*/  @P2 LDC R7, c[0x0][0x450] ;  /* 0x00011400ff072b82 */ /* 0x000e620000000800 */
[----:B0-----:R-:W-:Y:S01]  /*13460*/  @P2 IMAD.HI.U32 R4, R0, R5, RZ ;  /* 0x0000000500042227 */ /* 0x001fe200078e00ff */
[----:B------:R-:W-:-:S04]  /*13470*/  IADD3 R5, R34, 0x1, -R30 ;  /* 0x0000000122057810 */ /* 0x000fc80007ffe81e */
[----:B-1----:R-:W-:-:S05]  /*13480*/  @P2 SHF.R.U32.HI R0, RZ, R7, R4 ;  /* 0x00000007ff002219 */ /* 0x002fca0000011604 */
[----:B------:R-:W-:-:S04]  /*13490*/  IMAD.IADD R7, R5, 0x1, R0 ;  /* 0x0000000105077824 */ /* 0x000fc800078e0200 */
[----:B------:R-:W-:Y:S01]  /*134a0*/  IMAD.IADD R2, R7, 0x1, R2 ;  /* 0x0000000107027824 */ /* 0x000fe200078e0202 */
[----:B------:R-:W-:Y:S06]  /*134b0*/  @!P1 BRA `(.L_x_1335) ;  /* 0x0000000000489947 */ /* 0x000fec0003800000 */
[C---:B------:R-:W-:Y:S01]  /*134c0*/  ISETP.GT.AND P0, PT, R7.reuse, RZ, PT ;  /* 0x000000ff0700720c */ /* 0x040fe20003f04270 */
[----:B------:R-:W-:Y:S01]  /*134d0*/  BSSY B0, `(.L_x_1336) ;  /* 0x000000e000007945 */ /* 0x000fe20003800000 */
[----:B------:R-:W-:-:S11]  /*134e0*/  VIADD R0, R7, 0xffffffff ;  /* 0xffffffff07007836 */ /* 0x000fd60000000000 */
        /* <DEDUP_REMOVED lines=8> */
.L_x_1337:
[----:B------:R-:W-:-:S13]  /*13570*/  ISETP.NE.AND P0, PT, R3, 0x1, PT ;  /* 0x000000010300780c */ /* 0x000fda0003f05270 */
[----:B------:R-:W0:Y:S02]  /*13580*/  @P0 LDC.64 R4, c[0x0][0x9e8] ;  /* 0x00027a00ff040b82 */ /* 0x000e240000000a00 */
[----:B0-----:R-:W-:-:S05]  /*13590*/  @P0 IMAD.HI.U32 R4, R0, R4, RZ ;  /* 0x0000000400040227 */ /* 0x001fca00078e00ff */
[----:B------:R-:W-:-:S07]  /*135a0*/  @P0 SHF.R.U32.HI R0, RZ, R5, R4 ;  /* 0x00000005ff000219 */ /* 0x000fce0000011604 */
.L_x_1338:
[----:B------:R-:W-:Y:S05]  /*135b0*/  BSYNC B0 ;  /* 0x0000000000007941 */ /* 0x000fea0003800000 */
.L_x_1336:
[----:B------:R-:W-:-:S05]  /*135c0*/  IMAD R5, R0, R3, R3 ;  /* 0x0000000300057224 */ /* 0x000fca00078e0203 */
[----:B------:R-:W-:-:S07]  /*135d0*/  VIMNMX R2, R2, R5, PT ;  /* 0x0000000502027248 */ /* 0x000fce0003fe0100 */
.L_x_1335:
[----:B------:R-:W0:Y:S01]  /*135e0*/  @P2 LDC R0, c[0x0][0x44c] ;  /* 0x00011300ff002b82 */ /* 0x000e220000000800 */
[----:B------:R-:W-:Y:S01]  /*135f0*/  VIADD R2, R2, 0x5f ;  /* 0x0000005f02027836 */ /* 0x000fe20000000000 */
[----:B------:R-:W-:Y:S01]  /*13600*/  ULDC UR4, c[0x0][0x9dc] ;  /* 0x0002770000047ab9 */ /* 0x000fe20000000800 */
[----:B------:R-:W-:Y:S02]  /*13610*/  IMAD.MOV.U32 R5, RZ, RZ, R27 ;  /* 0x000000ffff057224 */ /* 0x000fe400078e001b */
[----:B------:R-:W-:-:S03]  /*13620*/  IMAD.HI R2, R2, 0x2aaaaaab, RZ ;  /* 0x2aaaaaab02027827 */ /* 0x000fc600078e02ff */
[----:B------:R-:W1:Y:S01]  /*13630*/  @P2 LDC R7, c[0x0][0x450] ;  /* 0x00011400ff072b82 */ /* 0x000e620000000800 */
[----:B0-----:R-:W-:-:S05]  /*13640*/  @P2 IMAD.HI.U32 R0, R27, R0, RZ ;  /* 0x000000001b002227 */ /* 0x001fca00078e00ff */
[----:B-1----:R-:W-:Y:S01]  /*13650*/  @P2 SHF.R.U32.HI R5, RZ, R7, R0 ;  /* 0x00000007ff052219 */ /* 0x002fe20000011600 */
[----:B------:R-:W-:Y:S01]  /*13660*/  VIADD R0, R34, 0x5f ;  /* 0x0000005f22007836 */ /* 0x000fe20000000000 */
[----:B------:R-:W-:-:S03]  /*13670*/  SHF.R.U32.HI R7, RZ, 0x1f, R2 ;  /* 0x0000001fff077819 */ /* 0x000fc60000011602 */
[----:B------:R-:W-:Y:S01]  /*13680*/  IMAD.HI R0, R0, 0x2aaaaaab, RZ ;  /* 0x2aaaaaab00007827 */ /* 0x000fe200078e02ff */
[----:B------:R-:W-:-:S04]  /*13690*/  LEA.HI.SX32 R2, R2, R7, 0x1c ;  /* 0x0000000702027211 */ /* 0x000fc800078fe2ff */
[----:B------:R-:W-:-:S04]  /*136a0*/  SHF.R.U32.HI R7, RZ, 0x1f, R0 ;  /* 0x0000001fff077819 */ /* 0x000fc80000011600 */
[----:B------:R-:W-:-:S04]  /*136b0*/  LEA.HI.SX32 R7, R0, R7, 0x1c ;  /* 0x0000000700077211 */ /* 0x000fc800078fe2ff */
[----:B------:R-:W-:Y:S02]  /*136c0*/  VIMNMX R7, R7, R2, PT ;  /* 0x0000000207077248 */ /* 0x000fe40003fe0100 */
[----:B------:R-:W-:-:S05]  /*136d0*/  IADD3 R2, R5, R34, -R30 ;  /* 0x0000002205027210 */ /* 0x000fca0007ffe81e */
[----:B------:R-:W-:Y:S01]  /*136e0*/  VIADD R0, R2, -UR4 ;  /* 0x8000000402007c36 */ /* 0x000fe20008000000 */
[----:B------:R-:W-:Y:S06]  /*136f0*/  @!P1 BRA `(.L_x_1339) ;  /* 0x0000000000449947 */ /* 0x000fec0003800000 */
[----:B------:R-:W-:Y:S01]  /*13700*/  ISETP.GT.AND P0, PT, R2, -0x1, PT ;  /* 0xffffffff0200780c */ /* 0x000fe20003f04270 */
[----:B------:R-:W-:-:S12]  /*13710*/  BSSY B0, `(.L_x_1340) ;  /* 0x000000d000007945 */ /* 0x000fd80003800000 */
        /* <DEDUP_REMOVED lines=8> */
.L_x_1341:
[----:B------:R-:W-:-:S13]  /*137a0*/  ISETP.NE.AND P0, PT, R3, 0x1, PT ;  /* 0x000000010300780c */ /* 0x000fda0003f05270 */
[----:B------:R-:W0:Y:S02]  /*137b0*/  @P0 LDC.64 R4, c[0x0][0x9e8] ;  /* 0x00027a00ff040b82 */ /* 0x000e240000000a00 */
[----:B0-----:R-:W-:-:S05]  /*137c0*/  @P0 IMAD.HI.U32 R4, R2, R4, RZ ;  /* 0x0000000402040227 */ /* 0x001fca00078e00ff */
[----:B------:R-:W-:-:S07]  /*137d0*/  @P0 SHF.R.U32.HI R2, RZ, R5, R4 ;  /* 0x00000005ff020219 */ /* 0x000fce0000011604 */
.L_x_1342:
[----:B------:R-:W-:Y:S05]  /*137e0*/  BSYNC B0 ;  /* 0x0000000000007941 */ /* 0x000fea0003800000 */
.L_x_1340:
[----:B------:R-:W-:-:S05]  /*137f0*/  IMAD R3, R2, R3, RZ ;  /* 0x0000000302037224 */ /* 0x000fca00078e02ff */
[----:B------:R-:W-:-:S07]  /*13800*/  VIMNMX R0, R0, R3, !PT ;  /* 0x0000000300007248 */ /* 0x000fce0007fe0100 */
.L_x_1339:
[----:B------:R-:W-:Y:S01]  /*13810*/  IMAD.HI R0, R0, 0x2aaaaaab, RZ ;  /* 0x2aaaaaab00007827 */ /* 0x000fe200078e02ff */
[----:B------:R-:W-:Y:S04]  /*13820*/  BSSY B0, `(.L_x_1343) ;  /* 0x000002a000007945 */ /* 0x000fe80003800000 */
[----:B------:R-:W-:-:S04]  /*13830*/  SHF.R.U32.HI R3, RZ, 0x1f, R0 ;  /* 0x0000001fff037819 */ /* 0x000fc80000011600 */
[----:B------:R-:W-:Y:S02]  /*13840*/  LEA.HI.SX32 R3, R0, R3, 0x1c ;  /* 0x0000000300037211 */ /* 0x000fe400078fe2ff */
[C---:B------:R-:W-:Y:S02]  /*13850*/  LOP3.LUT R0, R18.reuse, 0xff000000, RZ, 0xc0, !PT ;  /* 0xff00000012007812 */ /* 0x040fe400078ec0ff */
[----:B------:R-:W-:Y:S02]  /*13860*/  VIMNMX R36, RZ, R3, !PT ;  /* 0x00000003ff247248 */ /* 0x000fe40007fe0100 */
[----:B------:R-:W-:Y:S02]  /*13870*/  SHF.R.U32.HI R3, RZ, 0x8, R0 ;  /* 0x00000008ff037819 */ /* 0x000fe40000011600 */
[----:B------:R-:W-:Y:S02]  /*13880*/  ISETP.GT.AND P0, PT, R7, R36, PT ;  /* 0x000000240700720c */ /* 0x000fe40003f04270 */
[----:B------:R-:W-:-:S04]  /*13890*/  LOP3.LUT R0, R18, 0xff0000, RZ, 0xc0, !PT ;  /* 0x00ff000012007812 */ /* 0x000fc800078ec0ff */
[----:B------:R-:W-:Y:S01]  /*138a0*/  LEA.HI R3, R0, R3, RZ, 0x10 ;  /* 0x0000000300037211 */ /* 0x000fe200078f80ff */
[----:B------:R-:W-:-:S03]  /*138b0*/  IMAD.MOV.U32 R0, RZ, RZ, RZ ;  /* 0x000000ffff007224 */ /* 0x000fc600078e00ff */
[----:B------:R-:W-:-:S03]  /*138c0*/  LOP3.LUT R5, R3, 0xff, RZ, 0xc0, !PT ;  /* 0x000000ff03057812 */ /* 0x000fc600078ec0ff */
[----:B------:R-:W-:Y:S05]  /*138d0*/  @!P0 BRA `(.L_x_1344) ;  /* 0x0000000000788947 */ /* 0x000fea0003800000 */
[----:B------:R-:W-:Y:S01]  /*138e0*/  SHF.R.U32.HI R0, RZ, 0x10, R3 ;  /* 0x00000010ff007819 */ /* 0x000fe20000011603 */
[----:B------:R-:W-:-:S03]  /*138f0*/  IMAD.MOV.U32 R2, RZ, RZ, RZ ;  /* 0x000000ffff027224 */ /* 0x000fc600078e00ff */
[----:B------:R-:W-:-:S13]  /*13900*/  ISETP.NE.AND P0, PT, R0, RZ, PT ;  /* 0x000000ff0000720c */ /* 0x000fda0003f05270 */
[----:B------:R-:W0:Y:S02]  /*13910*/  @!P0 LDC R0, c[0x0][0x9f0] ;  /* 0x00027c00ff008b82 */ /* 0x000e240000000800 */
[-C--:B0-----:R-:W-:Y:S02]  /*13920*/  IABS R4, R0.reuse ;  /* 0x0000000000047213 */ /* 0x081fe40000000000 */
[----:B------:R-:W-:Y:S02]  /*13930*/  IABS R10, R0 ;  /* 0x00000000000a7213 */ /* 0x000fe40000000000 */
[----:B------:R-:W0:Y:S08]  /*13940*/  I2F.RP R6, R4 ;  /* 0x0000000400067306 */ /* 0x000e300000209400 */
[----:B0-----:R-:W0:Y:S02]  /*13950*/  MUFU.RCP R6, R6 ;  /* 0x0000000600067308 */ /* 0x001e240000001000 */
[----:B0-----:R-:W-:-:S02]  /*13960*/  VIADD R8, R6, 0xffffffe ;  /* 0x0ffffffe06087836 */ /* 0x001fc40000000000 */
[----:B------:R-:W-:-:S04]  /*13970*/  IMAD.MOV R6, RZ, RZ, -R10 ;  /* 0x000000ffff067224 */ /* 0x000fc800078e0a0a */
[----:B------:R-:W0:Y:S02]  /*13980*/  F2I.FTZ.U32.TRUNC.NTZ R3, R8 ;  /* 0x0000000800037305 */ /* 0x000e24000021f000 */
[----:B0-----:R-:W-:-:S04]  /*13990*/  IMAD.MOV R9, RZ, RZ, -R3 ;  /* 0x000000ffff097224 */ /* 0x001fc800078e0a03 */
[----:B------:R-:W-:-:S04]  /*139a0*/  IMAD R9, R9, R4, RZ ;  /* 0x0000000409097224 */ /* 0x000fc800078e02ff */
[----:B------:R-:W-:Y:S01]  /*139b0*/  IMAD.HI.U32 R2, R3, R9, R2 ;  /* 0x0000000903027227 */ /* 0x000fe200078e0002 */
[----:B------:R-:W-:-:S05]  /*139c0*/  IADD3 R3, R0, -0x1, R7 ;  /* 0xffffffff00037810 */ /* 0x000fca0007ffe007 */
[----:B------:R-:W-:-:S05]  /*139d0*/  IMAD.IADD R3, R3, 0x1, -R36 ;  /* 0x0000000103037824 */ /* 0x000fca00078e0a24 */
[----:B------:R-:W-:Y:S02]  /*139e0*/  IABS R9, R3 ;  /* 0x0000000300097213 */ /* 0x000fe40000000000 */
[----:B------:R-:W-:-:S03]  /*139f0*/  LOP3.LUT R3, R3, R0, RZ, 0x3c, !PT ;  /* 0x0000000003037212 */ /* 0x000fc600078e3cff */
[----:B------:R-:W-:Y:S01]  /*13a00*/  IMAD.HI.U32 R2, R2, R9, RZ ;  /* 0x0000000902027227 */ /* 0x000fe200078e00ff */
[----:B------:R-:W-:-:S03]  /*13a10*/  ISETP.GE.AND P2, PT, R3, RZ, PT ;  /* 0x000000ff0300720c */ /* 0x000fc60003f46270 */
        /* <DEDUP_REMOVED lines=8> */
[----:B------:R-:W-:-:S05]  /*13aa0*/  @!P1 LOP3.LUT R2, RZ, R0, RZ, 0x33, !PT ;  /* 0x00000000ff029212 */ /* 0x000fca00078e33ff */
[----:B------:R-:W-:-:S07]  /*13ab0*/  IMAD.MOV.U32 R0, RZ, RZ, R2 ;  /* 0x000000ffff007224 */ /* 0x000fce00078e0002 */
.L_x_1344:
[----:B------:R-:W-:Y:S05]  /*13ac0*/  BSYNC B0 ;  /* 0x0000000000007941 */ /* 0x000fea0003800000 */
.L_x_1343:
[-C--:B------:R-:W-:Y:S01]  /*13ad0*/  IMAD R36, R5, R0.reuse, R36 ;  /* 0x0000000005247224 */ /* 0x080fe200078e0224 */
        /* <DEDUP_REMOVED lines=22> */
.L_x_1346:
        /* <DEDUP_REMOVED lines=8> */
[----:B------:R-:W-:Y:S02]  /*13cc0*/  IMAD.U32 R4, RZ, RZ, UR6 ;  /* 0x00000006ff047e24 */ /* 0x000fe4000f8e00ff */
[----:B------:R-:W0:Y:S01]  /*13cd0*/  LDC.64 R2, c[0x4][R2] ;  /* 0x0100000002027b82 */ /* 0x000e220000000a00 */
[----:B------:R-:W-:Y:S02]  /*13ce0*/  IMAD.U32 R5, RZ, RZ, UR7 ;  /* 0x00000007ff057e24 */ /* 0x000fe4000f8e00ff */
        /* <DEDUP_REMOVED lines=8> */
[----:B0-----:R-:W-:Y:S05]  /*13d70*/  CALL.ABS.NOINC R2 ;  /* 0x0000000002007343 */ /* 0x001fea0003c00000 */
.L_x_1349:
[----:B------:R-:W-:Y:S05]  /*13d80*/  BSYNC B6 ;  /* 0x0000000000067941 */ /* 0x000fea0003800000 */
.L_x_1348:
        /* <DEDUP_REMOVED lines=9> */
[----:B------:R-:W-:Y:S02]  /*13e20*/  IMAD.U32 R4, RZ, RZ, UR6 ;  /* 0x00000006ff047e24 */ /* 0x000fe4000f8e00ff */
[----:B------:R-:W-:Y:S02]  /*13e30*/  IMAD.U32 R5, RZ, RZ, UR7 ;  /* 0x00000007ff057e24 */ /* 0x000fe4000f8e00ff */
[----:B------:R-:W-:Y:S02]  /*13e40*/  IMAD.U32 R6, RZ, RZ, UR8 ;  /* 0x00000008ff067e24 */ /* 0x000fe4000f8e00ff */
[----:B------:R-:W-:-:S02]  /*13e50*/  IMAD.U32 R7, RZ, RZ, UR9 ;  /* 0x00000009ff077e24 */ /* 0x000fc4000f8e00ff */
[----:B------:R-:W-:Y:S02]  /*13e60*/  IMAD.U32 R10, RZ, RZ, UR4 ;  /* 0x00000004ff0a7e24 */ /* 0x000fe4000f8e00ff */
[----:B------:R-:W-:Y:S02]  /*13e70*/  IMAD.U32 R11, RZ, RZ, UR5 ;  /* 0x00000005ff0b7e24 */ /* 0x000fe4000f8e00ff */
[----:B------:R-:W-:Y:S02]  /*13e80*/  IMAD.MOV.U32 R8, RZ, RZ, 0x70 ;  /* 0x00000070ff087424 */ /* 0x000fe400078e00ff */
[----:B------:R-:W-:Y:S02]  /*13e90*/  IMAD.MOV.U32 R12, RZ, RZ, 0x1 ;  /* 0x00000001ff0c7424 */ /* 0x000fe400078e00ff */
[----:B0-----:R-:W-:-:S07]  /*13ea0*/  IMAD.MOV.U32 R13, RZ, RZ, RZ ;  /* 0x000000ffff0d7224 */ /* 0x001fce00078e00ff */
[----:B------:R-:W-:-:S07]  /*13eb0*/  LEPC R20, `(.L_x_1352) ;  /* 0x000000001014794e */ /* 0x000fce0000000000 */
[----:B-1----:R-:W-:Y:S05]  /*13ec0*/  CALL.ABS.NOINC R2 ;  /* 0x0000000002007343 */ /* 0x002fea0003c00000 */
.L_x_1352:
[----:B------:R0:W1:Y:S01]  /*13ed0*/  LDC.64 R2, c[0x4][R17] ;  /* 0x0100000011027b82 */ /* 0x0000620000000a00 */
[----:B------:R-:W-:Y:S01]  /*13ee0*/  ULDC.64 UR6, c[0x4][0xf0] ;  /* 0x01003c0000067ab9 */ /* 0x000fe20000000a00 */
[----:B------:R-:W-:Y:S01]  /*13ef0*/  ULDC.64 UR8, c[0x4][0xf8] ;  /* 0x01003e0000087ab9 */ /* 0x000fe20000000a00 */
[----:B------:R-:W-:Y:S01]  /*13f00*/  ULDC.64 UR4, c[0x4][0x80] ;  /* 0x0100200000047ab9 */ /* 0x000fe20000000a00 */
        /* <DEDUP_REMOVED lines=11> */
.L_x_1351:
[----:B------:R-:W-:Y:S05]  /*13fc0*/  BSYNC B6 ;  /* 0x0000000000067941 */ /* 0x000fea0003800000 */
.L_x_1350:
[----:B------:R-:W-:Y:S01]  /*13fd0*/  ULDC.64 UR4, c[0x0][0x9f8] ;  /* 0x00027e0000047ab9 */ /* 0x000fe20000000a00 */
[----:B------:R-:W-:Y:S01]  /*13fe0*/  IMAD.MOV.U32 R31, RZ, RZ, R19 ;  /* 0x000000ffff1f7224 */ /* 0x000fe200078e0013 */
[----:B------:R-:W-:Y:S01]  /*13ff0*/  ISETP.NE.U32.AND P0, PT, RZ, UR4, PT ;  /* 0x00000004ff007c0c */ /* 0x000fe2000bf05070 */
[----:B------:R-:W0:Y:S01]  /*14000*/  S2R R17, SR_TID.X ;  /* 0x0000000000117919 */ /* 0x000e220000002100 */
[----:B------:R-:W1:Y:S01]  /*14010*/  LDC R8, c[0x0][0x430] ;  /* 0x00010c00ff087b82 */ /* 0x000e620000000800 */
[----:B------:R-:W-:Y:S01]  /*14020*/  VIADD R25, R24, 0xffffffff ;  /* 0xffffffff18197836 */ /* 0x000fe20000000000 */
[----:B------:R-:W-:Y:S01]  /*14030*/  ISETP.NE.AND.EX P0, PT, RZ, UR5, PT, P0 ;  /* 0x00000005ff007c0c */ /* 0x000fe2000bf05300 */
[----:B------:R-:W2:Y:S01]  /*14040*/  S2R R21, SR_TID.X ;  /* 0x0000000000157919 */ /* 0x000ea20000002100 */
[----:B------:R-:W-:-:S11]  /*14050*/  ULDC UR4, c[0x0][0x320] ;  /* 0x0000c80000047ab9 */ /* 0x000fd60000000800 */
[----:B------:R-:W3:Y:S01]  /*14060*/  @P0 LDC.64 R2, c[0x0][0x9f8] ;  /* 0x00027e00ff020b82 */ /* 0x000ee20000000a00 */
[----:B0-----:R-:W-:-:S04]  /*14070*/  LOP3.LUT R17, R17, 0x7f, RZ, 0xc0, !PT ;  /* 0x0000007f11117812 */ /* 0x001fc800078ec0ff */
[----:B------:R-:W-:Y:S01]  /*14080*/  SHF.R.U32.HI R20, RZ, 0x3, R17 ;  /* 0x00000003ff147819 */ /* 0x000fe20000011611 */
[----:B---3--:R-:W-:-:S05]  /*14090*/  @P0 IMAD.WIDE R2, R19, 0x4, R2 ;  /* 0x0000000413020825 */ /* 0x008fca00078e0202 */
[----:B------:R0:W3:Y:S01]  /*140a0*/  @P0 LDG.E R31, desc[UR36][R2.64] ;  /* 0x00000024021f0981 */ /* 0x0000e2000c1e1900 */
[----:B-1----:R-:W-:Y:S01]  /*140b0*/  ISETP.NE.AND P1, PT, R8, 0x1, PT ;  /* 0x000000010800780c */ /* 0x002fe20003f25270 */
[----:B--2---:R-:W-:Y:S01]  /*140c0*/  IMAD.SHL.U32 R21, R21, 0x8, RZ ;  /* 0x0000000815157824 */ /* 0x004fe200078e00ff */
[----:B------:R-:W-:Y:S01]  /*140d0*/  LOP3.LUT R23, R23, 0xffffffdf, RZ, 0xc0, !PT ;  /* 0xffffffdf17177812 */ /* 0x000fe200078ec0ff */
[----:B------:R-:W1:Y:S03]  /*140e0*/  S2R R17, SR_TID.X ;  /* 0x0000000000117919 */ /* 0x000e660000002100 */
[----:B------:R-:W-:-:S07]  /*140f0*/  LOP3.LUT R21, R21, 0x38, RZ, 0xc0, !PT ;  /* 0x0000003815157812 */ /* 0x000fce00078ec0ff */
[----:B------:R-:W2:Y:S01]  /*14100*/  @P1 LDC R7, c[0x0][0x434] ;  /* 0x00010d00ff071b82 */ /* 0x000ea20000000800 */
[----:B------:R-:W-:-:S07]  /*14110*/  @P1 LOP3.LUT R23, R23, 0x20, RZ, 0xfc, !PT ;  /* 0x0000002017171812 */ /* 0x000fce00078efcff */
[----:B------:R-:W4:Y:S01]  /*14120*/  @P1 LDC R5, c[0x0][0x438] ;  /* 0x00010e00ff051b82 */ /* 0x000f220000000800 */
[----:B-1----:R-:W-:-:S05]  /*14130*/  IMAD.SHL.U32 R17, R17, 0x10, RZ ;  /* 0x0000001011117824 */ /* 0x002fca00078e00ff */
[----:B------:R-:W-:Y:S02]  /*14140*/  LOP3.LUT R17, R20, 0x70, R17, 0xf8, !PT ;  /* 0x0000007014117812 */ /* 0x000fe400078ef811 */
[----:B------:R-:W-:-:S03]  /*14150*/  LOP3.LUT R20, R21, 0x40, RZ, 0xfc, !PT ;  /* 0x0000004015147812 */ /* 0x000fc600078efcff */
[----:B------:R-:W-:Y:S01]  /*14160*/  IMAD R0, R25, 0x60, R17 ;  /* 0x0000006019007824 */ /* 0x000fe200078e0211 */
[----:B------:R-:W-:-:S04]  /*14170*/  ISETP.GE.AND P2, PT, R20, UR4, PT ;  /* 0x0000000414007c0c */ /* 0x000fc8000bf46270 */
[C---:B------:R-:W-:Y:S01]  /*14180*/  ISETP.GE.AND P0, PT, R0.reuse, R34, PT ;  /* 0x000000220000720c */ /* 0x040fe20003f06270 */
[----:B------:R-:W-:-:S03]  /*14190*/  IMAD.IADD R0, R0, 0x1, R37 ;  /* 0x0000000100007824 */ /* 0x000fc600078e0225 */
[----:B------:R-:W-:Y:S01]  /*141a0*/  ISETP.GT.U32.OR P0, PT, R17, 0x5f, P0 ;  /* 0x0000005f1100780c */ /* 0x000fe20000704470 */
[----:B--2---:R-:W-:-:S04]  /*141b0*/  @P1 IMAD.HI.U32 R6, R0, R7, RZ ;  /* 0x0000000700061227 */ /* 0x004fc800078e00ff */
[----:B------:R-:W-:Y:S01]  /*141c0*/  IMAD.MOV.U32 R4, RZ, RZ, R0 ;  /* 0x000000ffff047224 */ /* 0x000fe200078e0000 */
[----:B----4-:R-:W-:Y:S02]  /*141d0*/  @P1 SHF.R.U32.HI R4, RZ, R5, R6 ;  /* 0x00000005ff041219 */ /* 0x010fe40000011606 */
[----:B------:R-:W-:Y:S01]  /*141e0*/  ISETP.GE.AND P1, PT, R21, UR4, PT ;  /* 0x0000000415007c0c */ /* 0x000fe2000bf26270 */
[----:B------:R-:W-:Y:S02]  /*141f0*/  ULDC UR4, c[0x0][0x2f4] ;  /* 0x0000bd0000047ab9 */ /* 0x000fe40000000800 */
[----:B------:R-:W-:Y:S01]  /*14200*/  IMAD.MOV R5, RZ, RZ, -R4 ;  /* 0x000000ffff057224 */ /* 0x000fe200078e0a04 */
[----:B------:R-:W-:Y:S01]  /*14210*/  SEL R29, RZ, 0x1, P1 ;  /* 0x00000001ff1d7807 */ /* 0x000fe20000800000 */
[----:B0-----:R-:W0:Y:S02]  /*14220*/  @!P0 LDC.64 R2, c[0x0][0x428] ;  /* 0x00010a00ff028b82 */ /* 0x001e240000000a00 */
[----:B------:R-:W-:Y:S01]  /*14230*/  IMAD R0, R8, R5, R0 ;  /* 0x0000000508007224 */ /* 0x000fe200078e0200 */
[----:B------:R-:W-:-:S02]  /*14240*/  @!P0 SHF.R.S32.HI R5, RZ, 0x1f, R4 ;  /* 0x0000001fff058819 */ /* 0x000fc40000011404 */
[----:B------:R-:W-:Y:S02]  /*14250*/  LOP3.LUT R23, R23, 0xfffffffb, RZ, 0xc0, !PT ;  /* 0xfffffffb17177812 */ /* 0x000fe400078ec0ff */
[----:B------:R-:W-:Y:S01]  /*14260*/  LOP3.LUT R8, R21, 0x80, RZ, 0xfc, !PT ;  /* 0x0000008015087812 */ /* 0x000fe200078efcff */
[----:B------:R-:W-:Y:S01]  /*14270*/  UMOV UR5, 0xffffffff ;  /* 0xffffffff00057882 */ /* 0x000fe20000000000 */
[----:B------:R-:W-:Y:S02]  /*14280*/  LOP3.LUT R24, R18, 0xffff, RZ, 0xc0, !PT ;  /* 0x0000ffff12187812 */ /* 0x000fe400078ec0ff */
[----:B---3--:R-:W-:Y:S01]  /*14290*/  SHF.R.S32.HI R6, RZ, 0x1f, R31 ;  /* 0x0000001fff067819 */ /* 0x008fe2000001141f */
[----:B0-----:R-:W-:-:S04]  /*142a0*/  @!P0 IMAD.WIDE.U32 R4, R31, R2, R4 ;  /* 0x000000021f048225 */ /* 0x001fc800078e0004 */
[----:B------:R0:W-:Y:S02]  /*142b0*/  STL [R1], R6 ;  /* 0x0000000601007387 */ /* 0x0001e40000100800 */
[----:B0-----:R-:W-:Y:S01]  /*142c0*/  @!P0 IMAD R6, R6, R2, RZ ;  /* 0x0000000206068224 */ /* 0x001fe200078e02ff */
[----:B------:R-:W-:-:S03]  /*142d0*/  SEL R2, RZ, 0xffffffff, P2 ;  /* 0xffffffffff027807 */ /* 0x000fc60001000000 */
[----:B------:R-:W-:Y:S02]  /*142e0*/  @!P0 IMAD R6, R31, R3, R6 ;  /* 0x000000031f068224 */ /* 0x000fe400078e0206 */
[----:B------:R-:W-:Y:S01]  /*142f0*/  IMAD.SHL.U32 R2, R2, 0x2, RZ ;  /* 0x0000000202027824 */ /* 0x000fe200078e00ff */
[----:B------:R-:W-:Y:S01]  /*14300*/  ISETP.GE.AND P2, PT, R21, UR4, PT ;  /* 0x0000000415007c0c */ /* 0x000fe2000bf46270 */
[----:B------:R-:W-:-:S03]  /*14310*/  @!P0 IMAD.IADD R6, R5, 0x1, R6 ;  /* 0x0000000105068824 */ /* 0x000fc600078e0206 */
[----:B------:R-:W-:Y:S02]  /*14320*/  LOP3.LUT R29, R2, 0x2, R29, 0xe2, !PT ;  /* 0x00000002021d7812 */ /* 0x000fe400078ee21d */
[----:B------:R-:W0:Y:S07]  /*14330*/  @!P0 LDC.64 R2, c[0x0][0x418] ;  /* 0x00010600ff028b82 */ /* 0x000e2e0000000a00 */
[----:B------:R-:W-:Y:S02]  /*14340*/  @P2 LOP3.LUT R23, R23, 0x4, RZ, 0xfc, !PT ;  /* 0x0000000417172812 */ /* 0x000fe400078efcff */
[----:B0-----:R-:W-:-:S04]  /*14350*/  @!P0 LEA R2, P1, R4, R2, 0x2 ;  /* 0x0000000204028211 */ /* 0x001fc800078210ff */
[----:B------:R-:W-:Y:S01]  /*14360*/  @!P0 LEA.HI.X R3, R4, R3, R6, 0x2, P1 ;  /* 0x0000000304038211 */ /* 0x000fe200008f1406 */
[----:B------:R-:W-:Y:S01]  /*14370*/  IMAD.MOV.U32 R4, RZ, RZ, RZ ;  /* 0x000000ffff047224 */ /* 0x000fe200078e00ff */
[----:B------:R-:W-:Y:S02]  /*14380*/  ISETP.GE.AND P1, PT, R20, UR4, PT ;  /* 0x0000000414007c0c */ /* 0x000fe4000bf26270 */
[----:B------:R-:W-:-:S03]  /*14390*/  LOP3.LUT R23, R23, 0xfffffffd, RZ, 0xc0, !PT ;  /* 0xfffffffd17177812 */ /* 0x000fc600078ec0ff */
[----:B------:R0:W5:Y:S01]  /*143a0*/  @!P0 LDG.E R4, desc[UR36][R2.64] ;  /* 0x0000002402048981 */ /* 0x000162000c1e1900 */
[----:B------:R-:W-:-:S07]  /*143b0*/  ISETP.GE.AND P0, PT, R8, UR4, PT ;  /* 0x0000000408007c0c */ /* 0x000fce000bf06270 */
[----:B------:R-:W-:Y:S01]  /*143c0*/  @P1 LOP3.LUT R23, R23, 0x2, RZ, 0xfc, !PT ;  /* 0x0000000217171812 */ /* 0x000fe200078efcff */
[----:B0-----:R-:W-:-:S03]  /*143d0*/  IMAD.U32 R2, RZ, RZ, UR38 ;  /* 0x00000026ff027e24 */ /* 0x001fc6000f8e00ff */
[----:B------:R-:W-:-:S04]  /*143e0*/  LOP3.LUT R23, R23, 0xfffffffe, RZ, 0xc0, !PT ;  /* 0xfffffffe17177812 */ /* 0x000fc800078ec0ff */
[----:B------:R-:W-:Y:S01]  /*143f0*/  @P0 LOP3.LUT R23, R23, 0x1, RZ, 0xfc, !PT ;  /* 0x0000000117170812 */ /* 0x000fe200078efcff */
[----:B------:R-:W-:Y:S06]  /*14400*/  BRA.DIV UR5, `(.L_x_1353) ;  /* 0x00000046050c7947 */ /* 0x000fec000b800000 */
.L_x_1421:
[----:B------:R-:W-:Y:S02]  /*14410*/  ISETP.NE.AND P0, PT, R2, 0x3, PT ;  /* 0x000000030200780c */ /* 0x000fe40003f05270 */
[----:B------:R-:W-:Y:S02]  /*14420*/  ISETP.GT.U32.AND P1, PT, R17, 0x5f, PT ;  /* 0x0000005f1100780c */ /* 0x000fe40003f24070 */
[----:B------:R-:W-:-:S09]  /*14430*/  LOP3.LUT R23, R23, 0xffffffef, RZ, 0xc0, !PT ;  /* 0xffffffef17177812 */ /* 0x000fd200078ec0ff */
[----:B------:R-:W-:-:S04]  /*14440*/  @P0 LOP3.LUT R23, R23, 0x10, RZ, 0xfc, !PT ;  /* 0x0000001017170812 */ /* 0x000fc800078efcff */
[----:B------:R-:W-:-:S04]  /*14450*/  LOP3.LUT R23, R23, 0xfffffff7, RZ, 0xc0, !PT ;  /* 0xfffffff717177812 */ /* 0x000fc800078ec0ff */
[----:B------:R-:W-:Y:S01]  /*14460*/  @P1 LOP3.LUT R23, R23, 0x8, RZ, 0xfc, !PT ;  /* 0x0000000817171812 */ /* 0x000fe200078efcff */
[----:B------:R-:W-:Y:S06]  /*14470*/  @!P0 BRA `(.L_x_1354) ;  /* 0x0000000000048947 */ /* 0x000fec0003800000 */
[----:B------:R-:W-:Y:S01]  /*14480*/  BPT.TRAP 0x1 ;  /* 0x000000040000795c */ /* 0x000fe20000300000 */
.L_x_1354:
        /* <DEDUP_REMOVED lines=23> */
.L_x_1422:
[----:B------:R-:W-:Y:S05]  /*14600*/  BSYNC B0 ;  /* 0x0000000000007941 */ /* 0x000fea0003800000 */
.L_x_1355:
[----:B------:R-:W1:Y:S01]  /*14610*/  S2R R8, SR_TID.X ;  /* 0x0000000000087919 */ /* 0x000e620000002100 */
[----:B------:R-:W-:Y:S01]  /*14620*/  ULDC.64 UR4, c[0x0][0x300] ;  /* 0x0000c00000047ab9 */ /* 0x000fe20000000a00 */
[----:B------:R-:W-:Y:S01]  /*14630*/  ULDC.64 UR6, c[0x0][0x2e8] ;  /* 0x0000ba0000067ab9 */ /* 0x000fe20000000a00 */
[----:B------:R-:W-:Y:S01]  /*14640*/  IMAD R5, R5, UR4, RZ ;  /* 0x0000000405057c24 */ /* 0x000fe2000f8e02ff */
[----:B------:R-:W2:Y:S01]  /*14650*/  S2R R9, SR_TID.X ;  /* 0x0000000000097919 */ /* 0x000ea20000002100 */
[C---:B0-----:R-:W-:Y:S01]  /*14660*/  IMAD.WIDE.U32 R2, R0.reuse, UR4, RZ ;  /* 0x0000000400027c25 */ /* 0x041fe2000f8e00ff */
[C---:B------:R-:W-:Y:S02]  /*14670*/  LOP3.LUT P4, RZ, R23.reuse, 0x4, RZ, 0xc0, !PT ;  /* 0x0000000417ff7812 */ /* 0x040fe4000788c0ff */
[C---:B------:R-:W-:Y:S01]  /*14680*/  LOP3.LUT P3, RZ, R23.reuse, 0x2, RZ, 0xc0, !PT ;  /* 0x0000000217ff7812 */ /* 0x040fe2000786c0ff */
[----:B------:R-:W-:Y:S01]  /*14690*/  IMAD R5, R0, UR5, R5 ;  /* 0x0000000500057c24 */ /* 0x000fe2000f8e0205 */
[----:B------:R-:W-:Y:S01]  /*146a0*/  ULDC.64 UR4, c[0x0][0x310] ;  /* 0x0000c40000047ab9 */ /* 0x000fe20000000a00 */
[----:B------:R-:W-:Y:S01]  /*146b0*/  LOP3.LUT P2, RZ, R23, 0x1, RZ, 0xc0, !PT ;  /* 0x0000000117ff7812 */ /* 0x000fe2000784c0ff */
[----:B------:R-:W-:-:S02]  /*146c0*/  IMAD R6, R6, UR4, RZ ;  /* 0x0000000406067c24 */ /* 0x000fc4000f8e02ff */
        /* <DEDUP_REMOVED lines=12> */
[----:B------:R-:W-:Y:S01]  /*14790*/  LEA.HI.X R0, R2, UR7, R0, 0x1, P0 ;  /* 0x0000000702007c11 */ /* 0x000fe200080f0c00 */
[----:B--2---:R-:W-:Y:S01]  /*147a0*/  IMAD.SHL.U32 R9, R9, 0x8, RZ ;  /* 0x0000000809097824 */ /* 0x004fe200078e00ff */
[----:B------:R-:W-:-:S04]  /*147b0*/  SHF.R.U32.HI R8, RZ, 0x3, R8 ;  /* 0x00000003ff087819 */ /* 0x000fc80000011608 */
[----:B------:R-:W-:Y:S01]  /*147c0*/  LOP3.LUT R9, R9, 0x38, RZ, 0xc0, !PT ;  /* 0x0000003809097812 */ /* 0x000fe200078ec0ff */
[----:B------:R-:W-:-:S05]  /*147d0*/  IMAD.IADD R6, R6, 0x1, -R8 ;  /* 0x0000000106067824 */ /* 0x000fca00078e0a08 */
[----:B------:R-:W-:Y:S01]  /*147e0*/  ISETP.GE.AND P0, PT, R6, 0x1, PT ;  /* 0x000000010600780c */ /* 0x000fe20003f06270 */
[----:B------:R-:W-:-:S12]  /*147f0*/  BRA.DIV UR4, `(.L_x_1357) ;  /* 0x0000004204587947 */ /* 0x000fd8000b800000 */
        /* <DEDUP_REMOVED lines=62> */
.L_x_1436:
        /* <DEDUP_REMOVED lines=12> */
.L_x_1358:
        /* <DEDUP_REMOVED lines=10> */
.L_x_1359:
[----:B------:R2:W-:Y:S02]  /*14d40*/  SYNCS.ARRIVE.TRANS64.A1T0 RZ, [R7+URZ+0x2a830], RZ ;  /* 0x02a830ff07ff79a7 */ /* 0x0005e4000810003f */
[----:B------:R-:W-:Y:S05]  /*14d50*/  WARPSYNC.ALL ;  /* 0x0000000000007948 */ /* 0x000fea0003800000 */
[----:B------:R-:W-:Y:S01]  /*14d60*/  ULDC.64 UR4, c[0x0][0x298] ;  /* 0x0000a60000047ab9 */ /* 0x000fe20000000a00 */
[----:B-1----:R-:W-:Y:S01]  /*14d70*/  VIADD R2, R22, 0xc400 ;  /* 0x0000c40016027836 */ /* 0x002fe20000000000 */
[----:B------:R-:W-:Y:S01]  /*14d80*/  SHF.R.S32.HI R0, RZ, 0x1f, R35 ;  /* 0x0000001fff007819 */ /* 0x000fe20000011423 */
[----:B0-----:R-:W-:Y:S01]  /*14d90*/  IMAD.WIDE.U32 R4, R35, UR4, RZ ;  /* 0x0000000423047c25 */ /* 0x001fe2000f8e00ff */
[----:B------:R-:W-:Y:S01]  /*14da0*/  BSSY B6, `(.L_x_1360) ;  /* 0x0000018000067945 */ /* 0x000fe20003800000 */
[----:B------:R-:W-:Y:S01]  /*14db0*/  BAR.SYNC.DEFER_BLOCKING 0x8, 0x180 ;  /* 0x0206000000007b1d */ /* 0x000fe20000010000 */
[----:B------:R-:W-:Y:S01]  /*14dc0*/  LOP3.LUT P0, RZ, R2, 0x3ff, RZ, 0xc0, !PT ;  /* 0x000003ff02ff7812 */ /* 0x000fe2000780c0ff */
[----:B------:R-:W-:-:S04]  /*14dd0*/  IMAD R0, R0, UR4, RZ ;  /* 0x0000000400007c24 */ /* 0x000fc8000f8e02ff */
[----:B------:R-:W-:Y:S01]  /*14de0*/  IMAD R0, R35, UR5, R0 ;  /* 0x0000000523007c24 */ /* 0x000fe2000f8e0200 */
[----:B------:R0:W-:Y:S03]  /*14df0*/  STL.64 [R1+0x8], R4 ;  /* 0x0000080401007387 */ /* 0x0001e60000100a00 */
[----:B------:R-:W-:-:S04]  /*14e00*/  IMAD.IADD R35, R5, 0x1, R0 ;  /* 0x0000000105237824 */ /* 0x000fc800078e0200 */
[----:B------:R-:W-:Y:S05]  /*14e10*/  @!P0 BRA `(.L_x_1361) ;  /* 0x0000000000408947 */ /* 0x000fea0003800000 */
[----:B------:R-:W-:Y:S01]  /*14e20*/  MOV R2, 0x0 ;  /* 0x0000000000027802 */ /* 0x000fe20000000f00 */
[----:B------:R-:W-:Y:S01]  /*14e30*/  ULDC.64 UR6, c[0x4][0xf0] ;  /* 0x01003c0000067ab9 */ /* 0x000fe20000000a00 */
[----:B------:R-:W-:Y:S01]  /*14e40*/  ULDC.64 UR8, c[0x4][0xf8] ;  /* 0x01003e0000087ab9 */ /* 0x000fe20000000a00 */
[----:B------:R-:W-:Y:S01]  /*14e50*/  ULDC.64 UR4, c[0x4][0x88] ;  /* 0x0100220000047ab9 */ /* 0x000fe20000000a00 */
[----:B0-----:R-:W-:Y:S02]  /*14e60*/  IMAD.U32 R4, RZ, RZ, UR6 ;  /* 0x00000006ff047e24 */ /* 0x001fe4000f8e00ff */
[----:B------:R-:W0:Y:S01]  /*14e70*/  LDC.64 R2, c[0x4][R2] ;  /* 0x0100000002027b82 */ /* 0x000e220000000a00 */
[----:B------:R-:W-:Y:S02]  /*14e80*/  IMAD.U32 R5, RZ, RZ, UR7 ;  /* 0x00000007ff057e24 */ /* 0x000fe4000f8e00ff */
[----:B------:R-:W-:Y:S02]  /*14e90*/  IMAD.U32 R6, RZ, RZ, UR8 ;  /* 0x00000008ff067e24 */ /* 0x000fe4000f8e00ff */
[----:B--2---:R-:W-:-:S02]  /*14ea0*/  IMAD.U32 R7, RZ, RZ, UR9 ;  /* 0x00000009ff077e24 */ /* 0x004fc4000f8e00ff */
[----:B------:R-:W-:Y:S02]  /*14eb0*/  IMAD.U32 R10, RZ, RZ, UR4 ;  /* 0x00000004ff0a7e24 */ /* 0x000fe4000f8e00ff */
[----:B------:R-:W-:Y:S02]  /*14ec0*/  IMAD.U32 R11, RZ, RZ, UR5 ;  /* 0x00000005ff0b7e24 */ /* 0x000fe4000f8e00ff */
[----:B------:R-:W-:Y:S02]  /*14ed0*/  IMAD.MOV.U32 R8, RZ, RZ, 0x70 ;  /* 0x00000070ff087424 */ /* 0x000fe400078e00ff */
[----:B------:R-:W-:Y:S02]  /*14ee0*/  IMAD.MOV.U32 R12, RZ, RZ, 0x1 ;  /* 0x00000001ff0c7424 */ /* 0x000fe400078e00ff */
[----:B------:R-:W-:-:S07]  /*14ef0*/  IMAD.MOV.U32 R13, RZ, RZ, RZ ;  /* 0x000000ffff0d7224 */ /* 0x000fce00078e00ff */
[----:B------:R-:W-:-:S07]  /*14f00*/  LEPC R20, `(.L_x_1361) ;  /* 0x000000001014794e */ /* 0x000fce0000000000 */
[----:B0-----:R-:W-:Y:S05]  /*14f10*/  CALL.ABS.NOINC R2 ;  /* 0x0000000002007343 */ /* 0x001fea0003c00000 */
.L_x_1361:
[----:B------:R-:W-:Y:S05]  /*14f20*/  BSYNC B6 ;  /* 0x0000000000067941 */ /* 0x000fea0003800000 */
.L_x_1360:
[----:B------:R-:W3:Y:S01]  /*14f30*/  LDL.LU.64 R20, [R1+0x8] ;  /* 0x0000080001147983 */ /* 0x000ee20000300a00 */
[----:B------:R-:W-:Y:S01]  /*14f40*/  LOP3.LUT P6, RZ, R23, 0x80, RZ, 0xc0, !PT ;  /* 0x0000008017ff7812 */ /* 0x000fe200078cc0ff */
[----:B------:R-:W-:Y:S01]  /*14f50*/  IMAD.MOV.U32 R3, RZ, RZ, R35 ;  /* 0x000000ffff037224 */ /* 0x000fe200078e0023 */
[----:B------:R-:W-:Y:S01]  /*14f60*/  SHF.R.S32.HI R0, RZ, 0x1f, R19 ;  /* 0x0000001fff007819 */ /* 0x000fe20000011413 */
[----:B------:R-:W-:Y:S01]  /*14f70*/  ULDC.64 UR4, c[0x0][0x2d8] ;  /* 0x0000b60000047ab9 */ /* 0x000fe20000000a00 */
[----:B0-----:R-:W-:Y:S01]  /*14f80*/  SEL R4, R19, RZ, !P6 ;  /* 0x000000ff13047207 */ /* 0x001fe20007000000 */
[----:B------:R-:W-:Y:S01]  /*14f90*/  ULDC.64 UR6, c[0x0][0x2e0] ;  /* 0x0000b80000067ab9 */ /* 0x000fe20000000a00 */
[----:B------:R-:W-:Y:S01]  /*14fa0*/  SEL R0, R0, RZ, !P6 ;  /* 0x000000ff00007207 */ /* 0x000fe20007000000 */
[----:B------:R-:W0:Y:S04]  /*14fb0*/  S2R R8, SR_TID.X ;  /* 0x0000000000087919 */ /* 0x000e280000002100 */
[----:B------:R-:W-:-:S04]  /*14fc0*/  IMAD R0, R0, UR6, RZ ;  /* 0x0000000600007c24 */ /* 0x000fc8000f8e02ff */
[----:B------:R-:W-:Y:S02]  /*14fd0*/  IMAD R5, R4, UR7, R0 ;  /* 0x0000000704057c24 */ /* 0x000fe4000f8e0200 */
[----:B0-----:R-:W-:-:S05]  /*14fe0*/  IMAD.SHL.U32 R8, R8, 0x8, RZ ;  /* 0x0000000808087824 */ /* 0x001fca00078e00ff */
[----:B------:R-:W-:Y:S01]  /*14ff0*/  LOP3.LUT R8, R8, 0x38, RZ, 0xc0, !PT ;  /* 0x0000003808087812 */ /* 0x000fe200078ec0ff */
[----:B---3--:R-:W-:Y:S01]  /*15000*/  IMAD.MOV.U32 R2, RZ, RZ, R20 ;  /* 0x000000ffff027224 */ /* 0x008fe200078e0014 */
[----:B------:R-:W0:Y:S01]  /*15010*/  LDC R21, c[0x0][0x448] ;  /* 0x00011200ff157b82 */ /* 0x000e220000000800 */
[----:B------:R-:W1:Y:S02]  /*15020*/  S2R R20, SR_TID.X ;  /* 0x0000000000147919 */ /* 0x000e640000002100 */
[----:B------:R-:W-:-:S04]  /*15030*/  IMAD.WIDE.U32 R2, R24, UR4, R2 ;  /* 0x0000000418027c25 */ /* 0x000fc8000f8e0002 */
[----:B------:R-:W-:Y:S01]  /*15040*/  IMAD R3, R24, UR5, R3 ;  /* 0x0000000518037c24 */ /* 0x000fe2000f8e0203 */
[----:B------:R-:W-:Y:S01]  /*15050*/  ULDC.64 UR4, c[0x0][0x2d0] ;  /* 0x0000b40000047ab9 */ /* 0x000fe20000000a00 */
[----:B------:R-:W-:-:S04]  /*15060*/  IMAD.WIDE.U32 R2, R4, UR6, R2 ;  /* 0x0000000604027c25 */ /* 0x000fc8000f8e0002 */
[----:B------:R-:W-:Y:S01]  /*15070*/  IMAD.IADD R3, R3, 0x1, R5 ;  /* 0x0000000103037824 */ /* 0x000fe200078e0205 */
[----:B0-----:R-:W-:Y:S02]  /*15080*/  ISETP.NE.AND P6, PT, R21, 0x1, PT ;  /* 0x000000011500780c */ /* 0x001fe40003fc5270 */
[----:B-1----:R-:W-:-:S04]  /*15090*/  LOP3.LUT R20, R20, 0x7f, RZ, 0xc0, !PT ;  /* 0x0000007f14147812 */ /* 0x002fc800078ec0ff */
[----:B------:R-:W-:-:S07]  /*150a0*/  SHF.R.U32.HI R21, RZ, 0x3, R20 ;  /* 0x00000003ff157819 */ /* 0x000fce0000011614 */
[----:B--2---:R-:W0:Y:S01]  /*150b0*/  @P6 LDC R7, c[0x0][0x44c] ;  /* 0x00011300ff076b82 */ /* 0x004e220000000800 */
[----:B------:R-:W1:Y:S07]  /*150c0*/  S2R R20, SR_TID.X ;  /* 0x0000000000147919 */ /* 0x000e6e0000002100 */
[----:B------:R-:W2:Y:S01]  /*150d0*/  @P6 LDC R6, c[0x0][0x450] ;  /* 0x00011400ff066b82 */ /* 0x000ea20000000800 */
[----:B-1----:R-:W-:-:S05]  /*150e0*/  IMAD.SHL.U32 R20, R20, 0x10, RZ ;  /* 0x0000001014147824 */ /* 0x002fca00078e00ff */
[----:B------:R-:W-:Y:S02]  /*150f0*/  LOP3.LUT R20, R21, 0x70, R20, 0xf8, !PT ;  /* 0x0000007015147812 */ /* 0x000fe400078ef814 */
[----:B------:R-:W1:Y:S03]  /*15100*/  S2R R21, SR_TID.X ;  /* 0x0000000000157919 */ /* 0x000e660000002100 */
[----:B------:R-:W-:Y:S02]  /*15110*/  IMAD.IADD R4, R20, 0x1, R27 ;  /* 0x0000000114047824 */ /* 0x000fe400078e021b */
[----:B------:R-:W3:Y:S02]  /*15120*/  S2R R20, SR_TID.X ;  /* 0x0000000000147919 */ /* 0x000ee40000002100 */
[----:B0-----:R-:W-:-:S04]  /*15130*/  @P6 IMAD.HI.U32 R7, R4, R7, RZ ;  /* 0x0000000704076227 */ /* 0x001fc800078e00ff */
[----:B------:R-:W-:Y:S01]  /*15140*/  IMAD.MOV.U32 R0, RZ, RZ, R4 ;  /* 0x000000ffff007224 */ /* 0x000fe200078e0004 */
[----:B--2---:R-:W-:Y:S02]  /*15150*/  @P6 SHF.R.U32.HI R0, RZ, R6, R7 ;  /* 0x00000006ff006219 */ /* 0x004fe40000011607 */
[----:B------:R-:W0:Y:S03]  /*15160*/  LDC R6, c[0x0][0x448] ;  /* 0x00011200ff067b82 */ /* 0x000e260000000800 */
[----:B------:R-:W-:Y:S02]  /*15170*/  IMAD.MOV R5, RZ, RZ, -R0 ;  /* 0x000000ffff057224 */ /* 0x000fe400078e0a00 */
[----:B------:R-:W-:-:S04]  /*15180*/  IMAD.WIDE.U32 R2, R0, UR4, R2 ;  /* 0x0000000400027c25 */ /* 0x000fc8000f8e0002 */
[----:B-1----:R-:W-:-:S05]  /*15190*/  IMAD.SHL.U32 R21, R21, 0x8, RZ ;  /* 0x0000000815157824 */ /* 0x002fca00078e00ff */
[----:B------:R-:W-:Y:S01]  /*151a0*/  LOP3.LUT R21, R21, 0x38, RZ, 0xc0, !PT ;  /* 0x0000003815157812 */ /* 0x000fe200078ec0ff */
[----:B0-----:R-:W-:Y:S01]  /*151b0*/  IMAD R4, R6, R5, R4 ;  /* 0x0000000506047224 */ /* 0x001fe200078e0204 */
[----:B------:R-:W-:Y:S02]  /*151c0*/  SHF.R.S32.HI R5, RZ, 0x1f, R0 ;  /* 0x0000001fff057819 */ /* 0x000fe40000011400 */
[C---:B------:R-:W-:Y:S02]  /*151d0*/  LOP3.LUT R9, R21.reuse, 0x40, RZ, 0xfc, !PT ;  /* 0x0000004015097812 */ /* 0x040fe400078efcff */
[----:B------:R-:W-:Y:S01]  /*151e0*/  LOP3.LUT R10, R21, 0x80, RZ, 0xfc, !PT ;  /* 0x00000080150a7812 */ /* 0x000fe200078efcff */
[----:B------:R-:W-:Y:S01]  /*151f0*/  IMAD R5, R5, UR4, RZ ;  /* 0x0000000405057c24 */ /* 0x000fe2000f8e02ff */
[----:B---3--:R-:W-:-:S03]  /*15200*/  LOP3.LUT R20, R20, 0x7f, RZ, 0xc0, !PT ;  /* 0x0000007f14147812 */ /* 0x008fc600078ec0ff */
[----:B------:R-:W-:Y:S01]  /*15210*/  IMAD R5, R0, UR5, R5 ;  /* 0x0000000500057c24 */ /* 0x000fe2000f8e0205 */
[----:B------:R-:W-:Y:S01]  /*15220*/  SHF.R.S32.HI R0, RZ, 0x1f, R4 ;  /* 0x0000001fff007819 */ /* 0x000fe20000011404 */
[----:B------:R-:W-:Y:S02]  /*15230*/  ULDC.64 UR4, c[0x0][0x2c8] ;  /* 0x0000b20000047ab9 */ /* 0x000fe40000000a00 */
[----:B------:R-:W-:Y:S02]  /*15240*/  IMAD.IADD R3, R3, 0x1, R5 ;  /* 0x0000000103037824 */ /* 0x000fe400078e0205 */
[----:B------:R-:W-:Y:S02]  /*15250*/  IMAD R5, R0, UR4, RZ ;  /* 0x0000000400057c24 */ /* 0x000fe4000f8e02ff */
[----:B------:R-:W-:-:S04]  /*15260*/  IMAD.WIDE.U32 R2, R4, UR4, R2 ;  /* 0x0000000404027c25 */ /* 0x000fc8000f8e0002 */
[----:B------:R-:W-:Y:S01]  /*15270*/  IMAD R0, R4, UR5, R5 ;  /* 0x0000000504007c24 */ /* 0x000fe2000f8e0205 */
[----:B------:R-:W-:-:S03]  /*15280*/  ULDC.64 UR4, c[0x0][0x280] ;  /* 0x0000a00000047ab9 */ /* 0x000fc60000000a00 */
[----:B------:R-:W-:Y:S01]  /*15290*/  IMAD.IADD R3, R3, 0x1, R0 ;  /* 0x0000000103037824 */ /* 0x000fe200078e0200 */
[----:B------:R-:W-:Y:S01]  /*152a0*/  LEA R0, P0, R2, UR4, 0x1 ;  /* 0x0000000402007c11 */ /* 0x000fe2000f8008ff */
[----:B------:R-:W-:Y:S02]  /*152b0*/  ULDC UR4, c[0x0][0x2b8] ;  /* 0x0000ae0000047ab9 */ /* 0x000fe40000000800 */
[----:B------:R-:W-:Y:S02]  /*152c0*/  ISETP.GE.AND P3, PT, R8, UR4, PT ;  /* 0x0000000408007c0c */ /* 0x000fe4000bf66270 */
[----:B------:R-:W-:Y:S01]  /*152d0*/  LEA.HI.X R4, R2, UR5, R3, 0x1, P0 ;  /* 0x0000000502047c11 */ /* 0x000fe200080f0c03 */
[----:B------:R-:W-:Y:S01]  /*152e0*/  UMOV UR5, 0xffffffff ;  /* 0xffffffff00057882 */ /* 0x000fe20000000000 */
[----:B------:R-:W-:Y:S02]  /*152f0*/  ISETP.GE.AND P2, PT, R9, UR4, PT ;  /* 0x0000000409007c0c */ /* 0x000fe4000bf46270 */
[----:B------:R-:W-:-:S02]  /*15300*/  ISETP.GE.AND P0, PT, R10, UR4, PT ;  /* 0x000000040a007c0c */ /* 0x000fc4000bf06270 */
[----:B------:R-:W-:Y:S01]  /*15310*/  SHF.R.U32.HI R9, RZ, 0x3, R20 ;  /* 0x00000003ff097819 */ /* 0x000fe20000011614 */
[----:B------:R-:W-:Y:S10]  /*15320*/  BRA.DIV UR5, `(.L_x_1362) ;  /* 0x0000003e05b47947 */ /* 0x000ff4000b800000 */
[----:B------:R-:W0:Y:S01]  /*15330*/  SHFL.IDX PT, R14, R0, RZ, 0x181f ;  /* 0x00181fff000e7589 */ /* 0x000e2200000e0000 */
[----:B------:R-:W-:Y:S02]  /*15340*/  IMAD R30, R30, R6, RZ ;  /* 0x000000061e1e7224 */ /* 0x000fe400078e02ff */
        /* <DEDUP_REMOVED lines=77> */
.L_x_1453:
[----:B------:R-:W-:Y:S01]  /*15820*/  VIADD R27, R27, 0x70 ;  /* 0x000000701b1b7836 */ /* 0x000fe20000000000 */
[----:B------:R-:W-:Y:S04]  /*15830*/  BSSY B0, `(.L_x_1363) ;  /* 0x000000b000007945 */ /* 0x000fe80003800000 */
[----:B------:R-:W-:-:S13]  /*15840*/  ISETP.GE.AND P1, PT, R27, R30, PT ;  /* 0x0000001e1b00720c */ /* 0x000fda0003f26270 */
[----:B------:R-:W-:Y:S05]  /*15850*/  @P1 BRA `(.L_x_1364) ;  /* 0x0000000000201947 */ /* 0x000fea0003800000 */
[----:B-12---:R-:W-:-:S05]  /*15860*/  LEA R2, P1, R8, R14, 0x1 ;  /* 0x0000000e08027211 */ /* 0x006fca00078208ff */
[----:B------:R-:W-:-:S05]  /*15870*/  IMAD.X R3, RZ, RZ, R4, P1 ;  /* 0x000000ffff037224 */ /* 0x000fca00008e0604 */
[----:B------:R-:W-:Y:S01]  /*15880*/  @!PT LDS RZ, [RZ] ;  /* 0x00000000fffff984 */ /* 0x000fe20000000800 */
[----:B------:R-:W-:Y:S01]  /*15890*/  @!PT LDS RZ, [RZ] ;  /* 0x00000000fffff984 */ /* 0x000fe20000000800 */
[----:B------:R-:W-:Y:S01]  /*158a0*/  @!PT LDS RZ, [RZ] ;  /* 0x00000000fffff984 */ /* 0x000fe20000000800 */
[----:B------:R0:W-:Y:S04]  /*158b0*/  LDGSTS.E.BYPASS.LTC128B.128 [R33+0xfc00], desc[UR36][R2.64], !P3 ;  /* 0x0fc0000002217fae */ /* 0x0001e8000d901d64 */
[----:B------:R0:W-:Y:S04]  /*158c0*/  LDGSTS.E.BYPASS.LTC128B.128 [R33+0x13c00], desc[UR36][R2.64+0x80], !P2 ;  /* 0x13c0008002217fae */ /* 0x0001e8000d101d64 */
[----:B------:R0:W-:Y:S02]  /*158d0*/  LDGSTS.E.BYPASS.LTC128B.128 [R33+0x17c00], desc[UR36][R2.64+0x100], !P0 ;  /* 0x17c0010002217fae */ /* 0x0001e4000c101d64 */
.L_x_1364:
[----:B------:R-:W-:Y:S05]  /*158e0*/  BSYNC B0 ;  /* 0x0000000000007941 */ /* 0x000fea0003800000 */
.L_x_1363:
[----:B------:R-:W-:Y:S01]  /*158f0*/  NOP ;  /* 0x0000000000007918 */ /* 0x000fe20000000000 */
[----:B------:R-:W-:-:S13]  /*15900*/  PLOP3.LUT P0, PT, PT, PT, PT, 0x80, 0x0 ;  /* 0x000000000000781c */ /* 0x000fda0003f0f070 */
.L_x_1365:
[----:B------:R-:W-:Y:S02]  /*15910*/  PLOP3.LUT P1, PT, P1, P0, PT, 0xa2, 0x0 ;  /* 0x000000000000781c */ /* 0x000fe40000f21472 */
[----:B------:R-:W-:-:S08]  /*15920*/  @P0 R2UR P1, UR4, R22 ;  /* 0x00000000160402ca */ /* 0x000fd00000020000 */
[----:B------:R-:W-:-:S05]  /*15930*/  @P0 PLOP3.LUT P0, PT, P1, PT, PT, 0x80, 0x0 ;  /* 0x000000000000081c */ /* 0x000fca0000f0f070 */
[----:B------:R-:W-:Y:S01]  /*15940*/  @!P1 SYNCS.ARRIVE.TRANS64.RED.A0T1 RZ, [UR4+0x2a800], RZ ;  /* 0x02a800ffffff99a7 */ /* 0x000fe20008200404 */
[----:B------:R-:W-:Y:S07]  /*15950*/  @!P1 ARRIVES.LDGSTSBAR.64.TRANSCNT [UR4+0x2a800] ;  /* 0x02a80000ff0099b0 */ /* 0x000fee0008000a84 */
[----:B------:R-:W-:Y:S05]  /*15960*/  @P0 BRA.U.ANY `(.L_x_1365) ;  /* 0xfffffffd00e80947 */ /* 0x000fea000393ffff */
[----:B01----:R-:W3:Y:S04]  /*15970*/  LDL.LU R3, [R1+0x10] ;  /* 0x0000100001037983 */ /* 0x003ee80000300800 */
        /* <DEDUP_REMOVED lines=13> */
.L_x_1454:
[----:B------:R-:W-:Y:S05]  /*15a50*/  BSYNC B0 ;  /* 0x0000000000007941 */ /* 0x000fea0003800000 */
.L_x_1366:
[----:B------:R-:W-:Y:S01]  /*15a60*/  ISETP.GE.AND P0, PT, R0, R36, PT ;  /* 0x000000240000720c */ /* 0x000fe20003f06270 */
[----:B------:R-:W-:-:S12]  /*15a70*/  BSSY B0, `(.L_x_1368) ;  /* 0x00000f6000007945 */ /* 0x000fd80003800000 */
[----:B------:R-:W-:Y:S05]  /*15a80*/  @!P0 BRA `(.L_x_1369) ;  /* 0x0000000c00d08947 */ /* 0x000fea0003800000 */
[----:B------:R-:W-:Y:S02]  /*15a90*/  IMAD.MOV.U32 R10, RZ, RZ, R26 ;  /* 0x000000ffff0a7224 */ /* 0x000fe400078e001a */
[----:B------:R-:W-:Y:S02]  /*15aa0*/  IMAD.MOV.U32 R20, RZ, RZ, R28 ;  /* 0x000000ffff147224 */ /* 0x000fe400078e001c */
[----:B------:R-:W-:-:S07]  /*15ab0*/  IMAD.MOV.U32 R30, RZ, RZ, R25 ;  /* 0x000000ffff1e7224 */ /* 0x000fce00078e0019 */
.L_x_1382:
        /* <DEDUP_REMOVED lines=26> */
[----:B------:R-:W-:Y:S01]  /*15c60*/  @!P2 LEA.HI.X R5, R2, R5, R8, 0x2, P0 ;  /* 0x000000050205a211 */ /* 0x000fe200000f1408 */
[----:B------:R-:W-:-:S06]  /*15c70*/  IMAD.MOV.U32 R8, RZ, RZ, RZ ;  /* 0x000000ffff087224 */ /* 0x000fcc00078e00ff */
        /* <DEDUP_REMOVED lines=14> */
.L_x_1370:
[----:B------:R-:W-:Y:S01]  /*15d60*/  IMAD R6, R26, 0x8, R22 ;  /* 0x000000081a067824 */ /* 0x000fe200078e0216 */
[----:B------:R-:W-:Y:S01]  /*15d70*/  SHF.L.U32 R3, R28, 0x1f, RZ ;  /* 0x0000001f1c037819 */ /* 0x000fe200000006ff */
[----:B------:R-:W-:Y:S03]  /*15d80*/  BSSY B1, `(.L_x_1371) ;  /* 0x0000003000017945 */ /* 0x000fe60003800000 */
[----:B------:R-:W0:Y:S02]  /*15d90*/  SYNCS.PHASECHK.TRANS64.TRYWAIT P0, [R6+URZ+0x2a840], R3 ;  /* 0x02a84003060075a7 */ /* 0x000e24000800017f */
[----:B0-----:R-:W-:Y:S05]  /*15da0*/  @!P0 BRA `(.L_x_1372) ;  /* 0x0000003c00c48947 */ /* 0x001fea0003800000 */
.L_x_1455:
[----:B------:R-:W-:Y:S05]  /*15db0*/  BSYNC B1 ;  /* 0x0000000000017941 */ /* 0x000fea0003800000 */
.L_x_1371:
[----:B------:R-:W-:Y:S01]  /*15dc0*/  SHF.R.S32.HI R21, RZ, 0x1f, R7 ;  /* 0x0000001fff157819 */ /* 0x000fe20000011407 */
[----:B------:R-:W-:Y:S01]  /*15dd0*/  ULDC.64 UR4, c[0x0][0x300] ;  /* 0x0000c00000047ab9 */ /* 0x000fe20000000a00 */
[----:B-----5:R-:W-:Y:S01]  /*15de0*/  SHF.R.S32.HI R27, RZ, 0x1f, R8 ;  /* 0x0000001fff1b7819 */ /* 0x020fe20000011408 */
[----:B0-----:R-:W-:Y:S01]  /*15df0*/  IMAD.WIDE.U32 R2, R7, UR4, RZ ;  /* 0x0000000407027c25 */ /* 0x001fe2000f8e00ff */
[----:B------:R-:W-:Y:S01]  /*15e00*/  ULDC.64 UR6, c[0x0][0x2e8] ;  /* 0x0000ba0000067ab9 */ /* 0x000fe20000000a00 */
[----:B------:R-:W-:Y:S02]  /*15e10*/  LOP3.LUT P3, RZ, R23, 0x4, RZ, 0xc0, !PT ;  /* 0x0000000417ff7812 */ /* 0x000fe4000786c0ff */
[----:B------:R-:W-:Y:S01]  /*15e20*/  IMAD R0, R21, UR4, RZ ;  /* 0x0000000415007c24 */ /* 0x000fe2000f8e02ff */
[C---:B------:R-:W-:Y:S01]  /*15e30*/  LOP3.LUT P2, RZ, R23.reuse, 0x2, RZ, 0xc0, !PT ;  /* 0x0000000217ff7812 */ /* 0x040fe2000784c0ff */
        /* <DEDUP_REMOVED lines=19> */
[----:B------:R-:W3:Y:S04]  /*15f70*/  SHFL.IDX PT, R3, R5, RZ, 0x181f ;  /* 0x00181fff05037589 */ /* 0x000ee800000e0000 */
[----:B------:R-:W-:Y:S01]  /*15f80*/  SHFL.IDX PT, R35, R5, 0x2, 0x181f ;  /* 0x00581f0005237f89 */ /* 0x000fe200000e0000 */
[----:B0-----:R-:W-:-:S05]  /*15f90*/  IMAD.SHL.U32 R11, R11, 0x8, RZ ;  /* 0x000000080b0b7824 */ /* 0x001fca00078e00ff */
[----:B------:R-:W-:-:S05]  /*15fa0*/  LOP3.LUT R11, R11, 0x38, RZ, 0xc0, !PT ;  /* 0x000000380b0b7812 */ /* 0x000fca00078ec0ff */
[----:B------:R-:W-:-:S05]  /*15fb0*/  IMAD.SHL.U32 R0, R11, 0x2, RZ ;  /* 0x000000020b007824 */ /* 0x000fca00078e00ff */
[----:B-1----:R-:W-:-:S05]  /*15fc0*/  IADD3 R2, P0, R2, R0, RZ ;  /* 0x0000000002027210 */ /* 0x002fca0007f1e0ff */
[----:B---3--:R-:W-:-:S05]  /*15fd0*/  IMAD.X R3, RZ, RZ, R3, P0 ;  /* 0x000000ffff037224 */ /* 0x008fca00000e0603 */
        /* <DEDUP_REMOVED lines=32> */
.L_x_1469:
[----:B---3--:R-:W-:-:S05]  /*161e0*/  IADD3 R2, P0, R2, R0, RZ ;  /* 0x0000000002027210 */ /* 0x008fca0007f1e0ff */
        /* <DEDUP_REMOVED lines=9> */
.L_x_1374:
        /* <DEDUP_REMOVED lines=10> */
.L_x_1375:
[----:B------:R3:W-:Y:S01]  /*16320*/  SYNCS.ARRIVE.TRANS64.A1T0 RZ, [R6+URZ+0x2a830], RZ ;  /* 0x02a830ff06ff79a7 */ /* 0x0007e2000810003f */
[----:B------:R-:W-:Y:S05]  /*16330*/  @!P2 BRA `(.L_x_1376) ;  /* 0x000000000004a947 */ /* 0x000fea0003800000 */
[----:B------:R-:W-:Y:S01]  /*16340*/  BPT.TRAP 0x1 ;  /* 0x000000040000795c */ /* 0x000fe20000300000 */
.L_x_1376:
[----:B-1----:R-:W-:Y:S01]  /*16350*/  SHF.L.U32 R2, R20, 0x1f, RZ ;  /* 0x0000001f14027819 */ /* 0x002fe200000006ff */
[----:B------:R-:W-:Y:S01]  /*16360*/  IMAD R4, R10, 0x8, R22 ;  /* 0x000000080a047824 */ /* 0x000fe200078e0216 */
[----:B------:R-:W-:Y:S03]  /*16370*/  BSSY B1, `(.L_x_1377) ;  /* 0x0000003000017945 */ /* 0x000fe60003800000 */
[----:B------:R-:W1:Y:S02]  /*16380*/  SYNCS.PHASECHK.TRANS64.TRYWAIT P0, [R4+URZ+0x2a860], R2 ;  /* 0x02a86002040075a7 */ /* 0x000e64000800017f */
[----:B-1----:R-:W-:Y:S05]  /*16390*/  @!P0 BRA `(.L_x_1378) ;  /* 0x0000004000388947 */ /* 0x002fea0003800000 */
.L_x_1470:
[----:B------:R-:W-:Y:S05]  /*163a0*/  BSYNC B1 ;  /* 0x0000000000017941 */ /* 0x000fea0003800000 */
.L_x_1377:
        /* <DEDUP_REMOVED lines=53> */
.L_x_1484:
[C---:B------:R-:W-:Y:S01]  /*16700*/  ISETP.LT.OR P1, PT, R6.reuse, 0x51, !P1 ;  /* 0x000000510600780c */ /* 0x040fe20004f21670 */
[----:B------:R-:W-:Y:S01]  /*16710*/  ULDC.64 UR4, c[0x0][0x328] ;  /* 0x0000ca0000047ab9 */ /* 0x000fe20000000a00 */
[----:B------:R-:W-:Y:S02]  /*16720*/  ISETP.LT.OR P0, PT, R6, 0x51, !P0 ;  /* 0x000000510600780c */ /* 0x000fe40004701670 */
[----:B01----:R-:W-:Y:S01]  /*16730*/  IADD3 R2, P2, R14, R0, RZ ;  /* 0x000000000e027210 */ /* 0x003fe20007f5e0ff */
[----:B------:R-:W-:-:S04]  /*16740*/  IMAD R0, R21, UR4, RZ ;  /* 0x0000000415007c24 */ /* 0x000fc8000f8e02ff */
[----:B------:R-:W-:Y:S02]  /*16750*/  IMAD.X R3, RZ, RZ, R18, P2 ;  /* 0x000000ffff037224 */ /* 0x000fe400010e0612 */
[----:B------:R-:W-:-:S03]  /*16760*/  IMAD R9, R7, UR5, R0 ;  /* 0x0000000507097c24 */ /* 0x000fc6000f8e0200 */
        /* <DEDUP_REMOVED lines=14> */
.L_x_1380:
        /* <DEDUP_REMOVED lines=10> */
.L_x_1381:
[----:B------:R-:W-:Y:S01]  /*168f0*/  IMAD.MOV.U32 R3, RZ, RZ, R27 ;  /* 0x000000ffff037224 */ /* 0x000fe200078e001b */
[----:B------:R-:W-:Y:S01]  /*16900*/  ULDC.64 UR4, c[0x0][0x330] ;  /* 0x0000cc0000047ab9 */ /* 0x000fe20000000a00 */
[----:B------:R-:W-:Y:S01]  /*16910*/  ULDC.64 UR6, c[0x0][0x318] ;  /* 0x0000c60000067ab9 */ /* 0x000fe20000000a00 */
[----:B------:R1:W-:Y:S01]  /*16920*/  SYNCS.ARRIVE.TRANS64.A1T0 RZ, [R4+URZ+0x2a850], RZ ;  /* 0x02a850ff04ff79a7 */ /* 0x0003e2000810003f */
[----:B------:R-:W-:-:S04]  /*16930*/  IMAD.WIDE.U32 R2, R24, UR4, R2 ;  /* 0x0000000418027c25 */ /* 0x000fc8000f8e0002 */
[----:B------:R-:W-:Y:S01]  /*16940*/  IMAD R3, R24, UR5, R3 ;  /* 0x0000000518037c24 */ /* 0x000fe2000f8e0203 */
[C---:B------:R-:W-:Y:S01]  /*16950*/  LEA R17, P0, R2.reuse, UR6, 0x1 ;  /* 0x0000000602117c11 */ /* 0x040fe2000f8008ff */
[C---:B------:R-:W-:Y:S02]  /*16960*/  VIADD R0, R25.reuse, 0xffffffff ;  /* 0xffffffff19007836 */ /* 0x040fe40000000000 */
[----:B------:R-:W-:Y:S01]  /*16970*/  IMAD.MOV.U32 R10, RZ, RZ, R26 ;  /* 0x000000ffff0a7224 */ /* 0x000fe200078e001a */
[----:B------:R-:W-:Y:S01]  /*16980*/  LEA.HI.X R18, R2, UR7, R3, 0x1, P0 ;  /* 0x0000000702127c11 */ /* 0x000fe200080f0c03 */
[----:B------:R-:W-:Y:S01]  /*16990*/  IMAD.MOV.U32 R20, RZ, RZ, R28 ;  /* 0x000000ffff147224 */ /* 0x000fe200078e001c */
[----:B------:R-:W-:Y:S01]  /*169a0*/  ISETP.GT.AND P0, PT, R25, R36, PT ;  /* 0x000000241900720c */ /* 0x000fe20003f04270 */
[----:B------:R-:W-:-:S12]  /*169b0*/  IMAD.MOV.U32 R30, RZ, RZ, R25 ;  /* 0x000000ffff1e7224 */ /* 0x000fd800078e0019 */
[----:B-1----:R-:W-:Y:S05]  /*169c0*/  @P0 BRA `(.L_x_1382) ;  /* 0xfffffff0003c0947 */ /* 0x002fea000383ffff */
.L_x_1369:
[----:B------:R-:W-:Y:S05]  /*169d0*/  BSYNC B0 ;  /* 0x0000000000007941 */ /* 0x000fea0003800000 */
.L_x_1368:
        /* <DEDUP_REMOVED lines=17> */
.L_x_1384:
[----:B------:R-:W-:Y:S05]  /*16af0*/  BSYNC B0 ;  /* 0x0000000000007941 */ /* 0x000fea0003800000 */
.L_x_1383:
[----:B------:R-:W-:-:S13]  /*16b00*/  LOP3.LUT P0, RZ, R23, 0x10, RZ, 0xc0, !PT ;  /* 0x0000001017ff7812 */ /* 0x000fda000780c0ff */
[----:B------:R-:W-:Y:S05]  /*16b10*/  @!P0 BRA `(.L_x_1385) ;  /* 0x0000000000048947 */ /* 0x000fea0003800000 */
[----:B------:R-:W-:Y:S01]  /*16b20*/  BPT.TRAP 0x1 ;  /* 0x000000040000795c */ /* 0x000fe20000300000 */
.L_x_1385:
[----:B------:R-:W-:Y:S01]  /*16b30*/  IMAD R0, R26, 0x8, R22 ;  /* 0x000000081a007824 */ /* 0x000fe200078e0216 */
[----:B0-----:R-:W-:Y:S01]  /*16b40*/  SHF.L.U32 R3, R28, 0x1f, RZ ;  /* 0x0000001f1c037819 */ /* 0x001fe200000006ff */
[----:B------:R-:W-:Y:S01]  /*16b50*/  BSSY B0, `(.L_x_1386) ;  /* 0x0000004000007945 */ /* 0x000fe20003800000 */
[----:B------:R-:W-:Y:S02]  /*16b60*/  IMAD R6, R25, -0x60, R34 ;  /* 0xffffffa019067824 */ /* 0x000fe400078e0222 */
[----:B------:R-:W0:Y:S02]  /*16b70*/  SYNCS.PHASECHK.TRANS64.TRYWAIT P0, [R0+URZ+0x2a860], R3 ;  /* 0x02a86003000075a7 */ /* 0x000e24000800017f */
[----:B0-----:R-:W-:Y:S05]  /*16b80*/  @!P0 BRA `(.L_x_1387) ;  /* 0x00000040003c8947 */ /* 0x001fea0003800000 */
.L_x_1485:
[----:B------:R-:W-:Y:S05]  /*16b90*/  BSYNC B0 ;  /* 0x0000000000007941 */ /* 0x000fea0003800000 */
.L_x_1386:
        /* <DEDUP_REMOVED lines=8> */
[----:B------:R-:W-:Y:S01]  /*16c20*/  LOP3.LUT R2, R29, 0x1, RZ, 0xc0, !PT ;  /* 0x000000011d027812 */ /* 0x000fe200078ec0ff */
[----:B------:R-:W-:Y:S01]  /*16c30*/  IMAD R4, R7, 0x2, R22 ;  /* 0x0000000207047824 */ /* 0x000fe200078e0216 */
[----:B------:R-:W-:Y:S01]  /*16c40*/  LOP3.LUT P0, RZ, R29, 0x2, RZ, 0xc0, !PT ;  /* 0x000000021dff7812 */ /* 0x000fe2000780c0ff */
[----:B--2---:R-:W2:Y:S01]  /*16c50*/  SHFL.IDX PT, R14, R17, RZ, 0x181f ;  /* 0x00181fff110e7589 */ /* 0x004ea200000e0000 */
[----:B------:R-:W-:Y:S02]  /*16c60*/  ISETP.NE.U32.AND P1, PT, R2, 0x1, PT ;  /* 0x000000010200780c */ /* 0x000fe40003f25070 */
[C---:B------:R-:W-:Y:S01]  /*16c70*/  ISETP.LT.OR P3, PT, R6.reuse, 0x1, !P0 ;  /* 0x000000010600780c */ /* 0x040fe20004761670 */
[----:B0-----:R-:W0:Y:S01]  /*16c80*/  SHFL.IDX PT, R3, R18, RZ, 0x181f ;  /* 0x00181fff12037589 */ /* 0x001e2200000e0000 */
[----:B------:R-:W-:-:S03]  /*16c90*/  ISETP.LT.OR P2, PT, R6, 0x1, P1 ;  /* 0x000000010600780c */ /* 0x000fc60000f41670 */
[----:B------:R-:W-:Y:S04]  /*16ca0*/  SHFL.IDX PT, R10, R17, 0x2, 0x181f ;  /* 0x00581f00110a7f89 */ /* 0x000fe800000e0000 */
[----:B------:R-:W-:Y:S01]  /*16cb0*/  SHFL.IDX PT, R7, R18, 0x2, 0x181f ;  /* 0x00581f0012077f89 */ /* 0x000fe200000e0000 */
[----:B-1----:R-:W-:-:S05]  /*16cc0*/  IMAD.SHL.U32 R8, R8, 0x8, RZ ;  /* 0x0000000808087824 */ /* 0x002fca00078e00ff */
[----:B------:R-:W-:-:S05]  /*16cd0*/  LOP3.LUT R8, R8, 0x38, RZ, 0xc0, !PT ;  /* 0x0000003808087812 */ /* 0x000fca00078ec0ff */
[----:B------:R-:W-:Y:S02]  /*16ce0*/  IMAD.SHL.U32 R5, R8, 0x2, RZ ;  /* 0x0000000208057824 */ /* 0x000fe400078e00ff */
[----:B------:R-:W-:Y:S03]  /*16cf0*/  SHFL.IDX PT, R8, R18, 0x1, 0x181f ;  /* 0x00381f0012087f89 */ /* 0x000fe600000e0000 */
[----:B--2---:R-:W-:Y:S02]  /*16d00*/  IADD3 R2, P4, R14, R5, RZ ;  /* 0x000000050e027210 */ /* 0x004fe40007f9e0ff */
[----:B------:R-:W1:Y:S03]  /*16d10*/  SHFL.IDX PT, R14, R17, 0x1, 0x181f ;  /* 0x00381f00110e7f89 */ /* 0x000e6600000e0000 */
[----:B0-----:R-:W-:-:S05]  /*16d20*/  IMAD.X R3, RZ, RZ, R3, P4 ;  /* 0x000000ffff037224 */ /* 0x001fca00020e0603 */
        /* <DEDUP_REMOVED lines=32> */
.L_x_1499:
        /* <DEDUP_REMOVED lines=11> */
.L_x_1389:
        /* <DEDUP_REMOVED lines=10> */
.L_x_1390:
[----:B------:R1:W-:Y:S01]  /*17080*/  SYNCS.ARRIVE.TRANS64.A1T0 RZ, [R0+URZ+0x2a850], RZ ;  /* 0x02a850ff00ff79a7 */ /* 0x0003e2000810003f */
[----:B------:R-:W-:-:S05]  /*17090*/  VIADD R26, R26, 0x1 ;  /* 0x000000011a1a7836 */ /* 0x000fca0000000000 */
[----:B------:R-:W-:-:S04]  /*170a0*/  ISETP.NE.AND P0, PT, R26, 0x2, PT ;  /* 0x000000021a00780c */ /* 0x000fc80003f05270 */
[----:B0-----:R-:W-:Y:S02]  /*170b0*/  SEL R3, RZ, 0x1, P0 ;  /* 0x00000001ff037807 */ /* 0x001fe40000000000 */
[----:B------:R-:W-:Y:S02]  /*170c0*/  SEL R26, R26, RZ, P0 ;  /* 0x000000ff1a1a7207 */ /* 0x000fe40000000000 */
[----:B-1----:R-:W-:-:S07]  /*170d0*/  LOP3.LUT R28, R28, R3, RZ, 0x3c, !PT ;  /* 0x000000031c1c7212 */ /* 0x002fce00078e3cff */
.L_x_1347:
[----:B------:R-:W-:Y:S05]  /*170e0*/  BSYNC B7 ;  /* 0x0000000000077941 */ /* 0x000fea0003800000 */
.L_x_1345:
        /* <DEDUP_REMOVED lines=11> */
.L_x_1391:
        /* <DEDUP_REMOVED lines=43> */
.L_x_1509:
[----:B------:R-:W-:Y:S02]  /*17450*/  ULDC UR4, c[0x0][0xc38] ;  /* 0x00030e0000047ab9 */ /* 0x000fe40000000800 */
[----:B------:R-:W-:-:S04]  /*17460*/  IMAD.U32 R5, RZ, RZ, UR4 ;  /* 0x00000004ff057e24 */ /* 0x000fc8000f8e00ff */
[----:B-1----:R-:W-:-:S04]  /*17470*/  IMAD R14, R14, R5, RZ ;  /* 0x000000050e0e7224 */ /* 0x002fc800078e02ff */
[----:B------:R-:W-:-:S05]  /*17480*/  IMAD.IADD R7, R7, 0x1, R14 ;  /* 0x0000000107077824 */ /* 0x000fca00078e020e */
[----:B------:R-:W-:-:S13]  /*17490*/  ISETP.GT.AND P6, PT, R7, R0, PT ;  /* 0x000000000700720c */ /* 0x000fda0003fc4270 */
[----:B------:R-:W-:Y:S05]  /*174a0*/  @P6 BRA `(.L_x_1394) ;  /* 0x0000000000a46947 */ /* 0x000fea0003800000 */
.L_x_1397:
        /* <DEDUP_REMOVED lines=34> */
[----:B------:R0:W1:Y:S02]  /*176d0*/  SHFL.IDX PT, R14, R2, 0x1f, 0x1f ;  /* 0x03e01f00020e7f89 */ /* 0x00006400000e0000 */
.L_x_1517:
[----:B------:R-:W-:Y:S02]  /*176e0*/  ULDC UR4, c[0x0][0xc38] ;  /* 0x00030e0000047ab9 */ /* 0x000fe40000000800 */
[----:B------:R-:W-:-:S04]  /*176f0*/  IMAD.U32 R5, RZ, RZ, UR4 ;  /* 0x00000004ff057e24 */ /* 0x000fc8000f8e00ff */
[----:B-1----:R-:W-:-:S04]  /*17700*/  IMAD R14, R14, R5, RZ ;  /* 0x000000050e0e7224 */ /* 0x002fc800078e02ff */
[----:B------:R-:W-:-:S05]  /*17710*/  IMAD.IADD R7, R14, 0x1, R7 ;  /* 0x000000010e077824 */ /* 0x000fca00078e0207 */
[----:B------:R-:W-:-:S13]  /*17720*/  ISETP.GT.AND P6, PT, R7, R0, PT ;  /* 0x000000000700720c */ /* 0x000fda0003fc4270 */
[----:B------:R-:W-:Y:S05]  /*17730*/  @!P6 BRA `(.L_x_1397) ;  /* 0xfffffffc005ce947 */ /* 0x000fea000383ffff */
.L_x_1394:
[----:B------:R-:W-:Y:S01]  /*17740*/  IMAD.IADD R7, R7, 0x1, -R14 ;  /* 0x0000000107077824 */ /* 0x000fe200078e0a0e */
[----:B------:R-:W-:-:S03]  /*17750*/  UMOV UR4, 0xffffffff ;  /* 0xffffffff00047882 */ /* 0x000fc60000000000 */
[----:B------:R-:W-:-:S05]  /*17760*/  IMAD R3, R2, R5, R7 ;  /* 0x0000000502037224 */ /* 0x000fca00078e0207 */
[----:B------:R-:W-:Y:S01]  /*17770*/  ISETP.GT.AND P6, PT, R3, R0, PT ;  /* 0x000000000300720c */ /* 0x000fe20003fc4270 */
[----:B------:R-:W-:-:S12]  /*17780*/  BRA.DIV UR4, `(.L_x_1398) ;  /* 0x0000004604307947 */ /* 0x000fd8000b800000 */
[----:B------:R-:W-:-:S04]  /*17790*/  VOTE.ANY R3, PT, !P6 ;  /* 0x0000000000037806 */ /* 0x000fc800070e0100 */
[----:B------:R-:W1:Y:S02]  /*177a0*/  POPC R12, R3 ;  /* 0x00000003000c7309 */ /* 0x000e640000000000 */
[----:B-1----:R1:W2:Y:S01]  /*177b0*/  SHFL.IDX PT, R17, R17, R12, 0x1f ;  /* 0x00001f0c11117589 */ /* 0x0022a200000e0000 */
[----:B------:R-:W-:-:S03]  /*177c0*/  IMAD.IADD R19, R12, 0x1, R19 ;  /* 0x000000010c137824 */ /* 0x000fc600078e0213 */
[----:B------:R1:W3:Y:S04]  /*177d0*/  SHFL.IDX PT, R8, R8, R12, 0x1f ;  /* 0x00001f0c08087589 */ /* 0x0002e800000e0000 */
.L_x_1522:
[----:B------:R-:W-:-:S13]  /*177e0*/  ISETP.NE.AND P0, PT, R3, RZ, PT ;  /* 0x000000ff0300720c */ /* 0x000fda0003f05270 */
[----:B------:R-:W-:Y:S05]  /*177f0*/  @!P0 BRA `(.L_x_1399) ;  /* 0x0000000000108947 */ /* 0x000fea0003800000 */
[----:B------:R-:W-:Y:S01]  /*17800*/  UMOV UR4, 0xffffffff ;  /* 0xffffffff00047882 */ /* 0x000fe20000000000 */
[----:B-1----:R-:W-:Y:S02]  /*17810*/  VIADD R12, R12, 0xffffffff ;  /* 0xffffffff0c0c7836 */ /* 0x002fe40000000000 */
[----:B------:R-:W-:Y:S05]  /*17820*/  BRA.DIV UR4, `(.L_x_1400) ;  /* 0x0000004604647947 */ /* 0x000fea000b800000 */
[----:B------:R4:W1:Y:S02]  /*17830*/  SHFL.IDX PT, R6, R2, R12, 0x1f ;  /* 0x00001f0c02067589 */ /* 0x00086400000e0000 */
.L_x_1399:
[----:B---3--:R-:W-:Y:S01]  /*17840*/  ISETP.NE.AND P0, PT, R8, 0x1, PT ;  /* 0x000000010800780c */ /* 0x008fe20003f05270 */
[----:B-1----:R-:W-:-:S04]  /*17850*/  IMAD R16, R6, R5, R7 ;  /* 0x0000000506107224 */ /* 0x002fc800078e0207 */
[----:B------:R-:W-:-:S08]  /*17860*/  IMAD.IADD R0, R0, 0x1, -R16 ;  /* 0x0000000100007824 */ /* 0x000fd000078e0a10 */
[----:B------:R-:W-:Y:S05]  /*17870*/  @!P0 BRA `(.L_x_1401) ;  /* 0x0000000000dc8947 */ /* 0x000fea0003800000 */
[-C--:B--2---:R-:W-:Y:S02]  /*17880*/  IABS R5, R17.reuse ;  /* 0x0000001100057213 */ /* 0x084fe40000000000 */
[----:B------:R-:W-:Y:S02]  /*17890*/  IABS R4, R8 ;  /* 0x0000000800047213 */ /* 0x000fe40000000000 */
[----:B------:R-:W1:Y:S08]  /*178a0*/  I2F.RP R6, R5 ;  /* 0x0000000500067306 */ /* 0x000e700000209400 */
[----:B------:R-:W2:Y:S08]  /*178b0*/  I2F.RP R7, R4 ;  /* 0x0000000400077306 */ /* 0x000eb00000209400 */
[----:B-1----:R-:W0:Y:S08]  /*178c0*/  MUFU.RCP R6, R6 ;  /* 0x0000000600067308 */ /* 0x002e300000001000 */
[----:B--2---:R-:W-:Y:S01]  /*178d0*/  MUFU.RCP R7, R7 ;  /* 0x0000000700077308 */ /* 0x004fe20000001000 */
[----:B0---4-:R-:W-:Y:S01]  /*178e0*/  VIADD R2, R6, 0xffffffe ;  /* 0x0ffffffe06027836 */ /* 0x011fe20000000000 */
[----:B------:R-:W-:-:S06]  /*178f0*/  IABS R6, R17 ;  /* 0x0000001100067213 */ /* 0x000fcc0000000000 */
[----:B------:R0:W1:Y:S02]  /*17900*/  F2I.FTZ.U32.TRUNC.NTZ R3, R2 ;  /* 0x0000000200037305 */ /* 0x000064000021f000 */
[----:B0-----:R-:W-:Y:S02]  /*17910*/  IMAD.MOV.U32 R2, RZ, RZ, RZ ;  /* 0x000000ffff027224 */ /* 0x001fe400078e00ff */
[----:B-1----:R-:W-:-:S04]  /*17920*/  IMAD.MOV R10, RZ, RZ, -R3 ;  /* 0x000000ffff0a7224 */ /* 0x002fc800078e0a03 */
[----:B------:R-:W-:-:S04]  /*17930*/  IMAD R9, R10, R5, RZ ;  /* 0x000000050a097224 */ /* 0x000fc800078e02ff */
[----:B------:R-:W-:Y:S01]  /*17940*/  IMAD.HI.U32 R3, R3, R9, R2 ;  /* 0x0000000903037227 */ /* 0x000fe200078e0002 */
[----:B------:R-:W-:-:S03]  /*17950*/  IABS R2, R0 ;  /* 0x0000000000027213 */ /* 0x000fc60000000000 */
[----:B------:R-:W-:Y:S02]  /*17960*/  IMAD.MOV R9, RZ, RZ, -R6 ;  /* 0x000000ffff097224 */ /* 0x000fe400078e0a06 */
[----:B------:R-:W-:-:S04]  /*17970*/  IMAD.HI.U32 R6, R3, R2, RZ ;  /* 0x0000000203067227 */ /* 0x000fc800078e00ff */
[----:B------:R-:W-:Y:S02]  /*17980*/  IMAD R2, R6, R9, R2 ;  /* 0x0000000906027224 */ /* 0x000fe400078e0202 */
[----:B------:R-:W-:-:S03]  /*17990*/  VIADD R3, R7, 0xffffffe ;  /* 0x0ffffffe07037836 */ /* 0x000fc60000000000 */
[----:B------:R-:W-:-:S03]  /*179a0*/  ISETP.GT.U32.AND P1, PT, R5, R2, PT ;  /* 0x000000020500720c */ /* 0x000fc60003f24070 */
[----:B------:R-:W0:Y:S10]  /*179b0*/  F2I.FTZ.U32.TRUNC.NTZ R3, R3 ;  /* 0x0000000300037305 */ /* 0x000e34000021f000 */
[----:B------:R-:W-:-:S02]  /*179c0*/  @!P1 IMAD.IADD R2, R2, 0x1, -R5 ;  /* 0x0000000102029824 */ /* 0x000fc400078e0a05 */
[----:B------:R-:W-:Y:S01]  /*179d0*/  @!P1 VIADD R6, R6, 0x1 ;  /* 0x0000000106069836 */ /* 0x000fe20000000000 */
[----:B------:R-:W-:Y:S02]  /*179e0*/  ISETP.NE.AND P1, PT, R17, RZ, PT ;  /* 0x000000ff1100720c */ /* 0x000fe40003f25270 */
[----:B------:R-:W-:Y:S01]  /*179f0*/  ISETP.GE.U32.AND P0, PT, R2, R5, PT ;  /* 0x000000050200720c */ /* 0x000fe20003f06070 */
[----:B0-----:R-:W-:Y:S02]  /*17a00*/  IMAD.MOV R5, RZ, RZ, -R3 ;  /* 0x000000ffff057224 */ /* 0x001fe400078e0a03 */
[----:B------:R-:W-:Y:S02]  /*17a10*/  IMAD.MOV.U32 R2, RZ, RZ, RZ ;  /* 0x000000ffff027224 */ /* 0x000fe400078e00ff */
[----:B------:R-:W-:-:S04]  /*17a20*/  IMAD R5, R5, R4, RZ ;  /* 0x0000000405057224 */ /* 0x000fc800078e02ff */
[----:B------:R-:W-:Y:S01]  /*17a30*/  IMAD.HI.U32 R5, R3, R5, R2 ;  /* 0x0000000503057227 */ /* 0x000fe200078e0002 */
[----:B------:R-:W-:Y:S02]  /*17a40*/  LOP3.LUT R2, R0, R17, RZ, 0x3c, !PT ;  /* 0x0000001100027212 */ /* 0x000fe400078e3cff */
[----:B------:R-:W-:Y:S01]  /*17a50*/  IABS R3, R8 ;  /* 0x0000000800037213 */ /* 0x000fe20000000000 */
[----:B------:R-:W-:Y:S01]  /*17a60*/  @P0 VIADD R6, R6, 0x1 ;  /* 0x0000000106060836 */ /* 0x000fe20000000000 */
[----:B------:R-:W-:-:S03]  /*17a70*/  ISETP.GE.AND P2, PT, R2, RZ, PT ;  /* 0x000000ff0200720c */ /* 0x000fc60003f46270 */
[----:B------:R-:W-:-:S10]  /*17a80*/  IMAD.MOV R3, RZ, RZ, -R3 ;  /* 0x000000ffff037224 */ /* 0x000fd400078e0a03 */
[----:B------:R-:W-:Y:S01]  /*17a90*/  @!P2 IMAD.MOV R6, RZ, RZ, -R6 ;  /* 0x000000ffff06a224 */ /* 0x000fe200078e0a06 */
[----:B------:R-:W-:-:S04]  /*17aa0*/  @!P1 LOP3.LUT R6, RZ, R17, RZ, 0x33, !PT ;  /* 0x00000011ff069212 */ /* 0x000fc800078e33ff */
[----:B------:R-:W-:-:S05]  /*17ab0*/  IABS R2, R6 ;  /* 0x0000000600027213 */ /* 0x000fca0000000000 */
[----:B------:R-:W-:-:S04]  /*17ac0*/  IMAD.HI.U32 R5, R5, R2, RZ ;  /* 0x0000000205057227 */ /* 0x000fc800078e00ff */
[----:B------:R-:W-:Y:S01]  /*17ad0*/  IMAD R3, R5, R3, R2 ;  /* 0x0000000305037224 */ /* 0x000fe200078e0202 */
[----:B------:R-:W-:-:S04]  /*17ae0*/  LOP3.LUT R2, R6, R8, RZ, 0x3c, !PT ;  /* 0x0000000806027212 */ /* 0x000fc800078e3cff */
[----:B------:R-:W-:Y:S02]  /*17af0*/  ISETP.GT.U32.AND P1, PT, R4, R3, PT ;  /* 0x000000030400720c */ /* 0x000fe40003f24070 */
[----:B------:R-:W-:Y:S01]  /*17b00*/  ISETP.GE.AND P2, PT, R2, RZ, PT ;  /* 0x000000ff0200720c */ /* 0x000fe20003f46270 */
[----:B------:R-:W-:-:S04]  /*17b10*/  IMAD.MOV R2, RZ, RZ, -R6 ;  /* 0x000000ffff027224 */ /* 0x000fc800078e0a06 */
[----:B------:R-:W-:-:S06]  /*17b20*/  IMAD R2, R17, R2, R0 ;  /* 0x0000000211027224 */ /* 0x000fcc00078e0200 */
[----:B------:R-:W-:Y:S02]  /*17b30*/  @!P1 IMAD.IADD R3, R3, 0x1, -R4 ;  /* 0x0000000103039824 */ /* 0x000fe400078e0a04 */
[----:B------:R-:W-:Y:S01]  /*17b40*/  @!P1 VIADD R5, R5, 0x1 ;  /* 0x0000000105059836 */ /* 0x000fe20000000000 */
[----:B------:R-:W-:Y:S02]  /*17b50*/  ISETP.NE.AND P1, PT, R8, RZ, PT ;  /* 0x000000ff0800720c */ /* 0x000fe40003f25270 */
[----:B------:R-:W-:-:S13]  /*17b60*/  ISETP.GE.U32.AND P0, PT, R3, R4, PT ;  /* 0x000000040300720c */ /* 0x000fda0003f06070 */
[----:B------:R-:W-:-:S04]  /*17b70*/  @P0 VIADD R5, R5, 0x1 ;  /* 0x0000000105050836 */ /* 0x000fc80000000000 */
[----:B------:R-:W-:Y:S01]  /*17b80*/  @!P2 IMAD.MOV R5, RZ, RZ, -R5 ;  /* 0x000000ffff05a224 */ /* 0x000fe200078e0a05 */
[----:B------:R-:W-:-:S05]  /*17b90*/  @!P1 LOP3.LUT R5, RZ, R8, RZ, 0x33, !PT ;  /* 0x00000008ff059212 */ /* 0x000fca00078e33ff */
[--C-:B------:R-:W-:Y:S02]  /*17ba0*/  IMAD.MOV R3, RZ, RZ, -R5.reuse ;  /* 0x000000ffff037224 */ /* 0x100fe400078e0a05 */
[C---:B------:R-:W-:Y:S02]  /*17bb0*/  IMAD R5, R8.reuse, 0x1000000, R5 ;  /* 0x0100000008057824 */ /* 0x040fe400078e0205 */
[----:B------:R-:W-:-:S04]  /*17bc0*/  IMAD R8, R8, R3, R6 ;  /* 0x0000000308087224 */ /* 0x000fc800078e0206 */
[----:B------:R-:W-:Y:S01]  /*17bd0*/  IMAD R18, R8, 0x10000, R5 ;  /* 0x0001000008127824 */ /* 0x000fe200078e0205 */
[----:B------:R-:W-:Y:S06]  /*17be0*/  BRA `(.L_x_1402) ;  /* 0x0000000000f07947 */ /* 0x000fec0003800000 */
.L_x_1401:
[----:B0---4-:R-:W0:Y:S02]  /*17bf0*/  LDC.64 R2, c[0x0][0xc90] ;  /* 0x00032400ff027b82 */ /* 0x011e240000000a00 */
[----:B0-----:R-:W-:-:S05]  /*17c00*/  IMAD.WIDE R2, R19, 0x4, R2 ;  /* 0x0000000413027825 */ /* 0x001fca00078e0202 */
[----:B------:R0:W2:Y:S02]  /*17c10*/  LDG.E R6, desc[UR36][R2.64] ;  /* 0x0000002402067981 */ /* 0x0000a4000c1e1900 */
[----:B0-----:R-:W-:Y:S02]  /*17c20*/  IMAD.MOV.U32 R2, RZ, RZ, RZ ;  /* 0x000000ffff027224 */ /* 0x001fe400078e00ff */
[----:B--2---:R-:W-:-:S05]  /*17c30*/  IMAD R7, R17, R6, RZ ;  /* 0x0000000611077224 */ /* 0x004fca00078e02ff */
[----:B------:R-:W-:-:S04]  /*17c40*/  IABS R4, R7 ;  /* 0x0000000700047213 */ /* 0x000fc80000000000 */
[----:B------:R-:W0:Y:S08]  /*17c50*/  I2F.RP R8, R4 ;  /* 0x0000000400087306 */ /* 0x000e300000209400 */
[----:B0-----:R-:W0:Y:S02]  /*17c60*/  MUFU.RCP R8, R8 ;  /* 0x0000000800087308 */ /* 0x001e240000001000 */
[----:B0-----:R-:W-:-:S06]  /*17c70*/  VIADD R9, R8, 0xffffffe ;  /* 0x0ffffffe08097836 */ /* 0x001fcc0000000000 */
[----:B------:R-:W0:Y:S02]  /*17c80*/  F2I.FTZ.U32.TRUNC.NTZ R3, R9 ;  /* 0x0000000900037305 */ /* 0x000e24000021f000 */
[----:B0-----:R-:W-:-:S04]  /*17c90*/  IMAD.MOV R11, RZ, RZ, -R3 ;  /* 0x000000ffff0b7224 */ /* 0x001fc800078e0a03 */
[----:B------:R-:W-:-:S04]  /*17ca0*/  IMAD R11, R11, R4, RZ ;  /* 0x000000040b0b7224 */ /* 0x000fc800078e02ff */
[----:B------:R-:W-:Y:S01]  /*17cb0*/  IMAD.HI.U32 R2, R3, R11, R2 ;  /* 0x0000000b03027227 */ /* 0x000fe200078e0002 */
[----:B------:R-:W-:Y:S02]  /*17cc0*/  IABS R11, R0 ;  /* 0x00000000000b7213 */ /* 0x000fe40000000000 */
[----:B------:R-:W-:-:S03]  /*17cd0*/  IABS R3, R7 ;  /* 0x0000000700037213 */ /* 0x000fc60000000000 */
[----:B------:R-:W-:-:S04]  /*17ce0*/  IMAD.HI.U32 R2, R2, R11, RZ ;  /* 0x0000000b02027227 */ /* 0x000fc800078e00ff */
[----:B------:R-:W-:-:S04]  /*17cf0*/  IMAD.MOV R3, RZ, RZ, -R3 ;  /* 0x000000ffff037224 */ /* 0x000fc800078e0a03 */
        /* <DEDUP_REMOVED lines=16> */
[----:B------:R-:W-:-:S04]  /*17e00*/  VIADDMNMX R5, R3, R5, R6, PT ;  /* 0x0000000503057246 */ /* 0x000fc80003800106 */
[----:B------:R-:W-:-:S04]  /*17e10*/  IABS R6, R5 ;  /* 0x0000000500067213 */ /* 0x000fc80000000000 */
[----:B------:R-:W0:Y:S08]  /*17e20*/  I2F.RP R8, R6 ;  /* 0x0000000600087306 */ /* 0x000e300000209400 */
[----:B0-----:R-:W0:Y:S02]  /*17e30*/  MUFU.RCP R8, R8 ;  /* 0x0000000800087308 */ /* 0x001e240000001000 */
[----:B0-----:R-:W-:Y:S01]  /*17e40*/  VIADD R3, R8, 0xffffffe ;  /* 0x0ffffffe08037836 */ /* 0x001fe20000000000 */
[----:B------:R-:W-:-:S05]  /*17e50*/  IABS R8, R5 ;  /* 0x0000000500087213 */ /* 0x000fca0000000000 */
[----:B------:R-:W0:Y:S02]  /*17e60*/  F2I.FTZ.U32.TRUNC.NTZ R3, R3 ;  /* 0x0000000300037305 */ /* 0x000e24000021f000 */
[----:B0-----:R-:W-:-:S04]  /*17e70*/  IMAD.MOV R7, RZ, RZ, -R3 ;  /* 0x000000ffff077224 */ /* 0x001fc800078e0a03 */
[----:B------:R-:W-:-:S04]  /*17e80*/  IMAD R7, R7, R6, RZ ;  /* 0x0000000607077224 */ /* 0x000fc800078e02ff */
[----:B------:R-:W-:Y:S01]  /*17e90*/  IMAD.HI.U32 R2, R3, R7, R2 ;  /* 0x0000000703027227 */ /* 0x000fe200078e0002 */
[----:B------:R-:W-:-:S03]  /*17ea0*/  IABS R7, R0 ;  /* 0x0000000000077213 */ /* 0x000fc60000000000 */
        /* <DEDUP_REMOVED lines=13> */
[----:B------:R-:W-:Y:S01]  /*17f80*/  @!P1 LOP3.LUT R2, RZ, R5, RZ, 0x33, !PT ;  /* 0x00000005ff029212 */ /* 0x000fe200078e33ff */
[----:B------:R-:W-:-:S04]  /*17f90*/  IMAD.MOV R5, RZ, RZ, -R5 ;  /* 0x000000ffff057224 */ /* 0x000fc800078e0a05 */
[----:B------:R-:W-:-:S07]  /*17fa0*/  IMAD R18, R2, R5, R3 ;  /* 0x0000000502127224 */ /* 0x000fce00078e0203 */
.L_x_1402:
[----:B------:R-:W-:-:S05]  /*17fb0*/  LOP3.LUT R2, RZ, R2, RZ, 0x33, !PT ;  /* 0x00000002ff027212 */ /* 0x000fca00078e33ff */
[----:B------:R-:W-:Y:S01]  /*17fc0*/  IMAD.IADD R17, R17, 0x1, R2 ;  /* 0x0000000111117824 */ /* 0x000fe200078e0202 */
[----:B------:R-:W-:Y:S06]  /*17fd0*/  BRA `(.L_x_1403) ;  /* 0x00000000001c7947 */ /* 0x000fec0003800000 */
.L_x_1395:
[----:B------:R-:W-:Y:S01]  /*17fe0*/  UMOV UR4, URZ ;  /* 0x0000003f00047c82 */ /* 0x000fe20008000000 */
[----:B------:R-:W-:Y:S01]  /*17ff0*/  UMOV UR5, URZ ;  /* 0x0000003f00057c82 */ /* 0x000fe20008000000 */
[----:B------:R-:W-:Y:S01]  /*18000*/  ULDC UR6, c[0x0][0xc3c] ;  /* 0x00030f0000067ab9 */ /* 0x000fe20000000800 */
[----:B------:R-:W-:Y:S02]  /*18010*/  IMAD.MOV.U32 R16, RZ, RZ, R0 ;  /* 0x000000ffff107224 */ /* 0x000fe400078e0000 */
[----:B------:R-:W-:Y:S02]  /*18020*/  IMAD.U32 R17, RZ, RZ, UR4 ;  /* 0x00000004ff117e24 */ /* 0x000fe4000f8e00ff */
[----:B------:R-:W-:Y:S02]  /*18030*/  IMAD.U32 R18, RZ, RZ, UR5 ;  /* 0x00000005ff127e24 */ /* 0x000fe4000f8e00ff */
[----:B------:R-:W-:-:S07]  /*18040*/  IMAD.U32 R19, RZ, RZ, UR6 ;  /* 0x00000006ff137e24 */ /* 0x000fce000f8e00ff */
.L_x_1403:
        /* <DEDUP_REMOVED lines=10> */
.L_x_1392:
[----:B------:R-:W-:Y:S02]  /*180f0*/  ULDC UR4, c[0x0][0xc3c] ;  /* 0x00030f0000047ab9 */ /* 0x000fe40000000800 */
[----:B-1----:R-:W-:-:S13]  /*18100*/  ISETP.GE.AND P0, PT, R19, UR4, PT ;  /* 0x0000000413007c0c */ /* 0x002fda000bf06270 */
[----:B------:R-:W-:Y:S05]  /*18110*/  @!P0 BRA `(.L_x_1404) ;  /* 0xffffffac00c88947 */ /* 0x000fea000383ffff */
[----:B------:R-:W-:Y:S05]  /*18120*/  BSYNC B8 ;  /* 0x0000000000087941 */ /* 0x000fea0003800000 */
.L_x_1331:
[----:B------:R-:W3:Y:S01]  /*18130*/  LDL.LU R0, [R1+0x10] ;  /* 0x0000100001007983 */ /* 0x000ee20000300800 */
[----:B------:R-:W-:Y:S01]  /*18140*/  BSSY B0, `(.L_x_1405) ;  /* 0x000000b000007945 */ /* 0x000fe20003800000 */
[----:B------:R-:W1:Y:S01]  /*18150*/  S2R R5, SR_CgaCtaId ;  /* 0x0000000000057919 */ /* 0x000e620000008800 */
[----:B---3--:R-:W-:-:S05]  /*18160*/  VIADD R0, R0, 0x1 ;  /* 0x0000000100007836 */ /* 0x008fca0000000000 */
[----:B0-----:R-:W-:-:S04]  /*18170*/  LEA.HI R2, R0, R0, RZ, 0x1 ;  /* 0x0000000000027211 */ /* 0x001fc800078f08ff */
[----:B------:R-:W-:Y:S02]  /*18180*/  LOP3.LUT R3, R2, 0xfffffffe, RZ, 0xc0, !PT ;  /* 0xfffffffe02037812 */ /* 0x000fe400078ec0ff */
[----:B------:R-:W-:-:S03]  /*18190*/  MOV R2, 0x400 ;  /* 0x0000040000027802 */ /* 0x000fc60000000f00 */
[----:B------:R-:W-:Y:S01]  /*181a0*/  IMAD.IADD R0, R0, 0x1, -R3 ;  /* 0x0000000100007824 */ /* 0x000fe200078e0a03 */
[----:B-1----:R-:W-:-:S04]  /*181b0*/  LEA R7, R5, R2, 0x18 ;  /* 0x0000000205077211 */ /* 0x002fc800078ec0ff */
[----:B------:R-:W-:-:S04]  /*181c0*/  SHF.L.U32 R0, R0, 0x1f, RZ ;  /* 0x0000001f00007819 */ /* 0x000fc800000006ff */
[----:B------:R-:W0:Y:S02]  /*181d0*/  SYNCS.PHASECHK.TRANS64.TRYWAIT P0, [R7+URZ+0x2a820], R0 ;  /* 0x02a82000070075a7 */ /* 0x000e24000800017f */
[----:B0-----:R-:W-:Y:S05]  /*181e0*/  @!P0 BRA `(.L_x_1406) ;  /* 0x0000003c001c8947 */ /* 0x001fea0003800000 */
.L_x_1525:
[----:B------:R-:W-:Y:S05]  /*181f0*/  BSYNC B0 ;  /* 0x0000000000007941 */ /* 0x000fea0003800000 */
.L_x_1405:
[----:B------:R-:W-:-:S03]  /*18200*/  UMOV UR4, 0xffffffff ;  /* 0xffffffff00047882 */ /* 0x000fc60000000000 */
[----:B------:R-:W-:Y:S05]  /*18210*/  BRA.DIV UR4, `(.L_x_1407) ;  /* 0x0000003e04247947 */ /* 0x000fea000b800000 */
[----:B0-----:R-:W0:Y:S02]  /*18220*/  S2R R0, SR_TID.X ;  /* 0x0000000000007919 */ /* 0x001e240000002100 */
[----:B0-----:R-:W-:-:S04]  /*18230*/  SHF.R.U32.HI R0, RZ, 0x5, R0 ;  /* 0x00000005ff007819 */ /* 0x001fc80000011600 */
[----:B------:R-:W-:-:S05]  /*18240*/  LOP3.LUT R0, R0, 0x3, RZ, 0xc0, !PT ;  /* 0x0000000300007812 */ /* 0x000fca00078ec0ff */
[----:B------:R0:W1:Y:S02]  /*18250*/  SHFL.IDX PT, R14, R0, RZ, 0x1f ;  /* 0x00001fff000e7589 */ /* 0x00006400000e0000 */
.L_x_1528:
[----:B-1----:R-:W-:Y:S01]  /*18260*/  ISETP.NE.AND P0, PT, R14, RZ, PT ;  /* 0x000000ff0e00720c */ /* 0x002fe20003f05270 */
[----:B------:R-:W-:-:S12]  /*18270*/  BSSY B0, `(.L_x_1408) ;  /* 0x0000026000007945 */ /* 0x000fd80003800000 */
[----:B------:R-:W-:Y:S05]  /*18280*/  @P0 BRA `(.L_x_1409) ;  /* 0x0000000000900947 */ /* 0x000fea0003800000 */
[----:B------:R-:W-:-:S03]  /*18290*/  UMOV UR4, 0xffffffff ;  /* 0xffffffff00047882 */ /* 0x000fc60000000000 */
[----:B------:R-:W-:Y:S05]  /*182a0*/  BRA.DIV UR4, `(.L_x_1410) ;  /* 0x0000003e04347947 */ /* 0x000fea000b800000 */
[----:B------:R-:W-:-:S13]  /*182b0*/  ELECT P6, URZ, PT ;  /* 0x00000000003f782f */ /* 0x000fda00038c0000 */
.L_x_1531:
[----:B------:R-:W-:Y:S05]  /*182c0*/  @!P6 BRA `(.L_x_1409) ;  /* 0x000000000080e947 */ /* 0x000fea0003800000 */
[----:B0-----:R-:W3:Y:S02]  /*182d0*/  LDL R0, [R1+0x14] ;  /* 0x0000140001007983 */ /* 0x001ee40000100800 */
[----:B---3--:R-:W-:-:S13]  /*182e0*/  R2UR UR4, R0 ;  /* 0x00000000000472ca */ /* 0x008fda00000e0000 */
[----:B------:R-:W-:-:S06]  /*182f0*/  ULOP3.LUT UR4, UR4, 0x2, URZ, 0xfc, !UPT ;  /* 0x0000000204047892 */ /* 0x000fcc000f8efc3f */
[----:B------:R-:W-:-:S05]  /*18300*/  IMAD.U32 R0, RZ, RZ, UR4 ;  /* 0x00000004ff007e24 */ /* 0x000fca000f8e00ff */
[----:B------:R-:W-:-:S13]  /*18310*/  ISETP.NE.AND P0, PT, R0, 0x3, PT ;  /* 0x000000030000780c */ /* 0x000fda0003f05270 */
[----:B------:R-:W-:Y:S05]  /*18320*/  @!P0 BRA `(.L_x_1411) ;  /* 0x0000000000048947 */ /* 0x000fea0003800000 */
[----:B------:R-:W-:Y:S01]  /*18330*/  BPT.TRAP 0x1 ;  /* 0x000000040000795c */ /* 0x000fe20000300000 */
.L_x_1411:
[----:B------:R-:W-:Y:S01]  /*18340*/  IMAD R5, R26, 0x8, R7 ;  /* 0x000000081a057824 */ /* 0x000fe200078e0207 */
[----:B------:R-:W-:Y:S01]  /*18350*/  SHF.L.U32 R0, R28, 0x1f, RZ ;  /* 0x0000001f1c007819 */ /* 0x000fe200000006ff */
[----:B------:R-:W-:-:S03]  /*18360*/  VIADD R26, R26, 0x1 ;  /* 0x000000011a1a7836 */ /* 0x000fc60000000000 */
[----:B------:R-:W0:Y:S02]  /*18370*/  SYNCS.PHASECHK.TRANS64.TRYWAIT P1, [R5+URZ+0x2a840], R0 ;  /* 0x02a84000050075a7 */ /* 0x000e24000802017f */
[----:B------:R-:W-:-:S04]  /*18380*/  ISETP.NE.AND P2, PT, R26, 0x2, PT ;  /* 0x000000021a00780c */ /* 0x000fc80003f45270 */
[----:B------:R-:W-:Y:S01]  /*18390*/  SEL R3, RZ, 0x1, P2 ;  /* 0x00000001ff037807 */ /* 0x000fe20001000000 */
[----:B0-----:R-:W-:Y:S08]  /*183a0*/  @!P1 BRA `(.L_x_1412) ;  /* 0x0000003c00149947 */ /* 0x001ff00003800000 */
.L_x_1532:
[----:B------:R-:W-:Y:S02]  /*183b0*/  SEL R26, R26, RZ, P2 ;  /* 0x000000ff1a1a7207 */ /* 0x000fe40001000000 */
[----:B------:R-:W-:Y:S01]  /*183c0*/  LOP3.LUT R2, R28, R3, RZ, 0x3c, !PT ;  /* 0x000000031c027212 */ /* 0x000fe200078e3cff */
[----:B------:R-:W-:Y:S06]  /*183d0*/  @!P0 BRA `(.L_x_1413) ;  /* 0x0000000000048947 */ /* 0x000fec0003800000 */
[----:B------:R-:W-:Y:S01]  /*183e0*/  BPT.TRAP 0x1 ;  /* 0x000000040000795c */ /* 0x000fe20000300000 */
.L_x_1413:
[----:B------:R-:W-:Y:S01]  /*183f0*/  IMAD R3, R26, 0x8, R7 ;  /* 0x000000081a037824 */ /* 0x000fe200078e0207 */
[----:B------:R-:W-:-:S04]  /*18400*/  SHF.L.U32 R2, R2, 0x1f, RZ ;  /* 0x0000001f02027819 */ /* 0x000fc800000006ff */
[----:B------:R-:W1:Y:S02]  /*18410*/  SYNCS.PHASECHK.TRANS64.TRYWAIT P1, [R3+URZ+0x2a840], R2 ;  /* 0x02a84002030075a7 */ /* 0x000e64000802017f */
[----:B-1----:R-:W-:Y:S05]  /*18420*/  @!P1 BRA `(.L_x_1414) ;  /* 0x0000003c00089947 */ /* 0x002fea0003800000 */
.L_x_1533:
[----:B------:R-:W-:Y:S05]  /*18430*/  @!P0 BRA `(.L_x_1415) ;  /* 0x0000000000048947 */ /* 0x000fea0003800000 */
[----:B------:R-:W-:Y:S01]  /*18440*/  BPT.TRAP 0x1 ;  /* 0x000000040000795c */ /* 0x000fe20000300000 */
.L_x_1415:
[----:B------:R-:W3:Y:S02]  /*18450*/  SYNCS.PHASECHK.TRANS64.TRYWAIT P1, [R5+URZ+0x2a860], R0 ;  /* 0x02a86000050075a7 */ /* 0x000ee4000802017f */
[----:B---3--:R-:W-:Y:S05]  /*18460*/  @!P1 BRA `(.L_x_1416) ;  /* 0x0000003c000c9947 */ /* 0x008fea0003800000 */
.L_x_1534:
[----:B------:R-:W-:Y:S05]  /*18470*/  @!P0 BRA `(.L_x_1417) ;  /* 0x0000000000048947 */ /* 0x000fea0003800000 */
[----:B------:R-:W-:Y:S01]  /*18480*/  BPT.TRAP 0x1 ;  /* 0x000000040000795c */ /* 0x000fe20000300000 */
.L_x_1417:
[----:B----4-:R4:W0:Y:S02]  /*18490*/  SYNCS.PHASECHK.TRANS64.TRYWAIT P0, [R3+URZ+0x2a860], R2 ;  /* 0x02a86002030075a7 */ /* 0x010824000800017f */
[----:B0-----:R-:W-:Y:S05]  /*184a0*/  @!P0 NANOSLEEP.SYNCS 0x989680 ;  /* 0x009896800000895d */ /* 0x001fea0003900000 */
[----:B------:R-:W0:Y:S02]  /*184b0*/  @!P0 SYNCS.PHASECHK.TRANS64 P0, [R3+URZ+0x2a860], R2 ;  /* 0x02a86002030085a7 */ /* 0x000e24000800007f */
[----:B0-----:R-:W-:Y:S05]  /*184c0*/  @!P0 BRA `(.L_x_1417) ;  /* 0xfffffffc00f08947 */ /* 0x001fea000383ffff */
.L_x_1409:
[----:B------:R-:W-:Y:S05]  /*184d0*/  BSYNC B0 ;  /* 0x0000000000007941 */ /* 0x000fea0003800000 */
.L_x_1408:
[----:B------:R-:W-:Y:S05]  /*184e0*/  EXIT ;  /* 0x000000000000794d */ /* 0x000fea0003800000 */
.L_x_1222:
[----:B0-----:R-:W-:-:S04]  /*184f0*/  IMAD.U32 R3, RZ, RZ, UR60 ;  /* 0x0000003cff037e24 */ /* 0x001fc8000f8e00ff */
[----:B------:R0:W1:Y:S03]  /*18500*/  SYNCS.PHASECHK.TRANS64.TRYWAIT P1, [R3+URZ+0x2a800], R0 ;  /* 0x02a80000030075a7 */ /* 0x000066000802017f */
[----:B-1----:R-:W-:Y:S05]  /*18510*/  @!P1 NANOSLEEP.SYNCS 0x989680 ;  /* 0x009896800000995d */ /* 0x002fea0003900000 */
[----:B------:R-:W1:Y:S02]  /*18520*/  @!P1 SYNCS.PHASECHK.TRANS64 P1, [R3+URZ+0x2a800], R0 ;  /* 0x02a80000030095a7 */ /* 0x000e64000802007f */
[----:B-1----:R-:W-:Y:S05]  /*18530*/  @!P1 BRA `(.L_x_1222) ;  /* 0xfffffffc00ec9947 */ /* 0x002fea000383ffff */
[----:B------:R-:W-:Y:S05]  /*18540*/  BRA `(.L_x_1418) ;  /* 0xfffffe9800c87947 */ /* 0x000fea000383ffff */
.L_x_1226:
[----:B-1----:R1:W2:Y:S02]  /*18550*/  SYNCS.PHASECHK.TRANS64.TRYWAIT P1, [R21+URZ+0x2a830], R0 ;  /* 0x02a83000150075a7 */ /* 0x0022a4000802017f */
[----:B--2---:R-:W-:Y:S05]  /*18560*/  @!P1 NANOSLEEP.SYNCS 0x989680 ;  /* 0x009896800000995d */ /* 0x004fea0003900000 */
[----:B------:R-:W2:Y:S02]  /*18570*/  @!P1 SYNCS.PHASECHK.TRANS64 P1, [R21+URZ+0x2a830], R0 ;  /* 0x02a83000150095a7 */ /* 0x000ea4000802007f */
[----:B--2---:R-:W-:Y:S05]  /*18580*/  @!P1 BRA `(.L_x_1226) ;  /* 0xfffffffc00f09947 */ /* 0x004fea000383ffff */
[----:B------:R-:W-:Y:S05]  /*18590*/  BRA `(.L_x_1225) ;  /* 0xfffffe9800e47947 */ /* 0x000fea000383ffff */
.L_x_1243:
[----:B-1----:R-:W-:-:S04]  /*185a0*/  IMAD.U32 R12, RZ, RZ, UR6 ;  /* 0x00000006ff0c7e24 */ /* 0x002fc8000f8e00ff */
[----:B------:R1:W2:Y:S03]  /*185b0*/  SYNCS.PHASECHK.TRANS64.TRYWAIT P1, [R12+URZ+0x2a830], R11 ;  /* 0x02a8300b0c0075a7 */ /* 0x0002a6000802017f */
[----:B--2---:R-:W-:Y:S05]  /*185c0*/  @!P1 NANOSLEEP.SYNCS 0x989680 ;  /* 0x009896800000995d */ /* 0x004fea0003900000 */
[----:B------:R-:W2:Y:S02]  /*185d0*/  @!P1 SYNCS.PHASECHK.TRANS64 P1, [R12+URZ+0x2a830], R11 ;  /* 0x02a8300b0c0095a7 */ /* 0x000ea4000802007f */
[----:B--2---:R-:W-:Y:S05]  /*185e0*/  @!P1 BRA `(.L_x_1243) ;  /* 0xfffffffc00ec9947 */ /* 0x004fea000383ffff */
[----:B------:R-:W-:Y:S05]  /*185f0*/  BRA `(.L_x_1242) ;  /* 0xfffffecc008c7947 */ /* 0x000fea000383ffff */
.L_x_1247:
[----:B01----:R-:W-:-:S04]  /*18600*/  IMAD.U32 R11, RZ, RZ, UR7 ;  /* 0x00000007ff0b7e24 */ /* 0x003fc8000f8e00ff */
[----:B------:R0:W1:Y:S03]  /*18610*/  SYNCS.PHASECHK.TRANS64.TRYWAIT P1, [R11+URZ+0x2a850], R0 ;  /* 0x02a850000b0075a7 */ /* 0x000066000802017f */
[----:B-1----:R-:W-:Y:S05]  /*18620*/  @!P1 NANOSLEEP.SYNCS 0x989680 ;  /* 0x009896800000995d */ /* 0x002fea0003900000 */
[----:B------:R-:W1:Y:S02]  /*18630*/  @!P1 SYNCS.PHASECHK.TRANS64 P1, [R11+URZ+0x2a850], R0 ;  /* 0x02a850000b0095a7 */ /* 0x000e64000802007f */
[----:B-1----:R-:W-:Y:S05]  /*18640*/  @!P1 BRA `(.L_x_1247) ;  /* 0xfffffffc00ec9947 */ /* 0x002fea000383ffff */
[----:B------:R-:W-:Y:S05]  /*18650*/  BRA `(.L_x_1246) ;  /* 0xfffffed400c07947 */ /* 0x000fea000383ffff */
.L_x_1266:
[----:B-1----:R-:W-:-:S04]  /*18660*/  IMAD.U32 R11, RZ, RZ, UR6 ;  /* 0x00000006ff0b7e24 */ /* 0x002fc8000f8e00ff */
[----:B------:R1:W2:Y:S03]  /*18670*/  SYNCS.PHASECHK.TRANS64.TRYWAIT P1, [R11+URZ+0x2a830], R8 ;  /* 0x02a830080b0075a7 */ /* 0x0002a6000802017f */
[----:B--2---:R-:W-:Y:S05]  /*18680*/  @!P1 NANOSLEEP.SYNCS 0x989680 ;  /* 0x009896800000995d */ /* 0x004fea0003900000 */
[----:B------:R-:W2:Y:S02]  /*18690*/  @!P1 SYNCS.PHASECHK.TRANS64 P1, [R11+URZ+0x2a830], R8 ;  /* 0x02a830080b0095a7 */ /* 0x000ea4000802007f */
[----:B--2---:R-:W-:Y:S05]  /*186a0*/  @!P1 BRA `(.L_x_1266) ;  /* 0xfffffffc00ec9947 */ /* 0x004fea000383ffff */
[----:B------:R-:W-:Y:S05]  /*186b0*/  BRA `(.L_x_1265) ;  /* 0xffffff04001c7947 */ /* 0x000fea000383ffff */
.L_x_1270:
[----:B-1----:R-:W-:-:S04]  /*186c0*/  IMAD.U32 R11, RZ, RZ, UR7 ;  /* 0x00000007ff0b7e24 */ /* 0x002fc8000f8e00ff */
[----:B------:R1:W3:Y:S03]  /*186d0*/  SYNCS.PHASECHK.TRANS64.TRYWAIT P1, [R11+URZ+0x2a850], R0 ;  /* 0x02a850000b0075a7 */ /* 0x0002e6000802017f */
[----:B---3--:R-:W-:Y:S05]  /*186e0*/  @!P1 NANOSLEEP.SYNCS 0x989680 ;  /* 0x009896800000995d */ /* 0x008fea0003900000 */
[----:B------:R-:W3:Y:S02]  /*186f0*/  @!P1 SYNCS.PHASECHK.TRANS64 P1, [R11+URZ+0x2a850], R0 ;  /* 0x02a850000b0095a7 */ /* 0x000ee4000802007f */
[----:B---3--:R-:W-:Y:S05]  /*18700*/  @!P1 BRA `(.L_x_1270) ;  /* 0xfffffffc00ec9947 */ /* 0x008fea000383ffff */
[----:B------:R-:W-:Y:S05]  /*18710*/  BRA `(.L_x_1269) ;  /* 0xffffff0c00507947 */ /* 0x000fea000383ffff */
.L_x_1278:
[----:B-1----:R-:W-:-:S04]  /*18720*/  IMAD.U32 R12, RZ, RZ, UR6 ;  /* 0x00000006ff0c7e24 */ /* 0x002fc8000f8e00ff */
[----:B------:R1:W2:Y:S03]  /*18730*/  SYNCS.PHASECHK.TRANS64.TRYWAIT P1, [R12+URZ+0x2a830], R11 ;  /* 0x02a8300b0c0075a7 */ /* 0x0002a6000802017f */
[----:B--2---:R-:W-:Y:S05]  /*18740*/  @!P1 NANOSLEEP.SYNCS 0x989680 ;  /* 0x009896800000995d */ /* 0x004fea0003900000 */
[----:B------:R-:W2:Y:S02]  /*18750*/  @!P1 SYNCS.PHASECHK.TRANS64 P1, [R12+URZ+0x2a830], R11 ;  /* 0x02a8300b0c0095a7 */ /* 0x000ea4000802007f */
[----:B--2---:R-:W-:Y:S05]  /*18760*/  @!P1 BRA `(.L_x_1278) ;  /* 0xfffffffc00ec9947 */ /* 0x004fea000383ffff */
[----:B------:R-:W-:Y:S05]  /*18770*/  BRA `(.L_x_1277) ;  /* 0xffffff2400a47947 */ /* 0x000fea000383ffff */
.L_x_1282:
[----:B01----:R-:W-:-:S04]  /*18780*/  IMAD.U32 R11, RZ, RZ, UR7 ;  /* 0x00000007ff0b7e24 */ /* 0x003fc8000f8e00ff */
[----:B------:R0:W1:Y:S03]  /*18790*/  SYNCS.PHASECHK.TRANS64.TRYWAIT P1, [R11+URZ+0x2a850], R0 ;  /* 0x02a850000b0075a7 */ /* 0x000066000802017f */
[----:B-1----:R-:W-:Y:S05]  /*187a0*/  @!P1 NANOSLEEP.SYNCS 0x989680 ;  /* 0x009896800000995d */ /* 0x002fea0003900000 */
[----:B------:R-:W1:Y:S02]  /*187b0*/  @!P1 SYNCS.PHASECHK.TRANS64 P1, [R11+URZ+0x2a850], R0 ;  /* 0x02a850000b0095a7 */ /* 0x000e64000802007f */
[----:B-1----:R-:W-:Y:S05]  /*187c0*/  @!P1 BRA `(.L_x_1282) ;  /* 0xfffffffc00ec9947 */ /* 0x002fea000383ffff */
[----:B------:R-:W-:Y:S05]  /*187d0*/  BRA `(.L_x_1281) ;  /* 0xffffff2c00d87947 */ /* 0x000fea000383ffff */
.L_x_1297:
[----:B-1----:R-:W-:-:S04]  /*187e0*/  IMAD.U32 R5, RZ, RZ, UR5 ;  /* 0x00000005ff057e24 */ /* 0x002fc8000f8e00ff */
[----:B------:R1:W2:Y:S03]  /*187f0*/  SYNCS.PHASECHK.TRANS64.TRYWAIT P1, [R5+URZ+0x2a850], R0 ;  /* 0x02a85000050075a7 */ /* 0x0002a6000802017f */
[----:B--2---:R-:W-:Y:S05]  /*18800*/  @!P1 NANOSLEEP.SYNCS 0x989680 ;  /* 0x009896800000995d */ /* 0x004fea0003900000 */
[----:B------:R-:W2:Y:S02]  /*18810*/  @!P1 SYNCS.PHASECHK.TRANS64 P1, [R5+URZ+0x2a850], R0 ;  /* 0x02a85000050095a7 */ /* 0x000ea4000802007f */
[----:B--2---:R-:W-:Y:S05]  /*18820*/  @!P1 BRA `(.L_x_1297) ;  /* 0xfffffffc00ec9947 */ /* 0x004fea000383ffff */
[----:B------:R-:W-:Y:S05]  /*18830*/  BRA `(.L_x_1296) ;  /* 0xffffff5c005c7947 */ /* 0x000fea000383ffff */
.L_x_1353:
[----:B------:R-:W0:Y:S01]  /*18840*/  S2R R7, SR_TID.X ;  /* 0x0000000000077919 */ /* 0x000e220000002100 */
[----:B------:R-:W-:Y:S01]  /*18850*/  BSSY B0, `(.L_x_1419) ;  /* 0x000000a000007945 */ /* 0x000fe20003800000 */
[----:B------:R-:W-:Y:S02]  /*18860*/  IMAD.MOV.U32 R12, RZ, RZ, RZ ;  /* 0x000000ffff0c7224 */ /* 0x000fe400078e00ff */
[----:B------:R-:W-:Y:S02]  /*18870*/  IMAD.MOV.U32 R11, RZ, RZ, 0x1f ;  /* 0x0000001fff0b7424 */ /* 0x000fe400078e00ff */
[----:B------:R-:W-:Y:S01]  /*18880*/  IMAD.MOV.U32 R15, RZ, RZ, -0x1 ;  /* 0xffffffffff0f7424 */ /* 0x000fe200078e00ff */
[----:B0-----:R-:W-:-:S04]  /*18890*/  SHF.R.U32.HI R7, RZ, 0x5, R7 ;  /* 0x00000005ff077819 */ /* 0x001fc80000011607 */
[----:B------:R-:W-:-:S05]  /*188a0*/  LOP3.LUT R7, R7, 0x3, RZ, 0xc0, !PT ;  /* 0x0000000307077812 */ /* 0x000fca00078ec0ff */
[----:B------:R-:W-:-:S07]  /*188b0*/  IMAD.MOV.U32 R13, RZ, RZ, R7 ;  /* 0x000000ffff0d7224 */ /* 0x000fce00078e0007 */
[----:B-----5:R-:W-:Y:S05]  /*188c0*/  WARPSYNC.COLLECTIVE R15, `(.L_x_1420) ;  /* 0x000000000f087348 */ /* 0x020fea0003c00000 */
[----:B------:R0:W1:Y:S02]  /*188d0*/  SHFL.IDX P6, R14, R13, R12, R11 ;  /* 0x0000000c0d0e7389 */ /* 0x00006400000c000b */
[----:B01---5:R-:W-:Y:S01]  /*188e0*/  ENDCOLLECTIVE ;  /* 0x000000000000791b */ /* 0x023fe20003800000 */
.L_x_1420:
[----:B------:R-:W-:Y:S05]  /*188f0*/  BSYNC B0 ;  /* 0x0000000000007941 */ /* 0x000fea0003800000 */
.L_x_1419:
[----:B------:R-:W-:Y:S05]  /*18900*/  BRA `(.L_x_1421) ;  /* 0xffffffb800c07947 */ /* 0x000fea000383ffff */
.L_x_1356:
[----:B0-----:R0:W1:Y:S02]  /*18910*/  SYNCS.PHASECHK.TRANS64.TRYWAIT P0, [R7+URZ+0x2a840], R2 ;  /* 0x02a84002070075a7 */ /* 0x001064000800017f */
[----:B-1----:R-:W-:Y:S05]  /*18920*/  @!P0 NANOSLEEP.SYNCS 0x989680 ;  /* 0x009896800000895d */ /* 0x002fea0003900000 */
[----:B------:R-:W1:Y:S02]  /*18930*/  @!P0 SYNCS.PHASECHK.TRANS64 P0, [R7+URZ+0x2a840], R2 ;  /* 0x02a84002070085a7 */ /* 0x000e64000800007f */
[----:B-1----:R-:W-:Y:S05]  /*18940*/  @!P0 BRA `(.L_x_1356) ;  /* 0xfffffffc00f08947 */ /* 0x002fea000383ffff */
[----:B------:R-:W-:Y:S05]  /*18950*/  BRA `(.L_x_1422) ;  /* 0xffffffbc00287947 */ /* 0x000fea000383ffff */
.L_x_1357:
        /* <DEDUP_REMOVED lines=8> */
.L_x_1424:
[----:B------:R-:W-:Y:S05]  /*189e0*/  BSYNC B0 ;  /* 0x0000000000007941 */ /* 0x000fea0003800000 */
.L_x_1423:
        /* <DEDUP_REMOVED lines=9> */
.L_x_1425:
[----:B------:R-:W-:Y:S02]  /*18a80*/  IMAD.MOV.U32 R13, RZ, RZ, R0 ;  /* 0x000000ffff0d7224 */ /* 0x000fe400078e0000 */
[----:B------:R-:W-:Y:S02]  /*18a90*/  IMAD.MOV.U32 R12, RZ, RZ, 0x1 ;  /* 0x00000001ff0c7424 */ /* 0x000fe400078e00ff */
[----:B------:R-:W-:-:S07]  /*18aa0*/  IMAD.MOV.U32 R3, RZ, RZ, R14 ;  /* 0x000000ffff037224 */ /* 0x000fce00078e000e */
[----:B------:R-:W-:Y:S05]  /*18ab0*/  WARPSYNC.COLLECTIVE R15, `(.L_x_1426) ;  /* 0x000000000f087348 */ /* 0x000fea0003c00000 */
[----:B------:R0:W1:Y:S02]  /*18ac0*/  SHFL.IDX P6, R14, R13, R12, R11 ;  /* 0x0000000c0d0e7389 */ /* 0x00006400000c000b */
[----:B01----:R-:W-:Y:S01]  /*18ad0*/  ENDCOLLECTIVE ;  /* 0x000000000000791b */ /* 0x003fe20003800000 */
.L_x_1426:
        /* <DEDUP_REMOVED lines=17> */
.L_x_1427:
[----:B------:R-:W-:Y:S02]  /*18bf0*/  @P1 IMAD R8, R5, 0x2, R22 ;  /* 0x0000000205081824 */ /* 0x000fe400078e0216 */
[----:B------:R-:W-:Y:S02]  /*18c00*/  IMAD.MOV.U32 R13, RZ, RZ, R0 ;  /* 0x000000ffff0d7224 */ /* 0x000fe400078e0000 */
[----:B------:R-:W-:Y:S02]  /*18c10*/  IMAD.MOV.U32 R12, RZ, RZ, 0x2 ;  /* 0x00000002ff0c7424 */ /* 0x000fe400078e00ff */
[----:B------:R-:W-:-:S07]  /*18c20*/  IMAD.MOV.U32 R3, RZ, RZ, R14 ;  /* 0x000000ffff037224 */ /* 0x000fce00078e000e */
[----:B------:R-:W-:Y:S05]  /*18c30*/  WARPSYNC.COLLECTIVE R15, `(.L_x_1428) ;  /* 0x000000000f087348 */ /* 0x000fea0003c00000 */
[----:B------:R0:W1:Y:S02]  /*18c40*/  SHFL.IDX P6, R14, R13, R12, R11 ;  /* 0x0000000c0d0e7389 */ /* 0x00006400000c000b */
[----:B01----:R-:W-:Y:S01]  /*18c50*/  ENDCOLLECTIVE ;  /* 0x000000000000791b */ /* 0x003fe20003800000 */
.L_x_1428:
        /* <DEDUP_REMOVED lines=17> */
.L_x_1429:
[----:B------:R-:W-:Y:S02]  /*18d70*/  @P1 IMAD R8, R5, 0x2, R22 ;  /* 0x0000000205081824 */ /* 0x000fe400078e0216 */
[----:B------:R-:W-:Y:S02]  /*18d80*/  IMAD.MOV.U32 R13, RZ, RZ, R0 ;  /* 0x000000ffff0d7224 */ /* 0x000fe400078e0000 */
[----:B------:R-:W-:Y:S02]  /*18d90*/  IMAD.MOV.U32 R12, RZ, RZ, 0x3 ;  /* 0x00000003ff0c7424 */ /* 0x000fe400078e00ff */
[----:B------:R-:W-:-:S07]  /*18da0*/  IMAD.MOV.U32 R3, RZ, RZ, R14 ;  /* 0x000000ffff037224 */ /* 0x000fce00078e000e */
[----:B------:R-:W-:Y:S05]  /*18db0*/  WARPSYNC.COLLECTIVE R15, `(.L_x_1430) ;  /* 0x000000000f087348 */ /* 0x000fea0003c00000 */
[----:B------:R0:W1:Y:S02]  /*18dc0*/  SHFL.IDX P6, R14, R13, R12, R11 ;  /* 0x0000000c0d0e7389 */ /* 0x00006400000c000b */
[----:B01----:R-:W-:Y:S01]  /*18dd0*/  ENDCOLLECTIVE ;  /* 0x000000000000791b */ /* 0x003fe20003800000 */
.L_x_1430:
        /* <DEDUP_REMOVED lines=17> */
.L_x_1431:
[----:B------:R-:W-:Y:S02]  /*18ef0*/  @P1 IMAD R8, R5, 0x2, R22 ;  /* 0x0000000205081824 */ /* 0x000fe400078e0216 */
[----:B------:R-:W-:Y:S02]  /*18f00*/  IMAD.MOV.U32 R13, RZ, RZ, R0 ;  /* 0x000000ffff0d7224 */ /* 0x000fe400078e0000 */
[----:B------:R-:W-:Y:S02]  /*18f10*/  IMAD.MOV.U32 R12, RZ, RZ, 0x4 ;  /* 0x00000004ff0c7424 */ /* 0x000fe400078e00ff */
[----:B------:R-:W-:-:S07]  /*18f20*/  IMAD.MOV.U32 R3, RZ, RZ, R14 ;  /* 0x000000ffff037224 */ /* 0x000fce00078e000e */
[----:B------:R-:W-:Y:S05]  /*18f30*/  WARPSYNC.COLLECTIVE R15, `(.L_x_1432) ;  /* 0x000000000f087348 */ /* 0x000fea0003c00000 */
[----:B------:R0:W1:Y:S02]  /*18f40*/  SHFL.IDX P6, R14, R13, R12, R11 ;  /* 0x0000000c0d0e7389 */ /* 0x00006400000c000b */
[----:B01----:R-:W-:Y:S01]  /*18f50*/  ENDCOLLECTIVE ;  /* 0x000000000000791b */ /* 0x003fe20003800000 */
.L_x_1432:
        /* <DEDUP_REMOVED lines=17> */
.L_x_1433:
[----:B------:R-:W-:Y:S02]  /*19070*/  @P1 IMAD R8, R5, 0x2, R22 ;  /* 0x0000000205081824 */ /* 0x000fe400078e0216 */
[----:B------:R-:W-:Y:S02]  /*19080*/  IMAD.MOV.U32 R13, RZ, RZ, R0 ;  /* 0x000000ffff0d7224 */ /* 0x000fe400078e0000 */
[----:B------:R-:W-:Y:S02]  /*19090*/  IMAD.MOV.U32 R12, RZ, RZ, 0x5 ;  /* 0x00000005ff0c7424 */ /* 0x000fe400078e00ff */
[----:B------:R-:W-:-:S07]  /*190a0*/  IMAD.MOV.U32 R3, RZ, RZ, R14 ;  /* 0x000000ffff037224 */ /* 0x000fce00078e000e */
[----:B------:R-:W-:Y:S05]  /*190b0*/  WARPSYNC.COLLECTIVE R15, `(.L_x_1434) ;  /* 0x000000000f087348 */ /* 0x000fea0003c00000 */
[----:B------:R0:W1:Y:S02]  /*190c0*/  SHFL.IDX P6, R14, R13, R12, R11 ;  /* 0x0000000c0d0e7389 */ /* 0x00006400000c000b */
[----:B01----:R-:W-:Y:S01]  /*190d0*/  ENDCOLLECTIVE ;  /* 0x000000000000791b */ /* 0x003fe20003800000 */
.L_x_1434:
        /* <DEDUP_REMOVED lines=10> */
.L_x_1435:
        /* <DEDUP_REMOVED lines=8> */
.L_x_1362:
[----:B------:R-:W-:Y:S02]  /*19200*/  IMAD.MOV.U32 R13, RZ, RZ, R4 ;  /* 0x000000ffff0d7224 */ /* 0x000fe400078e0004 */
[----:B------:R-:W-:Y:S02]  /*19210*/  IMAD.MOV.U32 R12, RZ, RZ, RZ ;  /* 0x000000ffff0c7224 */ /* 0x000fe400078e00ff */
[----:B------:R-:W-:Y:S02]  /*19220*/  IMAD.MOV.U32 R11, RZ, RZ, 0x181f ;  /* 0x0000181fff0b7424 */ /* 0x000fe400078e00ff */
[----:B------:R-:W-:Y:S02]  /*19230*/  IMAD.MOV.U32 R15, RZ, RZ, -0x1 ;  /* 0xffffffffff0f7424 */ /* 0x000fe400078e00ff */
[----:B------:R-:W-:Y:S02]  /*19240*/  IMAD R30, R30, R6, RZ ;  /* 0x000000061e1e7224 */ /* 0x000fe400078e02ff */
[----:B------:R-:W-:-:S07]  /*19250*/  IMAD.IADD R27, R9, 0x1, R27 ;  /* 0x00000001091b7824 */ /* 0x000fce00078e021b */
[----:B------:R-:W-:Y:S05]  /*19260*/  WARPSYNC.COLLECTIVE R15, `(.L_x_1437) ;  /* 0x000000000f087348 */ /* 0x000fea0003c00000 */
[----:B------:R0:W1:Y:S02]  /*19270*/  SHFL.IDX P6, R14, R13, R12, R11 ;  /* 0x0000000c0d0e7389 */ /* 0x00006400000c000b */
[----:B01----:R-:W-:Y:S01]  /*19280*/  ENDCOLLECTIVE ;  /* 0x000000000000791b */ /* 0x003fe20003800000 */
.L_x_1437:
[C---:B------:R-:W-:Y:S01]  /*19290*/  VIADD R5, R27.reuse, 0x10 ;  /* 0x000000101b057836 */ /* 0x040fe20000000000 */
[----:B------:R-:W-:Y:S01]  /*192a0*/  ISETP.GE.AND P1, PT, R27, R30, PT ;  /* 0x0000001e1b00720c */ /* 0x000fe20003f26270 */
[----:B------:R-:W-:Y:S02]  /*192b0*/  IMAD.MOV.U32 R13, RZ, RZ, R0 ;  /* 0x000000ffff0d7224 */ /* 0x000fe400078e0000 */
[----:B------:R-:W-:-:S10]  /*192c0*/  IMAD.MOV.U32 R2, RZ, RZ, R14 ;  /* 0x000000ffff027224 */ /* 0x000fd400078e000e */
[----:B------:R-:W-:Y:S05]  /*192d0*/  WARPSYNC.COLLECTIVE R15, `(.L_x_1438) ;  /* 0x000000000f087348 */ /* 0x000fea0003c00000 */
[----:B------:R0:W1:Y:S02]  /*192e0*/  SHFL.IDX P6, R14, R13, R12, R11 ;  /* 0x0000000c0d0e7389 */ /* 0x00006400000c000b */
[----:B01----:R-:W-:Y:S01]  /*192f0*/  ENDCOLLECTIVE ;  /* 0x000000000000791b */ /* 0x003fe20003800000 */
.L_x_1438:
        /* <DEDUP_REMOVED lines=8> */
.L_x_1439:
[----:B------:R-:W-:Y:S01]  /*19380*/  @!PT LDS RZ, [RZ] ;  /* 0x00000000fffff984 */ /* 0x000fe20000000800 */
[----:B------:R-:W-:Y:S01]  /*19390*/  @!PT LDS RZ, [RZ] ;  /* 0x00000000fffff984 */ /* 0x000fe20000000800 */
[----:B------:R-:W-:Y:S01]  /*193a0*/  @!PT LDS RZ, [RZ] ;  /* 0x00000000fffff984 */ /* 0x000fe20000000800 */
[----:B------:R-:W-:Y:S04]  /*193b0*/  @!P1 LDGSTS.E.BYPASS.LTC128B.128 [R33+0xc400], desc[UR36][R2.64], !P3 ;  /* 0x0c40000002219fae */ /* 0x000fe8000d901d64 */
[----:B------:R-:W-:Y:S04]  /*193c0*/  @!P1 LDGSTS.E.BYPASS.LTC128B.128 [R33+0x10400], desc[UR36][R2.64+0x80], !P2 ;  /* 0x1040008002219fae */ /* 0x000fe8000d101d64 */
[----:B------:R0:W-:Y:S01]  /*193d0*/  @!P1 LDGSTS.E.BYPASS.LTC128B.128 [R33+0x14400], desc[UR36][R2.64+0x100], !P0 ;  /* 0x1440010002219fae */ /* 0x0001e2000c101d64 */
[----:B------:R-:W-:Y:S01]  /*193e0*/  ISETP.GE.AND P1, PT, R5, R30, PT ;  /* 0x0000001e0500720c */ /* 0x000fe20003f26270 */
[----:B------:R-:W-:-:S02]  /*193f0*/  IMAD.MOV.U32 R13, RZ, RZ, R0 ;  /* 0x000000ffff0d7224 */ /* 0x000fc400078e0000 */
[----:B0-----:R-:W-:-:S10]  /*19400*/  IMAD.MOV.U32 R2, RZ, RZ, R14 ;  /* 0x000000ffff027224 */ /* 0x001fd400078e000e */
[----:B------:R-:W-:Y:S05]  /*19410*/  WARPSYNC.COLLECTIVE R15, `(.L_x_1440) ;  /* 0x000000000f087348 */ /* 0x000fea0003c00000 */
[----:B------:R0:W1:Y:S02]  /*19420*/  SHFL.IDX P6, R14, R13, R12, R11 ;  /* 0x0000000c0d0e7389 */ /* 0x00006400000c000b */
[----:B01----:R-:W-:Y:S01]  /*19430*/  ENDCOLLECTIVE ;  /* 0x000000000000791b */ /* 0x003fe20003800000 */
.L_x_1440:
        /* <DEDUP_REMOVED lines=8> */
.L_x_1441:
        /* <DEDUP_REMOVED lines=14> */
.L_x_1442:
        /* <DEDUP_REMOVED lines=8> */
.L_x_1443:
        /* <DEDUP_REMOVED lines=14> */
.L_x_1444:
        /* <DEDUP_REMOVED lines=8> */
.L_x_1445:
        /* <DEDUP_REMOVED lines=14> */
.L_x_1446:
        /* <DEDUP_REMOVED lines=8> */
.L_x_1447:
        /* <DEDUP_REMOVED lines=14> */
.L_x_1448:
        /* <DEDUP_REMOVED lines=8> */
.L_x_1449:
        /* <DEDUP_REMOVED lines=14> */
.L_x_1450:
        /* <DEDUP_REMOVED lines=8> */
.L_x_1451:
        /* <DEDUP_REMOVED lines=12> */
.L_x_1452:
[----:B------:R-:W-:Y:S05]  /*19c60*/  BRA `(.L_x_1453) ;  /* 0xffffffb800ec7947 */ /* 0x000fea000383ffff */
.L_x_1367:
[----:B0-----:R0:W1:Y:S02]  /*19c70*/  SYNCS.PHASECHK.TRANS64.TRYWAIT P0, [R22+URZ+0x2a820], R3 ;  /* 0x02a82003160075a7 */ /* 0x001064000800017f */
[----:B-1----:R-:W-:Y:S05]  /*19c80*/  @!P0 NANOSLEEP.SYNCS 0x989680 ;  /* 0x009896800000895d */ /* 0x002fea0003900000 */
[----:B------:R-:W1:Y:S02]  /*19c90*/  @!P0 SYNCS.PHASECHK.TRANS64 P0, [R22+URZ+0x2a820], R3 ;  /* 0x02a82003160085a7 */ /* 0x000e64000800007f */
[----:B-1----:R-:W-:Y:S05]  /*19ca0*/  @!P0 BRA `(.L_x_1367) ;  /* 0xfffffffc00f08947 */ /* 0x002fea000383ffff */
[----:B------:R-:W-:Y:S05]  /*19cb0*/  BRA `(.L_x_1454) ;  /* 0xffffffbc00647947 */ /* 0x000fea000383ffff */
.L_x_1372:
[----:B0-----:R0:W1:Y:S02]  /*19cc0*/  SYNCS.PHASECHK.TRANS64.TRYWAIT P0, [R6+URZ+0x2a840], R3 ;  /* 0x02a84003060075a7 */ /* 0x001064000800017f */
[----:B-1----:R-:W-:Y:S05]  /*19cd0*/  @!P0 NANOSLEEP.SYNCS 0x989680 ;  /* 0x009896800000895d */ /* 0x002fea0003900000 */
[----:B------:R-:W1:Y:S02]  /*19ce0*/  @!P0 SYNCS.PHASECHK.TRANS64 P0, [R6+URZ+0x2a840], R3 ;  /* 0x02a84003060085a7 */ /* 0x000e64000800007f */
[----:B-1----:R-:W-:Y:S05]  /*19cf0*/  @!P0 BRA `(.L_x_1372) ;  /* 0xfffffffc00f08947 */ /* 0x002fea000383ffff */
[----:B------:R-:W-:Y:S05]  /*19d00*/  BRA `(.L_x_1455) ;  /* 0xffffffc000287947 */ /* 0x000fea000383ffff */
.L_x_1373:
[----:B------:R-:W-:Y:S01]  /*19d10*/  BSSY B1, `(.L_x_1456) ;  /* 0x0000008000017945 */ /* 0x000fe20003800000 */
[----:B------:R-:W-:Y:S02]  /*19d20*/  IMAD.MOV.U32 R13, RZ, RZ, R5 ;  /* 0x000000ffff0d7224 */ /* 0x000fe400078e0005 */
[----:B------:R-:W-:Y:S02]  /*19d30*/  IMAD.MOV.U32 R12, RZ, RZ, RZ ;  /* 0x000000ffff0c7224 */ /* 0x000fe400078e00ff */
[----:B------:R-:W-:Y:S02]  /*19d40*/  IMAD.MOV.U32 R11, RZ, RZ, 0x181f ;  /* 0x0000181fff0b7424 */ /* 0x000fe400078e00ff */
[----:B------:R-:W-:-:S07]  /*19d50*/  IMAD.MOV.U32 R15, RZ, RZ, -0x1 ;  /* 0xffffffffff0f7424 */ /* 0x000fce00078e00ff */
[----:B--2---:R-:W-:Y:S05]  /*19d60*/  WARPSYNC.COLLECTIVE R15, `(.L_x_1457) ;  /* 0x000000000f087348 */ /* 0x004fea0003c00000 */
[----:B--2---:R0:W1:Y:S02]  /*19d70*/  SHFL.IDX P6, R14, R13, R12, R11 ;  /* 0x0000000c0d0e7389 */ /* 0x00406400000c000b */
[----:B01----:R-:W-:Y:S01]  /*19d80*/  ENDCOLLECTIVE ;  /* 0x000000000000791b */ /* 0x003fe20003800000 */
.L_x_1457:
[----:B------:R-:W-:Y:S05]  /*19d90*/  BSYNC B1 ;  /* 0x0000000000017941 */ /* 0x000fea0003800000 */
.L_x_1456:
[----:B------:R-:W0:Y:S01]  /*19da0*/  S2R R35, SR_TID.X ;  /* 0x0000000000237919 */ /* 0x000e220000002100 */
[----:B------:R-:W-:Y:S02]  /*19db0*/  IMAD.MOV.U32 R13, RZ, RZ, R9 ;  /* 0x000000ffff0d7224 */ /* 0x000fe400078e0009 */
[----:B------:R-:W-:Y:S02]  /*19dc0*/  IMAD.MOV.U32 R12, RZ, RZ, RZ ;  /* 0x000000ffff0c7224 */ /* 0x000fe400078e00ff */
[----:B------:R-:W-:Y:S02]  /*19dd0*/  IMAD.MOV.U32 R11, RZ, RZ, 0x181f ;  /* 0x0000181fff0b7424 */ /* 0x000fe400078e00ff */
[----:B------:R-:W-:Y:S02]  /*19de0*/  IMAD.MOV.U32 R15, RZ, RZ, -0x1 ;  /* 0xffffffffff0f7424 */ /* 0x000fe400078e00ff */
[----:B------:R-:W-:Y:S02]  /*19df0*/  IMAD.MOV.U32 R3, RZ, RZ, R14 ;  /* 0x000000ffff037224 */ /* 0x000fe400078e000e */
[----:B------:R-:W-:-:S07]  /*19e00*/  IMAD R4, R4, 0x2, R22 ;  /* 0x0000000204047824 */ /* 0x000fce00078e0216 */
[----:B0-----:R-:W-:Y:S05]  /*19e10*/  WARPSYNC.COLLECTIVE R15, `(.L_x_1458) ;  /* 0x000000000f087348 */ /* 0x001fea0003c00000 */
[----:B------:R1:W2:Y:S02]  /*19e20*/  SHFL.IDX P6, R14, R13, R12, R11 ;  /* 0x0000000c0d0e7389 */ /* 0x0002a400000c000b */
[----:B012---:R-:W-:Y:S01]  /*19e30*/  ENDCOLLECTIVE ;  /* 0x000000000000791b */ /* 0x007fe20003800000 */
.L_x_1458:
[----:B------:R-:W-:Y:S02]  /*19e40*/  IMAD.MOV.U32 R13, RZ, RZ, R5 ;  /* 0x000000ffff0d7224 */ /* 0x000fe400078e0005 */
[----:B------:R-:W-:Y:S02]  /*19e50*/  IMAD.MOV.U32 R12, RZ, RZ, 0x1 ;  /* 0x00000001ff0c7424 */ /* 0x000fe400078e00ff */
[----:B------:R-:W-:Y:S02]  /*19e60*/  IMAD.SHL.U32 R35, R35, 0x8, RZ ;  /* 0x0000000823237824 */ /* 0x000fe400078e00ff */
[----:B------:R-:W-:-:S03]  /*19e70*/  IMAD.MOV.U32 R2, RZ, RZ, R14 ;  /* 0x000000ffff027224 */ /* 0x000fc600078e000e */
[----:B------:R-:W-:-:S07]  /*19e80*/  LOP3.LUT R35, R35, 0x38, RZ, 0xc0, !PT ;  /* 0x0000003823237812 */ /* 0x000fce00078ec0ff */
[----:B------:R-:W-:Y:S05]  /*19e90*/  WARPSYNC.COLLECTIVE R15, `(.L_x_1459) ;  /* 0x000000000f087348 */ /* 0x000fea0003c00000 */
[----:B------:R0:W1:Y:S02]  /*19ea0*/  SHFL.IDX P6, R14, R13, R12, R11 ;  /* 0x0000000c0d0e7389 */ /* 0x00006400000c000b */
[----:B01----:R-:W-:Y:S01]  /*19eb0*/  ENDCOLLECTIVE ;  /* 0x000000000000791b */ /* 0x003fe20003800000 */
.L_x_1459:
[----:B------:R-:W-:-:S05]  /*19ec0*/  IMAD.SHL.U32 R0, R35, 0x2, RZ ;  /* 0x0000000223007824 */ /* 0x000fca00078e00ff */
[----:B------:R-:W-:-:S05]  /*19ed0*/  IADD3 R2, P0, R2, R0, RZ ;  /* 0x0000000002027210 */ /* 0x000fca0007f1e0ff */
[----:B------:R-:W-:Y:S02]  /*19ee0*/  IMAD.X R3, RZ, RZ, R3, P0 ;  /* 0x000000ffff037224 */ /* 0x000fe400000e0603 */
[----:B------:R-:W-:-:S03]  /*19ef0*/  IMAD.MOV.U32 R13, RZ, RZ, R9 ;  /* 0x000000ffff0d7224 */ /* 0x000fc600078e0009 */
        /* <DEDUP_REMOVED lines=10> */
.L_x_1460:
[----:B------:R-:W-:Y:S02]  /*19fa0*/  IMAD.MOV.U32 R13, RZ, RZ, R5 ;  /* 0x000000ffff0d7224 */ /* 0x000fe400078e0005 */
[----:B------:R-:W-:Y:S02]  /*19fb0*/  IMAD.MOV.U32 R12, RZ, RZ, 0x2 ;  /* 0x00000002ff0c7424 */ /* 0x000fe400078e00ff */
[----:B------:R-:W-:-:S07]  /*19fc0*/  IMAD.MOV.U32 R2, RZ, RZ, R14 ;  /* 0x000000ffff027224 */ /* 0x000fce00078e000e */
[----:B------:R-:W-:Y:S05]  /*19fd0*/  WARPSYNC.COLLECTIVE R15, `(.L_x_1461) ;  /* 0x000000000f087348 */ /* 0x000fea0003c00000 */
[----:B------:R0:W1:Y:S02]  /*19fe0*/  SHFL.IDX P6, R14, R13, R12, R11 ;  /* 0x0000000c0d0e7389 */ /* 0x00006400000c000b */
[----:B01----:R-:W-:Y:S01]  /*19ff0*/  ENDCOLLECTIVE ;  /* 0x000000000000791b */ /* 0x003fe20003800000 */
.L_x_1461:
        /* <DEDUP_REMOVED lines=13> */
.L_x_1462:
[----:B------:R-:W-:Y:S02]  /*1a0d0*/  IMAD.MOV.U32 R13, RZ, RZ, R5 ;  /* 0x000000ffff0d7224 */ /* 0x000fe400078e0005 */
[----:B------:R-:W-:Y:S02]  /*1a0e0*/  IMAD.MOV.U32 R12, RZ, RZ, 0x3 ;  /* 0x00000003ff0c7424 */ /* 0x000fe400078e00ff */
[----:B------:R-:W-:-:S07]  /*1a0f0*/  IMAD.MOV.U32 R2, RZ, RZ, R14 ;  /* 0x000000ffff027224 */ /* 0x000fce00078e000e */
[----:B------:R-:W-:Y:S05]  /*1a100*/  WARPSYNC.COLLECTIVE R15, `(.L_x_1463) ;  /* 0x000000000f087348 */ /* 0x000fea0003c00000 */
[----:B------:R0:W1:Y:S02]  /*1a110*/  SHFL.IDX P6, R14, R13, R12, R11 ;  /* 0x0000000c0d0e7389 */ /* 0x00006400000c000b */
[----:B01----:R-:W-:Y:S01]  /*1a120*/  ENDCOLLECTIVE ;  /* 0x000000000000791b */ /* 0x003fe20003800000 */
.L_x_1463:
        /* <DEDUP_REMOVED lines=13> */
.L_x_1464:
[----:B------:R-:W-:Y:S02]  /*1a200*/  IMAD.MOV.U32 R13, RZ, RZ, R5 ;  /* 0x000000ffff0d7224 */ /* 0x000fe400078e0005 */
[----:B------:R-:W-:Y:S02]  /*1a210*/  IMAD.MOV.U32 R12, RZ, RZ, 0x4 ;  /* 0x00000004ff0c7424 */ /* 0x000fe400078e00ff */
[----:B------:R-:W-:-:S07]  /*1a220*/  IMAD.MOV.U32 R2, RZ, RZ, R14 ;  /* 0x000000ffff027224 */ /* 0x000fce00078e000e */
[----:B------:R-:W-:Y:S05]  /*1a230*/  WARPSYNC.COLLECTIVE R15, `(.L_x_1465) ;  /* 0x000000000f087348 */ /* 0x000fea0003c00000 */
[----:B------:R0:W1:Y:S02]  /*1a240*/  SHFL.IDX P6, R14, R13, R12, R11 ;  /* 0x0000000c0d0e7389 */ /* 0x00006400000c000b */
[----:B01----:R-:W-:Y:S01]  /*1a250*/  ENDCOLLECTIVE ;  /* 0x000000000000791b */ /* 0x003fe20003800000 */
.L_x_1465:
        /* <DEDUP_REMOVED lines=13> */
.L_x_1466:
[----:B------:R-:W-:Y:S02]  /*1a330*/  IMAD.MOV.U32 R13, RZ, RZ, R5 ;  /* 0x000000ffff0d7224 */ /* 0x000fe400078e0005 */
[----:B------:R-:W-:Y:S02]  /*1a340*/  IMAD.MOV.U32 R12, RZ, RZ, 0x5 ;  /* 0x00000005ff0c7424 */ /* 0x000fe400078e00ff */
[----:B------:R-:W-:-:S07]  /*1a350*/  IMAD.MOV.U32 R2, RZ, RZ, R14 ;  /* 0x000000ffff027224 */ /* 0x000fce00078e000e */
[----:B------:R-:W-:Y:S05]  /*1a360*/  WARPSYNC.COLLECTIVE R15, `(.L_x_1467) ;  /* 0x000000000f087348 */ /* 0x000fea0003c00000 */
[----:B------:R0:W1:Y:S02]  /*1a370*/  SHFL.IDX P6, R14, R13, R12, R11 ;  /* 0x0000000c0d0e7389 */ /* 0x00006400000c000b */
[----:B01----:R-:W-:Y:S01]  /*1a380*/  ENDCOLLECTIVE ;  /* 0x000000000000791b */ /* 0x003fe20003800000 */
.L_x_1467:
        /* <DEDUP_REMOVED lines=13> */
.L_x_1468:
[----:B------:R-:W-:Y:S01]  /*1a460*/  IMAD.MOV.U32 R2, RZ, RZ, R14 ;  /* 0x000000ffff027224 */ /* 0x000fe200078e000e */
[----:B------:R-:W-:Y:S06]  /*1a470*/  BRA `(.L_x_1469) ;  /* 0xffffffbc00587947 */ /* 0x000fec000383ffff */
.L_x_1378:
[----:B-1----:R1:W4:Y:S02]  /*1a480*/  SYNCS.PHASECHK.TRANS64.TRYWAIT P0, [R4+URZ+0x2a860], R2 ;  /* 0x02a86002040075a7 */ /* 0x002324000800017f */
[----:B----4-:R-:W-:Y:S05]  /*1a490*/  @!P0 NANOSLEEP.SYNCS 0x989680 ;  /* 0x009896800000895d */ /* 0x010fea0003900000 */
[----:B------:R-:W4:Y:S02]  /*1a4a0*/  @!P0 SYNCS.PHASECHK.TRANS64 P0, [R4+URZ+0x2a860], R2 ;  /* 0x02a86002040085a7 */ /* 0x000f24000800007f */
[----:B----4-:R-:W-:Y:S05]  /*1a4b0*/  @!P0 BRA `(.L_x_1378) ;  /* 0xfffffffc00f08947 */ /* 0x010fea000383ffff */
[----:B------:R-:W-:Y:S05]  /*1a4c0*/  BRA `(.L_x_1470) ;  /* 0xffffffbc00b47947 */ /* 0x000fea000383ffff */
.L_x_1379:
        /* <DEDUP_REMOVED lines=8> */
.L_x_1472:
[----:B------:R-:W-:Y:S05]  /*1a550*/  BSYNC B1 ;  /* 0x0000000000017941 */ /* 0x000fea0003800000 */
.L_x_1471:
[----:B------:R-:W-:Y:S02]  /*1a560*/  IMAD.MOV.U32 R13, RZ, RZ, R17 ;  /* 0x000000ffff0d7224 */ /* 0x000fe400078e0011 */
[----:B------:R-:W-:Y:S02]  /*1a570*/  IMAD.MOV.U32 R12, RZ, RZ, RZ ;  /* 0x000000ffff0c7224 */ /* 0x000fe400078e00ff */
[----:B------:R-:W-:Y:S02]  /*1a580*/  IMAD.MOV.U32 R11, RZ, RZ, 0x181f ;  /* 0x0000181fff0b7424 */ /* 0x000fe400078e00ff */
[----:B------:R-:W-:Y:S02]  /*1a590*/  IMAD.MOV.U32 R15, RZ, RZ, -0x1 ;  /* 0xffffffffff0f7424 */ /* 0x000fe400078e00ff */
[----:B------:R-:W-:Y:S02]  /*1a5a0*/  IMAD.MOV.U32 R3, RZ, RZ, R14 ;  /* 0x000000ffff037224 */ /* 0x000fe400078e000e */
[----:B------:R-:W-:-:S07]  /*1a5b0*/  IMAD R5, R5, 0x2, R22 ;  /* 0x0000000205057824 */ /* 0x000fce00078e0216 */
[----:B------:R-:W-:Y:S05]  /*1a5c0*/  WARPSYNC.COLLECTIVE R15, `(.L_x_1473) ;  /* 0x000000000f087348 */ /* 0x000fea0003c00000 */
[----:B------:R0:W1:Y:S02]  /*1a5d0*/  SHFL.IDX P6, R14, R13, R12, R11 ;  /* 0x0000000c0d0e7389 */ /* 0x00006400000c000b */
[----:B01----:R-:W-:Y:S01]  /*1a5e0*/  ENDCOLLECTIVE ;  /* 0x000000000000791b */ /* 0x003fe20003800000 */
.L_x_1473:
[----:B------:R-:W-:Y:S02]  /*1a5f0*/  IMAD.MOV.U32 R13, RZ, RZ, R18 ;  /* 0x000000ffff0d7224 */ /* 0x000fe400078e0012 */
[----:B------:R-:W-:Y:S02]  /*1a600*/  IMAD.MOV.U32 R12, RZ, RZ, 0x1 ;  /* 0x00000001ff0c7424 */ /* 0x000fe400078e00ff */
[----:B------:R-:W-:-:S07]  /*1a610*/  IMAD.MOV.U32 R2, RZ, RZ, R14 ;  /* 0x000000ffff027224 */ /* 0x000fce00078e000e */
[----:B------:R-:W-:Y:S05]  /*1a620*/  WARPSYNC.COLLECTIVE R15, `(.L_x_1474) ;  /* 0x000000000f087348 */ /* 0x000fea0003c00000 */
[----:B------:R0:W1:Y:S02]  /*1a630*/  SHFL.IDX P6, R14, R13, R12, R11 ;  /* 0x0000000c0d0e7389 */ /* 0x00006400000c000b */
[----:B01----:R-:W-:Y:S01]  /*1a640*/  ENDCOLLECTIVE ;  /* 0x000000000000791b */ /* 0x003fe20003800000 */
.L_x_1474:
        /* <DEDUP_REMOVED lines=15> */
.L_x_1475:
[----:B------:R-:W-:Y:S02]  /*1a740*/  IMAD.MOV.U32 R13, RZ, RZ, R18 ;  /* 0x000000ffff0d7224 */ /* 0x000fe400078e0012 */
[----:B------:R-:W-:Y:S02]  /*1a750*/  IMAD.MOV.U32 R12, RZ, RZ, 0x2 ;  /* 0x00000002ff0c7424 */ /* 0x000fe400078e00ff */
[----:B------:R-:W-:-:S07]  /*1a760*/  IMAD.MOV.U32 R2, RZ, RZ, R14 ;  /* 0x000000ffff027224 */ /* 0x000fce00078e000e */
[----:B------:R-:W-:Y:S05]  /*1a770*/  WARPSYNC.COLLECTIVE R15, `(.L_x_1476) ;  /* 0x000000000f087348 */ /* 0x000fea0003c00000 */
[----:B------:R0:W1:Y:S02]  /*1a780*/  SHFL.IDX P6, R14, R13, R12, R11 ;  /* 0x0000000c0d0e7389 */ /* 0x00006400000c000b */
[----:B01----:R-:W-:Y:S01]  /*1a790*/  ENDCOLLECTIVE ;  /* 0x000000000000791b */ /* 0x003fe20003800000 */
.L_x_1476:
        /* <DEDUP_REMOVED lines=14> */
.L_x_1477:
[----:B------:R-:W-:Y:S02]  /*1a880*/  IMAD.MOV.U32 R13, RZ, RZ, R18 ;  /* 0x000000ffff0d7224 */ /* 0x000fe400078e0012 */
[----:B------:R-:W-:Y:S02]  /*1a890*/  IMAD.MOV.U32 R12, RZ, RZ, 0x3 ;  /* 0x00000003ff0c7424 */ /* 0x000fe400078e00ff */
[----:B------:R-:W-:-:S07]  /*1a8a0*/  IMAD.MOV.U32 R2, RZ, RZ, R14 ;  /* 0x000000ffff027224 */ /* 0x000fce00078e000e */
[----:B------:R-:W-:Y:S05]  /*1a8b0*/  WARPSYNC.COLLECTIVE R15, `(.L_x_1478) ;  /* 0x000000000f087348 */ /* 0x000fea0003c00000 */
[----:B------:R0:W1:Y:S02]  /*1a8c0*/  SHFL.IDX P6, R14, R13, R12, R11 ;  /* 0x0000000c0d0e7389 */ /* 0x00006400000c000b */
[----:B01----:R-:W-:Y:S01]  /*1a8d0*/  ENDCOLLECTIVE ;  /* 0x000000000000791b */ /* 0x003fe20003800000 */
.L_x_1478:
        /* <DEDUP_REMOVED lines=14> */
.L_x_1479:
[----:B------:R-:W-:Y:S02]  /*1a9c0*/  IMAD.MOV.U32 R13, RZ, RZ, R18 ;  /* 0x000000ffff0d7224 */ /* 0x000fe400078e0012 */
[----:B------:R-:W-:Y:S02]  /*1a9d0*/  IMAD.MOV.U32 R12, RZ, RZ, 0x4 ;  /* 0x00000004ff0c7424 */ /* 0x000fe400078e00ff */
[----:B------:R-:W-:-:S07]  /*1a9e0*/  IMAD.MOV.U32 R2, RZ, RZ, R14 ;  /* 0x000000ffff027224 */ /* 0x000fce00078e000e */
[----:B------:R-:W-:Y:S05]  /*1a9f0*/  WARPSYNC.COLLECTIVE R15, `(.L_x_1480) ;  /* 0x000000000f087348 */ /* 0x000fea0003c00000 */
[----:B------:R0:W1:Y:S02]  /*1aa00*/  SHFL.IDX P6, R14, R13, R12, R11 ;  /* 0x0000000c0d0e7389 */ /* 0x00006400000c000b */
[----:B01----:R-:W-:Y:S01]  /*1aa10*/  ENDCOLLECTIVE ;  /* 0x000000000000791b */ /* 0x003fe20003800000 */
.L_x_1480:
        /* <DEDUP_REMOVED lines=14> */
.L_x_1481:
[----:B------:R-:W-:Y:S02]  /*1ab00*/  IMAD.MOV.U32 R13, RZ, RZ, R18 ;  /* 0x000000ffff0d7224 */ /* 0x000fe400078e0012 */
[----:B------:R-:W-:Y:S02]  /*1ab10*/  IMAD.MOV.U32 R12, RZ, RZ, 0x5 ;  /* 0x00000005ff0c7424 */ /* 0x000fe400078e00ff */
[----:B------:R-:W-:-:S07]  /*1ab20*/  IMAD.MOV.U32 R2, RZ, RZ, R14 ;  /* 0x000000ffff027224 */ /* 0x000fce00078e000e */
[----:B------:R-:W-:Y:S05]  /*1ab30*/  WARPSYNC.COLLECTIVE R15, `(.L_x_1482) ;  /* 0x000000000f087348 */ /* 0x000fea0003c00000 */
[----:B------:R0:W1:Y:S02]  /*1ab40*/  SHFL.IDX P6, R14, R13, R12, R11 ;  /* 0x0000000c0d0e7389 */ /* 0x00006400000c000b */
[----:B01----:R-:W-:Y:S01]  /*1ab50*/  ENDCOLLECTIVE ;  /* 0x000000000000791b */ /* 0x003fe20003800000 */
.L_x_1482:
        /* <DEDUP_REMOVED lines=13> */
.L_x_1483:
[----:B------:R-:W-:Y:S01]  /*1ac30*/  @!PT LDS RZ, [RZ] ;  /* 0x00000000fffff984 */ /* 0x000fe20000000800 */
[----:B------:R-:W-:Y:S01]  /*1ac40*/  @!PT LDS RZ, [RZ] ;  /* 0x00000000fffff984 */ /* 0x000fe20000000800 */
[----:B------:R-:W-:Y:S01]  /*1ac50*/  @!PT LDS RZ, [RZ] ;  /* 0x00000000fffff984 */ /* 0x000fe20000000800 */
[----:B------:R1:W-:Y:S01]  /*1ac60*/  LDGSTS.E.BYPASS.LTC128B.128 [R5+0x5400], desc[UR36][R2.64+0x80], !P2 ;  /* 0x0540008002057fae */ /* 0x0003e2000d101d64 */
[----:B------:R-:W-:Y:S05]  /*1ac70*/  BRA `(.L_x_1484) ;  /* 0xffffffb800a07947 */ /* 0x000fea000383ffff */
.L_x_1387:
[----:B0-----:R0:W1:Y:S02]  /*1ac80*/  SYNCS.PHASECHK.TRANS64.TRYWAIT P0, [R0+URZ+0x2a860], R3 ;  /* 0x02a86003000075a7 */ /* 0x001064000800017f */
[----:B-1----:R-:W-:Y:S05]  /*1ac90*/  @!P0 NANOSLEEP.SYNCS 0x989680 ;  /* 0x009896800000895d */ /* 0x002fea0003900000 */
[----:B------:R-:W1:Y:S02]  /*1aca0*/  @!P0 SYNCS.PHASECHK.TRANS64 P0, [R0+URZ+0x2a860], R3 ;  /* 0x02a86003000085a7 */ /* 0x000e64000800007f */
[----:B-1----:R-:W-:Y:S05]  /*1acb0*/  @!P0 BRA `(.L_x_1387) ;  /* 0xfffffffc00f08947 */ /* 0x002fea000383ffff */
[----:B------:R-:W-:Y:S05]  /*1acc0*/  BRA `(.L_x_1485) ;  /* 0xffffffbc00b07947 */ /* 0x000fea000383ffff */
.L_x_1388:
[----:B------:R-:W-:Y:S01]  /*1acd0*/  BSSY B0, `(.L_x_1486) ;  /* 0x0000008000007945 */ /* 0x000fe20003800000 */
[----:B------:R-:W-:Y:S02]  /*1ace0*/  IMAD.MOV.U32 R13, RZ, RZ, R18 ;  /* 0x000000ffff0d7224 */ /* 0x000fe400078e0012 */
[----:B------:R-:W-:Y:S02]  /*1acf0*/  IMAD.MOV.U32 R12, RZ, RZ, RZ ;  /* 0x000000ffff0c7224 */ /* 0x000fe400078e00ff */
[----:B------:R-:W-:Y:S02]  /*1ad00*/  IMAD.MOV.U32 R11, RZ, RZ, 0x181f ;  /* 0x0000181fff0b7424 */ /* 0x000fe400078e00ff */
[----:B------:R-:W-:-:S07]  /*1ad10*/  IMAD.MOV.U32 R15, RZ, RZ, -0x1 ;  /* 0xffffffffff0f7424 */ /* 0x000fce00078e00ff */
[----:B0-2---:R-:W-:Y:S05]  /*1ad20*/  WARPSYNC.COLLECTIVE R15, `(.L_x_1487) ;  /* 0x000000000f087348 */ /* 0x005fea0003c00000 */
[----:B--2---:R1:W2:Y:S02]  /*1ad30*/  SHFL.IDX P6, R14, R13, R12, R11 ;  /* 0x0000000c0d0e7389 */ /* 0x0042a400000c000b */
[----:B012---:R-:W-:Y:S01]  /*1ad40*/  ENDCOLLECTIVE ;  /* 0x000000000000791b */ /* 0x007fe20003800000 */
.L_x_1487:
[----:B------:R-:W-:Y:S05]  /*1ad50*/  BSYNC B0 ;  /* 0x0000000000007941 */ /* 0x000fea0003800000 */
.L_x_1486:
[----:B------:R-:W0:Y:S01]  /*1ad60*/  S2R R4, SR_TID.X ;  /* 0x0000000000047919 */ /* 0x000e220000002100 */
        /* <DEDUP_REMOVED lines=10> */
[----:B0-----:R-:W-:Y:S05]  /*1ae10*/  WARPSYNC.COLLECTIVE R15, `(.L_x_1488) ;  /* 0x000000000f087348 */ /* 0x001fea0003c00000 */
[----:B------:R1:W2:Y:S02]  /*1ae20*/  SHFL.IDX P6, R14, R13, R12, R11 ;  /* 0x0000000c0d0e7389 */ /* 0x0002a400000c000b */
[----:B012---:R-:W-:Y:S01]  /*1ae30*/  ENDCOLLECTIVE ;  /* 0x000000000000791b */ /* 0x007fe20003800000 */
.L_x_1488:
[----:B------:R-:W-:Y:S02]  /*1ae40*/  IMAD.MOV.U32 R13, RZ, RZ, R18 ;  /* 0x000000ffff0d7224 */ /* 0x000fe400078e0012 */
        /* <DEDUP_REMOVED lines=9> */
.L_x_1489:
        /* <DEDUP_REMOVED lines=13> */
.L_x_1490:
[----:B------:R-:W-:Y:S02]  /*1afb0*/  IMAD.MOV.U32 R13, RZ, RZ, R18 ;  /* 0x000000ffff0d7224 */ /* 0x000fe400078e0012 */
[----:B------:R-:W-:Y:S01]  /*1afc0*/  IMAD.MOV.U32 R12, RZ, RZ, 0x2 ;  /* 0x00000002ff0c7424 */ /* 0x000fe200078e00ff */
[----:B------:R-:W-:-:S13]  /*1afd0*/  IADD3 R2, P2, R14, R5, RZ ;  /* 0x000000050e027210 */ /* 0x000fda0007f5e0ff */
[----:B------:R-:W-:Y:S05]  /*1afe0*/  WARPSYNC.COLLECTIVE R15, `(.L_x_1491) ;  /* 0x000000000f087348 */ /* 0x000fea0003c00000 */
[----:B------:R0:W1:Y:S02]  /*1aff0*/  SHFL.IDX P6, R14, R13, R12, R11 ;  /* 0x0000000c0d0e7389 */ /* 0x00006400000c000b */
[----:B01----:R-:W-:Y:S01]  /*1b000*/  ENDCOLLECTIVE ;  /* 0x000000000000791b */ /* 0x003fe20003800000 */
.L_x_1491:
        /* <DEDUP_REMOVED lines=13> */
.L_x_1492:
[----:B------:R-:W-:Y:S02]  /*1b0e0*/  IMAD.MOV.U32 R13, RZ, RZ, R18 ;  /* 0x000000ffff0d7224 */ /* 0x000fe400078e0012 */
[----:B------:R-:W-:Y:S02]  /*1b0f0*/  IMAD.MOV.U32 R12, RZ, RZ, 0x3 ;  /* 0x00000003ff0c7424 */ /* 0x000fe400078e00ff */
[----:B------:R-:W-:-:S07]  /*1b100*/  IMAD.MOV.U32 R10, RZ, RZ, R14 ;  /* 0x000000ffff0a7224 */ /* 0x000fce00078e000e */
[----:B------:R-:W-:Y:S05]  /*1b110*/  WARPSYNC.COLLECTIVE R15, `(.L_x_1493) ;  /* 0x000000000f087348 */ /* 0x000fea0003c00000 */
[----:B------:R0:W1:Y:S02]  /*1b120*/  SHFL.IDX P6, R14, R13, R12, R11 ;  /* 0x0000000c0d0e7389 */ /* 0x00006400000c000b */
[----:B01----:R-:W-:Y:S01]  /*1b130*/  ENDCOLLECTIVE ;  /* 0x000000000000791b */ /* 0x003fe20003800000 */
.L_x_1493:
        /* <DEDUP_REMOVED lines=14> */
.L_x_1494:
[----:B------:R-:W-:Y:S02]  /*1b220*/  IMAD.MOV.U32 R13, RZ, RZ, R18 ;  /* 0x000000ffff0d7224 */ /* 0x000fe400078e0012 */
[----:B------:R-:W-:Y:S01]  /*1b230*/  IMAD.MOV.U32 R12, RZ, RZ, 0x4 ;  /* 0x00000004ff0c7424 */ /* 0x000fe200078e00ff */
[----:B------:R-:W-:-:S13]  /*1b240*/  IADD3 R2, P2, R14, R5, RZ ;  /* 0x000000050e027210 */ /* 0x000fda0007f5e0ff */
[----:B------:R-:W-:Y:S05]  /*1b250*/  WARPSYNC.COLLECTIVE R15, `(.L_x_1495) ;  /* 0x000000000f087348 */ /* 0x000fea0003c00000 */
[----:B------:R0:W1:Y:S02]  /*1b260*/  SHFL.IDX P6, R14, R13, R12, R11 ;  /* 0x0000000c0d0e7389 */ /* 0x00006400000c000b */
[----:B01----:R-:W-:Y:S01]  /*1b270*/  ENDCOLLECTIVE ;  /* 0x000000000000791b */ /* 0x003fe20003800000 */
.L_x_1495:
        /* <DEDUP_REMOVED lines=13> */
.L_x_1496:
[----:B------:R-:W-:Y:S02]  /*1b350*/  IMAD.MOV.U32 R13, RZ, RZ, R18 ;  /* 0x000000ffff0d7224 */ /* 0x000fe400078e0012 */
[----:B------:R-:W-:Y:S02]  /*1b360*/  IMAD.MOV.U32 R12, RZ, RZ, 0x5 ;  /* 0x00000005ff0c7424 */ /* 0x000fe400078e00ff */
[----:B------:R-:W-:-:S07]  /*1b370*/  IMAD.MOV.U32 R10, RZ, RZ, R14 ;  /* 0x000000ffff0a7224 */ /* 0x000fce00078e000e */
[----:B------:R-:W-:Y:S05]  /*1b380*/  WARPSYNC.COLLECTIVE R15, `(.L_x_1497) ;  /* 0x000000000f087348 */ /* 0x000fea0003c00000 */
[----:B------:R0:W1:Y:S02]  /*1b390*/  SHFL.IDX P6, R14, R13, R12, R11 ;  /* 0x0000000c0d0e7389 */ /* 0x00006400000c000b */
[----:B01----:R-:W-:Y:S01]  /*1b3a0*/  ENDCOLLECTIVE ;  /* 0x000000000000791b */ /* 0x003fe20003800000 */
.L_x_1497:
        /* <DEDUP_REMOVED lines=12> */
.L_x_1498:
[----:B------:R-:W-:Y:S05]  /*1b470*/  BRA `(.L_x_1499) ;  /* 0xffffffb800ac7947 */ /* 0x000fea000383ffff */
.L_x_1393:
        /* <DEDUP_REMOVED lines=8> */
.L_x_1501:
[----:B------:R-:W-:Y:S05]  /*1b500*/  BSYNC B0 ;  /* 0x0000000000007941 */ /* 0x000fea0003800000 */
.L_x_1500:
[----:B------:R-:W-:Y:S02]  /*1b510*/  IMAD.MOV.U32 R13, RZ, RZ, R16 ;  /* 0x000000ffff0d7224 */ /* 0x000fe400078e0010 */
[----:B------:R-:W-:Y:S02]  /*1b520*/  IMAD.MOV.U32 R12, RZ, RZ, 0x1 ;  /* 0x00000001ff0c7424 */ /* 0x000fe400078e00ff */
[----:B------:R-:W-:Y:S02]  /*1b530*/  IMAD.MOV.U32 R11, RZ, RZ, 0x1f ;  /* 0x0000001fff0b7424 */ /* 0x000fe400078e00ff */
[----:B------:R-:W-:Y:S02]  /*1b540*/  IMAD.MOV.U32 R15, RZ, RZ, -0x1 ;  /* 0xffffffffff0f7424 */ /* 0x000fe400078e00ff */
[----:B------:R-:W-:Y:S02]  /*1b550*/  IMAD.IADD R9, R19, 0x1, R10 ;  /* 0x0000000113097824 */ /* 0x000fe400078e020a */
[----:B------:R-:W-:-:S07]  /*1b560*/  IMAD.MOV.U32 R0, RZ, RZ, R14 ;  /* 0x000000ffff007224 */ /* 0x000fce00078e000e */
[----:B------:R-:W-:Y:S05]  /*1b570*/  WARPSYNC.COLLECTIVE R15, `(.L_x_1502) ;  /* 0x000000000f087348 */ /* 0x000fea0003c00000 */
[----:B------:R0:W1:Y:S02]  /*1b580*/  SHFL.IDX P6, R14, R13, R12, R11 ;  /* 0x0000000c0d0e7389 */ /* 0x00006400000c000b */
[----:B01----:R-:W-:Y:S01]  /*1b590*/  ENDCOLLECTIVE ;  /* 0x000000000000791b */ /* 0x003fe20003800000 */
.L_x_1502:
[----:B------:R-:W-:Y:S02]  /*1b5a0*/  ULDC UR4, c[0x0][0xc3c] ;  /* 0x00030f0000047ab9 */ /* 0x000fe40000000800 */
[----:B------:R-:W-:-:S13]  /*1b5b0*/  ISETP.GE.OR P1, PT, R9, UR4, !P0 ;  /* 0x0000000409007c0c */ /* 0x000fda000c726670 */
[----:B------:R-:W0:Y:S08]  /*1b5c0*/  @!P1 LDC.64 R4, c[0x0][0xc80] ;  /* 0x00032000ff049b82 */ /* 0x000e300000000a00 */
[----:B------:R-:W1:Y:S01]  /*1b5d0*/  @!P1 LDC.64 R2, c[0x0][0xc78] ;  /* 0x00031e00ff029b82 */ /* 0x000e620000000a00 */
[----:B------:R-:W-:Y:S02]  /*1b5e0*/  IMAD.MOV.U32 R17, RZ, RZ, RZ ;  /* 0x000000ffff117224 */ /* 0x000fe400078e00ff */
[----:B------:R-:W-:-:S02]  /*1b5f0*/  IMAD.MOV.U32 R8, RZ, RZ, RZ ;  /* 0x000000ffff087224 */ /* 0x000fc400078e00ff */
[----:B------:R-:W-:Y:S02]  /*1b600*/  IMAD.MOV.U32 R11, RZ, RZ, RZ ;  /* 0x000000ffff0b7224 */ /* 0x000fe400078e00ff */
[----:B------:R-:W-:Y:S02]  /*1b610*/  IMAD.MOV.U32 R7, RZ, RZ, R14 ;  /* 0x000000ffff077224 */ /* 0x000fe400078e000e */
[----:B0-----:R-:W-:-:S06]  /*1b620*/  @!P1 IMAD.WIDE R4, R9, 0x4, R4 ;  /* 0x0000000409049825 */ /* 0x001fcc00078e0204 */
[----:B------:R-:W2:Y:S01]  /*1b630*/  @!P1 LDG.E R4, desc[UR36][R4.64] ;  /* 0x0000002404049981 */ /* 0x000ea2000c1e1900 */
[----:B-1----:R-:W-:-:S06]  /*1b640*/  @!P1 IMAD.WIDE R2, R9, 0x4, R2 ;  /* 0x0000000409029825 */ /* 0x002fcc00078e0202 */
[----:B------:R-:W3:Y:S01]  /*1b650*/  @!P1 LDG.E R2, desc[UR36][R2.64] ;  /* 0x0000002402029981 */ /* 0x000ee2000c1e1900 */
        /* <DEDUP_REMOVED lines=11> */
.L_x_1503:
[----:B------:R-:W-:Y:S01]  /*1b710*/  IMAD.MOV.U32 R12, RZ, RZ, 0x2 ;  /* 0x00000002ff0c7424 */ /* 0x000fe200078e00ff */
[----:B------:R-:W-:-:S05]  /*1b720*/  SEL R6, R14, RZ, P1 ;  /* 0x000000ff0e067207 */ /* 0x000fca0000800000 */
[----:B------:R-:W-:-:S04]  /*1b730*/  IMAD.IADD R6, R13, 0x1, R6 ;  /* 0x000000010d067824 */ /* 0x000fc800078e0206 */
[----:B------:R-:W-:-:S07]  /*1b740*/  IMAD.MOV.U32 R13, RZ, RZ, R6 ;  /* 0x000000ffff0d7224 */ /* 0x000fce00078e0006 */
[----:B------:R-:W-:Y:S05]  /*1b750*/  WARPSYNC.COLLECTIVE R15, `(.L_x_1504) ;  /* 0x000000000f087348 */ /* 0x000fea0003c00000 */
[----:B------:R0:W1:Y:S02]  /*1b760*/  SHFL.UP P6, R14, R13, R12, R11 ;  /* 0x0400000c0d0e7389 */ /* 0x00006400000c000b */
[----:B01----:R-:W-:Y:S01]  /*1b770*/  ENDCOLLECTIVE ;  /* 0x000000000000791b */ /* 0x003fe20003800000 */
.L_x_1504:
        /* <DEDUP_REMOVED lines=8> */
.L_x_1505:
[----:B------:R-:W-:Y:S01]  /*1b800*/  IMAD.MOV.U32 R12, RZ, RZ, 0x8 ;  /* 0x00000008ff0c7424 */ /* 0x000fe200078e00ff */
[----:B------:R-:W-:-:S05]  /*1b810*/  SEL R3, R14, RZ, P3 ;  /* 0x000000ff0e037207 */ /* 0x000fca0001800000 */
[----:B------:R-:W-:-:S04]  /*1b820*/  IMAD.IADD R3, R2, 0x1, R3 ;  /* 0x0000000102037824 */ /* 0x000fc800078e0203 */
[----:B------:R-:W-:-:S07]  /*1b830*/  IMAD.MOV.U32 R13, RZ, RZ, R3 ;  /* 0x000000ffff0d7224 */ /* 0x000fce00078e0003 */
[----:B------:R-:W-:Y:S05]  /*1b840*/  WARPSYNC.COLLECTIVE R15, `(.L_x_1506) ;  /* 0x000000000f087348 */ /* 0x000fea0003c00000 */
[----:B------:R0:W1:Y:S02]  /*1b850*/  SHFL.UP P6, R14, R13, R12, R11 ;  /* 0x0400000c0d0e7389 */ /* 0x00006400000c000b */
[----:B01----:R-:W-:Y:S01]  /*1b860*/  ENDCOLLECTIVE ;  /* 0x000000000000791b */ /* 0x003fe20003800000 */
.L_x_1506:
[----:B------:R-:W-:Y:S01]  /*1b870*/  IMAD.MOV.U32 R12, RZ, RZ, 0x10 ;  /* 0x00000010ff0c7424 */ /* 0x000fe200078e00ff */
[----:B------:R-:W-:-:S05]  /*1b880*/  SEL R4, R14, RZ, P4 ;  /* 0x000000ff0e047207 */ /* 0x000fca0002000000 */
[----:B------:R-:W-:-:S04]  /*1b890*/  IMAD.IADD R4, R3, 0x1, R4 ;  /* 0x0000000103047824 */ /* 0x000fc800078e0204 */
[----:B------:R-:W-:-:S07]  /*1b8a0*/  IMAD.MOV.U32 R13, RZ, RZ, R4 ;  /* 0x000000ffff0d7224 */ /* 0x000fce00078e0004 */
[----:B------:R-:W-:Y:S05]  /*1b8b0*/  WARPSYNC.COLLECTIVE R15, `(.L_x_1507) ;  /* 0x000000000f087348 */ /* 0x000fea0003c00000 */
[----:B------:R0:W1:Y:S02]  /*1b8c0*/  SHFL.UP P6, R14, R13, R12, R11 ;  /* 0x0400000c0d0e7389 */ /* 0x00006400000c000b */
[----:B01----:R-:W-:Y:S01]  /*1b8d0*/  ENDCOLLECTIVE ;  /* 0x000000000000791b */ /* 0x003fe20003800000 */
.L_x_1507:
        /* <DEDUP_REMOVED lines=8> */
.L_x_1508:
[----:B------:R-:W-:Y:S05]  /*1b960*/  BRA `(.L_x_1509) ;  /* 0xffffffb800b87947 */ /* 0x000fea000383ffff */
.L_x_1396:
[----:B------:R-:W-:Y:S01]  /*1b970*/  BSSY B0, `(.L_x_1510) ;  /* 0x0000007000007945 */ /* 0x000fe20003800000 */
[----:B------:R-:W-:Y:S02]  /*1b980*/  IMAD.MOV.U32 R12, RZ, RZ, 0x1 ;  /* 0x00000001ff0c7424 */ /* 0x000fe400078e00ff */
[----:B------:R-:W-:Y:S02]  /*1b990*/  IMAD.MOV.U32 R11, RZ, RZ, RZ ;  /* 0x000000ffff0b7224 */ /* 0x000fe400078e00ff */
[----:B------:R-:W-:-:S07]  /*1b9a0*/  IMAD.MOV.U32 R15, RZ, RZ, -0x1 ;  /* 0xffffffffff0f7424 */ /* 0x000fce00078e00ff */
[----:B------:R-:W-:Y:S05]  /*1b9b0*/  WARPSYNC.COLLECTIVE R15, `(.L_x_1511) ;  /* 0x000000000f087348 */ /* 0x000fea0003c00000 */
[----:B------:R0:W1:Y:S02]  /*1b9c0*/  SHFL.UP P6, R14, R13, R12, R11 ;  /* 0x0400000c0d0e7389 */ /* 0x00006400000c000b */
[----:B01----:R-:W-:Y:S01]  /*1b9d0*/  ENDCOLLECTIVE ;  /* 0x000000000000791b */ /* 0x003fe20003800000 */
.L_x_1511:
[----:B------:R-:W-:Y:S05]  /*1b9e0*/  BSYNC B0 ;  /* 0x0000000000007941 */ /* 0x000fea0003800000 */
.L_x_1510:
[----:B------:R-:W-:Y:S01]  /*1b9f0*/  SEL R14, R14, RZ, P1 ;  /* 0x000000ff0e0e7207 */ /* 0x000fe20000800000 */
[----:B------:R-:W-:Y:S02]  /*1ba00*/  IMAD.MOV.U32 R12, RZ, RZ, 0x2 ;  /* 0x00000002ff0c7424 */ /* 0x000fe400078e00ff */
[----:B------:R-:W-:Y:S02]  /*1ba10*/  IMAD.MOV.U32 R11, RZ, RZ, RZ ;  /* 0x000000ffff0b7224 */ /* 0x000fe400078e00ff */
[----:B------:R-:W-:Y:S02]  /*1ba20*/  IMAD.IADD R13, R13, 0x1, R14 ;  /* 0x000000010d0d7824 */ /* 0x000fe400078e020e */
[----:B------:R-:W-:-:S07]  /*1ba30*/  IMAD.MOV.U32 R15, RZ, RZ, -0x1 ;  /* 0xffffffffff0f7424 */ /* 0x000fce00078e00ff */
[----:B------:R-:W-:Y:S05]  /*1ba40*/  WARPSYNC.COLLECTIVE R15, `(.L_x_1512) ;  /* 0x000000000f087348 */ /* 0x000fea0003c00000 */
[----:B------:R0:W1:Y:S02]  /*1ba50*/  SHFL.UP P6, R14, R13, R12, R11 ;  /* 0x0400000c0d0e7389 */ /* 0x00006400000c000b */
[----:B01----:R-:W-:Y:S01]  /*1ba60*/  ENDCOLLECTIVE ;  /* 0x000000000000791b */ /* 0x003fe20003800000 */
.L_x_1512:
[----:B------:R-:W-:Y:S01]  /*1ba70*/  IMAD.MOV.U32 R12, RZ, RZ, 0x4 ;  /* 0x00000004ff0c7424 */ /* 0x000fe200078e00ff */
[----:B------:R-:W-:-:S05]  /*1ba80*/  SEL R2, R14, RZ, P2 ;  /* 0x000000ff0e027207 */ /* 0x000fca0001000000 */
[----:B------:R-:W-:-:S04]  /*1ba90*/  IMAD.IADD R2, R13, 0x1, R2 ;  /* 0x000000010d027824 */ /* 0x000fc800078e0202 */
[----:B------:R-:W-:-:S07]  /*1baa0*/  IMAD.MOV.U32 R13, RZ, RZ, R2 ;  /* 0x000000ffff0d7224 */ /* 0x000fce00078e0002 */
[----:B------:R-:W-:Y:S05]  /*1bab0*/  WARPSYNC.COLLECTIVE R15, `(.L_x_1513) ;  /* 0x000000000f087348 */ /* 0x000fea0003c00000 */
[----:B------:R0:W1:Y:S02]  /*1bac0*/  SHFL.UP P6, R14, R13, R12, R11 ;  /* 0x0400000c0d0e7389 */ /* 0x00006400000c000b */
[----:B01----:R-:W-:Y:S01]  /*1bad0*/  ENDCOLLECTIVE ;  /* 0x000000000000791b */ /* 0x003fe20003800000 */
.L_x_1513:
[----:B------:R-:W-:Y:S01]  /*1bae0*/  IMAD.MOV.U32 R12, RZ, RZ, 0x8 ;  /* 0x00000008ff0c7424 */ /* 0x000fe200078e00ff */
[----:B------:R-:W-:-:S05]  /*1baf0*/  SEL R3, R14, RZ, P3 ;  /* 0x000000ff0e037207 */ /* 0x000fca0001800000 */
[----:B------:R-:W-:-:S04]  /*1bb00*/  IMAD.IADD R3, R2, 0x1, R3 ;  /* 0x0000000102037824 */ /* 0x000fc800078e0203 */
[----:B------:R-:W-:-:S07]  /*1bb10*/  IMAD.MOV.U32 R13, RZ, RZ, R3 ;  /* 0x000000ffff0d7224 */ /* 0x000fce00078e0003 */
[----:B------:R-:W-:Y:S05]  /*1bb20*/  WARPSYNC.COLLECTIVE R15, `(.L_x_1514) ;  /* 0x000000000f087348 */ /* 0x000fea0003c00000 */
[----:B------:R0:W1:Y:S02]  /*1bb30*/  SHFL.UP P6, R14, R13, R12, R11 ;  /* 0x0400000c0d0e7389 */ /* 0x00006400000c000b */
[----:B01----:R-:W-:Y:S01]  /*1bb40*/  ENDCOLLECTIVE ;  /* 0x000000000000791b */ /* 0x003fe20003800000 */
.L_x_1514:
[----:B------:R-:W-:Y:S01]  /*1bb50*/  IMAD.MOV.U32 R12, RZ, RZ, 0x10 ;  /* 0x00000010ff0c7424 */ /* 0x000fe200078e00ff */
[----:B------:R-:W-:-:S05]  /*1bb60*/  SEL R4, R14, RZ, P4 ;  /* 0x000000ff0e047207 */ /* 0x000fca0002000000 */
[----:B------:R-:W-:-:S04]  /*1bb70*/  IMAD.IADD R4, R3, 0x1, R4 ;  /* 0x0000000103047824 */ /* 0x000fc800078e0204 */
[----:B------:R-:W-:-:S07]  /*1bb80*/  IMAD.MOV.U32 R13, RZ, RZ, R4 ;  /* 0x000000ffff0d7224 */ /* 0x000fce00078e0004 */
[----:B------:R-:W-:Y:S05]  /*1bb90*/  WARPSYNC.COLLECTIVE R15, `(.L_x_1515) ;  /* 0x000000000f087348 */ /* 0x000fea0003c00000 */
[----:B------:R0:W1:Y:S02]  /*1bba0*/  SHFL.UP P6, R14, R13, R12, R11 ;  /* 0x0400000c0d0e7389 */ /* 0x00006400000c000b */
[----:B01----:R-:W-:Y:S01]  /*1bbb0*/  ENDCOLLECTIVE ;  /* 0x000000000000791b */ /* 0x003fe20003800000 */
.L_x_1515:
        /* <DEDUP_REMOVED lines=8> */
.L_x_1516:
[----:B------:R-:W-:Y:S05]  /*1bc40*/  BRA `(.L_x_1517) ;  /* 0xffffffb800a47947 */ /* 0x000fea000383ffff */
.L_x_1398:
[----:B------:R-:W-:Y:S01]  /*1bc50*/  BSSY B0, `(.L_x_1518) ;  /* 0x0000006000007945 */ /* 0x000fe20003800000 */
[----:B------:R-:W-:Y:S01]  /*1bc60*/  PLOP3.LUT P6, PT, P6, PT, PT, 0x8, 0x0 ;  /* 0x000000000000781c */ /* 0x000fe200037ce170 */
[----:B------:R-:W-:-:S12]  /*1bc70*/  IMAD.MOV.U32 R15, RZ, RZ, -0x1 ;  /* 0xffffffffff0f7424 */ /* 0x000fd800078e00ff */
[----:B0-----:R-:W-:Y:S05]  /*1bc80*/  WARPSYNC.COLLECTIVE R15, `(.L_x_1519) ;  /* 0x000000000f087348 */ /* 0x001fea0003c00000 */
[----:B------:R-:W-:Y:S01]  /*1bc90*/  VOTE.ANY R14, PT, P6 ;  /* 0x00000000000e7806 */ /* 0x000fe200030e0100 */
[----:B0-----:R-:W-:Y:S06]  /*1bca0*/  ENDCOLLECTIVE ;  /* 0x000000000000791b */ /* 0x001fec0003800000 */
.L_x_1519:
[----:B------:R-:W-:Y:S05]  /*1bcb0*/  BSYNC B0 ;  /* 0x0000000000007941 */ /* 0x000fea0003800000 */
.L_x_1518:
[----:B------:R-:W-:Y:S02]  /*1bcc0*/  IMAD.MOV.U32 R3, RZ, RZ, R14 ;  /* 0x000000ffff037224 */ /* 0x000fe400078e000e */
[----:B------:R-:W-:Y:S02]  /*1bcd0*/  IMAD.MOV.U32 R13, RZ, RZ, R17 ;  /* 0x000000ffff0d7224 */ /* 0x000fe400078e0011 */
[----:B------:R0:W1:Y:S01]  /*1bce0*/  POPC R12, R3 ;  /* 0x00000003000c7309 */ /* 0x0000620000000000 */
[----:B------:R-:W-:Y:S02]  /*1bcf0*/  IMAD.MOV.U32 R11, RZ, RZ, 0x1f ;  /* 0x0000001fff0b7424 */ /* 0x000fe400078e00ff */
[----:B------:R-:W-:-:S07]  /*1bd00*/  IMAD.MOV.U32 R15, RZ, RZ, -0x1 ;  /* 0xffffffffff0f7424 */ /* 0x000fce00078e00ff */
[----:B01----:R-:W-:Y:S05]  /*1bd10*/  WARPSYNC.COLLECTIVE R15, `(.L_x_1520) ;  /* 0x000000000f087348 */ /* 0x003fea0003c00000 */
[----:B-1----:R1:W2:Y:S02]  /*1bd20*/  SHFL.IDX P6, R14, R13, R12, R11 ;  /* 0x0000000c0d0e7389 */ /* 0x0022a400000c000b */
[----:B012---:R-:W-:Y:S01]  /*1bd30*/  ENDCOLLECTIVE ;  /* 0x000000000000791b */ /* 0x007fe20003800000 */
.L_x_1520:
[----:B------:R-:W-:Y:S02]  /*1bd40*/  IMAD.IADD R19, R12, 0x1, R19 ;  /* 0x000000010c137824 */ /* 0x000fe400078e0213 */
[----:B------:R-:W-:Y:S02]  /*1bd50*/  IMAD.MOV.U32 R13, RZ, RZ, R8 ;  /* 0x000000ffff0d7224 */ /* 0x000fe400078e0008 */
[----:B------:R-:W-:-:S07]  /*1bd60*/  IMAD.MOV.U32 R17, RZ, RZ, R14 ;  /* 0x000000ffff117224 */ /* 0x000fce00078e000e */
[----:B------:R-:W-:Y:S05]  /*1bd70*/  WARPSYNC.COLLECTIVE R15, `(.L_x_1521) ;  /* 0x000000000f087348 */ /* 0x000fea0003c00000 */
[----:B------:R0:W1:Y:S02]  /*1bd80*/  SHFL.IDX P6, R14, R13, R12, R11 ;  /* 0x0000000c0d0e7389 */ /* 0x00006400000c000b */
[----:B01----:R-:W-:Y:S01]  /*1bd90*/  ENDCOLLECTIVE ;  /* 0x000000000000791b */ /* 0x003fe20003800000 */
.L_x_1521:
[----:B------:R-:W-:Y:S01]  /*1bda0*/  IMAD.MOV.U32 R8, RZ, RZ, R14 ;  /* 0x000000ffff087224 */ /* 0x000fe200078e000e */
[----:B------:R-:W-:Y:S06]  /*1bdb0*/  BRA `(.L_x_1522) ;  /* 0xffffffb800887947 */ /* 0x000fec000383ffff */
.L_x_1400:
[----:B------:R-:W-:Y:S01]  /*1bdc0*/  BSSY B0, `(.L_x_1523) ;  /* 0x0000007000007945 */ /* 0x000fe20003800000 */
[----:B------:R-:W-:Y:S02]  /*1bdd0*/  IMAD.MOV.U32 R13, RZ, RZ, R2 ;  /* 0x000000ffff0d7224 */ /* 0x000fe400078e0002 */
[----:B------:R-:W-:Y:S02]  /*1bde0*/  IMAD.MOV.U32 R11, RZ, RZ, 0x1f ;  /* 0x0000001fff0b7424 */ /* 0x000fe400078e00ff */
[----:B------:R-:W-:-:S07]  /*1bdf0*/  IMAD.MOV.U32 R15, RZ, RZ, -0x1 ;  /* 0xffffffffff0f7424 */ /* 0x000fce00078e00ff */
[----:B0-23--:R-:W-:Y:S05]  /*1be00*/  WARPSYNC.COLLECTIVE R15, `(.L_x_1524) ;  /* 0x000000000f087348 */ /* 0x00dfea0003c00000 */
[----:B------:R1:W4:Y:S02]  /*1be10*/  SHFL.IDX P6, R14, R13, R12, R11 ;  /* 0x0000000c0d0e7389 */ /* 0x00032400000c000b */
[----:B01234-:R-:W-:Y:S01]  /*1be20*/  ENDCOLLECTIVE ;  /* 0x000000000000791b */ /* 0x01ffe20003800000 */
.L_x_1524:
[----:B------:R-:W-:Y:S05]  /*1be30*/  BSYNC B0 ;  /* 0x0000000000007941 */ /* 0x000fea0003800000 */
.L_x_1523:
[----:B------:R-:W-:Y:S01]  /*1be40*/  IMAD.MOV.U32 R6, RZ, RZ, R14 ;  /* 0x000000ffff067224 */ /* 0x000fe200078e000e */
[----:B------:R-:W-:Y:S06]  /*1be50*/  BRA `(.L_x_1399) ;  /* 0xffffffb800787947 */ /* 0x000fec000383ffff */
.L_x_1406:
[----:B0-----:R0:W1:Y:S02]  /*1be60*/  SYNCS.PHASECHK.TRANS64.TRYWAIT P0, [R7+URZ+0x2a820], R0 ;  /* 0x02a82000070075a7 */ /* 0x001064000800017f */
[----:B-1----:R-:W-:Y:S05]  /*1be70*/  @!P0 NANOSLEEP.SYNCS 0x989680 ;  /* 0x009896800000895d */ /* 0x002fea0003900000 */
[----:B------:R-:W1:Y:S02]  /*1be80*/  @!P0 SYNCS.PHASECHK.TRANS64 P0, [R7+URZ+0x2a820], R0 ;  /* 0x02a82000070085a7 */ /* 0x000e64000800007f */
[----:B-1----:R-:W-:Y:S05]  /*1be90*/  @!P0 BRA `(.L_x_1406) ;  /* 0xfffffffc00f08947 */ /* 0x002fea000383ffff */
[----:B------:R-:W-:Y:S05]  /*1bea0*/  BRA `(.L_x_1525) ;  /* 0xffffffc000d07947 */ /* 0x000fea000383ffff */
.L_x_1407:
        /* <DEDUP_REMOVED lines=8> */
[----:B0-2---:R-:W-:Y:S05]  /*1bf30*/  WARPSYNC.COLLECTIVE R15, `(.L_x_1527) ;  /* 0x000000000f087348 */ /* 0x005fea0003c00000 */
[----:B------:R1:W3:Y:S02]  /*1bf40*/  SHFL.IDX P6, R14, R13, R12, R11 ;  /* 0x0000000c0d0e7389 */ /* 0x0002e400000c000b */
[----:B0123--:R-:W-:Y:S01]  /*1bf50*/  ENDCOLLECTIVE ;  /* 0x000000000000791b */ /* 0x00ffe20003800000 */
.L_x_1527:
[----:B------:R-:W-:Y:S05]  /*1bf60*/  BSYNC B0 ;  /* 0x0000000000007941 */ /* 0x000fea0003800000 */
.L_x_1526:
[----:B------:R-:W-:Y:S05]  /*1bf70*/  BRA `(.L_x_1528) ;  /* 0xffffffc000b87947 */ /* 0x000fea000383ffff */
.L_x_1410:
[----:B------:R-:W-:Y:S01]  /*1bf80*/  BSSY B1, `(.L_x_1529) ;  /* 0x0000006000017945 */ /* 0x000fe20003800000 */
[----:B------:R-:W-:-:S07]  /*1bf90*/  IMAD.MOV.U32 R15, RZ, RZ, -0x1 ;  /* 0xffffffffff0f7424 */ /* 0x000fce00078e00ff */
[----:B0-2---:R-:W-:Y:S05]  /*1bfa0*/  WARPSYNC.COLLECTIVE R15, `(.L_x_1530) ;  /* 0x000000000f0c7348 */ /* 0x005fea0003c00000 */
[----:B------:R-:W-:Y:S02]  /*1bfb0*/  ELECT P6, UR62, PT ;  /* 0x00000000003e782f */ /* 0x000fe400038c0000 */
[----:B------:R-:W-:Y:S01]  /*1bfc0*/  MOV R14, UR62 ;  /* 0x0000003e000e7c02 */ /* 0x000fe20008000f00 */
[----:B0-2---:R-:W-:Y:S10]  /*1bfd0*/  ENDCOLLECTIVE ;  /* 0x000000000000791b */ /* 0x005ff40003800000 */
.L_x_1530:
[----:B------:R-:W-:Y:S05]  /*1bfe0*/  BSYNC B1 ;  /* 0x0000000000017941 */ /* 0x000fea0003800000 */
.L_x_1529:
[----:B------:R-:W-:Y:S05]  /*1bff0*/  BRA `(.L_x_1531) ;  /* 0xffffffc000b07947 */ /* 0x000fea000383ffff */
.L_x_1412:
[----:B0-----:R0:W1:Y:S02]  /*1c000*/  SYNCS.PHASECHK.TRANS64.TRYWAIT P1, [R5+URZ+0x2a840], R0 ;  /* 0x02a84000050075a7 */ /* 0x001064000802017f */
[----:B-1----:R-:W-:Y:S05]  /*1c010*/  @!P1 NANOSLEEP.SYNCS 0x989680 ;  /* 0x009896800000995d */ /* 0x002fea0003900000 */
[----:B------:R-:W1:Y:S02]  /*1c020*/  @!P1 SYNCS.PHASECHK.TRANS64 P1, [R5+URZ+0x2a840], R0 ;  /* 0x02a84000050095a7 */ /* 0x000e64000802007f */
[----:B-1----:R-:W-:Y:S05]  /*1c030*/  @!P1 BRA `(.L_x_1412) ;  /* 0xfffffffc00f09947 */ /* 0x002fea000383ffff */
[----:B------:R-:W-:Y:S05]  /*1c040*/  BRA `(.L_x_1532) ;  /* 0xffffffc000d87947 */ /* 0x000fea000383ffff */
.L_x_1414:
[----:B-1----:R1:W3:Y:S02]  /*1c050*/  SYNCS.PHASECHK.TRANS64.TRYWAIT P1, [R3+URZ+0x2a840], R2 ;  /* 0x02a84002030075a7 */ /* 0x0022e4000802017f */
[----:B---3--:R-:W-:Y:S05]  /*1c060*/  @!P1 NANOSLEEP.SYNCS 0x989680 ;  /* 0x009896800000995d */ /* 0x008fea0003900000 */
[----:B------:R-:W3:Y:S02]  /*1c070*/  @!P1 SYNCS.PHASECHK.TRANS64 P1, [R3+URZ+0x2a840], R2 ;  /* 0x02a84002030095a7 */ /* 0x000ee4000802007f */
[----:B---3--:R-:W-:Y:S05]  /*1c080*/  @!P1 BRA `(.L_x_1414) ;  /* 0xfffffffc00f09947 */ /* 0x008fea000383ffff */
[----:B------:R-:W-:Y:S05]  /*1c090*/  BRA `(.L_x_1533) ;  /* 0xffffffc000e47947 */ /* 0x000fea000383ffff */
.L_x_1416:
[----:B---3--:R3:W4:Y:S02]  /*1c0a0*/  SYNCS.PHASECHK.TRANS64.TRYWAIT P1, [R5+URZ+0x2a860], R0 ;  /* 0x02a86000050075a7 */ /* 0x008724000802017f */
[----:B----4-:R-:W-:Y:S05]  /*1c0b0*/  @!P1 NANOSLEEP.SYNCS 0x989680 ;  /* 0x009896800000995d */ /* 0x010fea0003900000 */
[----:B------:R-:W4:Y:S02]  /*1c0c0*/  @!P1 SYNCS.PHASECHK.TRANS64 P1, [R5+URZ+0x2a860], R0 ;  /* 0x02a86000050095a7 */ /* 0x000f24000802007f */
[----:B----4-:R-:W-:Y:S05]  /*1c0d0*/  @!P1 BRA `(.L_x_1416) ;  /* 0xfffffffc00f09947 */ /* 0x010fea000383ffff */
[----:B------:R-:W-:Y:S05]  /*1c0e0*/  BRA `(.L_x_1534) ;  /* 0xffffffc000e07947 */ /* 0x000fea000383ffff */
.L_x_1535:
        /* <DEDUP_REMOVED lines=9> */
.L_x_15736:


//--------------------- .text._ZN7cutlass13device_kernelIN5flash11enable_sm90INS1_16FlashAttnFwdSm90INS1_25CollectiveMainloopFwdSm90ILi2EN4cute5tupleIJNS5_1CILi1EEES8_S8_EEENS6_IJNS7_ILi128EEENS7_ILi96EEENS7_ILi192EEEEEELi128ENS_6half_tEfNS_4arch4Sm90ELb0ELb1ELb1ELb1ELb1ELb1ELb0ELb1ELb1ELb1ELb1ELb0EEENS1_21CollectiveEpilogueFwdINS6_IJSA_SA_SB_EEES9_SE_SG_Li256ELb1ELb1ELb1ELb0EEENS1_36VarlenDynamicPersistentTileSchedulerILi128ELi96ELi256ELi128ELb1ELb1ELb1ELb1ELb0ELb1EEEEEEEEEvNT_6ParamsE --------------------------
	.section	.text._ZN7cutlass13device_kernelIN5flash11enable_sm90INS1_16FlashAttnFwdSm90INS1_25CollectiveMainloopFwdSm90ILi2EN4cute5tupleIJNS5_1CILi1EEES8_S8_EEENS6_IJNS7_ILi128EEENS7_ILi96EEENS7_ILi192EEEEEELi128ENS_6half_tEfNS_4arch4Sm90ELb0ELb1ELb1ELb1ELb1ELb1ELb0ELb1ELb1ELb1ELb1ELb0EEENS1_21CollectiveEpilogueFwdINS6_IJSA_SA_SB_EEES9_SE_SG_Li256ELb1ELb1ELb1ELb0EEENS1_36VarlenDynamicPersistentTileSchedulerILi128ELi96ELi256ELi128ELb1ELb1ELb1ELb1ELb0ELb1EEEEEEEEEvNT_6ParamsE,"ax",@progbits
	.align	128
.text._ZN7cutlass13device_kernelIN5flash11enable_sm90INS1_16FlashAttnFwdSm90INS1_25CollectiveMainloopFwdSm90ILi2EN4cute5tupleIJNS5_1CILi1EEES8_S8_EEENS6_IJNS7_ILi128EEENS7_ILi96EEENS7_ILi192EEEEEELi128ENS_6half_tEfNS_4arch4Sm90ELb0ELb1ELb1ELb1ELb1ELb1ELb0ELb1ELb1ELb1ELb1ELb0EEENS1_21CollectiveEpilogueFwdINS6_IJSA_SA_SB_EEES9_SE_SG_Li256ELb1ELb1ELb1ELb0EEENS1_36VarlenDynamicPersistentTileSchedulerILi128ELi96ELi256ELi128ELb1ELb1ELb1ELb1ELb0ELb1EEEEEEEEEvNT_6ParamsE:
        .type           _ZN7cutlass13device_kernelIN5flash11enable_sm90INS1_16FlashAttnFwdSm90INS1_25CollectiveMainloopFwdSm90ILi2EN4cute5tupleIJNS5_1CILi1EEES8_S8_EEENS6_IJNS7_ILi128EEENS7_ILi96EEENS7_ILi192EEEEEELi128ENS_6half_tEfNS_4arch4Sm90ELb0ELb1ELb1ELb1ELb1ELb1ELb0ELb1ELb1ELb1ELb1ELb0EEENS1_21CollectiveEpilogueFwdINS6_IJSA_SA_SB_EEES9_SE_SG_Li256ELb1ELb1ELb1ELb0EEENS1_36VarlenDynamicPersistentTileSchedulerILi128ELi96ELi256ELi128ELb1ELb1ELb1ELb1ELb0ELb1EEEEEEEEEvNT_6ParamsE,@function
        .size           _ZN7cutlass13device_kernelIN5flash11enable_sm90INS1_16FlashAttnFwdSm90INS1_25CollectiveMainloopFwdSm90ILi2EN4cute5tupleIJNS5_1CILi1EEES8_S8_EEENS6_IJNS7_ILi128EEENS7_ILi96EEENS7_ILi192EEEEEELi128ENS_6half_tEfNS_4arch4Sm90ELb0ELb1ELb1ELb1ELb1ELb1ELb0ELb1ELb1ELb1ELb1ELb0EEENS1_21CollectiveEpilogueFwdINS6_IJSA_SA_SB_EEES9_SE_SG_Li256ELb1ELb1ELb1ELb0EEENS1_36VarlenDynamicPersistentTileSchedulerILi128ELi96ELi256ELi128ELb1ELb1ELb1ELb1ELb0ELb1EEEEEEEEEvNT_6ParamsE,(.L_x_15737 - _ZN7cutlass13device_kernelIN5flash11enable_sm90INS1_16FlashAttnFwdSm90INS1_25CollectiveMainloopFwdSm90ILi2EN4cute5tupleIJNS5_1CILi1EEES8_S8_EEENS6_IJNS7_ILi128EEENS7_ILi96EEENS7_ILi192EEEEEELi128ENS_6half_tEfNS_4arch4Sm90ELb0ELb1ELb1ELb1ELb1ELb1ELb0ELb1ELb1ELb1ELb1ELb0EEENS1_21CollectiveEpilogueFwdINS6_IJSA_SA_SB_EEES9_SE_SG_Li256ELb1ELb1ELb1ELb0EEENS1_36VarlenDynamicPersistentTileSchedulerILi128ELi96ELi256ELi128ELb1ELb1ELb1ELb1ELb0ELb1EEEEEEEEEvNT_6ParamsE)
        .other          _ZN7cutlass13device_kernelIN5flash11enable_sm90INS1_16FlashAttnFwdSm90INS1_25CollectiveMainloopFwdSm90ILi2EN4cute5tupleIJNS5_1CILi1EEES8_S8_EEENS6_IJNS7_ILi128EEENS7_ILi96EEENS7_ILi192EEEEEELi128ENS_6half_tEfNS_4arch4Sm90ELb0ELb1ELb1ELb1ELb1ELb1ELb0ELb1ELb1ELb1ELb1ELb0EEENS1_21CollectiveEpilogueFwdINS6_IJSA_SA_SB_EEES9_SE_SG_Li256ELb1ELb1ELb1ELb0EEENS1_36VarlenDynamicPersistentTileSchedulerILi128ELi96ELi256ELi128ELb1ELb1ELb1ELb1ELb0ELb1EEEEEEEEEvNT_6ParamsE,@"STO_CUDA_ENTRY STV_DEFAULT"
_ZN7cutlass13device_kernelIN5flash11enable_sm90INS1_16FlashAttnFwdSm90INS1_25CollectiveMainloopFwdSm90ILi2EN4cute5tupleIJNS5_1CILi1EEES8_S8_EEENS6_IJNS7_ILi128EEENS7_ILi96EEENS7_ILi192EEEEEELi128ENS_6half_tEfNS_4arch4Sm90ELb0ELb1ELb1ELb1ELb1ELb1ELb0ELb1ELb1ELb1ELb1ELb0EEENS1_21CollectiveEpilogueFwdINS6_IJSA_SA_SB_EEES9_SE_SG_Li256ELb1ELb1ELb1ELb0EEENS1_36VarlenDynamicPersistentTileSchedulerILi128ELi96ELi256ELi128ELb1ELb1ELb1ELb1ELb0ELb1EEEEEEEEEvNT_6ParamsE:
        /* <DEDUP_REMOVED lines=18> */
.L_x_1537:
[----:B------:R-:W-:Y:S05]  /*0120*/  BSYNC B0 ;  /* 0x0000000000007941 */ /* 0x000fea0003800000 */
.L_x_1536:
        /* <DEDUP_REMOVED lines=41> */
.L_x_1538:
        /* <DEDUP_REMOVED lines=22> */
.L_x_1539:
        /* <DEDUP_REMOVED lines=18> */
.L_x_1540:
        /* <DEDUP_REMOVED lines=22> */
.L_x_1541:
        /* <DEDUP_REMOVED lines=22> */
.L_x_1542:
[----:B0-----:R-:W-:Y:S01]  /*0900*/  UMOV UR4, 0x1 ;  /* 0x0000000100047882 */ /* 0x001fe20000000000 */
[----:B------:R-:W-:Y:S01]  /*0910*/  PLOP3.LUT P0, PT, PT, PT, UP0, 0x80, 0x0 ;  /* 0x000000000000781c */ /* 0x000fe20003f0f008 */
[----:B------:R-:W-:Y:S01]  /*0920*/  USEL UR4, UR4, 0x2, !UP0 ;  /* 0x0000000204047887 */ /* 0x000fe2000c000000 */
[----:B------:R-:W-:Y:S01]  /*0930*/  NOP ;  /* 0x0000000000007918 */ /* 0x000fe20000000000 */
[----:B------:R-:W-:Y:S01]  /*0940*/  ULDC.64 UR60, c[0x0][0x208] ;  /* 0x00008200003c7ab9 */ /* 0x000fe20000000a00 */
[----:B------:R-:W-:Y:S03]  /*0950*/  BSSY B9, `(.L_x_1543) ;  /* 0x0002b05000097945 */ /* 0x000fe60003800000 */
[----:B------:R-:W-:-:S05]  /*0960*/  IMAD.U32 R3, RZ, RZ, UR4 ;  /* 0x00000004ff037e24 */ /* 0x000fca000f8e00ff */
[----:B------:R0:W-:Y:S01]  /*0970*/  STL [R1+0x58], R3 ;  /* 0x0000580301007387 */ /* 0x0001e20000100800 */
[----:B-12-4-:R-:W-:Y:S06]  /*0980*/  BAR.SYNC.DEFER_BLOCKING 0x0 ;  /* 0x0000000000007b1d */ /* 0x016fec0000010000 */
[----:B------:R-:W-:Y:S05]  /*0990*/  @!P0 BRA `(.L_x_1544) ;  /* 0x0000022c00e08947 */ /* 0x000fea0003800000 */
.L_x_1545:
[----:B------:R-:W-:-:S08]  /*09a0*/  NOP ;  /* 0x0000000000007918 */ /* 0x000fd00000000000 */
[----:B------:R-:W1:Y:S02]  /*09b0*/  USETMAXREG.TRY_ALLOC.CTAPOOL UP0, 0xe8 ;  /* 0x000000e8000079c8 */ /* 0x000e640008000600 */
[----:B-1----:R-:W-:-:S13]  /*09c0*/  PLOP3.LUT P0, PT, PT, PT, UP0, 0x80, 0x0 ;  /* 0x000000000000781c */ /* 0x002fda0003f0f008 */
[----:B------:R-:W-:Y:S05]  /*09d0*/  @!P0 BRA `(.L_x_1545) ;  /* 0xfffffffc00f08947 */ /* 0x000fea000383ffff */
[----:B------:R-:W1:Y:S08]  /*09e0*/  S2UR UR4, SR_CgaCtaId ;  /* 0x00000000000479c3 */ /* 0x000e700000008800 */
[----:B------:R-:W-:Y:S06]  /*09f0*/  BAR.ARV 0x8, 0x180 ;  /* 0x0206000000007b1d */ /* 0x000fec0000002000 */
[----:B0-----:R-:W-:-:S02]  /*0a00*/  MOV R3, 0x400 ;  /* 0x0000040000037802 */ /* 0x001fc40000000f00 */
[----:B------:R-:W-:Y:S01]  /*0a10*/  BAR.SYNC.DEFER_BLOCKING 0x5, 0x180 ;  /* 0x0146000000007b1d */ /* 0x000fe20000010000 */
[----:B-1----:R-:W-:-:S05]  /*0a20*/  IMAD.U32 R172, RZ, RZ, UR4 ;  /* 0x00000004ffac7e24 */ /* 0x002fca000f8e00ff */
[----:B------:R-:W-:Y:S01]  /*0a30*/  ULDC UR4, c[0x0][0xc3c] ;  /* 0x00030f0000047ab9 */ /* 0x000fe20000000800 */
[----:B------:R-:W-:-:S05]  /*0a40*/  LEA R2, R172, R3, 0x18 ;  /* 0x00000003ac027211 */ /* 0x000fca00078ec0ff */
[----:B------:R-:W0:Y:S01]  /*0a50*/  LDS.128 R28, [R2+0x2a8d0] ;  /* 0x02a8d000021c7984 */ /* 0x000e220000000c00 */
[----:B------:R-:W-:Y:S06]  /*0a60*/  BAR.ARV 0x4, 0x180 ;  /* 0x0106000000007b1d */ /* 0x000fec0000002000 */
[----:B0-----:R-:W-:-:S13]  /*0a70*/  ISETP.GE.AND P0, PT, R31, UR4, PT ;  /* 0x000000041f007c0c */ /* 0x001fda000bf06270 */
[----:B------:R-:W-:Y:S05]  /*0a80*/  @P0 BRA `(.L_x_1546) ;  /* 0x000002ac00c40947 */ /* 0x000fea0003800000 */
[----:B------:R-:W2:Y:S01]  /*0a90*/  LDL R4, [R1+0x58] ;  /* 0x0000580001047983 */ /* 0x000ea20000100800 */
[----:B------:R-:W-:Y:S01]  /*0aa0*/  VIADD R0, R0, 0xffffff80 ;  /* 0xffffff8000007836 */ /* 0x000fe20000000000 */
[----:B------:R-:W-:Y:S01]  /*0ab0*/  R2UR UR4, R2 ;  /* 0x00000000020472ca */ /* 0x000fe200000e0000 */
[----:B------:R-:W-:Y:S01]  /*0ac0*/  IMAD.MOV.U32 R208, RZ, RZ, RZ ;  /* 0x000000ffffd07224 */ /* 0x000fe200078e00ff */
[----:B------:R-:W-:Y:S01]  /*0ad0*/  MOV R17, RZ ;  /* 0x000000ff00117202 */ /* 0x000fe20000000f00 */
[----:B------:R-:W-:Y:S01]  /*0ae0*/  IMAD.MOV.U32 R175, RZ, RZ, RZ ;  /* 0x000000ffffaf7224 */ /* 0x000fe200078e00ff */
[----:B------:R-:W-:Y:S01]  /*0af0*/  SHF.R.S32.HI R3, RZ, 0x1f, R0 ;  /* 0x0000001fff037819 */ /* 0x000fe20000011400 */
[----:B------:R-:W-:Y:S02]  /*0b00*/  IMAD.MOV.U32 R164, RZ, RZ, RZ ;  /* 0x000000ffffa47224 */ /* 0x000fe400078e00ff */
[----:B------:R-:W-:Y:S01]  /*0b10*/  IMAD.MOV.U32 R23, RZ, RZ, RZ ;  /* 0x000000ffff177224 */ /* 0x000fe200078e00ff */
[----:B------:R-:W-:-:S04]  /*0b20*/  LEA.HI R225, R3, R0, RZ, 0x3 ;  /* 0x0000000003e17211 */ /* 0x000fc800078f18ff */
[----:B------:R-:W-:Y:S01]  /*0b30*/  LOP3.LUT R205, R225, 0xfffffff8, RZ, 0xc0, !PT ;  /* 0xfffffff8e1cd7812 */ /* 0x000fe200078ec0ff */
[----:B------:R-:W-:Y:S01]  /*0b40*/  UIADD3 UR4, UR4, 0xc400, URZ ;  /* 0x0000c40004047890 */ /* 0x000fe2000fffe03f */
[----:B------:R-:W-:Y:S02]  /*0b50*/  SHF.R.S32.HI R225, RZ, 0x3, R225 ;  /* 0x00000003ffe17819 */ /* 0x000fe400000114e1 */
[----:B------:R-:W-:-:S05]  /*0b60*/  IADD3 R205, R0, -R205, RZ ;  /* 0x800000cd00cd7210 */ /* 0x000fca0007ffe0ff */
[----:B------:R-:W-:-:S05]  /*0b70*/  IMAD.SHL.U32 R203, R205, 0x8, RZ ;  /* 0x00000008cdcb7824 */ /* 0x000fca00078e00ff */
[----:B------:R-:W-:Y:S02]  /*0b80*/  IADD3 R204, R203, 0x40, RZ ;  /* 0x00000040cbcc7810 */ /* 0x000fe40007ffe0ff */
[----:B--2---:R-:W-:Y:S02]  /*0b90*/  R2UR UR5, R4 ;  /* 0x00000000040572ca */ /* 0x004fe400000e0000 */
[----:B------:R-:W-:-:S04]  /*0ba0*/  LEA.HI R4, R3, R0, RZ, 0x7 ;  /* 0x0000000003047211 */ /* 0x000fc800078f38ff */
[----:B------:R-:W-:Y:S02]  /*0bb0*/  LOP3.LUT R5, R4, 0xffffff80, RZ, 0xc0, !PT ;  /* 0xffffff8004057812 */ /* 0x000fe400078ec0ff */
[----:B------:R-:W-:-:S03]  /*0bc0*/  SHF.R.S32.HI R12, RZ, 0x7, R4 ;  /* 0x00000007ff0c7819 */ /* 0x000fc60000011404 */
[----:B------:R-:W-:Y:S01]  /*0bd0*/  IMAD.IADD R228, R0, 0x1, -R5 ;  /* 0x0000000100e47824 */ /* 0x000fe200078e0a05 */
[----:B------:R-:W-:Y:S01]  /*0be0*/  LEA.HI R5, R3, R0, RZ, 0x4 ;  /* 0x0000000003057211 */ /* 0x000fe200078f20ff */
[----:B------:R0:W-:Y:S01]  /*0bf0*/  STL [R1+0x4c], R12 ;  /* 0x00004c0c01007387 */ /* 0x0001e20000100800 */
[----:B------:R-:W-:Y:S01]  /*0c00*/  LEA.HI R4, R4, R12, RZ, 0x1 ;  /* 0x0000000c04047211 */ /* 0x000fe200078f08ff */
[----:B------:R-:W-:Y:S01]  /*0c10*/  ULOP3.LUT UR5, UR5, 0x1, URZ, 0xfc, !UPT ;  /* 0x0000000105057892 */ /* 0x000fe2000f8efc3f */
[----:B------:R-:W-:Y:S02]  /*0c20*/  SHF.R.S32.HI R9, RZ, 0x1f, R228 ;  /* 0x0000001fff097819 */ /* 0x000fe400000114e4 */
[----:B------:R-:W-:Y:S02]  /*0c30*/  SHF.R.S32.HI R6, RZ, 0x4, R5 ;  /* 0x00000004ff067819 */ /* 0x000fe40000011405 */
[CC--:B------:R-:W-:Y:S02]  /*0c40*/  LEA.HI R10, R9.reuse, R228.reuse, RZ, 0x2 ;  /* 0x000000e4090a7211 */ /* 0x0c0fe400078f10ff */
[----:B------:R-:W-:-:S02]  /*0c50*/  LEA.HI R9, R9, R228, RZ, 0x5 ;  /* 0x000000e409097211 */ /* 0x000fc400078f28ff */
[--C-:B------:R-:W-:Y:S02]  /*0c60*/  SHF.R.S32.HI R8, RZ, 0x2, R10.reuse ;  /* 0x00000002ff087819 */ /* 0x100fe4000001140a */
[----:B------:R-:W-:Y:S02]  /*0c70*/  SHF.R.S32.HI R7, RZ, 0x1f, R10 ;  /* 0x0000001fff077819 */ /* 0x000fe4000001140a */
[----:B------:R-:W-:Y:S02]  /*0c80*/  SHF.R.S32.HI R9, RZ, 0x5, R9 ;  /* 0x00000005ff097819 */ /* 0x000fe40000011409 */
[----:B------:R-:W-:Y:S02]  /*0c90*/  LEA.HI R11, R7, R8, RZ, 0x3 ;  /* 0x00000008070b7211 */ /* 0x000fe400078f18ff */
[----:B------:R-:W-:Y:S02]  /*0ca0*/  LEA.HI R7, R5, R6, RZ, 0x1 ;  /* 0x0000000605077211 */ /* 0x000fe400078f08ff */
[----:B------:R-:W-:-:S02]  /*0cb0*/  LOP3.LUT R11, R11, 0xfffffff8, RZ, 0xc0, !PT ;  /* 0xfffffff80b0b7812 */ /* 0x000fc400078ec0ff */
[----:B------:R-:W-:Y:S02]  /*0cc0*/  LOP3.LUT R7, R7, 0x1ffffffe, RZ, 0xc0, !PT ;  /* 0x1ffffffe07077812 */ /* 0x000fe400078ec0ff */
[----:B------:R-:W-:Y:S02]  /*0cd0*/  IADD3 R8, R8, -R11, RZ ;  /* 0x8000000b08087210 */ /* 0x000fe40007ffe0ff */
[----:B------:R-:W-:Y:S01]  /*0ce0*/  LOP3.LUT R5, R5, 0x3fffff0, RZ, 0xc0, !PT ;  /* 0x03fffff005057812 */ /* 0x000fe200078ec0ff */
[----:B------:R-:W-:Y:S01]  /*0cf0*/  IMAD.IADD R7, R6, 0x1, -R7 ;  /* 0x0000000106077824 */ /* 0x000fe200078e0a07 */
[-C--:B------:R-:W-:Y:S01]  /*0d00*/  LEA.HI R6, R3, R0.reuse, RZ, 0x5 ;  /* 0x0000000003067211 */ /* 0x080fe200078f28ff */
[----:B------:R-:W-:Y:S01]  /*0d10*/  IMAD R9, R9, 0x10, R8 ;  /* 0x0000001009097824 */ /* 0x000fe200078e0208 */
[----:B------:R-:W-:Y:S01]  /*0d20*/  LEA.HI R8, R3, R0, RZ, 0x2 ;  /* 0x0000000003087211 */ /* 0x000fe200078f10ff */
[----:B------:R-:W-:Y:S01]  /*0d30*/  IMAD.IADD R5, R0, 0x1, -R5 ;  /* 0x0000000100057824 */ /* 0x000fe200078e0a05 */
[----:B------:R-:W-:-:S02]  /*0d40*/  SHF.R.S32.HI R6, RZ, 0x5, R6 ;  /* 0x00000005ff067819 */ /* 0x000fc40000011406 */
[----:B------:R-:W-:Y:S02]  /*0d50*/  LOP3.LUT R209, R8, 0xfffffffc, RZ, 0xc0, !PT ;  /* 0xfffffffc08d17812 */ /* 0x000fe400078ec0ff */
[--C-:B------:R-:W-:Y:S01]  /*0d60*/  SHF.R.S32.HI R174, RZ, 0x2, R8.reuse ;  /* 0x00000002ffae7819 */ /* 0x100fe20000011408 */
[----:B------:R-:W-:Y:S01]  /*0d70*/  IMAD.SHL.U32 R187, R6, 0x200, RZ ;  /* 0x0000020006bb7824 */ /* 0x000fe200078e00ff */
[----:B------:R-:W-:Y:S01]  /*0d80*/  SHF.R.S32.HI R3, RZ, 0x1f, R8 ;  /* 0x0000001fff037819 */ /* 0x000fe20000011408 */
[----:B------:R-:W-:Y:S01]  /*0d90*/  IMAD.IADD R209, R0, 0x1, -R209 ;  /* 0x0000000100d17824 */ /* 0x000fe200078e0ad1 */
[----:B------:R-:W-:Y:S01]  /*0da0*/  LOP3.LUT R4, R4, 0x3fffffe, RZ, 0xc0, !PT ;  /* 0x03fffffe04047812 */ /* 0x000fe200078ec0ff */
[----:B------:R-:W-:Y:S01]  /*0db0*/  IMAD R8, R6, 0x10, R5 ;  /* 0x0000001006087824 */ /* 0x000fe200078e0205 */
[----:B------:R-:W-:Y:S01]  /*0dc0*/  LEA.HI R3, R3, R174, RZ, 0x3 ;  /* 0x000000ae03037211 */ /* 0x000fe200078f18ff */
[----:B------:R-:W-:Y:S01]  /*0dd0*/  VIADD R5, R174, 0x40 ;  /* 0x00000040ae057836 */ /* 0x000fe20000000000 */
[----:B------:R-:W-:Y:S01]  /*0de0*/  SHF.L.U32 R162, R209, 0x2, RZ ;  /* 0x00000002d1a27819 */ /* 0x000fe200000006ff */
[----:B------:R-:W-:Y:S01]  /*0df0*/  IMAD.IADD R4, R12, 0x1, -R4 ;  /* 0x000000010c047824 */ /* 0x000fe200078e0a04 */
[----:B------:R-:W-:Y:S01]  /*0e00*/  LOP3.LUT R3, R3, 0xfffffff8, RZ, 0xc0, !PT ;  /* 0xfffffff803037812 */ /* 0x000fe200078ec0ff */
[----:B------:R-:W-:Y:S01]  /*0e10*/  IMAD.SHL.U32 R181, R5, 0x40, RZ ;  /* 0x0000004005b57824 */ /* 0x000fe200078e00ff */
[----:B------:R-:W-:Y:S01]  /*0e20*/  SHF.R.S32.HI R0, RZ, 0x1f, R5 ;  /* 0x0000001fff007819 */ /* 0x000fe20000011405 */
[----:B------:R-:W-:-:S02]  /*0e30*/  VIADD R177, R162, 0x20 ;  /* 0x00000020a2b17836 */ /* 0x000fc40000000000 */
[----:B------:R-:W-:Y:S01]  /*0e40*/  VIADD R176, R162, 0x40 ;  /* 0x00000040a2b07836 */ /* 0x000fe20000000000 */
[----:B------:R-:W-:Y:S01]  /*0e50*/  LEA.HI R0, R0, R5, RZ, 0x3 ;  /* 0x0000000500007211 */ /* 0x000fe200078f18ff */
[----:B------:R-:W-:Y:S01]  /*0e60*/  IMAD.IADD R227, R174, 0x1, -R3 ;  /* 0x00000001aee37824 */ /* 0x000fe200078e0a03 */
[C---:B------:R-:W-:Y:S01]  /*0e70*/  IADD3 R167, R162.reuse, R177, RZ ;  /* 0x000000b1a2a77210 */ /* 0x040fe20007ffe0ff */
[----:B------:R-:W-:Y:S01]  /*0e80*/  IMAD.IADD R168, R162, 0x1, R176 ;  /* 0x00000001a2a87824 */ /* 0x000fe200078e02b0 */
[----:B------:R-:W-:Y:S01]  /*0e90*/  LOP3.LUT R181, R181, 0x1c0, RZ, 0xc0, !PT ;  /* 0x000001c0b5b57812 */ /* 0x000fe200078ec0ff */
[----:B------:R-:W-:Y:S01]  /*0ea0*/  IMAD.SHL.U32 R200, R0, 0x40, RZ ;  /* 0x0000004000c87824 */ /* 0x000fe200078e00ff */
[----:B------:R-:W-:Y:S01]  /*0eb0*/  SHF.R.S32.HI R0, RZ, 0x1f, R167 ;  /* 0x0000001fff007819 */ /* 0x000fe200000114a7 */
[----:B------:R-:W-:Y:S01]  /*0ec0*/  IMAD.SHL.U32 R185, R227, 0x40, RZ ;  /* 0x00000040e3b97824 */ /* 0x000fe200078e00ff */
[----:B------:R-:W-:Y:S01]  /*0ed0*/  SHF.R.S32.HI R3, RZ, 0x1f, R168 ;  /* 0x0000001fff037819 */ /* 0x000fe200000114a8 */
[----:B------:R-:W-:Y:S01]  /*0ee0*/  IMAD R13, R4, 0x40, R9 ;  /* 0x00000040040d7824 */ /* 0x000fe200078e0209 */
[-C--:B------:R-:W-:Y:S01]  /*0ef0*/  LEA.HI R170, R0, R167.reuse, RZ, 0x3 ;  /* 0x000000a700aa7211 */ /* 0x080fe200078f18ff */
[----:B0-----:R-:W-:Y:S01]  /*0f00*/  IMAD R12, R8, 0x8, R7 ;  /* 0x00000008080c7824 */ /* 0x001fe200078e0207 */
[----:B------:R-:W-:Y:S01]  /*0f10*/  LEA.HI R0, R0, R167, RZ, 0x6 ;  /* 0x000000a700007211 */ /* 0x000fe200078f30ff */
[----:B------:R-:W-:Y:S01]  /*0f20*/  IMAD.SHL.U32 R18, R209, 0x8, RZ ;  /* 0x00000008d1127824 */ /* 0x000fe200078e00ff */
[----:B------:R-:W-:Y:S01]  /*0f30*/  LOP3.LUT R185, R185, 0x1c0, RZ, 0xc0, !PT ;  /* 0x000001c0b9b97812 */ /* 0x000fe200078ec0ff */
[----:B------:R-:W-:Y:S01]  /*0f40*/  STL [R1+0x50], R13 ;  /* 0x0000500d01007387 */ /* 0x000fe20000100800 */
[CC--:B------:R-:W-:Y:S01]  /*0f50*/  LEA.HI R5, R3.reuse, R168.reuse, RZ, 0x6 ;  /* 0x000000a803057211 */ /* 0x0c0fe200078f30ff */
[----:B------:R-:W-:Y:S01]  /*0f60*/  IMAD.SHL.U32 R0, R0, 0x80, RZ ;  /* 0x0000008000007824 */ /* 0x000fe200078e00ff */
[----:B------:R-:W-:Y:S01]  /*0f70*/  LEA.HI R4, R3, R168, RZ, 0x3 ;  /* 0x000000a803047211 */ /* 0x000fe200078f18ff */
[C---:B------:R-:W-:Y:S01]  /*0f80*/  VIADD R22, R18.reuse, 0x60 ;  /* 0x0000006012167836 */ /* 0x040fe20000000000 */
[----:B------:R-:W-:Y:S01]  /*0f90*/  SHF.R.U32.HI R14, RZ, 0x3, R181 ;  /* 0x00000003ff0e7819 */ /* 0x000fe200000116b5 */
[----:B------:R-:W-:Y:S01]  /*0fa0*/  IMAD.SHL.U32 R6, R5, 0x80, RZ ;  /* 0x0000008005067824 */ /* 0x000fe200078e00ff */
[----:B------:R-:W-:Y:S01]  /*0fb0*/  SHF.R.U32.HI R186, RZ, 0x3, R185 ;  /* 0x00000003ffba7819 */ /* 0x000fe200000116b9 */
[C---:B------:R-:W-:Y:S01]  /*0fc0*/  VIADD R160, R18.reuse, 0x80 ;  /* 0x0000008012a07836 */ /* 0x040fe20000000000 */
[--C-:B------:R-:W-:Y:S01]  /*0fd0*/  LOP3.LUT R3, R185, 0x38, R170.reuse, 0xf8, !PT ;  /* 0x00000038b9037812 */ /* 0x100fe200078ef8aa */
[----:B------:R-:W-:Y:S01]  /*0fe0*/  VIADD R161, R18, 0xa0 ;  /* 0x000000a012a17836 */ /* 0x000fe20000000000 */
[----:B------:R-:W-:Y:S01]  /*0ff0*/  LOP3.LUT R7, R181, 0x38, R170, 0xf8, !PT ;  /* 0x00000038b5077812 */ /* 0x000fe200078ef8aa */
[C---:B------:R-:W-:Y:S01]  /*1000*/  VIADD R179, R162.reuse, 0x10 ;  /* 0x00000010a2b37836 */ /* 0x040fe20000000000 */
[----:B------:R-:W-:Y:S01]  /*1010*/  LOP3.LUT R5, R185, 0x38, R4, 0xf8, !PT ;  /* 0x00000038b9057812 */ /* 0x000fe200078ef804 */
[----:B------:R-:W-:Y:S01]  /*1020*/  VIADD R178, R162, 0x30 ;  /* 0x00000030a2b27836 */ /* 0x000fe20000000000 */
[----:B------:R-:W-:Y:S01]  /*1030*/  LOP3.LUT R200, R200, 0xfffffe00, RZ, 0xc0, !PT ;  /* 0xfffffe00c8c87812 */ /* 0x000fe200078ec0ff */
[----:B------:R-:W-:Y:S01]  /*1040*/  VIADD R180, R162, 0x50 ;  /* 0x00000050a2b47836 */ /* 0x000fe20000000000 */
[----:B------:R-:W-:-:S02]  /*1050*/  LOP3.LUT R0, R0, 0xffffe000, RZ, 0xc0, !PT ;  /* 0xffffe00000007812 */ /* 0x000fc400078ec0ff */
[----:B------:R-:W-:Y:S02]  /*1060*/  LOP3.LUT R3, R3, R186, RZ, 0x3c, !PT ;  /* 0x000000ba03037212 */ /* 0x000fe400078e3cff */
[----:B------:R-:W-:Y:S02]  /*1070*/  LOP3.LUT R9, R7, R14, RZ, 0x3c, !PT ;  /* 0x0000000e07097212 */ /* 0x000fe400078e3cff */
[----:B------:R-:W-:Y:S02]  /*1080*/  LOP3.LUT R7, R5, R186, RZ, 0x3c, !PT ;  /* 0x000000ba05077212 */ /* 0x000fe400078e3cff */
[-C--:B------:R-:W-:Y:S02]  /*1090*/  IADD3 R5, R3, R0.reuse, R187 ;  /* 0x0000000003057210 */ /* 0x080fe40007ffe0bb */
[----:B------:R-:W-:Y:S01]  /*10a0*/  IADD3 R9, R9, R0, R200 ;  /* 0x0000000009097210 */ /* 0x000fe20007ffe0c8 */
[----:B------:R-:W-:Y:S01]  /*10b0*/  IMAD.U32 R0, RZ, RZ, UR5 ;  /* 0x00000005ff007e24 */ /* 0x000fe2000f8e00ff */
[----:B------:R-:W-:-:S02]  /*10c0*/  MOV R3, UR4 ;  /* 0x0000000400037c02 */ /* 0x000fc40008000f00 */
[----:B------:R-:W-:Y:S02]  /*10d0*/  LOP3.LUT R8, R181, 0x38, R4, 0xf8, !PT ;  /* 0x00000038b5087812 */ /* 0x000fe400078ef804 */
[----:B------:R-:W-:Y:S01]  /*10e0*/  STL [R1+0x30], R0 ;  /* 0x0000300001007387 */ /* 0x000fe20000100800 */
[----:B------:R-:W-:Y:S02]  /*10f0*/  LOP3.LUT R6, R6, 0xffffe000, RZ, 0xc0, !PT ;  /* 0xffffe00006067812 */ /* 0x000fe400078ec0ff */
[----:B------:R-:W-:Y:S01]  /*1100*/  LOP3.LUT R11, R8, R14, RZ, 0x3c, !PT ;  /* 0x0000000e080b7212 */ /* 0x000fe200078e3cff */
[----:B------:R0:W-:Y:S01]  /*1110*/  STL [R1+0x48], R3 ;  /* 0x0000480301007387 */ /* 0x0001e20000100800 */
[-C--:B------:R-:W-:Y:S02]  /*1120*/  IADD3 R8, R7, R6.reuse, R187 ;  /* 0x0000000607087210 */ /* 0x080fe40007ffe0bb */
[----:B------:R-:W-:Y:S02]  /*1130*/  LOP3.LUT R7, R181, 0x38, R18, 0xf8, !PT ;  /* 0x00000038b5077812 */ /* 0x000fe400078ef812 */
[----:B------:R-:W-:Y:S01]  /*1140*/  IADD3 R11, R11, R6, R200 ;  /* 0x000000060b0b7210 */ /* 0x000fe20007ffe0c8 */
[----:B------:R-:W-:Y:S01]  /*1150*/  IMAD.SHL.U32 R6, R12, 0x8, RZ ;  /* 0x000000080c067824 */ /* 0x000fe200078e00ff */
[----:B------:R-:W-:-:S02]  /*1160*/  LOP3.LUT R7, R200, R7, R14, 0xf6, !PT ;  /* 0x00000007c8077212 */ /* 0x000fc400078ef60e */
[----:B------:R-:W-:Y:S02]  /*1170*/  SHF.R.S32.HI R171, RZ, 0x3, R4 ;  /* 0x00000003ffab7819 */ /* 0x000fe40000011404 */
[----:B0-----:R-:W-:Y:S01]  /*1180*/  SHF.R.S32.HI R3, RZ, 0x1f, R203 ;  /* 0x0000001fff037819 */ /* 0x001fe200000114cb */
[----:B------:R-:W-:Y:S01]  /*1190*/  STL [R1+0x54], R6 ;  /* 0x0000540601007387 */ /* 0x000fe20000100800 */
[----:B------:R-:W-:Y:S02]  /*11a0*/  LOP3.LUT R3, R10, 0x7ffffffc, RZ, 0xc0, !PT ;  /* 0x7ffffffc0a037812 */ /* 0x000fe400078ec0ff */
[----:B------:R-:W-:Y:S02]  /*11b0*/  LEA.HI R0, R209, R209, RZ, 0x1 ;  /* 0x000000d1d1007211 */ /* 0x000fe400078f08ff */
[----:B------:R-:W-:Y:S01]  /*11c0*/  SHF.R.S32.HI R19, RZ, 0x1f, R18 ;  /* 0x0000001fff137819 */ /* 0x000fe20000011412 */
[----:B------:R-:W-:Y:S01]  /*11d0*/  IMAD.IADD R3, R228, 0x1, -R3 ;  /* 0x00000001e4037824 */ /* 0x000fe200078e0a03 */
[----:B------:R-:W-:-:S02]  /*11e0*/  LOP3.LUT R0, R0, 0x1ffffffe, RZ, 0xc0, !PT ;  /* 0x1ffffffe00007812 */ /* 0x000fc400078ec0ff */
[----:B------:R-:W-:Y:S02]  /*11f0*/  SHF.R.S32.HI R173, RZ, 0x1f, R22 ;  /* 0x0000001fffad7819 */ /* 0x000fe40000011416 */
[----:B------:R-:W-:Y:S01]  /*1200*/  SHF.L.U32 R182, R3, 0x1, RZ ;  /* 0x0000000103b67819 */ /* 0x000fe200000006ff */
[----:B------:R-:W-:Y:S01]  /*1210*/  IMAD.IADD R0, R209, 0x1, -R0 ;  /* 0x00000001d1007824 */ /* 0x000fe200078e0a00 */
[----:B------:R-:W-:Y:S02]  /*1220*/  LEA R3, R7, UR4, 0x1 ;  /* 0x0000000407037c11 */ /* 0x000fe4000f8e08ff */
[C---:B------:R-:W-:Y:S01]  /*1230*/  IADD3 R218, R182.reuse, 0x40, RZ ;  /* 0x00000040b6da7810 */ /* 0x040fe20007ffe0ff */
[C---:B------:R-:W-:Y:S01]  /*1240*/  VIADD R222, R182.reuse, 0x20 ;  /* 0x00000020b6de7836 */ /* 0x040fe20000000000 */
[C---:B------:R-:W-:Y:S01]  /*1250*/  IADD3 R212, R182.reuse, 0x70, RZ ;  /* 0x00000070b6d47810 */ /* 0x040fe20007ffe0ff */
[C---:B------:R-:W-:Y:S01]  /*1260*/  VIADD R219, R182.reuse, 0x38 ;  /* 0x00000038b6db7836 */ /* 0x040fe20000000000 */
[----:B------:R0:W-:Y:S01]  /*1270*/  STL [R1+0x40], R3 ;  /* 0x0000400301007387 */ /* 0x0001e20000100800 */
        /* <DEDUP_REMOVED lines=9> */
[----:B0-----:R-:W-:Y:S01]  /*1310*/  SHF.R.S32.HI R3, RZ, 0x1f, R222 ;  /* 0x0000001fff037819 */ /* 0x001fe200000114de */
[C---:B------:R-:W-:Y:S01]  /*1320*/  VIADD R220, R182.reuse, 0x30 ;  /* 0x00000030b6dc7836 */ /* 0x040fe20000000000 */
[----:B------:R-:W-:Y:S01]  /*1330*/  SHF.R.S32.HI R3, RZ, 0x1f, R219 ;  /* 0x0000001fff037819 */ /* 0x000fe200000114db */
[C---:B------:R-:W-:Y:S01]  /*1340*/  VIADD R217, R182.reuse, 0x48 ;  /* 0x00000048b6d97836 */ /* 0x040fe20000000000 */
[----:B------:R-:W-:Y:S01]  /*1350*/  SHF.R.S32.HI R3, RZ, 0x1f, R216 ;  /* 0x0000001fff037819 */ /* 0x000fe200000114d8 */
[C---:B------:R-:W-:Y:S01]  /*1360*/  VIADD R214, R182.reuse, 0x60 ;  /* 0x00000060b6d67836 */ /* 0x040fe20000000000 */
[----:B------:R-:W-:Y:S01]  /*1370*/  SHF.R.S32.HI R3, RZ, 0x1f, R213 ;  /* 0x0000001fff037819 */ /* 0x000fe200000114d5 */
[----:B------:R-:W-:Y:S01]  /*1380*/  VIADD R211, R182, 0x78 ;  /* 0x00000078b6d37836 */ /* 0x000fe20000000000 */
[----:B------:R-:W-:Y:S01]  /*1390*/  LEA R3, R5, UR4, 0x1 ;  /* 0x0000000405037c11 */ /* 0x000fe2000f8e08ff */
[----:B------:R-:W-:Y:S01]  /*13a0*/  IMAD R202, R0, 0x8, R13 ;  /* 0x0000000800ca7824 */ /* 0x000fe200078e020d */
[----:B------:R-:W-:-:S02]  /*13b0*/  SHF.R.S32.HI R4, RZ, 0x1f, R221 ;  /* 0x0000001fff047819 */ /* 0x000fc400000114dd */
[----:B------:R-:W-:Y:S01]  /*13c0*/  SHF.R.S32.HI R4, RZ, 0x1f, R218 ;  /* 0x0000001fff047819 */ /* 0x000fe200000114da */
[----:B------:R0:W-:Y:S01]  /*13d0*/  STL [R1+0x44], R3 ;  /* 0x0000440301007387 */ /* 0x0001e20000100800 */
[----:B------:R-:W-:Y:S02]  /*13e0*/  SHF.R.S32.HI R4, RZ, 0x1f, R215 ;  /* 0x0000001fff047819 */ /* 0x000fe400000114d7 */
[----:B------:R-:W-:Y:S02]  /*13f0*/  SHF.R.S32.HI R4, RZ, 0x1f, R212 ;  /* 0x0000001fff047819 */ /* 0x000fe400000114d4 */
[----:B------:R-:W-:Y:S02]  /*1400*/  LEA R5, R9, UR4, 0x1 ;  /* 0x0000000409057c11 */ /* 0x000fe4000f8e08ff */
[----:B------:R-:W-:Y:S02]  /*1410*/  LEA R4, R8, UR4, 0x1 ;  /* 0x0000000408047c11 */ /* 0x000fe4000f8e08ff */
[----:B------:R-:W-:Y:S01]  /*1420*/  SHF.R.S32.HI R6, RZ, 0x1f, R223 ;  /* 0x0000001fff067819 */ /* 0x000fe200000114df */
[----:B------:R1:W-:Y:S01]  /*1430*/  STL [R1+0x38], R5 ;  /* 0x0000380501007387 */ /* 0x0003e20000100800 */
[----:B0-----:R-:W-:-:S02]  /*1440*/  LEA R3, R11, UR4, 0x1 ;  /* 0x000000040b037c11 */ /* 0x001fc4000f8e08ff */
[----:B------:R-:W-:Y:S01]  /*1450*/  SHF.R.S32.HI R6, RZ, 0x1f, R220 ;  /* 0x0000001fff067819 */ /* 0x000fe200000114dc */
[----:B------:R1:W-:Y:S01]  /*1460*/  STL [R1+0x3c], R4 ;  /* 0x00003c0401007387 */ /* 0x0003e20000100800 */
[----:B------:R-:W-:Y:S02]  /*1470*/  SHF.R.S32.HI R6, RZ, 0x1f, R217 ;  /* 0x0000001fff067819 */ /* 0x000fe400000114d9 */
[----:B------:R-:W-:Y:S01]  /*1480*/  SHF.R.S32.HI R6, RZ, 0x1f, R214 ;  /* 0x0000001fff067819 */ /* 0x000fe200000114d6 */
[----:B------:R1:W-:Y:S01]  /*1490*/  STL [R1+0x34], R3 ;  /* 0x0000340301007387 */ /* 0x0003e20000100800 */
[----:B------:R-:W-:-:S07]  /*14a0*/  SHF.R.S32.HI R229, RZ, 0x1f, R211 ;  /* 0x0000001fffe57819 */ /* 0x000fce00000114d3 */
.L_x_1853:
[----:B------:R-:W-:Y:S01]  /*14b0*/  ULDC.64 UR4, c[0x0][0xa28] ;  /* 0x00028a0000047ab9 */ /* 0x000fe20000000a00 */
[----:B0-23--:R-:W0:Y:S01]  /*14c0*/  LDC.64 R6, c[0x0][0xa08] ;  /* 0x00028200ff067b82 */ /* 0x00de220000000a00 */
[----:B------:R-:W-:Y:S01]  /*14d0*/  ISETP.NE.U32.AND P0, PT, RZ, UR4, PT ;  /* 0x00000004ff007c0c */ /* 0x000fe2000bf05070 */
[----:B------:R-:W-:Y:S01]  /*14e0*/  IMAD.MOV.U32 R13, RZ, RZ, RZ ;  /* 0x000000ffff0d7224 */ /* 0x000fe200078e00ff */
[----:B------:R-:W-:Y:S01]  /*14f0*/  ULDC.64 UR6, c[0x0][0xa20] ;  /* 0x0002880000067ab9 */ /* 0x000fe20000000a00 */
[----:B------:R-:W-:Y:S01]  /*1500*/  IMAD.MOV.U32 R129, RZ, RZ, RZ ;  /* 0x000000ffff817224 */ /* 0x000fe200078e00ff */
[----:B------:R-:W-:Y:S01]  /*1510*/  ISETP.NE.AND.EX P0, PT, RZ, UR5, PT, P0 ;  /* 0x00000005ff007c0c */ /* 0x000fe2000bf05300 */
[----:B------:R-:W-:Y:S02]  /*1520*/  ULDC.64 UR4, c[0x0][0xa18] ;  /* 0x0002860000047ab9 */ /* 0x000fe40000000a00 */
[----:B------:R-:W-:-:S04]  /*1530*/  ISETP.NE.U32.AND P1, PT, RZ, UR4, PT ;  /* 0x00000004ff007c0c */ /* 0x000fc8000bf25070 */
[----:B------:R-:W-:Y:S01]  /*1540*/  ISETP.NE.AND.EX P1, PT, RZ, UR5, PT, P1 ;  /* 0x00000005ff007c0c */ /* 0x000fe2000bf25310 */
[----:B------:R-:W-:Y:S02]  /*1550*/  ULDC.64 UR4, c[0x0][0xa08] ;  /* 0x0002820000047ab9 */ /* 0x000fe40000000a00 */
[----:B------:R-:W-:-:S03]  /*1560*/  ISETP.NE.U32.AND P3, PT, RZ, UR4, PT ;  /* 0x00000004ff007c0c */ /* 0x000fc6000bf65070 */
[----:B-1--4-:R-:W1:Y:S01]  /*1570*/  @P0 LDC.64 R4, c[0x0][0xa28] ;  /* 0x00028a00ff040b82 */ /* 0x012e620000000a00 */
[----:B------:R-:W-:Y:S01]  /*1580*/  ISETP.NE.AND.EX P3, PT, RZ, UR5, PT, P3 ;  /* 0x00000005ff007c0c */ /* 0x000fe2000bf65330 */
[----:B0-----:R-:W-:-:S06]  /*1590*/  IMAD.WIDE R10, R31, 0x4, R6 ;  /* 0x000000041f0a7825 */ /* 0x001fcc00078e0206 */
[----:B------:R-:W0:Y:S01]  /*15a0*/  @P1 LDC.64 R8, c[0x0][0xa18] ;  /* 0x00028600ff081b82 */ /* 0x000e220000000a00 */
[----:B------:R-:W-:Y:S02]  /*15b0*/  ULDC UR4, c[0x0][0x288] ;  /* 0x0000a20000047ab9 */ /* 0x000fe40000000800 */
[----:B------:R-:W-:Y:S01]  /*15c0*/  IMAD.U32 R165, RZ, RZ, UR4 ;  /* 0x00000004ffa57e24 */ /* 0x000fe2000f8e00ff */
[----:B------:R-:W-:Y:S02]  /*15d0*/  ULDC.64 UR4, c[0x0][0x418] ;  /* 0x0001060000047ab9 */ /* 0x000fe40000000a00 */
[----:B------:R2:W5:Y:S01]  /*15e0*/  @P3 LDG.E R129, desc[UR60][R10.64] ;  /* 0x0000003c0a813981 */ /* 0x000562000c1e1900 */
[----:B-1----:R-:W-:-:S05]  /*15f0*/  @P0 IMAD.WIDE R4, R31, 0x4, R4 ;  /* 0x000000041f040825 */ /* 0x002fca00078e0204 */
[----:B------:R2:W5:Y:S01]  /*1600*/  @P0 LDG.E R13, desc[UR60][R4.64] ;  /* 0x0000003c040d0981 */ /* 0x000562000c1e1900 */
[----:B0-----:R-:W-:-:S05]  /*1610*/  @P1 IMAD.WIDE R6, R31, 0x4, R8 ;  /* 0x000000041f061825 */ /* 0x001fca00078e0208 */
[----:B------:R2:W5:Y:S01]  /*1620*/  @P1 LDG.E R165, desc[UR60][R6.64] ;  /* 0x0000003c06a51981 */ /* 0x000562000c1e1900 */
[----:B------:R-:W-:Y:S01]  /*1630*/  UISETP.NE.U32.AND UP0, UPT, UR4, URZ, UPT ;  /* 0x0000003f0400728c */ /* 0x000fe2000bf05070 */
[C---:B------:R-:W-:Y:S02]  /*1640*/  LOP3.LUT R3, R30.reuse, 0xff000000, RZ, 0xc0, !PT ;  /* 0xff0000001e037812 */ /* 0x040fe400078ec0ff */
[----:B------:R-:W-:Y:S01]  /*1650*/  ULDC UR4, c[0x0][0x424] ;  /* 0x0001090000047ab9 */ /* 0x000fe20000000800 */
[----:B------:R-:W-:Y:S01]  /*1660*/  UISETP.NE.AND.EX UP0, UPT, UR5, URZ, UPT, UP0 ;  /* 0x0000003f0500728c */ /* 0x000fe2000bf05300 */
[----:B------:R-:W-:Y:S02]  /*1670*/  ISETP.NE.U32.AND P2, PT, RZ, UR6, PT ;  /* 0x00000006ff007c0c */ /* 0x000fe4000bf45070 */
[----:B------:R-:W-:Y:S01]  /*1680*/  ULDC UR5, c[0x0][0x2f0] ;  /* 0x0000bc0000057ab9 */ /* 0x000fe20000000800 */
[----:B------:R-:W-:Y:S01]  /*1690*/  USEL UR4, UR4, 0x1, UP0 ;  /* 0x0000000104047887 */ /* 0x000fe20008000000 */
[----:B------:R-:W-:-:S02]  /*16a0*/  LOP3.LUT R0, R30, 0xff0000, RZ, 0xc0, !PT ;  /* 0x00ff00001e007812 */ /* 0x000fc400078ec0ff */
[----:B------:R-:W-:Y:S01]  /*16b0*/  SHF.R.U32.HI R3, RZ, 0x8, R3 ;  /* 0x00000008ff037819 */ /* 0x000fe20000011603 */
[----:B------:R-:W-:Y:S01]  /*16c0*/  UIMAD UR4, UR4, UR5, URZ ;  /* 0x00000005040472a4 */ /* 0x000fe2000f8e023f */
[----:B------:R-:W-:Y:S02]  /*16d0*/  ISETP.NE.AND.EX P2, PT, RZ, UR7, PT, P2 ;  /* 0x00000007ff007c0c */ /* 0x000fe4000bf45320 */
[----:B------:R-:W-:Y:S01]  /*16e0*/  ULDC UR5, c[0x0][0x348] ;  /* 0x0000d20000057ab9 */ /* 0x000fe20000000800 */
[----:B------:R-:W-:Y:S02]  /*16f0*/  LEA.HI R206, R0, R3, RZ, 0x10 ;  /* 0x0000000300ce7211 */ /* 0x000fe400078f80ff */
[----:B------:R-:W-:Y:S02]  /*1700*/  LOP3.LUT R169, R30, 0xffff, RZ, 0xc0, !PT ;  /* 0x0000ffff1ea97812 */ /* 0x000fe400078ec0ff */
[----:B------:R-:W-:Y:S01]  /*1710*/  MOV R207, R31 ;  /* 0x0000001f00cf7202 */ /* 0x000fe20000000f00 */
[----:B--2---:R-:W-:Y:S06]  /*1720*/  @P1 BRA `(.L_x_1547) ;  /* 0x0000000000241947 */ /* 0x004fec0003800000 */
        /* <DEDUP_REMOVED lines=9> */
.L_x_1547:
[----:B------:R-:W-:Y:S02]  /*17c0*/  IMAD.U32 R25, RZ, RZ, UR5 ;  /* 0x00000005ff197e24 */ /* 0x000fe4000f8e00ff */
[----:B------:R-:W-:Y:S01]  /*17d0*/  IMAD.U32 R26, RZ, RZ, UR4 ;  /* 0x00000004ff1a7e24 */ /* 0x000fe2000f8e00ff */
[----:B------:R-:W-:Y:S06]  /*17e0*/  @!P2 BRA `(.L_x_1548) ;  /* 0x000000000010a947 */ /* 0x000fec0003800000 */
[----:B------:R-:W0:Y:S02]  /*17f0*/  LDC.64 R26, c[0x0][0xa20] ;  /* 0x00028800ff1a7b82 */ /* 0x000e240000000a00 */
[----:B0-----:R-:W-:-:S06]  /*1800*/  IMAD.WIDE R26, R31, 0x4, R26 ;  /* 0x000000041f1a7825 */ /* 0x001fcc00078e021a */
[----:B------:R0:W5:Y:S01]  /*1810*/  LDG.E R26, desc[UR60][R26.64] ;  /* 0x0000003c1a1a7981 */ /* 0x000162000c1e1900 */
[----:B------:R-:W-:Y:S05]  /*1820*/  BRA `(.L_x_1549) ;  /* 0x0000000000107947 */ /* 0x000fea0003800000 */
.L_x_1548:
[----:B------:R-:W-:Y:S05]  /*1830*/  @!P3 BRA `(.L_x_1549) ;  /* 0x00000000000cb947 */ /* 0x000fea0003800000 */
[----:B------:R-:W2:Y:S04]  /*1840*/  LDG.E R3, desc[UR60][R10.64] ;  /* 0x0000003c0a037981 */ /* 0x000ea8000c1e1900 */
[----:B------:R-:W2:Y:S02]  /*1850*/  LDG.E R26, desc[UR60][R10.64+0x4] ;  /* 0x0000043c0a1a7981 */ /* 0x000ea4000c1e1900 */
[----:B--2---:R-:W-:-:S07]  /*1860*/  IMAD.IADD R26, R26, 0x1, -R3 ;  /* 0x000000011a1a7824 */ /* 0x004fce00078e0a03 */
.L_x_1549:
[----:B------:R-:W-:Y:S01]  /*1870*/  ULDC.64 UR4, c[0x0][0xa10] ;  /* 0x0002840000047ab9 */ /* 0x000fe20000000a00 */
[----:B------:R-:W1:Y:S01]  /*1880*/  LDC R4, c[0x0][0x448] ;  /* 0x00011200ff047b82 */ /* 0x000e620000000800 */
[----:B------:R-:W-:-:S04]  /*1890*/  ISETP.NE.U32.AND P0, PT, RZ, UR4, PT ;  /* 0x00000004ff007c0c */ /* 0x000fc8000bf05070 */
[----:B------:R-:W-:Y:S01]  /*18a0*/  ISETP.NE.AND.EX P0, PT, RZ, UR5, PT, P0 ;  /* 0x00000005ff007c0c */ /* 0x000fe2000bf05300 */
[----:B------:R-:W-:Y:S02]  /*18b0*/  ULDC.64 UR4, c[0x0][0xa30] ;  /* 0x00028c0000047ab9 */ /* 0x000fe40000000a00 */
[----:B------:R-:W-:-:S04]  /*18c0*/  ISETP.NE.U32.AND P1, PT, RZ, UR4, PT ;  /* 0x00000004ff007c0c */ /* 0x000fc8000bf25070 */
[----:B------:R-:W-:-:S06]  /*18d0*/  ISETP.NE.AND.EX P1, PT, RZ, UR5, PT, P1 ;  /* 0x00000005ff007c0c */ /* 0x000fcc000bf25310 */
[----:B------:R-:W2:Y:S08]  /*18e0*/  @P0 LDC.64 R6, c[0x0][0xa10] ;  /* 0x00028400ff060b82 */ /* 0x000eb00000000a00 */
[----:B------:R-:W3:Y:S01]  /*18f0*/  @P1 LDC.64 R8, c[0x0][0xa30] ;  /* 0x00028c00ff081b82 */ /* 0x000ee20000000a00 */
[----:B--2---:R-:W-:-:S05]  /*1900*/  @P0 IMAD.WIDE R6, R31, 0x4, R6 ;  /* 0x000000041f060825 */ /* 0x004fca00078e0206 */
[----:B------:R-:W2:Y:S04]  /*1910*/  @P0 LDG.E R0, desc[UR60][R6.64] ;  /* 0x0000003c06000981 */ /* 0x000ea8000c1e1900 */
[----:B------:R-:W2:Y:S01]  /*1920*/  @P0 LDG.E R3, desc[UR60][R6.64+0x4] ;  /* 0x0000043c06030981 */ /* 0x000ea2000c1e1900 */
[----:B-----5:R-:W-:Y:S02]  /*1930*/  IMAD.MOV.U32 R140, RZ, RZ, R26 ;  /* 0x000000ffff8c7224 */ /* 0x020fe400078e001a */
[----:B---3--:R-:W-:-:S05]  /*1940*/  @P1 IMAD.WIDE R8, R31, 0x4, R8 ;  /* 0x000000041f081825 */ /* 0x008fca00078e0208 */
[----:B------:R3:W5:Y:S01]  /*1950*/  @P1 LDG.E R140, desc[UR60][R8.64] ;  /* 0x0000003c088c1981 */ /* 0x000762000c1e1900 */
[----:B-1----:R-:W-:Y:S01]  /*1960*/  ISETP.NE.AND P1, PT, R4, 0x1, PT ;  /* 0x000000010400780c */ /* 0x002fe20003f25270 */
[----:B------:R-:W-:Y:S01]  /*1970*/  IMAD.SHL.U32 R188, R29, 0x80, RZ ;  /* 0x000000801dbc7824 */ /* 0x000fe200078e00ff */
[----:B------:R-:W1:Y:S01]  /*1980*/  LDC.64 R4, c[0x0][0x9e0] ;  /* 0x00027800ff047b82 */ /* 0x000e620000000a00 */
[----:B------:R-:W-:-:S10]  /*1990*/  IMAD.IADD R12, R26, 0x1, -R13 ;  /* 0x000000011a0c7824 */ /* 0x000fd400078e0a0d */
[----:B------:R-:W4:Y:S08]  /*19a0*/  @P1 LDC R10, c[0x0][0x44c] ;  /* 0x00011300ff0a1b82 */ /* 0x000f300000000800 */
[----:B------:R-:W0:Y:S01]  /*19b0*/  @P1 LDC R11, c[0x0][0x450] ;  /* 0x00011400ff0b1b82 */ /* 0x000e220000000800 */
[----:B-1----:R-:W-:Y:S02]  /*19c0*/  ISETP.GE.AND P2, PT, R5, 0x1, PT ;  /* 0x000000010500780c */ /* 0x002fe40003f46270 */
[----:B--2---:R-:W-:Y:S01]  /*19d0*/  @P0 IADD3 R25, -R0, R3, RZ ;  /* 0x0000000300190210 */ /* 0x004fe20007ffe1ff */
[----:B------:R-:W-:-:S04]  /*19e0*/  VIADD R3, R188, 0x7f ;  /* 0x0000007fbc037836 */ /* 0x000fc80000000000 */
[----:B------:R-:W-:Y:S02]  /*19f0*/  IMAD.IADD R166, R12, 0x1, R25 ;  /* 0x000000010ca67824 */ /* 0x000fe400078e0219 */
[----:B----4-:R-:W-:-:S04]  /*1a00*/  @P1 IMAD.HI.U32 R6, R3, R10, RZ ;  /* 0x0000000a03061227 */ /* 0x010fc800078e00ff */
[C---:B------:R-:W-:Y:S01]  /*1a10*/  VIADD R0, R166.reuse, 0x5f ;  /* 0x0000005fa6007836 */ /* 0x040fe20000000000 */
[----:B0-----:R-:W-:Y:S02]  /*1a20*/  @P1 SHF.R.U32.HI R3, RZ, R11, R6 ;  /* 0x0000000bff031219 */ /* 0x001fe40000011606 */
[----:B------:R-:W-:Y:S01]  /*1a30*/  IADD3 R6, R166, 0x1, -R165 ;  /* 0x00000001a6067810 */ /* 0x000fe20007ffe8a5 */
[----:B------:R-:W-:-:S03]  /*1a40*/  IMAD.HI R0, R0, 0x2aaaaaab, RZ ;  /* 0x2aaaaaab00007827 */ /* 0x000fc600078e02ff */
[----:B------:R-:W-:Y:S02]  /*1a50*/  IADD3 R3, R6, R3, RZ ;  /* 0x0000000306037210 */ /* 0x000fe40007ffe0ff */
[----:B------:R-:W-:-:S03]  /*1a60*/  SHF.R.U32.HI R141, RZ, 0x1f, R0 ;  /* 0x0000001fff8d7819 */ /* 0x000fc60000011600 */
[----:B------:R-:W-:Y:S01]  /*1a70*/  IMAD.IADD R4, R3, 0x1, R4 ;  /* 0x0000000103047824 */ /* 0x000fe200078e0204 */
[----:B------:R-:W-:Y:S01]  /*1a80*/  LEA.HI.SX32 R141, R0, R141, 0x1c ;  /* 0x0000008d008d7211 */ /* 0x000fe200078fe2ff */
[----:B---3--:R-:W-:Y:S06]  /*1a90*/  @!P2 BRA `(.L_x_1550) ;  /* 0x000000000048a947 */ /* 0x008fec0003800000 */
        /* <DEDUP_REMOVED lines=11> */
.L_x_1552:
[----:B------:R-:W-:-:S13]  /*1b50*/  ISETP.NE.AND P0, PT, R5, 0x1, PT ;  /* 0x000000010500780c */ /* 0x000fda0003f05270 */
[----:B------:R-:W0:Y:S02]  /*1b60*/  @P0 LDC.64 R6, c[0x0][0x9e8] ;  /* 0x00027a00ff060b82 */ /* 0x000e240000000a00 */
[----:B0-----:R-:W-:-:S05]  /*1b70*/  @P0 IMAD.HI.U32 R6, R0, R6, RZ ;  /* 0x0000000600060227 */ /* 0x001fca00078e00ff */
[----:B------:R-:W-:-:S07]  /*1b80*/  @P0 SHF.R.U32.HI R0, RZ, R7, R6 ;  /* 0x00000007ff000219 */ /* 0x000fce0000011606 */
.L_x_1553:
[----:B------:R-:W-:Y:S05]  /*1b90*/  BSYNC B0 ;  /* 0x0000000000007941 */ /* 0x000fea0003800000 */
.L_x_1551:
[----:B------:R-:W-:-:S05]  /*1ba0*/  IMAD R3, R0, R5, R5 ;  /* 0x0000000500037224 */ /* 0x000fca00078e0205 */
[----:B------:R-:W-:-:S07]  /*1bb0*/  VIMNMX R4, R4, R3, PT ;  /* 0x0000000304047248 */ /* 0x000fce0003fe0100 */
.L_x_1550:
[----:B------:R-:W0:Y:S01]  /*1bc0*/  @P1 LDC R3, c[0x0][0x44c] ;  /* 0x00011300ff031b82 */ /* 0x000e220000000800 */
[----:B------:R-:W-:Y:S01]  /*1bd0*/  VIADD R4, R4, 0x5f ;  /* 0x0000005f04047836 */ /* 0x000fe20000000000 */
[----:B------:R-:W-:Y:S01]  /*1be0*/  IADD3 R193, R166, -R165, RZ ;  /* 0x800000a5a6c17210 */ /* 0x000fe20007ffe0ff */
[----:B------:R-:W-:Y:S01]  /*1bf0*/  IMAD.MOV.U32 R0, RZ, RZ, R188 ;  /* 0x000000ffff007224 */ /* 0x000fe200078e00bc */
[----:B------:R-:W-:Y:S01]  /*1c00*/  ULDC UR4, c[0x0][0x9dc] ;  /* 0x0002770000047ab9 */ /* 0x000fe20000000800 */
[----:B------:R-:W-:-:S03]  /*1c10*/  IMAD.HI R4, R4, 0x2aaaaaab, RZ ;  /* 0x2aaaaaab04047827 */ /* 0x000fc600078e02ff */
[----:B------:R-:W1:Y:S01]  /*1c20*/  @P1 LDC R7, c[0x0][0x450] ;  /* 0x00011400ff071b82 */ /* 0x000e620000000800 */
        /* <DEDUP_REMOVED lines=18> */
.L_x_1556:
[----:B------:R-:W-:-:S13]  /*1d50*/  ISETP.NE.AND P0, PT, R5, 0x1, PT ;  /* 0x000000010500780c */ /* 0x000fda0003f05270 */
[----:B------:R-:W0:Y:S02]  /*1d60*/  @P0 LDC.64 R6, c[0x0][0x9e8] ;  /* 0x00027a00ff060b82 */ /* 0x000e240000000a00 */
[----:B0-----:R-:W-:-:S05]  /*1d70*/  @P0 IMAD.HI.U32 R4, R0, R6, RZ ;  /* 0x0000000600040227 */ /* 0x001fca00078e00ff */
[----:B------:R-:W-:-:S07]  /*1d80*/  @P0 SHF.R.U32.HI R0, RZ, R7, R4 ;  /* 0x00000007ff000219 */ /* 0x000fce0000011604 */
.L_x_1557:
[----:B------:R-:W-:Y:S05]  /*1d90*/  BSYNC B0 ;  /* 0x0000000000007941 */ /* 0x000fea0003800000 */
.L_x_1555:
[----:B------:R-:W-:-:S05]  /*1da0*/  IMAD R0, R0, R5, RZ ;  /* 0x0000000500007224 */ /* 0x000fca00078e02ff */
[----:B------:R-:W-:-:S07]  /*1db0*/  VIMNMX R3, R3, R0, !PT ;  /* 0x0000000003037248 */ /* 0x000fce0007fe0100 */
.L_x_1554:
[----:B------:R-:W-:Y:S01]  /*1dc0*/  IMAD.HI R3, R3, 0x2aaaaaab, RZ ;  /* 0x2aaaaaab03037827 */ /* 0x000fe200078e02ff */
[----:B------:R-:W-:Y:S01]  /*1dd0*/  BSSY B0, `(.L_x_1558) ;  /* 0x0000028000007945 */ /* 0x000fe20003800000 */
[----:B------:R-:W-:Y:S02]  /*1de0*/  LOP3.LUT R210, R206, 0xff, RZ, 0xc0, !PT ;  /* 0x000000ffced27812 */ /* 0x000fe400078ec0ff */
[----:B------:R-:W-:Y:S02]  /*1df0*/  SHF.R.U32.HI R206, RZ, 0x10, R206 ;  /* 0x00000010ffce7819 */ /* 0x000fe400000116ce */
[----:B------:R-:W-:-:S04]  /*1e00*/  SHF.R.U32.HI R0, RZ, 0x1f, R3 ;  /* 0x0000001fff007819 */ /* 0x000fc80000011603 */
[----:B------:R-:W-:Y:S01]  /*1e10*/  LEA.HI.SX32 R0, R3, R0, 0x1c ;  /* 0x0000000003007211 */ /* 0x000fe200078fe2ff */
[----:B------:R-:W-:-:S03]  /*1e20*/  IMAD.MOV.U32 R3, RZ, RZ, RZ ;  /* 0x000000ffff037224 */ /* 0x000fc600078e00ff */
[----:B------:R-:W-:-:S04]  /*1e30*/  VIMNMX R9, RZ, R0, !PT ;  /* 0x00000000ff097248 */ /* 0x000fc80007fe0100 */
[----:B------:R-:W-:-:S13]  /*1e40*/  ISETP.GT.AND P0, PT, R8, R9, PT ;  /* 0x000000090800720c */ /* 0x000fda0003f04270 */
[----:B------:R-:W-:Y:S05]  /*1e50*/  @!P0 BRA `(.L_x_1559) ;  /* 0x00000000007c8947 */ /* 0x000fea0003800000 */
[----:B------:R-:W-:Y:S01]  /*1e60*/  ISETP.NE.AND P0, PT, R206, RZ, PT ;  /* 0x000000ffce00720c */ /* 0x000fe20003f05270 */
[----:B------:R-:W-:-:S03]  /*1e70*/  ULDC UR4, c[0x0][0x9f0] ;  /* 0x00027c0000047ab9 */ /* 0x000fc60000000800 */
[----:B------:R-:W-:-:S04]  /*1e80*/  SEL R11, R206, UR4, P0 ;  /* 0x00000004ce0b7c07 */ /* 0x000fc80008000000 */
[-C--:B------:R-:W-:Y:S02]  /*1e90*/  IABS R6, R11.reuse ;  /* 0x0000000b00067213 */ /* 0x080fe40000000000 */
[----:B------:R-:W-:Y:S02]  /*1ea0*/  IADD3 R0, R11, -0x1, R8 ;  /* 0xffffffff0b007810 */ /* 0x000fe40007ffe008 */
[----:B------:R-:W0:Y:S01]  /*1eb0*/  I2F.RP R3, R6 ;  /* 0x0000000600037306 */ /* 0x000e220000209400 */
[----:B------:R-:W-:Y:S02]  /*1ec0*/  IABS R13, R11 ;  /* 0x0000000b000d7213 */ /* 0x000fe40000000000 */
[----:B------:R-:W-:-:S04]  /*1ed0*/  IADD3 R0, -R9, R0, RZ ;  /* 0x0000000009007210 */ /* 0x000fc80007ffe1ff */
[----:B------:R-:W-:Y:S02]  /*1ee0*/  IABS R10, R0 ;  /* 0x00000000000a7213 */ /* 0x000fe40000000000 */
[----:B------:R-:W-:-:S04]  /*1ef0*/  LOP3.LUT R0, R0, R11, RZ, 0x3c, !PT ;  /* 0x0000000b00007212 */ /* 0x000fc800078e3cff */
[----:B------:R-:W-:Y:S01]  /*1f00*/  ISETP.GE.AND P2, PT, R0, RZ, PT ;  /* 0x000000ff0000720c */ /* 0x000fe20003f46270 */
[----:B0-----:R-:W0:Y:S02]  /*1f10*/  MUFU.RCP R3, R3 ;  /* 0x0000000300037308 */ /* 0x001e240000001000 */
[----:B0-----:R-:W-:Y:S02]  /*1f20*/  VIADD R4, R3, 0xffffffe ;  /* 0x0ffffffe03047836 */ /* 0x001fe40000000000 */
[----:B------:R-:W-:-:S04]  /*1f30*/  IMAD.MOV R3, RZ, RZ, -R13 ;  /* 0x000000ffff037224 */ /* 0x000fc800078e0a0d */
[----:B------:R0:W1:Y:S02]  /*1f40*/  F2I.FTZ.U32.TRUNC.NTZ R5, R4 ;  /* 0x0000000400057305 */ /* 0x000064000021f000 */
[----:B0-----:R-:W-:Y:S02]  /*1f50*/  IMAD.MOV.U32 R4, RZ, RZ, RZ ;  /* 0x000000ffff047224 */ /* 0x001fe400078e00ff */
[----:B-1----:R-:W-:-:S04]  /*1f60*/  IMAD.MOV R7, RZ, RZ, -R5 ;  /* 0x000000ffff077224 */ /* 0x002fc800078e0a05 */
        /* <DEDUP_REMOVED lines=14> */
.L_x_1559:
[----:B------:R-:W-:Y:S05]  /*2050*/  BSYNC B0 ;  /* 0x0000000000007941 */ /* 0x000fea0003800000 */
.L_x_1558:
[----:B------:R-:W-:-:S05]  /*2060*/  IMAD R0, R210, R3, R9 ;  /* 0x00000003d2007224 */ /* 0x000fca00078e0209 */
[C---:B------:R-:W-:Y:S01]  /*2070*/  VIADDMNMX R3, R0.reuse, R3, R8, PT ;  /* 0x0000000300037246 */ /* 0x040fe20003800108 */
[----:B------:R-:W-:-:S04]  /*2080*/  IMAD R0, R0, 0x60, -R12 ;  /* 0x0000006000007824 */ /* 0x000fc800078e0a0c */
[----:B------:R-:W-:Y:S01]  /*2090*/  IMAD R4, R3, 0x60, -R12 ;  /* 0x0000006003047824 */ /* 0x000fe200078e0a0c */
[----:B------:R-:W-:-:S04]  /*20a0*/  VIMNMX R0, RZ, R0, !PT ;  /* 0x00000000ff007248 */ /* 0x000fc80007fe0100 */
[----:B------:R-:W-:Y:S01]  /*20b0*/  VIMNMX R3, R4, R25, PT ;  /* 0x0000001904037248 */ /* 0x000fe20003fe0100 */
[----:B------:R-:W-:-:S03]  /*20c0*/  IMAD.WIDE.U32 R4, R0, -0x55555555, RZ ;  /* 0xaaaaaaab00047825 */ /* 0x000fc600078e00ff */
[----:B------:R-:W-:Y:S02]  /*20d0*/  ISETP.GT.AND P0, PT, R3, R0, PT ;  /* 0x000000000300720c */ /* 0x000fe40003f04270 */
[----:B------:R-:W-:-:S05]  /*20e0*/  SHF.R.U32.HI R125, RZ, 0x6, R5 ;  /* 0x00000006ff7d7819 */ /* 0x000fca0000011605 */
[----:B------:R-:W-:-:S06]  /*20f0*/  IMAD.MOV.U32 R24, RZ, RZ, R125 ;  /* 0x000000ffff187224 */ /* 0x000fcc00078e007d */
[----:B------:R-:W-:-:S04]  /*2100*/  @P0 VIADD R0, R3, 0x5f ;  /* 0x0000005f03000836 */ /* 0x000fc80000000000 */
[----:B------:R-:W-:-:S05]  /*2110*/  @P0 IMAD.HI R0, R0, 0x2aaaaaab, RZ ;  /* 0x2aaaaaab00000827 */ /* 0x000fca00078e02ff */
[----:B------:R-:W-:-:S04]  /*2120*/  @P0 SHF.R.U32.HI R3, RZ, 0x1f, R0 ;  /* 0x0000001fff030819 */ /* 0x000fc80000011600 */
[----:B------:R-:W-:Y:S02]  /*2130*/  @P0 LEA.HI.SX32 R24, R0, R3, 0x1c ;  /* 0x0000000300180211 */ /* 0x000fe400078fe2ff */
[----:B------:R-:W-:Y:S02]  /*2140*/  PLOP3.LUT P0, PT, PT, PT, PT, 0x80, 0x0 ;  /* 0x000000000000781c */ /* 0x000fe40003f0f070 */
        /* <DEDUP_REMOVED lines=14> */
[----:B------:R-:W-:Y:S01]  /*2230*/  MOV R8, 0x70 ;  /* 0x0000007000087802 */ /* 0x000fe20000000f00 */
[----:B------:R-:W-:Y:S02]  /*2240*/  IMAD.U32 R7, RZ, RZ, UR5 ;  /* 0x00000005ff077e24 */ /* 0x000fe4000f8e00ff */
[----:B------:R-:W-:-:S02]  /*2250*/  IMAD.U32 R10, RZ, RZ, UR6 ;  /* 0x00000006ff0a7e24 */ /* 0x000fc4000f8e00ff */
[----:B------:R-:W-:Y:S02]  /*2260*/  IMAD.U32 R11, RZ, RZ, UR7 ;  /* 0x00000007ff0b7e24 */ /* 0x000fe4000f8e00ff */
[----:B------:R-:W-:Y:S02]  /*2270*/  IMAD.MOV.U32 R12, RZ, RZ, 0x1 ;  /* 0x00000001ff0c7424 */ /* 0x000fe400078e00ff */
[----:B------:R-:W-:-:S07]  /*2280*/  IMAD.MOV.U32 R13, RZ, RZ, RZ ;  /* 0x000000ffff0d7224 */ /* 0x000fce00078e00ff */
[----:B------:R-:W-:-:S07]  /*2290*/  LEPC R20, `(.L_x_1562) ;  /* 0x000000001014794e */ /* 0x000fce0000000000 */
[----:B0----5:R-:W-:Y:S05]  /*22a0*/  CALL.ABS.NOINC R14 ;  /* 0x000000000e007343 */ /* 0x021fea0003c00000 */
.L_x_1562:
[----:B------:R-:W-:Y:S05]  /*22b0*/  BSYNC B6 ;  /* 0x0000000000067941 */ /* 0x000fea0003800000 */
.L_x_1561:
        /* <DEDUP_REMOVED lines=9> */
[----:B------:R-:W-:Y:S01]  /*2350*/  IMAD.U32 R5, RZ, RZ, UR5 ;  /* 0x00000005ff057e24 */ /* 0x000fe2000f8e00ff */
[----:B------:R-:W0:Y:S01]  /*2360*/  LDC.64 R14, c[0x4][R14] ;  /* 0x010000000e0e7b82 */ /* 0x000e220000000a00 */
[----:B------:R-:W-:Y:S01]  /*2370*/  ULDC.64 UR4, c[0x4][0x80] ;  /* 0x0100200000047ab9 */ /* 0x000fe20000000a00 */
[----:B------:R-:W-:Y:S01]  /*2380*/  IMAD.U32 R7, RZ, RZ, UR7 ;  /* 0x00000007ff077e24 */ /* 0x000fe2000f8e00ff */
[----:B------:R-:W-:Y:S01]  /*2390*/  MOV R13, RZ ;  /* 0x000000ff000d7202 */ /* 0x000fe20000000f00 */
[----:B------:R-:W-:-:S02]  /*23a0*/  IMAD.U32 R10, RZ, RZ, UR4 ;  /* 0x00000004ff0a7e24 */ /* 0x000fc4000f8e00ff */
[----:B------:R-:W-:Y:S02]  /*23b0*/  IMAD.U32 R11, RZ, RZ, UR5 ;  /* 0x00000005ff0b7e24 */ /* 0x000fe4000f8e00ff */
[----:B------:R-:W-:Y:S02]  /*23c0*/  IMAD.MOV.U32 R8, RZ, RZ, 0x70 ;  /* 0x00000070ff087424 */ /* 0x000fe400078e00ff */
[----:B------:R-:W-:-:S07]  /*23d0*/  IMAD.MOV.U32 R12, RZ, RZ, 0x1 ;  /* 0x00000001ff0c7424 */ /* 0x000fce00078e00ff */
[----:B------:R-:W-:-:S07]  /*23e0*/  LEPC R20, `(.L_x_1564) ;  /* 0x000000001014794e */ /* 0x000fce0000000000 */
[----:B0----5:R-:W-:Y:S05]  /*23f0*/  CALL.ABS.NOINC R14 ;  /* 0x000000000e007343 */ /* 0x021fea0003c00000 */
.L_x_1564:
[----:B------:R-:W-:Y:S05]  /*2400*/  BSYNC B6 ;  /* 0x0000000000067941 */ /* 0x000fea0003800000 */
.L_x_1563:
[----:B------:R-:W-:Y:S01]  /*2410*/  ULDC.64 UR4, c[0x0][0x9f8] ;  /* 0x00027e0000047ab9 */ /* 0x000fe20000000a00 */
[----:B------:R-:W-:Y:S01]  /*2420*/  IMAD.MOV.U32 R100, RZ, RZ, R31 ;  /* 0x000000ffff647224 */ /* 0x000fe200078e001f */
[----:B------:R-:W-:Y:S01]  /*2430*/  ISETP.NE.U32.AND P0, PT, RZ, UR4, PT ;  /* 0x00000004ff007c0c */ /* 0x000fe2000bf05070 */
[----:B------:R-:W-:Y:S01]  /*2440*/  ULDC UR4, c[0x0][0x2f4] ;  /* 0x0000bd0000047ab9 */ /* 0x000fe20000000800 */
[----:B------:R-:W0:Y:S02]  /*2450*/  LDC.64 R94, c[0x0][0x3f8] ;  /* 0x0000fe00ff5e7b82 */ /* 0x000e240000000a00 */
[----:B------:R-:W-:Y:S01]  /*2460*/  ISETP.NE.AND.EX P0, PT, RZ, UR5, PT, P0 ;  /* 0x00000005ff007c0c */ /* 0x000fe2000bf05300 */
[----:B------:R-:W-:-:S05]  /*2470*/  ULDC UR5, c[0x0][0x320] ;  /* 0x0000c80000057ab9 */ /* 0x000fca0000000800 */
[----:B------:R-:W1:Y:S08]  /*2480*/  LDC R13, c[0x0][0x3f4] ;  /* 0x0000fd00ff0d7b82 */ /* 0x000e700000000800 */
[----:B------:R-:W2:Y:S08]  /*2490*/  @P0 LDC.64 R4, c[0x0][0x9f8] ;  /* 0x00027e00ff040b82 */ /* 0x000eb00000000a00 */
[----:B------:R-:W3:Y:S01]  /*24a0*/  LDC.64 R88, c[0x0][0x408] ;  /* 0x00010200ff587b82 */ /* 0x000ee20000000a00 */
[----:B--2---:R-:W-:-:S05]  /*24b0*/  @P0 IMAD.WIDE R4, R31, 0x4, R4 ;  /* 0x000000041f040825 */ /* 0x004fca00078e0204 */
[----:B------:R2:W4:Y:S01]  /*24c0*/  @P0 LDG.E R100, desc[UR60][R4.64] ;  /* 0x0000003c04640981 */ /* 0x000522000c1e1900 */
[C---:B------:R-:W-:Y:S01]  /*24d0*/  ISETP.GE.AND P1, PT, R167.reuse, UR4, PT ;  /* 0x00000004a7007c0c */ /* 0x040fe2000bf26270 */
[--C-:B0-----:R-:W-:Y:S01]  /*24e0*/  IMAD.WIDE.U32 R96, R174, R94, R18.reuse ;  /* 0x0000005eae607225 */ /* 0x101fe200078e0012 */
[----:B------:R-:W-:Y:S01]  /*24f0*/  ISETP.GE.AND P0, PT, R18, UR4, PT ;  /* 0x0000000412007c0c */ /* 0x000fe2000bf06270 */
[----:B------:R-:W0:Y:S01]  /*2500*/  S2R R194, SR_TID.X ;  /* 0x0000000000c27919 */ /* 0x000e220000002100 */
[----:B------:R-:W-:Y:S01]  /*2510*/  SEL R3, RZ, 0xffffffff, P1 ;  /* 0xffffffffff037807 */ /* 0x000fe20000800000 */
[----:B---3--:R-:W-:Y:S01]  /*2520*/  IMAD.WIDE.U32 R90, R174, R88, R18 ;  /* 0x00000058ae5a7225 */ /* 0x008fe200078e0012 */
[----:B------:R-:W-:Y:S02]  /*2530*/  SEL R0, RZ, 0x1, P0 ;  /* 0x00000001ff007807 */ /* 0x000fe40000000000 */
[----:B------:R-:W-:Y:S01]  /*2540*/  ISETP.GE.AND P0, PT, R167, UR5, PT ;  /* 0x00000005a7007c0c */ /* 0x000fe2000bf06270 */
[----:B------:R-:W-:Y:S01]  /*2550*/  IMAD.SHL.U32 R3, R3, 0x2, RZ ;  /* 0x0000000203037824 */ /* 0x000fe200078e00ff */
[----:B------:R-:W-:Y:S01]  /*2560*/  ISETP.GE.AND P1, PT, R22, UR4, PT ;  /* 0x0000000416007c0c */ /* 0x000fe2000bf26270 */
[----:B------:R-:W-:Y:S01]  /*2570*/  IMAD.MOV.U32 R126, RZ, RZ, 0x20 ;  /* 0x00000020ff7e7424 */ /* 0x000fe200078e00ff */
[----:B------:R-:W-:Y:S01]  /*2580*/  SHF.R.S32.HI R9, RZ, 0x1f, R174 ;  /* 0x0000001fff097819 */ /* 0x000fe200000114ae */
[----:B------:R-:W-:Y:S01]  /*2590*/  IMAD.SHL.U32 R108, R88, 0x40, RZ ;  /* 0x00000040586c7824 */ /* 0x000fe200078e00ff */
[----:B------:R-:W-:Y:S01]  /*25a0*/  LOP3.LUT R0, R3, 0x2, R0, 0xe2, !PT ;  /* 0x0000000203007812 */ /* 0x000fe200078ee200 */
[----:B------:R-:W-:Y:S01]  /*25b0*/  IMAD.IADD R129, R129, 0x1, R26 ;  /* 0x0000000181817824 */ /* 0x000fe200078e021a */
[----:B------:R-:W-:Y:S01]  /*25c0*/  SEL R3, RZ, 0xffffffff, P0 ;  /* 0xffffffffff037807 */ /* 0x000fe20000000000 */
[----:B------:R-:W-:Y:S01]  /*25d0*/  IMAD R112, R209, 0x40, R174 ;  /* 0x00000040d1707824 */ /* 0x000fe200078e02ae */
[----:B------:R-:W-:Y:S01]  /*25e0*/  ISETP.GE.AND P0, PT, R168, UR4, PT ;  /* 0x00000004a8007c0c */ /* 0x000fe2000bf06270 */
[----:B-1----:R-:W-:Y:S01]  /*25f0*/  IMAD.SHL.U32 R124, R13, 0x2, RZ ;  /* 0x000000020d7c7824 */ /* 0x002fe200078e00ff */
[----:B--2---:R-:W-:Y:S01]  /*2600*/  SEL R4, RZ, 0x8, P1 ;  /* 0x00000008ff047807 */ /* 0x004fe20000800000 */
[----:B------:R-:W-:Y:S01]  /*2610*/  IMAD.SHL.U32 R6, R3, 0x2, RZ ;  /* 0x0000000203067824 */ /* 0x000fe200078e00ff */
[----:B------:R-:W-:-:S02]  /*2620*/  SEL R3, RZ, 0x4, P0 ;  /* 0x00000004ff037807 */ /* 0x000fc40000000000 */
[----:B------:R-:W-:Y:S02]  /*2630*/  ISETP.GE.AND P2, PT, R18, UR5, PT ;  /* 0x0000000512007c0c */ /* 0x000fe4000bf46270 */
[----:B------:R-:W-:Y:S01]  /*2640*/  LOP3.LUT R0, R4, R0, R3, 0xfe, !PT ;  /* 0x0000000004007212 */ /* 0x000fe200078efe03 */
[C---:B------:R-:W-:Y:S01]  /*2650*/  IMAD R3, R9.reuse, R94, RZ ;  /* 0x0000005e09037224 */ /* 0x040fe200078e02ff */
[--C-:B------:R-:W-:Y:S01]  /*2660*/  SHF.R.S32.HI R163, RZ, 0x1f, R162.reuse ;  /* 0x0000001fffa37819 */ /* 0x100fe200000114a2 */
[----:B------:R-:W-:Y:S01]  /*2670*/  IMAD R9, R9, R88, RZ ;  /* 0x0000005809097224 */ /* 0x000fe200078e02ff */
[----:B------:R-:W-:Y:S01]  /*2680*/  SEL R5, RZ, 0x1, P2 ;  /* 0x00000001ff057807 */ /* 0x000fe20001000000 */
[----:B------:R-:W-:Y:S01]  /*2690*/  IMAD R3, R174, R95, R3 ;  /* 0x0000005fae037224 */ /* 0x000fe200078e0203 */
[----:B------:R-:W-:Y:S01]  /*26a0*/  ISETP.GE.AND P0, PT, R160, UR4, PT ;  /* 0x00000004a0007c0c */ /* 0x000fe2000bf06270 */
[----:B------:R-:W-:Y:S01]  /*26b0*/  IMAD.WIDE.U32 R98, R174, R94, R162 ;  /* 0x0000005eae627225 */ /* 0x000fe200078e00a2 */
[----:B------:R-:W-:-:S02]  /*26c0*/  ISETP.GE.AND P1, PT, R168, UR5, PT ;  /* 0x00000005a8007c0c */ /* 0x000fc4000bf26270 */
[-C--:B------:R-:W-:Y:S01]  /*26d0*/  ISETP.GE.AND P3, PT, R18, R13.reuse, PT ;  /* 0x0000000d1200720c */ /* 0x080fe20003f66270 */
[----:B------:R-:W-:Y:S01]  /*26e0*/  IMAD.IADD R99, R99, 0x1, R3 ;  /* 0x0000000163637824 */ /* 0x000fe200078e0203 */
[----:B------:R-:W-:Y:S01]  /*26f0*/  LOP3.LUT R5, R6, 0x2, R5, 0xe2, !PT ;  /* 0x0000000206057812 */ /* 0x000fe200078ee205 */
[----:B------:R-:W-:Y:S01]  /*2700*/  IMAD.WIDE.U32 R92, R174, R88, R162 ;  /* 0x00000058ae5c7225 */ /* 0x000fe200078e00a2 */
[----:B------:R-:W-:Y:S02]  /*2710*/  SEL R7, RZ, 0x10, P0 ;  /* 0x00000010ff077807 */ /* 0x000fe40000000000 */
[----:B------:R-:W-:Y:S01]  /*2720*/  SEL R4, RZ, 0x4, P1 ;  /* 0x00000004ff047807 */ /* 0x000fe20000800000 */
[----:B-----5:R-:W-:Y:S01]  /*2730*/  IMAD.WIDE.U32 R98, R140, R94, R98 ;  /* 0x0000005e8c627225 */ /* 0x020fe200078e0062 */
[----:B------:R-:W-:Y:S02]  /*2740*/  ISETP.GE.AND P2, PT, R167, R13, PT ;  /* 0x0000000da700720c */ /* 0x000fe40003f46270 */
[----:B------:R-:W-:-:S02]  /*2750*/  IADD3 R97, R3, R97, RZ ;  /* 0x0000006103617210 */ /* 0x000fc40007ffe0ff */
[----:B------:R-:W-:Y:S02]  /*2760*/  SEL R3, R13, RZ, P3 ;  /* 0x000000ff0d037207 */ /* 0x000fe40001800000 */
[----:B------:R-:W-:Y:S01]  /*2770*/  LOP3.LUT R4, R5, R4, RZ, 0xfc, !PT ;  /* 0x0000000405047212 */ /* 0x000fe200078efcff */
[----:B------:R-:W-:Y:S01]  /*2780*/  IMAD R5, R174, R89, R9 ;  /* 0x00000059ae057224 */ /* 0x000fe200078e0209 */
[----:B------:R-:W-:Y:S01]  /*2790*/  LOP3.LUT R7, R0, R7, RZ, 0xfc, !PT ;  /* 0x0000000700077212 */ /* 0x000fe200078efcff */
[----:B------:R-:W-:Y:S01]  /*27a0*/  IMAD.IADD R3, R18, 0x1, R3 ;  /* 0x0000000112037824 */ /* 0x000fe200078e0203 */
[----:B------:R-:W-:Y:S01]  /*27b0*/  SEL R0, R13, RZ, P2 ;  /* 0x000000ff0d007207 */ /* 0x000fe20001000000 */
[----:B------:R-:W-:Y:S01]  /*27c0*/  IMAD.IADD R93, R93, 0x1, R5 ;  /* 0x000000015d5d7824 */ /* 0x000fe200078e0205 */
[----:B------:R-:W-:Y:S01]  /*27d0*/  ISETP.GE.AND P1, PT, R168, R13, PT ;  /* 0x0000000da800720c */ /* 0x000fe20003f26270 */
[----:B------:R-:W-:Y:S01]  /*27e0*/  IMAD.IADD R91, R5, 0x1, R91 ;  /* 0x00000001055b7824 */ /* 0x000fe200078e025b */
[----:B------:R-:W-:Y:S01]  /*27f0*/  SHF.R.U32.HI R21, RZ, 0x3, R181 ;  /* 0x00000003ff157819 */ /* 0x000fe200000116b5 */
[----:B------:R-:W-:Y:S01]  /*2800*/  IMAD.IADD R5, R167, 0x1, R0 ;  /* 0x00000001a7057824 */ /* 0x000fe200078e0200 */
[----:B------:R-:W-:Y:S01]  /*2810*/  SHF.R.S32.HI R0, RZ, 0x1f, R3 ;  /* 0x0000001fff007819 */ /* 0x000fe20000011403 */
[----:B------:R-:W-:Y:S01]  /*2820*/  IMAD.WIDE.U32 R96, R140, R94, R96 ;  /* 0x0000005e8c607225 */ /* 0x000fe200078e0060 */
[----:B------:R-:W-:-:S02]  /*2830*/  SEL R9, R13, RZ, P1 ;  /* 0x000000ff0d097207 */ /* 0x000fc40000800000 */
[----:B------:R-:W-:Y:S01]  /*2840*/  SHF.R.S32.HI R8, RZ, 0x1f, R5 ;  /* 0x0000001fff087819 */ /* 0x000fe20000011405 */
[-C--:B------:R-:W-:Y:S01]  /*2850*/  IMAD.WIDE.U32 R92, R140, R88.reuse, R92 ;  /* 0x000000588c5c7225 */ /* 0x080fe200078e005c */
[CC--:B------:R-:W-:Y:S02]  /*2860*/  LEA.HI R6, R0.reuse, R3.reuse, RZ, 0x3 ;  /* 0x0000000300067211 */ /* 0x0c0fe400078f18ff */
[----:B------:R-:W-:Y:S01]  /*2870*/  LEA.HI R0, R0, R3, RZ, 0x6 ;  /* 0x0000000300007211 */ /* 0x000fe200078f30ff */
[----:B------:R-:W-:Y:S01]  /*2880*/  IMAD.IADD R11, R168, 0x1, R9 ;  /* 0x00000001a80b7824 */ /* 0x000fe200078e0209 */
[-C--:B------:R-:W-:Y:S01]  /*2890*/  LEA.HI R3, R8, R5.reuse, RZ, 0x6 ;  /* 0x0000000508037211 */ /* 0x080fe200078f30ff */
[----:B------:R-:W-:Y:S01]  /*28a0*/  IMAD.WIDE.U32 R90, R140, R88, R90 ;  /* 0x000000588c5a7225 */ /* 0x000fe200078e005a */
[----:B------:R-:W-:Y:S02]  /*28b0*/  LEA.HI R12, R8, R5, RZ, 0x3 ;  /* 0x00000005080c7211 */ /* 0x000fe400078f18ff */
[----:B------:R-:W-:-:S02]  /*28c0*/  SHF.R.S32.HI R0, RZ, 0x6, R0 ;  /* 0x00000006ff007819 */ /* 0x000fc40000011400 */
[----:B------:R-:W-:Y:S02]  /*28d0*/  SHF.R.S32.HI R8, RZ, 0x6, R3 ;  /* 0x00000006ff087819 */ /* 0x000fe40000011403 */
[----:B------:R-:W-:Y:S01]  /*28e0*/  LOP3.LUT R3, R185, 0x38, R6, 0xf8, !PT ;  /* 0x00000038b9037812 */ /* 0x000fe200078ef806 */
[C---:B------:R-:W-:Y:S01]  /*28f0*/  IMAD R139, R0.reuse, 0x1800, R187 ;  /* 0x00001800008b7824 */ /* 0x040fe200078e02bb */
[----:B------:R-:W-:Y:S01]  /*2900*/  SHF.R.S32.HI R14, RZ, 0x1f, R11 ;  /* 0x0000001fff0e7819 */ /* 0x000fe2000001140b */
[--C-:B------:R-:W-:Y:S01]  /*2910*/  IMAD R137, R0, 0x1800, R200.reuse ;  /* 0x0000180000897824 */ /* 0x100fe200078e02c8 */
[----:B------:R-:W-:Y:S01]  /*2920*/  LOP3.LUT R0, R3, R186, RZ, 0x3c, !PT ;  /* 0x000000ba03007212 */ /* 0x000fe200078e3cff */
[C---:B------:R-:W-:Y:S01]  /*2930*/  IMAD R135, R8.reuse, 0x1800, R200 ;  /* 0x0000180008877824 */ /* 0x040fe200078e02c8 */
[----:B------:R-:W-:Y:S01]  /*2940*/  LOP3.LUT R9, R181, 0x38, R6, 0xf8, !PT ;  /* 0x00000038b5097812 */ /* 0x000fe200078ef806 */
[----:B------:R-:W-:Y:S01]  /*2950*/  IMAD R138, R8, 0x1800, R187 ;  /* 0x00001800088a7824 */ /* 0x000fe200078e02bb */
[----:B------:R-:W-:-:S02]  /*2960*/  IADD3 R139, R139, R0, RZ ;  /* 0x000000008b8b7210 */ /* 0x000fc40007ffe0ff */
[--C-:B------:R-:W-:Y:S02]  /*2970*/  LOP3.LUT R0, R181, 0x38, R12.reuse, 0xf8, !PT ;  /* 0x00000038b5007812 */ /* 0x100fe400078ef80c */
[CC--:B------:R-:W-:Y:S02]  /*2980*/  LEA.HI R20, R14.reuse, R11.reuse, RZ, 0x3 ;  /* 0x0000000b0e147211 */ /* 0x0c0fe400078f18ff */
[----:B------:R-:W-:Y:S02]  /*2990*/  LOP3.LUT R5, R185, 0x38, R12, 0xf8, !PT ;  /* 0x00000038b9057812 */ /* 0x000fe400078ef80c */
[----:B------:R-:W-:Y:S02]  /*29a0*/  LEA.HI R11, R14, R11, RZ, 0x6 ;  /* 0x0000000b0e0b7211 */ /* 0x000fe400078f30ff */
[-C--:B------:R-:W-:Y:S02]  /*29b0*/  LOP3.LUT R10, R9, R21.reuse, RZ, 0x3c, !PT ;  /* 0x00000015090a7212 */ /* 0x080fe400078e3cff */
[----:B------:R-:W-:-:S02]  /*29c0*/  LOP3.LUT R0, R0, R21, RZ, 0x3c, !PT ;  /* 0x0000001500007212 */ /* 0x000fc400078e3cff */
[----:B------:R-:W-:Y:S01]  /*29d0*/  LOP3.LUT R5, R5, R186, RZ, 0x3c, !PT ;  /* 0x000000ba05057212 */ /* 0x000fe200078e3cff */
[----:B------:R-:W-:Y:S01]  /*29e0*/  IMAD.IADD R137, R137, 0x1, R10 ;  /* 0x0000000189897824 */ /* 0x000fe200078e020a */
[----:B------:R-:W-:Y:S01]  /*29f0*/  SHF.R.S32.HI R9, RZ, 0x1f, R140 ;  /* 0x0000001fff097819 */ /* 0x000fe2000001148c */
[----:B------:R-:W-:Y:S01]  /*2a00*/  IMAD.IADD R135, R135, 0x1, R0 ;  /* 0x0000000187877824 */ /* 0x000fe200078e0200 */
[----:B------:R-:W-:Y:S01]  /*2a10*/  SHF.R.S32.HI R11, RZ, 0x6, R11 ;  /* 0x00000006ff0b7819 */ /* 0x000fe2000001140b */
[----:B------:R-:W-:Y:S01]  /*2a20*/  IMAD.IADD R138, R138, 0x1, R5 ;  /* 0x000000018a8a7824 */ /* 0x000fe200078e0205 */
[--C-:B------:R-:W-:Y:S01]  /*2a30*/  LOP3.LUT R3, R185, 0x38, R20.reuse, 0xf8, !PT ;  /* 0x00000038b9037812 */ /* 0x100fe200078ef814 */
[----:B------:R-:W-:Y:S01]  /*2a40*/  IMAD R0, R9, R94, RZ ;  /* 0x0000005e09007224 */ /* 0x000fe200078e02ff */
[----:B------:R-:W-:Y:S01]  /*2a50*/  LOP3.LUT R5, R181, 0x38, R20, 0xf8, !PT ;  /* 0x00000038b5057812 */ /* 0x000fe200078ef814 */
[----:B------:R-:W-:Y:S01]  /*2a60*/  IMAD R136, R11, 0x1800, R187 ;  /* 0x000018000b887824 */ /* 0x000fe200078e02bb */
[----:B------:R-:W-:Y:S01]  /*2a70*/  LOP3.LUT R3, R3, R186, RZ, 0x3c, !PT ;  /* 0x000000ba03037212 */ /* 0x000fe200078e3cff */
[----:B------:R-:W-:Y:S01]  /*2a80*/  IMAD R134, R11, 0x1800, R200 ;  /* 0x000018000b867824 */ /* 0x000fe200078e02c8 */
[----:B------:R-:W-:Y:S01]  /*2a90*/  LOP3.LUT R5, R5, R21, RZ, 0x3c, !PT ;  /* 0x0000001505057212 */ /* 0x000fe200078e3cff */
[----:B------:R-:W-:Y:S01]  /*2aa0*/  IMAD R11, R140, R95, R0 ;  /* 0x0000005f8c0b7224 */ /* 0x000fe200078e0200 */
[----:B------:R-:W-:Y:S01]  /*2ab0*/  ISETP.GE.AND P4, PT, R22, UR5, PT ;  /* 0x0000000516007c0c */ /* 0x000fe2000bf86270 */
[----:B------:R-:W-:Y:S01]  /*2ac0*/  IMAD.IADD R136, R136, 0x1, R3 ;  /* 0x0000000188887824 */ /* 0x000fe200078e0203 */
[----:B------:R-:W-:Y:S01]  /*2ad0*/  LOP3.LUT R3, R185, 0x18, R18, 0xf8, !PT ;  /* 0x00000018b9037812 */ /* 0x000fe200078ef812 */
[----:B------:R-:W-:Y:S01]  /*2ae0*/  IMAD R0, R9, R88, RZ ;  /* 0x0000005809007224 */ /* 0x000fe200078e02ff */
[----:B------:R-:W-:Y:S01]  /*2af0*/  ISETP.GE.AND P0, PT, R161, UR4, PT ;  /* 0x00000004a1007c0c */ /* 0x000fe2000bf06270 */
[----:B------:R-:W-:Y:S01]  /*2b00*/  IMAD.IADD R134, R134, 0x1, R5 ;  /* 0x0000000186867824 */ /* 0x000fe200078e0205 */
[----:B------:R-:W-:Y:S01]  /*2b10*/  SHF.L.U64.HI R105, R94, 0x6, R95 ;  /* 0x000000065e697819 */ /* 0x000fe2000001025f */
[----:B------:R-:W-:Y:S01]  /*2b20*/  IMAD R101, R140, R89, R0 ;  /* 0x000000598c657224 */ /* 0x000fe200078e0200 */
[----:B------:R-:W-:Y:S01]  /*2b30*/  LOP3.LUT R0, R3, R186, RZ, 0x3c, !PT ;  /* 0x000000ba03007212 */ /* 0x000fe200078e3cff */
[----:B------:R-:W-:Y:S01]  /*2b40*/  IMAD R5, R95, 0x60, RZ ;  /* 0x000000605f057824 */ /* 0x000fe200078e02ff */
[C---:B------:R-:W-:Y:S01]  /*2b50*/  SHF.L.U32 R106, R94.reuse, 0x6, RZ ;  /* 0x000000065e6a7819 */ /* 0x040fe200000006ff */
[----:B------:R-:W-:Y:S01]  /*2b60*/  IMAD.WIDE.U32 R94, R94, 0x60, RZ ;  /* 0x000000605e5e7825 */ /* 0x000fe200078e00ff */
[----:B------:R-:W-:-:S02]  /*2b70*/  SEL R3, RZ, 0x8, P4 ;  /* 0x00000008ff037807 */ /* 0x000fc40002000000 */
[----:B------:R-:W-:Y:S01]  /*2b80*/  LOP3.LUT P5, RZ, R227, 0x4, RZ, 0xc0, !PT ;  /* 0x00000004e3ff7812 */ /* 0x000fe200078ac0ff */
[----:B------:R-:W-:Y:S01]  /*2b90*/  IMAD R9, R89, 0x60, RZ ;  /* 0x0000006059097824 */ /* 0x000fe200078e02ff */
[----:B------:R-:W-:Y:S01]  /*2ba0*/  SEL R8, RZ, 0x20, P0 ;  /* 0x00000020ff087807 */ /* 0x000fe20000000000 */
[----:B------:R-:W-:Y:S01]  /*2bb0*/  IMAD.IADD R0, R187, 0x1, R0 ;  /* 0x00000001bb007824 */ /* 0x000fe200078e0200 */
[C---:B------:R-:W-:Y:S01]  /*2bc0*/  SHF.L.U64.HI R107, R88.reuse, 0x6, R89 ;  /* 0x00000006586b7819 */ /* 0x040fe20000010259 */
[----:B------:R-:W-:Y:S01]  /*2bd0*/  IMAD.WIDE.U32 R88, R88, 0x60, RZ ;  /* 0x0000006058587825 */ /* 0x000fe200078e00ff */
[C---:B------:R-:W-:Y:S02]  /*2be0*/  LOP3.LUT R10, R4.reuse, R3, RZ, 0xfc, !PT ;  /* 0x00000003040a7212 */ /* 0x040fe400078efcff */
[----:B------:R-:W-:Y:S01]  /*2bf0*/  LOP3.LUT R3, R4, 0x1, RZ, 0xc0, !PT ;  /* 0x0000000104037812 */ /* 0x000fe200078ec0ff */
[----:B------:R-:W-:Y:S01]  /*2c00*/  IMAD.IADD R132, R89, 0x1, R9 ;  /* 0x0000000159847824 */ /* 0x000fe200078e0209 */
[----:B------:R-:W-:Y:S01]  /*2c10*/  SEL R126, R126, 0xffffffe0, !P5 ;  /* 0xffffffe07e7e7807 */ /* 0x000fe20006800000 */
[----:B------:R-:W-:Y:S01]  /*2c20*/  IMAD.IADD R103, R93, 0x1, R101 ;  /* 0x000000015d677824 */ /* 0x000fe200078e0265 */
[----:B------:R-:W-:Y:S01]  /*2c30*/  IADD3 R130, R95, R5, RZ ;  /* 0x000000055f827210 */ /* 0x000fe20007ffe0ff */
[----:B------:R-:W-:Y:S01]  /*2c40*/  IMAD.IADD R104, R99, 0x1, R11 ;  /* 0x0000000163687824 */ /* 0x000fe200078e020b */
[----:B------:R-:W-:Y:S01]  /*2c50*/  SHF.R.S32.HI R119, RZ, 0x3, R6 ;  /* 0x00000003ff777819 */ /* 0x000fe20000011406 */
[----:B------:R-:W-:Y:S01]  /*2c60*/  IMAD.IADD R133, R126, 0x1, R0 ;  /* 0x000000017e857824 */ /* 0x000fe200078e0200 */
[----:B------:R-:W-:Y:S01]  /*2c70*/  LOP3.LUT R4, R6, 0xfffffff8, RZ, 0xc0, !PT ;  /* 0xfffffff806047812 */ /* 0x000fe200078ec0ff */
[----:B------:R-:W-:Y:S01]  /*2c80*/  IMAD.IADD R102, R11, 0x1, R97 ;  /* 0x000000010b667824 */ /* 0x000fe200078e0261 */
[----:B------:R-:W-:-:S02]  /*2c90*/  LOP3.LUT R76, R7, R8, RZ, 0xfc, !PT ;  /* 0x00000008074c7212 */ /* 0x000fc400078efcff */
[----:B------:R-:W-:Y:S02]  /*2ca0*/  LOP3.LUT R5, R12, 0xfffffff8, RZ, 0xc0, !PT ;  /* 0xfffffff80c057812 */ /* 0x000fe400078ec0ff */
[----:B------:R-:W-:Y:S02]  /*2cb0*/  LOP3.LUT R6, R20, 0xfffffff8, RZ, 0xc0, !PT ;  /* 0xfffffff814067812 */ /* 0x000fe400078ec0ff */
[----:B------:R-:W-:Y:S02]  /*2cc0*/  SHF.R.S32.HI R113, RZ, 0x3, R20 ;  /* 0x00000003ff717819 */ /* 0x000fe40000011414 */
[C---:B------:R-:W-:Y:S02]  /*2cd0*/  LOP3.LUT R8, R10.reuse, 0x2, RZ, 0xc0, !PT ;  /* 0x000000020a087812 */ /* 0x040fe400078ec0ff */
[----:B------:R-:W-:Y:S02]  /*2ce0*/  LOP3.LUT R9, R10, 0x4, RZ, 0xc0, !PT ;  /* 0x000000040a097812 */ /* 0x000fe400078ec0ff */
[----:B------:R-:W-:-:S02]  /*2cf0*/  LOP3.LUT R20, R76, 0x2, RZ, 0xc0, !PT ;  /* 0x000000024c147812 */ /* 0x000fc400078ec0ff */
[C---:B------:R-:W-:Y:S02]  /*2d00*/  LOP3.LUT R21, R76.reuse, 0x4, RZ, 0xc0, !PT ;  /* 0x000000044c157812 */ /* 0x040fe400078ec0ff */
[C---:B------:R-:W-:Y:S02]  /*2d10*/  LOP3.LUT R26, R76.reuse, 0x8, RZ, 0xc0, !PT ;  /* 0x000000084c1a7812 */ /* 0x040fe400078ec0ff */
[----:B------:R-:W-:Y:S02]  /*2d20*/  LOP3.LUT R27, R76, 0x10, RZ, 0xc0, !PT ;  /* 0x000000104c1b7812 */ /* 0x000fe400078ec0ff */
[----:B0-----:R-:W-:Y:S02]  /*2d30*/  LEA.HI R194, R194, 0x8, RZ, 0x19 ;  /* 0x00000008c2c27811 */ /* 0x001fe400078fc8ff */
[----:B------:R-:W-:Y:S02]  /*2d40*/  IADD3 R101, R101, R91, RZ ;  /* 0x0000005b65657210 */ /* 0x000fe40007ffe0ff */
[----:B------:R-:W-:-:S02]  /*2d50*/  SHF.R.S32.HI R118, RZ, 0x3, R12 ;  /* 0x00000003ff767819 */ /* 0x000fc4000001140c */
[----:B------:R-:W-:Y:S02]  /*2d60*/  LOP3.LUT R7, R7, 0x1, RZ, 0xc0, !PT ;  /* 0x0000000107077812 */ /* 0x000fe400078ec0ff */
[----:B------:R-:W-:Y:S02]  /*2d70*/  LOP3.LUT R10, R10, 0x8, RZ, 0xc0, !PT ;  /* 0x000000080a0a7812 */ /* 0x000fe400078ec0ff */
[----:B------:R-:W-:Y:S02]  /*2d80*/  SHF.R.S32.HI R111, RZ, 0x1f, R4 ;  /* 0x0000001fff6f7819 */ /* 0x000fe40000011404 */
[----:B------:R-:W-:Y:S02]  /*2d90*/  SHF.R.S32.HI R110, RZ, 0x1f, R5 ;  /* 0x0000001fff6e7819 */ /* 0x000fe40000011405 */
[----:B------:R-:W-:Y:S02]  /*2da0*/  SHF.R.S32.HI R109, RZ, 0x1f, R6 ;  /* 0x0000001fff6d7819 */ /* 0x000fe40000011406 */
[----:B------:R-:W-:-:S02]  /*2db0*/  LOP3.LUT R76, R76, 0x20, RZ, 0xc0, !PT ;  /* 0x000000204c4c7812 */ /* 0x000fc400078ec0ff */
[----:B----4-:R-:W-:-:S07]  /*2dc0*/  SHF.R.S32.HI R128, RZ, 0x1f, R100 ;  /* 0x0000001fff807819 */ /* 0x010fce0000011464 */
.L_x_1670:
[----:B0-----:R-:W0:Y:S01]  /*2dd0*/  LDC R78, c[0x0][0x430] ;  /* 0x00010c00ff4e7b82 */ /* 0x001e220000000800 */
[----:B------:R-:W-:Y:S02]  /*2de0*/  VIADD R24, R24, 0xffffffff ;  /* 0xffffffff18187836 */ /* 0x000fe40000000000 */
[----:B------:R-:W-:Y:S02]  /*2df0*/  IMAD.MOV.U32 R77, RZ, RZ, RZ ;  /* 0x000000ffff4d7224 */ /* 0x000fe400078e00ff */
[----:B------:R-:W-:-:S03]  /*2e00*/  IMAD R12, R24, 0x60, R112 ;  /* 0x00000060180c7824 */ /* 0x000fc600078e0270 */
[----:B-1----:R-:W1:Y:S01]  /*2e10*/  LDC R123, c[0x0][0x3f4] ;  /* 0x0000fd00ff7b7b82 */ /* 0x002e620000000800 */
[----:B------:R-:W-:Y:S01]  /*2e20*/  IMAD.IADD R32, R129, 0x1, R12 ;  /* 0x0000000181207824 */ /* 0x000fe200078e020c */
[----:B------:R-:W-:-:S03]  /*2e30*/  ISETP.GE.AND P0, PT, R12, R25, PT ;  /* 0x000000190c00720c */ /* 0x000fc60003f06270 */
[----:B------:R-:W-:Y:S01]  /*2e40*/  IMAD.MOV.U32 R28, RZ, RZ, R32 ;  /* 0x000000ffff1c7224 */ /* 0x000fe200078e0020 */
[----:B------:R-:W-:Y:S02]  /*2e50*/  ISETP.GT.OR P0, PT, R112, 0x5f, P0 ;  /* 0x0000005f7000780c */ /* 0x000fe40000704670 */
[----:B0-----:R-:W-:-:S11]  /*2e60*/  ISETP.NE.AND P4, PT, R78, 0x1, PT ;  /* 0x000000014e00780c */ /* 0x001fd60003f85270 */
[----:B------:R-:W0:Y:S08]  /*2e70*/  @!P0 LDC.64 R14, c[0x0][0x428] ;  /* 0x00010a00ff0e8b82 */ /* 0x000e300000000a00 */
[----:B------:R-:W2:Y:S08]  /*2e80*/  @!P0 LDC.64 R12, c[0x0][0x418] ;  /* 0x00010600ff0c8b82 */ /* 0x000eb00000000a00 */
[----:B------:R-:W3:Y:S08]  /*2e90*/  @P4 LDC R11, c[0x0][0x434] ;  /* 0x00010d00ff0b4b82 */ /* 0x000ef00000000800 */
[----:B----4-:R-:W4:Y:S01]  /*2ea0*/  @P4 LDC R30, c[0x0][0x438] ;  /* 0x00010e00ff1e4b82 */ /* 0x010f220000000800 */
[----:B---3--:R-:W-:-:S05]  /*2eb0*/  @P4 IMAD.HI.U32 R11, R32, R11, RZ ;  /* 0x0000000b200b4227 */ /* 0x008fca00078e00ff */
[----:B----4-:R-:W-:Y:S01]  /*2ec0*/  @P4 SHF.R.U32.HI R28, RZ, R30, R11 ;  /* 0x0000001eff1c4219 */ /* 0x010fe2000001160b */
[----:B0-----:R-:W-:-:S03]  /*2ed0*/  @!P0 IMAD R11, R128, R14, RZ ;  /* 0x0000000e800b8224 */ /* 0x001fc600078e02ff */
[--C-:B------:R-:W-:Y:S01]  /*2ee0*/  @!P0 SHF.R.S32.HI R29, RZ, 0x1f, R28.reuse ;  /* 0x0000001fff1d8819 */ /* 0x100fe2000001141c */
[C---:B------:R-:W-:Y:S02]  /*2ef0*/  @!P0 IMAD R11, R100.reuse, R15, R11 ;  /* 0x0000000f640b8224 */ /* 0x040fe400078e020b */
[----:B------:R-:W-:-:S04]  /*2f00*/  @!P0 IMAD.WIDE.U32 R14, R100, R14, R28 ;  /* 0x0000000e640e8225 */ /* 0x000fc800078e001c */
[----:B------:R-:W-:Y:S01]  /*2f10*/  @!P0 IMAD.IADD R11, R15, 0x1, R11 ;  /* 0x000000010f0b8824 */ /* 0x000fe200078e020b */
[----:B--2---:R-:W-:-:S04]  /*2f20*/  @!P0 LEA R12, P4, R14, R12, 0x2 ;  /* 0x0000000c0e0c8211 */ /* 0x004fc800078810ff */
[----:B------:R-:W-:-:S05]  /*2f30*/  @!P0 LEA.HI.X R13, R14, R13, R11, 0x2, P4 ;  /* 0x0000000d0e0d8211 */ /* 0x000fca00020f140b */
[----:B------:R0:W5:Y:S01]  /*2f40*/  @!P0 LDG.E R77, desc[UR60][R12.64] ;  /* 0x0000003c0c4d8981 */ /* 0x000162000c1e1900 */
[----:B-1----:R-:W-:Y:S01]  /*2f50*/  ISETP.GE.AND P0, PT, R123, 0x1, PT ;  /* 0x000000017b00780c */ /* 0x002fe20003f06270 */
[C---:B------:R-:W-:Y:S01]  /*2f60*/  IMAD R14, R17.reuse, 0x4800, R0 ;  /* 0x00004800110e7824 */ /* 0x040fe200078e0200 */
[----:B------:R-:W-:Y:S01]  /*2f70*/  IADD3 R11, -R28, RZ, RZ ;  /* 0x000000ff1c0b7210 */ /* 0x000fe20007ffe1ff */
[----:B------:R-:W-:Y:S01]  /*2f80*/  IMAD R28, R17, 0x4800, R133 ;  /* 0x00004800111c7824 */ /* 0x000fe200078e0285 */
[----:B------:R-:W-:Y:S01]  /*2f90*/  ISETP.GT.AND P4, PT, R24, R125, PT ;  /* 0x0000007d1800720c */ /* 0x000fe20003f84270 */
[----:B------:R-:W-:Y:S05]  /*2fa0*/  YIELD ;  /* 0x0000000000007946 */ /* 0x000fea0003800000 */
[----:B------:R-:W-:Y:S01]  /*2fb0*/  BSSY B0, `(.L_x_1565) ;  /* 0x00007a1000007945 */ /* 0x000fe20003800000 */
[----:B------:R-:W-:Y:S01]  /*2fc0*/  IMAD R78, R78, R11, R32 ;  /* 0x0000000b4e4e7224 */ /* 0x000fe200078e0220 */
[----:B------:R-:W-:Y:S01]  /*2fd0*/  P2R R122, PR, RZ, 0x10 ;  /* 0x00000010ff7a7803 */ /* 0x000fe20000000000 */
[----:B------:R-:W-:-:S02]  /*2fe0*/  IMAD R29, R14, 0x2, R121 ;  /* 0x000000020e1d7824 */ /* 0x000fc400078e0279 */
[----:B------:R-:W-:Y:S01]  /*2ff0*/  IMAD R28, R28, 0x2, R121 ;  /* 0x000000021c1c7824 */ /* 0x000fe200078e0279 */
[----:B0-----:R-:W-:Y:S06]  /*3000*/  @!P0 BRA `(.L_x_1566) ;  /* 0x0000007000988947 */ /* 0x001fec0003800000 */
[----:B------:R-:W-:Y:S01]  /*3010*/  SHF.R.S32.HI R79, RZ, 0x1f, R78 ;  /* 0x0000001fff4f7819 */ /* 0x000fe2000001144e */
[----:B------:R-:W-:Y:S01]  /*3020*/  ULDC.64 UR4, c[0x0][0x300] ;  /* 0x0000c00000047ab9 */ /* 0x000fe20000000a00 */
[----:B-----5:R-:W-:Y:S01]  /*3030*/  SHF.R.S32.HI R84, RZ, 0x1f, R77 ;  /* 0x0000001fff547819 */ /* 0x020fe2000001144d */
[----:B------:R-:W-:Y:S01]  /*3040*/  IMAD.WIDE.U32 R12, R78, UR4, RZ ;  /* 0x000000044e0c7c25 */ /* 0x000fe2000f8e00ff */
[----:B------:R-:W-:Y:S02]  /*3050*/  ULDC.U8 UR6, c[0x0][0x410] ;  /* 0x0001040000067ab9 */ /* 0x000fe40000000000 */
[----:B------:R-:W-:Y:S01]  /*3060*/  ISETP.NE.AND P0, PT, RZ, UR6, PT ;  /* 0x00000006ff007c0c */ /* 0x000fe2000bf05270 */
[----:B------:R-:W-:Y:S02]  /*3070*/  IMAD R11, R79, UR4, RZ ;  /* 0x000000044f0b7c24 */ /* 0x000fe4000f8e02ff */
[----:B------:R-:W-:Y:S02]  /*3080*/  IMAD R15, R132, R24, RZ ;  /* 0x00000018840f7224 */ /* 0x000fe400078e02ff */
[----:B------:R-:W-:Y:S01]  /*3090*/  IMAD R11, R78, UR5, R11 ;  /* 0x000000054e0b7c24 */ /* 0x000fe2000f8e020b */
[----:B------:R-:W-:Y:S01]  /*30a0*/  ULDC.64 UR4, c[0x0][0x310] ;  /* 0x0000c40000047ab9 */ /* 0x000fe20000000a00 */
[----:B------:R-:W-:-:S02]  /*30b0*/  IMAD R85, R24, -0x60, R25 ;  /* 0xffffffa018557824 */ /* 0x000fc400078e0219 */
[----:B------:R-:W-:Y:S02]  /*30c0*/  IMAD R14, R84, UR4, RZ ;  /* 0x00000004540e7c24 */ /* 0x000fe4000f8e02ff */
[----:B------:R-:W-:Y:S01]  /*30d0*/  IMAD.IADD R13, R13, 0x1, R11 ;  /* 0x000000010d0d7824 */ /* 0x000fe200078e020b */
[----:B------:R-:W-:Y:S01]  /*30e0*/  VIMNMX R85, R85, 0x60, PT ;  /* 0x0000006055557848 */ /* 0x000fe20003fe0100 */
[C---:B------:R-:W-:Y:S02]  /*30f0*/  IMAD R11, R77.reuse, UR5, R14 ;  /* 0x000000054d0b7c24 */ /* 0x040fe4000f8e020e */
[----:B------:R-:W-:Y:S01]  /*3100*/  IMAD.WIDE.U32 R12, R77, UR4, R12 ;  /* 0x000000044d0c7c25 */ /* 0x000fe2000f8e000c */
[----:B------:R-:W-:-:S03]  /*3110*/  ULDC.64 UR4, c[0x0][0x308] ;  /* 0x0000c20000047ab9 */ /* 0x000fc60000000a00 */
[----:B------:R-:W-:Y:S01]  /*3120*/  IMAD.IADD R13, R13, 0x1, R11 ;  /* 0x000000010d0d7824 */ /* 0x000fe200078e020b */
[----:B------:R-:W-:Y:S01]  /*3130*/  SHF.R.S32.HI R11, RZ, 0x1f, R24 ;  /* 0x0000001fff0b7819 */ /* 0x000fe20000011418 */
[----:B------:R-:W-:Y:S02]  /*3140*/  IMAD R14, R130, R24, RZ ;  /* 0x00000018820e7224 */ /* 0x000fe400078e02ff */
[----:B------:R-:W-:-:S04]  /*3150*/  IMAD.WIDE.U32 R116, R169, UR4, R12 ;  /* 0x00000004a9747c25 */ /* 0x000fc8000f8e000c */
[C---:B------:R-:W-:Y:S02]  /*3160*/  IMAD R31, R11.reuse, R94, R14 ;  /* 0x0000005e0b1f7224 */ /* 0x040fe400078e020e */
[----:B------:R-:W-:Y:S02]  /*3170*/  IMAD R33, R11, R88, R15 ;  /* 0x000000580b217224 */ /* 0x000fe400078e020f */
[----:B------:R-:W-:Y:S01]  /*3180*/  IMAD R11, R169, UR5, R117 ;  /* 0x00000005a90b7c24 */ /* 0x000fe2000f8e0275 */
[----:B------:R-:W-:Y:S01]  /*3190*/  ULDC.64 UR4, c[0x0][0x2e8] ;  /* 0x0000ba0000047ab9 */ /* 0x000fe20000000a00 */
[----:B------:R-:W-:Y:S01]  /*31a0*/  IMAD.WIDE.U32 R12, R88, R24, RZ ;  /* 0x00000018580c7225 */ /* 0x000fe200078e00ff */
[----:B------:R-:W-:-:S03]  /*31b0*/  LEA R117, P4, R116, UR4, 0x1 ;  /* 0x0000000474757c11 */ /* 0x000fc6000f8808ff */
[----:B------:R-:W-:Y:S01]  /*31c0*/  IMAD.WIDE.U32 R14, R94, R24, RZ ;  /* 0x000000185e0e7225 */ /* 0x000fe200078e00ff */
[----:B------:R-:W-:Y:S02]  /*31d0*/  LEA.HI.X R116, R116, UR5, R11, 0x1, P4 ;  /* 0x0000000574747c11 */ /* 0x000fe4000a0f0c0b */
[----:B------:R-:W-:Y:S01]  /*31e0*/  IADD3 R82, R13, R33, RZ ;  /* 0x000000210d527210 */ /* 0x000fe20007ffe0ff */
        /* <DEDUP_REMOVED lines=20> */
[----:B------:R-:W-:Y:S01]  /*3330*/  IADD3 R35, P0, R92, R12, RZ ;  /* 0x0000000c5c237210 */ /* 0x000fe20007f1e0ff */
[----:B------:R-:W-:Y:S01]  /*3340*/  ULDC.64 UR6, c[0x0][0x400] ;  /* 0x0001000000067ab9 */ /* 0x000fe20000000a00 */
[----:B------:R-:W-:Y:S01]  /*3350*/  CS2R R74, SRZ ;  /* 0x00000000004a7805 */ /* 0x000fe2000001ff00 */
[----:B------:R-:W-:Y:S01]  /*3360*/  IMAD.X R34, R11, 0x1, R104, P5 ;  /* 0x000000010b227824 */ /* 0x000fe200028e0668 */
[----:B------:R-:W-:Y:S01]  /*3370*/  LEA R32, P5, R33, UR4, 0x1 ;  /* 0x0000000421207c11 */ /* 0x000fe2000f8a08ff */
[----:B------:R-:W-:Y:S01]  /*3380*/  IMAD.X R36, R82, 0x1, R103, P0 ;  /* 0x0000000152247824 */ /* 0x000fe200000e0667 */
[----:B------:R-:W-:Y:S02]  /*3390*/  ISETP.GE.AND P0, PT, R162, R123, PT ;  /* 0x0000007ba200720c */ /* 0x000fe40003f06270 */
[----:B------:R-:W-:-:S02]  /*33a0*/  CS2R R70, SRZ ;  /* 0x0000000000467805 */ /* 0x000fc4000001ff00 */
[----:B------:R-:W-:Y:S02]  /*33b0*/  LEA.HI.X R33, R33, UR5, R34, 0x1, P5 ;  /* 0x0000000521217c11 */ /* 0x000fe4000a8f0c22 */
[----:B------:R-:W-:Y:S02]  /*33c0*/  CS2R R80, SRZ ;  /* 0x0000000000507805 */ /* 0x000fe4000001ff00 */
[C---:B------:R-:W-:Y:S02]  /*33d0*/  LEA R34, P5, R35.reuse, UR6, 0x1 ;  /* 0x0000000623227c11 */ /* 0x040fe4000f8a08ff */
[----:B------:R-:W-:Y:S02]  /*33e0*/  CS2R R72, SRZ ;  /* 0x0000000000487805 */ /* 0x000fe4000001ff00 */
[----:B------:R-:W-:Y:S02]  /*33f0*/  LEA.HI.X R35, R35, UR7, R36, 0x1, P5 ;  /* 0x0000000723237c11 */ /* 0x000fe4000a8f0c24 */
[-C--:B------:R-:W-:Y:S01]  /*3400*/  ISETP.GE.AND P5, PT, R179, R123.reuse, PT ;  /* 0x0000007bb300720c */ /* 0x080fe20003fa6270 */
[----:B------:R0:W5:Y:S04]  /*3410*/  @!P0 LDG.E.64 R74, desc[UR60][R32.64] ;  /* 0x0000003c204a8981 */ /* 0x000168000c1e1b00 */
[----:B------:R0:W5:Y:S01]  /*3420*/  @!P0 LDG.E.64 R80, desc[UR60][R34.64] ;  /* 0x0000003c22508981 */ /* 0x000162000c1e1b00 */
[----:B------:R-:W-:-:S07]  /*3430*/  ISETP.GE.AND P0, PT, R177, R123, PT ;  /* 0x0000007bb100720c */ /* 0x000fce0003f06270 */
[----:B------:R0:W5:Y:S04]  /*3440*/  @!P5 LDG.E.64 R70, desc[UR60][R32.64+0x20] ;  /* 0x0000203c2046d981 */ /* 0x000168000c1e1b00 */
[----:B------:R0:W5:Y:S01]  /*3450*/  @!P5 LDG.E.64 R72, desc[UR60][R34.64+0x20] ;  /* 0x0000203c2248d981 */ /* 0x000162000c1e1b00 */
[----:B------:R-:W-:Y:S02]  /*3460*/  ISETP.GE.AND P5, PT, R178, R123, PT ;  /* 0x0000007bb200720c */ /* 0x000fe40003fa6270 */
[----:B------:R-:W-:Y:S02]  /*3470*/  CS2R R66, SRZ ;  /* 0x0000000000427805 */ /* 0x000fe4000001ff00 */
[----:B------:R-:W-:Y:S02]  /*3480*/  CS2R R68, SRZ ;  /* 0x0000000000447805 */ /* 0x000fe4000001ff00 */
[----:B------:R-:W-:-:S02]  /*3490*/  CS2R R62, SRZ ;  /* 0x00000000003e7805 */ /* 0x000fc4000001ff00 */
[----:B------:R-:W-:Y:S01]  /*34a0*/  CS2R R64, SRZ ;  /* 0x0000000000407805 */ /* 0x000fe2000001ff00 */
[----:B------:R0:W5:Y:S04]  /*34b0*/  @!P0 LDG.E.64 R66, desc[UR60][R32.64+0x40] ;  /* 0x0000403c20428981 */ /* 0x000168000c1e1b00 */
[----:B------:R0:W5:Y:S01]  /*34c0*/  @!P0 LDG.E.64 R68, desc[UR60][R34.64+0x40] ;  /* 0x0000403c22448981 */ /* 0x000162000c1e1b00 */
[----:B------:R-:W-:-:S03]  /*34d0*/  ISETP.GE.AND P0, PT, R176, R123, PT ;  /* 0x0000007bb000720c */ /* 0x000fc60003f06270 */
        /* <DEDUP_REMOVED lines=8> */
[----:B------:R0:W5:Y:S04]  /*3560*/  @!P0 LDG.E.64 R60, desc[UR60][R34.64+0x80] ;  /* 0x0000803c223c8981 */ /* 0x000168000c1e1b00 */
[----:B------:R0:W5:Y:S04]  /*3570*/  @!P5 LDG.E.64 R54, desc[UR60][R32.64+0xa0] ;  /* 0x0000a03c2036d981 */ /* 0x000168000c1e1b00 */
[----:B------:R0:W5:Y:S02]  /*3580*/  @!P5 LDG.E.64 R56, desc[UR60][R34.64+0xa0] ;  /* 0x0000a03c2238d981 */ /* 0x000164000c1e1b00 */
.L_x_1569:
[----:B------:R-:W-:Y:S05]  /*3590*/  BSYNC B1 ;  /* 0x0000000000017941 */ /* 0x000fea0003800000 */
.L_x_1568:
        /* <DEDUP_REMOVED lines=12> */
[----:B------:R-:W-:Y:S01]  /*3660*/  CS2R R48, SRZ ;  /* 0x0000000000307805 */ /* 0x000fe2000001ff00 */
[----:B-----5:R-:W-:Y:S01]  /*3670*/  IMAD.MOV.U32 R83, RZ, RZ, R54 ;  /* 0x000000ffff537224 */ /* 0x020fe200078e0036 */
[----:B------:R-:W-:Y:S01]  /*3680*/  CS2R R52, SRZ ;  /* 0x0000000000347805 */ /* 0x000fe2000001ff00 */
[----:B------:R-:W-:Y:S06]  /*3690*/  @P5 BRA `(.L_x_1571) ;  /* 0x0000000000a05947 */ /* 0x000fec0003800000 */
[----:B------:R-:W-:Y:S01]  /*36a0*/  IADD3 R14, P0, P6, R98, R14, R106 ;  /* 0x0000000e620e7210 */ /* 0x000fe20007e1e06a */
[----:B------:R-:W-:Y:S01]  /*36b0*/  ULDC.64 UR4, c[0x0][0x3e8] ;  /* 0x0000fa0000047ab9 */ /* 0x000fe20000000a00 */
[----:B------:R-:W-:Y:S01]  /*36c0*/  ULDC.64 UR6, c[0x0][0x400] ;  /* 0x0001000000067ab9 */ /* 0x000fe20000000a00 */
[----:B------:R-:W-:Y:S02]  /*36d0*/  CS2R R50, SRZ ;  /* 0x0000000000327805 */ /* 0x000fe4000001ff00 */
[----:B------:R-:W-:Y:S02]  /*36e0*/  IADD3.X R13, R104, R11, R105, P0, P6 ;  /* 0x0000000b680d7210 */ /* 0x000fe400007ec469 */
[----:B------:R-:W-:Y:S02]  /*36f0*/  CS2R R52, SRZ ;  /* 0x0000000000347805 */ /* 0x000fe4000001ff00 */
[----:B------:R-:W-:-:S04]  /*3700*/  IADD3 R11, P0, P6, R92, R12, R108 ;  /* 0x0000000c5c0b7210 */ /* 0x000fc80007e1e06c */
[----:B------:R-:W-:Y:S02]  /*3710*/  IADD3.X R82, R103, R82, R107, P0, P6 ;  /* 0x0000005267527210 */ /* 0x000fe400007ec46b */
[----:B------:R-:W-:-:S04]  /*3720*/  LEA R12, P0, R14, UR4, 0x1 ;  /* 0x000000040e0c7c11 */ /* 0x000fc8000f8008ff */
[----:B------:R-:W-:Y:S02]  /*3730*/  LEA.HI.X R13, R14, UR5, R13, 0x1, P0 ;  /* 0x000000050e0d7c11 */ /* 0x000fe400080f0c0d */
        /* <DEDUP_REMOVED lines=30> */
.L_x_1571:
[----:B------:R-:W-:Y:S05]  /*3920*/  BSYNC B1 ;  /* 0x0000000000017941 */ /* 0x000fea0003800000 */
.L_x_1570:
[----:B------:R-:W2:Y:S01]  /*3930*/  LDL R11, [R1+0x30] ;  /* 0x00003000010b7983 */ /* 0x000ea20000100800 */
[----:B0-----:R-:W-:Y:S01]  /*3940*/  MOV R12, R58 ;  /* 0x0000003a000c7202 */ /* 0x001fe20000000f00 */
[----:B------:R-:W-:Y:S02]  /*3950*/  IMAD.MOV.U32 R13, RZ, RZ, R55 ;  /* 0x000000ffff0d7224 */ /* 0x000fe400078e0037 */
[----:B------:R-:W-:-:S03]  /*3960*/  IMAD.MOV.U32 R14, RZ, RZ, R62 ;  /* 0x000000ffff0e7224 */ /* 0x000fc600078e003e */
[----:B------:R-:W-:Y:S01]  /*3970*/  PRMT R152, R83, 0x5410, R13 ;  /* 0x0000541053987816 */ /* 0x000fe2000000000d */
[----:B------:R-:W-:Y:S01]  /*3980*/  IMAD.MOV.U32 R13, RZ, RZ, R63 ;  /* 0x000000ffff0d7224 */ /* 0x000fe200078e003f */
[----:B------:R-:W-:Y:S01]  /*3990*/  PRMT R157, R14, 0x7610, R157 ;  /* 0x000076100e9d7816 */ /* 0x000fe2000000009d */
[----:B------:R-:W-:-:S03]  /*39a0*/  IMAD.MOV.U32 R14, RZ, RZ, R75 ;  /* 0x000000ffff0e7224 */ /* 0x000fc600078e004b */
[----:B------:R-:W-:Y:S01]  /*39b0*/  PRMT R156, R13, 0x7610, R156 ;  /* 0x000076100d9c7816 */ /* 0x000fe2000000009c */
[----:B------:R-:W-:-:S05]  /*39c0*/  IMAD.MOV.U32 R13, RZ, RZ, R74 ;  /* 0x000000ffff0d7224 */ /* 0x000fca00078e004a */
[----:B------:R-:W-:Y:S02]  /*39d0*/  PRMT R148, R13, 0x5410, R14 ;  /* 0x000054100d947816 */ /* 0x000fe4000000000e */
[----:B--2---:R-:W-:Y:S01]  /*39e0*/  R2UR UR4, R11 ;  /* 0x000000000b0472ca */ /* 0x004fe200000e0000 */
[----:B------:R-:W-:-:S05]  /*39f0*/  IMAD.MOV.U32 R11, RZ, RZ, R59 ;  /* 0x000000ffff0b7224 */ /* 0x000fca00078e003b */
[----:B------:R-:W-:Y:S01]  /*3a00*/  PRMT R154, R12, 0x5410, R11 ;  /* 0x000054100c9a7816 */ /* 0x000fe2000000000b */
[----:B------:R-:W-:Y:S02]  /*3a10*/  IMAD.MOV.U32 R11, RZ, RZ, R66 ;  /* 0x000000ffff0b7224 */ /* 0x000fe400078e0042 */
[----:B------:R-:W-:-:S04]  /*3a20*/  IMAD.MOV.U32 R12, RZ, RZ, R67 ;  /* 0x000000ffff0c7224 */ /* 0x000fc800078e0043 */
[----:B------:R-:W-:Y:S01]  /*3a30*/  UISETP.NE.AND UP0, UPT, UR4, 0x3, UPT ;  /* 0x000000030400788c */ /* 0x000fe2000bf05270 */
[----:B------:R-:W-:Y:S01]  /*3a40*/  PRMT R158, R12, 0x5410, R11 ;  /* 0x000054100c9e7816 */ /* 0x000fe2000000000b */
[----:B------:R-:W-:Y:S01]  /*3a50*/  IMAD.MOV.U32 R12, RZ, RZ, R71 ;  /* 0x000000ffff0c7224 */ /* 0x000fe200078e0047 */
[----:B------:R-:W-:-:S03]  /*3a60*/  MOV R11, R70 ;  /* 0x00000046000b7202 */ /* 0x000fc60000000f00 */
[----:B------:R-:W-:Y:S02]  /*3a70*/  PLOP3.LUT P0, PT, PT, PT, UP0, 0x80, 0x0 ;  /* 0x000000000000781c */ /* 0x000fe40003f0f008 */
[----:B------:R-:W-:Y:S01]  /*3a80*/  PRMT R159, R11, 0x5410, R12 ;  /* 0x000054100b9f7816 */ /* 0x000fe2000000000c */
[----:B------:R-:W-:Y:S02]  /*3a90*/  IMAD.MOV.U32 R12, RZ, RZ, R56 ;  /* 0x000000ffff0c7224 */ /* 0x000fe400078e0038 */
[----:B------:R-:W-:-:S05]  /*3aa0*/  IMAD.MOV.U32 R11, RZ, RZ, R57 ;  /* 0x000000ffff0b7224 */ /* 0x000fca00078e0039 */
        /* <DEDUP_REMOVED lines=14> */
[----:B------:R-:W-:Y:S02]  /*3b90*/  IMAD.MOV.U32 R11, RZ, RZ, R80 ;  /* 0x000000ffff0b7224 */ /* 0x000fe400078e0050 */
[----:B------:R-:W-:-:S05]  /*3ba0*/  IMAD.MOV.U32 R12, RZ, RZ, R81 ;  /* 0x000000ffff0c7224 */ /* 0x000fca00078e0051 */
[----:B------:R-:W-:Y:S01]  /*3bb0*/  PRMT R191, R11, 0x5410, R12 ;  /* 0x000054100bbf7816 */ /* 0x000fe2000000000c */
[----:B-----5:R-:W-:Y:S02]  /*3bc0*/  IMAD.MOV.U32 R12, RZ, RZ, R30 ;  /* 0x000000ffff0c7224 */ /* 0x020fe400078e001e */
        /* <DEDUP_REMOVED lines=36> */
[----:B------:R-:W-:-:S05]  /*3e10*/  IMAD.MOV.U32 R11, RZ, RZ, R53 ;  /* 0x000000ffff0b7224 */ /* 0x000fca00078e0035 */
[----:B------:R-:W-:Y:S01]  /*3e20*/  PRMT R151, R151, 0x5410, R11 ;  /* 0x0000541097977816 */ /* 0x000fe2000000000b */
[----:B------:R-:W-:Y:S06]  /*3e30*/  @!P0 BRA `(.L_x_1572) ;  /* 0x0000000000048947 */ /* 0x000fec0003800000 */
[----:B------:R-:W-:Y:S01]  /*3e40*/  BPT.TRAP 0x1 ;  /* 0x000000040000795c */ /* 0x000fe20000300000 */
.L_x_1572:
[----:B------:R-:W-:Y:S01]  /*3e50*/  IMAD R86, R17, 0x8, R2 ;  /* 0x0000000811567824 */ /* 0x000fe200078e0202 */
[----:B------:R-:W-:Y:S01]  /*3e60*/  SHF.L.U32 R87, R175, 0x1f, RZ ;  /* 0x0000001faf577819 */ /* 0x000fe200000006ff */
[----:B------:R-:W-:Y:S03]  /*3e70*/  BSSY B1, `(.L_x_1573) ;  /* 0x0000003000017945 */ /* 0x000fe60003800000 */
[----:B------:R-:W0:Y:S02]  /*3e80*/  SYNCS.PHASECHK.TRANS64.TRYWAIT P6, [R86+URZ+0x2a890], R87 ;  /* 0x02a89057560075a7 */ /* 0x000e2400080c017f */
[----:B0-----:R-:W-:Y:S05]  /*3e90*/  @!P6 BRA `(.L_x_1574) ;  /* 0x0000027800c8e947 */ /* 0x001fea0003800000 */
.L_x_1996:
[----:B------:R-:W-:Y:S05]  /*3ea0*/  BSYNC B1 ;  /* 0x0000000000017941 */ /* 0x000fea0003800000 */
.L_x_1573:
[----:B------:R-:W-:-:S03]  /*3eb0*/  UMOV UR4, 0xffffffff ;  /* 0xffffffff00047882 */ /* 0x000fc60000000000 */
[----:B------:R-:W-:Y:S05]  /*3ec0*/  BRA.DIV UR4, `(.L_x_1575) ;  /* 0x0000027a04d07947 */ /* 0x000fea000b800000 */
[----:B------:R1:W2:Y:S04]  /*3ed0*/  SHFL.IDX PT, R82, R116, RZ, 0x1c1f ;  /* 0x001c1fff74527589 */ /* 0x0002a800000e0000 */
[----:B------:R1:W3:Y:S02]  /*3ee0*/  SHFL.IDX PT, R11, R117, RZ, 0x1c1f ;  /* 0x001c1fff750b7589 */ /* 0x0002e400000e0000 */
.L_x_2000:
        /* <DEDUP_REMOVED lines=21> */
[-C--:B------:R-:W-:Y:S01]  /*4040*/  FFMA.FTZ R75, R147, R146.reuse, -R75 ;  /* 0x00000092934b7223 */ /* 0x080fe2000001084b */
[----:B------:R-:W-:Y:S02]  /*4050*/  IMAD.MOV.U32 R147, RZ, RZ, R12 ;  /* 0x000000ffff937224 */ /* 0x000fe400078e000c */
[----:B------:R-:W-:Y:S01]  /*4060*/  FFMA.FTZ R13, R81, R146, R13 ;  /* 0x00000092510d7223 */ /* 0x000fe2000001000d */
[----:B------:R-:W-:Y:S01]  /*4070*/  MOV R81, R15 ;  /* 0x0000000f00517202 */ /* 0x000fe20000000f00 */
        /* <DEDUP_REMOVED lines=27> */
.L_x_1581:
[----:B------:R-:W-:Y:S05]  /*4230*/  BSYNC B3 ;  /* 0x0000000000037941 */ /* 0x000fea0003800000 */
.L_x_1580:
[----:B---3--:R-:W-:-:S04]  /*4240*/  LEA R74, P4, R18, R11, 0x1 ;  /* 0x0000000b124a7211 */ /* 0x008fc800078808ff */
[----:B--2---:R-:W-:-:S05]  /*4250*/  LEA.HI.X R75, R18, R82, R19, 0x1, P4 ;  /* 0x00000052124b7211 */ /* 0x004fca00020f0c13 */
[----:B0-----:R4:W-:Y:S04]  /*4260*/  ST.E.128 desc[UR60][R74.64], R12 ;  /* 0x0000000c4a007985 */ /* 0x0019e8000c101d3c */
.L_x_1579:
[----:B------:R-:W-:Y:S05]  /*4270*/  BSYNC B2 ;  /* 0x0000000000027941 */ /* 0x000fea0003800000 */
.L_x_1578:
        /* <DEDUP_REMOVED lines=22> */
[----:B------:R-:W-:Y:S02]  /*43e0*/  IMAD.MOV.U32 R73, RZ, RZ, R15 ;  /* 0x000000ffff497224 */ /* 0x000fe400078e000f */
[----:B------:R-:W-:Y:S02]  /*43f0*/  HADD2.F32 R74, -RZ, R70.H0_H0 ;  /* 0x20000046ff4a7230 */ /* 0x000fe40000004100 */
[----:B------:R-:W-:Y:S01]  /*4400*/  HADD2.F32 R12, -RZ, R75.H1_H1 ;  /* 0x3000004bff0c7230 */ /* 0x000fe20000004100 */
[----:B------:R-:W-:Y:S01]  /*4410*/  F2FP.F16.F32.PACK_AB R13, R13, R71 ;  /* 0x000000470d0d723e */ /* 0x000fe200000000ff */
[----:B------:R-:W-:-:S02]  /*4420*/  HADD2.F32 R15, -RZ, R73.H1_H1 ;  /* 0x30000049ff0f7230 */ /* 0x000fc40000004100 */
[----:B------:R-:W-:Y:S02]  /*4430*/  HADD2.F32 R73, -RZ, R73.H0_H0 ;  /* 0x20000049ff497230 */ /* 0x000fe40000004100 */
        /* <DEDUP_REMOVED lines=13> */
[--C-:B------:R-:W-:Y:S02]  /*4510*/  HADD2.F32 R74, -RZ, R14.reuse.H1_H1 ;  /* 0x3000000eff4a7230 */ /* 0x100fe40000004100 */
        /* <DEDUP_REMOVED lines=8> */
.L_x_1585:
[----:B------:R-:W-:Y:S05]  /*45a0*/  BSYNC B3 ;  /* 0x0000000000037941 */ /* 0x000fea0003800000 */
.L_x_1584:
[----:B---3--:R-:W-:Y:S01]  /*45b0*/  MOV R70, R11 ;  /* 0x0000000b00467202 */ /* 0x008fe20000000f00 */
[----:B------:R-:W-:Y:S02]  /*45c0*/  IMAD.SHL.U32 R72, R170, 0x8, RZ ;  /* 0x00000008aa487824 */ /* 0x000fe400078e00ff */
[----:B--2---:R-:W-:Y:S02]  /*45d0*/  IMAD.MOV.U32 R71, RZ, RZ, R82 ;  /* 0x000000ffff477224 */ /* 0x004fe400078e0052 */
[----:B------:R-:W-:-:S05]  /*45e0*/  IMAD.WIDE R70, R72, 0x2, R70 ;  /* 0x0000000248467825 */ /* 0x000fca00078e0246 */
[----:B0-----:R0:W-:Y:S02]  /*45f0*/  ST.E.128 desc[UR60][R70.64], R12 ;  /* 0x0000000c46007985 */ /* 0x0011e4000c101d3c */
.L_x_1583:
[----:B------:R-:W-:Y:S05]  /*4600*/  BSYNC B2 ;  /* 0x0000000000027941 */ /* 0x000fea0003800000 */
.L_x_1582:
        /* <DEDUP_REMOVED lines=41> */
[----:B------:R-:W-:Y:S02]  /*48a0*/  HADD2.F32 R70, -RZ, R14.H1_H1 ;  /* 0x3000000eff467230 */ /* 0x000fe40000004100 */
        /* <DEDUP_REMOVED lines=8> */
.L_x_1589:
[----:B------:R-:W-:Y:S05]  /*4930*/  BSYNC B3 ;  /* 0x0000000000037941 */ /* 0x000fea0003800000 */
.L_x_1588:
[----:B---3--:R-:W-:Y:S01]  /*4940*/  MOV R66, R11 ;  /* 0x0000000b00427202 */ /* 0x008fe20000000f00 */
[----:B------:R-:W-:Y:S02]  /*4950*/  IMAD.SHL.U32 R68, R171, 0x8, RZ ;  /* 0x00000008ab447824 */ /* 0x000fe400078e00ff */
[----:B--2---:R-:W-:Y:S02]  /*4960*/  IMAD.MOV.U32 R67, RZ, RZ, R82 ;  /* 0x000000ffff437224 */ /* 0x004fe400078e0052 */
[----:B------:R-:W-:-:S05]  /*4970*/  IMAD.WIDE R66, R68, 0x2, R66 ;  /* 0x0000000244427825 */ /* 0x000fca00078e0242 */
[----:B----4-:R0:W-:Y:S02]  /*4980*/  ST.E.128 desc[UR60][R66.64], R12 ;  /* 0x0000000c42007985 */ /* 0x0101e4000c101d3c */
.L_x_1587:
[----:B------:R-:W-:Y:S05]  /*4990*/  BSYNC B2 ;  /* 0x0000000000027941 */ /* 0x000fea0003800000 */
.L_x_1586:
        /* <DEDUP_REMOVED lines=9> */
[--C-:B------:R-:W-:Y:S01]  /*4a30*/  SHF.R.U64 R62, R62, 0x10, R63.reuse ;  /* 0x000000103e3e7819 */ /* 0x100fe2000000123f */
[----:B------:R-:W-:Y:S01]  /*4a40*/  HADD2.F32 R68, -RZ, R156.H1_H1 ;  /* 0x3000009cff447230 */ /* 0x000fe20000004100 */
[----:B------:R-:W-:Y:S01]  /*4a50*/  SHF.R.U32.HI R63, RZ, 0x10, R63 ;  /* 0x00000010ff3f7819 */ /* 0x000fe2000001163f */
[----:B------:R-:W-:Y:S02]  /*4a60*/  HADD2.F32 R66, -RZ, R66.H0_H0 ;  /* 0x20000042ff427230 */ /* 0x000fe40000004100 */
[--C-:B------:R-:W-:Y:S02]  /*4a70*/  HADD2.F32 R13, -RZ, R64.reuse.H1_H1 ;  /* 0x30000040ff0d7230 */ /* 0x100fe40000004100 */
[----:B------:R-:W-:Y:S02]  /*4a80*/  HADD2.F32 R64, -RZ, R64.H0_H0 ;  /* 0x20000040ff407230 */ /* 0x000fe40000004100 */
[----:B------:R-:W-:-:S02]  /*4a90*/  HADD2.F32 R62, -RZ, R62.H0_H0 ;  /* 0x2000003eff3e7230 */ /* 0x000fc40000004100 */
[CC--:B------:R-:W-:Y:S01]  /*4aa0*/  FMUL.FTZ R67, R13.reuse, R66.reuse ;  /* 0x000000420d437220 */ /* 0x0c0fe20000410000 */
[----:B------:R-:W-:Y:S02]  /*4ab0*/  HADD2.F32 R63, -RZ, R63.H0_H0 ;  /* 0x2000003fff3f7230 */ /* 0x000fe40000004100 */
[C---:B------:R-:W-:Y:S01]  /*4ac0*/  FMUL.FTZ R66, R64.reuse, R66 ;  /* 0x0000004240427220 */ /* 0x040fe20000410000 */
[-C--:B------:R-:W-:Y:S01]  /*4ad0*/  FFMA.FTZ R67, R64, R62.reuse, -R67 ;  /* 0x0000003e40437223 */ /* 0x080fe20000010843 */
[----:B------:R-:W-:Y:S02]  /*4ae0*/  SHF.R.U32.HI R64, RZ, 0x10, R65 ;  /* 0x00000010ff407819 */ /* 0x000fe40000011641 */
[----:B------:R-:W-:Y:S01]  /*4af0*/  FFMA.FTZ R66, R13, R62, R66 ;  /* 0x0000003e0d427223 */ /* 0x000fe20000010042 */
[----:B------:R-:W-:Y:S02]  /*4b00*/  IMAD.MOV.U32 R62, RZ, RZ, R12 ;  /* 0x000000ffff3e7224 */ /* 0x000fe400078e000c */
[----:B------:R-:W-:-:S02]  /*4b10*/  IMAD.MOV.U32 R12, RZ, RZ, R15 ;  /* 0x000000ffff0c7224 */ /* 0x000fc400078e000f */
[----:B------:R-:W-:Y:S01]  /*4b20*/  HADD2.F32 R15, -RZ, R64.H0_H0 ;  /* 0x20000040ff0f7230 */ /* 0x000fe20000004100 */
[----:B------:R-:W-:Y:S02]  /*4b30*/  F2FP.F16.F32.PACK_AB R66, R66, R67 ;  /* 0x000000434242723e */ /* 0x000fe400000000ff */
[--C-:B------:R-:W-:Y:S02]  /*4b40*/  HADD2.F32 R13, -RZ, R12.reuse.H1_H1 ;  /* 0x3000000cff0d7230 */ /* 0x100fe40000004100 */
[----:B------:R-:W-:-:S03]  /*4b50*/  HADD2.F32 R12, -RZ, R12.H0_H0 ;  /* 0x2000000cff0c7230 */ /* 0x000fc60000004100 */
[CC--:B------:R-:W-:Y:S02]  /*4b60*/  FMUL.FTZ R64, R13.reuse, R15.reuse ;  /* 0x0000000f0d407220 */ /* 0x0c0fe40000410000 */
[C---:B------:R-:W-:Y:S02]  /*4b70*/  FMUL.FTZ R15, R12.reuse, R15 ;  /* 0x0000000f0c0f7220 */ /* 0x040fe40000410000 */
[-C--:B------:R-:W-:Y:S01]  /*4b80*/  FFMA.FTZ R12, R12, R63.reuse, -R64 ;  /* 0x0000003f0c0c7223 */ /* 0x080fe20000010840 */
[----:B------:R-:W-:Y:S02]  /*4b90*/  HADD2.F32 R64, -RZ, R157.H1_H1 ;  /* 0x3000009dff407230 */ /* 0x000fe40000004100 */
[----:B------:R-:W-:Y:S01]  /*4ba0*/  FFMA.FTZ R13, R13, R63, R15 ;  /* 0x0000003f0d0d7223 */ /* 0x000fe2000001000f */
[----:B------:R-:W-:Y:S02]  /*4bb0*/  IMAD.MOV.U32 R63, RZ, RZ, R14 ;  /* 0x000000ffff3f7224 */ /* 0x000fe400078e000e */
[----:B------:R-:W-:-:S02]  /*4bc0*/  HADD2.F32 R14, -RZ, R62.H1_H1 ;  /* 0x3000003eff0e7230 */ /* 0x000fc40000004100 */
[----:B------:R-:W-:Y:S02]  /*4bd0*/  HADD2.F32 R15, -RZ, R62.H0_H0 ;  /* 0x2000003eff0f7230 */ /* 0x000fe40000004100 */
[----:B------:R-:W-:Y:S02]  /*4be0*/  HADD2.F32 R62, -RZ, R157.H0_H0 ;  /* 0x2000009dff3e7230 */ /* 0x000fe40000004100 */
[-C--:B------:R-:W-:Y:S01]  /*4bf0*/  FMUL.FTZ R65, R14, R64.reuse ;  /* 0x000000400e417220 */ /* 0x080fe20000410000 */
[----:B------:R-:W-:-:S03]  /*4c00*/  FMUL.FTZ R64, R15, R64 ;  /* 0x000000400f407220 */ /* 0x000fc60000410000 */
[-C--:B------:R-:W-:Y:S01]  /*4c10*/  FFMA.FTZ R15, R15, R62.reuse, -R65 ;  /* 0x0000003e0f0f7223 */ /* 0x080fe20000010841 */
[----:B------:R-:W-:Y:S01]  /*4c20*/  FFMA.FTZ R14, R14, R62, R64 ;  /* 0x0000003e0e0e7223 */ /* 0x000fe20000010040 */
[--C-:B------:R-:W-:Y:S02]  /*4c30*/  HADD2.F32 R62, -RZ, R63.reuse.H1_H1 ;  /* 0x3000003fff3e7230 */ /* 0x100fe40000004100 */
[----:B------:R-:W-:Y:S02]  /*4c40*/  HADD2.F32 R64, -RZ, R63.H0_H0 ;  /* 0x2000003fff407230 */ /* 0x000fe40000004100 */
[----:B------:R-:W-:Y:S02]  /*4c50*/  HADD2.F32 R63, -RZ, R156.H0_H0 ;  /* 0x2000009cff3f7230 */ /* 0x000fe40000004100 */
[-C--:B------:R-:W-:Y:S01]  /*4c60*/  FMUL.FTZ R65, R62, R68.reuse ;  /* 0x000000443e417220 */ /* 0x080fe20000410000 */
[----:B------:R-:W-:Y:S01]  /*4c70*/  F2FP.F16.F32.PACK_AB R14, R14, R15 ;  /* 0x0000000f0e0e723e */ /* 0x000fe200000000ff */
[----:B------:R-:W-:-:S02]  /*4c80*/  FMUL.FTZ R68, R64, R68 ;  /* 0x0000004440447220 */ /* 0x000fc40000410000 */
[-C--:B------:R-:W-:Y:S02]  /*4c90*/  FFMA.FTZ R65, R64, R63.reuse, -R65 ;  /* 0x0000003f40417223 */ /* 0x080fe40000010841 */
[----:B------:R-:W-:Y:S01]  /*4ca0*/  FFMA.FTZ R68, R62, R63, R68 ;  /* 0x0000003f3e447223 */ /* 0x000fe20000010044 */
[----:B------:R-:W-:Y:S01]  /*4cb0*/  F2FP.F16.F32.PACK_AB R62, R13, R12 ;  /* 0x0000000c0d3e723e */ /* 0x000fe200000000ff */
[----:B------:R-:W-:Y:S01]  /*4cc0*/  IMAD.MOV.U32 R13, RZ, RZ, R66 ;  /* 0x000000ffff0d7224 */ /* 0x000fe200078e0042 */
[----:B------:R-:W-:Y:S02]  /*4cd0*/  MOV R12, R14 ;  /* 0x0000000e000c7202 */ /* 0x000fe40000000f00 */
[----:B------:R-:W-:Y:S01]  /*4ce0*/  F2FP.F16.F32.PACK_AB R65, R68, R65 ;  /* 0x000000414441723e */ /* 0x000fe200000000ff */
[----:B------:R-:W-:-:S04]  /*4cf0*/  IMAD.MOV.U32 R15, RZ, RZ, R62 ;  /* 0x000000ffff0f7224 */ /* 0x000fc800078e003e */
[----:B------:R-:W-:-:S07]  /*4d00*/  IMAD.MOV.U32 R14, RZ, RZ, R65 ;  /* 0x000000ffff0e7224 */ /* 0x000fce00078e0041 */
.L_x_1593:
[----:B------:R-:W-:Y:S05]  /*4d10*/  BSYNC B3 ;  /* 0x0000000000037941 */ /* 0x000fea0003800000 */
.L_x_1592:
[----:B---3--:R-:W-:-:S04]  /*4d20*/  LEA R62, P4, R22, R11, 0x1 ;  /* 0x0000000b163e7211 */ /* 0x008fc800078808ff */
[----:B--2---:R-:W-:-:S05]  /*4d30*/  LEA.HI.X R63, R22, R82, R173, 0x1, P4 ;  /* 0x00000052163f7211 */ /* 0x004fca00020f0cad */
[----:B----4-:R0:W-:Y:S04]  /*4d40*/  ST.E.128 desc[UR60][R62.64], R12 ;  /* 0x0000000c3e007985 */ /* 0x0101e8000c101d3c */
.L_x_1591:
[----:B------:R-:W-:Y:S05]  /*4d50*/  BSYNC B2 ;  /* 0x0000000000027941 */ /* 0x000fea0003800000 */
.L_x_1590:
        /* <DEDUP_REMOVED lines=9> */
[----:B------:R-:W-:-:S03]  /*4df0*/  SHF.R.U64 R58, R58, 0x10, R59 ;  /* 0x000000103a3a7819 */ /* 0x000fc6000000123b */
[----:B------:R-:W-:Y:S02]  /*4e00*/  HADD2.F32 R63, -RZ, R63.H0_H0 ;  /* 0x2000003fff3f7230 */ /* 0x000fe40000004100 */
[--C-:B------:R-:W-:Y:S02]  /*4e10*/  HADD2.F32 R13, -RZ, R60.reuse.H1_H1 ;  /* 0x3000003cff0d7230 */ /* 0x100fe40000004100 */
[----:B------:R-:W-:Y:S02]  /*4e20*/  HADD2.F32 R60, -RZ, R60.H0_H0 ;  /* 0x2000003cff3c7230 */ /* 0x000fe40000004100 */
[----:B------:R-:W-:Y:S02]  /*4e30*/  HADD2.F32 R58, -RZ, R58.H0_H0 ;  /* 0x2000003aff3a7230 */ /* 0x000fe40000004100 */
[-C--:B------:R-:W-:Y:S01]  /*4e40*/  FMUL.FTZ R62, R13, R63.reuse ;  /* 0x0000003f0d3e7220 */ /* 0x080fe20000410000 */
[----:B------:R-:W-:-:S03]  /*4e50*/  FMUL.FTZ R63, R60, R63 ;  /* 0x0000003f3c3f7220 */ /* 0x000fc60000410000 */
[-C--:B------:R-:W-:Y:S01]  /*4e60*/  FFMA.FTZ R62, R60, R58.reuse, -R62 ;  /* 0x0000003a3c3e7223 */ /* 0x080fe2000001083e */
[----:B------:R-:W-:Y:S01]  /*4e70*/  FFMA.FTZ R63, R13, R58, R63 ;  /* 0x0000003a0d3f7223 */ /* 0x000fe2000001003f */
[----:B------:R-:W-:Y:S01]  /*4e80*/  SHF.R.U32.HI R58, RZ, 0x10, R59 ;  /* 0x00000010ff3a7819 */ /* 0x000fe2000001163b */
[--C-:B------:R-:W-:Y:S01]  /*4e90*/  HADD2.F32 R13, -RZ, R15.reuse.H1_H1 ;  /* 0x3000000fff0d7230 */ /* 0x100fe20000004100 */
[----:B------:R-:W-:Y:S01]  /*4ea0*/  SHF.R.U32.HI R59, RZ, 0x10, R61 ;  /* 0x00000010ff3b7819 */ /* 0x000fe2000001163d */
[----:B------:R-:W-:Y:S01]  /*4eb0*/  HADD2.F32 R15, -RZ, R15.H0_H0 ;  /* 0x2000000fff0f7230 */ /* 0x000fe20000004100 */
[----:B------:R-:W-:Y:S01]  /*4ec0*/  F2FP.F16.F32.PACK_AB R62, R63, R62 ;  /* 0x0000003e3f3e723e */ /* 0x000fe200000000ff */
[----:B------:R-:W-:Y:S02]  /*4ed0*/  HADD2.F32 R58, -RZ, R58.H0_H0 ;  /* 0x2000003aff3a7230 */ /* 0x000fe40000004100 */
[----:B------:R-:W-:-:S05]  /*4ee0*/  HADD2.F32 R59, -RZ, R59.H0_H0 ;  /* 0x2000003bff3b7230 */ /* 0x000fca0000004100 */
[-C--:B------:R-:W-:Y:S01]  /*4ef0*/  FMUL.FTZ R60, R13, R59.reuse ;  /* 0x0000003b0d3c7220 */ /* 0x080fe20000410000 */
[----:B------:R-:W-:-:S03]  /*4f00*/  FMUL.FTZ R59, R15, R59 ;  /* 0x0000003b0f3b7220 */ /* 0x000fc60000410000 */
[-C--:B------:R-:W-:Y:S01]  /*4f10*/  FFMA.FTZ R60, R15, R58.reuse, -R60 ;  /* 0x0000003a0f3c7223 */ /* 0x080fe2000001083c */
[----:B------:R-:W-:Y:S01]  /*4f20*/  FFMA.FTZ R59, R13, R58, R59 ;  /* 0x0000003a0d3b7223 */ /* 0x000fe2000001003b */
[--C-:B------:R-:W-:Y:S02]  /*4f30*/  HADD2.F32 R13, -RZ, R12.reuse.H0_H0 ;  /* 0x2000000cff0d7230 */ /* 0x100fe40000004100 */
[----:B------:R-:W-:Y:S02]  /*4f40*/  HADD2.F32 R12, -RZ, R12.H1_H1 ;  /* 0x3000000cff0c7230 */ /* 0x000fe40000004100 */
[--C-:B------:R-:W-:Y:S01]  /*4f50*/  HADD2.F32 R15, -RZ, R155.reuse.H0_H0 ;  /* 0x2000009bff0f7230 */ /* 0x100fe20000004100 */
[----:B------:R-:W-:Y:S01]  /*4f60*/  F2FP.F16.F32.PACK_AB R59, R59, R60 ;  /* 0x0000003c3b3b723e */ /* 0x000fe200000000ff */
[----:B------:R-:W-:Y:S02]  /*4f70*/  HADD2.F32 R58, -RZ, R154.H0_H0 ;  /* 0x2000009aff3a7230 */ /* 0x000fe40000004100 */
[----:B------:R-:W-:-:S02]  /*4f80*/  HADD2.F32 R155, -RZ, R155.H1_H1 ;  /* 0x3000009bff9b7230 */ /* 0x000fc40000004100 */
[CC--:B------:R-:W-:Y:S01]  /*4f90*/  FMUL.FTZ R61, R12.reuse, R15.reuse ;  /* 0x0000000f0c3d7220 */ /* 0x0c0fe20000410000 */
[C---:B------:R-:W-:Y:S01]  /*4fa0*/  FMUL.FTZ R15, R13.reuse, R15 ;  /* 0x0000000f0d0f7220 */ /* 0x040fe20000410000 */
[----:B------:R-:W-:Y:S02]  /*4fb0*/  HADD2.F32 R154, -RZ, R154.H1_H1 ;  /* 0x3000009aff9a7230 */ /* 0x000fe40000004100 */
[-C--:B------:R-:W-:Y:S01]  /*4fc0*/  FFMA.FTZ R61, R13, R58.reuse, -R61 ;  /* 0x0000003a0d3d7223 */ /* 0x080fe2000001083d */
[----:B------:R-:W-:Y:S01]  /*4fd0*/  FFMA.FTZ R15, R12, R58, R15 ;  /* 0x0000003a0c0f7223 */ /* 0x000fe2000001000f */
[--C-:B------:R-:W-:Y:S02]  /*4fe0*/  HADD2.F32 R12, -RZ, R14.reuse.H0_H0 ;  /* 0x2000000eff0c7230 */ /* 0x100fe40000004100 */
[----:B------:R-:W-:Y:S02]  /*4ff0*/  HADD2.F32 R14, -RZ, R14.H1_H1 ;  /* 0x3000000eff0e7230 */ /* 0x000fe40000004100 */
[----:B------:R-:W-:-:S03]  /*5000*/  F2FP.F16.F32.PACK_AB R15, R15, R61 ;  /* 0x0000003d0f0f723e */ /* 0x000fc600000000ff */
[-C--:B------:R-:W-:Y:S01]  /*5010*/  FMUL.FTZ R13, R14, R155.reuse ;  /* 0x0000009b0e0d7220 */ /* 0x080fe20000410000 */
[----:B------:R-:W-:-:S03]  /*5020*/  FMUL.FTZ R155, R12, R155 ;  /* 0x0000009b0c9b7220 */ /* 0x000fc60000410000 */
[-C--:B------:R-:W-:Y:S01]  /*5030*/  FFMA.FTZ R13, R12, R154.reuse, -R13 ;  /* 0x0000009a0c0d7223 */ /* 0x080fe2000001080d */
[----:B------:R-:W-:Y:S01]  /*5040*/  FFMA.FTZ R155, R14, R154, R155 ;  /* 0x0000009a0e9b7223 */ /* 0x000fe2000001009b */
[----:B------:R-:W-:Y:S02]  /*5050*/  IMAD.MOV.U32 R12, RZ, RZ, R15 ;  /* 0x000000ffff0c7224 */ /* 0x000fe400078e000f */
[----:B------:R-:W-:Y:S02]  /*5060*/  IMAD.MOV.U32 R15, RZ, RZ, R59 ;  /* 0x000000ffff0f7224 */ /* 0x000fe400078e003b */
[----:B------:R-:W-:Y:S02]  /*5070*/  F2FP.F16.F32.PACK_AB R155, R155, R13 ;  /* 0x0000000d9b9b723e */ /* 0x000fe400000000ff */
[----:B------:R-:W-:-:S03]  /*5080*/  MOV R13, R62 ;  /* 0x0000003e000d7202 */ /* 0x000fc60000000f00 */
[----:B------:R-:W-:-:S07]  /*5090*/  IMAD.MOV.U32 R14, RZ, RZ, R155 ;  /* 0x000000ffff0e7224 */ /* 0x000fce00078e009b */
.L_x_1597:
[----:B------:R-:W-:Y:S05]  /*50a0*/  BSYNC B3 ;  /* 0x0000000000037941 */ /* 0x000fea0003800000 */
.L_x_1596:
[----:B---3--:R-:W-:-:S04]  /*50b0*/  LEA R58, P4, R160, R11, 0x1 ;  /* 0x0000000ba03a7211 */ /* 0x008fc800078808ff */
[----:B--2---:R-:W-:-:S05]  /*50c0*/  LEA.HI.X R59, R160, R82, R184, 0x1, P4 ;  /* 0x00000052a03b7211 */ /* 0x004fca00020f0cb8 */
[----:B----4-:R0:W-:Y:S04]  /*50d0*/  ST.E.128 desc[UR60][R58.64], R12 ;  /* 0x0000000c3a007985 */ /* 0x0101e8000c101d3c */
.L_x_1595:
[----:B------:R-:W-:Y:S05]  /*50e0*/  BSYNC B2 ;  /* 0x0000000000027941 */ /* 0x000fea0003800000 */
.L_x_1594:
        /* <DEDUP_REMOVED lines=10> */
[----:B------:R-:W-:Y:S02]  /*5190*/  SHF.R.U64 R13, R54, 0x10, R55 ;  /* 0x00000010360d7819 */ /* 0x000fe40000001237 */
        /* <DEDUP_REMOVED lines=12> */
[----:B------:R-:W-:-:S02]  /*5260*/  HADD2.F32 R54, -RZ, R54.H0_H0 ;  /* 0x20000036ff367230 */ /* 0x000fc40000004100 */
        /* <DEDUP_REMOVED lines=8> */
[--C-:B------:R-:W-:Y:S02]  /*52f0*/  HADD2.F32 R13, -RZ, R12.reuse.H1_H1 ;  /* 0x3000000cff0d7230 */ /* 0x100fe40000004100 */
[----:B------:R-:W-:-:S02]  /*5300*/  HADD2.F32 R12, -RZ, R12.H0_H0 ;  /* 0x2000000cff0c7230 */ /* 0x000fc40000004100 */
[--C-:B------:R-:W-:Y:S02]  /*5310*/  HADD2.F32 R54, -RZ, R152.reuse.H0_H0 ;  /* 0x20000098ff367230 */ /* 0x100fe40000004100 */
[CC--:B------:R-:W-:Y:S01]  /*5320*/  FMUL.FTZ R55, R13.reuse, R11.reuse ;  /* 0x0000000b0d377220 */ /* 0x0c0fe20000410000 */
[----:B------:R-:W-:Y:S02]  /*5330*/  HADD2.F32 R153, -RZ, R153.H1_H1 ;  /* 0x30000099ff997230 */ /* 0x000fe40000004100 */
[C---:B------:R-:W-:Y:S01]  /*5340*/  FMUL.FTZ R11, R12.reuse, R11 ;  /* 0x0000000b0c0b7220 */ /* 0x040fe20000410000 */
[----:B------:R-:W-:Y:S02]  /*5350*/  HADD2.F32 R152, -RZ, R152.H1_H1 ;  /* 0x30000098ff987230 */ /* 0x000fe40000004100 */
[-C--:B------:R-:W-:Y:S01]  /*5360*/  FFMA.FTZ R55, R12, R54.reuse, -R55 ;  /* 0x000000360c377223 */ /* 0x080fe20000010837 */
[--C-:B------:R-:W-:Y:S02]  /*5370*/  HADD2.F32 R12, -RZ, R14.reuse.H1_H1 ;  /* 0x3000000eff0c7230 */ /* 0x100fe40000004100 */
[----:B------:R-:W-:Y:S01]  /*5380*/  FFMA.FTZ R11, R13, R54, R11 ;  /* 0x000000360d0b7223 */ /* 0x000fe2000001000b */
[----:B------:R-:W-:Y:S01]  /*5390*/  HADD2.F32 R14, -RZ, R14.H0_H0 ;  /* 0x2000000eff0e7230 */ /* 0x000fe20000004100 */
[----:B------:R-:W-:Y:S01]  /*53a0*/  F2FP.F16.F32.PACK_AB R15, R57, R15 ;  /* 0x0000000f390f723e */ /* 0x000fe200000000ff */
[----:B------:R-:W-:-:S02]  /*53b0*/  FMUL.FTZ R13, R12, R153 ;  /* 0x000000990c0d7220 */ /* 0x000fc40000410000 */
[----:B------:R-:W-:Y:S01]  /*53c0*/  F2FP.F16.F32.PACK_AB R11, R11, R55 ;  /* 0x000000370b0b723e */ /* 0x000fe200000000ff */
[C---:B------:R-:W-:Y:S01]  /*53d0*/  FMUL.FTZ R153, R14.reuse, R153 ;  /* 0x000000990e997220 */ /* 0x040fe20000410000 */
[----:B------:R-:W-:-:S03]  /*53e0*/  FFMA.FTZ R13, R14, R152, -R13 ;  /* 0x000000980e0d7223 */ /* 0x000fc6000001080d */
[----:B------:R-:W-:Y:S01]  /*53f0*/  FFMA.FTZ R153, R12, R152, R153 ;  /* 0x000000980c997223 */ /* 0x000fe20000010099 */
[----:B------:R-:W-:-:S04]  /*5400*/  IMAD.MOV.U32 R12, RZ, RZ, R11 ;  /* 0x000000ffff0c7224 */ /* 0x000fc800078e000b */
[----:B------:R-:W-:Y:S02]  /*5410*/  F2FP.F16.F32.PACK_AB R153, R153, R13 ;  /* 0x0000000d9999723e */ /* 0x000fe400000000ff */
[----:B------:R-:W-:-:S03]  /*5420*/  MOV R13, R56 ;  /* 0x00000038000d7202 */ /* 0x000fc60000000f00 */
[----:B------:R-:W-:-:S07]  /*5430*/  IMAD.MOV.U32 R14, RZ, RZ, R153 ;  /* 0x000000ffff0e7224 */ /* 0x000fce00078e0099 */
.L_x_1599:
[----:B------:R-:W-:Y:S05]  /*5440*/  BSYNC B2 ;  /* 0x0000000000027941 */ /* 0x000fea0003800000 */
.L_x_1598:
[----:B----4-:R0:W-:Y:S02]  /*5450*/  ST.E.128 desc[UR60][R58.64], R12 ;  /* 0x0000000c3a007985 */ /* 0x0101e4000c101d3c */
.L_x_1577:
[----:B------:R-:W-:Y:S05]  /*5460*/  BSYNC B1 ;  /* 0x0000000000017941 */ /* 0x000fea0003800000 */
.L_x_1576:
[----:B------:R-:W-:-:S03]  /*5470*/  UMOV UR4, 0xffffffff ;  /* 0xffffffff00047882 */ /* 0x000fc60000000000 */
[----:B------:R-:W-:Y:S05]  /*5480*/  BRA.DIV UR4, `(.L_x_1600) ;  /* 0x0000026604ac7947 */ /* 0x000fea000b800000 */
[----:B-1----:R-:W1:Y:S04]  /*5490*/  SHFL.IDX PT, R116, R116, 0x1, 0x1c1f ;  /* 0x003c1f0074747f89 */ /* 0x002e6800000e0000 */
[----:B------:R-:W0:Y:S02]  /*54a0*/  SHFL.IDX PT, R117, R117, 0x1, 0x1c1f ;  /* 0x003c1f0075757f89 */ /* 0x000e2400000e0000 */
.L_x_2004:
[----:B------:R-:W-:Y:S05]  /*54b0*/  @P5 BRA `(.L_x_1601) ;  /* 0x0000005400405947 */ /* 0x000fea0003800000 */
[----:B------:R-:W-:Y:S01]  /*54c0*/  ISETP.NE.AND P4, PT, R7, RZ, PT ;  /* 0x000000ff0700720c */ /* 0x000fe20003f85270 */
[----:B------:R-:W-:-:S12]  /*54d0*/  BSSY B1, `(.L_x_1602) ;  /* 0x0000034000017945 */ /* 0x000fd80003800000 */
[----:B------:R-:W-:Y:S05]  /*54e0*/  @!P4 BRA `(.L_x_1603) ;  /* 0x0000000000c8c947 */ /* 0x000fea0003800000 */
[----:B0---4-:R0:W4:Y:S01]  /*54f0*/  LDS.128 R12, [R29+0x2000] ;  /* 0x002000001d0c7984 */ /* 0x0111220000000c00 */
[----:B------:R-:W-:Y:S01]  /*5500*/  ISETP.GE.AND P5, PT, R162, R123, PT ;  /* 0x0000007ba200720c */ /* 0x000fe20003fa6270 */
[----:B------:R-:W-:Y:S01]  /*5510*/  BSSY B2, `(.L_x_1604) ;  /* 0x000002e000027945 */ /* 0x000fe20003800000 */
[----:B------:R-:W-:-:S04]  /*5520*/  LEA R54, P4, R18, R117, 0x1 ;  /* 0x0000007512367211 */ /* 0x000fc800078808ff */
[----:B-1----:R-:W-:-:S07]  /*5530*/  LEA.HI.X R55, R18, R116, R19, 0x1, P4 ;  /* 0x0000007412377211 */ /* 0x002fce00020f0c13 */
[----:B0-----:R-:W-:Y:S05]  /*5540*/  @P5 BRA `(.L_x_1605) ;  /* 0x0000000000a85947 */ /* 0x001fea0003800000 */
[--C-:B---3--:R-:W-:Y:S01]  /*5550*/  SHF.R.U64 R11, R50, 0x10, R51.reuse ;  /* 0x00000010320b7819 */ /* 0x108fe20000001233 */
        /* <DEDUP_REMOVED lines=27> */
[----:B------:R-:W-:Y:S01]  /*5710*/  HADD2.F32 R14, -RZ, R14.H0_H0 ;  /* 0x2000000eff0e7230 */ /* 0x000fe20000004100 */
[----:B------:R-:W-:Y:S01]  /*5720*/  F2FP.F16.F32.PACK_AB R51, R52, R51 ;  /* 0x000000333433723e */ /* 0x000fe200000000ff */
[----:B------:R-:W-:-:S02]  /*5730*/  HADD2.F32 R11, -RZ, R150.H0_H0 ;  /* 0x20000096ff0b7230 */ /* 0x000fc40000004100 */
[-C--:B------:R-:W-:Y:S01]  /*5740*/  FMUL.FTZ R13, R53, R151.reuse ;  /* 0x00000097350d7220 */ /* 0x080fe20000410000 */
[----:B------:R-:W-:Y:S02]  /*5750*/  HADD2.F32 R150, -RZ, R150.H1_H1 ;  /* 0x30000096ff967230 */ /* 0x000fe40000004100 */
[----:B------:R-:W-:Y:S01]  /*5760*/  FMUL.FTZ R151, R14, R151 ;  /* 0x000000970e977220 */ /* 0x000fe20000410000 */
[-C--:B------:R-:W-:Y:S01]  /*5770*/  FFMA.FTZ R56, R12, R11.reuse, -R56 ;  /* 0x0000000b0c387223 */ /* 0x080fe20000010838 */
[----:B------:R-:W-:Y:S01]  /*5780*/  FFMA.FTZ R57, R15, R11, R57 ;  /* 0x0000000b0f397223 */ /* 0x000fe20000010039 */
[-C--:B------:R-:W-:Y:S01]  /*5790*/  FFMA.FTZ R13, R14, R150.reuse, -R13 ;  /* 0x000000960e0d7223 */ /* 0x080fe2000001080d */
[----:B------:R-:W-:Y:S01]  /*57a0*/  FFMA.FTZ R151, R53, R150, R151 ;  /* 0x0000009635977223 */ /* 0x000fe20000010097 */
[----:B------:R-:W-:Y:S02]  /*57b0*/  IMAD.MOV.U32 R15, RZ, RZ, R51 ;  /* 0x000000ffff0f7224 */ /* 0x000fe400078e0033 */
[----:B------:R-:W-:-:S02]  /*57c0*/  F2FP.F16.F32.PACK_AB R12, R57, R56 ;  /* 0x00000038390c723e */ /* 0x000fc400000000ff */
[----:B------:R-:W-:Y:S01]  /*57d0*/  F2FP.F16.F32.PACK_AB R14, R151, R13 ;  /* 0x0000000d970e723e */ /* 0x000fe200000000ff */
[----:B------:R-:W-:-:S07]  /*57e0*/  IMAD.MOV.U32 R13, RZ, RZ, R50 ;  /* 0x000000ffff0d7224 */ /* 0x000fce00078e0032 */
.L_x_1605:
[----:B------:R-:W-:Y:S05]  /*57f0*/  BSYNC B2 ;  /* 0x0000000000027941 */ /* 0x000fea0003800000 */
.L_x_1604:
[----:B----4-:R0:W-:Y:S02]  /*5800*/  ST.E.128 desc[UR60][R54.64], R12 ;  /* 0x0000000c36007985 */ /* 0x0101e4000c101d3c */
.L_x_1603:
[----:B------:R-:W-:Y:S05]  /*5810*/  BSYNC B1 ;  /* 0x0000000000017941 */ /* 0x000fea0003800000 */
.L_x_1602:
        /* <DEDUP_REMOVED lines=25> */
[CC--:B------:R-:W-:Y:S01]  /*59b0*/  FMUL.FTZ R47, R52.reuse, R48.reuse ;  /* 0x00000030342f7220 */ /* 0x0c0fe20000410000 */
[----:B------:R-:W-:Y:S01]  /*59c0*/  FMUL.FTZ R48, R15, R48 ;  /* 0x000000300f307220 */ /* 0x000fe20000410000 */
[-C--:B------:R-:W-:Y:S01]  /*59d0*/  FFMA.FTZ R46, R13, R11.reuse, -R46 ;  /* 0x0000000b0d2e7223 */ /* 0x080fe2000001082e */
[----:B------:R-:W-:Y:S01]  /*59e0*/  FFMA.FTZ R11, R49, R11, R54 ;  /* 0x0000000b310b7223 */ /* 0x000fe20000010036 */
[-C--:B------:R-:W-:Y:S01]  /*59f0*/  FFMA.FTZ R47, R15, R53.reuse, -R47 ;  /* 0x000000350f2f7223 */ /* 0x080fe2000001082f */
[----:B------:R-:W-:Y:S01]  /*5a00*/  FFMA.FTZ R48, R52, R53, R48 ;  /* 0x0000003534307223 */ /* 0x000fe20000010030 */
[----:B------:R-:W-:-:S02]  /*5a10*/  HADD2.F32 R15, -RZ, R149.H0_H0 ;  /* 0x20000095ff0f7230 */ /* 0x000fc40000004100 */
[--C-:B------:R-:W-:Y:S02]  /*5a20*/  HADD2.F32 R52, -RZ, R12.reuse.H1_H1 ;  /* 0x3000000cff347230 */ /* 0x100fe40000004100 */
[----:B------:R-:W-:Y:S01]  /*5a30*/  HADD2.F32 R54, -RZ, R12.H0_H0 ;  /* 0x2000000cff367230 */ /* 0x000fe20000004100 */
[----:B------:R-:W-:Y:S01]  /*5a40*/  F2FP.F16.F32.PACK_AB R47, R48, R47 ;  /* 0x0000002f302f723e */ /* 0x000fe200000000ff */
[----:B------:R-:W-:Y:S02]  /*5a50*/  HADD2.F32 R149, -RZ, R149.H1_H1 ;  /* 0x30000095ff957230 */ /* 0x000fe40000004100 */
[-C--:B------:R-:W-:Y:S01]  /*5a60*/  FMUL.FTZ R49, R52, R15.reuse ;  /* 0x0000000f34317220 */ /* 0x080fe20000410000 */
[----:B------:R-:W-:Y:S02]  /*5a70*/  HADD2.F32 R12, -RZ, R14.H1_H1 ;  /* 0x3000000eff0c7230 */ /* 0x000fe40000004100 */
[----:B------:R-:W-:Y:S01]  /*5a80*/  FMUL.FTZ R53, R54, R15 ;  /* 0x0000000f36357220 */ /* 0x000fe20000410000 */
[----:B------:R-:W-:-:S02]  /*5a90*/  HADD2.F32 R13, -RZ, R145.H0_H0 ;  /* 0x20000091ff0d7230 */ /* 0x000fc40000004100 */
[----:B------:R-:W-:Y:S02]  /*5aa0*/  HADD2.F32 R14, -RZ, R14.H0_H0 ;  /* 0x2000000eff0e7230 */ /* 0x000fe40000004100 */
[----:B------:R-:W-:Y:S01]  /*5ab0*/  FMUL.FTZ R15, R12, R149 ;  /* 0x000000950c0f7220 */ /* 0x000fe20000410000 */
[----:B------:R-:W-:Y:S02]  /*5ac0*/  HADD2.F32 R145, -RZ, R145.H1_H1 ;  /* 0x30000091ff917230 */ /* 0x000fe40000004100 */
[-C--:B------:R-:W-:Y:S01]  /*5ad0*/  FFMA.FTZ R49, R54, R13.reuse, -R49 ;  /* 0x0000000d36317223 */ /* 0x080fe20000010831 */
[----:B------:R-:W-:Y:S01]  /*5ae0*/  FFMA.FTZ R52, R52, R13, R53 ;  /* 0x0000000d34347223 */ /* 0x000fe20000010035 */
[C---:B------:R-:W-:Y:S01]  /*5af0*/  FMUL.FTZ R149, R14.reuse, R149 ;  /* 0x000000950e957220 */ /* 0x040fe20000410000 */
[----:B------:R-:W-:Y:S01]  /*5b00*/  F2FP.F16.F32.PACK_AB R13, R11, R46 ;  /* 0x0000002e0b0d723e */ /* 0x000fe200000000ff */
[-C--:B------:R-:W-:Y:S02]  /*5b10*/  FFMA.FTZ R15, R14, R145.reuse, -R15 ;  /* 0x000000910e0f7223 */ /* 0x080fe4000001080f */
[----:B------:R-:W-:Y:S01]  /*5b20*/  FFMA.FTZ R12, R12, R145, R149 ;  /* 0x000000910c0c7223 */ /* 0x000fe20000010095 */
[----:B------:R-:W-:-:S04]  /*5b30*/  F2FP.F16.F32.PACK_AB R52, R52, R49 ;  /* 0x000000313434723e */ /* 0x000fc800000000ff */
[----:B------:R-:W-:Y:S01]  /*5b40*/  F2FP.F16.F32.PACK_AB R14, R12, R15 ;  /* 0x0000000f0c0e723e */ /* 0x000fe200000000ff */
[----:B------:R-:W-:Y:S02]  /*5b50*/  IMAD.MOV.U32 R12, RZ, RZ, R52 ;  /* 0x000000ffff0c7224 */ /* 0x000fe400078e0034 */
[----:B------:R-:W-:-:S07]  /*5b60*/  IMAD.MOV.U32 R15, RZ, RZ, R47 ;  /* 0x000000ffff0f7224 */ /* 0x000fce00078e002f */
.L_x_1609:
[----:B------:R-:W-:Y:S05]  /*5b70*/  BSYNC B2 ;  /* 0x0000000000027941 */ /* 0x000fea0003800000 */
.L_x_1608:
[----:B----4-:R0:W-:Y:S02]  /*5b80*/  ST.E.128 desc[UR60][R50.64], R12 ;  /* 0x0000000c32007985 */ /* 0x0101e4000c101d3c */
.L_x_1607:
[----:B------:R-:W-:Y:S05]  /*5b90*/  BSYNC B1 ;  /* 0x0000000000017941 */ /* 0x000fea0003800000 */
.L_x_1606:
[----:B------:R-:W-:Y:S01]  /*5ba0*/  ISETP.NE.AND P4, PT, R21, RZ, PT ;  /* 0x000000ff1500720c */ /* 0x000fe20003f85270 */
[----:B------:R-:W-:-:S12]  /*5bb0*/  BSSY B1, `(.L_x_1610) ;  /* 0x0000036000017945 */ /* 0x000fd80003800000 */
[----:B------:R-:W-:Y:S05]  /*5bc0*/  @!P4 BRA `(.L_x_1611) ;  /* 0x0000000000d0c947 */ /* 0x000fea0003800000 */
[----:B0---4-:R0:W4:Y:S01]  /*5bd0*/  LDS.128 R12, [R29+0x5000] ;  /* 0x005000001d0c7984 */ /* 0x0111220000000c00 */
[----:B------:R-:W-:Y:S01]  /*5be0*/  ISETP.GE.AND P4, PT, R177, R123, PT ;  /* 0x0000007bb100720c */ /* 0x000fe20003f86270 */
[----:B---3--:R-:W-:Y:S01]  /*5bf0*/  IMAD.SHL.U32 R11, R171, 0x8, RZ ;  /* 0x00000008ab0b7824 */ /* 0x008fe200078e00ff */
[----:B------:R-:W-:Y:S01]  /*5c00*/  BSSY B2, `(.L_x_1612) ;  /* 0x000002f000027945 */ /* 0x000fe20003800000 */
[----:B------:R-:W-:Y:S02]  /*5c10*/  IMAD.MOV.U32 R46, RZ, RZ, R117 ;  /* 0x000000ffff2e7224 */ /* 0x000fe400078e0075 */
[----:B-1----:R-:W-:Y:S02]  /*5c20*/  IMAD.MOV.U32 R47, RZ, RZ, R116 ;  /* 0x000000ffff2f7224 */ /* 0x002fe400078e0074 */
[----:B------:R-:W-:-:S06]  /*5c30*/  IMAD.WIDE R46, R11, 0x2, R46 ;  /* 0x000000020b2e7825 */ /* 0x000fcc00078e022e */
[----:B0-----:R-:W-:Y:S05]  /*5c40*/  @P4 BRA `(.L_x_1613) ;  /* 0x0000000000a84947 */ /* 0x001fea0003800000 */
[--C-:B------:R-:W-:Y:S02]  /*5c50*/  SHF.R.U64 R48, R42, 0x10, R43.reuse ;  /* 0x000000102a307819 */ /* 0x100fe4000000122b */
[----:B------:R-:W-:Y:S02]  /*5c60*/  SHF.R.U32.HI R42, RZ, 0x10, R43 ;  /* 0x00000010ff2a7819 */ /* 0x000fe4000001162b */
[--C-:B------:R-:W-:Y:S02]  /*5c70*/  SHF.R.U64 R43, R44, 0x10, R45.reuse ;  /* 0x000000102c2b7819 */ /* 0x100fe4000000122d */
[----:B----4-:R-:W-:Y:S01]  /*5c80*/  MOV R11, R13 ;  /* 0x0000000d000b7202 */ /* 0x010fe20000000f00 */
[----:B------:R-:W-:Y:S01]  /*5c90*/  HADD2.F32 R13, -RZ, R48.H0_H0 ;  /* 0x20000030ff0d7230 */ /* 0x000fe20000004100 */
[----:B------:R-:W-:Y:S01]  /*5ca0*/  SHF.R.U32.HI R52, RZ, 0x10, R45 ;  /* 0x00000010ff347819 */ /* 0x000fe2000001162d */
[----:B------:R-:W-:Y:S02]  /*5cb0*/  HADD2.F32 R45, -RZ, R43.H0_H0 ;  /* 0x2000002bff2d7230 */ /* 0x000fe40000004100 */
[----:B------:R-:W-:-:S02]  /*5cc0*/  HADD2.F32 R48, -RZ, R11.H1_H1 ;  /* 0x3000000bff307230 */ /* 0x000fc40000004100 */
[----:B------:R-:W-:Y:S02]  /*5cd0*/  HADD2.F32 R52, -RZ, R52.H0_H0 ;  /* 0x20000034ff347230 */ /* 0x000fe40000004100 */
[----:B------:R-:W-:Y:S02]  /*5ce0*/  HADD2.F32 R44, -RZ, R11.H0_H0 ;  /* 0x2000000bff2c7230 */ /* 0x000fe40000004100 */
[-C--:B------:R-:W-:Y:S01]  /*5cf0*/  FMUL.FTZ R11, R48, R45.reuse ;  /* 0x0000002d300b7220 */ /* 0x080fe20000410000 */
[--C-:B------:R-:W-:Y:S02]  /*5d00*/  HADD2.F32 R43, -RZ, R15.reuse.H1_H1 ;  /* 0x3000000fff2b7230 */ /* 0x100fe40000004100 */
[----:B------:R-:W-:Y:S02]  /*5d10*/  HADD2.F32 R15, -RZ, R15.H0_H0 ;  /* 0x2000000fff0f7230 */ /* 0x000fe40000004100 */
[----:B------:R-:W-:Y:S01]  /*5d20*/  FMUL.FTZ R45, R44, R45 ;  /* 0x0000002d2c2d7220 */ /* 0x000fe20000410000 */
[----:B------:R-:W-:-:S02]  /*5d30*/  HADD2.F32 R50, -RZ, R42.H0_H0 ;  /* 0x2000002aff327230 */ /* 0x000fc40000004100 */
[-C--:B------:R-:W-:Y:S01]  /*5d40*/  FMUL.FTZ R54, R43, R52.reuse ;  /* 0x000000342b367220 */ /* 0x080fe20000410000 */
[-C--:B------:R-:W-:Y:S01]  /*5d50*/  FFMA.FTZ R11, R44, R13.reuse, -R11 ;  /* 0x0000000d2c0b7223 */ /* 0x080fe2000001080b */
[C---:B------:R-:W-:Y:S01]  /*5d60*/  FMUL.FTZ R52, R15.reuse, R52 ;  /* 0x000000340f347220 */ /* 0x040fe20000410000 */
[----:B------:R-:W-:Y:S01]  /*5d70*/  FFMA.FTZ R42, R48, R13, R45 ;  /* 0x0000000d302a7223 */ /* 0x000fe2000001002d */
[-C--:B------:R-:W-:Y:S01]  /*5d80*/  FFMA.FTZ R13, R15, R50.reuse, -R54 ;  /* 0x000000320f0d7223 */ /* 0x080fe20000010836 */
[--C-:B------:R-:W-:Y:S02]  /*5d90*/  HADD2.F32 R48, -RZ, R144.reuse.H0_H0 ;  /* 0x20000090ff307230 */ /* 0x100fe40000004100 */
[----:B------:R-:W-:Y:S01]  /*5da0*/  FFMA.FTZ R44, R43, R50, R52 ;  /* 0x000000322b2c7223 */ /* 0x000fe20000010034 */
[----:B------:R-:W-:Y:S01]  /*5db0*/  HADD2.F32 R144, -RZ, R144.H1_H1 ;  /* 0x30000090ff907230 */ /* 0x000fe20000004100 */
[----:B------:R-:W-:Y:S01]  /*5dc0*/  F2FP.F16.F32.PACK_AB R11, R42, R11 ;  /* 0x0000000b2a0b723e */ /* 0x000fe200000000ff */
[----:B------:R-:W-:-:S02]  /*5dd0*/  HADD2.F32 R15, -RZ, R12.H1_H1 ;  /* 0x3000000cff0f7230 */ /* 0x000fc40000004100 */
[----:B------:R-:W-:Y:S02]  /*5de0*/  HADD2.F32 R43, -RZ, R14.H1_H1 ;  /* 0x3000000eff2b7230 */ /* 0x000fe40000004100 */
[----:B------:R-:W-:Y:S02]  /*5df0*/  HADD2.F32 R12, -RZ, R12.H0_H0 ;  /* 0x2000000cff0c7230 */ /* 0x000fe40000004100 */
[----:B------:R-:W-:Y:S01]  /*5e00*/  FMUL.FTZ R49, R15, R48 ;  /* 0x000000300f317220 */ /* 0x000fe20000410000 */
[----:B------:R-:W-:Y:S02]  /*5e10*/  HADD2.F32 R14, -RZ, R14.H0_H0 ;  /* 0x2000000eff0e7230 */ /* 0x000fe40000004100 */
[----:B------:R-:W-:Y:S01]  /*5e20*/  FMUL.FTZ R51, R43, R144 ;  /* 0x000000902b337220 */ /* 0x000fe20000410000 */
[--C-:B------:R-:W-:Y:S02]  /*5e30*/  HADD2.F32 R45, -RZ, R143.reuse.H0_H0 ;  /* 0x2000008fff2d7230 */ /* 0x100fe40000004100 */
[----:B------:R-:W-:Y:S01]  /*5e40*/  FMUL.FTZ R48, R12, R48 ;  /* 0x000000300c307220 */ /* 0x000fe20000410000 */
[----:B------:R-:W-:-:S02]  /*5e50*/  HADD2.F32 R143, -RZ, R143.H1_H1 ;  /* 0x3000008fff8f7230 */ /* 0x000fc40000004100 */
[----:B------:R-:W-:Y:S01]  /*5e60*/  FMUL.FTZ R144, R14, R144 ;  /* 0x000000900e907220 */ /* 0x000fe20000410000 */
[-C--:B------:R-:W-:Y:S01]  /*5e70*/  FFMA.FTZ R49, R12, R45.reuse, -R49 ;  /* 0x0000002d0c317223 */ /* 0x080fe20000010831 */
[----:B------:R-:W-:Y:S01]  /*5e80*/  FFMA.FTZ R48, R15, R45, R48 ;  /* 0x0000002d0f307223 */ /* 0x000fe20000010030 */
[-C--:B------:R-:W-:Y:S01]  /*5e90*/  FFMA.FTZ R51, R14, R143.reuse, -R51 ;  /* 0x0000008f0e337223 */ /* 0x080fe20000010833 */
[----:B------:R-:W-:Y:S01]  /*5ea0*/  FFMA.FTZ R144, R43, R143, R144 ;  /* 0x0000008f2b907223 */ /* 0x000fe20000010090 */
[----:B------:R-:W-:Y:S01]  /*5eb0*/  F2FP.F16.F32.PACK_AB R15, R44, R13 ;  /* 0x0000000d2c0f723e */ /* 0x000fe200000000ff */
[----:B------:R-:W-:Y:S01]  /*5ec0*/  IMAD.MOV.U32 R13, RZ, RZ, R11 ;  /* 0x000000ffff0d7224 */ /* 0x000fe200078e000b */
[----:B------:R-:W-:Y:S02]  /*5ed0*/  F2FP.F16.F32.PACK_AB R12, R48, R49 ;  /* 0x00000031300c723e */ /* 0x000fe400000000ff */
[----:B------:R-:W-:-:S07]  /*5ee0*/  F2FP.F16.F32.PACK_AB R14, R144, R51 ;  /* 0x00000033900e723e */ /* 0x000fce00000000ff */
.L_x_1613:
[----:B------:R-:W-:Y:S05]  /*5ef0*/  BSYNC B2 ;  /* 0x0000000000027941 */ /* 0x000fea0003800000 */
.L_x_1612:
[----:B----4-:R0:W-:Y:S02]  /*5f00*/  ST.E.128 desc[UR60][R46.64], R12 ;  /* 0x0000000c2e007985 */ /* 0x0101e4000c101d3c */
.L_x_1611:
[----:B------:R-:W-:Y:S05]  /*5f10*/  BSYNC B1 ;  /* 0x0000000000017941 */ /* 0x000fea0003800000 */
.L_x_1610:
        /* <DEDUP_REMOVED lines=9> */
[----:B---3--:R-:W-:Y:S01]  /*5fb0*/  SHF.R.U64 R11, R38, 0x10, R39 ;  /* 0x00000010260b7819 */ /* 0x008fe20000001227 */
[----:B----4-:R-:W-:Y:S01]  /*5fc0*/  IMAD.MOV.U32 R38, RZ, RZ, R15 ;  /* 0x000000ffff267224 */ /* 0x010fe200078e000f */
[--C-:B------:R-:W-:Y:S01]  /*5fd0*/  SHF.R.U64 R44, R40, 0x10, R41.reuse ;  /* 0x00000010282c7819 */ /* 0x100fe20000001229 */
[----:B------:R-:W-:Y:S01]  /*5fe0*/  HADD2.F32 R15, -RZ, R13.H1_H1 ;  /* 0x3000000dff0f7230 */ /* 0x000fe20000004100 */
[----:B------:R-:W-:Y:S01]  /*5ff0*/  SHF.R.U32.HI R41, RZ, 0x10, R41 ;  /* 0x00000010ff297819 */ /* 0x000fe20000011629 */
[----:B------:R-:W-:Y:S01]  /*6000*/  HADD2.F32 R40, -RZ, R11.H0_H0 ;  /* 0x2000000bff287230 */ /* 0x000fe20000004100 */
[----:B------:R-:W-:Y:S01]  /*6010*/  SHF.R.U32.HI R39, RZ, 0x10, R39 ;  /* 0x00000010ff277819 */ /* 0x000fe20000011627 */
[----:B------:R-:W-:Y:S02]  /*6020*/  HADD2.F32 R11, -RZ, R13.H0_H0 ;  /* 0x2000000dff0b7230 */ /* 0x000fe40000004100 */
[----:B------:R-:W-:Y:S02]  /*6030*/  HADD2.F32 R13, -RZ, R38.H1_H1 ;  /* 0x30000026ff0d7230 */ /* 0x000fe40000004100 */
[----:B------:R-:W-:-:S02]  /*6040*/  HADD2.F32 R41, -RZ, R41.H0_H0 ;  /* 0x20000029ff297230 */ /* 0x000fc40000004100 */
[----:B------:R-:W-:Y:S02]  /*6050*/  HADD2.F32 R38, -RZ, R38.H0_H0 ;  /* 0x20000026ff267230 */ /* 0x000fe40000004100 */
[----:B------:R-:W-:Y:S02]  /*6060*/  HADD2.F32 R44, -RZ, R44.H0_H0 ;  /* 0x2000002cff2c7230 */ /* 0x000fe40000004100 */
[-C--:B------:R-:W-:Y:S01]  /*6070*/  FMUL.FTZ R45, R13, R41.reuse ;  /* 0x000000290d2d7220 */ /* 0x080fe20000410000 */
[----:B------:R-:W-:Y:S02]  /*6080*/  HADD2.F32 R39, -RZ, R39.H0_H0 ;  /* 0x20000027ff277230 */ /* 0x000fe40000004100 */
[C---:B------:R-:W-:Y:S01]  /*6090*/  FMUL.FTZ R48, R38.reuse, R41 ;  /* 0x0000002926307220 */ /* 0x040fe20000410000 */
[-C--:B------:R-:W-:Y:S01]  /*60a0*/  FMUL.FTZ R46, R15, R44.reuse ;  /* 0x0000002c0f2e7220 */ /* 0x080fe20000410000 */
[----:B------:R-:W-:Y:S02]  /*60b0*/  FMUL.FTZ R44, R11, R44 ;  /* 0x0000002c0b2c7220 */ /* 0x000fe40000410000 */
[-C--:B------:R-:W-:Y:S01]  /*60c0*/  FFMA.FTZ R48, R13, R39.reuse, R48 ;  /* 0x000000270d307223 */ /* 0x080fe20000010030 */
[----:B------:R-:W-:Y:S01]  /*60d0*/  FFMA.FTZ R45, R38, R39, -R45 ;  /* 0x00000027262d7223 */ /* 0x000fe2000001082d */
[----:B------:R-:W-:-:S02]  /*60e0*/  HADD2.F32 R13, -RZ, R12.H1_H1 ;  /* 0x3000000cff0d7230 */ /* 0x000fc40000004100 */
[-C--:B------:R-:W-:Y:S01]  /*60f0*/  FFMA.FTZ R44, R15, R40.reuse, R44 ;  /* 0x000000280f2c7223 */ /* 0x080fe2000001002c */
[----:B------:R-:W-:Y:S02]  /*6100*/  HADD2.F32 R39, -RZ, R142.H0_H0 ;  /* 0x2000008eff277230 */ /* 0x000fe40000004100 */
[----:B------:R-:W-:Y:S01]  /*6110*/  FFMA.FTZ R11, R11, R40, -R46 ;  /* 0x000000280b0b7223 */ /* 0x000fe2000001082e */
        /* <DEDUP_REMOVED lines=18> */
.L_x_1617:
[----:B------:R-:W-:Y:S05]  /*6240*/  BSYNC B2 ;  /* 0x0000000000027941 */ /* 0x000fea0003800000 */
.L_x_1616:
[----:B----4-:R0:W-:Y:S02]  /*6250*/  ST.E.128 desc[UR60][R42.64], R12 ;  /* 0x0000000c2a007985 */ /* 0x0101e4000c101d3c */
.L_x_1615:
[----:B------:R-:W-:Y:S05]  /*6260*/  BSYNC B1 ;  /* 0x0000000000017941 */ /* 0x000fea0003800000 */
.L_x_1614:
        /* <DEDUP_REMOVED lines=9> */
[--C-:B------:R-:W-:Y:S01]  /*6300*/  SHF.R.U64 R40, R36, 0x10, R37.reuse ;  /* 0x0000001024287819 */ /* 0x100fe20000001225 */
[--C-:B---34-:R-:W-:Y:S01]  /*6310*/  HADD2.F32 R11, -RZ, R13.reuse.H1_H1 ;  /* 0x3000000dff0b7230 */ /* 0x118fe20000004100 */
[----:B------:R-:W-:Y:S01]  /*6320*/  SHF.R.U32.HI R42, RZ, 0x10, R37 ;  /* 0x00000010ff2a7819 */ /* 0x000fe20000011625 */
[----:B------:R-:W-:Y:S01]  /*6330*/  HADD2.F32 R13, -RZ, R13.H0_H0 ;  /* 0x2000000dff0d7230 */ /* 0x000fe20000004100 */
[--C-:B------:R-:W-:Y:S01]  /*6340*/  SHF.R.U64 R34, R34, 0x10, R35.reuse ;  /* 0x0000001022227819 */ /* 0x100fe20000001223 */
[----:B------:R-:W-:Y:S01]  /*6350*/  HADD2.F32 R40, -RZ, R40.H0_H0 ;  /* 0x20000028ff287230 */ /* 0x000fe20000004100 */
[----:B------:R-:W-:Y:S01]  /*6360*/  SHF.R.U32.HI R35, RZ, 0x10, R35 ;  /* 0x00000010ff237819 */ /* 0x000fe20000011623 */
[----:B------:R-:W-:Y:S02]  /*6370*/  HADD2.F32 R42, -RZ, R42.H0_H0 ;  /* 0x2000002aff2a7230 */ /* 0x000fe40000004100 */
[--C-:B------:R-:W-:Y:S02]  /*6380*/  HADD2.F32 R29, -RZ, R15.reuse.H1_H1 ;  /* 0x3000000fff1d7230 */ /* 0x100fe40000004100 */
[----:B------:R-:W-:Y:S01]  /*6390*/  FMUL.FTZ R44, R11, R40 ;  /* 0x000000280b2c7220 */ /* 0x000fe20000410000 */
[----:B------:R-:W-:-:S02]  /*63a0*/  HADD2.F32 R15, -RZ, R15.H0_H0 ;  /* 0x2000000fff0f7230 */ /* 0x000fc40000004100 */
[----:B------:R-:W-:Y:S01]  /*63b0*/  FMUL.FTZ R40, R13, R40 ;  /* 0x000000280d287220 */ /* 0x000fe20000410000 */
[----:B------:R-:W-:Y:S02]  /*63c0*/  HADD2.F32 R34, -RZ, R34.H0_H0 ;  /* 0x20000022ff227230 */ /* 0x000fe40000004100 */
[-C--:B------:R-:W-:Y:S01]  /*63d0*/  FMUL.FTZ R46, R29, R42.reuse ;  /* 0x0000002a1d2e7220 */ /* 0x080fe20000410000 */
[----:B------:R-:W-:Y:S02]  /*63e0*/  HADD2.F32 R36, -RZ, R35.H0_H0 ;  /* 0x20000023ff247230 */ /* 0x000fe40000004100 */
[----:B------:R-:W-:Y:S01]  /*63f0*/  FMUL.FTZ R42, R15, R42 ;  /* 0x0000002a0f2a7220 */ /* 0x000fe20000410000 */
[-C--:B------:R-:W-:Y:S01]  /*6400*/  FFMA.FTZ R37, R11, R34.reuse, R40 ;  /* 0x000000220b257223 */ /* 0x080fe20000010028 */
[----:B------:R-:W-:Y:S02]  /*6410*/  FFMA.FTZ R44, R13, R34, -R44 ;  /* 0x000000220d2c7223 */ /* 0x000fe4000001082c */
[----:B------:R-:W-:Y:S01]  /*6420*/  FFMA.FTZ R41, R29, R36, R42 ;  /* 0x000000241d297223 */ /* 0x000fe2000001002a */
[----:B------:R-:W-:-:S02]  /*6430*/  HADD2.F32 R11, -RZ, R12.H1_H1 ;  /* 0x3000000cff0b7230 */ /* 0x000fc40000004100 */
[----:B------:R-:W-:Y:S01]  /*6440*/  FFMA.FTZ R46, R15, R36, -R46 ;  /* 0x000000240f2e7223 */ /* 0x000fe2000001082e */
[--C-:B------:R-:W-:Y:S02]  /*6450*/  HADD2.F32 R29, -RZ, R127.reuse.H0_H0 ;  /* 0x2000007fff1d7230 */ /* 0x100fe40000004100 */
[----:B------:R-:W-:Y:S02]  /*6460*/  HADD2.F32 R12, -RZ, R12.H0_H0 ;  /* 0x2000000cff0c7230 */ /* 0x000fe40000004100 */
[--C-:B------:R-:W-:Y:S02]  /*6470*/  HADD2.F32 R13, -RZ, R14.reuse.H1_H1 ;  /* 0x3000000eff0d7230 */ /* 0x100fe40000004100 */
[-C--:B------:R-:W-:Y:S01]  /*6480*/  FMUL.FTZ R35, R11, R29.reuse ;  /* 0x0000001d0b237220 */ /* 0x080fe20000410000 */
[----:B------:R-:W-:Y:S02]  /*6490*/  HADD2.F32 R127, -RZ, R127.H1_H1 ;  /* 0x3000007fff7f7230 */ /* 0x000fe40000004100 */
        /* <DEDUP_REMOVED lines=14> */
.L_x_1621:
[----:B------:R-:W-:Y:S05]  /*6580*/  BSYNC B2 ;  /* 0x0000000000027941 */ /* 0x000fea0003800000 */
.L_x_1620:
[----:B----4-:R0:W-:Y:S02]  /*6590*/  ST.E.128 desc[UR60][R38.64], R12 ;  /* 0x0000000c26007985 */ /* 0x0101e4000c101d3c */
.L_x_1619:
[----:B------:R-:W-:Y:S05]  /*65a0*/  BSYNC B1 ;  /* 0x0000000000017941 */ /* 0x000fea0003800000 */
.L_x_1618:
[----:B------:R-:W-:-:S13]  /*65b0*/  ISETP.NE.AND P4, PT, R76, RZ, PT ;  /* 0x000000ff4c00720c */ /* 0x000fda0003f85270 */
        /* <DEDUP_REMOVED lines=47> */
.L_x_1623:
[----:B------:R-:W-:Y:S05]  /*68b0*/  BSYNC B1 ;  /* 0x0000000000017941 */ /* 0x000fea0003800000 */
.L_x_1622:
[----:B----4-:R0:W-:Y:S01]  /*68c0*/  ST.E.128 desc[UR60][R34.64], R12 ;  /* 0x0000000c22007985 */ /* 0x0101e2000c101d3c */
[----:B------:R-:W-:Y:S05]  /*68d0*/  BRA `(.L_x_1601) ;  /* 0x0000004000387947 */ /* 0x000fea0003800000 */
.L_x_1567:
        /* <DEDUP_REMOVED lines=18> */
[----:B------:R-:W-:Y:S02]  /*6a00*/  IADD3 R28, P5, R90, R12, RZ ;  /* 0x0000000c5a1c7210 */ /* 0x000fe40007fbe0ff */
[----:B------:R-:W-:Y:S02]  /*6a10*/  CS2R R38, SRZ ;  /* 0x0000000000267805 */ /* 0x000fe4000001ff00 */
[----:B------:R-:W-:Y:S01]  /*6a20*/  CS2R R36, SRZ ;  /* 0x0000000000247805 */ /* 0x000fe2000001ff00 */
[----:B------:R-:W-:Y:S01]  /*6a30*/  IMAD.X R30, R11, 0x1, R102, P0 ;  /* 0x000000010b1e7824 */ /* 0x000fe200000e0666 */
[----:B------:R-:W-:Y:S02]  /*6a40*/  LEA R52, P0, R29, UR4, 0x1 ;  /* 0x000000041d347c11 */ /* 0x000fe4000f8008ff */
[----:B------:R-:W-:-:S02]  /*6a50*/  CS2R R50, SRZ ;  /* 0x0000000000327805 */ /* 0x000fc4000001ff00 */
[----:B------:R-:W-:Y:S02]  /*6a60*/  CS2R R48, SRZ ;  /* 0x0000000000307805 */ /* 0x000fe4000001ff00 */
[----:B------:R-:W-:Y:S01]  /*6a70*/  LEA.HI.X R53, R29, UR5, R30, 0x1, P0 ;  /* 0x000000051d357c11 */ /* 0x000fe200080f0c1e */
[----:B------:R-:W-:Y:S01]  /*6a80*/  ULDC.64 UR4, c[0x0][0x400] ;  /* 0x0001000000047ab9 */ /* 0x000fe20000000a00 */
[----:B------:R-:W-:Y:S01]  /*6a90*/  ISETP.GE.AND P0, PT, R18, R123, PT ;  /* 0x0000007b1200720c */ /* 0x000fe20003f06270 */
[----:B------:R-:W-:Y:S01]  /*6aa0*/  IMAD.X R29, R82, 0x1, R101, P5 ;  /* 0x00000001521d7824 */ /* 0x000fe200028e0665 */
[----:B------:R-:W-:-:S04]  /*6ab0*/  LEA R56, P5, R28, UR4, 0x1 ;  /* 0x000000041c387c11 */ /* 0x000fc8000f8a08ff */
[----:B------:R-:W-:Y:S02]  /*6ac0*/  LEA.HI.X R57, R28, UR5, R29, 0x1, P5 ;  /* 0x000000051c397c11 */ /* 0x000fe4000a8f0c1d */
[----:B------:R-:W-:-:S05]  /*6ad0*/  ISETP.GE.AND P5, PT, R167, R123, PT ;  /* 0x0000007ba700720c */ /* 0x000fca0003fa6270 */
[----:B------:R0:W5:Y:S04]  /*6ae0*/  @!P0 LDG.E.128 R36, desc[UR60][R52.64] ;  /* 0x0000003c34248981 */ /* 0x000168000c1e1d00 */
[----:B------:R0:W5:Y:S01]  /*6af0*/  @!P0 LDG.E.128 R48, desc[UR60][R56.64] ;  /* 0x0000003c38308981 */ /* 0x000162000c1e1d00 */
[----:B------:R-:W-:Y:S02]  /*6b00*/  ISETP.GE.AND P0, PT, R168, R123, PT ;  /* 0x0000007ba800720c */ /* 0x000fe40003f06270 */
        /* <DEDUP_REMOVED lines=8> */
[----:B------:R0:W5:Y:S04]  /*6b90*/  @!P5 LDG.E.128 R32, desc[UR60][R52.64+0x40] ;  /* 0x0000403c3420d981 */ /* 0x000168000c1e1d00 */
[----:B------:R0:W5:Y:S04]  /*6ba0*/  @!P0 LDG.E.128 R28, desc[UR60][R52.64+0x80] ;  /* 0x0000803c341c8981 */ /* 0x000168000c1e1d00 */
[----:B------:R0:W5:Y:S04]  /*6bb0*/  @!P5 LDG.E.128 R44, desc[UR60][R56.64+0x40] ;  /* 0x0000403c382cd981 */ /* 0x000168000c1e1d00 */
[----:B------:R0:W5:Y:S02]  /*6bc0*/  @!P0 LDG.E.128 R40, desc[UR60][R56.64+0x80] ;  /* 0x0000803c38288981 */ /* 0x000164000c1e1d00 */
.L_x_1625:
[----:B------:R-:W-:Y:S05]  /*6bd0*/  BSYNC B1 ;  /* 0x0000000000017941 */ /* 0x000fea0003800000 */
.L_x_1624:
        /* <DEDUP_REMOVED lines=13> */
[----:B-----5:R-:W-:Y:S02]  /*6cb0*/  MOV R80, R30 ;  /* 0x0000001e00507202 */ /* 0x020fe40000000f00 */
        /* <DEDUP_REMOVED lines=8> */
[----:B------:R-:W-:Y:S02]  /*6d40*/  IADD3 R11, P0, P6, R90, R12, R108 ;  /* 0x0000000c5a0b7210 */ /* 0x000fe40007e1e06c */
[----:B------:R-:W-:-:S02]  /*6d50*/  CS2R R74, SRZ ;  /* 0x00000000004a7805 */ /* 0x000fc4000001ff00 */
[----:B------:R-:W-:Y:S02]  /*6d60*/  CS2R R72, SRZ ;  /* 0x0000000000487805 */ /* 0x000fe4000001ff00 */
[----:B------:R-:W-:Y:S02]  /*6d70*/  IADD3.X R82, R101, R82, R107, P0, P6 ;  /* 0x0000005265527210 */ /* 0x000fe400007ec46b */
[----:B------:R-:W-:-:S04]  /*6d80*/  LEA R12, P0, R14, UR4, 0x1 ;  /* 0x000000040e0c7c11 */ /* 0x000fc8000f8008ff */
[----:B------:R-:W-:Y:S02]  /*6d90*/  LEA.HI.X R13, R14, UR5, R13, 0x1, P0 ;  /* 0x000000050e0d7c11 */ /* 0x000fe400080f0c0d */
        /* <DEDUP_REMOVED lines=19> */
.L_x_1627:
[----:B------:R-:W-:Y:S05]  /*6ed0*/  BSYNC B1 ;  /* 0x0000000000017941 */ /* 0x000fea0003800000 */
.L_x_1626:
[----:B------:R-:W2:Y:S01]  /*6ee0*/  LDL R11, [R1+0x30] ;  /* 0x00003000010b7983 */ /* 0x000ea20000100800 */
[----:B0-----:R-:W-:Y:S02]  /*6ef0*/  IMAD.MOV.U32 R12, RZ, RZ, R28 ;  /* 0x000000ffff0c7224 */ /* 0x001fe400078e001c */
[----:B------:R-:W-:Y:S02]  /*6f00*/  IMAD.MOV.U32 R13, RZ, RZ, R31 ;  /* 0x000000ffff0d7224 */ /* 0x000fe400078e001f */
[----:B------:R-:W-:-:S03]  /*6f10*/  IMAD.MOV.U32 R14, RZ, RZ, R34 ;  /* 0x000000ffff0e7224 */ /* 0x000fc600078e0022 */
[----:B------:R-:W-:Y:S01]  /*6f20*/  PRMT R189, R80, 0x5410, R13 ;  /* 0x0000541050bd7816 */ /* 0x000fe2000000000d */
[----:B------:R-:W-:Y:S01]  /*6f30*/  IMAD.MOV.U32 R13, RZ, RZ, R35 ;  /* 0x000000ffff0d7224 */ /* 0x000fe200078e0023 */
[----:B------:R-:W-:Y:S01]  /*6f40*/  PRMT R195, R14, 0x7610, R195 ;  /* 0x000076100ec37816 */ /* 0x000fe200000000c3 */
[----:B------:R-:W-:-:S03]  /*6f50*/  IMAD.MOV.U32 R14, RZ, RZ, R37 ;  /* 0x000000ffff0e7224 */ /* 0x000fc600078e0025 */
[----:B------:R-:W-:Y:S01]  /*6f60*/  PRMT R197, R13, 0x7610, R197 ;  /* 0x000076100dc57816 */ /* 0x000fe200000000c5 */
[----:B------:R-:W-:Y:S01]  /*6f70*/  IMAD.MOV.U32 R13, RZ, RZ, R36 ;  /* 0x000000ffff0d7224 */ /* 0x000fe200078e0024 */
[----:B------:R-:W-:Y:S02]  /*6f80*/  PRMT R153, R14, 0x7610, R153 ;  /* 0x000076100e997816 */ /* 0x000fe40000000099 */
[----:B--2---:R-:W-:Y:S01]  /*6f90*/  R2UR UR4, R11 ;  /* 0x000000000b0472ca */ /* 0x004fe200000e0000 */
[----:B------:R-:W-:-:S05]  /*6fa0*/  IMAD.MOV.U32 R11, RZ, RZ, R29 ;  /* 0x000000ffff0b7224 */ /* 0x000fca00078e001d */
[----:B------:R-:W-:Y:S01]  /*6fb0*/  PRMT R190, R12, 0x5410, R11 ;  /* 0x000054100cbe7816 */ /* 0x000fe2000000000b */
[----:B------:R-:W-:Y:S01]  /*6fc0*/  IMAD.MOV.U32 R11, RZ, RZ, R33 ;  /* 0x000000ffff0b7224 */ /* 0x000fe200078e0021 */
[----:B------:R-:W-:-:S04]  /*6fd0*/  MOV R12, R32 ;  /* 0x00000020000c7202 */ /* 0x000fc80000000f00 */
[----:B------:R-:W-:Y:S01]  /*6fe0*/  PRMT R198, R11, 0x7610, R198 ;  /* 0x000076100bc67816 */ /* 0x000fe200000000c6 */
[----:B------:R-:W-:Y:S01]  /*6ff0*/  IMAD.MOV.U32 R11, RZ, RZ, R38 ;  /* 0x000000ffff0b7224 */ /* 0x000fe200078e0026 */
[----:B------:R-:W-:Y:S01]  /*7000*/  PRMT R196, R12, 0x7610, R196 ;  /* 0x000076100cc47816 */ /* 0x000fe200000000c4 */
[----:B------:R-:W-:Y:S01]  /*7010*/  IMAD.MOV.U32 R12, RZ, RZ, R39 ;  /* 0x000000ffff0c7224 */ /* 0x000fe200078e0027 */
[----:B------:R-:W-:Y:S02]  /*7020*/  UISETP.NE.AND UP0, UPT, UR4, 0x3, UPT ;  /* 0x000000030400788c */ /* 0x000fe4000bf05270 */
[----:B------:R-:W-:Y:S01]  /*7030*/  PRMT R198, R198, 0x5410, R11 ;  /* 0x00005410c6c67816 */ /* 0x000fe2000000000b */
[----:B------:R-:W-:Y:S01]  /*7040*/  IMAD.MOV.U32 R11, RZ, RZ, R43 ;  /* 0x000000ffff0b7224 */ /* 0x000fe200078e002b */
[----:B------:R-:W-:Y:S02]  /*7050*/  PRMT R199, R12, 0x5410, R13 ;  /* 0x000054100cc77816 */ /* 0x000fe4000000000d */
[----:B------:R-:W-:-:S02]  /*7060*/  MOV R12, R42 ;  /* 0x0000002a000c7202 */ /* 0x000fc40000000f00 */
[----:B------:R-:W-:Y:S02]  /*7070*/  PLOP3.LUT P0, PT, PT, PT, UP0, 0x80, 0x0 ;  /* 0x000000000000781c */ /* 0x000fe40003f0f008 */
[----:B------:R-:W-:Y:S01]  /*7080*/  PRMT R191, R12, 0x5410, R11 ;  /* 0x000054100cbf7816 */ /* 0x000fe2000000000b */
[----:B------:R-:W-:Y:S02]  /*7090*/  IMAD.MOV.U32 R12, RZ, RZ, R40 ;  /* 0x000000ffff0c7224 */ /* 0x000fe400078e0028 */
[----:B------:R-:W-:-:S05]  /*70a0*/  IMAD.MOV.U32 R11, RZ, RZ, R41 ;  /* 0x000000ffff0b7224 */ /* 0x000fca00078e0029 */
[----:B------:R-:W-:Y:S01]  /*70b0*/  PRMT R192, R12, 0x5410, R11 ;  /* 0x000054100cc07816 */ /* 0x000fe2000000000b */
[----:B------:R-:W-:Y:S02]  /*70c0*/  IMAD.MOV.U32 R11, RZ, RZ, R47 ;  /* 0x000000ffff0b7224 */ /* 0x000fe400078e002f */
[----:B------:R-:W-:-:S03]  /*70d0*/  IMAD.MOV.U32 R12, RZ, RZ, R46 ;  /* 0x000000ffff0c7224 */ /* 0x000fc600078e002e */
[----:B------:R-:W-:Y:S01]  /*70e0*/  PRMT R197, R197, 0x5410, R11 ;  /* 0x00005410c5c57816 */ /* 0x000fe2000000000b */
[----:B------:R-:W-:Y:S01]  /*70f0*/  IMAD.MOV.U32 R11, RZ, RZ, R45 ;  /* 0x000000ffff0b7224 */ /* 0x000fe200078e002d */
[----:B------:R-:W-:Y:S02]  /*7100*/  PRMT R195, R195, 0x5410, R12 ;  /* 0x00005410c3c37816 */ /* 0x000fe4000000000c */
[----:B------:R-:W-:Y:S02]  /*7110*/  MOV R12, R44 ;  /* 0x0000002c000c7202 */ /* 0x000fe40000000f00 */
[----:B------:R-:W-:Y:S01]  /*7120*/  PRMT R201, R11, 0x7610, R201 ;  /* 0x000076100bc97816 */ /* 0x000fe200000000c9 */
[----:B------:R-:W-:Y:S01]  /*7130*/  IMAD.MOV.U32 R11, RZ, RZ, R50 ;  /* 0x000000ffff0b7224 */ /* 0x000fe200078e0032 */
[----:B------:R-:W-:Y:S01]  /*7140*/  PRMT R196, R196, 0x5410, R12 ;  /* 0x00005410c4c47816 */ /* 0x000fe2000000000c */
[----:B------:R-:W-:-:S03]  /*7150*/  IMAD.MOV.U32 R12, RZ, RZ, R51 ;  /* 0x000000ffff0c7224 */ /* 0x000fc600078e0033 */
[----:B------:R-:W-:Y:S01]  /*7160*/  PRMT R201, R201, 0x5410, R11 ;  /* 0x00005410c9c97816 */ /* 0x000fe2000000000b */
[----:B------:R-:W-:Y:S01]  /*7170*/  IMAD.MOV.U32 R11, RZ, RZ, R48 ;  /* 0x000000ffff0b7224 */ /* 0x000fe200078e0030 */
[----:B------:R-:W-:Y:S01]  /*7180*/  PRMT R224, R12, 0x7610, R224 ;  /* 0x000076100ce07816 */ /* 0x000fe200000000e0 */
[----:B------:R-:W-:-:S03]  /*7190*/  IMAD.MOV.U32 R12, RZ, RZ, R49 ;  /* 0x000000ffff0c7224 */ /* 0x000fc600078e0031 */
[----:B------:R-:W-:Y:S01]  /*71a0*/  PRMT R224, R224, 0x5410, R11 ;  /* 0x00005410e0e07816 */ /* 0x000fe2000000000b */
[----:B-----5:R-:W-:Y:S01]  /*71b0*/  IMAD.MOV.U32 R11, RZ, RZ, R55 ;  /* 0x000000ffff0b7224 */ /* 0x020fe200078e0037 */
[----:B------:R-:W-:Y:S02]  /*71c0*/  PRMT R152, R12, 0x7610, R152 ;  /* 0x000076100c987816 */ /* 0x000fe40000000098 */
        /* <DEDUP_REMOVED lines=40> */
.L_x_1628:
[----:B------:R-:W-:Y:S01]  /*7450*/  LEA R86, R17, R2, 0x3 ;  /* 0x0000000211567211 */ /* 0x000fe200078e18ff */
[----:B------:R-:W-:Y:S01]  /*7460*/  BSSY B1, `(.L_x_1629) ;  /* 0x0000004000017945 */ /* 0x000fe20003800000 */
[----:B------:R-:W-:-:S04]  /*7470*/  SHF.L.U32 R87, R175, 0x1f, RZ ;  /* 0x0000001faf577819 */ /* 0x000fc800000006ff */
[----:B------:R-:W0:Y:S02]  /*7480*/  SYNCS.PHASECHK.TRANS64.TRYWAIT P6, [R86+URZ+0x2a890], R87 ;  /* 0x02a89057560075a7 */ /* 0x000e2400080c017f */
[----:B0-----:R-:W-:Y:S05]  /*7490*/  @!P6 BRA `(.L_x_1630) ;  /* 0x0000024400f4e947 */ /* 0x001fea0003800000 */
.L_x_2005:
[----:B------:R-:W-:Y:S05]  /*74a0*/  BSYNC B1 ;  /* 0x0000000000017941 */ /* 0x000fea0003800000 */
.L_x_1629:
[----:B------:R-:W1:Y:S01]  /*74b0*/  LDC R127, c[0x0][0x2f4] ;  /* 0x0000bd00ff7f7b82 */ /* 0x000e620000000800 */
[----:B------:R-:W-:Y:S01]  /*74c0*/  UMOV UR4, 0xffffffff ;  /* 0xffffffff00047882 */ /* 0x000fe20000000000 */
[----:B-1----:R-:W-:Y:S02]  /*74d0*/  IMAD.IADD R131, R127, 0x1, -R124 ;  /* 0x000000017f837824 */ /* 0x002fe400078e0a7c */
[----:B------:R-:W-:Y:S05]  /*74e0*/  BRA.DIV UR4, `(.L_x_1631) ;  /* 0x0000024604f47947 */ /* 0x000fea000b800000 */
[----:B------:R1:W2:Y:S04]  /*74f0*/  SHFL.IDX PT, R115, R116, RZ, 0x1c1f ;  /* 0x001c1fff74737589 */ /* 0x0002a800000e0000 */
[----:B------:R1:W3:Y:S02]  /*7500*/  SHFL.IDX PT, R11, R117, RZ, 0x1c1f ;  /* 0x001c1fff750b7589 */ /* 0x0002e400000e0000 */
.L_x_2009:
        /* <DEDUP_REMOVED lines=27> */
[----:B---3--:R-:W-:Y:S01]  /*76c0*/  IMAD.MOV.U32 R151, RZ, RZ, R81 ;  /* 0x000000ffff977224 */ /* 0x008fe200078e0051 */
[----:B------:R-:W-:Y:S01]  /*76d0*/  SHF.R.U64 R36, R36, 0x10, R37 ;  /* 0x0000001024247819 */ /* 0x000fe20000001225 */
[----:B----4-:R-:W-:Y:S01]  /*76e0*/  IMAD.MOV.U32 R150, RZ, RZ, R13 ;  /* 0x000000ffff967224 */ /* 0x010fe200078e000d */
[----:B------:R-:W-:Y:S01]  /*76f0*/  SHF.R.U32.HI R37, RZ, 0x10, R37 ;  /* 0x00000010ff257819 */ /* 0x000fe20000011625 */
[----:B------:R-:W-:Y:S01]  /*7700*/  HADD2.F32 R152, -RZ, R152.H0_H0 ;  /* 0x20000098ff987230 */ /* 0x000fe20000004100 */
[----:B------:R-:W-:Y:S01]  /*7710*/  SHF.R.U64 R38, R38, 0x10, R39 ;  /* 0x0000001026267819 */ /* 0x000fe20000001227 */
[----:B------:R-:W-:Y:S02]  /*7720*/  HADD2.F32 R13, -RZ, R151.H0_H0 ;  /* 0x20000097ff0d7230 */ /* 0x000fe40000004100 */
[----:B------:R-:W-:Y:S02]  /*7730*/  HADD2.F32 R154, -RZ, R150.H0_H0 ;  /* 0x20000096ff9a7230 */ /* 0x000fe40000004100 */
[----:B------:R-:W-:-:S02]  /*7740*/  HADD2.F32 R153, -RZ, R153.H0_H0 ;  /* 0x20000099ff997230 */ /* 0x000fc40000004100 */
[CC--:B------:R-:W-:Y:S01]  /*7750*/  FMUL.FTZ R81, R13.reuse, R152.reuse ;  /* 0x000000980d517220 */ /* 0x0c0fe20000410000 */
[----:B------:R-:W-:Y:S02]  /*7760*/  HADD2.F32 R151, -RZ, R151.H1_H1 ;  /* 0x30000097ff977230 */ /* 0x000fe40000004100 */
[C---:B------:R-:W-:Y:S01]  /*7770*/  FMUL.FTZ R152, R154.reuse, R152 ;  /* 0x000000989a987220 */ /* 0x040fe20000410000 */
[----:B------:R-:W-:Y:S02]  /*7780*/  HADD2.F32 R37, -RZ, R37.H0_H0 ;  /* 0x20000025ff257230 */ /* 0x000fe40000004100 */
[-C--:B------:R-:W-:Y:S01]  /*7790*/  FFMA.FTZ R81, R154, R153.reuse, -R81 ;  /* 0x000000999a517223 */ /* 0x080fe20000010851 */
[----:B------:R-:W-:Y:S02]  /*77a0*/  HADD2.F32 R36, -RZ, R36.H0_H0 ;  /* 0x20000024ff247230 */ /* 0x000fe40000004100 */
[----:B------:R-:W-:Y:S01]  /*77b0*/  FFMA.FTZ R13, R13, R153, R152 ;  /* 0x000000990d0d7223 */ /* 0x000fe20000010098 */
[--C-:B------:R-:W-:Y:S01]  /*77c0*/  SHF.R.U32.HI R152, RZ, 0x10, R49.reuse ;  /* 0x00000010ff987819 */ /* 0x100fe20000011631 */
[----:B------:R-:W-:Y:S01]  /*77d0*/  HADD2.F32 R153, -RZ, R224.H0_H0 ;  /* 0x200000e0ff997230 */ /* 0x000fe20000004100 */
[----:B------:R-:W-:Y:S01]  /*77e0*/  SHF.R.U64 R49, R48, 0x10, R49 ;  /* 0x0000001030317819 */ /* 0x000fe20000001231 */
[----:B------:R-:W-:-:S02]  /*77f0*/  HADD2.F32 R48, -RZ, R150.H1_H1 ;  /* 0x30000096ff307230 */ /* 0x000fc40000004100 */
[----:B------:R-:W-:Y:S02]  /*7800*/  HADD2.F32 R152, -RZ, R152.H0_H0 ;  /* 0x20000098ff987230 */ /* 0x000fe40000004100 */
[----:B------:R-:W-:Y:S02]  /*7810*/  HADD2.F32 R49, -RZ, R49.H0_H0 ;  /* 0x20000031ff317230 */ /* 0x000fe40000004100 */
[----:B------:R-:W-:Y:S02]  /*7820*/  HADD2.F32 R38, -RZ, R38.H0_H0 ;  /* 0x20000026ff267230 */ /* 0x000fe40000004100 */
[-C--:B------:R-:W-:Y:S01]  /*7830*/  FMUL.FTZ R150, R151, R152.reuse ;  /* 0x0000009897967220 */ /* 0x080fe20000410000 */
[----:B------:R-:W-:-:S03]  /*7840*/  FMUL.FTZ R152, R48, R152 ;  /* 0x0000009830987220 */ /* 0x000fc60000410000 */
[-C--:B------:R-:W-:Y:S01]  /*7850*/  FFMA.FTZ R48, R48, R37.reuse, -R150 ;  /* 0x0000002530307223 */ /* 0x080fe20000010896 */
[----:B------:R-:W-:Y:S02]  /*7860*/  HADD2.F32 R150, -RZ, R83.H0_H0 ;  /* 0x20000053ff967230 */ /* 0x000fe40000004100 */
[----:B------:R-:W-:Y:S01]  /*7870*/  FFMA.FTZ R37, R151, R37, R152 ;  /* 0x0000002597257223 */ /* 0x000fe20000010098 */
[----:B------:R-:W-:Y:S02]  /*7880*/  HADD2.F32 R151, -RZ, R199.H0_H0 ;  /* 0x200000c7ff977230 */ /* 0x000fe40000004100 */
[--C-:B------:R-:W-:Y:S02]  /*7890*/  HADD2.F32 R152, -RZ, R15.reuse.H0_H0 ;  /* 0x2000000fff987230 */ /* 0x100fe40000004100 */
[----:B------:R-:W-:Y:S01]  /*78a0*/  FMUL.FTZ R154, R150, R153 ;  /* 0x00000099969a7220 */ /* 0x000fe20000410000 */
[----:B------:R-:W-:Y:S01]  /*78b0*/  HADD2.F32 R15, -RZ, R15.H1_H1 ;  /* 0x3000000fff0f7230 */ /* 0x000fe20000004100 */
[----:B------:R-:W-:-:S02]  /*78c0*/  F2FP.F16.F32.PACK_AB R48, R48, R81 ;  /* 0x000000513030723e */ /* 0x000fc400000000ff */
[C---:B------:R-:W-:Y:S01]  /*78d0*/  FFMA.FTZ R154, R152.reuse, R151, -R154 ;  /* 0x00000097989a7223 */ /* 0x040fe2000001089a */
[----:B------:R-:W-:Y:S01]  /*78e0*/  FMUL.FTZ R152, R152, R153 ;  /* 0x0000009998987220 */ /* 0x000fe20000410000 */
[----:B------:R-:W-:Y:S01]  /*78f0*/  HADD2.F32 R153, -RZ, R224.H1_H1 ;  /* 0x300000e0ff997230 */ /* 0x000fe20000004100 */
[----:B------:R-:W-:Y:S01]  /*7900*/  F2FP.F16.F32.PACK_AB R37, R37, R13 ;  /* 0x0000000d2525723e */ /* 0x000fe200000000ff */
[----:B------:R-:W-:Y:S02]  /*7910*/  IMAD.MOV.U32 R13, RZ, RZ, R48 ;  /* 0x000000ffff0d7224 */ /* 0x000fe400078e0030 */
[----:B------:R-:W-:Y:S01]  /*7920*/  FFMA.FTZ R152, R150, R151, R152 ;  /* 0x0000009796987223 */ /* 0x000fe20000010098 */
[----:B------:R-:W-:Y:S02]  /*7930*/  SHF.R.U32.HI R150, RZ, 0x10, R39 ;  /* 0x00000010ff967819 */ /* 0x000fe40000011627 */
[--C-:B------:R-:W-:Y:S01]  /*7940*/  SHF.R.U64 R39, R50, 0x10, R51.reuse ;  /* 0x0000001032277819 */ /* 0x100fe20000001233 */
[----:B------:R-:W-:Y:S01]  /*7950*/  HADD2.F32 R50, -RZ, R83.H1_H1 ;  /* 0x30000053ff327230 */ /* 0x000fe20000004100 */
[----:B------:R-:W-:Y:S01]  /*7960*/  SHF.R.U32.HI R51, RZ, 0x10, R51 ;  /* 0x00000010ff337819 */ /* 0x000fe20000011633 */
[----:B------:R-:W-:-:S02]  /*7970*/  HADD2.F32 R150, -RZ, R150.H0_H0 ;  /* 0x20000096ff967230 */ /* 0x000fc40000004100 */
[----:B------:R-:W-:Y:S02]  /*7980*/  HADD2.F32 R39, -RZ, R39.H0_H0 ;  /* 0x20000027ff277230 */ /* 0x000fe40000004100 */
[----:B------:R-:W-:Y:S02]  /*7990*/  HADD2.F32 R51, -RZ, R51.H0_H0 ;  /* 0x20000033ff337230 */ /* 0x000fe40000004100 */
[----:B------:R-:W-:-:S03]  /*79a0*/  IMAD.MOV.U32 R81, RZ, RZ, R37 ;  /* 0x000000ffff517224 */ /* 0x000fc600078e0025 */
[----:B------:R-:W-:-:S04]  /*79b0*/  FMUL.FTZ R83, R50, R51 ;  /* 0x0000003332537220 */ /* 0x000fc80000410000 */
[C---:B------:R-:W-:Y:S01]  /*79c0*/  FFMA.FTZ R83, R15.reuse, R150, -R83 ;  /* 0x000000960f537223 */ /* 0x040fe20000010853 */
[----:B------:R-:W-:Y:S01]  /*79d0*/  FMUL.FTZ R15, R15, R51 ;  /* 0x000000330f0f7220 */ /* 0x000fe20000410000 */
[----:B------:R-:W-:-:S03]  /*79e0*/  HADD2.F32 R51, -RZ, R199.H1_H1 ;  /* 0x300000c7ff337230 */ /* 0x000fc60000004100 */
        /* <DEDUP_REMOVED lines=10> */
[----:B------:R-:W-:-:S02]  /*7a90*/  HADD2.F32 R150, -RZ, R201.H1_H1 ;  /* 0x300000c9ff967230 */ /* 0x000fc40000004100 */
[----:B------:R-:W-:Y:S01]  /*7aa0*/  FFMA.FTZ R153, R50, R51, R153 ;  /* 0x0000003332997223 */ /* 0x000fe20000010099 */
[-C--:B------:R-:W-:Y:S01]  /*7ab0*/  FMUL.FTZ R50, R80, R49.reuse ;  /* 0x0000003150327220 */ /* 0x080fe20000410000 */
[C---:B------:R-:W-:Y:S01]  /*7ac0*/  FMUL.FTZ R49, R12.reuse, R49 ;  /* 0x000000310c317220 */ /* 0x040fe20000410000 */
[----:B------:R-:W-:Y:S02]  /*7ad0*/  HADD2.F32 R51, -RZ, R14.H0_H0 ;  /* 0x2000000eff337230 */ /* 0x000fe40000004100 */
[-C--:B------:R-:W-:Y:S01]  /*7ae0*/  FFMA.FTZ R12, R12, R36.reuse, -R50 ;  /* 0x000000240c0c7223 */ /* 0x080fe20000010832 */
[----:B------:R-:W-:Y:S01]  /*7af0*/  FFMA.FTZ R36, R80, R36, R49 ;  /* 0x0000002450247223 */ /* 0x000fe20000010031 */
[----:B------:R-:W-:Y:S02]  /*7b00*/  HADD2.F32 R49, -RZ, R82.H0_H0 ;  /* 0x20000052ff317230 */ /* 0x000fe40000004100 */
[----:B------:R-:W-:Y:S01]  /*7b10*/  HADD2.F32 R50, -RZ, R198.H1_H1 ;  /* 0x300000c6ff327230 */ /* 0x000fe20000004100 */
[----:B------:R-:W-:Y:S01]  /*7b20*/  F2FP.F16.F32.PACK_AB R12, R12, R151 ;  /* 0x000000970c0c723e */ /* 0x000fe200000000ff */
[----:B------:R-:W-:-:S02]  /*7b30*/  HADD2.F32 R82, -RZ, R82.H1_H1 ;  /* 0x30000052ff527230 */ /* 0x000fc40000004100 */
[-C--:B------:R-:W-:Y:S01]  /*7b40*/  FMUL.FTZ R80, R49, R150.reuse ;  /* 0x0000009631507220 */ /* 0x080fe20000410000 */
[C---:B------:R-:W-:Y:S01]  /*7b50*/  FMUL.FTZ R150, R51.reuse, R150 ;  /* 0x0000009633967220 */ /* 0x040fe20000410000 */
[----:B------:R-:W-:Y:S01]  /*7b60*/  HADD2.F32 R14, -RZ, R14.H1_H1 ;  /* 0x3000000eff0e7230 */ /* 0x000fe20000004100 */
[----:B------:R-:W-:Y:S01]  /*7b70*/  F2FP.F16.F32.PACK_AB R36, R36, R153 ;  /* 0x000000992424723e */ /* 0x000fe200000000ff */
[-C--:B------:R-:W-:Y:S01]  /*7b80*/  FFMA.FTZ R80, R51, R50.reuse, -R80 ;  /* 0x0000003233507223 */ /* 0x080fe20000010850 */
[----:B------:R-:W-:Y:S01]  /*7b90*/  FFMA.FTZ R150, R49, R50, R150 ;  /* 0x0000003231967223 */ /* 0x000fe20000010096 */
[-C--:B------:R-:W-:Y:S01]  /*7ba0*/  FMUL.FTZ R49, R82, R39.reuse ;  /* 0x0000002752317220 */ /* 0x080fe20000410000 */
[C---:B------:R-:W-:Y:S01]  /*7bb0*/  FMUL.FTZ R39, R14.reuse, R39 ;  /* 0x000000270e277220 */ /* 0x040fe20000410000 */
[----:B------:R-:W-:Y:S02]  /*7bc0*/  IMAD.MOV.U32 R15, RZ, RZ, R83 ;  /* 0x000000ffff0f7224 */ /* 0x000fe400078e0053 */
[-C--:B------:R-:W-:Y:S01]  /*7bd0*/  FFMA.FTZ R49, R14, R38.reuse, -R49 ;  /* 0x000000260e317223 */ /* 0x080fe20000010831 */
[----:B------:R-:W-:Y:S01]  /*7be0*/  FFMA.FTZ R39, R82, R38, R39 ;  /* 0x0000002652277223 */ /* 0x000fe20000010027 */
[----:B------:R-:W-:-:S03]  /*7bf0*/  IMAD.MOV.U32 R83, RZ, RZ, R152 ;  /* 0x000000ffff537224 */ /* 0x000fc600078e0098 */
[----:B------:R-:W-:Y:S01]  /*7c00*/  F2FP.F16.F32.PACK_AB R49, R49, R80 ;  /* 0x000000503131723e */ /* 0x000fe200000000ff */
[----:B------:R-:W-:Y:S01]  /*7c10*/  IMAD.MOV.U32 R80, RZ, RZ, R36 ;  /* 0x000000ffff507224 */ /* 0x000fe200078e0024 */
[----:B------:R-:W-:Y:S02]  /*7c20*/  F2FP.F16.F32.PACK_AB R39, R39, R150 ;  /* 0x000000962727723e */ /* 0x000fe400000000ff */
[----:B------:R-:W-:-:S03]  /*7c30*/  MOV R14, R49 ;  /* 0x00000031000e7202 */ /* 0x000fc60000000f00 */
[----:B------:R-:W-:-:S07]  /*7c40*/  IMAD.MOV.U32 R82, RZ, RZ, R39 ;  /* 0x000000ffff527224 */ /* 0x000fce00078e0027 */
.L_x_1637:
[----:B------:R-:W-:Y:S05]  /*7c50*/  BSYNC B3 ;  /* 0x0000000000037941 */ /* 0x000fea0003800000 */
.L_x_1636:
[----:B------:R-:W-:-:S04]  /*7c60*/  LEA R36, P4, R4, R11, 0x1 ;  /* 0x0000000b04247211 */ /* 0x000fc800078808ff */
[----:B--2---:R-:W-:Y:S02]  /*7c70*/  LEA.HI.X R37, R4, R115, R111, 0x1, P4 ;  /* 0x0000007304257211 */ /* 0x004fe400020f0c6f */
[----:B------:R-:W-:-:S03]  /*7c80*/  ISETP.GE.AND P4, PT, R149, R127, PT ;  /* 0x0000007f9500720c */ /* 0x000fc60003f86270 */
[----:B----4-:R2:W-:Y:S10]  /*7c90*/  ST.E.128 desc[UR60][R36.64], R12 ;  /* 0x0000000c24007985 */ /* 0x0105f4000c101d3c */
[----:B--2---:R-:W-:-:S05]  /*7ca0*/  @!P4 IMAD.WIDE R12, R149, 0x2, R114 ;  /* 0x00000002950cc825 */ /* 0x004fca00078e0272 */
[----:B---3--:R3:W-:Y:S02]  /*7cb0*/  @!P4 ST.E.128 desc[UR60][R12.64], R80 ;  /* 0x000000500c00c985 */ /* 0x0087e4000c101d3c */
.L_x_1635:
[----:B------:R-:W-:Y:S05]  /*7cc0*/  BSYNC B2 ;  /* 0x0000000000027941 */ /* 0x000fea0003800000 */
.L_x_1634:
        /* <DEDUP_REMOVED lines=33> */
[-C--:B------:R-:W-:Y:S01]  /*7ee0*/  FMUL.FTZ R37, R13, R51.reuse ;  /* 0x000000330d257220 */ /* 0x080fe20000410000 */
[----:B------:R-:W-:Y:S02]  /*7ef0*/  HADD2.F32 R50, -RZ, R50.H1_H1 ;  /* 0x30000032ff327230 */ /* 0x000fe40000004100 */
[C---:B------:R-:W-:Y:S01]  /*7f00*/  FMUL.FTZ R51, R81.reuse, R51 ;  /* 0x0000003351337220 */ /* 0x040fe20000410000 */
[----:B------:R-:W-:Y:S02]  /*7f10*/  HADD2.F32 R33, -RZ, R33.H0_H0 ;  /* 0x20000021ff217230 */ /* 0x000fe40000004100 */
[-C--:B------:R-:W-:Y:S01]  /*7f20*/  FFMA.FTZ R37, R81, R80.reuse, -R37 ;  /* 0x0000005051257223 */ /* 0x080fe20000010825 */
[----:B------:R-:W-:Y:S02]  /*7f30*/  HADD2.F32 R32, -RZ, R32.H0_H0 ;  /* 0x20000020ff207230 */ /* 0x000fe40000004100 */
[----:B------:R-:W-:Y:S01]  /*7f40*/  FFMA.FTZ R13, R13, R80, R51 ;  /* 0x000000500d0d7223 */ /* 0x000fe20000010033 */
[--C-:B------:R-:W-:Y:S01]  /*7f50*/  SHF.R.U32.HI R51, RZ, 0x10, R45.reuse ;  /* 0x00000010ff337819 */ /* 0x100fe2000001162d */
[----:B------:R-:W-:Y:S01]  /*7f60*/  HADD2.F32 R80, -RZ, R197.H1_H1 ;  /* 0x300000c5ff507230 */ /* 0x000fe20000004100 */
        /* <DEDUP_REMOVED lines=11> */
[----:B------:R-:W-:Y:S02]  /*8020*/  HADD2.F32 R51, -RZ, R15.H0_H0 ;  /* 0x2000000fff337230 */ /* 0x000fe40000004100 */
[----:B------:R-:W-:Y:S01]  /*8030*/  FMUL.FTZ R81, R49, R80 ;  /* 0x0000005031517220 */ /* 0x000fe20000410000 */
[----:B------:R-:W-:Y:S01]  /*8040*/  HADD2.F32 R39, -RZ, R39.H1_H1 ;  /* 0x30000027ff277230 */ /* 0x000fe20000004100 */
[----:B------:R-:W-:Y:S01]  /*8050*/  F2FP.F16.F32.PACK_AB R37, R44, R37 ;  /* 0x000000252c25723e */ /* 0x000fe200000000ff */
[----:B------:R-:W-:-:S02]  /*8060*/  HADD2.F32 R15, -RZ, R15.H1_H1 ;  /* 0x3000000fff0f7230 */ /* 0x000fc40000004100 */
[C---:B------:R-:W-:Y:S01]  /*8070*/  FFMA.FTZ R81, R51.reuse, R50, -R81 ;  /* 0x0000003233517223 */ /* 0x040fe20000010851 */
[----:B------:R-:W-:Y:S01]  /*8080*/  FMUL.FTZ R51, R51, R80 ;  /* 0x0000005033337220 */ /* 0x000fe20000410000 */
[----:B------:R-:W-:Y:S01]  /*8090*/  HADD2.F32 R80, -RZ, R196.H1_H1 ;  /* 0x300000c4ff507230 */ /* 0x000fe20000004100 */
[----:B------:R-:W-:Y:S01]  /*80a0*/  F2FP.F16.F32.PACK_AB R33, R33, R13 ;  /* 0x0000000d2121723e */ /* 0x000fe200000000ff */
[----:B------:R-:W-:Y:S02]  /*80b0*/  IMAD.MOV.U32 R13, RZ, RZ, R37 ;  /* 0x000000ffff0d7224 */ /* 0x000fe400078e0025 */
[----:B------:R-:W-:Y:S01]  /*80c0*/  FFMA.FTZ R51, R49, R50, R51 ;  /* 0x0000003231337223 */ /* 0x000fe20000010033 */
[----:B------:R-:W-:Y:S02]  /*80d0*/  SHF.R.U32.HI R49, RZ, 0x10, R35 ;  /* 0x00000010ff317819 */ /* 0x000fe40000011623 */
[--C-:B------:R-:W-:Y:S02]  /*80e0*/  SHF.R.U64 R35, R46, 0x10, R47.reuse ;  /* 0x000000102e237819 */ /* 0x100fe4000000122f */
[----:B------:R-:W-:Y:S01]  /*80f0*/  SHF.R.U32.HI R46, RZ, 0x10, R47 ;  /* 0x00000010ff2e7819 */ /* 0x000fe2000001162f */
[----:B------:R-:W-:Y:S01]  /*8100*/  HADD2.F32 R49, -RZ, R49.H0_H0 ;  /* 0x20000031ff317230 */ /* 0x000fe20000004100 */
[----:B------:R-:W-:Y:S01]  /*8110*/  MOV R37, R33 ;  /* 0x0000002100257202 */ /* 0x000fe20000000f00 */
[----:B------:R-:W-:-:S02]  /*8120*/  HADD2.F32 R35, -RZ, R35.H0_H0 ;  /* 0x20000023ff237230 */ /* 0x000fc40000004100 */
[----:B------:R-:W-:-:S05]  /*8130*/  HADD2.F32 R46, -RZ, R46.H0_H0 ;  /* 0x2000002eff2e7230 */ /* 0x000fca0000004100 */
[----:B------:R-:W-:-:S04]  /*8140*/  FMUL.FTZ R47, R39, R46 ;  /* 0x0000002e272f7220 */ /* 0x000fc80000410000 */
[C---:B------:R-:W-:Y:S01]  /*8150*/  FFMA.FTZ R47, R15.reuse, R49, -R47 ;  /* 0x000000310f2f7223 */ /* 0x040fe2000001082f */
[----:B------:R-:W-:Y:S01]  /*8160*/  FMUL.FTZ R15, R15, R46 ;  /* 0x0000002e0f0f7220 */ /* 0x000fe20000410000 */
[----:B------:R-:W-:-:S03]  /*8170*/  HADD2.F32 R46, -RZ, R196.H0_H0 ;  /* 0x200000c4ff2e7230 */ /* 0x000fc60000004100 */
[----:B------:R-:W-:Y:S01]  /*8180*/  FFMA.FTZ R15, R39, R49, R15 ;  /* 0x00000031270f7223 */ /* 0x000fe2000001000f */
[----:B------:R-:W-:Y:S01]  /*8190*/  HADD2.F32 R39, -RZ, R36.H0_H0 ;  /* 0x20000024ff277230 */ /* 0x000fe20000004100 */
[----:B------:R-:W-:Y:S01]  /*81a0*/  F2FP.F16.F32.PACK_AB R47, R47, R81 ;  /* 0x000000512f2f723e */ /* 0x000fe200000000ff */
[----:B------:R-:W-:Y:S02]  /*81b0*/  HADD2.F32 R49, -RZ, R12.H0_H0 ;  /* 0x2000000cff317230 */ /* 0x000fe40000004100 */
[----:B------:R-:W-:Y:S02]  /*81c0*/  HADD2.F32 R36, -RZ, R36.H1_H1 ;  /* 0x30000024ff247230 */ /* 0x000fe40000004100 */
[-C--:B------:R-:W-:Y:S01]  /*81d0*/  FMUL.FTZ R50, R39, R80.reuse ;  /* 0x0000005027327220 */ /* 0x080fe20000410000 */
[----:B------:R-:W-:Y:S02]  /*81e0*/  HADD2.F32 R12, -RZ, R12.H1_H1 ;  /* 0x3000000cff0c7230 */ /* 0x000fe40000004100 */
[----:B------:R-:W-:Y:S01]  /*81f0*/  FMUL.FTZ R80, R49, R80 ;  /* 0x0000005031507220 */ /* 0x000fe20000410000 */
[----:B------:R-:W-:Y:S01]  /*8200*/  F2FP.F16.F32.PACK_AB R51, R15, R51 ;  /* 0x000000330f33723e */ /* 0x000fe200000000ff */
[----:B------:R-:W-:Y:S01]  /*8210*/  FFMA.FTZ R50, R49, R46, -R50 ;  /* 0x0000002e31327223 */ /* 0x000fe20000010832 */
[----:B------:R-:W-:-:S02]  /*8220*/  HADD2.F32 R49, -RZ, R195.H1_H1 ;  /* 0x300000c3ff317230 */ /* 0x000fc40000004100 */
[----:B------:R-:W-:Y:S01]  /*8230*/  FFMA.FTZ R80, R39, R46, R80 ;  /* 0x0000002e27507223 */ /* 0x000fe20000010050 */
[-C--:B------:R-:W-:Y:S01]  /*8240*/  FMUL.FTZ R39, R36, R45.reuse ;  /* 0x0000002d24277220 */ /* 0x080fe20000410000 */
[C---:B------:R-:W-:Y:S01]  /*8250*/  FMUL.FTZ R45, R12.reuse, R45 ;  /* 0x0000002d0c2d7220 */ /* 0x040fe20000410000 */
[----:B------:R-:W-:Y:S02]  /*8260*/  IMAD.MOV.U32 R15, RZ, RZ, R47 ;  /* 0x000000ffff0f7224 */ /* 0x000fe400078e002f */
[-C--:B------:R-:W-:Y:S01]  /*8270*/  FFMA.FTZ R12, R12, R32.reuse, -R39 ;  /* 0x000000200c0c7223 */ /* 0x080fe20000010827 */
[----:B------:R-:W-:Y:S01]  /*8280*/  FFMA.FTZ R32, R36, R32, R45 ;  /* 0x0000002024207223 */ /* 0x000fe2000001002d */
[----:B------:R-:W-:Y:S02]  /*8290*/  HADD2.F32 R36, -RZ, R38.H0_H0 ;  /* 0x20000026ff247230 */ /* 0x000fe40000004100 */
[----:B------:R-:W-:Y:S01]  /*82a0*/  HADD2.F32 R45, -RZ, R14.H0_H0 ;  /* 0x2000000eff2d7230 */ /* 0x000fe20000004100 */
[----:B------:R-:W-:Y:S01]  /*82b0*/  F2FP.F16.F32.PACK_AB R12, R12, R50 ;  /* 0x000000320c0c723e */ /* 0x000fe200000000ff */
[----:B------:R-:W-:-:S02]  /*82c0*/  HADD2.F32 R39, -RZ, R195.H0_H0 ;  /* 0x200000c3ff277230 */ /* 0x000fc40000004100 */
[-C--:B------:R-:W-:Y:S01]  /*82d0*/  FMUL.FTZ R46, R36, R49.reuse ;  /* 0x00000031242e7220 */ /* 0x080fe20000410000 */
[----:B------:R-:W-:Y:S02]  /*82e0*/  HADD2.F32 R38, -RZ, R38.H1_H1 ;  /* 0x30000026ff267230 */ /* 0x000fe40000004100 */
[C---:B------:R-:W-:Y:S01]  /*82f0*/  FMUL.FTZ R49, R45.reuse, R49 ;  /* 0x000000312d317220 */ /* 0x040fe20000410000 */
[----:B------:R-:W-:Y:S02]  /*8300*/  HADD2.F32 R14, -RZ, R14.H1_H1 ;  /* 0x3000000eff0e7230 */ /* 0x000fe40000004100 */
[-C--:B------:R-:W-:Y:S01]  /*8310*/  FFMA.FTZ R46, R45, R39.reuse, -R46 ;  /* 0x000000272d2e7223 */ /* 0x080fe2000001082e */
[----:B------:R-:W-:Y:S01]  /*8320*/  F2FP.F16.F32.PACK_AB R32, R32, R80 ;  /* 0x000000502020723e */ /* 0x000fe200000000ff */
[----:B------:R-:W-:Y:S01]  /*8330*/  FFMA.FTZ R49, R36, R39, R49 ;  /* 0x0000002724317223 */ /* 0x000fe20000010031 */
[-C--:B------:R-:W-:Y:S01]  /*8340*/  FMUL.FTZ R36, R38, R35.reuse ;  /* 0x0000002326247220 */ /* 0x080fe20000410000 */
[----:B------:R-:W-:Y:S01]  /*8350*/  FMUL.FTZ R35, R14, R35 ;  /* 0x000000230e237220 */ /* 0x000fe20000410000 */
[----:B------:R-:W-:-:S02]  /*8360*/  IMAD.MOV.U32 R39, RZ, RZ, R51 ;  /* 0x000000ffff277224 */ /* 0x000fc400078e0033 */
[-C--:B------:R-:W-:Y:S01]  /*8370*/  FFMA.FTZ R36, R14, R34.reuse, -R36 ;  /* 0x000000220e247223 */ /* 0x080fe20000010824 */
[----:B------:R-:W-:-:S04]  /*8380*/  FFMA.FTZ R35, R38, R34, R35 ;  /* 0x0000002226237223 */ /* 0x000fc80000010023 */
[----:B------:R-:W-:Y:S01]  /*8390*/  F2FP.F16.F32.PACK_AB R46, R36, R46 ;  /* 0x0000002e242e723e */ /* 0x000fe200000000ff */
[----:B------:R-:W-:Y:S01]  /*83a0*/  IMAD.MOV.U32 R36, RZ, RZ, R32 ;  /* 0x000000ffff247224 */ /* 0x000fe200078e0020 */
[----:B------:R-:W-:-:S03]  /*83b0*/  F2FP.F16.F32.PACK_AB R35, R35, R49 ;  /* 0x000000312323723e */ /* 0x000fc600000000ff */
[----:B------:R-:W-:Y:S02]  /*83c0*/  IMAD.MOV.U32 R14, RZ, RZ, R46 ;  /* 0x000000ffff0e7224 */ /* 0x000fe400078e002e */
[----:B------:R-:W-:-:S07]  /*83d0*/  IMAD.MOV.U32 R38, RZ, RZ, R35 ;  /* 0x000000ffff267224 */ /* 0x000fce00078e0023 */
.L_x_1641:
[----:B------:R-:W-:Y:S05]  /*83e0*/  BSYNC B3 ;  /* 0x0000000000037941 */ /* 0x000fea0003800000 */
.L_x_1640:
[----:B------:R-:W-:-:S04]  /*83f0*/  LEA R32, P4, R5, R11, 0x1 ;  /* 0x0000000b05207211 */ /* 0x000fc800078808ff */
[----:B--2---:R-:W-:Y:S02]  /*8400*/  LEA.HI.X R33, R5, R115, R110, 0x1, P4 ;  /* 0x0000007305217211 */ /* 0x004fe400020f0c6e */
[----:B------:R-:W-:-:S03]  /*8410*/  ISETP.GE.AND P4, PT, R48, R127, PT ;  /* 0x0000007f3000720c */ /* 0x000fc60003f86270 */
[----:B----4-:R2:W-:Y:S10]  /*8420*/  ST.E.128 desc[UR60][R32.64], R12 ;  /* 0x0000000c20007985 */ /* 0x0105f4000c101d3c */
[----:B--2---:R-:W-:-:S05]  /*8430*/  @!P4 IMAD.WIDE R12, R48, 0x2, R114 ;  /* 0x00000002300cc825 */ /* 0x004fca00078e0272 */
[----:B---3--:R4:W-:Y:S02]  /*8440*/  @!P4 ST.E.128 desc[UR60][R12.64], R36 ;  /* 0x000000240c00c985 */ /* 0x0089e4000c101d3c */
.L_x_1639:
[----:B------:R-:W-:Y:S05]  /*8450*/  BSYNC B2 ;  /* 0x0000000000027941 */ /* 0x000fea0003800000 */
.L_x_1638:
[----:B------:R-:W-:-:S13]  /*8460*/  ISETP.NE.AND P4, PT, R21, RZ, PT ;  /* 0x000000ff1500720c */ /* 0x000fda0003f85270 */
[----:B------:R-:W-:Y:S05]  /*8470*/  @!P4 BRA `(.L_x_1633) ;  /* 0x0000000400ccc947 */ /* 0x000fea0003800000 */
[----:B---34-:R-:W-:Y:S01]  /*8480*/  SEL R12, R124, R131, !P1 ;  /* 0x000000837c0c7207 */ /* 0x018fe20004800000 */
        /* <DEDUP_REMOVED lines=103> */
[----:B------:R-:W-:Y:S01]  /*8b00*/  F2FP.F16.F32.PACK_AB R31, R31, R191 ;  /* 0x000000bf1f1f723e */ /* 0x000fe200000000ff */
[----:B------:R-:W-:Y:S01]  /*8b10*/  IMAD.MOV.U32 R33, RZ, RZ, R37 ;  /* 0x000000ffff217224 */ /* 0x000fe200078e0025 */
[----:B------:R-:W-:-:S03]  /*8b20*/  MOV R32, R40 ;  /* 0x0000002800207202 */ /* 0x000fc60000000f00 */
[----:B------:R-:W-:-:S07]  /*8b30*/  IMAD.MOV.U32 R34, RZ, RZ, R31 ;  /* 0x000000ffff227224 */ /* 0x000fce00078e001f */
.L_x_1643:
[----:B------:R-:W-:Y:S05]  /*8b40*/  BSYNC B2 ;  /* 0x0000000000027941 */ /* 0x000fea0003800000 */
.L_x_1642:
[----:B------:R-:W-:-:S04]  /*8b50*/  LEA R28, P4, R6, R11, 0x1 ;  /* 0x0000000b061c7211 */ /* 0x000fc800078808ff */
[----:B--2---:R-:W-:Y:S02]  /*8b60*/  LEA.HI.X R29, R6, R115, R109, 0x1, P4 ;  /* 0x00000073061d7211 */ /* 0x004fe400020f0c6d */
[----:B------:R-:W-:-:S03]  /*8b70*/  ISETP.GE.AND P4, PT, R36, R127, PT ;  /* 0x0000007f2400720c */ /* 0x000fc60003f86270 */
[----:B----4-:R2:W-:Y:S10]  /*8b80*/  ST.E.128 desc[UR60][R28.64], R12 ;  /* 0x0000000c1c007985 */ /* 0x0105f4000c101d3c */
[----:B------:R-:W-:-:S05]  /*8b90*/  @!P4 IMAD.WIDE R114, R36, 0x2, R114 ;  /* 0x000000022472c825 */ /* 0x000fca00078e0272 */
[----:B---3--:R2:W-:Y:S02]  /*8ba0*/  @!P4 ST.E.128 desc[UR60][R114.64], R32 ;  /* 0x000000207200c985 */ /* 0x0085e4000c101d3c */
.L_x_1633:
[----:B------:R-:W-:Y:S05]  /*8bb0*/  BSYNC B1 ;  /* 0x0000000000017941 */ /* 0x000fea0003800000 */
.L_x_1632:
[----:B------:R-:W-:-:S03]  /*8bc0*/  UMOV UR4, 0xffffffff ;  /* 0xffffffff00047882 */ /* 0x000fc60000000000 */
[----:B------:R-:W-:Y:S05]  /*8bd0*/  BRA.DIV UR4, `(.L_x_1644) ;  /* 0x0000023204847947 */ /* 0x000fea000b800000 */
[----:B-1----:R-:W1:Y:S04]  /*8be0*/  SHFL.IDX PT, R116, R116, 0x1, 0x1c1f ;  /* 0x003c1f0074747f89 */ /* 0x002e6800000e0000 */
[----:B------:R-:W0:Y:S02]  /*8bf0*/  SHFL.IDX PT, R117, R117, 0x1, 0x1c1f ;  /* 0x003c1f0075757f89 */ /* 0x000e2400000e0000 */
.L_x_2013:
[----:B------:R-:W-:Y:S05]  /*8c00*/  @P5 BRA `(.L_x_1601) ;  /* 0x0000001c006c5947 */ /* 0x000fea0003800000 */
[----:B------:R-:W-:Y:S01]  /*8c10*/  ISETP.NE.AND P4, PT, R7, RZ, PT ;  /* 0x000000ff0700720c */ /* 0x000fe20003f85270 */
[----:B------:R-:W-:Y:S01]  /*8c20*/  BSSY B1, `(.L_x_1645) ;  /* 0x0000079000017945 */ /* 0x000fe20003800000 */
[----:B0-2---:R-:W-:Y:S02]  /*8c30*/  IMAD.MOV.U32 R32, RZ, RZ, R117 ;  /* 0x000000ffff207224 */ /* 0x005fe400078e0075 */
[----:B-1----:R-:W-:-:S09]  /*8c40*/  IMAD.MOV.U32 R33, RZ, RZ, R116 ;  /* 0x000000ffff217224 */ /* 0x002fd200078e0074 */
[----:B------:R-:W-:Y:S05]  /*8c50*/  @!P4 BRA `(.L_x_1646) ;  /* 0x0000000400d4c947 */ /* 0x000fea0003800000 */
[----:B---3--:R-:W-:Y:S01]  /*8c60*/  SEL R11, R124, R131, !P3 ;  /* 0x000000837c0b7207 */ /* 0x008fe20005800000 */
[----:B------:R-:W-:Y:S01]  /*8c70*/  BSSY B2, `(.L_x_1647) ;  /* 0x0000071000027945 */ /* 0x000fe20003800000 */
[----:B----4-:R-:W-:Y:S02]  /*8c80*/  SHF.R.U32.HI R13, RZ, 0x3, R181 ;  /* 0x00000003ff0d7819 */ /* 0x010fe400000116b5 */
[----:B------:R-:W-:Y:S02]  /*8c90*/  SHF.R.S32.HI R12, RZ, 0x1f, R11 ;  /* 0x0000001fff0c7819 */ /* 0x000fe4000001140b */
[----:B------:R-:W-:Y:S02]  /*8ca0*/  LEA R34, P5, R4, R117, 0x1 ;  /* 0x0000007504227211 */ /* 0x000fe400078a08ff */
[----:B------:R-:W-:Y:S02]  /*8cb0*/  LEA.HI R12, R12, R11, RZ, 0x4 ;  /* 0x0000000b0c0c7211 */ /* 0x000fe400078f20ff */
[----:B------:R-:W-:-:S02]  /*8cc0*/  LEA.HI.X R35, R4, R116, R111, 0x1, P5 ;  /* 0x0000007404237211 */ /* 0x000fc400028f0c6f */
[----:B------:R-:W-:Y:S02]  /*8cd0*/  LEA.HI.SX32 R36, R12, R119, 0x1c ;  /* 0x000000770c247211 */ /* 0x000fe400078fe2ff */
[----:B------:R-:W-:Y:S02]  /*8ce0*/  ISETP.GE.AND P5, PT, R18, R123, PT ;  /* 0x0000007b1200720c */ /* 0x000fe40003fa6270 */
[----:B------:R-:W-:-:S04]  /*8cf0*/  SHF.R.S32.HI R12, RZ, 0x1f, R36 ;  /* 0x0000001fff0c7819 */ /* 0x000fc80000011424 */
[----:B------:R-:W-:Y:S02]  /*8d00*/  LEA.HI R12, R12, R36, RZ, 0x3 ;  /* 0x000000240c0c7211 */ /* 0x000fe400078f18ff */
[----:B------:R-:W-:Y:S02]  /*8d10*/  SHF.L.U32 R36, R36, 0x3, RZ ;  /* 0x0000000324247819 */ /* 0x000fe400000006ff */
[----:B------:R-:W-:Y:S02]  /*8d20*/  SHF.R.S32.HI R12, RZ, 0x3, R12 ;  /* 0x00000003ff0c7819 */ /* 0x000fe4000001140c */
[----:B------:R-:W-:Y:S02]  /*8d30*/  LOP3.LUT R11, R181, 0x38, R36, 0xf8, !PT ;  /* 0x00000038b50b7812 */ /* 0x000fe400078ef824 */
[----:B------:R-:W-:Y:S01]  /*8d40*/  ISETP.GE.AND P4, PT, R36, R127, PT ;  /* 0x0000007f2400720c */ /* 0x000fe20003f86270 */
[----:B------:R-:W-:Y:S01]  /*8d50*/  IMAD R12, R12, 0x1800, R200 ;  /* 0x000018000c0c7824 */ /* 0x000fe200078e02c8 */
[----:B------:R-:W-:-:S05]  /*8d60*/  LOP3.LUT R11, R11, R13, RZ, 0x3c, !PT ;  /* 0x0000000d0b0b7212 */ /* 0x000fca00078e3cff */
[----:B------:R-:W-:Y:S02]  /*8d70*/  IMAD.IADD R11, R12, 0x1, R11 ;  /* 0x000000010c0b7824 */ /* 0x000fe400078e020b */
[C---:B------:R-:W-:Y:S02]  /*8d80*/  IMAD R12, R17.reuse, 0x4800, R137 ;  /* 0x00004800110c7824 */ /* 0x040fe400078e0289 */
[----:B------:R-:W-:Y:S02]  /*8d90*/  IMAD R28, R17, 0x4800, R11 ;  /* 0x00004800111c7824 */ /* 0x000fe400078e020b */
[--C-:B------:R-:W-:Y:S02]  /*8da0*/  IMAD R12, R12, 0x2, R2.reuse ;  /* 0x000000020c0c7824 */ /* 0x100fe400078e0202 */
[----:B------:R-:W-:Y:S02]  /*8db0*/  IMAD R28, R28, 0x2, R2 ;  /* 0x000000021c1c7824 */ /* 0x000fe400078e0202 */
[----:B------:R-:W-:-:S02]  /*8dc0*/  @!P4 IMAD.WIDE R36, R36, 0x2, R32 ;  /* 0x000000022424c825 */ /* 0x000fc400078e0220 */
        /* <DEDUP_REMOVED lines=32> */
[----:B------:R-:W-:Y:S02]  /*8fd0*/  IMAD.MOV.U32 R13, RZ, RZ, R15 ;  /* 0x000000ffff0d7224 */ /* 0x000fe400078e000f */
[----:B------:R-:W-:Y:S01]  /*8fe0*/  HADD2.F32 R15, -RZ, R31.H0_H0 ;  /* 0x2000001fff0f7230 */ /* 0x000fe20000004100 */
[----:B------:R-:W-:Y:S01]  /*8ff0*/  F2FP.F16.F32.PACK_AB R29, R29, R39 ;  /* 0x000000271d1d723e */ /* 0x000fe200000000ff */
[----:B------:R-:W-:Y:S01]  /*9000*/  HADD2.F32 R42, -RZ, R156.H1_H1 ;  /* 0x3000009cff2a7230 */ /* 0x000fe20000004100 */
[----:B------:R-:W-:Y:S01]  /*9010*/  F2FP.F16.F32.PACK_AB R11, R11, R38 ;  /* 0x000000260b0b723e */ /* 0x000fe200000000ff */
[--C-:B------:R-:W-:Y:S02]  /*9020*/  HADD2.F32 R40, -RZ, R13.reuse.H0_H0 ;  /* 0x2000000dff287230 */ /* 0x100fe40000004100 */
[----:B------:R-:W-:Y:S01]  /*9030*/  FMUL.FTZ R43, R15, R41 ;  /* 0x000000290f2b7220 */ /* 0x000fe20000410000 */
[----:B------:R-:W-:-:S02]  /*9040*/  HADD2.F32 R13, -RZ, R13.H1_H1 ;  /* 0x3000000dff0d7230 */ /* 0x000fc40000004100 */
[----:B------:R-:W-:Y:S02]  /*9050*/  HADD2.F32 R158, -RZ, R158.H0_H0 ;  /* 0x2000009eff9e7230 */ /* 0x000fe40000004100 */
        /* <DEDUP_REMOVED lines=31> */
[----:B------:R-:W-:Y:S01]  /*9250*/  HADD2.F32 R30, -RZ, R30.H1_H1 ;  /* 0x3000001eff1e7230 */ /* 0x000fe20000004100 */
[----:B------:R-:W-:Y:S01]  /*9260*/  F2FP.F16.F32.PACK_AB R13, R13, R40 ;  /* 0x000000280d0d723e */ /* 0x000fe200000000ff */
[-C--:B------:R-:W-:Y:S01]  /*9270*/  FMUL.FTZ R28, R12, R158.reuse ;  /* 0x0000009e0c1c7220 */ /* 0x080fe20000410000 */
[----:B------:R-:W-:Y:S01]  /*9280*/  FMUL.FTZ R158, R15, R158 ;  /* 0x0000009e0f9e7220 */ /* 0x000fe20000410000 */
[----:B------:R-:W-:-:S02]  /*9290*/  F2FP.F16.F32.PACK_AB R72, R72, R159 ;  /* 0x0000009f4848723e */ /* 0x000fc400000000ff */
[-C--:B------:R-:W-:Y:S01]  /*92a0*/  FFMA.FTZ R28, R15, R156.reuse, -R28 ;  /* 0x0000009c0f1c7223 */ /* 0x080fe2000001081c */
        /* <DEDUP_REMOVED lines=9> */
[----:B------:R-:W-:Y:S01]  /*9340*/  MOV R12, R13 ;  /* 0x0000000d000c7202 */ /* 0x000fe20000000f00 */
[----:B------:R-:W-:Y:S02]  /*9350*/  IMAD.MOV.U32 R13, RZ, RZ, R29 ;  /* 0x000000ffff0d7224 */ /* 0x000fe400078e001d */
[----:B------:R-:W-:Y:S02]  /*9360*/  IMAD.MOV.U32 R29, RZ, RZ, R11 ;  /* 0x000000ffff1d7224 */ /* 0x000fe400078e000b */
[----:B------:R-:W-:-:S07]  /*9370*/  IMAD.MOV.U32 R30, RZ, RZ, R74 ;  /* 0x000000ffff1e7224 */ /* 0x000fce00078e004a */
.L_x_1648:
[----:B------:R-:W-:Y:S05]  /*9380*/  BSYNC B2 ;  /* 0x0000000000027941 */ /* 0x000fea0003800000 */
.L_x_1647:
[----:B0-----:R0:W-:Y:S04]  /*9390*/  ST.E.128 desc[UR60][R34.64], R12 ;  /* 0x0000000c22007985 */ /* 0x0011e8000c101d3c */
[----:B-1----:R0:W-:Y:S02]  /*93a0*/  @!P4 ST.E.128 desc[UR60][R36.64], R28 ;  /* 0x0000001c2400c985 */ /* 0x0021e4000c101d3c */
.L_x_1646:
[----:B------:R-:W-:Y:S05]  /*93b0*/  BSYNC B1 ;  /* 0x0000000000017941 */ /* 0x000fea0003800000 */
.L_x_1645:
[----:B------:R-:W-:Y:S01]  /*93c0*/  ISETP.NE.AND P4, PT, R20, RZ, PT ;  /* 0x000000ff1400720c */ /* 0x000fe20003f85270 */
[----:B------:R-:W-:-:S12]  /*93d0*/  BSSY B1, `(.L_x_1649) ;  /* 0x0000073000017945 */ /* 0x000fd80003800000 */
[----:B------:R-:W-:Y:S05]  /*93e0*/  @!P4 BRA `(.L_x_1650) ;  /* 0x0000000400c4c947 */ /* 0x000fea0003800000 */
[----:B---3--:R-:W-:Y:S01]  /*93f0*/  SEL R11, R124, R131, !P2 ;  /* 0x000000837c0b7207 */ /* 0x008fe20005000000 */
[----:B------:R-:W-:Y:S01]  /*9400*/  BSSY B2, `(.L_x_1651) ;  /* 0x000006d000027945 */ /* 0x000fe20003800000 */
[----:B0-----:R-:W-:Y:S02]  /*9410*/  SHF.R.U32.HI R14, RZ, 0x3, R181 ;  /* 0x00000003ff0e7819 */ /* 0x001fe400000116b5 */
[----:B----4-:R-:W-:Y:S02]  /*9420*/  SHF.R.S32.HI R12, RZ, 0x1f, R11 ;  /* 0x0000001fff0c7819 */ /* 0x010fe4000001140b */
[C---:B------:R-:W-:Y:S02]  /*9430*/  LEA R34, P5, R5.reuse, R117, 0x1 ;  /* 0x0000007505227211 */ /* 0x040fe400078a08ff */
[----:B------:R-:W-:Y:S02]  /*9440*/  LEA.HI R11, R12, R11, RZ, 0x4 ;  /* 0x0000000b0c0b7211 */ /* 0x000fe400078f20ff */
[----:B------:R-:W-:-:S02]  /*9450*/  LEA.HI.X R35, R5, R116, R110, 0x1, P5 ;  /* 0x0000007405237211 */ /* 0x000fc400028f0c6e */
[----:B------:R-:W-:Y:S02]  /*9460*/  LEA.HI.SX32 R11, R11, R118, 0x1c ;  /* 0x000000760b0b7211 */ /* 0x000fe400078fe2ff */
[----:B------:R-:W-:Y:S02]  /*9470*/  ISETP.GE.AND P5, PT, R167, R123, PT ;  /* 0x0000007ba700720c */ /* 0x000fe40003fa6270 */
[----:B------:R-:W-:Y:S02]  /*9480*/  SHF.R.S32.HI R12, RZ, 0x1f, R11 ;  /* 0x0000001fff0c7819 */ /* 0x000fe4000001140b */
[----:B------:R-:W-:Y:S02]  /*9490*/  SHF.L.U32 R36, R11, 0x3, RZ ;  /* 0x000000030b247819 */ /* 0x000fe400000006ff */
[----:B------:R-:W-:Y:S02]  /*94a0*/  LEA.HI R12, R12, R11, RZ, 0x3 ;  /* 0x0000000b0c0c7211 */ /* 0x000fe400078f18ff */
[----:B------:R-:W-:-:S02]  /*94b0*/  LOP3.LUT R11, R181, 0x38, R36, 0xf8, !PT ;  /* 0x00000038b50b7812 */ /* 0x000fc400078ef824 */
[----:B------:R-:W-:Y:S02]  /*94c0*/  SHF.R.S32.HI R13, RZ, 0x3, R12 ;  /* 0x00000003ff0d7819 */ /* 0x000fe4000001140c */
[----:B------:R-:W-:Y:S02]  /*94d0*/  LOP3.LUT R11, R11, R14, RZ, 0x3c, !PT ;  /* 0x0000000e0b0b7212 */ /* 0x000fe400078e3cff */
[----:B------:R-:W-:Y:S01]  /*94e0*/  ISETP.GE.AND P4, PT, R36, R127, PT ;  /* 0x0000007f2400720c */ /* 0x000fe20003f86270 */
[----:B------:R-:W-:-:S04]  /*94f0*/  IMAD R12, R13, 0x1800, R200 ;  /* 0x000018000d0c7824 */ /* 0x000fc800078e02c8 */
[----:B------:R-:W-:Y:S02]  /*9500*/  IMAD.IADD R12, R12, 0x1, R11 ;  /* 0x000000010c0c7824 */ /* 0x000fe400078e020b */
[C---:B------:R-:W-:Y:S02]  /*9510*/  IMAD R11, R17.reuse, 0x4800, R135 ;  /* 0x00004800110b7824 */ /* 0x040fe400078e0287 */
[----:B------:R-:W-:Y:S02]  /*9520*/  IMAD R13, R17, 0x4800, R12 ;  /* 0x00004800110d7824 */ /* 0x000fe400078e020c */
[--C-:B------:R-:W-:Y:S02]  /*9530*/  IMAD R11, R11, 0x2, R2.reuse ;  /* 0x000000020b0b7824 */ /* 0x100fe400078e0202 */
[----:B------:R-:W-:Y:S02]  /*9540*/  IMAD R28, R13, 0x2, R2 ;  /* 0x000000020d1c7824 */ /* 0x000fe400078e0202 */
[----:B------:R-:W-:Y:S01]  /*9550*/  @!P4 IMAD.WIDE R36, R36, 0x2, R32 ;  /* 0x000000022424c825 */ /* 0x000fe200078e0220 */
[----:B------:R0:W1:Y:S04]  /*9560*/  LDS.128 R12, [R11+0x18400] ;  /* 0x018400000b0c7984 */ /* 0x0000680000000c00 */
[----:B------:R-:W2:Y:S01]  /*9570*/  LDS.128 R28, [R28+0x18400] ;  /* 0x018400001c1c7984 */ /* 0x000ea20000000c00 */
[----:B------:R-:W-:Y:S05]  /*9580*/  @P5 BRA `(.L_x_1652) ;  /* 0x0000000400505947 */ /* 0x000fea0003800000 */
[--C-:B------:R-:W-:Y:S01]  /*9590*/  SHF.R.U64 R38, R68, 0x10, R69.reuse ;  /* 0x0000001044267819 */ /* 0x100fe20000001245 */
[--C-:B--2---:R-:W-:Y:S01]  /*95a0*/  HADD2.F32 R43, -RZ, R29.reuse.H0_H0 ;  /* 0x2000001dff2b7230 */ /* 0x104fe20000004100 */
[----:B------:R-:W-:Y:S01]  /*95b0*/  SHF.R.U32.HI R68, RZ, 0x10, R69 ;  /* 0x00000010ff447819 */ /* 0x000fe20000011645 */
[----:B------:R-:W-:Y:S01]  /*95c0*/  HADD2.F32 R44, -RZ, R29.H1_H1 ;  /* 0x3000001dff2c7230 */ /* 0x000fe20000004100 */
[--C-:B0-----:R-:W-:Y:S01]  /*95d0*/  SHF.R.U64 R11, R56, 0x10, R57.reuse ;  /* 0x00000010380b7819 */ /* 0x101fe20000001239 */
[----:B------:R-:W-:Y:S01]  /*95e0*/  HADD2.F32 R42, -RZ, R155.H1_H1 ;  /* 0x3000009bff2a7230 */ /* 0x000fe20000004100 */
[----:B------:R-:W-:Y:S01]  /*95f0*/  SHF.R.U32.HI R56, RZ, 0x10, R57 ;  /* 0x00000010ff387819 */ /* 0x000fe20000011639 */
[--C-:B-1----:R-:W-:Y:S01]  /*9600*/  HADD2.F32 R29, -RZ, R13.reuse.H0_H0 ;  /* 0x2000000dff1d7230 */ /* 0x102fe20000004100 */
[----:B------:R-:W-:Y:S01]  /*9610*/  SHF.R.U64 R40, R70, 0x10, R71 ;  /* 0x0000001046287819 */ /* 0x000fe20000001247 */
[----:B------:R-:W-:Y:S02]  /*9620*/  HADD2.F32 R68, -RZ, R68.H0_H0 ;  /* 0x20000044ff447230 */ /* 0x000fe40000004100 */
[----:B------:R-:W-:Y:S01]  /*9630*/  FMUL.FTZ R45, R43, R42 ;  /* 0x0000002a2b2d7220 */ /* 0x000fe20000410000 */
[----:B------:R-:W-:-:S02]  /*9640*/  HADD2.F32 R13, -RZ, R13.H1_H1 ;  /* 0x3000000dff0d7230 */ /* 0x000fc40000004100 */
[----:B------:R-:W-:Y:S01]  /*9650*/  FMUL.FTZ R46, R29, R42 ;  /* 0x0000002a1d2e7220 */ /* 0x000fe20000410000 */
[----:B------:R-:W-:Y:S02]  /*9660*/  HADD2.F32 R56, -RZ, R56.H0_H0 ;  /* 0x20000038ff387230 */ /* 0x000fe40000004100 */
[-C--:B------:R-:W-:Y:S01]  /*9670*/  FMUL.FTZ R42, R44, R68.reuse ;  /* 0x000000442c2a7220 */ /* 0x080fe20000410000 */
[----:B------:R-:W-:Y:S01]  /*9680*/  SHF.R.U32.HI R70, RZ, 0x10, R71 ;  /* 0x00000010ff467819 */ /* 0x000fe20000011647 */
[C---:B------:R-:W-:Y:S01]  /*9690*/  FMUL.FTZ R68, R13.reuse, R68 ;  /* 0x000000440d447220 */ /* 0x040fe20000410000 */
[----:B------:R-:W-:Y:S02]  /*96a0*/  HADD2.F32 R41, -RZ, R147.H1_H1 ;  /* 0x30000093ff297230 */ /* 0x000fe40000004100 */
[-C--:B------:R-:W-:Y:S01]  /*96b0*/  FFMA.FTZ R42, R13, R56.reuse, -R42 ;  /* 0x000000380d2a7223 */ /* 0x080fe2000001082a */
[--C-:B------:R-:W-:Y:S01]  /*96c0*/  SHF.R.U64 R39, R58, 0x10, R59.reuse ;  /* 0x000000103a277819 */ /* 0x100fe2000000123b */
[----:B------:R-:W-:Y:S01]  /*96d0*/  FFMA.FTZ R13, R44, R56, R68 ;  /* 0x000000382c0d7223 */ /* 0x000fe20000010044 */
[----:B------:R-:W-:Y:S01]  /*96e0*/  SHF.R.U32.HI R58, RZ, 0x10, R59 ;  /* 0x00000010ff3a7819 */ /* 0x000fe2000001163b */
[----:B------:R-:W-:-:S02]  /*96f0*/  HADD2.F32 R44, -RZ, R31.H0_H0 ;  /* 0x2000001fff2c7230 */ /* 0x000fc40000004100 */
[-C--:B------:R-:W-:Y:S01]  /*9700*/  FFMA.FTZ R45, R29, R41.reuse, -R45 ;  /* 0x000000291d2d7223 */ /* 0x080fe2000001082d */
[----:B------:R-:W-:Y:S02]  /*9710*/  HADD2.F32 R31, -RZ, R31.H1_H1 ;  /* 0x3000001fff1f7230 */ /* 0x000fe40000004100 */
[----:B------:R-:W-:Y:S01]  /*9720*/  FFMA.FTZ R46, R43, R41, R46 ;  /* 0x000000292b2e7223 */ /* 0x000fe2000001002e */
[----:B------:R-:W-:Y:S02]  /*9730*/  HADD2.F32 R70, -RZ, R70.H0_H0 ;  /* 0x20000046ff467230 */ /* 0x000fe40000004100 */
[----:B------:R-:W-:Y:S01]  /*9740*/  HADD2.F32 R41, -RZ, R148.H1_H1 ;  /* 0x30000094ff297230 */ /* 0x000fe20000004100 */
[----:B------:R-:W-:Y:S01]  /*9750*/  F2FP.F16.F32.PACK_AB R42, R42, R45 ;  /* 0x0000002d2a2a723e */ /* 0x000fe200000000ff */
[--C-:B------:R-:W-:Y:S02]  /*9760*/  HADD2.F32 R48, -RZ, R15.reuse.H0_H0 ;  /* 0x2000000fff307230 */ /* 0x100fe40000004100 */
[----:B------:R-:W-:Y:S01]  /*9770*/  FMUL.FTZ R50, R31, R70 ;  /* 0x000000461f327220 */ /* 0x000fe20000410000 */
[----:B------:R-:W-:-:S02]  /*9780*/  HADD2.F32 R15, -RZ, R15.H1_H1 ;  /* 0x3000000fff0f7230 */ /* 0x000fc40000004100 */
[-C--:B------:R-:W-:Y:S01]  /*9790*/  FMUL.FTZ R43, R44, R41.reuse ;  /* 0x000000292c2b7220 */ /* 0x080fe20000410000 */
[----:B------:R-:W-:Y:S02]  /*97a0*/  HADD2.F32 R58, -RZ, R58.H0_H0 ;  /* 0x2000003aff3a7230 */ /* 0x000fe40000004100 */
[----:B------:R-:W-:Y:S01]  /*97b0*/  FMUL.FTZ R41, R48, R41 ;  /* 0x0000002930297220 */ /* 0x000fe20000410000 */
[----:B------:R-:W-:Y:S02]  /*97c0*/  HADD2.F32 R29, -RZ, R146.H1_H1 ;  /* 0x30000092ff1d7230 */ /* 0x000fe40000004100 */
[C---:B------:R-:W-:Y:S01]  /*97d0*/  FMUL.FTZ R70, R15.reuse, R70 ;  /* 0x000000460f467220 */ /* 0x040fe20000410000 */
[----:B------:R-:W-:Y:S02]  /*97e0*/  HADD2.F32 R56, -RZ, R38.H0_H0 ;  /* 0x20000026ff387230 */ /* 0x000fe40000004100 */
[----:B------:R-:W-:Y:S01]  /*97f0*/  FFMA.FTZ R50, R15, R58, -R50 ;  /* 0x0000003a0f327223 */ /* 0x000fe20000010832 */
[----:B------:R-:W-:-:S02]  /*9800*/  HADD2.F32 R15, -RZ, R28.H1_H1 ;  /* 0x3000001cff0f7230 */ /* 0x000fc40000004100 */
[-C--:B------:R-:W-:Y:S01]  /*9810*/  FFMA.FTZ R43, R48, R29.reuse, -R43 ;  /* 0x0000001d302b7223 */ /* 0x080fe2000001082b */
[----:B------:R-:W-:Y:S02]  /*9820*/  HADD2.F32 R155, -RZ, R155.H0_H0 ;  /* 0x2000009bff9b7230 */ /* 0x000fe40000004100 */
[----:B------:R-:W-:Y:S01]  /*9830*/  FFMA.FTZ R41, R44, R29, R41 ;  /* 0x0000001d2c297223 */ /* 0x000fe20000010029 */
[----:B------:R-:W-:Y:S02]  /*9840*/  HADD2.F32 R38, -RZ, R28.H0_H0 ;  /* 0x2000001cff267230 */ /* 0x000fe40000004100 */
[----:B------:R-:W-:Y:S01]  /*9850*/  FMUL.FTZ R28, R15, R56 ;  /* 0x000000380f1c7220 */ /* 0x000fe20000410000 */
[--C-:B------:R-:W-:Y:S02]  /*9860*/  HADD2.F32 R48, -RZ, R12.reuse.H0_H0 ;  /* 0x2000000cff307230 */ /* 0x100fe40000004100 */
[----:B------:R-:W-:Y:S01]  /*9870*/  FFMA.FTZ R70, R31, R58, R70 ;  /* 0x0000003a1f467223 */ /* 0x000fe20000010046 */
[----:B------:R-:W-:Y:S01]  /*9880*/  HADD2.F32 R29, -RZ, R12.H1_H1 ;  /* 0x3000000cff1d7230 */ /* 0x000fe20000004100 */
[----:B------:R-:W-:Y:S01]  /*9890*/  F2FP.F16.F32.PACK_AB R43, R50, R43 ;  /* 0x0000002b322b723e */ /* 0x000fe200000000ff */
[----:B------:R-:W-:-:S02]  /*98a0*/  HADD2.F32 R44, -RZ, R11.H0_H0 ;  /* 0x2000000bff2c7230 */ /* 0x000fc40000004100 */
[-C--:B------:R-:W-:Y:S01]  /*98b0*/  FMUL.FTZ R11, R38, R155.reuse ;  /* 0x0000009b260b7220 */ /* 0x080fe20000410000 */
[----:B------:R-:W-:Y:S02]  /*98c0*/  HADD2.F32 R147, -RZ, R147.H0_H0 ;  /* 0x20000093ff937230 */ /* 0x000fe40000004100 */
[----:B------:R-:W-:Y:S01]  /*98d0*/  FMUL.FTZ R155, R48, R155 ;  /* 0x0000009b309b7220 */ /* 0x000fe20000410000 */
[C---:B------:R-:W-:Y:S01]  /*98e0*/  FMUL.FTZ R56, R29.reuse, R56 ;  /* 0x000000381d387220 */ /* 0x040fe20000410000 */
[----:B------:R-:W-:Y:S01]  /*98f0*/  FFMA.FTZ R28, R29, R44, -R28 ;  /* 0x0000002c1d1c7223 */ /* 0x000fe2000001081c */
[----:B------:R-:W-:Y:S02]  /*9900*/  HADD2.F32 R29, -RZ, R30.H0_H0 ;  /* 0x2000001eff1d7230 */ /* 0x000fe40000004100 */
[-C--:B------:R-:W-:Y:S01]  /*9910*/  FFMA.FTZ R12, R38, R147.reuse, R155 ;  /* 0x00000093260c7223 */ /* 0x080fe2000001009b */
[----:B------:R-:W-:Y:S02]  /*9920*/  HADD2.F32 R148, -RZ, R148.H0_H0 ;  /* 0x20000094ff947230 */ /* 0x000fe40000004100 */
[----:B------:R-:W-:Y:S01]  /*9930*/  FFMA.FTZ R11, R48, R147, -R11 ;  /* 0x00000093300b7223 */ /* 0x000fe2000001080b */
[----:B------:R-:W-:-:S02]  /*9940*/  HADD2.F32 R47, -RZ, R40.H0_H0 ;  /* 0x20000028ff2f7230 */ /* 0x000fc40000004100 */
[----:B------:R-:W-:Y:S01]  /*9950*/  FFMA.FTZ R15, R15, R44, R56 ;  /* 0x0000002c0f0f7223 */ /* 0x000fe20000010038 */
[----:B------:R-:W-:Y:S01]  /*9960*/  HADD2.F32 R30, -RZ, R30.H1_H1 ;  /* 0x3000001eff1e7230 */ /* 0x000fe20000004100 */
[----:B------:R-:W-:Y:S01]  /*9970*/  F2FP.F16.F32.PACK_AB R46, R13, R46 ;  /* 0x0000002e0d2e723e */ /* 0x000fe200000000ff */
[--C-:B------:R-:W-:Y:S01]  /*9980*/  HADD2.F32 R31, -RZ, R14.reuse.H0_H0 ;  /* 0x2000000eff1f7230 */ /* 0x100fe20000004100 */
[----:B------:R-:W-:Y:S01]  /*9990*/  F2FP.F16.F32.PACK_AB R11, R28, R11 ;  /* 0x0000000b1c0b723e */ /* 0x000fe200000000ff */
[----:B------:R-:W-:Y:S02]  /*99a0*/  HADD2.F32 R38, -RZ, R14.H1_H1 ;  /* 0x3000000eff267230 */ /* 0x000fe40000004100 */
[----:B------:R-:W-:Y:S01]  /*99b0*/  FMUL.FTZ R14, R29, R148 ;  /* 0x000000941d0e7220 */ /* 0x000fe20000410000 */
[----:B------:R-:W-:Y:S02]  /*99c0*/  HADD2.F32 R146, -RZ, R146.H0_H0 ;  /* 0x20000092ff927230 */ /* 0x000fe40000004100 */
[----:B------:R-:W-:Y:S01]  /*99d0*/  FMUL.FTZ R49, R30, R47 ;  /* 0x0000002f1e317220 */ /* 0x000fe20000410000 */
[----:B------:R-:W-:-:S02]  /*99e0*/  HADD2.F32 R39, -RZ, R39.H0_H0 ;  /* 0x20000027ff277230 */ /* 0x000fc40000004100 */
[C---:B------:R-:W-:Y:S01]  /*99f0*/  FMUL.FTZ R148, R31.reuse, R148 ;  /* 0x000000941f947220 */ /* 0x040fe20000410000 */
[----:B------:R-:W-:Y:S01]  /*9a00*/  FMUL.FTZ R47, R38, R47 ;  /* 0x0000002f262f7220 */ /* 0x000fe20000410000 */
[----:B------:R-:W-:Y:S01]  /*9a10*/  FFMA.FTZ R14, R31, R146, -R14 ;  /* 0x000000921f0e7223 */ /* 0x000fe2000001080e */
[----:B------:R-:W-:Y:S01]  /*9a20*/  F2FP.F16.F32.PACK_AB R28, R15, R12 ;  /* 0x0000000c0f1c723e */ /* 0x000fe200000000ff */
[----:B------:R-:W-:Y:S01]  /*9a30*/  FFMA.FTZ R29, R29, R146, R148 ;  /* 0x000000921d1d7223 */ /* 0x000fe20000010094 */
[-C--:B------:R-:W-:Y:S01]  /*9a40*/  FFMA.FTZ R30, R30, R39.reuse, R47 ;  /* 0x000000271e1e7223 */ /* 0x080fe2000001002f */
[----:B------:R-:W-:Y:S01]  /*9a50*/  FFMA.FTZ R49, R38, R39, -R49 ;  /* 0x0000002726317223 */ /* 0x000fe20000010831 */
[----:B------:R-:W-:Y:S01]  /*9a60*/  F2FP.F16.F32.PACK_AB R31, R70, R41 ;  /* 0x00000029461f723e */ /* 0x000fe200000000ff */
[----:B------:R-:W-:Y:S02]  /*9a70*/  IMAD.MOV.U32 R12, RZ, RZ, R11 ;  /* 0x000000ffff0c7224 */ /* 0x000fe400078e000b */
[----:B------:R-:W-:Y:S01]  /*9a80*/  F2FP.F16.F32.PACK_AB R30, R30, R29 ;  /* 0x0000001d1e1e723e */ /* 0x000fe200000000ff */
[----:B------:R-:W-:Y:S01]  /*9a90*/  IMAD.MOV.U32 R13, RZ, RZ, R42 ;  /* 0x000000ffff0d7224 */ /* 0x000fe200078e002a */
[----:B------:R-:W-:Y:S01]  /*9aa0*/  F2FP.F16.F32.PACK_AB R14, R49, R14 ;  /* 0x0000000e310e723e */ /* 0x000fe200000000ff */
[----:B------:R-:W-:Y:S01]  /*9ab0*/  IMAD.MOV.U32 R15, RZ, RZ, R43 ;  /* 0x000000ffff0f7224 */ /* 0x000fe200078e002b */
[----:B------:R-:W-:-:S07]  /*9ac0*/  MOV R29, R46 ;  /* 0x0000002e001d7202 */ /* 0x000fce0000000f00 */
.L_x_1652:
[----:B------:R-:W-:Y:S05]  /*9ad0*/  BSYNC B2 ;  /* 0x0000000000027941 */ /* 0x000fea0003800000 */
.L_x_1651:
[----:B-1----:R1:W-:Y:S04]  /*9ae0*/  ST.E.128 desc[UR60][R34.64], R12 ;  /* 0x0000000c22007985 */ /* 0x0023e8000c101d3c */
[----:B--2---:R1:W-:Y:S02]  /*9af0*/  @!P4 ST.E.128 desc[UR60][R36.64], R28 ;  /* 0x0000001c2400c985 */ /* 0x0043e4000c101d3c */
.L_x_1650:
[----:B------:R-:W-:Y:S05]  /*9b00*/  BSYNC B1 ;  /* 0x0000000000017941 */ /* 0x000fea0003800000 */
.L_x_1649:
[----:B------:R-:W-:-:S13]  /*9b10*/  ISETP.NE.AND P4, PT, R21, RZ, PT ;  /* 0x000000ff1500720c */ /* 0x000fda0003f85270 */
[----:B------:R-:W-:Y:S05]  /*9b20*/  @!P4 BRA `(.L_x_1601) ;  /* 0x0000000c00a4c947 */ /* 0x000fea0003800000 */
[----:B------:R-:W-:Y:S01]  /*9b30*/  SEL R131, R124, R131, !P1 ;  /* 0x000000837c837207 */ /* 0x000fe20004800000 */
[----:B------:R-:W-:Y:S01]  /*9b40*/  BSSY B1, `(.L_x_1653) ;  /* 0x000006c000017945 */ /* 0x000fe20003800000 */
[----:B01----:R-:W-:Y:S02]  /*9b50*/  SHF.R.U32.HI R14, RZ, 0x3, R181 ;  /* 0x00000003ff0e7819 */ /* 0x003fe400000116b5 */
[----:B---34-:R-:W-:Y:S02]  /*9b60*/  SHF.R.S32.HI R12, RZ, 0x1f, R131 ;  /* 0x0000001fff0c7819 */ /* 0x018fe40000011483 */
[----:B------:R-:W-:Y:S02]  /*9b70*/  ISETP.GE.AND P5, PT, R168, R123, PT ;  /* 0x0000007ba800720c */ /* 0x000fe40003fa6270 */
[----:B------:R-:W-:Y:S02]  /*9b80*/  LEA.HI R12, R12, R131, RZ, 0x4 ;  /* 0x000000830c0c7211 */ /* 0x000fe400078f20ff */
[----:B------:R-:W-:-:S02]  /*9b90*/  LEA R34, P4, R6, R117, 0x1 ;  /* 0x0000007506227211 */ /* 0x000fc400078808ff */
[----:B------:R-:W-:Y:S02]  /*9ba0*/  LEA.HI.SX32 R12, R12, R113, 0x1c ;  /* 0x000000710c0c7211 */ /* 0x000fe400078fe2ff */
[----:B------:R-:W-:Y:S02]  /*9bb0*/  LEA.HI.X R35, R6, R116, R109, 0x1, P4 ;  /* 0x0000007406237211 */ /* 0x000fe400020f0c6d */
[----:B------:R-:W-:Y:S01]  /*9bc0*/  SHF.R.S32.HI R11, RZ, 0x1f, R12 ;  /* 0x0000001fff0b7819 */ /* 0x000fe2000001140c */
[----:B------:R-:W-:-:S03]  /*9bd0*/  IMAD.SHL.U32 R36, R12, 0x8, RZ ;  /* 0x000000080c247824 */ /* 0x000fc600078e00ff */
[----:B------:R-:W-:-:S04]  /*9be0*/  LEA.HI R11, R11, R12, RZ, 0x3 ;  /* 0x0000000c0b0b7211 */ /* 0x000fc800078f18ff */
[----:B------:R-:W-:Y:S02]  /*9bf0*/  SHF.R.S32.HI R13, RZ, 0x3, R11 ;  /* 0x00000003ff0d7819 */ /* 0x000fe4000001140b */
[----:B------:R-:W-:-:S03]  /*9c00*/  LOP3.LUT R11, R181, 0x38, R36, 0xf8, !PT ;  /* 0x00000038b50b7812 */ /* 0x000fc600078ef824 */
[----:B------:R-:W-:Y:S01]  /*9c10*/  IMAD R12, R13, 0x1800, R200 ;  /* 0x000018000d0c7824 */ /* 0x000fe200078e02c8 */
[----:B------:R-:W-:-:S05]  /*9c20*/  LOP3.LUT R11, R11, R14, RZ, 0x3c, !PT ;  /* 0x0000000e0b0b7212 */ /* 0x000fca00078e3cff */
[----:B------:R-:W-:Y:S02]  /*9c30*/  IMAD.IADD R12, R12, 0x1, R11 ;  /* 0x000000010c0c7824 */ /* 0x000fe400078e020b */
[C---:B------:R-:W-:Y:S02]  /*9c40*/  IMAD R11, R17.reuse, 0x4800, R134 ;  /* 0x00004800110b7824 */ /* 0x040fe400078e0286 */
[----:B------:R-:W-:Y:S02]  /*9c50*/  IMAD R13, R17, 0x4800, R12 ;  /* 0x00004800110d7824 */ /* 0x000fe400078e020c */
[--C-:B------:R-:W-:Y:S02]  /*9c60*/  IMAD R11, R11, 0x2, R2.reuse ;  /* 0x000000020b0b7824 */ /* 0x100fe400078e0202 */
[----:B------:R-:W-:-:S03]  /*9c70*/  IMAD R28, R13, 0x2, R2 ;  /* 0x000000020d1c7824 */ /* 0x000fc600078e0202 */
[----:B------:R0:W1:Y:S04]  /*9c80*/  LDS.128 R12, [R11+0x18400] ;  /* 0x018400000b0c7984 */ /* 0x0000680000000c00 */
[----:B------:R-:W2:Y:S01]  /*9c90*/  LDS.128 R28, [R28+0x18400] ;  /* 0x018400001c1c7984 */ /* 0x000ea20000000c00 */
[----:B------:R-:W-:Y:S05]  /*9ca0*/  @P5 BRA `(.L_x_1654) ;  /* 0x0000000400545947 */ /* 0x000fea0003800000 */
[----:B------:R-:W-:Y:S01]  /*9cb0*/  SHF.R.U32.HI R45, RZ, 0x10, R65 ;  /* 0x00000010ff2d7819 */ /* 0x000fe20000011641 */
[----:B--2---:R-:W-:Y:S01]  /*9cc0*/  IMAD.MOV.U32 R41, RZ, RZ, R31 ;  /* 0x000000ffff297224 */ /* 0x004fe200078e001f */
[----:B------:R-:W-:Y:S01]  /*9cd0*/  MOV R40, R29 ;  /* 0x0000001d00287202 */ /* 0x000fe20000000f00 */
[----:B-1----:R-:W-:Y:S01]  /*9ce0*/  IMAD.MOV.U32 R29, RZ, RZ, R15 ;  /* 0x000000ffff1d7224 */ /* 0x002fe200078e000f */
[----:B------:R-:W-:Y:S01]  /*9cf0*/  SHF.R.U32.HI R43, RZ, 0x10, R53 ;  /* 0x00000010ff2b7819 */ /* 0x000fe20000011635 */
[----:B------:R-:W-:Y:S01]  /*9d00*/  HADD2.F32 R45, -RZ, R45.H0_H0 ;  /* 0x2000002dff2d7230 */ /* 0x000fe20000004100 */
[--C-:B------:R-:W-:Y:S01]  /*9d10*/  SHF.R.U64 R39, R66, 0x10, R67.reuse ;  /* 0x0000001042277819 */ /* 0x100fe20000001243 */
[--C-:B------:R-:W-:Y:S01]  /*9d20*/  HADD2.F32 R31, -RZ, R40.reuse.H0_H0 ;  /* 0x20000028ff1f7230 */ /* 0x100fe20000004100 */
[----:B------:R-:W-:Y:S01]  /*9d30*/  SHF.R.U32.HI R66, RZ, 0x10, R67 ;  /* 0x00000010ff427819 */ /* 0x000fe20000011643 */
[----:B------:R-:W-:Y:S01]  /*9d40*/  HADD2.F32 R42, -RZ, R40.H1_H1 ;  /* 0x30000028ff2a7230 */ /* 0x000fe20000004100 */
[--C-:B------:R-:W-:Y:S01]  /*9d50*/  SHF.R.U64 R37, R54, 0x10, R55.reuse ;  /* 0x0000001036257819 */ /* 0x100fe20000001237 */
[----:B------:R-:W-:Y:S01]  /*9d60*/  HADD2.F32 R46, -RZ, R145.H1_H1 ;  /* 0x30000091ff2e7230 */ /* 0x000fe20000004100 */
[----:B------:R-:W-:Y:S01]  /*9d70*/  SHF.R.U32.HI R54, RZ, 0x10, R55 ;  /* 0x00000010ff367819 */ /* 0x000fe20000011637 */
[----:B------:R-:W-:-:S02]  /*9d80*/  HADD2.F32 R40, -RZ, R13.H1_H1 ;  /* 0x3000000dff287230 */ /* 0x000fc40000004100 */
[-C--:B------:R-:W-:Y:S01]  /*9d90*/  FMUL.FTZ R47, R42, R45.reuse ;  /* 0x0000002d2a2f7220 */ /* 0x080fe20000410000 */
[----:B------:R-:W-:Y:S02]  /*9da0*/  HADD2.F32 R15, -RZ, R13.H0_H0 ;  /* 0x2000000dff0f7230 */ /* 0x000fe40000004100 */
[-C--:B------:R-:W-:Y:S01]  /*9db0*/  FMUL.FTZ R48, R31, R46.reuse ;  /* 0x0000002e1f307220 */ /* 0x080fe20000410000 */
[----:B------:R-:W-:Y:S02]  /*9dc0*/  HADD2.F32 R44, -RZ, R143.H1_H1 ;  /* 0x3000008fff2c7230 */ /* 0x000fe40000004100 */
[----:B------:R-:W-:Y:S01]  /*9dd0*/  FMUL.FTZ R45, R40, R45 ;  /* 0x0000002d282d7220 */ /* 0x000fe20000410000 */
[----:B------:R-:W-:Y:S02]  /*9de0*/  HADD2.F32 R43, -RZ, R43.H0_H0 ;  /* 0x2000002bff2b7230 */ /* 0x000fe40000004100 */
[----:B------:R-:W-:Y:S01]  /*9df0*/  FMUL.FTZ R46, R15, R46 ;  /* 0x0000002e0f2e7220 */ /* 0x000fe20000410000 */
[----:B------:R-:W-:-:S02]  /*9e00*/  HADD2.F32 R66, -RZ, R66.H0_H0 ;  /* 0x20000042ff427230 */ /* 0x000fc40000004100 */
[-C--:B------:R-:W-:Y:S01]  /*9e10*/  FFMA.FTZ R13, R15, R44.reuse, -R48 ;  /* 0x0000002c0f0d7223 */ /* 0x080fe20000010830 */
[----:B------:R-:W-:Y:S02]  /*9e20*/  HADD2.F32 R48, -RZ, R144.H1_H1 ;  /* 0x30000090ff307230 */ /* 0x000fe40000004100 */
[-C--:B------:R-:W-:Y:S01]  /*9e30*/  FFMA.FTZ R40, R40, R43.reuse, -R47 ;  /* 0x0000002b28287223 */ /* 0x080fe2000001082f */
[----:B------:R-:W-:Y:S01]  /*9e40*/  FFMA.FTZ R42, R42, R43, R45 ;  /* 0x0000002b2a2a7223 */ /* 0x000fe2000001002d */
[----:B------:R-:W-:Y:S01]  /*9e50*/  FFMA.FTZ R15, R31, R44, R46 ;  /* 0x0000002c1f0f7223 */ /* 0x000fe2000001002e */
[--C-:B------:R-:W-:Y:S01]  /*9e60*/  HADD2.F32 R43, -RZ, R41.reuse.H0_H0 ;  /* 0x20000029ff2b7230 */ /* 0x100fe20000004100 */
[----:B------:R-:W-:Y:S01]  /*9e70*/  SHF.R.U64 R38, R64, 0x10, R65 ;  /* 0x0000001040267819 */ /* 0x000fe20000001241 */
[----:B------:R-:W-:Y:S01]  /*9e80*/  HADD2.F32 R41, -RZ, R41.H1_H1 ;  /* 0x30000029ff297230 */ /* 0x000fe20000004100 */
[----:B0-----:R-:W-:Y:S01]  /*9e90*/  SHF.R.U64 R11, R52, 0x10, R53 ;  /* 0x00000010340b7819 */ /* 0x001fe20000001235 */
[----:B------:R-:W-:-:S02]  /*9ea0*/  HADD2.F32 R31, -RZ, R29.H0_H0 ;  /* 0x2000001dff1f7230 */ /* 0x000fc40000004100 */
[----:B------:R-:W-:Y:S01]  /*9eb0*/  FMUL.FTZ R50, R43, R48 ;  /* 0x000000302b327220 */ /* 0x000fe20000410000 */
[----:B------:R-:W-:Y:S02]  /*9ec0*/  HADD2.F32 R44, -RZ, R29.H1_H1 ;  /* 0x3000001dff2c7230 */ /* 0x000fe40000004100 */
[----:B------:R-:W-:Y:S01]  /*9ed0*/  FMUL.FTZ R45, R41, R66 ;  /* 0x00000042292d7220 */ /* 0x000fe20000410000 */
[----:B------:R-:W-:Y:S02]  /*9ee0*/  HADD2.F32 R46, -RZ, R142.H1_H1 ;  /* 0x3000008eff2e7230 */ /* 0x000fe40000004100 */
[----:B------:R-:W-:Y:S01]  /*9ef0*/  FMUL.FTZ R48, R31, R48 ;  /* 0x000000301f307220 */ /* 0x000fe20000410000 */
[----:B------:R-:W-:Y:S02]  /*9f00*/  HADD2.F32 R54, -RZ, R54.H0_H0 ;  /* 0x20000036ff367230 */ /* 0x000fe40000004100 */
[----:B------:R-:W-:Y:S01]  /*9f10*/  FMUL.FTZ R66, R44, R66 ;  /* 0x000000422c427220 */ /* 0x000fe20000410000 */
[----:B------:R-:W-:-:S02]  /*9f20*/  HADD2.F32 R145, -RZ, R145.H0_H0 ;  /* 0x20000091ff917230 */ /* 0x000fc40000004100 */
[-C--:B------:R-:W-:Y:S01]  /*9f30*/  FFMA.FTZ R29, R31, R46.reuse, -R50 ;  /* 0x0000002e1f1d7223 */ /* 0x080fe20000010832 */
[----:B------:R-:W-:Y:S01]  /*9f40*/  FFMA.FTZ R31, R43, R46, R48 ;  /* 0x0000002e2b1f7223 */ /* 0x000fe20000010030 */
[-C--:B------:R-:W-:Y:S01]  /*9f50*/  FFMA.FTZ R46, R41, R54.reuse, R66 ;  /* 0x00000036292e7223 */ /* 0x080fe20000010042 */
[----:B------:R-:W-:Y:S02]  /*9f60*/  HADD2.F32 R43, -RZ, R38.H0_H0 ;  /* 0x20000026ff2b7230 */ /* 0x000fe40000004100 */
[----:B------:R-:W-:Y:S01]  /*9f70*/  FFMA.FTZ R44, R44, R54, -R45 ;  /* 0x000000362c2c7223 */ /* 0x000fe2000001082d */
[----:B------:R-:W-:Y:S01]  /*9f80*/  HADD2.F32 R41, -RZ, R28.H0_H0 ;  /* 0x2000001cff297230 */ /* 0x000fe20000004100 */
[----:B------:R-:W-:Y:S01]  /*9f90*/  F2FP.F16.F32.PACK_AB R13, R40, R13 ;  /* 0x0000000d280d723e */ /* 0x000fe200000000ff */
[----:B------:R-:W-:Y:S01]  /*9fa0*/  HADD2.F32 R38, -RZ, R12.H0_H0 ;  /* 0x2000000cff267230 */ /* 0x000fe20000004100 */
[----:B------:R-:W-:Y:S01]  /*9fb0*/  F2FP.F16.F32.PACK_AB R31, R46, R31 ;  /* 0x0000001f2e1f723e */ /* 0x000fe200000000ff */
[----:B------:R-:W-:-:S02]  /*9fc0*/  HADD2.F32 R28, -RZ, R28.H1_H1 ;  /* 0x3000001cff1c7230 */ /* 0x000fc40000004100 */
[-C--:B------:R-:W-:Y:S01]  /*9fd0*/  FMUL.FTZ R45, R41, R145.reuse ;  /* 0x00000091292d7220 */ /* 0x080fe20000410000 */
[----:B------:R-:W-:Y:S02]  /*9fe0*/  HADD2.F32 R12, -RZ, R12.H1_H1 ;  /* 0x3000000cff0c7230 */ /* 0x000fe40000004100 */
[----:B------:R-:W-:Y:S01]  /*9ff0*/  FMUL.FTZ R48, R38, R145 ;  /* 0x0000009126307220 */ /* 0x000fe20000410000 */
[----:B------:R-:W-:Y:S02]  /*a000*/  HADD2.F32 R143, -RZ, R143.H0_H0 ;  /* 0x2000008fff8f7230 */ /* 0x000fe40000004100 */
[-C--:B------:R-:W-:Y:S01]  /*a010*/  FMUL.FTZ R47, R28, R43.reuse ;  /* 0x0000002b1c2f7220 */ /* 0x080fe20000410000 */
[----:B------:R-:W-:Y:S02]  /*a020*/  HADD2.F32 R11, -RZ, R11.H0_H0 ;  /* 0x2000000bff0b7230 */ /* 0x000fe40000004100 */
[----:B------:R-:W-:Y:S01]  /*a030*/  FMUL.FTZ R43, R12, R43 ;  /* 0x0000002b0c2b7220 */ /* 0x000fe20000410000 */
[----:B------:R-:W-:-:S02]  /*a040*/  HADD2.F32 R144, -RZ, R144.H0_H0 ;  /* 0x20000090ff907230 */ /* 0x000fc40000004100 */
[----:B------:R-:W-:Y:S01]  /*a050*/  FFMA.FTZ R45, R38, R143, -R45 ;  /* 0x0000008f262d7223 */ /* 0x000fe2000001082d */
[----:B------:R-:W-:Y:S02]  /*a060*/  HADD2.F32 R39, -RZ, R39.H0_H0 ;  /* 0x20000027ff277230 */ /* 0x000fe40000004100 */
[-C--:B------:R-:W-:Y:S01]  /*a070*/  FFMA.FTZ R38, R12, R11.reuse, -R47 ;  /* 0x0000000b0c267223 */ /* 0x080fe2000001082f */
[----:B------:R-:W-:Y:S01]  /*a080*/  FFMA.FTZ R43, R28, R11, R43 ;  /* 0x0000000b1c2b7223 */ /* 0x000fe2000001002b */
[----:B------:R-:W-:Y:S02]  /*a090*/  HADD2.F32 R12, -RZ, R30.H0_H0 ;  /* 0x2000001eff0c7230 */ /* 0x000fe40000004100 */
[----:B------:R-:W-:Y:S01]  /*a0a0*/  FFMA.FTZ R48, R41, R143, R48 ;  /* 0x0000008f29307223 */ /* 0x000fe20000010030 */
        /* <DEDUP_REMOVED lines=10> */
[----:B------:R-:W-:Y:S01]  /*a150*/  F2FP.F16.F32.PACK_AB R48, R43, R48 ;  /* 0x000000302b30723e */ /* 0x000fe200000000ff */
[-C--:B------:R-:W-:Y:S01]  /*a160*/  FFMA.FTZ R28, R11, R142.reuse, -R28 ;  /* 0x0000008e0b1c7223 */ /* 0x080fe2000001081c */
[----:B------:R-:W-:Y:S01]  /*a170*/  FFMA.FTZ R41, R12, R142, R41 ;  /* 0x0000008e0c297223 */ /* 0x000fe20000010029 */
[-C--:B------:R-:W-:Y:S01]  /*a180*/  FFMA.FTZ R47, R14, R37.reuse, -R47 ;  /* 0x000000250e2f7223 */ /* 0x080fe2000001082f */
[----:B------:R-:W-:Y:S01]  /*a190*/  FFMA.FTZ R30, R30, R37, R39 ;  /* 0x000000251e1e7223 */ /* 0x000fe20000010027 */
[----:B------:R-:W-:Y:S01]  /*a1a0*/  F2FP.F16.F32.PACK_AB R29, R42, R15 ;  /* 0x0000000f2a1d723e */ /* 0x000fe200000000ff */
[----:B------:R-:W-:Y:S01]  /*a1b0*/  IMAD.MOV.U32 R15, RZ, RZ, R44 ;  /* 0x000000ffff0f7224 */ /* 0x000fe200078e002c */
[----:B------:R-:W-:-:S02]  /*a1c0*/  F2FP.F16.F32.PACK_AB R12, R38, R45 ;  /* 0x0000002d260c723e */ /* 0x000fc400000000ff */
[----:B------:R-:W-:Y:S01]  /*a1d0*/  F2FP.F16.F32.PACK_AB R14, R47, R28 ;  /* 0x0000001c2f0e723e */ /* 0x000fe200000000ff */
[----:B------:R-:W-:Y:S01]  /*a1e0*/  IMAD.MOV.U32 R28, RZ, RZ, R48 ;  /* 0x000000ffff1c7224 */ /* 0x000fe200078e0030 */
[----:B------:R-:W-:-:S07]  /*a1f0*/  F2FP.F16.F32.PACK_AB R30, R30, R41 ;  /* 0x000000291e1e723e */ /* 0x000fce00000000ff */
.L_x_1654:
[----:B------:R-:W-:Y:S05]  /*a200*/  BSYNC B1 ;  /* 0x0000000000017941 */ /* 0x000fea0003800000 */
.L_x_1653:
[----:B-1----:R1:W-:Y:S01]  /*a210*/  ST.E.128 desc[UR60][R34.64], R12 ;  /* 0x0000000c22007985 */ /* 0x0023e2000c101d3c */
[----:B------:R-:W-:-:S13]  /*a220*/  ISETP.GE.AND P4, PT, R36, R127, PT ;  /* 0x0000007f2400720c */ /* 0x000fda0003f86270 */
[----:B------:R-:W-:Y:S05]  /*a230*/  @P4 BRA `(.L_x_1601) ;  /* 0x0000000400e04947 */ /* 0x000fea0003800000 */
[----:B------:R-:W-:-:S05]  /*a240*/  IMAD.WIDE R32, R36, 0x2, R32 ;  /* 0x0000000224207825 */ /* 0x000fca00078e0220 */
[----:B--2---:R2:W-:Y:S01]  /*a250*/  ST.E.128 desc[UR60][R32.64], R28 ;  /* 0x0000001c20007985 */ /* 0x0045e2000c101d3c */
[----:B------:R-:W-:Y:S05]  /*a260*/  BRA `(.L_x_1601) ;  /* 0x0000000400d47947 */ /* 0x000fea0003800000 */
.L_x_1566:
[----:B------:R-:W2:Y:S02]  /*a270*/  LDL R11, [R1+0x30] ;  /* 0x00003000010b7983 */ /* 0x000ea40000100800 */
[----:B--2---:R-:W-:-:S13]  /*a280*/  R2UR UR4, R11 ;  /* 0x000000000b0472ca */ /* 0x004fda00000e0000 */
[----:B------:R-:W-:-:S06]  /*a290*/  UISETP.NE.AND UP0, UPT, UR4, 0x3, UPT ;  /* 0x000000030400788c */ /* 0x000fcc000bf05270 */
[----:B------:R-:W-:-:S13]  /*a2a0*/  PLOP3.LUT P0, PT, PT, PT, UP0, 0x80, 0x0 ;  /* 0x000000000000781c */ /* 0x000fda0003f0f008 */
[----:B------:R-:W-:Y:S05]  /*a2b0*/  @!P0 BRA `(.L_x_1655) ;  /* 0x0000000000048947 */ /* 0x000fea0003800000 */
[----:B------:R-:W-:Y:S01]  /*a2c0*/  BPT.TRAP 0x1 ;  /* 0x000000040000795c */ /* 0x000fe20000300000 */
.L_x_1655:
[----:B------:R-:W-:Y:S01]  /*a2d0*/  IMAD R86, R17, 0x8, R2 ;  /* 0x0000000811567824 */ /* 0x000fe200078e0202 */
[----:B------:R-:W-:Y:S01]  /*a2e0*/  SHF.L.U32 R87, R175, 0x1f, RZ ;  /* 0x0000001faf577819 */ /* 0x000fe200000006ff */
[----:B------:R-:W-:Y:S01]  /*a2f0*/  BSSY B1, `(.L_x_1656) ;  /* 0x0000004000017945 */ /* 0x000fe20003800000 */
[----:B------:R-:W-:Y:S02]  /*a300*/  SHF.R.S32.HI R79, RZ, 0x1f, R78 ;  /* 0x0000001fff4f7819 */ /* 0x000fe4000001144e */
[----:B------:R-:W0:Y:S02]  /*a310*/  SYNCS.PHASECHK.TRANS64.TRYWAIT P4, [R86+URZ+0x2a890], R87 ;  /* 0x02a89057560075a7 */ /* 0x000e24000808017f */
[----:B0-----:R-:W-:Y:S05]  /*a320*/  @!P4 BRA `(.L_x_1657) ;  /* 0x0000021800fcc947 */ /* 0x001fea0003800000 */
.L_x_2014:
[----:B------:R-:W-:Y:S05]  /*a330*/  BSYNC B1 ;  /* 0x0000000000017941 */ /* 0x000fea0003800000 */
.L_x_1656:
[----:B------:R-:W-:Y:S01]  /*a340*/  ULDC.64 UR4, c[0x0][0x300] ;  /* 0x0000c00000047ab9 */ /* 0x000fe20000000a00 */
[----:B-----5:R-:W-:Y:S01]  /*a350*/  SHF.R.S32.HI R84, RZ, 0x1f, R77 ;  /* 0x0000001fff547819 */ /* 0x020fe2000001144d */
[----:B------:R-:W-:Y:S01]  /*a360*/  IMAD R11, R79, UR4, RZ ;  /* 0x000000044f0b7c24 */ /* 0x000fe2000f8e02ff */
[----:B------:R-:W-:Y:S01]  /*a370*/  ULDC.64 UR6, c[0x0][0x2e8] ;  /* 0x0000ba0000067ab9 */ /* 0x000fe20000000a00 */
[----:B------:R-:W-:-:S04]  /*a380*/  IMAD.WIDE.U32 R12, R78, UR4, RZ ;  /* 0x000000044e0c7c25 */ /* 0x000fc8000f8e00ff */
[----:B------:R-:W-:Y:S01]  /*a390*/  IMAD R11, R78, UR5, R11 ;  /* 0x000000054e0b7c24 */ /* 0x000fe2000f8e020b */
[----:B------:R-:W-:Y:S01]  /*a3a0*/  ULDC.64 UR4, c[0x0][0x310] ;  /* 0x0000c40000047ab9 */ /* 0x000fe20000000a00 */
[----:B------:R-:W-:Y:S02]  /*a3b0*/  IMAD R85, R24, -0x60, R25 ;  /* 0xffffffa018557824 */ /* 0x000fe400078e0219 */
[----:B------:R-:W-:Y:S01]  /*a3c0*/  IMAD R14, R84, UR4, RZ ;  /* 0x00000004540e7c24 */ /* 0x000fe2000f8e02ff */
[----:B------:R-:W-:Y:S02]  /*a3d0*/  IADD3 R13, R13, R11, RZ ;  /* 0x0000000b0d0d7210 */ /* 0x000fe40007ffe0ff */
[----:B------:R-:W-:Y:S01]  /*a3e0*/  VIMNMX R85, R85, 0x60, PT ;  /* 0x0000006055557848 */ /* 0x000fe20003fe0100 */
[C---:B------:R-:W-:Y:S02]  /*a3f0*/  IMAD R11, R77.reuse, UR5, R14 ;  /* 0x000000054d0b7c24 */ /* 0x040fe4000f8e020e */
[----:B------:R-:W-:Y:S01]  /*a400*/  IMAD.WIDE.U32 R12, R77, UR4, R12 ;  /* 0x000000044d0c7c25 */ /* 0x000fe2000f8e000c */
[----:B------:R-:W-:-:S03]  /*a410*/  ULDC.64 UR4, c[0x0][0x308] ;  /* 0x0000c20000047ab9 */ /* 0x000fc60000000a00 */
[----:B------:R-:W-:Y:S02]  /*a420*/  IMAD.IADD R13, R13, 0x1, R11 ;  /* 0x000000010d0d7824 */ /* 0x000fe400078e020b */
[----:B------:R-:W-:Y:S02]  /*a430*/  IMAD.IADD R36, R85, 0x1, -R174 ;  /* 0x0000000155247824 */ /* 0x000fe400078e0aae */
        /* <DEDUP_REMOVED lines=9> */
.L_x_2018:
[----:B------:R-:W-:Y:S04]  /*a4d0*/  BSSY B1, `(.L_x_1659) ;  /* 0x0000025000017945 */ /* 0x000fe80003800000 */
[----:B------:R-:W-:Y:S05]  /*a4e0*/  @!P4 BRA `(.L_x_1660) ;  /* 0x00000000008cc947 */ /* 0x000fea0003800000 */
[----:B------:R-:W-:Y:S02]  /*a4f0*/  ULDC UR4, c[0x0][0x2f4] ;  /* 0x0000bd0000047ab9 */ /* 0x000fe40000000800 */
[----:B------:R-:W-:-:S13]  /*a500*/  ISETP.GE.AND P4, PT, R18, UR4, PT ;  /* 0x0000000412007c0c */ /* 0x000fda000bf86270 */
[----:B------:R-:W4:Y:S01]  /*a510*/  @!P4 LDS.128 R12, [R29] ;  /* 0x000000001d0cc984 */ /* 0x000f220000000c00 */
[----:B---3--:R-:W-:-:S04]  /*a520*/  @!P4 LEA R30, P5, R18, R34, 0x1 ;  /* 0x00000022121ec211 */ /* 0x008fc800078a08ff */
[----:B--2---:R-:W-:Y:S02]  /*a530*/  @!P4 LEA.HI.X R31, R18, R35, R19, 0x1, P5 ;  /* 0x00000023121fc211 */ /* 0x004fe400028f0c13 */
[----:B------:R-:W-:-:S13]  /*a540*/  ISETP.GE.AND P5, PT, R167, UR4, PT ;  /* 0x00000004a7007c0c */ /* 0x000fda000bfa6270 */
[----:B------:R-:W-:Y:S01]  /*a550*/  @!P5 IMAD.SHL.U32 R11, R170, 0x8, RZ ;  /* 0x00000008aa0bd824 */ /* 0x000fe200078e00ff */
[----:B----4-:R2:W-:Y:S01]  /*a560*/  @!P4 ST.E.128 desc[UR60][R30.64], R12 ;  /* 0x0000000c1e00c985 */ /* 0x0105e2000c101d3c */
[----:B------:R-:W-:-:S03]  /*a570*/  ISETP.GE.AND P4, PT, R168, UR4, PT ;  /* 0x00000004a8007c0c */ /* 0x000fc6000bf86270 */
[----:B------:R-:W3:Y:S01]  /*a580*/  @!P5 LDS.128 R12, [R28] ;  /* 0x000000001c0cd984 */ /* 0x000ee20000000c00 */
[----:B--2---:R-:W-:Y:S02]  /*a590*/  @!P5 IMAD.MOV.U32 R30, RZ, RZ, R34 ;  /* 0x000000ffff1ed224 */ /* 0x004fe400078e0022 */
[----:B------:R-:W-:Y:S02]  /*a5a0*/  @!P5 IMAD.MOV.U32 R31, RZ, RZ, R35 ;  /* 0x000000ffff1fd224 */ /* 0x000fe400078e0023 */
[----:B------:R-:W-:-:S05]  /*a5b0*/  @!P5 IMAD.WIDE R30, R11, 0x2, R30 ;  /* 0x000000020b1ed825 */ /* 0x000fca00078e021e */
[----:B------:R-:W-:Y:S01]  /*a5c0*/  @!P4 SHF.L.U32 R11, R171, 0x3, RZ ;  /* 0x00000003ab0bc819 */ /* 0x000fe200000006ff */
[----:B---3--:R2:W-:Y:S01]  /*a5d0*/  @!P5 ST.E.128 desc[UR60][R30.64], R12 ;  /* 0x0000000c1e00d985 */ /* 0x0085e2000c101d3c */
[----:B------:R-:W-:-:S03]  /*a5e0*/  ISETP.GE.AND P5, PT, R22, UR4, PT ;  /* 0x0000000416007c0c */ /* 0x000fc6000bfa6270 */
[----:B------:R-:W3:Y:S01]  /*a5f0*/  @!P4 LDS.128 R12, [R29+0x3000] ;  /* 0x003000001d0cc984 */ /* 0x000ee20000000c00 */
[----:B--2---:R-:W-:Y:S02]  /*a600*/  @!P4 IMAD.MOV.U32 R30, RZ, RZ, R34 ;  /* 0x000000ffff1ec224 */ /* 0x004fe400078e0022 */
[----:B------:R-:W-:Y:S02]  /*a610*/  @!P4 IMAD.MOV.U32 R31, RZ, RZ, R35 ;  /* 0x000000ffff1fc224 */ /* 0x000fe400078e0023 */
[----:B------:R-:W-:-:S05]  /*a620*/  @!P4 IMAD.WIDE R30, R11, 0x2, R30 ;  /* 0x000000020b1ec825 */ /* 0x000fca00078e021e */
[----:B---3--:R2:W-:Y:S04]  /*a630*/  @!P4 ST.E.128 desc[UR60][R30.64], R12 ;  /* 0x0000000c1e00c985 */ /* 0x0085e8000c101d3c */
[----:B------:R-:W3:Y:S01]  /*a640*/  @!P5 LDS.128 R12, [R28+0x3000] ;  /* 0x003000001c0cd984 */ /* 0x000ee20000000c00 */
[----:B--2---:R-:W-:-:S04]  /*a650*/  @!P5 LEA R30, P4, R22, R34, 0x1 ;  /* 0x00000022161ed211 */ /* 0x004fc800078808ff */
[----:B------:R-:W-:Y:S02]  /*a660*/  @!P5 LEA.HI.X R31, R22, R35, R173, 0x1, P4 ;  /* 0x00000023161fd211 */ /* 0x000fe400020f0cad */
[----:B------:R-:W-:-:S03]  /*a670*/  ISETP.GE.AND P4, PT, R160, UR4, PT ;  /* 0x00000004a0007c0c */ /* 0x000fc6000bf86270 */
[----:B---3--:R2:W-:Y:S10]  /*a680*/  @!P5 ST.E.128 desc[UR60][R30.64], R12 ;  /* 0x0000000c1e00d985 */ /* 0x0085f4000c101d3c */
[----:B------:R-:W3:Y:S01]  /*a690*/  @!P4 LDS.128 R12, [R29+0x6000] ;  /* 0x006000001d0cc984 */ /* 0x000ee20000000c00 */
[----:B--2---:R-:W-:-:S04]  /*a6a0*/  @!P4 LEA R30, P5, R160, R34, 0x1 ;  /* 0x00000022a01ec211 */ /* 0x004fc800078a08ff */
[----:B------:R-:W-:Y:S02]  /*a6b0*/  @!P4 LEA.HI.X R31, R160, R35, R184, 0x1, P5 ;  /* 0x00000023a01fc211 */ /* 0x000fe400028f0cb8 */
[----:B------:R-:W-:-:S03]  /*a6c0*/  ISETP.GE.AND P5, PT, R161, UR4, PT ;  /* 0x00000004a1007c0c */ /* 0x000fc6000bfa6270 */
[----:B---3--:R2:W-:Y:S10]  /*a6d0*/  @!P4 ST.E.128 desc[UR60][R30.64], R12 ;  /* 0x0000000c1e00c985 */ /* 0x0085f4000c101d3c */
[----:B------:R-:W3:Y:S01]  /*a6e0*/  @!P5 LDS.128 R12, [R28+0x6000] ;  /* 0x006000001c0cd984 */ /* 0x000ee20000000c00 */
[----:B--2---:R-:W-:-:S04]  /*a6f0*/  @!P5 LEA R30, P4, R161, R34, 0x1 ;  /* 0x00000022a11ed211 */ /* 0x004fc800078808ff */
[----:B------:R-:W-:-:S05]  /*a700*/  @!P5 LEA.HI.X R31, R161, R35, R183, 0x1, P4 ;  /* 0x00000023a11fd211 */ /* 0x000fca00020f0cb7 */
[----:B---3--:R4:W-:Y:S04]  /*a710*/  @!P5 ST.E.128 desc[UR60][R30.64], R12 ;  /* 0x0000000c1e00d985 */ /* 0x0089e8000c101d3c */
.L_x_1660:
[----:B------:R-:W-:Y:S05]  /*a720*/  BSYNC B1 ;  /* 0x0000000000017941 */ /* 0x000fea0003800000 */
.L_x_1659:
[----:B------:R-:W-:-:S03]  /*a730*/  UMOV UR4, 0xffffffff ;  /* 0xffffffff00047882 */ /* 0x000fc60000000000 */
[----:B------:R-:W-:Y:S05]  /*a740*/  BRA.DIV UR4, `(.L_x_1661) ;  /* 0x0000021a04547947 */ /* 0x000fea000b800000 */
[----:B-1----:R-:W1:Y:S04]  /*a750*/  SHFL.IDX PT, R33, R33, 0x1, 0x1c1f ;  /* 0x003c1f0021217f89 */ /* 0x002e6800000e0000 */
[----:B------:R-:W0:Y:S02]  /*a760*/  SHFL.IDX PT, R32, R32, 0x1, 0x1c1f ;  /* 0x003c1f0020207f89 */ /* 0x000e2400000e0000 */
.L_x_2022:
[----:B------:R-:W-:-:S13]  /*a770*/  ISETP.GE.AND P4, PT, R36, 0x41, PT ;  /* 0x000000412400780c */ /* 0x000fda0003f86270 */
[----:B------:R-:W-:Y:S05]  /*a780*/  @!P4 BRA `(.L_x_1601) ;  /* 0x00000000008cc947 */ /* 0x000fea0003800000 */
[----:B------:R-:W-:Y:S02]  /*a790*/  ULDC UR4, c[0x0][0x2f4] ;  /* 0x0000bd0000047ab9 */ /* 0x000fe40000000800 */
[----:B------:R-:W-:-:S13]  /*a7a0*/  ISETP.GE.AND P4, PT, R18, UR4, PT ;  /* 0x0000000412007c0c */ /* 0x000fda000bf86270 */
[----:B----4-:R-:W4:Y:S01]  /*a7b0*/  @!P4 LDS.128 R12, [R29+0x2000] ;  /* 0x002000001d0cc984 */ /* 0x010f220000000c00 */
[----:B0-----:R-:W-:-:S04]  /*a7c0*/  @!P4 LEA R30, P5, R18, R32, 0x1 ;  /* 0x00000020121ec211 */ /* 0x001fc800078a08ff */
[----:B-1----:R-:W-:Y:S02]  /*a7d0*/  @!P4 LEA.HI.X R31, R18, R33, R19, 0x1, P5 ;  /* 0x00000021121fc211 */ /* 0x002fe400028f0c13 */
[----:B------:R-:W-:-:S13]  /*a7e0*/  ISETP.GE.AND P5, PT, R167, UR4, PT ;  /* 0x00000004a7007c0c */ /* 0x000fda000bfa6270 */
[----:B------:R-:W-:Y:S01]  /*a7f0*/  @!P5 IMAD.SHL.U32 R11, R170, 0x8, RZ ;  /* 0x00000008aa0bd824 */ /* 0x000fe200078e00ff */
[----:B----4-:R0:W-:Y:S01]  /*a800*/  @!P4 ST.E.128 desc[UR60][R30.64], R12 ;  /* 0x0000000c1e00c985 */ /* 0x0101e2000c101d3c */
[----:B------:R-:W-:-:S03]  /*a810*/  ISETP.GE.AND P4, PT, R168, UR4, PT ;  /* 0x00000004a8007c0c */ /* 0x000fc6000bf86270 */
[----:B------:R-:W1:Y:S01]  /*a820*/  @!P5 LDS.128 R12, [R28+0x2000] ;  /* 0x002000001c0cd984 */ /* 0x000e620000000c00 */
[----:B0-----:R-:W-:Y:S02]  /*a830*/  @!P5 IMAD.MOV.U32 R30, RZ, RZ, R32 ;  /* 0x000000ffff1ed224 */ /* 0x001fe400078e0020 */
[----:B------:R-:W-:Y:S02]  /*a840*/  @!P5 IMAD.MOV.U32 R31, RZ, RZ, R33 ;  /* 0x000000ffff1fd224 */ /* 0x000fe400078e0021 */
[----:B------:R-:W-:-:S05]  /*a850*/  @!P5 IMAD.WIDE R30, R11, 0x2, R30 ;  /* 0x000000020b1ed825 */ /* 0x000fca00078e021e */
[----:B------:R-:W-:Y:S01]  /*a860*/  @!P4 SHF.L.U32 R11, R171, 0x3, RZ ;  /* 0x00000003ab0bc819 */ /* 0x000fe200000006ff */
[----:B-1----:R0:W-:Y:S01]  /*a870*/  @!P5 ST.E.128 desc[UR60][R30.64], R12 ;  /* 0x0000000c1e00d985 */ /* 0x0021e2000c101d3c */
[----:B------:R-:W-:-:S03]  /*a880*/  ISETP.GE.AND P5, PT, R22, UR4, PT ;  /* 0x0000000416007c0c */ /* 0x000fc6000bfa6270 */
[----:B------:R-:W1:Y:S01]  /*a890*/  @!P4 LDS.128 R12, [R29+0x5000] ;  /* 0x005000001d0cc984 */ /* 0x000e620000000c00 */
[----:B0-----:R-:W-:Y:S02]  /*a8a0*/  @!P4 IMAD.MOV.U32 R30, RZ, RZ, R32 ;  /* 0x000000ffff1ec224 */ /* 0x001fe400078e0020 */
[----:B------:R-:W-:Y:S02]  /*a8b0*/  @!P4 IMAD.MOV.U32 R31, RZ, RZ, R33 ;  /* 0x000000ffff1fc224 */ /* 0x000fe400078e0021 */
[----:B------:R-:W-:-:S05]  /*a8c0*/  @!P4 IMAD.WIDE R30, R11, 0x2, R30 ;  /* 0x000000020b1ec825 */ /* 0x000fca00078e021e */
[----:B-1----:R0:W-:Y:S04]  /*a8d0*/  @!P4 ST.E.128 desc[UR60][R30.64], R12 ;  /* 0x0000000c1e00c985 */ /* 0x0021e8000c101d3c */
[----:B------:R-:W1:Y:S01]  /*a8e0*/  @!P5 LDS.128 R12, [R28+0x5000] ;  /* 0x005000001c0cd984 */ /* 0x000e620000000c00 */
[----:B0-----:R-:W-:-:S04]  /*a8f0*/  @!P5 LEA R30, P4, R22, R32, 0x1 ;  /* 0x00000020161ed211 */ /* 0x001fc800078808ff */
[----:B------:R-:W-:Y:S02]  /*a900*/  @!P5 LEA.HI.X R31, R22, R33, R173, 0x1, P4 ;  /* 0x00000021161fd211 */ /* 0x000fe400020f0cad */
[----:B------:R-:W-:-:S03]  /*a910*/  ISETP.GE.AND P4, PT, R160, UR4, PT ;  /* 0x00000004a0007c0c */ /* 0x000fc6000bf86270 */
[----:B-1----:R0:W-:Y:S10]  /*a920*/  @!P5 ST.E.128 desc[UR60][R30.64], R12 ;  /* 0x0000000c1e00d985 */ /* 0x0021f4000c101d3c */
[----:B------:R-:W1:Y:S01]  /*a930*/  @!P4 LDS.128 R12, [R29+0x8000] ;  /* 0x008000001d0cc984 */ /* 0x000e620000000c00 */
[----:B0-----:R-:W-:-:S04]  /*a940*/  @!P4 LEA R30, P5, R160, R32, 0x1 ;  /* 0x00000020a01ec211 */ /* 0x001fc800078a08ff */
[----:B------:R-:W-:Y:S02]  /*a950*/  @!P4 LEA.HI.X R31, R160, R33, R184, 0x1, P5 ;  /* 0x00000021a01fc211 */ /* 0x000fe400028f0cb8 */
[----:B------:R-:W-:-:S03]  /*a960*/  ISETP.GE.AND P5, PT, R161, UR4, PT ;  /* 0x00000004a1007c0c */ /* 0x000fc6000bfa6270 */
[----:B-1----:R-:W-:Y:S10]  /*a970*/  @!P4 ST.E.128 desc[UR60][R30.64], R12 ;  /* 0x0000000c1e00c985 */ /* 0x002ff4000c101d3c */
[----:B------:R0:W1:Y:S02]  /*a980*/  @!P5 LDS.128 R12, [R28+0x8000] ;  /* 0x008000001c0cd984 */ /* 0x0000640000000c00 */
[----:B0-----:R-:W-:-:S04]  /*a990*/  @!P5 LEA R28, P4, R161, R32, 0x1 ;  /* 0x00000020a11cd211 */ /* 0x001fc800078808ff */
[----:B------:R-:W-:-:S05]  /*a9a0*/  @!P5 LEA.HI.X R29, R161, R33, R183, 0x1, P4 ;  /* 0x00000021a11dd211 */ /* 0x000fca00020f0cb7 */
[----:B-1----:R0:W-:Y:S04]  /*a9b0*/  @!P5 ST.E.128 desc[UR60][R28.64], R12 ;  /* 0x0000000c1c00d985 */ /* 0x0021e8000c101d3c */
.L_x_1601:
[----:B------:R-:W-:Y:S05]  /*a9c0*/  BSYNC B0 ;  /* 0x0000000000007941 */ /* 0x000fea0003800000 */
.L_x_1565:
[----:B0--3--:R-:W0:Y:S01]  /*a9d0*/  S2R R11, SR_TID.X ;  /* 0x00000000000b7919 */ /* 0x009e220000002100 */
[----:B------:R-:W-:Y:S01]  /*a9e0*/  @!PT LDS RZ, [RZ] ;  /* 0x00000000fffff984 */ /* 0x000fe20000000800 */
[----:B------:R-:W-:Y:S01]  /*a9f0*/  @!PT LDS RZ, [RZ] ;  /* 0x00000000fffff984 */ /* 0x000fe20000000800 */
[----:B------:R-:W-:Y:S01]  /*aa00*/  @!PT LDS RZ, [RZ] ;  /* 0x00000000fffff984 */ /* 0x000fe20000000800 */
[----:B------:R-:W-:Y:S01]  /*aa10*/  @!PT LDS RZ, [RZ] ;  /* 0x00000000fffff984 */ /* 0x000fe20000000800 */
[----:B------:R3:W-:Y:S06]  /*aa20*/  MEMBAR.ALL.CTA ;  /* 0x0000000000007992 */ /* 0x0007ec0000008000 */
[----:B---3--:R-:W3:Y:S01]  /*aa30*/  FENCE.VIEW.ASYNC.S ;  /* 0x00000000000073c6 */ /* 0x008ee20000000000 */
[----:B------:R-:W-:Y:S05]  /*aa40*/  WARPSYNC.ALL ;  /* 0x0000000000007948 */ /* 0x000fea0003800000 */
[----:B------:R-:W-:Y:S01]  /*aa50*/  BSSY B0, `(.L_x_1662) ;  /* 0x0000009000007945 */ /* 0x000fe20003800000 */
[----:B0-----:R-:W-:Y:S01]  /*aa60*/  LOP3.LUT R11, R11, 0x7f, RZ, 0xc0, !PT ;  /* 0x0000007f0b0b7812 */ /* 0x001fe200078ec0ff */
[----:B---3--:R0:W-:Y:S03]  /*aa70*/  BAR.SYNC.DEFER_BLOCKING R194, 0x80 ;  /* 0x000200c20000751d */ /* 0x0081e60000010000 */
[----:B------:R-:W-:-:S13]  /*aa80*/  ISETP.NE.AND P4, PT, R11, RZ, PT ;  /* 0x000000ff0b00720c */ /* 0x000fda0003f85270 */
[----:B------:R-:W-:-:S05]  /*aa90*/  @!P4 VIADD R11, R86, 0x2a8a0 ;  /* 0x0002a8a0560bc836 */ /* 0x000fca0000000000 */
[----:B------:R-:W-:-:S04]  /*aaa0*/  @!P4 PRMT R11, RZ, 0x654, R11 ;  /* 0x00000654ff0bc816 */ /* 0x000fc8000000000b */
[----:B------:R0:W-:Y:S01]  /*aab0*/  @!P4 SYNCS.ARRIVE.TRANS64.RED.A1T0 RZ, [R11+URZ], RZ ;  /* 0x000000ff0bffc9a7 */ /* 0x0001e2000810043f */
[----:B------:R-:W-:Y:S05]  /*aac0*/  @!P0 BRA `(.L_x_1663) ;  /* 0x0000000000048947 */ /* 0x000fea0003800000 */
[----:B------:R-:W-:Y:S01]  /*aad0*/  BPT.TRAP 0x1 ;  /* 0x000000040000795c */ /* 0x000fe20000300000 */
.L_x_1663:
[----:B------:R-:W-:Y:S05]  /*aae0*/  BSYNC B0 ;  /* 0x0000000000007941 */ /* 0x000fea0003800000 */
.L_x_1662:
[----:B------:R-:W3:Y:S01]  /*aaf0*/  SYNCS.PHASECHK.TRANS64.TRYWAIT P0, [R86+URZ+0x2a8b0], R87 ;  /* 0x02a8b057560075a7 */ /* 0x000ee2000800017f */
[----:B------:R-:W-:Y:S04]  /*ab00*/  BSSY B0, `(.L_x_1664) ;  /* 0x0000002000007945 */ /* 0x000fe80003800000 */
[----:B---3--:R-:W-:Y:S05]  /*ab10*/  @!P0 BRA `(.L_x_1665) ;  /* 0x0000021400ac8947 */ /* 0x008fea0003800000 */
.L_x_2023:
[----:B------:R-:W-:Y:S05]  /*ab20*/  BSYNC B0 ;  /* 0x0000000000007941 */ /* 0x000fea0003800000 */
.L_x_1664:
[----:B------:R-:W-:Y:S01]  /*ab30*/  ULDC.64 UR4, c[0x0][0x328] ;  /* 0x0000ca0000047ab9 */ /* 0x000fe20000000a00 */
[----:B------:R-:W-:Y:S01]  /*ab40*/  IADD3 R85, -R174, R85, RZ ;  /* 0x00000055ae557210 */ /* 0x000fe20007ffe1ff */
[----:B------:R-:W-:Y:S01]  /*ab50*/  IMAD R79, R79, UR4, RZ ;  /* 0x000000044f4f7c24 */ /* 0x000fe2000f8e02ff */
[----:B------:R-:W-:Y:S01]  /*ab60*/  ULDC.64 UR6, c[0x0][0x318] ;  /* 0x0000c60000067ab9 */ /* 0x000fe20000000a00 */
[C---:B-12-4-:R-:W-:Y:S01]  /*ab70*/  IMAD.WIDE.U32 R12, R78.reuse, UR4, RZ ;  /* 0x000000044e0c7c25 */ /* 0x056fe2000f8e00ff */
[----:B------:R-:W-:Y:S01]  /*ab80*/  ISETP.GE.AND P0, PT, R85, 0x1, PT ;  /* 0x000000015500780c */ /* 0x000fe20003f06270 */
[----:B------:R-:W-:Y:S02]  /*ab90*/  BSSY B0, `(.L_x_1666) ;  /* 0x0000028000007945 */ /* 0x000fe40003800000 */
[----:B------:R-:W-:Y:S01]  /*aba0*/  IMAD R79, R78, UR5, R79 ;  /* 0x000000054e4f7c24 */ /* 0x000fe2000f8e024f */
[----:B------:R-:W-:Y:S02]  /*abb0*/  ULDC.64 UR4, c[0x0][0x338] ;  /* 0x0000ce0000047ab9 */ /* 0x000fe40000000a00 */
[----:B------:R-:W-:-:S02]  /*abc0*/  IMAD R84, R84, UR4, RZ ;  /* 0x0000000454547c24 */ /* 0x000fc4000f8e02ff */
[----:B------:R-:W-:Y:S02]  /*abd0*/  IMAD.IADD R13, R13, 0x1, R79 ;  /* 0x000000010d0d7824 */ /* 0x000fe400078e024f */
[C---:B0-----:R-:W-:Y:S02]  /*abe0*/  IMAD R11, R77.reuse, UR5, R84 ;  /* 0x000000054d0b7c24 */ /* 0x041fe4000f8e0254 */
[----:B------:R-:W-:Y:S01]  /*abf0*/  IMAD.WIDE.U32 R12, R77, UR4, R12 ;  /* 0x000000044d0c7c25 */ /* 0x000fe2000f8e000c */
[----:B------:R-:W-:-:S03]  /*ac00*/  ULDC.64 UR4, c[0x0][0x330] ;  /* 0x0000cc0000047ab9 */ /* 0x000fc60000000a00 */
[----:B------:R-:W-:Y:S02]  /*ac10*/  IMAD.IADD R13, R13, 0x1, R11 ;  /* 0x000000010d0d7824 */ /* 0x000fe400078e020b */
[----:B------:R-:W-:Y:S02]  /*ac20*/  IMAD R11, R17, 0x3000, R0 ;  /* 0x00003000110b7824 */ /* 0x000fe400078e0200 */
[----:B------:R-:W-:-:S04]  /*ac30*/  IMAD.WIDE.U32 R12, R169, UR4, R12 ;  /* 0x00000004a90c7c25 */ /* 0x000fc8000f8e000c */
[----:B------:R-:W-:Y:S01]  /*ac40*/  IMAD R15, R169, UR5, R13 ;  /* 0x00000005a90f7c24 */ /* 0x000fe2000f8e020d */
[----:B------:R-:W-:Y:S01]  /*ac50*/  LEA R32, P5, R12, UR6, 0x1 ;  /* 0x000000060c207c11 */ /* 0x000fe2000f8a08ff */
[----:B------:R-:W-:Y:S02]  /*ac60*/  IMAD.IADD R13, R126, 0x1, R11 ;  /* 0x000000017e0d7824 */ /* 0x000fe400078e020b */
[--C-:B------:R-:W-:Y:S01]  /*ac70*/  IMAD R11, R11, 0x2, R120.reuse ;  /* 0x000000020b0b7824 */ /* 0x100fe200078e0278 */
[----:B------:R-:W-:Y:S01]  /*ac80*/  LEA.HI.X R33, R12, UR7, R15, 0x1, P5 ;  /* 0x000000070c217c11 */ /* 0x000fe2000a8f0c0f */
[----:B------:R0:W1:Y:S01]  /*ac90*/  SHFL.IDX PT, R28, R32, RZ, 0x1c1f ;  /* 0x001c1fff201c7589 */ /* 0x00006200000e0000 */
[----:B------:R-:W-:-:S03]  /*aca0*/  IMAD R34, R13, 0x2, R120 ;  /* 0x000000020d227824 */ /* 0x000fc600078e0278 */
[----:B------:R0:W2:Y:S01]  /*acb0*/  SHFL.IDX PT, R29, R33, RZ, 0x1c1f ;  /* 0x001c1fff211d7589 */ /* 0x0000a200000e0000 */
[----:B------:R-:W-:Y:S05]  /*acc0*/  @!P0 BRA `(.L_x_1667) ;  /* 0x0000000000508947 */ /* 0x000fea0003800000 */
[----:B------:R-:W-:-:S13]  /*acd0*/  ISETP.NE.AND P5, PT, R3, RZ, PT ;  /* 0x000000ff0300720c */ /* 0x000fda0003fa5270 */
[----:B------:R-:W4:Y:S01]  /*ace0*/  @P5 LDS.128 R12, [R11] ;  /* 0x000000000b0c5984 */ /* 0x000f220000000c00 */
[----:B-1----:R-:W-:-:S04]  /*acf0*/  @P5 LEA R30, P0, R18, R28, 0x1 ;  /* 0x0000001c121e5211 */ /* 0x002fc800078008ff */
[----:B--2---:R-:W-:Y:S02]  /*ad00*/  @P5 LEA.HI.X R31, R18, R29, R19, 0x1, P0 ;  /* 0x0000001d121f5211 */ /* 0x004fe400000f0c13 */
[----:B------:R-:W-:-:S13]  /*ad10*/  ISETP.NE.AND P0, PT, R8, RZ, PT ;  /* 0x000000ff0800720c */ /* 0x000fda0003f05270 */
[----:B------:R-:W-:Y:S01]  /*ad20*/  @P0 IMAD.SHL.U32 R35, R170, 0x8, RZ ;  /* 0x00000008aa230824 */ /* 0x000fe200078e00ff */
[----:B----4-:R1:W-:Y:S01]  /*ad30*/  @P5 ST.E.128 desc[UR60][R30.64], R12 ;  /* 0x0000000c1e005985 */ /* 0x0103e2000c101d3c */
[----:B------:R-:W-:-:S03]  /*ad40*/  ISETP.NE.AND P5, PT, R9, RZ, PT ;  /* 0x000000ff0900720c */ /* 0x000fc60003fa5270 */
[----:B------:R-:W2:Y:S01]  /*ad50*/  @P0 LDS.128 R12, [R34] ;  /* 0x00000000220c0984 */ /* 0x000ea20000000c00 */
[----:B-1----:R-:W-:-:S09]  /*ad60*/  @P0 IMAD.WIDE R30, R35, 0x2, R28 ;  /* 0x00000002231e0825 */ /* 0x002fd200078e021c */
[----:B------:R-:W-:Y:S01]  /*ad70*/  @P5 IMAD.SHL.U32 R35, R171, 0x8, RZ ;  /* 0x00000008ab235824 */ /* 0x000fe200078e00ff */
[----:B--2---:R1:W-:Y:S01]  /*ad80*/  @P0 ST.E.128 desc[UR60][R30.64], R12 ;  /* 0x0000000c1e000985 */ /* 0x0043e2000c101d3c */
[----:B------:R-:W-:-:S03]  /*ad90*/  ISETP.NE.AND P0, PT, R10, RZ, PT ;  /* 0x000000ff0a00720c */ /* 0x000fc60003f05270 */
[----:B------:R-:W2:Y:S01]  /*ada0*/  @P5 LDS.128 R12, [R11+0x3000] ;  /* 0x003000000b0c5984 */ /* 0x000ea20000000c00 */
[----:B-1----:R-:W-:-:S05]  /*adb0*/  @P5 IMAD.WIDE R30, R35, 0x2, R28 ;  /* 0x00000002231e5825 */ /* 0x002fca00078e021c */
[----:B--2---:R-:W-:Y:S04]  /*adc0*/  @P5 ST.E.128 desc[UR60][R30.64], R12 ;  /* 0x0000000c1e005985 */ /* 0x004fe8000c101d3c */
[C---:B------:R-:W-:Y:S01]  /*add0*/  @P0 LEA R28, P5, R22.reuse, R28, 0x1 ;  /* 0x0000001c161c0211 */ /* 0x040fe200078a08ff */
[----:B------:R-:W1:Y:S03]  /*ade0*/  @P0 LDS.128 R12, [R34+0x3000] ;  /* 0x00300000220c0984 */ /* 0x000e660000000c00 */
[----:B------:R-:W-:-:S05]  /*adf0*/  @P0 LEA.HI.X R29, R22, R29, R173, 0x1, P5 ;  /* 0x0000001d161d0211 */ /* 0x000fca00028f0cad */
[----:B-1----:R4:W-:Y:S04]  /*ae00*/  @P0 ST.E.128 desc[UR60][R28.64], R12 ;  /* 0x0000000c1c000985 */ /* 0x0029e8000c101d3c */
.L_x_1667:
[----:B------:R-:W-:Y:S05]  /*ae10*/  BSYNC B0 ;  /* 0x0000000000007941 */ /* 0x000fea0003800000 */
.L_x_1666:
[----:B------:R-:W-:Y:S01]  /*ae20*/  ISETP.GE.AND P0, PT, R85, 0x41, PT ;  /* 0x000000415500780c */ /* 0x000fe20003f06270 */
[----:B--2-4-:R2:W4:Y:S01]  /*ae30*/  SHFL.IDX PT, R29, R33, 0x1, 0x1c1f ;  /* 0x003c1f00211d7f89 */ /* 0x01452200000e0000 */
[----:B------:R-:W-:Y:S03]  /*ae40*/  BSSY B0, `(.L_x_1668) ;  /* 0x0000017000007945 */ /* 0x000fe60003800000 */
[----:B-1----:R2:W1:Y:S08]  /*ae50*/  SHFL.IDX PT, R28, R32, 0x1, 0x1c1f ;  /* 0x003c1f00201c7f89 */ /* 0x00247000000e0000 */
[----:B--2---:R-:W-:Y:S05]  /*ae60*/  @!P0 BRA `(.L_x_1669) ;  /* 0x0000000000508947 */ /* 0x004fea0003800000 */
[----:B------:R-:W-:-:S13]  /*ae70*/  ISETP.NE.AND P5, PT, R3, RZ, PT ;  /* 0x000000ff0300720c */ /* 0x000fda0003fa5270 */
[----:B------:R-:W2:Y:S01]  /*ae80*/  @P5 LDS.128 R12, [R11+0x2000] ;  /* 0x002000000b0c5984 */ /* 0x000ea20000000c00 */
[----:B-1----:R-:W-:-:S04]  /*ae90*/  @P5 LEA R30, P0, R18, R28, 0x1 ;  /* 0x0000001c121e5211 */ /* 0x002fc800078008ff */
[----:B----4-:R-:W-:Y:S02]  /*aea0*/  @P5 LEA.HI.X R31, R18, R29, R19, 0x1, P0 ;  /* 0x0000001d121f5211 */ /* 0x010fe400000f0c13 */
[----:B------:R-:W-:-:S13]  /*aeb0*/  ISETP.NE.AND P0, PT, R8, RZ, PT ;  /* 0x000000ff0800720c */ /* 0x000fda0003f05270 */
[----:B0-----:R-:W-:Y:S01]  /*aec0*/  @P0 SHF.L.U32 R33, R170, 0x3, RZ ;  /* 0x00000003aa210819 */ /* 0x001fe200000006ff */
[----:B--2---:R0:W-:Y:S01]  /*aed0*/  @P5 ST.E.128 desc[UR60][R30.64], R12 ;  /* 0x0000000c1e005985 */ /* 0x0041e2000c101d3c */
[----:B------:R-:W-:-:S03]  /*aee0*/  ISETP.NE.AND P5, PT, R9, RZ, PT ;  /* 0x000000ff0900720c */ /* 0x000fc60003fa5270 */
[----:B------:R-:W1:Y:S01]  /*aef0*/  @P0 LDS.128 R12, [R34+0x2000] ;  /* 0x00200000220c0984 */ /* 0x000e620000000c00 */
[----:B0-----:R-:W-:-:S09]  /*af00*/  @P0 IMAD.WIDE R30, R33, 0x2, R28 ;  /* 0x00000002211e0825 */ /* 0x001fd200078e021c */
[----:B------:R-:W-:Y:S01]  /*af10*/  @P5 IMAD.SHL.U32 R33, R171, 0x8, RZ ;  /* 0x00000008ab215824 */ /* 0x000fe200078e00ff */
[----:B-1----:R0:W-:Y:S01]  /*af20*/  @P0 ST.E.128 desc[UR60][R30.64], R12 ;  /* 0x0000000c1e000985 */ /* 0x0021e2000c101d3c */
[----:B------:R-:W-:-:S03]  /*af30*/  ISETP.NE.AND P0, PT, R10, RZ, PT ;  /* 0x000000ff0a00720c */ /* 0x000fc60003f05270 */
[----:B------:R-:W1:Y:S01]  /*af40*/  @P5 LDS.128 R12, [R11+0x5000] ;  /* 0x005000000b0c5984 */ /* 0x000e620000000c00 */
[----:B0-----:R-:W-:-:S05]  /*af50*/  @P5 IMAD.WIDE R30, R33, 0x2, R28 ;  /* 0x00000002211e5825 */ /* 0x001fca00078e021c */
[----:B-1----:R-:W-:Y:S04]  /*af60*/  @P5 ST.E.128 desc[UR60][R30.64], R12 ;  /* 0x0000000c1e005985 */ /* 0x002fe8000c101d3c */
[C---:B------:R-:W-:Y:S01]  /*af70*/  @P0 LEA R28, P5, R22.reuse, R28, 0x1 ;  /* 0x0000001c161c0211 */ /* 0x040fe200078a08ff */
[----:B------:R-:W0:Y:S03]  /*af80*/  @P0 LDS.128 R12, [R34+0x5000] ;  /* 0x00500000220c0984 */ /* 0x000e260000000c00 */
[----:B------:R-:W-:-:S05]  /*af90*/  @P0 LEA.HI.X R29, R22, R29, R173, 0x1, P5 ;  /* 0x0000001d161d0211 */ /* 0x000fca00028f0cad */
[----:B0-----:R2:W-:Y:S04]  /*afa0*/  @P0 ST.E.128 desc[UR60][R28.64], R12 ;  /* 0x0000000c1c000985 */ /* 0x0015e8000c101d3c */
.L_x_1669:
[----:B------:R-:W-:Y:S05]  /*afb0*/  BSYNC B0 ;  /* 0x0000000000007941 */ /* 0x000fea0003800000 */
.L_x_1668:
[----:B------:R-:W-:Y:S01]  /*afc0*/  @!PT LDS RZ, [RZ] ;  /* 0x00000000fffff984 */ /* 0x000fe20000000800 */
[----:B------:R-:W-:Y:S01]  /*afd0*/  @!PT LDS RZ, [RZ] ;  /* 0x00000000fffff984 */ /* 0x000fe20000000800 */
[----:B------:R-:W-:Y:S01]  /*afe0*/  @!PT LDS RZ, [RZ] ;  /* 0x00000000fffff984 */ /* 0x000fe20000000800 */
[----:B------:R-:W-:Y:S01]  /*aff0*/  @!PT LDS RZ, [RZ] ;  /* 0x00000000fffff984 */ /* 0x000fe20000000800 */
[----:B------:R5:W-:Y:S06]  /*b000*/  MEMBAR.ALL.CTA ;  /* 0x0000000000007992 */ /* 0x000bec0000008000 */
[----:B-----5:R-:W5:Y:S01]  /*b010*/  FENCE.VIEW.ASYNC.S ;  /* 0x00000000000073c6 */ /* 0x020f620000000000 */
[----:B---3--:R-:W-:Y:S01]  /*b020*/  @!P4 VIADD R86, R86, 0x2a8c0 ;  /* 0x0002a8c05656c836 */ /* 0x008fe20000000000 */
[----:B-----5:R3:W-:Y:S01]  /*b030*/  BAR.SYNC.DEFER_BLOCKING R194, 0x80 ;  /* 0x000200c20000751d */ /* 0x0207e20000010000 */
[----:B------:R-:W-:Y:S01]  /*b040*/  ISETP.NE.AND P5, PT, R122, RZ, PT ;  /* 0x000000ff7a00720c */ /* 0x000fe20003fa5270 */
[----:B------:R-:W-:-:S02]  /*b050*/  VIADD R17, R17, 0x1 ;  /* 0x0000000111117836 */ /* 0x000fc40000000000 */
[----:B------:R-:W-:Y:S02]  /*b060*/  @!P4 PRMT R86, RZ, 0x654, R86 ;  /* 0x00000654ff56c816 */ /* 0x000fe40000000056 */
[----:B------:R-:W-:Y:S02]  /*b070*/  PLOP3.LUT P0, PT, PT, PT, PT, 0x8, 0x0 ;  /* 0x000000000000781c */ /* 0x000fe40003f0e170 */
[----:B------:R3:W-:Y:S01]  /*b080*/  @!P4 SYNCS.ARRIVE.TRANS64.RED.A1T0 RZ, [R86+URZ], RZ ;  /* 0x000000ff56ffc9a7 */ /* 0x0007e2000810043f */
[----:B------:R-:W-:-:S04]  /*b090*/  ISETP.NE.AND P4, PT, R17, 0x2, PT ;  /* 0x000000021100780c */ /* 0x000fc80003f85270 */
[----:B--2---:R-:W-:Y:S02]  /*b0a0*/  SEL R12, RZ, 0x1, P4 ;  /* 0x00000001ff0c7807 */ /* 0x004fe40002000000 */
[----:B------:R-:W-:Y:S02]  /*b0b0*/  SEL R17, R17, RZ, P4 ;  /* 0x000000ff11117207 */ /* 0x000fe40002000000 */
[----:B------:R-:W-:Y:S01]  /*b0c0*/  LOP3.LUT R175, R175, R12, RZ, 0x3c, !PT ;  /* 0x0000000cafaf7212 */ /* 0x000fe200078e3cff */
[----:B---3--:R-:W-:Y:S06]  /*b0d0*/  @P5 BRA `(.L_x_1670) ;  /* 0xffffff7c003c5947 */ /* 0x008fec000383ffff */
.L_x_1560:
[----:B------:R-:W2:Y:S01]  /*b0e0*/  LDC R0, c[0x0][0x448] ;  /* 0x00011200ff007b82 */ /* 0x000ea20000000800 */
[----:B------:R-:W-:Y:S01]  /*b0f0*/  IADD3 R7, R166, 0x1, -R165 ;  /* 0x00000001a6077810 */ /* 0x000fe20007ffe8a5 */
[----:B------:R-:W-:Y:S06]  /*b100*/  BSSY B0, `(.L_x_1671) ;  /* 0x000000d000007945 */ /* 0x000fec0003800000 */
[----:B------:R-:W3:Y:S01]  /*b110*/  LDC.64 R4, c[0x0][0x9e0] ;  /* 0x00027800ff047b82 */ /* 0x000ee20000000a00 */
[----:B--2---:R-:W-:Y:S01]  /*b120*/  ISETP.NE.AND P1, PT, R0, 0x1, PT ;  /* 0x000000010000780c */ /* 0x004fe20003f25270 */
[----:B------:R-:W-:Y:S01]  /*b130*/  VIADD R0, R188, 0x7f ;  /* 0x0000007fbc007836 */ /* 0x000fe20000000000 */
[----:B---3--:R-:W-:-:S11]  /*b140*/  ISETP.GE.AND P2, PT, R5, 0x1, PT ;  /* 0x000000010500780c */ /* 0x008fd60003f46270 */
[----:B------:R-:W2:Y:S08]  /*b150*/  @P1 LDC R3, c[0x0][0x44c] ;  /* 0x00011300ff031b82 */ /* 0x000eb00000000800 */
[----:B------:R-:W3:Y:S01]  /*b160*/  @P1 LDC R6, c[0x0][0x450] ;  /* 0x00011400ff061b82 */ /* 0x000ee20000000800 */
[----:B--2---:R-:W-:-:S05]  /*b170*/  @P1 IMAD.HI.U32 R3, R0, R3, RZ ;  /* 0x0000000300031227 */ /* 0x004fca00078e00ff */
[----:B---3--:R-:W-:-:S05]  /*b180*/  @P1 SHF.R.U32.HI R0, RZ, R6, R3 ;  /* 0x00000006ff001219 */ /* 0x008fca0000011603 */
[----:B------:R-:W-:Y:S01]  /*b190*/  IMAD.IADD R3, R7, 0x1, R0 ;  /* 0x0000000107037824 */ /* 0x000fe200078e0200 */
[----:B------:R-:W-:Y:S06]  /*b1a0*/  @P0 BRA `(.L_x_1672) ;  /* 0x0000000000080947 */ /* 0x000fec0003800000 */
[----:B------:R-:W2:Y:S02]  /*b1b0*/  FENCE.VIEW.ASYNC.G ;  /* 0x00000000000073c6 */ /* 0x000ea40000000100 */
[----:B--2---:R-:W-:Y:S06]  /*b1c0*/  BAR.ARV 0xc, 0x180 ;  /* 0x0306000000007b1d */ /* 0x004fec0000002000 */
.L_x_1672:
[----:B------:R-:W-:Y:S05]  /*b1d0*/  BSYNC B0 ;  /* 0x0000000000007941 */ /* 0x000fea0003800000 */
.L_x_1671:
[----:B------:R-:W-:Y:S01]  /*b1e0*/  IADD3 R4, R3, R4, RZ ;  /* 0x0000000403047210 */ /* 0x000fe20007ffe0ff */
[----:B------:R-:W-:Y:S06]  /*b1f0*/  @!P2 BRA `(.L_x_1673) ;  /* 0x000000000048a947 */ /* 0x000fec0003800000 */
[C---:B------:R-:W-:Y:S01]  /*b200*/  ISETP.GT.AND P0, PT, R3.reuse, RZ, PT ;  /* 0x000000ff0300720c */ /* 0x040fe20003f04270 */
[----:B------:R-:W-:Y:S01]  /*b210*/  BSSY B0, `(.L_x_1674) ;  /* 0x000000e000007945 */ /* 0x000fe20003800000 */
[----:B------:R-:W-:-:S11]  /*b220*/  VIADD R0, R3, 0xffffffff ;  /* 0xffffffff03007836 */ /* 0x000fd60000000000 */
[----:B------:R-:W-:Y:S05]  /*b230*/  @P0 BRA `(.L_x_1675) ;  /* 0x00000000001c0947 */ /* 0x000fea0003800000 */
[----:B------:R-:W-:Y:S01]  /*b240*/  ISETP.NE.AND P0, PT, R5, 0x1, PT ;  /* 0x000000010500780c */ /* 0x000fe20003f05270 */
[----:B------:R-:W-:-:S12]  /*b250*/  IMAD.MOV R3, RZ, RZ, -R3 ;  /* 0x000000ffff037224 */ /* 0x000fd800078e0a03 */
[----:B------:R-:W2:Y:S02]  /*b260*/  @P0 LDC.64 R6, c[0x0][0x9e8] ;  /* 0x00027a00ff060b82 */ /* 0x000ea40000000a00 */
[----:B--2---:R-:W-:-:S05]  /*b270*/  @P0 IMAD.HI.U32 R0, R3, R6, RZ ;  /* 0x0000000603000227 */ /* 0x004fca00078e00ff */
[----:B------:R-:W-:-:S04]  /*b280*/  @P0 SHF.R.U32.HI R3, RZ, R7, R0 ;  /* 0x00000007ff030219 */ /* 0x000fc80000011600 */
[----:B------:R-:W-:Y:S01]  /*b290*/  LOP3.LUT R0, RZ, R3, RZ, 0x33, !PT ;  /* 0x00000003ff007212 */ /* 0x000fe200078e33ff */
[----:B------:R-:W-:Y:S06]  /*b2a0*/  BRA `(.L_x_1676) ;  /* 0x0000000000107947 */ /* 0x000fec0003800000 */
.L_x_1675:
[----:B------:R-:W-:-:S13]  /*b2b0*/  ISETP.NE.AND P0, PT, R5, 0x1, PT ;  /* 0x000000010500780c */ /* 0x000fda0003f05270 */
[----:B------:R-:W2:Y:S02]  /*b2c0*/  @P0 LDC.64 R6, c[0x0][0x9e8] ;  /* 0x00027a00ff060b82 */ /* 0x000ea40000000a00 */
[----:B--2---:R-:W-:-:S05]  /*b2d0*/  @P0 IMAD.HI.U32 R6, R0, R6, RZ ;  /* 0x0000000600060227 */ /* 0x004fca00078e00ff */
[----:B------:R-:W-:-:S07]  /*b2e0*/  @P0 SHF.R.U32.HI R0, RZ, R7, R6 ;  /* 0x00000007ff000219 */ /* 0x000fce0000011606 */
.L_x_1676:
[----:B------:R-:W-:Y:S05]  /*b2f0*/  BSYNC B0 ;  /* 0x0000000000007941 */ /* 0x000fea0003800000 */
.L_x_1674:
[----:B------:R-:W-:-:S05]  /*b300*/  IMAD R3, R0, R5, R5 ;  /* 0x0000000500037224 */ /* 0x000fca00078e0205 */
[----:B------:R-:W-:-:S07]  /*b310*/  VIMNMX R4, R4, R3, PT ;  /* 0x0000000304047248 */ /* 0x000fce0003fe0100 */
.L_x_1673:
[----:B------:R-:W2:Y:S01]  /*b320*/  @P1 LDC R3, c[0x0][0x44c] ;  /* 0x00011300ff031b82 */ /* 0x000ea20000000800 */
[----:B------:R-:W-:Y:S01]  /*b330*/  VIADD R4, R4, 0x5f ;  /* 0x0000005f04047836 */ /* 0x000fe20000000000 */
[----:B------:R-:W-:Y:S01]  /*b340*/  ULDC UR4, c[0x0][0x9dc] ;  /* 0x0002770000047ab9 */ /* 0x000fe20000000800 */
[----:B------:R-:W-:Y:S02]  /*b350*/  IMAD.MOV.U32 R0, RZ, RZ, R188 ;  /* 0x000000ffff007224 */ /* 0x000fe400078e00bc */
[----:B------:R-:W-:-:S03]  /*b360*/  IMAD.HI R4, R4, 0x2aaaaaab, RZ ;  /* 0x2aaaaaab04047827 */ /* 0x000fc600078e02ff */
[----:B------:R-:W3:Y:S01]  /*b370*/  @P1 LDC R7, c[0x0][0x450] ;  /* 0x00011400ff071b82 */ /* 0x000ee20000000800 */
[----:B--2---:R-:W-:Y:S01]  /*b380*/  @P1 IMAD.HI.U32 R6, R188, R3, RZ ;  /* 0x00000003bc061227 */ /* 0x004fe200078e00ff */
[----:B------:R-:W-:-:S04]  /*b390*/  SHF.R.U32.HI R3, RZ, 0x1f, R4 ;  /* 0x0000001fff037819 */ /* 0x000fc80000011604 */
[----:B------:R-:W-:Y:S02]  /*b3a0*/  LEA.HI.SX32 R4, R4, R3, 0x1c ;  /* 0x0000000304047211 */ /* 0x000fe400078fe2ff */
[----:B---3--:R-:W-:Y:S02]  /*b3b0*/  @P1 SHF.R.U32.HI R0, RZ, R7, R6 ;  /* 0x00000007ff001219 */ /* 0x008fe40000011606 */
[----:B------:R-:W-:-:S03]  /*b3c0*/  VIMNMX R141, R141, R4, PT ;  /* 0x000000048d8d7248 */ /* 0x000fc60003fe0100 */
[----:B------:R-:W-:-:S05]  /*b3d0*/  IMAD.IADD R0, R193, 0x1, R0 ;  /* 0x00000001c1007824 */ /* 0x000fca00078e0200 */
[----:B------:R-:W-:Y:S01]  /*b3e0*/  IADD3 R3, R0, -UR4, RZ ;  /* 0x8000000400037c10 */ /* 0x000fe2000fffe0ff */
[----:B------:R-:W-:Y:S06]  /*b3f0*/  @!P2 BRA `(.L_x_1677) ;  /* 0x000000000044a947 */ /* 0x000fec0003800000 */
[----:B------:R-:W-:Y:S01]  /*b400*/  ISETP.GT.AND P0, PT, R0, -0x1, PT ;  /* 0xffffffff0000780c */ /* 0x000fe20003f04270 */
[----:B------:R-:W-:-:S12]  /*b410*/  BSSY B0, `(.L_x_1678) ;  /* 0x000000d000007945 */ /* 0x000fd80003800000 */
[----:B------:R-:W-:Y:S05]  /*b420*/  @P0 BRA `(.L_x_1679) ;  /* 0x00000000001c0947 */ /* 0x000fea0003800000 */
[----:B------:R-:W-:Y:S02]  /*b430*/  ISETP.NE.AND P0, PT, R5, 0x1, PT ;  /* 0x000000010500780c */ /* 0x000fe40003f05270 */
[----:B------:R-:W-:-:S11]  /*b440*/  LOP3.LUT R7, RZ, R0, RZ, 0x33, !PT ;  /* 0x00000000ff077212 */ /* 0x000fd600078e33ff */
[----:B------:R-:W2:Y:S02]  /*b450*/  @P0 LDC.64 R8, c[0x0][0x9e8] ;  /* 0x00027a00ff080b82 */ /* 0x000ea40000000a00 */
[----:B--2---:R-:W-:-:S05]  /*b460*/  @P0 IMAD.HI.U32 R0, R7, R8, RZ ;  /* 0x0000000807000227 */ /* 0x004fca00078e00ff */
[----:B------:R-:W-:-:S04]  /*b470*/  @P0 SHF.R.U32.HI R7, RZ, R9, R0 ;  /* 0x00000009ff070219 */ /* 0x000fc80000011600 */
[----:B------:R-:W-:Y:S01]  /*b480*/  LOP3.LUT R0, RZ, R7, RZ, 0x33, !PT ;  /* 0x00000007ff007212 */ /* 0x000fe200078e33ff */
[----:B------:R-:W-:Y:S06]  /*b490*/  BRA `(.L_x_1680) ;  /* 0x0000000000107947 */ /* 0x000fec0003800000 */
.L_x_1679:
[----:B------:R-:W-:-:S13]  /*b4a0*/  ISETP.NE.AND P0, PT, R5, 0x1, PT ;  /* 0x000000010500780c */ /* 0x000fda0003f05270 */
[----:B------:R-:W2:Y:S02]  /*b4b0*/  @P0 LDC.64 R6, c[0x0][0x9e8] ;  /* 0x00027a00ff060b82 */ /* 0x000ea40000000a00 */
[----:B--2---:R-:W-:-:S05]  /*b4c0*/  @P0 IMAD.HI.U32 R4, R0, R6, RZ ;  /* 0x0000000600040227 */ /* 0x004fca00078e00ff */
[----:B------:R-:W-:-:S07]  /*b4d0*/  @P0 SHF.R.U32.HI R0, RZ, R7, R4 ;  /* 0x00000007ff000219 */ /* 0x000fce0000011604 */
.L_x_1680:
[----:B------:R-:W-:Y:S05]  /*b4e0*/  BSYNC B0 ;  /* 0x0000000000007941 */ /* 0x000fea0003800000 */
.L_x_1678:
[----:B------:R-:W-:-:S05]  /*b4f0*/  IMAD R0, R0, R5, RZ ;  /* 0x0000000500007224 */ /* 0x000fca00078e02ff */
[----:B------:R-:W-:-:S07]  /*b500*/  VIMNMX R3, R3, R0, !PT ;  /* 0x0000000003037248 */ /* 0x000fce0007fe0100 */
.L_x_1677:
[----:B------:R-:W-:Y:S01]  /*b510*/  IMAD.HI R3, R3, 0x2aaaaaab, RZ ;  /* 0x2aaaaaab03037827 */ /* 0x000fe200078e02ff */
[----:B------:R-:W-:Y:S03]  /*b520*/  BSSY B0, `(.L_x_1681) ;  /* 0x0000026000007945 */ /* 0x000fe60003800000 */
[----:B------:R-:W-:Y:S01]  /*b530*/  IMAD.MOV.U32 R72, RZ, RZ, RZ ;  /* 0x000000ffff487224 */ /* 0x000fe200078e00ff */
[----:B------:R-:W-:-:S04]  /*b540*/  SHF.R.U32.HI R0, RZ, 0x1f, R3 ;  /* 0x0000001fff007819 */ /* 0x000fc80000011603 */
[----:B------:R-:W-:-:S04]  /*b550*/  LEA.HI.SX32 R0, R3, R0, 0x1c ;  /* 0x0000000003007211 */ /* 0x000fc800078fe2ff */
        /* <DEDUP_REMOVED lines=8> */
[----:B------:R-:W2:Y:S01]  /*b5e0*/  I2F.RP R3, R6 ;  /* 0x0000000600037306 */ /* 0x000ea20000209400 */
[----:B------:R-:W-:Y:S02]  /*b5f0*/  IABS R10, R8 ;  /* 0x00000008000a7213 */ /* 0x000fe40000000000 */
[----:B------:R-:W-:-:S05]  /*b600*/  IMAD.IADD R0, R0, 0x1, -R201 ;  /* 0x0000000100007824 */ /* 0x000fca00078e0ac9 */
[----:B------:R-:W-:Y:S02]  /*b610*/  IABS R9, R0 ;  /* 0x0000000000097213 */ /* 0x000fe40000000000 */
[----:B------:R-:W-:-:S04]  /*b620*/  LOP3.LUT R0, R0, R8, RZ, 0x3c, !PT ;  /* 0x0000000800007212 */ /* 0x000fc800078e3cff */
[----:B------:R-:W-:Y:S01]  /*b630*/  ISETP.GE.AND P2, PT, R0, RZ, PT ;  /* 0x000000ff0000720c */ /* 0x000fe20003f46270 */
[----:B--2---:R-:W2:Y:S02]  /*b640*/  MUFU.RCP R3, R3 ;  /* 0x0000000300037308 */ /* 0x004ea40000001000 */
[----:B--2---:R-:W-:Y:S02]  /*b650*/  VIADD R4, R3, 0xffffffe ;  /* 0x0ffffffe03047836 */ /* 0x004fe40000000000 */
[----:B------:R-:W-:-:S04]  /*b660*/  IMAD.MOV R3, RZ, RZ, -R10 ;  /* 0x000000ffff037224 */ /* 0x000fc800078e0a0a */
[----:B------:R2:W3:Y:S02]  /*b670*/  F2I.FTZ.U32.TRUNC.NTZ R5, R4 ;  /* 0x0000000400057305 */ /* 0x0004e4000021f000 */
[----:B--2---:R-:W-:Y:S01]  /*b680*/  MOV R4, RZ ;  /* 0x000000ff00047202 */ /* 0x004fe20000000f00 */
[----:B---3--:R-:W-:-:S04]  /*b690*/  IMAD.MOV R7, RZ, RZ, -R5 ;  /* 0x000000ffff077224 */ /* 0x008fc800078e0a05 */
        /* <DEDUP_REMOVED lines=12> */
[----:B------:R-:W-:-:S04]  /*b760*/  @!P1 LOP3.LUT R5, RZ, R8, RZ, 0x33, !PT ;  /* 0x00000008ff059212 */ /* 0x000fc800078e33ff */
[----:B------:R-:W-:-:S07]  /*b770*/  MOV R72, R5 ;  /* 0x0000000500487202 */ /* 0x000fce0000000f00 */
.L_x_1682:
[----:B------:R-:W-:Y:S05]  /*b780*/  BSYNC B0 ;  /* 0x0000000000007941 */ /* 0x000fea0003800000 */
.L_x_1681:
[-C--:B------:R-:W-:Y:S01]  /*b790*/  IMAD R201, R210, R72.reuse, R201 ;  /* 0x00000048d2c97224 */ /* 0x080fe200078e02c9 */
[----:B------:R-:W-:Y:S01]  /*b7a0*/  PLOP3.LUT P0, PT, PT, PT, PT, 0x80, 0x0 ;  /* 0x000000000000781c */ /* 0x000fe20003f0f070 */
[----:B------:R-:W-:Y:S01]  /*b7b0*/  IMAD.MOV.U32 R20, RZ, RZ, RZ ;  /* 0x000000ffff147224 */ /* 0x000fe200078e00ff */
        /* <DEDUP_REMOVED lines=36> */
[----:B------:R-:W2:Y:S04]  /*ba00*/  LDL R3, [R1+0x4c] ;  /* 0x00004c0001037983 */ /* 0x000ea80000100800 */
[----:B------:R-:W3:Y:S04]  /*ba10*/  LDL R4, [R1+0x48] ;  /* 0x0000480001047983 */ /* 0x000ee80000100800 */
[----:B--2---:R-:W2:Y:S01]  /*ba20*/  SHFL.IDX PT, R0, R3, RZ, 0x1f ;  /* 0x00001fff03007589 */ /* 0x004ea200000e0000 */
[----:B---3--:R-:W-:-:S13]  /*ba30*/  R2UR UR4, R4 ;  /* 0x00000000040472ca */ /* 0x008fda00000e0000 */
[----:B------:R-:W-:Y:S01]  /*ba40*/  ULOP3.LUT UP0, URZ, UR4, 0x1bf, URZ, 0xc0, !UPT ;  /* 0x000001bf043f7892 */ /* 0x000fe2000f80c03f */
[----:B--2---:R-:W-:-:S04]  /*ba50*/  LEA.HI R3, R0, R0, RZ, 0x1 ;  /* 0x0000000000037211 */ /* 0x004fc800078f08ff */
[----:B------:R-:W-:Y:S02]  /*ba60*/  LOP3.LUT R3, R3, 0x1e, RZ, 0xc0, !PT ;  /* 0x0000001e03037812 */ /* 0x000fe400078ec0ff */
[----:B------:R-:W-:-:S03]  /*ba70*/  PLOP3.LUT P0, PT, PT, PT, UP0, 0x80, 0x0 ;  /* 0x000000000000781c */ /* 0x000fc60003f0f008 */
        /* <DEDUP_REMOVED lines=8> */
[----:B------:R-:W-:Y:S01]  /*bb00*/  IMAD.U32 R4, RZ, RZ, UR4 ;  /* 0x00000004ff047e24 */ /* 0x000fe2000f8e00ff */
[----:B------:R2:W3:Y:S01]  /*bb10*/  LDC.64 R14, c[0x4][R0] ;  /* 0x01000000000e7b82 */ /* 0x0004e20000000a00 */
[----:B------:R-:W-:Y:S01]  /*bb20*/  IMAD.U32 R5, RZ, RZ, UR5 ;  /* 0x00000005ff057e24 */ /* 0x000fe2000f8e00ff */
[----:B------:R-:W-:Y:S01]  /*bb30*/  ULDC.64 UR4, c[0x4][0x38] ;  /* 0x01000e0000047ab9 */ /* 0x000fe20000000a00 */
[----:B------:R-:W-:Y:S01]  /*bb40*/  MOV R6, UR6 ;  /* 0x0000000600067c02 */ /* 0x000fe20008000f00 */
[----:B------:R-:W-:Y:S01]  /*bb50*/  IMAD.U32 R7, RZ, RZ, UR7 ;  /* 0x00000007ff077e24 */ /* 0x000fe2000f8e00ff */
[----:B------:R-:W-:Y:S01]  /*bb60*/  MOV R13, RZ ;  /* 0x000000ff000d7202 */ /* 0x000fe20000000f00 */
[----:B------:R-:W-:-:S02]  /*bb70*/  IMAD.U32 R10, RZ, RZ, UR4 ;  /* 0x00000004ff0a7e24 */ /* 0x000fc4000f8e00ff */
[----:B------:R-:W-:Y:S02]  /*bb80*/  IMAD.U32 R11, RZ, RZ, UR5 ;  /* 0x00000005ff0b7e24 */ /* 0x000fe4000f8e00ff */
[----:B------:R-:W-:Y:S02]  /*bb90*/  IMAD.MOV.U32 R8, RZ, RZ, 0x70 ;  /* 0x00000070ff087424 */ /* 0x000fe400078e00ff */
[----:B--2---:R-:W-:-:S07]  /*bba0*/  IMAD.MOV.U32 R12, RZ, RZ, 0x1 ;  /* 0x00000001ff0c7424 */ /* 0x004fce00078e00ff */
[----:B------:R-:W-:-:S07]  /*bbb0*/  LEPC R20, `(.L_x_1684) ;  /* 0x000000001014794e */ /* 0x000fce0000000000 */
[----:B01-345:R-:W-:Y:S05]  /*bbc0*/  CALL.ABS.NOINC R14 ;  /* 0x000000000e007343 */ /* 0x03bfea0003c00000 */
.L_x_1684:
[----:B------:R-:W-:Y:S02]  /*bbd0*/  ULDC UR4, c[0x0][0x3f4] ;  /* 0x0000fd0000047ab9 */ /* 0x000fe40000000800 */
[----:B------:R-:W-:-:S13]  /*bbe0*/  ISETP.LT.AND P0, PT, RZ, UR4, PT ;  /* 0x00000004ff007c0c */ /* 0x000fda000bf01270 */
[----:B------:R-:W-:Y:S05]  /*bbf0*/  @P0 BRA `(.L_x_1685) ;  /* 0x00000000003c0947 */ /* 0x000fea0003800000 */
[----:B------:R-:W-:-:S04]  /*bc00*/  LEA.HI R0, R208, R208, RZ, 0x1 ;  /* 0x000000d0d0007211 */ /* 0x000fc800078f08ff */
[----:B------:R-:W-:-:S05]  /*bc10*/  LOP3.LUT R3, R0, 0xfffffffe, RZ, 0xc0, !PT ;  /* 0xfffffffe00037812 */ /* 0x000fca00078ec0ff */
[----:B------:R-:W-:-:S05]  /*bc20*/  IMAD.IADD R3, R208, 0x1, -R3 ;  /* 0x00000001d0037824 */ /* 0x000fca00078e0a03 */
[----:B------:R-:W-:-:S04]  /*bc30*/  SHF.L.U32 R3, R3, 0x1f, RZ ;  /* 0x0000001f03037819 */ /* 0x000fc800000006ff */
[----:B------:R2:W3:Y:S03]  /*bc40*/  SYNCS.PHASECHK.TRANS64.TRYWAIT P0, [R2+URZ+0x2a800], R3 ;  /* 0x02a80003020075a7 */ /* 0x0004e6000800017f */
[----:B---3--:R-:W-:Y:S05]  /*bc50*/  @!P0 NANOSLEEP.SYNCS 0x989680 ;  /* 0x009896800000895d */ /* 0x008fea0003900000 */
[----:B------:R-:W3:Y:S01]  /*bc60*/  @!P0 SYNCS.PHASECHK.TRANS64 P0, [R2+URZ+0x2a800], R3 ;  /* 0x02a80003020085a7 */ /* 0x000ee2000800007f */
[----:B------:R-:W-:Y:S04]  /*bc70*/  BSSY B0, `(.L_x_1686) ;  /* 0x0000006000007945 */ /* 0x000fe80003800000 */
[----:B---3--:R-:W-:Y:S05]  /*bc80*/  @P0 BRA `(.L_x_1687) ;  /* 0x0000000000100947 */ /* 0x008fea0003800000 */
.L_x_1688:
[----:B---3--:R3:W0:Y:S02]  /*bc90*/  SYNCS.PHASECHK.TRANS64.TRYWAIT P0, [R2+URZ+0x2a800], R3 ;  /* 0x02a80003020075a7 */ /* 0x008624000800017f */
[----:B0-----:R-:W-:Y:S05]  /*bca0*/  @!P0 NANOSLEEP.SYNCS 0x989680 ;  /* 0x009896800000895d */ /* 0x001fea0003900000 */
[----:B------:R-:W0:Y:S02]  /*bcb0*/  @!P0 SYNCS.PHASECHK.TRANS64 P0, [R2+URZ+0x2a800], R3 ;  /* 0x02a80003020085a7 */ /* 0x000e24000800007f */
[----:B0-----:R-:W-:Y:S05]  /*bcc0*/  @!P0 BRA `(.L_x_1688) ;  /* 0xfffffffc00f08947 */ /* 0x001fea000383ffff */
.L_x_1687:
[----:B------:R-:W-:Y:S05]  /*bcd0*/  BSYNC B0 ;  /* 0x0000000000007941 */ /* 0x000fea0003800000 */
.L_x_1686:
[----:B------:R-:W-:Y:S05]  /*bce0*/  BRA `(.L_x_1689) ;  /* 0x0000006c00647947 */ /* 0x000fea0003800000 */
.L_x_1685:
[----:B------:R-:W2:Y:S01]  /*bcf0*/  LDL R0, [R1+0x48] ;  /* 0x0000480001007983 */ /* 0x000ea20000100800 */
[----:B------:R-:W-:Y:S01]  /*bd00*/  ULDC.64 UR6, c[0x0][0x408] ;  /* 0x0001020000067ab9 */ /* 0x000fe20000000a00 */
[----:B--2---:R-:W-:Y:S02]  /*bd10*/  R2UR UR4, R0 ;  /* 0x00000000000472ca */ /* 0x004fe400000e0000 */
[----:B-----5:R-:W-:-:S05]  /*bd20*/  SHF.R.S32.HI R0, RZ, 0x1f, R140 ;  /* 0x0000001fff007819 */ /* 0x020fca000001148c */
[----:B------:R-:W-:-:S04]  /*bd30*/  IMAD R5, R0, UR6, RZ ;  /* 0x0000000600057c24 */ /* 0x000fc8000f8e02ff */
[----:B------:R-:W-:Y:S02]  /*bd40*/  IMAD R5, R140, UR7, R5 ;  /* 0x000000078c057c24 */ /* 0x000fe4000f8e0205 */
[----:B------:R-:W-:-:S03]  /*bd50*/  ULOP3.LUT UP0, URZ, UR4, 0x3ff, URZ, 0xc0, !UPT ;  /* 0x000003ff043f7892 */ /* 0x000fc6000f80c03f */
[----:B------:R-:W-:Y:S02]  /*bd60*/  ULDC.64 UR4, c[0x0][0x3f8] ;  /* 0x0000fe0000047ab9 */ /* 0x000fe40000000a00 */
[----:B------:R-:W-:Y:S01]  /*bd70*/  IMAD R3, R0, UR4, RZ ;  /* 0x0000000400037c24 */ /* 0x000fe2000f8e02ff */
[----:B------:R-:W-:Y:S01]  /*bd80*/  PLOP3.LUT P0, PT, PT, PT, UP0, 0x80, 0x0 ;  /* 0x000000000000781c */ /* 0x000fe20003f0f008 */
[----:B------:R-:W-:-:S04]  /*bd90*/  IMAD.WIDE.U32 R24, R140, UR4, RZ ;  /* 0x000000048c187c25 */ /* 0x000fc8000f8e00ff */
[C---:B------:R-:W-:Y:S02]  /*bda0*/  IMAD R3, R140.reuse, UR5, R3 ;  /* 0x000000058c037c24 */ /* 0x040fe4000f8e0203 */
[----:B------:R-:W-:-:S04]  /*bdb0*/  IMAD.WIDE.U32 R140, R140, UR6, RZ ;  /* 0x000000068c8c7c25 */ /* 0x000fc8000f8e00ff */
[----:B------:R-:W-:Y:S02]  /*bdc0*/  IMAD.IADD R27, R3, 0x1, R25 ;  /* 0x00000001031b7824 */ /* 0x000fe400078e0219 */
[----:B----4-:R-:W-:Y:S01]  /*bdd0*/  IMAD.IADD R29, R5, 0x1, R141 ;  /* 0x00000001051d7824 */ /* 0x010fe200078e028d */
[----:B------:R-:W-:Y:S06]  /*bde0*/  @!P0 BRA `(.L_x_1690) ;  /* 0x0000000000408947 */ /* 0x000fec0003800000 */
[----:B------:R-:W-:Y:S01]  /*bdf0*/  MOV R14, 0x0 ;  /* 0x00000000000e7802 */ /* 0x000fe20000000f00 */
[----:B------:R-:W-:Y:S01]  /*be00*/  ULDC.64 UR4, c[0x4][0xf0] ;  /* 0x01003c0000047ab9 */ /* 0x000fe20000000a00 */
[----:B------:R-:W-:Y:S01]  /*be10*/  ULDC.64 UR6, c[0x4][0xf8] ;  /* 0x01003e0000067ab9 */ /* 0x000fe20000000a00 */
[----:B------:R-:W-:Y:S01]  /*be20*/  IMAD.U32 R4, RZ, RZ, UR4 ;  /* 0x00000004ff047e24 */ /* 0x000fe2000f8e00ff */
[----:B------:R-:W-:Y:S01]  /*be30*/  MOV R6, UR6 ;  /* 0x0000000600067c02 */ /* 0x000fe20008000f00 */
[----:B------:R-:W-:Y:S01]  /*be40*/  IMAD.U32 R5, RZ, RZ, UR5 ;  /* 0x00000005ff057e24 */ /* 0x000fe2000f8e00ff */
[----:B------:R-:W2:Y:S01]  /*be50*/  LDC.64 R14, c[0x4][R14] ;  /* 0x010000000e0e7b82 */ /* 0x000ea20000000a00 */
        /* <DEDUP_REMOVED lines=8> */
[----:B012---:R-:W-:Y:S05]  /*bee0*/  CALL.ABS.NOINC R14 ;  /* 0x000000000e007343 */ /* 0x007fea0003c00000 */
.L_x_1690:
[----:B------:R-:W-:Y:S01]  /*bef0*/  ULDC.U8 UR4, c[0x0][0x410] ;  /* 0x0001040000047ab9 */ /* 0x000fe20000000000 */
[----:B------:R-:W-:Y:S01]  /*bf00*/  BSSY B0, `(.L_x_1691) ;  /* 0x00006af000007945 */ /* 0x000fe20003800000 */
[----:B------:R-:W-:Y:S01]  /*bf10*/  ISETP.NE.AND P0, PT, RZ, UR4, PT ;  /* 0x00000004ff007c0c */ /* 0x000fe2000bf05270 */
[----:B------:R-:W-:-:S12]  /*bf20*/  IMAD.IADD R64, R174, 0x1, R188 ;  /* 0x00000001ae407824 */ /* 0x000fd800078e02bc */
[----:B------:R-:W-:Y:S05]  /*bf30*/  @!P0 BRA `(.L_x_1692) ;  /* 0x0000003400888947 */ /* 0x000fea0003800000 */
[----:B------:R-:W2:Y:S01]  /*bf40*/  LDC R10, c[0x0][0x448] ;  /* 0x00011200ff0a7b82 */ /* 0x000ea20000000800 */
[----:B------:R-:W-:Y:S01]  /*bf50*/  IMAD R3, R209, 0x40, R64 ;  /* 0x00000040d1037824 */ /* 0x000fe200078e0240 */
[----:B------:R-:W-:Y:S01]  /*bf60*/  ULDC.64 UR4, c[0x0][0x3f8] ;  /* 0x0000fe0000047ab9 */ /* 0x000fe20000000a00 */
[----:B------:R-:W-:Y:S01]  /*bf70*/  ULDC.64 UR6, c[0x0][0x408] ;  /* 0x0001020000067ab9 */ /* 0x000fe20000000a00 */
[----:B------:R-:W-:Y:S01]  /*bf80*/  MOV R7, R29 ;  /* 0x0000001d00077202 */ /* 0x000fe20000000f00 */
[----:B------:R-:W-:Y:S01]  /*bf90*/  IMAD.MOV.U32 R4, RZ, RZ, R24 ;  /* 0x000000ffff047224 */ /* 0x000fe200078e0018 */
[----:B------:R-:W-:Y:S01]  /*bfa0*/  SHF.R.S32.HI R80, RZ, 0x1f, R179 ;  /* 0x0000001fff507819 */ /* 0x000fe200000114b3 */
[----:B------:R-:W-:Y:S01]  /*bfb0*/  IMAD.MOV.U32 R6, RZ, RZ, R140 ;  /* 0x000000ffff067224 */ /* 0x000fe200078e008c */
[----:B------:R-:W-:Y:S02]  /*bfc0*/  SHF.R.S32.HI R76, RZ, 0x1f, R177 ;  /* 0x0000001fff4c7819 */ /* 0x000fe400000114b1 */
[----:B------:R-:W-:-:S02]  /*bfd0*/  SHF.R.S32.HI R81, RZ, 0x1f, R178 ;  /* 0x0000001fff517819 */ /* 0x000fc400000114b2 */
[----:B------:R-:W-:Y:S02]  /*bfe0*/  SHF.R.S32.HI R77, RZ, 0x1f, R176 ;  /* 0x0000001fff4d7819 */ /* 0x000fe400000114b0 */
[----:B------:R-:W-:Y:S02]  /*bff0*/  SHF.R.S32.HI R69, RZ, 0x1f, R180 ;  /* 0x0000001fff457819 */ /* 0x000fe400000114b4 */
[----:B--2---:R-:W-:-:S13]  /*c000*/  ISETP.NE.AND P0, PT, R10, 0x1, PT ;  /* 0x000000010a00780c */ /* 0x004fda0003f05270 */
[----:B------:R-:W2:Y:S08]  /*c010*/  @P0 LDC R0, c[0x0][0x44c] ;  /* 0x00011300ff000b82 */ /* 0x000eb00000000800 */
[----:B------:R-:W3:Y:S01]  /*c020*/  @P0 LDC R5, c[0x0][0x450] ;  /* 0x00011400ff050b82 */ /* 0x000ee20000000800 */
[----:B--2---:R-:W-:-:S05]  /*c030*/  @P0 IMAD.HI.U32 R0, R3, R0, RZ ;  /* 0x0000000003000227 */ /* 0x004fca00078e00ff */
[----:B---3--:R-:W-:Y:S01]  /*c040*/  @P0 SHF.R.U32.HI R3, RZ, R5, R0 ;  /* 0x00000005ff030219 */ /* 0x008fe20000011600 */
[----:B------:R-:W-:-:S03]  /*c050*/  IMAD.MOV.U32 R5, RZ, RZ, R27 ;  /* 0x000000ffff057224 */ /* 0x000fc600078e001b */
[----:B------:R-:W-:Y:S01]  /*c060*/  SHF.R.S32.HI R0, RZ, 0x1f, R3 ;  /* 0x0000001fff007819 */ /* 0x000fe20000011403 */
[----:B------:R-:W-:-:S04]  /*c070*/  IMAD.WIDE.U32 R4, R3, UR4, R4 ;  /* 0x0000000403047c25 */ /* 0x000fc8000f8e0004 */
[C---:B------:R-:W-:Y:S02]  /*c080*/  IMAD R8, R0.reuse, UR4, RZ ;  /* 0x0000000400087c24 */ /* 0x040fe4000f8e02ff */
[----:B------:R-:W-:Y:S02]  /*c090*/  IMAD R0, R0, UR6, RZ ;  /* 0x0000000600007c24 */ /* 0x000fe4000f8e02ff */
[C---:B------:R-:W-:Y:S01]  /*c0a0*/  IMAD R9, R3.reuse, UR5, R8 ;  /* 0x0000000503097c24 */ /* 0x040fe2000f8e0208 */
[----:B------:R-:W-:Y:S01]  /*c0b0*/  ULDC.64 UR4, c[0x0][0x3e8] ;  /* 0x0000fa0000047ab9 */ /* 0x000fe20000000a00 */
[C---:B------:R-:W-:Y:S01]  /*c0c0*/  IMAD.WIDE.U32 R6, R3.reuse, UR6, R6 ;  /* 0x0000000603067c25 */ /* 0x040fe2000f8e0006 */
[----:B------:R-:W-:Y:S01]  /*c0d0*/  LEA R63, P0, R4, UR4, 0x1 ;  /* 0x00000004043f7c11 */ /* 0x000fe2000f8008ff */
[----:B------:R-:W-:Y:S02]  /*c0e0*/  UMOV UR4, 0xffffffff ;  /* 0xffffffff00047882 */ /* 0x000fe40000000000 */
[----:B------:R-:W-:Y:S01]  /*c0f0*/  IMAD R3, R3, UR7, R0 ;  /* 0x0000000703037c24 */ /* 0x000fe2000f8e0200 */
[----:B------:R-:W-:Y:S01]  /*c100*/  ULDC.64 UR6, c[0x0][0x400] ;  /* 0x0001000000067ab9 */ /* 0x000fe20000000a00 */
[----:B------:R-:W-:Y:S01]  /*c110*/  IMAD.IADD R5, R5, 0x1, R9 ;  /* 0x0000000105057824 */ /* 0x000fe200078e0209 */
[----:B------:R-:W-:Y:S01]  /*c120*/  LEA R65, P1, R6, UR6, 0x1 ;  /* 0x0000000606417c11 */ /* 0x000fe2000f8208ff */
[----:B------:R-:W-:-:S03]  /*c130*/  IMAD.IADD R3, R7, 0x1, R3 ;  /* 0x0000000107037824 */ /* 0x000fc600078e0203 */
[----:B------:R-:W-:Y:S02]  /*c140*/  LEA.HI.X R62, R4, UR5, R5, 0x1, P0 ;  /* 0x00000005043e7c11 */ /* 0x000fe400080f0c05 */
[----:B------:R-:W-:Y:S01]  /*c150*/  LEA.HI.X R0, R6, UR7, R3, 0x1, P1 ;  /* 0x0000000706007c11 */ /* 0x000fe200088f0c03 */
[----:B------:R-:W-:Y:S06]  /*c160*/  BRA.DIV UR4, `(.L_x_1693) ;  /* 0x00000202042c7947 */ /* 0x000fec000b800000 */
[----:B------:R2:W3:Y:S04]  /*c170*/  SHFL.IDX PT, R3, R62, RZ, 0x1c1f ;  /* 0x001c1fff3e037589 */ /* 0x0004e800000e0000 */
[----:B------:R2:W4:Y:S04]  /*c180*/  SHFL.IDX PT, R6, R63, RZ, 0x1c1f ;  /* 0x001c1fff3f067589 */ /* 0x00052800000e0000 */
[----:B------:R2:W0:Y:S04]  /*c190*/  SHFL.IDX PT, R9, R0, RZ, 0x1c1f ;  /* 0x001c1fff00097589 */ /* 0x00042800000e0000 */
[----:B------:R2:W0:Y:S02]  /*c1a0*/  SHFL.IDX PT, R8, R65, RZ, 0x1c1f ;  /* 0x001c1fff41087589 */ /* 0x00042400000e0000 */
.L_x_2029:
[----:B------:R-:W-:Y:S01]  /*c1b0*/  IMAD R67, R165, R10, RZ ;  /* 0x0000000aa5437224 */ /* 0x000fe200078e02ff */
        /* <DEDUP_REMOVED lines=15> */
[----:B------:R-:W-:Y:S01]  /*c2b0*/  ULDC UR4, c[0x0][0x3f4] ;  /* 0x0000fd0000047ab9 */ /* 0x000fe20000000800 */
[----:B------:R-:W-:Y:S02]  /*c2c0*/  CS2R R60, SRZ ;  /* 0x00000000003c7805 */ /* 0x000fe4000001ff00 */
[----:B------:R-:W-:Y:S02]  /*c2d0*/  ISETP.GE.AND P3, PT, R179, UR4, PT ;  /* 0x00000004b3007c0c */ /* 0x000fe4000bf66270 */
[----:B------:R-:W-:Y:S02]  /*c2e0*/  CS2R R58, SRZ ;  /* 0x00000000003a7805 */ /* 0x000fe4000001ff00 */
[----:B------:R-:W-:Y:S02]  /*c2f0*/  ISETP.GE.AND P2, PT, R177, UR4, PT ;  /* 0x00000004b1007c0c */ /* 0x000fe4000bf46270 */
[----:B------:R-:W-:Y:S02]  /*c300*/  ISETP.GE.AND P1, PT, R178, UR4, PT ;  /* 0x00000004b2007c0c */ /* 0x000fe4000bf26270 */
[----:B------:R-:W-:-:S02]  /*c310*/  ISETP.GE.AND P0, PT, R176, UR4, PT ;  /* 0x00000004b0007c0c */ /* 0x000fc4000bf06270 */
[----:B------:R-:W-:-:S03]  /*c320*/  ISETP.GE.AND P4, PT, R162, UR4, PT ;  /* 0x00000004a2007c0c */ /* 0x000fc6000bf86270 */
[C---:B------:R-:W-:Y:S01]  /*c330*/  @!P3 IMAD.SHL.U32 R27, R179.reuse, 0x2, RZ ;  /* 0x00000002b31bb824 */ /* 0x040fe200078e00ff */
[----:B------:R-:W-:-:S03]  /*c340*/  @!P3 SHF.L.U64.HI R4, R179, 0x1, R80 ;  /* 0x00000001b304b819 */ /* 0x000fc60000010250 */
[C---:B------:R-:W-:Y:S01]  /*c350*/  @!P2 IMAD.SHL.U32 R21, R177.reuse, 0x2, RZ ;  /* 0x00000002b115a824 */ /* 0x040fe200078e00ff */
[----:B------:R-:W-:Y:S02]  /*c360*/  @!P2 SHF.L.U64.HI R10, R177, 0x1, R76 ;  /* 0x00000001b10aa819 */ /* 0x000fe4000001024c */
[-C--:B-1--4-:R-:W-:Y:S01]  /*c370*/  @!P3 IADD3 R28, P6, R6, R27.reuse, RZ ;  /* 0x0000001b061cb210 */ /* 0x092fe20007fde0ff */
[----:B------:R-:W-:Y:S01]  /*c380*/  @!P0 IMAD.SHL.U32 R35, R176, 0x2, RZ ;  /* 0x00000002b0238824 */ /* 0x000fe200078e00ff */
[----:B0-----:R-:W-:Y:S01]  /*c390*/  @!P3 IADD3 R26, P5, R8, R27, RZ ;  /* 0x0000001b081ab210 */ /* 0x001fe20007fbe0ff */
[----:B---3--:R-:W-:Y:S01]  /*c3a0*/  @!P4 IMAD.MOV.U32 R7, RZ, RZ, R3 ;  /* 0x000000ffff07c224 */ /* 0x008fe200078e0003 */
[----:B------:R-:W-:Y:S01]  /*c3b0*/  @!P1 SHF.L.U32 R13, R178, 0x1, RZ ;  /* 0x00000001b20d9819 */ /* 0x000fe200000006ff */
[--C-:B------:R-:W-:Y:S01]  /*c3c0*/  @!P3 IMAD.X R29, R3, 0x1, R4.reuse, P6 ;  /* 0x00000001031db824 */ /* 0x100fe200030e0604 */
[-C--:B------:R-:W-:Y:S01]  /*c3d0*/  @!P2 IADD3 R24, P6, R6, R21.reuse, RZ ;  /* 0x000000150618a210 */ /* 0x080fe20007fde0ff */
[----:B------:R-:W-:Y:S01]  /*c3e0*/  @!P3 IMAD.X R27, R9, 0x1, R4, P5 ;  /* 0x00000001091bb824 */ /* 0x000fe200028e0604 */
[----:B------:R-:W-:Y:S01]  /*c3f0*/  @!P2 IADD3 R20, P5, R8, R21, RZ ;  /* 0x000000150814a210 */ /* 0x000fe20007fbe0ff */
[----:B------:R-:W-:Y:S01]  /*c400*/  @!P4 IMAD.WIDE R32, R162, 0x2, R6 ;  /* 0x00000002a220c825 */ /* 0x000fe200078e0206 */
[----:B------:R-:W-:-:S02]  /*c410*/  @!P1 SHF.L.U64.HI R4, R178, 0x1, R81 ;  /* 0x00000001b2049819 */ /* 0x000fc40000010251 */
[----:B------:R-:W-:Y:S01]  /*c420*/  @!P0 SHF.L.U64.HI R36, R176, 0x1, R77 ;  /* 0x00000001b0248819 */ /* 0x000fe2000001024d */
[--C-:B------:R-:W-:Y:S01]  /*c430*/  @!P2 IMAD.X R25, R3, 0x1, R10.reuse, P6 ;  /* 0x000000010319a824 */ /* 0x100fe200030e060a */
[-C--:B------:R-:W-:Y:S01]  /*c440*/  @!P1 IADD3 R14, P6, R6, R13.reuse, RZ ;  /* 0x0000000d060e9210 */ /* 0x080fe20007fde0ff */
[----:B------:R-:W-:Y:S01]  /*c450*/  @!P2 IMAD.X R21, R9, 0x1, R10, P5 ;  /* 0x000000010915a824 */ /* 0x000fe200028e060a */
[----:B------:R-:W-:Y:S01]  /*c460*/  ISETP.GE.AND P5, PT, R180, UR4, PT ;  /* 0x00000004b4007c0c */ /* 0x000fe2000bfa6270 */
[----:B------:R0:W5:Y:S01]  /*c470*/  @!P4 LD.E.64 R60, desc[UR60][R32.64] ;  /* 0x0000003c203cc980 */ /* 0x000162000c101b00 */
[----:B------:R-:W-:Y:S02]  /*c480*/  @!P1 IADD3.X R15, R3, R4, RZ, P6, !PT ;  /* 0x00000004030f9210 */ /* 0x000fe400037fe4ff */
[----:B------:R-:W-:Y:S02]  /*c490*/  @!P1 IADD3 R12, P6, R8, R13, RZ ;  /* 0x0000000d080c9210 */ /* 0x000fe40007fde0ff */
[----:B------:R-:W-:-:S03]  /*c4a0*/  @!P4 MOV R5, R9 ;  /* 0x000000090005c202 */ /* 0x000fc60000000f00 */
[----:B------:R-:W-:Y:S01]  /*c4b0*/  @!P1 IMAD.X R13, R9, 0x1, R4, P6 ;  /* 0x00000001090d9824 */ /* 0x000fe200030e0604 */
[----:B------:R-:W-:Y:S01]  /*c4c0*/  @!P0 IADD3 R10, P6, R6, R35, RZ ;  /* 0x00000023060a8210 */ /* 0x000fe20007fde0ff */
[----:B------:R-:W-:Y:S02]  /*c4d0*/  @!P4 IMAD.MOV.U32 R4, RZ, RZ, R8 ;  /* 0x000000ffff04c224 */ /* 0x000fe400078e0008 */
[----:B------:R-:W-:Y:S02]  /*c4e0*/  @!P5 IMAD.SHL.U32 R7, R180, 0x2, RZ ;  /* 0x00000002b407d824 */ /* 0x000fe400078e00ff */
[----:B------:R-:W-:-:S04]  /*c4f0*/  @!P4 IMAD.WIDE R30, R162, 0x2, R4 ;  /* 0x00000002a21ec825 */ /* 0x000fc800078e0204 */
[--C-:B------:R-:W-:Y:S01]  /*c500*/  @!P0 IMAD.X R11, R3, 0x1, R36.reuse, P6 ;  /* 0x00000001030b8824 */ /* 0x100fe200030e0624 */
[----:B------:R-:W-:Y:S01]  /*c510*/  @!P0 IADD3 R4, P6, R8, R35, RZ ;  /* 0x0000002308048210 */ /* 0x000fe20007fde0ff */
[----:B------:R0:W5:Y:S01]  /*c520*/  @!P4 LD.E.64 R58, desc[UR60][R30.64] ;  /* 0x0000003c1e3ac980 */ /* 0x000162000c101b00 */
[----:B------:R-:W-:Y:S02]  /*c530*/  @!P5 SHF.L.U64.HI R34, R180, 0x1, R69 ;  /* 0x00000001b422d819 */ /* 0x000fe40000010245 */
[-C--:B------:R-:W-:Y:S01]  /*c540*/  @!P5 IADD3 R6, P4, R6, R7.reuse, RZ ;  /* 0x000000070606d210 */ /* 0x080fe20007f9e0ff */
[----:B------:R-:W-:Y:S01]  /*c550*/  @!P0 IMAD.X R5, R9, 0x1, R36, P6 ;  /* 0x0000000109058824 */ /* 0x000fe200030e0624 */
[----:B------:R-:W-:Y:S02]  /*c560*/  @!P5 IADD3 R8, P6, R8, R7, RZ ;  /* 0x000000070808d210 */ /* 0x000fe40007fde0ff */
        /* <DEDUP_REMOVED lines=10> */
[----:B------:R-:W-:Y:S01]  /*c610*/  @!P5 IMAD.X R7, R3, 0x1, R34, P4 ;  /* 0x000000010307d824 */ /* 0x000fe200020e0622 */
[----:B------:R-:W-:Y:S01]  /*c620*/  @!P5 IADD3.X R9, R9, R34, RZ, P6, !PT ;  /* 0x000000220909d210 */ /* 0x000fe200037fe4ff */
[----:B------:R0:W5:Y:S04]  /*c630*/  @!P3 LD.E.64 R56, desc[UR60][R28.64] ;  /* 0x0000003c1c38b980 */ /* 0x000168000c101b00 */
        /* <DEDUP_REMOVED lines=8> */
[----:B------:R0:W5:Y:S02]  /*c6c0*/  @!P5 LD.E.64 R38, desc[UR60][R8.64] ;  /* 0x0000003c0826d980 */ /* 0x000164000c101b00 */
.L_x_1695:
[----:B------:R-:W-:Y:S05]  /*c6d0*/  BSYNC B1 ;  /* 0x0000000000017941 */ /* 0x000fea0003800000 */
.L_x_1694:
[----:B0----5:R-:W-:Y:S01]  /*c6e0*/  IMAD.MOV.U32 R4, RZ, RZ, R59 ;  /* 0x000000ffff047224 */ /* 0x021fe200078e003b */
[----:B------:R-:W-:Y:S01]  /*c6f0*/  UMOV UR4, 0xffffffff ;  /* 0xffffffff00047882 */ /* 0x000fe20000000000 */
[----:B---3--:R-:W-:Y:S01]  /*c700*/  IMAD.MOV.U32 R3, RZ, RZ, R58 ;  /* 0x000000ffff037224 */ /* 0x008fe200078e003a */
[----:B------:R-:W-:Y:S01]  /*c710*/  CS2R R30, SRZ ;  /* 0x00000000001e7805 */ /* 0x000fe2000001ff00 */
[----:B------:R-:W-:Y:S01]  /*c720*/  IMAD.MOV.U32 R5, RZ, RZ, R54 ;  /* 0x000000ffff057224 */ /* 0x000fe200078e0036 */
[----:B------:R-:W-:Y:S01]  /*c730*/  PRMT R87, R87, 0x5410, R4 ;  /* 0x0000541057577816 */ /* 0x000fe20000000004 */
[----:B----4-:R-:W-:Y:S01]  /*c740*/  IMAD.MOV.U32 R6, RZ, RZ, R55 ;  /* 0x000000ffff067224 */ /* 0x010fe200078e0037 */
[----:B------:R-:W-:Y:S01]  /*c750*/  PRMT R88, R3, 0x7610, R88 ;  /* 0x0000761003587816 */ /* 0x000fe20000000058 */
[----:B------:R-:W-:Y:S01]  /*c760*/  IMAD.MOV.U32 R4, RZ, RZ, R51 ;  /* 0x000000ffff047224 */ /* 0x000fe200078e0033 */
[----:B------:R-:W-:Y:S01]  /*c770*/  PRMT R82, R82, 0x5410, R5 ;  /* 0x0000541052527816 */ /* 0x000fe20000000005 */
[----:B------:R-:W-:Y:S01]  /*c780*/  IMAD.MOV.U32 R5, RZ, RZ, R46 ;  /* 0x000000ffff057224 */ /* 0x000fe200078e002e */
[----:B------:R-:W-:Y:S01]  /*c790*/  PRMT R83, R6, 0x7610, R83 ;  /* 0x0000761006537816 */ /* 0x000fe20000000053 */
[----:B------:R-:W-:Y:S01]  /*c7a0*/  IMAD.MOV.U32 R6, RZ, RZ, R47 ;  /* 0x000000ffff067224 */ /* 0x000fe200078e002f */
[----:B------:R-:W-:-:S04]  /*c7b0*/  MOV R3, R50 ;  /* 0x0000003200037202 */ /* 0x000fc80000000f00 */
[----:B------:R-:W-:Y:S01]  /*c7c0*/  PRMT R79, R4, 0x5410, R3 ;  /* 0x00005410044f7816 */ /* 0x000fe20000000003 */
[----:B------:R-:W-:Y:S01]  /*c7d0*/  IMAD.MOV.U32 R3, RZ, RZ, R42 ;  /* 0x000000ffff037224 */ /* 0x000fe200078e002a */
[----:B------:R-:W-:Y:S01]  /*c7e0*/  PRMT R74, R5, 0x5410, R6 ;  /* 0x00005410054a7816 */ /* 0x000fe20000000006 */
[----:B------:R-:W-:Y:S01]  /*c7f0*/  IMAD.MOV.U32 R5, RZ, RZ, R38 ;  /* 0x000000ffff057224 */ /* 0x000fe200078e0026 */
[----:B------:R-:W-:Y:S01]  /*c800*/  MOV R4, R43 ;  /* 0x0000002b00047202 */ /* 0x000fe20000000f00 */
[----:B------:R-:W-:-:S03]  /*c810*/  IMAD.MOV.U32 R6, RZ, RZ, R39 ;  /* 0x000000ffff067224 */ /* 0x000fc600078e0027 */
        /* <DEDUP_REMOVED lines=8> */
[----:B------:R-:W-:Y:S01]  /*c8a0*/  PRMT R87, R4, 0x7610, R87 ;  /* 0x0000761004577816 */ /* 0x000fe20000000057 */
[----:B------:R-:W-:Y:S01]  /*c8b0*/  IMAD.MOV.U32 R4, RZ, RZ, R53 ;  /* 0x000000ffff047224 */ /* 0x000fe200078e0035 */
[----:B------:R-:W-:Y:S01]  /*c8c0*/  PRMT R83, R83, 0x5410, R5 ;  /* 0x0000541053537816 */ /* 0x000fe20000000005 */
[----:B------:R-:W-:Y:S01]  /*c8d0*/  IMAD.MOV.U32 R5, RZ, RZ, R48 ;  /* 0x000000ffff057224 */ /* 0x000fe200078e0030 */
[----:B------:R-:W-:-:S02]  /*c8e0*/  PRMT R84, R6, 0x7610, R84 ;  /* 0x0000761006547816 */ /* 0x000fc40000000054 */
[----:B------:R-:W-:Y:S02]  /*c8f0*/  MOV R6, R49 ;  /* 0x0000003100067202 */ /* 0x000fe40000000f00 */
[----:B------:R-:W-:Y:S01]  /*c900*/  PRMT R78, R4, 0x5410, R3 ;  /* 0x00005410044e7816 */ /* 0x000fe20000000003 */
[----:B------:R-:W-:Y:S01]  /*c910*/  IMAD.MOV.U32 R3, RZ, RZ, R44 ;  /* 0x000000ffff037224 */ /* 0x000fe200078e002c */
[----:B------:R-:W-:Y:S01]  /*c920*/  PRMT R75, R5, 0x5410, R6 ;  /* 0x00005410054b7816 */ /* 0x000fe20000000006 */
[----:B------:R-:W-:Y:S02]  /*c930*/  IMAD.MOV.U32 R4, RZ, RZ, R45 ;  /* 0x000000ffff047224 */ /* 0x000fe400078e002d */
[----:B------:R-:W-:Y:S02]  /*c940*/  IMAD.MOV.U32 R5, RZ, RZ, R36 ;  /* 0x000000ffff057224 */ /* 0x000fe400078e0024 */
[----:B------:R-:W-:Y:S01]  /*c950*/  IMAD.MOV.U32 R6, RZ, RZ, R37 ;  /* 0x000000ffff067224 */ /* 0x000fe200078e0025 */
[----:B------:R-:W-:-:S04]  /*c960*/  PRMT R71, R4, 0x5410, R3 ;  /* 0x0000541004477816 */ /* 0x000fc80000000003 */
[----:B------:R-:W-:Y:S01]  /*c970*/  PRMT R66, R6, 0x5410, R5 ;  /* 0x0000541006427816 */ /* 0x000fe20000000005 */
[----:B------:R-:W-:Y:S06]  /*c980*/  BRA.DIV UR4, `(.L_x_1696) ;  /* 0x000001fa04987947 */ /* 0x000fec000b800000 */
[----:B--2---:R-:W0:Y:S04]  /*c990*/  SHFL.IDX PT, R62, R62, 0x1, 0x1c1f ;  /* 0x003c1f003e3e7f89 */ /* 0x004e2800000e0000 */
[----:B------:R-:W2:Y:S04]  /*c9a0*/  SHFL.IDX PT, R63, R63, 0x1, 0x1c1f ;  /* 0x003c1f003f3f7f89 */ /* 0x000ea800000e0000 */
[----:B------:R-:W3:Y:S04]  /*c9b0*/  SHFL.IDX PT, R0, R0, 0x1, 0x1c1f ;  /* 0x003c1f0000007f89 */ /* 0x000ee800000e0000 */
[----:B------:R-:W4:Y:S02]  /*c9c0*/  SHFL.IDX PT, R65, R65, 0x1, 0x1c1f ;  /* 0x003c1f0041417f89 */ /* 0x000f2400000e0000 */
.L_x_2035:
[----:B------:R-:W-:Y:S01]  /*c9d0*/  IADD3 R64, R64, 0x40, RZ ;  /* 0x0000004040407810 */ /* 0x000fe20007ffe0ff */
[----:B------:R-:W-:Y:S01]  /*c9e0*/  BSSY B1, `(.L_x_1697) ;  /* 0x0000056000017945 */ /* 0x000fe20003800000 */
[----:B------:R-:W-:Y:S02]  /*c9f0*/  LOP3.LUT R3, R185, 0x18, R18, 0xf8, !PT ;  /* 0x00000018b9037812 */ /* 0x000fe400078ef812 */
[----:B------:R-:W-:Y:S02]  /*ca00*/  CS2R R32, SRZ ;  /* 0x0000000000207805 */ /* 0x000fe4000001ff00 */
[----:B------:R-:W-:Y:S02]  /*ca10*/  ISETP.GE.AND P1, PT, R64, R67, PT ;  /* 0x000000434000720c */ /* 0x000fe40003f26270 */
[----:B------:R-:W-:Y:S02]  /*ca20*/  CS2R R26, SRZ ;  /* 0x00000000001a7805 */ /* 0x000fe4000001ff00 */
[----:B------:R-:W-:-:S02]  /*ca30*/  LOP3.LUT R4, R3, R186, RZ, 0x3c, !PT ;  /* 0x000000ba03047212 */ /* 0x000fc400078e3cff */
[----:B------:R-:W-:Y:S02]  /*ca40*/  CS2R R20, SRZ ;  /* 0x0000000000147805 */ /* 0x000fe4000001ff00 */
[----:B------:R-:W-:Y:S02]  /*ca50*/  LOP3.LUT P0, RZ, R227, 0x4, RZ, 0xc0, !PT ;  /* 0x00000004e3ff7812 */ /* 0x000fe4000780c0ff */
[----:B------:R-:W-:Y:S02]  /*ca60*/  CS2R R12, SRZ ;  /* 0x00000000000c7805 */ /* 0x000fe4000001ff00 */
[----:B------:R-:W-:Y:S01]  /*ca70*/  CS2R R8, SRZ ;  /* 0x0000000000087805 */ /* 0x000fe2000001ff00 */
[----:B------:R-:W-:Y:S01]  /*ca80*/  IMAD.IADD R3, R187, 0x1, R4 ;  /* 0x00000001bb037824 */ /* 0x000fe200078e0204 */
[----:B------:R-:W-:Y:S02]  /*ca90*/  CS2R R40, SRZ ;  /* 0x0000000000287805 */ /* 0x000fe4000001ff00 */
[----:B------:R-:W-:-:S02]  /*caa0*/  CS2R R34, SRZ ;  /* 0x0000000000227805 */ /* 0x000fc4000001ff00 */
[----:B-1----:R-:W-:Y:S02]  /*cab0*/  CS2R R28, SRZ ;  /* 0x00000000001c7805 */ /* 0x002fe4000001ff00 */
[----:B------:R-:W-:Y:S02]  /*cac0*/  CS2R R24, SRZ ;  /* 0x0000000000187805 */ /* 0x000fe4000001ff00 */
[----:B------:R-:W-:Y:S01]  /*cad0*/  CS2R R14, SRZ ;  /* 0x00000000000e7805 */ /* 0x000fe2000001ff00 */
[----:B------:R-:W-:Y:S01]  /*cae0*/  IMAD R3, R3, 0x2, R2 ;  /* 0x0000000203037824 */ /* 0x000fe200078e0202 */
        /* <DEDUP_REMOVED lines=8> */
[----:B------:R-:W-:-:S05]  /*cb70*/  ISETP.GE.AND P1, PT, R176, UR4, PT ;  /* 0x00000004b0007c0c */ /* 0x000fca000bf26270 */
[C---:B------:R-:W-:Y:S01]  /*cb80*/  @!P4 IMAD.SHL.U32 R24, R179.reuse, 0x2, RZ ;  /* 0x00000002b318c824 */ /* 0x040fe200078e00ff */
[----:B------:R-:W-:-:S03]  /*cb90*/  @!P4 SHF.L.U64.HI R5, R179, 0x1, R80 ;  /* 0x00000001b305c819 */ /* 0x000fc60000010250 */
[C---:B------:R-:W-:Y:S01]  /*cba0*/  @!P3 IMAD.SHL.U32 R14, R177.reuse, 0x2, RZ ;  /* 0x00000002b10eb824 */ /* 0x040fe200078e00ff */
[----:B------:R-:W-:Y:S01]  /*cbb0*/  @!P3 SHF.L.U64.HI R7, R177, 0x1, R76 ;  /* 0x00000001b107b819 */ /* 0x000fe2000001024c */
[----:B------:R-:W-:Y:S01]  /*cbc0*/  @!P2 IMAD.SHL.U32 R10, R178, 0x2, RZ ;  /* 0x00000002b20aa824 */ /* 0x000fe200078e00ff */
[-C--:B--2---:R-:W-:Y:S01]  /*cbd0*/  @!P4 IADD3 R26, P5, R63, R24.reuse, RZ ;  /* 0x000000183f1ac210 */ /* 0x084fe20007fbe0ff */
[----:B------:R-:W-:Y:S01]  /*cbe0*/  @!P1 IMAD.SHL.U32 R4, R176, 0x2, RZ ;  /* 0x00000002b0049824 */ /* 0x000fe200078e00ff */
[----:B----4-:R-:W-:Y:S02]  /*cbf0*/  @!P4 IADD3 R24, P6, R65, R24, RZ ;  /* 0x000000184118c210 */ /* 0x010fe40007fde0ff */
[----:B0-----:R-:W-:Y:S02]  /*cc00*/  @!P4 IADD3.X R27, R62, R5, RZ, P5, !PT ;  /* 0x000000053e1bc210 */ /* 0x001fe40002ffe4ff */
[----:B------:R-:W-:Y:S01]  /*cc10*/  @!P3 IADD3 R20, P5, R63, R14, RZ ;  /* 0x0000000e3f14b210 */ /* 0x000fe20007fbe0ff */
[----:B---3--:R-:W-:Y:S01]  /*cc20*/  @!P4 IMAD.X R25, R0, 0x1, R5, P6 ;  /* 0x000000010019c824 */ /* 0x008fe200030e0605 */
[----:B------:R-:W-:-:S02]  /*cc30*/  @!P2 SHF.L.U64.HI R81, R178, 0x1, R81 ;  /* 0x00000001b251a819 */ /* 0x000fc40000010251 */
[----:B------:R-:W-:Y:S01]  /*cc40*/  @!P3 IADD3 R14, P6, R65, R14, RZ ;  /* 0x0000000e410eb210 */ /* 0x000fe20007fde0ff */
[----:B------:R-:W-:Y:S01]  /*cc50*/  @!P3 IMAD.X R21, R62, 0x1, R7, P5 ;  /* 0x000000013e15b824 */ /* 0x000fe200028e0607 */
[-C--:B------:R-:W-:Y:S02]  /*cc60*/  @!P2 IADD3 R12, P5, R63, R10.reuse, RZ ;  /* 0x0000000a3f0ca210 */ /* 0x080fe40007fbe0ff */
[----:B------:R-:W-:Y:S02]  /*cc70*/  @!P3 IADD3.X R15, R0, R7, RZ, P6, !PT ;  /* 0x00000007000fb210 */ /* 0x000fe400037fe4ff */
[----:B------:R-:W-:Y:S01]  /*cc80*/  @!P1 SHF.L.U64.HI R77, R176, 0x1, R77 ;  /* 0x00000001b04d9819 */ /* 0x000fe2000001024d */
[----:B------:R-:W-:Y:S01]  /*cc90*/  @!P2 IMAD.X R13, R62, 0x1, R81, P5 ;  /* 0x000000013e0da824 */ /* 0x000fe200028e0651 */
[----:B------:R-:W-:Y:S02]  /*cca0*/  @!P2 IADD3 R10, P6, R65, R10, RZ ;  /* 0x0000000a410aa210 */ /* 0x000fe40007fde0ff */
[----:B------:R-:W-:-:S03]  /*ccb0*/  @!P1 IADD3 R8, P5, R63, R4, RZ ;  /* 0x000000043f089210 */ /* 0x000fc60007fbe0ff */
[----:B------:R-:W-:Y:S01]  /*ccc0*/  @!P2 IMAD.X R11, R0, 0x1, R81, P6 ;  /* 0x00000001000ba824 */ /* 0x000fe200030e0651 */
[----:B------:R-:W-:Y:S01]  /*ccd0*/  ISETP.GE.AND P6, PT, R162, UR4, PT ;  /* 0x00000004a2007c0c */ /* 0x000fe2000bfc6270 */
[----:B------:R-:W-:Y:S01]  /*cce0*/  @!P1 IMAD.X R9, R62, 0x1, R77, P5 ;  /* 0x000000013e099824 */ /* 0x000fe200028e064d */
[----:B------:R-:W-:-:S05]  /*ccf0*/  @!P1 IADD3 R4, P5, R65, R4, RZ ;  /* 0x0000000441049210 */ /* 0x000fca0007fbe0ff */
[----:B------:R-:W-:Y:S01]  /*cd00*/  @!P1 IMAD.X R5, R0, 0x1, R77, P5 ;  /* 0x0000000100059824 */ /* 0x000fe200028e064d */
[----:B------:R-:W-:-:S05]  /*cd10*/  ISETP.GE.AND P5, PT, R180, UR4, PT ;  /* 0x00000004b4007c0c */ /* 0x000fca000bfa6270 */
[----:B------:R-:W-:Y:S01]  /*cd20*/  @!P6 MOV R28, R63 ;  /* 0x0000003f001ce202 */ /* 0x000fe20000000f00 */
[----:B------:R-:W-:Y:S02]  /*cd30*/  @!P6 IMAD.MOV.U32 R29, RZ, RZ, R62 ;  /* 0x000000ffff1de224 */ /* 0x000fe400078e003e */
[----:B------:R-:W-:Y:S02]  /*cd40*/  @!P6 IMAD.MOV.U32 R6, RZ, RZ, R65 ;  /* 0x000000ffff06e224 */ /* 0x000fe400078e0041 */
[----:B------:R-:W-:Y:S02]  /*cd50*/  @!P6 IMAD.MOV.U32 R7, RZ, RZ, R0 ;  /* 0x000000ffff07e224 */ /* 0x000fe400078e0000 */
[----:B------:R-:W-:-:S04]  /*cd60*/  @!P6 IMAD.WIDE R28, R162, 0x2, R28 ;  /* 0x00000002a21ce825 */ /* 0x000fc800078e021c */
[----:B------:R-:W-:Y:S01]  /*cd70*/  @!P6 IMAD.WIDE R6, R162, 0x2, R6 ;  /* 0x00000002a206e825 */ /* 0x000fe200078e0206 */
[----:B------:R0:W5:Y:S03]  /*cd80*/  @!P6 LD.E.64 R40, desc[UR60][R28.64] ;  /* 0x0000003c1c28e980 */ /* 0x000166000c101b00 */
[C---:B------:R-:W-:Y:S01]  /*cd90*/  @!P5 IMAD.SHL.U32 R32, R180.reuse, 0x2, RZ ;  /* 0x00000002b420d824 */ /* 0x040fe200078e00ff */
[----:B------:R1:W5:Y:S01]  /*cda0*/  @!P6 LD.E.64 R30, desc[UR60][R6.64] ;  /* 0x0000003c061ee980 */ /* 0x000362000c101b00 */
[----:B------:R-:W-:Y:S02]  /*cdb0*/  CS2R R34, SRZ ;  /* 0x0000000000227805 */ /* 0x000fe4000001ff00 */
[----:B------:R-:W-:Y:S02]  /*cdc0*/  @!P5 SHF.L.U64.HI R69, R180, 0x1, R69 ;  /* 0x00000001b445d819 */ /* 0x000fe40000010245 */
[----:B0-----:R-:W-:-:S02]  /*cdd0*/  CS2R R28, SRZ ;  /* 0x00000000001c7805 */ /* 0x001fc4000001ff00 */
[----:B------:R0:W5:Y:S01]  /*cde0*/  @!P4 LD.E.64 R34, desc[UR60][R26.64] ;  /* 0x0000003c1a22c980 */ /* 0x000162000c101b00 */
[----:B-1----:R-:W-:-:S03]  /*cdf0*/  @!P5 IADD3 R6, P6, R63, R32, RZ ;  /* 0x000000203f06d210 */ /* 0x002fc60007fde0ff */
[----:B------:R1:W5:Y:S01]  /*ce00*/  @!P3 LD.E.64 R28, desc[UR60][R20.64] ;  /* 0x0000003c141cb980 */ /* 0x000362000c101b00 */
[----:B------:R-:W-:Y:S02]  /*ce10*/  @!P5 IADD3.X R7, R62, R69, RZ, P6, !PT ;  /* 0x000000453e07d210 */ /* 0x000fe400037fe4ff */
[----:B------:R-:W-:Y:S02]  /*ce20*/  @!P5 IADD3 R62, P6, R65, R32, RZ ;  /* 0x00000020413ed210 */ /* 0x000fe40007fde0ff */
[----:B------:R-:W-:Y:S02]  /*ce30*/  CS2R R32, SRZ ;  /* 0x0000000000207805 */ /* 0x000fe4000001ff00 */
[----:B0-----:R-:W-:Y:S02]  /*ce40*/  CS2R R26, SRZ ;  /* 0x00000000001a7805 */ /* 0x001fe4000001ff00 */
[----:B-1----:R-:W-:Y:S02]  /*ce50*/  CS2R R20, SRZ ;  /* 0x0000000000147805 */ /* 0x002fe4000001ff00 */
[----:B------:R0:W5:Y:S04]  /*ce60*/  @!P4 LD.E.64 R32, desc[UR60][R24.64] ;  /* 0x0000003c1820c980 */ /* 0x000168000c101b00 */
[----:B------:R1:W5:Y:S01]  /*ce70*/  @!P3 LD.E.64 R26, desc[UR60][R14.64] ;  /* 0x0000003c0e1ab980 */ /* 0x000362000c101b00 */
[----:B------:R-:W-:-:S03]  /*ce80*/  @!P5 IMAD.X R63, R0, 0x1, R69, P6 ;  /* 0x00000001003fd824 */ /* 0x000fc600030e0645 */
[----:B------:R2:W5:Y:S01]  /*ce90*/  @!P2 LD.E.64 R20, desc[UR60][R10.64] ;  /* 0x0000003c0a14a980 */ /* 0x000562000c101b00 */
[----:B0-----:R-:W-:Y:S02]  /*cea0*/  CS2R R24, SRZ ;  /* 0x0000000000187805 */ /* 0x001fe4000001ff00 */
[----:B-1----:R-:W-:-:S04]  /*ceb0*/  CS2R R14, SRZ ;  /* 0x00000000000e7805 */ /* 0x002fc8000001ff00 */
[----:B------:R0:W5:Y:S01]  /*cec0*/  @!P2 LD.E.64 R24, desc[UR60][R12.64] ;  /* 0x0000003c0c18a980 */ /* 0x000162000c101b00 */
[----:B--2---:R-:W-:-:S03]  /*ced0*/  CS2R R10, SRZ ;  /* 0x00000000000a7805 */ /* 0x004fc6000001ff00 */
[----:B------:R1:W5:Y:S04]  /*cee0*/  @!P1 LD.E.64 R14, desc[UR60][R8.64] ;  /* 0x0000003c080e9980 */ /* 0x000368000c101b00 */
[----:B------:R2:W5:Y:S01]  /*cef0*/  @!P5 LD.E.64 R10, desc[UR60][R6.64] ;  /* 0x0000003c060ad980 */ /* 0x000562000c101b00 */
[----:B0-----:R-:W-:Y:S02]  /*cf00*/  CS2R R12, SRZ ;  /* 0x00000000000c7805 */ /* 0x001fe4000001ff00 */
[----:B-1----:R-:W-:-:S04]  /*cf10*/  CS2R R8, SRZ ;  /* 0x0000000000087805 */ /* 0x002fc8000001ff00 */
[----:B------:R2:W5:Y:S04]  /*cf20*/  @!P1 LD.E.64 R12, desc[UR60][R4.64] ;  /* 0x0000003c040c9980 */ /* 0x000568000c101b00 */
[----:B------:R2:W5:Y:S02]  /*cf30*/  @!P5 LD.E.64 R8, desc[UR60][R62.64] ;  /* 0x0000003c3e08d980 */ /* 0x000564000c101b00 */
.L_x_1698:
[----:B------:R-:W-:Y:S05]  /*cf40*/  BSYNC B1 ;  /* 0x0000000000017941 */ /* 0x000fea0003800000 */
.L_x_1697:
[----:B--2--5:R-:W-:Y:S01]  /*cf50*/  IMAD.MOV.U32 R5, RZ, RZ, R30 ;  /* 0x000000ffff057224 */ /* 0x024fe200078e001e */
[----:B------:R-:W-:Y:S01]  /*cf60*/  LEA.HI R4, R208, R208, RZ, 0x1 ;  /* 0x000000d0d0047211 */ /* 0x000fe200078f08ff */
[C---:B------:R-:W-:Y:S01]  /*cf70*/  VIADD R6, R3.reuse, 0xc400 ;  /* 0x0000c40003067836 */ /* 0x040fe20000000000 */
[----:B------:R-:W-:Y:S01]  /*cf80*/  MOV R63, R34 ;  /* 0x00000022003f7202 */ /* 0x000fe20000000f00 */
[----:B---3--:R-:W-:Y:S01]  /*cf90*/  VIADD R0, R3, 0xc440 ;  /* 0x0000c44003007836 */ /* 0x008fe20000000000 */
[----:B------:R-:W-:Y:S01]  /*cfa0*/  PRMT R85, R5, 0x7610, R85 ;  /* 0x0000761005557816 */ /* 0x000fe20000000055 */
[----:B------:R-:W-:Y:S01]  /*cfb0*/  IMAD.MOV.U32 R7, RZ, RZ, R32 ;  /* 0x000000ffff077224 */ /* 0x000fe200078e0020 */
[----:B------:R-:W-:Y:S01]  /*cfc0*/  LOP3.LUT R5, R4, 0xfffffffe, RZ, 0xc0, !PT ;  /* 0xfffffffe04057812 */ /* 0x000fe200078ec0ff */
[----:B0-----:R-:W-:Y:S01]  /*cfd0*/  IMAD.MOV.U32 R62, RZ, RZ, R33 ;  /* 0x000000ffff3e7224 */ /* 0x001fe200078e0021 */
[----:B------:R-:W-:Y:S01]  /*cfe0*/  @P0 IADD3 R0, R6, -0x40, RZ ;  /* 0xffffffc006000810 */ /* 0x000fe20007ffe0ff */
[----:B------:R-:W-:Y:S01]  /*cff0*/  IMAD.MOV.U32 R6, RZ, RZ, R31 ;  /* 0x000000ffff067224 */ /* 0x000fe200078e001f */
[----:B------:R-:W-:Y:S01]  /*d000*/  MOV R4, R26 ;  /* 0x0000001a00047202 */ /* 0x000fe20000000f00 */
[----:B------:R-:W-:Y:S01]  /*d010*/  IMAD.IADD R5, R208, 0x1, -R5 ;  /* 0x00000001d0057824 */ /* 0x000fe200078e0a05 */
[----:B------:R-:W-:Y:S01]  /*d020*/  PRMT R81, R7, 0x5410, R62 ;  /* 0x0000541007517816 */ /* 0x000fe2000000003e */
[----:B------:R-:W-:Y:S01]  /*d030*/  IMAD.MOV.U32 R7, RZ, RZ, R20 ;  /* 0x000000ffff077224 */ /* 0x000fe200078e0014 */
[----:B------:R-:W-:Y:S01]  /*d040*/  PRMT R85, R85, 0x5410, R6 ;  /* 0x0000541055557816 */ /* 0x000fe20000000006 */
[----:B------:R-:W-:Y:S01]  /*d050*/  IMAD.MOV.U32 R6, RZ, RZ, R27 ;  /* 0x000000ffff067224 */ /* 0x000fe200078e001b */
[----:B------:R-:W-:Y:S01]  /*d060*/  SHF.L.U32 R5, R5, 0x1f, RZ ;  /* 0x0000001f05057819 */ /* 0x000fe200000006ff */
[----:B------:R-:W-:Y:S01]  /*d070*/  IMAD.MOV.U32 R62, RZ, RZ, R8 ;  /* 0x000000ffff3e7224 */ /* 0x000fe200078e0008 */
[----:B------:R-:W-:Y:S01]  /*d080*/  PRMT R69, R69, 0x5410, R7 ;  /* 0x0000541045457816 */ /* 0x000fe20000000007 */
[----:B------:R-:W-:Y:S01]  /*d090*/  BSSY B1, `(.L_x_1699) ;  /* 0x000001e000017945 */ /* 0x000fe20003800000 */
[----:B------:R-:W0:Y:S01]  /*d0a0*/  SYNCS.PHASECHK.TRANS64.TRYWAIT P0, [R2+URZ+0x2a800], R5 ;  /* 0x02a80005020075a7 */ /* 0x000e22000800017f */
        /* <DEDUP_REMOVED lines=10> */
[----:B------:R-:W-:Y:S01]  /*d150*/  VIADDMNMX R67, R67, -R188, 0x80, PT ;  /* 0x0000008043437446 */ /* 0x000fe200038009bc */
[----:B------:R-:W-:Y:S01]  /*d160*/  IMAD.MOV.U32 R7, RZ, RZ, R41 ;  /* 0x000000ffff077224 */ /* 0x000fe200078e0029 */
[----:B------:R-:W-:Y:S01]  /*d170*/  PRMT R62, R62, 0x5410, R4 ;  /* 0x000054103e3e7816 */ /* 0x000fe20000000004 */
[----:B------:R-:W-:Y:S01]  /*d180*/  IMAD.MOV.U32 R4, RZ, RZ, R35 ;  /* 0x000000ffff047224 */ /* 0x000fe200078e0023 */
[----:B------:R-:W-:-:S02]  /*d190*/  ISETP.GE.AND P1, PT, R174, R67, PT ;  /* 0x00000043ae00720c */ /* 0x000fc40003f26270 */
[----:B------:R-:W-:Y:S01]  /*d1a0*/  PRMT R86, R6, 0x5410, R7 ;  /* 0x0000541006567816 */ /* 0x000fe20000000007 */
[----:B------:R-:W-:Y:S01]  /*d1b0*/  IMAD.MOV.U32 R6, RZ, RZ, R28 ;  /* 0x000000ffff067224 */ /* 0x000fe200078e001c */
[----:B------:R-:W-:Y:S01]  /*d1c0*/  PRMT R84, R84, 0x5410, R4 ;  /* 0x0000541054547816 */ /* 0x000fe20000000004 */
[----:B------:R-:W-:Y:S02]  /*d1d0*/  IMAD.MOV.U32 R7, RZ, RZ, R29 ;  /* 0x000000ffff077224 */ /* 0x000fe400078e001d */
[----:B------:R-:W-:-:S03]  /*d1e0*/  IMAD.MOV.U32 R4, RZ, RZ, R24 ;  /* 0x000000ffff047224 */ /* 0x000fc600078e0018 */
[----:B------:R-:W-:Y:S01]  /*d1f0*/  PRMT R80, R6, 0x5410, R7 ;  /* 0x0000541006507816 */ /* 0x000fe20000000007 */
[----:B------:R-:W-:Y:S01]  /*d200*/  IMAD.MOV.U32 R7, RZ, RZ, R14 ;  /* 0x000000ffff077224 */ /* 0x000fe200078e000e */
[----:B------:R-:W-:-:S04]  /*d210*/  MOV R6, R25 ;  /* 0x0000001900067202 */ /* 0x000fc80000000f00 */
[----:B------:R-:W-:Y:S01]  /*d220*/  PRMT R76, R4, 0x5410, R6 ;  /* 0x00005410044c7816 */ /* 0x000fe20000000006 */
[----:B------:R-:W-:Y:S01]  /*d230*/  IMAD.MOV.U32 R4, RZ, RZ, R10 ;  /* 0x000000ffff047224 */ /* 0x000fe200078e000a */
[----:B----4-:R-:W-:Y:S01]  /*d240*/  PRMT R65, R7, 0x5410, R63 ;  /* 0x0000541007417816 */ /* 0x010fe2000000003f */
[----:B------:R-:W-:Y:S01]  /*d250*/  IMAD.MOV.U32 R6, RZ, RZ, R11 ;  /* 0x000000ffff067224 */ /* 0x000fe200078e000b */
[----:B0-----:R-:W-:Y:S06]  /*d260*/  @!P0 BRA `(.L_x_1700) ;  /* 0x000001f000d48947 */ /* 0x001fec0003800000 */
.L_x_2036:
[----:B------:R-:W-:Y:S05]  /*d270*/  BSYNC B1 ;  /* 0x0000000000017941 */ /* 0x000fea0003800000 */
.L_x_1699:
[----:B------:R-:W-:Y:S01]  /*d280*/  BSSY B1, `(.L_x_1701) ;  /* 0x0000116000017945 */ /* 0x000fe20003800000 */
[----:B------:R-:W-:-:S03]  /*d290*/  PRMT R63, R4, 0x5410, R6 ;  /* 0x00005410043f7816 */ /* 0x000fc60000000006 */
[----:B------:R-:W-:Y:S05]  /*d2a0*/  @P1 BRA `(.L_x_1702) ;  /* 0x00000010004c1947 */ /* 0x000fea0003800000 */
[----:B0-----:R-:W0:Y:S01]  /*d2b0*/  LDC R5, c[0x0][0x3f4] ;  /* 0x0000fd00ff057b82 */ /* 0x001e220000000800 */
        /* <DEDUP_REMOVED lines=9> */
[----:B------:R-:W-:Y:S01]  /*d350*/  SHF.R.U32.HI R92, RZ, 0x10, R61 ;  /* 0x00000010ff5c7819 */ /* 0x000fe2000001163d */
[----:B------:R-:W-:Y:S01]  /*d360*/  HADD2.F32 R93, -RZ, R88.H1_H1 ;  /* 0x30000058ff5d7230 */ /* 0x000fe20000004100 */
[--C-:B------:R-:W-:Y:S02]  /*d370*/  SHF.R.U32.HI R94, RZ, 0x10, R59.reuse ;  /* 0x00000010ff5e7819 */ /* 0x100fe4000001163b */
[----:B------:R-:W-:Y:S01]  /*d380*/  SHF.R.U64 R58, R58, 0x10, R59 ;  /* 0x000000103a3a7819 */ /* 0x000fe2000000123b */
[----:B------:R-:W-:Y:S01]  /*d390*/  HADD2.F32 R92, -RZ, R92.H0_H0 ;  /* 0x2000005cff5c7230 */ /* 0x000fe20000004100 */
[----:B------:R-:W-:Y:S01]  /*d3a0*/  SHF.R.U64 R60, R60, 0x10, R61 ;  /* 0x000000103c3c7819 */ /* 0x000fe2000000123d */
[----:B------:R-:W-:Y:S02]  /*d3b0*/  HADD2.F32 R94, -RZ, R94.H0_H0 ;  /* 0x2000005eff5e7230 */ /* 0x000fe40000004100 */
[----:B------:R-:W-:-:S02]  /*d3c0*/  HADD2.F32 R59, -RZ, R88.H0_H0 ;  /* 0x20000058ff3b7230 */ /* 0x000fc40000004100 */
[--C-:B0-----:R-:W-:Y:S02]  /*d3d0*/  HADD2.F32 R91, -RZ, R7.reuse.H1_H1 ;  /* 0x30000007ff5b7230 */ /* 0x101fe40000004100 */
[----:B------:R-:W-:Y:S02]  /*d3e0*/  HADD2.F32 R89, -RZ, R7.H0_H0 ;  /* 0x20000007ff597230 */ /* 0x000fe40000004100 */
[--C-:B------:R-:W-:Y:S02]  /*d3f0*/  HADD2.F32 R90, -RZ, R4.reuse.H1_H1 ;  /* 0x30000004ff5a7230 */ /* 0x100fe40000004100 */
[C---:B------:R-:W-:Y:S01]  /*d400*/  FMUL.FTZ R95, R91.reuse, R92 ;  /* 0x0000005c5b5f7220 */ /* 0x040fe20000410000 */
[----:B------:R-:W-:Y:S01]  /*d410*/  FMUL.FTZ R96, R91, R94 ;  /* 0x0000005e5b607220 */ /* 0x000fe20000410000 */
[----:B------:R-:W-:Y:S02]  /*d420*/  HADD2.F32 R88, -RZ, R4.H0_H0 ;  /* 0x20000004ff587230 */ /* 0x000fe40000004100 */
[----:B------:R-:W-:-:S02]  /*d430*/  HADD2.F32 R7, -RZ, R6.H0_H0 ;  /* 0x20000006ff077230 */ /* 0x000fc40000004100 */
[C---:B------:R-:W-:Y:S01]  /*d440*/  FFMA.FTZ R94, R89.reuse, R94, R95 ;  /* 0x0000005e595e7223 */ /* 0x040fe2000001005f */
[----:B------:R-:W-:Y:S02]  /*d450*/  HADD2.F32 R61, -RZ, R6.H1_H1 ;  /* 0x30000006ff3d7230 */ /* 0x000fe40000004100 */
[C---:B------:R-:W-:Y:S01]  /*d460*/  FMUL.FTZ R91, R90.reuse, R59 ;  /* 0x0000003b5a5b7220 */ /* 0x040fe20000410000 */
[--C-:B------:R-:W-:Y:S02]  /*d470*/  HADD2.F32 R4, -RZ, R5.reuse.H0_H0 ;  /* 0x20000005ff047230 */ /* 0x100fe40000004100 */
[----:B------:R-:W-:Y:S01]  /*d480*/  FMUL.FTZ R95, R90, R93 ;  /* 0x0000005d5a5f7220 */ /* 0x000fe20000410000 */
[----:B------:R-:W-:Y:S02]  /*d490*/  HADD2.F32 R6, -RZ, R5.H1_H1 ;  /* 0x30000005ff067230 */ /* 0x000fe40000004100 */
[----:B------:R-:W-:Y:S01]  /*d4a0*/  FFMA.FTZ R5, R89, R92, -R96 ;  /* 0x0000005c59057223 */ /* 0x000fe20000010860 */
[----:B------:R-:W-:-:S02]  /*d4b0*/  HADD2.F32 R92, -RZ, R87.H1_H1 ;  /* 0x30000057ff5c7230 */ /* 0x000fc40000004100 */
[C---:B------:R-:W-:Y:S01]  /*d4c0*/  FFMA.FTZ R91, R88.reuse, R93, -R91 ;  /* 0x0000005d585b7223 */ /* 0x040fe2000001085b */
[----:B------:R-:W-:Y:S02]  /*d4d0*/  HADD2.F32 R90, -RZ, R87.H0_H0 ;  /* 0x20000057ff5a7230 */ /* 0x000fe40000004100 */
[----:B------:R-:W-:Y:S01]  /*d4e0*/  FFMA.FTZ R88, R88, R59, R95 ;  /* 0x0000003b58587223 */ /* 0x000fe2000001005f */
[----:B------:R-:W-:Y:S02]  /*d4f0*/  HADD2.F32 R89, -RZ, R58.H0_H0 ;  /* 0x2000003aff597230 */ /* 0x000fe40000004100 */
[C---:B------:R-:W-:Y:S01]  /*d500*/  FMUL.FTZ R58, R61.reuse, R92 ;  /* 0x0000005c3d3a7220 */ /* 0x040fe20000410000 */
[----:B------:R-:W-:Y:S02]  /*d510*/  HADD2.F32 R87, -RZ, R60.H0_H0 ;  /* 0x2000003cff577230 */ /* 0x000fe40000004100 */
[-C--:B------:R-:W-:Y:S01]  /*d520*/  FMUL.FTZ R61, R61, R90.reuse ;  /* 0x0000005a3d3d7220 */ /* 0x080fe20000410000 */
[C---:B------:R-:W-:Y:S01]  /*d530*/  FMUL.FTZ R59, R6.reuse, R89 ;  /* 0x00000059063b7220 */ /* 0x040fe20000410000 */
[C---:B------:R-:W-:Y:S01]  /*d540*/  FFMA.FTZ R90, R7.reuse, R90, -R58 ;  /* 0x0000005a075a7223 */ /* 0x040fe2000001083a */
[-C--:B------:R-:W-:Y:S01]  /*d550*/  FMUL.FTZ R6, R6, R87.reuse ;  /* 0x0000005706067220 */ /* 0x080fe20000410000 */
[----:B------:R-:W-:Y:S01]  /*d560*/  FFMA.FTZ R61, R7, R92, R61 ;  /* 0x0000005c073d7223 */ /* 0x000fe2000001003d */
[----:B------:R-:W-:Y:S01]  /*d570*/  FFMA.FTZ R59, R4, R87, -R59 ;  /* 0x00000057043b7223 */ /* 0x000fe2000001083b */
[----:B------:R-:W-:Y:S01]  /*d580*/  F2FP.F16.F32.PACK_AB R7, R94, R5 ;  /* 0x000000055e07723e */ /* 0x000fe200000000ff */
[----:B------:R-:W-:Y:S01]  /*d590*/  FFMA.FTZ R58, R4, R89, R6 ;  /* 0x00000059043a7223 */ /* 0x000fe20000010006 */
[----:B------:R-:W-:-:S02]  /*d5a0*/  F2FP.F16.F32.PACK_AB R4, R88, R91 ;  /* 0x0000005b5804723e */ /* 0x000fc400000000ff */
[----:B------:R-:W-:Y:S02]  /*d5b0*/  F2FP.F16.F32.PACK_AB R6, R61, R90 ;  /* 0x0000005a3d06723e */ /* 0x000fe400000000ff */
[----:B------:R-:W-:-:S05]  /*d5c0*/  F2FP.F16.F32.PACK_AB R5, R58, R59 ;  /* 0x0000003b3a05723e */ /* 0x000fca00000000ff */
[----:B------:R0:W-:Y:S02]  /*d5d0*/  STS.128 [R3+0xc400], R4 ;  /* 0x00c4000403007388 */ /* 0x0001e40000000c00 */
.L_x_1704:
[----:B------:R-:W-:Y:S05]  /*d5e0*/  BSYNC B2 ;  /* 0x0000000000027941 */ /* 0x000fea0003800000 */
.L_x_1703:
[----:B------:R-:W-:Y:S04]  /*d5f0*/  BSSY B2, `(.L_x_1705) ;  /* 0x000002c000027945 */ /* 0x000fe80003800000 */
[----:B------:R-:W-:Y:S05]  /*d600*/  @P1 BRA `(.L_x_1706) ;  /* 0x0000000000a81947 */ /* 0x000fea0003800000 */
[----:B0-----:R-:W0:Y:S01]  /*d610*/  LDS.128 R4, [R0] ;  /* 0x0000000000047984 */ /* 0x001e220000000c00 */
[----:B------:R-:W-:Y:S01]  /*d620*/  SHF.R.U32.HI R59, RZ, 0x10, R57 ;  /* 0x00000010ff3b7819 */ /* 0x000fe20000011639 */
[----:B------:R-:W-:Y:S01]  /*d630*/  HADD2.F32 R58, -RZ, R83.H1_H1 ;  /* 0x30000053ff3a7230 */ /* 0x000fe20000004100 */
[----:B------:R-:W-:Y:S01]  /*d640*/  SHF.R.U32.HI R61, RZ, 0x10, R55 ;  /* 0x00000010ff3d7819 */ /* 0x000fe20000011637 */
[----:B------:R-:W-:Y:S01]  /*d650*/  HADD2.F32 R60, -RZ, R82.H1_H1 ;  /* 0x30000052ff3c7230 */ /* 0x000fe20000004100 */
[----:B------:R-:W-:Y:S01]  /*d660*/  SHF.R.U64 R91, R56, 0x10, R57 ;  /* 0x00000010385b7819 */ /* 0x000fe20000001239 */
[----:B------:R-:W-:Y:S01]  /*d670*/  HADD2.F32 R59, -RZ, R59.H0_H0 ;  /* 0x2000003bff3b7230 */ /* 0x000fe20000004100 */
[----:B------:R-:W-:Y:S01]  /*d680*/  SHF.R.U64 R89, R54, 0x10, R55 ;  /* 0x0000001036597819 */ /* 0x000fe20000001237 */
[----:B------:R-:W-:Y:S02]  /*d690*/  HADD2.F32 R61, -RZ, R61.H0_H0 ;  /* 0x2000003dff3d7230 */ /* 0x000fe40000004100 */
[----:B------:R-:W-:-:S02]  /*d6a0*/  HADD2.F32 R83, -RZ, R83.H0_H0 ;  /* 0x20000053ff537230 */ /* 0x000fc40000004100 */
[--C-:B0-----:R-:W-:Y:S02]  /*d6b0*/  HADD2.F32 R57, -RZ, R7.reuse.H1_H1 ;  /* 0x30000007ff397230 */ /* 0x101fe40000004100 */
[----:B------:R-:W-:Y:S02]  /*d6c0*/  HADD2.F32 R56, -RZ, R7.H0_H0 ;  /* 0x20000007ff387230 */ /* 0x000fe40000004100 */
[--C-:B------:R-:W-:Y:S02]  /*d6d0*/  HADD2.F32 R7, -RZ, R4.reuse.H0_H0 ;  /* 0x20000004ff077230 */ /* 0x100fe40000004100 */
[C---:B------:R-:W-:Y:S01]  /*d6e0*/  FMUL.FTZ R90, R57.reuse, R59 ;  /* 0x0000003b395a7220 */ /* 0x040fe20000410000 */
[----:B------:R-:W-:Y:S02]  /*d6f0*/  HADD2.F32 R4, -RZ, R4.H1_H1 ;  /* 0x30000004ff047230 */ /* 0x000fe40000004100 */
[----:B------:R-:W-:Y:S01]  /*d700*/  FMUL.FTZ R87, R57, R61 ;  /* 0x0000003d39577220 */ /* 0x000fe20000410000 */
[----:B------:R-:W-:-:S02]  /*d710*/  HADD2.F32 R54, -RZ, R6.H0_H0 ;  /* 0x20000006ff367230 */ /* 0x000fc40000004100 */
[----:B------:R-:W-:Y:S01]  /*d720*/  FFMA.FTZ R92, R56, R61, R90 ;  /* 0x0000003d385c7223 */ /* 0x000fe2000001005a */
[----:B------:R-:W-:Y:S02]  /*d730*/  HADD2.F32 R55, -RZ, R6.H1_H1 ;  /* 0x30000006ff377230 */ /* 0x000fe40000004100 */
[----:B------:R-:W-:Y:S01]  /*d740*/  FMUL.FTZ R88, R4, R60 ;  /* 0x0000003c04587220 */ /* 0x000fe20000410000 */
[--C-:B------:R-:W-:Y:S02]  /*d750*/  HADD2.F32 R6, -RZ, R5.reuse.H0_H0 ;  /* 0x20000005ff067230 */ /* 0x100fe40000004100 */
[----:B------:R-:W-:Y:S01]  /*d760*/  FFMA.FTZ R87, R56, R59, -R87 ;  /* 0x0000003b38577223 */ /* 0x000fe20000010857 */
[-C--:B------:R-:W-:Y:S01]  /*d770*/  FMUL.FTZ R90, R4, R58.reuse ;  /* 0x0000003a045a7220 */ /* 0x080fe20000410000 */
[----:B------:R-:W-:Y:S02]  /*d780*/  HADD2.F32 R5, -RZ, R5.H1_H1 ;  /* 0x30000005ff057230 */ /* 0x000fe40000004100 */
[----:B------:R-:W-:Y:S01]  /*d790*/  FFMA.FTZ R88, R7, R58, -R88 ;  /* 0x0000003a07587223 */ /* 0x000fe20000010858 */
[----:B------:R-:W-:-:S02]  /*d7a0*/  HADD2.F32 R56, -RZ, R84.H0_H0 ;  /* 0x20000054ff387230 */ /* 0x000fc40000004100 */
        /* <DEDUP_REMOVED lines=15> */
[----:B------:R1:W-:Y:S02]  /*d8a0*/  STS.128 [R0], R4 ;  /* 0x0000000400007388 */ /* 0x0003e40000000c00 */
.L_x_1706:
[----:B------:R-:W-:Y:S05]  /*d8b0*/  BSYNC B2 ;  /* 0x0000000000027941 */ /* 0x000fea0003800000 */
.L_x_1705:
[----:B------:R-:W-:Y:S04]  /*d8c0*/  BSSY B2, `(.L_x_1707) ;  /* 0x000002c000027945 */ /* 0x000fe80003800000 */
[----:B------:R-:W-:Y:S05]  /*d8d0*/  @P2 BRA `(.L_x_1708) ;  /* 0x0000000000a82947 */ /* 0x000fea0003800000 */
[----:B01----:R-:W0:Y:S01]  /*d8e0*/  LDS.128 R4, [R3+0x10400] ;  /* 0x0104000003047984 */ /* 0x003e220000000c00 */
        /* <DEDUP_REMOVED lines=9> */
[----:B------:R-:W-:Y:S02]  /*d980*/  HADD2.F32 R78, -RZ, R78.H0_H0 ;  /* 0x2000004eff4e7230 */ /* 0x000fe40000004100 */
        /* <DEDUP_REMOVED lines=18> */
[CC--:B------:R-:W-:Y:S01]  /*dab0*/  FMUL.FTZ R55, R51.reuse, R79.reuse ;  /* 0x0000004f33377220 */ /* 0x0c0fe20000410000 */
[----:B------:R-:W-:Y:S01]  /*dac0*/  FMUL.FTZ R54, R51, R78 ;  /* 0x0000004e33367220 */ /* 0x000fe20000410000 */
[C---:B------:R-:W-:Y:S01]  /*dad0*/  FMUL.FTZ R7, R5.reuse, R52 ;  /* 0x0000003405077220 */ /* 0x040fe20000410000 */
[----:B------:R-:W-:Y:S01]  /*dae0*/  FMUL.FTZ R51, R5, R4 ;  /* 0x0000000405337220 */ /* 0x000fe20000410000 */
[C---:B------:R-:W-:Y:S01]  /*daf0*/  FFMA.FTZ R55, R50.reuse, R78, -R55 ;  /* 0x0000004e32377223 */ /* 0x040fe20000010837 */
[----:B------:R-:W-:Y:S01]  /*db00*/  FFMA.FTZ R54, R50, R79, R54 ;  /* 0x0000004f32367223 */ /* 0x000fe20000010036 */
[C---:B------:R-:W-:Y:S01]  /*db10*/  FFMA.FTZ R5, R6.reuse, R4, -R7 ;  /* 0x0000000406057223 */ /* 0x040fe20000010807 */
[----:B------:R-:W-:Y:S01]  /*db20*/  FFMA.FTZ R52, R6, R52, R51 ;  /* 0x0000003406347223 */ /* 0x000fe20000010033 */
[----:B------:R-:W-:-:S02]  /*db30*/  F2FP.F16.F32.PACK_AB R7, R88, R59 ;  /* 0x0000003b5807723e */ /* 0x000fc400000000ff */
[----:B------:R-:W-:Y:S02]  /*db40*/  F2FP.F16.F32.PACK_AB R6, R54, R55 ;  /* 0x000000373606723e */ /* 0x000fe400000000ff */
[----:B------:R-:W-:Y:S02]  /*db50*/  F2FP.F16.F32.PACK_AB R4, R53, R58 ;  /* 0x0000003a3504723e */ /* 0x000fe400000000ff */
[----:B------:R-:W-:-:S05]  /*db60*/  F2FP.F16.F32.PACK_AB R5, R52, R5 ;  /* 0x000000053405723e */ /* 0x000fca00000000ff */
[----:B------:R2:W-:Y:S02]  /*db70*/  STS.128 [R3+0x10400], R4 ;  /* 0x0104000403007388 */ /* 0x0005e40000000c00 */
.L_x_1708:
[----:B------:R-:W-:Y:S05]  /*db80*/  BSYNC B2 ;  /* 0x0000000000027941 */ /* 0x000fea0003800000 */
.L_x_1707:
[----:B------:R-:W-:Y:S04]  /*db90*/  BSSY B2, `(.L_x_1709) ;  /* 0x000002c000027945 */ /* 0x000fe80003800000 */
[----:B------:R-:W-:Y:S05]  /*dba0*/  @P3 BRA `(.L_x_1710) ;  /* 0x0000000000a83947 */ /* 0x000fea0003800000 */
[----:B012---:R-:W0:Y:S01]  /*dbb0*/  LDS.128 R4, [R0+0x4000] ;  /* 0x0040000000047984 */ /* 0x007e220000000c00 */
[----:B------:R-:W-:Y:S01]  /*dbc0*/  SHF.R.U32.HI R51, RZ, 0x10, R49 ;  /* 0x00000010ff337819 */ /* 0x000fe20000011631 */
[----:B------:R-:W-:Y:S01]  /*dbd0*/  HADD2.F32 R50, -RZ, R75.H0_H0 ;  /* 0x2000004bff327230 */ /* 0x000fe20000004100 */
[----:B------:R-:W-:Y:S01]  /*dbe0*/  SHF.R.U32.HI R53, RZ, 0x10, R47 ;  /* 0x00000010ff357819 */ /* 0x000fe2000001162f */
[--C-:B------:R-:W-:Y:S01]  /*dbf0*/  HADD2.F32 R52, -RZ, R74.reuse.H0_H0 ;  /* 0x2000004aff347230 */ /* 0x100fe20000004100 */
[----:B------:R-:W-:Y:S01]  /*dc00*/  SHF.R.U64 R59, R48, 0x10, R49 ;  /* 0x00000010303b7819 */ /* 0x000fe20000001231 */
[----:B------:R-:W-:Y:S01]  /*dc10*/  HADD2.F32 R51, -RZ, R51.H0_H0 ;  /* 0x20000033ff337230 */ /* 0x000fe20000004100 */
[----:B------:R-:W-:Y:S01]  /*dc20*/  SHF.R.U64 R57, R46, 0x10, R47 ;  /* 0x000000102e397819 */ /* 0x000fe2000000122f */
[----:B------:R-:W-:Y:S02]  /*dc30*/  HADD2.F32 R53, -RZ, R53.H0_H0 ;  /* 0x20000035ff357230 */ /* 0x000fe40000004100 */
[----:B------:R-:W-:-:S02]  /*dc40*/  HADD2.F32 R74, -RZ, R74.H1_H1 ;  /* 0x3000004aff4a7230 */ /* 0x000fc40000004100 */
[----:B------:R-:W-:Y:S02]  /*dc50*/  HADD2.F32 R75, -RZ, R75.H1_H1 ;  /* 0x3000004bff4b7230 */ /* 0x000fe40000004100 */
        /* <DEDUP_REMOVED lines=19> */
[-C--:B------:R-:W-:Y:S01]  /*dd90*/  FMUL.FTZ R53, R47, R75.reuse ;  /* 0x0000004b2f357220 */ /* 0x080fe20000410000 */
        /* <DEDUP_REMOVED lines=11> */
.L_x_1710:
[----:B------:R-:W-:Y:S05]  /*de50*/  BSYNC B2 ;  /* 0x0000000000027941 */ /* 0x000fea0003800000 */
.L_x_1709:
[----:B------:R-:W-:Y:S04]  /*de60*/  BSSY B2, `(.L_x_1711) ;  /* 0x000002c000027945 */ /* 0x000fe80003800000 */
[----:B------:R-:W-:Y:S05]  /*de70*/  @P4 BRA `(.L_x_1712) ;  /* 0x0000000000a84947 */ /* 0x000fea0003800000 */
[----:B0123--:R-:W0:Y:S01]  /*de80*/  LDS.128 R4, [R3+0x14400] ;  /* 0x0144000003047984 */ /* 0x00fe220000000c00 */
        /* <DEDUP_REMOVED lines=41> */
.L_x_1712:
[----:B------:R-:W-:Y:S05]  /*e120*/  BSYNC B2 ;  /* 0x0000000000027941 */ /* 0x000fea0003800000 */
.L_x_1711:
[----:B------:R-:W-:Y:S05]  /*e130*/  @P5 BRA `(.L_x_1702) ;  /* 0x0000000000a85947 */ /* 0x000fea0003800000 */
[----:B01234-:R-:W0:Y:S01]  /*e140*/  LDS.128 R4, [R0+0x8000] ;  /* 0x0080000000047984 */ /* 0x01fe220000000c00 */
[----:B------:R-:W-:Y:S01]  /*e150*/  SHF.R.U32.HI R43, RZ, 0x10, R37 ;  /* 0x00000010ff2b7819 */ /* 0x000fe20000011625 */
[----:B------:R-:W-:Y:S01]  /*e160*/  HADD2.F32 R42, -RZ, R66.H1_H1 ;  /* 0x30000042ff2a7230 */ /* 0x000fe20000004100 */
[--C-:B------:R-:W-:Y:S01]  /*e170*/  SHF.R.U32.HI R45, RZ, 0x10, R39.reuse ;  /* 0x00000010ff2d7819 */ /* 0x100fe20000011627 */
[--C-:B------:R-:W-:Y:S01]  /*e180*/  HADD2.F32 R44, -RZ, R70.reuse.H1_H1 ;  /* 0x30000046ff2c7230 */ /* 0x100fe20000004100 */
        /* <DEDUP_REMOVED lines=37> */
.L_x_1702:
[----:B------:R-:W-:Y:S05]  /*e3e0*/  BSYNC B1 ;  /* 0x0000000000017941 */ /* 0x000fea0003800000 */
.L_x_1701:
        /* <DEDUP_REMOVED lines=13> */
[--C-:B------:R-:W-:Y:S01]  /*e4c0*/  SHF.R.U64 R47, R40, 0x10, R41.reuse ;  /* 0x00000010282f7819 */ /* 0x100fe20000001229 */
[----:B------:R-:W-:Y:S01]  /*e4d0*/  HADD2.F32 R38, -RZ, R86.H0_H0 ;  /* 0x20000056ff267230 */ /* 0x000fe20000004100 */
[----:B------:R-:W-:Y:S01]  /*e4e0*/  SHF.R.U32.HI R39, RZ, 0x10, R41 ;  /* 0x00000010ff277819 */ /* 0x000fe20000011629 */
[--C-:B------:R-:W-:Y:S01]  /*e4f0*/  HADD2.F32 R40, -RZ, R85.reuse.H0_H0 ;  /* 0x20000055ff287230 */ /* 0x100fe20000004100 */
[--C-:B------:R-:W-:Y:S01]  /*e500*/  SHF.R.U32.HI R41, RZ, 0x10, R31.reuse ;  /* 0x00000010ff297819 */ /* 0x100fe2000001161f */
[----:B------:R-:W-:Y:S01]  /*e510*/  HADD2.F32 R85, -RZ, R85.H1_H1 ;  /* 0x30000055ff557230 */ /* 0x000fe20000004100 */
[----:B------:R-:W-:Y:S01]  /*e520*/  SHF.R.U64 R45, R30, 0x10, R31 ;  /* 0x000000101e2d7819 */ /* 0x000fe2000000121f */
[----:B------:R-:W-:Y:S02]  /*e530*/  HADD2.F32 R39, -RZ, R39.H0_H0 ;  /* 0x20000027ff277230 */ /* 0x000fe40000004100 */
[----:B------:R-:W-:-:S02]  /*e540*/  HADD2.F32 R41, -RZ, R41.H0_H0 ;  /* 0x20000029ff297230 */ /* 0x000fc40000004100 */
        /* <DEDUP_REMOVED lines=32> */
.L_x_1715:
[----:B------:R-:W-:Y:S05]  /*e750*/  BSYNC B1 ;  /* 0x0000000000017941 */ /* 0x000fea0003800000 */
.L_x_1714:
[----:B------:R-:W-:Y:S04]  /*e760*/  BSSY B1, `(.L_x_1716) ;  /* 0x000002c000017945 */ /* 0x000fe80003800000 */
[----:B------:R-:W-:Y:S05]  /*e770*/  @P1 BRA `(.L_x_1717) ;  /* 0x0000000000a81947 */ /* 0x000fea0003800000 */
[----:B0-----:R-:W0:Y:S01]  /*e780*/  LDS.128 R4, [R0+0x2000] ;  /* 0x0020000000047984 */ /* 0x001e220000000c00 */
[----:B------:R-:W-:Y:S01]  /*e790*/  SHF.R.U64 R40, R34, 0x10, R35 ;  /* 0x0000001022287819 */ /* 0x000fe20000001223 */
[----:B------:R-:W-:Y:S01]  /*e7a0*/  HADD2.F32 R82, -RZ, R82.H0_H0 ;  /* 0x20000052ff527230 */ /* 0x000fe20000004100 */
[----:B------:R-:W-:Y:S01]  /*e7b0*/  SHF.R.U32.HI R36, RZ, 0x10, R33 ;  /* 0x00000010ff247819 */ /* 0x000fe20000011621 */
[----:B------:R-:W-:Y:S01]  /*e7c0*/  HADD2.F32 R84, -RZ, R84.H1_H1 ;  /* 0x30000054ff547230 */ /* 0x000fe20000004100 */
[----:B------:R-:W-:Y:S01]  /*e7d0*/  SHF.R.U32.HI R34, RZ, 0x10, R35 ;  /* 0x00000010ff227819 */ /* 0x000fe20000011623 */
[----:B------:R-:W-:Y:S01]  /*e7e0*/  HADD2.F32 R35, -RZ, R81.H0_H0 ;  /* 0x20000051ff237230 */ /* 0x000fe20000004100 */
        /* <DEDUP_REMOVED lines=11> */
[----:B------:R-:W-:Y:S01]  /*e8a0*/  FFMA.FTZ R37, R32, R34, -R37 ;  /* 0x0000002220257223 */ /* 0x000fe20000010825 */
[----:B------:R-:W-:Y:S02]  /*e8b0*/  HADD2.F32 R31, -RZ, R6.H1_H1 ;  /* 0x30000006ff1f7230 */ /* 0x000fe40000004100 */
[----:B------:R-:W-:Y:S01]  /*e8c0*/  FMUL.FTZ R38, R4, R35 ;  /* 0x0000002304267220 */ /* 0x000fe20000410000 */
[--C-:B------:R-:W-:Y:S02]  /*e8d0*/  HADD2.F32 R6, -RZ, R5.reuse.H0_H0 ;  /* 0x20000005ff067230 */ /* 0x100fe40000004100 */
[----:B------:R-:W-:Y:S01]  /*e8e0*/  FFMA.FTZ R36, R32, R36, R33 ;  /* 0x0000002420247223 */ /* 0x000fe20000010021 */
        /* <DEDUP_REMOVED lines=19> */
.L_x_1717:
[----:B------:R-:W-:Y:S05]  /*ea20*/  BSYNC B1 ;  /* 0x0000000000017941 */ /* 0x000fea0003800000 */
.L_x_1716:
[----:B------:R-:W-:Y:S04]  /*ea30*/  BSSY B1, `(.L_x_1718) ;  /* 0x000002c000017945 */ /* 0x000fe80003800000 */
[----:B------:R-:W-:Y:S05]  /*ea40*/  @P2 BRA `(.L_x_1719) ;  /* 0x0000000000a82947 */ /* 0x000fea0003800000 */
[----:B01----:R-:W0:Y:S01]  /*ea50*/  LDS.128 R4, [R3+0x12400] ;  /* 0x0124000003047984 */ /* 0x003e220000000c00 */
[----:B------:R-:W-:Y:S01]  /*ea60*/  SHF.R.U32.HI R31, RZ, 0x10, R29 ;  /* 0x00000010ff1f7819 */ /* 0x000fe2000001161d */
[----:B------:R-:W-:Y:S01]  /*ea70*/  HADD2.F32 R30, -RZ, R80.H0_H0 ;  /* 0x20000050ff1e7230 */ /* 0x000fe20000004100 */
[----:B------:R-:W-:Y:S01]  /*ea80*/  SHF.R.U32.HI R33, RZ, 0x10, R27 ;  /* 0x00000010ff217819 */ /* 0x000fe2000001161b */
[----:B------:R-:W-:Y:S01]  /*ea90*/  HADD2.F32 R32, -RZ, R77.H1_H1 ;  /* 0x3000004dff207230 */ /* 0x000fe20000004100 */
[----:B------:R-:W-:Y:S01]  /*eaa0*/  SHF.R.U64 R39, R28, 0x10, R29 ;  /* 0x000000101c277819 */ /* 0x000fe2000000121d */
        /* <DEDUP_REMOVED lines=36> */
.L_x_1719:
[----:B------:R-:W-:Y:S05]  /*ecf0*/  BSYNC B1 ;  /* 0x0000000000017941 */ /* 0x000fea0003800000 */
.L_x_1718:
[----:B------:R-:W-:Y:S04]  /*ed00*/  BSSY B1, `(.L_x_1720) ;  /* 0x000002c000017945 */ /* 0x000fe80003800000 */
[----:B------:R-:W-:Y:S05]  /*ed10*/  @P3 BRA `(.L_x_1721) ;  /* 0x0000000000a83947 */ /* 0x000fea0003800000 */
[----:B012---:R-:W0:Y:S01]  /*ed20*/  LDS.128 R4, [R0+0x6000] ;  /* 0x0060000000047984 */ /* 0x007e220000000c00 */
        /* <DEDUP_REMOVED lines=41> */
.L_x_1721:
[----:B------:R-:W-:Y:S05]  /*efc0*/  BSYNC B1 ;  /* 0x0000000000017941 */ /* 0x000fea0003800000 */
.L_x_1720:
[----:B------:R-:W-:Y:S04]  /*efd0*/  BSSY B1, `(.L_x_1722) ;  /* 0x000002c000017945 */ /* 0x000fe80003800000 */
[----:B------:R-:W-:Y:S05]  /*efe0*/  @P4 BRA `(.L_x_1723) ;  /* 0x0000000000a84947 */ /* 0x000fea0003800000 */
[----:B0123--:R-:W0:Y:S01]  /*eff0*/  LDS.128 R4, [R3+0x16400] ;  /* 0x0164000003047984 */ /* 0x00fe220000000c00 */
        /* <DEDUP_REMOVED lines=41> */
.L_x_1723:
[----:B------:R-:W-:Y:S05]  /*f290*/  BSYNC B1 ;  /* 0x0000000000017941 */ /* 0x000fea0003800000 */
.L_x_1722:
[----:B------:R-:W-:Y:S05]  /*f2a0*/  @P5 BRA `(.L_x_1713) ;  /* 0x0000003400d05947 */ /* 0x000fea0003800000 */
[----:B01234-:R-:W0:Y:S01]  /*f2b0*/  LDS.128 R4, [R0+0xa000] ;  /* 0x00a0000000047984 */ /* 0x01fe220000000c00 */
[----:B------:R-:W-:Y:S01]  /*f2c0*/  SHF.R.U32.HI R14, RZ, 0x10, R9 ;  /* 0x00000010ff0e7819 */ /* 0x000fe20000011609 */
[--C-:B------:R-:W-:Y:S01]  /*f2d0*/  HADD2.F32 R13, -RZ, R62.reuse.H0_H0 ;  /* 0x2000003eff0d7230 */ /* 0x100fe20000004100 */
[--C-:B------:R-:W-:Y:S01]  /*f2e0*/  SHF.R.U32.HI R12, RZ, 0x10, R11.reuse ;  /* 0x00000010ff0c7819 */ /* 0x100fe2000001160b */
        /* <DEDUP_REMOVED lines=8> */
[--C-:B------:R-:W-:Y:S02]  /*f370*/  HADD2.F32 R3, -RZ, R4.reuse.H0_H0 ;  /* 0x20000004ff037230 */ /* 0x100fe40000004100 */
[----:B------:R-:W-:Y:S02]  /*f380*/  HADD2.F32 R9, -RZ, R7.H0_H0 ;  /* 0x20000007ff097230 */ /* 0x000fe40000004100 */
[C---:B------:R-:W-:Y:S01]  /*f390*/  FMUL.FTZ R20, R10.reuse, R14 ;  /* 0x0000000e0a147220 */ /* 0x040fe20000410000 */
[----:B------:R-:W-:Y:S02]  /*f3a0*/  HADD2.F32 R4, -RZ, R4.H1_H1 ;  /* 0x30000004ff047230 */ /* 0x000fe40000004100 */
[----:B------:R-:W-:Y:S01]  /*f3b0*/  FMUL.FTZ R15, R10, R12 ;  /* 0x0000000c0a0f7220 */ /* 0x000fe20000410000 */
[----:B------:R-:W-:-:S02]  /*f3c0*/  HADD2.F32 R7, -RZ, R6.H0_H0 ;  /* 0x20000006ff077230 */ /* 0x000fc40000004100 */
[C---:B------:R-:W-:Y:S01]  /*f3d0*/  FFMA.FTZ R20, R9.reuse, R12, -R20 ;  /* 0x0000000c09147223 */ /* 0x040fe20000010814 */
[----:B------:R-:W-:Y:S02]  /*f3e0*/  HADD2.F32 R8, -RZ, R6.H1_H1 ;  /* 0x30000006ff087230 */ /* 0x000fe40000004100 */
[C---:B------:R-:W-:Y:S01]  /*f3f0*/  FMUL.FTZ R10, R4.reuse, R13 ;  /* 0x0000000d040a7220 */ /* 0x040fe20000410000 */
        /* <DEDUP_REMOVED lines=20> */
[----:B------:R0:W-:Y:S01]  /*f540*/  STS.128 [R0+0xa000], R4 ;  /* 0x00a0000400007388 */ /* 0x0001e20000000c00 */
[----:B------:R-:W-:Y:S05]  /*f550*/  BRA `(.L_x_1713) ;  /* 0x0000003400247947 */ /* 0x000fea0003800000 */
.L_x_1692:
[----:B------:R-:W2:Y:S01]  /*f560*/  LDC R10, c[0x0][0x448] ;  /* 0x00011200ff0a7b82 */ /* 0x000ea20000000800 */
[----:B------:R-:W-:Y:S01]  /*f570*/  IMAD R3, R209, 0x40, R64 ;  /* 0x00000040d1037824 */ /* 0x000fe200078e0240 */
[----:B------:R-:W-:Y:S01]  /*f580*/  ULDC.64 UR4, c[0x0][0x3f8] ;  /* 0x0000fe0000047ab9 */ /* 0x000fe20000000a00 */
[----:B------:R-:W-:Y:S01]  /*f590*/  ULDC.64 UR6, c[0x0][0x408] ;  /* 0x0001020000067ab9 */ /* 0x000fe20000000a00 */
[----:B------:R-:W-:Y:S01]  /*f5a0*/  MOV R7, R29 ;  /* 0x0000001d00077202 */ /* 0x000fe20000000f00 */
[----:B------:R-:W-:Y:S02]  /*f5b0*/  IMAD.MOV.U32 R4, RZ, RZ, R24 ;  /* 0x000000ffff047224 */ /* 0x000fe400078e0018 */
[----:B------:R-:W-:Y:S01]  /*f5c0*/  IMAD.MOV.U32 R6, RZ, RZ, R140 ;  /* 0x000000ffff067224 */ /* 0x000fe200078e008c */
        /* <DEDUP_REMOVED lines=27> */
.L_x_2042:
        /* <DEDUP_REMOVED lines=9> */
[----:B0-----:R-:W-:Y:S02]  /*f810*/  CS2R R32, SRZ ;  /* 0x0000000000207805 */ /* 0x001fe4000001ff00 */
[----:B------:R-:W-:Y:S02]  /*f820*/  CS2R R34, SRZ ;  /* 0x0000000000227805 */ /* 0x000fe4000001ff00 */
[----:B-1----:R-:W-:Y:S02]  /*f830*/  CS2R R28, SRZ ;  /* 0x00000000001c7805 */ /* 0x002fe4000001ff00 */
[----:B------:R-:W-:-:S02]  /*f840*/  CS2R R30, SRZ ;  /* 0x00000000001e7805 */ /* 0x000fc4000001ff00 */
[----:B------:R-:W-:Y:S02]  /*f850*/  CS2R R24, SRZ ;  /* 0x0000000000187805 */ /* 0x000fe4000001ff00 */
[----:B------:R-:W-:Y:S01]  /*f860*/  CS2R R26, SRZ ;  /* 0x00000000001a7805 */ /* 0x000fe2000001ff00 */
[----:B------:R-:W-:Y:S06]  /*f870*/  @P0 BRA `(.L_x_1726) ;  /* 0x0000000000980947 */ /* 0x000fec0003800000 */
[----:B------:R-:W-:Y:S01]  /*f880*/  ULDC UR4, c[0x0][0x3f4] ;  /* 0x0000fd0000047ab9 */ /* 0x000fe20000000800 */
[----:B---3--:R-:W-:Y:S01]  /*f890*/  MOV R9, R3 ;  /* 0x0000000300097202 */ /* 0x008fe20000000f00 */
[----:B----4-:R-:W-:Y:S01]  /*f8a0*/  IMAD.MOV.U32 R8, RZ, RZ, R0 ;  /* 0x000000ffff087224 */ /* 0x010fe200078e0000 */
[----:B------:R-:W-:Y:S01]  /*f8b0*/  ISETP.GE.AND P2, PT, R18, UR4, PT ;  /* 0x0000000412007c0c */ /* 0x000fe2000bf46270 */
[----:B------:R-:W-:Y:S01]  /*f8c0*/  IMAD.MOV.U32 R24, RZ, RZ, R14 ;  /* 0x000000ffff187224 */ /* 0x000fe200078e000e */
[----:B------:R-:W-:Y:S01]  /*f8d0*/  ISETP.GE.AND P3, PT, R167, UR4, PT ;  /* 0x00000004a7007c0c */ /* 0x000fe2000bf66270 */
[----:B------:R-:W-:Y:S01]  /*f8e0*/  IMAD.MOV.U32 R25, RZ, RZ, R7 ;  /* 0x000000ffff197224 */ /* 0x000fe200078e0007 */
[----:B------:R-:W-:Y:S02]  /*f8f0*/  ISETP.GE.AND P4, PT, R168, UR4, PT ;  /* 0x00000004a8007c0c */ /* 0x000fe4000bf86270 */
[----:B------:R-:W-:Y:S02]  /*f900*/  CS2R R28, SRZ ;  /* 0x00000000001c7805 */ /* 0x000fe4000001ff00 */
[----:B------:R-:W-:-:S02]  /*f910*/  CS2R R30, SRZ ;  /* 0x00000000001e7805 */ /* 0x000fc4000001ff00 */
[----:B------:R-:W-:Y:S02]  /*f920*/  CS2R R40, SRZ ;  /* 0x0000000000287805 */ /* 0x000fe4000001ff00 */
[----:B------:R-:W-:Y:S01]  /*f930*/  CS2R R42, SRZ ;  /* 0x00000000002a7805 */ /* 0x000fe2000001ff00 */
[----:B------:R-:W-:Y:S02]  /*f940*/  @!P2 IMAD.SHL.U32 R5, R18, 0x2, RZ ;  /* 0x000000021205a824 */ /* 0x000fe400078e00ff */
[----:B------:R-:W-:Y:S02]  /*f950*/  @!P3 IMAD.SHL.U32 R15, R170, 0x8, RZ ;  /* 0x00000008aa0fb824 */ /* 0x000fe400078e00ff */
[----:B------:R-:W-:Y:S01]  /*f960*/  @!P4 IMAD.SHL.U32 R27, R171, 0x8, RZ ;  /* 0x00000008ab1bc824 */ /* 0x000fe200078e00ff */
[-C--:B------:R-:W-:Y:S01]  /*f970*/  @!P2 IADD3 R4, P0, R0, R5.reuse, RZ ;  /* 0x000000050004a210 */ /* 0x080fe20007f1e0ff */
[----:B------:R-:W-:Y:S01]  /*f980*/  @!P3 IMAD.WIDE R10, R15, 0x2, R8 ;  /* 0x000000020f0ab825 */ /* 0x000fe200078e0208 */
[----:B------:R-:W-:-:S02]  /*f990*/  @!P2 IADD3 R6, P1, R14, R5, RZ ;  /* 0x000000050e06a210 */ /* 0x000fc40007f3e0ff */
[----:B------:R-:W-:Y:S01]  /*f9a0*/  @!P2 SHF.L.U64.HI R0, R18, 0x1, R19 ;  /* 0x000000011200a819 */ /* 0x000fe20000010213 */
[----:B------:R-:W-:Y:S01]  /*f9b0*/  @!P4 IMAD.WIDE R12, R27, 0x2, R8 ;  /* 0x000000021b0cc825 */ /* 0x000fe200078e0208 */
[----:B------:R-:W-:Y:S02]  /*f9c0*/  CS2R R36, SRZ ;  /* 0x0000000000247805 */ /* 0x000fe4000001ff00 */
[----:B------:R-:W-:Y:S02]  /*f9d0*/  CS2R R38, SRZ ;  /* 0x0000000000267805 */ /* 0x000fe4000001ff00 */
[----:B------:R-:W-:Y:S01]  /*f9e0*/  CS2R R32, SRZ ;  /* 0x0000000000207805 */ /* 0x000fe2000001ff00 */
[----:B------:R-:W-:Y:S01]  /*f9f0*/  @!P3 IMAD.WIDE R14, R15, 0x2, R24 ;  /* 0x000000020f0eb825 */ /* 0x000fe200078e0218 */
[----:B------:R-:W-:Y:S02]  /*fa00*/  CS2R R34, SRZ ;  /* 0x0000000000227805 */ /* 0x000fe4000001ff00 */
[----:B------:R-:W-:-:S02]  /*fa10*/  CS2R R44, SRZ ;  /* 0x00000000002c7805 */ /* 0x000fc4000001ff00 */
[----:B------:R-:W-:Y:S01]  /*fa20*/  CS2R R46, SRZ ;  /* 0x00000000002e7805 */ /* 0x000fe2000001ff00 */
[----:B------:R-:W-:Y:S01]  /*fa30*/  @!P4 IMAD.WIDE R8, R27, 0x2, R24 ;  /* 0x000000021b08c825 */ /* 0x000fe200078e0218 */
[----:B------:R-:W-:Y:S02]  /*fa40*/  CS2R R24, SRZ ;  /* 0x0000000000187805 */ /* 0x000fe4000001ff00 */
[----:B------:R-:W-:Y:S02]  /*fa50*/  CS2R R26, SRZ ;  /* 0x00000000001a7805 */ /* 0x000fe4000001ff00 */
[----:B------:R-:W-:Y:S01]  /*fa60*/  @!P2 IADD3.X R5, R3, R0, RZ, P0, !PT ;  /* 0x000000000305a210 */ /* 0x000fe200007fe4ff */
[----:B------:R-:W-:Y:S01]  /*fa70*/  @!P2 IMAD.X R7, R7, 0x1, R0, P1 ;  /* 0x000000010707a824 */ /* 0x000fe200008e0600 */
[----:B------:R0:W5:Y:S04]  /*fa80*/  @!P3 LD.E.128 R28, desc[UR60][R10.64] ;  /* 0x0000003c0a1cb980 */ /* 0x000168000c101d00 */
[----:B------:R0:W5:Y:S04]  /*fa90*/  @!P3 LD.E.128 R40, desc[UR60][R14.64] ;  /* 0x0000003c0e28b980 */ /* 0x000168000c101d00 */
[----:B------:R0:W5:Y:S04]  /*faa0*/  @!P4 LD.E.128 R24, desc[UR60][R12.64] ;  /* 0x0000003c0c18c980 */ /* 0x000168000c101d00 */
[----:B------:R0:W5:Y:S04]  /*fab0*/  @!P4 LD.E.128 R36, desc[UR60][R8.64] ;  /* 0x0000003c0824c980 */ /* 0x000168000c101d00 */
[----:B------:R0:W5:Y:S04]  /*fac0*/  @!P2 LD.E.128 R32, desc[UR60][R4.64] ;  /* 0x0000003c0420a980 */ /* 0x000168000c101d00 */
[----:B------:R0:W5:Y:S02]  /*fad0*/  @!P2 LD.E.128 R44, desc[UR60][R6.64] ;  /* 0x0000003c062ca980 */ /* 0x000164000c101d00 */
.L_x_1726:
[----:B------:R-:W-:Y:S05]  /*fae0*/  BSYNC B1 ;  /* 0x0000000000017941 */ /* 0x000fea0003800000 */
.L_x_1725:
[----:B0----5:R-:W-:Y:S01]  /*faf0*/  IMAD.MOV.U32 R4, RZ, RZ, R46 ;  /* 0x000000ffff047224 */ /* 0x021fe200078e002e */
[----:B------:R-:W-:Y:S01]  /*fb00*/  MOV R5, R47 ;  /* 0x0000002f00057202 */ /* 0x000fe20000000f00 */
[----:B----4-:R-:W-:Y:S01]  /*fb10*/  IMAD.MOV.U32 R0, RZ, RZ, R44 ;  /* 0x000000ffff007224 */ /* 0x010fe200078e002c */
[----:B------:R-:W-:Y:S01]  /*fb20*/  UMOV UR4, 0xffffffff ;  /* 0xffffffff00047882 */ /* 0x000fe20000000000 */
[----:B---3--:R-:W-:Y:S01]  /*fb30*/  IMAD.MOV.U32 R3, RZ, RZ, R45 ;  /* 0x000000ffff037224 */ /* 0x008fe200078e002d */
[----:B------:R-:W-:Y:S01]  /*fb40*/  PRMT R92, R4, 0x7610, R92 ;  /* 0x00007610045c7816 */ /* 0x000fe2000000005c */
[----:B------:R-:W-:Y:S01]  /*fb50*/  IMAD.MOV.U32 R4, RZ, RZ, R42 ;  /* 0x000000ffff047224 */ /* 0x000fe200078e002a */
[----:B------:R-:W-:Y:S01]  /*fb60*/  PRMT R91, R91, 0x5410, R5 ;  /* 0x000054105b5b7816 */ /* 0x000fe20000000005 */
[----:B------:R-:W-:Y:S01]  /*fb70*/  IMAD.MOV.U32 R5, RZ, RZ, R43 ;  /* 0x000000ffff057224 */ /* 0x000fe200078e002b */
[----:B------:R-:W-:Y:S01]  /*fb80*/  PRMT R93, R93, 0x5410, R0 ;  /* 0x000054105d5d7816 */ /* 0x000fe20000000000 */
[----:B------:R-:W-:Y:S01]  /*fb90*/  IMAD.MOV.U32 R0, RZ, RZ, R40 ;  /* 0x000000ffff007224 */ /* 0x000fe200078e0028 */
[----:B------:R-:W-:Y:S01]  /*fba0*/  PRMT R97, R3, 0x7610, R97 ;  /* 0x0000761003617816 */ /* 0x000fe20000000061 */
[----:B------:R-:W-:Y:S01]  /*fbb0*/  IMAD.MOV.U32 R3, RZ, RZ, R41 ;  /* 0x000000ffff037224 */ /* 0x000fe200078e0029 */
[----:B------:R-:W-:Y:S01]  /*fbc0*/  PRMT R87, R4, 0x5410, R5 ;  /* 0x0000541004577816 */ /* 0x000fe20000000005 */
[----:B------:R-:W-:-:S02]  /*fbd0*/  IMAD.MOV.U32 R4, RZ, RZ, R38 ;  /* 0x000000ffff047224 */ /* 0x000fc400078e0026 */
[----:B------:R-:W-:Y:S01]  /*fbe0*/  IMAD.MOV.U32 R5, RZ, RZ, R39 ;  /* 0x000000ffff057224 */ /* 0x000fe200078e0027 */
[----:B------:R-:W-:Y:S01]  /*fbf0*/  PRMT R86, R0, 0x5410, R3 ;  /* 0x0000541000567816 */ /* 0x000fe20000000003 */
[----:B------:R-:W-:Y:S01]  /*fc00*/  IMAD.MOV.U32 R3, RZ, RZ, R37 ;  /* 0x000000ffff037224 */ /* 0x000fe200078e0025 */
[----:B------:R-:W-:Y:S02]  /*fc10*/  MOV R0, R36 ;  /* 0x0000002400007202 */ /* 0x000fe40000000f00 */
        /* <DEDUP_REMOVED lines=17> */
[----:B------:R-:W-:Y:S01]  /*fd30*/  IMAD.MOV.U32 R4, RZ, RZ, R26 ;  /* 0x000000ffff047224 */ /* 0x000fe200078e001a */
[----:B------:R-:W-:Y:S01]  /*fd40*/  MOV R5, R27 ;  /* 0x0000001b00057202 */ /* 0x000fe20000000f00 */
[----:B------:R-:W-:-:S03]  /*fd50*/  IMAD.MOV.U32 R3, RZ, RZ, R25 ;  /* 0x000000ffff037224 */ /* 0x000fc600078e0019 */
[----:B------:R-:W-:Y:S02]  /*fd60*/  PRMT R79, R4, 0x5410, R5 ;  /* 0x00005410044f7816 */ /* 0x000fe40000000005 */
[----:B------:R-:W-:Y:S02]  /*fd70*/  CS2R R4, SRZ ;  /* 0x0000000000047805 */ /* 0x000fe4000001ff00 */
[----:B------:R-:W-:Y:S01]  /*fd80*/  PRMT R78, R0, 0x5410, R3 ;  /* 0x00005410004e7816 */ /* 0x000fe20000000003 */
[----:B------:R-:W-:Y:S06]  /*fd90*/  BRA.DIV UR4, `(.L_x_1727) ;  /* 0x000001ca048c7947 */ /* 0x000fec000b800000 */
[----:B------:R0:W1:Y:S04]  /*fda0*/  SHFL.IDX PT, R0, R21, 0x1, 0x1c1f ;  /* 0x003c1f0015007f89 */ /* 0x00006800000e0000 */
[----:B------:R0:W3:Y:S04]  /*fdb0*/  SHFL.IDX PT, R3, R20, 0x1, 0x1c1f ;  /* 0x003c1f0014037f89 */ /* 0x0000e800000e0000 */
[----:B--2---:R-:W2:Y:S04]  /*fdc0*/  SHFL.IDX PT, R61, R61, 0x1, 0x1c1f ;  /* 0x003c1f003d3d7f89 */ /* 0x004ea800000e0000 */
[----:B0-----:R-:W4:Y:S02]  /*fdd0*/  SHFL.IDX PT, R62, R62, 0x1, 0x1c1f ;  /* 0x003c1f003e3e7f89 */ /* 0x001f2400000e0000 */
.L_x_2048:
[----:B------:R-:W-:Y:S01]  /*fde0*/  VIADD R64, R64, 0x40 ;  /* 0x0000004040407836 */ /* 0x000fe20000000000 */
        /* <DEDUP_REMOVED lines=14> */
[----:B------:R-:W-:Y:S01]  /*fed0*/  ULDC UR4, c[0x0][0x3f4] ;  /* 0x0000fd0000047ab9 */ /* 0x000fe20000000800 */
[----:B---3--:R-:W-:Y:S01]  /*fee0*/  IMAD.MOV.U32 R6, RZ, RZ, R3 ;  /* 0x000000ffff067224 */ /* 0x008fe200078e0003 */
[----:B------:R-:W-:Y:S01]  /*fef0*/  ISETP.GE.AND P2, PT, R18, UR4, PT ;  /* 0x0000000412007c0c */ /* 0x000fe2000bf46270 */
[----:B-1----:R-:W-:Y:S01]  /*ff00*/  IMAD.MOV.U32 R7, RZ, RZ, R0 ;  /* 0x000000ffff077224 */ /* 0x002fe200078e0000 */
[----:B------:R-:W-:Y:S01]  /*ff10*/  ISETP.GE.AND P3, PT, R167, UR4, PT ;  /* 0x00000004a7007c0c */ /* 0x000fe2000bf66270 */
[----:B----4-:R-:W-:Y:S01]  /*ff20*/  IMAD.MOV.U32 R8, RZ, RZ, R62 ;  /* 0x000000ffff087224 */ /* 0x010fe200078e003e */
[----:B------:R-:W-:Y:S01]  /*ff30*/  ISETP.GE.AND P4, PT, R168, UR4, PT ;  /* 0x00000004a8007c0c */ /* 0x000fe2000bf86270 */
[----:B--2---:R-:W-:Y:S01]  /*ff40*/  IMAD.MOV.U32 R9, RZ, RZ, R61 ;  /* 0x000000ffff097224 */ /* 0x004fe200078e003d */
[----:B------:R-:W-:Y:S02]  /*ff50*/  CS2R R52, SRZ ;  /* 0x0000000000347805 */ /* 0x000fe4000001ff00 */
[----:B------:R-:W-:-:S02]  /*ff60*/  CS2R R54, SRZ ;  /* 0x0000000000367805 */ /* 0x000fc4000001ff00 */
[----:B------:R-:W-:Y:S02]  /*ff70*/  CS2R R10, SRZ ;  /* 0x00000000000a7805 */ /* 0x000fe4000001ff00 */
[----:B------:R-:W-:Y:S02]  /*ff80*/  CS2R R56, SRZ ;  /* 0x0000000000387805 */ /* 0x000fe4000001ff00 */
[----:B------:R-:W-:Y:S01]  /*ff90*/  CS2R R58, SRZ ;  /* 0x00000000003a7805 */ /* 0x000fe2000001ff00 */
[----:B------:R-:W-:Y:S01]  /*ffa0*/  @!P2 IMAD.SHL.U32 R60, R18, 0x2, RZ ;  /* 0x00000002123ca824 */ /* 0x000fe200078e00ff */
[----:B------:R-:W-:Y:S01]  /*ffb0*/  @!P3 SHF.L.U32 R13, R170, 0x3, RZ ;  /* 0x00000003aa0db819 */ /* 0x000fe200000006ff */
[----:B------:R-:W-:-:S03]  /*ffc0*/  @!P4 IMAD.SHL.U32 R63, R171, 0x8, RZ ;  /* 0x00000008ab3fc824 */ /* 0x000fc600078e00ff */
[-C--:B------:R-:W-:Y:S01]  /*ffd0*/  @!P2 IADD3 R20, P0, R3, R60.reuse, RZ ;  /* 0x0000003c0314a210 */ /* 0x080fe20007f1e0ff */
[----:B------:R-:W-:Y:S01]  /*ffe0*/  @!P3 IMAD.WIDE R4, R13, 0x2, R6 ;  /* 0x000000020d04b825 */ /* 0x000fe200078e0206 */
[----:B------:R-:W-:Y:S02]  /*fff0*/  @!P2 IADD3 R60, P1, R62, R60, RZ ;  /* 0x0000003c3e3ca210 */ /* 0x000fe40007f3e0ff */
[----:B------:R-:W-:Y:S01]  /*10000*/  @!P2 SHF.L.U64.HI R3, R18, 0x1, R19 ;  /* 0x000000011203a819 */ /* 0x000fe20000010213 */
[----:B------:R-:W-:Y:S01]  /*10010*/  @!P4 IMAD.WIDE R6, R63, 0x2, R6 ;  /* 0x000000023f06c825 */ /* 0x000fe200078e0206 */
[----:B------:R0:W5:Y:S01]  /*10020*/  @!P3 LD.E.128 R52, desc[UR60][R4.64] ;  /* 0x0000003c0434b980 */ /* 0x000162000c101d00 */
[----:B------:R-:W-:Y:S02]  /*10030*/  CS2R R14, SRZ ;  /* 0x00000000000e7805 */ /* 0x000fe4000001ff00 */
[----:B------:R-:W-:Y:S01]  /*10040*/  CS2R R48, SRZ ;  /* 0x0000000000307805 */ /* 0x000fe2000001ff00 */
[----:B------:R-:W-:Y:S01]  /*10050*/  @!P3 IMAD.WIDE R12, R13, 0x2, R8 ;  /* 0x000000020d0cb825 */ /* 0x000fe200078e0208 */
[----:B------:R1:W5:Y:S01]  /*10060*/  @!P4 LD.E.128 R56, desc[UR60][R6.64] ;  /* 0x0000003c0638c980 */ /* 0x000362000c101d00 */
[----:B------:R-:W-:-:S02]  /*10070*/  CS2R R50, SRZ ;  /* 0x0000000000327805 */ /* 0x000fc4000001ff00 */
[----:B------:R-:W-:Y:S01]  /*10080*/  @!P2 IADD3.X R61, R61, R3, RZ, P1, !PT ;  /* 0x000000033d3da210 */ /* 0x000fe20000ffe4ff */
[----:B------:R-:W-:Y:S01]  /*10090*/  @!P4 IMAD.WIDE R62, R63, 0x2, R8 ;  /* 0x000000023f3ec825 */ /* 0x000fe200078e0208 */
[----:B------:R-:W-:Y:S02]  /*100a0*/  CS2R R8, SRZ ;  /* 0x0000000000087805 */ /* 0x000fe4000001ff00 */
[----:B0-----:R-:W-:Y:S01]  /*100b0*/  CS2R R4, SRZ ;  /* 0x0000000000047805 */ /* 0x001fe2000001ff00 */
[----:B------:R-:W-:-:S03]  /*100c0*/  @!P2 IMAD.X R21, R0, 0x1, R3, P0 ;  /* 0x000000010015a824 */ /* 0x000fc600000e0603 */
[----:B------:R0:W5:Y:S01]  /*100d0*/  @!P3 LD.E.128 R8, desc[UR60][R12.64] ;  /* 0x0000003c0c08b980 */ /* 0x000162000c101d00 */
[----:B-1----:R-:W-:-:S03]  /*100e0*/  CS2R R6, SRZ ;  /* 0x0000000000067805 */ /* 0x002fc6000001ff00 */
[----:B------:R1:W5:Y:S04]  /*100f0*/  @!P2 LD.E.128 R48, desc[UR60][R20.64] ;  /* 0x0000003c1430a980 */ /* 0x000368000c101d00 */
[----:B------:R1:W5:Y:S01]  /*10100*/  @!P2 LD.E.128 R4, desc[UR60][R60.64] ;  /* 0x0000003c3c04a980 */ /* 0x000362000c101d00 */
[----:B0-----:R-:W-:-:S06]  /*10110*/  CS2R R12, SRZ ;  /* 0x00000000000c7805 */ /* 0x001fcc000001ff00 */
[----:B------:R1:W5:Y:S02]  /*10120*/  @!P4 LD.E.128 R12, desc[UR60][R62.64] ;  /* 0x0000003c3e0cc980 */ /* 0x000364000c101d00 */
.L_x_1729:
[----:B------:R-:W-:Y:S05]  /*10130*/  BSYNC B1 ;  /* 0x0000000000017941 */ /* 0x000fea0003800000 */
.L_x_1728:
[----:B---3-5:R-:W-:Y:S01]  /*10140*/  IMAD.MOV.U32 R3, RZ, RZ, R4 ;  /* 0x000000ffff037224 */ /* 0x028fe200078e0004 */
[----:B-1----:R-:W-:Y:S01]  /*10150*/  LEA.HI R0, R208, R208, RZ, 0x1 ;  /* 0x000000d0d0007211 */ /* 0x002fe200078f08ff */
[----:B------:R-:W-:Y:S01]  /*10160*/  IMAD.MOV.U32 R20, RZ, RZ, R5 ;  /* 0x000000ffff147224 */ /* 0x000fe200078e0005 */
[----:B------:R-:W-:Y:S01]  /*10170*/  BSSY B1, `(.L_x_1730) ;  /* 0x000002c000017945 */ /* 0x000fe20003800000 */
[----:B------:R-:W-:Y:S02]  /*10180*/  IMAD.MOV.U32 R21, RZ, RZ, R6 ;  /* 0x000000ffff157224 */ /* 0x000fe400078e0006 */
[----:B------:R-:W-:Y:S01]  /*10190*/  IMAD.MOV.U32 R60, RZ, RZ, R7 ;  /* 0x000000ffff3c7224 */ /* 0x000fe200078e0007 */
[----:B------:R-:W-:Y:S01]  /*101a0*/  PRMT R80, R3, 0x5410, R20 ;  /* 0x0000541003507816 */ /* 0x000fe20000000014 */
[----:B------:R-:W-:Y:S01]  /*101b0*/  IMAD.MOV.U32 R20, RZ, RZ, R9 ;  /* 0x000000ffff147224 */ /* 0x000fe200078e0009 */
[----:B------:R-:W-:Y:S01]  /*101c0*/  LOP3.LUT R3, R0, 0xfffffffe, RZ, 0xc0, !PT ;  /* 0xfffffffe00037812 */ /* 0x000fe200078ec0ff */
[----:B------:R-:W-:Y:S01]  /*101d0*/  IMAD.MOV.U32 R0, RZ, RZ, R8 ;  /* 0x000000ffff007224 */ /* 0x000fe200078e0008 */
[----:B------:R-:W-:Y:S01]  /*101e0*/  PRMT R81, R21, 0x5410, R60 ;  /* 0x0000541015517816 */ /* 0x000fe2000000003c */
[----:B------:R-:W-:Y:S01]  /*101f0*/  IMAD.MOV.U32 R21, RZ, RZ, R10 ;  /* 0x000000ffff157224 */ /* 0x000fe200078e000a */
[----:B------:R-:W-:Y:S01]  /*10200*/  IADD3 R3, R208, -R3, RZ ;  /* 0x80000003d0037210 */ /* 0x000fe20007ffe0ff */
[----:B----4-:R-:W-:Y:S01]  /*10210*/  IMAD.MOV.U32 R62, RZ, RZ, R50 ;  /* 0x000000ffff3e7224 */ /* 0x010fe200078e0032 */
[----:B------:R-:W-:Y:S01]  /*10220*/  PRMT R70, R0, 0x5410, R20 ;  /* 0x0000541000467816 */ /* 0x000fe20000000014 */
[----:B------:R-:W-:Y:S01]  /*10230*/  IMAD.MOV.U32 R0, RZ, RZ, R11 ;  /* 0x000000ffff007224 */ /* 0x000fe200078e000b */
[----:B--2---:R-:W-:Y:S01]  /*10240*/  SHF.L.U32 R61, R3, 0x1f, RZ ;  /* 0x0000001f033d7819 */ /* 0x004fe200000006ff */
[----:B------:R-:W-:Y:S01]  /*10250*/  IMAD.MOV.U32 R20, RZ, RZ, R13 ;  /* 0x000000ffff147224 */ /* 0x000fe200078e000d */
[----:B------:R-:W-:Y:S01]  /*10260*/  PRMT R71, R21, 0x7610, R71 ;  /* 0x0000761015477816 */ /* 0x000fe20000000047 */
[----:B------:R-:W-:Y:S01]  /*10270*/  IMAD.MOV.U32 R21, RZ, RZ, R14 ;  /* 0x000000ffff157224 */ /* 0x000fe200078e000e */
[----:B------:R-:W0:Y:S01]  /*10280*/  SYNCS.PHASECHK.TRANS64.TRYWAIT P0, [R2+URZ+0x2a800], R61 ;  /* 0x02a8003d020075a7 */ /* 0x000e22000800017f */
[----:B------:R-:W-:Y:S01]  /*10290*/  MOV R3, R12 ;  /* 0x0000000c00037202 */ /* 0x000fe20000000f00 */
[----:B------:R-:W-:Y:S01]  /*102a0*/  IMAD.MOV.U32 R63, RZ, RZ, R57 ;  /* 0x000000ffff3f7224 */ /* 0x000fe200078e0039 */
[----:B------:R-:W-:-:S02]  /*102b0*/  PRMT R71, R71, 0x5410, R0 ;  /* 0x0000541047477816 */ /* 0x000fc40000000000 */
[----:B------:R-:W-:Y:S01]  /*102c0*/  PRMT R0, R3, 0x5410, R20 ;  /* 0x0000541003007816 */ /* 0x000fe20000000014 */
        /* <DEDUP_REMOVED lines=8> */
[----:B------:R-:W-:Y:S01]  /*10350*/  PRMT R3, R3, 0x5410, R20 ;  /* 0x0000541003037816 */ /* 0x000fe20000000014 */
[----:B------:R-:W-:Y:S01]  /*10360*/  IMAD.MOV.U32 R20, RZ, RZ, R51 ;  /* 0x000000ffff147224 */ /* 0x000fe200078e0033 */
[----:B------:R-:W-:-:S02]  /*10370*/  VIADDMNMX R21, R65, -R188, 0x80, PT ;  /* 0x0000008041157446 */ /* 0x000fc400038009bc */
[----:B------:R-:W-:Y:S01]  /*10380*/  PRMT R73, R60, 0x5410, R62 ;  /* 0x000054103c497816 */ /* 0x000fe2000000003e */
[----:B------:R-:W-:Y:S01]  /*10390*/  IMAD.MOV.U32 R60, RZ, RZ, R55 ;  /* 0x000000ffff3c7224 */ /* 0x000fe200078e0037 */
[----:B------:R-:W-:Y:S01]  /*103a0*/  PRMT R83, R83, 0x5410, R20 ;  /* 0x0000541053537816 */ /* 0x000fe20000000014 */
[----:B------:R-:W-:Y:S01]  /*103b0*/  IMAD.MOV.U32 R62, RZ, RZ, R56 ;  /* 0x000000ffff3e7224 */ /* 0x000fe200078e0038 */
[----:B------:R-:W-:Y:S02]  /*103c0*/  MOV R20, R54 ;  /* 0x0000003600147202 */ /* 0x000fe40000000f00 */
[----:B------:R-:W-:Y:S02]  /*103d0*/  ISETP.GE.AND P1, PT, R174, R21, PT ;  /* 0x00000015ae00720c */ /* 0x000fe40003f26270 */
[----:B------:R-:W-:Y:S01]  /*103e0*/  PRMT R74, R20, 0x5410, R60 ;  /* 0x00005410144a7816 */ /* 0x000fe2000000003c */
[----:B------:R-:W-:Y:S01]  /*103f0*/  IMAD.MOV.U32 R60, RZ, RZ, R58 ;  /* 0x000000ffff3c7224 */ /* 0x000fe200078e003a */
[----:B------:R-:W-:-:S02]  /*10400*/  PRMT R20, R62, 0x5410, R63 ;  /* 0x000054103e147816 */ /* 0x000fc4000000003f */
[----:B------:R-:W-:Y:S01]  /*10410*/  MOV R62, R59 ;  /* 0x0000003b003e7202 */ /* 0x000fe20000000f00 */
[----:B0-----:R-:W-:Y:S06]  /*10420*/  @!P0 BRA `(.L_x_1731) ;  /* 0x000001c4005c8947 */ /* 0x001fec0003800000 */
.L_x_2049:
[----:B------:R-:W-:Y:S05]  /*10430*/  BSYNC B1 ;  /* 0x0000000000017941 */ /* 0x000fea0003800000 */
.L_x_1730:
[----:B------:R-:W-:Y:S01]  /*10440*/  BSSY B1, `(.L_x_1732) ;  /* 0x000012e000017945 */ /* 0x000fe20003800000 */
[----:B------:R-:W-:-:S03]  /*10450*/  PRMT R69, R60, 0x5410, R62 ;  /* 0x000054103c457816 */ /* 0x000fc6000000003e */
[----:B------:R-:W-:Y:S05]  /*10460*/  @P1 BRA `(.L_x_1733) ;  /* 0x0000001000ac1947 */ /* 0x000fea0003800000 */
[----:B------:R-:W1:Y:S01]  /*10470*/  LDC R75, c[0x0][0x3f4] ;  /* 0x0000fd00ff4b7b82 */ /* 0x000e620000000800 */
[----:B------:R-:W-:Y:S01]  /*10480*/  BSSY B2, `(.L_x_1734) ;  /* 0x0000067000027945 */ /* 0x000fe20003800000 */
[-C--:B-1----:R-:W-:Y:S02]  /*10490*/  ISETP.GE.AND P0, PT, R18, R75.reuse, PT ;  /* 0x0000004b1200720c */ /* 0x082fe40003f06270 */
[-C--:B------:R-:W-:Y:S02]  /*104a0*/  ISETP.GE.AND P1, PT, R167, R75.reuse, PT ;  /* 0x0000004ba700720c */ /* 0x080fe40003f26270 */
[----:B------:R-:W-:-:S09]  /*104b0*/  ISETP.GE.AND P2, PT, R168, R75, PT ;  /* 0x0000004ba800720c */ /* 0x000fd20003f46270 */
[----:B------:R-:W-:Y:S05]  /*104c0*/  @P0 BRA `(.L_x_1735) ;  /* 0x0000000400880947 */ /* 0x000fea0003800000 */
[----:B------:R-:W-:Y:S01]  /*104d0*/  LEA.HI R62, R75, R209, RZ, 0x1d ;  /* 0x000000d14b3e7211 */ /* 0x000fe200078fe8ff */
[--C-:B------:R-:W-:Y:S01]  /*104e0*/  HADD2.F32 R100, -RZ, R97.reuse.H0_H0 ;  /* 0x20000061ff647230 */ /* 0x100fe20000004100 */
[----:B0-----:R-:W-:Y:S01]  /*104f0*/  LOP3.LUT R61, R185, 0x38, R18, 0xf8, !PT ;  /* 0x00000038b93d7812 */ /* 0x001fe200078ef812 */
[----:B------:R-:W-:Y:S01]  /*10500*/  HADD2.F32 R104, -RZ, R97.H1_H1 ;  /* 0x30000061ff687230 */ /* 0x000fe20000004100 */
[----:B------:R-:W-:Y:S01]  /*10510*/  SHF.R.S32.HI R63, RZ, 0x1f, R62 ;  /* 0x0000001fff3f7819 */ /* 0x000fe2000001143e */
[----:B------:R-:W-:Y:S01]  /*10520*/  IMAD.SHL.U32 R64, R62, 0x8, RZ ;  /* 0x000000083e407824 */ /* 0x000fe200078e00ff */
[----:B------:R-:W-:Y:S01]  /*10530*/  LOP3.LUT R60, R61, R186, RZ, 0x3c, !PT ;  /* 0x000000ba3d3c7212 */ /* 0x000fe200078e3cff */
[--C-:B------:R-:W-:Y:S01]  /*10540*/  HADD2.F32 R103, -RZ, R91.reuse.H0_H0 ;  /* 0x2000005bff677230 */ /* 0x100fe20000004100 */
[----:B------:R-:W-:Y:S01]  /*10550*/  LEA.HI R62, R63, R62, RZ, 0x3 ;  /* 0x0000003e3f3e7211 */ /* 0x000fe200078f18ff */
[----:B------:R-:W-:Y:S01]  /*10560*/  HADD2.F32 R91, -RZ, R91.H1_H1 ;  /* 0x3000005bff5b7230 */ /* 0x000fe20000004100 */
[----:B------:R-:W-:Y:S01]  /*10570*/  LOP3.LUT R63, R185, 0x38, R64, 0xf8, !PT ;  /* 0x00000038b93f7812 */ /* 0x000fe200078ef840 */
[----:B------:R-:W-:Y:S01]  /*10580*/  IMAD.IADD R61, R187, 0x1, R60 ;  /* 0x00000001bb3d7824 */ /* 0x000fe200078e023c */
[--C-:B------:R-:W-:Y:S01]  /*10590*/  SHF.R.U64 R32, R32, 0x10, R33.reuse ;  /* 0x0000001020207819 */ /* 0x100fe20000001221 */
[----:B------:R-:W-:Y:S01]  /*105a0*/  IMAD.SHL.U32 R62, R62, 0x400, RZ ;  /* 0x000004003e3e7824 */ /* 0x000fe200078e00ff */
[----:B------:R-:W-:Y:S01]  /*105b0*/  LOP3.LUT R65, R63, R186, RZ, 0x3c, !PT ;  /* 0x000000ba3f417212 */ /* 0x000fe200078e3cff */
[----:B------:R-:W-:Y:S01]  /*105c0*/  IMAD R84, R61, 0x2, R2 ;  /* 0x000000023d547824 */ /* 0x000fe200078e0202 */
[----:B------:R-:W-:-:S02]  /*105d0*/  SHF.R.U32.HI R90, RZ, 0x10, R33 ;  /* 0x00000010ff5a7819 */ /* 0x000fc40000011621 */
[----:B------:R-:W-:Y:S02]  /*105e0*/  LOP3.LUT R64, R62, 0x7fffe000, RZ, 0xc0, !PT ;  /* 0x7fffe0003e407812 */ /* 0x000fe400078ec0ff */
[----:B------:R-:W0:Y:S01]  /*105f0*/  LDS.128 R60, [R84+0xc400] ;  /* 0x00c40000543c7984 */ /* 0x000e220000000c00 */
[----:B------:R-:W-:Y:S02]  /*10600*/  SHF.R.U64 R33, R44, 0x10, R45 ;  /* 0x000000102c217819 */ /* 0x000fe4000000122d */
[----:B------:R-:W-:Y:S02]  /*10610*/  IADD3 R65, R65, R64, R187 ;  /* 0x0000004041417210 */ /* 0x000fe40007ffe0bb */
[----:B------:R-:W-:Y:S02]  /*10620*/  SHF.R.U32.HI R44, RZ, 0x10, R45 ;  /* 0x00000010ff2c7819 */ /* 0x000fe4000001162d */
[----:B------:R-:W-:Y:S02]  /*10630*/  LEA R85, R65, R2, 0x1 ;  /* 0x0000000241557211 */ /* 0x000fe400078e08ff */
[--C-:B------:R-:W-:Y:S01]  /*10640*/  SHF.R.U64 R34, R34, 0x10, R35.reuse ;  /* 0x0000001022227819 */ /* 0x100fe20000001223 */
[----:B------:R-:W-:Y:S01]  /*10650*/  HADD2.F32 R102, -RZ, R44.H0_H0 ;  /* 0x2000002cff667230 */ /* 0x000fe20000004100 */
[----:B------:R-:W-:Y:S01]  /*10660*/  SHF.R.U32.HI R45, RZ, 0x10, R35 ;  /* 0x00000010ff2d7819 */ /* 0x000fe20000011623 */
[----:B------:R-:W1:Y:S01]  /*10670*/  LDS.128 R64, [R85+0xc400] ;  /* 0x00c4000055407984 */ /* 0x000e620000000c00 */
[----:B------:R-:W-:-:S02]  /*10680*/  SHF.R.U64 R35, R46, 0x10, R47 ;  /* 0x000000102e237819 */ /* 0x000fc4000000122f */
[----:B------:R-:W-:Y:S01]  /*10690*/  SHF.R.U32.HI R46, RZ, 0x10, R47 ;  /* 0x00000010ff2e7819 */ /* 0x000fe2000001162f */
[--C-:B0-----:R-:W-:Y:S02]  /*106a0*/  HADD2.F32 R47, -RZ, R61.reuse.H0_H0 ;  /* 0x2000003dff2f7230 */ /* 0x101fe40000004100 */
[----:B------:R-:W-:Y:S02]  /*106b0*/  HADD2.F32 R61, -RZ, R61.H1_H1 ;  /* 0x3000003dff3d7230 */ /* 0x000fe40000004100 */
[----:B------:R-:W-:Y:S02]  /*106c0*/  HADD2.F32 R94, -RZ, R60.H0_H0 ;  /* 0x2000003cff5e7230 */ /* 0x000fe40000004100 */
[----:B------:R-:W-:Y:S02]  /*106d0*/  HADD2.F32 R95, -RZ, R62.H0_H0 ;  /* 0x2000003eff5f7230 */ /* 0x000fe40000004100 */
[--C-:B------:R-:W-:Y:S02]  /*106e0*/  HADD2.F32 R96, -RZ, R63.reuse.H0_H0 ;  /* 0x2000003fff607230 */ /* 0x100fe40000004100 */
[----:B------:R-:W-:-:S02]  /*106f0*/  HADD2.F32 R63, -RZ, R63.H1_H1 ;  /* 0x3000003fff3f7230 */ /* 0x000fc40000004100 */
[--C-:B-1----:R-:W-:Y:S02]  /*10700*/  HADD2.F32 R101, -RZ, R65.reuse.H0_H0 ;  /* 0x20000041ff657230 */ /* 0x102fe40000004100 */
[----:B------:R-:W-:Y:S02]  /*10710*/  HADD2.F32 R99, -RZ, R65.H1_H1 ;  /* 0x30000041ff637230 */ /* 0x000fe40000004100 */
[----:B------:R-:W-:Y:S02]  /*10720*/  HADD2.F32 R98, -RZ, R64.H0_H0 ;  /* 0x20000040ff627230 */ /* 0x000fe40000004100 */
[C---:B------:R-:W-:Y:S01]  /*10730*/  FMUL.FTZ R106, R101.reuse, R100 ;  /* 0x00000064656a7220 */ /* 0x040fe20000410000 */
[-C--:B------:R-:W-:Y:S01]  /*10740*/  FMUL.FTZ R108, R101, R104.reuse ;  /* 0x00000068656c7220 */ /* 0x080fe20000410000 */
[----:B------:R-:W-:Y:S02]  /*10750*/  HADD2.F32 R101, -RZ, R93.H1_H1 ;  /* 0x3000005dff657230 */ /* 0x000fe40000004100 */
[----:B------:R-:W-:Y:S01]  /*10760*/  FFMA.FTZ R44, R47, R104, -R106 ;  /* 0x000000682f2c7223 */ /* 0x000fe2000001086a */
[----:B------:R-:W-:-:S02]  /*10770*/  HADD2.F32 R104, -RZ, R90.H0_H0 ;  /* 0x2000005aff687230 */ /* 0x000fc40000004100 */
[----:B------:R-:W-:Y:S01]  /*10780*/  FMUL.FTZ R106, R99, R102 ;  /* 0x00000066636a7220 */ /* 0x000fe20000410000 */
[----:B------:R-:W-:Y:S01]  /*10790*/  FFMA.FTZ R90, R47, R100, R108 ;  /* 0x000000642f5a7223 */ /* 0x000fe2000001006c */
[----:B------:R-:W-:Y:S02]  /*107a0*/  HADD2.F32 R65, -RZ, R66.H0_H0 ;  /* 0x20000042ff417230 */ /* 0x000fe40000004100 */
[-C--:B------:R-:W-:Y:S01]  /*107b0*/  FMUL.FTZ R108, R99, R104.reuse ;  /* 0x00000068636c7220 */ /* 0x080fe20000410000 */
[--C-:B------:R-:W-:Y:S02]  /*107c0*/  HADD2.F32 R100, -RZ, R92.reuse.H0_H0 ;  /* 0x2000005cff647230 */ /* 0x100fe40000004100 */
[----:B------:R-:W-:Y:S01]  /*107d0*/  FFMA.FTZ R47, R61, R104, -R106 ;  /* 0x000000683d2f7223 */ /* 0x000fe2000001086a */
[C---:B------:R-:W-:Y:S01]  /*107e0*/  FMUL.FTZ R99, R98.reuse, R101 ;  /* 0x0000006562637220 */ /* 0x040fe20000410000 */
[----:B------:R-:W-:Y:S01]  /*107f0*/  FMUL.FTZ R104, R98, R103 ;  /* 0x0000006762687220 */ /* 0x000fe20000410000 */
[----:B------:R-:W-:-:S02]  /*10800*/  HADD2.F32 R92, -RZ, R92.H1_H1 ;  /* 0x3000005cff5c7230 */ /* 0x000fc40000004100 */
[----:B------:R-:W-:Y:S01]  /*10810*/  FFMA.FTZ R61, R61, R102, R108 ;  /* 0x000000663d3d7223 */ /* 0x000fe2000001006c */
[C---:B------:R-:W-:Y:S01]  /*10820*/  FMUL.FTZ R102, R65.reuse, R100 ;  /* 0x0000006441667220 */ /* 0x040fe20000410000 */
[----:B------:R-:W-:Y:S02]  /*10830*/  HADD2.F32 R97, -RZ, R67.H0_H0 ;  /* 0x20000043ff617230 */ /* 0x000fe40000004100 */
[C---:B------:R-:W-:Y:S01]  /*10840*/  FFMA.FTZ R98, R94.reuse, R103, -R99 ;  /* 0x000000675e627223 */ /* 0x040fe20000010863 */
[----:B------:R-:W-:Y:S01]  /*10850*/  FFMA.FTZ R94, R94, R101, R104 ;  /* 0x000000655e5e7223 */ /* 0x000fe20000010068 */
[----:B------:R-:W-:Y:S02]  /*10860*/  HADD2.F32 R93, -RZ, R93.H0_H0 ;  /* 0x2000005dff5d7230 */ /* 0x000fe40000004100 */
[-C--:B------:R-:W-:Y:S01]  /*10870*/  FMUL.FTZ R104, R65, R92.reuse ;  /* 0x0000005c41687220 */ /* 0x080fe20000410000 */
[----:B------:R-:W-:Y:S01]  /*10880*/  FFMA.FTZ R65, R95, R92, -R102 ;  /* 0x0000005c5f417223 */ /* 0x000fe20000010866 */
[----:B------:R-:W-:-:S02]  /*10890*/  HADD2.F32 R102, -RZ, R45.H0_H0 ;  /* 0x2000002dff667230 */ /* 0x000fc40000004100 */
[C---:B------:R-:W-:Y:S01]  /*108a0*/  FMUL.FTZ R45, R97.reuse, R91 ;  /* 0x0000005b612d7220 */ /* 0x040fe20000410000 */
[----:B------:R-:W-:Y:S02]  /*108b0*/  HADD2.F32 R67, -RZ, R67.H1_H1 ;  /* 0x30000043ff437230 */ /* 0x000fe40000004100 */
[-C--:B------:R-:W-:Y:S01]  /*108c0*/  FMUL.FTZ R106, R97, R93.reuse ;  /* 0x0000005d616a7220 */ /* 0x080fe20000410000 */
[----:B------:R-:W-:Y:S02]  /*108d0*/  HADD2.F32 R92, -RZ, R46.H0_H0 ;  /* 0x2000002eff5c7230 */ /* 0x000fe40000004100 */
[----:B------:R-:W-:Y:S01]  /*108e0*/  FFMA.FTZ R46, R95, R100, R104 ;  /* 0x000000645f2e7223 */ /* 0x000fe20000010068 */
[C---:B------:R-:W-:Y:S01]  /*108f0*/  FFMA.FTZ R45, R96.reuse, R93, -R45 ;  /* 0x0000005d602d7223 */ /* 0x040fe2000001082d */
[----:B------:R-:W-:Y:S01]  /*10900*/  FFMA.FTZ R96, R96, R91, R106 ;  /* 0x0000005b60607223 */ /* 0x000fe2000001006a */
[C---:B------:R-:W-:Y:S01]  /*10910*/  FMUL.FTZ R104, R67.reuse, R102 ;  /* 0x0000006643687220 */ /* 0x040fe20000410000 */
[----:B------:R-:W-:Y:S01]  /*10920*/  FMUL.FTZ R100, R67, R92 ;  /* 0x0000005c43647220 */ /* 0x000fe20000410000 */
[----:B------:R-:W-:-:S02]  /*10930*/  HADD2.F32 R64, -RZ, R64.H1_H1 ;  /* 0x30000040ff407230 */ /* 0x000fc40000004100 */
[----:B------:R-:W-:Y:S02]  /*10940*/  HADD2.F32 R66, -RZ, R66.H1_H1 ;  /* 0x30000042ff427230 */ /* 0x000fe40000004100 */
[C---:B------:R-:W-:Y:S01]  /*10950*/  FFMA.FTZ R100, R63.reuse, R102, -R100 ;  /* 0x000000663f647223 */ /* 0x040fe20000010864 */
[----:B------:R-:W-:Y:S02]  /*10960*/  HADD2.F32 R67, -RZ, R33.H0_H0 ;  /* 0x20000021ff437230 */ /* 0x000fe40000004100 */
[----:B------:R-:W-:Y:S01]  /*10970*/  FFMA.FTZ R95, R63, R92, R104 ;  /* 0x0000005c3f5f7223 */ /* 0x000fe20000010068 */
[----:B------:R-:W-:Y:S02]  /*10980*/  HADD2.F32 R91, -RZ, R35.H0_H0 ;  /* 0x20000023ff5b7230 */ /* 0x000fe40000004100 */
[----:B------:R-:W-:Y:S02]  /*10990*/  HADD2.F32 R33, -RZ, R32.H0_H0 ;  /* 0x20000020ff217230 */ /* 0x000fe40000004100 */
[----:B------:R-:W-:Y:S01]  /*109a0*/  FMUL.FTZ R63, R64, R67 ;  /* 0x00000043403f7220 */ /* 0x000fe20000410000 */
[----:B------:R-:W-:-:S02]  /*109b0*/  HADD2.F32 R35, -RZ, R34.H0_H0 ;  /* 0x20000022ff237230 */ /* 0x000fc40000004100 */
[----:B------:R-:W-:Y:S01]  /*109c0*/  FMUL.FTZ R93, R66, R91 ;  /* 0x0000005b425d7220 */ /* 0x000fe20000410000 */
[----:B------:R-:W-:Y:S02]  /*109d0*/  HADD2.F32 R60, -RZ, R60.H1_H1 ;  /* 0x3000003cff3c7230 */ /* 0x000fe40000004100 */
[----:B------:R-:W-:Y:S01]  /*109e0*/  FMUL.FTZ R64, R64, R33 ;  /* 0x0000002140407220 */ /* 0x000fe20000410000 */
[----:B------:R-:W-:Y:S02]  /*109f0*/  HADD2.F32 R62, -RZ, R62.H1_H1 ;  /* 0x3000003eff3e7230 */ /* 0x000fe40000004100 */
        /* <DEDUP_REMOVED lines=15> */
.L_x_1735:
[----:B------:R-:W-:Y:S05]  /*10af0*/  BSYNC B2 ;  /* 0x0000000000027941 */ /* 0x000fea0003800000 */
.L_x_1734:
[----:B------:R-:W-:Y:S04]  /*10b00*/  BSSY B2, `(.L_x_1736) ;  /* 0x0000061000027945 */ /* 0x000fe80003800000 */
[----:B------:R-:W-:Y:S05]  /*10b10*/  @P1 BRA `(.L_x_1737) ;  /* 0x00000004007c1947 */ /* 0x000fea0003800000 */
[----:B------:R-:W2:Y:S01]  /*10b20*/  LDL R95, [R1+0x44] ;  /* 0x00004400015f7983 */ /* 0x000ea20000100800 */
[----:B-1----:R-:W-:Y:S01]  /*10b30*/  LEA.HI R32, R75, R170, RZ, 0x1d ;  /* 0x000000aa4b207211 */ /* 0x002fe200078fe8ff */
[----:B------:R-:W-:Y:S01]  /*10b40*/  HADD2.F32 R84, -RZ, R88.H1_H1 ;  /* 0x30000058ff547230 */ /* 0x000fe20000004100 */
[--C-:B------:R-:W-:Y:S01]  /*10b50*/  SHF.R.U64 R28, R28, 0x10, R29.reuse ;  /* 0x000000101c1c7819 */ /* 0x100fe2000000121d */
[--C-:B------:R-:W-:Y:S01]  /*10b60*/  HADD2.F32 R90, -RZ, R86.reuse.H1_H1 ;  /* 0x30000056ff5a7230 */ /* 0x100fe20000004100 */
[----:B------:R-:W-:Y:S01]  /*10b70*/  SHF.R.S32.HI R33, RZ, 0x1f, R32 ;  /* 0x0000001fff217819 */ /* 0x000fe20000011420 */
[----:B------:R-:W-:Y:S01]  /*10b80*/  IMAD.SHL.U32 R34, R32, 0x8, RZ ;  /* 0x0000000820227824 */ /* 0x000fe200078e00ff */
[----:B------:R-:W-:Y:S01]  /*10b90*/  SHF.R.U32.HI R85, RZ, 0x10, R29 ;  /* 0x00000010ff557819 */ /* 0x000fe2000001161d */
[----:B------:R-:W-:Y:S01]  /*10ba0*/  HADD2.F32 R86, -RZ, R86.H0_H0 ;  /* 0x20000056ff567230 */ /* 0x000fe20000004100 */
[----:B------:R-:W-:Y:S01]  /*10bb0*/  LEA.HI R32, R33, R32, RZ, 0x3 ;  /* 0x0000002021207211 */ /* 0x000fe200078f18ff */
[----:B------:R-:W-:Y:S01]  /*10bc0*/  HADD2.F32 R88, -RZ, R88.H0_H0 ;  /* 0x20000058ff587230 */ /* 0x000fe20000004100 */
[----:B------:R-:W-:Y:S01]  /*10bd0*/  LOP3.LUT R33, R185, 0x38, R34, 0xf8, !PT ;  /* 0x00000038b9217812 */ /* 0x000fe200078ef822 */
[----:B------:R-:W-:Y:S01]  /*10be0*/  HADD2.F32 R85, -RZ, R85.H0_H0 ;  /* 0x20000055ff557230 */ /* 0x000fe20000004100 */
[----:B------:R-:W-:Y:S01]  /*10bf0*/  SHF.R.U64 R29, R40, 0x10, R41 ;  /* 0x00000010281d7819 */ /* 0x000fe20000001229 */
[----:B------:R-:W-:Y:S01]  /*10c00*/  IMAD.SHL.U32 R32, R32, 0x400, RZ ;  /* 0x0000040020207824 */ /* 0x000fe200078e00ff */
[----:B------:R-:W-:-:S02]  /*10c10*/  LOP3.LUT R45, R33, R186, RZ, 0x3c, !PT ;  /* 0x000000ba212d7212 */ /* 0x000fc400078e3cff */
[--C-:B------:R-:W-:Y:S02]  /*10c20*/  SHF.R.U64 R30, R30, 0x10, R31.reuse ;  /* 0x000000101e1e7819 */ /* 0x100fe4000000121f */
[----:B------:R-:W-:Y:S02]  /*10c30*/  LOP3.LUT R44, R32, 0x7fffe000, RZ, 0xc0, !PT ;  /* 0x7fffe000202c7812 */ /* 0x000fe400078ec0ff */
[----:B------:R-:W-:Y:S02]  /*10c40*/  SHF.R.U32.HI R40, RZ, 0x10, R31 ;  /* 0x00000010ff287819 */ /* 0x000fe4000001161f */
[----:B------:R-:W-:Y:S02]  /*10c50*/  IADD3 R45, R45, R44, R187 ;  /* 0x0000002c2d2d7210 */ /* 0x000fe40007ffe0bb */
[----:B------:R-:W-:Y:S01]  /*10c60*/  SHF.R.U64 R31, R42, 0x10, R43 ;  /* 0x000000102a1f7819 */ /* 0x000fe2000000122b */
[----:B------:R-:W-:Y:S01]  /*10c70*/  HADD2.F32 R40, -RZ, R40.H0_H0 ;  /* 0x20000028ff287230 */ /* 0x000fe20000004100 */
[----:B------:R-:W-:Y:S01]  /*10c80*/  SHF.R.U32.HI R91, RZ, 0x10, R41 ;  /* 0x00000010ff5b7819 */ /* 0x000fe20000011629 */
[----:B------:R-:W-:Y:S01]  /*10c90*/  IMAD R60, R45, 0x2, R2 ;  /* 0x000000022d3c7824 */ /* 0x000fe200078e0202 */
[----:B------:R-:W-:-:S03]  /*10ca0*/  SHF.R.U32.HI R42, RZ, 0x10, R43 ;  /* 0x00000010ff2a7819 */ /* 0x000fc6000001162b */
[----:B------:R-:W-:Y:S01]  /*10cb0*/  HADD2.F32 R91, -RZ, R91.H0_H0 ;  /* 0x2000005bff5b7230 */ /* 0x000fe20000004100 */
[----:B------:R-:W1:Y:S01]  /*10cc0*/  LDS.128 R44, [R60+0xc400] ;  /* 0x00c400003c2c7984 */ /* 0x000e620000000c00 */
[----:B------:R-:W-:Y:S02]  /*10cd0*/  HADD2.F32 R42, -RZ, R42.H0_H0 ;  /* 0x2000002aff2a7230 */ /* 0x000fe40000004100 */
[--C-:B-1----:R-:W-:Y:S02]  /*10ce0*/  HADD2.F32 R43, -RZ, R45.reuse.H0_H0 ;  /* 0x2000002dff2b7230 */ /* 0x102fe40000004100 */
[----:B------:R-:W-:Y:S02]  /*10cf0*/  HADD2.F32 R64, -RZ, R45.H1_H1 ;  /* 0x3000002dff407230 */ /* 0x000fe40000004100 */
[----:B------:R-:W-:Y:S02]  /*10d00*/  HADD2.F32 R65, -RZ, R44.H0_H0 ;  /* 0x2000002cff417230 */ /* 0x000fe40000004100 */
[C---:B------:R-:W-:Y:S01]  /*10d10*/  FMUL.FTZ R92, R43.reuse, R90 ;  /* 0x0000005a2b5c7220 */ /* 0x040fe20000410000 */
[----:B------:R-:W-:Y:S01]  /*10d20*/  FMUL.FTZ R94, R43, R84 ;  /* 0x000000542b5e7220 */ /* 0x000fe20000410000 */
[----:B------:R-:W-:Y:S01]  /*10d30*/  FMUL.FTZ R93, R64, R91 ;  /* 0x0000005b405d7220 */ /* 0x000fe20000410000 */
[----:B------:R-:W-:-:S02]  /*10d40*/  HADD2.F32 R67, -RZ, R46.H0_H0 ;  /* 0x2000002eff437230 */ /* 0x000fc40000004100 */
[--C-:B------:R-:W-:Y:S02]  /*10d50*/  HADD2.F32 R62, -RZ, R47.reuse.H0_H0 ;  /* 0x2000002fff3e7230 */ /* 0x100fe40000004100 */
[----:B------:R-:W-:Y:S02]  /*10d60*/  HADD2.F32 R47, -RZ, R47.H1_H1 ;  /* 0x3000002fff2f7230 */ /* 0x000fe40000004100 */
[----:B------:R-:W-:Y:S02]  /*10d70*/  HADD2.F32 R44, -RZ, R44.H1_H1 ;  /* 0x3000002cff2c7230 */ /* 0x000fe40000004100 */
[----:B------:R-:W-:Y:S01]  /*10d80*/  HADD2.F32 R46, -RZ, R46.H1_H1 ;  /* 0x3000002eff2e7230 */ /* 0x000fe20000004100 */
[----:B--2---:R-:W1:Y:S02]  /*10d90*/  LDS.128 R32, [R95] ;  /* 0x000000005f207984 */ /* 0x004e640000000c00 */
[--C-:B-1----:R-:W-:Y:S02]  /*10da0*/  HADD2.F32 R63, -RZ, R33.reuse.H0_H0 ;  /* 0x20000021ff3f7230 */ /* 0x102fe40000004100 */
[----:B------:R-:W-:-:S02]  /*10db0*/  HADD2.F32 R66, -RZ, R33.H1_H1 ;  /* 0x30000021ff427230 */ /* 0x000fc40000004100 */
[----:B0-----:R-:W-:Y:S02]  /*10dc0*/  HADD2.F32 R61, -RZ, R32.H0_H0 ;  /* 0x20000020ff3d7230 */ /* 0x001fe40000004100 */
[C---:B------:R-:W-:Y:S01]  /*10dd0*/  FFMA.FTZ R43, R63.reuse, R84, -R92 ;  /* 0x000000543f2b7223 */ /* 0x040fe2000001085c */
[----:B------:R-:W-:Y:S01]  /*10de0*/  FFMA.FTZ R45, R63, R90, R94 ;  /* 0x0000005a3f2d7223 */ /* 0x000fe2000001005e */
[-C--:B------:R-:W-:Y:S01]  /*10df0*/  FMUL.FTZ R63, R64, R85.reuse ;  /* 0x00000055403f7220 */ /* 0x080fe20000410000 */
[C---:B------:R-:W-:Y:S01]  /*10e00*/  FMUL.FTZ R84, R65.reuse, R86 ;  /* 0x0000005641547220 */ /* 0x040fe20000410000 */
[----:B------:R-:W-:Y:S02]  /*10e10*/  HADD2.F32 R90, -RZ, R87.H0_H0 ;  /* 0x20000057ff5a7230 */ /* 0x000fe40000004100 */
[-C--:B------:R-:W-:Y:S01]  /*10e20*/  FMUL.FTZ R65, R65, R88.reuse ;  /* 0x0000005841417220 */ /* 0x080fe20000410000 */
[C---:B------:R-:W-:Y:S01]  /*10e30*/  FFMA.FTZ R64, R66.reuse, R85, -R93 ;  /* 0x0000005542407223 */ /* 0x040fe2000001085d */
[----:B------:R-:W-:Y:S01]  /*10e40*/  FFMA.FTZ R66, R66, R91, R63 ;  /* 0x0000005b42427223 */ /* 0x000fe2000001003f */
[----:B------:R-:W-:Y:S01]  /*10e50*/  FFMA.FTZ R63, R61, R88, -R84 ;  /* 0x000000583d3f7223 */ /* 0x000fe20000010854 */
[----:B------:R-:W-:-:S02]  /*10e60*/  HADD2.F32 R33, -RZ, R34.H0_H0 ;  /* 0x20000022ff217230 */ /* 0x000fc40000004100 */
[----:B------:R-:W-:Y:S01]  /*10e70*/  FFMA.FTZ R61, R61, R86, R65 ;  /* 0x000000563d3d7223 */ /* 0x000fe20000010041 */
[----:B------:R-:W-:Y:S02]  /*10e80*/  HADD2.F32 R84, -RZ, R89.H0_H0 ;  /* 0x20000059ff547230 */ /* 0x000fe40000004100 */
[----:B------:R-:W-:Y:S01]  /*10e90*/  FMUL.FTZ R86, R67, R90 ;  /* 0x0000005a43567220 */ /* 0x000fe20000410000 */
[----:B------:R-:W-:Y:S02]  /*10ea0*/  HADD2.F32 R87, -RZ, R87.H1_H1 ;  /* 0x30000057ff577230 */ /* 0x000fe40000004100 */
[----:B------:R-:W-:Y:S01]  /*10eb0*/  FMUL.FTZ R92, R47, R40 ;  /* 0x000000282f5c7220 */ /* 0x000fe20000410000 */
[----:B------:R-:W-:Y:S02]  /*10ec0*/  HADD2.F32 R89, -RZ, R89.H1_H1 ;  /* 0x30000059ff597230 */ /* 0x000fe40000004100 */
[-C--:B------:R-:W-:Y:S01]  /*10ed0*/  FMUL.FTZ R88, R67, R84.reuse ;  /* 0x0000005443587220 */ /* 0x080fe20000410000 */
[----:B------:R-:W-:Y:S01]  /*10ee0*/  FFMA.FTZ R86, R33, R84, -R86 ;  /* 0x0000005421567223 */ /* 0x000fe20000010856 */
[----:B------:R-:W-:-:S02]  /*10ef0*/  HADD2.F32 R41, -RZ, R35.H0_H0 ;  /* 0x20000023ff297230 */ /* 0x000fc40000004100 */
[C---:B------:R-:W-:Y:S01]  /*10f00*/  FMUL.FTZ R84, R62.reuse, R87 ;  /* 0x000000573e547220 */ /* 0x040fe20000410000 */
[-C--:B------:R-:W-:Y:S01]  /*10f10*/  FMUL.FTZ R62, R62, R89.reuse ;  /* 0x000000593e3e7220 */ /* 0x080fe20000410000 */
[----:B------:R-:W-:Y:S02]  /*10f20*/  HADD2.F32 R35, -RZ, R35.H1_H1 ;  /* 0x30000023ff237230 */ /* 0x000fe40000004100 */
[----:B------:R-:W-:Y:S01]  /*10f30*/  FFMA.FTZ R88, R33, R90, R88 ;  /* 0x0000005a21587223 */ /* 0x000fe20000010058 */
[C---:B------:R-:W-:Y:S01]  /*10f40*/  FFMA.FTZ R84, R41.reuse, R89, -R84 ;  /* 0x0000005929547223 */ /* 0x040fe20000010854 */
[----:B------:R-:W-:Y:S01]  /*10f50*/  FFMA.FTZ R62, R41, R87, R62 ;  /* 0x00000057293e7223 */ /* 0x000fe2000001003e */
[-C--:B------:R-:W-:Y:S01]  /*10f60*/  FMUL.FTZ R90, R47, R42.reuse ;  /* 0x0000002a2f5a7220 */ /* 0x080fe20000410000 */
[----:B------:R-:W-:Y:S02]  /*10f70*/  HADD2.F32 R33, -RZ, R29.H0_H0 ;  /* 0x2000001dff217230 */ /* 0x000fe40000004100 */
[----:B------:R-:W-:Y:S01]  /*10f80*/  FFMA.FTZ R67, R35, R42, R92 ;  /* 0x0000002a23437223 */ /* 0x000fe2000001005c */
[----:B------:R-:W-:-:S02]  /*10f90*/  HADD2.F32 R41, -RZ, R31.H0_H0 ;  /* 0x2000001fff297230 */ /* 0x000fc40000004100 */
[----:B------:R-:W-:Y:S01]  /*10fa0*/  FFMA.FTZ R65, R35, R40, -R90 ;  /* 0x0000002823417223 */ /* 0x000fe2000001085a */
[----:B------:R-:W-:Y:S02]  /*10fb0*/  HADD2.F32 R29, -RZ, R28.H0_H0 ;  /* 0x2000001cff1d7230 */ /* 0x000fe40000004100 */
[----:B------:R-:W-:Y:S01]  /*10fc0*/  FMUL.FTZ R35, R44, R33 ;  /* 0x000000212c237220 */ /* 0x000fe20000410000 */
[----:B------:R-:W-:Y:S02]  /*10fd0*/  HADD2.F32 R31, -RZ, R30.H0_H0 ;  /* 0x2000001eff1f7230 */ /* 0x000fe40000004100 */
[----:B------:R-:W-:Y:S01]  /*10fe0*/  FMUL.FTZ R47, R46, R41 ;  /* 0x000000292e2f7220 */ /* 0x000fe20000410000 */
[----:B------:R-:W-:Y:S02]  /*10ff0*/  HADD2.F32 R32, -RZ, R32.H1_H1 ;  /* 0x30000020ff207230 */ /* 0x000fe40000004100 */
[----:B------:R-:W-:Y:S01]  /*11000*/  FMUL.FTZ R44, R44, R29 ;  /* 0x0000001d2c2c7220 */ /* 0x000fe20000410000 */
[----:B------:R-:W-:-:S02]  /*11010*/  HADD2.F32 R34, -RZ, R34.H1_H1 ;  /* 0x30000022ff227230 */ /* 0x000fc40000004100 */
[----:B------:R-:W-:Y:S01]  /*11020*/  FMUL.FTZ R46, R46, R31 ;  /* 0x0000001f2e2e7220 */ /* 0x000fe20000410000 */
[C---:B------:R-:W-:Y:S01]  /*11030*/  FFMA.FTZ R28, R32.reuse, R29, -R35 ;  /* 0x0000001d201c7223 */ /* 0x040fe20000010823 */
[----:B------:R-:W-:Y:S01]  /*11040*/  FFMA.FTZ R32, R32, R33, R44 ;  /* 0x0000002120207223 */ /* 0x000fe2000001002c */
[C---:B------:R-:W-:Y:S01]  /*11050*/  FFMA.FTZ R47, R34.reuse, R31, -R47 ;  /* 0x0000001f222f7223 */ /* 0x040fe2000001082f */
[----:B------:R-:W-:Y:S01]  /*11060*/  FFMA.FTZ R41, R34, R41, R46 ;  /* 0x0000002922297223 */ /* 0x000fe2000001002e */
[----:B------:R-:W-:Y:S02]  /*11070*/  F2FP.F16.F32.PACK_AB R31, R65, R84 ;  /* 0x00000054411f723e */ /* 0x000fe400000000ff */
        /* <DEDUP_REMOVED lines=9> */
.L_x_1737:
[----:B------:R-:W-:Y:S05]  /*11110*/  BSYNC B2 ;  /* 0x0000000000027941 */ /* 0x000fea0003800000 */
.L_x_1736:
[----:B------:R-:W-:Y:S05]  /*11120*/  @P2 BRA `(.L_x_1733) ;  /* 0x00000004007c2947 */ /* 0x000fea0003800000 */
[----:B------:R-:W3:Y:S01]  /*11130*/  LDL R67, [R1+0x3c] ;  /* 0x00003c0001437983 */ /* 0x000ee20000100800 */
[----:B------:R-:W-:Y:S01]  /*11140*/  LEA.HI R75, R75, R171, RZ, 0x1d ;  /* 0x000000ab4b4b7211 */ /* 0x000fe200078fe8ff */
[----:B--2---:R-:W-:Y:S01]  /*11150*/  HADD2.F32 R60, -RZ, R77.H0_H0 ;  /* 0x2000004dff3c7230 */ /* 0x004fe20000004100 */
[----:B------:R-:W-:Y:S01]  /*11160*/  SHF.R.U64 R24, R24, 0x10, R25 ;  /* 0x0000001018187819 */ /* 0x000fe20000001219 */
[--C-:B-1----:R-:W-:Y:S01]  /*11170*/  HADD2.F32 R46, -RZ, R78.reuse.H1_H1 ;  /* 0x3000004eff2e7230 */ /* 0x102fe20000004100 */
[----:B------:R-:W-:Y:S01]  /*11180*/  SHF.R.S32.HI R30, RZ, 0x1f, R75 ;  /* 0x0000001fff1e7819 */ /* 0x000fe2000001144b */
[----:B------:R-:W-:Y:S01]  /*11190*/  IMAD.SHL.U32 R28, R75, 0x8, RZ ;  /* 0x000000084b1c7824 */ /* 0x000fe200078e00ff */
[----:B------:R-:W-:Y:S01]  /*111a0*/  SHF.R.U32.HI R45, RZ, 0x10, R25 ;  /* 0x00000010ff2d7819 */ /* 0x000fe20000011619 */
[----:B------:R-:W-:Y:S01]  /*111b0*/  HADD2.F32 R78, -RZ, R78.H0_H0 ;  /* 0x2000004eff4e7230 */ /* 0x000fe20000004100 */
[----:B------:R-:W-:Y:S02]  /*111c0*/  LEA.HI R30, R30, R75, RZ, 0x3 ;  /* 0x0000004b1e1e7211 */ /* 0x000fe400078f18ff */
[----:B------:R-:W-:Y:S01]  /*111d0*/  LOP3.LUT R29, R185, 0x38, R28, 0xf8, !PT ;  /* 0x00000038b91d7812 */ /* 0x000fe200078ef81c */
[----:B------:R-:W-:Y:S01]  /*111e0*/  HADD2.F32 R45, -RZ, R45.H0_H0 ;  /* 0x2000002dff2d7230 */ /* 0x000fe20000004100 */
[----:B------:R-:W-:-:S02]  /*111f0*/  SHF.L.U32 R30, R30, 0xa, RZ ;  /* 0x0000000a1e1e7819 */ /* 0x000fc400000006ff */
[----:B------:R-:W-:Y:S02]  /*11200*/  LOP3.LUT R33, R29, R186, RZ, 0x3c, !PT ;  /* 0x000000ba1d217212 */ /* 0x000fe400078e3cff */
[----:B------:R-:W-:Y:S02]  /*11210*/  LOP3.LUT R32, R30, 0x7fffe000, RZ, 0xc0, !PT ;  /* 0x7fffe0001e207812 */ /* 0x000fe400078ec0ff */
[----:B------:R-:W-:Y:S02]  /*11220*/  SHF.R.U64 R25, R26, 0x10, R27 ;  /* 0x000000101a197819 */ /* 0x000fe4000000121b */
[----:B------:R-:W-:Y:S02]  /*11230*/  IADD3 R33, R33, R32, R187 ;  /* 0x0000002021217210 */ /* 0x000fe40007ffe0bb */
[--C-:B------:R-:W-:Y:S01]  /*11240*/  SHF.R.U64 R36, R36, 0x10, R37.reuse ;  /* 0x0000001024247819 */ /* 0x100fe20000001225 */
[----:B------:R-:W-:Y:S01]  /*11250*/  HADD2.F32 R25, -RZ, R25.H0_H0 ;  /* 0x20000019ff197230 */ /* 0x000fe20000004100 */
[----:B------:R-:W-:Y:S01]  /*11260*/  SHF.R.U32.HI R47, RZ, 0x10, R37 ;  /* 0x00000010ff2f7819 */ /* 0x000fe20000011625 */
[----:B------:R-:W-:Y:S01]  /*11270*/  IMAD R40, R33, 0x2, R2 ;  /* 0x0000000221287824 */ /* 0x000fe200078e0202 */
[----:B------:R-:W-:-:S02]  /*11280*/  SHF.R.U64 R26, R38, 0x10, R39 ;  /* 0x00000010261a7819 */ /* 0x000fc40000001227 */
[----:B------:R-:W-:Y:S01]  /*11290*/  SHF.R.U32.HI R65, RZ, 0x10, R27 ;  /* 0x00000010ff417819 */ /* 0x000fe2000001161b */
[----:B------:R-:W-:Y:S01]  /*112a0*/  HADD2.F32 R47, -RZ, R47.H0_H0 ;  /* 0x2000002fff2f7230 */ /* 0x000fe20000004100 */
[----:B------:R-:W1:Y:S01]  /*112b0*/  LDS.128 R32, [R40+0xc400] ;  /* 0x00c4000028207984 */ /* 0x000e620000000c00 */
[----:B------:R-:W-:Y:S01]  /*112c0*/  SHF.R.U32.HI R63, RZ, 0x10, R39 ;  /* 0x00000010ff3f7819 */ /* 0x000fe20000011627 */
[----:B-1----:R-:W-:Y:S02]  /*112d0*/  HADD2.F32 R42, -RZ, R33.H1_H1 ;  /* 0x30000021ff2a7230 */ /* 0x002fe40000004100 */
[----:B------:R-:W-:Y:S02]  /*112e0*/  HADD2.F32 R43, -RZ, R34.H0_H0 ;  /* 0x20000022ff2b7230 */ /* 0x000fe40000004100 */
[--C-:B------:R-:W-:Y:S02]  /*112f0*/  HADD2.F32 R44, -RZ, R35.reuse.H0_H0 ;  /* 0x20000023ff2c7230 */ /* 0x100fe40000004100 */
[----:B0-----:R-:W-:Y:S01]  /*11300*/  FMUL.FTZ R61, R42, R47 ;  /* 0x0000002f2a3d7220 */ /* 0x001fe20000410000 */
[----:B------:R-:W-:-:S02]  /*11310*/  HADD2.F32 R35, -RZ, R35.H1_H1 ;  /* 0x30000023ff237230 */ /* 0x000fc40000004100 */
[----:B------:R-:W-:Y:S01]  /*11320*/  HADD2.F32 R34, -RZ, R34.H1_H1 ;  /* 0x30000022ff227230 */ /* 0x000fe20000004100 */
[----:B---3--:R-:W0:Y:S02]  /*11330*/  LDS.128 R28, [R67] ;  /* 0x00000000431c7984 */ /* 0x008e240000000c00 */
[--C-:B0-----:R-:W-:Y:S02]  /*11340*/  HADD2.F32 R37, -RZ, R29.reuse.H0_H0 ;  /* 0x2000001dff257230 */ /* 0x101fe40000004100 */
[----:B------:R-:W-:Y:S02]  /*11350*/  HADD2.F32 R38, -RZ, R29.H1_H1 ;  /* 0x3000001dff267230 */ /* 0x000fe40000004100 */
[----:B------:R-:W-:Y:S02]  /*11360*/  HADD2.F32 R29, -RZ, R33.H0_H0 ;  /* 0x20000021ff1d7230 */ /* 0x000fe40000004100 */
[----:B------:R-:W-:Y:S02]  /*11370*/  HADD2.F32 R33, -RZ, R32.H0_H0 ;  /* 0x20000020ff217230 */ /* 0x000fe40000004100 */
[----:B------:R-:W-:-:S02]  /*11380*/  HADD2.F32 R27, -RZ, R28.H0_H0 ;  /* 0x2000001cff1b7230 */ /* 0x000fc40000004100 */
[C---:B------:R-:W-:Y:S01]  /*11390*/  FMUL.FTZ R62, R29.reuse, R60 ;  /* 0x0000003c1d3e7220 */ /* 0x040fe20000410000 */
[-C--:B------:R-:W-:Y:S01]  /*113a0*/  FMUL.FTZ R64, R29, R46.reuse ;  /* 0x0000002e1d407220 */ /* 0x080fe20000410000 */
[----:B------:R-:W-:Y:S02]  /*113b0*/  HADD2.F32 R39, -RZ, R30.H0_H0 ;  /* 0x2000001eff277230 */ /* 0x000fe40000004100 */
[C---:B------:R-:W-:Y:S01]  /*113c0*/  FFMA.FTZ R29, R37.reuse, R46, -R62 ;  /* 0x0000002e251d7223 */ /* 0x040fe2000001083e */
[----:B------:R-:W-:Y:S02]  /*113d0*/  HADD2.F32 R46, -RZ, R77.H1_H1 ;  /* 0x3000004dff2e7230 */ /* 0x000fe40000004100 */
[----:B------:R-:W-:Y:S01]  /*113e0*/  FFMA.FTZ R64, R37, R60, R64 ;  /* 0x0000003c25407223 */ /* 0x000fe20000010040 */
[-C--:B------:R-:W-:Y:S01]  /*113f0*/  FMUL.FTZ R37, R42, R45.reuse ;  /* 0x0000002d2a257220 */ /* 0x080fe20000410000 */
[----:B------:R-:W-:Y:S02]  /*11400*/  HADD2.F32 R42, -RZ, R76.H1_H1 ;  /* 0x3000004cff2a7230 */ /* 0x000fe40000004100 */
[C---:B------:R-:W-:Y:S01]  /*11410*/  FFMA.FTZ R62, R38.reuse, R45, -R61 ;  /* 0x0000002d263e7223 */ /* 0x040fe2000001083d */
[C---:B------:R-:W-:Y:S01]  /*11420*/  FMUL.FTZ R60, R33.reuse, R46 ;  /* 0x0000002e213c7220 */ /* 0x040fe20000410000 */
[----:B------:R-:W-:Y:S01]  /*11430*/  FMUL.FTZ R33, R33, R78 ;  /* 0x0000004e21217220 */ /* 0x000fe20000410000 */
[----:B------:R-:W-:Y:S01]  /*11440*/  FFMA.FTZ R47, R38, R47, R37 ;  /* 0x0000002f262f7223 */ /* 0x000fe20000010025 */
[----:B------:R-:W-:-:S02]  /*11450*/  HADD2.F32 R38, -RZ, R79.H0_H0 ;  /* 0x2000004fff267230 */ /* 0x000fc40000004100 */
[C---:B------:R-:W-:Y:S01]  /*11460*/  FFMA.FTZ R60, R27.reuse, R78, -R60 ;  /* 0x0000004e1b3c7223 */ /* 0x040fe2000001083c */
[----:B------:R-:W-:Y:S01]  /*11470*/  FFMA.FTZ R37, R27, R46, R33 ;  /* 0x0000002e1b257223 */ /* 0x000fe20000010021 */
[C---:B------:R-:W-:Y:S01]  /*11480*/  FMUL.FTZ R46, R43.reuse, R42 ;  /* 0x0000002a2b2e7220 */ /* 0x040fe20000410000 */
[----:B------:R-:W-:Y:S02]  /*11490*/  HADD2.F32 R79, -RZ, R79.H1_H1 ;  /* 0x3000004fff4f7230 */ /* 0x000fe40000004100 */
[-C--:B------:R-:W-:Y:S01]  /*114a0*/  FMUL.FTZ R66, R43, R38.reuse ;  /* 0x000000262b427220 */ /* 0x080fe20000410000 */
[----:B------:R-:W-:Y:S02]  /*114b0*/  HADD2.F32 R76, -RZ, R76.H0_H0 ;  /* 0x2000004cff4c7230 */ /* 0x000fe40000004100 */
[----:B------:R-:W-:Y:S01]  /*114c0*/  FFMA.FTZ R43, R39, R38, -R46 ;  /* 0x00000026272b7223 */ /* 0x000fe2000001082e */
[----:B------:R-:W-:Y:S02]  /*114d0*/  HADD2.F32 R46, -RZ, R63.H0_H0 ;  /* 0x2000003fff2e7230 */ /* 0x000fe40000004100 */
[----:B------:R-:W-:Y:S01]  /*114e0*/  FMUL.FTZ R27, R44, R79 ;  /* 0x0000004f2c1b7220 */ /* 0x000fe20000410000 */
[----:B------:R-:W-:-:S02]  /*114f0*/  HADD2.F32 R38, -RZ, R65.H0_H0 ;  /* 0x20000041ff267230 */ /* 0x000fc40000004100 */
[----:B------:R-:W-:Y:S01]  /*11500*/  FMUL.FTZ R78, R44, R76 ;  /* 0x0000004c2c4e7220 */ /* 0x000fe20000410000 */
[--C-:B------:R-:W-:Y:S02]  /*11510*/  HADD2.F32 R41, -RZ, R31.reuse.H0_H0 ;  /* 0x2000001fff297230 */ /* 0x100fe40000004100 */
[----:B------:R-:W-:Y:S01]  /*11520*/  FFMA.FTZ R66, R39, R42, R66 ;  /* 0x0000002a27427223 */ /* 0x000fe20000010042 */
[----:B------:R-:W-:Y:S02]  /*11530*/  HADD2.F32 R31, -RZ, R31.H1_H1 ;  /* 0x3000001fff1f7230 */ /* 0x000fe40000004100 */
[C---:B------:R-:W-:Y:S01]  /*11540*/  FMUL.FTZ R42, R35.reuse, R46 ;  /* 0x0000002e232a7220 */ /* 0x040fe20000410000 */
[----:B------:R-:W-:Y:S01]  /*11550*/  FMUL.FTZ R44, R35, R38 ;  /* 0x00000026232c7220 */ /* 0x000fe20000410000 */
[----:B------:R-:W-:Y:S02]  /*11560*/  HADD2.F32 R32, -RZ, R32.H1_H1 ;  /* 0x30000020ff207230 */ /* 0x000fe40000004100 */
[----:B------:R-:W-:Y:S01]  /*11570*/  FFMA.FTZ R76, R41, R76, R27 ;  /* 0x0000004c294c7223 */ /* 0x000fe2000001001b */
[----:B------:R-:W-:-:S02]  /*11580*/  HADD2.F32 R33, -RZ, R36.H0_H0 ;  /* 0x20000024ff217230 */ /* 0x000fc40000004100 */
[----:B------:R-:W-:Y:S01]  /*11590*/  FFMA.FTZ R78, R41, R79, -R78 ;  /* 0x0000004f294e7223 */ /* 0x000fe2000001084e */
[----:B------:R-:W-:Y:S02]  /*115a0*/  HADD2.F32 R35, -RZ, R26.H0_H0 ;  /* 0x2000001aff237230 */ /* 0x000fe40000004100 */
[C---:B------:R-:W-:Y:S01]  /*115b0*/  FFMA.FTZ R45, R31.reuse, R38, -R42 ;  /* 0x000000261f2d7223 */ /* 0x040fe2000001082a */
[----:B------:R-:W-:Y:S02]  /*115c0*/  HADD2.F32 R27, -RZ, R24.H0_H0 ;  /* 0x20000018ff1b7230 */ /* 0x000fe40000004100 */
[----:B------:R-:W-:Y:S01]  /*115d0*/  FFMA.FTZ R61, R31, R46, R44 ;  /* 0x0000002e1f3d7223 */ /* 0x000fe2000001002c */
[----:B------:R-:W-:Y:S02]  /*115e0*/  HADD2.F32 R28, -RZ, R28.H1_H1 ;  /* 0x3000001cff1c7230 */ /* 0x000fe40000004100 */
[----:B------:R-:W-:Y:S01]  /*115f0*/  FMUL.FTZ R31, R32, R33 ;  /* 0x00000021201f7220 */ /* 0x000fe20000410000 */
[----:B------:R-:W-:-:S02]  /*11600*/  HADD2.F32 R30, -RZ, R30.H1_H1 ;  /* 0x3000001eff1e7230 */ /* 0x000fc40000004100 */
[----:B------:R-:W-:Y:S01]  /*11610*/  FMUL.FTZ R41, R34, R35 ;  /* 0x0000002322297220 */ /* 0x000fe20000410000 */
[----:B------:R-:W-:Y:S01]  /*11620*/  FMUL.FTZ R32, R32, R27 ;  /* 0x0000001b20207220 */ /* 0x000fe20000410000 */
[----:B------:R-:W-:Y:S01]  /*11630*/  FMUL.FTZ R34, R34, R25 ;  /* 0x0000001922227220 */ /* 0x000fe20000410000 */
[----:B------:R-:W-:Y:S01]  /*11640*/  FFMA.FTZ R39, R28, R27, -R31 ;  /* 0x0000001b1c277223 */ /* 0x000fe2000001081f */
[----:B------:R-:W-:Y:S01]  /*11650*/  FFMA.FTZ R26, R30, R25, -R41 ;  /* 0x000000191e1a7223 */ /* 0x000fe20000010829 */
[----:B------:R-:W-:Y:S01]  /*11660*/  FFMA.FTZ R28, R28, R33, R32 ;  /* 0x000000211c1c7223 */ /* 0x000fe20000010020 */
[----:B------:R-:W-:Y:S01]  /*11670*/  FFMA.FTZ R35, R30, R35, R34 ;  /* 0x000000231e237223 */ /* 0x000fe20000010022 */
[----:B------:R-:W-:Y:S02]  /*11680*/  F2FP.F16.F32.PACK_AB R27, R45, R78 ;  /* 0x0000004e2d1b723e */ /* 0x000fe400000000ff */
[----:B------:R-:W-:Y:S02]  /*11690*/  F2FP.F16.F32.PACK_AB R25, R62, R29 ;  /* 0x0000001d3e19723e */ /* 0x000fe400000000ff */
[----:B------:R-:W-:-:S02]  /*116a0*/  F2FP.F16.F32.PACK_AB R24, R39, R60 ;  /* 0x0000003c2718723e */ /* 0x000fc400000000ff */
[----:B------:R-:W-:Y:S02]  /*116b0*/  F2FP.F16.F32.PACK_AB R26, R26, R43 ;  /* 0x0000002b1a1a723e */ /* 0x000fe400000000ff */
[----:B------:R-:W-:Y:S02]  /*116c0*/  F2FP.F16.F32.PACK_AB R31, R61, R76 ;  /* 0x0000004c3d1f723e */ /* 0x000fe400000000ff */
[----:B------:R-:W-:Y:S01]  /*116d0*/  F2FP.F16.F32.PACK_AB R29, R47, R64 ;  /* 0x000000402f1d723e */ /* 0x000fe200000000ff */
[----:B------:R3:W-:Y:S01]  /*116e0*/  STS.128 [R67], R24 ;  /* 0x0000001843007388 */ /* 0x0007e20000000c00 */
[----:B------:R-:W-:Y:S02]  /*116f0*/  F2FP.F16.F32.PACK_AB R28, R28, R37 ;  /* 0x000000251c1c723e */ /* 0x000fe400000000ff */
[----:B------:R-:W-:-:S05]  /*11700*/  F2FP.F16.F32.PACK_AB R30, R35, R66 ;  /* 0x00000042231e723e */ /* 0x000fca00000000ff */
[----:B------:R3:W-:Y:S02]  /*11710*/  STS.128 [R40+0xc400], R28 ;  /* 0x00c4001c28007388 */ /* 0x0007e40000000c00 */
.L_x_1733:
[----:B------:R-:W-:Y:S05]  /*11720*/  BSYNC B1 ;  /* 0x0000000000017941 */ /* 0x000fea0003800000 */
.L_x_1732:
[----:B---3--:R-:W-:-:S05]  /*11730*/  VIADD R24, R174, 0x40 ;  /* 0x00000040ae187836 */ /* 0x008fca0000000000 */
[----:B------:R-:W-:-:S13]  /*11740*/  ISETP.GE.AND P0, PT, R24, R21, PT ;  /* 0x000000151800720c */ /* 0x000fda0003f06270 */
[----:B------:R-:W-:Y:S05]  /*11750*/  @P0 BRA `(.L_x_1713) ;  /* 0x0000001000a40947 */ /* 0x000fea0003800000 */
[----:B------:R-:W3:Y:S01]  /*11760*/  LDC R21, c[0x0][0x3f4] ;  /* 0x0000fd00ff157b82 */ /* 0x000ee20000000800 */
[----:B------:R-:W-:Y:S01]  /*11770*/  BSSY B1, `(.L_x_1738) ;  /* 0x0000065000017945 */ /* 0x000fe20003800000 */
[----:B0-----:R-:W-:Y:S02]  /*11780*/  SHF.R.U32.HI R61, RZ, 0x3, R181 ;  /* 0x00000003ff3d7819 */ /* 0x001fe400000116b5 */
[-C--:B---3--:R-:W-:Y:S02]  /*11790*/  ISETP.GE.AND P0, PT, R18, R21.reuse, PT ;  /* 0x000000151200720c */ /* 0x088fe40003f06270 */
[-C--:B------:R-:W-:Y:S02]  /*117a0*/  ISETP.GE.AND P1, PT, R167, R21.reuse, PT ;  /* 0x00000015a700720c */ /* 0x080fe40003f26270 */
[----:B------:R-:W-:-:S09]  /*117b0*/  ISETP.GE.AND P2, PT, R168, R21, PT ;  /* 0x00000015a800720c */ /* 0x000fd20003f46270 */
[----:B------:R-:W-:Y:S05]  /*117c0*/  @P0 BRA `(.L_x_1739) ;  /* 0x00000004007c0947 */ /* 0x000fea0003800000 */
[----:B------:R-:W3:Y:S01]  /*117d0*/  LDL R62, [R1+0x40] ;  /* 0x00004000013e7983 */ /* 0x000ee20000100800 */
[----:B------:R-:W-:Y:S01]  /*117e0*/  LEA.HI R24, R21, R209, RZ, 0x1d ;  /* 0x000000d115187211 */ /* 0x000fe200078fe8ff */
[----:B------:R-:W-:Y:S01]  /*117f0*/  HADD2.F32 R38, -RZ, R82.H1_H1 ;  /* 0x30000052ff267230 */ /* 0x000fe20000004100 */
[----:B------:R-:W-:Y:S01]  /*11800*/  SHF.R.U32.HI R37, RZ, 0x10, R5 ;  /* 0x00000010ff257819 */ /* 0x000fe20000011605 */
[--C-:B------:R-:W-:Y:S01]  /*11810*/  HADD2.F32 R40, -RZ, R80.reuse.H1_H1 ;  /* 0x30000050ff287230 */ /* 0x100fe20000004100 */
[----:B------:R-:W-:Y:S01]  /*11820*/  SHF.R.S32.HI R25, RZ, 0x1f, R24 ;  /* 0x0000001fff197819 */ /* 0x000fe20000011418 */
[----:B------:R-:W-:Y:S01]  /*11830*/  IMAD.SHL.U32 R26, R24, 0x8, RZ ;  /* 0x00000008181a7824 */ /* 0x000fe200078e00ff */
[----:B--2---:R-:W-:Y:S01]  /*11840*/  SHF.R.U64 R60, R48, 0x10, R49 ;  /* 0x00000010303c7819 */ /* 0x004fe20000001231 */
[----:B------:R-:W-:Y:S01]  /*11850*/  HADD2.F32 R37, -RZ, R37.H0_H0 ;  /* 0x20000025ff257230 */ /* 0x000fe20000004100 */
[----:B------:R-:W-:Y:S01]  /*11860*/  LEA.HI R25, R25, R24, RZ, 0x3 ;  /* 0x0000001819197211 */ /* 0x000fe200078f18ff */
[----:B------:R-:W-:Y:S01]  /*11870*/  HADD2.F32 R80, -RZ, R80.H0_H0 ;  /* 0x20000050ff507230 */ /* 0x000fe20000004100 */
[----:B------:R-:W-:Y:S01]  /*11880*/  LOP3.LUT R24, R181, 0x38, R26, 0xf8, !PT ;  /* 0x00000038b5187812 */ /* 0x000fe200078ef81a */
[----:B------:R-:W-:Y:S01]  /*11890*/  HADD2.F32 R82, -RZ, R82.H0_H0 ;  /* 0x20000052ff527230 */ /* 0x000fe20000004100 */
[----:B-1----:R-:W-:Y:S01]  /*118a0*/  SHF.R.U64 R47, R4, 0x10, R5 ;  /* 0x00000010042f7819 */ /* 0x002fe20000001205 */
[----:B------:R-:W-:Y:S01]  /*118b0*/  IMAD.SHL.U32 R25, R25, 0x400, RZ ;  /* 0x0000040019197824 */ /* 0x000fe200078e00ff */
[----:B------:R-:W-:-:S02]  /*118c0*/  LOP3.LUT R29, R24, R61, RZ, 0x3c, !PT ;  /* 0x0000003d181d7212 */ /* 0x000fc400078e3cff */
[----:B------:R-:W-:Y:S02]  /*118d0*/  SHF.R.U32.HI R49, RZ, 0x10, R49 ;  /* 0x00000010ff317819 */ /* 0x000fe40000011631 */
[----:B------:R-:W-:Y:S02]  /*118e0*/  LOP3.LUT R28, R25, 0x7fffe000, RZ, 0xc0, !PT ;  /* 0x7fffe000191c7812 */ /* 0x000fe400078ec0ff */
[--C-:B------:R-:W-:Y:S02]  /*118f0*/  SHF.R.U64 R48, R50, 0x10, R51.reuse ;  /* 0x0000001032307819 */ /* 0x100fe40000001233 */
[----:B------:R-:W-:Y:S02]  /*11900*/  IADD3 R29, R29, R28, R200 ;  /* 0x0000001c1d1d7210 */ /* 0x000fe40007ffe0c8 */
[----:B------:R-:W-:Y:S02]  /*11910*/  SHF.R.U32.HI R50, RZ, 0x10, R51 ;  /* 0x00000010ff327819 */ /* 0x000fe40000011633 */
[----:B------:R-:W-:-:S02]  /*11920*/  LEA R32, R29, R2, 0x1 ;  /* 0x000000021d207211 */ /* 0x000fc400078e08ff */
[--C-:B------:R-:W-:Y:S02]  /*11930*/  SHF.R.U32.HI R41, RZ, 0x10, R7.reuse ;  /* 0x00000010ff297819 */ /* 0x100fe40000011607 */
[----:B------:R-:W-:Y:S01]  /*11940*/  SHF.R.U64 R45, R6, 0x10, R7 ;  /* 0x00000010062d7819 */ /* 0x000fe20000001207 */
[----:B------:R-:W0:Y:S02]  /*11950*/  LDS.128 R28, [R32+0xc400] ;  /* 0x00c40000201c7984 */ /* 0x000e240000000c00 */
[--C-:B0-----:R-:W-:Y:S02]  /*11960*/  HADD2.F32 R33, -RZ, R29.reuse.H0_H0 ;  /* 0x2000001dff217230 */ /* 0x101fe40000004100 */
[----:B------:R-:W-:Y:S02]  /*11970*/  HADD2.F32 R34, -RZ, R29.H1_H1 ;  /* 0x3000001dff227230 */ /* 0x000fe40000004100 */
[----:B------:R-:W-:Y:S02]  /*11980*/  HADD2.F32 R29, -RZ, R28.H0_H0 ;  /* 0x2000001cff1d7230 */ /* 0x000fe40000004100 */
[C---:B------:R-:W-:Y:S01]  /*11990*/  FMUL.FTZ R42, R33.reuse, R40 ;  /* 0x00000028212a7220 */ /* 0x040fe20000410000 */
[----:B------:R-:W-:Y:S01]  /*119a0*/  FMUL.FTZ R44, R33, R38 ;  /* 0x00000026212c7220 */ /* 0x000fe20000410000 */
[----:B------:R-:W-:-:S02]  /*119b0*/  HADD2.F32 R33, -RZ, R49.H0_H0 ;  /* 0x20000031ff217230 */ /* 0x000fc40000004100 */
[----:B------:R-:W-:Y:S02]  /*119c0*/  HADD2.F32 R35, -RZ, R30.H0_H0 ;  /* 0x2000001eff237230 */ /* 0x000fe40000004100 */
[--C-:B------:R-:W-:Y:S02]  /*119d0*/  HADD2.F32 R36, -RZ, R31.reuse.H0_H0 ;  /* 0x2000001fff247230 */ /* 0x100fe40000004100 */
[----:B------:R-:W-:Y:S02]  /*119e0*/  HADD2.F32 R31, -RZ, R31.H1_H1 ;  /* 0x3000001fff1f7230 */ /* 0x000fe40000004100 */
[----:B------:R-:W-:Y:S02]  /*119f0*/  HADD2.F32 R28, -RZ, R28.H1_H1 ;  /* 0x3000001cff1c7230 */ /* 0x000fe40000004100 */
[----:B------:R-:W-:Y:S01]  /*11a00*/  HADD2.F32 R30, -RZ, R30.H1_H1 ;  /* 0x3000001eff1e7230 */ /* 0x000fe20000004100 */
[----:B---3--:R-:W0:Y:S02]  /*11a10*/  LDS.128 R24, [R62] ;  /* 0x000000003e187984 */ /* 0x008e240000000c00 */
[----:B0-----:R-:W-:-:S02]  /*11a20*/  HADD2.F32 R5, -RZ, R25.H0_H0 ;  /* 0x20000019ff057230 */ /* 0x001fc40000004100 */
[----:B------:R-:W-:Y:S02]  /*11a30*/  HADD2.F32 R25, -RZ, R25.H1_H1 ;  /* 0x30000019ff197230 */ /* 0x000fe40000004100 */
[----:B------:R-:W-:Y:S02]  /*11a40*/  HADD2.F32 R4, -RZ, R24.H0_H0 ;  /* 0x20000018ff047230 */ /* 0x000fe40000004100 */
[C---:B------:R-:W-:Y:S01]  /*11a50*/  FFMA.FTZ R42, R5.reuse, R38, -R42 ;  /* 0x00000026052a7223 */ /* 0x040fe2000001082a */
[----:B------:R-:W-:Y:S01]  /*11a60*/  FFMA.FTZ R44, R5, R40, R44 ;  /* 0x00000028052c7223 */ /* 0x000fe2000001002c */
[C---:B------:R-:W-:Y:S01]  /*11a70*/  FMUL.FTZ R38, R34.reuse, R37 ;  /* 0x0000002522267220 */ /* 0x040fe20000410000 */
[C---:B------:R-:W-:Y:S01]  /*11a80*/  FMUL.FTZ R5, R29.reuse, R80 ;  /* 0x000000501d057220 */ /* 0x040fe20000410000 */
[-C--:B------:R-:W-:Y:S01]  /*11a90*/  FMUL.FTZ R29, R29, R82.reuse ;  /* 0x000000521d1d7220 */ /* 0x080fe20000410000 */
[-C--:B------:R-:W-:Y:S01]  /*11aa0*/  FMUL.FTZ R34, R34, R33.reuse ;  /* 0x0000002122227220 */ /* 0x080fe20000410000 */
[----:B------:R-:W-:Y:S01]  /*11ab0*/  FFMA.FTZ R39, R25, R33, -R38 ;  /* 0x0000002119277223 */ /* 0x000fe20000010826 */
[----:B------:R-:W-:Y:S01]  /*11ac0*/  FFMA.FTZ R82, R4, R82, -R5 ;  /* 0x0000005204527223 */ /* 0x000fe20000010805 */
[----:B------:R-:W-:-:S02]  /*11ad0*/  HADD2.F32 R33, -RZ, R81.H0_H0 ;  /* 0x20000051ff217230 */ /* 0x000fc40000004100 */
[----:B------:R-:W-:Y:S01]  /*11ae0*/  FFMA.FTZ R37, R25, R37, R34 ;  /* 0x0000002519257223 */ /* 0x000fe20000010022 */
[--C-:B------:R-:W-:Y:S02]  /*11af0*/  HADD2.F32 R5, -RZ, R83.reuse.H0_H0 ;  /* 0x20000053ff057230 */ /* 0x100fe40000004100 */
[----:B------:R-:W-:Y:S01]  /*11b00*/  FFMA.FTZ R80, R4, R80, R29 ;  /* 0x0000005004507223 */ /* 0x000fe2000001001d */
[----:B------:R-:W-:Y:S02]  /*11b10*/  HADD2.F32 R83, -RZ, R83.H1_H1 ;  /* 0x30000053ff537230 */ /* 0x000fe40000004100 */
[C---:B------:R-:W-:Y:S01]  /*11b20*/  FMUL.FTZ R25, R35.reuse, R33 ;  /* 0x0000002123197220 */ /* 0x040fe20000410000 */
[----:B------:R-:W-:Y:S02]  /*11b30*/  HADD2.F32 R81, -RZ, R81.H1_H1 ;  /* 0x30000051ff517230 */ /* 0x000fe40000004100 */
[----:B------:R-:W-:Y:S01]  /*11b40*/  FMUL.FTZ R29, R35, R5 ;  /* 0x00000005231d7220 */ /* 0x000fe20000410000 */
[----:B------:R-:W-:-:S02]  /*11b50*/  HADD2.F32 R6, -RZ, R26.H0_H0 ;  /* 0x2000001aff067230 */ /* 0x000fc40000004100 */
[C---:B------:R-:W-:Y:S01]  /*11b60*/  FMUL.FTZ R40, R36.reuse, R83 ;  /* 0x0000005324287220 */ /* 0x040fe20000410000 */
[----:B------:R-:W-:Y:S02]  /*11b70*/  HADD2.F32 R7, -RZ, R27.H0_H0 ;  /* 0x2000001bff077230 */ /* 0x000fe40000004100 */
[----:B------:R-:W-:Y:S01]  /*11b80*/  FMUL.FTZ R38, R36, R81 ;  /* 0x0000005124267220 */ /* 0x000fe20000410000 */
[----:B------:R-:W-:Y:S02]  /*11b90*/  HADD2.F32 R34, -RZ, R41.H0_H0 ;  /* 0x20000029ff227230 */ /* 0x000fe40000004100 */
[C---:B------:R-:W-:Y:S01]  /*11ba0*/  FFMA.FTZ R35, R6.reuse, R5, -R25 ;  /* 0x0000000506237223 */ /* 0x040fe20000010819 */
[----:B------:R-:W-:Y:S02]  /*11bb0*/  HADD2.F32 R4, -RZ, R50.H0_H0 ;  /* 0x20000032ff047230 */ /* 0x000fe40000004100 */
[----:B------:R-:W-:Y:S01]  /*11bc0*/  FFMA.FTZ R36, R6, R33, R29 ;  /* 0x0000002106247223 */ /* 0x000fe2000001001d */
[----:B------:R-:W-:-:S02]  /*11bd0*/  HADD2.F32 R27, -RZ, R27.H1_H1 ;  /* 0x3000001bff1b7230 */ /* 0x000fc40000004100 */
[----:B------:R-:W-:Y:S01]  /*11be0*/  FMUL.FTZ R6, R31, R34 ;  /* 0x000000221f067220 */ /* 0x000fe20000410000 */
[C---:B------:R-:W-:Y:S01]  /*11bf0*/  FFMA.FTZ R38, R7.reuse, R83, -R38 ;  /* 0x0000005307267223 */ /* 0x040fe20000010826 */
[----:B------:R-:W-:Y:S01]  /*11c00*/  FFMA.FTZ R40, R7, R81, R40 ;  /* 0x0000005107287223 */ /* 0x000fe20000010028 */
[-C--:B------:R-:W-:Y:S01]  /*11c10*/  FMUL.FTZ R46, R31, R4.reuse ;  /* 0x000000041f2e7220 */ /* 0x080fe20000410000 */
[----:B------:R-:W-:Y:S02]  /*11c20*/  HADD2.F32 R25, -RZ, R47.H0_H0 ;  /* 0x2000002fff197230 */ /* 0x000fe40000004100 */
[C---:B------:R-:W-:Y:S01]  /*11c30*/  FFMA.FTZ R43, R27.reuse, R4, -R6 ;  /* 0x000000041b2b7223 */ /* 0x040fe20000010806 */
[----:B------:R-:W-:Y:S02]  /*11c40*/  HADD2.F32 R29, -RZ, R45.H0_H0 ;  /* 0x2000002dff1d7230 */ /* 0x000fe40000004100 */
[----:B------:R-:W-:Y:S01]  /*11c50*/  FFMA.FTZ R45, R27, R34, R46 ;  /* 0x000000221b2d7223 */ /* 0x000fe2000001002e */
[----:B------:R-:W-:-:S02]  /*11c60*/  HADD2.F32 R5, -RZ, R60.H0_H0 ;  /* 0x2000003cff057230 */ /* 0x000fc40000004100 */
[----:B------:R-:W-:Y:S01]  /*11c70*/  FMUL.FTZ R27, R28, R25 ;  /* 0x000000191c1b7220 */ /* 0x000fe20000410000 */
[----:B------:R-:W-:Y:S02]  /*11c80*/  HADD2.F32 R7, -RZ, R48.H0_H0 ;  /* 0x20000030ff077230 */ /* 0x000fe40000004100 */
        /* <DEDUP_REMOVED lines=19> */
.L_x_1739:
[----:B------:R-:W-:Y:S05]  /*11dc0*/  BSYNC B1 ;  /* 0x0000000000017941 */ /* 0x000fea0003800000 */
.L_x_1738:
[----:B------:R-:W-:Y:S04]  /*11dd0*/  BSSY B1, `(.L_x_1740) ;  /* 0x0000061000017945 */ /* 0x000fe80003800000 */
[----:B------:R-:W-:Y:S05]  /*11de0*/  @P1 BRA `(.L_x_1741) ;  /* 0x00000004007c1947 */ /* 0x000fea0003800000 */
[----:B-1----:R-:W3:Y:S01]  /*11df0*/  LDL R46, [R1+0x38] ;  /* 0x00003800012e7983 */ /* 0x002ee20000100800 */
[----:B0-----:R-:W-:Y:S01]  /*11e00*/  LEA.HI R4, R21, R170, RZ, 0x1d ;  /* 0x000000aa15047211 */ /* 0x001fe200078fe8ff */
[----:B--2---:R-:W-:Y:S01]  /*11e10*/  HADD2.F32 R33, -RZ, R73.H1_H1 ;  /* 0x30000049ff217230 */ /* 0x004fe20000004100 */
[----:B------:R-:W-:Y:S01]  /*11e20*/  SHF.R.U32.HI R35, RZ, 0x10, R9 ;  /* 0x00000010ff237819 */ /* 0x000fe20000011609 */
[--C-:B------:R-:W-:Y:S01]  /*11e30*/  HADD2.F32 R34, -RZ, R70.reuse.H1_H1 ;  /* 0x30000046ff227230 */ /* 0x100fe20000004100 */
[----:B------:R-:W-:Y:S01]  /*11e40*/  SHF.R.S32.HI R5, RZ, 0x1f, R4 ;  /* 0x0000001fff057819 */ /* 0x000fe20000011404 */
[----:B------:R-:W-:Y:S01]  /*11e50*/  IMAD.SHL.U32 R6, R4, 0x8, RZ ;  /* 0x0000000804067824 */ /* 0x000fe200078e00ff */
[----:B------:R-:W-:Y:S01]  /*11e60*/  SHF.R.U64 R45, R52, 0x10, R53 ;  /* 0x00000010342d7819 */ /* 0x000fe20000001235 */
[----:B------:R-:W-:Y:S01]  /*11e70*/  HADD2.F32 R35, -RZ, R35.H0_H0 ;  /* 0x20000023ff237230 */ /* 0x000fe20000004100 */
[----:B------:R-:W-:Y:S01]  /*11e80*/  LEA.HI R5, R5, R4, RZ, 0x3 ;  /* 0x0000000405057211 */ /* 0x000fe200078f18ff */
[----:B------:R-:W-:Y:S01]  /*11e90*/  HADD2.F32 R70, -RZ, R70.H0_H0 ;  /* 0x20000046ff467230 */ /* 0x000fe20000004100 */
[----:B------:R-:W-:-:S02]  /*11ea0*/  LOP3.LUT R4, R181, 0x38, R6, 0xf8, !PT ;  /* 0x00000038b5047812 */ /* 0x000fc400078ef806 */
[----:B------:R-:W-:Y:S01]  /*11eb0*/  SHF.R.U32.HI R52, RZ, 0x10, R53 ;  /* 0x00000010ff347819 */ /* 0x000fe20000011635 */
[----:B------:R-:W-:Y:S01]  /*11ec0*/  IMAD.SHL.U32 R5, R5, 0x400, RZ ;  /* 0x0000040005057824 */ /* 0x000fe200078e00ff */
[----:B------:R-:W-:Y:S02]  /*11ed0*/  LOP3.LUT R25, R4, R61, RZ, 0x3c, !PT ;  /* 0x0000003d04197212 */ /* 0x000fe400078e3cff */
[----:B------:R-:W-:Y:S02]  /*11ee0*/  SHF.R.U64 R43, R8, 0x10, R9 ;  /* 0x00000010082b7819 */ /* 0x000fe40000001209 */
[----:B------:R-:W-:Y:S02]  /*11ef0*/  LOP3.LUT R24, R5, 0x7fffe000, RZ, 0xc0, !PT ;  /* 0x7fffe00005187812 */ /* 0x000fe400078ec0ff */
[----:B------:R-:W-:Y:S02]  /*11f00*/  SHF.R.U64 R41, R10, 0x10, R11 ;  /* 0x000000100a297819 */ /* 0x000fe4000000120b */
[----:B------:R-:W-:-:S02]  /*11f10*/  IADD3 R25, R25, R24, R200 ;  /* 0x0000001819197210 */ /* 0x000fc40007ffe0c8 */
[----:B------:R-:W-:Y:S02]  /*11f20*/  SHF.R.U32.HI R38, RZ, 0x10, R11 ;  /* 0x00000010ff267819 */ /* 0x000fe4000001160b */
[--C-:B------:R-:W-:Y:S01]  /*11f30*/  SHF.R.U64 R44, R54, 0x10, R55.reuse ;  /* 0x00000010362c7819 */ /* 0x100fe20000001237 */
[----:B------:R-:W-:Y:S01]  /*11f40*/  IMAD R28, R25, 0x2, R2 ;  /* 0x00000002191c7824 */ /* 0x000fe200078e0202 */
[----:B------:R-:W-:-:S04]  /*11f50*/  SHF.R.U32.HI R54, RZ, 0x10, R55 ;  /* 0x00000010ff367819 */ /* 0x000fc80000011637 */
[----:B------:R-:W0:Y:S02]  /*11f60*/  LDS.128 R24, [R28+0xc400] ;  /* 0x00c400001c187984 */ /* 0x000e240000000c00 */
[--C-:B0-----:R-:W-:Y:S02]  /*11f70*/  HADD2.F32 R29, -RZ, R25.reuse.H0_H0 ;  /* 0x20000019ff1d7230 */ /* 0x101fe40000004100 */
[----:B------:R-:W-:Y:S02]  /*11f80*/  HADD2.F32 R30, -RZ, R25.H1_H1 ;  /* 0x30000019ff1e7230 */ /* 0x000fe40000004100 */
[----:B------:R-:W-:Y:S02]  /*11f90*/  HADD2.F32 R25, -RZ, R24.H0_H0 ;  /* 0x20000018ff197230 */ /* 0x000fe40000004100 */
[C---:B------:R-:W-:Y:S01]  /*11fa0*/  FMUL.FTZ R37, R29.reuse, R34 ;  /* 0x000000221d257220 */ /* 0x040fe20000410000 */
[----:B------:R-:W-:Y:S01]  /*11fb0*/  FMUL.FTZ R39, R29, R33 ;  /* 0x000000211d277220 */ /* 0x000fe20000410000 */
[----:B------:R-:W-:-:S02]  /*11fc0*/  HADD2.F32 R29, -RZ, R52.H0_H0 ;  /* 0x20000034ff1d7230 */ /* 0x000fc40000004100 */
[----:B------:R-:W-:Y:S01]  /*11fd0*/  FMUL.FTZ R36, R30, R35 ;  /* 0x000000231e247220 */ /* 0x000fe20000410000 */
        /* <DEDUP_REMOVED lines=11> */
[----:B------:R-:W-:Y:S02]  /*12090*/  HADD2.F32 R8, -RZ, R73.H0_H0 ;  /* 0x20000049ff087230 */ /* 0x000fe40000004100 */
[-C--:B------:R-:W-:Y:S01]  /*120a0*/  FMUL.FTZ R34, R30, R29.reuse ;  /* 0x0000001d1e227220 */ /* 0x080fe20000410000 */
[----:B------:R-:W-:Y:S01]  /*120b0*/  FMUL.FTZ R30, R25, R70 ;  /* 0x00000046191e7220 */ /* 0x000fe20000410000 */
[----:B------:R-:W-:Y:S01]  /*120c0*/  FFMA.FTZ R36, R9, R29, -R36 ;  /* 0x0000001d09247223 */ /* 0x000fe20000010824 */
[----:B------:R-:W-:-:S02]  /*120d0*/  HADD2.F32 R29, -RZ, R71.H0_H0 ;  /* 0x20000047ff1d7230 */ /* 0x000fc40000004100 */
[-C--:B------:R-:W-:Y:S01]  /*120e0*/  FMUL.FTZ R25, R25, R8.reuse ;  /* 0x0000000819197220 */ /* 0x080fe20000410000 */
[----:B------:R-:W-:Y:S01]  /*120f0*/  FFMA.FTZ R33, R5, R8, -R30 ;  /* 0x0000000805217223 */ /* 0x000fe2000001081e */
[----:B------:R-:W-:Y:S02]  /*12100*/  HADD2.F32 R8, -RZ, R74.H0_H0 ;  /* 0x2000004aff087230 */ /* 0x000fe40000004100 */
[----:B------:R-:W-:Y:S01]  /*12110*/  FFMA.FTZ R34, R9, R35, R34 ;  /* 0x0000002309227223 */ /* 0x000fe20000010022 */
[----:B------:R-:W-:Y:S02]  /*12120*/  HADD2.F32 R10, -RZ, R6.H0_H0 ;  /* 0x20000006ff0a7230 */ /* 0x000fe40000004100 */
[----:B------:R-:W-:Y:S01]  /*12130*/  FFMA.FTZ R70, R5, R70, R25 ;  /* 0x0000004605467223 */ /* 0x000fe20000010019 */
[----:B------:R-:W-:Y:S02]  /*12140*/  HADD2.F32 R71, -RZ, R71.H1_H1 ;  /* 0x30000047ff477230 */ /* 0x000fe40000004100 */
[----:B------:R-:W-:Y:S01]  /*12150*/  FMUL.FTZ R5, R31, R29 ;  /* 0x0000001d1f057220 */ /* 0x000fe20000410000 */
[----:B------:R-:W-:-:S02]  /*12160*/  HADD2.F32 R74, -RZ, R74.H1_H1 ;  /* 0x3000004aff4a7230 */ /* 0x000fc40000004100 */
[-C--:B------:R-:W-:Y:S01]  /*12170*/  FMUL.FTZ R9, R31, R8.reuse ;  /* 0x000000081f097220 */ /* 0x080fe20000410000 */
[----:B------:R-:W-:Y:S02]  /*12180*/  HADD2.F32 R30, -RZ, R38.H0_H0 ;  /* 0x20000026ff1e7230 */ /* 0x000fe40000004100 */
[----:B------:R-:W-:Y:S01]  /*12190*/  FFMA.FTZ R31, R10, R8, -R5 ;  /* 0x000000080a1f7223 */ /* 0x000fe20000010805 */
[--C-:B------:R-:W-:Y:S02]  /*121a0*/  HADD2.F32 R11, -RZ, R7.reuse.H0_H0 ;  /* 0x20000007ff0b7230 */ /* 0x100fe40000004100 */
[C---:B------:R-:W-:Y:S01]  /*121b0*/  FMUL.FTZ R38, R32.reuse, R71 ;  /* 0x0000004720267220 */ /* 0x040fe20000410000 */
[----:B------:R-:W-:Y:S02]  /*121c0*/  HADD2.F32 R8, -RZ, R54.H0_H0 ;  /* 0x20000036ff087230 */ /* 0x000fe40000004100 */
[----:B------:R-:W-:Y:S01]  /*121d0*/  FMUL.FTZ R32, R32, R74 ;  /* 0x0000004a20207220 */ /* 0x000fe20000410000 */
[----:B------:R-:W-:-:S02]  /*121e0*/  HADD2.F32 R7, -RZ, R7.H1_H1 ;  /* 0x30000007ff077230 */ /* 0x000fc40000004100 */
[----:B------:R-:W-:Y:S01]  /*121f0*/  FFMA.FTZ R38, R11, R74, -R38 ;  /* 0x0000004a0b267223 */ /* 0x000fe20000010826 */
[----:B------:R-:W-:Y:S01]  /*12200*/  FMUL.FTZ R40, R27, R30 ;  /* 0x0000001e1b287220 */ /* 0x000fe20000410000 */
[----:B------:R-:W-:Y:S01]  /*12210*/  FFMA.FTZ R32, R11, R71, R32 ;  /* 0x000000470b207223 */ /* 0x000fe20000010020 */
[-C--:B------:R-:W-:Y:S01]  /*12220*/  FMUL.FTZ R42, R27, R8.reuse ;  /* 0x000000081b2a7220 */ /* 0x080fe20000410000 */
[----:B------:R-:W-:Y:S02]  /*12230*/  HADD2.F32 R11, -RZ, R43.H0_H0 ;  /* 0x2000002bff0b7230 */ /* 0x000fe40000004100 */
[----:B------:R-:W-:Y:S01]  /*12240*/  FFMA.FTZ R10, R10, R29, R9 ;  /* 0x0000001d0a0a7223 */ /* 0x000fe20000010009 */
[----:B------:R-:W-:Y:S02]  /*12250*/  HADD2.F32 R5, -RZ, R45.H0_H0 ;  /* 0x2000002dff057230 */ /* 0x000fe40000004100 */
[----:B------:R-:W-:Y:S01]  /*12260*/  FFMA.FTZ R35, R7, R8, -R40 ;  /* 0x0000000807237223 */ /* 0x000fe20000010828 */
[----:B------:R-:W-:-:S02]  /*12270*/  HADD2.F32 R25, -RZ, R41.H0_H0 ;  /* 0x20000029ff197230 */ /* 0x000fc40000004100 */
[----:B------:R-:W-:Y:S01]  /*12280*/  FFMA.FTZ R41, R7, R30, R42 ;  /* 0x0000001e07297223 */ /* 0x000fe2000001002a */
[----:B------:R-:W-:Y:S02]  /*12290*/  HADD2.F32 R9, -RZ, R44.H0_H0 ;  /* 0x2000002cff097230 */ /* 0x000fe40000004100 */
[C---:B------:R-:W-:Y:S01]  /*122a0*/  FMUL.FTZ R7, R24.reuse, R11 ;  /* 0x0000000b18077220 */ /* 0x040fe20000410000 */
[----:B------:R-:W-:Y:S02]  /*122b0*/  HADD2.F32 R4, -RZ, R4.H1_H1 ;  /* 0x30000004ff047230 */ /* 0x000fe40000004100 */
[----:B------:R-:W-:Y:S01]  /*122c0*/  FMUL.FTZ R24, R24, R5 ;  /* 0x0000000518187220 */ /* 0x000fe20000410000 */
[----:B------:R-:W-:Y:S02]  /*122d0*/  HADD2.F32 R6, -RZ, R6.H1_H1 ;  /* 0x30000006ff067230 */ /* 0x000fe40000004100 */
[C---:B------:R-:W-:Y:S01]  /*122e0*/  FMUL.FTZ R29, R26.reuse, R25 ;  /* 0x000000191a1d7220 */ /* 0x040fe20000410000 */
[----:B------:R-:W-:Y:S01]  /*122f0*/  FMUL.FTZ R26, R26, R9 ;  /* 0x000000091a1a7220 */ /* 0x000fe20000410000 */
        /* <DEDUP_REMOVED lines=14> */
.L_x_1741:
[----:B------:R-:W-:Y:S05]  /*123e0*/  BSYNC B1 ;  /* 0x0000000000017941 */ /* 0x000fea0003800000 */
.L_x_1740:
[----:B------:R-:W-:Y:S05]  /*123f0*/  @P2 BRA `(.L_x_1713) ;  /* 0x00000004007c2947 */ /* 0x000fea0003800000 */
[----:B------:R-:W4:Y:S01]  /*12400*/  LDL R40, [R1+0x34] ;  /* 0x0000340001287983 */ /* 0x000f220000100800 */
[----:B------:R-:W-:Y:S01]  /*12410*/  LEA.HI R21, R21, R171, RZ, 0x1d ;  /* 0x000000ab15157211 */ /* 0x000fe200078fe8ff */
[----:B--2---:R-:W-:Y:S01]  /*12420*/  HADD2.F32 R29, -RZ, R20.H1_H1 ;  /* 0x30000014ff1d7230 */ /* 0x004fe20000004100 */
[----:B------:R-:W-:Y:S01]  /*12430*/  SHF.R.U64 R39, R56, 0x10, R57 ;  /* 0x0000001038277819 */ /* 0x000fe20000001239 */
[--C-:B------:R-:W-:Y:S01]  /*12440*/  HADD2.F32 R31, -RZ, R0.reuse.H1_H1 ;  /* 0x30000000ff1f7230 */ /* 0x100fe20000004100 */
[----:B0--3--:R-:W-:Y:S01]  /*12450*/  SHF.R.S32.HI R6, RZ, 0x1f, R21 ;  /* 0x0000001fff067819 */ /* 0x009fe20000011415 */
[----:B------:R-:W-:Y:S01]  /*12460*/  IMAD.SHL.U32 R4, R21, 0x8, RZ ;  /* 0x0000000815047824 */ /* 0x000fe200078e00ff */
[----:B------:R-:W-:Y:S01]  /*12470*/  SHF.R.U32.HI R56, RZ, 0x10, R57 ;  /* 0x00000010ff387819 */ /* 0x000fe20000011639 */
[----:B------:R-:W-:Y:S01]  /*12480*/  HADD2.F32 R0, -RZ, R0.H0_H0 ;  /* 0x20000000ff007230 */ /* 0x000fe20000004100 */
[----:B------:R-:W-:Y:S01]  /*12490*/  LEA.HI R6, R6, R21, RZ, 0x3 ;  /* 0x0000001506067211 */ /* 0x000fe200078f18ff */
[----:B------:R-:W-:Y:S01]  /*124a0*/  HADD2.F32 R20, -RZ, R20.H0_H0 ;  /* 0x20000014ff147230 */ /* 0x000fe20000004100 */
[----:B------:R-:W-:-:S02]  /*124b0*/  LOP3.LUT R4, R181, 0x38, R4, 0xf8, !PT ;  /* 0x00000038b5047812 */ /* 0x000fc400078ef804 */
[----:B------:R-:W-:Y:S02]  /*124c0*/  SHF.L.U32 R6, R6, 0xa, RZ ;  /* 0x0000000a06067819 */ /* 0x000fe400000006ff */
[----:B------:R-:W-:Y:S02]  /*124d0*/  LOP3.LUT R9, R4, R61, RZ, 0x3c, !PT ;  /* 0x0000003d04097212 */ /* 0x000fe400078e3cff */
[----:B------:R-:W-:Y:S02]  /*124e0*/  LOP3.LUT R8, R6, 0x7fffe000, RZ, 0xc0, !PT ;  /* 0x7fffe00006087812 */ /* 0x000fe400078ec0ff */
[--C-:B------:R-:W-:Y:S02]  /*124f0*/  SHF.R.U32.HI R28, RZ, 0x10, R13.reuse ;  /* 0x00000010ff1c7819 */ /* 0x100fe4000001160d */
[----:B------:R-:W-:Y:S02]  /*12500*/  IADD3 R9, R9, R8, R200 ;  /* 0x0000000809097210 */ /* 0x000fe40007ffe0c8 */
[----:B------:R-:W-:Y:S01]  /*12510*/  SHF.R.U64 R37, R12, 0x10, R13 ;  /* 0x000000100c257819 */ /* 0x000fe2000000120d */
[----:B------:R-:W-:Y:S01]  /*12520*/  HADD2.F32 R28, -RZ, R28.H0_H0 ;  /* 0x2000001cff1c7230 */ /* 0x000fe20000004100 */
[--C-:B------:R-:W-:Y:S01]  /*12530*/  SHF.R.U64 R38, R58, 0x10, R59.reuse ;  /* 0x000000103a267819 */ /* 0x100fe2000000123b */
[----:B------:R-:W-:Y:S01]  /*12540*/  IMAD R21, R9, 0x2, R2 ;  /* 0x0000000209157824 */ /* 0x000fe200078e0202 */
[----:B------:R-:W-:-:S02]  /*12550*/  SHF.R.U32.HI R58, RZ, 0x10, R59 ;  /* 0x00000010ff3a7819 */ /* 0x000fc4000001163b */
[--C-:B-1----:R-:W-:Y:S02]  /*12560*/  SHF.R.U32.HI R34, RZ, 0x10, R15.reuse ;  /* 0x00000010ff227819 */ /* 0x102fe4000001160f */
[----:B------:R-:W0:Y:S01]  /*12570*/  LDS.128 R8, [R21+0xc400] ;  /* 0x00c4000015087984 */ /* 0x000e220000000c00 */
[----:B------:R-:W-:Y:S01]  /*12580*/  SHF.R.U64 R36, R14, 0x10, R15 ;  /* 0x000000100e247819 */ /* 0x000fe2000000120f */
[--C-:B0-----:R-:W-:Y:S02]  /*12590*/  HADD2.F32 R24, -RZ, R9.reuse.H0_H0 ;  /* 0x20000009ff187230 */ /* 0x101fe40000004100 */
[----:B------:R-:W-:Y:S02]  /*125a0*/  HADD2.F32 R25, -RZ, R9.H1_H1 ;  /* 0x30000009ff197230 */ /* 0x000fe40000004100 */
[----:B------:R-:W-:Y:S02]  /*125b0*/  HADD2.F32 R9, -RZ, R8.H0_H0 ;  /* 0x20000008ff097230 */ /* 0x000fe40000004100 */
[C---:B------:R-:W-:Y:S01]  /*125c0*/  FMUL.FTZ R33, R24.reuse, R31 ;  /* 0x0000001f18217220 */ /* 0x040fe20000410000 */
[----:B------:R-:W-:Y:S01]  /*125d0*/  FMUL.FTZ R35, R24, R29 ;  /* 0x0000001d18237220 */ /* 0x000fe20000410000 */
[----:B------:R-:W-:-:S02]  /*125e0*/  HADD2.F32 R24, -RZ, R56.H0_H0 ;  /* 0x20000038ff187230 */ /* 0x000fc40000004100 */
[C---:B------:R-:W-:Y:S01]  /*125f0*/  FMUL.FTZ R30, R25.reuse, R28 ;  /* 0x0000001c191e7220 */ /* 0x040fe20000410000 */
[----:B------:R-:W-:Y:S02]  /*12600*/  HADD2.F32 R27, -RZ, R11.H0_H0 ;  /* 0x2000000bff1b7230 */ /* 0x000fe40000004100 */
[----:B------:R-:W-:Y:S02]  /*12610*/  HADD2.F32 R26, -RZ, R10.H0_H0 ;  /* 0x2000000aff1a7230 */ /* 0x000fe40000004100 */
[----:B------:R-:W-:Y:S01]  /*12620*/  FMUL.FTZ R32, R25, R24 ;  /* 0x0000001819207220 */ /* 0x000fe20000410000 */
[----:B------:R-:W-:Y:S02]  /*12630*/  HADD2.F32 R25, -RZ, R3.H0_H0 ;  /* 0x20000003ff197230 */ /* 0x000fe40000004100 */
[----:B------:R-:W-:Y:S02]  /*12640*/  HADD2.F32 R11, -RZ, R11.H1_H1 ;  /* 0x3000000bff0b7230 */ /* 0x000fe40000004100 */
[----:B------:R-:W-:-:S02]  /*12650*/  HADD2.F32 R8, -RZ, R8.H1_H1 ;  /* 0x30000008ff087230 */ /* 0x000fc40000004100 */
[----:B------:R-:W-:Y:S01]  /*12660*/  HADD2.F32 R10, -RZ, R10.H1_H1 ;  /* 0x3000000aff0a7230 */ /* 0x000fe20000004100 */
[----:B----4-:R-:W0:Y:S02]  /*12670*/  LDS.128 R4, [R40] ;  /* 0x0000000028047984 */ /* 0x010e240000000c00 */
[--C-:B0-----:R-:W-:Y:S02]  /*12680*/  HADD2.F32 R12, -RZ, R5.reuse.H0_H0 ;  /* 0x20000005ff0c7230 */ /* 0x101fe40000004100 */
[----:B------:R-:W-:Y:S02]  /*12690*/  HADD2.F32 R13, -RZ, R5.H1_H1 ;  /* 0x30000005ff0d7230 */ /* 0x000fe40000004100 */
[----:B------:R-:W-:Y:S02]  /*126a0*/  HADD2.F32 R5, -RZ, R4.H0_H0 ;  /* 0x20000004ff057230 */ /* 0x000fe40000004100 */
[C---:B------:R-:W-:Y:S01]  /*126b0*/  FFMA.FTZ R33, R12.reuse, R29, -R33 ;  /* 0x0000001d0c217223 */ /* 0x040fe20000010821 */
[----:B------:R-:W-:Y:S01]  /*126c0*/  FFMA.FTZ R35, R12, R31, R35 ;  /* 0x0000001f0c237223 */ /* 0x000fe20000010023 */
[----:B------:R-:W-:Y:S01]  /*126d0*/  FMUL.FTZ R12, R9, R0 ;  /* 0x00000000090c7220 */ /* 0x000fe20000410000 */
[C---:B------:R-:W-:Y:S01]  /*126e0*/  FFMA.FTZ R30, R13.reuse, R24, -R30 ;  /* 0x000000180d1e7223 */ /* 0x040fe2000001081e */
[----:B------:R-:W-:Y:S01]  /*126f0*/  FFMA.FTZ R32, R13, R28, R32 ;  /* 0x0000001c0d207223 */ /* 0x000fe20000010020 */
[-C--:B------:R-:W-:Y:S01]  /*12700*/  FMUL.FTZ R29, R9, R20.reuse ;  /* 0x00000014091d7220 */ /* 0x080fe20000410000 */
[----:B------:R-:W-:Y:S01]  /*12710*/  FFMA.FTZ R13, R5, R20, -R12 ;  /* 0x00000014050d7223 */ /* 0x000fe2000001080c */
[----:B------:R-:W-:-:S02]  /*12720*/  HADD2.F32 R20, -RZ, R3.H1_H1 ;  /* 0x30000003ff147230 */ /* 0x000fc40000004100 */
[----:B------:R-:W-:Y:S02]  /*12730*/  HADD2.F32 R9, -RZ, R69.H0_H0 ;  /* 0x20000045ff097230 */ /* 0x000fe40000004100 */
[----:B------:R-:W-:Y:S01]  /*12740*/  FFMA.FTZ R29, R5, R0, R29 ;  /* 0x00000000051d7223 */ /* 0x000fe2000001001d */
[----:B------:R-:W-:Y:S02]  /*12750*/  HADD2.F32 R15, -RZ, R7.H0_H0 ;  /* 0x20000007ff0f7230 */ /* 0x000fe40000004100 */
[----:B------:R-:W-:Y:S01]  /*12760*/  FMUL.FTZ R28, R27, R20 ;  /* 0x000000141b1c7220 */ /* 0x000fe20000410000 */
[----:B------:R-:W-:Y:S02]  /*12770*/  HADD2.F32 R0, -RZ, R69.H1_H1 ;  /* 0x30000045ff007230 */ /* 0x000fe40000004100 */
[C---:B------:R-:W-:Y:S01]  /*12780*/  FMUL.FTZ R5, R26.reuse, R25 ;  /* 0x000000191a057220 */ /* 0x040fe20000410000 */
[----:B------:R-:W-:Y:S02]  /*12790*/  HADD2.F32 R14, -RZ, R6.H0_H0 ;  /* 0x20000006ff0e7230 */ /* 0x000fe40000004100 */
[----:B------:R-:W-:Y:S01]  /*127a0*/  FMUL.FTZ R3, R26, R9 ;  /* 0x000000091a037220 */ /* 0x000fe20000410000 */
[----:B------:R-:W-:-:S02]  /*127b0*/  HADD2.F32 R24, -RZ, R34.H0_H0 ;  /* 0x20000022ff187230 */ /* 0x000fc40000004100 */
[-C--:B------:R-:W-:Y:S01]  /*127c0*/  FMUL.FTZ R27, R27, R0.reuse ;  /* 0x000000001b1b7220 */ /* 0x080fe20000410000 */
[----:B------:R-:W-:Y:S02]  /*127d0*/  HADD2.F32 R12, -RZ, R58.H0_H0 ;  /* 0x2000003aff0c7230 */ /* 0x000fe40000004100 */
[----:B------:R-:W-:Y:S01]  /*127e0*/  FFMA.FTZ R28, R15, R0, -R28 ;  /* 0x000000000f1c7223 */ /* 0x000fe2000001081c */
[----:B------:R-:W-:Y:S02]  /*127f0*/  HADD2.F32 R7, -RZ, R7.H1_H1 ;  /* 0x30000007ff077230 */ /* 0x000fe40000004100 */
[C---:B------:R-:W-:Y:S01]  /*12800*/  FFMA.FTZ R26, R14.reuse, R9, -R5 ;  /* 0x000000090e1a7223 */ /* 0x040fe20000010805 */
[C---:B------:R-:W-:Y:S01]  /*12810*/  FMUL.FTZ R34, R11.reuse, R24 ;  /* 0x000000180b227220 */ /* 0x040fe20000410000 */
[----:B------:R-:W-:Y:S01]  /*12820*/  FMUL.FTZ R0, R11, R12 ;  /* 0x0000000c0b007220 */ /* 0x000fe20000410000 */
[----:B------:R-:W-:Y:S01]  /*12830*/  FFMA.FTZ R14, R14, R25, R3 ;  /* 0x000000190e0e7223 */ /* 0x000fe20000010003 */
[----:B------:R-:W-:-:S02]  /*12840*/  HADD2.F32 R9, -RZ, R37.H0_H0 ;  /* 0x20000025ff097230 */ /* 0x000fc40000004100 */
[----:B------:R-:W-:Y:S01]  /*12850*/  FFMA.FTZ R27, R15, R20, R27 ;  /* 0x000000140f1b7223 */ /* 0x000fe2000001001b */
[----:B------:R-:W-:Y:S02]  /*12860*/  HADD2.F32 R11, -RZ, R36.H0_H0 ;  /* 0x20000024ff0b7230 */ /* 0x000fe40000004100 */
[C---:B------:R-:W-:Y:S01]  /*12870*/  FFMA.FTZ R25, R7.reuse, R12, -R34 ;  /* 0x0000000c07197223 */ /* 0x040fe20000010822 */
[----:B------:R-:W-:Y:S02]  /*12880*/  HADD2.F32 R3, -RZ, R39.H0_H0 ;  /* 0x20000027ff037230 */ /* 0x000fe40000004100 */
[----:B------:R-:W-:Y:S01]  /*12890*/  FFMA.FTZ R24, R7, R24, R0 ;  /* 0x0000001807187223 */ /* 0x000fe20000010000 */
[----:B------:R-:W-:Y:S02]  /*128a0*/  HADD2.F32 R5, -RZ, R38.H0_H0 ;  /* 0x20000026ff057230 */ /* 0x000fe40000004100 */
[----:B------:R-:W-:Y:S01]  /*128b0*/  FMUL.FTZ R7, R8, R9 ;  /* 0x0000000908077220 */ /* 0x000fe20000410000 */
[----:B------:R-:W-:-:S02]  /*128c0*/  HADD2.F32 R4, -RZ, R4.H1_H1 ;  /* 0x30000004ff047230 */ /* 0x000fc40000004100 */
[----:B------:R-:W-:Y:S01]  /*128d0*/  FMUL.FTZ R15, R10, R11 ;  /* 0x0000000b0a0f7220 */ /* 0x000fe20000410000 */
[----:B------:R-:W-:Y:S02]  /*128e0*/  HADD2.F32 R6, -RZ, R6.H1_H1 ;  /* 0x30000006ff067230 */ /* 0x000fe40000004100 */
[----:B------:R-:W-:Y:S01]  /*128f0*/  FMUL.FTZ R8, R8, R3 ;  /* 0x0000000308087220 */ /* 0x000fe20000410000 */
[----:B------:R-:W-:Y:S01]  /*12900*/  FMUL.FTZ R10, R10, R5 ;  /* 0x000000050a0a7220 */ /* 0x000fe20000410000 */
[----:B------:R-:W-:Y:S01]  /*12910*/  FFMA.FTZ R0, R4, R3, -R7 ;  /* 0x0000000304007223 */ /* 0x000fe20000010807 */
[----:B------:R-:W-:Y:S01]  /*12920*/  F2FP.F16.F32.PACK_AB R7, R25, R28 ;  /* 0x0000001c1907723e */ /* 0x000fe200000000ff */
[----:B------:R-:W-:Y:S01]  /*12930*/  FFMA.FTZ R15, R6, R5, -R15 ;  /* 0x00000005060f7223 */ /* 0x000fe2000001080f */
[----:B------:R-:W-:Y:S01]  /*12940*/  FFMA.FTZ R8, R4, R9, R8 ;  /* 0x0000000904087223 */ /* 0x000fe20000010008 */
[----:B------:R-:W-:Y:S01]  /*12950*/  FFMA.FTZ R3, R6, R11, R10 ;  /* 0x0000000b06037223 */ /* 0x000fe2000001000a */
[----:B------:R-:W-:-:S02]  /*12960*/  F2FP.F16.F32.PACK_AB R5, R30, R33 ;  /* 0x000000211e05723e */ /* 0x000fc400000000ff */
[----:B------:R-:W-:Y:S02]  /*12970*/  F2FP.F16.F32.PACK_AB R4, R0, R13 ;  /* 0x0000000d0004723e */ /* 0x000fe400000000ff */
[----:B------:R-:W-:Y:S02]  /*12980*/  F2FP.F16.F32.PACK_AB R6, R15, R26 ;  /* 0x0000001a0f06723e */ /* 0x000fe400000000ff */
[----:B------:R-:W-:Y:S02]  /*12990*/  F2FP.F16.F32.PACK_AB R11, R24, R27 ;  /* 0x0000001b180b723e */ /* 0x000fe400000000ff */
[----:B------:R-:W-:Y:S01]  /*129a0*/  F2FP.F16.F32.PACK_AB R9, R32, R35 ;  /* 0x000000232009723e */ /* 0x000fe200000000ff */
[----:B------:R4:W-:Y:S01]  /*129b0*/  STS.128 [R40], R4 ;  /* 0x0000000428007388 */ /* 0x0009e20000000c00 */
[----:B------:R-:W-:Y:S02]  /*129c0*/  F2FP.F16.F32.PACK_AB R8, R8, R29 ;  /* 0x0000001d0808723e */ /* 0x000fe400000000ff */
[----:B------:R-:W-:-:S05]  /*129d0*/  F2FP.F16.F32.PACK_AB R10, R3, R14 ;  /* 0x0000000e030a723e */ /* 0x000fca00000000ff */
[----:B------:R4:W-:Y:S02]  /*129e0*/  STS.128 [R21+0xc400], R8 ;  /* 0x00c4000815007388 */ /* 0x0009e40000000c00 */
.L_x_1713:
[----:B------:R-:W-:Y:S05]  /*129f0*/  BSYNC B0 ;  /* 0x0000000000007941 */ /* 0x000fea0003800000 */
.L_x_1691:
        /* <DEDUP_REMOVED lines=8> */
.L_x_1689:
[----:B01-3--:R-:W3:Y:S02]  /*12a80*/  LDL R0, [R1+0x30] ;  /* 0x0000300001007983 */ /* 0x00bee40000100800 */
[----:B---3--:R-:W-:-:S13]  /*12a90*/  R2UR UR4, R0 ;  /* 0x00000000000472ca */ /* 0x008fda00000e0000 */
[----:B------:R-:W-:-:S05]  /*12aa0*/  IMAD.U32 R0, RZ, RZ, UR4 ;  /* 0x00000004ff007e24 */ /* 0x000fca000f8e00ff */
[----:B------:R-:W-:-:S13]  /*12ab0*/  ISETP.NE.AND P0, PT, R0, 0x3, PT ;  /* 0x000000030000780c */ /* 0x000fda0003f05270 */
[----:B------:R-:W-:Y:S05]  /*12ac0*/  @!P0 BRA `(.L_x_1742) ;  /* 0x0000000000048947 */ /* 0x000fea0003800000 */
[----:B------:R-:W-:Y:S01]  /*12ad0*/  BPT.TRAP 0x1 ;  /* 0x000000040000795c */ /* 0x000fe20000300000 */
.L_x_1742:
[----:B----4-:R-:W-:Y:S01]  /*12ae0*/  IMAD R21, R23, 0x8, R2 ;  /* 0x0000000817157824 */ /* 0x010fe200078e0202 */
[----:B------:R-:W-:-:S04]  /*12af0*/  SHF.L.U32 R0, R164, 0x1f, RZ ;  /* 0x0000001fa4007819 */ /* 0x000fc800000006ff */
[----:B------:R0:W1:Y:S01]  /*12b00*/  SYNCS.PHASECHK.TRANS64.TRYWAIT P1, [R21+URZ+0x2a830], R0 ;  /* 0x02a83000150075a7 */ /* 0x000062000802017f */
[----:B------:R-:W-:Y:S05]  /*12b10*/  @!P0 BRA `(.L_x_1743) ;  /* 0x0000000000048947 */ /* 0x000fea0003800000 */
[----:B------:R-:W-:Y:S01]  /*12b20*/  BPT.TRAP 0x1 ;  /* 0x000000040000795c */ /* 0x000fe20000300000 */
.L_x_1743:
[----:B-1----:R-:W-:Y:S05]  /*12b30*/  @P1 BRA `(.L_x_1744) ;  /* 0x0000000000081947 */ /* 0x002fea0003800000 */
[----:B------:R-:W1:Y:S02]  /*12b40*/  SYNCS.PHASECHK.TRANS64.TRYWAIT P1, [R21+URZ+0x2a830], R0 ;  /* 0x02a83000150075a7 */ /* 0x000e64000802017f */
[----:B-1----:R-:W-:Y:S05]  /*12b50*/  @!P1 BRA `(.L_x_1745) ;  /* 0x0000019c00a49947 */ /* 0x002fea0003800000 */
.L_x_1744:
[----:B------:R-:W-:Y:S05]  /*12b60*/  WARPSYNC.ALL ;  /* 0x0000000000007948 */ /* 0x000fea0003800000 */
[----:B01----:R-:W-:Y:S01]  /*12b70*/  VIADD R0, R2, 0x18400 ;  /* 0x0001840002007836 */ /* 0x003fe20000000000 */
[----:B------:R-:W-:Y:S01]  /*12b80*/  R2UR UR4, R68 ;  /* 0x00000000440472ca */ /* 0x000fe200000e0000 */
[----:B------:R-:W-:Y:S01]  /*12b90*/  UMOV UR9, 0x40000040 ;  /* 0x4000004000097882 */ /* 0x000fe20000000000 */
[----:B--2---:R-:W-:Y:S01]  /*12ba0*/  MOV R5, 0x40000040 ;  /* 0x4000004000057802 */ /* 0x004fe20000000f00 */
        /* <DEDUP_REMOVED lines=11> */
[----:B------:R-:W-:Y:S01]  /*12c60*/  IMAD.MOV.U32 R5, RZ, RZ, 0x40000040 ;  /* 0x40000040ff057424 */ /* 0x000fe200078e00ff */
[----:B------:R-:W-:Y:S01]  /*12c70*/  UMOV UR45, 0x40000040 ;  /* 0x40000040002d7882 */ /* 0x000fe20000000000 */
[----:B------:R-:W-:Y:S01]  /*12c80*/  UMOV UR41, 0x40000040 ;  /* 0x4000004000297882 */ /* 0x000fe20000000000 */
[----:B------:R-:W-:Y:S01]  /*12c90*/  IMAD R4, R23, 0x900, R6 ;  /* 0x0000090017047824 */ /* 0x000fe200078e0206 */
[----:B------:R-:W-:Y:S01]  /*12ca0*/  UIADD3 UR5, UR4, 0x2, URZ ;  /* 0x0000000204057890 */ /* 0x000fe2000fffe03f */
[----:B------:R-:W-:Y:S01]  /*12cb0*/  R2UR UR39, R5 ;  /* 0x00000000052772ca */ /* 0x000fe200000e0000 */
[----:B------:R-:W-:Y:S01]  /*12cc0*/  UMOV UR8, UR4 ;  /* 0x0000000400087c82 */ /* 0x000fe20008000000 */
[C---:B------:R-:W-:Y:S01]  /*12cd0*/  VIADD R8, R4.reuse, 0x2 ;  /* 0x0000000204087836 */ /* 0x040fe20000000000 */
[----:B------:R-:W-:Y:S01]  /*12ce0*/  R2UR UR10, R4 ;  /* 0x00000000040a72ca */ /* 0x000fe200000e0000 */
[----:B------:R-:W-:Y:S01]  /*12cf0*/  IMAD.U32 R10, RZ, RZ, UR8 ;  /* 0x00000008ff0a7e24 */ /* 0x000fe2000f8e00ff */
[----:B------:R-:W-:-:S02]  /*12d00*/  UIADD3 UR56, UR4, 0x404, URZ ;  /* 0x0000040404387890 */ /* 0x000fc4000fffe03f */
[----:B------:R-:W-:Y:S02]  /*12d10*/  UIADD3 UR52, UR4, 0x406, URZ ;  /* 0x0000040604347890 */ /* 0x000fe4000fffe03f */
[----:B------:R0:W-:Y:S01]  /*12d20*/  STL.64 [R1+0x28], R10 ;  /* 0x0000280a01007387 */ /* 0x0001e20000100a00 */
[----:B------:R-:W-:Y:S02]  /*12d30*/  UIADD3 UR48, UR4, 0x800, URZ ;  /* 0x0000080004307890 */ /* 0x000fe4000fffe03f */
[----:B------:R-:W-:Y:S02]  /*12d40*/  UIADD3 UR44, UR4, 0x802, URZ ;  /* 0x00000802042c7890 */ /* 0x000fe4000fffe03f */
[----:B------:R-:W-:Y:S02]  /*12d50*/  UIADD3 UR40, UR4, 0x804, URZ ;  /* 0x0000080404287890 */ /* 0x000fe4000fffe03f */
        /* <DEDUP_REMOVED lines=9> */
[----:B------:R-:W-:Y:S01]  /*12df0*/  IMAD.U32 R11, RZ, RZ, UR9 ;  /* 0x00000009ff0b7e24 */ /* 0x000fe2000f8e00ff */
[----:B------:R-:W-:Y:S01]  /*12e00*/  UIADD3 UR36, UR4, 0x806, URZ ;  /* 0x0000080604247890 */ /* 0x000fe2000fffe03f */
[----:B------:R-:W-:-:S03]  /*12e10*/  UMOV UR37, 0x40000040 ;  /* 0x4000004000257882 */ /* 0x000fc60000000000 */
        /* <DEDUP_REMOVED lines=47> */
[----:B------:R-:W-:Y:S02]  /*13110*/  VIADD R8, R4, 0x304 ;  /* 0x0000030404087836 */ /* 0x000fe40000000000 */
[----:B------:R-:W-:Y:S02]  /*13120*/  IMAD.MOV.U32 R9, RZ, RZ, 0x40000040 ;  /* 0x40000040ff097424 */ /* 0x000fe400078e00ff */
[----:B0-----:R-:W-:Y:S01]  /*13130*/  IMAD.U32 R10, RZ, RZ, UR8 ;  /* 0x00000008ff0a7e24 */ /* 0x001fe2000f8e00ff */
[----:B------:R-:W-:Y:S01]  /*13140*/  R2UR UR58, R8 ;  /* 0x00000000083a72ca */ /* 0x000fe200000e0000 */
[----:B------:R-:W-:Y:S01]  /*13150*/  IMAD.U32 R11, RZ, RZ, UR9 ;  /* 0x00000009ff0b7e24 */ /* 0x000fe2000f8e00ff */
[----:B------:R-:W-:Y:S01]  /*13160*/  R2UR UR59, R9 ;  /* 0x00000000093b72ca */ /* 0x000fe200000e0000 */
[----:B------:R-:W-:Y:S01]  /*13170*/  IMAD.MOV.U32 R9, RZ, RZ, 0x40000040 ;  /* 0x40000040ff097424 */ /* 0x000fe200078e00ff */
[----:B------:R-:W-:-:S02]  /*13180*/  IADD3 R8, R4, 0x306, RZ ;  /* 0x0000030604087810 */ /* 0x000fc40007ffe0ff */
[----:B------:R0:W-:Y:S02]  /*13190*/  STL.64 [R1], R10 ;  /* 0x0000000a01007387 */ /* 0x0001e40000100a00 */
[----:B------:R-:W-:Y:S01]  /*131a0*/  R2UR UR54, R8 ;  /* 0x00000000083672ca */ /* 0x000fe200000e0000 */
[----:B------:R-:W-:Y:S01]  /*131b0*/  VIADD R8, R4, 0x600 ;  /* 0x0000060004087836 */ /* 0x000fe20000000000 */
[----:B------:R-:W-:Y:S01]  /*131c0*/  R2UR UR55, R9 ;  /* 0x00000000093772ca */ /* 0x000fe200000e0000 */
[----:B------:R-:W-:-:S03]  /*131d0*/  IMAD.MOV.U32 R9, RZ, RZ, 0x40000040 ;  /* 0x40000040ff097424 */ /* 0x000fc600078e00ff */
[----:B------:R-:W-:Y:S01]  /*131e0*/  R2UR UR50, R8 ;  /* 0x00000000083272ca */ /* 0x000fe200000e0000 */
[----:B------:R-:W-:Y:S01]  /*131f0*/  VIADD R8, R4, 0x602 ;  /* 0x0000060204087836 */ /* 0x000fe20000000000 */
[----:B------:R-:W-:Y:S02]  /*13200*/  R2UR UR51, R9 ;  /* 0x00000000093372ca */ /* 0x000fe400000e0000 */
[----:B------:R-:W-:Y:S02]  /*13210*/  MOV R9, 0x40000040 ;  /* 0x4000004000097802 */ /* 0x000fe40000000f00 */
[----:B------:R-:W-:Y:S01]  /*13220*/  R2UR UR46, R8 ;  /* 0x00000000082e72ca */ /* 0x000fe200000e0000 */
[C---:B------:R-:W-:Y:S01]  /*13230*/  VIADD R8, R4.reuse, 0x604 ;  /* 0x0000060404087836 */ /* 0x040fe20000000000 */
[----:B------:R-:W-:Y:S01]  /*13240*/  R2UR UR47, R9 ;  /* 0x00000000092f72ca */ /* 0x000fe200000e0000 */
[----:B------:R-:W-:Y:S02]  /*13250*/  IMAD.MOV.U32 R9, RZ, RZ, 0x40000040 ;  /* 0x40000040ff097424 */ /* 0x000fe400078e00ff */
[----:B------:R-:W-:Y:S01]  /*13260*/  VIADD R4, R4, 0x606 ;  /* 0x0000060604047836 */ /* 0x000fe20000000000 */
[----:B------:R-:W-:-:S02]  /*13270*/  R2UR UR42, R8 ;  /* 0x00000000082a72ca */ /* 0x000fc400000e0000 */
        /* <DEDUP_REMOVED lines=26> */
.L_x_1746:
[----:B------:R-:W0:Y:S01]  /*13420*/  LDC R224, c[0x0][0x448] ;  /* 0x00011200ffe07b82 */ /* 0x000e220000000800 */
[----:B------:R-:W-:Y:S01]  /*13430*/  ULDC UR4, c[0x0][0x9d8] ;  /* 0x0002760000047ab9 */ /* 0x000fe20000000800 */
[----:B------:R-:W-:Y:S02]  /*13440*/  VIADD R21, R21, 0x2a840 ;  /* 0x0002a84015157836 */ /* 0x000fe40000000000 */
[----:B------:R-:W-:Y:S01]  /*13450*/  FMUL.FTZ R15, R38, UR4 ;  /* 0x00000004260f7c20 */ /* 0x000fe20008410000 */
[----:B------:R-:W-:Y:S01]  /*13460*/  FMUL.FTZ R38, R58, UR4 ;  /* 0x000000043a267c20 */ /* 0x000fe20008410000 */
[----:B------:R-:W-:Y:S01]  /*13470*/  IADD3 R58, R202, R188, RZ ;  /* 0x000000bcca3a7210 */ /* 0x000fe20007ffe0ff */
[----:B------:R-:W-:Y:S01]  /*13480*/  FMUL.FTZ R74, R28, UR4 ;  /* 0x000000041c4a7c20 */ /* 0x000fe20008410000 */
[----:B------:R-:W-:Y:S01]  /*13490*/  FMUL.FTZ R14, R39, UR4 ;  /* 0x00000004270e7c20 */ /* 0x000fe20008410000 */
[----:B------:R-:W-:Y:S01]  /*134a0*/  FMUL.FTZ R28, R47, UR4 ;  /* 0x000000042f1c7c20 */ /* 0x000fe20008410000 */
[----:B------:R-:W-:Y:S01]  /*134b0*/  FMUL.FTZ R47, R49, UR4 ;  /* 0x00000004312f7c20 */ /* 0x000fe20008410000 */
[----:B------:R-:W-:Y:S01]  /*134c0*/  FMUL.FTZ R39, R59, UR4 ;  /* 0x000000043b277c20 */ /* 0x000fe20008410000 */
[----:B------:R-:W-:-:S02]  /*134d0*/  IMAD.MOV.U32 R49, RZ, RZ, -0x60 ;  /* 0xffffffa0ff317424 */ /* 0x000fc400078e00ff */
        /* <DEDUP_REMOVED lines=12> */
[----:B0-----:R-:W-:Y:S01]  /*135a0*/  ISETP.NE.AND P1, PT, R224, 0x1, PT ;  /* 0x00000001e000780c */ /* 0x001fe20003f25270 */
[----:B------:R-:W-:Y:S01]  /*135b0*/  IMAD R49, R72, R49, 0x61 ;  /* 0x0000006148317424 */ /* 0x000fe200078e0231 */
[----:B------:R-:W-:Y:S01]  /*135c0*/  LOP3.LUT R16, R16, 0xffefffff, RZ, 0xc0, !PT ;  /* 0xffefffff10107812 */ /* 0x000fe200078ec0ff */
        /* <DEDUP_REMOVED lines=10> */
[----:B------:R-:W0:Y:S01]  /*13670*/  @P1 LDC R5, c[0x0][0x44c] ;  /* 0x00011300ff051b82 */ /* 0x000e220000000800 */
[----:B------:R-:W-:Y:S01]  /*13680*/  FMUL.FTZ R32, R32, UR4 ;  /* 0x0000000420207c20 */ /* 0x000fe20008410000 */
[----:B------:R-:W-:Y:S01]  /*13690*/  FMUL.FTZ R33, R33, UR4 ;  /* 0x0000000421217c20 */ /* 0x000fe20008410000 */
[----:B------:R-:W-:Y:S01]  /*136a0*/  FMUL.FTZ R36, R36, UR4 ;  /* 0x0000000424247c20 */ /* 0x000fe20008410000 */
[----:B------:R-:W-:Y:S01]  /*136b0*/  FMUL.FTZ R37, R37, UR4 ;  /* 0x0000000425257c20 */ /* 0x000fe20008410000 */
[----:B------:R-:W-:Y:S01]  /*136c0*/  FMUL.FTZ R40, R40, UR4 ;  /* 0x0000000428287c20 */ /* 0x000fe20008410000 */
        /* <DEDUP_REMOVED lines=13> */
[----:B------:R-:W-:Y:S01]  /*137a0*/  @P1 LOP3.LUT R16, R16, 0x100000, RZ, 0xfc, !PT ;  /* 0x0010000010101812 */ /* 0x000fe200078efcff */
[----:B------:R-:W-:Y:S01]  /*137b0*/  FMUL.FTZ R69, R69, UR4 ;  /* 0x0000000445457c20 */ /* 0x000fe20008410000 */
[----:B------:R-:W-:Y:S01]  /*137c0*/  ULDC UR38, c[0x0][0x9dc] ;  /* 0x0002770000267ab9 */ /* 0x000fe20000000800 */
[----:B------:R-:W2:Y:S01]  /*137d0*/  MUFU.TANH R13, R13 ;  /* 0x0000000d000d7308 */ /* 0x000ea20000002400 */
[----:B------:R-:W-:Y:S01]  /*137e0*/  ULOP3.LUT UR38, URZ, UR38, URZ, 0x33, !UPT ;  /* 0x000000263f267292 */ /* 0x000fe2000f8e333f */
[----:B0-----:R-:W-:-:S04]  /*137f0*/  @P1 IMAD.HI.U32 R4, R58, R5, RZ ;  /* 0x000000053a041227 */ /* 0x001fc800078e00ff */
[----:B------:R-:W-:Y:S01]  /*13800*/  FMUL.FTZ R70, R70, UR4 ;  /* 0x0000000446467c20 */ /* 0x000fe20008410000 */
[----:B------:R-:W-:Y:S01]  /*13810*/  LOP3.LUT R16, R16, 0xfff7ffff, RZ, 0xc0, !PT ;  /* 0xfff7ffff10107812 */ /* 0x000fe200078ec0ff */
[----:B------:R-:W-:Y:S01]  /*13820*/  IMAD R5, R72, -0x60, R166 ;  /* 0xffffffa048057824 */ /* 0x000fe200078e02a6 */
[----:B------:R-:W0:Y:S01]  /*13830*/  MUFU.TANH R73, R73 ;  /* 0x0000004900497308 */ /* 0x000e220000002400 */
[----:B------:R-:W-:Y:S01]  /*13840*/  VIADD R83, R49, 0xffffffff ;  /* 0xffffffff31537836 */ /* 0x000fe20000000000 */
[----:B-1----:R-:W-:Y:S02]  /*13850*/  @P1 SHF.R.U32.HI R58, RZ, R9, R4 ;  /* 0x00000009ff3a1219 */ /* 0x002fe40000011604 */
[----:B------:R-:W1:Y:S01]  /*13860*/  LDC.64 R8, c[0x0][0x9e0] ;  /* 0x00027800ff087b82 */ /* 0x000e620000000a00 */
[----:B------:R-:W-:Y:S01]  /*13870*/  PRMT R4, R172, 0x654, R21 ;  /* 0x00000654ac047816 */ /* 0x000fe20000000015 */
[--C-:B------:R-:W-:Y:S01]  /*13880*/  IMAD.IADD R62, R83, 0x1, -R182.reuse ;  /* 0x00000001533e7824 */ /* 0x100fe200078e0ab6 */
[----:B------:R-:W3:Y:S01]  /*13890*/  SHFL.IDX PT, R59, R58, RZ, 0x1c1f ;  /* 0x001c1fff3a3b7589 */ /* 0x000ee200000e0000 */
[----:B------:R-:W4:Y:S01]  /*138a0*/  MUFU.TANH R0, R0 ;  /* 0x0000000000007308 */ /* 0x000f220000002400 */
[----:B------:R-:W-:Y:S01]  /*138b0*/  IADD3 R76, -R182, 0x60, R5 ;  /* 0x00000060b64c7810 */ /* 0x000fe20007ffe105 */
[----:B------:R2:W-:Y:S06]  /*138c0*/  SYNCS.ARRIVE.TRANS64.RED.A1T0 RZ, [R4+URZ], RZ ;  /* 0x000000ff04ff79a7 */ /* 0x0005ec000810043f */
[----:B------:R-:W0:Y:S01]  /*138d0*/  MUFU.TANH R3, R3 ;  /* 0x0000000300037308 */ /* 0x000e220000002400 */
[----:B--2---:R-:W-:-:S07]  /*138e0*/  IADD3 R4, R166, R49, -R182 ;  /* 0x00000031a6047210 */ /* 0x004fce0007ffe8b6 */
[----:B------:R-:W2:Y:S01]  /*138f0*/  MUFU.TANH R74, R74 ;  /* 0x0000004a004a7308 */ /* 0x000ea20000002400 */
[----:B------:R-:W-:Y:S01]  /*13900*/  IMAD.IADD R57, R4, 0x1, -R165 ;  /* 0x0000000104397824 */ /* 0x000fe200078e0aa5 */
[----:B-1----:R-:W-:-:S03]  /*13910*/  ISETP.GE.AND P1, PT, R9, 0x1, PT ;  /* 0x000000010900780c */ /* 0x002fc60003f26270 */
[----:B------:R-:W-:-:S03]  /*13920*/  IMAD.IADD R81, R57, 0x1, R8 ;  /* 0x0000000139517824 */ /* 0x000fc600078e0208 */
[----:B------:R-:W1:Y:S02]  /*13930*/  MUFU.TANH R29, R29 ;  /* 0x0000001d001d7308 */ /* 0x000e640000002400 */
[----:B---3--:R-:W-:-:S06]  /*13940*/  VIADDMNMX R64, R59, R81, R76, PT ;  /* 0x000000513b407246 */ /* 0x008fcc000380014c */
[----:B------:R-:W3:Y:S01]  /*13950*/  MUFU.TANH R10, R10 ;  /* 0x0000000a000a7308 */ /* 0x000ee20000002400 */
[----:B------:R-:W-:-:S07]  /*13960*/  @P1 LOP3.LUT R16, R16, 0x80000, RZ, 0xfc, !PT ;  /* 0x0008000010101812 */ /* 0x000fce00078efcff */
        /* <DEDUP_REMOVED lines=41> */
[----:B----4-:R-:W-:-:S05]  /*13c00*/  IADD3 R70, R57, UR38, RZ ;  /* 0x0000002639467c10 */ /* 0x010fca000fffe0ff */
[----:B------:R-:W-:Y:S01]  /*13c10*/  IMAD.IADD R66, R70, 0x1, R59 ;  /* 0x0000000146427824 */ /* 0x000fe200078e023b */
[----:B-123--:R-:W-:Y:S06]  /*13c20*/  @!P1 BRA `(.L_x_1747) ;  /* 0x00000000004c9947 */ /* 0x00efec0003800000 */
[----:B------:R-:W-:Y:S01]  /*13c30*/  IADD3 R49, -R165, R166, R59 ;  /* 0x000000a6a5317210 */ /* 0x000fe20007ffe13b */
[----:B------:R-:W-:Y:S03]  /*13c40*/  BSSY B0, `(.L_x_1748) ;  /* 0x000000e000007945 */ /* 0x000fe60003800000 */
[----:B------:R-:W-:-:S13]  /*13c50*/  ISETP.GT.AND P1, PT, R49, -0x1, PT ;  /* 0xffffffff3100780c */ /* 0x000fda0003f24270 */
[----:B------:R-:W-:Y:S05]  /*13c60*/  @P1 BRA `(.L_x_1749) ;  /* 0x00000000001c1947 */ /* 0x000fea0003800000 */
[----:B------:R-:W-:Y:S02]  /*13c70*/  ISETP.NE.AND P1, PT, R9, 0x1, PT ;  /* 0x000000010900780c */ /* 0x000fe40003f25270 */
[----:B------:R-:W-:-:S11]  /*13c80*/  LOP3.LUT R49, RZ, R49, RZ, 0x33, !PT ;  /* 0x00000031ff317212 */ /* 0x000fd600078e33ff */
[----:B------:R-:W1:Y:S02]  /*13c90*/  @P1 LDC.64 R4, c[0x0][0x9e8] ;  /* 0x00027a00ff041b82 */ /* 0x000e640000000a00 */
[----:B-1----:R-:W-:-:S05]  /*13ca0*/  @P1 IMAD.HI.U32 R4, R49, R4, RZ ;  /* 0x0000000431041227 */ /* 0x002fca00078e00ff */
[----:B------:R-:W-:-:S04]  /*13cb0*/  @P1 SHF.R.U32.HI R49, RZ, R5, R4 ;  /* 0x00000005ff311219 */ /* 0x000fc80000011604 */
[----:B------:R-:W-:Y:S01]  /*13cc0*/  LOP3.LUT R49, RZ, R49, RZ, 0x33, !PT ;  /* 0x00000031ff317212 */ /* 0x000fe200078e33ff */
[----:B------:R-:W-:Y:S06]  /*13cd0*/  BRA `(.L_x_1750) ;  /* 0x0000000000107947 */ /* 0x000fec0003800000 */
.L_x_1749:
[----:B------:R-:W-:-:S13]  /*13ce0*/  ISETP.NE.AND P1, PT, R9, 0x1, PT ;  /* 0x000000010900780c */ /* 0x000fda0003f25270 */
[----:B------:R-:W1:Y:S02]  /*13cf0*/  @P1 LDC.64 R4, c[0x0][0x9e8] ;  /* 0x00027a00ff041b82 */ /* 0x000e640000000a00 */
[----:B-1----:R-:W-:-:S05]  /*13d00*/  @P1 IMAD.HI.U32 R4, R49, R4, RZ ;  /* 0x0000000431041227 */ /* 0x002fca00078e00ff */
[----:B------:R-:W-:-:S07]  /*13d10*/  @P1 SHF.R.U32.HI R49, RZ, R5, R4 ;  /* 0x00000005ff311219 */ /* 0x000fce0000011604 */
.L_x_1750:
[----:B------:R-:W-:Y:S05]  /*13d20*/  BSYNC B0 ;  /* 0x0000000000007941 */ /* 0x000fea0003800000 */
.L_x_1748:
[----:B------:R-:W-:-:S05]  /*13d30*/  IMAD R49, R49, R9, R62 ;  /* 0x0000000931317224 */ /* 0x000fca00078e023e */
[----:B------:R-:W-:Y:S02]  /*13d40*/  VIMNMX R66, R66, R49, !PT ;  /* 0x0000003142427248 */ /* 0x000fe40007fe0100 */
[----:B------:R-:W-:-:S07]  /*13d50*/  VIADDMNMX R64, R49, R9, R64, PT ;  /* 0x0000000931407246 */ /* 0x000fce0003800140 */
.L_x_1747:
[C---:B------:R-:W-:Y:S01]  /*13d60*/  ISETP.GE.AND P6, PT, R83.reuse, 0x9, PT ;  /* 0x000000095300780c */ /* 0x040fe20003fc6270 */
[----:B------:R-:W1:Y:S01]  /*13d70*/  SHFL.IDX PT, R5, R58, 0x1, 0x1c1f ;  /* 0x003c1f003a057f89 */ /* 0x000e6200000e0000 */
[C---:B------:R-:W-:Y:S02]  /*13d80*/  ISETP.GE.AND P1, PT, R83.reuse, 0x2, PT ;  /* 0x000000025300780c */ /* 0x040fe40003f26270 */
[C---:B------:R-:W-:Y:S02]  /*13d90*/  ISETP.GT.AND P2, PT, R66.reuse, 0x8, !P6 ;  /* 0x000000084200780c */ /* 0x040fe40007744270 */
[----:B------:R-:W-:Y:S02]  /*13da0*/  ISETP.GT.AND P3, PT, R66, 0x1, !P1 ;  /* 0x000000014200780c */ /* 0x000fe40004f64270 */
[----:B------:R-:W-:Y:S02]  /*13db0*/  ISETP.LT.OR P2, PT, R64, 0x9, P2 ;  /* 0x000000094000780c */ /* 0x000fe40001741670 */
[----:B------:R-:W-:-:S02]  /*13dc0*/  ISETP.GE.AND P4, PT, R83, 0xa, PT ;  /* 0x0000000a5300780c */ /* 0x000fc40003f86270 */
[----:B------:R-:W-:Y:S02]  /*13dd0*/  FSEL R77, R74, -INF , !P2 ;  /* 0xff8000004a4d7808 */ /* 0x000fe40005000000 */
[----:B------:R-:W-:Y:S02]  /*13de0*/  ISETP.LT.OR P3, PT, R64, 0x2, P3 ;  /* 0x000000024000780c */ /* 0x000fe40001f61670 */
[----:B------:R-:W-:Y:S02]  /*13df0*/  ISETP.GT.AND P2, PT, R66, 0x9, !P4 ;  /* 0x000000094200780c */ /* 0x000fe40006744270 */
[----:B0-----:R-:W-:Y:S02]  /*13e00*/  FSEL R79, R73, -INF , !P3 ;  /* 0xff800000494f7808 */ /* 0x001fe40005800000 */
        /* <DEDUP_REMOVED lines=17> */
[----:B------:R-:W-:Y:S01]  /*13f20*/  FSEL R71, R36, -INF , !P2 ;  /* 0xff80000024477808 */ /* 0x000fe20005000000 */
[----:B-1----:R-:W-:Y:S01]  /*13f30*/  IMAD.IADD R36, R70, 0x1, R5 ;  /* 0x0000000146247824 */ /* 0x002fe200078e0205 */
        /* <DEDUP_REMOVED lines=71> */
[----:B------:R-:W-:Y:S02]  /*143b0*/  VIADDMNMX R32, R5, R81, R76, PT ;  /* 0x0000005105207246 */ /* 0x000fe4000380014c */
        /* <DEDUP_REMOVED lines=16> */
[----:B------:R-:W-:-:S13]  /*144c0*/  ISETP.GE.AND P5, PT, R9, 0x1, PT ;  /* 0x000000010900780c */ /* 0x000fda0003fa6270 */
[----:B------:R-:W-:Y:S05]  /*144d0*/  @!P5 BRA `(.L_x_1751) ;  /* 0x00000000004cd947 */ /* 0x000fea0003800000 */
[----:B------:R-:W-:Y:S01]  /*144e0*/  IADD3 R81, -R165, R166, R5 ;  /* 0x000000a6a5517210 */ /* 0x000fe20007ffe105 */
[----:B------:R-:W-:Y:S03]  /*144f0*/  BSSY B0, `(.L_x_1752) ;  /* 0x000000e000007945 */ /* 0x000fe60003800000 */
        /* <DEDUP_REMOVED lines=9> */
.L_x_1753:
[----:B------:R-:W-:-:S13]  /*14590*/  ISETP.NE.AND P5, PT, R9, 0x1, PT ;  /* 0x000000010900780c */ /* 0x000fda0003fa5270 */
[----:B------:R-:W0:Y:S02]  /*145a0*/  @P5 LDC.64 R4, c[0x0][0x9e8] ;  /* 0x00027a00ff045b82 */ /* 0x000e240000000a00 */
[----:B0-----:R-:W-:-:S05]  /*145b0*/  @P5 IMAD.HI.U32 R4, R81, R4, RZ ;  /* 0x0000000451045227 */ /* 0x001fca00078e00ff */
[----:B------:R-:W-:-:S07]  /*145c0*/  @P5 SHF.R.U32.HI R81, RZ, R5, R4 ;  /* 0x00000005ff515219 */ /* 0x000fce0000011604 */
.L_x_1754:
[----:B------:R-:W-:Y:S05]  /*145d0*/  BSYNC B0 ;  /* 0x0000000000007941 */ /* 0x000fea0003800000 */
.L_x_1752:
[----:B------:R-:W-:-:S05]  /*145e0*/  IMAD R81, R81, R9, R62 ;  /* 0x0000000951517224 */ /* 0x000fca00078e023e */
[----:B------:R-:W-:Y:S02]  /*145f0*/  VIMNMX R36, R36, R81, !PT ;  /* 0x0000005124247248 */ /* 0x000fe40007fe0100 */
[----:B------:R-:W-:-:S07]  /*14600*/  VIADDMNMX R32, R81, R9, R32, PT ;  /* 0x0000000951207246 */ /* 0x000fce0003800120 */
.L_x_1751:
        /* <DEDUP_REMOVED lines=11> */
[----:B------:R-:W-:Y:S02]  /*146c0*/  FMNMX.FTZ R4, R99, R79, !PT ;  /* 0x0000004f63047209 */ /* 0x000fe40007810000 */
[----:B------:R-:W-:-:S02]  /*146d0*/  FSEL R93, R7, -INF , !P1 ;  /* 0xff800000075d7808 */ /* 0x000fc40004800000 */
[----:B------:R-:W-:Y:S02]  /*146e0*/  ISETP.NE.AND P1, PT, R78, RZ, PT ;  /* 0x000000ff4e00720c */ /* 0x000fe40003f25270 */
[----:B------:R-:W-:Y:S02]  /*146f0*/  ISETP.NE.AND P5, PT, R84, RZ, PT ;  /* 0x000000ff5400720c */ /* 0x000fe40003fa5270 */
        /* <DEDUP_REMOVED lines=18> */
[----:B------:R-:W-:Y:S02]  /*14820*/  ISETP.NE.AND P5, PT, R89, RZ, PT ;  /* 0x000000ff5900720c */ /* 0x000fe40003fa5270 */
        /* <DEDUP_REMOVED lines=8> */
[----:B------:R-:W-:-:S02]  /*148b0*/  ISETP.NE.AND P6, PT, R87, RZ, PT ;  /* 0x000000ff5700720c */ /* 0x000fc40003fc5270 */
        /* <DEDUP_REMOVED lines=29> */
[----:B------:R-:W-:Y:S01]  /*14a90*/  ISETP.NE.AND P1, PT, R94, RZ, PT ;  /* 0x000000ff5e00720c */ /* 0x000fe20003f25270 */
[----:B------:R-:W0:Y:S01]  /*14aa0*/  SHFL.BFLY PT, R4, R3, 0x2, 0x1f ;  /* 0x0c401f0003047f89 */ /* 0x000e2200000e0000 */
[----:B------:R-:W-:-:S02]  /*14ab0*/  ISETP.GT.AND P4, PT, R36, RZ, !P4 ;  /* 0x000000ff2400720c */ /* 0x000fc40006784270 */
[----:B------:R-:W-:Y:S02]  /*14ac0*/  ISETP.GT.AND P1, PT, R36, 0x31, !P1 ;  /* 0x000000312400780c */ /* 0x000fe40004f24270 */
[C---:B------:R-:W-:Y:S02]  /*14ad0*/  ISETP.LT.OR P4, PT, R32.reuse, 0x1, P4 ;  /* 0x000000012000780c */ /* 0x040fe40002781670 */
[----:B------:R-:W-:Y:S02]  /*14ae0*/  ISETP.LT.OR P1, PT, R32, 0x32, P1 ;  /* 0x000000322000780c */ /* 0x000fe40000f21670 */
[----:B------:R-:W-:Y:S02]  /*14af0*/  FSEL R0, R0, -INF , !P4 ;  /* 0xff80000000007808 */ /* 0x000fe40006000000 */
[----:B------:R-:W-:Y:S02]  /*14b00*/  FSEL R31, R31, -INF , !P1 ;  /* 0xff8000001f1f7808 */ /* 0x000fe40004800000 */
[----:B------:R-:W-:-:S02]  /*14b10*/  ISETP.NE.AND P1, PT, R96, RZ, PT ;  /* 0x000000ff6000720c */ /* 0x000fc40003f25270 */
[----:B------:R-:W-:Y:S02]  /*14b20*/  FMNMX.FTZ R12, R0, R95, !PT ;  /* 0x0000005f000c7209 */ /* 0x000fe40007810000 */
        /* <DEDUP_REMOVED lines=8> */
[----:B0-----:R-:W-:Y:S02]  /*14bb0*/  FMNMX.FTZ R26, R3, R4, !PT ;  /* 0x00000004031a7209 */ /* 0x001fe40007810000 */
[----:B------:R-:W-:Y:S02]  /*14bc0*/  ISETP.LT.OR P1, PT, R32, 0x3a, P1 ;  /* 0x0000003a2000780c */ /* 0x000fe40000f21670 */
[----:B------:R-:W-:Y:S01]  /*14bd0*/  FMNMX.FTZ R12, R91, R12, !PT ;  /* 0x0000000c5b0c7209 */ /* 0x000fe20007810000 */
[----:B------:R-:W0:Y:S01]  /*14be0*/  SHFL.BFLY PT, R97, R26, 0x1, 0x1f ;  /* 0x0c201f001a617f89 */ /* 0x000e2200000e0000 */
        /* <DEDUP_REMOVED lines=13> */
[----:B------:R-:W-:Y:S02]  /*14cc0*/  FMNMX.FTZ R12, R85, R12, !PT ;  /* 0x0000000c550c7209 */ /* 0x000fe40007810000 */
[----:B------:R-:W-:Y:S02]  /*14cd0*/  ISETP.GT.AND P1, PT, R36, 0x48, !P5 ;  /* 0x000000482400780c */ /* 0x000fe40006f24270 */
[----:B0-----:R-:W-:Y:S02]  /*14ce0*/  FMNMX.FTZ R4, R26, R97, !PT ;  /* 0x000000611a047209 */ /* 0x001fe40007810000 */
[----:B------:R-:W-:Y:S02]  /*14cf0*/  MOV R14, UR4 ;  /* 0x00000004000e7c02 */ /* 0x000fe40008000f00 */
[----:B------:R-:W-:Y:S02]  /*14d00*/  FMNMX.FTZ R12, R25, R12, !PT ;  /* 0x0000000c190c7209 */ /* 0x000fe40007810000 */
[----:B------:R-:W-:Y:S01]  /*14d10*/  ISETP.LT.OR P1, PT, R32, 0x49, P1 ;  /* 0x000000492000780c */ /* 0x000fe20000f21670 */
[----:B------:R-:W-:Y:S01]  /*14d20*/  FMUL.FTZ R10, R4, R14 ;  /* 0x0000000e040a7220 */ /* 0x000fe20000410000 */
[----:B------:R-:W-:-:S02]  /*14d30*/  FMNMX.FTZ R12, R31, R12, !PT ;  /* 0x0000000c1f0c7209 */ /* 0x000fc40007810000 */
[----:B------:R-:W-:Y:S02]  /*14d40*/  FSEL R43, R43, -INF , !P1 ;  /* 0xff8000002b2b7808 */ /* 0x000fe40004800000 */
[----:B------:R-:W-:Y:S02]  /*14d50*/  FSETP.NEU.FTZ.AND P1, PT, R4, -INF , PT ;  /* 0xff8000000400780b */ /* 0x000fe40003f3d000 */
[----:B------:R-:W-:Y:S02]  /*14d60*/  ISETP.NE.AND P5, PT, R52, RZ, PT ;  /* 0x000000ff3400720c */ /* 0x000fe40003fa5270 */
[----:B------:R-:W-:Y:S02]  /*14d70*/  FMNMX.FTZ R12, R81, R12, !PT ;  /* 0x0000000c510c7209 */ /* 0x000fe40007810000 */
[----:B------:R-:W-:Y:S02]  /*14d80*/  FSEL R10, R10, RZ, P1 ;  /* 0x000000ff0a0a7208 */ /* 0x000fe40000800000 */
[----:B------:R-:W-:-:S02]  /*14d90*/  ISETP.GT.AND P1, PT, R36, 0x49, !P5 ;  /* 0x000000492400780c */ /* 0x000fc40006f24270 */
[----:B------:R-:W-:Y:S01]  /*14da0*/  FMNMX.FTZ R12, R35, R12, !PT ;  /* 0x0000000c230c7209 */ /* 0x000fe20007810000 */
[-CC-:B------:R-:W-:Y:S01]  /*14db0*/  FFMA.FTZ R148, R69, R14.reuse, -R10.reuse ;  /* 0x0000000e45947223 */ /* 0x180fe2000001080a */
[----:B------:R-:W-:Y:S01]  /*14dc0*/  ISETP.LT.OR P1, PT, R32, 0x4a, P1 ;  /* 0x0000004a2000780c */ /* 0x000fe20000f21670 */
[-CC-:B------:R-:W-:Y:S01]  /*14dd0*/  FFMA.FTZ R154, R71, R14.reuse, -R10.reuse ;  /* 0x0000000e479a7223 */ /* 0x180fe2000001080a */
[----:B------:R-:W-:Y:S01]  /*14de0*/  ISETP.NE.AND P6, PT, R40, RZ, PT ;  /* 0x000000ff2800720c */ /* 0x000fe20003fc5270 */
[--C-:B------:R-:W-:Y:S01]  /*14df0*/  FFMA.FTZ R152, R73, R14, -R10.reuse ;  /* 0x0000000e49987223 */ /* 0x100fe2000001080a */
[----:B------:R-:W-:Y:S01]  /*14e00*/  FMNMX.FTZ R12, R83, R12, !PT ;  /* 0x0000000c530c7209 */ /* 0x000fe20007810000 */
[-CC-:B------:R-:W-:Y:S01]  /*14e10*/  FFMA.FTZ R156, R99, R14.reuse, -R10.reuse ;  /* 0x0000000e639c7223 */ /* 0x180fe2000001080a */
[----:B------:R-:W-:Y:S01]  /*14e20*/  FSEL R97, R42, -INF , !P1 ;  /* 0xff8000002a617808 */ /* 0x000fe20004800000 */
[-CC-:B------:R-:W-:Y:S01]  /*14e30*/  FFMA.FTZ R79, R79, R14.reuse, -R10.reuse ;  /* 0x0000000e4f4f7223 */ /* 0x180fe2000001080a */
[C---:B------:R-:W-:Y:S01]  /*14e40*/  ISETP.GT.AND P1, PT, R36.reuse, 0x50, !P6 ;  /* 0x000000502400780c */ /* 0x040fe20007724270 */
[--C-:B------:R-:W-:Y:S01]  /*14e50*/  FFMA.FTZ R158, R77, R14, -R10.reuse ;  /* 0x0000000e4d9e7223 */ /* 0x100fe2000001080a */
[----:B------:R-:W-:Y:S01]  /*14e60*/  FMNMX.FTZ R12, R39, R12, !PT ;  /* 0x0000000c270c7209 */ /* 0x000fe20007810000 */
[----:B------:R-:W-:Y:S01]  /*14e70*/  MUFU.EX2 R156, R156 ;  /* 0x0000009c009c7308 */ /* 0x000fe20000000800 */
[----:B------:R-:W-:Y:S01]  /*14e80*/  ISETP.GT.AND P2, PT, R36, 0x51, !P2 ;  /* 0x000000512400780c */ /* 0x000fe20005744270 */
[-CC-:B------:R-:W-:Y:S01]  /*14e90*/  FFMA.FTZ R65, R65, R14.reuse, -R10.reuse ;  /* 0x0000000e41417223 */ /* 0x180fe2000001080a */
[----:B------:R-:W-:Y:S01]  /*14ea0*/  ISETP.LT.OR P1, PT, R32, 0x51, P1 ;  /* 0x000000512000780c */ /* 0x000fe20000f21670 */
[--C-:B------:R-:W-:Y:S01]  /*14eb0*/  FFMA.FTZ R144, R45, R14, -R10.reuse ;  /* 0x0000000e2d907223 */ /* 0x100fe2000001080a */
[----:B------:R-:W-:Y:S01]  /*14ec0*/  FMNMX.FTZ R12, R43, R12, !PT ;  /* 0x0000000c2b0c7209 */ /* 0x000fe20007810000 */
[-CC-:B------:R-:W-:Y:S01]  /*14ed0*/  FFMA.FTZ R146, R33, R14.reuse, -R10.reuse ;  /* 0x0000000e21927223 */ /* 0x180fe2000001080a */
[----:B------:R-:W-:Y:S01]  /*14ee0*/  ISETP.NE.AND P5, PT, R46, RZ, PT ;  /* 0x000000ff2e00720c */ /* 0x000fe20003fa5270 */
[----:B------:R-:W0:Y:S01]  /*14ef0*/  MUFU.EX2 R79, R79 ;  /* 0x0000004f004f7308 */ /* 0x000e220000000800 */
[----:B------:R-:W-:Y:S01]  /*14f00*/  ISETP.GT.AND P3, PT, R36, 0x58, !P3 ;  /* 0x000000582400780c */ /* 0x000fe20005f64270 */
[-CC-:B-----5:R-:W-:Y:S01]  /*14f10*/  FFMA.FTZ R140, R41, R14.reuse, -R10.reuse ;  /* 0x0000000e298c7223 */ /* 0x1a0fe2000001080a */
[----:B------:R-:W-:Y:S01]  /*14f20*/  ISETP.LT.OR P2, PT, R32, 0x52, P2 ;  /* 0x000000522000780c */ /* 0x000fe20001741670 */
[-CC-:B------:R-:W-:Y:S01]  /*14f30*/  FFMA.FTZ R142, R47, R14.reuse, -R10.reuse ;  /* 0x0000000e2f8e7223 */ /* 0x180fe2000001080a */
[----:B------:R-:W-:Y:S01]  /*14f40*/  FSEL R69, R24, -INF , !P1 ;  /* 0xff80000018457808 */ /* 0x000fe20004800000 */
[--C-:B------:R-:W-:Y:S01]  /*14f50*/  FFMA.FTZ R136, R37, R14, -R10.reuse ;  /* 0x0000000e25887223 */ /* 0x100fe2000001080a */
[----:B------:R-:W-:Y:S01]  /*14f60*/  FMNMX.FTZ R12, R97, R12, !PT ;  /* 0x0000000c610c7209 */ /* 0x000fe20007810000 */
[----:B------:R-:W1:Y:S01]  /*14f70*/  MUFU.EX2 R158, R158 ;  /* 0x0000009e009e7308 */ /* 0x000e620000000800 */
[----:B------:R-:W-:Y:S01]  /*14f80*/  ISETP.GT.AND P4, PT, R36, 0x59, !P5 ;  /* 0x000000592400780c */ /* 0x000fe20006f84270 */
[-CC-:B------:R-:W-:Y:S01]  /*14f90*/  FFMA.FTZ R67, R67, R14.reuse, -R10.reuse ;  /* 0x0000000e43437223 */ /* 0x180fe2000001080a */
[----:B------:R-:W-:Y:S01]  /*14fa0*/  ISETP.LT.OR P3, PT, R32, 0x59, P3 ;  /* 0x000000592000780c */ /* 0x000fe20001f61670 */
[-CC-:B------:R-:W-:Y:S01]  /*14fb0*/  FFMA.FTZ R63, R63, R14.reuse, -R10.reuse ;  /* 0x0000000e3f3f7223 */ /* 0x180fe2000001080a */
[----:B------:R-:W-:Y:S01]  /*14fc0*/  FSEL R71, R20, -INF , !P2 ;  /* 0xff80000014477808 */ /* 0x000fe20005000000 */
[--C-:B------:R-:W-:Y:S01]  /*14fd0*/  FFMA.FTZ R20, R61, R14, -R10.reuse ;  /* 0x0000000e3d147223 */ /* 0x100fe2000001080a */
[----:B------:R-:W-:Y:S01]  /*14fe0*/  FMNMX.FTZ R12, R69, R12, !PT ;  /* 0x0000000c450c7209 */ /* 0x000fe20007810000 */
[----:B------:R-:W2:Y:S01]  /*14ff0*/  MUFU.EX2 R65, R65 ;  /* 0x0000004100417308 */ /* 0x000ea20000000800 */
[----:B------:R-:W-:Y:S01]  /*15000*/  ISETP.LT.OR P4, PT, R32, 0x5a, P4 ;  /* 0x0000005a2000780c */ /* 0x000fe20002781670 */
[-CC-:B------:R-:W-:Y:S01]  /*15010*/  FFMA.FTZ R150, R75, R14.reuse, -R10.reuse ;  /* 0x0000000e4b967223 */ /* 0x180fe2000001080a */
[----:B------:R-:W-:Y:S01]  /*15020*/  FSEL R61, R21, -INF , !P3 ;  /* 0xff800000153d7808 */ /* 0x000fe20005800000 */
[--C-:B------:R-:W-:Y:S01]  /*15030*/  FFMA.FTZ R49, R49, R14, -R10.reuse ;  /* 0x0000000e31317223 */ /* 0x100fe2000001080a */
[----:B------:R-:W-:Y:S01]  /*15040*/  FMNMX.FTZ R12, R71, R12, !PT ;  /* 0x0000000c470c7209 */ /* 0x000fe20007810000 */
[--C-:B------:R-:W-:Y:S01]  /*15050*/  FFMA.FTZ R45, R59, R14, -R10.reuse ;  /* 0x0000000e3b2d7223 */ /* 0x100fe2000001080a */
[----:B------:R-:W-:Y:S01]  /*15060*/  FSEL R73, R44, -INF , !P4 ;  /* 0xff8000002c497808 */ /* 0x000fe20006000000 */
[----:B------:R3:W-:Y:S01]  /*15070*/  MUFU.EX2 R21, R20 ;  /* 0x0000001400157308 */ /* 0x0007e20000000800 */
[----:B------:R-:W-:Y:S01]  /*15080*/  FMNMX.FTZ R12, R61, R12, !PT ;  /* 0x0000000c3d0c7209 */ /* 0x000fe20007810000 */
[-CC-:B------:R-:W-:Y:S01]  /*15090*/  FFMA.FTZ R33, R57, R14.reuse, -R10.reuse ;  /* 0x0000000e39217223 */ /* 0x180fe2000001080a */
[-CC-:B------:R-:W-:Y:S01]  /*150a0*/  FFMA.FTZ R41, R55, R14.reuse, -R10.reuse ;  /* 0x0000000e37297223 */ /* 0x180fe2000001080a */
[--C-:B------:R-:W-:Y:S01]  /*150b0*/  FFMA.FTZ R47, R53, R14, -R10.reuse ;  /* 0x0000000e352f7223 */ /* 0x100fe2000001080a */
[----:B------:R-:W-:Y:S01]  /*150c0*/  FMNMX.FTZ R12, R73, R12, !PT ;  /* 0x0000000c490c7209 */ /* 0x000fe20007810000 */
[-CC-:B------:R-:W-:Y:S01]  /*150d0*/  FFMA.FTZ R37, R51, R14.reuse, -R10.reuse ;  /* 0x0000000e33257223 */ /* 0x180fe2000001080a */
[-CC-:B------:R-:W-:Y:S01]  /*150e0*/  FFMA.FTZ R138, R29, R14.reuse, -R10.reuse ;  /* 0x0000000e1d8a7223 */ /* 0x180fe2000001080a */
[----:B------:R-:W-:Y:S01]  /*150f0*/  FFMA.FTZ R13, R13, R14, -R10 ;  /* 0x0000000e0d0d7223 */ /* 0x000fe2000001080a */
[----:B------:R-:W4:Y:S01]  /*15100*/  MUFU.EX2 R152, R152 ;  /* 0x0000009800987308 */ /* 0x000f220000000800 */
[----:B------:R-:W3:Y:S01]  /*15110*/  SHFL.BFLY PT, R3, R12, 0x2, 0x1f ;  /* 0x0c401f000c037f89 */ /* 0x000ee200000e0000 */
[----:B------:R-:W-:Y:S01]  /*15120*/  ISETP.NE.AND P5, PT, R224, 0x1, PT ;  /* 0x00000001e000780c */ /* 0x000fe20003fa5270 */
[----:B------:R-:W-:-:S05]  /*15130*/  IMAD.MOV.U32 R40, RZ, RZ, R188 ;  /* 0x000000ffff287224 */ /* 0x000fca00078e00bc */
[----:B------:R-:W4:Y:S07]  /*15140*/  MUFU.EX2 R67, R67 ;  /* 0x0000004300437308 */ /* 0x000f2e0000000800 */
[----:B------:R-:W4:Y:S01]  /*15150*/  @P5 LDC R42, c[0x0][0x450] ;  /* 0x00011400ff2a5b82 */ /* 0x000f220000000800 */
[----:B------:R-:W4:Y:S08]  /*15160*/  MUFU.EX2 R154, R154 ;  /* 0x0000009a009a7308 */ /* 0x000f300000000800 */
[----:B------:R-:W4:Y:S01]  /*15170*/  MUFU.EX2 R63, R63 ;  /* 0x0000003f003f7308 */ /* 0x000f220000000800 */
[----:B---3--:R-:W-:-:S05]  /*15180*/  FMNMX.FTZ R20, R12, R3, !PT ;  /* 0x000000030c147209 */ /* 0x008fca0007810000 */
[----:B------:R-:W3:Y:S02]  /*15190*/  SHFL.BFLY PT, R3, R20, 0x1, 0x1f ;  /* 0x0c201f0014037f89 */ /* 0x000ee400000e0000 */
[----:B------:R-:W-:Y:S08]  /*151a0*/  MUFU.EX2 R148, R148 ;  /* 0x0000009400947308 */ /* 0x000ff00000000800 */
[----:B------:R-:W-:Y:S08]  /*151b0*/  MUFU.EX2 R150, R150 ;  /* 0x0000009600967308 */ /* 0x000ff00000000800 */
[----:B------:R-:W-:Y:S01]  /*151c0*/  MUFU.EX2 R49, R49 ;  /* 0x0000003100317308 */ /* 0x000fe20000000800 */
[----:B---3--:R-:W-:-:S07]  /*151d0*/  FMNMX.FTZ R3, R20, R3, !PT ;  /* 0x0000000314037209 */ /* 0x008fce0007810000 */
[----:B------:R-:W-:Y:S01]  /*151e0*/  MUFU.EX2 R144, R144 ;  /* 0x0000009000907308 */ /* 0x000fe20000000800 */
[C---:B------:R-:W-:Y:S01]  /*151f0*/  FSETP.NEU.FTZ.AND P1, PT, R3.reuse, -INF , PT ;  /* 0xff8000000300780b */ /* 0x040fe20003f3d000 */
[----:B------:R-:W-:-:S05]  /*15200*/  FMUL.FTZ R32, R3, R14 ;  /* 0x0000000e03207220 */ /* 0x000fca0000410000 */
[----:B------:R-:W-:Y:S01]  /*15210*/  FSEL R32, R32, RZ, P1 ;  /* 0x000000ff20207208 */ /* 0x000fe20000800000 */
[----:B------:R-:W-:Y:S04]  /*15220*/  MUFU.EX2 R45, R45 ;  /* 0x0000002d002d7308 */ /* 0x000fe80000000800 */
[-CC-:B------:R-:W-:Y:S01]  /*15230*/  FFMA.FTZ R157, R0, R14.reuse, -R32.reuse ;  /* 0x0000000e009d7223 */ /* 0x180fe20000010820 */
[-CC-:B------:R-:W-:Y:S01]  /*15240*/  FFMA.FTZ R0, R95, R14.reuse, -R32.reuse ;  /* 0x0000000e5f007223 */ /* 0x180fe20000010820 */
[-CC-:B------:R-:W-:Y:S01]  /*15250*/  FFMA.FTZ R159, R5, R14.reuse, -R32.reuse ;  /* 0x0000000e059f7223 */ /* 0x180fe20000010820 */
[-CC-:B------:R-:W-:Y:S01]  /*15260*/  FFMA.FTZ R10, R93, R14.reuse, -R32.reuse ;  /* 0x0000000e5d0a7223 */ /* 0x180fe20000010820 */
[-CC-:B------:R-:W-:Y:S01]  /*15270*/  FFMA.FTZ R153, R7, R14.reuse, -R32.reuse ;  /* 0x0000000e07997223 */ /* 0x180fe20000010820 */
[----:B0-----:R-:W-:Y:S01]  /*15280*/  FADD.FTZ R5, R156, R79 ;  /* 0x0000004f9c057221 */ /* 0x001fe20000010000 */
[----:B------:R-:W-:Y:S01]  /*15290*/  MUFU.EX2 R157, R157 ;  /* 0x0000009d009d7308 */ /* 0x000fe20000000800 */
[-CC-:B------:R-:W-:Y:S01]  /*152a0*/  FFMA.FTZ R12, R91, R14.reuse, -R32.reuse ;  /* 0x0000000e5b0c7223 */ /* 0x180fe20000010820 */
[-CC-:B------:R-:W-:Y:S01]  /*152b0*/  FFMA.FTZ R155, R15, R14.reuse, -R32.reuse ;  /* 0x0000000e0f9b7223 */ /* 0x180fe20000010820 */
[----:B-1----:R-:W-:Y:S01]  /*152c0*/  FADD.FTZ R30, R158, R5 ;  /* 0x000000059e1e7221 */ /* 0x002fe20000010000 */
[-CC-:B------:R-:W-:Y:S01]  /*152d0*/  FFMA.FTZ R20, R89, R14.reuse, -R32.reuse ;  /* 0x0000000e59147223 */ /* 0x180fe20000010820 */
[-CC-:B------:R-:W-:Y:S01]  /*152e0*/  FFMA.FTZ R149, R11, R14.reuse, -R32.reuse ;  /* 0x0000000e0b957223 */ /* 0x180fe20000010820 */
[-C--:B------:R-:W-:Y:S01]  /*152f0*/  FFMA.FTZ R24, R87, R14.reuse, -R32 ;  /* 0x0000000e57187223 */ /* 0x080fe20000010820 */
[----:B--2---:R-:W-:Y:S01]  /*15300*/  FADD.FTZ R5, R65, R30 ;  /* 0x0000001e41057221 */ /* 0x004fe20000010000 */
[----:B------:R-:W0:Y:S01]  /*15310*/  MUFU.EX2 R0, R0 ;  /* 0x0000000000007308 */ /* 0x000e220000000800 */
[-CC-:B------:R-:W-:Y:S01]  /*15320*/  FFMA.FTZ R151, R27, R14.reuse, -R32.reuse ;  /* 0x0000000e1b977223 */ /* 0x180fe20000010820 */
[-CC-:B------:R-:W-:Y:S01]  /*15330*/  FFMA.FTZ R26, R85, R14.reuse, -R32.reuse ;  /* 0x0000000e551a7223 */ /* 0x180fe20000010820 */
[----:B----4-:R-:W-:Y:S01]  /*15340*/  FADD.FTZ R30, R152, R5 ;  /* 0x00000005981e7221 */ /* 0x010fe20000010000 */
[-CC-:B------:R-:W-:Y:S01]  /*15350*/  FFMA.FTZ R145, R25, R14.reuse, -R32.reuse ;  /* 0x0000000e19917223 */ /* 0x180fe20000010820 */
[----:B------:R-:W1:Y:S01]  /*15360*/  @P5 LDC R11, c[0x0][0x44c] ;  /* 0x00011300ff0b5b82 */ /* 0x000e620000000800 */
[-C--:B------:R-:W-:Y:S01]  /*15370*/  FFMA.FTZ R28, R31, R14.reuse, -R32 ;  /* 0x0000000e1f1c7223 */ /* 0x080fe20000010820 */
[----:B------:R-:W-:Y:S01]  /*15380*/  FADD.FTZ R7, R67, R30 ;  /* 0x0000001e43077221 */ /* 0x000fe20000010000 */
[----:B------:R-:W2:Y:S01]  /*15390*/  MUFU.EX2 R159, R159 ;  /* 0x0000009f009f7308 */ /* 0x000ea20000000800 */
[-CC-:B------:R-:W-:Y:S01]  /*153a0*/  FFMA.FTZ R147, R81, R14.reuse, -R32.reuse ;  /* 0x0000000e51937223 */ /* 0x180fe20000010820 */
[-CC-:B------:R-:W-:Y:S01]  /*153b0*/  FFMA.FTZ R30, R35, R14.reuse, -R32.reuse ;  /* 0x0000000e231e7223 */ /* 0x180fe20000010820 */
[----:B------:R-:W-:Y:S01]  /*153c0*/  FADD.FTZ R36, R154, R7 ;  /* 0x000000079a247221 */ /* 0x000fe20000010000 */
[-CC-:B------:R-:W-:Y:S01]  /*153d0*/  FFMA.FTZ R141, R83, R14.reuse, -R32.reuse ;  /* 0x0000000e538d7223 */ /* 0x180fe20000010820 */
[-CC-:B------:R-:W-:Y:S01]  /*153e0*/  FFMA.FTZ R39, R39, R14.reuse, -R32.reuse ;  /* 0x0000000e27277223 */ /* 0x180fe20000010820 */
[-C--:B------:R-:W-:Y:S01]  /*153f0*/  FFMA.FTZ R43, R43, R14.reuse, -R32 ;  /* 0x0000000e2b2b7223 */ /* 0x080fe20000010820 */
[----:B------:R-:W-:Y:S01]  /*15400*/  FADD.FTZ R7, R63, R36 ;  /* 0x000000243f077221 */ /* 0x000fe20000010000 */
[----:B------:R-:W3:Y:S01]  /*15410*/  MUFU.EX2 R10, R10 ;  /* 0x0000000a000a7308 */ /* 0x000ee20000000800 */
[----:B0-----:R-:W-:Y:S01]  /*15420*/  FADD.FTZ R34, R157, R0 ;  /* 0x000000009d227221 */ /* 0x001fe20000010000 */
[-CC-:B------:R-:W-:Y:S01]  /*15430*/  FFMA.FTZ R97, R97, R14.reuse, -R32.reuse ;  /* 0x0000000e61617223 */ /* 0x180fe20000010820 */
[----:B------:R-:W-:Y:S01]  /*15440*/  FADD.FTZ R36, R148, R7 ;  /* 0x0000000794247221 */ /* 0x000fe20000010000 */
[-CC-:B------:R-:W-:Y:S01]  /*15450*/  FFMA.FTZ R69, R69, R14.reuse, -R32.reuse ;  /* 0x0000000e45457223 */ /* 0x180fe20000010820 */
[-CC-:B------:R-:W-:Y:S01]  /*15460*/  FFMA.FTZ R71, R71, R14.reuse, -R32.reuse ;  /* 0x0000000e47477223 */ /* 0x180fe20000010820 */
[-C--:B------:R-:W-:Y:S01]  /*15470*/  FFMA.FTZ R61, R61, R14.reuse, -R32 ;  /* 0x0000000e3d3d7223 */ /* 0x080fe20000010820 */
[----:B------:R-:W-:Y:S01]  /*15480*/  FADD.FTZ R7, R21, R36 ;  /* 0x0000002415077221 */ /* 0x000fe20000010000 */
[----:B------:R-:W0:Y:S01]  /*15490*/  MUFU.EX2 R153, R153 ;  /* 0x0000009900997308 */ /* 0x000e220000000800 */
[----:B--2---:R-:W-:Y:S01]  /*154a0*/  FADD.FTZ R5, R159, R34 ;  /* 0x000000229f057221 */ /* 0x004fe20000010000 */
[----:B------:R-:W-:Y:S01]  /*154b0*/  FFMA.FTZ R73, R73, R14, -R32 ;  /* 0x0000000e49497223 */ /* 0x000fe20000010820 */
[----:B------:R-:W-:Y:S01]  /*154c0*/  FADD.FTZ R38, R150, R7 ;  /* 0x0000000796267221 */ /* 0x000fe20000010000 */
[----:B------:R-:W-:Y:S01]  /*154d0*/  F2FP.F16.F32.PACK_AB R157, R0, R157 ;  /* 0x0000009d009d723e */ /* 0x000fe200000000ff */
[----:B-1----:R-:W-:Y:S01]  /*154e0*/  @P5 IMAD.HI.U32 R11, R188, R11, RZ ;  /* 0x0000000bbc0b5227 */ /* 0x002fe200078e00ff */
[----:B------:R-:W-:-:S03]  /*154f0*/  F2FP.F16.F32.PACK_AB R156, R79, R156 ;  /* 0x0000009c4f9c723e */ /* 0x000fc600000000ff */
[----:B------:R-:W-:Y:S01]  /*15500*/  FADD.FTZ R7, R49, R38 ;  /* 0x0000002631077221 */ /* 0x000fe20000010000 */
[----:B------:R-:W1:Y:S01]  /*15510*/  MUFU.EX2 R12, R12 ;  /* 0x0000000c000c7308 */ /* 0x000e620000000800 */
[----:B---3--:R-:W-:Y:S01]  /*15520*/  FADD.FTZ R34, R10, R5 ;  /* 0x000000050a227221 */ /* 0x008fe20000010000 */
[----:B------:R-:W-:Y:S01]  /*15530*/  @P5 SHF.R.U32.HI R40, RZ, R42, R11 ;  /* 0x0000002aff285219 */ /* 0x000fe2000001160b */
[----:B------:R-:W-:Y:S01]  /*15540*/  FADD.FTZ R38, R144, R7 ;  /* 0x0000000790267221 */ /* 0x000fe20000010000 */
[----:B------:R-:W-:Y:S02]  /*15550*/  ISETP.GE.AND P5, PT, R9, 0x1, PT ;  /* 0x000000010900780c */ /* 0x000fe40003fa6270 */
[----:B------:R-:W-:Y:S01]  /*15560*/  F2FP.F16.F32.PACK_AB R158, R65, R158 ;  /* 0x0000009e419e723e */ /* 0x000fe200000000ff */
[----:B------:R-:W-:Y:S01]  /*15570*/  FADD.FTZ R7, R45, R38 ;  /* 0x000000262d077221 */ /* 0x000fe20000010000 */
[----:B------:R-:W2:Y:S01]  /*15580*/  MUFU.EX2 R155, R155 ;  /* 0x0000009b009b7308 */ /* 0x000ea20000000800 */
[----:B0-----:R-:W-:Y:S01]  /*15590*/  FADD.FTZ R5, R153, R34 ;  /* 0x0000002299057221 */ /* 0x001fe20000010000 */
[----:B------:R-:W-:Y:S01]  /*155a0*/  IMAD.IADD R193, R193, 0x1, R40 ;  /* 0x00000001c1c17824 */ /* 0x000fe200078e0228 */
[----:B------:R-:W-:-:S02]  /*155b0*/  F2FP.F16.F32.PACK_AB R152, R67, R152 ;  /* 0x000000984398723e */ /* 0x000fc400000000ff */
[----:B------:R-:W-:Y:S01]  /*155c0*/  F2FP.F16.F32.PACK_AB R154, R63, R154 ;  /* 0x0000009a3f9a723e */ /* 0x000fe200000000ff */
[----:B------:R-:W-:Y:S01]  /*155d0*/  IMAD.IADD R8, R193, 0x1, R8 ;  /* 0x00000001c1087824 */ /* 0x000fe200078e0208 */
[----:B------:R-:W-:Y:S01]  /*155e0*/  F2FP.F16.F32.PACK_AB R148, R21, R148 ;  /* 0x000000941594723e */ /* 0x000fe200000000ff */
[----:B------:R-:W0:Y:S01]  /*155f0*/  MUFU.EX2 R20, R20 ;  /* 0x0000001400147308 */ /* 0x000e220000000800 */
[----:B-1----:R-:W-:Y:S01]  /*15600*/  FADD.FTZ R34, R12, R5 ;  /* 0x000000050c227221 */ /* 0x002fe20000010000 */
[----:B------:R-:W-:Y:S02]  /*15610*/  F2FP.F16.F32.PACK_AB R150, R49, R150 ;  /* 0x000000963196723e */ /* 0x000fe400000000ff */
[----:B------:R-:W-:Y:S02]  /*15620*/  F2FP.F16.F32.PACK_AB R144, R45, R144 ;  /* 0x000000902d90723e */ /* 0x000fe400000000ff */
[----:B------:R-:W-:Y:S02]  /*15630*/  F2FP.F16.F32.PACK_AB R159, R10, R159 ;  /* 0x0000009f0a9f723e */ /* 0x000fe400000000ff */
[----:B------:R-:W1:Y:S01]  /*15640*/  MUFU.EX2 R149, R149 ;  /* 0x0000009500957308 */ /* 0x000e620000000800 */
[----:B--2---:R-:W-:Y:S01]  /*15650*/  FADD.FTZ R5, R155, R34 ;  /* 0x000000229b057221 */ /* 0x004fe20000010000 */
[----:B------:R-:W-:-:S06]  /*15660*/  F2FP.F16.F32.PACK_AB R153, R12, R153 ;  /* 0x000000990c99723e */ /* 0x000fcc00000000ff */
        /* <DEDUP_REMOVED lines=12> */
[----:B------:R-:W-:-:S06]  /*15730*/  F2FP.F16.F32.PACK_AB R151, R26, R151 ;  /* 0x000000971a97723e */ /* 0x000fcc00000000ff */
[----:B------:R-:W1:Y:S01]  /*15740*/  MUFU.EX2 R33, R33 ;  /* 0x0000002100217308 */ /* 0x000e620000000800 */
[----:B--2---:R-:W-:-:S07]  /*15750*/  FADD.FTZ R38, R146, R7 ;  /* 0x0000000792267221 */ /* 0x004fce0000010000 */
[----:B------:R-:W2:Y:S01]  /*15760*/  MUFU.EX2 R28, R28 ;  /* 0x0000001c001c7308 */ /* 0x000ea20000000800 */
[----:B0-----:R-:W-:-:S07]  /*15770*/  FADD.FTZ R5, R145, R36 ;  /* 0x0000002491057221 */ /* 0x001fce0000010000 */
[----:B------:R-:W0:Y:S01]  /*15780*/  MUFU.EX2 R140, R140 ;  /* 0x0000008c008c7308 */ /* 0x000e220000000800 */
[C---:B-1----:R-:W-:Y:S01]  /*15790*/  FADD.FTZ R7, R33.reuse, R38 ;  /* 0x0000002621077221 */ /* 0x042fe20000010000 */
[----:B------:R-:W-:-:S06]  /*157a0*/  F2FP.F16.F32.PACK_AB R146, R33, R146 ;  /* 0x000000922192723e */ /* 0x000fcc00000000ff */
        /* <DEDUP_REMOVED lines=16> */
[----:B--2---:R-:W-:-:S07]  /*158b0*/  FADD.FTZ R5, R141, R38 ;  /* 0x000000268d057221 */ /* 0x004fce0000010000 */
[----:B------:R-:W2:Y:S01]  /*158c0*/  MUFU.EX2 R136, R136 ;  /* 0x0000008800887308 */ /* 0x000ea20000000800 */
[C---:B0-----:R-:W-:Y:S01]  /*158d0*/  FADD.FTZ R7, R47.reuse, R40 ;  /* 0x000000282f077221 */ /* 0x041fe20000010000 */
[----:B------:R-:W-:-:S06]  /*158e0*/  F2FP.F16.F32.PACK_AB R142, R47, R142 ;  /* 0x0000008e2f8e723e */ /* 0x000fcc00000000ff */
        /* <DEDUP_REMOVED lines=21> */
[----:B0-----:R-:W-:-:S04]  /*15a40*/  FADD.FTZ R7, R61, R0 ;  /* 0x000000003d077221 */ /* 0x001fc80000010000 */
[C---:B-1----:R-:W-:Y:S01]  /*15a50*/  FADD.FTZ R0, R38.reuse, R7 ;  /* 0x0000000726007221 */ /* 0x042fe20000010000 */
[----:B------:R-:W-:Y:S01]  /*15a60*/  F2FP.F16.F32.PACK_AB R139, R38, R61 ;  /* 0x0000003d268b723e */ /* 0x000fe200000000ff */
[----:B------:R-:W-:Y:S02]  /*15a70*/  VIADD R7, R72, 0xfffffffe ;  /* 0xfffffffe48077836 */ /* 0x000fe40000000000 */
[C---:B--2---:R-:W-:Y:S01]  /*15a80*/  FADD.FTZ R5, R13.reuse, R42 ;  /* 0x0000002a0d057221 */ /* 0x044fe20000010000 */
[----:B------:R-:W-:Y:S01]  /*15a90*/  F2FP.F16.F32.PACK_AB R138, R13, R138 ;  /* 0x0000008a0d8a723e */ /* 0x000fe200000000ff */
[----:B------:R-:W-:Y:S06]  /*15aa0*/  @!P5 BRA `(.L_x_1755) ;  /* 0x000000000048d947 */ /* 0x000fec0003800000 */
[C---:B------:R-:W-:Y:S01]  /*15ab0*/  ISETP.GT.AND P1, PT, R193.reuse, RZ, PT ;  /* 0x000000ffc100720c */ /* 0x040fe20003f24270 */
[----:B------:R-:W-:Y:S01]  /*15ac0*/  BSSY B0, `(.L_x_1756) ;  /* 0x000000e000007945 */ /* 0x000fe20003800000 */
[----:B------:R-:W-:-:S11]  /*15ad0*/  IADD3 R12, R193, -0x1, RZ ;  /* 0xffffffffc10c7810 */ /* 0x000fd60007ffe0ff */
        /* <DEDUP_REMOVED lines=8> */
.L_x_1757:
[----:B------:R-:W-:-:S13]  /*15b60*/  ISETP.NE.AND P1, PT, R9, 0x1, PT ;  /* 0x000000010900780c */ /* 0x000fda0003f25270 */
[----:B------:R-:W0:Y:S02]  /*15b70*/  @P1 LDC.64 R10, c[0x0][0x9e8] ;  /* 0x00027a00ff0a1b82 */ /* 0x000e240000000a00 */
[----:B0-----:R-:W-:-:S05]  /*15b80*/  @P1 IMAD.HI.U32 R10, R12, R10, RZ ;  /* 0x0000000a0c0a1227 */ /* 0x001fca00078e00ff */
[----:B------:R-:W-:-:S07]  /*15b90*/  @P1 SHF.R.U32.HI R12, RZ, R11, R10 ;  /* 0x0000000bff0c1219 */ /* 0x000fce000001160a */
.L_x_1758:
[----:B------:R-:W-:Y:S05]  /*15ba0*/  BSYNC B0 ;  /* 0x0000000000007941 */ /* 0x000fea0003800000 */
.L_x_1756:
[----:B------:R-:W-:-:S05]  /*15bb0*/  IMAD R9, R12, R9, R9 ;  /* 0x000000090c097224 */ /* 0x000fca00078e0209 */
[----:B------:R-:W-:-:S07]  /*15bc0*/  VIMNMX R8, R8, R9, PT ;  /* 0x0000000908087248 */ /* 0x000fce0003fe0100 */
.L_x_1755:
[----:B------:R-:W-:Y:S01]  /*15bd0*/  IMAD.HI R8, R8, 0x2aaaaaab, RZ ;  /* 0x2aaaaaab08087827 */ /* 0x000fe200078e02ff */
[----:B------:R-:W-:Y:S01]  /*15be0*/  ULDC UR47, c[0x0][0x9e4] ;  /* 0x00027900002f7ab9 */ /* 0x000fe20000000800 */
[----:B------:R-:W-:Y:S01]  /*15bf0*/  ULDC UR46, c[0x0][0x9e4] ;  /* 0x00027900002e7ab9 */ /* 0x000fe20000000800 */
[----:B------:R-:W-:Y:S01]  /*15c00*/  ULDC UR39, c[0x0][0x9d8] ;  /* 0x0002760000277ab9 */ /* 0x000fe20000000800 */
[----:B------:R-:W-:Y:S01]  /*15c10*/  ULDC UR43, c[0x0][0x9d8] ;  /* 0x00027600002b7ab9 */ /* 0x000fe20000000800 */
[----:B------:R-:W-:Y:S01]  /*15c20*/  SHF.R.U32.HI R9, RZ, 0x1f, R8 ;  /* 0x0000001fff097819 */ /* 0x000fe20000011608 */
[----:B------:R-:W-:Y:S01]  /*15c30*/  ULDC UR42, c[0x0][0x9d8] ;  /* 0x00027600002a7ab9 */ /* 0x000fe20000000800 */
[----:B------:R-:W-:Y:S01]  /*15c40*/  ULDC UR50, c[0x0][0x988] ;  /* 0x0002620000327ab9 */ /* 0x000fe20000000800 */
[----:B------:R-:W-:Y:S01]  /*15c50*/  ULDC UR54, c[0x0][0x988] ;  /* 0x0002620000367ab9 */ /* 0x000fe20000000800 */
[----:B------:R-:W-:Y:S01]  /*15c60*/  LEA.HI.SX32 R8, R8, R9, 0x1c ;  /* 0x0000000908087211 */ /* 0x000fe200078fe2ff */
[----:B------:R-:W-:Y:S01]  /*15c70*/  ULDC UR51, c[0x0][0x988] ;  /* 0x0002620000337ab9 */ /* 0x000fe20000000800 */
[----:B------:R-:W-:Y:S01]  /*15c80*/  ULDC UR58, c[0x0][0x9e0] ;  /* 0x00027800003a7ab9 */ /* 0x000fe20000000800 */
[----:B------:R-:W-:Y:S01]  /*15c90*/  ULDC UR55, c[0x0][0x9e0] ;  /* 0x0002780000377ab9 */ /* 0x000fe20000000800 */
[----:B------:R-:W-:Y:S01]  /*15ca0*/  VIMNMX R8, R201, R8, !PT ;  /* 0x00000008c9087248 */ /* 0x000fe20007fe0100 */
[----:B------:R-:W-:Y:S01]  /*15cb0*/  BSSY B1, `(.L_x_1759) ;  /* 0x00003c3000017945 */ /* 0x000fe20003800000 */
[----:B------:R-:W-:Y:S01]  /*15cc0*/  IMAD.MOV.U32 R9, RZ, RZ, 0x3f800000 ;  /* 0x3f800000ff097424 */ /* 0x000fe200078e00ff */
[----:B------:R-:W-:-:S02]  /*15cd0*/  CS2R R86, SRZ ;  /* 0x0000000000567805 */ /* 0x000fc4000001ff00 */
[----:B------:R-:W-:Y:S01]  /*15ce0*/  ISETP.GE.AND P1, PT, R7, R8, PT ;  /* 0x000000080700720c */ /* 0x000fe20003f26270 */
[----:B------:R-:W-:Y:S01]  /*15cf0*/  IMAD.MOV.U32 R94, RZ, RZ, 0x3f800000 ;  /* 0x3f800000ff5e7424 */ /* 0x000fe200078e00ff */
        /* <DEDUP_REMOVED lines=31> */
[----:B------:R-:W-:Y:S06]  /*15ef0*/  @!P1 BRA `(.L_x_1760) ;  /* 0x0000003800789947 */ /* 0x000fec0003800000 */
[----:B------:R-:W-:Y:S01]  /*15f00*/  BSSY B0, `(.L_x_1761) ;  /* 0x0000399000007945 */ /* 0x000fe20003800000 */
[----:B------:R-:W-:Y:S01]  /*15f10*/  IMAD.MOV.U32 R9, RZ, RZ, 0x3f800000 ;  /* 0x3f800000ff097424 */ /* 0x000fe200078e00ff */
[----:B------:R-:W-:-:S07]  /*15f20*/  MOV R87, RZ ;  /* 0x000000ff00577202 */ /* 0x000fce0000000f00 */
.L_x_1782:
[----:B------:R-:W-:-:S05]  /*15f30*/  VIADD R12, R23, 0x1 ;  /* 0x00000001170c7836 */ /* 0x000fca0000000000 */
[----:B------:R-:W-:-:S04]  /*15f40*/  ISETP.NE.AND P1, PT, R12, 0x2, PT ;  /* 0x000000020c00780c */ /* 0x000fc80003f25270 */
[----:B------:R-:W-:Y:S02]  /*15f50*/  SEL R13, RZ, 0x1, P1 ;  /* 0x00000001ff0d7807 */ /* 0x000fe40000800000 */
[----:B------:R-:W-:Y:S02]  /*15f60*/  SEL R12, R12, RZ, P1 ;  /* 0x000000ff0c0c7207 */ /* 0x000fe40000800000 */
[----:B------:R-:W-:Y:S01]  /*15f70*/  LOP3.LUT R13, R164, R13, RZ, 0x3c, !PT ;  /* 0x0000000da40d7212 */ /* 0x000fe200078e3cff */
[----:B------:R-:W-:Y:S06]  /*15f80*/  @!P0 BRA `(.L_x_1762) ;  /* 0x0000000000048947 */ /* 0x000fec0003800000 */
[----:B------:R-:W-:Y:S01]  /*15f90*/  BPT.TRAP 0x1 ;  /* 0x000000040000795c */ /* 0x000fe20000300000 */
.L_x_1762:
[----:B------:R-:W-:Y:S01]  /*15fa0*/  IMAD R20, R12, 0x8, R2 ;  /* 0x000000080c147824 */ /* 0x000fe200078e0202 */
[----:B------:R-:W-:-:S04]  /*15fb0*/  SHF.L.U32 R11, R13, 0x1f, RZ ;  /* 0x0000001f0d0b7819 */ /* 0x000fc800000006ff */
[----:B------:R0:W1:Y:S01]  /*15fc0*/  SYNCS.PHASECHK.TRANS64.TRYWAIT P1, [R20+URZ+0x2a830], R11 ;  /* 0x02a8300b140075a7 */ /* 0x000062000802017f */
[----:B------:R-:W-:Y:S05]  /*15fd0*/  @!P0 BRA `(.L_x_1763) ;  /* 0x0000000000048947 */ /* 0x000fea0003800000 */
[----:B------:R-:W-:Y:S01]  /*15fe0*/  BPT.TRAP 0x1 ;  /* 0x000000040000795c */ /* 0x000fe20000300000 */
.L_x_1763:
[----:B------:R-:W-:Y:S01]  /*15ff0*/  IMAD R95, R12, 0x900, R6 ;  /* 0x000009000c5f7824 */ /* 0x000fe200078e0206 */
[----:B------:R-:W-:Y:S03]  /*16000*/  BSSY B2, `(.L_x_1764) ;  /* 0x0000006000027945 */ /* 0x000fe60003800000 */
[C---:B------:R-:W-:Y:S02]  /*16010*/  VIADD R90, R95.reuse, 0x2 ;  /* 0x000000025f5a7836 */ /* 0x040fe40000000000 */
[----:B------:R-:W-:Y:S01]  /*16020*/  VIADD R92, R95, 0x4 ;  /* 0x000000045f5c7836 */ /* 0x000fe20000000000 */
[----:B-1----:R-:W-:Y:S06]  /*16030*/  @P1 BRA `(.L_x_1765) ;  /* 0x0000000000081947 */ /* 0x002fec0003800000 */
[----:B------:R-:W1:Y:S02]  /*16040*/  SYNCS.PHASECHK.TRANS64.TRYWAIT P1, [R20+URZ+0x2a830], R11 ;  /* 0x02a8300b140075a7 */ /* 0x000e64000802017f */
[----:B-1----:R-:W-:Y:S05]  /*16050*/  @!P1 BRA `(.L_x_1766) ;  /* 0x0000016800789947 */ /* 0x002fea0003800000 */
.L_x_1765:
[----:B------:R-:W-:Y:S05]  /*16060*/  BSYNC B2 ;  /* 0x0000000000027941 */ /* 0x000fea0003800000 */
.L_x_1764:
[----:B------:R-:W2:Y:S01]  /*16070*/  LDL.64 R96, [R1+0x28] ;  /* 0x0000280001607983 */ /* 0x000ea20000100a00 */
[----:B------:R-:W-:Y:S01]  /*16080*/  MOV R88, R95 ;  /* 0x0000005f00587202 */ /* 0x000fe20000000f00 */
[----:B------:R-:W-:Y:S01]  /*16090*/  IMAD.MOV.U32 R89, RZ, RZ, 0x40000040 ;  /* 0x40000040ff597424 */ /* 0x000fe200078e00ff */
[----:B------:R-:W-:Y:S01]  /*160a0*/  MOV R197, UR50 ;  /* 0x0000003200c57c02 */ /* 0x000fe20008000f00 */
[----:B------:R-:W-:Y:S01]  /*160b0*/  IMAD.MOV.U32 R91, RZ, RZ, 0x40000040 ;  /* 0x40000040ff5b7424 */ /* 0x000fe200078e00ff */
[----:B------:R-:W-:Y:S01]  /*160c0*/  R2UR UR50, R88 ;  /* 0x00000000583272ca */ /* 0x000fe200000e0000 */
[----:B------:R-:W-:Y:S01]  /*160d0*/  VIADD R88, R95, 0x6 ;  /* 0x000000065f587836 */ /* 0x000fe20000000000 */
[----:B------:R-:W-:Y:S01]  /*160e0*/  MOV R193, UR46 ;  /* 0x0000002e00c17c02 */ /* 0x000fe20008000f00 */
[-C--:B------:R-:W-:Y:S01]  /*160f0*/  FMUL.FTZ R24, R24, R94.reuse ;  /* 0x0000005e18187220 */ /* 0x080fe20000410000 */
[----:B01----:R-:W-:Y:S01]  /*16100*/  MOV R11, UR38 ;  /* 0x00000026000b7c02 */ /* 0x003fe20008000f00 */
[-C--:B------:R-:W-:Y:S01]  /*16110*/  FMUL.FTZ R25, R25, R94.reuse ;  /* 0x0000005e19197220 */ /* 0x080fe20000410000 */
[----:B------:R-:W-:Y:S01]  /*16120*/  R2UR UR46, R90 ;  /* 0x000000005a2e72ca */ /* 0x000fe200000e0000 */
[C---:B------:R-:W-:Y:S01]  /*16130*/  VIADD R90, R95.reuse, 0x300 ;  /* 0x000003005f5a7836 */ /* 0x040fe20000000000 */
[----:B------:R-:W-:Y:S01]  /*16140*/  R2UR UR38, R88 ;  /* 0x00000000582672ca */ /* 0x000fe200000e0000 */
[C---:B------:R-:W-:Y:S01]  /*16150*/  VIADD R88, R95.reuse, 0x302 ;  /* 0x000003025f587836 */ /* 0x040fe20000000000 */
[----:B------:R-:W-:Y:S01]  /*16160*/  MOV R189, UR42 ;  /* 0x0000002a00bd7c02 */ /* 0x000fe20008000f00 */
[-C--:B------:R-:W-:Y:S01]  /*16170*/  FMUL.FTZ R28, R28, R94.reuse ;  /* 0x0000005e1c1c7220 */ /* 0x080fe20000410000 */
[----:B------:R-:W-:Y:S01]  /*16180*/  R2UR UR42, R92 ;  /* 0x000000005c2a72ca */ /* 0x000fe200000e0000 */
[C---:B------:R-:W-:Y:S01]  /*16190*/  VIADD R92, R95.reuse, 0x304 ;  /* 0x000003045f5c7836 */ /* 0x040fe20000000000 */
[----:B------:R-:W-:Y:S01]  /*161a0*/  R2UR UR34, R90 ;  /* 0x000000005a2272ca */ /* 0x000fe200000e0000 */
[C---:B------:R-:W-:Y:S01]  /*161b0*/  VIADD R90, R95.reuse, 0x306 ;  /* 0x000003065f5a7836 */ /* 0x040fe20000000000 */
[----:B------:R-:W-:Y:S01]  /*161c0*/  R2UR UR30, R88 ;  /* 0x00000000581e72ca */ /* 0x000fe200000e0000 */
[----:B------:R-:W-:Y:S01]  /*161d0*/  VIADD R88, R95, 0x600 ;  /* 0x000006005f587836 */ /* 0x000fe20000000000 */
[----:B------:R-:W-:Y:S01]  /*161e0*/  MOV R196, UR51 ;  /* 0x0000003300c47c02 */ /* 0x000fe20008000f00 */
        /* <DEDUP_REMOVED lines=8> */
[C---:B------:R-:W-:Y:S01]  /*16270*/  VIADD R92, R95.reuse, 0x606 ;  /* 0x000006065f5c7836 */ /* 0x040fe20000000000 */
[----:B------:R-:W-:Y:S01]  /*16280*/  R2UR UR22, R90 ;  /* 0x000000005a1672ca */ /* 0x000fe200000e0000 */
[----:B------:R-:W-:Y:S01]  /*16290*/  VIADD R90, R95, 0x604 ;  /* 0x000006045f5a7836 */ /* 0x000fe20000000000 */
[----:B------:R-:W-:Y:S01]  /*162a0*/  R2UR UR18, R88 ;  /* 0x00000000581272ca */ /* 0x000fe200000e0000 */
[-C--:B------:R-:W-:Y:S01]  /*162b0*/  FMUL.FTZ R37, R37, R94.reuse ;  /* 0x0000005e25257220 */ /* 0x080fe20000410000 */
        /* <DEDUP_REMOVED lines=85> */
[----:B------:R-:W-:Y:S02]  /*16810*/  R2UR UR51, R196 ;  /* 0x00000000c43372ca */ /* 0x000fe400000e0000 */
[----:B------:R-:W-:Y:S02]  /*16820*/  R2UR UR50, R197 ;  /* 0x00000000c53272ca */ /* 0x000fe400000e0000 */
[----:B------:R-:W2:Y:S01]  /*16830*/  LDL.64 R196, [R1+0x20] ;  /* 0x0000200001c47983 */ /* 0x000ea20000100a00 */
[----:B------:R-:W-:Y:S02]  /*16840*/  WARPGROUP.DEPBAR.LE gsb0, 0x0 ;  /* 0x00008000000079c5 */ /* 0x000fe40000010000 */
[----:B------:R-:W-:Y:S01]  /*16850*/  WARPGROUP.ARRIVE ;  /* 0x00000000000079c5 */ /* 0x000fe20000000000 */
[----:B--2---:R-:W-:Y:S02]  /*16860*/  R2UR UR44, R196 ;  /* 0x00000000c42c72ca */ /* 0x004fe400000e0000 */
[----:B------:R-:W-:-:S02]  /*16870*/  R2UR UR45, R197 ;  /* 0x00000000c52d72ca */ /* 0x000fc400000e0000 */
[----:B------:R-:W-:Y:S01]  /*16880*/  R2UR UR49, R198 ;  /* 0x00000000c63172ca */ /* 0x000fe200000e0000 */
[----:B------:R-:W2:Y:S10]  /*16890*/  LDL.64 R196, [R1] ;  /* 0x0000000001c47983 */ /* 0x000eb40000100a00 */
[----:B------:R-:W-:Y:S01]  /*168a0*/  HGMMA.64x96x16.F32 R88, gdesc[UR44], R88, gsb0 ;  /* 0x016000002c5879f0 */ /* 0x000fe20008000858 */
[----:B------:R-:W-:-:S02]  /*168b0*/  R2UR UR45, R194 ;  /* 0x00000000c22d72ca */ /* 0x000fc400000e0000 */
[----:B------:R-:W-:Y:S02]  /*168c0*/  R2UR UR44, R195 ;  /* 0x00000000c32c72ca */ /* 0x000fe400000e0000 */
[----:B------:R-:W3:Y:S01]  /*168d0*/  LDL.64 R194, [R1+0x18] ;  /* 0x0000180001c27983 */ /* 0x000ee20000100a00 */
[----:B------:R-:W-:Y:S02]  /*168e0*/  R2UR UR47, R192 ;  /* 0x00000000c02f72ca */ /* 0x000fe400000e0000 */
[----:B------:R-:W-:Y:S02]  /*168f0*/  R2UR UR46, R193 ;  /* 0x00000000c12e72ca */ /* 0x000fe400000e0000 */
[----:B------:R-:W4:Y:S01]  /*16900*/  LDL.64 R192, [R1+0x10] ;  /* 0x0000100001c07983 */ /* 0x000f220000100a00 */
[----:B------:R-:W-:-:S03]  /*16910*/  R2UR UR48, R199 ;  /* 0x00000000c73072ca */ /* 0x000fc600000e0000 */
[----:B------:R-:W5:Y:S01]  /*16920*/  LDL.64 R198, [R1+0x8] ;  /* 0x0000080001c67983 */ /* 0x000f620000100a00 */
[----:B------:R-:W-:Y:S02]  /*16930*/  WARPGROUP.DEPBAR.LE gsb0, 0x0 ;  /* 0x00008000000079c5 */ /* 0x000fe40000010000 */
[----:B------:R-:W-:Y:S01]  /*16940*/  WARPGROUP.ARRIVE ;  /* 0x00000000000079c5 */ /* 0x000fe20000000000 */
[----:B---3--:R-:W-:Y:S02]  /*16950*/  R2UR UR40, R194 ;  /* 0x00000000c22872ca */ /* 0x008fe400000e0000 */
[----:B------:R-:W-:-:S13]  /*16960*/  R2UR UR41, R195 ;  /* 0x00000000c32972ca */ /* 0x000fda00000e0000 */
[----:B------:R-:W-:Y:S01]  /*16970*/  HGMMA.64x96x16.F32 R88, gdesc[UR40], R88, gsb0 ;  /* 0x01600000285879f0 */ /* 0x000fe20008000858 */
[----:B----4-:R-:W-:Y:S02]  /*16980*/  R2UR UR36, R192 ;  /* 0x00000000c02472ca */ /* 0x010fe400000e0000 */
[----:B------:R-:W-:Y:S02]  /*16990*/  R2UR UR37, R193 ;  /* 0x00000000c12572ca */ /* 0x000fe400000e0000 */
[----:B-----5:R-:W-:Y:S02]  /*169a0*/  R2UR UR32, R198 ;  /* 0x00000000c62072ca */ /* 0x020fe400000e0000 */
[----:B------:R-:W-:Y:S01]  /*169b0*/  R2UR UR33, R199 ;  /* 0x00000000c72172ca */ /* 0x000fe200000e0000 */
[----:B------:R-:W-:Y:S02]  /*169c0*/  WARPGROUP.DEPBAR.LE gsb0, 0x0 ;  /* 0x00008000000079c5 */ /* 0x000fe40000010000 */
[----:B------:R-:W-:-:S06]  /*169d0*/  WARPGROUP.ARRIVE ;  /* 0x00000000000079c5 */ /* 0x000fcc0000000000 */
        /* <DEDUP_REMOVED lines=47> */
[----:B------:R-:W-:Y:S02]  /*16cd0*/  WARPGROUP.DEPBAR.LE gsb0, 0x0 ;  /* 0x00008000000079c5 */ /* 0x000fe40000010000 */
[----:B------:R-:W-:-:S12]  /*16ce0*/  @!P0 BRA `(.L_x_1767) ;  /* 0x0000000000048947 */ /* 0x000fd80003800000 */
[----:B------:R-:W-:Y:S01]  /*16cf0*/  BPT.TRAP 0x1 ;  /* 0x000000040000795c */ /* 0x000fe20000300000 */
.L_x_1767:
[----:B------:R-:W-:Y:S01]  /*16d00*/  SHF.L.U32 R9, R164, 0x1f, RZ ;  /* 0x0000001fa4097819 */ /* 0x000fe200000006ff */
[----:B------:R-:W-:-:S04]  /*16d10*/  IMAD R21, R23, 0x8, R2 ;  /* 0x0000000817157824 */ /* 0x000fc800078e0202 */
[----:B------:R0:W1:Y:S01]  /*16d20*/  SYNCS.PHASECHK.TRANS64.TRYWAIT P1, [R21+URZ+0x2a850], R9 ;  /* 0x02a85009150075a7 */ /* 0x000062000802017f */
[----:B------:R-:W-:Y:S05]  /*16d30*/  @!P0 BRA `(.L_x_1768) ;  /* 0x0000000000048947 */ /* 0x000fea0003800000 */
[----:B------:R-:W-:Y:S01]  /*16d40*/  BPT.TRAP 0x1 ;  /* 0x000000040000795c */ /* 0x000fe20000300000 */
.L_x_1768:
[----:B------:R-:W-:Y:S04]  /*16d50*/  BSSY B2, `(.L_x_1769) ;  /* 0x0000004000027945 */ /* 0x000fe80003800000 */
[----:B-1----:R-:W-:Y:S05]  /*16d60*/  @P1 BRA `(.L_x_1770) ;  /* 0x0000000000081947 */ /* 0x002fea0003800000 */
[----:B------:R-:W1:Y:S02]  /*16d70*/  SYNCS.PHASECHK.TRANS64.TRYWAIT P1, [R21+URZ+0x2a850], R9 ;  /* 0x02a85009150075a7 */ /* 0x000e64000802017f */
[----:B-1----:R-:W-:Y:S05]  /*16d80*/  @!P1 BRA `(.L_x_1771) ;  /* 0x0000015c00409947 */ /* 0x002fea0003800000 */
.L_x_1770:
[----:B------:R-:W-:Y:S05]  /*16d90*/  BSYNC B2 ;  /* 0x0000000000027941 */ /* 0x000fea0003800000 */
.L_x_1769:
[----:B01----:R-:W-:Y:S01]  /*16da0*/  VIADD R9, R2, 0x400 ;  /* 0x0000040002097836 */ /* 0x003fe20000000000 */
[----:B------:R-:W-:Y:S01]  /*16db0*/  MOV R11, 0x40000040 ;  /* 0x40000040000b7802 */ /* 0x000fe20000000f00 */
[----:B------:R-:W-:Y:S01]  /*16dc0*/  WARPGROUP.ARRIVE ;  /* 0x00000000000079c5 */ /* 0x000fe20000000000 */
[----:B------:R-:W-:Y:S02]  /*16dd0*/  IMAD.MOV.U32 R15, RZ, RZ, 0x40000040 ;  /* 0x40000040ff0f7424 */ /* 0x000fe400078e00ff */
[----:B------:R-:W-:Y:S02]  /*16de0*/  SHF.R.U32.HI R9, RZ, 0x4, R9 ;  /* 0x00000004ff097819 */ /* 0x000fe40000011609 */
[----:B------:R-:W-:Y:S02]  /*16df0*/  R2UR UR7, R11 ;  /* 0x000000000b0772ca */ /* 0x000fe400000e0000 */
[----:B------:R-:W-:Y:S02]  /*16e00*/  LOP3.LUT R9, R9, 0x3fff, RZ, 0xc0, !PT ;  /* 0x00003fff09097812 */ /* 0x000fe400078ec0ff */
[----:B------:R-:W-:-:S02]  /*16e10*/  MOV R11, 0x40000040 ;  /* 0x40000040000b7802 */ /* 0x000fc40000000f00 */
[----:B------:R-:W-:-:S05]  /*16e20*/  LOP3.LUT R9, R9, 0x3000000, RZ, 0xfc, !PT ;  /* 0x0300000009097812 */ /* 0x000fca00078efcff */
[----:B------:R-:W-:-:S04]  /*16e30*/  IMAD R10, R23, 0x600, R9 ;  /* 0x00000600170a7824 */ /* 0x000fc800078e0209 */
[C---:B------:R-:W-:Y:S01]  /*16e40*/  VIADD R14, R10.reuse, 0x80 ;  /* 0x000000800a0e7836 */ /* 0x040fe20000000000 */
[----:B------:R-:W-:-:S13]  /*16e50*/  R2UR UR6, R10 ;  /* 0x000000000a0672ca */ /* 0x000fda00000e0000 */
        /* <DEDUP_REMOVED lines=16> */
[C---:B------:R-:W-:Y:S01]  /*16f60*/  VIADD R14, R10.reuse, 0x200 ;  /* 0x000002000a0e7836 */ /* 0x040fe20000000000 */
[----:B------:R-:W-:Y:S01]  /*16f70*/  R2UR UR7, R15 ;  /* 0x000000000f0772ca */ /* 0x000fe200000e0000 */
[----:B------:R-:W-:Y:S02]  /*16f80*/  IMAD.MOV.U32 R15, RZ, RZ, 0x40000040 ;  /* 0x40000040ff0f7424 */ /* 0x000fe400078e00ff */
        /* <DEDUP_REMOVED lines=17> */
.L_x_1772:
[----:B------:R-:W-:Y:S01]  /*170a0*/  ISETP.NE.AND P2, PT, R224, 0x1, PT ;  /* 0x00000001e000780c */ /* 0x000fe20003f45270 */
        /* <DEDUP_REMOVED lines=11> */
[----:B------:R-:W-:Y:S01]  /*17160*/  IMAD.IADD R131, R202, 0x1, R188 ;  /* 0x00000001ca837824 */ /* 0x000fe200078e02bc */
        /* <DEDUP_REMOVED lines=36> */
[----:B------:R-:W-:Y:S01]  /*173b0*/  FMUL.FTZ R121, R127, UR43 ;  /* 0x0000002b7f797c20 */ /* 0x000fe20008410000 */
[----:B------:R-:W0:Y:S01]  /*173c0*/  SHFL.IDX PT, R138, R131, RZ, 0x1c1f ;  /* 0x001c1fff838a7589 */ /* 0x000e2200000e0000 */
[----:B------:R-:W-:Y:S01]  /*173d0*/  FMUL.FTZ R126, R128, UR43 ;  /* 0x0000002b807e7c20 */ /* 0x000fe20008410000 */
[----:B------:R-:W-:-:S02]  /*173e0*/  VIADD R11, R20, 0x2a840 ;  /* 0x0002a840140b7836 */ /* 0x000fc40000000000 */
[----:B------:R-:W-:Y:S01]  /*173f0*/  FMUL.FTZ R127, R129, UR43 ;  /* 0x0000002b817f7c20 */ /* 0x000fe20008410000 */
[----:B------:R-:W-:Y:S02]  /*17400*/  IMAD R133, R7, -0x60, RZ ;  /* 0xffffffa007857824 */ /* 0x000fe400078e02ff */
[----:B------:R-:W-:Y:S01]  /*17410*/  FMUL.FTZ R20, R134, UR43 ;  /* 0x0000002b86147c20 */ /* 0x000fe20008410000 */
[----:B------:R-:W-:Y:S01]  /*17420*/  FMUL.FTZ R128, R135, UR43 ;  /* 0x0000002b87807c20 */ /* 0x000fe20008410000 */
[----:B------:R-:W-:Y:S01]  /*17430*/  LOP3.LUT P1, RZ, R16, 0x80000, RZ, 0xc0, !PT ;  /* 0x0008000010ff7812 */ /* 0x000fe2000782c0ff */
[----:B------:R-:W1:Y:S01]  /*17440*/  MUFU.TANH R15, R15 ;  /* 0x0000000f000f7308 */ /* 0x000e620000002400 */
[----:B------:R-:W-:Y:S02]  /*17450*/  IADD3 R136, -R182, 0x1, R133 ;  /* 0x00000001b6887810 */ /* 0x000fe40007ffe185 */
[----:B------:R-:W-:Y:S02]  /*17460*/  PRMT R10, R172, 0x654, R11 ;  /* 0x00000654ac0a7816 */ /* 0x000fe4000000000b */
[----:B------:R-:W-:-:S02]  /*17470*/  IADD3 R136, -R165, R136, R166 ;  /* 0x00000088a5887210 */ /* 0x000fc40007ffe1a6 */
[----:B------:R2:W-:Y:S01]  /*17480*/  SYNCS.ARRIVE.TRANS64.RED.A1T0 RZ, [R10+URZ], RZ ;  /* 0x000000ff0aff79a7 */ /* 0x0005e2000810043f */
[----:B------:R-:W3:Y:S01]  /*17490*/  MUFU.TANH R23, R23 ;  /* 0x0000001700177308 */ /* 0x000ee20000002400 */
[----:B------:R-:W-:Y:S01]  /*174a0*/  IADD3 R129, -R182, R133, RZ ;  /* 0x00000085b6817210 */ /* 0x000fe20007ffe1ff */
[C---:B------:R-:W-:Y:S02]  /*174b0*/  VIADD R137, R136.reuse, UR58 ;  /* 0x0000003a88897c36 */ /* 0x040fe40008000000 */
[----:B------:R-:W-:-:S04]  /*174c0*/  VIADD R136, R136, UR38 ;  /* 0x0000002688887c36 */ /* 0x000fc80008000000 */
[----:B------:R-:W4:Y:S01]  /*174d0*/  MUFU.TANH R9, R9 ;  /* 0x0000000900097308 */ /* 0x000f220000002400 */
[--C-:B0-----:R-:W-:Y:S02]  /*174e0*/  IMAD.IADD R135, R137, 0x1, R138.reuse ;  /* 0x0000000189877824 */ /* 0x101fe400078e028a */
        /* <DEDUP_REMOVED lines=59> */
.L_x_1775:
[----:B------:R-:W-:-:S05]  /*178a0*/  IMAD.U32 R139, RZ, RZ, UR47 ;  /* 0x0000002fff8b7e24 */ /* 0x000fca000f8e00ff */
[----:B------:R-:W-:-:S13]  /*178b0*/  ISETP.NE.AND P1, PT, R139, 0x1, PT ;  /* 0x000000018b00780c */ /* 0x000fda0003f25270 */
[----:B------:R-:W1:Y:S02]  /*178c0*/  @P1 LDC.64 R10, c[0x0][0x9e8] ;  /* 0x00027a00ff0a1b82 */ /* 0x000e640000000a00 */
[----:B-1----:R-:W-:-:S05]  /*178d0*/  @P1 IMAD.HI.U32 R10, R138, R10, RZ ;  /* 0x0000000a8a0a1227 */ /* 0x002fca00078e00ff */
[----:B------:R-:W-:-:S07]  /*178e0*/  @P1 SHF.R.U32.HI R138, RZ, R11, R10 ;  /* 0x0000000bff8a1219 */ /* 0x000fce000001160a */
.L_x_1776:
[----:B------:R-:W-:Y:S05]  /*178f0*/  BSYNC B2 ;  /* 0x0000000000027941 */ /* 0x000fea0003800000 */
.L_x_1774:
[----:B------:R-:W-:-:S05]  /*17900*/  IMAD R138, R138, R139, R129 ;  /* 0x0000008b8a8a7224 */ /* 0x000fca00078e0281 */
[----:B------:R-:W-:Y:S02]  /*17910*/  VIADDMNMX R135, R138, R139, R135, PT ;  /* 0x0000008b8a877246 */ /* 0x000fe40003800187 */
[----:B------:R-:W-:-:S07]  /*17920*/  VIMNMX R134, R134, R138, !PT ;  /* 0x0000008a86867248 */ /* 0x000fce0007fe0100 */
.L_x_1773:
[C---:B------:R-:W-:Y:S01]  /*17930*/  ISETP.GE.AND P1, PT, R133.reuse, 0x2, PT ;  /* 0x000000028500780c */ /* 0x040fe20003f26270 */
[----:B------:R-:W1:Y:S01]  /*17940*/  SHFL.IDX PT, R131, R131, 0x1, 0x1c1f ;  /* 0x003c1f0083837f89 */ /* 0x000e6200000e0000 */
[C---:B------:R-:W-:Y:S02]  /*17950*/  ISETP.GE.AND P2, PT, R133.reuse, 0x9, PT ;  /* 0x000000098500780c */ /* 0x040fe40003f46270 */
[C---:B------:R-:W-:Y:S02]  /*17960*/  ISETP.GT.AND P4, PT, R134.reuse, 0x1, !P1 ;  /* 0x000000018600780c */ /* 0x040fe40004f84270 */
[----:B------:R-:W-:Y:S02]  /*17970*/  ISETP.GE.AND P5, PT, R133, 0xa, PT ;  /* 0x0000000a8500780c */ /* 0x000fe40003fa6270 */
[----:B------:R-:W-:Y:S02]  /*17980*/  ISETP.GT.AND P3, PT, R134, 0x8, !P2 ;  /* 0x000000088600780c */ /* 0x000fe40005764270 */
[----:B------:R-:W-:-:S02]  /*17990*/  ISETP.LT.OR P4, PT, R135, 0x2, P4 ;  /* 0x000000028700780c */ /* 0x000fc40002781670 */
[----:B------:R-:W-:Y:S02]  /*179a0*/  ISETP.LT.OR P3, PT, R135, 0x9, P3 ;  /* 0x000000098700780c */ /* 0x000fe40001f61670 */
[----:B------:R-:W-:Y:S02]  /*179b0*/  FSEL R23, R23, -INF , !P4 ;  /* 0xff80000017177808 */ /* 0x000fe40006000000 */
[----:B------:R-:W-:Y:S02]  /*179c0*/  ISETP.GE.AND P4, PT, R133, 0x11, PT ;  /* 0x000000118500780c */ /* 0x000fe40003f86270 */
[----:B------:R-:W-:Y:S02]  /*179d0*/  LOP3.LUT R16, R16, 0xfffffffb, RZ, 0xc0, !PT ;  /* 0xfffffffb10107812 */ /* 0x000fe400078ec0ff */
[----:B0-----:R-:W-:Y:S02]  /*179e0*/  FSEL R90, R90, -INF , !P3 ;  /* 0xff8000005a5a7808 */ /* 0x001fe40005800000 */
[----:B------:R-:W-:-:S02]  /*179f0*/  ISETP.GT.AND P3, PT, R134, 0x9, !P5 ;  /* 0x000000098600780c */ /* 0x000fc40006f64270 */
[----:B------:R-:W-:Y:S01]  /*17a00*/  @P5 LOP3.LUT R16, R16, 0x4, RZ, 0xfc, !PT ;  /* 0x0000000410105812 */ /* 0x000fe200078efcff */
[----:B-1----:R-:W-:Y:S01]  /*17a10*/  IMAD.IADD R136, R136, 0x1, R131 ;  /* 0x0000000188887824 */ /* 0x002fe200078e0283 */
[----:B------:R-:W-:Y:S02]  /*17a20*/  ISETP.LT.OR P3, PT, R135, 0xa, P3 ;  /* 0x0000000a8700780c */ /* 0x000fe40001f61670 */
[----:B------:R-:W-:Y:S02]  /*17a30*/  LOP3.LUT R16, R16, 0xfffffff7, RZ, 0xc0, !PT ;  /* 0xfffffff710107812 */ /* 0x000fe400078ec0ff */
[----:B------:R-:W-:Y:S02]  /*17a40*/  FSEL R91, R91, -INF , !P3 ;  /* 0xff8000005b5b7808 */ /* 0x000fe40005800000 */
[----:B------:R-:W-:Y:S02]  /*17a50*/  @P4 LOP3.LUT R16, R16, 0x8, RZ, 0xfc, !PT ;  /* 0x0000000810104812 */ /* 0x000fe400078efcff */
[----:B------:R-:W-:-:S02]  /*17a60*/  ISETP.GT.AND P3, PT, R134, 0x10, !P4 ;  /* 0x000000108600780c */ /* 0x000fc40006764270 */
[----:B------:R-:W-:Y:S02]  /*17a70*/  ISETP.GE.AND P4, PT, R133, 0x12, PT ;  /* 0x000000128500780c */ /* 0x000fe40003f86270 */
[----:B------:R-:W-:Y:S02]  /*17a80*/  ISETP.LT.OR P3, PT, R135, 0x11, P3 ;  /* 0x000000118700780c */ /* 0x000fe40001f61670 */
[----:B------:R-:W-:Y:S02]  /*17a90*/  LOP3.LUT R16, R16, 0xffffffef, RZ, 0xc0, !PT ;  /* 0xffffffef10107812 */ /* 0x000fe400078ec0ff */
[----:B------:R-:W-:Y:S02]  /*17aa0*/  FSEL R94, R94, -INF , !P3 ;  /* 0xff8000005e5e7808 */ /* 0x000fe40005800000 */
[----:B------:R-:W-:Y:S02]  /*17ab0*/  ISETP.GT.AND P3, PT, R134, 0x11, !P4 ;  /* 0x000000118600780c */ /* 0x000fe40006764270 */
[----:B------:R-:W-:-:S02]  /*17ac0*/  IADD3 R137, R137, R131, RZ ;  /* 0x0000008389897210 */ /* 0x000fc40007ffe0ff */
[----:B------:R-:W-:Y:S02]  /*17ad0*/  ISETP.LT.OR P3, PT, R135, 0x12, P3 ;  /* 0x000000128700780c */ /* 0x000fe40001f61670 */
[----:B------:R-:W-:Y:S02]  /*17ae0*/  @P4 LOP3.LUT R16, R16, 0x10, RZ, 0xfc, !PT ;  /* 0x0000001010104812 */ /* 0x000fe400078efcff */
[----:B------:R-:W-:Y:S02]  /*17af0*/  ISETP.GE.AND P4, PT, R133, 0x19, PT ;  /* 0x000000198500780c */ /* 0x000fe40003f86270 */
[----:B------:R-:W-:Y:S02]  /*17b00*/  LOP3.LUT R16, R16, 0xfffbffff, RZ, 0xc0, !PT ;  /* 0xfffbffff10107812 */ /* 0x000fe400078ec0ff */
[----:B------:R-:W-:Y:S02]  /*17b10*/  FSEL R95, R95, -INF , !P3 ;  /* 0xff8000005f5f7808 */ /* 0x000fe40005800000 */
[----:B------:R-:W-:-:S04]  /*17b20*/  ISETP.GT.AND P3, PT, R134, 0x18, !P4 ;  /* 0x000000188600780c */ /* 0x000fc80006764270 */
[----:B------:R-:W-:-:S03]  /*17b30*/  ISETP.LT.OR P3, PT, R135, 0x19, P3 ;  /* 0x000000198700780c */ /* 0x000fc60001f61670 */
        /* <DEDUP_REMOVED lines=68> */
[----:B------:R-:W-:Y:S02]  /*17f80*/  FSEL R119, R119, -INF , !P3 ;  /* 0xff80000077777808 */ /* 0x000fe40005800000 */
[----:B------:R-:W-:Y:S02]  /*17f90*/  LOP3.LUT R16, R16, 0xffffffbf, RZ, 0xc0, !PT ;  /* 0xffffffbf10107812 */ /* 0x000fe400078ec0ff */
[----:B------:R-:W-:-:S04]  /*17fa0*/  ISETP.GT.AND P3, PT, R134, 0x48, !P4 ;  /* 0x000000488600780c */ /* 0x000fc80006764270 */
[----:B------:R-:W-:-:S03]  /*17fb0*/  ISETP.LT.OR P3, PT, R135, 0x49, P3 ;  /* 0x000000498700780c */ /* 0x000fc60001f61670 */
[----:B------:R-:W-:Y:S02]  /*17fc0*/  @P4 LOP3.LUT R16, R16, 0x40, RZ, 0xfc, !PT ;  /* 0x0000004010104812 */ /* 0x000fe400078efcff */
[----:B------:R-:W-:Y:S02]  /*17fd0*/  ISETP.GE.AND P4, PT, R133, 0x4a, PT ;  /* 0x0000004a8500780c */ /* 0x000fe40003f86270 */
[----:B------:R-:W-:Y:S02]  /*17fe0*/  FSEL R122, R122, -INF , !P3 ;  /* 0xff8000007a7a7808 */ /* 0x000fe40005800000 */
[----:B------:R-:W-:Y:S02]  /*17ff0*/  ISETP.GT.AND P3, PT, R134, 0x49, !P4 ;  /* 0x000000498600780c */ /* 0x000fe40006764270 */
[----:B------:R-:W-:Y:S02]  /*18000*/  LOP3.LUT R16, R16, 0xffffffdf, RZ, 0xc0, !PT ;  /* 0xffffffdf10107812 */ /* 0x000fe400078ec0ff */
[----:B------:R-:W-:-:S04]  /*18010*/  ISETP.LT.OR P3, PT, R135, 0x4a, P3 ;  /* 0x0000004a8700780c */ /* 0x000fc80001f61670 */
[----:B------:R-:W-:Y:S02]  /*18020*/  FSEL R123, R123, -INF , !P3 ;  /* 0xff8000007b7b7808 */ /* 0x000fe40005800000 */
[----:B------:R-:W-:Y:S02]  /*18030*/  ISETP.GE.AND P3, PT, R133, 0x51, PT ;  /* 0x000000518500780c */ /* 0x000fe40003f66270 */
[----:B------:R-:W-:Y:S02]  /*18040*/  @P4 LOP3.LUT R16, R16, 0x20, RZ, 0xfc, !PT ;  /* 0x0000002010104812 */ /* 0x000fe400078efcff */
[----:B------:R-:W-:Y:S02]  /*18050*/  ISETP.GT.AND P4, PT, R134, 0x50, !P3 ;  /* 0x000000508600780c */ /* 0x000fe40005f84270 */
[----:B------:R-:W-:Y:S02]  /*18060*/  LOP3.LUT R16, R16, 0xfffffffd, RZ, 0xc0, !PT ;  /* 0xfffffffd10107812 */ /* 0x000fe400078ec0ff */
        /* <DEDUP_REMOVED lines=10> */
[----:B------:R-:W-:-:S13]  /*18110*/  ISETP.GE.AND P6, PT, R133, 0x1, PT ;  /* 0x000000018500780c */ /* 0x000fda0003fc6270 */
[----:B------:R-:W-:Y:S02]  /*18120*/  @P6 LOP3.LUT R16, R16, 0x2, RZ, 0xfc, !PT ;  /* 0x0000000210106812 */ /* 0x000fe400078efcff */
[----:B------:R-:W-:Y:S02]  /*18130*/  ISETP.GT.AND P6, PT, R134, RZ, !P6 ;  /* 0x000000ff8600720c */ /* 0x000fe400077c4270 */
[----:B------:R-:W-:Y:S02]  /*18140*/  LOP3.LUT R16, R16, 0xfffffffe, RZ, 0xc0, !PT ;  /* 0xfffffffe10107812 */ /* 0x000fe400078ec0ff */
[----:B------:R-:W-:-:S04]  /*18150*/  ISETP.LT.OR P6, PT, R135, 0x1, P6 ;  /* 0x000000018700780c */ /* 0x000fc800037c1670 */
[----:B------:R-:W-:Y:S02]  /*18160*/  FSEL R15, R15, -INF , !P6 ;  /* 0xff8000000f0f7808 */ /* 0x000fe40007000000 */
[----:B------:R-:W-:-:S13]  /*18170*/  ISETP.GE.AND P6, PT, R133, 0x5a, PT ;  /* 0x0000005a8500780c */ /* 0x000fda0003fc6270 */
[----:B------:R-:W-:Y:S02]  /*18180*/  @P6 LOP3.LUT R16, R16, 0x1, RZ, 0xfc, !PT ;  /* 0x0000000110106812 */ /* 0x000fe400078efcff */
[----:B------:R-:W-:-:S04]  /*18190*/  ISETP.GT.AND P6, PT, R134, 0x59, !P6 ;  /* 0x000000598600780c */ /* 0x000fc800077c4270 */
[----:B------:R-:W-:-:S04]  /*181a0*/  ISETP.LT.OR P6, PT, R135, 0x5a, P6 ;  /* 0x0000005a8700780c */ /* 0x000fc800037c1670 */
[----:B------:R-:W-:Y:S02]  /*181b0*/  FSEL R132, R132, -INF , !P6 ;  /* 0xff80000084847808 */ /* 0x000fe40007000000 */
[----:B------:R-:W-:-:S13]  /*181c0*/  LOP3.LUT P6, RZ, R16, 0x80000, RZ, 0xc0, !PT ;  /* 0x0008000010ff7812 */ /* 0x000fda00078cc0ff */
[----:B------:R-:W-:Y:S05]  /*181d0*/  @!P6 BRA `(.L_x_1777) ;  /* 0x000000000054e947 */ /* 0x000fea0003800000 */
        /* <DEDUP_REMOVED lines=12> */
.L_x_1779:
[----:B------:R-:W-:-:S05]  /*182a0*/  IMAD.U32 R133, RZ, RZ, UR47 ;  /* 0x0000002fff857e24 */ /* 0x000fca000f8e00ff */
[----:B------:R-:W-:-:S13]  /*182b0*/  ISETP.NE.AND P6, PT, R133, 0x1, PT ;  /* 0x000000018500780c */ /* 0x000fda0003fc5270 */
[----:B------:R-:W0:Y:S02]  /*182c0*/  @P6 LDC.64 R10, c[0x0][0x9e8] ;  /* 0x00027a00ff0a6b82 */ /* 0x000e240000000a00 */
[----:B0-----:R-:W-:-:S05]  /*182d0*/  @P6 IMAD.HI.U32 R10, R131, R10, RZ ;  /* 0x0000000a830a6227 */ /* 0x001fca00078e00ff */
[----:B------:R-:W-:-:S07]  /*182e0*/  @P6 SHF.R.U32.HI R131, RZ, R11, R10 ;  /* 0x0000000bff836219 */ /* 0x000fce000001160a */
.L_x_1780:
[----:B------:R-:W-:Y:S05]  /*182f0*/  BSYNC B2 ;  /* 0x0000000000027941 */ /* 0x000fea0003800000 */
.L_x_1778:
[----:B------:R-:W-:-:S05]  /*18300*/  IMAD R10, R131, R133, R129 ;  /* 0x00000085830a7224 */ /* 0x000fca00078e0281 */
[----:B------:R-:W-:Y:S02]  /*18310*/  VIADDMNMX R137, R10, R133, R137, PT ;  /* 0x000000850a897246 */ /* 0x000fe40003800189 */
[----:B------:R-:W-:-:S07]  /*18320*/  VIMNMX R136, R136, R10, !PT ;  /* 0x0000000a88887248 */ /* 0x000fce0007fe0100 */
.L_x_1777:
[C---:B------:R-:W-:Y:S02]  /*18330*/  ISETP.GT.AND P1, PT, R136.reuse, 0x1, !P1 ;  /* 0x000000018800780c */ /* 0x040fe40004f24270 */
[----:B------:R-:W-:Y:S02]  /*18340*/  ISETP.GT.AND P2, PT, R136, 0x8, !P2 ;  /* 0x000000088800780c */ /* 0x000fe40005744270 */
[C---:B------:R-:W-:Y:S02]  /*18350*/  ISETP.LT.OR P1, PT, R137.reuse, 0x2, P1 ;  /* 0x000000028900780c */ /* 0x040fe40000f21670 */
[----:B------:R-:W-:Y:S02]  /*18360*/  ISETP.LT.OR P2, PT, R137, 0x9, P2 ;  /* 0x000000098900780c */ /* 0x000fe40001741670 */
[----:B------:R-:W-:Y:S01]  /*18370*/  FSEL R11, R14, -INF , !P1 ;  /* 0xff8000000e0b7808 */ /* 0x000fe20004800000 */
[----:B------:R-:W-:Y:S01]  /*18380*/  IMAD.U32 R14, RZ, RZ, UR54 ;  /* 0x00000036ff0e7e24 */ /* 0x000fe2000f8e00ff */
[----:B------:R-:W-:-:S02]  /*18390*/  LOP3.LUT P1, RZ, R16, 0x4, RZ, 0xc0, !PT ;  /* 0x0000000410ff7812 */ /* 0x000fc4000782c0ff */
[----:B------:R-:W-:Y:S02]  /*183a0*/  FSEL R88, R88, -INF , !P2 ;  /* 0xff80000058587808 */ /* 0x000fe40005000000 */
[----:B------:R-:W-:Y:S02]  /*183b0*/  ISETP.GT.AND P1, PT, R136, 0x9, !P1 ;  /* 0x000000098800780c */ /* 0x000fe40004f24270 */
[C---:B------:R-:W-:Y:S02]  /*183c0*/  LOP3.LUT P2, RZ, R16.reuse, 0x20000, RZ, 0xc0, !PT ;  /* 0x0002000010ff7812 */ /* 0x040fe4000784c0ff */
[----:B------:R-:W-:Y:S02]  /*183d0*/  ISETP.LT.OR P1, PT, R137, 0xa, P1 ;  /* 0x0000000a8900780c */ /* 0x000fe40000f21670 */
[----:B------:R-:W-:Y:S02]  /*183e0*/  LOP3.LUT P6, RZ, R16, 0x10000, RZ, 0xc0, !PT ;  /* 0x0001000010ff7812 */ /* 0x000fe400078cc0ff */
[----:B------:R-:W-:-:S02]  /*183f0*/  FSEL R89, R89, -INF , !P1 ;  /* 0xff80000059597808 */ /* 0x000fc40004800000 */
[----:B------:R-:W-:Y:S02]  /*18400*/  LOP3.LUT P1, RZ, R16, 0x8, RZ, 0xc0, !PT ;  /* 0x0000000810ff7812 */ /* 0x000fe4000782c0ff */
[----:B------:R-:W-:Y:S02]  /*18410*/  FMNMX.FTZ R10, R15, R4, !PT ;  /* 0x000000040f0a7209 */ /* 0x000fe40007810000 */
[----:B------:R-:W-:Y:S02]  /*18420*/  ISETP.GT.AND P1, PT, R136, 0x10, !P1 ;  /* 0x000000108800780c */ /* 0x000fe40004f24270 */
[----:B------:R-:W-:Y:S02]  /*18430*/  FMNMX.FTZ R129, R23, R10, !PT ;  /* 0x0000000a17817209 */ /* 0x000fe40007810000 */
[----:B------:R-:W-:Y:S02]  /*18440*/  ISETP.LT.OR P1, PT, R137, 0x11, P1 ;  /* 0x000000118900780c */ /* 0x000fe40000f21670 */
[----:B------:R-:W-:-:S02]  /*18450*/  FMNMX.FTZ R10, R90, R129, !PT ;  /* 0x000000815a0a7209 */ /* 0x000fc40007810000 */
[----:B------:R-:W-:Y:S02]  /*18460*/  FSEL R92, R92, -INF , !P1 ;  /* 0xff8000005c5c7808 */ /* 0x000fe40004800000 */
[----:B------:R-:W-:Y:S02]  /*18470*/  LOP3.LUT P1, RZ, R16, 0x10, RZ, 0xc0, !PT ;  /* 0x0000001010ff7812 */ /* 0x000fe4000782c0ff */
[----:B------:R-:W-:Y:S02]  /*18480*/  FMNMX.FTZ R129, R91, R10, !PT ;  /* 0x0000000a5b817209 */ /* 0x000fe40007810000 */
[----:B------:R-:W-:Y:S02]  /*18490*/  ISETP.GT.AND P1, PT, R136, 0x11, !P1 ;  /* 0x000000118800780c */ /* 0x000fe40004f24270 */
[----:B------:R-:W-:Y:S02]  /*184a0*/  FMNMX.FTZ R10, R94, R129, !PT ;  /* 0x000000815e0a7209 */ /* 0x000fe40007810000 */
[----:B------:R-:W-:-:S02]  /*184b0*/  ISETP.LT.OR P1, PT, R137, 0x12, P1 ;  /* 0x000000128900780c */ /* 0x000fc40000f21670 */
[----:B------:R-:W-:Y:S02]  /*184c0*/  FMNMX.FTZ R129, R95, R10, !PT ;  /* 0x0000000a5f817209 */ /* 0x000fe40007810000 */
[----:B------:R-:W-:Y:S02]  /*184d0*/  FSEL R93, R93, -INF , !P1 ;  /* 0xff8000005d5d7808 */ /* 0x000fe40004800000 */
[----:B------:R-:W-:Y:S02]  /*184e0*/  LOP3.LUT P1, RZ, R16, 0x40000, RZ, 0xc0, !PT ;  /* 0x0004000010ff7812 */ /* 0x000fe4000782c0ff */
        /* <DEDUP_REMOVED lines=30> */
[----:B------:R-:W-:Y:S02]  /*186d0*/  LOP3.LUT P1, RZ, R16, 0x2000, RZ, 0xc0, !PT ;  /* 0x0000200010ff7812 */ /* 0x000fe4000782c0ff */
[----:B------:R-:W-:Y:S02]  /*186e0*/  FMNMX.FTZ R129, R123, R10, !PT ;  /* 0x0000000a7b817209 */ /* 0x000fe40007810000 */
[----:B------:R-:W-:-:S02]  /*186f0*/  ISETP.GT.AND P1, PT, R136, 0x29, !P1 ;  /* 0x000000298800780c */ /* 0x000fc40004f24270 */
[----:B------:R-:W-:Y:S02]  /*18700*/  FMNMX.FTZ R10, R126, R129, !PT ;  /* 0x000000817e0a7209 */ /* 0x000fe40007810000 */
[----:B------:R-:W-:Y:S02]  /*18710*/  ISETP.LT.OR P1, PT, R137, 0x2a, P1 ;  /* 0x0000002a8900780c */ /* 0x000fe40000f21670 */
[----:B------:R-:W-:Y:S02]  /*18720*/  FMNMX.FTZ R129, R127, R10, !PT ;  /* 0x0000000a7f817209 */ /* 0x000fe40007810000 */
[----:B------:R-:W-:Y:S02]  /*18730*/  FSEL R105, R105, -INF , !P1 ;  /* 0xff80000069697808 */ /* 0x000fe40004800000 */
[----:B------:R-:W-:Y:S02]  /*18740*/  LOP3.LUT P1, RZ, R16, 0x1000, RZ, 0xc0, !PT ;  /* 0x0000100010ff7812 */ /* 0x000fe4000782c0ff */
[----:B------:R-:W-:-:S02]  /*18750*/  FMNMX.FTZ R129, R130, R129, !PT ;  /* 0x0000008182817209 */ /* 0x000fc40007810000 */
[----:B------:R-:W-:Y:S02]  /*18760*/  ISETP.GT.AND P1, PT, R136, 0x30, !P1 ;  /* 0x000000308800780c */ /* 0x000fe40004f24270 */
[----:B------:R-:W-:Y:S02]  /*18770*/  FMNMX.FTZ R131, R132, R129, !PT ;  /* 0x0000008184837209 */ /* 0x000fe40007810000 */
[----:B------:R-:W-:Y:S02]  /*18780*/  ISETP.LT.OR P1, PT, R137, 0x31, P1 ;  /* 0x000000318900780c */ /* 0x000fe40000f21670 */
[----:B------:R-:W-:Y:S01]  /*18790*/  LOP3.LUT P2, RZ, R16, 0x40, RZ, 0xc0, !PT ;  /* 0x0000004010ff7812 */ /* 0x000fe2000784c0ff */
[----:B------:R-:W0:Y:S01]  /*187a0*/  SHFL.BFLY PT, R10, R131, 0x2, 0x1f ;  /* 0x0c401f00830a7f89 */ /* 0x000e2200000e0000 */
[----:B------:R-:W-:Y:S02]  /*187b0*/  FSEL R108, R108, -INF , !P1 ;  /* 0xff8000006c6c7808 */ /* 0x000fe40004800000 */
[----:B------:R-:W-:-:S02]  /*187c0*/  LOP3.LUT P1, RZ, R16, 0x800, RZ, 0xc0, !PT ;  /* 0x0000080010ff7812 */ /* 0x000fc4000782c0ff */
[----:B------:R-:W-:Y:S02]  /*187d0*/  LOP3.LUT P6, RZ, R16, 0x20, RZ, 0xc0, !PT ;  /* 0x0000002010ff7812 */ /* 0x000fe400078cc0ff */
[C---:B------:R-:W-:Y:S02]  /*187e0*/  ISETP.GT.AND P1, PT, R136.reuse, 0x31, !P1 ;  /* 0x000000318800780c */ /* 0x040fe40004f24270 */
[----:B------:R-:W-:Y:S02]  /*187f0*/  ISETP.GT.AND P3, PT, R136, 0x50, !P3 ;  /* 0x000000508800780c */ /* 0x000fe40005f64270 */
[C---:B------:R-:W-:Y:S02]  /*18800*/  ISETP.LT.OR P1, PT, R137.reuse, 0x32, P1 ;  /* 0x000000328900780c */ /* 0x040fe40000f21670 */
[----:B------:R-:W-:Y:S02]  /*18810*/  ISETP.LT.OR P3, PT, R137, 0x51, P3 ;  /* 0x000000518900780c */ /* 0x000fe40001f61670 */
[----:B------:R-:W-:-:S02]  /*18820*/  FSEL R109, R109, -INF , !P1 ;  /* 0xff8000006d6d7808 */ /* 0x000fc40004800000 */
[----:B------:R-:W-:Y:S02]  /*18830*/  LOP3.LUT P1, RZ, R16, 0x400, RZ, 0xc0, !PT ;  /* 0x0000040010ff7812 */ /* 0x000fe4000782c0ff */
[C---:B------:R-:W-:Y:S02]  /*18840*/  ISETP.GT.AND P4, PT, R136.reuse, 0x51, !P4 ;  /* 0x000000518800780c */ /* 0x040fe40006784270 */
[----:B------:R-:W-:Y:S02]  /*18850*/  ISETP.GT.AND P1, PT, R136, 0x38, !P1 ;  /* 0x000000388800780c */ /* 0x000fe40004f24270 */
[----:B------:R-:W-:Y:S02]  /*18860*/  FSEL R125, R125, -INF , !P3 ;  /* 0xff8000007d7d7808 */ /* 0x000fe40005800000 */
[----:B------:R-:W-:Y:S02]  /*18870*/  ISETP.LT.OR P1, PT, R137, 0x39, P1 ;  /* 0x000000398900780c */ /* 0x000fe40000f21670 */
[----:B0-----:R-:W-:-:S02]  /*18880*/  FMNMX.FTZ R133, R131, R10, !PT ;  /* 0x0000000a83857209 */ /* 0x001fc40007810000 */
[----:B------:R-:W-:Y:S02]  /*18890*/  FSEL R112, R112, -INF , !P1 ;  /* 0xff80000070707808 */ /* 0x000fe40004800000 */
[----:B------:R-:W-:Y:S01]  /*188a0*/  LOP3.LUT P1, RZ, R16, 0x200, RZ, 0xc0, !PT ;  /* 0x0000020010ff7812 */ /* 0x000fe2000782c0ff */
[----:B------:R-:W0:Y:S01]  /*188b0*/  SHFL.BFLY PT, R10, R133, 0x1, 0x1f ;  /* 0x0c201f00850a7f89 */ /* 0x000e2200000e0000 */
[C---:B------:R-:W-:Y:S02]  /*188c0*/  ISETP.GT.AND P5, PT, R136.reuse, 0x58, !P5 ;  /* 0x000000588800780c */ /* 0x040fe40006fa4270 */
[----:B------:R-:W-:Y:S02]  /*188d0*/  ISETP.GT.AND P1, PT, R136, 0x39, !P1 ;  /* 0x000000398800780c */ /* 0x000fe40004f24270 */
[C---:B------:R-:W-:Y:S02]  /*188e0*/  ISETP.LT.OR P4, PT, R137.reuse, 0x52, P4 ;  /* 0x000000528900780c */ /* 0x040fe40002781670 */
[----:B------:R-:W-:-:S02]  /*188f0*/  ISETP.LT.OR P1, PT, R137, 0x3a, P1 ;  /* 0x0000003a8900780c */ /* 0x000fc40000f21670 */
[----:B------:R-:W-:Y:S02]  /*18900*/  ISETP.LT.OR P5, PT, R137, 0x59, P5 ;  /* 0x000000598900780c */ /* 0x000fe40002fa1670 */
[----:B------:R-:W-:Y:S02]  /*18910*/  FSEL R113, R113, -INF , !P1 ;  /* 0xff80000071717808 */ /* 0x000fe40004800000 */
[----:B------:R-:W-:Y:S02]  /*18920*/  LOP3.LUT P1, RZ, R16, 0x100, RZ, 0xc0, !PT ;  /* 0x0000010010ff7812 */ /* 0x000fe4000782c0ff */
[----:B------:R-:W-:Y:S02]  /*18930*/  FSEL R124, R124, -INF , !P4 ;  /* 0xff8000007c7c7808 */ /* 0x000fe40006000000 */
[----:B------:R-:W-:-:S04]  /*18940*/  ISETP.GT.AND P1, PT, R136, 0x40, !P1 ;  /* 0x000000408800780c */ /* 0x000fc80004f24270 */
[----:B------:R-:W-:Y:S02]  /*18950*/  ISETP.LT.OR P1, PT, R137, 0x41, P1 ;  /* 0x000000418900780c */ /* 0x000fe40000f21670 */
[----:B0-----:R-:W-:Y:S02]  /*18960*/  FMNMX.FTZ R10, R133, R10, !PT ;  /* 0x0000000a850a7209 */ /* 0x001fe40007810000 */
[----:B------:R-:W-:Y:S02]  /*18970*/  FSEL R116, R116, -INF , !P1 ;  /* 0xff80000074747808 */ /* 0x000fe40004800000 */
[----:B------:R-:W-:Y:S01]  /*18980*/  LOP3.LUT P1, RZ, R16, 0x80, RZ, 0xc0, !PT ;  /* 0x0000008010ff7812 */ /* 0x000fe2000782c0ff */
[----:B------:R-:W-:-:S03]  /*18990*/  FMUL.FTZ R129, R10, R14 ;  /* 0x0000000e0a817220 */ /* 0x000fc60000410000 */
[----:B------:R-:W-:-:S04]  /*189a0*/  ISETP.GT.AND P1, PT, R136, 0x41, !P1 ;  /* 0x000000418800780c */ /* 0x000fc80004f24270 */
[----:B------:R-:W-:-:S04]  /*189b0*/  ISETP.LT.OR P1, PT, R137, 0x42, P1 ;  /* 0x000000428900780c */ /* 0x000fc80000f21670 */
[----:B------:R-:W-:Y:S02]  /*189c0*/  FSEL R117, R117, -INF , !P1 ;  /* 0xff80000075757808 */ /* 0x000fe40004800000 */
[----:B------:R-:W-:Y:S02]  /*189d0*/  ISETP.GT.AND P1, PT, R136, 0x48, !P2 ;  /* 0x000000488800780c */ /* 0x000fe40005724270 */
[----:B------:R-:W-:Y:S02]  /*189e0*/  LOP3.LUT P2, RZ, R16, 0x2, RZ, 0xc0, !PT ;  /* 0x0000000210ff7812 */ /* 0x000fe4000784c0ff */
[----:B------:R-:W-:-:S04]  /*189f0*/  ISETP.LT.OR P1, PT, R137, 0x49, P1 ;  /* 0x000000498900780c */ /* 0x000fc80000f21670 */
[----:B------:R-:W-:Y:S02]  /*18a00*/  FSEL R120, R120, -INF , !P1 ;  /* 0xff80000078787808 */ /* 0x000fe40004800000 */
[----:B------:R-:W-:Y:S02]  /*18a10*/  ISETP.GT.AND P1, PT, R136, 0x49, !P6 ;  /* 0x000000498800780c */ /* 0x000fe40007724270 */
[----:B------:R-:W-:Y:S02]  /*18a20*/  LOP3.LUT P6, RZ, R16, 0x1, RZ, 0xc0, !PT ;  /* 0x0000000110ff7812 */ /* 0x000fe400078cc0ff */
[----:B------:R-:W-:-:S04]  /*18a30*/  ISETP.LT.OR P1, PT, R137, 0x4a, P1 ;  /* 0x0000004a8900780c */ /* 0x000fc80000f21670 */
[----:B------:R-:W-:Y:S02]  /*18a40*/  FSEL R121, R121, -INF , !P1 ;  /* 0xff80000079797808 */ /* 0x000fe40004800000 */
[C---:B------:R-:W-:Y:S02]  /*18a50*/  ISETP.GT.AND P1, PT, R136.reuse, RZ, !P2 ;  /* 0x000000ff8800720c */ /* 0x040fe40005724270 */
[----:B------:R-:W-:Y:S02]  /*18a60*/  ISETP.GT.AND P2, PT, R136, 0x59, !P6 ;  /* 0x000000598800780c */ /* 0x000fe40007744270 */
[C---:B------:R-:W-:Y:S02]  /*18a70*/  ISETP.LT.OR P1, PT, R137.reuse, 0x1, P1 ;  /* 0x000000018900780c */ /* 0x040fe40000f21670 */
[----:B------:R-:W-:Y:S02]  /*18a80*/  ISETP.LT.OR P2, PT, R137, 0x5a, P2 ;  /* 0x0000005a8900780c */ /* 0x000fe40001741670 */
[----:B------:R-:W-:-:S02]  /*18a90*/  FSEL R9, R9, -INF , !P1 ;  /* 0xff80000009097808 */ /* 0x000fc40004800000 */
[----:B------:R-:W-:Y:S02]  /*18aa0*/  FSETP.NEU.FTZ.AND P1, PT, R10, -INF , PT ;  /* 0xff8000000a00780b */ /* 0x000fe40003f3d000 */
[----:B------:R-:W-:Y:S02]  /*18ab0*/  FSEL R128, R128, -INF , !P2 ;  /* 0xff80000080807808 */ /* 0x000fe40005000000 */
[----:B------:R-:W-:-:S05]  /*18ac0*/  FSEL R129, R129, RZ, P1 ;  /* 0x000000ff81817208 */ /* 0x000fca0000800000 */
[-CC-:B------:R-:W-:Y:S01]  /*18ad0*/  FFMA.FTZ R156, R15, R14.reuse, -R129.reuse ;  /* 0x0000000e0f9c7223 */ /* 0x180fe20000010881 */
[----:B------:R-:W-:Y:S01]  /*18ae0*/  FMNMX.FTZ R15, R9, R3, !PT ;  /* 0x00000003090f7209 */ /* 0x000fe20007810000 */
[-CC-:B------:R-:W-:Y:S01]  /*18af0*/  FFMA.FTZ R152, R94, R14.reuse, -R129.reuse ;  /* 0x0000000e5e987223 */ /* 0x180fe20000010881 */
[-CC-:B------:R-:W-:Y:S01]  /*18b00*/  FFMA.FTZ R158, R90, R14.reuse, -R129.reuse ;  /* 0x0000000e5a9e7223 */ /* 0x180fe20000010881 */
[-CC-:B------:R-:W-:Y:S01]  /*18b10*/  FFMA.FTZ R90, R95, R14.reuse, -R129.reuse ;  /* 0x0000000e5f5a7223 */ /* 0x180fe20000010881 */
[----:B------:R-:W-:Y:S01]  /*18b20*/  FMNMX.FTZ R15, R11, R15, !PT ;  /* 0x0000000f0b0f7209 */ /* 0x000fe20007810000 */
[-CC-:B------:R-:W-:Y:S01]  /*18b30*/  FFMA.FTZ R95, R107, R14.reuse, -R129.reuse ;  /* 0x0000000e6b5f7223 */ /* 0x180fe20000010881 */
[----:B------:R-:W-:Y:S01]  /*18b40*/  FSEL R107, R20, -INF , !P5 ;  /* 0xff800000146b7808 */ /* 0x000fe20006800000 */
[-CC-:B------:R-:W-:Y:S01]  /*18b50*/  FFMA.FTZ R150, R106, R14.reuse, -R129.reuse ;  /* 0x0000000e6a967223 */ /* 0x180fe20000010881 */
[----:B------:R-:W-:Y:S01]  /*18b60*/  FMNMX.FTZ R15, R88, R15, !PT ;  /* 0x0000000f580f7209 */ /* 0x000fe20007810000 */
[-CC-:B------:R-:W-:Y:S01]  /*18b70*/  FFMA.FTZ R144, R110, R14.reuse, -R129.reuse ;  /* 0x0000000e6e907223 */ /* 0x180fe20000010881 */
[-CC-:B------:R-:W-:Y:S01]  /*18b80*/  FFMA.FTZ R106, R111, R14.reuse, -R129.reuse ;  /* 0x0000000e6f6a7223 */ /* 0x180fe20000010881 */
[----:B------:R-:W-:Y:S01]  /*18b90*/  FSEL R110, R10, RZ, P1 ;  /* 0x000000ff0a6e7208 */ /* 0x000fe20000800000 */
[-CC-:B------:R-:W-:Y:S01]  /*18ba0*/  FFMA.FTZ R131, R23, R14.reuse, -R129.reuse ;  /* 0x0000000e17837223 */ /* 0x180fe20000010881 */
[----:B------:R-:W-:Y:S01]  /*18bb0*/  FMNMX.FTZ R15, R89, R15, !PT ;  /* 0x0000000f590f7209 */ /* 0x000fe20007810000 */
[-CC-:B------:R-:W-:Y:S01]  /*18bc0*/  FFMA.FTZ R146, R114, R14.reuse, -R129.reuse ;  /* 0x0000000e72927223 */ /* 0x180fe20000010881 */
[----:B------:R-:W-:Y:S01]  /*18bd0*/  MUFU.EX2 R156, R156 ;  /* 0x0000009c009c7308 */ /* 0x000fe20000000800 */
[----:B------:R-:W-:Y:S01]  /*18be0*/  FADD.FTZ R110, -R110, R4 ;  /* 0x000000046e6e7221 */ /* 0x000fe20000010100 */
[----:B------:R-:W-:Y:S01]  /*18bf0*/  FMNMX.FTZ R15, R92, R15, !PT ;  /* 0x0000000f5c0f7209 */ /* 0x000fe20007810000 */
[-CC-:B------:R-:W-:Y:S01]  /*18c00*/  FFMA.FTZ R91, R91, R14.reuse, -R129.reuse ;  /* 0x0000000e5b5b7223 */ /* 0x180fe20000010881 */
[-CC-:B------:R-:W-:Y:S01]  /*18c10*/  FFMA.FTZ R154, R98, R14.reuse, -R129.reuse ;  /* 0x0000000e629a7223 */ /* 0x180fe20000010881 */
[-C--:B------:R-:W-:Y:S01]  /*18c20*/  FMUL.FTZ R110, R110, R14.reuse ;  /* 0x0000000e6e6e7220 */ /* 0x080fe20000410000 */
[----:B------:R-:W-:Y:S01]  /*18c30*/  FMNMX.FTZ R15, R93, R15, !PT ;  /* 0x0000000f5d0f7209 */ /* 0x000fe20007810000 */
[-CC-:B------:R-:W-:Y:S01]  /*18c40*/  FFMA.FTZ R23, R99, R14.reuse, -R129.reuse ;  /* 0x0000000e63177223 */ /* 0x180fe20000010881 */
[----:B------:R-:W-:Y:S01]  /*18c50*/  MUFU.EX2 R131, R131 ;  /* 0x0000008300837308 */ /* 0x000fe20000000800 */
[-CC-:B------:R-:W-:Y:S01]  /*18c60*/  FFMA.FTZ R148, R102, R14.reuse, -R129.reuse ;  /* 0x0000000e66947223 */ /* 0x180fe20000010881 */
[----:B------:R-:W-:Y:S01]  /*18c70*/  FMNMX.FTZ R15, R96, R15, !PT ;  /* 0x0000000f600f7209 */ /* 0x000fe20007810000 */
[-CC-:B------:R-:W-:Y:S01]  /*18c80*/  FFMA.FTZ R103, R103, R14.reuse, -R129.reuse ;  /* 0x0000000e67677223 */ /* 0x180fe20000010881 */
[-CC-:B------:R-:W-:Y:S01]  /*18c90*/  FFMA.FTZ R140, R118, R14.reuse, -R129.reuse ;  /* 0x0000000e768c7223 */ /* 0x180fe20000010881 */
[-CC-:B------:R-:W-:Y:S01]  /*18ca0*/  FFMA.FTZ R102, R119, R14.reuse, -R129.reuse ;  /* 0x0000000e77667223 */ /* 0x180fe20000010881 */
[----:B------:R-:W-:Y:S01]  /*18cb0*/  FMNMX.FTZ R15, R97, R15, !PT ;  /* 0x0000000f610f7209 */ /* 0x000fe20007810000 */
[-CC-:B------:R-:W-:Y:S01]  /*18cc0*/  FFMA.FTZ R142, R122, R14.reuse, -R129.reuse ;  /* 0x0000000e7a8e7223 */ /* 0x180fe20000010881 */
[----:B------:R-:W-:Y:S01]  /*18cd0*/  MUFU.EX2 R158, R158 ;  /* 0x0000009e009e7308 */ /* 0x000fe20000000800 */
[-CC-:B------:R-:W-:Y:S01]  /*18ce0*/  FFMA.FTZ R99, R123, R14.reuse, -R129.reuse ;  /* 0x0000000e7b637223 */ /* 0x180fe20000010881 */
[----:B------:R-:W-:Y:S01]  /*18cf0*/  FMNMX.FTZ R15, R100, R15, !PT ;  /* 0x0000000f640f7209 */ /* 0x000fe20007810000 */
[-CC-:B------:R-:W-:Y:S01]  /*18d00*/  FFMA.FTZ R136, R126, R14.reuse, -R129.reuse ;  /* 0x0000000e7e887223 */ /* 0x180fe20000010881 */
[-CC-:B------:R-:W-:Y:S01]  /*18d10*/  FFMA.FTZ R98, R127, R14.reuse, -R129.reuse ;  /* 0x0000000e7f627223 */ /* 0x180fe20000010881 */
[----:B------:R-:W-:Y:S01]  /*18d20*/  FFMA.FTZ R138, R130, R14, -R129 ;  /* 0x0000000e828a7223 */ /* 0x000fe20000010881 */
[----:B------:R-:W-:-:S02]  /*18d30*/  FMNMX.FTZ R15, R101, R15, !PT ;  /* 0x0000000f650f7209 */ /* 0x000fc40007810000 */
[----:B------:R-:W-:Y:S02]  /*18d40*/  MUFU.EX2 R91, R91 ;  /* 0x0000005b005b7308 */ /* 0x000fe40000000800 */
[----:B------:R-:W-:-:S04]  /*18d50*/  FMNMX.FTZ R15, R104, R15, !PT ;  /* 0x0000000f680f7209 */ /* 0x000fc80007810000 */
[----:B------:R-:W-:Y:S02]  /*18d60*/  FMNMX.FTZ R15, R105, R15, !PT ;  /* 0x0000000f690f7209 */ /* 0x000fe40007810000 */
        /* <DEDUP_REMOVED lines=15> */
[----:B------:R0:W-:Y:S02]  /*18e60*/  MUFU.EX2 R15, R103 ;  /* 0x00000067000f7308 */ /* 0x0001e40000000800 */
[----:B------:R-:W-:-:S04]  /*18e70*/  FMNMX.FTZ R20, R107, R94, !PT ;  /* 0x0000005e6b147209 */ /* 0x000fc80007810000 */
[----:B------:R-:W-:Y:S02]  /*18e80*/  FMNMX.FTZ R20, R128, R20, !PT ;  /* 0x0000001480147209 */ /* 0x000fe40007810000 */
[----:B------:R-:W-:Y:S01]  /*18e90*/  MUFU.EX2 R150, R150 ;  /* 0x0000009600967308 */ /* 0x000fe20000000800 */
[-CC-:B0-----:R-:W-:Y:S01]  /*18ea0*/  FFMA.FTZ R103, R115, R14.reuse, -R129.reuse ;  /* 0x0000000e73677223 */ /* 0x181fe20000010881 */
[----:B------:R-:W-:Y:S01]  /*18eb0*/  FFMA.FTZ R129, R132, R14, -R129 ;  /* 0x0000000e84817223 */ /* 0x000fe20000010881 */
[----:B------:R-:W0:Y:S05]  /*18ec0*/  SHFL.BFLY PT, R94, R20, 0x2, 0x1f ;  /* 0x0c401f00145e7f89 */ /* 0x000e2a00000e0000 */
[----:B------:R-:W-:Y:S08]  /*18ed0*/  MUFU.EX2 R95, R95 ;  /* 0x0000005f005f7308 */ /* 0x000ff00000000800 */
[----:B------:R-:W-:Y:S08]  /*18ee0*/  MUFU.EX2 R144, R144 ;  /* 0x0000009000907308 */ /* 0x000ff00000000800 */
[----:B------:R-:W-:Y:S01]  /*18ef0*/  MUFU.EX2 R106, R106 ;  /* 0x0000006a006a7308 */ /* 0x000fe20000000800 */
[----:B0-----:R-:W-:-:S05]  /*18f00*/  FMNMX.FTZ R20, R20, R94, !PT ;  /* 0x0000005e14147209 */ /* 0x001fca0007810000 */
[----:B------:R-:W0:Y:S02]  /*18f10*/  SHFL.BFLY PT, R94, R20, 0x1, 0x1f ;  /* 0x0c201f00145e7f89 */ /* 0x000e2400000e0000 */
[----:B------:R-:W-:Y:S08]  /*18f20*/  MUFU.EX2 R146, R146 ;  /* 0x0000009200927308 */ /* 0x000ff00000000800 */
[----:B------:R-:W-:Y:S08]  /*18f30*/  MUFU.EX2 R103, R103 ;  /* 0x0000006700677308 */ /* 0x000ff00000000800 */
[----:B------:R-:W-:Y:S01]  /*18f40*/  MUFU.EX2 R140, R140 ;  /* 0x0000008c008c7308 */ /* 0x000fe20000000800 */
[----:B0-----:R-:W-:-:S07]  /*18f50*/  FMNMX.FTZ R20, R20, R94, !PT ;  /* 0x0000005e14147209 */ /* 0x001fce0007810000 */
[----:B------:R-:W-:Y:S01]  /*18f60*/  MUFU.EX2 R102, R102 ;  /* 0x0000006600667308 */ /* 0x000fe20000000800 */
[C---:B------:R-:W-:Y:S01]  /*18f70*/  FSETP.NEU.FTZ.AND P1, PT, R20.reuse, -INF , PT ;  /* 0xff8000001400780b */ /* 0x040fe20003f3d000 */
[----:B------:R-:W-:-:S06]  /*18f80*/  FMUL.FTZ R111, R20, R14 ;  /* 0x0000000e146f7220 */ /* 0x000fcc0000410000 */
[----:B------:R-:W0:Y:S01]  /*18f90*/  MUFU.EX2 R94, R110 ;  /* 0x0000006e005e7308 */ /* 0x000e220000000800 */
[----:B------:R-:W-:-:S05]  /*18fa0*/  FSEL R111, R111, RZ, P1 ;  /* 0x000000ff6f6f7208 */ /* 0x000fca0000800000 */
        /* <DEDUP_REMOVED lines=11> */
[----:B0-----:R-:W-:Y:S01]  /*19060*/  FFMA.FTZ R5, R94, R5, R156 ;  /* 0x000000055e057223 */ /* 0x001fe2000001009c */
[-C--:B------:R-:W-:Y:S01]  /*19070*/  FFMA.FTZ R151, R104, R14.reuse, -R111 ;  /* 0x0000000e68977223 */ /* 0x080fe2000001086f */
[----:B------:R-:W-:Y:S01]  /*19080*/  MUFU.EX2 R157, R157 ;  /* 0x0000009d009d7308 */ /* 0x000fe20000000800 */
[----:B-1----:R-:W-:Y:S01]  /*19090*/  FSEL R9, R20, RZ, P1 ;  /* 0x000000ff14097208 */ /* 0x002fe20000800000 */
[----:B------:R-:W-:Y:S01]  /*190a0*/  FADD.FTZ R5, R131, R5 ;  /* 0x0000000583057221 */ /* 0x000fe20000010000 */
[-CC-:B------:R-:W-:Y:S01]  /*190b0*/  FFMA.FTZ R100, R105, R14.reuse, -R111.reuse ;  /* 0x0000000e69647223 */ /* 0x180fe2000001086f */
[-CC-:B------:R-:W-:Y:S01]  /*190c0*/  FFMA.FTZ R145, R108, R14.reuse, -R111.reuse ;  /* 0x0000000e6c917223 */ /* 0x180fe2000001086f */
[-C--:B------:R-:W-:Y:S01]  /*190d0*/  FFMA.FTZ R97, R109, R14.reuse, -R111 ;  /* 0x0000000e6d617223 */ /* 0x080fe2000001086f */
[----:B------:R-:W-:Y:S01]  /*190e0*/  FADD.FTZ R9, -R9, R3 ;  /* 0x0000000309097221 */ /* 0x000fe20000010100 */
[----:B------:R-:W-:Y:S01]  /*190f0*/  FADD.FTZ R5, R158, R5 ;  /* 0x000000059e057221 */ /* 0x000fe20000010000 */
[----:B------:R-:W-:Y:S01]  /*19100*/  MUFU.EX2 R114, R114 ;  /* 0x0000007200727308 */ /* 0x000fe20000000800 */
[-C--:B------:R-:W-:Y:S01]  /*19110*/  FFMA.FTZ R147, R112, R14.reuse, -R111 ;  /* 0x0000000e70937223 */ /* 0x080fe2000001086f */
[-C--:B------:R-:W-:Y:S01]  /*19120*/  FMUL.FTZ R9, R9, R14.reuse ;  /* 0x0000000e09097220 */ /* 0x080fe20000410000 */
[----:B------:R-:W-:Y:S01]  /*19130*/  FADD.FTZ R5, R91, R5 ;  /* 0x000000055b057221 */ /* 0x000fe20000010000 */
[-CC-:B------:R-:W-:Y:S01]  /*19140*/  FFMA.FTZ R96, R113, R14.reuse, -R111.reuse ;  /* 0x0000000e71607223 */ /* 0x180fe2000001086f */
[-CC-:B------:R-:W-:Y:S01]  /*19150*/  FFMA.FTZ R141, R116, R14.reuse, -R111.reuse ;  /* 0x0000000e748d7223 */ /* 0x180fe2000001086f */
[-C--:B------:R-:W-:Y:S01]  /*19160*/  FFMA.FTZ R93, R117, R14.reuse, -R111 ;  /* 0x0000000e755d7223 */ /* 0x080fe2000001086f */
[----:B------:R-:W-:Y:S01]  /*19170*/  FADD.FTZ R5, R152, R5 ;  /* 0x0000000598057221 */ /* 0x000fe20000010000 */
[----:B------:R-:W0:Y:S01]  /*19180*/  MUFU.EX2 R9, R9 ;  /* 0x0000000900097308 */ /* 0x000e220000000800 */
[-CC-:B------:R-:W-:Y:S01]  /*19190*/  FFMA.FTZ R143, R120, R14.reuse, -R111.reuse ;  /* 0x0000000e788f7223 */ /* 0x180fe2000001086f */
[-C--:B------:R-:W-:Y:S01]  /*191a0*/  FFMA.FTZ R92, R121, R14.reuse, -R111 ;  /* 0x0000000e795c7223 */ /* 0x080fe2000001086f */
[----:B------:R-:W-:Y:S01]  /*191b0*/  FADD.FTZ R5, R90, R5 ;  /* 0x000000055a057221 */ /* 0x000fe20000010000 */
[-CC-:B------:R-:W-:Y:S01]  /*191c0*/  FFMA.FTZ R137, R125, R14.reuse, -R111.reuse ;  /* 0x0000000e7d897223 */ /* 0x180fe2000001086f */
[-CC-:B------:R-:W-:Y:S01]  /*191d0*/  FFMA.FTZ R3, R124, R14.reuse, -R111.reuse ;  /* 0x0000000e7c037223 */ /* 0x180fe2000001086f */
[-C--:B------:R-:W-:Y:S01]  /*191e0*/  FFMA.FTZ R139, R107, R14.reuse, -R111 ;  /* 0x0000000e6b8b7223 */ /* 0x080fe2000001086f */
[----:B------:R-:W-:Y:S01]  /*191f0*/  FADD.FTZ R5, R154, R5 ;  /* 0x000000059a057221 */ /* 0x000fe20000010000 */
[----:B------:R-:W1:Y:S01]  /*19200*/  MUFU.EX2 R159, R159 ;  /* 0x0000009f009f7308 */ /* 0x000e620000000800 */
[----:B------:R-:W-:-:S02]  /*19210*/  FFMA.FTZ R101, R128, R14, -R111 ;  /* 0x0000000e80657223 */ /* 0x000fc4000001086f */
[----:B------:R-:W-:-:S04]  /*19220*/  FADD.FTZ R5, R23, R5 ;  /* 0x0000000517057221 */ /* 0x000fc80000010000 */
[----:B------:R-:W-:Y:S01]  /*19230*/  FADD.FTZ R5, R148, R5 ;  /* 0x0000000594057221 */ /* 0x000fe20000010000 */
[----:B------:R-:W2:Y:S01]  /*19240*/  MUFU.EX2 R153, R153 ;  /* 0x0000009900997308 */ /* 0x000ea20000000800 */
[----:B0-----:R-:W-:Y:S02]  /*19250*/  FFMA.FTZ R0, R9, R0, R157 ;  /* 0x0000000009007223 */ /* 0x001fe4000001009d */
[----:B------:R-:W-:Y:S02]  /*19260*/  FADD.FTZ R5, R15, R5 ;  /* 0x000000050f057221 */ /* 0x000fe40000010000 */
[----:B------:R-:W-:Y:S02]  /*19270*/  FADD.FTZ R0, R114, R0 ;  /* 0x0000000072007221 */ /* 0x000fe40000010000 */
[----:B------:R-:W-:Y:S01]  /*19280*/  FADD.FTZ R5, R150, R5 ;  /* 0x0000000596057221 */ /* 0x000fe20000010000 */
[----:B------:R-:W0:Y:S01]  /*19290*/  MUFU.EX2 R89, R89 ;  /* 0x0000005900597308 */ /* 0x000e220000000800 */
[----:B-1----:R-:W-:-:S02]  /*192a0*/  FADD.FTZ R0, R159, R0 ;  /* 0x000000009f007221 */ /* 0x002fc40000010000 */
[----:B------:R-:W-:Y:S02]  /*192b0*/  FADD.FTZ R5, R95, R5 ;  /* 0x000000055f057221 */ /* 0x000fe40000010000 */
[----:B------:R-:W-:Y:S02]  /*192c0*/  FADD.FTZ R0, R110, R0 ;  /* 0x000000006e007221 */ /* 0x000fe40000010000 */
[----:B------:R-:W-:Y:S01]  /*192d0*/  FADD.FTZ R5, R144, R5 ;  /* 0x0000000590057221 */ /* 0x000fe20000010000 */
[----:B------:R-:W1:Y:S01]  /*192e0*/  MUFU.EX2 R155, R155 ;  /* 0x0000009b009b7308 */ /* 0x000e620000000800 */
[----:B--2---:R-:W-:Y:S02]  /*192f0*/  FADD.FTZ R0, R153, R0 ;  /* 0x0000000099007221 */ /* 0x004fe40000010000 */
[----:B------:R-:W-:-:S04]  /*19300*/  FADD.FTZ R5, R106, R5 ;  /* 0x000000056a057221 */ /* 0x000fc80000010000 */
[----:B------:R-:W-:Y:S01]  /*19310*/  FADD.FTZ R5, R146, R5 ;  /* 0x0000000592057221 */ /* 0x000fe20000010000 */
[----:B------:R-:W2:Y:S01]  /*19320*/  MUFU.EX2 R88, R88 ;  /* 0x0000005800587308 */ /* 0x000ea20000000800 */
[----:B0-----:R-:W-:Y:S02]  /*19330*/  FADD.FTZ R0, R89, R0 ;  /* 0x0000000059007221 */ /* 0x001fe40000010000 */
[----:B------:R-:W-:-:S04]  /*19340*/  FADD.FTZ R5, R103, R5 ;  /* 0x0000000567057221 */ /* 0x000fc80000010000 */
[----:B------:R-:W-:Y:S01]  /*19350*/  FADD.FTZ R5, R140, R5 ;  /* 0x000000058c057221 */ /* 0x000fe20000010000 */
[----:B------:R-:W0:Y:S01]  /*19360*/  MUFU.EX2 R149, R149 ;  /* 0x0000009500957308 */ /* 0x000e220000000800 */
[----:B-1----:R-:W-:Y:S02]  /*19370*/  FADD.FTZ R0, R155, R0 ;  /* 0x000000009b007221 */ /* 0x002fe40000010000 */
[----:B------:R-:W-:-:S05]  /*19380*/  FADD.FTZ R5, R102, R5 ;  /* 0x0000000566057221 */ /* 0x000fca0000010000 */
        /* <DEDUP_REMOVED lines=46> */
.L_x_1781:
[C---:B------:R-:W-:Y:S01]  /*19670*/  ISETP.GT.AND P1, PT, R7.reuse, R8, PT ;  /* 0x000000080700720c */ /* 0x040fe20003f24270 */
[----:B------:R-:W-:Y:S01]  /*19680*/  VIADD R7, R7, 0xffffffff ;  /* 0xffffffff07077836 */ /* 0x000fe20000000000 */
[----:B------:R-:W-:Y:S01]  /*19690*/  IADD3 R21, R21, 0x2a860, RZ ;  /* 0x0002a86015157810 */ /* 0x000fe20007ffe0ff */
[----:B------:R-:W-:Y:S01]  /*196a0*/  IMAD.MOV.U32 R164, RZ, RZ, R13 ;  /* 0x000000ffffa47224 */ /* 0x000fe200078e000d */
[----:B------:R-:W-:Y:S02]  /*196b0*/  F2FP.F16.F32.PACK_AB R154, R23, R154 ;  /* 0x0000009a179a723e */ /* 0x000fe400000000ff */
        /* <DEDUP_REMOVED lines=29> */
[----:B------:R-:W-:Y:S05]  /*19890*/  BSYNC B0 ;  /* 0x0000000000007941 */ /* 0x000fea0003800000 */
.L_x_1761:
[----:B------:R-:W-:Y:S02]  /*198a0*/  IMAD.MOV.U32 R3, RZ, RZ, R20 ;  /* 0x000000ffff037224 */ /* 0x000fe400078e0014 */
[----:B------:R-:W-:Y:S02]  /*198b0*/  IMAD.MOV.U32 R4, RZ, RZ, R10 ;  /* 0x000000ffff047224 */ /* 0x000fe400078e000a */
[----:B------:R-:W-:Y:S02]  /*198c0*/  IMAD.MOV.U32 R23, RZ, RZ, R12 ;  /* 0x000000ffff177224 */ /* 0x000fe400078e000c */
[----:B------:R-:W-:-:S07]  /*198d0*/  IMAD.MOV.U32 R164, RZ, RZ, R13 ;  /* 0x000000ffffa47224 */ /* 0x000fce00078e000d */
.L_x_1760:
[----:B------:R-:W-:Y:S05]  /*198e0*/  BSYNC B1 ;  /* 0x0000000000017941 */ /* 0x000fea0003800000 */
.L_x_1759:
[----:B------:R-:W0:Y:S01]  /*198f0*/  LDC R226, c[0x0][0x448] ;  /* 0x00011200ffe27b82 */ /* 0x000e220000000800 */
[----:B------:R-:W-:Y:S01]  /*19900*/  IADD3 R8, R188, 0x7f, RZ ;  /* 0x0000007fbc087810 */ /* 0x000fe20007ffe0ff */
[----:B------:R-:W-:Y:S01]  /*19910*/  ULDC UR4, c[0x0][0x9dc] ;  /* 0x0002770000047ab9 */ /* 0x000fe20000000800 */
[----:B------:R-:W-:Y:S02]  /*19920*/  LOP3.LUT R16, R16, 0xfff7ffff, RZ, 0xc0, !PT ;  /* 0xfff7ffff10107812 */ /* 0x000fe400078ec0ff */
[----:B------:R-:W-:-:S03]  /*19930*/  IADD3 R13, R166, 0x1, -R165 ;  /* 0x00000001a60d7810 */ /* 0x000fc60007ffe8a5 */
[----:B------:R-:W1:Y:S01]  /*19940*/  LDC R224, c[0x0][0x9e4] ;  /* 0x00027900ffe07b82 */ /* 0x000e620000000800 */
[----:B0-----:R-:W-:-:S13]  /*19950*/  ISETP.NE.AND P1, PT, R226, 0x1, PT ;  /* 0x00000001e200780c */ /* 0x001fda0003f25270 */
[----:B------:R-:W0:Y:S01]  /*19960*/  @P1 LDC R11, c[0x0][0x44c] ;  /* 0x00011300ff0b1b82 */ /* 0x000e220000000800 */
[----:B------:R-:W-:-:S04]  /*19970*/  @P1 LOP3.LUT R16, R16, 0x80000, RZ, 0xfc, !PT ;  /* 0x0008000010101812 */ /* 0x000fc800078efcff */
[----:B------:R-:W-:-:S03]  /*19980*/  LOP3.LUT R16, R16, 0xffefffff, RZ, 0xc0, !PT ;  /* 0xffefffff10107812 */ /* 0x000fc600078ec0ff */
[----:B------:R-:W2:Y:S01]  /*19990*/  @P1 LDC R10, c[0x0][0x450] ;  /* 0x00011400ff0a1b82 */ /* 0x000ea20000000800 */
[----:B0-----:R-:W-:-:S05]  /*199a0*/  @P1 IMAD.HI.U32 R11, R8, R11, RZ ;  /* 0x0000000b080b1227 */ /* 0x001fca00078e00ff */
[----:B--2---:R-:W-:Y:S02]  /*199b0*/  @P1 SHF.R.U32.HI R8, RZ, R10, R11 ;  /* 0x0000000aff081219 */ /* 0x004fe4000001160b */
[----:B-1----:R-:W-:-:S03]  /*199c0*/  ISETP.GE.AND P1, PT, R224, 0x1, PT ;  /* 0x00000001e000780c */ /* 0x002fc60003f26270 */
[----:B------:R-:W-:-:S04]  /*199d0*/  IMAD.IADD R8, R13, 0x1, R8 ;  /* 0x000000010d087824 */ /* 0x000fc800078e0208 */
[----:B------:R-:W-:-:S06]  /*199e0*/  VIADD R12, R8, -UR4 ;  /* 0x80000004080c7c36 */ /* 0x000fcc0008000000 */
[----:B------:R-:W-:Y:S01]  /*199f0*/  @P1 LOP3.LUT R16, R16, 0x100000, RZ, 0xfc, !PT ;  /* 0x0010000010101812 */ /* 0x000fe200078efcff */
        /* <DEDUP_REMOVED lines=11> */
.L_x_1785:
[----:B------:R-:W-:-:S13]  /*19ab0*/  ISETP.NE.AND P1, PT, R224, 0x1, PT ;  /* 0x00000001e000780c */ /* 0x000fda0003f25270 */
[----:B------:R-:W0:Y:S02]  /*19ac0*/  @P1 LDC.64 R10, c[0x0][0x9e8] ;  /* 0x00027a00ff0a1b82 */ /* 0x000e240000000a00 */
[----:B0-----:R-:W-:-:S05]  /*19ad0*/  @P1 IMAD.HI.U32 R10, R8, R10, RZ ;  /* 0x0000000a080a1227 */ /* 0x001fca00078e00ff */
[----:B------:R-:W-:-:S07]  /*19ae0*/  @P1 SHF.R.U32.HI R8, RZ, R11, R10 ;  /* 0x0000000bff081219 */ /* 0x000fce000001160a */
.L_x_1786:
[----:B------:R-:W-:Y:S05]  /*19af0*/  BSYNC B0 ;  /* 0x0000000000007941 */ /* 0x000fea0003800000 */
.L_x_1784:
[----:B------:R-:W-:-:S05]  /*19b00*/  IMAD R11, R8, R224, RZ ;  /* 0x000000e0080b7224 */ /* 0x000fca00078e02ff */
[----:B------:R-:W-:-:S07]  /*19b10*/  VIMNMX R12, R12, R11, !PT ;  /* 0x0000000b0c0c7248 */ /* 0x000fce0007fe0100 */
.L_x_1783:
[----:B------:R-:W-:Y:S01]  /*19b20*/  VIADD R12, R12, 0x5f ;  /* 0x0000005f0c0c7836 */ /* 0x000fe20000000000 */
[----:B------:R-:W-:Y:S03]  /*19b30*/  BSSY B0, `(.L_x_1787) ;  /* 0x000027d000007945 */ /* 0x000fe60003800000 */
[----:B------:R-:W-:-:S05]  /*19b40*/  IMAD.HI R12, R12, 0x2aaaaaab, RZ ;  /* 0x2aaaaaab0c0c7827 */ /* 0x000fca00078e02ff */
[----:B------:R-:W-:-:S04]  /*19b50*/  SHF.R.U32.HI R11, RZ, 0x1f, R12 ;  /* 0x0000001fff0b7819 */ /* 0x000fc8000001160c */
[----:B------:R-:W-:-:S04]  /*19b60*/  LEA.HI.SX32 R8, R12, R11, 0x1c ;  /* 0x0000000b0c087211 */ /* 0x000fc800078fe2ff */
[----:B------:R-:W-:-:S04]  /*19b70*/  VIMNMX R8, R201, R8, !PT ;  /* 0x00000008c9087248 */ /* 0x000fc80007fe0100 */
[----:B------:R-:W-:-:S13]  /*19b80*/  ISETP.GE.AND P1, PT, R7, R8, PT ;  /* 0x000000080700720c */ /* 0x000fda0003f26270 */
[----:B------:R-:W-:Y:S05]  /*19b90*/  @!P1 BRA `(.L_x_1788) ;  /* 0x0000002400d89947 */ /* 0x000fea0003800000 */
[----:B------:R-:W-:Y:S01]  /*19ba0*/  BSSY B1, `(.L_x_1788) ;  /* 0x0000275000017945 */ /* 0x000fe20003800000 */
[----:B------:R-:W-:Y:S01]  /*19bb0*/  IMAD.MOV.U32 R10, RZ, RZ, R3 ;  /* 0x000000ffff0a7224 */ /* 0x000fe200078e0003 */
[----:B------:R-:W-:Y:S01]  /*19bc0*/  MOV R11, R4 ;  /* 0x00000004000b7202 */ /* 0x000fe20000000f00 */
[----:B------:R-:W-:Y:S02]  /*19bd0*/  IMAD.MOV.U32 R12, RZ, RZ, R164 ;  /* 0x000000ffff0c7224 */ /* 0x000fe400078e00a4 */
[----:B------:R-:W-:-:S07]  /*19be0*/  IMAD.MOV.U32 R13, RZ, RZ, R23 ;  /* 0x000000ffff0d7224 */ /* 0x000fce00078e0017 */
.L_x_1801:
[----:B------:R-:W-:-:S04]  /*19bf0*/  ISETP.NE.AND P1, PT, R13, 0x1, PT ;  /* 0x000000010d00780c */ /* 0x000fc80003f25270 */
[----:B------:R-:W-:-:S04]  /*19c00*/  SEL R3, RZ, 0x1, P1 ;  /* 0x00000001ff037807 */ /* 0x000fc80000800000 */
[----:B------:R-:W-:Y:S01]  /*19c10*/  LOP3.LUT R164, R12, R3, RZ, 0x3c, !PT ;  /* 0x000000030ca47212 */ /* 0x000fe200078e3cff */
[----:B------:R-:W-:Y:S06]  /*19c20*/  @!P0 BRA `(.L_x_1789) ;  /* 0x0000000000048947 */ /* 0x000fec0003800000 */
[----:B------:R-:W-:Y:S01]  /*19c30*/  BPT.TRAP 0x1 ;  /* 0x000000040000795c */ /* 0x000fe20000300000 */
.L_x_1789:
[----:B------:R-:W-:Y:S01]  /*19c40*/  VIADD R23, R13, 0x1 ;  /* 0x000000010d177836 */ /* 0x000fe20000000000 */
[----:B------:R-:W-:-:S04]  /*19c50*/  SHF.L.U32 R3, R164, 0x1f, RZ ;  /* 0x0000001fa4037819 */ /* 0x000fc800000006ff */
[----:B------:R-:W-:-:S04]  /*19c60*/  ISETP.NE.AND P1, PT, R23, 0x2, PT ;  /* 0x000000021700780c */ /* 0x000fc80003f25270 */
[----:B------:R-:W-:-:S05]  /*19c70*/  SEL R23, R23, RZ, P1 ;  /* 0x000000ff17177207 */ /* 0x000fca0000800000 */
[----:B------:R-:W-:-:S04]  /*19c80*/  IMAD R20, R23, 0x8, R2 ;  /* 0x0000000817147824 */ /* 0x000fc800078e0202 */
[----:B------:R0:W1:Y:S01]  /*19c90*/  SYNCS.PHASECHK.TRANS64.TRYWAIT P1, [R20+URZ+0x2a830], R3 ;  /* 0x02a83003140075a7 */ /* 0x000062000802017f */
[----:B------:R-:W-:Y:S05]  /*19ca0*/  @!P0 BRA `(.L_x_1790) ;  /* 0x0000000000048947 */ /* 0x000fea0003800000 */
[----:B------:R-:W-:Y:S01]  /*19cb0*/  BPT.TRAP 0x1 ;  /* 0x000000040000795c */ /* 0x000fe20000300000 */
.L_x_1790:
[----:B------:R-:W-:Y:S01]  /*19cc0*/  IMAD R95, R23, 0x900, R6 ;  /* 0x00000900175f7824 */ /* 0x000fe200078e0206 */
[----:B------:R-:W-:Y:S03]  /*19cd0*/  BSSY B2, `(.L_x_1791) ;  /* 0x0000006000027945 */ /* 0x000fe60003800000 */
[C---:B------:R-:W-:Y:S01]  /*19ce0*/  VIADD R92, R95.reuse, 0x4 ;  /* 0x000000045f5c7836 */ /* 0x040fe20000000000 */
[----:B------:R-:W-:Y:S01]  /*19cf0*/  IADD3 R90, R95, 0x2, RZ ;  /* 0x000000025f5a7810 */ /* 0x000fe20007ffe0ff */
[----:B-1----:R-:W-:Y:S06]  /*19d00*/  @P1 BRA `(.L_x_1792) ;  /* 0x0000000000081947 */ /* 0x002fec0003800000 */
[----:B------:R-:W1:Y:S02]  /*19d10*/  SYNCS.PHASECHK.TRANS64.TRYWAIT P1, [R20+URZ+0x2a830], R3 ;  /* 0x02a83003140075a7 */ /* 0x000e64000802017f */
[----:B-1----:R-:W-:Y:S05]  /*19d20*/  @!P1 BRA `(.L_x_1793) ;  /* 0x0000012c006c9947 */ /* 0x002fea0003800000 */
.L_x_1792:
[----:B------:R-:W-:Y:S05]  /*19d30*/  BSYNC B2 ;  /* 0x0000000000027941 */ /* 0x000fea0003800000 */
.L_x_1791:
[----:B------:R-:W2:Y:S01]  /*19d40*/  LDL.64 R96, [R1+0x28] ;  /* 0x0000280001607983 */ /* 0x000ea20000100a00 */
[----:B------:R-:W-:Y:S01]  /*19d50*/  IMAD.MOV.U32 R88, RZ, RZ, R95 ;  /* 0x000000ffff587224 */ /* 0x000fe200078e005f */
[----:B------:R-:W-:Y:S01]  /*19d60*/  MOV R197, UR50 ;  /* 0x0000003200c57c02 */ /* 0x000fe20008000f00 */
[----:B------:R-:W-:Y:S01]  /*19d70*/  IMAD.MOV.U32 R89, RZ, RZ, 0x40000040 ;  /* 0x40000040ff597424 */ /* 0x000fe200078e00ff */
[----:B------:R-:W-:Y:S01]  /*19d80*/  MOV R4, UR38 ;  /* 0x0000002600047c02 */ /* 0x000fe20008000f00 */
[----:B------:R-:W-:Y:S01]  /*19d90*/  IMAD.MOV.U32 R93, RZ, RZ, 0x40000040 ;  /* 0x40000040ff5d7424 */ /* 0x000fe200078e00ff */
[----:B------:R-:W-:Y:S01]  /*19da0*/  R2UR UR50, R88 ;  /* 0x00000000583272ca */ /* 0x000fe200000e0000 */
[C---:B------:R-:W-:Y:S01]  /*19db0*/  VIADD R88, R95.reuse, 0x6 ;  /* 0x000000065f587836 */ /* 0x040fe20000000000 */
[----:B------:R-:W-:Y:S01]  /*19dc0*/  MOV R193, UR46 ;  /* 0x0000002e00c17c02 */ /* 0x000fe20008000f00 */
[-C--:B------:R-:W-:Y:S01]  /*19dd0*/  FMUL.FTZ R24, R24, R94.reuse ;  /* 0x0000005e18187220 */ /* 0x080fe20000410000 */
[----:B------:R-:W-:Y:S01]  /*19de0*/  R2UR UR46, R90 ;  /* 0x000000005a2e72ca */ /* 0x000fe200000e0000 */
[C---:B------:R-:W-:Y:S01]  /*19df0*/  VIADD R90, R95.reuse, 0x300 ;  /* 0x000003005f5a7836 */ /* 0x040fe20000000000 */
[----:B------:R-:W-:Y:S01]  /*19e00*/  R2UR UR38, R88 ;  /* 0x00000000582672ca */ /* 0x000fe200000e0000 */
[----:B------:R-:W-:Y:S01]  /*19e10*/  VIADD R88, R95, 0x302 ;  /* 0x000003025f587836 */ /* 0x000fe20000000000 */
[----:B------:R-:W-:Y:S01]  /*19e20*/  MOV R189, UR42 ;  /* 0x0000002a00bd7c02 */ /* 0x000fe20008000f00 */
[-C--:B------:R-:W-:Y:S01]  /*19e30*/  FMUL.FTZ R25, R25, R94.reuse ;  /* 0x0000005e19197220 */ /* 0x080fe20000410000 */
[----:B------:R-:W-:Y:S01]  /*19e40*/  R2UR UR42, R92 ;  /* 0x000000005c2a72ca */ /* 0x000fe200000e0000 */
[C---:B------:R-:W-:Y:S01]  /*19e50*/  VIADD R92, R95.reuse, 0x304 ;  /* 0x000003045f5c7836 */ /* 0x040fe20000000000 */
[----:B------:R-:W-:Y:S01]  /*19e60*/  R2UR UR30, R88 ;  /* 0x00000000581e72ca */ /* 0x000fe200000e0000 */
[C---:B------:R-:W-:Y:S01]  /*19e70*/  VIADD R88, R95.reuse, 0x600 ;  /* 0x000006005f587836 */ /* 0x040fe20000000000 */
[----:B------:R-:W-:Y:S01]  /*19e80*/  R2UR UR34, R90 ;  /* 0x000000005a2272ca */ /* 0x000fe200000e0000 */
        /* <DEDUP_REMOVED lines=14> */
[C---:B------:R-:W-:Y:S01]  /*19f70*/  VIADD R90, R95.reuse, 0x604 ;  /* 0x000006045f5a7836 */ /* 0x040fe20000000000 */
[----:B------:R-:W-:Y:S01]  /*19f80*/  R2UR UR18, R88 ;  /* 0x00000000581272ca */ /* 0x000fe200000e0000 */
[----:B------:R-:W-:Y:S01]  /*19f90*/  VIADD R88, R95, 0x602 ;  /* 0x000006025f587836 */ /* 0x000fe20000000000 */
[----:B------:R-:W-:Y:S01]  /*19fa0*/  MOV R91, 0x40000040 ;  /* 0x40000040005b7802 */ /* 0x000fe20000000f00 */
[-C--:B------:R-:W-:Y:S01]  /*19fb0*/  FMUL.FTZ R40, R40, R94.reuse ;  /* 0x0000005e28287220 */ /* 0x080fe20000410000 */
[----:B------:R-:W-:Y:S01]  /*19fc0*/  MOV R192, UR47 ;  /* 0x0000002f00c07c02 */ /* 0x000fe20008000f00 */
[-C--:B------:R-:W-:Y:S01]  /*19fd0*/  FMUL.FTZ R41, R41, R94.reuse ;  /* 0x0000005e29297220 */ /* 0x080fe20000410000 */
[----:B------:R-:W-:Y:S01]  /*19fe0*/  MOV R21, UR43 ;  /* 0x0000002b00157c02 */ /* 0x000fe20008000f00 */
[-C--:B------:R-:W-:Y:S01]  /*19ff0*/  FMUL.FTZ R44, R44, R94.reuse ;  /* 0x0000005e2c2c7220 */ /* 0x080fe20000410000 */
[----:B01----:R-:W-:Y:S01]  /*1a000*/  MOV R3, UR39 ;  /* 0x0000002700037c02 */ /* 0x003fe20008000f00 */
        /* <DEDUP_REMOVED lines=156> */
.L_x_1794:
[----:B------:R-:W-:Y:S02]  /*1a9d0*/  SHF.L.U32 R3, R12, 0x1f, RZ ;  /* 0x0000001f0c037819 */ /* 0x000fe400000006ff */
[----:B------:R-:W-:-:S04]  /*1a9e0*/  LEA R21, R13, R2, 0x3 ;  /* 0x000000020d157211 */ /* 0x000fc800078e18ff */
[----:B------:R0:W1:Y:S01]  /*1a9f0*/  SYNCS.PHASECHK.TRANS64.TRYWAIT P1, [R21+URZ+0x2a850], R3 ;  /* 0x02a85003150075a7 */ /* 0x000062000802017f */
[----:B------:R-:W-:Y:S05]  /*1aa00*/  @!P0 BRA `(.L_x_1795) ;  /* 0x0000000000048947 */ /* 0x000fea0003800000 */
[----:B------:R-:W-:Y:S01]  /*1aa10*/  BPT.TRAP 0x1 ;  /* 0x000000040000795c */ /* 0x000fe20000300000 */
.L_x_1795:
[----:B------:R-:W-:Y:S04]  /*1aa20*/  BSSY B2, `(.L_x_1796) ;  /* 0x0000004000027945 */ /* 0x000fe80003800000 */
[----:B-1----:R-:W-:Y:S05]  /*1aa30*/  @P1 BRA `(.L_x_1797) ;  /* 0x0000000000081947 */ /* 0x002fea0003800000 */
[----:B------:R-:W1:Y:S02]  /*1aa40*/  SYNCS.PHASECHK.TRANS64.TRYWAIT P1, [R21+URZ+0x2a850], R3 ;  /* 0x02a85003150075a7 */ /* 0x000e64000802017f */
[----:B-1----:R-:W-:Y:S05]  /*1aa50*/  @!P1 BRA `(.L_x_1798) ;  /* 0x0000012000349947 */ /* 0x002fea0003800000 */
.L_x_1797:
[----:B------:R-:W-:Y:S05]  /*1aa60*/  BSYNC B2 ;  /* 0x0000000000027941 */ /* 0x000fea0003800000 */
.L_x_1796:
[----:B01----:R-:W-:Y:S01]  /*1aa70*/  VIADD R3, R2, 0x400 ;  /* 0x0000040002037836 */ /* 0x003fe20000000000 */
[----:B------:R-:W-:Y:S01]  /*1aa80*/  WARPGROUP.ARRIVE ;  /* 0x00000000000079c5 */ /* 0x000fe20000000000 */
[----:B------:R-:W-:-:S03]  /*1aa90*/  IMAD.MOV.U32 R15, RZ, RZ, 0x40000040 ;  /* 0x40000040ff0f7424 */ /* 0x000fc600078e00ff */
[----:B------:R-:W-:-:S04]  /*1aaa0*/  SHF.R.U32.HI R3, RZ, 0x4, R3 ;  /* 0x00000004ff037819 */ /* 0x000fc80000011603 */
[----:B------:R-:W-:-:S04]  /*1aab0*/  LOP3.LUT R3, R3, 0x3fff, RZ, 0xc0, !PT ;  /* 0x00003fff03037812 */ /* 0x000fc800078ec0ff */
[----:B------:R-:W-:-:S05]  /*1aac0*/  LOP3.LUT R3, R3, 0x3000000, RZ, 0xfc, !PT ;  /* 0x0300000003037812 */ /* 0x000fca00078efcff */
[----:B------:R-:W-:Y:S02]  /*1aad0*/  IMAD R12, R13, 0x600, R3 ;  /* 0x000006000d0c7824 */ /* 0x000fe400078e0203 */
[----:B------:R-:W-:Y:S02]  /*1aae0*/  IMAD.MOV.U32 R13, RZ, RZ, 0x40000040 ;  /* 0x40000040ff0d7424 */ /* 0x000fe400078e00ff */
[C---:B------:R-:W-:Y:S01]  /*1aaf0*/  VIADD R14, R12.reuse, 0x80 ;  /* 0x000000800c0e7836 */ /* 0x040fe20000000000 */
[----:B------:R-:W-:Y:S02]  /*1ab00*/  R2UR UR6, R12 ;  /* 0x000000000c0672ca */ /* 0x000fe400000e0000 */
        /* <DEDUP_REMOVED lines=17> */
[----:B------:R-:W-:Y:S01]  /*1ac20*/  R2UR UR6, R14 ;  /* 0x000000000e0672ca */ /* 0x000fe200000e0000 */
[C---:B------:R-:W-:Y:S01]  /*1ac30*/  VIADD R14, R12.reuse, 0x200 ;  /* 0x000002000c0e7836 */ /* 0x040fe20000000000 */
[----:B------:R-:W-:Y:S01]  /*1ac40*/  R2UR UR7, R15 ;  /* 0x000000000f0772ca */ /* 0x000fe200000e0000 */
[----:B------:R-:W-:Y:S01]  /*1ac50*/  VIADD R12, R12, 0x280 ;  /* 0x000002800c0c7836 */ /* 0x000fe20000000000 */
[----:B------:R-:W-:Y:S01]  /*1ac60*/  MOV R15, 0x40000040 ;  /* 0x40000040000f7802 */ /* 0x000fe20000000f00 */
[----:B------:R-:W-:Y:S02]  /*1ac70*/  WARPGROUP.DEPBAR.LE gsb0, 0x0 ;  /* 0x00008000000079c5 */ /* 0x000fe40000010000 */
[----:B------:R-:W-:-:S08]  /*1ac80*/  WARPGROUP.ARRIVE ;  /* 0x00000000000079c5 */ /* 0x000fd00000000000 */
        /* <DEDUP_REMOVED lines=14> */
.L_x_1799:
        /* <DEDUP_REMOVED lines=60> */
[----:B------:R-:W-:-:S02]  /*1b130*/  VIADD R20, R20, 0x2a840 ;  /* 0x0002a84014147836 */ /* 0x000fc40000000000 */
[----:B------:R-:W1:Y:S01]  /*1b140*/  MUFU.TANH R92, R92 ;  /* 0x0000005c005c7308 */ /* 0x000e620000002400 */
[----:B--2---:R-:W-:Y:S02]  /*1b150*/  FMNMX.FTZ R4, R91, R4, !PT ;  /* 0x000000045b047209 */ /* 0x004fe40007810000 */
[----:B------:R-:W-:-:S04]  /*1b160*/  PRMT R20, R172, 0x654, R20 ;  /* 0x00000654ac147816 */ /* 0x000fc80000000014 */
[----:B------:R2:W-:Y:S01]  /*1b170*/  SYNCS.ARRIVE.TRANS64.RED.A1T0 RZ, [R20+URZ], RZ ;  /* 0x000000ff14ff79a7 */ /* 0x0005e2000810043f */
        /* <DEDUP_REMOVED lines=79> */
[----:B0-----:R-:W-:Y:S02]  /*1b670*/  FMNMX.FTZ R9, R132, R4, !PT ;  /* 0x0000000484097209 */ /* 0x001fe40007810000 */
[----:B-1----:R-:W-:-:S05]  /*1b680*/  FMNMX.FTZ R4, R131, R3, !PT ;  /* 0x0000000383047209 */ /* 0x002fca0007810000 */
[----:B------:R-:W0:Y:S01]  /*1b690*/  SHFL.BFLY PT, R14, R4, 0x2, 0x1f ;  /* 0x0c401f00040e7f89 */ /* 0x000e2200000e0000 */
[----:B---3--:R-:W-:-:S05]  /*1b6a0*/  FMNMX.FTZ R3, R133, R9, !PT ;  /* 0x0000000985037209 */ /* 0x008fca0007810000 */
        /* <DEDUP_REMOVED lines=8> */
[-C--:B------:R-:W-:Y:S01]  /*1b730*/  FMUL.FTZ R11, R4, R14.reuse ;  /* 0x0000000e040b7220 */ /* 0x080fe20000410000 */
[----:B-1----:R-:W-:Y:S02]  /*1b740*/  FMNMX.FTZ R3, R3, R9, !PT ;  /* 0x0000000903037209 */ /* 0x002fe40007810000 */
[-C--:B------:R-:W-:Y:S01]  /*1b750*/  FMUL.FTZ R94, R94, R14.reuse ;  /* 0x0000000e5e5e7220 */ /* 0x080fe20000410000 */
[-CC-:B------:R-:W-:Y:S01]  /*1b760*/  FFMA.FTZ R154, R98, R14.reuse, -R11.reuse ;  /* 0x0000000e629a7223 */ /* 0x180fe2000001080b */
[-CC-:B------:R-:W-:Y:S01]  /*1b770*/  FFMA.FTZ R98, R99, R14.reuse, -R11.reuse ;  /* 0x0000000e63627223 */ /* 0x180fe2000001080b */
[-CC-:B------:R-:W-:Y:S01]  /*1b780*/  FFMA.FTZ R156, R12, R14.reuse, -R11.reuse ;  /* 0x0000000e0c9c7223 */ /* 0x180fe2000001080b */
[C---:B------:R-:W-:Y:S01]  /*1b790*/  FADD.FTZ R9, -R3.reuse, R10 ;  /* 0x0000000a03097221 */ /* 0x040fe20000010100 */
[-C--:B------:R-:W-:Y:S01]  /*1b7a0*/  FMUL.FTZ R99, R3, R14.reuse ;  /* 0x0000000e03637220 */ /* 0x080fe20000410000 */
[-CC-:B------:R-:W-:Y:S01]  /*1b7b0*/  FFMA.FTZ R152, R93, R14.reuse, -R11.reuse ;  /* 0x0000000e5d987223 */ /* 0x180fe2000001080b */
[-C--:B------:R-:W-:Y:S01]  /*1b7c0*/  FFMA.FTZ R93, R107, R14.reuse, -R11 ;  /* 0x0000000e6b5d7223 */ /* 0x080fe2000001080b */
[-C--:B------:R-:W-:Y:S01]  /*1b7d0*/  FMUL.FTZ R9, R9, R14.reuse ;  /* 0x0000000e09097220 */ /* 0x080fe20000410000 */
[-C--:B------:R-:W-:Y:S01]  /*1b7e0*/  FFMA.FTZ R157, R15, R14.reuse, -R99 ;  /* 0x0000000e0f9d7223 */ /* 0x080fe20000010863 */
[-C--:B------:R-:W-:Y:S01]  /*1b7f0*/  FFMA.FTZ R137, R13, R14.reuse, -R11 ;  /* 0x0000000e0d897223 */ /* 0x080fe2000001080b */
[-C--:B------:R-:W-:Y:S01]  /*1b800*/  FFMA.FTZ R107, R88, R14.reuse, -R99 ;  /* 0x0000000e586b7223 */ /* 0x080fe20000010863 */
[----:B------:R-:W-:Y:S01]  /*1b810*/  MUFU.EX2 R94, R94 ;  /* 0x0000005e005e7308 */ /* 0x000fe20000000800 */
[-C--:B------:R-:W-:Y:S01]  /*1b820*/  FFMA.FTZ R158, R89, R14.reuse, -R11 ;  /* 0x0000000e599e7223 */ /* 0x080fe2000001080b */
[-C--:B------:R-:W-:Y:S01]  /*1b830*/  FFMA.FTZ R159, R91, R14.reuse, -R99 ;  /* 0x0000000e5b9f7223 */ /* 0x080fe20000010863 */
[-CC-:B------:R-:W-:Y:S01]  /*1b840*/  FFMA.FTZ R150, R106, R14.reuse, -R11.reuse ;  /* 0x0000000e6a967223 */ /* 0x180fe2000001080b */
[-C--:B------:R-:W-:Y:S01]  /*1b850*/  FFMA.FTZ R135, R90, R14.reuse, -R11 ;  /* 0x0000000e5a877223 */ /* 0x080fe2000001080b */
[-CC-:B------:R-:W-:Y:S01]  /*1b860*/  FFMA.FTZ R106, R92, R14.reuse, -R99.reuse ;  /* 0x0000000e5c6a7223 */ /* 0x180fe20000010863 */
[-C--:B------:R-:W-:Y:S01]  /*1b870*/  FFMA.FTZ R153, R96, R14.reuse, -R99 ;  /* 0x0000000e60997223 */ /* 0x080fe20000010863 */
[-CC-:B------:R-:W-:Y:S01]  /*1b880*/  FFMA.FTZ R134, R95, R14.reuse, -R11.reuse ;  /* 0x0000000e5f867223 */ /* 0x180fe2000001080b */
[----:B------:R-:W-:Y:S01]  /*1b890*/  MUFU.EX2 R9, R9 ;  /* 0x0000000900097308 */ /* 0x000fe20000000800 */
[-C--:B------:R-:W-:Y:S01]  /*1b8a0*/  FFMA.FTZ R95, R103, R14.reuse, -R11 ;  /* 0x0000000e675f7223 */ /* 0x080fe2000001080b */
[-CC-:B------:R-:W-:Y:S01]  /*1b8b0*/  FFMA.FTZ R103, R97, R14.reuse, -R99.reuse ;  /* 0x0000000e61677223 */ /* 0x180fe20000010863 */
[-C--:B------:R-:W-:Y:S01]  /*1b8c0*/  FFMA.FTZ R155, R100, R14.reuse, -R99 ;  /* 0x0000000e649b7223 */ /* 0x080fe20000010863 */
[-C--:B------:R-:W-:Y:S01]  /*1b8d0*/  FFMA.FTZ R148, R102, R14.reuse, -R11 ;  /* 0x0000000e66947223 */ /* 0x080fe2000001080b */
[-CC-:B------:R-:W-:Y:S01]  /*1b8e0*/  FFMA.FTZ R102, R101, R14.reuse, -R99.reuse ;  /* 0x0000000e65667223 */ /* 0x180fe20000010863 */
[-CC-:B------:R-:W-:Y:S01]  /*1b8f0*/  FFMA.FTZ R149, R104, R14.reuse, -R99.reuse ;  /* 0x0000000e68957223 */ /* 0x180fe20000010863 */
[-CC-:B------:R-:W-:Y:S01]  /*1b900*/  FFMA.FTZ R101, R105, R14.reuse, -R99.reuse ;  /* 0x0000000e69657223 */ /* 0x180fe20000010863 */
[----:B------:R-:W0:Y:S01]  /*1b910*/  MUFU.EX2 R156, R156 ;  /* 0x0000009c009c7308 */ /* 0x000e220000000800 */
[-CC-:B------:R-:W-:Y:S01]  /*1b920*/  FFMA.FTZ R151, R108, R14.reuse, -R99.reuse ;  /* 0x0000000e6c977223 */ /* 0x180fe20000010863 */
[-C--:B------:R-:W-:Y:S01]  /*1b930*/  FFMA.FTZ R100, R109, R14.reuse, -R99 ;  /* 0x0000000e6d647223 */ /* 0x080fe20000010863 */
[-C--:B------:R-:W-:Y:S01]  /*1b940*/  FFMA.FTZ R144, R110, R14.reuse, -R11 ;  /* 0x0000000e6e907223 */ /* 0x080fe2000001080b */
[-C--:B------:R-:W-:Y:S01]  /*1b950*/  FFMA.FTZ R145, R112, R14.reuse, -R99 ;  /* 0x0000000e70917223 */ /* 0x080fe20000010863 */
[-C--:B------:R-:W-:Y:S01]  /*1b960*/  FFMA.FTZ R90, R111, R14.reuse, -R11 ;  /* 0x0000000e6f5a7223 */ /* 0x080fe2000001080b */
[-C--:B------:R-:W-:Y:S01]  /*1b970*/  FFMA.FTZ R97, R113, R14.reuse, -R99 ;  /* 0x0000000e71617223 */ /* 0x080fe20000010863 */
[-C--:B------:R-:W-:Y:S01]  /*1b980*/  FFMA.FTZ R146, R114, R14.reuse, -R11 ;  /* 0x0000000e72927223 */ /* 0x080fe2000001080b */
[----:B------:R-:W1:Y:S01]  /*1b990*/  MUFU.EX2 R157, R157 ;  /* 0x0000009d009d7308 */ /* 0x000e620000000800 */
[-C--:B------:R-:W-:Y:S01]  /*1b9a0*/  FFMA.FTZ R147, R116, R14.reuse, -R99 ;  /* 0x0000000e74937223 */ /* 0x080fe20000010863 */
[-C--:B------:R-:W-:Y:S01]  /*1b9b0*/  FFMA.FTZ R89, R115, R14.reuse, -R11 ;  /* 0x0000000e73597223 */ /* 0x080fe2000001080b */
[-C--:B------:R-:W-:Y:S01]  /*1b9c0*/  FFMA.FTZ R96, R117, R14.reuse, -R99 ;  /* 0x0000000e75607223 */ /* 0x080fe20000010863 */
[-C--:B------:R-:W-:Y:S01]  /*1b9d0*/  FFMA.FTZ R140, R118, R14.reuse, -R11 ;  /* 0x0000000e768c7223 */ /* 0x080fe2000001080b */
[-C--:B------:R-:W-:Y:S01]  /*1b9e0*/  FFMA.FTZ R141, R120, R14.reuse, -R99 ;  /* 0x0000000e788d7223 */ /* 0x080fe20000010863 */
[-C--:B------:R-:W-:Y:S01]  /*1b9f0*/  FFMA.FTZ R13, R119, R14.reuse, -R11 ;  /* 0x0000000e770d7223 */ /* 0x080fe2000001080b */
[-C--:B------:R-:W-:Y:S01]  /*1ba00*/  FFMA.FTZ R92, R121, R14.reuse, -R99 ;  /* 0x0000000e795c7223 */ /* 0x080fe20000010863 */
[----:B------:R-:W3:Y:S01]  /*1ba10*/  MUFU.EX2 R137, R137 ;  /* 0x0000008900897308 */ /* 0x000ee20000000800 */
[----:B0-----:R-:W-:Y:S01]  /*1ba20*/  FFMA.FTZ R5, R94, R5, R156 ;  /* 0x000000055e057223 */ /* 0x001fe2000001009c */
[-C--:B------:R-:W-:Y:S01]  /*1ba30*/  FFMA.FTZ R142, R122, R14.reuse, -R11 ;  /* 0x0000000e7a8e7223 */ /* 0x080fe2000001080b */
[-C--:B------:R-:W-:Y:S01]  /*1ba40*/  FFMA.FTZ R143, R124, R14.reuse, -R99 ;  /* 0x0000000e7c8f7223 */ /* 0x080fe20000010863 */
[-C--:B------:R-:W-:Y:S01]  /*1ba50*/  FFMA.FTZ R12, R123, R14.reuse, -R11 ;  /* 0x0000000e7b0c7223 */ /* 0x080fe2000001080b */
[-C--:B------:R-:W-:Y:S01]  /*1ba60*/  FFMA.FTZ R91, R125, R14.reuse, -R99 ;  /* 0x0000000e7d5b7223 */ /* 0x080fe20000010863 */
[-C--:B------:R-:W-:Y:S01]  /*1ba70*/  FFMA.FTZ R136, R126, R14.reuse, -R11 ;  /* 0x0000000e7e887223 */ /* 0x080fe2000001080b */
[----:B------:R-:W-:Y:S01]  /*1ba80*/  FFMA.FTZ R15, R128, R14, -R99 ;  /* 0x0000000e800f7223 */ /* 0x000fe20000010863 */
[----:B------:R-:W0:Y:S01]  /*1ba90*/  MUFU.EX2 R107, R107 ;  /* 0x0000006b006b7308 */ /* 0x000e220000000800 */
[----:B-1----:R-:W-:Y:S01]  /*1baa0*/  FFMA.FTZ R0, R9, R0, R157 ;  /* 0x0000000009007223 */ /* 0x002fe2000001009d */
[-C--:B------:R-:W-:Y:S01]  /*1bab0*/  FFMA.FTZ R10, R127, R14.reuse, -R11 ;  /* 0x0000000e7f0a7223 */ /* 0x080fe2000001080b */
[-C--:B------:R-:W-:Y:S01]  /*1bac0*/  FFMA.FTZ R88, R129, R14.reuse, -R99 ;  /* 0x0000000e81587223 */ /* 0x080fe20000010863 */
[-C--:B------:R-:W-:Y:S01]  /*1bad0*/  FFMA.FTZ R138, R130, R14.reuse, -R11 ;  /* 0x0000000e828a7223 */ /* 0x080fe2000001080b */
[-C--:B------:R-:W-:Y:S01]  /*1bae0*/  FFMA.FTZ R139, R132, R14.reuse, -R99 ;  /* 0x0000000e848b7223 */ /* 0x080fe20000010863 */
[-C--:B------:R-:W-:Y:S01]  /*1baf0*/  FFMA.FTZ R11, R131, R14.reuse, -R11 ;  /* 0x0000000e830b7223 */ /* 0x080fe2000001080b */
[----:B------:R-:W-:Y:S01]  /*1bb00*/  FFMA.FTZ R99, R133, R14, -R99 ;  /* 0x0000000e85637223 */ /* 0x000fe20000010863 */
[----:B------:R-:W1:Y:S01]  /*1bb10*/  MUFU.EX2 R158, R158 ;  /* 0x0000009e009e7308 */ /* 0x000e620000000800 */
[----:B---3--:R-:W-:-:S07]  /*1bb20*/  FADD.FTZ R5, R137, R5 ;  /* 0x0000000589057221 */ /* 0x008fce0000010000 */
[----:B------:R-:W3:Y:S01]  /*1bb30*/  MUFU.EX2 R159, R159 ;  /* 0x0000009f009f7308 */ /* 0x000ee20000000800 */
[----:B0-----:R-:W-:-:S07]  /*1bb40*/  FADD.FTZ R0, R107, R0 ;  /* 0x000000006b007221 */ /* 0x001fce0000010000 */
[----:B------:R-:W0:Y:S01]  /*1bb50*/  MUFU.EX2 R135, R135 ;  /* 0x0000008700877308 */ /* 0x000e220000000800 */
[----:B-1----:R-:W-:-:S07]  /*1bb60*/  FADD.FTZ R5, R158, R5 ;  /* 0x000000059e057221 */ /* 0x002fce0000010000 */
        /* <DEDUP_REMOVED lines=80> */
[----:B--2---:R-:W2:Y:S01]  /*1c070*/  MUFU.EX2 R20, R99 ;  /* 0x0000006300147308 */ /* 0x004ea20000000800 */
[----:B0-----:R-:W-:Y:S01]  /*1c080*/  FADD.FTZ R0, R139, R0 ;  /* 0x000000008b007221 */ /* 0x001fe20000010000 */
[----:B-1----:R-:W-:-:S03]  /*1c090*/  FADD.FTZ R5, R11, R5 ;  /* 0x000000050b057221 */ /* 0x002fc60000010000 */
[----:B--2---:R-:W-:Y:S01]  /*1c0a0*/  FADD.FTZ R0, R20, R0 ;  /* 0x0000000014007221 */ /* 0x004fe20000010000 */
[----:B------:R-:W-:Y:S06]  /*1c0b0*/  @!P0 BRA `(.L_x_1800) ;  /* 0x0000000000048947 */ /* 0x000fec0003800000 */
[----:B------:R-:W-:Y:S01]  /*1c0c0*/  BPT.TRAP 0x1 ;  /* 0x000000040000795c */ /* 0x000fe20000300000 */
.L_x_1800:
[C---:B------:R-:W-:Y:S01]  /*1c0d0*/  ISETP.GT.AND P1, PT, R7.reuse, R8, PT ;  /* 0x000000080700720c */ /* 0x040fe20003f24270 */
[----:B------:R-:W-:Y:S01]  /*1c0e0*/  VIADD R7, R7, 0xffffffff ;  /* 0xffffffff07077836 */ /* 0x000fe20000000000 */
[----:B------:R-:W-:Y:S02]  /*1c0f0*/  IADD3 R21, R21, 0x2a860, RZ ;  /* 0x0002a86015157810 */ /* 0x000fe40007ffe0ff */
[----:B------:R-:W-:Y:S02]  /*1c100*/  F2FP.F16.F32.PACK_AB R156, R137, R156 ;  /* 0x0000009c899c723e */ /* 0x000fe400000000ff */
[----:B------:R-:W-:Y:S02]  /*1c110*/  PRMT R21, R172, 0x654, R21 ;  /* 0x00000654ac157816 */ /* 0x000fe40000000015 */
[----:B------:R-:W-:Y:S02]  /*1c120*/  F2FP.F16.F32.PACK_AB R140, R13, R140 ;  /* 0x0000008c0d8c723e */ /* 0x000fe400000000ff */
[----:B------:R0:W-:Y:S01]  /*1c130*/  SYNCS.ARRIVE.TRANS64.RED.A1T0 RZ, [R21+URZ], RZ ;  /* 0x000000ff15ff79a7 */ /* 0x0001e2000810043f */
        /* <DEDUP_REMOVED lines=25> */
[----:B------:R-:W-:Y:S01]  /*1c2d0*/  MOV R13, R23 ;  /* 0x00000017000d7202 */ /* 0x000fe20000000f00 */
[----:B0-----:R-:W-:Y:S06]  /*1c2e0*/  @P1 BRA `(.L_x_1801) ;  /* 0xffffffd800401947 */ /* 0x001fec000383ffff */
[----:B------:R-:W-:Y:S05]  /*1c2f0*/  BSYNC B1 ;  /* 0x0000000000017941 */ /* 0x000fea0003800000 */
.L_x_1788:
[----:B------:R-:W-:Y:S05]  /*1c300*/  BSYNC B0 ;  /* 0x0000000000007941 */ /* 0x000fea0003800000 */
.L_x_1787:
[----:B------:R-:W-:Y:S01]  /*1c310*/  ISETP.GE.AND P1, PT, R7, R201, PT ;  /* 0x000000c90700720c */ /* 0x000fe20003f26270 */
[----:B------:R-:W-:-:S12]  /*1c320*/  BSSY B0, `(.L_x_1802) ;  /* 0x000039d000007945 */ /* 0x000fd80003800000 */
[----:B------:R-:W-:Y:S05]  /*1c330*/  @!P1 BRA `(.L_x_1803) ;  /* 0x00000038006c9947 */ /* 0x000fea0003800000 */
[----:B------:R-:W-:Y:S02]  /*1c340*/  IMAD.MOV.U32 R10, RZ, RZ, R3 ;  /* 0x000000ffff0a7224 */ /* 0x000fe400078e0003 */
[----:B------:R-:W-:Y:S02]  /*1c350*/  IMAD.MOV.U32 R11, RZ, RZ, R4 ;  /* 0x000000ffff0b7224 */ /* 0x000fe400078e0004 */
[----:B------:R-:W-:Y:S02]  /*1c360*/  IMAD.MOV.U32 R8, RZ, RZ, R164 ;  /* 0x000000ffff087224 */ /* 0x000fe400078e00a4 */
[----:B------:R-:W-:-:S07]  /*1c370*/  IMAD.MOV.U32 R12, RZ, RZ, R23 ;  /* 0x000000ffff0c7224 */ /* 0x000fce00078e0017 */
.L_x_1824:
[----:B------:R-:W-:-:S04]  /*1c380*/  ISETP.NE.AND P1, PT, R12, 0x1, PT ;  /* 0x000000010c00780c */ /* 0x000fc80003f25270 */
[----:B------:R-:W-:-:S04]  /*1c390*/  SEL R3, RZ, 0x1, P1 ;  /* 0x00000001ff037807 */ /* 0x000fc80000800000 */
[----:B------:R-:W-:Y:S01]  /*1c3a0*/  LOP3.LUT R164, R8, R3, RZ, 0x3c, !PT ;  /* 0x0000000308a47212 */ /* 0x000fe200078e3cff */
[----:B------:R-:W-:Y:S06]  /*1c3b0*/  @!P0 BRA `(.L_x_1804) ;  /* 0x0000000000048947 */ /* 0x000fec0003800000 */
[----:B------:R-:W-:Y:S01]  /*1c3c0*/  BPT.TRAP 0x1 ;  /* 0x000000040000795c */ /* 0x000fe20000300000 */
.L_x_1804:
[----:B------:R-:W-:Y:S02]  /*1c3d0*/  IADD3 R23, R12, 0x1, RZ ;  /* 0x000000010c177810 */ /* 0x000fe40007ffe0ff */
[----:B------:R-:W-:Y:S02]  /*1c3e0*/  SHF.L.U32 R4, R164, 0x1f, RZ ;  /* 0x0000001fa4047819 */ /* 0x000fe400000006ff */
[----:B------:R-:W-:-:S04]  /*1c3f0*/  ISETP.NE.AND P1, PT, R23, 0x2, PT ;  /* 0x000000021700780c */ /* 0x000fc80003f25270 */
[----:B------:R-:W-:-:S05]  /*1c400*/  SEL R23, R23, RZ, P1 ;  /* 0x000000ff17177207 */ /* 0x000fca0000800000 */
[----:B------:R-:W-:-:S04]  /*1c410*/  IMAD R3, R23, 0x8, R2 ;  /* 0x0000000817037824 */ /* 0x000fc800078e0202 */
[----:B------:R0:W1:Y:S01]  /*1c420*/  SYNCS.PHASECHK.TRANS64.TRYWAIT P1, [R3+URZ+0x2a830], R4 ;  /* 0x02a83004030075a7 */ /* 0x000062000802017f */
[----:B------:R-:W-:Y:S05]  /*1c430*/  @!P0 BRA `(.L_x_1805) ;  /* 0x0000000000048947 */ /* 0x000fea0003800000 */
[----:B------:R-:W-:Y:S01]  /*1c440*/  BPT.TRAP 0x1 ;  /* 0x000000040000795c */ /* 0x000fe20000300000 */
.L_x_1805:
[----:B------:R-:W-:Y:S01]  /*1c450*/  IMAD R95, R23, 0x900, R6 ;  /* 0x00000900175f7824 */ /* 0x000fe200078e0206 */
[----:B------:R-:W-:Y:S03]  /*1c460*/  BSSY B1, `(.L_x_1806) ;  /* 0x0000006000017945 */ /* 0x000fe60003800000 */
[C---:B------:R-:W-:Y:S02]  /*1c470*/  VIADD R90, R95.reuse, 0x2 ;  /* 0x000000025f5a7836 */ /* 0x040fe40000000000 */
[----:B------:R-:W-:Y:S01]  /*1c480*/  VIADD R92, R95, 0x4 ;  /* 0x000000045f5c7836 */ /* 0x000fe20000000000 */
[----:B-1----:R-:W-:Y:S06]  /*1c490*/  @P1 BRA `(.L_x_1807) ;  /* 0x0000000000081947 */ /* 0x002fec0003800000 */
[----:B------:R-:W1:Y:S02]  /*1c4a0*/  SYNCS.PHASECHK.TRANS64.TRYWAIT P1, [R3+URZ+0x2a830], R4 ;  /* 0x02a83004030075a7 */ /* 0x000e64000802017f */
[----:B-1----:R-:W-:Y:S05]  /*1c4b0*/  @!P1 BRA `(.L_x_1808) ;  /* 0x0000010400b09947 */ /* 0x002fea0003800000 */
.L_x_1807:
[----:B------:R-:W-:Y:S05]  /*1c4c0*/  BSYNC B1 ;  /* 0x0000000000017941 */ /* 0x000fea0003800000 */
.L_x_1806:
        /* <DEDUP_REMOVED lines=11> */
[----:B------:R-:W-:Y:S01]  /*1c580*/  VIADD R90, R95, 0x300 ;  /* 0x000003005f5a7836 */ /* 0x000fe20000000000 */
[----:B------:R-:W-:Y:S01]  /*1c590*/  R2UR UR38, R88 ;  /* 0x00000000582672ca */ /* 0x000fe200000e0000 */
[-C--:B------:R-:W-:Y:S01]  /*1c5a0*/  FMUL.FTZ R25, R25, R94.reuse ;  /* 0x0000005e19197220 */ /* 0x080fe20000410000 */
[----:B------:R-:W-:Y:S01]  /*1c5b0*/  IADD3 R88, R95, 0x302, RZ ;  /* 0x000003025f587810 */ /* 0x000fe20007ffe0ff */
[-C--:B------:R-:W-:Y:S01]  /*1c5c0*/  FMUL.FTZ R28, R28, R94.reuse ;  /* 0x0000005e1c1c7220 */ /* 0x080fe20000410000 */
        /* <DEDUP_REMOVED lines=19> */
[----:B------:R-:W-:Y:S01]  /*1c700*/  VIADD R92, R95, 0x606 ;  /* 0x000006065f5c7836 */ /* 0x000fe20000000000 */
[----:B------:R-:W-:Y:S01]  /*1c710*/  R2UR UR22, R90 ;  /* 0x000000005a1672ca */ /* 0x000fe200000e0000 */
[-C--:B------:R-:W-:Y:S01]  /*1c720*/  FMUL.FTZ R41, R41, R94.reuse ;  /* 0x0000005e29297220 */ /* 0x080fe20000410000 */
[----:B------:R-:W-:Y:S01]  /*1c730*/  R2UR UR18, R88 ;  /* 0x00000000581272ca */ /* 0x000fe200000e0000 */
[C---:B------:R-:W-:Y:S01]  /*1c740*/  VIADD R88, R95.reuse, 0x602 ;  /* 0x000006025f587836 */ /* 0x040fe20000000000 */
[----:B------:R-:W-:Y:S01]  /*1c750*/  IADD3 R90, R95, 0x604, RZ ;  /* 0x000006045f5a7810 */ /* 0x000fe20007ffe0ff */
        /* <DEDUP_REMOVED lines=84> */
[----:B------:R-:W-:Y:S01]  /*1cca0*/  R2UR UR51, R195 ;  /* 0x00000000c33372ca */ /* 0x000fe200000e0000 */
[----:B------:R-:W-:Y:S02]  /*1ccb0*/  WARPGROUP.DEPBAR.LE gsb0, 0x0 ;  /* 0x00008000000079c5 */ /* 0x000fe40000010000 */
[----:B------:R-:W-:Y:S01]  /*1ccc0*/  WARPGROUP.ARRIVE ;  /* 0x00000000000079c5 */ /* 0x000fe20000000000 */
[----:B--2---:R-:W-:-:S02]  /*1ccd0*/  R2UR UR44, R196 ;  /* 0x00000000c42c72ca */ /* 0x004fc400000e0000 */
[----:B------:R-:W-:Y:S02]  /*1cce0*/  R2UR UR45, R197 ;  /* 0x00000000c52d72ca */ /* 0x000fe400000e0000 */
[----:B------:R-:W-:Y:S01]  /*1ccf0*/  R2UR UR48, R198 ;  /* 0x00000000c63072ca */ /* 0x000fe200000e0000 */
[----:B------:R-:W2:Y:S04]  /*1cd00*/  LDL.64 R196, [R1] ;  /* 0x0000000001c47983 */ /* 0x000ea80000100a00 */
[----:B------:R-:W3:Y:S06]  /*1cd10*/  LDL.64 R198, [R1+0x8] ;  /* 0x0000080001c67983 */ /* 0x000eec0000100a00 */
[----:B------:R-:W-:Y:S01]  /*1cd20*/  HGMMA.64x96x16.F32 R88, gdesc[UR44], R88, gsb0 ;  /* 0x016000002c5879f0 */ /* 0x000fe20008000858 */
[----:B------:R-:W-:-:S02]  /*1cd30*/  R2UR UR44, R194 ;  /* 0x00000000c22c72ca */ /* 0x000fc400000e0000 */
[----:B------:R-:W4:Y:S01]  /*1cd40*/  LDL.64 R194, [R1+0x18] ;  /* 0x0000180001c27983 */ /* 0x000f220000100a00 */
[----:B------:R-:W-:Y:S02]  /*1cd50*/  R2UR UR46, R192 ;  /* 0x00000000c02e72ca */ /* 0x000fe400000e0000 */
[----:B------:R-:W-:Y:S02]  /*1cd60*/  R2UR UR45, R193 ;  /* 0x00000000c12d72ca */ /* 0x000fe400000e0000 */
[----:B------:R-:W5:Y:S01]  /*1cd70*/  LDL.64 R192, [R1+0x10] ;  /* 0x0000100001c07983 */ /* 0x000f620000100a00 */
[----:B------:R-:W-:Y:S02]  /*1cd80*/  WARPGROUP.DEPBAR.LE gsb0, 0x0 ;  /* 0x00008000000079c5 */ /* 0x000fe40000010000 */
[----:B------:R-:W-:Y:S01]  /*1cd90*/  WARPGROUP.ARRIVE ;  /* 0x00000000000079c5 */ /* 0x000fe20000000000 */
[----:B----4-:R-:W-:Y:S02]  /*1cda0*/  R2UR UR40, R194 ;  /* 0x00000000c22872ca */ /* 0x010fe400000e0000 */
[----:B------:R-:W-:-:S13]  /*1cdb0*/  R2UR UR41, R195 ;  /* 0x00000000c32972ca */ /* 0x000fda00000e0000 */
[----:B------:R-:W-:Y:S01]  /*1cdc0*/  HGMMA.64x96x16.F32 R88, gdesc[UR40], R88, gsb0 ;  /* 0x01600000285879f0 */ /* 0x000fe20008000858 */
[----:B-----5:R-:W-:Y:S02]  /*1cdd0*/  R2UR UR36, R192 ;  /* 0x00000000c02472ca */ /* 0x020fe400000e0000 */
[----:B------:R-:W-:Y:S02]  /*1cde0*/  R2UR UR37, R193 ;  /* 0x00000000c12572ca */ /* 0x000fe400000e0000 */
[----:B---3--:R-:W-:Y:S02]  /*1cdf0*/  R2UR UR32, R198 ;  /* 0x00000000c62072ca */ /* 0x008fe400000e0000 */
        /* <DEDUP_REMOVED lines=49> */
[----:B------:R-:W-:Y:S02]  /*1d110*/  R2UR UR39, R4 ;  /* 0x00000000042772ca */ /* 0x000fe400000e0000 */
[----:B------:R-:W-:Y:S01]  /*1d120*/  R2UR UR38, R13 ;  /* 0x000000000d2672ca */ /* 0x000fe200000e0000 */
[----:B------:R-:W-:Y:S02]  /*1d130*/  WARPGROUP.DEPBAR.LE gsb0, 0x0 ;  /* 0x00008000000079c5 */ /* 0x000fe40000010000 */
[----:B------:R-:W-:-:S12]  /*1d140*/  @!P0 BRA `(.L_x_1809) ;  /* 0x0000000000048947 */ /* 0x000fd80003800000 */
[----:B------:R-:W-:Y:S01]  /*1d150*/  BPT.TRAP 0x1 ;  /* 0x000000040000795c */ /* 0x000fe20000300000 */
.L_x_1809:
[----:B------:R-:W-:Y:S01]  /*1d160*/  SHF.L.U32 R4, R8, 0x1f, RZ ;  /* 0x0000001f08047819 */ /* 0x000fe200000006ff */
[----:B------:R-:W-:-:S04]  /*1d170*/  IMAD R15, R12, 0x8, R2 ;  /* 0x000000080c0f7824 */ /* 0x000fc800078e0202 */
[----:B------:R0:W1:Y:S01]  /*1d180*/  SYNCS.PHASECHK.TRANS64.TRYWAIT P1, [R15+URZ+0x2a850], R4 ;  /* 0x02a850040f0075a7 */ /* 0x000062000802017f */
[----:B------:R-:W-:Y:S05]  /*1d190*/  @!P0 BRA `(.L_x_1810) ;  /* 0x0000000000048947 */ /* 0x000fea0003800000 */
[----:B------:R-:W-:Y:S01]  /*1d1a0*/  BPT.TRAP 0x1 ;  /* 0x000000040000795c */ /* 0x000fe20000300000 */
.L_x_1810:
[----:B------:R-:W-:Y:S04]  /*1d1b0*/  BSSY B1, `(.L_x_1811) ;  /* 0x0000004000017945 */ /* 0x000fe80003800000 */
[----:B-1----:R-:W-:Y:S05]  /*1d1c0*/  @P1 BRA `(.L_x_1812) ;  /* 0x0000000000081947 */ /* 0x002fea0003800000 */
[----:B------:R-:W1:Y:S02]  /*1d1d0*/  SYNCS.PHASECHK.TRANS64.TRYWAIT P1, [R15+URZ+0x2a850], R4 ;  /* 0x02a850040f0075a7 */ /* 0x000e64000802017f */
[----:B-1----:R-:W-:Y:S05]  /*1d1e0*/  @!P1 BRA `(.L_x_1813) ;  /* 0x000000f800789947 */ /* 0x002fea0003800000 */
.L_x_1812:
[----:B------:R-:W-:Y:S05]  /*1d1f0*/  BSYNC B1 ;  /* 0x0000000000017941 */ /* 0x000fea0003800000 */
.L_x_1811:
[----:B01----:R-:W-:Y:S01]  /*1d200*/  VIADD R4, R2, 0x400 ;  /* 0x0000040002047836 */ /* 0x003fe20000000000 */
[----:B------:R-:W-:Y:S01]  /*1d210*/  WARPGROUP.ARRIVE ;  /* 0x00000000000079c5 */ /* 0x000fe20000000000 */
[----:B------:R-:W-:Y:S02]  /*1d220*/  IMAD.MOV.U32 R9, RZ, RZ, 0x40000040 ;  /* 0x40000040ff097424 */ /* 0x000fe400078e00ff */
[----:B------:R-:W-:Y:S01]  /*1d230*/  IMAD.MOV.U32 R13, RZ, RZ, 0x40000040 ;  /* 0x40000040ff0d7424 */ /* 0x000fe200078e00ff */
[----:B------:R-:W-:Y:S02]  /*1d240*/  SHF.R.U32.HI R4, RZ, 0x4, R4 ;  /* 0x00000004ff047819 */ /* 0x000fe40000011604 */
[----:B------:R-:W-:Y:S01]  /*1d250*/  R2UR UR7, R9 ;  /* 0x00000000090772ca */ /* 0x000fe200000e0000 */
[----:B------:R-:W-:Y:S01]  /*1d260*/  IMAD.MOV.U32 R9, RZ, RZ, 0x40000040 ;  /* 0x40000040ff097424 */ /* 0x000fe200078e00ff */
[----:B------:R-:W-:-:S04]  /*1d270*/  LOP3.LUT R4, R4, 0x3fff, RZ, 0xc0, !PT ;  /* 0x00003fff04047812 */ /* 0x000fc800078ec0ff */
[----:B------:R-:W-:-:S05]  /*1d280*/  LOP3.LUT R4, R4, 0x3000000, RZ, 0xfc, !PT ;  /* 0x0300000004047812 */ /* 0x000fca00078efcff */
[----:B------:R-:W-:-:S05]  /*1d290*/  IMAD R8, R12, 0x600, R4 ;  /* 0x000006000c087824 */ /* 0x000fca00078e0204 */
[C---:B------:R-:W-:Y:S02]  /*1d2a0*/  R2UR UR6, R8.reuse ;  /* 0x00000000080672ca */ /* 0x040fe400000e0000 */
[----:B------:R-:W-:-:S11]  /*1d2b0*/  IADD3 R12, R8, 0x80, RZ ;  /* 0x00000080080c7810 */ /* 0x000fd60007ffe0ff */
        /* <DEDUP_REMOVED lines=36> */
.L_x_1814:
        /* <DEDUP_REMOVED lines=8> */
[----:B------:R-:W-:Y:S01]  /*1d580*/  IADD3 R129, R202, R188, RZ ;  /* 0x000000bcca817210 */ /* 0x000fe20007ffe0ff */
        /* <DEDUP_REMOVED lines=42> */
[----:B------:R-:W-:-:S02]  /*1d830*/  VIADD R9, R3, 0x2a840 ;  /* 0x0002a84003097836 */ /* 0x000fc40000000000 */
[----:B------:R-:W-:Y:S01]  /*1d840*/  FMUL.FTZ R119, R127, UR39 ;  /* 0x000000277f777c20 */ /* 0x000fe20008410000 */
[----:B------:R-:W-:Y:S02]  /*1d850*/  IMAD R132, R7, -0x60, RZ ;  /* 0xffffffa007847824 */ /* 0x000fe400078e02ff */
[----:B------:R-:W-:Y:S01]  /*1d860*/  FMUL.FTZ R130, R133, UR39 ;  /* 0x0000002785827c20 */ /* 0x000fe20008410000 */
[----:B------:R-:W-:Y:S01]  /*1d870*/  FMUL.FTZ R3, R134, UR39 ;  /* 0x0000002786037c20 */ /* 0x000fe20008410000 */
[----:B------:R-:W-:Y:S01]  /*1d880*/  FMUL.FTZ R126, R135, UR39 ;  /* 0x00000027877e7c20 */ /* 0x000fe20008410000 */
[----:B------:R-:W-:Y:S01]  /*1d890*/  ISETP.GE.AND P1, PT, R224, 0x1, PT ;  /* 0x00000001e000780c */ /* 0x000fe20003f26270 */
[----:B------:R-:W1:Y:S01]  /*1d8a0*/  MUFU.TANH R13, R13 ;  /* 0x0000000d000d7308 */ /* 0x000e620000002400 */
[----:B------:R-:W-:Y:S01]  /*1d8b0*/  IADD3 R135, -R182, 0x1, R132 ;  /* 0x00000001b6877810 */ /* 0x000fe20007ffe184 */
[----:B------:R-:W-:Y:S01]  /*1d8c0*/  IMAD.IADD R127, R132, 0x1, -R182 ;  /* 0x00000001847f7824 */ /* 0x000fe200078e0ab6 */
[----:B------:R-:W-:-:S02]  /*1d8d0*/  PRMT R8, R172, 0x654, R9 ;  /* 0x00000654ac087816 */ /* 0x000fc40000000009 */
[----:B------:R-:W-:Y:S02]  /*1d8e0*/  IADD3 R135, -R165, R135, R166 ;  /* 0x00000087a5877210 */ /* 0x000fe40007ffe1a6 */
[----:B------:R2:W-:Y:S01]  /*1d8f0*/  SYNCS.ARRIVE.TRANS64.RED.A1T0 RZ, [R8+URZ], RZ ;  /* 0x000000ff08ff79a7 */ /* 0x0005e2000810043f */
[----:B------:R-:W3:Y:S02]  /*1d900*/  MUFU.TANH R14, R14 ;  /* 0x0000000e000e7308 */ /* 0x000ee40000002400 */
[C---:B------:R-:W-:Y:S02]  /*1d910*/  VIADD R136, R135.reuse, UR55 ;  /* 0x0000003787887c36 */ /* 0x040fe40008000000 */
[----:B------:R-:W-:-:S04]  /*1d920*/  VIADD R135, R135, UR38 ;  /* 0x0000002687877c36 */ /* 0x000fc80008000000 */
[----:B------:R-:W4:Y:S01]  /*1d930*/  MUFU.TANH R12, R12 ;  /* 0x0000000c000c7308 */ /* 0x000f220000002400 */
[----:B0-----:R-:W-:Y:S01]  /*1d940*/  IADD3 R134, R136, R131, RZ ;  /* 0x0000008388867210 */ /* 0x001fe20007ffe0ff */
[----:B------:R-:W-:-:S06]  /*1d950*/  IMAD.IADD R133, R135, 0x1, R131 ;  /* 0x0000000187857824 */ /* 0x000fcc00078e0283 */
        /* <DEDUP_REMOVED lines=58> */
.L_x_1817:
[----:B------:R-:W-:-:S05]  /*1dd00*/  IMAD.U32 R137, RZ, RZ, UR46 ;  /* 0x0000002eff897e24 */ /* 0x000fca000f8e00ff */
[----:B------:R-:W-:-:S13]  /*1dd10*/  ISETP.NE.AND P1, PT, R137, 0x1, PT ;  /* 0x000000018900780c */ /* 0x000fda0003f25270 */
[----:B------:R-:W1:Y:S02]  /*1dd20*/  @P1 LDC.64 R8, c[0x0][0x9e8] ;  /* 0x00027a00ff081b82 */ /* 0x000e640000000a00 */
[----:B-1----:R-:W-:-:S05]  /*1dd30*/  @P1 IMAD.HI.U32 R8, R131, R8, RZ ;  /* 0x0000000883081227 */ /* 0x002fca00078e00ff */
[----:B------:R-:W-:-:S07]  /*1dd40*/  @P1 SHF.R.U32.HI R131, RZ, R9, R8 ;  /* 0x00000009ff831219 */ /* 0x000fce0000011608 */
.L_x_1818:
[----:B------:R-:W-:Y:S05]  /*1dd50*/  BSYNC B1 ;  /* 0x0000000000017941 */ /* 0x000fea0003800000 */
.L_x_1816:
[----:B------:R-:W-:-:S05]  /*1dd60*/  IMAD R131, R131, R137, R127 ;  /* 0x0000008983837224 */ /* 0x000fca00078e027f */
[----:B------:R-:W-:Y:S02]  /*1dd70*/  VIADDMNMX R134, R131, R137, R134, PT ;  /* 0x0000008983867246 */ /* 0x000fe40003800186 */
[----:B------:R-:W-:-:S07]  /*1dd80*/  VIMNMX R133, R133, R131, !PT ;  /* 0x0000008385857248 */ /* 0x000fce0007fe0100 */
.L_x_1815:
[C---:B------:R-:W-:Y:S02]  /*1dd90*/  ISETP.GE.AND P1, PT, R132.reuse, 0x2, PT ;  /* 0x000000028400780c */ /* 0x040fe40003f26270 */
[C---:B------:R-:W-:Y:S02]  /*1dda0*/  ISETP.GE.AND P2, PT, R132.reuse, 0x9, PT ;  /* 0x000000098400780c */ /* 0x040fe40003f46270 */
[C---:B------:R-:W-:Y:S02]  /*1ddb0*/  ISETP.GT.AND P4, PT, R133.reuse, 0x1, !P1 ;  /* 0x000000018500780c */ /* 0x040fe40004f84270 */
[----:B------:R-:W-:Y:S02]  /*1ddc0*/  ISETP.GE.AND P5, PT, R132, 0xa, PT ;  /* 0x0000000a8400780c */ /* 0x000fe40003fa6270 */
[----:B------:R-:W-:Y:S02]  /*1ddd0*/  ISETP.GT.AND P3, PT, R133, 0x8, !P2 ;  /* 0x000000088500780c */ /* 0x000fe40005764270 */
[----:B------:R-:W-:-:S02]  /*1dde0*/  ISETP.LT.OR P4, PT, R134, 0x2, P4 ;  /* 0x000000028600780c */ /* 0x000fc40002781670 */
[----:B------:R-:W-:Y:S02]  /*1ddf0*/  ISETP.LT.OR P3, PT, R134, 0x9, P3 ;  /* 0x000000098600780c */ /* 0x000fe40001f61670 */
[----:B------:R-:W-:Y:S02]  /*1de00*/  FSEL R131, R14, -INF , !P4 ;  /* 0xff8000000e837808 */ /* 0x000fe40006000000 */
[----:B------:R-:W-:Y:S01]  /*1de10*/  ISETP.GE.AND P4, PT, R132, 0x11, PT ;  /* 0x000000118400780c */ /* 0x000fe20003f86270 */
[----:B------:R-:W1:Y:S01]  /*1de20*/  SHFL.IDX PT, R14, R129, 0x1, 0x1c1f ;  /* 0x003c1f00810e7f89 */ /* 0x000e6200000e0000 */
[----:B------:R-:W-:Y:S02]  /*1de30*/  LOP3.LUT R16, R16, 0xfffffffb, RZ, 0xc0, !PT ;  /* 0xfffffffb10107812 */ /* 0x000fe400078ec0ff */
[----:B0-----:R-:W-:Y:S02]  /*1de40*/  FSEL R88, R88, -INF , !P3 ;  /* 0xff80000058587808 */ /* 0x001fe40005800000 */
[----:B------:R-:W-:-:S02]  /*1de50*/  ISETP.GT.AND P3, PT, R133, 0x9, !P5 ;  /* 0x000000098500780c */ /* 0x000fc40006f64270 */
[----:B------:R-:W-:Y:S02]  /*1de60*/  @P5 LOP3.LUT R16, R16, 0x4, RZ, 0xfc, !PT ;  /* 0x0000000410105812 */ /* 0x000fe400078efcff */
[----:B------:R-:W-:Y:S02]  /*1de70*/  ISETP.LT.OR P3, PT, R134, 0xa, P3 ;  /* 0x0000000a8600780c */ /* 0x000fe40001f61670 */
[----:B------:R-:W-:Y:S02]  /*1de80*/  LOP3.LUT R16, R16, 0xfffffff7, RZ, 0xc0, !PT ;  /* 0xfffffff710107812 */ /* 0x000fe400078ec0ff */
[----:B------:R-:W-:Y:S02]  /*1de90*/  FSEL R89, R89, -INF , !P3 ;  /* 0xff80000059597808 */ /* 0x000fe40005800000 */
[----:B------:R-:W-:Y:S02]  /*1dea0*/  @P4 LOP3.LUT R16, R16, 0x8, RZ, 0xfc, !PT ;  /* 0x0000000810104812 */ /* 0x000fe400078efcff */
[----:B------:R-:W-:-:S02]  /*1deb0*/  ISETP.GT.AND P3, PT, R133, 0x10, !P4 ;  /* 0x000000108500780c */ /* 0x000fc40006764270 */
[----:B------:R-:W-:Y:S02]  /*1dec0*/  ISETP.GE.AND P4, PT, R132, 0x12, PT ;  /* 0x000000128400780c */ /* 0x000fe40003f86270 */
[----:B------:R-:W-:Y:S02]  /*1ded0*/  ISETP.LT.OR P3, PT, R134, 0x11, P3 ;  /* 0x000000118600780c */ /* 0x000fe40001f61670 */
[----:B------:R-:W-:Y:S01]  /*1dee0*/  LOP3.LUT R16, R16, 0xffffffef, RZ, 0xc0, !PT ;  /* 0xffffffef10107812 */ /* 0x000fe200078ec0ff */
[----:B-1----:R-:W-:Y:S01]  /*1def0*/  IMAD.IADD R136, R136, 0x1, R14 ;  /* 0x0000000188887824 */ /* 0x002fe200078e020e */
        /* <DEDUP_REMOVED lines=128> */
.L_x_1821:
[----:B------:R-:W-:-:S05]  /*1e700*/  IMAD.U32 R129, RZ, RZ, UR46 ;  /* 0x0000002eff817e24 */ /* 0x000fca000f8e00ff */
[----:B------:R-:W-:-:S13]  /*1e710*/  ISETP.NE.AND P6, PT, R129, 0x1, PT ;  /* 0x000000018100780c */ /* 0x000fda0003fc5270 */
[----:B------:R-:W0:Y:S02]  /*1e720*/  @P6 LDC.64 R8, c[0x0][0x9e8] ;  /* 0x00027a00ff086b82 */ /* 0x000e240000000a00 */
[----:B0-----:R-:W-:-:S05]  /*1e730*/  @P6 IMAD.HI.U32 R8, R14, R8, RZ ;  /* 0x000000080e086227 */ /* 0x001fca00078e00ff */
[----:B------:R-:W-:-:S07]  /*1e740*/  @P6 SHF.R.U32.HI R14, RZ, R9, R8 ;  /* 0x00000009ff0e6219 */ /* 0x000fce0000011608 */
.L_x_1822:
[----:B------:R-:W-:Y:S05]  /*1e750*/  BSYNC B1 ;  /* 0x0000000000017941 */ /* 0x000fea0003800000 */
.L_x_1820:
[----:B------:R-:W-:-:S05]  /*1e760*/  IMAD R14, R14, R129, R127 ;  /* 0x000000810e0e7224 */ /* 0x000fca00078e027f */
[----:B------:R-:W-:Y:S02]  /*1e770*/  VIADDMNMX R136, R14, R129, R136, PT ;  /* 0x000000810e887246 */ /* 0x000fe40003800188 */
[----:B------:R-:W-:-:S07]  /*1e780*/  VIMNMX R135, R135, R14, !PT ;  /* 0x0000000e87877248 */ /* 0x000fce0007fe0100 */
.L_x_1819:
[C---:B------:R-:W-:Y:S01]  /*1e790*/  ISETP.GT.AND P1, PT, R135.reuse, 0x1, !P1 ;  /* 0x000000018700780c */ /* 0x040fe20004f24270 */
[----:B------:R-:W-:Y:S01]  /*1e7a0*/  IMAD.U32 R14, RZ, RZ, UR50 ;  /* 0x00000032ff0e7e24 */ /* 0x000fe2000f8e00ff */
[----:B------:R-:W-:Y:S02]  /*1e7b0*/  ISETP.GT.AND P2, PT, R135, 0x8, !P2 ;  /* 0x000000088700780c */ /* 0x000fe40005744270 */
[C---:B------:R-:W-:Y:S02]  /*1e7c0*/  ISETP.LT.OR P1, PT, R136.reuse, 0x2, P1 ;  /* 0x000000028800780c */ /* 0x040fe40000f21670 */
[----:B------:R-:W-:Y:S02]  /*1e7d0*/  ISETP.LT.OR P2, PT, R136, 0x9, P2 ;  /* 0x000000098800780c */ /* 0x000fe40001741670 */
[----:B------:R-:W-:Y:S02]  /*1e7e0*/  FSEL R8, R4, -INF , !P1 ;  /* 0xff80000004087808 */ /* 0x000fe40004800000 */
[----:B------:R-:W-:-:S02]  /*1e7f0*/  LOP3.LUT P1, RZ, R16, 0x4, RZ, 0xc0, !PT ;  /* 0x0000000410ff7812 */ /* 0x000fc4000782c0ff */
[----:B------:R-:W-:Y:S02]  /*1e800*/  FSEL R20, R20, -INF , !P2 ;  /* 0xff80000014147808 */ /* 0x000fe40005000000 */
[----:B------:R-:W-:Y:S02]  /*1e810*/  ISETP.GT.AND P1, PT, R135, 0x9, !P1 ;  /* 0x000000098700780c */ /* 0x000fe40004f24270 */
[----:B------:R-:W-:Y:S02]  /*1e820*/  LOP3.LUT P2, RZ, R16, 0x20000, RZ, 0xc0, !PT ;  /* 0x0002000010ff7812 */ /* 0x000fe4000784c0ff */
        /* <DEDUP_REMOVED lines=96> */
[----:B------:R-:W-:-:S04]  /*1ee30*/  ISETP.GT.AND P1, PT, R135, 0x48, !P2 ;  /* 0x000000488700780c */ /* 0x000fc80005724270 */
[----:B------:R-:W-:-:S04]  /*1ee40*/  ISETP.LT.OR P1, PT, R136, 0x49, P1 ;  /* 0x000000498800780c */ /* 0x000fc80000f21670 */
[----:B------:R-:W-:Y:S02]  /*1ee50*/  FSEL R118, R118, -INF , !P1 ;  /* 0xff80000076767808 */ /* 0x000fe40004800000 */
[----:B------:R-:W-:Y:S02]  /*1ee60*/  ISETP.GT.AND P1, PT, R135, 0x49, !P6 ;  /* 0x000000498700780c */ /* 0x000fe40007724270 */
[----:B------:R-:W-:Y:S02]  /*1ee70*/  LOP3.LUT P6, RZ, R16, 0x2, RZ, 0xc0, !PT ;  /* 0x0000000210ff7812 */ /* 0x000fe400078cc0ff */
[----:B------:R-:W-:-:S04]  /*1ee80*/  ISETP.LT.OR P1, PT, R136, 0x4a, P1 ;  /* 0x0000004a8800780c */ /* 0x000fc80000f21670 */
[----:B------:R-:W-:Y:S02]  /*1ee90*/  FSEL R119, R119, -INF , !P1 ;  /* 0xff80000077777808 */ /* 0x000fe40004800000 */
[C---:B------:R-:W-:Y:S02]  /*1eea0*/  ISETP.GT.AND P1, PT, R135.reuse, RZ, !P6 ;  /* 0x000000ff8700720c */ /* 0x040fe40007724270 */
[----:B------:R-:W-:Y:S02]  /*1eeb0*/  LOP3.LUT P6, RZ, R16, 0x1, RZ, 0xc0, !PT ;  /* 0x0000000110ff7812 */ /* 0x000fe400078cc0ff */
[----:B------:R-:W-:Y:S02]  /*1eec0*/  ISETP.LT.OR P1, PT, R136, 0x1, P1 ;  /* 0x000000018800780c */ /* 0x000fe40000f21670 */
[----:B------:R-:W-:Y:S02]  /*1eed0*/  ISETP.GT.AND P2, PT, R135, 0x59, !P6 ;  /* 0x000000598700780c */ /* 0x000fe40007744270 */
[----:B------:R-:W-:-:S02]  /*1eee0*/  FSEL R12, R12, -INF , !P1 ;  /* 0xff8000000c0c7808 */ /* 0x000fc40004800000 */
[----:B------:R-:W-:Y:S02]  /*1eef0*/  FSETP.NEU.FTZ.AND P1, PT, R4, -INF , PT ;  /* 0xff8000000400780b */ /* 0x000fe40003f3d000 */
[----:B------:R-:W-:Y:S02]  /*1ef00*/  ISETP.LT.OR P2, PT, R136, 0x5a, P2 ;  /* 0x0000005a8800780c */ /* 0x000fe40001741670 */
[----:B------:R-:W-:Y:S02]  /*1ef10*/  FSEL R129, R129, RZ, P1 ;  /* 0x000000ff81817208 */ /* 0x000fe40000800000 */
[----:B------:R-:W-:-:S03]  /*1ef20*/  FSEL R126, R126, -INF , !P2 ;  /* 0xff8000007e7e7808 */ /* 0x000fc60005000000 */
[--C-:B------:R-:W-:Y:S01]  /*1ef30*/  FFMA.FTZ R156, R13, R14, -R129.reuse ;  /* 0x0000000e0d9c7223 */ /* 0x100fe20000010881 */
        /* <DEDUP_REMOVED lines=10> */
[----:B------:R-:W-:Y:S01]  /*1efe0*/  FSEL R105, R4, RZ, P1 ;  /* 0x000000ff04697208 */ /* 0x000fe20000800000 */
[-CC-:B------:R-:W-:Y:S01]  /*1eff0*/  FFMA.FTZ R144, R108, R14.reuse, -R129.reuse ;  /* 0x0000000e6c907223 */ /* 0x180fe20000010881 */
[----:B------:R-:W-:Y:S01]  /*1f000*/  FMNMX.FTZ R13, R21, R13, !PT ;  /* 0x0000000d150d7209 */ /* 0x000fe20007810000 */
[----:B------:R-:W-:Y:S01]  /*1f010*/  MUFU.EX2 R156, R156 ;  /* 0x0000009c009c7308 */ /* 0x000fe20000000800 */
[-C--:B------:R-:W-:Y:S01]  /*1f020*/  FFMA.FTZ R89, R89, R14.reuse, -R129 ;  /* 0x0000000e59597223 */ /* 0x080fe20000010881 */
[----:B------:R-:W-:Y:S01]  /*1f030*/  FADD.FTZ R105, -R105, R11 ;  /* 0x0000000b69697221 */ /* 0x000fe20000010100 */
[----:B------:R-:W-:Y:S01]  /*1f040*/  FMNMX.FTZ R13, R90, R13, !PT ;  /* 0x0000000d5a0d7209 */ /* 0x000fe20007810000 */
[-CC-:B------:R-:W-:Y:S01]  /*1f050*/  FFMA.FTZ R154, R96, R14.reuse, -R129.reuse ;  /* 0x0000000e609a7223 */ /* 0x180fe20000010881 */
[-CC-:B------:R-:W-:Y:S01]  /*1f060*/  FFMA.FTZ R97, R97, R14.reuse, -R129.reuse ;  /* 0x0000000e61617223 */ /* 0x180fe20000010881 */
[-C--:B------:R-:W-:Y:S01]  /*1f070*/  FMUL.FTZ R108, R105, R14.reuse ;  /* 0x0000000e696c7220 */ /* 0x080fe20000410000 */
[----:B------:R-:W-:Y:S01]  /*1f080*/  FMNMX.FTZ R13, R91, R13, !PT ;  /* 0x0000000d5b0d7209 */ /* 0x000fe20007810000 */
[----:B------:R-:W-:Y:S01]  /*1f090*/  MUFU.EX2 R127, R127 ;  /* 0x0000007f007f7308 */ /* 0x000fe20000000800 */
[-CC-:B------:R-:W-:Y:S01]  /*1f0a0*/  FFMA.FTZ R148, R100, R14.reuse, -R129.reuse ;  /* 0x0000000e64947223 */ /* 0x180fe20000010881 */
[-CC-:B------:R-:W-:Y:S01]  /*1f0b0*/  FFMA.FTZ R101, R101, R14.reuse, -R129.reuse ;  /* 0x0000000e65657223 */ /* 0x180fe20000010881 */
[----:B------:R-:W-:Y:S01]  /*1f0c0*/  FMNMX.FTZ R13, R9, R13, !PT ;  /* 0x0000000d090d7209 */ /* 0x000fe20007810000 */
[-CC-:B------:R-:W-:Y:S01]  /*1f0d0*/  FFMA.FTZ R146, R112, R14.reuse, -R129.reuse ;  /* 0x0000000e70927223 */ /* 0x180fe20000010881 */
[-CC-:B------:R-:W-:Y:S01]  /*1f0e0*/  FFMA.FTZ R100, R113, R14.reuse, -R129.reuse ;  /* 0x0000000e71647223 */ /* 0x180fe20000010881 */
[-CC-:B------:R-:W-:Y:S01]  /*1f0f0*/  FFMA.FTZ R140, R116, R14.reuse, -R129.reuse ;  /* 0x0000000e748c7223 */ /* 0x180fe20000010881 */
[----:B------:R-:W-:Y:S01]  /*1f100*/  FMNMX.FTZ R13, R95, R13, !PT ;  /* 0x0000000d5f0d7209 */ /* 0x000fe20007810000 */
[----:B------:R-:W-:Y:S01]  /*1f110*/  MUFU.EX2 R158, R158 ;  /* 0x0000009e009e7308 */ /* 0x000fe20000000800 */
[-CC-:B------:R-:W-:Y:S01]  /*1f120*/  FFMA.FTZ R142, R120, R14.reuse, -R129.reuse ;  /* 0x0000000e788e7223 */ /* 0x180fe20000010881 */
[-CC-:B------:R-:W-:Y:S01]  /*1f130*/  FFMA.FTZ R96, R122, R14.reuse, -R129.reuse ;  /* 0x0000000e7a607223 */ /* 0x180fe20000010881 */
[----:B------:R-:W-:Y:S01]  /*1f140*/  FMNMX.FTZ R13, R98, R13, !PT ;  /* 0x0000000d620d7209 */ /* 0x000fe20007810000 */
[-CC-:B------:R-:W-:Y:S01]  /*1f150*/  FFMA.FTZ R136, R124, R14.reuse, -R129.reuse ;  /* 0x0000000e7c887223 */ /* 0x180fe20000010881 */
[----:B------:R-:W-:-:S02]  /*1f160*/  FFMA.FTZ R138, R128, R14, -R129 ;  /* 0x0000000e808a7223 */ /* 0x000fc40000010881 */
        /* <DEDUP_REMOVED lines=24> */
[----:B0-----:R-:W-:-:S03]  /*1f2f0*/  FFMA.FTZ R101, R109, R14, -R129 ;  /* 0x0000000e6d657223 */ /* 0x001fc60000010881 */
[----:B------:R-:W0:Y:S04]  /*1f300*/  SHFL.BFLY PT, R93, R3, 0x2, 0x1f ;  /* 0x0c401f00035d7f89 */ /* 0x000e2800000e0000 */
[----:B------:R-:W-:Y:S08]  /*1f310*/  MUFU.EX2 R104, R104 ;  /* 0x0000006800687308 */ /* 0x000ff00000000800 */
[----:B------:R-:W-:Y:S08]  /*1f320*/  MUFU.EX2 R144, R144 ;  /* 0x0000009000907308 */ /* 0x000ff00000000800 */
[----:B------:R-:W-:Y:S01]  /*1f330*/  MUFU.EX2 R101, R101 ;  /* 0x0000006500657308 */ /* 0x000fe20000000800 */
[----:B0-----:R-:W-:Y:S01]  /*1f340*/  FMNMX.FTZ R3, R3, R93, !PT ;  /* 0x0000005d03037209 */ /* 0x001fe20007810000 */
[-CC-:B------:R-:W-:Y:S01]  /*1f350*/  FFMA.FTZ R93, R125, R14.reuse, -R129.reuse ;  /* 0x0000000e7d5d7223 */ /* 0x180fe20000010881 */
[----:B------:R-:W-:-:S05]  /*1f360*/  FFMA.FTZ R129, R130, R14, -R129 ;  /* 0x0000000e82817223 */ /* 0x000fca0000010881 */
[----:B------:R-:W-:Y:S01]  /*1f370*/  MUFU.EX2 R146, R146 ;  /* 0x0000009200927308 */ /* 0x000fe20000000800 */
[----:B------:R-:W0:Y:S07]  /*1f380*/  SHFL.BFLY PT, R94, R3, 0x1, 0x1f ;  /* 0x0c201f00035e7f89 */ /* 0x000e2e00000e0000 */
        /* <DEDUP_REMOVED lines=11> */
[----:B------:R-:W0:Y:S01]  /*1f440*/  MUFU.EX2 R94, R108 ;  /* 0x0000006c005e7308 */ /* 0x000e220000000800 */
[-CC-:B------:R-:W-:Y:S01]  /*1f450*/  FFMA.FTZ R8, R8, R14.reuse, -R105.reuse ;  /* 0x0000000e08087223 */ /* 0x180fe20000010869 */
[-CC-:B------:R-:W-:Y:S01]  /*1f460*/  FFMA.FTZ R159, R20, R14.reuse, -R105.reuse ;  /* 0x0000000e149f7223 */ /* 0x180fe20000010869 */
[----:B------:R-:W-:Y:S01]  /*1f470*/  FADD.FTZ R9, -R9, R10 ;  /* 0x0000000a09097221 */ /* 0x000fe20000010100 */
[-CC-:B------:R-:W-:Y:S01]  /*1f480*/  FFMA.FTZ R21, R21, R14.reuse, -R105.reuse ;  /* 0x0000000e15157223 */ /* 0x180fe20000010869 */
[-CC-:B------:R-:W-:Y:S01]  /*1f490*/  FFMA.FTZ R153, R90, R14.reuse, -R105.reuse ;  /* 0x0000000e5a997223 */ /* 0x180fe20000010869 */
[-CC-:B------:R-:W-:Y:S01]  /*1f4a0*/  FFMA.FTZ R20, R91, R14.reuse, -R105.reuse ;  /* 0x0000000e5b147223 */ /* 0x180fe20000010869 */
        /* <DEDUP_REMOVED lines=13> */
[-C--:B------:R-:W-:Y:S01]  /*1f580*/  FFMA.FTZ R143, R118, R14.reuse, -R105 ;  /* 0x0000000e768f7223 */ /* 0x080fe20000010869 */
[----:B------:R-:W-:Y:S01]  /*1f590*/  FADD.FTZ R5, R127, R5 ;  /* 0x000000057f057221 */ /* 0x000fe20000010000 */
[-CC-:B------:R-:W-:Y:S01]  /*1f5a0*/  FFMA.FTZ R90, R119, R14.reuse, -R105.reuse ;  /* 0x0000000e775a7223 */ /* 0x180fe20000010869 */
[-C--:B------:R-:W-:Y:S01]  /*1f5b0*/  FFMA.FTZ R137, R123, R14.reuse, -R105 ;  /* 0x0000000e7b897223 */ /* 0x080fe20000010869 */
[----:B------:R0:W2:Y:S01]  /*1f5c0*/  MUFU.EX2 R108, R8 ;  /* 0x00000008006c7308 */ /* 0x0000a20000000800 */
[----:B------:R-:W-:Y:S01]  /*1f5d0*/  FADD.FTZ R5, R158, R5 ;  /* 0x000000059e057221 */ /* 0x000fe20000010000 */
[-CC-:B------:R-:W-:Y:S01]  /*1f5e0*/  FFMA.FTZ R10, R121, R14.reuse, -R105.reuse ;  /* 0x0000000e790a7223 */ /* 0x180fe20000010869 */
[-CC-:B------:R-:W-:Y:S01]  /*1f5f0*/  FFMA.FTZ R139, R131, R14.reuse, -R105.reuse ;  /* 0x0000000e838b7223 */ /* 0x180fe20000010869 */
[----:B------:R-:W-:Y:S01]  /*1f600*/  FFMA.FTZ R102, R126, R14, -R105 ;  /* 0x0000000e7e667223 */ /* 0x000fe20000010869 */
[----:B------:R-:W-:-:S03]  /*1f610*/  FADD.FTZ R5, R89, R5 ;  /* 0x0000000559057221 */ /* 0x000fc60000010000 */
[----:B------:R-:W3:Y:S01]  /*1f620*/  MUFU.EX2 R159, R159 ;  /* 0x0000009f009f7308 */ /* 0x000ee20000000800 */
[----:B-1----:R-:W-:Y:S01]  /*1f630*/  FFMA.FTZ R0, R9, R0, R157 ;  /* 0x0000000009007223 */ /* 0x002fe2000001009d */
[-C--:B0-----:R-:W-:Y:S01]  /*1f640*/  FFMA.FTZ R8, R99, R14.reuse, -R105 ;  /* 0x0000000e63087223 */ /* 0x081fe20000010869 */
[----:B------:R-:W-:Y:S01]  /*1f650*/  FADD.FTZ R5, R152, R5 ;  /* 0x0000000598057221 */ /* 0x000fe20000010000 */
[----:B------:R-:W-:-:S03]  /*1f660*/  FFMA.FTZ R99, R103, R14, -R105 ;  /* 0x0000000e67637223 */ /* 0x000fc60000010869 */
[----:B------:R-:W-:Y:S01]  /*1f670*/  FADD.FTZ R5, R88, R5 ;  /* 0x0000000558057221 */ /* 0x000fe20000010000 */
[----:B------:R-:W0:Y:S01]  /*1f680*/  MUFU.EX2 R21, R21 ;  /* 0x0000001500157308 */ /* 0x000e220000000800 */
[----:B--2---:R-:W-:Y:S02]  /*1f690*/  FADD.FTZ R0, R108, R0 ;  /* 0x000000006c007221 */ /* 0x004fe40000010000 */
[----:B------:R-:W-:-:S04]  /*1f6a0*/  FADD.FTZ R5, R154, R5 ;  /* 0x000000059a057221 */ /* 0x000fc80000010000 */
[----:B------:R-:W-:Y:S01]  /*1f6b0*/  FADD.FTZ R5, R13, R5 ;  /* 0x000000050d057221 */ /* 0x000fe20000010000 */
[----:B------:R-:W1:Y:S01]  /*1f6c0*/  MUFU.EX2 R153, R153 ;  /* 0x0000009900997308 */ /* 0x000e620000000800 */
[----:B---3--:R-:W-:Y:S02]  /*1f6d0*/  FADD.FTZ R0, R159, R0 ;  /* 0x000000009f007221 */ /* 0x008fe40000010000 */
        /* <DEDUP_REMOVED lines=8> */
[----:B------:R-:W-:-:S04]  /*1f760*/  FADD.FTZ R5, R144, R5 ;  /* 0x0000000590057221 */ /* 0x000fc80000010000 */
        /* <DEDUP_REMOVED lines=54> */
.L_x_1823:
[----:B------:R-:W-:Y:S01]  /*1fad0*/  ISETP.GT.AND P1, PT, R7, R201, PT ;  /* 0x000000c90700720c */ /* 0x000fe20003f24270 */
[----:B------:R-:W-:Y:S01]  /*1fae0*/  VIADD R15, R15, 0x2a860 ;  /* 0x0002a8600f0f7836 */ /* 0x000fe20000000000 */
[----:B------:R-:W-:Y:S01]  /*1faf0*/  F2FP.F16.F32.PACK_AB R155, R12, R155 ;  /* 0x0000009b0c9b723e */ /* 0x000fe200000000ff */
[----:B------:R-:W-:Y:S01]  /*1fb00*/  IMAD.MOV.U32 R12, RZ, RZ, R23 ;  /* 0x000000ffff0c7224 */ /* 0x000fe200078e0017 */
        /* <DEDUP_REMOVED lines=28> */
[----:B------:R-:W-:Y:S01]  /*1fcd0*/  IADD3 R7, R7, -0x1, RZ ;  /* 0xffffffff07077810 */ /* 0x000fe20007ffe0ff */
[----:B0-----:R-:W-:Y:S06]  /*1fce0*/  @P1 BRA `(.L_x_1824) ;  /* 0xffffffc400a41947 */ /* 0x001fec000383ffff */
.L_x_1803:
[----:B------:R-:W-:Y:S05]  /*1fcf0*/  BSYNC B0 ;  /* 0x0000000000007941 */ /* 0x000fea0003800000 */
.L_x_1802:
        /* <DEDUP_REMOVED lines=67> */
.L_x_1825:
[----:B------:R-:W-:Y:S02]  /*20130*/  LEA R8, R23, R2, 0x3 ;  /* 0x0000000217087211 */ /* 0x000fe400078e18ff */
[----:B------:R-:W-:-:S04]  /*20140*/  SHF.L.U32 R7, R164, 0x1f, RZ ;  /* 0x0000001fa4077819 */ /* 0x000fc800000006ff */
[----:B------:R0:W1:Y:S01]  /*20150*/  SYNCS.PHASECHK.TRANS64.TRYWAIT P1, [R8+URZ+0x2a850], R7 ;  /* 0x02a85007080075a7 */ /* 0x000062000802017f */
[----:B------:R-:W-:Y:S05]  /*20160*/  @!P0 BRA `(.L_x_1826) ;  /* 0x0000000000048947 */ /* 0x000fea0003800000 */
[----:B------:R-:W-:Y:S01]  /*20170*/  BPT.TRAP 0x1 ;  /* 0x000000040000795c */ /* 0x000fe20000300000 */
.L_x_1826:
        /* <DEDUP_REMOVED lines=9> */
.L_x_1828:
[----:B------:R-:W-:Y:S05]  /*20210*/  BSYNC B0 ;  /* 0x0000000000007941 */ /* 0x000fea0003800000 */
.L_x_1827:
[----:B------:R-:W-:Y:S01]  /*20220*/  IMAD.MOV.U32 R6, RZ, RZ, R2 ;  /* 0x000000ffff067224 */ /* 0x000fe200078e0002 */
[----:B------:R-:W-:Y:S01]  /*20230*/  WARPGROUP.ARRIVE ;  /* 0x00000000000079c5 */ /* 0x000fe20000000000 */
[----:B01----:R-:W-:Y:S02]  /*20240*/  IMAD.MOV.U32 R7, RZ, RZ, 0x40000040 ;  /* 0x40000040ff077424 */ /* 0x003fe400078e00ff */
[----:B------:R-:W-:Y:S01]  /*20250*/  IMAD.MOV.U32 R20, RZ, RZ, -0x800000 ;  /* 0xff800000ff147424 */ /* 0x000fe200078e00ff */
[----:B------:R-:W-:Y:S01]  /*20260*/  R2UR UR6, R6 ;  /* 0x00000000060672ca */ /* 0x000fe200000e0000 */
[----:B------:R-:W-:Y:S01]  /*20270*/  VIADD R6, R2, 0x80 ;  /* 0x0000008002067836 */ /* 0x000fe20000000000 */
[----:B------:R-:W-:Y:S02]  /*20280*/  R2UR UR7, R7 ;  /* 0x00000000070772ca */ /* 0x000fe400000e0000 */
[----:B------:R-:W-:-:S11]  /*20290*/  MOV R7, 0x40000040 ;  /* 0x4000004000077802 */ /* 0x000fd60000000f00 */
        /* <DEDUP_REMOVED lines=26> */
[----:B------:R-:W0:Y:S01]  /*20440*/  SHFL.BFLY PT, R2, R5, 0x2, 0x1f ;  /* 0x0c401f0005027f89 */ /* 0x000e2200000e0000 */
[----:B------:R-:W-:Y:S02]  /*20450*/  WARPGROUP.DEPBAR.LE gsb0, 0x0 ;  /* 0x00008000000079c5 */ /* 0x000fe40000010000 */
[----:B------:R-:W-:-:S08]  /*20460*/  WARPGROUP.ARRIVE ;  /* 0x00000000000079c5 */ /* 0x000fd00000000000 */
[----:B------:R-:W-:Y:S01]  /*20470*/  HGMMA.64x128x16.F32 R24, R140, gdesc[UR4].tnspB, R24, gsb0 ;  /* 0x41e000048c187df0 */ /* 0x000fe20008000818 */
[----:B------:R-:W-:Y:S01]  /*20480*/  R2UR UR6, R6 ;  /* 0x00000000060672ca */ /* 0x000fe200000e0000 */
[----:B0-----:R-:W-:Y:S01]  /*20490*/  FADD.FTZ R6, R2, R5 ;  /* 0x0000000502067221 */ /* 0x001fe20000010000 */
[----:B------:R-:W-:Y:S01]  /*204a0*/  R2UR UR7, R7 ;  /* 0x00000000070772ca */ /* 0x000fe200000e0000 */
[----:B------:R-:W-:Y:S01]  /*204b0*/  IMAD.MOV.U32 R5, RZ, RZ, RZ ;  /* 0x000000ffff057224 */ /* 0x000fe200078e00ff */
[----:B------:R-:W0:Y:S02]  /*204c0*/  SHFL.BFLY PT, R7, R0, 0x2, 0x1f ;  /* 0x0c401f0000077f89 */ /* 0x000e2400000e0000 */
[----:B0-----:R-:W-:Y:S01]  /*204d0*/  FADD.FTZ R9, R7, R0 ;  /* 0x0000000007097221 */ /* 0x001fe20000010000 */
[----:B------:R-:W-:Y:S01]  /*204e0*/  IMAD.MOV.U32 R0, RZ, RZ, -0x800000 ;  /* 0xff800000ff007424 */ /* 0x000fe200078e00ff */
[----:B------:R-:W0:Y:S04]  /*204f0*/  SHFL.BFLY PT, R7, R6, 0x1, 0x1f ;  /* 0x0c201f0006077f89 */ /* 0x000e2800000e0000 */
[----:B------:R-:W1:Y:S01]  /*20500*/  SHFL.BFLY PT, R2, R9, 0x1, 0x1f ;  /* 0x0c201f0009027f89 */ /* 0x000e6200000e0000 */
[----:B0-----:R-:W-:Y:S01]  /*20510*/  FADD.FTZ R12, R6, R7 ;  /* 0x00000007060c7221 */ /* 0x001fe20000010000 */
[----:B-1----:R-:W-:-:S04]  /*20520*/  FADD.FTZ R13, R9, R2 ;  /* 0x00000002090d7221 */ /* 0x002fc80000010000 */
[----:B------:R-:W-:Y:S02]  /*20530*/  FSETP.NE.FTZ.AND P1, PT, R12, RZ, PT ;  /* 0x000000ff0c00720b */ /* 0x000fe40003f35000 */
[----:B------:R-:W-:Y:S02]  /*20540*/  MOV R2, RZ ;  /* 0x000000ff00027202 */ /* 0x000fe40000000f00 */
        /* <DEDUP_REMOVED lines=17> */
.L_x_1830:
[----:B------:R-:W-:Y:S02]  /*20660*/  VIADD R3, R8, 0x2a860 ;  /* 0x0002a86008037836 */ /* 0x000fe40000000000 */
[-C--:B------:R-:W-:Y:S01]  /*20670*/  FMUL.FTZ R88, R24, R5.reuse ;  /* 0x0000000518587220 */ /* 0x080fe20000410000 */
        /* <DEDUP_REMOVED lines=69> */
[----:B------:R-:W-:-:S02]  /*20ad0*/  LOP3.LUT R164, R164, R3, RZ, 0x3c, !PT ;  /* 0x00000003a4a47212 */ /* 0x000fc400078e3cff */
[----:B------:R-:W-:Y:S02]  /*20ae0*/  IADD3 R208, R208, 0x1, RZ ;  /* 0x00000001d0d07810 */ /* 0x000fe40007ffe0ff */
[----:B------:R-:W-:-:S07]  /*20af0*/  SEL R23, R23, RZ, P1 ;  /* 0x000000ff17177207 */ /* 0x000fce0000800000 */
.L_x_1683:
[----:B------:R-:W2:Y:S08]  /*20b00*/  S2UR UR4, SR_CgaCtaId ;  /* 0x00000000000479c3 */ /* 0x000eb00000008800 */
[----:B------:R-:W-:Y:S01]  /*20b10*/  BAR.SYNC.DEFER_BLOCKING 0x5, 0x180 ;  /* 0x0146000000007b1d */ /* 0x000fe20000010000 */
[----:B------:R-:W-:-:S05]  /*20b20*/  MOV R3, 0x400 ;  /* 0x0000040000037802 */ /* 0x000fca0000000f00 */
[----:B------:R-:W-:Y:S01]  /*20b30*/  BSSY B0, `(.L_x_1831) ;  /* 0x00002da000007945 */ /* 0x000fe20003800000 */
[----:B--2---:R-:W-:-:S05]  /*20b40*/  IMAD.U32 R172, RZ, RZ, UR4 ;  /* 0x00000004ffac7e24 */ /* 0x004fca000f8e00ff */
[----:B------:R-:W-:-:S05]  /*20b50*/  LEA R2, R172, R3, 0x18 ;  /* 0x00000003ac027211 */ /* 0x000fca00078ec0ff */
[----:B-1--4-:R1:W2:Y:S01]  /*20b60*/  LDS.128 R28, [R2+0x2a8d0] ;  /* 0x02a8d000021c7984 */ /* 0x0122a20000000c00 */
[----:B------:R-:W-:Y:S06]  /*20b70*/  BAR.ARV 0x4, 0x180 ;  /* 0x0106000000007b1d */ /* 0x000fec0000002000 */
[----:B------:R-:W-:Y:S05]  /*20b80*/  @P0 BRA `(.L_x_1832) ;  /* 0x0000002000680947 */ /* 0x000fea0003800000 */
[----:B------:R-:W3:Y:S01]  /*20b90*/  LDL R4, [R1+0x54] ;  /* 0x0000540001047983 */ /* 0x000ee20000100800 */
[----:B------:R-:W-:Y:S01]  /*20ba0*/  F2FP.F16.F32.PACK_AB R34, R69, R68 ;  /* 0x000000444522723e */ /* 0x000fe200000000ff */
[----:B------:R-:W-:Y:S01]  /*20bb0*/  ULDC.64 UR4, c[0x0][0xc00] ;  /* 0x0003000000047ab9 */ /* 0x000fe20000000a00 */
[----:B------:R-:W-:Y:S01]  /*20bc0*/  ULDC.64 UR6, c[0x0][0xc08] ;  /* 0x0003020000067ab9 */ /* 0x000fe20000000a00 */
[----:B------:R-:W4:Y:S01]  /*20bd0*/  S2R R3, SR_SWINHI ;  /* 0x0000000000037919 */ /* 0x000f220000002f00 */
[----:B------:R-:W-:Y:S02]  /*20be0*/  MOV R72, R2 ;  /* 0x0000000200487202 */ /* 0x000fe40000000f00 */
[----:B----4-:R-:W-:Y:S01]  /*20bf0*/  MOV R73, R3 ;  /* 0x0000000300497202 */ /* 0x010fe20000000f00 */
[----:B------:R-:W-:Y:S02]  /*20c00*/  BAR.SYNC.DEFER_BLOCKING 0x1, 0x100 ;  /* 0x0044000000007b1d */ /* 0x000fe40000010000 */
[----:B---3--:R-:W-:-:S03]  /*20c10*/  IMAD.WIDE R4, R4, 0x2, R72 ;  /* 0x0000000204047825 */ /* 0x008fc600078e0248 */
        /* <DEDUP_REMOVED lines=9> */
[----:B------:R-:W-:Y:S01]  /*20cb0*/  IMAD.X R13, RZ, RZ, R5, P4 ;  /* 0x000000ffff0d7224 */ /* 0x000fe200020e0605 */
[----:B------:R-:W-:-:S02]  /*20cc0*/  IADD3 R103, P1, R4, 0x4040, RZ ;  /* 0x0000404004677810 */ /* 0x000fc40007f3e0ff */
[----:B------:R-:W-:Y:S01]  /*20cd0*/  IADD3 R105, P0, R4, 0x4060, RZ ;  /* 0x0000406004697810 */ /* 0x000fe20007f1e0ff */
[--C-:B------:R-:W-:Y:S01]  /*20ce0*/  IMAD.X R25, RZ, RZ, R5.reuse, P2 ;  /* 0x000000ffff197224 */ /* 0x100fe200010e0605 */
[----:B------:R-:W-:Y:S01]  /*20cf0*/  LOP3.LUT R4, R3, R4, RZ, 0x3c, !PT ;  /* 0x0000000403047212 */ /* 0x000fe200078e3cff */
[--C-:B------:R-:W-:Y:S01]  /*20d00*/  IMAD.X R27, RZ, RZ, R5.reuse, P1 ;  /* 0x000000ffff1b7224 */ /* 0x100fe200008e0605 */
[----:B------:R-:W-:Y:S01]  /*20d10*/  LOP3.LUT R3, R6, 0x380, RZ, 0xc0, !PT ;  /* 0x0000038006037812 */ /* 0x000fe200078ec0ff */
[----:B0-----:R-:W-:Y:S01]  /*20d20*/  IMAD.X R33, RZ, RZ, R5, P0 ;  /* 0x000000ffff217224 */ /* 0x001fe200000e0605 */
[----:B------:R-:W-:Y:S02]  /*20d30*/  LOP3.LUT R12, R21, 0x380, RZ, 0xc0, !PT ;  /* 0x00000380150c7812 */ /* 0x000fe400078ec0ff */
[----:B------:R-:W-:Y:S02]  /*20d40*/  LOP3.LUT R7, R10, 0x380, RZ, 0xc0, !PT ;  /* 0x000003800a077812 */ /* 0x000fe400078ec0ff */
[----:B------:R-:W-:-:S02]  /*20d50*/  SHF.R.U64 R3, R3, 0x3, RZ ;  /* 0x0000000303037819 */ /* 0x000fc400000012ff */
[----:B------:R-:W-:Y:S02]  /*20d60*/  SHF.R.U64 R12, R12, 0x3, RZ ;  /* 0x000000030c0c7819 */ /* 0x000fe400000012ff */
[----:B------:R-:W-:Y:S02]  /*20d70*/  SHF.R.U64 R7, R7, 0x3, RZ ;  /* 0x0000000307077819 */ /* 0x000fe400000012ff */
[----:B------:R-:W-:Y:S02]  /*20d80*/  LOP3.LUT R14, R35, 0x380, RZ, 0xc0, !PT ;  /* 0x00000380230e7812 */ /* 0x000fe400078ec0ff */
[----:B------:R-:W-:Y:S02]  /*20d90*/  LOP3.LUT R8, R3, R6, RZ, 0x3c, !PT ;  /* 0x0000000603087212 */ /* 0x000fe400078e3cff */
[----:B------:R-:W-:Y:S02]  /*20da0*/  LOP3.LUT R3, R24, 0x380, RZ, 0xc0, !PT ;  /* 0x0000038018037812 */ /* 0x000fe400078ec0ff */
[----:B------:R-:W-:-:S02]  /*20db0*/  LOP3.LUT R26, R103, 0x380, RZ, 0xc0, !PT ;  /* 0x00000380671a7812 */ /* 0x000fc400078ec0ff */
[----:B------:R-:W-:Y:S02]  /*20dc0*/  LOP3.LUT R12, R12, R21, RZ, 0x3c, !PT ;  /* 0x000000150c0c7212 */ /* 0x000fe400078e3cff */
[----:B--2---:R-:W-:Y:S02]  /*20dd0*/  LOP3.LUT R28, R105, 0x380, RZ, 0xc0, !PT ;  /* 0x00000380691c7812 */ /* 0x004fe400078ec0ff */
[-C--:B------:R-:W-:Y:S02]  /*20de0*/  IADD3.X R15, RZ, R5.reuse, RZ, P3, !PT ;  /* 0x00000005ff0f7210 */ /* 0x080fe40001ffe4ff */
[----:B------:R-:W-:Y:S02]  /*20df0*/  LOP3.LUT R10, R7, R10, RZ, 0x3c, !PT ;  /* 0x0000000a070a7212 */ /* 0x000fe400078e3cff */
[----:B------:R-:W-:Y:S02]  /*20e00*/  MOV R21, R4 ;  /* 0x0000000400157202 */ /* 0x000fe40000000f00 */
[----:B------:R-:W-:-:S02]  /*20e10*/  SHF.R.U64 R14, R14, 0x3, RZ ;  /* 0x000000030e0e7819 */ /* 0x000fc400000012ff */
[----:B------:R-:W-:Y:S02]  /*20e20*/  F2FP.F16.F32.PACK_AB R4, R89, R88 ;  /* 0x000000585904723e */ /* 0x000fe400000000ff */
[----:B------:R-:W-:Y:S02]  /*20e30*/  F2FP.F16.F32.PACK_AB R5, R97, R96 ;  /* 0x000000606105723e */ /* 0x000fe400000000ff */
[----:B------:R-:W-:Y:S02]  /*20e40*/  F2FP.F16.F32.PACK_AB R6, R91, R90 ;  /* 0x0000005a5b06723e */ /* 0x000fe400000000ff */
[----:B------:R-:W-:Y:S02]  /*20e50*/  F2FP.F16.F32.PACK_AB R7, R99, R98 ;  /* 0x000000626307723e */ /* 0x000fe400000000ff */
[----:B------:R-:W-:Y:S02]  /*20e60*/  SHF.R.U64 R3, R3, 0x3, RZ ;  /* 0x0000000303037819 */ /* 0x000fe400000012ff */
[----:B------:R-:W-:Y:S01]  /*20e70*/  SHF.R.U64 R26, R26, 0x3, RZ ;  /* 0x000000031a1a7819 */ /* 0x000fe200000012ff */
[----:B------:R0:W-:Y:S01]  /*20e80*/  STSM.16.M88.4 [R21], R4 ;  /* 0x0000000415007844 */ /* 0x0001e20000000200 */
[----:B------:R-:W-:-:S02]  /*20e90*/  SHF.R.U64 R28, R28, 0x3, RZ ;  /* 0x000000031c1c7819 */ /* 0x000fc400000012ff */
[----:B------:R-:W-:Y:S02]  /*20ea0*/  LOP3.LUT R14, R14, R35, RZ, 0x3c, !PT ;  /* 0x000000230e0e7212 */ /* 0x000fe400078e3cff */
[----:B------:R-:W-:Y:S02]  /*20eb0*/  LOP3.LUT R24, R3, R24, RZ, 0x3c, !PT ;  /* 0x0000001803187212 */ /* 0x000fe400078e3cff */
[----:B------:R-:W-:Y:S02]  /*20ec0*/  LOP3.LUT R26, R26, R103, RZ, 0x3c, !PT ;  /* 0x000000671a1a7212 */ /* 0x000fe400078e3cff */
[----:B------:R-:W-:Y:S01]  /*20ed0*/  LOP3.LUT R32, R28, R105, RZ, 0x3c, !PT ;  /* 0x000000691c207212 */ /* 0x000fe200078e3cff */
[----:B------:R-:W2:Y:S01]  /*20ee0*/  LDC.64 R102, c[0x0][0xc00] ;  /* 0x00030000ff667b82 */ /* 0x000ea20000000a00 */
[----:B------:R-:W-:Y:S02]  /*20ef0*/  MOV R107, R8 ;  /* 0x00000008006b7202 */ /* 0x000fe40000000f00 */
[----:B------:R-:W-:-:S02]  /*20f00*/  MOV R106, R10 ;  /* 0x0000000a006a7202 */ /* 0x000fc40000000f00 */
[----:B------:R-:W-:Y:S02]  /*20f10*/  F2FP.F16.F32.PACK_AB R8, R41, R40 ;  /* 0x000000282908723e */ /* 0x000fe400000000ff */
[----:B0-----:R-:W-:Y:S02]  /*20f20*/  F2FP.F16.F32.PACK_AB R4, R93, R92 ;  /* 0x0000005c5d04723e */ /* 0x001fe400000000ff */
[----:B------:R-:W-:Y:S02]  /*20f30*/  F2FP.F16.F32.PACK_AB R5, R101, R100 ;  /* 0x000000646505723e */ /* 0x000fe400000000ff */
[----:B------:R-:W-:Y:S02]  /*20f40*/  F2FP.F16.F32.PACK_AB R6, R37, R36 ;  /* 0x000000242506723e */ /* 0x000fe400000000ff */
[----:B------:R-:W-:Y:S02]  /*20f50*/  F2FP.F16.F32.PACK_AB R7, R39, R38 ;  /* 0x000000262707723e */ /* 0x000fe400000000ff */
[----:B------:R-:W-:-:S02]  /*20f60*/  F2FP.F16.F32.PACK_AB R9, R43, R42 ;  /* 0x0000002a2b09723e */ /* 0x000fc400000000ff */
[----:B------:R-:W-:Y:S01]  /*20f70*/  F2FP.F16.F32.PACK_AB R10, R45, R44 ;  /* 0x0000002c2d0a723e */ /* 0x000fe200000000ff */
[----:B------:R0:W-:Y:S01]  /*20f80*/  STSM.16.M88.4 [R107], R4 ;  /* 0x000000046b007844 */ /* 0x0001e20000000200 */
[----:B------:R-:W-:Y:S02]  /*20f90*/  F2FP.F16.F32.PACK_AB R11, R47, R46 ;  /* 0x0000002e2f0b723e */ /* 0x000fe400000000ff */
[----:B------:R-:W-:Y:S02]  /*20fa0*/  MOV R105, R12 ;  /* 0x0000000c00697202 */ /* 0x000fe40000000f00 */
[----:B------:R-:W-:Y:S01]  /*20fb0*/  MOV R3, R14 ;  /* 0x0000000e00037202 */ /* 0x000fe20000000f00 */
[----:B------:R-:W-:Y:S01]  /*20fc0*/  STSM.16.M88.4 [R106], R8 ;  /* 0x000000086a007844 */ /* 0x000fe20000000200 */
        /* <DEDUP_REMOVED lines=8> */
[----:B------:R2:W-:Y:S01]  /*21050*/  STSM.16.M88.4 [R105], R12 ;  /* 0x0000000c69007844 */ /* 0x0005e20000000200 */
[----:B------:R-:W-:-:S02]  /*21060*/  F2FP.F16.F32.PACK_AB R26, R61, R60 ;  /* 0x0000003c3d1a723e */ /* 0x000fc400000000ff */
[----:B------:R-:W-:Y:S02]  /*21070*/  F2FP.F16.F32.PACK_AB R27, R63, R62 ;  /* 0x0000003e3f1b723e */ /* 0x000fe400000000ff */
[----:B------:R-:W-:Y:S02]  /*21080*/  MOV R21, R32 ;  /* 0x0000002000157202 */ /* 0x000fe40000000f00 */
[----:B------:R-:W-:Y:S01]  /*21090*/  F2FP.F16.F32.PACK_AB R32, R65, R64 ;  /* 0x000000404120723e */ /* 0x000fe200000000ff */
[----:B------:R3:W-:Y:S01]  /*210a0*/  STSM.16.M88.4 [R3], R24 ;  /* 0x0000001803007844 */ /* 0x0007e20000000200 */
[----:B------:R-:W-:Y:S02]  /*210b0*/  F2FP.F16.F32.PACK_AB R33, R67, R66 ;  /* 0x000000424321723e */ /* 0x000fe400000000ff */
[----:B------:R-:W-:Y:S02]  /*210c0*/  F2FP.F16.F32.PACK_AB R35, R71, R70 ;  /* 0x000000464723723e */ /* 0x000fe400000000ff */
[----:B0-----:R-:W-:-:S02]  /*210d0*/  F2FP.F16.F32.PACK_AB R4, R95, R94 ;  /* 0x0000005e5f04723e */ /* 0x001fc400000000ff */
[----:B------:R-:W-:Y:S01]  /*210e0*/  F2FP.F16.F32.PACK_AB R5, R75, R74 ;  /* 0x0000004a4b05723e */ /* 0x000fe200000000ff */
[----:B------:R-:W-:Y:S01]  /*210f0*/  STSM.16.M88.4 [R104], R32 ;  /* 0x0000002068007844 */ /* 0x000fe20000000200 */
[----:B------:R-:W-:Y:S01]  /*21100*/  F2FP.F16.F32.PACK_AB R6, R77, R76 ;  /* 0x0000004c4d06723e */ /* 0x000fe200000000ff */
[----:B--2---:R-:W-:Y:S01]  /*21110*/  IMAD.WIDE R12, R207, 0x4, R102 ;  /* 0x00000004cf0c7825 */ /* 0x004fe200078e0266 */
[----:B------:R-:W-:Y:S01]  /*21120*/  F2FP.F16.F32.PACK_AB R7, R79, R78 ;  /* 0x0000004e4f07723e */ /* 0x000fe200000000ff */
[----:B------:R-:W0:Y:S01]  /*21130*/  LDC.64 R14, c[0x0][0xba8] ;  /* 0x0002ea00ff0e7b82 */ /* 0x000e220000000a00 */
[----:B------:R-:W-:Y:S02]  /*21140*/  F2FP.F16.F32.PACK_AB R8, R81, R80 ;  /* 0x000000505108723e */ /* 0x000fe400000000ff */
[----:B------:R-:W-:Y:S01]  /*21150*/  F2FP.F16.F32.PACK_AB R9, R83, R82 ;  /* 0x000000525309723e */ /* 0x000fe200000000ff */
[----:B------:R-:W-:Y:S01]  /*21160*/  STSM.16.M88.4 [R28], R4 ;  /* 0x000000041c007844 */ /* 0x000fe20000000200 */
[----:B------:R-:W-:Y:S01]  /*21170*/  F2FP.F16.F32.PACK_AB R10, R85, R84 ;  /* 0x00000054550a723e */ /* 0x000fe200000000ff */
[----:B---3--:R-:W-:Y:S01]  /*21180*/  IMAD.MOV.U32 R3, RZ, RZ, RZ ;  /* 0x000000ffff037224 */ /* 0x008fe200078e00ff */
[----:B------:R-:W-:-:S02]  /*21190*/  F2FP.F16.F32.PACK_AB R11, R87, R86 ;  /* 0x00000056570b723e */ /* 0x000fc400000000ff */
[----:B------:R-:W-:-:S03]  /*211a0*/  ISETP.NE.U32.AND P0, PT, RZ, UR4, PT ;  /* 0x00000004ff007c0c */ /* 0x000fc6000bf05070 */
[----:B------:R2:W-:Y:S01]  /*211b0*/  STSM.16.M88.4 [R21], R8 ;  /* 0x0000000815007844 */ /* 0x0005e20000000200 */
[----:B------:R-:W-:Y:S01]  /*211c0*/  BAR.SYNC.DEFER_BLOCKING 0x1, 0x100 ;  /* 0x0044000000007b1d */ /* 0x000fe20000010000 */
[----:B------:R-:W-:Y:S02]  /*211d0*/  ISETP.NE.AND.EX P0, PT, RZ, UR5, PT, P0 ;  /* 0x00000005ff007c0c */ /* 0x000fe4000bf05300 */
[----:B------:R-:W-:Y:S02]  /*211e0*/  ISETP.NE.U32.AND P1, PT, RZ, UR6, PT ;  /* 0x00000006ff007c0c */ /* 0x000fe4000bf25070 */
[----:B------:R-:W-:Y:S01]  /*211f0*/  ISETP.NE.AND P2, PT, R206, RZ, PT ;  /* 0x000000ffce00720c */ /* 0x000fe20003f45270 */
[----:B------:R-:W-:Y:S02]  /*21200*/  IMAD.MOV.U32 R26, RZ, RZ, 0x9b8 ;  /* 0x000009b8ff1a7424 */ /* 0x000fe400078e00ff */
[----:B--2---:R-:W2:Y:S06]  /*21210*/  LDC R21, c[0x0][0xbe8] ;  /* 0x0002fa00ff157b82 */ /* 0x004eac0000000800 */
[----:B------:R-:W3:Y:S01]  /*21220*/  @P0 LDG.E R3, desc[UR60][R12.64] ;  /* 0x0000003c0c030981 */ /* 0x000ee2000c1e1900 */
[----:B------:R-:W-:Y:S01]  /*21230*/  ULDC UR6, c[0x0][0xa88] ;  /* 0x0002a20000067ab9 */ /* 0x000fe20000000800 */
[----:B------:R-:W-:-:S02]  /*21240*/  ISETP.NE.AND.EX P1, PT, RZ, UR7, PT, P1 ;  /* 0x00000007ff007c0c */ /* 0x000fc4000bf25310 */
[----:B------:R-:W-:Y:S01]  /*21250*/  MOV R102, UR6 ;  /* 0x0000000600667c02 */ /* 0x000fe20008000f00 */
[----:B------:R-:W-:Y:S02]  /*21260*/  ULDC UR6, c[0x0][0xad4] ;  /* 0x0002b50000067ab9 */ /* 0x000fe40000000800 */
[----:B------:R-:W-:-:S04]  /*21270*/  SEL R206, R206, UR6, P2 ;  /* 0x00000006cece7c07 */ /* 0x000fc80009000000 */
[----:B------:R-:W-:-:S04]  /*21280*/  ISETP.GT.AND P3, PT, R206, 0x1, PT ;  /* 0x00000001ce00780c */ /* 0x000fc80003f64270 */
[----:B------:R-:W-:Y:S01]  /*21290*/  SEL R26, R26, 0x978, P3 ;  /* 0x000009781a1a7807 */ /* 0x000fe20001800000 */
[----:B------:R-:W4:Y:S08]  /*212a0*/  @P1 LDC.64 R4, c[0x0][0xc08] ;  /* 0x00030200ff041b82 */ /* 0x000f300000000a00 */
[----:B------:R-:W1:Y:S08]  /*212b0*/  LDC.64 R6, c[0x0][R26+0x220] ;  /* 0x000088001a067b82 */ /* 0x000e700000000a00 */
[----:B------:R-:W0:Y:S01]  /*212c0*/  LDC.64 R8, c[0x0][R26+0x218] ;  /* 0x000086001a087b82 */ /* 0x000e220000000a00 */
[----:B--2---:R-:W-:-:S07]  /*212d0*/  ISETP.NE.AND P4, PT, R21, 0x1, PT ;  /* 0x000000011500780c */ /* 0x004fce0003f85270 */
[----:B------:R-:W2:Y:S01]  /*212e0*/  LDC.64 R10, c[0x0][R26+0x228] ;  /* 0x00008a001a0a7b82 */ /* 0x000ea20000000a00 */
[----:B----4-:R-:W-:-:S05]  /*212f0*/  @P1 IMAD.WIDE R4, R207, 0x4, R4 ;  /* 0x00000004cf041825 */ /* 0x010fca00078e0204 */
[----:B------:R4:W5:Y:S01]  /*21300*/  @P1 LDG.E R102, desc[UR60][R4.64] ;  /* 0x0000003c04661981 */ /* 0x000962000c1e1900 */
[----:B------:R-:W-:Y:S01]  /*21310*/  ISETP.NE.U32.AND P2, PT, RZ, UR4, PT ;  /* 0x00000004ff007c0c */ /* 0x000fe2000bf45070 */
[----:B------:R-:W3:Y:S01]  /*21320*/  @P4 LDC R35, c[0x0][0xbec] ;  /* 0x0002fb00ff234b82 */ /* 0x000ee20000000800 */
[----:B------:R-:W-:Y:S02]  /*21330*/  SHF.R.S32.HI R24, RZ, 0x1f, R207 ;  /* 0x0000001fff187819 */ /* 0x000fe400000114cf */
[----:B------:R-:W-:-:S04]  /*21340*/  ISETP.NE.AND.EX P2, PT, RZ, UR5, PT, P2 ;  /* 0x00000005ff007c0c */ /* 0x000fc8000bf45320 */
[----:B------:R-:W-:Y:S01]  /*21350*/  SEL R28, R207, RZ, !P2 ;  /* 0x000000ffcf1c7207 */ /* 0x000fe20005000000 */
[----:B----4-:R-:W4:Y:S01]  /*21360*/  LDC.64 R4, c[0x0][R26+0x210] ;  /* 0x000084001a047b82 */ /* 0x010f220000000a00 */
[----:B------:R-:W-:Y:S01]  /*21370*/  SEL R25, R24, RZ, !P2 ;  /* 0x000000ff18197207 */ /* 0x000fe20005000000 */
[----:B------:R-:W-:-:S06]  /*21380*/  IMAD.IADD R24, R202, 0x1, R188 ;  /* 0x00000001ca187824 */ /* 0x000fcc00078e02bc */
[----:B------:R-:W4:Y:S01]  /*21390*/  @P4 LDC R105, c[0x0][0xbf0] ;  /* 0x0002fc00ff694b82 */ /* 0x000f220000000800 */
[----:B-1----:R-:W-:-:S07]  /*213a0*/  IMAD R7, R7, R28, RZ ;  /* 0x0000001c07077224 */ /* 0x002fce00078e02ff */
[----:B0-----:R-:W0:Y:S01]  /*213b0*/  @!P3 LDC R14, c[0x0][0xb50] ;  /* 0x0002d400ff0ebb82 */ /* 0x001e220000000800 */
[----:B------:R-:W-:Y:S01]  /*213c0*/  IMAD R33, R6, R25, R7 ;  /* 0x0000001906217224 */ /* 0x000fe200078e0207 */
[----:B------:R-:W-:Y:S01]  /*213d0*/  SEL R25, R210, RZ, P3 ;  /* 0x000000ffd2197207 */ /* 0x000fe20001800000 */
[----:B------:R-:W-:-:S05]  /*213e0*/  IMAD.WIDE.U32 R6, R6, R28, RZ ;  /* 0x0000001c06067225 */ /* 0x000fca00078e00ff */
[----:B------:R-:W1:Y:S01]  /*213f0*/  @!P3 LDC R15, c[0x0][0xb54] ;  /* 0x0002d500ff0fbb82 */ /* 0x000e620000000800 */
[-C--:B------:R-:W-:Y:S02]  /*21400*/  IMAD R27, R9, R169.reuse, RZ ;  /* 0x000000a9091b7224 */ /* 0x080fe400078e02ff */
[----:B------:R-:W-:-:S04]  /*21410*/  IMAD.WIDE.U32 R8, R8, R169, RZ ;  /* 0x000000a908087225 */ /* 0x000fc800078e00ff */
[----:B------:R-:W-:Y:S02]  /*21420*/  IMAD.IADD R32, R9, 0x1, R27 ;  /* 0x0000000109207824 */ /* 0x000fe400078e021b */
[----:B------:R-:W-:Y:S01]  /*21430*/  IMAD.IADD R9, R7, 0x1, R33 ;  /* 0x0000000107097824 */ /* 0x000fe200078e0221 */
[----:B------:R-:W-:Y:S01]  /*21440*/  MOV R7, R24 ;  /* 0x0000001800077202 */ /* 0x000fe20000000f00 */
[-C--:B--2---:R-:W-:Y:S02]  /*21450*/  IMAD R27, R11, R25.reuse, RZ ;  /* 0x000000190b1b7224 */ /* 0x084fe400078e02ff */
[----:B------:R-:W-:-:S04]  /*21460*/  IMAD.WIDE.U32 R10, R10, R25, RZ ;  /* 0x000000190a0a7225 */ /* 0x000fc800078e00ff */
[----:B------:R-:W-:Y:S01]  /*21470*/  IMAD.IADD R27, R11, 0x1, R27 ;  /* 0x000000010b1b7824 */ /* 0x000fe200078e021b */
[--C-:B---3--:R-:W-:Y:S01]  /*21480*/  IADD3 R8, P2, P5, R6, R8, R3.reuse ;  /* 0x0000000806087210 */ /* 0x108fe20007d5e003 */
[----:B------:R-:W-:Y:S01]  /*21490*/  @P4 IMAD.HI.U32 R6, R24, R35, RZ ;  /* 0x0000002318064227 */ /* 0x000fe200078e00ff */
[----:B------:R-:W-:-:S04]  /*214a0*/  SHF.R.S32.HI R103, RZ, 0x1f, R3 ;  /* 0x0000001fff677819 */ /* 0x000fc80000011403 */
[----:B----4-:R-:W-:Y:S02]  /*214b0*/  @P4 SHF.R.U32.HI R7, RZ, R105, R6 ;  /* 0x00000069ff074219 */ /* 0x010fe40000011606 */
[----:B------:R-:W-:Y:S02]  /*214c0*/  IADD3.X R9, R9, R32, R103, P2, P5 ;  /* 0x0000002009097210 */ /* 0x000fe400017ea467 */
[----:B------:R-:W-:Y:S01]  /*214d0*/  IADD3 R10, P2, P5, R7, R8, R10 ;  /* 0x00000008070a7210 */ /* 0x000fe20007d5e00a */
[--C-:B------:R-:W-:Y:S01]  /*214e0*/  IMAD.MOV R25, RZ, RZ, -R7.reuse ;  /* 0x000000ffff197224 */ /* 0x100fe200078e0a07 */
[----:B------:R-:W-:-:S03]  /*214f0*/  SHF.R.S32.HI R6, RZ, 0x1f, R7 ;  /* 0x0000001fff067819 */ /* 0x000fc60000011407 */
[----:B------:R-:W-:Y:S01]  /*21500*/  IMAD R7, R21, R25, R24 ;  /* 0x0000001915077224 */ /* 0x000fe200078e0218 */
[----:B------:R-:W-:-:S03]  /*21510*/  IADD3.X R11, R6, R9, R27, P2, P5 ;  /* 0x00000009060b7210 */ /* 0x000fc600017ea41b */
        /* <DEDUP_REMOVED lines=11> */
[----:B--2---:R-:W-:-:S07]  /*215d0*/  IMAD.IADD R102, R102, 0x1, -R5 ;  /* 0x0000000166667824 */ /* 0x004fce00078e0a05 */
.L_x_1833:
[----:B------:R-:W2:Y:S01]  /*215e0*/  LDL R8, [R1+0x50] ;  /* 0x0000500001087983 */ /* 0x000ea20000100800 */
[----:B-----5:R-:W-:Y:S01]  /*215f0*/  IMAD R102, R102, R21, RZ ;  /* 0x0000001566667224 */ /* 0x020fe200078e02ff */
[----:B------:R-:W-:Y:S02]  /*21600*/  LOP3.LUT P0, RZ, R228, 0x3, RZ, 0xc0, !PT ;  /* 0x00000003e4ff7812 */ /* 0x000fe4000780c0ff */
[----:B------:R-:W-:Y:S04]  /*21610*/  SHFL.IDX PT, R4, R14, RZ, 0x1c1f ;  /* 0x001c1fff0e047589 */ /* 0x000fe800000e0000 */
[----:B------:R-:W0:Y:S04]  /*21620*/  SHFL.IDX PT, R5, R15, RZ, 0x1c1f ;  /* 0x001c1fff0f057589 */ /* 0x000e2800000e0000 */
[----:B------:R-:W-:Y:S04]  /*21630*/  SHFL.IDX PT, R6, R14, 0x1, 0x1c1f ;  /* 0x003c1f000e067f89 */ /* 0x000fe800000e0000 */
[----:B------:R-:W1:Y:S01]  /*21640*/  SHFL.IDX PT, R7, R15, 0x1, 0x1c1f ;  /* 0x003c1f000f077f89 */ /* 0x000e6200000e0000 */
[----:B--2---:R-:W-:-:S04]  /*21650*/  IADD3 R9, R8, R188, RZ ;  /* 0x000000bc08097210 */ /* 0x004fc80007ffe0ff */
[C---:B------:R-:W-:Y:S01]  /*21660*/  ISETP.GE.OR P1, PT, R9.reuse, R102, P0 ;  /* 0x000000660900720c */ /* 0x040fe20000726670 */
[----:B------:R-:W-:-:S05]  /*21670*/  VIADD R12, R9, 0x8 ;  /* 0x00000008090c7836 */ /* 0x000fca0000000000 */
[----:B------:R-:W-:-:S07]  /*21680*/  ISETP.GE.OR P0, PT, R12, R102, P0 ;  /* 0x000000660c00720c */ /* 0x000fce0000706670 */
[----:B0-----:R0:W-:Y:S06]  /*21690*/  @!P1 ST.E desc[UR60][R4.64], R0 ;  /* 0x0000000004009985 */ /* 0x0011ec000c10193c */
[----:B-1----:R0:W-:Y:S01]  /*216a0*/  @!P0 ST.E desc[UR60][R6.64], R20 ;  /* 0x0000001406008985 */ /* 0x0021e2000c10193c */
[----:B------:R-:W-:Y:S05]  /*216b0*/  @P3 BRA `(.L_x_1834) ;  /* 0x0000000800843947 */ /* 0x000fea0003800000 */
[----:B0-----:R-:W-:Y:S01]  /*216c0*/  IMAD R5, R225, 0x40, R203 ;  /* 0x00000040e1057824 */ /* 0x001fe200078e02cb */
[----:B------:R-:W0:Y:S01]  /*216d0*/  @P4 LDC R53, c[0x0][0xbec] ;  /* 0x0002fb00ff354b82 */ /* 0x000e220000000800 */
[----:B------:R-:W-:Y:S02]  /*216e0*/  ULDC.64 UR4, c[0x0][0xaa0] ;  /* 0x0002a80000047ab9 */ /* 0x000fe40000000a00 */
[----:B------:R-:W-:-:S03]  /*216f0*/  IMAD.WIDE R72, R5, 0x2, R72 ;  /* 0x0000000205487825 */ /* 0x000fc600078e0248 */
[C---:B------:R-:W-:Y:S02]  /*21700*/  IADD3 R9, P6, R72.reuse, 0x1000, RZ ;  /* 0x0000100048097810 */ /* 0x040fe40007fde0ff */
[----:B------:R-:W1:Y:S01]  /*21710*/  @P4 LDC R55, c[0x0][0xbf0] ;  /* 0x0002fc00ff374b82 */ /* 0x000e620000000800 */
[----:B------:R-:W-:Y:S01]  /*21720*/  IMAD.WIDE.U32 R48, R3, UR4, RZ ;  /* 0x0000000403307c25 */ /* 0x000fe2000f8e00ff */
[C---:B------:R-:W-:Y:S02]  /*21730*/  IADD3 R13, P5, R72.reuse, 0x2000, RZ ;  /* 0x00002000480d7810 */ /* 0x040fe40007fbe0ff */
[----:B------:R-:W-:Y:S02]  /*21740*/  LOP3.LUT R8, R9, 0x380, RZ, 0xc0, !PT ;  /* 0x0000038009087812 */ /* 0x000fe400078ec0ff */
[----:B------:R-:W-:Y:S02]  /*21750*/  IADD3 R25, P3, R72, 0x3000, RZ ;  /* 0x0000300048197810 */ /* 0x000fe40007f7e0ff */
[----:B------:R-:W-:-:S02]  /*21760*/  SHF.R.U64 R8, R8, 0x3, RZ ;  /* 0x0000000308087819 */ /* 0x000fc400000012ff */
[----:B------:R-:W-:Y:S02]  /*21770*/  IADD3 R33, P2, R72, 0x4000, RZ ;  /* 0x0000400048217810 */ /* 0x000fe40007f5e0ff */
[----:B------:R-:W-:Y:S01]  /*21780*/  LOP3.LUT R8, R8, R9, RZ, 0x3c, !PT ;  /* 0x0000000908087212 */ /* 0x000fe200078e3cff */
[--C-:B------:R-:W-:Y:S01]  /*21790*/  IMAD.X R9, RZ, RZ, R73.reuse, P6 ;  /* 0x000000ffff097224 */ /* 0x100fe200030e0649 */
[C---:B------:R-:W-:Y:S02]  /*217a0*/  IADD3 R5, P6, R72.reuse, 0x7000, RZ ;  /* 0x0000700048057810 */ /* 0x040fe40007fde0ff */
[C---:B------:R-:W-:Y:S02]  /*217b0*/  IADD3 R37, P1, R72.reuse, 0x5000, RZ ;  /* 0x0000500048257810 */ /* 0x040fe40007f3e0ff */
[----:B------:R-:W-:Y:S01]  /*217c0*/  LOP3.LUT R0, R5, 0x380, RZ, 0xc0, !PT ;  /* 0x0000038005007812 */ /* 0x000fe200078ec0ff */
[----:B------:R-:W-:Y:S01]  /*217d0*/  IMAD.X R45, RZ, RZ, R73, P6 ;  /* 0x000000ffff2d7224 */ /* 0x000fe200030e0649 */
[----:B------:R-:W-:Y:S01]  /*217e0*/  IADD3 R41, P0, R72, 0x6000, RZ ;  /* 0x0000600048297810 */ /* 0x000fe20007f1e0ff */
[----:B------:R-:W5:Y:S01]  /*217f0*/  LD.E.128 R8, desc[UR60][R8.64] ;  /* 0x0000003c08087980 */ /* 0x000f62000c101d00 */
[----:B------:R-:W-:-:S02]  /*21800*/  SHF.R.U64 R0, R0, 0x3, RZ ;  /* 0x0000000300007819 */ /* 0x000fc400000012ff */
[----:B------:R-:W-:Y:S02]  /*21810*/  LOP3.LUT R12, R13, 0x380, RZ, 0xc0, !PT ;  /* 0x000003800d0c7812 */ /* 0x000fe400078ec0ff */
[----:B------:R-:W-:Y:S01]  /*21820*/  LOP3.LUT R44, R0, R5, RZ, 0x3c, !PT ;  /* 0x00000005002c7212 */ /* 0x000fe200078e3cff */
[----:B------:R-:W-:Y:S01]  /*21830*/  IMAD R0, R103, UR4, RZ ;  /* 0x0000000467007c24 */ /* 0x000fe2000f8e02ff */
[----:B------:R-:W-:Y:S02]  /*21840*/  LOP3.LUT R24, R25, 0x380, RZ, 0xc0, !PT ;  /* 0x0000038019187812 */ /* 0x000fe400078ec0ff */
[----:B------:R-:W-:Y:S01]  /*21850*/  LOP3.LUT R32, R33, 0x380, RZ, 0xc0, !PT ;  /* 0x0000038021207812 */ /* 0x000fe200078ec0ff */
[----:B------:R-:W-:Y:S01]  /*21860*/  IMAD R51, R3, UR5, R0 ;  /* 0x0000000503337c24 */ /* 0x000fe2000f8e0200 */
[----:B------:R-:W-:Y:S01]  /*21870*/  ULDC.64 UR4, c[0x0][0xae8] ;  /* 0x0002ba0000047ab9 */ /* 0x000fe20000000a00 */
[----:B------:R-:W-:Y:S01]  /*21880*/  IMAD R3, R205, 0x20, R225 ;  /* 0x00000020cd037824 */ /* 0x000fe200078e02e1 */
[----:B------:R-:W-:Y:S01]  /*21890*/  LOP3.LUT R36, R37, 0x380, RZ, 0xc0, !PT ;  /* 0x0000038025247812 */ /* 0x000fe200078ec0ff */
[----:B------:R-:W5:Y:S01]  /*218a0*/  LD.E.128 R44, desc[UR60][R44.64] ;  /* 0x0000003c2c2c7980 */ /* 0x000f62000c101d00 */
[----:B------:R-:W-:Y:S01]  /*218b0*/  IADD3 R49, R49, R51, RZ ;  /* 0x0000003331317210 */ /* 0x000fe20007ffe0ff */
[----:B------:R-:W-:Y:S01]  /*218c0*/  IMAD.IADD R50, R188, 0x1, R3 ;  /* 0x00000001bc327824 */ /* 0x000fe200078e0203 */
[----:B------:R-:W-:-:S02]  /*218d0*/  LOP3.LUT R40, R41, 0x380, RZ, 0xc0, !PT ;  /* 0x0000038029287812 */ /* 0x000fc400078ec0ff */
[----:B------:R-:W-:Y:S01]  /*218e0*/  LOP3.LUT R7, R72, 0x380, RZ, 0xc0, !PT ;  /* 0x0000038048077812 */ /* 0x000fe200078ec0ff */
[C---:B------:R-:W-:Y:S01]  /*218f0*/  IMAD.WIDE.U32 R48, R169.reuse, UR4, R48 ;  /* 0x00000004a9307c25 */ /* 0x040fe2000f8e0030 */
[----:B------:R-:W-:Y:S02]  /*21900*/  SHF.R.S32.HI R51, RZ, 0x1f, R28 ;  /* 0x0000001fff337819 */ /* 0x000fe4000001141c */
[----:B------:R-:W-:Y:S01]  /*21910*/  SHF.R.U64 R12, R12, 0x3, RZ ;  /* 0x000000030c0c7819 */ /* 0x000fe200000012ff */
[----:B0-----:R-:W-:Y:S01]  /*21920*/  @P4 IMAD.HI.U32 R0, R50, R53, RZ ;  /* 0x0000003532004227 */ /* 0x001fe200078e00ff */
[----:B------:R-:W-:Y:S02]  /*21930*/  SHF.R.U64 R24, R24, 0x3, RZ ;  /* 0x0000000318187819 */ /* 0x000fe400000012ff */
[----:B------:R-:W-:Y:S01]  /*21940*/  SHF.R.U64 R32, R32, 0x3, RZ ;  /* 0x0000000320207819 */ /* 0x000fe200000012ff */
[----:B------:R-:W-:Y:S01]  /*21950*/  IMAD R49, R169, UR5, R49 ;  /* 0x00000005a9317c24 */ /* 0x000fe2000f8e0231 */
[----:B------:R-:W-:Y:S01]  /*21960*/  ULDC.64 UR4, c[0x0][0xaf0] ;  /* 0x0002bc0000047ab9 */ /* 0x000fe20000000a00 */
[----:B------:R-:W-:Y:S01]  /*21970*/  IMAD.MOV.U32 R3, RZ, RZ, R50 ;  /* 0x000000ffff037224 */ /* 0x000fe200078e0032 */
[----:B-1----:R-:W-:Y:S01]  /*21980*/  @P4 SHF.R.U32.HI R3, RZ, R55, R0 ;  /* 0x00000037ff034219 */ /* 0x002fe20000011600 */
[----:B------:R-:W-:Y:S01]  /*21990*/  IMAD R51, R51, UR4, RZ ;  /* 0x0000000433337c24 */ /* 0x000fe2000f8e02ff */
[----:B------:R-:W-:-:S02]  /*219a0*/  SHF.R.U64 R36, R36, 0x3, RZ ;  /* 0x0000000324247819 */ /* 0x000fc400000012ff */
[----:B------:R-:W-:Y:S02]  /*219b0*/  SHF.R.U64 R40, R40, 0x3, RZ ;  /* 0x0000000328287819 */ /* 0x000fe400000012ff */
[----:B------:R-:W-:Y:S01]  /*219c0*/  SHF.R.U64 R7, R7, 0x3, RZ ;  /* 0x0000000307077819 */ /* 0x000fe200000012ff */
[--C-:B------:R-:W-:Y:S01]  /*219d0*/  IMAD.MOV R20, RZ, RZ, -R3.reuse ;  /* 0x000000ffff147224 */ /* 0x100fe200078e0a03 */
[----:B------:R-:W-:Y:S01]  /*219e0*/  SHF.R.S32.HI R0, RZ, 0x1f, R3 ;  /* 0x0000001fff007819 */ /* 0x000fe20000011403 */
[----:B------:R-:W-:Y:S01]  /*219f0*/  IMAD R51, R28, UR5, R51 ;  /* 0x000000051c337c24 */ /* 0x000fe2000f8e0233 */
[----:B------:R-:W-:Y:S01]  /*21a00*/  LOP3.LUT R12, R12, R13, RZ, 0x3c, !PT ;  /* 0x0000000d0c0c7212 */ /* 0x000fe200078e3cff */
[----:B------:R-:W-:Y:S01]  /*21a10*/  IMAD.X R13, RZ, RZ, R73, P5 ;  /* 0x000000ffff0d7224 */ /* 0x000fe200028e0649 */
        /* <DEDUP_REMOVED lines=8> */
[----:B------:R-:W-:Y:S01]  /*21aa0*/  IADD3.X R25, RZ, R73, RZ, P3, !PT ;  /* 0x00000049ff197210 */ /* 0x000fe20001ffe4ff */
[----:B------:R-:W-:Y:S01]  /*21ab0*/  IMAD.X R41, RZ, RZ, R73, P0 ;  /* 0x000000ffff297224 */ /* 0x000fe200000e0649 */
[----:B------:R-:W-:Y:S01]  /*21ac0*/  LOP3.LUT R72, R7, R72, RZ, 0x3c, !PT ;  /* 0x0000004807487212 */ /* 0x000fe200078e3cff */
[----:B------:R-:W-:-:S02]  /*21ad0*/  IMAD R0, R0, UR4, RZ ;  /* 0x0000000400007c24 */ /* 0x000fc4000f8e02ff */
[----:B------:R-:W-:Y:S01]  /*21ae0*/  IMAD R21, R21, R20, R50 ;  /* 0x0000001415157224 */ /* 0x000fe200078e0232 */
[----:B------:R-:W-:Y:S01]  /*21af0*/  IADD3 R49, R49, R51, RZ ;  /* 0x0000003331317210 */ /* 0x000fe20007ffe0ff */
[----:B------:R0:W5:Y:S01]  /*21b00*/  LD.E.128 R4, desc[UR60][R72.64] ;  /* 0x0000003c48047980 */ /* 0x000162000c101d00 */
[----:B------:R-:W-:-:S03]  /*21b10*/  IMAD R51, R3, UR5, R0 ;  /* 0x0000000503337c24 */ /* 0x000fc6000f8e0200 */
[----:B------:R-:W5:Y:S01]  /*21b20*/  LD.E.128 R12, desc[UR60][R12.64] ;  /* 0x0000003c0c0c7980 */ /* 0x000f62000c101d00 */
[----:B------:R-:W-:-:S03]  /*21b30*/  SHF.R.S32.HI R0, RZ, 0x1f, R21 ;  /* 0x0000001fff007819 */ /* 0x000fc60000011415 */
[----:B------:R-:W5:Y:S04]  /*21b40*/  LD.E.128 R24, desc[UR60][R24.64] ;  /* 0x0000003c18187980 */ /* 0x000f68000c101d00 */
[----:B------:R-:W5:Y:S04]  /*21b50*/  LD.E.128 R32, desc[UR60][R32.64] ;  /* 0x0000003c20207980 */ /* 0x000f68000c101d00 */
[----:B------:R-:W5:Y:S04]  /*21b60*/  LD.E.128 R36, desc[UR60][R36.64] ;  /* 0x0000003c24247980 */ /* 0x000f68000c101d00 */
[----:B------:R-:W5:Y:S01]  /*21b70*/  LD.E.128 R40, desc[UR60][R40.64] ;  /* 0x0000003c28287980 */ /* 0x000f62000c101d00 */
[----:B------:R-:W-:Y:S01]  /*21b80*/  IMAD.WIDE.U32 R48, R3, UR4, R48 ;  /* 0x0000000403307c25 */ /* 0x000fe2000f8e0030 */
[----:B------:R-:W-:Y:S01]  /*21b90*/  ULDC.64 UR4, c[0x0][0xad8] ;  /* 0x0002b60000047ab9 */ /* 0x000fe20000000a00 */
[----:B------:R-:W-:Y:S01]  /*21ba0*/  @!PT LDS RZ, [RZ] ;  /* 0x00000000fffff984 */ /* 0x000fe20000000800 */
[----:B------:R-:W-:Y:S01]  /*21bb0*/  @!PT LDS RZ, [RZ] ;  /* 0x00000000fffff984 */ /* 0x000fe20000000800 */
[----:B------:R-:W-:Y:S01]  /*21bc0*/  @!PT LDS RZ, [RZ] ;  /* 0x00000000fffff984 */ /* 0x000fe20000000800 */
[----:B------:R-:W-:Y:S01]  /*21bd0*/  @!PT LDS RZ, [RZ] ;  /* 0x00000000fffff984 */ /* 0x000fe20000000800 */
[----:B------:R1:W-:Y:S06]  /*21be0*/  MEMBAR.ALL.CTA ;  /* 0x0000000000007992 */ /* 0x0003ec0000008000 */
[----:B-1----:R-:W1:Y:S01]  /*21bf0*/  FENCE.VIEW.ASYNC.S ;  /* 0x00000000000073c6 */ /* 0x002e620000000000 */
[----:B------:R-:W-:-:S02]  /*21c00*/  IMAD R0, R0, UR4, RZ ;  /* 0x0000000400007c24 */ /* 0x000fc4000f8e02ff */
[----:B------:R-:W-:Y:S02]  /*21c10*/  IMAD.IADD R49, R49, 0x1, R51 ;  /* 0x0000000131317824 */ /* 0x000fe400078e0233 */
[----:B------:R-:W-:Y:S02]  /*21c20*/  IMAD.IADD R53, R225, 0x1, R188 ;  /* 0x00000001e1357824 */ /* 0x000fe400078e02bc */
[C---:B------:R-:W-:Y:S02]  /*21c30*/  IMAD R51, R21.reuse, UR5, R0 ;  /* 0x0000000515337c24 */ /* 0x040fe4000f8e0200 */
[----:B------:R-:W-:Y:S01]  /*21c40*/  IMAD.WIDE.U32 R20, R21, UR4, R48 ;  /* 0x0000000415147c25 */ /* 0x000fe2000f8e0030 */
[----:B------:R-:W-:Y:S01]  /*21c50*/  ISETP.GE.AND P2, PT, R53, R102, PT ;  /* 0x000000663500720c */ /* 0x000fe20003f46270 */
[----:B------:R-:W-:Y:S02]  /*21c60*/  ULDC.64 UR4, c[0x0][0xa80] ;  /* 0x0002a00000047ab9 */ /* 0x000fe40000000a00 */
[----:B------:R-:W-:Y:S01]  /*21c70*/  VIADD R0, R2, 0x2a820 ;  /* 0x0002a82002007836 */ /* 0x000fe20000000000 */
[----:B------:R-:W-:Y:S01]  /*21c80*/  LEA R28, P3, R20, UR4, 0x1 ;  /* 0x00000004141c7c11 */ /* 0x000fe2000f8608ff */
[----:B------:R-:W-:-:S02]  /*21c90*/  IMAD.IADD R21, R21, 0x1, R51 ;  /* 0x0000000115157824 */ /* 0x000fc400078e0233 */
[----:B------:R-:W-:Y:S01]  /*21ca0*/  VIADD R3, R53, 0x20 ;  /* 0x0000002035037836 */ /* 0x000fe20000000000 */
[----:B------:R-:W-:Y:S02]  /*21cb0*/  PRMT R0, RZ, 0x654, R0 ;  /* 0x00000654ff007816 */ /* 0x000fe40000000000 */
[----:B------:R-:W-:Y:S02]  /*21cc0*/  LEA.HI.X R50, R20, UR5, R21, 0x1, P3 ;  /* 0x0000000514327c11 */ /* 0x000fe400098f0c15 */
[----:B------:R-:W-:Y:S01]  /*21cd0*/  ISETP.GE.AND P0, PT, R3, R102, PT ;  /* 0x000000660300720c */ /* 0x000fe20003f06270 */
[----:B-1----:R0:W1:Y:S01]  /*21ce0*/  SHFL.IDX PT, R48, R28, RZ, 0x181f ;  /* 0x00181fff1c307589 */ /* 0x00206200000e0000 */
[----:B------:R-:W-:Y:S01]  /*21cf0*/  IADD3 R3, R53, 0x40, RZ ;  /* 0x0000004035037810 */ /* 0x000fe20007ffe0ff */
[----:B------:R2:W-:Y:S01]  /*21d00*/  SYNCS.ARRIVE.TRANS64.RED.A1T0 RZ, [R0+URZ], RZ ;  /* 0x000000ff00ff79a7 */ /* 0x0005e2000810043f */
[----:B------:R-:W-:Y:S01]  /*21d10*/  BSSY B1, `(.L_x_1835) ;  /* 0x000000f000017945 */ /* 0x000fe20003800000 */
[----:B------:R-:W-:-:S02]  /*21d20*/  SHF.R.S32.HI R104, RZ, 0x1f, R204 ;  /* 0x0000001fff687819 */ /* 0x000fc400000114cc */
[----:B------:R-:W-:Y:S01]  /*21d30*/  ISETP.GE.AND P1, PT, R3, R102, PT ;  /* 0x000000660300720c */ /* 0x000fe20003f26270 */
[----:B--2---:R0:W2:Y:S01]  /*21d40*/  SHFL.IDX PT, R0, R50, RZ, 0x181f ;  /* 0x00181fff32007589 */ /* 0x0040a200000e0000 */
[----:B------:R-:W-:Y:S01]  /*21d50*/  SHF.R.S32.HI R105, RZ, 0x1f, R203 ;  /* 0x0000001fff697819 */ /* 0x000fe200000114cb */
[----:B------:R-:W-:Y:S10]  /*21d60*/  @P2 BRA `(.L_x_1836) ;  /* 0x0000000000242947 */ /* 0x000ff40003800000 */
        /* <DEDUP_REMOVED lines=9> */
.L_x_1836:
[----:B------:R-:W-:Y:S05]  /*21e00*/  BSYNC B1 ;  /* 0x0000000000017941 */ /* 0x000fea0003800000 */
.L_x_1835:
        /* <DEDUP_REMOVED lines=13> */
.L_x_1838:
[----:B------:R-:W-:Y:S05]  /*21ee0*/  BSYNC B1 ;  /* 0x0000000000017941 */ /* 0x000fea0003800000 */
.L_x_1837:
        /* <DEDUP_REMOVED lines=13> */
.L_x_1840:
[----:B------:R-:W-:Y:S05]  /*21fc0*/  BSYNC B1 ;  /* 0x0000000000017941 */ /* 0x000fea0003800000 */
.L_x_1839:
[----:B------:R-:W-:Y:S01]  /*21fd0*/  VIADD R3, R53, 0x60 ;  /* 0x0000006035037836 */ /* 0x000fe20000000000 */
[----:B0-2-4-:R-:W0:Y:S04]  /*21fe0*/  SHFL.IDX PT, R50, R50, 0x3, 0x181f ;  /* 0x00781f0032327f89 */ /* 0x015e2800000e0000 */
        /* <DEDUP_REMOVED lines=14> */
.L_x_1834:
[----:B------:R-:W-:Y:S01]  /*220d0*/  ULDC.64 UR4, c[0x0][0xb08] ;  /* 0x0002c20000047ab9 */ /* 0x000fe20000000a00 */
[----:B------:R-:W1:Y:S01]  /*220e0*/  @P4 LDC R11, c[0x0][0xbec] ;  /* 0x0002fb00ff0b4b82 */ /* 0x000e620000000800 */
[----:B0-----:R-:W-:Y:S01]  /*220f0*/  IMAD R0, R103, UR4, RZ ;  /* 0x0000000467007c24 */ /* 0x001fe2000f8e02ff */
[----:B------:R-:W-:Y:S01]  /*22100*/  ULDC.64 UR6, c[0x0][0xb30] ;  /* 0x0002cc0000067ab9 */ /* 0x000fe20000000a00 */
[----:B------:R-:W-:Y:S01]  /*22110*/  IMAD.WIDE.U32 R4, R3, UR4, RZ ;  /* 0x0000000403047c25 */ /* 0x000fe2000f8e00ff */
[----:B------:R-:W-:Y:S01]  /*22120*/  ISETP.GE.AND P0, PT, R9, R102, PT ;  /* 0x000000660900720c */ /* 0x000fe20003f06270 */
[----:B------:R-:W-:Y:S01]  /*22130*/  BSSY B1, `(.L_x_1842) ;  /* 0x0000079000017945 */ /* 0x000fe20003800000 */
[C---:B------:R-:W-:Y:S01]  /*22140*/  IADD3 R13, R182.reuse, 0x8, RZ ;  /* 0x00000008b60d7810 */ /* 0x040fe20007ffe0ff */
[----:B------:R-:W-:Y:S01]  /*22150*/  IMAD R3, R3, UR5, R0 ;  /* 0x0000000503037c24 */ /* 0x000fe2000f8e0200 */
[----:B------:R-:W-:Y:S01]  /*22160*/  ULDC.64 UR4, c[0x0][0xb38] ;  /* 0x0002ce0000047ab9 */ /* 0x000fe20000000a00 */
[----:B------:R-:W0:Y:S01]  /*22170*/  @P4 LDC R0, c[0x0][0xbf0] ;  /* 0x0002fc00ff004b82 */ /* 0x000e220000000800 */
[----:B------:R-:W-:Y:S01]  /*22180*/  VIADD R15, R182, 0x10 ;  /* 0x00000010b60f7836 */ /* 0x000fe20000000000 */
[----:B------:R-:W-:Y:S01]  /*22190*/  SHF.R.S32.HI R14, RZ, 0x1f, R13 ;  /* 0x0000001fff0e7819 */ /* 0x000fe2000001140d */
[----:B------:R-:W-:Y:S01]  /*221a0*/  IMAD.IADD R5, R5, 0x1, R3 ;  /* 0x0000000105057824 */ /* 0x000fe200078e0203 */
[----:B------:R-:W-:-:S02]  /*221b0*/  SHF.R.S32.HI R3, RZ, 0x1f, R28 ;  /* 0x0000001fff037819 */ /* 0x000fc4000001141c */
[----:B------:R-:W-:Y:S01]  /*221c0*/  SHF.R.S32.HI R20, RZ, 0x1f, R15 ;  /* 0x0000001fff147819 */ /* 0x000fe2000001140f */
[C---:B------:R-:W-:Y:S01]  /*221d0*/  IMAD.WIDE.U32 R4, R169.reuse, UR4, R4 ;  /* 0x00000004a9047c25 */ /* 0x040fe2000f8e0004 */
[----:B------:R-:W-:Y:S02]  /*221e0*/  SHF.R.S32.HI R25, RZ, 0x1f, R212 ;  /* 0x0000001fff197819 */ /* 0x000fe400000114d4 */
[----:B------:R-:W-:Y:S01]  /*221f0*/  SHF.R.S32.HI R26, RZ, 0x1f, R213 ;  /* 0x0000001fff1a7819 */ /* 0x000fe200000114d5 */
[----:B------:R-:W-:Y:S01]  /*22200*/  IMAD R5, R169, UR5, R5 ;  /* 0x00000005a9057c24 */ /* 0x000fe2000f8e0205 */
[----:B------:R-:W-:Y:S01]  /*22210*/  ULDC.64 UR4, c[0x0][0xb40] ;  /* 0x0002d00000047ab9 */ /* 0x000fe20000000a00 */
[----:B------:R-:W-:Y:S01]  /*22220*/  SHF.R.S32.HI R27, RZ, 0x1f, R214 ;  /* 0x0000001fff1b7819 */ /* 0x000fe200000114d6 */
[----:B------:R-:W-:Y:S01]  /*22230*/  IMAD R3, R3, UR4, RZ ;  /* 0x0000000403037c24 */ /* 0x000fe2000f8e02ff */
[----:B------:R-:W-:Y:S01]  /*22240*/  SHF.R.S32.HI R32, RZ, 0x1f, R215 ;  /* 0x0000001fff207819 */ /* 0x000fe200000114d7 */
[----:B-1----:R-:W-:Y:S01]  /*22250*/  @P4 IMAD.HI.U32 R11, R24, R11, RZ ;  /* 0x0000000b180b4227 */ /* 0x002fe200078e00ff */
[----:B------:R-:W-:-:S02]  /*22260*/  SHF.R.S32.HI R33, RZ, 0x1f, R216 ;  /* 0x0000001fff217819 */ /* 0x000fc400000114d8 */
[----:B------:R-:W-:Y:S01]  /*22270*/  SHF.R.S32.HI R34, RZ, 0x1f, R217 ;  /* 0x0000001fff227819 */ /* 0x000fe200000114d9 */
[C---:B------:R-:W-:Y:S01]  /*22280*/  IMAD R7, R28.reuse, UR5, R3 ;  /* 0x000000051c077c24 */ /* 0x040fe2000f8e0203 */
[----:B------:R-:W-:Y:S01]  /*22290*/  SHF.R.S32.HI R35, RZ, 0x1f, R218 ;  /* 0x0000001fff237819 */ /* 0x000fe200000114da */
[----:B------:R-:W-:Y:S01]  /*222a0*/  IMAD.WIDE.U32 R4, R28, UR4, R4 ;  /* 0x000000041c047c25 */ /* 0x000fe2000f8e0004 */
[----:B------:R-:W-:Y:S01]  /*222b0*/  ULDC.64 UR4, c[0x0][0xb48] ;  /* 0x0002d20000047ab9 */ /* 0x000fe20000000a00 */
[----:B------:R-:W-:Y:S02]  /*222c0*/  SHF.R.S32.HI R72, RZ, 0x1f, R219 ;  /* 0x0000001fff487819 */ /* 0x000fe400000114db */
[----:B------:R-:W-:Y:S01]  /*222d0*/  IMAD.MOV.U32 R3, RZ, RZ, R24 ;  /* 0x000000ffff037224 */ /* 0x000fe200078e0018 */
[----:B0-----:R-:W-:Y:S02]  /*222e0*/  @P4 SHF.R.U32.HI R3, RZ, R0, R11 ;  /* 0x00000000ff034219 */ /* 0x001fe4000001160b */
[----:B------:R-:W-:-:S02]  /*222f0*/  IADD3 R5, R5, R7, RZ ;  /* 0x0000000705057210 */ /* 0x000fc40007ffe0ff */
[--C-:B------:R-:W-:Y:S01]  /*22300*/  SHF.R.S32.HI R0, RZ, 0x1f, R3.reuse ;  /* 0x0000001fff007819 */ /* 0x100fe20000011403 */
[----:B------:R-:W-:Y:S01]  /*22310*/  IMAD.MOV R6, RZ, RZ, -R3 ;  /* 0x000000ffff067224 */ /* 0x000fe200078e0a03 */
[----:B------:R-:W-:Y:S01]  /*22320*/  SHF.R.S32.HI R73, RZ, 0x1f, R220 ;  /* 0x0000001fff497819 */ /* 0x000fe200000114dc */
[----:B------:R-:W-:Y:S01]  /*22330*/  IMAD.WIDE.U32 R4, R210, UR4, R4 ;  /* 0x00000004d2047c25 */ /* 0x000fe2000f8e0004 */
[----:B------:R-:W-:Y:S02]  /*22340*/  SHF.R.S32.HI R104, RZ, 0x1f, R221 ;  /* 0x0000001fff687819 */ /* 0x000fe400000114dd */
[----:B------:R-:W-:Y:S01]  /*22350*/  SHF.R.S32.HI R105, RZ, 0x1f, R222 ;  /* 0x0000001fff697819 */ /* 0x000fe200000114de */
[----:B------:R-:W-:Y:S01]  /*22360*/  IMAD R21, R21, R6, R24 ;  /* 0x0000000615157224 */ /* 0x000fe200078e0218 */
[----:B------:R-:W-:Y:S01]  /*22370*/  SHF.R.S32.HI R106, RZ, 0x1f, R223 ;  /* 0x0000001fff6a7819 */ /* 0x000fe200000114df */
[----:B------:R-:W-:Y:S02]  /*22380*/  IMAD R0, R0, UR6, RZ ;  /* 0x0000000600007c24 */ /* 0x000fe4000f8e02ff */
[----:B------:R-:W-:Y:S01]  /*22390*/  IMAD R5, R210, UR5, R5 ;  /* 0x00000005d2057c24 */ /* 0x000fe2000f8e0205 */
[----:B------:R-:W-:Y:S01]  /*223a0*/  ULDC.64 UR4, c[0x0][0xb28] ;  /* 0x0002ca0000047ab9 */ /* 0x000fe20000000a00 */
        /* <DEDUP_REMOVED lines=9> */
[----:B------:R-:W-:Y:S01]  /*22440*/  LEA R0, P1, R4, UR4, 0x2 ;  /* 0x0000000404007c11 */ /* 0x000fe2000f8210ff */
[----:B------:R-:W-:-:S03]  /*22450*/  VIADD R6, R2, 0x2a820 ;  /* 0x0002a82002067836 */ /* 0x000fc60000000000 */
[----:B------:R-:W-:Y:S02]  /*22460*/  LEA.HI.X R3, R4, UR5, R3, 0x2, P1 ;  /* 0x0000000504037c11 */ /* 0x000fe400088f1403 */
[----:B------:R-:W-:Y:S01]  /*22470*/  PRMT R6, RZ, 0x654, R6 ;  /* 0x00000654ff067816 */ /* 0x000fe20000000006 */
[----:B------:R0:W1:Y:S03]  /*22480*/  SHFL.IDX PT, R4, R0, RZ, 0x1c1f ;  /* 0x001c1fff00047589 */ /* 0x00006600000e0000 */
[----:B------:R0:W-:Y:S01]  /*22490*/  SYNCS.ARRIVE.TRANS64.RED.A1T0 RZ, [R6+URZ], RZ ;  /* 0x000000ff06ff79a7 */ /* 0x0001e2000810043f */
[----:B------:R0:W2:Y:S01]  /*224a0*/  SHFL.IDX PT, R5, R3, RZ, 0x1c1f ;  /* 0x001c1fff03057589 */ /* 0x0000a200000e0000 */
        /* <DEDUP_REMOVED lines=65> */
.L_x_1843:
[----:B------:R-:W-:Y:S05]  /*228c0*/  BSYNC B1 ;  /* 0x0000000000017941 */ /* 0x000fea0003800000 */
.L_x_1842:
[----:B------:R-:W-:Y:S01]  /*228d0*/  ISETP.GE.AND P0, PT, R12, R102, PT ;  /* 0x000000660c00720c */ /* 0x000fe20003f06270 */
[----:B--23--:R2:W3:Y:S04]  /*228e0*/  SHFL.IDX PT, R5, R3, 0x1, 0x1c1f ;  /* 0x003c1f0003057f89 */ /* 0x00c4e800000e0000 */
[----:B-1----:R2:W1:Y:S08]  /*228f0*/  SHFL.IDX PT, R4, R0, 0x1, 0x1c1f ;  /* 0x003c1f0000047f89 */ /* 0x00247000000e0000 */
[----:B--2---:R-:W-:Y:S05]  /*22900*/  @P0 BRA `(.L_x_1841) ;  /* 0x0000000c00f00947 */ /* 0x004fea0003800000 */
[----:B------:R-:W-:Y:S02]  /*22910*/  ULDC UR4, c[0x0][0xac8] ;  /* 0x0002b20000047ab9 */ /* 0x000fe40000000800 */
[----:B------:R-:W-:Y:S02]  /*22920*/  ISETP.GE.AND P1, PT, R13, UR4, PT ;  /* 0x000000040d007c0c */ /* 0x000fe4000bf26270 */
[----:B------:R-:W-:Y:S02]  /*22930*/  ISETP.GE.AND P0, PT, R15, UR4, PT ;  /* 0x000000040f007c0c */ /* 0x000fe4000bf06270 */
[----:B------:R-:W-:Y:S02]  /*22940*/  ISETP.GE.AND P2, PT, R182, UR4, PT ;  /* 0x00000004b6007c0c */ /* 0x000fe4000bf46270 */
[----:B------:R-:W-:Y:S02]  /*22950*/  ISETP.GE.AND P4, PT, R222, UR4, PT ;  /* 0x00000004de007c0c */ /* 0x000fe4000bf86270 */
[----:B------:R-:W-:-:S05]  /*22960*/  ISETP.GE.AND P3, PT, R223, UR4, PT ;  /* 0x00000004df007c0c */ /* 0x000fca000bf66270 */
[-C--:B-1----:R-:W-:Y:S02]  /*22970*/  @!P1 LEA R8, P5, R13, R4.reuse, 0x2 ;  /* 0x000000040d089211 */ /* 0x082fe400078a10ff */
[-C--:B------:R-:W-:Y:S02]  /*22980*/  @!P0 LEA R10, P6, R15, R4.reuse, 0x2 ;  /* 0x000000040f0a8211 */ /* 0x080fe400078c10ff */
[-C--:B---3--:R-:W-:Y:S01]  /*22990*/  @!P1 LEA.HI.X R9, R13, R5.reuse, R14, 0x2, P5 ;  /* 0x000000050d099211 */ /* 0x088fe200028f140e */
[----:B0-----:R-:W-:Y:S01]  /*229a0*/  @!P2 IMAD.WIDE R6, R182, 0x4, R4 ;  /* 0x00000004b606a825 */ /* 0x001fe200078e0204 */
        /* <DEDUP_REMOVED lines=18> */
[-C--:B-1----:R-:W-:Y:S01]  /*22ad0*/  @!P2 LEA R10, P6, R218, R4.reuse, 0x2 ;  /* 0x00000004da0aa211 */ /* 0x082fe200078c10ff */
[----:B------:R-:W-:Y:S01]  /*22ae0*/  @!P5 ST.E.64 desc[UR60][R20.64], R46 ;  /* 0x0000002e1400d985 */ /* 0x000fe2000c101b3c */
[----:B------:R-:W-:Y:S02]  /*22af0*/  @!P1 LEA R8, P5, R219, R4, 0x2 ;  /* 0x00000004db089211 */ /* 0x000fe400078a10ff */
        /* <DEDUP_REMOVED lines=35> */
.L_x_1832:
[----:B------:R-:W-:Y:S01]  /*22d30*/  ULDC.64 UR4, c[0x0][0xc08] ;  /* 0x0003020000047ab9 */ /* 0x000fe20000000a00 */
[----:B------:R-:W3:Y:S01]  /*22d40*/  LDC.64 R4, c[0x0][0xc00] ;  /* 0x00030000ff047b82 */ /* 0x000ee20000000a00 */
[----:B------:R-:W-:Y:S01]  /*22d50*/  ISETP.NE.U32.AND P0, PT, RZ, UR4, PT ;  /* 0x00000004ff007c0c */ /* 0x000fe2000bf05070 */
[----:B------:R-:W-:-:S03]  /*22d60*/  IMAD.MOV.U32 R3, RZ, RZ, RZ ;  /* 0x000000ffff037224 */ /* 0x000fc600078e00ff */
[----:B------:R-:W-:Y:S01]  /*22d70*/  ISETP.NE.AND.EX P1, PT, RZ, UR5, PT, P0 ;  /* 0x00000005ff007c0c */ /* 0x000fe2000bf25300 */
[----:B------:R-:W-:Y:S02]  /*22d80*/  ULDC.64 UR4, c[0x0][0xc00] ;  /* 0x0003000000047ab9 */ /* 0x000fe40000000a00 */
[----:B------:R-:W-:-:S04]  /*22d90*/  ISETP.NE.U32.AND P0, PT, RZ, UR4, PT ;  /* 0x00000004ff007c0c */ /* 0x000fc8000bf05070 */
[----:B------:R-:W-:-:S06]  /*22da0*/  ISETP.NE.AND.EX P0, PT, RZ, UR5, PT, P0 ;  /* 0x00000005ff007c0c */ /* 0x000fcc000bf05300 */
[----:B------:R-:W4:Y:S01]  /*22db0*/  @P1 LDC.64 R6, c[0x0][0xc08] ;  /* 0x00030200ff061b82 */ /* 0x000f220000000a00 */
[----:B------:R-:W-:Y:S02]  /*22dc0*/  ULDC UR4, c[0x0][0xa88] ;  /* 0x0002a20000047ab9 */ /* 0x000fe40000000800 */
[----:B------:R-:W-:Y:S02]  /*22dd0*/  IMAD.U32 R0, RZ, RZ, UR4 ;  /* 0x00000004ff007e24 */ /* 0x000fe4000f8e00ff */
[----:B---3--:R-:W-:-:S05]  /*22de0*/  IMAD.WIDE R4, R207, 0x4, R4 ;  /* 0x00000004cf047825 */ /* 0x008fca00078e0204 */
[----:B------:R3:W5:Y:S01]  /*22df0*/  @P0 LDG.E R3, desc[UR60][R4.64] ;  /* 0x0000003c04030981 */ /* 0x000762000c1e1900 */
[----:B----4-:R-:W-:-:S05]  /*22e00*/  @P1 IMAD.WIDE R6, R207, 0x4, R6 ;  /* 0x00000004cf061825 */ /* 0x010fca00078e0206 */
[----:B------:R3:W5:Y:S01]  /*22e10*/  @P1 LDG.E R0, desc[UR60][R6.64] ;  /* 0x0000003c06001981 */ /* 0x000762000c1e1900 */
[----:B------:R-:W-:Y:S02]  /*22e20*/  ISETP.NE.AND P2, PT, R206, RZ, PT ;  /* 0x000000ffce00720c */ /* 0x000fe40003f45270 */
[----:B--2---:R-:W-:Y:S01]  /*22e30*/  SHF.R.S32.HI R28, RZ, 0x1f, R207 ;  /* 0x0000001fff1c7819 */ /* 0x004fe200000114cf */
[----:B------:R-:W2:Y:S10]  /*22e40*/  S2R R35, SR_TID.X ;  /* 0x0000000000237919 */ /* 0x000eb40000002100 */
[----:B------:R-:W4:Y:S01]  /*22e50*/  @!P2 LDC R206, c[0x0][0xad4] ;  /* 0x0002b500ffceab82 */ /* 0x000f220000000800 */
[----:B--2---:R-:W-:Y:S01]  /*22e60*/  VIADD R8, R35, 0xffffff80 ;  /* 0xffffff8023087836 */ /* 0x004fe20000000000 */
[----:B----4-:R-:W-:-:S04]  /*22e70*/  ISETP.GT.AND P2, PT, R206, 0x1, PT ;  /* 0x00000001ce00780c */ /* 0x010fc80003f44270 */
[----:B------:R-:W-:Y:S01]  /*22e80*/  ISETP.GT.AND P3, PT, R8, 0x7f, PT ;  /* 0x0000007f0800780c */ /* 0x000fe20003f64270 */
[----:B---3--:R-:W-:-:S12]  /*22e90*/  @P1 BRA `(.L_x_1844) ;  /* 0x0000000000101947 */ /* 0x008fd80003800000 */
[----:B------:R-:W-:Y:S05]  /*22ea0*/  @!P0 BRA `(.L_x_1844) ;  /* 0x00000000000c8947 */ /* 0x000fea0003800000 */
[----:B------:R-:W2:Y:S04]  /*22eb0*/  LDG.E R7, desc[UR60][R4.64] ;  /* 0x0000003c04077981 */ /* 0x000ea8000c1e1900 */
[----:B-----5:R-:W2:Y:S02]  /*22ec0*/  LDG.E R0, desc[UR60][R4.64+0x4] ;  /* 0x0000043c04007981 */ /* 0x020ea4000c1e1900 */
[----:B--2---:R-:W-:-:S07]  /*22ed0*/  IADD3 R0, -R7, R0, RZ ;  /* 0x0000000007007210 */ /* 0x004fce0007ffe1ff */
.L_x_1844:
[----:B------:R-:W-:Y:S01]  /*22ee0*/  BSSY B1, `(.L_x_1845) ;  /* 0x0000035000017945 */ /* 0x000fe20003800000 */
[----:B0-----:R-:W-:Y:S02]  /*22ef0*/  SEL R33, R207, RZ, !P0 ;  /* 0x000000ffcf217207 */ /* 0x001fe40004000000 */
[----:B------:R-:W-:Y:S02]  /*22f00*/  SEL R28, R28, RZ, !P0 ;  /* 0x000000ff1c1c7207 */ /* 0x000fe40004000000 */
[----:B-----5:R-:W-:Y:S01]  /*22f10*/  SHF.R.S32.HI R26, RZ, 0x1f, R3 ;  /* 0x0000001fff1a7819 */ /* 0x020fe20000011403 */
[----:B------:R-:W-:Y:S06]  /*22f20*/  @P3 BRA `(.L_x_1846) ;  /* 0x0000000000c03947 */ /* 0x000fec0003800000 */
[----:B------:R-:W0:Y:S01]  /*22f30*/  LDC R37, c[0x0][0xbe8] ;  /* 0x0002fa00ff257b82 */ /* 0x000e220000000800 */
[----:B------:R-:W-:Y:S01]  /*22f40*/  IADD3 R35, R188, -0x80, R35 ;  /* 0xffffff80bc237810 */ /* 0x000fe20007ffe023 */
[----:B0-----:R-:W-:-:S05]  /*22f50*/  IMAD R4, R0, R37, RZ ;  /* 0x0000002500047224 */ /* 0x001fca00078e02ff */
[----:B------:R-:W-:-:S13]  /*22f60*/  ISETP.GE.AND P0, PT, R35, R4, PT ;  /* 0x000000042300720c */ /* 0x000fda0003f06270 */
[----:B------:R-:W-:Y:S05]  /*22f70*/  @P0 BRA `(.L_x_1846) ;  /* 0x0000000000ac0947 */ /* 0x000fea0003800000 */
[----:B------:R-:W-:Y:S01]  /*22f80*/  IMAD.MOV.U32 R24, RZ, RZ, 0x9b8 ;  /* 0x000009b8ff187424 */ /* 0x000fe200078e00ff */
[----:B------:R-:W-:Y:S01]  /*22f90*/  ISETP.GT.AND P0, PT, R206, 0x1, PT ;  /* 0x00000001ce00780c */ /* 0x000fe20003f04270 */
[----:B------:R-:W0:Y:S01]  /*22fa0*/  LDC.64 R4, c[0x0][0xba8] ;  /* 0x0002ea00ff047b82 */ /* 0x000e220000000a00 */
[----:B------:R-:W-:Y:S01]  /*22fb0*/  ISETP.NE.AND P1, PT, R37, 0x1, PT ;  /* 0x000000012500780c */ /* 0x000fe20003f25270 */
[----:B------:R-:W-:Y:S01]  /*22fc0*/  IMAD.MOV.U32 R21, RZ, RZ, R35 ;  /* 0x000000ffff157224 */ /* 0x000fe200078e0023 */
[----:B------:R-:W-:-:S05]  /*22fd0*/  SEL R24, R24, 0x978, P0 ;  /* 0x0000097818187807 */ /* 0x000fca0000000000 */
[----:B------:R-:W2:Y:S08]  /*22fe0*/  LDC.64 R12, c[0x0][R24+0x220] ;  /* 0x00008800180c7b82 */ /* 0x000eb00000000a00 */
[----:B------:R-:W3:Y:S08]  /*22ff0*/  LDC.64 R10, c[0x0][R24+0x218] ;  /* 0x00008600180a7b82 */ /* 0x000ef00000000a00 */
[----:B------:R-:W4:Y:S08]  /*23000*/  LDC.64 R8, c[0x0][R24+0x228] ;  /* 0x00008a0018087b82 */ /* 0x000f300000000a00 */
[----:B------:R-:W5:Y:S08]  /*23010*/  LDC.64 R6, c[0x0][R24+0x210] ;  /* 0x0000840018067b82 */ /* 0x000f700000000a00 */
[----:B------:R-:W1:Y:S08]  /*23020*/  @P1 LDC R20, c[0x0][0xbec] ;  /* 0x0002fb00ff141b82 */ /* 0x000e700000000800 */
[----:B------:R-:W4:Y:S01]  /*23030*/  @P1 LDC R27, c[0x0][0xbf0] ;  /* 0x0002fc00ff1b1b82 */ /* 0x000f220000000800 */
[----:B--2---:R-:W-:-:S07]  /*23040*/  IMAD R13, R13, R33, RZ ;  /* 0x000000210d0d7224 */ /* 0x004fce00078e02ff */
[----:B0-----:R-:W0:Y:S01]  /*23050*/  @!P0 LDC R4, c[0x0][0xb50] ;  /* 0x0002d400ff048b82 */ /* 0x001e220000000800 */
[----:B-1----:R-:W-:-:S07]  /*23060*/  @P1 IMAD.HI.U32 R20, R35, R20, RZ ;  /* 0x0000001423141227 */ /* 0x002fce00078e00ff */
[----:B------:R-:W1:Y:S01]  /*23070*/  @!P0 LDC R5, c[0x0][0xb54] ;  /* 0x0002d500ff058b82 */ /* 0x000e620000000800 */
[-C--:B---3--:R-:W-:Y:S02]  /*23080*/  IMAD R25, R11, R169.reuse, RZ ;  /* 0x000000a90b197224 */ /* 0x088fe400078e02ff */
[----:B------:R-:W-:Y:S01]  /*23090*/  IMAD.WIDE.U32 R14, R10, R169, RZ ;  /* 0x000000a90a0e7225 */ /* 0x000fe200078e00ff */
[----:B----4-:R-:W-:-:S03]  /*230a0*/  @P1 SHF.R.U32.HI R21, RZ, R27, R20 ;  /* 0x0000001bff151219 */ /* 0x010fc60000011614 */
[----:B------:R-:W-:-:S04]  /*230b0*/  IMAD.WIDE.U32 R10, R12, R33, RZ ;  /* 0x000000210c0a7225 */ /* 0x000fc800078e00ff */
[----:B------:R-:W-:Y:S01]  /*230c0*/  IMAD R27, R12, R28, R13 ;  /* 0x0000001c0c1b7224 */ /* 0x000fe200078e020d */
[----:B------:R-:W-:Y:S01]  /*230d0*/  SEL R13, R210, RZ, P0 ;  /* 0x000000ffd20d7207 */ /* 0x000fe20000000000 */
[----:B------:R-:W-:Y:S01]  /*230e0*/  IMAD.IADD R25, R15, 0x1, R25 ;  /* 0x000000010f197824 */ /* 0x000fe200078e0219 */
[----:B------:R-:W-:Y:S01]  /*230f0*/  IADD3 R14, P1, P3, R10, R14, R3 ;  /* 0x0000000e0a0e7210 */ /* 0x000fe20007b3e003 */
[----:B------:R-:W-:Y:S01]  /*23100*/  IMAD.MOV R10, RZ, RZ, -R21 ;  /* 0x000000ffff0a7224 */ /* 0x000fe200078e0a15 */
[----:B------:R-:W-:Y:S01]  /*23110*/  IADD3 R27, R11, R27, RZ ;  /* 0x0000001b0b1b7210 */ /* 0x000fe20007ffe0ff */
[-C--:B------:R-:W-:Y:S02]  /*23120*/  IMAD R15, R9, R13.reuse, RZ ;  /* 0x0000000d090f7224 */ /* 0x080fe400078e02ff */
[----:B------:R-:W-:-:S04]  /*23130*/  IMAD.WIDE.U32 R8, R8, R13, RZ ;  /* 0x0000000d08087225 */ /* 0x000fc800078e00ff */
[----:B------:R-:W-:Y:S01]  /*23140*/  IMAD R11, R37, R10, R35 ;  /* 0x0000000a250b7224 */ /* 0x000fe200078e0223 */
[----:B------:R-:W-:Y:S01]  /*23150*/  IADD3.X R10, R27, R25, R26, P1, P3 ;  /* 0x000000191b0a7210 */ /* 0x000fe20000fe641a */
[----:B------:R-:W-:Y:S01]  /*23160*/  IMAD.IADD R15, R9, 0x1, R15 ;  /* 0x00000001090f7824 */ /* 0x000fe200078e020f */
[----:B------:R-:W-:Y:S01]  /*23170*/  IADD3 R8, P0, P1, R21, R14, R8 ;  /* 0x0000000e15087210 */ /* 0x000fe2000791e008 */
[----:B-----5:R-:W-:Y:S01]  /*23180*/  IMAD R7, R7, R11, RZ ;  /* 0x0000000b07077224 */ /* 0x020fe200078e02ff */
[----:B------:R-:W-:Y:S02]  /*23190*/  SHF.R.S32.HI R21, RZ, 0x1f, R21 ;  /* 0x0000001fff157819 */ /* 0x000fe40000011415 */
[----:B------:R-:W-:Y:S02]  /*231a0*/  SHF.R.S32.HI R13, RZ, 0x1f, R11 ;  /* 0x0000001fff0d7819 */ /* 0x000fe4000001140b */
[----:B------:R-:W-:-:S03]  /*231b0*/  IADD3.X R9, R21, R10, R15, P0, P1 ;  /* 0x0000000a15097210 */ /* 0x000fc600007e240f */
[C---:B------:R-:W-:Y:S02]  /*231c0*/  IMAD R13, R6.reuse, R13, R7 ;  /* 0x0000000d060d7224 */ /* 0x040fe400078e0207 */
[----:B------:R-:W-:-:S04]  /*231d0*/  IMAD.WIDE.U32 R6, R6, R11, R8 ;  /* 0x0000000b06067225 */ /* 0x000fc800078e0008 */
[----:B------:R-:W-:Y:S01]  /*231e0*/  IMAD.IADD R7, R7, 0x1, R13 ;  /* 0x0000000107077824 */ /* 0x000fe200078e020d */
[----:B0-----:R-:W-:-:S04]  /*231f0*/  LEA R4, P0, R6, R4, 0x2 ;  /* 0x0000000406047211 */ /* 0x001fc800078010ff */
[----:B-1----:R-:W-:Y:S01]  /*23200*/  LEA.HI.X R5, R6, R5, R7, 0x2, P0 ;  /* 0x0000000506057211 */ /* 0x002fe200000f1407 */
[----:B------:R-:W-:-:S05]  /*23210*/  IMAD.MOV.U32 R7, RZ, RZ, -0x800000 ;  /* 0xff800000ff077424 */ /* 0x000fca00078e00ff */
[----:B------:R0:W-:Y:S03]  /*23220*/  STG.E desc[UR60][R4.64], R7 ;  /* 0x0000000704007986 */ /* 0x0001e6000c10193c */
.L_x_1846:
[----:B------:R-:W-:Y:S05]  /*23230*/  BSYNC B1 ;  /* 0x0000000000017941 */ /* 0x000fea0003800000 */
.L_x_1845:
[----:B------:R-:W-:Y:S05]  /*23240*/  @P2 BRA `(.L_x_1841) ;  /* 0x0000000400a02947 */ /* 0x000fea0003800000 */
[----:B------:R-:W2:Y:S01]  /*23250*/  LDC R11, c[0x0][0xbe8] ;  /* 0x0002fa00ff0b7b82 */ /* 0x000ea20000000800 */
        /* <DEDUP_REMOVED lines=12> */
[----:B------:R-:W-:Y:S02]  /*23320*/  IMAD.IADD R9, R188, 0x1, R3 ;  /* 0x00000001bc097824 */ /* 0x000fe400078e0203 */
[----:B------:R-:W-:-:S04]  /*23330*/  IMAD.WIDE.U32 R4, R169, UR4, R4 ;  /* 0x00000004a9047c25 */ /* 0x000fc8000f8e0004 */
[----:B------:R-:W-:Y:S01]  /*23340*/  IMAD.MOV.U32 R3, RZ, RZ, R9 ;  /* 0x000000ffff037224 */ /* 0x000fe200078e0009 */
[----:B--2---:R-:W-:Y:S01]  /*23350*/  ISETP.NE.AND P0, PT, R11, 0x1, PT ;  /* 0x000000010b00780c */ /* 0x004fe20003f05270 */
[----:B------:R-:W-:Y:S01]  /*23360*/  IMAD R5, R169, UR5, R5 ;  /* 0x00000005a9057c24 */ /* 0x000fe2000f8e0205 */
[----:B------:R-:W-:Y:S01]  /*23370*/  ULDC.64 UR4, c[0x0][0xae0] ;  /* 0x0002b80000047ab9 */ /* 0x000fe20000000a00 */
[C---:B------:R-:W-:Y:S02]  /*23380*/  IMAD R7, R33.reuse, UR7, R7 ;  /* 0x0000000721077c24 */ /* 0x040fe4000f8e0207 */
[----:B------:R-:W-:-:S04]  /*23390*/  IMAD.WIDE.U32 R4, R33, UR6, R4 ;  /* 0x0000000621047c25 */ /* 0x000fc8000f8e0004 */
[----:B------:R-:W-:Y:S02]  /*233a0*/  IMAD.IADD R5, R5, 0x1, R7 ;  /* 0x0000000105057824 */ /* 0x000fe400078e0207 */
[----:B------:R-:W-:Y:S02]  /*233b0*/  IMAD.IADD R188, R225, 0x1, R188 ;  /* 0x00000001e1bc7824 */ /* 0x000fe400078e02bc */
[----:B------:R-:W0:Y:S08]  /*233c0*/  @P0 LDC R6, c[0x0][0xbec] ;  /* 0x0002fb00ff060b82 */ /* 0x000e300000000800 */
[----:B------:R-:W2:Y:S01]  /*233d0*/  @P0 LDC R13, c[0x0][0xbf0] ;  /* 0x0002fc00ff0d0b82 */ /* 0x000ea20000000800 */
[----:B0-----:R-:W-:-:S05]  /*233e0*/  @P0 IMAD.HI.U32 R6, R9, R6, RZ ;  /* 0x0000000609060227 */ /* 0x001fca00078e00ff */
[----:B--2---:R-:W-:-:S04]  /*233f0*/  @P0 SHF.R.U32.HI R3, RZ, R13, R6 ;  /* 0x0000000dff030219 */ /* 0x004fc80000011606 */
[--C-:B------:R-:W-:Y:S01]  /*23400*/  SHF.R.S32.HI R6, RZ, 0x1f, R3.reuse ;  /* 0x0000001fff067819 */ /* 0x100fe20000011403 */
[----:B------:R-:W-:Y:S02]  /*23410*/  IMAD.MOV R8, RZ, RZ, -R3 ;  /* 0x000000ffff087224 */ /* 0x000fe400078e0a03 */
[----:B------:R-:W-:-:S04]  /*23420*/  IMAD.WIDE.U32 R4, R3, UR4, R4 ;  /* 0x0000000403047c25 */ /* 0x000fc8000f8e0004 */
[----:B------:R-:W-:Y:S02]  /*23430*/  IMAD R6, R6, UR4, RZ ;  /* 0x0000000406067c24 */ /* 0x000fe4000f8e02ff */
[----:B------:R-:W-:Y:S02]  /*23440*/  IMAD R7, R11, R8, R9 ;  /* 0x000000080b077224 */ /* 0x000fe400078e0209 */
[----:B------:R-:W-:Y:S01]  /*23450*/  IMAD R9, R3, UR5, R6 ;  /* 0x0000000503097c24 */ /* 0x000fe2000f8e0206 */
[----:B------:R-:W-:Y:S01]  /*23460*/  ULDC.64 UR4, c[0x0][0xad8] ;  /* 0x0002b60000047ab9 */ /* 0x000fe20000000a00 */
[----:B------:R-:W-:Y:S01]  /*23470*/  IMAD R11, R0, R11, RZ ;  /* 0x0000000b000b7224 */ /* 0x000fe200078e02ff */
[----:B------:R-:W-:Y:S01]  /*23480*/  SHF.R.S32.HI R3, RZ, 0x1f, R7 ;  /* 0x0000001fff037819 */ /* 0x000fe20000011407 */
[C---:B------:R-:W-:Y:S01]  /*23490*/  VIADD R0, R188.reuse, 0x20 ;  /* 0x00000020bc007836 */ /* 0x040fe20000000000 */
[----:B------:R-:W-:Y:S02]  /*234a0*/  IADD3 R5, R5, R9, RZ ;  /* 0x0000000905057210 */ /* 0x000fe40007ffe0ff */
[-C--:B------:R-:W-:Y:S01]  /*234b0*/  ISETP.GE.AND P2, PT, R188, R11.reuse, PT ;  /* 0x0000000bbc00720c */ /* 0x080fe20003f46270 */
[----:B------:R-:W-:Y:S01]  /*234c0*/  IMAD R6, R3, UR4, RZ ;  /* 0x0000000403067c24 */ /* 0x000fe2000f8e02ff */
[----:B------:R-:W-:Y:S01]  /*234d0*/  ISETP.GE.AND P1, PT, R0, R11, PT ;  /* 0x0000000b0000720c */ /* 0x000fe20003f26270 */
[----:B------:R-:W-:-:S04]  /*234e0*/  IMAD.WIDE.U32 R4, R7, UR4, R4 ;  /* 0x0000000407047c25 */ /* 0x000fc8000f8e0004 */
[----:B------:R-:W-:Y:S01]  /*234f0*/  IMAD R3, R7, UR5, R6 ;  /* 0x0000000507037c24 */ /* 0x000fe2000f8e0206 */
[----:B------:R-:W-:Y:S01]  /*23500*/  ULDC.64 UR4, c[0x0][0xa80] ;  /* 0x0002a00000047ab9 */ /* 0x000fe20000000a00 */
[----:B------:R-:W-:Y:S01]  /*23510*/  VIADD R0, R188, 0x40 ;  /* 0x00000040bc007836 */ /* 0x000fe20000000000 */
[----:B------:R-:W-:Y:S01]  /*23520*/  LEA R6, P3, R4, UR4, 0x1 ;  /* 0x0000000404067c11 */ /* 0x000fe2000f8608ff */
[----:B------:R-:W-:-:S03]  /*23530*/  IMAD.IADD R3, R5, 0x1, R3 ;  /* 0x0000000105037824 */ /* 0x000fc600078e0203 */
[----:B------:R-:W-:Y:S02]  /*23540*/  ISETP.GE.AND P0, PT, R0, R11, PT ;  /* 0x0000000b0000720c */ /* 0x000fe40003f06270 */
[----:B------:R-:W-:Y:S02]  /*23550*/  LEA.HI.X R3, R4, UR5, R3, 0x1, P3 ;  /* 0x0000000504037c11 */ /* 0x000fe400098f0c03 */
[----:B------:R0:W2:Y:S04]  /*23560*/  SHFL.IDX PT, R4, R6, RZ, 0x181f ;  /* 0x00181fff06047589 */ /* 0x0000a800000e0000 */
[----:B------:R0:W3:Y:S01]  /*23570*/  SHFL.IDX PT, R0, R3, RZ, 0x181f ;  /* 0x00181fff03007589 */ /* 0x0000e200000e0000 */
[----:B------:R-:W-:Y:S05]  /*23580*/  @P2 BRA `(.L_x_1848) ;  /* 0x0000000000242947 */ /* 0x000fea0003800000 */
[----:B------:R-:W-:Y:S02]  /*23590*/  ULDC UR4, c[0x0][0xac8] ;  /* 0x0002b20000047ab9 */ /* 0x000fe40000000800 */
[----:B------:R-:W-:Y:S02]  /*235a0*/  ISETP.GE.AND P4, PT, R203, UR4, PT ;  /* 0x00000004cb007c0c */ /* 0x000fe4000bf86270 */
[----:B------:R-:W-:-:S11]  /*235b0*/  ISETP.GE.AND P5, PT, R204, UR4, PT ;  /* 0x00000004cc007c0c */ /* 0x000fd6000bfa6270 */
[CC--:B--2---:R-:W-:Y:S02]  /*235c0*/  @!P4 LEA R8, P2, R203.reuse, R4.reuse, 0x1 ;  /* 0x00000004cb08c211 */ /* 0x0c4fe400078408ff */
[C---:B------:R-:W-:Y:S02]  /*235d0*/  @!P5 LEA R4, P3, R204.reuse, R4, 0x1 ;  /* 0x00000004cc04d211 */ /* 0x040fe400078608ff */
[-C--:B---3--:R-:W-:Y:S02]  /*235e0*/  @!P4 LEA.HI.X R9, R203, R0.reuse, R12, 0x1, P2 ;  /* 0x00000000cb09c211 */ /* 0x088fe400010f0c0c */
[----:B------:R-:W-:-:S03]  /*235f0*/  @!P5 LEA.HI.X R5, R204, R0, R10, 0x1, P3 ;  /* 0x00000000cc05d211 */ /* 0x000fc600018f0c0a */
[----:B------:R4:W-:Y:S04]  /*23600*/  @!P4 ST.E.128 desc[UR60][R8.64], RZ ;  /* 0x000000ff0800c985 */ /* 0x0009e8000c101d3c */
[----:B------:R4:W-:Y:S02]  /*23610*/  @!P5 ST.E.128 desc[UR60][R4.64], RZ ;  /* 0x000000ff0400d985 */ /* 0x0009e4000c101d3c */
.L_x_1848:
[----:B------:R-:W-:Y:S05]  /*23620*/  BSYNC B1 ;  /* 0x0000000000017941 */ /* 0x000fea0003800000 */
.L_x_1847:
[----:B---3--:R3:W0:Y:S01]  /*23630*/  SHFL.IDX PT, R0, R3, 0x1, 0x181f ;  /* 0x00381f0003007f89 */ /* 0x00862200000e0000 */
[----:B------:R-:W-:Y:S03]  /*23640*/  BSSY B1, `(.L_x_1849) ;  /* 0x000000c000017945 */ /* 0x000fe60003800000 */
[----:B--2-4-:R3:W2:Y:S01]  /*23650*/  SHFL.IDX PT, R4, R6, 0x1, 0x181f ;  /* 0x00381f0006047f89 */ /* 0x0146a200000e0000 */
[----:B------:R-:W-:Y:S05]  /*23660*/  @P1 BRA `(.L_x_1850) ;  /* 0x0000000000241947 */ /* 0x000fea0003800000 */
[----:B------:R-:W-:Y:S02]  /*23670*/  ULDC UR4, c[0x0][0xac8] ;  /* 0x0002b20000047ab9 */ /* 0x000fe40000000800 */
[----:B------:R-:W-:Y:S02]  /*23680*/  ISETP.GE.AND P3, PT, R203, UR4, PT ;  /* 0x00000004cb007c0c */ /* 0x000fe4000bf66270 */
[----:B------:R-:W-:-:S11]  /*23690*/  ISETP.GE.AND P4, PT, R204, UR4, PT ;  /* 0x00000004cc007c0c */ /* 0x000fd6000bf86270 */
[CC--:B--2---:R-:W-:Y:S02]  /*236a0*/  @!P3 LEA R8, P1, R203.reuse, R4.reuse, 0x1 ;  /* 0x00000004cb08b211 */ /* 0x0c4fe400078208ff */
[C---:B------:R-:W-:Y:S02]  /*236b0*/  @!P4 LEA R4, P2, R204.reuse, R4, 0x1 ;  /* 0x00000004cc04c211 */ /* 0x040fe400078408ff */
[-C--:B0-----:R-:W-:Y:S02]  /*236c0*/  @!P3 LEA.HI.X R9, R203, R0.reuse, R12, 0x1, P1 ;  /* 0x00000000cb09b211 */ /* 0x081fe400008f0c0c */
[----:B------:R-:W-:-:S03]  /*236d0*/  @!P4 LEA.HI.X R5, R204, R0, R10, 0x1, P2 ;  /* 0x00000000cc05c211 */ /* 0x000fc600010f0c0a */
[----:B------:R4:W-:Y:S04]  /*236e0*/  @!P3 ST.E.128 desc[UR60][R8.64], RZ ;  /* 0x000000ff0800b985 */ /* 0x0009e8000c101d3c */
[----:B------:R4:W-:Y:S02]  /*236f0*/  @!P4 ST.E.128 desc[UR60][R4.64], RZ ;  /* 0x000000ff0400c985 */ /* 0x0009e4000c101d3c */
.L_x_1850:
[----:B------:R-:W-:Y:S05]  /*23700*/  BSYNC B1 ;  /* 0x0000000000017941 */ /* 0x000fea0003800000 */
.L_x_1849:
[----:B0-----:R0:W0:Y:S01]  /*23710*/  SHFL.IDX PT, R0, R3, 0x2, 0x181f ;  /* 0x00581f0003007f89 */ /* 0x00102200000e0000 */
[----:B------:R-:W-:Y:S03]  /*23720*/  BSSY B1, `(.L_x_1851) ;  /* 0x000000c000017945 */ /* 0x000fe60003800000 */
[----:B--2-4-:R2:W4:Y:S01]  /*23730*/  SHFL.IDX PT, R4, R6, 0x2, 0x181f ;  /* 0x00581f0006047f89 */ /* 0x01452200000e0000 */
[----:B------:R-:W-:Y:S05]  /*23740*/  @P0 BRA `(.L_x_1852) ;  /* 0x0000000000240947 */ /* 0x000fea0003800000 */
[----:B------:R-:W-:Y:S02]  /*23750*/  ULDC UR4, c[0x0][0xac8] ;  /* 0x0002b20000047ab9 */ /* 0x000fe40000000800 */
[----:B------:R-:W-:Y:S02]  /*23760*/  ISETP.GE.AND P2, PT, R203, UR4, PT ;  /* 0x00000004cb007c0c */ /* 0x000fe4000bf46270 */
[----:B------:R-:W-:-:S11]  /*23770*/  ISETP.GE.AND P3, PT, R204, UR4, PT ;  /* 0x00000004cc007c0c */ /* 0x000fd6000bf66270 */
[CC--:B----4-:R-:W-:Y:S02]  /*23780*/  @!P2 LEA R8, P0, R203.reuse, R4.reuse, 0x1 ;  /* 0x00000004cb08a211 */ /* 0x0d0fe400078008ff */
[C---:B------:R-:W-:Y:S02]  /*23790*/  @!P3 LEA R4, P1, R204.reuse, R4, 0x1 ;  /* 0x00000004cc04b211 */ /* 0x040fe400078208ff */
[-C--:B0-----:R-:W-:Y:S02]  /*237a0*/  @!P2 LEA.HI.X R9, R203, R0.reuse, R12, 0x1, P0 ;  /* 0x00000000cb09a211 */ /* 0x081fe400000f0c0c */
[----:B------:R-:W-:-:S03]  /*237b0*/  @!P3 LEA.HI.X R5, R204, R0, R10, 0x1, P1 ;  /* 0x00000000cc05b211 */ /* 0x000fc600008f0c0a */
[----:B------:R0:W-:Y:S04]  /*237c0*/  @!P2 ST.E.128 desc[UR60][R8.64], RZ ;  /* 0x000000ff0800a985 */ /* 0x0001e8000c101d3c */
[----:B------:R0:W-:Y:S02]  /*237d0*/  @!P3 ST.E.128 desc[UR60][R4.64], RZ ;  /* 0x000000ff0400b985 */ /* 0x0001e4000c101d3c */
.L_x_1852:
[----:B------:R-:W-:Y:S05]  /*237e0*/  BSYNC B1 ;  /* 0x0000000000017941 */ /* 0x000fea0003800000 */
.L_x_1851:
[----:B0-----:R-:W-:Y:S01]  /*237f0*/  IADD3 R0, R188, 0x60, RZ ;  /* 0x00000060bc007810 */ /* 0x001fe20007ffe0ff */
[----:B---3--:R-:W0:Y:S03]  /*23800*/  SHFL.IDX PT, R3, R3, 0x3, 0x181f ;  /* 0x00781f0003037f89 */ /* 0x008e2600000e0000 */
[----:B------:R-:W-:Y:S01]  /*23810*/  ISETP.GE.AND P0, PT, R0, R11, PT ;  /* 0x0000000b0000720c */ /* 0x000fe20003f06270 */
[----:B----4-:R3:W4:-:S12]  /*23820*/  SHFL.IDX PT, R4, R6, 0x3, 0x181f ;  /* 0x00781f0006047f89 */ /* 0x01071800000e0000 */
[----:B---3--:R-:W-:Y:S05]  /*23830*/  @P0 BRA `(.L_x_1841) ;  /* 0x0000000000240947 */ /* 0x008fea0003800000 */
[----:B------:R-:W-:Y:S02]  /*23840*/  ULDC UR4, c[0x0][0xac8] ;  /* 0x0002b20000047ab9 */ /* 0x000fe40000000800 */
[----:B------:R-:W-:Y:S02]  /*23850*/  ISETP.GE.AND P2, PT, R203, UR4, PT ;  /* 0x00000004cb007c0c */ /* 0x000fe4000bf46270 */
[----:B------:R-:W-:-:S11]  /*23860*/  ISETP.GE.AND P3, PT, R204, UR4, PT ;  /* 0x00000004cc007c0c */ /* 0x000fd6000bf66270 */
[CC--:B--2-4-:R-:W-:Y:S02]  /*23870*/  @!P2 LEA R6, P0, R203.reuse, R4.reuse, 0x1 ;  /* 0x00000004cb06a211 */ /* 0x0d4fe400078008ff */
[C---:B------:R-:W-:Y:S02]  /*23880*/  @!P3 LEA R4, P1, R204.reuse, R4, 0x1 ;  /* 0x00000004cc04b211 */ /* 0x040fe400078208ff */
[-C--:B0-----:R-:W-:Y:S02]  /*23890*/  @!P2 LEA.HI.X R7, R203, R3.reuse, R12, 0x1, P0 ;  /* 0x00000003cb07a211 */ /* 0x081fe400000f0c0c */
[----:B------:R-:W-:-:S03]  /*238a0*/  @!P3 LEA.HI.X R5, R204, R3, R10, 0x1, P1 ;  /* 0x00000003cc05b211 */ /* 0x000fc600008f0c0a */
[----:B------:R0:W-:Y:S04]  /*238b0*/  @!P2 ST.E.128 desc[UR60][R6.64], RZ ;  /* 0x000000ff0600a985 */ /* 0x0001e8000c101d3c */
[----:B------:R0:W-:Y:S02]  /*238c0*/  @!P3 ST.E.128 desc[UR60][R4.64], RZ ;  /* 0x000000ff0400b985 */ /* 0x0001e4000c101d3c */
.L_x_1841:
[----:B------:R-:W-:Y:S05]  /*238d0*/  BSYNC B0 ;  /* 0x0000000000007941 */ /* 0x000fea0003800000 */
.L_x_1831:
[----:B------:R-:W-:Y:S02]  /*238e0*/  ULDC UR4, c[0x0][0xc3c] ;  /* 0x00030f0000047ab9 */ /* 0x000fe40000000800 */
[----:B------:R-:W-:-:S13]  /*238f0*/  ISETP.GE.AND P0, PT, R31, UR4, PT ;  /* 0x000000041f007c0c */ /* 0x000fda000bf06270 */
[----:B------:R-:W-:Y:S05]  /*23900*/  @!P0 BRA `(.L_x_1853) ;  /* 0xfffffdd800e88947 */ /* 0x000fea000383ffff */
[----:B------:R-:W-:Y:S05]  /*23910*/  BRA `(.L_x_1546) ;  /* 0x0000008000207947 */ /* 0x000fea0003800000 */
.L_x_1544:
        /* <DEDUP_REMOVED lines=16> */
.L_x_1854:
        /* <DEDUP_REMOVED lines=27> */
[----:B-1----:R-:W-:-:S04]  /*23bd0*/  SEL R4, R4, RZ, P3 ;  /* 0x000000ff04047207 */ /* 0x002fc80001800000 */
[----:B------:R-:W-:-:S05]  /*23be0*/  IADD3 R4, R11, R4, RZ ;  /* 0x000000040b047210 */ /* 0x000fca0007ffe0ff */
        /* <DEDUP_REMOVED lines=14> */
.L_x_1858:
[----:B------:R-:W0:Y:S01]  /*23cd0*/  LDC R2, c[0x0][0xc3c] ;  /* 0x00030f00ff027b82 */ /* 0x000e220000000800 */
[----:B------:R-:W-:Y:S01]  /*23ce0*/  UIADD3 UR4, UR4, 0x1f, URZ ;  /* 0x0000001f04047890 */ /* 0x000fe2000fffe03f */
[----:B------:R-:W-:Y:S02]  /*23cf0*/  ULDC UR7, c[0x0][0xc3c] ;  /* 0x00030f0000077ab9 */ /* 0x000fe40000000800 */
[----:B------:R-:W-:-:S03]  /*23d00*/  MOV R27, UR7 ;  /* 0x00000007001b7c02 */ /* 0x000fc60008000f00 */
[----:B0-----:R-:W-:-:S13]  /*23d10*/  ISETP.LE.AND P6, PT, R2, UR4, PT ;  /* 0x0000000402007c0c */ /* 0x001fda000bfc3270 */
[----:B------:R-:W-:Y:S05]  /*23d20*/  @P6 BRA `(.L_x_1857) ;  /* 0x0000000800a86947 */ /* 0x000fea0003800000 */
[----:B------:R-:W-:Y:S02]  /*23d30*/  VIADD R11, R6, UR4 ;  /* 0x00000004060b7c36 */ /* 0x000fe40008000000 */
[----:B------:R-:W-:Y:S02]  /*23d40*/  IMAD.MOV.U32 R7, RZ, RZ, RZ ;  /* 0x000000ffff077224 */ /* 0x000fe400078e00ff */
[----:B------:R-:W-:Y:S01]  /*23d50*/  IMAD.MOV.U32 R8, RZ, RZ, RZ ;  /* 0x000000ffff087224 */ /* 0x000fe200078e00ff */
[----:B------:R-:W-:-:S13]  /*23d60*/  ISETP.GE.OR P6, PT, R11, R2, !P0 ;  /* 0x000000020b00720c */ /* 0x000fda00047c6670 */
[----:B------:R-:W0:Y:S08]  /*23d70*/  @!P6 LDC.64 R4, c[0x0][0xc80] ;  /* 0x00032000ff04eb82 */ /* 0x000e300000000a00 */
[----:B------:R-:W1:Y:S01]  /*23d80*/  @!P6 LDC.64 R2, c[0x0][0xc78] ;  /* 0x00031e00ff02eb82 */ /* 0x000e620000000a00 */
[----:B0-----:R-:W-:-:S05]  /*23d90*/  @!P6 IMAD.WIDE R4, R11, 0x4, R4 ;  /* 0x000000040b04e825 */ /* 0x001fca00078e0204 */
[----:B------:R-:W2:Y:S01]  /*23da0*/  @!P6 LDG.E R7, desc[UR60][R4.64] ;  /* 0x0000003c0407e981 */ /* 0x000ea2000c1e1900 */
[----:B-1----:R-:W-:-:S05]  /*23db0*/  @!P6 IMAD.WIDE R2, R11, 0x4, R2 ;  /* 0x000000040b02e825 */ /* 0x002fca00078e0202 */
[----:B------:R-:W2:Y:S02]  /*23dc0*/  @!P6 LDG.E R8, desc[UR60][R2.64] ;  /* 0x0000003c0208e981 */ /* 0x000ea4000c1e1900 */
[----:B--2---:R-:W-:-:S05]  /*23dd0*/  IMAD R13, R7, R8, RZ ;  /* 0x00000008070d7224 */ /* 0x004fca00078e02ff */
        /* <DEDUP_REMOVED lines=20> */
.L_x_1856:
        /* <DEDUP_REMOVED lines=11> */
[----:B------:R-:W-:-:S05]  /*23fd0*/  VIADD R3, R27, 0xffffffff ;  /* 0xffffffff1b037836 */ /* 0x000fca0000000000 */
[----:B------:R0:W1:Y:S02]  /*23fe0*/  SHFL.IDX PT, R24, R2, R3, 0x1f ;  /* 0x00001f0302187589 */ /* 0x00006400000e0000 */
.L_x_1859:
[----:B-1----:R-:W-:Y:S02]  /*23ff0*/  IMAD R24, R24, UR5, R5 ;  /* 0x0000000518187c24 */ /* 0x002fe4000f8e0205 */
[----:B------:R-:W-:-:S03]  /*24000*/  VIADD R27, R27, UR4 ;  /* 0x000000041b1b7c36 */ /* 0x000fc60008000000 */
[----:B------:R-:W-:Y:S01]  /*24010*/  IADD3 R4, -R24, UR6, RZ ;  /* 0x0000000618047c10 */ /* 0x000fe2000fffe1ff */
[----:B------:R-:W-:Y:S06]  /*24020*/  @!P1 BRA `(.L_x_1860) ;  /* 0x0000000000e89947 */ /* 0x000fec0003800000 */
[-C--:B--2---:R-:W-:Y:S02]  /*24030*/  IABS R12, R7.reuse ;  /* 0x00000007000c7213 */ /* 0x084fe40000000000 */
[----:B------:R-:W-:Y:S02]  /*24040*/  IABS R5, R8 ;  /* 0x0000000800057213 */ /* 0x000fe40000000000 */
[----:B------:R-:W1:Y:S01]  /*24050*/  I2F.RP R9, R12 ;  /* 0x0000000c00097306 */ /* 0x000e620000209400 */
[----:B------:R-:W-:-:S07]  /*24060*/  IABS R13, R7 ;  /* 0x00000007000d7213 */ /* 0x000fce0000000000 */
[----:B------:R-:W2:Y:S08]  /*24070*/  I2F.RP R10, R5 ;  /* 0x00000005000a7306 */ /* 0x000eb00000209400 */
[----:B-1----:R-:W0:Y:S08]  /*24080*/  MUFU.RCP R9, R9 ;  /* 0x0000000900097308 */ /* 0x002e300000001000 */
[----:B--2---:R-:W-:Y:S01]  /*24090*/  MUFU.RCP R10, R10 ;  /* 0x0000000a000a7308 */ /* 0x004fe20000001000 */
[----:B0-----:R-:W-:Y:S01]  /*240a0*/  VIADD R2, R9, 0xffffffe ;  /* 0x0ffffffe09027836 */ /* 0x001fe20000000000 */
[----:B------:R-:W-:-:S06]  /*240b0*/  IABS R9, R4 ;  /* 0x0000000400097213 */ /* 0x000fcc0000000000 */
[----:B------:R0:W1:Y:S02]  /*240c0*/  F2I.FTZ.U32.TRUNC.NTZ R3, R2 ;  /* 0x0000000200037305 */ /* 0x000064000021f000 */
[----:B0-----:R-:W-:Y:S01]  /*240d0*/  IMAD.MOV.U32 R2, RZ, RZ, RZ ;  /* 0x000000ffff027224 */ /* 0x001fe200078e00ff */
[----:B-1----:R-:W-:-:S05]  /*240e0*/  IADD3 R11, RZ, -R3, RZ ;  /* 0x80000003ff0b7210 */ /* 0x002fca0007ffe0ff */
        /* <DEDUP_REMOVED lines=9> */
[----:B------:R-:W-:Y:S01]  /*24180*/  @!P1 IMAD.IADD R3, R3, 0x1, -R12 ;  /* 0x0000000103039824 */ /* 0x000fe200078e0a0c */
[----:B------:R-:W-:Y:S02]  /*24190*/  @!P1 IADD3 R2, R2, 0x1, RZ ;  /* 0x0000000102029810 */ /* 0x000fe40007ffe0ff */
[----:B------:R-:W-:Y:S02]  /*241a0*/  ISETP.NE.AND P1, PT, R7, RZ, PT ;  /* 0x000000ff0700720c */ /* 0x000fe40003f25270 */
[----:B------:R-:W-:Y:S02]  /*241b0*/  ISETP.GE.U32.AND P0, PT, R3, R12, PT ;  /* 0x0000000c0300720c */ /* 0x000fe40003f06070 */
[----:B------:R-:W0:Y:S01]  /*241c0*/  F2I.FTZ.U32.TRUNC.NTZ R3, R11 ;  /* 0x0000000b00037305 */ /* 0x000e22000021f000 */
[----:B------:R-:W-:-:S04]  /*241d0*/  IABS R12, R8 ;  /* 0x00000008000c7213 */ /* 0x000fc80000000000 */
[----:B------:R-:W-:-:S06]  /*241e0*/  IADD3 R12, RZ, -R12, RZ ;  /* 0x8000000cff0c7210 */ /* 0x000fcc0007ffe0ff */
[----:B------:R-:W-:-:S04]  /*241f0*/  @P0 VIADD R2, R2, 0x1 ;  /* 0x0000000102020836 */ /* 0x000fc80000000000 */
[----:B------:R-:W-:Y:S02]  /*24200*/  IMAD.MOV.U32 R13, RZ, RZ, R2 ;  /* 0x000000ffff0d7224 */ /* 0x000fe400078e0002 */
[----:B0-----:R-:W-:Y:S02]  /*24210*/  IMAD.MOV R2, RZ, RZ, -R3 ;  /* 0x000000ffff027224 */ /* 0x001fe400078e0a03 */
[----:B------:R-:W-:Y:S01]  /*24220*/  @!P2 IMAD.MOV R13, RZ, RZ, -R13 ;  /* 0x000000ffff0da224 */ /* 0x000fe200078e0a0d */
[----:B------:R-:W-:Y:S01]  /*24230*/  @!P1 LOP3.LUT R13, RZ, R7, RZ, 0x33, !PT ;  /* 0x00000007ff0d9212 */ /* 0x000fe200078e33ff */
[----:B------:R-:W-:Y:S02]  /*24240*/  IMAD R9, R2, R5, RZ ;  /* 0x0000000502097224 */ /* 0x000fe400078e02ff */
[----:B------:R-:W-:Y:S01]  /*24250*/  IMAD.MOV.U32 R2, RZ, RZ, RZ ;  /* 0x000000ffff027224 */ /* 0x000fe200078e00ff */
[----:B------:R-:W-:-:S03]  /*24260*/  IABS R10, R13 ;  /* 0x0000000d000a7213 */ /* 0x000fc60000000000 */
[----:B------:R-:W-:-:S04]  /*24270*/  IMAD.HI.U32 R2, R3, R9, R2 ;  /* 0x0000000903027227 */ /* 0x000fc800078e0002 */
[----:B------:R-:W-:Y:S02]  /*24280*/  IMAD.MOV.U32 R3, RZ, RZ, R10 ;  /* 0x000000ffff037224 */ /* 0x000fe400078e000a */
[----:B------:R-:W-:Y:S02]  /*24290*/  IMAD.MOV.U32 R10, RZ, RZ, R12 ;  /* 0x000000ffff0a7224 */ /* 0x000fe400078e000c */
[----:B------:R-:W-:-:S04]  /*242a0*/  IMAD.HI.U32 R2, R2, R3, RZ ;  /* 0x0000000302027227 */ /* 0x000fc800078e00ff */
[----:B------:R-:W-:Y:S01]  /*242b0*/  IMAD R10, R2, R10, R3 ;  /* 0x0000000a020a7224 */ /* 0x000fe200078e0203 */
[----:B------:R-:W-:-:S04]  /*242c0*/  LOP3.LUT R3, R13, R8, RZ, 0x3c, !PT ;  /* 0x000000080d037212 */ /* 0x000fc800078e3cff */
[----:B------:R-:W-:Y:S02]  /*242d0*/  ISETP.GT.U32.AND P1, PT, R5, R10, PT ;  /* 0x0000000a0500720c */ /* 0x000fe40003f24070 */
[----:B------:R-:W-:-:S11]  /*242e0*/  ISETP.GE.AND P2, PT, R3, RZ, PT ;  /* 0x000000ff0300720c */ /* 0x000fd60003f46270 */
[----:B------:R-:W-:Y:S01]  /*242f0*/  @!P1 IMAD.IADD R10, R10, 0x1, -R5 ;  /* 0x000000010a0a9824 */ /* 0x000fe200078e0a05 */
[----:B------:R-:W-:Y:S02]  /*24300*/  @!P1 IADD3 R2, R2, 0x1, RZ ;  /* 0x0000000102029810 */ /* 0x000fe40007ffe0ff */
[----:B------:R-:W-:Y:S02]  /*24310*/  ISETP.NE.AND P1, PT, R8, RZ, PT ;  /* 0x000000ff0800720c */ /* 0x000fe40003f25270 */
[----:B------:R-:W-:Y:S01]  /*24320*/  ISETP.GE.U32.AND P0, PT, R10, R5, PT ;  /* 0x000000050a00720c */ /* 0x000fe20003f06070 */
[----:B------:R-:W-:-:S12]  /*24330*/  IMAD.MOV R5, RZ, RZ, -R13 ;  /* 0x000000ffff057224 */ /* 0x000fd800078e0a0d */
[----:B------:R-:W-:-:S04]  /*24340*/  @P0 VIADD R2, R2, 0x1 ;  /* 0x0000000102020836 */ /* 0x000fc80000000000 */
[----:B------:R-:W-:Y:S01]  /*24350*/  @!P2 IMAD.MOV R2, RZ, RZ, -R2 ;  /* 0x000000ffff02a224 */ /* 0x000fe200078e0a02 */
[----:B------:R-:W-:-:S05]  /*24360*/  @!P1 LOP3.LUT R2, RZ, R8, RZ, 0x33, !PT ;  /* 0x00000008ff029212 */ /* 0x000fca00078e33ff */
[----:B------:R-:W-:-:S04]  /*24370*/  IMAD.MOV R3, RZ, RZ, -R2 ;  /* 0x000000ffff037224 */ /* 0x000fc800078e0a02 */
[C---:B------:R-:W-:Y:S01]  /*24380*/  IMAD R26, R8.reuse, R3, R13 ;  /* 0x00000003081a7224 */ /* 0x040fe200078e020d */
[----:B------:R-:W-:Y:S01]  /*24390*/  LEA R3, R8, R2, 0x18 ;  /* 0x0000000208037211 */ /* 0x000fe200078ec0ff */
[----:B------:R-:W-:-:S04]  /*243a0*/  IMAD R2, R7, R5, R4 ;  /* 0x0000000507027224 */ /* 0x000fc800078e0204 */
[----:B------:R-:W-:Y:S01]  /*243b0*/  IMAD R26, R26, 0x10000, R3 ;  /* 0x000100001a1a7824 */ /* 0x000fe200078e0203 */
[----:B------:R-:W-:Y:S06]  /*243c0*/  BRA `(.L_x_1861) ;  /* 0x0000000000f47947 */ /* 0x000fec0003800000 */
.L_x_1860:
[----:B0-----:R-:W0:Y:S02]  /*243d0*/  LDC.64 R2, c[0x0][0xc90] ;  /* 0x00032400ff027b82 */ /* 0x001e240000000a00 */
        /* <DEDUP_REMOVED lines=13> */
[----:B------:R-:W-:Y:S01]  /*244b0*/  IMAD.HI.U32 R2, R3, R11, R2 ;  /* 0x0000000b03027227 */ /* 0x000fe200078e0002 */
[----:B------:R-:W-:-:S05]  /*244c0*/  IADD3 R3, RZ, -R12, RZ ;  /* 0x8000000cff037210 */ /* 0x000fca0007ffe0ff */
        /* <DEDUP_REMOVED lines=13> */
[----:B------:R-:W-:-:S03]  /*245a0*/  IMAD.MOV R2, RZ, RZ, -R2 ;  /* 0x000000ffff027224 */ /* 0x000fc600078e0a02 */
[----:B------:R-:W-:Y:S01]  /*245b0*/  IADD3 R8, -R9, RZ, RZ ;  /* 0x000000ff09087210 */ /* 0x000fe20007ffe1ff */
[----:B------:R-:W-:Y:S01]  /*245c0*/  IMAD R4, R5, R2, R4 ;  /* 0x0000000205047224 */ /* 0x000fe200078e0204 */
[----:B------:R-:W-:Y:S02]  /*245d0*/  MOV R2, RZ ;  /* 0x000000ff00027202 */ /* 0x000fe40000000f00 */
[----:B------:R-:W-:Y:S02]  /*245e0*/  VIADDMNMX R8, R8, UR5, R13, PT ;  /* 0x0000000508087c46 */ /* 0x000fe4000b80010d */
[----:B------:R-:W-:Y:S02]  /*245f0*/  IADD3 R9, R9, 0x1000000, R4 ;  /* 0x0100000009097810 */ /* 0x000fe40007ffe004 */
[-C--:B------:R-:W-:Y:S01]  /*24600*/  IABS R12, R8.reuse ;  /* 0x00000008000c7213 */ /* 0x080fe20000000000 */
[----:B------:R-:W-:Y:S01]  /*24610*/  IMAD.MOV R26, RZ, RZ, -R8 ;  /* 0x000000ffff1a7224 */ /* 0x000fe200078e0a08 */
[----:B------:R-:W-:-:S02]  /*24620*/  IABS R13, R8 ;  /* 0x00000008000d7213 */ /* 0x000fc40000000000 */
        /* <DEDUP_REMOVED lines=20> */
[----:B------:R-:W-:Y:S02]  /*24770*/  @!P2 IADD3 R2, -R2, RZ, RZ ;  /* 0x000000ff0202a210 */ /* 0x000fe40007ffe1ff */
[----:B------:R-:W-:-:S05]  /*24780*/  @!P1 LOP3.LUT R2, RZ, R8, RZ, 0x33, !PT ;  /* 0x00000008ff029212 */ /* 0x000fca00078e33ff */
[----:B------:R-:W-:-:S07]  /*24790*/  IMAD R26, R2, R26, R9 ;  /* 0x0000001a021a7224 */ /* 0x000fce00078e0209 */
.L_x_1861:
[----:B------:R-:W-:-:S05]  /*247a0*/  LOP3.LUT R2, RZ, R2, RZ, 0x33, !PT ;  /* 0x00000002ff027212 */ /* 0x000fca00078e33ff */
[----:B------:R-:W-:Y:S01]  /*247b0*/  IMAD.IADD R25, R7, 0x1, R2 ;  /* 0x0000000107197824 */ /* 0x000fe200078e0202 */
[----:B------:R-:W-:Y:S06]  /*247c0*/  BRA `(.L_x_1862) ;  /* 0x00000000000c7947 */ /* 0x000fec0003800000 */
.L_x_1857:
[----:B------:R-:W-:Y:S01]  /*247d0*/  IMAD.MOV.U32 R25, RZ, RZ, RZ ;  /* 0x000000ffff197224 */ /* 0x000fe200078e00ff */
[----:B------:R-:W-:Y:S01]  /*247e0*/  MOV R26, RZ ;  /* 0x000000ff001a7202 */ /* 0x000fe20000000f00 */
[----:B------:R-:W-:-:S07]  /*247f0*/  IMAD.U32 R24, RZ, RZ, UR6 ;  /* 0x00000006ff187e24 */ /* 0x000fce000f8e00ff */
.L_x_1862:
[----:B------:R-:W-:-:S13]  /*24800*/  ISETP.NE.AND P0, PT, R6, RZ, PT ;  /* 0x000000ff0600720c */ /* 0x000fda0003f05270 */
[----:B------:R-:W0:Y:S01]  /*24810*/  @!P0 S2R R3, SR_CgaCtaId ;  /* 0x0000000000038919 */ /* 0x000e220000008800 */
[----:B------:R-:W-:-:S04]  /*24820*/  @!P0 MOV R2, 0x400 ;  /* 0x0000040000028802 */ /* 0x000fc80000000f00 */
[----:B0-----:R-:W-:-:S05]  /*24830*/  @!P0 LEA R2, R3, R2, 0x18 ;  /* 0x0000000203028211 */ /* 0x001fca00078ec0ff */
[----:B------:R0:W-:Y:S01]  /*24840*/  @!P0 STS.128 [R2+0x2a8d0], R24 ;  /* 0x02a8d01802008388 */ /* 0x0001e20000000c00 */
[----:B------:R-:W-:Y:S06]  /*24850*/  BAR.ARV 0x5, 0x180 ;  /* 0x0146000000007b1d */ /* 0x000fec0000002000 */
.L_x_1855:
        /* <DEDUP_REMOVED lines=12> */
[----:B------:R-:W-:Y:S01]  /*24920*/  ULDC.64 UR36, c[0x0][0x198] ;  /* 0x0000660000247ab9 */ /* 0x000fe20000000a00 */
[----:B------:R-:W-:Y:S01]  /*24930*/  IMAD.SHL.U32 R34, R4, 0x8, RZ ;  /* 0x0000000804227824 */ /* 0x000fe200078e00ff */
[----:B------:R-:W-:Y:S01]  /*24940*/  ULDC UR38, c[0x0][0xc] ;  /* 0x0000030000267ab9 */ /* 0x000fe20000000800 */
[----:B------:R-:W-:Y:S02]  /*24950*/  IMAD.MOV.U32 R22, RZ, RZ, RZ ;  /* 0x000000ffff167224 */ /* 0x000fe400078e00ff */
[----:B------:R-:W-:-:S02]  /*24960*/  IMAD.MOV.U32 R28, RZ, RZ, RZ ;  /* 0x000000ffff1c7224 */ /* 0x000fc400078e00ff */
[----:B------:R-:W-:Y:S01]  /*24970*/  IMAD.MOV.U32 R30, RZ, RZ, 0x1 ;  /* 0x00000001ff1e7424 */ /* 0x000fe200078e00ff */
[----:B--2---:R-:W-:Y:S01]  /*24980*/  R2UR UR4, R2 ;  /* 0x00000000020472ca */ /* 0x004fe200000e0000 */
[----:B------:R-:W-:-:S05]  /*24990*/  IMAD.SHL.U32 R2, R0, 0x8, RZ ;  /* 0x0000000800027824 */ /* 0x000fca00078e00ff */
[C---:B------:R-:W-:Y:S02]  /*249a0*/  LOP3.LUT R3, R2.reuse, 0x1f8, RZ, 0xc0, !PT ;  /* 0x000001f802037812 */ /* 0x040fe400078ec0ff */
[----:B------:R-:W-:Y:S02]  /*249b0*/  LOP3.LUT R2, R2, 0x38, RZ, 0xc0, !PT ;  /* 0x0000003802027812 */ /* 0x000fe400078ec0ff */
[----:B------:R-:W-:Y:S02]  /*249c0*/  LOP3.LUT R3, R3, 0x38, R0, 0x78, !PT ;  /* 0x0000003803037812 */ /* 0x000fe400078e7800 */
[----:B------:R-:W-:Y:S01]  /*249d0*/  SHF.L.U32 R0, R0, 0x4, RZ ;  /* 0x0000000400007819 */ /* 0x000fe200000006ff */
[----:B------:R-:W-:Y:S01]  /*249e0*/  ULOP3.LUT UR39, UR4, 0x2, URZ, 0xfc, !UPT ;  /* 0x0000000204277892 */ /* 0x000fe2000f8efc3f */
[----:B------:R-:W-:Y:S02]  /*249f0*/  LOP3.LUT R34, R3, 0x200, R34, 0xf8, !PT ;  /* 0x0000020003227812 */ /* 0x000fe400078ef822 */
[----:B------:R-:W-:Y:S01]  /*24a00*/  UMOV UR4, 0x400 ;  /* 0x0000040000047882 */ /* 0x000fe20000000000 */
[----:B------:R-:W-:Y:S01]  /*24a10*/  SHF.R.U32.HI R3, RZ, 0x3, R4 ;  /* 0x00000003ff037819 */ /* 0x000fe20000011604 */
[----:B0-----:R-:W-:-:S03]  /*24a20*/  ULEA UR4, UR5, UR4, 0x18 ;  /* 0x0000000405047291 */ /* 0x001fc6000f8ec03f */
[----:B------:R-:W-:Y:S02]  /*24a30*/  LOP3.LUT R4, R3, 0x70, R0, 0xf8, !PT ;  /* 0x0000007003047812 */ /* 0x000fe400078ef800 */
[C---:B------:R-:W-:Y:S02]  /*24a40*/  LOP3.LUT R3, R2.reuse, 0x40, RZ, 0xfc, !PT ;  /* 0x0000004002037812 */ /* 0x040fe400078efcff */
[----:B------:R-:W-:Y:S02]  /*24a50*/  MOV R17, UR4 ;  /* 0x0000000400117c02 */ /* 0x000fe40008000f00 */
[----:B------:R-:W-:-:S03]  /*24a60*/  LOP3.LUT R0, R2, 0x80, RZ, 0xfc, !PT ;  /* 0x0000008002007812 */ /* 0x000fc600078efcff */
[----:B-1----:R-:W-:-:S07]  /*24a70*/  IMAD R36, R34, 0x2, R17 ;  /* 0x0000000222247824 */ /* 0x002fce00078e0211 */
.L_x_1984:
[----:B------:R-:W-:Y:S05]  /*24a80*/  YIELD ;  /* 0x0000000000007946 */ /* 0x000fea0003800000 */
[----:B------:R-:W-:Y:S01]  /*24a90*/  ULDC.64 UR4, c[0x0][0xa28] ;  /* 0x00028a0000047ab9 */ /* 0x000fe20000000a00 */
[----:B------:R-:W-:Y:S01]  /*24aa0*/  IMAD.MOV.U32 R11, RZ, RZ, RZ ;  /* 0x000000ffff0b7224 */ /* 0x000fe200078e00ff */
[----:B------:R-:W-:Y:S01]  /*24ab0*/  ISETP.NE.U32.AND P0, PT, RZ, UR4, PT ;  /* 0x00000004ff007c0c */ /* 0x000fe2000bf05070 */
[----:B0-----:R-:W0:Y:S01]  /*24ac0*/  LDC.64 R4, c[0x0][0xa00] ;  /* 0x00028000ff047b82 */ /* 0x001e220000000a00 */
[----:B------:R-:W-:Y:S02]  /*24ad0*/  ULDC.64 UR6, c[0x0][0xa10] ;  /* 0x0002840000067ab9 */ /* 0x000fe40000000a00 */
[----:B------:R-:W-:Y:S01]  /*24ae0*/  ISETP.NE.AND.EX P0, PT, RZ, UR5, PT, P0 ;  /* 0x00000005ff007c0c */ /* 0x000fe2000bf05300 */
[----:B------:R-:W-:-:S12]  /*24af0*/  ULDC.64 UR4, c[0x0][0xa18] ;  /* 0x0002860000047ab9 */ /* 0x000fd80000000a00 */
[----:B-1----:R-:W1:Y:S01]  /*24b00*/  @P0 LDC.64 R2, c[0x0][0xa28] ;  /* 0x00028a00ff020b82 */ /* 0x002e620000000a00 */
[----:B------:R-:W-:Y:S01]  /*24b10*/  ISETP.NE.U32.AND P1, PT, RZ, UR6, PT ;  /* 0x00000006ff007c0c */ /* 0x000fe2000bf25070 */
[----:B-1----:R-:W-:-:S05]  /*24b20*/  @P0 IMAD.WIDE R2, R27, 0x4, R2 ;  /* 0x000000041b020825 */ /* 0x002fca00078e0202 */
[----:B------:R1:W2:Y:S01]  /*24b30*/  @P0 LDG.E R11, desc[UR60][R2.64] ;  /* 0x0000003c020b0981 */ /* 0x0002a2000c1e1900 */
[----:B------:R-:W-:Y:S01]  /*24b40*/  ISETP.NE.U32.AND P0, PT, RZ, UR4, PT ;  /* 0x00000004ff007c0c */ /* 0x000fe2000bf05070 */
[----:B------:R-:W-:Y:S01]  /*24b50*/  IMAD.MOV.U32 R35, RZ, RZ, RZ ;  /* 0x000000ffff237224 */ /* 0x000fe200078e00ff */
[----:B------:R-:W-:Y:S01]  /*24b60*/  ISETP.NE.AND.EX P1, PT, RZ, UR7, PT, P1 ;  /* 0x00000007ff007c0c */ /* 0x000fe2000bf25310 */
[----:B------:R-:W-:Y:S01]  /*24b70*/  IMAD.MOV.U32 R0, RZ, RZ, RZ ;  /* 0x000000ffff007224 */ /* 0x000fe200078e00ff */
[----:B------:R-:W-:Y:S01]  /*24b80*/  ISETP.NE.AND.EX P2, PT, RZ, UR5, PT, P0 ;  /* 0x00000005ff007c0c */ /* 0x000fe2000bf45300 */
[----:B------:R-:W-:Y:S01]  /*24b90*/  ULDC.64 UR4, c[0x0][0xa00] ;  /* 0x0002800000047ab9 */ /* 0x000fe20000000a00 */
[----:B0-----:R-:W-:Y:S01]  /*24ba0*/  IMAD.WIDE R4, R27, 0x4, R4 ;  /* 0x000000041b047825 */ /* 0x001fe200078e0204 */
[----:B------:R-:W-:Y:S01]  /*24bb0*/  ISETP.NE.U32.AND P0, PT, RZ, UR4, PT ;  /* 0x00000004ff007c0c */ /* 0x000fe2000bf05070 */
[----:B-1----:R-:W0:Y:S03]  /*24bc0*/  LDC.64 R2, c[0x0][0xa10] ;  /* 0x00028400ff027b82 */ /* 0x002e260000000a00 */
[----:B------:R-:W-:-:S06]  /*24bd0*/  ISETP.NE.AND.EX P0, PT, RZ, UR5, PT, P0 ;  /* 0x00000005ff007c0c */ /* 0x000fcc000bf05300 */
[----:B------:R-:W1:Y:S07]  /*24be0*/  @P2 LDC.64 R6, c[0x0][0xa18] ;  /* 0x00028600ff062b82 */ /* 0x000e6e0000000a00 */
[----:B------:R-:W5:Y:S01]  /*24bf0*/  @P0 LDG.E R35, desc[UR60][R4.64] ;  /* 0x0000003c04230981 */ /* 0x000f62000c1e1900 */
[----:B0-----:R-:W-:-:S05]  /*24c00*/  IMAD.WIDE R2, R27, 0x4, R2 ;  /* 0x000000041b027825 */ /* 0x001fca00078e0202 */
[----:B------:R-:W5:Y:S01]  /*24c10*/  @P1 LDG.E R0, desc[UR60][R2.64] ;  /* 0x0000003c02001981 */ /* 0x000f62000c1e1900 */
[----:B------:R-:W-:Y:S02]  /*24c20*/  ULDC UR4, c[0x0][0x288] ;  /* 0x0000a20000047ab9 */ /* 0x000fe40000000800 */
[----:B------:R-:W-:Y:S01]  /*24c30*/  MOV R32, UR4 ;  /* 0x0000000400207c02 */ /* 0x000fe20008000f00 */
[----:B------:R-:W-:Y:S02]  /*24c40*/  ULDC.64 UR4, c[0x0][0x418] ;  /* 0x0001060000047ab9 */ /* 0x000fe40000000a00 */
[----:B------:R-:W-:-:S03]  /*24c50*/  UISETP.NE.U32.AND UP0, UPT, UR4, URZ, UPT ;  /* 0x0000003f0400728c */ /* 0x000fc6000bf05070 */
[----:B------:R-:W-:Y:S01]  /*24c60*/  ULDC UR4, c[0x0][0x424] ;  /* 0x0001090000047ab9 */ /* 0x000fe20000000800 */
[----:B------:R-:W-:Y:S01]  /*24c70*/  UISETP.NE.AND.EX UP0, UPT, UR5, URZ, UPT, UP0 ;  /* 0x0000003f0500728c */ /* 0x000fe2000bf05300 */
[----:B-1----:R-:W-:Y:S02]  /*24c80*/  @P2 IMAD.WIDE R6, R27, 0x4, R6 ;  /* 0x000000041b062825 */ /* 0x002fe400078e0206 */
[----:B------:R-:W-:Y:S01]  /*24c90*/  ULDC UR5, c[0x0][0x2f0] ;  /* 0x0000bc0000057ab9 */ /* 0x000fe20000000800 */
[----:B------:R-:W-:Y:S02]  /*24ca0*/  USEL UR4, UR4, 0x1, UP0 ;  /* 0x0000000104047887 */ /* 0x000fe40008000000 */
[----:B------:R0:W5:Y:S02]  /*24cb0*/  @P2 LDG.E R32, desc[UR60][R6.64] ;  /* 0x0000003c06202981 */ /* 0x000164000c1e1900 */
[----:B------:R-:W-:-:S03]  /*24cc0*/  UIMAD UR4, UR4, UR5, URZ ;  /* 0x00000005040472a4 */ /* 0x000fc6000f8e023f */
[----:B------:R-:W-:-:S03]  /*24cd0*/  ULDC UR5, c[0x0][0x348] ;  /* 0x0000d20000057ab9 */ /* 0x000fc60000000800 */
[----:B------:R-:W-:Y:S02]  /*24ce0*/  IMAD.U32 R10, RZ, RZ, UR4 ;  /* 0x00000004ff0a7e24 */ /* 0x000fe4000f8e00ff */
[----:B0-----:R-:W-:Y:S01]  /*24cf0*/  IMAD.U32 R7, RZ, RZ, UR5 ;  /* 0x00000005ff077e24 */ /* 0x001fe2000f8e00ff */
[----:B--2---:R0:W-:Y:S01]  /*24d00*/  STL [R1+0x4], R11 ;  /* 0x0000040b01007387 */ /* 0x0041e20000100800 */
[----:B---3--:R-:W-:Y:S05]  /*24d10*/  @P2 BRA `(.L_x_1864) ;  /* 0x0000000000102947 */ /* 0x008fea0003800000 */
[----:B------:R-:W-:Y:S05]  /*24d20*/  @!P0 BRA `(.L_x_1864) ;  /* 0x00000000000c8947 */ /* 0x000fea0003800000 */
[----:B------:R-:W2:Y:S04]  /*24d30*/  LDG.E R9, desc[UR60][R4.64] ;  /* 0x0000003c04097981 */ /* 0x000ea8000c1e1900 */
[----:B-----5:R-:W2:Y:S02]  /*24d40*/  LDG.E R32, desc[UR60][R4.64+0x4] ;  /* 0x0000043c04207981 */ /* 0x020ea4000c1e1900 */
[----:B--2---:R-:W-:-:S07]  /*24d50*/  IMAD.IADD R32, R32, 0x1, -R9 ;  /* 0x0000000120207824 */ /* 0x004fce00078e0a09 */
.L_x_1864:
[----:B------:R-:W-:Y:S01]  /*24d60*/  ULDC.64 UR4, c[0x0][0xa20] ;  /* 0x0002880000047ab9 */ /* 0x000fe20000000a00 */
[C---:B------:R-:W-:Y:S02]  /*24d70*/  LOP3.LUT R4, R26.reuse, 0xff000000, RZ, 0xc0, !PT ;  /* 0xff0000001a047812 */ /* 0x040fe400078ec0ff */
[----:B------:R-:W-:Y:S02]  /*24d80*/  ISETP.NE.U32.AND P0, PT, RZ, UR4, PT ;  /* 0x00000004ff007c0c */ /* 0x000fe4000bf05070 */
[----:B------:R-:W-:Y:S02]  /*24d90*/  SHF.R.U32.HI R5, RZ, 0x8, R4 ;  /* 0x00000008ff057819 */ /* 0x000fe40000011604 */
[----:B------:R-:W-:Y:S02]  /*24da0*/  ISETP.NE.AND.EX P0, PT, RZ, UR5, PT, P0 ;  /* 0x00000005ff007c0c */ /* 0x000fe4000bf05300 */
[C---:B------:R-:W-:Y:S02]  /*24db0*/  LOP3.LUT R6, R26.reuse, 0xff0000, RZ, 0xc0, !PT ;  /* 0x00ff00001a067812 */ /* 0x040fe400078ec0ff */
[----:B------:R-:W-:-:S02]  /*24dc0*/  LOP3.LUT R26, R26, 0xffff, RZ, 0xc0, !PT ;  /* 0x0000ffff1a1a7812 */ /* 0x000fc400078ec0ff */
[----:B------:R-:W-:-:S07]  /*24dd0*/  LEA.HI R6, R6, R5, RZ, 0x10 ;  /* 0x0000000506067211 */ /* 0x000fce00078f80ff */
[----:B------:R-:W-:Y:S05]  /*24de0*/  @!P0 BRA `(.L_x_1865) ;  /* 0x0000000000108947 */ /* 0x000fea0003800000 */
[----:B------:R-:W1:Y:S02]  /*24df0*/  LDC.64 R4, c[0x0][0xa20] ;  /* 0x00028800ff047b82 */ /* 0x000e640000000a00 */
[----:B-1----:R-:W-:-:S05]  /*24e00*/  IMAD.WIDE R4, R27, 0x4, R4 ;  /* 0x000000041b047825 */ /* 0x002fca00078e0204 */
[----:B------:R1:W5:Y:S01]  /*24e10*/  LDG.E R10, desc[UR60][R4.64] ;  /* 0x0000003c040a7981 */ /* 0x000362000c1e1900 */
[----:B------:R-:W-:Y:S05]  /*24e20*/  BRA `(.L_x_1866) ;  /* 0x0000000000247947 */ /* 0x000fea0003800000 */
.L_x_1865:
[----:B------:R-:W-:Y:S02]  /*24e30*/  ULDC.64 UR4, c[0x0][0xa08] ;  /* 0x0002820000047ab9 */ /* 0x000fe40000000a00 */
[----:B------:R-:W-:-:S04]  /*24e40*/  ISETP.NE.U32.AND P0, PT, RZ, UR4, PT ;  /* 0x00000004ff007c0c */ /* 0x000fc8000bf05070 */
[----:B------:R-:W-:-:S13]  /*24e50*/  ISETP.NE.AND.EX P0, PT, RZ, UR5, PT, P0 ;  /* 0x00000005ff007c0c */ /* 0x000fda000bf05300 */
[----:B------:R-:W-:Y:S05]  /*24e60*/  @!P0 BRA `(.L_x_1866) ;  /* 0x0000000000148947 */ /* 0x000fea0003800000 */
[----:B------:R-:W1:Y:S02]  /*24e70*/  LDC.64 R4, c[0x0][0xa08] ;  /* 0x00028200ff047b82 */ /* 0x000e640000000a00 */
[----:B-1----:R-:W-:-:S05]  /*24e80*/  IMAD.WIDE R4, R27, 0x4, R4 ;  /* 0x000000041b047825 */ /* 0x002fca00078e0204 */
[----:B------:R-:W2:Y:S04]  /*24e90*/  LDG.E R10, desc[UR60][R4.64] ;  /* 0x0000003c040a7981 */ /* 0x000ea8000c1e1900 */
[----:B------:R-:W2:Y:S02]  /*24ea0*/  LDG.E R9, desc[UR60][R4.64+0x4] ;  /* 0x0000043c04097981 */ /* 0x000ea4000c1e1900 */
[----:B--2---:R-:W-:-:S07]  /*24eb0*/  IMAD.IADD R10, R9, 0x1, -R10 ;  /* 0x00000001090a7824 */ /* 0x004fce00078e0a0a */
.L_x_1866:
[----:B-1----:R-:W2:Y:S01]  /*24ec0*/  @P1 LDG.E R5, desc[UR60][R2.64] ;  /* 0x0000003c02051981 */ /* 0x002ea2000c1e1900 */
[----:B------:R-:W1:Y:S03]  /*24ed0*/  LDC R8, c[0x0][0x448] ;  /* 0x00011200ff087b82 */ /* 0x000e660000000800 */
[----:B------:R3:W2:Y:S01]  /*24ee0*/  @P1 LDG.E R4, desc[UR60][R2.64+0x4] ;  /* 0x0000043c02041981 */ /* 0x0006a2000c1e1900 */
[----:B------:R-:W-:Y:S02]  /*24ef0*/  IMAD.SHL.U32 R25, R25, 0x80, RZ ;  /* 0x0000008019197824 */ /* 0x000fe400078e00ff */
[----:B-----5:R-:W-:Y:S02]  /*24f00*/  IMAD.IADD R10, R10, 0x1, -R11 ;  /* 0x000000010a0a7824 */ /* 0x020fe400078e0a0b */
[----:B---3--:R-:W3:Y:S01]  /*24f10*/  LDC.64 R2, c[0x0][0x9e0] ;  /* 0x00027800ff027b82 */ /* 0x008ee20000000a00 */
[----:B-1----:R-:W-:-:S13]  /*24f20*/  ISETP.NE.AND P2, PT, R8, 0x1, PT ;  /* 0x000000010800780c */ /* 0x002fda0003f45270 */
[----:B------:R-:W1:Y:S01]  /*24f30*/  @P2 LDC R8, c[0x0][0x44c] ;  /* 0x00011300ff082b82 */ /* 0x000e620000000800 */
[----:B---3--:R-:W-:-:S07]  /*24f40*/  ISETP.GE.AND P3, PT, R3, 0x1, PT ;  /* 0x000000010300780c */ /* 0x008fce0003f66270 */
[----:B------:R-:W3:Y:S01]  /*24f50*/  @P2 LDC R9, c[0x0][0x450] ;  /* 0x00011400ff092b82 */ /* 0x000ee20000000800 */
[----:B--2---:R-:W-:Y:S01]  /*24f60*/  @P1 IADD3 R7, -R5, R4, RZ ;  /* 0x0000000405071210 */ /* 0x004fe20007ffe1ff */
[----:B------:R-:W-:-:S04]  /*24f70*/  VIADD R5, R25, 0x7f ;  /* 0x0000007f19057836 */ /* 0x000fc80000000000 */
[----:B-1----:R-:W-:-:S04]  /*24f80*/  @P2 IMAD.HI.U32 R4, R5, R8, RZ ;  /* 0x0000000805042227 */ /* 0x002fc800078e00ff */
[----:B------:R-:W-:Y:S01]  /*24f90*/  IMAD.IADD R37, R10, 0x1, R7 ;  /* 0x000000010a257824 */ /* 0x000fe200078e0207 */
[----:B---3--:R-:W-:-:S04]  /*24fa0*/  @P2 SHF.R.U32.HI R5, RZ, R9, R4 ;  /* 0x00000009ff052219 */ /* 0x008fc80000011604 */
[C---:B------:R-:W-:Y:S02]  /*24fb0*/  IADD3 R4, R37.reuse, 0x5f, RZ ;  /* 0x0000005f25047810 */ /* 0x040fe40007ffe0ff */
[----:B------:R-:W-:-:S03]  /*24fc0*/  IADD3 R18, R37, 0x1, -R32 ;  /* 0x0000000125127810 */ /* 0x000fc60007ffe820 */
[----:B------:R-:W-:-:S04]  /*24fd0*/  IMAD.HI R4, R4, 0x2aaaaaab, RZ ;  /* 0x2aaaaaab04047827 */ /* 0x000fc800078e02ff */
[----:B------:R-:W-:Y:S01]  /*24fe0*/  IMAD.IADD R8, R18, 0x1, R5 ;  /* 0x0000000112087824 */ /* 0x000fe200078e0205 */
[----:B------:R-:W-:-:S03]  /*24ff0*/  SHF.R.U32.HI R19, RZ, 0x1f, R4 ;  /* 0x0000001fff137819 */ /* 0x000fc60000011604 */
[----:B------:R-:W-:Y:S01]  /*25000*/  IMAD.IADD R2, R8, 0x1, R2 ;  /* 0x0000000108027824 */ /* 0x000fe200078e0202 */
[----:B------:R-:W-:Y:S01]  /*25010*/  LEA.HI.SX32 R19, R4, R19, 0x1c ;  /* 0x0000001304137211 */ /* 0x000fe200078fe2ff */
[----:B------:R-:W-:Y:S06]  /*25020*/  @!P3 BRA `(.L_x_1867) ;  /* 0x000000000048b947 */ /* 0x000fec0003800000 */
[C---:B------:R-:W-:Y:S01]  /*25030*/  ISETP.GT.AND P0, PT, R8.reuse, RZ, PT ;  /* 0x000000ff0800720c */ /* 0x040fe20003f04270 */
[----:B------:R-:W-:Y:S01]  /*25040*/  BSSY B0, `(.L_x_1868) ;  /* 0x000000e000007945 */ /* 0x000fe20003800000 */
[----:B------:R-:W-:-:S11]  /*25050*/  VIADD R9, R8, 0xffffffff ;  /* 0xffffffff08097836 */ /* 0x000fd60000000000 */
[----:B------:R-:W-:Y:S05]  /*25060*/  @P0 BRA `(.L_x_1869) ;  /* 0x00000000001c0947 */ /* 0x000fea0003800000 */
[----:B------:R-:W-:Y:S01]  /*25070*/  ISETP.NE.AND P0, PT, R3, 0x1, PT ;  /* 0x000000010300780c */ /* 0x000fe20003f05270 */
[----:B------:R-:W-:-:S12]  /*25080*/  IMAD.MOV R9, RZ, RZ, -R8 ;  /* 0x000000ffff097224 */ /* 0x000fd800078e0a08 */
[----:B------:R-:W1:Y:S02]  /*25090*/  @P0 LDC.64 R4, c[0x0][0x9e8] ;  /* 0x00027a00ff040b82 */ /* 0x000e640000000a00 */
[----:B-1----:R-:W-:-:S05]  /*250a0*/  @P0 IMAD.HI.U32 R4, R9, R4, RZ ;  /* 0x0000000409040227 */ /* 0x002fca00078e00ff */
[----:B------:R-:W-:-:S04]  /*250b0*/  @P0 SHF.R.U32.HI R9, RZ, R5, R4 ;  /* 0x00000005ff090219 */ /* 0x000fc80000011604 */
[----:B------:R-:W-:Y:S01]  /*250c0*/  LOP3.LUT R9, RZ, R9, RZ, 0x33, !PT ;  /* 0x00000009ff097212 */ /* 0x000fe200078e33ff */
[----:B------:R-:W-:Y:S06]  /*250d0*/  BRA `(.L_x_1870) ;  /* 0x0000000000107947 */ /* 0x000fec0003800000 */
.L_x_1869:
[----:B------:R-:W-:-:S13]  /*250e0*/  ISETP.NE.AND P0, PT, R3, 0x1, PT ;  /* 0x000000010300780c */ /* 0x000fda0003f05270 */
[----:B------:R-:W1:Y:S02]  /*250f0*/  @P0 LDC.64 R4, c[0x0][0x9e8] ;  /* 0x00027a00ff040b82 */ /* 0x000e640000000a00 */
[----:B-1----:R-:W-:-:S05]  /*25100*/  @P0 IMAD.HI.U32 R4, R9, R4, RZ ;  /* 0x0000000409040227 */ /* 0x002fca00078e00ff */
[----:B------:R-:W-:-:S07]  /*25110*/  @P0 SHF.R.U32.HI R9, RZ, R5, R4 ;  /* 0x00000005ff090219 */ /* 0x000fce0000011604 */
.L_x_1870:
[----:B------:R-:W-:Y:S05]  /*25120*/  BSYNC B0 ;  /* 0x0000000000007941 */ /* 0x000fea0003800000 */
.L_x_1868:
[----:B------:R-:W-:-:S05]  /*25130*/  IMAD R9, R9, R3, R3 ;  /* 0x0000000309097224 */ /* 0x000fca00078e0203 */
[----:B------:R-:W-:-:S07]  /*25140*/  VIMNMX R2, R2, R9, PT ;  /* 0x0000000902027248 */ /* 0x000fce0003fe0100 */
.L_x_1867:
[----:B------:R-:W1:Y:S01]  /*25150*/  @P2 LDC R8, c[0x0][0x44c] ;  /* 0x00011300ff082b82 */ /* 0x000e620000000800 */
[----:B------:R-:W-:Y:S01]  /*25160*/  VIADD R2, R2, 0x5f ;  /* 0x0000005f02027836 */ /* 0x000fe20000000000 */
[----:B------:R-:W-:Y:S01]  /*25170*/  MOV R5, R25 ;  /* 0x0000001900057202 */ /* 0x000fe20000000f00 */
[----:B------:R-:W-:Y:S02]  /*25180*/  ULDC UR4, c[0x0][0x9dc] ;  /* 0x0002770000047ab9 */ /* 0x000fe40000000800 */
[----:B------:R-:W-:-:S03]  /*25190*/  IMAD.HI R2, R2, 0x2aaaaaab, RZ ;  /* 0x2aaaaaab02027827 */ /* 0x000fc600078e02ff */
[----:B------:R-:W2:Y:S01]  /*251a0*/  @P2 LDC R4, c[0x0][0x450] ;  /* 0x00011400ff042b82 */ /* 0x000ea20000000800 */
[----:B-1----:R-:W-:-:S04]  /*251b0*/  @P2 IMAD.HI.U32 R9, R25, R8, RZ ;  /* 0x0000000819092227 */ /* 0x002fc800078e00ff */
[----:B------:R-:W-:Y:S01]  /*251c0*/  IMAD.IADD R8, R37, 0x1, -R32 ;  /* 0x0000000125087824 */ /* 0x000fe200078e0a20 */
[----:B--2---:R-:W-:Y:S02]  /*251d0*/  @P2 SHF.R.U32.HI R5, RZ, R4, R9 ;  /* 0x00000004ff052219 */ /* 0x004fe40000011609 */
[----:B------:R-:W-:-:S04]  /*251e0*/  SHF.R.U32.HI R9, RZ, 0x1f, R2 ;  /* 0x0000001fff097819 */ /* 0x000fc80000011602 */
[----:B------:R-:W-:Y:S01]  /*251f0*/  LEA.HI.SX32 R2, R2, R9, 0x1c ;  /* 0x0000000902027211 */ /* 0x000fe200078fe2ff */
[----:B------:R-:W-:-:S03]  /*25200*/  IMAD.IADD R9, R8, 0x1, R5 ;  /* 0x0000000108097824 */ /* 0x000fc600078e0205 */
[----:B0-----:R-:W-:Y:S01]  /*25210*/  VIMNMX R11, R19, R2, PT ;  /* 0x00000002130b7248 */ /* 0x001fe20003fe0100 */
        /* <DEDUP_REMOVED lines=12> */
.L_x_1873:
[----:B------:R-:W-:-:S13]  /*252e0*/  ISETP.NE.AND P0, PT, R3, 0x1, PT ;  /* 0x000000010300780c */ /* 0x000fda0003f05270 */
[----:B------:R-:W0:Y:S02]  /*252f0*/  @P0 LDC.64 R4, c[0x0][0x9e8] ;  /* 0x00027a00ff040b82 */ /* 0x000e240000000a00 */
[----:B0-----:R-:W-:-:S05]  /*25300*/  @P0 IMAD.HI.U32 R4, R9, R4, RZ ;  /* 0x0000000409040227 */ /* 0x001fca00078e00ff */
[----:B------:R-:W-:-:S07]  /*25310*/  @P0 SHF.R.U32.HI R9, RZ, R5, R4 ;  /* 0x00000005ff090219 */ /* 0x000fce0000011604 */
.L_x_1874:
[----:B------:R-:W-:Y:S05]  /*25320*/  BSYNC B0 ;  /* 0x0000000000007941 */ /* 0x000fea0003800000 */
.L_x_1872:
[----:B------:R-:W-:-:S05]  /*25330*/  IMAD R3, R9, R3, RZ ;  /* 0x0000000309037224 */ /* 0x000fca00078e02ff */
[----:B------:R-:W-:-:S07]  /*25340*/  VIMNMX R2, R2, R3, !PT ;  /* 0x0000000302027248 */ /* 0x000fce0007fe0100 */
.L_x_1871:
[----:B------:R-:W-:Y:S01]  /*25350*/  IMAD.HI R2, R2, 0x2aaaaaab, RZ ;  /* 0x2aaaaaab02027827 */ /* 0x000fe200078e02ff */
[----:B------:R-:W-:Y:S01]  /*25360*/  BSSY B0, `(.L_x_1875) ;  /* 0x0000026000007945 */ /* 0x000fe20003800000 */
[----:B------:R-:W-:Y:S02]  /*25370*/  LOP3.LUT R9, R6, 0xff, RZ, 0xc0, !PT ;  /* 0x000000ff06097812 */ /* 0x000fe400078ec0ff */
[----:B------:R-:W-:Y:S02]  /*25380*/  SHF.R.U32.HI R6, RZ, 0x10, R6 ;  /* 0x00000010ff067819 */ /* 0x000fe40000011606 */
[----:B------:R-:W-:Y:S02]  /*25390*/  SHF.R.U32.HI R3, RZ, 0x1f, R2 ;  /* 0x0000001fff037819 */ /* 0x000fe40000011602 */
[----:B------:R-:W-:Y:S02]  /*253a0*/  MOV R14, RZ ;  /* 0x000000ff000e7202 */ /* 0x000fe40000000f00 */
[----:B------:R-:W-:-:S04]  /*253b0*/  LEA.HI.SX32 R3, R2, R3, 0x1c ;  /* 0x0000000302037211 */ /* 0x000fc800078fe2ff */
[----:B------:R-:W-:-:S04]  /*253c0*/  VIMNMX R4, RZ, R3, !PT ;  /* 0x00000003ff047248 */ /* 0x000fc80007fe0100 */
[----:B------:R-:W-:-:S13]  /*253d0*/  ISETP.GT.AND P0, PT, R11, R4, PT ;  /* 0x000000040b00720c */ /* 0x000fda0003f04270 */
[----:B------:R-:W-:Y:S05]  /*253e0*/  @!P0 BRA `(.L_x_1876) ;  /* 0x0000000000748947 */ /* 0x000fea0003800000 */
[----:B------:R-:W-:Y:S01]  /*253f0*/  ISETP.NE.AND P0, PT, R6, RZ, PT ;  /* 0x000000ff0600720c */ /* 0x000fe20003f05270 */
[----:B------:R-:W-:-:S03]  /*25400*/  ULDC UR4, c[0x0][0x9f0] ;  /* 0x00027c0000047ab9 */ /* 0x000fc60000000800 */
[----:B------:R-:W-:-:S04]  /*25410*/  SEL R5, R6, UR4, P0 ;  /* 0x0000000406057c07 */ /* 0x000fc80008000000 */
[----:B------:R-:W-:Y:S02]  /*25420*/  IABS R13, R5 ;  /* 0x00000005000d7213 */ /* 0x000fe40000000000 */
[----:B------:R-:W-:Y:S02]  /*25430*/  IADD3 R12, R5, -0x1, R11 ;  /* 0xffffffff050c7810 */ /* 0x000fe40007ffe00b */
[----:B------:R-:W0:Y:S03]  /*25440*/  I2F.RP R2, R13 ;  /* 0x0000000d00027306 */ /* 0x000e260000209400 */
[----:B------:R-:W-:-:S05]  /*25450*/  IMAD.IADD R12, R12, 0x1, -R4 ;  /* 0x000000010c0c7824 */ /* 0x000fca00078e0a04 */
[----:B0-----:R-:W0:Y:S02]  /*25460*/  MUFU.RCP R2, R2 ;  /* 0x0000000200027308 */ /* 0x001e240000001000 */
[----:B0-----:R-:W-:-:S06]  /*25470*/  VIADD R2, R2, 0xffffffe ;  /* 0x0ffffffe02027836 */ /* 0x001fcc0000000000 */
[----:B------:R0:W1:Y:S02]  /*25480*/  F2I.FTZ.U32.TRUNC.NTZ R3, R2 ;  /* 0x0000000200037305 */ /* 0x000064000021f000 */
[----:B0-----:R-:W-:-:S04]  /*25490*/  LOP3.LUT R2, R12, R5, RZ, 0x3c, !PT ;  /* 0x000000050c027212 */ /* 0x001fc800078e3cff */
[----:B------:R-:W-:Y:S01]  /*254a0*/  ISETP.GE.AND P3, PT, R2, RZ, PT ;  /* 0x000000ff0200720c */ /* 0x000fe20003f66270 */
[----:B-1----:R-:W-:-:S04]  /*254b0*/  IMAD.MOV R2, RZ, RZ, -R3 ;  /* 0x000000ffff027224 */ /* 0x002fc800078e0a03 */
[----:B------:R-:W-:Y:S02]  /*254c0*/  IMAD R14, R2, R13, RZ ;  /* 0x0000000d020e7224 */ /* 0x000fe400078e02ff */
[----:B------:R-:W-:-:S04]  /*254d0*/  IMAD.MOV.U32 R2, RZ, RZ, RZ ;  /* 0x000000ffff027224 */ /* 0x000fc800078e00ff */
[----:B------:R-:W-:Y:S01]  /*254e0*/  IMAD.HI.U32 R14, R3, R14, R2 ;  /* 0x0000000e030e7227 */ /* 0x000fe200078e0002 */
[----:B------:R-:W-:Y:S02]  /*254f0*/  IABS R2, R12 ;  /* 0x0000000c00027213 */ /* 0x000fe40000000000 */
[----:B------:R-:W-:-:S03]  /*25500*/  IABS R3, R5 ;  /* 0x0000000500037213 */ /* 0x000fc60000000000 */
[----:B------:R-:W-:Y:S01]  /*25510*/  IMAD.HI.U32 R14, R14, R2, RZ ;  /* 0x000000020e0e7227 */ /* 0x000fe200078e00ff */
[----:B------:R-:W-:-:S05]  /*25520*/  IADD3 R3, RZ, -R3, RZ ;  /* 0x80000003ff037210 */ /* 0x000fca0007ffe0ff */
        /* <DEDUP_REMOVED lines=9> */
.L_x_1876:
[----:B------:R-:W-:Y:S05]  /*255c0*/  BSYNC B0 ;  /* 0x0000000000007941 */ /* 0x000fea0003800000 */
.L_x_1875:
[-C--:B------:R-:W-:Y:S01]  /*255d0*/  IMAD R3, R9, R14.reuse, R4 ;  /* 0x0000000e09037224 */ /* 0x080fe200078e0204 */
[----:B------:R-:W-:Y:S04]  /*255e0*/  BSSY B0, `(.L_x_1877) ;  /* 0x0000133000007945 */ /* 0x000fe80003800000 */
[C---:B------:R-:W-:Y:S01]  /*255f0*/  VIADDMNMX R11, R3.reuse, R14, R11, PT ;  /* 0x0000000e030b7246 */ /* 0x040fe2000380010b */
[----:B------:R-:W-:-:S04]  /*25600*/  IMAD R3, R3, 0x60, -R10 ;  /* 0x0000006003037824 */ /* 0x000fc800078e0a0a */
[----:B------:R-:W-:Y:S01]  /*25610*/  IMAD R2, R11, 0x60, -R10 ;  /* 0x000000600b027824 */ /* 0x000fe200078e0a0a */
[----:B------:R-:W-:-:S04]  /*25620*/  VIMNMX R3, RZ, R3, !PT ;  /* 0x00000003ff037248 */ /* 0x000fc80007fe0100 */
[----:B------:R-:W-:-:S04]  /*25630*/  VIMNMX R2, R2, R7, PT ;  /* 0x0000000702027248 */ /* 0x000fc80003fe0100 */
[----:B------:R-:W-:-:S13]  /*25640*/  ISETP.GT.AND P0, PT, R2, R3, PT ;  /* 0x000000030200720c */ /* 0x000fda0003f04270 */
[----:B------:R-:W-:Y:S01]  /*25650*/  @P0 IADD3 R4, R2, 0x5f, RZ ;  /* 0x0000005f02040810 */ /* 0x000fe20007ffe0ff */
[----:B------:R-:W-:-:S04]  /*25660*/  IMAD.WIDE.U32 R2, R3, -0x55555555, RZ ;  /* 0xaaaaaaab03027825 */ /* 0x000fc800078e00ff */
[----:B------:R-:W-:Y:S01]  /*25670*/  @P0 IMAD.HI R4, R4, 0x2aaaaaab, RZ ;  /* 0x2aaaaaab04040827 */ /* 0x000fe200078e02ff */
[----:B------:R-:W-:-:S04]  /*25680*/  SHF.R.U32.HI R5, RZ, 0x6, R3 ;  /* 0x00000006ff057819 */ /* 0x000fc80000011603 */
[----:B------:R-:W-:Y:S01]  /*25690*/  @P0 SHF.R.U32.HI R3, RZ, 0x1f, R4 ;  /* 0x0000001fff030819 */ /* 0x000fe20000011604 */
[----:B------:R-:W-:-:S03]  /*256a0*/  IMAD.MOV.U32 R2, RZ, RZ, R5 ;  /* 0x000000ffff027224 */ /* 0x000fc600078e0005 */
        /* <DEDUP_REMOVED lines=11> */
.L_x_2052:
[----:B-1----:R-:W-:Y:S02]  /*25760*/  ISETP.NE.AND P0, PT, R14, RZ, PT ;  /* 0x000000ff0e00720c */ /* 0x002fe40003f05270 */
[----:B------:R-:W-:-:S11]  /*25770*/  PLOP3.LUT P6, PT, PT, PT, PT, 0x8, 0x0 ;  /* 0x000000000000781c */ /* 0x000fd60003fce170 */
[----:B------:R-:W-:Y:S05]  /*25780*/  @P0 BRA `(.L_x_1880) ;  /* 0x00000000000c0947 */ /* 0x000fea0003800000 */
[----:B------:R-:W-:-:S03]  /*25790*/  UMOV UR4, 0xffffffff ;  /* 0xffffffff00047882 */ /* 0x000fc60000000000 */
[----:B------:R-:W-:Y:S05]  /*257a0*/  BRA.DIV UR4, `(.L_x_1881) ;  /* 0x0000007604647947 */ /* 0x000fea000b800000 */
[----:B------:R-:W-:-:S13]  /*257b0*/  ELECT P6, URZ, PT ;  /* 0x00000000003f782f */ /* 0x000fda00038c0000 */
.L_x_1880:
        /* <DEDUP_REMOVED lines=9> */
.L_x_2055:
[----:B------:R-:W-:Y:S05]  /*25850*/  BSYNC B1 ;  /* 0x0000000000017941 */ /* 0x000fea0003800000 */
.L_x_1882:
        /* <DEDUP_REMOVED lines=10> */
.L_x_2056:
[----:B------:R-:W-:Y:S05]  /*25900*/  BSYNC B2 ;  /* 0x0000000000027941 */ /* 0x000fea0003800000 */
.L_x_1886:
[----:B------:R-:W-:Y:S04]  /*25910*/  BSSY B2, `(.L_x_1888) ;  /* 0x0000009000027945 */ /* 0x000fe80003800000 */
[----:B------:R-:W-:Y:S05]  /*25920*/  @P1 BRA `(.L_x_1889) ;  /* 0x00000000001c1947 */ /* 0x000fea0003800000 */
[----:B------:R-:W2:Y:S01]  /*25930*/  S2R R7, SR_TID.X ;  /* 0x0000000000077919 */ /* 0x000ea20000002100 */
[----:B------:R-:W-:-:S04]  /*25940*/  MOV R3, 0x9000 ;  /* 0x0000900000037802 */ /* 0x000fc80000000f00 */
[----:B------:R3:W-:Y:S01]  /*25950*/  SYNCS.ARRIVE.TRANS64 RZ, [R12+URZ+0x2a890], R3 ;  /* 0x02a890030cff79a7 */ /* 0x0007e2000800003f */
[----:B--2---:R-:W-:-:S04]  /*25960*/  LOP3.LUT R7, R7, 0x1f, RZ, 0xc0, !PT ;  /* 0x0000001f07077812 */ /* 0x004fc800078ec0ff */
[----:B------:R-:W-:-:S13]  /*25970*/  ISETP.NE.AND P0, PT, R7, RZ, PT ;  /* 0x000000ff0700720c */ /* 0x000fda0003f05270 */
[----:B---3--:R-:W-:Y:S05]  /*25980*/  @!P0 BRA `(.L_x_1889) ;  /* 0x0000000000048947 */ /* 0x008fea0003800000 */
[----:B------:R-:W-:Y:S01]  /*25990*/  BPT.TRAP 0x1 ;  /* 0x000000040000795c */ /* 0x000fe20000300000 */
.L_x_1889:
[----:B------:R-:W-:Y:S05]  /*259a0*/  BSYNC B2 ;  /* 0x0000000000027941 */ /* 0x000fea0003800000 */
.L_x_1888:
[----:B------:R-:W-:Y:S01]  /*259b0*/  IMAD.MOV.U32 R20, RZ, RZ, RZ ;  /* 0x000000ffff147224 */ /* 0x000fe200078e00ff */
[----:B------:R-:W-:Y:S01]  /*259c0*/  UIADD3 UR4, UP0, UR36, 0x570, URZ ;  /* 0x0000057024047890 */ /* 0x000fe2000ff1e03f */
[----:B------:R-:W-:Y:S01]  /*259d0*/  IMAD R7, R2, 0x60, R0 ;  /* 0x0000006002077824 */ /* 0x000fe200078e0200 */
[----:B------:R-:W-:Y:S01]  /*259e0*/  PLOP3.LUT P0, PT, PT, PT, PT, 0x80, 0x0 ;  /* 0x000000000000781c */ /* 0x000fe20003f0f070 */
[----:B0-----:R-:W-:Y:S01]  /*259f0*/  IMAD R10, R22, 0x9000, R17 ;  /* 0x00009000160a7824 */ /* 0x001fe200078e0211 */
[----:B------:R-:W-:Y:S01]  /*25a00*/  R2UR UR10, R20 ;  /* 0x00000000140a72ca */ /* 0x000fe200000e0000 */
[----:B------:R-:W-:Y:S01]  /*25a10*/  VIADD R7, R7, 0xffffffa0 ;  /* 0xffffffa007077836 */ /* 0x000fe20000000000 */
[----:B------:R-:W-:Y:S01]  /*25a20*/  UIADD3.X UR5, URZ, UR37, URZ, UP0, !UPT ;  /* 0x000000253f057290 */ /* 0x000fe200087fe43f */
[----:B------:R-:W-:Y:S01]  /*25a30*/  VIADD R3, R12, 0x2a890 ;  /* 0x0002a8900c037836 */ /* 0x000fe20000000000 */
[----:B------:R-:W-:Y:S01]  /*25a40*/  UMOV UR6, 0x0 ;  /* 0x0000000000067882 */ /* 0x000fe20000000000 */
[----:B------:R-:W-:Y:S01]  /*25a50*/  VIADD R13, R10, 0x18400 ;  /* 0x000184000a0d7836 */ /* 0x000fe20000000000 */
[----:B------:R-:W-:-:S09]  /*25a60*/  UMOV UR7, 0x12f00000 ;  /* 0x12f0000000077882 */ /* 0x000fd20000000000 */
.L_x_1890:
        /* <DEDUP_REMOVED lines=16> */
.L_x_1891:
        /* <DEDUP_REMOVED lines=15> */
.L_x_1892:
        /* <DEDUP_REMOVED lines=13> */
.L_x_2057:
[----:B------:R-:W-:Y:S05]  /*25d30*/  BSYNC B2 ;  /* 0x0000000000027941 */ /* 0x000fea0003800000 */
.L_x_1893:
        /* <DEDUP_REMOVED lines=11> */
.L_x_1896:
[----:B------:R-:W-:Y:S05]  /*25df0*/  BSYNC B2 ;  /* 0x0000000000027941 */ /* 0x000fea0003800000 */
.L_x_1895:
        /* <DEDUP_REMOVED lines=9> */
.L_x_1897:
        /* <DEDUP_REMOVED lines=15> */
.L_x_1898:
        /* <DEDUP_REMOVED lines=10> */
.L_x_1885:
[----:B------:R-:W-:Y:S05]  /*26020*/  BSYNC B1 ;  /* 0x0000000000017941 */ /* 0x000fea0003800000 */
.L_x_1884:
[----:B------:R-:W-:Y:S01]  /*26030*/  IADD3 R11, R2, -0x2, RZ ;  /* 0xfffffffe020b7810 */ /* 0x000fe20007ffe0ff */
[----:B------:R-:W-:Y:S01]  /*26040*/  VIADD R22, R22, 0x1 ;  /* 0x0000000116167836 */ /* 0x000fe20000000000 */
[----:B------:R-:W-:Y:S02]  /*26050*/  PLOP3.LUT P0, PT, PT, PT, PT, 0x8, 0x0 ;  /* 0x000000000000781c */ /* 0x000fe40003f0e170 */
[----:B------:R-:W-:Y:S02]  /*26060*/  ISETP.GE.AND P2, PT, R11, R5, PT ;  /* 0x000000050b00720c */ /* 0x000fe40003f46270 */
[----:B------:R-:W-:-:S04]  /*26070*/  ISETP.NE.AND P1, PT, R22, 0x2, PT ;  /* 0x000000021600780c */ /* 0x000fc80003f25270 */
[----:B------:R-:W-:Y:S02]  /*26080*/  SEL R2, RZ, 0x1, P1 ;  /* 0x00000001ff027807 */ /* 0x000fe40000800000 */
[----:B------:R-:W-:Y:S02]  /*26090*/  SEL R22, R22, RZ, P1 ;  /* 0x000000ff16167207 */ /* 0x000fe40000800000 */
[----:B------:R-:W-:-:S03]  /*260a0*/  LOP3.LUT R31, R31, R2, RZ, 0x3c, !PT ;  /* 0x000000021f1f7212 */ /* 0x000fc600078e3cff */
[----:B------:R-:W-:Y:S05]  /*260b0*/  @!P2 BRA `(.L_x_1878) ;  /* 0x000000080014a947 */ /* 0x000fea0003800000 */
.L_x_1914:
[----:B------:R-:W-:Y:S05]  /*260c0*/  YIELD ;  /* 0x0000000000007946 */ /* 0x000fea0003800000 */
[----:B------:R-:W-:Y:S04]  /*260d0*/  BSSY B1, `(.L_x_1899) ;  /* 0x000007b000017945 */ /* 0x000fe80003800000 */
[----:B------:R-:W-:Y:S05]  /*260e0*/  @!P6 BRA `(.L_x_1900) ;  /* 0x0000000400e4e947 */ /* 0x000fea0003800000 */
[----:B0-----:R-:W-:Y:S01]  /*260f0*/  IMAD R10, R22, 0x8, R17 ;  /* 0x00000008160a7824 */ /* 0x001fe200078e0211 */
[----:B------:R-:W-:Y:S01]  /*26100*/  SHF.L.U32 R2, R31, 0x1f, RZ ;  /* 0x0000001f1f027819 */ /* 0x000fe200000006ff */
[----:B------:R-:W0:Y:S01]  /*26110*/  S2R R3, SR_TID.X ;  /* 0x0000000000037919 */ /* 0x000e220000002100 */
[----:B------:R-:W-:Y:S02]  /*26120*/  BSSY B2, `(.L_x_1901) ;  /* 0x0000005000027945 */ /* 0x000fe40003800000 */
[----:B------:R-:W1:Y:S01]  /*26130*/  SYNCS.PHASECHK.TRANS64.TRYWAIT P1, [R10+URZ+0x2a8a0], R2 ;  /* 0x02a8a0020a0075a7 */ /* 0x000e62000802017f */
[----:B0-----:R-:W-:-:S04]  /*26140*/  LOP3.LUT R3, R3, 0x7f, RZ, 0xc0, !PT ;  /* 0x0000007f03037812 */ /* 0x001fc800078ec0ff */
[----:B------:R-:W-:Y:S01]  /*26150*/  ISETP.NE.AND P2, PT, R3, RZ, PT ;  /* 0x000000ff0300720c */ /* 0x000fe20003f45270 */
[----:B-1----:R-:W-:-:S12]  /*26160*/  @!P1 BRA `(.L_x_1902) ;  /* 0x0000006c00509947 */ /* 0x002fd80003800000 */
.L_x_2058:
[----:B------:R-:W-:Y:S05]  /*26170*/  BSYNC B2 ;  /* 0x0000000000027941 */ /* 0x000fea0003800000 */
.L_x_1901:
[----:B------:R-:W-:Y:S04]  /*26180*/  BSSY B2, `(.L_x_1903) ;  /* 0x0000009000027945 */ /* 0x000fe80003800000 */
[----:B------:R-:W-:Y:S05]  /*26190*/  @P2 BRA `(.L_x_1904) ;  /* 0x00000000001c2947 */ /* 0x000fea0003800000 */
[----:B------:R-:W1:Y:S01]  /*261a0*/  S2R R7, SR_TID.X ;  /* 0x0000000000077919 */ /* 0x000e620000002100 */
[----:B------:R-:W-:-:S04]  /*261b0*/  IMAD.MOV.U32 R3, RZ, RZ, 0x9000 ;  /* 0x00009000ff037424 */ /* 0x000fc800078e00ff */
[----:B------:R2:W-:Y:S01]  /*261c0*/  SYNCS.ARRIVE.TRANS64 RZ, [R10+URZ+0x2a890], R3 ;  /* 0x02a890030aff79a7 */ /* 0x0005e2000800003f */
[----:B-1----:R-:W-:-:S04]  /*261d0*/  LOP3.LUT R7, R7, 0x1f, RZ, 0xc0, !PT ;  /* 0x0000001f07077812 */ /* 0x002fc800078ec0ff */
[----:B------:R-:W-:-:S13]  /*261e0*/  ISETP.NE.AND P1, PT, R7, RZ, PT ;  /* 0x000000ff0700720c */ /* 0x000fda0003f25270 */
[----:B--2---:R-:W-:Y:S05]  /*261f0*/  @!P1 BRA `(.L_x_1904) ;  /* 0x0000000000049947 */ /* 0x004fea0003800000 */
[----:B------:R-:W-:Y:S01]  /*26200*/  BPT.TRAP 0x1 ;  /* 0x000000040000795c */ /* 0x000fe20000300000 */
.L_x_1904:
[----:B------:R-:W-:Y:S05]  /*26210*/  BSYNC B2 ;  /* 0x0000000000027941 */ /* 0x000fea0003800000 */
.L_x_1903:
[----:B------:R-:W-:Y:S01]  /*26220*/  IMAD.MOV.U32 R15, RZ, RZ, RZ ;  /* 0x000000ffff0f7224 */ /* 0x000fe200078e00ff */
[----:B------:R-:W-:Y:S01]  /*26230*/  UIADD3 UR4, UP0, UR36, 0x570, URZ ;  /* 0x0000057024047890 */ /* 0x000fe2000ff1e03f */
[----:B------:R-:W-:Y:S01]  /*26240*/  IMAD R3, R22, 0x9000, R17 ;  /* 0x0000900016037824 */ /* 0x000fe200078e0211 */
[----:B------:R-:W-:Y:S01]  /*26250*/  PLOP3.LUT P1, PT, PT, PT, PT, 0x80, 0x0 ;  /* 0x000000000000781c */ /* 0x000fe20003f2f070 */
[----:B------:R-:W-:Y:S01]  /*26260*/  IMAD R7, R11, 0x60, R0 ;  /* 0x000000600b077824 */ /* 0x000fe200078e0200 */
[----:B------:R-:W-:Y:S01]  /*26270*/  R2UR UR10, R15 ;  /* 0x000000000f0a72ca */ /* 0x000fe200000e0000 */
[----:B------:R-:W-:Y:S01]  /*26280*/  VIADD R13, R10, 0x2a890 ;  /* 0x0002a8900a0d7836 */ /* 0x000fe20000000000 */
[----:B------:R-:W-:Y:S01]  /*26290*/  IADD3 R12, R3, 0x18400, RZ ;  /* 0x00018400030c7810 */ /* 0x000fe20007ffe0ff */
[----:B------:R-:W-:Y:S01]  /*262a0*/  UIADD3.X UR5, URZ, UR37, URZ, UP0, !UPT ;  /* 0x000000253f057290 */ /* 0x000fe200087fe43f */
[----:B------:R-:W-:Y:S01]  /*262b0*/  UMOV UR6, 0x0 ;  /* 0x0000000000067882 */ /* 0x000fe20000000000 */
[----:B------:R-:W-:-:S10]  /*262c0*/  UMOV UR7, 0x12f00000 ;  /* 0x12f0000000077882 */ /* 0x000fd40000000000 */
.L_x_1905:
        /* <DEDUP_REMOVED lines=10> */
[----:B------:R-:W-:Y:S01]  /*26370*/  IMAD.MOV.U32 R12, RZ, RZ, 0x40 ;  /* 0x00000040ff0c7424 */ /* 0x000fe200078e00ff */
[----:B------:R-:W-:Y:S01]  /*26380*/  PLOP3.LUT P1, PT, PT, PT, PT, 0x80, 0x0 ;  /* 0x000000000000781c */ /* 0x000fe20003f2f070 */
[----:B------:R-:W-:Y:S01]  /*26390*/  VIADD R14, R3, 0x1b400 ;  /* 0x0001b400030e7836 */ /* 0x000fe20000000000 */
[----:B------:R-:W-:Y:S01]  /*263a0*/  UMOV UR6, 0x0 ;  /* 0x0000000000067882 */ /* 0x000fe20000000000 */
[----:B------:R-:W-:Y:S01]  /*263b0*/  UMOV UR7, 0x12f00000 ;  /* 0x12f0000000077882 */ /* 0x000fe20000000000 */
[----:B------:R-:W-:-:S15]  /*263c0*/  R2UR UR10, R12 ;  /* 0x000000000c0a72ca */ /* 0x000fde00000e0000 */
.L_x_1906:
        /* <DEDUP_REMOVED lines=10> */
[----:B------:R-:W-:Y:S01]  /*26470*/  PLOP3.LUT P1, PT, PT, PT, PT, 0x80, 0x0 ;  /* 0x000000000000781c */ /* 0x000fe20003f2f070 */
[----:B------:R-:W-:Y:S01]  /*26480*/  VIADD R3, R3, 0x1e400 ;  /* 0x0001e40003037836 */ /* 0x000fe20000000000 */
[----:B------:R-:W-:Y:S01]  /*26490*/  UMOV UR6, 0x0 ;  /* 0x0000000000067882 */ /* 0x000fe20000000000 */
[----:B------:R-:W-:Y:S01]  /*264a0*/  UMOV UR7, 0x12f00000 ;  /* 0x12f0000000077882 */ /* 0x000fe20000000000 */
[----:B------:R-:W-:-:S09]  /*264b0*/  UMOV UR10, 0x80 ;  /* 0x00000080000a7882 */ /* 0x000fd20000000000 */
.L_x_1907:
        /* <DEDUP_REMOVED lines=10> */
[----:B------:R-:W1:Y:S01]  /*26560*/  SYNCS.PHASECHK.TRANS64.TRYWAIT P1, [R10+URZ+0x2a8c0], R2 ;  /* 0x02a8c0020a0075a7 */ /* 0x000e62000802017f */
[----:B------:R-:W-:Y:S04]  /*26570*/  BSSY B2, `(.L_x_1908) ;  /* 0x0000002000027945 */ /* 0x000fe80003800000 */
[----:B-1----:R-:W-:Y:S05]  /*26580*/  @!P1 BRA `(.L_x_1909) ;  /* 0x00000068005c9947 */ /* 0x002fea0003800000 */
.L_x_2059:
[----:B------:R-:W-:Y:S05]  /*26590*/  BSYNC B2 ;  /* 0x0000000000027941 */ /* 0x000fea0003800000 */
.L_x_1908:
[----:B------:R-:W-:Y:S01]  /*265a0*/  BSSY B2, `(.L_x_1910) ;  /* 0x000000b000027945 */ /* 0x000fe20003800000 */
[----:B01----:R-:W-:Y:S01]  /*265b0*/  IMAD.MOV.U32 R2, RZ, RZ, 0x0 ;  /* 0x00000000ff027424 */ /* 0x003fe200078e00ff */
[----:B------:R-:W-:Y:S02]  /*265c0*/  MOV R3, 0x12f00000 ;  /* 0x12f0000000037802 */ /* 0x000fe40000000f00 */
[----:B------:R-:W-:Y:S05]  /*265d0*/  @P2 BRA `(.L_x_1911) ;  /* 0x00000000001c2947 */ /* 0x000fea0003800000 */
[----:B------:R-:W0:Y:S01]  /*265e0*/  S2R R14, SR_TID.X ;  /* 0x00000000000e7919 */ /* 0x000e220000002100 */
[----:B------:R-:W-:-:S04]  /*265f0*/  IMAD.MOV.U32 R13, RZ, RZ, 0x6000 ;  /* 0x00006000ff0d7424 */ /* 0x000fc800078e00ff */
[----:B------:R1:W-:Y:S01]  /*26600*/  SYNCS.ARRIVE.TRANS64 RZ, [R10+URZ+0x2a8b0], R13 ;  /* 0x02a8b00d0aff79a7 */ /* 0x0003e2000800003f */
[----:B0-----:R-:W-:-:S04]  /*26610*/  LOP3.LUT R14, R14, 0x1f, RZ, 0xc0, !PT ;  /* 0x0000001f0e0e7812 */ /* 0x001fc800078ec0ff */
[----:B------:R-:W-:-:S13]  /*26620*/  ISETP.NE.AND P1, PT, R14, RZ, PT ;  /* 0x000000ff0e00720c */ /* 0x000fda0003f25270 */
[----:B-1----:R-:W-:Y:S05]  /*26630*/  @!P1 BRA `(.L_x_1911) ;  /* 0x0000000000049947 */ /* 0x002fea0003800000 */
[----:B------:R-:W-:Y:S01]  /*26640*/  BPT.TRAP 0x1 ;  /* 0x000000040000795c */ /* 0x000fe20000300000 */
.L_x_1911:
[----:B------:R-:W-:Y:S05]  /*26650*/  BSYNC B2 ;  /* 0x0000000000027941 */ /* 0x000fea0003800000 */
.L_x_1910:
[----:B------:R-:W-:Y:S01]  /*26660*/  R2UR UR10, R15 ;  /* 0x000000000f0a72ca */ /* 0x000fe200000e0000 */
[----:B------:R-:W-:Y:S01]  /*26670*/  IMAD R13, R22, 0x6000, R17 ;  /* 0x00006000160d7824 */ /* 0x000fe200078e0211 */
[----:B------:R-:W-:Y:S01]  /*26680*/  R2UR UR6, R2 ;  /* 0x00000000020672ca */ /* 0x000fe200000e0000 */
[----:B------:R-:W-:Y:S01]  /*26690*/  UIADD3 UR4, UP0, UR36, 0x670, URZ ;  /* 0x0000067024047890 */ /* 0x000fe2000ff1e03f */
[----:B------:R-:W-:Y:S01]  /*266a0*/  R2UR UR7, R3 ;  /* 0x00000000030772ca */ /* 0x000fe200000e0000 */
[----:B------:R-:W-:Y:S01]  /*266b0*/  VIADD R10, R10, 0x2a8b0 ;  /* 0x0002a8b00a0a7836 */ /* 0x000fe20000000000 */
[----:B------:R-:W-:Y:S01]  /*266c0*/  PLOP3.LUT P1, PT, PT, PT, PT, 0x80, 0x0 ;  /* 0x000000000000781c */ /* 0x000fe20003f2f070 */
[----:B------:R-:W-:Y:S01]  /*266d0*/  VIADD R14, R13, 0x400 ;  /* 0x000004000d0e7836 */ /* 0x000fe20000000000 */
[----:B------:R-:W-:-:S12]  /*266e0*/  UIADD3.X UR5, URZ, UR37, URZ, UP0, !UPT ;  /* 0x000000253f057290 */ /* 0x000fd800087fe43f */
.L_x_1912:
        /* <DEDUP_REMOVED lines=15> */
.L_x_1913:
        /* <DEDUP_REMOVED lines=10> */
.L_x_1900:
[----:B------:R-:W-:Y:S05]  /*26880*/  BSYNC B1 ;  /* 0x0000000000017941 */ /* 0x000fea0003800000 */
.L_x_1899:
[C---:B------:R-:W-:Y:S01]  /*26890*/  ISETP.GT.AND P2, PT, R11.reuse, R5, PT ;  /* 0x000000050b00720c */ /* 0x040fe20003f44270 */
[----:B------:R-:W-:Y:S01]  /*268a0*/  VIADD R11, R11, 0xffffffff ;  /* 0xffffffff0b0b7836 */ /* 0x000fe20000000000 */
[----:B------:R-:W-:-:S04]  /*268b0*/  IADD3 R22, R22, 0x1, RZ ;  /* 0x0000000116167810 */ /* 0x000fc80007ffe0ff */
[----:B------:R-:W-:-:S04]  /*268c0*/  ISETP.NE.AND P1, PT, R22, 0x2, PT ;  /* 0x000000021600780c */ /* 0x000fc80003f25270 */
[----:B------:R-:W-:Y:S02]  /*268d0*/  SEL R2, RZ, 0x1, P1 ;  /* 0x00000001ff027807 */ /* 0x000fe40000800000 */
[----:B------:R-:W-:Y:S02]  /*268e0*/  SEL R22, R22, RZ, P1 ;  /* 0x000000ff16167207 */ /* 0x000fe40000800000 */
[----:B------:R-:W-:Y:S01]  /*268f0*/  LOP3.LUT R31, R31, R2, RZ, 0x3c, !PT ;  /* 0x000000021f1f7212 */ /* 0x000fe200078e3cff */
[----:B------:R-:W-:Y:S06]  /*26900*/  @P2 BRA `(.L_x_1914) ;  /* 0xfffffff400ec2947 */ /* 0x000fec000383ffff */
.L_x_1878:
[----:B------:R-:W-:Y:S05]  /*26910*/  BSYNC B0 ;  /* 0x0000000000007941 */ /* 0x000fea0003800000 */
.L_x_1877:
[----:B------:R-:W1:Y:S01]  /*26920*/  LDC R0, c[0x0][0x448] ;  /* 0x00011200ff007b82 */ /* 0x000e620000000800 */
[----:B------:R-:W-:Y:S01]  /*26930*/  VIADD R5, R25, 0x7f ;  /* 0x0000007f19057836 */ /* 0x000fe20000000000 */
[----:B------:R-:W-:Y:S06]  /*26940*/  @!P0 WARPSYNC.ALL ;  /* 0x0000000000008948 */ /* 0x000fec0003800000 */
[----:B------:R-:W2:Y:S08]  /*26950*/  LDC.64 R2, c[0x0][0x9e0] ;  /* 0x00027800ff027b82 */ /* 0x000eb00000000a00 */
[----:B------:R-:W-:Y:S01]  /*26960*/  @!P0 BAR.SYNC.DEFER_BLOCKING 0xc, 0x180 ;  /* 0x0306000000008b1d */ /* 0x000fe20000010000 */
[----:B-1----:R-:W-:-:S02]  /*26970*/  ISETP.NE.AND P1, PT, R0, 0x1, PT ;  /* 0x000000010000780c */ /* 0x002fc40003f25270 */
[----:B--2---:R-:W-:-:S11]  /*26980*/  ISETP.GE.AND P2, PT, R3, 0x1, PT ;  /* 0x000000010300780c */ /* 0x004fd60003f46270 */
[----:B------:R-:W1:Y:S08]  /*26990*/  @P1 LDC R4, c[0x0][0x44c] ;  /* 0x00011300ff041b82 */ /* 0x000e700000000800 */
[----:B------:R-:W2:Y:S01]  /*269a0*/  @P1 LDC R0, c[0x0][0x450] ;  /* 0x00011400ff001b82 */ /* 0x000ea20000000800 */
[----:B-1----:R-:W-:-:S05]  /*269b0*/  @P1 IMAD.HI.U32 R7, R5, R4, RZ ;  /* 0x0000000405071227 */ /* 0x002fca00078e00ff */
[----:B--2---:R-:W-:-:S05]  /*269c0*/  @P1 SHF.R.U32.HI R5, RZ, R0, R7 ;  /* 0x00000000ff051219 */ /* 0x004fca0000011607 */
[----:B------:R-:W-:-:S04]  /*269d0*/  IMAD.IADD R7, R18, 0x1, R5 ;  /* 0x0000000112077824 */ /* 0x000fc800078e0205 */
[----:B------:R-:W-:Y:S01]  /*269e0*/  IMAD.IADD R2, R7, 0x1, R2 ;  /* 0x0000000107027824 */ /* 0x000fe200078e0202 */
[----:B------:R-:W-:Y:S06]  /*269f0*/  @!P2 BRA `(.L_x_1915) ;  /* 0x000000000048a947 */ /* 0x000fec0003800000 */
[C---:B------:R-:W-:Y:S01]  /*26a00*/  ISETP.GT.AND P0, PT, R7.reuse, RZ, PT ;  /* 0x000000ff0700720c */ /* 0x040fe20003f04270 */
[----:B------:R-:W-:Y:S01]  /*26a10*/  BSSY B0, `(.L_x_1916) ;  /* 0x000000e000007945 */ /* 0x000fe20003800000 */
[----:B------:R-:W-:-:S11]  /*26a20*/  IADD3 R0, R7, -0x1, RZ ;  /* 0xffffffff07007810 */ /* 0x000fd60007ffe0ff */
        /* <DEDUP_REMOVED lines=8> */
.L_x_1917:
[----:B------:R-:W-:-:S13]  /*26ab0*/  ISETP.NE.AND P0, PT, R3, 0x1, PT ;  /* 0x000000010300780c */ /* 0x000fda0003f05270 */
[----:B------:R-:W1:Y:S02]  /*26ac0*/  @P0 LDC.64 R4, c[0x0][0x9e8] ;  /* 0x00027a00ff040b82 */ /* 0x000e640000000a00 */
[----:B-1----:R-:W-:-:S05]  /*26ad0*/  @P0 IMAD.HI.U32 R4, R0, R4, RZ ;  /* 0x0000000400040227 */ /* 0x002fca00078e00ff */
[----:B------:R-:W-:-:S07]  /*26ae0*/  @P0 SHF.R.U32.HI R0, RZ, R5, R4 ;  /* 0x00000005ff000219 */ /* 0x000fce0000011604 */
.L_x_1918:
[----:B------:R-:W-:Y:S05]  /*26af0*/  BSYNC B0 ;  /* 0x0000000000007941 */ /* 0x000fea0003800000 */
.L_x_1916:
[----:B------:R-:W-:-:S05]  /*26b00*/  IMAD R5, R0, R3, R3 ;  /* 0x0000000300057224 */ /* 0x000fca00078e0203 */
[----:B------:R-:W-:-:S07]  /*26b10*/  VIMNMX R2, R2, R5, PT ;  /* 0x0000000502027248 */ /* 0x000fce0003fe0100 */
.L_x_1915:
[----:B------:R-:W1:Y:S01]  /*26b20*/  @P1 LDC R0, c[0x0][0x44c] ;  /* 0x00011300ff001b82 */ /* 0x000e620000000800 */
[----:B------:R-:W-:Y:S01]  /*26b30*/  VIADD R2, R2, 0x5f ;  /* 0x0000005f02027836 */ /* 0x000fe20000000000 */
[----:B------:R-:W-:Y:S01]  /*26b40*/  ULDC UR4, c[0x0][0x9dc] ;  /* 0x0002770000047ab9 */ /* 0x000fe20000000800 */
[----:B------:R-:W-:Y:S02]  /*26b50*/  IMAD.MOV.U32 R5, RZ, RZ, R25 ;  /* 0x000000ffff057224 */ /* 0x000fe400078e0019 */
[----:B------:R-:W-:-:S03]  /*26b60*/  IMAD.HI R2, R2, 0x2aaaaaab, RZ ;  /* 0x2aaaaaab02027827 */ /* 0x000fc600078e02ff */
[----:B------:R-:W2:Y:S01]  /*26b70*/  @P1 LDC R7, c[0x0][0x450] ;  /* 0x00011400ff071b82 */ /* 0x000ea20000000800 */
[----:B-1----:R-:W-:-:S05]  /*26b80*/  @P1 IMAD.HI.U32 R0, R25, R0, RZ ;  /* 0x0000000019001227 */ /* 0x002fca00078e00ff */
[----:B--2---:R-:W-:Y:S02]  /*26b90*/  @P1 SHF.R.U32.HI R5, RZ, R7, R0 ;  /* 0x00000007ff051219 */ /* 0x004fe40000011600 */
[----:B------:R-:W-:-:S03]  /*26ba0*/  SHF.R.U32.HI R7, RZ, 0x1f, R2 ;  /* 0x0000001fff077819 */ /* 0x000fc60000011602 */
[----:B------:R-:W-:Y:S01]  /*26bb0*/  IMAD.IADD R8, R8, 0x1, R5 ;  /* 0x0000000108087824 */ /* 0x000fe200078e0205 */
[----:B------:R-:W-:-:S04]  /*26bc0*/  LEA.HI.SX32 R2, R2, R7, 0x1c ;  /* 0x0000000702027211 */ /* 0x000fc800078fe2ff */
[----:B------:R-:W-:Y:S02]  /*26bd0*/  IADD3 R0, R8, -UR4, RZ ;  /* 0x8000000408007c10 */ /* 0x000fe4000fffe0ff */
[----:B------:R-:W-:Y:S01]  /*26be0*/  VIMNMX R19, R19, R2, PT ;  /* 0x0000000213137248 */ /* 0x000fe20003fe0100 */
[----:B------:R-:W-:Y:S06]  /*26bf0*/  @!P2 BRA `(.L_x_1919) ;  /* 0x000000000044a947 */ /* 0x000fec0003800000 */
[----:B------:R-:W-:Y:S01]  /*26c00*/  ISETP.GT.AND P0, PT, R8, -0x1, PT ;  /* 0xffffffff0800780c */ /* 0x000fe20003f04270 */
[----:B------:R-:W-:-:S12]  /*26c10*/  BSSY B0, `(.L_x_1920) ;  /* 0x000000d000007945 */ /* 0x000fd80003800000 */
        /* <DEDUP_REMOVED lines=8> */
.L_x_1921:
[----:B------:R-:W-:-:S13]  /*26ca0*/  ISETP.NE.AND P0, PT, R3, 0x1, PT ;  /* 0x000000010300780c */ /* 0x000fda0003f05270 */
[----:B------:R-:W1:Y:S02]  /*26cb0*/  @P0 LDC.64 R4, c[0x0][0x9e8] ;  /* 0x00027a00ff040b82 */ /* 0x000e640000000a00 */
[----:B-1----:R-:W-:-:S05]  /*26cc0*/  @P0 IMAD.HI.U32 R4, R8, R4, RZ ;  /* 0x0000000408040227 */ /* 0x002fca00078e00ff */
[----:B------:R-:W-:-:S07]  /*26cd0*/  @P0 SHF.R.U32.HI R8, RZ, R5, R4 ;  /* 0x00000005ff080219 */ /* 0x000fce0000011604 */
.L_x_1922:
[----:B------:R-:W-:Y:S05]  /*26ce0*/  BSYNC B0 ;  /* 0x0000000000007941 */ /* 0x000fea0003800000 */
.L_x_1920:
[----:B------:R-:W-:-:S05]  /*26cf0*/  IMAD R3, R8, R3, RZ ;  /* 0x0000000308037224 */ /* 0x000fca00078e02ff */
[----:B------:R-:W-:-:S07]  /*26d00*/  VIMNMX R0, R0, R3, !PT ;  /* 0x0000000300007248 */ /* 0x000fce0007fe0100 */
.L_x_1919:
[----:B------:R-:W-:Y:S01]  /*26d10*/  ISETP.NE.AND P1, PT, R6, RZ, PT ;  /* 0x000000ff0600720c */ /* 0x000fe20003f25270 */
[----:B------:R-:W-:Y:S01]  /*26d20*/  IMAD.HI R0, R0, 0x2aaaaaab, RZ ;  /* 0x2aaaaaab00007827 */ /* 0x000fe200078e02ff */
[----:B------:R-:W-:Y:S03]  /*26d30*/  BSSY B0, `(.L_x_1923) ;  /* 0x0000022000007945 */ /* 0x000fe60003800000 */
[----:B------:R-:W-:Y:S01]  /*26d40*/  IMAD.MOV.U32 R2, RZ, RZ, RZ ;  /* 0x000000ffff027224 */ /* 0x000fe200078e00ff */
[----:B------:R-:W-:-:S04]  /*26d50*/  SHF.R.U32.HI R3, RZ, 0x1f, R0 ;  /* 0x0000001fff037819 */ /* 0x000fc80000011600 */
[----:B------:R-:W-:-:S03]  /*26d60*/  LEA.HI.SX32 R0, R0, R3, 0x1c ;  /* 0x0000000300007211 */ /* 0x000fc600078fe2ff */
[----:B------:R-:W1:Y:S01]  /*26d70*/  @!P1 LDC R6, c[0x0][0x9f0] ;  /* 0x00027c00ff069b82 */ /* 0x000e620000000800 */
[----:B------:R-:W-:-:S04]  /*26d80*/  VIMNMX R0, RZ, R0, !PT ;  /* 0x00000000ff007248 */ /* 0x000fc80007fe0100 */
[----:B------:R-:W-:-:S13]  /*26d90*/  ISETP.GT.AND P0, PT, R19, R0, PT ;  /* 0x000000001300720c */ /* 0x000fda0003f04270 */
[----:B------:R-:W-:Y:S05]  /*26da0*/  @!P0 BRA `(.L_x_1924) ;  /* 0x0000000000688947 */ /* 0x000fea0003800000 */
[-C--:B-1----:R-:W-:Y:S01]  /*26db0*/  IABS R4, R6.reuse ;  /* 0x0000000600047213 */ /* 0x082fe20000000000 */
[----:B------:R-:W-:Y:S01]  /*26dc0*/  IMAD.MOV.U32 R2, RZ, RZ, RZ ;  /* 0x000000ffff027224 */ /* 0x000fe200078e00ff */
[----:B------:R-:W-:Y:S02]  /*26dd0*/  IABS R8, R6 ;  /* 0x0000000600087213 */ /* 0x000fe40000000000 */
[----:B------:R-:W1:Y:S08]  /*26de0*/  I2F.RP R5, R4 ;  /* 0x0000000400057306 */ /* 0x000e700000209400 */
[----:B-1----:R-:W1:Y:S02]  /*26df0*/  MUFU.RCP R5, R5 ;  /* 0x0000000500057308 */ /* 0x002e640000001000 */
[----:B-1----:R-:W-:-:S06]  /*26e00*/  VIADD R7, R5, 0xffffffe ;  /* 0x0ffffffe05077836 */ /* 0x002fcc0000000000 */
[----:B------:R1:W2:Y:S02]  /*26e10*/  F2I.FTZ.U32.TRUNC.NTZ R3, R7 ;  /* 0x0000000700037305 */ /* 0x0002a4000021f000 */
[----:B-1----:R-:W-:Y:S02]  /*26e20*/  IMAD.MOV R7, RZ, RZ, -R8 ;  /* 0x000000ffff077224 */ /* 0x002fe400078e0a08 */
[----:B--2---:R-:W-:-:S04]  /*26e30*/  IMAD.MOV R11, RZ, RZ, -R3 ;  /* 0x000000ffff0b7224 */ /* 0x004fc800078e0a03 */
[----:B------:R-:W-:-:S04]  /*26e40*/  IMAD R11, R11, R4, RZ ;  /* 0x000000040b0b7224 */ /* 0x000fc800078e02ff */
[----:B------:R-:W-:Y:S01]  /*26e50*/  IMAD.HI.U32 R2, R3, R11, R2 ;  /* 0x0000000b03027227 */ /* 0x000fe200078e0002 */
[----:B------:R-:W-:-:S04]  /*26e60*/  IADD3 R3, R6, -0x1, R19 ;  /* 0xffffffff06037810 */ /* 0x000fc80007ffe013 */
[----:B------:R-:W-:-:S04]  /*26e70*/  IADD3 R3, -R0, R3, RZ ;  /* 0x0000000300037210 */ /* 0x000fc80007ffe1ff */
        /* <DEDUP_REMOVED lines=10> */
[----:B------:R-:W-:-:S05]  /*26f20*/  @P0 VIADD R2, R2, 0x1 ;  /* 0x0000000102020836 */ /* 0x000fca0000000000 */
[----:B------:R-:W-:Y:S02]  /*26f30*/  @!P2 IADD3 R2, -R2, RZ, RZ ;  /* 0x000000ff0202a210 */ /* 0x000fe40007ffe1ff */
[----:B------:R-:W-:-:S07]  /*26f40*/  @!P1 LOP3.LUT R2, RZ, R6, RZ, 0x33, !PT ;  /* 0x00000006ff029212 */ /* 0x000fce00078e33ff */
.L_x_1924:
[----:B------:R-:W-:Y:S05]  /*26f50*/  BSYNC B0 ;  /* 0x0000000000007941 */ /* 0x000fea0003800000 */
.L_x_1923:
[-C--:B------:R-:W-:Y:S01]  /*26f60*/  IMAD R0, R9, R2.reuse, R0 ;  /* 0x0000000209007224 */ /* 0x080fe200078e0200 */
[----:B------:R-:W-:Y:S04]  /*26f70*/  BSSY B7, `(.L_x_1925) ;  /* 0x0000365000077945 */ /* 0x000fe80003800000 */
[----:B------:R-:W-:Y:S01]  /*26f80*/  VIADDMNMX R19, R0, R2, R19, PT ;  /* 0x0000000200137246 */ /* 0x000fe20003800113 */
[----:B------:R2:W-:Y:S03]  /*26f90*/  STL [R1], R0 ;  /* 0x0000000001007387 */ /* 0x0005e60000100800 */
[----:B------:R-:W-:Y:S01]  /*26fa0*/  ISETP.GT.AND P0, PT, R19, R0, PT ;  /* 0x000000001300720c */ /* 0x000fe20003f04270 */
[----:B------:R2:W-:-:S12]  /*26fb0*/  STL [R1+0x20], R19 ;  /* 0x0000201301007387 */ /* 0x0005d80000100800 */
[----:B--2---:R-:W-:Y:S05]  /*26fc0*/  @P0 BRA `(.L_x_1926) ;  /* 0x0000000000440947 */ /* 0x004fea0003800000 */
[----:B------:R-:W2:Y:S02]  /*26fd0*/  S2R R3, SR_TID.X ;  /* 0x0000000000037919 */ /* 0x000ea40000002100 */
[----:B--2---:R-:W-:-:S04]  /*26fe0*/  LOP3.LUT R3, R3, 0x7f, RZ, 0xc0, !PT ;  /* 0x0000007f03037812 */ /* 0x004fc800078ec0ff */
[----:B------:R-:W-:-:S13]  /*26ff0*/  ISETP.NE.AND P0, PT, R3, RZ, PT ;  /* 0x000000ff0300720c */ /* 0x000fda0003f05270 */
[----:B------:R-:W-:Y:S05]  /*27000*/  @P0 BRA `(.L_x_1927) ;  /* 0x00000034006c0947 */ /* 0x000fea0003800000 */
[----:B------:R-:W2:Y:S01]  /*27010*/  S2R R5, SR_LANEID ;  /* 0x0000000000057919 */ /* 0x000ea20000000000 */
[----:B------:R-:W-:Y:S01]  /*27020*/  VOTEU.ANY UR4, UPT, PT ;  /* 0x0000000000047886 */ /* 0x000fe200038e0100 */
[----:B------:R-:W3:Y:S01]  /*27030*/  LDC.64 R2, c[0x0][0xc60] ;  /* 0x00031800ff027b82 */ /* 0x000ee20000000a00 */
[----:B------:R-:W2:Y:S02]  /*27040*/  FLO.U32 R0, UR4 ;  /* 0x0000000400007d00 */ /* 0x000ea400080e0000 */
[----:B--2---:R-:W-:-:S06]  /*27050*/  ISETP.EQ.U32.AND P0, PT, R0, R5, PT ;  /* 0x000000050000720c */ /* 0x004fcc0003f02070 */
[----:B------:R-:W3:Y:S07]  /*27060*/  POPC R5, UR4 ;  /* 0x0000000400057d09 */ /* 0x000eee0008000000 */
[----:B---3--:R-:W2:Y:S01]  /*27070*/  @P0 ATOMG.E.ADD.STRONG.GPU PT, R3, desc[UR60][R2.64], R5 ;  /* 0x00000005020309a8 */ /* 0x008ea200081ee1fc */
[----:B------:R-:W3:Y:S02]  /*27080*/  S2R R4, SR_LTMASK ;  /* 0x0000000000047919 */ /* 0x000ee40000003900 */
[----:B---3--:R-:W-:-:S04]  /*27090*/  LOP3.LUT R4, R4, UR4, RZ, 0xc0, !PT ;  /* 0x0000000404047c12 */ /* 0x008fc8000f8ec0ff */
[----:B------:R-:W3:Y:S01]  /*270a0*/  POPC R7, R4 ;  /* 0x0000000400077309 */ /* 0x000ee20000000000 */
[----:B--2---:R-:W3:Y:S02]  /*270b0*/  SHFL.IDX PT, R0, R3, R0, 0x1f ;  /* 0x00001f0003007589 */ /* 0x004ee400000e0000 */
[----:B---3--:R-:W-:Y:S01]  /*270c0*/  IADD3 R24, R0, UR38, R7 ;  /* 0x0000002600187c10 */ /* 0x008fe2000fffe007 */
[----:B------:R-:W-:Y:S06]  /*270d0*/  BRA `(.L_x_1927) ;  /* 0x0000003400387947 */ /* 0x000fec0003800000 */
.L_x_1926:
        /* <DEDUP_REMOVED lines=10> */
[----:B------:R-:W2:Y:S01]  /*27180*/  LDC.64 R2, c[0x4][R2] ;  /* 0x0100000002027b82 */ /* 0x000ea20000000a00 */
[----:B------:R-:W-:Y:S01]  /*27190*/  IMAD.U32 R5, RZ, RZ, UR7 ;  /* 0x00000007ff057e24 */ /* 0x000fe2000f8e00ff */
[----:B------:R-:W-:Y:S01]  /*271a0*/  MOV R13, RZ ;  /* 0x000000ff000d7202 */ /* 0x000fe20000000f00 */
[----:B-1----:R-:W-:Y:S02]  /*271b0*/  IMAD.U32 R6, RZ, RZ, UR8 ;  /* 0x00000008ff067e24 */ /* 0x002fe4000f8e00ff */
[----:B0-----:R-:W-:-:S02]  /*271c0*/  IMAD.U32 R10, RZ, RZ, UR4 ;  /* 0x00000004ff0a7e24 */ /* 0x001fc4000f8e00ff */
[----:B------:R-:W-:Y:S02]  /*271d0*/  IMAD.U32 R11, RZ, RZ, UR5 ;  /* 0x00000005ff0b7e24 */ /* 0x000fe4000f8e00ff */
[----:B------:R-:W-:Y:S02]  /*271e0*/  IMAD.MOV.U32 R8, RZ, RZ, 0x70 ;  /* 0x00000070ff087424 */ /* 0x000fe400078e00ff */
[----:B------:R-:W-:-:S07]  /*271f0*/  IMAD.MOV.U32 R12, RZ, RZ, 0x1 ;  /* 0x00000001ff0c7424 */ /* 0x000fce00078e00ff */
[----:B------:R-:W-:-:S07]  /*27200*/  LEPC R20, `(.L_x_1929) ;  /* 0x000000001014794e */ /* 0x000fce0000000000 */
[----:B--2---:R-:W-:Y:S05]  /*27210*/  CALL.ABS.NOINC R2 ;  /* 0x0000000002007343 */ /* 0x004fea0003c00000 */
.L_x_1929:
[----:B------:R-:W-:Y:S05]  /*27220*/  BSYNC B6 ;  /* 0x0000000000067941 */ /* 0x000fea0003800000 */
.L_x_1928:
        /* <DEDUP_REMOVED lines=8> */
[----:B------:R2:W3:Y:S01]  /*272b0*/  LDC.64 R2, c[0x4][R18] ;  /* 0x0100000012027b82 */ /* 0x0004e20000000a00 */
[----:B------:R-:W-:Y:S01]  /*272c0*/  IMAD.U32 R4, RZ, RZ, UR6 ;  /* 0x00000006ff047e24 */ /* 0x000fe2000f8e00ff */
[----:B------:R-:W-:Y:S01]  /*272d0*/  MOV R7, UR9 ;  /* 0x0000000900077c02 */ /* 0x000fe20008000f00 */
[----:B------:R-:W-:Y:S01]  /*272e0*/  IMAD.U32 R5, RZ, RZ, UR7 ;  /* 0x00000007ff057e24 */ /* 0x000fe2000f8e00ff */
[----:B------:R-:W-:Y:S01]  /*272f0*/  MOV R13, RZ ;  /* 0x000000ff000d7202 */ /* 0x000fe20000000f00 */
[----:B-1----:R-:W-:Y:S02]  /*27300*/  IMAD.U32 R6, RZ, RZ, UR8 ;  /* 0x00000008ff067e24 */ /* 0x002fe4000f8e00ff */
[----:B0-----:R-:W-:-:S02]  /*27310*/  IMAD.U32 R10, RZ, RZ, UR4 ;  /* 0x00000004ff0a7e24 */ /* 0x001fc4000f8e00ff */
[----:B------:R-:W-:Y:S02]  /*27320*/  IMAD.U32 R11, RZ, RZ, UR5 ;  /* 0x00000005ff0b7e24 */ /* 0x000fe4000f8e00ff */
[----:B------:R-:W-:Y:S02]  /*27330*/  IMAD.MOV.U32 R8, RZ, RZ, 0x70 ;  /* 0x00000070ff087424 */ /* 0x000fe400078e00ff */
[----:B--2---:R-:W-:-:S07]  /*27340*/  IMAD.MOV.U32 R12, RZ, RZ, 0x1 ;  /* 0x00000001ff0c7424 */ /* 0x004fce00078e00ff */
[----:B------:R-:W-:-:S07]  /*27350*/  LEPC R20, `(.L_x_1932) ;  /* 0x000000001014794e */ /* 0x000fce0000000000 */
[----:B---3--:R-:W-:Y:S05]  /*27360*/  CALL.ABS.NOINC R2 ;  /* 0x0000000002007343 */ /* 0x008fea0003c00000 */
.L_x_1932:
        /* <DEDUP_REMOVED lines=15> */
.L_x_1931:
[----:B------:R-:W-:Y:S05]  /*27460*/  BSYNC B6 ;  /* 0x0000000000067941 */ /* 0x000fea0003800000 */
.L_x_1930:
[----:B------:R-:W-:Y:S01]  /*27470*/  ULDC.64 UR4, c[0x0][0x9f8] ;  /* 0x00027e0000047ab9 */ /* 0x000fe20000000a00 */
[----:B------:R-:W2:Y:S01]  /*27480*/  LDL R18, [R1+0x4] ;  /* 0x0000040001127983 */ /* 0x000ea20000100800 */
[----:B------:R-:W-:Y:S01]  /*27490*/  ISETP.NE.U32.AND P0, PT, RZ, UR4, PT ;  /* 0x00000004ff007c0c */ /* 0x000fe2000bf05070 */
[----:B------:R-:W3:Y:S01]  /*274a0*/  LDC R0, c[0x0][0x430] ;  /* 0x00010c00ff007b82 */ /* 0x000ee20000000800 */
[----:B------:R-:W-:Y:S01]  /*274b0*/  MOV R33, R27 ;  /* 0x0000001b00217202 */ /* 0x000fe20000000f00 */
[----:B------:R-:W4:Y:S01]  /*274c0*/  S2R R20, SR_TID.X ;  /* 0x0000000000147919 */ /* 0x000f220000002100 */
[----:B------:R-:W-:Y:S01]  /*274d0*/  ISETP.NE.AND.EX P0, PT, RZ, UR5, PT, P0 ;  /* 0x00000005ff007c0c */ /* 0x000fe2000bf05300 */
[----:B------:R-:W-:Y:S01]  /*274e0*/  VIADD R23, R19, 0xffffffff ;  /* 0xffffffff13177836 */ /* 0x000fe20000000000 */
[----:B------:R-:W-:-:S11]  /*274f0*/  ULDC UR4, c[0x0][0x320] ;  /* 0x0000c80000047ab9 */ /* 0x000fd60000000800 */
[----:B------:R-:W0:Y:S01]  /*27500*/  @P0 LDC.64 R2, c[0x0][0x9f8] ;  /* 0x00027e00ff020b82 */ /* 0x000e220000000a00 */
[----:B----4-:R-:W-:Y:S01]  /*27510*/  LOP3.LUT R20, R20, 0x7f, RZ, 0xc0, !PT ;  /* 0x0000007f14147812 */ /* 0x010fe200078ec0ff */
[----:B0-----:R-:W-:-:S05]  /*27520*/  @P0 IMAD.WIDE R2, R27, 0x4, R2 ;  /* 0x000000041b020825 */ /* 0x001fca00078e0202 */
[----:B------:R0:W4:Y:S01]  /*27530*/  @P0 LDG.E R33, desc[UR60][R2.64] ;  /* 0x0000003c02210981 */ /* 0x000122000c1e1900 */
[----:B------:R-:W-:Y:S02]  /*27540*/  SHF.R.U32.HI R21, RZ, 0x3, R20 ;  /* 0x00000003ff157819 */ /* 0x000fe40000011614 */
[----:B---3--:R-:W-:Y:S01]  /*27550*/  ISETP.NE.AND P1, PT, R0, 0x1, PT ;  /* 0x000000010000780c */ /* 0x008fe20003f25270 */
[----:B------:R-:W3:Y:S01]  /*27560*/  S2R R20, SR_TID.X ;  /* 0x0000000000147919 */ /* 0x000ee20000002100 */
[----:B------:R-:W0:Y:S11]  /*27570*/  S2R R19, SR_TID.X ;  /* 0x0000000000137919 */ /* 0x000e360000002100 */
[----:B-1----:R-:W1:Y:S08]  /*27580*/  @P1 LDC R6, c[0x0][0x434] ;  /* 0x00010d00ff061b82 */ /* 0x002e700000000800 */
[----:B------:R-:W1:Y:S01]  /*27590*/  @P1 LDC R7, c[0x0][0x438] ;  /* 0x00010e00ff071b82 */ /* 0x000e620000000800 */
[----:B---3--:R-:W-:Y:S01]  /*275a0*/  IMAD.SHL.U32 R20, R20, 0x10, RZ ;  /* 0x0000001014147824 */ /* 0x008fe200078e00ff */
[----:B0-----:R-:W-:-:S04]  /*275b0*/  SHF.L.U32 R19, R19, 0x3, RZ ;  /* 0x0000000313137819 */ /* 0x001fc800000006ff */
[----:B------:R-:W-:Y:S02]  /*275c0*/  LOP3.LUT R20, R21, 0x70, R20, 0xf8, !PT ;  /* 0x0000007015147812 */ /* 0x000fe400078ef814 */
[----:B------:R-:W-:-:S03]  /*275d0*/  LOP3.LUT R19, R19, 0x38, RZ, 0xc0, !PT ;  /* 0x0000003813137812 */ /* 0x000fc600078ec0ff */
[----:B------:R-:W-:-:S05]  /*275e0*/  IMAD R4, R23, 0x60, R20 ;  /* 0x0000006017047824 */ /* 0x000fca00078e0214 */
[----:B------:R-:W-:-:S04]  /*275f0*/  ISETP.GE.AND P0, PT, R4, R37, PT ;  /* 0x000000250400720c */ /* 0x000fc80003f06270 */
[----:B------:R-:W-:Y:S02]  /*27600*/  ISETP.GT.U32.OR P0, PT, R20, 0x5f, P0 ;  /* 0x0000005f1400780c */ /* 0x000fe40000704470 */
[----:B------:R-:W-:Y:S01]  /*27610*/  LOP3.LUT R16, R16, 0xfffffff7, RZ, 0xc0, !PT ;  /* 0xfffffff710107812 */ /* 0x000fe200078ec0ff */
[----:B------:R-:W-:Y:S01]  /*27620*/  UMOV UR5, 0xffffffff ;  /* 0xffffffff00057882 */ /* 0x000fe20000000000 */
[----:B--2---:R-:W-:Y:S01]  /*27630*/  IMAD.IADD R5, R4, 0x1, R18 ;  /* 0x0000000104057824 */ /* 0x004fe200078e0212 */
[----:B------:R-:W-:-:S03]  /*27640*/  LOP3.LUT R18, R19, 0x40, RZ, 0xfc, !PT ;  /* 0x0000004013127812 */ /* 0x000fc600078efcff */
[----:B-1----:R-:W-:Y:S01]  /*27650*/  @P1 IMAD.HI.U32 R6, R5, R6, RZ ;  /* 0x0000000605061227 */ /* 0x002fe200078e00ff */
[----:B------:R-:W-:-:S03]  /*27660*/  ISETP.GE.AND P2, PT, R18, UR4, PT ;  /* 0x0000000412007c0c */ /* 0x000fc6000bf46270 */
[----:B------:R-:W-:Y:S01]  /*27670*/  IMAD.MOV.U32 R4, RZ, RZ, R5 ;  /* 0x000000ffff047224 */ /* 0x000fe200078e0005 */
[----:B------:R-:W-:Y:S02]  /*27680*/  @P1 SHF.R.U32.HI R4, RZ, R7, R6 ;  /* 0x00000007ff041219 */ /* 0x000fe40000011606 */
[----:B------:R-:W-:Y:S01]  /*27690*/  ISETP.GE.AND P1, PT, R19, UR4, PT ;  /* 0x0000000413007c0c */ /* 0x000fe2000bf26270 */
[----:B------:R-:W-:Y:S02]  /*276a0*/  ULDC UR4, c[0x0][0x2f4] ;  /* 0x0000bd0000047ab9 */ /* 0x000fe40000000800 */
[----:B------:R-:W-:Y:S01]  /*276b0*/  IMAD.MOV R2, RZ, RZ, -R4 ;  /* 0x000000ffff027224 */ /* 0x000fe200078e0a04 */
[----:B------:R-:W-:-:S03]  /*276c0*/  SEL R29, RZ, 0x1, P1 ;  /* 0x00000001ff1d7807 */ /* 0x000fc60000800000 */
[----:B------:R-:W-:Y:S01]  /*276d0*/  IMAD R0, R0, R2, R5 ;  /* 0x0000000200007224 */ /* 0x000fe200078e0205 */
[----:B------:R-:W-:Y:S01]  /*276e0*/  SEL R5, RZ, 0xffffffff, P2 ;  /* 0xffffffffff057807 */ /* 0x000fe20001000000 */
[----:B------:R-:W0:Y:S04]  /*276f0*/  @!P0 LDC.64 R2, c[0x0][0x428] ;  /* 0x00010a00ff028b82 */ /* 0x000e280000000a00 */
[----:B------:R-:W-:Y:S01]  /*27700*/  IMAD.SHL.U32 R6, R5, 0x2, RZ ;  /* 0x0000000205067824 */ /* 0x000fe200078e00ff */
[----:B------:R-:W-:-:S04]  /*27710*/  @!P0 SHF.R.S32.HI R5, RZ, 0x1f, R4 ;  /* 0x0000001fff058819 */ /* 0x000fc80000011404 */
[----:B------:R-:W-:Y:S02]  /*27720*/  LOP3.LUT R29, R6, 0x2, R29, 0xe2, !PT ;  /* 0x00000002061d7812 */ /* 0x000fe400078ee21d */
[----:B----4-:R-:W-:Y:S01]  /*27730*/  SHF.R.S32.HI R8, RZ, 0x1f, R33 ;  /* 0x0000001fff087819 */ /* 0x010fe20000011421 */
[----:B0-----:R-:W-:-:S04]  /*27740*/  @!P0 IMAD.WIDE.U32 R4, R33, R2, R4 ;  /* 0x0000000221048225 */ /* 0x001fc800078e0004 */
[----:B------:R-:W-:Y:S01]  /*27750*/  @!P0 IMAD R6, R8, R2, RZ ;  /* 0x0000000208068224 */ /* 0x000fe200078e02ff */
[----:B------:R-:W-:Y:S01]  /*27760*/  ISETP.GE.AND P2, PT, R19, UR4, PT ;  /* 0x0000000413007c0c */ /* 0x000fe2000bf46270 */
[----:B------:R0:W-:Y:S02]  /*27770*/  STL [R1+0x8], R8 ;  /* 0x0000080801007387 */ /* 0x0001e40000100800 */
[----:B------:R-:W-:Y:S02]  /*27780*/  @!P0 IMAD R6, R33, R3, R6 ;  /* 0x0000000321068224 */ /* 0x000fe400078e0206 */
[----:B------:R-:W1:Y:S02]  /*27790*/  @!P0 LDC.64 R2, c[0x0][0x418] ;  /* 0x00010600ff028b82 */ /* 0x000e640000000a00 */
[----:B------:R-:W-:Y:S01]  /*277a0*/  @!P0 IMAD.IADD R6, R5, 0x1, R6 ;  /* 0x0000000105068824 */ /* 0x000fe200078e0206 */
[----:B------:R-:W-:Y:S02]  /*277b0*/  MOV R5, UR39 ;  /* 0x0000002700057c02 */ /* 0x000fe40008000f00 */
[----:B-1----:R-:W-:-:S04]  /*277c0*/  @!P0 LEA R2, P1, R4, R2, 0x2 ;  /* 0x0000000204028211 */ /* 0x002fc800078210ff */
[----:B------:R-:W-:Y:S01]  /*277d0*/  @!P0 LEA.HI.X R3, R4, R3, R6, 0x2, P1 ;  /* 0x0000000304038211 */ /* 0x000fe200008f1406 */
[----:B------:R-:W-:-:S06]  /*277e0*/  IMAD.MOV.U32 R4, RZ, RZ, RZ ;  /* 0x000000ffff047224 */ /* 0x000fcc00078e00ff */
[----:B------:R1:W5:Y:S01]  /*277f0*/  @!P0 LDG.E R4, desc[UR60][R2.64] ;  /* 0x0000003c02048981 */ /* 0x000362000c1e1900 */
[----:B------:R-:W-:Y:S02]  /*27800*/  ISETP.GT.U32.AND P0, PT, R20, 0x5f, PT ;  /* 0x0000005f1400780c */ /* 0x000fe40003f04070 */
[----:B------:R-:W-:Y:S02]  /*27810*/  ISETP.NE.AND P3, PT, R5, 0x3, PT ;  /* 0x000000030500780c */ /* 0x000fe40003f65270 */
[----:B0-----:R-:W-:Y:S02]  /*27820*/  LOP3.LUT R8, R19, 0x80, RZ, 0xfc, !PT ;  /* 0x0000008013087812 */ /* 0x001fe400078efcff */
[----:B------:R-:W-:-:S07]  /*27830*/  ISETP.GE.AND P1, PT, R18, UR4, PT ;  /* 0x0000000412007c0c */ /* 0x000fce000bf26270 */
[----:B------:R-:W-:Y:S02]  /*27840*/  @P0 LOP3.LUT R16, R16, 0x8, RZ, 0xfc, !PT ;  /* 0x0000000810100812 */ /* 0x000fe400078efcff */
[----:B------:R-:W-:Y:S02]  /*27850*/  ISETP.GE.AND P0, PT, R8, UR4, PT ;  /* 0x0000000408007c0c */ /* 0x000fe4000bf06270 */
[----:B------:R-:W-:-:S04]  /*27860*/  LOP3.LUT R16, R16, 0xffffffef, RZ, 0xc0, !PT ;  /* 0xffffffef10107812 */ /* 0x000fc800078ec0ff */
[----:B------:R-:W-:-:S04]  /*27870*/  @P3 LOP3.LUT R16, R16, 0x10, RZ, 0xfc, !PT ;  /* 0x0000001010103812 */ /* 0x000fc800078efcff */
[----:B------:R-:W-:-:S04]  /*27880*/  LOP3.LUT R16, R16, 0xfffffffb, RZ, 0xc0, !PT ;  /* 0xfffffffb10107812 */ /* 0x000fc800078ec0ff */
[----:B------:R-:W-:-:S04]  /*27890*/  @P2 LOP3.LUT R16, R16, 0x4, RZ, 0xfc, !PT ;  /* 0x0000000410102812 */ /* 0x000fc800078efcff */
[----:B------:R-:W-:-:S04]  /*278a0*/  LOP3.LUT R16, R16, 0xfffffffe, RZ, 0xc0, !PT ;  /* 0xfffffffe10107812 */ /* 0x000fc800078ec0ff */
[----:B------:R-:W-:-:S04]  /*278b0*/  LOP3.LUT R16, R16, 0xfffffffd, RZ, 0xc0, !PT ;  /* 0xfffffffd10107812 */ /* 0x000fc800078ec0ff */
[----:B------:R-:W-:-:S04]  /*278c0*/  @P1 LOP3.LUT R16, R16, 0x2, RZ, 0xfc, !PT ;  /* 0x0000000210101812 */ /* 0x000fc800078efcff */
[----:B------:R-:W-:Y:S01]  /*278d0*/  @P0 LOP3.LUT R16, R16, 0x1, RZ, 0xfc, !PT ;  /* 0x0000000110100812 */ /* 0x000fe200078efcff */
[----:B-1----:R-:W-:Y:S06]  /*278e0*/  BRA.DIV UR5, `(.L_x_1933) ;  /* 0x0000005605987947 */ /* 0x002fec000b800000 */
.L_x_2062:
[----:B------:R-:W-:Y:S05]  /*278f0*/  @!P3 BRA `(.L_x_1934) ;  /* 0x000000000004b947 */ /* 0x000fea0003800000 */
[----:B------:R-:W-:Y:S01]  /*27900*/  BPT.TRAP 0x1 ;  /* 0x000000040000795c */ /* 0x000fe20000300000 */
.L_x_1934:
        /* <DEDUP_REMOVED lines=23> */
.L_x_2063:
[----:B------:R-:W-:Y:S05]  /*27a80*/  BSYNC B0 ;  /* 0x0000000000007941 */ /* 0x000fea0003800000 */
.L_x_1935:
[----:B------:R-:W1:Y:S01]  /*27a90*/  S2R R8, SR_TID.X ;  /* 0x0000000000087919 */ /* 0x000e620000002100 */
[----:B------:R-:W-:Y:S01]  /*27aa0*/  ULDC.64 UR4, c[0x0][0x300] ;  /* 0x0000c00000047ab9 */ /* 0x000fe20000000a00 */
[----:B------:R-:W-:Y:S01]  /*27ab0*/  ULDC.64 UR6, c[0x0][0x2e8] ;  /* 0x0000ba0000067ab9 */ /* 0x000fe20000000a00 */
[----:B------:R-:W-:Y:S01]  /*27ac0*/  IMAD R5, R5, UR4, RZ ;  /* 0x0000000405057c24 */ /* 0x000fe2000f8e02ff */
[----:B------:R-:W2:Y:S01]  /*27ad0*/  S2R R9, SR_TID.X ;  /* 0x0000000000097919 */ /* 0x000ea20000002100 */
[----:B0-----:R-:W-:Y:S01]  /*27ae0*/  IMAD.WIDE.U32 R2, R0, UR4, RZ ;  /* 0x0000000400027c25 */ /* 0x001fe2000f8e00ff */
[C---:B------:R-:W-:Y:S02]  /*27af0*/  LOP3.LUT P4, RZ, R16.reuse, 0x4, RZ, 0xc0, !PT ;  /* 0x0000000410ff7812 */ /* 0x040fe4000788c0ff */
[----:B------:R-:W-:Y:S01]  /*27b00*/  LOP3.LUT P3, RZ, R16, 0x2, RZ, 0xc0, !PT ;  /* 0x0000000210ff7812 */ /* 0x000fe2000786c0ff */
        /* <DEDUP_REMOVED lines=8> */
[----:B------:R-:W-:Y:S01]  /*27b90*/  IMAD R5, R28, 0x4800, R34 ;  /* 0x000048001c057824 */ /* 0x000fe200078e0222 */
[----:B------:R-:W-:Y:S01]  /*27ba0*/  IADD3 R3, R3, R6, RZ ;  /* 0x0000000603037210 */ /* 0x000fe20007ffe0ff */
[----:B------:R-:W-:Y:S02]  /*27bb0*/  IMAD R6, R23, -0x60, R37 ;  /* 0xffffffa017067824 */ /* 0x000fe400078e0225 */
[----:B------:R-:W-:Y:S01]  /*27bc0*/  IMAD.WIDE.U32 R2, R26, UR4, R2 ;  /* 0x000000041a027c25 */ /* 0x000fe2000f8e0002 */
[----:B------:R-:W-:Y:S01]  /*27bd0*/  UMOV UR4, 0xffffffff ;  /* 0xffffffff00047882 */ /* 0x000fe20000000000 */
[----:B-1----:R-:W-:Y:S02]  /*27be0*/  LOP3.LUT R8, R8, 0x7f, RZ, 0xc0, !PT ;  /* 0x0000007f08087812 */ /* 0x002fe400078ec0ff */
[----:B------:R-:W-:Y:S01]  /*27bf0*/  IMAD R0, R26, UR5, R3 ;  /* 0x000000051a007c24 */ /* 0x000fe2000f8e0203 */
[C---:B------:R-:W-:Y:S02]  /*27c00*/  LEA R4, P0, R2.reuse, UR6, 0x1 ;  /* 0x0000000602047c11 */ /* 0x040fe4000f8008ff */
[----:B------:R-:W-:Y:S01]  /*27c10*/  SHF.R.U32.HI R8, RZ, 0x3, R8 ;  /* 0x00000003ff087819 */ /* 0x000fe20000011608 */
[----:B--2---:R-:W-:Y:S01]  /*27c20*/  IMAD.SHL.U32 R9, R9, 0x8, RZ ;  /* 0x0000000809097824 */ /* 0x004fe200078e00ff */
[----:B------:R-:W-:-:S03]  /*27c30*/  LEA.HI.X R0, R2, UR7, R0, 0x1, P0 ;  /* 0x0000000702007c11 */ /* 0x000fc600080f0c00 */
[----:B------:R-:W-:Y:S01]  /*27c40*/  IMAD.IADD R6, R6, 0x1, -R8 ;  /* 0x0000000106067824 */ /* 0x000fe200078e0a08 */
[----:B------:R-:W-:-:S04]  /*27c50*/  LOP3.LUT R9, R9, 0x38, RZ, 0xc0, !PT ;  /* 0x0000003809097812 */ /* 0x000fc800078ec0ff */
        /* <DEDUP_REMOVED lines=64> */
.L_x_2077:
        /* <DEDUP_REMOVED lines=12> */
.L_x_1938:
        /* <DEDUP_REMOVED lines=10> */
.L_x_1939:
[----:B------:R2:W-:Y:S02]  /*281c0*/  SYNCS.ARRIVE.TRANS64.A1T0 RZ, [R7+URZ+0x2a830], RZ ;  /* 0x02a830ff07ff79a7 */ /* 0x0005e4000810003f */
[----:B------:R-:W-:Y:S05]  /*281d0*/  WARPSYNC.ALL ;  /* 0x0000000000007948 */ /* 0x000fea0003800000 */
[----:B------:R-:W-:Y:S01]  /*281e0*/  ULDC.64 UR4, c[0x0][0xa00] ;  /* 0x0002800000047ab9 */ /* 0x000fe20000000a00 */
[----:B------:R-:W-:Y:S01]  /*281f0*/  SHF.R.S32.HI R0, RZ, 0x1f, R27 ;  /* 0x0000001fff007819 */ /* 0x000fe2000001141b */
[----:B------:R-:W-:Y:S01]  /*28200*/  BSSY B6, `(.L_x_1940) ;  /* 0x0000022000067945 */ /* 0x000fe20003800000 */
[----:B------:R-:W-:Y:S01]  /*28210*/  BAR.SYNC.DEFER_BLOCKING 0x8, 0x180 ;  /* 0x0206000000007b1d */ /* 0x000fe20000010000 */
[----:B------:R-:W-:Y:S02]  /*28220*/  ISETP.NE.U32.AND P0, PT, RZ, UR4, PT ;  /* 0x00000004ff007c0c */ /* 0x000fe4000bf05070 */
[----:B-1----:R-:W-:-:S02]  /*28230*/  IADD3 R2, R17, 0xc400, RZ ;  /* 0x0000c40011027810 */ /* 0x002fc40007ffe0ff */
[----:B------:R-:W-:Y:S01]  /*28240*/  ISETP.NE.AND.EX P0, PT, RZ, UR5, PT, P0 ;  /* 0x00000005ff007c0c */ /* 0x000fe2000bf05300 */
[----:B------:R-:W-:Y:S01]  /*28250*/  ULDC.64 UR4, c[0x0][0x298] ;  /* 0x0000a60000047ab9 */ /* 0x000fe20000000a00 */
[----:B------:R-:W-:Y:S02]  /*28260*/  LOP3.LUT P1, RZ, R2, 0x3ff, RZ, 0xc0, !PT ;  /* 0x000003ff02ff7812 */ /* 0x000fe4000782c0ff */
[----:B------:R-:W-:Y:S02]  /*28270*/  SEL R0, R0, RZ, !P0 ;  /* 0x000000ff00007207 */ /* 0x000fe40004000000 */
[----:B------:R-:W-:-:S03]  /*28280*/  SEL R2, R27, RZ, !P0 ;  /* 0x000000ff1b027207 */ /* 0x000fc60004000000 */
[----:B------:R1:W-:Y:S04]  /*28290*/  STL [R1+0x28], R0 ;  /* 0x0000280001007387 */ /* 0x0003e80000100800 */
[----:B------:R3:W-:Y:S01]  /*282a0*/  STL [R1+0x14], R2 ;  /* 0x0000140201007387 */ /* 0x0007e20000100800 */
[----:B-1----:R-:W-:Y:S01]  /*282b0*/  SHF.R.S32.HI R0, RZ, 0x1f, R35 ;  /* 0x0000001fff007819 */ /* 0x002fe20000011423 */
[----:B---3--:R-:W-:-:S04]  /*282c0*/  IMAD.WIDE.U32 R2, R35, UR4, RZ ;  /* 0x0000000423027c25 */ /* 0x008fc8000f8e00ff */
[----:B------:R-:W-:Y:S01]  /*282d0*/  IMAD R0, R0, UR4, RZ ;  /* 0x0000000400007c24 */ /* 0x000fe2000f8e02ff */
[----:B------:R1:W-:Y:S03]  /*282e0*/  STL.64 [R1+0x18], R2 ;  /* 0x0000180201007387 */ /* 0x0003e60000100a00 */
[----:B------:R-:W-:-:S04]  /*282f0*/  IMAD R0, R35, UR5, R0 ;  /* 0x0000000523007c24 */ /* 0x000fc8000f8e0200 */
[----:B------:R-:W-:Y:S01]  /*28300*/  IMAD.IADD R35, R3, 0x1, R0 ;  /* 0x0000000103237824 */ /* 0x000fe200078e0200 */
[----:B------:R-:W-:Y:S06]  /*28310*/  @!P1 BRA `(.L_x_1941) ;  /* 0x0000000000409947 */ /* 0x000fec0003800000 */
[----:B-1----:R-:W-:Y:S01]  /*28320*/  MOV R2, 0x0 ;  /* 0x0000000000027802 */ /* 0x002fe20000000f00 */
[----:B------:R-:W-:Y:S01]  /*28330*/  ULDC.64 UR4, c[0x4][0xf0] ;  /* 0x01003c0000047ab9 */ /* 0x000fe20000000a00 */
[----:B------:R-:W-:Y:S01]  /*28340*/  ULDC.64 UR6, c[0x4][0xf8] ;  /* 0x01003e0000067ab9 */ /* 0x000fe20000000a00 */
[----:B------:R-:W-:Y:S01]  /*28350*/  ULDC.64 UR8, c[0x4][0x88] ;  /* 0x0100220000087ab9 */ /* 0x000fe20000000a00 */
[----:B0-----:R-:W-:Y:S01]  /*28360*/  IMAD.U32 R4, RZ, RZ, UR4 ;  /* 0x00000004ff047e24 */ /* 0x001fe2000f8e00ff */
[----:B--2---:R-:W-:Y:S01]  /*28370*/  MOV R7, UR7 ;  /* 0x0000000700077c02 */ /* 0x004fe20008000f00 */
        /* <DEDUP_REMOVED lines=10> */
.L_x_1941:
[----:B------:R-:W-:Y:S05]  /*28420*/  BSYNC B6 ;  /* 0x0000000000067941 */ /* 0x000fea0003800000 */
.L_x_1940:
[----:B------:R-:W3:Y:S01]  /*28430*/  LDL.LU R20, [R1+0x28] ;  /* 0x0000280001147983 */ /* 0x000ee20000300800 */
[----:B------:R-:W-:Y:S01]  /*28440*/  ULDC.64 UR4, c[0x0][0x2d8] ;  /* 0x0000b60000047ab9 */ /* 0x000fe20000000a00 */
[----:B--2---:R-:W2:Y:S02]  /*28450*/  LDC R7, c[0x0][0x448] ;  /* 0x00011200ff077b82 */ /* 0x004ea40000000800 */
[----:B------:R-:W4:Y:S04]  /*28460*/  LDL.LU R21, [R1+0x14] ;  /* 0x0000140001157983 */ /* 0x000f280000300800 */
[----:B-1----:R-:W5:Y:S01]  /*28470*/  LDL.LU.64 R2, [R1+0x18] ;  /* 0x0000180001027983 */ /* 0x002f620000300a00 */
[----:B------:R-:W1:Y:S01]  /*28480*/  S2R R8, SR_TID.X ;  /* 0x0000000000087919 */ /* 0x000e620000002100 */
[----:B--2---:R-:W-:-:S13]  /*28490*/  ISETP.NE.AND P0, PT, R7, 0x1, PT ;  /* 0x000000010700780c */ /* 0x004fda0003f05270 */
[----:B------:R-:W2:Y:S01]  /*284a0*/  @P0 LDC R6, c[0x0][0x44c] ;  /* 0x00011300ff060b82 */ /* 0x000ea20000000800 */
[----:B-1----:R-:W-:-:S05]  /*284b0*/  IMAD.SHL.U32 R8, R8, 0x8, RZ ;  /* 0x0000000808087824 */ /* 0x002fca00078e00ff */
[----:B------:R-:W-:Y:S01]  /*284c0*/  LOP3.LUT R8, R8, 0x38, RZ, 0xc0, !PT ;  /* 0x0000003808087812 */ /* 0x000fe200078ec0ff */
[----:B-----5:R-:W-:Y:S02]  /*284d0*/  IMAD.MOV.U32 R3, RZ, RZ, R35 ;  /* 0x000000ffff037224 */ /* 0x020fe400078e0023 */
[----:B------:R-:W-:-:S04]  /*284e0*/  IMAD.WIDE.U32 R2, R26, UR4, R2 ;  /* 0x000000041a027c25 */ /* 0x000fc8000f8e0002 */
[----:B------:R-:W-:Y:S01]  /*284f0*/  IMAD R3, R26, UR5, R3 ;  /* 0x000000051a037c24 */ /* 0x000fe2000f8e0203 */
[----:B------:R-:W-:Y:S02]  /*28500*/  ULDC.64 UR4, c[0x0][0x2e0] ;  /* 0x0000b80000047ab9 */ /* 0x000fe40000000a00 */
[----:B---3--:R-:W-:Y:S02]  /*28510*/  IMAD R0, R20, UR4, RZ ;  /* 0x0000000414007c24 */ /* 0x008fe4000f8e02ff */
[----:B------:R-:W1:Y:S01]  /*28520*/  S2R R20, SR_TID.X ;  /* 0x0000000000147919 */ /* 0x000e620000002100 */
[----:B----4-:R-:W-:-:S04]  /*28530*/  IMAD.WIDE.U32 R2, R21, UR4, R2 ;  /* 0x0000000415027c25 */ /* 0x010fc8000f8e0002 */
[----:B------:R-:W-:Y:S01]  /*28540*/  IMAD R0, R21, UR5, R0 ;  /* 0x0000000515007c24 */ /* 0x000fe2000f8e0200 */
[----:B------:R-:W-:-:S03]  /*28550*/  ULDC.64 UR4, c[0x0][0x2d0] ;  /* 0x0000b40000047ab9 */ /* 0x000fc60000000a00 */
[----:B------:R-:W-:Y:S02]  /*28560*/  IMAD.IADD R3, R3, 0x1, R0 ;  /* 0x0000000103037824 */ /* 0x000fe400078e0200 */
[----:B------:R-:W3:Y:S01]  /*28570*/  @P0 LDC R0, c[0x0][0x450] ;  /* 0x00011400ff000b82 */ /* 0x000ee20000000800 */
[----:B-1----:R-:W-:-:S04]  /*28580*/  LOP3.LUT R20, R20, 0x7f, RZ, 0xc0, !PT ;  /* 0x0000007f14147812 */ /* 0x002fc800078ec0ff */
[----:B------:R-:W-:Y:S02]  /*28590*/  SHF.R.U32.HI R21, RZ, 0x3, R20 ;  /* 0x00000003ff157819 */ /* 0x000fe40000011614 */
[----:B------:R-:W1:Y:S02]  /*285a0*/  S2R R20, SR_TID.X ;  /* 0x0000000000147919 */ /* 0x000e640000002100 */
[----:B-1----:R-:W-:-:S05]  /*285b0*/  IMAD.SHL.U32 R20, R20, 0x10, RZ ;  /* 0x0000001014147824 */ /* 0x002fca00078e00ff */
[----:B------:R-:W-:Y:S02]  /*285c0*/  LOP3.LUT R20, R21, 0x70, R20, 0xf8, !PT ;  /* 0x0000007015147812 */ /* 0x000fe400078ef814 */
[----:B------:R-:W1:Y:S03]  /*285d0*/  S2R R21, SR_TID.X ;  /* 0x0000000000157919 */ /* 0x000e660000002100 */
[----:B------:R-:W-:Y:S02]  /*285e0*/  IMAD.IADD R5, R20, 0x1, R25 ;  /* 0x0000000114057824 */ /* 0x000fe400078e0219 */
[----:B------:R-:W4:Y:S02]  /*285f0*/  S2R R20, SR_TID.X ;  /* 0x0000000000147919 */ /* 0x000f240000002100 */
[----:B--2---:R-:W-:Y:S01]  /*28600*/  @P0 IMAD.HI.U32 R6, R5, R6, RZ ;  /* 0x0000000605060227 */ /* 0x004fe200078e00ff */
[----:B0-----:R-:W-:-:S04]  /*28610*/  MOV R4, R5 ;  /* 0x0000000500047202 */ /* 0x001fc80000000f00 */
[----:B---3--:R-:W-:-:S05]  /*28620*/  @P0 SHF.R.U32.HI R4, RZ, R0, R6 ;  /* 0x00000000ff040219 */ /* 0x008fca0000011606 */
[----:B------:R-:W-:Y:S02]  /*28630*/  IMAD.MOV R0, RZ, RZ, -R4 ;  /* 0x000000ffff007224 */ /* 0x000fe400078e0a04 */
[----:B------:R-:W-:-:S04]  /*28640*/  IMAD.WIDE.U32 R2, R4, UR4, R2 ;  /* 0x0000000404027c25 */ /* 0x000fc8000f8e0002 */
[----:B------:R-:W-:Y:S01]  /*28650*/  IMAD R0, R7, R0, R5 ;  /* 0x0000000007007224 */ /* 0x000fe200078e0205 */
[----:B------:R-:W-:-:S05]  /*28660*/  SHF.R.S32.HI R5, RZ, 0x1f, R4 ;  /* 0x0000001fff057819 */ /* 0x000fca0000011404 */
[----:B------:R-:W-:Y:S01]  /*28670*/  IMAD R5, R5, UR4, RZ ;  /* 0x0000000405057c24 */ /* 0x000fe2000f8e02ff */
[----:B-1----:R-:W-:-:S03]  /*28680*/  SHF.L.U32 R21, R21, 0x3, RZ ;  /* 0x0000000315157819 */ /* 0x002fc600000006ff */
[----:B------:R-:W-:Y:S01]  /*28690*/  IMAD R5, R4, UR5, R5 ;  /* 0x0000000504057c24 */ /* 0x000fe2000f8e0205 */
[----:B------:R-:W-:Y:S01]  /*286a0*/  SHF.R.S32.HI R4, RZ, 0x1f, R0 ;  /* 0x0000001fff047819 */ /* 0x000fe20000011400 */
[----:B------:R-:W-:Y:S01]  /*286b0*/  ULDC.64 UR4, c[0x0][0x2c8] ;  /* 0x0000b20000047ab9 */ /* 0x000fe20000000a00 */
[----:B------:R-:W-:Y:S01]  /*286c0*/  LOP3.LUT R21, R21, 0x38, RZ, 0xc0, !PT ;  /* 0x0000003815157812 */ /* 0x000fe200078ec0ff */
[----:B------:R-:W-:Y:S01]  /*286d0*/  IMAD.IADD R3, R3, 0x1, R5 ;  /* 0x0000000103037824 */ /* 0x000fe200078e0205 */
[----:B----4-:R-:W-:Y:S01]  /*286e0*/  LOP3.LUT R20, R20, 0x7f, RZ, 0xc0, !PT ;  /* 0x0000007f14147812 */ /* 0x010fe200078ec0ff */
[----:B------:R-:W-:Y:S01]  /*286f0*/  IMAD R4, R4, UR4, RZ ;  /* 0x0000000404047c24 */ /* 0x000fe2000f8e02ff */
[C---:B------:R-:W-:Y:S01]  /*28700*/  LOP3.LUT R9, R21.reuse, 0x40, RZ, 0xfc, !PT ;  /* 0x0000004015097812 */ /* 0x040fe200078efcff */
[----:B------:R-:W-:Y:S01]  /*28710*/  IMAD.WIDE.U32 R2, R0, UR4, R2 ;  /* 0x0000000400027c25 */ /* 0x000fe2000f8e0002 */
[----:B------:R-:W-:-:S03]  /*28720*/  LOP3.LUT R10, R21, 0x80, RZ, 0xfc, !PT ;  /* 0x00000080150a7812 */ /* 0x000fc600078efcff */
[----:B------:R-:W-:Y:S01]  /*28730*/  IMAD R5, R0, UR5, R4 ;  /* 0x0000000500057c24 */ /* 0x000fe2000f8e0204 */
[----:B------:R-:W-:Y:S02]  /*28740*/  ULDC.64 UR4, c[0x0][0x280] ;  /* 0x0000a00000047ab9 */ /* 0x000fe40000000a00 */
[----:B------:R-:W-:Y:S01]  /*28750*/  LEA R0, P0, R2, UR4, 0x1 ;  /* 0x0000000402007c11 */ /* 0x000fe2000f8008ff */
[----:B------:R-:W-:Y:S01]  /*28760*/  IMAD.IADD R4, R3, 0x1, R5 ;  /* 0x0000000103047824 */ /* 0x000fe200078e0205 */
[----:B------:R-:W-:Y:S02]  /*28770*/  ULDC UR4, c[0x0][0x2b8] ;  /* 0x0000ae0000047ab9 */ /* 0x000fe40000000800 */
[----:B------:R-:W-:Y:S02]  /*28780*/  ISETP.GE.AND P3, PT, R8, UR4, PT ;  /* 0x0000000408007c0c */ /* 0x000fe4000bf66270 */
[----:B------:R-:W-:Y:S01]  /*28790*/  LEA.HI.X R4, R2, UR5, R4, 0x1, P0 ;  /* 0x0000000502047c11 */ /* 0x000fe200080f0c04 */
[----:B------:R-:W-:Y:S01]  /*287a0*/  UMOV UR5, 0xffffffff ;  /* 0xffffffff00057882 */ /* 0x000fe20000000000 */
[----:B------:R-:W-:-:S02]  /*287b0*/  ISETP.GE.AND P2, PT, R9, UR4, PT ;  /* 0x0000000409007c0c */ /* 0x000fc4000bf46270 */
[----:B------:R-:W-:Y:S02]  /*287c0*/  ISETP.GE.AND P0, PT, R10, UR4, PT ;  /* 0x000000040a007c0c */ /* 0x000fe4000bf06270 */
[----:B------:R-:W-:Y:S01]  /*287d0*/  SHF.R.U32.HI R9, RZ, 0x3, R20 ;  /* 0x00000003ff097819 */ /* 0x000fe20000011614 */
[----:B------:R-:W-:Y:S10]  /*287e0*/  BRA.DIV UR5, `(.L_x_1942) ;  /* 0x0000005205547947 */ /* 0x000ff4000b800000 */
[----:B------:R-:W0:Y:S01]  /*287f0*/  SHFL.IDX PT, R3, R0, RZ, 0x181f ;  /* 0x00181fff00037589 */ /* 0x000e2200000e0000 */
[----:B------:R-:W-:Y:S02]  /*28800*/  IMAD R32, R32, R7, RZ ;  /* 0x0000000720207224 */ /* 0x000fe400078e02ff */
[----:B------:R-:W-:Y:S01]  /*28810*/  IMAD.IADD R25, R9, 0x1, R25 ;  /* 0x0000000109197824 */ /* 0x000fe200078e0219 */
[----:B------:R-:W1:Y:S04]  /*28820*/  SHFL.IDX PT, R2, R4, RZ, 0x181f ;  /* 0x00181fff04027589 */ /* 0x000e6800000e0000 */
[----:B------:R-:W-:Y:S01]  /*28830*/  ISETP.GE.AND P1, PT, R25, R32, PT ;  /* 0x000000201900720c */ /* 0x000fe20003f26270 */
[----:B------:R-:W-:-:S12]  /*28840*/  SHFL.IDX PT, R14, R0, 0x7, 0x181f ;  /* 0x00f81f00000e7f89 */ /* 0x000fd800000e0000 */
[----:B0-----:R-:W-:-:S05]  /*28850*/  @!P1 LEA R5, P4, R8, R3, 0x1 ;  /* 0x0000000308059211 */ /* 0x001fca00078808ff */
[----:B-1----:R-:W-:Y:S02]  /*28860*/  @!P1 IMAD.X R3, RZ, RZ, R2, P4 ;  /* 0x000000ffff039224 */ /* 0x002fe400020e0602 */
        /* <DEDUP_REMOVED lines=10> */
[----:B------:R-:W-:Y:S02]  /*28910*/  @!P1 IMAD.MOV.U32 R2, RZ, RZ, R5 ;  /* 0x000000ffff029224 */ /* 0x000fe400078e0005 */
        /* <DEDUP_REMOVED lines=32> */
[----:B------:R-:W-:Y:S01]  /*28b20*/  @!P1 IMAD.MOV.U32 R2, RZ, RZ, R5 ;  /* 0x000000ffff029224 */ /* 0x000fe200078e0005 */
[----:B------:R-:W-:Y:S01]  /*28b30*/  IADD3 R5, R25, 0x50, RZ ;  /* 0x0000005019057810 */ /* 0x000fe20007ffe0ff */
        /* <DEDUP_REMOVED lines=10> */
[----:B------:R-:W-:Y:S02]  /*28be0*/  @!P1 IMAD.MOV.U32 R3, RZ, RZ, R6 ;  /* 0x000000ffff039224 */ /* 0x000fe400078e0006 */
[----:B------:R-:W-:-:S03]  /*28bf0*/  VIADD R5, R25, 0x60 ;  /* 0x0000006019057836 */ /* 0x000fc60000000000 */
[----:B------:R-:W-:Y:S04]  /*28c00*/  @!P1 LDGSTS.E.BYPASS.LTC128B.128 [R36+0xec00], desc[UR60][R2.64], !P3 ;  /* 0x0ec0000002249fae */ /* 0x000fe8000d901d7c */
[----:B------:R-:W-:Y:S04]  /*28c10*/  @!P1 LDGSTS.E.BYPASS.LTC128B.128 [R36+0x12c00], desc[UR60][R2.64+0x80], !P2 ;  /* 0x12c0008002249fae */ /* 0x000fe8000d101d7c */
[----:B------:R0:W-:Y:S01]  /*28c20*/  @!P1 LDGSTS.E.BYPASS.LTC128B.128 [R36+0x16c00], desc[UR60][R2.64+0x100], !P0 ;  /* 0x16c0010002249fae */ /* 0x0001e2000c101d7c */
[----:B------:R-:W-:-:S03]  /*28c30*/  ISETP.GE.AND P1, PT, R5, R32, PT ;  /* 0x000000200500720c */ /* 0x000fc60003f26270 */
[----:B0-----:R-:W0:Y:S04]  /*28c40*/  SHFL.IDX PT, R3, R0, 0x6, 0x181f ;  /* 0x00d81f0000037f89 */ /* 0x001e2800000e0000 */
[----:B------:R-:W1:Y:S04]  /*28c50*/  SHFL.IDX PT, R2, R4, 0x6, 0x181f ;  /* 0x00d81f0004027f89 */ /* 0x000e6800000e0000 */
[----:B------:R-:W2:Y:S02]  /*28c60*/  SHFL.IDX PT, R4, R4, 0x7, 0x181f ;  /* 0x00f81f0004047f89 */ /* 0x000ea400000e0000 */
[----:B0-----:R-:W-:-:S04]  /*28c70*/  @!P1 LEA R5, P4, R8, R3, 0x1 ;  /* 0x0000000308059211 */ /* 0x001fc800078808ff */
[----:B-1----:R-:W-:Y:S01]  /*28c80*/  @!P1 IADD3.X R6, RZ, R2, RZ, P4, !PT ;  /* 0x00000002ff069210 */ /* 0x002fe200027fe4ff */
[----:B------:R-:W-:-:S04]  /*28c90*/  @!P1 IMAD.MOV.U32 R2, RZ, RZ, R5 ;  /* 0x000000ffff029224 */ /* 0x000fc800078e0005 */
[----:B------:R-:W-:-:S05]  /*28ca0*/  @!P1 IMAD.MOV.U32 R3, RZ, RZ, R6 ;  /* 0x000000ffff039224 */ /* 0x000fca00078e0006 */
[----:B------:R0:W-:Y:S04]  /*28cb0*/  @!P1 LDGSTS.E.BYPASS.LTC128B.128 [R36+0xf400], desc[UR60][R2.64], !P3 ;  /* 0x0f40000002249fae */ /* 0x0001e8000d901d7c */
[----:B------:R0:W-:Y:S04]  /*28cc0*/  @!P1 LDGSTS.E.BYPASS.LTC128B.128 [R36+0x13400], desc[UR60][R2.64+0x80], !P2 ;  /* 0x1340008002249fae */ /* 0x0001e8000d101d7c */
[----:B--2---:R0:W-:Y:S02]  /*28cd0*/  @!P1 LDGSTS.E.BYPASS.LTC128B.128 [R36+0x17400], desc[UR60][R2.64+0x100], !P0 ;  /* 0x1740010002249fae */ /* 0x0041e4000c101d7c */
.L_x_2094:
[----:B------:R-:W-:Y:S01]  /*28ce0*/  VIADD R25, R25, 0x70 ;  /* 0x0000007019197836 */ /* 0x000fe20000000000 */
[----:B------:R-:W-:Y:S04]  /*28cf0*/  BSSY B0, `(.L_x_1943) ;  /* 0x000000b000007945 */ /* 0x000fe80003800000 */
[----:B------:R-:W-:-:S13]  /*28d00*/  ISETP.GE.AND P1, PT, R25, R32, PT ;  /* 0x000000201900720c */ /* 0x000fda0003f26270 */
[----:B------:R-:W-:Y:S05]  /*28d10*/  @P1 BRA `(.L_x_1944) ;  /* 0x0000000000201947 */ /* 0x000fea0003800000 */
[----:B0-----:R-:W-:-:S05]  /*28d20*/  LEA R2, P1, R8, R14, 0x1 ;  /* 0x0000000e08027211 */ /* 0x001fca00078208ff */
[----:B------:R-:W-:-:S05]  /*28d30*/  IMAD.X R3, RZ, RZ, R4, P1 ;  /* 0x000000ffff037224 */ /* 0x000fca00008e0604 */
[----:B------:R-:W-:Y:S01]  /*28d40*/  @!PT LDS RZ, [RZ] ;  /* 0x00000000fffff984 */ /* 0x000fe20000000800 */
[----:B------:R-:W-:Y:S01]  /*28d50*/  @!PT LDS RZ, [RZ] ;  /* 0x00000000fffff984 */ /* 0x000fe20000000800 */
[----:B------:R-:W-:Y:S01]  /*28d60*/  @!PT LDS RZ, [RZ] ;  /* 0x00000000fffff984 */ /* 0x000fe20000000800 */
[----:B------:R1:W-:Y:S04]  /*28d70*/  LDGSTS.E.BYPASS.LTC128B.128 [R36+0xfc00], desc[UR60][R2.64], !P3 ;  /* 0x0fc0000002247fae */ /* 0x0003e8000d901d7c */
[----:B------:R1:W-:Y:S04]  /*28d80*/  LDGSTS.E.BYPASS.LTC128B.128 [R36+0x13c00], desc[UR60][R2.64+0x80], !P2 ;  /* 0x13c0008002247fae */ /* 0x0003e8000d101d7c */
[----:B------:R1:W-:Y:S02]  /*28d90*/  LDGSTS.E.BYPASS.LTC128B.128 [R36+0x17c00], desc[UR60][R2.64+0x100], !P0 ;  /* 0x17c0010002247fae */ /* 0x0003e4000c101d7c */
.L_x_1944:
[----:B------:R-:W-:Y:S05]  /*28da0*/  BSYNC B0 ;  /* 0x0000000000007941 */ /* 0x000fea0003800000 */
.L_x_1943:
[----:B------:R-:W-:Y:S01]  /*28db0*/  NOP ;  /* 0x0000000000007918 */ /* 0x000fe20000000000 */
[----:B------:R-:W-:-:S13]  /*28dc0*/  PLOP3.LUT P0, PT, PT, PT, PT, 0x80, 0x0 ;  /* 0x000000000000781c */ /* 0x000fda0003f0f070 */
.L_x_1945:
[----:B------:R-:W-:Y:S02]  /*28dd0*/  PLOP3.LUT P1, PT, P1, P0, PT, 0xa2, 0x0 ;  /* 0x000000000000781c */ /* 0x000fe40000f21472 */
[----:B------:R-:W-:-:S08]  /*28de0*/  @P0 R2UR P1, UR4, R17 ;  /* 0x00000000110402ca */ /* 0x000fd00000020000 */
[----:B------:R-:W-:-:S05]  /*28df0*/  @P0 PLOP3.LUT P0, PT, P1, PT, PT, 0x80, 0x0 ;  /* 0x000000000000081c */ /* 0x000fca0000f0f070 */
[----:B------:R-:W-:Y:S01]  /*28e00*/  @!P1 SYNCS.ARRIVE.TRANS64.RED.A0T1 RZ, [UR4+0x2a800], RZ ;  /* 0x02a800ffffff99a7 */ /* 0x000fe20008200404 */
[----:B------:R-:W-:Y:S07]  /*28e10*/  @!P1 ARRIVES.LDGSTSBAR.64.TRANSCNT [UR4+0x2a800] ;  /* 0x02a80000ff0099b0 */ /* 0x000fee0008000a84 */
[----:B------:R-:W-:Y:S05]  /*28e20*/  @P0 BRA.U.ANY `(.L_x_1945) ;  /* 0xfffffffd00e80947 */ /* 0x000fea000393ffff */
[----:B01----:R-:W2:Y:S02]  /*28e30*/  LDL.LU R2, [R1+0x24] ;  /* 0x0000240001027983 */ /* 0x003ea40000300800 */
[----:B--2---:R-:W-:-:S04]  /*28e40*/  IADD3 R2, R2, 0x1, RZ ;  /* 0x0000000102027810 */ /* 0x004fc80007ffe0ff */
[----:B------:R-:W-:Y:S01]  /*28e50*/  LEA.HI R0, R2, R2, RZ, 0x1 ;  /* 0x0000000202007211 */ /* 0x000fe200078f08ff */
[----:B------:R0:W-:Y:S03]  /*28e60*/  STL [R1+0x24], R2 ;  /* 0x0000240201007387 */ /* 0x0001e60000100800 */
[----:B------:R-:W-:-:S05]  /*28e70*/  LOP3.LUT R0, R0, 0xfffffffe, RZ, 0xc0, !PT ;  /* 0xfffffffe00007812 */ /* 0x000fca00078ec0ff */
[----:B------:R-:W-:-:S05]  /*28e80*/  IMAD.IADD R0, R2, 0x1, -R0 ;  /* 0x0000000102007824 */ /* 0x000fca00078e0a00 */
[----:B0-----:R-:W-:Y:S01]  /*28e90*/  SHF.L.U32 R2, R0, 0x1f, RZ ;  /* 0x0000001f00027819 */ /* 0x001fe200000006ff */
[----:B------:R-:W-:Y:S01]  /*28ea0*/  NOP ;  /* 0x0000000000007918 */ /* 0x000fe20000000000 */
[----:B------:R-:W2:Y:S01]  /*28eb0*/  LDL.LU R3, [R1+0x20] ;  /* 0x0000200001037983 */ /* 0x000ea20000300800 */
[----:B------:R0:W-:Y:S01]  /*28ec0*/  SYNCS.ARRIVE.TRANS64.A1T0 RZ, [R17+URZ+0x2a800], RZ ;  /* 0x02a800ff11ff79a7 */ /* 0x0001e2000810003f */
[----:B------:R-:W-:Y:S01]  /*28ed0*/  BSSY B0, `(.L_x_1946) ;  /* 0x0000004000007945 */ /* 0x000fe20003800000 */
[----:B------:R-:W1:Y:S01]  /*28ee0*/  SYNCS.PHASECHK.TRANS64.TRYWAIT P0, [R17+URZ+0x2a820], R2 ;  /* 0x02a82002110075a7 */ /* 0x000e62000800017f */
[----:B--2---:R-:W-:Y:S02]  /*28ef0*/  VIADD R0, R3, 0xfffffffe ;  /* 0xfffffffe03007836 */ /* 0x004fe40000000000 */
[----:B01----:R-:W-:Y:S05]  /*28f00*/  @!P0 BRA `(.L_x_1947) ;  /* 0x0000005400448947 */ /* 0x003fea0003800000 */
.L_x_2095:
[----:B------:R-:W-:Y:S05]  /*28f10*/  BSYNC B0 ;  /* 0x0000000000007941 */ /* 0x000fea0003800000 */
.L_x_1946:
[----:B------:R-:W2:Y:S01]  /*28f20*/  LDL R3, [R1] ;  /* 0x0000000001037983 */ /* 0x000ea20000100800 */
[----:B------:R-:W-:Y:S01]  /*28f30*/  BSSY B0, `(.L_x_1948) ;  /* 0x00000f8000007945 */ /* 0x000fe20003800000 */
[----:B--2---:R-:W-:-:S13]  /*28f40*/  ISETP.GE.AND P0, PT, R0, R3, PT ;  /* 0x000000030000720c */ /* 0x004fda0003f06270 */
[----:B------:R-:W-:Y:S05]  /*28f50*/  @!P0 BRA `(.L_x_1949) ;  /* 0x0000000c00d48947 */ /* 0x000fea0003800000 */
[----:B------:R-:W-:Y:S01]  /*28f60*/  IMAD.MOV.U32 R10, RZ, RZ, R28 ;  /* 0x000000ffff0a7224 */ /* 0x000fe200078e001c */
[----:B------:R-:W-:Y:S01]  /*28f70*/  MOV R32, R23 ;  /* 0x0000001700207202 */ /* 0x000fe20000000f00 */
[----:B------:R-:W-:-:S07]  /*28f80*/  IMAD.MOV.U32 R20, RZ, RZ, R30 ;  /* 0x000000ffff147224 */ /* 0x000fce00078e001e */
.L_x_1962:
[----:B0-----:R-:W2:Y:S01]  /*28f90*/  LDL R2, [R1+0x4] ;  /* 0x0000040001027983 */ /* 0x001ea20000100800 */
[----:B------:R-:W0:Y:S03]  /*28fa0*/  LDC R7, c[0x0][0x430] ;  /* 0x00010c00ff077b82 */ /* 0x000e260000000800 */
[----:B------:R-:W3:Y:S01]  /*28fb0*/  LDL R8, [R1+0x8] ;  /* 0x0000080001087983 */ /* 0x000ee20000100800 */
[----:B------:R-:W1:Y:S01]  /*28fc0*/  S2R R3, SR_TID.X ;  /* 0x0000000000037919 */ /* 0x000e620000002100 */
[----:B------:R-:W4:Y:S01]  /*28fd0*/  S2R R9, SR_TID.X ;  /* 0x0000000000097919 */ /* 0x000f220000002100 */
[----:B0-----:R-:W-:-:S13]  /*28fe0*/  ISETP.NE.AND P0, PT, R7, 0x1, PT ;  /* 0x000000010700780c */ /* 0x001fda0003f05270 */
[----:B------:R-:W0:Y:S01]  /*28ff0*/  @P0 LDC R5, c[0x0][0x434] ;  /* 0x00010d00ff050b82 */ /* 0x000e220000000800 */
[----:B-1----:R-:W-:-:S04]  /*29000*/  LOP3.LUT R3, R3, 0x7f, RZ, 0xc0, !PT ;  /* 0x0000007f03037812 */ /* 0x002fc800078ec0ff */
[----:B------:R-:W-:Y:S01]  /*29010*/  SHF.R.U32.HI R3, RZ, 0x3, R3 ;  /* 0x00000003ff037819 */ /* 0x000fe20000011603 */
[----:B----4-:R-:W-:-:S05]  /*29020*/  IMAD.SHL.U32 R9, R9, 0x10, RZ ;  /* 0x0000001009097824 */ /* 0x010fca00078e00ff */
[----:B------:R-:W-:Y:S02]  /*29030*/  LOP3.LUT R9, R3, 0x70, R9, 0xf8, !PT ;  /* 0x0000007003097812 */ /* 0x000fe400078ef809 */
[----:B------:R-:W1:Y:S02]  /*29040*/  @P0 LDC R3, c[0x0][0x438] ;  /* 0x00010e00ff030b82 */ /* 0x000e640000000800 */
[----:B------:R-:W-:Y:S01]  /*29050*/  ISETP.GT.U32.AND P2, PT, R9, 0x5f, PT ;  /* 0x0000005f0900780c */ /* 0x000fe20003f44070 */
[----:B--2---:R-:W-:-:S04]  /*29060*/  IMAD R4, R0, 0x60, R2 ;  /* 0x0000006000047824 */ /* 0x004fc800078e0202 */
[----:B------:R-:W-:-:S04]  /*29070*/  IMAD.IADD R4, R9, 0x1, R4 ;  /* 0x0000000109047824 */ /* 0x000fc800078e0204 */
[----:B0-----:R-:W-:-:S04]  /*29080*/  @P0 IMAD.HI.U32 R6, R4, R5, RZ ;  /* 0x0000000504060227 */ /* 0x001fc800078e00ff */
[----:B------:R-:W-:Y:S01]  /*29090*/  IMAD.MOV.U32 R2, RZ, RZ, R4 ;  /* 0x000000ffff027224 */ /* 0x000fe200078e0004 */
[----:B-1----:R-:W-:-:S05]  /*290a0*/  @P0 SHF.R.U32.HI R2, RZ, R3, R6 ;  /* 0x00000003ff020219 */ /* 0x002fca0000011606 */
[----:B------:R-:W-:-:S04]  /*290b0*/  IMAD.MOV R3, RZ, RZ, -R2 ;  /* 0x000000ffff037224 */ /* 0x000fc800078e0a02 */
[----:B------:R-:W-:Y:S02]  /*290c0*/  IMAD R7, R7, R3, R4 ;  /* 0x0000000307077224 */ /* 0x000fe400078e0204 */
[----:B------:R-:W0:Y:S01]  /*290d0*/  @!P2 LDC.64 R4, c[0x0][0x428] ;  /* 0x00010a00ff04ab82 */ /* 0x000e220000000a00 */
[----:B------:R-:W-:-:S03]  /*290e0*/  @!P2 SHF.R.S32.HI R3, RZ, 0x1f, R2 ;  /* 0x0000001fff03a819 */ /* 0x000fc60000011402 */
[----:B0-----:R-:W-:-:S04]  /*290f0*/  @!P2 IMAD.WIDE.U32 R2, R33, R4, R2 ;  /* 0x000000042102a225 */ /* 0x001fc800078e0002 */
[----:B---3--:R-:W-:-:S04]  /*29100*/  @!P2 IMAD R4, R8, R4, RZ ;  /* 0x000000040804a224 */ /* 0x008fc800078e02ff */
[----:B------:R-:W-:Y:S02]  /*29110*/  @!P2 IMAD R9, R33, R5, R4 ;  /* 0x000000052109a224 */ /* 0x000fe400078e0204 */
[----:B------:R-:W0:Y:S03]  /*29120*/  @!P2 LDC.64 R4, c[0x0][0x418] ;  /* 0x00010600ff04ab82 */ /* 0x000e260000000a00 */
[----:B------:R-:W-:Y:S01]  /*29130*/  @!P2 IADD3 R3, R9, R3, RZ ;  /* 0x000000030903a210 */ /* 0x000fe20007ffe0ff */
[----:B------:R-:W-:Y:S01]  /*29140*/  IMAD.MOV.U32 R6, RZ, RZ, RZ ;  /* 0x000000ffff067224 */ /* 0x000fe200078e00ff */
[----:B0-----:R-:W-:-:S04]  /*29150*/  @!P2 LEA R4, P0, R2, R4, 0x2 ;  /* 0x000000040204a211 */ /* 0x001fc800078010ff */
[----:B------:R-:W-:-:S05]  /*29160*/  @!P2 LEA.HI.X R5, R2, R5, R3, 0x2, P0 ;  /* 0x000000050205a211 */ /* 0x000fca00000f1403 */
[----:B------:R0:W5:Y:S01]  /*29170*/  @!P2 LDG.E R6, desc[UR60][R4.64] ;  /* 0x0000003c0406a981 */ /* 0x000162000c1e1900 */
[----:B------:R-:W-:Y:S01]  /*29180*/  LOP3.LUT P1, RZ, R16, 0x10, RZ, 0xc0, !PT ;  /* 0x0000001010ff7812 */ /* 0x000fe2000782c0ff */
[----:B------:R-:W-:-:S05]  /*29190*/  VIADD R28, R10, 0x1 ;  /* 0x000000010a1c7836 */ /* 0x000fca0000000000 */
[C---:B------:R-:W-:Y:S01]  /*291a0*/  ISETP.NE.AND P0, PT, R28.reuse, 0x2, PT ;  /* 0x000000021c00780c */ /* 0x040fe20003f05270 */
[----:B------:R-:W-:Y:S05]  /*291b0*/  YIELD ;  /* 0x0000000000007946 */ /* 0x000fea0003800000 */
[----:B------:R-:W-:Y:S01]  /*291c0*/  SEL R3, RZ, 0x1, P0 ;  /* 0x00000001ff037807 */ /* 0x000fe20000000000 */
[----:B------:R-:W-:Y:S01]  /*291d0*/  IMAD.MOV.U32 R23, RZ, RZ, R0 ;  /* 0x000000ffff177224 */ /* 0x000fe200078e0000 */
[----:B------:R-:W-:Y:S02]  /*291e0*/  SEL R28, R28, RZ, P0 ;  /* 0x000000ff1c1c7207 */ /* 0x000fe40000000000 */
[----:B------:R-:W-:Y:S01]  /*291f0*/  LOP3.LUT R30, R20, R3, RZ, 0x3c, !PT ;  /* 0x00000003141e7212 */ /* 0x000fe200078e3cff */
[----:B0-----:R-:W-:Y:S06]  /*29200*/  @!P1 BRA `(.L_x_1950) ;  /* 0x0000000000049947 */ /* 0x001fec0003800000 */
[----:B------:R-:W-:Y:S01]  /*29210*/  BPT.TRAP 0x1 ;  /* 0x000000040000795c */ /* 0x000fe20000300000 */
.L_x_1950:
[----:B------:R-:W-:Y:S01]  /*29220*/  IMAD R5, R28, 0x8, R17 ;  /* 0x000000081c057824 */ /* 0x000fe200078e0211 */
[----:B------:R-:W-:Y:S01]  /*29230*/  SHF.L.U32 R0, R30, 0x1f, RZ ;  /* 0x0000001f1e007819 */ /* 0x000fe200000006ff */
[----:B------:R-:W-:Y:S03]  /*29240*/  BSSY B1, `(.L_x_1951) ;  /* 0x0000003000017945 */ /* 0x000fe60003800000 */
[----:B------:R-:W0:Y:S02]  /*29250*/  SYNCS.PHASECHK.TRANS64.TRYWAIT P0, [R5+URZ+0x2a840], R0 ;  /* 0x02a84000050075a7 */ /* 0x000e24000800017f */
[----:B0-----:R-:W-:Y:S05]  /*29260*/  @!P0 BRA `(.L_x_1952) ;  /* 0x0000005000808947 */ /* 0x001fea0003800000 */
.L_x_2096:
[----:B------:R-:W-:Y:S05]  /*29270*/  BSYNC B1 ;  /* 0x0000000000017941 */ /* 0x000fea0003800000 */
.L_x_1951:
[----:B------:R-:W-:Y:S01]  /*29280*/  SHF.R.S32.HI R21, RZ, 0x1f, R7 ;  /* 0x0000001fff157819 */ /* 0x000fe20000011407 */
[----:B------:R-:W-:Y:S01]  /*29290*/  ULDC.64 UR4, c[0x0][0x300] ;  /* 0x0000c00000047ab9 */ /* 0x000fe20000000a00 */
[----:B-----5:R-:W-:Y:S01]  /*292a0*/  SHF.R.S32.HI R25, RZ, 0x1f, R6 ;  /* 0x0000001fff197819 */ /* 0x020fe20000011406 */
[----:B------:R-:W-:Y:S01]  /*292b0*/  IMAD.WIDE.U32 R2, R7, UR4, RZ ;  /* 0x0000000407027c25 */ /* 0x000fe2000f8e00ff */
[----:B------:R-:W-:Y:S01]  /*292c0*/  ULDC.64 UR6, c[0x0][0x2e8] ;  /* 0x0000ba0000067ab9 */ /* 0x000fe20000000a00 */
[C---:B------:R-:W-:Y:S02]  /*292d0*/  LOP3.LUT P3, RZ, R16.reuse, 0x4, RZ, 0xc0, !PT ;  /* 0x0000000410ff7812 */ /* 0x040fe4000786c0ff */
[----:B0-----:R-:W-:Y:S01]  /*292e0*/  IMAD R0, R21, UR4, RZ ;  /* 0x0000000415007c24 */ /* 0x001fe2000f8e02ff */
[----:B------:R-:W-:Y:S01]  /*292f0*/  LOP3.LUT P2, RZ, R16, 0x2, RZ, 0xc0, !PT ;  /* 0x0000000210ff7812 */ /* 0x000fe2000784c0ff */
[----:B------:R-:W-:Y:S01]  /*29300*/  IMAD R4, R28, 0x4800, R34 ;  /* 0x000048001c047824 */ /* 0x000fe200078e0222 */
[----:B------:R-:W-:Y:S01]  /*29310*/  LOP3.LUT P1, RZ, R16, 0x1, RZ, 0xc0, !PT ;  /* 0x0000000110ff7812 */ /* 0x000fe2000782c0ff */
[----:B------:R-:W-:Y:S01]  /*29320*/  IMAD R0, R7, UR5, R0 ;  /* 0x0000000507007c24 */ /* 0x000fe2000f8e0200 */
[----:B------:R-:W-:-:S04]  /*29330*/  ULDC.64 UR4, c[0x0][0x310] ;  /* 0x0000c40000047ab9 */ /* 0x000fc80000000a00 */
[----:B------:R-:W-:Y:S01]  /*29340*/  IADD3 R3, R3, R0, RZ ;  /* 0x0000000003037210 */ /* 0x000fe20007ffe0ff */
[----:B------:R-:W-:-:S04]  /*29350*/  IMAD R0, R25, UR4, RZ ;  /* 0x0000000419007c24 */ /* 0x000fc8000f8e02ff */
[C---:B------:R-:W-:Y:S02]  /*29360*/  IMAD R0, R6.reuse, UR5, R0 ;  /* 0x0000000506007c24 */ /* 0x040fe4000f8e0200 */
[----:B------:R-:W-:Y:S01]  /*29370*/  IMAD.WIDE.U32 R2, R6, UR4, R2 ;  /* 0x0000000406027c25 */ /* 0x000fe2000f8e0002 */
        /* <DEDUP_REMOVED lines=14> */
[----:B------:R-:W-:-:S05]  /*29460*/  LOP3.LUT R11, R11, 0x38, RZ, 0xc0, !PT ;  /* 0x000000380b0b7812 */ /* 0x000fca00078ec0ff */
[----:B------:R-:W-:-:S05]  /*29470*/  IMAD.SHL.U32 R0, R11, 0x2, RZ ;  /* 0x000000020b007824 */ /* 0x000fca00078e00ff */
        /* <DEDUP_REMOVED lines=33> */
[----:B-12---:R0:W2:Y:S02]  /*29690*/  SHFL.IDX PT, R2, R9, 0x5, 0x181f ;  /* 0x00b81f0009027f89 */ /* 0x0060a400000e0000 */
.L_x_2110:
[----:B--2---:R-:W-:-:S04]  /*296a0*/  IADD3 R2, P0, R2, R0, RZ ;  /* 0x0000000002027210 */ /* 0x004fc80007f1e0ff */
        /* <DEDUP_REMOVED lines=9> */
.L_x_1954:
        /* <DEDUP_REMOVED lines=10> */
.L_x_1955:
[----:B------:R2:W-:Y:S01]  /*297e0*/  SYNCS.ARRIVE.TRANS64.A1T0 RZ, [R5+URZ+0x2a830], RZ ;  /* 0x02a830ff05ff79a7 */ /* 0x0005e2000810003f */
[----:B------:R-:W-:Y:S05]  /*297f0*/  @!P2 BRA `(.L_x_1956) ;  /* 0x000000000004a947 */ /* 0x000fea0003800000 */
[----:B------:R-:W-:Y:S01]  /*29800*/  BPT.TRAP 0x1 ;  /* 0x000000040000795c */ /* 0x000fe20000300000 */
.L_x_1956:
[----:B-1----:R-:W-:Y:S01]  /*29810*/  SHF.L.U32 R2, R20, 0x1f, RZ ;  /* 0x0000001f14027819 */ /* 0x002fe200000006ff */
[----:B--2---:R-:W-:Y:S01]  /*29820*/  IMAD R5, R10, 0x8, R17 ;  /* 0x000000080a057824 */ /* 0x004fe200078e0211 */
[----:B------:R-:W-:Y:S03]  /*29830*/  BSSY B1, `(.L_x_1957) ;  /* 0x0000003000017945 */ /* 0x000fe60003800000 */
[----:B------:R-:W1:Y:S02]  /*29840*/  SYNCS.PHASECHK.TRANS64.TRYWAIT P0, [R5+URZ+0x2a860], R2 ;  /* 0x02a86002050075a7 */ /* 0x000e64000800017f */
[----:B-1----:R-:W-:Y:S05]  /*29850*/  @!P0 BRA `(.L_x_1958) ;  /* 0x0000005000f48947 */ /* 0x002fea0003800000 */
.L_x_2111:
[----:B------:R-:W-:Y:S05]  /*29860*/  BSYNC B1 ;  /* 0x0000000000017941 */ /* 0x000fea0003800000 */
.L_x_1957:
[----:B------:R-:W2:Y:S01]  /*29870*/  S2R R3, SR_TID.X ;  /* 0x0000000000037919 */ /* 0x000ea20000002100 */
[----:B------:R-:W-:Y:S01]  /*29880*/  UMOV UR4, 0xffffffff ;  /* 0xffffffff00047882 */ /* 0x000fe20000000000 */
[----:B0-----:R-:W-:Y:S01]  /*29890*/  IMAD R8, R32, -0x60, R37 ;  /* 0xffffffa020087824 */ /* 0x001fe200078e0225 */
[----:B------:R-:W-:Y:S01]  /*298a0*/  LOP3.LUT P0, RZ, R29, 0x2, RZ, 0xc0, !PT ;  /* 0x000000021dff7812 */ /* 0x000fe2000780c0ff */
[----:B------:R-:W-:Y:S01]  /*298b0*/  IMAD R4, R10, 0x3000, R34 ;  /* 0x000030000a047824 */ /* 0x000fe200078e0222 */
[----:B--2---:R-:W-:-:S04]  /*298c0*/  LOP3.LUT R3, R3, 0x7f, RZ, 0xc0, !PT ;  /* 0x0000007f03037812 */ /* 0x004fc800078ec0ff */
[----:B------:R-:W-:-:S05]  /*298d0*/  SHF.R.U32.HI R3, RZ, 0x3, R3 ;  /* 0x00000003ff037819 */ /* 0x000fca0000011603 */
[----:B------:R-:W-:Y:S01]  /*298e0*/  IMAD.IADD R8, R8, 0x1, -R3 ;  /* 0x0000000108087824 */ /* 0x000fe200078e0a03 */
[----:B------:R-:W-:Y:S06]  /*298f0*/  BRA.DIV UR4, `(.L_x_1959) ;  /* 0x0000005204e07947 */ /* 0x000fec000b800000 */
[----:B-1----:R-:W0:Y:S01]  /*29900*/  SHFL.IDX PT, R2, R18, RZ, 0x181f ;  /* 0x00181fff12027589 */ /* 0x002e2200000e0000 */
[----:B------:R-:W-:-:S03]  /*29910*/  IMAD R4, R4, 0x2, R17 ;  /* 0x0000000204047824 */ /* 0x000fc600078e0211 */
[----:B------:R-:W1:Y:S01]  /*29920*/  SHFL.IDX PT, R3, R19, RZ, 0x181f ;  /* 0x00181fff13037589 */ /* 0x000e6200000e0000 */
[----:B0-----:R-:W-:-:S05]  /*29930*/  IADD3 R2, P1, R2, R0, RZ ;  /* 0x0000000002027210 */ /* 0x001fca0007f3e0ff */
[----:B-1----:R-:W-:Y:S01]  /*29940*/  IMAD.X R3, RZ, RZ, R3, P1 ;  /* 0x000000ffff037224 */ /* 0x002fe200008e0603 */
        /* <DEDUP_REMOVED lines=40> */
.L_x_2125:
[C---:B------:R-:W-:Y:S01]  /*29bd0*/  ISETP.LT.OR P1, PT, R8.reuse, 0x51, !P1 ;  /* 0x000000510800780c */ /* 0x040fe20004f21670 */
[----:B------:R-:W-:Y:S01]  /*29be0*/  ULDC.64 UR4, c[0x0][0x328] ;  /* 0x0000ca0000047ab9 */ /* 0x000fe20000000a00 */
[----:B------:R-:W-:Y:S02]  /*29bf0*/  ISETP.LT.OR P0, PT, R8, 0x51, !P0 ;  /* 0x000000510800780c */ /* 0x000fe40004701670 */
[----:B-1----:R-:W-:Y:S01]  /*29c00*/  IADD3 R2, P2, R2, R0, RZ ;  /* 0x0000000002027210 */ /* 0x002fe20007f5e0ff */
        /* <DEDUP_REMOVED lines=12> */
[----:B------:R-:W-:Y:S01]  /*29cd0*/  IMAD R25, R25, UR4, RZ ;  /* 0x0000000419197c24 */ /* 0x000fe2000f8e02ff */
[----:B------:R-:W-:-:S03]  /*29ce0*/  IADD3 R3, R3, R9, RZ ;  /* 0x0000000903037210 */ /* 0x000fc60007ffe0ff */
[C---:B------:R-:W-:Y:S02]  /*29cf0*/  IMAD R25, R6.reuse, UR5, R25 ;  /* 0x0000000506197c24 */ /* 0x040fe4000f8e0219 */
[----:B------:R-:W-:-:S04]  /*29d00*/  IMAD.WIDE.U32 R2, R6, UR4, R2 ;  /* 0x0000000406027c25 */ /* 0x000fc8000f8e0002 */
[----:B------:R-:W-:-:S07]  /*29d10*/  IMAD.IADD R25, R3, 0x1, R25 ;  /* 0x0000000103197824 */ /* 0x000fce00078e0219 */
.L_x_1960:
        /* <DEDUP_REMOVED lines=10> */
.L_x_1961:
[----:B------:R-:W2:Y:S01]  /*29dc0*/  LDL R0, [R1] ;  /* 0x0000000001007983 */ /* 0x000ea20000100800 */
[----:B------:R-:W-:Y:S01]  /*29dd0*/  IMAD.MOV.U32 R3, RZ, RZ, R25 ;  /* 0x000000ffff037224 */ /* 0x000fe200078e0019 */
[----:B------:R-:W-:Y:S01]  /*29de0*/  ULDC.64 UR4, c[0x0][0x330] ;  /* 0x0000cc0000047ab9 */ /* 0x000fe20000000a00 */
[----:B------:R-:W-:Y:S01]  /*29df0*/  ULDC.64 UR6, c[0x0][0x318] ;  /* 0x0000c60000067ab9 */ /* 0x000fe20000000a00 */
[----:B------:R1:W-:Y:S01]  /*29e00*/  SYNCS.ARRIVE.TRANS64.A1T0 RZ, [R5+URZ+0x2a850], RZ ;  /* 0x02a850ff05ff79a7 */ /* 0x0003e2000810003f */
[----:B------:R-:W-:Y:S01]  /*29e10*/  IMAD.WIDE.U32 R2, R26, UR4, R2 ;  /* 0x000000041a027c25 */ /* 0x000fe2000f8e0002 */
[----:B------:R-:W-:-:S03]  /*29e20*/  MOV R20, R30 ;  /* 0x0000001e00147202 */ /* 0x000fc60000000f00 */
[----:B------:R-:W-:Y:S01]  /*29e30*/  IMAD R19, R26, UR5, R3 ;  /* 0x000000051a137c24 */ /* 0x000fe2000f8e0203 */
[C---:B0-----:R-:W-:Y:S01]  /*29e40*/  LEA R18, P0, R2.reuse, UR6, 0x1 ;  /* 0x0000000602127c11 */ /* 0x041fe2000f8008ff */
[----:B------:R-:W-:Y:S02]  /*29e50*/  IMAD.MOV.U32 R10, RZ, RZ, R28 ;  /* 0x000000ffff0a7224 */ /* 0x000fe400078e001c */
[----:B------:R-:W-:Y:S01]  /*29e60*/  IMAD.MOV.U32 R32, RZ, RZ, R23 ;  /* 0x000000ffff207224 */ /* 0x000fe200078e0017 */
[----:B------:R-:W-:Y:S02]  /*29e70*/  LEA.HI.X R19, R2, UR7, R19, 0x1, P0 ;  /* 0x0000000702137c11 */ /* 0x000fe400080f0c13 */
[C---:B--2---:R-:W-:Y:S01]  /*29e80*/  ISETP.GT.AND P0, PT, R23.reuse, R0, PT ;  /* 0x000000001700720c */ /* 0x044fe20003f04270 */
[----:B------:R-:W-:-:S12]  /*29e90*/  VIADD R0, R23, 0xffffffff ;  /* 0xffffffff17007836 */ /* 0x000fd80000000000 */
[----:B-1----:R-:W-:Y:S05]  /*29ea0*/  @P0 BRA `(.L_x_1962) ;  /* 0xfffffff000380947 */ /* 0x002fea000383ffff */
.L_x_1949:
[----:B------:R-:W-:Y:S05]  /*29eb0*/  BSYNC B0 ;  /* 0x0000000000007941 */ /* 0x000fea0003800000 */
.L_x_1948:
[----:B0-----:R-:W0:Y:S01]  /*29ec0*/  S2R R2, SR_TID.X ;  /* 0x0000000000027919 */ /* 0x001e220000002100 */
[----:B------:R-:W-:Y:S01]  /*29ed0*/  BSSY B0, `(.L_x_1963) ;  /* 0x0000010000007945 */ /* 0x000fe20003800000 */
[----:B0-----:R-:W-:-:S04]  /*29ee0*/  LOP3.LUT R2, R2, 0x7f, RZ, 0xc0, !PT ;  /* 0x0000007f02027812 */ /* 0x001fc800078ec0ff */
[----:B------:R-:W-:-:S13]  /*29ef0*/  ISETP.NE.AND P0, PT, R2, RZ, PT ;  /* 0x000000ff0200720c */ /* 0x000fda0003f05270 */
[----:B------:R-:W-:Y:S05]  /*29f00*/  @P0 BRA `(.L_x_1964) ;  /* 0x0000000000300947 */ /* 0x000fea0003800000 */
[----:B------:R-:W0:Y:S01]  /*29f10*/  S2R R5, SR_LANEID ;  /* 0x0000000000057919 */ /* 0x000e220000000000 */
[----:B------:R-:W-:Y:S01]  /*29f20*/  VOTEU.ANY UR4, UPT, PT ;  /* 0x0000000000047886 */ /* 0x000fe200038e0100 */
[----:B------:R-:W1:Y:S01]  /*29f30*/  LDC.64 R2, c[0x0][0xc60] ;  /* 0x00031800ff027b82 */ /* 0x000e620000000a00 */
[----:B------:R-:W0:Y:S02]  /*29f40*/  FLO.U32 R0, UR4 ;  /* 0x0000000400007d00 */ /* 0x000e2400080e0000 */
[----:B0-----:R-:W-:-:S06]  /*29f50*/  ISETP.EQ.U32.AND P0, PT, R0, R5, PT ;  /* 0x000000050000720c */ /* 0x001fcc0003f02070 */
[----:B------:R-:W1:Y:S07]  /*29f60*/  POPC R5, UR4 ;  /* 0x0000000400057d09 */ /* 0x000e6e0008000000 */
[----:B-1----:R-:W2:Y:S01]  /*29f70*/  @P0 ATOMG.E.ADD.STRONG.GPU PT, R3, desc[UR60][R2.64], R5 ;  /* 0x00000005020309a8 */ /* 0x002ea200081ee1fc */
[----:B------:R-:W0:Y:S02]  /*29f80*/  S2R R4, SR_LTMASK ;  /* 0x0000000000047919 */ /* 0x000e240000003900 */
[----:B0-----:R-:W-:-:S04]  /*29f90*/  LOP3.LUT R4, R4, UR4, RZ, 0xc0, !PT ;  /* 0x0000000404047c12 */ /* 0x001fc8000f8ec0ff */
[----:B------:R-:W0:Y:S01]  /*29fa0*/  POPC R7, R4 ;  /* 0x0000000400077309 */ /* 0x000e220000000000 */
[----:B--2---:R-:W0:Y:S02]  /*29fb0*/  SHFL.IDX PT, R0, R3, R0, 0x1f ;  /* 0x00001f0003007589 */ /* 0x004e2400000e0000 */
[----:B0-----:R-:W-:-:S07]  /*29fc0*/  IADD3 R24, R0, UR38, R7 ;  /* 0x0000002600187c10 */ /* 0x001fce000fffe007 */
.L_x_1964:
[----:B------:R-:W-:Y:S05]  /*29fd0*/  BSYNC B0 ;  /* 0x0000000000007941 */ /* 0x000fea0003800000 */
.L_x_1963:
[----:B------:R-:W-:-:S13]  /*29fe0*/  LOP3.LUT P0, RZ, R16, 0x10, RZ, 0xc0, !PT ;  /* 0x0000001010ff7812 */ /* 0x000fda000780c0ff */
[----:B------:R-:W-:Y:S05]  /*29ff0*/  @!P0 BRA `(.L_x_1965) ;  /* 0x0000000000048947 */ /* 0x000fea0003800000 */
[----:B------:R-:W-:Y:S01]  /*2a000*/  BPT.TRAP 0x1 ;  /* 0x000000040000795c */ /* 0x000fe20000300000 */
.L_x_1965:
[----:B------:R-:W-:Y:S01]  /*2a010*/  IMAD R0, R28, 0x8, R17 ;  /* 0x000000081c007824 */ /* 0x000fe200078e0211 */
[----:B------:R-:W-:Y:S01]  /*2a020*/  SHF.L.U32 R3, R30, 0x1f, RZ ;  /* 0x0000001f1e037819 */ /* 0x000fe200000006ff */
[----:B------:R-:W-:Y:S01]  /*2a030*/  BSSY B0, `(.L_x_1966) ;  /* 0x0000004000007945 */ /* 0x000fe20003800000 */
[----:B------:R-:W-:Y:S02]  /*2a040*/  IMAD R6, R23, -0x60, R37 ;  /* 0xffffffa017067824 */ /* 0x000fe400078e0225 */
[----:B------:R-:W0:Y:S02]  /*2a050*/  SYNCS.PHASECHK.TRANS64.TRYWAIT P0, [R0+URZ+0x2a860], R3 ;  /* 0x02a86003000075a7 */ /* 0x000e24000800017f */
[----:B0-----:R-:W-:Y:S05]  /*2a060*/  @!P0 BRA `(.L_x_1967) ;  /* 0x0000005000f48947 */ /* 0x001fea0003800000 */
.L_x_2126:
[----:B------:R-:W-:Y:S05]  /*2a070*/  BSYNC B0 ;  /* 0x0000000000007941 */ /* 0x000fea0003800000 */
.L_x_1966:
        /* <DEDUP_REMOVED lines=18> */
[----:B-1----:R-:W-:-:S05]  /*2a1a0*/  IMAD.SHL.U32 R7, R7, 0x8, RZ ;  /* 0x0000000807077824 */ /* 0x002fca00078e00ff */
[----:B------:R-:W-:-:S04]  /*2a1b0*/  LOP3.LUT R7, R7, 0x38, RZ, 0xc0, !PT ;  /* 0x0000003807077812 */ /* 0x000fc800078ec0ff */
[----:B------:R-:W-:Y:S02]  /*2a1c0*/  SHF.L.U32 R5, R7, 0x1, RZ ;  /* 0x0000000107057819 */ /* 0x000fe400000006ff */
[----:B------:R-:W-:Y:S02]  /*2a1d0*/  SHFL.IDX PT, R7, R19, 0x2, 0x181f ;  /* 0x00581f0013077f89 */ /* 0x000fe400000e0000 */
        /* <DEDUP_REMOVED lines=35> */
.L_x_2140:
        /* <DEDUP_REMOVED lines=11> */
.L_x_1969:
        /* <DEDUP_REMOVED lines=10> */
.L_x_1970:
[----:B------:R2:W-:Y:S01]  /*2a560*/  SYNCS.ARRIVE.TRANS64.A1T0 RZ, [R0+URZ+0x2a850], RZ ;  /* 0x02a850ff00ff79a7 */ /* 0x0005e2000810003f */
[----:B------:R-:W-:-:S05]  /*2a570*/  VIADD R28, R28, 0x1 ;  /* 0x000000011c1c7836 */ /* 0x000fca0000000000 */
[----:B------:R-:W-:-:S04]  /*2a580*/  ISETP.NE.AND P0, PT, R28, 0x2, PT ;  /* 0x000000021c00780c */ /* 0x000fc80003f05270 */
[----:B0-----:R-:W-:Y:S02]  /*2a590*/  SEL R3, RZ, 0x1, P0 ;  /* 0x00000001ff037807 */ /* 0x001fe40000000000 */
[----:B------:R-:W-:Y:S02]  /*2a5a0*/  SEL R28, R28, RZ, P0 ;  /* 0x000000ff1c1c7207 */ /* 0x000fe40000000000 */
[----:B--2---:R-:W-:-:S07]  /*2a5b0*/  LOP3.LUT R30, R30, R3, RZ, 0x3c, !PT ;  /* 0x000000031e1e7212 */ /* 0x004fce00078e3cff */
.L_x_1927:
[----:B------:R-:W-:Y:S05]  /*2a5c0*/  BSYNC B7 ;  /* 0x0000000000077941 */ /* 0x000fea0003800000 */
.L_x_1925:
[----:B------:R-:W-:-:S13]  /*2a5d0*/  LOP3.LUT P0, RZ, R16, 0x20, RZ, 0xc0, !PT ;  /* 0x0000002010ff7812 */ /* 0x000fda000780c0ff */
[----:B------:R-:W-:Y:S05]  /*2a5e0*/  @!P0 BRA `(.L_x_1971) ;  /* 0x0000000000248947 */ /* 0x000fea0003800000 */
[----:B------:R-:W-:Y:S05]  /*2a5f0*/  WARPSYNC.ALL ;  /* 0x0000000000007948 */ /* 0x000fea0003800000 */
[----:B------:R-:W2:Y:S08]  /*2a600*/  S2UR UR5, SR_CgaCtaId ;  /* 0x00000000000579c3 */ /* 0x000eb00000008800 */
[----:B------:R-:W-:Y:S06]  /*2a610*/  BAR.SYNC.DEFER_BLOCKING 0x5, 0x180 ;  /* 0x0146000000007b1d */ /* 0x000fec0000010000 */
[----:B------:R-:W-:-:S02]  /*2a620*/  UMOV UR4, 0x400 ;  /* 0x0000040000047882 */ /* 0x000fc40000000000 */
[----:B--2---:R-:W-:-:S06]  /*2a630*/  ULEA UR4, UR5, UR4, 0x18 ;  /* 0x0000000405047291 */ /* 0x004fcc000f8ec03f */
[----:B0-----:R-:W-:-:S05]  /*2a640*/  IMAD.U32 R17, RZ, RZ, UR4 ;  /* 0x00000004ff117e24 */ /* 0x001fca000f8e00ff */
[----:B------:R0:W2:Y:S01]  /*2a650*/  LDS.128 R24, [R17+0x2a8d0] ;  /* 0x02a8d00011187984 */ /* 0x0000a20000000c00 */
[----:B------:R-:W-:Y:S06]  /*2a660*/  BAR.ARV 0x4, 0x180 ;  /* 0x0106000000007b1d */ /* 0x000fec0000002000 */
[----:B------:R-:W-:Y:S05]  /*2a670*/  BRA `(.L_x_1972) ;  /* 0x0000000c00d47947 */ /* 0x000fea0003800000 */
.L_x_1971:
[----:B------:R-:W2:Y:S01]  /*2a680*/  S2R R8, SR_TID.X ;  /* 0x0000000000087919 */ /* 0x000ea20000002100 */
[----:B------:R-:W-:Y:S01]  /*2a690*/  UMOV UR4, 0xffffffff ;  /* 0xffffffff00047882 */ /* 0x000fe20000000000 */
[----:B--2---:R-:W-:-:S04]  /*2a6a0*/  LOP3.LUT R8, R8, 0x1f, RZ, 0xc0, !PT ;  /* 0x0000001f08087812 */ /* 0x004fc800078ec0ff */
[----:B------:R-:W-:Y:S01]  /*2a6b0*/  ISETP.NE.AND P0, PT, R8, 0x1f, PT ;  /* 0x0000001f0800780c */ /* 0x000fe20003f05270 */
[----:B------:R-:W-:-:S12]  /*2a6c0*/  BRA.DIV UR4, `(.L_x_1973) ;  /* 0x00000056045c7947 */ /* 0x000fd8000b800000 */
[----:B------:R-:W-:Y:S01]  /*2a6d0*/  IADD3 R7, R27, R8, RZ ;  /* 0x000000081b077210 */ /* 0x000fe20007ffe0ff */
[----:B------:R-:W-:-:S03]  /*2a6e0*/  ULDC UR4, c[0x0][0xc3c] ;  /* 0x00030f0000047ab9 */ /* 0x000fc60000000800 */
[----:B------:R-:W-:-:S13]  /*2a6f0*/  ISETP.GE.OR P1, PT, R7, UR4, !P0 ;  /* 0x0000000407007c0c */ /* 0x000fda000c726670 */
[----:B------:R-:W2:Y:S08]  /*2a700*/  @!P1 LDC.64 R2, c[0x0][0xc80] ;  /* 0x00032000ff029b82 */ /* 0x000eb00000000a00 */
[----:B------:R-:W3:Y:S01]  /*2a710*/  @!P1 LDC.64 R4, c[0x0][0xc78] ;  /* 0x00031e00ff049b82 */ /* 0x000ee20000000a00 */
[----:B--2---:R-:W-:-:S05]  /*2a720*/  @!P1 IMAD.WIDE R2, R7, 0x4, R2 ;  /* 0x0000000407029825 */ /* 0x004fca00078e0202 */
[----:B-1----:R3:W2:Y:S02]  /*2a730*/  @!P1 LDG.E R6, desc[UR60][R2.64] ;  /* 0x0000003c02069981 */ /* 0x0026a4000c1e1900 */
[----:B---3--:R-:W-:-:S05]  /*2a740*/  @!P1 IMAD.WIDE R2, R7, 0x4, R4 ;  /* 0x0000000407029825 */ /* 0x008fca00078e0204 */
[----:B------:R-:W3:Y:S01]  /*2a750*/  @!P1 LDG.E R5, desc[UR60][R2.64] ;  /* 0x0000003c02059981 */ /* 0x000ee2000c1e1900 */
[----:B------:R-:W-:Y:S01]  /*2a760*/  IMAD.MOV.U32 R25, RZ, RZ, RZ ;  /* 0x000000ffff197224 */ /* 0x000fe200078e00ff */
[C---:B------:R-:W-:Y:S01]  /*2a770*/  ISETP.GE.U32.AND P2, PT, R8.reuse, 0x2, PT ;  /* 0x000000020800780c */ /* 0x040fe20003f46070 */
[----:B------:R-:W-:Y:S01]  /*2a780*/  IMAD.MOV.U32 R4, RZ, RZ, RZ ;  /* 0x000000ffff047224 */ /* 0x000fe200078e00ff */
[C---:B------:R-:W-:Y:S01]  /*2a790*/  ISETP.GE.U32.AND P3, PT, R8.reuse, 0x4, PT ;  /* 0x000000040800780c */ /* 0x040fe20003f66070 */
[----:B------:R-:W-:Y:S01]  /*2a7a0*/  SHFL.IDX PT, R0, R24, RZ, 0x1f ;  /* 0x00001fff18007589 */ /* 0x000fe200000e0000 */
[C---:B------:R-:W-:Y:S02]  /*2a7b0*/  ISETP.GE.U32.AND P4, PT, R8.reuse, 0x8, PT ;  /* 0x000000080800780c */ /* 0x040fe40003f86070 */
[C---:B------:R-:W-:Y:S01]  /*2a7c0*/  ISETP.GE.U32.AND P5, PT, R8.reuse, 0x10, PT ;  /* 0x000000100800780c */ /* 0x040fe20003fa6070 */
[----:B------:R-:W-:Y:S01]  /*2a7d0*/  SHFL.IDX PT, R7, R24, 0x1, 0x1f ;  /* 0x00201f0018077f89 */ /* 0x000fe200000e0000 */
[----:B--2---:R-:W-:Y:S01]  /*2a7e0*/  @!P1 IMAD.MOV.U32 R25, RZ, RZ, R6 ;  /* 0x000000ffff199224 */ /* 0x004fe200078e0006 */
[----:B------:R-:W-:Y:S01]  /*2a7f0*/  MOV R6, RZ ;  /* 0x000000ff00067202 */ /* 0x000fe20000000f00 */
[----:B---3--:R-:W-:Y:S01]  /*2a800*/  @!P1 IMAD.MOV.U32 R4, RZ, RZ, R5 ;  /* 0x000000ffff049224 */ /* 0x008fe200078e0005 */
[----:B------:R-:W-:-:S03]  /*2a810*/  ISETP.NE.AND P1, PT, R8, RZ, PT ;  /* 0x000000ff0800720c */ /* 0x000fc60003f25270 */
[----:B------:R-:W-:-:S05]  /*2a820*/  IMAD R13, R4, R25, RZ ;  /* 0x00000019040d7224 */ /* 0x000fca00078e02ff */
        /* <DEDUP_REMOVED lines=15> */
[----:B------:R1:W2:Y:S02]  /*2a920*/  SHFL.IDX PT, R14, R2, 0x1f, 0x1f ;  /* 0x03e01f00020e7f89 */ /* 0x0002a400000e0000 */
.L_x_2150:
[----:B------:R-:W-:Y:S02]  /*2a930*/  ULDC UR4, c[0x0][0xc38] ;  /* 0x00030e0000047ab9 */ /* 0x000fe40000000800 */
[----:B------:R-:W-:-:S04]  /*2a940*/  IMAD.U32 R5, RZ, RZ, UR4 ;  /* 0x00000004ff057e24 */ /* 0x000fc8000f8e00ff */
[----:B--2---:R-:W-:-:S04]  /*2a950*/  IMAD R14, R14, R5, RZ ;  /* 0x000000050e0e7224 */ /* 0x004fc800078e02ff */
[----:B------:R-:W-:-:S05]  /*2a960*/  IMAD.IADD R7, R7, 0x1, R14 ;  /* 0x0000000107077824 */ /* 0x000fca00078e020e */
[----:B------:R-:W-:-:S13]  /*2a970*/  ISETP.GT.AND P6, PT, R7, R0, PT ;  /* 0x000000000700720c */ /* 0x000fda0003fc4270 */
[----:B------:R-:W-:Y:S05]  /*2a980*/  @P6 BRA `(.L_x_1974) ;  /* 0x0000000000a46947 */ /* 0x000fea0003800000 */
.L_x_1977:
[----:B-1----:R-:W1:Y:S01]  /*2a990*/  LDC R2, c[0x0][0xc3c] ;  /* 0x00030f00ff027b82 */ /* 0x002e620000000800 */
[----:B------:R-:W-:-:S05]  /*2a9a0*/  VIADD R27, R27, 0x1f ;  /* 0x0000001f1b1b7836 */ /* 0x000fca0000000000 */
[----:B-1----:R-:W-:-:S13]  /*2a9b0*/  ISETP.GE.AND P6, PT, R27, R2, PT ;  /* 0x000000021b00720c */ /* 0x002fda0003fc6270 */
[----:B------:R-:W-:Y:S05]  /*2a9c0*/  @P6 BRA `(.L_x_1975) ;  /* 0x0000000800bc6947 */ /* 0x000fea0003800000 */
[----:B------:R-:W1:Y:S01]  /*2a9d0*/  S2R R3, SR_TID.X ;  /* 0x0000000000037919 */ /* 0x000e620000002100 */
[----:B------:R-:W-:Y:S02]  /*2a9e0*/  MOV R25, RZ ;  /* 0x000000ff00197202 */ /* 0x000fe40000000f00 */
[----:B-1----:R-:W-:-:S05]  /*2a9f0*/  LOP3.LUT R3, R3, 0x1f, RZ, 0xc0, !PT ;  /* 0x0000001f03037812 */ /* 0x002fca00078ec0ff */
[----:B------:R-:W-:-:S05]  /*2aa00*/  IMAD.IADD R9, R27, 0x1, R3 ;  /* 0x000000011b097824 */ /* 0x000fca00078e0203 */
[----:B------:R-:W-:-:S13]  /*2aa10*/  ISETP.GE.OR P6, PT, R9, R2, !P0 ;  /* 0x000000020900720c */ /* 0x000fda00047c6670 */
[----:B------:R-:W1:Y:S08]  /*2aa20*/  @!P6 LDC.64 R2, c[0x0][0xc80] ;  /* 0x00032000ff02eb82 */ /* 0x000e700000000a00 */
[----:B------:R-:W2:Y:S01]  /*2aa30*/  @!P6 LDC.64 R4, c[0x0][0xc78] ;  /* 0x00031e00ff04eb82 */ /* 0x000ea20000000a00 */
[----:B-1----:R-:W-:-:S05]  /*2aa40*/  @!P6 IMAD.WIDE R2, R9, 0x4, R2 ;  /* 0x000000040902e825 */ /* 0x002fca00078e0202 */
[----:B------:R2:W3:Y:S02]  /*2aa50*/  @!P6 LDG.E R25, desc[UR60][R2.64] ;  /* 0x0000003c0219e981 */ /* 0x0004e4000c1e1900 */
[----:B--2---:R-:W-:-:S04]  /*2aa60*/  @!P6 IMAD.WIDE R2, R9, 0x4, R4 ;  /* 0x000000040902e825 */ /* 0x004fc800078e0204 */
[----:B------:R-:W-:-:S06]  /*2aa70*/  IMAD.MOV.U32 R4, RZ, RZ, RZ ;  /* 0x000000ffff047224 */ /* 0x000fcc00078e00ff */
[----:B------:R-:W3:Y:S01]  /*2aa80*/  @!P6 LDG.E R4, desc[UR60][R2.64] ;  /* 0x0000003c0204e981 */ /* 0x000ee2000c1e1900 */
[----:B------:R-:W-:Y:S01]  /*2aa90*/  UMOV UR4, 0xffffffff ;  /* 0xffffffff00047882 */ /* 0x000fe20000000000 */
[----:B---3--:R-:W-:Y:S02]  /*2aaa0*/  IMAD R13, R4, R25, RZ ;  /* 0x00000019040d7224 */ /* 0x008fe400078e02ff */
[----:B------:R-:W-:Y:S05]  /*2aab0*/  BRA.DIV UR4, `(.L_x_1976) ;  /* 0x00000056049c7947 */ /* 0x000fea000b800000 */
        /* <DEDUP_REMOVED lines=15> */
[----:B------:R1:W2:Y:S02]  /*2abb0*/  SHFL.IDX PT, R14, R2, 0x1f, 0x1f ;  /* 0x03e01f00020e7f89 */ /* 0x0002a400000e0000 */
.L_x_2158:
[----:B------:R-:W-:Y:S02]  /*2abc0*/  ULDC UR4, c[0x0][0xc38] ;  /* 0x00030e0000047ab9 */ /* 0x000fe40000000800 */
[----:B------:R-:W-:-:S04]  /*2abd0*/  IMAD.U32 R5, RZ, RZ, UR4 ;  /* 0x00000004ff057e24 */ /* 0x000fc8000f8e00ff */
[----:B--2---:R-:W-:-:S04]  /*2abe0*/  IMAD R14, R14, R5, RZ ;  /* 0x000000050e0e7224 */ /* 0x004fc800078e02ff */
[----:B------:R-:W-:-:S05]  /*2abf0*/  IMAD.IADD R7, R14, 0x1, R7 ;  /* 0x000000010e077824 */ /* 0x000fca00078e0207 */
[----:B------:R-:W-:-:S13]  /*2ac00*/  ISETP.GT.AND P6, PT, R7, R0, PT ;  /* 0x000000000700720c */ /* 0x000fda0003fc4270 */
[----:B------:R-:W-:Y:S05]  /*2ac10*/  @!P6 BRA `(.L_x_1977) ;  /* 0xfffffffc005ce947 */ /* 0x000fea000383ffff */
.L_x_1974:
[----:B------:R-:W-:Y:S01]  /*2ac20*/  IMAD.IADD R7, R7, 0x1, -R14 ;  /* 0x0000000107077824 */ /* 0x000fe200078e0a0e */
[----:B------:R-:W-:-:S03]  /*2ac30*/  UMOV UR4, 0xffffffff ;  /* 0xffffffff00047882 */ /* 0x000fc60000000000 */
[----:B------:R-:W-:-:S05]  /*2ac40*/  IMAD R3, R2, R5, R7 ;  /* 0x0000000502037224 */ /* 0x000fca00078e0207 */
[----:B------:R-:W-:Y:S01]  /*2ac50*/  ISETP.GT.AND P6, PT, R3, R0, PT ;  /* 0x000000000300720c */ /* 0x000fe20003fc4270 */
[----:B------:R-:W-:-:S12]  /*2ac60*/  BRA.DIV UR4, `(.L_x_1978) ;  /* 0x0000005604e87947 */ /* 0x000fd8000b800000 */
[----:B------:R-:W-:-:S04]  /*2ac70*/  VOTE.ANY R3, PT, !P6 ;  /* 0x0000000000037806 */ /* 0x000fc800070e0100 */
[----:B------:R-:W2:Y:S02]  /*2ac80*/  POPC R12, R3 ;  /* 0x00000003000c7309 */ /* 0x000ea40000000000 */
[----:B--2---:R2:W3:Y:S01]  /*2ac90*/  SHFL.IDX PT, R25, R25, R12, 0x1f ;  /* 0x00001f0c19197589 */ /* 0x0044e200000e0000 */
[----:B------:R-:W-:-:S03]  /*2aca0*/  IADD3 R27, R12, R27, RZ ;  /* 0x0000001b0c1b7210 */ /* 0x000fc60007ffe0ff */
[----:B------:R2:W4:Y:S04]  /*2acb0*/  SHFL.IDX PT, R4, R4, R12, 0x1f ;  /* 0x00001f0c04047589 */ /* 0x00052800000e0000 */
.L_x_2163:
[----:B------:R-:W-:-:S13]  /*2acc0*/  ISETP.NE.AND P0, PT, R3, RZ, PT ;  /* 0x000000ff0300720c */ /* 0x000fda0003f05270 */
[----:B------:R-:W-:Y:S05]  /*2acd0*/  @!P0 BRA `(.L_x_1979) ;  /* 0x0000000000108947 */ /* 0x000fea0003800000 */
[----:B------:R-:W-:Y:S01]  /*2ace0*/  UMOV UR4, 0xffffffff ;  /* 0xffffffff00047882 */ /* 0x000fe20000000000 */
[----:B--2---:R-:W-:Y:S02]  /*2acf0*/  VIADD R12, R12, 0xffffffff ;  /* 0xffffffff0c0c7836 */ /* 0x004fe40000000000 */
[----:B------:R-:W-:Y:S05]  /*2ad00*/  BRA.DIV UR4, `(.L_x_1980) ;  /* 0x0000005a041c7947 */ /* 0x000fea000b800000 */
[----:B------:R2:W0:Y:S02]  /*2ad10*/  SHFL.IDX PT, R6, R2, R12, 0x1f ;  /* 0x00001f0c02067589 */ /* 0x00042400000e0000 */
.L_x_1979:
[----:B----4-:R-:W-:Y:S01]  /*2ad20*/  ISETP.NE.AND P0, PT, R4, 0x1, PT ;  /* 0x000000010400780c */ /* 0x010fe20003f05270 */
[----:B0-----:R-:W-:-:S04]  /*2ad30*/  IMAD R24, R6, R5, R7 ;  /* 0x0000000506187224 */ /* 0x001fc800078e0207 */
[----:B------:R-:W-:-:S08]  /*2ad40*/  IMAD.IADD R0, R0, 0x1, -R24 ;  /* 0x0000000100007824 */ /* 0x000fd000078e0a18 */
[----:B------:R-:W-:Y:S05]  /*2ad50*/  @!P0 BRA `(.L_x_1981) ;  /* 0x0000000000dc8947 */ /* 0x000fea0003800000 */
[-C--:B---3--:R-:W-:Y:S02]  /*2ad60*/  IABS R5, R25.reuse ;  /* 0x0000001900057213 */ /* 0x088fe40000000000 */
[----:B------:R-:W-:Y:S02]  /*2ad70*/  IABS R6, R4 ;  /* 0x0000000400067213 */ /* 0x000fe40000000000 */
[----:B------:R-:W0:Y:S08]  /*2ad80*/  I2F.RP R7, R5 ;  /* 0x0000000500077306 */ /* 0x000e300000209400 */
[----:B------:R-:W3:Y:S08]  /*2ad90*/  I2F.RP R8, R6 ;  /* 0x0000000600087306 */ /* 0x000ef00000209400 */
[----:B0-----:R-:W1:Y:S08]  /*2ada0*/  MUFU.RCP R7, R7 ;  /* 0x0000000700077308 */ /* 0x001e700000001000 */
[----:B---3--:R-:W-:Y:S01]  /*2adb0*/  MUFU.RCP R8, R8 ;  /* 0x0000000800087308 */ /* 0x008fe20000001000 */
[----:B-12---:R-:W-:Y:S01]  /*2adc0*/  VIADD R2, R7, 0xffffffe ;  /* 0x0ffffffe07027836 */ /* 0x006fe20000000000 */
[----:B------:R-:W-:-:S06]  /*2add0*/  IABS R7, R25 ;  /* 0x0000001900077213 */ /* 0x000fcc0000000000 */
[----:B------:R0:W1:Y:S02]  /*2ade0*/  F2I.FTZ.U32.TRUNC.NTZ R3, R2 ;  /* 0x0000000200037305 */ /* 0x000064000021f000 */
[----:B0-----:R-:W-:Y:S01]  /*2adf0*/  MOV R2, RZ ;  /* 0x000000ff00027202 */ /* 0x001fe20000000f00 */
        /* <DEDUP_REMOVED lines=14> */
[----:B0-----:R-:W-:Y:S01]  /*2aee0*/  IMAD.MOV R5, RZ, RZ, -R3 ;  /* 0x000000ffff057224 */ /* 0x001fe200078e0a03 */
[----:B------:R-:W-:-:S03]  /*2aef0*/  MOV R2, RZ ;  /* 0x000000ff00027202 */ /* 0x000fc60000000f00 */
        /* <DEDUP_REMOVED lines=19> */
[----:B------:R-:W-:-:S04]  /*2b030*/  @P0 VIADD R5, R5, 0x1 ;  /* 0x0000000105050836 */ /* 0x000fc80000000000 */
[----:B------:R-:W-:Y:S01]  /*2b040*/  @!P2 IMAD.MOV R5, RZ, RZ, -R5 ;  /* 0x000000ffff05a224 */ /* 0x000fe200078e0a05 */
[----:B------:R-:W-:-:S05]  /*2b050*/  @!P1 LOP3.LUT R5, RZ, R4, RZ, 0x33, !PT ;  /* 0x00000004ff059212 */ /* 0x000fca00078e33ff */
[----:B------:R-:W-:Y:S01]  /*2b060*/  IMAD.MOV R2, RZ, RZ, -R5 ;  /* 0x000000ffff027224 */ /* 0x000fe200078e0a05 */
[----:B------:R-:W-:-:S03]  /*2b070*/  LEA R5, R4, R5, 0x18 ;  /* 0x0000000504057211 */ /* 0x000fc600078ec0ff */
[--C-:B------:R-:W-:Y:S02]  /*2b080*/  IMAD R4, R4, R2, R7.reuse ;  /* 0x0000000204047224 */ /* 0x100fe400078e0207 */
[----:B------:R-:W-:Y:S02]  /*2b090*/  IMAD.MOV R2, RZ, RZ, -R7 ;  /* 0x000000ffff027224 */ /* 0x000fe400078e0a07 */
[----:B------:R-:W-:Y:S02]  /*2b0a0*/  IMAD R26, R4, 0x10000, R5 ;  /* 0x00010000041a7824 */ /* 0x000fe400078e0205 */
[----:B------:R-:W-:Y:S01]  /*2b0b0*/  IMAD R2, R25, R2, R0 ;  /* 0x0000000219027224 */ /* 0x000fe200078e0200 */
[----:B------:R-:W-:Y:S06]  /*2b0c0*/  BRA `(.L_x_1982) ;  /* 0x0000000000f07947 */ /* 0x000fec0003800000 */
.L_x_1981:
[----:B-12---:R-:W0:Y:S02]  /*2b0d0*/  LDC.64 R2, c[0x0][0xc90] ;  /* 0x00032400ff027b82 */ /* 0x006e240000000a00 */
[----:B0-----:R-:W-:-:S05]  /*2b0e0*/  IMAD.WIDE R2, R27, 0x4, R2 ;  /* 0x000000041b027825 */ /* 0x001fca00078e0202 */
[----:B------:R0:W3:Y:S02]  /*2b0f0*/  LDG.E R6, desc[UR60][R2.64] ;  /* 0x0000003c02067981 */ /* 0x0000e4000c1e1900 */
[----:B0-----:R-:W-:Y:S01]  /*2b100*/  MOV R2, RZ ;  /* 0x000000ff00027202 */ /* 0x001fe20000000f00 */
[----:B---3--:R-:W-:-:S05]  /*2b110*/  IMAD R7, R25, R6, RZ ;  /* 0x0000000619077224 */ /* 0x008fca00078e02ff */
        /* <DEDUP_REMOVED lines=23> */
[----:B------:R-:W-:Y:S02]  /*2b290*/  IMAD R4, R6, R2, RZ ;  /* 0x0000000206047224 */ /* 0x000fe400078e02ff */
[----:B------:R-:W-:Y:S02]  /*2b2a0*/  IMAD.MOV R2, RZ, RZ, -R2 ;  /* 0x000000ffff027224 */ /* 0x000fe400078e0a02 */
[----:B------:R-:W-:Y:S02]  /*2b2b0*/  IMAD.MOV R3, RZ, RZ, -R4 ;  /* 0x000000ffff037224 */ /* 0x000fe400078e0a04 */
[----:B------:R-:W-:Y:S01]  /*2b2c0*/  IMAD R0, R7, R2, R0 ;  /* 0x0000000207007224 */ /* 0x000fe200078e0200 */
[----:B------:R-:W-:Y:S02]  /*2b2d0*/  MOV R2, RZ ;  /* 0x000000ff00027202 */ /* 0x000fe40000000f00 */
        /* <DEDUP_REMOVED lines=23> */
[----:B------:R-:W-:Y:S02]  /*2b450*/  @!P2 IADD3 R2, -R2, RZ, RZ ;  /* 0x000000ff0202a210 */ /* 0x000fe40007ffe1ff */
[----:B------:R-:W-:Y:S01]  /*2b460*/  @!P1 LOP3.LUT R2, RZ, R5, RZ, 0x33, !PT ;  /* 0x00000005ff029212 */ /* 0x000fe200078e33ff */
[----:B------:R-:W-:-:S04]  /*2b470*/  IMAD.MOV R5, RZ, RZ, -R5 ;  /* 0x000000ffff057224 */ /* 0x000fc800078e0a05 */
[----:B------:R-:W-:-:S07]  /*2b480*/  IMAD R26, R2, R5, R3 ;  /* 0x00000005021a7224 */ /* 0x000fce00078e0203 */
.L_x_1982:
[----:B------:R-:W-:-:S05]  /*2b490*/  LOP3.LUT R2, RZ, R2, RZ, 0x33, !PT ;  /* 0x00000002ff027212 */ /* 0x000fca00078e33ff */
[----:B------:R-:W-:Y:S01]  /*2b4a0*/  IMAD.IADD R25, R25, 0x1, R2 ;  /* 0x0000000119197824 */ /* 0x000fe200078e0202 */
[----:B------:R-:W-:Y:S06]  /*2b4b0*/  BRA `(.L_x_1983) ;  /* 0x00000000001c7947 */ /* 0x000fec0003800000 */
.L_x_1975:
[----:B------:R-:W-:Y:S01]  /*2b4c0*/  UMOV UR4, URZ ;  /* 0x0000003f00047c82 */ /* 0x000fe20008000000 */
[----:B------:R-:W-:Y:S01]  /*2b4d0*/  UMOV UR5, URZ ;  /* 0x0000003f00057c82 */ /* 0x000fe20008000000 */
[----:B------:R-:W-:Y:S01]  /*2b4e0*/  ULDC UR6, c[0x0][0xc3c] ;  /* 0x00030f0000067ab9 */ /* 0x000fe20000000800 */
[----:B------:R-:W-:Y:S01]  /*2b4f0*/  IMAD.MOV.U32 R24, RZ, RZ, R0 ;  /* 0x000000ffff187224 */ /* 0x000fe200078e0000 */
[----:B------:R-:W-:Y:S01]  /*2b500*/  MOV R26, UR5 ;  /* 0x00000005001a7c02 */ /* 0x000fe20008000f00 */
[----:B------:R-:W-:Y:S02]  /*2b510*/  IMAD.U32 R25, RZ, RZ, UR4 ;  /* 0x00000004ff197e24 */ /* 0x000fe4000f8e00ff */
[----:B------:R-:W-:-:S07]  /*2b520*/  IMAD.U32 R27, RZ, RZ, UR6 ;  /* 0x00000006ff1b7e24 */ /* 0x000fce000f8e00ff */
.L_x_1983:
[----:B------:R-:W1:Y:S01]  /*2b530*/  S2R R0, SR_TID.X ;  /* 0x0000000000007919 */ /* 0x000e620000002100 */
[----:B------:R-:W-:Y:S05]  /*2b540*/  WARPSYNC.ALL ;  /* 0x0000000000007948 */ /* 0x000fea0003800000 */
[----:B------:R-:W-:Y:S01]  /*2b550*/  BAR.SYNC.DEFER_BLOCKING 0x4, 0x180 ;  /* 0x0106000000007b1d */ /* 0x000fe20000010000 */
[----:B-1----:R-:W-:-:S04]  /*2b560*/  LOP3.LUT R0, R0, 0x1f, RZ, 0xc0, !PT ;  /* 0x0000001f00007812 */ /* 0x002fc800078ec0ff */
[----:B------:R-:W-:-:S13]  /*2b570*/  ISETP.NE.AND P0, PT, R0, RZ, PT ;  /* 0x000000ff0000720c */ /* 0x000fda0003f05270 */
[----:B------:R-:W0:Y:S01]  /*2b580*/  @!P0 S2R R3, SR_CgaCtaId ;  /* 0x0000000000038919 */ /* 0x000e220000008800 */
[----:B------:R-:W-:-:S04]  /*2b590*/  @!P0 MOV R0, 0x400 ;  /* 0x0000040000008802 */ /* 0x000fc80000000f00 */
[----:B0-----:R-:W-:-:S05]  /*2b5a0*/  @!P0 LEA R17, R3, R0, 0x18 ;  /* 0x0000000003118211 */ /* 0x001fca00078ec0ff */
[----:B------:R3:W-:Y:S01]  /*2b5b0*/  @!P0 STS.128 [R17+0x2a8d0], R24 ;  /* 0x02a8d01811008388 */ /* 0x0007e20000000c00 */
[----:B------:R-:W-:Y:S06]  /*2b5c0*/  BAR.ARV 0x5, 0x180 ;  /* 0x0146000000007b1d */ /* 0x000fec0000002000 */
.L_x_1972:
[----:B------:R-:W-:Y:S02]  /*2b5d0*/  ULDC UR4, c[0x0][0xc3c] ;  /* 0x00030f0000047ab9 */ /* 0x000fe40000000800 */
[----:B--2---:R-:W-:-:S13]  /*2b5e0*/  ISETP.GE.AND P0, PT, R27, UR4, PT ;  /* 0x000000041b007c0c */ /* 0x004fda000bf06270 */
[----:B------:R-:W-:Y:S05]  /*2b5f0*/  @!P0 BRA `(.L_x_1984) ;  /* 0xffffff9400208947 */ /* 0x000fea000383ffff */
[----:B------:R-:W-:Y:S05]  /*2b600*/  BSYNC B8 ;  /* 0x0000000000087941 */ /* 0x000fea0003800000 */
.L_x_1863:
[----:B------:R-:W2:Y:S01]  /*2b610*/  LDL.LU R0, [R1+0x24] ;  /* 0x0000240001007983 */ /* 0x000ea20000300800 */
[----:B------:R-:W-:Y:S01]  /*2b620*/  BSSY B0, `(.L_x_1985) ;  /* 0x000000b000007945 */ /* 0x000fe20003800000 */
[----:B------:R-:W4:Y:S01]  /*2b630*/  S2R R5, SR_CgaCtaId ;  /* 0x0000000000057919 */ /* 0x000f220000008800 */
[----:B--2---:R-:W-:-:S05]  /*2b640*/  VIADD R0, R0, 0x1 ;  /* 0x0000000100007836 */ /* 0x004fca0000000000 */
[----:B0-----:R-:W-:-:S04]  /*2b650*/  LEA.HI R2, R0, R0, RZ, 0x1 ;  /* 0x0000000000027211 */ /* 0x001fc800078f08ff */
[----:B------:R-:W-:Y:S02]  /*2b660*/  LOP3.LUT R3, R2, 0xfffffffe, RZ, 0xc0, !PT ;  /* 0xfffffffe02037812 */ /* 0x000fe400078ec0ff */
[----:B------:R-:W-:-:S03]  /*2b670*/  MOV R2, 0x400 ;  /* 0x0000040000027802 */ /* 0x000fc60000000f00 */
[----:B------:R-:W-:Y:S01]  /*2b680*/  IMAD.IADD R0, R0, 0x1, -R3 ;  /* 0x0000000100007824 */ /* 0x000fe200078e0a03 */
[----:B----4-:R-:W-:-:S04]  /*2b690*/  LEA R7, R5, R2, 0x18 ;  /* 0x0000000205077211 */ /* 0x010fc800078ec0ff */
[----:B------:R-:W-:-:S04]  /*2b6a0*/  SHF.L.U32 R0, R0, 0x1f, RZ ;  /* 0x0000001f00007819 */ /* 0x000fc800000006ff */
[----:B------:R-:W0:Y:S02]  /*2b6b0*/  SYNCS.PHASECHK.TRANS64.TRYWAIT P0, [R7+URZ+0x2a820], R0 ;  /* 0x02a82000070075a7 */ /* 0x000e24000800017f */
[----:B0-----:R-:W-:Y:S05]  /*2b6c0*/  @!P0 BRA `(.L_x_1986) ;  /* 0x0000004c00d48947 */ /* 0x001fea0003800000 */
.L_x_2166:
[----:B------:R-:W-:Y:S05]  /*2b6d0*/  BSYNC B0 ;  /* 0x0000000000007941 */ /* 0x000fea0003800000 */
.L_x_1985:
[----:B------:R-:W-:-:S03]  /*2b6e0*/  UMOV UR4, 0xffffffff ;  /* 0xffffffff00047882 */ /* 0x000fc60000000000 */
[----:B------:R-:W-:Y:S05]  /*2b6f0*/  BRA.DIV UR4, `(.L_x_1987) ;  /* 0x0000004e04dc7947 */ /* 0x000fea000b800000 */
[----:B0-----:R-:W0:Y:S02]  /*2b700*/  S2R R0, SR_TID.X ;  /* 0x0000000000007919 */ /* 0x001e240000002100 */
[----:B0-----:R-:W-:-:S04]  /*2b710*/  SHF.R.U32.HI R0, RZ, 0x5, R0 ;  /* 0x00000005ff007819 */ /* 0x001fc80000011600 */
[----:B------:R-:W-:-:S05]  /*2b720*/  LOP3.LUT R0, R0, 0x3, RZ, 0xc0, !PT ;  /* 0x0000000300007812 */ /* 0x000fca00078ec0ff */
[----:B------:R0:W2:Y:S02]  /*2b730*/  SHFL.IDX PT, R14, R0, RZ, 0x1f ;  /* 0x00001fff000e7589 */ /* 0x0000a400000e0000 */
.L_x_2169:
[----:B--2---:R-:W-:-:S13]  /*2b740*/  ISETP.NE.AND P0, PT, R14, RZ, PT ;  /* 0x000000ff0e00720c */ /* 0x004fda0003f05270 */
[----:B------:R-:W-:Y:S05]  /*2b750*/  @P0 BRA `(.L_x_1546) ;  /* 0x0000000000900947 */ /* 0x000fea0003800000 */
[----:B------:R-:W-:-:S03]  /*2b760*/  UMOV UR4, 0xffffffff ;  /* 0xffffffff00047882 */ /* 0x000fc60000000000 */
[----:B------:R-:W-:Y:S05]  /*2b770*/  BRA.DIV UR4, `(.L_x_1988) ;  /* 0x0000004e04f07947 */ /* 0x000fea000b800000 */
[----:B------:R-:W-:-:S13]  /*2b780*/  ELECT P6, URZ, PT ;  /* 0x00000000003f782f */ /* 0x000fda00038c0000 */
.L_x_2172:
[----:B------:R-:W-:Y:S05]  /*2b790*/  @!P6 BRA `(.L_x_1546) ;  /* 0x000000000080e947 */ /* 0x000fea0003800000 */
[----:B0-----:R-:W2:Y:S02]  /*2b7a0*/  LDL R0, [R1+0x58] ;  /* 0x0000580001007983 */ /* 0x001ea40000100800 */
[----:B--2---:R-:W-:-:S13]  /*2b7b0*/  R2UR UR4, R0 ;  /* 0x00000000000472ca */ /* 0x004fda00000e0000 */
[----:B------:R-:W-:-:S06]  /*2b7c0*/  ULOP3.LUT UR4, UR4, 0x2, URZ, 0xfc, !UPT ;  /* 0x0000000204047892 */ /* 0x000fcc000f8efc3f */
[----:B------:R-:W-:-:S05]  /*2b7d0*/  IMAD.U32 R0, RZ, RZ, UR4 ;  /* 0x00000004ff007e24 */ /* 0x000fca000f8e00ff */
[----:B------:R-:W-:-:S13]  /*2b7e0*/  ISETP.NE.AND P0, PT, R0, 0x3, PT ;  /* 0x000000030000780c */ /* 0x000fda0003f05270 */
[----:B------:R-:W-:Y:S05]  /*2b7f0*/  @!P0 BRA `(.L_x_1989) ;  /* 0x0000000000048947 */ /* 0x000fea0003800000 */
[----:B------:R-:W-:Y:S01]  /*2b800*/  BPT.TRAP 0x1 ;  /* 0x000000040000795c */ /* 0x000fe20000300000 */
.L_x_1989:
[C---:B------:R-:W-:Y:S01]  /*2b810*/  LEA R5, R28.reuse, R7, 0x3 ;  /* 0x000000071c057211 */ /* 0x040fe200078e18ff */
[----:B------:R-:W-:Y:S01]  /*2b820*/  VIADD R28, R28, 0x1 ;  /* 0x000000011c1c7836 */ /* 0x000fe20000000000 */
[----:B------:R-:W-:-:S04]  /*2b830*/  SHF.L.U32 R0, R30, 0x1f, RZ ;  /* 0x0000001f1e007819 */ /* 0x000fc800000006ff */
[----:B------:R-:W0:Y:S01]  /*2b840*/  SYNCS.PHASECHK.TRANS64.TRYWAIT P1, [R5+URZ+0x2a840], R0 ;  /* 0x02a84000050075a7 */ /* 0x000e22000802017f */
[----:B------:R-:W-:-:S04]  /*2b850*/  ISETP.NE.AND P2, PT, R28, 0x2, PT ;  /* 0x000000021c00780c */ /* 0x000fc80003f45270 */
[----:B------:R-:W-:Y:S01]  /*2b860*/  SEL R3, RZ, 0x1, P2 ;  /* 0x00000001ff037807 */ /* 0x000fe20001000000 */
[----:B0-----:R-:W-:Y:S08]  /*2b870*/  @!P1 BRA `(.L_x_1990) ;  /* 0x0000004c00d09947 */ /* 0x001ff00003800000 */
.L_x_2173:
[----:B------:R-:W-:Y:S02]  /*2b880*/  SEL R28, R28, RZ, P2 ;  /* 0x000000ff1c1c7207 */ /* 0x000fe40001000000 */
[----:B------:R-:W-:Y:S01]  /*2b890*/  LOP3.LUT R2, R30, R3, RZ, 0x3c, !PT ;  /* 0x000000031e027212 */ /* 0x000fe200078e3cff */
[----:B------:R-:W-:Y:S06]  /*2b8a0*/  @!P0 BRA `(.L_x_1991) ;  /* 0x0000000000048947 */ /* 0x000fec0003800000 */
[----:B------:R-:W-:Y:S01]  /*2b8b0*/  BPT.TRAP 0x1 ;  /* 0x000000040000795c */ /* 0x000fe20000300000 */
.L_x_1991:
[----:B------:R-:W-:Y:S01]  /*2b8c0*/  IMAD R3, R28, 0x8, R7 ;  /* 0x000000081c037824 */ /* 0x000fe200078e0207 */
[----:B------:R-:W-:-:S04]  /*2b8d0*/  SHF.L.U32 R2, R2, 0x1f, RZ ;  /* 0x0000001f02027819 */ /* 0x000fc800000006ff */
[----:B------:R-:W2:Y:S02]  /*2b8e0*/  SYNCS.PHASECHK.TRANS64.TRYWAIT P1, [R3+URZ+0x2a840], R2 ;  /* 0x02a84002030075a7 */ /* 0x000ea4000802017f */
[----:B--2---:R-:W-:Y:S05]  /*2b8f0*/  @!P1 BRA `(.L_x_1992) ;  /* 0x0000004c00c49947 */ /* 0x004fea0003800000 */
.L_x_2174:
[----:B------:R-:W-:Y:S05]  /*2b900*/  @!P0 BRA `(.L_x_1993) ;  /* 0x0000000000048947 */ /* 0x000fea0003800000 */
[----:B------:R-:W-:Y:S01]  /*2b910*/  BPT.TRAP 0x1 ;  /* 0x000000040000795c */ /* 0x000fe20000300000 */
.L_x_1993:
[----:B------:R-:W4:Y:S02]  /*2b920*/  SYNCS.PHASECHK.TRANS64.TRYWAIT P1, [R5+URZ+0x2a860], R0 ;  /* 0x02a86000050075a7 */ /* 0x000f24000802017f */
[----:B----4-:R-:W-:Y:S05]  /*2b930*/  @!P1 BRA `(.L_x_1994) ;  /* 0x0000004c00c89947 */ /* 0x010fea0003800000 */
.L_x_2175:
[----:B------:R-:W-:Y:S05]  /*2b940*/  @!P0 BRA `(.L_x_1995) ;  /* 0x0000000000048947 */ /* 0x000fea0003800000 */
[----:B------:R-:W-:Y:S01]  /*2b950*/  BPT.TRAP 0x1 ;  /* 0x000000040000795c */ /* 0x000fe20000300000 */
.L_x_1995:
[----:B------:R0:W0:Y:S02]  /*2b960*/  SYNCS.PHASECHK.TRANS64.TRYWAIT P0, [R3+URZ+0x2a860], R2 ;  /* 0x02a86002030075a7 */ /* 0x000024000800017f */
[----:B0-----:R-:W-:Y:S05]  /*2b970*/  @!P0 NANOSLEEP.SYNCS 0x989680 ;  /* 0x009896800000895d */ /* 0x001fea0003900000 */
[----:B------:R-:W0:Y:S02]  /*2b980*/  @!P0 SYNCS.PHASECHK.TRANS64 P0, [R3+URZ+0x2a860], R2 ;  /* 0x02a86002030085a7 */ /* 0x000e24000800007f */
[----:B0-----:R-:W-:Y:S05]  /*2b990*/  @!P0 BRA `(.L_x_1995) ;  /* 0xfffffffc00f08947 */ /* 0x001fea000383ffff */
.L_x_1546:
[----:B------:R-:W-:Y:S05]  /*2b9a0*/  BSYNC B9 ;  /* 0x0000000000097941 */ /* 0x000fea0003800000 */
.L_x_1543:
[----:B------:R-:W-:Y:S05]  /*2b9b0*/  EXIT ;  /* 0x000000000000794d */ /* 0x000fea0003800000 */
.L_x_1574:
[----:B0-----:R0:W1:Y:S02]  /*2b9c0*/  SYNCS.PHASECHK.TRANS64.TRYWAIT P6, [R86+URZ+0x2a890], R87 ;  /* 0x02a89057560075a7 */ /* 0x00106400080c017f */
[----:B-1----:R-:W-:Y:S05]  /*2b9d0*/  @!P6 NANOSLEEP.SYNCS 0x989680 ;  /* 0x009896800000e95d */ /* 0x002fea0003900000 */
[----:B------:R-:W1:Y:S02]  /*2b9e0*/  @!P6 SYNCS.PHASECHK.TRANS64 P6, [R86+URZ+0x2a890], R87 ;  /* 0x02a890575600e5a7 */ /* 0x000e6400080c007f */
[----:B-1----:R-:W-:Y:S05]  /*2b9f0*/  @!P6 BRA `(.L_x_1574) ;  /* 0xfffffffc00f0e947 */ /* 0x002fea000383ffff */
[----:B------:R-:W-:Y:S05]  /*2ba00*/  BRA `(.L_x_1996) ;  /* 0xfffffd8400247947 */ /* 0x000fea000383ffff */
.L_x_1575:
[----:B------:R-:W-:Y:S01]  /*2ba10*/  BSSY B1, `(.L_x_1997) ;  /* 0x0000008000017945 */ /* 0x000fe20003800000 */
[----:B------:R-:W-:Y:S01]  /*2ba20*/  IMAD.MOV.U32 R13, RZ, RZ, R116 ;  /* 0x000000ffff0d7224 */ /* 0x000fe200078e0074 */
[----:B------:R-:W-:Y:S01]  /*2ba30*/  MOV R11, 0x1c1f ;  /* 0x00001c1f000b7802 */ /* 0x000fe20000000f00 */
[----:B------:R-:W-:Y:S02]  /*2ba40*/  IMAD.MOV.U32 R12, RZ, RZ, RZ ;  /* 0x000000ffff0c7224 */ /* 0x000fe400078e00ff */
[----:B------:R-:W-:-:S07]  /*2ba50*/  IMAD.MOV.U32 R15, RZ, RZ, -0x1 ;  /* 0xffffffffff0f7424 */ /* 0x000fce00078e00ff */
[----:B0-----:R-:W-:Y:S05]  /*2ba60*/  WARPSYNC.COLLECTIVE R15, `(.L_x_1998) ;  /* 0x000000000f087348 */ /* 0x001fea0003c00000 */
[----:B------:R1:W2:Y:S02]  /*2ba70*/  SHFL.IDX P6, R14, R13, R12, R11 ;  /* 0x0000000c0d0e7389 */ /* 0x0002a400000c000b */
[----:B012---:R-:W-:Y:S01]  /*2ba80*/  ENDCOLLECTIVE ;  /* 0x000000000000791b */ /* 0x007fe20003800000 */
.L_x_1998:
[----:B------:R-:W-:Y:S05]  /*2ba90*/  BSYNC B1 ;  /* 0x0000000000017941 */ /* 0x000fea0003800000 */
.L_x_1997:
[----:B------:R-:W-:Y:S01]  /*2baa0*/  IMAD.MOV.U32 R13, RZ, RZ, R117 ;  /* 0x000000ffff0d7224 */ /* 0x000fe200078e0075 */
[----:B------:R-:W-:Y:S01]  /*2bab0*/  MOV R11, 0x1c1f ;  /* 0x00001c1f000b7802 */ /* 0x000fe20000000f00 */
[----:B------:R-:W-:Y:S02]  /*2bac0*/  IMAD.MOV.U32 R12, RZ, RZ, RZ ;  /* 0x000000ffff0c7224 */ /* 0x000fe400078e00ff */
[----:B------:R-:W-:Y:S02]  /*2bad0*/  IMAD.MOV.U32 R15, RZ, RZ, -0x1 ;  /* 0xffffffffff0f7424 */ /* 0x000fe400078e00ff */
[----:B------:R-:W-:-:S07]  /*2bae0*/  IMAD.MOV.U32 R82, RZ, RZ, R14 ;  /* 0x000000ffff527224 */ /* 0x000fce00078e000e */
[----:B------:R-:W-:Y:S05]  /*2baf0*/  WARPSYNC.COLLECTIVE R15, `(.L_x_1999) ;  /* 0x000000000f087348 */ /* 0x000fea0003c00000 */
[----:B------:R0:W1:Y:S02]  /*2bb00*/  SHFL.IDX P6, R14, R13, R12, R11 ;  /* 0x0000000c0d0e7389 */ /* 0x00006400000c000b */
[----:B01----:R-:W-:Y:S01]  /*2bb10*/  ENDCOLLECTIVE ;  /* 0x000000000000791b */ /* 0x003fe20003800000 */
.L_x_1999:
[----:B------:R-:W-:Y:S01]  /*2bb20*/  IMAD.MOV.U32 R11, RZ, RZ, R14 ;  /* 0x000000ffff0b7224 */ /* 0x000fe200078e000e */
[----:B------:R-:W-:Y:S06]  /*2bb30*/  BRA `(.L_x_2000) ;  /* 0xfffffd8000ec7947 */ /* 0x000fec000383ffff */
.L_x_1600:
[----:B------:R-:W-:Y:S01]  /*2bb40*/  BSSY B1, `(.L_x_2001) ;  /* 0x0000008000017945 */ /* 0x000fe20003800000 */
[----:B0---4-:R-:W-:Y:S01]  /*2bb50*/  IMAD.MOV.U32 R13, RZ, RZ, R116 ;  /* 0x000000ffff0d7224 */ /* 0x011fe200078e0074 */
[----:B---3--:R-:W-:Y:S01]  /*2bb60*/  MOV R11, 0x1c1f ;  /* 0x00001c1f000b7802 */ /* 0x008fe20000000f00 */
[----:B------:R-:W-:Y:S02]  /*2bb70*/  IMAD.MOV.U32 R12, RZ, RZ, 0x1 ;  /* 0x00000001ff0c7424 */ /* 0x000fe400078e00ff */
[----:B------:R-:W-:-:S07]  /*2bb80*/  IMAD.MOV.U32 R15, RZ, RZ, -0x1 ;  /* 0xffffffffff0f7424 */ /* 0x000fce00078e00ff */
[----:B-12---:R-:W-:Y:S05]  /*2bb90*/  WARPSYNC.COLLECTIVE R15, `(.L_x_2002) ;  /* 0x000000000f087348 */ /* 0x006fea0003c00000 */
[----:B------:R0:W3:Y:S02]  /*2bba0*/  SHFL.IDX P6, R14, R13, R12, R11 ;  /* 0x0000000c0d0e7389 */ /* 0x0000e400000c000b */
[----:B0123--:R-:W-:Y:S01]  /*2bbb0*/  ENDCOLLECTIVE ;  /* 0x000000000000791b */ /* 0x00ffe20003800000 */
.L_x_2002:
[----:B------:R-:W-:Y:S05]  /*2bbc0*/  BSYNC B1 ;  /* 0x0000000000017941 */ /* 0x000fea0003800000 */
.L_x_2001:
[----:B------:R-:W-:Y:S01]  /*2bbd0*/  IMAD.MOV.U32 R13, RZ, RZ, R117 ;  /* 0x000000ffff0d7224 */ /* 0x000fe200078e0075 */
[----:B------:R-:W-:Y:S01]  /*2bbe0*/  MOV R11, 0x1c1f ;  /* 0x00001c1f000b7802 */ /* 0x000fe20000000f00 */
[----:B------:R-:W-:Y:S02]  /*2bbf0*/  IMAD.MOV.U32 R12, RZ, RZ, 0x1 ;  /* 0x00000001ff0c7424 */ /* 0x000fe400078e00ff */
[----:B------:R-:W-:Y:S02]  /*2bc00*/  IMAD.MOV.U32 R15, RZ, RZ, -0x1 ;  /* 0xffffffffff0f7424 */ /* 0x000fe400078e00ff */
[----:B------:R-:W-:-:S07]  /*2bc10*/  IMAD.MOV.U32 R116, RZ, RZ, R14 ;  /* 0x000000ffff747224 */ /* 0x000fce00078e000e */
[----:B------:R-:W-:Y:S05]  /*2bc20*/  WARPSYNC.COLLECTIVE R15, `(.L_x_2003) ;  /* 0x000000000f087348 */ /* 0x000fea0003c00000 */
[----:B------:R0:W1:Y:S02]  /*2bc30*/  SHFL.IDX P6, R14, R13, R12, R11 ;  /* 0x0000000c0d0e7389 */ /* 0x00006400000c000b */
[----:B01----:R-:W-:Y:S01]  /*2bc40*/  ENDCOLLECTIVE ;  /* 0x000000000000791b */ /* 0x003fe20003800000 */
.L_x_2003:
[----:B------:R-:W-:Y:S01]  /*2bc50*/  IMAD.MOV.U32 R117, RZ, RZ, R14 ;  /* 0x000000ffff757224 */ /* 0x000fe200078e000e */
[----:B------:R-:W-:Y:S06]  /*2bc60*/  BRA `(.L_x_2004) ;  /* 0xfffffd9800107947 */ /* 0x000fec000383ffff */
.L_x_1630:
[----:B0-----:R0:W1:Y:S02]  /*2bc70*/  SYNCS.PHASECHK.TRANS64.TRYWAIT P6, [R86+URZ+0x2a890], R87 ;  /* 0x02a89057560075a7 */ /* 0x00106400080c017f */
[----:B-1----:R-:W-:Y:S05]  /*2bc80*/  @!P6 NANOSLEEP.SYNCS 0x989680 ;  /* 0x009896800000e95d */ /* 0x002fea0003900000 */
[----:B------:R-:W1:Y:S02]  /*2bc90*/  @!P6 SYNCS.PHASECHK.TRANS64 P6, [R86+URZ+0x2a890], R87 ;  /* 0x02a890575600e5a7 */ /* 0x000e6400080c007f */
[----:B-1----:R-:W-:Y:S05]  /*2bca0*/  @!P6 BRA `(.L_x_1630) ;  /* 0xfffffffc00f0e947 */ /* 0x002fea000383ffff */
[----:B------:R-:W-:Y:S05]  /*2bcb0*/  BRA `(.L_x_2005) ;  /* 0xfffffdb400f87947 */ /* 0x000fea000383ffff */
.L_x_1631:
        /* <DEDUP_REMOVED lines=8> */
.L_x_2007:
[----:B------:R-:W-:Y:S05]  /*2bd40*/  BSYNC B1 ;  /* 0x0000000000017941 */ /* 0x000fea0003800000 */
.L_x_2006:
        /* <DEDUP_REMOVED lines=8> */
.L_x_2008:
[----:B------:R-:W-:Y:S01]  /*2bdd0*/  IMAD.MOV.U32 R11, RZ, RZ, R14 ;  /* 0x000000ffff0b7224 */ /* 0x000fe200078e000e */
[----:B------:R-:W-:Y:S06]  /*2bde0*/  BRA `(.L_x_2009) ;  /* 0xfffffdb400c87947 */ /* 0x000fec000383ffff */
.L_x_1644:
[----:B------:R-:W-:Y:S01]  /*2bdf0*/  BSSY B1, `(.L_x_2010) ;  /* 0x0000008000017945 */ /* 0x000fe20003800000 */
[----:B--234-:R-:W-:Y:S01]  /*2be00*/  IMAD.MOV.U32 R13, RZ, RZ, R116 ;  /* 0x000000ffff0d7224 */ /* 0x01cfe200078e0074 */
[----:B------:R-:W-:Y:S01]  /*2be10*/  MOV R11, 0x1c1f ;  /* 0x00001c1f000b7802 */ /* 0x000fe20000000f00 */
[----:B------:R-:W-:Y:S02]  /*2be20*/  IMAD.MOV.U32 R12, RZ, RZ, 0x1 ;  /* 0x00000001ff0c7424 */ /* 0x000fe400078e00ff */
[----:B------:R-:W-:-:S07]  /*2be30*/  IMAD.MOV.U32 R15, RZ, RZ, -0x1 ;  /* 0xffffffffff0f7424 */ /* 0x000fce00078e00ff */
[----:B01----:R-:W-:Y:S05]  /*2be40*/  WARPSYNC.COLLECTIVE R15, `(.L_x_2011) ;  /* 0x000000000f087348 */ /* 0x003fea0003c00000 */
[----:B------:R2:W3:Y:S02]  /*2be50*/  SHFL.IDX P6, R14, R13, R12, R11 ;  /* 0x0000000c0d0e7389 */ /* 0x0004e400000c000b */
[----:B0123--:R-:W-:Y:S01]  /*2be60*/  ENDCOLLECTIVE ;  /* 0x000000000000791b */ /* 0x00ffe20003800000 */
.L_x_2011:
[----:B------:R-:W-:Y:S05]  /*2be70*/  BSYNC B1 ;  /* 0x0000000000017941 */ /* 0x000fea0003800000 */
.L_x_2010:
        /* <DEDUP_REMOVED lines=8> */
.L_x_2012:
[----:B------:R-:W-:Y:S01]  /*2bf00*/  IMAD.MOV.U32 R117, RZ, RZ, R14 ;  /* 0x000000ffff757224 */ /* 0x000fe200078e000e */
[----:B------:R-:W-:Y:S06]  /*2bf10*/  BRA `(.L_x_2013) ;  /* 0xfffffdcc00387947 */ /* 0x000fec000383ffff */
.L_x_1657:
[----:B0-----:R0:W1:Y:S02]  /*2bf20*/  SYNCS.PHASECHK.TRANS64.TRYWAIT P4, [R86+URZ+0x2a890], R87 ;  /* 0x02a89057560075a7 */ /* 0x001064000808017f */
[----:B-1----:R-:W-:Y:S05]  /*2bf30*/  @!P4 NANOSLEEP.SYNCS 0x989680 ;  /* 0x009896800000c95d */ /* 0x002fea0003900000 */
[----:B------:R-:W1:Y:S02]  /*2bf40*/  @!P4 SYNCS.PHASECHK.TRANS64 P4, [R86+URZ+0x2a890], R87 ;  /* 0x02a890575600c5a7 */ /* 0x000e64000808007f */
[----:B-1----:R-:W-:Y:S05]  /*2bf50*/  @!P4 BRA `(.L_x_1657) ;  /* 0xfffffffc00f0c947 */ /* 0x002fea000383ffff */
[----:B------:R-:W-:Y:S05]  /*2bf60*/  BRA `(.L_x_2014) ;  /* 0xfffffde000f07947 */ /* 0x000fea000383ffff */
.L_x_1658:
        /* <DEDUP_REMOVED lines=8> */
.L_x_2016:
[----:B------:R-:W-:Y:S05]  /*2bff0*/  BSYNC B1 ;  /* 0x0000000000017941 */ /* 0x000fea0003800000 */
.L_x_2015:
        /* <DEDUP_REMOVED lines=8> */
.L_x_2017:
[----:B------:R-:W-:Y:S01]  /*2c080*/  IMAD.MOV.U32 R34, RZ, RZ, R14 ;  /* 0x000000ffff227224 */ /* 0x000fe200078e000e */
[----:B------:R-:W-:Y:S06]  /*2c090*/  BRA `(.L_x_2018) ;  /* 0xfffffde4000c7947 */ /* 0x000fec000383ffff */
.L_x_1661:
[----:B------:R-:W-:Y:S01]  /*2c0a0*/  BSSY B1, `(.L_x_2019) ;  /* 0x0000008000017945 */ /* 0x000fe20003800000 */
[----:B----4-:R-:W-:Y:S01]  /*2c0b0*/  IMAD.MOV.U32 R13, RZ, RZ, R33 ;  /* 0x000000ffff0d7224 */ /* 0x010fe200078e0021 */
[----:B------:R-:W-:Y:S01]  /*2c0c0*/  MOV R11, 0x1c1f ;  /* 0x00001c1f000b7802 */ /* 0x000fe20000000f00 */
[----:B------:R-:W-:Y:S02]  /*2c0d0*/  IMAD.MOV.U32 R12, RZ, RZ, 0x1 ;  /* 0x00000001ff0c7424 */ /* 0x000fe400078e00ff */
[----:B------:R-:W-:-:S07]  /*2c0e0*/  IMAD.MOV.U32 R15, RZ, RZ, -0x1 ;  /* 0xffffffffff0f7424 */ /* 0x000fce00078e00ff */
[----:B0123--:R-:W-:Y:S05]  /*2c0f0*/  WARPSYNC.COLLECTIVE R15, `(.L_x_2020) ;  /* 0x000000000f087348 */ /* 0x00ffea0003c00000 */
[----:B------:R4:W0:Y:S02]  /*2c100*/  SHFL.IDX P6, R14, R13, R12, R11 ;  /* 0x0000000c0d0e7389 */ /* 0x00082400000c000b */
[----:B01234-:R-:W-:Y:S01]  /*2c110*/  ENDCOLLECTIVE ;  /* 0x000000000000791b */ /* 0x01ffe20003800000 */
.L_x_2020:
[----:B------:R-:W-:Y:S05]  /*2c120*/  BSYNC B1 ;  /* 0x0000000000017941 */ /* 0x000fea0003800000 */
.L_x_2019:
        /* <DEDUP_REMOVED lines=8> */
.L_x_2021:
[----:B------:R-:W-:Y:S01]  /*2c1b0*/  IMAD.MOV.U32 R32, RZ, RZ, R14 ;  /* 0x000000ffff207224 */ /* 0x000fe200078e000e */
[----:B------:R-:W-:Y:S06]  /*2c1c0*/  BRA `(.L_x_2022) ;  /* 0xfffffde400687947 */ /* 0x000fec000383ffff */
.L_x_1665:
[----:B---3--:R3:W0:Y:S02]  /*2c1d0*/  SYNCS.PHASECHK.TRANS64.TRYWAIT P0, [R86+URZ+0x2a8b0], R87 ;  /* 0x02a8b057560075a7 */ /* 0x008624000800017f */
[----:B0-----:R-:W-:Y:S05]  /*2c1e0*/  @!P0 NANOSLEEP.SYNCS 0x989680 ;  /* 0x009896800000895d */ /* 0x001fea0003900000 */
[----:B------:R-:W0:Y:S02]  /*2c1f0*/  @!P0 SYNCS.PHASECHK.TRANS64 P0, [R86+URZ+0x2a8b0], R87 ;  /* 0x02a8b057560085a7 */ /* 0x000e24000800007f */
[----:B0-----:R-:W-:Y:S05]  /*2c200*/  @!P0 BRA `(.L_x_1665) ;  /* 0xfffffffc00f08947 */ /* 0x001fea000383ffff */
[----:B------:R-:W-:Y:S05]  /*2c210*/  BRA `(.L_x_2023) ;  /* 0xfffffde800407947 */ /* 0x000fea000383ffff */
.L_x_1693:
        /* <DEDUP_REMOVED lines=8> */
.L_x_2025:
[----:B------:R-:W-:Y:S05]  /*2c2a0*/  BSYNC B1 ;  /* 0x0000000000017941 */ /* 0x000fea0003800000 */
.L_x_2024:
        /* <DEDUP_REMOVED lines=8> */
.L_x_2026:
[----:B------:R-:W-:Y:S02]  /*2c330*/  IMAD.MOV.U32 R13, RZ, RZ, R0 ;  /* 0x000000ffff0d7224 */ /* 0x000fe400078e0000 */
[----:B------:R-:W-:-:S07]  /*2c340*/  IMAD.MOV.U32 R6, RZ, RZ, R14 ;  /* 0x000000ffff067224 */ /* 0x000fce00078e000e */
[----:B------:R-:W-:Y:S05]  /*2c350*/  WARPSYNC.COLLECTIVE R15, `(.L_x_2027) ;  /* 0x000000000f087348 */ /* 0x000fea0003c00000 */
[----:B------:R0:W1:Y:S02]  /*2c360*/  SHFL.IDX P6, R14, R13, R12, R11 ;  /* 0x0000000c0d0e7389 */ /* 0x00006400000c000b */
[----:B01----:R-:W-:Y:S01]  /*2c370*/  ENDCOLLECTIVE ;  /* 0x000000000000791b */ /* 0x003fe20003800000 */
.L_x_2027:
[----:B------:R-:W-:Y:S01]  /*2c380*/  MOV R13, R65 ;  /* 0x00000041000d7202 */ /* 0x000fe20000000f00 */
[----:B------:R-:W-:-:S07]  /*2c390*/  IMAD.MOV.U32 R9, RZ, RZ, R14 ;  /* 0x000000ffff097224 */ /* 0x000fce00078e000e */
[----:B------:R-:W-:Y:S05]  /*2c3a0*/  WARPSYNC.COLLECTIVE R15, `(.L_x_2028) ;  /* 0x000000000f087348 */ /* 0x000fea0003c00000 */
[----:B------:R0:W1:Y:S02]  /*2c3b0*/  SHFL.IDX P6, R14, R13, R12, R11 ;  /* 0x0000000c0d0e7389 */ /* 0x00006400000c000b */
[----:B01----:R-:W-:Y:S01]  /*2c3c0*/  ENDCOLLECTIVE ;  /* 0x000000000000791b */ /* 0x003fe20003800000 */
.L_x_2028:
[----:B------:R-:W-:Y:S01]  /*2c3d0*/  IMAD.MOV.U32 R8, RZ, RZ, R14 ;  /* 0x000000ffff087224 */ /* 0x000fe200078e000e */
[----:B------:R-:W-:Y:S06]  /*2c3e0*/  BRA `(.L_x_2029) ;  /* 0xfffffdfc00707947 */ /* 0x000fec000383ffff */
.L_x_1696:
[----:B------:R-:W-:Y:S01]  /*2c3f0*/  BSSY B1, `(.L_x_2030) ;  /* 0x0000008000017945 */ /* 0x000fe20003800000 */
[----:B------:R-:W-:Y:S01]  /*2c400*/  IMAD.MOV.U32 R13, RZ, RZ, R62 ;  /* 0x000000ffff0d7224 */ /* 0x000fe200078e003e */
[----:B------:R-:W-:Y:S01]  /*2c410*/  MOV R15, 0xffffffff ;  /* 0xffffffff000f7802 */ /* 0x000fe20000000f00 */
[----:B------:R-:W-:Y:S02]  /*2c420*/  IMAD.MOV.U32 R12, RZ, RZ, 0x1 ;  /* 0x00000001ff0c7424 */ /* 0x000fe400078e00ff */
[----:B------:R-:W-:-:S07]  /*2c430*/  IMAD.MOV.U32 R11, RZ, RZ, 0x1c1f ;  /* 0x00001c1fff0b7424 */ /* 0x000fce00078e00ff */
[----:B-12---:R-:W-:Y:S05]  /*2c440*/  WARPSYNC.COLLECTIVE R15, `(.L_x_2031) ;  /* 0x000000000f087348 */ /* 0x006fea0003c00000 */
[----:B------:R0:W3:Y:S02]  /*2c450*/  SHFL.IDX P6, R14, R13, R12, R11 ;  /* 0x0000000c0d0e7389 */ /* 0x0000e400000c000b */
[----:B0123--:R-:W-:Y:S01]  /*2c460*/  ENDCOLLECTIVE ;  /* 0x000000000000791b */ /* 0x00ffe20003800000 */
.L_x_2031:
[----:B------:R-:W-:Y:S05]  /*2c470*/  BSYNC B1 ;  /* 0x0000000000017941 */ /* 0x000fea0003800000 */
.L_x_2030:
[----:B------:R-:W-:Y:S01]  /*2c480*/  IMAD.MOV.U32 R13, RZ, RZ, R63 ;  /* 0x000000ffff0d7224 */ /* 0x000fe200078e003f */
[----:B------:R-:W-:Y:S01]  /*2c490*/  MOV R15, 0xffffffff ;  /* 0xffffffff000f7802 */ /* 0x000fe20000000f00 */
[----:B------:R-:W-:Y:S02]  /*2c4a0*/  IMAD.MOV.U32 R12, RZ, RZ, 0x1 ;  /* 0x00000001ff0c7424 */ /* 0x000fe400078e00ff */
[----:B------:R-:W-:Y:S02]  /*2c4b0*/  IMAD.MOV.U32 R11, RZ, RZ, 0x1c1f ;  /* 0x00001c1fff0b7424 */ /* 0x000fe400078e00ff */
[----:B------:R-:W-:-:S07]  /*2c4c0*/  IMAD.MOV.U32 R62, RZ, RZ, R14 ;  /* 0x000000ffff3e7224 */ /* 0x000fce00078e000e */
[----:B------:R-:W-:Y:S05]  /*2c4d0*/  WARPSYNC.COLLECTIVE R15, `(.L_x_2032) ;  /* 0x000000000f087348 */ /* 0x000fea0003c00000 */
[----:B------:R0:W1:Y:S02]  /*2c4e0*/  SHFL.IDX P6, R14, R13, R12, R11 ;  /* 0x0000000c0d0e7389 */ /* 0x00006400000c000b */
[----:B01----:R-:W-:Y:S01]  /*2c4f0*/  ENDCOLLECTIVE ;  /* 0x000000000000791b */ /* 0x003fe20003800000 */
.L_x_2032:
[----:B------:R-:W-:Y:S02]  /*2c500*/  IMAD.MOV.U32 R13, RZ, RZ, R0 ;  /* 0x000000ffff0d7224 */ /* 0x000fe400078e0000 */
[----:B------:R-:W-:-:S07]  /*2c510*/  IMAD.MOV.U32 R63, RZ, RZ, R14 ;  /* 0x000000ffff3f7224 */ /* 0x000fce00078e000e */
[----:B------:R-:W-:Y:S05]  /*2c520*/  WARPSYNC.COLLECTIVE R15, `(.L_x_2033) ;  /* 0x000000000f087348 */ /* 0x000fea0003c00000 */
[----:B------:R0:W1:Y:S02]  /*2c530*/  SHFL.IDX P6, R14, R13, R12, R11 ;  /* 0x0000000c0d0e7389 */ /* 0x00006400000c000b */
[----:B01----:R-:W-:Y:S01]  /*2c540*/  ENDCOLLECTIVE ;  /* 0x000000000000791b */ /* 0x003fe20003800000 */
.L_x_2033:
[----:B------:R-:W-:Y:S02]  /*2c550*/  IMAD.MOV.U32 R13, RZ, RZ, R65 ;  /* 0x000000ffff0d7224 */ /* 0x000fe400078e0041 */
[----:B------:R-:W-:-:S07]  /*2c560*/  IMAD.MOV.U32 R0, RZ, RZ, R14 ;  /* 0x000000ffff007224 */ /* 0x000fce00078e000e */
[----:B------:R-:W-:Y:S05]  /*2c570*/  WARPSYNC.COLLECTIVE R15, `(.L_x_2034) ;  /* 0x000000000f087348 */ /* 0x000fea0003c00000 */
[----:B------:R0:W1:Y:S02]  /*2c580*/  SHFL.IDX P6, R14, R13, R12, R11 ;  /* 0x0000000c0d0e7389 */ /* 0x00006400000c000b */
[----:B01----:R-:W-:Y:S01]  /*2c590*/  ENDCOLLECTIVE ;  /* 0x000000000000791b */ /* 0x003fe20003800000 */
.L_x_2034:
[----:B------:R-:W-:Y:S01]  /*2c5a0*/  MOV R65, R14 ;  /* 0x0000000e00417202 */ /* 0x000fe20000000f00 */
[----:B------:R-:W-:Y:S06]  /*2c5b0*/  BRA `(.L_x_2035) ;  /* 0xfffffe0400047947 */ /* 0x000fec000383ffff */
.L_x_1700:
[----:B0-----:R0:W1:Y:S02]  /*2c5c0*/  SYNCS.PHASECHK.TRANS64.TRYWAIT P0, [R2+URZ+0x2a800], R5 ;  /* 0x02a80005020075a7 */ /* 0x001064000800017f */
[----:B-1----:R-:W-:Y:S05]  /*2c5d0*/  @!P0 NANOSLEEP.SYNCS 0x989680 ;  /* 0x009896800000895d */ /* 0x002fea0003900000 */
[----:B------:R-:W1:Y:S02]  /*2c5e0*/  @!P0 SYNCS.PHASECHK.TRANS64 P0, [R2+URZ+0x2a800], R5 ;  /* 0x02a80005020085a7 */ /* 0x000e64000800007f */
[----:B-1----:R-:W-:Y:S05]  /*2c5f0*/  @!P0 BRA `(.L_x_1700) ;  /* 0xfffffffc00f08947 */ /* 0x002fea000383ffff */
[----:B------:R-:W-:Y:S05]  /*2c600*/  BRA `(.L_x_2036) ;  /* 0xfffffe0c00187947 */ /* 0x000fea000383ffff */
.L_x_1724:
[----:B------:R-:W-:Y:S01]  /*2c610*/  BSSY B1, `(.L_x_2037) ;  /* 0x0000008000017945 */ /* 0x000fe20003800000 */
[----:B------:R-:W-:Y:S02]  /*2c620*/  IMAD.MOV.U32 R13, RZ, RZ, R21 ;  /* 0x000000ffff0d7224 */ /* 0x000fe400078e0015 */
[----:B------:R-:W-:Y:S02]  /*2c630*/  IMAD.MOV.U32 R12, RZ, RZ, RZ ;  /* 0x000000ffff0c7224 */ /* 0x000fe400078e00ff */
[----:B------:R-:W-:Y:S02]  /*2c640*/  IMAD.MOV.U32 R11, RZ, RZ, 0x1c1f ;  /* 0x00001c1fff0b7424 */ /* 0x000fe400078e00ff */
[----:B------:R-:W-:-:S07]  /*2c650*/  IMAD.MOV.U32 R15, RZ, RZ, -0x1 ;  /* 0xffffffffff0f7424 */ /* 0x000fce00078e00ff */
[----:B01----:R-:W-:Y:S05]  /*2c660*/  WARPSYNC.COLLECTIVE R15, `(.L_x_2038) ;  /* 0x000000000f087348 */ /* 0x003fea0003c00000 */
[----:B------:R2:W3:Y:S02]  /*2c670*/  SHFL.IDX P6, R14, R13, R12, R11 ;  /* 0x0000000c0d0e7389 */ /* 0x0004e400000c000b */
[----:B0123--:R-:W-:Y:S01]  /*2c680*/  ENDCOLLECTIVE ;  /* 0x000000000000791b */ /* 0x00ffe20003800000 */
.L_x_2038:
[----:B------:R-:W-:Y:S05]  /*2c690*/  BSYNC B1 ;  /* 0x0000000000017941 */ /* 0x000fea0003800000 */
.L_x_2037:
[----:B------:R-:W-:Y:S01]  /*2c6a0*/  IMAD.MOV.U32 R13, RZ, RZ, R20 ;  /* 0x000000ffff0d7224 */ /* 0x000fe200078e0014 */
[----:B------:R-:W-:Y:S01]  /*2c6b0*/  MOV R3, R14 ;  /* 0x0000000e00037202 */ /* 0x000fe20000000f00 */
[----:B------:R-:W-:Y:S02]  /*2c6c0*/  IMAD.MOV.U32 R12, RZ, RZ, RZ ;  /* 0x000000ffff0c7224 */ /* 0x000fe400078e00ff */
[----:B------:R-:W-:Y:S02]  /*2c6d0*/  IMAD.MOV.U32 R11, RZ, RZ, 0x1c1f ;  /* 0x00001c1fff0b7424 */ /* 0x000fe400078e00ff */
[----:B------:R-:W-:-:S07]  /*2c6e0*/  IMAD.MOV.U32 R15, RZ, RZ, -0x1 ;  /* 0xffffffffff0f7424 */ /* 0x000fce00078e00ff */
[----:B------:R-:W-:Y:S05]  /*2c6f0*/  WARPSYNC.COLLECTIVE R15, `(.L_x_2039) ;  /* 0x000000000f087348 */ /* 0x000fea0003c00000 */
[----:B------:R0:W1:Y:S02]  /*2c700*/  SHFL.IDX P6, R14, R13, R12, R11 ;  /* 0x0000000c0d0e7389 */ /* 0x00006400000c000b */
[----:B01----:R-:W-:Y:S01]  /*2c710*/  ENDCOLLECTIVE ;  /* 0x000000000000791b */ /* 0x003fe20003800000 */
.L_x_2039:
[----:B------:R-:W-:Y:S01]  /*2c720*/  IMAD.MOV.U32 R13, RZ, RZ, R61 ;  /* 0x000000ffff0d7224 */ /* 0x000fe200078e003d */
[----:B------:R-:W-:-:S07]  /*2c730*/  MOV R0, R14 ;  /* 0x0000000e00007202 */ /* 0x000fce0000000f00 */
[----:B------:R-:W-:Y:S05]  /*2c740*/  WARPSYNC.COLLECTIVE R15, `(.L_x_2040) ;  /* 0x000000000f087348 */ /* 0x000fea0003c00000 */
[----:B------:R0:W1:Y:S02]  /*2c750*/  SHFL.IDX P6, R14, R13, R12, R11 ;  /* 0x0000000c0d0e7389 */ /* 0x00006400000c000b */
[----:B01----:R-:W-:Y:S01]  /*2c760*/  ENDCOLLECTIVE ;  /* 0x000000000000791b */ /* 0x003fe20003800000 */
.L_x_2040:
[----:B------:R-:W-:Y:S02]  /*2c770*/  IMAD.MOV.U32 R13, RZ, RZ, R62 ;  /* 0x000000ffff0d7224 */ /* 0x000fe400078e003e */
[----:B------:R-:W-:-:S07]  /*2c780*/  IMAD.MOV.U32 R7, RZ, RZ, R14 ;  /* 0x000000ffff077224 */ /* 0x000fce00078e000e */
[----:B------:R-:W-:Y:S05]  /*2c790*/  WARPSYNC.COLLECTIVE R15, `(.L_x_2041) ;  /* 0x000000000f087348 */ /* 0x000fea0003c00000 */
[----:B------:R0:W1:Y:S02]  /*2c7a0*/  SHFL.IDX P6, R14, R13, R12, R11 ;  /* 0x0000000c0d0e7389 */ /* 0x00006400000c000b */
[----:B01----:R-:W-:Y:S01]  /*2c7b0*/  ENDCOLLECTIVE ;  /* 0x000000000000791b */ /* 0x003fe20003800000 */
.L_x_2041:
[----:B------:R-:W-:Y:S05]  /*2c7c0*/  BRA `(.L_x_2042) ;  /* 0xfffffe2c00ec7947 */ /* 0x000fea000383ffff */
.L_x_1727:
[----:B------:R-:W-:Y:S01]  /*2c7d0*/  BSSY B1, `(.L_x_2043) ;  /* 0x0000008000017945 */ /* 0x000fe20003800000 */
[----:B------:R-:W-:Y:S01]  /*2c7e0*/  IMAD.MOV.U32 R13, RZ, RZ, R21 ;  /* 0x000000ffff0d7224 */ /* 0x000fe200078e0015 */
[----:B------:R-:W-:Y:S01]  /*2c7f0*/  MOV R12, 0x1 ;  /* 0x00000001000c7802 */ /* 0x000fe20000000f00 */
[----:B------:R-:W-:Y:S02]  /*2c800*/  IMAD.MOV.U32 R11, RZ, RZ, 0x1c1f ;  /* 0x00001c1fff0b7424 */ /* 0x000fe400078e00ff */
[----:B------:R-:W-:-:S07]  /*2c810*/  IMAD.MOV.U32 R15, RZ, RZ, -0x1 ;  /* 0xffffffffff0f7424 */ /* 0x000fce00078e00ff */
[----:B--2---:R-:W-:Y:S05]  /*2c820*/  WARPSYNC.COLLECTIVE R15, `(.L_x_2044) ;  /* 0x000000000f087348 */ /* 0x004fea0003c00000 */
[----:B------:R0:W1:Y:S02]  /*2c830*/  SHFL.IDX P6, R14, R13, R12, R11 ;  /* 0x0000000c0d0e7389 */ /* 0x00006400000c000b */
[----:B012---:R-:W-:Y:S01]  /*2c840*/  ENDCOLLECTIVE ;  /* 0x000000000000791b */ /* 0x007fe20003800000 */
.L_x_2044:
[----:B------:R-:W-:Y:S05]  /*2c850*/  BSYNC B1 ;  /* 0x0000000000017941 */ /* 0x000fea0003800000 */
.L_x_2043:
        /* <DEDUP_REMOVED lines=8> */
.L_x_2045:
[----:B------:R-:W-:Y:S02]  /*2c8e0*/  IMAD.MOV.U32 R13, RZ, RZ, R61 ;  /* 0x000000ffff0d7224 */ /* 0x000fe400078e003d */
[----:B------:R-:W-:-:S07]  /*2c8f0*/  IMAD.MOV.U32 R3, RZ, RZ, R14 ;  /* 0x000000ffff037224 */ /* 0x000fce00078e000e */
[----:B------:R-:W-:Y:S05]  /*2c900*/  WARPSYNC.COLLECTIVE R15, `(.L_x_2046) ;  /* 0x000000000f087348 */ /* 0x000fea0003c00000 */
[----:B------:R0:W1:Y:S02]  /*2c910*/  SHFL.IDX P6, R14, R13, R12, R11 ;  /* 0x0000000c0d0e7389 */ /* 0x00006400000c000b */
[----:B01----:R-:W-:Y:S01]  /*2c920*/  ENDCOLLECTIVE ;  /* 0x000000000000791b */ /* 0x003fe20003800000 */
.L_x_2046:
[----:B------:R-:W-:Y:S01]  /*2c930*/  IMAD.MOV.U32 R13, RZ, RZ, R62 ;  /* 0x000000ffff0d7224 */ /* 0x000fe200078e003e */
[----:B------:R-:W-:-:S07]  /*2c940*/  MOV R61, R14 ;  /* 0x0000000e003d7202 */ /* 0x000fce0000000f00 */
[----:B------:R-:W-:Y:S05]  /*2c950*/  WARPSYNC.COLLECTIVE R15, `(.L_x_2047) ;  /* 0x000000000f087348 */ /* 0x000fea0003c00000 */
[----:B------:R0:W1:Y:S02]  /*2c960*/  SHFL.IDX P6, R14, R13, R12, R11 ;  /* 0x0000000c0d0e7389 */ /* 0x00006400000c000b */
[----:B01----:R-:W-:Y:S01]  /*2c970*/  ENDCOLLECTIVE ;  /* 0x000000000000791b */ /* 0x003fe20003800000 */
.L_x_2047:
[----:B------:R-:W-:Y:S01]  /*2c980*/  IMAD.MOV.U32 R62, RZ, RZ, R14 ;  /* 0x000000ffff3e7224 */ /* 0x000fe200078e000e */
[----:B------:R-:W-:Y:S06]  /*2c990*/  BRA `(.L_x_2048) ;  /* 0xfffffe3400107947 */ /* 0x000fec000383ffff */
.L_x_1731:
[----:B0-----:R0:W1:Y:S02]  /*2c9a0*/  SYNCS.PHASECHK.TRANS64.TRYWAIT P0, [R2+URZ+0x2a800], R61 ;  /* 0x02a8003d020075a7 */ /* 0x001064000800017f */
[----:B-1----:R-:W-:Y:S05]  /*2c9b0*/  @!P0 NANOSLEEP.SYNCS 0x989680 ;  /* 0x009896800000895d */ /* 0x002fea0003900000 */
[----:B------:R-:W1:Y:S02]  /*2c9c0*/  @!P0 SYNCS.PHASECHK.TRANS64 P0, [R2+URZ+0x2a800], R61 ;  /* 0x02a8003d020085a7 */ /* 0x000e64000800007f */
[----:B-1----:R-:W-:Y:S05]  /*2c9d0*/  @!P0 BRA `(.L_x_1731) ;  /* 0xfffffffc00f08947 */ /* 0x002fea000383ffff */
[----:B------:R-:W-:Y:S05]  /*2c9e0*/  BRA `(.L_x_2049) ;  /* 0xfffffe3800907947 */ /* 0x000fea000383ffff */
.L_x_1745:
[----:B-1----:R1:W3:Y:S02]  /*2c9f0*/  SYNCS.PHASECHK.TRANS64.TRYWAIT P1, [R21+URZ+0x2a830], R0 ;  /* 0x02a83000150075a7 */ /* 0x0022e4000802017f */
[----:B---3--:R-:W-:Y:S05]  /*2ca00*/  @!P1 NANOSLEEP.SYNCS 0x989680 ;  /* 0x009896800000995d */ /* 0x008fea0003900000 */
[----:B------:R-:W3:Y:S02]  /*2ca10*/  @!P1 SYNCS.PHASECHK.TRANS64 P1, [R21+URZ+0x2a830], R0 ;  /* 0x02a83000150095a7 */ /* 0x000ee4000802007f */
[----:B---3--:R-:W-:Y:S05]  /*2ca20*/  @!P1 BRA `(.L_x_1745) ;  /* 0xfffffffc00f09947 */ /* 0x008fea000383ffff */
[----:B------:R-:W-:Y:S05]  /*2ca30*/  BRA `(.L_x_1744) ;  /* 0xfffffe6000487947 */ /* 0x000fea000383ffff */
.L_x_1766:
[----:B-1----:R1:W2:Y:S02]  /*2ca40*/  SYNCS.PHASECHK.TRANS64.TRYWAIT P1, [R20+URZ+0x2a830], R11 ;  /* 0x02a8300b140075a7 */ /* 0x0022a4000802017f */
[----:B--2---:R-:W-:Y:S05]  /*2ca50*/  @!P1 NANOSLEEP.SYNCS 0x989680 ;  /* 0x009896800000995d */ /* 0x004fea0003900000 */
[----:B------:R-:W2:Y:S02]  /*2ca60*/  @!P1 SYNCS.PHASECHK.TRANS64 P1, [R20+URZ+0x2a830], R11 ;  /* 0x02a8300b140095a7 */ /* 0x000ea4000802007f */
[----:B--2---:R-:W-:Y:S05]  /*2ca70*/  @!P1 BRA `(.L_x_1766) ;  /* 0xfffffffc00f09947 */ /* 0x004fea000383ffff */
[----:B------:R-:W-:Y:S05]  /*2ca80*/  BRA `(.L_x_1765) ;  /* 0xfffffe9400747947 */ /* 0x000fea000383ffff */
.L_x_1771:
[----:B-1----:R1:W2:Y:S02]  /*2ca90*/  SYNCS.PHASECHK.TRANS64.TRYWAIT P1, [R21+URZ+0x2a850], R9 ;  /* 0x02a85009150075a7 */ /* 0x0022a4000802017f */
[----:B--2---:R-:W-:Y:S05]  /*2caa0*/  @!P1 NANOSLEEP.SYNCS 0x989680 ;  /* 0x009896800000995d */ /* 0x004fea0003900000 */
[----:B------:R-:W2:Y:S02]  /*2cab0*/  @!P1 SYNCS.PHASECHK.TRANS64 P1, [R21+URZ+0x2a850], R9 ;  /* 0x02a85009150095a7 */ /* 0x000ea4000802007f */
[----:B--2---:R-:W-:Y:S05]  /*2cac0*/  @!P1 BRA `(.L_x_1771) ;  /* 0xfffffffc00f09947 */ /* 0x004fea000383ffff */
[----:B------:R-:W-:Y:S05]  /*2cad0*/  BRA `(.L_x_1770) ;  /* 0xfffffea000ac7947 */ /* 0x000fea000383ffff */
.L_x_1793:
[----:B-1----:R1:W2:Y:S02]  /*2cae0*/  SYNCS.PHASECHK.TRANS64.TRYWAIT P1, [R20+URZ+0x2a830], R3 ;  /* 0x02a83003140075a7 */ /* 0x0022a4000802017f */
[----:B--2---:R-:W-:Y:S05]  /*2caf0*/  @!P1 NANOSLEEP.SYNCS 0x989680 ;  /* 0x009896800000995d */ /* 0x004fea0003900000 */
[----:B------:R-:W2:Y:S02]  /*2cb00*/  @!P1 SYNCS.PHASECHK.TRANS64 P1, [R20+URZ+0x2a830], R3 ;  /* 0x02a83003140095a7 */ /* 0x000ea4000802007f */
[----:B--2---:R-:W-:Y:S05]  /*2cb10*/  @!P1 BRA `(.L_x_1793) ;  /* 0xfffffffc00f09947 */ /* 0x004fea000383ffff */
[----:B------:R-:W-:Y:S05]  /*2cb20*/  BRA `(.L_x_1792) ;  /* 0xfffffed000807947 */ /* 0x000fea000383ffff */
.L_x_1798:
[----:B-1----:R1:W2:Y:S02]  /*2cb30*/  SYNCS.PHASECHK.TRANS64.TRYWAIT P1, [R21+URZ+0x2a850], R3 ;  /* 0x02a85003150075a7 */ /* 0x0022a4000802017f */
[----:B--2---:R-:W-:Y:S05]  /*2cb40*/  @!P1 NANOSLEEP.SYNCS 0x989680 ;  /* 0x009896800000995d */ /* 0x004fea0003900000 */
[----:B------:R-:W2:Y:S02]  /*2cb50*/  @!P1 SYNCS.PHASECHK.TRANS64 P1, [R21+URZ+0x2a850], R3 ;  /* 0x02a85003150095a7 */ /* 0x000ea4000802007f */
[----:B--2---:R-:W-:Y:S05]  /*2cb60*/  @!P1 BRA `(.L_x_1798) ;  /* 0xfffffffc00f09947 */ /* 0x004fea000383ffff */
[----:B------:R-:W-:Y:S05]  /*2cb70*/  BRA `(.L_x_1797) ;  /* 0xfffffedc00b87947 */ /* 0x000fea000383ffff */
.L_x_1808:
[----:B-1----:R1:W2:Y:S02]  /*2cb80*/  SYNCS.PHASECHK.TRANS64.TRYWAIT P1, [R3+URZ+0x2a830], R4 ;  /* 0x02a83004030075a7 */ /* 0x0022a4000802017f */
[----:B--2---:R-:W-:Y:S05]  /*2cb90*/  @!P1 NANOSLEEP.SYNCS 0x989680 ;  /* 0x009896800000995d */ /* 0x004fea0003900000 */
[----:B------:R-:W2:Y:S02]  /*2cba0*/  @!P1 SYNCS.PHASECHK.TRANS64 P1, [R3+URZ+0x2a830], R4 ;  /* 0x02a83004030095a7 */ /* 0x000ea4000802007f */
[----:B--2---:R-:W-:Y:S05]  /*2cbb0*/  @!P1 BRA `(.L_x_1808) ;  /* 0xfffffffc00f09947 */ /* 0x004fea000383ffff */
[----:B------:R-:W-:Y:S05]  /*2cbc0*/  BRA `(.L_x_1807) ;  /* 0xfffffef8003c7947 */ /* 0x000fea000383ffff */
.L_x_1813:
[----:B-1----:R1:W2:Y:S02]  /*2cbd0*/  SYNCS.PHASECHK.TRANS64.TRYWAIT P1, [R15+URZ+0x2a850], R4 ;  /* 0x02a850040f0075a7 */ /* 0x0022a4000802017f */
[----:B--2---:R-:W-:Y:S05]  /*2cbe0*/  @!P1 NANOSLEEP.SYNCS 0x989680 ;  /* 0x009896800000995d */ /* 0x004fea0003900000 */
[----:B------:R-:W2:Y:S02]  /*2cbf0*/  @!P1 SYNCS.PHASECHK.TRANS64 P1, [R15+URZ+0x2a850], R4 ;  /* 0x02a850040f0095a7 */ /* 0x000ea4000802007f */
[----:B--2---:R-:W-:Y:S05]  /*2cc00*/  @!P1 BRA `(.L_x_1813) ;  /* 0xfffffffc00f09947 */ /* 0x004fea000383ffff */
[----:B------:R-:W-:Y:S05]  /*2cc10*/  BRA `(.L_x_1812) ;  /* 0xffffff0400747947 */ /* 0x000fea000383ffff */
.L_x_1829:
[----:B-1----:R1:W2:Y:S02]  /*2cc20*/  SYNCS.PHASECHK.TRANS64.TRYWAIT P1, [R8+URZ+0x2a850], R7 ;  /* 0x02a85007080075a7 */ /* 0x0022a4000802017f */
[----:B--2---:R-:W-:Y:S05]  /*2cc30*/  @!P1 NANOSLEEP.SYNCS 0x989680 ;  /* 0x009896800000995d */ /* 0x004fea0003900000 */
[----:B------:R-:W2:Y:S02]  /*2cc40*/  @!P1 SYNCS.PHASECHK.TRANS64 P1, [R8+URZ+0x2a850], R7 ;  /* 0x02a85007080095a7 */ /* 0x000ea4000802007f */
[----:B--2---:R-:W-:Y:S05]  /*2cc50*/  @!P1 BRA `(.L_x_1829) ;  /* 0xfffffffc00f09947 */ /* 0x004fea000383ffff */
[----:B------:R-:W-:Y:S05]  /*2cc60*/  BRA `(.L_x_1828) ;  /* 0xffffff3400687947 */ /* 0x000fea000383ffff */
.L_x_1879:
[----:B------:R-:W0:Y:S01]  /*2cc70*/  S2R R12, SR_TID.X ;  /* 0x00000000000c7919 */ /* 0x000e220000002100 */
[----:B------:R-:W-:Y:S01]  /*2cc80*/  BSSY B1, `(.L_x_2050) ;  /* 0x000000a000017945 */ /* 0x000fe20003800000 */
[----:B------:R-:W-:Y:S01]  /*2cc90*/  MOV R11, 0x1f ;  /* 0x0000001f000b7802 */ /* 0x000fe20000000f00 */
[----:B------:R-:W-:Y:S01]  /*2cca0*/  IMAD.MOV.U32 R15, RZ, RZ, -0x1 ;  /* 0xffffffffff0f7424 */ /* 0x000fe200078e00ff */
[----:B0-----:R-:W-:-:S04]  /*2ccb0*/  SHF.R.U32.HI R12, RZ, 0x5, R12 ;  /* 0x00000005ff0c7819 */ /* 0x001fc8000001160c */
[----:B------:R-:W-:-:S05]  /*2ccc0*/  LOP3.LUT R12, R12, 0x3, RZ, 0xc0, !PT ;  /* 0x000000030c0c7812 */ /* 0x000fca00078ec0ff */
[----:B------:R-:W-:Y:S02]  /*2ccd0*/  IMAD.MOV.U32 R13, RZ, RZ, R12 ;  /* 0x000000ffff0d7224 */ /* 0x000fe400078e000c */
[----:B------:R-:W-:-:S07]  /*2cce0*/  IMAD.MOV.U32 R12, RZ, RZ, RZ ;  /* 0x000000ffff0c7224 */ /* 0x000fce00078e00ff */
[----:B------:R-:W-:Y:S05]  /*2ccf0*/  WARPSYNC.COLLECTIVE R15, `(.L_x_2051) ;  /* 0x000000000f087348 */ /* 0x000fea0003c00000 */
[----:B------:R0:W1:Y:S02]  /*2cd00*/  SHFL.IDX P6, R14, R13, R12, R11 ;  /* 0x0000000c0d0e7389 */ /* 0x00006400000c000b */
[----:B01----:R-:W-:Y:S01]  /*2cd10*/  ENDCOLLECTIVE ;  /* 0x000000000000791b */ /* 0x003fe20003800000 */
.L_x_2051:
[----:B------:R-:W-:Y:S05]  /*2cd20*/  BSYNC B1 ;  /* 0x0000000000017941 */ /* 0x000fea0003800000 */
.L_x_2050:
[----:B------:R-:W-:Y:S05]  /*2cd30*/  BRA `(.L_x_2052) ;  /* 0xffffff8800887947 */ /* 0x000fea000383ffff */
.L_x_1881:
[----:B------:R-:W-:Y:S01]  /*2cd40*/  BSSY B1, `(.L_x_2053) ;  /* 0x0000006000017945 */ /* 0x000fe20003800000 */
[----:B------:R-:W-:-:S07]  /*2cd50*/  IMAD.MOV.U32 R15, RZ, RZ, -0x1 ;  /* 0xffffffffff0f7424 */ /* 0x000fce00078e00ff */
[----:B0-----:R-:W-:Y:S05]  /*2cd60*/  WARPSYNC.COLLECTIVE R15, `(.L_x_2054) ;  /* 0x000000000f0c7348 */ /* 0x001fea0003c00000 */
[----:B------:R-:W-:Y:S02]  /*2cd70*/  ELECT P6, UR62, PT ;  /* 0x00000000003e782f */ /* 0x000fe400038c0000 */
[----:B------:R-:W-:Y:S01]  /*2cd80*/  MOV R14, UR62 ;  /* 0x0000003e000e7c02 */ /* 0x000fe20008000f00 */
[----:B0-----:R-:W-:Y:S10]  /*2cd90*/  ENDCOLLECTIVE ;  /* 0x000000000000791b */ /* 0x001ff40003800000 */
.L_x_2054:
[----:B------:R-:W-:Y:S05]  /*2cda0*/  BSYNC B1 ;  /* 0x0000000000017941 */ /* 0x000fea0003800000 */
.L_x_2053:
[----:B------:R-:W-:Y:S05]  /*2cdb0*/  BRA `(.L_x_1880) ;  /* 0xffffff8800807947 */ /* 0x000fea000383ffff */
.L_x_1883:
[----:B0-----:R0:W1:Y:S02]  /*2cdc0*/  SYNCS.PHASECHK.TRANS64.TRYWAIT P0, [R17+URZ+0x2a820], R10 ;  /* 0x02a8200a110075a7 */ /* 0x001064000800017f */
[----:B-1----:R-:W-:Y:S05]  /*2cdd0*/  @!P0 NANOSLEEP.SYNCS 0x989680 ;  /* 0x009896800000895d */ /* 0x002fea0003900000 */
[----:B------:R-:W1:Y:S02]  /*2cde0*/  @!P0 SYNCS.PHASECHK.TRANS64 P0, [R17+URZ+0x2a820], R10 ;  /* 0x02a8200a110085a7 */ /* 0x000e64000800007f */
[----:B-1----:R-:W-:Y:S05]  /*2cdf0*/  @!P0 BRA `(.L_x_1883) ;  /* 0xfffffffc00f08947 */ /* 0x002fea000383ffff */
[----:B------:R-:W-:Y:S05]  /*2ce00*/  BRA `(.L_x_2055) ;  /* 0xffffff8800907947 */ /* 0x000fea000383ffff */
.L_x_1887:
[----:B-1----:R1:W2:Y:S02]  /*2ce10*/  SYNCS.PHASECHK.TRANS64.TRYWAIT P0, [R12+URZ+0x2a8a0], R11 ;  /* 0x02a8a00b0c0075a7 */ /* 0x0022a4000800017f */
[----:B--2---:R-:W-:Y:S05]  /*2ce20*/  @!P0 NANOSLEEP.SYNCS 0x989680 ;  /* 0x009896800000895d */ /* 0x004fea0003900000 */
[----:B------:R-:W2:Y:S02]  /*2ce30*/  @!P0 SYNCS.PHASECHK.TRANS64 P0, [R12+URZ+0x2a8a0], R11 ;  /* 0x02a8a00b0c0085a7 */ /* 0x000ea4000800007f */
[----:B--2---:R-:W-:Y:S05]  /*2ce40*/  @!P0 BRA `(.L_x_1887) ;  /* 0xfffffffc00f08947 */ /* 0x004fea000383ffff */
[----:B------:R-:W-:Y:S05]  /*2ce50*/  BRA `(.L_x_2056) ;  /* 0xffffff8800a87947 */ /* 0x000fea000383ffff */
.L_x_1894:
[----:B0-----:R0:W2:Y:S02]  /*2ce60*/  SYNCS.PHASECHK.TRANS64.TRYWAIT P0, [R12+URZ+0x2a8c0], R11 ;  /* 0x02a8c00b0c0075a7 */ /* 0x0010a4000800017f */
[----:B--2---:R-:W-:Y:S05]  /*2ce70*/  @!P0 NANOSLEEP.SYNCS 0x989680 ;  /* 0x009896800000895d */ /* 0x004fea0003900000 */
[----:B------:R-:W2:Y:S02]  /*2ce80*/  @!P0 SYNCS.PHASECHK.TRANS64 P0, [R12+URZ+0x2a8c0], R11 ;  /* 0x02a8c00b0c0085a7 */ /* 0x000ea4000800007f */
[----:B--2---:R-:W-:Y:S05]  /*2ce90*/  @!P0 BRA `(.L_x_1894) ;  /* 0xfffffffc00f08947 */ /* 0x004fea000383ffff */
[----:B------:R-:W-:Y:S05]  /*2cea0*/  BRA `(.L_x_2057) ;  /* 0xffffff8c00a07947 */ /* 0x000fea000383ffff */
.L_x_1902:
[----:B0-----:R0:W1:Y:S02]  /*2ceb0*/  SYNCS.PHASECHK.TRANS64.TRYWAIT P1, [R10+URZ+0x2a8a0], R2 ;  /* 0x02a8a0020a0075a7 */ /* 0x001064000802017f */
[----:B-1----:R-:W-:Y:S05]  /*2cec0*/  @!P1 NANOSLEEP.SYNCS 0x989680 ;  /* 0x009896800000995d */ /* 0x002fea0003900000 */
[----:B------:R-:W1:Y:S02]  /*2ced0*/  @!P1 SYNCS.PHASECHK.TRANS64 P1, [R10+URZ+0x2a8a0], R2 ;  /* 0x02a8a0020a0095a7 */ /* 0x000e64000802007f */
[----:B-1----:R-:W-:Y:S05]  /*2cee0*/  @!P1 BRA `(.L_x_1902) ;  /* 0xfffffffc00f09947 */ /* 0x002fea000383ffff */
[----:B------:R-:W-:Y:S05]  /*2cef0*/  BRA `(.L_x_2058) ;  /* 0xffffff90009c7947 */ /* 0x000fea000383ffff */
.L_x_1909:
[----:B-1----:R1:W2:Y:S02]  /*2cf00*/  SYNCS.PHASECHK.TRANS64.TRYWAIT P1, [R10+URZ+0x2a8c0], R2 ;  /* 0x02a8c0020a0075a7 */ /* 0x0022a4000802017f */
[----:B--2---:R-:W-:Y:S05]  /*2cf10*/  @!P1 NANOSLEEP.SYNCS 0x989680 ;  /* 0x009896800000995d */ /* 0x004fea0003900000 */
[----:B------:R-:W2:Y:S02]  /*2cf20*/  @!P1 SYNCS.PHASECHK.TRANS64 P1, [R10+URZ+0x2a8c0], R2 ;  /* 0x02a8c0020a0095a7 */ /* 0x000ea4000802007f */
[----:B--2---:R-:W-:Y:S05]  /*2cf30*/  @!P1 BRA `(.L_x_1909) ;  /* 0xfffffffc00f09947 */ /* 0x004fea000383ffff */
[----:B------:R-:W-:Y:S05]  /*2cf40*/  BRA `(.L_x_2059) ;  /* 0xffffff9400907947 */ /* 0x000fea000383ffff */
.L_x_1933:
[----:B------:R-:W0:Y:S01]  /*2cf50*/  S2R R8, SR_TID.X ;  /* 0x0000000000087919 */ /* 0x000e220000002100 */
[----:B------:R-:W-:Y:S01]  /*2cf60*/  BSSY B0, `(.L_x_2060) ;  /* 0x000000a000007945 */ /* 0x000fe20003800000 */
[----:B------:R-:W-:Y:S01]  /*2cf70*/  IMAD.MOV.U32 R12, RZ, RZ, RZ ;  /* 0x000000ffff0c7224 */ /* 0x000fe200078e00ff */
[----:B------:R-:W-:Y:S01]  /*2cf80*/  MOV R11, 0x1f ;  /* 0x0000001f000b7802 */ /* 0x000fe20000000f00 */
[----:B------:R-:W-:Y:S01]  /*2cf90*/  IMAD.MOV.U32 R15, RZ, RZ, -0x1 ;  /* 0xffffffffff0f7424 */ /* 0x000fe200078e00ff */
[----:B0-----:R-:W-:-:S04]  /*2cfa0*/  SHF.R.U32.HI R8, RZ, 0x5, R8 ;  /* 0x00000005ff087819 */ /* 0x001fc80000011608 */
[----:B------:R-:W-:-:S05]  /*2cfb0*/  LOP3.LUT R8, R8, 0x3, RZ, 0xc0, !PT ;  /* 0x0000000308087812 */ /* 0x000fca00078ec0ff */
[----:B------:R-:W-:-:S07]  /*2cfc0*/  IMAD.MOV.U32 R13, RZ, RZ, R8 ;  /* 0x000000ffff0d7224 */ /* 0x000fce00078e0008 */
[----:B-----5:R-:W-:Y:S05]  /*2cfd0*/  WARPSYNC.COLLECTIVE R15, `(.L_x_2061) ;  /* 0x000000000f087348 */ /* 0x020fea0003c00000 */
[----:B------:R0:W1:Y:S02]  /*2cfe0*/  SHFL.IDX P6, R14, R13, R12, R11 ;  /* 0x0000000c0d0e7389 */ /* 0x00006400000c000b */
[----:B01---5:R-:W-:Y:S01]  /*2cff0*/  ENDCOLLECTIVE ;  /* 0x000000000000791b */ /* 0x023fe20003800000 */
.L_x_2061:
[----:B------:R-:W-:Y:S05]  /*2d000*/  BSYNC B0 ;  /* 0x0000000000007941 */ /* 0x000fea0003800000 */
.L_x_2060:
[----:B------:R-:W-:Y:S05]  /*2d010*/  BRA `(.L_x_2062) ;  /* 0xffffffa800347947 */ /* 0x000fea000383ffff */
.L_x_1936:
[----:B0-----:R0:W1:Y:S02]  /*2d020*/  SYNCS.PHASECHK.TRANS64.TRYWAIT P0, [R7+URZ+0x2a840], R2 ;  /* 0x02a84002070075a7 */ /* 0x001064000800017f */
[----:B-1----:R-:W-:Y:S05]  /*2d030*/  @!P0 NANOSLEEP.SYNCS 0x989680 ;  /* 0x009896800000895d */ /* 0x002fea0003900000 */
[----:B------:R-:W1:Y:S02]  /*2d040*/  @!P0 SYNCS.PHASECHK.TRANS64 P0, [R7+URZ+0x2a840], R2 ;  /* 0x02a84002070085a7 */ /* 0x000e64000800007f */
[----:B-1----:R-:W-:Y:S05]  /*2d050*/  @!P0 BRA `(.L_x_1936) ;  /* 0xfffffffc00f08947 */ /* 0x002fea000383ffff */
[----:B------:R-:W-:Y:S05]  /*2d060*/  BRA `(.L_x_2063) ;  /* 0xffffffa800847947 */ /* 0x000fea000383ffff */
.L_x_1937:
[----:B------:R-:W-:Y:S01]  /*2d070*/  BSSY B0, `(.L_x_2064) ;  /* 0x0000008000007945 */ /* 0x000fe20003800000 */
[----:B------:R-:W-:Y:S01]  /*2d080*/  IMAD.MOV.U32 R13, RZ, RZ, R0 ;  /* 0x000000ffff0d7224 */ /* 0x000fe200078e0000 */
[----:B------:R-:W-:Y:S01]  /*2d090*/  MOV R15, 0xffffffff ;  /* 0xffffffff000f7802 */ /* 0x000fe20000000f00 */
[----:B------:R-:W-:Y:S02]  /*2d0a0*/  IMAD.MOV.U32 R12, RZ, RZ, RZ ;  /* 0x000000ffff0c7224 */ /* 0x000fe400078e00ff */
[----:B------:R-:W-:-:S07]  /*2d0b0*/  IMAD.MOV.U32 R11, RZ, RZ, 0x181f ;  /* 0x0000181fff0b7424 */ /* 0x000fce00078e00ff */
[----:B------:R-:W-:Y:S05]  /*2d0c0*/  WARPSYNC.COLLECTIVE R15, `(.L_x_2065) ;  /* 0x000000000f087348 */ /* 0x000fea0003c00000 */
[----:B------:R0:W1:Y:S02]  /*2d0d0*/  SHFL.IDX P6, R14, R13, R12, R11 ;  /* 0x0000000c0d0e7389 */ /* 0x00006400000c000b */
[----:B01----:R-:W-:Y:S01]  /*2d0e0*/  ENDCOLLECTIVE ;  /* 0x000000000000791b */ /* 0x003fe20003800000 */
.L_x_2065:
[----:B------:R-:W-:Y:S05]  /*2d0f0*/  BSYNC B0 ;  /* 0x0000000000007941 */ /* 0x000fea0003800000 */
.L_x_2064:
[----:B------:R-:W-:Y:S01]  /*2d100*/  IMAD.MOV.U32 R13, RZ, RZ, R4 ;  /* 0x000000ffff0d7224 */ /* 0x000fe200078e0004 */
[----:B------:R-:W-:Y:S01]  /*2d110*/  MOV R15, 0xffffffff ;  /* 0xffffffff000f7802 */ /* 0x000fe20000000f00 */
[----:B------:R-:W-:Y:S02]  /*2d120*/  IMAD.MOV.U32 R12, RZ, RZ, RZ ;  /* 0x000000ffff0c7224 */ /* 0x000fe400078e00ff */
[----:B------:R-:W-:Y:S02]  /*2d130*/  IMAD.MOV.U32 R11, RZ, RZ, 0x181f ;  /* 0x0000181fff0b7424 */ /* 0x000fe400078e00ff */
[----:B------:R-:W-:Y:S02]  /*2d140*/  IMAD.MOV.U32 R2, RZ, RZ, R14 ;  /* 0x000000ffff027224 */ /* 0x000fe400078e000e */
[----:B------:R-:W-:-:S07]  /*2d150*/  @P0 IMAD R8, R5, 0x2, R17 ;  /* 0x0000000205080824 */ /* 0x000fce00078e0211 */
[----:B------:R-:W-:Y:S05]  /*2d160*/  WARPSYNC.COLLECTIVE R15, `(.L_x_2066) ;  /* 0x000000000f087348 */ /* 0x000fea0003c00000 */
[----:B------:R0:W1:Y:S02]  /*2d170*/  SHFL.IDX P6, R14, R13, R12, R11 ;  /* 0x0000000c0d0e7389 */ /* 0x00006400000c000b */
[----:B01----:R-:W-:Y:S01]  /*2d180*/  ENDCOLLECTIVE ;  /* 0x000000000000791b */ /* 0x003fe20003800000 */
.L_x_2066:
[----:B------:R-:W-:Y:S01]  /*2d190*/  IMAD.MOV.U32 R13, RZ, RZ, R0 ;  /* 0x000000ffff0d7224 */ /* 0x000fe200078e0000 */
[----:B------:R-:W-:Y:S01]  /*2d1a0*/  MOV R12, 0x1 ;  /* 0x00000001000c7802 */ /* 0x000fe20000000f00 */
[----:B------:R-:W-:-:S07]  /*2d1b0*/  IMAD.MOV.U32 R3, RZ, RZ, R14 ;  /* 0x000000ffff037224 */ /* 0x000fce00078e000e */
[----:B------:R-:W-:Y:S05]  /*2d1c0*/  WARPSYNC.COLLECTIVE R15, `(.L_x_2067) ;  /* 0x000000000f087348 */ /* 0x000fea0003c00000 */
[----:B------:R0:W1:Y:S02]  /*2d1d0*/  SHFL.IDX P6, R14, R13, R12, R11 ;  /* 0x0000000c0d0e7389 */ /* 0x00006400000c000b */
[----:B01----:R-:W-:Y:S01]  /*2d1e0*/  ENDCOLLECTIVE ;  /* 0x000000000000791b */ /* 0x003fe20003800000 */
.L_x_2067:
        /* <DEDUP_REMOVED lines=13> */
[----:B0-----:R-:W-:Y:S01]  /*2d2c0*/  IMAD.MOV.U32 R2, RZ, RZ, R14 ;  /* 0x000000ffff027224 */ /* 0x001fe200078e000e */
[----:B------:R-:W-:-:S07]  /*2d2d0*/  @P1 LEA R8, R5, R17, 0x1 ;  /* 0x0000001105081211 */ /* 0x000fce00078e08ff */
[----:B------:R-:W-:Y:S05]  /*2d2e0*/  WARPSYNC.COLLECTIVE R15, `(.L_x_2068) ;  /* 0x000000000f087348 */ /* 0x000fea0003c00000 */
[----:B------:R0:W1:Y:S02]  /*2d2f0*/  SHFL.IDX P6, R14, R13, R12, R11 ;  /* 0x0000000c0d0e7389 */ /* 0x00006400000c000b */
[----:B01----:R-:W-:Y:S01]  /*2d300*/  ENDCOLLECTIVE ;  /* 0x000000000000791b */ /* 0x003fe20003800000 */
.L_x_2068:
[----:B------:R-:W-:Y:S02]  /*2d310*/  IMAD.MOV.U32 R13, RZ, RZ, R0 ;  /* 0x000000ffff0d7224 */ /* 0x000fe400078e0000 */
[----:B------:R-:W-:Y:S02]  /*2d320*/  IMAD.MOV.U32 R12, RZ, RZ, 0x2 ;  /* 0x00000002ff0c7424 */ /* 0x000fe400078e00ff */
[----:B------:R-:W-:-:S07]  /*2d330*/  IMAD.MOV.U32 R3, RZ, RZ, R14 ;  /* 0x000000ffff037224 */ /* 0x000fce00078e000e */
[----:B------:R-:W-:Y:S05]  /*2d340*/  WARPSYNC.COLLECTIVE R15, `(.L_x_2069) ;  /* 0x000000000f087348 */ /* 0x000fea0003c00000 */
[----:B------:R0:W1:Y:S02]  /*2d350*/  SHFL.IDX P6, R14, R13, R12, R11 ;  /* 0x0000000c0d0e7389 */ /* 0x00006400000c000b */
[----:B01----:R-:W-:Y:S01]  /*2d360*/  ENDCOLLECTIVE ;  /* 0x000000000000791b */ /* 0x003fe20003800000 */
.L_x_2069:
        /* <DEDUP_REMOVED lines=17> */
.L_x_2070:
[----:B------:R-:W-:Y:S02]  /*2d480*/  @P1 IMAD R8, R5, 0x2, R17 ;  /* 0x0000000205081824 */ /* 0x000fe400078e0211 */
[----:B------:R-:W-:Y:S02]  /*2d490*/  IMAD.MOV.U32 R13, RZ, RZ, R0 ;  /* 0x000000ffff0d7224 */ /* 0x000fe400078e0000 */
[----:B------:R-:W-:Y:S01]  /*2d4a0*/  IMAD.MOV.U32 R12, RZ, RZ, 0x3 ;  /* 0x00000003ff0c7424 */ /* 0x000fe200078e00ff */
[----:B------:R-:W-:-:S07]  /*2d4b0*/  MOV R3, R14 ;  /* 0x0000000e00037202 */ /* 0x000fce0000000f00 */
[----:B------:R-:W-:Y:S05]  /*2d4c0*/  WARPSYNC.COLLECTIVE R15, `(.L_x_2071) ;  /* 0x000000000f087348 */ /* 0x000fea0003c00000 */
[----:B------:R0:W1:Y:S02]  /*2d4d0*/  SHFL.IDX P6, R14, R13, R12, R11 ;  /* 0x0000000c0d0e7389 */ /* 0x00006400000c000b */
[----:B01----:R-:W-:Y:S01]  /*2d4e0*/  ENDCOLLECTIVE ;  /* 0x000000000000791b */ /* 0x003fe20003800000 */
.L_x_2071:
        /* <DEDUP_REMOVED lines=17> */
.L_x_2072:
[----:B------:R-:W-:Y:S01]  /*2d600*/  @P1 IMAD R8, R5, 0x2, R17 ;  /* 0x0000000205081824 */ /* 0x000fe200078e0211 */
[----:B------:R-:W-:Y:S01]  /*2d610*/  MOV R13, R0 ;  /* 0x00000000000d7202 */ /* 0x000fe20000000f00 */
[----:B------:R-:W-:Y:S02]  /*2d620*/  IMAD.MOV.U32 R12, RZ, RZ, 0x4 ;  /* 0x00000004ff0c7424 */ /* 0x000fe400078e00ff */
[----:B------:R-:W-:-:S07]  /*2d630*/  IMAD.MOV.U32 R3, RZ, RZ, R14 ;  /* 0x000000ffff037224 */ /* 0x000fce00078e000e */
[----:B------:R-:W-:Y:S05]  /*2d640*/  WARPSYNC.COLLECTIVE R15, `(.L_x_2073) ;  /* 0x000000000f087348 */ /* 0x000fea0003c00000 */
[----:B------:R0:W1:Y:S02]  /*2d650*/  SHFL.IDX P6, R14, R13, R12, R11 ;  /* 0x0000000c0d0e7389 */ /* 0x00006400000c000b */
[----:B01----:R-:W-:Y:S01]  /*2d660*/  ENDCOLLECTIVE ;  /* 0x000000000000791b */ /* 0x003fe20003800000 */
.L_x_2073:
        /* <DEDUP_REMOVED lines=17> */
.L_x_2074:
[----:B------:R-:W-:Y:S02]  /*2d780*/  @P1 IMAD R8, R5, 0x2, R17 ;  /* 0x0000000205081824 */ /* 0x000fe400078e0211 */
[----:B------:R-:W-:Y:S02]  /*2d790*/  IMAD.MOV.U32 R13, RZ, RZ, R0 ;  /* 0x000000ffff0d7224 */ /* 0x000fe400078e0000 */
[----:B------:R-:W-:Y:S02]  /*2d7a0*/  IMAD.MOV.U32 R12, RZ, RZ, 0x5 ;  /* 0x00000005ff0c7424 */ /* 0x000fe400078e00ff */
[----:B------:R-:W-:-:S07]  /*2d7b0*/  IMAD.MOV.U32 R3, RZ, RZ, R14 ;  /* 0x000000ffff037224 */ /* 0x000fce00078e000e */
[----:B------:R-:W-:Y:S05]  /*2d7c0*/  WARPSYNC.COLLECTIVE R15, `(.L_x_2075) ;  /* 0x000000000f087348 */ /* 0x000fea0003c00000 */
[----:B------:R0:W1:Y:S02]  /*2d7d0*/  SHFL.IDX P6, R14, R13, R12, R11 ;  /* 0x0000000c0d0e7389 */ /* 0x00006400000c000b */
[----:B01----:R-:W-:Y:S01]  /*2d7e0*/  ENDCOLLECTIVE ;  /* 0x000000000000791b */ /* 0x003fe20003800000 */
.L_x_2075:
[----:B------:R-:W-:-:S04]  /*2d7f0*/  @P1 LEA R3, P0, R9, R3, 0x1 ;  /* 0x0000000309031211 */ /* 0x000fc800078008ff */
[----:B------:R-:W-:-:S04]  /*2d800*/  @P1 IADD3.X R2, RZ, R2, RZ, P0, !PT ;  /* 0x00000002ff021210 */ /* 0x000fc800007fe4ff */
[----:B------:R-:W-:Y:S02]  /*2d810*/  @P1 LOP3.LUT R3, R3, R2, RZ, 0x3c, !PT ;  /* 0x0000000203031212 */ /* 0x000fe400078e3cff */
[----:B------:R-:W-:Y:S02]  /*2d820*/  MOV R13, R4 ;  /* 0x00000004000d7202 */ /* 0x000fe40000000f00 */
[----:B------:R-:W-:-:S04]  /*2d830*/  @P1 LOP3.LUT R2, R3, R2, RZ, 0x3c, !PT ;  /* 0x0000000203021212 */ /* 0x000fc800078e3cff */
[----:B------:R-:W-:Y:S01]  /*2d840*/  @P1 LOP3.LUT R3, R3, R2, RZ, 0x3c, !PT ;  /* 0x0000000203031212 */ /* 0x000fe200078e3cff */
[----:B------:R-:W-:-:S04]  /*2d850*/  IMAD.MOV.U32 R0, RZ, RZ, R14 ;  /* 0x000000ffff007224 */ /* 0x000fc800078e000e */
[----:B------:R-:W-:Y:S01]  /*2d860*/  @!PT LDS RZ, [RZ] ;  /* 0x00000000fffff984 */ /* 0x000fe20000000800 */
[----:B------:R-:W-:Y:S01]  /*2d870*/  @!PT LDS RZ, [RZ] ;  /* 0x00000000fffff984 */ /* 0x000fe20000000800 */
[----:B------:R-:W-:Y:S01]  /*2d880*/  @!PT LDS RZ, [RZ] ;  /* 0x00000000fffff984 */ /* 0x000fe20000000800 */
[----:B------:R0:W-:Y:S03]  /*2d890*/  @P1 LDGSTS.E.BYPASS.LTC128B.128 [R8+0x1a400], desc[UR60][R2.64], !P4 ;  /* 0x1a40000002081fae */ /* 0x0001e6000e101d7c */
[----:B0-----:R-:W-:Y:S05]  /*2d8a0*/  WARPSYNC.COLLECTIVE R15, `(.L_x_2076) ;  /* 0x000000000f087348 */ /* 0x001fea0003c00000 */
[----:B------:R1:W2:Y:S02]  /*2d8b0*/  SHFL.IDX P6, R14, R13, R12, R11 ;  /* 0x0000000c0d0e7389 */ /* 0x0002a400000c000b */
[----:B012---:R-:W-:Y:S01]  /*2d8c0*/  ENDCOLLECTIVE ;  /* 0x000000000000791b */ /* 0x007fe20003800000 */
.L_x_2076:
[----:B------:R-:W-:Y:S01]  /*2d8d0*/  @!PT LDS RZ, [RZ] ;  /* 0x00000000fffff984 */ /* 0x000fe20000000800 */
[----:B------:R-:W-:Y:S01]  /*2d8e0*/  @!PT LDS RZ, [RZ] ;  /* 0x00000000fffff984 */ /* 0x000fe20000000800 */
[----:B------:R-:W-:Y:S01]  /*2d8f0*/  @!PT LDS RZ, [RZ] ;  /* 0x00000000fffff984 */ /* 0x000fe20000000800 */
[----:B------:R-:W-:Y:S04]  /*2d900*/  @P1 LDGSTS.E.BYPASS.LTC128B.128 [R8+0x1d400], desc[UR60][R2.64+0x80], !P3 ;  /* 0x1d40008002081fae */ /* 0x000fe8000d901d7c */
[----:B------:R0:W-:Y:S02]  /*2d910*/  @P1 LDGSTS.E.BYPASS.LTC128B.128 [R8+0x20400], desc[UR60][R2.64+0x100], !P2 ;  /* 0x2040010002081fae */ /* 0x0001e4000d101d7c */
[----:B0-----:R-:W-:Y:S01]  /*2d920*/  IMAD.MOV.U32 R2, RZ, RZ, R14 ;  /* 0x000000ffff027224 */ /* 0x001fe200078e000e */
[----:B------:R-:W-:Y:S06]  /*2d930*/  BRA `(.L_x_2077) ;  /* 0xffffffa400c87947 */ /* 0x000fec000383ffff */
.L_x_1942:
[----:B------:R-:W-:Y:S01]  /*2d940*/  IMAD.MOV.U32 R13, RZ, RZ, R4 ;  /* 0x000000ffff0d7224 */ /* 0x000fe200078e0004 */
[----:B------:R-:W-:Y:S01]  /*2d950*/  MOV R15, 0xffffffff ;  /* 0xffffffff000f7802 */ /* 0x000fe20000000f00 */
[----:B------:R-:W-:Y:S02]  /*2d960*/  IMAD.MOV.U32 R12, RZ, RZ, RZ ;  /* 0x000000ffff0c7224 */ /* 0x000fe400078e00ff */
[----:B------:R-:W-:Y:S02]  /*2d970*/  IMAD.MOV.U32 R11, RZ, RZ, 0x181f ;  /* 0x0000181fff0b7424 */ /* 0x000fe400078e00ff */
[----:B------:R-:W-:Y:S02]  /*2d980*/  IMAD R32, R32, R7, RZ ;  /* 0x0000000720207224 */ /* 0x000fe400078e02ff */
[----:B------:R-:W-:-:S07]  /*2d990*/  IMAD.IADD R25, R9, 0x1, R25 ;  /* 0x0000000109197824 */ /* 0x000fce00078e0219 */
[----:B------:R-:W-:Y:S05]  /*2d9a0*/  WARPSYNC.COLLECTIVE R15, `(.L_x_2078) ;  /* 0x000000000f087348 */ /* 0x000fea0003c00000 */
[----:B------:R0:W1:Y:S02]  /*2d9b0*/  SHFL.IDX P6, R14, R13, R12, R11 ;  /* 0x0000000c0d0e7389 */ /* 0x00006400000c000b */
[----:B01----:R-:W-:Y:S01]  /*2d9c0*/  ENDCOLLECTIVE ;  /* 0x000000000000791b */ /* 0x003fe20003800000 */
.L_x_2078:
[----:B------:R-:W-:Y:S01]  /*2d9d0*/  ISETP.GE.AND P1, PT, R25, R32, PT ;  /* 0x000000201900720c */ /* 0x000fe20003f26270 */
[----:B------:R-:W-:Y:S02]  /*2d9e0*/  IMAD.MOV.U32 R13, RZ, RZ, R0 ;  /* 0x000000ffff0d7224 */ /* 0x000fe400078e0000 */
[----:B------:R-:W-:-:S10]  /*2d9f0*/  IMAD.MOV.U32 R2, RZ, RZ, R14 ;  /* 0x000000ffff027224 */ /* 0x000fd400078e000e */
[----:B------:R-:W-:Y:S05]  /*2da00*/  WARPSYNC.COLLECTIVE R15, `(.L_x_2079) ;  /* 0x000000000f087348 */ /* 0x000fea0003c00000 */
[----:B------:R0:W1:Y:S02]  /*2da10*/  SHFL.IDX P6, R14, R13, R12, R11 ;  /* 0x0000000c0d0e7389 */ /* 0x00006400000c000b */
[----:B01----:R-:W-:Y:S01]  /*2da20*/  ENDCOLLECTIVE ;  /* 0x000000000000791b */ /* 0x003fe20003800000 */
.L_x_2079:
[----:B------:R-:W-:Y:S02]  /*2da30*/  IMAD.MOV.U32 R13, RZ, RZ, R4 ;  /* 0x000000ffff0d7224 */ /* 0x000fe400078e0004 */
[----:B------:R-:W-:Y:S02]  /*2da40*/  IMAD.MOV.U32 R12, RZ, RZ, 0x1 ;  /* 0x00000001ff0c7424 */ /* 0x000fe400078e00ff */
[----:B------:R-:W-:-:S07]  /*2da50*/  IMAD.MOV.U32 R3, RZ, RZ, R14 ;  /* 0x000000ffff037224 */ /* 0x000fce00078e000e */
[----:B------:R-:W-:Y:S05]  /*2da60*/  WARPSYNC.COLLECTIVE R15, `(.L_x_2080) ;  /* 0x000000000f087348 */ /* 0x000fea0003c00000 */
[----:B------:R0:W1:Y:S02]  /*2da70*/  SHFL.IDX P6, R14, R13, R12, R11 ;  /* 0x0000000c0d0e7389 */ /* 0x00006400000c000b */
[----:B01----:R-:W-:Y:S01]  /*2da80*/  ENDCOLLECTIVE ;  /* 0x000000000000791b */ /* 0x003fe20003800000 */
.L_x_2080:
[----:B------:R-:W-:-:S04]  /*2da90*/  @!P1 LEA R5, P4, R8, R3, 0x1 ;  /* 0x0000000308059211 */ /* 0x000fc800078808ff */
[----:B------:R-:W-:Y:S01]  /*2daa0*/  @!P1 IADD3.X R3, RZ, R2, RZ, P4, !PT ;  /* 0x00000002ff039210 */ /* 0x000fe200027fe4ff */
[----:B------:R-:W-:Y:S02]  /*2dab0*/  @!P1 IMAD.MOV.U32 R2, RZ, RZ, R5 ;  /* 0x000000ffff029224 */ /* 0x000fe400078e0005 */
[----:B------:R-:W-:-:S03]  /*2dac0*/  VIADD R5, R25, 0x10 ;  /* 0x0000001019057836 */ /* 0x000fc60000000000 */
[----:B------:R-:W-:Y:S01]  /*2dad0*/  @!PT LDS RZ, [RZ] ;  /* 0x00000000fffff984 */ /* 0x000fe20000000800 */
[----:B------:R-:W-:Y:S01]  /*2dae0*/  @!PT LDS RZ, [RZ] ;  /* 0x00000000fffff984 */ /* 0x000fe20000000800 */
[----:B------:R-:W-:Y:S01]  /*2daf0*/  @!PT LDS RZ, [RZ] ;  /* 0x00000000fffff984 */ /* 0x000fe20000000800 */
[----:B------:R-:W-:Y:S01]  /*2db00*/  @!P1 LDGSTS.E.BYPASS.LTC128B.128 [R36+0xc400], desc[UR60][R2.64], !P3 ;  /* 0x0c40000002249fae */ /* 0x000fe2000d901d7c */
[----:B------:R-:W-:-:S03]  /*2db10*/  IMAD.MOV.U32 R13, RZ, RZ, R0 ;  /* 0x000000ffff0d7224 */ /* 0x000fc600078e0000 */
[----:B------:R-:W-:Y:S04]  /*2db20*/  @!P1 LDGSTS.E.BYPASS.LTC128B.128 [R36+0x10400], desc[UR60][R2.64+0x80], !P2 ;  /* 0x1040008002249fae */ /* 0x000fe8000d101d7c */
[----:B------:R0:W-:Y:S01]  /*2db30*/  @!P1 LDGSTS.E.BYPASS.LTC128B.128 [R36+0x14400], desc[UR60][R2.64+0x100], !P0 ;  /* 0x1440010002249fae */ /* 0x0001e2000c101d7c */
[----:B------:R-:W-:Y:S02]  /*2db40*/  ISETP.GE.AND P1, PT, R5, R32, PT ;  /* 0x000000200500720c */ /* 0x000fe40003f26270 */
[----:B0-----:R-:W-:-:S11]  /*2db50*/  MOV R2, R14 ;  /* 0x0000000e00027202 */ /* 0x001fd60000000f00 */
[----:B------:R-:W-:Y:S05]  /*2db60*/  WARPSYNC.COLLECTIVE R15, `(.L_x_2081) ;  /* 0x000000000f087348 */ /* 0x000fea0003c00000 */
[----:B------:R0:W1:Y:S02]  /*2db70*/  SHFL.IDX P6, R14, R13, R12, R11 ;  /* 0x0000000c0d0e7389 */ /* 0x00006400000c000b */
[----:B01----:R-:W-:Y:S01]  /*2db80*/  ENDCOLLECTIVE ;  /* 0x000000000000791b */ /* 0x003fe20003800000 */
.L_x_2081:
[----:B------:R-:W-:Y:S02]  /*2db90*/  IMAD.MOV.U32 R13, RZ, RZ, R4 ;  /* 0x000000ffff0d7224 */ /* 0x000fe400078e0004 */
[----:B------:R-:W-:Y:S02]  /*2dba0*/  IMAD.MOV.U32 R12, RZ, RZ, 0x2 ;  /* 0x00000002ff0c7424 */ /* 0x000fe400078e00ff */
[----:B------:R-:W-:-:S07]  /*2dbb0*/  IMAD.MOV.U32 R3, RZ, RZ, R14 ;  /* 0x000000ffff037224 */ /* 0x000fce00078e000e */
[----:B------:R-:W-:Y:S05]  /*2dbc0*/  WARPSYNC.COLLECTIVE R15, `(.L_x_2082) ;  /* 0x000000000f087348 */ /* 0x000fea0003c00000 */
[----:B------:R0:W1:Y:S02]  /*2dbd0*/  SHFL.IDX P6, R14, R13, R12, R11 ;  /* 0x0000000c0d0e7389 */ /* 0x00006400000c000b */
[----:B01----:R-:W-:Y:S01]  /*2dbe0*/  ENDCOLLECTIVE ;  /* 0x000000000000791b */ /* 0x003fe20003800000 */
.L_x_2082:
[----:B------:R-:W-:-:S05]  /*2dbf0*/  @!P1 LEA R5, P4, R8, R3, 0x1 ;  /* 0x0000000308059211 */ /* 0x000fca00078808ff */
[----:B------:R-:W-:Y:S02]  /*2dc00*/  @!P1 IMAD.X R6, RZ, RZ, R2, P4 ;  /* 0x000000ffff069224 */ /* 0x000fe400020e0602 */
[----:B------:R-:W-:Y:S02]  /*2dc10*/  @!P1 IMAD.MOV.U32 R2, RZ, RZ, R5 ;  /* 0x000000ffff029224 */ /* 0x000fe400078e0005 */
[----:B------:R-:W-:Y:S01]  /*2dc20*/  VIADD R5, R25, 0x20 ;  /* 0x0000002019057836 */ /* 0x000fe20000000000 */
[----:B------:R-:W-:Y:S02]  /*2dc30*/  @!P1 MOV R3, R6 ;  /* 0x0000000600039202 */ /* 0x000fe40000000f00 */
[----:B------:R-:W-:-:S03]  /*2dc40*/  MOV R13, R0 ;  /* 0x00000000000d7202 */ /* 0x000fc60000000f00 */
        /* <DEDUP_REMOVED lines=11> */
.L_x_2083:
[----:B------:R-:W-:Y:S02]  /*2dd00*/  IMAD.MOV.U32 R13, RZ, RZ, R4 ;  /* 0x000000ffff0d7224 */ /* 0x000fe400078e0004 */
[----:B------:R-:W-:Y:S02]  /*2dd10*/  IMAD.MOV.U32 R12, RZ, RZ, 0x3 ;  /* 0x00000003ff0c7424 */ /* 0x000fe400078e00ff */
[----:B------:R-:W-:-:S07]  /*2dd20*/  IMAD.MOV.U32 R3, RZ, RZ, R14 ;  /* 0x000000ffff037224 */ /* 0x000fce00078e000e */
[----:B------:R-:W-:Y:S05]  /*2dd30*/  WARPSYNC.COLLECTIVE R15, `(.L_x_2084) ;  /* 0x000000000f087348 */ /* 0x000fea0003c00000 */
[----:B------:R0:W1:Y:S02]  /*2dd40*/  SHFL.IDX P6, R14, R13, R12, R11 ;  /* 0x0000000c0d0e7389 */ /* 0x00006400000c000b */
[----:B01----:R-:W-:Y:S01]  /*2dd50*/  ENDCOLLECTIVE ;  /* 0x000000000000791b */ /* 0x003fe20003800000 */
.L_x_2084:
[----:B------:R-:W-:-:S05]  /*2dd60*/  @!P1 LEA R5, P4, R8, R3, 0x1 ;  /* 0x0000000308059211 */ /* 0x000fca00078808ff */
[----:B------:R-:W-:Y:S02]  /*2dd70*/  @!P1 IMAD.X R6, RZ, RZ, R2, P4 ;  /* 0x000000ffff069224 */ /* 0x000fe400020e0602 */
[----:B------:R-:W-:Y:S01]  /*2dd80*/  @!P1 IMAD.MOV.U32 R2, RZ, RZ, R5 ;  /* 0x000000ffff029224 */ /* 0x000fe200078e0005 */
[----:B------:R-:W-:Y:S01]  /*2dd90*/  IADD3 R5, R25, 0x30, RZ ;  /* 0x0000003019057810 */ /* 0x000fe20007ffe0ff */
[----:B------:R-:W-:Y:S02]  /*2dda0*/  @!P1 IMAD.MOV.U32 R3, RZ, RZ, R6 ;  /* 0x000000ffff039224 */ /* 0x000fe400078e0006 */
[----:B------:R-:W-:-:S03]  /*2ddb0*/  IMAD.MOV.U32 R13, RZ, RZ, R0 ;  /* 0x000000ffff0d7224 */ /* 0x000fc600078e0000 */
        /* <DEDUP_REMOVED lines=11> */
.L_x_2085:
[----:B------:R-:W-:Y:S01]  /*2de70*/  MOV R13, R4 ;  /* 0x00000004000d7202 */ /* 0x000fe20000000f00 */
[----:B------:R-:W-:Y:S01]  /*2de80*/  IMAD.MOV.U32 R12, RZ, RZ, 0x4 ;  /* 0x00000004ff0c7424 */ /* 0x000fe200078e00ff */
[----:B------:R-:W-:-:S07]  /*2de90*/  MOV R3, R14 ;  /* 0x0000000e00037202 */ /* 0x000fce0000000f00 */
[----:B------:R-:W-:Y:S05]  /*2dea0*/  WARPSYNC.COLLECTIVE R15, `(.L_x_2086) ;  /* 0x000000000f087348 */ /* 0x000fea0003c00000 */
[----:B------:R0:W1:Y:S02]  /*2deb0*/  SHFL.IDX P6, R14, R13, R12, R11 ;  /* 0x0000000c0d0e7389 */ /* 0x00006400000c000b */
[----:B01----:R-:W-:Y:S01]  /*2dec0*/  ENDCOLLECTIVE ;  /* 0x000000000000791b */ /* 0x003fe20003800000 */
.L_x_2086:
[----:B------:R-:W-:-:S05]  /*2ded0*/  @!P1 LEA R5, P4, R8, R3, 0x1 ;  /* 0x0000000308059211 */ /* 0x000fca00078808ff */
[----:B------:R-:W-:Y:S02]  /*2dee0*/  @!P1 IMAD.X R6, RZ, RZ, R2, P4 ;  /* 0x000000ffff069224 */ /* 0x000fe400020e0602 */
[----:B------:R-:W-:Y:S02]  /*2def0*/  @!P1 IMAD.MOV.U32 R2, RZ, RZ, R5 ;  /* 0x000000ffff029224 */ /* 0x000fe400078e0005 */
[----:B------:R-:W-:Y:S02]  /*2df00*/  @!P1 IMAD.MOV.U32 R3, RZ, RZ, R6 ;  /* 0x000000ffff039224 */ /* 0x000fe400078e0006 */
[----:B------:R-:W-:Y:S02]  /*2df10*/  VIADD R5, R25, 0x40 ;  /* 0x0000004019057836 */ /* 0x000fe40000000000 */
[----:B------:R-:W-:Y:S01]  /*2df20*/  IMAD.MOV.U32 R13, RZ, RZ, R0 ;  /* 0x000000ffff0d7224 */ /* 0x000fe200078e0000 */
        /* <DEDUP_REMOVED lines=11> */
.L_x_2087:
[----:B------:R-:W-:Y:S01]  /*2dfe0*/  IMAD.MOV.U32 R13, RZ, RZ, R4 ;  /* 0x000000ffff0d7224 */ /* 0x000fe200078e0004 */
[----:B------:R-:W-:Y:S01]  /*2dff0*/  MOV R12, 0x5 ;  /* 0x00000005000c7802 */ /* 0x000fe20000000f00 */
[----:B------:R-:W-:-:S07]  /*2e000*/  IMAD.MOV.U32 R3, RZ, RZ, R14 ;  /* 0x000000ffff037224 */ /* 0x000fce00078e000e */
[----:B------:R-:W-:Y:S05]  /*2e010*/  WARPSYNC.COLLECTIVE R15, `(.L_x_2088) ;  /* 0x000000000f087348 */ /* 0x000fea0003c00000 */
[----:B------:R0:W1:Y:S02]  /*2e020*/  SHFL.IDX P6, R14, R13, R12, R11 ;  /* 0x0000000c0d0e7389 */ /* 0x00006400000c000b */
[----:B01----:R-:W-:Y:S01]  /*2e030*/  ENDCOLLECTIVE ;  /* 0x000000000000791b */ /* 0x003fe20003800000 */
.L_x_2088:
[----:B------:R-:W-:-:S04]  /*2e040*/  @!P1 LEA R5, P4, R8, R3, 0x1 ;  /* 0x0000000308059211 */ /* 0x000fc800078808ff */
[----:B------:R-:W-:Y:S01]  /*2e050*/  @!P1 IADD3.X R6, RZ, R2, RZ, P4, !PT ;  /* 0x00000002ff069210 */ /* 0x000fe200027fe4ff */
[----:B------:R-:W-:Y:S02]  /*2e060*/  @!P1 IMAD.MOV.U32 R2, RZ, RZ, R5 ;  /* 0x000000ffff029224 */ /* 0x000fe400078e0005 */
[----:B------:R-:W-:Y:S02]  /*2e070*/  VIADD R5, R25, 0x50 ;  /* 0x0000005019057836 */ /* 0x000fe40000000000 */
        /* <DEDUP_REMOVED lines=13> */
.L_x_2089:
[----:B------:R-:W-:Y:S02]  /*2e150*/  IMAD.MOV.U32 R13, RZ, RZ, R4 ;  /* 0x000000ffff0d7224 */ /* 0x000fe400078e0004 */
[----:B------:R-:W-:Y:S02]  /*2e160*/  IMAD.MOV.U32 R12, RZ, RZ, 0x6 ;  /* 0x00000006ff0c7424 */ /* 0x000fe400078e00ff */
[----:B------:R-:W-:-:S07]  /*2e170*/  IMAD.MOV.U32 R3, RZ, RZ, R14 ;  /* 0x000000ffff037224 */ /* 0x000fce00078e000e */
[----:B------:R-:W-:Y:S05]  /*2e180*/  WARPSYNC.COLLECTIVE R15, `(.L_x_2090) ;  /* 0x000000000f087348 */ /* 0x000fea0003c00000 */
[----:B------:R0:W1:Y:S02]  /*2e190*/  SHFL.IDX P6, R14, R13, R12, R11 ;  /* 0x0000000c0d0e7389 */ /* 0x00006400000c000b */
[----:B01----:R-:W-:Y:S01]  /*2e1a0*/  ENDCOLLECTIVE ;  /* 0x000000000000791b */ /* 0x003fe20003800000 */
.L_x_2090:
[----:B------:R-:W-:-:S05]  /*2e1b0*/  @!P1 LEA R5, P4, R8, R3, 0x1 ;  /* 0x0000000308059211 */ /* 0x000fca00078808ff */
[----:B------:R-:W-:Y:S01]  /*2e1c0*/  @!P1 IMAD.X R6, RZ, RZ, R2, P4 ;  /* 0x000000ffff069224 */ /* 0x000fe200020e0602 */
[----:B------:R-:W-:Y:S01]  /*2e1d0*/  @!P1 MOV R2, R5 ;  /* 0x0000000500029202 */ /* 0x000fe20000000f00 */
        /* <DEDUP_REMOVED lines=14> */
.L_x_2091:
[----:B------:R-:W-:Y:S02]  /*2e2c0*/  IMAD.MOV.U32 R13, RZ, RZ, R4 ;  /* 0x000000ffff0d7224 */ /* 0x000fe400078e0004 */
[----:B------:R-:W-:Y:S02]  /*2e2d0*/  IMAD.MOV.U32 R12, RZ, RZ, 0x7 ;  /* 0x00000007ff0c7424 */ /* 0x000fe400078e00ff */
[----:B------:R-:W-:-:S07]  /*2e2e0*/  IMAD.MOV.U32 R3, RZ, RZ, R14 ;  /* 0x000000ffff037224 */ /* 0x000fce00078e000e */
[----:B------:R-:W-:Y:S05]  /*2e2f0*/  WARPSYNC.COLLECTIVE R15, `(.L_x_2092) ;  /* 0x000000000f087348 */ /* 0x000fea0003c00000 */
[----:B------:R0:W1:Y:S02]  /*2e300*/  SHFL.IDX P6, R14, R13, R12, R11 ;  /* 0x0000000c0d0e7389 */ /* 0x00006400000c000b */
[----:B01----:R-:W-:Y:S01]  /*2e310*/  ENDCOLLECTIVE ;  /* 0x000000000000791b */ /* 0x003fe20003800000 */
.L_x_2092:
[----:B------:R-:W-:-:S05]  /*2e320*/  @!P1 LEA R5, P4, R8, R3, 0x1 ;  /* 0x0000000308059211 */ /* 0x000fca00078808ff */
[----:B------:R-:W-:Y:S02]  /*2e330*/  @!P1 IMAD.X R6, RZ, RZ, R2, P4 ;  /* 0x000000ffff069224 */ /* 0x000fe400020e0602 */
[----:B------:R-:W-:-:S03]  /*2e340*/  @!P1 IMAD.MOV.U32 R2, RZ, RZ, R5 ;  /* 0x000000ffff029224 */ /* 0x000fc600078e0005 */
[----:B------:R-:W-:Y:S01]  /*2e350*/  @!P1 MOV R3, R6 ;  /* 0x0000000600039202 */ /* 0x000fe20000000f00 */
[----:B------:R-:W-:-:S04]  /*2e360*/  IMAD.MOV.U32 R13, RZ, RZ, R0 ;  /* 0x000000ffff0d7224 */ /* 0x000fc800078e0000 */
        /* <DEDUP_REMOVED lines=10> */
.L_x_2093:
[----:B------:R-:W-:Y:S05]  /*2e410*/  BRA `(.L_x_2094) ;  /* 0xffffffa800307947 */ /* 0x000fea000383ffff */
.L_x_1947:
[----:B0-----:R0:W1:Y:S02]  /*2e420*/  SYNCS.PHASECHK.TRANS64.TRYWAIT P0, [R17+URZ+0x2a820], R2 ;  /* 0x02a82002110075a7 */ /* 0x001064000800017f */
[----:B-1----:R-:W-:Y:S05]  /*2e430*/  @!P0 NANOSLEEP.SYNCS 0x989680 ;  /* 0x009896800000895d */ /* 0x002fea0003900000 */
[----:B------:R-:W1:Y:S02]  /*2e440*/  @!P0 SYNCS.PHASECHK.TRANS64 P0, [R17+URZ+0x2a820], R2 ;  /* 0x02a82002110085a7 */ /* 0x000e64000800007f */
[----:B-1----:R-:W-:Y:S05]  /*2e450*/  @!P0 BRA `(.L_x_1947) ;  /* 0xfffffffc00f08947 */ /* 0x002fea000383ffff */
[----:B------:R-:W-:Y:S05]  /*2e460*/  BRA `(.L_x_2095) ;  /* 0xffffffa800a87947 */ /* 0x000fea000383ffff */
.L_x_1952:
[----:B0-----:R0:W1:Y:S02]  /*2e470*/  SYNCS.PHASECHK.TRANS64.TRYWAIT P0, [R5+URZ+0x2a840], R0 ;  /* 0x02a84000050075a7 */ /* 0x001064000800017f */
[----:B-1----:R-:W-:Y:S05]  /*2e480*/  @!P0 NANOSLEEP.SYNCS 0x989680 ;  /* 0x009896800000895d */ /* 0x002fea0003900000 */
[----:B------:R-:W1:Y:S02]  /*2e490*/  @!P0 SYNCS.PHASECHK.TRANS64 P0, [R5+URZ+0x2a840], R0 ;  /* 0x02a84000050085a7 */ /* 0x000e64000800007f */
[----:B-1----:R-:W-:Y:S05]  /*2e4a0*/  @!P0 BRA `(.L_x_1952) ;  /* 0xfffffffc00f08947 */ /* 0x002fea000383ffff */
[----:B------:R-:W-:Y:S05]  /*2e4b0*/  BRA `(.L_x_2096) ;  /* 0xffffffac006c7947 */ /* 0x000fea000383ffff */
.L_x_1953:
[----:B------:R-:W-:Y:S01]  /*2e4c0*/  BSSY B1, `(.L_x_2097) ;  /* 0x0000008000017945 */ /* 0x000fe20003800000 */
[----:B------:R-:W-:Y:S01]  /*2e4d0*/  MOV R13, R8 ;  /* 0x00000008000d7202 */ /* 0x000fe20000000f00 */
[----:B------:R-:W-:Y:S02]  /*2e4e0*/  IMAD.MOV.U32 R12, RZ, RZ, RZ ;  /* 0x000000ffff0c7224 */ /* 0x000fe400078e00ff */
[----:B------:R-:W-:Y:S02]  /*2e4f0*/  IMAD.MOV.U32 R11, RZ, RZ, 0x181f ;  /* 0x0000181fff0b7424 */ /* 0x000fe400078e00ff */
[----:B------:R-:W-:-:S07]  /*2e500*/  IMAD.MOV.U32 R15, RZ, RZ, -0x1 ;  /* 0xffffffffff0f7424 */ /* 0x000fce00078e00ff */
[----:B------:R-:W-:Y:S05]  /*2e510*/  WARPSYNC.COLLECTIVE R15, `(.L_x_2098) ;  /* 0x000000000f087348 */ /* 0x000fea0003c00000 */
[----:B------:R0:W1:Y:S02]  /*2e520*/  SHFL.IDX P6, R14, R13, R12, R11 ;  /* 0x0000000c0d0e7389 */ /* 0x00006400000c000b */
[----:B01----:R-:W-:Y:S01]  /*2e530*/  ENDCOLLECTIVE ;  /* 0x000000000000791b */ /* 0x003fe20003800000 */
.L_x_2098:
[----:B------:R-:W-:Y:S05]  /*2e540*/  BSYNC B1 ;  /* 0x0000000000017941 */ /* 0x000fea0003800000 */
.L_x_2097:
[----:B------:R-:W0:Y:S01]  /*2e550*/  S2R R35, SR_TID.X ;  /* 0x0000000000237919 */ /* 0x000e220000002100 */
[----:B------:R-:W-:Y:S01]  /*2e560*/  MOV R13, R9 ;  /* 0x00000009000d7202 */ /* 0x000fe20000000f00 */
        /* <DEDUP_REMOVED lines=8> */
.L_x_2099:
[----:B------:R-:W-:Y:S01]  /*2e5f0*/  IMAD.MOV.U32 R13, RZ, RZ, R8 ;  /* 0x000000ffff0d7224 */ /* 0x000fe200078e0008 */
[----:B------:R-:W-:Y:S01]  /*2e600*/  MOV R12, 0x1 ;  /* 0x00000001000c7802 */ /* 0x000fe20000000f00 */
[----:B------:R-:W-:Y:S01]  /*2e610*/  IMAD.SHL.U32 R35, R35, 0x8, RZ ;  /* 0x0000000823237824 */ /* 0x000fe200078e00ff */
[----:B------:R-:W-:-:S07]  /*2e620*/  MOV R2, R14 ;  /* 0x0000000e00027202 */ /* 0x000fce0000000f00 */
[----:B------:R-:W-:Y:S05]  /*2e630*/  WARPSYNC.COLLECTIVE R15, `(.L_x_2100) ;  /* 0x000000000f087348 */ /* 0x000fea0003c00000 */
[----:B------:R0:W1:Y:S02]  /*2e640*/  SHFL.IDX P6, R14, R13, R12, R11 ;  /* 0x0000000c0d0e7389 */ /* 0x00006400000c000b */
[----:B01----:R-:W-:Y:S01]  /*2e650*/  ENDCOLLECTIVE ;  /* 0x000000000000791b */ /* 0x003fe20003800000 */
.L_x_2100:
[----:B------:R-:W-:-:S05]  /*2e660*/  LOP3.LUT R35, R35, 0x38, RZ, 0xc0, !PT ;  /* 0x0000003823237812 */ /* 0x000fca00078ec0ff */
[----:B------:R-:W-:-:S05]  /*2e670*/  IMAD.SHL.U32 R0, R35, 0x2, RZ ;  /* 0x0000000223007824 */ /* 0x000fca00078e00ff */
[----:B------:R-:W-:Y:S01]  /*2e680*/  IADD3 R2, P0, R2, R0, RZ ;  /* 0x0000000002027210 */ /* 0x000fe20007f1e0ff */
[----:B------:R-:W-:-:S04]  /*2e690*/  IMAD.MOV.U32 R13, RZ, RZ, R9 ;  /* 0x000000ffff0d7224 */ /* 0x000fc800078e0009 */
[----:B------:R-:W-:-:S05]  /*2e6a0*/  IMAD.X R3, RZ, RZ, R3, P0 ;  /* 0x000000ffff037224 */ /* 0x000fca00000e0603 */
        /* <DEDUP_REMOVED lines=10> */
.L_x_2101:
[----:B------:R-:W-:Y:S01]  /*2e750*/  MOV R13, R8 ;  /* 0x00000008000d7202 */ /* 0x000fe20000000f00 */
[----:B------:R-:W-:Y:S02]  /*2e760*/  IMAD.MOV.U32 R12, RZ, RZ, 0x2 ;  /* 0x00000002ff0c7424 */ /* 0x000fe400078e00ff */
[----:B------:R-:W-:-:S07]  /*2e770*/  IMAD.MOV.U32 R2, RZ, RZ, R14 ;  /* 0x000000ffff027224 */ /* 0x000fce00078e000e */
[----:B------:R-:W-:Y:S05]  /*2e780*/  WARPSYNC.COLLECTIVE R15, `(.L_x_2102) ;  /* 0x000000000f087348 */ /* 0x000fea0003c00000 */
[----:B------:R0:W1:Y:S02]  /*2e790*/  SHFL.IDX P6, R14, R13, R12, R11 ;  /* 0x0000000c0d0e7389 */ /* 0x00006400000c000b */
[----:B01----:R-:W-:Y:S01]  /*2e7a0*/  ENDCOLLECTIVE ;  /* 0x000000000000791b */ /* 0x003fe20003800000 */
.L_x_2102:
        /* <DEDUP_REMOVED lines=13> */
.L_x_2103:
[----:B------:R-:W-:Y:S02]  /*2e880*/  IMAD.MOV.U32 R13, RZ, RZ, R8 ;  /* 0x000000ffff0d7224 */ /* 0x000fe400078e0008 */
[----:B------:R-:W-:Y:S02]  /*2e890*/  IMAD.MOV.U32 R12, RZ, RZ, 0x3 ;  /* 0x00000003ff0c7424 */ /* 0x000fe400078e00ff */
[----:B------:R-:W-:-:S07]  /*2e8a0*/  IMAD.MOV.U32 R2, RZ, RZ, R14 ;  /* 0x000000ffff027224 */ /* 0x000fce00078e000e */
[----:B------:R-:W-:Y:S05]  /*2e8b0*/  WARPSYNC.COLLECTIVE R15, `(.L_x_2104) ;  /* 0x000000000f087348 */ /* 0x000fea0003c00000 */
[----:B------:R0:W1:Y:S02]  /*2e8c0*/  SHFL.IDX P6, R14, R13, R12, R11 ;  /* 0x0000000c0d0e7389 */ /* 0x00006400000c000b */
[----:B01----:R-:W-:Y:S01]  /*2e8d0*/  ENDCOLLECTIVE ;  /* 0x000000000000791b */ /* 0x003fe20003800000 */
.L_x_2104:
[----:B------:R-:W-:-:S04]  /*2e8e0*/  IADD3 R2, P0, R2, R0, RZ ;  /* 0x0000000002027210 */ /* 0x000fc80007f1e0ff */
[----:B------:R-:W-:-:S05]  /*2e8f0*/  IADD3.X R3, RZ, R35, RZ, P0, !PT ;  /* 0x00000023ff037210 */ /* 0x000fca00007fe4ff */
        /* <DEDUP_REMOVED lines=11> */
.L_x_2105:
[----:B------:R-:W-:Y:S02]  /*2e9b0*/  IMAD.MOV.U32 R13, RZ, RZ, R8 ;  /* 0x000000ffff0d7224 */ /* 0x000fe400078e0008 */
[----:B------:R-:W-:Y:S01]  /*2e9c0*/  IMAD.MOV.U32 R12, RZ, RZ, 0x4 ;  /* 0x00000004ff0c7424 */ /* 0x000fe200078e00ff */
[----:B------:R-:W-:-:S07]  /*2e9d0*/  MOV R2, R14 ;  /* 0x0000000e00027202 */ /* 0x000fce0000000f00 */
[----:B------:R-:W-:Y:S05]  /*2e9e0*/  WARPSYNC.COLLECTIVE R15, `(.L_x_2106) ;  /* 0x000000000f087348 */ /* 0x000fea0003c00000 */
[----:B------:R0:W1:Y:S02]  /*2e9f0*/  SHFL.IDX P6, R14, R13, R12, R11 ;  /* 0x0000000c0d0e7389 */ /* 0x00006400000c000b */
[----:B01----:R-:W-:Y:S01]  /*2ea00*/  ENDCOLLECTIVE ;  /* 0x000000000000791b */ /* 0x003fe20003800000 */
.L_x_2106:
[----:B------:R-:W-:-:S05]  /*2ea10*/  IADD3 R2, P0, R2, R0, RZ ;  /* 0x0000000002027210 */ /* 0x000fca0007f1e0ff */
[----:B------:R-:W-:-:S05]  /*2ea20*/  IMAD.X R3, RZ, RZ, R35, P0 ;  /* 0x000000ffff037224 */ /* 0x000fca00000e0623 */
        /* <DEDUP_REMOVED lines=11> */
.L_x_2107:
[----:B------:R-:W-:Y:S02]  /*2eae0*/  IMAD.MOV.U32 R13, RZ, RZ, R8 ;  /* 0x000000ffff0d7224 */ /* 0x000fe400078e0008 */
[----:B------:R-:W-:Y:S02]  /*2eaf0*/  IMAD.MOV.U32 R12, RZ, RZ, 0x5 ;  /* 0x00000005ff0c7424 */ /* 0x000fe400078e00ff */
[----:B------:R-:W-:-:S07]  /*2eb00*/  IMAD.MOV.U32 R2, RZ, RZ, R14 ;  /* 0x000000ffff027224 */ /* 0x000fce00078e000e */
[----:B------:R-:W-:Y:S05]  /*2eb10*/  WARPSYNC.COLLECTIVE R15, `(.L_x_2108) ;  /* 0x000000000f087348 */ /* 0x000fea0003c00000 */
[----:B------:R0:W1:Y:S02]  /*2eb20*/  SHFL.IDX P6, R14, R13, R12, R11 ;  /* 0x0000000c0d0e7389 */ /* 0x00006400000c000b */
[----:B01----:R-:W-:Y:S01]  /*2eb30*/  ENDCOLLECTIVE ;  /* 0x000000000000791b */ /* 0x003fe20003800000 */
.L_x_2108:
        /* <DEDUP_REMOVED lines=9> */
[----:B------:R-:W-:-:S07]  /*2ebd0*/  MOV R35, R14 ;  /* 0x0000000e00237202 */ /* 0x000fce0000000f00 */
[----:B0-----:R-:W-:Y:S05]  /*2ebe0*/  WARPSYNC.COLLECTIVE R15, `(.L_x_2109) ;  /* 0x000000000f087348 */ /* 0x001fea0003c00000 */
[----:B------:R1:W2:Y:S02]  /*2ebf0*/  SHFL.IDX P6, R14, R13, R12, R11 ;  /* 0x0000000c0d0e7389 */ /* 0x0002a400000c000b */
[----:B012---:R-:W-:Y:S01]  /*2ec00*/  ENDCOLLECTIVE ;  /* 0x000000000000791b */ /* 0x007fe20003800000 */
.L_x_2109:
[----:B------:R-:W-:Y:S01]  /*2ec10*/  IMAD.MOV.U32 R2, RZ, RZ, R14 ;  /* 0x000000ffff027224 */ /* 0x000fe200078e000e */
[----:B------:R-:W-:Y:S06]  /*2ec20*/  BRA `(.L_x_2110) ;  /* 0xffffffa8009c7947 */ /* 0x000fec000383ffff */
.L_x_1958:
[----:B-1----:R1:W2:Y:S02]  /*2ec30*/  SYNCS.PHASECHK.TRANS64.TRYWAIT P0, [R5+URZ+0x2a860], R2 ;  /* 0x02a86002050075a7 */ /* 0x0022a4000800017f */
[----:B--2---:R-:W-:Y:S05]  /*2ec40*/  @!P0 NANOSLEEP.SYNCS 0x989680 ;  /* 0x009896800000895d */ /* 0x004fea0003900000 */
[----:B------:R-:W2:Y:S02]  /*2ec50*/  @!P0 SYNCS.PHASECHK.TRANS64 P0, [R5+URZ+0x2a860], R2 ;  /* 0x02a86002050085a7 */ /* 0x000ea4000800007f */
[----:B--2---:R-:W-:Y:S05]  /*2ec60*/  @!P0 BRA `(.L_x_1958) ;  /* 0xfffffffc00f08947 */ /* 0x004fea000383ffff */
[----:B------:R-:W-:Y:S05]  /*2ec70*/  BRA `(.L_x_2111) ;  /* 0xffffffa800f87947 */ /* 0x000fea000383ffff */
.L_x_1959:
[----:B------:R-:W-:Y:S01]  /*2ec80*/  BSSY B1, `(.L_x_2112) ;  /* 0x0000008000017945 */ /* 0x000fe20003800000 */
[----:B------:R-:W-:Y:S01]  /*2ec90*/  IMAD.MOV.U32 R13, RZ, RZ, R19 ;  /* 0x000000ffff0d7224 */ /* 0x000fe200078e0013 */
[----:B------:R-:W-:Y:S01]  /*2eca0*/  MOV R11, 0x181f ;  /* 0x0000181f000b7802 */ /* 0x000fe20000000f00 */
[----:B------:R-:W-:Y:S02]  /*2ecb0*/  IMAD.MOV.U32 R12, RZ, RZ, RZ ;  /* 0x000000ffff0c7224 */ /* 0x000fe400078e00ff */
[----:B------:R-:W-:-:S07]  /*2ecc0*/  IMAD.MOV.U32 R15, RZ, RZ, -0x1 ;  /* 0xffffffffff0f7424 */ /* 0x000fce00078e00ff */
[----:B-1----:R-:W-:Y:S05]  /*2ecd0*/  WARPSYNC.COLLECTIVE R15, `(.L_x_2113) ;  /* 0x000000000f087348 */ /* 0x002fea0003c00000 */
[----:B------:R0:W2:Y:S02]  /*2ece0*/  SHFL.IDX P6, R14, R13, R12, R11 ;  /* 0x0000000c0d0e7389 */ /* 0x0000a400000c000b */
[----:B012---:R-:W-:Y:S01]  /*2ecf0*/  ENDCOLLECTIVE ;  /* 0x000000000000791b */ /* 0x007fe20003800000 */
.L_x_2113:
[----:B------:R-:W-:Y:S05]  /*2ed00*/  BSYNC B1 ;  /* 0x0000000000017941 */ /* 0x000fea0003800000 */
.L_x_2112:
[----:B------:R-:W-:Y:S01]  /*2ed10*/  IMAD.MOV.U32 R13, RZ, RZ, R18 ;  /* 0x000000ffff0d7224 */ /* 0x000fe200078e0012 */
[----:B------:R-:W-:Y:S01]  /*2ed20*/  MOV R11, 0x181f ;  /* 0x0000181f000b7802 */ /* 0x000fe20000000f00 */
[----:B------:R-:W-:Y:S02]  /*2ed30*/  IMAD.MOV.U32 R12, RZ, RZ, RZ ;  /* 0x000000ffff0c7224 */ /* 0x000fe400078e00ff */
[----:B------:R-:W-:Y:S02]  /*2ed40*/  IMAD.MOV.U32 R15, RZ, RZ, -0x1 ;  /* 0xffffffffff0f7424 */ /* 0x000fe400078e00ff */
[----:B------:R-:W-:Y:S02]  /*2ed50*/  IMAD.MOV.U32 R3, RZ, RZ, R14 ;  /* 0x000000ffff037224 */ /* 0x000fe400078e000e */
[----:B------:R-:W-:-:S07]  /*2ed60*/  IMAD R4, R4, 0x2, R17 ;  /* 0x0000000204047824 */ /* 0x000fce00078e0211 */
[----:B------:R-:W-:Y:S05]  /*2ed70*/  WARPSYNC.COLLECTIVE R15, `(.L_x_2114) ;  /* 0x000000000f087348 */ /* 0x000fea0003c00000 */
[----:B------:R0:W1:Y:S02]  /*2ed80*/  SHFL.IDX P6, R14, R13, R12, R11 ;  /* 0x0000000c0d0e7389 */ /* 0x00006400000c000b */
[----:B01----:R-:W-:Y:S01]  /*2ed90*/  ENDCOLLECTIVE ;  /* 0x000000000000791b */ /* 0x003fe20003800000 */
.L_x_2114:
[----:B------:R-:W-:Y:S01]  /*2eda0*/  MOV R13, R19 ;  /* 0x00000013000d7202 */ /* 0x000fe20000000f00 */
[----:B------:R-:W-:Y:S02]  /*2edb0*/  IMAD.MOV.U32 R12, RZ, RZ, 0x1 ;  /* 0x00000001ff0c7424 */ /* 0x000fe400078e00ff */
[----:B------:R-:W-:-:S07]  /*2edc0*/  IMAD.MOV.U32 R2, RZ, RZ, R14 ;  /* 0x000000ffff027224 */ /* 0x000fce00078e000e */
[----:B------:R-:W-:Y:S05]  /*2edd0*/  WARPSYNC.COLLECTIVE R15, `(.L_x_2115) ;  /* 0x000000000f087348 */ /* 0x000fea0003c00000 */
[----:B------:R0:W1:Y:S02]  /*2ede0*/  SHFL.IDX P6, R14, R13, R12, R11 ;  /* 0x0000000c0d0e7389 */ /* 0x00006400000c000b */
[----:B01----:R-:W-:Y:S01]  /*2edf0*/  ENDCOLLECTIVE ;  /* 0x000000000000791b */ /* 0x003fe20003800000 */
.L_x_2115:
        /* <DEDUP_REMOVED lines=15> */
.L_x_2116:
[----:B------:R-:W-:Y:S02]  /*2eef0*/  IMAD.MOV.U32 R13, RZ, RZ, R19 ;  /* 0x000000ffff0d7224 */ /* 0x000fe400078e0013 */
[----:B------:R-:W-:Y:S02]  /*2ef00*/  IMAD.MOV.U32 R12, RZ, RZ, 0x2 ;  /* 0x00000002ff0c7424 */ /* 0x000fe400078e00ff */
[----:B------:R-:W-:-:S07]  /*2ef10*/  IMAD.MOV.U32 R2, RZ, RZ, R14 ;  /* 0x000000ffff027224 */ /* 0x000fce00078e000e */
[----:B------:R-:W-:Y:S05]  /*2ef20*/  WARPSYNC.COLLECTIVE R15, `(.L_x_2117) ;  /* 0x000000000f087348 */ /* 0x000fea0003c00000 */
[----:B------:R0:W1:Y:S02]  /*2ef30*/  SHFL.IDX P6, R14, R13, R12, R11 ;  /* 0x0000000c0d0e7389 */ /* 0x00006400000c000b */
[----:B01----:R-:W-:Y:S01]  /*2ef40*/  ENDCOLLECTIVE ;  /* 0x000000000000791b */ /* 0x003fe20003800000 */
.L_x_2117:
        /* <DEDUP_REMOVED lines=14> */
.L_x_2118:
[----:B------:R-:W-:Y:S02]  /*2f030*/  IMAD.MOV.U32 R13, RZ, RZ, R19 ;  /* 0x000000ffff0d7224 */ /* 0x000fe400078e0013 */
[----:B------:R-:W-:Y:S01]  /*2f040*/  IMAD.MOV.U32 R12, RZ, RZ, 0x3 ;  /* 0x00000003ff0c7424 */ /* 0x000fe200078e00ff */
[----:B------:R-:W-:-:S07]  /*2f050*/  MOV R2, R14 ;  /* 0x0000000e00027202 */ /* 0x000fce0000000f00 */
[----:B------:R-:W-:Y:S05]  /*2f060*/  WARPSYNC.COLLECTIVE R15, `(.L_x_2119) ;  /* 0x000000000f087348 */ /* 0x000fea0003c00000 */
[----:B------:R0:W1:Y:S02]  /*2f070*/  SHFL.IDX P6, R14, R13, R12, R11 ;  /* 0x0000000c0d0e7389 */ /* 0x00006400000c000b */
[----:B01----:R-:W-:Y:S01]  /*2f080*/  ENDCOLLECTIVE ;  /* 0x000000000000791b */ /* 0x003fe20003800000 */
.L_x_2119:
[----:B------:R-:W-:-:S05]  /*2f090*/  IADD3 R2, P2, R2, R0, RZ ;  /* 0x0000000002027210 */ /* 0x000fca0007f5e0ff */
[----:B------:R-:W-:Y:S01]  /*2f0a0*/  IMAD.X R3, RZ, RZ, R3, P2 ;  /* 0x000000ffff037224 */ /* 0x000fe200010e0603 */
[----:B------:R-:W-:Y:S02]  /*2f0b0*/  ISETP.LT.OR P2, PT, R8, 0x21, !P1 ;  /* 0x000000210800780c */ /* 0x000fe40004f41670 */
[----:B------:R-:W-:-:S11]  /*2f0c0*/  MOV R13, R18 ;  /* 0x00000012000d7202 */ /* 0x000fd60000000f00 */
        /* <DEDUP_REMOVED lines=10> */
.L_x_2120:
[----:B------:R-:W-:Y:S02]  /*2f170*/  IMAD.MOV.U32 R13, RZ, RZ, R19 ;  /* 0x000000ffff0d7224 */ /* 0x000fe400078e0013 */
[----:B------:R-:W-:Y:S02]  /*2f180*/  IMAD.MOV.U32 R12, RZ, RZ, 0x4 ;  /* 0x00000004ff0c7424 */ /* 0x000fe400078e00ff */
[----:B------:R-:W-:-:S07]  /*2f190*/  IMAD.MOV.U32 R2, RZ, RZ, R14 ;  /* 0x000000ffff027224 */ /* 0x000fce00078e000e */
[----:B------:R-:W-:Y:S05]  /*2f1a0*/  WARPSYNC.COLLECTIVE R15, `(.L_x_2121) ;  /* 0x000000000f087348 */ /* 0x000fea0003c00000 */
[----:B------:R0:W1:Y:S02]  /*2f1b0*/  SHFL.IDX P6, R14, R13, R12, R11 ;  /* 0x0000000c0d0e7389 */ /* 0x00006400000c000b */
[----:B01----:R-:W-:Y:S01]  /*2f1c0*/  ENDCOLLECTIVE ;  /* 0x000000000000791b */ /* 0x003fe20003800000 */
.L_x_2121:
        /* <DEDUP_REMOVED lines=14> */
.L_x_2122:
[----:B------:R-:W-:Y:S01]  /*2f2b0*/  IMAD.MOV.U32 R13, RZ, RZ, R19 ;  /* 0x000000ffff0d7224 */ /* 0x000fe200078e0013 */
[----:B------:R-:W-:Y:S01]  /*2f2c0*/  MOV R12, 0x5 ;  /* 0x00000005000c7802 */ /* 0x000fe20000000f00 */
[----:B------:R-:W-:-:S07]  /*2f2d0*/  IMAD.MOV.U32 R2, RZ, RZ, R14 ;  /* 0x000000ffff027224 */ /* 0x000fce00078e000e */
[----:B------:R-:W-:Y:S05]  /*2f2e0*/  WARPSYNC.COLLECTIVE R15, `(.L_x_2123) ;  /* 0x000000000f087348 */ /* 0x000fea0003c00000 */
[----:B------:R0:W1:Y:S02]  /*2f2f0*/  SHFL.IDX P6, R14, R13, R12, R11 ;  /* 0x0000000c0d0e7389 */ /* 0x00006400000c000b */
[----:B01----:R-:W-:Y:S01]  /*2f300*/  ENDCOLLECTIVE ;  /* 0x000000000000791b */ /* 0x003fe20003800000 */
.L_x_2123:
        /* <DEDUP_REMOVED lines=13> */
.L_x_2124:
[----:B------:R-:W-:Y:S01]  /*2f3e0*/  @!PT LDS RZ, [RZ] ;  /* 0x00000000fffff984 */ /* 0x000fe20000000800 */
[----:B------:R-:W-:Y:S01]  /*2f3f0*/  @!PT LDS RZ, [RZ] ;  /* 0x00000000fffff984 */ /* 0x000fe20000000800 */
[----:B------:R-:W-:Y:S01]  /*2f400*/  @!PT LDS RZ, [RZ] ;  /* 0x00000000fffff984 */ /* 0x000fe20000000800 */
[----:B------:R0:W-:Y:S02]  /*2f410*/  LDGSTS.E.BYPASS.LTC128B.128 [R4+0x5400], desc[UR60][R2.64+0x80], !P2 ;  /* 0x0540008002047fae */ /* 0x0001e4000d101d7c */
[----:B0-----:R-:W-:Y:S01]  /*2f420*/  IMAD.MOV.U32 R2, RZ, RZ, R14 ;  /* 0x000000ffff027224 */ /* 0x001fe200078e000e */
[----:B------:R-:W-:Y:S06]  /*2f430*/  BRA `(.L_x_2125) ;  /* 0xffffffa400e47947 */ /* 0x000fec000383ffff */
.L_x_1967:
[----:B0-----:R0:W1:Y:S02]  /*2f440*/  SYNCS.PHASECHK.TRANS64.TRYWAIT P0, [R0+URZ+0x2a860], R3 ;  /* 0x02a86003000075a7 */ /* 0x001064000800017f */
[----:B-1----:R-:W-:Y:S05]  /*2f450*/  @!P0 NANOSLEEP.SYNCS 0x989680 ;  /* 0x009896800000895d */ /* 0x002fea0003900000 */
[----:B------:R-:W1:Y:S02]  /*2f460*/  @!P0 SYNCS.PHASECHK.TRANS64 P0, [R0+URZ+0x2a860], R3 ;  /* 0x02a86003000085a7 */ /* 0x000e64000800007f */
[----:B-1----:R-:W-:Y:S05]  /*2f470*/  @!P0 BRA `(.L_x_1967) ;  /* 0xfffffffc00f08947 */ /* 0x002fea000383ffff */
[----:B------:R-:W-:Y:S05]  /*2f480*/  BRA `(.L_x_2126) ;  /* 0xffffffa800f87947 */ /* 0x000fea000383ffff */
.L_x_1968:
[----:B------:R-:W-:Y:S01]  /*2f490*/  BSSY B0, `(.L_x_2127) ;  /* 0x0000008000007945 */ /* 0x000fe20003800000 */
[----:B------:R-:W-:Y:S01]  /*2f4a0*/  IMAD.MOV.U32 R13, RZ, RZ, R19 ;  /* 0x000000ffff0d7224 */ /* 0x000fe200078e0013 */
[----:B------:R-:W-:Y:S01]  /*2f4b0*/  MOV R12, RZ ;  /* 0x000000ff000c7202 */ /* 0x000fe20000000f00 */
[----:B------:R-:W-:Y:S02]  /*2f4c0*/  IMAD.MOV.U32 R11, RZ, RZ, 0x181f ;  /* 0x0000181fff0b7424 */ /* 0x000fe400078e00ff */
[----:B------:R-:W-:-:S07]  /*2f4d0*/  IMAD.MOV.U32 R15, RZ, RZ, -0x1 ;  /* 0xffffffffff0f7424 */ /* 0x000fce00078e00ff */
[----:B0-----:R-:W-:Y:S05]  /*2f4e0*/  WARPSYNC.COLLECTIVE R15, `(.L_x_2128) ;  /* 0x000000000f087348 */ /* 0x001fea0003c00000 */
[----:B------:R1:W2:Y:S02]  /*2f4f0*/  SHFL.IDX P6, R14, R13, R12, R11 ;  /* 0x0000000c0d0e7389 */ /* 0x0002a400000c000b */
[----:B012---:R-:W-:Y:S01]  /*2f500*/  ENDCOLLECTIVE ;  /* 0x000000000000791b */ /* 0x007fe20003800000 */
.L_x_2128:
[----:B------:R-:W-:Y:S05]  /*2f510*/  BSYNC B0 ;  /* 0x0000000000007941 */ /* 0x000fea0003800000 */
.L_x_2127:
[----:B------:R-:W0:Y:S01]  /*2f520*/  S2R R5, SR_TID.X ;  /* 0x0000000000057919 */ /* 0x000e220000002100 */
[----:B------:R-:W-:Y:S01]  /*2f530*/  IMAD.MOV.U32 R13, RZ, RZ, R18 ;  /* 0x000000ffff0d7224 */ /* 0x000fe200078e0012 */
[----:B------:R-:W-:Y:S01]  /*2f540*/  MOV R12, RZ ;  /* 0x000000ff000c7202 */ /* 0x000fe20000000f00 */
[----:B------:R-:W-:Y:S01]  /*2f550*/  IMAD.MOV.U32 R11, RZ, RZ, 0x181f ;  /* 0x0000181fff0b7424 */ /* 0x000fe200078e00ff */
[C---:B------:R-:W-:Y:S01]  /*2f560*/  LOP3.LUT R2, R29.reuse, 0x1, RZ, 0xc0, !PT ;  /* 0x000000011d027812 */ /* 0x040fe200078ec0ff */
[----:B------:R-:W-:Y:S01]  /*2f570*/  IMAD.MOV.U32 R15, RZ, RZ, -0x1 ;  /* 0xffffffffff0f7424 */ /* 0x000fe200078e00ff */
[----:B------:R-:W-:Y:S01]  /*2f580*/  LOP3.LUT P0, RZ, R29, 0x2, RZ, 0xc0, !PT ;  /* 0x000000021dff7812 */ /* 0x000fe2000780c0ff */
[----:B------:R-:W-:Y:S01]  /*2f590*/  IMAD.MOV.U32 R3, RZ, RZ, R14 ;  /* 0x000000ffff037224 */ /* 0x000fe200078e000e */
[----:B------:R-:W-:Y:S01]  /*2f5a0*/  ISETP.NE.U32.AND P1, PT, R2, 0x1, PT ;  /* 0x000000010200780c */ /* 0x000fe20003f25070 */
[----:B------:R-:W-:-:S12]  /*2f5b0*/  IMAD R4, R4, 0x2, R17 ;  /* 0x0000000204047824 */ /* 0x000fd800078e0211 */
[----:B0-----:R-:W-:Y:S05]  /*2f5c0*/  WARPSYNC.COLLECTIVE R15, `(.L_x_2129) ;  /* 0x000000000f087348 */ /* 0x001fea0003c00000 */
[----:B------:R1:W2:Y:S02]  /*2f5d0*/  SHFL.IDX P6, R14, R13, R12, R11 ;  /* 0x0000000c0d0e7389 */ /* 0x0002a400000c000b */
[----:B012---:R-:W-:Y:S01]  /*2f5e0*/  ENDCOLLECTIVE ;  /* 0x000000000000791b */ /* 0x007fe20003800000 */
.L_x_2129:
[C---:B------:R-:W-:Y:S02]  /*2f5f0*/  ISETP.LT.OR P4, PT, R6.reuse, 0x1, !P0 ;  /* 0x000000010600780c */ /* 0x040fe40004781670 */
[----:B------:R-:W-:Y:S01]  /*2f600*/  ISETP.LT.OR P3, PT, R6, 0x1, P1 ;  /* 0x000000010600780c */ /* 0x000fe20000f61670 */
[----:B------:R-:W-:Y:S02]  /*2f610*/  IMAD.MOV.U32 R13, RZ, RZ, R19 ;  /* 0x000000ffff0d7224 */ /* 0x000fe400078e0013 */
[----:B------:R-:W-:Y:S02]  /*2f620*/  IMAD.MOV.U32 R12, RZ, RZ, 0x1 ;  /* 0x00000001ff0c7424 */ /* 0x000fe400078e00ff */
[----:B------:R-:W-:-:S05]  /*2f630*/  IMAD.SHL.U32 R5, R5, 0x8, RZ ;  /* 0x0000000805057824 */ /* 0x000fca00078e00ff */
[----:B------:R-:W-:-:S05]  /*2f640*/  LOP3.LUT R5, R5, 0x38, RZ, 0xc0, !PT ;  /* 0x0000003805057812 */ /* 0x000fca00078ec0ff */
[----:B------:R-:W-:-:S05]  /*2f650*/  IMAD.SHL.U32 R5, R5, 0x2, RZ ;  /* 0x0000000205057824 */ /* 0x000fca00078e00ff */
[----:B------:R-:W-:-:S13]  /*2f660*/  IADD3 R2, P2, R14, R5, RZ ;  /* 0x000000050e027210 */ /* 0x000fda0007f5e0ff */
[----:B------:R-:W-:Y:S05]  /*2f670*/  WARPSYNC.COLLECTIVE R15, `(.L_x_2130) ;  /* 0x000000000f087348 */ /* 0x000fea0003c00000 */
[----:B------:R0:W1:Y:S02]  /*2f680*/  SHFL.IDX P6, R14, R13, R12, R11 ;  /* 0x0000000c0d0e7389 */ /* 0x00006400000c000b */
[----:B01----:R-:W-:Y:S01]  /*2f690*/  ENDCOLLECTIVE ;  /* 0x000000000000791b */ /* 0x003fe20003800000 */
.L_x_2130:
        /* <DEDUP_REMOVED lines=13> */
.L_x_2131:
[----:B------:R-:W-:Y:S02]  /*2f770*/  IMAD.MOV.U32 R13, RZ, RZ, R19 ;  /* 0x000000ffff0d7224 */ /* 0x000fe400078e0013 */
[----:B------:R-:W-:Y:S01]  /*2f780*/  IMAD.MOV.U32 R12, RZ, RZ, 0x2 ;  /* 0x00000002ff0c7424 */ /* 0x000fe200078e00ff */
[----:B------:R-:W-:-:S13]  /*2f790*/  IADD3 R2, P2, R14, R5, RZ ;  /* 0x000000050e027210 */ /* 0x000fda0007f5e0ff */
[----:B------:R-:W-:Y:S05]  /*2f7a0*/  WARPSYNC.COLLECTIVE R15, `(.L_x_2132) ;  /* 0x000000000f087348 */ /* 0x000fea0003c00000 */
[----:B------:R0:W1:Y:S02]  /*2f7b0*/  SHFL.IDX P6, R14, R13, R12, R11 ;  /* 0x0000000c0d0e7389 */ /* 0x00006400000c000b */
[----:B01----:R-:W-:Y:S01]  /*2f7c0*/  ENDCOLLECTIVE ;  /* 0x000000000000791b */ /* 0x003fe20003800000 */
.L_x_2132:
[----:B------:R-:W-:-:S05]  /*2f7d0*/  IMAD.X R3, RZ, RZ, R8, P2 ;  /* 0x000000ffff037224 */ /* 0x000fca00010e0608 */
        /* <DEDUP_REMOVED lines=12> */
.L_x_2133:
[----:B------:R-:W-:Y:S02]  /*2f8a0*/  IMAD.MOV.U32 R13, RZ, RZ, R19 ;  /* 0x000000ffff0d7224 */ /* 0x000fe400078e0013 */
[----:B------:R-:W-:Y:S02]  /*2f8b0*/  IMAD.MOV.U32 R12, RZ, RZ, 0x3 ;  /* 0x00000003ff0c7424 */ /* 0x000fe400078e00ff */
[----:B------:R-:W-:-:S07]  /*2f8c0*/  IMAD.MOV.U32 R10, RZ, RZ, R14 ;  /* 0x000000ffff0a7224 */ /* 0x000fce00078e000e */
[----:B------:R-:W-:Y:S05]  /*2f8d0*/  WARPSYNC.COLLECTIVE R15, `(.L_x_2134) ;  /* 0x000000000f087348 */ /* 0x000fea0003c00000 */
[----:B------:R0:W1:Y:S02]  /*2f8e0*/  SHFL.IDX P6, R14, R13, R12, R11 ;  /* 0x0000000c0d0e7389 */ /* 0x00006400000c000b */
[----:B01----:R-:W-:Y:S01]  /*2f8f0*/  ENDCOLLECTIVE ;  /* 0x000000000000791b */ /* 0x003fe20003800000 */
.L_x_2134:
        /* <DEDUP_REMOVED lines=14> */
.L_x_2135:
[----:B------:R-:W-:Y:S02]  /*2f9e0*/  IMAD.MOV.U32 R13, RZ, RZ, R19 ;  /* 0x000000ffff0d7224 */ /* 0x000fe400078e0013 */
[----:B------:R-:W-:Y:S01]  /*2f9f0*/  IMAD.MOV.U32 R12, RZ, RZ, 0x4 ;  /* 0x00000004ff0c7424 */ /* 0x000fe200078e00ff */
[----:B------:R-:W-:-:S13]  /*2fa00*/  IADD3 R2, P2, R14, R5, RZ ;  /* 0x000000050e027210 */ /* 0x000fda0007f5e0ff */
[----:B------:R-:W-:Y:S05]  /*2fa10*/  WARPSYNC.COLLECTIVE R15, `(.L_x_2136) ;  /* 0x000000000f087348 */ /* 0x000fea0003c00000 */
[----:B------:R0:W1:Y:S02]  /*2fa20*/  SHFL.IDX P6, R14, R13, R12, R11 ;  /* 0x0000000c0d0e7389 */ /* 0x00006400000c000b */
[----:B01----:R-:W-:Y:S01]  /*2fa30*/  ENDCOLLECTIVE ;  /* 0x000000000000791b */ /* 0x003fe20003800000 */
.L_x_2136:
        /* <DEDUP_REMOVED lines=13> */
.L_x_2137:
[----:B------:R-:W-:Y:S01]  /*2fb10*/  IMAD.MOV.U32 R13, RZ, RZ, R19 ;  /* 0x000000ffff0d7224 */ /* 0x000fe200078e0013 */
[----:B------:R-:W-:Y:S01]  /*2fb20*/  MOV R12, 0x5 ;  /* 0x00000005000c7802 */ /* 0x000fe20000000f00 */
[----:B------:R-:W-:-:S07]  /*2fb30*/  IMAD.MOV.U32 R10, RZ, RZ, R14 ;  /* 0x000000ffff0a7224 */ /* 0x000fce00078e000e */
[----:B------:R-:W-:Y:S05]  /*2fb40*/  WARPSYNC.COLLECTIVE R15, `(.L_x_2138) ;  /* 0x000000000f087348 */ /* 0x000fea0003c00000 */
[----:B------:R0:W1:Y:S02]  /*2fb50*/  SHFL.IDX P6, R14, R13, R12, R11 ;  /* 0x0000000c0d0e7389 */ /* 0x00006400000c000b */
[----:B01----:R-:W-:Y:S01]  /*2fb60*/  ENDCOLLECTIVE ;  /* 0x000000000000791b */ /* 0x003fe20003800000 */
.L_x_2138:
        /* <DEDUP_REMOVED lines=12> */
.L_x_2139:
[----:B------:R-:W-:Y:S05]  /*2fc30*/  BRA `(.L_x_2140) ;  /* 0xffffffa400f47947 */ /* 0x000fea000383ffff */
.L_x_1973:
        /* <DEDUP_REMOVED lines=8> */
.L_x_2142:
[----:B------:R-:W-:Y:S05]  /*2fcc0*/  BSYNC B0 ;  /* 0x0000000000007941 */ /* 0x000fea0003800000 */
.L_x_2141:
[----:B------:R-:W-:Y:S01]  /*2fcd0*/  IMAD.MOV.U32 R13, RZ, RZ, R24 ;  /* 0x000000ffff0d7224 */ /* 0x000fe200078e0018 */
[----:B------:R-:W-:Y:S01]  /*2fce0*/  MOV R11, 0x1f ;  /* 0x0000001f000b7802 */ /* 0x000fe20000000f00 */
[----:B------:R-:W-:Y:S02]  /*2fcf0*/  IMAD.MOV.U32 R12, RZ, RZ, 0x1 ;  /* 0x00000001ff0c7424 */ /* 0x000fe400078e00ff */
[----:B------:R-:W-:Y:S02]  /*2fd00*/  IMAD.MOV.U32 R15, RZ, RZ, -0x1 ;  /* 0xffffffffff0f7424 */ /* 0x000fe400078e00ff */
[----:B------:R-:W-:Y:S02]  /*2fd10*/  IMAD.IADD R9, R27, 0x1, R8 ;  /* 0x000000011b097824 */ /* 0x000fe400078e0208 */
[----:B------:R-:W-:-:S07]  /*2fd20*/  IMAD.MOV.U32 R0, RZ, RZ, R14 ;  /* 0x000000ffff007224 */ /* 0x000fce00078e000e */
[----:B------:R-:W-:Y:S05]  /*2fd30*/  WARPSYNC.COLLECTIVE R15, `(.L_x_2143) ;  /* 0x000000000f087348 */ /* 0x000fea0003c00000 */
[----:B------:R0:W1:Y:S02]  /*2fd40*/  SHFL.IDX P6, R14, R13, R12, R11 ;  /* 0x0000000c0d0e7389 */ /* 0x00006400000c000b */
[----:B01----:R-:W-:Y:S01]  /*2fd50*/  ENDCOLLECTIVE ;  /* 0x000000000000791b */ /* 0x003fe20003800000 */
.L_x_2143:
[----:B------:R-:W-:Y:S02]  /*2fd60*/  ULDC UR4, c[0x0][0xc3c] ;  /* 0x00030f0000047ab9 */ /* 0x000fe40000000800 */
[----:B------:R-:W-:-:S13]  /*2fd70*/  ISETP.GE.OR P1, PT, R9, UR4, !P0 ;  /* 0x0000000409007c0c */ /* 0x000fda000c726670 */
[----:B------:R-:W0:Y:S08]  /*2fd80*/  @!P1 LDC.64 R2, c[0x0][0xc80] ;  /* 0x00032000ff029b82 */ /* 0x000e300000000a00 */
[----:B------:R-:W1:Y:S01]  /*2fd90*/  @!P1 LDC.64 R4, c[0x0][0xc78] ;  /* 0x00031e00ff049b82 */ /* 0x000e620000000a00 */
[----:B------:R-:W-:Y:S02]  /*2fda0*/  IMAD.MOV.U32 R25, RZ, RZ, RZ ;  /* 0x000000ffff197224 */ /* 0x000fe400078e00ff */
[----:B------:R-:W-:-:S02]  /*2fdb0*/  IMAD.MOV.U32 R11, RZ, RZ, RZ ;  /* 0x000000ffff0b7224 */ /* 0x000fc400078e00ff */
[----:B------:R-:W-:Y:S02]  /*2fdc0*/  IMAD.MOV.U32 R7, RZ, RZ, R14 ;  /* 0x000000ffff077224 */ /* 0x000fe400078e000e */
[----:B0-----:R-:W-:-:S05]  /*2fdd0*/  @!P1 IMAD.WIDE R2, R9, 0x4, R2 ;  /* 0x0000000409029825 */ /* 0x001fca00078e0202 */
[----:B------:R1:W2:Y:S02]  /*2fde0*/  @!P1 LDG.E R6, desc[UR60][R2.64] ;  /* 0x0000003c02069981 */ /* 0x0002a4000c1e1900 */
[----:B-1----:R-:W-:-:S05]  /*2fdf0*/  @!P1 IMAD.WIDE R2, R9, 0x4, R4 ;  /* 0x0000000409029825 */ /* 0x002fca00078e0204 */
[----:B------:R-:W3:Y:S01]  /*2fe00*/  @!P1 LDG.E R5, desc[UR60][R2.64] ;  /* 0x0000003c02059981 */ /* 0x000ee2000c1e1900 */
[----:B------:R-:W-:Y:S01]  /*2fe10*/  IMAD.MOV.U32 R4, RZ, RZ, RZ ;  /* 0x000000ffff047224 */ /* 0x000fe200078e00ff */
[C---:B------:R-:W-:Y:S02]  /*2fe20*/  ISETP.GE.U32.AND P2, PT, R8.reuse, 0x2, PT ;  /* 0x000000020800780c */ /* 0x040fe40003f46070 */
[C---:B------:R-:W-:Y:S02]  /*2fe30*/  ISETP.GE.U32.AND P3, PT, R8.reuse, 0x4, PT ;  /* 0x000000040800780c */ /* 0x040fe40003f66070 */
[C---:B------:R-:W-:Y:S02]  /*2fe40*/  ISETP.GE.U32.AND P4, PT, R8.reuse, 0x8, PT ;  /* 0x000000080800780c */ /* 0x040fe40003f86070 */
[----:B------:R-:W-:Y:S02]  /*2fe50*/  ISETP.GE.U32.AND P5, PT, R8, 0x10, PT ;  /* 0x000000100800780c */ /* 0x000fe40003fa6070 */
[----:B--2---:R-:W-:-:S02]  /*2fe60*/  @!P1 MOV R25, R6 ;  /* 0x0000000600199202 */ /* 0x004fc40000000f00 */
[----:B------:R-:W-:Y:S01]  /*2fe70*/  MOV R6, RZ ;  /* 0x000000ff00067202 */ /* 0x000fe20000000f00 */
[----:B---3--:R-:W-:Y:S01]  /*2fe80*/  @!P1 IMAD.MOV.U32 R4, RZ, RZ, R5 ;  /* 0x000000ffff049224 */ /* 0x008fe200078e0005 */
[----:B------:R-:W-:-:S03]  /*2fe90*/  ISETP.NE.AND P1, PT, R8, RZ, PT ;  /* 0x000000ff0800720c */ /* 0x000fc60003f25270 */
[----:B------:R-:W-:-:S10]  /*2fea0*/  IMAD R13, R4, R25, RZ ;  /* 0x00000019040d7224 */ /* 0x000fd400078e02ff */
[----:B------:R-:W-:Y:S05]  /*2feb0*/  WARPSYNC.COLLECTIVE R15, `(.L_x_2144) ;  /* 0x000000000f087348 */ /* 0x000fea0003c00000 */
[----:B------:R0:W1:Y:S02]  /*2fec0*/  SHFL.UP P6, R14, R13, R12, R11 ;  /* 0x0400000c0d0e7389 */ /* 0x00006400000c000b */
[----:B01----:R-:W-:Y:S01]  /*2fed0*/  ENDCOLLECTIVE ;  /* 0x000000000000791b */ /* 0x003fe20003800000 */
.L_x_2144:
[----:B------:R-:W-:Y:S01]  /*2fee0*/  IMAD.MOV.U32 R12, RZ, RZ, 0x2 ;  /* 0x00000002ff0c7424 */ /* 0x000fe200078e00ff */
[----:B------:R-:W-:-:S05]  /*2fef0*/  SEL R14, R14, RZ, P1 ;  /* 0x000000ff0e0e7207 */ /* 0x000fca0000800000 */
[----:B------:R-:W-:-:S05]  /*2ff00*/  IMAD.IADD R5, R13, 0x1, R14 ;  /* 0x000000010d057824 */ /* 0x000fca00078e020e */
[----:B------:R-:W-:-:S07]  /*2ff10*/  MOV R13, R5 ;  /* 0x00000005000d7202 */ /* 0x000fce0000000f00 */
[----:B------:R-:W-:Y:S05]  /*2ff20*/  WARPSYNC.COLLECTIVE R15, `(.L_x_2145) ;  /* 0x000000000f087348 */ /* 0x000fea0003c00000 */
[----:B------:R0:W1:Y:S02]  /*2ff30*/  SHFL.UP P6, R14, R13, R12, R11 ;  /* 0x0400000c0d0e7389 */ /* 0x00006400000c000b */
[----:B01----:R-:W-:Y:S01]  /*2ff40*/  ENDCOLLECTIVE ;  /* 0x000000000000791b */ /* 0x003fe20003800000 */
.L_x_2145:
[----:B------:R-:W-:Y:S01]  /*2ff50*/  IMAD.MOV.U32 R12, RZ, RZ, 0x4 ;  /* 0x00000004ff0c7424 */ /* 0x000fe200078e00ff */
[----:B------:R-:W-:-:S05]  /*2ff60*/  SEL R2, R14, RZ, P2 ;  /* 0x000000ff0e027207 */ /* 0x000fca0001000000 */
[----:B------:R-:W-:-:S04]  /*2ff70*/  IMAD.IADD R2, R5, 0x1, R2 ;  /* 0x0000000105027824 */ /* 0x000fc800078e0202 */
[----:B------:R-:W-:-:S07]  /*2ff80*/  IMAD.MOV.U32 R13, RZ, RZ, R2 ;  /* 0x000000ffff0d7224 */ /* 0x000fce00078e0002 */
[----:B------:R-:W-:Y:S05]  /*2ff90*/  WARPSYNC.COLLECTIVE R15, `(.L_x_2146) ;  /* 0x000000000f087348 */ /* 0x000fea0003c00000 */
[----:B------:R0:W1:Y:S02]  /*2ffa0*/  SHFL.UP P6, R14, R13, R12, R11 ;  /* 0x0400000c0d0e7389 */ /* 0x00006400000c000b */
[----:B01----:R-:W-:Y:S01]  /*2ffb0*/  ENDCOLLECTIVE ;  /* 0x000000000000791b */ /* 0x003fe20003800000 */
.L_x_2146:
[----:B------:R-:W-:Y:S01]  /*2ffc0*/  IMAD.MOV.U32 R12, RZ, RZ, 0x8 ;  /* 0x00000008ff0c7424 */ /* 0x000fe200078e00ff */
[----:B------:R-:W-:-:S04]  /*2ffd0*/  SEL R3, R14, RZ, P3 ;  /* 0x000000ff0e037207 */ /* 0x000fc80001800000 */
[----:B------:R-:W-:-:S05]  /*2ffe0*/  IADD3 R3, R2, R3, RZ ;  /* 0x0000000302037210 */ /* 0x000fca0007ffe0ff */
[----:B------:R-:W-:-:S07]  /*2fff0*/  IMAD.MOV.U32 R13, RZ, RZ, R3 ;  /* 0x000000ffff0d7224 */ /* 0x000fce00078e0003 */
[----:B------:R-:W-:Y:S05]  /*30000*/  WARPSYNC.COLLECTIVE R15, `(.L_x_2147) ;  /* 0x000000000f087348 */ /* 0x000fea0003c00000 */
[----:B------:R0:W1:Y:S02]  /*30010*/  SHFL.UP P6, R14, R13, R12, R11 ;  /* 0x0400000c0d0e7389 */ /* 0x00006400000c000b */
[----:B01----:R-:W-:Y:S01]  /*30020*/  ENDCOLLECTIVE ;  /* 0x000000000000791b */ /* 0x003fe20003800000 */
.L_x_2147:
[----:B------:R-:W-:Y:S02]  /*30030*/  MOV R12, 0x10 ;  /* 0x00000010000c7802 */ /* 0x000fe40000000f00 */
[----:B------:R-:W-:-:S05]  /*30040*/  SEL R14, R14, RZ, P4 ;  /* 0x000000ff0e0e7207 */ /* 0x000fca0002000000 */
[----:B------:R-:W-:-:S04]  /*30050*/  IMAD.IADD R5, R3, 0x1, R14 ;  /* 0x0000000103057824 */ /* 0x000fc800078e020e */
[----:B------:R-:W-:-:S07]  /*30060*/  IMAD.MOV.U32 R13, RZ, RZ, R5 ;  /* 0x000000ffff0d7224 */ /* 0x000fce00078e0005 */
[----:B------:R-:W-:Y:S05]  /*30070*/  WARPSYNC.COLLECTIVE R15, `(.L_x_2148) ;  /* 0x000000000f087348 */ /* 0x000fea0003c00000 */
[----:B------:R0:W1:Y:S02]  /*30080*/  SHFL.UP P6, R14, R13, R12, R11 ;  /* 0x0400000c0d0e7389 */ /* 0x00006400000c000b */
[----:B01----:R-:W-:Y:S01]  /*30090*/  ENDCOLLECTIVE ;  /* 0x000000000000791b */ /* 0x003fe20003800000 */
.L_x_2148:
        /* <DEDUP_REMOVED lines=8> */
.L_x_2149:
[----:B------:R-:W-:Y:S05]  /*30120*/  BRA `(.L_x_2150) ;  /* 0xffffffa800007947 */ /* 0x000fea000383ffff */
.L_x_1976:
[----:B------:R-:W-:Y:S01]  /*30130*/  BSSY B0, `(.L_x_2151) ;  /* 0x0000007000007945 */ /* 0x000fe20003800000 */
[----:B------:R-:W-:Y:S02]  /*30140*/  IMAD.MOV.U32 R12, RZ, RZ, 0x1 ;  /* 0x00000001ff0c7424 */ /* 0x000fe400078e00ff */
[----:B------:R-:W-:Y:S02]  /*30150*/  IMAD.MOV.U32 R11, RZ, RZ, RZ ;  /* 0x000000ffff0b7224 */ /* 0x000fe400078e00ff */
[----:B------:R-:W-:-:S07]  /*30160*/  IMAD.MOV.U32 R15, RZ, RZ, -0x1 ;  /* 0xffffffffff0f7424 */ /* 0x000fce00078e00ff */
[----:B0-----:R-:W-:Y:S05]  /*30170*/  WARPSYNC.COLLECTIVE R15, `(.L_x_2152) ;  /* 0x000000000f087348 */ /* 0x001fea0003c00000 */
[----:B------:R1:W2:Y:S02]  /*30180*/  SHFL.UP P6, R14, R13, R12, R11 ;  /* 0x0400000c0d0e7389 */ /* 0x0002a400000c000b */
[----:B012---:R-:W-:Y:S01]  /*30190*/  ENDCOLLECTIVE ;  /* 0x000000000000791b */ /* 0x007fe20003800000 */
.L_x_2152:
[----:B------:R-:W-:Y:S05]  /*301a0*/  BSYNC B0 ;  /* 0x0000000000007941 */ /* 0x000fea0003800000 */
.L_x_2151:
[----:B------:R-:W-:Y:S01]  /*301b0*/  SEL R14, R14, RZ, P1 ;  /* 0x000000ff0e0e7207 */ /* 0x000fe20000800000 */
[----:B------:R-:W-:Y:S01]  /*301c0*/  IMAD.MOV.U32 R11, RZ, RZ, RZ ;  /* 0x000000ffff0b7224 */ /* 0x000fe200078e00ff */
[----:B------:R-:W-:Y:S01]  /*301d0*/  MOV R12, 0x2 ;  /* 0x00000002000c7802 */ /* 0x000fe20000000f00 */
[----:B------:R-:W-:Y:S02]  /*301e0*/  IMAD.MOV.U32 R15, RZ, RZ, -0x1 ;  /* 0xffffffffff0f7424 */ /* 0x000fe400078e00ff */
[----:B------:R-:W-:-:S07]  /*301f0*/  IMAD.IADD R13, R13, 0x1, R14 ;  /* 0x000000010d0d7824 */ /* 0x000fce00078e020e */
[----:B------:R-:W-:Y:S05]  /*30200*/  WARPSYNC.COLLECTIVE R15, `(.L_x_2153) ;  /* 0x000000000f087348 */ /* 0x000fea0003c00000 */
[----:B------:R0:W1:Y:S02]  /*30210*/  SHFL.UP P6, R14, R13, R12, R11 ;  /* 0x0400000c0d0e7389 */ /* 0x00006400000c000b */
[----:B01----:R-:W-:Y:S01]  /*30220*/  ENDCOLLECTIVE ;  /* 0x000000000000791b */ /* 0x003fe20003800000 */
.L_x_2153:
[----:B------:R-:W-:Y:S02]  /*30230*/  MOV R12, 0x4 ;  /* 0x00000004000c7802 */ /* 0x000fe40000000f00 */
[----:B------:R-:W-:-:S05]  /*30240*/  SEL R2, R14, RZ, P2 ;  /* 0x000000ff0e027207 */ /* 0x000fca0001000000 */
[----:B------:R-:W-:-:S04]  /*30250*/  IMAD.IADD R2, R13, 0x1, R2 ;  /* 0x000000010d027824 */ /* 0x000fc800078e0202 */
[----:B------:R-:W-:-:S07]  /*30260*/  IMAD.MOV.U32 R13, RZ, RZ, R2 ;  /* 0x000000ffff0d7224 */ /* 0x000fce00078e0002 */
[----:B------:R-:W-:Y:S05]  /*30270*/  WARPSYNC.COLLECTIVE R15, `(.L_x_2154) ;  /* 0x000000000f087348 */ /* 0x000fea0003c00000 */
[----:B------:R0:W1:Y:S02]  /*30280*/  SHFL.UP P6, R14, R13, R12, R11 ;  /* 0x0400000c0d0e7389 */ /* 0x00006400000c000b */
[----:B01----:R-:W-:Y:S01]  /*30290*/  ENDCOLLECTIVE ;  /* 0x000000000000791b */ /* 0x003fe20003800000 */
.L_x_2154:
[----:B------:R-:W-:Y:S01]  /*302a0*/  IMAD.MOV.U32 R12, RZ, RZ, 0x8 ;  /* 0x00000008ff0c7424 */ /* 0x000fe200078e00ff */
[----:B------:R-:W-:-:S05]  /*302b0*/  SEL R3, R14, RZ, P3 ;  /* 0x000000ff0e037207 */ /* 0x000fca0001800000 */
[----:B------:R-:W-:-:S04]  /*302c0*/  IMAD.IADD R3, R2, 0x1, R3 ;  /* 0x0000000102037824 */ /* 0x000fc800078e0203 */
[----:B------:R-:W-:-:S07]  /*302d0*/  IMAD.MOV.U32 R13, RZ, RZ, R3 ;  /* 0x000000ffff0d7224 */ /* 0x000fce00078e0003 */
[----:B------:R-:W-:Y:S05]  /*302e0*/  WARPSYNC.COLLECTIVE R15, `(.L_x_2155) ;  /* 0x000000000f087348 */ /* 0x000fea0003c00000 */
[----:B------:R0:W1:Y:S02]  /*302f0*/  SHFL.UP P6, R14, R13, R12, R11 ;  /* 0x0400000c0d0e7389 */ /* 0x00006400000c000b */
[----:B01----:R-:W-:Y:S01]  /*30300*/  ENDCOLLECTIVE ;  /* 0x000000000000791b */ /* 0x003fe20003800000 */
.L_x_2155:
[----:B------:R-:W-:Y:S01]  /*30310*/  IMAD.MOV.U32 R12, RZ, RZ, 0x10 ;  /* 0x00000010ff0c7424 */ /* 0x000fe200078e00ff */
[----:B------:R-:W-:-:S05]  /*30320*/  SEL R14, R14, RZ, P4 ;  /* 0x000000ff0e0e7207 */ /* 0x000fca0002000000 */
[----:B------:R-:W-:-:S05]  /*30330*/  IMAD.IADD R5, R3, 0x1, R14 ;  /* 0x0000000103057824 */ /* 0x000fca00078e020e */
[----:B------:R-:W-:-:S07]  /*30340*/  MOV R13, R5 ;  /* 0x00000005000d7202 */ /* 0x000fce0000000f00 */
[----:B------:R-:W-:Y:S05]  /*30350*/  WARPSYNC.COLLECTIVE R15, `(.L_x_2156) ;  /* 0x000000000f087348 */ /* 0x000fea0003c00000 */
[----:B------:R0:W1:Y:S02]  /*30360*/  SHFL.UP P6, R14, R13, R12, R11 ;  /* 0x0400000c0d0e7389 */ /* 0x00006400000c000b */
[----:B01----:R-:W-:Y:S01]  /*30370*/  ENDCOLLECTIVE ;  /* 0x000000000000791b */ /* 0x003fe20003800000 */
.L_x_2156:
[----:B------:R-:W-:Y:S01]  /*30380*/  IMAD.MOV.U32 R12, RZ, RZ, 0x1f ;  /* 0x0000001fff0c7424 */ /* 0x000fe200078e00ff */
[----:B------:R-:W-:Y:S02]  /*30390*/  MOV R11, 0x1f ;  /* 0x0000001f000b7802 */ /* 0x000fe40000000f00 */
[----:B------:R-:W-:-:S05]  /*303a0*/  SEL R2, R14, RZ, P5 ;  /* 0x000000ff0e027207 */ /* 0x000fca0002800000 */
[----:B------:R-:W-:-:S04]  /*303b0*/  IMAD.IADD R2, R5, 0x1, R2 ;  /* 0x0000000105027824 */ /* 0x000fc800078e0202 */
[----:B------:R-:W-:-:S07]  /*303c0*/  IMAD.MOV.U32 R13, RZ, RZ, R2 ;  /* 0x000000ffff0d7224 */ /* 0x000fce00078e0002 */
[----:B------:R-:W-:Y:S05]  /*303d0*/  WARPSYNC.COLLECTIVE R15, `(.L_x_2157) ;  /* 0x000000000f087348 */ /* 0x000fea0003c00000 */
[----:B------:R0:W1:Y:S02]  /*303e0*/  SHFL.IDX P6, R14, R13, R12, R11 ;  /* 0x0000000c0d0e7389 */ /* 0x00006400000c000b */
[----:B01----:R-:W-:Y:S01]  /*303f0*/  ENDCOLLECTIVE ;  /* 0x000000000000791b */ /* 0x003fe20003800000 */
.L_x_2157:
[----:B------:R-:W-:Y:S05]  /*30400*/  BRA `(.L_x_2158) ;  /* 0xffffffa400ec7947 */ /* 0x000fea000383ffff */
.L_x_1978:
[----:B------:R-:W-:Y:S01]  /*30410*/  BSSY B0, `(.L_x_2159) ;  /* 0x0000006000007945 */ /* 0x000fe20003800000 */
[----:B------:R-:W-:Y:S01]  /*30420*/  PLOP3.LUT P6, PT, P6, PT, PT, 0x8, 0x0 ;  /* 0x000000000000781c */ /* 0x000fe200037ce170 */
[----:B------:R-:W-:-:S12]  /*30430*/  IMAD.MOV.U32 R15, RZ, RZ, -0x1 ;  /* 0xffffffffff0f7424 */ /* 0x000fd800078e00ff */
[----:B01----:R-:W-:Y:S05]  /*30440*/  WARPSYNC.COLLECTIVE R15, `(.L_x_2160) ;  /* 0x000000000f087348 */ /* 0x003fea0003c00000 */
[----:B------:R-:W-:Y:S01]  /*30450*/  VOTE.ANY R14, PT, P6 ;  /* 0x00000000000e7806 */ /* 0x000fe200030e0100 */
[----:B01----:R-:W-:Y:S06]  /*30460*/  ENDCOLLECTIVE ;  /* 0x000000000000791b */ /* 0x003fec0003800000 */
.L_x_2160:
[----:B------:R-:W-:Y:S05]  /*30470*/  BSYNC B0 ;  /* 0x0000000000007941 */ /* 0x000fea0003800000 */
.L_x_2159:
[----:B------:R-:W-:Y:S01]  /*30480*/  IMAD.MOV.U32 R3, RZ, RZ, R14 ;  /* 0x000000ffff037224 */ /* 0x000fe200078e000e */
[----:B------:R-:W-:Y:S01]  /*30490*/  MOV R15, 0xffffffff ;  /* 0xffffffff000f7802 */ /* 0x000fe20000000f00 */
[----:B------:R-:W-:Y:S02]  /*304a0*/  IMAD.MOV.U32 R13, RZ, RZ, R25 ;  /* 0x000000ffff0d7224 */ /* 0x000fe400078e0019 */
[----:B------:R0:W1:Y:S01]  /*304b0*/  POPC R12, R3 ;  /* 0x00000003000c7309 */ /* 0x0000620000000000 */
[----:B------:R-:W-:-:S07]  /*304c0*/  IMAD.MOV.U32 R11, RZ, RZ, 0x1f ;  /* 0x0000001fff0b7424 */ /* 0x000fce00078e00ff */
[----:B01----:R-:W-:Y:S05]  /*304d0*/  WARPSYNC.COLLECTIVE R15, `(.L_x_2161) ;  /* 0x000000000f087348 */ /* 0x003fea0003c00000 */
[----:B-1----:R1:W2:Y:S02]  /*304e0*/  SHFL.IDX P6, R14, R13, R12, R11 ;  /* 0x0000000c0d0e7389 */ /* 0x0022a400000c000b */
[----:B012---:R-:W-:Y:S01]  /*304f0*/  ENDCOLLECTIVE ;  /* 0x000000000000791b */ /* 0x007fe20003800000 */
.L_x_2161:
[----:B------:R-:W-:Y:S02]  /*30500*/  IMAD.IADD R27, R12, 0x1, R27 ;  /* 0x000000010c1b7824 */ /* 0x000fe400078e021b */
[----:B------:R-:W-:Y:S02]  /*30510*/  IMAD.MOV.U32 R13, RZ, RZ, R4 ;  /* 0x000000ffff0d7224 */ /* 0x000fe400078e0004 */
[----:B------:R-:W-:-:S07]  /*30520*/  IMAD.MOV.U32 R25, RZ, RZ, R14 ;  /* 0x000000ffff197224 */ /* 0x000fce00078e000e */
[----:B------:R-:W-:Y:S05]  /*30530*/  WARPSYNC.COLLECTIVE R15, `(.L_x_2162) ;  /* 0x000000000f087348 */ /* 0x000fea0003c00000 */
[----:B------:R0:W1:Y:S02]  /*30540*/  SHFL.IDX P6, R14, R13, R12, R11 ;  /* 0x0000000c0d0e7389 */ /* 0x00006400000c000b */
[----:B01----:R-:W-:Y:S01]  /*30550*/  ENDCOLLECTIVE ;  /* 0x000000000000791b */ /* 0x003fe20003800000 */
.L_x_2162:
[----:B------:R-:W-:Y:S01]  /*30560*/  IMAD.MOV.U32 R4, RZ, RZ, R14 ;  /* 0x000000ffff047224 */ /* 0x000fe200078e000e */
[----:B------:R-:W-:Y:S06]  /*30570*/  BRA `(.L_x_2163) ;  /* 0xffffffa400d07947 */ /* 0x000fec000383ffff */
.L_x_1980:
[----:B------:R-:W-:Y:S01]  /*30580*/  BSSY B0, `(.L_x_2164) ;  /* 0x0000007000007945 */ /* 0x000fe20003800000 */
[----:B------:R-:W-:Y:S01]  /*30590*/  MOV R13, R2 ;  /* 0x00000002000d7202 */ /* 0x000fe20000000f00 */
[----:B------:R-:W-:Y:S02]  /*305a0*/  IMAD.MOV.U32 R11, RZ, RZ, 0x1f ;  /* 0x0000001fff0b7424 */ /* 0x000fe400078e00ff */
[----:B------:R-:W-:-:S07]  /*305b0*/  IMAD.MOV.U32 R15, RZ, RZ, -0x1 ;  /* 0xffffffffff0f7424 */ /* 0x000fce00078e00ff */
[----:B01-34-:R-:W-:Y:S05]  /*305c0*/  WARPSYNC.COLLECTIVE R15, `(.L_x_2165) ;  /* 0x000000000f087348 */ /* 0x01bfea0003c00000 */
[----:B------:R2:W0:Y:S02]  /*305d0*/  SHFL.IDX P6, R14, R13, R12, R11 ;  /* 0x0000000c0d0e7389 */ /* 0x00042400000c000b */
[----:B01234-:R-:W-:Y:S01]  /*305e0*/  ENDCOLLECTIVE ;  /* 0x000000000000791b */ /* 0x01ffe20003800000 */
.L_x_2165:
[----:B------:R-:W-:Y:S05]  /*305f0*/  BSYNC B0 ;  /* 0x0000000000007941 */ /* 0x000fea0003800000 */
.L_x_2164:
[----:B------:R-:W-:Y:S01]  /*30600*/  IMAD.MOV.U32 R6, RZ, RZ, R14 ;  /* 0x000000ffff067224 */ /* 0x000fe200078e000e */
[----:B------:R-:W-:Y:S06]  /*30610*/  BRA `(.L_x_1979) ;  /* 0xffffffa400c07947 */ /* 0x000fec000383ffff */
.L_x_1986:
[----:B0-----:R0:W2:Y:S02]  /*30620*/  SYNCS.PHASECHK.TRANS64.TRYWAIT P0, [R7+URZ+0x2a820], R0 ;  /* 0x02a82000070075a7 */ /* 0x0010a4000800017f */
[----:B--2---:R-:W-:Y:S05]  /*30630*/  @!P0 NANOSLEEP.SYNCS 0x989680 ;  /* 0x009896800000895d */ /* 0x004fea0003900000 */
[----:B------:R-:W2:Y:S02]  /*30640*/  @!P0 SYNCS.PHASECHK.TRANS64 P0, [R7+URZ+0x2a820], R0 ;  /* 0x02a82000070085a7 */ /* 0x000ea4000800007f */
[----:B--2---:R-:W-:Y:S05]  /*30650*/  @!P0 BRA `(.L_x_1986) ;  /* 0xfffffffc00f08947 */ /* 0x004fea000383ffff */
[----:B------:R-:W-:Y:S05]  /*30660*/  BRA `(.L_x_2166) ;  /* 0xffffffb000187947 */ /* 0x000fea000383ffff */
.L_x_1987:
[----:B------:R-:W2:Y:S01]  /*30670*/  S2R R2, SR_TID.X ;  /* 0x0000000000027919 */ /* 0x000ea20000002100 */
[----:B------:R-:W-:Y:S01]  /*30680*/  BSSY B0, `(.L_x_2167) ;  /* 0x000000a000007945 */ /* 0x000fe20003800000 */
[----:B------:R-:W-:Y:S01]  /*30690*/  MOV R12, RZ ;  /* 0x000000ff000c7202 */ /* 0x000fe20000000f00 */
[----:B------:R-:W-:Y:S02]  /*306a0*/  IMAD.MOV.U32 R11, RZ, RZ, 0x1f ;  /* 0x0000001fff0b7424 */ /* 0x000fe400078e00ff */
[----:B------:R-:W-:Y:S01]  /*306b0*/  IMAD.MOV.U32 R15, RZ, RZ, -0x1 ;  /* 0xffffffffff0f7424 */ /* 0x000fe200078e00ff */
[----:B--2---:R-:W-:-:S04]  /*306c0*/  SHF.R.U32.HI R2, RZ, 0x5, R2 ;  /* 0x00000005ff027819 */ /* 0x004fc80000011602 */
[----:B------:R-:W-:-:S05]  /*306d0*/  LOP3.LUT R2, R2, 0x3, RZ, 0xc0, !PT ;  /* 0x0000000302027812 */ /* 0x000fca00078ec0ff */
[----:B------:R-:W-:-:S07]  /*306e0*/  IMAD.MOV.U32 R13, RZ, RZ, R2 ;  /* 0x000000ffff0d7224 */ /* 0x000fce00078e0002 */
[----:B01-3--:R-:W-:Y:S05]  /*306f0*/  WARPSYNC.COLLECTIVE R15, `(.L_x_2168) ;  /* 0x000000000f087348 */ /* 0x00bfea0003c00000 */
[----:B------:R2:W4:Y:S02]  /*30700*/  SHFL.IDX P6, R14, R13, R12, R11 ;  /* 0x0000000c0d0e7389 */ /* 0x00052400000c000b */
[----:B01234-:R-:W-:Y:S01]  /*30710*/  ENDCOLLECTIVE ;  /* 0x000000000000791b */ /* 0x01ffe20003800000 */
.L_x_2168:
[----:B------:R-:W-:Y:S05]  /*30720*/  BSYNC B0 ;  /* 0x0000000000007941 */ /* 0x000fea0003800000 */
.L_x_2167:
[----:B------:R-:W-:Y:S05]  /*30730*/  BRA `(.L_x_2169) ;  /* 0xffffffb000007947 */ /* 0x000fea000383ffff */
.L_x_1988:
[----:B------:R-:W-:Y:S01]  /*30740*/  BSSY B0, `(.L_x_2170) ;  /* 0x0000006000007945 */ /* 0x000fe20003800000 */
[----:B------:R-:W-:-:S07]  /*30750*/  IMAD.MOV.U32 R15, RZ, RZ, -0x1 ;  /* 0xffffffffff0f7424 */ /* 0x000fce00078e00ff */
[----:B01-3--:R-:W-:Y:S05]  /*30760*/  WARPSYNC.COLLECTIVE R15, `(.L_x_2171) ;  /* 0x000000000f0c7348 */ /* 0x00bfea0003c00000 */
[----:B------:R-:W-:Y:S02]  /*30770*/  ELECT P6, UR62, PT ;  /* 0x00000000003e782f */ /* 0x000fe400038c0000 */
[----:B------:R-:W-:Y:S01]  /*30780*/  MOV R14, UR62 ;  /* 0x0000003e000e7c02 */ /* 0x000fe20008000f00 */
[----:B01-3--:R-:W-:Y:S10]  /*30790*/  ENDCOLLECTIVE ;  /* 0x000000000000791b */ /* 0x00bff40003800000 */
.L_x_2171:
[----:B------:R-:W-:Y:S05]  /*307a0*/  BSYNC B0 ;  /* 0x0000000000007941 */ /* 0x000fea0003800000 */
.L_x_2170:
[----:B------:R-:W-:Y:S05]  /*307b0*/  BRA `(.L_x_2172) ;  /* 0xffffffac00f47947 */ /* 0x000fea000383ffff */
.L_x_1990:
[----:B0-----:R0:W2:Y:S02]  /*307c0*/  SYNCS.PHASECHK.TRANS64.TRYWAIT P1, [R5+URZ+0x2a840], R0 ;  /* 0x02a84000050075a7 */ /* 0x0010a4000802017f */
[----:B--2---:R-:W-:Y:S05]  /*307d0*/  @!P1 NANOSLEEP.SYNCS 0x989680 ;  /* 0x009896800000995d */ /* 0x004fea0003900000 */
[----:B------:R-:W2:Y:S02]  /*307e0*/  @!P1 SYNCS.PHASECHK.TRANS64 P1, [R5+URZ+0x2a840], R0 ;  /* 0x02a84000050095a7 */ /* 0x000ea4000802007f */
[----:B--2---:R-:W-:Y:S05]  /*307f0*/  @!P1 BRA `(.L_x_1990) ;  /* 0xfffffffc00f09947 */ /* 0x004fea000383ffff */
[----:B------:R-:W-:Y:S05]  /*30800*/  BRA `(.L_x_2173) ;  /* 0xffffffb0001c7947 */ /* 0x000fea000383ffff */
.L_x_1992:
[----:B--2---:R2:W4:Y:S02]  /*30810*/  SYNCS.PHASECHK.TRANS64.TRYWAIT P1, [R3+URZ+0x2a840], R2 ;  /* 0x02a84002030075a7 */ /* 0x004524000802017f */
[----:B----4-:R-:W-:Y:S05]  /*30820*/  @!P1 NANOSLEEP.SYNCS 0x989680 ;  /* 0x009896800000995d */ /* 0x010fea0003900000 */
[----:B------:R-:W4:Y:S02]  /*30830*/  @!P1 SYNCS.PHASECHK.TRANS64 P1, [R3+URZ+0x2a840], R2 ;  /* 0x02a84002030095a7 */ /* 0x000f24000802007f */
[----:B----4-:R-:W-:Y:S05]  /*30840*/  @!P1 BRA `(.L_x_1992) ;  /* 0xfffffffc00f09947 */ /* 0x010fea000383ffff */
[----:B------:R-:W-:Y:S05]  /*30850*/  BRA `(.L_x_2174) ;  /* 0xffffffb000287947 */ /* 0x000fea000383ffff */
.L_x_1994:
[----:B----4-:R4:W0:Y:S02]  /*30860*/  SYNCS.PHASECHK.TRANS64.TRYWAIT P1, [R5+URZ+0x2a860], R0 ;  /* 0x02a86000050075a7 */ /* 0x010824000802017f */
[----:B0-----:R-:W-:Y:S05]  /*30870*/  @!P1 NANOSLEEP.SYNCS 0x989680 ;  /* 0x009896800000995d */ /* 0x001fea0003900000 */
[----:B------:R-:W0:Y:S02]  /*30880*/  @!P1 SYNCS.PHASECHK.TRANS64 P1, [R5+URZ+0x2a860], R0 ;  /* 0x02a86000050095a7 */ /* 0x000e24000802007f */
[----:B0-----:R-:W-:Y:S05]  /*30890*/  @!P1 BRA `(.L_x_1994) ;  /* 0xfffffffc00f09947 */ /* 0x001fea000383ffff */
[----:B------:R-:W-:Y:S05]  /*308a0*/  BRA `(.L_x_2175) ;  /* 0xffffffb000247947 */ /* 0x000fea000383ffff */
.L_x_2176:
        /* <DEDUP_REMOVED lines=13> */
.L_x_15737:


//--------------------- .text._ZN7cutlass13device_kernelIN5flash11enable_sm90INS1_16FlashAttnFwdSm90INS1_25CollectiveMainloopFwdSm90ILi2EN4cute5tupleIJNS5_1CILi1EEES8_S8_EEENS6_IJNS7_ILi128EEENS7_ILi96EEENS7_ILi192EEEEEELi128ENS_6half_tEfNS_4arch4Sm90ELb1ELb0ELb1ELb0ELb1ELb0ELb0ELb1ELb1ELb1ELb1ELb0EEENS1_21CollectiveEpilogueFwdINS6_IJSA_SA_SB_EEES9_SE_SG_Li256ELb0ELb1ELb1ELb0EEENS1_19SingleTileSchedulerILb0ELb1ELb1ELi128EEEEEEEEEvNT_6ParamsE --------------------------
	.section	.text._ZN7cutlass13device_kernelIN5flash11enable_sm90INS1_16FlashAttnFwdSm90INS1_25CollectiveMainloopFwdSm90ILi2EN4cute5tupleIJNS5_1CILi1EEES8_S8_EEENS6_IJNS7_ILi128EEENS7_ILi96EEENS7_ILi192EEEEEELi128ENS_6half_tEfNS_4arch4Sm90ELb1ELb0ELb1ELb0ELb1ELb0ELb0ELb1ELb1ELb1ELb1ELb0EEENS1_21CollectiveEpilogueFwdINS6_IJSA_SA_SB_EEES9_SE_SG_Li256ELb0ELb1ELb1ELb0EEENS1_19SingleTileSchedulerILb0ELb1ELb1ELi128EEEEEEEEEvNT_6ParamsE,"ax",@progbits
	.align	128
.text._ZN7cutlass13device_kernelIN5flash11enable_sm90INS1_16FlashAttnFwdSm90INS1_25CollectiveMainloopFwdSm90ILi2EN4cute5tupleIJNS5_1CILi1EEES8_S8_EEENS6_IJNS7_ILi128EEENS7_ILi96EEENS7_ILi192EEEEEELi128ENS_6half_tEfNS_4arch4Sm90ELb1ELb0ELb1ELb0ELb1ELb0ELb0ELb1ELb1ELb1ELb1ELb0EEENS1_21CollectiveEpilogueFwdINS6_IJSA_SA_SB_EEES9_SE_SG_Li256ELb0ELb1ELb1ELb0EEENS1_19SingleTileSchedulerILb0ELb1ELb1ELi128EEEEEEEEEvNT_6ParamsE:
        .type           _ZN7cutlass13device_kernelIN5flash11enable_sm90INS1_16FlashAttnFwdSm90INS1_25CollectiveMainloopFwdSm90ILi2EN4cute5tupleIJNS5_1CILi1EEES8_S8_EEENS6_IJNS7_ILi128EEENS7_ILi96EEENS7_ILi192EEEEEELi128ENS_6half_tEfNS_4arch4Sm90ELb1ELb0ELb1ELb0ELb1ELb0ELb0ELb1ELb1ELb1ELb1ELb0EEENS1_21CollectiveEpilogueFwdINS6_IJSA_SA_SB_EEES9_SE_SG_Li256ELb0ELb1ELb1ELb0EEENS1_19SingleTileSchedulerILb0ELb1ELb1ELi128EEEEEEEEEvNT_6ParamsE,@function
        .size           _ZN7cutlass13device_kernelIN5flash11enable_sm90INS1_16FlashAttnFwdSm90INS1_25CollectiveMainloopFwdSm90ILi2EN4cute5tupleIJNS5_1CILi1EEES8_S8_EEENS6_IJNS7_ILi128EEENS7_ILi96EEENS7_ILi192EEEEEELi128ENS_6half_tEfNS_4arch4Sm90ELb1ELb0ELb1ELb0ELb1ELb0ELb0ELb1ELb1ELb1ELb1ELb0EEENS1_21CollectiveEpilogueFwdINS6_IJSA_SA_SB_EEES9_SE_SG_Li256ELb0ELb1ELb1ELb0EEENS1_19SingleTileSchedulerILb0ELb1ELb1ELi128EEEEEEEEEvNT_6ParamsE,(.L_x_15738 - _ZN7cutlass13device_kernelIN5flash11enable_sm90INS1_16FlashAttnFwdSm90INS1_25CollectiveMainloopFwdSm90ILi2EN4cute5tupleIJNS5_1CILi1EEES8_S8_EEENS6_IJNS7_ILi128EEENS7_ILi96EEENS7_ILi192EEEEEELi128ENS_6half_tEfNS_4arch4Sm90ELb1ELb0ELb1ELb0ELb1ELb0ELb0ELb1ELb1ELb1ELb1ELb0EEENS1_21CollectiveEpilogueFwdINS6_IJSA_SA_SB_EEES9_SE_SG_Li256ELb0ELb1ELb1ELb0EEENS1_19SingleTileSchedulerILb0ELb1ELb1ELi128EEEEEEEEEvNT_6ParamsE)
        .other          _ZN7cutlass13device_kernelIN5flash11enable_sm90INS1_16FlashAttnFwdSm90INS1_25CollectiveMainloopFwdSm90ILi2EN4cute5tupleIJNS5_1CILi1EEES8_S8_EEENS6_IJNS7_ILi128EEENS7_ILi96EEENS7_ILi192EEEEEELi128ENS_6half_tEfNS_4arch4Sm90ELb1ELb0ELb1ELb0ELb1ELb0ELb0ELb1ELb1ELb1ELb1ELb0EEENS1_21CollectiveEpilogueFwdINS6_IJSA_SA_SB_EEES9_SE_SG_Li256ELb0ELb1ELb1ELb0EEENS1_19SingleTileSchedulerILb0ELb1ELb1ELi128EEEEEEEEEvNT_6ParamsE,@"STO_CUDA_ENTRY STV_DEFAULT"
_ZN7cutlass13device_kernelIN5flash11enable_sm90INS1_16FlashAttnFwdSm90INS1_25CollectiveMainloopFwdSm90ILi2EN4cute5tupleIJNS5_1CILi1EEES8_S8_EEENS6_IJNS7_ILi128EEENS7_ILi96EEENS7_ILi192EEEEEELi128ENS_6half_tEfNS_4arch4Sm90ELb1ELb0ELb1ELb0ELb1ELb0ELb0ELb1ELb1ELb1ELb1ELb0EEENS1_21CollectiveEpilogueFwdINS6_IJSA_SA_SB_EEES9_SE_SG_Li256ELb0ELb1ELb1ELb0EEENS1_19SingleTileSchedulerILb0ELb1ELb1ELi128EEEEEEEEEvNT_6ParamsE:
        /* <DEDUP_REMOVED lines=44> */
.L_x_2177:
        /* <DEDUP_REMOVED lines=22> */
.L_x_2178:
        /* <DEDUP_REMOVED lines=18> */
.L_x_2179:
        /* <DEDUP_REMOVED lines=22> */
.L_x_2180:
        /* <DEDUP_REMOVED lines=23> */
.L_x_2181:
        /* <DEDUP_REMOVED lines=8> */
[----:B------:R-:W-:-:S10]  /*0890*/  IMAD.U32 R2, RZ, RZ, UR4 ;  /* 0x00000004ff027e24 */ /* 0x000fd4000f8e00ff */
[----:B------:R-:W-:Y:S05]  /*08a0*/  @!P0 BRA `(.L_x_2183) ;  /* 0x000000a000748947 */ /* 0x000fea0003800000 */
.L_x_2184:
        /* <DEDUP_REMOVED lines=14> */
[----:B--2---:R-:W-:Y:S02]  /*0990*/  ISETP.LE.AND P0, PT, RZ, UR5, PT ;  /* 0x00000005ff007c0c */ /* 0x004fe4000bf03270 */
[----:B------:R-:W-:-:S05]  /*09a0*/  IADD3 R0, -R16, RZ, RZ ;  /* 0x000000ff10007210 */ /* 0x000fca0007ffe1ff */
[----:B------:R-:W-:-:S06]  /*09b0*/  IMAD R17, R3, R0, UR4 ;  /* 0x0000000403117e24 */ /* 0x000fcc000f8e0200 */
[----:B------:R-:W-:Y:S05]  /*09c0*/  @!P0 BRA `(.L_x_2185) ;  /* 0x000000d800d88947 */ /* 0x000fea0003800000 */
[----:B------:R-:W0:Y:S01]  /*09d0*/  S2UR UR42, SR_CTAID.X ;  /* 0x00000000002a79c3 */ /* 0x000e220000002500 */
[----:B------:R-:W-:Y:S01]  /*09e0*/  ULDC UR4, c[0x0][0x448] ;  /* 0x0001120000047ab9 */ /* 0x000fe20000000800 */
[----:B------:R-:W-:Y:S01]  /*09f0*/  SHF.R.U32.HI R6, RZ, 0x10, R17 ;  /* 0x00000010ff067819 */ /* 0x000fe20000011611 */
[----:B------:R-:W-:Y:S01]  /*0a00*/  UISETP.NE.AND UP0, UPT, UR4, 0x1, UPT ;  /* 0x000000010400788c */ /* 0x000fe2000bf05270 */
[----:B------:R-:W-:Y:S01]  /*0a10*/  LOP3.LUT R17, R17, 0xffff, RZ, 0xc0, !PT ;  /* 0x0000ffff11117812 */ /* 0x000fe200078ec0ff */
[----:B------:R-:W-:Y:S02]  /*0a20*/  IMAD.MOV.U32 R22, RZ, RZ, RZ ;  /* 0x000000ffff167224 */ /* 0x000fe400078e00ff */
[----:B------:R-:W-:Y:S01]  /*0a30*/  UP2UR UR38, UPR, URZ, 0x1 ;  /* 0x000000013f267883 */ /* 0x000fe20008000000 */
[----:B------:R-:W1:Y:S06]  /*0a40*/  LDC.64 R4, c[0x0][0x418] ;  /* 0x00010600ff047b82 */ /* 0x000e6c0000000a00 */
[----:B------:R-:W-:Y:S01]  /*0a50*/  @UP0 ULDC UR5, c[0x0][0x44c] ;  /* 0x0001130000050ab9 */ /* 0x000fe20000000800 */
[----:B------:R-:W-:Y:S01]  /*0a60*/  @UP0 ULDC UR7, c[0x0][0x450] ;  /* 0x0001140000070ab9 */ /* 0x000fe20000000800 */
[----:B------:R-:W2:Y:S08]  /*0a70*/  LDC R3, c[0x0][0x288] ;  /* 0x0000a200ff037b82 */ /* 0x000eb00000000800 */
[----:B------:R-:W3:Y:S01]  /*0a80*/  LDC R18, c[0x0][0x424] ;  /* 0x00010900ff127b82 */ /* 0x000ee20000000800 */
[----:B0-----:R-:W-:-:S04]  /*0a90*/  USHF.L.U32 UR42, UR42, 0x7, URZ ;  /* 0x000000072a2a7899 */ /* 0x001fc8000800063f */
[----:B------:R-:W-:Y:S02]  /*0aa0*/  @UP0 UIADD3 UR4, UR42, 0x7f, URZ ;  /* 0x0000007f2a040890 */ /* 0x000fe4000fffe03f */
[----:B------:R-:W-:Y:S01]  /*0ab0*/  UIADD3 UR6, UR42, 0x7f, URZ ;  /* 0x0000007f2a067890 */ /* 0x000fe2000fffe03f */
[----:B------:R-:W0:Y:S01]  /*0ac0*/  LDC R7, c[0x0][0x2f0] ;  /* 0x0000bc00ff077b82 */ /* 0x000e220000000800 */
[----:B-1----:R-:W-:Y:S01]  /*0ad0*/  ISETP.NE.U32.AND P0, PT, R4, RZ, PT ;  /* 0x000000ff0400720c */ /* 0x002fe20003f05070 */
[----:B------:R-:W-:-:S03]  /*0ae0*/  UIMAD.WIDE.U32 UR4, UR4, UR5, URZ ;  /* 0x00000005040472a5 */ /* 0x000fc6000f8e003f */
[----:B------:R-:W-:Y:S01]  /*0af0*/  ISETP.NE.AND.EX P0, PT, R5, RZ, PT, P0 ;  /* 0x000000ff0500720c */ /* 0x000fe20003f05300 */
[----:B------:R-:W-:Y:S01]  /*0b00*/  @UP0 USHF.R.U32.HI UR6, URZ, UR7, UR5 ;  /* 0x000000073f060299 */ /* 0x000fe20008011605 */
[----:B--2---:R-:W-:Y:S02]  /*0b10*/  IADD3 R3, -R3, 0x60, RZ ;  /* 0x0000006003037810 */ /* 0x004fe40007ffe1ff */
[----:B---3--:R-:W-:Y:S02]  /*0b20*/  SEL R18, R18, 0x1, P0 ;  /* 0x0000000112127807 */ /* 0x008fe40000000000 */
[----:B------:R-:W-:-:S03]  /*0b30*/  ISETP.NE.AND P0, PT, R6, RZ, PT ;  /* 0x000000ff0600720c */ /* 0x000fc60003f05270 */
[CC--:B0-----:R-:W-:Y:S02]  /*0b40*/  IMAD R3, R18.reuse, R7.reuse, R3 ;  /* 0x0000000712037224 */ /* 0x0c1fe400078e0203 */
[----:B------:R-:W-:Y:S02]  /*0b50*/  IMAD R0, R18, R7, 0x5f ;  /* 0x0000005f12007424 */ /* 0x000fe400078e0207 */
[----:B------:R-:W-:Y:S02]  /*0b60*/  VIADD R3, R3, UR6 ;  /* 0x0000000603037c36 */ /* 0x000fe40008000000 */
[----:B------:R-:W-:-:S04]  /*0b70*/  IMAD.HI R0, R0, 0x2aaaaaab, RZ ;  /* 0x2aaaaaab00007827 */ /* 0x000fc800078e02ff */
[----:B------:R-:W0:Y:S01]  /*0b80*/  @!P0 LDC R6, c[0x0][0x9f0] ;  /* 0x00027c00ff068b82 */ /* 0x000e220000000800 */
[----:B------:R-:W-:Y:S01]  /*0b90*/  IMAD.HI R4, R3, 0x2aaaaaab, RZ ;  /* 0x2aaaaaab03047827 */ /* 0x000fe200078e02ff */
[----:B------:R-:W-:-:S04]  /*0ba0*/  SHF.R.U32.HI R3, RZ, 0x1f, R0 ;  /* 0x0000001fff037819 */ /* 0x000fc80000011600 */
[----:B------:R-:W-:Y:S02]  /*0bb0*/  SHF.R.U32.HI R5, RZ, 0x1f, R4 ;  /* 0x0000001fff057819 */ /* 0x000fe40000011604 */
[----:B------:R-:W-:Y:S02]  /*0bc0*/  LEA.HI.SX32 R3, R0, R3, 0x1c ;  /* 0x0000000300037211 */ /* 0x000fe400078fe2ff */
[----:B------:R-:W-:-:S04]  /*0bd0*/  LEA.HI.SX32 R4, R4, R5, 0x1c ;  /* 0x0000000504047211 */ /* 0x000fc800078fe2ff */
[----:B------:R-:W-:-:S04]  /*0be0*/  VIMNMX R13, R3, R4, PT ;  /* 0x00000004030d7248 */ /* 0x000fc80003fe0100 */
[----:B------:R-:W-:-:S13]  /*0bf0*/  ISETP.GE.AND P1, PT, R13, 0x1, PT ;  /* 0x000000010d00780c */ /* 0x000fda0003f26270 */
[----:B------:R-:W-:Y:S05]  /*0c00*/  @!P1 BRA `(.L_x_2186) ;  /* 0x00000000006c9947 */ /* 0x000fea0003800000 */
[-C--:B0-----:R-:W-:Y:S02]  /*0c10*/  IABS R9, R6.reuse ;  /* 0x0000000600097213 */ /* 0x081fe40000000000 */
[----:B------:R-:W-:Y:S02]  /*0c20*/  IADD3 R3, R6, -0x1, R13 ;  /* 0xffffffff06037810 */ /* 0x000fe40007ffe00d */
[----:B------:R-:W0:Y:S01]  /*0c30*/  I2F.RP R0, R9 ;  /* 0x0000000900007306 */ /* 0x000e220000209400 */
[----:B------:R-:W-:-:S05]  /*0c40*/  IABS R10, R6 ;  /* 0x00000006000a7213 */ /* 0x000fca0000000000 */
[----:B------:R-:W-:Y:S02]  /*0c50*/  IMAD.MOV R10, RZ, RZ, -R10 ;  /* 0x000000ffff0a7224 */ /* 0x000fe400078e0a0a */
[----:B0-----:R-:W0:Y:S02]  /*0c60*/  MUFU.RCP R0, R0 ;  /* 0x0000000000007308 */ /* 0x001e240000001000 */
[----:B0-----:R-:W-:Y:S02]  /*0c70*/  IADD3 R4, R0, 0xffffffe, RZ ;  /* 0x0ffffffe00047810 */ /* 0x001fe40007ffe0ff */
[----:B------:R-:W-:-:S04]  /*0c80*/  IABS R0, R3 ;  /* 0x0000000300007213 */ /* 0x000fc80000000000 */
[----:B------:R0:W1:Y:S01]  /*0c90*/  F2I.FTZ.U32.TRUNC.NTZ R5, R4 ;  /* 0x0000000400057305 */ /* 0x000062000021f000 */
[----:B------:R-:W-:-:S04]  /*0ca0*/  LOP3.LUT R3, R3, R6, RZ, 0x3c, !PT ;  /* 0x0000000603037212 */ /* 0x000fc800078e3cff */
[----:B------:R-:W-:Y:S02]  /*0cb0*/  ISETP.GE.AND P2, PT, R3, RZ, PT ;  /* 0x000000ff0300720c */ /* 0x000fe40003f46270 */
[----:B0-----:R-:W-:Y:S01]  /*0cc0*/  MOV R4, RZ ;  /* 0x000000ff00047202 */ /* 0x001fe20000000f00 */
[----:B-1----:R-:W-:-:S04]  /*0cd0*/  IMAD.MOV R8, RZ, RZ, -R5 ;  /* 0x000000ffff087224 */ /* 0x002fc800078e0a05 */
[----:B------:R-:W-:-:S04]  /*0ce0*/  IMAD R11, R8, R9, RZ ;  /* 0x00000009080b7224 */ /* 0x000fc800078e02ff */
[----:B------:R-:W-:-:S04]  /*0cf0*/  IMAD.HI.U32 R5, R5, R11, R4 ;  /* 0x0000000b05057227 */ /* 0x000fc800078e0004 */
[----:B------:R-:W-:Y:S02]  /*0d00*/  IMAD.MOV.U32 R4, RZ, RZ, R10 ;  /* 0x000000ffff047224 */ /* 0x000fe400078e000a */
[----:B------:R-:W-:-:S04]  /*0d10*/  IMAD.HI.U32 R5, R5, R0, RZ ;  /* 0x0000000005057227 */ /* 0x000fc800078e00ff */
[----:B------:R-:W-:-:S05]  /*0d20*/  IMAD R0, R5, R4, R0 ;  /* 0x0000000405007224 */ /* 0x000fca00078e0200 */
[----:B------:R-:W-:-:S13]  /*0d30*/  ISETP.GT.U32.AND P1, PT, R9, R0, PT ;  /* 0x000000000900720c */ /* 0x000fda0003f24070 */
[----:B------:R-:W-:Y:S01]  /*0d40*/  @!P1 IMAD.IADD R0, R0, 0x1, -R9 ;  /* 0x0000000100009824 */ /* 0x000fe200078e0a09 */
[----:B------:R-:W-:Y:S02]  /*0d50*/  @!P1 IADD3 R5, R5, 0x1, RZ ;  /* 0x0000000105059810 */ /* 0x000fe40007ffe0ff */
[----:B------:R-:W-:Y:S02]  /*0d60*/  ISETP.NE.AND P1, PT, R6, RZ, PT ;  /* 0x000000ff0600720c */ /* 0x000fe40003f25270 */
[----:B------:R-:W-:-:S13]  /*0d70*/  ISETP.GE.U32.AND P0, PT, R0, R9, PT ;  /* 0x000000090000720c */ /* 0x000fda0003f06070 */
[----:B------:R-:W-:-:S04]  /*0d80*/  @P0 VIADD R5, R5, 0x1 ;  /* 0x0000000105050836 */ /* 0x000fc80000000000 */
[----:B------:R-:W-:Y:S01]  /*0d90*/  @!P2 IMAD.MOV R5, RZ, RZ, -R5 ;  /* 0x000000ffff05a224 */ /* 0x000fe200078e0a05 */
[----:B------:R-:W-:-:S04]  /*0da0*/  @!P1 LOP3.LUT R5, RZ, R6, RZ, 0x33, !PT ;  /* 0x00000006ff059212 */ /* 0x000fc800078e33ff */
[----:B------:R-:W-:-:S07]  /*0db0*/  MOV R22, R5 ;  /* 0x0000000500167202 */ /* 0x000fce0000000f00 */
.L_x_2186:
[-C--:B------:R-:W-:Y:S01]  /*0dc0*/  IMAD R17, R17, R22.reuse, RZ ;  /* 0x0000001611117224 */ /* 0x080fe200078e02ff */
[----:B------:R-:W-:Y:S01]  /*0dd0*/  PLOP3.LUT P0, PT, PT, PT, PT, 0x80, 0x0 ;  /* 0x000000000000781c */ /* 0x000fe20003f0f070 */
[----:B------:R-:W-:Y:S01]  /*0de0*/  VIADD R23, R19, 0xffffff80 ;  /* 0xffffff8013177836 */ /* 0x000fe20000000000 */
[----:B------:R-:W-:Y:S01]  /*0df0*/  MOV R3, RZ ;  /* 0x000000ff00037202 */ /* 0x000fe20000000f00 */
        /* <DEDUP_REMOVED lines=35> */
[----:B------:R-:W-:Y:S01]  /*1030*/  IMAD R19, R18, R7, RZ ;  /* 0x0000000712137224 */ /* 0x000fe200078e02ff */
[----:B------:R-:W-:Y:S06]  /*1040*/  @!P1 BRA `(.L_x_2187) ;  /* 0x0000008000709947 */ /* 0x000fec0003800000 */
[----:B------:R-:W-:Y:S01]  /*1050*/  SHF.R.S32.HI R72, RZ, 0x1f, R23 ;  /* 0x0000001fff487819 */ /* 0x000fe20000011417 */
[----:B------:R-:W1:Y:S01]  /*1060*/  S2UR UR6, SR_CgaCtaId ;  /* 0x00000000000679c3 */ /* 0x000e620000008800 */
[----:B------:R-:W-:Y:S02]  /*1070*/  UMOV UR39, 0x400 ;  /* 0x0000040000277882 */ /* 0x000fe40000000000 */
[----:B------:R-:W-:-:S04]  /*1080*/  LEA.HI R73, R72, R23, RZ, 0x7 ;  /* 0x0000001748497211 */ /* 0x000fc800078f38ff */
[----:B------:R-:W-:-:S05]  /*1090*/  SHF.R.S32.HI R74, RZ, 0x7, R73 ;  /* 0x00000007ff4a7819 */ /* 0x000fca0000011449 */
[----:B------:R-:W2:Y:S01]  /*10a0*/  SHFL.IDX PT, R0, R74, RZ, 0x1f ;  /* 0x00001fff4a007589 */ /* 0x000ea200000e0000 */
[----:B-1----:R-:W-:-:S04]  /*10b0*/  ULEA UR39, UR6, UR39, 0x18 ;  /* 0x0000002706277291 */ /* 0x002fc8000f8ec03f */
[----:B------:R-:W-:-:S04]  /*10c0*/  UIADD3 UR6, UR39, 0xc400, URZ ;  /* 0x0000c40027067890 */ /* 0x000fc8000fffe03f */
[----:B------:R-:W-:Y:S01]  /*10d0*/  ULOP3.LUT UP0, URZ, UR6, 0x1bf, URZ, 0xc0, !UPT ;  /* 0x000001bf063f7892 */ /* 0x000fe2000f80c03f */
[----:B--2---:R-:W-:-:S05]  /*10e0*/  R2UR UR4, R0 ;  /* 0x00000000000472ca */ /* 0x004fca00000e0000 */
        /* <DEDUP_REMOVED lines=12> */
[----:B------:R1:W2:Y:S01]  /*11b0*/  LDC.64 R14, c[0x4][R0] ;  /* 0x01000000000e7b82 */ /* 0x0002a20000000a00 */
[----:B------:R-:W-:Y:S01]  /*11c0*/  IMAD.U32 R5, RZ, RZ, UR5 ;  /* 0x00000005ff057e24 */ /* 0x000fe2000f8e00ff */
[----:B------:R-:W-:Y:S01]  /*11d0*/  ULDC.64 UR4, c[0x4][0xf8] ;  /* 0x01003e0000047ab9 */ /* 0x000fe20000000a00 */
[----:B------:R-:W-:Y:S01]  /*11e0*/  IMAD.U32 R10, RZ, RZ, UR6 ;  /* 0x00000006ff0a7e24 */ /* 0x000fe2000f8e00ff */
[----:B0-----:R-:W-:Y:S01]  /*11f0*/  MOV R6, UR4 ;  /* 0x0000000400067c02 */ /* 0x001fe20008000f00 */
[----:B------:R-:W-:Y:S01]  /*1200*/  IMAD.U32 R7, RZ, RZ, UR5 ;  /* 0x00000005ff077e24 */ /* 0x000fe2000f8e00ff */
[----:B------:R-:W-:Y:S01]  /*1210*/  MOV R11, UR7 ;  /* 0x00000007000b7c02 */ /* 0x000fe20008000f00 */
[----:B------:R-:W-:Y:S01]  /*1220*/  IMAD.MOV.U32 R8, RZ, RZ, 0x70 ;  /* 0x00000070ff087424 */ /* 0x000fe200078e00ff */
[----:B------:R-:W-:Y:S01]  /*1230*/  MOV R13, RZ ;  /* 0x000000ff000d7202 */ /* 0x000fe20000000f00 */
[----:B-1----:R-:W-:-:S07]  /*1240*/  IMAD.MOV.U32 R12, RZ, RZ, 0x1 ;  /* 0x00000001ff0c7424 */ /* 0x002fce00078e00ff */
[----:B------:R-:W-:-:S07]  /*1250*/  LEPC R20, `(.L_x_2188) ;  /* 0x000000001014794e */ /* 0x000fce0000000000 */
[----:B--2---:R-:W-:Y:S05]  /*1260*/  CALL.ABS.NOINC R14 ;  /* 0x000000000e007343 */ /* 0x004fea0003c00000 */
.L_x_2188:
[----:B------:R-:W-:-:S04]  /*1270*/  SHF.L.U32 R0, RZ, 0x1f, RZ ;  /* 0x0000001fff007819 */ /* 0x000fc800000006ff */
[----:B------:R-:W1:Y:S02]  /*1280*/  SYNCS.PHASECHK.TRANS64.TRYWAIT P0, [UR39+0x2a800], R0 ;  /* 0x02a80000ff0075a7 */ /* 0x000e640008000167 */
[----:B-1----:R-:W-:Y:S05]  /*1290*/  @!P0 BRA `(.L_x_2189) ;  /* 0x000000d000ac8947 */ /* 0x002fea0003800000 */
.L_x_2274:
[----:B------:R-:W-:-:S13]  /*12a0*/  R2UR UR4, R2 ;  /* 0x00000000020472ca */ /* 0x000fda00000e0000 */
[----:B------:R-:W-:-:S06]  /*12b0*/  ULOP3.LUT UR4, UR4, 0x1, URZ, 0xfc, !UPT ;  /* 0x0000000104047892 */ /* 0x000fcc000f8efc3f */
[----:B-1----:R-:W-:-:S05]  /*12c0*/  IMAD.U32 R3, RZ, RZ, UR4 ;  /* 0x00000004ff037e24 */ /* 0x002fca000f8e00ff */
[----:B------:R-:W-:-:S13]  /*12d0*/  ISETP.NE.AND P0, PT, R3, 0x3, PT ;  /* 0x000000030300780c */ /* 0x000fda0003f05270 */
[----:B------:R-:W-:Y:S05]  /*12e0*/  @!P0 BRA `(.L_x_2190) ;  /* 0x0000000000048947 */ /* 0x000fea0003800000 */
[----:B------:R-:W-:Y:S01]  /*12f0*/  BPT.TRAP 0x1 ;  /* 0x000000040000795c */ /* 0x000fe20000300000 */
.L_x_2190:
[----:B------:R1:W2:Y:S01]  /*1300*/  SYNCS.PHASECHK.TRANS64.TRYWAIT P1, [UR39+0x2a830], R0 ;  /* 0x02a83000ff0075a7 */ /* 0x0002a20008020167 */
[----:B------:R-:W-:Y:S05]  /*1310*/  @!P0 BRA `(.L_x_2191) ;  /* 0x0000000000048947 */ /* 0x000fea0003800000 */
[----:B------:R-:W-:Y:S01]  /*1320*/  BPT.TRAP 0x1 ;  /* 0x000000040000795c */ /* 0x000fe20000300000 */
.L_x_2191:
[----:B------:R-:W-:-:S05]  /*1330*/  IMAD.U32 R8, RZ, RZ, UR40 ;  /* 0x00000028ff087e24 */ /* 0x000fca000f8e00ff */
[----:B------:R-:W-:Y:S01]  /*1340*/  LOP3.LUT R8, R8, 0x10000, RZ, 0xfc, !PT ;  /* 0x0001000008087812 */ /* 0x000fe200078efcff */
[----:B--2---:R-:W-:Y:S06]  /*1350*/  @P1 BRA `(.L_x_2192) ;  /* 0x0000000000081947 */ /* 0x004fec0003800000 */
[----:B------:R-:W2:Y:S02]  /*1360*/  SYNCS.PHASECHK.TRANS64.TRYWAIT P1, [UR39+0x2a830], R0 ;  /* 0x02a83000ff0075a7 */ /* 0x000ea40008020167 */
[----:B--2---:R-:W-:Y:S05]  /*1370*/  @!P1 BRA `(.L_x_2193) ;  /* 0x000000d0008c9947 */ /* 0x004fea0003800000 */
.L_x_2192:
[----:B------:R-:W-:Y:S05]  /*1380*/  WARPSYNC.ALL ;  /* 0x0000000000007948 */ /* 0x000fea0003800000 */
[----:B------:R-:W-:Y:S01]  /*1390*/  MOV R9, 0x40000040 ;  /* 0x4000004000097802 */ /* 0x000fe20000000f00 */
[----:B------:R-:W-:Y:S01]  /*13a0*/  UIADD3 UR4, UR39, 0x18400, URZ ;  /* 0x0001840027047890 */ /* 0x000fe2000fffe03f */
[----:B------:R-:W-:Y:S01]  /*13b0*/  R2UR UR8, R8 ;  /* 0x00000000080872ca */ /* 0x000fe200000e0000 */
[----:B------:R-:W-:Y:S01]  /*13c0*/  WARPGROUP.ARRIVE ;  /* 0x00000000000079c5 */ /* 0x000fe20000000000 */
[----:B------:R-:W-:Y:S01]  /*13d0*/  R2UR UR9, R9 ;  /* 0x00000000090972ca */ /* 0x000fe200000e0000 */
[----:B------:R-:W-:-:S04]  /*13e0*/  USHF.R.U32.HI UR4, URZ, 0x4, UR4 ;  /* 0x000000043f047899 */ /* 0x000fc80008011604 */
[----:B------:R-:W3:Y:S01]  /*13f0*/  S2UR UR61, SR_CgaCtaId ;  /* 0x00000000003d79c3 */ /* 0x000ee20000008800 */
[----:B------:R-:W-:Y:S01]  /*1400*/  UMOV UR11, 0x40000040 ;  /* 0x40000040000b7882 */ /* 0x000fe20000000000 */
[----:B------:R-:W-:Y:S01]  /*1410*/  UMOV UR7, 0x40000040 ;  /* 0x4000004000077882 */ /* 0x000fe20000000000 */
[----:B------:R-:W-:Y:S01]  /*1420*/  ULOP3.LUT UR4, UR4, 0x3fff, URZ, 0xc0, !UPT ;  /* 0x00003fff04047892 */ /* 0x000fe2000f8ec03f */
[----:B------:R-:W-:Y:S01]  /*1430*/  UMOV UR13, 0x40000040 ;  /* 0x40000040000d7882 */ /* 0x000fe20000000000 */
[----:B------:R-:W-:Y:S02]  /*1440*/  UMOV UR15, 0x40000040 ;  /* 0x40000040000f7882 */ /* 0x000fe40000000000 */
[----:B------:R-:W-:Y:S01]  /*1450*/  ULOP3.LUT UR60, UR4, 0x10000, URZ, 0xfc, !UPT ;  /* 0x00010000043c7892 */ /* 0x000fe2000f8efc3f */
[----:B------:R-:W-:Y:S01]  /*1460*/  UMOV UR17, 0x40000040 ;  /* 0x4000004000117882 */ /* 0x000fe20000000000 */
[----:B------:R-:W-:Y:S02]  /*1470*/  UMOV UR19, 0x40000040 ;  /* 0x4000004000137882 */ /* 0x000fe40000000000 */
[----:B------:R-:W-:-:S02]  /*1480*/  UIADD3 UR6, UR60, 0x2, URZ ;  /* 0x000000023c067890 */ /* 0x000fc4000fffe03f */
[----:B------:R-:W-:Y:S02]  /*1490*/  UIADD3 UR14, UR60, 0x4, URZ ;  /* 0x000000043c0e7890 */ /* 0x000fe4000fffe03f */
[----:B------:R-:W-:Y:S01]  /*14a0*/  UMOV UR10, UR60 ;  /* 0x0000003c000a7c82 */ /* 0x000fe20008000000 */
[----:B------:R-:W-:Y:S01]  /*14b0*/  UIADD3 UR18, UR60, 0x6, URZ ;  /* 0x000000063c127890 */ /* 0x000fe2000fffe03f */
[----:B------:R-:W-:Y:S01]  /*14c0*/  HGMMA.64x96x16.F32 R24, gdesc[UR8], RZ, !UPT, gsb0 ;  /* 0x01600000081879f0 */ /* 0x000fe2000c0008ff */
[----:B------:R-:W-:Y:S01]  /*14d0*/  R2UR UR10, R8 ;  /* 0x00000000080a72ca */ /* 0x000fe200000e0000 */
[----:B------:R-:W-:Y:S01]  /*14e0*/  UMOV UR9, 0x40000040 ;  /* 0x4000004000097882 */ /* 0x000fe20000000000 */
[----:B------:R-:W-:Y:S01]  /*14f0*/  UIADD3 UR22, UR60, 0x300, URZ ;  /* 0x000003003c167890 */ /* 0x000fe2000fffe03f */
[----:B------:R-:W-:Y:S01]  /*1500*/  UMOV UR5, UR9 ;  /* 0x0000000900057c82 */ /* 0x000fe20008000000 */
[----:B------:R-:W-:Y:S01]  /*1510*/  UMOV UR21, 0x40000040 ;  /* 0x4000004000157882 */ /* 0x000fe20000000000 */
[----:B------:R-:W-:Y:S01]  /*1520*/  UMOV UR23, 0x40000040 ;  /* 0x4000004000177882 */ /* 0x000fe20000000000 */
[----:B------:R-:W-:Y:S01]  /*1530*/  UIADD3 UR26, UR60, 0x302, URZ ;  /* 0x000003023c1a7890 */ /* 0x000fe2000fffe03f */
[----:B------:R-:W-:Y:S01]  /*1540*/  UMOV UR25, 0x40000040 ;  /* 0x4000004000197882 */ /* 0x000fe20000000000 */
[----:B------:R-:W-:Y:S01]  /*1550*/  UMOV UR27, 0x40000040 ;  /* 0x40000040001b7882 */ /* 0x000fe20000000000 */
[----:B------:R-:W-:-:S04]  /*1560*/  UIADD3 UR30, UR60, 0x304, URZ ;  /* 0x000003043c1e7890 */ /* 0x000fc8000fffe03f */
[----:B------:R-:W-:Y:S02]  /*1570*/  UIADD3 UR8, UR10, 0x2, URZ ;  /* 0x000000020a087890 */ /* 0x000fe4000fffe03f */
[----:B------:R-:W-:Y:S02]  /*1580*/  UIADD3 UR12, UR10, 0x4, URZ ;  /* 0x000000040a0c7890 */ /* 0x000fe4000fffe03f */
[----:B------:R-:W-:Y:S02]  /*1590*/  UIADD3 UR16, UR10, 0x6, URZ ;  /* 0x000000060a107890 */ /* 0x000fe4000fffe03f */
[----:B------:R-:W-:Y:S01]  /*15a0*/  UIADD3 UR20, UR10, 0x400, URZ ;  /* 0x000004000a147890 */ /* 0x000fe2000fffe03f */
[----:B------:R-:W-:Y:S01]  /*15b0*/  UMOV UR4, UR8 ;  /* 0x0000000800047c82 */ /* 0x000fe20008000000 */
        /* <DEDUP_REMOVED lines=8> */
[----:B------:R-:W-:Y:S01]  /*1640*/  UIADD3 UR40, UR10, 0x800, URZ ;  /* 0x000008000a287890 */ /* 0x000fe2000fffe03f */
[----:B------:R-:W-:Y:S01]  /*1650*/  UMOV UR41, 0x40000040 ;  /* 0x4000004000297882 */ /* 0x000fe20000000000 */
[----:B------:R-:W-:Y:S01]  /*1660*/  UIADD3 UR44, UR10, 0x802, URZ ;  /* 0x000008020a2c7890 */ /* 0x000fe2000fffe03f */
[----:B------:R-:W-:Y:S01]  /*1670*/  UMOV UR45, 0x40000040 ;  /* 0x40000040002d7882 */ /* 0x000fe20000000000 */
[----:B------:R-:W-:Y:S01]  /*1680*/  UIADD3 UR48, UR10, 0x804, URZ ;  /* 0x000008040a307890 */ /* 0x000fe2000fffe03f */
[----:B------:R-:W-:Y:S01]  /*1690*/  UMOV UR49, 0x40000040 ;  /* 0x4000004000317882 */ /* 0x000fe20000000000 */
[----:B------:R-:W-:Y:S01]  /*16a0*/  UIADD3 UR52, UR10, 0x806, URZ ;  /* 0x000008060a347890 */ /* 0x000fe2000fffe03f */
[----:B------:R-:W-:Y:S01]  /*16b0*/  UMOV UR53, 0x40000040 ;  /* 0x4000004000357882 */ /* 0x000fe20000000000 */
        /* <DEDUP_REMOVED lines=50> */
[----:B---3--:R-:W-:Y:S05]  /*19e0*/  @!P0 BRA `(.L_x_2194) ;  /* 0x0000000000048947 */ /* 0x008fea0003800000 */
[----:B------:R-:W-:Y:S01]  /*19f0*/  BPT.TRAP 0x1 ;  /* 0x000000040000795c */ /* 0x000fe20000300000 */
.L_x_2194:
[----:B-12---:R-:W-:Y:S01]  /*1a00*/  LOP3.LUT R0, R73, 0xffffff80, RZ, 0xc0, !PT ;  /* 0xffffff8049007812 */ /* 0x006fe200078ec0ff */
[----:B------:R-:W-:Y:S01]  /*1a10*/  UISETP.NE.AND UP0, UPT, UR38, URZ, UPT ;  /* 0x0000003f2600728c */ /* 0x000fe2000bf05270 */
[----:B------:R-:W-:Y:S01]  /*1a20*/  LEA.HI R72, R72, R23, RZ, 0x2 ;  /* 0x0000001748487211 */ /* 0x000fe200078f10ff */
[----:B------:R-:W-:Y:S01]  /*1a30*/  ULDC UR4, c[0x0][0x9d8] ;  /* 0x0002760000047ab9 */ /* 0x000fe20000000800 */
[----:B------:R-:W-:Y:S01]  /*1a40*/  LEA.HI R14, R74, R74, RZ, 0x1 ;  /* 0x0000004a4a0e7211 */ /* 0x000fe200078f08ff */
[----:B------:R-:W-:Y:S01]  /*1a50*/  IMAD.IADD R10, R23, 0x1, -R0 ;  /* 0x00000001170a7824 */ /* 0x000fe200078e0a00 */
[----:B------:R-:W-:Y:S01]  /*1a60*/  LOP3.LUT R72, R72, 0xfffffffc, RZ, 0xc0, !PT ;  /* 0xfffffffc48487812 */ /* 0x000fe200078ec0ff */
[----:B------:R-:W-:Y:S01]  /*1a70*/  FMUL.FTZ R5, R25, UR4 ;  /* 0x0000000419057c20 */ /* 0x000fe20008410000 */
[----:B------:R-:W-:Y:S01]  /*1a80*/  PLOP3.LUT P1, PT, PT, PT, UP0, 0x80, 0x0 ;  /* 0x000000000000781c */ /* 0x000fe20003f2f008 */
[----:B------:R-:W-:Y:S01]  /*1a90*/  FMUL.FTZ R26, R26, UR4 ;  /* 0x000000041a1a7c20 */ /* 0x000fe20008410000 */
[----:B------:R-:W-:Y:S01]  /*1aa0*/  SHF.R.S32.HI R7, RZ, 0x1f, R10 ;  /* 0x0000001fff077819 */ /* 0x000fe2000001140a */
[----:B------:R-:W-:Y:S01]  /*1ab0*/  IMAD.IADD R72, R23, 0x1, -R72 ;  /* 0x0000000117487824 */ /* 0x000fe200078e0a48 */
[----:B------:R-:W-:Y:S01]  /*1ac0*/  LOP3.LUT R23, R14, 0x3fffffe, RZ, 0xc0, !PT ;  /* 0x03fffffe0e177812 */ /* 0x000fe200078ec0ff */
[----:B------:R-:W-:Y:S01]  /*1ad0*/  @UP0 ULDC UR5, c[0x0][0x44c] ;  /* 0x0001130000050ab9 */ /* 0x000fe20000000800 */
[-C--:B------:R-:W-:Y:S01]  /*1ae0*/  LEA.HI R4, R7, R10.reuse, RZ, 0x2 ;  /* 0x0000000a07047211 */ /* 0x080fe200078f10ff */
[----:B------:R-:W-:Y:S01]  /*1af0*/  FMUL.FTZ R27, R27, UR4 ;  /* 0x000000041b1b7c20 */ /* 0x000fe20008410000 */
[----:B------:R-:W-:Y:S01]  /*1b00*/  LEA.HI R7, R7, R10, RZ, 0x5 ;  /* 0x0000000a07077211 */ /* 0x000fe200078f28ff */
[----:B------:R-:W-:Y:S01]  /*1b10*/  FMUL.FTZ R30, R30, UR4 ;  /* 0x000000041e1e7c20 */ /* 0x000fe20008410000 */
[--C-:B------:R-:W-:Y:S01]  /*1b20*/  SHF.R.S32.HI R0, RZ, 0x2, R4.reuse ;  /* 0x00000002ff007819 */ /* 0x100fe20000011404 */
[----:B------:R-:W1:Y:S01]  /*1b30*/  MUFU.TANH R26, R26 ;  /* 0x0000001a001a7308 */ /* 0x000e620000002400 */
[----:B------:R-:W-:Y:S01]  /*1b40*/  SHF.R.S32.HI R11, RZ, 0x1f, R4 ;  /* 0x0000001fff0b7819 */ /* 0x000fe20000011404 */
[----:B------:R-:W-:Y:S01]  /*1b50*/  FMUL.FTZ R31, R31, UR4 ;  /* 0x000000041f1f7c20 */ /* 0x000fe20008410000 */
[----:B------:R-:W-:Y:S01]  /*1b60*/  SHF.R.S32.HI R7, RZ, 0x5, R7 ;  /* 0x00000005ff077819 */ /* 0x000fe20000011407 */
[----:B------:R-:W-:Y:S01]  /*1b70*/  FMUL.FTZ R3, R24, UR4 ;  /* 0x0000000418037c20 */ /* 0x000fe20008410000 */
[----:B------:R-:W-:Y:S01]  /*1b80*/  LEA.HI R11, R11, R0, RZ, 0x3 ;  /* 0x000000000b0b7211 */ /* 0x000fe200078f18ff */
[----:B------:R-:W-:Y:S01]  /*1b90*/  FMUL.FTZ R34, R34, UR4 ;  /* 0x0000000422227c20 */ /* 0x000fe20008410000 */
[----:B------:R-:W-:Y:S01]  /*1ba0*/  LEA R14, R7, UR42, 0x4 ;  /* 0x0000002a070e7c11 */ /* 0x000fe2000f8e20ff */
[----:B------:R-:W2:Y:S01]  /*1bb0*/  MUFU.TANH R27, R27 ;  /* 0x0000001b001b7308 */ /* 0x000ea20000002400 */
[----:B------:R-:W-:Y:S01]  /*1bc0*/  LOP3.LUT R11, R11, 0xfffffff8, RZ, 0xc0, !PT ;  /* 0xfffffff80b0b7812 */ /* 0x000fe200078ec0ff */
[----:B------:R-:W-:Y:S01]  /*1bd0*/  FMUL.FTZ R35, R35, UR4 ;  /* 0x0000000423237c20 */ /* 0x000fe20008410000 */
[----:B------:R-:W-:Y:S01]  /*1be0*/  LEA.HI R7, R72, R72, RZ, 0x1 ;  /* 0x0000004848077211 */ /* 0x000fe200078f08ff */
[----:B------:R-:W-:Y:S01]  /*1bf0*/  FMUL.FTZ R38, R38, UR4 ;  /* 0x0000000426267c20 */ /* 0x000fe20008410000 */
[----:B------:R-:W-:Y:S01]  /*1c00*/  IADD3 R23, R74, -R23, RZ ;  /* 0x800000174a177210 */ /* 0x000fe20007ffe0ff */
[----:B------:R-:W-:Y:S01]  /*1c10*/  FMUL.FTZ R21, R36, UR4 ;  /* 0x0000000424157c20 */ /* 0x000fe20008410000 */
[----:B------:R-:W-:Y:S01]  /*1c20*/  IADD3 R14, R14, R0, -R11 ;  /* 0x000000000e0e7210 */ /* 0x000fe20007ffe80b */
[----:B------:R-:W3:Y:S01]  /*1c30*/  MUFU.TANH R30, R30 ;  /* 0x0000001e001e7308 */ /* 0x000ee20000002400 */
[----:B------:R-:W-:Y:S01]  /*1c40*/  LOP3.LUT R7, R7, 0x1ffffffe, RZ, 0xc0, !PT ;  /* 0x1ffffffe07077812 */ /* 0x000fe200078ec0ff */
[----:B------:R-:W-:Y:S01]  /*1c50*/  FMUL.FTZ R46, R46, UR4 ;  /* 0x000000042e2e7c20 */ /* 0x000fe20008410000 */
[----:B------:R-:W-:Y:S01]  /*1c60*/  PLOP3.LUT P2, PT, PT, PT, UP0, 0x80, 0x0 ;  /* 0x000000000000781c */ /* 0x000fe20003f4f008 */
[----:B------:R-:W-:Y:S01]  /*1c70*/  IMAD R14, R23, 0x40, R14 ;  /* 0x00000040170e7824 */ /* 0x000fe200078e020e */
[----:B------:R-:W-:Y:S01]  /*1c80*/  LOP3.LUT R11, R4, 0x7ffffffc, RZ, 0xc0, !PT ;  /* 0x7ffffffc040b7812 */ /* 0x000fe200078ec0ff */
[----:B------:R-:W-:-:S02]  /*1c90*/  IMAD.IADD R7, R72, 0x1, -R7 ;  /* 0x0000000148077824 */ /* 0x000fc400078e0a07 */
[----:B------:R-:W-:Y:S01]  /*1ca0*/  FMUL.FTZ R39, R39, UR4 ;  /* 0x0000000427277c20 */ /* 0x000fe20008410000 */
[----:B------:R-:W-:Y:S01]  /*1cb0*/  IMAD.MOV.U32 R23, RZ, RZ, -0x60 ;  /* 0xffffffa0ff177424 */ /* 0x000fe200078e00ff */
[----:B------:R-:W-:Y:S01]  /*1cc0*/  IADD3 R10, R10, -R11, RZ ;  /* 0x8000000b0a0a7210 */ /* 0x000fe20007ffe0ff */
[C---:B------:R-:W-:Y:S01]  /*1cd0*/  IMAD R4, R22.reuse, -0x60, R19 ;  /* 0xffffffa016047824 */ /* 0x040fe200078e0213 */
[----:B------:R-:W-:Y:S01]  /*1ce0*/  LEA R7, R7, R14, 0x3 ;  /* 0x0000000e07077211 */ /* 0x000fe200078e18ff */
[----:B------:R-:W-:Y:S01]  /*1cf0*/  IMAD R23, R22, R23, 0x61 ;  /* 0x0000006116177424 */ /* 0x000fe200078e0217 */
[----:B------:R-:W4:Y:S01]  /*1d00*/  MUFU.TANH R31, R31 ;  /* 0x0000001f001f7308 */ /* 0x000f220000002400 */
[----:B------:R-:W-:Y:S02]  /*1d10*/  VIADD R11, R4, 0x60 ;  /* 0x00000060040b7836 */ /* 0x000fe40000000000 */
[----:B------:R-:W-:Y:S01]  /*1d20*/  FMUL.FTZ R50, R50, UR4 ;  /* 0x0000000432327c20 */ /* 0x000fe20008410000 */
[----:B------:R-:W-:Y:S01]  /*1d30*/  @P1 IMAD.HI.U32 R0, R7, UR5, RZ ;  /* 0x0000000507001c27 */ /* 0x000fe2000f8e00ff */
[----:B------:R-:W-:-:S03]  /*1d40*/  @UP0 ULDC UR5, c[0x0][0x450] ;  /* 0x0001140000050ab9 */ /* 0x000fc60000000800 */
[----:B------:R-:W-:Y:S01]  /*1d50*/  FMUL.FTZ R42, R42, UR4 ;  /* 0x000000042a2a7c20 */ /* 0x000fe20008410000 */
[----:B------:R-:W-:Y:S01]  /*1d60*/  FMUL.FTZ R54, R54, UR4 ;  /* 0x0000000436367c20 */ /* 0x000fe20008410000 */
[----:B------:R-:W-:Y:S01]  /*1d70*/  IMAD.MOV.U32 R14, RZ, RZ, R7 ;  /* 0x000000ffff0e7224 */ /* 0x000fe200078e0007 */
[----:B------:R-:W-:Y:S01]  /*1d80*/  @P2 SHF.R.U32.HI R14, RZ, UR5, R0 ;  /* 0x00000005ff0e2c19 */ /* 0x000fe20008011600 */
[C---:B------:R-:W-:Y:S01]  /*1d90*/  IMAD R23, R10.reuse, -0x2, R23 ;  /* 0xfffffffe0a177824 */ /* 0x040fe200078e0217 */
[----:B------:R-:W5:Y:S01]  /*1da0*/  LDC R0, c[0x0][0x288] ;  /* 0x0000a200ff007b82 */ /* 0x000f620000000800 */
[----:B------:R-:W-:Y:S01]  /*1db0*/  IMAD R11, R10, -0x2, R11 ;  /* 0xfffffffe0a0b7824 */ /* 0x000fe200078e020b */
[----:B------:R-:W-:Y:S01]  /*1dc0*/  MUFU.TANH R34, R34 ;  /* 0x0000002200227308 */ /* 0x000fe20000002400 */
[----:B------:R-:W1:Y:S01]  /*1dd0*/  SHFL.IDX PT, R25, R14, 0x1, 0x1c1f ;  /* 0x003c1f000e197f89 */ /* 0x000e6200000e0000 */
        /* <DEDUP_REMOVED lines=13> */
[----:B------:R-:W4:Y:S01]  /*1eb0*/  SHFL.IDX PT, R14, R14, RZ, 0x1c1f ;  /* 0x001c1fff0e0e7589 */ /* 0x000f2200000e0000 */
[----:B------:R-:W-:Y:S01]  /*1ec0*/  MUFU.TANH R38, R38 ;  /* 0x0000002600267308 */ /* 0x000fe20000002400 */
[----:B0-----:R-:W-:Y:S01]  /*1ed0*/  FMUL.FTZ R6, R28, UR4 ;  /* 0x000000041c067c20 */ /* 0x001fe20008410000 */
[----:B------:R-:W-:Y:S01]  /*1ee0*/  FMUL.FTZ R12, R29, UR4 ;  /* 0x000000041d0c7c20 */ /* 0x000fe20008410000 */
[----:B------:R-:W-:Y:S01]  /*1ef0*/  FMUL.FTZ R15, R32, UR4 ;  /* 0x00000004200f7c20 */ /* 0x000fe20008410000 */
[----:B------:R-:W-:Y:S01]  /*1f00*/  FMUL.FTZ R13, R33, UR4 ;  /* 0x00000004210d7c20 */ /* 0x000fe20008410000 */
[----:B------:R-:W-:Y:S01]  /*1f10*/  FMUL.FTZ R20, R37, UR4 ;  /* 0x0000000425147c20 */ /* 0x000fe20008410000 */
[----:B-----5:R-:W-:Y:S01]  /*1f20*/  IADD3 R24, R23, -R0, R19 ;  /* 0x8000000017187210 */ /* 0x020fe20007ffe013 */
[----:B------:R-:W-:Y:S01]  /*1f30*/  FMUL.FTZ R40, R40, UR4 ;  /* 0x0000000428287c20 */ /* 0x000fe20008410000 */
[----:B------:R3:W-:Y:S01]  /*1f40*/  MUFU.TANH R82, R46 ;  /* 0x0000002e00527308 */ /* 0x0007e20000002400 */
[----:B------:R-:W-:Y:S01]  /*1f50*/  FMUL.FTZ R41, R41, UR4 ;  /* 0x0000000429297c20 */ /* 0x000fe20008410000 */
[-CC-:B-1----:R-:W-:Y:S01]  /*1f60*/  VIADDMNMX R25, R25, R24.reuse, R11.reuse, PT ;  /* 0x0000001819197246 */ /* 0x182fe2000380010b */
[----:B------:R-:W-:Y:S01]  /*1f70*/  FMUL.FTZ R44, R44, UR4 ;  /* 0x000000042c2c7c20 */ /* 0x000fe20008410000 */
[----:B------:R-:W-:Y:S01]  /*1f80*/  FMUL.FTZ R45, R45, UR4 ;  /* 0x000000042d2d7c20 */ /* 0x000fe20008410000 */
[----:B------:R-:W-:Y:S01]  /*1f90*/  FMUL.FTZ R48, R48, UR4 ;  /* 0x0000000430307c20 */ /* 0x000fe20008410000 */
[----:B------:R-:W-:Y:S01]  /*1fa0*/  ISETP.GT.AND P1, PT, R25, RZ, PT ;  /* 0x000000ff1900720c */ /* 0x000fe20003f24270 */
[----:B------:R-:W-:Y:S01]  /*1fb0*/  FMUL.FTZ R49, R49, UR4 ;  /* 0x0000000431317c20 */ /* 0x000fe20008410000 */
[C---:B------:R-:W-:Y:S01]  /*1fc0*/  ISETP.GT.AND P2, PT, R25.reuse, 0x1, PT ;  /* 0x000000011900780c */ /* 0x040fe20003f44270 */
[----:B------:R-:W0:Y:S01]  /*1fd0*/  MUFU.TANH R39, R39 ;  /* 0x0000002700277308 */ /* 0x000e220000002400 */
[----:B------:R-:W-:Y:S01]  /*1fe0*/  ISETP.GT.AND P3, PT, R25, 0x8, PT ;  /* 0x000000081900780c */ /* 0x000fe20003f64270 */
[----:B------:R-:W-:Y:S01]  /*1ff0*/  FMUL.FTZ R52, R52, UR4 ;  /* 0x0000000434347c20 */ /* 0x000fe20008410000 */
[----:B------:R-:W-:Y:S01]  /*2000*/  FSEL R36, R26, -INF , P1 ;  /* 0xff8000001a247808 */ /* 0x000fe20000800000 */
[----:B------:R-:W-:Y:S01]  /*2010*/  FMUL.FTZ R53, R53, UR4 ;  /* 0x0000000435357c20 */ /* 0x000fe20008410000 */
[----:B--2---:R-:W-:Y:S01]  /*2020*/  FSEL R23, R27, -INF , P2 ;  /* 0xff8000001b177808 */ /* 0x004fe20001000000 */
[----:B------:R-:W-:Y:S01]  /*2030*/  FMUL.FTZ R56, R56, UR4 ;  /* 0x0000000438387c20 */ /* 0x000fe20008410000 */
[----:B------:R-:W-:Y:S01]  /*2040*/  ISETP.GT.AND P1, PT, R25, 0x9, PT ;  /* 0x000000091900780c */ /* 0x000fe20003f24270 */
[----:B------:R4:W-:Y:S01]  /*2050*/  MUFU.TANH R86, R50 ;  /* 0x0000003200567308 */ /* 0x0009e20000002400 */
[----:B---3--:R-:W-:Y:S01]  /*2060*/  FSEL R46, R30, -INF , P3 ;  /* 0xff8000001e2e7808 */ /* 0x008fe20001800000 */
[----:B------:R-:W-:Y:S01]  /*2070*/  FMUL.FTZ R57, R57, UR4 ;  /* 0x0000000439397c20 */ /* 0x000fe20008410000 */
[----:B------:R-:W-:Y:S01]  /*2080*/  FMNMX.FTZ R27, R36, R23, !PT ;  /* 0x00000017241b7209 */ /* 0x000fe20007810000 */
[----:B------:R-:W-:Y:S01]  /*2090*/  FMUL.FTZ R60, R60, UR4 ;  /* 0x000000043c3c7c20 */ /* 0x000fe20008410000 */
[----:B------:R-:W-:Y:S01]  /*20a0*/  ISETP.GT.AND P2, PT, R25, 0x10, PT ;  /* 0x000000101900780c */ /* 0x000fe20003f44270 */
[----:B------:R-:W-:Y:S01]  /*20b0*/  FMUL.FTZ R61, R61, UR4 ;  /* 0x000000043d3d7c20 */ /* 0x000fe20008410000 */
[----:B------:R-:W-:Y:S01]  /*20c0*/  FMNMX.FTZ R27, R46, R27, !PT ;  /* 0x0000001b2e1b7209 */ /* 0x000fe20007810000 */
[----:B------:R-:W1:Y:S01]  /*20d0*/  MUFU.TANH R42, R42 ;  /* 0x0000002a002a7308 */ /* 0x000e620000002400 */
[----:B----4-:R-:W-:Y:S01]  /*20e0*/  FSEL R50, R31, -INF , P1 ;  /* 0xff8000001f327808 */ /* 0x010fe20000800000 */
[----:B------:R-:W-:Y:S01]  /*20f0*/  FMUL.FTZ R64, R64, UR4 ;  /* 0x0000000440407c20 */ /* 0x000fe20008410000 */
[----:B------:R-:W-:Y:S01]  /*2100*/  ISETP.GT.AND P1, PT, R25, 0x11, PT ;  /* 0x000000111900780c */ /* 0x000fe20003f24270 */
[----:B------:R-:W-:Y:S01]  /*2110*/  FMUL.FTZ R65, R65, UR4 ;  /* 0x0000000441417c20 */ /* 0x000fe20008410000 */
[----:B------:R-:W-:Y:S01]  /*2120*/  FMNMX.FTZ R27, R50, R27, !PT ;  /* 0x0000001b321b7209 */ /* 0x000fe20007810000 */
[----:B------:R-:W-:Y:S01]  /*2130*/  FMUL.FTZ R68, R68, UR4 ;  /* 0x0000000444447c20 */ /* 0x000fe20008410000 */
[----:B------:R-:W-:Y:S01]  /*2140*/  FSEL R72, R35, -INF , P1 ;  /* 0xff80000023487808 */ /* 0x000fe20000800000 */
[----:B------:R2:W-:Y:S01]  /*2150*/  MUFU.TANH R90, R54 ;  /* 0x00000036005a7308 */ /* 0x0005e20000002400 */
[----:B------:R-:W-:Y:S01]  /*2160*/  ISETP.GT.AND P1, PT, R25, 0x19, PT ;  /* 0x000000191900780c */ /* 0x000fe20003f24270 */
[----:B------:R-:W-:Y:S01]  /*2170*/  FMUL.FTZ R69, R69, UR4 ;  /* 0x0000000445457c20 */ /* 0x000fe20008410000 */
[----:B------:R-:W-:Y:S01]  /*2180*/  VIADDMNMX R24, R14, R24, R11, PT ;  /* 0x000000180e187246 */ /* 0x000fe2000380010b */
[----:B------:R-:W-:Y:S01]  /*2190*/  ULDC UR4, c[0x0][0x988] ;  /* 0x0002620000047ab9 */ /* 0x000fe20000000800 */
[----:B0-----:R-:W-:Y:S01]  /*21a0*/  FSEL R76, R39, -INF , P1 ;  /* 0xff800000274c7808 */ /* 0x001fe20000800000 */
[----:B------:R-:W-:Y:S01]  /*21b0*/  IMAD.U32 R11, RZ, RZ, UR4 ;  /* 0x00000004ff0b7e24 */ /* 0x000fe2000f8e00ff */
[C---:B------:R-:W-:Y:S01]  /*21c0*/  ISETP.GT.AND P1, PT, R25.reuse, 0x21, PT ;  /* 0x000000211900780c */ /* 0x040fe20003f24270 */
[----:B------:R-:W0:Y:S01]  /*21d0*/  MUFU.TANH R43, R43 ;  /* 0x0000002b002b7308 */ /* 0x000e220000002400 */
[----:B--2---:R-:W-:Y:S01]  /*21e0*/  FSEL R54, R34, -INF , P2 ;  /* 0xff80000022367808 */ /* 0x004fe20001000000 */
[----:B------:R-:W-:Y:S01]  /*21f0*/  @UP0 ULDC UR4, c[0x0][0x44c] ;  /* 0x0001130000040ab9 */ /* 0x000fe20000000800 */
[C---:B------:R-:W-:Y:S01]  /*2200*/  ISETP.GT.AND P2, PT, R25.reuse, 0x18, PT ;  /* 0x000000181900780c */ /* 0x040fe20003f44270 */
[----:B------:R-:W-:Y:S01]  /*2210*/  UIMAD.WIDE.U32 UR4, UR42, UR4, URZ ;  /* 0x000000042a0472a5 */ /* 0x000fe2000f8e003f */
[----:B------:R-:W-:Y:S01]  /*2220*/  FMNMX.FTZ R27, R54, R27, !PT ;  /* 0x0000001b361b7209 */ /* 0x000fe20007810000 */
[----:B------:R-:W-:Y:S01]  /*2230*/  @UP0 ULDC UR6, c[0x0][0x450] ;  /* 0x0001140000060ab9 */ /* 0x000fe20000000800 */
[----:B------:R-:W-:Y:S01]  /*2240*/  FSEL R74, R38, -INF , P2 ;  /* 0xff800000264a7808 */ /* 0x000fe20001000000 */
[----:B------:R-:W2:Y:S01]  /*2250*/  MUFU.TANH R47, R47 ;  /* 0x0000002f002f7308 */ /* 0x000ea20000002400 */
[----:B------:R-:W-:Y:S01]  /*2260*/  FMNMX.FTZ R27, R72, R27, !PT ;  /* 0x0000001b481b7209 */ /* 0x000fe20007810000 */
[----:B------:R-:W-:Y:S01]  /*2270*/  @UP0 USHF.R.U32.HI UR42, URZ, UR6, UR5 ;  /* 0x000000063f2a0299 */ /* 0x000fe20008011605 */
[----:B------:R-:W-:Y:S01]  /*2280*/  ISETP.GT.AND P2, PT, R25, 0x20, PT ;  /* 0x000000201900780c */ /* 0x000fe20003f44270 */
[----:B------:R-:W-:Y:S01]  /*2290*/  UIADD3 UR4, UR39, 0x2a840, URZ ;  /* 0x0002a84027047890 */ /* 0x000fe2000fffe03f */
[----:B------:R-:W-:-:S02]  /*22a0*/  FMNMX.FTZ R27, R74, R27, !PT ;  /* 0x0000001b4a1b7209 */ /* 0x000fc40007810000 */
[----:B-1----:R-:W-:Y:S01]  /*22b0*/  FSEL R78, R42, -INF , P2 ;  /* 0xff8000002a4e7808 */ /* 0x002fe20001000000 */
[----:B------:R-:W1:Y:S01]  /*22c0*/  MUFU.TANH R51, R51 ;  /* 0x0000003300337308 */ /* 0x000e620000002400 */
[----:B------:R-:W-:Y:S01]  /*22d0*/  FMNMX.FTZ R27, R76, R27, !PT ;  /* 0x0000001b4c1b7209 */ /* 0x000fe20007810000 */
[----:B------:R-:W-:Y:S01]  /*22e0*/  UPRMT UR4, UR61, 0x654, UR4 ;  /* 0x000006543d047896 */ /* 0x000fe20008000004 */
[----:B------:R-:W-:Y:S02]  /*22f0*/  ISETP.GT.AND P2, PT, R25, 0x28, PT ;  /* 0x000000281900780c */ /* 0x000fe40003f44270 */
[----:B0-----:R-:W-:Y:S02]  /*2300*/  FSEL R80, R43, -INF , P1 ;  /* 0xff8000002b507808 */ /* 0x001fe40000800000 */
[----:B------:R-:W-:Y:S01]  /*2310*/  FMNMX.FTZ R27, R78, R27, !PT ;  /* 0x0000001b4e1b7209 */ /* 0x000fe20007810000 */
[----:B------:R-:W0:Y:S01]  /*2320*/  MUFU.TANH R55, R55 ;  /* 0x0000003700377308 */ /* 0x000e220000002400 */
[----:B------:R-:W-:-:S02]  /*2330*/  ISETP.GT.AND P1, PT, R25, 0x29, PT ;  /* 0x000000291900780c */ /* 0x000fc40003f24270 */
[----:B------:R-:W-:Y:S01]  /*2340*/  FSEL R82, R82, -INF , P2 ;  /* 0xff80000052527808 */ /* 0x000fe20001000000 */
[----:B------:R-:W-:Y:S01]  /*2350*/  SYNCS.ARRIVE.TRANS64.RED.A1T0 RZ, [UR4], RZ ;  /* 0x000000ffffff79a7 */ /* 0x000fe20008100404 */
[----:B------:R-:W-:Y:S01]  /*2360*/  FMNMX.FTZ R27, R80, R27, !PT ;  /* 0x0000001b501b7209 */ /* 0x000fe20007810000 */
[----:B------:R-:W-:Y:S01]  /*2370*/  UMOV UR4, URZ ;  /* 0x0000003f00047c82 */ /* 0x000fe20008000000 */
[----:B------:R-:W-:Y:S01]  /*2380*/  ISETP.GT.AND P2, PT, R25, 0x30, PT ;  /* 0x000000301900780c */ /* 0x000fe20003f44270 */
[----:B------:R-:W-:Y:S01]  /*2390*/  MUFU.TANH R58, R58 ;  /* 0x0000003a003a7308 */ /* 0x000fe20000002400 */
[----:B--2---:R-:W-:Y:S02]  /*23a0*/  FSEL R84, R47, -INF , P1 ;  /* 0xff8000002f547808 */ /* 0x004fe40000800000 */
[----:B------:R-:W-:Y:S02]  /*23b0*/  FMNMX.FTZ R27, R82, R27, !PT ;  /* 0x0000001b521b7209 */ /* 0x000fe40007810000 */
[----:B------:R-:W-:-:S02]  /*23c0*/  ISETP.GT.AND P1, PT, R25, 0x31, PT ;  /* 0x000000311900780c */ /* 0x000fc40003f24270 */
[----:B------:R-:W-:Y:S01]  /*23d0*/  FSEL R86, R86, -INF , P2 ;  /* 0xff80000056567808 */ /* 0x000fe20001000000 */
[----:B------:R-:W2:Y:S01]  /*23e0*/  MUFU.TANH R59, R59 ;  /* 0x0000003b003b7308 */ /* 0x000ea20000002400 */
[----:B------:R-:W-:Y:S02]  /*23f0*/  FMNMX.FTZ R27, R84, R27, !PT ;  /* 0x0000001b541b7209 */ /* 0x000fe40007810000 */
[----:B------:R-:W-:Y:S02]  /*2400*/  ISETP.GT.AND P2, PT, R25, 0x38, PT ;  /* 0x000000381900780c */ /* 0x000fe40003f44270 */
[----:B-1----:R-:W-:Y:S02]  /*2410*/  FSEL R88, R51, -INF , P1 ;  /* 0xff80000033587808 */ /* 0x002fe40000800000 */
[----:B------:R-:W-:Y:S01]  /*2420*/  FMNMX.FTZ R27, R86, R27, !PT ;  /* 0x0000001b561b7209 */ /* 0x000fe20007810000 */
[----:B------:R-:W1:Y:S01]  /*2430*/  MUFU.TANH R62, R62 ;  /* 0x0000003e003e7308 */ /* 0x000e620000002400 */
[----:B------:R-:W-:-:S02]  /*2440*/  ISETP.GT.AND P1, PT, R25, 0x39, PT ;  /* 0x000000391900780c */ /* 0x000fc40003f24270 */
[----:B------:R-:W-:Y:S02]  /*2450*/  FSEL R90, R90, -INF , P2 ;  /* 0xff8000005a5a7808 */ /* 0x000fe40001000000 */
[----:B------:R-:W-:Y:S02]  /*2460*/  FMNMX.FTZ R27, R88, R27, !PT ;  /* 0x0000001b581b7209 */ /* 0x000fe40007810000 */
[----:B------:R-:W-:Y:S01]  /*2470*/  ISETP.GT.AND P2, PT, R25, 0x40, PT ;  /* 0x000000401900780c */ /* 0x000fe20003f44270 */
[----:B------:R-:W3:Y:S01]  /*2480*/  MUFU.TANH R63, R63 ;  /* 0x0000003f003f7308 */ /* 0x000ee20000002400 */
[----:B0-----:R-:W-:Y:S02]  /*2490*/  FSEL R92, R55, -INF , P1 ;  /* 0xff800000375c7808 */ /* 0x001fe40000800000 */
[----:B------:R-:W-:Y:S02]  /*24a0*/  FMNMX.FTZ R27, R90, R27, !PT ;  /* 0x0000001b5a1b7209 */ /* 0x000fe40007810000 */
[----:B------:R-:W-:-:S02]  /*24b0*/  ISETP.GT.AND P1, PT, R25, 0x41, PT ;  /* 0x000000411900780c */ /* 0x000fc40003f24270 */
[----:B------:R-:W-:Y:S01]  /*24c0*/  FMNMX.FTZ R27, R92, R27, !PT ;  /* 0x0000001b5c1b7209 */ /* 0x000fe20007810000 */
[----:B------:R0:W4:Y:S01]  /*24d0*/  MUFU.TANH R4, R66 ;  /* 0x0000004200047308 */ /* 0x0001220000002400 */
[----:B--2---:R-:W-:Y:S02]  /*24e0*/  FSEL R94, R59, -INF , P1 ;  /* 0xff8000003b5e7808 */ /* 0x004fe40000800000 */
[----:B------:R-:W-:Y:S02]  /*24f0*/  ISETP.GT.AND P1, PT, R25, 0x49, PT ;  /* 0x000000491900780c */ /* 0x000fe40003f24270 */
[----:B------:R-:W-:Y:S02]  /*2500*/  ISETP.GT.AND P3, PT, R24, 0x8, PT ;  /* 0x000000081800780c */ /* 0x000fe40003f64270 */
[----:B------:R-:W-:Y:S01]  /*2510*/  IADD3 R0, -R0, UR42, R19 ;  /* 0x0000002a00007c10 */ /* 0x000fe2000fffe113 */
[----:B------:R-:W2:Y:S01]  /*2520*/  MUFU.TANH R67, R67 ;  /* 0x0000004300437308 */ /* 0x000ea20000002400 */
[----:B0-----:R-:W-:-:S02]  /*2530*/  FSEL R66, R58, -INF , P2 ;  /* 0xff8000003a427808 */ /* 0x001fc40001000000 */
[C---:B------:R-:W-:Y:S02]  /*2540*/  ISETP.GT.AND P2, PT, R25.reuse, 0x48, PT ;  /* 0x000000481900780c */ /* 0x040fe40003f44270 */
[----:B------:R-:W-:Y:S02]  /*2550*/  FMNMX.FTZ R27, R66, R27, !PT ;  /* 0x0000001b421b7209 */ /* 0x000fe40007810000 */
[----:B-1----:R-:W-:Y:S01]  /*2560*/  FSEL R96, R62, -INF , P2 ;  /* 0xff8000003e607808 */ /* 0x002fe20001000000 */
[----:B------:R4:W0:Y:S01]  /*2570*/  MUFU.TANH R102, R70 ;  /* 0x0000004600667308 */ /* 0x0008220000002400 */
[----:B------:R-:W-:Y:S02]  /*2580*/  FMNMX.FTZ R27, R94, R27, !PT ;  /* 0x0000001b5e1b7209 */ /* 0x000fe40007810000 */
[----:B------:R-:W-:Y:S02]  /*2590*/  ISETP.GT.AND P2, PT, R25, 0x50, PT ;  /* 0x000000501900780c */ /* 0x000fe40003f44270 */
[----:B---3--:R-:W-:-:S02]  /*25a0*/  FSEL R98, R63, -INF , P1 ;  /* 0xff8000003f627808 */ /* 0x008fc40000800000 */
[----:B------:R-:W-:Y:S01]  /*25b0*/  FMNMX.FTZ R27, R96, R27, !PT ;  /* 0x0000001b601b7209 */ /* 0x000fe20007810000 */
[----:B------:R-:W1:Y:S01]  /*25c0*/  MUFU.TANH R71, R71 ;  /* 0x0000004700477308 */ /* 0x000e620000002400 */
[C---:B------:R-:W-:Y:S02]  /*25d0*/  ISETP.GT.AND P1, PT, R25.reuse, 0x51, PT ;  /* 0x000000511900780c */ /* 0x040fe40003f24270 */
[----:B----4-:R-:W-:Y:S02]  /*25e0*/  FSEL R70, R4, -INF , P2 ;  /* 0xff80000004467808 */ /* 0x010fe40001000000 */
[----:B------:R-:W-:Y:S02]  /*25f0*/  FMNMX.FTZ R27, R98, R27, !PT ;  /* 0x0000001b621b7209 */ /* 0x000fe40007810000 */
[----:B------:R-:W-:Y:S01]  /*2600*/  ISETP.GT.AND P2, PT, R25, 0x58, PT ;  /* 0x000000581900780c */ /* 0x000fe20003f44270 */
[----:B------:R-:W-:Y:S01]  /*2610*/  MUFU.TANH R3, R3 ;  /* 0x0000000300037308 */ /* 0x000fe20000002400 */
[----:B--2---:R-:W-:-:S02]  /*2620*/  FSEL R100, R67, -INF , P1 ;  /* 0xff80000043647808 */ /* 0x004fc40000800000 */
[----:B------:R-:W-:Y:S02]  /*2630*/  FMNMX.FTZ R27, R70, R27, !PT ;  /* 0x0000001b461b7209 */ /* 0x000fe40007810000 */
[----:B------:R-:W-:Y:S02]  /*2640*/  ISETP.GT.AND P1, PT, R25, 0x59, PT ;  /* 0x000000591900780c */ /* 0x000fe40003f24270 */
[----:B0-----:R-:W-:Y:S01]  /*2650*/  FSEL R102, R102, -INF , P2 ;  /* 0xff80000066667808 */ /* 0x001fe20001000000 */
[----:B------:R-:W0:Y:S01]  /*2660*/  MUFU.TANH R5, R5 ;  /* 0x0000000500057308 */ /* 0x000e220000002400 */
[----:B------:R-:W-:Y:S02]  /*2670*/  FMNMX.FTZ R27, R100, R27, !PT ;  /* 0x0000001b641b7209 */ /* 0x000fe40007810000 */
[----:B-1----:R-:W-:Y:S02]  /*2680*/  FSEL R4, R71, -INF , P1 ;  /* 0xff80000047047808 */ /* 0x002fe40000800000 */
[----:B------:R-:W-:-:S02]  /*2690*/  FMNMX.FTZ R27, R102, R27, !PT ;  /* 0x0000001b661b7209 */ /* 0x000fc40007810000 */
[----:B------:R-:W-:Y:S01]  /*26a0*/  ISETP.GT.AND P1, PT, R24, RZ, PT ;  /* 0x000000ff1800720c */ /* 0x000fe20003f24270 */
[----:B------:R-:W1:Y:S01]  /*26b0*/  MUFU.TANH R6, R6 ;  /* 0x0000000600067308 */ /* 0x000e620000002400 */
[----:B------:R-:W-:Y:S02]  /*26c0*/  FMNMX.FTZ R27, R4, R27, !PT ;  /* 0x0000001b041b7209 */ /* 0x000fe40007810000 */
[----:B------:R-:W-:-:S03]  /*26d0*/  ISETP.GT.AND P2, PT, R24, 0x1, PT ;  /* 0x000000011800780c */ /* 0x000fc60003f44270 */
[----:B------:R-:W2:Y:S02]  /*26e0*/  SHFL.BFLY PT, R26, R27, 0x2, 0x1f ;  /* 0x0c401f001b1a7f89 */ /* 0x000ea400000e0000 */
[----:B------:R-:W-:Y:S01]  /*26f0*/  MUFU.TANH R12, R12 ;  /* 0x0000000c000c7308 */ /* 0x000fe20000002400 */
[----:B0-----:R-:W-:Y:S02]  /*2700*/  FSEL R5, R5, -INF , P2 ;  /* 0xff80000005057808 */ /* 0x001fe40001000000 */
[----:B------:R-:W-:-:S05]  /*2710*/  ISETP.GT.AND P2, PT, R24, 0x10, PT ;  /* 0x000000101800780c */ /* 0x000fca0003f44270 */
[----:B------:R-:W0:Y:S01]  /*2720*/  MUFU.TANH R15, R15 ;  /* 0x0000000f000f7308 */ /* 0x000e220000002400 */
[----:B-1----:R-:W-:Y:S02]  /*2730*/  FSEL R6, R6, -INF , P3 ;  /* 0xff80000006067808 */ /* 0x002fe40001800000 */
[----:B------:R-:W-:-:S05]  /*2740*/  ISETP.GT.AND P3, PT, R24, 0x18, PT ;  /* 0x000000181800780c */ /* 0x000fca0003f64270 */
[----:B------:R-:W-:Y:S01]  /*2750*/  MUFU.TANH R13, R13 ;  /* 0x0000000d000d7308 */ /* 0x000fe20000002400 */
[----:B--2---:R-:W-:-:S07]  /*2760*/  FMNMX.FTZ R26, R27, R26, !PT ;  /* 0x0000001a1b1a7209 */ /* 0x004fce0007810000 */
[----:B------:R-:W1:Y:S01]  /*2770*/  MUFU.TANH R21, R21 ;  /* 0x0000001500157308 */ /* 0x000e620000002400 */
[----:B0-----:R-:W-:Y:S01]  /*2780*/  FSEL R30, R15, -INF , P2 ;  /* 0xff8000000f1e7808 */ /* 0x001fe20001000000 */
[----:B------:R-:W0:Y:S06]  /*2790*/  SHFL.BFLY PT, R25, R26, 0x1, 0x1f ;  /* 0x0c201f001a197f89 */ /* 0x000e2c00000e0000 */
[----:B------:R-:W2:Y:S08]  /*27a0*/  MUFU.TANH R20, R20 ;  /* 0x0000001400147308 */ /* 0x000eb00000002400 */
[----:B------:R-:W3:Y:S01]  /*27b0*/  MUFU.TANH R40, R40 ;  /* 0x0000002800287308 */ /* 0x000ee20000002400 */
[----:B-1----:R-:W-:-:S07]  /*27c0*/  FSEL R34, R21, -INF , P3 ;  /* 0xff80000015227808 */ /* 0x002fce0001800000 */
[----:B------:R-:W1:Y:S01]  /*27d0*/  MUFU.TANH R41, R41 ;  /* 0x0000002900297308 */ /* 0x000e620000002400 */
[----:B0-----:R-:W-:Y:S02]  /*27e0*/  FMNMX.FTZ R14, R26, R25, !PT ;  /* 0x000000191a0e7209 */ /* 0x001fe40007810000 */
[----:B------:R-:W-:Y:S02]  /*27f0*/  FSEL R26, R3, -INF , P1 ;  /* 0xff800000031a7808 */ /* 0x000fe40000800000 */
[----:B------:R-:W-:-:S03]  /*2800*/  ISETP.GT.AND P1, PT, R24, 0x9, PT ;  /* 0x000000091800780c */ /* 0x000fc60003f24270 */
[----:B------:R-:W0:Y:S01]  /*2810*/  MUFU.TANH R44, R44 ;  /* 0x0000002c002c7308 */ /* 0x000e220000002400 */
[----:B------:R-:W-:Y:S02]  /*2820*/  FMNMX.FTZ R3, R26, R5, !PT ;  /* 0x000000051a037209 */ /* 0x000fe40007810000 */
[----:B------:R-:W-:Y:S01]  /*2830*/  FSEL R28, R12, -INF , P1 ;  /* 0xff8000000c1c7808 */ /* 0x000fe20000800000 */
[----:B------:R-:W-:Y:S01]  /*2840*/  FMUL.FTZ R12, R14, R11 ;  /* 0x0000000b0e0c7220 */ /* 0x000fe20000410000 */
[----:B------:R-:W-:Y:S02]  /*2850*/  FMNMX.FTZ R3, R6, R3, !PT ;  /* 0x0000000306037209 */ /* 0x000fe40007810000 */
[----:B------:R-:W-:Y:S01]  /*2860*/  ISETP.GT.AND P1, PT, R24, 0x11, PT ;  /* 0x000000111800780c */ /* 0x000fe20003f24270 */
[----:B------:R-:W4:Y:S01]  /*2870*/  MUFU.TANH R42, R45 ;  /* 0x0000002d002a7308 */ /* 0x000f220000002400 */
[----:B------:R-:W-:Y:S02]  /*2880*/  FMNMX.FTZ R3, R28, R3, !PT ;  /* 0x000000031c037209 */ /* 0x000fe40007810000 */
[----:B------:R-:W-:-:S02]  /*2890*/  FSEL R32, R13, -INF , P1 ;  /* 0xff8000000d207808 */ /* 0x000fc40000800000 */
[----:B------:R-:W-:Y:S02]  /*28a0*/  FMNMX.FTZ R3, R30, R3, !PT ;  /* 0x000000031e037209 */ /* 0x000fe40007810000 */
[----:B------:R-:W-:Y:S01]  /*28b0*/  FSETP.NEU.FTZ.AND P2, PT, R14, -INF , PT ;  /* 0xff8000000e00780b */ /* 0x000fe20003f5d000 */
[----:B------:R-:W5:Y:S01]  /*28c0*/  MUFU.TANH R48, R48 ;  /* 0x0000003000307308 */ /* 0x000f620000002400 */
[----:B------:R-:W-:Y:S02]  /*28d0*/  ISETP.GT.AND P1, PT, R24, 0x19, PT ;  /* 0x000000191800780c */ /* 0x000fe40003f24270 */
[----:B------:R-:W-:Y:S02]  /*28e0*/  FMNMX.FTZ R3, R32, R3, !PT ;  /* 0x0000000320037209 */ /* 0x000fe40007810000 */
[----:B------:R-:W-:Y:S02]  /*28f0*/  FSEL R29, R12, RZ, P2 ;  /* 0x000000ff0c1d7208 */ /* 0x000fe40001000000 */
[----:B------:R-:W-:Y:S01]  /*2900*/  ISETP.GT.AND P2, PT, R24, 0x20, PT ;  /* 0x000000201800780c */ /* 0x000fe20003f44270 */
[----:B------:R-:W-:Y:S01]  /*2910*/  MUFU.TANH R49, R49 ;  /* 0x0000003100317308 */ /* 0x000fe20000002400 */
[----:B--2---:R-:W-:Y:S01]  /*2920*/  FSEL R20, R20, -INF , P1 ;  /* 0xff80000014147808 */ /* 0x004fe20000800000 */
[--C-:B------:R-:W-:Y:S01]  /*2930*/  FFMA.FTZ R12, R36, R11, -R29.reuse ;  /* 0x0000000b240c7223 */ /* 0x100fe2000001081d */
[----:B------:R-:W-:Y:S01]  /*2940*/  FMNMX.FTZ R3, R34, R3, !PT ;  /* 0x0000000322037209 */ /* 0x000fe20007810000 */
[-CC-:B------:R-:W-:Y:S01]  /*2950*/  FFMA.FTZ R13, R50, R11.reuse, -R29.reuse ;  /* 0x0000000b320d7223 */ /* 0x180fe2000001081d */
[----:B------:R-:W-:Y:S01]  /*2960*/  ISETP.GT.AND P1, PT, R24, 0x21, PT ;  /* 0x000000211800780c */ /* 0x000fe20003f24270 */
[--C-:B------:R-:W-:Y:S01]  /*2970*/  FFMA.FTZ R23, R23, R11, -R29.reuse ;  /* 0x0000000b17177223 */ /* 0x100fe2000001081d */
[----:B---3--:R-:W-:Y:S01]  /*2980*/  FSEL R36, R40, -INF , P2 ;  /* 0xff80000028247808 */ /* 0x008fe20001000000 */
[----:B------:R-:W2:Y:S01]  /*2990*/  MUFU.TANH R52, R52 ;  /* 0x0000003400347308 */ /* 0x000ea20000002400 */
[----:B------:R-:W-:Y:S01]  /*29a0*/  FMNMX.FTZ R3, R20, R3, !PT ;  /* 0x0000000314037209 */ /* 0x000fe20007810000 */
[-CC-:B------:R-:W-:Y:S01]  /*29b0*/  FFMA.FTZ R72, R72, R11.reuse, -R29.reuse ;  /* 0x0000000b48487223 */ /* 0x180fe2000001081d */
[----:B------:R-:W-:Y:S01]  /*29c0*/  ISETP.GT.AND P2, PT, R24, 0x28, PT ;  /* 0x000000281800780c */ /* 0x000fe20003f44270 */
[-CC-:B------:R-:W-:Y:S01]  /*29d0*/  FFMA.FTZ R74, R74, R11.reuse, -R29.reuse ;  /* 0x0000000b4a4a7223 */ /* 0x180fe2000001081d */
[----:B-1----:R-:W-:Y:S01]  /*29e0*/  FSEL R38, R41, -INF , P1 ;  /* 0xff80000029267808 */ /* 0x002fe20000800000 */
[--C-:B------:R-:W-:Y:S01]  /*29f0*/  FFMA.FTZ R76, R76, R11, -R29.reuse ;  /* 0x0000000b4c4c7223 */ /* 0x100fe2000001081d */
[----:B------:R-:W-:Y:S01]  /*2a00*/  FMNMX.FTZ R3, R36, R3, !PT ;  /* 0x0000000324037209 */ /* 0x000fe20007810000 */
[----:B------:R-:W1:Y:S01]  /*2a10*/  MUFU.TANH R53, R53 ;  /* 0x0000003500357308 */ /* 0x000e620000002400 */
[----:B------:R-:W-:Y:S01]  /*2a20*/  ISETP.GT.AND P1, PT, R24, 0x29, PT ;  /* 0x000000291800780c */ /* 0x000fe20003f24270 */
[-CC-:B------:R-:W-:Y:S01]  /*2a30*/  FFMA.FTZ R78, R78, R11.reuse, -R29.reuse ;  /* 0x0000000b4e4e7223 */ /* 0x180fe2000001081d */
[----:B0-----:R-:W-:Y:S01]  /*2a40*/  FSEL R40, R44, -INF , P2 ;  /* 0xff8000002c287808 */ /* 0x001fe20001000000 */
[--C-:B------:R-:W-:Y:S01]  /*2a50*/  FFMA.FTZ R80, R80, R11, -R29.reuse ;  /* 0x0000000b50507223 */ /* 0x100fe2000001081d */
[----:B------:R-:W-:Y:S01]  /*2a60*/  FMNMX.FTZ R3, R38, R3, !PT ;  /* 0x0000000326037209 */ /* 0x000fe20007810000 */
[-CC-:B------:R-:W-:Y:S01]  /*2a70*/  FFMA.FTZ R82, R82, R11.reuse, -R29.reuse ;  /* 0x0000000b52527223 */ /* 0x180fe2000001081d */
[----:B------:R-:W-:Y:S01]  /*2a80*/  ISETP.GT.AND P2, PT, R24, 0x30, PT ;  /* 0x000000301800780c */ /* 0x000fe20003f44270 */
[----:B------:R-:W0:Y:S01]  /*2a90*/  MUFU.TANH R56, R56 ;  /* 0x0000003800387308 */ /* 0x000e220000002400 */
[----:B----4-:R-:W-:Y:S01]  /*2aa0*/  FSEL R42, R42, -INF , P1 ;  /* 0xff8000002a2a7808 */ /* 0x010fe20000800000 */
[--C-:B------:R-:W-:Y:S01]  /*2ab0*/  FFMA.FTZ R84, R84, R11, -R29.reuse ;  /* 0x0000000b54547223 */ /* 0x100fe2000001081d */
[----:B------:R-:W-:Y:S01]  /*2ac0*/  FMNMX.FTZ R3, R40, R3, !PT ;  /* 0x0000000328037209 */ /* 0x000fe20007810000 */
[-CC-:B------:R-:W-:Y:S01]  /*2ad0*/  FFMA.FTZ R86, R86, R11.reuse, -R29.reuse ;  /* 0x0000000b56567223 */ /* 0x180fe2000001081d */
[----:B------:R-:W-:Y:S01]  /*2ae0*/  ISETP.GT.AND P1, PT, R24, 0x31, PT ;  /* 0x000000311800780c */ /* 0x000fe20003f24270 */
[--C-:B------:R-:W-:Y:S01]  /*2af0*/  FFMA.FTZ R88, R88, R11, -R29.reuse ;  /* 0x0000000b58587223 */ /* 0x100fe2000001081d */
[----:B-----5:R-:W-:Y:S01]  /*2b00*/  FSEL R44, R48, -INF , P2 ;  /* 0xff800000302c7808 */ /* 0x020fe20001000000 */
[----:B------:R3:W-:Y:S01]  /*2b10*/  MUFU.EX2 R157, R12 ;  /* 0x0000000c009d7308 */ /* 0x0007e20000000800 */
[----:B------:R-:W-:Y:S01]  /*2b20*/  FMNMX.FTZ R3, R42, R3, !PT ;  /* 0x000000032a037209 */ /* 0x000fe20007810000 */
[-CC-:B------:R-:W-:Y:S01]  /*2b30*/  FFMA.FTZ R90, R90, R11.reuse, -R29.reuse ;  /* 0x0000000b5a5a7223 */ /* 0x180fe2000001081d */
[----:B------:R-:W-:Y:S01]  /*2b40*/  ISETP.GT.AND P2, PT, R24, 0x38, PT ;  /* 0x000000381800780c */ /* 0x000fe20003f44270 */
[--C-:B------:R-:W-:Y:S01]  /*2b50*/  FFMA.FTZ R92, R92, R11, -R29.reuse ;  /* 0x0000000b5c5c7223 */ /* 0x100fe2000001081d */
[----:B------:R-:W-:Y:S01]  /*2b60*/  FMNMX.FTZ R3, R44, R3, !PT ;  /* 0x000000032c037209 */ /* 0x000fe20007810000 */
[-CC-:B------:R-:W-:Y:S01]  /*2b70*/  FFMA.FTZ R66, R66, R11.reuse, -R29.reuse ;  /* 0x0000000b42427223 */ /* 0x180fe2000001081d */
[----:B--2---:R-:W-:Y:S01]  /*2b80*/  FSEL R48, R52, -INF , P2 ;  /* 0xff80000034307808 */ /* 0x004fe20001000000 */
[----:B------:R-:W-:Y:S01]  /*2b90*/  MUFU.TANH R57, R57 ;  /* 0x0000003900397308 */ /* 0x000fe20000002400 */
[-CC-:B---3--:R-:W-:Y:S01]  /*2ba0*/  FFMA.FTZ R12, R46, R11.reuse, -R29.reuse ;  /* 0x0000000b2e0c7223 */ /* 0x188fe2000001081d */
[----:B------:R-:W-:Y:S01]  /*2bb0*/  FSEL R46, R49, -INF , P1 ;  /* 0xff800000312e7808 */ /* 0x000fe20000800000 */
[-CC-:B------:R-:W-:Y:S01]  /*2bc0*/  FFMA.FTZ R94, R94, R11.reuse, -R29.reuse ;  /* 0x0000000b5e5e7223 */ /* 0x180fe2000001081d */
[----:B------:R-:W-:Y:S01]  /*2bd0*/  ISETP.GT.AND P1, PT, R24, 0x39, PT ;  /* 0x000000391800780c */ /* 0x000fe20003f24270 */
[--C-:B------:R-:W-:Y:S01]  /*2be0*/  FFMA.FTZ R96, R96, R11, -R29.reuse ;  /* 0x0000000b60607223 */ /* 0x100fe2000001081d */
[----:B------:R-:W-:Y:S01]  /*2bf0*/  FMNMX.FTZ R3, R46, R3, !PT ;  /* 0x000000032e037209 */ /* 0x000fe20007810000 */
[-CC-:B------:R-:W-:Y:S01]  /*2c00*/  FFMA.FTZ R98, R98, R11.reuse, -R29.reuse ;  /* 0x0000000b62627223 */ /* 0x180fe2000001081d */
[----:B------:R-:W2:Y:S01]  /*2c10*/  MUFU.TANH R60, R60 ;  /* 0x0000003c003c7308 */ /* 0x000ea20000002400 */
[----:B------:R-:W-:Y:S01]  /*2c20*/  ISETP.GT.AND P2, PT, R24, 0x40, PT ;  /* 0x000000401800780c */ /* 0x000fe20003f44270 */
[-CC-:B------:R-:W-:Y:S01]  /*2c30*/  FFMA.FTZ R70, R70, R11.reuse, -R29.reuse ;  /* 0x0000000b46467223 */ /* 0x180fe2000001081d */
[----:B-1----:R-:W-:Y:S01]  /*2c40*/  FSEL R50, R53, -INF , P1 ;  /* 0xff80000035327808 */ /* 0x002fe20000800000 */
[--C-:B------:R-:W-:Y:S01]  /*2c50*/  FFMA.FTZ R100, R100, R11, -R29.reuse ;  /* 0x0000000b64647223 */ /* 0x100fe2000001081d */
[----:B------:R-:W-:Y:S01]  /*2c60*/  FMNMX.FTZ R3, R48, R3, !PT ;  /* 0x0000000330037209 */ /* 0x000fe20007810000 */
[-CC-:B------:R-:W-:Y:S01]  /*2c70*/  FFMA.FTZ R102, R102, R11.reuse, -R29.reuse ;  /* 0x0000000b66667223 */ /* 0x180fe2000001081d */
[----:B------:R-:W-:Y:S01]  /*2c80*/  ISETP.GT.AND P1, PT, R24, 0x41, PT ;  /* 0x000000411800780c */ /* 0x000fe20003f24270 */
[----:B------:R-:W1:Y:S01]  /*2c90*/  MUFU.TANH R58, R61 ;  /* 0x0000003d003a7308 */ /* 0x000e620000002400 */
[----:B0-----:R-:W-:Y:S01]  /*2ca0*/  FSEL R52, R56, -INF , P2 ;  /* 0xff80000038347808 */ /* 0x001fe20001000000 */
[----:B------:R-:W-:Y:S01]  /*2cb0*/  FFMA.FTZ R4, R4, R11, -R29 ;  /* 0x0000000b04047223 */ /* 0x000fe2000001081d */
[----:B------:R-:W-:-:S02]  /*2cc0*/  FMNMX.FTZ R3, R50, R3, !PT ;  /* 0x0000000332037209 */ /* 0x000fc40007810000 */
[----:B------:R-:W-:Y:S02]  /*2cd0*/  ISETP.GT.AND P2, PT, R24, 0x48, PT ;  /* 0x000000481800780c */ /* 0x000fe40003f44270 */
[----:B------:R-:W-:Y:S01]  /*2ce0*/  FMNMX.FTZ R3, R52, R3, !PT ;  /* 0x0000000334037209 */ /* 0x000fe20007810000 */
[----:B------:R-:W0:Y:S01]  /*2cf0*/  MUFU.TANH R64, R64 ;  /* 0x0000004000407308 */ /* 0x000e220000002400 */
[----:B--2---:R-:W-:Y:S02]  /*2d00*/  FSEL R56, R60, -INF , P2 ;  /* 0xff8000003c387808 */ /* 0x004fe40001000000 */
[----:B------:R-:W-:-:S05]  /*2d10*/  ISETP.GT.AND P2, PT, R24, 0x50, PT ;  /* 0x000000501800780c */ /* 0x000fca0003f44270 */
[----:B------:R2:W-:Y:S08]  /*2d20*/  MUFU.EX2 R159, R12 ;  /* 0x0000000c009f7308 */ /* 0x0005f00000000800 */
[----:B------:R-:W3:Y:S01]  /*2d30*/  MUFU.TANH R62, R65 ;  /* 0x00000041003e7308 */ /* 0x000ee20000002400 */
[----:B--2---:R-:W-:Y:S01]  /*2d40*/  FFMA.FTZ R12, R54, R11, -R29 ;  /* 0x0000000b360c7223 */ /* 0x004fe2000001081d */
[----:B------:R-:W-:-:S02]  /*2d50*/  FSEL R54, R57, -INF , P1 ;  /* 0xff80000039367808 */ /* 0x000fc40000800000 */
[----:B------:R-:W-:Y:S02]  /*2d60*/  ISETP.GT.AND P1, PT, R24, 0x49, PT ;  /* 0x000000491800780c */ /* 0x000fe40003f24270 */
[----:B------:R-:W-:Y:S02]  /*2d70*/  FMNMX.FTZ R3, R54, R3, !PT ;  /* 0x0000000336037209 */ /* 0x000fe40007810000 */
[----:B------:R-:W2:Y:S01]  /*2d80*/  MUFU.TANH R25, R68 ;  /* 0x0000004400197308 */ /* 0x000ea20000002400 */
[----:B-1----:R-:W-:Y:S02]  /*2d90*/  FSEL R58, R58, -INF , P1 ;  /* 0xff8000003a3a7808 */ /* 0x002fe40000800000 */
[----:B------:R-:W-:Y:S02]  /*2da0*/  FMNMX.FTZ R3, R56, R3, !PT ;  /* 0x0000000338037209 */ /* 0x000fe40007810000 */
[----:B------:R-:W-:Y:S02]  /*2db0*/  ISETP.GT.AND P1, PT, R24, 0x51, PT ;  /* 0x000000511800780c */ /* 0x000fe40003f24270 */
[----:B0-----:R-:W-:Y:S01]  /*2dc0*/  FSEL R60, R64, -INF , P2 ;  /* 0xff800000403c7808 */ /* 0x001fe20001000000 */
[----:B------:R-:W0:Y:S01]  /*2dd0*/  MUFU.TANH R69, R69 ;  /* 0x0000004500457308 */ /* 0x000e220000002400 */
[----:B------:R-:W-:-:S02]  /*2de0*/  FMNMX.FTZ R3, R58, R3, !PT ;  /* 0x000000033a037209 */ /* 0x000fc40007810000 */
[----:B------:R-:W-:Y:S02]  /*2df0*/  ISETP.GT.AND P2, PT, R24, 0x58, PT ;  /* 0x000000581800780c */ /* 0x000fe40003f44270 */
[----:B---3--:R-:W-:Y:S02]  /*2e00*/  FSEL R62, R62, -INF , P1 ;  /* 0xff8000003e3e7808 */ /* 0x008fe40000800000 */
[----:B------:R-:W-:Y:S01]  /*2e10*/  FMNMX.FTZ R3, R60, R3, !PT ;  /* 0x000000033c037209 */ /* 0x000fe20007810000 */
[----:B------:R1:W-:Y:S01]  /*2e20*/  MUFU.EX2 R153, R12 ;  /* 0x0000000c00997308 */ /* 0x0003e20000000800 */
[----:B------:R-:W-:Y:S02]  /*2e30*/  ISETP.GT.AND P1, PT, R24, 0x59, PT ;  /* 0x000000591800780c */ /* 0x000fe40003f24270 */
[----:B--2---:R-:W-:Y:S02]  /*2e40*/  FSEL R24, R25, -INF , P2 ;  /* 0xff80000019187808 */ /* 0x004fe40001000000 */
[----:B------:R-:W-:-:S03]  /*2e50*/  FMNMX.FTZ R3, R62, R3, !PT ;  /* 0x000000033e037209 */ /* 0x000fc60007810000 */
[----:B------:R2:W-:Y:S01]  /*2e60*/  MUFU.EX2 R104, R13 ;  /* 0x0000000d00687308 */ /* 0x0005e20000000800 */
[----:B0-----:R-:W-:Y:S02]  /*2e70*/  FSEL R64, R69, -INF , P1 ;  /* 0xff80000045407808 */ /* 0x001fe40000800000 */
[----:B------:R-:W-:-:S04]  /*2e80*/  FMNMX.FTZ R3, R24, R3, !PT ;  /* 0x0000000318037209 */ /* 0x000fc80007810000 */
[----:B------:R-:W-:Y:S01]  /*2e90*/  FMNMX.FTZ R3, R64, R3, !PT ;  /* 0x0000000340037209 */ /* 0x000fe20007810000 */
[----:B------:R-:W-:Y:S04]  /*2ea0*/  MUFU.EX2 R68, R23 ;  /* 0x0000001700447308 */ /* 0x000fe80000000800 */
[----:B-1----:R-:W2:Y:S04]  /*2eb0*/  SHFL.BFLY PT, R12, R3, 0x2, 0x1f ;  /* 0x0c401f00030c7f89 */ /* 0x002ea800000e0000 */
[----:B------:R-:W-:Y:S08]  /*2ec0*/  MUFU.EX2 R72, R72 ;  /* 0x0000004800487308 */ /* 0x000ff00000000800 */
[----:B------:R-:W-:Y:S08]  /*2ed0*/  MUFU.EX2 R74, R74 ;  /* 0x0000004a004a7308 */ /* 0x000ff00000000800 */
[----:B------:R0:W-:Y:S01]  /*2ee0*/  MUFU.EX2 R155, R76 ;  /* 0x0000004c009b7308 */ /* 0x0001e20000000800 */
[----:B--2---:R-:W-:-:S07]  /*2ef0*/  FMNMX.FTZ R13, R3, R12, !PT ;  /* 0x0000000c030d7209 */ /* 0x004fce0007810000 */
[----:B------:R-:W-:Y:S01]  /*2f00*/  MUFU.EX2 R78, R78 ;  /* 0x0000004e004e7308 */ /* 0x000fe20000000800 */
[----:B------:R-:W1:Y:S01]  /*2f10*/  SHFL.BFLY PT, R12, R13, 0x1, 0x1f ;  /* 0x0c201f000d0c7f89 */ /* 0x000e6200000e0000 */
[----:B0-----:R-:W-:-:S06]  /*2f20*/  CS2R R76, SRZ ;  /* 0x00000000004c7805 */ /* 0x001fcc000001ff00 */
[----:B------:R0:W-:Y:S08]  /*2f30*/  MUFU.EX2 R149, R80 ;  /* 0x0000005000957308 */ /* 0x0001f00000000800 */
[----:B------:R-:W-:Y:S01]  /*2f40*/  MUFU.EX2 R82, R82 ;  /* 0x0000005200527308 */ /* 0x000fe20000000800 */
[----:B0-----:R-:W-:-:S07]  /*2f50*/  CS2R R80, SRZ ;  /* 0x0000000000507805 */ /* 0x001fce000001ff00 */
[----:B------:R0:W-:Y:S01]  /*2f60*/  MUFU.EX2 R151, R84 ;  /* 0x0000005400977308 */ /* 0x0001e20000000800 */
[----:B-1----:R-:W-:-:S04]  /*2f70*/  FMNMX.FTZ R12, R13, R12, !PT ;  /* 0x0000000c0d0c7209 */ /* 0x002fc80007810000 */
[C---:B------:R-:W-:Y:S01]  /*2f80*/  FSETP.NEU.FTZ.AND P1, PT, R12.reuse, -INF , PT ;  /* 0xff8000000c00780b */ /* 0x040fe20003f3d000 */
[----:B------:R-:W-:Y:S02]  /*2f90*/  FMUL.FTZ R3, R12, R11 ;  /* 0x0000000b0c037220 */ /* 0x000fe40000410000 */
[----:B------:R-:W-:Y:S01]  /*2fa0*/  MUFU.EX2 R86, R86 ;  /* 0x0000005600567308 */ /* 0x000fe20000000800 */
[----:B0-----:R-:W-:Y:S02]  /*2fb0*/  CS2R R84, SRZ ;  /* 0x0000000000547805 */ /* 0x001fe4000001ff00 */
[----:B------:R-:W-:-:S05]  /*2fc0*/  FSEL R3, R3, RZ, P1 ;  /* 0x000000ff03037208 */ /* 0x000fca0000800000 */
        /* <DEDUP_REMOVED lines=26> */
[----:B------:R-:W-:-:S04]  /*3170*/  FFMA.FTZ R64, R64, R11, -R3 ;  /* 0x0000000b40407223 */ /* 0x000fc80000010803 */
[----:B------:R1:W2:Y:S01]  /*3180*/  MUFU.EX2 R13, R28 ;  /* 0x0000001c000d7308 */ /* 0x0002a20000000800 */
[----:B0-----:R-:W-:Y:S01]  /*3190*/  FADD.FTZ R31, R26, R5 ;  /* 0x000000051a1f7221 */ /* 0x001fe20000010000 */
[----:B------:R-:W-:-:S06]  /*31a0*/  F2FP.F16.F32.PACK_AB R156, R5, R26 ;  /* 0x0000001a059c723e */ /* 0x000fcc00000000ff */
[----:B------:R-:W-:Y:S01]  /*31b0*/  MUFU.EX2 R30, R30 ;  /* 0x0000001e001e7308 */ /* 0x000fe20000000800 */
[----:B-1----:R-:W-:-:S04]  /*31c0*/  IMAD.HI R28, R0, 0x2aaaaaab, RZ ;  /* 0x2aaaaaab001c7827 */ /* 0x002fc800078e02ff */
[----:B------:R-:W-:Y:S01]  /*31d0*/  FADD.FTZ R0, R157, R68 ;  /* 0x000000449d007221 */ /* 0x000fe20000010000 */
[----:B------:R-:W-:Y:S02]  /*31e0*/  F2FP.F16.F32.PACK_AB R157, R68, R157 ;  /* 0x0000009d449d723e */ /* 0x000fe400000000ff */
[----:B------:R-:W-:Y:S02]  /*31f0*/  CS2R R68, SRZ ;  /* 0x0000000000447805 */ /* 0x000fe4000001ff00 */
[----:B------:R-:W-:Y:S01]  /*3200*/  SHF.R.U32.HI R35, RZ, 0x1f, R28 ;  /* 0x0000001fff237819 */ /* 0x000fe2000001161c */
[----:B------:R-:W0:Y:S01]  /*3210*/  MUFU.EX2 R15, R32 ;  /* 0x00000020000f7308 */ /* 0x000e220000000800 */
[----:B--2---:R-:W-:Y:S02]  /*3220*/  F2FP.F16.F32.PACK_AB R158, R13, R6 ;  /* 0x000000060d9e723e */ /* 0x004fe400000000ff */
[----:B------:R-:W-:-:S05]  /*3230*/  LEA.HI.SX32 R28, R28, R35, 0x1c ;  /* 0x000000231c1c7211 */ /* 0x000fca00078fe2ff */
[----:B------:R1:W-:Y:S08]  /*3240*/  MUFU.EX2 R21, R20 ;  /* 0x0000001400157308 */ /* 0x0003f00000000800 */
[----:B------:R-:W2:Y:S01]  /*3250*/  MUFU.EX2 R34, R34 ;  /* 0x0000002200227308 */ /* 0x000ea20000000800 */
[----:B-1----:R-:W-:Y:S01]  /*3260*/  FADD.FTZ R20, R6, R31 ;  /* 0x0000001f06147221 */ /* 0x002fe20000010000 */
[----:B------:R-:W-:Y:S01]  /*3270*/  FADD.FTZ R31, R159, R0 ;  /* 0x000000009f1f7221 */ /* 0x000fe20000010000 */
[----:B0-----:R-:W-:-:S02]  /*3280*/  F2FP.F16.F32.PACK_AB R152, R15, R30 ;  /* 0x0000001e0f98723e */ /* 0x001fc400000000ff */
[----:B------:R-:W-:Y:S01]  /*3290*/  FADD.FTZ R33, R13, R20 ;  /* 0x000000140d217221 */ /* 0x000fe20000010000 */
[C---:B------:R-:W-:Y:S01]  /*32a0*/  FADD.FTZ R0, R104.reuse, R31 ;  /* 0x0000001f68007221 */ /* 0x040fe20000010000 */
[----:B------:R-:W-:Y:S01]  /*32b0*/  F2FP.F16.F32.PACK_AB R159, R104, R159 ;  /* 0x0000009f689f723e */ /* 0x000fe200000000ff */
[----:B------:R-:W0:Y:S01]  /*32c0*/  MUFU.EX2 R36, R36 ;  /* 0x0000002400247308 */ /* 0x000e220000000800 */
[----:B------:R-:W-:Y:S01]  /*32d0*/  FADD.FTZ R20, R30, R33 ;  /* 0x000000211e147221 */ /* 0x000fe20000010000 */
[----:B------:R-:W-:Y:S01]  /*32e0*/  FADD.FTZ R31, R153, R0 ;  /* 0x00000000991f7221 */ /* 0x000fe20000010000 */
[C---:B------:R-:W-:Y:S02]  /*32f0*/  F2FP.F16.F32.PACK_AB R153, R72.reuse, R153 ;  /* 0x000000994899723e */ /* 0x040fe400000000ff */
[----:B------:R-:W-:Y:S01]  /*3300*/  FADD.FTZ R33, R15, R20 ;  /* 0x000000140f217221 */ /* 0x000fe20000010000 */
[----:B------:R-:W-:Y:S01]  /*3310*/  FADD.FTZ R31, R72, R31 ;  /* 0x0000001f481f7221 */ /* 0x000fe20000010000 */
[----:B------:R-:W-:Y:S01]  /*3320*/  CS2R R72, SRZ ;  /* 0x0000000000487805 */ /* 0x000fe2000001ff00 */
[----:B------:R1:W3:Y:S01]  /*3330*/  MUFU.EX2 R23, R38 ;  /* 0x0000002600177308 */ /* 0x0002e20000000800 */
[----:B--2---:R-:W-:Y:S01]  /*3340*/  FADD.FTZ R0, R34, R33 ;  /* 0x0000002122007221 */ /* 0x004fe20000010000 */
[----:B------:R-:W-:Y:S01]  /*3350*/  FADD.FTZ R20, R74, R31 ;  /* 0x0000001f4a147221 */ /* 0x000fe20000010000 */
[----:B------:R-:W-:-:S02]  /*3360*/  F2FP.F16.F32.PACK_AB R154, R21, R34 ;  /* 0x00000022159a723e */ /* 0x000fc400000000ff */
[----:B------:R-:W-:Y:S01]  /*3370*/  FADD.FTZ R31, R21, R0 ;  /* 0x00000000151f7221 */ /* 0x000fe20000010000 */
[C---:B------:R-:W-:Y:S01]  /*3380*/  FADD.FTZ R33, R155.reuse, R20 ;  /* 0x000000149b217221 */ /* 0x040fe20000010000 */
[----:B------:R-:W-:Y:S01]  /*3390*/  F2FP.F16.F32.PACK_AB R155, R155, R74 ;  /* 0x0000004a9b9b723e */ /* 0x000fe200000000ff */
[----:B------:R-:W2:Y:S01]  /*33a0*/  MUFU.EX2 R40, R40 ;  /* 0x0000002800287308 */ /* 0x000ea20000000800 */
[----:B0-----:R-:W-:Y:S01]  /*33b0*/  FADD.FTZ R0, R36, R31 ;  /* 0x0000001f24007221 */ /* 0x001fe20000010000 */
[----:B------:R-:W-:Y:S01]  /*33c0*/  FADD.FTZ R20, R78, R33 ;  /* 0x000000214e147221 */ /* 0x000fe20000010000 */
[----:B------:R-:W-:Y:S02]  /*33d0*/  CS2R R74, SRZ ;  /* 0x00000000004a7805 */ /* 0x000fe4000001ff00 */
[----:B-1----:R-:W-:Y:S01]  /*33e0*/  CS2R R38, SRZ ;  /* 0x0000000000267805 */ /* 0x002fe2000001ff00 */
[C---:B------:R-:W-:Y:S01]  /*33f0*/  FADD.FTZ R33, R149.reuse, R20 ;  /* 0x0000001495217221 */ /* 0x040fe20000010000 */
[----:B------:R-:W-:Y:S01]  /*3400*/  F2FP.F16.F32.PACK_AB R149, R149, R78 ;  /* 0x0000004e9595723e */ /* 0x000fe200000000ff */
[----:B------:R0:W1:Y:S01]  /*3410*/  MUFU.EX2 R25, R42 ;  /* 0x0000002a00197308 */ /* 0x0000620000000800 */
[C---:B---3--:R-:W-:Y:S01]  /*3420*/  FADD.FTZ R31, R23.reuse, R0 ;  /* 0x00000000171f7221 */ /* 0x048fe20000010000 */
[----:B------:R-:W-:Y:S01]  /*3430*/  FADD.FTZ R20, R82, R33 ;  /* 0x0000002152147221 */ /* 0x000fe20000010000 */
[----:B------:R-:W-:-:S02]  /*3440*/  F2FP.F16.F32.PACK_AB R148, R23, R36 ;  /* 0x000000241794723e */ /* 0x000fc400000000ff */
[----:B------:R-:W-:Y:S02]  /*3450*/  CS2R R78, SRZ ;  /* 0x00000000004e7805 */ /* 0x000fe4000001ff00 */
[----:B------:R-:W-:Y:S01]  /*3460*/  CS2R R36, SRZ ;  /* 0x0000000000247805 */ /* 0x000fe2000001ff00 */
[C---:B------:R-:W-:Y:S01]  /*3470*/  FADD.FTZ R33, R151.reuse, R20 ;  /* 0x0000001497217221 */ /* 0x040fe20000010000 */
[----:B------:R-:W-:Y:S01]  /*3480*/  F2FP.F16.F32.PACK_AB R151, R151, R82 ;  /* 0x000000529797723e */ /* 0x000fe200000000ff */
[----:B------:R-:W3:Y:S01]  /*3490*/  MUFU.EX2 R145, R88 ;  /* 0x0000005800917308 */ /* 0x000ee20000000800 */
[----:B--2---:R-:W-:Y:S01]  /*34a0*/  FADD.FTZ R0, R40, R31 ;  /* 0x0000001f28007221 */ /* 0x004fe20000010000 */
[----:B------:R-:W-:Y:S01]  /*34b0*/  FADD.FTZ R20, R86, R33 ;  /* 0x0000002156147221 */ /* 0x000fe20000010000 */
[----:B------:R-:W-:Y:S02]  /*34c0*/  CS2R R82, SRZ ;  /* 0x0000000000527805 */ /* 0x000fe4000001ff00 */
[----:B0-----:R-:W-:-:S03]  /*34d0*/  CS2R R42, SRZ ;  /* 0x00000000002a7805 */ /* 0x001fc6000001ff00 */
[----:B------:R-:W0:Y:S01]  /*34e0*/  MUFU.EX2 R44, R44 ;  /* 0x0000002c002c7308 */ /* 0x000e220000000800 */
[C---:B-1----:R-:W-:Y:S01]  /*34f0*/  FADD.FTZ R31, R25.reuse, R0 ;  /* 0x00000000191f7221 */ /* 0x042fe20000010000 */
[----:B------:R-:W-:Y:S02]  /*3500*/  F2FP.F16.F32.PACK_AB R150, R25, R40 ;  /* 0x000000281996723e */ /* 0x000fe400000000ff */
[----:B------:R-:W-:-:S04]  /*3510*/  CS2R R40, SRZ ;  /* 0x0000000000287805 */ /* 0x000fc8000001ff00 */
[----:B------:R-:W1:Y:S01]  /*3520*/  MUFU.EX2 R90, R90 ;  /* 0x0000005a005a7308 */ /* 0x000e620000000800 */
[C---:B---3--:R-:W-:Y:S01]  /*3530*/  FADD.FTZ R35, R145.reuse, R20 ;  /* 0x0000001491237221 */ /* 0x048fe20000010000 */
[----:B------:R-:W-:Y:S02]  /*3540*/  IADD3 R20, R22, -0x2, RZ ;  /* 0xfffffffe16147810 */ /* 0x000fe40007ffe0ff */
[----:B------:R-:W-:Y:S02]  /*3550*/  F2FP.F16.F32.PACK_AB R145, R145, R86 ;  /* 0x000000569191723e */ /* 0x000fe400000000ff */
[----:B------:R-:W-:Y:S02]  /*3560*/  CS2R R86, SRZ ;  /* 0x0000000000567805 */ /* 0x000fe4000001ff00 */
[----:B------:R2:W3:Y:S01]  /*3570*/  MUFU.EX2 R27, R46 ;  /* 0x0000002e001b7308 */ /* 0x0004e20000000800 */
[----:B0-----:R-:W-:-:S07]  /*3580*/  FADD.FTZ R0, R44, R31 ;  /* 0x0000001f2c007221 */ /* 0x001fce0000010000 */
[----:B------:R-:W0:Y:S01]  /*3590*/  MUFU.EX2 R147, R92 ;  /* 0x0000005c00937308 */ /* 0x000e220000000800 */
[----:B-1----:R-:W-:Y:S01]  /*35a0*/  FADD.FTZ R6, R90, R35 ;  /* 0x000000235a067221 */ /* 0x002fe20000010000 */
[----:B--2---:R-:W-:Y:S02]  /*35b0*/  CS2R R46, SRZ ;  /* 0x00000000002e7805 */ /* 0x004fe4000001ff00 */
[----:B------:R-:W-:-:S04]  /*35c0*/  CS2R R34, SRZ ;  /* 0x0000000000227805 */ /* 0x000fc8000001ff00 */
[----:B------:R-:W1:Y:S01]  /*35d0*/  MUFU.EX2 R48, R48 ;  /* 0x0000003000307308 */ /* 0x000e620000000800 */
[C---:B---3--:R-:W-:Y:S01]  /*35e0*/  FADD.FTZ R33, R27.reuse, R0 ;  /* 0x000000001b217221 */ /* 0x048fe20000010000 */
[----:B------:R-:W-:Y:S02]  /*35f0*/  F2FP.F16.F32.PACK_AB R144, R27, R44 ;  /* 0x0000002c1b90723e */ /* 0x000fe400000000ff */
[----:B------:R-:W-:Y:S02]  /*3600*/  CS2R R44, SRZ ;  /* 0x00000000002c7805 */ /* 0x000fe4000001ff00 */
[----:B------:R-:W-:Y:S02]  /*3610*/  CS2R R26, SRZ ;  /* 0x00000000001a7805 */ /* 0x000fe4000001ff00 */
[----:B------:R-:W2:Y:S01]  /*3620*/  MUFU.EX2 R66, R66 ;  /* 0x0000004200427308 */ /* 0x000ea20000000800 */
[C---:B0-----:R-:W-:Y:S01]  /*3630*/  FADD.FTZ R13, R147.reuse, R6 ;  /* 0x00000006930d7221 */ /* 0x041fe20000010000 */
[----:B------:R-:W-:-:S06]  /*3640*/  F2FP.F16.F32.PACK_AB R147, R147, R90 ;  /* 0x0000005a9393723e */ /* 0x000fcc00000000ff */
[----:B------:R0:W3:Y:S01]  /*3650*/  MUFU.EX2 R19, R50 ;  /* 0x0000003200137308 */ /* 0x0000e20000000800 */
[----:B-1----:R-:W-:Y:S01]  /*3660*/  FADD.FTZ R0, R48, R33 ;  /* 0x0000002130007221 */ /* 0x002fe20000010000 */
[----:B------:R-:W-:-:S06]  /*3670*/  CS2R R32, SRZ ;  /* 0x0000000000207805 */ /* 0x000fcc000001ff00 */
[----:B------:R-:W1:Y:S01]  /*3680*/  MUFU.EX2 R141, R94 ;  /* 0x0000005e008d7308 */ /* 0x000e620000000800 */
[----:B--2---:R-:W-:Y:S01]  /*3690*/  FADD.FTZ R6, R66, R13 ;  /* 0x0000000d42067221 */ /* 0x004fe20000010000 */
[----:B0-----:R-:W-:-:S06]  /*36a0*/  CS2R R50, SRZ ;  /* 0x0000000000327805 */ /* 0x001fcc000001ff00 */
[----:B------:R-:W0:Y:S01]  /*36b0*/  MUFU.EX2 R52, R52 ;  /* 0x0000003400347308 */ /* 0x000e220000000800 */
[C---:B---3--:R-:W-:Y:S01]  /*36c0*/  FADD.FTZ R5, R19.reuse, R0 ;  /* 0x0000000013057221 */ /* 0x048fe20000010000 */
[----:B------:R-:W-:Y:S02]  /*36d0*/  F2FP.F16.F32.PACK_AB R146, R19, R48 ;  /* 0x000000301392723e */ /* 0x000fe400000000ff */
[----:B------:R-:W-:-:S04]  /*36e0*/  CS2R R48, SRZ ;  /* 0x0000000000307805 */ /* 0x000fc8000001ff00 */
[----:B------:R-:W2:Y:S01]  /*36f0*/  MUFU.EX2 R96, R96 ;  /* 0x0000006000607308 */ /* 0x000ea20000000800 */
[C---:B-1----:R-:W-:Y:S01]  /*3700*/  FADD.FTZ R15, R141.reuse, R6 ;  /* 0x000000068d0f7221 */ /* 0x042fe20000010000 */
[----:B------:R-:W-:Y:S02]  /*3710*/  F2FP.F16.F32.PACK_AB R141, R141, R66 ;  /* 0x000000428d8d723e */ /* 0x000fe400000000ff */
[----:B------:R-:W-:-:S04]  /*3720*/  CS2R R66, SRZ ;  /* 0x0000000000427805 */ /* 0x000fc8000001ff00 */
[----:B------:R1:W3:Y:S01]  /*3730*/  MUFU.EX2 R29, R54 ;  /* 0x00000036001d7308 */ /* 0x0002e20000000800 */
[----:B0-----:R-:W-:-:S07]  /*3740*/  FADD.FTZ R0, R52, R5 ;  /* 0x0000000534007221 */ /* 0x001fce0000010000 */
[----:B------:R-:W0:Y:S01]  /*3750*/  MUFU.EX2 R143, R98 ;  /* 0x00000062008f7308 */ /* 0x000e220000000800 */
[----:B--2---:R-:W-:Y:S01]  /*3760*/  FADD.FTZ R6, R96, R15 ;  /* 0x0000000f60067221 */ /* 0x004fe20000010000 */
[----:B-1----:R-:W-:-:S06]  /*3770*/  CS2R R54, SRZ ;  /* 0x0000000000367805 */ /* 0x002fcc000001ff00 */
[----:B------:R-:W1:Y:S01]  /*3780*/  MUFU.EX2 R56, R56 ;  /* 0x0000003800387308 */ /* 0x000e620000000800 */
[C---:B---3--:R-:W-:Y:S01]  /*3790*/  FADD.FTZ R13, R29.reuse, R0 ;  /* 0x000000001d0d7221 */ /* 0x048fe20000010000 */
[----:B------:R-:W-:Y:S02]  /*37a0*/  F2FP.F16.F32.PACK_AB R140, R29, R52 ;  /* 0x000000341d8c723e */ /* 0x000fe400000000ff */
[----:B------:R-:W-:-:S04]  /*37b0*/  CS2R R52, SRZ ;  /* 0x0000000000347805 */ /* 0x000fc8000001ff00 */
[----:B------:R-:W2:Y:S01]  /*37c0*/  MUFU.EX2 R70, R70 ;  /* 0x0000004600467308 */ /* 0x000ea20000000800 */
[C---:B0-----:R-:W-:Y:S01]  /*37d0*/  FADD.FTZ R15, R143.reuse, R6 ;  /* 0x000000068f0f7221 */ /* 0x041fe20000010000 */
[----:B------:R-:W-:-:S06]  /*37e0*/  F2FP.F16.F32.PACK_AB R143, R143, R96 ;  /* 0x000000608f8f723e */ /* 0x000fcc00000000ff */
[----:B------:R0:W3:Y:S01]  /*37f0*/  MUFU.EX2 R3, R58 ;  /* 0x0000003a00037308 */ /* 0x0000e20000000800 */
[----:B-1----:R-:W-:-:S07]  /*3800*/  FADD.FTZ R0, R56, R13 ;  /* 0x0000000d38007221 */ /* 0x002fce0000010000 */
[----:B------:R-:W1:Y:S01]  /*3810*/  MUFU.EX2 R60, R60 ;  /* 0x0000003c003c7308 */ /* 0x000e620000000800 */
[----:B--2---:R-:W-:Y:S01]  /*3820*/  FADD.FTZ R6, R70, R15 ;  /* 0x0000000f46067221 */ /* 0x004fe20000010000 */
[----:B------:R-:W-:Y:S02]  /*3830*/  VIMNMX R15, R17, R28, !PT ;  /* 0x0000001c110f7248 */ /* 0x000fe40007fe0100 */
[----:B0-----:R-:W-:Y:S02]  /*3840*/  CS2R R58, SRZ ;  /* 0x00000000003a7805 */ /* 0x001fe4000001ff00 */
[----:B------:R-:W-:Y:S02]  /*3850*/  CS2R R28, SRZ ;  /* 0x00000000001c7805 */ /* 0x000fe4000001ff00 */
[----:B------:R-:W-:Y:S01]  /*3860*/  ISETP.GE.AND P1, PT, R20, R15, PT ;  /* 0x0000000f1400720c */ /* 0x000fe20003f26270 */
[----:B------:R-:W0:Y:S01]  /*3870*/  MUFU.EX2 R137, R100 ;  /* 0x0000006400897308 */ /* 0x000e220000000800 */
[C---:B---3--:R-:W-:Y:S01]  /*3880*/  FADD.FTZ R13, R3.reuse, R0 ;  /* 0x00000000030d7221 */ /* 0x048fe20000010000 */
[----:B------:R-:W-:-:S02]  /*3890*/  F2FP.F16.F32.PACK_AB R142, R3, R56 ;  /* 0x00000038038e723e */ /* 0x000fc400000000ff */
[----:B------:R-:W-:-:S04]  /*38a0*/  CS2R R56, SRZ ;  /* 0x0000000000387805 */ /* 0x000fc8000001ff00 */
[----:B------:R2:W3:Y:S01]  /*38b0*/  MUFU.EX2 R31, R62 ;  /* 0x0000003e001f7308 */ /* 0x0004e20000000800 */
[----:B-1----:R-:W-:-:S07]  /*38c0*/  FADD.FTZ R0, R60, R13 ;  /* 0x0000000d3c007221 */ /* 0x002fce0000010000 */
[----:B------:R-:W1:Y:S01]  /*38d0*/  MUFU.EX2 R102, R102 ;  /* 0x0000006600667308 */ /* 0x000e620000000800 */
[C---:B0-----:R-:W-:Y:S01]  /*38e0*/  FADD.FTZ R3, R137.reuse, R6 ;  /* 0x0000000689037221 */ /* 0x041fe20000010000 */
[----:B------:R-:W-:Y:S01]  /*38f0*/  F2FP.F16.F32.PACK_AB R137, R137, R70 ;  /* 0x000000468989723e */ /* 0x000fe200000000ff */
[----:B------:R-:W-:Y:S01]  /*3900*/  IMAD.MOV.U32 R6, RZ, RZ, 0x3f800000 ;  /* 0x3f800000ff067424 */ /* 0x000fe200078e00ff */
[----:B------:R-:W-:Y:S02]  /*3910*/  CS2R R70, SRZ ;  /* 0x0000000000467805 */ /* 0x000fe4000001ff00 */
[----:B--2---:R-:W-:Y:S02]  /*3920*/  CS2R R62, SRZ ;  /* 0x00000000003e7805 */ /* 0x004fe4000001ff00 */
[----:B------:R-:W0:Y:S01]  /*3930*/  MUFU.EX2 R24, R24 ;  /* 0x0000001800187308 */ /* 0x000e220000000800 */
[C---:B---3--:R-:W-:Y:S01]  /*3940*/  FADD.FTZ R13, R31.reuse, R0 ;  /* 0x000000001f0d7221 */ /* 0x048fe20000010000 */
[----:B------:R-:W-:-:S02]  /*3950*/  F2FP.F16.F32.PACK_AB R136, R31, R60 ;  /* 0x0000003c1f88723e */ /* 0x000fc400000000ff */
[----:B------:R-:W-:Y:S02]  /*3960*/  CS2R R60, SRZ ;  /* 0x00000000003c7805 */ /* 0x000fe4000001ff00 */
[----:B------:R-:W-:Y:S02]  /*3970*/  CS2R R30, SRZ ;  /* 0x00000000001e7805 */ /* 0x000fe4000001ff00 */
[----:B------:R2:W3:Y:S01]  /*3980*/  MUFU.EX2 R5, R64 ;  /* 0x0000004000057308 */ /* 0x0004e20000000800 */
[----:B-1----:R-:W-:-:S07]  /*3990*/  FADD.FTZ R0, R102, R3 ;  /* 0x0000000366007221 */ /* 0x002fce0000010000 */
[----:B------:R0:W1:Y:S01]  /*39a0*/  MUFU.EX2 R139, R4 ;  /* 0x00000004008b7308 */ /* 0x0000620000000800 */
[----:B--2---:R-:W-:Y:S01]  /*39b0*/  CS2R R64, SRZ ;  /* 0x0000000000407805 */ /* 0x004fe2000001ff00 */
[----:B0-----:R-:W-:Y:S01]  /*39c0*/  FADD.FTZ R4, R24, R13 ;  /* 0x0000000d18047221 */ /* 0x001fe20000010000 */
[C---:B---3--:R-:W-:Y:S02]  /*39d0*/  F2FP.F16.F32.PACK_AB R138, R5.reuse, R24 ;  /* 0x00000018058a723e */ /* 0x048fe400000000ff */
[----:B------:R-:W-:Y:S01]  /*39e0*/  CS2R R24, SRZ ;  /* 0x0000000000187805 */ /* 0x000fe2000001ff00 */
[----:B------:R-:W-:Y:S01]  /*39f0*/  FADD.FTZ R4, R5, R4 ;  /* 0x0000000405047221 */ /* 0x000fe20000010000 */
[----:B------:R-:W-:Y:S02]  /*3a00*/  IMAD.MOV.U32 R5, RZ, RZ, 0x3f800000 ;  /* 0x3f800000ff057424 */ /* 0x000fe400078e00ff */
[C---:B-1----:R-:W-:Y:S01]  /*3a10*/  FADD.FTZ R3, R139.reuse, R0 ;  /* 0x000000008b037221 */ /* 0x042fe20000010000 */
[----:B------:R-:W-:-:S02]  /*3a20*/  F2FP.F16.F32.PACK_AB R139, R139, R102 ;  /* 0x000000668b8b723e */ /* 0x000fc400000000ff */
[----:B------:R-:W-:Y:S01]  /*3a30*/  MOV R0, RZ ;  /* 0x000000ff00007202 */ /* 0x000fe20000000f00 */
[----:B------:R-:W-:Y:S06]  /*3a40*/  @!P1 BRA `(.L_x_2195) ;  /* 0x0000002800509947 */ /* 0x000fec0003800000 */
[----:B------:R-:W-:Y:S01]  /*3a50*/  IMAD.MOV.U32 R13, RZ, RZ, R14 ;  /* 0x000000ffff0d7224 */ /* 0x000fe200078e000e */
[----:B------:R-:W-:Y:S01]  /*3a60*/  MOV R21, RZ ;  /* 0x000000ff00157202 */ /* 0x000fe20000000f00 */
[----:B------:R-:W-:Y:S01]  /*3a70*/  IMAD.MOV.U32 R19, RZ, RZ, R12 ;  /* 0x000000ffff137224 */ /* 0x000fe200078e000c */
[----:B------:R-:W-:Y:S01]  /*3a80*/  UMOV UR5, URZ ;  /* 0x0000003f00057c82 */ /* 0x000fe20008000000 */
[----:B------:R-:W-:Y:S01]  /*3a90*/  IMAD.MOV.U32 R6, RZ, RZ, 0x3f800000 ;  /* 0x3f800000ff067424 */ /* 0x000fe200078e00ff */
[----:B------:R-:W-:Y:S01]  /*3aa0*/  ULDC UR6, c[0x0][0x9d8] ;  /* 0x0002760000067ab9 */ /* 0x000fe20000000800 */
[----:B------:R-:W-:-:S07]  /*3ab0*/  IMAD.MOV.U32 R87, RZ, RZ, RZ ;  /* 0x000000ffff577224 */ /* 0x000fce00078e00ff */
.L_x_2206:
[----:B------:R-:W-:-:S04]  /*3ac0*/  UISETP.NE.AND UP0, UPT, UR5, 0x1, UPT ;  /* 0x000000010500788c */ /* 0x000fc8000bf05270 */
[----:B------:R-:W-:-:S06]  /*3ad0*/  USEL UR4, URZ, 0x1, UP0 ;  /* 0x000000013f047887 */ /* 0x000fcc0008000000 */
[----:B------:R-:W-:Y:S01]  /*3ae0*/  LOP3.LUT R0, R21, UR4, RZ, 0x3c, !PT ;  /* 0x0000000415007c12 */ /* 0x000fe2000f8e3cff */
[----:B------:R-:W-:Y:S06]  /*3af0*/  @!P0 BRA `(.L_x_2196) ;  /* 0x0000000000048947 */ /* 0x000fec0003800000 */
[----:B------:R-:W-:Y:S01]  /*3b00*/  BPT.TRAP 0x1 ;  /* 0x000000040000795c */ /* 0x000fe20000300000 */
.L_x_2196:
        /* <DEDUP_REMOVED lines=8> */
.L_x_2197:
[----:B-1----:R-:W-:Y:S05]  /*3b90*/  @P1 BRA `(.L_x_2198) ;  /* 0x0000000000081947 */ /* 0x002fea0003800000 */
[----:B------:R-:W1:Y:S02]  /*3ba0*/  SYNCS.PHASECHK.TRANS64.TRYWAIT P1, [UR7+0x2a830], R11 ;  /* 0x02a8300bff0075a7 */ /* 0x000e640008020147 */
[----:B-1----:R-:W-:Y:S05]  /*3bb0*/  @!P1 BRA `(.L_x_2199) ;  /* 0x000000a800949947 */ /* 0x002fea0003800000 */
.L_x_2198:
        /* <DEDUP_REMOVED lines=129> */
.L_x_2200:
[----:B------:R-:W-:Y:S01]  /*43d0*/  ULEA UR10, UR5, UR39, 0x3 ;  /* 0x00000027050a7291 */ /* 0x000fe2000f8e183f */
[----:B------:R-:W-:-:S08]  /*43e0*/  SHF.L.U32 R5, R21, 0x1f, RZ ;  /* 0x0000001f15057819 */ /* 0x000fd000000006ff */
[----:B------:R2:W3:Y:S01]  /*43f0*/  SYNCS.PHASECHK.TRANS64.TRYWAIT P1, [UR10+0x2a850], R5 ;  /* 0x02a85005ff0075a7 */ /* 0x0004e2000802014a */
[----:B------:R-:W-:Y:S05]  /*4400*/  @!P0 BRA `(.L_x_2201) ;  /* 0x0000000000048947 */ /* 0x000fea0003800000 */
[----:B------:R-:W-:Y:S01]  /*4410*/  BPT.TRAP 0x1 ;  /* 0x000000040000795c */ /* 0x000fe20000300000 */
.L_x_2201:
[----:B---3--:R-:W-:Y:S05]  /*4420*/  @P1 BRA `(.L_x_2202) ;  /* 0x0000000000081947 */ /* 0x008fea0003800000 */
[----:B------:R-:W3:Y:S02]  /*4430*/  SYNCS.PHASECHK.TRANS64.TRYWAIT P1, [UR10+0x2a850], R5 ;  /* 0x02a85005ff0075a7 */ /* 0x000ee4000802014a */
[----:B---3--:R-:W-:Y:S05]  /*4440*/  @!P1 BRA `(.L_x_2203) ;  /* 0x000000a000889947 */ /* 0x008fea0003800000 */
.L_x_2202:
        /* <DEDUP_REMOVED lines=36> */
.L_x_2204:
[----:B------:R-:W-:Y:S01]  /*4690*/  UISETP.NE.AND UP0, UPT, UR38, URZ, UPT ;  /* 0x0000003f2600728c */ /* 0x000fe2000bf05270 */
[----:B------:R-:W-:Y:S01]  /*46a0*/  FMUL.FTZ R88, R88, UR6 ;  /* 0x0000000658587c20 */ /* 0x000fe20008410000 */
[----:B-1----:R-:W-:Y:S01]  /*46b0*/  MOV R12, R7 ;  /* 0x00000007000c7202 */ /* 0x002fe20000000f00 */
[----:B------:R-:W-:Y:S01]  /*46c0*/  FMUL.FTZ R101, R101, UR6 ;  /* 0x0000000665657c20 */ /* 0x000fe20008410000 */
[----:B------:R-:W-:Y:S01]  /*46d0*/  FMUL.FTZ R89, R89, UR6 ;  /* 0x0000000659597c20 */ /* 0x000fe20008410000 */
[----:B------:R1:W4:Y:S01]  /*46e0*/  MUFU.TANH R148, R88 ;  /* 0x0000005800947308 */ /* 0x0003220000002400 */
[----:B------:R-:W-:Y:S01]  /*46f0*/  PLOP3.LUT P1, PT, PT, PT, UP0, 0x80, 0x0 ;  /* 0x000000000000781c */ /* 0x000fe20003f2f008 */
[----:B--23--:R-:W-:Y:S01]  /*4700*/  FMUL.FTZ R5, R90, UR6 ;  /* 0x000000065a057c20 */ /* 0x00cfe20008410000 */
[----:B------:R-:W-:Y:S01]  /*4710*/  PLOP3.LUT P2, PT, PT, PT, UP0, 0x80, 0x0 ;  /* 0x000000000000781c */ /* 0x000fe20003f4f008 */
[----:B------:R-:W-:Y:S01]  /*4720*/  FMUL.FTZ R92, R92, UR6 ;  /* 0x000000065c5c7c20 */ /* 0x000fe20008410000 */
[----:B------:R-:W-:Y:S01]  /*4730*/  ULDC UR14, c[0x0][0x2f0] ;  /* 0x0000bc00000e7ab9 */ /* 0x000fe20000000800 */
[----:B------:R-:W-:Y:S01]  /*4740*/  @UP0 ULDC UR5, c[0x0][0x44c] ;  /* 0x0001130000050ab9 */ /* 0x000fe20000000800 */
[----:B------:R-:W-:Y:S01]  /*4750*/  ULDC UR11, c[0x0][0x288] ;  /* 0x0000a200000b7ab9 */ /* 0x000fe20000000800 */
[----:B------:R-:W-:Y:S01]  /*4760*/  MUFU.TANH R90, R101 ;  /* 0x00000065005a7308 */ /* 0x000fe20000002400 */
[----:B------:R-:W-:Y:S01]  /*4770*/  FMUL.FTZ R93, R93, UR6 ;  /* 0x000000065d5d7c20 */ /* 0x000fe20008410000 */
[----:B------:R-:W-:Y:S01]  /*4780*/  FMUL.FTZ R96, R96, UR6 ;  /* 0x0000000660607c20 */ /* 0x000fe20008410000 */
[----:B------:R-:W-:Y:S01]  /*4790*/  FMUL.FTZ R97, R97, UR6 ;  /* 0x0000000661617c20 */ /* 0x000fe20008410000 */
[----:B------:R-:W-:Y:S01]  /*47a0*/  FMUL.FTZ R100, R100, UR6 ;  /* 0x0000000664647c20 */ /* 0x000fe20008410000 */
[----:B------:R-:W-:Y:S01]  /*47b0*/  FMUL.FTZ R105, R105, UR6 ;  /* 0x0000000669697c20 */ /* 0x000fe20008410000 */
[----:B0-----:R-:W-:Y:S01]  /*47c0*/  @P1 IMAD.HI.U32 R11, R7, UR5, RZ ;  /* 0x00000005070b1c27 */ /* 0x001fe2000f8e00ff */
[----:B------:R-:W-:Y:S01]  /*47d0*/  @UP0 ULDC UR5, c[0x0][0x450] ;  /* 0x0001140000050ab9 */ /* 0x000fe20000000800 */
[----:B------:R0:W2:Y:S02]  /*47e0*/  MUFU.TANH R146, R89 ;  /* 0x0000005900927308 */ /* 0x0000a40000002400 */
[----:B------:R-:W-:Y:S01]  /*47f0*/  FMUL.FTZ R104, R104, UR6 ;  /* 0x0000000668687c20 */ /* 0x000fe20008410000 */
[----:B------:R-:W-:Y:S01]  /*4800*/  FMUL.FTZ R23, R98, UR6 ;  /* 0x0000000662177c20 */ /* 0x000fe20008410000 */
[----:B------:R-:W-:Y:S01]  /*4810*/  @P2 SHF.R.U32.HI R12, RZ, UR5, R11 ;  /* 0x00000005ff0c2c19 */ /* 0x000fe2000801160b */
[----:B------:R-:W-:-:S02]  /*4820*/  IMAD.MOV.U32 R11, RZ, RZ, -0x60 ;  /* 0xffffffa0ff0b7424 */ /* 0x000fc400078e00ff */
[----:B------:R-:W-:Y:S01]  /*4830*/  FMUL.FTZ R108, R108, UR6 ;  /* 0x000000066c6c7c20 */ /* 0x000fe20008410000 */
[----:B------:R-:W-:Y:S01]  /*4840*/  FMUL.FTZ R109, R109, UR6 ;  /* 0x000000066d6d7c20 */ /* 0x000fe20008410000 */
[----:B------:R-:W-:Y:S01]  /*4850*/  FMUL.FTZ R112, R112, UR6 ;  /* 0x0000000670707c20 */ /* 0x000fe20008410000 */
[----:B-1----:R-:W1:Y:S01]  /*4860*/  SHFL.IDX PT, R88, R12, RZ, 0x1c1f ;  /* 0x001c1fff0c587589 */ /* 0x002e6200000e0000 */
[----:B------:R-:W-:Y:S01]  /*4870*/  IMAD R11, R20, R11, 0x1 ;  /* 0x00000001140b7424 */ /* 0x000fe200078e020b */
[----:B------:R-:W3:Y:S01]  /*4880*/  MUFU.TANH R92, R92 ;  /* 0x0000005c005c7308 */ /* 0x000ee20000002400 */
[----:B0-----:R-:W-:Y:S01]  /*4890*/  FMUL.FTZ R89, R103, UR6 ;  /* 0x0000000667597c20 */ /* 0x001fe20008410000 */
[----:B------:R-:W-:Y:S01]  /*48a0*/  FMUL.FTZ R22, R99, UR6 ;  /* 0x0000000663167c20 */ /* 0x000fe20008410000 */
[----:B------:R-:W-:Y:S02]  /*48b0*/  IMAD R11, R10, -0x2, R11 ;  /* 0xfffffffe0a0b7824 */ /* 0x000fe400078e020b */
[----:B------:R-:W-:Y:S01]  /*48c0*/  FMUL.FTZ R99, R110, UR6 ;  /* 0x000000066e637c20 */ /* 0x000fe20008410000 */
[----:B------:R-:W-:Y:S01]  /*48d0*/  FMUL.FTZ R113, R113, UR6 ;  /* 0x0000000671717c20 */ /* 0x000fe20008410000 */
[----:B------:R-:W-:Y:S01]  /*48e0*/  FMUL.FTZ R116, R116, UR6 ;  /* 0x0000000674747c20 */ /* 0x000fe20008410000 */
[----:B------:R-:W-:Y:S01]  /*48f0*/  IMAD R101, R18, UR14, R11 ;  /* 0x0000000e12657c24 */ /* 0x000fe2000f8e020b */
[----:B------:R0:W5:Y:S01]  /*4900*/  MUFU.TANH R142, R93 ;  /* 0x0000005d008e7308 */ /* 0x0001620000002400 */
        /* <DEDUP_REMOVED lines=8> */
[----:B------:R-:W-:Y:S01]  /*4990*/  FMUL.FTZ R95, R106, UR6 ;  /* 0x000000066a5f7c20 */ /* 0x000fe20008410000 */
[----:B------:R-:W-:Y:S01]  /*49a0*/  FMUL.FTZ R125, R125, UR6 ;  /* 0x000000067d7d7c20 */ /* 0x000fe20008410000 */
[----:B------:R-:W-:Y:S01]  /*49b0*/  FMUL.FTZ R128, R128, UR6 ;  /* 0x0000000680807c20 */ /* 0x000fe20008410000 */
[----:B------:R-:W-:Y:S01]  /*49c0*/  FMUL.FTZ R129, R129, UR6 ;  /* 0x0000000681817c20 */ /* 0x000fe20008410000 */
[----:B------:R-:W-:Y:S01]  /*49d0*/  FMUL.FTZ R132, R132, UR6 ;  /* 0x0000000684847c20 */ /* 0x000fe20008410000 */
[----:B-1----:R-:W-:Y:S01]  /*49e0*/  IADD3 R103, R88, -UR11, R101 ;  /* 0x8000000b58677c10 */ /* 0x002fe2000fffe065 */
[----:B------:R-:W-:Y:S01]  /*49f0*/  FMUL.FTZ R133, R133, UR6 ;  /* 0x0000000685857c20 */ /* 0x000fe20008410000 */
[----:B------:R1:W5:Y:S01]  /*4a00*/  MUFU.TANH R138, R97 ;  /* 0x00000061008a7308 */ /* 0x0003620000002400 */
[----:B------:R-:W5:Y:S01]  /*4a10*/  SHFL.IDX PT, R12, R12, 0x1, 0x1c1f ;  /* 0x003c1f000c0c7f89 */ /* 0x000f6200000e0000 */
[C---:B------:R-:W-:Y:S01]  /*4a20*/  ISETP.GT.AND P1, PT, R103.reuse, RZ, PT ;  /* 0x000000ff6700720c */ /* 0x040fe20003f24270 */
[----:B------:R-:W-:Y:S01]  /*4a30*/  FMUL.FTZ R122, R122, UR6 ;  /* 0x000000067a7a7c20 */ /* 0x000fe20008410000 */
[C---:B------:R-:W-:Y:S01]  /*4a40*/  ISETP.GT.AND P2, PT, R103.reuse, 0x1, PT ;  /* 0x000000016700780c */ /* 0x040fe20003f44270 */
[----:B------:R-:W-:Y:S01]  /*4a50*/  FMUL.FTZ R126, R126, UR6 ;  /* 0x000000067e7e7c20 */ /* 0x000fe20008410000 */
[----:B----4-:R-:W-:Y:S01]  /*4a60*/  FSEL R148, R148, -INF , P1 ;  /* 0xff80000094947808 */ /* 0x010fe20000800000 */
[----:B------:R-:W-:Y:S01]  /*4a70*/  FMUL.FTZ R130, R130, UR6 ;  /* 0x0000000682827c20 */ /* 0x000fe20008410000 */
[----:B------:R-:W-:Y:S01]  /*4a80*/  ISETP.GT.AND P1, PT, R103, 0x8, PT ;  /* 0x000000086700780c */ /* 0x000fe20003f24270 */
[----:B------:R-:W4:Y:S01]  /*4a90*/  MUFU.TANH R100, R100 ;  /* 0x0000006400647308 */ /* 0x000f220000002400 */
[----:B--2---:R-:W-:Y:S01]  /*4aa0*/  FSEL R146, R146, -INF , P2 ;  /* 0xff80000092927808 */ /* 0x004fe20001000000 */
[----:B0-----:R-:W-:Y:S01]  /*4ab0*/  FMUL.FTZ R93, R107, UR6 ;  /* 0x000000066b5d7c20 */ /* 0x001fe20008410000 */
[----:B------:R-:W-:Y:S01]  /*4ac0*/  FMNMX.FTZ R11, R148, R19, !PT ;  /* 0x00000013940b7209 */ /* 0x000fe20007810000 */
[----:B------:R-:W-:Y:S01]  /*4ad0*/  FMUL.FTZ R134, R134, UR6 ;  /* 0x0000000686867c20 */ /* 0x000fe20008410000 */
[----:B------:R-:W-:Y:S01]  /*4ae0*/  ISETP.GT.AND P2, PT, R103, 0x9, PT ;  /* 0x000000096700780c */ /* 0x000fe20003f44270 */
[----:B-1----:R-:W-:Y:S01]  /*4af0*/  FMUL.FTZ R97, R111, UR6 ;  /* 0x000000066f617c20 */ /* 0x002fe20008410000 */
[----:B---3--:R-:W-:Y:S01]  /*4b00*/  FSEL R144, R92, -INF , P1 ;  /* 0xff8000005c907808 */ /* 0x008fe20000800000 */
[----:B------:R0:W-:Y:S01]  /*4b10*/  MUFU.TANH R98, R105 ;  /* 0x0000006900627308 */ /* 0x0001e20000002400 */
[----:B------:R-:W-:Y:S01]  /*4b20*/  FMNMX.FTZ R11, R146, R11, !PT ;  /* 0x0000000b920b7209 */ /* 0x000fe20007810000 */
[----:B------:R-:W-:Y:S01]  /*4b30*/  FMUL.FTZ R115, R115, UR6 ;  /* 0x0000000673737c20 */ /* 0x000fe20008410000 */
[----:B------:R-:W-:Y:S01]  /*4b40*/  ISETP.GT.AND P1, PT, R103, 0x10, PT ;  /* 0x000000106700780c */ /* 0x000fe20003f24270 */
[----:B------:R-:W-:Y:S01]  /*4b50*/  FMUL.FTZ R118, R118, UR6 ;  /* 0x0000000676767c20 */ /* 0x000fe20008410000 */
[----:B-----5:R-:W-:Y:S01]  /*4b60*/  FSEL R142, R142, -INF , P2 ;  /* 0xff8000008e8e7808 */ /* 0x020fe20001000000 */
[----:B------:R-:W-:Y:S01]  /*4b70*/  FMUL.FTZ R119, R119, UR6 ;  /* 0x0000000677777c20 */ /* 0x000fe20008410000 */
[----:B------:R-:W-:Y:S01]  /*4b80*/  ISETP.GT.AND P2, PT, R103, 0x11, PT ;  /* 0x000000116700780c */ /* 0x000fe20003f44270 */
[----:B------:R-:W1:Y:S01]  /*4b90*/  MUFU.TANH R104, R104 ;  /* 0x0000006800687308 */ /* 0x000e620000002400 */
[----:B0-----:R-:W-:Y:S01]  /*4ba0*/  FMNMX.FTZ R105, R144, R11, !PT ;  /* 0x0000000b90697209 */ /* 0x001fe20007810000 */
[----:B------:R-:W-:Y:S01]  /*4bb0*/  FMUL.FTZ R11, R120, UR6 ;  /* 0x00000006780b7c20 */ /* 0x000fe20008410000 */
[----:B------:R-:W-:Y:S01]  /*4bc0*/  FSEL R140, R96, -INF , P1 ;  /* 0xff800000608c7808 */ /* 0x000fe20000800000 */
[----:B------:R-:W-:Y:S01]  /*4bd0*/  FMUL.FTZ R123, R123, UR6 ;  /* 0x000000067b7b7c20 */ /* 0x000fe20008410000 */
[----:B------:R-:W-:Y:S01]  /*4be0*/  FMNMX.FTZ R105, R142, R105, !PT ;  /* 0x000000698e697209 */ /* 0x000fe20007810000 */
[----:B------:R-:W-:Y:S01]  /*4bf0*/  FMUL.FTZ R127, R127, UR6 ;  /* 0x000000067f7f7c20 */ /* 0x000fe20008410000 */
[----:B------:R-:W-:Y:S01]  /*4c00*/  ISETP.GT.AND P1, PT, R103, 0x18, PT ;  /* 0x000000186700780c */ /* 0x000fe20003f24270 */
[----:B------:R-:W0:Y:S01]  /*4c10*/  MUFU.TANH R108, R108 ;  /* 0x0000006c006c7308 */ /* 0x000e220000002400 */
[----:B------:R-:W-:Y:S01]  /*4c20*/  FSEL R138, R138, -INF , P2 ;  /* 0xff8000008a8a7808 */ /* 0x000fe20001000000 */
[----:B------:R-:W-:Y:S01]  /*4c30*/  FMUL.FTZ R131, R131, UR6 ;  /* 0x0000000683837c20 */ /* 0x000fe20008410000 */
[----:B------:R-:W-:Y:S01]  /*4c40*/  FMNMX.FTZ R105, R140, R105, !PT ;  /* 0x000000698c697209 */ /* 0x000fe20007810000 */
[----:B------:R-:W-:Y:S01]  /*4c50*/  FMUL.FTZ R135, R135, UR6 ;  /* 0x0000000687877c20 */ /* 0x000fe20008410000 */
[C---:B------:R-:W-:Y:S01]  /*4c60*/  ISETP.GT.AND P2, PT, R103.reuse, 0x19, PT ;  /* 0x000000196700780c */ /* 0x040fe20003f44270 */
[----:B------:R-:W-:Y:S01]  /*4c70*/  UIADD3 UR7, UR7, 0x2a840, URZ ;  /* 0x0002a84007077890 */ /* 0x000fe2000fffe03f */
[----:B----4-:R-:W-:Y:S01]  /*4c80*/  FSEL R136, R100, -INF , P1 ;  /* 0xff80000064887808 */ /* 0x010fe20000800000 */
[----:B------:R-:W2:Y:S01]  /*4c90*/  MUFU.TANH R109, R109 ;  /* 0x0000006d006d7308 */ /* 0x000ea20000002400 */
[----:B------:R-:W-:Y:S01]  /*4ca0*/  FMNMX.FTZ R105, R138, R105, !PT ;  /* 0x000000698a697209 */ /* 0x000fe20007810000 */
[----:B------:R-:W-:Y:S01]  /*4cb0*/  UPRMT UR7, UR61, 0x654, UR7 ;  /* 0x000006543d077896 */ /* 0x000fe20008000007 */
[----:B------:R-:W-:-:S02]  /*4cc0*/  ISETP.GT.AND P1, PT, R103, 0x20, PT ;  /* 0x000000206700780c */ /* 0x000fc40003f24270 */
[----:B------:R-:W-:Y:S02]  /*4cd0*/  FSEL R120, R90, -INF , P2 ;  /* 0xff8000005a787808 */ /* 0x000fe40001000000 */
[----:B------:R-:W-:Y:S01]  /*4ce0*/  FMNMX.FTZ R105, R136, R105, !PT ;  /* 0x0000006988697209 */ /* 0x000fe20007810000 */
[----:B------:R-:W3:Y:S01]  /*4cf0*/  MUFU.TANH R112, R112 ;  /* 0x0000007000707308 */ /* 0x000ee20000002400 */
[C---:B------:R-:W-:Y:S02]  /*4d00*/  ISETP.GT.AND P2, PT, R103.reuse, 0x21, PT ;  /* 0x000000216700780c */ /* 0x040fe40003f44270 */
[----:B-1----:R-:W-:Y:S01]  /*4d10*/  FSEL R110, R104, -INF , P1 ;  /* 0xff800000686e7808 */ /* 0x002fe20000800000 */
[----:B------:R-:W-:Y:S01]  /*4d20*/  SYNCS.ARRIVE.TRANS64.RED.A1T0 RZ, [UR7], RZ ;  /* 0x000000ffffff79a7 */ /* 0x000fe20008100407 */
[----:B------:R-:W-:Y:S02]  /*4d30*/  FMNMX.FTZ R105, R120, R105, !PT ;  /* 0x0000006978697209 */ /* 0x000fe40007810000 */
[----:B------:R-:W-:Y:S01]  /*4d40*/  ISETP.GT.AND P1, PT, R103, 0x28, PT ;  /* 0x000000286700780c */ /* 0x000fe20003f24270 */
[----:B------:R-:W1:Y:S01]  /*4d50*/  MUFU.TANH R94, R113 ;  /* 0x00000071005e7308 */ /* 0x000e620000002400 */
[----:B------:R-:W-:-:S02]  /*4d60*/  FSEL R98, R98, -INF , P2 ;  /* 0xff80000062627808 */ /* 0x000fc40001000000 */
[----:B------:R-:W-:Y:S02]  /*4d70*/  FMNMX.FTZ R105, R110, R105, !PT ;  /* 0x000000696e697209 */ /* 0x000fe40007810000 */
[C---:B------:R-:W-:Y:S02]  /*4d80*/  ISETP.GT.AND P2, PT, R103.reuse, 0x29, PT ;  /* 0x000000296700780c */ /* 0x040fe40003f44270 */
[----:B0-----:R-:W-:Y:S01]  /*4d90*/  FSEL R90, R108, -INF , P1 ;  /* 0xff8000006c5a7808 */ /* 0x001fe20000800000 */
[----:B------:R-:W0:Y:S01]  /*4da0*/  MUFU.TANH R116, R116 ;  /* 0x0000007400747308 */ /* 0x000e220000002400 */
[----:B------:R-:W-:Y:S02]  /*4db0*/  FMNMX.FTZ R105, R98, R105, !PT ;  /* 0x0000006962697209 */ /* 0x000fe40007810000 */
[----:B------:R-:W-:Y:S02]  /*4dc0*/  ISETP.GT.AND P1, PT, R103, 0x30, PT ;  /* 0x000000306700780c */ /* 0x000fe40003f24270 */
[----:B--2---:R-:W-:-:S02]  /*4dd0*/  FSEL R88, R109, -INF , P2 ;  /* 0xff8000006d587808 */ /* 0x004fc40001000000 */
[----:B------:R-:W-:Y:S01]  /*4de0*/  FMNMX.FTZ R105, R90, R105, !PT ;  /* 0x000000695a697209 */ /* 0x000fe20007810000 */
[----:B------:R-:W2:Y:S01]  /*4df0*/  MUFU.TANH R102, R117 ;  /* 0x0000007500667308 */ /* 0x000ea20000002400 */
[C---:B------:R-:W-:Y:S02]  /*4e00*/  ISETP.GT.AND P2, PT, R103.reuse, 0x31, PT ;  /* 0x000000316700780c */ /* 0x040fe40003f44270 */
[----:B---3--:R-:W-:Y:S02]  /*4e10*/  FSEL R92, R112, -INF , P1 ;  /* 0xff800000705c7808 */ /* 0x008fe40000800000 */
[----:B------:R-:W-:Y:S02]  /*4e20*/  FMNMX.FTZ R105, R88, R105, !PT ;  /* 0x0000006958697209 */ /* 0x000fe40007810000 */
[----:B------:R-:W-:Y:S01]  /*4e30*/  ISETP.GT.AND P1, PT, R103, 0x38, PT ;  /* 0x000000386700780c */ /* 0x000fe20003f24270 */
[----:B------:R-:W3:Y:S01]  /*4e40*/  MUFU.TANH R11, R11 ;  /* 0x0000000b000b7308 */ /* 0x000ee20000002400 */
[----:B-1----:R-:W-:-:S02]  /*4e50*/  FSEL R94, R94, -INF , P2 ;  /* 0xff8000005e5e7808 */ /* 0x002fc40001000000 */
        /* <DEDUP_REMOVED lines=8> */
[----:B------:R-:W1:Y:S01]  /*4ee0*/  MUFU.TANH R106, R124 ;  /* 0x0000007c006a7308 */ /* 0x000e620000002400 */
[----:B------:R-:W-:Y:S02]  /*4ef0*/  ISETP.GT.AND P2, PT, R103, 0x41, PT ;  /* 0x000000416700780c */ /* 0x000fe40003f44270 */
[----:B---3--:R-:W-:Y:S01]  /*4f00*/  FSEL R104, R11, -INF , P1 ;  /* 0xff8000000b687808 */ /* 0x008fe20000800000 */
[----:B------:R-:W-:Y:S01]  /*4f10*/  FMUL.FTZ R11, R114, UR6 ;  /* 0x00000006720b7c20 */ /* 0x000fe20008410000 */
[----:B------:R-:W-:Y:S02]  /*4f20*/  FMNMX.FTZ R105, R102, R105, !PT ;  /* 0x0000006966697209 */ /* 0x000fe40007810000 */
[----:B------:R-:W-:Y:S01]  /*4f30*/  ISETP.GT.AND P1, PT, R103, 0x48, PT ;  /* 0x000000486700780c */ /* 0x000fe20003f24270 */
[----:B------:R-:W2:Y:S01]  /*4f40*/  MUFU.TANH R108, R125 ;  /* 0x0000007d006c7308 */ /* 0x000ea20000002400 */
[----:B0-----:R-:W-:-:S02]  /*4f50*/  FSEL R100, R100, -INF , P2 ;  /* 0xff80000064647808 */ /* 0x001fc40001000000 */
[----:B------:R-:W-:Y:S02]  /*4f60*/  FMNMX.FTZ R105, R104, R105, !PT ;  /* 0x0000006968697209 */ /* 0x000fe40007810000 */
[C---:B------:R-:W-:Y:S02]  /*4f70*/  ISETP.GT.AND P2, PT, R103.reuse, 0x49, PT ;  /* 0x000000496700780c */ /* 0x040fe40003f44270 */
[----:B------:R-:W-:Y:S01]  /*4f80*/  FMNMX.FTZ R105, R100, R105, !PT ;  /* 0x0000006964697209 */ /* 0x000fe20007810000 */
[----:B------:R-:W0:Y:S01]  /*4f90*/  MUFU.TANH R112, R128 ;  /* 0x0000008000707308 */ /* 0x000e220000002400 */
[----:B-1----:R-:W-:Y:S02]  /*4fa0*/  FSEL R106, R106, -INF , P1 ;  /* 0xff8000006a6a7808 */ /* 0x002fe40000800000 */
[----:B------:R-:W-:Y:S02]  /*4fb0*/  ISETP.GT.AND P1, PT, R103, 0x50, PT ;  /* 0x000000506700780c */ /* 0x000fe40003f24270 */
[----:B------:R-:W-:-:S02]  /*4fc0*/  FMNMX.FTZ R105, R106, R105, !PT ;  /* 0x000000696a697209 */ /* 0x000fc40007810000 */
[----:B------:R-:W-:Y:S01]  /*4fd0*/  IADD3 R101, R12, -UR11, R101 ;  /* 0x8000000b0c657c10 */ /* 0x000fe2000fffe065 */
[----:B------:R-:W1:Y:S01]  /*4fe0*/  MUFU.TANH R129, R129 ;  /* 0x0000008100817308 */ /* 0x000e620000002400 */
[----:B--2---:R-:W-:Y:S02]  /*4ff0*/  FSEL R108, R108, -INF , P2 ;  /* 0xff8000006c6c7808 */ /* 0x004fe40001000000 */
[----:B------:R-:W-:Y:S02]  /*5000*/  ISETP.GT.AND P2, PT, R103, 0x51, PT ;  /* 0x000000516700780c */ /* 0x000fe40003f44270 */
[----:B------:R-:W-:Y:S02]  /*5010*/  FMNMX.FTZ R105, R108, R105, !PT ;  /* 0x000000696c697209 */ /* 0x000fe40007810000 */
[----:B------:R-:W-:Y:S01]  /*5020*/  ISETP.GT.AND P3, PT, R101, 0x8, PT ;  /* 0x000000086500780c */ /* 0x000fe20003f64270 */
[----:B------:R-:W2:Y:S01]  /*5030*/  MUFU.TANH R116, R132 ;  /* 0x0000008400747308 */ /* 0x000ea20000002400 */
[----:B0-----:R-:W-:-:S02]  /*5040*/  FSEL R112, R112, -INF , P1 ;  /* 0xff80000070707808 */ /* 0x001fc40000800000 */
[----:B------:R-:W-:Y:S02]  /*5050*/  ISETP.GT.AND P1, PT, R103, 0x58, PT ;  /* 0x000000586700780c */ /* 0x000fe40003f24270 */
[----:B------:R-:W-:Y:S02]  /*5060*/  FMNMX.FTZ R105, R112, R105, !PT ;  /* 0x0000006970697209 */ /* 0x000fe40007810000 */
[----:B------:R-:W-:Y:S01]  /*5070*/  ISETP.GT.AND P4, PT, R101, 0x9, PT ;  /* 0x000000096500780c */ /* 0x000fe20003f84270 */
[----:B------:R-:W0:Y:S01]  /*5080*/  MUFU.TANH R124, R133 ;  /* 0x00000085007c7308 */ /* 0x000e220000002400 */
[----:B-1----:R-:W-:Y:S02]  /*5090*/  FSEL R114, R129, -INF , P2 ;  /* 0xff80000081727808 */ /* 0x002fe40001000000 */
[----:B------:R-:W-:Y:S02]  /*50a0*/  ISETP.GT.AND P2, PT, R103, 0x59, PT ;  /* 0x000000596700780c */ /* 0x000fe40003f44270 */
[----:B------:R-:W-:-:S03]  /*50b0*/  FMNMX.FTZ R105, R114, R105, !PT ;  /* 0x0000006972697209 */ /* 0x000fc60007810000 */
[----:B------:R-:W-:Y:S01]  /*50c0*/  MUFU.TANH R5, R5 ;  /* 0x0000000500057308 */ /* 0x000fe20000002400 */
[----:B--2---:R-:W-:Y:S02]  /*50d0*/  FSEL R116, R116, -INF , P1 ;  /* 0xff80000074747808 */ /* 0x004fe40000800000 */
[----:B------:R-:W-:Y:S02]  /*50e0*/  ISETP.GT.AND P1, PT, R101, RZ, PT ;  /* 0x000000ff6500720c */ /* 0x000fe40003f24270 */
[----:B------:R-:W-:-:S03]  /*50f0*/  FMNMX.FTZ R105, R116, R105, !PT ;  /* 0x0000006974697209 */ /* 0x000fc60007810000 */
[----:B------:R-:W1:Y:S01]  /*5100*/  MUFU.TANH R6, R6 ;  /* 0x0000000600067308 */ /* 0x000e620000002400 */
[----:B0-----:R-:W-:Y:S02]  /*5110*/  FSEL R124, R124, -INF , P2 ;  /* 0xff8000007c7c7808 */ /* 0x001fe40001000000 */
[----:B------:R-:W-:Y:S02]  /*5120*/  ISETP.GT.AND P2, PT, R101, 0x1, PT ;  /* 0x000000016500780c */ /* 0x000fe40003f44270 */
[----:B------:R-:W-:-:S03]  /*5130*/  FMNMX.FTZ R105, R124, R105, !PT ;  /* 0x000000697c697209 */ /* 0x000fc60007810000 */
[----:B------:R-:W0:Y:S02]  /*5140*/  MUFU.TANH R21, R21 ;  /* 0x0000001500157308 */ /* 0x000e240000002400 */
[----:B------:R-:W2:Y:S06]  /*5150*/  SHFL.BFLY PT, R128, R105, 0x2, 0x1f ;  /* 0x0c401f0069807f89 */ /* 0x000eac00000e0000 */
[----:B------:R-:W-:Y:S08]  /*5160*/  MUFU.TANH R14, R14 ;  /* 0x0000000e000e7308 */ /* 0x000ff00000002400 */
[----:B------:R-:W-:Y:S08]  /*5170*/  MUFU.TANH R23, R23 ;  /* 0x0000001700177308 */ /* 0x000ff00000002400 */
[----:B------:R-:W3:Y:S01]  /*5180*/  MUFU.TANH R22, R22 ;  /* 0x0000001600167308 */ /* 0x000ee20000002400 */
[----:B--2---:R-:W-:-:S05]  /*5190*/  FMNMX.FTZ R128, R105, R128, !PT ;  /* 0x0000008069807209 */ /* 0x004fca0007810000 */
[----:B------:R-:W2:Y:S02]  /*51a0*/  SHFL.BFLY PT, R103, R128, 0x1, 0x1f ;  /* 0x0c201f0080677f89 */ /* 0x000ea400000e0000 */
[----:B------:R1:W-:Y:S08]  /*51b0*/  MUFU.TANH R172, R122 ;  /* 0x0000007a00ac7308 */ /* 0x0003f00000002400 */
[----:B------:R-:W-:Y:S01]  /*51c0*/  MUFU.TANH R91, R91 ;  /* 0x0000005b005b7308 */ /* 0x000fe20000002400 */
[----:B-1----:R-:W-:-:S02]  /*51d0*/  FSEL R122, R6, -INF , P2 ;  /* 0xff800000067a7808 */ /* 0x002fc40001000000 */
[----:B0-----:R-:W-:Y:S02]  /*51e0*/  FSEL R6, R21, -INF , P3 ;  /* 0xff80000015067808 */ /* 0x001fe40001800000 */
[C---:B------:R-:W-:Y:S02]  /*51f0*/  ISETP.GT.AND P2, PT, R101.reuse, 0x10, PT ;  /* 0x000000106500780c */ /* 0x040fe40003f44270 */
[C---:B------:R-:W-:Y:S01]  /*5200*/  ISETP.GT.AND P3, PT, R101.reuse, 0x11, PT ;  /* 0x000000116500780c */ /* 0x040fe20003f64270 */
[----:B------:R-:W0:Y:S03]  /*5210*/  MUFU.TANH R89, R89 ;  /* 0x0000005900597308 */ /* 0x000e260000002400 */
[----:B---3--:R-:W-:Y:S02]  /*5220*/  FSEL R132, R22, -INF , P3 ;  /* 0xff80000016847808 */ /* 0x008fe40001800000 */
[----:B------:R-:W-:-:S02]  /*5230*/  ISETP.GT.AND P3, PT, R101, 0x19, PT ;  /* 0x000000196500780c */ /* 0x000fc40003f64270 */
[----:B--2---:R-:W-:Y:S01]  /*5240*/  FMNMX.FTZ R12, R128, R103, !PT ;  /* 0x00000067800c7209 */ /* 0x004fe20007810000 */
[----:B------:R1:W-:Y:S01]  /*5250*/  MUFU.TANH R160, R126 ;  /* 0x0000007e00a07308 */ /* 0x0003e20000002400 */
[----:B------:R-:W-:Y:S02]  /*5260*/  FSEL R128, R5, -INF , P1 ;  /* 0xff80000005807808 */ /* 0x000fe40000800000 */
[----:B------:R-:W-:Y:S02]  /*5270*/  FSETP.NEU.FTZ.AND P1, PT, R12, -INF , PT ;  /* 0xff8000000c00780b */ /* 0x000fe40003f3d000 */
[----:B------:R-:W-:-:S03]  /*5280*/  FMNMX.FTZ R5, R128, R13, !PT ;  /* 0x0000000d80057209 */ /* 0x000fc60007810000 */
[----:B------:R-:W-:Y:S01]  /*5290*/  MUFU.TANH R95, R95 ;  /* 0x0000005f005f7308 */ /* 0x000fe20000002400 */
[----:B------:R-:W-:Y:S02]  /*52a0*/  FMNMX.FTZ R5, R122, R5, !PT ;  /* 0x000000057a057209 */ /* 0x000fe40007810000 */
[----:B-1----:R-:W-:Y:S02]  /*52b0*/  FSEL R126, R14, -INF , P4 ;  /* 0xff8000000e7e7808 */ /* 0x002fe40002000000 */
[----:B------:R-:W-:Y:S02]  /*52c0*/  FMNMX.FTZ R5, R6, R5, !PT ;  /* 0x0000000506057209 */ /* 0x000fe40007810000 */
[----:B0-----:R-:W-:Y:S01]  /*52d0*/  FSEL R162, R89, -INF , P3 ;  /* 0xff80000059a27808 */ /* 0x001fe20001800000 */
[----:B------:R0:W-:Y:S01]  /*52e0*/  MUFU.TANH R105, R130 ;  /* 0x0000008200697308 */ /* 0x0001e20000002400 */
[----:B------:R-:W-:Y:S02]  /*52f0*/  FMNMX.FTZ R5, R126, R5, !PT ;  /* 0x000000057e057209 */ /* 0x000fe40007810000 */
[----:B------:R-:W-:-:S05]  /*5300*/  ISETP.GT.AND P3, PT, R101, 0x21, PT ;  /* 0x000000216500780c */ /* 0x000fca0003f64270 */
[----:B------:R-:W1:Y:S01]  /*5310*/  MUFU.TANH R93, R93 ;  /* 0x0000005d005d7308 */ /* 0x000e620000002400 */
[----:B0-----:R-:W-:Y:S02]  /*5320*/  FSEL R130, R23, -INF , P2 ;  /* 0xff80000017827808 */ /* 0x001fe40001000000 */
[----:B------:R-:W-:Y:S02]  /*5330*/  ISETP.GT.AND P2, PT, R101, 0x18, PT ;  /* 0x000000186500780c */ /* 0x000fe40003f44270 */
[----:B------:R-:W-:-:S03]  /*5340*/  FMNMX.FTZ R5, R130, R5, !PT ;  /* 0x0000000582057209 */ /* 0x000fc60007810000 */
[----:B------:R-:W0:Y:S01]  /*5350*/  MUFU.TANH R99, R99 ;  /* 0x0000006300637308 */ /* 0x000e220000002400 */
[----:B------:R-:W-:-:S07]  /*5360*/  FMNMX.FTZ R5, R132, R5, !PT ;  /* 0x0000000584057209 */ /* 0x000fce0007810000 */
[----:B------:R2:W-:Y:S01]  /*5370*/  MUFU.TANH R109, R134 ;  /* 0x00000086006d7308 */ /* 0x0005e20000002400 */
[----:B-1----:R-:W-:Y:S02]  /*5380*/  FSEL R174, R93, -INF , P3 ;  /* 0xff8000005dae7808 */ /* 0x002fe40001800000 */
[----:B------:R-:W-:-:S05]  /*5390*/  ISETP.GT.AND P3, PT, R101, 0x29, PT ;  /* 0x000000296500780c */ /* 0x000fca0003f64270 */
[----:B------:R-:W1:Y:S01]  /*53a0*/  MUFU.TANH R97, R97 ;  /* 0x0000006100617308 */ /* 0x000e620000002400 */
[----:B--2---:R-:W-:Y:S02]  /*53b0*/  FSEL R134, R91, -INF , P2 ;  /* 0xff8000005b867808 */ /* 0x004fe40001000000 */
[----:B------:R-:W-:Y:S02]  /*53c0*/  ISETP.GT.AND P2, PT, R101, 0x20, PT ;  /* 0x000000206500780c */ /* 0x000fe40003f44270 */
[----:B------:R-:W-:Y:S02]  /*53d0*/  FMNMX.FTZ R5, R134, R5, !PT ;  /* 0x0000000586057209 */ /* 0x000fe40007810000 */
[----:B------:R-:W-:Y:S01]  /*53e0*/  FSEL R168, R95, -INF , P2 ;  /* 0xff8000005fa87808 */ /* 0x000fe20001000000 */
[----:B------:R2:W3:Y:S01]  /*53f0*/  MUFU.TANH R170, R11 ;  /* 0x0000000b00aa7308 */ /* 0x0004e20000002400 */
[----:B------:R-:W-:Y:S02]  /*5400*/  FMNMX.FTZ R5, R162, R5, !PT ;  /* 0x00000005a2057209 */ /* 0x000fe40007810000 */
[----:B------:R-:W-:-:S02]  /*5410*/  ISETP.GT.AND P2, PT, R101, 0x28, PT ;  /* 0x000000286500780c */ /* 0x000fc40003f44270 */
[----:B------:R-:W-:Y:S02]  /*5420*/  FMNMX.FTZ R5, R168, R5, !PT ;  /* 0x00000005a8057209 */ /* 0x000fe40007810000 */
[----:B0-----:R-:W-:Y:S01]  /*5430*/  FSEL R176, R99, -INF , P2 ;  /* 0xff80000063b07808 */ /* 0x001fe20001000000 */
[----:B------:R-:W0:Y:S01]  /*5440*/  MUFU.TANH R115, R115 ;  /* 0x0000007300737308 */ /* 0x000e220000002400 */
[----:B------:R-:W-:Y:S01]  /*5450*/  FMNMX.FTZ R5, R174, R5, !PT ;  /* 0x00000005ae057209 */ /* 0x000fe20007810000 */
[----:B--2---:R-:W2:Y:S01]  /*5460*/  LDC R11, c[0x0][0x988] ;  /* 0x00026200ff0b7b82 */ /* 0x004ea20000000800 */
[----:B------:R-:W-:Y:S02]  /*5470*/  ISETP.GT.AND P2, PT, R101, 0x30, PT ;  /* 0x000000306500780c */ /* 0x000fe40003f44270 */
[----:B-1----:R-:W-:Y:S02]  /*5480*/  FSEL R164, R97, -INF , P3 ;  /* 0xff80000061a47808 */ /* 0x002fe40001800000 */
[----:B------:R-:W-:Y:S01]  /*5490*/  FMNMX.FTZ R5, R176, R5, !PT ;  /* 0x00000005b0057209 */ /* 0x000fe20007810000 */
[----:B------:R-:W1:Y:S01]  /*54a0*/  MUFU.TANH R118, R118 ;  /* 0x0000007600767308 */ /* 0x000e620000002400 */
[----:B------:R-:W-:-:S02]  /*54b0*/  ISETP.GT.AND P3, PT, R101, 0x31, PT ;  /* 0x000000316500780c */ /* 0x000fc40003f64270 */
[----:B---3--:R-:W-:Y:S02]  /*54c0*/  FSEL R170, R170, -INF , P2 ;  /* 0xff800000aaaa7808 */ /* 0x008fe40001000000 */
[----:B------:R-:W-:Y:S02]  /*54d0*/  FMNMX.FTZ R5, R164, R5, !PT ;  /* 0x00000005a4057209 */ /* 0x000fe40007810000 */
[----:B------:R-:W-:Y:S01]  /*54e0*/  ISETP.GT.AND P2, PT, R101, 0x38, PT ;  /* 0x000000386500780c */ /* 0x000fe20003f44270 */
[----:B------:R-:W3:Y:S01]  /*54f0*/  MUFU.TANH R119, R119 ;  /* 0x0000007700777308 */ /* 0x000ee20000002400 */
[----:B0-----:R-:W-:Y:S02]  /*5500*/  FSEL R178, R115, -INF , P3 ;  /* 0xff80000073b27808 */ /* 0x001fe40001800000 */
[----:B------:R-:W-:Y:S02]  /*5510*/  FMNMX.FTZ R5, R170, R5, !PT ;  /* 0x00000005aa057209 */ /* 0x000fe40007810000 */
[----:B------:R-:W-:-:S02]  /*5520*/  ISETP.GT.AND P3, PT, R101, 0x39, PT ;  /* 0x000000396500780c */ /* 0x000fc40003f64270 */
[----:B------:R-:W-:Y:S01]  /*5530*/  FMNMX.FTZ R5, R178, R5, !PT ;  /* 0x00000005b2057209 */ /* 0x000fe20007810000 */
[----:B------:R-:W0:Y:S01]  /*5540*/  MUFU.TANH R123, R123 ;  /* 0x0000007b007b7308 */ /* 0x000e220000002400 */
[----:B-1----:R-:W-:Y:S01]  /*5550*/  FSEL R182, R118, -INF , P2 ;  /* 0xff80000076b67808 */ /* 0x002fe20001000000 */
[----:B--2---:R-:W-:Y:S01]  /*5560*/  FMUL.FTZ R103, R12, R11 ;  /* 0x0000000b0c677220 */ /* 0x004fe20000410000 */
[----:B------:R-:W-:Y:S02]  /*5570*/  ISETP.GT.AND P2, PT, R101, 0x40, PT ;  /* 0x000000406500780c */ /* 0x000fe40003f44270 */
[----:B------:R-:W-:Y:S02]  /*5580*/  FMNMX.FTZ R5, R182, R5, !PT ;  /* 0x00000005b6057209 */ /* 0x000fe40007810000 */
[----:B------:R-:W-:Y:S01]  /*5590*/  FSEL R172, R172, -INF , P2 ;  /* 0xff800000acac7808 */ /* 0x000fe20001000000 */
[----:B------:R-:W1:Y:S01]  /*55a0*/  MUFU.TANH R127, R127 ;  /* 0x0000007f007f7308 */ /* 0x000e620000002400 */
[----:B---3--:R-:W-:-:S02]  /*55b0*/  FSEL R180, R119, -INF , P3 ;  /* 0xff80000077b47808 */ /* 0x008fc40001800000 */
[C---:B------:R-:W-:Y:S02]  /*55c0*/  ISETP.GT.AND P3, PT, R101.reuse, 0x41, PT ;  /* 0x000000416500780c */ /* 0x040fe40003f64270 */
[----:B------:R-:W-:Y:S02]  /*55d0*/  FMNMX.FTZ R5, R180, R5, !PT ;  /* 0x00000005b4057209 */ /* 0x000fe40007810000 */
[----:B------:R-:W-:Y:S01]  /*55e0*/  ISETP.GT.AND P2, PT, R101, 0x48, PT ;  /* 0x000000486500780c */ /* 0x000fe20003f44270 */
[----:B------:R-:W2:Y:S01]  /*55f0*/  MUFU.TANH R131, R131 ;  /* 0x0000008300837308 */ /* 0x000ea20000002400 */
[----:B0-----:R-:W-:Y:S02]  /*5600*/  FSEL R166, R123, -INF , P3 ;  /* 0xff8000007ba67808 */ /* 0x001fe40001800000 */
[----:B------:R-:W-:Y:S02]  /*5610*/  FMNMX.FTZ R5, R172, R5, !PT ;  /* 0x00000005ac057209 */ /* 0x000fe40007810000 */
[----:B------:R-:W-:-:S02]  /*5620*/  FSEL R107, R103, RZ, P1 ;  /* 0x000000ff676b7208 */ /* 0x000fc40000800000 */
[C---:B------:R-:W-:Y:S01]  /*5630*/  ISETP.GT.AND P3, PT, R101.reuse, 0x49, PT ;  /* 0x000000496500780c */ /* 0x040fe20003f64270 */
[----:B------:R-:W0:Y:S01]  /*5640*/  MUFU.TANH R135, R135 ;  /* 0x0000008700877308 */ /* 0x000e220000002400 */
[----:B------:R-:W-:Y:S01]  /*5650*/  FSEL R160, R160, -INF , P2 ;  /* 0xff800000a0a07808 */ /* 0x000fe20001000000 */
[--C-:B------:R-:W-:Y:S01]  /*5660*/  FFMA.FTZ R91, R120, R11, -R107.reuse ;  /* 0x0000000b785b7223 */ /* 0x100fe2000001086b */
[----:B------:R-:W-:Y:S01]  /*5670*/  FMNMX.FTZ R5, R166, R5, !PT ;  /* 0x00000005a6057209 */ /* 0x000fe20007810000 */
[-CC-:B------:R-:W-:Y:S01]  /*5680*/  FFMA.FTZ R156, R148, R11.reuse, -R107.reuse ;  /* 0x0000000b949c7223 */ /* 0x180fe2000001086b */
[----:B------:R-:W-:Y:S01]  /*5690*/  ISETP.GT.AND P2, PT, R101, 0x50, PT ;  /* 0x000000506500780c */ /* 0x000fe20003f44270 */
[-CC-:B------:R-:W-:Y:S01]  /*56a0*/  FFMA.FTZ R148, R110, R11.reuse, -R107.reuse ;  /* 0x0000000b6e947223 */ /* 0x180fe2000001086b */
[----:B-1----:R-:W-:Y:S01]  /*56b0*/  FSEL R120, R127, -INF , P3 ;  /* 0xff8000007f787808 */ /* 0x002fe20001800000 */
[--C-:B------:R-:W-:Y:S01]  /*56c0*/  FFMA.FTZ R93, R98, R11, -R107.reuse ;  /* 0x0000000b625d7223 */ /* 0x100fe2000001086b */
[----:B------:R-:W-:Y:S01]  /*56d0*/  FMNMX.FTZ R5, R160, R5, !PT ;  /* 0x00000005a0057209 */ /* 0x000fe20007810000 */
[-CC-:B------:R-:W-:Y:S01]  /*56e0*/  FFMA.FTZ R95, R88, R11.reuse, -R107.reuse ;  /* 0x0000000b585f7223 */ /* 0x180fe2000001086b */
[----:B------:R-:W-:Y:S01]  /*56f0*/  ISETP.GT.AND P3, PT, R101, 0x51, PT ;  /* 0x000000516500780c */ /* 0x000fe20003f64270 */
[-CC-:B------:R-:W-:Y:S01]  /*5700*/  FFMA.FTZ R150, R90, R11.reuse, -R107.reuse ;  /* 0x0000000b5a967223 */ /* 0x180fe2000001086b */
[----:B------:R-:W-:Y:S01]  /*5710*/  FSEL R22, R105, -INF , P2 ;  /* 0xff80000069167808 */ /* 0x000fe20001000000 */
[--C-:B------:R-:W-:Y:S01]  /*5720*/  FFMA.FTZ R21, R146, R11, -R107.reuse ;  /* 0x0000000b92157223 */ /* 0x100fe2000001086b */
[----:B------:R-:W-:Y:S01]  /*5730*/  FMNMX.FTZ R5, R120, R5, !PT ;  /* 0x0000000578057209 */ /* 0x000fe20007810000 */
[----:B------:R-:W-:Y:S01]  /*5740*/  MUFU.EX2 R156, R156 ;  /* 0x0000009c009c7308 */ /* 0x000fe20000000800 */
[----:B------:R-:W-:Y:S01]  /*5750*/  ISETP.GT.AND P2, PT, R101, 0x58, PT ;  /* 0x000000586500780c */ /* 0x000fe20003f44270 */
[-CC-:B------:R-:W-:Y:S01]  /*5760*/  FFMA.FTZ R158, R144, R11.reuse, -R107.reuse ;  /* 0x0000000b909e7223 */ /* 0x180fe2000001086b */
[----:B--2---:R-:W-:Y:S01]  /*5770*/  FSEL R110, R131, -INF , P3 ;  /* 0xff800000836e7808 */ /* 0x004fe20001800000 */
[--C-:B------:R-:W-:Y:S01]  /*5780*/  FFMA.FTZ R23, R142, R11, -R107.reuse ;  /* 0x0000000b8e177223 */ /* 0x100fe2000001086b */
[----:B------:R-:W-:Y:S01]  /*5790*/  FMNMX.FTZ R5, R22, R5, !PT ;  /* 0x0000000516057209 */ /* 0x000fe20007810000 */
[-CC-:B------:R-:W-:Y:S01]  /*57a0*/  FFMA.FTZ R152, R140, R11.reuse, -R107.reuse ;  /* 0x0000000b8c987223 */ /* 0x180fe2000001086b */
[----:B------:R-:W-:Y:S01]  /*57b0*/  ISETP.GT.AND P3, PT, R101, 0x59, PT ;  /* 0x000000596500780c */ /* 0x000fe20003f64270 */
[----:B------:R-:W-:Y:S01]  /*57c0*/  MUFU.EX2 R21, R21 ;  /* 0x0000001500157308 */ /* 0x000fe20000000800 */
[----:B------:R-:W-:Y:S01]  /*57d0*/  FSEL R118, R109, -INF , P2 ;  /* 0xff8000006d767808 */ /* 0x000fe20001000000 */
[--C-:B------:R-:W-:Y:S01]  /*57e0*/  FFMA.FTZ R89, R138, R11, -R107.reuse ;  /* 0x0000000b8a597223 */ /* 0x100fe2000001086b */
[----:B------:R-:W-:Y:S01]  /*57f0*/  FMNMX.FTZ R5, R110, R5, !PT ;  /* 0x000000056e057209 */ /* 0x000fe20007810000 */
[-CC-:B------:R-:W-:Y:S01]  /*5800*/  FFMA.FTZ R154, R136, R11.reuse, -R107.reuse ;  /* 0x0000000b889a7223 */ /* 0x180fe2000001086b */
[----:B0-----:R-:W-:Y:S01]  /*5810*/  FSEL R98, R135, -INF , P3 ;  /* 0xff80000087627808 */ /* 0x001fe20001800000 */
[--C-:B------:R-:W-:Y:S01]  /*5820*/  FFMA.FTZ R144, R92, R11, -R107.reuse ;  /* 0x0000000b5c907223 */ /* 0x100fe2000001086b */
[----:B------:R-:W-:Y:S01]  /*5830*/  FMNMX.FTZ R5, R118, R5, !PT ;  /* 0x0000000576057209 */ /* 0x000fe20007810000 */
[----:B------:R-:W-:Y:S01]  /*5840*/  MUFU.EX2 R158, R158 ;  /* 0x0000009e009e7308 */ /* 0x000fe20000000800 */
[-CC-:B------:R-:W-:Y:S01]  /*5850*/  FFMA.FTZ R97, R94, R11.reuse, -R107.reuse ;  /* 0x0000000b5e617223 */ /* 0x180fe2000001086b */
[--C-:B------:R-:W-:Y:S01]  /*5860*/  FFMA.FTZ R146, R96, R11, -R107.reuse ;  /* 0x0000000b60927223 */ /* 0x100fe2000001086b */
[----:B------:R-:W-:Y:S01]  /*5870*/  FMNMX.FTZ R5, R98, R5, !PT ;  /* 0x0000000562057209 */ /* 0x000fe20007810000 */
[-CC-:B------:R-:W-:Y:S01]  /*5880*/  FFMA.FTZ R99, R102, R11.reuse, -R107.reuse ;  /* 0x0000000b66637223 */ /* 0x180fe2000001086b */
[-CC-:B------:R-:W-:Y:S01]  /*5890*/  FFMA.FTZ R140, R104, R11.reuse, -R107.reuse ;  /* 0x0000000b688c7223 */ /* 0x180fe2000001086b */
[-CC-:B------:R-:W-:Y:S01]  /*58a0*/  FFMA.FTZ R101, R100, R11.reuse, -R107.reuse ;  /* 0x0000000b64657223 */ /* 0x180fe2000001086b */
[-CC-:B------:R-:W-:Y:S01]  /*58b0*/  FFMA.FTZ R142, R106, R11.reuse, -R107.reuse ;  /* 0x0000000b6a8e7223 */ /* 0x180fe2000001086b */
[----:B------:R-:W0:Y:S01]  /*58c0*/  SHFL.BFLY PT, R14, R5, 0x2, 0x1f ;  /* 0x0c401f00050e7f89 */ /* 0x000e2200000e0000 */
[----:B------:R-:W-:Y:S01]  /*58d0*/  MUFU.EX2 R23, R23 ;  /* 0x0000001700177308 */ /* 0x000fe20000000800 */
[-CC-:B------:R-:W-:Y:S01]  /*58e0*/  FFMA.FTZ R103, R108, R11.reuse, -R107.reuse ;  /* 0x0000000b6c677223 */ /* 0x180fe2000001086b */
[-CC-:B------:R-:W-:Y:S01]  /*58f0*/  FFMA.FTZ R136, R112, R11.reuse, -R107.reuse ;  /* 0x0000000b70887223 */ /* 0x180fe2000001086b */
[-CC-:B------:R-:W-:Y:S01]  /*5900*/  FFMA.FTZ R105, R114, R11.reuse, -R107.reuse ;  /* 0x0000000b72697223 */ /* 0x180fe2000001086b */
[-CC-:B------:R-:W-:Y:S01]  /*5910*/  FFMA.FTZ R138, R116, R11.reuse, -R107.reuse ;  /* 0x0000000b748a7223 */ /* 0x180fe2000001086b */
[----:B------:R-:W-:-:S03]  /*5920*/  FFMA.FTZ R107, R124, R11, -R107 ;  /* 0x0000000b7c6b7223 */ /* 0x000fc6000001086b */
[----:B------:R-:W-:Y:S08]  /*5930*/  MUFU.EX2 R152, R152 ;  /* 0x0000009800987308 */ /* 0x000ff00000000800 */
[----:B------:R-:W-:Y:S01]  /*5940*/  MUFU.EX2 R89, R89 ;  /* 0x0000005900597308 */ /* 0x000fe20000000800 */
[----:B0-----:R-:W-:-:S07]  /*5950*/  FMNMX.FTZ R88, R5, R14, !PT ;  /* 0x0000000e05587209 */ /* 0x001fce0007810000 */
[----:B------:R-:W-:Y:S01]  /*5960*/  MUFU.EX2 R154, R154 ;  /* 0x0000009a009a7308 */ /* 0x000fe20000000800 */
[----:B------:R-:W0:Y:S07]  /*5970*/  SHFL.BFLY PT, R5, R88, 0x1, 0x1f ;  /* 0x0c201f0058057f89 */ /* 0x000e2e00000e0000 */
[----:B------:R-:W-:Y:S08]  /*5980*/  MUFU.EX2 R91, R91 ;  /* 0x0000005b005b7308 */ /* 0x000ff00000000800 */
[----:B------:R-:W-:Y:S08]  /*5990*/  MUFU.EX2 R148, R148 ;  /* 0x0000009400947308 */ /* 0x000ff00000000800 */
[----:B------:R-:W-:Y:S01]  /*59a0*/  MUFU.EX2 R93, R93 ;  /* 0x0000005d005d7308 */ /* 0x000fe20000000800 */
[----:B0-----:R-:W-:-:S04]  /*59b0*/  FMNMX.FTZ R14, R88, R5, !PT ;  /* 0x00000005580e7209 */ /* 0x001fc80007810000 */
[C---:B------:R-:W-:Y:S01]  /*59c0*/  FSETP.NEU.FTZ.AND P2, PT, R14.reuse, -INF , PT ;  /* 0xff8000000e00780b */ /* 0x040fe20003f5d000 */
[C---:B------:R-:W-:Y:S02]  /*59d0*/  FMUL.FTZ R5, R14.reuse, R11 ;  /* 0x0000000b0e057220 */ /* 0x040fe40000410000 */
[----:B------:R-:W-:Y:S01]  /*59e0*/  MUFU.EX2 R150, R150 ;  /* 0x0000009600967308 */ /* 0x000fe20000000800 */
[----:B------:R-:W-:Y:S02]  /*59f0*/  FSEL R90, R14, RZ, P2 ;  /* 0x000000ff0e5a7208 */ /* 0x000fe40001000000 */
[----:B------:R-:W-:-:S03]  /*5a00*/  FSEL R109, R5, RZ, P2 ;  /* 0x000000ff056d7208 */ /* 0x000fc60001000000 */
[----:B------:R-:W-:Y:S02]  /*5a10*/  FADD.FTZ R90, -R90, R13 ;  /* 0x0000000d5a5a7221 */ /* 0x000fe40000010100 */
[----:B------:R-:W-:Y:S01]  /*5a20*/  MUFU.EX2 R95, R95 ;  /* 0x0000005f005f7308 */ /* 0x000fe20000000800 */
[-CC-:B------:R-:W-:Y:S01]  /*5a30*/  FFMA.FTZ R159, R6, R11.reuse, -R109.reuse ;  /* 0x0000000b069f7223 */ /* 0x180fe2000001086d */
[----:B------:R-:W-:Y:S01]  /*5a40*/  FSEL R6, R12, RZ, P1 ;  /* 0x000000ff0c067208 */ /* 0x000fe20000800000 */
[-CC-:B------:R-:W-:Y:S01]  /*5a50*/  FFMA.FTZ R157, R128, R11.reuse, -R109.reuse ;  /* 0x0000000b809d7223 */ /* 0x180fe2000001086d */
[-C--:B------:R-:W-:Y:S01]  /*5a60*/  FMUL.FTZ R90, R90, R11.reuse ;  /* 0x0000000b5a5a7220 */ /* 0x080fe20000410000 */
[-CC-:B------:R-:W-:Y:S01]  /*5a70*/  FFMA.FTZ R88, R122, R11.reuse, -R109.reuse ;  /* 0x0000000b7a587223 */ /* 0x180fe2000001086d */
[-C--:B------:R-:W-:Y:S01]  /*5a80*/  FFMA.FTZ R126, R126, R11.reuse, -R109 ;  /* 0x0000000b7e7e7223 */ /* 0x080fe2000001086d */
        /* <DEDUP_REMOVED lines=27> */
[----:B0-----:R-:W-:-:S04]  /*5c40*/  FFMA.FTZ R4, R5, R4, R156 ;  /* 0x0000000405047223 */ /* 0x001fc8000001009c */
[----:B------:R-:W-:-:S03]  /*5c50*/  FADD.FTZ R13, R21, R4 ;  /* 0x00000004150d7221 */ /* 0x000fc60000010000 */
[----:B------:R-:W0:Y:S01]  /*5c60*/  MUFU.EX2 R126, R126 ;  /* 0x0000007e007e7308 */ /* 0x000e220000000800 */
[----:B-1----:R-:W-:Y:S01]  /*5c70*/  FFMA.FTZ R3, R6, R3, R157 ;  /* 0x0000000306037223 */ /* 0x002fe2000001009d */
[----:B------:R-:W-:-:S06]  /*5c80*/  FADD.FTZ R90, R158, R13 ;  /* 0x0000000d9e5a7221 */ /* 0x000fcc0000010000 */
[----:B------:R-:W1:Y:S01]  /*5c90*/  MUFU.EX2 R153, R130 ;  /* 0x0000008200997308 */ /* 0x000e620000000800 */
[----:B--2---:R-:W-:Y:S01]  /*5ca0*/  FADD.FTZ R4, R88, R3 ;  /* 0x0000000358047221 */ /* 0x004fe20000010000 */
[----:B------:R-:W-:-:S03]  /*5cb0*/  FADD.FTZ R3, R23, R90 ;  /* 0x0000005a17037221 */ /* 0x000fc60000010000 */
[----:B------:R-:W-:Y:S01]  /*5cc0*/  FADD.FTZ R4, R159, R4 ;  /* 0x000000049f047221 */ /* 0x000fe20000010000 */
        /* <DEDUP_REMOVED lines=15> */
[----:B------:R-:W-:-:S06]  /*5dc0*/  FADD.FTZ R3, R95, R90 ;  /* 0x0000005a5f037221 */ /* 0x000fcc0000010000 */
        /* <DEDUP_REMOVED lines=32> */
[----:B------:R-:W-:Y:S08]  /*5fd0*/  MUFU.EX2 R103, R103 ;  /* 0x0000006700677308 */ /* 0x000ff00000000800 */
[----:B------:R-:W1:Y:S01]  /*5fe0*/  MUFU.EX2 R120, R120 ;  /* 0x0000007800787308 */ /* 0x000e620000000800 */
[----:B0-----:R-:W-:-:S07]  /*5ff0*/  FADD.FTZ R4, R143, R4 ;  /* 0x000000048f047221 */ /* 0x001fce0000010000 */
[----:B------:R-:W-:Y:S08]  /*6000*/  MUFU.EX2 R136, R136 ;  /* 0x0000008800887308 */ /* 0x000ff00000000800 */
[----:B------:R0:W2:Y:S01]  /*6010*/  MUFU.EX2 R137, R22 ;  /* 0x0000001600897308 */ /* 0x0000a20000000800 */
[----:B-1----:R-:W-:-:S07]  /*6020*/  FADD.FTZ R4, R120, R4 ;  /* 0x0000000478047221 */ /* 0x002fce0000010000 */
[----:B------:R-:W1:Y:S01]  /*6030*/  MUFU.EX2 R105, R105 ;  /* 0x0000006900697308 */ /* 0x000e620000000800 */
[----:B0-----:R-:W-:-:S04]  /*6040*/  FADD.FTZ R22, R140, R3 ;  /* 0x000000038c167221 */ /* 0x001fc80000010000 */
[----:B------:R-:W-:-:S03]  /*6050*/  FADD.FTZ R3, R101, R22 ;  /* 0x0000001665037221 */ /* 0x000fc60000010000 */
[----:B------:R-:W0:Y:S01]  /*6060*/  MUFU.EX2 R110, R110 ;  /* 0x0000006e006e7308 */ /* 0x000e220000000800 */
[----:B------:R-:W-:Y:S01]  /*6070*/  FADD.FTZ R22, R142, R3 ;  /* 0x000000038e167221 */ /* 0x000fe20000010000 */
[----:B--2---:R-:W-:-:S03]  /*6080*/  FADD.FTZ R4, R137, R4 ;  /* 0x0000000489047221 */ /* 0x004fc60000010000 */
[----:B------:R-:W-:-:S03]  /*6090*/  FADD.FTZ R3, R103, R22 ;  /* 0x0000001667037221 */ /* 0x000fc60000010000 */
[----:B------:R-:W2:Y:S01]  /*60a0*/  MUFU.EX2 R138, R138 ;  /* 0x0000008a008a7308 */ /* 0x000ea20000000800 */
[----:B------:R-:W-:-:S04]  /*60b0*/  FADD.FTZ R22, R136, R3 ;  /* 0x0000000388167221 */ /* 0x000fc80000010000 */
[----:B-1----:R-:W-:-:S03]  /*60c0*/  FADD.FTZ R3, R105, R22 ;  /* 0x0000001669037221 */ /* 0x002fc60000010000 */
[----:B------:R-:W1:Y:S01]  /*60d0*/  MUFU.EX2 R139, R118 ;  /* 0x00000076008b7308 */ /* 0x000e620000000800 */
[----:B0-----:R-:W-:-:S07]  /*60e0*/  FADD.FTZ R4, R110, R4 ;  /* 0x000000046e047221 */ /* 0x001fce0000010000 */
[----:B------:R-:W0:Y:S01]  /*60f0*/  MUFU.EX2 R107, R107 ;  /* 0x0000006b006b7308 */ /* 0x000e220000000800 */
[----:B--2---:R-:W-:-:S07]  /*6100*/  FADD.FTZ R22, R138, R3 ;  /* 0x000000038a167221 */ /* 0x004fce0000010000 */
[----:B------:R-:W2:Y:S01]  /*6110*/  MUFU.EX2 R98, R98 ;  /* 0x0000006200627308 */ /* 0x000ea20000000800 */
[----:B-1----:R-:W-:Y:S01]  /*6120*/  FADD.FTZ R3, R139, R4 ;  /* 0x000000048b037221 */ /* 0x002fe20000010000 */
[----:B0-----:R-:W-:-:S03]  /*6130*/  FADD.FTZ R4, R107, R22 ;  /* 0x000000166b047221 */ /* 0x001fc60000010000 */
[----:B--2---:R-:W-:Y:S01]  /*6140*/  FADD.FTZ R3, R98, R3 ;  /* 0x0000000362037221 */ /* 0x004fe20000010000 */
[----:B------:R-:W-:Y:S06]  /*6150*/  @!P0 BRA `(.L_x_2205) ;  /* 0x0000000000048947 */ /* 0x000fec0003800000 */
[----:B------:R-:W-:Y:S01]  /*6160*/  BPT.TRAP 0x1 ;  /* 0x000000040000795c */ /* 0x000fe20000300000 */
.L_x_2205:
[----:B------:R-:W-:Y:S01]  /*6170*/  UIADD3 UR10, UR10, 0x2a860, URZ ;  /* 0x0002a8600a0a7890 */ /* 0x000fe2000fffe03f */
[----:B------:R-:W-:Y:S01]  /*6180*/  ISETP.GT.AND P1, PT, R20, R15, PT ;  /* 0x0000000f1400720c */ /* 0x000fe20003f24270 */
[----:B------:R-:W-:Y:S01]  /*6190*/  UMOV UR5, UR4 ;  /* 0x0000000400057c82 */ /* 0x000fe20008000000 */
[----:B------:R-:W-:Y:S01]  /*61a0*/  F2FP.F16.F32.PACK_AB R156, R21, R156 ;  /* 0x0000009c159c723e */ /* 0x000fe200000000ff */
[----:B------:R-:W-:Y:S01]  /*61b0*/  UPRMT UR10, UR61, 0x654, UR10 ;  /* 0x000006543d0a7896 */ /* 0x000fe2000800000a */
[----:B------:R-:W-:Y:S01]  /*61c0*/  F2FP.F16.F32.PACK_AB R157, R88, R157 ;  /* 0x0000009d589d723e */ /* 0x000fe200000000ff */
[----:B------:R-:W-:Y:S01]  /*61d0*/  VIADD R20, R20, 0xffffffff ;  /* 0xffffffff14147836 */ /* 0x000fe20000000000 */
[----:B------:R-:W-:Y:S01]  /*61e0*/  F2FP.F16.F32.PACK_AB R158, R23, R158 ;  /* 0x0000009e179e723e */ /* 0x000fe200000000ff */
[----:B------:R-:W-:Y:S01]  /*61f0*/  IMAD.MOV.U32 R19, RZ, RZ, R12 ;  /* 0x000000ffff137224 */ /* 0x000fe200078e000c */
[----:B------:R-:W-:Y:S01]  /*6200*/  F2FP.F16.F32.PACK_AB R159, R126, R159 ;  /* 0x0000009f7e9f723e */ /* 0x000fe200000000ff */
[----:B------:R-:W-:Y:S01]  /*6210*/  IMAD.MOV.U32 R21, RZ, RZ, R0 ;  /* 0x000000ffff157224 */ /* 0x000fe200078e0000 */
        /* <DEDUP_REMOVED lines=21> */
[----:B------:R-:W-:Y:S01]  /*6370*/  MOV R13, R14 ;  /* 0x0000000e000d7202 */ /* 0x000fe20000000f00 */
[----:B------:R-:W-:Y:S06]  /*6380*/  @P1 BRA `(.L_x_2206) ;  /* 0xffffffd400cc1947 */ /* 0x000fec000383ffff */
.L_x_2195:
[----:B------:R-:W-:-:S13]  /*6390*/  ISETP.GE.AND P1, PT, R20, R17, PT ;  /* 0x000000111400720c */ /* 0x000fda0003f26270 */
[----:B------:R-:W-:Y:S05]  /*63a0*/  @!P1 BRA `(.L_x_2207) ;  /* 0x0000002000649947 */ /* 0x000fea0003800000 */
[----:B------:R-:W-:Y:S01]  /*63b0*/  MOV R13, R14 ;  /* 0x0000000e000d7202 */ /* 0x000fe20000000f00 */
[----:B------:R-:W-:Y:S01]  /*63c0*/  IMAD.MOV.U32 R7, RZ, RZ, R12 ;  /* 0x000000ffff077224 */ /* 0x000fe200078e000c */
[----:B------:R-:W-:Y:S01]  /*63d0*/  UMOV UR7, UR4 ;  /* 0x0000000400077c82 */ /* 0x000fe20008000000 */
[----:B------:R-:W-:Y:S01]  /*63e0*/  IMAD.MOV.U32 R10, RZ, RZ, R0 ;  /* 0x000000ffff0a7224 */ /* 0x000fe200078e0000 */
[----:B------:R-:W-:-:S06]  /*63f0*/  ULDC UR6, c[0x0][0x9d8] ;  /* 0x0002760000067ab9 */ /* 0x000fcc0000000800 */
.L_x_2218:
[----:B------:R-:W-:-:S04]  /*6400*/  UIADD3 UR4, UR7, 0x1, URZ ;  /* 0x0000000107047890 */ /* 0x000fc8000fffe03f */
[----:B------:R-:W-:-:S04]  /*6410*/  UISETP.NE.AND UP0, UPT, UR4, 0x2, UPT ;  /* 0x000000020400788c */ /* 0x000fc8000bf05270 */
[----:B------:R-:W-:Y:S02]  /*6420*/  USEL UR5, URZ, 0x1, UP0 ;  /* 0x000000013f057887 */ /* 0x000fe40008000000 */
[----:B------:R-:W-:-:S04]  /*6430*/  USEL UR4, UR4, URZ, UP0 ;  /* 0x0000003f04047287 */ /* 0x000fc80008000000 */
[----:B------:R-:W-:Y:S01]  /*6440*/  LOP3.LUT R0, R10, UR5, RZ, 0x3c, !PT ;  /* 0x000000050a007c12 */ /* 0x000fe2000f8e3cff */
[----:B------:R-:W-:Y:S07]  /*6450*/  @!P0 BRA `(.L_x_2208) ;  /* 0x0000000000048947 */ /* 0x000fee0003800000 */
[----:B------:R-:W-:Y:S01]  /*6460*/  BPT.TRAP 0x1 ;  /* 0x000000040000795c */ /* 0x000fe20000300000 */
.L_x_2208:
[----:B------:R-:W-:Y:S01]  /*6470*/  ULEA UR38, UR4, UR39, 0x3 ;  /* 0x0000002704267291 */ /* 0x000fe2000f8e183f */
[----:B------:R-:W-:-:S08]  /*6480*/  SHF.L.U32 R11, R0, 0x1f, RZ ;  /* 0x0000001f000b7819 */ /* 0x000fd000000006ff */
[----:B------:R0:W1:Y:S01]  /*6490*/  SYNCS.PHASECHK.TRANS64.TRYWAIT P1, [UR38+0x2a830], R11 ;  /* 0x02a8300bff0075a7 */ /* 0x0000620008020166 */
[----:B------:R-:W-:Y:S05]  /*64a0*/  @!P0 BRA `(.L_x_2209) ;  /* 0x0000000000048947 */ /* 0x000fea0003800000 */
[----:B------:R-:W-:Y:S01]  /*64b0*/  BPT.TRAP 0x1 ;  /* 0x000000040000795c */ /* 0x000fe20000300000 */
.L_x_2209:
[----:B-1----:R-:W-:Y:S05]  /*64c0*/  @P1 BRA `(.L_x_2210) ;  /* 0x0000000000081947 */ /* 0x002fea0003800000 */
[----:B------:R-:W1:Y:S02]  /*64d0*/  SYNCS.PHASECHK.TRANS64.TRYWAIT P1, [UR38+0x2a830], R11 ;  /* 0x02a8300bff0075a7 */ /* 0x000e640008020166 */
[----:B-1----:R-:W-:Y:S05]  /*64e0*/  @!P1 BRA `(.L_x_2211) ;  /* 0x0000008000789947 */ /* 0x002fea0003800000 */
.L_x_2210:
        /* <DEDUP_REMOVED lines=129> */
.L_x_2212:
[----:B------:R-:W-:Y:S01]  /*6d00*/  ULEA UR5, UR7, UR39, 0x3 ;  /* 0x0000002707057291 */ /* 0x000fe2000f8e183f */
[----:B------:R-:W-:-:S08]  /*6d10*/  SHF.L.U32 R5, R10, 0x1f, RZ ;  /* 0x0000001f0a057819 */ /* 0x000fd000000006ff */
[----:B------:R2:W3:Y:S01]  /*6d20*/  SYNCS.PHASECHK.TRANS64.TRYWAIT P1, [UR5+0x2a850], R5 ;  /* 0x02a85005ff0075a7 */ /* 0x0004e20008020145 */
[----:B------:R-:W-:Y:S05]  /*6d30*/  @!P0 BRA `(.L_x_2213) ;  /* 0x0000000000048947 */ /* 0x000fea0003800000 */
[----:B------:R-:W-:Y:S01]  /*6d40*/  BPT.TRAP 0x1 ;  /* 0x000000040000795c */ /* 0x000fe20000300000 */
.L_x_2213:
[----:B---3--:R-:W-:Y:S05]  /*6d50*/  @P1 BRA `(.L_x_2214) ;  /* 0x0000000000081947 */ /* 0x008fea0003800000 */
[----:B------:R-:W3:Y:S02]  /*6d60*/  SYNCS.PHASECHK.TRANS64.TRYWAIT P1, [UR5+0x2a850], R5 ;  /* 0x02a85005ff0075a7 */ /* 0x000ee40008020145 */
[----:B---3--:R-:W-:Y:S05]  /*6d70*/  @!P1 BRA `(.L_x_2215) ;  /* 0x00000078006c9947 */ /* 0x008fea0003800000 */
.L_x_2214:
        /* <DEDUP_REMOVED lines=36> */
.L_x_2216:
        /* <DEDUP_REMOVED lines=23> */
[----:B--23--:R-:W-:Y:S01]  /*7130*/  FMNMX.FTZ R5, R136, R7, !PT ;  /* 0x0000000788057209 */ /* 0x00cfe20007810000 */
        /* <DEDUP_REMOVED lines=34> */
[----:B------:R-:W-:-:S04]  /*7360*/  UIADD3 UR38, UR38, 0x2a840, URZ ;  /* 0x0002a84026267890 */ /* 0x000fc8000fffe03f */
[----:B------:R-:W2:Y:S01]  /*7370*/  MUFU.TANH R144, R144 ;  /* 0x0000009000907308 */ /* 0x000ea20000002400 */
[----:B0-----:R-:W-:Y:S01]  /*7380*/  FMNMX.FTZ R5, R142, R5, !PT ;  /* 0x000000058e057209 */ /* 0x001fe20007810000 */
[----:B------:R-:W-:-:S06]  /*7390*/  UPRMT UR38, UR61, 0x654, UR38 ;  /* 0x000006543d267896 */ /* 0x000fcc0008000026 */
[----:B------:R-:W0:Y:S01]  /*73a0*/  MUFU.TANH R88, R88 ;  /* 0x0000005800587308 */ /* 0x000e220000002400 */
[----:B-1----:R-:W-:Y:S02]  /*73b0*/  FMNMX.FTZ R11, R22, R11, !PT ;  /* 0x0000000b160b7209 */ /* 0x002fe40007810000 */
[----:B------:R-:W-:Y:S05]  /*73c0*/  SYNCS.ARRIVE.TRANS64.RED.A1T0 RZ, [UR38], RZ ;  /* 0x000000ffffff79a7 */ /* 0x000fea0008100426 */
        /* <DEDUP_REMOVED lines=49> */
[----:B--2---:R-:W-:Y:S01]  /*76e0*/  FMNMX.FTZ R15, R164, R5, !PT ;  /* 0x00000005a40f7209 */ /* 0x004fe20007810000 */
[----:B------:R-:W-:Y:S01]  /*76f0*/  FMUL.FTZ R5, R134, UR6 ;  /* 0x0000000686057c20 */ /* 0x000fe20008410000 */
[----:B------:R-:W-:-:S05]  /*7700*/  FMUL.FTZ R134, R135, UR6 ;  /* 0x0000000687867c20 */ /* 0x000fca0008410000 */
        /* <DEDUP_REMOVED lines=27> */
[----:B-1----:R-:W-:-:S05]  /*78c0*/  FMNMX.FTZ R15, R176, R15, !PT ;  /* 0x0000000fb00f7209 */ /* 0x002fca0007810000 */
[----:B------:R-:W1:Y:S01]  /*78d0*/  SHFL.BFLY PT, R6, R15, 0x2, 0x1f ;  /* 0x0c401f000f067f89 */ /* 0x000e6200000e0000 */
[----:B--2---:R-:W-:-:S04]  /*78e0*/  FMNMX.FTZ R11, R132, R11, !PT ;  /* 0x0000000b840b7209 */ /* 0x004fc80007810000 */
[----:B0-----:R-:W-:Y:S02]  /*78f0*/  FMNMX.FTZ R5, R134, R11, !PT ;  /* 0x0000000b86057209 */ /* 0x001fe40007810000 */
[----:B------:R-:W0:Y:S03]  /*7900*/  LDC R11, c[0x0][0x988] ;  /* 0x00026200ff0b7b82 */ /* 0x000e260000000800 */
[----:B------:R-:W2:Y:S01]  /*7910*/  SHFL.BFLY PT, R12, R5, 0x2, 0x1f ;  /* 0x0c401f00050c7f89 */ /* 0x000ea200000e0000 */
[----:B-1----:R-:W-:-:S05]  /*7920*/  FMNMX.FTZ R6, R15, R6, !PT ;  /* 0x000000060f067209 */ /* 0x002fca0007810000 */
[----:B------:R-:W1:Y:S01]  /*7930*/  SHFL.BFLY PT, R19, R6, 0x1, 0x1f ;  /* 0x0c201f0006137f89 */ /* 0x000e6200000e0000 */
[----:B--2---:R-:W-:-:S05]  /*7940*/  FMNMX.FTZ R21, R5, R12, !PT ;  /* 0x0000000c05157209 */ /* 0x004fca0007810000 */
[----:B------:R-:W2:Y:S01]  /*7950*/  SHFL.BFLY PT, R14, R21, 0x1, 0x1f ;  /* 0x0c201f00150e7f89 */ /* 0x000ea200000e0000 */
[----:B-1----:R-:W-:-:S05]  /*7960*/  FMNMX.FTZ R12, R6, R19, !PT ;  /* 0x00000013060c7209 */ /* 0x002fca0007810000 */
        /* <DEDUP_REMOVED lines=9> */
[----:B--2---:R-:W-:Y:S01]  /*7a00*/  FMNMX.FTZ R14, R21, R14, !PT ;  /* 0x0000000e150e7209 */ /* 0x004fe20007810000 */
        /* <DEDUP_REMOVED lines=145> */
.L_x_2217:
[----:B------:R-:W-:Y:S01]  /*8320*/  UIADD3 UR5, UR5, 0x2a860, URZ ;  /* 0x0002a86005057890 */ /* 0x000fe2000fffe03f */
[----:B------:R-:W-:Y:S01]  /*8330*/  ISETP.GT.AND P1, PT, R20, R17, PT ;  /* 0x000000111400720c */ /* 0x000fe20003f24270 */
[----:B------:R-:W-:Y:S01]  /*8340*/  UMOV UR7, UR4 ;  /* 0x0000000400077c82 */ /* 0x000fe20008000000 */
[----:B------:R-:W-:Y:S01]  /*8350*/  F2FP.F16.F32.PACK_AB R156, R7, R136 ;  /* 0x00000088079c723e */ /* 0x000fe200000000ff */
        /* <DEDUP_REMOVED lines=27> */
[----:B------:R-:W-:Y:S02]  /*8510*/  IADD3 R20, R20, -0x1, RZ ;  /* 0xffffffff14147810 */ /* 0x000fe40007ffe0ff */
[----:B------:R-:W-:Y:S01]  /*8520*/  MOV R10, R0 ;  /* 0x00000000000a7202 */ /* 0x000fe20000000f00 */
[----:B------:R-:W-:Y:S06]  /*8530*/  @P1 BRA `(.L_x_2218) ;  /* 0xffffffdc00b01947 */ /* 0x000fec000383ffff */
.L_x_2207:
        /* <DEDUP_REMOVED lines=67> */
.L_x_2219:
[----:B------:R-:W-:Y:S01]  /*8970*/  ULEA UR5, UR4, UR39, 0x3 ;  /* 0x0000002704057291 */ /* 0x000fe2000f8e183f */
[----:B------:R-:W-:-:S08]  /*8980*/  SHF.L.U32 R0, R0, 0x1f, RZ ;  /* 0x0000001f00007819 */ /* 0x000fd000000006ff */
[----:B------:R0:W1:Y:S01]  /*8990*/  SYNCS.PHASECHK.TRANS64.TRYWAIT P1, [UR5+0x2a850], R0 ;  /* 0x02a85000ff0075a7 */ /* 0x0000620008020145 */
[----:B------:R-:W-:Y:S05]  /*89a0*/  @!P0 BRA `(.L_x_2220) ;  /* 0x0000000000048947 */ /* 0x000fea0003800000 */
[----:B------:R-:W-:Y:S01]  /*89b0*/  BPT.TRAP 0x1 ;  /* 0x000000040000795c */ /* 0x000fe20000300000 */
.L_x_2220:
[----:B-1----:R-:W-:Y:S05]  /*89c0*/  @P1 BRA `(.L_x_2221) ;  /* 0x0000000000081947 */ /* 0x002fea0003800000 */
[----:B------:R-:W1:Y:S02]  /*89d0*/  SYNCS.PHASECHK.TRANS64.TRYWAIT P1, [UR5+0x2a850], R0 ;  /* 0x02a85000ff0075a7 */ /* 0x000e640008020145 */
[----:B-1----:R-:W-:Y:S05]  /*89e0*/  @!P1 BRA `(.L_x_2222) ;  /* 0x0000005c00689947 */ /* 0x002fea0003800000 */
.L_x_2221:
[----:B------:R-:W-:Y:S01]  /*89f0*/  UIADD3 UR39, UR39, 0x400, URZ ;  /* 0x0000040027277890 */ /* 0x000fe2000fffe03f */
[----:B------:R-:W-:Y:S01]  /*8a00*/  WARPGROUP.ARRIVE ;  /* 0x00000000000079c5 */ /* 0x000fe20000000000 */
[----:B------:R-:W-:Y:S01]  /*8a10*/  UMOV UR7, 0x40000040 ;  /* 0x4000004000077882 */ /* 0x000fe20000000000 */
[----:B-1----:R-:W1:Y:S01]  /*8a20*/  SHFL.BFLY PT, R5, R4, 0x2, 0x1f ;  /* 0x0c401f0004057f89 */ /* 0x002e6200000e0000 */
[----:B------:R-:W-:Y:S01]  /*8a30*/  USHF.R.U32.HI UR39, URZ, 0x4, UR39 ;  /* 0x000000043f277899 */ /* 0x000fe20008011627 */
[----:B------:R-:W-:Y:S02]  /*8a40*/  IMAD.MOV.U32 R8, RZ, RZ, RZ ;  /* 0x000000ffff087224 */ /* 0x000fe400078e00ff */
        /* <DEDUP_REMOVED lines=11> */
[----:B------:R-:W-:Y:S01]  /*8b00*/  MOV R3, 0xff800000 ;  /* 0xff80000000037802 */ /* 0x000fe20000000f00 */
        /* <DEDUP_REMOVED lines=44> */
.L_x_2223:
        /* <DEDUP_REMOVED lines=68> */
.L_x_2187:
[----:B------:R-:W-:Y:S05]  /*9210*/  @P0 BRA `(.L_x_2224) ;  /* 0x0000001400340947 */ /* 0x000fea0003800000 */
[----:B------:R-:W1:Y:S01]  /*9220*/  S2R R4, SR_TID.X ;  /* 0x0000000000047919 */ /* 0x000e620000002100 */
[----:B------:R-:W2:Y:S01]  /*9230*/  LDC R18, c[0x0][0xbe8] ;  /* 0x0002fa00ff127b82 */ /* 0x000ea20000000800 */
[----:B------:R-:W-:Y:S01]  /*9240*/  ULDC.64 UR4, c[0x0][0xbd0] ;  /* 0x0002f40000047ab9 */ /* 0x000fe20000000a00 */
[----:B------:R-:W-:Y:S01]  /*9250*/  ULDC.64 UR6, c[0x0][0xb38] ;  /* 0x0002ce0000067ab9 */ /* 0x000fe20000000a00 */
[----:B------:R-:W3:Y:S01]  /*9260*/  S2R R19, SR_CTAID.X ;  /* 0x0000000000137919 */ /* 0x000ee20000002500 */
[----:B------:R-:W-:Y:S04]  /*9270*/  BSSY B0, `(.L_x_2225) ;  /* 0x00000e3000007945 */ /* 0x000fe80003800000 */
[----:B------:R-:W4:Y:S08]  /*9280*/  S2UR UR9, SR_CTAID.Z ;  /* 0x00000000000979c3 */ /* 0x000f300000002700 */
[----:B------:R-:W5:Y:S08]  /*9290*/  LDC.64 R20, c[0x0][0xbd8] ;  /* 0x0002f600ff147b82 */ /* 0x000f700000000a00 */
[----:B------:R-:W-:Y:S01]  /*92a0*/  BAR.SYNC.DEFER_BLOCKING 0x1, 0x100 ;  /* 0x0044000000007b1d */ /* 0x000fe20000010000 */
[----:B--2---:R-:W-:-:S07]  /*92b0*/  ISETP.NE.AND P0, PT, R18, 0x1, PT ;  /* 0x000000011200780c */ /* 0x004fce0003f05270 */
[----:B------:R-:W2:Y:S01]  /*92c0*/  S2UR UR8, SR_CTAID.Y ;  /* 0x00000000000879c3 */ /* 0x000ea20000002600 */
[----:B-1----:R-:W-:-:S07]  /*92d0*/  VIADD R4, R4, 0xffffff80 ;  /* 0xffffff8004047836 */ /* 0x002fce0000000000 */
[----:B------:R-:W2:Y:S01]  /*92e0*/  LDC R17, c[0x0][0xc50] ;  /* 0x00031400ff117b82 */ /* 0x000ea20000000800 */
[----:B------:R-:W-:-:S04]  /*92f0*/  SHF.R.S32.HI R5, RZ, 0x1f, R4 ;  /* 0x0000001fff057819 */ /* 0x000fc80000011404 */
[----:B0-----:R-:W-:-:S03]  /*9300*/  LEA.HI R6, R5, R4, RZ, 0x7 ;  /* 0x0000000405067211 */ /* 0x001fc600078f38ff */
[----:B------:R-:W0:Y:S01]  /*9310*/  @P0 LDC R12, c[0x0][0xbec] ;  /* 0x0002fb00ff0c0b82 */ /* 0x000e220000000800 */
[----:B------:R-:W-:Y:S02]  /*9320*/  LEA.HI R5, R5, R4, RZ, 0x2 ;  /* 0x0000000405057211 */ /* 0x000fe400078f10ff */
[----:B------:R-:W-:Y:S02]  /*9330*/  LOP3.LUT R7, R6, 0xffffff80, RZ, 0xc0, !PT ;  /* 0xffffff8006077812 */ /* 0x000fe400078ec0ff */
[----:B------:R-:W-:Y:S02]  /*9340*/  LOP3.LUT R11, R5, 0xfffffffc, RZ, 0xc0, !PT ;  /* 0xfffffffc050b7812 */ /* 0x000fe400078ec0ff */
[C---:B------:R-:W-:Y:S01]  /*9350*/  IADD3 R88, R4.reuse, -R7, RZ ;  /* 0x8000000704587210 */ /* 0x040fe20007ffe0ff */
[----:B------:R-:W1:Y:S02]  /*9360*/  LDC.64 R22, c[0x0][0xb40] ;  /* 0x0002d000ff167b82 */ /* 0x000e640000000a00 */
[----:B------:R-:W-:Y:S01]  /*9370*/  IMAD.IADD R11, R4, 0x1, -R11 ;  /* 0x00000001040b7824 */ /* 0x000fe200078e0a0b */
[----:B------:R-:W-:-:S04]  /*9380*/  SHF.R.S32.HI R9, RZ, 0x1f, R88 ;  /* 0x0000001fff097819 */ /* 0x000fc80000011458 */
[CC--:B------:R-:W-:Y:S01]  /*9390*/  LEA.HI R89, R9.reuse, R88.reuse, RZ, 0x2 ;  /* 0x0000005809597211 */ /* 0x0c0fe200078f10ff */
[----:B------:R-:W1:Y:S01]  /*93a0*/  @P0 LDC R90, c[0x0][0xbec] ;  /* 0x0002fb00ff5a0b82 */ /* 0x000e620000000800 */
[----:B------:R-:W-:Y:S02]  /*93b0*/  LEA.HI R9, R9, R88, RZ, 0x5 ;  /* 0x0000005809097211 */ /* 0x000fe400078f28ff */
[--C-:B------:R-:W-:Y:S02]  /*93c0*/  SHF.R.S32.HI R8, RZ, 0x2, R89.reuse ;  /* 0x00000002ff087819 */ /* 0x100fe40000011459 */
[----:B------:R-:W-:Y:S02]  /*93d0*/  SHF.R.S32.HI R7, RZ, 0x1f, R89 ;  /* 0x0000001fff077819 */ /* 0x000fe40000011459 */
[----:B------:R-:W-:Y:S01]  /*93e0*/  LOP3.LUT R89, R89, 0x7ffffffc, RZ, 0xc0, !PT ;  /* 0x7ffffffc59597812 */ /* 0x000fe200078ec0ff */
[----:B------:R-:W1:Y:S01]  /*93f0*/  @P0 LDC R15, c[0x0][0xbf0] ;  /* 0x0002fc00ff0f0b82 */ /* 0x000e620000000800 */
[----:B------:R-:W-:-:S04]  /*9400*/  LEA.HI R7, R7, R8, RZ, 0x3 ;  /* 0x0000000807077211 */ /* 0x000fc800078f18ff */
[----:B------:R-:W-:Y:S02]  /*9410*/  LOP3.LUT R5, R7, 0xfffffff8, RZ, 0xc0, !PT ;  /* 0xfffffff807057812 */ /* 0x000fe400078ec0ff */
[----:B------:R-:W-:Y:S01]  /*9420*/  SHF.R.S32.HI R7, RZ, 0x7, R6 ;  /* 0x00000007ff077819 */ /* 0x000fe20000011406 */
[----:B------:R-:W1:Y:S02]  /*9430*/  @P0 LDC R91, c[0x0][0xbf0] ;  /* 0x0002fc00ff5b0b82 */ /* 0x000e640000000800 */
[----:B------:R-:W-:Y:S01]  /*9440*/  IMAD.IADD R5, R8, 0x1, -R5 ;  /* 0x0000000108057824 */ /* 0x000fe200078e0a05 */
[----:B------:R-:W-:Y:S02]  /*9450*/  LEA.HI R8, R11, R11, RZ, 0x1 ;  /* 0x0000000b0b087211 */ /* 0x000fe400078f08ff */
[----:B------:R-:W-:Y:S02]  /*9460*/  LEA.HI R4, R6, R7, RZ, 0x1 ;  /* 0x0000000706047211 */ /* 0x000fe400078f08ff */
[----:B------:R-:W-:-:S02]  /*9470*/  LOP3.LUT R8, R8, 0x1ffffffe, RZ, 0xc0, !PT ;  /* 0x1ffffffe08087812 */ /* 0x000fc400078ec0ff */
[----:B------:R-:W-:Y:S02]  /*9480*/  SHF.R.S32.HI R6, RZ, 0x5, R9 ;  /* 0x00000005ff067819 */ /* 0x000fe40000011409 */
[----:B------:R-:W-:Y:S01]  /*9490*/  LOP3.LUT R4, R4, 0x3fffffe, RZ, 0xc0, !PT ;  /* 0x03fffffe04047812 */ /* 0x000fe200078ec0ff */
[----:B------:R-:W-:Y:S01]  /*94a0*/  IMAD.IADD R13, R11, 0x1, -R8 ;  /* 0x000000010b0d7824 */ /* 0x000fe200078e0a08 */
[----:B------:R-:W-:Y:S01]  /*94b0*/  SHF.R.S32.HI R11, RZ, 0x1f, R16 ;  /* 0x0000001fff0b7819 */ /* 0x000fe20000011410 */
[----:B------:R-:W-:Y:S01]  /*94c0*/  IMAD R5, R6, 0x10, R5 ;  /* 0x0000001006057824 */ /* 0x000fe200078e0205 */
[----:B------:R-:W-:-:S03]  /*94d0*/  IADD3 R4, R7, -R4, RZ ;  /* 0x8000000407047210 */ /* 0x000fc60007ffe0ff */
[----:B------:R-:W-:Y:S01]  /*94e0*/  IMAD R7, R11, UR4, RZ ;  /* 0x000000040b077c24 */ /* 0x000fe2000f8e02ff */
[----:B------:R-:W-:Y:S01]  /*94f0*/  LEA R8, R4, R5, 0x6 ;  /* 0x0000000504087211 */ /* 0x000fe200078e30ff */
[----:B------:R-:W-:Y:S01]  /*9500*/  IMAD.WIDE.U32 R4, R16, UR4, RZ ;  /* 0x0000000410047c25 */ /* 0x000fe2000f8e00ff */
[----:B----4-:R-:W-:-:S03]  /*9510*/  USHF.R.S32.HI UR4, URZ, 0x1f, UR9 ;  /* 0x0000001f3f047899 */ /* 0x010fc60008011409 */
[C---:B------:R-:W-:Y:S02]  /*9520*/  IMAD R9, R16.reuse, UR5, R7 ;  /* 0x0000000510097c24 */ /* 0x040fe4000f8e0207 */
[----:B------:R-:W-:Y:S02]  /*9530*/  IMAD R11, R11, UR6, RZ ;  /* 0x000000060b0b7c24 */ /* 0x000fe4000f8e02ff */
[----:B------:R-:W-:Y:S02]  /*9540*/  IMAD.IADD R5, R5, 0x1, R9 ;  /* 0x0000000105057824 */ /* 0x000fe400078e0209 */
[----:B------:R-:W-:Y:S02]  /*9550*/  IMAD R9, R13, 0x8, R8 ;  /* 0x000000080d097824 */ /* 0x000fe400078e0208 */
[----:B------:R-:W-:-:S03]  /*9560*/  IMAD.WIDE.U32 R6, R16, UR6, RZ ;  /* 0x0000000610067c25 */ /* 0x000fc6000f8e00ff */
[----:B---3--:R-:W-:Y:S01]  /*9570*/  LEA R9, R19, R9, 0x7 ;  /* 0x0000000913097211 */ /* 0x008fe200078e38ff */
[----:B------:R-:W-:Y:S01]  /*9580*/  IMAD R11, R16, UR7, R11 ;  /* 0x00000007100b7c24 */ /* 0x000fe2000f8e020b */
[----:B------:R-:W-:Y:S01]  /*9590*/  ULDC.64 UR6, c[0x0][0xb48] ;  /* 0x0002d20000067ab9 */ /* 0x000fe20000000a00 */
[C---:B-----5:R-:W-:Y:S02]  /*95a0*/  IMAD R10, R20.reuse, UR4, RZ ;  /* 0x00000004140a7c24 */ /* 0x060fe4000f8e02ff */
[----:B------:R-:W-:Y:S02]  /*95b0*/  IMAD.MOV R16, RZ, RZ, -R16 ;  /* 0x000000ffff107224 */ /* 0x000fe400078e0a10 */
[----:B------:R-:W-:Y:S02]  /*95c0*/  IMAD R13, R21, UR9, R10 ;  /* 0x00000009150d7c24 */ /* 0x000fe4000f8e020a */
[----:B--2---:R-:W-:Y:S02]  /*95d0*/  IMAD R21, R17, R16, UR8 ;  /* 0x0000000811157e24 */ /* 0x004fe4000f8e0210 */
[----:B------:R-:W-:-:S03]  /*95e0*/  IMAD.WIDE.U32 R4, R20, UR9, R4 ;  /* 0x0000000914047c25 */ /* 0x000fc6000f8e0004 */
[----:B------:R-:W-:Y:S01]  /*95f0*/  SHF.R.S32.HI R14, RZ, 0x1f, R21 ;  /* 0x0000001fff0e7819 */ /* 0x000fe20000011415 */
[----:B0-----:R-:W-:-:S04]  /*9600*/  @P0 IMAD.HI.U32 R10, R9, R12, RZ ;  /* 0x0000000c090a0227 */ /* 0x001fc800078e00ff */
[----:B------:R-:W-:Y:S01]  /*9610*/  IMAD.IADD R7, R7, 0x1, R11 ;  /* 0x0000000107077824 */ /* 0x000fe200078e020b */
[----:B------:R-:W-:Y:S01]  /*9620*/  MOV R11, R9 ;  /* 0x00000009000b7202 */ /* 0x000fe20000000f00 */
[----:B-1----:R-:W-:Y:S01]  /*9630*/  IMAD R12, R22, UR4, RZ ;  /* 0x00000004160c7c24 */ /* 0x002fe2000f8e02ff */
[----:B------:R-:W-:Y:S01]  /*9640*/  @P0 SHF.R.U32.HI R11, RZ, R15, R10 ;  /* 0x0000000fff0b0219 */ /* 0x000fe2000001160a */
[----:B------:R-:W-:Y:S01]  /*9650*/  IMAD.IADD R5, R5, 0x1, R13 ;  /* 0x0000000105057824 */ /* 0x000fe200078e020d */
[----:B------:R-:W-:Y:S01]  /*9660*/  ULDC.64 UR4, c[0x0][0xbe0] ;  /* 0x0002f80000047ab9 */ /* 0x000fe20000000a00 */
[----:B------:R-:W-:-:S04]  /*9670*/  @P0 IMAD.HI.U32 R90, R9, R90, RZ ;  /* 0x0000005a095a0227 */ /* 0x000fc800078e00ff */
[----:B------:R-:W-:Y:S02]  /*9680*/  IMAD R15, R23, UR9, R12 ;  /* 0x00000009170f7c24 */ /* 0x000fe4000f8e020c */
[----:B------:R-:W-:Y:S01]  /*9690*/  IMAD.WIDE.U32 R6, R22, UR9, R6 ;  /* 0x0000000916067c25 */ /* 0x000fe2000f8e0006 */
[----:B------:R-:W-:-:S03]  /*96a0*/  ULDC.64 UR8, c[0x0][0xb28] ;  /* 0x0002ca0000087ab9 */ /* 0x000fc60000000a00 */
[----:B------:R-:W-:Y:S01]  /*96b0*/  IMAD.MOV.U32 R13, RZ, RZ, R9 ;  /* 0x000000ffff0d7224 */ /* 0x000fe200078e0009 */
[----:B------:R-:W-:Y:S01]  /*96c0*/  @P0 SHF.R.U32.HI R13, RZ, R91, R90 ;  /* 0x0000005bff0d0219 */ /* 0x000fe2000001165a */
[----:B------:R-:W-:Y:S01]  /*96d0*/  IMAD R10, R14, UR4, RZ ;  /* 0x000000040e0a7c24 */ /* 0x000fe2000f8e02ff */
[----:B------:R-:W-:Y:S01]  /*96e0*/  IADD3 R7, R7, R15, RZ ;  /* 0x0000000f07077210 */ /* 0x000fe20007ffe0ff */
[----:B------:R-:W-:Y:S01]  /*96f0*/  IMAD.WIDE.U32 R4, R21, UR4, R4 ;  /* 0x0000000415047c25 */ /* 0x000fe2000f8e0004 */
[----:B------:R-:W-:-:S03]  /*9700*/  SHF.R.S32.HI R15, RZ, 0x1f, R11 ;  /* 0x0000001fff0f7819 */ /* 0x000fc6000001140b */
[----:B------:R-:W-:Y:S01]  /*9710*/  IMAD R14, R14, UR6, RZ ;  /* 0x000000060e0e7c24 */ /* 0x000fe2000f8e02ff */
[----:B------:R-:W-:Y:S01]  /*9720*/  IADD3 R4, P0, R11, R4, RZ ;  /* 0x000000040b047210 */ /* 0x000fe20007f1e0ff */
[C---:B------:R-:W-:Y:S01]  /*9730*/  IMAD R12, R21.reuse, UR5, R10 ;  /* 0x00000005150c7c24 */ /* 0x040fe2000f8e020a */
[----:B------:R-:W-:Y:S01]  /*9740*/  SHF.R.S32.HI R10, RZ, 0x1f, R13 ;  /* 0x0000001fff0a7819 */ /* 0x000fe2000001140d */
[----:B------:R-:W-:Y:S01]  /*9750*/  IMAD.MOV R11, RZ, RZ, -R11 ;  /* 0x000000ffff0b7224 */ /* 0x000fe200078e0a0b */
[----:B------:R-:W-:Y:S01]  /*9760*/  ULDC.64 UR4, c[0x0][0xb30] ;  /* 0x0002cc0000047ab9 */ /* 0x000fe20000000a00 */
[----:B------:R-:W-:Y:S01]  /*9770*/  IMAD R17, R21, UR7, R14 ;  /* 0x0000000715117c24 */ /* 0x000fe2000f8e020e */
[----:B------:R-:W-:Y:S01]  /*9780*/  IADD3.X R5, R15, R5, R12, P0, !PT ;  /* 0x000000050f057210 */ /* 0x000fe200007fe40c */
[----:B------:R-:W-:Y:S01]  /*9790*/  IMAD.WIDE.U32 R6, R21, UR6, R6 ;  /* 0x0000000615067c25 */ /* 0x000fe2000f8e0006 */
[----:B------:R-:W-:Y:S01]  /*97a0*/  ULDC.64 UR6, c[0x0][0xbc8] ;  /* 0x0002f20000067ab9 */ /* 0x000fe20000000a00 */
[----:B------:R-:W-:-:S02]  /*97b0*/  IADD3 R21, R88, -R89, RZ ;  /* 0x8000005958157210 */ /* 0x000fc40007ffe0ff */
[----:B------:R-:W-:Y:S01]  /*97c0*/  IMAD.MOV R14, RZ, RZ, -R13 ;  /* 0x000000ffff0e7224 */ /* 0x000fe200078e0a0d */
[----:B------:R-:W-:Y:S01]  /*97d0*/  IADD3 R7, R7, R17, RZ ;  /* 0x0000001107077210 */ /* 0x000fe20007ffe0ff */
[----:B------:R-:W-:Y:S02]  /*97e0*/  IMAD R10, R10, UR4, RZ ;  /* 0x000000040a0a7c24 */ /* 0x000fe4000f8e02ff */
[C-C-:B------:R-:W-:Y:S02]  /*97f0*/  IMAD R11, R18.reuse, R11, R9.reuse ;  /* 0x0000000b120b7224 */ /* 0x140fe400078e0209 */
[----:B------:R-:W-:Y:S02]  /*9800*/  IMAD R9, R18, R14, R9 ;  /* 0x0000000e12097224 */ /* 0x000fe400078e0209 */
[C---:B------:R-:W-:Y:S01]  /*9810*/  IMAD R15, R13.reuse, UR5, R10 ;  /* 0x000000050d0f7c24 */ /* 0x040fe2000f8e020a */
[----:B------:R-:W-:Y:S01]  /*9820*/  SHF.R.S32.HI R10, RZ, 0x1f, R11 ;  /* 0x0000001fff0a7819 */ /* 0x000fe2000001140b */
[----:B------:R-:W-:Y:S01]  /*9830*/  IMAD.WIDE.U32 R6, R13, UR4, R6 ;  /* 0x000000040d067c25 */ /* 0x000fe2000f8e0006 */
[----:B------:R-:W-:Y:S01]  /*9840*/  SHF.R.S32.HI R12, RZ, 0x1f, R9 ;  /* 0x0000001fff0c7819 */ /* 0x000fe20000011409 */
[----:B------:R-:W0:Y:S01]  /*9850*/  S2UR UR5, SR_CgaCtaId ;  /* 0x00000000000579c3 */ /* 0x000e220000008800 */
[----:B------:R-:W-:Y:S01]  /*9860*/  UMOV UR4, 0x400 ;  /* 0x0000040000047882 */ /* 0x000fe20000000000 */
[----:B------:R-:W-:-:S02]  /*9870*/  IMAD R10, R10, UR6, RZ ;  /* 0x000000060a0a7c24 */ /* 0x000fc4000f8e02ff */
        /* <DEDUP_REMOVED lines=11> */
[----:B------:R-:W-:Y:S01]  /*9930*/  IADD3 R5, R7, R11, RZ ;  /* 0x0000000b07057210 */ /* 0x000fe20007ffe0ff */
[----:B------:R-:W-:Y:S01]  /*9940*/  IMAD R8, R19, 0x80, R8 ;  /* 0x0000008013087824 */ /* 0x000fe200078e0208 */
[----:B------:R-:W-:Y:S01]  /*9950*/  LEA R20, P1, R6, UR8, 0x2 ;  /* 0x0000000806147c11 */ /* 0x000fe2000f8210ff */
[----:B0-----:R-:W-:Y:S01]  /*9960*/  ULEA UR4, UR5, UR4, 0x18 ;  /* 0x0000000405047291 */ /* 0x001fe2000f8ec03f */
        /* <DEDUP_REMOVED lines=8> */
[-C--:B------:R-:W-:Y:S01]  /*99f0*/  ISETP.GE.OR P1, PT, R8, R19.reuse, P0 ;  /* 0x000000130800720c */ /* 0x080fe20000726670 */
[----:B------:R-:W-:Y:S01]  /*9a00*/  IMAD.SHL.U32 R21, R21, 0x2, RZ ;  /* 0x0000000215157824 */ /* 0x000fe200078e00ff */
[-C--:B------:R-:W-:Y:S01]  /*9a10*/  ISETP.GE.OR P0, PT, R18, R19.reuse, P0 ;  /* 0x000000131200720c */ /* 0x080fe20000706670 */
[----:B------:R-:W-:Y:S01]  /*9a20*/  SHFL.IDX PT, R6, R10, 0x1, 0x1c1f ;  /* 0x003c1f000a067f89 */ /* 0x000fe200000e0000 */
[----:B------:R-:W-:Y:S01]  /*9a30*/  UPRMT UR4, URZ, 0x654, UR4 ;  /* 0x000006543f047896 */ /* 0x000fe20008000004 */
[----:B------:R-:W-:-:S02]  /*9a40*/  ISETP.GE.AND P2, PT, R8, R19, PT ;  /* 0x000000130800720c */ /* 0x000fc40003f46270 */
[----:B------:R-:W1:Y:S04]  /*9a50*/  SHFL.IDX PT, R7, R9, 0x1, 0x1c1f ;  /* 0x003c1f0009077f89 */ /* 0x000e6800000e0000 */
[----:B------:R2:W3:Y:S02]  /*9a60*/  SHFL.IDX PT, R16, R20, RZ, 0x1c1f ;  /* 0x001c1fff14107589 */ /* 0x0004e400000e0000 */
[----:B------:R-:W-:Y:S02]  /*9a70*/  SYNCS.ARRIVE.TRANS64.RED.A1T0 RZ, [UR4], RZ ;  /* 0x000000ffffff79a7 */ /* 0x000fe40008100404 */
[----:B------:R2:W4:Y:S04]  /*9a80*/  SHFL.IDX PT, R17, R22, RZ, 0x1c1f ;  /* 0x001c1fff16117589 */ /* 0x00052800000e0000 */
[----:B0-----:R2:W-:Y:S04]  /*9a90*/  @!P1 ST.E desc[UR36][R4.64], R3 ;  /* 0x0000000304009985 */ /* 0x0015e8000c101924 */
[----:B-1----:R2:W-:Y:S01]  /*9aa0*/  @!P0 ST.E desc[UR36][R6.64], R0 ;  /* 0x0000000006008985 */ /* 0x0025e2000c101924 */
[----:B------:R-:W-:Y:S05]  /*9ab0*/  @P2 BRA `(.L_x_2226) ;  /* 0x0000000400782947 */ /* 0x000fea0003800000 */
[C---:B--2---:R-:W-:Y:S01]  /*9ac0*/  VIADD R0, R21.reuse, 0x8 ;  /* 0x0000000815007836 */ /* 0x044fe20000000000 */
[----:B------:R-:W-:Y:S01]  /*9ad0*/  ULDC UR4, c[0x0][0xac8] ;  /* 0x0002b20000047ab9 */ /* 0x000fe20000000800 */
[C---:B------:R-:W-:Y:S01]  /*9ae0*/  IADD3 R3, R21.reuse, 0x10, RZ ;  /* 0x0000001015037810 */ /* 0x040fe20007ffe0ff */
[C---:B------:R-:W-:Y:S01]  /*9af0*/  VIADD R8, R21.reuse, 0x18 ;  /* 0x0000001815087836 */ /* 0x040fe20000000000 */
[C---:B------:R-:W-:Y:S01]  /*9b00*/  ISETP.GE.AND P2, PT, R21.reuse, UR4, PT ;  /* 0x0000000415007c0c */ /* 0x040fe2000bf46270 */
[C---:B------:R-:W-:Y:S01]  /*9b10*/  VIADD R10, R21.reuse, 0x30 ;  /* 0x00000030150a7836 */ /* 0x040fe20000000000 */
[----:B------:R-:W-:Y:S01]  /*9b20*/  ISETP.GE.AND P3, PT, R0, UR4, PT ;  /* 0x0000000400007c0c */ /* 0x000fe2000bf66270 */
[----:B------:R-:W-:Y:S01]  /*9b30*/  VIADD R11, R21, 0x38 ;  /* 0x00000038150b7836 */ /* 0x000fe20000000000 */
[----:B------:R-:W-:Y:S01]  /*9b40*/  ISETP.GE.AND P0, PT, R3, UR4, PT ;  /* 0x0000000403007c0c */ /* 0x000fe2000bf06270 */
[C---:B------:R-:W-:Y:S01]  /*9b50*/  VIADD R15, R21.reuse, 0x60 ;  /* 0x00000060150f7836 */ /* 0x040fe20000000000 */
[----:B------:R-:W-:-:S02]  /*9b60*/  IADD3 R9, R21, 0x28, RZ ;  /* 0x0000002815097810 */ /* 0x000fc40007ffe0ff */
[----:B------:R-:W-:Y:S02]  /*9b70*/  ISETP.GE.AND P1, PT, R8, UR4, PT ;  /* 0x0000000408007c0c */ /* 0x000fe4000bf26270 */
[C---:B------:R-:W-:Y:S02]  /*9b80*/  IADD3 R12, R21.reuse, 0x40, RZ ;  /* 0x00000040150c7810 */ /* 0x040fe40007ffe0ff */
[----:B------:R-:W-:Y:S01]  /*9b90*/  ISETP.GE.AND P4, PT, R10, UR4, PT ;  /* 0x000000040a007c0c */ /* 0x000fe2000bf86270 */
[----:B---34-:R-:W-:Y:S01]  /*9ba0*/  @!P2 IMAD.WIDE R4, R21, 0x4, R16 ;  /* 0x000000041504a825 */ /* 0x018fe200078e0210 */
[----:B------:R-:W-:Y:S02]  /*9bb0*/  ISETP.GE.AND P5, PT, R11, UR4, PT ;  /* 0x000000040b007c0c */ /* 0x000fe4000bfa6270 */
[----:B------:R-:W-:Y:S02]  /*9bc0*/  @!P3 LEA.HI R0, R0, R0, RZ, 0x1 ;  /* 0x000000000000b211 */ /* 0x000fe400078f08ff */
[----:B------:R0:W-:Y:S01]  /*9bd0*/  @!P2 ST.E.64 desc[UR36][R4.64], R24 ;  /* 0x000000180400a985 */ /* 0x0001e2000c101b24 */
[----:B------:R-:W-:-:S02]  /*9be0*/  @!P0 LEA.HI R3, R3, R3, RZ, 0x1 ;  /* 0x0000000303038211 */ /* 0x000fc400078f08ff */
[----:B------:R-:W-:Y:S01]  /*9bf0*/  @!P3 LOP3.LUT R7, R0, 0xfffffffe, RZ, 0xc0, !PT ;  /* 0xfffffffe0007b812 */ /* 0x000fe200078ec0ff */
[----:B------:R-:W-:Y:S01]  /*9c00*/  VIADD R0, R21, 0x20 ;  /* 0x0000002015007836 */ /* 0x000fe20000000000 */
[----:B------:R-:W-:Y:S02]  /*9c10*/  ISETP.GE.AND P6, PT, R12, UR4, PT ;  /* 0x000000040c007c0c */ /* 0x000fe4000bfc6270 */
[----:B------:R-:W-:Y:S01]  /*9c20*/  @!P0 LOP3.LUT R3, R3, 0xfffffffe, RZ, 0xc0, !PT ;  /* 0xfffffffe03038812 */ /* 0x000fe200078ec0ff */
[--C-:B------:R-:W-:Y:S01]  /*9c30*/  @!P3 IMAD.WIDE R6, R7, 0x4, R16.reuse ;  /* 0x000000040706b825 */ /* 0x100fe200078e0210 */
[----:B------:R-:W-:Y:S02]  /*9c40*/  ISETP.GE.AND P2, PT, R0, UR4, PT ;  /* 0x0000000400007c0c */ /* 0x000fe4000bf46270 */
[----:B------:R-:W-:Y:S02]  /*9c50*/  @!P1 LEA.HI R8, R8, R8, RZ, 0x1 ;  /* 0x0000000808089211 */ /* 0x000fe400078f08ff */
[----:B------:R1:W-:Y:S01]  /*9c60*/  @!P3 ST.E.64 desc[UR36][R6.64], R28 ;  /* 0x0000001c0600b985 */ /* 0x0003e2000c101b24 */
[----:B------:R-:W-:Y:S01]  /*9c70*/  ISETP.GE.AND P3, PT, R9, UR4, PT ;  /* 0x0000000409007c0c */ /* 0x000fe2000bf66270 */
[----:B0-----:R-:W-:Y:S01]  /*9c80*/  @!P0 IMAD.WIDE R4, R3, 0x4, R16 ;  /* 0x0000000403048825 */ /* 0x001fe200078e0210 */
[----:B------:R-:W-:-:S02]  /*9c90*/  @!P4 LEA.HI R10, R10, R10, RZ, 0x1 ;  /* 0x0000000a0a0ac211 */ /* 0x000fc400078f08ff */
[----:B------:R-:W-:Y:S02]  /*9ca0*/  @!P6 LEA.HI R12, R12, R12, RZ, 0x1 ;  /* 0x0000000c0c0ce211 */ /* 0x000fe400078f08ff */
[----:B------:R0:W-:Y:S01]  /*9cb0*/  @!P0 ST.E.64 desc[UR36][R4.64], R32 ;  /* 0x0000002004008985 */ /* 0x0001e2000c101b24 */
[----:B------:R-:W-:Y:S02]  /*9cc0*/  IADD3 R14, R21, 0x58, RZ ;  /* 0x00000058150e7810 */ /* 0x000fe40007ffe0ff */
[----:B------:R-:W-:-:S04]  /*9cd0*/  @!P2 LEA.HI R0, R0, R0, RZ, 0x1 ;  /* 0x000000000000a211 */ /* 0x000fc800078f08ff */
[----:B------:R-:W-:Y:S02]  /*9ce0*/  @!P3 LEA.HI R3, R9, R9, RZ, 0x1 ;  /* 0x000000090903b211 */ /* 0x000fe400078f08ff */
[----:B-1----:R-:W-:Y:S02]  /*9cf0*/  @!P1 LOP3.LUT R7, R8, 0xfffffffe, RZ, 0xc0, !PT ;  /* 0xfffffffe08079812 */ /* 0x002fe400078ec0ff */
[----:B------:R-:W-:Y:S02]  /*9d00*/  @!P2 LOP3.LUT R9, R0, 0xfffffffe, RZ, 0xc0, !PT ;  /* 0xfffffffe0009a812 */ /* 0x000fe400078ec0ff */
[----:B------:R-:W-:Y:S01]  /*9d10*/  @!P3 LOP3.LUT R3, R3, 0xfffffffe, RZ, 0xc0, !PT ;  /* 0xfffffffe0303b812 */ /* 0x000fe200078ec0ff */
[--C-:B------:R-:W-:Y:S01]  /*9d20*/  @!P1 IMAD.WIDE R6, R7, 0x4, R16.reuse ;  /* 0x0000000407069825 */ /* 0x100fe200078e0210 */
[----:B------:R-:W-:Y:S02]  /*9d30*/  @!P5 LEA.HI R0, R11, R11, RZ, 0x1 ;  /* 0x0000000b0b00d211 */ /* 0x000fe400078f08ff */
[----:B------:R-:W-:Y:S01]  /*9d40*/  @!P4 LOP3.LUT R11, R10, 0xfffffffe, RZ, 0xc0, !PT ;  /* 0xfffffffe0a0bc812 */ /* 0x000fe200078ec0ff */
[--C-:B0-----:R-:W-:Y:S01]  /*9d50*/  @!P3 IMAD.WIDE R4, R3, 0x4, R16.reuse ;  /* 0x000000040304b825 */ /* 0x101fe200078e0210 */
[----:B------:R-:W-:Y:S01]  /*9d60*/  @!P5 LOP3.LUT R13, R0, 0xfffffffe, RZ, 0xc0, !PT ;  /* 0xfffffffe000dd812 */ /* 0x000fe200078ec0ff */
[----:B------:R0:W-:Y:S01]  /*9d70*/  @!P1 ST.E.64 desc[UR36][R6.64], R36 ;  /* 0x0000002406009985 */ /* 0x0001e2000c101b24 */
[----:B------:R-:W-:Y:S01]  /*9d80*/  @!P6 LOP3.LUT R3, R12, 0xfffffffe, RZ, 0xc0, !PT ;  /* 0xfffffffe0c03e812 */ /* 0x000fe200078ec0ff */
[----:B------:R-:W-:-:S04]  /*9d90*/  @!P2 IMAD.WIDE R8, R9, 0x4, R16 ;  /* 0x000000040908a825 */ /* 0x000fc800078e0210 */
[----:B------:R-:W-:Y:S01]  /*9da0*/  VIADD R0, R21, 0x48 ;  /* 0x0000004815007836 */ /* 0x000fe20000000000 */
[----:B------:R1:W-:Y:S01]  /*9db0*/  @!P2 ST.E.64 desc[UR36][R8.64], R40 ;  /* 0x000000280800a985 */ /* 0x0003e2000c101b24 */
[----:B------:R-:W-:-:S03]  /*9dc0*/  ISETP.GE.AND P2, PT, R14, UR4, PT ;  /* 0x000000040e007c0c */ /* 0x000fc6000bf46270 */
[----:B------:R2:W-:Y:S01]  /*9dd0*/  @!P3 ST.E.64 desc[UR36][R4.64], R44 ;  /* 0x0000002c0400b985 */ /* 0x0005e2000c101b24 */
[----:B------:R-:W-:Y:S01]  /*9de0*/  ISETP.GE.AND P0, PT, R0, UR4, PT ;  /* 0x0000000400007c0c */ /* 0x000fe2000bf06270 */
[----:B0-----:R-:W-:Y:S01]  /*9df0*/  @!P4 IMAD.WIDE R6, R11, 0x4, R16 ;  /* 0x000000040b06c825 */ /* 0x001fe200078e0210 */
[----:B------:R-:W-:-:S03]  /*9e00*/  ISETP.GE.AND P3, PT, R15, UR4, PT ;  /* 0x000000040f007c0c */ /* 0x000fc6000bf66270 */
[--C-:B------:R-:W-:Y:S01]  /*9e10*/  @!P5 IMAD.WIDE R10, R13, 0x4, R16.reuse ;  /* 0x000000040d0ad825 */ /* 0x100fe200078e0210 */
[----:B------:R0:W-:Y:S01]  /*9e20*/  @!P4 ST.E.64 desc[UR36][R6.64], R48 ;  /* 0x000000300600c985 */ /* 0x0001e2000c101b24 */
[----:B-1----:R-:W-:Y:S02]  /*9e30*/  IADD3 R9, R21, 0x70, RZ ;  /* 0x0000007015097810 */ /* 0x002fe40007ffe0ff */
[----:B------:R-:W-:Y:S01]  /*9e40*/  @!P6 IMAD.WIDE R12, R3, 0x4, R16 ;  /* 0x00000004030ce825 */ /* 0x000fe200078e0210 */
[----:B------:R1:W-:Y:S01]  /*9e50*/  @!P5 ST.E.64 desc[UR36][R10.64], R52 ;  /* 0x000000340a00d985 */ /* 0x0003e2000c101b24 */
[----:B------:R-:W-:Y:S02]  /*9e60*/  @!P2 LEA.HI R14, R14, R14, RZ, 0x1 ;  /* 0x0000000e0e0ea211 */ /* 0x000fe400078f08ff */
[C---:B------:R-:W-:Y:S01]  /*9e70*/  VIADD R3, R21.reuse, 0x50 ;  /* 0x0000005015037836 */ /* 0x040fe20000000000 */
[----:B------:R3:W-:Y:S01]  /*9e80*/  @!P6 ST.E.64 desc[UR36][R12.64], R56 ;  /* 0x000000380c00e985 */ /* 0x0007e2000c101b24 */
[----:B--2---:R-:W-:Y:S01]  /*9e90*/  VIADD R5, R21, 0x78 ;  /* 0x0000007815057836 */ /* 0x004fe20000000000 */
[----:B------:R-:W-:Y:S01]  /*9ea0*/  ISETP.GE.AND P5, PT, R9, UR4, PT ;  /* 0x0000000409007c0c */ /* 0x000fe2000bfa6270 */
[----:B------:R-:W-:Y:S01]  /*9eb0*/  VIADD R8, R21, 0x68 ;  /* 0x0000006815087836 */ /* 0x000fe20000000000 */
[----:B------:R-:W-:-:S02]  /*9ec0*/  ISETP.GE.AND P1, PT, R3, UR4, PT ;  /* 0x0000000403007c0c */ /* 0x000fc4000bf26270 */
[----:B------:R-:W-:Y:S02]  /*9ed0*/  ISETP.GE.AND P6, PT, R5, UR4, PT ;  /* 0x0000000405007c0c */ /* 0x000fe4000bfc6270 */
[----:B------:R-:W-:Y:S02]  /*9ee0*/  ISETP.GE.AND P4, PT, R8, UR4, PT ;  /* 0x0000000408007c0c */ /* 0x000fe4000bf86270 */
[----:B------:R-:W-:Y:S02]  /*9ef0*/  @!P0 LEA.HI R0, R0, R0, RZ, 0x1 ;  /* 0x0000000000008211 */ /* 0x000fe400078f08ff */
[----:B------:R-:W-:-:S03]  /*9f00*/  @!P3 LEA.HI R15, R15, R15, RZ, 0x1 ;  /* 0x0000000f0f0fb211 */ /* 0x000fc600078f08ff */
[----:B------:R-:W-:Y:S02]  /*9f10*/  @!P5 LEA.HI R4, R9, R9, RZ, 0x1 ;  /* 0x000000090904d211 */ /* 0x000fe400078f08ff */
[----:B------:R-:W-:Y:S02]  /*9f20*/  @!P1 LEA.HI R3, R3, R3, RZ, 0x1 ;  /* 0x0000000303039211 */ /* 0x000fe400078f08ff */
[----:B0-----:R-:W-:Y:S02]  /*9f30*/  @!P6 LEA.HI R6, R5, R5, RZ, 0x1 ;  /* 0x000000050506e211 */ /* 0x001fe400078f08ff */
[----:B------:R-:W-:Y:S02]  /*9f40*/  @!P4 LEA.HI R8, R8, R8, RZ, 0x1 ;  /* 0x000000080808c211 */ /* 0x000fe400078f08ff */
[----:B------:R-:W-:Y:S02]  /*9f50*/  @!P0 LOP3.LUT R5, R0, 0xfffffffe, RZ, 0xc0, !PT ;  /* 0xfffffffe00058812 */ /* 0x000fe400078ec0ff */
[----:B------:R-:W-:-:S02]  /*9f60*/  @!P1 LOP3.LUT R3, R3, 0xfffffffe, RZ, 0xc0, !PT ;  /* 0xfffffffe03039812 */ /* 0x000fc400078ec0ff */
[----:B------:R-:W-:Y:S02]  /*9f70*/  @!P2 LOP3.LUT R9, R14, 0xfffffffe, RZ, 0xc0, !PT ;  /* 0xfffffffe0e09a812 */ /* 0x000fe400078ec0ff */
[----:B-1----:R-:W-:Y:S02]  /*9f80*/  @!P3 LOP3.LUT R11, R15, 0xfffffffe, RZ, 0xc0, !PT ;  /* 0xfffffffe0f0bb812 */ /* 0x002fe400078ec0ff */
[----:B---3--:R-:W-:Y:S01]  /*9f90*/  @!P4 LOP3.LUT R13, R8, 0xfffffffe, RZ, 0xc0, !PT ;  /* 0xfffffffe080dc812 */ /* 0x008fe200078ec0ff */
        /* <DEDUP_REMOVED lines=16> */
.L_x_2226:
[----:B------:R-:W-:Y:S05]  /*a0a0*/  BSYNC B0 ;  /* 0x0000000000007941 */ /* 0x000fea0003800000 */
.L_x_2225:
[----:B------:R-:W-:Y:S01]  /*a0b0*/  ISETP.GE.AND P0, PT, R18, R19, PT ;  /* 0x000000131200720c */ /* 0x000fe20003f06270 */
[----:B0-----:R0:W1:Y:S04]  /*a0c0*/  SHFL.IDX PT, R15, R22, 0x1, 0x1c1f ;  /* 0x003c1f00160f7f89 */ /* 0x00106800000e0000 */
[----:B------:R0:W0:Y:S08]  /*a0d0*/  SHFL.IDX PT, R14, R20, 0x1, 0x1c1f ;  /* 0x003c1f00140e7f89 */ /* 0x00003000000e0000 */
[----:B------:R-:W-:Y:S05]  /*a0e0*/  @P0 BRA `(.L_x_2185) ;  /* 0x0000004400100947 */ /* 0x000fea0003800000 */
[----:B------:R-:W-:Y:S01]  /*a0f0*/  ULDC UR4, c[0x0][0xac8] ;  /* 0x0002b20000047ab9 */ /* 0x000fe20000000800 */
[C---:B--2---:R-:W-:Y:S01]  /*a100*/  VIADD R0, R21.reuse, 0x8 ;  /* 0x0000000815007836 */ /* 0x044fe20000000000 */
[C---:B------:R-:W-:Y:S01]  /*a110*/  ISETP.GE.AND P0, PT, R21.reuse, UR4, PT ;  /* 0x0000000415007c0c */ /* 0x040fe2000bf06270 */
[C---:B------:R-:W-:Y:S01]  /*a120*/  VIADD R8, R21.reuse, 0x18 ;  /* 0x0000001815087836 */ /* 0x040fe20000000000 */
[C---:B------:R-:W-:Y:S01]  /*a130*/  IADD3 R3, R21.reuse, 0x10, RZ ;  /* 0x0000001015037810 */ /* 0x040fe20007ffe0ff */
[C---:B------:R-:W-:Y:S01]  /*a140*/  VIADD R9, R21.reuse, 0x20 ;  /* 0x0000002015097836 */ /* 0x040fe20000000000 */
[----:B------:R-:W-:Y:S01]  /*a150*/  ISETP.GE.AND P5, PT, R0, UR4, PT ;  /* 0x0000000400007c0c */ /* 0x000fe2000bfa6270 */
[----:B------:R-:W-:Y:S01]  /*a160*/  VIADD R11, R21, 0x30 ;  /* 0x00000030150b7836 */ /* 0x000fe20000000000 */
[----:B------:R-:W-:Y:S01]  /*a170*/  ISETP.GE.AND P6, PT, R3, UR4, PT ;  /* 0x0000000403007c0c */ /* 0x000fe2000bfc6270 */
[C---:B------:R-:W-:Y:S01]  /*a180*/  VIADD R12, R21.reuse, 0x38 ;  /* 0x00000038150c7836 */ /* 0x040fe20000000000 */
[C---:B------:R-:W-:Y:S01]  /*a190*/  IADD3 R10, R21.reuse, 0x28, RZ ;  /* 0x00000028150a7810 */ /* 0x040fe20007ffe0ff */
[----:B------:R-:W-:Y:S01]  /*a1a0*/  VIADD R18, R21, 0x48 ;  /* 0x0000004815127836 */ /* 0x000fe20000000000 */
[----:B------:R-:W-:Y:S01]  /*a1b0*/  ISETP.GE.AND P4, PT, R9, UR4, PT ;  /* 0x0000000409007c0c */ /* 0x000fe2000bf86270 */
[C---:B------:R-:W-:Y:S01]  /*a1c0*/  VIADD R19, R21.reuse, 0x68 ;  /* 0x0000006815137836 */ /* 0x040fe20000000000 */
[----:B------:R-:W-:Y:S01]  /*a1d0*/  ISETP.GE.AND P3, PT, R10, UR4, PT ;  /* 0x000000040a007c0c */ /* 0x000fe2000bf66270 */
[----:B01----:R-:W-:Y:S01]  /*a1e0*/  @!P0 IMAD.WIDE R4, R21, 0x4, R14 ;  /* 0x0000000415048825 */ /* 0x003fe200078e020e */
        /* <DEDUP_REMOVED lines=14> */
[----:B------:R-:W-:Y:S01]  /*a2d0*/  @!P1 LEA.HI R12, R12, R12, RZ, 0x1 ;  /* 0x0000000c0c0c9211 */ /* 0x000fe200078f08ff */
[----:B------:R0:W-:Y:S01]  /*a2e0*/  @!P5 ST.E.64 desc[UR36][R4.64], R30 ;  /* 0x0000001e0400d985 */ /* 0x0001e2000c101b24 */
[----:B------:R-:W-:-:S02]  /*a2f0*/  @!P0 LOP3.LUT R3, R8, 0xfffffffe, RZ, 0xc0, !PT ;  /* 0xfffffffe08038812 */ /* 0x000fc400078ec0ff */
[----:B------:R-:W-:Y:S01]  /*a300*/  @!P4 LOP3.LUT R9, R9, 0xfffffffe, RZ, 0xc0, !PT ;  /* 0xfffffffe0909c812 */ /* 0x000fe200078ec0ff */
[----:B------:R1:W-:Y:S01]  /*a310*/  @!P6 ST.E.64 desc[UR36][R6.64], R34 ;  /* 0x000000220600e985 */ /* 0x0003e2000c101b24 */
[----:B------:R-:W-:Y:S02]  /*a320*/  @!P3 LOP3.LUT R11, R10, 0xfffffffe, RZ, 0xc0, !PT ;  /* 0xfffffffe0a0bb812 */ /* 0x000fe400078ec0ff */
[----:B------:R-:W-:Y:S01]  /*a330*/  @!P2 LOP3.LUT R13, R0, 0xfffffffe, RZ, 0xc0, !PT ;  /* 0xfffffffe000da812 */ /* 0x000fe200078ec0ff */
[C---:B------:R-:W-:Y:S01]  /*a340*/  VIADD R0, R21.reuse, 0x50 ;  /* 0x0000005015007836 */ /* 0x040fe20000000000 */
[----:B---3--:R-:W-:Y:S02]  /*a350*/  IADD3 R16, R21, 0x40, RZ ;  /* 0x0000004015107810 */ /* 0x008fe40007ffe0ff */
[----:B----4-:R-:W-:Y:S02]  /*a360*/  @!P1 LOP3.LUT R17, R12, 0xfffffffe, RZ, 0xc0, !PT ;  /* 0xfffffffe0c119812 */ /* 0x010fe400078ec0ff */
[----:B------:R-:W-:Y:S01]  /*a370*/  ISETP.GE.AND P5, PT, R16, UR4, PT ;  /* 0x0000000410007c0c */ /* 0x000fe2000bfa6270 */
[----:B0-----:R-:W-:Y:S01]  /*a380*/  @!P0 IMAD.WIDE R4, R3, 0x4, R14 ;  /* 0x0000000403048825 */ /* 0x001fe200078e020e */
[----:B------:R-:W-:-:S02]  /*a390*/  ISETP.GE.AND P6, PT, R18, UR4, PT ;  /* 0x0000000412007c0c */ /* 0x000fc4000bfc6270 */
[----:B------:R-:W-:Y:S01]  /*a3a0*/  IADD3 R3, R21, 0x58, RZ ;  /* 0x0000005815037810 */ /* 0x000fe20007ffe0ff */
[--C-:B-1----:R-:W-:Y:S01]  /*a3b0*/  @!P4 IMAD.WIDE R6, R9, 0x4, R14.reuse ;  /* 0x000000040906c825 */ /* 0x102fe200078e020e */
[----:B------:R0:W-:Y:S01]  /*a3c0*/  @!P0 ST.E.64 desc[UR36][R4.64], R38 ;  /* 0x0000002604008985 */ /* 0x0001e2000c101b24 */
[----:B------:R-:W-:Y:S02]  /*a3d0*/  IADD3 R20, R21, 0x70, RZ ;  /* 0x0000007015147810 */ /* 0x000fe40007ffe0ff */
[--C-:B------:R-:W-:Y:S01]  /*a3e0*/  @!P3 IMAD.WIDE R8, R11, 0x4, R14.reuse ;  /* 0x000000040b08b825 */ /* 0x100fe200078e020e */
[----:B------:R1:W-:Y:S01]  /*a3f0*/  @!P4 ST.E.64 desc[UR36][R6.64], R42 ;  /* 0x0000002a0600c985 */ /* 0x0003e2000c101b24 */
[----:B------:R-:W-:Y:S02]  /*a400*/  ISETP.GE.AND P0, PT, R0, UR4, PT ;  /* 0x0000000400007c0c */ /* 0x000fe4000bf06270 */
[----:B------:R-:W-:Y:S01]  /*a410*/  @!P2 IMAD.WIDE R10, R13, 0x4, R14 ;  /* 0x000000040d0aa825 */ /* 0x000fe200078e020e */
[----:B------:R2:W-:Y:S01]  /*a420*/  @!P3 ST.E.64 desc[UR36][R8.64], R46 ;  /* 0x0000002e0800b985 */ /* 0x0005e2000c101b24 */
[----:B------:R-:W-:-:S02]  /*a430*/  ISETP.GE.AND P3, PT, R19, UR4, PT ;  /* 0x0000000413007c0c */ /* 0x000fc4000bf66270 */
[----:B------:R-:W-:Y:S01]  /*a440*/  @!P1 IMAD.WIDE R12, R17, 0x4, R14 ;  /* 0x00000004110c9825 */ /* 0x000fe200078e020e */
[----:B------:R3:W-:Y:S01]  /*a450*/  @!P2 ST.E.64 desc[UR36][R10.64], R50 ;  /* 0x000000320a00a985 */ /* 0x0007e2000c101b24 */
[----:B------:R-:W-:Y:S02]  /*a460*/  ISETP.GE.AND P4, PT, R20, UR4, PT ;  /* 0x0000000414007c0c */ /* 0x000fe4000bf86270 */
[----:B------:R-:W-:Y:S01]  /*a470*/  VIADD R17, R21, 0x60 ;  /* 0x0000006015117836 */ /* 0x000fe20000000000 */
[----:B------:R4:W-:Y:S01]  /*a480*/  @!P1 ST.E.64 desc[UR36][R12.64], R54 ;  /* 0x000000360c009985 */ /* 0x0009e2000c101b24 */
[----:B------:R-:W-:Y:S01]  /*a490*/  ISETP.GE.AND P1, PT, R3, UR4, PT ;  /* 0x0000000403007c0c */ /* 0x000fe2000bf26270 */
[----:B------:R-:W-:Y:S01]  /*a4a0*/  VIADD R21, R21, 0x78 ;  /* 0x0000007815157836 */ /* 0x000fe20000000000 */
[----:B------:R-:W-:Y:S02]  /*a4b0*/  @!P5 LEA.HI R16, R16, R16, RZ, 0x1 ;  /* 0x000000101010d211 */ /* 0x000fe400078f08ff */
[----:B------:R-:W-:-:S02]  /*a4c0*/  ISETP.GE.AND P2, PT, R17, UR4, PT ;  /* 0x0000000411007c0c */ /* 0x000fc4000bf46270 */
[----:B------:R-:W-:Y:S02]  /*a4d0*/  @!P6 LEA.HI R18, R18, R18, RZ, 0x1 ;  /* 0x000000121212e211 */ /* 0x000fe400078f08ff */
[----:B0-----:R-:W-:Y:S02]  /*a4e0*/  @!P5 LOP3.LUT R5, R16, 0xfffffffe, RZ, 0xc0, !PT ;  /* 0xfffffffe1005d812 */ /* 0x001fe400078ec0ff */
[----:B-1----:R-:W-:Y:S02]  /*a4f0*/  @!P6 LOP3.LUT R7, R18, 0xfffffffe, RZ, 0xc0, !PT ;  /* 0xfffffffe1207e812 */ /* 0x002fe400078ec0ff */
[----:B------:R-:W-:Y:S01]  /*a500*/  @!P0 LEA.HI R0, R0, R0, RZ, 0x1 ;  /* 0x0000000000008211 */ /* 0x000fe200078f08ff */
[--C-:B------:R-:W-:Y:S01]  /*a510*/  @!P5 IMAD.WIDE R4, R5, 0x4, R14.reuse ;  /* 0x000000040504d825 */ /* 0x100fe200078e020e */
[----:B--2---:R-:W-:Y:S02]  /*a520*/  @!P1 LEA.HI R8, R3, R3, RZ, 0x1 ;  /* 0x0000000303089211 */ /* 0x004fe400078f08ff */
[----:B------:R-:W-:Y:S01]  /*a530*/  @!P3 LEA.HI R19, R19, R19, RZ, 0x1 ;  /* 0x000000131313b211 */ /* 0x000fe200078f08ff */
[----:B------:R-:W-:Y:S01]  /*a540*/  @!P6 IMAD.WIDE R6, R7, 0x4, R14 ;  /* 0x000000040706e825 */ /* 0x000fe200078e020e */
[----:B------:R-:W-:Y:S01]  /*a550*/  @!P2 LEA.HI R17, R17, R17, RZ, 0x1 ;  /* 0x000000111111a211 */ /* 0x000fe200078f08ff */
[----:B------:R0:W-:Y:S01]  /*a560*/  @!P5 ST.E.64 desc[UR36][R4.64], R58 ;  /* 0x0000003a0400d985 */ /* 0x0001e2000c101b24 */
[----:B------:R-:W-:-:S02]  /*a570*/  @!P4 LEA.HI R20, R20, R20, RZ, 0x1 ;  /* 0x000000141414c211 */ /* 0x000fc400078f08ff */
[----:B------:R-:W-:Y:S01]  /*a580*/  @!P0 LOP3.LUT R3, R0, 0xfffffffe, RZ, 0xc0, !PT ;  /* 0xfffffffe00038812 */ /* 0x000fe200078ec0ff */
[----:B------:R1:W-:Y:S01]  /*a590*/  @!P6 ST.E.64 desc[UR36][R6.64], R62 ;  /* 0x0000003e0600e985 */ /* 0x0003e2000c101b24 */
[----:B------:R-:W-:Y:S02]  /*a5a0*/  @!P1 LOP3.LUT R9, R8, 0xfffffffe, RZ, 0xc0, !PT ;  /* 0xfffffffe08099812 */ /* 0x000fe400078ec0ff */
[----:B------:R-:W-:Y:S02]  /*a5b0*/  @!P2 LOP3.LUT R17, R17, 0xfffffffe, RZ, 0xc0, !PT ;  /* 0xfffffffe1111a812 */ /* 0x000fe400078ec0ff */
[----:B---3--:R-:W-:Y:S02]  /*a5c0*/  @!P3 LOP3.LUT R11, R19, 0xfffffffe, RZ, 0xc0, !PT ;  /* 0xfffffffe130bb812 */ /* 0x008fe400078ec0ff */
        /* <DEDUP_REMOVED lines=18> */
.L_x_2224:
[----:B------:R-:W1:Y:S02]  /*a6f0*/  S2R R0, SR_TID.X ;  /* 0x0000000000007919 */ /* 0x000e640000002100 */
[----:B-1----:R-:W-:-:S05]  /*a700*/  VIADD R3, R0, 0xffffff80 ;  /* 0xffffff8000037836 */ /* 0x002fca0000000000 */
[----:B------:R-:W-:-:S13]  /*a710*/  ISETP.GT.AND P0, PT, R3, 0x7f, PT ;  /* 0x0000007f0300780c */ /* 0x000fda0003f04270 */
[----:B------:R-:W-:Y:S05]  /*a720*/  @P0 BRA `(.L_x_2185) ;  /* 0x0000003c00800947 */ /* 0x000fea0003800000 */
[----:B------:R-:W1:Y:S01]  /*a730*/  S2R R3, SR_CTAID.X ;  /* 0x0000000000037919 */ /* 0x000e620000002500 */
[----:B------:R-:W2:Y:S01]  /*a740*/  LDC R8, c[0x0][0xbe8] ;  /* 0x0002fa00ff087b82 */ /* 0x000ea20000000800 */
[----:B------:R-:W-:Y:S01]  /*a750*/  ULDC UR4, c[0x0][0xa88] ;  /* 0x0002a20000047ab9 */ /* 0x000fe20000000800 */
[----:B-1----:R-:W-:Y:S01]  /*a760*/  LEA R0, R3, R0, 0x7 ;  /* 0x0000000003007211 */ /* 0x002fe200078e38ff */
[----:B--2---:R-:W-:-:S04]  /*a770*/  IMAD R3, R8, UR4, RZ ;  /* 0x0000000408037c24 */ /* 0x004fc8000f8e02ff */
[----:B------:R-:W-:-:S05]  /*a780*/  VIADD R0, R0, 0xffffff80 ;  /* 0xffffff8000007836 */ /* 0x000fca0000000000 */
[----:B------:R-:W-:-:S13]  /*a790*/  ISETP.GE.AND P0, PT, R0, R3, PT ;  /* 0x000000030000720c */ /* 0x000fda0003f06270 */
[----:B------:R-:W-:Y:S05]  /*a7a0*/  @P0 BRA `(.L_x_2185) ;  /* 0x0000003c00600947 */ /* 0x000fea0003800000 */
[----:B------:R-:W-:Y:S01]  /*a7b0*/  ISETP.NE.AND P0, PT, R8, 0x1, PT ;  /* 0x000000010800780c */ /* 0x000fe20003f05270 */
[----:B------:R-:W1:Y:S01]  /*a7c0*/  S2UR UR4, SR_CTAID.Z ;  /* 0x00000000000479c3 */ /* 0x000e620000002700 */
[----:B------:R-:W-:Y:S01]  /*a7d0*/  SHF.R.S32.HI R3, RZ, 0x1f, R16 ;  /* 0x0000001fff037819 */ /* 0x000fe20000011410 */
[----:B------:R-:W-:Y:S02]  /*a7e0*/  ULDC.64 UR6, c[0x0][0xbd0] ;  /* 0x0002f40000067ab9 */ /* 0x000fe40000000a00 */
[----:B------:R-:W-:-:S04]  /*a7f0*/  IMAD.WIDE.U32 R4, R16, UR6, RZ ;  /* 0x0000000610047c25 */ /* 0x000fc8000f8e00ff */
[----:B------:R-:W2:Y:S01]  /*a800*/  LDC.64 R12, c[0x0][0xbd8] ;  /* 0x0002f600ff0c7b82 */ /* 0x000ea20000000a00 */
[----:B------:R-:W-:-:S04]  /*a810*/  IMAD R3, R3, UR6, RZ ;  /* 0x0000000603037c24 */ /* 0x000fc8000f8e02ff */
[----:B------:R-:W-:Y:S02]  /*a820*/  IMAD R3, R16, UR7, R3 ;  /* 0x0000000710037c24 */ /* 0x000fe4000f8e0203 */
[----:B------:R-:W-:Y:S01]  /*a830*/  IMAD.MOV R16, RZ, RZ, -R16 ;  /* 0x000000ffff107224 */ /* 0x000fe200078e0a10 */
[----:B------:R-:W0:Y:S02]  /*a840*/  @P0 LDC R9, c[0x0][0xbec] ;  /* 0x0002fb00ff090b82 */ /* 0x000e240000000800 */
[----:B------:R-:W-:Y:S01]  /*a850*/  IADD3 R5, R5, R3, RZ ;  /* 0x0000000305057210 */ /* 0x000fe20007ffe0ff */
[----:B------:R-:W-:-:S05]  /*a860*/  IMAD.MOV.U32 R3, RZ, RZ, R0 ;  /* 0x000000ffff037224 */ /* 0x000fca00078e0000 */
[----:B------:R-:W3:Y:S01]  /*a870*/  S2UR UR8, SR_CTAID.Y ;  /* 0x00000000000879c3 */ /* 0x000ee20000002600 */
[----:B-1----:R-:W-:-:S07]  /*a880*/  USHF.R.S32.HI UR5, URZ, 0x1f, UR4 ;  /* 0x0000001f3f057899 */ /* 0x002fce0008011404 */
[----:B------:R-:W3:Y:S01]  /*a890*/  LDC R7, c[0x0][0xc50] ;  /* 0x00031400ff077b82 */ /* 0x000ee20000000800 */
[C---:B--2---:R-:W-:Y:S02]  /*a8a0*/  IMAD R10, R12.reuse, UR5, RZ ;  /* 0x000000050c0a7c24 */ /* 0x044fe4000f8e02ff */
[----:B------:R-:W-:-:S04]  /*a8b0*/  IMAD.WIDE.U32 R4, R12, UR4, R4 ;  /* 0x000000040c047c25 */ /* 0x000fc8000f8e0004 */
[----:B------:R-:W-:Y:S01]  /*a8c0*/  IMAD R13, R13, UR4, R10 ;  /* 0x000000040d0d7c24 */ /* 0x000fe2000f8e020a */
[----:B------:R-:W1:Y:S01]  /*a8d0*/  @P0 LDC R11, c[0x0][0xbf0] ;  /* 0x0002fc00ff0b0b82 */ /* 0x000e620000000800 */
[----:B0-----:R-:W-:Y:S01]  /*a8e0*/  @P0 IMAD.HI.U32 R6, R0, R9, RZ ;  /* 0x0000000900060227 */ /* 0x001fe200078e00ff */
[----:B------:R-:W-:Y:S02]  /*a8f0*/  ULDC.64 UR4, c[0x0][0xbe0] ;  /* 0x0002f80000047ab9 */ /* 0x000fe40000000a00 */
[----:B------:R-:W-:Y:S01]  /*a900*/  IADD3 R5, R13, R5, RZ ;  /* 0x000000050d057210 */ /* 0x000fe20007ffe0ff */
[----:B---3--:R-:W-:-:S04]  /*a910*/  IMAD R9, R7, R16, UR8 ;  /* 0x0000000807097e24 */ /* 0x008fc8000f8e0210 */
[----:B------:R-:W-:Y:S01]  /*a920*/  IMAD.WIDE.U32 R4, R9, UR4, R4 ;  /* 0x0000000409047c25 */ /* 0x000fe2000f8e0004 */
[----:B-1----:R-:W-:Y:S02]  /*a930*/  @P0 SHF.R.U32.HI R3, RZ, R11, R6 ;  /* 0x0000000bff030219 */ /* 0x002fe40000011606 */
[----:B------:R-:W-:Y:S02]  /*a940*/  SHF.R.S32.HI R6, RZ, 0x1f, R9 ;  /* 0x0000001fff067819 */ /* 0x000fe40000011409 */
[----:B------:R-:W-:Y:S01]  /*a950*/  IADD3 R4, P0, R3, R4, RZ ;  /* 0x0000000403047210 */ /* 0x000fe20007f1e0ff */
[----:B------:R-:W-:Y:S02]  /*a960*/  IMAD.MOV R7, RZ, RZ, -R3 ;  /* 0x000000ffff077224 */ /* 0x000fe400078e0a03 */
[----:B------:R-:W-:Y:S02]  /*a970*/  IMAD R6, R6, UR4, RZ ;  /* 0x0000000406067c24 */ /* 0x000fe4000f8e02ff */
[----:B------:R-:W-:-:S02]  /*a980*/  IMAD R7, R8, R7, R0 ;  /* 0x0000000708077224 */ /* 0x000fc400078e0200 */
[----:B------:R-:W-:Y:S01]  /*a990*/  IMAD R6, R9, UR5, R6 ;  /* 0x0000000509067c24 */ /* 0x000fe2000f8e0206 */
[----:B------:R-:W-:Y:S01]  /*a9a0*/  SHF.R.S32.HI R9, RZ, 0x1f, R3 ;  /* 0x0000001fff097819 */ /* 0x000fe20000011403 */
[----:B------:R-:W-:Y:S01]  /*a9b0*/  ULDC.64 UR4, c[0x0][0xbc8] ;  /* 0x0002f20000047ab9 */ /* 0x000fe20000000a00 */
        /* <DEDUP_REMOVED lines=12> */
.L_x_2183:
        /* <DEDUP_REMOVED lines=18> */
.L_x_2227:
[----:B------:R-:W-:Y:S01]  /*aba0*/  ULDC UR44, c[0x0][0xc50] ;  /* 0x00031400002c7ab9 */ /* 0x000fe20000000800 */
[----:B------:R-:W-:Y:S01]  /*abb0*/  UMOV UR41, UR6 ;  /* 0x0000000600297c82 */ /* 0x000fe20008000000 */
[----:B------:R-:W-:-:S11]  /*abc0*/  UISETP.NE.AND UP0, UPT, UR44, 0x1, UPT ;  /* 0x000000012c00788c */ /* 0x000fd6000bf05270 */
[----:B------:R-:W-:Y:S01]  /*abd0*/  @UP0 ULDC UR4, c[0x0][0xc54] ;  /* 0x0003150000040ab9 */ /* 0x000fe20000000800 */
[----:B------:R-:W-:Y:S01]  /*abe0*/  @UP0 ULDC UR7, c[0x0][0xc58] ;  /* 0x0003160000070ab9 */ /* 0x000fe20000000800 */
[----:B------:R-:W-:-:S04]  /*abf0*/  UIMAD.WIDE.U32 UR4, UR6, UR4, URZ ;  /* 0x00000004060472a5 */ /* 0x000fc8000f8e003f */
[----:B------:R-:W-:-:S12]  /*ac00*/  @UP0 USHF.R.U32.HI UR41, URZ, UR7, UR5 ;  /* 0x000000073f290299 */ /* 0x000fd80008011605 */
.L_x_2228:
[----:B------:R-:W-:Y:S01]  /*ac10*/  ISETP.GE.AND P0, PT, R31, RZ, PT ;  /* 0x000000ff1f00720c */ /* 0x000fe20003f06270 */
[----:B------:R-:W-:Y:S01]  /*ac20*/  UIADD3 UR4, -UR41, URZ, URZ ;  /* 0x0000003f29047290 */ /* 0x000fe2000fffe13f */
[----:B------:R-:W-:Y:S01]  /*ac30*/  MOV R9, 0x1 ;  /* 0x0000000100097802 */ /* 0x000fe20000000f00 */
[----:B------:R-:W-:Y:S02]  /*ac40*/  IMAD.MOV.U32 R0, RZ, RZ, RZ ;  /* 0x000000ffff007224 */ /* 0x000fe400078e00ff */
[----:B------:R-:W-:Y:S01]  /*ac50*/  UIMAD UR44, UR44, UR4, UR6 ;  /* 0x000000042c2c72a4 */ /* 0x000fe2000f8e0206 */
[----:B------:R-:W-:-:S07]  /*ac60*/  IMAD.MOV.U32 R10, RZ, RZ, 0x1 ;  /* 0x00000001ff0a7424 */ /* 0x000fce00078e00ff */
[----:B------:R-:W-:Y:S05]  /*ac70*/  @!P0 BRA `(.L_x_2229) ;  /* 0x0000003400748947 */ /* 0x000fea0003800000 */
[----:B------:R-:W0:Y:S01]  /*ac80*/  LDC.64 R4, c[0x0][0xa28] ;  /* 0x00028a00ff047b82 */ /* 0x000e220000000a00 */
[----:B------:R-:W-:Y:S01]  /*ac90*/  ULDC UR4, c[0x0][0x448] ;  /* 0x0001120000047ab9 */ /* 0x000fe20000000800 */
[----:B------:R-:W-:Y:S01]  /*aca0*/  ULDC UR7, c[0x0][0x2f0] ;  /* 0x0000bc0000077ab9 */ /* 0x000fe20000000800 */
[----:B------:R-:W-:-:S05]  /*acb0*/  MOV R30, RZ ;  /* 0x000000ff001e7202 */ /* 0x000fca0000000f00 */
[----:B------:R-:W1:Y:S01]  /*acc0*/  S2UR UR48, SR_CTAID.X ;  /* 0x00000000003079c3 */ /* 0x000e620000002500 */
[----:B------:R-:W-:Y:S01]  /*acd0*/  UISETP.NE.AND UP1, UPT, UR4, 0x1, UPT ;  /* 0x000000010400788c */ /* 0x000fe2000bf25270 */
[----:B------:R-:W-:Y:S02]  /*ace0*/  ULDC UR8, c[0x0][0x288] ;  /* 0x0000a20000087ab9 */ /* 0x000fe40000000800 */
[----:B------:R-:W-:Y:S02]  /*acf0*/  ULDC.64 UR4, c[0x0][0x418] ;  /* 0x0001060000047ab9 */ /* 0x000fe40000000a00 */
[----:B------:R-:W-:-:S03]  /*ad00*/  UISETP.NE.U32.AND UP0, UPT, UR4, URZ, UPT ;  /* 0x0000003f0400728c */ /* 0x000fc6000bf05070 */
[----:B------:R-:W-:Y:S01]  /*ad10*/  ULDC UR4, c[0x0][0x424] ;  /* 0x0001090000047ab9 */ /* 0x000fe20000000800 */
[----:B------:R-:W-:-:S03]  /*ad20*/  UISETP.NE.AND.EX UP0, UPT, UR5, URZ, UPT, UP0 ;  /* 0x0000003f0500728c */ /* 0x000fc6000bf05300 */
[----:B------:R-:W-:Y:S01]  /*ad30*/  @UP1 ULDC UR5, c[0x0][0x44c] ;  /* 0x0001130000051ab9 */ /* 0x000fe20000000800 */
[----:B0-----:R-:W-:Y:S01]  /*ad40*/  ISETP.NE.U32.AND P0, PT, R4, RZ, PT ;  /* 0x000000ff0400720c */ /* 0x001fe20003f05070 */
[----:B------:R-:W-:-:S03]  /*ad50*/  USEL UR42, UR4, 0x1, UP0 ;  /* 0x00000001042a7887 */ /* 0x000fc60008000000 */
[----:B------:R-:W-:Y:S01]  /*ad60*/  ISETP.NE.AND.EX P0, PT, R5, RZ, PT, P0 ;  /* 0x000000ff0500720c */ /* 0x000fe20003f05300 */
[----:B-1----:R-:W-:Y:S02]  /*ad70*/  ULEA UR6, UR48, 0x7f, 0x7 ;  /* 0x0000007f30067891 */ /* 0x002fe4000f8e383f */
[----:B------:R-:W-:Y:S02]  /*ad80*/  UIMAD UR42, UR42, UR7, URZ ;  /* 0x000000072a2a72a4 */ /* 0x000fe4000f8e023f */
[----:B------:R-:W-:Y:S01]  /*ad90*/  UIMAD.WIDE.U32 UR4, UR6, UR5, URZ ;  /* 0x00000005060472a5 */ /* 0x000fe2000f8e003f */
[----:B------:R-:W-:-:S03]  /*ada0*/  @UP1 ULDC UR7, c[0x0][0x450] ;  /* 0x0001140000071ab9 */ /* 0x000fc60000000800 */
[----:B------:R-:W-:-:S04]  /*adb0*/  @UP1 USHF.R.U32.HI UR6, URZ, UR7, UR5 ;  /* 0x000000073f061299 */ /* 0x000fc80008011605 */
[----:B------:R-:W0:Y:S01]  /*adc0*/  @P0 LDC.64 R4, c[0x0][0xa28] ;  /* 0x00028a00ff040b82 */ /* 0x000e220000000a00 */
[----:B------:R-:W-:Y:S02]  /*add0*/  UIADD3 UR5, UR42, 0x60, -UR8 ;  /* 0x000000602a057890 */ /* 0x000fe4000fffe808 */
[----:B------:R-:W-:Y:S02]  /*ade0*/  UIADD3 UR4, UR42, 0x5f, URZ ;  /* 0x0000005f2a047890 */ /* 0x000fe4000fffe03f */
[----:B------:R-:W-:Y:S02]  /*adf0*/  UIADD3 UR6, UR5, UR6, URZ ;  /* 0x0000000605067290 */ /* 0x000fe4000fffe03f */
[----:B------:R-:W-:Y:S02]  /*ae00*/  UIMAD.WIDE UR4, UR4, 0x2aaaaaab, URZ ;  /* 0x2aaaaaab040478a5 */ /* 0x000fe4000f8e023f */
[----:B------:R-:W-:Y:S02]  /*ae10*/  UIMAD.WIDE UR6, UR6, 0x2aaaaaab, URZ ;  /* 0x2aaaaaab060678a5 */ /* 0x000fe4000f8e023f */
[----:B------:R-:W-:-:S02]  /*ae20*/  USHF.R.U32.HI UR43, URZ, 0x1f, UR5 ;  /* 0x0000001f3f2b7899 */ /* 0x000fc40008011605 */
[----:B------:R-:W-:Y:S02]  /*ae30*/  USHF.R.U32.HI UR45, URZ, 0x1f, UR7 ;  /* 0x0000001f3f2d7899 */ /* 0x000fe40008011607 */
[----:B------:R-:W-:Y:S02]  /*ae40*/  ULEA.HI.SX32 UR43, UR5, UR43, 0x1c ;  /* 0x0000002b052b7291 */ /* 0x000fe4000f8fe23f */
[----:B------:R-:W-:-:S04]  /*ae50*/  ULEA.HI.SX32 UR45, UR7, UR45, 0x1c ;  /* 0x0000002d072d7291 */ /* 0x000fc8000f8fe23f */
[----:B------:R-:W-:Y:S02]  /*ae60*/  UISETP.LT.AND UP0, UPT, UR43, UR45, UPT ;  /* 0x0000002d2b00728c */ /* 0x000fe4000bf01270 */
[----:B------:R-:W-:Y:S01]  /*ae70*/  UP2UR UR49, UPR, URZ, 0x2 ;  /* 0x000000023f317883 */ /* 0x000fe20008000000 */
[----:B0-----:R-:W-:Y:S01]  /*ae80*/  @P0 IMAD.WIDE R4, R31, 0x4, R4 ;  /* 0x000000041f040825 */ /* 0x001fe200078e0204 */
[----:B------:R-:W-:-:S04]  /*ae90*/  USEL UR11, UR43, UR45, UP0 ;  /* 0x0000002d2b0b7287 */ /* 0x000fc80008000000 */
[----:B------:R-:W-:Y:S01]  /*aea0*/  UISETP.GE.AND UP1, UPT, UR11, 0x1, UPT ;  /* 0x000000010b00788c */ /* 0x000fe2000bf26270 */
[----:B------:R0:W5:Y:S01]  /*aeb0*/  @P0 LDG.E R30, desc[UR36][R4.64] ;  /* 0x00000024041e0981 */ /* 0x000162000c1e1900 */
[----:B------:R-:W-:Y:S02]  /*aec0*/  USHF.R.U32.HI UR9, URZ, 0x10, UR44 ;  /* 0x000000103f097899 */ /* 0x000fe4000801162c */
[----:B------:R-:W-:Y:S02]  /*aed0*/  ULOP3.LUT UR44, UR44, 0xffff, URZ, 0xc0, !UPT ;  /* 0x0000ffff2c2c7892 */ /* 0x000fe4000f8ec03f */
[----:B------:R-:W-:Y:S01]  /*aee0*/  PLOP3.LUT P0, PT, PT, PT, UP1, 0x80, 0x0 ;  /* 0x000000000000781c */ /* 0x000fe20003f0f018 */
[----:B------:R-:W-:Y:S01]  /*aef0*/  UISETP.NE.AND UP0, UPT, UR9, URZ, UPT ;  /* 0x0000003f0900728c */ /* 0x000fe2000bf05270 */
[----:B------:R-:W-:-:S10]  /*af00*/  UMOV UR40, URZ ;  /* 0x0000003f00287c82 */ /* 0x000fd40008000000 */
[----:B------:R-:W-:Y:S01]  /*af10*/  @!UP0 ULDC UR9, c[0x0][0x9f0] ;  /* 0x00027c0000098ab9 */ /* 0x000fe20000000800 */
[----:B0-----:R-:W-:Y:S05]  /*af20*/  @!P0 BRA `(.L_x_2230) ;  /* 0x0000000000788947 */ /* 0x001fea0003800000 */
[----:B------:R-:W-:Y:S01]  /*af30*/  IABS R0, UR9 ;  /* 0x0000000900007c13 */ /* 0x000fe20008000000 */
[----:B------:R-:W-:Y:S02]  /*af40*/  UIADD3 UR6, UR9, -0x1, UR11 ;  /* 0xffffffff09067890 */ /* 0x000fe4000fffe00b */
[----:B------:R-:W-:Y:S01]  /*af50*/  IABS R5, UR9 ;  /* 0x0000000900057c13 */ /* 0x000fe20008000000 */
[----:B------:R-:W-:Y:S01]  /*af60*/  UMOV UR4, URZ ;  /* 0x0000003f00047c82 */ /* 0x000fe20008000000 */
[----:B------:R-:W-:Y:S02]  /*af70*/  R2UR UR10, R0 ;  /* 0x00000000000a72ca */ /* 0x000fe400000e0000 */
[----:B------:R-:W-:Y:S01]  /*af80*/  IABS R4, UR6 ;  /* 0x0000000600047c13 */ /* 0x000fe20008000000 */
[----:B------:R-:W-:-:S03]  /*af90*/  ULOP3.LUT UR6, UR6, UR9, URZ, 0x3c, !UPT ;  /* 0x0000000906067292 */ /* 0x000fc6000f8e3c3f */
[----:B------:R-:W-:-:S07]  /*afa0*/  R2UR UR8, R4 ;  /* 0x00000000040872ca */ /* 0x000fce00000e0000 */
        /* <DEDUP_REMOVED lines=22> */
.L_x_2230:
[----:B------:R-:W-:Y:S02]  /*b110*/  UIMAD UR50, UR44, UR40, URZ ;  /* 0x000000282c3272a4 */ /* 0x000fe4000f8e023f */
[----:B------:R-:W-:Y:S02]  /*b120*/  MOV R3, UR40 ;  /* 0x0000002800037c02 */ /* 0x000fe40008000f00 */
[----:B------:R-:W-:Y:S02]  /*b130*/  MOV R10, 0x1 ;  /* 0x00000001000a7802 */ /* 0x000fe40000000f00 */
[----:B------:R-:W-:-:S05]  /*b140*/  IMAD.U32 R0, RZ, RZ, UR50 ;  /* 0x00000032ff007e24 */ /* 0x000fca000f8e00ff */
        /* <DEDUP_REMOVED lines=22> */
[----:B------:R-:W-:Y:S01]  /*b2b0*/  MOV R11, UR5 ;  /* 0x00000005000b7c02 */ /* 0x000fe20008000f00 */
[----:B------:R-:W-:Y:S01]  /*b2c0*/  IMAD.U32 R10, RZ, RZ, UR4 ;  /* 0x00000004ff0a7e24 */ /* 0x000fe2000f8e00ff */
[----:B------:R-:W-:Y:S01]  /*b2d0*/  MOV R13, RZ ;  /* 0x000000ff000d7202 */ /* 0x000fe20000000f00 */
[----:B------:R-:W-:-:S02]  /*b2e0*/  IMAD.MOV.U32 R8, RZ, RZ, 0x70 ;  /* 0x00000070ff087424 */ /* 0x000fc400078e00ff */
[----:B------:R-:W-:-:S07]  /*b2f0*/  IMAD.MOV.U32 R12, RZ, RZ, 0x1 ;  /* 0x00000001ff0c7424 */ /* 0x000fce00078e00ff */
[----:B------:R-:W-:-:S07]  /*b300*/  LEPC R20, `(.L_x_2231) ;  /* 0x000000001014794e */ /* 0x000fce0000000000 */
[----:B0----5:R-:W-:Y:S05]  /*b310*/  CALL.ABS.NOINC R14 ;  /* 0x000000000e007343 */ /* 0x021fea0003c00000 */
.L_x_2231:
        /* <DEDUP_REMOVED lines=12> */
[----:B------:R-:W-:Y:S01]  /*b3e0*/  IMAD.U32 R7, RZ, RZ, UR7 ;  /* 0x00000007ff077e24 */ /* 0x000fe2000f8e00ff */
[----:B------:R-:W-:Y:S01]  /*b3f0*/  MOV R11, UR5 ;  /* 0x00000005000b7c02 */ /* 0x000fe20008000f00 */
[----:B------:R-:W-:Y:S01]  /*b400*/  IMAD.U32 R10, RZ, RZ, UR4 ;  /* 0x00000004ff0a7e24 */ /* 0x000fe2000f8e00ff */
[----:B------:R-:W-:Y:S01]  /*b410*/  MOV R13, RZ ;  /* 0x000000ff000d7202 */ /* 0x000fe20000000f00 */
[----:B------:R-:W-:-:S02]  /*b420*/  IMAD.MOV.U32 R8, RZ, RZ, 0x70 ;  /* 0x00000070ff087424 */ /* 0x000fc400078e00ff */
[----:B0-----:R-:W-:-:S07]  /*b430*/  IMAD.MOV.U32 R12, RZ, RZ, 0x1 ;  /* 0x00000001ff0c7424 */ /* 0x001fce00078e00ff */
[----:B------:R-:W-:-:S07]  /*b440*/  LEPC R20, `(.L_x_2233) ;  /* 0x000000001014794e */ /* 0x000fce0000000000 */
[----:B-1---5:R-:W-:Y:S05]  /*b450*/  CALL.ABS.NOINC R14 ;  /* 0x000000000e007343 */ /* 0x022fea0003c00000 */
.L_x_2233:
[----:B------:R0:W1:Y:S01]  /*b460*/  LDC.64 R14, c[0x4][R17] ;  /* 0x01000000110e7b82 */ /* 0x0000620000000a00 */
[----:B------:R-:W-:Y:S01]  /*b470*/  ULDC.64 UR4, c[0x4][0xf0] ;  /* 0x01003c0000047ab9 */ /* 0x000fe20000000a00 */
[----:B------:R-:W-:Y:S01]  /*b480*/  ULDC.64 UR6, c[0x4][0xf8] ;  /* 0x01003e0000067ab9 */ /* 0x000fe20000000a00 */
[----:B------:R-:W-:Y:S01]  /*b490*/  IMAD.U32 R4, RZ, RZ, UR4 ;  /* 0x00000004ff047e24 */ /* 0x000fe2000f8e00ff */
[----:B------:R-:W-:Y:S01]  /*b4a0*/  MOV R6, UR6 ;  /* 0x0000000600067c02 */ /* 0x000fe20008000f00 */
[----:B------:R-:W-:Y:S01]  /*b4b0*/  IMAD.U32 R5, RZ, RZ, UR5 ;  /* 0x00000005ff057e24 */ /* 0x000fe2000f8e00ff */
[----:B------:R-:W-:Y:S01]  /*b4c0*/  ULDC.64 UR4, c[0x4][0x80] ;  /* 0x0100200000047ab9 */ /* 0x000fe20000000a00 */
[----:B------:R-:W-:Y:S01]  /*b4d0*/  IMAD.U32 R7, RZ, RZ, UR7 ;  /* 0x00000007ff077e24 */ /* 0x000fe2000f8e00ff */
[----:B------:R-:W-:Y:S01]  /*b4e0*/  MOV R11, UR5 ;  /* 0x00000005000b7c02 */ /* 0x000fe20008000f00 */
[----:B------:R-:W-:Y:S01]  /*b4f0*/  IMAD.U32 R10, RZ, RZ, UR4 ;  /* 0x00000004ff0a7e24 */ /* 0x000fe2000f8e00ff */
[----:B------:R-:W-:Y:S01]  /*b500*/  MOV R13, RZ ;  /* 0x000000ff000d7202 */ /* 0x000fe20000000f00 */
[----:B------:R-:W-:-:S02]  /*b510*/  IMAD.MOV.U32 R8, RZ, RZ, 0x70 ;  /* 0x00000070ff087424 */ /* 0x000fc400078e00ff */
[----:B0-----:R-:W-:-:S07]  /*b520*/  IMAD.MOV.U32 R12, RZ, RZ, 0x1 ;  /* 0x00000001ff0c7424 */ /* 0x001fce00078e00ff */
[----:B------:R-:W-:-:S07]  /*b530*/  LEPC R20, `(.L_x_2232) ;  /* 0x000000001014794e */ /* 0x000fce0000000000 */
[----:B-1----:R-:W-:Y:S05]  /*b540*/  CALL.ABS.NOINC R14 ;  /* 0x000000000e007343 */ /* 0x002fea0003c00000 */
.L_x_2232:
[----:B------:R-:W0:Y:S01]  /*b550*/  LDC.64 R4, c[0x0][0x9f8] ;  /* 0x00027e00ff047b82 */ /* 0x000e220000000a00 */
[----:B------:R-:W-:Y:S01]  /*b560*/  IMAD.SHL.U32 R6, R19, 0x8, RZ ;  /* 0x0000000813067824 */ /* 0x000fe200078e00ff */
[----:B------:R-:W-:Y:S01]  /*b570*/  ULDC UR4, c[0x0][0x2f4] ;  /* 0x0000bd0000047ab9 */ /* 0x000fe20000000800 */
[----:B------:R-:W-:Y:S01]  /*b580*/  IMAD.MOV.U32 R29, RZ, RZ, R31 ;  /* 0x000000ffff1d7224 */ /* 0x000fe200078e001f */
        /* <DEDUP_REMOVED lines=12> */
[----:B------:R-:W-:Y:S01]  /*b650*/  UMOV UR6, 0xffffffff ;  /* 0xffffffff00067882 */ /* 0x000fe20000000000 */
[----:B------:R-:W-:Y:S02]  /*b660*/  LOP3.LUT R24, R27, 0x80, RZ, 0xfc, !PT ;  /* 0x000000801b187812 */ /* 0x000fe400078efcff */
[----:B------:R-:W-:Y:S02]  /*b670*/  SHF.L.U32 R26, R19, 0x4, RZ ;  /* 0x00000004131a7819 */ /* 0x000fe400000006ff */
[----:B------:R-:W-:Y:S02]  /*b680*/  ISETP.GE.AND P1, PT, R24, UR4, PT ;  /* 0x0000000418007c0c */ /* 0x000fe4000bf26270 */
[----:B------:R-:W-:Y:S02]  /*b690*/  ISETP.GE.AND P3, PT, R27, UR5, PT ;  /* 0x000000051b007c0c */ /* 0x000fe4000bf66270 */
[----:B------:R-:W-:-:S02]  /*b6a0*/  LOP3.LUT R7, R19, 0x7f, RZ, 0xc0, !PT ;  /* 0x0000007f13077812 */ /* 0x000fc400078ec0ff */
[----:B------:R-:W-:Y:S02]  /*b6b0*/  LOP3.LUT R26, R26, 0x70, RZ, 0xc0, !PT ;  /* 0x000000701a1a7812 */ /* 0x000fe400078ec0ff */
[----:B------:R-:W-:Y:S02]  /*b6c0*/  @P0 LOP3.LUT R36, R36, 0x4, RZ, 0xfc, !PT ;  /* 0x0000000424240812 */ /* 0x000fe400078efcff */
[----:B------:R-:W-:Y:S02]  /*b6d0*/  ISETP.GE.AND P0, PT, R25, UR5, PT ;  /* 0x0000000519007c0c */ /* 0x000fe4000bf06270 */
[----:B------:R-:W-:-:S04]  /*b6e0*/  LOP3.LUT R36, R36, 0xfffffffd, RZ, 0xc0, !PT ;  /* 0xfffffffd24247812 */ /* 0x000fc800078ec0ff */
[----:B------:R-:W-:-:S04]  /*b6f0*/  @P2 LOP3.LUT R36, R36, 0x2, RZ, 0xfc, !PT ;  /* 0x0000000224242812 */ /* 0x000fc800078efcff */
[----:B------:R-:W-:-:S04]  /*b700*/  LOP3.LUT R36, R36, 0xfffffffe, RZ, 0xc0, !PT ;  /* 0xfffffffe24247812 */ /* 0x000fc800078ec0ff */
[----:B------:R-:W-:Y:S01]  /*b710*/  @P1 LOP3.LUT R36, R36, 0x1, RZ, 0xfc, !PT ;  /* 0x0000000124241812 */ /* 0x000fe200078efcff */
[----:B01----:R-:W-:Y:S06]  /*b720*/  BRA.DIV UR6, `(.L_x_2234) ;  /* 0x0000003206307947 */ /* 0x003fec000b800000 */
.L_x_2276:
[----:B------:R-:W-:Y:S01]  /*b730*/  UIADD3 UR4, UR51, -0x1, URZ ;  /* 0xffffffff33047890 */ /* 0x000fe2000fffe03f */
[----:B------:R-:W-:Y:S02]  /*b740*/  SHF.R.U32.HI R23, RZ, 0x3, R7 ;  /* 0x00000003ff177819 */ /* 0x000fe40000011607 */
[----:B------:R-:W-:Y:S02]  /*b750*/  ISETP.NE.AND P2, PT, R28, 0x1, PT ;  /* 0x000000011c00780c */ /* 0x000fe40003f45270 */
[----:B------:R-:W-:Y:S01]  /*b760*/  LOP3.LUT R22, R26, R23, RZ, 0xfc, !PT ;  /* 0x000000171a167212 */ /* 0x000fe200078efcff */
[----:B------:R-:W-:Y:S01]  /*b770*/  IMAD.U32 R13, RZ, RZ, UR4 ;  /* 0x00000004ff0d7e24 */ /* 0x000fe2000f8e00ff */
[----:B-----5:R-:W-:Y:S02]  /*b780*/  SHF.R.S32.HI R33, RZ, 0x1f, R29 ;  /* 0x0000001fff217819 */ /* 0x020fe4000001141d */
[----:B------:R-:W-:Y:S01]  /*b790*/  LOP3.LUT R36, R36, 0xffffffdf, RZ, 0xc0, !PT ;  /* 0xffffffdf24247812 */ /* 0x000fe200078ec0ff */
[----:B------:R-:W-:Y:S01]  /*b7a0*/  IMAD R13, R13, 0x60, R22 ;  /* 0x000000600d0d7824 */ /* 0x000fe200078e0216 */
[----:B------:R-:W-:-:S04]  /*b7b0*/  R2UR UR5, R2 ;  /* 0x00000000020572ca */ /* 0x000fc800000e0000 */
[C---:B------:R-:W-:Y:S01]  /*b7c0*/  ISETP.GE.AND P1, PT, R13.reuse, UR42, PT ;  /* 0x0000002a0d007c0c */ /* 0x040fe2000bf26270 */
[----:B------:R-:W0:Y:S01]  /*b7d0*/  @P2 LDC R0, c[0x0][0x434] ;  /* 0x00010d00ff002b82 */ /* 0x000e220000000800 */
[----:B------:R-:W-:Y:S01]  /*b7e0*/  IMAD.IADD R13, R13, 0x1, R30 ;  /* 0x000000010d0d7824 */ /* 0x000fe200078e021e */
[----:B------:R-:W-:Y:S02]  /*b7f0*/  @P2 LOP3.LUT R36, R36, 0x20, RZ, 0xfc, !PT ;  /* 0x0000002024242812 */ /* 0x000fe400078efcff */
[----:B------:R-:W-:Y:S02]  /*b800*/  ISETP.GT.U32.OR P1, PT, R22, 0x5f, P1 ;  /* 0x0000005f1600780c */ /* 0x000fe40000f24470 */
[----:B------:R-:W-:Y:S02]  /*b810*/  MOV R10, R13 ;  /* 0x0000000d000a7202 */ /* 0x000fe40000000f00 */
[----:B------:R-:W1:Y:S09]  /*b820*/  @P2 LDC R3, c[0x0][0x438] ;  /* 0x00010e00ff032b82 */ /* 0x000e720000000800 */
[----:B------:R-:W2:Y:S01]  /*b830*/  @!P1 LDC.64 R4, c[0x0][0x428] ;  /* 0x00010a00ff049b82 */ /* 0x000ea20000000a00 */
[----:B0-----:R-:W-:-:S07]  /*b840*/  @P2 IMAD.HI.U32 R0, R13, R0, RZ ;  /* 0x000000000d002227 */ /* 0x001fce00078e00ff */
[----:B------:R-:W0:Y:S01]  /*b850*/  @!P1 LDC.64 R8, c[0x0][0x418] ;  /* 0x00010600ff089b82 */ /* 0x000e220000000a00 */
[----:B-1----:R-:W-:-:S04]  /*b860*/  @P2 SHF.R.U32.HI R10, RZ, R3, R0 ;  /* 0x00000003ff0a2219 */ /* 0x002fc80000011600 */
[----:B------:R-:W-:Y:S01]  /*b870*/  @!P1 SHF.R.S32.HI R11, RZ, 0x1f, R10 ;  /* 0x0000001fff0b9819 */ /* 0x000fe2000001140a */
[----:B--2---:R-:W-:-:S04]  /*b880*/  @!P1 IMAD R0, R33, R4, RZ ;  /* 0x0000000421009224 */ /* 0x004fc800078e02ff */
[C---:B------:R-:W-:Y:S02]  /*b890*/  @!P1 IMAD R3, R29.reuse, R5, R0 ;  /* 0x000000051d039224 */ /* 0x040fe400078e0200 */
[----:B------:R-:W-:-:S04]  /*b8a0*/  @!P1 IMAD.WIDE.U32 R4, R29, R4, R10 ;  /* 0x000000041d049225 */ /* 0x000fc800078e000a */
[----:B------:R-:W-:Y:S01]  /*b8b0*/  @!P1 IMAD.IADD R0, R5, 0x1, R3 ;  /* 0x0000000105009824 */ /* 0x000fe200078e0203 */
[----:B0-----:R-:W-:Y:S01]  /*b8c0*/  @!P1 LEA R8, P2, R4, R8, 0x2 ;  /* 0x0000000804089211 */ /* 0x001fe200078410ff */
[----:B------:R-:W-:-:S03]  /*b8d0*/  IMAD.MOV.U32 R3, RZ, RZ, RZ ;  /* 0x000000ffff037224 */ /* 0x000fc600078e00ff */
[----:B------:R-:W-:-:S05]  /*b8e0*/  @!P1 LEA.HI.X R9, R4, R9, R0, 0x2, P2 ;  /* 0x0000000904099211 */ /* 0x000fca00010f1400 */
[----:B------:R0:W5:Y:S01]  /*b8f0*/  @!P1 LDG.E R3, desc[UR36][R8.64] ;  /* 0x0000002408039981 */ /* 0x000162000c1e1900 */
[----:B------:R-:W-:Y:S01]  /*b900*/  ULOP3.LUT UR5, UR5, 0x2, URZ, 0xfc, !UPT ;  /* 0x0000000205057892 */ /* 0x000fe2000f8efc3f */
[----:B------:R-:W-:Y:S01]  /*b910*/  SEL R0, RZ, 0xffffffff, P0 ;  /* 0xffffffffff007807 */ /* 0x000fe20000000000 */
[----:B------:R-:W-:Y:S01]  /*b920*/  IMAD.MOV R10, RZ, RZ, -R10 ;  /* 0x000000ffff0a7224 */ /* 0x000fe200078e0a0a */
[----:B------:R-:W-:Y:S01]  /*b930*/  ISETP.GT.U32.AND P0, PT, R22, 0x5f, PT ;  /* 0x0000005f1600780c */ /* 0x000fe20003f04070 */
[----:B------:R-:W-:Y:S01]  /*b940*/  IMAD.U32 R35, RZ, RZ, UR4 ;  /* 0x00000004ff237e24 */ /* 0x000fe2000f8e00ff */
[----:B------:R-:W-:Y:S01]  /*b950*/  LOP3.LUT R36, R36, 0xffffffef, RZ, 0xc0, !PT ;  /* 0xffffffef24247812 */ /* 0x000fe200078ec0ff */
[----:B------:R-:W-:Y:S01]  /*b960*/  IMAD.SHL.U32 R5, R0, 0x2, RZ ;  /* 0x0000000200057824 */ /* 0x000fe200078e00ff */
[----:B------:R-:W-:Y:S01]  /*b970*/  MOV R4, UR5 ;  /* 0x0000000500047c02 */ /* 0x000fe20008000f00 */
[----:B------:R-:W-:Y:S01]  /*b980*/  IMAD R10, R28, R10, R13 ;  /* 0x0000000a1c0a7224 */ /* 0x000fe200078e020d */
[----:B------:R-:W-:-:S02]  /*b990*/  SEL R32, RZ, 0x1, P3 ;  /* 0x00000001ff207807 */ /* 0x000fc40001800000 */
[----:B------:R-:W-:Y:S02]  /*b9a0*/  ISETP.NE.AND P4, PT, R4, 0x3, PT ;  /* 0x000000030400780c */ /* 0x000fe40003f85270 */
[----:B------:R-:W-:Y:S02]  /*b9b0*/  MOV R34, UR41 ;  /* 0x0000002900227c02 */ /* 0x000fe40008000f00 */
[----:B------:R-:W-:Y:S02]  /*b9c0*/  LOP3.LUT R32, R5, 0x2, R32, 0xe2, !PT ;  /* 0x0000000205207812 */ /* 0x000fe400078ee220 */
[----:B------:R-:W-:-:S07]  /*b9d0*/  SHF.R.S32.HI R34, RZ, 0x1f, R34 ;  /* 0x0000001fff227819 */ /* 0x000fce0000011422 */
[----:B------:R-:W-:-:S04]  /*b9e0*/  @P4 LOP3.LUT R36, R36, 0x10, RZ, 0xfc, !PT ;  /* 0x0000001024244812 */ /* 0x000fc800078efcff */
[----:B------:R-:W-:-:S04]  /*b9f0*/  LOP3.LUT R36, R36, 0xfffffff7, RZ, 0xc0, !PT ;  /* 0xfffffff724247812 */ /* 0x000fc800078ec0ff */
[----:B------:R-:W-:Y:S01]  /*ba00*/  @P0 LOP3.LUT R36, R36, 0x8, RZ, 0xfc, !PT ;  /* 0x0000000824240812 */ /* 0x000fe200078efcff */
[----:B0-----:R-:W-:Y:S06]  /*ba10*/  @!P4 BRA `(.L_x_2235) ;  /* 0x000000000004c947 */ /* 0x001fec0003800000 */
[----:B------:R-:W-:Y:S01]  /*ba20*/  BPT.TRAP 0x1 ;  /* 0x000000040000795c */ /* 0x000fe20000300000 */
.L_x_2235:
        /* <DEDUP_REMOVED lines=26> */
.L_x_2277:
[----:B------:R-:W-:Y:S01]  /*bbd0*/  ULDC.64 UR4, c[0x0][0x300] ;  /* 0x0000c00000047ab9 */ /* 0x000fe20000000a00 */
[----:B------:R-:W-:Y:S01]  /*bbe0*/  R2UR UR6, R34 ;  /* 0x00000000220672ca */ /* 0x000fe200000e0000 */
[----:B0-----:R-:W-:Y:S01]  /*bbf0*/  IMAD R5, R8, UR4, RZ ;  /* 0x0000000408057c24 */ /* 0x001fe2000f8e02ff */
[C---:B------:R-:W-:Y:S01]  /*bc00*/  LOP3.LUT P3, RZ, R36.reuse, 0x4, RZ, 0xc0, !PT ;  /* 0x0000000424ff7812 */ /* 0x040fe2000786c0ff */
[----:B------:R-:W-:Y:S01]  /*bc10*/  IMAD.MOV.U32 R8, RZ, RZ, -0x60 ;  /* 0xffffffa0ff087424 */ /* 0x000fe200078e00ff */
[----:B------:R-:W-:Y:S01]  /*bc20*/  LOP3.LUT P2, RZ, R36, 0x2, RZ, 0xc0, !PT ;  /* 0x0000000224ff7812 */ /* 0x000fe2000784c0ff */
[----:B------:R-:W-:Y:S01]  /*bc30*/  IMAD R9, R10, UR5, R5 ;  /* 0x000000050a097c24 */ /* 0x000fe2000f8e0205 */
[----:B------:R-:W-:Y:S01]  /*bc40*/  LOP3.LUT P1, RZ, R36, 0x1, RZ, 0xc0, !PT ;  /* 0x0000000124ff7812 */ /* 0x000fe2000782c0ff */
[----:B------:R-:W-:Y:S01]  /*bc50*/  IMAD.WIDE.U32 R4, R10, UR4, RZ ;  /* 0x000000040a047c25 */ /* 0x000fe2000f8e00ff */
[----:B------:R-:W-:-:S03]  /*bc60*/  ULDC.64 UR4, c[0x0][0x310] ;  /* 0x0000c40000047ab9 */ /* 0x000fc60000000a00 */
[----:B------:R-:W-:Y:S02]  /*bc70*/  IMAD.IADD R5, R5, 0x1, R9 ;  /* 0x0000000105057824 */ /* 0x000fe400078e0209 */
[----:B------:R-:W-:Y:S02]  /*bc80*/  IMAD R0, R0, UR4, RZ ;  /* 0x0000000400007c24 */ /* 0x000fe4000f8e02ff */
[----:B------:R-:W-:-:S04]  /*bc90*/  IMAD.WIDE.U32 R4, R3, UR4, R4 ;  /* 0x0000000403047c25 */ /* 0x000fc8000f8e0004 */
[----:B------:R-:W-:Y:S01]  /*bca0*/  IMAD R9, R3, UR5, R0 ;  /* 0x0000000503097c24 */ /* 0x000fe2000f8e0200 */
[----:B------:R-:W-:Y:S01]  /*bcb0*/  ULDC.64 UR4, c[0x0][0x308] ;  /* 0x0000c20000047ab9 */ /* 0x000fe20000000a00 */
[----:B------:R-:W-:Y:S01]  /*bcc0*/  IMAD R8, R35, R8, UR42 ;  /* 0x0000002a23087e24 */ /* 0x000fe2000f8e0208 */
[----:B------:R-:W-:Y:S01]  /*bcd0*/  MOV R3, UR4 ;  /* 0x0000000400037c02 */ /* 0x000fe20008000f00 */
[----:B------:R-:W-:Y:S01]  /*bce0*/  UIMAD UR4, UR6, UR4, URZ ;  /* 0x00000004060472a4 */ /* 0x000fe2000f8e023f */
[----:B------:R-:W-:Y:S02]  /*bcf0*/  IMAD.IADD R5, R5, 0x1, R9 ;  /* 0x0000000105057824 */ /* 0x000fe400078e0209 */
[----:B------:R-:W-:Y:S01]  /*bd00*/  ULDC.64 UR6, c[0x0][0x2e8] ;  /* 0x0000ba0000067ab9 */ /* 0x000fe20000000a00 */
[----:B------:R-:W-:Y:S02]  /*bd10*/  UIMAD UR4, UR41, UR5, UR4 ;  /* 0x00000005290472a4 */ /* 0x000fe4000f8e0204 */
[----:B------:R-:W-:-:S04]  /*bd20*/  IMAD.WIDE.U32 R4, R3, UR41, R4 ;  /* 0x0000002903047c25 */ /* 0x000fc8000f8e0004 */
[----:B------:R-:W-:Y:S01]  /*bd30*/  IMAD.SHL.U32 R37, R7, 0x8, RZ ;  /* 0x0000000807257824 */ /* 0x000fe200078e00ff */
[----:B------:R-:W-:Y:S01]  /*bd40*/  LEA R0, P0, R4, UR6, 0x1 ;  /* 0x0000000604007c11 */ /* 0x000fe2000f8008ff */
[----:B------:R-:W-:Y:S01]  /*bd50*/  VIADD R3, R5, UR4 ;  /* 0x0000000405037c36 */ /* 0x000fe20008000000 */
[----:B------:R-:W-:Y:S01]  /*bd60*/  LOP3.LUT R5, R6, 0x1c0, RZ, 0xc0, !PT ;  /* 0x000001c006057812 */ /* 0x000fe200078ec0ff */
[----:B------:R-:W-:-:S03]  /*bd70*/  UMOV UR4, 0xffffffff ;  /* 0xffffffff00047882 */ /* 0x000fc60000000000 */
[----:B------:R-:W-:Y:S02]  /*bd80*/  LEA.HI.X R3, R4, UR7, R3, 0x1, P0 ;  /* 0x0000000704037c11 */ /* 0x000fe400080f0c03 */
[----:B------:R-:W-:Y:S02]  /*bd90*/  LOP3.LUT R4, R5, 0x38, R6, 0xf8, !PT ;  /* 0x0000003805047812 */ /* 0x000fe400078ef806 */
[----:B------:R-:W-:Y:S02]  /*bda0*/  IADD3 R6, -R23, R8, RZ ;  /* 0x0000000817067210 */ /* 0x000fe40007ffe1ff */
[----:B------:R-:W-:Y:S02]  /*bdb0*/  LOP3.LUT R4, R4, 0x38, R19, 0x78, !PT ;  /* 0x0000003804047812 */ /* 0x000fe400078e7813 */
[----:B------:R-:W-:Y:S02]  /*bdc0*/  ISETP.GE.AND P0, PT, R6, 0x1, PT ;  /* 0x000000010600780c */ /* 0x000fe40003f06270 */
[----:B------:R-:W-:Y:S01]  /*bdd0*/  LOP3.LUT R37, R4, 0x200, R37, 0xf8, !PT ;  /* 0x0000020004257812 */ /* 0x000fe200078ef825 */
[----:B------:R-:W-:Y:S10]  /*bde0*/  BRA.DIV UR4, `(.L_x_2237) ;  /* 0x0000002a04b87947 */ /* 0x000ff4000b800000 */
[----:B------:R-:W-:Y:S01]  /*bdf0*/  SHFL.IDX PT, R5, R3, RZ, 0x181f ;  /* 0x00181fff03057589 */ /* 0x000fe200000e0000 */
[----:B------:R-:W-:-:S03]  /*be00*/  @P0 LEA R19, R37, UR46, 0x1 ;  /* 0x0000002e25130c11 */ /* 0x000fc6000f8e08ff */
[----:B------:R-:W0:Y:S04]  /*be10*/  SHFL.IDX PT, R4, R0, RZ, 0x181f ;  /* 0x00181fff00047589 */ /* 0x000e2800000e0000 */
[----:B------:R-:W1:Y:S04]  /*be20*/  SHFL.IDX PT, R7, R3, 0x1, 0x181f ;  /* 0x00381f0003077f89 */ /* 0x000e6800000e0000 */
[----:B------:R-:W2:Y:S04]  /*be30*/  SHFL.IDX PT, R14, R0, 0x1, 0x181f ;  /* 0x00381f00000e7f89 */ /* 0x000ea800000e0000 */
[----:B------:R-:W-:Y:S04]  /*be40*/  SHFL.IDX PT, R10, R3, 0x2, 0x181f ;  /* 0x00581f00030a7f89 */ /* 0x000fe800000e0000 */
[----:B------:R-:W3:Y:S01]  /*be50*/  SHFL.IDX PT, R21, R0, 0x2, 0x181f ;  /* 0x00581f0000157f89 */ /* 0x000ee200000e0000 */
[----:B0-----:R-:W-:-:S05]  /*be60*/  @P0 IMAD.WIDE.U32 R4, R27, 0x2, R4 ;  /* 0x000000021b040825 */ /* 0x001fca00078e0004 */
[----:B------:R-:W-:Y:S04]  /*be70*/  @P0 LDGSTS.E.BYPASS.LTC128B.128 [R19+0x18400], desc[UR36][R4.64], !P3 ;  /* 0x1840000004130fae */ /* 0x000fe8000d901d64 */
[----:B------:R-:W-:Y:S04]  /*be80*/  @P0 LDGSTS.E.BYPASS.LTC128B.128 [R19+0x1b400], desc[UR36][R4.64+0x80], !P2 ;  /* 0x1b40008004130fae */ /* 0x000fe8000d101d64 */
[----:B------:R1:W-:Y:S01]  /*be90*/  @P0 LDGSTS.E.BYPASS.LTC128B.128 [R19+0x1e400], desc[UR36][R4.64+0x100], !P1 ;  /* 0x1e40010004130fae */ /* 0x0003e2000c901d64 */
[----:B------:R-:W-:Y:S02]  /*bea0*/  ISETP.GE.AND P0, PT, R6, 0x11, PT ;  /* 0x000000110600780c */ /* 0x000fe40003f06270 */
[----:B-1----:R-:W-:Y:S01]  /*beb0*/  MOV R5, R7 ;  /* 0x0000000700057202 */ /* 0x002fe20000000f00 */
[----:B--2---:R-:W-:-:S10]  /*bec0*/  IMAD.MOV.U32 R4, RZ, RZ, R14 ;  /* 0x000000ffff047224 */ /* 0x004fd400078e000e */
[----:B------:R-:W-:Y:S01]  /*bed0*/  @P0 LEA R20, R37, UR46, 0x1 ;  /* 0x0000002e25140c11 */ /* 0x000fe2000f8e08ff */
[----:B------:R-:W0:Y:S01]  /*bee0*/  SHFL.IDX PT, R14, R0, 0x3, 0x181f ;  /* 0x00781f00000e7f89 */ /* 0x000e2200000e0000 */
[----:B------:R-:W-:-:S03]  /*bef0*/  @P0 IMAD.WIDE.U32 R8, R27, 0x2, R4 ;  /* 0x000000021b080825 */ /* 0x000fc600078e0004 */
[----:B------:R-:W1:Y:S01]  /*bf00*/  SHFL.IDX PT, R7, R3, 0x3, 0x181f ;  /* 0x00781f0003077f89 */ /* 0x000e6200000e0000 */
[----:B---3--:R-:W-:-:S03]  /*bf10*/  IMAD.MOV.U32 R4, RZ, RZ, R21 ;  /* 0x000000ffff047224 */ /* 0x008fc600078e0015 */
[----:B------:R-:W-:Y:S01]  /*bf20*/  @P0 LDGSTS.E.BYPASS.LTC128B.128 [R20+0x18c00], desc[UR36][R8.64], !P3 ;  /* 0x18c0000008140fae */ /* 0x000fe2000d901d64 */
[----:B------:R-:W-:-:S03]  /*bf30*/  IMAD.MOV.U32 R5, RZ, RZ, R10 ;  /* 0x000000ffff057224 */ /* 0x000fc600078e000a */
[----:B------:R-:W-:Y:S04]  /*bf40*/  @P0 LDGSTS.E.BYPASS.LTC128B.128 [R20+0x1bc00], desc[UR36][R8.64+0x80], !P2 ;  /* 0x1bc0008008140fae */ /* 0x000fe8000d101d64 */
[----:B------:R-:W-:Y:S01]  /*bf50*/  @P0 LDGSTS.E.BYPASS.LTC128B.128 [R20+0x1ec00], desc[UR36][R8.64+0x100], !P1 ;  /* 0x1ec0010008140fae */ /* 0x000fe2000c901d64 */
[----:B------:R-:W-:-:S03]  /*bf60*/  ISETP.GE.AND P0, PT, R6, 0x21, PT ;  /* 0x000000210600780c */ /* 0x000fc60003f06270 */
[----:B------:R-:W2:Y:S04]  /*bf70*/  SHFL.IDX PT, R10, R3, 0x4, 0x181f ;  /* 0x00981f00030a7f89 */ /* 0x000ea800000e0000 */
[----:B------:R-:W3:Y:S04]  /*bf80*/  SHFL.IDX PT, R19, R0, 0x4, 0x181f ;  /* 0x00981f0000137f89 */ /* 0x000ee800000e0000 */
[----:B------:R-:W4:Y:S02]  /*bf90*/  SHFL.IDX PT, R3, R3, 0x5, 0x181f ;  /* 0x00b81f0003037f89 */ /* 0x000f2400000e0000 */
[----:B------:R-:W-:Y:S01]  /*bfa0*/  @P0 IMAD.WIDE.U32 R4, R27, 0x2, R4 ;  /* 0x000000021b040825 */ /* 0x000fe200078e0004 */
[----:B------:R-:W-:-:S05]  /*bfb0*/  @P0 LEA R21, R37, UR46, 0x1 ;  /* 0x0000002e25150c11 */ /* 0x000fca000f8e08ff */
[----:B------:R-:W-:Y:S04]  /*bfc0*/  @P0 LDGSTS.E.BYPASS.LTC128B.128 [R21+0x19400], desc[UR36][R4.64], !P3 ;  /* 0x1940000004150fae */ /* 0x000fe8000d901d64 */
[----:B------:R-:W-:Y:S04]  /*bfd0*/  @P0 LDGSTS.E.BYPASS.LTC128B.128 [R21+0x1c400], desc[UR36][R4.64+0x80], !P2 ;  /* 0x1c40008004150fae */ /* 0x000fe8000d101d64 */
[----:B------:R0:W-:Y:S01]  /*bfe0*/  @P0 LDGSTS.E.BYPASS.LTC128B.128 [R21+0x1f400], desc[UR36][R4.64+0x100], !P1 ;  /* 0x1f40010004150fae */ /* 0x0001e2000c901d64 */
[----:B------:R-:W-:Y:S02]  /*bff0*/  ISETP.GE.AND P0, PT, R6, 0x31, PT ;  /* 0x000000310600780c */ /* 0x000fe40003f06270 */
[----:B0-----:R-:W-:Y:S01]  /*c000*/  MOV R4, R14 ;  /* 0x0000000e00047202 */ /* 0x001fe20000000f00 */
[----:B-1----:R-:W-:-:S10]  /*c010*/  IMAD.MOV.U32 R5, RZ, RZ, R7 ;  /* 0x000000ffff057224 */ /* 0x002fd400078e0007 */
[----:B------:R-:W-:Y:S01]  /*c020*/  @P0 LEA R7, R37, UR46, 0x1 ;  /* 0x0000002e25070c11 */ /* 0x000fe2000f8e08ff */
[----:B------:R0:W1:Y:S01]  /*c030*/  SHFL.IDX PT, R14, R0, 0x5, 0x181f ;  /* 0x00b81f00000e7f89 */ /* 0x00006200000e0000 */
[----:B------:R-:W-:Y:S01]  /*c040*/  @P0 IMAD.WIDE.U32 R8, R27, 0x2, R4 ;  /* 0x000000021b080825 */ /* 0x000fe200078e0004 */
[----:B--2---:R-:W-:-:S03]  /*c050*/  MOV R5, R10 ;  /* 0x0000000a00057202 */ /* 0x004fc60000000f00 */
[----:B---3--:R-:W-:Y:S01]  /*c060*/  IMAD.MOV.U32 R4, RZ, RZ, R19 ;  /* 0x000000ffff047224 */ /* 0x008fe200078e0013 */
        /* <DEDUP_REMOVED lines=9> */
.L_x_2291:
        /* <DEDUP_REMOVED lines=18> */
.L_x_2238:
        /* <DEDUP_REMOVED lines=18> */
[----:B------:R-:W-:Y:S01]  /*c340*/  MOV R4, UR6 ;  /* 0x0000000600047c02 */ /* 0x000fe20008000f00 */
[----:B------:R-:W-:Y:S01]  /*c350*/  IMAD.U32 R5, RZ, RZ, UR7 ;  /* 0x00000007ff057e24 */ /* 0x000fe2000f8e00ff */
        /* <DEDUP_REMOVED lines=9> */
[----:B0-----:R-:W-:Y:S05]  /*c3f0*/  CALL.ABS.NOINC R14 ;  /* 0x000000000e007343 */ /* 0x001fea0003c00000 */
.L_x_2239:
[----:B------:R-:W-:Y:S01]  /*c400*/  UISETP.NE.AND UP0, UPT, UR49, URZ, UPT ;  /* 0x0000003f3100728c */ /* 0x000fe2000bf05270 */
[----:B------:R-:W-:Y:S01]  /*c410*/  MOV R3, UR48 ;  /* 0x0000003000037c02 */ /* 0x000fe20008000f00 */
[----:B------:R-:W0:Y:S01]  /*c420*/  LDC R8, c[0x0][0x448] ;  /* 0x00011200ff087b82 */ /* 0x000e220000000800 */
[----:B------:R-:W-:Y:S01]  /*c430*/  MOV R4, UR38 ;  /* 0x0000002600047c02 */ /* 0x000fe20008000f00 */
[----:B------:R-:W-:Y:S01]  /*c440*/  IMAD.U32 R7, RZ, RZ, UR47 ;  /* 0x0000002fff077e24 */ /* 0x000fe2000f8e00ff */
[----:B------:R-:W-:Y:S01]  /*c450*/  ULDC.64 UR4, c[0x0][0x2e0] ;  /* 0x0000b80000047ab9 */ /* 0x000fe20000000a00 */
[----:B------:R-:W-:Y:S01]  /*c460*/  PLOP3.LUT P0, PT, PT, PT, UP0, 0x80, 0x0 ;  /* 0x000000000000781c */ /* 0x000fe20003f0f008 */
[----:B------:R-:W-:Y:S02]  /*c470*/  IMAD R3, R3, 0x80, R22 ;  /* 0x0000008003037824 */ /* 0x000fe400078e0216 */
[----:B------:R-:W-:Y:S02]  /*c480*/  IMAD.MOV.U32 R6, RZ, RZ, R4 ;  /* 0x000000ffff067224 */ /* 0x000fe400078e0004 */
[----:B------:R-:W-:Y:S01]  /*c490*/  @UP0 ULDC UR6, c[0x0][0x44c] ;  /* 0x0001130000060ab9 */ /* 0x000fe20000000800 */
[----:B------:R-:W-:Y:S01]  /*c4a0*/  IMAD R0, R19, UR4, RZ ;  /* 0x0000000413007c24 */ /* 0x000fe2000f8e02ff */
[----:B------:R-:W-:Y:S01]  /*c4b0*/  MOV R9, R3 ;  /* 0x0000000300097202 */ /* 0x000fe20000000f00 */
[----:B------:R-:W-:Y:S01]  /*c4c0*/  IMAD.WIDE.U32 R6, R31, UR4, R6 ;  /* 0x000000041f067c25 */ /* 0x000fe2000f8e0006 */
[----:B------:R-:W-:-:S03]  /*c4d0*/  @UP0 ULDC UR4, c[0x0][0x450] ;  /* 0x0001140000040ab9 */ /* 0x000fc60000000800 */
[----:B------:R-:W-:Y:S02]  /*c4e0*/  IMAD.U32 R5, RZ, RZ, UR39 ;  /* 0x00000027ff057e24 */ /* 0x000fe4000f8e00ff */
        /* <DEDUP_REMOVED lines=29> */
[----:B------:R-:W-:Y:S01]  /*c6c0*/  IMAD.U32 R10, RZ, RZ, UR48 ;  /* 0x00000030ff0a7e24 */ /* 0x000fe2000f8e00ff */
[----:B------:R-:W-:Y:S02]  /*c6d0*/  ULDC UR4, c[0x0][0x288] ;  /* 0x0000a20000047ab9 */ /* 0x000fe40000000800 */
[----:B------:R-:W0:Y:S01]  /*c6e0*/  SHFL.IDX PT, R4, R3, RZ, 0x181f ;  /* 0x00181fff03047589 */ /* 0x000e2200000e0000 */
[----:B------:R-:W-:Y:S01]  /*c6f0*/  IMAD R6, R8, UR4, RZ ;  /* 0x0000000408067c24 */ /* 0x000fe2000f8e02ff */
[----:B------:R-:W-:Y:S02]  /*c700*/  LEA R7, R10, R23, 0x7 ;  /* 0x000000170a077211 */ /* 0x000fe400078e38ff */
[----:B------:R-:W-:Y:S02]  /*c710*/  SHFL.IDX PT, R8, R0, 0x1, 0x181f ;  /* 0x00381f0000087f89 */ /* 0x000fe400000e0000 */
[C---:B------:R-:W-:Y:S01]  /*c720*/  ISETP.GE.AND P1, PT, R7.reuse, R6, PT ;  /* 0x000000060700720c */ /* 0x040fe20003f26270 */
[C---:B------:R-:W-:Y:S01]  /*c730*/  VIADD R9, R7.reuse, 0x10 ;  /* 0x0000001007097836 */ /* 0x040fe20000000000 */
[----:B------:R-:W1:Y:S01]  /*c740*/  SHFL.IDX PT, R14, R3, 0x1, 0x181f ;  /* 0x00381f00030e7f89 */ /* 0x000e6200000e0000 */
[----:B------:R-:W-:-:S10]  /*c750*/  VIADD R11, R7, 0x20 ;  /* 0x00000020070b7836 */ /* 0x000fd40000000000 */
[----:B------:R-:W-:Y:S01]  /*c760*/  @!P1 LEA R19, R37, UR46, 0x1 ;  /* 0x0000002e25139c11 */ /* 0x000fe2000f8e08ff */
[----:B0-----:R-:W-:-:S05]  /*c770*/  @!P1 IMAD.WIDE.U32 R4, R27, 0x2, R4 ;  /* 0x000000021b049825 */ /* 0x001fca00078e0004 */
[----:B------:R-:W-:Y:S04]  /*c780*/  @!P1 LDGSTS.E.BYPASS.LTC128B.128 [R19+0xc400], desc[UR36][R4.64], !P3 ;  /* 0x0c40000004139fae */ /* 0x000fe8000d901d64 */
[----:B------:R-:W-:Y:S04]  /*c790*/  @!P1 LDGSTS.E.BYPASS.LTC128B.128 [R19+0x10400], desc[UR36][R4.64+0x80], !P2 ;  /* 0x1040008004139fae */ /* 0x000fe8000d101d64 */
[----:B------:R1:W-:Y:S01]  /*c7a0*/  @!P1 LDGSTS.E.BYPASS.LTC128B.128 [R19+0x14400], desc[UR36][R4.64+0x100], !P0 ;  /* 0x1440010004139fae */ /* 0x0003e2000c101d64 */
[----:B------:R-:W-:Y:S01]  /*c7b0*/  ISETP.GE.AND P1, PT, R9, R6, PT ;  /* 0x000000060900720c */ /* 0x000fe20003f26270 */
[----:B-1----:R-:W-:Y:S01]  /*c7c0*/  IMAD.MOV.U32 R4, RZ, RZ, R14 ;  /* 0x000000ffff047224 */ /* 0x002fe200078e000e */
[----:B------:R-:W-:Y:S01]  /*c7d0*/  MOV R5, R8 ;  /* 0x0000000800057202 */ /* 0x000fe20000000f00 */
[----:B------:R-:W-:Y:S10]  /*c7e0*/  SHFL.IDX PT, R14, R3, 0x3, 0x181f ;  /* 0x00781f00030e7f89 */ /* 0x000ff400000e0000 */
[----:B------:R-:W-:Y:S01]  /*c7f0*/  @!P1 LEA R21, R37, UR46, 0x1 ;  /* 0x0000002e25159c11 */ /* 0x000fe2000f8e08ff */
[----:B------:R-:W-:-:S02]  /*c800*/  @!P1 IMAD.WIDE.U32 R8, R27, 0x2, R4 ;  /* 0x000000021b089825 */ /* 0x000fc400078e0004 */
[----:B------:R-:W-:Y:S04]  /*c810*/  SHFL.IDX PT, R5, R0, 0x2, 0x181f ;  /* 0x00581f0000057f89 */ /* 0x000fe800000e0000 */
[----:B------:R-:W0:Y:S04]  /*c820*/  SHFL.IDX PT, R4, R3, 0x2, 0x181f ;  /* 0x00581f0003047f89 */ /* 0x000e2800000e0000 */
[----:B------:R-:W-:Y:S04]  /*c830*/  @!P1 LDGSTS.E.BYPASS.LTC128B.128 [R21+0xcc00], desc[UR36][R8.64], !P3 ;  /* 0x0cc0000008159fae */ /* 0x000fe8000d901d64 */
[----:B------:R-:W-:Y:S04]  /*c840*/  @!P1 LDGSTS.E.BYPASS.LTC128B.128 [R21+0x10c00], desc[UR36][R8.64+0x80], !P2 ;  /* 0x10c0008008159fae */ /* 0x000fe8000d101d64 */
[----:B------:R1:W-:Y:S01]  /*c850*/  @!P1 LDGSTS.E.BYPASS.LTC128B.128 [R21+0x14c00], desc[UR36][R8.64+0x100], !P0 ;  /* 0x14c0010008159fae */ /* 0x0003e2000c101d64 */
[----:B------:R-:W-:Y:S01]  /*c860*/  ISETP.GE.AND P1, PT, R11, R6, PT ;  /* 0x000000060b00720c */ /* 0x000fe20003f26270 */
[----:B------:R-:W-:-:S02]  /*c870*/  VIADD R11, R7, 0x40 ;  /* 0x00000040070b7836 */ /* 0x000fc40000000000 */
[----:B-1----:R-:W1:Y:S01]  /*c880*/  SHFL.IDX PT, R8, R0, 0x3, 0x181f ;  /* 0x00781f0000087f89 */ /* 0x002e6200000e0000 */
[----:B------:R-:W-:-:S09]  /*c890*/  VIADD R9, R7, 0x30 ;  /* 0x0000003007097836 */ /* 0x000fd20000000000 */
[----:B------:R-:W-:Y:S01]  /*c8a0*/  @!P1 LEA R19, R37, UR46, 0x1 ;  /* 0x0000002e25139c11 */ /* 0x000fe2000f8e08ff */
[----:B0-----:R-:W-:-:S05]  /*c8b0*/  @!P1 IMAD.WIDE.U32 R4, R27, 0x2, R4 ;  /* 0x000000021b049825 */ /* 0x001fca00078e0004 */
[----:B------:R-:W-:Y:S04]  /*c8c0*/  @!P1 LDGSTS.E.BYPASS.LTC128B.128 [R19+0xd400], desc[UR36][R4.64], !P3 ;  /* 0x0d40000004139fae */ /* 0x000fe8000d901d64 */
[----:B------:R-:W-:Y:S04]  /*c8d0*/  @!P1 LDGSTS.E.BYPASS.LTC128B.128 [R19+0x11400], desc[UR36][R4.64+0x80], !P2 ;  /* 0x1140008004139fae */ /* 0x000fe8000d101d64 */
[----:B------:R0:W-:Y:S01]  /*c8e0*/  @!P1 LDGSTS.E.BYPASS.LTC128B.128 [R19+0x15400], desc[UR36][R4.64+0x100], !P0 ;  /* 0x1540010004139fae */ /* 0x0001e2000c101d64 */
[----:B------:R-:W-:Y:S02]  /*c8f0*/  ISETP.GE.AND P1, PT, R9, R6, PT ;  /* 0x000000060900720c */ /* 0x000fe40003f26270 */
[----:B0-----:R-:W-:Y:S01]  /*c900*/  MOV R4, R14 ;  /* 0x0000000e00047202 */ /* 0x001fe20000000f00 */
[----:B-1----:R-:W-:-:S10]  /*c910*/  IMAD.MOV.U32 R5, RZ, RZ, R8 ;  /* 0x000000ffff057224 */ /* 0x002fd400078e0008 */
[----:B------:R-:W-:Y:S01]  /*c920*/  @!P1 LEA R21, R37, UR46, 0x1 ;  /* 0x0000002e25159c11 */ /* 0x000fe2000f8e08ff */
[----:B------:R-:W-:Y:S01]  /*c930*/  SHFL.IDX PT, R14, R3, 0x5, 0x181f ;  /* 0x00b81f00030e7f89 */ /* 0x000fe200000e0000 */
[----:B------:R-:W-:-:S03]  /*c940*/  @!P1 IMAD.WIDE.U32 R8, R27, 0x2, R4 ;  /* 0x000000021b089825 */ /* 0x000fc600078e0004 */
[----:B------:R-:W-:Y:S04]  /*c950*/  SHFL.IDX PT, R5, R0, 0x4, 0x181f ;  /* 0x00981f0000057f89 */ /* 0x000fe800000e0000 */
[----:B------:R-:W0:Y:S04]  /*c960*/  SHFL.IDX PT, R4, R3, 0x4, 0x181f ;  /* 0x00981f0003047f89 */ /* 0x000e2800000e0000 */
[----:B------:R-:W-:Y:S04]  /*c970*/  @!P1 LDGSTS.E.BYPASS.LTC128B.128 [R21+0xdc00], desc[UR36][R8.64], !P3 ;  /* 0x0dc0000008159fae */ /* 0x000fe8000d901d64 */
[----:B------:R-:W-:Y:S04]  /*c980*/  @!P1 LDGSTS.E.BYPASS.LTC128B.128 [R21+0x11c00], desc[UR36][R8.64+0x80], !P2 ;  /* 0x11c0008008159fae */ /* 0x000fe8000d101d64 */
[----:B------:R1:W-:Y:S01]  /*c990*/  @!P1 LDGSTS.E.BYPASS.LTC128B.128 [R21+0x15c00], desc[UR36][R8.64+0x100], !P0 ;  /* 0x15c0010008159fae */ /* 0x0003e2000c101d64 */
[----:B------:R-:W-:-:S02]  /*c9a0*/  ISETP.GE.AND P1, PT, R11, R6, PT ;  /* 0x000000060b00720c */ /* 0x000fc40003f26270 */
[C---:B------:R-:W-:Y:S01]  /*c9b0*/  IADD3 R11, R7.reuse, 0x60, RZ ;  /* 0x00000060070b7810 */ /* 0x040fe20007ffe0ff */
[----:B-1----:R-:W1:Y:S01]  /*c9c0*/  SHFL.IDX PT, R8, R0, 0x5, 0x181f ;  /* 0x00b81f0000087f89 */ /* 0x002e6200000e0000 */
[----:B------:R-:W-:-:S09]  /*c9d0*/  IADD3 R9, R7, 0x50, RZ ;  /* 0x0000005007097810 */ /* 0x000fd20007ffe0ff */
[----:B0-----:R-:W-:Y:S01]  /*c9e0*/  @!P1 IMAD.WIDE.U32 R4, R27, 0x2, R4 ;  /* 0x000000021b049825 */ /* 0x001fe200078e0004 */
[----:B------:R-:W-:-:S05]  /*c9f0*/  @!P1 LEA R19, R37, UR46, 0x1 ;  /* 0x0000002e25139c11 */ /* 0x000fca000f8e08ff */
[----:B------:R-:W-:Y:S04]  /*ca00*/  @!P1 LDGSTS.E.BYPASS.LTC128B.128 [R19+0xe400], desc[UR36][R4.64], !P3 ;  /* 0x0e40000004139fae */ /* 0x000fe8000d901d64 */
[----:B------:R-:W-:Y:S04]  /*ca10*/  @!P1 LDGSTS.E.BYPASS.LTC128B.128 [R19+0x12400], desc[UR36][R4.64+0x80], !P2 ;  /* 0x1240008004139fae */ /* 0x000fe8000d101d64 */
[----:B------:R0:W-:Y:S01]  /*ca20*/  @!P1 LDGSTS.E.BYPASS.LTC128B.128 [R19+0x16400], desc[UR36][R4.64+0x100], !P0 ;  /* 0x1640010004139fae */ /* 0x0001e2000c101d64 */
[----:B------:R-:W-:Y:S01]  /*ca30*/  ISETP.GE.AND P1, PT, R9, R6, PT ;  /* 0x000000060900720c */ /* 0x000fe20003f26270 */
[----:B0-----:R-:W-:-:S02]  /*ca40*/  IMAD.MOV.U32 R4, RZ, RZ, R14 ;  /* 0x000000ffff047224 */ /* 0x001fc400078e000e */
        /* <DEDUP_REMOVED lines=16> */
.L_x_2308:
[----:B------:R-:W-:Y:S01]  /*cb50*/  VIADD R7, R7, 0x70 ;  /* 0x0000007007077836 */ /* 0x000fe20000000000 */
[----:B------:R-:W-:Y:S01]  /*cb60*/  BSSY B0, `(.L_x_2241) ;  /* 0x000000d000007945 */ /* 0x000fe20003800000 */
[----:B-1----:R-:W-:Y:S01]  /*cb70*/  IMAD.MOV.U32 R4, RZ, RZ, R14 ;  /* 0x000000ffff047224 */ /* 0x002fe200078e000e */
[----:B--2---:R-:W-:Y:S02]  /*cb80*/  MOV R5, R8 ;  /* 0x0000000800057202 */ /* 0x004fe40000000f00 */
        /* <DEDUP_REMOVED lines=10> */
.L_x_2242:
[----:B------:R-:W-:Y:S05]  /*cc30*/  BSYNC B0 ;  /* 0x0000000000007941 */ /* 0x000fea0003800000 */
.L_x_2241:
[----:B------:R-:W-:Y:S01]  /*cc40*/  NOP ;  /* 0x0000000000007918 */ /* 0x000fe20000000000 */
[----:B------:R-:W-:Y:S01]  /*cc50*/  SYNCS.ARRIVE.TRANS64.RED.A0T1 RZ, [UR46+0x2a800], RZ ;  /* 0x02a800ffffff79a7 */ /* 0x000fe2000820042e */
[----:B------:R-:W-:Y:S01]  /*cc60*/  IMAD.MOV.U32 R0, RZ, RZ, 0x1 ;  /* 0x00000001ff007424 */ /* 0x000fe200078e00ff */
[----:B------:R-:W-:Y:S04]  /*cc70*/  ARRIVES.LDGSTSBAR.64.TRANSCNT [UR46+0x2a800] ;  /* 0x02a80000ff0079b0 */ /* 0x000fe80008000aae */
[----:B------:R-:W-:Y:S01]  /*cc80*/  SHF.L.U32 R0, R0, 0x1f, RZ ;  /* 0x0000001f00007819 */ /* 0x000fe200000006ff */
[----:B------:R-:W-:Y:S01]  /*cc90*/  NOP ;  /* 0x0000000000007918 */ /* 0x000fe20000000000 */
[----:B------:R-:W-:Y:S02]  /*cca0*/  SYNCS.ARRIVE.TRANS64.A1T0 RZ, [UR46+0x2a800], RZ ;  /* 0x02a800ffffff79a7 */ /* 0x000fe4000810002e */
[----:B------:R-:W1:Y:S02]  /*ccb0*/  SYNCS.PHASECHK.TRANS64.TRYWAIT P0, [UR46+0x2a820], R0 ;  /* 0x02a82000ff0075a7 */ /* 0x000e64000800016e */
[----:B-1----:R-:W-:Y:S05]  /*ccc0*/  @!P0 BRA `(.L_x_2243) ;  /* 0x0000002c00848947 */ /* 0x002fea0003800000 */
.L_x_2309:
[----:B------:R-:W-:Y:S01]  /*ccd0*/  UIADD3 UR4, UR51, -0x2, URZ ;  /* 0xfffffffe33047890 */ /* 0x000fe2000fffe03f */
[----:B------:R-:W-:Y:S01]  /*cce0*/  IMAD.MOV.U32 R9, RZ, RZ, 0x1 ;  /* 0x00000001ff097424 */ /* 0x000fe200078e00ff */
[----:B------:R-:W-:Y:S02]  /*ccf0*/  MOV R8, RZ ;  /* 0x000000ff00087202 */ /* 0x000fe40000000f00 */
[----:B------:R-:W-:-:S06]  /*cd00*/  UISETP.GE.AND UP0, UPT, UR4, UR50, UPT ;  /* 0x000000320400728c */ /* 0x000fcc000bf06270 */
[----:B------:R-:W-:-:S13]  /*cd10*/  PLOP3.LUT P0, PT, PT, PT, UP0, 0x80, 0x0 ;  /* 0x000000000000781c */ /* 0x000fda0003f0f008 */
[----:B------:R-:W-:Y:S05]  /*cd20*/  @!P0 BRA `(.L_x_2244) ;  /* 0x0000000c00dc8947 */ /* 0x000fea0003800000 */
[----:B------:R-:W-:Y:S01]  /*cd30*/  UIADD3 UR4, UR44, 0x1, URZ ;  /* 0x000000012c047890 */ /* 0x000fe2000fffe03f */
[----:B0-----:R-:W-:Y:S01]  /*cd40*/  LOP3.LUT R0, RZ, UR43, RZ, 0x33, !PT ;  /* 0x0000002bff007c12 */ /* 0x001fe2000f8e33ff */
[----:B------:R-:W-:Y:S01]  /*cd50*/  ULOP3.LUT UR5, URZ, UR45, URZ, 0x33, !UPT ;  /* 0x0000002d3f057292 */ /* 0x000fe2000f8e333f */
[----:B------:R-:W-:Y:S01]  /*cd60*/  IADD3 R26, R26, R30, R23 ;  /* 0x0000001e1a1a7210 */ /* 0x000fe20007ffe017 */
[----:B------:R-:W-:Y:S01]  /*cd70*/  UIMAD UR4, UR4, UR40, URZ ;  /* 0x00000028040472a4 */ /* 0x000fe2000f8e023f */
[----:B------:R-:W-:Y:S01]  /*cd80*/  IADD3 R5, -R23, UR42, RZ ;  /* 0x0000002a17057c10 */ /* 0x000fe2000fffe1ff */
[----:B------:R-:W-:Y:S01]  /*cd90*/  BSSY B0, `(.L_x_2244) ;  /* 0x00000f0000007945 */ /* 0x000fe20003800000 */
[----:B------:R-:W-:Y:S01]  /*cda0*/  IMAD.SHL.U32 R20, R27, 0x2, RZ ;  /* 0x000000021b147824 */ /* 0x000fe200078e00ff */
[----:B------:R-:W-:Y:S01]  /*cdb0*/  MOV R19, 0x1 ;  /* 0x0000000100137802 */ /* 0x000fe20000000f00 */
[----:B------:R-:W-:Y:S01]  /*cdc0*/  VIADD R7, R26, 0xfffffee0 ;  /* 0xfffffee01a077836 */ /* 0x000fe20000000000 */
[----:B------:R-:W-:Y:S01]  /*cdd0*/  LOP3.LUT R3, RZ, UR4, RZ, 0x33, !PT ;  /* 0x00000004ff037c12 */ /* 0x000fe2000f8e33ff */
[----:B------:R-:W-:-:S03]  /*cde0*/  IMAD.MOV.U32 R10, RZ, RZ, RZ ;  /* 0x000000ffff0a7224 */ /* 0x000fc600078e00ff */
[----:B------:R-:W-:-:S04]  /*cdf0*/  VIMNMX3 R0, R0, UR5, R3, !PT ;  /* 0x0000000500007c0f */ /* 0x000fc8000f800103 */
[C---:B------:R-:W-:Y:S01]  /*ce00*/  IADD3 R35, -R0.reuse, -0x2, RZ ;  /* 0xfffffffe00237810 */ /* 0x040fe20007ffe1ff */
[C---:B------:R-:W-:Y:S02]  /*ce10*/  IMAD R5, R0.reuse, 0x60, R5 ;  /* 0x0000006000057824 */ /* 0x040fe400078e0205 */
[----:B------:R-:W-:Y:S02]  /*ce20*/  IMAD R7, R0, -0x60, R7 ;  /* 0xffffffa000077824 */ /* 0x000fe400078e0207 */
[----:B------:R-:W-:-:S07]  /*ce30*/  VIADD R6, R5, 0xc0 ;  /* 0x000000c005067836 */ /* 0x000fce0000000000 */
.L_x_2257:
[----:B------:R-:W-:Y:S02]  /*ce40*/  ISETP.NE.AND P0, PT, R28, 0x1, PT ;  /* 0x000000011c00780c */ /* 0x000fe40003f05270 */
[----:B------:R-:W-:Y:S02]  /*ce50*/  ISETP.GT.U32.AND P2, PT, R22, 0x5f, PT ;  /* 0x0000005f1600780c */ /* 0x000fe40003f44070 */
[----:B------:R-:W-:Y:S02]  /*ce60*/  MOV R30, RZ ;  /* 0x000000ff001e7202 */ /* 0x000fe40000000f00 */
[----:B------:R-:W-:-:S07]  /*ce70*/  LOP3.LUT P1, RZ, R36, 0x10, RZ, 0xc0, !PT ;  /* 0x0000001024ff7812 */ /* 0x000fce000782c0ff */
[----:B------:R-:W0:Y:S08]  /*ce80*/  @P0 LDC R0, c[0x0][0x434] ;  /* 0x00010d00ff000b82 */ /* 0x000e300000000800 */
[----:B-1----:R-:W1:Y:S08]  /*ce90*/  @P0 LDC R12, c[0x0][0x438] ;  /* 0x00010e00ff0c0b82 */ /* 0x002e700000000800 */
[----:B------:R-:W2:Y:S08]  /*cea0*/  @!P2 LDC.64 R4, c[0x0][0x428] ;  /* 0x00010a00ff04ab82 */ /* 0x000eb00000000a00 */
[----:B------:R-:W3:Y:S01]  /*ceb0*/  @!P2 LDC.64 R8, c[0x0][0x418] ;  /* 0x00010600ff08ab82 */ /* 0x000ee20000000a00 */
[----:B0-----:R-:W-:Y:S01]  /*cec0*/  @P0 IMAD.HI.U32 R3, R7, R0, RZ ;  /* 0x0000000007030227 */ /* 0x001fe200078e00ff */
[----:B------:R-:W-:-:S04]  /*ced0*/  MOV R0, R7 ;  /* 0x0000000700007202 */ /* 0x000fc80000000f00 */
[----:B-1----:R-:W-:-:S04]  /*cee0*/  @P0 SHF.R.U32.HI R0, RZ, R12, R3 ;  /* 0x0000000cff000219 */ /* 0x002fc80000011603 */
[----:B------:R-:W-:Y:S01]  /*cef0*/  @!P2 SHF.R.S32.HI R13, RZ, 0x1f, R0 ;  /* 0x0000001fff0da819 */ /* 0x000fe20000011400 */
[----:B--2---:R-:W-:-:S04]  /*cf00*/  @!P2 IMAD R12, R33, R4, RZ ;  /* 0x00000004210ca224 */ /* 0x004fc800078e02ff */
[----:B------:R-:W-:Y:S02]  /*cf10*/  @!P2 IMAD R3, R29, R5, R12 ;  /* 0x000000051d03a224 */ /* 0x000fe400078e020c */
[----:B------:R-:W-:-:S04]  /*cf20*/  @!P2 IMAD.MOV.U32 R12, RZ, RZ, R0 ;  /* 0x000000ffff0ca224 */ /* 0x000fc800078e0000 */
[----:B------:R-:W-:-:S04]  /*cf30*/  @!P2 IMAD.WIDE.U32 R12, R29, R4, R12 ;  /* 0x000000041d0ca225 */ /* 0x000fc800078e000c */
[----:B------:R-:W-:Y:S01]  /*cf40*/  @!P2 IMAD.IADD R3, R3, 0x1, R13 ;  /* 0x000000010303a824 */ /* 0x000fe200078e020d */
[----:B---3--:R-:W-:-:S04]  /*cf50*/  @!P2 LEA R4, P0, R12, R8, 0x2 ;  /* 0x000000080c04a211 */ /* 0x008fc800078010ff */
        /* <DEDUP_REMOVED lines=9> */
.L_x_2245:
[----:B------:R-:W-:Y:S01]  /*cff0*/  LEA R26, R8, UR46, 0x3 ;  /* 0x0000002e081a7c11 */ /* 0x000fe2000f8e18ff */
[----:B------:R-:W-:Y:S01]  /*d000*/  BSSY B1, `(.L_x_2246) ;  /* 0x0000004000017945 */ /* 0x000fe20003800000 */
[----:B------:R-:W-:-:S04]  /*d010*/  SHF.L.U32 R3, R9, 0x1f, RZ ;  /* 0x0000001f09037819 */ /* 0x000fc800000006ff */
[----:B------:R-:W0:Y:S02]  /*d020*/  SYNCS.PHASECHK.TRANS64.TRYWAIT P0, [R26+URZ+0x2a840], R3 ;  /* 0x02a840031a0075a7 */ /* 0x000e24000800017f */
[----:B0-----:R-:W-:Y:S05]  /*d030*/  @!P0 BRA `(.L_x_2247) ;  /* 0x0000002800c08947 */ /* 0x001fea0003800000 */
.L_x_2310:
[----:B------:R-:W-:Y:S05]  /*d040*/  BSYNC B1 ;  /* 0x0000000000017941 */ /* 0x000fea0003800000 */
.L_x_2246:
[----:B------:R-:W-:Y:S01]  /*d050*/  ULDC UR4, c[0x0][0x430] ;  /* 0x00010c0000047ab9 */ /* 0x000fe20000000800 */
[----:B-----5:R-:W-:Y:S01]  /*d060*/  SHF.R.S32.HI R21, RZ, 0x1f, R30 ;  /* 0x0000001fff157819 */ /* 0x020fe2000001141e */
[----:B------:R-:W-:Y:S01]  /*d070*/  UIADD3 UR4, -UR4, URZ, URZ ;  /* 0x0000003f04047290 */ /* 0x000fe2000fffe13f */
[----:B------:R-:W-:Y:S02]  /*d080*/  R2UR UR6, R34 ;  /* 0x00000000220672ca */ /* 0x000fe400000e0000 */
[C---:B------:R-:W-:Y:S02]  /*d090*/  LOP3.LUT P3, RZ, R36.reuse, 0x4, RZ, 0xc0, !PT ;  /* 0x0000000424ff7812 */ /* 0x040fe4000786c0ff */
[----:B------:R-:W-:Y:S01]  /*d0a0*/  LOP3.LUT P2, RZ, R36, 0x2, RZ, 0xc0, !PT ;  /* 0x0000000224ff7812 */ /* 0x000fe2000784c0ff */
[----:B------:R-:W-:Y:S01]  /*d0b0*/  IMAD R25, R0, UR4, R7 ;  /* 0x0000000400197c24 */ /* 0x000fe2000f8e0207 */
[----:B------:R-:W-:Y:S01]  /*d0c0*/  ULDC.64 UR4, c[0x0][0x300] ;  /* 0x0000c00000047ab9 */ /* 0x000fe20000000a00 */
[----:B------:R-:W-:-:S02]  /*d0d0*/  LOP3.LUT P1, RZ, R36, 0x1, RZ, 0xc0, !PT ;  /* 0x0000000124ff7812 */ /* 0x000fc4000782c0ff */
[----:B------:R-:W-:Y:S01]  /*d0e0*/  IMAD.WIDE.U32 R4, R25, UR4, RZ ;  /* 0x0000000419047c25 */ /* 0x000fe2000f8e00ff */
[----:B------:R-:W-:-:S05]  /*d0f0*/  SHF.R.S32.HI R24, RZ, 0x1f, R25 ;  /* 0x0000001fff187819 */ /* 0x000fca0000011419 */
[----:B------:R-:W-:-:S04]  /*d100*/  IMAD R0, R24, UR4, RZ ;  /* 0x0000000418007c24 */ /* 0x000fc8000f8e02ff */
[----:B0-----:R-:W-:Y:S01]  /*d110*/  IMAD R3, R25, UR5, R0 ;  /* 0x0000000519037c24 */ /* 0x001fe2000f8e0200 */
        /* <DEDUP_REMOVED lines=16> */
[----:B------:R-:W-:Y:S01]  /*d220*/  IMAD R5, R8, 0x4800, R37 ;  /* 0x0000480008057824 */ /* 0x000fe200078e0225 */
[----:B------:R-:W-:Y:S06]  /*d230*/  BRA.DIV UR4, `(.L_x_2248) ;  /* 0x0000002a04547947 */ /* 0x000fec000b800000 */
[----:B------:R-:W0:Y:S01]  /*d240*/  SHFL.IDX PT, R14, R3, RZ, 0x181f ;  /* 0x00181fff030e7589 */ /* 0x000e2200000e0000 */
[----:B------:R-:W-:-:S03]  /*d250*/  LEA R5, R5, UR46, 0x1 ;  /* 0x0000002e05057c11 */ /* 0x000fc6000f8e08ff */
[----:B------:R-:W1:Y:S04]  /*d260*/  SHFL.IDX PT, R4, R0, RZ, 0x181f ;  /* 0x00181fff00047589 */ /* 0x000e6800000e0000 */
[----:B------:R-:W-:Y:S04]  /*d270*/  SHFL.IDX PT, R11, R3, 0x2, 0x181f ;  /* 0x00581f00030b7f89 */ /* 0x000fe800000e0000 */
[----:B------:R-:W-:Y:S01]  /*d280*/  SHFL.IDX PT, R31, R0, 0x2, 0x181f ;  /* 0x00581f00001f7f89 */ /* 0x000fe200000e0000 */
[----:B0-----:R-:W-:-:S03]  /*d290*/  IADD3 R12, P0, R14, R20, RZ ;  /* 0x000000140e0c7210 */ /* 0x001fc60007f1e0ff */
[----:B------:R-:W0:Y:S01]  /*d2a0*/  SHFL.IDX PT, R14, R3, 0x1, 0x181f ;  /* 0x00381f00030e7f89 */ /* 0x000e2200000e0000 */
[----:B-1----:R-:W-:-:S03]  /*d2b0*/  IADD3.X R13, RZ, R4, RZ, P0, !PT ;  /* 0x00000004ff0d7210 */ /* 0x002fc600007fe4ff */
[----:B------:R-:W1:Y:S04]  /*d2c0*/  SHFL.IDX PT, R4, R0, 0x1, 0x181f ;  /* 0x00381f0000047f89 */ /* 0x000e6800000e0000 */
[----:B------:R-:W-:Y:S04]  /*d2d0*/  LDGSTS.E.BYPASS.LTC128B.128 [R5+0x18400], desc[UR36][R12.64], !P3 ;  /* 0x184000000c057fae */ /* 0x000fe8000d901d64 */
[----:B------:R-:W-:Y:S04]  /*d2e0*/  LDGSTS.E.BYPASS.LTC128B.128 [R5+0x1b400], desc[UR36][R12.64+0x80], !P2 ;  /* 0x1b4000800c057fae */ /* 0x000fe8000d101d64 */
[----:B------:R-:W-:Y:S01]  /*d2f0*/  LDGSTS.E.BYPASS.LTC128B.128 [R5+0x1e400], desc[UR36][R12.64+0x100], !P1 ;  /* 0x1e4001000c057fae */ /* 0x000fe2000c901d64 */
[----:B0-----:R-:W-:-:S05]  /*d300*/  IADD3 R14, P0, R14, R20, RZ ;  /* 0x000000140e0e7210 */ /* 0x001fca0007f1e0ff */
[----:B-1----:R-:W-:Y:S02]  /*d310*/  IMAD.X R15, RZ, RZ, R4, P0 ;  /* 0x000000ffff0f7224 */ /* 0x002fe400000e0604 */
[----:B------:R-:W-:Y:S04]  /*d320*/  SHFL.IDX PT, R4, R0, 0x4, 0x181f ;  /* 0x00981f0000047f89 */ /* 0x000fe800000e0000 */
[----:B------:R-:W-:Y:S04]  /*d330*/  LDGSTS.E.BYPASS.LTC128B.128 [R5+0x18c00], desc[UR36][R14.64], !P3 ;  /* 0x18c000000e057fae */ /* 0x000fe8000d901d64 */
[----:B------:R-:W-:Y:S04]  /*d340*/  LDGSTS.E.BYPASS.LTC128B.128 [R5+0x1bc00], desc[UR36][R14.64+0x80], !P2 ;  /* 0x1bc000800e057fae */ /* 0x000fe8000d101d64 */
[----:B------:R0:W-:Y:S02]  /*d350*/  LDGSTS.E.BYPASS.LTC128B.128 [R5+0x1ec00], desc[UR36][R14.64+0x100], !P1 ;  /* 0x1ec001000e057fae */ /* 0x0001e4000c901d64 */
[----:B0-----:R-:W-:-:S02]  /*d360*/  IADD3 R14, P0, R11, R20, RZ ;  /* 0x000000140b0e7210 */ /* 0x001fc40007f1e0ff */
[----:B------:R-:W0:Y:S03]  /*d370*/  SHFL.IDX PT, R11, R3, 0x3, 0x181f ;  /* 0x00781f00030b7f89 */ /* 0x000e2600000e0000 */
[----:B------:R-:W-:Y:S02]  /*d380*/  IMAD.X R15, RZ, RZ, R31, P0 ;  /* 0x000000ffff0f7224 */ /* 0x000fe400000e061f */
[----:B------:R-:W1:Y:S04]  /*d390*/  SHFL.IDX PT, R31, R0, 0x3, 0x181f ;  /* 0x00781f00001f7f89 */ /* 0x000e6800000e0000 */
[----:B------:R-:W-:Y:S04]  /*d3a0*/  LDGSTS.E.BYPASS.LTC128B.128 [R5+0x19400], desc[UR36][R14.64], !P3 ;  /* 0x194000000e057fae */ /* 0x000fe8000d901d64 */
[----:B------:R-:W-:Y:S04]  /*d3b0*/  LDGSTS.E.BYPASS.LTC128B.128 [R5+0x1c400], desc[UR36][R14.64+0x80], !P2 ;  /* 0x1c4000800e057fae */ /* 0x000fe8000d101d64 */
[----:B------:R2:W-:Y:S04]  /*d3c0*/  LDGSTS.E.BYPASS.LTC128B.128 [R5+0x1f400], desc[UR36][R14.64+0x100], !P1 ;  /* 0x1f4001000e057fae */ /* 0x0005e8000c901d64 */
[----:B------:R-:W-:Y:S01]  /*d3d0*/  SHFL.IDX PT, R0, R0, 0x5, 0x181f ;  /* 0x00b81f0000007f89 */ /* 0x000fe200000e0000 */
[----:B0-----:R-:W-:-:S03]  /*d3e0*/  IADD3 R12, P0, R11, R20, RZ ;  /* 0x000000140b0c7210 */ /* 0x001fc60007f1e0ff */
[----:B--2---:R-:W0:Y:S01]  /*d3f0*/  SHFL.IDX PT, R14, R3, 0x4, 0x181f ;  /* 0x00981f00030e7f89 */ /* 0x004e2200000e0000 */
[----:B-1----:R-:W-:-:S03]  /*d400*/  IADD3.X R13, RZ, R31, RZ, P0, !PT ;  /* 0x0000001fff0d7210 */ /* 0x002fc600007fe4ff */
[----:B------:R-:W1:Y:S04]  /*d410*/  SHFL.IDX PT, R3, R3, 0x5, 0x181f ;  /* 0x00b81f0003037f89 */ /* 0x000e6800000e0000 */
[----:B------:R2:W-:Y:S04]  /*d420*/  LDGSTS.E.BYPASS.LTC128B.128 [R5+0x19c00], desc[UR36][R12.64], !P3 ;  /* 0x19c000000c057fae */ /* 0x0005e8000d901d64 */
[----:B------:R2:W-:Y:S04]  /*d430*/  LDGSTS.E.BYPASS.LTC128B.128 [R5+0x1cc00], desc[UR36][R12.64+0x80], !P2 ;  /* 0x1cc000800c057fae */ /* 0x0005e8000d101d64 */
[----:B------:R2:W-:Y:S01]  /*d440*/  LDGSTS.E.BYPASS.LTC128B.128 [R5+0x1fc00], desc[UR36][R12.64+0x100], !P1 ;  /* 0x1fc001000c057fae */ /* 0x0005e2000c901d64 */
[----:B0-----:R-:W-:-:S05]  /*d450*/  IADD3 R14, P0, R14, R20, RZ ;  /* 0x000000140e0e7210 */ /* 0x001fca0007f1e0ff */
[----:B------:R-:W-:-:S05]  /*d460*/  IMAD.X R15, RZ, RZ, R4, P0 ;  /* 0x000000ffff0f7224 */ /* 0x000fca00000e0604 */
[----:B------:R2:W-:Y:S04]  /*d470*/  LDGSTS.E.BYPASS.LTC128B.128 [R5+0x1a400], desc[UR36][R14.64], !P3 ;  /* 0x1a4000000e057fae */ /* 0x0005e8000d901d64 */
[----:B------:R2:W-:Y:S04]  /*d480*/  LDGSTS.E.BYPASS.LTC128B.128 [R5+0x1d400], desc[UR36][R14.64+0x80], !P2 ;  /* 0x1d4000800e057fae */ /* 0x0005e8000d101d64 */
[----:B-1----:R2:W-:Y:S02]  /*d490*/  LDGSTS.E.BYPASS.LTC128B.128 [R5+0x20400], desc[UR36][R14.64+0x100], !P1 ;  /* 0x204001000e057fae */ /* 0x0025e4000c901d64 */
.L_x_2324:
        /* <DEDUP_REMOVED lines=10> */
.L_x_2249:
        /* <DEDUP_REMOVED lines=10> */
.L_x_2250:
[----:B------:R1:W-:Y:S01]  /*d5e0*/  SYNCS.ARRIVE.TRANS64.A1T0 RZ, [R26+URZ+0x2a830], RZ ;  /* 0x02a830ff1aff79a7 */ /* 0x0003e2000810003f */
[----:B------:R-:W-:Y:S05]  /*d5f0*/  @!P2 BRA `(.L_x_2251) ;  /* 0x000000000004a947 */ /* 0x000fea0003800000 */
[----:B------:R-:W-:Y:S01]  /*d600*/  BPT.TRAP 0x1 ;  /* 0x000000040000795c */ /* 0x000fe20000300000 */
.L_x_2251:
[----:B------:R-:W-:Y:S01]  /*d610*/  SHF.L.U32 R3, R19, 0x1f, RZ ;  /* 0x0000001f13037819 */ /* 0x000fe200000006ff */
[----:B------:R-:W-:Y:S01]  /*d620*/  BSSY B1, `(.L_x_2252) ;  /* 0x0000004000017945 */ /* 0x000fe20003800000 */
[----:B------:R-:W-:-:S04]  /*d630*/  LEA R0, R10, UR46, 0x3 ;  /* 0x0000002e0a007c11 */ /* 0x000fc8000f8e18ff */
[----:B------:R-:W2:Y:S02]  /*d640*/  SYNCS.PHASECHK.TRANS64.TRYWAIT P0, [R0+URZ+0x2a860], R3 ;  /* 0x02a86003000075a7 */ /* 0x000ea4000800017f */
[----:B--2---:R-:W-:Y:S05]  /*d650*/  @!P0 BRA `(.L_x_2253) ;  /* 0x0000002c00288947 */ /* 0x004fea0003800000 */
.L_x_2325:
[----:B------:R-:W-:Y:S05]  /*d660*/  BSYNC B1 ;  /* 0x0000000000017941 */ /* 0x000fea0003800000 */
.L_x_2252:
[----:B------:R-:W-:Y:S01]  /*d670*/  UMOV UR4, 0xffffffff ;  /* 0xffffffff00047882 */ /* 0x000fe20000000000 */
[----:B------:R-:W-:Y:S01]  /*d680*/  LOP3.LUT P0, RZ, R32, 0x2, RZ, 0xc0, !PT ;  /* 0x0000000220ff7812 */ /* 0x000fe2000780c0ff */
[----:B------:R-:W-:Y:S01]  /*d690*/  IMAD R10, R10, 0x3000, R37 ;  /* 0x000030000a0a7824 */ /* 0x000fe200078e0225 */
[----:B------:R-:W-:Y:S11]  /*d6a0*/  BRA.DIV UR4, `(.L_x_2254) ;  /* 0x0000002e04287947 */ /* 0x000ff6000b800000 */
[----:B------:R-:W3:Y:S04]  /*d6b0*/  SHFL.IDX PT, R14, R17, RZ, 0x181f ;  /* 0x00181fff110e7589 */ /* 0x000ee800000e0000 */
[----:B--2---:R-:W0:Y:S04]  /*d6c0*/  SHFL.IDX PT, R3, R18, RZ, 0x181f ;  /* 0x00181fff12037589 */ /* 0x004e2800000e0000 */
[----:B------:R-:W-:Y:S01]  /*d6d0*/  SHFL.IDX PT, R19, R18, 0x1, 0x181f ;  /* 0x00381f0012137f89 */ /* 0x000fe200000e0000 */
[----:B---3--:R-:W-:-:S03]  /*d6e0*/  IADD3 R4, P1, R14, R20, RZ ;  /* 0x000000140e047210 */ /* 0x008fc60007f3e0ff */
[----:B------:R-:W2:Y:S01]  /*d6f0*/  SHFL.IDX PT, R14, R17, 0x1, 0x181f ;  /* 0x00381f00110e7f89 */ /* 0x000ea200000e0000 */
[----:B0-----:R-:W-:Y:S02]  /*d700*/  IADD3.X R5, RZ, R3, RZ, P1, !PT ;  /* 0x00000003ff057210 */ /* 0x001fe40000ffe4ff */
[----:B------:R-:W-:Y:S02]  /*d710*/  LOP3.LUT P1, RZ, R32, 0x1, RZ, 0xc0, !PT ;  /* 0x0000000120ff7812 */ /* 0x000fe4000782c0ff */
[----:B------:R-:W-:Y:S02]  /*d720*/  LEA R3, R10, UR46, 0x1 ;  /* 0x0000002e0a037c11 */ /* 0x000fe4000f8e08ff */
[----:B------:R-:W-:-:S13]  /*d730*/  ISETP.LT.OR P2, PT, R6, 0x1, !P1 ;  /* 0x000000010600780c */ /* 0x000fda0004f41670 */
[----:B------:R-:W-:Y:S01]  /*d740*/  LDGSTS.E.BYPASS.LTC128B.128 [R3+0x400], desc[UR36][R4.64], !P2 ;  /* 0x0040000004037fae */ /* 0x000fe2000d101d64 */
[----:B------:R-:W-:-:S13]  /*d750*/  ISETP.LT.OR P2, PT, R6, 0x1, !P0 ;  /* 0x000000010600780c */ /* 0x000fda0004741670 */
[----:B------:R0:W-:Y:S01]  /*d760*/  LDGSTS.E.BYPASS.LTC128B.128 [R3+0x3400], desc[UR36][R4.64+0x80], !P2 ;  /* 0x0340008004037fae */ /* 0x0001e2000d101d64 */
[----:B--2---:R-:W-:-:S03]  /*d770*/  IADD3 R10, P2, R14, R20, RZ ;  /* 0x000000140e0a7210 */ /* 0x004fc60007f5e0ff */
[----:B------:R-:W0:Y:S02]  /*d780*/  SHFL.IDX PT, R14, R17, 0x2, 0x181f ;  /* 0x00581f00110e7f89 */ /* 0x000e2400000e0000 */
[----:B------:R-:W-:Y:S01]  /*d790*/  IMAD.X R11, RZ, RZ, R19, P2 ;  /* 0x000000ffff0b7224 */ /* 0x000fe200010e0613 */
[----:B------:R-:W-:Y:S01]  /*d7a0*/  ISETP.LT.OR P2, PT, R6, 0x11, !P1 ;  /* 0x000000110600780c */ /* 0x000fe20004f41670 */
[----:B------:R-:W2:-:S12]  /*d7b0*/  SHFL.IDX PT, R19, R18, 0x2, 0x181f ;  /* 0x00581f0012137f89 */ /* 0x000e9800000e0000 */
[----:B------:R-:W-:Y:S01]  /*d7c0*/  LDGSTS.E.BYPASS.LTC128B.128 [R3+0xc00], desc[UR36][R10.64], !P2 ;  /* 0x00c000000a037fae */ /* 0x000fe2000d101d64 */
[----:B------:R-:W-:-:S13]  /*d7d0*/  ISETP.LT.OR P2, PT, R6, 0x11, !P0 ;  /* 0x000000110600780c */ /* 0x000fda0004741670 */
[----:B------:R3:W-:Y:S01]  /*d7e0*/  LDGSTS.E.BYPASS.LTC128B.128 [R3+0x3c00], desc[UR36][R10.64+0x80], !P2 ;  /* 0x03c000800a037fae */ /* 0x0007e2000d101d64 */
[----:B0-----:R-:W-:-:S03]  /*d7f0*/  IADD3 R4, P2, R14, R20, RZ ;  /* 0x000000140e047210 */ /* 0x001fc60007f5e0ff */
[----:B------:R-:W3:Y:S02]  /*d800*/  SHFL.IDX PT, R14, R17, 0x3, 0x181f ;  /* 0x00781f00110e7f89 */ /* 0x000ee400000e0000 */
[----:B--2---:R-:W-:Y:S01]  /*d810*/  IMAD.X R5, RZ, RZ, R19, P2 ;  /* 0x000000ffff057224 */ /* 0x004fe200010e0613 */
[----:B------:R-:W-:Y:S01]  /*d820*/  ISETP.LT.OR P2, PT, R6, 0x21, !P1 ;  /* 0x000000210600780c */ /* 0x000fe20004f41670 */
[----:B------:R-:W0:-:S12]  /*d830*/  SHFL.IDX PT, R19, R18, 0x3, 0x181f ;  /* 0x00781f0012137f89 */ /* 0x000e1800000e0000 */
[----:B------:R-:W-:Y:S01]  /*d840*/  LDGSTS.E.BYPASS.LTC128B.128 [R3+0x1400], desc[UR36][R4.64], !P2 ;  /* 0x0140000004037fae */ /* 0x000fe2000d101d64 */
[----:B------:R-:W-:-:S13]  /*d850*/  ISETP.LT.OR P2, PT, R6, 0x21, !P0 ;  /* 0x000000210600780c */ /* 0x000fda0004741670 */
[----:B------:R2:W-:Y:S01]  /*d860*/  LDGSTS.E.BYPASS.LTC128B.128 [R3+0x4400], desc[UR36][R4.64+0x80], !P2 ;  /* 0x0440008004037fae */ /* 0x0005e2000d101d64 */
[----:B---3--:R-:W-:-:S03]  /*d870*/  IADD3 R10, P2, R14, R20, RZ ;  /* 0x000000140e0a7210 */ /* 0x008fc60007f5e0ff */
[----:B------:R-:W2:Y:S01]  /*d880*/  SHFL.IDX PT, R14, R17, 0x4, 0x181f ;  /* 0x00981f00110e7f89 */ /* 0x000ea200000e0000 */
[----:B0-----:R-:W-:Y:S02]  /*d890*/  IADD3.X R11, RZ, R19, RZ, P2, !PT ;  /* 0x00000013ff0b7210 */ /* 0x001fe400017fe4ff */
[----:B------:R-:W-:Y:S01]  /*d8a0*/  ISETP.LT.OR P2, PT, R6, 0x31, !P1 ;  /* 0x000000310600780c */ /* 0x000fe20004f41670 */
[----:B------:R-:W0:-:S12]  /*d8b0*/  SHFL.IDX PT, R19, R18, 0x4, 0x181f ;  /* 0x00981f0012137f89 */ /* 0x000e1800000e0000 */
[----:B------:R3:W-:Y:S01]  /*d8c0*/  LDGSTS.E.BYPASS.LTC128B.128 [R3+0x1c00], desc[UR36][R10.64], !P2 ;  /* 0x01c000000a037fae */ /* 0x0007e2000d101d64 */
[----:B------:R-:W-:-:S13]  /*d8d0*/  ISETP.LT.OR P2, PT, R6, 0x31, !P0 ;  /* 0x000000310600780c */ /* 0x000fda0004741670 */
[----:B------:R3:W-:Y:S01]  /*d8e0*/  LDGSTS.E.BYPASS.LTC128B.128 [R3+0x4c00], desc[UR36][R10.64+0x80], !P2 ;  /* 0x04c000800a037fae */ /* 0x0007e2000d101d64 */
[----:B--2---:R-:W-:-:S03]  /*d8f0*/  IADD3 R4, P2, R14, R20, RZ ;  /* 0x000000140e047210 */ /* 0x004fc60007f5e0ff */
[----:B------:R3:W2:Y:S02]  /*d900*/  SHFL.IDX PT, R14, R17, 0x5, 0x181f ;  /* 0x00b81f00110e7f89 */ /* 0x0006a400000e0000 */
[----:B0-----:R-:W-:Y:S01]  /*d910*/  IMAD.X R5, RZ, RZ, R19, P2 ;  /* 0x000000ffff057224 */ /* 0x001fe200010e0613 */
[----:B------:R-:W-:Y:S01]  /*d920*/  ISETP.LT.OR P2, PT, R6, 0x41, !P1 ;  /* 0x000000410600780c */ /* 0x000fe20004f41670 */
[----:B------:R3:W4:-:S12]  /*d930*/  SHFL.IDX PT, R19, R18, 0x5, 0x181f ;  /* 0x00b81f0012137f89 */ /* 0x00071800000e0000 */
[----:B------:R3:W-:Y:S01]  /*d940*/  LDGSTS.E.BYPASS.LTC128B.128 [R3+0x2400], desc[UR36][R4.64], !P2 ;  /* 0x0240000004037fae */ /* 0x0007e2000d101d64 */
[----:B------:R-:W-:-:S13]  /*d950*/  ISETP.LT.OR P2, PT, R6, 0x41, !P0 ;  /* 0x000000410600780c */ /* 0x000fda0004741670 */
[----:B--2-4-:R3:W-:Y:S02]  /*d960*/  LDGSTS.E.BYPASS.LTC128B.128 [R3+0x5400], desc[UR36][R4.64+0x80], !P2 ;  /* 0x0540008004037fae */ /* 0x0147e4000d101d64 */
.L_x_2339:
[C---:B------:R-:W-:Y:S01]  /*d970*/  ISETP.LT.OR P1, PT, R6.reuse, 0x51, !P1 ;  /* 0x000000510600780c */ /* 0x040fe20004f21670 */
[----:B------:R-:W-:Y:S01]  /*d980*/  ULDC.64 UR4, c[0x0][0x328] ;  /* 0x0000ca0000047ab9 */ /* 0x000fe20000000a00 */
[----:B------:R-:W-:Y:S01]  /*d990*/  ISETP.LT.OR P0, PT, R6, 0x51, !P0 ;  /* 0x000000510600780c */ /* 0x000fe20004701670 */
[----:B------:R-:W-:Y:S01]  /*d9a0*/  IMAD R24, R24, UR4, RZ ;  /* 0x0000000418187c24 */ /* 0x000fe2000f8e02ff */
[----:B0--3--:R-:W-:Y:S01]  /*d9b0*/  IADD3 R4, P2, R14, R20, RZ ;  /* 0x000000140e047210 */ /* 0x009fe20007f5e0ff */
[----:B------:R-:W-:-:S04]  /*d9c0*/  IMAD.WIDE.U32 R10, R25, UR4, RZ ;  /* 0x00000004190a7c25 */ /* 0x000fc8000f8e00ff */
[----:B------:R-:W-:Y:S02]  /*d9d0*/  IMAD.X R5, RZ, RZ, R19, P2 ;  /* 0x000000ffff057224 */ /* 0x000fe400010e0613 */
[----:B------:R-:W-:Y:S01]  /*d9e0*/  IMAD R13, R25, UR5, R24 ;  /* 0x00000005190d7c24 */ /* 0x000fe2000f8e0218 */
[----:B------:R-:W-:Y:S02]  /*d9f0*/  ULDC.64 UR4, c[0x0][0x338] ;  /* 0x0000ce0000047ab9 */ /* 0x000fe40000000a00 */
[----:B------:R-:W-:Y:S01]  /*da00*/  @!PT LDS RZ, [RZ] ;  /* 0x00000000fffff984 */ /* 0x000fe20000000800 */
[----:B------:R-:W-:Y:S01]  /*da10*/  @!PT LDS RZ, [RZ] ;  /* 0x00000000fffff984 */ /* 0x000fe20000000800 */
[----:B------:R-:W-:Y:S01]  /*da20*/  @!PT LDS RZ, [RZ] ;  /* 0x00000000fffff984 */ /* 0x000fe20000000800 */
[----:B------:R0:W-:Y:S01]  /*da30*/  LDGSTS.E.BYPASS.LTC128B.128 [R3+0x2c00], desc[UR36][R4.64], !P1 ;  /* 0x02c0000004037fae */ /* 0x0001e2000c901d64 */
[----:B------:R-:W-:Y:S01]  /*da40*/  IMAD R21, R21, UR4, RZ ;  /* 0x0000000415157c24 */ /* 0x000fe2000f8e02ff */
[----:B------:R-:W-:Y:S02]  /*da50*/  IADD3 R11, R11, R13, RZ ;  /* 0x0000000d0b0b7210 */ /* 0x000fe40007ffe0ff */
[----:B------:R0:W-:Y:S01]  /*da60*/  LDGSTS.E.BYPASS.LTC128B.128 [R3+0x5c00], desc[UR36][R4.64+0x80], !P0 ;  /* 0x05c0008004037fae */ /* 0x0001e2000c101d64 */
[C---:B------:R-:W-:Y:S01]  /*da70*/  IMAD R21, R30.reuse, UR5, R21 ;  /* 0x000000051e157c24 */ /* 0x040fe2000f8e0215 */
[----:B------:R-:W-:Y:S01]  /*da80*/  PLOP3.LUT P0, PT, PT, PT, PT, 0x80, 0x0 ;  /* 0x000000000000781c */ /* 0x000fe20003f0f070 */
[----:B------:R-:W-:Y:S01]  /*da90*/  IMAD.WIDE.U32 R10, R30, UR4, R10 ;  /* 0x000000041e0a7c25 */ /* 0x000fe2000f8e000a */
[----:B------:R-:W-:-:S03]  /*daa0*/  NOP ;  /* 0x0000000000007918 */ /* 0x000fc60000000000 */
[----:B------:R-:W-:-:S08]  /*dab0*/  IMAD.IADD R21, R11, 0x1, R21 ;  /* 0x000000010b157824 */ /* 0x000fd000078e0215 */
.L_x_2255:
        /* <DEDUP_REMOVED lines=10> */
.L_x_2256:
[----:B------:R-:W-:Y:S01]  /*db60*/  R2UR UR4, R34 ;  /* 0x00000000220472ca */ /* 0x000fe200000e0000 */
[----:B------:R-:W-:Y:S01]  /*db70*/  ULDC.64 UR6, c[0x0][0x330] ;  /* 0x0000cc0000067ab9 */ /* 0x000fe20000000a00 */
[----:B------:R-:W-:Y:S01]  /*db80*/  MOV R11, R21 ;  /* 0x00000015000b7202 */ /* 0x000fe20000000f00 */
[----:B0-----:R-:W-:Y:S01]  /*db90*/  IMAD.U32 R3, RZ, RZ, UR6 ;  /* 0x00000006ff037e24 */ /* 0x001fe2000f8e00ff */
[----:B------:R0:W-:Y:S01]  /*dba0*/  SYNCS.ARRIVE.TRANS64.A1T0 RZ, [R0+URZ+0x2a850], RZ ;  /* 0x02a850ff00ff79a7 */ /* 0x0001e2000810003f */
[----:B------:R-:W-:Y:S01]  /*dbb0*/  VIADD R35, R35, 0xffffffff ;  /* 0xffffffff23237836 */ /* 0x000fe20000000000 */
[----:B------:R-:W-:Y:S01]  /*dbc0*/  IADD3 R6, R6, 0x60, RZ ;  /* 0x0000006006067810 */ /* 0x000fe20007ffe0ff */
[----:B------:R-:W-:-:S04]  /*dbd0*/  IMAD.WIDE.U32 R10, R3, UR41, R10 ;  /* 0x00000029030a7c25 */ /* 0x000fc8000f8e000a */
[----:B------:R-:W-:Y:S02]  /*dbe0*/  VIADD R7, R7, 0xffffffa0 ;  /* 0xffffffa007077836 */ /* 0x000fe40000000000 */
[----:B------:R-:W-:Y:S01]  /*dbf0*/  UIMAD UR4, UR4, UR6, URZ ;  /* 0x00000006040472a4 */ /* 0x000fe2000f8e023f */
[----:B------:R-:W-:-:S03]  /*dc00*/  IMAD.MOV.U32 R19, RZ, RZ, R9 ;  /* 0x000000ffff137224 */ /* 0x000fc600078e0009 */
[----:B------:R-:W-:-:S03]  /*dc10*/  UIMAD UR4, UR41, UR7, UR4 ;  /* 0x00000007290472a4 */ /* 0x000fc6000f8e0204 */
[----:B------:R-:W-:Y:S02]  /*dc20*/  ULDC.64 UR6, c[0x0][0x318] ;  /* 0x0000c60000067ab9 */ /* 0x000fe40000000a00 */
[----:B------:R-:W-:Y:S01]  /*dc30*/  LEA R17, P0, R10, UR6, 0x1 ;  /* 0x000000060a117c11 */ /* 0x000fe2000f8008ff */
[----:B------:R-:W-:-:S05]  /*dc40*/  VIADD R3, R11, UR4 ;  /* 0x000000040b037c36 */ /* 0x000fca0008000000 */
[----:B------:R-:W-:Y:S02]  /*dc50*/  LEA.HI.X R18, R10, UR7, R3, 0x1, P0 ;  /* 0x000000070a127c11 */ /* 0x000fe400080f0c03 */
[----:B------:R-:W-:Y:S02]  /*dc60*/  ISETP.GT.AND P0, PT, R35, UR50, PT ;  /* 0x0000003223007c0c */ /* 0x000fe4000bf04270 */
[----:B------:R-:W-:-:S11]  /*dc70*/  MOV R10, R8 ;  /* 0x00000008000a7202 */ /* 0x000fd60000000f00 */
[----:B0-----:R-:W-:Y:S05]  /*dc80*/  @P0 BRA `(.L_x_2257) ;  /* 0xfffffff0006c0947 */ /* 0x001fea000383ffff */
[----:B------:R-:W-:Y:S05]  /*dc90*/  BSYNC B0 ;  /* 0x0000000000007941 */ /* 0x000fea0003800000 */
.L_x_2244:
[----:B------:R-:W-:-:S13]  /*dca0*/  LOP3.LUT P0, RZ, R36, 0x10, RZ, 0xc0, !PT ;  /* 0x0000001024ff7812 */ /* 0x000fda000780c0ff */
[----:B------:R-:W-:Y:S05]  /*dcb0*/  @!P0 BRA `(.L_x_2258) ;  /* 0x0000000000048947 */ /* 0x000fea0003800000 */
[----:B------:R-:W-:Y:S01]  /*dcc0*/  BPT.TRAP 0x1 ;  /* 0x000000040000795c */ /* 0x000fe20000300000 */
.L_x_2258:
[C---:B0-----:R-:W-:Y:S01]  /*dcd0*/  LEA R0, R8.reuse, UR46, 0x3 ;  /* 0x0000002e08007c11 */ /* 0x041fe2000f8e18ff */
        /* <DEDUP_REMOVED lines=8> */
.L_x_2340:
[----:B------:R-:W-:Y:S05]  /*dd60*/  BSYNC B0 ;  /* 0x0000000000007941 */ /* 0x000fea0003800000 */
.L_x_2259:
[----:B------:R-:W-:-:S03]  /*dd70*/  UMOV UR4, 0xffffffff ;  /* 0xffffffff00047882 */ /* 0x000fc60000000000 */
[----:B------:R-:W-:Y:S05]  /*dd80*/  BRA.DIV UR4, `(.L_x_2261) ;  /* 0x0000002e048c7947 */ /* 0x000fea000b800000 */
[----:B------:R-:W-:Y:S01]  /*dd90*/  SHFL.IDX PT, R5, R18, RZ, 0x181f ;  /* 0x00181fff12057589 */ /* 0x000fe200000e0000 */
[C---:B0-----:R-:W-:Y:S02]  /*dda0*/  LOP3.LUT R3, R32.reuse, 0x1, RZ, 0xc0, !PT ;  /* 0x0000000120037812 */ /* 0x041fe400078ec0ff */
[----:B------:R-:W-:Y:S01]  /*ddb0*/  LOP3.LUT P0, RZ, R32, 0x2, RZ, 0xc0, !PT ;  /* 0x0000000220ff7812 */ /* 0x000fe2000780c0ff */
[----:B------:R-:W0:Y:S01]  /*ddc0*/  SHFL.IDX PT, R4, R17, RZ, 0x181f ;  /* 0x00181fff11047589 */ /* 0x000e2200000e0000 */
[----:B------:R-:W-:Y:S02]  /*ddd0*/  ISETP.NE.U32.AND P1, PT, R3, 0x1, PT ;  /* 0x000000010300780c */ /* 0x000fe40003f25070 */
[C---:B------:R-:W-:Y:S01]  /*dde0*/  ISETP.LT.OR P3, PT, R23.reuse, 0x1, !P0 ;  /* 0x000000011700780c */ /* 0x040fe20004761670 */
[----:B------:R-:W2:Y:S01]  /*ddf0*/  SHFL.IDX PT, R14, R17, 0x1, 0x181f ;  /* 0x00381f00110e7f89 */ /* 0x000ea200000e0000 */
[----:B------:R-:W-:Y:S02]  /*de00*/  ISETP.LT.OR P2, PT, R23, 0x1, P1 ;  /* 0x000000011700780c */ /* 0x000fe40000f41670 */
[----:B------:R-:W-:Y:S01]  /*de10*/  LEA R3, R37, UR46, 0x1 ;  /* 0x0000002e25037c11 */ /* 0x000fe2000f8e08ff */
[----:B------:R-:W3:Y:S01]  /*de20*/  SHFL.IDX PT, R6, R18, 0x1, 0x181f ;  /* 0x00381f0012067f89 */ /* 0x000ee200000e0000 */
[----:B------:R-:W-:-:S02]  /*de30*/  ISETP.LT.OR P4, PT, R23, 0x11, P1 ;  /* 0x000000111700780c */ /* 0x000fc40000f81670 */
[----:B------:R-:W-:Y:S01]  /*de40*/  ISETP.LT.OR P5, PT, R23, 0x11, !P0 ;  /* 0x000000111700780c */ /* 0x000fe200047a1670 */
[----:B------:R-:W4:Y:S04]  /*de50*/  SHFL.IDX PT, R20, R18, 0x2, 0x181f ;  /* 0x00581f0012147f89 */ /* 0x000f2800000e0000 */
[----:B------:R-:W5:Y:S04]  /*de60*/  SHFL.IDX PT, R10, R17, 0x2, 0x181f ;  /* 0x00581f00110a7f89 */ /* 0x000f6800000e0000 */
[----:B------:R-:W1:Y:S01]  /*de70*/  SHFL.IDX PT, R22, R17, 0x3, 0x181f ;  /* 0x00781f0011167f89 */ /* 0x000e6200000e0000 */
[----:B0-----:R-:W-:-:S03]  /*de80*/  IMAD.WIDE.U32 R4, R27, 0x2, R4 ;  /* 0x000000021b047825 */ /* 0x001fc600078e0004 */
[----:B------:R-:W-:Y:S01]  /*de90*/  SHFL.IDX PT, R19, R18, 0x4, 0x181f ;  /* 0x00981f0012137f89 */ /* 0x000fe200000e0000 */
[----:B--2---:R-:W-:-:S03]  /*dea0*/  MOV R12, R14 ;  /* 0x0000000e000c7202 */ /* 0x004fc60000000f00 */
[----:B------:R-:W0:Y:S01]  /*deb0*/  SHFL.IDX PT, R24, R17, 0x4, 0x181f ;  /* 0x00981f0011187f89 */ /* 0x000e2200000e0000 */
[----:B---3--:R-:W-:-:S03]  /*dec0*/  IMAD.MOV.U32 R13, RZ, RZ, R6 ;  /* 0x000000ffff0d7224 */ /* 0x008fc600078e0006 */
[----:B------:R-:W2:Y:S01]  /*ded0*/  SHFL.IDX PT, R7, R18, 0x3, 0x181f ;  /* 0x00781f0012077f89 */ /* 0x000ea200000e0000 */
[----:B----4-:R-:W-:-:S03]  /*dee0*/  IMAD.MOV.U32 R11, RZ, RZ, R20 ;  /* 0x000000ffff0b7224 */ /* 0x010fc600078e0014 */
[----:B------:R-:W-:Y:S01]  /*def0*/  LDGSTS.E.BYPASS.LTC128B.128 [R3+0x400], desc[UR36][R4.64], !P2 ;  /* 0x0040000004037fae */ /* 0x000fe2000d101d64 */
[----:B------:R-:W-:Y:S01]  /*df00*/  ISETP.LT.OR P2, PT, R23, 0x21, P1 ;  /* 0x000000211700780c */ /* 0x000fe20000f41670 */
[----:B------:R-:W-:Y:S02]  /*df10*/  IMAD.WIDE.U32 R12, R27, 0x2, R12 ;  /* 0x000000021b0c7825 */ /* 0x000fe400078e000c */
[----:B------:R0:W-:Y:S01]  /*df20*/  LDGSTS.E.BYPASS.LTC128B.128 [R3+0x3400], desc[UR36][R4.64+0x80], !P3 ;  /* 0x0340008004037fae */ /* 0x0001e2000d901d64 */
[----:B------:R-:W-:Y:S01]  /*df30*/  ISETP.LT.OR P3, PT, R23, 0x21, !P0 ;  /* 0x000000211700780c */ /* 0x000fe20004761670 */
[----:B-----5:R-:W-:Y:S01]  /*df40*/  IMAD.WIDE.U32 R10, R27, 0x2, R10 ;  /* 0x000000021b0a7825 */ /* 0x020fe200078e000a */
[----:B-1----:R-:W-:Y:S01]  /*df50*/  MOV R6, R22 ;  /* 0x0000001600067202 */ /* 0x002fe20000000f00 */
[----:B------:R-:W-:Y:S01]  /*df60*/  LDGSTS.E.BYPASS.LTC128B.128 [R3+0xc00], desc[UR36][R12.64], !P4 ;  /* 0x00c000000c037fae */ /* 0x000fe2000e101d64 */
[----:B------:R-:W-:-:S03]  /*df70*/  ISETP.LT.OR P4, PT, R23, 0x31, P1 ;  /* 0x000000311700780c */ /* 0x000fc60000f81670 */
[----:B------:R-:W-:Y:S01]  /*df80*/  LDGSTS.E.BYPASS.LTC128B.128 [R3+0x3c00], desc[UR36][R12.64+0x80], !P5 ;  /* 0x03c000800c037fae */ /* 0x000fe2000e901d64 */
[----:B------:R-:W-:-:S03]  /*df90*/  ISETP.LT.OR P5, PT, R23, 0x31, !P0 ;  /* 0x000000311700780c */ /* 0x000fc600047a1670 */
[----:B------:R-:W-:Y:S01]  /*dfa0*/  LDGSTS.E.BYPASS.LTC128B.128 [R3+0x1400], desc[UR36][R10.64], !P2 ;  /* 0x014000000a037fae */ /* 0x000fe2000d101d64 */
[C---:B------:R-:W-:Y:S01]  /*dfb0*/  ISETP.LT.OR P2, PT, R23.reuse, 0x41, P1 ;  /* 0x000000411700780c */ /* 0x040fe20000f41670 */
[----:B0-----:R-:W-:Y:S02]  /*dfc0*/  IMAD.MOV.U32 R4, RZ, RZ, R24 ;  /* 0x000000ffff047224 */ /* 0x001fe400078e0018 */
[----:B------:R0:W-:Y:S01]  /*dfd0*/  LDGSTS.E.BYPASS.LTC128B.128 [R3+0x4400], desc[UR36][R10.64+0x80], !P3 ;  /* 0x044000800a037fae */ /* 0x0001e2000d901d64 */
[----:B------:R-:W-:Y:S01]  /*dfe0*/  ISETP.LT.OR P3, PT, R23, 0x41, !P0 ;  /* 0x000000411700780c */ /* 0x000fe20004761670 */
[----:B------:R-:W-:Y:S02]  /*dff0*/  IMAD.MOV.U32 R5, RZ, RZ, R19 ;  /* 0x000000ffff057224 */ /* 0x000fe400078e0013 */
[C---:B--2---:R-:W-:Y:S01]  /*e000*/  IMAD.WIDE.U32 R6, R27.reuse, 0x2, R6 ;  /* 0x000000021b067825 */ /* 0x044fe200078e0006 */
[----:B------:R-:W1:Y:S03]  /*e010*/  SHFL.IDX PT, R18, R18, 0x5, 0x181f ;  /* 0x00b81f0012127f89 */ /* 0x000e6600000e0000 */
[----:B------:R-:W-:Y:S01]  /*e020*/  IMAD.WIDE.U32 R4, R27, 0x2, R4 ;  /* 0x000000021b047825 */ /* 0x000fe200078e0004 */
[----:B------:R2:W-:Y:S01]  /*e030*/  LDGSTS.E.BYPASS.LTC128B.128 [R3+0x1c00], desc[UR36][R6.64], !P4 ;  /* 0x01c0000006037fae */ /* 0x0005e2000e101d64 */
[----:B0-----:R-:W-:-:S03]  /*e040*/  MOV R10, RZ ;  /* 0x000000ff000a7202 */ /* 0x001fc60000000f00 */
[----:B------:R2:W-:Y:S04]  /*e050*/  LDGSTS.E.BYPASS.LTC128B.128 [R3+0x4c00], desc[UR36][R6.64+0x80], !P5 ;  /* 0x04c0008006037fae */ /* 0x0005e8000e901d64 */
[----:B------:R2:W-:Y:S04]  /*e060*/  LDGSTS.E.BYPASS.LTC128B.128 [R3+0x2400], desc[UR36][R4.64], !P2 ;  /* 0x0240000004037fae */ /* 0x0005e8000d101d64 */
[----:B------:R2:W0:Y:S04]  /*e070*/  SHFL.IDX PT, R14, R17, 0x5, 0x181f ;  /* 0x00b81f00110e7f89 */ /* 0x00042800000e0000 */
[----:B------:R2:W-:Y:S02]  /*e080*/  LDGSTS.E.BYPASS.LTC128B.128 [R3+0x5400], desc[UR36][R4.64+0x80], !P3 ;  /* 0x0540008004037fae */ /* 0x0005e4000d901d64 */
.L_x_2354:
[C---:B------:R-:W-:Y:S01]  /*e090*/  ISETP.LT.OR P1, PT, R23.reuse, 0x51, P1 ;  /* 0x000000511700780c */ /* 0x040fe20000f21670 */
[----:B0-2---:R-:W-:Y:S01]  /*e0a0*/  IMAD.MOV.U32 R4, RZ, RZ, R14 ;  /* 0x000000ffff047224 */ /* 0x005fe200078e000e */
[----:B------:R-:W-:Y:S01]  /*e0b0*/  ISETP.LT.OR P0, PT, R23, 0x51, !P0 ;  /* 0x000000511700780c */ /* 0x000fe20004701670 */
[----:B-1----:R-:W-:Y:S02]  /*e0c0*/  IMAD.MOV.U32 R5, RZ, RZ, R18 ;  /* 0x000000ffff057224 */ /* 0x002fe400078e0012 */
        /* <DEDUP_REMOVED lines=8> */
.L_x_2262:
        /* <DEDUP_REMOVED lines=10> */
.L_x_2263:
[----:B------:R1:W-:Y:S02]  /*e1f0*/  SYNCS.ARRIVE.TRANS64.A1T0 RZ, [R0+URZ+0x2a850], RZ ;  /* 0x02a850ff00ff79a7 */ /* 0x0003e4000810003f */
[----:B-1----:R-:W-:-:S04]  /*e200*/  IADD3 R0, R8, 0x1, RZ ;  /* 0x0000000108007810 */ /* 0x002fc80007ffe0ff */
[----:B------:R-:W-:-:S04]  /*e210*/  ISETP.NE.AND P0, PT, R0, 0x2, PT ;  /* 0x000000020000780c */ /* 0x000fc80003f05270 */
[----:B0-----:R-:W-:Y:S02]  /*e220*/  SEL R4, RZ, 0x1, P0 ;  /* 0x00000001ff047807 */ /* 0x001fe40000000000 */
[----:B------:R-:W-:Y:S02]  /*e230*/  SEL R0, R0, RZ, P0 ;  /* 0x000000ff00007207 */ /* 0x000fe40000000000 */
[----:B------:R-:W-:-:S07]  /*e240*/  LOP3.LUT R9, R9, R4, RZ, 0x3c, !PT ;  /* 0x0000000409097212 */ /* 0x000fce00078e3cff */
.L_x_2229:
[----:B------:R-:W0:Y:S01]  /*e250*/  S2R R4, SR_CgaCtaId ;  /* 0x0000000000047919 */ /* 0x000e220000008800 */
[----:B------:R-:W-:Y:S02]  /*e260*/  MOV R3, 0x400 ;  /* 0x0000040000037802 */ /* 0x000fe40000000f00 */
[----:B------:R-:W-:Y:S02]  /*e270*/  SHF.L.U32 R10, R10, 0x1f, RZ ;  /* 0x0000001f0a0a7819 */ /* 0x000fe400000006ff */
[----:B0-----:R-:W-:-:S04]  /*e280*/  LEA R5, R4, R3, 0x18 ;  /* 0x0000000304057211 */ /* 0x001fc800078ec0ff */
[----:B------:R-:W0:Y:S02]  /*e290*/  SYNCS.PHASECHK.TRANS64.TRYWAIT P0, [R5+URZ+0x2a820], R10 ;  /* 0x02a8200a050075a7 */ /* 0x000e24000800017f */
[----:B0-----:R-:W-:Y:S05]  /*e2a0*/  @!P0 BRA `(.L_x_2264) ;  /* 0x0000003000388947 */ /* 0x001fea0003800000 */
.L_x_2355:
[----:B------:R-:W-:-:S03]  /*e2b0*/  UMOV UR4, 0xffffffff ;  /* 0xffffffff00047882 */ /* 0x000fc60000000000 */
[----:B------:R-:W-:Y:S05]  /*e2c0*/  BRA.DIV UR4, `(.L_x_2265) ;  /* 0x0000003204447947 */ /* 0x000fea000b800000 */
[----:B------:R1:W2:Y:S02]  /*e2d0*/  SHFL.IDX PT, R14, R16, RZ, 0x1f ;  /* 0x00001fff100e7589 */ /* 0x0002a400000e0000 */
.L_x_2358:
[----:B--2---:R-:W-:-:S13]  /*e2e0*/  ISETP.NE.AND P0, PT, R14, RZ, PT ;  /* 0x000000ff0e00720c */ /* 0x004fda0003f05270 */
[----:B------:R-:W-:Y:S05]  /*e2f0*/  @P0 BRA `(.L_x_2185) ;  /* 0x00000000008c0947 */ /* 0x000fea0003800000 */
[----:B------:R-:W-:-:S03]  /*e300*/  UMOV UR4, 0xffffffff ;  /* 0xffffffff00047882 */ /* 0x000fc60000000000 */
[----:B------:R-:W-:Y:S05]  /*e310*/  BRA.DIV UR4, `(.L_x_2266) ;  /* 0x0000003204587947 */ /* 0x000fea000b800000 */
[----:B------:R-:W-:-:S13]  /*e320*/  ELECT P6, URZ, PT ;  /* 0x00000000003f782f */ /* 0x000fda00038c0000 */
.L_x_2361:
[----:B------:R-:W-:Y:S05]  /*e330*/  @!P6 BRA `(.L_x_2185) ;  /* 0x00000000007ce947 */ /* 0x000fea0003800000 */
[----:B------:R-:W-:-:S13]  /*e340*/  R2UR UR4, R2 ;  /* 0x00000000020472ca */ /* 0x000fda00000e0000 */
[----:B------:R-:W-:-:S06]  /*e350*/  ULOP3.LUT UR4, UR4, 0x2, URZ, 0xfc, !UPT ;  /* 0x0000000204047892 */ /* 0x000fcc000f8efc3f */
[----:B------:R-:W-:-:S05]  /*e360*/  IMAD.U32 R3, RZ, RZ, UR4 ;  /* 0x00000004ff037e24 */ /* 0x000fca000f8e00ff */
[----:B------:R-:W-:-:S13]  /*e370*/  ISETP.NE.AND P0, PT, R3, 0x3, PT ;  /* 0x000000030300780c */ /* 0x000fda0003f05270 */
[----:B------:R-:W-:Y:S05]  /*e380*/  @!P0 BRA `(.L_x_2267) ;  /* 0x0000000000048947 */ /* 0x000fea0003800000 */
[----:B------:R-:W-:Y:S01]  /*e390*/  BPT.TRAP 0x1 ;  /* 0x000000040000795c */ /* 0x000fe20000300000 */
.L_x_2267:
[C---:B------:R-:W-:Y:S01]  /*e3a0*/  IMAD R6, R0.reuse, 0x8, R5 ;  /* 0x0000000800067824 */ /* 0x040fe200078e0205 */
[----:B------:R-:W-:Y:S02]  /*e3b0*/  SHF.L.U32 R3, R9, 0x1f, RZ ;  /* 0x0000001f09037819 */ /* 0x000fe400000006ff */
[----:B------:R-:W-:Y:S02]  /*e3c0*/  IADD3 R0, R0, 0x1, RZ ;  /* 0x0000000100007810 */ /* 0x000fe40007ffe0ff */
[----:B------:R-:W2:Y:S02]  /*e3d0*/  SYNCS.PHASECHK.TRANS64.TRYWAIT P1, [R6+URZ+0x2a840], R3 ;  /* 0x02a84003060075a7 */ /* 0x000ea4000802017f */
[----:B------:R-:W-:-:S04]  /*e3e0*/  ISETP.NE.AND P2, PT, R0, 0x2, PT ;  /* 0x000000020000780c */ /* 0x000fc80003f45270 */
[----:B------:R-:W-:Y:S01]  /*e3f0*/  SEL R4, RZ, 0x1, P2 ;  /* 0x00000001ff047807 */ /* 0x000fe20001000000 */
[----:B--2---:R-:W-:Y:S08]  /*e400*/  @!P1 BRA `(.L_x_2268) ;  /* 0x00000030003c9947 */ /* 0x004ff00003800000 */
.L_x_2362:
[----:B------:R-:W-:Y:S02]  /*e410*/  SEL R0, R0, RZ, P2 ;  /* 0x000000ff00007207 */ /* 0x000fe40001000000 */
[----:B------:R-:W-:Y:S01]  /*e420*/  LOP3.LUT R4, R9, R4, RZ, 0x3c, !PT ;  /* 0x0000000409047212 */ /* 0x000fe200078e3cff */
[----:B------:R-:W-:Y:S06]  /*e430*/  @!P0 BRA `(.L_x_2269) ;  /* 0x0000000000048947 */ /* 0x000fec0003800000 */
[----:B------:R-:W-:Y:S01]  /*e440*/  BPT.TRAP 0x1 ;  /* 0x000000040000795c */ /* 0x000fe20000300000 */
.L_x_2269:
[----:B0-----:R-:W-:Y:S01]  /*e450*/  IMAD R5, R0, 0x8, R5 ;  /* 0x0000000800057824 */ /* 0x001fe200078e0205 */
[----:B------:R-:W-:-:S04]  /*e460*/  SHF.L.U32 R0, R4, 0x1f, RZ ;  /* 0x0000001f04007819 */ /* 0x000fc800000006ff */
[----:B------:R-:W0:Y:S02]  /*e470*/  SYNCS.PHASECHK.TRANS64.TRYWAIT P1, [R5+URZ+0x2a840], R0 ;  /* 0x02a84000050075a7 */ /* 0x000e24000802017f */
[----:B0-----:R-:W-:Y:S05]  /*e480*/  @!P1 BRA `(.L_x_2270) ;  /* 0x0000003000309947 */ /* 0x001fea0003800000 */
.L_x_2363:
[----:B------:R-:W-:Y:S05]  /*e490*/  @!P0 BRA `(.L_x_2271) ;  /* 0x0000000000048947 */ /* 0x000fea0003800000 */
[----:B------:R-:W-:Y:S01]  /*e4a0*/  BPT.TRAP 0x1 ;  /* 0x000000040000795c */ /* 0x000fe20000300000 */
.L_x_2271:
[----:B------:R-:W3:Y:S02]  /*e4b0*/  SYNCS.PHASECHK.TRANS64.TRYWAIT P1, [R6+URZ+0x2a860], R3 ;  /* 0x02a86003060075a7 */ /* 0x000ee4000802017f */
[----:B---3--:R-:W-:Y:S05]  /*e4c0*/  @!P1 BRA `(.L_x_2272) ;  /* 0x0000003000349947 */ /* 0x008fea0003800000 */
.L_x_2364:
[----:B------:R-:W-:Y:S05]  /*e4d0*/  @!P0 BRA `(.L_x_2273) ;  /* 0x0000000000048947 */ /* 0x000fea0003800000 */
[----:B------:R-:W-:Y:S01]  /*e4e0*/  BPT.TRAP 0x1 ;  /* 0x000000040000795c */ /* 0x000fe20000300000 */
.L_x_2273:
[----:B----4-:R4:W0:Y:S02]  /*e4f0*/  SYNCS.PHASECHK.TRANS64.TRYWAIT P0, [R5+URZ+0x2a860], R0 ;  /* 0x02a86000050075a7 */ /* 0x010824000800017f */
[----:B0-----:R-:W-:Y:S05]  /*e500*/  @!P0 NANOSLEEP.SYNCS 0x989680 ;  /* 0x009896800000895d */ /* 0x001fea0003900000 */
[----:B------:R-:W0:Y:S02]  /*e510*/  @!P0 SYNCS.PHASECHK.TRANS64 P0, [R5+URZ+0x2a860], R0 ;  /* 0x02a86000050085a7 */ /* 0x000e24000800007f */
[----:B0-----:R-:W-:Y:S05]  /*e520*/  @!P0 BRA `(.L_x_2273) ;  /* 0xfffffffc00f08947 */ /* 0x001fea000383ffff */
.L_x_2185:
[----:B------:R-:W-:Y:S05]  /*e530*/  BSYNC B6 ;  /* 0x0000000000067941 */ /* 0x000fea0003800000 */
.L_x_2182:
[----:B------:R-:W-:Y:S05]  /*e540*/  EXIT ;  /* 0x000000000000794d */ /* 0x000fea0003800000 */
.L_x_2189:
[----:B-1----:R-:W-:-:S04]  /*e550*/  IMAD.U32 R3, RZ, RZ, UR39 ;  /* 0x00000027ff037e24 */ /* 0x002fc8000f8e00ff */
[----:B------:R1:W2:Y:S03]  /*e560*/  SYNCS.PHASECHK.TRANS64.TRYWAIT P0, [R3+URZ+0x2a800], R0 ;  /* 0x02a80000030075a7 */ /* 0x0002a6000800017f */
[----:B--2---:R-:W-:Y:S05]  /*e570*/  @!P0 NANOSLEEP.SYNCS 0x989680 ;  /* 0x009896800000895d */ /* 0x004fea0003900000 */
[----:B------:R-:W2:Y:S02]  /*e580*/  @!P0 SYNCS.PHASECHK.TRANS64 P0, [R3+URZ+0x2a800], R0 ;  /* 0x02a80000030085a7 */ /* 0x000ea4000800007f */
[----:B--2---:R-:W-:Y:S05]  /*e590*/  @!P0 BRA `(.L_x_2189) ;  /* 0xfffffffc00ec8947 */ /* 0x004fea000383ffff */
[----:B------:R-:W-:Y:S05]  /*e5a0*/  BRA `(.L_x_2274) ;  /* 0xffffff2c003c7947 */ /* 0x000fea000383ffff */
.L_x_2193:
[----:B--2---:R-:W-:-:S04]  /*e5b0*/  MOV R3, UR39 ;  /* 0x0000002700037c02 */ /* 0x004fc80008000f00 */
[----:B------:R2:W3:Y:S03]  /*e5c0*/  SYNCS.PHASECHK.TRANS64.TRYWAIT P1, [R3+URZ+0x2a830], R0 ;  /* 0x02a83000030075a7 */ /* 0x0004e6000802017f */
[----:B---3--:R-:W-:Y:S05]  /*e5d0*/  @!P1 NANOSLEEP.SYNCS 0x989680 ;  /* 0x009896800000995d */ /* 0x008fea0003900000 */
[----:B------:R-:W3:Y:S02]  /*e5e0*/  @!P1 SYNCS.PHASECHK.TRANS64 P1, [R3+URZ+0x2a830], R0 ;  /* 0x02a83000030095a7 */ /* 0x000ee4000802007f */
[----:B---3--:R-:W-:Y:S05]  /*e5f0*/  @!P1 BRA `(.L_x_2193) ;  /* 0xfffffffc00ec9947 */ /* 0x008fea000383ffff */
[----:B------:R-:W-:Y:S05]  /*e600*/  BRA `(.L_x_2192) ;  /* 0xffffff2c005c7947 */ /* 0x000fea000383ffff */
.L_x_2199:
[----:B-1----:R-:W-:-:S04]  /*e610*/  IMAD.U32 R12, RZ, RZ, UR7 ;  /* 0x00000007ff0c7e24 */ /* 0x002fc8000f8e00ff */
[----:B------:R1:W2:Y:S03]  /*e620*/  SYNCS.PHASECHK.TRANS64.TRYWAIT P1, [R12+URZ+0x2a830], R11 ;  /* 0x02a8300b0c0075a7 */ /* 0x0002a6000802017f */
[----:B--2---:R-:W-:Y:S05]  /*e630*/  @!P1 NANOSLEEP.SYNCS 0x989680 ;  /* 0x009896800000995d */ /* 0x004fea0003900000 */
[----:B------:R-:W2:Y:S02]  /*e640*/  @!P1 SYNCS.PHASECHK.TRANS64 P1, [R12+URZ+0x2a830], R11 ;  /* 0x02a8300b0c0095a7 */ /* 0x000ea4000802007f */
[----:B--2---:R-:W-:Y:S05]  /*e650*/  @!P1 BRA `(.L_x_2199) ;  /* 0xfffffffc00ec9947 */ /* 0x004fea000383ffff */
[----:B------:R-:W-:Y:S05]  /*e660*/  BRA `(.L_x_2198) ;  /* 0xffffff5400547947 */ /* 0x000fea000383ffff */
.L_x_2203:
[----:B---3--:R-:W-:-:S04]  /*e670*/  IMAD.U32 R6, RZ, RZ, UR10 ;  /* 0x0000000aff067e24 */ /* 0x008fc8000f8e00ff */
[----:B------:R3:W4:Y:S03]  /*e680*/  SYNCS.PHASECHK.TRANS64.TRYWAIT P1, [R6+URZ+0x2a850], R5 ;  /* 0x02a85005060075a7 */ /* 0x000726000802017f */
[----:B----4-:R-:W-:Y:S05]  /*e690*/  @!P1 NANOSLEEP.SYNCS 0x989680 ;  /* 0x009896800000995d */ /* 0x010fea0003900000 */
[----:B------:R-:W4:Y:S02]  /*e6a0*/  @!P1 SYNCS.PHASECHK.TRANS64 P1, [R6+URZ+0x2a850], R5 ;  /* 0x02a85005060095a7 */ /* 0x000f24000802007f */
[----:B----4-:R-:W-:Y:S05]  /*e6b0*/  @!P1 BRA `(.L_x_2203) ;  /* 0xfffffffc00ec9947 */ /* 0x010fea000383ffff */
[----:B------:R-:W-:Y:S05]  /*e6c0*/  BRA `(.L_x_2202) ;  /* 0xffffff5c00607947 */ /* 0x000fea000383ffff */
.L_x_2211:
[----:B-1----:R-:W-:-:S04]  /*e6d0*/  MOV R12, UR38 ;  /* 0x00000026000c7c02 */ /* 0x002fc80008000f00 */
[----:B------:R1:W2:Y:S03]  /*e6e0*/  SYNCS.PHASECHK.TRANS64.TRYWAIT P1, [R12+URZ+0x2a830], R11 ;  /* 0x02a8300b0c0075a7 */ /* 0x0002a6000802017f */
[----:B--2---:R-:W-:Y:S05]  /*e6f0*/  @!P1 NANOSLEEP.SYNCS 0x989680 ;  /* 0x009896800000995d */ /* 0x004fea0003900000 */
[----:B------:R-:W2:Y:S02]  /*e700*/  @!P1 SYNCS.PHASECHK.TRANS64 P1, [R12+URZ+0x2a830], R11 ;  /* 0x02a8300b0c0095a7 */ /* 0x000ea4000802007f */
[----:B--2---:R-:W-:Y:S05]  /*e710*/  @!P1 BRA `(.L_x_2211) ;  /* 0xfffffffc00ec9947 */ /* 0x004fea000383ffff */
[----:B------:R-:W-:Y:S05]  /*e720*/  BRA `(.L_x_2210) ;  /* 0xffffff7c00707947 */ /* 0x000fea000383ffff */
.L_x_2215:
[----:B---3--:R-:W-:-:S04]  /*e730*/  IMAD.U32 R6, RZ, RZ, UR5 ;  /* 0x00000005ff067e24 */ /* 0x008fc8000f8e00ff */
[----:B------:R3:W4:Y:S03]  /*e740*/  SYNCS.PHASECHK.TRANS64.TRYWAIT P1, [R6+URZ+0x2a850], R5 ;  /* 0x02a85005060075a7 */ /* 0x000726000802017f */
[----:B----4-:R-:W-:Y:S05]  /*e750*/  @!P1 NANOSLEEP.SYNCS 0x989680 ;  /* 0x009896800000995d */ /* 0x010fea0003900000 */
[----:B------:R-:W4:Y:S02]  /*e760*/  @!P1 SYNCS.PHASECHK.TRANS64 P1, [R6+URZ+0x2a850], R5 ;  /* 0x02a85005060095a7 */ /* 0x000f24000802007f */
[----:B----4-:R-:W-:Y:S05]  /*e770*/  @!P1 BRA `(.L_x_2215) ;  /* 0xfffffffc00ec9947 */ /* 0x010fea000383ffff */
[----:B------:R-:W-:Y:S05]  /*e780*/  BRA `(.L_x_2214) ;  /* 0xffffff84007c7947 */ /* 0x000fea000383ffff */
.L_x_2222:
[----:B-1----:R-:W-:-:S04]  /*e790*/  IMAD.U32 R5, RZ, RZ, UR5 ;  /* 0x00000005ff057e24 */ /* 0x002fc8000f8e00ff */
[----:B------:R1:W2:Y:S03]  /*e7a0*/  SYNCS.PHASECHK.TRANS64.TRYWAIT P1, [R5+URZ+0x2a850], R0 ;  /* 0x02a85000050075a7 */ /* 0x0002a6000802017f */
[----:B--2---:R-:W-:Y:S05]  /*e7b0*/  @!P1 NANOSLEEP.SYNCS 0x989680 ;  /* 0x009896800000995d */ /* 0x004fea0003900000 */
[----:B------:R-:W2:Y:S02]  /*e7c0*/  @!P1 SYNCS.PHASECHK.TRANS64 P1, [R5+URZ+0x2a850], R0 ;  /* 0x02a85000050095a7 */ /* 0x000ea4000802007f */
[----:B--2---:R-:W-:Y:S05]  /*e7d0*/  @!P1 BRA `(.L_x_2222) ;  /* 0xfffffffc00ec9947 */ /* 0x004fea000383ffff */
[----:B------:R-:W-:Y:S05]  /*e7e0*/  BRA `(.L_x_2221) ;  /* 0xffffffa000807947 */ /* 0x000fea000383ffff */
.L_x_2234:
[----:B------:R-:W-:Y:S01]  /*e7f0*/  MOV R13, R16 ;  /* 0x00000010000d7202 */ /* 0x000fe20000000f00 */
[----:B------:R-:W-:Y:S01]  /*e800*/  IMAD.MOV.U32 R12, RZ, RZ, RZ ;  /* 0x000000ffff0c7224 */ /* 0x000fe200078e00ff */
[----:B------:R-:W-:Y:S01]  /*e810*/  MOV R15, 0xffffffff ;  /* 0xffffffff000f7802 */ /* 0x000fe20000000f00 */
[----:B------:R-:W-:-:S07]  /*e820*/  IMAD.MOV.U32 R11, RZ, RZ, 0x1f ;  /* 0x0000001fff0b7424 */ /* 0x000fce00078e00ff */
[----:B-----5:R-:W-:Y:S05]  /*e830*/  WARPSYNC.COLLECTIVE R15, `(.L_x_2275) ;  /* 0x000000000f087348 */ /* 0x020fea0003c00000 */
[----:B------:R0:W1:Y:S02]  /*e840*/  SHFL.IDX P6, R14, R13, R12, R11 ;  /* 0x0000000c0d0e7389 */ /* 0x00006400000c000b */
[----:B01---5:R-:W-:Y:S01]  /*e850*/  ENDCOLLECTIVE ;  /* 0x000000000000791b */ /* 0x023fe20003800000 */
.L_x_2275:
[----:B------:R-:W-:Y:S05]  /*e860*/  BRA `(.L_x_2276) ;  /* 0xffffffcc00b07947 */ /* 0x000fea000383ffff */
.L_x_2236:
[----:B0-----:R-:W-:-:S04]  /*e870*/  IMAD.U32 R5, RZ, RZ, UR46 ;  /* 0x0000002eff057e24 */ /* 0x001fc8000f8e00ff */
[----:B------:R0:W1:Y:S03]  /*e880*/  SYNCS.PHASECHK.TRANS64.TRYWAIT P0, [R5+URZ+0x2a840], R4 ;  /* 0x02a84004050075a7 */ /* 0x000066000800017f */
[----:B-1----:R-:W-:Y:S05]  /*e890*/  @!P0 NANOSLEEP.SYNCS 0x989680 ;  /* 0x009896800000895d */ /* 0x002fea0003900000 */
[----:B------:R-:W1:Y:S02]  /*e8a0*/  @!P0 SYNCS.PHASECHK.TRANS64 P0, [R5+URZ+0x2a840], R4 ;  /* 0x02a84004050085a7 */ /* 0x000e64000800007f */
[----:B-1----:R-:W-:Y:S05]  /*e8b0*/  @!P0 BRA `(.L_x_2236) ;  /* 0xfffffffc00ec8947 */ /* 0x002fea000383ffff */
[----:B------:R-:W-:Y:S05]  /*e8c0*/  BRA `(.L_x_2277) ;  /* 0xffffffd000c07947 */ /* 0x000fea000383ffff */
.L_x_2237:
[----:B------:R-:W-:Y:S01]  /*e8d0*/  BSSY B0, `(.L_x_2278) ;  /* 0x0000008000007945 */ /* 0x000fe20003800000 */
[----:B------:R-:W-:Y:S01]  /*e8e0*/  IMAD.MOV.U32 R13, RZ, RZ, R3 ;  /* 0x000000ffff0d7224 */ /* 0x000fe200078e0003 */
[----:B------:R-:W-:Y:S01]  /*e8f0*/  MOV R12, RZ ;  /* 0x000000ff000c7202 */ /* 0x000fe20000000f00 */
[----:B------:R-:W-:Y:S02]  /*e900*/  IMAD.MOV.U32 R11, RZ, RZ, 0x181f ;  /* 0x0000181fff0b7424 */ /* 0x000fe400078e00ff */
[----:B------:R-:W-:-:S07]  /*e910*/  IMAD.MOV.U32 R15, RZ, RZ, -0x1 ;  /* 0xffffffffff0f7424 */ /* 0x000fce00078e00ff */
[----:B------:R-:W-:Y:S05]  /*e920*/  WARPSYNC.COLLECTIVE R15, `(.L_x_2279) ;  /* 0x000000000f087348 */ /* 0x000fea0003c00000 */
[----:B------:R0:W1:Y:S02]  /*e930*/  SHFL.IDX P6, R14, R13, R12, R11 ;  /* 0x0000000c0d0e7389 */ /* 0x00006400000c000b */
[----:B01----:R-:W-:Y:S01]  /*e940*/  ENDCOLLECTIVE ;  /* 0x000000000000791b */ /* 0x003fe20003800000 */
.L_x_2279:
[----:B------:R-:W-:Y:S05]  /*e950*/  BSYNC B0 ;  /* 0x0000000000007941 */ /* 0x000fea0003800000 */
.L_x_2278:
[----:B------:R-:W-:Y:S01]  /*e960*/  IMAD.MOV.U32 R13, RZ, RZ, R0 ;  /* 0x000000ffff0d7224 */ /* 0x000fe200078e0000 */
[----:B------:R-:W-:Y:S01]  /*e970*/  MOV R11, 0x181f ;  /* 0x0000181f000b7802 */ /* 0x000fe20000000f00 */
[----:B------:R-:W-:Y:S01]  /*e980*/  IMAD.MOV.U32 R12, RZ, RZ, RZ ;  /* 0x000000ffff0c7224 */ /* 0x000fe200078e00ff */
[----:B------:R-:W-:Y:S01]  /*e990*/  MOV R5, R14 ;  /* 0x0000000e00057202 */ /* 0x000fe20000000f00 */
[----:B------:R-:W-:Y:S01]  /*e9a0*/  IMAD.MOV.U32 R15, RZ, RZ, -0x1 ;  /* 0xffffffffff0f7424 */ /* 0x000fe200078e00ff */
[----:B------:R-:W-:-:S07]  /*e9b0*/  @P0 LEA R19, R37, UR46, 0x1 ;  /* 0x0000002e25130c11 */ /* 0x000fce000f8e08ff */
[----:B------:R-:W-:Y:S05]  /*e9c0*/  WARPSYNC.COLLECTIVE R15, `(.L_x_2280) ;  /* 0x000000000f087348 */ /* 0x000fea0003c00000 */
[----:B------:R0:W1:Y:S02]  /*e9d0*/  SHFL.IDX P6, R14, R13, R12, R11 ;  /* 0x0000000c0d0e7389 */ /* 0x00006400000c000b */
[----:B01----:R-:W-:Y:S01]  /*e9e0*/  ENDCOLLECTIVE ;  /* 0x000000000000791b */ /* 0x003fe20003800000 */
.L_x_2280:
[----:B------:R-:W-:Y:S01]  /*e9f0*/  MOV R13, R3 ;  /* 0x00000003000d7202 */ /* 0x000fe20000000f00 */
[----:B------:R-:W-:Y:S02]  /*ea00*/  IMAD.MOV.U32 R12, RZ, RZ, 0x1 ;  /* 0x00000001ff0c7424 */ /* 0x000fe400078e00ff */
[----:B------:R-:W-:-:S07]  /*ea10*/  IMAD.MOV.U32 R4, RZ, RZ, R14 ;  /* 0x000000ffff047224 */ /* 0x000fce00078e000e */
[----:B------:R-:W-:Y:S05]  /*ea20*/  WARPSYNC.COLLECTIVE R15, `(.L_x_2281) ;  /* 0x000000000f087348 */ /* 0x000fea0003c00000 */
[----:B------:R0:W1:Y:S02]  /*ea30*/  SHFL.IDX P6, R14, R13, R12, R11 ;  /* 0x0000000c0d0e7389 */ /* 0x00006400000c000b */
[----:B01----:R-:W-:Y:S01]  /*ea40*/  ENDCOLLECTIVE ;  /* 0x000000000000791b */ /* 0x003fe20003800000 */
.L_x_2281:
        /* <DEDUP_REMOVED lines=13> */
.L_x_2282:
[----:B------:R-:W-:Y:S01]  /*eb20*/  IMAD.MOV.U32 R5, RZ, RZ, R7 ;  /* 0x000000ffff057224 */ /* 0x000fe200078e0007 */
[----:B------:R-:W-:Y:S02]  /*eb30*/  @P0 LEA R20, R37, UR46, 0x1 ;  /* 0x0000002e25140c11 */ /* 0x000fe4000f8e08ff */
[----:B------:R-:W-:Y:S01]  /*eb40*/  MOV R13, R3 ;  /* 0x00000003000d7202 */ /* 0x000fe20000000f00 */
[----:B------:R-:W-:Y:S02]  /*eb50*/  IMAD.MOV.U32 R12, RZ, RZ, 0x2 ;  /* 0x00000002ff0c7424 */ /* 0x000fe400078e00ff */
[----:B------:R-:W-:-:S07]  /*eb60*/  IMAD.MOV.U32 R4, RZ, RZ, R14 ;  /* 0x000000ffff047224 */ /* 0x000fce00078e000e */
[----:B------:R-:W-:Y:S05]  /*eb70*/  WARPSYNC.COLLECTIVE R15, `(.L_x_2283) ;  /* 0x000000000f087348 */ /* 0x000fea0003c00000 */
[----:B------:R0:W1:Y:S02]  /*eb80*/  SHFL.IDX P6, R14, R13, R12, R11 ;  /* 0x0000000c0d0e7389 */ /* 0x00006400000c000b */
[----:B01----:R-:W-:Y:S01]  /*eb90*/  ENDCOLLECTIVE ;  /* 0x000000000000791b */ /* 0x003fe20003800000 */
.L_x_2283:
        /* <DEDUP_REMOVED lines=13> */
.L_x_2284:
[----:B------:R-:W-:Y:S01]  /*ec70*/  MOV R5, R10 ;  /* 0x0000000a00057202 */ /* 0x000fe20000000f00 */
[----:B------:R-:W-:Y:S02]  /*ec80*/  IMAD.MOV.U32 R13, RZ, RZ, R3 ;  /* 0x000000ffff0d7224 */ /* 0x000fe400078e0003 */
[----:B------:R-:W-:Y:S02]  /*ec90*/  IMAD.MOV.U32 R12, RZ, RZ, 0x3 ;  /* 0x00000003ff0c7424 */ /* 0x000fe400078e00ff */
[----:B------:R-:W-:-:S07]  /*eca0*/  IMAD.MOV.U32 R21, RZ, RZ, R14 ;  /* 0x000000ffff157224 */ /* 0x000fce00078e000e */
[----:B------:R-:W-:Y:S05]  /*ecb0*/  WARPSYNC.COLLECTIVE R15, `(.L_x_2285) ;  /* 0x000000000f087348 */ /* 0x000fea0003c00000 */
[----:B------:R0:W1:Y:S02]  /*ecc0*/  SHFL.IDX P6, R14, R13, R12, R11 ;  /* 0x0000000c0d0e7389 */ /* 0x00006400000c000b */
[----:B01----:R-:W-:Y:S01]  /*ecd0*/  ENDCOLLECTIVE ;  /* 0x000000000000791b */ /* 0x003fe20003800000 */
.L_x_2285:
[----:B------:R-:W-:Y:S01]  /*ece0*/  IMAD.MOV.U32 R4, RZ, RZ, R21 ;  /* 0x000000ffff047224 */ /* 0x000fe200078e0015 */
[----:B------:R-:W-:-:S03]  /*ecf0*/  @P0 LEA R21, R37, UR46, 0x1 ;  /* 0x0000002e25150c11 */ /* 0x000fc6000f8e08ff */
        /* <DEDUP_REMOVED lines=8> */
[----:B------:R-:W-:Y:S02]  /*ed80*/  ISETP.GE.AND P0, PT, R6, 0x31, PT ;  /* 0x000000310600780c */ /* 0x000fe40003f06270 */
[----:B------:R-:W-:-:S11]  /*ed90*/  MOV R7, R14 ;  /* 0x0000000e00077202 */ /* 0x000fd60000000f00 */
[----:B0-----:R-:W-:Y:S05]  /*eda0*/  WARPSYNC.COLLECTIVE R15, `(.L_x_2286) ;  /* 0x000000000f087348 */ /* 0x001fea0003c00000 */
[----:B------:R1:W2:Y:S02]  /*edb0*/  SHFL.IDX P6, R14, R13, R12, R11 ;  /* 0x0000000c0d0e7389 */ /* 0x0002a400000c000b */
[----:B012---:R-:W-:Y:S01]  /*edc0*/  ENDCOLLECTIVE ;  /* 0x000000000000791b */ /* 0x007fe20003800000 */
.L_x_2286:
[----:B------:R-:W-:Y:S02]  /*edd0*/  MOV R5, R7 ;  /* 0x0000000700057202 */ /* 0x000fe40000000f00 */
[----:B------:R-:W-:Y:S01]  /*ede0*/  @P0 LEA R7, R37, UR46, 0x1 ;  /* 0x0000002e25070c11 */ /* 0x000fe2000f8e08ff */
[----:B------:R-:W-:Y:S02]  /*edf0*/  IMAD.MOV.U32 R13, RZ, RZ, R3 ;  /* 0x000000ffff0d7224 */ /* 0x000fe400078e0003 */
[----:B------:R-:W-:Y:S02]  /*ee00*/  IMAD.MOV.U32 R12, RZ, RZ, 0x4 ;  /* 0x00000004ff0c7424 */ /* 0x000fe400078e00ff */
[----:B------:R-:W-:-:S07]  /*ee10*/  IMAD.MOV.U32 R4, RZ, RZ, R14 ;  /* 0x000000ffff047224 */ /* 0x000fce00078e000e */
[----:B------:R-:W-:Y:S05]  /*ee20*/  WARPSYNC.COLLECTIVE R15, `(.L_x_2287) ;  /* 0x000000000f087348 */ /* 0x000fea0003c00000 */
[----:B------:R0:W1:Y:S02]  /*ee30*/  SHFL.IDX P6, R14, R13, R12, R11 ;  /* 0x0000000c0d0e7389 */ /* 0x00006400000c000b */
[----:B01----:R-:W-:Y:S01]  /*ee40*/  ENDCOLLECTIVE ;  /* 0x000000000000791b */ /* 0x003fe20003800000 */
.L_x_2287:
        /* <DEDUP_REMOVED lines=13> */
.L_x_2288:
[----:B------:R-:W-:Y:S02]  /*ef20*/  IMAD.MOV.U32 R5, RZ, RZ, R10 ;  /* 0x000000ffff057224 */ /* 0x000fe400078e000a */
[----:B------:R-:W-:Y:S01]  /*ef30*/  IMAD.MOV.U32 R13, RZ, RZ, R3 ;  /* 0x000000ffff0d7224 */ /* 0x000fe200078e0003 */
[----:B------:R-:W-:Y:S01]  /*ef40*/  MOV R12, 0x5 ;  /* 0x00000005000c7802 */ /* 0x000fe20000000f00 */
[----:B------:R-:W-:-:S07]  /*ef50*/  IMAD.MOV.U32 R19, RZ, RZ, R14 ;  /* 0x000000ffff137224 */ /* 0x000fce00078e000e */
[----:B------:R-:W-:Y:S05]  /*ef60*/  WARPSYNC.COLLECTIVE R15, `(.L_x_2289) ;  /* 0x000000000f087348 */ /* 0x000fea0003c00000 */
[----:B------:R0:W1:Y:S02]  /*ef70*/  SHFL.IDX P6, R14, R13, R12, R11 ;  /* 0x0000000c0d0e7389 */ /* 0x00006400000c000b */
[----:B01----:R-:W-:Y:S01]  /*ef80*/  ENDCOLLECTIVE ;  /* 0x000000000000791b */ /* 0x003fe20003800000 */
.L_x_2289:
[----:B------:R-:W-:Y:S02]  /*ef90*/  MOV R4, R19 ;  /* 0x0000001300047202 */ /* 0x000fe40000000f00 */
        /* <DEDUP_REMOVED lines=9> */
[----:B------:R-:W-:-:S07]  /*f030*/  IMAD.MOV.U32 R3, RZ, RZ, R14 ;  /* 0x000000ffff037224 */ /* 0x000fce00078e000e */
[----:B0-----:R-:W-:Y:S05]  /*f040*/  WARPSYNC.COLLECTIVE R15, `(.L_x_2290) ;  /* 0x000000000f087348 */ /* 0x001fea0003c00000 */
[----:B------:R1:W2:Y:S02]  /*f050*/  SHFL.IDX P6, R14, R13, R12, R11 ;  /* 0x0000000c0d0e7389 */ /* 0x0002a400000c000b */
[----:B012---:R-:W-:Y:S01]  /*f060*/  ENDCOLLECTIVE ;  /* 0x000000000000791b */ /* 0x007fe20003800000 */
.L_x_2290:
[----:B------:R-:W-:Y:S05]  /*f070*/  BRA `(.L_x_2291) ;  /* 0xffffffd000207947 */ /* 0x000fea000383ffff */
.L_x_2240:
[----:B------:R-:W-:Y:S01]  /*f080*/  MOV R13, R0 ;  /* 0x00000000000d7202 */ /* 0x000fe20000000f00 */
[----:B------:R-:W-:Y:S01]  /*f090*/  IMAD.MOV.U32 R12, RZ, RZ, RZ ;  /* 0x000000ffff0c7224 */ /* 0x000fe200078e00ff */
[----:B------:R-:W-:Y:S01]  /*f0a0*/  MOV R15, 0xffffffff ;  /* 0xffffffff000f7802 */ /* 0x000fe20000000f00 */
[----:B------:R-:W-:Y:S02]  /*f0b0*/  IMAD.MOV.U32 R11, RZ, RZ, 0x181f ;  /* 0x0000181fff0b7424 */ /* 0x000fe400078e00ff */
[----:B------:R-:W-:-:S07]  /*f0c0*/  IMAD.U32 R10, RZ, RZ, UR48 ;  /* 0x00000030ff0a7e24 */ /* 0x000fce000f8e00ff */
[----:B------:R-:W-:Y:S05]  /*f0d0*/  WARPSYNC.COLLECTIVE R15, `(.L_x_2292) ;  /* 0x000000000f087348 */ /* 0x000fea0003c00000 */
[----:B------:R0:W1:Y:S02]  /*f0e0*/  SHFL.IDX P6, R14, R13, R12, R11 ;  /* 0x0000000c0d0e7389 */ /* 0x00006400000c000b */
[----:B01----:R-:W-:Y:S01]  /*f0f0*/  ENDCOLLECTIVE ;  /* 0x000000000000791b */ /* 0x003fe20003800000 */
.L_x_2292:
[----:B------:R-:W-:-:S05]  /*f100*/  IMAD R7, R10, 0x80, R23 ;  /* 0x000000800a077824 */ /* 0x000fca00078e0217 */
[----:B------:R-:W-:Y:S01]  /*f110*/  IADD3 R9, R7, 0x10, RZ ;  /* 0x0000001007097810 */ /* 0x000fe20007ffe0ff */
[----:B------:R-:W-:Y:S02]  /*f120*/  IMAD.MOV.U32 R13, RZ, RZ, R3 ;  /* 0x000000ffff0d7224 */ /* 0x000fe400078e0003 */
[----:B------:R-:W-:-:S07]  /*f130*/  IMAD.MOV.U32 R5, RZ, RZ, R14 ;  /* 0x000000ffff057224 */ /* 0x000fce00078e000e */
[----:B------:R-:W-:Y:S05]  /*f140*/  WARPSYNC.COLLECTIVE R15, `(.L_x_2293) ;  /* 0x000000000f087348 */ /* 0x000fea0003c00000 */
[----:B------:R0:W1:Y:S02]  /*f150*/  SHFL.IDX P6, R14, R13, R12, R11 ;  /* 0x0000000c0d0e7389 */ /* 0x00006400000c000b */
[----:B01----:R-:W-:Y:S01]  /*f160*/  ENDCOLLECTIVE ;  /* 0x000000000000791b */ /* 0x003fe20003800000 */
.L_x_2293:
[----:B------:R-:W-:Y:S02]  /*f170*/  ULDC UR4, c[0x0][0x288] ;  /* 0x0000a20000047ab9 */ /* 0x000fe40000000800 */
[----:B------:R-:W-:-:S05]  /*f180*/  IMAD R6, R8, UR4, RZ ;  /* 0x0000000408067c24 */ /* 0x000fca000f8e02ff */
[----:B------:R-:W-:Y:S01]  /*f190*/  ISETP.GE.AND P1, PT, R7, R6, PT ;  /* 0x000000060700720c */ /* 0x000fe20003f26270 */
[----:B------:R-:W-:Y:S02]  /*f1a0*/  IMAD.MOV.U32 R13, RZ, RZ, R0 ;  /* 0x000000ffff0d7224 */ /* 0x000fe400078e0000 */
[----:B------:R-:W-:-:S10]  /*f1b0*/  IMAD.MOV.U32 R12, RZ, RZ, 0x1 ;  /* 0x00000001ff0c7424 */ /* 0x000fd400078e00ff */
[----:B------:R-:W-:Y:S02]  /*f1c0*/  @!P1 LEA R19, R37, UR46, 0x1 ;  /* 0x0000002e25139c11 */ /* 0x000fe4000f8e08ff */
[----:B------:R-:W-:-:S07]  /*f1d0*/  MOV R4, R14 ;  /* 0x0000000e00047202 */ /* 0x000fce0000000f00 */
[----:B------:R-:W-:Y:S05]  /*f1e0*/  WARPSYNC.COLLECTIVE R15, `(.L_x_2294) ;  /* 0x000000000f087348 */ /* 0x000fea0003c00000 */
[----:B------:R0:W1:Y:S02]  /*f1f0*/  SHFL.IDX P6, R14, R13, R12, R11 ;  /* 0x0000000c0d0e7389 */ /* 0x00006400000c000b */
[----:B01----:R-:W-:Y:S01]  /*f200*/  ENDCOLLECTIVE ;  /* 0x000000000000791b */ /* 0x003fe20003800000 */
.L_x_2294:
        /* <DEDUP_REMOVED lines=13> */
.L_x_2295:
[----:B------:R-:W-:Y:S02]  /*f2e0*/  MOV R5, R8 ;  /* 0x0000000800057202 */ /* 0x000fe40000000f00 */
[----:B------:R-:W-:Y:S01]  /*f2f0*/  @!P1 LEA R21, R37, UR46, 0x1 ;  /* 0x0000002e25159c11 */ /* 0x000fe2000f8e08ff */
[----:B------:R-:W-:Y:S01]  /*f300*/  IMAD.MOV.U32 R13, RZ, RZ, R0 ;  /* 0x000000ffff0d7224 */ /* 0x000fe200078e0000 */
[----:B------:R-:W-:Y:S01]  /*f310*/  MOV R12, 0x2 ;  /* 0x00000002000c7802 */ /* 0x000fe20000000f00 */
[----:B------:R-:W-:-:S07]  /*f320*/  IMAD.MOV.U32 R4, RZ, RZ, R14 ;  /* 0x000000ffff047224 */ /* 0x000fce00078e000e */
[----:B------:R-:W-:Y:S05]  /*f330*/  WARPSYNC.COLLECTIVE R15, `(.L_x_2296) ;  /* 0x000000000f087348 */ /* 0x000fea0003c00000 */
[----:B------:R0:W1:Y:S02]  /*f340*/  SHFL.IDX P6, R14, R13, R12, R11 ;  /* 0x0000000c0d0e7389 */ /* 0x00006400000c000b */
[----:B01----:R-:W-:Y:S01]  /*f350*/  ENDCOLLECTIVE ;  /* 0x000000000000791b */ /* 0x003fe20003800000 */
.L_x_2296:
[----:B------:R-:W-:-:S04]  /*f360*/  @!P1 IMAD.WIDE.U32 R8, R27, 0x2, R4 ;  /* 0x000000021b089825 */ /* 0x000fc800078e0004 */
[----:B------:R-:W-:Y:S01]  /*f370*/  VIADD R5, R7, 0x20 ;  /* 0x0000002007057836 */ /* 0x000fe20000000000 */
        /* <DEDUP_REMOVED lines=12> */
.L_x_2297:
[----:B------:R-:W-:Y:S01]  /*f440*/  VIADD R9, R7, 0x30 ;  /* 0x0000003007097836 */ /* 0x000fe20000000000 */
[----:B------:R-:W-:Y:S01]  /*f450*/  @!P1 LEA R19, R37, UR46, 0x1 ;  /* 0x0000002e25139c11 */ /* 0x000fe2000f8e08ff */
[----:B------:R-:W-:Y:S01]  /*f460*/  IMAD.MOV.U32 R13, RZ, RZ, R0 ;  /* 0x000000ffff0d7224 */ /* 0x000fe200078e0000 */
[----:B------:R-:W-:Y:S02]  /*f470*/  MOV R12, 0x3 ;  /* 0x00000003000c7802 */ /* 0x000fe40000000f00 */
[----:B------:R-:W-:-:S07]  /*f480*/  MOV R4, R14 ;  /* 0x0000000e00047202 */ /* 0x000fce0000000f00 */
[----:B------:R-:W-:Y:S05]  /*f490*/  WARPSYNC.COLLECTIVE R15, `(.L_x_2298) ;  /* 0x000000000f087348 */ /* 0x000fea0003c00000 */
[----:B------:R0:W1:Y:S02]  /*f4a0*/  SHFL.IDX P6, R14, R13, R12, R11 ;  /* 0x0000000c0d0e7389 */ /* 0x00006400000c000b */
[----:B01----:R-:W-:Y:S01]  /*f4b0*/  ENDCOLLECTIVE ;  /* 0x000000000000791b */ /* 0x003fe20003800000 */
.L_x_2298:
        /* <DEDUP_REMOVED lines=13> */
.L_x_2299:
[----:B------:R-:W-:Y:S01]  /*f590*/  IMAD.MOV.U32 R5, RZ, RZ, R8 ;  /* 0x000000ffff057224 */ /* 0x000fe200078e0008 */
[----:B------:R-:W-:Y:S02]  /*f5a0*/  @!P1 LEA R21, R37, UR46, 0x1 ;  /* 0x0000002e25159c11 */ /* 0x000fe4000f8e08ff */
[----:B------:R-:W-:Y:S01]  /*f5b0*/  MOV R13, R0 ;  /* 0x00000000000d7202 */ /* 0x000fe20000000f00 */
[----:B------:R-:W-:Y:S01]  /*f5c0*/  IMAD.MOV.U32 R12, RZ, RZ, 0x4 ;  /* 0x00000004ff0c7424 */ /* 0x000fe200078e00ff */
[----:B------:R-:W-:-:S07]  /*f5d0*/  MOV R4, R14 ;  /* 0x0000000e00047202 */ /* 0x000fce0000000f00 */
[----:B------:R-:W-:Y:S05]  /*f5e0*/  WARPSYNC.COLLECTIVE R15, `(.L_x_2300) ;  /* 0x000000000f087348 */ /* 0x000fea0003c00000 */
[----:B------:R0:W1:Y:S02]  /*f5f0*/  SHFL.IDX P6, R14, R13, R12, R11 ;  /* 0x0000000c0d0e7389 */ /* 0x00006400000c000b */
[----:B01----:R-:W-:Y:S01]  /*f600*/  ENDCOLLECTIVE ;  /* 0x000000000000791b */ /* 0x003fe20003800000 */
.L_x_2300:
[----:B------:R-:W-:-:S04]  /*f610*/  @!P1 IMAD.WIDE.U32 R8, R27, 0x2, R4 ;  /* 0x000000021b089825 */ /* 0x000fc800078e0004 */
[----:B------:R-:W-:Y:S01]  /*f620*/  VIADD R5, R7, 0x40 ;  /* 0x0000004007057836 */ /* 0x000fe20000000000 */
[----:B------:R-:W-:Y:S01]  /*f630*/  @!PT LDS RZ, [RZ] ;  /* 0x00000000fffff984 */ /* 0x000fe20000000800 */
[----:B------:R-:W-:Y:S01]  /*f640*/  @!PT LDS RZ, [RZ] ;  /* 0x00000000fffff984 */ /* 0x000fe20000000800 */
[----:B------:R-:W-:Y:S01]  /*f650*/  @!PT LDS RZ, [RZ] ;  /* 0x00000000fffff984 */ /* 0x000fe20000000800 */
[----:B------:R0:W-:Y:S04]  /*f660*/  @!P1 LDGSTS.E.BYPASS.LTC128B.128 [R21+0xdc00], desc[UR36][R8.64], !P3 ;  /* 0x0dc0000008159fae */ /* 0x0001e8000d901d64 */
[----:B------:R0:W-:Y:S01]  /*f670*/  @!P1 LDGSTS.E.BYPASS.LTC128B.128 [R21+0x11c00], desc[UR36][R8.64+0x80], !P2 ;  /* 0x11c0008008159fae */ /* 0x0001e2000d101d64 */
[----:B------:R-:W-:-:S03]  /*f680*/  MOV R13, R3 ;  /* 0x00000003000d7202 */ /* 0x000fc60000000f00 */
[----:B------:R0:W-:Y:S01]  /*f690*/  @!P1 LDGSTS.E.BYPASS.LTC128B.128 [R21+0x15c00], desc[UR36][R8.64+0x100], !P0 ;  /* 0x15c0010008159fae */ /* 0x0001e2000c101d64 */
[----:B------:R-:W-:Y:S01]  /*f6a0*/  ISETP.GE.AND P1, PT, R5, R6, PT ;  /* 0x000000060500720c */ /* 0x000fe20003f26270 */
[----:B------:R-:W-:-:S12]  /*f6b0*/  IMAD.MOV.U32 R5, RZ, RZ, R14 ;  /* 0x000000ffff057224 */ /* 0x000fd800078e000e */
[----:B0-----:R-:W-:Y:S05]  /*f6c0*/  WARPSYNC.COLLECTIVE R15, `(.L_x_2301) ;  /* 0x000000000f087348 */ /* 0x001fea0003c00000 */
[----:B------:R1:W2:Y:S02]  /*f6d0*/  SHFL.IDX P6, R14, R13, R12, R11 ;  /* 0x0000000c0d0e7389 */ /* 0x0002a400000c000b */
[----:B012---:R-:W-:Y:S01]  /*f6e0*/  ENDCOLLECTIVE ;  /* 0x000000000000791b */ /* 0x007fe20003800000 */
.L_x_2301:
        /* <DEDUP_REMOVED lines=8> */
.L_x_2302:
        /* <DEDUP_REMOVED lines=13> */
.L_x_2303:
[----:B------:R-:W-:Y:S02]  /*f840*/  MOV R5, R8 ;  /* 0x0000000800057202 */ /* 0x000fe40000000f00 */
[----:B------:R-:W-:Y:S02]  /*f850*/  @!P1 LEA R21, R37, UR46, 0x1 ;  /* 0x0000002e25159c11 */ /* 0x000fe4000f8e08ff */
[----:B------:R-:W-:Y:S01]  /*f860*/  MOV R13, R0 ;  /* 0x00000000000d7202 */ /* 0x000fe20000000f00 */
[----:B------:R-:W-:Y:S02]  /*f870*/  IMAD.MOV.U32 R12, RZ, RZ, 0x6 ;  /* 0x00000006ff0c7424 */ /* 0x000fe400078e00ff */
[----:B------:R-:W-:-:S07]  /*f880*/  IMAD.MOV.U32 R4, RZ, RZ, R14 ;  /* 0x000000ffff047224 */ /* 0x000fce00078e000e */
[----:B------:R-:W-:Y:S05]  /*f890*/  WARPSYNC.COLLECTIVE R15, `(.L_x_2304) ;  /* 0x000000000f087348 */ /* 0x000fea0003c00000 */
[----:B------:R0:W1:Y:S02]  /*f8a0*/  SHFL.IDX P6, R14, R13, R12, R11 ;  /* 0x0000000c0d0e7389 */ /* 0x00006400000c000b */
[----:B01----:R-:W-:Y:S01]  /*f8b0*/  ENDCOLLECTIVE ;  /* 0x000000000000791b */ /* 0x003fe20003800000 */
.L_x_2304:
        /* <DEDUP_REMOVED lines=14> */
.L_x_2305:
[----:B------:R-:W-:Y:S01]  /*f9a0*/  @!P1 LEA R19, R37, UR46, 0x1 ;  /* 0x0000002e25139c11 */ /* 0x000fe2000f8e08ff */
[----:B------:R-:W-:Y:S01]  /*f9b0*/  IMAD.MOV.U32 R13, RZ, RZ, R0 ;  /* 0x000000ffff0d7224 */ /* 0x000fe200078e0000 */
[----:B------:R-:W-:Y:S02]  /*f9c0*/  MOV R12, 0x7 ;  /* 0x00000007000c7802 */ /* 0x000fe40000000f00 */
[----:B------:R-:W-:-:S07]  /*f9d0*/  MOV R4, R14 ;  /* 0x0000000e00047202 */ /* 0x000fce0000000f00 */
[----:B------:R-:W-:Y:S05]  /*f9e0*/  WARPSYNC.COLLECTIVE R15, `(.L_x_2306) ;  /* 0x000000000f087348 */ /* 0x000fea0003c00000 */
[----:B------:R0:W1:Y:S02]  /*f9f0*/  SHFL.IDX P6, R14, R13, R12, R11 ;  /* 0x0000000c0d0e7389 */ /* 0x00006400000c000b */
[----:B01----:R-:W-:Y:S01]  /*fa00*/  ENDCOLLECTIVE ;  /* 0x000000000000791b */ /* 0x003fe20003800000 */
.L_x_2306:
        /* <DEDUP_REMOVED lines=12> */
.L_x_2307:
[----:B------:R-:W-:Y:S05]  /*fad0*/  BRA `(.L_x_2308) ;  /* 0xffffffd0001c7947 */ /* 0x000fea000383ffff */
.L_x_2243:
[----:B0-----:R-:W-:-:S04]  /*fae0*/  IMAD.U32 R3, RZ, RZ, UR46 ;  /* 0x0000002eff037e24 */ /* 0x001fc8000f8e00ff */
[----:B------:R0:W1:Y:S03]  /*faf0*/  SYNCS.PHASECHK.TRANS64.TRYWAIT P0, [R3+URZ+0x2a820], R0 ;  /* 0x02a82000030075a7 */ /* 0x000066000800017f */
[----:B-1----:R-:W-:Y:S05]  /*fb00*/  @!P0 NANOSLEEP.SYNCS 0x989680 ;  /* 0x009896800000895d */ /* 0x002fea0003900000 */
[----:B------:R-:W1:Y:S02]  /*fb10*/  @!P0 SYNCS.PHASECHK.TRANS64 P0, [R3+URZ+0x2a820], R0 ;  /* 0x02a82000030085a7 */ /* 0x000e64000800007f */
[----:B-1----:R-:W-:Y:S05]  /*fb20*/  @!P0 BRA `(.L_x_2243) ;  /* 0xfffffffc00ec8947 */ /* 0x002fea000383ffff */
[----:B------:R-:W-:Y:S05]  /*fb30*/  BRA `(.L_x_2309) ;  /* 0xffffffd000647947 */ /* 0x000fea000383ffff */
.L_x_2247:
[----:B0-----:R0:W1:Y:S02]  /*fb40*/  SYNCS.PHASECHK.TRANS64.TRYWAIT P0, [R26+URZ+0x2a840], R3 ;  /* 0x02a840031a0075a7 */ /* 0x001064000800017f */
[----:B-1----:R-:W-:Y:S05]  /*fb50*/  @!P0 NANOSLEEP.SYNCS 0x989680 ;  /* 0x009896800000895d */ /* 0x002fea0003900000 */
[----:B------:R-:W1:Y:S02]  /*fb60*/  @!P0 SYNCS.PHASECHK.TRANS64 P0, [R26+URZ+0x2a840], R3 ;  /* 0x02a840031a0085a7 */ /* 0x000e64000800007f */
[----:B-1----:R-:W-:Y:S05]  /*fb70*/  @!P0 BRA `(.L_x_2247) ;  /* 0xfffffffc00f08947 */ /* 0x002fea000383ffff */
[----:B------:R-:W-:Y:S05]  /*fb80*/  BRA `(.L_x_2310) ;  /* 0xffffffd4002c7947 */ /* 0x000fea000383ffff */
.L_x_2248:
        /* <DEDUP_REMOVED lines=8> */
.L_x_2312:
[----:B------:R-:W-:Y:S05]  /*fc10*/  BSYNC B1 ;  /* 0x0000000000017941 */ /* 0x000fea0003800000 */
.L_x_2311:
        /* <DEDUP_REMOVED lines=9> */
.L_x_2313:
[----:B------:R-:W-:Y:S01]  /*fcb0*/  MOV R13, R0 ;  /* 0x00000000000d7202 */ /* 0x000fe20000000f00 */
[----:B------:R-:W-:Y:S01]  /*fcc0*/  IMAD.MOV.U32 R12, RZ, RZ, 0x1 ;  /* 0x00000001ff0c7424 */ /* 0x000fe200078e00ff */
[----:B------:R-:W-:-:S05]  /*fcd0*/  IADD3 R14, P0, R14, R20, RZ ;  /* 0x000000140e0e7210 */ /* 0x000fca0007f1e0ff */
[----:B------:R-:W-:-:S05]  /*fce0*/  IMAD.X R15, RZ, RZ, R4, P0 ;  /* 0x000000ffff0f7224 */ /* 0x000fca00000e0604 */
[----:B------:R-:W-:Y:S01]  /*fcf0*/  @!PT LDS RZ, [RZ] ;  /* 0x00000000fffff984 */ /* 0x000fe20000000800 */
[----:B------:R-:W-:Y:S01]  /*fd00*/  @!PT LDS RZ, [RZ] ;  /* 0x00000000fffff984 */ /* 0x000fe20000000800 */
[----:B------:R-:W-:Y:S01]  /*fd10*/  @!PT LDS RZ, [RZ] ;  /* 0x00000000fffff984 */ /* 0x000fe20000000800 */
[----:B------:R-:W-:Y:S04]  /*fd20*/  LDGSTS.E.BYPASS.LTC128B.128 [R5+0x18400], desc[UR36][R14.64], !P3 ;  /* 0x184000000e057fae */ /* 0x000fe8000d901d64 */
[----:B------:R-:W-:Y:S04]  /*fd30*/  LDGSTS.E.BYPASS.LTC128B.128 [R5+0x1b400], desc[UR36][R14.64+0x80], !P2 ;  /* 0x1b4000800e057fae */ /* 0x000fe8000d101d64 */
[----:B------:R0:W-:Y:S02]  /*fd40*/  LDGSTS.E.BYPASS.LTC128B.128 [R5+0x1e400], desc[UR36][R14.64+0x100], !P1 ;  /* 0x1e4001000e057fae */ /* 0x0001e4000c901d64 */
[----:B0-----:R-:W-:-:S07]  /*fd50*/  MOV R15, 0xffffffff ;  /* 0xffffffff000f7802 */ /* 0x001fce0000000f00 */
[----:B------:R-:W-:Y:S05]  /*fd60*/  WARPSYNC.COLLECTIVE R15, `(.L_x_2314) ;  /* 0x000000000f087348 */ /* 0x000fea0003c00000 */
[----:B------:R0:W1:Y:S02]  /*fd70*/  SHFL.IDX P6, R14, R13, R12, R11 ;  /* 0x0000000c0d0e7389 */ /* 0x00006400000c000b */
[----:B01----:R-:W-:Y:S01]  /*fd80*/  ENDCOLLECTIVE ;  /* 0x000000000000791b */ /* 0x003fe20003800000 */
.L_x_2314:
[----:B------:R-:W-:Y:S01]  /*fd90*/  MOV R13, R3 ;  /* 0x00000003000d7202 */ /* 0x000fe20000000f00 */
[----:B------:R-:W-:-:S07]  /*fda0*/  IMAD.MOV.U32 R4, RZ, RZ, R14 ;  /* 0x000000ffff047224 */ /* 0x000fce00078e000e */
[----:B------:R-:W-:Y:S05]  /*fdb0*/  WARPSYNC.COLLECTIVE R15, `(.L_x_2315) ;  /* 0x000000000f087348 */ /* 0x000fea0003c00000 */
[----:B------:R0:W1:Y:S02]  /*fdc0*/  SHFL.IDX P6, R14, R13, R12, R11 ;  /* 0x0000000c0d0e7389 */ /* 0x00006400000c000b */
[----:B01----:R-:W-:Y:S01]  /*fdd0*/  ENDCOLLECTIVE ;  /* 0x000000000000791b */ /* 0x003fe20003800000 */
.L_x_2315:
        /* <DEDUP_REMOVED lines=14> */
.L_x_2316:
[----:B------:R-:W-:Y:S01]  /*fec0*/  MOV R13, R3 ;  /* 0x00000003000d7202 */ /* 0x000fe20000000f00 */
[----:B------:R-:W-:-:S07]  /*fed0*/  IMAD.MOV.U32 R31, RZ, RZ, R14 ;  /* 0x000000ffff1f7224 */ /* 0x000fce00078e000e */
[----:B------:R-:W-:Y:S05]  /*fee0*/  WARPSYNC.COLLECTIVE R15, `(.L_x_2317) ;  /* 0x000000000f087348 */ /* 0x000fea0003c00000 */
[----:B------:R0:W1:Y:S02]  /*fef0*/  SHFL.IDX P6, R14, R13, R12, R11 ;  /* 0x0000000c0d0e7389 */ /* 0x00006400000c000b */
[----:B01----:R-:W-:Y:S01]  /*ff00*/  ENDCOLLECTIVE ;  /* 0x000000000000791b */ /* 0x003fe20003800000 */
.L_x_2317:
[----:B------:R-:W-:Y:S01]  /*ff10*/  IMAD.MOV.U32 R13, RZ, RZ, R0 ;  /* 0x000000ffff0d7224 */ /* 0x000fe200078e0000 */
[----:B------:R-:W-:Y:S01]  /*ff20*/  MOV R12, 0x3 ;  /* 0x00000003000c7802 */ /* 0x000fe20000000f00 */
[----:B------:R-:W-:-:S05]  /*ff30*/  IMAD.MOV.U32 R11, RZ, RZ, R14 ;  /* 0x000000ffff0b7224 */ /* 0x000fca00078e000e */
[----:B------:R-:W-:Y:S01]  /*ff40*/  IADD3 R14, P0, R11, R20, RZ ;  /* 0x000000140b0e7210 */ /* 0x000fe20007f1e0ff */
[----:B------:R-:W-:-:S03]  /*ff50*/  IMAD.MOV.U32 R11, RZ, RZ, 0x181f ;  /* 0x0000181fff0b7424 */ /* 0x000fc600078e00ff */
[----:B------:R-:W-:-:S05]  /*ff60*/  IADD3.X R15, RZ, R31, RZ, P0, !PT ;  /* 0x0000001fff0f7210 */ /* 0x000fca00007fe4ff */
        /* <DEDUP_REMOVED lines=10> */
.L_x_2318:
[----:B------:R-:W-:Y:S01]  /*10010*/  MOV R13, R3 ;  /* 0x00000003000d7202 */ /* 0x000fe20000000f00 */
[----:B------:R-:W-:-:S07]  /*10020*/  IMAD.MOV.U32 R31, RZ, RZ, R14 ;  /* 0x000000ffff1f7224 */ /* 0x000fce00078e000e */
[----:B------:R-:W-:Y:S05]  /*10030*/  WARPSYNC.COLLECTIVE R15, `(.L_x_2319) ;  /* 0x000000000f087348 */ /* 0x000fea0003c00000 */
[----:B------:R0:W1:Y:S02]  /*10040*/  SHFL.IDX P6, R14, R13, R12, R11 ;  /* 0x0000000c0d0e7389 */ /* 0x00006400000c000b */
[----:B01----:R-:W-:Y:S01]  /*10050*/  ENDCOLLECTIVE ;  /* 0x000000000000791b */ /* 0x003fe20003800000 */
.L_x_2319:
        /* <DEDUP_REMOVED lines=16> */
.L_x_2320:
[----:B------:R-:W-:Y:S01]  /*10160*/  MOV R13, R3 ;  /* 0x00000003000d7202 */ /* 0x000fe20000000f00 */
[----:B------:R-:W-:-:S07]  /*10170*/  IMAD.MOV.U32 R4, RZ, RZ, R14 ;  /* 0x000000ffff047224 */ /* 0x000fce00078e000e */
[----:B------:R-:W-:Y:S05]  /*10180*/  WARPSYNC.COLLECTIVE R15, `(.L_x_2321) ;  /* 0x000000000f087348 */ /* 0x000fea0003c00000 */
[----:B------:R0:W1:Y:S02]  /*10190*/  SHFL.IDX P6, R14, R13, R12, R11 ;  /* 0x0000000c0d0e7389 */ /* 0x00006400000c000b */
[----:B01----:R-:W-:Y:S01]  /*101a0*/  ENDCOLLECTIVE ;  /* 0x000000000000791b */ /* 0x003fe20003800000 */
.L_x_2321:
        /* <DEDUP_REMOVED lines=14> */
.L_x_2322:
[----:B------:R-:W-:Y:S01]  /*10290*/  MOV R13, R3 ;  /* 0x00000003000d7202 */ /* 0x000fe20000000f00 */
[----:B------:R-:W-:-:S07]  /*102a0*/  IMAD.MOV.U32 R0, RZ, RZ, R14 ;  /* 0x000000ffff007224 */ /* 0x000fce00078e000e */
[----:B------:R-:W-:Y:S05]  /*102b0*/  WARPSYNC.COLLECTIVE R15, `(.L_x_2323) ;  /* 0x000000000f087348 */ /* 0x000fea0003c00000 */
[----:B------:R0:W1:Y:S02]  /*102c0*/  SHFL.IDX P6, R14, R13, R12, R11 ;  /* 0x0000000c0d0e7389 */ /* 0x00006400000c000b */
[----:B01----:R-:W-:Y:S01]  /*102d0*/  ENDCOLLECTIVE ;  /* 0x000000000000791b */ /* 0x003fe20003800000 */
.L_x_2323:
[----:B------:R-:W-:Y:S01]  /*102e0*/  IMAD.MOV.U32 R3, RZ, RZ, R14 ;  /* 0x000000ffff037224 */ /* 0x000fe200078e000e */
[----:B------:R-:W-:Y:S06]  /*102f0*/  BRA `(.L_x_2324) ;  /* 0xffffffd000687947 */ /* 0x000fec000383ffff */
.L_x_2253:
[----:B--2---:R2:W3:Y:S02]  /*10300*/  SYNCS.PHASECHK.TRANS64.TRYWAIT P0, [R0+URZ+0x2a860], R3 ;  /* 0x02a86003000075a7 */ /* 0x0044e4000800017f */
[----:B---3--:R-:W-:Y:S05]  /*10310*/  @!P0 NANOSLEEP.SYNCS 0x989680 ;  /* 0x009896800000895d */ /* 0x008fea0003900000 */
[----:B------:R-:W3:Y:S02]  /*10320*/  @!P0 SYNCS.PHASECHK.TRANS64 P0, [R0+URZ+0x2a860], R3 ;  /* 0x02a86003000085a7 */ /* 0x000ee4000800007f */
[----:B---3--:R-:W-:Y:S05]  /*10330*/  @!P0 BRA `(.L_x_2253) ;  /* 0xfffffffc00f08947 */ /* 0x008fea000383ffff */
[----:B------:R-:W-:Y:S05]  /*10340*/  BRA `(.L_x_2325) ;  /* 0xffffffd000c47947 */ /* 0x000fea000383ffff */
.L_x_2254:
[----:B------:R-:W-:Y:S01]  /*10350*/  BSSY B1, `(.L_x_2326) ;  /* 0x0000008000017945 */ /* 0x000fe20003800000 */
[----:B0-----:R-:W-:Y:S01]  /*10360*/  MOV R13, R18 ;  /* 0x00000012000d7202 */ /* 0x001fe20000000f00 */
[----:B------:R-:W-:Y:S01]  /*10370*/  IMAD.MOV.U32 R12, RZ, RZ, RZ ;  /* 0x000000ffff0c7224 */ /* 0x000fe200078e00ff */
[----:B------:R-:W-:Y:S01]  /*10380*/  MOV R11, 0x181f ;  /* 0x0000181f000b7802 */ /* 0x000fe20000000f00 */
[----:B------:R-:W-:-:S07]  /*10390*/  IMAD.MOV.U32 R15, RZ, RZ, -0x1 ;  /* 0xffffffffff0f7424 */ /* 0x000fce00078e00ff */
[----:B-12---:R-:W-:Y:S05]  /*103a0*/  WARPSYNC.COLLECTIVE R15, `(.L_x_2327) ;  /* 0x000000000f087348 */ /* 0x006fea0003c00000 */
[----:B------:R0:W3:Y:S02]  /*103b0*/  SHFL.IDX P6, R14, R13, R12, R11 ;  /* 0x0000000c0d0e7389 */ /* 0x0000e400000c000b */
[----:B0123--:R-:W-:Y:S01]  /*103c0*/  ENDCOLLECTIVE ;  /* 0x000000000000791b */ /* 0x00ffe20003800000 */
.L_x_2327:
[----:B------:R-:W-:Y:S05]  /*103d0*/  BSYNC B1 ;  /* 0x0000000000017941 */ /* 0x000fea0003800000 */
.L_x_2326:
[----:B------:R-:W-:Y:S01]  /*103e0*/  IMAD.MOV.U32 R13, RZ, RZ, R17 ;  /* 0x000000ffff0d7224 */ /* 0x000fe200078e0011 */
[----:B------:R-:W-:Y:S01]  /*103f0*/  MOV R12, RZ ;  /* 0x000000ff000c7202 */ /* 0x000fe20000000f00 */
[----:B------:R-:W-:Y:S01]  /*10400*/  IMAD.MOV.U32 R11, RZ, RZ, 0x181f ;  /* 0x0000181fff0b7424 */ /* 0x000fe200078e00ff */
[----:B------:R-:W-:Y:S02]  /*10410*/  MOV R15, 0xffffffff ;  /* 0xffffffff000f7802 */ /* 0x000fe40000000f00 */
[----:B------:R-:W-:-:S07]  /*10420*/  MOV R3, R14 ;  /* 0x0000000e00037202 */ /* 0x000fce0000000f00 */
[----:B------:R-:W-:Y:S05]  /*10430*/  WARPSYNC.COLLECTIVE R15, `(.L_x_2328) ;  /* 0x000000000f087348 */ /* 0x000fea0003c00000 */
[----:B------:R0:W1:Y:S02]  /*10440*/  SHFL.IDX P6, R14, R13, R12, R11 ;  /* 0x0000000c0d0e7389 */ /* 0x00006400000c000b */
[----:B01----:R-:W-:Y:S01]  /*10450*/  ENDCOLLECTIVE ;  /* 0x000000000000791b */ /* 0x003fe20003800000 */
.L_x_2328:
[----:B------:R-:W-:Y:S01]  /*10460*/  MOV R13, R18 ;  /* 0x00000012000d7202 */ /* 0x000fe20000000f00 */
[----:B------:R-:W-:Y:S01]  /*10470*/  IMAD.MOV.U32 R12, RZ, RZ, 0x1 ;  /* 0x00000001ff0c7424 */ /* 0x000fe200078e00ff */
[----:B------:R-:W-:-:S13]  /*10480*/  IADD3 R4, P1, R14, R20, RZ ;  /* 0x000000140e047210 */ /* 0x000fda0007f3e0ff */
[----:B------:R-:W-:Y:S05]  /*10490*/  WARPSYNC.COLLECTIVE R15, `(.L_x_2329) ;  /* 0x000000000f087348 */ /* 0x000fea0003c00000 */
[----:B------:R0:W1:Y:S02]  /*104a0*/  SHFL.IDX P6, R14, R13, R12, R11 ;  /* 0x0000000c0d0e7389 */ /* 0x00006400000c000b */
[----:B01----:R-:W-:Y:S01]  /*104b0*/  ENDCOLLECTIVE ;  /* 0x000000000000791b */ /* 0x003fe20003800000 */
.L_x_2329:
[----:B------:R-:W-:Y:S01]  /*104c0*/  IMAD.X R5, RZ, RZ, R3, P1 ;  /* 0x000000ffff057224 */ /* 0x000fe200008e0603 */
[----:B------:R-:W-:Y:S02]  /*104d0*/  LOP3.LUT P1, RZ, R32, 0x1, RZ, 0xc0, !PT ;  /* 0x0000000120ff7812 */ /* 0x000fe4000782c0ff */
[----:B------:R-:W-:Y:S02]  /*104e0*/  LEA R3, R10, UR46, 0x1 ;  /* 0x0000002e0a037c11 */ /* 0x000fe4000f8e08ff */
        /* <DEDUP_REMOVED lines=11> */
.L_x_2330:
        /* <DEDUP_REMOVED lines=10> */
.L_x_2331:
        /* <DEDUP_REMOVED lines=12> */
.L_x_2332:
        /* <DEDUP_REMOVED lines=10> */
.L_x_2333:
        /* <DEDUP_REMOVED lines=12> */
.L_x_2334:
        /* <DEDUP_REMOVED lines=10> */
.L_x_2335:
        /* <DEDUP_REMOVED lines=12> */
.L_x_2336:
        /* <DEDUP_REMOVED lines=10> */
.L_x_2337:
        /* <DEDUP_REMOVED lines=12> */
.L_x_2338:
[----:B------:R-:W-:Y:S01]  /*10b20*/  @!PT LDS RZ, [RZ] ;  /* 0x00000000fffff984 */ /* 0x000fe20000000800 */
[----:B------:R-:W-:Y:S01]  /*10b30*/  @!PT LDS RZ, [RZ] ;  /* 0x00000000fffff984 */ /* 0x000fe20000000800 */
[----:B------:R-:W-:Y:S01]  /*10b40*/  @!PT LDS RZ, [RZ] ;  /* 0x00000000fffff984 */ /* 0x000fe20000000800 */
[----:B------:R0:W-:Y:S01]  /*10b50*/  LDGSTS.E.BYPASS.LTC128B.128 [R3+0x5400], desc[UR36][R4.64+0x80], !P2 ;  /* 0x0540008004037fae */ /* 0x0001e2000d101d64 */
[----:B------:R-:W-:Y:S05]  /*10b60*/  BRA `(.L_x_2339) ;  /* 0xffffffcc00807947 */ /* 0x000fea000383ffff */
.L_x_2260:
[----:B0-----:R0:W2:Y:S02]  /*10b70*/  SYNCS.PHASECHK.TRANS64.TRYWAIT P0, [R0+URZ+0x2a860], R3 ;  /* 0x02a86003000075a7 */ /* 0x0010a4000800017f */
[----:B--2---:R-:W-:Y:S05]  /*10b80*/  @!P0 NANOSLEEP.SYNCS 0x989680 ;  /* 0x009896800000895d */ /* 0x004fea0003900000 */
[----:B------:R-:W2:Y:S02]  /*10b90*/  @!P0 SYNCS.PHASECHK.TRANS64 P0, [R0+URZ+0x2a860], R3 ;  /* 0x02a86003000085a7 */ /* 0x000ea4000800007f */
[----:B--2---:R-:W-:Y:S05]  /*10ba0*/  @!P0 BRA `(.L_x_2260) ;  /* 0xfffffffc00f08947 */ /* 0x004fea000383ffff */
[----:B------:R-:W-:Y:S05]  /*10bb0*/  BRA `(.L_x_2340) ;  /* 0xffffffd000687947 */ /* 0x000fea000383ffff */
.L_x_2261:
        /* <DEDUP_REMOVED lines=8> */
.L_x_2342:
[----:B------:R-:W-:Y:S05]  /*10c40*/  BSYNC B0 ;  /* 0x0000000000007941 */ /* 0x000fea0003800000 */
.L_x_2341:
        /* <DEDUP_REMOVED lines=9> */
.L_x_2343:
        /* <DEDUP_REMOVED lines=11> */
.L_x_2344:
        /* <DEDUP_REMOVED lines=13> */
.L_x_2345:
[----:B------:R-:W-:Y:S01]  /*10e60*/  IMAD.MOV.U32 R5, RZ, RZ, R6 ;  /* 0x000000ffff057224 */ /* 0x000fe200078e0006 */
[----:B------:R-:W-:Y:S01]  /*10e70*/  MOV R13, R18 ;  /* 0x00000012000d7202 */ /* 0x000fe20000000f00 */
[----:B------:R-:W-:Y:S01]  /*10e80*/  IMAD.MOV.U32 R12, RZ, RZ, 0x2 ;  /* 0x00000002ff0c7424 */ /* 0x000fe200078e00ff */
[----:B------:R-:W-:-:S07]  /*10e90*/  MOV R4, R14 ;  /* 0x0000000e00047202 */ /* 0x000fce0000000f00 */
[----:B------:R-:W-:Y:S05]  /*10ea0*/  WARPSYNC.COLLECTIVE R15, `(.L_x_2346) ;  /* 0x000000000f087348 */ /* 0x000fea0003c00000 */
[----:B------:R0:W1:Y:S02]  /*10eb0*/  SHFL.IDX P6, R14, R13, R12, R11 ;  /* 0x0000000c0d0e7389 */ /* 0x00006400000c000b */
[----:B01----:R-:W-:Y:S01]  /*10ec0*/  ENDCOLLECTIVE ;  /* 0x000000000000791b */ /* 0x003fe20003800000 */
.L_x_2346:
        /* <DEDUP_REMOVED lines=13> */
.L_x_2347:
[----:B------:R-:W-:Y:S01]  /*10fa0*/  MOV R5, R20 ;  /* 0x0000001400057202 */ /* 0x000fe20000000f00 */
[----:B------:R-:W-:Y:S01]  /*10fb0*/  IMAD.MOV.U32 R13, RZ, RZ, R18 ;  /* 0x000000ffff0d7224 */ /* 0x000fe200078e0012 */
[----:B------:R-:W-:Y:S02]  /*10fc0*/  MOV R12, 0x3 ;  /* 0x00000003000c7802 */ /* 0x000fe40000000f00 */
[----:B------:R-:W-:-:S07]  /*10fd0*/  MOV R10, R14 ;  /* 0x0000000e000a7202 */ /* 0x000fce0000000f00 */
[----:B------:R-:W-:Y:S05]  /*10fe0*/  WARPSYNC.COLLECTIVE R15, `(.L_x_2348) ;  /* 0x000000000f087348 */ /* 0x000fea0003c00000 */
[----:B------:R0:W1:Y:S02]  /*10ff0*/  SHFL.IDX P6, R14, R13, R12, R11 ;  /* 0x0000000c0d0e7389 */ /* 0x00006400000c000b */
[----:B01----:R-:W-:Y:S01]  /*11000*/  ENDCOLLECTIVE ;  /* 0x000000000000791b */ /* 0x003fe20003800000 */
.L_x_2348:
[----:B------:R-:W-:Y:S02]  /*11010*/  IMAD.MOV.U32 R4, RZ, RZ, R10 ;  /* 0x000000ffff047224 */ /* 0x000fe400078e000a */
[----:B------:R-:W-:Y:S02]  /*11020*/  IMAD.MOV.U32 R10, RZ, RZ, RZ ;  /* 0x000000ffff0a7224 */ /* 0x000fe400078e00ff */
        /* <DEDUP_REMOVED lines=13> */
.L_x_2349:
[----:B------:R-:W-:Y:S01]  /*11100*/  IMAD.MOV.U32 R5, RZ, RZ, R7 ;  /* 0x000000ffff057224 */ /* 0x000fe200078e0007 */
[----:B------:R-:W-:Y:S01]  /*11110*/  MOV R13, R18 ;  /* 0x00000012000d7202 */ /* 0x000fe20000000f00 */
[----:B------:R-:W-:Y:S02]  /*11120*/  IMAD.MOV.U32 R12, RZ, RZ, 0x4 ;  /* 0x00000004ff0c7424 */ /* 0x000fe400078e00ff */
[----:B------:R-:W-:-:S07]  /*11130*/  IMAD.MOV.U32 R22, RZ, RZ, R14 ;  /* 0x000000ffff167224 */ /* 0x000fce00078e000e */
[----:B------:R-:W-:Y:S05]  /*11140*/  WARPSYNC.COLLECTIVE R15, `(.L_x_2350) ;  /* 0x000000000f087348 */ /* 0x000fea0003c00000 */
[----:B------:R0:W1:Y:S02]  /*11150*/  SHFL.IDX P6, R14, R13, R12, R11 ;  /* 0x0000000c0d0e7389 */ /* 0x00006400000c000b */
[----:B01----:R-:W-:Y:S01]  /*11160*/  ENDCOLLECTIVE ;  /* 0x000000000000791b */ /* 0x003fe20003800000 */
.L_x_2350:
        /* <DEDUP_REMOVED lines=14> */
.L_x_2351:
[----:B------:R-:W-:Y:S01]  /*11250*/  MOV R5, R19 ;  /* 0x0000001300057202 */ /* 0x000fe20000000f00 */
[----:B------:R-:W-:Y:S01]  /*11260*/  IMAD.MOV.U32 R13, RZ, RZ, R18 ;  /* 0x000000ffff0d7224 */ /* 0x000fe200078e0012 */
[----:B------:R-:W-:Y:S02]  /*11270*/  MOV R12, 0x5 ;  /* 0x00000005000c7802 */ /* 0x000fe40000000f00 */
[----:B------:R-:W-:-:S07]  /*11280*/  MOV R24, R14 ;  /* 0x0000000e00187202 */ /* 0x000fce0000000f00 */
[----:B------:R-:W-:Y:S05]  /*11290*/  WARPSYNC.COLLECTIVE R15, `(.L_x_2352) ;  /* 0x000000000f087348 */ /* 0x000fea0003c00000 */
[----:B------:R0:W1:Y:S02]  /*112a0*/  SHFL.IDX P6, R14, R13, R12, R11 ;  /* 0x0000000c0d0e7389 */ /* 0x00006400000c000b */
[----:B01----:R-:W-:Y:S01]  /*112b0*/  ENDCOLLECTIVE ;  /* 0x000000000000791b */ /* 0x003fe20003800000 */
.L_x_2352:
        /* <DEDUP_REMOVED lines=12> */
.L_x_2353:
[----:B------:R-:W-:Y:S05]  /*11380*/  BRA `(.L_x_2354) ;  /* 0xffffffcc00407947 */ /* 0x000fea000383ffff */
.L_x_2264:
[----:B0-----:R0:W1:Y:S02]  /*11390*/  SYNCS.PHASECHK.TRANS64.TRYWAIT P0, [R5+URZ+0x2a820], R10 ;  /* 0x02a8200a050075a7 */ /* 0x001064000800017f */
[----:B-1----:R-:W-:Y:S05]  /*113a0*/  @!P0 NANOSLEEP.SYNCS 0x989680 ;  /* 0x009896800000895d */ /* 0x002fea0003900000 */
[----:B------:R-:W1:Y:S02]  /*113b0*/  @!P0 SYNCS.PHASECHK.TRANS64 P0, [R5+URZ+0x2a820], R10 ;  /* 0x02a8200a050085a7 */ /* 0x000e64000800007f */
[----:B-1----:R-:W-:Y:S05]  /*113c0*/  @!P0 BRA `(.L_x_2264) ;  /* 0xfffffffc00f08947 */ /* 0x002fea000383ffff */
[----:B------:R-:W-:Y:S05]  /*113d0*/  BRA `(.L_x_2355) ;  /* 0xffffffcc00b47947 */ /* 0x000fea000383ffff */
.L_x_2265:
[----:B------:R-:W-:Y:S01]  /*113e0*/  BSSY B0, `(.L_x_2356) ;  /* 0x0000008000007945 */ /* 0x000fe20003800000 */
[----:B------:R-:W-:Y:S01]  /*113f0*/  MOV R13, R16 ;  /* 0x00000010000d7202 */ /* 0x000fe20000000f00 */
[----:B------:R-:W-:Y:S01]  /*11400*/  IMAD.MOV.U32 R12, RZ, RZ, RZ ;  /* 0x000000ffff0c7224 */ /* 0x000fe200078e00ff */
[----:B------:R-:W-:Y:S01]  /*11410*/  MOV R11, 0x1f ;  /* 0x0000001f000b7802 */ /* 0x000fe20000000f00 */
[----:B------:R-:W-:-:S07]  /*11420*/  IMAD.MOV.U32 R15, RZ, RZ, -0x1 ;  /* 0xffffffffff0f7424 */ /* 0x000fce00078e00ff */
[----:B0----5:R-:W-:Y:S05]  /*11430*/  WARPSYNC.COLLECTIVE R15, `(.L_x_2357) ;  /* 0x000000000f087348 */ /* 0x021fea0003c00000 */
[----:B------:R1:W2:Y:S02]  /*11440*/  SHFL.IDX P6, R14, R13, R12, R11 ;  /* 0x0000000c0d0e7389 */ /* 0x0002a400000c000b */
[----:B012--5:R-:W-:Y:S01]  /*11450*/  ENDCOLLECTIVE ;  /* 0x000000000000791b */ /* 0x027fe20003800000 */
.L_x_2357:
[----:B------:R-:W-:Y:S05]  /*11460*/  BSYNC B0 ;  /* 0x0000000000007941 */ /* 0x000fea0003800000 */
.L_x_2356:
[----:B------:R-:W-:Y:S05]  /*11470*/  BRA `(.L_x_2358) ;  /* 0xffffffcc00987947 */ /* 0x000fea000383ffff */
.L_x_2266:
[----:B------:R-:W-:Y:S01]  /*11480*/  BSSY B0, `(.L_x_2359) ;  /* 0x0000006000007945 */ /* 0x000fe20003800000 */
[----:B------:R-:W-:-:S07]  /*11490*/  MOV R15, 0xffffffff ;  /* 0xffffffff000f7802 */ /* 0x000fce0000000f00 */
[----:B01---5:R-:W-:Y:S05]  /*114a0*/  WARPSYNC.COLLECTIVE R15, `(.L_x_2360) ;  /* 0x000000000f0c7348 */ /* 0x023fea0003c00000 */
[----:B------:R-:W-:Y:S02]  /*114b0*/  ELECT P6, UR62, PT ;  /* 0x00000000003e782f */ /* 0x000fe400038c0000 */
[----:B------:R-:W-:Y:S01]  /*114c0*/  MOV R14, UR62 ;  /* 0x0000003e000e7c02 */ /* 0x000fe20008000f00 */
[----:B01---5:R-:W-:Y:S10]  /*114d0*/  ENDCOLLECTIVE ;  /* 0x000000000000791b */ /* 0x023ff40003800000 */
.L_x_2360:
[----:B------:R-:W-:Y:S05]  /*114e0*/  BSYNC B0 ;  /* 0x0000000000007941 */ /* 0x000fea0003800000 */
.L_x_2359:
[----:B------:R-:W-:Y:S05]  /*114f0*/  BRA `(.L_x_2361) ;  /* 0xffffffcc008c7947 */ /* 0x000fea000383ffff */
.L_x_2268:
[----:B--2---:R2:W3:Y:S02]  /*11500*/  SYNCS.PHASECHK.TRANS64.TRYWAIT P1, [R6+URZ+0x2a840], R3 ;  /* 0x02a84003060075a7 */ /* 0x0044e4000802017f */
[----:B---3--:R-:W-:Y:S05]  /*11510*/  @!P1 NANOSLEEP.SYNCS 0x989680 ;  /* 0x009896800000995d */ /* 0x008fea0003900000 */
[----:B------:R-:W3:Y:S02]  /*11520*/  @!P1 SYNCS.PHASECHK.TRANS64 P1, [R6+URZ+0x2a840], R3 ;  /* 0x02a84003060095a7 */ /* 0x000ee4000802007f */
[----:B---3--:R-:W-:Y:S05]  /*11530*/  @!P1 BRA `(.L_x_2268) ;  /* 0xfffffffc00f09947 */ /* 0x008fea000383ffff */
[----:B------:R-:W-:Y:S05]  /*11540*/  BRA `(.L_x_2362) ;  /* 0xffffffcc00b07947 */ /* 0x000fea000383ffff */
.L_x_2270:
[----:B0-----:R0:W3:Y:S02]  /*11550*/  SYNCS.PHASECHK.TRANS64.TRYWAIT P1, [R5+URZ+0x2a840], R0 ;  /* 0x02a84000050075a7 */ /* 0x0010e4000802017f */
[----:B---3--:R-:W-:Y:S05]  /*11560*/  @!P1 NANOSLEEP.SYNCS 0x989680 ;  /* 0x009896800000995d */ /* 0x008fea0003900000 */
[----:B------:R-:W3:Y:S02]  /*11570*/  @!P1 SYNCS.PHASECHK.TRANS64 P1, [R5+URZ+0x2a840], R0 ;  /* 0x02a84000050095a7 */ /* 0x000ee4000802007f */
[----:B---3--:R-:W-:Y:S05]  /*11580*/  @!P1 BRA `(.L_x_2270) ;  /* 0xfffffffc00f09947 */ /* 0x008fea000383ffff */
[----:B------:R-:W-:Y:S05]  /*11590*/  BRA `(.L_x_2363) ;  /* 0xffffffcc00bc7947 */ /* 0x000fea000383ffff */
.L_x_2272:
[----:B---3--:R3:W4:Y:S02]  /*115a0*/  SYNCS.PHASECHK.TRANS64.TRYWAIT P1, [R6+URZ+0x2a860], R3 ;  /* 0x02a86003060075a7 */ /* 0x008724000802017f */
[----:B----4-:R-:W-:Y:S05]  /*115b0*/  @!P1 NANOSLEEP.SYNCS 0x989680 ;  /* 0x009896800000995d */ /* 0x010fea0003900000 */
[----:B------:R-:W4:Y:S02]  /*115c0*/  @!P1 SYNCS.PHASECHK.TRANS64 P1, [R6+URZ+0x2a860], R3 ;  /* 0x02a86003060095a7 */ /* 0x000f24000802007f */
[----:B----4-:R-:W-:Y:S05]  /*115d0*/  @!P1 BRA `(.L_x_2272) ;  /* 0xfffffffc00f09947 */ /* 0x010fea000383ffff */
[----:B------:R-:W-:Y:S05]  /*115e0*/  BRA `(.L_x_2364) ;  /* 0xffffffcc00b87947 */ /* 0x000fea000383ffff */
.L_x_2365:
        /* <DEDUP_REMOVED lines=9> */
.L_x_15738:


//--------------------- .text._ZN7cutlass13device_kernelIN5flash11enable_sm90INS1_16FlashAttnFwdSm90INS1_25CollectiveMainloopFwdSm90ILi2EN4cute5tupleIJNS5_1CILi1EEES8_S8_EEENS6_IJNS7_ILi128EEENS7_ILi96EEENS7_ILi192EEEEEELi128ENS_6half_tEfNS_4arch4Sm90ELb1ELb0ELb1ELb1ELb1ELb0ELb0ELb1ELb1ELb1ELb1ELb0EEENS1_21CollectiveEpilogueFwdINS6_IJSA_SA_SB_EEES9_SE_SG_Li256ELb1ELb1ELb1ELb0EEENS1_36VarlenDynamicPersistentTileSchedulerILi128ELi96ELi256ELi128ELb1ELb1ELb1ELb1ELb1ELb1EEEEEEEEEvNT_6ParamsE --------------------------
	.section	.text._ZN7cutlass13device_kernelIN5flash11enable_sm90INS1_16FlashAttnFwdSm90INS1_25CollectiveMainloopFwdSm90ILi2EN4cute5tupleIJNS5_1CILi1EEES8_S8_EEENS6_IJNS7_ILi128EEENS7_ILi96EEENS7_ILi192EEEEEELi128ENS_6half_tEfNS_4arch4Sm90ELb1ELb0ELb1ELb1ELb1ELb0ELb0ELb1ELb1ELb1ELb1ELb0EEENS1_21CollectiveEpilogueFwdINS6_IJSA_SA_SB_EEES9_SE_SG_Li256ELb1ELb1ELb1ELb0EEENS1_36VarlenDynamicPersistentTileSchedulerILi128ELi96ELi256ELi128ELb1ELb1ELb1ELb1ELb1ELb1EEEEEEEEEvNT_6ParamsE,"ax",@progbits
	.align	128
.text._ZN7cutlass13device_kernelIN5flash11enable_sm90INS1_16FlashAttnFwdSm90INS1_25CollectiveMainloopFwdSm90ILi2EN4cute5tupleIJNS5_1CILi1EEES8_S8_EEENS6_IJNS7_ILi128EEENS7_ILi96EEENS7_ILi192EEEEEELi128ENS_6half_tEfNS_4arch4Sm90ELb1ELb0ELb1ELb1ELb1ELb0ELb0ELb1ELb1ELb1ELb1ELb0EEENS1_21CollectiveEpilogueFwdINS6_IJSA_SA_SB_EEES9_SE_SG_Li256ELb1ELb1ELb1ELb0EEENS1_36VarlenDynamicPersistentTileSchedulerILi128ELi96ELi256ELi128ELb1ELb1ELb1ELb1ELb1ELb1EEEEEEEEEvNT_6ParamsE:
        .type           _ZN7cutlass13device_kernelIN5flash11enable_sm90INS1_16FlashAttnFwdSm90INS1_25CollectiveMainloopFwdSm90ILi2EN4cute5tupleIJNS5_1CILi1EEES8_S8_EEENS6_IJNS7_ILi128EEENS7_ILi96EEENS7_ILi192EEEEEELi128ENS_6half_tEfNS_4arch4Sm90ELb1ELb0ELb1ELb1ELb1ELb0ELb0ELb1ELb1ELb1ELb1ELb0EEENS1_21CollectiveEpilogueFwdINS6_IJSA_SA_SB_EEES9_SE_SG_Li256ELb1ELb1ELb1ELb0EEENS1_36VarlenDynamicPersistentTileSchedulerILi128ELi96ELi256ELi128ELb1ELb1ELb1ELb1ELb1ELb1EEEEEEEEEvNT_6ParamsE,@function
        .size           _ZN7cutlass13device_kernelIN5flash11enable_sm90INS1_16FlashAttnFwdSm90INS1_25CollectiveMainloopFwdSm90ILi2EN4cute5tupleIJNS5_1CILi1EEES8_S8_EEENS6_IJNS7_ILi128EEENS7_ILi96EEENS7_ILi192EEEEEELi128ENS_6half_tEfNS_4arch4Sm90ELb1ELb0ELb1ELb1ELb1ELb0ELb0ELb1ELb1ELb1ELb1ELb0EEENS1_21CollectiveEpilogueFwdINS6_IJSA_SA_SB_EEES9_SE_SG_Li256ELb1ELb1ELb1ELb0EEENS1_36VarlenDynamicPersistentTileSchedulerILi128ELi96ELi256ELi128ELb1ELb1ELb1ELb1ELb1ELb1EEEEEEEEEvNT_6ParamsE,(.L_x_15739 - _ZN7cutlass13device_kernelIN5flash11enable_sm90INS1_16FlashAttnFwdSm90INS1_25CollectiveMainloopFwdSm90ILi2EN4cute5tupleIJNS5_1CILi1EEES8_S8_EEENS6_IJNS7_ILi128EEENS7_ILi96EEENS7_ILi192EEEEEELi128ENS_6half_tEfNS_4arch4Sm90ELb1ELb0ELb1ELb1ELb1ELb0ELb0ELb1ELb1ELb1ELb1ELb0EEENS1_21CollectiveEpilogueFwdINS6_IJSA_SA_SB_EEES9_SE_SG_Li256ELb1ELb1ELb1ELb0EEENS1_36VarlenDynamicPersistentTileSchedulerILi128ELi96ELi256ELi128ELb1ELb1ELb1ELb1ELb1ELb1EEEEEEEEEvNT_6ParamsE)
        .other          _ZN7cutlass13device_kernelIN5flash11enable_sm90INS1_16FlashAttnFwdSm90INS1_25CollectiveMainloopFwdSm90ILi2EN4cute5tupleIJNS5_1CILi1EEES8_S8_EEENS6_IJNS7_ILi128EEENS7_ILi96EEENS7_ILi192EEEEEELi128ENS_6half_tEfNS_4arch4Sm90ELb1ELb0ELb1ELb1ELb1ELb0ELb0ELb1ELb1ELb1ELb1ELb0EEENS1_21CollectiveEpilogueFwdINS6_IJSA_SA_SB_EEES9_SE_SG_Li256ELb1ELb1ELb1ELb0EEENS1_36VarlenDynamicPersistentTileSchedulerILi128ELi96ELi256ELi128ELb1ELb1ELb1ELb1ELb1ELb1EEEEEEEEEvNT_6ParamsE,@"STO_CUDA_ENTRY STV_DEFAULT"
_ZN7cutlass13device_kernelIN5flash11enable_sm90INS1_16FlashAttnFwdSm90INS1_25CollectiveMainloopFwdSm90ILi2EN4cute5tupleIJNS5_1CILi1EEES8_S8_EEENS6_IJNS7_ILi128EEENS7_ILi96EEENS7_ILi192EEEEEELi128ENS_6half_tEfNS_4arch4Sm90ELb1ELb0ELb1ELb1ELb1ELb0ELb0ELb1ELb1ELb1ELb1ELb0EEENS1_21CollectiveEpilogueFwdINS6_IJSA_SA_SB_EEES9_SE_SG_Li256ELb1ELb1ELb1ELb0EEENS1_36VarlenDynamicPersistentTileSchedulerILi128ELi96ELi256ELi128ELb1ELb1ELb1ELb1ELb1ELb1EEEEEEEEEvNT_6ParamsE:
        /* <DEDUP_REMOVED lines=45> */
.L_x_2366:
        /* <DEDUP_REMOVED lines=22> */
.L_x_2367:
        /* <DEDUP_REMOVED lines=18> */
.L_x_2368:
        /* <DEDUP_REMOVED lines=22> */
.L_x_2369:
        /* <DEDUP_REMOVED lines=23> */
.L_x_2370:
        /* <DEDUP_REMOVED lines=10> */
.L_x_2372:
        /* <DEDUP_REMOVED lines=22> */
[----:B------:R-:W-:-:S04]  /*0a20*/  LEA.HI R3, R0, R203, RZ, 0x4 ;  /* 0x000000cb00037211 */ /* 0x000fc800078f20ff */
        /* <DEDUP_REMOVED lines=17> */
[----:B------:R-:W-:Y:S01]  /*0b40*/  LEA.HI R7, R8, R181, RZ, 0x2 ;  /* 0x000000b508077211 */ /* 0x000fe200078f10ff */
[----:B------:R-:W-:Y:S01]  /*0b50*/  IMAD.U32 R180, RZ, RZ, UR4 ;  /* 0x00000004ffb47e24 */ /* 0x000fe2000f8e00ff */
[----:B------:R-:W-:Y:S01]  /*0b60*/  LOP3.LUT R3, R3, 0x1ffffffe, RZ, 0xc0, !PT ;  /* 0x1ffffffe03037812 */ /* 0x000fe200078ec0ff */
[----:B------:R-:W-:Y:S01]  /*0b70*/  IMAD R4, R4, 0x40, R5 ;  /* 0x0000004004047824 */ /* 0x000fe200078e0205 */
[----:B------:R-:W-:-:S02]  /*0b80*/  LEA.HI R5, R0, R203, RZ, 0x2 ;  /* 0x000000cb00057211 */ /* 0x000fc400078f10ff */
[----:B------:R-:W-:Y:S01]  /*0b90*/  SHF.R.S32.HI R9, RZ, 0x2, R7 ;  /* 0x00000002ff097819 */ /* 0x000fe20000011407 */
[----:B------:R-:W-:Y:S01]  /*0ba0*/  IMAD.IADD R3, R6, 0x1, -R3 ;  /* 0x0000000106037824 */ /* 0x000fe200078e0a03 */
[----:B------:R-:W-:Y:S02]  /*0bb0*/  SHF.R.S32.HI R10, RZ, 0x1f, R7 ;  /* 0x0000001fff0a7819 */ /* 0x000fe40000011407 */
[----:B------:R-:W-:Y:S02]  /*0bc0*/  LOP3.LUT R6, R5, 0xfffffffc, RZ, 0xc0, !PT ;  /* 0xfffffffc05067812 */ /* 0x000fe400078ec0ff */
[----:B------:R-:W-:Y:S02]  /*0bd0*/  LEA.HI R0, R0, R203, RZ, 0x3 ;  /* 0x000000cb00007211 */ /* 0x000fe400078f18ff */
[----:B------:R-:W-:Y:S01]  /*0be0*/  LEA.HI R10, R10, R9, RZ, 0x3 ;  /* 0x000000090a0a7211 */ /* 0x000fe200078f18ff */
[----:B------:R-:W-:Y:S01]  /*0bf0*/  IMAD.IADD R6, R203, 0x1, -R6 ;  /* 0x00000001cb067824 */ /* 0x000fe200078e0a06 */
[----:B------:R-:W-:-:S02]  /*0c00*/  LEA R199, R3, R4, 0x3 ;  /* 0x0000000403c77211 */ /* 0x000fc400078e18ff */
[----:B------:R-:W-:Y:S02]  /*0c10*/  LOP3.LUT R22, R0, 0xfffffff8, RZ, 0xc0, !PT ;  /* 0xfffffff800167812 */ /* 0x000fe400078ec0ff */
[----:B------:R-:W-:Y:S02]  /*0c20*/  LOP3.LUT R4, R7, 0x7ffffffc, RZ, 0xc0, !PT ;  /* 0x7ffffffc07047812 */ /* 0x000fe400078ec0ff */
[----:B------:R-:W-:Y:S01]  /*0c30*/  LOP3.LUT R10, R10, 0xfffffff8, RZ, 0xc0, !PT ;  /* 0xfffffff80a0a7812 */ /* 0x000fe200078ec0ff */
[----:B------:R-:W-:Y:S01]  /*0c40*/  IMAD.IADD R22, R203, 0x1, -R22 ;  /* 0x00000001cb167824 */ /* 0x000fe200078e0a16 */
[----:B------:R-:W-:Y:S02]  /*0c50*/  LEA.HI R8, R8, R181, RZ, 0x5 ;  /* 0x000000b508087211 */ /* 0x000fe400078f28ff */
[----:B------:R-:W-:Y:S01]  /*0c60*/  IADD3 R4, R181, -R4, RZ ;  /* 0x80000004b5047210 */ /* 0x000fe20007ffe0ff */
[----:B------:R-:W-:Y:S01]  /*0c70*/  IMAD.IADD R9, R9, 0x1, -R10 ;  /* 0x0000000109097824 */ /* 0x000fe200078e0a0a */
[----:B------:R-:W-:Y:S01]  /*0c80*/  LEA.HI R3, R6, R6, RZ, 0x1 ;  /* 0x0000000606037211 */ /* 0x000fe200078f08ff */
[----:B------:R-:W-:Y:S01]  /*0c90*/  IMAD.SHL.U32 R16, R22, 0x8, RZ ;  /* 0x0000000816107824 */ /* 0x000fe200078e00ff */
[----:B------:R-:W-:Y:S01]  /*0ca0*/  SHF.R.S32.HI R8, RZ, 0x5, R8 ;  /* 0x00000005ff087819 */ /* 0x000fe20000011408 */
[----:B------:R-:W-:Y:S01]  /*0cb0*/  IMAD.SHL.U32 R17, R4, 0x2, RZ ;  /* 0x0000000204117824 */ /* 0x000fe200078e00ff */
[----:B------:R-:W-:Y:S01]  /*0cc0*/  LOP3.LUT R2, R2, 0x3fffffe, RZ, 0xc0, !PT ;  /* 0x03fffffe02027812 */ /* 0x000fe200078ec0ff */
[----:B------:R-:W-:Y:S01]  /*0cd0*/  VIADD R19, R16, 0x40 ;  /* 0x0000004010137836 */ /* 0x000fe20000000000 */
[----:B------:R-:W-:Y:S01]  /*0ce0*/  LOP3.LUT R3, R3, 0x1ffffffe, RZ, 0xc0, !PT ;  /* 0x1ffffffe03037812 */ /* 0x000fe200078ec0ff */
[----:B------:R-:W-:Y:S01]  /*0cf0*/  IMAD R9, R8, 0x10, R9 ;  /* 0x0000001008097824 */ /* 0x000fe200078e0209 */
[----:B------:R-:W-:Y:S01]  /*0d00*/  IADD3 R172, R17, 0x28, RZ ;  /* 0x0000002811ac7810 */ /* 0x000fe20007ffe0ff */
[----:B------:R-:W-:Y:S01]  /*0d10*/  IMAD.IADD R2, R197, 0x1, -R2 ;  /* 0x00000001c5027824 */ /* 0x000fe200078e0a02 */
        /* <DEDUP_REMOVED lines=30> */
[----:B------:R-:W-:-:S02]  /*0f00*/  SHF.R.S32.HI R185, RZ, 0x1f, R165 ;  /* 0x0000001fffb97819 */ /* 0x000fc400000114a5 */
[----:B------:R-:W-:Y:S01]  /*0f10*/  SHF.R.S32.HI R184, RZ, 0x1f, R164 ;  /* 0x0000001fffb87819 */ /* 0x000fe200000114a4 */
[----:B------:R-:W-:Y:S01]  /*0f20*/  IMAD R18, R3, 0x8, R198 ;  /* 0x0000000803127824 */ /* 0x000fe200078e02c6 */
[----:B------:R-:W-:Y:S02]  /*0f30*/  SHF.R.S32.HI R183, RZ, 0x1f, R163 ;  /* 0x0000001fffb77819 */ /* 0x000fe400000114a3 */
[----:B------:R-:W-:-:S07]  /*0f40*/  SHF.R.S32.HI R182, RZ, 0x1f, R162 ;  /* 0x0000001fffb67819 */ /* 0x000fce00000114a2 */
.L_x_2436:
[----:B01-34-:R-:W0:Y:S01]  /*0f50*/  LDC.64 R2, c[0x0][0xc88] ;  /* 0x00032200ff027b82 */ /* 0x01be220000000a00 */
[----:B------:R-:W-:Y:S01]  /*0f60*/  ULDC.64 UR8, c[0x0][0xa28] ;  /* 0x00028a0000087ab9 */ /* 0x000fe20000000a00 */
[----:B------:R-:W-:Y:S01]  /*0f70*/  ULDC.64 UR10, c[0x0][0xa18] ;  /* 0x00028600000a7ab9 */ /* 0x000fe20000000a00 */
[----:B0-----:R-:W-:-:S06]  /*0f80*/  IMAD.WIDE R2, R27, 0x4, R2 ;  /* 0x000000041b027825 */ /* 0x001fcc00078e0202 */
[----:B--2---:R-:W2:Y:S01]  /*0f90*/  LDG.E R2, desc[UR36][R2.64] ;  /* 0x0000002402027981 */ /* 0x004ea2000c1e1900 */
        /* <DEDUP_REMOVED lines=8> */
[----:B------:R-:W-:Y:S01]  /*1020*/  IMAD.U32 R161, RZ, RZ, UR4 ;  /* 0x00000004ffa17e24 */ /* 0x000fe2000f8e00ff */
[----:B------:R-:W-:-:S04]  /*1030*/  @UP0 ULEA UR8, UP2, UR4, UR8, 0x2 ;  /* 0x0000000804080291 */ /* 0x000fc8000f84103f */
[----:B------:R-:W-:Y:S02]  /*1040*/  @UP0 ULEA.HI.X UR9, UR4, UR9, UR7, 0x2, UP2 ;  /* 0x0000000904090291 */ /* 0x000fe400090f1407 */
[----:B------:R-:W-:Y:S01]  /*1050*/  IMAD.U32 R179, RZ, RZ, UR7 ;  /* 0x00000007ffb37e24 */ /* 0x000fe2000f8e00ff */
[----:B------:R-:W-:Y:S01]  /*1060*/  @UP1 ULEA UR10, UP0, UR4, UR10, 0x2 ;  /* 0x0000000a040a1291 */ /* 0x000fe2000f80103f */
[----:B------:R-:W-:-:S03]  /*1070*/  IMAD.U32 R2, RZ, RZ, UR8 ;  /* 0x00000008ff027e24 */ /* 0x000fc6000f8e00ff */
[----:B------:R-:W-:Y:S01]  /*1080*/  @UP1 ULEA.HI.X UR11, UR4, UR11, UR7, 0x2, UP0 ;  /* 0x0000000b040b1291 */ /* 0x000fe200080f1407 */
[----:B------:R-:W-:Y:S01]  /*1090*/  IMAD.U32 R3, RZ, RZ, UR9 ;  /* 0x00000009ff037e24 */ /* 0x000fe2000f8e00ff */
[----:B------:R-:W-:Y:S01]  /*10a0*/  ULDC.64 UR8, c[0x0][0x418] ;  /* 0x0001060000087ab9 */ /* 0x000fe20000000a00 */
[----:B------:R-:W-:Y:S01]  /*10b0*/  IMAD.U32 R4, RZ, RZ, UR10 ;  /* 0x0000000aff047e24 */ /* 0x000fe2000f8e00ff */
[----:B------:R-:W-:Y:S01]  /*10c0*/  ULDC UR4, c[0x0][0x424] ;  /* 0x0001090000047ab9 */ /* 0x000fe20000000800 */
[----:B------:R-:W-:Y:S01]  /*10d0*/  ULDC UR7, c[0x0][0x2f0] ;  /* 0x0000bc0000077ab9 */ /* 0x000fe20000000800 */
[----:B------:R-:W-:Y:S01]  /*10e0*/  IMAD.U32 R5, RZ, RZ, UR11 ;  /* 0x0000000bff057e24 */ /* 0x000fe2000f8e00ff */
[----:B------:R-:W2:Y:S01]  /*10f0*/  @P0 LDG.E R2, desc[UR36][R2.64] ;  /* 0x0000002402020981 */ /* 0x000ea2000c1e1900 */
[----:B------:R-:W-:Y:S01]  /*1100*/  UISETP.NE.U32.AND UP0, UPT, UR8, URZ, UPT ;  /* 0x0000003f0800728c */ /* 0x000fe2000bf05070 */
[----:B------:R-:W-:Y:S02]  /*1110*/  ULDC.64 UR10, c[0x0][0xa20] ;  /* 0x00028800000a7ab9 */ /* 0x000fe40000000a00 */
[----:B------:R-:W3:Y:S01]  /*1120*/  @P2 LDG.E R4, desc[UR36][R4.64] ;  /* 0x0000002404042981 */ /* 0x000ee2000c1e1900 */
[----:B------:R-:W-:Y:S01]  /*1130*/  UISETP.NE.AND.EX UP0, UPT, UR9, URZ, UPT, UP0 ;  /* 0x0000003f0900728c */ /* 0x000fe2000bf05300 */
[----:B------:R-:W-:Y:S01]  /*1140*/  ISETP.NE.U32.AND P1, PT, RZ, UR10, PT ;  /* 0x0000000aff007c0c */ /* 0x000fe2000bf25070 */
[----:B------:R-:W-:-:S02]  /*1150*/  ULOP3.LUT UR8, UR5, 0xffff, URZ, 0xc0, !UPT ;  /* 0x0000ffff05087892 */ /* 0x000fc4000f8ec03f */
[----:B------:R-:W-:Y:S01]  /*1160*/  USEL UR4, UR4, 0x1, UP0 ;  /* 0x0000000104047887 */ /* 0x000fe20008000000 */
[----:B------:R-:W-:Y:S01]  /*1170*/  ISETP.NE.AND.EX P1, PT, RZ, UR11, PT, P1 ;  /* 0x0000000bff007c0c */ /* 0x000fe2000bf25310 */
[----:B------:R-:W-:Y:S02]  /*1180*/  UMOV UR43, URZ ;  /* 0x0000003f002b7c82 */ /* 0x000fe40008000000 */
[----:B------:R-:W-:Y:S01]  /*1190*/  MOV R177, UR8 ;  /* 0x0000000800b17c02 */ /* 0x000fe20008000f00 */
[----:B------:R-:W-:Y:S01]  /*11a0*/  UIMAD UR4, UR4, UR7, URZ ;  /* 0x00000007040472a4 */ /* 0x000fe2000f8e023f */
[----:B--2---:R-:W-:Y:S02]  /*11b0*/  @P0 R2UR UR43, R2 ;  /* 0x00000000022b02ca */ /* 0x004fe400000e0000 */
[----:B---3--:R-:W-:Y:S01]  /*11c0*/  @P2 R2UR UR41, R4 ;  /* 0x00000000042922ca */ /* 0x008fe200000e0000 */
[----:B-----5:R-:W-:-:S14]  /*11d0*/  @P2 BRA `(.L_x_2373) ;  /* 0x00000000003c2947 */ /* 0x020fdc0003800000 */
[----:B------:R-:W-:Y:S01]  /*11e0*/  ULDC.64 UR8, c[0x0][0xa00] ;  /* 0x0002800000087ab9 */ /* 0x000fe20000000a00 */
[----:B------:R-:W-:Y:S01]  /*11f0*/  ULDC UR41, c[0x0][0x288] ;  /* 0x0000a20000297ab9 */ /* 0x000fe20000000800 */
[----:B------:R-:W-:-:S04]  /*1200*/  ISETP.NE.U32.AND P0, PT, RZ, UR8, PT ;  /* 0x00000008ff007c0c */ /* 0x000fc8000bf05070 */
[----:B------:R-:W-:-:S13]  /*1210*/  ISETP.NE.AND.EX P0, PT, RZ, UR9, PT, P0 ;  /* 0x00000009ff007c0c */ /* 0x000fda000bf05300 */
[----:B------:R-:W-:Y:S05]  /*1220*/  @!P0 BRA `(.L_x_2373) ;  /* 0x0000000000288947 */ /* 0x000fea0003800000 */
[----:B------:R-:W-:Y:S01]  /*1230*/  R2UR UR7, R161 ;  /* 0x00000000a10772ca */ /* 0x000fe200000e0000 */
[----:B------:R-:W-:-:S12]  /*1240*/  ULDC.64 UR8, c[0x0][0xa00] ;  /* 0x0002800000087ab9 */ /* 0x000fd80000000a00 */
        /* <DEDUP_REMOVED lines=8> */
.L_x_2373:
[----:B------:R-:W-:Y:S05]  /*12d0*/  @!P1 BRA `(.L_x_2374) ;  /* 0x0000000000249947 */ /* 0x000fea0003800000 */
[----:B------:R-:W-:Y:S02]  /*12e0*/  R2UR UR7, R161 ;  /* 0x00000000a10772ca */ /* 0x000fe400000e0000 */
[----:B------:R-:W-:-:S11]  /*12f0*/  R2UR UR8, R179 ;  /* 0x00000000b30872ca */ /* 0x000fd600000e0000 */
[----:B------:R-:W-:-:S04]  /*1300*/  ULEA UR4, UP0, UR7, UR10, 0x2 ;  /* 0x0000000a07047291 */ /* 0x000fc8000f80103f */
[----:B------:R-:W-:Y:S02]  /*1310*/  ULEA.HI.X UR7, UR7, UR11, UR8, 0x2, UP0 ;  /* 0x0000000b07077291 */ /* 0x000fe400080f1408 */
[----:B------:R-:W-:-:S04]  /*1320*/  IMAD.U32 R2, RZ, RZ, UR4 ;  /* 0x00000004ff027e24 */ /* 0x000fc8000f8e00ff */
[----:B------:R-:W-:-:S05]  /*1330*/  IMAD.U32 R3, RZ, RZ, UR7 ;  /* 0x00000007ff037e24 */ /* 0x000fca000f8e00ff */
[----:B------:R-:W2:Y:S02]  /*1340*/  LDG.E R2, desc[UR36][R2.64] ;  /* 0x0000002402027981 */ /* 0x000ea4000c1e1900 */
[----:B--2---:R-:W-:Y:S01]  /*1350*/  R2UR UR4, R2 ;  /* 0x00000000020472ca */ /* 0x004fe200000e0000 */
[----:B------:R-:W-:-:S14]  /*1360*/  BRA `(.L_x_2375) ;  /* 0x0000000000387947 */ /* 0x000fdc0003800000 */
.L_x_2374:
[----:B------:R-:W-:Y:S02]  /*1370*/  ULDC.64 UR8, c[0x0][0xa08] ;  /* 0x0002820000087ab9 */ /* 0x000fe40000000a00 */
        /* <DEDUP_REMOVED lines=13> */
.L_x_2375:
[----:B------:R-:W-:Y:S01]  /*1450*/  ULDC UR7, c[0x0][0x448] ;  /* 0x0001120000077ab9 */ /* 0x000fe20000000800 */
[----:B------:R-:W-:Y:S02]  /*1460*/  USHF.L.U32 UR42, UR6, 0x7, URZ ;  /* 0x00000007062a7899 */ /* 0x000fe4000800063f */
[----:B------:R-:W-:Y:S02]  /*1470*/  UISETP.NE.AND UP0, UPT, UR7, 0x1, UPT ;  /* 0x000000010700788c */ /* 0x000fe4000bf05270 */
[----:B------:R-:W-:Y:S02]  /*1480*/  UIADD3 UR8, UR42, 0x7f, URZ ;  /* 0x0000007f2a087890 */ /* 0x000fe4000fffe03f */
[----:B------:R-:W-:Y:S02]  /*1490*/  UIADD3 UR43, -UR43, UR4, URZ ;  /* 0x000000042b2b7290 */ /* 0x000fe4000fffe13f */
[----:B------:R-:W-:Y:S02]  /*14a0*/  UP2UR UR61, UPR, URZ, 0x1 ;  /* 0x000000013f3d7883 */ /* 0x000fe40008000000 */
[----:B------:R-:W-:-:S03]  /*14b0*/  UIADD3 UR4, UR43, 0x60, -UR41 ;  /* 0x000000602b047890 */ /* 0x000fc6000fffe829 */
[----:B------:R-:W-:Y:S01]  /*14c0*/  @UP0 ULDC UR6, c[0x0][0x44c] ;  /* 0x0001130000060ab9 */ /* 0x000fe20000000800 */
[----:B------:R-:W-:Y:S01]  /*14d0*/  @UP0 ULDC UR9, c[0x0][0x450] ;  /* 0x0001140000090ab9 */ /* 0x000fe20000000800 */
[----:B------:R-:W-:Y:S02]  /*14e0*/  UIMAD.WIDE.U32 UR6, UR8, UR6, URZ ;  /* 0x00000006080672a5 */ /* 0x000fe4000f8e003f */
[----:B------:R-:W-:Y:S02]  /*14f0*/  UIADD3 UR6, UR43, 0x5f, URZ ;  /* 0x0000005f2b067890 */ /* 0x000fe4000fffe03f */
[----:B------:R-:W-:Y:S02]  /*1500*/  @UP0 USHF.R.U32.HI UR8, URZ, UR9, UR7 ;  /* 0x000000093f080299 */ /* 0x000fe40008011607 */
[----:B------:R-:W-:Y:S02]  /*1510*/  UIMAD.WIDE UR6, UR6, 0x2aaaaaab, URZ ;  /* 0x2aaaaaab060678a5 */ /* 0x000fe4000f8e023f */
[----:B------:R-:W-:-:S02]  /*1520*/  UIADD3 UR8, UR4, UR8, URZ ;  /* 0x0000000804087290 */ /* 0x000fc4000fffe03f */
[----:B------:R-:W-:Y:S02]  /*1530*/  USHF.R.U32.HI UR4, URZ, 0x1f, UR7 ;  /* 0x0000001f3f047899 */ /* 0x000fe40008011607 */
[----:B------:R-:W-:Y:S02]  /*1540*/  UIMAD.WIDE UR8, UR8, 0x2aaaaaab, URZ ;  /* 0x2aaaaaab080878a5 */ /* 0x000fe4000f8e023f */
[----:B------:R-:W-:Y:S02]  /*1550*/  ULEA.HI.SX32 UR7, UR7, UR4, 0x1c ;  /* 0x0000000407077291 */ /* 0x000fe4000f8fe23f */
[----:B------:R-:W-:Y:S02]  /*1560*/  USHF.R.U32.HI UR6, URZ, 0x1f, UR9 ;  /* 0x0000001f3f067899 */ /* 0x000fe40008011609 */
[----:B------:R-:W-:Y:S02]  /*1570*/  ULOP3.LUT UR4, UR5, 0xff000000, URZ, 0xc0, !UPT ;  /* 0xff00000005047892 */ /* 0x000fe4000f8ec03f */
[----:B------:R-:W-:-:S02]  /*1580*/  ULEA.HI.SX32 UR6, UR9, UR6, 0x1c ;  /* 0x0000000609067291 */ /* 0x000fc4000f8fe23f */
[----:B------:R-:W-:Y:S02]  /*1590*/  ULOP3.LUT UR5, UR5, 0xff0000, URZ, 0xc0, !UPT ;  /* 0x00ff000005057892 */ /* 0x000fe4000f8ec03f */
[----:B------:R-:W-:Y:S02]  /*15a0*/  UISETP.LT.AND UP0, UPT, UR7, UR6, UPT ;  /* 0x000000060700728c */ /* 0x000fe4000bf01270 */
[----:B------:R-:W-:Y:S02]  /*15b0*/  USHF.R.U32.HI UR4, URZ, 0x8, UR4 ;  /* 0x000000083f047899 */ /* 0x000fe40008011604 */
[----:B------:R-:W-:Y:S02]  /*15c0*/  USEL UR9, UR7, UR6, UP0 ;  /* 0x0000000607097287 */ /* 0x000fe40008000000 */
[----:B------:R-:W-:Y:S02]  /*15d0*/  ULEA.HI UR5, UR5, UR4, URZ, 0x10 ;  /* 0x0000000405057291 */ /* 0x000fe4000f8f803f */
[----:B------:R-:W-:-:S02]  /*15e0*/  UISETP.GE.AND UP0, UPT, UR9, 0x1, UPT ;  /* 0x000000010900788c */ /* 0x000fc4000bf06270 */
[----:B------:R-:W-:Y:S02]  /*15f0*/  ULOP3.LUT UR6, UR5, 0xff, URZ, 0xc0, !UPT ;  /* 0x000000ff05067892 */ /* 0x000fe4000f8ec03f */
[----:B------:R-:W-:Y:S02]  /*1600*/  USHF.R.U32.HI UR5, URZ, 0x10, UR5 ;  /* 0x000000103f057899 */ /* 0x000fe40008011605 */
[----:B------:R-:W-:Y:S01]  /*1610*/  PLOP3.LUT P0, PT, PT, PT, UP0, 0x80, 0x0 ;  /* 0x000000000000781c */ /* 0x000fe20003f0f008 */
[----:B------:R-:W-:Y:S01]  /*1620*/  UMOV UR4, URZ ;  /* 0x0000003f00047c82 */ /* 0x000fe20008000000 */
[----:B------:R-:W-:Y:S02]  /*1630*/  IMAD.U32 R160, RZ, RZ, UR6 ;  /* 0x00000006ffa07e24 */ /* 0x000fe4000f8e00ff */
[----:B------:R-:W-:-:S09]  /*1640*/  IMAD.U32 R23, RZ, RZ, UR5 ;  /* 0x00000005ff177e24 */ /* 0x000fd2000f8e00ff */
[----:B------:R-:W-:Y:S05]  /*1650*/  @!P0 BRA `(.L_x_2376) ;  /* 0x0000000000948947 */ /* 0x000fea0003800000 */
[----:B------:R-:W-:Y:S01]  /*1660*/  R2UR UR5, R23 ;  /* 0x00000000170572ca */ /* 0x000fe200000e0000 */
[----:B------:R-:W-:-:S12]  /*1670*/  ULDC UR4, c[0x0][0x9f0] ;  /* 0x00027c0000047ab9 */ /* 0x000fd80000000800 */
[----:B------:R-:W-:-:S04]  /*1680*/  UISETP.NE.AND UP0, UPT, UR5, URZ, UPT ;  /* 0x0000003f0500728c */ /* 0x000fc8000bf05270 */
[----:B------:R-:W-:-:S03]  /*1690*/  USEL UR10, UR5, UR4, UP0 ;  /* 0x00000004050a7287 */ /* 0x000fc60008000000 */
[----:B------:R-:W-:Y:S01]  /*16a0*/  UMOV UR4, URZ ;  /* 0x0000003f00047c82 */ /* 0x000fe20008000000 */
[----:B------:R-:W-:Y:S02]  /*16b0*/  UIADD3 UR6, UR10, -0x1, UR9 ;  /* 0xffffffff0a067890 */ /* 0x000fe4000fffe009 */
[----:B------:R-:W-:-:S04]  /*16c0*/  MOV R3, UR10 ;  /* 0x0000000a00037c02 */ /* 0x000fc80008000f00 */
[-C--:B------:R-:W-:Y:S01]  /*16d0*/  IABS R0, R3.reuse ;  /* 0x0000000300007213 */ /* 0x080fe20000000000 */
[----:B------:R-:W-:Y:S01]  /*16e0*/  IMAD.U32 R4, RZ, RZ, UR6 ;  /* 0x00000006ff047e24 */ /* 0x000fe2000f8e00ff */
[----:B------:R-:W-:Y:S01]  /*16f0*/  IABS R5, R3 ;  /* 0x0000000300057213 */ /* 0x000fe20000000000 */
[----:B------:R-:W-:Y:S01]  /*1700*/  ULOP3.LUT UR6, UR6, UR10, URZ, 0x3c, !UPT ;  /* 0x0000000a06067292 */ /* 0x000fe2000f8e3c3f */
        /* <DEDUP_REMOVED lines=26> */
.L_x_2376:
[----:B------:R-:W-:Y:S01]  /*18b0*/  R2UR UR5, R160 ;  /* 0x00000000a00572ca */ /* 0x000fe200000e0000 */
[----:B------:R-:W-:Y:S01]  /*18c0*/  IMAD.U32 R0, RZ, RZ, UR9 ;  /* 0x00000009ff007e24 */ /* 0x000fe2000f8e00ff */
[----:B------:R-:W-:Y:S01]  /*18d0*/  PLOP3.LUT P0, PT, PT, PT, PT, 0x80, 0x0 ;  /* 0x000000000000781c */ /* 0x000fe20003f0f070 */
[----:B------:R-:W-:Y:S01]  /*18e0*/  IMAD.U32 R3, RZ, RZ, UR4 ;  /* 0x00000004ff037e24 */ /* 0x000fe2000f8e00ff */
[----:B------:R-:W-:Y:S01]  /*18f0*/  CS2R R86, SRZ ;  /* 0x0000000000567805 */ /* 0x000fe2000001ff00 */
[----:B------:R-:W-:Y:S01]  /*1900*/  IMAD.MOV.U32 R96, RZ, RZ, RZ ;  /* 0x000000ffff607224 */ /* 0x000fe200078e00ff */
[----:B------:R-:W-:Y:S02]  /*1910*/  CS2R R84, SRZ ;  /* 0x0000000000547805 */ /* 0x000fe4000001ff00 */
[----:B------:R-:W-:Y:S02]  /*1920*/  CS2R R82, SRZ ;  /* 0x0000000000527805 */ /* 0x000fe4000001ff00 */
[----:B------:R-:W-:-:S02]  /*1930*/  CS2R R80, SRZ ;  /* 0x0000000000507805 */ /* 0x000fc4000001ff00 */
[----:B------:R-:W-:Y:S02]  /*1940*/  CS2R R78, SRZ ;  /* 0x00000000004e7805 */ /* 0x000fe4000001ff00 */
[----:B------:R-:W-:Y:S02]  /*1950*/  CS2R R76, SRZ ;  /* 0x00000000004c7805 */ /* 0x000fe4000001ff00 */
[----:B------:R-:W-:Y:S02]  /*1960*/  CS2R R74, SRZ ;  /* 0x00000000004a7805 */ /* 0x000fe4000001ff00 */
[----:B------:R-:W-:Y:S01]  /*1970*/  CS2R R72, SRZ ;  /* 0x0000000000487805 */ /* 0x000fe2000001ff00 */
[----:B------:R-:W-:Y:S01]  /*1980*/  UIMAD UR60, UR5, UR4, URZ ;  /* 0x00000004053c72a4 */ /* 0x000fe2000f8e023f */
[----:B------:R-:W-:Y:S02]  /*1990*/  CS2R R70, SRZ ;  /* 0x0000000000467805 */ /* 0x000fe4000001ff00 */
[----:B------:R-:W-:-:S02]  /*19a0*/  CS2R R68, SRZ ;  /* 0x0000000000447805 */ /* 0x000fc4000001ff00 */
[----:B------:R-:W-:Y:S02]  /*19b0*/  CS2R R66, SRZ ;  /* 0x0000000000427805 */ /* 0x000fe4000001ff00 */
[----:B------:R-:W-:Y:S02]  /*19c0*/  CS2R R64, SRZ ;  /* 0x0000000000407805 */ /* 0x000fe4000001ff00 */
[----:B------:R-:W-:Y:S02]  /*19d0*/  CS2R R62, SRZ ;  /* 0x00000000003e7805 */ /* 0x000fe4000001ff00 */
[----:B------:R-:W-:Y:S01]  /*19e0*/  VIADDMNMX R3, R3, UR60, R0, PT ;  /* 0x0000003c03037c46 */ /* 0x000fe2000b800100 */
[----:B------:R-:W-:Y:S01]  /*19f0*/  IMAD.MOV.U32 R0, RZ, RZ, RZ ;  /* 0x000000ffff007224 */ /* 0x000fe200078e00ff */
[----:B------:R-:W-:Y:S02]  /*1a00*/  CS2R R60, SRZ ;  /* 0x00000000003c7805 */ /* 0x000fe4000001ff00 */
[----:B------:R-:W-:-:S02]  /*1a10*/  CS2R R58, SRZ ;  /* 0x00000000003a7805 */ /* 0x000fc4000001ff00 */
[----:B------:R-:W-:Y:S02]  /*1a20*/  R2UR UR5, R3 ;  /* 0x00000000030572ca */ /* 0x000fe400000e0000 */
        /* <DEDUP_REMOVED lines=13> */
[----:B------:R-:W-:Y:S02]  /*1b00*/  MOV R97, UR5 ;  /* 0x0000000500617c02 */ /* 0x000fe40008000f00 */
        /* <DEDUP_REMOVED lines=30> */
[----:B------:R-:W-:Y:S01]  /*1cf0*/  MOV R13, RZ ;  /* 0x000000ff000d7202 */ /* 0x000fe20000000f00 */
[----:B------:R-:W-:Y:S02]  /*1d00*/  IMAD.U32 R6, RZ, RZ, UR4 ;  /* 0x00000004ff067e24 */ /* 0x000fe4000f8e00ff */
[----:B------:R-:W-:-:S02]  /*1d10*/  IMAD.U32 R7, RZ, RZ, UR5 ;  /* 0x00000005ff077e24 */ /* 0x000fc4000f8e00ff */
[----:B------:R-:W-:Y:S02]  /*1d20*/  IMAD.U32 R11, RZ, RZ, UR7 ;  /* 0x00000007ff0b7e24 */ /* 0x000fe4000f8e00ff */
[----:B------:R-:W-:Y:S02]  /*1d30*/  IMAD.MOV.U32 R8, RZ, RZ, 0x70 ;  /* 0x00000070ff087424 */ /* 0x000fe400078e00ff */
[----:B0-----:R-:W-:-:S07]  /*1d40*/  IMAD.MOV.U32 R12, RZ, RZ, 0x1 ;  /* 0x00000001ff0c7424 */ /* 0x001fce00078e00ff */
[----:B------:R-:W-:-:S07]  /*1d50*/  LEPC R20, `(.L_x_2378) ;  /* 0x000000001014794e */ /* 0x000fce0000000000 */
[----:B-1----:R-:W-:Y:S05]  /*1d60*/  CALL.ABS.NOINC R2 ;  /* 0x0000000002007343 */ /* 0x002fea0003c00000 */
.L_x_2378:
        /* <DEDUP_REMOVED lines=11> */
.L_x_2525:
[----:B------:R-:W-:Y:S05]  /*1e20*/  @!P0 BRA `(.L_x_2380) ;  /* 0x0000000000048947 */ /* 0x000fea0003800000 */
[----:B------:R-:W-:Y:S01]  /*1e30*/  BPT.TRAP 0x1 ;  /* 0x000000040000795c */ /* 0x000fe20000300000 */
.L_x_2380:
[----:B0-----:R-:W-:Y:S02]  /*1e40*/  IMAD.U32 R0, RZ, RZ, UR39 ;  /* 0x00000027ff007e24 */ /* 0x001fe4000f8e00ff */
[----:B------:R-:W-:-:S03]  /*1e50*/  IMAD.U32 R3, RZ, RZ, UR38 ;  /* 0x00000026ff037e24 */ /* 0x000fc6000f8e00ff */
[----:B------:R-:W-:Y:S02]  /*1e60*/  LEA R0, R0, UR40, 0x3 ;  /* 0x0000002800007c11 */ /* 0x000fe4000f8e18ff */
[----:B------:R-:W-:-:S04]  /*1e70*/  SHF.L.U32 R3, R3, 0x1f, RZ ;  /* 0x0000001f03037819 */ /* 0x000fc800000006ff */
[----:B------:R0:W1:Y:S01]  /*1e80*/  SYNCS.PHASECHK.TRANS64.TRYWAIT P1, [R0+URZ+0x2a830], R3 ;  /* 0x02a83003000075a7 */ /* 0x000062000802017f */
[----:B------:R-:W-:Y:S05]  /*1e90*/  @!P0 BRA `(.L_x_2381) ;  /* 0x0000000000048947 */ /* 0x000fea0003800000 */
[----:B------:R-:W-:Y:S01]  /*1ea0*/  BPT.TRAP 0x1 ;  /* 0x000000040000795c */ /* 0x000fe20000300000 */
.L_x_2381:
[----:B-1----:R-:W-:Y:S05]  /*1eb0*/  @P1 BRA `(.L_x_2382) ;  /* 0x0000000000081947 */ /* 0x002fea0003800000 */
[----:B------:R-:W1:Y:S02]  /*1ec0*/  SYNCS.PHASECHK.TRANS64.TRYWAIT P1, [R0+URZ+0x2a830], R3 ;  /* 0x02a83003000075a7 */ /* 0x000e64000802017f */
[----:B-1----:R-:W-:Y:S05]  /*1ed0*/  @!P1 BRA `(.L_x_2383) ;  /* 0x0000011400009947 */ /* 0x002fea0003800000 */
.L_x_2382:
        /* <DEDUP_REMOVED lines=13> */
[----:B------:R-:W-:Y:S02]  /*1fb0*/  ULOP3.LUT UR4, UR44, 0x10000, URZ, 0xfc, !UPT ;  /* 0x000100002c047892 */ /* 0x000fe4000f8efc3f */
[----:B------:R-:W-:Y:S02]  /*1fc0*/  UIMAD UR5, UR39, 0x900, UR11 ;  /* 0x00000900270578a4 */ /* 0x000fe4000f8e020b */
[----:B------:R-:W-:Y:S02]  /*1fd0*/  UIADD3 UR6, UR4, 0x2, URZ ;  /* 0x0000000204067890 */ /* 0x000fe4000fffe03f */
[----:B------:R-:W-:Y:S01]  /*1fe0*/  UIADD3 UR7, UR5, 0x2, URZ ;  /* 0x0000000205077890 */ /* 0x000fe2000fffe03f */
[----:B------:R-:W-:Y:S02]  /*1ff0*/  UMOV UR12, UR4 ;  /* 0x00000004000c7c82 */ /* 0x000fe40008000000 */
[----:B------:R-:W-:Y:S01]  /*2000*/  UMOV UR14, UR5 ;  /* 0x00000005000e7c82 */ /* 0x000fe20008000000 */
[----:B------:R-:W-:Y:S01]  /*2010*/  IMAD.U32 R6, RZ, RZ, UR12 ;  /* 0x0000000cff067e24 */ /* 0x000fe2000f8e00ff */
[----:B------:R-:W-:Y:S01]  /*2020*/  HGMMA.64x96x16.F32 R24, gdesc[UR12], RZ, !UPT, gsb0 ;  /* 0x016000000c1879f0 */ /* 0x000fe2000c0008ff */
[----:B------:R-:W-:Y:S01]  /*2030*/  UMOV UR12, UR6 ;  /* 0x00000006000c7c82 */ /* 0x000fe20008000000 */
[----:B------:R-:W-:Y:S01]  /*2040*/  UMOV UR13, 0x40000040 ;  /* 0x40000040000d7882 */ /* 0x000fe20000000000 */
[----:B------:R-:W-:Y:S01]  /*2050*/  UMOV UR14, UR7 ;  /* 0x00000007000e7c82 */ /* 0x000fe20008000000 */
[----:B------:R-:W-:Y:S01]  /*2060*/  UMOV UR15, 0x40000040 ;  /* 0x40000040000f7882 */ /* 0x000fe20000000000 */
[----:B------:R-:W-:Y:S01]  /*2070*/  UIADD3 UR6, UR4, 0x4, URZ ;  /* 0x0000000404067890 */ /* 0x000fe2000fffe03f */
[----:B------:R-:W-:Y:S01]  /*2080*/  IMAD.U32 R4, RZ, RZ, UR12 ;  /* 0x0000000cff047e24 */ /* 0x000fe2000f8e00ff */
[----:B------:R-:W-:Y:S01]  /*2090*/  UIADD3 UR7, UR5, 0x4, URZ ;  /* 0x0000000405077890 */ /* 0x000fe2000fffe03f */
[----:B------:R-:W-:Y:S01]  /*20a0*/  IMAD.U32 R5, RZ, RZ, UR13 ;  /* 0x0000000dff057e24 */ /* 0x000fe2000f8e00ff */
[----:B------:R-:W-:-:S02]  /*20b0*/  UIADD3 UR56, UR4, 0x6, URZ ;  /* 0x0000000604387890 */ /* 0x000fc4000fffe03f */
        /* <DEDUP_REMOVED lines=29> */
[----:B------:R-:W-:Y:S01]  /*2290*/  HGMMA.64x96x16.F32 R24, gdesc[UR12], R24, gsb0 ;  /* 0x016000000c1879f0 */ /* 0x000fe20008000818 */
[----:B------:R-:W-:Y:S01]  /*22a0*/  UMOV UR12, UR6 ;  /* 0x00000006000c7c82 */ /* 0x000fe20008000000 */
[----:B------:R-:W-:Y:S01]  /*22b0*/  UMOV UR13, 0x40000040 ;  /* 0x40000040000d7882 */ /* 0x000fe20000000000 */
[----:B------:R-:W-:Y:S01]  /*22c0*/  UMOV UR14, UR7 ;  /* 0x00000007000e7c82 */ /* 0x000fe20008000000 */
[----:B------:R-:W-:Y:S01]  /*22d0*/  UMOV UR15, 0x40000040 ;  /* 0x40000040000f7882 */ /* 0x000fe20000000000 */
[----:B------:R-:W-:Y:S01]  /*22e0*/  MOV R2, UR12 ;  /* 0x0000000c00027c02 */ /* 0x000fe20008000f00 */
[----:B01----:R-:W-:Y:S01]  /*22f0*/  IMAD.U32 R3, RZ, RZ, UR13 ;  /* 0x0000000dff037e24 */ /* 0x003fe2000f8e00ff */
[----:B------:R-:W-:Y:S02]  /*2300*/  WARPGROUP.DEPBAR.LE gsb0, 0x0 ;  /* 0x00008000000079c5 */ /* 0x000fe40000010000 */
        /* <DEDUP_REMOVED lines=36> */
.L_x_2384:
[----:B------:R-:W-:Y:S01]  /*2550*/  UISETP.NE.AND UP0, UPT, UR61, URZ, UPT ;  /* 0x0000003f3d00728c */ /* 0x000fe2000bf05270 */
[----:B------:R-:W-:Y:S01]  /*2560*/  VIADD R12, R18, UR42 ;  /* 0x0000002a120c7c36 */ /* 0x000fe20008000000 */
[----:B------:R-:W-:Y:S01]  /*2570*/  R2UR UR7, R97 ;  /* 0x00000000610772ca */ /* 0x000fe200000e0000 */
[----:B------:R-:W-:Y:S01]  /*2580*/  ULDC UR6, c[0x0][0x9d8] ;  /* 0x0002760000067ab9 */ /* 0x000fe20000000800 */
[----:B------:R-:W-:Y:S02]  /*2590*/  IMAD.U32 R15, RZ, RZ, UR41 ;  /* 0x00000029ff0f7e24 */ /* 0x000fe4000f8e00ff */
[----:B------:R-:W-:Y:S01]  /*25a0*/  FMUL.FTZ R26, R26, UR6 ;  /* 0x000000061a1a7c20 */ /* 0x000fe20008410000 */
[----:B------:R-:W-:Y:S01]  /*25b0*/  PLOP3.LUT P1, PT, PT, PT, UP0, 0x80, 0x0 ;  /* 0x000000000000781c */ /* 0x000fe20003f2f008 */
[----:B------:R-:W-:Y:S01]  /*25c0*/  FMUL.FTZ R27, R27, UR6 ;  /* 0x000000061b1b7c20 */ /* 0x000fe20008410000 */
[----:B------:R-:W-:Y:S01]  /*25d0*/  PLOP3.LUT P2, PT, PT, PT, UP0, 0x80, 0x0 ;  /* 0x000000000000781c */ /* 0x000fe20003f4f008 */
[----:B------:R-:W-:Y:S01]  /*25e0*/  FMUL.FTZ R30, R30, UR6 ;  /* 0x000000061e1e7c20 */ /* 0x000fe20008410000 */
[----:B------:R-:W-:Y:S01]  /*25f0*/  FMUL.FTZ R35, R35, UR6 ;  /* 0x0000000623237c20 */ /* 0x000fe20008410000 */
[----:B------:R-:W-:Y:S01]  /*2600*/  @UP0 ULDC UR4, c[0x0][0x44c] ;  /* 0x0001130000040ab9 */ /* 0x000fe20000000800 */
[----:B------:R-:W0:Y:S01]  /*2610*/  MUFU.TANH R26, R26 ;  /* 0x0000001a001a7308 */ /* 0x000e220000002400 */
[----:B------:R-:W-:Y:S01]  /*2620*/  FMUL.FTZ R31, R31, UR6 ;  /* 0x000000061f1f7c20 */ /* 0x000fe20008410000 */
[----:B------:R-:W-:Y:S01]  /*2630*/  FMUL.FTZ R34, R34, UR6 ;  /* 0x0000000622227c20 */ /* 0x000fe20008410000 */
[----:B------:R-:W-:Y:S01]  /*2640*/  UIMAD UR5, UR7, -0x60, UR43 ;  /* 0xffffffa0070578a4 */ /* 0x000fe2000f8e022b */
[----:B------:R-:W-:Y:S01]  /*2650*/  FMUL.FTZ R38, R38, UR6 ;  /* 0x0000000626267c20 */ /* 0x000fe20008410000 */
[----:B------:R-:W-:Y:S01]  /*2660*/  FMUL.FTZ R39, R39, UR6 ;  /* 0x0000000627277c20 */ /* 0x000fe20008410000 */
[----:B------:R-:W-:Y:S01]  /*2670*/  FMUL.FTZ R42, R42, UR6 ;  /* 0x000000062a2a7c20 */ /* 0x000fe20008410000 */
[----:B------:R-:W-:Y:S01]  /*2680*/  @P1 IMAD.HI.U32 R8, R12, UR4, RZ ;  /* 0x000000040c081c27 */ /* 0x000fe2000f8e00ff */
[----:B------:R-:W-:Y:S01]  /*2690*/  @UP0 ULDC UR4, c[0x0][0x450] ;  /* 0x0001140000040ab9 */ /* 0x000fe20000000800 */
[----:B------:R-:W1:Y:S02]  /*26a0*/  MUFU.TANH R84, R27 ;  /* 0x0000001b00547308 */ /* 0x000e640000002400 */
[----:B------:R-:W-:Y:S01]  /*26b0*/  FMUL.FTZ R43, R43, UR6 ;  /* 0x000000062b2b7c20 */ /* 0x000fe20008410000 */
[----:B------:R-:W-:Y:S01]  /*26c0*/  IMAD.U32 R10, RZ, RZ, UR5 ;  /* 0x00000005ff0a7e24 */ /* 0x000fe2000f8e00ff */
[----:B------:R-:W-:Y:S01]  /*26d0*/  @P2 SHF.R.U32.HI R12, RZ, UR4, R8 ;  /* 0x00000004ff0c2c19 */ /* 0x000fe20008011608 */
[----:B------:R-:W-:Y:S01]  /*26e0*/  UIMAD UR4, UR7, -0x60, URZ ;  /* 0xffffffa0070478a4 */ /* 0x000fe2000f8e023f */
[----:B------:R-:W-:Y:S01]  /*26f0*/  FMUL.FTZ R46, R46, UR6 ;  /* 0x000000062e2e7c20 */ /* 0x000fe20008410000 */
[----:B------:R-:W-:Y:S01]  /*2700*/  FMUL.FTZ R11, R24, UR6 ;  /* 0x00000006180b7c20 */ /* 0x000fe20008410000 */
[----:B------:R-:W-:Y:S01]  /*2710*/  FMUL.FTZ R47, R47, UR6 ;  /* 0x000000062f2f7c20 */ /* 0x000fe20008410000 */
[----:B------:R-:W2:Y:S01]  /*2720*/  SHFL.IDX PT, R9, R12, 0x1, 0x1c1f ;  /* 0x003c1f000c097f89 */ /* 0x000ea200000e0000 */
[----:B------:R-:W3:Y:S01]  /*2730*/  MUFU.TANH R30, R30 ;  /* 0x0000001e001e7308 */ /* 0x000ee20000002400 */
[----:B------:R-:W-:-:S02]  /*2740*/  IMAD.U32 R8, RZ, RZ, UR4 ;  /* 0x00000004ff087e24 */ /* 0x000fc4000f8e00ff */
[----:B------:R-:W-:Y:S01]  /*2750*/  FMUL.FTZ R54, R54, UR6 ;  /* 0x0000000636367c20 */ /* 0x000fe20008410000 */
[----:B------:R-:W-:Y:S01]  /*2760*/  FMUL.FTZ R50, R50, UR6 ;  /* 0x0000000632327c20 */ /* 0x000fe20008410000 */
[----:B------:R-:W-:Y:S01]  /*2770*/  FMUL.FTZ R21, R33, UR6 ;  /* 0x0000000621157c20 */ /* 0x000fe20008410000 */
[----:B------:R-:W-:Y:S01]  /*2780*/  FMUL.FTZ R51, R51, UR6 ;  /* 0x0000000633337c20 */ /* 0x000fe20008410000 */
[----:B------:R-:W-:Y:S01]  /*2790*/  IADD3 R8, -R17, 0x61, R8 ;  /* 0x0000006111087810 */ /* 0x000fe20007ffe108 */
[----:B------:R-:W-:Y:S01]  /*27a0*/  FMUL.FTZ R33, R40, UR6 ;  /* 0x0000000628217c20 */ /* 0x000fe20008410000 */
[----:B------:R4:W-:Y:S01]  /*27b0*/  MUFU.TANH R72, R35 ;  /* 0x0000002300487308 */ /* 0x0009e20000002400 */
[----:B------:R-:W-:Y:S01]  /*27c0*/  FMUL.FTZ R55, R55, UR6 ;  /* 0x0000000637377c20 */ /* 0x000fe20008410000 */
[----:B------:R-:W-:Y:S01]  /*27d0*/  IADD3 R80, -R15, UR43, R8 ;  /* 0x0000002b0f507c10 */ /* 0x000fe2000fffe108 */
[----:B------:R-:W-:Y:S01]  /*27e0*/  FMUL.FTZ R8, R58, UR6 ;  /* 0x000000063a087c20 */ /* 0x000fe20008410000 */
[----:B------:R-:W-:Y:S01]  /*27f0*/  FMUL.FTZ R20, R29, UR6 ;  /* 0x000000061d147c20 */ /* 0x000fe20008410000 */
[----:B------:R-:W-:Y:S01]  /*2800*/  FMUL.FTZ R29, R36, UR6 ;  /* 0x00000006241d7c20 */ /* 0x000fe20008410000 */
[----:B------:R-:W-:Y:S01]  /*2810*/  FMUL.FTZ R59, R59, UR6 ;  /* 0x000000063b3b7c20 */ /* 0x000fe20008410000 */
[----:B------:R-:W-:Y:S01]  /*2820*/  FMUL.FTZ R62, R62, UR6 ;  /* 0x000000063e3e7c20 */ /* 0x000fe20008410000 */
[----:B------:R5:W5:Y:S01]  /*2830*/  MUFU.TANH R76, R31 ;  /* 0x0000001f004c7308 */ /* 0x000b620000002400 */
[----:B----4-:R-:W-:Y:S01]  /*2840*/  IADD3 R35, -R17, 0x60, R10 ;  /* 0x0000006011237810 */ /* 0x010fe20007ffe10a */
[----:B------:R-:W-:Y:S01]  /*2850*/  FMUL.FTZ R63, R63, UR6 ;  /* 0x000000063f3f7c20 */ /* 0x000fe20008410000 */
[----:B------:R-:W-:Y:S01]  /*2860*/  FMUL.FTZ R13, R25, UR6 ;  /* 0x00000006190d7c20 */ /* 0x000fe20008410000 */
[----:B------:R-:W-:Y:S01]  /*2870*/  FMUL.FTZ R66, R66, UR6 ;  /* 0x0000000642427c20 */ /* 0x000fe20008410000 */
[----:B------:R-:W-:Y:S01]  /*2880*/  FMUL.FTZ R25, R32, UR6 ;  /* 0x0000000620197c20 */ /* 0x000fe20008410000 */
[----:B------:R-:W-:Y:S01]  /*2890*/  FMUL.FTZ R67, R67, UR6 ;  /* 0x0000000643437c20 */ /* 0x000fe20008410000 */
[--C-:B--2---:R-:W-:Y:S01]  /*28a0*/  VIADDMNMX R10, R9, R80, R35.reuse, PT ;  /* 0x00000050090a7246 */ /* 0x104fe20003800123 */
[----:B------:R-:W2:Y:S01]  /*28b0*/  MUFU.TANH R34, R34 ;  /* 0x0000002200227308 */ /* 0x000ea20000002400 */
[----:B------:R-:W-:Y:S01]  /*28c0*/  FMUL.FTZ R14, R28, UR6 ;  /* 0x000000061c0e7c20 */ /* 0x000fe20008410000 */
[----:B------:R-:W-:Y:S01]  /*28d0*/  FMUL.FTZ R70, R70, UR6 ;  /* 0x0000000646467c20 */ /* 0x000fe20008410000 */
[C---:B------:R-:W-:Y:S01]  /*28e0*/  ISETP.GT.AND P1, PT, R10.reuse, RZ, PT ;  /* 0x000000ff0a00720c */ /* 0x040fe20003f24270 */
[----:B------:R-:W-:Y:S01]  /*28f0*/  FMUL.FTZ R71, R71, UR6 ;  /* 0x0000000647477c20 */ /* 0x000fe20008410000 */
[C---:B------:R-:W-:Y:S01]  /*2900*/  ISETP.GT.AND P2, PT, R10.reuse, 0x1, PT ;  /* 0x000000010a00780c */ /* 0x040fe20003f44270 */
[----:B------:R-:W-:Y:S01]  /*2910*/  FMUL.FTZ R27, R37, UR6 ;  /* 0x00000006251b7c20 */ /* 0x000fe20008410000 */
[----:B------:R-:W-:Y:S01]  /*2920*/  ISETP.GT.AND P3, PT, R10, 0x8, PT ;  /* 0x000000080a00780c */ /* 0x000fe20003f64270 */
[----:B------:R-:W4:Y:S01]  /*2930*/  MUFU.TANH R38, R38 ;  /* 0x0000002600267308 */ /* 0x000f220000002400 */
[----:B0-----:R-:W-:Y:S01]  /*2940*/  FSEL R82, R26, -INF , P1 ;  /* 0xff8000001a527808 */ /* 0x001fe20000800000 */
[----:B------:R-:W-:Y:S01]  /*2950*/  FMUL.FTZ R44, R44, UR6 ;  /* 0x000000062c2c7c20 */ /* 0x000fe20008410000 */
[----:B-1----:R-:W-:Y:S01]  /*2960*/  FSEL R84, R84, -INF , P2 ;  /* 0xff80000054547808 */ /* 0x002fe20001000000 */
[----:B------:R-:W0:Y:S01]  /*2970*/  SHFL.IDX PT, R12, R12, RZ, 0x1c1f ;  /* 0x001c1fff0c0c7589 */ /* 0x000e2200000e0000 */
[----:B------:R-:W-:Y:S01]  /*2980*/  ISETP.GT.AND P1, PT, R10, 0x9, PT ;  /* 0x000000090a00780c */ /* 0x000fe20003f24270 */
[----:B------:R-:W-:Y:S01]  /*2990*/  FMUL.FTZ R48, R48, UR6 ;  /* 0x0000000630307c20 */ /* 0x000fe20008410000 */
[----:B---3--:R-:W-:Y:S01]  /*29a0*/  FSEL R78, R30, -INF , P3 ;  /* 0xff8000001e4e7808 */ /* 0x008fe20001800000 */
[----:B------:R-:W-:Y:S01]  /*29b0*/  MUFU.TANH R39, R39 ;  /* 0x0000002700277308 */ /* 0x000fe20000002400 */
[----:B------:R-:W-:Y:S01]  /*29c0*/  FMNMX.FTZ R9, R82, R84, !PT ;  /* 0x0000005452097209 */ /* 0x000fe20007810000 */
[----:B-----5:R-:W-:Y:S01]  /*29d0*/  FMUL.FTZ R31, R41, UR6 ;  /* 0x00000006291f7c20 */ /* 0x020fe20008410000 */
[----:B------:R-:W-:Y:S01]  /*29e0*/  ISETP.GT.AND P2, PT, R10, 0x10, PT ;  /* 0x000000100a00780c */ /* 0x000fe20003f44270 */
[----:B------:R-:W-:Y:S01]  /*29f0*/  ULDC UR14, c[0x0][0x988] ;  /* 0x00026200000e7ab9 */ /* 0x000fe20000000800 */
[----:B------:R-:W-:Y:S01]  /*2a00*/  FSEL R76, R76, -INF , P1 ;  /* 0xff8000004c4c7808 */ /* 0x000fe20000800000 */
[----:B------:R-:W-:Y:S01]  /*2a10*/  FMUL.FTZ R45, R45, UR6 ;  /* 0x000000062d2d7c20 */ /* 0x000fe20008410000 */
[----:B------:R-:W-:Y:S01]  /*2a20*/  FMNMX.FTZ R9, R78, R9, !PT ;  /* 0x000000094e097209 */ /* 0x000fe20007810000 */
[----:B------:R-:W1:Y:S01]  /*2a30*/  MUFU.TANH R42, R42 ;  /* 0x0000002a002a7308 */ /* 0x000e620000002400 */
[----:B------:R-:W-:Y:S01]  /*2a40*/  ISETP.GT.AND P1, PT, R10, 0x11, PT ;  /* 0x000000110a00780c */ /* 0x000fe20003f24270 */
[----:B------:R-:W-:Y:S01]  /*2a50*/  FMUL.FTZ R49, R49, UR6 ;  /* 0x0000000631317c20 */ /* 0x000fe20008410000 */
[----:B--2---:R-:W-:Y:S01]  /*2a60*/  FSEL R74, R34, -INF , P2 ;  /* 0xff800000224a7808 */ /* 0x004fe20001000000 */
[----:B------:R-:W-:Y:S01]  /*2a70*/  FMUL.FTZ R52, R52, UR6 ;  /* 0x0000000634347c20 */ /* 0x000fe20008410000 */
[----:B------:R-:W-:Y:S01]  /*2a80*/  FMNMX.FTZ R9, R76, R9, !PT ;  /* 0x000000094c097209 */ /* 0x000fe20007810000 */
[----:B------:R-:W-:Y:S01]  /*2a90*/  FMUL.FTZ R53, R53, UR6 ;  /* 0x0000000635357c20 */ /* 0x000fe20008410000 */
[----:B------:R-:W-:Y:S01]  /*2aa0*/  ISETP.GT.AND P2, PT, R10, 0x18, PT ;  /* 0x000000180a00780c */ /* 0x000fe20003f44270 */
[----:B------:R-:W-:Y:S01]  /*2ab0*/  MUFU.TANH R24, R43 ;  /* 0x0000002b00187308 */ /* 0x000fe20000002400 */
[----:B------:R-:W-:Y:S01]  /*2ac0*/  FSEL R72, R72, -INF , P1 ;  /* 0xff80000048487808 */ /* 0x000fe20000800000 */
        /* <DEDUP_REMOVED lines=9> */
[----:B------:R-:W-:Y:S01]  /*2b60*/  ISETP.GT.AND P2, PT, R10, 0x20, PT ;  /* 0x000000200a00780c */ /* 0x000fe20003f44270 */
[----:B------:R-:W-:Y:S01]  /*2b70*/  FMUL.FTZ R64, R64, UR6 ;  /* 0x0000000640407c20 */ /* 0x000fe20008410000 */
[----:B------:R-:W-:Y:S01]  /*2b80*/  FMNMX.FTZ R9, R58, R9, !PT ;  /* 0x000000093a097209 */ /* 0x000fe20007810000 */
[----:B------:R-:W-:Y:S01]  /*2b90*/  FMUL.FTZ R65, R65, UR6 ;  /* 0x0000000641417c20 */ /* 0x000fe20008410000 */
[----:B-1----:R-:W-:Y:S01]  /*2ba0*/  FSEL R42, R42, -INF , P2 ;  /* 0xff8000002a2a7808 */ /* 0x002fe20001000000 */
[----:B------:R-:W1:Y:S01]  /*2bb0*/  MUFU.TANH R47, R47 ;  /* 0x0000002f002f7308 */ /* 0x000e620000002400 */
[----:B------:R-:W-:Y:S01]  /*2bc0*/  ISETP.GT.AND P2, PT, R10, 0x28, PT ;  /* 0x000000280a00780c */ /* 0x000fe20003f44270 */
[----:B------:R-:W-:Y:S01]  /*2bd0*/  FMUL.FTZ R68, R68, UR6 ;  /* 0x0000000644447c20 */ /* 0x000fe20008410000 */
[----:B0-----:R-:W-:Y:S01]  /*2be0*/  VIADDMNMX R35, R12, R80, R35, PT ;  /* 0x000000500c237246 */ /* 0x001fe20003800123 */
[----:B------:R-:W-:Y:S01]  /*2bf0*/  FMUL.FTZ R69, R69, UR6 ;  /* 0x0000000645457c20 */ /* 0x000fe20008410000 */
[----:B------:R-:W-:Y:S01]  /*2c00*/  R2UR UR8, R0 ;  /* 0x00000000000872ca */ /* 0x000fe200000e0000 */
[----:B------:R-:W-:Y:S01]  /*2c10*/  @UP0 ULDC UR6, c[0x0][0x44c] ;  /* 0x0001130000060ab9 */ /* 0x000fe20000000800 */
[----:B------:R-:W-:Y:S01]  /*2c20*/  ISETP.GT.AND P3, PT, R35, 0x8, PT ;  /* 0x000000082300780c */ /* 0x000fe20003f64270 */
[----:B------:R0:W-:Y:S01]  /*2c30*/  MUFU.TANH R15, R54 ;  /* 0x00000036000f7308 */ /* 0x0001e20000002400 */
[----:B--2---:R-:W-:Y:S01]  /*2c40*/  FSEL R26, R46, -INF , P2 ;  /* 0xff8000002e1a7808 */ /* 0x004fe20001000000 */
[----:B------:R-:W-:Y:S01]  /*2c50*/  UIADD3 UR4, UR7, -0x2, URZ ;  /* 0xfffffffe07047890 */ /* 0x000fe2000fffe03f */
[C---:B------:R-:W-:Y:S01]  /*2c60*/  ISETP.GT.AND P2, PT, R10.reuse, 0x30, PT ;  /* 0x000000300a00780c */ /* 0x040fe20003f44270 */
[----:B------:R-:W-:Y:S01]  /*2c70*/  UIMAD.WIDE.U32 UR6, UR42, UR6, URZ ;  /* 0x000000062a0672a5 */ /* 0x000fe2000f8e003f */
[----:B------:R-:W2:Y:S01]  /*2c80*/  S2UR UR10, SR_CgaCtaId ;  /* 0x00000000000a79c3 */ /* 0x000ea20000008800 */
[----:B------:R-:W-:Y:S01]  /*2c90*/  @UP0 ULDC UR9, c[0x0][0x450] ;  /* 0x0001140000090ab9 */ /* 0x000fe20000000800 */
[----:B------:R-:W-:Y:S01]  /*2ca0*/  UMOV UR5, UR42 ;  /* 0x0000002a00057c82 */ /* 0x000fe20008000000 */
[----:B------:R1:W3:Y:S01]  /*2cb0*/  MUFU.TANH R40, R50 ;  /* 0x0000003200287308 */ /* 0x0002e20000002400 */
[----:B0-----:R-:W-:Y:S01]  /*2cc0*/  FSEL R54, R39, -INF , P1 ;  /* 0xff80000027367808 */ /* 0x001fe20000800000 */
[----:B------:R-:W-:Y:S01]  /*2cd0*/  @UP0 USHF.R.U32.HI UR5, URZ, UR9, UR7 ;  /* 0x000000093f050299 */ /* 0x000fe20008011607 */
[----:B------:R-:W-:-:S02]  /*2ce0*/  ISETP.GT.AND P1, PT, R10, 0x21, PT ;  /* 0x000000210a00780c */ /* 0x000fc40003f24270 */
[----:B------:R-:W-:Y:S02]  /*2cf0*/  CS2R R86, SRZ ;  /* 0x0000000000567805 */ /* 0x000fe4000001ff00 */
[----:B------:R-:W-:Y:S01]  /*2d00*/  FMNMX.FTZ R9, R54, R9, !PT ;  /* 0x0000000936097209 */ /* 0x000fe20007810000 */
[----:B------:R-:W-:Y:S01]  /*2d10*/  UIADD3 UR6, UR5, UR43, -UR41 ;  /* 0x0000002b05067290 */ /* 0x000fe2000fffe829 */
[----:B------:R-:W-:Y:S01]  /*2d20*/  FSEL R24, R24, -INF , P1 ;  /* 0xff80000018187808 */ /* 0x000fe20000800000 */
[----:B------:R-:W0:Y:S01]  /*2d30*/  MUFU.TANH R51, R51 ;  /* 0x0000003300337308 */ /* 0x000e220000002400 */
[----:B------:R-:W-:Y:S01]  /*2d40*/  FMNMX.FTZ R9, R42, R9, !PT ;  /* 0x000000092a097209 */ /* 0x000fe20007810000 */
[----:B------:R-:W-:Y:S01]  /*2d50*/  UIMAD.WIDE UR6, UR6, 0x2aaaaaab, URZ ;  /* 0x2aaaaaab060678a5 */ /* 0x000fe2000f8e023f */
[----:B------:R-:W-:Y:S01]  /*2d60*/  ISETP.GT.AND P1, PT, R10, 0x29, PT ;  /* 0x000000290a00780c */ /* 0x000fe20003f24270 */
[----:B------:R-:W-:Y:S01]  /*2d70*/  UIADD3 UR5, UR8, 0x2a840, URZ ;  /* 0x0002a84008057890 */ /* 0x000fe2000fffe03f */
[----:B------:R-:W-:Y:S01]  /*2d80*/  FMNMX.FTZ R9, R24, R9, !PT ;  /* 0x0000000918097209 */ /* 0x000fe20007810000 */
[----:B------:R-:W-:Y:S01]  /*2d90*/  USHF.R.U32.HI UR6, URZ, 0x1f, UR7 ;  /* 0x0000001f3f067899 */ /* 0x000fe20008011607 */
[----:B-1----:R-:W-:Y:S01]  /*2da0*/  FSEL R50, R47, -INF , P1 ;  /* 0xff8000002f327808 */ /* 0x002fe20000800000 */
[----:B------:R-:W1:Y:S01]  /*2db0*/  MUFU.TANH R36, R55 ;  /* 0x0000003700247308 */ /* 0x000e620000002400 */
[----:B------:R-:W-:Y:S01]  /*2dc0*/  FMNMX.FTZ R9, R26, R9, !PT ;  /* 0x000000091a097209 */ /* 0x000fe20007810000 */
[----:B------:R-:W-:Y:S01]  /*2dd0*/  ULEA.HI.SX32 UR6, UR7, UR6, 0x1c ;  /* 0x0000000607067291 */ /* 0x000fe2000f8fe23f */
[----:B------:R-:W-:-:S02]  /*2de0*/  ISETP.GT.AND P1, PT, R10, 0x31, PT ;  /* 0x000000310a00780c */ /* 0x000fc40003f24270 */
[----:B------:R-:W-:Y:S02]  /*2df0*/  CS2R R80, SRZ ;  /* 0x0000000000507805 */ /* 0x000fe4000001ff00 */
[----:B---3--:R-:W-:Y:S01]  /*2e00*/  FSEL R40, R40, -INF , P2 ;  /* 0xff80000028287808 */ /* 0x008fe20001000000 */
[----:B------:R-:W-:Y:S01]  /*2e10*/  UISETP.LT.AND UP0, UPT, UR60, UR6, UPT ;  /* 0x000000063c00728c */ /* 0x000fe2000bf01270 */
[----:B------:R-:W-:Y:S01]  /*2e20*/  FMNMX.FTZ R9, R50, R9, !PT ;  /* 0x0000000932097209 */ /* 0x000fe20007810000 */
[----:B------:R-:W3:Y:S01]  /*2e30*/  MUFU.TANH R8, R8 ;  /* 0x0000000800087308 */ /* 0x000ee20000002400 */
[----:B------:R-:W-:Y:S01]  /*2e40*/  ISETP.GT.AND P2, PT, R10, 0x38, PT ;  /* 0x000000380a00780c */ /* 0x000fe20003f44270 */
[----:B--2---:R-:W-:Y:S01]  /*2e50*/  UPRMT UR5, UR10, 0x654, UR5 ;  /* 0x000006540a057896 */ /* 0x004fe20008000005 */
[----:B0-----:R-:W-:Y:S01]  /*2e60*/  FSEL R46, R51, -INF , P1 ;  /* 0xff800000332e7808 */ /* 0x001fe20000800000 */
[----:B------:R-:W-:Y:S01]  /*2e70*/  USEL UR10, UR60, UR6, !UP0 ;  /* 0x000000063c0a7287 */ /* 0x000fe2000c000000 */
[----:B------:R-:W-:-:S02]  /*2e80*/  FMNMX.FTZ R9, R40, R9, !PT ;  /* 0x0000000928097209 */ /* 0x000fc40007810000 */
[----:B------:R-:W-:Y:S01]  /*2e90*/  ISETP.GT.AND P1, PT, R10, 0x39, PT ;  /* 0x000000390a00780c */ /* 0x000fe20003f24270 */
[----:B------:R-:W0:Y:S01]  /*2ea0*/  MUFU.TANH R34, R59 ;  /* 0x0000003b00227308 */ /* 0x000e220000002400 */
[----:B------:R-:W-:Y:S01]  /*2eb0*/  FSEL R38, R15, -INF , P2 ;  /* 0xff8000000f267808 */ /* 0x000fe20001000000 */
[----:B------:R-:W-:Y:S01]  /*2ec0*/  UISETP.GE.AND UP0, UPT, UR4, UR10, UPT ;  /* 0x0000000a0400728c */ /* 0x000fe2000bf06270 */
[----:B------:R-:W-:Y:S01]  /*2ed0*/  FMNMX.FTZ R9, R46, R9, !PT ;  /* 0x000000092e097209 */ /* 0x000fe20007810000 */
[----:B------:R-:W-:Y:S01]  /*2ee0*/  SYNCS.ARRIVE.TRANS64.RED.A1T0 RZ, [UR5], RZ ;  /* 0x000000ffffff79a7 */ /* 0x000fe20008100405 */
[----:B------:R-:W-:Y:S02]  /*2ef0*/  ISETP.GT.AND P2, PT, R10, 0x40, PT ;  /* 0x000000400a00780c */ /* 0x000fe40003f44270 */
[----:B-1----:R-:W-:Y:S01]  /*2f00*/  FSEL R36, R36, -INF , P1 ;  /* 0xff80000024247808 */ /* 0x002fe20000800000 */
[----:B------:R-:W1:Y:S01]  /*2f10*/  MUFU.TANH R30, R62 ;  /* 0x0000003e001e7308 */ /* 0x000e620000002400 */
[----:B------:R-:W-:-:S02]  /*2f20*/  FMNMX.FTZ R9, R38, R9, !PT ;  /* 0x0000000926097209 */ /* 0x000fc40007810000 */
[----:B------:R-:W-:Y:S02]  /*2f30*/  ISETP.GT.AND P1, PT, R10, 0x41, PT ;  /* 0x000000410a00780c */ /* 0x000fe40003f24270 */
[----:B---3--:R-:W-:Y:S02]  /*2f40*/  FSEL R28, R8, -INF , P2 ;  /* 0xff800000081c7808 */ /* 0x008fe40001000000 */
[----:B------:R-:W-:Y:S01]  /*2f50*/  FMNMX.FTZ R9, R36, R9, !PT ;  /* 0x0000000924097209 */ /* 0x000fe20007810000 */
[----:B------:R-:W2:Y:S01]  /*2f60*/  MUFU.TANH R32, R63 ;  /* 0x0000003f00207308 */ /* 0x000ea20000002400 */
[----:B------:R-:W-:Y:S02]  /*2f70*/  ISETP.GT.AND P2, PT, R10, 0x48, PT ;  /* 0x000000480a00780c */ /* 0x000fe40003f44270 */
[----:B0-----:R-:W-:Y:S02]  /*2f80*/  FSEL R34, R34, -INF , P1 ;  /* 0xff80000022227808 */ /* 0x001fe40000800000 */
[----:B------:R-:W-:-:S02]  /*2f90*/  FMNMX.FTZ R9, R28, R9, !PT ;  /* 0x000000091c097209 */ /* 0x000fc40007810000 */
[----:B------:R-:W-:Y:S01]  /*2fa0*/  ISETP.GT.AND P1, PT, R10, 0x49, PT ;  /* 0x000000490a00780c */ /* 0x000fe20003f24270 */
[----:B------:R-:W0:Y:S01]  /*2fb0*/  MUFU.TANH R66, R66 ;  /* 0x0000004200427308 */ /* 0x000e220000002400 */
[----:B-1----:R-:W-:Y:S02]  /*2fc0*/  FSEL R30, R30, -INF , P2 ;  /* 0xff8000001e1e7808 */ /* 0x002fe40001000000 */
[----:B------:R-:W-:Y:S02]  /*2fd0*/  FMNMX.FTZ R9, R34, R9, !PT ;  /* 0x0000000922097209 */ /* 0x000fe40007810000 */
[----:B------:R-:W-:Y:S02]  /*2fe0*/  ISETP.GT.AND P2, PT, R10, 0x50, PT ;  /* 0x000000500a00780c */ /* 0x000fe40003f44270 */
[----:B------:R-:W-:Y:S01]  /*2ff0*/  FMNMX.FTZ R9, R30, R9, !PT ;  /* 0x000000091e097209 */ /* 0x000fe20007810000 */
[----:B------:R-:W1:Y:S01]  /*3000*/  MUFU.TANH R67, R67 ;  /* 0x0000004300437308 */ /* 0x000e620000002400 */
[----:B--2---:R-:W-:-:S02]  /*3010*/  FSEL R32, R32, -INF , P1 ;  /* 0xff80000020207808 */ /* 0x004fc40000800000 */
[----:B------:R-:W-:Y:S02]  /*3020*/  ISETP.GT.AND P1, PT, R10, 0x51, PT ;  /* 0x000000510a00780c */ /* 0x000fe40003f24270 */
[----:B------:R-:W-:-:S03]  /*3030*/  FMNMX.FTZ R8, R32, R9, !PT ;  /* 0x0000000920087209 */ /* 0x000fc60007810000 */
[----:B------:R-:W2:Y:S01]  /*3040*/  MUFU.TANH R70, R70 ;  /* 0x0000004600467308 */ /* 0x000ea20000002400 */
[----:B0-----:R-:W-:Y:S02]  /*3050*/  FSEL R15, R66, -INF , P2 ;  /* 0xff800000420f7808 */ /* 0x001fe40001000000 */
[----:B------:R-:W-:Y:S02]  /*3060*/  ISETP.GT.AND P2, PT, R10, 0x58, PT ;  /* 0x000000580a00780c */ /* 0x000fe40003f44270 */
[----:B------:R-:W-:-:S03]  /*3070*/  FMNMX.FTZ R8, R15, R8, !PT ;  /* 0x000000080f087209 */ /* 0x000fc60007810000 */
[----:B------:R-:W0:Y:S01]  /*3080*/  MUFU.TANH R71, R71 ;  /* 0x0000004700477308 */ /* 0x000e220000002400 */
[----:B-1----:R-:W-:Y:S02]  /*3090*/  FSEL R9, R67, -INF , P1 ;  /* 0xff80000043097808 */ /* 0x002fe40000800000 */
[----:B------:R-:W-:Y:S02]  /*30a0*/  CS2R R66, SRZ ;  /* 0x0000000000427805 */ /* 0x000fe4000001ff00 */
[----:B------:R-:W-:Y:S02]  /*30b0*/  ISETP.GT.AND P1, PT, R10, 0x59, PT ;  /* 0x000000590a00780c */ /* 0x000fe40003f24270 */
[----:B------:R-:W-:Y:S01]  /*30c0*/  FMNMX.FTZ R37, R9, R8, !PT ;  /* 0x0000000809257209 */ /* 0x000fe20007810000 */
[----:B------:R1:W-:Y:S01]  /*30d0*/  MUFU.TANH R43, R44 ;  /* 0x0000002c002b7308 */ /* 0x0003e20000002400 */
[----:B--2---:R-:W-:Y:S02]  /*30e0*/  FSEL R10, R70, -INF , P2 ;  /* 0xff800000460a7808 */ /* 0x004fe40001000000 */
[----:B------:R-:W-:-:S02]  /*30f0*/  ISETP.GT.AND P2, PT, R35, 0x1, PT ;  /* 0x000000012300780c */ /* 0x000fc40003f44270 */
[----:B------:R-:W-:-:S03]  /*3100*/  FMNMX.FTZ R37, R10, R37, !PT ;  /* 0x000000250a257209 */ /* 0x000fc60007810000 */
[----:B------:R-:W-:Y:S01]  /*3110*/  MUFU.TANH R11, R11 ;  /* 0x0000000b000b7308 */ /* 0x000fe20000002400 */
[----:B0-----:R-:W-:Y:S02]  /*3120*/  FSEL R8, R71, -INF , P1 ;  /* 0xff80000047087808 */ /* 0x001fe40000800000 */
[----:B------:R-:W-:Y:S02]  /*3130*/  CS2R R70, SRZ ;  /* 0x0000000000467805 */ /* 0x000fe4000001ff00 */
[----:B------:R-:W-:Y:S02]  /*3140*/  ISETP.GT.AND P1, PT, R35, RZ, PT ;  /* 0x000000ff2300720c */ /* 0x000fe40003f24270 */
[----:B------:R-:W-:Y:S01]  /*3150*/  FMNMX.FTZ R37, R8, R37, !PT ;  /* 0x0000002508257209 */ /* 0x000fe20007810000 */
[----:B------:R-:W-:Y:S04]  /*3160*/  MUFU.TANH R13, R13 ;  /* 0x0000000d000d7308 */ /* 0x000fe80000002400 */
[----:B-1----:R-:W0:Y:S04]  /*3170*/  SHFL.BFLY PT, R44, R37, 0x2, 0x1f ;  /* 0x0c401f00252c7f89 */ /* 0x002e2800000e0000 */
[----:B------:R-:W1:Y:S08]  /*3180*/  MUFU.TANH R14, R14 ;  /* 0x0000000e000e7308 */ /* 0x000e700000002400 */
[----:B------:R-:W2:Y:S08]  /*3190*/  MUFU.TANH R20, R20 ;  /* 0x0000001400147308 */ /* 0x000eb00000002400 */
[----:B------:R-:W3:Y:S01]  /*31a0*/  MUFU.TANH R25, R25 ;  /* 0x0000001900197308 */ /* 0x000ee20000002400 */
[----:B-1----:R-:W-:-:S02]  /*31b0*/  FSEL R39, R14, -INF , P3 ;  /* 0xff8000000e277808 */ /* 0x002fc40001800000 */
[----:B0-----:R-:W-:Y:S02]  /*31c0*/  FMNMX.FTZ R44, R37, R44, !PT ;  /* 0x0000002c252c7209 */ /* 0x001fe40007810000 */
[----:B------:R-:W-:-:S03]  /*31d0*/  ISETP.GT.AND P3, PT, R35, 0x18, PT ;  /* 0x000000182300780c */ /* 0x000fc60003f64270 */
[----:B------:R-:W0:Y:S01]  /*31e0*/  SHFL.BFLY PT, R37, R44, 0x1, 0x1f ;  /* 0x0c201f002c257f89 */ /* 0x000e2200000e0000 */
[----:B------:R-:W1:Y:S08]  /*31f0*/  MUFU.TANH R21, R21 ;  /* 0x0000001500157308 */ /* 0x000e700000002400 */
[----:B------:R4:W-:Y:S08]  /*3200*/  MUFU.TANH R47, R48 ;  /* 0x00000030002f7308 */ /* 0x0009f00000002400 */
[----:B------:R-:W5:Y:S01]  /*3210*/  MUFU.TANH R29, R29 ;  /* 0x0000001d001d7308 */ /* 0x000f620000002400 */
[----:B----4-:R-:W-:-:S02]  /*3220*/  FSEL R48, R13, -INF , P2 ;  /* 0xff8000000d307808 */ /* 0x010fc40001000000 */
[----:B------:R-:W-:Y:S02]  /*3230*/  ISETP.GT.AND P2, PT, R35, 0x10, PT ;  /* 0x000000102300780c */ /* 0x000fe40003f44270 */
[----:B0-----:R-:W-:-:S03]  /*3240*/  FMNMX.FTZ R12, R44, R37, !PT ;  /* 0x000000252c0c7209 */ /* 0x001fc60007810000 */
[----:B------:R-:W0:Y:S01]  /*3250*/  MUFU.TANH R27, R27 ;  /* 0x0000001b001b7308 */ /* 0x000e220000002400 */
[----:B------:R-:W-:Y:S02]  /*3260*/  FSEL R37, R11, -INF , P1 ;  /* 0xff8000000b257808 */ /* 0x000fe40000800000 */
[----:B------:R-:W-:Y:S01]  /*3270*/  ISETP.GT.AND P1, PT, R35, 0x9, PT ;  /* 0x000000092300780c */ /* 0x000fe20003f24270 */
[----:B------:R-:W-:Y:S01]  /*3280*/  FMUL.FTZ R13, R12, UR14 ;  /* 0x0000000e0c0d7c20 */ /* 0x000fe20008410000 */
[----:B------:R-:W-:Y:S02]  /*3290*/  FMNMX.FTZ R14, R37, R48, !PT ;  /* 0x00000030250e7209 */ /* 0x000fe40007810000 */
[----:B--2---:R-:W-:Y:S01]  /*32a0*/  FSEL R41, R20, -INF , P1 ;  /* 0xff80000014297808 */ /* 0x004fe20000800000 */
[----:B------:R-:W2:Y:S01]  /*32b0*/  MUFU.TANH R33, R33 ;  /* 0x0000002100217308 */ /* 0x000ea20000002400 */
[----:B------:R-:W-:Y:S02]  /*32c0*/  FMNMX.FTZ R14, R39, R14, !PT ;  /* 0x0000000e270e7209 */ /* 0x000fe40007810000 */
[----:B------:R-:W-:-:S02]  /*32d0*/  ISETP.GT.AND P1, PT, R35, 0x11, PT ;  /* 0x000000112300780c */ /* 0x000fc40003f24270 */
[----:B---3--:R-:W-:Y:S02]  /*32e0*/  FSEL R25, R25, -INF , P2 ;  /* 0xff80000019197808 */ /* 0x008fe40001000000 */
[----:B------:R-:W-:Y:S01]  /*32f0*/  FMNMX.FTZ R14, R41, R14, !PT ;  /* 0x0000000e290e7209 */ /* 0x000fe20007810000 */
[----:B------:R-:W3:Y:S01]  /*3300*/  MUFU.TANH R31, R31 ;  /* 0x0000001f001f7308 */ /* 0x000ee20000002400 */
[----:B-1----:R-:W-:Y:S02]  /*3310*/  FSEL R21, R21, -INF , P1 ;  /* 0xff80000015157808 */ /* 0x002fe40000800000 */
[----:B------:R-:W-:Y:S02]  /*3320*/  FMNMX.FTZ R14, R25, R14, !PT ;  /* 0x0000000e190e7209 */ /* 0x000fe40007810000 */
[----:B------:R-:W-:Y:S02]  /*3330*/  FSETP.NEU.FTZ.AND P2, PT, R12, -INF , PT ;  /* 0xff8000000c00780b */ /* 0x000fe40003f5d000 */
[----:B------:R-:W-:Y:S01]  /*3340*/  ISETP.GT.AND P1, PT, R35, 0x19, PT ;  /* 0x000000192300780c */ /* 0x000fe20003f24270 */
[----:B------:R-:W1:Y:S01]  /*3350*/  MUFU.TANH R45, R45 ;  /* 0x0000002d002d7308 */ /* 0x000e620000002400 */
[----:B-----5:R-:W-:-:S02]  /*3360*/  FSEL R29, R29, -INF , P3 ;  /* 0xff8000001d1d7808 */ /* 0x020fc40001800000 */
[----:B------:R-:W-:Y:S02]  /*3370*/  FMNMX.FTZ R14, R21, R14, !PT ;  /* 0x0000000e150e7209 */ /* 0x000fe40007810000 */
[----:B------:R-:W-:Y:S02]  /*3380*/  FSEL R13, R13, RZ, P2 ;  /* 0x000000ff0d0d7208 */ /* 0x000fe40001000000 */
[----:B------:R-:W-:Y:S01]  /*3390*/  ISETP.GT.AND P2, PT, R35, 0x20, PT ;  /* 0x000000202300780c */ /* 0x000fe20003f44270 */
[----:B------:R-:W4:Y:S01]  /*33a0*/  MUFU.TANH R49, R49 ;  /* 0x0000003100317308 */ /* 0x000f220000002400 */
[----:B0-----:R-:W-:Y:S01]  /*33b0*/  FSEL R27, R27, -INF , P1 ;  /* 0xff8000001b1b7808 */ /* 0x001fe20000800000 */
[--C-:B------:R-:W-:Y:S01]  /*33c0*/  FFMA.FTZ R62, R54, UR14, -R13.reuse ;  /* 0x0000000e363e7c23 */ /* 0x100fe2000801080d */
[----:B------:R-:W-:Y:S01]  /*33d0*/  FMNMX.FTZ R14, R29, R14, !PT ;  /* 0x0000000e1d0e7209 */ /* 0x000fe20007810000 */
[--C-:B------:R-:W-:Y:S01]  /*33e0*/  FFMA.FTZ R63, R42, UR14, -R13.reuse ;  /* 0x0000000e2a3f7c23 */ /* 0x100fe2000801080d */
[----:B------:R-:W-:Y:S01]  /*33f0*/  ISETP.GT.AND P1, PT, R35, 0x21, PT ;  /* 0x000000212300780c */ /* 0x000fe20003f24270 */
[--C-:B------:R-:W-:Y:S01]  /*3400*/  FFMA.FTZ R137, R15, UR14, -R13.reuse ;  /* 0x0000000e0f897c23 */ /* 0x100fe2000801080d */
[----:B--2---:R-:W-:Y:S01]  /*3410*/  FSEL R33, R33, -INF , P2 ;  /* 0xff80000021217808 */ /* 0x004fe20001000000 */
[----:B------:R-:W0:Y:S01]  /*3420*/  MUFU.TANH R51, R52 ;  /* 0x0000003400337308 */ /* 0x000e220000002400 */
[----:B------:R-:W-:Y:S01]  /*3430*/  FMNMX.FTZ R14, R27, R14, !PT ;  /* 0x0000000e1b0e7209 */ /* 0x000fe20007810000 */
[--C-:B------:R-:W-:Y:S01]  /*3440*/  FFMA.FTZ R143, R30, UR14, -R13.reuse ;  /* 0x0000000e1e8f7c23 */ /* 0x100fe2000801080d */
[----:B------:R-:W-:Y:S01]  /*3450*/  ISETP.GT.AND P2, PT, R35, 0x28, PT ;  /* 0x000000282300780c */ /* 0x000fe20003f44270 */
[--C-:B------:R-:W-:Y:S01]  /*3460*/  FFMA.FTZ R30, R32, UR14, -R13.reuse ;  /* 0x0000000e201e7c23 */ /* 0x100fe2000801080d */
[----:B---3--:R-:W-:Y:S01]  /*3470*/  FSEL R31, R31, -INF , P1 ;  /* 0xff8000001f1f7808 */ /* 0x008fe20000800000 */
[--C-:B------:R-:W-:Y:S01]  /*3480*/  FFMA.FTZ R157, R82, UR14, -R13.reuse ;  /* 0x0000000e529d7c23 */ /* 0x100fe2000801080d */
[----:B------:R-:W-:Y:S01]  /*3490*/  FMNMX.FTZ R20, R33, R14, !PT ;  /* 0x0000000e21147209 */ /* 0x000fe20007810000 */
[----:B------:R-:W2:Y:S01]  /*34a0*/  MUFU.TANH R53, R53 ;  /* 0x0000003500357308 */ /* 0x000ea20000002400 */
[----:B------:R-:W-:Y:S01]  /*34b0*/  ISETP.GT.AND P1, PT, R35, 0x29, PT ;  /* 0x000000292300780c */ /* 0x000fe20003f24270 */
[--C-:B------:R-:W-:Y:S01]  /*34c0*/  FFMA.FTZ R84, R84, UR14, -R13.reuse ;  /* 0x0000000e54547c23 */ /* 0x100fe2000801080d */
[----:B------:R-:W-:Y:S01]  /*34d0*/  FSEL R43, R43, -INF , P2 ;  /* 0xff8000002b2b7808 */ /* 0x000fe20001000000 */
[--C-:B------:R-:W-:Y:S01]  /*34e0*/  FFMA.FTZ R159, R78, UR14, -R13.reuse ;  /* 0x0000000e4e9f7c23 */ /* 0x100fe2000801080d */
[----:B------:R-:W-:Y:S01]  /*34f0*/  FMNMX.FTZ R20, R31, R20, !PT ;  /* 0x000000141f147209 */ /* 0x000fe20007810000 */
[--C-:B------:R-:W-:Y:S01]  /*3500*/  FFMA.FTZ R76, R76, UR14, -R13.reuse ;  /* 0x0000000e4c4c7c23 */ /* 0x100fe2000801080d */
[----:B------:R-:W-:Y:S01]  /*3510*/  ISETP.GT.AND P2, PT, R35, 0x30, PT ;  /* 0x000000302300780c */ /* 0x000fe20003f44270 */
[----:B------:R-:W3:Y:S01]  /*3520*/  MUFU.TANH R56, R56 ;  /* 0x0000003800387308 */ /* 0x000ee20000002400 */
[----:B-1----:R-:W-:Y:S01]  /*3530*/  FSEL R45, R45, -INF , P1 ;  /* 0xff8000002d2d7808 */ /* 0x002fe20000800000 */
[--C-:B------:R-:W-:Y:S01]  /*3540*/  FFMA.FTZ R153, R74, UR14, -R13.reuse ;  /* 0x0000000e4a997c23 */ /* 0x100fe2000801080d */
[----:B------:R-:W-:Y:S01]  /*3550*/  FMNMX.FTZ R20, R43, R20, !PT ;  /* 0x000000142b147209 */ /* 0x000fe20007810000 */
[--C-:B------:R-:W-:Y:S01]  /*3560*/  FFMA.FTZ R26, R26, UR14, -R13.reuse ;  /* 0x0000000e1a1a7c23 */ /* 0x100fe2000801080d */
[----:B------:R-:W-:Y:S01]  /*3570*/  ISETP.GT.AND P1, PT, R35, 0x31, PT ;  /* 0x000000312300780c */ /* 0x000fe20003f24270 */
[--C-:B------:R-:W-:Y:S01]  /*3580*/  FFMA.FTZ R72, R72, UR14, -R13.reuse ;  /* 0x0000000e48487c23 */ /* 0x100fe2000801080d */
[----:B------:R-:W-:Y:S01]  /*3590*/  FSEL R47, R47, -INF , P2 ;  /* 0xff8000002f2f7808 */ /* 0x000fe20001000000 */
[----:B------:R-:W1:Y:S01]  /*35a0*/  MUFU.TANH R55, R57 ;  /* 0x0000003900377308 */ /* 0x000e620000002400 */
[----:B------:R-:W-:Y:S01]  /*35b0*/  FMNMX.FTZ R20, R45, R20, !PT ;  /* 0x000000142d147209 */ /* 0x000fe20007810000 */
[--C-:B------:R-:W-:Y:S01]  /*35c0*/  FFMA.FTZ R36, R36, UR14, -R13.reuse ;  /* 0x0000000e24247c23 */ /* 0x100fe2000801080d */
[----:B------:R-:W-:Y:S01]  /*35d0*/  ISETP.GT.AND P2, PT, R35, 0x38, PT ;  /* 0x000000382300780c */ /* 0x000fe20003f44270 */
[--C-:B------:R-:W-:Y:S01]  /*35e0*/  FFMA.FTZ R9, R9, UR14, -R13.reuse ;  /* 0x0000000e09097c23 */ /* 0x100fe2000801080d */
[----:B----4-:R-:W-:Y:S01]  /*35f0*/  FSEL R49, R49, -INF , P1 ;  /* 0xff80000031317808 */ /* 0x010fe20000800000 */
[--C-:B------:R-:W-:Y:S01]  /*3600*/  FFMA.FTZ R139, R10, UR14, -R13.reuse ;  /* 0x0000000e0a8b7c23 */ /* 0x100fe2000801080d */
[----:B------:R-:W-:Y:S01]  /*3610*/  FMNMX.FTZ R44, R47, R20, !PT ;  /* 0x000000142f2c7209 */ /* 0x000fe20007810000 */
[----:B------:R4:W5:Y:S01]  /*3620*/  MUFU.TANH R59, R60 ;  /* 0x0000003c003b7308 */ /* 0x0009620000002400 */
[----:B------:R-:W-:Y:S01]  /*3630*/  ISETP.GT.AND P1, PT, R35, 0x39, PT ;  /* 0x000000392300780c */ /* 0x000fe20003f24270 */
[--C-:B------:R-:W-:Y:S01]  /*3640*/  FFMA.FTZ R141, R28, UR14, -R13.reuse ;  /* 0x0000000e1c8d7c23 */ /* 0x100fe2000801080d */
[----:B0-----:R-:W-:Y:S01]  /*3650*/  FSEL R51, R51, -INF , P2 ;  /* 0xff80000033337808 */ /* 0x001fe20001000000 */
[--C-:B------:R-:W-:Y:S01]  /*3660*/  FFMA.FTZ R28, R34, UR14, -R13.reuse ;  /* 0x0000000e221c7c23 */ /* 0x100fe2000801080d */
[----:B------:R-:W-:Y:S01]  /*3670*/  FMNMX.FTZ R44, R49, R44, !PT ;  /* 0x0000002c312c7209 */ /* 0x000fe20007810000 */
[--C-:B------:R-:W-:Y:S01]  /*3680*/  FFMA.FTZ R50, R50, UR14, -R13.reuse ;  /* 0x0000000e32327c23 */ /* 0x100fe2000801080d */
[----:B------:R-:W-:Y:S01]  /*3690*/  ISETP.GT.AND P2, PT, R35, 0x40, PT ;  /* 0x000000402300780c */ /* 0x000fe20003f44270 */
[----:B------:R-:W0:Y:S01]  /*36a0*/  MUFU.TANH R61, R61 ;  /* 0x0000003d003d7308 */ /* 0x000e220000002400 */
[----:B--2---:R-:W-:Y:S01]  /*36b0*/  FSEL R52, R53, -INF , P1 ;  /* 0xff80000035347808 */ /* 0x004fe20000800000 */
[--C-:B------:R-:W-:Y:S01]  /*36c0*/  FFMA.FTZ R145, R40, UR14, -R13.reuse ;  /* 0x0000000e28917c23 */ /* 0x100fe2000801080d */
[----:B------:R-:W-:Y:S01]  /*36d0*/  FMNMX.FTZ R11, R51, R44, !PT ;  /* 0x0000002c330b7209 */ /* 0x000fe20007810000 */
[--C-:B------:R-:W-:Y:S01]  /*36e0*/  FFMA.FTZ R147, R38, UR14, -R13.reuse ;  /* 0x0000000e26937c23 */ /* 0x100fe2000801080d */
[----:B------:R-:W-:Y:S01]  /*36f0*/  ISETP.GT.AND P1, PT, R35, 0x41, PT ;  /* 0x000000412300780c */ /* 0x000fe20003f24270 */
[----:B------:R-:W-:Y:S01]  /*3700*/  FFMA.FTZ R8, R8, UR14, -R13 ;  /* 0x0000000e08087c23 */ /* 0x000fe2000801080d */
[----:B---3--:R-:W-:Y:S01]  /*3710*/  FSEL R53, R56, -INF , P2 ;  /* 0xff80000038357808 */ /* 0x008fe20001000000 */
[----:B------:R-:W2:Y:S01]  /*3720*/  MUFU.TANH R64, R64 ;  /* 0x0000004000407308 */ /* 0x000ea20000002400 */
[----:B------:R-:W-:-:S02]  /*3730*/  FMNMX.FTZ R44, R52, R11, !PT ;  /* 0x0000000b342c7209 */ /* 0x000fc40007810000 */
[----:B------:R-:W-:Y:S02]  /*3740*/  CS2R R82, SRZ ;  /* 0x0000000000527805 */ /* 0x000fe4000001ff00 */
[----:B------:R-:W-:Y:S02]  /*3750*/  ISETP.GT.AND P2, PT, R35, 0x48, PT ;  /* 0x000000482300780c */ /* 0x000fe40003f44270 */
[----:B------:R-:W-:Y:S02]  /*3760*/  CS2R R78, SRZ ;  /* 0x00000000004e7805 */ /* 0x000fe4000001ff00 */
[----:B-1----:R-:W-:Y:S02]  /*3770*/  FSEL R55, R55, -INF , P1 ;  /* 0xff80000037377808 */ /* 0x002fe40000800000 */
[----:B------:R-:W-:Y:S02]  /*3780*/  CS2R R74, SRZ ;  /* 0x00000000004a7805 */ /* 0x000fe4000001ff00 */
[----:B----4-:R-:W-:Y:S01]  /*3790*/  FMNMX.FTZ R60, R53, R44, !PT ;  /* 0x0000002c353c7209 */ /* 0x010fe20007810000 */
[----:B------:R-:W1:Y:S01]  /*37a0*/  MUFU.TANH R65, R65 ;  /* 0x0000004100417308 */ /* 0x000e620000002400 */
[----:B------:R-:W-:-:S02]  /*37b0*/  ISETP.GT.AND P1, PT, R35, 0x49, PT ;  /* 0x000000492300780c */ /* 0x000fc40003f24270 */
[----:B-----5:R-:W-:Y:S02]  /*37c0*/  FSEL R56, R59, -INF , P2 ;  /* 0xff8000003b387808 */ /* 0x020fe40001000000 */
[----:B------:R-:W-:Y:S02]  /*37d0*/  FMNMX.FTZ R11, R55, R60, !PT ;  /* 0x0000003c370b7209 */ /* 0x000fe40007810000 */
[----:B------:R-:W-:Y:S01]  /*37e0*/  ISETP.GT.AND P2, PT, R35, 0x50, PT ;  /* 0x000000502300780c */ /* 0x000fe20003f44270 */
[----:B------:R-:W3:Y:S01]  /*37f0*/  MUFU.TANH R68, R68 ;  /* 0x0000004400447308 */ /* 0x000ee20000002400 */
[----:B0-----:R-:W-:Y:S01]  /*3800*/  FSEL R57, R61, -INF , P1 ;  /* 0xff8000003d397808 */ /* 0x001fe20000800000 */
[----:B------:R-:W-:Y:S01]  /*3810*/  FFMA.FTZ R61, R58, UR14, -R13 ;  /* 0x0000000e3a3d7c23 */ /* 0x000fe2000801080d */
[----:B------:R-:W-:Y:S02]  /*3820*/  FMNMX.FTZ R60, R56, R11, !PT ;  /* 0x0000000b383c7209 */ /* 0x000fe40007810000 */
[----:B------:R-:W-:-:S02]  /*3830*/  ISETP.GT.AND P1, PT, R35, 0x51, PT ;  /* 0x000000512300780c */ /* 0x000fc40003f24270 */
[----:B--2---:R-:W-:Y:S01]  /*3840*/  FSEL R58, R64, -INF , P2 ;  /* 0xff800000403a7808 */ /* 0x004fe20001000000 */
[----:B------:R-:W0:Y:S01]  /*3850*/  MUFU.TANH R69, R69 ;  /* 0x0000004500457308 */ /* 0x000e220000002400 */
[----:B------:R-:W-:Y:S02]  /*3860*/  FMNMX.FTZ R11, R57, R60, !PT ;  /* 0x0000003c390b7209 */ /* 0x000fe40007810000 */
[----:B------:R-:W-:Y:S02]  /*3870*/  ISETP.GT.AND P2, PT, R35, 0x58, PT ;  /* 0x000000582300780c */ /* 0x000fe40003f44270 */
[----:B-1----:R-:W-:Y:S02]  /*3880*/  FSEL R59, R65, -INF , P1 ;  /* 0xff800000413b7808 */ /* 0x002fe40000800000 */
[----:B------:R-:W-:Y:S02]  /*3890*/  CS2R R64, SRZ ;  /* 0x0000000000407805 */ /* 0x000fe4000001ff00 */
[----:B------:R-:W-:Y:S01]  /*38a0*/  FMNMX.FTZ R54, R58, R11, !PT ;  /* 0x0000000b3a367209 */ /* 0x000fe20007810000 */
[----:B------:R-:W-:Y:S01]  /*38b0*/  MUFU.EX2 R157, R157 ;  /* 0x0000009d009d7308 */ /* 0x000fe20000000800 */
[----:B------:R-:W-:-:S02]  /*38c0*/  ISETP.GT.AND P1, PT, R35, 0x59, PT ;  /* 0x000000592300780c */ /* 0x000fc40003f24270 */
[----:B---3--:R-:W-:Y:S02]  /*38d0*/  FSEL R35, R68, -INF , P2 ;  /* 0xff80000044237808 */ /* 0x008fe40001000000 */
[----:B------:R-:W-:-:S03]  /*38e0*/  FMNMX.FTZ R60, R59, R54, !PT ;  /* 0x000000363b3c7209 */ /* 0x000fc60007810000 */
[----:B------:R1:W2:Y:S01]  /*38f0*/  MUFU.EX2 R14, R84 ;  /* 0x00000054000e7308 */ /* 0x0002a20000000800 */
[----:B0-----:R-:W-:Y:S02]  /*3900*/  FSEL R54, R69, -INF , P1 ;  /* 0xff80000045367808 */ /* 0x001fe40000800000 */
[----:B------:R-:W-:Y:S02]  /*3910*/  CS2R R68, SRZ ;  /* 0x0000000000447805 */ /* 0x000fe4000001ff00 */
[----:B------:R-:W-:Y:S01]  /*3920*/  FMNMX.FTZ R11, R35, R60, !PT ;  /* 0x0000003c230b7209 */ /* 0x000fe20007810000 */
[--C-:B------:R-:W-:Y:S01]  /*3930*/  FFMA.FTZ R60, R24, UR14, -R13.reuse ;  /* 0x0000000e183c7c23 */ /* 0x100fe2000801080d */
[----:B------:R-:W-:Y:S02]  /*3940*/  FFMA.FTZ R24, R46, UR14, -R13 ;  /* 0x0000000e2e187c23 */ /* 0x000fe4000801080d */
[----:B------:R-:W-:Y:S01]  /*3950*/  FMNMX.FTZ R11, R54, R11, !PT ;  /* 0x0000000b360b7209 */ /* 0x000fe20007810000 */
[----:B------:R-:W0:Y:S01]  /*3960*/  MUFU.EX2 R159, R159 ;  /* 0x0000009f009f7308 */ /* 0x000e220000000800 */
[----:B-1----:R-:W-:-:S03]  /*3970*/  CS2R R84, SRZ ;  /* 0x0000000000547805 */ /* 0x002fc6000001ff00 */
[----:B------:R-:W1:Y:S04]  /*3980*/  SHFL.BFLY PT, R42, R11, 0x2, 0x1f ;  /* 0x0c401f000b2a7f89 */ /* 0x000e6800000e0000 */
[----:B------:R3:W4:Y:S08]  /*3990*/  MUFU.EX2 R20, R76 ;  /* 0x0000004c00147308 */ /* 0x0007300000000800 */
[----:B------:R-:W5:Y:S01]  /*39a0*/  MUFU.EX2 R153, R153 ;  /* 0x0000009900997308 */ /* 0x000f620000000800 */
[----:B---3--:R-:W-:-:S07]  /*39b0*/  CS2R R76, SRZ ;  /* 0x00000000004c7805 */ /* 0x008fce000001ff00 */
[----:B------:R-:W-:Y:S01]  /*39c0*/  MUFU.EX2 R151, R26 ;  /* 0x0000001a00977308 */ /* 0x000fe20000000800 */
[----:B-1----:R-:W-:-:S07]  /*39d0*/  FMNMX.FTZ R42, R11, R42, !PT ;  /* 0x0000002a0b2a7209 */ /* 0x002fce0007810000 */
[----:B------:R1:W3:Y:S01]  /*39e0*/  MUFU.EX2 R44, R72 ;  /* 0x00000048002c7308 */ /* 0x0002e20000000800 */
[----:B------:R-:W0:Y:S07]  /*39f0*/  SHFL.BFLY PT, R11, R42, 0x1, 0x1f ;  /* 0x0c201f002a0b7f89 */ /* 0x000e2e00000e0000 */
[----:B------:R2:W-:Y:S01]  /*3a00*/  MUFU.EX2 R26, R36 ;  /* 0x00000024001a7308 */ /* 0x0005e20000000800 */
[----:B-1----:R-:W-:-:S07]  /*3a10*/  CS2R R72, SRZ ;  /* 0x0000000000487805 */ /* 0x002fce000001ff00 */
[----:B------:R-:W-:Y:S01]  /*3a20*/  MUFU.EX2 R34, R9 ;  /* 0x0000000900227308 */ /* 0x000fe20000000800 */
[----:B--2---:R-:W-:Y:S01]  /*3a30*/  FADD.FTZ R36, R157, R14 ;  /* 0x0000000e9d247221 */ /* 0x004fe20000010000 */
[----:B------:R-:W-:-:S06]  /*3a40*/  F2FP.F16.F32.PACK_AB R157, R14, R157 ;  /* 0x0000009d0e9d723e */ /* 0x000fcc00000000ff */
[----:B------:R-:W-:Y:S01]  /*3a50*/  MUFU.EX2 R61, R61 ;  /* 0x0000003d003d7308 */ /* 0x000fe20000000800 */
[----:B0-----:R-:W-:-:S04]  /*3a60*/  FMNMX.FTZ R11, R42, R11, !PT ;  /* 0x0000000b2a0b7209 */ /* 0x001fc80007810000 */
[C---:B------:R-:W-:Y:S01]  /*3a70*/  FSETP.NEU.FTZ.AND P1, PT, R11.reuse, -INF , PT ;  /* 0xff8000000b00780b */ /* 0x040fe20003f3d000 */
[----:B------:R-:W-:Y:S02]  /*3a80*/  FMUL.FTZ R15, R11, UR14 ;  /* 0x0000000e0b0f7c20 */ /* 0x000fe40008410000 */
[----:B------:R-:W-:Y:S03]  /*3a90*/  MUFU.EX2 R62, R62 ;  /* 0x0000003e003e7308 */ /* 0x000fe60000000800 */
[----:B------:R-:W-:Y:S01]  /*3aa0*/  FSEL R32, R15, RZ, P1 ;  /* 0x000000ff0f207208 */ /* 0x000fe20000800000 */
[----:B------:R-:W-:Y:S01]  /*3ab0*/  FADD.FTZ R15, R159, R36 ;  /* 0x000000249f0f7221 */ /* 0x000fe20000010000 */
[----:B------:R-:W-:Y:S02]  /*3ac0*/  PLOP3.LUT P1, PT, PT, PT, UP0, 0x80, 0x0 ;  /* 0x000000000000781c */ /* 0x000fe40003f2f008 */
[----:B----4-:R-:W-:Y:S01]  /*3ad0*/  F2FP.F16.F32.PACK_AB R159, R20, R159 ;  /* 0x0000009f149f723e */ /* 0x010fe200000000ff */
[--C-:B------:R-:W-:Y:S01]  /*3ae0*/  FFMA.FTZ R37, R37, UR14, -R32.reuse ;  /* 0x0000000e25257c23 */ /* 0x100fe20008010820 */
[--C-:B------:R-:W-:Y:S01]  /*3af0*/  FFMA.FTZ R48, R48, UR14, -R32.reuse ;  /* 0x0000000e30307c23 */ /* 0x100fe20008010820 */
[--C-:B------:R-:W-:Y:S01]  /*3b00*/  FFMA.FTZ R39, R39, UR14, -R32.reuse ;  /* 0x0000000e27277c23 */ /* 0x100fe20008010820 */
[--C-:B------:R-:W-:Y:S01]  /*3b10*/  FFMA.FTZ R41, R41, UR14, -R32.reuse ;  /* 0x0000000e29297c23 */ /* 0x100fe20008010820 */
[--C-:B------:R-:W-:Y:S01]  /*3b20*/  FFMA.FTZ R25, R25, UR14, -R32.reuse ;  /* 0x0000000e19197c23 */ /* 0x100fe20008010820 */
[--C-:B------:R-:W-:Y:S01]  /*3b30*/  FFMA.FTZ R21, R21, UR14, -R32.reuse ;  /* 0x0000000e15157c23 */ /* 0x100fe20008010820 */
[----:B------:R-:W-:Y:S01]  /*3b40*/  MUFU.EX2 R37, R37 ;  /* 0x0000002500257308 */ /* 0x000fe20000000800 */
[--C-:B------:R-:W-:Y:S01]  /*3b50*/  FFMA.FTZ R29, R29, UR14, -R32.reuse ;  /* 0x0000000e1d1d7c23 */ /* 0x100fe20008010820 */
[--C-:B------:R-:W-:Y:S01]  /*3b60*/  FFMA.FTZ R27, R27, UR14, -R32.reuse ;  /* 0x0000000e1b1b7c23 */ /* 0x100fe20008010820 */
[--C-:B------:R-:W-:Y:S01]  /*3b70*/  FFMA.FTZ R33, R33, UR14, -R32.reuse ;  /* 0x0000000e21217c23 */ /* 0x100fe20008010820 */
[----:B------:R-:W-:Y:S01]  /*3b80*/  FADD.FTZ R36, R20, R15 ;  /* 0x0000000f14247221 */ /* 0x000fe20000010000 */
[--C-:B------:R-:W-:Y:S01]  /*3b90*/  FFMA.FTZ R31, R31, UR14, -R32.reuse ;  /* 0x0000000e1f1f7c23 */ /* 0x100fe20008010820 */
[--C-:B------:R-:W-:Y:S01]  /*3ba0*/  FFMA.FTZ R43, R43, UR14, -R32.reuse ;  /* 0x0000000e2b2b7c23 */ /* 0x100fe20008010820 */
[----:B------:R-:W-:Y:S01]  /*3bb0*/  FFMA.FTZ R45, R45, UR14, -R32 ;  /* 0x0000000e2d2d7c23 */ /* 0x000fe20008010820 */
[----:B------:R-:W0:Y:S01]  /*3bc0*/  MUFU.EX2 R48, R48 ;  /* 0x0000003000307308 */ /* 0x000e220000000800 */
[----:B-----5:R-:W-:Y:S01]  /*3bd0*/  FADD.FTZ R15, R153, R36 ;  /* 0x00000024990f7221 */ /* 0x020fe20000010000 */
[--C-:B------:R-:W-:Y:S01]  /*3be0*/  FFMA.FTZ R47, R47, UR14, -R32.reuse ;  /* 0x0000000e2f2f7c23 */ /* 0x100fe20008010820 */
[--C-:B------:R-:W-:Y:S01]  /*3bf0*/  FFMA.FTZ R49, R49, UR14, -R32.reuse ;  /* 0x0000000e31317c23 */ /* 0x100fe20008010820 */
[--C-:B------:R-:W-:Y:S01]  /*3c00*/  FFMA.FTZ R51, R51, UR14, -R32.reuse ;  /* 0x0000000e33337c23 */ /* 0x100fe20008010820 */
[--C-:B------:R-:W-:Y:S01]  /*3c10*/  FFMA.FTZ R52, R52, UR14, -R32.reuse ;  /* 0x0000000e34347c23 */ /* 0x100fe20008010820 */
[--C-:B------:R-:W-:Y:S01]  /*3c20*/  FFMA.FTZ R53, R53, UR14, -R32.reuse ;  /* 0x0000000e35357c23 */ /* 0x100fe20008010820 */
[--C-:B------:R-:W-:Y:S01]  /*3c30*/  FFMA.FTZ R55, R55, UR14, -R32.reuse ;  /* 0x0000000e37377c23 */ /* 0x100fe20008010820 */
[----:B------:R-:W1:Y:S01]  /*3c40*/  MUFU.EX2 R39, R39 ;  /* 0x0000002700277308 */ /* 0x000e620000000800 */
[--C-:B------:R-:W-:Y:S01]  /*3c50*/  FFMA.FTZ R56, R56, UR14, -R32.reuse ;  /* 0x0000000e38387c23 */ /* 0x100fe20008010820 */
[--C-:B------:R-:W-:Y:S01]  /*3c60*/  FFMA.FTZ R57, R57, UR14, -R32.reuse ;  /* 0x0000000e39397c23 */ /* 0x100fe20008010820 */
[--C-:B------:R-:W-:Y:S01]  /*3c70*/  FFMA.FTZ R58, R58, UR14, -R32.reuse ;  /* 0x0000000e3a3a7c23 */ /* 0x100fe20008010820 */
[--C-:B------:R-:W-:Y:S01]  /*3c80*/  FFMA.FTZ R59, R59, UR14, -R32.reuse ;  /* 0x0000000e3b3b7c23 */ /* 0x100fe20008010820 */
[--C-:B------:R-:W-:Y:S01]  /*3c90*/  FFMA.FTZ R35, R35, UR14, -R32.reuse ;  /* 0x0000000e23237c23 */ /* 0x100fe20008010820 */
[----:B------:R-:W-:Y:S01]  /*3ca0*/  FFMA.FTZ R32, R54, UR14, -R32 ;  /* 0x0000000e36207c23 */ /* 0x000fe20008010820 */
[----:B---3--:R-:W-:Y:S01]  /*3cb0*/  F2FP.F16.F32.PACK_AB R153, R44, R153 ;  /* 0x000000992c99723e */ /* 0x008fe200000000ff */
[----:B------:R2:W3:Y:S01]  /*3cc0*/  MUFU.EX2 R158, R41 ;  /* 0x00000029009e7308 */ /* 0x0004e20000000800 */
[----:B0-----:R-:W-:Y:S01]  /*3cd0*/  FADD.FTZ R10, R37, R48 ;  /* 0x00000030250a7221 */ /* 0x001fe20000010000 */
[----:B------:R-:W-:-:S02]  /*3ce0*/  F2FP.F16.F32.PACK_AB R155, R62, R61 ;  /* 0x0000003d3e9b723e */ /* 0x000fc400000000ff */
[----:B------:R-:W-:Y:S02]  /*3cf0*/  F2FP.F16.F32.PACK_AB R156, R48, R37 ;  /* 0x00000025309c723e */ /* 0x000fe400000000ff */
[----:B------:R-:W-:Y:S02]  /*3d00*/  CS2R R36, SRZ ;  /* 0x0000000000247805 */ /* 0x000fe4000001ff00 */
[----:B------:R-:W0:Y:S01]  /*3d10*/  MUFU.EX2 R25, R25 ;  /* 0x0000001900197308 */ /* 0x000e220000000800 */
[----:B-1----:R-:W-:Y:S01]  /*3d20*/  FADD.FTZ R9, R39, R10 ;  /* 0x0000000a27097221 */ /* 0x002fe20000010000 */
[----:B--2---:R-:W-:-:S06]  /*3d30*/  CS2R R40, SRZ ;  /* 0x0000000000287805 */ /* 0x004fcc000001ff00 */
[----:B------:R-:W1:Y:S01]  /*3d40*/  MUFU.EX2 R152, R21 ;  /* 0x0000001500987308 */ /* 0x000e620000000800 */
[C---:B---3--:R-:W-:Y:S01]  /*3d50*/  FADD.FTZ R10, R158.reuse, R9 ;  /* 0x000000099e0a7221 */ /* 0x048fe20000010000 */
[----:B------:R-:W-:Y:S02]  /*3d60*/  F2FP.F16.F32.PACK_AB R158, R158, R39 ;  /* 0x000000279e9e723e */ /* 0x000fe400000000ff */
[----:B------:R-:W-:-:S04]  /*3d70*/  CS2R R38, SRZ ;  /* 0x0000000000267805 */ /* 0x000fc8000001ff00 */
[----:B------:R-:W2:Y:S01]  /*3d80*/  MUFU.EX2 R29, R29 ;  /* 0x0000001d001d7308 */ /* 0x000ea20000000800 */
[----:B0-----:R-:W-:Y:S01]  /*3d90*/  FADD.FTZ R9, R25, R10 ;  /* 0x0000000a19097221 */ /* 0x001fe20000010000 */
[----:B------:R-:W-:-:S04]  /*3da0*/  FADD.FTZ R10, R44, R15 ;  /* 0x0000000f2c0a7221 */ /* 0x000fc80000010000 */
[----:B------:R-:W-:Y:S02]  /*3db0*/  FADD.FTZ R13, R61, R10 ;  /* 0x0000000a3d0d7221 */ /* 0x000fe40000010000 */
[----:B------:R-:W0:Y:S01]  /*3dc0*/  MUFU.EX2 R154, R27 ;  /* 0x0000001b009a7308 */ /* 0x000e220000000800 */
[----:B-1----:R-:W-:Y:S01]  /*3dd0*/  FADD.FTZ R0, R152, R9 ;  /* 0x0000000998007221 */ /* 0x002fe20000010000 */
[----:B------:R-:W-:Y:S01]  /*3de0*/  FADD.FTZ R10, R62, R13 ;  /* 0x0000000d3e0a7221 */ /* 0x000fe20000010000 */
[----:B------:R-:W-:-:S05]  /*3df0*/  F2FP.F16.F32.PACK_AB R152, R152, R25 ;  /* 0x000000199898723e */ /* 0x000fca00000000ff */
        /* <DEDUP_REMOVED lines=12> */
[----:B------:R0:W3:Y:S01]  /*3ec0*/  MUFU.EX2 R150, R45 ;  /* 0x0000002d00967308 */ /* 0x0000e20000000800 */
[C---:B-1----:R-:W-:Y:S01]  /*3ed0*/  FADD.FTZ R10, R60.reuse, R13 ;  /* 0x0000000d3c0a7221 */ /* 0x042fe20000010000 */
[----:B------:R-:W-:Y:S02]  /*3ee0*/  F2FP.F16.F32.PACK_AB R149, R60, R63 ;  /* 0x0000003f3c95723e */ /* 0x000fe400000000ff */
[----:B------:R-:W-:Y:S02]  /*3ef0*/  CS2R R62, SRZ ;  /* 0x00000000003e7805 */ /* 0x000fe4000001ff00 */
[----:B------:R-:W-:Y:S01]  /*3f00*/  CS2R R60, SRZ ;  /* 0x00000000003c7805 */ /* 0x000fe2000001ff00 */
[----:B------:R-:W-:Y:S01]  /*3f10*/  FADD.FTZ R13, R151, R10 ;  /* 0x0000000a970d7221 */ /* 0x000fe20000010000 */
        /* <DEDUP_REMOVED lines=9> */
[----:B------:R-:W-:-:S06]  /*3fb0*/  F2FP.F16.F32.PACK_AB R151, R50, R151 ;  /* 0x000000973297723e */ /* 0x000fcc00000000ff */
        /* <DEDUP_REMOVED lines=11> */
[----:B------:R-:W-:Y:S02]  /*4070*/  F2FP.F16.F32.PACK_AB R145, R24, R145 ;  /* 0x000000911891723e */ /* 0x000fe400000000ff */
[----:B------:R-:W-:-:S04]  /*4080*/  CS2R R24, SRZ ;  /* 0x0000000000187805 */ /* 0x000fc8000001ff00 */
[----:B------:R-:W0:Y:S01]  /*4090*/  MUFU.EX2 R52, R52 ;  /* 0x0000003400347308 */ /* 0x000e220000000800 */
[----:B-1----:R-:W-:-:S07]  /*40a0*/  FADD.FTZ R9, R51, R0 ;  /* 0x0000000033097221 */ /* 0x002fce0000010000 */
[----:B------:R-:W1:Y:S01]  /*40b0*/  MUFU.EX2 R53, R53 ;  /* 0x0000003500357308 */ /* 0x000e620000000800 */
[----:B--2---:R-:W-:Y:S01]  /*40c0*/  FADD.FTZ R13, R147, R10 ;  /* 0x0000000a930d7221 */ /* 0x004fe20000010000 */
[----:B------:R-:W-:-:S03]  /*40d0*/  F2FP.F16.F32.PACK_AB R147, R26, R147 ;  /* 0x000000931a93723e */ /* 0x000fc600000000ff */
[----:B------:R-:W-:Y:S01]  /*40e0*/  FADD.FTZ R10, R26, R13 ;  /* 0x0000000d1a0a7221 */ /* 0x000fe20000010000 */
[----:B------:R-:W-:Y:S02]  /*40f0*/  CS2R R26, SRZ ;  /* 0x00000000001a7805 */ /* 0x000fe4000001ff00 */
[----:B------:R-:W2:Y:S01]  /*4100*/  MUFU.EX2 R141, R141 ;  /* 0x0000008d008d7308 */ /* 0x000ea20000000800 */
[C---:B0-----:R-:W-:Y:S01]  /*4110*/  FADD.FTZ R0, R52.reuse, R9 ;  /* 0x0000000934007221 */ /* 0x041fe20000010000 */
[----:B------:R-:W-:Y:S02]  /*4120*/  F2FP.F16.F32.PACK_AB R146, R52, R51 ;  /* 0x000000333492723e */ /* 0x000fe400000000ff */
[----:B------:R-:W-:-:S04]  /*4130*/  CS2R R50, SRZ ;  /* 0x0000000000327805 */ /* 0x000fc8000001ff00 */
[----:B------:R0:W3:Y:S01]  /*4140*/  MUFU.EX2 R140, R55 ;  /* 0x00000037008c7308 */ /* 0x0000e20000000800 */
[----:B-1----:R-:W-:-:S07]  /*4150*/  FADD.FTZ R9, R53, R0 ;  /* 0x0000000035097221 */ /* 0x002fce0000010000 */
        /* <DEDUP_REMOVED lines=11> */
[----:B------:R-:W1:Y:S01]  /*4210*/  MUFU.EX2 R57, R57 ;  /* 0x0000003900397308 */ /* 0x000e620000000800 */
[----:B0-----:R-:W-:-:S07]  /*4220*/  FADD.FTZ R10, R56, R9 ;  /* 0x00000009380a7221 */ /* 0x001fce0000010000 */
[----:B------:R-:W0:Y:S01]  /*4230*/  MUFU.EX2 R30, R30 ;  /* 0x0000001e001e7308 */ /* 0x000e220000000800 */
[----:B--2---:R-:W-:-:S07]  /*4240*/  FADD.FTZ R9, R143, R0 ;  /* 0x000000008f097221 */ /* 0x004fce0000010000 */
[----:B------:R-:W2:Y:S01]  /*4250*/  MUFU.EX2 R137, R137 ;  /* 0x0000008900897308 */ /* 0x000ea20000000800 */
[C---:B-1----:R-:W-:Y:S01]  /*4260*/  FADD.FTZ R13, R57.reuse, R10 ;  /* 0x0000000a390d7221 */ /* 0x042fe20000010000 */
[----:B------:R-:W-:Y:S02]  /*4270*/  F2FP.F16.F32.PACK_AB R142, R57, R56 ;  /* 0x00000038398e723e */ /* 0x000fe400000000ff */
[----:B------:R-:W-:-:S04]  /*4280*/  CS2R R56, SRZ ;  /* 0x0000000000387805 */ /* 0x000fc8000001ff00 */
[----:B------:R-:W1:Y:S01]  /*4290*/  MUFU.EX2 R58, R58 ;  /* 0x0000003a003a7308 */ /* 0x000e620000000800 */
[C---:B0-----:R-:W-:Y:S01]  /*42a0*/  FADD.FTZ R10, R30.reuse, R9 ;  /* 0x000000091e0a7221 */ /* 0x041fe20000010000 */
[----:B------:R-:W-:Y:S02]  /*42b0*/  F2FP.F16.F32.PACK_AB R143, R30, R143 ;  /* 0x0000008f1e8f723e */ /* 0x000fe400000000ff */
[----:B------:R-:W-:-:S04]  /*42c0*/  CS2R R30, SRZ ;  /* 0x00000000001e7805 */ /* 0x000fc8000001ff00 */
[----:B------:R-:W0:Y:S01]  /*42d0*/  MUFU.EX2 R59, R59 ;  /* 0x0000003b003b7308 */ /* 0x000e220000000800 */
[----:B--2---:R-:W-:Y:S01]  /*42e0*/  FADD.FTZ R9, R137, R10 ;  /* 0x0000000a89097221 */ /* 0x004fe20000010000 */
[----:B------:R-:W-:-:S03]  /*42f0*/  F2FP.F16.F32.PACK_AB R137, R34, R137 ;  /* 0x000000892289723e */ /* 0x000fc600000000ff */
[----:B------:R-:W-:-:S03]  /*4300*/  FADD.FTZ R10, R34, R9 ;  /* 0x00000009220a7221 */ /* 0x000fc60000010000 */
[----:B------:R-:W2:Y:S01]  /*4310*/  MUFU.EX2 R139, R139 ;  /* 0x0000008b008b7308 */ /* 0x000ea20000000800 */
[----:B-1----:R-:W-:-:S07]  /*4320*/  FADD.FTZ R14, R58, R13 ;  /* 0x0000000d3a0e7221 */ /* 0x002fce0000010000 */
[----:B------:R-:W1:Y:S01]  /*4330*/  MUFU.EX2 R35, R35 ;  /* 0x0000002300237308 */ /* 0x000e620000000800 */
[C---:B0-----:R-:W-:Y:S01]  /*4340*/  FADD.FTZ R14, R59.reuse, R14 ;  /* 0x0000000e3b0e7221 */ /* 0x041fe20000010000 */
[----:B------:R-:W-:Y:S02]  /*4350*/  F2FP.F16.F32.PACK_AB R136, R59, R58 ;  /* 0x0000003a3b88723e */ /* 0x000fe400000000ff */
[----:B------:R-:W-:-:S04]  /*4360*/  CS2R R58, SRZ ;  /* 0x00000000003a7805 */ /* 0x000fc8000001ff00 */
[----:B------:R-:W0:Y:S01]  /*4370*/  MUFU.EX2 R32, R32 ;  /* 0x0000002000207308 */ /* 0x000e220000000800 */
[----:B--2---:R-:W-:Y:S01]  /*4380*/  FADD.FTZ R13, R139, R10 ;  /* 0x0000000a8b0d7221 */ /* 0x004fe20000010000 */
[----:B------:R-:W-:-:S06]  /*4390*/  IMAD.MOV.U32 R10, RZ, RZ, 0x3f800000 ;  /* 0x3f800000ff0a7424 */ /* 0x000fcc00078e00ff */
[----:B------:R-:W2:Y:S01]  /*43a0*/  MUFU.EX2 R0, R8 ;  /* 0x0000000800007308 */ /* 0x000ea20000000800 */
[----:B-1----:R-:W-:-:S04]  /*43b0*/  FADD.FTZ R9, R35, R14 ;  /* 0x0000000e23097221 */ /* 0x002fc80000010000 */
[C---:B0-----:R-:W-:Y:S01]  /*43c0*/  FADD.FTZ R9, R32.reuse, R9 ;  /* 0x0000000920097221 */ /* 0x041fe20000010000 */
[----:B------:R-:W-:Y:S02]  /*43d0*/  F2FP.F16.F32.PACK_AB R138, R32, R35 ;  /* 0x00000023208a723e */ /* 0x000fe400000000ff */
[----:B------:R-:W-:Y:S02]  /*43e0*/  CS2R R34, SRZ ;  /* 0x0000000000227805 */ /* 0x000fe4000001ff00 */
[----:B------:R-:W-:Y:S01]  /*43f0*/  CS2R R32, SRZ ;  /* 0x0000000000207805 */ /* 0x000fe2000001ff00 */
[C---:B--2---:R-:W-:Y:S01]  /*4400*/  FADD.FTZ R8, R0.reuse, R13 ;  /* 0x0000000d00087221 */ /* 0x044fe20000010000 */
[----:B------:R-:W-:Y:S01]  /*4410*/  F2FP.F16.F32.PACK_AB R139, R0, R139 ;  /* 0x0000008b008b723e */ /* 0x000fe200000000ff */
[----:B------:R-:W-:Y:S01]  /*4420*/  IMAD.MOV.U32 R0, RZ, RZ, 0x3f800000 ;  /* 0x3f800000ff007424 */ /* 0x000fe200078e00ff */
[----:B------:R-:W-:Y:S06]  /*4430*/  @!P1 BRA `(.L_x_2385) ;  /* 0x0000002800a09947 */ /* 0x000fec0003800000 */
[----:B------:R-:W-:Y:S01]  /*4440*/  MOV R13, R12 ;  /* 0x0000000c000d7202 */ /* 0x000fe20000000f00 */
[----:B------:R-:W-:Y:S01]  /*4450*/  IMAD.MOV.U32 R14, RZ, RZ, R11 ;  /* 0x000000ffff0e7224 */ /* 0x000fe200078e000b */
[----:B------:R-:W-:Y:S01]  /*4460*/  UMOV UR5, UR38 ;  /* 0x0000002600057c82 */ /* 0x000fe20008000000 */
[----:B------:R-:W-:Y:S01]  /*4470*/  IMAD.MOV.U32 R0, RZ, RZ, 0x3f800000 ;  /* 0x3f800000ff007424 */ /* 0x000fe200078e00ff */
[----:B------:R-:W-:Y:S01]  /*4480*/  UMOV UR6, UR39 ;  /* 0x0000002700067c82 */ /* 0x000fe20008000000 */
[----:B------:R-:W-:Y:S01]  /*4490*/  IMAD.MOV.U32 R87, RZ, RZ, RZ ;  /* 0x000000ffff577224 */ /* 0x000fe200078e00ff */
[----:B------:R-:W-:Y:S01]  /*44a0*/  ULDC UR7, c[0x0][0x9d8] ;  /* 0x0002760000077ab9 */ /* 0x000fe20000000800 */
[----:B------:R-:W-:-:S05]  /*44b0*/  ULDC UR34, c[0x0][0x988] ;  /* 0x0002620000227ab9 */ /* 0x000fca0000000800 */
.L_x_2396:
[----:B------:R-:W-:-:S04]  /*44c0*/  UISETP.NE.AND UP0, UPT, UR6, 0x1, UPT ;  /* 0x000000010600788c */ /* 0x000fc8000bf05270 */
[----:B------:R-:W-:-:S04]  /*44d0*/  USEL UR38, URZ, 0x1, UP0 ;  /* 0x000000013f267887 */ /* 0x000fc80008000000 */
[----:B------:R-:W-:Y:S01]  /*44e0*/  ULOP3.LUT UR38, UR5, UR38, URZ, 0x3c, !UPT ;  /* 0x0000002605267292 */ /* 0x000fe2000f8e3c3f */
[----:B------:R-:W-:Y:S11]  /*44f0*/  @!P0 BRA `(.L_x_2386) ;  /* 0x0000000000048947 */ /* 0x000ff60003800000 */
[----:B------:R-:W-:Y:S01]  /*4500*/  BPT.TRAP 0x1 ;  /* 0x000000040000795c */ /* 0x000fe20000300000 */
.L_x_2386:
        /* <DEDUP_REMOVED lines=9> */
.L_x_2387:
[----:B-1----:R-:W-:Y:S05]  /*45a0*/  @P1 BRA `(.L_x_2388) ;  /* 0x0000000000081947 */ /* 0x002fea0003800000 */
[----:B------:R-:W1:Y:S02]  /*45b0*/  SYNCS.PHASECHK.TRANS64.TRYWAIT P1, [UR8+0x2a830], R11 ;  /* 0x02a8300bff0075a7 */ /* 0x000e640008020148 */
[----:B-1----:R-:W-:Y:S05]  /*45c0*/  @!P1 BRA `(.L_x_2389) ;  /* 0x000000ec00589947 */ /* 0x002fea0003800000 */
.L_x_2388:
        /* <DEDUP_REMOVED lines=86> */
[----:B------:R-:W-:Y:S01]  /*4b30*/  R2UR UR28, R2 ;  /* 0x00000000021c72ca */ /* 0x000fe200000e0000 */
[----:B------:R-:W-:Y:S01]  /*4b40*/  UIADD3 UR30, UR9, 0x4, URZ ;  /* 0x00000004091e7890 */ /* 0x000fe2000fffe03f */
[----:B------:R-:W-:Y:S01]  /*4b50*/  R2UR UR29, R3 ;  /* 0x00000000031d72ca */ /* 0x000fe200000e0000 */
[----:B------:R-:W-:Y:S01]  /*4b60*/  UMOV UR31, 0x40000040 ;  /* 0x40000040001f7882 */ /* 0x000fe20000000000 */
[----:B------:R-:W-:Y:S02]  /*4b70*/  WARPGROUP.DEPBAR.LE gsb0, 0x0 ;  /* 0x00008000000079c5 */ /* 0x000fe40000010000 */
[----:B------:R-:W-:-:S09]  /*4b80*/  WARPGROUP.ARRIVE ;  /* 0x00000000000079c5 */ /* 0x000fd20000000000 */
        /* <DEDUP_REMOVED lines=51> */
.L_x_2390:
[----:B------:R-:W-:Y:S01]  /*4ec0*/  ULEA UR9, UR6, UR40, 0x3 ;  /* 0x0000002806097291 */ /* 0x000fe2000f8e183f */
[----:B------:R-:W-:-:S05]  /*4ed0*/  IMAD.U32 R0, RZ, RZ, UR5 ;  /* 0x00000005ff007e24 */ /* 0x000fca000f8e00ff */
[----:B------:R-:W-:-:S04]  /*4ee0*/  SHF.L.U32 R0, R0, 0x1f, RZ ;  /* 0x0000001f00007819 */ /* 0x000fc800000006ff */
[----:B------:R2:W3:Y:S01]  /*4ef0*/  SYNCS.PHASECHK.TRANS64.TRYWAIT P1, [UR9+0x2a850], R0 ;  /* 0x02a85000ff0075a7 */ /* 0x0004e20008020149 */
[----:B------:R-:W-:Y:S05]  /*4f00*/  @!P0 BRA `(.L_x_2391) ;  /* 0x0000000000048947 */ /* 0x000fea0003800000 */
[----:B------:R-:W-:Y:S01]  /*4f10*/  BPT.TRAP 0x1 ;  /* 0x000000040000795c */ /* 0x000fe20000300000 */
.L_x_2391:
[----:B---3--:R-:W-:Y:S05]  /*4f20*/  @P1 BRA `(.L_x_2392) ;  /* 0x0000000000081947 */ /* 0x008fea0003800000 */
[----:B------:R-:W3:Y:S02]  /*4f30*/  SYNCS.PHASECHK.TRANS64.TRYWAIT P1, [UR9+0x2a850], R0 ;  /* 0x02a85000ff0075a7 */ /* 0x000ee40008020149 */
[----:B---3--:R-:W-:Y:S05]  /*4f40*/  @!P1 BRA `(.L_x_2393) ;  /* 0x000000e400109947 */ /* 0x008fea0003800000 */
.L_x_2392:
        /* <DEDUP_REMOVED lines=37> */
.L_x_2394:
[----:B------:R-:W-:Y:S01]  /*51a0*/  UISETP.NE.AND UP0, UPT, UR61, URZ, UPT ;  /* 0x0000003f3d00728c */ /* 0x000fe2000bf05270 */
[----:B01----:R-:W-:Y:S01]  /*51b0*/  FMUL.FTZ R11, R97, UR7 ;  /* 0x00000007610b7c20 */ /* 0x003fe20008410000 */
[----:B------:R-:W-:Y:S01]  /*51c0*/  FMUL.FTZ R15, R100, UR7 ;  /* 0x00000007640f7c20 */ /* 0x000fe20008410000 */
[----:B------:R-:W-:Y:S01]  /*51d0*/  FMUL.FTZ R10, R88, UR7 ;  /* 0x00000007580a7c20 */ /* 0x000fe20008410000 */
[----:B------:R-:W-:Y:S01]  /*51e0*/  FMUL.FTZ R137, R91, UR7 ;  /* 0x000000075b897c20 */ /* 0x000fe20008410000 */
[----:B------:R0:W-:Y:S01]  /*51f0*/  MUFU.TANH R20, R11 ;  /* 0x0000000b00147308 */ /* 0x0001e20000002400 */
[----:B------:R-:W-:Y:S01]  /*5200*/  PLOP3.LUT P1, PT, PT, PT, UP0, 0x80, 0x0 ;  /* 0x000000000000781c */ /* 0x000fe20003f2f008 */
[----:B--2---:R-:W-:Y:S01]  /*5210*/  FMUL.FTZ R0, R89, UR7 ;  /* 0x0000000759007c20 */ /* 0x004fe20008410000 */
[----:B------:R-:W-:Y:S01]  /*5220*/  PLOP3.LUT P2, PT, PT, PT, UP0, 0x80, 0x0 ;  /* 0x000000000000781c */ /* 0x000fe20003f4f008 */
[----:B------:R-:W-:Y:S01]  /*5230*/  FMUL.FTZ R92, R92, UR7 ;  /* 0x000000075c5c7c20 */ /* 0x000fe20008410000 */
[----:B------:R-:W-:Y:S01]  /*5240*/  FMUL.FTZ R12, R93, UR7 ;  /* 0x000000075d0c7c20 */ /* 0x000fe20008410000 */
[----:B------:R-:W-:Y:S01]  /*5250*/  @UP0 ULDC UR5, c[0x0][0x44c] ;  /* 0x0001130000050ab9 */ /* 0x000fe20000000800 */
[----:B------:R-:W-:Y:S01]  /*5260*/  FMUL.FTZ R96, R96, UR7 ;  /* 0x0000000760607c20 */ /* 0x000fe20008410000 */
[----:B------:R1:W-:Y:S01]  /*5270*/  MUFU.TANH R88, R15 ;  /* 0x0000000f00587308 */ /* 0x0003e20000002400 */
[----:B0-----:R-:W-:-:S02]  /*5280*/  VIADD R11, R18, UR42 ;  /* 0x0000002a120b7c36 */ /* 0x001fc40008000000 */
[----:B------:R-:W-:Y:S01]  /*5290*/  FMUL.FTZ R112, R112, UR7 ;  /* 0x0000000770707c20 */ /* 0x000fe20008410000 */
[----:B------:R-:W-:Y:S01]  /*52a0*/  FMUL.FTZ R139, R94, UR7 ;  /* 0x000000075e8b7c20 */ /* 0x000fe20008410000 */
[----:B------:R-:W-:Y:S01]  /*52b0*/  FMUL.FTZ R104, R104, UR7 ;  /* 0x0000000768687c20 */ /* 0x000fe20008410000 */
[----:B------:R-:W-:Y:S01]  /*52c0*/  FMUL.FTZ R100, R103, UR7 ;  /* 0x0000000767647c20 */ /* 0x000fe20008410000 */
[----:B------:R-:W-:Y:S01]  /*52d0*/  FMUL.FTZ R101, R101, UR7 ;  /* 0x0000000765657c20 */ /* 0x000fe20008410000 */
[----:B------:R-:W-:Y:S01]  /*52e0*/  FMUL.FTZ R109, R109, UR7 ;  /* 0x000000076d6d7c20 */ /* 0x000fe20008410000 */
[----:B------:R-:W0:Y:S01]  /*52f0*/  MUFU.TANH R10, R10 ;  /* 0x0000000a000a7308 */ /* 0x000e220000002400 */
[----:B-1----:R-:W-:Y:S01]  /*5300*/  @P1 IMAD.HI.U32 R15, R11, UR5, RZ ;  /* 0x000000050b0f1c27 */ /* 0x002fe2000f8e00ff */
[----:B------:R-:W-:-:S03]  /*5310*/  @UP0 ULDC UR5, c[0x0][0x450] ;  /* 0x0001140000050ab9 */ /* 0x000fc60000000800 */
[----:B------:R-:W-:Y:S01]  /*5320*/  FMUL.FTZ R108, R108, UR7 ;  /* 0x000000076c6c7c20 */ /* 0x000fe20008410000 */
[----:B------:R-:W-:Y:S01]  /*5330*/  FMUL.FTZ R138, R95, UR7 ;  /* 0x000000075f8a7c20 */ /* 0x000fe20008410000 */
[----:B------:R-:W-:Y:S01]  /*5340*/  FMUL.FTZ R105, R105, UR7 ;  /* 0x0000000769697c20 */ /* 0x000fe20008410000 */
[----:B------:R-:W-:Y:S01]  /*5350*/  @P2 SHF.R.U32.HI R11, RZ, UR5, R15 ;  /* 0x00000005ff0b2c19 */ /* 0x000fe2000801160f */
[----:B------:R-:W-:Y:S01]  /*5360*/  UIMAD UR5, UR4, -0x60, URZ ;  /* 0xffffffa0040578a4 */ /* 0x000fe2000f8e023f */
[----:B------:R-:W-:Y:S01]  /*5370*/  MOV R15, UR41 ;  /* 0x00000029000f7c02 */ /* 0x000fe20008000f00 */
[----:B------:R-:W1:Y:S01]  /*5380*/  MUFU.TANH R0, R0 ;  /* 0x0000000000007308 */ /* 0x000e620000002400 */
[----:B------:R-:W-:Y:S01]  /*5390*/  FMUL.FTZ R97, R98, UR7 ;  /* 0x0000000762617c20 */ /* 0x000fe20008410000 */
[----:B------:R-:W2:Y:S01]  /*53a0*/  SHFL.IDX PT, R91, R11, RZ, 0x1c1f ;  /* 0x001c1fff0b5b7589 */ /* 0x000ea200000e0000 */
[----:B------:R-:W-:Y:S01]  /*53b0*/  FMUL.FTZ R98, R99, UR7 ;  /* 0x0000000763627c20 */ /* 0x000fe20008410000 */
[----:B------:R-:W-:-:S02]  /*53c0*/  IMAD.U32 R140, RZ, RZ, UR5 ;  /* 0x00000005ff8c7e24 */ /* 0x000fc4000f8e00ff */
[----:B------:R-:W-:Y:S01]  /*53d0*/  FMUL.FTZ R136, R90, UR7 ;  /* 0x000000075a887c20 */ /* 0x000fe20008410000 */
[----:B------:R-:W-:Y:S01]  /*53e0*/  FMUL.FTZ R99, R102, UR7 ;  /* 0x0000000766637c20 */ /* 0x000fe20008410000 */
[----:B------:R-:W-:Y:S01]  /*53f0*/  FMUL.FTZ R106, R106, UR7 ;  /* 0x000000076a6a7c20 */ /* 0x000fe20008410000 */
[----:B------:R-:W3:Y:S01]  /*5400*/  MUFU.TANH R92, R92 ;  /* 0x0000005c005c7308 */ /* 0x000ee20000002400 */
[----:B------:R-:W-:Y:S01]  /*5410*/  IADD3 R140, -R17, 0x1, R140 ;  /* 0x00000001118c7810 */ /* 0x000fe20007ffe18c */
[----:B------:R-:W-:Y:S01]  /*5420*/  FMUL.FTZ R102, R107, UR7 ;  /* 0x000000076b667c20 */ /* 0x000fe20008410000 */
[----:B------:R-:W-:Y:S01]  /*5430*/  FMUL.FTZ R116, R116, UR7 ;  /* 0x0000000774747c20 */ /* 0x000fe20008410000 */
[----:B------:R-:W-:Y:S01]  /*5440*/  FMUL.FTZ R117, R117, UR7 ;  /* 0x0000000775757c20 */ /* 0x000fe20008410000 */
[----:B------:R-:W-:Y:S01]  /*5450*/  IADD3 R140, -R15, UR43, R140 ;  /* 0x0000002b0f8c7c10 */ /* 0x000fe2000fffe18c */
        /* <DEDUP_REMOVED lines=11> */
[----:B------:R-:W4:Y:S01]  /*5510*/  SHFL.IDX PT, R11, R11, 0x1, 0x1c1f ;  /* 0x003c1f000b0b7f89 */ /* 0x000f2200000e0000 */
[----:B--2---:R-:W-:Y:S01]  /*5520*/  IMAD.IADD R91, R140, 0x1, R91 ;  /* 0x000000018c5b7824 */ /* 0x004fe200078e025b */
[----:B------:R-:W-:Y:S01]  /*5530*/  UMOV UR14, UR34 ;  /* 0x00000022000e7c82 */ /* 0x000fe20008000000 */
[----:B------:R-:W2:Y:S01]  /*5540*/  S2UR UR6, SR_CgaCtaId ;  /* 0x00000000000679c3 */ /* 0x000ea20000008800 */
[----:B------:R-:W-:-:S02]  /*5550*/  UIADD3 UR8, UR8, 0x2a840, URZ ;  /* 0x0002a84008087890 */ /* 0x000fc4000fffe03f */
[C---:B------:R-:W-:Y:S01]  /*5560*/  ISETP.GT.AND P1, PT, R91.reuse, RZ, PT ;  /* 0x000000ff5b00720c */ /* 0x040fe20003f24270 */
[----:B------:R1:W-:Y:S01]  /*5570*/  MUFU.TANH R94, R112 ;  /* 0x00000070005e7308 */ /* 0x0003e20000002400 */
[C---:B------:R-:W-:Y:S02]  /*5580*/  ISETP.GT.AND P2, PT, R91.reuse, 0x1, PT ;  /* 0x000000015b00780c */ /* 0x040fe40003f44270 */
[----:B0-----:R-:W-:Y:S02]  /*5590*/  FSEL R113, R10, -INF , P1 ;  /* 0xff8000000a717808 */ /* 0x001fe40000800000 */
[----:B------:R-:W-:Y:S02]  /*55a0*/  ISETP.GT.AND P1, PT, R91, 0x8, PT ;  /* 0x000000085b00780c */ /* 0x000fe40003f24270 */
[----:B------:R-:W-:Y:S01]  /*55b0*/  FMNMX.FTZ R21, R113, R14, !PT ;  /* 0x0000000e71157209 */ /* 0x000fe20007810000 */
[----:B------:R0:W-:Y:S01]  /*55c0*/  MUFU.TANH R103, R104 ;  /* 0x0000006800677308 */ /* 0x0001e20000002400 */
[----:B-1----:R-:W-:-:S02]  /*55d0*/  FSEL R112, R0, -INF , P2 ;  /* 0xff80000000707808 */ /* 0x002fc40001000000 */
[----:B------:R-:W-:Y:S02]  /*55e0*/  ISETP.GT.AND P2, PT, R91, 0x9, PT ;  /* 0x000000095b00780c */ /* 0x000fe40003f44270 */
[----:B------:R-:W-:-:S03]  /*55f0*/  FMNMX.FTZ R21, R112, R21, !PT ;  /* 0x0000001570157209 */ /* 0x000fc60007810000 */
[----:B------:R-:W1:Y:S01]  /*5600*/  MUFU.TANH R89, R101 ;  /* 0x0000006500597308 */ /* 0x000e620000002400 */
[----:B0-----:R-:W-:Y:S01]  /*5610*/  FMUL.FTZ R104, R110, UR7 ;  /* 0x000000076e687c20 */ /* 0x001fe20008410000 */
[----:B---3--:R-:W-:Y:S01]  /*5620*/  FSEL R110, R92, -INF , P1 ;  /* 0xff8000005c6e7808 */ /* 0x008fe20000800000 */
[----:B----4-:R-:W-:Y:S01]  /*5630*/  IMAD.IADD R140, R140, 0x1, R11 ;  /* 0x000000018c8c7824 */ /* 0x010fe200078e020b */
[----:B------:R-:W-:Y:S01]  /*5640*/  ISETP.GT.AND P1, PT, R91, 0x10, PT ;  /* 0x000000105b00780c */ /* 0x000fe20003f24270 */
[----:B--2---:R-:W-:Y:S01]  /*5650*/  UPRMT UR8, UR6, 0x654, UR8 ;  /* 0x0000065406087896 */ /* 0x004fe20008000008 */
[----:B------:R-:W-:Y:S02]  /*5660*/  FMNMX.FTZ R0, R110, R21, !PT ;  /* 0x000000156e007209 */ /* 0x000fe40007810000 */
[----:B------:R0:W-:Y:S01]  /*5670*/  MUFU.TANH R93, R109 ;  /* 0x0000006d005d7308 */ /* 0x0001e20000002400 */
[C---:B------:R-:W-:Y:S02]  /*5680*/  ISETP.GT.AND P3, PT, R140.reuse, 0x8, PT ;  /* 0x000000088c00780c */ /* 0x040fe40003f64270 */
[----:B------:R-:W-:-:S03]  /*5690*/  ISETP.GT.AND P4, PT, R140, 0x9, PT ;  /* 0x000000098c00780c */ /* 0x000fc60003f84270 */
[----:B------:R-:W-:Y:S02]  /*56a0*/  SYNCS.ARRIVE.TRANS64.RED.A1T0 RZ, [UR8], RZ ;  /* 0x000000ffffff79a7 */ /* 0x000fe40008100408 */
[----:B------:R5:W-:Y:S01]  /*56b0*/  MUFU.TANH R95, R108 ;  /* 0x0000006c005f7308 */ /* 0x000be20000002400 */
[----:B0-----:R-:W-:Y:S02]  /*56c0*/  FSEL R109, R12, -INF , P2 ;  /* 0xff8000000c6d7808 */ /* 0x001fe40001000000 */
[----:B------:R-:W-:-:S04]  /*56d0*/  ISETP.GT.AND P2, PT, R91, 0x11, PT ;  /* 0x000000115b00780c */ /* 0x000fc80003f44270 */
[----:B------:R-:W-:Y:S01]  /*56e0*/  FSEL R107, R20, -INF , P2 ;  /* 0xff800000146b7808 */ /* 0x000fe20001000000 */
[----:B------:R0:W-:Y:S01]  /*56f0*/  MUFU.TANH R141, R15 ;  /* 0x0000000f008d7308 */ /* 0x0001e20000002400 */
[----:B-----5:R-:W-:Y:S02]  /*5700*/  FSEL R108, R96, -INF , P1 ;  /* 0xff800000606c7808 */ /* 0x020fe40000800000 */
[C---:B------:R-:W-:Y:S02]  /*5710*/  ISETP.GT.AND P1, PT, R91.reuse, 0x18, PT ;  /* 0x000000185b00780c */ /* 0x040fe40003f24270 */
[----:B------:R-:W-:-:S03]  /*5720*/  ISETP.GT.AND P2, PT, R91, 0x19, PT ;  /* 0x000000195b00780c */ /* 0x000fc60003f44270 */
[----:B------:R1:W2:Y:S01]  /*5730*/  MUFU.TANH R90, R105 ;  /* 0x00000069005a7308 */ /* 0x0002a20000002400 */
[----:B0-----:R-:W-:-:S04]  /*5740*/  FMNMX.FTZ R15, R109, R0, !PT ;  /* 0x000000006d0f7209 */ /* 0x001fc80007810000 */
[----:B------:R-:W-:-:S03]  /*5750*/  FMNMX.FTZ R0, R108, R15, !PT ;  /* 0x0000000f6c007209 */ /* 0x000fc60007810000 */
[----:B------:R0:W-:Y:S01]  /*5760*/  MUFU.TANH R101, R106 ;  /* 0x0000006a00657308 */ /* 0x0001e20000002400 */
[----:B------:R-:W-:Y:S02]  /*5770*/  FMNMX.FTZ R15, R107, R0, !PT ;  /* 0x000000006b0f7209 */ /* 0x000fe40007810000 */
[----:B-1----:R-:W-:Y:S02]  /*5780*/  FSEL R105, R89, -INF , P2 ;  /* 0xff80000059697808 */ /* 0x002fe40001000000 */
[----:B------:R-:W-:-:S03]  /*5790*/  ISETP.GT.AND P2, PT, R91, 0x21, PT ;  /* 0x000000215b00780c */ /* 0x000fc60003f44270 */
[----:B------:R-:W1:Y:S01]  /*57a0*/  MUFU.TANH R116, R116 ;  /* 0x0000007400747308 */ /* 0x000e620000002400 */
[----:B0-----:R-:W-:Y:S02]  /*57b0*/  FSEL R106, R88, -INF , P1 ;  /* 0xff800000586a7808 */ /* 0x001fe40000800000 */
[----:B------:R-:W-:Y:S02]  /*57c0*/  ISETP.GT.AND P1, PT, R91, 0x20, PT ;  /* 0x000000205b00780c */ /* 0x000fe40003f24270 */
[----:B------:R-:W-:Y:S02]  /*57d0*/  FMNMX.FTZ R0, R106, R15, !PT ;  /* 0x0000000f6a007209 */ /* 0x000fe40007810000 */
[----:B------:R-:W-:Y:S01]  /*57e0*/  FSEL R103, R103, -INF , P1 ;  /* 0xff80000067677808 */ /* 0x000fe20000800000 */
[----:B------:R-:W0:Y:S01]  /*57f0*/  MUFU.TANH R117, R117 ;  /* 0x0000007500757308 */ /* 0x000e220000002400 */
[----:B------:R-:W-:Y:S02]  /*5800*/  FMNMX.FTZ R0, R105, R0, !PT ;  /* 0x0000000069007209 */ /* 0x000fe40007810000 */
[----:B------:R-:W-:-:S02]  /*5810*/  ISETP.GT.AND P1, PT, R91, 0x28, PT ;  /* 0x000000285b00780c */ /* 0x000fc40003f24270 */
[----:B--2---:R-:W-:Y:S02]  /*5820*/  FSEL R96, R90, -INF , P2 ;  /* 0xff8000005a607808 */ /* 0x004fe40001000000 */
[----:B------:R-:W-:Y:S01]  /*5830*/  FMNMX.FTZ R15, R103, R0, !PT ;  /* 0x00000000670f7209 */ /* 0x000fe20007810000 */
[----:B------:R-:W2:Y:S01]  /*5840*/  MUFU.TANH R10, R120 ;  /* 0x00000078000a7308 */ /* 0x000ea20000002400 */
[----:B------:R-:W-:Y:S02]  /*5850*/  ISETP.GT.AND P2, PT, R91, 0x29, PT ;  /* 0x000000295b00780c */ /* 0x000fe40003f44270 */
[----:B------:R-:W-:Y:S02]  /*5860*/  FSEL R95, R95, -INF , P1 ;  /* 0xff8000005f5f7808 */ /* 0x000fe40000800000 */
[----:B------:R-:W-:Y:S02]  /*5870*/  FMNMX.FTZ R0, R96, R15, !PT ;  /* 0x0000000f60007209 */ /* 0x000fe40007810000 */
[----:B------:R-:W-:Y:S01]  /*5880*/  ISETP.GT.AND P1, PT, R91, 0x30, PT ;  /* 0x000000305b00780c */ /* 0x000fe20003f24270 */
[----:B------:R3:W4:Y:S01]  /*5890*/  MUFU.TANH R12, R121 ;  /* 0x00000079000c7308 */ /* 0x0007220000002400 */
[----:B------:R-:W-:-:S02]  /*58a0*/  FSEL R93, R93, -INF , P2 ;  /* 0xff8000005d5d7808 */ /* 0x000fc40001000000 */
[----:B------:R-:W-:Y:S02]  /*58b0*/  FMNMX.FTZ R0, R95, R0, !PT ;  /* 0x000000005f007209 */ /* 0x000fe40007810000 */
[----:B------:R-:W-:Y:S02]  /*58c0*/  ISETP.GT.AND P2, PT, R91, 0x31, PT ;  /* 0x000000315b00780c */ /* 0x000fe40003f44270 */
[----:B------:R-:W-:Y:S01]  /*58d0*/  FSEL R94, R94, -INF , P1 ;  /* 0xff8000005e5e7808 */ /* 0x000fe20000800000 */
[----:B------:R-:W5:Y:S01]  /*58e0*/  MUFU.TANH R124, R124 ;  /* 0x0000007c007c7308 */ /* 0x000f620000002400 */
[----:B------:R-:W-:Y:S01]  /*58f0*/  FMNMX.FTZ R21, R93, R0, !PT ;  /* 0x000000005d157209 */ /* 0x000fe20007810000 */
[----:B---3--:R-:W-:Y:S01]  /*5900*/  FMUL.FTZ R121, R130, UR7 ;  /* 0x0000000782797c20 */ /* 0x008fe20008410000 */
[----:B------:R-:W-:Y:S02]  /*5910*/  ISETP.GT.AND P1, PT, R91, 0x38, PT ;  /* 0x000000385b00780c */ /* 0x000fe40003f24270 */
[----:B------:R-:W-:-:S02]  /*5920*/  FSEL R15, R141, -INF , P2 ;  /* 0xff8000008d0f7808 */ /* 0x000fc40001000000 */
[----:B------:R-:W-:Y:S01]  /*5930*/  FMNMX.FTZ R0, R94, R21, !PT ;  /* 0x000000155e007209 */ /* 0x000fe20007810000 */
[----:B------:R3:W5:Y:S01]  /*5940*/  MUFU.TANH R88, R125 ;  /* 0x0000007d00587308 */ /* 0x0007620000002400 */
[----:B------:R-:W-:Y:S02]  /*5950*/  ISETP.GT.AND P2, PT, R91, 0x39, PT ;  /* 0x000000395b00780c */ /* 0x000fe40003f44270 */
[----:B-1----:R-:W-:Y:S01]  /*5960*/  FSEL R20, R116, -INF , P1 ;  /* 0xff80000074147808 */ /* 0x002fe20000800000 */
[----:B------:R-:W-:Y:S01]  /*5970*/  FMUL.FTZ R116, R122, UR7 ;  /* 0x000000077a747c20 */ /* 0x000fe20008410000 */
[----:B------:R-:W-:Y:S01]  /*5980*/  FMNMX.FTZ R21, R15, R0, !PT ;  /* 0x000000000f157209 */ /* 0x000fe20007810000 */
[----:B------:R-:W-:Y:S01]  /*5990*/  FMUL.FTZ R122, R131, UR7 ;  /* 0x00000007837a7c20 */ /* 0x000fe20008410000 */
[----:B------:R-:W-:Y:S01]  /*59a0*/  ISETP.GT.AND P1, PT, R91, 0x40, PT ;  /* 0x000000405b00780c */ /* 0x000fe20003f24270 */
[----:B------:R-:W1:Y:S01]  /*59b0*/  MUFU.TANH R128, R128 ;  /* 0x0000008000807308 */ /* 0x000e620000002400 */
[----:B0-----:R-:W-:Y:S01]  /*59c0*/  FSEL R0, R117, -INF , P2 ;  /* 0xff80000075007808 */ /* 0x001fe20001000000 */
[----:B---3--:R-:W-:Y:S01]  /*59d0*/  FMUL.FTZ R125, R135, UR7 ;  /* 0x00000007877d7c20 */ /* 0x008fe20008410000 */
[----:B------:R-:W-:-:S02]  /*59e0*/  FMNMX.FTZ R21, R20, R21, !PT ;  /* 0x0000001514157209 */ /* 0x000fc40007810000 */
[C---:B------:R-:W-:Y:S02]  /*59f0*/  ISETP.GT.AND P2, PT, R91.reuse, 0x41, PT ;  /* 0x000000415b00780c */ /* 0x040fe40003f44270 */
[----:B--2---:R-:W-:Y:S01]  /*5a00*/  FSEL R10, R10, -INF , P1 ;  /* 0xff8000000a0a7808 */ /* 0x004fe20000800000 */
[----:B------:R-:W0:Y:S01]  /*5a10*/  MUFU.TANH R129, R129 ;  /* 0x0000008100817308 */ /* 0x000e220000002400 */
[----:B------:R-:W-:Y:S02]  /*5a20*/  FMNMX.FTZ R21, R0, R21, !PT ;  /* 0x0000001500157209 */ /* 0x000fe40007810000 */
[C---:B------:R-:W-:Y:S02]  /*5a30*/  ISETP.GT.AND P1, PT, R91.reuse, 0x48, PT ;  /* 0x000000485b00780c */ /* 0x040fe40003f24270 */
[----:B----4-:R-:W-:Y:S02]  /*5a40*/  FSEL R12, R12, -INF , P2 ;  /* 0xff8000000c0c7808 */ /* 0x010fe40001000000 */
[----:B------:R-:W-:Y:S01]  /*5a50*/  FMNMX.FTZ R89, R10, R21, !PT ;  /* 0x000000150a597209 */ /* 0x000fe20007810000 */
[----:B------:R-:W2:Y:S01]  /*5a60*/  MUFU.TANH R132, R132 ;  /* 0x0000008400847308 */ /* 0x000ea20000002400 */
[----:B------:R-:W-:-:S02]  /*5a70*/  ISETP.GT.AND P2, PT, R91, 0x49, PT ;  /* 0x000000495b00780c */ /* 0x000fc40003f44270 */
[----:B-----5:R-:W-:Y:S01]  /*5a80*/  FSEL R21, R124, -INF , P1 ;  /* 0xff8000007c157808 */ /* 0x020fe20000800000 */
[----:B------:R-:W-:Y:S01]  /*5a90*/  FMUL.FTZ R124, R111, UR7 ;  /* 0x000000076f7c7c20 */ /* 0x000fe20008410000 */
[----:B------:R-:W-:Y:S02]  /*5aa0*/  FMNMX.FTZ R90, R12, R89, !PT ;  /* 0x000000590c5a7209 */ /* 0x000fe40007810000 */
[----:B------:R-:W-:Y:S01]  /*5ab0*/  ISETP.GT.AND P1, PT, R91, 0x50, PT ;  /* 0x000000505b00780c */ /* 0x000fe20003f24270 */
[----:B------:R-:W3:Y:S01]  /*5ac0*/  MUFU.TANH R133, R133 ;  /* 0x0000008500857308 */ /* 0x000ee20000002400 */
[----:B------:R-:W-:Y:S02]  /*5ad0*/  FSEL R88, R88, -INF , P2 ;  /* 0xff80000058587808 */ /* 0x000fe40001000000 */
[----:B------:R-:W-:Y:S02]  /*5ae0*/  FMNMX.FTZ R117, R21, R90, !PT ;  /* 0x0000005a15757209 */ /* 0x000fe40007810000 */
[----:B------:R-:W-:-:S02]  /*5af0*/  ISETP.GT.AND P2, PT, R91, 0x51, PT ;  /* 0x000000515b00780c */ /* 0x000fc40003f44270 */
[----:B-1----:R-:W-:Y:S01]  /*5b00*/  FSEL R89, R128, -INF , P1 ;  /* 0xff80000080597808 */ /* 0x002fe20000800000 */
[----:B------:R-:W-:Y:S01]  /*5b10*/  FMUL.FTZ R128, R114, UR7 ;  /* 0x0000000772807c20 */ /* 0x000fe20008410000 */
[----:B------:R-:W-:Y:S01]  /*5b20*/  FMNMX.FTZ R92, R88, R117, !PT ;  /* 0x00000075585c7209 */ /* 0x000fe20007810000 */
[----:B------:R-:W-:Y:S01]  /*5b30*/  FMUL.FTZ R117, R119, UR7 ;  /* 0x0000000777757c20 */ /* 0x000fe20008410000 */
[----:B------:R-:W-:Y:S01]  /*5b40*/  ISETP.GT.AND P1, PT, R91, 0x58, PT ;  /* 0x000000585b00780c */ /* 0x000fe20003f24270 */
[----:B------:R-:W-:Y:S01]  /*5b50*/  FMUL.FTZ R119, R126, UR7 ;  /* 0x000000077e777c20 */ /* 0x000fe20008410000 */
[----:B0-----:R-:W-:Y:S01]  /*5b60*/  FSEL R90, R129, -INF , P2 ;  /* 0xff800000815a7808 */ /* 0x001fe20001000000 */
[----:B------:R-:W-:Y:S01]  /*5b70*/  FMUL.FTZ R129, R115, UR7 ;  /* 0x0000000773817c20 */ /* 0x000fe20008410000 */
[----:B------:R-:W-:Y:S01]  /*5b80*/  FMNMX.FTZ R111, R89, R92, !PT ;  /* 0x0000005c596f7209 */ /* 0x000fe20007810000 */
[----:B------:R-:W0:Y:S01]  /*5b90*/  MUFU.TANH R136, R136 ;  /* 0x0000008800887308 */ /* 0x000e220000002400 */
[----:B------:R-:W-:-:S02]  /*5ba0*/  ISETP.GT.AND P2, PT, R91, 0x59, PT ;  /* 0x000000595b00780c */ /* 0x000fc40003f44270 */
[----:B--2---:R-:W-:Y:S02]  /*5bb0*/  FSEL R91, R132, -INF , P1 ;  /* 0xff800000845b7808 */ /* 0x004fe40000800000 */
[----:B------:R-:W-:Y:S02]  /*5bc0*/  FMNMX.FTZ R114, R90, R111, !PT ;  /* 0x0000006f5a727209 */ /* 0x000fe40007810000 */
[----:B---3--:R-:W-:Y:S01]  /*5bd0*/  FSEL R92, R133, -INF , P2 ;  /* 0xff800000855c7808 */ /* 0x008fe20001000000 */
[----:B------:R-:W1:Y:S01]  /*5be0*/  MUFU.TANH R137, R137 ;  /* 0x0000008900897308 */ /* 0x000e620000002400 */
[----:B------:R-:W-:Y:S01]  /*5bf0*/  FMNMX.FTZ R111, R91, R114, !PT ;  /* 0x000000725b6f7209 */ /* 0x000fe20007810000 */
[----:B------:R-:W-:Y:S01]  /*5c00*/  FMUL.FTZ R114, R118, UR7 ;  /* 0x0000000776727c20 */ /* 0x000fe20008410000 */
[----:B------:R-:W-:Y:S01]  /*5c10*/  ISETP.GT.AND P1, PT, R140, RZ, PT ;  /* 0x000000ff8c00720c */ /* 0x000fe20003f24270 */
[----:B------:R-:W-:Y:S01]  /*5c20*/  FMUL.FTZ R118, R123, UR7 ;  /* 0x000000077b767c20 */ /* 0x000fe20008410000 */
[----:B------:R-:W-:Y:S01]  /*5c30*/  FMNMX.FTZ R111, R92, R111, !PT ;  /* 0x0000006f5c6f7209 */ /* 0x000fe20007810000 */
[----:B------:R-:W-:Y:S01]  /*5c40*/  FMUL.FTZ R123, R134, UR7 ;  /* 0x00000007867b7c20 */ /* 0x000fe20008410000 */
[----:B------:R-:W-:Y:S01]  /*5c50*/  ISETP.GT.AND P2, PT, R140, 0x1, PT ;  /* 0x000000018c00780c */ /* 0x000fe20003f44270 */
[----:B------:R-:W2:Y:S01]  /*5c60*/  MUFU.TANH R139, R139 ;  /* 0x0000008b008b7308 */ /* 0x000ea20000002400 */
[----:B0-----:R-:W-:Y:S01]  /*5c70*/  FSEL R136, R136, -INF , P1 ;  /* 0xff80000088887808 */ /* 0x001fe20000800000 */
[----:B------:R-:W0:Y:S06]  /*5c80*/  SHFL.BFLY PT, R120, R111, 0x2, 0x1f ;  /* 0x0c401f006f787f89 */ /* 0x000e2c00000e0000 */
[----:B------:R-:W3:Y:S01]  /*5c90*/  MUFU.TANH R138, R138 ;  /* 0x0000008a008a7308 */ /* 0x000ee20000002400 */
[----:B-1----:R-:W-:-:S02]  /*5ca0*/  FSEL R137, R137, -INF , P2 ;  /* 0xff80000089897808 */ /* 0x002fc40001000000 */
[----:B------:R-:W-:-:S05]  /*5cb0*/  ISETP.GT.AND P2, PT, R140, 0x10, PT ;  /* 0x000000108c00780c */ /* 0x000fca0003f44270 */
[----:B------:R-:W1:Y:S01]  /*5cc0*/  MUFU.TANH R97, R97 ;  /* 0x0000006100617308 */ /* 0x000e620000002400 */
[----:B--2---:R-:W-:Y:S02]  /*5cd0*/  FSEL R139, R139, -INF , P3 ;  /* 0xff8000008b8b7808 */ /* 0x004fe40001800000 */
[----:B------:R-:W-:-:S05]  /*5ce0*/  ISETP.GT.AND P3, PT, R140, 0x11, PT ;  /* 0x000000118c00780c */ /* 0x000fca0003f64270 */
[----:B------:R-:W2:Y:S01]  /*5cf0*/  MUFU.TANH R98, R98 ;  /* 0x0000006200627308 */ /* 0x000ea20000002400 */
[----:B---3--:R-:W-:Y:S02]  /*5d00*/  FSEL R138, R138, -INF , P4 ;  /* 0xff8000008a8a7808 */ /* 0x008fe40002000000 */
[----:B0-----:R-:W-:Y:S01]  /*5d10*/  FMNMX.FTZ R115, R111, R120, !PT ;  /* 0x000000786f737209 */ /* 0x001fe20007810000 */
[----:B------:R-:W-:-:S04]  /*5d20*/  FMUL.FTZ R120, R127, UR7 ;  /* 0x000000077f787c20 */ /* 0x000fc80008410000 */
[----:B------:R-:W0:Y:S01]  /*5d30*/  SHFL.BFLY PT, R126, R115, 0x1, 0x1f ;  /* 0x0c201f00737e7f89 */ /* 0x000e2200000e0000 */
[----:B------:R-:W-:Y:S01]  /*5d40*/  MUFU.TANH R99, R99 ;  /* 0x0000006300637308 */ /* 0x000fe20000002400 */
[----:B-1----:R-:W-:Y:S02]  /*5d50*/  FSEL R111, R97, -INF , P2 ;  /* 0xff800000616f7808 */ /* 0x002fe40001000000 */
[----:B------:R-:W-:-:S05]  /*5d60*/  ISETP.GT.AND P2, PT, R140, 0x18, PT ;  /* 0x000000188c00780c */ /* 0x000fca0003f44270 */
[----:B------:R-:W1:Y:S01]  /*5d70*/  MUFU.TANH R100, R100 ;  /* 0x0000006400647308 */ /* 0x000e620000002400 */
[----:B--2---:R-:W-:Y:S02]  /*5d80*/  FSEL R98, R98, -INF , P3 ;  /* 0xff80000062627808 */ /* 0x004fe40001800000 */
[----:B------:R-:W-:-:S05]  /*5d90*/  ISETP.GT.AND P3, PT, R140, 0x19, PT ;  /* 0x000000198c00780c */ /* 0x000fca0003f64270 */
[----:B------:R-:W2:Y:S01]  /*5da0*/  MUFU.TANH R102, R102 ;  /* 0x0000006600667308 */ /* 0x000ea20000002400 */
[----:B0-----:R-:W-:-:S07]  /*5db0*/  FMNMX.FTZ R11, R115, R126, !PT ;  /* 0x0000007e730b7209 */ /* 0x001fce0007810000 */
[----:B------:R-:W0:Y:S01]  /*5dc0*/  MUFU.TANH R104, R104 ;  /* 0x0000006800687308 */ /* 0x000e220000002400 */
[----:B------:R-:W-:Y:S02]  /*5dd0*/  FMNMX.FTZ R126, R136, R13, !PT ;  /* 0x0000000d887e7209 */ /* 0x000fe40007810000 */
[C---:B------:R-:W-:Y:S01]  /*5de0*/  FSETP.NEU.FTZ.AND P1, PT, R11.reuse, -INF , PT ;  /* 0xff8000000b00780b */ /* 0x040fe20003f3d000 */
[----:B------:R-:W-:Y:S01]  /*5df0*/  FMUL.FTZ R115, R11, UR14 ;  /* 0x0000000e0b737c20 */ /* 0x000fe20008410000 */
[----:B------:R-:W-:Y:S02]  /*5e00*/  FMNMX.FTZ R126, R137, R126, !PT ;  /* 0x0000007e897e7209 */ /* 0x000fe40007810000 */
[----:B-1----:R-:W-:Y:S01]  /*5e10*/  FSEL R100, R100, -INF , P3 ;  /* 0xff80000064647808 */ /* 0x002fe20001800000 */
[----:B------:R-:W1:Y:S01]  /*5e20*/  MUFU.TANH R124, R124 ;  /* 0x0000007c007c7308 */ /* 0x000e620000002400 */
[----:B------:R-:W-:Y:S02]  /*5e30*/  FMNMX.FTZ R127, R139, R126, !PT ;  /* 0x0000007e8b7f7209 */ /* 0x000fe40007810000 */
[----:B------:R-:W-:-:S02]  /*5e40*/  FSEL R115, R115, RZ, P1 ;  /* 0x000000ff73737208 */ /* 0x000fc40000800000 */
[----:B------:R-:W-:Y:S02]  /*5e50*/  FMNMX.FTZ R126, R138, R127, !PT ;  /* 0x0000007f8a7e7209 */ /* 0x000fe40007810000 */
[----:B------:R-:W-:Y:S01]  /*5e60*/  ISETP.GT.AND P3, PT, R140, 0x21, PT ;  /* 0x000000218c00780c */ /* 0x000fe20003f64270 */
[--C-:B------:R-:W-:Y:S01]  /*5e70*/  FFMA.FTZ R97, R113, UR14, -R115.reuse ;  /* 0x0000000e71617c23 */ /* 0x100fe20008010873 */
[----:B------:R-:W-:Y:S01]  /*5e80*/  FMNMX.FTZ R127, R111, R126, !PT ;  /* 0x0000007e6f7f7209 */ /* 0x000fe20007810000 */
[--C-:B------:R-:W-:Y:S01]  /*5e90*/  FFMA.FTZ R156, R112, UR14, -R115.reuse ;  /* 0x0000000e709c7c23 */ /* 0x100fe20008010873 */
[----:B------:R-:W-:Y:S01]  /*5ea0*/  FSEL R113, R99, -INF , P2 ;  /* 0xff80000063717808 */ /* 0x000fe20001000000 */
[----:B------:R-:W3:Y:S01]  /*5eb0*/  MUFU.TANH R128, R128 ;  /* 0x0000008000807308 */ /* 0x000ee20000002400 */
[----:B------:R-:W-:Y:S01]  /*5ec0*/  FMNMX.FTZ R112, R98, R127, !PT ;  /* 0x0000007f62707209 */ /* 0x000fe20007810000 */
[--C-:B------:R-:W-:Y:S01]  /*5ed0*/  FFMA.FTZ R158, R110, UR14, -R115.reuse ;  /* 0x0000000e6e9e7c23 */ /* 0x100fe20008010873 */
[----:B------:R-:W-:Y:S01]  /*5ee0*/  ISETP.GT.AND P2, PT, R140, 0x20, PT ;  /* 0x000000208c00780c */ /* 0x000fe20003f44270 */
[--C-:B------:R-:W-:Y:S01]  /*5ef0*/  FFMA.FTZ R126, R109, UR14, -R115.reuse ;  /* 0x0000000e6d7e7c23 */ /* 0x100fe20008010873 */
[----:B------:R-:W-:Y:S01]  /*5f00*/  FMNMX.FTZ R99, R113, R112, !PT ;  /* 0x0000007071637209 */ /* 0x000fe20007810000 */
[--C-:B------:R-:W-:Y:S01]  /*5f10*/  FFMA.FTZ R152, R108, UR14, -R115.reuse ;  /* 0x0000000e6c987c23 */ /* 0x100fe20008010873 */
[----:B------:R-:W-:Y:S01]  /*5f20*/  FSEL R112, R101, -INF , P2 ;  /* 0xff80000065707808 */ /* 0x000fe20001000000 */
[----:B------:R-:W4:Y:S01]  /*5f30*/  MUFU.TANH R129, R129 ;  /* 0x0000008100817308 */ /* 0x000f220000002400 */
[----:B------:R-:W-:Y:S01]  /*5f40*/  FMNMX.FTZ R99, R100, R99, !PT ;  /* 0x0000006364637209 */ /* 0x000fe20007810000 */
[--C-:B------:R-:W-:Y:S01]  /*5f50*/  FFMA.FTZ R154, R106, UR14, -R115.reuse ;  /* 0x0000000e6a9a7c23 */ /* 0x100fe20008010873 */
[----:B------:R-:W-:Y:S01]  /*5f60*/  ISETP.GT.AND P2, PT, R140, 0x28, PT ;  /* 0x000000288c00780c */ /* 0x000fe20003f44270 */
[--C-:B------:R-:W-:Y:S01]  /*5f70*/  FFMA.FTZ R148, R103, UR14, -R115.reuse ;  /* 0x0000000e67947c23 */ /* 0x100fe20008010873 */
[----:B--2---:R-:W-:Y:S01]  /*5f80*/  FSEL R102, R102, -INF , P3 ;  /* 0xff80000066667808 */ /* 0x004fe20001800000 */
[--C-:B------:R-:W-:Y:S01]  /*5f90*/  FFMA.FTZ R150, R95, UR14, -R115.reuse ;  /* 0x0000000e5f967c23 */ /* 0x100fe20008010873 */
[----:B------:R-:W-:Y:S01]  /*5fa0*/  FMNMX.FTZ R99, R112, R99, !PT ;  /* 0x0000006370637209 */ /* 0x000fe20007810000 */
[----:B------:R-:W2:Y:S01]  /*5fb0*/  MUFU.TANH R114, R114 ;  /* 0x0000007200727308 */ /* 0x000ea20000002400 */
        /* <DEDUP_REMOVED lines=8> */
[----:B-1----:R-:W-:Y:S01]  /*6040*/  FSEL R104, R124, -INF , P3 ;  /* 0xff8000007c687808 */ /* 0x002fe20001800000 */
[--C-:B------:R-:W-:Y:S01]  /*6050*/  FFMA.FTZ R21, R88, UR14, -R115.reuse ;  /* 0x0000000e58157c23 */ /* 0x100fe20008010873 */
[----:B------:R-:W-:Y:S01]  /*6060*/  FMNMX.FTZ R101, R110, R101, !PT ;  /* 0x000000656e657209 */ /* 0x000fe20007810000 */
[--C-:B------:R-:W-:Y:S01]  /*6070*/  FFMA.FTZ R20, R89, UR14, -R115.reuse ;  /* 0x0000000e59147c23 */ /* 0x100fe20008010873 */
[----:B------:R-:W-:Y:S01]  /*6080*/  ISETP.GT.AND P3, PT, R140, 0x31, PT ;  /* 0x000000318c00780c */ /* 0x000fe20003f64270 */
[--C-:B------:R-:W-:Y:S01]  /*6090*/  FFMA.FTZ R88, R91, UR14, -R115.reuse ;  /* 0x0000000e5b587c23 */ /* 0x100fe20008010873 */
[----:B---3--:R-:W-:Y:S01]  /*60a0*/  FSEL R109, R128, -INF , P2 ;  /* 0xff800000806d7808 */ /* 0x008fe20001000000 */
        /* <DEDUP_REMOVED lines=8> */
[----:B------:R-:W3:Y:S01]  /*6130*/  MUFU.TANH R118, R118 ;  /* 0x0000007600767308 */ /* 0x000ee20000002400 */
[----:B------:R-:W-:Y:S01]  /*6140*/  ISETP.GT.AND P3, PT, R140, 0x39, PT ;  /* 0x000000398c00780c */ /* 0x000fe20003f64270 */
[--C-:B------:R-:W-:Y:S01]  /*6150*/  FFMA.FTZ R15, R15, UR14, -R115.reuse ;  /* 0x0000000e0f0f7c23 */ /* 0x100fe20008010873 */
[----:B--2---:R-:W-:Y:S01]  /*6160*/  FSEL R114, R114, -INF , P2 ;  /* 0xff80000072727808 */ /* 0x004fe20001000000 */
[--C-:B------:R-:W-:Y:S01]  /*6170*/  FFMA.FTZ R89, R90, UR14, -R115.reuse ;  /* 0x0000000e5a597c23 */ /* 0x100fe20008010873 */
[----:B------:R-:W-:Y:S01]  /*6180*/  ISETP.GT.AND P2, PT, R140, 0x40, PT ;  /* 0x000000408c00780c */ /* 0x000fe20003f44270 */
[----:B------:R-:W-:Y:S01]  /*6190*/  FFMA.FTZ R91, R92, UR14, -R115 ;  /* 0x0000000e5c5b7c23 */ /* 0x000fe20008010873 */
[----:B0-----:R-:W-:Y:S01]  /*61a0*/  FSEL R117, R117, -INF , P3 ;  /* 0xff80000075757808 */ /* 0x001fe20001800000 */
[----:B------:R0:W-:Y:S01]  /*61b0*/  MUFU.EX2 R99, R126 ;  /* 0x0000007e00637308 */ /* 0x0001e20000000800 */
[----:B------:R-:W-:-:S02]  /*61c0*/  ISETP.GT.AND P3, PT, R140, 0x41, PT ;  /* 0x000000418c00780c */ /* 0x000fc40003f64270 */
[----:B-1----:R-:W-:Y:S02]  /*61d0*/  FSEL R116, R116, -INF , P2 ;  /* 0xff80000074747808 */ /* 0x002fe40001000000 */
[----:B------:R-:W-:-:S03]  /*61e0*/  ISETP.GT.AND P2, PT, R140, 0x48, PT ;  /* 0x000000488c00780c */ /* 0x000fc60003f44270 */
[----:B------:R-:W1:Y:S01]  /*61f0*/  MUFU.TANH R119, R119 ;  /* 0x0000007700777308 */ /* 0x000e620000002400 */
[----:B0-----:R-:W-:Y:S01]  /*6200*/  FFMA.FTZ R126, R107, UR14, -R115 ;  /* 0x0000000e6b7e7c23 */ /* 0x001fe20008010873 */
[----:B------:R-:W-:Y:S02]  /*6210*/  FMNMX.FTZ R107, R108, R101, !PT ;  /* 0x000000656c6b7209 */ /* 0x000fe40007810000 */
[----:B---3--:R-:W-:Y:S02]  /*6220*/  FSEL R118, R118, -INF , P3 ;  /* 0xff80000076767808 */ /* 0x008fe40001800000 */
[----:B------:R-:W-:Y:S02]  /*6230*/  FMNMX.FTZ R124, R114, R107, !PT ;  /* 0x0000006b727c7209 */ /* 0x000fe40007810000 */
[----:B------:R-:W0:Y:S01]  /*6240*/  MUFU.TANH R120, R120 ;  /* 0x0000007800787308 */ /* 0x000e220000002400 */
[----:B------:R-:W-:Y:S02]  /*6250*/  ISETP.GT.AND P3, PT, R140, 0x49, PT ;  /* 0x000000498c00780c */ /* 0x000fe40003f64270 */
[----:B------:R-:W-:-:S04]  /*6260*/  FMNMX.FTZ R107, R117, R124, !PT ;  /* 0x0000007c756b7209 */ /* 0x000fc80007810000 */
[----:B------:R-:W-:Y:S01]  /*6270*/  FMNMX.FTZ R107, R116, R107, !PT ;  /* 0x0000006b746b7209 */ /* 0x000fe20007810000 */
[----:B------:R-:W2:Y:S01]  /*6280*/  MUFU.TANH R121, R121 ;  /* 0x0000007900797308 */ /* 0x000ea20000002400 */
[----:B-1----:R-:W-:Y:S02]  /*6290*/  FSEL R119, R119, -INF , P2 ;  /* 0xff80000077777808 */ /* 0x002fe40001000000 */
[----:B------:R-:W-:Y:S02]  /*62a0*/  FMNMX.FTZ R106, R118, R107, !PT ;  /* 0x0000006b766a7209 */ /* 0x000fe40007810000 */
[----:B------:R-:W-:Y:S02]  /*62b0*/  ISETP.GT.AND P2, PT, R140, 0x50, PT ;  /* 0x000000508c00780c */ /* 0x000fe40003f44270 */
[----:B------:R-:W-:Y:S01]  /*62c0*/  FMNMX.FTZ R107, R119, R106, !PT ;  /* 0x0000006a776b7209 */ /* 0x000fe20007810000 */
[----:B------:R-:W1:Y:S01]  /*62d0*/  MUFU.TANH R122, R122 ;  /* 0x0000007a007a7308 */ /* 0x000e620000002400 */
[----:B0-----:R-:W-:-:S02]  /*62e0*/  FSEL R120, R120, -INF , P3 ;  /* 0xff80000078787808 */ /* 0x001fc40001800000 */
[----:B------:R-:W-:Y:S02]  /*62f0*/  ISETP.GT.AND P3, PT, R140, 0x51, PT ;  /* 0x000000518c00780c */ /* 0x000fe40003f64270 */
[----:B------:R-:W-:-:S03]  /*6300*/  FMNMX.FTZ R106, R120, R107, !PT ;  /* 0x0000006b786a7209 */ /* 0x000fc60007810000 */
[----:B------:R-:W0:Y:S01]  /*6310*/  MUFU.TANH R123, R123 ;  /* 0x0000007b007b7308 */ /* 0x000e220000002400 */
[----:B--2---:R-:W-:Y:S02]  /*6320*/  FSEL R121, R121, -INF , P2 ;  /* 0xff80000079797808 */ /* 0x004fe40001000000 */
[----:B------:R-:W-:Y:S02]  /*6330*/  ISETP.GT.AND P2, PT, R140, 0x58, PT ;  /* 0x000000588c00780c */ /* 0x000fe40003f44270 */
[----:B------:R-:W-:Y:S01]  /*6340*/  FMNMX.FTZ R103, R121, R106, !PT ;  /* 0x0000006a79677209 */ /* 0x000fe20007810000 */
[--C-:B------:R-:W-:Y:S02]  /*6350*/  FFMA.FTZ R106, R96, UR14, -R115.reuse ;  /* 0x0000000e606a7c23 */ /* 0x100fe40008010873 */
[----:B------:R-:W2:Y:S01]  /*6360*/  MUFU.TANH R125, R125 ;  /* 0x0000007d007d7308 */ /* 0x000ea20000002400 */
[----:B-1----:R-:W-:Y:S02]  /*6370*/  FSEL R122, R122, -INF , P3 ;  /* 0xff8000007a7a7808 */ /* 0x002fe40001800000 */
[----:B------:R-:W-:Y:S01]  /*6380*/  ISETP.GT.AND P3, PT, R140, 0x59, PT ;  /* 0x000000598c00780c */ /* 0x000fe20003f64270 */
[----:B------:R-:W-:Y:S01]  /*6390*/  FFMA.FTZ R140, R10, UR14, -R115 ;  /* 0x0000000e0a8c7c23 */ /* 0x000fe20008010873 */
[----:B------:R-:W-:-:S03]  /*63a0*/  FMNMX.FTZ R96, R122, R103, !PT ;  /* 0x000000677a607209 */ /* 0x000fc60007810000 */
[----:B------:R-:W-:Y:S01]  /*63b0*/  MUFU.EX2 R97, R97 ;  /* 0x0000006100617308 */ /* 0x000fe20000000800 */
[----:B0-----:R-:W-:-:S04]  /*63c0*/  FSEL R123, R123, -INF , P2 ;  /* 0xff8000007b7b7808 */ /* 0x001fc80001000000 */
[----:B------:R-:W-:-:S03]  /*63d0*/  FMNMX.FTZ R96, R123, R96, !PT ;  /* 0x000000607b607209 */ /* 0x000fc60007810000 */
[----:B------:R-:W-:Y:S01]  /*63e0*/  MUFU.EX2 R156, R156 ;  /* 0x0000009c009c7308 */ /* 0x000fe20000000800 */
[----:B--2---:R-:W-:-:S04]  /*63f0*/  FSEL R125, R125, -INF , P3 ;  /* 0xff8000007d7d7808 */ /* 0x004fc80001800000 */
[----:B------:R-:W-:-:S03]  /*6400*/  FMNMX.FTZ R96, R125, R96, !PT ;  /* 0x000000607d607209 */ /* 0x000fc60007810000 */
[----:B------:R-:W-:Y:S02]  /*6410*/  MUFU.EX2 R158, R158 ;  /* 0x0000009e009e7308 */ /* 0x000fe40000000800 */
[----:B------:R-:W0:Y:S06]  /*6420*/  SHFL.BFLY PT, R107, R96, 0x2, 0x1f ;  /* 0x0c401f00606b7f89 */ /* 0x000e2c00000e0000 */
[----:B------:R-:W-:Y:S08]  /*6430*/  MUFU.EX2 R152, R152 ;  /* 0x0000009800987308 */ /* 0x000ff00000000800 */
[----:B------:R-:W-:Y:S08]  /*6440*/  MUFU.EX2 R101, R126 ;  /* 0x0000007e00657308 */ /* 0x000ff00000000800 */
[----:B------:R-:W-:Y:S01]  /*6450*/  MUFU.EX2 R154, R154 ;  /* 0x0000009a009a7308 */ /* 0x000fe20000000800 */
[----:B0-----:R-:W-:Y:S01]  /*6460*/  FMNMX.FTZ R0, R96, R107, !PT ;  /* 0x0000006b60007209 */ /* 0x001fe20007810000 */
[----:B------:R-:W-:-:S04]  /*6470*/  FFMA.FTZ R107, R12, UR14, -R115 ;  /* 0x0000000e0c6b7c23 */ /* 0x000fc80008010873 */
[----:B------:R-:W0:Y:S02]  /*6480*/  SHFL.BFLY PT, R127, R0, 0x1, 0x1f ;  /* 0x0c201f00007f7f89 */ /* 0x000e2400000e0000 */
[----:B------:R-:W-:Y:S08]  /*6490*/  MUFU.EX2 R105, R105 ;  /* 0x0000006900697308 */ /* 0x000ff00000000800 */
[----:B------:R-:W-:Y:S08]  /*64a0*/  MUFU.EX2 R148, R148 ;  /* 0x0000009400947308 */ /* 0x000ff00000000800 */
[----:B------:R-:W-:Y:S01]  /*64b0*/  MUFU.EX2 R103, R106 ;  /* 0x0000006a00677308 */ /* 0x000fe20000000800 */
[----:B0-----:R-:W-:-:S07]  /*64c0*/  FMNMX.FTZ R12, R0, R127, !PT ;  /* 0x0000007f000c7209 */ /* 0x001fce0007810000 */
[----:B------:R-:W-:Y:S01]  /*64d0*/  MUFU.EX2 R150, R150 ;  /* 0x0000009600967308 */ /* 0x000fe20000000800 */
[C---:B------:R-:W-:Y:S01]  /*64e0*/  FSETP.NEU.FTZ.AND P2, PT, R12.reuse, -INF , PT ;  /* 0xff8000000c00780b */ /* 0x040fe20003f5d000 */
[----:B------:R-:W-:-:S06]  /*64f0*/  FMUL.FTZ R0, R12, UR14 ;  /* 0x0000000e0c007c20 */ /* 0x000fcc0008410000 */
[----:B------:R-:W-:Y:S01]  /*6500*/  MUFU.EX2 R93, R93 ;  /* 0x0000005d005d7308 */ /* 0x000fe20000000800 */
[----:B------:R-:W-:Y:S02]  /*6510*/  FSEL R115, R0, RZ, P2 ;  /* 0x000000ff00737208 */ /* 0x000fe40001000000 */
[----:B------:R-:W-:-:S03]  /*6520*/  FSEL R0, R12, RZ, P2 ;  /* 0x000000ff0c007208 */ /* 0x000fc60001000000 */
[----:B------:R-:W-:Y:S01]  /*6530*/  FFMA.FTZ R153, R111, UR14, -R115 ;  /* 0x0000000e6f997c23 */ /* 0x000fe20008010873 */
[----:B------:R-:W-:Y:S01]  /*6540*/  FSEL R111, R11, RZ, P1 ;  /* 0x000000ff0b6f7208 */ /* 0x000fe20000800000 */
[----:B------:R-:W-:Y:S01]  /*6550*/  FADD.FTZ R0, -R0, R13 ;  /* 0x0000000d00007221 */ /* 0x000fe20000010100 */
[--C-:B------:R-:W-:Y:S01]  /*6560*/  FFMA.FTZ R157, R136, UR14, -R115.reuse ;  /* 0x0000000e889d7c23 */ /* 0x100fe20008010873 */
[--C-:B------:R-:W-:Y:S01]  /*6570*/  FFMA.FTZ R90, R137, UR14, -R115.reuse ;  /* 0x0000000e895a7c23 */ /* 0x100fe20008010873 */
[--C-:B------:R-:W-:Y:S01]  /*6580*/  FFMA.FTZ R159, R139, UR14, -R115.reuse ;  /* 0x0000000e8b9f7c23 */ /* 0x100fe20008010873 */
[----:B------:R-:W-:Y:S01]  /*6590*/  FADD.FTZ R111, -R111, R14 ;  /* 0x0000000e6f6f7221 */ /* 0x000fe20000010100 */
[----:B------:R-:W-:Y:S01]  /*65a0*/  FMUL.FTZ R0, R0, UR14 ;  /* 0x0000000e00007c20 */ /* 0x000fe20008410000 */
[--C-:B------:R-:W-:Y:S01]  /*65b0*/  FFMA.FTZ R92, R138, UR14, -R115.reuse ;  /* 0x0000000e8a5c7c23 */ /* 0x100fe20008010873 */
[----:B------:R-:W-:Y:S01]  /*65c0*/  MUFU.EX2 R157, R157 ;  /* 0x0000009d009d7308 */ /* 0x000fe20000000800 */
[----:B------:R-:W-:Y:S01]  /*65d0*/  FMUL.FTZ R111, R111, UR14 ;  /* 0x0000000e6f6f7c20 */ /* 0x000fe20008410000 */
[--C-:B------:R-:W-:Y:S01]  /*65e0*/  FFMA.FTZ R94, R98, UR14, -R115.reuse ;  /* 0x0000000e625e7c23 */ /* 0x100fe20008010873 */
[--C-:B------:R-:W-:Y:S01]  /*65f0*/  FFMA.FTZ R155, R113, UR14, -R115.reuse ;  /* 0x0000000e719b7c23 */ /* 0x100fe20008010873 */
[--C-:B------:R-:W-:Y:S01]  /*6600*/  FFMA.FTZ R96, R100, UR14, -R115.reuse ;  /* 0x0000000e64607c23 */ /* 0x100fe20008010873 */
[--C-:B------:R-:W-:Y:S01]  /*6610*/  FFMA.FTZ R14, R104, UR14, -R115.reuse ;  /* 0x0000000e680e7c23 */ /* 0x100fe20008010873 */
[--C-:B------:R-:W-:Y:S01]  /*6620*/  FFMA.FTZ R149, R112, UR14, -R115.reuse ;  /* 0x0000000e70957c23 */ /* 0x100fe20008010873 */
[--C-:B------:R-:W-:Y:S01]  /*6630*/  FFMA.FTZ R98, R102, UR14, -R115.reuse ;  /* 0x0000000e66627c23 */ /* 0x100fe20008010873 */
[----:B------:R-:W0:Y:S01]  /*6640*/  MUFU.EX2 R10, R111 ;  /* 0x0000006f000a7308 */ /* 0x000e220000000800 */
[--C-:B------:R-:W-:Y:S01]  /*6650*/  FFMA.FTZ R151, R110, UR14, -R115.reuse ;  /* 0x0000000e6e977c23 */ /* 0x100fe20008010873 */
        /* <DEDUP_REMOVED lines=9> */
[----:B------:R-:W-:-:S05]  /*66f0*/  FFMA.FTZ R123, R123, UR14, -R115 ;  /* 0x0000000e7b7b7c23 */ /* 0x000fca0008010873 */
        /* <DEDUP_REMOVED lines=8> */
[----:B------:R-:W-:-:S04]  /*6780*/  FADD.FTZ R13, R99, R104 ;  /* 0x00000068630d7221 */ /* 0x000fc80000010000 */
[----:B------:R-:W-:Y:S02]  /*6790*/  FADD.FTZ R104, R152, R13 ;  /* 0x0000000d98687221 */ /* 0x000fe40000010000 */
[----:B------:R-:W2:Y:S01]  /*67a0*/  MUFU.EX2 R153, R153 ;  /* 0x0000009900997308 */ /* 0x000ea20000000800 */
[----:B0-----:R-:W-:Y:S01]  /*67b0*/  FADD.FTZ R9, R159, R8 ;  /* 0x000000089f097221 */ /* 0x001fe20000010000 */
[----:B------:R-:W-:Y:S01]  /*67c0*/  FADD.FTZ R13, R101, R104 ;  /* 0x00000068650d7221 */ /* 0x000fe20000010000 */
[----:B------:R-:W-:-:S03]  /*67d0*/  FFMA.FTZ R104, R118, UR14, -R115 ;  /* 0x0000000e76687c23 */ /* 0x000fc60008010873 */
[----:B------:R-:W-:Y:S02]  /*67e0*/  FADD.FTZ R106, R154, R13 ;  /* 0x0000000d9a6a7221 */ /* 0x000fe40000010000 */
[----:B------:R-:W0:Y:S01]  /*67f0*/  MUFU.EX2 R94, R94 ;  /* 0x0000005e005e7308 */ /* 0x000e220000000800 */
[----:B-1----:R-:W-:Y:S01]  /*6800*/  FADD.FTZ R8, R92, R9 ;  /* 0x000000095c087221 */ /* 0x002fe20000010000 */
[----:B------:R-:W-:-:S04]  /*6810*/  FADD.FTZ R13, R105, R106 ;  /* 0x0000006a690d7221 */ /* 0x000fc80000010000 */
[----:B------:R-:W-:Y:S02]  /*6820*/  FADD.FTZ R106, R148, R13 ;  /* 0x0000000d946a7221 */ /* 0x000fe40000010000 */
[----:B------:R-:W1:Y:S01]  /*6830*/  MUFU.EX2 R155, R155 ;  /* 0x0000009b009b7308 */ /* 0x000e620000000800 */
[----:B--2---:R-:W-:Y:S01]  /*6840*/  FADD.FTZ R9, R153, R8 ;  /* 0x0000000899097221 */ /* 0x004fe20000010000 */
[----:B------:R-:W-:Y:S01]  /*6850*/  FADD.FTZ R13, R103, R106 ;  /* 0x0000006a670d7221 */ /* 0x000fe20000010000 */
[--C-:B------:R-:W-:Y:S01]  /*6860*/  FFMA.FTZ R106, R120, UR14, -R115.reuse ;  /* 0x0000000e786a7c23 */ /* 0x100fe20008010873 */
[----:B------:R-:W-:Y:S02]  /*6870*/  FFMA.FTZ R115, R125, UR14, -R115 ;  /* 0x0000000e7d737c23 */ /* 0x000fe40008010873 */
        /* <DEDUP_REMOVED lines=64> */
.L_x_2395:
[----:B------:R-:W0:Y:S01]  /*6c80*/  S2UR UR5, SR_CgaCtaId ;  /* 0x00000000000579c3 */ /* 0x000e220000008800 */
[----:B------:R-:W-:Y:S01]  /*6c90*/  UISETP.GT.AND UP0, UPT, UR4, UR10, UPT ;  /* 0x0000000a0400728c */ /* 0x000fe2000bf04270 */
[----:B------:R-:W-:Y:S01]  /*6ca0*/  F2FP.F16.F32.PACK_AB R151, R14, R151 ;  /* 0x000000970e97723e */ /* 0x000fe200000000ff */
[----:B------:R-:W-:Y:S01]  /*6cb0*/  UIADD3 UR9, UR9, 0x2a860, URZ ;  /* 0x0002a86009097890 */ /* 0x000fe2000fffe03f */
[----:B------:R-:W-:Y:S01]  /*6cc0*/  F2FP.F16.F32.PACK_AB R156, R156, R97 ;  /* 0x000000619c9c723e */ /* 0x000fe200000000ff */
[----:B------:R-:W-:Y:S01]  /*6cd0*/  UIADD3 UR4, UR4, -0x1, URZ ;  /* 0xffffffff04047890 */ /* 0x000fe2000fffe03f */
[----:B------:R-:W-:Y:S01]  /*6ce0*/  F2FP.F16.F32.PACK_AB R157, R90, R157 ;  /* 0x0000009d5a9d723e */ /* 0x000fe200000000ff */
[----:B------:R-:W-:Y:S01]  /*6cf0*/  UMOV UR6, UR39 ;  /* 0x0000002700067c82 */ /* 0x000fe20008000000 */
[----:B------:R-:W-:Y:S01]  /*6d00*/  PLOP3.LUT P1, PT, PT, PT, UP0, 0x80, 0x0 ;  /* 0x000000000000781c */ /* 0x000fe20003f2f008 */
        /* <DEDUP_REMOVED lines=27> */
.L_x_2385:
[----:B------:R-:W-:-:S06]  /*6ec0*/  UISETP.GE.AND UP0, UPT, UR4, UR60, UPT ;  /* 0x0000003c0400728c */ /* 0x000fcc000bf06270 */
[----:B------:R-:W-:-:S13]  /*6ed0*/  PLOP3.LUT P1, PT, PT, PT, UP0, 0x80, 0x0 ;  /* 0x000000000000781c */ /* 0x000fda0003f2f008 */
[----:B------:R-:W-:Y:S05]  /*6ee0*/  @!P1 BRA `(.L_x_2397) ;  /* 0x0000002000c09947 */ /* 0x000fea0003800000 */
[----:B------:R-:W-:Y:S01]  /*6ef0*/  IMAD.MOV.U32 R13, RZ, RZ, R12 ;  /* 0x000000ffff0d7224 */ /* 0x000fe200078e000c */
[----:B------:R-:W-:Y:S01]  /*6f00*/  UMOV UR5, UR38 ;  /* 0x0000002600057c82 */ /* 0x000fe20008000000 */
[----:B------:R-:W-:Y:S01]  /*6f10*/  IMAD.MOV.U32 R14, RZ, RZ, R11 ;  /* 0x000000ffff0e7224 */ /* 0x000fe200078e000b */
[----:B------:R-:W-:Y:S01]  /*6f20*/  UMOV UR6, UR39 ;  /* 0x0000002700067c82 */ /* 0x000fe20008000000 */
[----:B------:R-:W-:Y:S01]  /*6f30*/  ULDC UR7, c[0x0][0x9d8] ;  /* 0x0002760000077ab9 */ /* 0x000fe20000000800 */
[----:B------:R-:W-:-:S05]  /*6f40*/  ULDC UR10, c[0x0][0x988] ;  /* 0x00026200000a7ab9 */ /* 0x000fca0000000800 */
.L_x_2408:
[----:B------:R-:W-:-:S04]  /*6f50*/  UIADD3 UR9, UR6, 0x1, URZ ;  /* 0x0000000106097890 */ /* 0x000fc8000fffe03f */
[----:B------:R-:W-:-:S04]  /*6f60*/  UISETP.NE.AND UP0, UPT, UR9, 0x2, UPT ;  /* 0x000000020900788c */ /* 0x000fc8000bf05270 */
[----:B------:R-:W-:Y:S02]  /*6f70*/  USEL UR9, UR9, URZ, UP0 ;  /* 0x0000003f09097287 */ /* 0x000fe40008000000 */
[----:B------:R-:W-:-:S04]  /*6f80*/  USEL UR38, URZ, 0x1, UP0 ;  /* 0x000000013f267887 */ /* 0x000fc80008000000 */
[----:B------:R-:W-:Y:S01]  /*6f90*/  ULOP3.LUT UR38, UR5, UR38, URZ, 0x3c, !UPT ;  /* 0x0000002605267292 */ /* 0x000fe2000f8e3c3f */
[----:B------:R-:W-:Y:S01]  /*6fa0*/  UMOV UR39, UR9 ;  /* 0x0000000900277c82 */ /* 0x000fe20008000000 */
[----:B------:R-:W-:Y:S10]  /*6fb0*/  @!P0 BRA `(.L_x_2398) ;  /* 0x0000000000048947 */ /* 0x000ff40003800000 */
[----:B------:R-:W-:Y:S01]  /*6fc0*/  BPT.TRAP 0x1 ;  /* 0x000000040000795c */ /* 0x000fe20000300000 */
.L_x_2398:
[----:B------:R-:W-:Y:S01]  /*6fd0*/  ULEA UR8, UR39, UR40, 0x3 ;  /* 0x0000002827087291 */ /* 0x000fe2000f8e183f */
[----:B------:R-:W-:-:S05]  /*6fe0*/  IMAD.U32 R11, RZ, RZ, UR38 ;  /* 0x00000026ff0b7e24 */ /* 0x000fca000f8e00ff */
[----:B------:R-:W-:-:S04]  /*6ff0*/  SHF.L.U32 R11, R11, 0x1f, RZ ;  /* 0x0000001f0b0b7819 */ /* 0x000fc800000006ff */
[----:B------:R0:W1:Y:S01]  /*7000*/  SYNCS.PHASECHK.TRANS64.TRYWAIT P1, [UR8+0x2a830], R11 ;  /* 0x02a8300bff0075a7 */ /* 0x0000620008020148 */
[----:B------:R-:W-:Y:S05]  /*7010*/  @!P0 BRA `(.L_x_2399) ;  /* 0x0000000000048947 */ /* 0x000fea0003800000 */
[----:B------:R-:W-:Y:S01]  /*7020*/  BPT.TRAP 0x1 ;  /* 0x000000040000795c */ /* 0x000fe20000300000 */
.L_x_2399:
[----:B-1----:R-:W-:Y:S05]  /*7030*/  @P1 BRA `(.L_x_2400) ;  /* 0x0000000000081947 */ /* 0x002fea0003800000 */
[----:B------:R-:W1:Y:S02]  /*7040*/  SYNCS.PHASECHK.TRANS64.TRYWAIT P1, [UR8+0x2a830], R11 ;  /* 0x02a8300bff0075a7 */ /* 0x000e640008020148 */
[----:B-1----:R-:W-:Y:S05]  /*7050*/  @!P1 BRA `(.L_x_2401) ;  /* 0x000000c000e49947 */ /* 0x002fea0003800000 */
.L_x_2400:
        /* <DEDUP_REMOVED lines=143> */
.L_x_2402:
[----:B------:R-:W-:Y:S01]  /*7950*/  ULEA UR8, UR6, UR40, 0x3 ;  /* 0x0000002806087291 */ /* 0x000fe2000f8e183f */
[----:B------:R-:W-:-:S04]  /*7960*/  MOV R0, UR5 ;  /* 0x0000000500007c02 */ /* 0x000fc80008000f00 */
[----:B------:R-:W-:-:S04]  /*7970*/  SHF.L.U32 R0, R0, 0x1f, RZ ;  /* 0x0000001f00007819 */ /* 0x000fc800000006ff */
[----:B------:R2:W3:Y:S01]  /*7980*/  SYNCS.PHASECHK.TRANS64.TRYWAIT P1, [UR8+0x2a850], R0 ;  /* 0x02a85000ff0075a7 */ /* 0x0004e20008020148 */
[----:B------:R-:W-:Y:S05]  /*7990*/  @!P0 BRA `(.L_x_2403) ;  /* 0x0000000000048947 */ /* 0x000fea0003800000 */
[----:B------:R-:W-:Y:S01]  /*79a0*/  BPT.TRAP 0x1 ;  /* 0x000000040000795c */ /* 0x000fe20000300000 */
.L_x_2403:
[----:B---3--:R-:W-:Y:S05]  /*79b0*/  @P1 BRA `(.L_x_2404) ;  /* 0x0000000000081947 */ /* 0x008fea0003800000 */
[----:B------:R-:W3:Y:S02]  /*79c0*/  SYNCS.PHASECHK.TRANS64.TRYWAIT P1, [UR8+0x2a850], R0 ;  /* 0x02a85000ff0075a7 */ /* 0x000ee40008020148 */
[----:B---3--:R-:W-:Y:S05]  /*79d0*/  @!P1 BRA `(.L_x_2405) ;  /* 0x000000b8009c9947 */ /* 0x008fea0003800000 */
.L_x_2404:
        /* <DEDUP_REMOVED lines=37> */
.L_x_2406:
        /* <DEDUP_REMOVED lines=58> */
[----:B------:R-:W-:Y:S01]  /*7fd0*/  UMOV UR14, UR10 ;  /* 0x0000000a000e7c82 */ /* 0x000fe20008000000 */
[----:B------:R-:W1:Y:S01]  /*7fe0*/  S2UR UR6, SR_CgaCtaId ;  /* 0x00000000000679c3 */ /* 0x000e620000008800 */
[----:B------:R-:W-:-:S02]  /*7ff0*/  ULEA UR5, UR9, UR40, 0x3 ;  /* 0x0000002809057291 */ /* 0x000fc4000f8e183f */
[----:B------:R-:W3:Y:S01]  /*8000*/  MUFU.TANH R88, R88 ;  /* 0x0000005800587308 */ /* 0x000ee20000002400 */
[----:B--2---:R-:W-:Y:S01]  /*8010*/  FMNMX.FTZ R11, R21, R0, !PT ;  /* 0x00000000150b7209 */ /* 0x004fe20007810000 */
[----:B------:R-:W-:-:S06]  /*8020*/  UIADD3 UR5, UR5, 0x2a840, URZ ;  /* 0x0002a84005057890 */ /* 0x000fcc000fffe03f */
[----:B------:R-:W2:Y:S01]  /*8030*/  MUFU.TANH R140, R140 ;  /* 0x0000008c008c7308 */ /* 0x000ea20000002400 */
[----:B0-----:R-:W-:-:S07]  /*8040*/  FMNMX.FTZ R111, R139, R10, !PT ;  /* 0x0000000a8b6f7209 */ /* 0x001fce0007810000 */
[----:B------:R-:W0:Y:S01]  /*8050*/  MUFU.TANH R89, R89 ;  /* 0x0000005900597308 */ /* 0x000e220000002400 */
[----:B---3--:R-:W-:Y:S01]  /*8060*/  FMNMX.FTZ R0, R88, R11, !PT ;  /* 0x0000000b58007209 */ /* 0x008fe20007810000 */
[----:B-1----:R-:W-:-:S06]  /*8070*/  UPRMT UR5, UR6, 0x654, UR5 ;  /* 0x0000065406057896 */ /* 0x002fcc0008000005 */
[----:B------:R-:W1:Y:S01]  /*8080*/  MUFU.TANH R141, R141 ;  /* 0x0000008d008d7308 */ /* 0x000e620000002400 */
[----:B--2---:R-:W-:Y:S02]  /*8090*/  FMNMX.FTZ R10, R140, R111, !PT ;  /* 0x0000006f8c0a7209 */ /* 0x004fe40007810000 */
        /* <DEDUP_REMOVED lines=25> */
[----:B------:R-:W-:-:S06]  /*8230*/  FMUL.FTZ R111, R131, UR7 ;  /* 0x00000007836f7c20 */ /* 0x000fcc0008410000 */
        /* <DEDUP_REMOVED lines=31> */
[----:B0-----:R-:W-:Y:S01]  /*8430*/  FMNMX.FTZ R10, R116, R121, !PT ;  /* 0x00000079740a7209 */ /* 0x001fe20007810000 */
[----:B------:R-:W-:-:S06]  /*8440*/  FMUL.FTZ R121, R135, UR7 ;  /* 0x0000000787797c20 */ /* 0x000fcc0008410000 */
        /* <DEDUP_REMOVED lines=20> */
[----:B---3--:R-:W-:-:S05]  /*8590*/  FMNMX.FTZ R10, R121, R10, !PT ;  /* 0x0000000a790a7209 */ /* 0x008fca0007810000 */
[----:B------:R-:W0:Y:S01]  /*85a0*/  SHFL.BFLY PT, R125, R10, 0x2, 0x1f ;  /* 0x0c401f000a7d7f89 */ /* 0x000e2200000e0000 */
[----:B--2---:R-:W-:-:S05]  /*85b0*/  FMNMX.FTZ R124, R0, R11, !PT ;  /* 0x0000000b007c7209 */ /* 0x004fca0007810000 */
[----:B------:R-:W1:Y:S01]  /*85c0*/  SHFL.BFLY PT, R11, R124, 0x1, 0x1f ;  /* 0x0c201f007c0b7f89 */ /* 0x000e6200000e0000 */
[----:B0-----:R-:W-:-:S05]  /*85d0*/  FMNMX.FTZ R125, R10, R125, !PT ;  /* 0x0000007d0a7d7209 */ /* 0x001fca0007810000 */
[----:B------:R-:W0:Y:S01]  /*85e0*/  SHFL.BFLY PT, R12, R125, 0x1, 0x1f ;  /* 0x0c201f007d0c7f89 */ /* 0x000e2200000e0000 */
[----:B-1----:R-:W-:-:S05]  /*85f0*/  FMNMX.FTZ R11, R124, R11, !PT ;  /* 0x0000000b7c0b7209 */ /* 0x002fca0007810000 */
[C---:B------:R-:W-:Y:S01]  /*8600*/  FADD.FTZ R14, -R11.reuse, R14 ;  /* 0x0000000e0b0e7221 */ /* 0x040fe20000010100 */
[----:B------:R-:W-:-:S03]  /*8610*/  FMUL.FTZ R126, R11, UR14 ;  /* 0x0000000e0b7e7c20 */ /* 0x000fc60008410000 */
[----:B------:R-:W-:Y:S01]  /*8620*/  FMUL.FTZ R14, R14, UR14 ;  /* 0x0000000e0e0e7c20 */ /* 0x000fe20008410000 */
[--C-:B------:R-:W-:Y:S01]  /*8630*/  FFMA.FTZ R156, R136, UR14, -R126.reuse ;  /* 0x0000000e889c7c23 */ /* 0x100fe2000801087e */
[--C-:B------:R-:W-:Y:S01]  /*8640*/  FFMA.FTZ R158, R138, UR14, -R126.reuse ;  /* 0x0000000e8a9e7c23 */ /* 0x100fe2000801087e */
[--C-:B------:R-:W-:Y:S01]  /*8650*/  FFMA.FTZ R152, R140, UR14, -R126.reuse ;  /* 0x0000000e8c987c23 */ /* 0x100fe2000801087e */
[----:B------:R1:W-:Y:S01]  /*8660*/  MUFU.EX2 R10, R14 ;  /* 0x0000000e000a7308 */ /* 0x0003e20000000800 */
[--C-:B------:R-:W-:Y:S01]  /*8670*/  FFMA.FTZ R127, R141, UR14, -R126.reuse ;  /* 0x0000000e8d7f7c23 */ /* 0x100fe2000801087e */
        /* <DEDUP_REMOVED lines=8> */
[----:B0-----:R-:W-:Y:S01]  /*8700*/  FMNMX.FTZ R12, R125, R12, !PT ;  /* 0x0000000c7d0c7209 */ /* 0x001fe20007810000 */
[--C-:B------:R-:W-:Y:S01]  /*8710*/  FFMA.FTZ R125, R139, UR14, -R126.reuse ;  /* 0x0000000e8b7d7c23 */ /* 0x100fe2000801087e */
[--C-:B------:R-:W-:Y:S01]  /*8720*/  FFMA.FTZ R109, R109, UR14, -R126.reuse ;  /* 0x0000000e6d6d7c23 */ /* 0x100fe2000801087e */
[--C-:B------:R-:W-:Y:S01]  /*8730*/  FFMA.FTZ R146, R112, UR14, -R126.reuse ;  /* 0x0000000e70927c23 */ /* 0x100fe2000801087e */
[--C-:B------:R-:W-:Y:S01]  /*8740*/  FFMA.FTZ R113, R113, UR14, -R126.reuse ;  /* 0x0000000e71717c23 */ /* 0x100fe2000801087e */
[C---:B------:R-:W-:Y:S01]  /*8750*/  FADD.FTZ R0, -R12.reuse, R13 ;  /* 0x0000000d0c007221 */ /* 0x040fe20000010100 */
[----:B-1----:R-:W-:Y:S01]  /*8760*/  FMUL.FTZ R14, R12, UR14 ;  /* 0x0000000e0c0e7c20 */ /* 0x002fe20008410000 */
[----:B------:R-:W-:Y:S01]  /*8770*/  FFMA.FTZ R13, R137, UR14, -R126 ;  /* 0x0000000e890d7c23 */ /* 0x000fe2000801087e */
        /* <DEDUP_REMOVED lines=19> */
[----:B------:R-:W-:Y:S01]  /*88b0*/  FFMA.FTZ R100, R100, UR14, -R14 ;  /* 0x0000000e64647c23 */ /* 0x000fe2000801080e */
[----:B------:R-:W-:Y:S01]  /*88c0*/  FFMA.FTZ R140, R114, UR14, -R126 ;  /* 0x0000000e728c7c23 */ /* 0x000fe2000801087e */
[----:B------:R-:W-:Y:S01]  /*88d0*/  FFMA.FTZ R141, R101, UR14, -R14 ;  /* 0x0000000e658d7c23 */ /* 0x000fe2000801080e */
[----:B------:R-:W-:Y:S01]  /*88e0*/  FFMA.FTZ R115, R115, UR14, -R126 ;  /* 0x0000000e73737c23 */ /* 0x000fe2000801087e */
[----:B------:R-:W-:Y:S01]  /*88f0*/  FFMA.FTZ R102, R102, UR14, -R14 ;  /* 0x0000000e66667c23 */ /* 0x000fe2000801080e */
[----:B------:R-:W1:Y:S01]  /*8900*/  MUFU.EX2 R157, R157 ;  /* 0x0000009d009d7308 */ /* 0x000e620000000800 */
[----:B0-----:R-:W-:Y:S01]  /*8910*/  FFMA.FTZ R9, R10, R9, R13 ;  /* 0x000000090a097223 */ /* 0x001fe2000001000d */
[----:B------:R-:W-:Y:S01]  /*8920*/  FFMA.FTZ R142, R116, UR14, -R126 ;  /* 0x0000000e748e7c23 */ /* 0x000fe2000801087e */
[----:B------:R-:W-:Y:S01]  /*8930*/  FFMA.FTZ R143, R103, UR14, -R14 ;  /* 0x0000000e678f7c23 */ /* 0x000fe2000801080e */
[----:B------:R-:W-:Y:S01]  /*8940*/  FFMA.FTZ R117, R117, UR14, -R126 ;  /* 0x0000000e75757c23 */ /* 0x000fe2000801087e */
[----:B------:R-:W-:Y:S01]  /*8950*/  FADD.FTZ R9, R156, R9 ;  /* 0x000000099c097221 */ /* 0x000fe20000010000 */
[----:B------:R-:W-:Y:S01]  /*8960*/  FFMA.FTZ R104, R104, UR14, -R14 ;  /* 0x0000000e68687c23 */ /* 0x000fe2000801080e */
[----:B------:R-:W-:Y:S01]  /*8970*/  FFMA.FTZ R136, R118, UR14, -R126 ;  /* 0x0000000e76887c23 */ /* 0x000fe2000801087e */
[----:B------:R-:W0:Y:S01]  /*8980*/  MUFU.EX2 R20, R20 ;  /* 0x0000001400147308 */ /* 0x000e220000000800 */
[----:B------:R-:W-:Y:S01]  /*8990*/  FADD.FTZ R106, R158, R9 ;  /* 0x000000099e6a7221 */ /* 0x000fe20000010000 */
[----:B------:R-:W-:Y:S01]  /*89a0*/  FFMA.FTZ R110, R110, UR14, -R14 ;  /* 0x0000000e6e6e7c23 */ /* 0x000fe2000801080e */
[----:B------:R-:W-:Y:S01]  /*89b0*/  FFMA.FTZ R119, R119, UR14, -R126 ;  /* 0x0000000e77777c23 */ /* 0x000fe2000801087e */
[----:B------:R-:W-:Y:S01]  /*89c0*/  FFMA.FTZ R111, R111, UR14, -R14 ;  /* 0x0000000e6f6f7c23 */ /* 0x000fe2000801080e */
[----:B------:R-:W-:Y:S01]  /*89d0*/  FFMA.FTZ R138, R122, UR14, -R126 ;  /* 0x0000000e7a8a7c23 */ /* 0x000fe2000801087e */
[----:B------:R-:W-:Y:S01]  /*89e0*/  FFMA.FTZ R120, R120, UR14, -R14 ;  /* 0x0000000e78787c23 */ /* 0x000fe2000801080e */
[----:B------:R-:W-:Y:S01]  /*89f0*/  FFMA.FTZ R123, R123, UR14, -R126 ;  /* 0x0000000e7b7b7c23 */ /* 0x000fe2000801087e */
[----:B------:R-:W2:Y:S01]  /*8a00*/  MUFU.EX2 R159, R159 ;  /* 0x0000009f009f7308 */ /* 0x000ea20000000800 */
[----:B-1----:R-:W-:Y:S01]  /*8a10*/  FFMA.FTZ R15, R0, R8, R157 ;  /* 0x00000008000f7223 */ /* 0x002fe2000001009d */
[----:B------:R-:W-:-:S06]  /*8a20*/  FFMA.FTZ R14, R121, UR14, -R14 ;  /* 0x0000000e790e7c23 */ /* 0x000fcc000801080e */
        /* <DEDUP_REMOVED lines=88> */
.L_x_2407:
        /* <DEDUP_REMOVED lines=36> */
.L_x_2397:
        /* <DEDUP_REMOVED lines=67> */
.L_x_2409:
[----:B------:R-:W-:Y:S01]  /*9620*/  ULEA UR5, UR39, UR40, 0x3 ;  /* 0x0000002827057291 */ /* 0x000fe2000f8e183f */
[----:B------:R-:W-:-:S05]  /*9630*/  IMAD.U32 R0, RZ, RZ, UR38 ;  /* 0x00000026ff007e24 */ /* 0x000fca000f8e00ff */
[----:B------:R-:W-:-:S04]  /*9640*/  SHF.L.U32 R0, R0, 0x1f, RZ ;  /* 0x0000001f00007819 */ /* 0x000fc800000006ff */
[----:B------:R0:W1:Y:S01]  /*9650*/  SYNCS.PHASECHK.TRANS64.TRYWAIT P1, [UR5+0x2a850], R0 ;  /* 0x02a85000ff0075a7 */ /* 0x0000620008020145 */
[----:B------:R-:W-:Y:S05]  /*9660*/  @!P0 BRA `(.L_x_2410) ;  /* 0x0000000000048947 */ /* 0x000fea0003800000 */
[----:B------:R-:W-:Y:S01]  /*9670*/  BPT.TRAP 0x1 ;  /* 0x000000040000795c */ /* 0x000fe20000300000 */
.L_x_2410:
[----:B-1----:R-:W-:Y:S05]  /*9680*/  @P1 BRA `(.L_x_2411) ;  /* 0x0000000000081947 */ /* 0x002fea0003800000 */
[----:B------:R-:W1:Y:S02]  /*9690*/  SYNCS.PHASECHK.TRANS64.TRYWAIT P1, [UR5+0x2a850], R0 ;  /* 0x02a85000ff0075a7 */ /* 0x000e640008020145 */
[----:B-1----:R-:W-:Y:S05]  /*96a0*/  @!P1 BRA `(.L_x_2412) ;  /* 0x0000009c00809947 */ /* 0x002fea0003800000 */
.L_x_2411:
[----:B------:R-:W-:Y:S01]  /*96b0*/  UIADD3 UR40, UR40, 0x400, URZ ;  /* 0x0000040028287890 */ /* 0x000fe2000fffe03f */
[----:B------:R-:W-:Y:S01]  /*96c0*/  WARPGROUP.ARRIVE ;  /* 0x00000000000079c5 */ /* 0x000fe20000000000 */
[----:B------:R-:W-:Y:S01]  /*96d0*/  UMOV UR7, 0x40000040 ;  /* 0x4000004000077882 */ /* 0x000fe20000000000 */
[----:B01----:R-:W0:Y:S01]  /*96e0*/  SHFL.BFLY PT, R0, R9, 0x2, 0x1f ;  /* 0x0c401f0009007f89 */ /* 0x003e2200000e0000 */
[----:B------:R-:W-:Y:S01]  /*96f0*/  USHF.R.U32.HI UR40, URZ, 0x4, UR40 ;  /* 0x000000043f287899 */ /* 0x000fe20008011628 */
[----:B------:R-:W-:Y:S02]  /*9700*/  IMAD.U32 R7, RZ, RZ, UR14 ;  /* 0x0000000eff077e24 */ /* 0x000fe4000f8e00ff */
[----:B------:R-:W1:Y:S01]  /*9710*/  SHFL.BFLY PT, R3, R8, 0x2, 0x1f ;  /* 0x0c401f0008037f89 */ /* 0x000e6200000e0000 */
[----:B------:R-:W-:Y:S01]  /*9720*/  ULOP3.LUT UR40, UR40, 0x3fff, URZ, 0xc0, !UPT ;  /* 0x00003fff28287892 */ /* 0x000fe2000f8ec03f */
[----:B------:R-:W-:-:S03]  /*9730*/  IMAD.MOV.U32 R96, RZ, RZ, -0x800000 ;  /* 0xff800000ff607424 */ /* 0x000fc600078e00ff */
[----:B------:R-:W-:-:S04]  /*9740*/  ULOP3.LUT UR4, UR40, 0x3000000, URZ, 0xfc, !UPT ;  /* 0x0300000028047892 */ /* 0x000fc8000f8efc3f */
[----:B------:R-:W-:-:S07]  /*9750*/  UIMAD UR4, UR39, 0x600, UR4 ;  /* 0x00000600270478a4 */ /* 0x000fce000f8e0204 */
[----:B------:R-:W-:Y:S02]  /*9760*/  UMOV UR6, UR4 ;  /* 0x0000000400067c82 */ /* 0x000fe40008000000 */
[----:B------:R-:W-:Y:S01]  /*9770*/  HGMMA.64x128x16.F32 R24, R156, gdesc[UR4].tnspB, R24, gsb0 ;  /* 0x41e000049c187df0 */ /* 0x000fe20008000818 */
[----:B------:R-:W-:Y:S01]  /*9780*/  UIADD3 UR6, UR4, 0x80, URZ ;  /* 0x0000008004067890 */ /* 0x000fe2000fffe03f */
[----:B0-----:R-:W-:Y:S01]  /*9790*/  FADD.FTZ R0, R0, R9 ;  /* 0x0000000900007221 */ /* 0x001fe20000010000 */
[----:B------:R-:W-:Y:S01]  /*97a0*/  UMOV UR7, 0x40000040 ;  /* 0x4000004000077882 */ /* 0x000fe20000000000 */
[----:B-1----:R-:W-:Y:S01]  /*97b0*/  FADD.FTZ R2, R3, R8 ;  /* 0x0000000803027221 */ /* 0x002fe20000010000 */
[----:B------:R-:W-:Y:S02]  /*97c0*/  IMAD.U32 R8, RZ, RZ, UR14 ;  /* 0x0000000eff087e24 */ /* 0x000fe4000f8e00ff */
[----:B------:R-:W0:Y:S04]  /*97d0*/  SHFL.BFLY PT, R3, R0, 0x1, 0x1f ;  /* 0x0c201f0000037f89 */ /* 0x000e2800000e0000 */
[----:B------:R-:W1:Y:S01]  /*97e0*/  SHFL.BFLY PT, R5, R2, 0x1, 0x1f ;  /* 0x0c201f0002057f89 */ /* 0x000e6200000e0000 */
[----:B0-----:R-:W-:Y:S01]  /*97f0*/  FADD.FTZ R10, R0, R3 ;  /* 0x00000003000a7221 */ /* 0x001fe20000010000 */
[----:B------:R-:W-:-:S02]  /*9800*/  IMAD.MOV.U32 R0, RZ, RZ, -0x800000 ;  /* 0xff800000ff007424 */ /* 0x000fc400078e00ff */
[----:B-1----:R-:W-:Y:S02]  /*9810*/  FADD.FTZ R13, R2, R5 ;  /* 0x00000005020d7221 */ /* 0x002fe40000010000 */
[----:B------:R-:W-:Y:S02]  /*9820*/  FSETP.NE.FTZ.AND P1, PT, R10, RZ, PT ;  /* 0x000000ff0a00720b */ /* 0x000fe40003f35000 */
[----:B------:R-:W-:Y:S02]  /*9830*/  CS2R R4, SRZ ;  /* 0x0000000000047805 */ /* 0x000fe4000001ff00 */
        /* <DEDUP_REMOVED lines=35> */
[----:B0-23--:R-:W-:Y:S05]  /*9a70*/  @!P0 BRA `(.L_x_2413) ;  /* 0x0000000000048947 */ /* 0x00dfea0003800000 */
[----:B------:R-:W-:Y:S01]  /*9a80*/  BPT.TRAP 0x1 ;  /* 0x000000040000795c */ /* 0x000fe20000300000 */
.L_x_2413:
        /* <DEDUP_REMOVED lines=18> */
[-C--:B------:R-:W-:Y:S01]  /*9bb0*/  FMUL.FTZ R49, R49, R4.reuse ;  /* 0x0000000431317220 */ /* 0x080fe20000410000 */
[----:B------:R-:W-:Y:S01]  /*9bc0*/  MOV R180, UR6 ;  /* 0x0000000600b47c02 */ /* 0x000fe20008000f00 */
        /* <DEDUP_REMOVED lines=57> */
.L_x_2377:
        /* <DEDUP_REMOVED lines=12> */
[----:B------:R-:W-:Y:S01]  /*a020*/  ULDC.64 UR10, c[0x0][0xc00] ;  /* 0x00030000000a7ab9 */ /* 0x000fe20000000a00 */
[----:B------:R-:W-:Y:S01]  /*a030*/  R2UR UR7, R161 ;  /* 0x00000000a10772ca */ /* 0x000fe200000e0000 */
[----:B------:R-:W-:Y:S01]  /*a040*/  ULDC.64 UR8, c[0x0][0xc00] ;  /* 0x0003000000087ab9 */ /* 0x000fe20000000a00 */
[----:B------:R-:W-:Y:S02]  /*a050*/  R2UR UR12, R179 ;  /* 0x00000000b30c72ca */ /* 0x000fe400000e0000 */
[----:B------:R-:W-:Y:S02]  /*a060*/  R2UR UR13, R160 ;  /* 0x00000000a00d72ca */ /* 0x000fe400000e0000 */
[----:B------:R-:W-:-:S07]  /*a070*/  R2UR UR19, R177 ;  /* 0x00000000b11372ca */ /* 0x000fce00000e0000 */
        /* <DEDUP_REMOVED lines=26> */
[----:B------:R-:W-:Y:S02]  /*a220*/  LOP3.LUT R30, R7, R8, RZ, 0x3c, !PT ;  /* 0x00000008071e7212 */ /* 0x000fe400078e3cff */
[----:B------:R-:W-:Y:S02]  /*a230*/  SHF.R.U64 R6, R6, 0x3, RZ ;  /* 0x0000000306067819 */ /* 0x000fe400000012ff */
[----:B------:R-:W-:-:S02]  /*a240*/  SHF.R.U64 R10, R10, 0x3, RZ ;  /* 0x000000030a0a7819 */ /* 0x000fc400000012ff */
[----:B------:R-:W-:Y:S02]  /*a250*/  LOP3.LUT R8, R101, 0x380, RZ, 0xc0, !PT ;  /* 0x0000038065087812 */ /* 0x000fe400078ec0ff */
[----:B------:R-:W-:Y:S02]  /*a260*/  SHF.R.U64 R12, R12, 0x3, RZ ;  /* 0x000000030c0c7819 */ /* 0x000fe400000012ff */
[----:B------:R-:W-:Y:S02]  /*a270*/  LOP3.LUT R32, R6, R23, RZ, 0x3c, !PT ;  /* 0x0000001706207212 */ /* 0x000fe400078e3cff */
[----:B------:R-:W-:Y:S02]  /*a280*/  LOP3.LUT R28, R10, R35, RZ, 0x3c, !PT ;  /* 0x000000230a1c7212 */ /* 0x000fe400078e3cff */
[----:B------:R-:W-:Y:S02]  /*a290*/  SHF.R.U64 R8, R8, 0x3, RZ ;  /* 0x0000000308087819 */ /* 0x000fe400000012ff */
[----:B------:R-:W-:-:S02]  /*a2a0*/  LOP3.LUT R10, R103, 0x380, RZ, 0xc0, !PT ;  /* 0x00000380670a7812 */ /* 0x000fc400078ec0ff */
[----:B------:R-:W-:Y:S02]  /*a2b0*/  LOP3.LUT R23, R34, 0x380, RZ, 0xc0, !PT ;  /* 0x0000038022177812 */ /* 0x000fe400078ec0ff */
[----:B------:R-:W-:Y:S02]  /*a2c0*/  LOP3.LUT R14, R12, R99, RZ, 0x3c, !PT ;  /* 0x000000630c0e7212 */ /* 0x000fe400078e3cff */
[----:B------:R-:W-:Y:S02]  /*a2d0*/  LOP3.LUT R12, R8, R101, RZ, 0x3c, !PT ;  /* 0x00000065080c7212 */ /* 0x000fe400078e3cff */
[----:B------:R-:W-:Y:S02]  /*a2e0*/  SHF.R.U64 R10, R10, 0x3, RZ ;  /* 0x000000030a0a7819 */ /* 0x000fe400000012ff */
[----:B------:R-:W-:Y:S02]  /*a2f0*/  SHF.R.U64 R23, R23, 0x3, RZ ;  /* 0x0000000317177819 */ /* 0x000fe400000012ff */
[----:B------:R-:W-:-:S02]  /*a300*/  MOV R26, R4 ;  /* 0x00000004001a7202 */ /* 0x000fc40000000f00 */
[----:B------:R-:W-:Y:S02]  /*a310*/  F2FP.F16.F32.PACK_AB R4, R3, R2 ;  /* 0x000000020304723e */ /* 0x000fe400000000ff */
[----:B------:R-:W-:Y:S02]  /*a320*/  F2FP.F16.F32.PACK_AB R5, R91, R90 ;  /* 0x0000005a5b05723e */ /* 0x000fe400000000ff */
[----:B------:R-:W-:Y:S02]  /*a330*/  F2FP.F16.F32.PACK_AB R6, R21, R20 ;  /* 0x000000141506723e */ /* 0x000fe400000000ff */
[----:B------:R-:W-:Y:S01]  /*a340*/  F2FP.F16.F32.PACK_AB R7, R93, R92 ;  /* 0x0000005c5d07723e */ /* 0x000fe200000000ff */
[----:B------:R-:W-:Y:S01]  /*a350*/  BAR.SYNC.DEFER_BLOCKING 0x1, 0x100 ;  /* 0x0044000000007b1d */ /* 0x000fe20000010000 */
[----:B------:R-:W-:Y:S02]  /*a360*/  MOV R99, R14 ;  /* 0x0000000e00637202 */ /* 0x000fe40000000f00 */
[----:B------:R-:W-:-:S02]  /*a370*/  MOV R98, R12 ;  /* 0x0000000c00627202 */ /* 0x000fc40000000f00 */
[----:B------:R-:W-:Y:S02]  /*a380*/  LOP3.LUT R10, R10, R103, RZ, 0x3c, !PT ;  /* 0x000000670a0a7212 */ /* 0x000fe400078e3cff */
[----:B------:R-:W-:Y:S02]  /*a390*/  LOP3.LUT R8, R23, R34, RZ, 0x3c, !PT ;  /* 0x0000002217087212 */ /* 0x000fe400078e3cff */
[----:B------:R-:W-:Y:S02]  /*a3a0*/  MOV R102, R32 ;  /* 0x0000002000667202 */ /* 0x000fe40000000f00 */
[----:B------:R-:W-:Y:S02]  /*a3b0*/  MOV R101, R30 ;  /* 0x0000001e00657202 */ /* 0x000fe40000000f00 */
[----:B------:R-:W-:Y:S02]  /*a3c0*/  MOV R100, R28 ;  /* 0x0000001c00647202 */ /* 0x000fe40000000f00 */
[----:B------:R-:W-:-:S02]  /*a3d0*/  F2FP.F16.F32.PACK_AB R12, R89, R88 ;  /* 0x00000058590c723e */ /* 0x000fc400000000ff */
[----:B------:R-:W-:Y:S02]  /*a3e0*/  F2FP.F16.F32.PACK_AB R13, R95, R94 ;  /* 0x0000005e5f0d723e */ /* 0x000fe400000000ff */
[----:B------:R-:W-:Y:S02]  /*a3f0*/  F2FP.F16.F32.PACK_AB R14, R37, R36 ;  /* 0x00000024250e723e */ /* 0x000fe400000000ff */
[----:B------:R-:W-:Y:S02]  /*a400*/  F2FP.F16.F32.PACK_AB R15, R39, R38 ;  /* 0x00000026270f723e */ /* 0x000fe400000000ff */
[----:B------:R-:W-:Y:S01]  /*a410*/  F2FP.F16.F32.PACK_AB R28, R41, R40 ;  /* 0x00000028291c723e */ /* 0x000fe200000000ff */
[----:B------:R0:W-:Y:S01]  /*a420*/  STSM.16.M88.4 [R26], R4 ;  /* 0x000000041a007844 */ /* 0x0001e20000000200 */
[----:B------:R-:W-:Y:S02]  /*a430*/  F2FP.F16.F32.PACK_AB R29, R43, R42 ;  /* 0x0000002a2b1d723e */ /* 0x000fe400000000ff */
[----:B------:R-:W-:Y:S01]  /*a440*/  F2FP.F16.F32.PACK_AB R30, R45, R44 ;  /* 0x0000002c2d1e723e */ /* 0x000fe200000000ff */
[----:B------:R-:W-:Y:S01]  /*a450*/  STSM.16.M88.4 [R102], R12 ;  /* 0x0000000c66007844 */ /* 0x000fe20000000200 */
[----:B------:R-:W-:-:S02]  /*a460*/  F2FP.F16.F32.PACK_AB R31, R47, R46 ;  /* 0x0000002e2f1f723e */ /* 0x000fc400000000ff */
[----:B------:R-:W-:Y:S02]  /*a470*/  F2FP.F16.F32.PACK_AB R32, R49, R48 ;  /* 0x000000303120723e */ /* 0x000fe400000000ff */
[----:B------:R-:W-:Y:S01]  /*a480*/  F2FP.F16.F32.PACK_AB R33, R51, R50 ;  /* 0x000000323321723e */ /* 0x000fe200000000ff */
[----:B------:R-:W-:Y:S01]  /*a490*/  STSM.16.M88.4 [R101], R28 ;  /* 0x0000001c65007844 */ /* 0x000fe20000000200 */
[----:B------:R-:W-:Y:S02]  /*a4a0*/  F2FP.F16.F32.PACK_AB R34, R53, R52 ;  /* 0x000000343522723e */ /* 0x000fe400000000ff */
        /* <DEDUP_REMOVED lines=32> */
[----:B------:R-:W-:Y:S01]  /*a6b0*/  UISETP.NE.U32.AND UP0, UPT, UR8, URZ, UPT ;  /* 0x0000003f0800728c */ /* 0x000fe2000bf05070 */
[----:B------:R-:W-:-:S03]  /*a6c0*/  ULDC UR4, c[0x0][0xa88] ;  /* 0x0002a20000047ab9 */ /* 0x000fc60000000800 */
[----:B------:R-:W-:Y:S01]  /*a6d0*/  UISETP.NE.AND.EX UP0, UPT, UR9, URZ, UPT, UP0 ;  /* 0x0000003f0900728c */ /* 0x000fe2000bf05300 */
[----:B------:R-:W-:Y:S01]  /*a6e0*/  IMAD.U32 R23, RZ, RZ, UR4 ;  /* 0x00000004ff177e24 */ /* 0x000fe2000f8e00ff */
[----:B------:R-:W-:-:S04]  /*a6f0*/  ULDC UR4, c[0x0][0xad4] ;  /* 0x0002b50000047ab9 */ /* 0x000fc80000000800 */
[----:B------:R-:W-:Y:S02]  /*a700*/  PLOP3.LUT P4, PT, PT, PT, UP0, 0x80, 0x0 ;  /* 0x000000000000781c */ /* 0x000fe40003f8f008 */
[----:B0-----:R-:W-:-:S03]  /*a710*/  ISETP.NE.AND P1, PT, R26, 0x1, PT ;  /* 0x000000011a00780c */ /* 0x001fc60003f25270 */
[----:B------:R-:W-:-:S04]  /*a720*/  @UP0 ULEA UR8, UP1, UR7, UR8, 0x2 ;  /* 0x0000000807080291 */ /* 0x000fc8000f82103f */
[----:B------:R-:W-:Y:S02]  /*a730*/  @UP0 ULEA.HI.X UR9, UR7, UR9, UR12, 0x2, UP1 ;  /* 0x0000000907090291 */ /* 0x000fe400088f140c */
[----:B------:R-:W-:Y:S01]  /*a740*/  UISETP.NE.AND UP0, UPT, UR14, URZ, UPT ;  /* 0x0000003f0e00728c */ /* 0x000fe2000bf05270 */
[----:B------:R-:W-:-:S03]  /*a750*/  IMAD.U32 R4, RZ, RZ, UR8 ;  /* 0x00000008ff047e24 */ /* 0x000fc6000f8e00ff */
[----:B------:R-:W0:Y:S01]  /*a760*/  @P1 LDC R6, c[0x0][0xbec] ;  /* 0x0002fb00ff061b82 */ /* 0x000e220000000800 */
[----:B------:R-:W-:Y:S01]  /*a770*/  USEL UR4, UR14, UR4, UP0 ;  /* 0x000000040e047287 */ /* 0x000fe20008000000 */
[----:B------:R-:W-:Y:S01]  /*a780*/  IMAD.U32 R5, RZ, RZ, UR9 ;  /* 0x00000009ff057e24 */ /* 0x000fe2000f8e00ff */
[----:B------:R-:W-:Y:S02]  /*a790*/  UMOV UR18, 0x9b8 ;  /* 0x000009b800127882 */ /* 0x000fe40000000000 */
[----:B------:R-:W-:-:S03]  /*a7a0*/  UISETP.GT.AND UP1, UPT, UR4, 0x1, UPT ;  /* 0x000000010400788c */ /* 0x000fc6000bf24270 */
[----:B------:R-:W1:Y:S01]  /*a7b0*/  @P1 LDC R9, c[0x0][0xbf0] ;  /* 0x0002fc00ff091b82 */ /* 0x000e620000000800 */
[----:B------:R-:W-:Y:S01]  /*a7c0*/  USEL UR18, UR18, 0x978, UP1 ;  /* 0x0000097812127887 */ /* 0x000fe20008800000 */
[----:B------:R-:W-:Y:S01]  /*a7d0*/  VIADD R11, R18, UR42 ;  /* 0x0000002a120b7c36 */ /* 0x000fe20008000000 */
[----:B------:R-:W-:Y:S01]  /*a7e0*/  UISETP.NE.U32.AND UP0, UPT, UR10, URZ, UPT ;  /* 0x0000003f0a00728c */ /* 0x000fe2000bf05070 */
[----:B------:R0:W5:Y:S01]  /*a7f0*/  @P4 LDG.E R23, desc[UR36][R4.64] ;  /* 0x0000002404174981 */ /* 0x000162000c1e1900 */
[----:B------:R-:W-:Y:S01]  /*a800*/  UMOV UR4, URZ ;  /* 0x0000003f00047c82 */ /* 0x000fe20008000000 */
[----:B------:R-:W-:Y:S01]  /*a810*/  USEL UR16, UR13, URZ, UP1 ;  /* 0x0000003f0d107287 */ /* 0x000fe20008800000 */
[----:B------:R-:W-:Y:S01]  /*a820*/  IMAD.MOV.U32 R7, RZ, RZ, R11 ;  /* 0x000000ffff077224 */ /* 0x000fe200078e000b */
[----:B------:R-:W-:-:S04]  /*a830*/  UISETP.NE.AND.EX UP0, UPT, UR11, URZ, UPT, UP0 ;  /* 0x0000003f0b00728c */ /* 0x000fc8000bf05300 */
[----:B------:R-:W-:Y:S01]  /*a840*/  USEL UR7, UR7, URZ, !UP0 ;  /* 0x0000003f07077287 */ /* 0x000fe2000c000000 */
[----:B------:R-:W-:Y:S01]  /*a850*/  ULDC.64 UR10, c[0x0][UR18+0x220] ;  /* 0x00008800120a7abb */ /* 0x000fe20008000a00 */
[----:B------:R-:W-:Y:S01]  /*a860*/  USEL UR17, UR12, URZ, !UP0 ;  /* 0x0000003f0c117287 */ /* 0x000fe2000c000000 */
[----:B0-----:R-:W-:Y:S01]  /*a870*/  @P1 IMAD.HI.U32 R4, R11, R6, RZ ;  /* 0x000000060b041227 */ /* 0x001fe200078e00ff */
[----:B------:R-:W-:Y:S01]  /*a880*/  ULDC.64 UR8, c[0x0][UR18+0x218] ;  /* 0x0000860012087abb */ /* 0x000fe20008000a00 */
[----:B------:R-:W-:Y:S01]  /*a890*/  UIMAD UR11, UR11, UR7, URZ ;  /* 0x000000070b0b72a4 */ /* 0x000fe2000f8e023f */
[----:B------:R-:W-:Y:S01]  /*a8a0*/  ULDC.64 UR12, c[0x0][UR18+0x228] ;  /* 0x00008a00120c7abb */ /* 0x000fe20008000a00 */
[----:B------:R-:W-:Y:S02]  /*a8b0*/  UIMAD.WIDE.U32 UR14, UR8, UR19, URZ ;  /* 0x00000013080e72a5 */ /* 0x000fe4000f8e003f */
[----:B------:R-:W-:Y:S01]  /*a8c0*/  UIMAD UR19, UR9, UR19, URZ ;  /* 0x00000013091372a4 */ /* 0x000fe2000f8e023f */
[----:B-1----:R-:W-:Y:S01]  /*a8d0*/  @P1 SHF.R.U32.HI R7, RZ, R9, R4 ;  /* 0x00000009ff071219 */ /* 0x002fe20000011604 */
[----:B------:R-:W-:-:S02]  /*a8e0*/  UIMAD.WIDE.U32 UR20, UR12, UR16, URZ ;  /* 0x000000100c1472a5 */ /* 0x000fc4000f8e003f */
[----:B------:R-:W-:Y:S02]  /*a8f0*/  UIMAD.WIDE.U32 UR8, UR10, UR7, URZ ;  /* 0x000000070a0872a5 */ /* 0x000fe4000f8e003f */
[----:B------:R-:W-:Y:S01]  /*a900*/  UIMAD UR12, UR13, UR16, URZ ;  /* 0x000000100d0c72a4 */ /* 0x000fe2000f8e023f */
[----:B------:R-:W-:Y:S01]  /*a910*/  IMAD.MOV R9, RZ, RZ, -R7 ;  /* 0x000000ffff097224 */ /* 0x000fe200078e0a07 */
[----:B------:R-:W-:Y:S01]  /*a920*/  UIMAD UR11, UR10, UR17, UR11 ;  /* 0x000000110a0b72a4 */ /* 0x000fe2000f8e020b */
[----:B------:R-:W-:Y:S01]  /*a930*/  MOV R4, UR20 ;  /* 0x0000001400047c02 */ /* 0x000fe20008000f00 */
[----:B------:R-:W-:Y:S02]  /*a940*/  UIADD3 UR12, UR21, UR12, URZ ;  /* 0x0000000c150c7290 */ /* 0x000fe4000fffe03f */
[----:B------:R-:W-:Y:S01]  /*a950*/  IMAD.U32 R5, RZ, RZ, UR21 ;  /* 0x00000015ff057e24 */ /* 0x000fe2000f8e00ff */
[----:B------:R-:W-:Y:S01]  /*a960*/  UIADD3 UR10, UR9, UR11, URZ ;  /* 0x0000000b090a7290 */ /* 0x000fe2000fffe03f */
[----:B------:R-:W-:Y:S01]  /*a970*/  IMAD R9, R26, R9, R11 ;  /* 0x000000091a097224 */ /* 0x000fe200078e020b */
[----:B------:R-:W-:Y:S01]  /*a980*/  UIADD3 UR19, UR15, UR19, URZ ;  /* 0x000000130f137290 */ /* 0x000fe2000fffe03f */
[----:B------:R-:W-:Y:S01]  /*a990*/  SHF.R.S32.HI R5, RZ, 0x1f, R7 ;  /* 0x0000001fff057819 */ /* 0x000fe20000011407 */
[----:B------:R-:W-:Y:S01]  /*a9a0*/  IMAD.U32 R8, RZ, RZ, UR12 ;  /* 0x0000000cff087e24 */ /* 0x000fe2000f8e00ff */
[----:B------:R-:W-:Y:S01]  /*a9b0*/  ULDC.64 UR12, c[0x0][0xba8] ;  /* 0x0002ea00000c7ab9 */ /* 0x000fe20000000a00 */
[----:B------:R-:W-:Y:S01]  /*a9c0*/  SHF.R.S32.HI R6, RZ, 0x1f, R9 ;  /* 0x0000001fff067819 */ /* 0x000fe20000011409 */
[----:B------:R-:W-:Y:S01]  /*a9d0*/  @!UP1 ULDC UR12, c[0x0][0xb50] ;  /* 0x0002d400000c9ab9 */ /* 0x000fe20000000800 */
[----:B------:R-:W-:Y:S01]  /*a9e0*/  @!UP1 ULDC UR13, c[0x0][0xb54] ;  /* 0x0002d500000d9ab9 */ /* 0x000fe20000000800 */
[----:B--2---:R-:W-:-:S13]  /*a9f0*/  @P0 R2UR UR4, R34 ;  /* 0x00000000220402ca */ /* 0x004fda00000e0000 */
[----:B------:R-:W-:Y:S02]  /*aa00*/  UIADD3 UR14, UP0, UP2, UR8, UR14, UR4 ;  /* 0x0000000e080e7290 */ /* 0x000fe4000fa1e004 */
[----:B------:R-:W-:Y:S01]  /*aa10*/  USHF.R.S32.HI UR11, URZ, 0x1f, UR4 ;  /* 0x0000001f3f0b7899 */ /* 0x000fe20008011404 */
[----:B------:R-:W-:-:S03]  /*aa20*/  ULDC.64 UR8, c[0x0][UR18+0x210] ;  /* 0x0000840012087abb */ /* 0x000fc60008000a00 */
[----:B------:R-:W-:Y:S01]  /*aa30*/  UIADD3.X UR10, UR10, UR19, UR11, UP0, UP2 ;  /* 0x000000130a0a7290 */ /* 0x000fe200087e440b */
[----:B------:R-:W-:Y:S01]  /*aa40*/  IADD3 R4, P2, P3, R7, UR14, R4 ;  /* 0x0000000e07047c10 */ /* 0x000fe2000fb5e004 */
[----:B------:R-:W-:-:S04]  /*aa50*/  IMAD R7, R9, UR9, RZ ;  /* 0x0000000909077c24 */ /* 0x000fc8000f8e02ff */
[----:B------:R-:W-:Y:S01]  /*aa60*/  IADD3.X R5, R5, UR10, R8, P2, P3 ;  /* 0x0000000a05057c10 */ /* 0x000fe200097e6408 */
[----:B------:R-:W-:Y:S02]  /*aa70*/  IMAD R7, R6, UR8, R7 ;  /* 0x0000000806077c24 */ /* 0x000fe4000f8e0207 */
        /* <DEDUP_REMOVED lines=9> */
.L_x_2416:
[----:B------:R-:W-:Y:S01]  /*ab10*/  SHFL.IDX PT, R4, R9, RZ, 0x1c1f ;  /* 0x001c1fff09047589 */ /* 0x000fe200000e0000 */
[----:B------:R-:W-:Y:S01]  /*ab20*/  VIADD R12, R198, UR42 ;  /* 0x0000002ac60c7c36 */ /* 0x000fe20008000000 */
[----:B------:R-:W-:Y:S01]  /*ab30*/  LOP3.LUT P0, RZ, R181, 0x3, RZ, 0xc0, !PT ;  /* 0x00000003b5ff7812 */ /* 0x000fe2000780c0ff */
[----:B-----5:R-:W-:Y:S01]  /*ab40*/  IMAD R23, R23, R26, RZ ;  /* 0x0000001a17177224 */ /* 0x020fe200078e02ff */
[----:B------:R-:W0:Y:S01]  /*ab50*/  SHFL.IDX PT, R5, R10, RZ, 0x1c1f ;  /* 0x001c1fff0a057589 */ /* 0x000e2200000e0000 */
[C---:B------:R-:W-:Y:S01]  /*ab60*/  VIADD R8, R12.reuse, 0x8 ;  /* 0x000000080c087836 */ /* 0x040fe20000000000 */
[----:B------:R-:W-:Y:S02]  /*ab70*/  PLOP3.LUT P3, PT, PT, PT, UP1, 0x80, 0x0 ;  /* 0x000000000000781c */ /* 0x000fe40003f6f018 */
[----:B------:R-:W-:Y:S01]  /*ab80*/  SHFL.IDX PT, R6, R9, 0x1, 0x1c1f ;  /* 0x003c1f0009067f89 */ /* 0x000fe200000e0000 */
[-C--:B------:R-:W-:Y:S02]  /*ab90*/  ISETP.GE.OR P2, PT, R12, R23.reuse, P0 ;  /* 0x000000170c00720c */ /* 0x080fe40000746670 */
[-C--:B------:R-:W-:Y:S01]  /*aba0*/  ISETP.GE.OR P0, PT, R8, R23.reuse, P0 ;  /* 0x000000170800720c */ /* 0x080fe20000706670 */
[----:B------:R-:W1:Y:S10]  /*abb0*/  SHFL.IDX PT, R7, R10, 0x1, 0x1c1f ;  /* 0x003c1f000a077f89 */ /* 0x000e7400000e0000 */
[----:B0-----:R0:W-:Y:S01]  /*abc0*/  @!P2 ST.E desc[UR36][R4.64], R96 ;  /* 0x000000600400a985 */ /* 0x0011e2000c101924 */
[----:B------:R-:W-:-:S03]  /*abd0*/  ISETP.GE.AND P2, PT, R12, R23, PT ;  /* 0x000000170c00720c */ /* 0x000fc60003f46270 */
[----:B-1----:R0:W-:Y:S01]  /*abe0*/  @!P0 ST.E desc[UR36][R6.64], R0 ;  /* 0x0000000006008985 */ /* 0x0021e2000c101924 */
[----:B------:R-:W-:Y:S01]  /*abf0*/  ISETP.GE.AND P0, PT, R8, R23, PT ;  /* 0x000000170800720c */ /* 0x000fe20003f06270 */
[----:B------:R-:W-:-:S12]  /*ac00*/  @P3 BRA `(.L_x_2417) ;  /* 0x00000008008c3947 */ /* 0x000fd80003800000 */
[----:B------:R-:W-:Y:S01]  /*ac10*/  IMAD R3, R178, 0x40, R16 ;  /* 0x00000040b2037824 */ /* 0x000fe200078e0210 */
[----:B------:R-:W-:Y:S01]  /*ac20*/  ULDC.64 UR12, c[0x0][0xaa0] ;  /* 0x0002a800000c7ab9 */ /* 0x000fe20000000a00 */
[----:B------:R-:W-:Y:S02]  /*ac30*/  R2UR UR14, R177 ;  /* 0x00000000b10e72ca */ /* 0x000fe400000e0000 */
[----:B------:R-:W-:-:S03]  /*ac40*/  IMAD.WIDE R24, R3, 0x2, R24 ;  /* 0x0000000203187825 */ /* 0x000fc600078e0218 */
[C---:B------:R-:W-:Y:S02]  /*ac50*/  IADD3 R9, P6, R24.reuse, 0x1000, RZ ;  /* 0x0000100018097810 */ /* 0x040fe40007fde0ff */
[C---:B------:R-:W-:Y:S02]  /*ac60*/  IADD3 R13, P5, R24.reuse, 0x2000, RZ ;  /* 0x00002000180d7810 */ /* 0x040fe40007fbe0ff */
[----:B------:R-:W-:Y:S02]  /*ac70*/  LOP3.LUT R8, R9, 0x380, RZ, 0xc0, !PT ;  /* 0x0000038009087812 */ /* 0x000fe400078ec0ff */
[----:B------:R-:W-:Y:S02]  /*ac80*/  IADD3 R29, P4, R24, 0x3000, RZ ;  /* 0x00003000181d7810 */ /* 0x000fe40007f9e0ff */
[----:B------:R-:W-:Y:S02]  /*ac90*/  SHF.R.U64 R8, R8, 0x3, RZ ;  /* 0x0000000308087819 */ /* 0x000fe400000012ff */
[----:B------:R-:W-:-:S02]  /*aca0*/  IADD3 R33, P3, R24, 0x4000, RZ ;  /* 0x0000400018217810 */ /* 0x000fc40007f7e0ff */
[----:B------:R-:W-:Y:S02]  /*acb0*/  LOP3.LUT R8, R8, R9, RZ, 0x3c, !PT ;  /* 0x0000000908087212 */ /* 0x000fe400078e3cff */
[----:B------:R-:W-:Y:S02]  /*acc0*/  IADD3.X R9, RZ, R25, RZ, P6, !PT ;  /* 0x00000019ff097210 */ /* 0x000fe400037fe4ff */
[C---:B------:R-:W-:Y:S02]  /*acd0*/  IADD3 R3, P6, R24.reuse, 0x7000, RZ ;  /* 0x0000700018037810 */ /* 0x040fe40007fde0ff */
[C---:B------:R-:W-:Y:S02]  /*ace0*/  IADD3 R37, P2, R24.reuse, 0x5000, RZ ;  /* 0x0000500018257810 */ /* 0x040fe40007f5e0ff */
[C---:B------:R-:W-:Y:S01]  /*acf0*/  IADD3 R41, P0, R24.reuse, 0x6000, RZ ;  /* 0x0000600018297810 */ /* 0x040fe20007f1e0ff */
[----:B------:R-:W-:Y:S01]  /*ad00*/  IMAD.X R45, RZ, RZ, R25, P6 ;  /* 0x000000ffff2d7224 */ /* 0x000fe200030e0619 */
[----:B0-----:R-:W-:Y:S01]  /*ad10*/  LOP3.LUT R5, R24, 0x380, RZ, 0xc0, !PT ;  /* 0x0000038018057812 */ /* 0x001fe200078ec0ff */
[----:B------:R-:W-:Y:S01]  /*ad20*/  UIMAD UR10, UR11, UR12, URZ ;  /* 0x0000000c0b0a72a4 */ /* 0x000fe2000f8e023f */
[----:B------:R-:W-:Y:S01]  /*ad30*/  LOP3.LUT R0, R3, 0x380, RZ, 0xc0, !PT ;  /* 0x0000038003007812 */ /* 0x000fe200078ec0ff */
[----:B------:R-:W-:Y:S01]  /*ad40*/  UIMAD.WIDE.U32 UR8, UR4, UR12, URZ ;  /* 0x0000000c040872a5 */ /* 0x000fe2000f8e003f */
[----:B------:R-:W-:Y:S01]  /*ad50*/  LOP3.LUT R12, R13, 0x380, RZ, 0xc0, !PT ;  /* 0x000003800d0c7812 */ /* 0x000fe200078ec0ff */
[----:B------:R-:W5:Y:S01]  /*ad60*/  LD.E.128 R8, desc[UR36][R8.64] ;  /* 0x0000002408087980 */ /* 0x000f62000c101d00 */
[----:B------:R-:W-:-:S02]  /*ad70*/  LOP3.LUT R28, R29, 0x380, RZ, 0xc0, !PT ;  /* 0x000003801d1c7812 */ /* 0x000fc400078ec0ff */
[----:B------:R-:W-:Y:S02]  /*ad80*/  LOP3.LUT R32, R33, 0x380, RZ, 0xc0, !PT ;  /* 0x0000038021207812 */ /* 0x000fe400078ec0ff */
[----:B------:R-:W-:Y:S02]  /*ad90*/  LOP3.LUT R36, R37, 0x380, RZ, 0xc0, !PT ;  /* 0x0000038025247812 */ /* 0x000fe400078ec0ff */
[----:B------:R-:W-:Y:S02]  /*ada0*/  LOP3.LUT R40, R41, 0x380, RZ, 0xc0, !PT ;  /* 0x0000038029287812 */ /* 0x000fe400078ec0ff */
[----:B------:R-:W-:Y:S02]  /*adb0*/  SHF.R.U64 R5, R5, 0x3, RZ ;  /* 0x0000000305057819 */ /* 0x000fe400000012ff */
[----:B------:R-:W-:Y:S02]  /*adc0*/  SHF.R.U64 R0, R0, 0x3, RZ ;  /* 0x0000000300007819 */ /* 0x000fe400000012ff */
[----:B------:R-:W-:-:S02]  /*add0*/  SHF.R.U64 R12, R12, 0x3, RZ ;  /* 0x000000030c0c7819 */ /* 0x000fc400000012ff */
[----:B------:R-:W-:Y:S02]  /*ade0*/  SHF.R.U64 R28, R28, 0x3, RZ ;  /* 0x000000031c1c7819 */ /* 0x000fe400000012ff */
[----:B------:R-:W-:Y:S02]  /*adf0*/  SHF.R.U64 R32, R32, 0x3, RZ ;  /* 0x0000000320207819 */ /* 0x000fe400000012ff */
[----:B------:R-:W-:Y:S02]  /*ae00*/  SHF.R.U64 R36, R36, 0x3, RZ ;  /* 0x0000000324247819 */ /* 0x000fe400000012ff */
[----:B------:R-:W-:Y:S02]  /*ae10*/  SHF.R.U64 R40, R40, 0x3, RZ ;  /* 0x0000000328287819 */ /* 0x000fe400000012ff */
[----:B------:R-:W-:Y:S02]  /*ae20*/  LOP3.LUT R24, R5, R24, RZ, 0x3c, !PT ;  /* 0x0000001805187212 */ /* 0x000fe400078e3cff */
[----:B------:R-:W-:-:S02]  /*ae30*/  LOP3.LUT R44, R0, R3, RZ, 0x3c, !PT ;  /* 0x00000003002c7212 */ /* 0x000fc400078e3cff */
[----:B------:R-:W0:Y:S01]  /*ae40*/  @P1 LDC R3, c[0x0][0xbec] ;  /* 0x0002fb00ff031b82 */ /* 0x000e220000000800 */
[----:B------:R-:W-:Y:S01]  /*ae50*/  LOP3.LUT R12, R12, R13, RZ, 0x3c, !PT ;  /* 0x0000000d0c0c7212 */ /* 0x000fe200078e3cff */
[--C-:B------:R-:W-:Y:S01]  /*ae60*/  IMAD.X R13, RZ, RZ, R25.reuse, P5 ;  /* 0x000000ffff0d7224 */ /* 0x100fe200028e0619 */
[----:B------:R-:W-:Y:S01]  /*ae70*/  LOP3.LUT R28, R28, R29, RZ, 0x3c, !PT ;  /* 0x0000001d1c1c7212 */ /* 0x000fe200078e3cff */
[--C-:B------:R-:W-:Y:S01]  /*ae80*/  IMAD.X R29, RZ, RZ, R25.reuse, P4 ;  /* 0x000000ffff1d7224 */ /* 0x100fe200020e0619 */
[----:B------:R-:W-:Y:S01]  /*ae90*/  LOP3.LUT R32, R32, R33, RZ, 0x3c, !PT ;  /* 0x0000002120207212 */ /* 0x000fe200078e3cff */
[--C-:B------:R-:W-:Y:S01]  /*aea0*/  IMAD.X R33, RZ, RZ, R25.reuse, P3 ;  /* 0x000000ffff217224 */ /* 0x100fe200018e0619 */
[----:B------:R-:W-:Y:S01]  /*aeb0*/  LOP3.LUT R36, R36, R37, RZ, 0x3c, !PT ;  /* 0x0000002524247212 */ /* 0x000fe200078e3cff */
[--C-:B------:R-:W-:Y:S01]  /*aec0*/  IMAD.X R37, RZ, RZ, R25.reuse, P2 ;  /* 0x000000ffff257224 */ /* 0x100fe200010e0619 */
[----:B------:R-:W-:Y:S01]  /*aed0*/  LOP3.LUT R40, R40, R41, RZ, 0x3c, !PT ;  /* 0x0000002928287212 */ /* 0x000fe200078e3cff */
[----:B------:R-:W-:Y:S01]  /*aee0*/  IMAD.X R41, RZ, RZ, R25, P0 ;  /* 0x000000ffff297224 */ /* 0x000fe200000e0619 */
[----:B------:R1:W5:Y:S01]  /*aef0*/  LD.E.128 R4, desc[UR36][R24.64] ;  /* 0x0000002418047980 */ /* 0x000362000c101d00 */
[----:B------:R-:W-:Y:S01]  /*af00*/  UIMAD UR10, UR4, UR13, UR10 ;  /* 0x0000000d040a72a4 */ /* 0x000fe2000f8e020a */
[----:B------:R-:W-:-:S02]  /*af10*/  IMAD R0, R22, 0x20, R178 ;  /* 0x0000002016007824 */ /* 0x000fc400078e02b2 */
[----:B------:R-:W5:Y:S04]  /*af20*/  LD.E.128 R12, desc[UR36][R12.64] ;  /* 0x000000240c0c7980 */ /* 0x000f68000c101d00 */
[----:B------:R-:W5:Y:S01]  /*af30*/  LD.E.128 R28, desc[UR36][R28.64] ;  /* 0x000000241c1c7980 */ /* 0x000f62000c101d00 */
[----:B-1----:R-:W1:Y:S01]  /*af40*/  @P1 LDC R25, c[0x0][0xbf0] ;  /* 0x0002fc00ff191b82 */ /* 0x002e620000000800 */
[----:B------:R-:W-:Y:S01]  /*af50*/  UIADD3 UR9, UR9, UR10, URZ ;  /* 0x0000000a09097290 */ /* 0x000fe2000fffe03f */
[----:B------:R-:W-:Y:S01]  /*af60*/  IADD3 R20, R0, UR42, RZ ;  /* 0x0000002a00147c10 */ /* 0x000fe2000fffe0ff */
[----:B------:R-:W5:Y:S01]  /*af70*/  LD.E.128 R32, desc[UR36][R32.64] ;  /* 0x0000002420207980 */ /* 0x000f62000c101d00 */
[----:B------:R-:W-:Y:S02]  /*af80*/  ULDC.64 UR10, c[0x0][0xae8] ;  /* 0x0002ba00000a7ab9 */ /* 0x000fe40000000a00 */
[----:B------:R-:W-:Y:S01]  /*af90*/  UIMAD.WIDE.U32 UR8, UR14, UR10, UR8 ;  /* 0x0000000a0e0872a5 */ /* 0x000fe2000f8e0008 */
[----:B------:R-:W5:Y:S01]  /*afa0*/  LD.E.128 R36, desc[UR36][R36.64] ;  /* 0x0000002424247980 */ /* 0x000f62000c101d00 */
[----:B------:R-:W-:Y:S01]  /*afb0*/  USHF.R.S32.HI UR4, URZ, 0x1f, UR7 ;  /* 0x0000001f3f047899 */ /* 0x000fe20008011407 */
[----:B0-----:R-:W-:Y:S01]  /*afc0*/  @P1 IMAD.HI.U32 R0, R20, R3, RZ ;  /* 0x0000000314001227 */ /* 0x001fe200078e00ff */
[----:B------:R-:W-:Y:S01]  /*afd0*/  UIMAD UR9, UR14, UR11, UR9 ;  /* 0x0000000b0e0972a4 */ /* 0x000fe2000f8e0209 */
[----:B------:R-:W5:Y:S02]  /*afe0*/  LD.E.128 R40, desc[UR36][R40.64] ;  /* 0x0000002428287980 */ /* 0x000f64000c101d00 */
[----:B------:R-:W-:-:S02]  /*aff0*/  ULDC.64 UR10, c[0x0][0xaf0] ;  /* 0x0002bc00000a7ab9 */ /* 0x000fc40000000a00 */
[----:B------:R-:W-:Y:S01]  /*b000*/  UIMAD UR4, UR4, UR10, URZ ;  /* 0x0000000a040472a4 */ /* 0x000fe2000f8e023f */
[----:B------:R-:W-:Y:S01]  /*b010*/  IMAD.MOV.U32 R21, RZ, RZ, R20 ;  /* 0x000000ffff157224 */ /* 0x000fe200078e0014 */
[----:B------:R-:W-:Y:S01]  /*b020*/  UIMAD.WIDE.U32 UR8, UR7, UR10, UR8 ;  /* 0x0000000a070872a5 */ /* 0x000fe2000f8e0008 */
[----:B------:R-:W5:Y:S01]  /*b030*/  LD.E.128 R44, desc[UR36][R44.64] ;  /* 0x000000242c2c7980 */ /* 0x000f62000c101d00 */
[----:B------:R-:W-:-:S03]  /*b040*/  UIMAD UR4, UR7, UR11, UR4 ;  /* 0x0000000b070472a4 */ /* 0x000fc6000f8e0204 */
[----:B------:R-:W-:Y:S01]  /*b050*/  ULDC.64 UR10, c[0x0][0xae0] ;  /* 0x0002b800000a7ab9 */ /* 0x000fe20000000a00 */
[----:B-1----:R-:W-:Y:S01]  /*b060*/  @P1 SHF.R.U32.HI R21, RZ, R25, R0 ;  /* 0x00000019ff151219 */ /* 0x002fe20000011600 */
[----:B------:R-:W-:Y:S02]  /*b070*/  UIADD3 UR4, UR9, UR4, URZ ;  /* 0x0000000409047290 */ /* 0x000fe4000fffe03f */
[----:B------:R-:W-:Y:S01]  /*b080*/  IMAD.U32 R3, RZ, RZ, UR9 ;  /* 0x00000009ff037e24 */ /* 0x000fe2000f8e00ff */
[----:B------:R-:W-:Y:S01]  /*b090*/  @!PT LDS RZ, [RZ] ;  /* 0x00000000fffff984 */ /* 0x000fe20000000800 */
[----:B------:R-:W-:Y:S01]  /*b0a0*/  @!PT LDS RZ, [RZ] ;  /* 0x00000000fffff984 */ /* 0x000fe20000000800 */
[----:B------:R-:W-:Y:S01]  /*b0b0*/  @!PT LDS RZ, [RZ] ;  /* 0x00000000fffff984 */ /* 0x000fe20000000800 */
[----:B------:R-:W-:Y:S01]  /*b0c0*/  @!PT LDS RZ, [RZ] ;  /* 0x00000000fffff984 */ /* 0x000fe20000000800 */
[----:B------:R0:W-:Y:S06]  /*b0d0*/  MEMBAR.ALL.CTA ;  /* 0x0000000000007992 */ /* 0x0001ec0000008000 */
[----:B0-----:R-:W0:Y:S01]  /*b0e0*/  FENCE.VIEW.ASYNC.S ;  /* 0x00000000000073c6 */ /* 0x001e220000000000 */
[--C-:B------:R-:W-:Y:S01]  /*b0f0*/  SHF.R.S32.HI R0, RZ, 0x1f, R21.reuse ;  /* 0x0000001fff007819 */ /* 0x100fe20000011415 */
[----:B------:R-:W-:-:S02]  /*b100*/  IMAD.MOV R25, RZ, RZ, -R21 ;  /* 0x000000ffff197224 */ /* 0x000fc400078e0a15 */
[----:B------:R-:W-:Y:S01]  /*b110*/  IMAD.U32 R2, RZ, RZ, UR8 ;  /* 0x00000008ff027e24 */ /* 0x000fe2000f8e00ff */
[----:B------:R-:W-:Y:S01]  /*b120*/  ULDC.64 UR8, c[0x0][0xad8] ;  /* 0x0002b60000087ab9 */ /* 0x000fe20000000a00 */
[----:B------:R-:W-:Y:S02]  /*b130*/  IMAD R0, R0, UR10, RZ ;  /* 0x0000000a00007c24 */ /* 0x000fe4000f8e02ff */
[----:B------:R-:W-:Y:S02]  /*b140*/  IMAD R25, R26, R25, R20 ;  /* 0x000000191a197224 */ /* 0x000fe400078e0214 */
[----:B------:R-:W-:Y:S02]  /*b150*/  IMAD.U32 R3, RZ, RZ, UR4 ;  /* 0x00000004ff037e24 */ /* 0x000fe4000f8e00ff */
[C---:B------:R-:W-:Y:S01]  /*b160*/  IMAD R49, R21.reuse, UR11, R0 ;  /* 0x0000000b15317c24 */ /* 0x040fe2000f8e0200 */
[----:B------:R-:W-:Y:S01]  /*b170*/  SHF.R.S32.HI R0, RZ, 0x1f, R25 ;  /* 0x0000001fff007819 */ /* 0x000fe20000011419 */
[----:B------:R-:W-:-:S04]  /*b180*/  IMAD.WIDE.U32 R2, R21, UR10, R2 ;  /* 0x0000000a15027c25 */ /* 0x000fc8000f8e0002 */
[----:B------:R-:W-:Y:S02]  /*b190*/  IMAD.IADD R3, R3, 0x1, R49 ;  /* 0x0000000103037824 */ /* 0x000fe400078e0231 */
[----:B------:R-:W-:Y:S02]  /*b1a0*/  IMAD R20, R0, UR8, RZ ;  /* 0x0000000800147c24 */ /* 0x000fe4000f8e02ff */
[----:B------:R-:W-:Y:S02]  /*b1b0*/  VIADD R26, R178, UR42 ;  /* 0x0000002ab21a7c36 */ /* 0x000fe40008000000 */
        /* <DEDUP_REMOVED lines=27> */
.L_x_2419:
[----:B------:R-:W-:Y:S05]  /*b370*/  BSYNC B1 ;  /* 0x0000000000017941 */ /* 0x000fea0003800000 */
.L_x_2418:
        /* <DEDUP_REMOVED lines=13> */
.L_x_2421:
[----:B------:R-:W-:Y:S05]  /*b450*/  BSYNC B1 ;  /* 0x0000000000017941 */ /* 0x000fea0003800000 */
.L_x_2420:
        /* <DEDUP_REMOVED lines=13> */
.L_x_2423:
[----:B------:R-:W-:Y:S05]  /*b530*/  BSYNC B1 ;  /* 0x0000000000017941 */ /* 0x000fea0003800000 */
.L_x_2422:
[----:B0-----:R-:W-:Y:S01]  /*b540*/  VIADD R0, R26, 0x60 ;  /* 0x000000601a007836 */ /* 0x001fe20000000000 */
[----:B--2-4-:R-:W4:Y:S04]  /*b550*/  SHFL.IDX PT, R25, R25, 0x3, 0x181f ;  /* 0x00781f0019197f89 */ /* 0x014f2800000e0000 */
[----:B------:R-:W-:Y:S01]  /*b560*/  ISETP.GE.AND P0, PT, R0, R23, PT ;  /* 0x000000170000720c */ /* 0x000fe20003f06270 */
[----:B------:R-:W0:-:S12]  /*b570*/  SHFL.IDX PT, R24, R24, 0x3, 0x181f ;  /* 0x00781f0018187f89 */ /* 0x000e1800000e0000 */
        /* <DEDUP_REMOVED lines=12> */
.L_x_2417:
        /* <DEDUP_REMOVED lines=12> */
[----:B------:R-:W-:Y:S01]  /*b700*/  BSSY B1, `(.L_x_2425) ;  /* 0x0000067000017945 */ /* 0x000fe20003800000 */
[----:B------:R-:W-:Y:S01]  /*b710*/  ULDC.64 UR10, c[0x0][0xb38] ;  /* 0x0002ce00000a7ab9 */ /* 0x000fe20000000a00 */
[----:B------:R-:W-:Y:S01]  /*b720*/  PRMT R97, RZ, 0x654, R97 ;  /* 0x00000654ff617816 */ /* 0x000fe20000000061 */
[----:B------:R-:W-:-:S04]  /*b730*/  UIMAD.WIDE.U32 UR8, UR15, UR10, UR8 ;  /* 0x0000000a0f0872a5 */ /* 0x000fc8000f8e0008 */
[----:B------:R-:W-:Y:S01]  /*b740*/  UIMAD UR9, UR15, UR11, UR9 ;  /* 0x0000000b0f0972a4 */ /* 0x000fe2000f8e0209 */
[----:B------:R2:W-:Y:S02]  /*b750*/  SYNCS.ARRIVE.TRANS64.RED.A1T0 RZ, [R97+URZ], RZ ;  /* 0x000000ff61ff79a7 */ /* 0x0005e4000810043f */
[----:B------:R-:W-:Y:S02]  /*b760*/  ULDC.64 UR10, c[0x0][0xb40] ;  /* 0x0002d000000a7ab9 */ /* 0x000fe40000000a00 */
[----:B------:R-:W-:Y:S02]  /*b770*/  UIMAD UR4, UR4, UR10, URZ ;  /* 0x0000000a040472a4 */ /* 0x000fe4000f8e023f */
[----:B------:R-:W-:Y:S01]  /*b780*/  UIMAD.WIDE.U32 UR8, UR7, UR10, UR8 ;  /* 0x0000000a070872a5 */ /* 0x000fe2000f8e0008 */
[----:B0-----:R-:W-:Y:S01]  /*b790*/  @P1 IMAD.HI.U32 R0, R11, R0, RZ ;  /* 0x000000000b001227 */ /* 0x001fe200078e00ff */
[----:B------:R-:W-:-:S03]  /*b7a0*/  UIMAD UR4, UR7, UR11, UR4 ;  /* 0x0000000b070472a4 */ /* 0x000fc6000f8e0204 */
[----:B------:R-:W-:Y:S01]  /*b7b0*/  ULDC.64 UR10, c[0x0][0xb48] ;  /* 0x0002d200000a7ab9 */ /* 0x000fe20000000a00 */
[----:B------:R-:W-:Y:S01]  /*b7c0*/  UIADD3 UR9, UR9, UR4, URZ ;  /* 0x0000000409097290 */ /* 0x000fe2000fffe03f */
[----:B-1----:R-:W-:-:S03]  /*b7d0*/  @P1 SHF.R.U32.HI R7, RZ, R5, R0 ;  /* 0x00000005ff071219 */ /* 0x002fc60000011600 */
[----:B------:R-:W-:Y:S01]  /*b7e0*/  UIMAD.WIDE.U32 UR8, UR14, UR10, UR8 ;  /* 0x0000000a0e0872a5 */ /* 0x000fe2000f8e0008 */
[--C-:B------:R-:W-:Y:S01]  /*b7f0*/  SHF.R.S32.HI R0, RZ, 0x1f, R7.reuse ;  /* 0x0000001fff007819 */ /* 0x100fe20000011407 */
[----:B------:R-:W-:Y:S02]  /*b800*/  IMAD.MOV R9, RZ, RZ, -R7 ;  /* 0x000000ffff097224 */ /* 0x000fe400078e0a07 */
        /* <DEDUP_REMOVED lines=86> */
.L_x_2426:
[----:B------:R-:W-:Y:S05]  /*bd70*/  BSYNC B1 ;  /* 0x0000000000017941 */ /* 0x000fea0003800000 */
.L_x_2425:
        /* <DEDUP_REMOVED lines=69> */
.L_x_2415:
[----:B------:R-:W-:Y:S01]  /*c1d0*/  R2UR UR4, R161 ;  /* 0x00000000a10472ca */ /* 0x000fe200000e0000 */
[----:B------:R-:W-:Y:S01]  /*c1e0*/  ULDC.64 UR8, c[0x0][0xc00] ;  /* 0x0003000000087ab9 */ /* 0x000fe20000000a00 */
[----:B------:R-:W-:Y:S01]  /*c1f0*/  R2UR UR10, R179 ;  /* 0x00000000b30a72ca */ /* 0x000fe200000e0000 */
[----:B------:R-:W-:Y:S01]  /*c200*/  UISETP.NE.U32.AND UP0, UPT, UR8, URZ, UPT ;  /* 0x0000003f0800728c */ /* 0x000fe2000bf05070 */
[----:B------:R-:W-:-:S03]  /*c210*/  R2UR UR7, R23 ;  /* 0x00000000170772ca */ /* 0x000fc600000e0000 */
[----:B------:R-:W-:-:S03]  /*c220*/  UISETP.NE.AND.EX UP0, UPT, UR9, URZ, UPT, UP0 ;  /* 0x0000003f0900728c */ /* 0x000fc6000bf05300 */
[----:B------:R-:W-:-:S03]  /*c230*/  ULDC.64 UR8, c[0x0][0xc00] ;  /* 0x0003000000087ab9 */ /* 0x000fc60000000a00 */
[----:B------:R-:W-:Y:S01]  /*c240*/  UIMAD.WIDE UR8, UR4, 0x4, UR8 ;  /* 0x00000004040878a5 */ /* 0x000fe2000f8e0208 */
[----:B------:R-:W-:-:S05]  /*c250*/  PLOP3.LUT P1, PT, PT, PT, UP0, 0x80, 0x0 ;  /* 0x000000000000781c */ /* 0x000fca0003f2f008 */
[----:B------:R-:W-:Y:S02]  /*c260*/  IMAD.U32 R2, RZ, RZ, UR8 ;  /* 0x00000008ff027e24 */ /* 0x000fe4000f8e00ff */
[----:B------:R-:W-:Y:S01]  /*c270*/  IMAD.U32 R3, RZ, RZ, UR9 ;  /* 0x00000009ff037e24 */ /* 0x000fe2000f8e00ff */
[----:B------:R-:W-:Y:S02]  /*c280*/  ULDC.64 UR8, c[0x0][0xc08] ;  /* 0x0003020000087ab9 */ /* 0x000fe40000000a00 */
[----:B------:R-:W-:-:S03]  /*c290*/  UISETP.NE.U32.AND UP1, UPT, UR8, URZ, UPT ;  /* 0x0000003f0800728c */ /* 0x000fc6000bf25070 */
[----:B------:R-:W2:Y:S01]  /*c2a0*/  @P1 LDG.E R6, desc[UR36][R2.64] ;  /* 0x0000002402061981 */ /* 0x000ea2000c1e1900 */
[----:B------:R-:W-:-:S06]  /*c2b0*/  UISETP.NE.AND.EX UP1, UPT, UR9, URZ, UPT, UP1 ;  /* 0x0000003f0900728c */ /* 0x000fcc000bf25310 */
[----:B------:R-:W-:-:S05]  /*c2c0*/  PLOP3.LUT P2, PT, PT, PT, UP1, 0x80, 0x0 ;  /* 0x000000000000781c */ /* 0x000fca0003f4f018 */
[----:B------:R-:W-:-:S04]  /*c2d0*/  @UP1 ULEA UR8, UP2, UR4, UR8, 0x2 ;  /* 0x0000000804081291 */ /* 0x000fc8000f84103f */
[----:B------:R-:W-:Y:S02]  /*c2e0*/  @UP1 ULEA.HI.X UR9, UR4, UR9, UR10, 0x2, UP2 ;  /* 0x0000000904091291 */ /* 0x000fe400090f140a */
[----:B------:R-:W-:Y:S01]  /*c2f0*/  MOV R4, UR8 ;  /* 0x0000000800047c02 */ /* 0x000fe20008000f00 */
        /* <DEDUP_REMOVED lines=16> */
.L_x_2427:
[----:B------:R-:W-:Y:S01]  /*c400*/  R2UR UR7, R161 ;  /* 0x00000000a10772ca */ /* 0x000fe200000e0000 */
[----:B------:R-:W-:Y:S01]  /*c410*/  BSSY B1, `(.L_x_2428) ;  /* 0x000003d000017945 */ /* 0x000fe20003800000 */
[----:B------:R-:W-:-:S11]  /*c420*/  R2UR UR8, R179 ;  /* 0x00000000b30872ca */ /* 0x000fd600000e0000 */
[----:B------:R-:W-:Y:S02]  /*c430*/  USEL UR7, UR7, URZ, !UP0 ;  /* 0x0000003f07077287 */ /* 0x000fe4000c000000 */
[----:B------:R-:W-:Y:S01]  /*c440*/  USEL UR10, UR8, URZ, !UP0 ;  /* 0x0000003f080a7287 */ /* 0x000fe2000c000000 */
[----:B------:R-:W-:Y:S11]  /*c450*/  @P0 BRA `(.L_x_2429) ;  /* 0x0000000000e00947 */ /* 0x000ff60003800000 */
[----:B------:R-:W0:Y:S01]  /*c460*/  S2R R3, SR_TID.X ;  /* 0x0000000000037919 */ /* 0x000e220000002100 */
[----:B------:R-:W1:Y:S01]  /*c470*/  LDC R9, c[0x0][0xbe8] ;  /* 0x0002fa00ff097b82 */ /* 0x000e620000000800 */
[----:B------:R-:W-:Y:S02]  /*c480*/  IMAD.U32 R4, RZ, RZ, UR42 ;  /* 0x0000002aff047e24 */ /* 0x000fe4000f8e00ff */
[----:B-1---5:R-:W-:-:S03]  /*c490*/  IMAD R2, R0, R9, RZ ;  /* 0x0000000900027224 */ /* 0x022fc600078e02ff */
        /* <DEDUP_REMOVED lines=17> */
[----:B------:R-:W-:Y:S02]  /*c5b0*/  UIMAD.WIDE.U32 UR16, UR8, UR19, URZ ;  /* 0x00000013081072a5 */ /* 0x000fe4000f8e003f */
[----:B------:R-:W-:Y:S01]  /*c5c0*/  UIMAD UR13, UR13, UR7, URZ ;  /* 0x000000070d0d72a4 */ /* 0x000fe2000f8e023f */
[----:B0-----:R-:W-:Y:S01]  /*c5d0*/  @P0 IMAD.HI.U32 R2, R4, R3, RZ ;  /* 0x0000000304020227 */ /* 0x001fe200078e00ff */
[----:B------:R-:W-:Y:S02]  /*c5e0*/  UIMAD UR19, UR9, UR19, URZ ;  /* 0x00000013091372a4 */ /* 0x000fe4000f8e023f */
[----:B------:R-:W-:Y:S02]  /*c5f0*/  UIMAD.WIDE.U32 UR8, UR12, UR7, URZ ;  /* 0x000000070c0872a5 */ /* 0x000fe4000f8e003f */
[----:B------:R-:W-:-:S02]  /*c600*/  UIMAD.WIDE.U32 UR22, UR14, UR11, URZ ;  /* 0x0000000b0e1672a5 */ /* 0x000fc4000f8e003f */
[----:B------:R-:W-:Y:S01]  /*c610*/  UIMAD UR11, UR15, UR11, URZ ;  /* 0x0000000b0f0b72a4 */ /* 0x000fe2000f8e023f */
[----:B-1----:R-:W-:Y:S01]  /*c620*/  @P0 SHF.R.U32.HI R5, RZ, R7, R2 ;  /* 0x00000007ff050219 */ /* 0x002fe20000011602 */
[----:B------:R-:W-:Y:S02]  /*c630*/  UIMAD UR13, UR12, UR10, UR13 ;  /* 0x0000000a0c0d72a4 */ /* 0x000fe4000f8e020d */
[----:B------:R-:W-:Y:S01]  /*c640*/  UIADD3 UR16, UP1, UP2, UR8, UR16, UR4 ;  /* 0x0000001008107290 */ /* 0x000fe2000fa3e004 */
[----:B------:R-:W-:Y:S01]  /*c650*/  IMAD.U32 R2, RZ, RZ, UR22 ;  /* 0x00000016ff027e24 */ /* 0x000fe2000f8e00ff */
[----:B------:R-:W-:Y:S01]  /*c660*/  UIADD3 UR8, UR23, UR11, URZ ;  /* 0x0000000b17087290 */ /* 0x000fe2000fffe03f */
[--C-:B------:R-:W-:Y:S01]  /*c670*/  IMAD.MOV R7, RZ, RZ, -R5.reuse ;  /* 0x000000ffff077224 */ /* 0x100fe200078e0a05 */
[----:B------:R-:W-:Y:S01]  /*c680*/  UIADD3 UR19, UR17, UR19, URZ ;  /* 0x0000001311137290 */ /* 0x000fe2000fffe03f */
[----:B------:R-:W-:Y:S01]  /*c690*/  MOV R3, UR23 ;  /* 0x0000001700037c02 */ /* 0x000fe20008000f00 */
[----:B------:R-:W-:Y:S01]  /*c6a0*/  UIADD3 UR11, UR9, UR13, URZ ;  /* 0x0000000d090b7290 */ /* 0x000fe2000fffe03f */
[----:B------:R-:W-:Y:S01]  /*c6b0*/  IMAD R7, R9, R7, R4 ;  /* 0x0000000709077224 */ /* 0x000fe200078e0204 */
[----:B------:R-:W-:Y:S01]  /*c6c0*/  IADD3 R2, P0, P1, R5, UR16, R2 ;  /* 0x0000001005027c10 */ /* 0x000fe2000f91e002 */
[----:B------:R-:W-:Y:S01]  /*c6d0*/  IMAD.U32 R6, RZ, RZ, UR8 ;  /* 0x00000008ff067e24 */ /* 0x000fe2000f8e00ff */
[----:B------:R-:W-:Y:S01]  /*c6e0*/  UIADD3.X UR11, UR11, UR19, UR20, UP1, UP2 ;  /* 0x000000130b0b7290 */ /* 0x000fe20008fe4414 */
[----:B------:R-:W-:Y:S01]  /*c6f0*/  SHF.R.S32.HI R5, RZ, 0x1f, R5 ;  /* 0x0000001fff057819 */ /* 0x000fe20000011405 */
[----:B------:R-:W-:Y:S01]  /*c700*/  ULDC.64 UR8, c[0x0][UR18+0x210] ;  /* 0x0000840012087abb */ /* 0x000fe20008000a00 */
[----:B------:R-:W-:Y:S01]  /*c710*/  SHF.R.S32.HI R4, RZ, 0x1f, R7 ;  /* 0x0000001fff047819 */ /* 0x000fe20000011407 */
[----:B------:R-:W-:Y:S01]  /*c720*/  IMAD R9, R7, UR9, RZ ;  /* 0x0000000907097c24 */ /* 0x000fe2000f8e02ff */
[----:B------:R-:W-:Y:S01]  /*c730*/  ULDC.64 UR12, c[0x0][0xba8] ;  /* 0x0002ea00000c7ab9 */ /* 0x000fe20000000a00 */
[----:B------:R-:W-:Y:S01]  /*c740*/  IADD3.X R3, R5, UR11, R6, P0, P1 ;  /* 0x0000000b05037c10 */ /* 0x000fe200087e2406 */
[----:B------:R-:W-:Y:S01]  /*c750*/  @!UP0 ULDC UR12, c[0x0][0xb50] ;  /* 0x0002d400000c8ab9 */ /* 0x000fe20000000800 */
[----:B------:R-:W-:Y:S01]  /*c760*/  IMAD R9, R4, UR8, R9 ;  /* 0x0000000804097c24 */ /* 0x000fe2000f8e0209 */
[----:B------:R-:W-:Y:S01]  /*c770*/  @!UP0 ULDC UR13, c[0x0][0xb54] ;  /* 0x0002d500000d8ab9 */ /* 0x000fe20000000800 */
[----:B------:R-:W-:-:S04]  /*c780*/  IMAD.WIDE.U32 R2, R7, UR8, R2 ;  /* 0x0000000807027c25 */ /* 0x000fc8000f8e0002 */
[----:B------:R-:W-:Y:S01]  /*c790*/  IMAD.IADD R3, R3, 0x1, R9 ;  /* 0x0000000103037824 */ /* 0x000fe200078e0209 */
[----:B------:R-:W-:-:S04]  /*c7a0*/  LEA R4, P0, R2, UR12, 0x2 ;  /* 0x0000000c02047c11 */ /* 0x000fc8000f8010ff */
[----:B------:R-:W-:Y:S01]  /*c7b0*/  LEA.HI.X R5, R2, UR13, R3, 0x2, P0 ;  /* 0x0000000d02057c11 */ /* 0x000fe200080f1403 */
[----:B------:R-:W-:-:S05]  /*c7c0*/  IMAD.MOV.U32 R3, RZ, RZ, -0x800000 ;  /* 0xff800000ff037424 */ /* 0x000fca00078e00ff */
[----:B------:R0:W-:Y:S03]  /*c7d0*/  STG.E desc[UR36][R4.64], R3 ;  /* 0x0000000304007986 */ /* 0x0001e6000c101924 */
.L_x_2429:
[----:B------:R-:W-:Y:S05]  /*c7e0*/  BSYNC B1 ;  /* 0x0000000000017941 */ /* 0x000fea0003800000 */
.L_x_2428:
[----:B------:R-:W-:-:S13]  /*c7f0*/  R2UR UR8, R23 ;  /* 0x00000000170872ca */ /* 0x000fda00000e0000 */
[----:B------:R-:W-:-:S06]  /*c800*/  UISETP.GT.AND UP0, UPT, UR8, 0x1, UPT ;  /* 0x000000010800788c */ /* 0x000fcc000bf04270 */
[----:B------:R-:W-:-:S13]  /*c810*/  PLOP3.LUT P0, PT, PT, PT, UP0, 0x80, 0x0 ;  /* 0x000000000000781c */ /* 0x000fda0003f0f008 */
[----:B------:R-:W-:Y:S05]  /*c820*/  @P0 BRA `(.L_x_2424) ;  /* 0x0000000400a80947 */ /* 0x000fea0003800000 */
[----:B------:R-:W1:Y:S01]  /*c830*/  LDC R11, c[0x0][0xbe8] ;  /* 0x0002fa00ff0b7b82 */ /* 0x000e620000000800 */
[----:B------:R-:W-:Y:S01]  /*c840*/  ULDC.64 UR12, c[0x0][0xaa0] ;  /* 0x0002a800000c7ab9 */ /* 0x000fe20000000a00 */
[----:B------:R-:W-:Y:S01]  /*c850*/  R2UR UR14, R177 ;  /* 0x00000000b10e72ca */ /* 0x000fe200000e0000 */
[----:B------:R-:W-:Y:S01]  /*c860*/  UIMAD UR11, UR20, UR12, URZ ;  /* 0x0000000c140b72a4 */ /* 0x000fe2000f8e023f */
[----:B------:R-:W-:Y:S01]  /*c870*/  IMAD R2, R22, 0x20, R178 ;  /* 0x0000002016027824 */ /* 0x000fe200078e02b2 */
[----:B------:R-:W-:Y:S01]  /*c880*/  UIMAD.WIDE.U32 UR8, UR4, UR12, URZ ;  /* 0x0000000c040872a5 */ /* 0x000fe2000f8e003f */
[----:B------:R-:W-:Y:S01]  /*c890*/  BSSY B1, `(.L_x_2430) ;  /* 0x0000039000017945 */ /* 0x000fe20003800000 */
[----:B------:R-:W-:Y:S01]  /*c8a0*/  UIMAD UR11, UR4, UR13, UR11 ;  /* 0x0000000d040b72a4 */ /* 0x000fe2000f8e020b */
[----:B------:R-:W-:Y:S02]  /*c8b0*/  VIADD R6, R2, UR42 ;  /* 0x0000002a02067c36 */ /* 0x000fe40008000000 */
[----:B------:R-:W-:Y:S01]  /*c8c0*/  ULDC.64 UR12, c[0x0][0xae8] ;  /* 0x0002ba00000c7ab9 */ /* 0x000fe20000000a00 */
[----:B------:R-:W-:Y:S01]  /*c8d0*/  UIADD3 UR9, UR9, UR11, URZ ;  /* 0x0000000b09097290 */ /* 0x000fe2000fffe03f */
[----:B0-----:R-:W-:-:S03]  /*c8e0*/  IMAD.MOV.U32 R5, RZ, RZ, R6 ;  /* 0x000000ffff057224 */ /* 0x001fc600078e0006 */
[----:B------:R-:W-:-:S04]  /*c8f0*/  UIMAD.WIDE.U32 UR8, UR14, UR12, UR8 ;  /* 0x0000000c0e0872a5 */ /* 0x000fc8000f8e0008 */
[----:B------:R-:W-:-:S03]  /*c900*/  UIMAD UR9, UR14, UR13, UR9 ;  /* 0x0000000d0e0972a4 */ /* 0x000fc6000f8e0209 */
[----:B------:R-:W-:Y:S01]  /*c910*/  ULDC.64 UR12, c[0x0][0xaf0] ;  /* 0x0002bc00000c7ab9 */ /* 0x000fe20000000a00 */
[----:B-1----:R-:W-:Y:S01]  /*c920*/  ISETP.NE.AND P0, PT, R11, 0x1, PT ;  /* 0x000000010b00780c */ /* 0x002fe20003f05270 */
[----:B------:R-:W-:Y:S02]  /*c930*/  UIMAD UR10, UR10, UR12, URZ ;  /* 0x0000000c0a0a72a4 */ /* 0x000fe4000f8e023f */
[----:B------:R-:W-:Y:S02]  /*c940*/  UIMAD.WIDE.U32 UR8, UR7, UR12, UR8 ;  /* 0x0000000c070872a5 */ /* 0x000fe4000f8e0008 */
[----:B------:R-:W-:-:S03]  /*c950*/  UIMAD UR4, UR7, UR13, UR10 ;  /* 0x0000000d070472a4 */ /* 0x000fc6000f8e020a */
[----:B------:R-:W-:Y:S01]  /*c960*/  ULDC.64 UR10, c[0x0][0xae0] ;  /* 0x0002b800000a7ab9 */ /* 0x000fe20000000a00 */
[----:B------:R-:W-:-:S04]  /*c970*/  UIADD3 UR4, UR9, UR4, URZ ;  /* 0x0000000409047290 */ /* 0x000fc8000fffe03f */
        /* <DEDUP_REMOVED lines=17> */
[----:B------:R-:W-:Y:S02]  /*ca90*/  VIADD R6, R178, UR42 ;  /* 0x0000002ab2067c36 */ /* 0x000fe40008000000 */
[----:B-----5:R-:W-:Y:S02]  /*caa0*/  IMAD R11, R0, R11, RZ ;  /* 0x0000000b000b7224 */ /* 0x020fe400078e02ff */
[C---:B------:R-:W-:Y:S02]  /*cab0*/  IMAD R5, R7.reuse, UR9, R4 ;  /* 0x0000000907057c24 */ /* 0x040fe4000f8e0204 */
[----:B------:R-:W-:Y:S01]  /*cac0*/  IMAD.WIDE.U32 R2, R7, UR8, R2 ;  /* 0x0000000807027c25 */ /* 0x000fe2000f8e0002 */
[----:B------:R-:W-:Y:S01]  /*cad0*/  ISETP.GE.AND P2, PT, R6, R11, PT ;  /* 0x0000000b0600720c */ /* 0x000fe20003f46270 */
[----:B------:R-:W-:-:S02]  /*cae0*/  ULDC.64 UR8, c[0x0][0xa80] ;  /* 0x0002a00000087ab9 */ /* 0x000fc40000000a00 */
[----:B------:R-:W-:Y:S01]  /*caf0*/  VIADD R0, R6, 0x20 ;  /* 0x0000002006007836 */ /* 0x000fe20000000000 */
[----:B------:R-:W-:Y:S01]  /*cb00*/  LEA R4, P3, R2, UR8, 0x1 ;  /* 0x0000000802047c11 */ /* 0x000fe2000f8608ff */
[----:B------:R-:W-:-:S03]  /*cb10*/  IMAD.IADD R3, R3, 0x1, R5 ;  /* 0x0000000103037824 */ /* 0x000fc600078e0205 */
[-C--:B------:R-:W-:Y:S01]  /*cb20*/  ISETP.GE.AND P1, PT, R0, R11.reuse, PT ;  /* 0x0000000b0000720c */ /* 0x080fe20003f26270 */
[----:B------:R-:W-:Y:S01]  /*cb30*/  VIADD R0, R6, 0x40 ;  /* 0x0000004006007836 */ /* 0x000fe20000000000 */
[----:B------:R-:W-:Y:S02]  /*cb40*/  LEA.HI.X R5, R2, UR9, R3, 0x1, P3 ;  /* 0x0000000902057c11 */ /* 0x000fe400098f0c03 */
[----:B------:R0:W1:Y:S02]  /*cb50*/  SHFL.IDX PT, R2, R4, RZ, 0x181f ;  /* 0x00181fff04027589 */ /* 0x00006400000e0000 */
[----:B------:R-:W-:Y:S02]  /*cb60*/  ISETP.GE.AND P0, PT, R0, R11, PT ;  /* 0x0000000b0000720c */ /* 0x000fe40003f06270 */
[----:B------:R0:W2:Y:S01]  /*cb70*/  SHFL.IDX PT, R0, R5, RZ, 0x181f ;  /* 0x00181fff05007589 */ /* 0x0000a200000e0000 */
        /* <DEDUP_REMOVED lines=8> */
[----:B------:R3:W-:Y:S04]  /*cc00*/  @!P4 ST.E.128 desc[UR36][R8.64], RZ ;  /* 0x000000ff0800c985 */ /* 0x0007e8000c101d24 */
[----:B------:R3:W-:Y:S02]  /*cc10*/  @!P5 ST.E.128 desc[UR36][R2.64], RZ ;  /* 0x000000ff0200d985 */ /* 0x0007e4000c101d24 */
.L_x_2431:
[----:B------:R-:W-:Y:S05]  /*cc20*/  BSYNC B1 ;  /* 0x0000000000017941 */ /* 0x000fea0003800000 */
.L_x_2430:
[----:B--2---:R2:W4:Y:S01]  /*cc30*/  SHFL.IDX PT, R0, R5, 0x1, 0x181f ;  /* 0x00381f0005007f89 */ /* 0x00452200000e0000 */
[----:B------:R-:W-:Y:S03]  /*cc40*/  BSSY B1, `(.L_x_2432) ;  /* 0x000000c000017945 */ /* 0x000fe60003800000 */
[----:B-1-3--:R2:W1:Y:S01]  /*cc50*/  SHFL.IDX PT, R2, R4, 0x1, 0x181f ;  /* 0x00381f0004027f89 */ /* 0x00a46200000e0000 */
[----:B------:R-:W-:Y:S05]  /*cc60*/  @P1 BRA `(.L_x_2433) ;  /* 0x0000000000241947 */ /* 0x000fea0003800000 */
[----:B------:R-:W-:Y:S02]  /*cc70*/  ULDC UR4, c[0x0][0xac8] ;  /* 0x0002b20000047ab9 */ /* 0x000fe40000000800 */
[----:B------:R-:W-:Y:S02]  /*cc80*/  ISETP.GE.AND P3, PT, R16, UR4, PT ;  /* 0x0000000410007c0c */ /* 0x000fe4000bf66270 */
[----:B------:R-:W-:-:S11]  /*cc90*/  ISETP.GE.AND P4, PT, R19, UR4, PT ;  /* 0x0000000413007c0c */ /* 0x000fd6000bf86270 */
[CC--:B-1----:R-:W-:Y:S02]  /*cca0*/  @!P3 LEA R8, P1, R16.reuse, R2.reuse, 0x1 ;  /* 0x000000021008b211 */ /* 0x0c2fe400078208ff */
[C---:B------:R-:W-:Y:S02]  /*ccb0*/  @!P4 LEA R2, P2, R19.reuse, R2, 0x1 ;  /* 0x000000021302c211 */ /* 0x040fe400078408ff */
[-C--:B----4-:R-:W-:Y:S02]  /*ccc0*/  @!P3 LEA.HI.X R9, R16, R0.reuse, R202, 0x1, P1 ;  /* 0x000000001009b211 */ /* 0x090fe400008f0cca */
[----:B------:R-:W-:-:S03]  /*ccd0*/  @!P4 LEA.HI.X R3, R19, R0, R201, 0x1, P2 ;  /* 0x000000001303c211 */ /* 0x000fc600010f0cc9 */
[----:B------:R3:W-:Y:S04]  /*cce0*/  @!P3 ST.E.128 desc[UR36][R8.64], RZ ;  /* 0x000000ff0800b985 */ /* 0x0007e8000c101d24 */
[----:B------:R3:W-:Y:S02]  /*ccf0*/  @!P4 ST.E.128 desc[UR36][R2.64], RZ ;  /* 0x000000ff0200c985 */ /* 0x0007e4000c101d24 */
.L_x_2433:
[----:B------:R-:W-:Y:S05]  /*cd00*/  BSYNC B1 ;  /* 0x0000000000017941 */ /* 0x000fea0003800000 */
.L_x_2432:
[----:B----4-:R4:W0:Y:S01]  /*cd10*/  SHFL.IDX PT, R0, R5, 0x2, 0x181f ;  /* 0x00581f0005007f89 */ /* 0x01082200000e0000 */
        /* <DEDUP_REMOVED lines=8> */
[-C--:B0-----:R-:W-:Y:S02]  /*cda0*/  @!P2 LEA.HI.X R9, R16, R0.reuse, R202, 0x1, P0 ;  /* 0x000000001009a211 */ /* 0x081fe400000f0cca */
[----:B------:R-:W-:-:S03]  /*cdb0*/  @!P3 LEA.HI.X R3, R19, R0, R201, 0x1, P1 ;  /* 0x000000001303b211 */ /* 0x000fc600008f0cc9 */
[----:B------:R3:W-:Y:S04]  /*cdc0*/  @!P2 ST.E.128 desc[UR36][R8.64], RZ ;  /* 0x000000ff0800a985 */ /* 0x0007e8000c101d24 */
[----:B------:R3:W-:Y:S02]  /*cdd0*/  @!P3 ST.E.128 desc[UR36][R2.64], RZ ;  /* 0x000000ff0200b985 */ /* 0x0007e4000c101d24 */
.L_x_2435:
[----:B------:R-:W-:Y:S05]  /*cde0*/  BSYNC B1 ;  /* 0x0000000000017941 */ /* 0x000fea0003800000 */
.L_x_2434:
[----:B0-----:R-:W-:Y:S01]  /*cdf0*/  IADD3 R0, R6, 0x60, RZ ;  /* 0x0000006006007810 */ /* 0x001fe20007ffe0ff */
[----:B--2-4-:R-:W2:Y:S03]  /*ce00*/  SHFL.IDX PT, R5, R5, 0x3, 0x181f ;  /* 0x00781f0005057f89 */ /* 0x014ea600000e0000 */
[----:B------:R-:W-:Y:S01]  /*ce10*/  ISETP.GE.AND P0, PT, R0, R11, PT ;  /* 0x0000000b0000720c */ /* 0x000fe20003f06270 */
[----:B-1-3--:R1:W3:-:S12]  /*ce20*/  SHFL.IDX PT, R2, R4, 0x3, 0x181f ;  /* 0x00781f0004027f89 */ /* 0x00a2d800000e0000 */
[----:B-1----:R-:W-:Y:S05]  /*ce30*/  @P0 BRA `(.L_x_2424) ;  /* 0x0000000000240947 */ /* 0x002fea0003800000 */
[----:B------:R-:W-:Y:S02]  /*ce40*/  ULDC UR4, c[0x0][0xac8] ;  /* 0x0002b20000047ab9 */ /* 0x000fe40000000800 */
[----:B------:R-:W-:Y:S02]  /*ce50*/  ISETP.GE.AND P2, PT, R16, UR4, PT ;  /* 0x0000000410007c0c */ /* 0x000fe4000bf46270 */
[----:B------:R-:W-:-:S11]  /*ce60*/  ISETP.GE.AND P3, PT, R19, UR4, PT ;  /* 0x0000000413007c0c */ /* 0x000fd6000bf66270 */
[CC--:B---3--:R-:W-:Y:S02]  /*ce70*/  @!P2 LEA R6, P0, R16.reuse, R2.reuse, 0x1 ;  /* 0x000000021006a211 */ /* 0x0c8fe400078008ff */
[C---:B------:R-:W-:Y:S02]  /*ce80*/  @!P3 LEA R2, P1, R19.reuse, R2, 0x1 ;  /* 0x000000021302b211 */ /* 0x040fe400078208ff */
[-C--:B--2---:R-:W-:Y:S02]  /*ce90*/  @!P2 LEA.HI.X R7, R16, R5.reuse, R202, 0x1, P0 ;  /* 0x000000051007a211 */ /* 0x084fe400000f0cca */
[----:B------:R-:W-:-:S03]  /*cea0*/  @!P3 LEA.HI.X R3, R19, R5, R201, 0x1, P1 ;  /* 0x000000051303b211 */ /* 0x000fc600008f0cc9 */
[----:B------:R1:W-:Y:S04]  /*ceb0*/  @!P2 ST.E.128 desc[UR36][R6.64], RZ ;  /* 0x000000ff0600a985 */ /* 0x0003e8000c101d24 */
[----:B------:R1:W-:Y:S02]  /*cec0*/  @!P3 ST.E.128 desc[UR36][R2.64], RZ ;  /* 0x000000ff0200b985 */ /* 0x0003e4000c101d24 */
.L_x_2424:
[----:B------:R-:W-:Y:S05]  /*ced0*/  BSYNC B0 ;  /* 0x0000000000007941 */ /* 0x000fea0003800000 */
.L_x_2414:
[----:B------:R-:W-:Y:S02]  /*cee0*/  ULDC UR4, c[0x0][0xc3c] ;  /* 0x00030f0000047ab9 */ /* 0x000fe40000000800 */
[----:B------:R-:W-:-:S13]  /*cef0*/  ISETP.GE.AND P0, PT, R27, UR4, PT ;  /* 0x000000041b007c0c */ /* 0x000fda000bf06270 */
[----:B------:R-:W-:Y:S05]  /*cf00*/  @!P0 BRA `(.L_x_2436) ;  /* 0xffffff4000108947 */ /* 0x000fea000383ffff */
[----:B------:R-:W-:Y:S05]  /*cf10*/  EXIT ;  /* 0x000000000000794d */ /* 0x000fea0003800000 */
.L_x_2371:
        /* <DEDUP_REMOVED lines=16> */
.L_x_2437:
        /* <DEDUP_REMOVED lines=44> */
.L_x_2441:
        /* <DEDUP_REMOVED lines=35> */
.L_x_2439:
        /* <DEDUP_REMOVED lines=13> */
.L_x_2442:
        /* <DEDUP_REMOVED lines=32> */
[----:B------:R-:W-:Y:S02]  /*d7e0*/  IABS R2, R9 ;  /* 0x0000000900027213 */ /* 0x000fe40000000000 */
[----:B0-----:R-:W-:Y:S01]  /*d7f0*/  IADD3 R11, RZ, -R3, RZ ;  /* 0x80000003ff0b7210 */ /* 0x001fe20007ffe0ff */
        /* <DEDUP_REMOVED lines=19> */
[----:B------:R-:W-:-:S06]  /*d930*/  @P0 IADD3 R2, R2, 0x1, RZ ;  /* 0x0000000102020810 */ /* 0x000fcc0007ffe0ff */
        /* <DEDUP_REMOVED lines=8> */
.L_x_2443:
[----:B------:R-:W0:Y:S02]  /*d9c0*/  LDC.64 R2, c[0x0][0xc90] ;  /* 0x00032400ff027b82 */ /* 0x000e240000000a00 */
[----:B0-----:R-:W-:-:S05]  /*d9d0*/  IMAD.WIDE R2, R19, 0x4, R2 ;  /* 0x0000000413027825 */ /* 0x001fca00078e0202 */
[----:B------:R0:W2:Y:S01]  /*d9e0*/  LDG.E R11, desc[UR36][R2.64] ;  /* 0x00000024020b7981 */ /* 0x0000a2000c1e1900 */
[----:B------:R-:W-:Y:S02]  /*d9f0*/  IABS R13, R5 ;  /* 0x00000005000d7213 */ /* 0x000fe40000000000 */
[----:B0-----:R-:W-:Y:S01]  /*da00*/  MOV R2, RZ ;  /* 0x000000ff00027202 */ /* 0x001fe20000000f00 */
        /* <DEDUP_REMOVED lines=23> */
[----:B------:R-:W-:Y:S01]  /*db80*/  IMAD R13, R11, R2, RZ ;  /* 0x000000020b0d7224 */ /* 0x000fe200078e02ff */
[----:B------:R-:W-:-:S03]  /*db90*/  IADD3 R2, -R2, RZ, RZ ;  /* 0x000000ff02027210 */ /* 0x000fc60007ffe1ff */
        /* <DEDUP_REMOVED lines=29> */
[----:B------:R-:W-:-:S05]  /*dd70*/  @!P1 LOP3.LUT R2, RZ, R11, RZ, 0x33, !PT ;  /* 0x0000000bff029212 */ /* 0x000fca00078e33ff */
[----:B------:R-:W-:-:S07]  /*dd80*/  IMAD R18, R2, R18, R3 ;  /* 0x0000001202127224 */ /* 0x000fce00078e0203 */
.L_x_2444:
[----:B------:R-:W-:-:S05]  /*dd90*/  LOP3.LUT R17, RZ, R2, RZ, 0x33, !PT ;  /* 0x00000002ff117212 */ /* 0x000fca00078e33ff */
[----:B------:R-:W-:Y:S01]  /*dda0*/  IMAD.IADD R17, R0, 0x1, R17 ;  /* 0x0000000100117824 */ /* 0x000fe200078e0211 */
[----:B------:R-:W-:Y:S06]  /*ddb0*/  BRA `(.L_x_2445) ;  /* 0x0000000000147947 */ /* 0x000fec0003800000 */
.L_x_2440:
[----:B------:R-:W-:Y:S01]  /*ddc0*/  ULDC UR4, c[0x0][0xc3c] ;  /* 0x00030f0000047ab9 */ /* 0x000fe20000000800 */
[----:B------:R-:W-:Y:S02]  /*ddd0*/  IMAD.MOV.U32 R17, RZ, RZ, RZ ;  /* 0x000000ffff117224 */ /* 0x000fe400078e00ff */
[----:B------:R-:W-:Y:S02]  /*dde0*/  IMAD.U32 R16, RZ, RZ, UR6 ;  /* 0x00000006ff107e24 */ /* 0x000fe4000f8e00ff */
[----:B------:R-:W-:Y:S02]  /*ddf0*/  IMAD.MOV.U32 R18, RZ, RZ, RZ ;  /* 0x000000ffff127224 */ /* 0x000fe400078e00ff */
[----:B------:R-:W-:-:S07]  /*de00*/  IMAD.U32 R19, RZ, RZ, UR4 ;  /* 0x00000004ff137e24 */ /* 0x000fce000f8e00ff */
.L_x_2445:
[----:B------:R-:W-:-:S13]  /*de10*/  ISETP.NE.AND P0, PT, R7, RZ, PT ;  /* 0x000000ff0700720c */ /* 0x000fda0003f05270 */
[----:B------:R-:W0:Y:S01]  /*de20*/  @!P0 S2R R3, SR_CgaCtaId ;  /* 0x0000000000038919 */ /* 0x000e220000008800 */
[----:B------:R-:W-:-:S04]  /*de30*/  @!P0 MOV R0, 0x400 ;  /* 0x0000040000008802 */ /* 0x000fc80000000f00 */
[----:B0-----:R-:W-:-:S05]  /*de40*/  @!P0 LEA R0, R3, R0, 0x18 ;  /* 0x0000000003008211 */ /* 0x001fca00078ec0ff */
[----:B------:R1:W-:Y:S01]  /*de50*/  @!P0 STS.128 [R0+0x2a8d0], R16 ;  /* 0x02a8d01000008388 */ /* 0x0003e20000000c00 */
[----:B------:R-:W-:Y:S06]  /*de60*/  BAR.ARV 0x5, 0x180 ;  /* 0x0146000000007b1d */ /* 0x000fec0000002000 */
.L_x_2438:
[----:B------:R2:W-:Y:S01]  /*de70*/  STL [R1+0x14], RZ ;  /* 0x000014ff01007387 */ /* 0x0005e20000100800 */
[----:B------:R-:W-:Y:S01]  /*de80*/  ULDC UR4, c[0x0][0xc3c] ;  /* 0x00030f0000047ab9 */ /* 0x000fe20000000800 */
[----:B------:R-:W-:Y:S01]  /*de90*/  IMAD.MOV.U32 R28, RZ, RZ, 0x1 ;  /* 0x00000001ff1c7424 */ /* 0x000fe200078e00ff */
[----:B0-----:R-:W-:Y:S02]  /*dea0*/  ISETP.GE.AND P0, PT, R19, UR4, PT ;  /* 0x0000000413007c0c */ /* 0x001fe4000bf06270 */
[----:B------:R-:W-:-:S11]  /*deb0*/  MOV R27, RZ ;  /* 0x000000ff001b7202 */ /* 0x000fd60000000f00 */
        /* <DEDUP_REMOVED lines=9> */
[C---:B-1----:R-:W-:Y:S02]  /*df50*/  LOP3.LUT R4, R5.reuse, 0x7f, RZ, 0xc0, !PT ;  /* 0x0000007f05047812 */ /* 0x042fe400078ec0ff */
[----:B--2---:R-:W-:Y:S01]  /*df60*/  R2UR UR4, R0 ;  /* 0x00000000000472ca */ /* 0x004fe200000e0000 */
[----:B------:R-:W-:-:S05]  /*df70*/  IMAD.SHL.U32 R0, R5, 0x8, RZ ;  /* 0x0000000805007824 */ /* 0x000fca00078e00ff */
        /* <DEDUP_REMOVED lines=14> */
.L_x_2511:
[----:B0-----:R-:W0:Y:S02]  /*e060*/  LDC.64 R30, c[0x0][0xc88] ;  /* 0x00032200ff1e7b82 */ /* 0x001e240000000a00 */
[----:B0-----:R-:W-:-:S06]  /*e070*/  IMAD.WIDE R30, R19, 0x4, R30 ;  /* 0x00000004131e7825 */ /* 0x001fcc00078e021e */
[----:B------:R-:W2:Y:S01]  /*e080*/  LDG.E R30, desc[UR36][R30.64] ;  /* 0x000000241e1e7981 */ /* 0x000ea2000c1e1900 */
        /* <DEDUP_REMOVED lines=13> */
[----:B-1----:R1:W5:Y:S01]  /*e160*/  @P0 LDG.E R37, desc[UR36][R2.64] ;  /* 0x0000002402250981 */ /* 0x002362000c1e1900 */
        /* <DEDUP_REMOVED lines=31> */
.L_x_2447:
        /* <DEDUP_REMOVED lines=9> */
.L_x_2448:
        /* <DEDUP_REMOVED lines=9> */
.L_x_2449:
[----:B------:R-:W4:Y:S01]  /*e480*/  LDL R4, [R1+0x4] ;  /* 0x0000040001047983 */ /* 0x000f220000100800 */
[----:B012---:R-:W0:Y:S01]  /*e490*/  LDC R0, c[0x0][0x448] ;  /* 0x00011200ff007b82 */ /* 0x007e220000000800 */
[----:B-----5:R-:W-:Y:S01]  /*e4a0*/  IMAD.IADD R34, R34, 0x1, -R37 ;  /* 0x0000000122227824 */ /* 0x020fe200078e0a25 */
[----:B------:R-:W-:Y:S01]  /*e4b0*/  LOP3.LUT R23, R23, 0xffffff7f, RZ, 0xc0, !PT ;  /* 0xffffff7f17177812 */ /* 0x000fe200078ec0ff */
[----:B------:R-:W-:Y:S01]  /*e4c0*/  BSSY B0, `(.L_x_2450) ;  /* 0x0000038000007945 */ /* 0x000fe20003800000 */
[----:B0-----:R-:W-:Y:S01]  /*e4d0*/  ISETP.NE.AND P0, PT, R0, 0x1, PT ;  /* 0x000000010000780c */ /* 0x001fe20003f05270 */
[----:B------:R-:W-:-:S05]  /*e4e0*/  IMAD.SHL.U32 R0, R17, 0x80, RZ ;  /* 0x0000008011007824 */ /* 0x000fca00078e00ff */
[----:B------:R-:W-:-:S07]  /*e4f0*/  IADD3 R0, R0, 0x7f, RZ ;  /* 0x0000007f00007810 */ /* 0x000fce0007ffe0ff */
[----:B---3--:R-:W0:Y:S01]  /*e500*/  @P0 LDC R3, c[0x0][0x44c] ;  /* 0x00011300ff030b82 */ /* 0x008e220000000800 */
[----:B------:R-:W-:-:S07]  /*e510*/  @P0 LOP3.LUT R23, R23, 0x80, RZ, 0xfc, !PT ;  /* 0x0000008017170812 */ /* 0x000fce00078efcff */
[----:B------:R-:W1:Y:S01]  /*e520*/  @P0 LDC R5, c[0x0][0x450] ;  /* 0x00011400ff050b82 */ /* 0x000e620000000800 */
[----:B0-----:R-:W-:-:S05]  /*e530*/  @P0 IMAD.HI.U32 R2, R0, R3, RZ ;  /* 0x0000000300020227 */ /* 0x001fca00078e00ff */
[----:B-1----:R-:W-:Y:S01]  /*e540*/  @P0 SHF.R.U32.HI R0, RZ, R5, R2 ;  /* 0x00000005ff000219 */ /* 0x002fe20000011602 */
[----:B------:R-:W-:-:S04]  /*e550*/  VIADD R2, R34, 0x5f ;  /* 0x0000005f22027836 */ /* 0x000fc80000000000 */
[----:B------:R-:W-:Y:S01]  /*e560*/  IMAD.HI R2, R2, 0x2aaaaaab, RZ ;  /* 0x2aaaaaab02027827 */ /* 0x000fe200078e02ff */
[----:B----4-:R-:W-:-:S05]  /*e570*/  IADD3 R3, R34, 0x60, -R4 ;  /* 0x0000006022037810 */ /* 0x010fca0007ffe804 */
[----:B------:R-:W-:Y:S01]  /*e580*/  IMAD.IADD R0, R3, 0x1, R0 ;  /* 0x0000000103007824 */ /* 0x000fe200078e0200 */
[----:B------:R-:W-:-:S03]  /*e590*/  SHF.R.U32.HI R3, RZ, 0x1f, R2 ;  /* 0x0000001fff037819 */ /* 0x000fc60000011602 */
[----:B------:R-:W-:Y:S01]  /*e5a0*/  IMAD.HI R4, R0, 0x2aaaaaab, RZ ;  /* 0x2aaaaaab00047827 */ /* 0x000fe200078e02ff */
[----:B------:R-:W-:Y:S02]  /*e5b0*/  LEA.HI.SX32 R0, R2, R3, 0x1c ;  /* 0x0000000302007211 */ /* 0x000fe400078fe2ff */
[----:B------:R-:W-:Y:S02]  /*e5c0*/  LOP3.LUT R2, R18, 0xff000000, RZ, 0xc0, !PT ;  /* 0xff00000012027812 */ /* 0x000fe400078ec0ff */
[----:B------:R-:W-:Y:S02]  /*e5d0*/  SHF.R.U32.HI R3, RZ, 0x1f, R4 ;  /* 0x0000001fff037819 */ /* 0x000fe40000011604 */
[----:B------:R-:W-:Y:S02]  /*e5e0*/  SHF.R.U32.HI R2, RZ, 0x8, R2 ;  /* 0x00000008ff027819 */ /* 0x000fe40000011602 */
[----:B------:R-:W-:-:S04]  /*e5f0*/  LEA.HI.SX32 R3, R4, R3, 0x1c ;  /* 0x0000000304037211 */ /* 0x000fc800078fe2ff */
[----:B------:R-:W-:Y:S02]  /*e600*/  VIMNMX R0, R0, R3, PT ;  /* 0x0000000300007248 */ /* 0x000fe40003fe0100 */
[----:B------:R-:W-:Y:S02]  /*e610*/  LOP3.LUT R3, R18, 0xff0000, RZ, 0xc0, !PT ;  /* 0x00ff000012037812 */ /* 0x000fe400078ec0ff */
[----:B------:R-:W-:Y:S02]  /*e620*/  ISETP.GE.AND P0, PT, R0, 0x1, PT ;  /* 0x000000010000780c */ /* 0x000fe40003f06270 */
[----:B------:R-:W-:Y:S01]  /*e630*/  LEA.HI R2, R3, R2, RZ, 0x10 ;  /* 0x0000000203027211 */ /* 0x000fe200078f80ff */
[----:B------:R-:W-:-:S03]  /*e640*/  IMAD.MOV.U32 R3, RZ, RZ, RZ ;  /* 0x000000ffff037224 */ /* 0x000fc600078e00ff */
[----:B------:R-:W-:-:S07]  /*e650*/  LOP3.LUT R36, R2, 0xff, RZ, 0xc0, !PT ;  /* 0x000000ff02247812 */ /* 0x000fce00078ec0ff */
[----:B------:R-:W-:Y:S05]  /*e660*/  @!P0 BRA `(.L_x_2451) ;  /* 0x0000000000748947 */ /* 0x000fea0003800000 */
[----:B------:R-:W-:-:S04]  /*e670*/  SHF.R.U32.HI R4, RZ, 0x10, R2 ;  /* 0x00000010ff047819 */ /* 0x000fc80000011602 */
[----:B------:R-:W-:-:S13]  /*e680*/  ISETP.NE.AND P0, PT, R4, RZ, PT ;  /* 0x000000ff0400720c */ /* 0x000fda0003f05270 */
[----:B------:R-:W0:Y:S02]  /*e690*/  @!P0 LDC R4, c[0x0][0x9f0] ;  /* 0x00027c00ff048b82 */ /* 0x000e240000000800 */
[-C--:B0-----:R-:W-:Y:S02]  /*e6a0*/  IABS R6, R4.reuse ;  /* 0x0000000400067213 */ /* 0x081fe40000000000 */
[----:B------:R-:W-:Y:S02]  /*e6b0*/  IADD3 R5, R4, -0x1, R0 ;  /* 0xffffffff04057810 */ /* 0x000fe40007ffe000 */
[----:B------:R-:W0:Y:S02]  /*e6c0*/  I2F.RP R8, R6 ;  /* 0x0000000600087306 */ /* 0x000e240000209400 */
[----:B------:R-:W-:-:S04]  /*e6d0*/  LOP3.LUT R2, R5, R4, RZ, 0x3c, !PT ;  /* 0x0000000405027212 */ /* 0x000fc800078e3cff */
[----:B------:R-:W-:Y:S02]  /*e6e0*/  ISETP.GE.AND P2, PT, R2, RZ, PT ;  /* 0x000000ff0200720c */ /* 0x000fe40003f46270 */
[----:B0-----:R-:W0:Y:S02]  /*e6f0*/  MUFU.RCP R8, R8 ;  /* 0x0000000800087308 */ /* 0x001e240000001000 */
[----:B0-----:R-:W-:-:S06]  /*e700*/  VIADD R3, R8, 0xffffffe ;  /* 0x0ffffffe08037836 */ /* 0x001fcc0000000000 */
[----:B------:R-:W0:Y:S02]  /*e710*/  F2I.FTZ.U32.TRUNC.NTZ R3, R3 ;  /* 0x0000000300037305 */ /* 0x000e24000021f000 */
[----:B0-----:R-:W-:-:S04]  /*e720*/  IMAD.MOV R2, RZ, RZ, -R3 ;  /* 0x000000ffff027224 */ /* 0x001fc800078e0a03 */
        /* <DEDUP_REMOVED lines=14> */
[----:B------:R-:W-:-:S04]  /*e810*/  IMAD.MOV.U32 R3, RZ, RZ, R7 ;  /* 0x000000ffff037224 */ /* 0x000fc800078e0007 */
[----:B------:R-:W-:Y:S01]  /*e820*/  @!P2 IMAD.MOV R3, RZ, RZ, -R3 ;  /* 0x000000ffff03a224 */ /* 0x000fe200078e0a03 */
[----:B------:R-:W-:-:S07]  /*e830*/  @!P1 LOP3.LUT R3, RZ, R4, RZ, 0x33, !PT ;  /* 0x00000004ff039212 */ /* 0x000fce00078e33ff */
.L_x_2451:
[----:B------:R-:W-:Y:S05]  /*e840*/  BSYNC B0 ;  /* 0x0000000000007941 */ /* 0x000fea0003800000 */
.L_x_2450:
        /* <DEDUP_REMOVED lines=23> */
.L_x_2453:
        /* <DEDUP_REMOVED lines=20> */
.L_x_2456:
[----:B------:R-:W-:Y:S05]  /*eb00*/  BSYNC B6 ;  /* 0x0000000000067941 */ /* 0x000fea0003800000 */
.L_x_2455:
[----:B------:R-:W-:Y:S01]  /*eb10*/  IADD3 R0, R22, 0x400, RZ ;  /* 0x0000040016007810 */ /* 0x000fe20007ffe0ff */
[----:B------:R-:W-:Y:S03]  /*eb20*/  BSSY B6, `(.L_x_2457) ;  /* 0x0000022000067945 */ /* 0x000fe60003800000 */
        /* <DEDUP_REMOVED lines=8> */
[----:B------:R-:W-:Y:S01]  /*ebb0*/  MOV R12, 0x1 ;  /* 0x00000001000c7802 */ /* 0x000fe20000000f00 */
[----:B------:R-:W-:Y:S02]  /*ebc0*/  IMAD.U32 R5, RZ, RZ, UR7 ;  /* 0x00000007ff057e24 */ /* 0x000fe4000f8e00ff */
[----:B------:R-:W-:Y:S02]  /*ebd0*/  IMAD.U32 R6, RZ, RZ, UR8 ;  /* 0x00000008ff067e24 */ /* 0x000fe4000f8e00ff */
[----:B------:R-:W-:-:S02]  /*ebe0*/  IMAD.U32 R7, RZ, RZ, UR9 ;  /* 0x00000009ff077e24 */ /* 0x000fc4000f8e00ff */
[----:B------:R-:W-:Y:S02]  /*ebf0*/  IMAD.U32 R10, RZ, RZ, UR4 ;  /* 0x00000004ff0a7e24 */ /* 0x000fe4000f8e00ff */
[----:B------:R-:W-:Y:S02]  /*ec00*/  IMAD.U32 R11, RZ, RZ, UR5 ;  /* 0x00000005ff0b7e24 */ /* 0x000fe4000f8e00ff */
[----:B------:R-:W-:Y:S02]  /*ec10*/  IMAD.MOV.U32 R8, RZ, RZ, 0x70 ;  /* 0x00000070ff087424 */ /* 0x000fe400078e00ff */
[----:B0-----:R-:W-:-:S07]  /*ec20*/  IMAD.MOV.U32 R13, RZ, RZ, RZ ;  /* 0x000000ffff0d7224 */ /* 0x001fce00078e00ff */
[----:B------:R-:W-:-:S07]  /*ec30*/  LEPC R20, `(.L_x_2459) ;  /* 0x000000001014794e */ /* 0x000fce0000000000 */
[----:B-1----:R-:W-:Y:S05]  /*ec40*/  CALL.ABS.NOINC R2 ;  /* 0x0000000002007343 */ /* 0x002fea0003c00000 */
.L_x_2459:
[----:B------:R0:W1:Y:S01]  /*ec50*/  LDC.64 R2, c[0x4][R26] ;  /* 0x010000001a027b82 */ /* 0x0000620000000a00 */
[----:B------:R-:W-:Y:S01]  /*ec60*/  ULDC.64 UR6, c[0x4][0xf0] ;  /* 0x01003c0000067ab9 */ /* 0x000fe20000000a00 */
[----:B------:R-:W-:Y:S01]  /*ec70*/  ULDC.64 UR8, c[0x4][0xf8] ;  /* 0x01003e0000087ab9 */ /* 0x000fe20000000a00 */
[----:B------:R-:W-:Y:S01]  /*ec80*/  ULDC.64 UR4, c[0x4][0x80] ;  /* 0x0100200000047ab9 */ /* 0x000fe20000000a00 */
        /* <DEDUP_REMOVED lines=11> */
.L_x_2458:
[----:B------:R-:W-:Y:S05]  /*ed40*/  BSYNC B6 ;  /* 0x0000000000067941 */ /* 0x000fea0003800000 */
.L_x_2457:
[----:B------:R-:W-:Y:S01]  /*ed50*/  ULDC.64 UR4, c[0x0][0x9f8] ;  /* 0x00027e0000047ab9 */ /* 0x000fe20000000a00 */
[----:B------:R-:W0:Y:S01]  /*ed60*/  S2R R2, SR_TID.X ;  /* 0x0000000000027919 */ /* 0x000e220000002100 */
[----:B------:R-:W-:Y:S01]  /*ed70*/  ISETP.NE.U32.AND P0, PT, RZ, UR4, PT ;  /* 0x00000004ff007c0c */ /* 0x000fe2000bf05070 */
[----:B------:R-:W1:Y:S03]  /*ed80*/  LDC R5, c[0x0][0x430] ;  /* 0x00010c00ff057b82 */ /* 0x000e660000000800 */
[----:B------:R-:W-:-:S13]  /*ed90*/  ISETP.NE.AND.EX P0, PT, RZ, UR5, PT, P0 ;  /* 0x00000005ff007c0c */ /* 0x000fda000bf05300 */
[----:B------:R-:W-:Y:S01]  /*eda0*/  @P0 IADD3 R24, P1, R24, UR4, RZ ;  /* 0x0000000418180c10 */ /* 0x000fe2000ff3e0ff */
[----:B------:R-:W2:Y:S01]  /*edb0*/  S2R R21, SR_TID.X ;  /* 0x0000000000157919 */ /* 0x000ea20000002100 */
[----:B------:R-:W-:Y:S01]  /*edc0*/  LOP3.LUT R23, R23, 0xffffffdf, RZ, 0xc0, !PT ;  /* 0xffffffdf17177812 */ /* 0x000fe200078ec0ff */
[----:B------:R-:W-:Y:S01]  /*edd0*/  ULDC UR4, c[0x0][0x320] ;  /* 0x0000c80000047ab9 */ /* 0x000fe20000000800 */
[----:B------:R-:W-:-:S05]  /*ede0*/  @P0 IADD3.X R25, R25, UR5, RZ, P1, !PT ;  /* 0x0000000519190c10 */ /* 0x000fca0008ffe4ff */
[----:B------:R3:W4:Y:S01]  /*edf0*/  @P0 LDG.E R31, desc[UR36][R24.64] ;  /* 0x00000024181f0981 */ /* 0x000722000c1e1900 */
[----:B-1----:R-:W-:Y:S01]  /*ee00*/  ISETP.NE.AND P2, PT, R5, 0x1, PT ;  /* 0x000000010500780c */ /* 0x002fe20003f45270 */
[----:B------:R-:W1:Y:S01]  /*ee10*/  S2R R26, SR_TID.X ;  /* 0x00000000001a7919 */ /* 0x000e620000002100 */
[----:B0-----:R-:W-:-:S04]  /*ee20*/  LOP3.LUT R2, R2, 0x7f, RZ, 0xc0, !PT ;  /* 0x0000007f02027812 */ /* 0x001fc800078ec0ff */
[----:B------:R-:W-:Y:S01]  /*ee30*/  SHF.R.U32.HI R2, RZ, 0x3, R2 ;  /* 0x00000003ff027819 */ /* 0x000fe20000011602 */
[----:B---3--:R-:W-:-:S06]  /*ee40*/  VIADD R25, R29, 0xffffffff ;  /* 0xffffffff1d197836 */ /* 0x008fcc0000000000 */
[----:B------:R-:W0:Y:S01]  /*ee50*/  @P2 LDC R3, c[0x0][0x434] ;  /* 0x00010d00ff032b82 */ /* 0x000e220000000800 */
[----:B------:R-:W-:Y:S01]  /*ee60*/  @P2 LOP3.LUT R23, R23, 0x20, RZ, 0xfc, !PT ;  /* 0x0000002017172812 */ /* 0x000fe200078efcff */
[----:B--2---:R-:W-:-:S05]  /*ee70*/  IMAD.SHL.U32 R20, R21, 0x10, RZ ;  /* 0x0000001015147824 */ /* 0x004fca00078e00ff */
[----:B------:R-:W-:Y:S02]  /*ee80*/  LOP3.LUT R20, R2, 0x70, R20, 0xf8, !PT ;  /* 0x0000007002147812 */ /* 0x000fe400078ef814 */
[----:B------:R-:W2:Y:S03]  /*ee90*/  @P2 LDC R2, c[0x0][0x438] ;  /* 0x00010e00ff022b82 */ /* 0x000ea60000000800 */
[----:B------:R-:W-:Y:S02]  /*eea0*/  IMAD R4, R25, 0x60, R20 ;  /* 0x0000006019047824 */ /* 0x000fe400078e0214 */
[----:B-1----:R-:W-:Y:S02]  /*eeb0*/  IMAD.SHL.U32 R9, R26, 0x8, RZ ;  /* 0x000000081a097824 */ /* 0x002fe400078e00ff */
[C---:B------:R-:W-:Y:S01]  /*eec0*/  IMAD.IADD R0, R4.reuse, 0x1, R37 ;  /* 0x0000000104007824 */ /* 0x040fe200078e0225 */
[----:B------:R-:W-:-:S02]  /*eed0*/  ISETP.GE.AND P0, PT, R4, R34, PT ;  /* 0x000000220400720c */ /* 0x000fc40003f06270 */
[----:B------:R-:W-:Y:S01]  /*eee0*/  LOP3.LUT R9, R9, 0x38, RZ, 0xc0, !PT ;  /* 0x0000003809097812 */ /* 0x000fe200078ec0ff */
[----:B0-----:R-:W-:Y:S01]  /*eef0*/  @P2 IMAD.HI.U32 R3, R0, R3, RZ ;  /* 0x0000000300032227 */ /* 0x001fe200078e00ff */
[----:B------:R-:W-:Y:S02]  /*ef00*/  ISETP.GT.U32.OR P0, PT, R20, 0x5f, P0 ;  /* 0x0000005f1400780c */ /* 0x000fe40000704470 */
[C---:B------:R-:W-:Y:S01]  /*ef10*/  LOP3.LUT R8, R9.reuse, 0x40, RZ, 0xfc, !PT ;  /* 0x0000004009087812 */ /* 0x040fe200078efcff */
[----:B------:R-:W-:Y:S01]  /*ef20*/  IMAD.MOV.U32 R4, RZ, RZ, R0 ;  /* 0x000000ffff047224 */ /* 0x000fe200078e0000 */
[----:B------:R-:W-:Y:S02]  /*ef30*/  ISETP.GE.AND P1, PT, R9, UR4, PT ;  /* 0x0000000409007c0c */ /* 0x000fe4000bf26270 */
[----:B--2---:R-:W-:Y:S02]  /*ef40*/  @P2 SHF.R.U32.HI R4, RZ, R2, R3 ;  /* 0x00000002ff042219 */ /* 0x004fe40000011603 */
[----:B------:R-:W-:Y:S01]  /*ef50*/  ISETP.GE.AND P2, PT, R8, UR4, PT ;  /* 0x0000000408007c0c */ /* 0x000fe2000bf46270 */
[----:B------:R-:W-:Y:S01]  /*ef60*/  ULDC UR4, c[0x0][0x2f4] ;  /* 0x0000bd0000047ab9 */ /* 0x000fe20000000800 */
[----:B------:R-:W-:-:S02]  /*ef70*/  IADD3 R3, -R4, RZ, RZ ;  /* 0x000000ff04037210 */ /* 0x000fc40007ffe1ff */
[----:B------:R-:W-:-:S03]  /*ef80*/  SEL R29, RZ, 0xffffffff, P2 ;  /* 0xffffffffff1d7807 */ /* 0x000fc60001000000 */
[----:B------:R-:W-:Y:S01]  /*ef90*/  IMAD R0, R5, R3, R0 ;  /* 0x0000000305007224 */ /* 0x000fe200078e0200 */
[----:B------:R-:W-:Y:S01]  /*efa0*/  SEL R5, RZ, 0x1, P1 ;  /* 0x00000001ff057807 */ /* 0x000fe20000800000 */
[----:B------:R-:W0:Y:S01]  /*efb0*/  @!P0 LDC.64 R2, c[0x0][0x428] ;  /* 0x00010a00ff028b82 */ /* 0x000e220000000a00 */
[----:B------:R-:W-:-:S05]  /*efc0*/  IMAD.SHL.U32 R29, R29, 0x2, RZ ;  /* 0x000000021d1d7824 */ /* 0x000fca00078e00ff */
[----:B------:R-:W-:Y:S02]  /*efd0*/  LOP3.LUT R29, R29, 0x2, R5, 0xe2, !PT ;  /* 0x000000021d1d7812 */ /* 0x000fe400078ee205 */
[----:B------:R-:W-:Y:S02]  /*efe0*/  @!P0 SHF.R.S32.HI R5, RZ, 0x1f, R4 ;  /* 0x0000001fff058819 */ /* 0x000fe40000011404 */
[----:B------:R-:W-:Y:S02]  /*eff0*/  ISETP.GE.AND P2, PT, R9, UR4, PT ;  /* 0x0000000409007c0c */ /* 0x000fe4000bf46270 */
[----:B------:R-:W-:Y:S02]  /*f000*/  LOP3.LUT R23, R23, 0xfffffffb, RZ, 0xc0, !PT ;  /* 0xfffffffb17177812 */ /* 0x000fe400078ec0ff */
[----:B------:R-:W-:-:S09]  /*f010*/  LOP3.LUT R7, R9, 0x80, RZ, 0xfc, !PT ;  /* 0x0000008009077812 */ /* 0x000fd200078efcff */
[----:B------:R-:W-:-:S04]  /*f020*/  @P2 LOP3.LUT R23, R23, 0x4, RZ, 0xfc, !PT ;  /* 0x0000000417172812 */ /* 0x000fc800078efcff */
[----:B------:R-:W-:Y:S01]  /*f030*/  LOP3.LUT R23, R23, 0xfffffffd, RZ, 0xc0, !PT ;  /* 0xfffffffd17177812 */ /* 0x000fe200078ec0ff */
[----:B------:R-:W-:Y:S01]  /*f040*/  UMOV UR5, 0xffffffff ;  /* 0xffffffff00057882 */ /* 0x000fe20000000000 */
[----:B------:R-:W-:Y:S02]  /*f050*/  LOP3.LUT R26, R18, 0xffff, RZ, 0xc0, !PT ;  /* 0x0000ffff121a7812 */ /* 0x000fe400078ec0ff */
[----:B----4-:R-:W-:Y:S01]  /*f060*/  SHF.R.S32.HI R6, RZ, 0x1f, R31 ;  /* 0x0000001fff067819 */ /* 0x010fe2000001141f */
[----:B0-----:R-:W-:-:S04]  /*f070*/  @!P0 IMAD.WIDE.U32 R4, R31, R2, R4 ;  /* 0x000000021f048225 */ /* 0x001fc800078e0004 */
[----:B------:R0:W-:Y:S02]  /*f080*/  STL [R1], R6 ;  /* 0x0000000601007387 */ /* 0x0001e40000100800 */
[----:B0-----:R-:W-:-:S04]  /*f090*/  @!P0 IMAD R6, R6, R2, RZ ;  /* 0x0000000206068224 */ /* 0x001fc800078e02ff */
[----:B------:R-:W-:Y:S02]  /*f0a0*/  @!P0 IMAD R6, R31, R3, R6 ;  /* 0x000000031f068224 */ /* 0x000fe400078e0206 */
[----:B------:R-:W0:Y:S02]  /*f0b0*/  @!P0 LDC.64 R2, c[0x0][0x418] ;  /* 0x00010600ff028b82 */ /* 0x000e240000000a00 */
[----:B------:R-:W-:Y:S01]  /*f0c0*/  @!P0 IMAD.IADD R6, R5, 0x1, R6 ;  /* 0x0000000105068824 */ /* 0x000fe200078e0206 */
[----:B0-----:R-:W-:-:S04]  /*f0d0*/  @!P0 LEA R2, P1, R4, R2, 0x2 ;  /* 0x0000000204028211 */ /* 0x001fc800078210ff */
[----:B------:R-:W-:Y:S01]  /*f0e0*/  @!P0 LEA.HI.X R3, R4, R3, R6, 0x2, P1 ;  /* 0x0000000304038211 */ /* 0x000fe200008f1406 */
[----:B------:R-:W-:Y:S01]  /*f0f0*/  IMAD.MOV.U32 R4, RZ, RZ, RZ ;  /* 0x000000ffff047224 */ /* 0x000fe200078e00ff */
[----:B------:R-:W-:-:S05]  /*f100*/  ISETP.GE.AND P1, PT, R8, UR4, PT ;  /* 0x0000000408007c0c */ /* 0x000fca000bf26270 */
[----:B------:R0:W5:Y:S01]  /*f110*/  @!P0 LDG.E R4, desc[UR36][R2.64] ;  /* 0x0000002402048981 */ /* 0x000162000c1e1900 */
[----:B------:R-:W-:-:S07]  /*f120*/  ISETP.GE.AND P0, PT, R7, UR4, PT ;  /* 0x0000000407007c0c */ /* 0x000fce000bf06270 */
[----:B------:R-:W-:Y:S01]  /*f130*/  @P1 LOP3.LUT R23, R23, 0x2, RZ, 0xfc, !PT ;  /* 0x0000000217171812 */ /* 0x000fe200078efcff */
[----:B0-----:R-:W-:-:S03]  /*f140*/  IMAD.U32 R2, RZ, RZ, UR38 ;  /* 0x00000026ff027e24 */ /* 0x001fc6000f8e00ff */
[----:B------:R-:W-:-:S04]  /*f150*/  LOP3.LUT R23, R23, 0xfffffffe, RZ, 0xc0, !PT ;  /* 0xfffffffe17177812 */ /* 0x000fc800078ec0ff */
[----:B------:R-:W-:Y:S01]  /*f160*/  @P0 LOP3.LUT R23, R23, 0x1, RZ, 0xfc, !PT ;  /* 0x0000000117170812 */ /* 0x000fe200078efcff */
[----:B------:R-:W-:Y:S06]  /*f170*/  BRA.DIV UR5, `(.L_x_2460) ;  /* 0x0000004205e47947 */ /* 0x000fec000b800000 */
.L_x_2528:
        /* <DEDUP_REMOVED lines=8> */
.L_x_2461:
[----:B------:R-:W-:Y:S01]  /*f200*/  SHF.R.S32.HI R5, RZ, 0x1f, R0 ;  /* 0x0000001fff057819 */ /* 0x000fe20000011400 */
[----:B------:R-:W-:Y:S01]  /*f210*/  ULDC.64 UR4, c[0x0][0x328] ;  /* 0x0000ca0000047ab9 */ /* 0x000fe20000000a00 */
[----:B------:R-:W-:Y:S01]  /*f220*/  ULDC.64 UR6, c[0x0][0x318] ;  /* 0x0000c60000067ab9 */ /* 0x000fe20000000a00 */
[----:B------:R-:W-:Y:S01]  /*f230*/  IMAD.WIDE.U32 R2, R0, UR4, RZ ;  /* 0x0000000400027c25 */ /* 0x000fe2000f8e00ff */
        /* <DEDUP_REMOVED lines=19> */
.L_x_2529:
[----:B------:R-:W-:Y:S05]  /*f370*/  BSYNC B0 ;  /* 0x0000000000007941 */ /* 0x000fea0003800000 */
.L_x_2462:
        /* <DEDUP_REMOVED lines=11> */
[----:B------:R-:W-:Y:S01]  /*f430*/  IADD3 R3, R3, R5, RZ ;  /* 0x0000000503037210 */ /* 0x000fe20007ffe0ff */
[----:B------:R-:W-:Y:S02]  /*f440*/  IMAD R5, R27, 0x4800, R32 ;  /* 0x000048001b057824 */ /* 0x000fe400078e0220 */
        /* <DEDUP_REMOVED lines=8> */
[----:B-1----:R-:W-:Y:S02]  /*f4d0*/  LOP3.LUT R8, R8, 0x7f, RZ, 0xc0, !PT ;  /* 0x0000007f08087812 */ /* 0x002fe400078ec0ff */
[C---:B------:R-:W-:Y:S02]  /*f4e0*/  LEA R4, P0, R2.reuse, UR6, 0x1 ;  /* 0x0000000602047c11 */ /* 0x040fe4000f8008ff */
[----:B------:R-:W-:Y:S02]  /*f4f0*/  SHF.R.U32.HI R9, RZ, 0x3, R8 ;  /* 0x00000003ff097819 */ /* 0x000fe40000011608 */
[----:B------:R-:W0:Y:S01]  /*f500*/  S2R R8, SR_TID.X ;  /* 0x0000000000087919 */ /* 0x000e220000002100 */
[----:B------:R-:W-:Y:S02]  /*f510*/  LEA.HI.X R0, R2, UR7, R0, 0x1, P0 ;  /* 0x0000000702007c11 */ /* 0x000fe400080f0c00 */
[----:B------:R-:W-:-:S05]  /*f520*/  IMAD.IADD R6, R6, 0x1, -R9 ;  /* 0x0000000106067824 */ /* 0x000fca00078e0a09 */
        /* <DEDUP_REMOVED lines=66> */
.L_x_2543:
        /* <DEDUP_REMOVED lines=12> */
.L_x_2465:
        /* <DEDUP_REMOVED lines=10> */
.L_x_2466:
        /* <DEDUP_REMOVED lines=24> */
[----:B------:R-:W-:Y:S01]  /*fc30*/  MOV R8, 0x70 ;  /* 0x0000007000087802 */ /* 0x000fe20000000f00 */
[----:B------:R-:W0:Y:S01]  /*fc40*/  LDC.64 R2, c[0x4][R2] ;  /* 0x0100000002027b82 */ /* 0x000e220000000a00 */
[----:B------:R-:W-:Y:S02]  /*fc50*/  IMAD.U32 R5, RZ, RZ, UR7 ;  /* 0x00000007ff057e24 */ /* 0x000fe4000f8e00ff */
[----:B------:R-:W-:Y:S02]  /*fc60*/  IMAD.U32 R6, RZ, RZ, UR8 ;  /* 0x00000008ff067e24 */ /* 0x000fe4000f8e00ff */
[----:B--2---:R-:W-:-:S02]  /*fc70*/  IMAD.U32 R7, RZ, RZ, UR9 ;  /* 0x00000009ff077e24 */ /* 0x004fc4000f8e00ff */
[----:B------:R-:W-:Y:S02]  /*fc80*/  IMAD.U32 R10, RZ, RZ, UR4 ;  /* 0x00000004ff0a7e24 */ /* 0x000fe4000f8e00ff */
[----:B------:R-:W-:Y:S02]  /*fc90*/  IMAD.U32 R11, RZ, RZ, UR5 ;  /* 0x00000005ff0b7e24 */ /* 0x000fe4000f8e00ff */
[----:B------:R-:W-:Y:S02]  /*fca0*/  IMAD.MOV.U32 R12, RZ, RZ, 0x1 ;  /* 0x00000001ff0c7424 */ /* 0x000fe400078e00ff */
[----:B------:R-:W-:-:S07]  /*fcb0*/  IMAD.MOV.U32 R13, RZ, RZ, RZ ;  /* 0x000000ffff0d7224 */ /* 0x000fce00078e00ff */
[----:B------:R-:W-:-:S07]  /*fcc0*/  LEPC R20, `(.L_x_2468) ;  /* 0x000000001014794e */ /* 0x000fce0000000000 */
[----:B0-----:R-:W-:Y:S05]  /*fcd0*/  CALL.ABS.NOINC R2 ;  /* 0x0000000002007343 */ /* 0x001fea0003c00000 */
.L_x_2468:
[----:B------:R-:W-:Y:S05]  /*fce0*/  BSYNC B6 ;  /* 0x0000000000067941 */ /* 0x000fea0003800000 */
.L_x_2467:
[----:B------:R-:W3:Y:S01]  /*fcf0*/  LDL.LU R2, [R1+0x18] ;  /* 0x0000180001027983 */ /* 0x000ee20000300800 */
[----:B------:R-:W-:Y:S01]  /*fd00*/  ULDC.64 UR6, c[0x0][0x2e0] ;  /* 0x0000b80000067ab9 */ /* 0x000fe20000000a00 */
[----:B------:R-:W-:Y:S01]  /*fd10*/  IMAD.MOV.U32 R3, RZ, RZ, R35 ;  /* 0x000000ffff037224 */ /* 0x000fe200078e0023 */
[----:B------:R-:W-:Y:S01]  /*fd20*/  ULDC.64 UR4, c[0x0][0x2d8] ;  /* 0x0000b60000047ab9 */ /* 0x000fe20000000a00 */
[----:B------:R-:W4:Y:S04]  /*fd30*/  LDL.LU.64 R20, [R1+0x8] ;  /* 0x0000080001147983 */ /* 0x000f280000300a00 */
[----:B------:R0:W5:Y:S01]  /*fd40*/  LDL R10, [R1+0x4] ;  /* 0x00000400010a7983 */ /* 0x0001620000100800 */
[----:B------:R-:W1:Y:S02]  /*fd50*/  S2R R11, SR_TID.X ;  /* 0x00000000000b7919 */ /* 0x000e640000002100 */
[----:B-1----:R-:W-:-:S05]  /*fd60*/  IMAD.SHL.U32 R8, R11, 0x8, RZ ;  /* 0x000000080b087824 */ /* 0x002fca00078e00ff */
[----:B------:R-:W-:Y:S01]  /*fd70*/  LOP3.LUT R8, R8, 0x38, RZ, 0xc0, !PT ;  /* 0x0000003808087812 */ /* 0x000fe200078ec0ff */
[----:B---3--:R-:W-:Y:S02]  /*fd80*/  IMAD.MOV.U32 R0, RZ, RZ, R2 ;  /* 0x000000ffff007224 */ /* 0x008fe400078e0002 */
[----:B----4-:R-:W-:Y:S01]  /*fd90*/  IMAD.MOV.U32 R2, RZ, RZ, R20 ;  /* 0x000000ffff027224 */ /* 0x010fe200078e0014 */
[----:B------:R-:W1:Y:S01]  /*fda0*/  S2R R21, SR_TID.X ;  /* 0x0000000000157919 */ /* 0x000e620000002100 */
[----:B------:R-:W3:Y:S01]  /*fdb0*/  LDC R20, c[0x0][0x448] ;  /* 0x00011200ff147b82 */ /* 0x000ee20000000800 */
[----:B------:R-:W-:Y:S02]  /*fdc0*/  IMAD R4, R0, UR6, RZ ;  /* 0x0000000600047c24 */ /* 0x000fe4000f8e02ff */
[----:B------:R-:W-:-:S04]  /*fdd0*/  IMAD.WIDE.U32 R2, R26, UR4, R2 ;  /* 0x000000041a027c25 */ /* 0x000fc8000f8e0002 */
[----:B------:R-:W-:Y:S01]  /*fde0*/  IMAD R3, R26, UR5, R3 ;  /* 0x000000051a037c24 */ /* 0x000fe2000f8e0203 */
[----:B------:R-:W-:Y:S01]  /*fdf0*/  ULDC.64 UR4, c[0x0][0x2d0] ;  /* 0x0000b40000047ab9 */ /* 0x000fe20000000a00 */
[C---:B------:R-:W-:Y:S02]  /*fe00*/  IMAD R4, R30.reuse, UR7, R4 ;  /* 0x000000071e047c24 */ /* 0x040fe4000f8e0204 */
[----:B------:R-:W-:Y:S01]  /*fe10*/  IMAD.WIDE.U32 R2, R30, UR6, R2 ;  /* 0x000000061e027c25 */ /* 0x000fe2000f8e0002 */
[----:B---3--:R-:W-:Y:S02]  /*fe20*/  ISETP.NE.AND P6, PT, R20, 0x1, PT ;  /* 0x000000011400780c */ /* 0x008fe40003fc5270 */
[----:B------:R-:W3:Y:S01]  /*fe30*/  S2R R20, SR_TID.X ;  /* 0x0000000000147919 */ /* 0x000ee20000002100 */
[----:B-1----:R-:W-:-:S04]  /*fe40*/  LOP3.LUT R21, R21, 0x7f, RZ, 0xc0, !PT ;  /* 0x0000007f15157812 */ /* 0x002fc800078ec0ff */
[----:B------:R-:W-:-:S06]  /*fe50*/  SHF.R.U32.HI R21, RZ, 0x3, R21 ;  /* 0x00000003ff157819 */ /* 0x000fcc0000011615 */
[----:B--2---:R-:W1:Y:S08]  /*fe60*/  @P6 LDC R7, c[0x0][0x44c] ;  /* 0x00011300ff076b82 */ /* 0x004e700000000800 */
[----:B------:R-:W2:Y:S01]  /*fe70*/  @P6 LDC R6, c[0x0][0x450] ;  /* 0x00011400ff066b82 */ /* 0x000ea20000000800 */
[----:B---3--:R-:W-:-:S05]  /*fe80*/  IMAD.SHL.U32 R20, R20, 0x10, RZ ;  /* 0x0000001014147824 */ /* 0x008fca00078e00ff */
[----:B------:R-:W-:-:S05]  /*fe90*/  LOP3.LUT R20, R21, 0x70, R20, 0xf8, !PT ;  /* 0x0000007015147812 */ /* 0x000fca00078ef814 */
[----:B------:R-:W-:-:S04]  /*fea0*/  IMAD R5, R17, 0x80, R20 ;  /* 0x0000008011057824 */ /* 0x000fc800078e0214 */
[----:B-1----:R-:W-:Y:S01]  /*feb0*/  @P6 IMAD.HI.U32 R7, R5, R7, RZ ;  /* 0x0000000705076227 */ /* 0x002fe200078e00ff */
[----:B------:R-:W-:-:S04]  /*fec0*/  MOV R0, R5 ;  /* 0x0000000500007202 */ /* 0x000fc80000000f00 */
[----:B--2---:R-:W-:Y:S02]  /*fed0*/  @P6 SHF.R.U32.HI R0, RZ, R6, R7 ;  /* 0x00000006ff006219 */ /* 0x004fe40000011607 */
[----:B------:R-:W1:Y:S01]  /*fee0*/  LDC R6, c[0x0][0x448] ;  /* 0x00011200ff067b82 */ /* 0x000e620000000800 */
[----:B------:R-:W-:Y:S02]  /*fef0*/  IMAD.IADD R3, R3, 0x1, R4 ;  /* 0x0000000103037824 */ /* 0x000fe400078e0204 */
[----:B------:R-:W-:Y:S02]  /*ff00*/  IMAD.MOV R4, RZ, RZ, -R0 ;  /* 0x000000ffff047224 */ /* 0x000fe400078e0a00 */
[----:B------:R-:W-:-:S04]  /*ff10*/  IMAD.WIDE.U32 R2, R0, UR4, R2 ;  /* 0x0000000400027c25 */ /* 0x000fc8000f8e0002 */
[----:B-1----:R-:W-:Y:S01]  /*ff20*/  IMAD R4, R6, R4, R5 ;  /* 0x0000000406047224 */ /* 0x002fe200078e0205 */
[----:B------:R-:W-:-:S05]  /*ff30*/  SHF.R.S32.HI R5, RZ, 0x1f, R0 ;  /* 0x0000001fff057819 */ /* 0x000fca0000011400 */
[----:B------:R-:W-:-:S04]  /*ff40*/  IMAD R5, R5, UR4, RZ ;  /* 0x0000000405057c24 */ /* 0x000fc8000f8e02ff */
[----:B------:R-:W-:Y:S01]  /*ff50*/  IMAD R5, R0, UR5, R5 ;  /* 0x0000000500057c24 */ /* 0x000fe2000f8e0205 */
[----:B------:R-:W-:Y:S01]  /*ff60*/  SHF.R.S32.HI R0, RZ, 0x1f, R4 ;  /* 0x0000001fff007819 */ /* 0x000fe20000011404 */
[----:B------:R-:W-:Y:S02]  /*ff70*/  ULDC.64 UR4, c[0x0][0x2c8] ;  /* 0x0000b20000047ab9 */ /* 0x000fe40000000a00 */
[----:B------:R-:W-:Y:S02]  /*ff80*/  IMAD.IADD R3, R3, 0x1, R5 ;  /* 0x0000000103037824 */ /* 0x000fe400078e0205 */
[----:B------:R-:W-:Y:S02]  /*ff90*/  IMAD R5, R0, UR4, RZ ;  /* 0x0000000400057c24 */ /* 0x000fe4000f8e02ff */
[----:B------:R-:W-:Y:S02]  /*ffa0*/  IMAD.SHL.U32 R21, R11, 0x8, RZ ;  /* 0x000000080b157824 */ /* 0x000fe400078e00ff */
[----:B------:R-:W-:-:S02]  /*ffb0*/  IMAD R0, R4, UR5, R5 ;  /* 0x0000000504007c24 */ /* 0x000fc4000f8e0205 */
[----:B------:R-:W-:Y:S01]  /*ffc0*/  IMAD.WIDE.U32 R2, R4, UR4, R2 ;  /* 0x0000000404027c25 */ /* 0x000fe2000f8e0002 */
        /* <DEDUP_REMOVED lines=14> */
[----:B0-----:R-:W-:Y:S10]  /*100b0*/  BRA.DIV UR5, `(.L_x_2469) ;  /* 0x0000003e05807947 */ /* 0x001ff4000b800000 */
[----:B------:R-:W0:Y:S01]  /*100c0*/  SHFL.IDX PT, R14, R0, RZ, 0x181f ;  /* 0x00181fff000e7589 */ /* 0x000e2200000e0000 */
[----:B-----5:R-:W-:Y:S02]  /*100d0*/  IMAD R5, R10, R6, RZ ;  /* 0x000000060a057224 */ /* 0x020fe400078e02ff */
[----:B------:R-:W-:Y:S01]  /*100e0*/  IMAD R17, R17, 0x80, R9 ;  /* 0x0000008011117824 */ /* 0x000fe200078e0209 */
[----:B------:R-:W1:Y:S03]  /*100f0*/  SHFL.IDX PT, R2, R4, RZ, 0x181f ;  /* 0x00181fff04027589 */ /* 0x000e6600000e0000 */
[C---:B------:R-:W-:Y:S01]  /*10100*/  VIADD R6, R17.reuse, 0x10 ;  /* 0x0000001011067836 */ /* 0x040fe20000000000 */
[----:B------:R-:W-:-:S13]  /*10110*/  ISETP.GE.AND P1, PT, R17, R5, PT ;  /* 0x000000051100720c */ /* 0x000fda0003f26270 */
[----:B0-----:R-:W-:-:S04]  /*10120*/  @!P1 LEA R14, P4, R8, R14, 0x1 ;  /* 0x0000000e080e9211 */ /* 0x001fc800078808ff */
[----:B-1----:R-:W-:Y:S01]  /*10130*/  @!P1 IADD3.X R3, RZ, R2, RZ, P4, !PT ;  /* 0x00000002ff039210 */ /* 0x002fe200027fe4ff */
[----:B------:R-:W-:Y:S02]  /*10140*/  @!P1 IMAD.MOV.U32 R2, RZ, RZ, R14 ;  /* 0x000000ffff029224 */ /* 0x000fe400078e000e */
[----:B------:R-:W0:Y:S04]  /*10150*/  SHFL.IDX PT, R14, R0, 0x1, 0x181f ;  /* 0x00381f00000e7f89 */ /* 0x000e2800000e0000 */
[----:B------:R-:W-:Y:S04]  /*10160*/  @!P1 LDGSTS.E.BYPASS.LTC128B.128 [R33+0xc400], desc[UR36][R2.64], !P3 ;  /* 0x0c40000002219fae */ /* 0x000fe8000d901d64 */
[----:B------:R-:W-:Y:S04]  /*10170*/  @!P1 LDGSTS.E.BYPASS.LTC128B.128 [R33+0x10400], desc[UR36][R2.64+0x80], !P2 ;  /* 0x1040008002219fae */ /* 0x000fe8000d101d64 */
[----:B------:R1:W-:Y:S01]  /*10180*/  @!P1 LDGSTS.E.BYPASS.LTC128B.128 [R33+0x14400], desc[UR36][R2.64+0x100], !P0 ;  /* 0x1440010002219fae */ /* 0x0003e2000c101d64 */
[----:B------:R-:W-:Y:S01]  /*10190*/  ISETP.GE.AND P1, PT, R6, R5, PT ;  /* 0x000000050600720c */ /* 0x000fe20003f26270 */
[----:B------:R-:W-:-:S02]  /*101a0*/  VIADD R6, R17, 0x20 ;  /* 0x0000002011067836 */ /* 0x000fc40000000000 */
[----:B-1----:R-:W1:Y:S10]  /*101b0*/  SHFL.IDX PT, R2, R4, 0x1, 0x181f ;  /* 0x00381f0004027f89 */ /* 0x002e7400000e0000 */
[----:B0-----:R-:W-:-:S05]  /*101c0*/  @!P1 LEA R14, P4, R8, R14, 0x1 ;  /* 0x0000000e080e9211 */ /* 0x001fca00078808ff */
[----:B-1----:R-:W-:Y:S02]  /*101d0*/  @!P1 IMAD.X R7, RZ, RZ, R2, P4 ;  /* 0x000000ffff079224 */ /* 0x002fe400020e0602 */
[----:B------:R-:W-:Y:S02]  /*101e0*/  @!P1 IMAD.MOV.U32 R2, RZ, RZ, R14 ;  /* 0x000000ffff029224 */ /* 0x000fe400078e000e */
[----:B------:R-:W-:Y:S01]  /*101f0*/  @!P1 IMAD.MOV.U32 R3, RZ, RZ, R7 ;  /* 0x000000ffff039224 */ /* 0x000fe200078e0007 */
        /* <DEDUP_REMOVED lines=8> */
[----:B-1----:R-:W-:Y:S01]  /*10280*/  @!P1 IMAD.X R7, RZ, RZ, R2, P4 ;  /* 0x000000ffff079224 */ /* 0x002fe200020e0602 */
[----:B------:R-:W-:Y:S02]  /*10290*/  @!P1 MOV R2, R14 ;  /* 0x0000000e00029202 */ /* 0x000fe40000000f00 */
[----:B------:R-:W0:Y:S01]  /*102a0*/  SHFL.IDX PT, R14, R0, 0x3, 0x181f ;  /* 0x00781f00000e7f89 */ /* 0x000e2200000e0000 */
[----:B------:R-:W-:-:S05]  /*102b0*/  @!P1 IMAD.MOV.U32 R3, RZ, RZ, R7 ;  /* 0x000000ffff039224 */ /* 0x000fca00078e0007 */
        /* <DEDUP_REMOVED lines=36> */
[----:B------:R-:W-:-:S03]  /*10500*/  ISETP.GE.AND P1, PT, R6, R5, PT ;  /* 0x000000050600720c */ /* 0x000fc60003f26270 */
[----:B-1----:R-:W1:Y:S10]  /*10510*/  SHFL.IDX PT, R2, R4, 0x6, 0x181f ;  /* 0x00d81f0004027f89 */ /* 0x002e7400000e0000 */
[----:B0-----:R-:W-:Y:S01]  /*10520*/  @!P1 LEA R14, P4, R8, R14, 0x1 ;  /* 0x0000000e080e9211 */ /* 0x001fe200078808ff */
[----:B------:R-:W0:Y:S04]  /*10530*/  SHFL.IDX PT, R4, R4, 0x7, 0x181f ;  /* 0x00f81f0004047f89 */ /* 0x000e2800000e0000 */
[----:B-1----:R-:W-:Y:S01]  /*10540*/  @!P1 IMAD.X R7, RZ, RZ, R2, P4 ;  /* 0x000000ffff079224 */ /* 0x002fe200020e0602 */
[----:B------:R-:W-:-:S02]  /*10550*/  @!P1 MOV R2, R14 ;  /* 0x0000000e00029202 */ /* 0x000fc40000000f00 */
[----:B------:R1:W2:Y:S01]  /*10560*/  SHFL.IDX PT, R14, R0, 0x7, 0x181f ;  /* 0x00f81f00000e7f89 */ /* 0x0002a200000e0000 */
[----:B------:R-:W-:-:S05]  /*10570*/  @!P1 IMAD.MOV.U32 R3, RZ, RZ, R7 ;  /* 0x000000ffff039224 */ /* 0x000fca00078e0007 */
[----:B------:R1:W-:Y:S04]  /*10580*/  @!P1 LDGSTS.E.BYPASS.LTC128B.128 [R33+0xf400], desc[UR36][R2.64], !P3 ;  /* 0x0f40000002219fae */ /* 0x0003e8000d901d64 */
[----:B------:R1:W-:Y:S04]  /*10590*/  @!P1 LDGSTS.E.BYPASS.LTC128B.128 [R33+0x13400], desc[UR36][R2.64+0x80], !P2 ;  /* 0x1340008002219fae */ /* 0x0003e8000d101d64 */
[----:B0-----:R1:W-:Y:S02]  /*105a0*/  @!P1 LDGSTS.E.BYPASS.LTC128B.128 [R33+0x17400], desc[UR36][R2.64+0x100], !P0 ;  /* 0x1740010002219fae */ /* 0x0013e4000c101d64 */
.L_x_2560:
[----:B-1----:R-:W-:Y:S01]  /*105b0*/  VIADD R0, R17, 0x70 ;  /* 0x0000007011007836 */ /* 0x002fe20000000000 */
[----:B------:R-:W-:Y:S04]  /*105c0*/  BSSY B0, `(.L_x_2470) ;  /* 0x000000b000007945 */ /* 0x000fe80003800000 */
        /* <DEDUP_REMOVED lines=10> */
.L_x_2471:
[----:B------:R-:W-:Y:S05]  /*10670*/  BSYNC B0 ;  /* 0x0000000000007941 */ /* 0x000fea0003800000 */
.L_x_2470:
[----:B------:R-:W-:Y:S01]  /*10680*/  NOP ;  /* 0x0000000000007918 */ /* 0x000fe20000000000 */
[----:B------:R-:W-:-:S13]  /*10690*/  PLOP3.LUT P0, PT, PT, PT, PT, 0x80, 0x0 ;  /* 0x000000000000781c */ /* 0x000fda0003f0f070 */
.L_x_2472:
        /* <DEDUP_REMOVED lines=20> */
.L_x_2561:
[----:B------:R-:W-:Y:S05]  /*107e0*/  BSYNC B0 ;  /* 0x0000000000007941 */ /* 0x000fea0003800000 */
.L_x_2473:
[----:B------:R-:W-:Y:S01]  /*107f0*/  ISETP.GE.AND P0, PT, R0, R36, PT ;  /* 0x000000240000720c */ /* 0x000fe20003f06270 */
[----:B------:R-:W-:-:S12]  /*10800*/  BSSY B0, `(.L_x_2475) ;  /* 0x00000f6000007945 */ /* 0x000fd80003800000 */
[----:B------:R-:W-:Y:S05]  /*10810*/  @!P0 BRA `(.L_x_2476) ;  /* 0x0000000c00d08947 */ /* 0x000fea0003800000 */
[----:B------:R-:W-:Y:S01]  /*10820*/  IMAD.MOV.U32 R10, RZ, RZ, R27 ;  /* 0x000000ffff0a7224 */ /* 0x000fe200078e001b */
[----:B------:R-:W-:Y:S01]  /*10830*/  MOV R17, R28 ;  /* 0x0000001c00117202 */ /* 0x000fe20000000f00 */
[----:B------:R-:W-:-:S07]  /*10840*/  IMAD.MOV.U32 R30, RZ, RZ, R25 ;  /* 0x000000ffff1e7224 */ /* 0x000fce00078e0019 */
.L_x_2489:
        /* <DEDUP_REMOVED lines=42> */
.L_x_2477:
[----:B------:R-:W-:Y:S01]  /*10af0*/  IMAD R6, R27, 0x8, R22 ;  /* 0x000000081b067824 */ /* 0x000fe200078e0216 */
[----:B------:R-:W-:Y:S01]  /*10b00*/  SHF.L.U32 R3, R28, 0x1f, RZ ;  /* 0x0000001f1c037819 */ /* 0x000fe200000006ff */
[----:B------:R-:W-:Y:S03]  /*10b10*/  BSSY B1, `(.L_x_2478) ;  /* 0x0000003000017945 */ /* 0x000fe60003800000 */
[----:B------:R-:W0:Y:S02]  /*10b20*/  SYNCS.PHASECHK.TRANS64.TRYWAIT P0, [R6+URZ+0x2a840], R3 ;  /* 0x02a84003060075a7 */ /* 0x000e24000800017f */
[----:B0-----:R-:W-:Y:S05]  /*10b30*/  @!P0 BRA `(.L_x_2479) ;  /* 0x0000003c00908947 */ /* 0x001fea0003800000 */
.L_x_2562:
[----:B------:R-:W-:Y:S05]  /*10b40*/  BSYNC B1 ;  /* 0x0000000000017941 */ /* 0x000fea0003800000 */
.L_x_2478:
        /* <DEDUP_REMOVED lines=30> */
[----:B------:R-:W-:-:S05]  /*10d30*/  LOP3.LUT R11, R11, 0x38, RZ, 0xc0, !PT ;  /* 0x000000380b0b7812 */ /* 0x000fca00078ec0ff */
[----:B------:R-:W-:-:S05]  /*10d40*/  IMAD.SHL.U32 R0, R11, 0x2, RZ ;  /* 0x000000020b007824 */ /* 0x000fca00078e00ff */
[----:B-1----:R-:W-:-:S04]  /*10d50*/  IADD3 R2, P0, R2, R0, RZ ;  /* 0x0000000002027210 */ /* 0x002fc80007f1e0ff */
[----:B0-----:R-:W-:-:S05]  /*10d60*/  IADD3.X R3, RZ, R3, RZ, P0, !PT ;  /* 0x00000003ff037210 */ /* 0x001fca00007fe4ff */
        /* <DEDUP_REMOVED lines=32> */
.L_x_2576:
        /* <DEDUP_REMOVED lines=10> */
.L_x_2481:
        /* <DEDUP_REMOVED lines=10> */
.L_x_2482:
[----:B------:R3:W-:Y:S01]  /*110b0*/  SYNCS.ARRIVE.TRANS64.A1T0 RZ, [R6+URZ+0x2a830], RZ ;  /* 0x02a830ff06ff79a7 */ /* 0x0007e2000810003f */
[----:B------:R-:W-:Y:S05]  /*110c0*/  @!P2 BRA `(.L_x_2483) ;  /* 0x000000000004a947 */ /* 0x000fea0003800000 */
[----:B------:R-:W-:Y:S01]  /*110d0*/  BPT.TRAP 0x1 ;  /* 0x000000040000795c */ /* 0x000fe20000300000 */
.L_x_2483:
[----:B-1----:R-:W-:Y:S01]  /*110e0*/  SHF.L.U32 R2, R17, 0x1f, RZ ;  /* 0x0000001f11027819 */ /* 0x002fe200000006ff */
[----:B------:R-:W-:Y:S01]  /*110f0*/  IMAD R4, R10, 0x8, R22 ;  /* 0x000000080a047824 */ /* 0x000fe200078e0216 */
[----:B------:R-:W-:Y:S03]  /*11100*/  BSSY B1, `(.L_x_2484) ;  /* 0x0000003000017945 */ /* 0x000fe60003800000 */
[----:B------:R-:W1:Y:S02]  /*11110*/  SYNCS.PHASECHK.TRANS64.TRYWAIT P0, [R4+URZ+0x2a860], R2 ;  /* 0x02a86002040075a7 */ /* 0x000e64000800017f */
[----:B-1----:R-:W-:Y:S05]  /*11120*/  @!P0 BRA `(.L_x_2485) ;  /* 0x0000004000048947 */ /* 0x002fea0003800000 */
.L_x_2577:
[----:B------:R-:W-:Y:S05]  /*11130*/  BSYNC B1 ;  /* 0x0000000000017941 */ /* 0x000fea0003800000 */
.L_x_2484:
[----:B------:R-:W4:Y:S01]  /*11140*/  S2R R3, SR_TID.X ;  /* 0x0000000000037919 */ /* 0x000f220000002100 */
[----:B---3--:R-:W-:Y:S01]  /*11150*/  IMAD R6, R30, -0x60, R34 ;  /* 0xffffffa01e067824 */ /* 0x008fe200078e0222 */
[----:B------:R-:W-:Y:S01]  /*11160*/  UMOV UR4, 0xffffffff ;  /* 0xffffffff00047882 */ /* 0x000fe20000000000 */
[----:B0-----:R-:W-:Y:S01]  /*11170*/  IMAD R5, R10, 0x3000, R32 ;  /* 0x000030000a057824 */ /* 0x001fe200078e0220 */
[----:B------:R-:W-:Y:S02]  /*11180*/  LOP3.LUT P0, RZ, R29, 0x2, RZ, 0xc0, !PT ;  /* 0x000000021dff7812 */ /* 0x000fe4000780c0ff */
[----:B----4-:R-:W-:-:S04]  /*11190*/  LOP3.LUT R3, R3, 0x7f, RZ, 0xc0, !PT ;  /* 0x0000007f03037812 */ /* 0x010fc800078ec0ff */
[----:B------:R-:W-:-:S04]  /*111a0*/  SHF.R.U32.HI R3, RZ, 0x3, R3 ;  /* 0x00000003ff037819 */ /* 0x000fc80000011603 */
[----:B------:R-:W-:Y:S01]  /*111b0*/  IADD3 R6, -R3, R6, RZ ;  /* 0x0000000603067210 */ /* 0x000fe20007ffe1ff */
        /* <DEDUP_REMOVED lines=45> */
.L_x_2591:
        /* <DEDUP_REMOVED lines=16> */
[----:B------:R-:W-:Y:S01]  /*11590*/  IMAD R21, R21, UR4, RZ ;  /* 0x0000000415157c24 */ /* 0x000fe2000f8e02ff */
[----:B------:R-:W-:-:S03]  /*115a0*/  IADD3 R3, R3, R9, RZ ;  /* 0x0000000903037210 */ /* 0x000fc60007ffe0ff */
[C---:B------:R-:W-:Y:S02]  /*115b0*/  IMAD R21, R8.reuse, UR5, R21 ;  /* 0x0000000508157c24 */ /* 0x040fe4000f8e0215 */
[----:B------:R-:W-:-:S04]  /*115c0*/  IMAD.WIDE.U32 R2, R8, UR4, R2 ;  /* 0x0000000408027c25 */ /* 0x000fc8000f8e0002 */
[----:B------:R-:W-:-:S07]  /*115d0*/  IMAD.IADD R21, R3, 0x1, R21 ;  /* 0x0000000103157824 */ /* 0x000fce00078e0215 */
.L_x_2487:
        /* <DEDUP_REMOVED lines=10> */
.L_x_2488:
        /* <DEDUP_REMOVED lines=14> */
.L_x_2476:
[----:B------:R-:W-:Y:S05]  /*11760*/  BSYNC B0 ;  /* 0x0000000000007941 */ /* 0x000fea0003800000 */
.L_x_2475:
        /* <DEDUP_REMOVED lines=17> */
.L_x_2491:
[----:B------:R-:W-:Y:S05]  /*11880*/  BSYNC B0 ;  /* 0x0000000000007941 */ /* 0x000fea0003800000 */
.L_x_2490:
[----:B------:R-:W-:-:S13]  /*11890*/  LOP3.LUT P0, RZ, R23, 0x10, RZ, 0xc0, !PT ;  /* 0x0000001017ff7812 */ /* 0x000fda000780c0ff */
[----:B------:R-:W-:Y:S05]  /*118a0*/  @!P0 BRA `(.L_x_2492) ;  /* 0x0000000000048947 */ /* 0x000fea0003800000 */
[----:B------:R-:W-:Y:S01]  /*118b0*/  BPT.TRAP 0x1 ;  /* 0x000000040000795c */ /* 0x000fe20000300000 */
.L_x_2492:
[----:B------:R-:W-:Y:S01]  /*118c0*/  IMAD R0, R27, 0x8, R22 ;  /* 0x000000081b007824 */ /* 0x000fe200078e0216 */
[----:B0-----:R-:W-:Y:S01]  /*118d0*/  SHF.L.U32 R3, R28, 0x1f, RZ ;  /* 0x0000001f1c037819 */ /* 0x001fe200000006ff */
[----:B------:R-:W-:Y:S01]  /*118e0*/  BSSY B0, `(.L_x_2493) ;  /* 0x0000004000007945 */ /* 0x000fe20003800000 */
[----:B------:R-:W-:Y:S02]  /*118f0*/  IMAD R6, R25, -0x60, R34 ;  /* 0xffffffa019067824 */ /* 0x000fe400078e0222 */
[----:B------:R-:W0:Y:S02]  /*11900*/  SYNCS.PHASECHK.TRANS64.TRYWAIT P0, [R0+URZ+0x2a860], R3 ;  /* 0x02a86003000075a7 */ /* 0x000e24000800017f */
[----:B0-----:R-:W-:Y:S05]  /*11910*/  @!P0 BRA `(.L_x_2494) ;  /* 0x0000004000088947 */ /* 0x001fea0003800000 */
.L_x_2592:
[----:B------:R-:W-:Y:S05]  /*11920*/  BSYNC B0 ;  /* 0x0000000000007941 */ /* 0x000fea0003800000 */
.L_x_2493:
[----:B------:R-:W1:Y:S01]  /*11930*/  S2R R2, SR_TID.X ;  /* 0x0000000000027919 */ /* 0x000e620000002100 */
[----:B------:R-:W-:Y:S01]  /*11940*/  UMOV UR4, 0xffffffff ;  /* 0xffffffff00047882 */ /* 0x000fe20000000000 */
[----:B------:R-:W-:Y:S01]  /*11950*/  IMAD R7, R27, 0x3000, R32 ;  /* 0x000030001b077824 */ /* 0x000fe200078e0220 */
[----:B-1----:R-:W-:-:S04]  /*11960*/  LOP3.LUT R2, R2, 0x7f, RZ, 0xc0, !PT ;  /* 0x0000007f02027812 */ /* 0x002fc800078ec0ff */
[----:B------:R-:W-:-:S04]  /*11970*/  SHF.R.U32.HI R2, RZ, 0x3, R2 ;  /* 0x00000003ff027819 */ /* 0x000fc80000011602 */
[----:B------:R-:W-:Y:S01]  /*11980*/  IADD3 R6, -R2, R6, RZ ;  /* 0x0000000602067210 */ /* 0x000fe20007ffe1ff */
        /* <DEDUP_REMOVED lines=47> */
[----:B--2---:R-:W-:-:S04]  /*11c80*/  IADD3 R2, P4, R10, R5, RZ ;  /* 0x000000050a027210 */ /* 0x004fc80007f9e0ff */
[----:B---3--:R-:W-:-:S05]  /*11c90*/  IADD3.X R3, RZ, R7, RZ, P4, !PT ;  /* 0x00000007ff037210 */ /* 0x008fca00027fe4ff */
[----:B------:R1:W-:Y:S04]  /*11ca0*/  LDGSTS.E.BYPASS.LTC128B.128 [R4+0x2400], desc[UR36][R2.64], !P2 ;  /* 0x0240000002047fae */ /* 0x0003e8000d101d64 */
[----:B0---4-:R1:W-:Y:S02]  /*11cb0*/  LDGSTS.E.BYPASS.LTC128B.128 [R4+0x5400], desc[UR36][R2.64+0x80], !P3 ;  /* 0x0540008002047fae */ /* 0x0113e4000d901d64 */
.L_x_2606:
        /* <DEDUP_REMOVED lines=11> */
.L_x_2496:
        /* <DEDUP_REMOVED lines=10> */
.L_x_2497:
[----:B------:R1:W-:Y:S01]  /*11e10*/  SYNCS.ARRIVE.TRANS64.A1T0 RZ, [R0+URZ+0x2a850], RZ ;  /* 0x02a850ff00ff79a7 */ /* 0x0003e2000810003f */
[----:B------:R-:W-:-:S05]  /*11e20*/  VIADD R27, R27, 0x1 ;  /* 0x000000011b1b7836 */ /* 0x000fca0000000000 */
[----:B------:R-:W-:-:S04]  /*11e30*/  ISETP.NE.AND P0, PT, R27, 0x2, PT ;  /* 0x000000021b00780c */ /* 0x000fc80003f05270 */
[----:B0-----:R-:W-:Y:S02]  /*11e40*/  SEL R3, RZ, 0x1, P0 ;  /* 0x00000001ff037807 */ /* 0x001fe40000000000 */
[----:B------:R-:W-:Y:S02]  /*11e50*/  SEL R27, R27, RZ, P0 ;  /* 0x000000ff1b1b7207 */ /* 0x000fe40000000000 */
[----:B-1----:R-:W-:-:S07]  /*11e60*/  LOP3.LUT R28, R28, R3, RZ, 0x3c, !PT ;  /* 0x000000031c1c7212 */ /* 0x002fce00078e3cff */
.L_x_2454:
[----:B------:R-:W-:Y:S05]  /*11e70*/  BSYNC B7 ;  /* 0x0000000000077941 */ /* 0x000fea0003800000 */
.L_x_2452:
        /* <DEDUP_REMOVED lines=8> */
[----:B------:R1:W2:Y:S01]  /*11f00*/  LDS.128 R16, [R22+0x2a8d0] ;  /* 0x02a8d00016107984 */ /* 0x0002a20000000c00 */
[----:B------:R-:W-:Y:S06]  /*11f10*/  BAR.ARV 0x4, 0x180 ;  /* 0x0106000000007b1d */ /* 0x000fec0000002000 */
[----:B------:R-:W-:Y:S05]  /*11f20*/  BRA `(.L_x_2499) ;  /* 0x0000000c00d47947 */ /* 0x000fea0003800000 */
.L_x_2498:
        /* <DEDUP_REMOVED lines=22> */
[----:B--2---:R-:W-:Y:S01]  /*12090*/  @!P1 MOV R8, R2 ;  /* 0x0000000200089202 */ /* 0x004fe20000000f00 */
        /* <DEDUP_REMOVED lines=20> */
.L_x_2616:
[----:B------:R-:W-:Y:S02]  /*121e0*/  ULDC UR4, c[0x0][0xc38] ;  /* 0x00030e0000047ab9 */ /* 0x000fe40000000800 */
[----:B------:R-:W-:-:S04]  /*121f0*/  IMAD.U32 R5, RZ, RZ, UR4 ;  /* 0x00000004ff057e24 */ /* 0x000fc8000f8e00ff */
[----:B-1----:R-:W-:-:S05]  /*12200*/  IMAD R14, R14, R5, RZ ;  /* 0x000000050e0e7224 */ /* 0x002fca00078e02ff */
[----:B------:R-:W-:-:S04]  /*12210*/  IADD3 R7, R7, R14, RZ ;  /* 0x0000000e07077210 */ /* 0x000fc80007ffe0ff */
[----:B------:R-:W-:-:S13]  /*12220*/  ISETP.GT.AND P6, PT, R7, R0, PT ;  /* 0x000000000700720c */ /* 0x000fda0003fc4270 */
[----:B------:R-:W-:Y:S05]  /*12230*/  @P6 BRA `(.L_x_2501) ;  /* 0x0000000000a46947 */ /* 0x000fea0003800000 */
.L_x_2504:
        /* <DEDUP_REMOVED lines=34> */
[----:B------:R0:W1:Y:S02]  /*12460*/  SHFL.IDX PT, R14, R2, 0x1f, 0x1f ;  /* 0x03e01f00020e7f89 */ /* 0x00006400000e0000 */
.L_x_2624:
[----:B------:R-:W-:Y:S02]  /*12470*/  ULDC UR4, c[0x0][0xc38] ;  /* 0x00030e0000047ab9 */ /* 0x000fe40000000800 */
[----:B------:R-:W-:-:S04]  /*12480*/  IMAD.U32 R5, RZ, RZ, UR4 ;  /* 0x00000004ff057e24 */ /* 0x000fc8000f8e00ff */
[----:B-1----:R-:W-:-:S04]  /*12490*/  IMAD R14, R14, R5, RZ ;  /* 0x000000050e0e7224 */ /* 0x002fc800078e02ff */
[----:B------:R-:W-:-:S05]  /*124a0*/  IMAD.IADD R7, R14, 0x1, R7 ;  /* 0x000000010e077824 */ /* 0x000fca00078e0207 */
[----:B------:R-:W-:-:S13]  /*124b0*/  ISETP.GT.AND P6, PT, R7, R0, PT ;  /* 0x000000000700720c */ /* 0x000fda0003fc4270 */
[----:B------:R-:W-:Y:S05]  /*124c0*/  @!P6 BRA `(.L_x_2504) ;  /* 0xfffffffc005ce947 */ /* 0x000fea000383ffff */
.L_x_2501:
        /* <DEDUP_REMOVED lines=10> */
.L_x_2629:
[----:B------:R-:W-:-:S13]  /*12570*/  ISETP.NE.AND P0, PT, R3, RZ, PT ;  /* 0x000000ff0300720c */ /* 0x000fda0003f05270 */
[----:B------:R-:W-:Y:S05]  /*12580*/  @!P0 BRA `(.L_x_2506) ;  /* 0x0000000000108947 */ /* 0x000fea0003800000 */
[----:B------:R-:W-:Y:S01]  /*12590*/  UMOV UR4, 0xffffffff ;  /* 0xffffffff00047882 */ /* 0x000fe20000000000 */
[----:B-1----:R-:W-:Y:S02]  /*125a0*/  VIADD R12, R12, 0xffffffff ;  /* 0xffffffff0c0c7836 */ /* 0x002fe40000000000 */
[----:B------:R-:W-:Y:S05]  /*125b0*/  BRA.DIV UR4, `(.L_x_2507) ;  /* 0x0000004604307947 */ /* 0x000fea000b800000 */
[----:B------:R4:W1:Y:S02]  /*125c0*/  SHFL.IDX PT, R6, R2, R12, 0x1f ;  /* 0x00001f0c02067589 */ /* 0x00086400000e0000 */
.L_x_2506:
[----:B---3--:R-:W-:Y:S01]  /*125d0*/  ISETP.NE.AND P0, PT, R8, 0x1, PT ;  /* 0x000000010800780c */ /* 0x008fe20003f05270 */
[----:B-1----:R-:W-:-:S04]  /*125e0*/  IMAD R16, R6, R5, R7 ;  /* 0x0000000506107224 */ /* 0x002fc800078e0207 */
[----:B------:R-:W-:-:S08]  /*125f0*/  IMAD.IADD R0, R0, 0x1, -R16 ;  /* 0x0000000100007824 */ /* 0x000fd000078e0a10 */
[----:B------:R-:W-:Y:S05]  /*12600*/  @!P0 BRA `(.L_x_2508) ;  /* 0x0000000000dc8947 */ /* 0x000fea0003800000 */
[----:B--2---:R-:W-:Y:S02]  /*12610*/  IABS R5, R17 ;  /* 0x0000001100057213 */ /* 0x004fe40000000000 */
[----:B------:R-:W-:Y:S02]  /*12620*/  IABS R4, R8 ;  /* 0x0000000800047213 */ /* 0x000fe40000000000 */
[----:B------:R-:W1:Y:S08]  /*12630*/  I2F.RP R6, R5 ;  /* 0x0000000500067306 */ /* 0x000e700000209400 */
[----:B------:R-:W2:Y:S08]  /*12640*/  I2F.RP R7, R4 ;  /* 0x0000000400077306 */ /* 0x000eb00000209400 */
[----:B-1----:R-:W0:Y:S08]  /*12650*/  MUFU.RCP R6, R6 ;  /* 0x0000000600067308 */ /* 0x002e300000001000 */
[----:B--2---:R-:W-:Y:S01]  /*12660*/  MUFU.RCP R7, R7 ;  /* 0x0000000700077308 */ /* 0x004fe20000001000 */
[----:B0---4-:R-:W-:-:S02]  /*12670*/  IADD3 R2, R6, 0xffffffe, RZ ;  /* 0x0ffffffe06027810 */ /* 0x011fc40007ffe0ff */
[----:B------:R-:W-:-:S05]  /*12680*/  IABS R6, R17 ;  /* 0x0000001100067213 */ /* 0x000fca0000000000 */
        /* <DEDUP_REMOVED lines=12> */
[----:B------:R-:W-:Y:S01]  /*12750*/  @!P1 IMAD.IADD R2, R2, 0x1, -R5 ;  /* 0x0000000102029824 */ /* 0x000fe200078e0a05 */
[----:B------:R-:W-:-:S02]  /*12760*/  @!P1 IADD3 R6, R6, 0x1, RZ ;  /* 0x0000000106069810 */ /* 0x000fc40007ffe0ff */
        /* <DEDUP_REMOVED lines=27> */
[----:B------:R-:W-:-:S04]  /*12920*/  @!P1 LOP3.LUT R5, RZ, R8, RZ, 0x33, !PT ;  /* 0x00000008ff059212 */ /* 0x000fc800078e33ff */
[----:B------:R-:W-:Y:S01]  /*12930*/  IADD3 R3, -R5, RZ, RZ ;  /* 0x000000ff05037210 */ /* 0x000fe20007ffe1ff */
[----:B------:R-:W-:-:S04]  /*12940*/  IMAD R5, R8, 0x1000000, R5 ;  /* 0x0100000008057824 */ /* 0x000fc800078e0205 */
[----:B------:R-:W-:-:S04]  /*12950*/  IMAD R8, R8, R3, R6 ;  /* 0x0000000308087224 */ /* 0x000fc800078e0206 */
[----:B------:R-:W-:Y:S01]  /*12960*/  IMAD R18, R8, 0x10000, R5 ;  /* 0x0001000008127824 */ /* 0x000fe200078e0205 */
[----:B------:R-:W-:Y:S06]  /*12970*/  BRA `(.L_x_2509) ;  /* 0x0000000000f07947 */ /* 0x000fec0003800000 */
.L_x_2508:
        /* <DEDUP_REMOVED lines=60> */
.L_x_2509:
[----:B------:R-:W-:-:S05]  /*12d40*/  LOP3.LUT R2, RZ, R2, RZ, 0x33, !PT ;  /* 0x00000002ff027212 */ /* 0x000fca00078e33ff */
[----:B------:R-:W-:Y:S01]  /*12d50*/  IMAD.IADD R17, R17, 0x1, R2 ;  /* 0x0000000111117824 */ /* 0x000fe200078e0202 */
[----:B------:R-:W-:Y:S06]  /*12d60*/  BRA `(.L_x_2510) ;  /* 0x00000000001c7947 */ /* 0x000fec0003800000 */
.L_x_2502:
[----:B------:R-:W-:Y:S01]  /*12d70*/  UMOV UR4, URZ ;  /* 0x0000003f00047c82 */ /* 0x000fe20008000000 */
[----:B------:R-:W-:Y:S01]  /*12d80*/  UMOV UR5, URZ ;  /* 0x0000003f00057c82 */ /* 0x000fe20008000000 */
[----:B------:R-:W-:Y:S01]  /*12d90*/  ULDC UR6, c[0x0][0xc3c] ;  /* 0x00030f0000067ab9 */ /* 0x000fe20000000800 */
[----:B------:R-:W-:Y:S01]  /*12da0*/  MOV R16, R0 ;  /* 0x0000000000107202 */ /* 0x000fe20000000f00 */
[----:B------:R-:W-:Y:S02]  /*12db0*/  IMAD.U32 R17, RZ, RZ, UR4 ;  /* 0x00000004ff117e24 */ /* 0x000fe4000f8e00ff */
[----:B------:R-:W-:Y:S02]  /*12dc0*/  IMAD.U32 R18, RZ, RZ, UR5 ;  /* 0x00000005ff127e24 */ /* 0x000fe4000f8e00ff */
[----:B------:R-:W-:-:S07]  /*12dd0*/  IMAD.U32 R19, RZ, RZ, UR6 ;  /* 0x00000006ff137e24 */ /* 0x000fce000f8e00ff */
.L_x_2510:
        /* <DEDUP_REMOVED lines=10> */
.L_x_2499:
[----:B------:R-:W-:Y:S02]  /*12e80*/  ULDC UR4, c[0x0][0xc3c] ;  /* 0x00030f0000047ab9 */ /* 0x000fe40000000800 */
[----:B--2---:R-:W-:-:S13]  /*12e90*/  ISETP.GE.AND P0, PT, R19, UR4, PT ;  /* 0x0000000413007c0c */ /* 0x004fda000bf06270 */
[----:B------:R-:W-:Y:S05]  /*12ea0*/  @!P0 BRA `(.L_x_2511) ;  /* 0xffffffb0006c8947 */ /* 0x000fea000383ffff */
[----:B------:R-:W-:Y:S05]  /*12eb0*/  BSYNC B8 ;  /* 0x0000000000087941 */ /* 0x000fea0003800000 */
.L_x_2446:
[----:B-1----:R-:W2:Y:S01]  /*12ec0*/  LDL.LU R0, [R1+0x14] ;  /* 0x0000140001007983 */ /* 0x002ea20000300800 */
[----:B------:R-:W-:Y:S01]  /*12ed0*/  BSSY B0, `(.L_x_2512) ;  /* 0x000000b000007945 */ /* 0x000fe20003800000 */
[----:B------:R-:W1:Y:S01]  /*12ee0*/  S2R R5, SR_CgaCtaId ;  /* 0x0000000000057919 */ /* 0x000e620000008800 */
[----:B--2---:R-:W-:-:S05]  /*12ef0*/  VIADD R0, R0, 0x1 ;  /* 0x0000000100007836 */ /* 0x004fca0000000000 */
        /* <DEDUP_REMOVED lines=8> */
.L_x_2632:
[----:B------:R-:W-:Y:S05]  /*12f80*/  BSYNC B0 ;  /* 0x0000000000007941 */ /* 0x000fea0003800000 */
.L_x_2512:
[----:B------:R-:W-:-:S03]  /*12f90*/  UMOV UR4, 0xffffffff ;  /* 0xffffffff00047882 */ /* 0x000fc60000000000 */
[----:B------:R-:W-:Y:S05]  /*12fa0*/  BRA.DIV UR4, `(.L_x_2514) ;  /* 0x0000003a04f07947 */ /* 0x000fea000b800000 */
[----:B-1----:R-:W1:Y:S02]  /*12fb0*/  S2R R0, SR_TID.X ;  /* 0x0000000000007919 */ /* 0x002e640000002100 */
[----:B-1----:R-:W-:-:S04]  /*12fc0*/  SHF.R.U32.HI R0, RZ, 0x5, R0 ;  /* 0x00000005ff007819 */ /* 0x002fc80000011600 */
[----:B------:R-:W-:-:S05]  /*12fd0*/  LOP3.LUT R0, R0, 0x3, RZ, 0xc0, !PT ;  /* 0x0000000300007812 */ /* 0x000fca00078ec0ff */
[----:B------:R1:W2:Y:S02]  /*12fe0*/  SHFL.IDX PT, R14, R0, RZ, 0x1f ;  /* 0x00001fff000e7589 */ /* 0x0002a400000e0000 */
.L_x_2635:
[----:B--2---:R-:W-:Y:S01]  /*12ff0*/  ISETP.NE.AND P0, PT, R14, RZ, PT ;  /* 0x000000ff0e00720c */ /* 0x004fe20003f05270 */
[----:B------:R-:W-:-:S12]  /*13000*/  BSSY B0, `(.L_x_2515) ;  /* 0x0000026000007945 */ /* 0x000fd80003800000 */
[----:B------:R-:W-:Y:S05]  /*13010*/  @P0 BRA `(.L_x_2516) ;  /* 0x0000000000900947 */ /* 0x000fea0003800000 */
[----:B------:R-:W-:-:S03]  /*13020*/  UMOV UR4, 0xffffffff ;  /* 0xffffffff00047882 */ /* 0x000fc60000000000 */
[----:B------:R-:W-:Y:S05]  /*13030*/  BRA.DIV UR4, `(.L_x_2517) ;  /* 0x0000003e04007947 */ /* 0x000fea000b800000 */
[----:B------:R-:W-:-:S13]  /*13040*/  ELECT P6, URZ, PT ;  /* 0x00000000003f782f */ /* 0x000fda00038c0000 */
.L_x_2638:
[----:B------:R-:W-:Y:S05]  /*13050*/  @!P6 BRA `(.L_x_2516) ;  /* 0x000000000080e947 */ /* 0x000fea0003800000 */
[----:B-1----:R-:W2:Y:S02]  /*13060*/  LDL R0, [R1+0x1c] ;  /* 0x00001c0001007983 */ /* 0x002ea40000100800 */
[----:B--2---:R-:W-:-:S13]  /*13070*/  R2UR UR4, R0 ;  /* 0x00000000000472ca */ /* 0x004fda00000e0000 */
[----:B------:R-:W-:-:S06]  /*13080*/  ULOP3.LUT UR4, UR4, 0x2, URZ, 0xfc, !UPT ;  /* 0x0000000204047892 */ /* 0x000fcc000f8efc3f */
[----:B------:R-:W-:-:S05]  /*13090*/  IMAD.U32 R0, RZ, RZ, UR4 ;  /* 0x00000004ff007e24 */ /* 0x000fca000f8e00ff */
[----:B------:R-:W-:-:S13]  /*130a0*/  ISETP.NE.AND P0, PT, R0, 0x3, PT ;  /* 0x000000030000780c */ /* 0x000fda0003f05270 */
[----:B------:R-:W-:Y:S05]  /*130b0*/  @!P0 BRA `(.L_x_2518) ;  /* 0x0000000000048947 */ /* 0x000fea0003800000 */
[----:B------:R-:W-:Y:S01]  /*130c0*/  BPT.TRAP 0x1 ;  /* 0x000000040000795c */ /* 0x000fe20000300000 */
.L_x_2518:
[C---:B------:R-:W-:Y:S01]  /*130d0*/  IMAD R5, R27.reuse, 0x8, R4 ;  /* 0x000000081b057824 */ /* 0x040fe200078e0204 */
[----:B------:R-:W-:Y:S02]  /*130e0*/  SHF.L.U32 R0, R28, 0x1f, RZ ;  /* 0x0000001f1c007819 */ /* 0x000fe400000006ff */
[----:B------:R-:W-:Y:S02]  /*130f0*/  IADD3 R27, R27, 0x1, RZ ;  /* 0x000000011b1b7810 */ /* 0x000fe40007ffe0ff */
[----:B------:R-:W1:Y:S02]  /*13100*/  SYNCS.PHASECHK.TRANS64.TRYWAIT P1, [R5+URZ+0x2a840], R0 ;  /* 0x02a84000050075a7 */ /* 0x000e64000802017f */
[----:B------:R-:W-:-:S04]  /*13110*/  ISETP.NE.AND P2, PT, R27, 0x2, PT ;  /* 0x000000021b00780c */ /* 0x000fc80003f45270 */
[----:B------:R-:W-:Y:S01]  /*13120*/  SEL R3, RZ, 0x1, P2 ;  /* 0x00000001ff037807 */ /* 0x000fe20001000000 */
[----:B-1----:R-:W-:Y:S08]  /*13130*/  @!P1 BRA `(.L_x_2519) ;  /* 0x0000003800e09947 */ /* 0x002ff00003800000 */
.L_x_2639:
[----:B------:R-:W-:Y:S02]  /*13140*/  SEL R27, R27, RZ, P2 ;  /* 0x000000ff1b1b7207 */ /* 0x000fe40001000000 */
[----:B------:R-:W-:Y:S01]  /*13150*/  LOP3.LUT R2, R28, R3, RZ, 0x3c, !PT ;  /* 0x000000031c027212 */ /* 0x000fe200078e3cff */
[----:B------:R-:W-:Y:S06]  /*13160*/  @!P0 BRA `(.L_x_2520) ;  /* 0x0000000000048947 */ /* 0x000fec0003800000 */
[----:B------:R-:W-:Y:S01]  /*13170*/  BPT.TRAP 0x1 ;  /* 0x000000040000795c */ /* 0x000fe20000300000 */
.L_x_2520:
[----:B------:R-:W-:Y:S01]  /*13180*/  IMAD R27, R27, 0x8, R4 ;  /* 0x000000081b1b7824 */ /* 0x000fe200078e0204 */
[----:B------:R-:W-:-:S04]  /*13190*/  SHF.L.U32 R2, R2, 0x1f, RZ ;  /* 0x0000001f02027819 */ /* 0x000fc800000006ff */
[----:B------:R-:W2:Y:S02]  /*131a0*/  SYNCS.PHASECHK.TRANS64.TRYWAIT P1, [R27+URZ+0x2a840], R2 ;  /* 0x02a840021b0075a7 */ /* 0x000ea4000802017f */
[----:B--2---:R-:W-:Y:S05]  /*131b0*/  @!P1 BRA `(.L_x_2521) ;  /* 0x0000003800d49947 */ /* 0x004fea0003800000 */
.L_x_2640:
[----:B------:R-:W-:Y:S05]  /*131c0*/  @!P0 BRA `(.L_x_2522) ;  /* 0x0000000000048947 */ /* 0x000fea0003800000 */
[----:B------:R-:W-:Y:S01]  /*131d0*/  BPT.TRAP 0x1 ;  /* 0x000000040000795c */ /* 0x000fe20000300000 */
.L_x_2522:
[----:B------:R-:W3:Y:S02]  /*131e0*/  SYNCS.PHASECHK.TRANS64.TRYWAIT P1, [R5+URZ+0x2a860], R0 ;  /* 0x02a86000050075a7 */ /* 0x000ee4000802017f */
[----:B---3--:R-:W-:Y:S05]  /*131f0*/  @!P1 BRA `(.L_x_2523) ;  /* 0x0000003800d89947 */ /* 0x008fea0003800000 */
.L_x_2641:
[----:B------:R-:W-:Y:S05]  /*13200*/  @!P0 BRA `(.L_x_2524) ;  /* 0x0000000000048947 */ /* 0x000fea0003800000 */
[----:B------:R-:W-:Y:S01]  /*13210*/  BPT.TRAP 0x1 ;  /* 0x000000040000795c */ /* 0x000fe20000300000 */
.L_x_2524:
[----:B----4-:R4:W0:Y:S02]  /*13220*/  SYNCS.PHASECHK.TRANS64.TRYWAIT P0, [R27+URZ+0x2a860], R2 ;  /* 0x02a860021b0075a7 */ /* 0x010824000800017f */
[----:B0-----:R-:W-:Y:S05]  /*13230*/  @!P0 NANOSLEEP.SYNCS 0x989680 ;  /* 0x009896800000895d */ /* 0x001fea0003900000 */
[----:B------:R-:W0:Y:S02]  /*13240*/  @!P0 SYNCS.PHASECHK.TRANS64 P0, [R27+URZ+0x2a860], R2 ;  /* 0x02a860021b0085a7 */ /* 0x000e24000800007f */
[----:B0-----:R-:W-:Y:S05]  /*13250*/  @!P0 BRA `(.L_x_2524) ;  /* 0xfffffffc00f08947 */ /* 0x001fea000383ffff */
.L_x_2516:
[----:B------:R-:W-:Y:S05]  /*13260*/  BSYNC B0 ;  /* 0x0000000000007941 */ /* 0x000fea0003800000 */
.L_x_2515:
[----:B------:R-:W-:Y:S05]  /*13270*/  EXIT ;  /* 0x000000000000794d */ /* 0x000fea0003800000 */
.L_x_2379:
[----:B0-----:R-:W-:-:S04]  /*13280*/  IMAD.U32 R3, RZ, RZ, UR40 ;  /* 0x00000028ff037e24 */ /* 0x001fc8000f8e00ff */
[----:B------:R0:W1:Y:S03]  /*13290*/  SYNCS.PHASECHK.TRANS64.TRYWAIT P1, [R3+URZ+0x2a800], R0 ;  /* 0x02a80000030075a7 */ /* 0x000066000802017f */
[----:B-1----:R-:W-:Y:S05]  /*132a0*/  @!P1 NANOSLEEP.SYNCS 0x989680 ;  /* 0x009896800000995d */ /* 0x002fea0003900000 */
[----:B------:R-:W1:Y:S02]  /*132b0*/  @!P1 SYNCS.PHASECHK.TRANS64 P1, [R3+URZ+0x2a800], R0 ;  /* 0x02a80000030095a7 */ /* 0x000e64000802007f */
[----:B-1----:R-:W-:Y:S05]  /*132c0*/  @!P1 BRA `(.L_x_2379) ;  /* 0xfffffffc00ec9947 */ /* 0x002fea000383ffff */
[----:B------:R-:W-:Y:S05]  /*132d0*/  BRA `(.L_x_2525) ;  /* 0xfffffee800d07947 */ /* 0x000fea000383ffff */
.L_x_2383:
[----:B-1----:R1:W2:Y:S02]  /*132e0*/  SYNCS.PHASECHK.TRANS64.TRYWAIT P1, [R0+URZ+0x2a830], R3 ;  /* 0x02a83003000075a7 */ /* 0x0022a4000802017f */
[----:B--2---:R-:W-:Y:S05]  /*132f0*/  @!P1 NANOSLEEP.SYNCS 0x989680 ;  /* 0x009896800000995d */ /* 0x004fea0003900000 */
[----:B------:R-:W2:Y:S02]  /*13300*/  @!P1 SYNCS.PHASECHK.TRANS64 P1, [R0+URZ+0x2a830], R3 ;  /* 0x02a83003000095a7 */ /* 0x000ea4000802007f */
[----:B--2---:R-:W-:Y:S05]  /*13310*/  @!P1 BRA `(.L_x_2383) ;  /* 0xfffffffc00f09947 */ /* 0x004fea000383ffff */
[----:B------:R-:W-:Y:S05]  /*13320*/  BRA `(.L_x_2382) ;  /* 0xfffffee800ec7947 */ /* 0x000fea000383ffff */
.L_x_2389:
[----:B-1----:R-:W-:-:S04]  /*13330*/  IMAD.U32 R12, RZ, RZ, UR8 ;  /* 0x00000008ff0c7e24 */ /* 0x002fc8000f8e00ff */
[----:B------:R1:W2:Y:S03]  /*13340*/  SYNCS.PHASECHK.TRANS64.TRYWAIT P1, [R12+URZ+0x2a830], R11 ;  /* 0x02a8300b0c0075a7 */ /* 0x0002a6000802017f */
[----:B--2---:R-:W-:Y:S05]  /*13350*/  @!P1 NANOSLEEP.SYNCS 0x989680 ;  /* 0x009896800000995d */ /* 0x004fea0003900000 */
[----:B------:R-:W2:Y:S02]  /*13360*/  @!P1 SYNCS.PHASECHK.TRANS64 P1, [R12+URZ+0x2a830], R11 ;  /* 0x02a8300b0c0095a7 */ /* 0x000ea4000802007f */
[----:B--2---:R-:W-:Y:S05]  /*13370*/  @!P1 BRA `(.L_x_2389) ;  /* 0xfffffffc00ec9947 */ /* 0x004fea000383ffff */
[----:B------:R-:W-:Y:S05]  /*13380*/  BRA `(.L_x_2388) ;  /* 0xffffff1000907947 */ /* 0x000fea000383ffff */
.L_x_2393:
[----:B01----:R-:W-:-:S04]  /*13390*/  IMAD.U32 R11, RZ, RZ, UR9 ;  /* 0x00000009ff0b7e24 */ /* 0x003fc8000f8e00ff */
[----:B------:R0:W1:Y:S03]  /*133a0*/  SYNCS.PHASECHK.TRANS64.TRYWAIT P1, [R11+URZ+0x2a850], R0 ;  /* 0x02a850000b0075a7 */ /* 0x000066000802017f */
[----:B-1----:R-:W-:Y:S05]  /*133b0*/  @!P1 NANOSLEEP.SYNCS 0x989680 ;  /* 0x009896800000995d */ /* 0x002fea0003900000 */
[----:B------:R-:W1:Y:S02]  /*133c0*/  @!P1 SYNCS.PHASECHK.TRANS64 P1, [R11+URZ+0x2a850], R0 ;  /* 0x02a850000b0095a7 */ /* 0x000e64000802007f */
[----:B-1----:R-:W-:Y:S05]  /*133d0*/  @!P1 BRA `(.L_x_2393) ;  /* 0xfffffffc00ec9947 */ /* 0x002fea000383ffff */
[----:B------:R-:W-:Y:S05]  /*133e0*/  BRA `(.L_x_2392) ;  /* 0xffffff1800d87947 */ /* 0x000fea000383ffff */
.L_x_2401:
[----:B-1----:R-:W-:-:S04]  /*133f0*/  IMAD.U32 R12, RZ, RZ, UR8 ;  /* 0x00000008ff0c7e24 */ /* 0x002fc8000f8e00ff */
[----:B------:R1:W2:Y:S03]  /*13400*/  SYNCS.PHASECHK.TRANS64.TRYWAIT P1, [R12+URZ+0x2a830], R11 ;  /* 0x02a8300b0c0075a7 */ /* 0x0002a6000802017f */
[----:B--2---:R-:W-:Y:S05]  /*13410*/  @!P1 NANOSLEEP.SYNCS 0x989680 ;  /* 0x009896800000995d */ /* 0x004fea0003900000 */
[----:B------:R-:W2:Y:S02]  /*13420*/  @!P1 SYNCS.PHASECHK.TRANS64 P1, [R12+URZ+0x2a830], R11 ;  /* 0x02a8300b0c0095a7 */ /* 0x000ea4000802007f */
[----:B--2---:R-:W-:Y:S05]  /*13430*/  @!P1 BRA `(.L_x_2401) ;  /* 0xfffffffc00ec9947 */ /* 0x004fea000383ffff */
[----:B------:R-:W-:Y:S05]  /*13440*/  BRA `(.L_x_2400) ;  /* 0xffffff3c00047947 */ /* 0x000fea000383ffff */
.L_x_2405:
[----:B01----:R-:W-:-:S04]  /*13450*/  IMAD.U32 R11, RZ, RZ, UR8 ;  /* 0x00000008ff0b7e24 */ /* 0x003fc8000f8e00ff */
[----:B------:R0:W1:Y:S03]  /*13460*/  SYNCS.PHASECHK.TRANS64.TRYWAIT P1, [R11+URZ+0x2a850], R0 ;  /* 0x02a850000b0075a7 */ /* 0x000066000802017f */
[----:B-1----:R-:W-:Y:S05]  /*13470*/  @!P1 NANOSLEEP.SYNCS 0x989680 ;  /* 0x009896800000995d */ /* 0x002fea0003900000 */
[----:B------:R-:W1:Y:S02]  /*13480*/  @!P1 SYNCS.PHASECHK.TRANS64 P1, [R11+URZ+0x2a850], R0 ;  /* 0x02a850000b0095a7 */ /* 0x000e64000802007f */
[----:B-1----:R-:W-:Y:S05]  /*13490*/  @!P1 BRA `(.L_x_2405) ;  /* 0xfffffffc00ec9947 */ /* 0x002fea000383ffff */
[----:B------:R-:W-:Y:S05]  /*134a0*/  BRA `(.L_x_2404) ;  /* 0xffffff44004c7947 */ /* 0x000fea000383ffff */
.L_x_2412:
[----:B-1----:R-:W-:-:S04]  /*134b0*/  IMAD.U32 R3, RZ, RZ, UR5 ;  /* 0x00000005ff037e24 */ /* 0x002fc8000f8e00ff */
[----:B------:R1:W2:Y:S03]  /*134c0*/  SYNCS.PHASECHK.TRANS64.TRYWAIT P1, [R3+URZ+0x2a850], R0 ;  /* 0x02a85000030075a7 */ /* 0x0002a6000802017f */
[----:B--2---:R-:W-:Y:S05]  /*134d0*/  @!P1 NANOSLEEP.SYNCS 0x989680 ;  /* 0x009896800000995d */ /* 0x004fea0003900000 */
[----:B------:R-:W2:Y:S02]  /*134e0*/  @!P1 SYNCS.PHASECHK.TRANS64 P1, [R3+URZ+0x2a850], R0 ;  /* 0x02a85000030095a7 */ /* 0x000ea4000802007f */
[----:B--2---:R-:W-:Y:S05]  /*134f0*/  @!P1 BRA `(.L_x_2412) ;  /* 0xfffffffc00ec9947 */ /* 0x004fea000383ffff */
[----:B------:R-:W-:Y:S05]  /*13500*/  BRA `(.L_x_2411) ;  /* 0xffffff6000687947 */ /* 0x000fea000383ffff */
.L_x_2460:
[----:B------:R-:W-:Y:S01]  /*13510*/  SHF.R.U32.HI R7, RZ, 0x5, R21 ;  /* 0x00000005ff077819 */ /* 0x000fe20000011615 */
[----:B------:R-:W-:Y:S01]  /*13520*/  BSSY B0, `(.L_x_2526) ;  /* 0x0000009000007945 */ /* 0x000fe20003800000 */
[----:B------:R-:W-:Y:S02]  /*13530*/  IMAD.MOV.U32 R12, RZ, RZ, RZ ;  /* 0x000000ffff0c7224 */ /* 0x000fe400078e00ff */
[----:B------:R-:W-:Y:S01]  /*13540*/  LOP3.LUT R7, R7, 0x3, RZ, 0xc0, !PT ;  /* 0x0000000307077812 */ /* 0x000fe200078ec0ff */
[----:B------:R-:W-:Y:S02]  /*13550*/  IMAD.MOV.U32 R11, RZ, RZ, 0x1f ;  /* 0x0000001fff0b7424 */ /* 0x000fe400078e00ff */
[----:B------:R-:W-:Y:S01]  /*13560*/  IMAD.MOV.U32 R15, RZ, RZ, -0x1 ;  /* 0xffffffffff0f7424 */ /* 0x000fe200078e00ff */
[----:B------:R-:W-:-:S07]  /*13570*/  MOV R13, R7 ;  /* 0x00000007000d7202 */ /* 0x000fce0000000f00 */
[----:B-----5:R-:W-:Y:S05]  /*13580*/  WARPSYNC.COLLECTIVE R15, `(.L_x_2527) ;  /* 0x000000000f087348 */ /* 0x020fea0003c00000 */
[----:B------:R0:W1:Y:S02]  /*13590*/  SHFL.IDX P6, R14, R13, R12, R11 ;  /* 0x0000000c0d0e7389 */ /* 0x00006400000c000b */
[----:B01---5:R-:W-:Y:S01]  /*135a0*/  ENDCOLLECTIVE ;  /* 0x000000000000791b */ /* 0x023fe20003800000 */
.L_x_2527:
[----:B------:R-:W-:Y:S05]  /*135b0*/  BSYNC B0 ;  /* 0x0000000000007941 */ /* 0x000fea0003800000 */
.L_x_2526:
[----:B------:R-:W-:Y:S05]  /*135c0*/  BRA `(.L_x_2528) ;  /* 0xffffffb800ec7947 */ /* 0x000fea000383ffff */
.L_x_2463:
[----:B0-----:R0:W1:Y:S02]  /*135d0*/  SYNCS.PHASECHK.TRANS64.TRYWAIT P0, [R7+URZ+0x2a840], R2 ;  /* 0x02a84002070075a7 */ /* 0x001064000800017f */
[----:B-1----:R-:W-:Y:S05]  /*135e0*/  @!P0 NANOSLEEP.SYNCS 0x989680 ;  /* 0x009896800000895d */ /* 0x002fea0003900000 */
[----:B------:R-:W1:Y:S02]  /*135f0*/  @!P0 SYNCS.PHASECHK.TRANS64 P0, [R7+URZ+0x2a840], R2 ;  /* 0x02a84002070085a7 */ /* 0x000e64000800007f */
[----:B-1----:R-:W-:Y:S05]  /*13600*/  @!P0 BRA `(.L_x_2463) ;  /* 0xfffffffc00f08947 */ /* 0x002fea000383ffff */
[----:B------:R-:W-:Y:S05]  /*13610*/  BRA `(.L_x_2529) ;  /* 0xffffffbc00547947 */ /* 0x000fea000383ffff */
.L_x_2464:
        /* <DEDUP_REMOVED lines=8> */
.L_x_2531:
[----:B------:R-:W-:Y:S05]  /*136a0*/  BSYNC B0 ;  /* 0x0000000000007941 */ /* 0x000fea0003800000 */
.L_x_2530:
[----:B------:R-:W-:Y:S01]  /*136b0*/  IMAD.MOV.U32 R13, RZ, RZ, R4 ;  /* 0x000000ffff0d7224 */ /* 0x000fe200078e0004 */
[----:B------:R-:W-:Y:S01]  /*136c0*/  MOV R2, R14 ;  /* 0x0000000e00027202 */ /* 0x000fe20000000f00 */
[----:B------:R-:W-:Y:S02]  /*136d0*/  IMAD.MOV.U32 R12, RZ, RZ, RZ ;  /* 0x000000ffff0c7224 */ /* 0x000fe400078e00ff */
[----:B------:R-:W-:Y:S02]  /*136e0*/  IMAD.MOV.U32 R11, RZ, RZ, 0x181f ;  /* 0x0000181fff0b7424 */ /* 0x000fe400078e00ff */
[----:B------:R-:W-:Y:S02]  /*136f0*/  IMAD.MOV.U32 R15, RZ, RZ, -0x1 ;  /* 0xffffffffff0f7424 */ /* 0x000fe400078e00ff */
[----:B------:R-:W-:-:S07]  /*13700*/  @P0 IMAD R8, R5, 0x2, R22 ;  /* 0x0000000205080824 */ /* 0x000fce00078e0216 */
[----:B------:R-:W-:Y:S05]  /*13710*/  WARPSYNC.COLLECTIVE R15, `(.L_x_2532) ;  /* 0x000000000f087348 */ /* 0x000fea0003c00000 */
[----:B------:R0:W1:Y:S02]  /*13720*/  SHFL.IDX P6, R14, R13, R12, R11 ;  /* 0x0000000c0d0e7389 */ /* 0x00006400000c000b */
[----:B01----:R-:W-:Y:S01]  /*13730*/  ENDCOLLECTIVE ;  /* 0x000000000000791b */ /* 0x003fe20003800000 */
.L_x_2532:
[----:B------:R-:W-:Y:S01]  /*13740*/  MOV R13, R0 ;  /* 0x00000000000d7202 */ /* 0x000fe20000000f00 */
[----:B------:R-:W-:Y:S02]  /*13750*/  IMAD.MOV.U32 R12, RZ, RZ, 0x1 ;  /* 0x00000001ff0c7424 */ /* 0x000fe400078e00ff */
[----:B------:R-:W-:-:S07]  /*13760*/  IMAD.MOV.U32 R3, RZ, RZ, R14 ;  /* 0x000000ffff037224 */ /* 0x000fce00078e000e */
[----:B------:R-:W-:Y:S05]  /*13770*/  WARPSYNC.COLLECTIVE R15, `(.L_x_2533) ;  /* 0x000000000f087348 */ /* 0x000fea0003c00000 */
[----:B------:R0:W1:Y:S02]  /*13780*/  SHFL.IDX P6, R14, R13, R12, R11 ;  /* 0x0000000c0d0e7389 */ /* 0x00006400000c000b */
[----:B01----:R-:W-:Y:S01]  /*13790*/  ENDCOLLECTIVE ;  /* 0x000000000000791b */ /* 0x003fe20003800000 */
.L_x_2533:
        /* <DEDUP_REMOVED lines=17> */
.L_x_2534:
[----:B------:R-:W-:Y:S02]  /*138b0*/  @P1 IMAD R8, R5, 0x2, R22 ;  /* 0x0000000205081824 */ /* 0x000fe400078e0216 */
[----:B------:R-:W-:Y:S01]  /*138c0*/  IMAD.MOV.U32 R13, RZ, RZ, R0 ;  /* 0x000000ffff0d7224 */ /* 0x000fe200078e0000 */
[----:B------:R-:W-:Y:S01]  /*138d0*/  MOV R12, 0x2 ;  /* 0x00000002000c7802 */ /* 0x000fe20000000f00 */
[----:B------:R-:W-:-:S07]  /*138e0*/  IMAD.MOV.U32 R3, RZ, RZ, R14 ;  /* 0x000000ffff037224 */ /* 0x000fce00078e000e */
[----:B------:R-:W-:Y:S05]  /*138f0*/  WARPSYNC.COLLECTIVE R15, `(.L_x_2535) ;  /* 0x000000000f087348 */ /* 0x000fea0003c00000 */
[----:B------:R0:W1:Y:S02]  /*13900*/  SHFL.IDX P6, R14, R13, R12, R11 ;  /* 0x0000000c0d0e7389 */ /* 0x00006400000c000b */
[----:B01----:R-:W-:Y:S01]  /*13910*/  ENDCOLLECTIVE ;  /* 0x000000000000791b */ /* 0x003fe20003800000 */
.L_x_2535:
        /* <DEDUP_REMOVED lines=17> */
.L_x_2536:
[----:B------:R-:W-:Y:S02]  /*13a30*/  @P1 IMAD R8, R5, 0x2, R22 ;  /* 0x0000000205081824 */ /* 0x000fe400078e0216 */
[----:B------:R-:W-:Y:S02]  /*13a40*/  IMAD.MOV.U32 R13, RZ, RZ, R0 ;  /* 0x000000ffff0d7224 */ /* 0x000fe400078e0000 */
[----:B------:R-:W-:Y:S02]  /*13a50*/  IMAD.MOV.U32 R12, RZ, RZ, 0x3 ;  /* 0x00000003ff0c7424 */ /* 0x000fe400078e00ff */
[----:B------:R-:W-:-:S07]  /*13a60*/  IMAD.MOV.U32 R3, RZ, RZ, R14 ;  /* 0x000000ffff037224 */ /* 0x000fce00078e000e */
[----:B------:R-:W-:Y:S05]  /*13a70*/  WARPSYNC.COLLECTIVE R15, `(.L_x_2537) ;  /* 0x000000000f087348 */ /* 0x000fea0003c00000 */
[----:B------:R0:W1:Y:S02]  /*13a80*/  SHFL.IDX P6, R14, R13, R12, R11 ;  /* 0x0000000c0d0e7389 */ /* 0x00006400000c000b */
[----:B01----:R-:W-:Y:S01]  /*13a90*/  ENDCOLLECTIVE ;  /* 0x000000000000791b */ /* 0x003fe20003800000 */
.L_x_2537:
        /* <DEDUP_REMOVED lines=17> */
.L_x_2538:
[----:B------:R-:W-:Y:S02]  /*13bb0*/  @P1 IMAD R8, R5, 0x2, R22 ;  /* 0x0000000205081824 */ /* 0x000fe400078e0216 */
[----:B------:R-:W-:Y:S02]  /*13bc0*/  IMAD.MOV.U32 R13, RZ, RZ, R0 ;  /* 0x000000ffff0d7224 */ /* 0x000fe400078e0000 */
[----:B------:R-:W-:Y:S02]  /*13bd0*/  IMAD.MOV.U32 R12, RZ, RZ, 0x4 ;  /* 0x00000004ff0c7424 */ /* 0x000fe400078e00ff */
[----:B------:R-:W-:-:S07]  /*13be0*/  IMAD.MOV.U32 R3, RZ, RZ, R14 ;  /* 0x000000ffff037224 */ /* 0x000fce00078e000e */
[----:B------:R-:W-:Y:S05]  /*13bf0*/  WARPSYNC.COLLECTIVE R15, `(.L_x_2539) ;  /* 0x000000000f087348 */ /* 0x000fea0003c00000 */
[----:B------:R0:W1:Y:S02]  /*13c00*/  SHFL.IDX P6, R14, R13, R12, R11 ;  /* 0x0000000c0d0e7389 */ /* 0x00006400000c000b */
[----:B01----:R-:W-:Y:S01]  /*13c10*/  ENDCOLLECTIVE ;  /* 0x000000000000791b */ /* 0x003fe20003800000 */
.L_x_2539:
        /* <DEDUP_REMOVED lines=17> */
.L_x_2540:
[----:B------:R-:W-:Y:S02]  /*13d30*/  @P1 IMAD R8, R5, 0x2, R22 ;  /* 0x0000000205081824 */ /* 0x000fe400078e0216 */
[----:B------:R-:W-:Y:S02]  /*13d40*/  IMAD.MOV.U32 R13, RZ, RZ, R0 ;  /* 0x000000ffff0d7224 */ /* 0x000fe400078e0000 */
[----:B------:R-:W-:Y:S02]  /*13d50*/  IMAD.MOV.U32 R12, RZ, RZ, 0x5 ;  /* 0x00000005ff0c7424 */ /* 0x000fe400078e00ff */
[----:B------:R-:W-:-:S07]  /*13d60*/  IMAD.MOV.U32 R3, RZ, RZ, R14 ;  /* 0x000000ffff037224 */ /* 0x000fce00078e000e */
[----:B------:R-:W-:Y:S05]  /*13d70*/  WARPSYNC.COLLECTIVE R15, `(.L_x_2541) ;  /* 0x000000000f087348 */ /* 0x000fea0003c00000 */
[----:B------:R0:W1:Y:S02]  /*13d80*/  SHFL.IDX P6, R14, R13, R12, R11 ;  /* 0x0000000c0d0e7389 */ /* 0x00006400000c000b */
[----:B01----:R-:W-:Y:S01]  /*13d90*/  ENDCOLLECTIVE ;  /* 0x000000000000791b */ /* 0x003fe20003800000 */
.L_x_2541:
        /* <DEDUP_REMOVED lines=10> */
.L_x_2542:
[----:B------:R-:W-:Y:S01]  /*13e40*/  @!PT LDS RZ, [RZ] ;  /* 0x00000000fffff984 */ /* 0x000fe20000000800 */
[----:B------:R-:W-:Y:S01]  /*13e50*/  @!PT LDS RZ, [RZ] ;  /* 0x00000000fffff984 */ /* 0x000fe20000000800 */
[----:B------:R-:W-:Y:S01]  /*13e60*/  @!PT LDS RZ, [RZ] ;  /* 0x00000000fffff984 */ /* 0x000fe20000000800 */
[----:B------:R-:W-:Y:S04]  /*13e70*/  @P1 LDGSTS.E.BYPASS.LTC128B.128 [R8+0x1a400], desc[UR36][R2.64], !P4 ;  /* 0x1a40000002081fae */ /* 0x000fe8000e101d64 */
[----:B------:R-:W-:Y:S04]  /*13e80*/  @P1 LDGSTS.E.BYPASS.LTC128B.128 [R8+0x1d400], desc[UR36][R2.64+0x80], !P3 ;  /* 0x1d40008002081fae */ /* 0x000fe8000d901d64 */
[----:B------:R0:W-:Y:S02]  /*13e90*/  @P1 LDGSTS.E.BYPASS.LTC128B.128 [R8+0x20400], desc[UR36][R2.64+0x100], !P2 ;  /* 0x2040010002081fae */ /* 0x0001e4000d101d64 */
[----:B0-----:R-:W-:Y:S01]  /*13ea0*/  MOV R2, R14 ;  /* 0x0000000e00027202 */ /* 0x001fe20000000f00 */
[----:B------:R-:W-:Y:S06]  /*13eb0*/  BRA `(.L_x_2543) ;  /* 0xffffffb800a47947 */ /* 0x000fec000383ffff */
.L_x_2469:
[----:B------:R-:W-:Y:S02]  /*13ec0*/  IMAD.MOV.U32 R13, RZ, RZ, R4 ;  /* 0x000000ffff0d7224 */ /* 0x000fe400078e0004 */
[----:B------:R-:W-:Y:S02]  /*13ed0*/  IMAD.MOV.U32 R12, RZ, RZ, RZ ;  /* 0x000000ffff0c7224 */ /* 0x000fe400078e00ff */
[----:B------:R-:W-:Y:S02]  /*13ee0*/  IMAD.MOV.U32 R11, RZ, RZ, 0x181f ;  /* 0x0000181fff0b7424 */ /* 0x000fe400078e00ff */
[----:B------:R-:W-:Y:S02]  /*13ef0*/  IMAD.MOV.U32 R15, RZ, RZ, -0x1 ;  /* 0xffffffffff0f7424 */ /* 0x000fe400078e00ff */
[----:B-----5:R-:W-:Y:S02]  /*13f00*/  IMAD R5, R10, R6, RZ ;  /* 0x000000060a057224 */ /* 0x020fe400078e02ff */
[----:B------:R-:W-:-:S07]  /*13f10*/  IMAD R17, R17, 0x80, R9 ;  /* 0x0000008011117824 */ /* 0x000fce00078e0209 */
[----:B------:R-:W-:Y:S05]  /*13f20*/  WARPSYNC.COLLECTIVE R15, `(.L_x_2544) ;  /* 0x000000000f087348 */ /* 0x000fea0003c00000 */
[----:B------:R0:W1:Y:S02]  /*13f30*/  SHFL.IDX P6, R14, R13, R12, R11 ;  /* 0x0000000c0d0e7389 */ /* 0x00006400000c000b */
[----:B01----:R-:W-:Y:S01]  /*13f40*/  ENDCOLLECTIVE ;  /* 0x000000000000791b */ /* 0x003fe20003800000 */
.L_x_2544:
[C---:B------:R-:W-:Y:S01]  /*13f50*/  VIADD R6, R17.reuse, 0x10 ;  /* 0x0000001011067836 */ /* 0x040fe20000000000 */
[----:B------:R-:W-:Y:S01]  /*13f60*/  ISETP.GE.AND P1, PT, R17, R5, PT ;  /* 0x000000051100720c */ /* 0x000fe20003f26270 */
[----:B------:R-:W-:Y:S02]  /*13f70*/  IMAD.MOV.U32 R13, RZ, RZ, R0 ;  /* 0x000000ffff0d7224 */ /* 0x000fe400078e0000 */
[----:B------:R-:W-:-:S10]  /*13f80*/  IMAD.MOV.U32 R2, RZ, RZ, R14 ;  /* 0x000000ffff027224 */ /* 0x000fd400078e000e */
[----:B------:R-:W-:Y:S05]  /*13f90*/  WARPSYNC.COLLECTIVE R15, `(.L_x_2545) ;  /* 0x000000000f087348 */ /* 0x000fea0003c00000 */
[----:B------:R0:W1:Y:S02]  /*13fa0*/  SHFL.IDX P6, R14, R13, R12, R11 ;  /* 0x0000000c0d0e7389 */ /* 0x00006400000c000b */
[----:B01----:R-:W-:Y:S01]  /*13fb0*/  ENDCOLLECTIVE ;  /* 0x000000000000791b */ /* 0x003fe20003800000 */
.L_x_2545:
        /* <DEDUP_REMOVED lines=8> */
.L_x_2546:
        /* <DEDUP_REMOVED lines=8> */
[----:B------:R-:W-:Y:S02]  /*140c0*/  VIADD R6, R17, 0x20 ;  /* 0x0000002011067836 */ /* 0x000fe40000000000 */
[----:B0-----:R-:W-:-:S08]  /*140d0*/  IMAD.MOV.U32 R2, RZ, RZ, R14 ;  /* 0x000000ffff027224 */ /* 0x001fd000078e000e */
[----:B------:R-:W-:Y:S05]  /*140e0*/  WARPSYNC.COLLECTIVE R15, `(.L_x_2547) ;  /* 0x000000000f087348 */ /* 0x000fea0003c00000 */
[----:B------:R0:W1:Y:S02]  /*140f0*/  SHFL.IDX P6, R14, R13, R12, R11 ;  /* 0x0000000c0d0e7389 */ /* 0x00006400000c000b */
[----:B01----:R-:W-:Y:S01]  /*14100*/  ENDCOLLECTIVE ;  /* 0x000000000000791b */ /* 0x003fe20003800000 */
.L_x_2547:
        /* <DEDUP_REMOVED lines=8> */
.L_x_2548:
[----:B------:R-:W-:-:S05]  /*14190*/  @!P1 IMAD.MOV.U32 R3, RZ, RZ, R7 ;  /* 0x000000ffff039224 */ /* 0x000fca00078e0007 */
        /* <DEDUP_REMOVED lines=8> */
[----:B------:R-:W-:Y:S02]  /*14220*/  VIADD R6, R17, 0x30 ;  /* 0x0000003011067836 */ /* 0x000fe40000000000 */
[----:B0-----:R-:W-:-:S10]  /*14230*/  IMAD.MOV.U32 R2, RZ, RZ, R14 ;  /* 0x000000ffff027224 */ /* 0x001fd400078e000e */
[----:B------:R-:W-:Y:S05]  /*14240*/  WARPSYNC.COLLECTIVE R15, `(.L_x_2549) ;  /* 0x000000000f087348 */ /* 0x000fea0003c00000 */
[----:B------:R0:W1:Y:S02]  /*14250*/  SHFL.IDX P6, R14, R13, R12, R11 ;  /* 0x0000000c0d0e7389 */ /* 0x00006400000c000b */
[----:B01----:R-:W-:Y:S01]  /*14260*/  ENDCOLLECTIVE ;  /* 0x000000000000791b */ /* 0x003fe20003800000 */
.L_x_2549:
        /* <DEDUP_REMOVED lines=8> */
.L_x_2550:
        /* <DEDUP_REMOVED lines=14> */
.L_x_2551:
        /* <DEDUP_REMOVED lines=8> */
.L_x_2552:
        /* <DEDUP_REMOVED lines=14> */
.L_x_2553:
        /* <DEDUP_REMOVED lines=8> */
.L_x_2554:
        /* <DEDUP_REMOVED lines=14> */
.L_x_2555:
        /* <DEDUP_REMOVED lines=8> */
.L_x_2556:
        /* <DEDUP_REMOVED lines=13> */
.L_x_2557:
        /* <DEDUP_REMOVED lines=8> */
.L_x_2558:
        /* <DEDUP_REMOVED lines=12> */
.L_x_2559:
[----:B------:R-:W-:Y:S05]  /*14920*/  BRA `(.L_x_2560) ;  /* 0xffffffbc00207947 */ /* 0x000fea000383ffff */
.L_x_2474:
[----:B0-----:R0:W1:Y:S02]  /*14930*/  SYNCS.PHASECHK.TRANS64.TRYWAIT P0, [R22+URZ+0x2a820], R3 ;  /* 0x02a82003160075a7 */ /* 0x001064000800017f */
[----:B-1----:R-:W-:Y:S05]  /*14940*/  @!P0 NANOSLEEP.SYNCS 0x989680 ;  /* 0x009896800000895d */ /* 0x002fea0003900000 */
[----:B------:R-:W1:Y:S02]  /*14950*/  @!P0 SYNCS.PHASECHK.TRANS64 P0, [R22+URZ+0x2a820], R3 ;  /* 0x02a82003160085a7 */ /* 0x000e64000800007f */
[----:B-1----:R-:W-:Y:S05]  /*14960*/  @!P0 BRA `(.L_x_2474) ;  /* 0xfffffffc00f08947 */ /* 0x002fea000383ffff */
[----:B------:R-:W-:Y:S05]  /*14970*/  BRA `(.L_x_2561) ;  /* 0xffffffbc00987947 */ /* 0x000fea000383ffff */
.L_x_2479:
[----:B0-----:R0:W1:Y:S02]  /*14980*/  SYNCS.PHASECHK.TRANS64.TRYWAIT P0, [R6+URZ+0x2a840], R3 ;  /* 0x02a84003060075a7 */ /* 0x001064000800017f */
[----:B-1----:R-:W-:Y:S05]  /*14990*/  @!P0 NANOSLEEP.SYNCS 0x989680 ;  /* 0x009896800000895d */ /* 0x002fea0003900000 */
[----:B------:R-:W1:Y:S02]  /*149a0*/  @!P0 SYNCS.PHASECHK.TRANS64 P0, [R6+URZ+0x2a840], R3 ;  /* 0x02a84003060085a7 */ /* 0x000e64000800007f */
[----:B-1----:R-:W-:Y:S05]  /*149b0*/  @!P0 BRA `(.L_x_2479) ;  /* 0xfffffffc00f08947 */ /* 0x002fea000383ffff */
[----:B------:R-:W-:Y:S05]  /*149c0*/  BRA `(.L_x_2562) ;  /* 0xffffffc0005c7947 */ /* 0x000fea000383ffff */
.L_x_2480:
[----:B------:R-:W-:Y:S01]  /*149d0*/  BSSY B1, `(.L_x_2563) ;  /* 0x0000008000017945 */ /* 0x000fe20003800000 */
[----:B------:R-:W-:Y:S01]  /*149e0*/  IMAD.MOV.U32 R13, RZ, RZ, R5 ;  /* 0x000000ffff0d7224 */ /* 0x000fe200078e0005 */
[----:B------:R-:W-:Y:S01]  /*149f0*/  MOV R11, 0x181f ;  /* 0x0000181f000b7802 */ /* 0x000fe20000000f00 */
[----:B------:R-:W-:Y:S02]  /*14a00*/  IMAD.MOV.U32 R12, RZ, RZ, RZ ;  /* 0x000000ffff0c7224 */ /* 0x000fe400078e00ff */
[----:B------:R-:W-:-:S07]  /*14a10*/  IMAD.MOV.U32 R15, RZ, RZ, -0x1 ;  /* 0xffffffffff0f7424 */ /* 0x000fce00078e00ff */
[----:B--2---:R-:W-:Y:S05]  /*14a20*/  WARPSYNC.COLLECTIVE R15, `(.L_x_2564) ;  /* 0x000000000f087348 */ /* 0x004fea0003c00000 */
[----:B--2---:R0:W1:Y:S02]  /*14a30*/  SHFL.IDX P6, R14, R13, R12, R11 ;  /* 0x0000000c0d0e7389 */ /* 0x00406400000c000b */
[----:B01----:R-:W-:Y:S01]  /*14a40*/  ENDCOLLECTIVE ;  /* 0x000000000000791b */ /* 0x003fe20003800000 */
.L_x_2564:
[----:B------:R-:W-:Y:S05]  /*14a50*/  BSYNC B1 ;  /* 0x0000000000017941 */ /* 0x000fea0003800000 */
.L_x_2563:
        /* <DEDUP_REMOVED lines=10> */
.L_x_2565:
[----:B------:R-:W-:Y:S02]  /*14b00*/  IMAD.MOV.U32 R13, RZ, RZ, R5 ;  /* 0x000000ffff0d7224 */ /* 0x000fe400078e0005 */
[----:B------:R-:W-:Y:S02]  /*14b10*/  IMAD.MOV.U32 R12, RZ, RZ, 0x1 ;  /* 0x00000001ff0c7424 */ /* 0x000fe400078e00ff */
[----:B------:R-:W-:Y:S01]  /*14b20*/  IMAD.SHL.U32 R35, R35, 0x8, RZ ;  /* 0x0000000823237824 */ /* 0x000fe200078e00ff */
[----:B------:R-:W-:-:S07]  /*14b30*/  MOV R2, R14 ;  /* 0x0000000e00027202 */ /* 0x000fce0000000f00 */
[----:B------:R-:W-:Y:S05]  /*14b40*/  WARPSYNC.COLLECTIVE R15, `(.L_x_2566) ;  /* 0x000000000f087348 */ /* 0x000fea0003c00000 */
[----:B------:R0:W1:Y:S02]  /*14b50*/  SHFL.IDX P6, R14, R13, R12, R11 ;  /* 0x0000000c0d0e7389 */ /* 0x00006400000c000b */
[----:B01----:R-:W-:Y:S01]  /*14b60*/  ENDCOLLECTIVE ;  /* 0x000000000000791b */ /* 0x003fe20003800000 */
.L_x_2566:
        /* <DEDUP_REMOVED lines=15> */
.L_x_2567:
[----:B------:R-:W-:Y:S02]  /*14c60*/  IMAD.MOV.U32 R13, RZ, RZ, R5 ;  /* 0x000000ffff0d7224 */ /* 0x000fe400078e0005 */
[----:B------:R-:W-:Y:S01]  /*14c70*/  IMAD.MOV.U32 R12, RZ, RZ, 0x2 ;  /* 0x00000002ff0c7424 */ /* 0x000fe200078e00ff */
[----:B------:R-:W-:-:S07]  /*14c80*/  MOV R2, R14 ;  /* 0x0000000e00027202 */ /* 0x000fce0000000f00 */
[----:B------:R-:W-:Y:S05]  /*14c90*/  WARPSYNC.COLLECTIVE R15, `(.L_x_2568) ;  /* 0x000000000f087348 */ /* 0x000fea0003c00000 */
[----:B------:R0:W1:Y:S02]  /*14ca0*/  SHFL.IDX P6, R14, R13, R12, R11 ;  /* 0x0000000c0d0e7389 */ /* 0x00006400000c000b */
[----:B01----:R-:W-:Y:S01]  /*14cb0*/  ENDCOLLECTIVE ;  /* 0x000000000000791b */ /* 0x003fe20003800000 */
.L_x_2568:
        /* <DEDUP_REMOVED lines=13> */
.L_x_2569:
[----:B------:R-:W-:Y:S01]  /*14d90*/  MOV R13, R5 ;  /* 0x00000005000d7202 */ /* 0x000fe20000000f00 */
[----:B------:R-:W-:Y:S02]  /*14da0*/  IMAD.MOV.U32 R12, RZ, RZ, 0x3 ;  /* 0x00000003ff0c7424 */ /* 0x000fe400078e00ff */
[----:B------:R-:W-:-:S07]  /*14db0*/  IMAD.MOV.U32 R2, RZ, RZ, R14 ;  /* 0x000000ffff027224 */ /* 0x000fce00078e000e */
[----:B------:R-:W-:Y:S05]  /*14dc0*/  WARPSYNC.COLLECTIVE R15, `(.L_x_2570) ;  /* 0x000000000f087348 */ /* 0x000fea0003c00000 */
[----:B------:R0:W1:Y:S02]  /*14dd0*/  SHFL.IDX P6, R14, R13, R12, R11 ;  /* 0x0000000c0d0e7389 */ /* 0x00006400000c000b */
[----:B01----:R-:W-:Y:S01]  /*14de0*/  ENDCOLLECTIVE ;  /* 0x000000000000791b */ /* 0x003fe20003800000 */
.L_x_2570:
        /* <DEDUP_REMOVED lines=13> */
.L_x_2571:
[----:B------:R-:W-:Y:S02]  /*14ec0*/  IMAD.MOV.U32 R13, RZ, RZ, R5 ;  /* 0x000000ffff0d7224 */ /* 0x000fe400078e0005 */
[----:B------:R-:W-:Y:S02]  /*14ed0*/  IMAD.MOV.U32 R12, RZ, RZ, 0x4 ;  /* 0x00000004ff0c7424 */ /* 0x000fe400078e00ff */
[----:B------:R-:W-:-:S07]  /*14ee0*/  IMAD.MOV.U32 R2, RZ, RZ, R14 ;  /* 0x000000ffff027224 */ /* 0x000fce00078e000e */
[----:B------:R-:W-:Y:S05]  /*14ef0*/  WARPSYNC.COLLECTIVE R15, `(.L_x_2572) ;  /* 0x000000000f087348 */ /* 0x000fea0003c00000 */
[----:B------:R0:W1:Y:S02]  /*14f00*/  SHFL.IDX P6, R14, R13, R12, R11 ;  /* 0x0000000c0d0e7389 */ /* 0x00006400000c000b */
[----:B01----:R-:W-:Y:S01]  /*14f10*/  ENDCOLLECTIVE ;  /* 0x000000000000791b */ /* 0x003fe20003800000 */
.L_x_2572:
        /* <DEDUP_REMOVED lines=13> */
.L_x_2573:
[----:B------:R-:W-:Y:S02]  /*14ff0*/  IMAD.MOV.U32 R13, RZ, RZ, R5 ;  /* 0x000000ffff0d7224 */ /* 0x000fe400078e0005 */
[----:B------:R-:W-:Y:S02]  /*15000*/  IMAD.MOV.U32 R12, RZ, RZ, 0x5 ;  /* 0x00000005ff0c7424 */ /* 0x000fe400078e00ff */
[----:B------:R-:W-:-:S07]  /*15010*/  IMAD.MOV.U32 R2, RZ, RZ, R14 ;  /* 0x000000ffff027224 */ /* 0x000fce00078e000e */
[----:B------:R-:W-:Y:S05]  /*15020*/  WARPSYNC.COLLECTIVE R15, `(.L_x_2574) ;  /* 0x000000000f087348 */ /* 0x000fea0003c00000 */
[----:B------:R0:W1:Y:S02]  /*15030*/  SHFL.IDX P6, R14, R13, R12, R11 ;  /* 0x0000000c0d0e7389 */ /* 0x00006400000c000b */
[----:B01----:R-:W-:Y:S01]  /*15040*/  ENDCOLLECTIVE ;  /* 0x000000000000791b */ /* 0x003fe20003800000 */
.L_x_2574:
        /* <DEDUP_REMOVED lines=13> */
.L_x_2575:
[----:B------:R-:W-:Y:S01]  /*15120*/  MOV R2, R14 ;  /* 0x0000000e00027202 */ /* 0x000fe20000000f00 */
[----:B------:R-:W-:Y:S06]  /*15130*/  BRA `(.L_x_2576) ;  /* 0xffffffbc008c7947 */ /* 0x000fec000383ffff */
.L_x_2485:
[----:B-1----:R1:W4:Y:S02]  /*15140*/  SYNCS.PHASECHK.TRANS64.TRYWAIT P0, [R4+URZ+0x2a860], R2 ;  /* 0x02a86002040075a7 */ /* 0x002324000800017f */
[----:B----4-:R-:W-:Y:S05]  /*15150*/  @!P0 NANOSLEEP.SYNCS 0x989680 ;  /* 0x009896800000895d */ /* 0x010fea0003900000 */
[----:B------:R-:W4:Y:S02]  /*15160*/  @!P0 SYNCS.PHASECHK.TRANS64 P0, [R4+URZ+0x2a860], R2 ;  /* 0x02a86002040085a7 */ /* 0x000f24000800007f */
[----:B----4-:R-:W-:Y:S05]  /*15170*/  @!P0 BRA `(.L_x_2485) ;  /* 0xfffffffc00f08947 */ /* 0x010fea000383ffff */
[----:B------:R-:W-:Y:S05]  /*15180*/  BRA `(.L_x_2577) ;  /* 0xffffffbc00e87947 */ /* 0x000fea000383ffff */
.L_x_2486:
        /* <DEDUP_REMOVED lines=8> */
.L_x_2579:
[----:B------:R-:W-:Y:S05]  /*15210*/  BSYNC B1 ;  /* 0x0000000000017941 */ /* 0x000fea0003800000 */
.L_x_2578:
        /* <DEDUP_REMOVED lines=9> */
.L_x_2580:
[----:B------:R-:W-:Y:S02]  /*152b0*/  IMAD.MOV.U32 R13, RZ, RZ, R24 ;  /* 0x000000ffff0d7224 */ /* 0x000fe400078e0018 */
[----:B------:R-:W-:Y:S02]  /*152c0*/  IMAD.MOV.U32 R12, RZ, RZ, 0x1 ;  /* 0x00000001ff0c7424 */ /* 0x000fe400078e00ff */
[----:B------:R-:W-:-:S07]  /*152d0*/  IMAD.MOV.U32 R2, RZ, RZ, R14 ;  /* 0x000000ffff027224 */ /* 0x000fce00078e000e */
[----:B------:R-:W-:Y:S05]  /*152e0*/  WARPSYNC.COLLECTIVE R15, `(.L_x_2581) ;  /* 0x000000000f087348 */ /* 0x000fea0003c00000 */
[----:B------:R0:W1:Y:S02]  /*152f0*/  SHFL.IDX P6, R14, R13, R12, R11 ;  /* 0x0000000c0d0e7389 */ /* 0x00006400000c000b */
[----:B01----:R-:W-:Y:S01]  /*15300*/  ENDCOLLECTIVE ;  /* 0x000000000000791b */ /* 0x003fe20003800000 */
.L_x_2581:
[----:B------:R-:W-:-:S05]  /*15310*/  IADD3 R2, P1, R2, R0, RZ ;  /* 0x0000000002027210 */ /* 0x000fca0007f3e0ff */
[----:B------:R-:W-:Y:S01]  /*15320*/  IMAD.X R3, RZ, RZ, R3, P1 ;  /* 0x000000ffff037224 */ /* 0x000fe200008e0603 */
[----:B------:R-:W-:-:S04]  /*15330*/  LOP3.LUT P1, RZ, R29, 0x1, RZ, 0xc0, !PT ;  /* 0x000000011dff7812 */ /* 0x000fc8000782c0ff */
        /* <DEDUP_REMOVED lines=12> */
.L_x_2582:
[----:B------:R-:W-:Y:S02]  /*15400*/  IMAD.MOV.U32 R13, RZ, RZ, R24 ;  /* 0x000000ffff0d7224 */ /* 0x000fe400078e0018 */
[----:B------:R-:W-:Y:S02]  /*15410*/  IMAD.MOV.U32 R12, RZ, RZ, 0x2 ;  /* 0x00000002ff0c7424 */ /* 0x000fe400078e00ff */
[----:B------:R-:W-:-:S07]  /*15420*/  IMAD.MOV.U32 R2, RZ, RZ, R14 ;  /* 0x000000ffff027224 */ /* 0x000fce00078e000e */
[----:B------:R-:W-:Y:S05]  /*15430*/  WARPSYNC.COLLECTIVE R15, `(.L_x_2583) ;  /* 0x000000000f087348 */ /* 0x000fea0003c00000 */
[----:B------:R0:W1:Y:S02]  /*15440*/  SHFL.IDX P6, R14, R13, R12, R11 ;  /* 0x0000000c0d0e7389 */ /* 0x00006400000c000b */
[----:B01----:R-:W-:Y:S01]  /*15450*/  ENDCOLLECTIVE ;  /* 0x000000000000791b */ /* 0x003fe20003800000 */
.L_x_2583:
        /* <DEDUP_REMOVED lines=14> */
.L_x_2584:
[----:B------:R-:W-:Y:S02]  /*15540*/  IMAD.MOV.U32 R13, RZ, RZ, R24 ;  /* 0x000000ffff0d7224 */ /* 0x000fe400078e0018 */
[----:B------:R-:W-:Y:S02]  /*15550*/  IMAD.MOV.U32 R12, RZ, RZ, 0x3 ;  /* 0x00000003ff0c7424 */ /* 0x000fe400078e00ff */
[----:B------:R-:W-:-:S07]  /*15560*/  IMAD.MOV.U32 R2, RZ, RZ, R14 ;  /* 0x000000ffff027224 */ /* 0x000fce00078e000e */
[----:B------:R-:W-:Y:S05]  /*15570*/  WARPSYNC.COLLECTIVE R15, `(.L_x_2585) ;  /* 0x000000000f087348 */ /* 0x000fea0003c00000 */
[----:B------:R0:W1:Y:S02]  /*15580*/  SHFL.IDX P6, R14, R13, R12, R11 ;  /* 0x0000000c0d0e7389 */ /* 0x00006400000c000b */
[----:B01----:R-:W-:Y:S01]  /*15590*/  ENDCOLLECTIVE ;  /* 0x000000000000791b */ /* 0x003fe20003800000 */
.L_x_2585:
        /* <DEDUP_REMOVED lines=14> */
.L_x_2586:
[----:B------:R-:W-:Y:S01]  /*15680*/  IMAD.MOV.U32 R13, RZ, RZ, R24 ;  /* 0x000000ffff0d7224 */ /* 0x000fe200078e0018 */
[----:B------:R-:W-:Y:S01]  /*15690*/  MOV R12, 0x4 ;  /* 0x00000004000c7802 */ /* 0x000fe20000000f00 */
[----:B------:R-:W-:-:S07]  /*156a0*/  IMAD.MOV.U32 R2, RZ, RZ, R14 ;  /* 0x000000ffff027224 */ /* 0x000fce00078e000e */
[----:B------:R-:W-:Y:S05]  /*156b0*/  WARPSYNC.COLLECTIVE R15, `(.L_x_2587) ;  /* 0x000000000f087348 */ /* 0x000fea0003c00000 */
[----:B------:R0:W1:Y:S02]  /*156c0*/  SHFL.IDX P6, R14, R13, R12, R11 ;  /* 0x0000000c0d0e7389 */ /* 0x00006400000c000b */
[----:B01----:R-:W-:Y:S01]  /*156d0*/  ENDCOLLECTIVE ;  /* 0x000000000000791b */ /* 0x003fe20003800000 */
.L_x_2587:
        /* <DEDUP_REMOVED lines=14> */
.L_x_2588:
[----:B------:R-:W-:Y:S02]  /*157c0*/  IMAD.MOV.U32 R13, RZ, RZ, R24 ;  /* 0x000000ffff0d7224 */ /* 0x000fe400078e0018 */
[----:B------:R-:W-:Y:S02]  /*157d0*/  IMAD.MOV.U32 R12, RZ, RZ, 0x5 ;  /* 0x00000005ff0c7424 */ /* 0x000fe400078e00ff */
[----:B------:R-:W-:-:S07]  /*157e0*/  IMAD.MOV.U32 R2, RZ, RZ, R14 ;  /* 0x000000ffff027224 */ /* 0x000fce00078e000e */
[----:B------:R-:W-:Y:S05]  /*157f0*/  WARPSYNC.COLLECTIVE R15, `(.L_x_2589) ;  /* 0x000000000f087348 */ /* 0x000fea0003c00000 */
[----:B------:R0:W1:Y:S02]  /*15800*/  SHFL.IDX P6, R14, R13, R12, R11 ;  /* 0x0000000c0d0e7389 */ /* 0x00006400000c000b */
[----:B01----:R-:W-:Y:S01]  /*15810*/  ENDCOLLECTIVE ;  /* 0x000000000000791b */ /* 0x003fe20003800000 */
.L_x_2589:
[----:B------:R-:W-:-:S05]  /*15820*/  IADD3 R2, P2, R2, R0, RZ ;  /* 0x0000000002027210 */ /* 0x000fca0007f5e0ff */
        /* <DEDUP_REMOVED lines=12> */
.L_x_2590:
[----:B------:R-:W-:Y:S01]  /*158f0*/  @!PT LDS RZ, [RZ] ;  /* 0x00000000fffff984 */ /* 0x000fe20000000800 */
[----:B------:R-:W-:Y:S01]  /*15900*/  @!PT LDS RZ, [RZ] ;  /* 0x00000000fffff984 */ /* 0x000fe20000000800 */
[----:B------:R-:W-:Y:S01]  /*15910*/  @!PT LDS RZ, [RZ] ;  /* 0x00000000fffff984 */ /* 0x000fe20000000800 */
[----:B------:R1:W-:Y:S01]  /*15920*/  LDGSTS.E.BYPASS.LTC128B.128 [R5+0x5400], desc[UR36][R2.64+0x80], !P2 ;  /* 0x0540008002057fae */ /* 0x0003e2000d101d64 */
[----:B------:R-:W-:Y:S05]  /*15930*/  BRA `(.L_x_2591) ;  /* 0xffffffb800d47947 */ /* 0x000fea000383ffff */
.L_x_2494:
[----:B0-----:R0:W1:Y:S02]  /*15940*/  SYNCS.PHASECHK.TRANS64.TRYWAIT P0, [R0+URZ+0x2a860], R3 ;  /* 0x02a86003000075a7 */ /* 0x001064000800017f */
[----:B-1----:R-:W-:Y:S05]  /*15950*/  @!P0 NANOSLEEP.SYNCS 0x989680 ;  /* 0x009896800000895d */ /* 0x002fea0003900000 */
[----:B------:R-:W1:Y:S02]  /*15960*/  @!P0 SYNCS.PHASECHK.TRANS64 P0, [R0+URZ+0x2a860], R3 ;  /* 0x02a86003000085a7 */ /* 0x000e64000800007f */
[----:B-1----:R-:W-:Y:S05]  /*15970*/  @!P0 BRA `(.L_x_2494) ;  /* 0xfffffffc00f08947 */ /* 0x002fea000383ffff */
[----:B------:R-:W-:Y:S05]  /*15980*/  BRA `(.L_x_2592) ;  /* 0xffffffbc00e47947 */ /* 0x000fea000383ffff */
.L_x_2495:
        /* <DEDUP_REMOVED lines=8> */
.L_x_2594:
[----:B------:R-:W-:Y:S05]  /*15a10*/  BSYNC B0 ;  /* 0x0000000000007941 */ /* 0x000fea0003800000 */
.L_x_2593:
        /* <DEDUP_REMOVED lines=12> */
.L_x_2595:
[C---:B------:R-:W-:Y:S02]  /*15ae0*/  ISETP.LT.OR P4, PT, R6.reuse, 0x1, !P0 ;  /* 0x000000010600780c */ /* 0x040fe40004781670 */
[----:B------:R-:W-:Y:S01]  /*15af0*/  ISETP.LT.OR P3, PT, R6, 0x1, P1 ;  /* 0x000000010600780c */ /* 0x000fe20000f61670 */
        /* <DEDUP_REMOVED lines=10> */
.L_x_2596:
        /* <DEDUP_REMOVED lines=13> */
.L_x_2597:
[----:B------:R-:W-:Y:S02]  /*15c70*/  IMAD.MOV.U32 R13, RZ, RZ, R24 ;  /* 0x000000ffff0d7224 */ /* 0x000fe400078e0018 */
[----:B------:R-:W-:Y:S01]  /*15c80*/  IMAD.MOV.U32 R12, RZ, RZ, 0x2 ;  /* 0x00000002ff0c7424 */ /* 0x000fe200078e00ff */
[----:B------:R-:W-:-:S13]  /*15c90*/  IADD3 R2, P2, R14, R5, RZ ;  /* 0x000000050e027210 */ /* 0x000fda0007f5e0ff */
[----:B------:R-:W-:Y:S05]  /*15ca0*/  WARPSYNC.COLLECTIVE R15, `(.L_x_2598) ;  /* 0x000000000f087348 */ /* 0x000fea0003c00000 */
[----:B------:R0:W1:Y:S02]  /*15cb0*/  SHFL.IDX P6, R14, R13, R12, R11 ;  /* 0x0000000c0d0e7389 */ /* 0x00006400000c000b */
[----:B01----:R-:W-:Y:S01]  /*15cc0*/  ENDCOLLECTIVE ;  /* 0x000000000000791b */ /* 0x003fe20003800000 */
.L_x_2598:
        /* <DEDUP_REMOVED lines=13> */
.L_x_2599:
[----:B------:R-:W-:Y:S02]  /*15da0*/  IMAD.MOV.U32 R13, RZ, RZ, R24 ;  /* 0x000000ffff0d7224 */ /* 0x000fe400078e0018 */
[----:B------:R-:W-:Y:S02]  /*15db0*/  IMAD.MOV.U32 R12, RZ, RZ, 0x3 ;  /* 0x00000003ff0c7424 */ /* 0x000fe400078e00ff */
[----:B------:R-:W-:-:S07]  /*15dc0*/  IMAD.MOV.U32 R10, RZ, RZ, R14 ;  /* 0x000000ffff0a7224 */ /* 0x000fce00078e000e */
[----:B------:R-:W-:Y:S05]  /*15dd0*/  WARPSYNC.COLLECTIVE R15, `(.L_x_2600) ;  /* 0x000000000f087348 */ /* 0x000fea0003c00000 */
[----:B------:R0:W1:Y:S02]  /*15de0*/  SHFL.IDX P6, R14, R13, R12, R11 ;  /* 0x0000000c0d0e7389 */ /* 0x00006400000c000b */
[----:B01----:R-:W-:Y:S01]  /*15df0*/  ENDCOLLECTIVE ;  /* 0x000000000000791b */ /* 0x003fe20003800000 */
.L_x_2600:
[----:B------:R-:W-:-:S04]  /*15e00*/  IADD3 R2, P2, R10, R5, RZ ;  /* 0x000000050a027210 */ /* 0x000fc80007f5e0ff */
[----:B------:R-:W-:-:S05]  /*15e10*/  IADD3.X R3, RZ, R7, RZ, P2, !PT ;  /* 0x00000007ff037210 */ /* 0x000fca00017fe4ff */
        /* <DEDUP_REMOVED lines=12> */
.L_x_2601:
[----:B------:R-:W-:Y:S02]  /*15ee0*/  IMAD.MOV.U32 R13, RZ, RZ, R24 ;  /* 0x000000ffff0d7224 */ /* 0x000fe400078e0018 */
[----:B------:R-:W-:Y:S01]  /*15ef0*/  IMAD.MOV.U32 R12, RZ, RZ, 0x4 ;  /* 0x00000004ff0c7424 */ /* 0x000fe200078e00ff */
[----:B------:R-:W-:-:S13]  /*15f00*/  IADD3 R2, P2, R14, R5, RZ ;  /* 0x000000050e027210 */ /* 0x000fda0007f5e0ff */
[----:B------:R-:W-:Y:S05]  /*15f10*/  WARPSYNC.COLLECTIVE R15, `(.L_x_2602) ;  /* 0x000000000f087348 */ /* 0x000fea0003c00000 */
[----:B------:R0:W1:Y:S02]  /*15f20*/  SHFL.IDX P6, R14, R13, R12, R11 ;  /* 0x0000000c0d0e7389 */ /* 0x00006400000c000b */
[----:B01----:R-:W-:Y:S01]  /*15f30*/  ENDCOLLECTIVE ;  /* 0x000000000000791b */ /* 0x003fe20003800000 */
.L_x_2602:
        /* <DEDUP_REMOVED lines=13> */
.L_x_2603:
[----:B------:R-:W-:Y:S02]  /*16010*/  IMAD.MOV.U32 R13, RZ, RZ, R24 ;  /* 0x000000ffff0d7224 */ /* 0x000fe400078e0018 */
[----:B------:R-:W-:Y:S02]  /*16020*/  IMAD.MOV.U32 R12, RZ, RZ, 0x5 ;  /* 0x00000005ff0c7424 */ /* 0x000fe400078e00ff */
[----:B------:R-:W-:-:S07]  /*16030*/  IMAD.MOV.U32 R10, RZ, RZ, R14 ;  /* 0x000000ffff0a7224 */ /* 0x000fce00078e000e */
[----:B------:R-:W-:Y:S05]  /*16040*/  WARPSYNC.COLLECTIVE R15, `(.L_x_2604) ;  /* 0x000000000f087348 */ /* 0x000fea0003c00000 */
[----:B------:R0:W1:Y:S02]  /*16050*/  SHFL.IDX P6, R14, R13, R12, R11 ;  /* 0x0000000c0d0e7389 */ /* 0x00006400000c000b */
[----:B01----:R-:W-:Y:S01]  /*16060*/  ENDCOLLECTIVE ;  /* 0x000000000000791b */ /* 0x003fe20003800000 */
.L_x_2604:
        /* <DEDUP_REMOVED lines=12> */
.L_x_2605:
[----:B------:R-:W-:Y:S05]  /*16130*/  BRA `(.L_x_2606) ;  /* 0xffffffb800e07947 */ /* 0x000fea000383ffff */
.L_x_2500:
        /* <DEDUP_REMOVED lines=8> */
.L_x_2608:
[----:B------:R-:W-:Y:S05]  /*161c0*/  BSYNC B0 ;  /* 0x0000000000007941 */ /* 0x000fea0003800000 */
.L_x_2607:
[----:B------:R-:W-:Y:S01]  /*161d0*/  IMAD.MOV.U32 R13, RZ, RZ, R16 ;  /* 0x000000ffff0d7224 */ /* 0x000fe200078e0010 */
[----:B------:R-:W-:Y:S01]  /*161e0*/  MOV R15, 0xffffffff ;  /* 0xffffffff000f7802 */ /* 0x000fe20000000f00 */
[----:B------:R-:W-:Y:S02]  /*161f0*/  IMAD.MOV.U32 R12, RZ, RZ, 0x1 ;  /* 0x00000001ff0c7424 */ /* 0x000fe400078e00ff */
[----:B------:R-:W-:Y:S02]  /*16200*/  IMAD.MOV.U32 R11, RZ, RZ, 0x1f ;  /* 0x0000001fff0b7424 */ /* 0x000fe400078e00ff */
[----:B------:R-:W-:Y:S02]  /*16210*/  IMAD.IADD R9, R19, 0x1, R10 ;  /* 0x0000000113097824 */ /* 0x000fe400078e020a */
[----:B------:R-:W-:-:S07]  /*16220*/  IMAD.MOV.U32 R0, RZ, RZ, R14 ;  /* 0x000000ffff007224 */ /* 0x000fce00078e000e */
[----:B------:R-:W-:Y:S05]  /*16230*/  WARPSYNC.COLLECTIVE R15, `(.L_x_2609) ;  /* 0x000000000f087348 */ /* 0x000fea0003c00000 */
[----:B------:R0:W1:Y:S02]  /*16240*/  SHFL.IDX P6, R14, R13, R12, R11 ;  /* 0x0000000c0d0e7389 */ /* 0x00006400000c000b */
[----:B01----:R-:W-:Y:S01]  /*16250*/  ENDCOLLECTIVE ;  /* 0x000000000000791b */ /* 0x003fe20003800000 */
.L_x_2609:
        /* <DEDUP_REMOVED lines=23> */
.L_x_2610:
[----:B------:R-:W-:Y:S01]  /*163d0*/  IMAD.MOV.U32 R12, RZ, RZ, 0x2 ;  /* 0x00000002ff0c7424 */ /* 0x000fe200078e00ff */
[----:B------:R-:W-:-:S04]  /*163e0*/  SEL R6, R14, RZ, P1 ;  /* 0x000000ff0e067207 */ /* 0x000fc80000800000 */
[----:B------:R-:W-:-:S05]  /*163f0*/  IADD3 R6, R13, R6, RZ ;  /* 0x000000060d067210 */ /* 0x000fca0007ffe0ff */
[----:B------:R-:W-:-:S07]  /*16400*/  IMAD.MOV.U32 R13, RZ, RZ, R6 ;  /* 0x000000ffff0d7224 */ /* 0x000fce00078e0006 */
[----:B------:R-:W-:Y:S05]  /*16410*/  WARPSYNC.COLLECTIVE R15, `(.L_x_2611) ;  /* 0x000000000f087348 */ /* 0x000fea0003c00000 */
[----:B------:R0:W1:Y:S02]  /*16420*/  SHFL.UP P6, R14, R13, R12, R11 ;  /* 0x0400000c0d0e7389 */ /* 0x00006400000c000b */
[----:B01----:R-:W-:Y:S01]  /*16430*/  ENDCOLLECTIVE ;  /* 0x000000000000791b */ /* 0x003fe20003800000 */
.L_x_2611:
[----:B------:R-:W-:Y:S01]  /*16440*/  IMAD.MOV.U32 R12, RZ, RZ, 0x4 ;  /* 0x00000004ff0c7424 */ /* 0x000fe200078e00ff */
[----:B------:R-:W-:-:S05]  /*16450*/  SEL R3, R14, RZ, P2 ;  /* 0x000000ff0e037207 */ /* 0x000fca0001000000 */
[----:B------:R-:W-:Y:S01]  /*16460*/  IMAD.IADD R2, R6, 0x1, R3 ;  /* 0x0000000106027824 */ /* 0x000fe200078e0203 */
[----:B------:R-:W-:-:S03]  /*16470*/  MOV R6, RZ ;  /* 0x000000ff00067202 */ /* 0x000fc60000000f00 */
[----:B------:R-:W-:-:S07]  /*16480*/  IMAD.MOV.U32 R13, RZ, RZ, R2 ;  /* 0x000000ffff0d7224 */ /* 0x000fce00078e0002 */
[----:B------:R-:W-:Y:S05]  /*16490*/  WARPSYNC.COLLECTIVE R15, `(.L_x_2612) ;  /* 0x000000000f087348 */ /* 0x000fea0003c00000 */
[----:B------:R0:W1:Y:S02]  /*164a0*/  SHFL.UP P6, R14, R13, R12, R11 ;  /* 0x0400000c0d0e7389 */ /* 0x00006400000c000b */
[----:B01----:R-:W-:Y:S01]  /*164b0*/  ENDCOLLECTIVE ;  /* 0x000000000000791b */ /* 0x003fe20003800000 */
.L_x_2612:
[----:B------:R-:W-:Y:S02]  /*164c0*/  MOV R12, 0x8 ;  /* 0x00000008000c7802 */ /* 0x000fe40000000f00 */
[----:B------:R-:W-:-:S05]  /*164d0*/  SEL R3, R14, RZ, P3 ;  /* 0x000000ff0e037207 */ /* 0x000fca0001800000 */
[----:B------:R-:W-:-:S04]  /*164e0*/  IMAD.IADD R3, R2, 0x1, R3 ;  /* 0x0000000102037824 */ /* 0x000fc800078e0203 */
[----:B------:R-:W-:-:S07]  /*164f0*/  IMAD.MOV.U32 R13, RZ, RZ, R3 ;  /* 0x000000ffff0d7224 */ /* 0x000fce00078e0003 */
[----:B------:R-:W-:Y:S05]  /*16500*/  WARPSYNC.COLLECTIVE R15, `(.L_x_2613) ;  /* 0x000000000f087348 */ /* 0x000fea0003c00000 */
[----:B------:R0:W1:Y:S02]  /*16510*/  SHFL.UP P6, R14, R13, R12, R11 ;  /* 0x0400000c0d0e7389 */ /* 0x00006400000c000b */
[----:B01----:R-:W-:Y:S01]  /*16520*/  ENDCOLLECTIVE ;  /* 0x000000000000791b */ /* 0x003fe20003800000 */
.L_x_2613:
[----:B------:R-:W-:Y:S01]  /*16530*/  IMAD.MOV.U32 R12, RZ, RZ, 0x10 ;  /* 0x00000010ff0c7424 */ /* 0x000fe200078e00ff */
[----:B------:R-:W-:-:S05]  /*16540*/  SEL R4, R14, RZ, P4 ;  /* 0x000000ff0e047207 */ /* 0x000fca0002000000 */
[----:B------:R-:W-:-:S04]  /*16550*/  IMAD.IADD R4, R3, 0x1, R4 ;  /* 0x0000000103047824 */ /* 0x000fc800078e0204 */
[----:B------:R-:W-:-:S07]  /*16560*/  IMAD.MOV.U32 R13, RZ, RZ, R4 ;  /* 0x000000ffff0d7224 */ /* 0x000fce00078e0004 */
[----:B------:R-:W-:Y:S05]  /*16570*/  WARPSYNC.COLLECTIVE R15, `(.L_x_2614) ;  /* 0x000000000f087348 */ /* 0x000fea0003c00000 */
[----:B------:R0:W1:Y:S02]  /*16580*/  SHFL.UP P6, R14, R13, R12, R11 ;  /* 0x0400000c0d0e7389 */ /* 0x00006400000c000b */
[----:B01----:R-:W-:Y:S01]  /*16590*/  ENDCOLLECTIVE ;  /* 0x000000000000791b */ /* 0x003fe20003800000 */
.L_x_2614:
        /* <DEDUP_REMOVED lines=8> */
.L_x_2615:
[----:B------:R-:W-:Y:S05]  /*16620*/  BRA `(.L_x_2616) ;  /* 0xffffffb800ec7947 */ /* 0x000fea000383ffff */
.L_x_2503:
[----:B------:R-:W-:Y:S01]  /*16630*/  BSSY B0, `(.L_x_2617) ;  /* 0x0000007000007945 */ /* 0x000fe20003800000 */
[----:B------:R-:W-:Y:S02]  /*16640*/  IMAD.MOV.U32 R12, RZ, RZ, 0x1 ;  /* 0x00000001ff0c7424 */ /* 0x000fe400078e00ff */
[----:B------:R-:W-:Y:S02]  /*16650*/  IMAD.MOV.U32 R11, RZ, RZ, RZ ;  /* 0x000000ffff0b7224 */ /* 0x000fe400078e00ff */
[----:B------:R-:W-:-:S07]  /*16660*/  IMAD.MOV.U32 R15, RZ, RZ, -0x1 ;  /* 0xffffffffff0f7424 */ /* 0x000fce00078e00ff */
[----:B------:R-:W-:Y:S05]  /*16670*/  WARPSYNC.COLLECTIVE R15, `(.L_x_2618) ;  /* 0x000000000f087348 */ /* 0x000fea0003c00000 */
[----:B------:R0:W1:Y:S02]  /*16680*/  SHFL.UP P6, R14, R13, R12, R11 ;  /* 0x0400000c0d0e7389 */ /* 0x00006400000c000b */
[----:B01----:R-:W-:Y:S01]  /*16690*/  ENDCOLLECTIVE ;  /* 0x000000000000791b */ /* 0x003fe20003800000 */
.L_x_2618:
[----:B------:R-:W-:Y:S05]  /*166a0*/  BSYNC B0 ;  /* 0x0000000000007941 */ /* 0x000fea0003800000 */
.L_x_2617:
        /* <DEDUP_REMOVED lines=8> */
.L_x_2619:
[----:B------:R-:W-:Y:S01]  /*16730*/  IMAD.MOV.U32 R12, RZ, RZ, 0x4 ;  /* 0x00000004ff0c7424 */ /* 0x000fe200078e00ff */
[----:B------:R-:W-:-:S04]  /*16740*/  SEL R2, R14, RZ, P2 ;  /* 0x000000ff0e027207 */ /* 0x000fc80001000000 */
[----:B------:R-:W-:-:S05]  /*16750*/  IADD3 R2, R13, R2, RZ ;  /* 0x000000020d027210 */ /* 0x000fca0007ffe0ff */
[----:B------:R-:W-:-:S07]  /*16760*/  IMAD.MOV.U32 R13, RZ, RZ, R2 ;  /* 0x000000ffff0d7224 */ /* 0x000fce00078e0002 */
[----:B------:R-:W-:Y:S05]  /*16770*/  WARPSYNC.COLLECTIVE R15, `(.L_x_2620) ;  /* 0x000000000f087348 */ /* 0x000fea0003c00000 */
[----:B------:R0:W1:Y:S02]  /*16780*/  SHFL.UP P6, R14, R13, R12, R11 ;  /* 0x0400000c0d0e7389 */ /* 0x00006400000c000b */
[----:B01----:R-:W-:Y:S01]  /*16790*/  ENDCOLLECTIVE ;  /* 0x000000000000791b */ /* 0x003fe20003800000 */
.L_x_2620:
[----:B------:R-:W-:Y:S01]  /*167a0*/  IMAD.MOV.U32 R12, RZ, RZ, 0x8 ;  /* 0x00000008ff0c7424 */ /* 0x000fe200078e00ff */
[----:B------:R-:W-:-:S05]  /*167b0*/  SEL R3, R14, RZ, P3 ;  /* 0x000000ff0e037207 */ /* 0x000fca0001800000 */
[----:B------:R-:W-:-:S04]  /*167c0*/  IMAD.IADD R3, R2, 0x1, R3 ;  /* 0x0000000102037824 */ /* 0x000fc800078e0203 */
[----:B------:R-:W-:-:S07]  /*167d0*/  IMAD.MOV.U32 R13, RZ, RZ, R3 ;  /* 0x000000ffff0d7224 */ /* 0x000fce00078e0003 */
[----:B------:R-:W-:Y:S05]  /*167e0*/  WARPSYNC.COLLECTIVE R15, `(.L_x_2621) ;  /* 0x000000000f087348 */ /* 0x000fea0003c00000 */
[----:B------:R0:W1:Y:S02]  /*167f0*/  SHFL.UP P6, R14, R13, R12, R11 ;  /* 0x0400000c0d0e7389 */ /* 0x00006400000c000b */
[----:B01----:R-:W-:Y:S01]  /*16800*/  ENDCOLLECTIVE ;  /* 0x000000000000791b */ /* 0x003fe20003800000 */
.L_x_2621:
[----:B------:R-:W-:Y:S02]  /*16810*/  MOV R12, 0x10 ;  /* 0x00000010000c7802 */ /* 0x000fe40000000f00 */
[----:B------:R-:W-:-:S05]  /*16820*/  SEL R4, R14, RZ, P4 ;  /* 0x000000ff0e047207 */ /* 0x000fca0002000000 */
[----:B------:R-:W-:-:S04]  /*16830*/  IMAD.IADD R4, R3, 0x1, R4 ;  /* 0x0000000103047824 */ /* 0x000fc800078e0204 */
[----:B------:R-:W-:-:S07]  /*16840*/  IMAD.MOV.U32 R13, RZ, RZ, R4 ;  /* 0x000000ffff0d7224 */ /* 0x000fce00078e0004 */
[----:B------:R-:W-:Y:S05]  /*16850*/  WARPSYNC.COLLECTIVE R15, `(.L_x_2622) ;  /* 0x000000000f087348 */ /* 0x000fea0003c00000 */
[----:B------:R0:W1:Y:S02]  /*16860*/  SHFL.UP P6, R14, R13, R12, R11 ;  /* 0x0400000c0d0e7389 */ /* 0x00006400000c000b */
[----:B01----:R-:W-:Y:S01]  /*16870*/  ENDCOLLECTIVE ;  /* 0x000000000000791b */ /* 0x003fe20003800000 */
.L_x_2622:
        /* <DEDUP_REMOVED lines=8> */
.L_x_2623:
[----:B------:R-:W-:Y:S05]  /*16900*/  BRA `(.L_x_2624) ;  /* 0xffffffb800d87947 */ /* 0x000fea000383ffff */
.L_x_2505:
[----:B------:R-:W-:Y:S01]  /*16910*/  BSSY B0, `(.L_x_2625) ;  /* 0x0000006000007945 */ /* 0x000fe20003800000 */
[----:B------:R-:W-:Y:S01]  /*16920*/  PLOP3.LUT P6, PT, P6, PT, PT, 0x8, 0x0 ;  /* 0x000000000000781c */ /* 0x000fe200037ce170 */
[----:B------:R-:W-:-:S12]  /*16930*/  IMAD.MOV.U32 R15, RZ, RZ, -0x1 ;  /* 0xffffffffff0f7424 */ /* 0x000fd800078e00ff */
[----:B0-----:R-:W-:Y:S05]  /*16940*/  WARPSYNC.COLLECTIVE R15, `(.L_x_2626) ;  /* 0x000000000f087348 */ /* 0x001fea0003c00000 */
[----:B------:R-:W-:Y:S01]  /*16950*/  VOTE.ANY R14, PT, P6 ;  /* 0x00000000000e7806 */ /* 0x000fe200030e0100 */
[----:B0-----:R-:W-:Y:S06]  /*16960*/  ENDCOLLECTIVE ;  /* 0x000000000000791b */ /* 0x001fec0003800000 */
.L_x_2626:
[----:B------:R-:W-:Y:S05]  /*16970*/  BSYNC B0 ;  /* 0x0000000000007941 */ /* 0x000fea0003800000 */
.L_x_2625:
[----:B------:R-:W-:Y:S01]  /*16980*/  IMAD.MOV.U32 R3, RZ, RZ, R14 ;  /* 0x000000ffff037224 */ /* 0x000fe200078e000e */
[----:B------:R-:W-:Y:S01]  /*16990*/  MOV R11, 0x1f ;  /* 0x0000001f000b7802 */ /* 0x000fe20000000f00 */
[----:B------:R-:W-:Y:S02]  /*169a0*/  IMAD.MOV.U32 R13, RZ, RZ, R17 ;  /* 0x000000ffff0d7224 */ /* 0x000fe400078e0011 */
[----:B------:R0:W1:Y:S01]  /*169b0*/  POPC R12, R3 ;  /* 0x00000003000c7309 */ /* 0x0000620000000000 */
[----:B------:R-:W-:-:S07]  /*169c0*/  IMAD.MOV.U32 R15, RZ, RZ, -0x1 ;  /* 0xffffffffff0f7424 */ /* 0x000fce00078e00ff */
[----:B01----:R-:W-:Y:S05]  /*169d0*/  WARPSYNC.COLLECTIVE R15, `(.L_x_2627) ;  /* 0x000000000f087348 */ /* 0x003fea0003c00000 */
[----:B-1----:R1:W2:Y:S02]  /*169e0*/  SHFL.IDX P6, R14, R13, R12, R11 ;  /* 0x0000000c0d0e7389 */ /* 0x0022a400000c000b */
[----:B012---:R-:W-:Y:S01]  /*169f0*/  ENDCOLLECTIVE ;  /* 0x000000000000791b */ /* 0x007fe20003800000 */
.L_x_2627:
[----:B------:R-:W-:Y:S02]  /*16a00*/  IMAD.IADD R19, R12, 0x1, R19 ;  /* 0x000000010c137824 */ /* 0x000fe400078e0213 */
[----:B------:R-:W-:Y:S02]  /*16a10*/  IMAD.MOV.U32 R13, RZ, RZ, R8 ;  /* 0x000000ffff0d7224 */ /* 0x000fe400078e0008 */
[----:B------:R-:W-:-:S07]  /*16a20*/  IMAD.MOV.U32 R17, RZ, RZ, R14 ;  /* 0x000000ffff117224 */ /* 0x000fce00078e000e */
[----:B------:R-:W-:Y:S05]  /*16a30*/  WARPSYNC.COLLECTIVE R15, `(.L_x_2628) ;  /* 0x000000000f087348 */ /* 0x000fea0003c00000 */
[----:B------:R0:W1:Y:S02]  /*16a40*/  SHFL.IDX P6, R14, R13, R12, R11 ;  /* 0x0000000c0d0e7389 */ /* 0x00006400000c000b */
[----:B01----:R-:W-:Y:S01]  /*16a50*/  ENDCOLLECTIVE ;  /* 0x000000000000791b */ /* 0x003fe20003800000 */
.L_x_2628:
[----:B------:R-:W-:Y:S01]  /*16a60*/  IMAD.MOV.U32 R8, RZ, RZ, R14 ;  /* 0x000000ffff087224 */ /* 0x000fe200078e000e */
[----:B------:R-:W-:Y:S06]  /*16a70*/  BRA `(.L_x_2629) ;  /* 0xffffffb800bc7947 */ /* 0x000fec000383ffff */
.L_x_2507:
[----:B------:R-:W-:Y:S01]  /*16a80*/  BSSY B0, `(.L_x_2630) ;  /* 0x0000007000007945 */ /* 0x000fe20003800000 */
[----:B------:R-:W-:Y:S01]  /*16a90*/  IMAD.MOV.U32 R13, RZ, RZ, R2 ;  /* 0x000000ffff0d7224 */ /* 0x000fe200078e0002 */
[----:B------:R-:W-:Y:S01]  /*16aa0*/  MOV R15, 0xffffffff ;  /* 0xffffffff000f7802 */ /* 0x000fe20000000f00 */
[----:B------:R-:W-:-:S07]  /*16ab0*/  IMAD.MOV.U32 R11, RZ, RZ, 0x1f ;  /* 0x0000001fff0b7424 */ /* 0x000fce00078e00ff */
[----:B0-23--:R-:W-:Y:S05]  /*16ac0*/  WARPSYNC.COLLECTIVE R15, `(.L_x_2631) ;  /* 0x000000000f087348 */ /* 0x00dfea0003c00000 */
[----:B------:R1:W4:Y:S02]  /*16ad0*/  SHFL.IDX P6, R14, R13, R12, R11 ;  /* 0x0000000c0d0e7389 */ /* 0x00032400000c000b */
[----:B01234-:R-:W-:Y:S01]  /*16ae0*/  ENDCOLLECTIVE ;  /* 0x000000000000791b */ /* 0x01ffe20003800000 */
.L_x_2631:
[----:B------:R-:W-:Y:S05]  /*16af0*/  BSYNC B0 ;  /* 0x0000000000007941 */ /* 0x000fea0003800000 */
.L_x_2630:
[----:B------:R-:W-:Y:S01]  /*16b00*/  IMAD.MOV.U32 R6, RZ, RZ, R14 ;  /* 0x000000ffff067224 */ /* 0x000fe200078e000e */
[----:B------:R-:W-:Y:S06]  /*16b10*/  BRA `(.L_x_2506) ;  /* 0xffffffb800ac7947 */ /* 0x000fec000383ffff */
.L_x_2513:
[----:B-1----:R1:W2:Y:S02]  /*16b20*/  SYNCS.PHASECHK.TRANS64.TRYWAIT P0, [R4+URZ+0x2a820], R0 ;  /* 0x02a82000040075a7 */ /* 0x0022a4000800017f */
[----:B--2---:R-:W-:Y:S05]  /*16b30*/  @!P0 NANOSLEEP.SYNCS 0x989680 ;  /* 0x009896800000895d */ /* 0x004fea0003900000 */
[----:B------:R-:W2:Y:S02]  /*16b40*/  @!P0 SYNCS.PHASECHK.TRANS64 P0, [R4+URZ+0x2a820], R0 ;  /* 0x02a82000040085a7 */ /* 0x000ea4000800007f */
[----:B--2---:R-:W-:Y:S05]  /*16b50*/  @!P0 BRA `(.L_x_2513) ;  /* 0xfffffffc00f08947 */ /* 0x004fea000383ffff */
[----:B------:R-:W-:Y:S05]  /*16b60*/  BRA `(.L_x_2632) ;  /* 0xffffffc400047947 */ /* 0x000fea000383ffff */
.L_x_2514:
[----:B------:R-:W2:Y:S01]  /*16b70*/  S2R R2, SR_TID.X ;  /* 0x0000000000027919 */ /* 0x000ea20000002100 */
[----:B------:R-:W-:Y:S01]  /*16b80*/  BSSY B0, `(.L_x_2633) ;  /* 0x000000a000007945 */ /* 0x000fe20003800000 */
[----:B------:R-:W-:Y:S02]  /*16b90*/  IMAD.MOV.U32 R12, RZ, RZ, RZ ;  /* 0x000000ffff0c7224 */ /* 0x000fe400078e00ff */
[----:B------:R-:W-:Y:S02]  /*16ba0*/  IMAD.MOV.U32 R11, RZ, RZ, 0x1f ;  /* 0x0000001fff0b7424 */ /* 0x000fe400078e00ff */
[----:B------:R-:W-:Y:S01]  /*16bb0*/  IMAD.MOV.U32 R15, RZ, RZ, -0x1 ;  /* 0xffffffffff0f7424 */ /* 0x000fe200078e00ff */
[----:B--2---:R-:W-:-:S04]  /*16bc0*/  SHF.R.U32.HI R2, RZ, 0x5, R2 ;  /* 0x00000005ff027819 */ /* 0x004fc80000011602 */
[----:B------:R-:W-:-:S05]  /*16bd0*/  LOP3.LUT R2, R2, 0x3, RZ, 0xc0, !PT ;  /* 0x0000000302027812 */ /* 0x000fca00078ec0ff */
[----:B------:R-:W-:-:S07]  /*16be0*/  IMAD.MOV.U32 R13, RZ, RZ, R2 ;  /* 0x000000ffff0d7224 */ /* 0x000fce00078e0002 */
[----:B01----:R-:W-:Y:S05]  /*16bf0*/  WARPSYNC.COLLECTIVE R15, `(.L_x_2634) ;  /* 0x000000000f087348 */ /* 0x003fea0003c00000 */
[----:B------:R2:W3:Y:S02]  /*16c00*/  SHFL.IDX P6, R14, R13, R12, R11 ;  /* 0x0000000c0d0e7389 */ /* 0x0004e400000c000b */
[----:B0123--:R-:W-:Y:S01]  /*16c10*/  ENDCOLLECTIVE ;  /* 0x000000000000791b */ /* 0x00ffe20003800000 */
.L_x_2634:
[----:B------:R-:W-:Y:S05]  /*16c20*/  BSYNC B0 ;  /* 0x0000000000007941 */ /* 0x000fea0003800000 */
.L_x_2633:
[----:B------:R-:W-:Y:S05]  /*16c30*/  BRA `(.L_x_2635) ;  /* 0xffffffc000ec7947 */ /* 0x000fea000383ffff */
.L_x_2517:
[----:B------:R-:W-:Y:S01]  /*16c40*/  BSSY B1, `(.L_x_2636) ;  /* 0x0000006000017945 */ /* 0x000fe20003800000 */
[----:B------:R-:W-:-:S07]  /*16c50*/  IMAD.MOV.U32 R15, RZ, RZ, -0x1 ;  /* 0xffffffffff0f7424 */ /* 0x000fce00078e00ff */
[----:B01----:R-:W-:Y:S05]  /*16c60*/  WARPSYNC.COLLECTIVE R15, `(.L_x_2637) ;  /* 0x000000000f0c7348 */ /* 0x003fea0003c00000 */
[----:B------:R-:W-:Y:S02]  /*16c70*/  ELECT P6, UR62, PT ;  /* 0x00000000003e782f */ /* 0x000fe400038c0000 */
[----:B------:R-:W-:Y:S01]  /*16c80*/  MOV R14, UR62 ;  /* 0x0000003e000e7c02 */ /* 0x000fe20008000f00 */
[----:B01----:R-:W-:Y:S10]  /*16c90*/  ENDCOLLECTIVE ;  /* 0x000000000000791b */ /* 0x003ff40003800000 */
.L_x_2637:
[----:B------:R-:W-:Y:S05]  /*16ca0*/  BSYNC B1 ;  /* 0x0000000000017941 */ /* 0x000fea0003800000 */
.L_x_2636:
[----:B------:R-:W-:Y:S05]  /*16cb0*/  BRA `(.L_x_2638) ;  /* 0xffffffc000e47947 */ /* 0x000fea000383ffff */
.L_x_2519:
[----:B-1----:R1:W2:Y:S02]  /*16cc0*/  SYNCS.PHASECHK.TRANS64.TRYWAIT P1, [R5+URZ+0x2a840], R0 ;  /* 0x02a84000050075a7 */ /* 0x0022a4000802017f */
[----:B--2---:R-:W-:Y:S05]  /*16cd0*/  @!P1 NANOSLEEP.SYNCS 0x989680 ;  /* 0x009896800000995d */ /* 0x004fea0003900000 */
[----:B------:R-:W2:Y:S02]  /*16ce0*/  @!P1 SYNCS.PHASECHK.TRANS64 P1, [R5+URZ+0x2a840], R0 ;  /* 0x02a84000050095a7 */ /* 0x000ea4000802007f */
[----:B--2---:R-:W-:Y:S05]  /*16cf0*/  @!P1 BRA `(.L_x_2519) ;  /* 0xfffffffc00f09947 */ /* 0x004fea000383ffff */
[----:B------:R-:W-:Y:S05]  /*16d00*/  BRA `(.L_x_2639) ;  /* 0xffffffc4000c7947 */ /* 0x000fea000383ffff */
.L_x_2521:
[----:B--2---:R2:W3:Y:S02]  /*16d10*/  SYNCS.PHASECHK.TRANS64.TRYWAIT P1, [R27+URZ+0x2a840], R2 ;  /* 0x02a840021b0075a7 */ /* 0x0044e4000802017f */
[----:B---3--:R-:W-:Y:S05]  /*16d20*/  @!P1 NANOSLEEP.SYNCS 0x989680 ;  /* 0x009896800000995d */ /* 0x008fea0003900000 */
[----:B------:R-:W3:Y:S02]  /*16d30*/  @!P1 SYNCS.PHASECHK.TRANS64 P1, [R27+URZ+0x2a840], R2 ;  /* 0x02a840021b0095a7 */ /* 0x000ee4000802007f */
[----:B---3--:R-:W-:Y:S05]  /*16d40*/  @!P1 BRA `(.L_x_2521) ;  /* 0xfffffffc00f09947 */ /* 0x008fea000383ffff */
[----:B------:R-:W-:Y:S05]  /*16d50*/  BRA `(.L_x_2640) ;  /* 0xffffffc400187947 */ /* 0x000fea000383ffff */
.L_x_2523:
[----:B---3--:R3:W4:Y:S02]  /*16d60*/  SYNCS.PHASECHK.TRANS64.TRYWAIT P1, [R5+URZ+0x2a860], R0 ;  /* 0x02a86000050075a7 */ /* 0x008724000802017f */
[----:B----4-:R-:W-:Y:S05]  /*16d70*/  @!P1 NANOSLEEP.SYNCS 0x989680 ;  /* 0x009896800000995d */ /* 0x010fea0003900000 */
[----:B------:R-:W4:Y:S02]  /*16d80*/  @!P1 SYNCS.PHASECHK.TRANS64 P1, [R5+URZ+0x2a860], R0 ;  /* 0x02a86000050095a7 */ /* 0x000f24000802007f */
[----:B----4-:R-:W-:Y:S05]  /*16d90*/  @!P1 BRA `(.L_x_2523) ;  /* 0xfffffffc00f09947 */ /* 0x010fea000383ffff */
[----:B------:R-:W-:Y:S05]  /*16da0*/  BRA `(.L_x_2641) ;  /* 0xffffffc400147947 */ /* 0x000fea000383ffff */
.L_x_2642:
        /* <DEDUP_REMOVED lines=13> */
.L_x_15739:


//--------------------- .text._ZN7cutlass13device_kernelIN5flash11enable_sm90INS1_16FlashAttnFwdSm90INS1_25CollectiveMainloopFwdSm90ILi2EN4cute5tupleIJNS5_1CILi1EEES8_S8_EEENS6_IJNS7_ILi128EEENS7_ILi96EEENS7_ILi192EEEEEELi128ENS_6half_tEfNS_4arch4Sm90ELb1ELb0ELb1ELb1ELb1ELb1ELb0ELb1ELb1ELb1ELb1ELb0EEENS1_21CollectiveEpilogueFwdINS6_IJSA_SA_SB_EEES9_SE_SG_Li256ELb1ELb1ELb1ELb0EEENS1_36VarlenDynamicPersistentTileSchedulerILi128ELi96ELi256ELi128ELb1ELb1ELb1ELb1ELb1ELb1EEEEEEEEEvNT_6ParamsE --------------------------
	.section	.text._ZN7cutlass13device_kernelIN5flash11enable_sm90INS1_16FlashAttnFwdSm90INS1_25CollectiveMainloopFwdSm90ILi2EN4cute5tupleIJNS5_1CILi1EEES8_S8_EEENS6_IJNS7_ILi128EEENS7_ILi96EEENS7_ILi192EEEEEELi128ENS_6half_tEfNS_4arch4Sm90ELb1ELb0ELb1ELb1ELb1ELb1ELb0ELb1ELb1ELb1ELb1ELb0EEENS1_21CollectiveEpilogueFwdINS6_IJSA_SA_SB_EEES9_SE_SG_Li256ELb1ELb1ELb1ELb0EEENS1_36VarlenDynamicPersistentTileSchedulerILi128ELi96ELi256ELi128ELb1ELb1ELb1ELb1ELb1ELb1EEEEEEEEEvNT_6ParamsE,"ax",@progbits
	.align	128
.text._ZN7cutlass13device_kernelIN5flash11enable_sm90INS1_16FlashAttnFwdSm90INS1_25CollectiveMainloopFwdSm90ILi2EN4cute5tupleIJNS5_1CILi1EEES8_S8_EEENS6_IJNS7_ILi128EEENS7_ILi96EEENS7_ILi192EEEEEELi128ENS_6half_tEfNS_4arch4Sm90ELb1ELb0ELb1ELb1ELb1ELb1ELb0ELb1ELb1ELb1ELb1ELb0EEENS1_21CollectiveEpilogueFwdINS6_IJSA_SA_SB_EEES9_SE_SG_Li256ELb1ELb1ELb1ELb0EEENS1_36VarlenDynamicPersistentTileSchedulerILi128ELi96ELi256ELi128ELb1ELb1ELb1ELb1ELb1ELb1EEEEEEEEEvNT_6ParamsE:
        .type           _ZN7cutlass13device_kernelIN5flash11enable_sm90INS1_16FlashAttnFwdSm90INS1_25CollectiveMainloopFwdSm90ILi2EN4cute5tupleIJNS5_1CILi1EEES8_S8_EEENS6_IJNS7_ILi128EEENS7_ILi96EEENS7_ILi192EEEEEELi128ENS_6half_tEfNS_4arch4Sm90ELb1ELb0ELb1ELb1ELb1ELb1ELb0ELb1ELb1ELb1ELb1ELb0EEENS1_21CollectiveEpilogueFwdINS6_IJSA_SA_SB_EEES9_SE_SG_Li256ELb1ELb1ELb1ELb0EEENS1_36VarlenDynamicPersistentTileSchedulerILi128ELi96ELi256ELi128ELb1ELb1ELb1ELb1ELb1ELb1EEEEEEEEEvNT_6ParamsE,@function
        .size           _ZN7cutlass13device_kernelIN5flash11enable_sm90INS1_16FlashAttnFwdSm90INS1_25CollectiveMainloopFwdSm90ILi2EN4cute5tupleIJNS5_1CILi1EEES8_S8_EEENS6_IJNS7_ILi128EEENS7_ILi96EEENS7_ILi192EEEEEELi128ENS_6half_tEfNS_4arch4Sm90ELb1ELb0ELb1ELb1ELb1ELb1ELb0ELb1ELb1ELb1ELb1ELb0EEENS1_21CollectiveEpilogueFwdINS6_IJSA_SA_SB_EEES9_SE_SG_Li256ELb1ELb1ELb1ELb0EEENS1_36VarlenDynamicPersistentTileSchedulerILi128ELi96ELi256ELi128ELb1ELb1ELb1ELb1ELb1ELb1EEEEEEEEEvNT_6ParamsE,(.L_x_15740 - _ZN7cutlass13device_kernelIN5flash11enable_sm90INS1_16FlashAttnFwdSm90INS1_25CollectiveMainloopFwdSm90ILi2EN4cute5tupleIJNS5_1CILi1EEES8_S8_EEENS6_IJNS7_ILi128EEENS7_ILi96EEENS7_ILi192EEEEEELi128ENS_6half_tEfNS_4arch4Sm90ELb1ELb0ELb1ELb1ELb1ELb1ELb0ELb1ELb1ELb1ELb1ELb0EEENS1_21CollectiveEpilogueFwdINS6_IJSA_SA_SB_EEES9_SE_SG_Li256ELb1ELb1ELb1ELb0EEENS1_36VarlenDynamicPersistentTileSchedulerILi128ELi96ELi256ELi128ELb1ELb1ELb1ELb1ELb1ELb1EEEEEEEEEvNT_6ParamsE)
        .other          _ZN7cutlass13device_kernelIN5flash11enable_sm90INS1_16FlashAttnFwdSm90INS1_25CollectiveMainloopFwdSm90ILi2EN4cute5tupleIJNS5_1CILi1EEES8_S8_EEENS6_IJNS7_ILi128EEENS7_ILi96EEENS7_ILi192EEEEEELi128ENS_6half_tEfNS_4arch4Sm90ELb1ELb0ELb1ELb1ELb1ELb1ELb0ELb1ELb1ELb1ELb1ELb0EEENS1_21CollectiveEpilogueFwdINS6_IJSA_SA_SB_EEES9_SE_SG_Li256ELb1ELb1ELb1ELb0EEENS1_36VarlenDynamicPersistentTileSchedulerILi128ELi96ELi256ELi128ELb1ELb1ELb1ELb1ELb1ELb1EEEEEEEEEvNT_6ParamsE,@"STO_CUDA_ENTRY STV_DEFAULT"
_ZN7cutlass13device_kernelIN5flash11enable_sm90INS1_16FlashAttnFwdSm90INS1_25CollectiveMainloopFwdSm90ILi2EN4cute5tupleIJNS5_1CILi1EEES8_S8_EEENS6_IJNS7_ILi128EEENS7_ILi96EEENS7_ILi192EEEEEELi128ENS_6half_tEfNS_4arch4Sm90ELb1ELb0ELb1ELb1ELb1ELb1ELb0ELb1ELb1ELb1ELb1ELb0EEENS1_21CollectiveEpilogueFwdINS6_IJSA_SA_SB_EEES9_SE_SG_Li256ELb1ELb1ELb1ELb0EEENS1_36VarlenDynamicPersistentTileSchedulerILi128ELi96ELi256ELi128ELb1ELb1ELb1ELb1ELb1ELb1EEEEEEEEEvNT_6ParamsE:
        /* <DEDUP_REMOVED lines=18> */
.L_x_2644:
[----:B------:R-:W-:Y:S05]  /*0120*/  BSYNC B0 ;  /* 0x0000000000007941 */ /* 0x000fea0003800000 */
.L_x_2643:
        /* <DEDUP_REMOVED lines=41> */
.L_x_2645:
        /* <DEDUP_REMOVED lines=22> */
.L_x_2646:
        /* <DEDUP_REMOVED lines=18> */
.L_x_2647:
        /* <DEDUP_REMOVED lines=22> */
.L_x_2648:
        /* <DEDUP_REMOVED lines=22> */
.L_x_2649:
        /* <DEDUP_REMOVED lines=10> */
.L_x_2652:
        /* <DEDUP_REMOVED lines=16> */
[----:B------:R-:W-:Y:S01]  /*0aa0*/  IADD3 R0, R0, -0x80, RZ ;  /* 0xffffff8000007810 */ /* 0x000fe20007ffe0ff */
[----:B------:R-:W-:Y:S01]  /*0ab0*/  IMAD.MOV.U32 R18, RZ, RZ, RZ ;  /* 0x000000ffff127224 */ /* 0x000fe200078e00ff */
[----:B------:R-:W-:Y:S01]  /*0ac0*/  R2UR UR4, R2 ;  /* 0x00000000020472ca */ /* 0x000fe200000e0000 */
[----:B------:R-:W-:Y:S01]  /*0ad0*/  IMAD.MOV.U32 R171, RZ, RZ, RZ ;  /* 0x000000ffffab7224 */ /* 0x000fe200078e00ff */
[----:B------:R-:W-:Y:S01]  /*0ae0*/  SHF.R.S32.HI R3, RZ, 0x1f, R0 ;  /* 0x0000001fff037819 */ /* 0x000fe20000011400 */
[----:B------:R-:W-:Y:S01]  /*0af0*/  IMAD.MOV.U32 R162, RZ, RZ, RZ ;  /* 0x000000ffffa27224 */ /* 0x000fe200078e00ff */
[----:B------:R-:W-:Y:S02]  /*0b00*/  MOV R205, RZ ;  /* 0x000000ff00cd7202 */ /* 0x000fe40000000f00 */
[CC--:B------:R-:W-:Y:S02]  /*0b10*/  LEA.HI R5, R3.reuse, R0.reuse, RZ, 0x4 ;  /* 0x0000000003057211 */ /* 0x0c0fe400078f20ff */
[----:B------:R-:W-:-:S02]  /*0b20*/  LEA.HI R224, R3, R0, RZ, 0x3 ;  /* 0x0000000003e07211 */ /* 0x000fc400078f18ff */
[----:B------:R-:W-:Y:S02]  /*0b30*/  SHF.R.S32.HI R6, RZ, 0x4, R5 ;  /* 0x00000004ff067819 */ /* 0x000fe40000011405 */
[----:B------:R-:W-:Y:S01]  /*0b40*/  LOP3.LUT R11, R224, 0xfffffff8, RZ, 0xc0, !PT ;  /* 0xfffffff8e00b7812 */ /* 0x000fe200078ec0ff */
[----:B------:R-:W-:Y:S01]  /*0b50*/  UIADD3 UR4, UR4, 0xc400, URZ ;  /* 0x0000c40004047890 */ /* 0x000fe2000fffe03f */
[C---:B------:R-:W-:Y:S02]  /*0b60*/  LEA.HI R7, R5.reuse, R6, RZ, 0x1 ;  /* 0x0000000605077211 */ /* 0x040fe400078f08ff */
[----:B------:R-:W-:Y:S02]  /*0b70*/  LOP3.LUT R5, R5, 0x3fffff0, RZ, 0xc0, !PT ;  /* 0x03fffff005057812 */ /* 0x000fe400078ec0ff */
[----:B------:R-:W-:Y:S02]  /*0b80*/  LOP3.LUT R7, R7, 0x1ffffffe, RZ, 0xc0, !PT ;  /* 0x1ffffffe07077812 */ /* 0x000fe400078ec0ff */
[C---:B------:R-:W-:Y:S01]  /*0b90*/  IADD3 R200, R0.reuse, -R11, RZ ;  /* 0x8000000b00c87210 */ /* 0x040fe20007ffe0ff */
[----:B------:R-:W-:Y:S01]  /*0ba0*/  IMAD.IADD R5, R0, 0x1, -R5 ;  /* 0x0000000100057824 */ /* 0x000fe200078e0a05 */
[----:B------:R-:W-:Y:S01]  /*0bb0*/  MOV R168, RZ ;  /* 0x000000ff00a87202 */ /* 0x000fe20000000f00 */
[----:B------:R-:W-:Y:S01]  /*0bc0*/  IMAD.IADD R7, R6, 0x1, -R7 ;  /* 0x0000000106077824 */ /* 0x000fe200078e0a07 */
[----:B------:R-:W-:-:S02]  /*0bd0*/  LEA.HI R6, R3, R0, RZ, 0x5 ;  /* 0x0000000003067211 */ /* 0x000fc400078f28ff */
[----:B------:R-:W-:Y:S02]  /*0be0*/  SHF.L.U32 R189, R200, 0x3, RZ ;  /* 0x00000003c8bd7819 */ /* 0x000fe400000006ff */
[----:B------:R-:W-:Y:S02]  /*0bf0*/  SHF.R.S32.HI R6, RZ, 0x5, R6 ;  /* 0x00000005ff067819 */ /* 0x000fe40000011406 */
[----:B------:R-:W-:Y:S01]  /*0c00*/  SHF.R.S32.HI R224, RZ, 0x3, R224 ;  /* 0x00000003ffe07819 */ /* 0x000fe200000114e0 */
[----:B------:R-:W-:Y:S02]  /*0c10*/  VIADD R192, R189, 0x40 ;  /* 0x00000040bdc07836 */ /* 0x000fe40000000000 */
[----:B------:R-:W-:Y:S01]  /*0c20*/  IMAD.SHL.U32 R183, R6, 0x200, RZ ;  /* 0x0000020006b77824 */ /* 0x000fe200078e00ff */
[----:B--2---:R-:W-:Y:S02]  /*0c30*/  R2UR UR5, R4 ;  /* 0x00000000040572ca */ /* 0x004fe400000e0000 */
[----:B------:R-:W-:-:S04]  /*0c40*/  LEA.HI R4, R3, R0, RZ, 0x7 ;  /* 0x0000000003047211 */ /* 0x000fc800078f38ff */
[----:B------:R-:W-:Y:S02]  /*0c50*/  LOP3.LUT R227, R4, 0xffffff80, RZ, 0xc0, !PT ;  /* 0xffffff8004e37812 */ /* 0x000fe400078ec0ff */
[----:B------:R-:W-:-:S03]  /*0c60*/  SHF.R.S32.HI R16, RZ, 0x7, R4 ;  /* 0x00000007ff107819 */ /* 0x000fc60000011404 */
[----:B------:R-:W-:Y:S01]  /*0c70*/  IMAD.IADD R227, R0, 0x1, -R227 ;  /* 0x0000000100e37824 */ /* 0x000fe200078e0ae3 */
[----:B------:R-:W-:Y:S01]  /*0c80*/  LEA.HI R4, R4, R16, RZ, 0x1 ;  /* 0x0000001004047211 */ /* 0x000fe200078f08ff */
[----:B------:R-:W-:Y:S01]  /*0c90*/  ULOP3.LUT UR5, UR5, 0x1, URZ, 0xfc, !UPT ;  /* 0x0000000105057892 */ /* 0x000fe2000f8efc3f */
[----:B------:R0:W-:Y:S02]  /*0ca0*/  STL [R1+0x54], R16 ;  /* 0x0000541001007387 */ /* 0x0001e40000100800 */
[----:B------:R-:W-:Y:S02]  /*0cb0*/  SHF.R.S32.HI R8, RZ, 0x1f, R227 ;  /* 0x0000001fff087819 */ /* 0x000fe400000114e3 */
[----:B------:R-:W-:Y:S02]  /*0cc0*/  LOP3.LUT R4, R4, 0x3fffffe, RZ, 0xc0, !PT ;  /* 0x03fffffe04047812 */ /* 0x000fe400078ec0ff */
[CC--:B------:R-:W-:Y:S02]  /*0cd0*/  LEA.HI R10, R8.reuse, R227.reuse, RZ, 0x2 ;  /* 0x000000e3080a7211 */ /* 0x0c0fe400078f10ff */
[----:B------:R-:W-:Y:S01]  /*0ce0*/  LEA.HI R8, R8, R227, RZ, 0x5 ;  /* 0x000000e308087211 */ /* 0x000fe200078f28ff */
[----:B------:R-:W-:Y:S01]  /*0cf0*/  IMAD.IADD R4, R16, 0x1, -R4 ;  /* 0x0000000110047824 */ /* 0x000fe200078e0a04 */
[----:B------:R-:W-:-:S02]  /*0d00*/  SHF.R.S32.HI R9, RZ, 0x2, R10 ;  /* 0x00000002ff097819 */ /* 0x000fc4000001140a */
[----:B------:R-:W-:Y:S02]  /*0d10*/  SHF.R.S32.HI R12, RZ, 0x1f, R10 ;  /* 0x0000001fff0c7819 */ /* 0x000fe4000001140a */
[----:B------:R-:W-:Y:S02]  /*0d20*/  SHF.R.S32.HI R8, RZ, 0x5, R8 ;  /* 0x00000005ff087819 */ /* 0x000fe40000011408 */
[----:B------:R-:W-:Y:S02]  /*0d30*/  LEA.HI R12, R12, R9, RZ, 0x3 ;  /* 0x000000090c0c7211 */ /* 0x000fe400078f18ff */
[----:B------:R-:W-:Y:S02]  /*0d40*/  LOP3.LUT R10, R10, 0x7ffffffc, RZ, 0xc0, !PT ;  /* 0x7ffffffc0a0a7812 */ /* 0x000fe400078ec0ff */
[----:B------:R-:W-:-:S03]  /*0d50*/  LOP3.LUT R12, R12, 0xfffffff8, RZ, 0xc0, !PT ;  /* 0xfffffff80c0c7812 */ /* 0x000fc600078ec0ff */
[----:B------:R-:W-:Y:S02]  /*0d60*/  IMAD.IADD R10, R227, 0x1, -R10 ;  /* 0x00000001e30a7824 */ /* 0x000fe400078e0a0a */
[----:B------:R-:W-:Y:S02]  /*0d70*/  IMAD.IADD R9, R9, 0x1, -R12 ;  /* 0x0000000109097824 */ /* 0x000fe400078e0a0c */
[----:B------:R-:W-:-:S03]  /*0d80*/  IMAD.SHL.U32 R190, R10, 0x2, RZ ;  /* 0x000000020abe7824 */ /* 0x000fc600078e00ff */
[----:B------:R-:W-:Y:S01]  /*0d90*/  LEA R17, R8, R9, 0x4 ;  /* 0x0000000908117211 */ /* 0x000fe200078e20ff */
[C---:B------:R-:W-:Y:S01]  /*0da0*/  VIADD R220, R190.reuse, 0x20 ;  /* 0x00000020bedc7836 */ /* 0x040fe20000000000 */
[----:B------:R-:W-:Y:S01]  /*0db0*/  LEA.HI R8, R3, R0, RZ, 0x2 ;  /* 0x0000000003087211 */ /* 0x000fe200078f10ff */
[C---:B------:R-:W-:Y:S01]  /*0dc0*/  VIADD R217, R190.reuse, 0x38 ;  /* 0x00000038bed97836 */ /* 0x040fe20000000000 */
[----:B------:R-:W-:Y:S01]  /*0dd0*/  IADD3 R211, R190, 0x68, RZ ;  /* 0x00000068bed37810 */ /* 0x000fe20007ffe0ff */
[----:B------:R-:W-:Y:S01]  /*0de0*/  IMAD R24, R4, 0x40, R17 ;  /* 0x0000004004187824 */ /* 0x000fe200078e0211 */
[----:B------:R-:W-:Y:S01]  /*0df0*/  LOP3.LUT R3, R8, 0xfffffffc, RZ, 0xc0, !PT ;  /* 0xfffffffc08037812 */ /* 0x000fe200078ec0ff */
[C---:B------:R-:W-:Y:S01]  /*0e00*/  VIADD R214, R190.reuse, 0x50 ;  /* 0x00000050bed67836 */ /* 0x040fe20000000000 */
[--C-:B------:R-:W-:Y:S01]  /*0e10*/  SHF.R.S32.HI R170, RZ, 0x2, R8.reuse ;  /* 0x00000002ffaa7819 */ /* 0x100fe20000011408 */
[----:B------:R-:W-:Y:S01]  /*0e20*/  VIADD R221, R190, 0x18 ;  /* 0x00000018bedd7836 */ /* 0x000fe20000000000 */
[----:B------:R-:W-:Y:S01]  /*0e30*/  SHF.R.S32.HI R9, RZ, 0x1f, R8 ;  /* 0x0000001fff097819 */ /* 0x000fe20000011408 */
[----:B------:R-:W-:Y:S01]  /*0e40*/  IMAD.IADD R206, R0, 0x1, -R3 ;  /* 0x0000000100ce7824 */ /* 0x000fe200078e0a03 */
[----:B------:R-:W-:Y:S01]  /*0e50*/  STL [R1+0x58], R24 ;  /* 0x0000581801007387 */ /* 0x000fe20000100800 */
[----:B------:R-:W-:Y:S01]  /*0e60*/  IMAD R8, R6, 0x10, R5 ;  /* 0x0000001006087824 */ /* 0x000fe200078e0205 */
[----:B------:R-:W-:Y:S01]  /*0e70*/  IADD3 R5, R170, 0x40, RZ ;  /* 0x00000040aa057810 */ /* 0x000fe20007ffe0ff */
[----:B------:R-:W-:Y:S01]  /*0e80*/  IMAD.SHL.U32 R160, R206, 0x4, RZ ;  /* 0x00000004cea07824 */ /* 0x000fe200078e00ff */
[----:B------:R-:W-:Y:S01]  /*0e90*/  LEA.HI R9, R9, R170, RZ, 0x3 ;  /* 0x000000aa09097211 */ /* 0x000fe200078f18ff */
[----:B------:R-:W-:Y:S01]  /*0ea0*/  IMAD R21, R8, 0x8, R7 ;  /* 0x0000000808157824 */ /* 0x000fe200078e0207 */
[----:B------:R-:W-:Y:S01]  /*0eb0*/  SHF.R.S32.HI R0, RZ, 0x1f, R5 ;  /* 0x0000001fff007819 */ /* 0x000fe20000011405 */
[C---:B------:R-:W-:Y:S01]  /*0ec0*/  VIADD R173, R160.reuse, 0x20 ;  /* 0x00000020a0ad7836 */ /* 0x040fe20000000000 */
[----:B------:R-:W-:Y:S01]  /*0ed0*/  LOP3.LUT R9, R9, 0xfffffff8, RZ, 0xc0, !PT ;  /* 0xfffffff809097812 */ /* 0x000fe200078ec0ff */
[----:B------:R-:W-:Y:S01]  /*0ee0*/  VIADD R172, R160, 0x40 ;  /* 0x00000040a0ac7836 */ /* 0x000fe20000000000 */
[----:B------:R-:W-:Y:S01]  /*0ef0*/  LEA.HI R0, R0, R5, RZ, 0x3 ;  /* 0x0000000500007211 */ /* 0x000fe200078f18ff */
[----:B------:R-:W-:Y:S01]  /*0f00*/  IMAD.SHL.U32 R177, R5, 0x40, RZ ;  /* 0x0000004005b17824 */ /* 0x000fe200078e00ff */
[C---:B------:R-:W-:Y:S01]  /*0f10*/  IADD3 R163, R160.reuse, R173, RZ ;  /* 0x000000ada0a37210 */ /* 0x040fe20007ffe0ff */
[----:B------:R-:W-:Y:S01]  /*0f20*/  IMAD.IADD R164, R160, 0x1, R172 ;  /* 0x00000001a0a47824 */ /* 0x000fe200078e02ac */
[----:B------:R-:W-:Y:S01]  /*0f30*/  IADD3 R226, R170, -R9, RZ ;  /* 0x80000009aae27210 */ /* 0x000fe20007ffe0ff */
[----:B------:R-:W-:Y:S01]  /*0f40*/  IMAD.SHL.U32 R184, R0, 0x40, RZ ;  /* 0x0000004000b87824 */ /* 0x000fe200078e00ff */
[----:B------:R-:W-:Y:S01]  /*0f50*/  SHF.R.S32.HI R0, RZ, 0x1f, R163 ;  /* 0x0000001fff007819 */ /* 0x000fe200000114a3 */
[----:B0-----:R-:W-:Y:S01]  /*0f60*/  IMAD.SHL.U32 R16, R206, 0x8, RZ ;  /* 0x00000008ce107824 */ /* 0x001fe200078e00ff */
[----:B------:R-:W-:Y:S01]  /*0f70*/  SHF.R.S32.HI R3, RZ, 0x1f, R164 ;  /* 0x0000001fff037819 */ /* 0x000fe200000114a4 */
[----:B------:R-:W-:Y:S01]  /*0f80*/  IMAD.SHL.U32 R181, R226, 0x40, RZ ;  /* 0x00000040e2b57824 */ /* 0x000fe200078e00ff */
[-C--:B------:R-:W-:Y:S01]  /*0f90*/  LEA.HI R166, R0, R163.reuse, RZ, 0x3 ;  /* 0x000000a300a67211 */ /* 0x080fe200078f18ff */
[----:B------:R-:W-:Y:S01]  /*0fa0*/  VIADD R218, R190, 0x30 ;  /* 0x00000030beda7836 */ /* 0x000fe20000000000 */
[----:B------:R-:W-:Y:S01]  /*0fb0*/  LEA.HI R0, R0, R163, RZ, 0x6 ;  /* 0x000000a300007211 */ /* 0x000fe200078f30ff */
[C---:B------:R-:W-:Y:S01]  /*0fc0*/  VIADD R212, R190.reuse, 0x60 ;  /* 0x00000060bed47836 */ /* 0x040fe20000000000 */
[----:B------:R-:W-:Y:S01]  /*0fd0*/  LOP3.LUT R177, R177, 0x1c0, RZ, 0xc0, !PT ;  /* 0x000001c0b1b17812 */ /* 0x000fe200078ec0ff */
[----:B------:R-:W-:Y:S01]  /*0fe0*/  VIADD R222, R190, 0x10 ;  /* 0x00000010bede7836 */ /* 0x000fe20000000000 */
[----:B------:R-:W-:Y:S01]  /*0ff0*/  LOP3.LUT R181, R181, 0x1c0, RZ, 0xc0, !PT ;  /* 0x000001c0b5b57812 */ /* 0x000fe200078ec0ff */
[----:B------:R-:W-:Y:S01]  /*1000*/  IMAD.SHL.U32 R0, R0, 0x80, RZ ;  /* 0x0000008000007824 */ /* 0x000fe200078e00ff */
[CC--:B------:R-:W-:Y:S01]  /*1010*/  LEA.HI R5, R3.reuse, R164.reuse, RZ, 0x6 ;  /* 0x000000a403057211 */ /* 0x0c0fe200078f30ff */
[----:B------:R-:W-:Y:S01]  /*1020*/  VIADD R216, R190, 0x40 ;  /* 0x00000040bed87836 */ /* 0x000fe20000000000 */
[----:B------:R-:W-:Y:S01]  /*1030*/  LEA.HI R4, R3, R164, RZ, 0x3 ;  /* 0x000000a403047211 */ /* 0x000fe200078f18ff */
[C---:B------:R-:W-:Y:S01]  /*1040*/  VIADD R19, R16.reuse, 0x60 ;  /* 0x0000006010137836 */ /* 0x040fe20000000000 */
[----:B------:R-:W-:Y:S01]  /*1050*/  SHF.R.U32.HI R25, RZ, 0x3, R177 ;  /* 0x00000003ff197819 */ /* 0x000fe200000116b1 */
[C---:B------:R-:W-:Y:S01]  /*1060*/  VIADD R22, R16.reuse, 0x80 ;  /* 0x0000008010167836 */ /* 0x040fe20000000000 */
[----:B------:R-:W-:Y:S01]  /*1070*/  SHF.R.U32.HI R182, RZ, 0x3, R181 ;  /* 0x00000003ffb67819 */ /* 0x000fe200000116b5 */
[----:B------:R-:W-:Y:S01]  /*1080*/  VIADD R23, R16, 0xa0 ;  /* 0x000000a010177836 */ /* 0x000fe20000000000 */
[--C-:B------:R-:W-:Y:S01]  /*1090*/  LOP3.LUT R3, R181, 0x38, R166.reuse, 0xf8, !PT ;  /* 0x00000038b5037812 */ /* 0x100fe200078ef8a6 */
[----:B------:R-:W-:Y:S01]  /*10a0*/  VIADD R176, R160, 0x50 ;  /* 0x00000050a0b07836 */ /* 0x000fe20000000000 */
[C---:B------:R-:W-:Y:S01]  /*10b0*/  LOP3.LUT R7, R177.reuse, 0x38, R166, 0xf8, !PT ;  /* 0x00000038b1077812 */ /* 0x040fe200078ef8a6 */
[C---:B------:R-:W-:Y:S01]  /*10c0*/  VIADD R213, R190.reuse, 0x58 ;  /* 0x00000058bed57836 */ /* 0x040fe20000000000 */
[----:B------:R-:W-:Y:S01]  /*10d0*/  LOP3.LUT R8, R177, 0x38, R4, 0xf8, !PT ;  /* 0x00000038b1087812 */ /* 0x000fe200078ef804 */
[----:B------:R-:W-:Y:S01]  /*10e0*/  VIADD R210, R190, 0x70 ;  /* 0x00000070bed27836 */ /* 0x000fe20000000000 */
[----:B------:R-:W-:Y:S01]  /*10f0*/  LOP3.LUT R184, R184, 0xfffffe00, RZ, 0xc0, !PT ;  /* 0xfffffe00b8b87812 */ /* 0x000fe200078ec0ff */
[----:B------:R-:W-:Y:S01]  /*1100*/  VIADD R209, R190, 0x78 ;  /* 0x00000078bed17836 */ /* 0x000fe20000000000 */
[----:B------:R-:W-:Y:S01]  /*1110*/  LOP3.LUT R0, R0, 0xffffe000, RZ, 0xc0, !PT ;  /* 0xffffe00000007812 */ /* 0x000fe200078ec0ff */
[----:B------:R-:W-:Y:S01]  /*1120*/  VIADD R174, R160, 0x30 ;  /* 0x00000030a0ae7836 */ /* 0x000fe20000000000 */
[----:B------:R-:W-:-:S02]  /*1130*/  LOP3.LUT R3, R3, R182, RZ, 0x3c, !PT ;  /* 0x000000b603037212 */ /* 0x000fc400078e3cff */
[-C--:B------:R-:W-:Y:S02]  /*1140*/  LOP3.LUT R7, R7, R25.reuse, RZ, 0x3c, !PT ;  /* 0x0000001907077212 */ /* 0x080fe400078e3cff */
[----:B------:R-:W-:Y:S02]  /*1150*/  SHF.L.U32 R6, R5, 0x7, RZ ;  /* 0x0000000705067819 */ /* 0x000fe400000006ff */
[----:B------:R-:W-:Y:S02]  /*1160*/  LOP3.LUT R9, R8, R25, RZ, 0x3c, !PT ;  /* 0x0000001908097212 */ /* 0x000fe400078e3cff */
[-C--:B------:R-:W-:Y:S02]  /*1170*/  IADD3 R8, R3, R0.reuse, R183 ;  /* 0x0000000003087210 */ /* 0x080fe40007ffe0b7 */
[----:B------:R-:W-:Y:S01]  /*1180*/  IADD3 R12, R7, R0, R184 ;  /* 0x00000000070c7210 */ /* 0x000fe20007ffe0b8 */
[----:B------:R-:W-:Y:S01]  /*1190*/  IMAD.U32 R0, RZ, RZ, UR5 ;  /* 0x00000005ff007e24 */ /* 0x000fe2000f8e00ff */
[----:B------:R-:W-:Y:S01]  /*11a0*/  LOP3.LUT R6, R6, 0xffffe000, RZ, 0xc0, !PT ;  /* 0xffffe00006067812 */ /* 0x000fe200078ec0ff */
[----:B------:R-:W-:Y:S01]  /*11b0*/  IMAD.MOV.U32 R7, RZ, RZ, R15 ;  /* 0x000000ffff077224 */ /* 0x000fe200078e000f */
[----:B------:R-:W-:-:S02]  /*11c0*/  LOP3.LUT R5, R181, 0x38, R4, 0xf8, !PT ;  /* 0x00000038b5057812 */ /* 0x000fc400078ef804 */
[----:B------:R-:W-:Y:S01]  /*11d0*/  IADD3 R20, R9, R6, R184 ;  /* 0x0000000609147210 */ /* 0x000fe20007ffe0b8 */
[----:B------:R0:W-:Y:S01]  /*11e0*/  STL [R1+0x30], R0 ;  /* 0x0000300001007387 */ /* 0x0001e20000100800 */
[----:B------:R-:W-:Y:S01]  /*11f0*/  IMAD.U32 R9, RZ, RZ, UR4 ;  /* 0x00000004ff097e24 */ /* 0x000fe2000f8e00ff */
[----:B------:R-:W-:Y:S02]  /*1200*/  LOP3.LUT R5, R5, R182, RZ, 0x3c, !PT ;  /* 0x000000b605057212 */ /* 0x000fe400078e3cff */
[----:B------:R-:W-:Y:S02]  /*1210*/  IADD3 R215, R190, 0x48, RZ ;  /* 0x00000048bed77810 */ /* 0x000fe40007ffe0ff */
[----:B------:R1:W-:Y:S01]  /*1220*/  STL [R1+0x4c], R9 ;  /* 0x00004c0901007387 */ /* 0x0003e20000100800 */
[----:B------:R-:W-:Y:S02]  /*1230*/  SHF.R.S32.HI R167, RZ, 0x3, R4 ;  /* 0x00000003ffa77819 */ /* 0x000fe40000011404 */
[----:B------:R-:W-:Y:S01]  /*1240*/  IADD3 R11, R5, R6, R183 ;  /* 0x00000006050b7210 */ /* 0x000fe20007ffe0b7 */
[----:B------:R-:W-:Y:S01]  /*1250*/  IMAD.MOV.U32 R5, RZ, RZ, R13 ;  /* 0x000000ffff057224 */ /* 0x000fe200078e000d */
[----:B0-----:R-:W-:Y:S01]  /*1260*/  LEA.HI R0, R206, R206, RZ, 0x1 ;  /* 0x000000cece007211 */ /* 0x001fe200078f08ff */
[----:B------:R-:W-:Y:S01]  /*1270*/  IMAD.MOV.U32 R6, RZ, RZ, R14 ;  /* 0x000000ffff067224 */ /* 0x000fe200078e000e */
[----:B------:R-:W-:-:S02]  /*1280*/  SHF.R.S32.HI R4, RZ, 0x1f, R221 ;  /* 0x0000001fff047819 */ /* 0x000fc400000114dd */
[----:B------:R-:W-:Y:S02]  /*1290*/  LOP3.LUT R3, R0, 0x1ffffffe, RZ, 0xc0, !PT ;  /* 0x1ffffffe00037812 */ /* 0x000fe400078ec0ff */
[----:B------:R-:W-:Y:S02]  /*12a0*/  SHF.R.S32.HI R0, RZ, 0x1f, R189 ;  /* 0x0000001fff007819 */ /* 0x000fe400000114bd */
[----:B-1----:R-:W-:Y:S02]  /*12b0*/  LOP3.LUT R9, R177, 0x38, R16, 0xf8, !PT ;  /* 0x00000038b1097812 */ /* 0x002fe400078ef810 */
[----:B------:R-:W-:Y:S01]  /*12c0*/  SHF.R.S32.HI R0, RZ, 0x1f, R192 ;  /* 0x0000001fff007819 */ /* 0x000fe200000114c0 */
[----:B------:R-:W-:Y:S01]  /*12d0*/  IMAD.SHL.U32 R0, R21, 0x8, RZ ;  /* 0x0000000815007824 */ /* 0x000fe200078e00ff */
[----:B------:R-:W-:Y:S02]  /*12e0*/  LOP3.LUT R9, R184, R9, R25, 0xf6, !PT ;  /* 0x00000009b8097212 */ /* 0x000fe400078ef619 */
[----:B------:R-:W-:-:S02]  /*12f0*/  SHF.R.S32.HI R4, RZ, 0x1f, R218 ;  /* 0x0000001fff047819 */ /* 0x000fc400000114da */
[----:B------:R0:W-:Y:S01]  /*1300*/  STL [R1+0x5c], R0 ;  /* 0x00005c0001007387 */ /* 0x0001e20000100800 */
[----:B------:R-:W-:Y:S02]  /*1310*/  SHF.R.S32.HI R4, RZ, 0x1f, R215 ;  /* 0x0000001fff047819 */ /* 0x000fe400000114d7 */
[----:B------:R-:W-:Y:S02]  /*1320*/  SHF.R.S32.HI R4, RZ, 0x1f, R212 ;  /* 0x0000001fff047819 */ /* 0x000fe400000114d4 */
[----:B------:R-:W-:Y:S02]  /*1330*/  LEA R4, R11, UR4, 0x1 ;  /* 0x000000040b047c11 */ /* 0x000fe4000f8e08ff */
[----:B------:R-:W-:Y:S02]  /*1340*/  IADD3 R219, R190, 0x28, RZ ;  /* 0x00000028bedb7810 */ /* 0x000fe40007ffe0ff */
[----:B------:R-:W-:Y:S02]  /*1350*/  IADD3 R3, R206, -R3, RZ ;  /* 0x80000003ce037210 */ /* 0x000fe40007ffe0ff */
[----:B0-----:R-:W-:-:S02]  /*1360*/  LEA R0, R9, UR4, 0x1 ;  /* 0x0000000409007c11 */ /* 0x001fc4000f8e08ff */
[----:B------:R-:W-:Y:S01]  /*1370*/  SHF.R.S32.HI R9, RZ, 0x1f, R222 ;  /* 0x0000001fff097819 */ /* 0x000fe200000114de */
[----:B------:R-:W-:Y:S01]  /*1380*/  IMAD R191, R3, 0x8, R24 ;  /* 0x0000000803bf7824 */ /* 0x000fe200078e0218 */
[----:B------:R-:W-:Y:S01]  /*1390*/  SHF.R.S32.HI R9, RZ, 0x1f, R219 ;  /* 0x0000001fff097819 */ /* 0x000fe200000114db */
[----:B------:R0:W-:Y:S01]  /*13a0*/  STL [R1+0x44], R0 ;  /* 0x0000440001007387 */ /* 0x0001e20000100800 */
[----:B------:R-:W-:Y:S02]  /*13b0*/  SHF.R.S32.HI R9, RZ, 0x1f, R216 ;  /* 0x0000001fff097819 */ /* 0x000fe400000114d8 */
[----:B------:R-:W-:Y:S02]  /*13c0*/  SHF.R.S32.HI R17, RZ, 0x1f, R16 ;  /* 0x0000001fff117819 */ /* 0x000fe40000011410 */
[----:B------:R-:W-:Y:S02]  /*13d0*/  IADD3 R175, R160, 0x10, RZ ;  /* 0x00000010a0af7810 */ /* 0x000fe40007ffe0ff */
        /* <DEDUP_REMOVED lines=8> */
[----:B------:R-:W-:Y:S01]  /*1460*/  SHF.R.S32.HI R179, RZ, 0x1f, R23 ;  /* 0x0000001fffb37819 */ /* 0x000fe20000011417 */
[----:B------:R0:W-:Y:S01]  /*1470*/  STL [R1+0x48], R0 ;  /* 0x0000480001007387 */ /* 0x0001e20000100800 */
[----:B------:R-:W-:Y:S02]  /*1480*/  SHF.R.S32.HI R225, RZ, 0x1f, R176 ;  /* 0x0000001fffe17819 */ /* 0x000fe400000114b0 */
[----:B------:R-:W-:Y:S01]  /*1490*/  SHF.R.S32.HI R166, RZ, 0x3, R166 ;  /* 0x00000003ffa67819 */ /* 0x000fe200000114a6 */
[----:B------:R1:W-:Y:S01]  /*14a0*/  STL [R1+0x3c], R8 ;  /* 0x00003c0801007387 */ /* 0x0003e20000100800 */
[----:B------:R-:W-:Y:S02]  /*14b0*/  IADD3 R208, R190, 0x8, RZ ;  /* 0x00000008bed07810 */ /* 0x000fe40007ffe0ff */
[----:B------:R-:W-:Y:S01]  /*14c0*/  SHF.R.S32.HI R9, RZ, 0x1f, R213 ;  /* 0x0000001fff097819 */ /* 0x000fe200000114d5 */
[----:B------:R1:W-:Y:S01]  /*14d0*/  STL [R1+0x40], R4 ;  /* 0x0000400401007387 */ /* 0x0003e20000100800 */
[----:B------:R-:W-:-:S02]  /*14e0*/  SHF.R.S32.HI R229, RZ, 0x1f, R210 ;  /* 0x0000001fffe57819 */ /* 0x000fc400000114d2 */
[----:B0-----:R-:W-:Y:S02]  /*14f0*/  LEA R0, R20, UR4, 0x1 ;  /* 0x0000000414007c11 */ /* 0x001fe4000f8e08ff */
[----:B------:R-:W-:-:S03]  /*1500*/  SHF.R.S32.HI R228, RZ, 0x1f, R209 ;  /* 0x0000001fffe47819 */ /* 0x000fc600000114d1 */
[----:B------:R1:W-:Y:S04]  /*1510*/  STL [R1+0x38], R0 ;  /* 0x0000380001007387 */ /* 0x0003e80000100800 */
.L_x_2896:
[----:B0-----:R-:W0:Y:S01]  /*1520*/  LDC.64 R202, c[0x0][0xc88] ;  /* 0x00032200ffca7b82 */ /* 0x001e220000000a00 */
[----:B------:R-:W-:Y:S01]  /*1530*/  ULDC.64 UR4, c[0x0][0xa28] ;  /* 0x00028a0000047ab9 */ /* 0x000fe20000000a00 */
[----:B------:R-:W-:Y:S01]  /*1540*/  ULDC.64 UR8, c[0x0][0xa18] ;  /* 0x0002860000087ab9 */ /* 0x000fe20000000a00 */
[----:B------:R-:W-:Y:S01]  /*1550*/  ULDC.64 UR6, c[0x0][0xa08] ;  /* 0x0002820000067ab9 */ /* 0x000fe20000000a00 */
[----:B0-----:R-:W-:-:S06]  /*1560*/  IMAD.WIDE R202, R7, 0x4, R202 ;  /* 0x0000000407ca7825 */ /* 0x001fcc00078e02ca */
[----:B--2---:R-:W2:Y:S01]  /*1570*/  LDG.E R202, desc[UR60][R202.64] ;  /* 0x0000003ccaca7981 */ /* 0x004ea2000c1e1900 */
[----:B------:R-:W-:Y:S01]  /*1580*/  ISETP.NE.U32.AND P2, PT, RZ, UR4, PT ;  /* 0x00000004ff007c0c */ /* 0x000fe2000bf45070 */
[----:B-1----:R-:W-:Y:S01]  /*1590*/  IMAD.MOV.U32 R4, RZ, RZ, RZ ;  /* 0x000000ffff047224 */ /* 0x002fe200078e00ff */
[----:B------:R-:W-:Y:S01]  /*15a0*/  ISETP.NE.U32.AND P1, PT, RZ, UR8, PT ;  /* 0x00000008ff007c0c */ /* 0x000fe2000bf25070 */
[----:B------:R-:W-:Y:S01]  /*15b0*/  IMAD.MOV.U32 R128, RZ, RZ, RZ ;  /* 0x000000ffff807224 */ /* 0x000fe200078e00ff */
[----:B------:R-:W-:Y:S02]  /*15c0*/  ISETP.NE.AND.EX P2, PT, RZ, UR5, PT, P2 ;  /* 0x00000005ff007c0c */ /* 0x000fe4000bf45320 */
[----:B------:R-:W-:Y:S02]  /*15d0*/  ISETP.NE.AND.EX P1, PT, RZ, UR9, PT, P1 ;  /* 0x00000009ff007c0c */ /* 0x000fe4000bf25310 */
[----:B------:R-:W-:-:S04]  /*15e0*/  ISETP.NE.U32.AND P0, PT, RZ, UR6, PT ;  /* 0x00000006ff007c0c */ /* 0x000fc8000bf05070 */
[----:B------:R-:W-:Y:S02]  /*15f0*/  ISETP.NE.AND.EX P0, PT, RZ, UR7, PT, P0 ;  /* 0x00000007ff007c0c */ /* 0x000fe4000bf05300 */
[----:B--2---:R-:W-:-:S03]  /*1600*/  SHF.R.S32.HI R223, RZ, 0x1f, R202 ;  /* 0x0000001fffdf7819 */ /* 0x004fc600000114ca */
[C---:B---34-:R-:W-:Y:S02]  /*1610*/  @P2 LEA R10, P3, R202.reuse, UR4, 0x2 ;  /* 0x00000004ca0a2c11 */ /* 0x058fe4000f8610ff */
[C---:B------:R-:W-:Y:S02]  /*1620*/  SHF.L.U32 R203, R202.reuse, 0x2, RZ ;  /* 0x00000002cacb7819 */ /* 0x040fe400000006ff */
[C-C-:B------:R-:W-:Y:S01]  /*1630*/  @P2 LEA.HI.X R11, R202.reuse, UR5, R223.reuse, 0x2, P3 ;  /* 0x00000005ca0b2c11 */ /* 0x140fe200098f14df */
[----:B------:R-:W-:Y:S01]  /*1640*/  ULDC UR4, c[0x0][0x288] ;  /* 0x0000a20000047ab9 */ /* 0x000fe20000000800 */
[----:B------:R-:W-:Y:S02]  /*1650*/  SHF.L.U64.HI R204, R202, 0x2, R223 ;  /* 0x00000002cacc7819 */ /* 0x000fe400000102df */
[C---:B------:R-:W-:Y:S01]  /*1660*/  IADD3 R8, P4, R203.reuse, UR6, RZ ;  /* 0x00000006cb087c10 */ /* 0x040fe2000ff9e0ff */
        /* <DEDUP_REMOVED lines=8> */
[C---:B------:R-:W-:Y:S01]  /*16f0*/  LOP3.LUT R3, R6.reuse, 0xff000000, RZ, 0xc0, !PT ;  /* 0xff00000006037812 */ /* 0x040fe200078ec0ff */
        /* <DEDUP_REMOVED lines=13> */
[----:B------:R-:W-:Y:S01]  /*17d0*/  LOP3.LUT R165, R6, 0xffff, RZ, 0xc0, !PT ;  /* 0x0000ffff06a57812 */ /* 0x000fe200078ec0ff */
[----:B0-----:R-:W-:Y:S08]  /*17e0*/  @P1 BRA `(.L_x_2654) ;  /* 0x0000000000241947 */ /* 0x001ff00003800000 */
        /* <DEDUP_REMOVED lines=8> */
[----:B--2---:R-:W-:-:S07]  /*1870*/  IADD3 R187, -R187, R0, RZ ;  /* 0x00000000bbbb7210 */ /* 0x004fce0007ffe1ff */
.L_x_2654:
[----:B------:R-:W-:Y:S02]  /*1880*/  IMAD.U32 R25, RZ, RZ, UR5 ;  /* 0x00000005ff197e24 */ /* 0x000fe4000f8e00ff */
[----:B------:R-:W-:Y:S01]  /*1890*/  IMAD.U32 R27, RZ, RZ, UR4 ;  /* 0x00000004ff1b7e24 */ /* 0x000fe2000f8e00ff */
[----:B------:R-:W-:Y:S06]  /*18a0*/  @!P2 BRA `(.L_x_2655) ;  /* 0x000000000010a947 */ /* 0x000fec0003800000 */
[----:B------:R-:W-:-:S04]  /*18b0*/  IADD3 R6, P0, R203, UR8, RZ ;  /* 0x00000008cb067c10 */ /* 0x000fc8000ff1e0ff */
[----:B------:R-:W-:-:S05]  /*18c0*/  IADD3.X R7, R204, UR9, RZ, P0, !PT ;  /* 0x00000009cc077c10 */ /* 0x000fca00087fe4ff */
[----:B------:R0:W5:Y:S01]  /*18d0*/  LDG.E R27, desc[UR60][R6.64] ;  /* 0x0000003c061b7981 */ /* 0x000162000c1e1900 */
[----:B------:R-:W-:Y:S05]  /*18e0*/  BRA `(.L_x_2656) ;  /* 0x0000000000107947 */ /* 0x000fea0003800000 */
.L_x_2655:
[----:B------:R-:W-:Y:S05]  /*18f0*/  @!P0 BRA `(.L_x_2656) ;  /* 0x00000000000c8947 */ /* 0x000fea0003800000 */
[----:B------:R-:W2:Y:S04]  /*1900*/  LDG.E R0, desc[UR60][R8.64] ;  /* 0x0000003c08007981 */ /* 0x000ea8000c1e1900 */
[----:B------:R-:W2:Y:S02]  /*1910*/  LDG.E R27, desc[UR60][R8.64+0x4] ;  /* 0x0000043c081b7981 */ /* 0x000ea4000c1e1900 */
[----:B--2---:R-:W-:-:S07]  /*1920*/  IMAD.IADD R27, R27, 0x1, -R0 ;  /* 0x000000011b1b7824 */ /* 0x004fce00078e0a00 */
.L_x_2656:
[----:B------:R-:W-:Y:S01]  /*1930*/  ULDC.64 UR4, c[0x0][0xa10] ;  /* 0x0002840000047ab9 */ /* 0x000fe20000000a00 */
[----:B------:R-:W1:Y:S01]  /*1940*/  LDC R10, c[0x0][0x448] ;  /* 0x00011200ff0a7b82 */ /* 0x000e620000000800 */
[----:B------:R-:W-:-:S04]  /*1950*/  ISETP.NE.U32.AND P0, PT, RZ, UR4, PT ;  /* 0x00000004ff007c0c */ /* 0x000fc8000bf05070 */
[----:B------:R-:W-:Y:S01]  /*1960*/  ISETP.NE.AND.EX P0, PT, RZ, UR5, PT, P0 ;  /* 0x00000005ff007c0c */ /* 0x000fe2000bf05300 */
[----:B------:R-:W-:-:S12]  /*1970*/  ULDC.64 UR4, c[0x0][0xa30] ;  /* 0x00028c0000047ab9 */ /* 0x000fd80000000a00 */
[----:B0-----:R-:W0:Y:S02]  /*1980*/  @P0 LDC.64 R6, c[0x0][0xa10] ;  /* 0x00028400ff060b82 */ /* 0x001e240000000a00 */
[----:B0-----:R-:W-:-:S05]  /*1990*/  @P0 IMAD.WIDE R6, R202, 0x4, R6 ;  /* 0x00000004ca060825 */ /* 0x001fca00078e0206 */
[----:B------:R-:W2:Y:S04]  /*19a0*/  @P0 LDG.E R0, desc[UR60][R6.64] ;  /* 0x0000003c06000981 */ /* 0x000ea8000c1e1900 */
[----:B------:R0:W2:Y:S01]  /*19b0*/  @P0 LDG.E R3, desc[UR60][R6.64+0x4] ;  /* 0x0000043c06030981 */ /* 0x0000a2000c1e1900 */
[----:B------:R-:W-:Y:S02]  /*19c0*/  ISETP.NE.U32.AND P1, PT, RZ, UR4, PT ;  /* 0x00000004ff007c0c */ /* 0x000fe4000bf25070 */
[----:B-----5:R-:W-:Y:S02]  /*19d0*/  MOV R140, R27 ;  /* 0x0000001b008c7202 */ /* 0x020fe40000000f00 */
[----:B------:R-:W-:-:S13]  /*19e0*/  ISETP.NE.AND.EX P1, PT, RZ, UR5, PT, P1 ;  /* 0x00000005ff007c0c */ /* 0x000fda000bf25310 */
[----:B------:R-:W-:-:S04]  /*19f0*/  @P1 IADD3 R8, P2, R203, UR4, RZ ;  /* 0x00000004cb081c10 */ /* 0x000fc8000ff5e0ff */
[----:B------:R-:W-:-:S05]  /*1a00*/  @P1 IADD3.X R9, R204, UR5, RZ, P2, !PT ;  /* 0x00000005cc091c10 */ /* 0x000fca00097fe4ff */
[----:B------:R3:W5:Y:S01]  /*1a10*/  @P1 LDG.E R140, desc[UR60][R8.64] ;  /* 0x0000003c088c1981 */ /* 0x000762000c1e1900 */
[----:B-1----:R-:W-:Y:S01]  /*1a20*/  ISETP.NE.AND P1, PT, R10, 0x1, PT ;  /* 0x000000010a00780c */ /* 0x002fe20003f25270 */
[----:B------:R-:W-:Y:S01]  /*1a30*/  IMAD.SHL.U32 R186, R5, 0x80, RZ ;  /* 0x0000008005ba7824 */ /* 0x000fe200078e00ff */
[----:B------:R-:W-:Y:S01]  /*1a40*/  IADD3 R12, R27, -R4, RZ ;  /* 0x800000041b0c7210 */ /* 0x000fe20007ffe0ff */
[----:B------:R-:W-:Y:S01]  /*1a50*/  BSSY B0, `(.L_x_2657) ;  /* 0x0000034000007945 */ /* 0x000fe20003800000 */
[----:B------:R-:W-:Y:S01]  /*1a60*/  LOP3.LUT R207, R201, 0xff, RZ, 0xc0, !PT ;  /* 0x000000ffc9cf7812 */ /* 0x000fe200078ec0ff */
[----:B------:R-:W-:Y:S01]  /*1a70*/  VIADD R5, R186, 0x7f ;  /* 0x0000007fba057836 */ /* 0x000fe20000000000 */
[----:B------:R-:W-:-:S07]  /*1a80*/  SHF.R.U32.HI R201, RZ, 0x10, R201 ;  /* 0x00000010ffc97819 */ /* 0x000fce00000116c9 */
[----:B------:R-:W1:Y:S08]  /*1a90*/  @P1 LDC R10, c[0x0][0x44c] ;  /* 0x00011300ff0a1b82 */ /* 0x000e700000000800 */
[----:B0-----:R-:W0:Y:S01]  /*1aa0*/  @P1 LDC R7, c[0x0][0x450] ;  /* 0x00011400ff071b82 */ /* 0x001e220000000800 */
[----:B--2---:R-:W-:Y:S02]  /*1ab0*/  @P0 IMAD.IADD R25, R3, 0x1, -R0 ;  /* 0x0000000103190824 */ /* 0x004fe400078e0a00 */
[----:B-1----:R-:W-:-:S04]  /*1ac0*/  @P1 IMAD.HI.U32 R0, R5, R10, RZ ;  /* 0x0000000a05001227 */ /* 0x002fc800078e00ff */
[----:B------:R-:W-:Y:S01]  /*1ad0*/  IMAD.IADD R188, R12, 0x1, R25 ;  /* 0x000000010cbc7824 */ /* 0x000fe200078e0219 */
[----:B0-----:R-:W-:-:S03]  /*1ae0*/  @P1 SHF.R.U32.HI R5, RZ, R7, R0 ;  /* 0x00000007ff051219 */ /* 0x001fc60000011600 */
[C---:B------:R-:W-:Y:S01]  /*1af0*/  VIADD R0, R188.reuse, 0x5f ;  /* 0x0000005fbc007836 */ /* 0x040fe20000000000 */
[----:B------:R-:W-:-:S03]  /*1b00*/  IADD3 R195, R188, 0x60, -R187 ;  /* 0x00000060bcc37810 */ /* 0x000fc60007ffe8bb */
[----:B------:R-:W-:-:S04]  /*1b10*/  IMAD.HI R0, R0, 0x2aaaaaab, RZ ;  /* 0x2aaaaaab00007827 */ /* 0x000fc800078e02ff */
[----:B------:R-:W-:Y:S01]  /*1b20*/  IMAD.IADD R5, R195, 0x1, R5 ;  /* 0x00000001c3057824 */ /* 0x000fe200078e0205 */
[----:B------:R-:W-:-:S03]  /*1b30*/  SHF.R.U32.HI R3, RZ, 0x1f, R0 ;  /* 0x0000001fff037819 */ /* 0x000fc60000011600 */
[----:B------:R-:W-:Y:S01]  /*1b40*/  IMAD.HI R5, R5, 0x2aaaaaab, RZ ;  /* 0x2aaaaaab05057827 */ /* 0x000fe200078e02ff */
[----:B------:R-:W-:Y:S02]  /*1b50*/  LEA.HI.SX32 R196, R0, R3, 0x1c ;  /* 0x0000000300c47211 */ /* 0x000fe400078fe2ff */
[----:B------:R-:W-:Y:S02]  /*1b60*/  MOV R0, RZ ;  /* 0x000000ff00007202 */ /* 0x000fe40000000f00 */
[----:B------:R-:W-:-:S04]  /*1b70*/  SHF.R.U32.HI R4, RZ, 0x1f, R5 ;  /* 0x0000001fff047819 */ /* 0x000fc80000011605 */
[----:B------:R-:W-:-:S04]  /*1b80*/  LEA.HI.SX32 R5, R5, R4, 0x1c ;  /* 0x0000000405057211 */ /* 0x000fc800078fe2ff */
[----:B---3--:R-:W-:-:S04]  /*1b90*/  VIMNMX R9, R196, R5, PT ;  /* 0x00000005c4097248 */ /* 0x008fc80003fe0100 */
[----:B------:R-:W-:-:S13]  /*1ba0*/  ISETP.GE.AND P0, PT, R9, 0x1, PT ;  /* 0x000000010900780c */ /* 0x000fda0003f06270 */
        /* <DEDUP_REMOVED lines=8> */
[----:B------:R-:W-:Y:S02]  /*1c30*/  IABS R8, R0 ;  /* 0x0000000000087213 */ /* 0x000fe40000000000 */
[----:B------:R-:W-:-:S04]  /*1c40*/  LOP3.LUT R0, R0, R10, RZ, 0x3c, !PT ;  /* 0x0000000a00007212 */ /* 0x000fc800078e3cff */
[----:B------:R-:W-:Y:S01]  /*1c50*/  ISETP.GE.AND P2, PT, R0, RZ, PT ;  /* 0x000000ff0000720c */ /* 0x000fe20003f46270 */
[----:B0-----:R-:W0:Y:S02]  /*1c60*/  MUFU.RCP R3, R3 ;  /* 0x0000000300037308 */ /* 0x001e240000001000 */
[----:B0-----:R-:W-:Y:S02]  /*1c70*/  VIADD R4, R3, 0xffffffe ;  /* 0x0ffffffe03047836 */ /* 0x001fe40000000000 */
[----:B------:R-:W-:-:S04]  /*1c80*/  IMAD.MOV R3, RZ, RZ, -R11 ;  /* 0x000000ffff037224 */ /* 0x000fc800078e0a0b */
        /* <DEDUP_REMOVED lines=12> */
[----:B------:R-:W-:-:S05]  /*1d50*/  @P0 VIADD R5, R5, 0x1 ;  /* 0x0000000105050836 */ /* 0x000fca0000000000 */
[----:B------:R-:W-:-:S05]  /*1d60*/  MOV R0, R5 ;  /* 0x0000000500007202 */ /* 0x000fca0000000f00 */
[----:B------:R-:W-:Y:S01]  /*1d70*/  @!P2 IMAD.MOV R0, RZ, RZ, -R0 ;  /* 0x000000ffff00a224 */ /* 0x000fe200078e0a00 */
[----:B------:R-:W-:-:S07]  /*1d80*/  @!P1 LOP3.LUT R0, RZ, R10, RZ, 0x33, !PT ;  /* 0x0000000aff009212 */ /* 0x000fce00078e33ff */
.L_x_2658:
[----:B------:R-:W-:Y:S05]  /*1d90*/  BSYNC B0 ;  /* 0x0000000000007941 */ /* 0x000fea0003800000 */
.L_x_2657:
[----:B------:R-:W-:-:S05]  /*1da0*/  IMAD R3, R207, R0, RZ ;  /* 0x00000000cf037224 */ /* 0x000fca00078e02ff */
        /* <DEDUP_REMOVED lines=16> */
[----:B------:R-:W-:Y:S01]  /*1eb0*/  IADD3 R121, R2, 0x18400, RZ ;  /* 0x0001840002797810 */ /* 0x000fe20007ffe0ff */
[----:B------:R-:W-:Y:S03]  /*1ec0*/  BSSY B6, `(.L_x_2660) ;  /* 0x0000013000067945 */ /* 0x000fe60003800000 */
[----:B------:R-:W-:-:S13]  /*1ed0*/  LOP3.LUT P0, RZ, R121, 0x3ff, RZ, 0xc0, !PT ;  /* 0x000003ff79ff7812 */ /* 0x000fda000780c0ff */
[----:B------:R-:W-:Y:S05]  /*1ee0*/  @!P0 BRA `(.L_x_2661) ;  /* 0x0000000000408947 */ /* 0x000fea0003800000 */
[----:B------:R-:W-:Y:S01]  /*1ef0*/  MOV R14, 0x0 ;  /* 0x00000000000e7802 */ /* 0x000fe20000000f00 */
[----:B------:R-:W-:Y:S01]  /*1f00*/  ULDC.64 UR4, c[0x4][0xf0] ;  /* 0x01003c0000047ab9 */ /* 0x000fe20000000a00 */
[----:B------:R-:W-:Y:S01]  /*1f10*/  ULDC.64 UR6, c[0x4][0x90] ;  /* 0x0100240000067ab9 */ /* 0x000fe20000000a00 */
[----:B------:R-:W-:Y:S01]  /*1f20*/  IMAD.U32 R4, RZ, RZ, UR4 ;  /* 0x00000004ff047e24 */ /* 0x000fe2000f8e00ff */
[----:B------:R-:W-:Y:S01]  /*1f30*/  MOV R12, 0x1 ;  /* 0x00000001000c7802 */ /* 0x000fe20000000f00 */
[----:B------:R-:W-:Y:S01]  /*1f40*/  IMAD.U32 R5, RZ, RZ, UR5 ;  /* 0x00000005ff057e24 */ /* 0x000fe2000f8e00ff */
[----:B------:R-:W0:Y:S01]  /*1f50*/  LDC.64 R14, c[0x4][R14] ;  /* 0x010000000e0e7b82 */ /* 0x000e220000000a00 */
[----:B------:R-:W-:Y:S01]  /*1f60*/  ULDC.64 UR4, c[0x4][0xf8] ;  /* 0x01003e0000047ab9 */ /* 0x000fe20000000a00 */
[----:B------:R-:W-:Y:S01]  /*1f70*/  IMAD.U32 R10, RZ, RZ, UR6 ;  /* 0x00000006ff0a7e24 */ /* 0x000fe2000f8e00ff */
[----:B------:R-:W-:Y:S01]  /*1f80*/  MOV R7, UR5 ;  /* 0x0000000500077c02 */ /* 0x000fe20008000f00 */
[----:B------:R-:W-:-:S02]  /*1f90*/  IMAD.U32 R6, RZ, RZ, UR4 ;  /* 0x00000004ff067e24 */ /* 0x000fc4000f8e00ff */
[----:B------:R-:W-:Y:S02]  /*1fa0*/  IMAD.U32 R11, RZ, RZ, UR7 ;  /* 0x00000007ff0b7e24 */ /* 0x000fe4000f8e00ff */
[----:B------:R-:W-:Y:S02]  /*1fb0*/  IMAD.MOV.U32 R8, RZ, RZ, 0x70 ;  /* 0x00000070ff087424 */ /* 0x000fe400078e00ff */
[----:B------:R-:W-:-:S07]  /*1fc0*/  IMAD.MOV.U32 R13, RZ, RZ, RZ ;  /* 0x000000ffff0d7224 */ /* 0x000fce00078e00ff */
[----:B------:R-:W-:-:S07]  /*1fd0*/  LEPC R20, `(.L_x_2661) ;  /* 0x000000001014794e */ /* 0x000fce0000000000 */
[----:B0----5:R-:W-:Y:S05]  /*1fe0*/  CALL.ABS.NOINC R14 ;  /* 0x000000000e007343 */ /* 0x021fea0003c00000 */
.L_x_2661:
[----:B------:R-:W-:Y:S05]  /*1ff0*/  BSYNC B6 ;  /* 0x0000000000067941 */ /* 0x000fea0003800000 */
.L_x_2660:
        /* <DEDUP_REMOVED lines=10> */
[----:B------:R-:W0:Y:S01]  /*20a0*/  LDC.64 R14, c[0x4][R14] ;  /* 0x010000000e0e7b82 */ /* 0x000e220000000a00 */
[----:B------:R-:W-:Y:S01]  /*20b0*/  IMAD.U32 R6, RZ, RZ, UR6 ;  /* 0x00000006ff067e24 */ /* 0x000fe2000f8e00ff */
[----:B------:R-:W-:Y:S01]  /*20c0*/  MOV R11, UR5 ;  /* 0x00000005000b7c02 */ /* 0x000fe20008000f00 */
[----:B------:R-:W-:Y:S02]  /*20d0*/  IMAD.U32 R7, RZ, RZ, UR7 ;  /* 0x00000007ff077e24 */ /* 0x000fe4000f8e00ff */
[----:B------:R-:W-:-:S02]  /*20e0*/  IMAD.U32 R10, RZ, RZ, UR4 ;  /* 0x00000004ff0a7e24 */ /* 0x000fc4000f8e00ff */
[----:B------:R-:W-:Y:S02]  /*20f0*/  IMAD.MOV.U32 R8, RZ, RZ, 0x70 ;  /* 0x00000070ff087424 */ /* 0x000fe400078e00ff */
[----:B------:R-:W-:Y:S02]  /*2100*/  IMAD.MOV.U32 R12, RZ, RZ, 0x1 ;  /* 0x00000001ff0c7424 */ /* 0x000fe400078e00ff */
[----:B------:R-:W-:-:S07]  /*2110*/  IMAD.MOV.U32 R13, RZ, RZ, RZ ;  /* 0x000000ffff0d7224 */ /* 0x000fce00078e00ff */
[----:B------:R-:W-:-:S07]  /*2120*/  LEPC R20, `(.L_x_2663) ;  /* 0x000000001014794e */ /* 0x000fce0000000000 */
[----:B0----5:R-:W-:Y:S05]  /*2130*/  CALL.ABS.NOINC R14 ;  /* 0x000000000e007343 */ /* 0x021fea0003c00000 */
.L_x_2663:
[----:B------:R-:W-:Y:S05]  /*2140*/  BSYNC B6 ;  /* 0x0000000000067941 */ /* 0x000fea0003800000 */
.L_x_2662:
[----:B------:R-:W-:Y:S01]  /*2150*/  ULDC.64 UR4, c[0x0][0x9f8] ;  /* 0x00027e0000047ab9 */ /* 0x000fe20000000a00 */
[----:B------:R-:W-:Y:S01]  /*2160*/  MOV R100, R202 ;  /* 0x000000ca00647202 */ /* 0x000fe20000000f00 */
[----:B------:R-:W0:Y:S01]  /*2170*/  LDC.64 R92, c[0x0][0x3f8] ;  /* 0x0000fe00ff5c7b82 */ /* 0x000e220000000a00 */
[----:B------:R-:W-:-:S04]  /*2180*/  ISETP.NE.U32.AND P0, PT, RZ, UR4, PT ;  /* 0x00000004ff007c0c */ /* 0x000fc8000bf05070 */
[----:B------:R-:W-:-:S03]  /*2190*/  ISETP.NE.AND.EX P0, PT, RZ, UR5, PT, P0 ;  /* 0x00000005ff007c0c */ /* 0x000fc6000bf05300 */
[----:B------:R-:W1:Y:S10]  /*21a0*/  LDC.64 R86, c[0x0][0x408] ;  /* 0x00010200ff567b82 */ /* 0x000e740000000a00 */
[----:B------:R-:W-:Y:S01]  /*21b0*/  @P0 IADD3 R4, P1, R203, UR4, RZ ;  /* 0x00000004cb040c10 */ /* 0x000fe2000ff3e0ff */
[----:B------:R-:W-:-:S03]  /*21c0*/  ULDC UR4, c[0x0][0x2f4] ;  /* 0x0000bd0000047ab9 */ /* 0x000fc60000000800 */
[----:B------:R-:W-:Y:S01]  /*21d0*/  @P0 IADD3.X R5, R204, UR5, RZ, P1, !PT ;  /* 0x00000005cc050c10 */ /* 0x000fe20008ffe4ff */
[----:B------:R-:W-:-:S04]  /*21e0*/  ULDC UR5, c[0x0][0x320] ;  /* 0x0000c80000057ab9 */ /* 0x000fc80000000800 */
[----:B------:R2:W3:Y:S01]  /*21f0*/  @P0 LDG.E R100, desc[UR60][R4.64] ;  /* 0x0000003c04640981 */ /* 0x0004e2000c1e1900 */
[C---:B------:R-:W-:Y:S01]  /*2200*/  ISETP.GE.AND P1, PT, R163.reuse, UR4, PT ;  /* 0x00000004a3007c0c */ /* 0x040fe2000bf26270 */
[--C-:B0-----:R-:W-:Y:S01]  /*2210*/  IMAD.WIDE.U32 R94, R170, R92, R16.reuse ;  /* 0x0000005caa5e7225 */ /* 0x101fe200078e0010 */
[----:B------:R-:W-:Y:S01]  /*2220*/  ISETP.GE.AND P0, PT, R16, UR4, PT ;  /* 0x0000000410007c0c */ /* 0x000fe2000bf06270 */
[----:B------:R-:W0:Y:S01]  /*2230*/  S2R R197, SR_TID.X ;  /* 0x0000000000c57919 */ /* 0x000e220000002100 */
[----:B------:R-:W-:Y:S01]  /*2240*/  SEL R3, RZ, 0xffffffff, P1 ;  /* 0xffffffffff037807 */ /* 0x000fe20000800000 */
[----:B-1----:R-:W-:Y:S01]  /*2250*/  IMAD.WIDE.U32 R88, R170, R86, R16 ;  /* 0x00000056aa587225 */ /* 0x002fe200078e0010 */
[----:B------:R-:W-:Y:S02]  /*2260*/  SEL R0, RZ, 0x1, P0 ;  /* 0x00000001ff007807 */ /* 0x000fe40000000000 */
[----:B------:R-:W-:Y:S01]  /*2270*/  ISETP.GE.AND P0, PT, R163, UR5, PT ;  /* 0x00000005a3007c0c */ /* 0x000fe2000bf06270 */
[----:B------:R-:W-:Y:S01]  /*2280*/  IMAD.SHL.U32 R3, R3, 0x2, RZ ;  /* 0x0000000203037824 */ /* 0x000fe200078e00ff */
[----:B------:R-:W-:Y:S01]  /*2290*/  ISETP.GE.AND P1, PT, R19, UR4, PT ;  /* 0x0000000413007c0c */ /* 0x000fe2000bf26270 */
[----:B------:R-:W-:Y:S01]  /*22a0*/  IMAD.MOV.U32 R126, RZ, RZ, 0x20 ;  /* 0x00000020ff7e7424 */ /* 0x000fe200078e00ff */
[----:B--2---:R-:W-:Y:S01]  /*22b0*/  SEL R4, RZ, 0xffffffff, P0 ;  /* 0xffffffffff047807 */ /* 0x004fe20000000000 */
[----:B------:R-:W-:Y:S01]  /*22c0*/  IMAD.SHL.U32 R108, R86, 0x40, RZ ;  /* 0x00000040566c7824 */ /* 0x000fe200078e00ff */
[----:B------:R-:W-:Y:S01]  /*22d0*/  LOP3.LUT R0, R3, 0x2, R0, 0xe2, !PT ;  /* 0x0000000203007812 */ /* 0x000fe200078ee200 */
[----:B------:R-:W-:Y:S01]  /*22e0*/  IMAD R129, R93, 0x60, RZ ;  /* 0x000000605d817824 */ /* 0x000fe200078e02ff */
[----:B------:R-:W1:Y:S01]  /*22f0*/  LDC R3, c[0x0][0x3f4] ;  /* 0x0000fd00ff037b82 */ /* 0x000e620000000800 */
[----:B------:R-:W-:Y:S01]  /*2300*/  ISETP.GE.AND P0, PT, R164, UR4, PT ;  /* 0x00000004a4007c0c */ /* 0x000fe2000bf06270 */
[----:B------:R-:W-:Y:S01]  /*2310*/  IMAD.SHL.U32 R7, R4, 0x2, RZ ;  /* 0x0000000204077824 */ /* 0x000fe200078e00ff */
[----:B------:R-:W-:Y:S01]  /*2320*/  ISETP.GE.AND P2, PT, R16, UR5, PT ;  /* 0x0000000510007c0c */ /* 0x000fe2000bf46270 */
[----:B------:R-:W-:Y:S01]  /*2330*/  IMAD.SHL.U32 R106, R92, 0x40, RZ ;  /* 0x000000405c6a7824 */ /* 0x000fe200078e00ff */
[----:B------:R-:W-:-:S02]  /*2340*/  SHF.R.S32.HI R9, RZ, 0x1f, R170 ;  /* 0x0000001fff097819 */ /* 0x000fc400000114aa */
[----:B------:R-:W-:Y:S02]  /*2350*/  SEL R5, RZ, 0x4, P0 ;  /* 0x00000004ff057807 */ /* 0x000fe40000000000 */
[----:B------:R-:W-:Y:S02]  /*2360*/  SEL R4, RZ, 0x8, P1 ;  /* 0x00000008ff047807 */ /* 0x000fe40000800000 */
[----:B------:R-:W-:Y:S02]  /*2370*/  SEL R6, RZ, 0x1, P2 ;  /* 0x00000001ff067807 */ /* 0x000fe40001000000 */
[----:B------:R-:W-:Y:S02]  /*2380*/  ISETP.GE.AND P0, PT, R22, UR4, PT ;  /* 0x0000000416007c0c */ /* 0x000fe4000bf06270 */
[----:B------:R-:W-:Y:S02]  /*2390*/  ISETP.GE.AND P1, PT, R164, UR5, PT ;  /* 0x00000005a4007c0c */ /* 0x000fe4000bf26270 */
[----:B------:R-:W-:-:S02]  /*23a0*/  SHF.R.S32.HI R161, RZ, 0x1f, R160 ;  /* 0x0000001fffa17819 */ /* 0x000fc400000114a0 */
[----:B------:R-:W-:Y:S01]  /*23b0*/  LOP3.LUT R0, R4, R0, R5, 0xfe, !PT ;  /* 0x0000000004007212 */ /* 0x000fe200078efe05 */
[-C--:B------:R-:W-:Y:S01]  /*23c0*/  IMAD R4, R9, R92.reuse, RZ ;  /* 0x0000005c09047224 */ /* 0x080fe200078e02ff */
[----:B------:R-:W-:Y:S01]  /*23d0*/  LOP3.LUT R6, R7, 0x2, R6, 0xe2, !PT ;  /* 0x0000000207067812 */ /* 0x000fe200078ee206 */
[C---:B------:R-:W-:Y:S01]  /*23e0*/  IMAD.WIDE.U32 R96, R170.reuse, R92, R160 ;  /* 0x0000005caa607225 */ /* 0x040fe200078e00a0 */
[----:B------:R-:W-:Y:S02]  /*23f0*/  SEL R7, RZ, 0x10, P0 ;  /* 0x00000010ff077807 */ /* 0x000fe40000000000 */
[----:B------:R-:W-:Y:S01]  /*2400*/  SEL R5, RZ, 0x4, P1 ;  /* 0x00000004ff057807 */ /* 0x000fe20000800000 */
[----:B------:R-:W-:Y:S01]  /*2410*/  IMAD R11, R170, R93, R4 ;  /* 0x0000005daa0b7224 */ /* 0x000fe200078e0204 */
[-C--:B-1----:R-:W-:Y:S01]  /*2420*/  ISETP.GE.AND P3, PT, R16, R3.reuse, PT ;  /* 0x000000031000720c */ /* 0x082fe20003f66270 */
[-C--:B------:R-:W-:Y:S01]  /*2430*/  IMAD R9, R9, R86.reuse, RZ ;  /* 0x0000005609097224 */ /* 0x080fe200078e02ff */
[----:B------:R-:W-:Y:S01]  /*2440*/  ISETP.GE.AND P2, PT, R163, R3, PT ;  /* 0x00000003a300720c */ /* 0x000fe20003f46270 */
[----:B------:R-:W-:Y:S01]  /*2450*/  IMAD.IADD R97, R97, 0x1, R11 ;  /* 0x0000000161617824 */ /* 0x000fe200078e020b */
[----:B------:R-:W-:Y:S01]  /*2460*/  LOP3.LUT R6, R6, R5, RZ, 0xfc, !PT ;  /* 0x0000000506067212 */ /* 0x000fe200078efcff */
[----:B------:R-:W-:Y:S01]  /*2470*/  IMAD.IADD R95, R11, 0x1, R95 ;  /* 0x000000010b5f7824 */ /* 0x000fe200078e025f */
[----:B------:R-:W-:Y:S01]  /*2480*/  LOP3.LUT R7, R0, R7, RZ, 0xfc, !PT ;  /* 0x0000000700077212 */ /* 0x000fe200078efcff */
[----:B------:R-:W-:Y:S01]  /*2490*/  IMAD R11, R170, R87, R9 ;  /* 0x00000057aa0b7224 */ /* 0x000fe200078e0209 */
[----:B------:R-:W-:Y:S01]  /*24a0*/  ISETP.GE.AND P1, PT, R164, R3, PT ;  /* 0x00000003a400720c */ /* 0x000fe20003f26270 */
[----:B------:R-:W-:Y:S01]  /*24b0*/  IMAD.WIDE.U32 R90, R170, R86, R160 ;  /* 0x00000056aa5a7225 */ /* 0x000fe200078e00a0 */
[----:B------:R-:W-:-:S02]  /*24c0*/  SEL R5, R3, RZ, P3 ;  /* 0x000000ff03057207 */ /* 0x000fc40001800000 */
[----:B------:R-:W-:Y:S01]  /*24d0*/  SEL R0, R3, RZ, P2 ;  /* 0x000000ff03007207 */ /* 0x000fe20001000000 */
[----:B------:R-:W-:Y:S01]  /*24e0*/  IMAD.IADD R91, R91, 0x1, R11 ;  /* 0x000000015b5b7824 */ /* 0x000fe200078e020b */
[----:B------:R-:W-:Y:S01]  /*24f0*/  SEL R9, R3, RZ, P1 ;  /* 0x000000ff03097207 */ /* 0x000fe20000800000 */
[----:B------:R-:W-:Y:S01]  /*2500*/  IMAD.IADD R89, R11, 0x1, R89 ;  /* 0x000000010b597824 */ /* 0x000fe200078e0259 */
[----:B------:R-:W-:Y:S01]  /*2510*/  IADD3 R5, R16, R5, RZ ;  /* 0x0000000510057210 */ /* 0x000fe20007ffe0ff */
[----:B------:R-:W-:Y:S01]  /*2520*/  IMAD.IADD R8, R163, 0x1, R0 ;  /* 0x00000001a3087824 */ /* 0x000fe200078e0200 */
[----:B------:R-:W-:Y:S01]  /*2530*/  SHF.R.U32.HI R21, RZ, 0x3, R177 ;  /* 0x00000003ff157819 */ /* 0x000fe200000116b1 */
[----:B------:R-:W-:Y:S01]  /*2540*/  IMAD.IADD R11, R164, 0x1, R9 ;  /* 0x00000001a40b7824 */ /* 0x000fe200078e0209 */
[----:B------:R-:W-:Y:S01]  /*2550*/  SHF.R.S32.HI R0, RZ, 0x1f, R5 ;  /* 0x0000001fff007819 */ /* 0x000fe20000011405 */
[----:B------:R-:W-:Y:S01]  /*2560*/  IMAD.SHL.U32 R124, R3, 0x2, RZ ;  /* 0x00000002037c7824 */ /* 0x000fe200078e00ff */
[----:B------:R-:W-:Y:S01]  /*2570*/  SHF.R.S32.HI R9, RZ, 0x1f, R8 ;  /* 0x0000001fff097819 */ /* 0x000fe20000011408 */
[----:B-----5:R-:W-:Y:S01]  /*2580*/  IMAD.WIDE.U32 R90, R140, R86, R90 ;  /* 0x000000568c5a7225 */ /* 0x020fe200078e005a */
[----:B------:R-:W-:-:S02]  /*2590*/  LEA.HI R4, R0, R5, RZ, 0x3 ;  /* 0x0000000500047211 */ /* 0x000fc400078f18ff */
[----:B------:R-:W-:Y:S01]  /*25a0*/  LEA.HI R0, R0, R5, RZ, 0x6 ;  /* 0x0000000500007211 */ /* 0x000fe200078f30ff */
[C---:B------:R-:W-:Y:S01]  /*25b0*/  IMAD.WIDE.U32 R88, R140.reuse, R86, R88 ;  /* 0x000000568c587225 */ /* 0x040fe200078e0058 */
[C---:B------:R-:W-:Y:S02]  /*25c0*/  LEA.HI R5, R9.reuse, R8, RZ, 0x6 ;  /* 0x0000000809057211 */ /* 0x040fe400078f30ff */
[----:B------:R-:W-:Y:S01]  /*25d0*/  SHF.R.S32.HI R14, RZ, 0x1f, R11 ;  /* 0x0000001fff0e7819 */ /* 0x000fe2000001140b */
[C---:B------:R-:W-:Y:S01]  /*25e0*/  IMAD.WIDE.U32 R96, R140.reuse, R92, R96 ;  /* 0x0000005c8c607225 */ /* 0x040fe200078e0060 */
[----:B------:R-:W-:Y:S02]  /*25f0*/  LEA.HI R12, R9, R8, RZ, 0x3 ;  /* 0x00000008090c7211 */ /* 0x000fe400078f18ff */
[----:B------:R-:W-:Y:S01]  /*2600*/  SHF.R.S32.HI R0, RZ, 0x6, R0 ;  /* 0x00000006ff007819 */ /* 0x000fe20000011400 */
[----:B------:R-:W-:Y:S01]  /*2610*/  IMAD.WIDE.U32 R94, R140, R92, R94 ;  /* 0x0000005c8c5e7225 */ /* 0x000fe200078e005e */
[----:B------:R-:W-:-:S02]  /*2620*/  SHF.R.S32.HI R8, RZ, 0x6, R5 ;  /* 0x00000006ff087819 */ /* 0x000fc40000011405 */
[----:B------:R-:W-:Y:S01]  /*2630*/  LOP3.LUT R5, R181, 0x38, R4, 0xf8, !PT ;  /* 0x00000038b5057812 */ /* 0x000fe200078ef804 */
[--C-:B------:R-:W-:Y:S01]  /*2640*/  IMAD R139, R0, 0x1800, R183.reuse ;  /* 0x00001800008b7824 */ /* 0x100fe200078e02b7 */
[-C--:B------:R-:W-:Y:S01]  /*2650*/  LEA.HI R20, R14, R11.reuse, RZ, 0x3 ;  /* 0x0000000b0e147211 */ /* 0x080fe200078f18ff */
[----:B------:R-:W-:Y:S01]  /*2660*/  IMAD R137, R0, 0x1800, R184 ;  /* 0x0000180000897824 */ /* 0x000fe200078e02b8 */
[----:B------:R-:W-:Y:S01]  /*2670*/  LOP3.LUT R10, R177, 0x38, R4, 0xf8, !PT ;  /* 0x00000038b10a7812 */ /* 0x000fe200078ef804 */
[----:B------:R-:W-:Y:S01]  /*2680*/  IMAD R138, R8, 0x1800, R183 ;  /* 0x00001800088a7824 */ /* 0x000fe200078e02b7 */
[----:B------:R-:W-:Y:S01]  /*2690*/  LEA.HI R11, R14, R11, RZ, 0x6 ;  /* 0x0000000b0e0b7211 */ /* 0x000fe200078f30ff */
[----:B------:R-:W-:Y:S01]  /*26a0*/  IMAD R134, R8, 0x1800, R184 ;  /* 0x0000180008867824 */ /* 0x000fe200078e02b8 */
[----:B------:R-:W-:Y:S02]  /*26b0*/  LOP3.LUT R9, R181, 0x38, R12, 0xf8, !PT ;  /* 0x00000038b5097812 */ /* 0x000fe400078ef80c */
[----:B------:R-:W-:-:S02]  /*26c0*/  LOP3.LUT R0, R5, R182, RZ, 0x3c, !PT ;  /* 0x000000b605007212 */ /* 0x000fc400078e3cff */
[----:B------:R-:W-:Y:S02]  /*26d0*/  LOP3.LUT R10, R10, R21, RZ, 0x3c, !PT ;  /* 0x000000150a0a7212 */ /* 0x000fe400078e3cff */
[----:B------:R-:W-:Y:S01]  /*26e0*/  SHF.R.S32.HI R11, RZ, 0x6, R11 ;  /* 0x00000006ff0b7819 */ /* 0x000fe2000001140b */
[----:B------:R-:W-:Y:S01]  /*26f0*/  IMAD.IADD R139, R139, 0x1, R0 ;  /* 0x000000018b8b7824 */ /* 0x000fe200078e0200 */
[----:B------:R-:W-:Y:S02]  /*2700*/  LOP3.LUT R5, R181, 0x38, R20, 0xf8, !PT ;  /* 0x00000038b5057812 */ /* 0x000fe400078ef814 */
[----:B------:R-:W-:Y:S01]  /*2710*/  LOP3.LUT R9, R9, R182, RZ, 0x3c, !PT ;  /* 0x000000b609097212 */ /* 0x000fe200078e3cff */
[----:B------:R-:W-:Y:S01]  /*2720*/  IMAD R136, R11, 0x1800, R183 ;  /* 0x000018000b887824 */ /* 0x000fe200078e02b7 */
[----:B------:R-:W-:Y:S01]  /*2730*/  IADD3 R137, R137, R10, RZ ;  /* 0x0000000a89897210 */ /* 0x000fe20007ffe0ff */
[----:B------:R-:W-:Y:S01]  /*2740*/  IMAD R132, R11, 0x1800, R184 ;  /* 0x000018000b847824 */ /* 0x000fe200078e02b8 */
[----:B------:R-:W-:Y:S01]  /*2750*/  SHF.R.S32.HI R13, RZ, 0x1f, R140 ;  /* 0x0000001fff0d7819 */ /* 0x000fe2000001148c */
[----:B------:R-:W-:Y:S01]  /*2760*/  IMAD.IADD R138, R138, 0x1, R9 ;  /* 0x000000018a8a7824 */ /* 0x000fe200078e0209 */
[----:B------:R-:W-:-:S02]  /*2770*/  LOP3.LUT R0, R177, 0x38, R12, 0xf8, !PT ;  /* 0x00000038b1007812 */ /* 0x000fc400078ef80c */
[----:B------:R-:W-:Y:S02]  /*2780*/  LOP3.LUT R10, R177, 0x38, R20, 0xf8, !PT ;  /* 0x00000038b10a7812 */ /* 0x000fe400078ef814 */
[----:B------:R-:W-:Y:S02]  /*2790*/  LOP3.LUT R5, R5, R182, RZ, 0x3c, !PT ;  /* 0x000000b605057212 */ /* 0x000fe400078e3cff */
[-C--:B------:R-:W-:Y:S01]  /*27a0*/  LOP3.LUT R9, R0, R21.reuse, RZ, 0x3c, !PT ;  /* 0x0000001500097212 */ /* 0x080fe200078e3cff */
[----:B------:R-:W-:Y:S01]  /*27b0*/  IMAD R0, R13, R92, RZ ;  /* 0x0000005c0d007224 */ /* 0x000fe200078e02ff */
[----:B------:R-:W-:Y:S01]  /*27c0*/  LOP3.LUT R11, R10, R21, RZ, 0x3c, !PT ;  /* 0x000000150a0b7212 */ /* 0x000fe200078e3cff */
[----:B------:R-:W-:Y:S01]  /*27d0*/  IMAD.IADD R136, R136, 0x1, R5 ;  /* 0x0000000188887824 */ /* 0x000fe200078e0205 */
[----:B------:R-:W-:Y:S01]  /*27e0*/  ISETP.GE.AND P4, PT, R19, UR5, PT ;  /* 0x0000000513007c0c */ /* 0x000fe2000bf86270 */
[----:B------:R-:W-:Y:S01]  /*27f0*/  IMAD R13, R13, R86, RZ ;  /* 0x000000560d0d7224 */ /* 0x000fe200078e02ff */
[----:B------:R-:W-:Y:S01]  /*2800*/  LOP3.LUT R5, R181, 0x18, R16, 0xf8, !PT ;  /* 0x00000018b5057812 */ /* 0x000fe200078ef810 */
[----:B------:R-:W-:Y:S01]  /*2810*/  IMAD.IADD R134, R134, 0x1, R9 ;  /* 0x0000000186867824 */ /* 0x000fe200078e0209 */
[----:B------:R-:W-:Y:S01]  /*2820*/  ISETP.GE.AND P0, PT, R23, UR4, PT ;  /* 0x0000000417007c0c */ /* 0x000fe2000bf06270 */
[----:B------:R-:W-:Y:S01]  /*2830*/  IMAD R9, R87, 0x60, RZ ;  /* 0x0000006057097824 */ /* 0x000fe200078e02ff */
[----:B------:R-:W-:Y:S01]  /*2840*/  IADD3 R132, R132, R11, RZ ;  /* 0x0000000b84847210 */ /* 0x000fe20007ffe0ff */
[C---:B------:R-:W-:Y:S01]  /*2850*/  IMAD R11, R140.reuse, R93, R0 ;  /* 0x0000005d8c0b7224 */ /* 0x040fe200078e0200 */
[----:B------:R-:W-:Y:S01]  /*2860*/  SEL R3, RZ, 0x8, P4 ;  /* 0x00000008ff037807 */ /* 0x000fe20002000000 */
[----:B------:R-:W-:Y:S01]  /*2870*/  IMAD R13, R140, R87, R13 ;  /* 0x000000578c0d7224 */ /* 0x000fe200078e020d */
[----:B------:R-:W-:Y:S01]  /*2880*/  LOP3.LUT P5, RZ, R226, 0x4, RZ, 0xc0, !PT ;  /* 0x00000004e2ff7812 */ /* 0x000fe200078ac0ff */
[----:B------:R-:W-:Y:S01]  /*2890*/  IMAD.IADD R104, R97, 0x1, R11 ;  /* 0x0000000161687824 */ /* 0x000fe200078e020b */
[----:B------:R-:W-:Y:S01]  /*28a0*/  LOP3.LUT R0, R5, R182, RZ, 0x3c, !PT ;  /* 0x000000b605007212 */ /* 0x000fe200078e3cff */
[----:B------:R-:W-:Y:S01]  /*28b0*/  IMAD.IADD R102, R11, 0x1, R95 ;  /* 0x000000010b667824 */ /* 0x000fe200078e025f */
[----:B------:R-:W-:Y:S01]  /*28c0*/  SEL R8, RZ, 0x20, P0 ;  /* 0x00000020ff087807 */ /* 0x000fe20000000000 */
[----:B------:R-:W-:Y:S01]  /*28d0*/  IMAD.IADD R101, R13, 0x1, R89 ;  /* 0x000000010d657824 */ /* 0x000fe200078e0259 */
[C---:B------:R-:W-:Y:S01]  /*28e0*/  SHF.L.U64.HI R107, R86.reuse, 0x6, R87 ;  /* 0x00000006566b7819 */ /* 0x040fe20000010257 */
[----:B------:R-:W-:Y:S01]  /*28f0*/  IMAD.WIDE.U32 R86, R86, 0x60, RZ ;  /* 0x0000006056567825 */ /* 0x000fe200078e00ff */
[----:B------:R-:W-:-:S02]  /*2900*/  LOP3.LUT R10, R6, R3, RZ, 0xfc, !PT ;  /* 0x00000003060a7212 */ /* 0x000fc400078efcff */
[C---:B------:R-:W-:Y:S01]  /*2910*/  SHF.L.U64.HI R105, R92.reuse, 0x6, R93 ;  /* 0x000000065c697819 */ /* 0x040fe2000001025d */
[----:B------:R-:W-:Y:S01]  /*2920*/  IMAD.WIDE.U32 R92, R92, 0x60, RZ ;  /* 0x000000605c5c7825 */ /* 0x000fe200078e00ff */
[----:B------:R-:W-:Y:S02]  /*2930*/  SEL R126, R126, 0xffffffe0, !P5 ;  /* 0xffffffe07e7e7807 */ /* 0x000fe40006800000 */
[----:B------:R-:W-:Y:S01]  /*2940*/  LOP3.LUT R3, R6, 0x1, RZ, 0xc0, !PT ;  /* 0x0000000106037812 */ /* 0x000fe200078ec0ff */
[----:B------:R-:W-:Y:S01]  /*2950*/  IMAD.IADD R0, R183, 0x1, R0 ;  /* 0x00000001b7007824 */ /* 0x000fe200078e0200 */
[----:B------:R-:W-:Y:S01]  /*2960*/  SHF.R.S32.HI R115, RZ, 0x3, R4 ;  /* 0x00000003ff737819 */ /* 0x000fe20000011404 */
[----:B------:R-:W-:Y:S01]  /*2970*/  IMAD.IADD R129, R93, 0x1, R129 ;  /* 0x000000015d817824 */ /* 0x000fe200078e0281 */
[----:B------:R-:W-:Y:S01]  /*2980*/  LOP3.LUT R26, R7, R8, RZ, 0xfc, !PT ;  /* 0x00000008071a7212 */ /* 0x000fe200078efcff */
[----:B------:R-:W-:Y:S01]  /*2990*/  IMAD.IADD R131, R126, 0x1, R0 ;  /* 0x000000017e837824 */ /* 0x000fe200078e0200 */
[----:B------:R-:W-:-:S02]  /*29a0*/  LOP3.LUT R4, R4, 0xfffffff8, RZ, 0xc0, !PT ;  /* 0xfffffff804047812 */ /* 0x000fc400078ec0ff */
[----:B------:R-:W-:Y:S02]  /*29b0*/  LOP3.LUT R5, R12, 0xfffffff8, RZ, 0xc0, !PT ;  /* 0xfffffff80c057812 */ /* 0x000fe400078ec0ff */
[----:B------:R-:W-:Y:S02]  /*29c0*/  LOP3.LUT R6, R20, 0xfffffff8, RZ, 0xc0, !PT ;  /* 0xfffffff814067812 */ /* 0x000fe400078ec0ff */
[----:B------:R-:W-:Y:S02]  /*29d0*/  IADD3 R130, R87, R9, RZ ;  /* 0x0000000957827210 */ /* 0x000fe40007ffe0ff */
[----:B------:R-:W-:Y:S02]  /*29e0*/  SHF.R.S32.HI R113, RZ, 0x3, R20 ;  /* 0x00000003ff717819 */ /* 0x000fe40000011414 */
[C---:B------:R-:W-:Y:S02]  /*29f0*/  LOP3.LUT R8, R10.reuse, 0x2, RZ, 0xc0, !PT ;  /* 0x000000020a087812 */ /* 0x040fe400078ec0ff */
[----:B------:R-:W-:-:S02]  /*2a00*/  LOP3.LUT R9, R10, 0x4, RZ, 0xc0, !PT ;  /* 0x000000040a097812 */ /* 0x000fc400078ec0ff */
[C---:B------:R-:W-:Y:S02]  /*2a10*/  LOP3.LUT R20, R26.reuse, 0x2, RZ, 0xc0, !PT ;  /* 0x000000021a147812 */ /* 0x040fe400078ec0ff */
[C---:B------:R-:W-:Y:S02]  /*2a20*/  LOP3.LUT R21, R26.reuse, 0x4, RZ, 0xc0, !PT ;  /* 0x000000041a157812 */ /* 0x040fe400078ec0ff */
[C---:B------:R-:W-:Y:S02]  /*2a30*/  LOP3.LUT R99, R26.reuse, 0x8, RZ, 0xc0, !PT ;  /* 0x000000081a637812 */ /* 0x040fe400078ec0ff */
[----:B------:R-:W-:Y:S02]  /*2a40*/  LOP3.LUT R98, R26, 0x10, RZ, 0xc0, !PT ;  /* 0x000000101a627812 */ /* 0x000fe400078ec0ff */
[----:B------:R-:W-:Y:S02]  /*2a50*/  IADD3 R128, R128, R27, RZ ;  /* 0x0000001b80807210 */ /* 0x000fe40007ffe0ff */
[----:B------:R-:W-:-:S02]  /*2a60*/  LEA R112, R206, R170, 0x6 ;  /* 0x000000aace707211 */ /* 0x000fc400078e30ff */
[----:B0-----:R-:W-:Y:S02]  /*2a70*/  LEA.HI R197, R197, 0x8, RZ, 0x19 ;  /* 0x00000008c5c57811 */ /* 0x001fe400078fc8ff */
[----:B------:R-:W-:Y:S02]  /*2a80*/  IADD3 R103, R91, R13, RZ ;  /* 0x0000000d5b677210 */ /* 0x000fe40007ffe0ff */
[----:B------:R-:W-:Y:S02]  /*2a90*/  SHF.R.S32.HI R114, RZ, 0x3, R12 ;  /* 0x00000003ff727819 */ /* 0x000fe4000001140c */
[----:B------:R-:W-:Y:S02]  /*2aa0*/  LOP3.LUT R7, R7, 0x1, RZ, 0xc0, !PT ;  /* 0x0000000107077812 */ /* 0x000fe400078ec0ff */
[----:B------:R-:W-:Y:S02]  /*2ab0*/  LOP3.LUT R10, R10, 0x8, RZ, 0xc0, !PT ;  /* 0x000000080a0a7812 */ /* 0x000fe400078ec0ff */
[----:B------:R-:W-:-:S02]  /*2ac0*/  SHF.R.S32.HI R111, RZ, 0x1f, R4 ;  /* 0x0000001fff6f7819 */ /* 0x000fc40000011404 */
[----:B------:R-:W-:Y:S02]  /*2ad0*/  SHF.R.S32.HI R110, RZ, 0x1f, R5 ;  /* 0x0000001fff6e7819 */ /* 0x000fe40000011405 */
[----:B------:R-:W-:Y:S02]  /*2ae0*/  SHF.R.S32.HI R109, RZ, 0x1f, R6 ;  /* 0x0000001fff6d7819 */ /* 0x000fe40000011406 */
[----:B------:R-:W-:Y:S02]  /*2af0*/  LOP3.LUT R26, R26, 0x20, RZ, 0xc0, !PT ;  /* 0x000000201a1a7812 */ /* 0x000fe400078ec0ff */
[----:B---3--:R-:W-:-:S07]  /*2b00*/  SHF.R.S32.HI R127, RZ, 0x1f, R100 ;  /* 0x0000001fff7f7819 */ /* 0x008fce0000011464 */
.L_x_2769:
[----:B0-----:R-:W0:Y:S01]  /*2b10*/  LDC R80, c[0x0][0x430] ;  /* 0x00010c00ff507b82 */ /* 0x001e220000000800 */
[----:B------:R-:W-:Y:S01]  /*2b20*/  VIADD R24, R24, 0xffffffff ;  /* 0xffffffff18187836 */ /* 0x000fe20000000000 */
[----:B------:R-:W-:-:S03]  /*2b30*/  MOV R27, RZ ;  /* 0x000000ff001b7202 */ /* 0x000fc60000000f00 */
[----:B------:R-:W-:-:S03]  /*2b40*/  IMAD R12, R24, 0x60, R112 ;  /* 0x00000060180c7824 */ /* 0x000fc600078e0270 */
[----:B-1----:R-:W1:Y:S02]  /*2b50*/  LDC R123, c[0x0][0x3f4] ;  /* 0x0000fd00ff7b7b82 */ /* 0x002e640000000800 */
[----:B------:R-:W-:Y:S02]  /*2b60*/  ISETP.GE.AND P0, PT, R12, R25, PT ;  /* 0x000000190c00720c */ /* 0x000fe40003f06270 */
[----:B------:R-:W-:Y:S02]  /*2b70*/  IADD3 R32, R128, R12, RZ ;  /* 0x0000000c80207210 */ /* 0x000fe40007ffe0ff */
[----:B------:R-:W-:-:S03]  /*2b80*/  ISETP.GT.OR P0, PT, R112, 0x5f, P0 ;  /* 0x0000005f7000780c */ /* 0x000fc60000704670 */
[----:B------:R-:W-:Y:S01]  /*2b90*/  IMAD.MOV.U32 R28, RZ, RZ, R32 ;  /* 0x000000ffff1c7224 */ /* 0x000fe200078e0020 */
[----:B0-----:R-:W-:-:S09]  /*2ba0*/  ISETP.NE.AND P4, PT, R80, 0x1, PT ;  /* 0x000000015000780c */ /* 0x001fd20003f85270 */
        /* <DEDUP_REMOVED lines=15> */
[----:B------:R-:W-:Y:S01]  /*2ca0*/  IMAD.MOV R11, RZ, RZ, -R28 ;  /* 0x000000ffff0b7224 */ /* 0x000fe200078e0a1c */
[----:B------:R-:W-:Y:S01]  /*2cb0*/  ISETP.GT.AND P4, PT, R24, R125, PT ;  /* 0x0000007d1800720c */ /* 0x000fe20003f84270 */
[C---:B------:R-:W-:Y:S01]  /*2cc0*/  IMAD R28, R18.reuse, 0x4800, R131 ;  /* 0x00004800121c7824 */ /* 0x040fe200078e0283 */
[----:B------:R-:W-:Y:S05]  /*2cd0*/  YIELD ;  /* 0x0000000000007946 */ /* 0x000fea0003800000 */
[----:B------:R-:W-:Y:S01]  /*2ce0*/  IMAD R14, R18, 0x4800, R0 ;  /* 0x00004800120e7824 */ /* 0x000fe200078e0200 */
[----:B------:R-:W-:Y:S01]  /*2cf0*/  BSSY B0, `(.L_x_2664) ;  /* 0x00007a8000007945 */ /* 0x000fe20003800000 */
[----:B------:R-:W-:Y:S01]  /*2d00*/  IMAD R80, R80, R11, R32 ;  /* 0x0000000b50507224 */ /* 0x000fe200078e0220 */
[----:B------:R-:W-:Y:S01]  /*2d10*/  P2R R122, PR, RZ, 0x10 ;  /* 0x00000010ff7a7803 */ /* 0x000fe20000000000 */
[----:B------:R-:W-:Y:S01]  /*2d20*/  IMAD R29, R14, 0x2, R121 ;  /* 0x000000020e1d7824 */ /* 0x000fe200078e0279 */
[----:B------:R-:W-:Y:S01]  /*2d30*/  LEA R28, R28, R121, 0x1 ;  /* 0x000000791c1c7211 */ /* 0x000fe200078e08ff */
        /* <DEDUP_REMOVED lines=55> */
[----:B------:R-:W-:Y:S02]  /*30b0*/  LEA R32, P5, R33, UR4, 0x1 ;  /* 0x0000000421207c11 */ /* 0x000fe4000f8a08ff */
[----:B------:R-:W-:Y:S02]  /*30c0*/  CS2R R70, SRZ ;  /* 0x0000000000467805 */ /* 0x000fe4000001ff00 */
[----:B------:R-:W-:-:S02]  /*30d0*/  IADD3.X R36, R78, R103, RZ, P0, !PT ;  /* 0x000000674e247210 */ /* 0x000fc400007fe4ff */
[----:B------:R-:W-:Y:S02]  /*30e0*/  CS2R R76, SRZ ;  /* 0x00000000004c7805 */ /* 0x000fe4000001ff00 */
[----:B------:R-:W-:Y:S02]  /*30f0*/  LEA.HI.X R33, R33, UR5, R34, 0x1, P5 ;  /* 0x0000000521217c11 */ /* 0x000fe4000a8f0c22 */
[----:B------:R-:W-:Y:S02]  /*3100*/  CS2R R72, SRZ ;  /* 0x0000000000487805 */ /* 0x000fe4000001ff00 */
[C---:B------:R-:W-:Y:S02]  /*3110*/  LEA R34, P5, R35.reuse, UR6, 0x1 ;  /* 0x0000000623227c11 */ /* 0x040fe4000f8a08ff */
[----:B------:R-:W-:Y:S02]  /*3120*/  ISETP.GE.AND P0, PT, R160, R123, PT ;  /* 0x0000007ba000720c */ /* 0x000fe40003f06270 */
[----:B------:R-:W-:-:S02]  /*3130*/  LEA.HI.X R35, R35, UR7, R36, 0x1, P5 ;  /* 0x0000000723237c11 */ /* 0x000fc4000a8f0c24 */
[----:B------:R-:W-:Y:S02]  /*3140*/  ISETP.GE.AND P5, PT, R175, R123, PT ;  /* 0x0000007baf00720c */ /* 0x000fe40003fa6270 */
[----:B------:R-:W-:-:S07]  /*3150*/  CS2R R66, SRZ ;  /* 0x0000000000427805 */ /* 0x000fce000001ff00 */
[----:B------:R0:W5:Y:S04]  /*3160*/  @!P0 LDG.E.64 R74, desc[UR60][R32.64] ;  /* 0x0000003c204a8981 */ /* 0x000168000c1e1b00 */
[----:B------:R0:W5:Y:S01]  /*3170*/  @!P0 LDG.E.64 R76, desc[UR60][R34.64] ;  /* 0x0000003c224c8981 */ /* 0x000162000c1e1b00 */
[----:B------:R-:W-:-:S03]  /*3180*/  ISETP.GE.AND P0, PT, R173, R123, PT ;  /* 0x0000007bad00720c */ /* 0x000fc60003f06270 */
[----:B------:R0:W5:Y:S04]  /*3190*/  @!P5 LDG.E.64 R70, desc[UR60][R32.64+0x20] ;  /* 0x0000203c2046d981 */ /* 0x000168000c1e1b00 */
[----:B------:R0:W5:Y:S01]  /*31a0*/  @!P5 LDG.E.64 R72, desc[UR60][R34.64+0x20] ;  /* 0x0000203c2248d981 */ /* 0x000162000c1e1b00 */
[-C--:B------:R-:W-:Y:S02]  /*31b0*/  ISETP.GE.AND P5, PT, R174, R123.reuse, PT ;  /* 0x0000007bae00720c */ /* 0x080fe40003fa6270 */
[----:B------:R-:W-:Y:S02]  /*31c0*/  CS2R R68, SRZ ;  /* 0x0000000000447805 */ /* 0x000fe4000001ff00 */
[----:B------:R-:W-:Y:S02]  /*31d0*/  CS2R R62, SRZ ;  /* 0x00000000003e7805 */ /* 0x000fe4000001ff00 */
        /* <DEDUP_REMOVED lines=15> */
.L_x_2668:
[----:B------:R-:W-:Y:S05]  /*32d0*/  BSYNC B1 ;  /* 0x0000000000017941 */ /* 0x000fea0003800000 */
.L_x_2667:
        /* <DEDUP_REMOVED lines=55> */
.L_x_2670:
[----:B------:R-:W-:Y:S05]  /*3650*/  BSYNC B1 ;  /* 0x0000000000017941 */ /* 0x000fea0003800000 */
.L_x_2669:
[----:B------:R-:W2:Y:S01]  /*3660*/  LDL R11, [R1+0x30] ;  /* 0x00003000010b7983 */ /* 0x000ea20000100800 */
[----:B0----5:R-:W-:Y:S02]  /*3670*/  IMAD.MOV.U32 R12, RZ, RZ, R54 ;  /* 0x000000ffff0c7224 */ /* 0x021fe400078e0036 */
[----:B------:R-:W-:Y:S02]  /*3680*/  IMAD.MOV.U32 R14, RZ, RZ, R58 ;  /* 0x000000ffff0e7224 */ /* 0x000fe400078e003a */
[----:B------:R-:W-:-:S05]  /*3690*/  IMAD.MOV.U32 R13, RZ, RZ, R59 ;  /* 0x000000ffff0d7224 */ /* 0x000fca00078e003b */
[----:B------:R-:W-:Y:S01]  /*36a0*/  PRMT R153, R13, 0x5410, R14 ;  /* 0x000054100d997816 */ /* 0x000fe2000000000e */
[----:B------:R-:W-:Y:S02]  /*36b0*/  IMAD.MOV.U32 R13, RZ, RZ, R70 ;  /* 0x000000ffff0d7224 */ /* 0x000fe400078e0046 */
[----:B------:R-:W-:-:S05]  /*36c0*/  IMAD.MOV.U32 R14, RZ, RZ, R71 ;  /* 0x000000ffff0e7224 */ /* 0x000fca00078e0047 */
[----:B------:R-:W-:Y:S02]  /*36d0*/  PRMT R158, R13, 0x5410, R14 ;  /* 0x000054100d9e7816 */ /* 0x000fe4000000000e */
[----:B--2---:R-:W-:Y:S02]  /*36e0*/  R2UR UR4, R11 ;  /* 0x000000000b0472ca */ /* 0x004fe400000e0000 */
[----:B------:R-:W-:-:S04]  /*36f0*/  MOV R11, R55 ;  /* 0x00000037000b7202 */ /* 0x000fc80000000f00 */
[----:B------:R-:W-:Y:S01]  /*3700*/  PRMT R151, R12, 0x5410, R11 ;  /* 0x000054100c977816 */ /* 0x000fe2000000000b */
[----:B------:R-:W-:Y:S01]  /*3710*/  IMAD.MOV.U32 R11, RZ, RZ, R63 ;  /* 0x000000ffff0b7224 */ /* 0x000fe200078e003f */
[----:B------:R-:W-:-:S04]  /*3720*/  MOV R12, R62 ;  /* 0x0000003e000c7202 */ /* 0x000fc80000000f00 */
[----:B------:R-:W-:Y:S01]  /*3730*/  PRMT R155, R11, 0x7610, R155 ;  /* 0x000076100b9b7816 */ /* 0x000fe2000000009b */
[----:B------:R-:W-:Y:S01]  /*3740*/  IMAD.MOV.U32 R11, RZ, RZ, R66 ;  /* 0x000000ffff0b7224 */ /* 0x000fe200078e0042 */
[----:B------:R-:W-:Y:S01]  /*3750*/  PRMT R156, R12, 0x7610, R156 ;  /* 0x000076100c9c7816 */ /* 0x000fe2000000009c */
[----:B------:R-:W-:Y:S01]  /*3760*/  UISETP.NE.AND UP0, UPT, UR4, 0x3, UPT ;  /* 0x000000030400788c */ /* 0x000fe2000bf05270 */
[----:B------:R-:W-:-:S04]  /*3770*/  MOV R12, R67 ;  /* 0x00000043000c7202 */ /* 0x000fc80000000f00 */
[----:B------:R-:W-:Y:S01]  /*3780*/  PRMT R157, R12, 0x5410, R11 ;  /* 0x000054100c9d7816 */ /* 0x000fe2000000000b */
[----:B------:R-:W-:Y:S01]  /*3790*/  IMAD.MOV.U32 R12, RZ, RZ, R75 ;  /* 0x000000ffff0c7224 */ /* 0x000fe200078e004b */
[----:B------:R-:W-:Y:S02]  /*37a0*/  MOV R11, R74 ;  /* 0x0000004a000b7202 */ /* 0x000fe40000000f00 */
[----:B------:R-:W-:Y:S02]  /*37b0*/  PLOP3.LUT P0, PT, PT, PT, UP0, 0x80, 0x0 ;  /* 0x000000000000781c */ /* 0x000fe40003f0f008 */
        /* <DEDUP_REMOVED lines=11> */
[----:B------:R-:W-:Y:S02]  /*3870*/  PRMT R156, R156, 0x5410, R12 ;  /* 0x000054109c9c7816 */ /* 0x000fe4000000000c */
        /* <DEDUP_REMOVED lines=49> */
.L_x_2671:
[----:B------:R-:W-:Y:S01]  /*3b90*/  IMAD R84, R18, 0x8, R2 ;  /* 0x0000000812547824 */ /* 0x000fe200078e0202 */
[----:B------:R-:W-:Y:S01]  /*3ba0*/  SHF.L.U32 R85, R171, 0x1f, RZ ;  /* 0x0000001fab557819 */ /* 0x000fe200000006ff */
[----:B------:R-:W-:Y:S03]  /*3bb0*/  BSSY B1, `(.L_x_2672) ;  /* 0x0000003000017945 */ /* 0x000fe60003800000 */
[----:B------:R-:W0:Y:S02]  /*3bc0*/  SYNCS.PHASECHK.TRANS64.TRYWAIT P6, [R84+URZ+0x2a890], R85 ;  /* 0x02a89055540075a7 */ /* 0x000e2400080c017f */
[----:B0-----:R-:W-:Y:S05]  /*3bd0*/  @!P6 BRA `(.L_x_2673) ;  /* 0x0000021c002ce947 */ /* 0x001fea0003800000 */
.L_x_3023:
[----:B------:R-:W-:Y:S05]  /*3be0*/  BSYNC B1 ;  /* 0x0000000000017941 */ /* 0x000fea0003800000 */
.L_x_2672:
[----:B------:R-:W-:-:S03]  /*3bf0*/  UMOV UR4, 0xffffffff ;  /* 0xffffffff00047882 */ /* 0x000fc60000000000 */
[----:B------:R-:W-:Y:S05]  /*3c00*/  BRA.DIV UR4, `(.L_x_2674) ;  /* 0x0000021e04347947 */ /* 0x000fea000b800000 */
[----:B------:R1:W2:Y:S04]  /*3c10*/  SHFL.IDX PT, R78, R118, RZ, 0x1c1f ;  /* 0x001c1fff764e7589 */ /* 0x0002a800000e0000 */
[----:B------:R1:W3:Y:S02]  /*3c20*/  SHFL.IDX PT, R11, R119, RZ, 0x1c1f ;  /* 0x001c1fff770b7589 */ /* 0x0002e400000e0000 */
.L_x_3027:
        /* <DEDUP_REMOVED lines=10> */
[----:B------:R-:W-:Y:S02]  /*3cd0*/  SHF.R.U32.HI R74, RZ, 0x10, R75 ;  /* 0x00000010ff4a7819 */ /* 0x000fe4000001164b */
[--C-:B------:R-:W-:Y:S01]  /*3ce0*/  SHF.R.U64 R145, R76, 0x10, R77.reuse ;  /* 0x000000104c917819 */ /* 0x100fe2000000124d */
[----:B------:R-:W-:Y:S01]  /*3cf0*/  HADD2.F32 R144, -RZ, R144.H0_H0 ;  /* 0x20000090ff907230 */ /* 0x000fe20000004100 */
[----:B0-----:R-:W-:Y:S02]  /*3d00*/  MOV R75, R13 ;  /* 0x0000000d004b7202 */ /* 0x001fe40000000f00 */
[----:B------:R-:W-:Y:S01]  /*3d10*/  SHF.R.U32.HI R76, RZ, 0x10, R77 ;  /* 0x00000010ff4c7819 */ /* 0x000fe2000001164d */
[----:B------:R-:W-:Y:S02]  /*3d20*/  HADD2.F32 R13, -RZ, R145.H0_H0 ;  /* 0x20000091ff0d7230 */ /* 0x000fe40000004100 */
[----:B------:R-:W-:-:S02]  /*3d30*/  HADD2.F32 R77, -RZ, R75.H1_H1 ;  /* 0x3000004bff4d7230 */ /* 0x000fc40000004100 */
        /* <DEDUP_REMOVED lines=35> */
.L_x_2680:
[----:B------:R-:W-:Y:S05]  /*3f70*/  BSYNC B3 ;  /* 0x0000000000037941 */ /* 0x000fea0003800000 */
.L_x_2679:
[----:B---3--:R-:W-:-:S04]  /*3f80*/  LEA R74, P4, R16, R11, 0x1 ;  /* 0x0000000b104a7211 */ /* 0x008fc800078808ff */
[----:B--2---:R-:W-:-:S05]  /*3f90*/  LEA.HI.X R75, R16, R78, R17, 0x1, P4 ;  /* 0x0000004e104b7211 */ /* 0x004fca00020f0c11 */
[----:B0-----:R4:W-:Y:S04]  /*3fa0*/  ST.E.128 desc[UR60][R74.64], R12 ;  /* 0x0000000c4a007985 */ /* 0x0019e8000c101d3c */
.L_x_2678:
[----:B------:R-:W-:Y:S05]  /*3fb0*/  BSYNC B2 ;  /* 0x0000000000027941 */ /* 0x000fea0003800000 */
.L_x_2677:
        /* <DEDUP_REMOVED lines=50> */
.L_x_2684:
[----:B------:R-:W-:Y:S05]  /*42e0*/  BSYNC B3 ;  /* 0x0000000000037941 */ /* 0x000fea0003800000 */
.L_x_2683:
[----:B------:R-:W-:Y:S01]  /*42f0*/  SHF.L.U32 R72, R166, 0x3, RZ ;  /* 0x00000003a6487819 */ /* 0x000fe200000006ff */
[----:B---3--:R-:W-:Y:S02]  /*4300*/  IMAD.MOV.U32 R70, RZ, RZ, R11 ;  /* 0x000000ffff467224 */ /* 0x008fe400078e000b */
[----:B--2---:R-:W-:Y:S02]  /*4310*/  IMAD.MOV.U32 R71, RZ, RZ, R78 ;  /* 0x000000ffff477224 */ /* 0x004fe400078e004e */
[----:B------:R-:W-:-:S05]  /*4320*/  IMAD.WIDE R70, R72, 0x2, R70 ;  /* 0x0000000248467825 */ /* 0x000fca00078e0246 */
[----:B0-----:R0:W-:Y:S02]  /*4330*/  ST.E.128 desc[UR60][R70.64], R12 ;  /* 0x0000000c46007985 */ /* 0x0011e4000c101d3c */
.L_x_2682:
[----:B------:R-:W-:Y:S05]  /*4340*/  BSYNC B2 ;  /* 0x0000000000027941 */ /* 0x000fea0003800000 */
.L_x_2681:
        /* <DEDUP_REMOVED lines=8> */
[----:B------:R-:W-:Y:S02]  /*43d0*/  SHF.R.U32.HI R66, RZ, 0x10, R67 ;  /* 0x00000010ff427819 */ /* 0x000fe40000011643 */
[--C-:B------:R-:W-:Y:S01]  /*43e0*/  SHF.R.U64 R71, R68, 0x10, R69.reuse ;  /* 0x0000001044477819 */ /* 0x100fe20000001245 */
[----:B------:R-:W-:Y:S01]  /*43f0*/  HADD2.F32 R70, -RZ, R70.H0_H0 ;  /* 0x20000046ff467230 */ /* 0x000fe20000004100 */
[----:B----4-:R-:W-:Y:S02]  /*4400*/  MOV R67, R13 ;  /* 0x0000000d00437202 */ /* 0x010fe40000000f00 */
        /* <DEDUP_REMOVED lines=38> */
.L_x_2688:
[----:B------:R-:W-:Y:S05]  /*4670*/  BSYNC B3 ;  /* 0x0000000000037941 */ /* 0x000fea0003800000 */
.L_x_2687:
[----:B------:R-:W-:Y:S01]  /*4680*/  SHF.L.U32 R68, R167, 0x3, RZ ;  /* 0x00000003a7447819 */ /* 0x000fe200000006ff */
[----:B---3--:R-:W-:Y:S02]  /*4690*/  IMAD.MOV.U32 R66, RZ, RZ, R11 ;  /* 0x000000ffff427224 */ /* 0x008fe400078e000b */
[----:B--2---:R-:W-:Y:S02]  /*46a0*/  IMAD.MOV.U32 R67, RZ, RZ, R78 ;  /* 0x000000ffff437224 */ /* 0x004fe400078e004e */
[----:B------:R-:W-:-:S05]  /*46b0*/  IMAD.WIDE R66, R68, 0x2, R66 ;  /* 0x0000000244427825 */ /* 0x000fca00078e0242 */
[----:B----4-:R0:W-:Y:S02]  /*46c0*/  ST.E.128 desc[UR60][R66.64], R12 ;  /* 0x0000000c42007985 */ /* 0x0101e4000c101d3c */
.L_x_2686:
[----:B------:R-:W-:Y:S05]  /*46d0*/  BSYNC B2 ;  /* 0x0000000000027941 */ /* 0x000fea0003800000 */
.L_x_2685:
        /* <DEDUP_REMOVED lines=50> */
.L_x_2692:
[----:B------:R-:W-:Y:S05]  /*4a00*/  BSYNC B3 ;  /* 0x0000000000037941 */ /* 0x000fea0003800000 */
.L_x_2691:
[----:B---3--:R-:W-:-:S04]  /*4a10*/  LEA R62, P4, R19, R11, 0x1 ;  /* 0x0000000b133e7211 */ /* 0x008fc800078808ff */
[----:B--2---:R-:W-:-:S05]  /*4a20*/  LEA.HI.X R63, R19, R78, R169, 0x1, P4 ;  /* 0x0000004e133f7211 */ /* 0x004fca00020f0ca9 */
[----:B----4-:R0:W-:Y:S04]  /*4a30*/  ST.E.128 desc[UR60][R62.64], R12 ;  /* 0x0000000c3e007985 */ /* 0x0101e8000c101d3c */
.L_x_2690:
[----:B------:R-:W-:Y:S05]  /*4a40*/  BSYNC B2 ;  /* 0x0000000000027941 */ /* 0x000fea0003800000 */
.L_x_2689:
        /* <DEDUP_REMOVED lines=9> */
[----:B----4-:R-:W-:Y:S01]  /*4ae0*/  MOV R61, R13 ;  /* 0x0000000d003d7202 */ /* 0x010fe20000000f00 */
[----:B------:R-:W-:Y:S01]  /*4af0*/  HADD2.F32 R62, -RZ, R62.H0_H0 ;  /* 0x2000003eff3e7230 */ /* 0x000fe20000004100 */
[--C-:B------:R-:W-:Y:S01]  /*4b00*/  SHF.R.U64 R58, R58, 0x10, R59.reuse ;  /* 0x000000103a3a7819 */ /* 0x100fe2000000123b */
[----:B------:R-:W-:Y:S01]  /*4b10*/  HADD2.F32 R60, -RZ, R60.H0_H0 ;  /* 0x2000003cff3c7230 */ /* 0x000fe20000004100 */
[----:B------:R-:W-:Y:S01]  /*4b20*/  SHF.R.U32.HI R59, RZ, 0x10, R59 ;  /* 0x00000010ff3b7819 */ /* 0x000fe2000001163b */
[--C-:B------:R-:W-:Y:S02]  /*4b30*/  HADD2.F32 R13, -RZ, R61.reuse.H1_H1 ;  /* 0x3000003dff0d7230 */ /* 0x100fe40000004100 */
[----:B------:R-:W-:-:S02]  /*4b40*/  HADD2.F32 R61, -RZ, R61.H0_H0 ;  /* 0x2000003dff3d7230 */ /* 0x000fc40000004100 */
[----:B------:R-:W-:Y:S02]  /*4b50*/  HADD2.F32 R58, -RZ, R58.H0_H0 ;  /* 0x2000003aff3a7230 */ /* 0x000fe40000004100 */
[-C--:B------:R-:W-:Y:S01]  /*4b60*/  FMUL.FTZ R63, R13, R62.reuse ;  /* 0x0000003e0d3f7220 */ /* 0x080fe20000410000 */
[----:B------:R-:W-:Y:S02]  /*4b70*/  HADD2.F32 R59, -RZ, R59.H0_H0 ;  /* 0x2000003bff3b7230 */ /* 0x000fe40000004100 */
[C---:B------:R-:W-:Y:S01]  /*4b80*/  FMUL.FTZ R62, R61.reuse, R62 ;  /* 0x0000003e3d3e7220 */ /* 0x040fe20000410000 */
[----:B------:R-:W-:-:S03]  /*4b90*/  FFMA.FTZ R63, R61, R58, -R63 ;  /* 0x0000003a3d3f7223 */ /* 0x000fc6000001083f */
[----:B------:R-:W-:Y:S01]  /*4ba0*/  FFMA.FTZ R62, R13, R58, R62 ;  /* 0x0000003a0d3e7223 */ /* 0x000fe2000001003e */
[--C-:B------:R-:W-:Y:S02]  /*4bb0*/  HADD2.F32 R13, -RZ, R15.reuse.H1_H1 ;  /* 0x3000000fff0d7230 */ /* 0x100fe40000004100 */
[----:B------:R-:W-:Y:S02]  /*4bc0*/  HADD2.F32 R15, -RZ, R15.H0_H0 ;  /* 0x2000000fff0f7230 */ /* 0x000fe40000004100 */
[----:B------:R-:W-:Y:S01]  /*4bd0*/  F2FP.F16.F32.PACK_AB R62, R62, R63 ;  /* 0x0000003f3e3e723e */ /* 0x000fe200000000ff */
[-C--:B------:R-:W-:Y:S02]  /*4be0*/  FMUL.FTZ R58, R13, R60.reuse ;  /* 0x0000003c0d3a7220 */ /* 0x080fe40000410000 */
[C---:B------:R-:W-:Y:S02]  /*4bf0*/  FMUL.FTZ R60, R15.reuse, R60 ;  /* 0x0000003c0f3c7220 */ /* 0x040fe40000410000 */
[----:B------:R-:W-:Y:S01]  /*4c00*/  FFMA.FTZ R58, R15, R59, -R58 ;  /* 0x0000003b0f3a7223 */ /* 0x000fe2000001083a */
[----:B------:R-:W-:-:S02]  /*4c10*/  HADD2.F32 R15, -RZ, R154.H1_H1 ;  /* 0x3000009aff0f7230 */ /* 0x000fc40000004100 */
[----:B------:R-:W-:Y:S01]  /*4c20*/  FFMA.FTZ R60, R13, R59, R60 ;  /* 0x0000003b0d3c7223 */ /* 0x000fe2000001003c */
[--C-:B------:R-:W-:Y:S02]  /*4c30*/  HADD2.F32 R13, -RZ, R12.reuse.H0_H0 ;  /* 0x2000000cff0d7230 */ /* 0x100fe40000004100 */
[----:B------:R-:W-:Y:S02]  /*4c40*/  HADD2.F32 R12, -RZ, R12.H1_H1 ;  /* 0x3000000cff0c7230 */ /* 0x000fe40000004100 */
[--C-:B------:R-:W-:Y:S01]  /*4c50*/  HADD2.F32 R59, -RZ, R153.reuse.H1_H1 ;  /* 0x30000099ff3b7230 */ /* 0x100fe20000004100 */
[----:B------:R-:W-:Y:S01]  /*4c60*/  F2FP.F16.F32.PACK_AB R58, R60, R58 ;  /* 0x0000003a3c3a723e */ /* 0x000fe200000000ff */
[----:B------:R-:W-:Y:S02]  /*4c70*/  HADD2.F32 R154, -RZ, R154.H0_H0 ;  /* 0x2000009aff9a7230 */ /* 0x000fe40000004100 */
[-C--:B------:R-:W-:Y:S01]  /*4c80*/  FMUL.FTZ R61, R12, R15.reuse ;  /* 0x0000000f0c3d7220 */ /* 0x080fe20000410000 */
[----:B------:R-:W-:Y:S01]  /*4c90*/  FMUL.FTZ R15, R13, R15 ;  /* 0x0000000f0d0f7220 */ /* 0x000fe20000410000 */
[----:B------:R-:W-:-:S02]  /*4ca0*/  HADD2.F32 R153, -RZ, R153.H0_H0 ;  /* 0x20000099ff997230 */ /* 0x000fc40000004100 */
        /* <DEDUP_REMOVED lines=11> */
[----:B------:R-:W-:Y:S01]  /*4d60*/  F2FP.F16.F32.PACK_AB R154, R154, R13 ;  /* 0x0000000d9a9a723e */ /* 0x000fe200000000ff */
[----:B------:R-:W-:-:S03]  /*4d70*/  IMAD.MOV.U32 R13, RZ, RZ, R62 ;  /* 0x000000ffff0d7224 */ /* 0x000fc600078e003e */
[----:B------:R-:W-:-:S07]  /*4d80*/  MOV R14, R154 ;  /* 0x0000009a000e7202 */ /* 0x000fce0000000f00 */
.L_x_2696:
[----:B------:R-:W-:Y:S05]  /*4d90*/  BSYNC B3 ;  /* 0x0000000000037941 */ /* 0x000fea0003800000 */
.L_x_2695:
[----:B---3--:R-:W-:-:S04]  /*4da0*/  LEA R58, P4, R22, R11, 0x1 ;  /* 0x0000000b163a7211 */ /* 0x008fc800078808ff */
[----:B--2---:R-:W-:-:S05]  /*4db0*/  LEA.HI.X R59, R22, R78, R180, 0x1, P4 ;  /* 0x0000004e163b7211 */ /* 0x004fca00020f0cb4 */
[----:B----4-:R0:W-:Y:S04]  /*4dc0*/  ST.E.128 desc[UR60][R58.64], R12 ;  /* 0x0000000c3a007985 */ /* 0x0101e8000c101d3c */
.L_x_2694:
[----:B------:R-:W-:Y:S05]  /*4dd0*/  BSYNC B2 ;  /* 0x0000000000027941 */ /* 0x000fea0003800000 */
.L_x_2693:
[----:B------:R-:W-:-:S13]  /*4de0*/  ISETP.NE.AND P4, PT, R26, RZ, PT ;  /* 0x000000ff1a00720c */ /* 0x000fda0003f85270 */
        /* <DEDUP_REMOVED lines=45> */
[----:B------:R-:W-:Y:S02]  /*50c0*/  MOV R12, R15 ;  /* 0x0000000f000c7202 */ /* 0x000fe40000000f00 */
[----:B------:R-:W-:Y:S02]  /*50d0*/  MOV R15, R55 ;  /* 0x00000037000f7202 */ /* 0x000fe40000000f00 */
[----:B------:R-:W-:Y:S01]  /*50e0*/  F2FP.F16.F32.PACK_AB R152, R152, R13 ;  /* 0x0000000d9898723e */ /* 0x000fe200000000ff */
[----:B------:R-:W-:-:S04]  /*50f0*/  IMAD.MOV.U32 R13, RZ, RZ, R58 ;  /* 0x000000ffff0d7224 */ /* 0x000fc800078e003a */
[----:B------:R-:W-:-:S07]  /*5100*/  IMAD.MOV.U32 R14, RZ, RZ, R152 ;  /* 0x000000ffff0e7224 */ /* 0x000fce00078e0098 */
.L_x_2698:
[----:B------:R-:W-:Y:S05]  /*5110*/  BSYNC B2 ;  /* 0x0000000000027941 */ /* 0x000fea0003800000 */
.L_x_2697:
[----:B---3--:R-:W-:-:S04]  /*5120*/  LEA R54, P4, R23, R11, 0x1 ;  /* 0x0000000b17367211 */ /* 0x008fc800078808ff */
[----:B--2---:R-:W-:-:S05]  /*5130*/  LEA.HI.X R55, R23, R78, R179, 0x1, P4 ;  /* 0x0000004e17377211 */ /* 0x004fca00020f0cb3 */
[----:B----4-:R0:W-:Y:S04]  /*5140*/  ST.E.128 desc[UR60][R54.64], R12 ;  /* 0x0000000c36007985 */ /* 0x0101e8000c101d3c */
.L_x_2676:
[----:B------:R-:W-:Y:S05]  /*5150*/  BSYNC B1 ;  /* 0x0000000000017941 */ /* 0x000fea0003800000 */
.L_x_2675:
[----:B------:R-:W-:-:S03]  /*5160*/  UMOV UR4, 0xffffffff ;  /* 0xffffffff00047882 */ /* 0x000fc60000000000 */
[----:B------:R-:W-:Y:S05]  /*5170*/  BRA.DIV UR4, `(.L_x_2699) ;  /* 0x0000020a04247947 */ /* 0x000fea000b800000 */
[----:B-1----:R-:W1:Y:S04]  /*5180*/  SHFL.IDX PT, R118, R118, 0x1, 0x1c1f ;  /* 0x003c1f0076767f89 */ /* 0x002e6800000e0000 */
[----:B------:R-:W0:Y:S02]  /*5190*/  SHFL.IDX PT, R119, R119, 0x1, 0x1c1f ;  /* 0x003c1f0077777f89 */ /* 0x000e2400000e0000 */
.L_x_3031:
        /* <DEDUP_REMOVED lines=23> */
[----:B------:R-:W-:Y:S01]  /*5310*/  IMAD.MOV.U32 R11, RZ, RZ, R15 ;  /* 0x000000ffff0b7224 */ /* 0x000fe200078e000f */
[----:B------:R-:W-:Y:S01]  /*5320*/  MOV R13, R12 ;  /* 0x0000000c000d7202 */ /* 0x000fe20000000f00 */
        /* <DEDUP_REMOVED lines=13> */
[-C--:B------:R-:W-:Y:S01]  /*5400*/  FMUL.FTZ R53, R15, R11.reuse ;  /* 0x0000000b0f357220 */ /* 0x080fe20000410000 */
        /* <DEDUP_REMOVED lines=13> */
[----:B------:R-:W-:Y:S02]  /*54e0*/  IMAD.MOV.U32 R12, RZ, RZ, R11 ;  /* 0x000000ffff0c7224 */ /* 0x000fe400078e000b */
[----:B------:R-:W-:Y:S02]  /*54f0*/  IMAD.MOV.U32 R13, RZ, RZ, R52 ;  /* 0x000000ffff0d7224 */ /* 0x000fe400078e0034 */
[----:B------:R-:W-:-:S04]  /*5500*/  F2FP.F16.F32.PACK_AB R15, R150, R15 ;  /* 0x0000000f960f723e */ /* 0x000fc800000000ff */
[----:B------:R-:W-:Y:S01]  /*5510*/  MOV R14, R15 ;  /* 0x0000000f000e7202 */ /* 0x000fe20000000f00 */
[----:B------:R-:W-:-:S07]  /*5520*/  IMAD.MOV.U32 R15, RZ, RZ, R51 ;  /* 0x000000ffff0f7224 */ /* 0x000fce00078e0033 */
.L_x_2704:
[----:B------:R-:W-:Y:S05]  /*5530*/  BSYNC B2 ;  /* 0x0000000000027941 */ /* 0x000fea0003800000 */
.L_x_2703:
[----:B----4-:R0:W-:Y:S02]  /*5540*/  ST.E.128 desc[UR60][R54.64], R12 ;  /* 0x0000000c36007985 */ /* 0x0101e4000c101d3c */
.L_x_2702:
[----:B------:R-:W-:Y:S05]  /*5550*/  BSYNC B1 ;  /* 0x0000000000017941 */ /* 0x000fea0003800000 */
.L_x_2701:
[----:B------:R-:W-:Y:S01]  /*5560*/  ISETP.NE.AND P4, PT, R20, RZ, PT ;  /* 0x000000ff1400720c */ /* 0x000fe20003f85270 */
[----:B------:R-:W-:-:S12]  /*5570*/  BSSY B1, `(.L_x_2705) ;  /* 0x0000035000017945 */ /* 0x000fd80003800000 */
[----:B------:R-:W-:Y:S05]  /*5580*/  @!P4 BRA `(.L_x_2706) ;  /* 0x0000000000ccc947 */ /* 0x000fea0003800000 */
[----:B0---4-:R0:W4:Y:S01]  /*5590*/  LDS.128 R12, [R28+0x2000] ;  /* 0x002000001c0c7984 */ /* 0x0111220000000c00 */
[----:B------:R-:W-:Y:S01]  /*55a0*/  ISETP.GE.AND P4, PT, R175, R123, PT ;  /* 0x0000007baf00720c */ /* 0x000fe20003f86270 */
[----:B---3--:R-:W-:Y:S01]  /*55b0*/  IMAD.SHL.U32 R11, R166, 0x8, RZ ;  /* 0x00000008a60b7824 */ /* 0x008fe200078e00ff */
[----:B------:R-:W-:Y:S01]  /*55c0*/  MOV R50, R119 ;  /* 0x0000007700327202 */ /* 0x000fe20000000f00 */
[----:B-1----:R-:W-:Y:S01]  /*55d0*/  IMAD.MOV.U32 R51, RZ, RZ, R118 ;  /* 0x000000ffff337224 */ /* 0x002fe200078e0076 */
        /* <DEDUP_REMOVED lines=24> */
[----:B------:R-:W-:Y:S01]  /*5760*/  HADD2.F32 R13, -RZ, R148.H0_H0 ;  /* 0x20000094ff0d7230 */ /* 0x000fe20000004100 */
        /* <DEDUP_REMOVED lines=19> */
.L_x_2708:
[----:B------:R-:W-:Y:S05]  /*58a0*/  BSYNC B2 ;  /* 0x0000000000027941 */ /* 0x000fea0003800000 */
.L_x_2707:
[----:B----4-:R0:W-:Y:S02]  /*58b0*/  ST.E.128 desc[UR60][R50.64], R12 ;  /* 0x0000000c32007985 */ /* 0x0101e4000c101d3c */
.L_x_2706:
[----:B------:R-:W-:Y:S05]  /*58c0*/  BSYNC B1 ;  /* 0x0000000000017941 */ /* 0x000fea0003800000 */
.L_x_2705:
        /* <DEDUP_REMOVED lines=16> */
[--C-:B------:R-:W-:Y:S01]  /*59d0*/  HADD2.F32 R13, -RZ, R15.reuse.H1_H1 ;  /* 0x3000000fff0d7230 */ /* 0x100fe20000004100 */
        /* <DEDUP_REMOVED lines=9> */
[C---:B------:R-:W-:Y:S01]  /*5a70*/  FMUL.FTZ R44, R15.reuse, R44 ;  /* 0x0000002c0f2c7220 */ /* 0x040fe20000410000 */
[-C--:B------:R-:W-:Y:S01]  /*5a80*/  FFMA.FTZ R45, R50, R11.reuse, -R45 ;  /* 0x0000000b322d7223 */ /* 0x080fe2000001082d */
[-C--:B------:R-:W-:Y:S01]  /*5a90*/  FFMA.FTZ R52, R15, R42.reuse, -R52 ;  /* 0x0000002a0f347223 */ /* 0x080fe20000010834 */
[----:B------:R-:W-:Y:S01]  /*5aa0*/  FFMA.FTZ R48, R48, R11, R43 ;  /* 0x0000000b30307223 */ /* 0x000fe2000001002b */
        /* <DEDUP_REMOVED lines=23> */
.L_x_2712:
[----:B------:R-:W-:Y:S05]  /*5c20*/  BSYNC B2 ;  /* 0x0000000000027941 */ /* 0x000fea0003800000 */
.L_x_2711:
[----:B----4-:R0:W-:Y:S02]  /*5c30*/  ST.E.128 desc[UR60][R46.64], R12 ;  /* 0x0000000c2e007985 */ /* 0x0101e4000c101d3c */
.L_x_2710:
[----:B------:R-:W-:Y:S05]  /*5c40*/  BSYNC B1 ;  /* 0x0000000000017941 */ /* 0x000fea0003800000 */
.L_x_2709:
        /* <DEDUP_REMOVED lines=9> */
[----:B------:R-:W-:Y:S02]  /*5ce0*/  SHF.R.U64 R38, R38, 0x10, R39 ;  /* 0x0000001026267819 */ /* 0x000fe40000001227 */
[--C-:B---3--:R-:W-:Y:S01]  /*5cf0*/  SHF.R.U64 R11, R40, 0x10, R41.reuse ;  /* 0x00000010280b7819 */ /* 0x108fe20000001229 */
[----:B----4-:R-:W-:Y:S01]  /*5d00*/  HADD2.F32 R40, -RZ, R15.H1_H1 ;  /* 0x3000000fff287230 */ /* 0x010fe20000004100 */
[----:B------:R-:W-:Y:S02]  /*5d10*/  SHF.R.U32.HI R44, RZ, 0x10, R41 ;  /* 0x00000010ff2c7819 */ /* 0x000fe40000011629 */
[----:B------:R-:W-:Y:S01]  /*5d20*/  SHF.R.U32.HI R45, RZ, 0x10, R39 ;  /* 0x00000010ff2d7819 */ /* 0x000fe20000011627 */
[----:B------:R-:W-:Y:S02]  /*5d30*/  HADD2.F32 R39, -RZ, R38.H0_H0 ;  /* 0x20000026ff277230 */ /* 0x000fe40000004100 */
[----:B------:R-:W-:Y:S02]  /*5d40*/  HADD2.F32 R41, -RZ, R11.H0_H0 ;  /* 0x2000000bff297230 */ /* 0x000fe40000004100 */
[----:B------:R-:W-:-:S02]  /*5d50*/  HADD2.F32 R38, -RZ, R13.H1_H1 ;  /* 0x3000000dff267230 */ /* 0x000fc40000004100 */
[----:B------:R-:W-:Y:S02]  /*5d60*/  HADD2.F32 R11, -RZ, R13.H0_H0 ;  /* 0x2000000dff0b7230 */ /* 0x000fe40000004100 */
[----:B------:R-:W-:Y:S02]  /*5d70*/  HADD2.F32 R44, -RZ, R44.H0_H0 ;  /* 0x2000002cff2c7230 */ /* 0x000fe40000004100 */
[-C--:B------:R-:W-:Y:S01]  /*5d80*/  FMUL.FTZ R46, R38, R41.reuse ;  /* 0x00000029262e7220 */ /* 0x080fe20000410000 */
[----:B------:R-:W-:Y:S02]  /*5d90*/  HADD2.F32 R13, -RZ, R15.H0_H0 ;  /* 0x2000000fff0d7230 */ /* 0x000fe40000004100 */
[C---:B------:R-:W-:Y:S01]  /*5da0*/  FMUL.FTZ R41, R11.reuse, R41 ;  /* 0x000000290b297220 */ /* 0x040fe20000410000 */
[----:B------:R-:W-:Y:S02]  /*5db0*/  HADD2.F32 R15, -RZ, R45.H0_H0 ;  /* 0x2000002dff0f7230 */ /* 0x000fe40000004100 */
[-C--:B------:R-:W-:Y:S01]  /*5dc0*/  FMUL.FTZ R48, R40, R44.reuse ;  /* 0x0000002c28307220 */ /* 0x080fe20000410000 */
[-C--:B------:R-:W-:Y:S01]  /*5dd0*/  FFMA.FTZ R11, R11, R39.reuse, -R46 ;  /* 0x000000270b0b7223 */ /* 0x080fe2000001082e */
[C---:B------:R-:W-:Y:S01]  /*5de0*/  FMUL.FTZ R45, R13.reuse, R44 ;  /* 0x0000002c0d2d7220 */ /* 0x040fe20000410000 */
[----:B------:R-:W-:Y:S01]  /*5df0*/  FFMA.FTZ R38, R38, R39, R41 ;  /* 0x0000002726267223 */ /* 0x000fe20000010029 */
[----:B------:R-:W-:Y:S01]  /*5e00*/  FFMA.FTZ R13, R13, R15, -R48 ;  /* 0x0000000f0d0d7223 */ /* 0x000fe20000010830 */
[----:B------:R-:W-:-:S02]  /*5e10*/  HADD2.F32 R44, -RZ, R141.H0_H0 ;  /* 0x2000008dff2c7230 */ /* 0x000fc40000004100 */
[----:B------:R-:W-:Y:S01]  /*5e20*/  FFMA.FTZ R40, R40, R15, R45 ;  /* 0x0000000f28287223 */ /* 0x000fe2000001002d */
[----:B------:R-:W-:Y:S01]  /*5e30*/  HADD2.F32 R15, -RZ, R12.H1_H1 ;  /* 0x3000000cff0f7230 */ /* 0x000fe20000004100 */
[----:B------:R-:W-:Y:S01]  /*5e40*/  F2FP.F16.F32.PACK_AB R11, R38, R11 ;  /* 0x0000000b260b723e */ /* 0x000fe200000000ff */
[----:B------:R-:W-:Y:S02]  /*5e50*/  HADD2.F32 R39, -RZ, R14.H1_H1 ;  /* 0x3000000eff277230 */ /* 0x000fe40000004100 */
[----:B------:R-:W-:Y:S02]  /*5e60*/  HADD2.F32 R141, -RZ, R141.H1_H1 ;  /* 0x3000008dff8d7230 */ /* 0x000fe40000004100 */
[----:B------:R-:W-:Y:S01]  /*5e70*/  FMUL.FTZ R45, R15, R44 ;  /* 0x0000002c0f2d7220 */ /* 0x000fe20000410000 */
[----:B------:R-:W-:Y:S02]  /*5e80*/  HADD2.F32 R12, -RZ, R12.H0_H0 ;  /* 0x2000000cff0c7230 */ /* 0x000fe40000004100 */
[----:B------:R-:W-:-:S02]  /*5e90*/  HADD2.F32 R14, -RZ, R14.H0_H0 ;  /* 0x2000000eff0e7230 */ /* 0x000fc40000004100 */
[-C--:B------:R-:W-:Y:S01]  /*5ea0*/  FMUL.FTZ R47, R39, R141.reuse ;  /* 0x0000008d272f7220 */ /* 0x080fe20000410000 */
        /* <DEDUP_REMOVED lines=11> */
[----:B------:R-:W-:-:S07]  /*5f60*/  F2FP.F16.F32.PACK_AB R14, R46, R47 ;  /* 0x0000002f2e0e723e */ /* 0x000fce00000000ff */
.L_x_2716:
[----:B------:R-:W-:Y:S05]  /*5f70*/  BSYNC B2 ;  /* 0x0000000000027941 */ /* 0x000fea0003800000 */
.L_x_2715:
[----:B----4-:R0:W-:Y:S02]  /*5f80*/  ST.E.128 desc[UR60][R42.64], R12 ;  /* 0x0000000c2a007985 */ /* 0x0101e4000c101d3c */
.L_x_2714:
[----:B------:R-:W-:Y:S05]  /*5f90*/  BSYNC B1 ;  /* 0x0000000000017941 */ /* 0x000fea0003800000 */
.L_x_2713:
        /* <DEDUP_REMOVED lines=49> */
.L_x_2720:
[----:B------:R-:W-:Y:S05]  /*62b0*/  BSYNC B2 ;  /* 0x0000000000027941 */ /* 0x000fea0003800000 */
.L_x_2719:
[----:B----4-:R0:W-:Y:S02]  /*62c0*/  ST.E.128 desc[UR60][R38.64], R12 ;  /* 0x0000000c26007985 */ /* 0x0101e4000c101d3c */
.L_x_2718:
[----:B------:R-:W-:Y:S05]  /*62d0*/  BSYNC B1 ;  /* 0x0000000000017941 */ /* 0x000fea0003800000 */
.L_x_2717:
        /* <DEDUP_REMOVED lines=48> */
.L_x_2722:
[----:B------:R-:W-:Y:S05]  /*65e0*/  BSYNC B1 ;  /* 0x0000000000017941 */ /* 0x000fea0003800000 */
.L_x_2721:
[----:B----4-:R0:W-:Y:S01]  /*65f0*/  ST.E.128 desc[UR60][R34.64], R12 ;  /* 0x0000000c22007985 */ /* 0x0101e2000c101d3c */
[----:B------:R-:W-:Y:S05]  /*6600*/  BRA `(.L_x_2700) ;  /* 0x0000004000587947 */ /* 0x000fea0003800000 */
.L_x_2666:
        /* <DEDUP_REMOVED lines=20> */
[----:B------:R-:W-:Y:S02]  /*6750*/  IADD3.X R30, R11, R102, RZ, P0, !PT ;  /* 0x000000660b1e7210 */ /* 0x000fe400007fe4ff */
[----:B------:R-:W-:Y:S02]  /*6760*/  CS2R R36, SRZ ;  /* 0x0000000000247805 */ /* 0x000fe4000001ff00 */
[----:B------:R-:W-:-:S02]  /*6770*/  LEA R52, P0, R29, UR4, 0x1 ;  /* 0x000000041d347c11 */ /* 0x000fc4000f8008ff */
[----:B------:R-:W-:Y:S02]  /*6780*/  CS2R R50, SRZ ;  /* 0x0000000000327805 */ /* 0x000fe4000001ff00 */
        /* <DEDUP_REMOVED lines=23> */
.L_x_2724:
[----:B------:R-:W-:Y:S05]  /*6900*/  BSYNC B1 ;  /* 0x0000000000017941 */ /* 0x000fea0003800000 */
.L_x_2723:
        /* <DEDUP_REMOVED lines=47> */
.L_x_2726:
[----:B------:R-:W-:Y:S05]  /*6c00*/  BSYNC B1 ;  /* 0x0000000000017941 */ /* 0x000fea0003800000 */
.L_x_2725:
[----:B------:R-:W2:Y:S01]  /*6c10*/  LDL R11, [R1+0x30] ;  /* 0x00003000010b7983 */ /* 0x000ea20000100800 */
[----:B0-----:R-:W-:Y:S02]  /*6c20*/  IMAD.MOV.U32 R13, RZ, RZ, R31 ;  /* 0x000000ffff0d7224 */ /* 0x001fe400078e001f */
[----:B------:R-:W-:Y:S02]  /*6c30*/  IMAD.MOV.U32 R12, RZ, RZ, R28 ;  /* 0x000000ffff0c7224 */ /* 0x000fe400078e001c */
[----:B------:R-:W-:Y:S01]  /*6c40*/  IMAD.MOV.U32 R14, RZ, RZ, R34 ;  /* 0x000000ffff0e7224 */ /* 0x000fe200078e0022 */
[----:B------:R-:W-:Y:S01]  /*6c50*/  PRMT R159, R76, 0x5410, R13 ;  /* 0x000054104c9f7816 */ /* 0x000fe2000000000d */
[----:B------:R-:W-:-:S03]  /*6c60*/  IMAD.MOV.U32 R13, RZ, RZ, R35 ;  /* 0x000000ffff0d7224 */ /* 0x000fc600078e0023 */
[----:B------:R-:W-:Y:S01]  /*6c70*/  PRMT R198, R14, 0x7610, R198 ;  /* 0x000076100ec67816 */ /* 0x000fe200000000c6 */
[----:B------:R-:W-:Y:S01]  /*6c80*/  IMAD.MOV.U32 R14, RZ, RZ, R37 ;  /* 0x000000ffff0e7224 */ /* 0x000fe200078e0025 */
[----:B------:R0:W-:Y:S04]  /*6c90*/  STL.S16 [R1+0x34], R13 ;  /* 0x0000340d01007387 */ /* 0x0001e80000100600 */
[----:B------:R-:W-:Y:S01]  /*6ca0*/  PRMT R152, R14, 0x7610, R152 ;  /* 0x000076100e987816 */ /* 0x000fe20000000098 */
[----:B0-----:R-:W-:Y:S01]  /*6cb0*/  IMAD.MOV.U32 R13, RZ, RZ, R36 ;  /* 0x000000ffff0d7224 */ /* 0x001fe200078e0024 */
[----:B--2---:R-:W-:Y:S02]  /*6cc0*/  R2UR UR4, R11 ;  /* 0x000000000b0472ca */ /* 0x004fe400000e0000 */
[----:B------:R-:W-:-:S04]  /*6cd0*/  MOV R11, R29 ;  /* 0x0000001d000b7202 */ /* 0x000fc80000000f00 */
[----:B------:R-:W-:Y:S01]  /*6ce0*/  PRMT R185, R12, 0x5410, R11 ;  /* 0x000054100cb97816 */ /* 0x000fe2000000000b */
[----:B------:R-:W-:Y:S01]  /*6cf0*/  IMAD.MOV.U32 R11, RZ, RZ, R33 ;  /* 0x000000ffff0b7224 */ /* 0x000fe200078e0021 */
[----:B------:R-:W-:-:S04]  /*6d00*/  MOV R12, R32 ;  /* 0x00000020000c7202 */ /* 0x000fc80000000f00 */
[----:B------:R0:W-:Y:S01]  /*6d10*/  STL.S16 [R1+0x50], R11 ;  /* 0x0000500b01007387 */ /* 0x0001e20000100600 */
[----:B------:R-:W-:Y:S01]  /*6d20*/  PRMT R199, R12, 0x7610, R199 ;  /* 0x000076100cc77816 */ /* 0x000fe200000000c7 */
[----:B------:R-:W-:Y:S01]  /*6d30*/  UISETP.NE.AND UP0, UPT, UR4, 0x3, UPT ;  /* 0x000000030400788c */ /* 0x000fe2000bf05270 */
[----:B------:R-:W-:-:S05]  /*6d40*/  MOV R12, R39 ;  /* 0x00000027000c7202 */ /* 0x000fca0000000f00 */
[----:B------:R-:W-:Y:S01]  /*6d50*/  PLOP3.LUT P0, PT, PT, PT, UP0, 0x80, 0x0 ;  /* 0x000000000000781c */ /* 0x000fe20003f0f008 */
[----:B0-----:R-:W-:-:S05]  /*6d60*/  IMAD.MOV.U32 R11, RZ, RZ, R38 ;  /* 0x000000ffff0b7224 */ /* 0x001fca00078e0026 */
[----:B------:R0:W-:Y:S04]  /*6d70*/  STL.S16 [R1+0x64], R11 ;  /* 0x0000640b01007387 */ /* 0x0001e80000100600 */
[----:B------:R1:W-:Y:S04]  /*6d80*/  STL.S16 [R1+0x66], R12 ;  /* 0x0000660c01007387 */ /* 0x0003e80000100600 */
[----:B------:R-:W-:Y:S01]  /*6d90*/  STL.S16 [R1+0x68], R13 ;  /* 0x0000680d01007387 */ /* 0x000fe20000100600 */
[----:B0-----:R-:W-:Y:S01]  /*6da0*/  IMAD.MOV.U32 R11, RZ, RZ, R43 ;  /* 0x000000ffff0b7224 */ /* 0x001fe200078e002b */
[----:B-1----:R-:W-:-:S04]  /*6db0*/  MOV R12, R42 ;  /* 0x0000002a000c7202 */ /* 0x002fc80000000f00 */
[----:B------:R-:W-:Y:S01]  /*6dc0*/  PRMT R193, R12, 0x5410, R11 ;  /* 0x000054100cc17816 */ /* 0x000fe2000000000b */
[----:B------:R-:W-:Y:S01]  /*6dd0*/  IMAD.MOV.U32 R12, RZ, RZ, R40 ;  /* 0x000000ffff0c7224 */ /* 0x000fe200078e0028 */
[----:B------:R-:W-:-:S04]  /*6de0*/  MOV R11, R41 ;  /* 0x00000029000b7202 */ /* 0x000fc80000000f00 */
[----:B------:R-:W-:Y:S01]  /*6df0*/  PRMT R194, R12, 0x5410, R11 ;  /* 0x000054100cc27816 */ /* 0x000fe2000000000b */
[----:B------:R-:W-:Y:S02]  /*6e00*/  IMAD.MOV.U32 R11, RZ, RZ, R47 ;  /* 0x000000ffff0b7224 */ /* 0x000fe400078e002f */
[----:B------:R-:W-:-:S03]  /*6e10*/  IMAD.MOV.U32 R12, RZ, RZ, R46 ;  /* 0x000000ffff0c7224 */ /* 0x000fc600078e002e */
[----:B------:R0:W-:Y:S02]  /*6e20*/  STL.S16 [R1+0x36], R11 ;  /* 0x0000360b01007387 */ /* 0x0001e40000100600 */
[----:B------:R-:W-:Y:S02]  /*6e30*/  PRMT R198, R198, 0x5410, R12 ;  /* 0x00005410c6c67816 */ /* 0x000fe4000000000c */
[----:B------:R-:W-:-:S04]  /*6e40*/  MOV R12, R44 ;  /* 0x0000002c000c7202 */ /* 0x000fc80000000f00 */
[----:B------:R-:W-:Y:S01]  /*6e50*/  PRMT R199, R199, 0x5410, R12 ;  /* 0x00005410c7c77816 */ /* 0x000fe2000000000c */
[----:B0-----:R-:W-:Y:S01]  /*6e60*/  IMAD.MOV.U32 R11, RZ, RZ, R45 ;  /* 0x000000ffff0b7224 */ /* 0x001fe200078e002d */
[----:B------:R-:W-:-:S04]  /*6e70*/  MOV R12, R51 ;  /* 0x00000033000c7202 */ /* 0x000fc80000000f00 */
[----:B------:R0:W-:Y:S02]  /*6e80*/  STL.S16 [R1+0x52], R11 ;  /* 0x0000520b01007387 */ /* 0x0001e40000100600 */
[----:B0-----:R-:W-:-:S05]  /*6e90*/  IMAD.MOV.U32 R11, RZ, RZ, R50 ;  /* 0x000000ffff0b7224 */ /* 0x001fca00078e0032 */
[----:B------:R0:W-:Y:S04]  /*6ea0*/  STL.S16 [R1+0x6a], R11 ;  /* 0x00006a0b01007387 */ /* 0x0001e80000100600 */
[----:B------:R1:W-:Y:S01]  /*6eb0*/  STL.S16 [R1+0x6c], R12 ;  /* 0x00006c0c01007387 */ /* 0x0003e20000100600 */
[----:B0-----:R-:W-:Y:S02]  /*6ec0*/  IMAD.MOV.U32 R11, RZ, RZ, R48 ;  /* 0x000000ffff0b7224 */ /* 0x001fe400078e0030 */
[----:B-1----:R-:W-:-:S03]  /*6ed0*/  IMAD.MOV.U32 R12, RZ, RZ, R49 ;  /* 0x000000ffff0c7224 */ /* 0x002fc600078e0031 */
[----:B------:R0:W-:Y:S02]  /*6ee0*/  STL.S16 [R1+0x6e], R11 ;  /* 0x00006e0b01007387 */ /* 0x0001e40000100600 */
[----:B------:R-:W-:Y:S02]  /*6ef0*/  PRMT R151, R12, 0x7610, R151 ;  /* 0x000076100c977816 */ /* 0x000fe40000000097 */
[----:B-----5:R-:W-:Y:S01]  /*6f00*/  MOV R12, R54 ;  /* 0x00000036000c7202 */ /* 0x020fe20000000f00 */
[----:B0-----:R-:W-:-:S05]  /*6f10*/  IMAD.MOV.U32 R11, RZ, RZ, R55 ;  /* 0x000000ffff0b7224 */ /* 0x001fca00078e0037 */
        /* <DEDUP_REMOVED lines=39> */
.L_x_2727:
[----:B------:R-:W-:Y:S01]  /*7190*/  LEA R84, R18, R2, 0x3 ;  /* 0x0000000212547211 */ /* 0x000fe200078e18ff */
[----:B------:R-:W-:Y:S01]  /*71a0*/  BSSY B1, `(.L_x_2728) ;  /* 0x0000004000017945 */ /* 0x000fe20003800000 */
[----:B------:R-:W-:-:S04]  /*71b0*/  SHF.L.U32 R85, R171, 0x1f, RZ ;  /* 0x0000001fab557819 */ /* 0x000fc800000006ff */
[----:B------:R-:W0:Y:S02]  /*71c0*/  SYNCS.PHASECHK.TRANS64.TRYWAIT P6, [R84+URZ+0x2a890], R85 ;  /* 0x02a89055540075a7 */ /* 0x000e2400080c017f */
[----:B0-----:R-:W-:Y:S05]  /*71d0*/  @!P6 BRA `(.L_x_2729) ;  /* 0x000001e80058e947 */ /* 0x001fea0003800000 */
.L_x_3032:
[----:B------:R-:W-:Y:S05]  /*71e0*/  BSYNC B1 ;  /* 0x0000000000017941 */ /* 0x000fea0003800000 */
.L_x_2728:
[----:B------:R-:W1:Y:S01]  /*71f0*/  LDC R133, c[0x0][0x2f4] ;  /* 0x0000bd00ff857b82 */ /* 0x000e620000000800 */
[----:B------:R-:W-:Y:S01]  /*7200*/  UMOV UR4, 0xffffffff ;  /* 0xffffffff00047882 */ /* 0x000fe20000000000 */
[----:B-1----:R-:W-:Y:S02]  /*7210*/  IMAD.IADD R135, R133, 0x1, -R124 ;  /* 0x0000000185877824 */ /* 0x002fe400078e0a7c */
[----:B------:R-:W-:Y:S05]  /*7220*/  BRA.DIV UR4, `(.L_x_2730) ;  /* 0x000001ea04587947 */ /* 0x000fea000b800000 */
[----:B------:R1:W2:Y:S04]  /*7230*/  SHFL.IDX PT, R117, R118, RZ, 0x1c1f ;  /* 0x001c1fff76757589 */ /* 0x0002a800000e0000 */
[----:B------:R1:W3:Y:S02]  /*7240*/  SHFL.IDX PT, R11, R119, RZ, 0x1c1f ;  /* 0x001c1fff770b7589 */ /* 0x0002e400000e0000 */
.L_x_3036:
        /* <DEDUP_REMOVED lines=27> */
[----:B---3--:R-:W-:Y:S02]  /*7400*/  IMAD.MOV.U32 R150, RZ, RZ, R77 ;  /* 0x000000ffff967224 */ /* 0x008fe400078e004d */
[----:B----4-:R-:W-:Y:S02]  /*7410*/  IMAD.MOV.U32 R149, RZ, RZ, R13 ;  /* 0x000000ffff957224 */ /* 0x010fe400078e000d */
[----:B------:R-:W-:Y:S02]  /*7420*/  HADD2.F32 R151, -RZ, R151.H0_H0 ;  /* 0x20000097ff977230 */ /* 0x000fe40000004100 */
[----:B------:R-:W-:Y:S02]  /*7430*/  HADD2.F32 R13, -RZ, R150.H0_H0 ;  /* 0x20000096ff0d7230 */ /* 0x000fe40000004100 */
[----:B------:R-:W-:Y:S02]  /*7440*/  HADD2.F32 R153, -RZ, R149.H0_H0 ;  /* 0x20000095ff997230 */ /* 0x000fe40000004100 */
[----:B------:R-:W-:-:S02]  /*7450*/  HADD2.F32 R152, -RZ, R152.H0_H0 ;  /* 0x20000098ff987230 */ /* 0x000fc40000004100 */
        /* <DEDUP_REMOVED lines=69> */
[----:B------:R-:W-:Y:S01]  /*78b0*/  F2FP.F16.F32.PACK_AB R12, R12, R150 ;  /* 0x000000960c0c723e */ /* 0x000fe200000000ff */
[----:B------:R-:W-:Y:S01]  /*78c0*/  IMAD.MOV.U32 R15, RZ, RZ, R79 ;  /* 0x000000ffff0f7224 */ /* 0x000fe200078e004f */
[----:B------:R-:W-:Y:S01]  /*78d0*/  MOV R13, R48 ;  /* 0x00000030000d7202 */ /* 0x000fe20000000f00 */
[----:B------:R-:W-:Y:S01]  /*78e0*/  IMAD.MOV.U32 R77, RZ, RZ, R37 ;  /* 0x000000ffff4d7224 */ /* 0x000fe200078e0025 */
[----:B------:R-:W-:Y:S01]  /*78f0*/  MOV R79, R151 ;  /* 0x00000097004f7202 */ /* 0x000fe20000000f00 */
[----:B---3--:R-:W-:-:S02]  /*7900*/  HADD2.F32 R149, -RZ, R149.H0_H0 ;  /* 0x20000095ff957230 */ /* 0x008fc40000004100 */
        /* <DEDUP_REMOVED lines=12> */
[----:B------:R-:W-:-:S03]  /*79d0*/  MOV R14, R49 ;  /* 0x00000031000e7202 */ /* 0x000fc60000000f00 */
[----:B------:R-:W-:-:S07]  /*79e0*/  IMAD.MOV.U32 R78, RZ, RZ, R39 ;  /* 0x000000ffff4e7224 */ /* 0x000fce00078e0027 */
.L_x_2736:
[----:B------:R-:W-:Y:S05]  /*79f0*/  BSYNC B3 ;  /* 0x0000000000037941 */ /* 0x000fea0003800000 */
.L_x_2735:
[----:B------:R-:W-:-:S04]  /*7a00*/  LEA R36, P4, R4, R11, 0x1 ;  /* 0x0000000b04247211 */ /* 0x000fc800078808ff */
[----:B--2---:R-:W-:Y:S02]  /*7a10*/  LEA.HI.X R37, R4, R117, R111, 0x1, P4 ;  /* 0x0000007504257211 */ /* 0x004fe400020f0c6f */
[----:B------:R-:W-:-:S03]  /*7a20*/  ISETP.GE.AND P4, PT, R148, R133, PT ;  /* 0x000000859400720c */ /* 0x000fc60003f86270 */
[----:B----4-:R2:W-:Y:S10]  /*7a30*/  ST.E.128 desc[UR60][R36.64], R12 ;  /* 0x0000000c24007985 */ /* 0x0105f4000c101d3c */
[----:B--2---:R-:W-:-:S05]  /*7a40*/  @!P4 IMAD.WIDE R12, R148, 0x2, R116 ;  /* 0x00000002940cc825 */ /* 0x004fca00078e0274 */
[----:B---3--:R3:W-:Y:S02]  /*7a50*/  @!P4 ST.E.128 desc[UR60][R12.64], R76 ;  /* 0x0000004c0c00c985 */ /* 0x0087e4000c101d3c */
.L_x_2734:
[----:B------:R-:W-:Y:S05]  /*7a60*/  BSYNC B2 ;  /* 0x0000000000027941 */ /* 0x000fea0003800000 */
.L_x_2733:
        /* <DEDUP_REMOVED lines=24> */
[----:B------:R-:W5:Y:S04]  /*7bf0*/  LDL.S16 R49, [R1+0x52] ;  /* 0x0000520001317983 */ /* 0x000f680000100600 */
[----:B------:R-:W2:Y:S04]  /*7c00*/  LDL.LU.S16 R76, [R1+0x50] ;  /* 0x00005000014c7983 */ /* 0x000ea80000300600 */
[----:B------:R-:W2:Y:S04]  /*7c10*/  LDL.S16 R79, [R1+0x36] ;  /* 0x00003600014f7983 */ /* 0x000ea80000100600 */
[----:B------:R-:W2:Y:S01]  /*7c20*/  LDL.LU.S16 R78, [R1+0x34] ;  /* 0x00003400014e7983 */ /* 0x000ea20000300600 */
[----:B---3--:R-:W-:Y:S01]  /*7c30*/  IMAD.MOV.U32 R50, RZ, RZ, R37 ;  /* 0x000000ffff327224 */ /* 0x008fe200078e0025 */
[----:B------:R-:W-:-:S02]  /*7c40*/  SHF.R.U64 R32, R32, 0x10, R33 ;  /* 0x0000001020207819 */ /* 0x000fc40000001221 */
[----:B------:R-:W-:Y:S02]  /*7c50*/  SHF.R.U32.HI R33, RZ, 0x10, R33 ;  /* 0x00000010ff217819 */ /* 0x000fe40000011621 */
[----:B------:R-:W-:Y:S01]  /*7c60*/  SHF.R.U64 R34, R34, 0x10, R35 ;  /* 0x0000001022227819 */ /* 0x000fe20000001223 */
[----:B------:R-:W-:Y:S02]  /*7c70*/  HADD2.F32 R32, -RZ, R32.H0_H0 ;  /* 0x20000020ff207230 */ /* 0x000fe40000004100 */
[----:B------:R-:W-:Y:S02]  /*7c80*/  HADD2.F32 R33, -RZ, R33.H0_H0 ;  /* 0x20000021ff217230 */ /* 0x000fe40000004100 */
[----:B------:R-:W-:Y:S02]  /*7c90*/  HADD2.F32 R34, -RZ, R34.H0_H0 ;  /* 0x20000022ff227230 */ /* 0x000fe40000004100 */
[----:B-----5:R-:W-:Y:S01]  /*7ca0*/  HADD2.F32 R51, -RZ, R49.H0_H0 ;  /* 0x20000031ff337230 */ /* 0x020fe20000004100 */
[----:B----4-:R-:W-:Y:S01]  /*7cb0*/  MOV R49, R13 ;  /* 0x0000000d00317202 */ /* 0x010fe20000000f00 */
[----:B------:R-:W-:-:S02]  /*7cc0*/  HADD2.F32 R13, -RZ, R50.H0_H0 ;  /* 0x20000032ff0d7230 */ /* 0x000fc40000004100 */
[----:B--2---:R-:W-:Y:S02]  /*7cd0*/  HADD2.F32 R76, -RZ, R76.H0_H0 ;  /* 0x2000004cff4c7230 */ /* 0x004fe40000004100 */
[----:B------:R-:W-:Y:S02]  /*7ce0*/  HADD2.F32 R77, -RZ, R49.H0_H0 ;  /* 0x20000031ff4d7230 */ /* 0x000fe40000004100 */
[-C--:B------:R-:W-:Y:S01]  /*7cf0*/  FMUL.FTZ R37, R13, R51.reuse ;  /* 0x000000330d257220 */ /* 0x080fe20000410000 */
[----:B------:R-:W-:Y:S02]  /*7d00*/  HADD2.F32 R50, -RZ, R50.H1_H1 ;  /* 0x30000032ff327230 */ /* 0x000fe40000004100 */
[C---:B------:R-:W-:Y:S01]  /*7d10*/  FMUL.FTZ R51, R77.reuse, R51 ;  /* 0x000000334d337220 */ /* 0x040fe20000410000 */
[----:B------:R-:W-:-:S03]  /*7d20*/  FFMA.FTZ R37, R77, R76, -R37 ;  /* 0x0000004c4d257223 */ /* 0x000fc60000010825 */
[----:B------:R-:W-:Y:S01]  /*7d30*/  FFMA.FTZ R13, R13, R76, R51 ;  /* 0x0000004c0d0d7223 */ /* 0x000fe20000010033 */
[--C-:B------:R-:W-:Y:S01]  /*7d40*/  SHF.R.U32.HI R51, RZ, 0x10, R45.reuse ;  /* 0x00000010ff337819 */ /* 0x100fe2000001162d */
[----:B------:R-:W-:Y:S01]  /*7d50*/  HADD2.F32 R76, -RZ, R79.H0_H0 ;  /* 0x2000004fff4c7230 */ /* 0x000fe20000004100 */
[----:B------:R-:W-:Y:S01]  /*7d60*/  SHF.R.U64 R45, R44, 0x10, R45 ;  /* 0x000000102c2d7819 */ /* 0x000fe2000000122d */
[----:B------:R-:W-:Y:S02]  /*7d70*/  HADD2.F32 R44, -RZ, R49.H1_H1 ;  /* 0x30000031ff2c7230 */ /* 0x000fe40000004100 */
[----:B------:R-:W-:Y:S02]  /*7d80*/  HADD2.F32 R51, -RZ, R51.H0_H0 ;  /* 0x20000033ff337230 */ /* 0x000fe40000004100 */
[----:B------:R-:W-:-:S03]  /*7d90*/  HADD2.F32 R45, -RZ, R45.H0_H0 ;  /* 0x2000002dff2d7230 */ /* 0x000fc60000004100 */
        /* <DEDUP_REMOVED lines=64> */
[----:B------:R-:W-:Y:S01]  /*81a0*/  IMAD.MOV.U32 R14, RZ, RZ, R46 ;  /* 0x000000ffff0e7224 */ /* 0x000fe200078e002e */
[----:B------:R-:W-:-:S07]  /*81b0*/  MOV R38, R35 ;  /* 0x0000002300267202 */ /* 0x000fce0000000f00 */
.L_x_2740:
[----:B------:R-:W-:Y:S05]  /*81c0*/  BSYNC B3 ;  /* 0x0000000000037941 */ /* 0x000fea0003800000 */
.L_x_2739:
[----:B------:R-:W-:-:S04]  /*81d0*/  LEA R32, P4, R5, R11, 0x1 ;  /* 0x0000000b05207211 */ /* 0x000fc800078808ff */
[----:B--2---:R-:W-:Y:S02]  /*81e0*/  LEA.HI.X R33, R5, R117, R110, 0x1, P4 ;  /* 0x0000007505217211 */ /* 0x004fe400020f0c6e */
[----:B------:R-:W-:-:S03]  /*81f0*/  ISETP.GE.AND P4, PT, R48, R133, PT ;  /* 0x000000853000720c */ /* 0x000fc60003f86270 */
[----:B----4-:R2:W-:Y:S10]  /*8200*/  ST.E.128 desc[UR60][R32.64], R12 ;  /* 0x0000000c20007985 */ /* 0x0105f4000c101d3c */
[----:B--2---:R-:W-:-:S05]  /*8210*/  @!P4 IMAD.WIDE R12, R48, 0x2, R116 ;  /* 0x00000002300cc825 */ /* 0x004fca00078e0274 */
[----:B---3--:R4:W-:Y:S02]  /*8220*/  @!P4 ST.E.128 desc[UR60][R12.64], R36 ;  /* 0x000000240c00c985 */ /* 0x0089e4000c101d3c */
.L_x_2738:
[----:B------:R-:W-:Y:S05]  /*8230*/  BSYNC B2 ;  /* 0x0000000000027941 */ /* 0x000fea0003800000 */
.L_x_2737:
        /* <DEDUP_REMOVED lines=23> */
[--C-:B------:R-:W-:Y:S01]  /*83b0*/  HADD2.F32 R38, -RZ, R194.reuse.H1_H1 ;  /* 0x300000c2ff267230 */ /* 0x100fe20000004100 */
        /* <DEDUP_REMOVED lines=24> */
[----:B------:R-:W-:Y:S01]  /*8540*/  MOV R33, R35 ;  /* 0x0000002300217202 */ /* 0x000fe20000000f00 */
[----:B------:R-:W-:Y:S02]  /*8550*/  HADD2.F32 R35, -RZ, R193.H1_H1 ;  /* 0x300000c1ff237230 */ /* 0x000fe40000004100 */
[----:B------:R-:W-:Y:S01]  /*8560*/  HADD2.F32 R39, -RZ, R159.H1_H1 ;  /* 0x3000009fff277230 */ /* 0x000fe20000004100 */
[----:B------:R-:W-:Y:S01]  /*8570*/  F2FP.F16.F32.PACK_AB R29, R29, R45 ;  /* 0x0000002d1d1d723e */ /* 0x000fe200000000ff */
[--C-:B------:R-:W-:Y:S01]  /*8580*/  HADD2.F32 R38, -RZ, R33.reuse.H0_H0 ;  /* 0x20000021ff267230 */ /* 0x100fe20000004100 */
[----:B------:R-:W-:Y:S01]  /*8590*/  F2FP.F16.F32.PACK_AB R37, R13, R37 ;  /* 0x000000250d25723e */ /* 0x000fe200000000ff */
[----:B------:R-:W-:-:S02]  /*85a0*/  HADD2.F32 R33, -RZ, R33.H1_H1 ;  /* 0x30000021ff217230 */ /* 0x000fc40000004100 */
        /* <DEDUP_REMOVED lines=53> */
[----:B------:R-:W-:Y:S02]  /*8900*/  MOV R32, R40 ;  /* 0x0000002800207202 */ /* 0x000fe40000000f00 */
[----:B------:R-:W-:-:S07]  /*8910*/  MOV R34, R31 ;  /* 0x0000001f00227202 */ /* 0x000fce0000000f00 */
.L_x_2742:
[----:B------:R-:W-:Y:S05]  /*8920*/  BSYNC B2 ;  /* 0x0000000000027941 */ /* 0x000fea0003800000 */
.L_x_2741:
[----:B------:R-:W-:-:S04]  /*8930*/  LEA R28, P4, R6, R11, 0x1 ;  /* 0x0000000b061c7211 */ /* 0x000fc800078808ff */
[----:B--2---:R-:W-:Y:S02]  /*8940*/  LEA.HI.X R29, R6, R117, R109, 0x1, P4 ;  /* 0x00000075061d7211 */ /* 0x004fe400020f0c6d */
[----:B------:R-:W-:-:S03]  /*8950*/  ISETP.GE.AND P4, PT, R36, R133, PT ;  /* 0x000000852400720c */ /* 0x000fc60003f86270 */
[----:B----4-:R2:W-:Y:S10]  /*8960*/  ST.E.128 desc[UR60][R28.64], R12 ;  /* 0x0000000c1c007985 */ /* 0x0105f4000c101d3c */
[----:B------:R-:W-:-:S05]  /*8970*/  @!P4 IMAD.WIDE R116, R36, 0x2, R116 ;  /* 0x000000022474c825 */ /* 0x000fca00078e0274 */
[----:B---3--:R2:W-:Y:S02]  /*8980*/  @!P4 ST.E.128 desc[UR60][R116.64], R32 ;  /* 0x000000207400c985 */ /* 0x0085e4000c101d3c */
.L_x_2732:
[----:B------:R-:W-:Y:S05]  /*8990*/  BSYNC B1 ;  /* 0x0000000000017941 */ /* 0x000fea0003800000 */
.L_x_2731:
[----:B------:R-:W-:-:S03]  /*89a0*/  UMOV UR4, 0xffffffff ;  /* 0xffffffff00047882 */ /* 0x000fc60000000000 */
[----:B------:R-:W-:Y:S05]  /*89b0*/  BRA.DIV UR4, `(.L_x_2743) ;  /* 0x000001d204c07947 */ /* 0x000fea000b800000 */
[----:B-1----:R-:W1:Y:S04]  /*89c0*/  SHFL.IDX PT, R118, R118, 0x1, 0x1c1f ;  /* 0x003c1f0076767f89 */ /* 0x002e6800000e0000 */
[----:B------:R-:W0:Y:S02]  /*89d0*/  SHFL.IDX PT, R119, R119, 0x1, 0x1c1f ;  /* 0x003c1f0077777f89 */ /* 0x000e2400000e0000 */
.L_x_3040:
        /* <DEDUP_REMOVED lines=20> */
[----:B------:R-:W-:Y:S02]  /*8b20*/  IMAD.IADD R11, R12, 0x1, R11 ;  /* 0x000000010c0b7824 */ /* 0x000fe400078e020b */
[C---:B------:R-:W-:Y:S02]  /*8b30*/  IMAD R12, R18.reuse, 0x4800, R137 ;  /* 0x00004800120c7824 */ /* 0x040fe400078e0289 */
[----:B------:R-:W-:Y:S02]  /*8b40*/  IMAD R28, R18, 0x4800, R11 ;  /* 0x00004800121c7824 */ /* 0x000fe400078e020b */
[----:B------:R-:W-:-:S03]  /*8b50*/  IMAD R12, R12, 0x2, R2 ;  /* 0x000000020c0c7824 */ /* 0x000fc600078e0202 */
[----:B------:R-:W-:-:S03]  /*8b60*/  LEA R28, R28, R2, 0x1 ;  /* 0x000000021c1c7211 */ /* 0x000fc600078e08ff */
        /* <DEDUP_REMOVED lines=88> */
[----:B------:R-:W-:Y:S01]  /*90f0*/  IMAD.MOV.U32 R13, RZ, RZ, R29 ;  /* 0x000000ffff0d7224 */ /* 0x000fe200078e001d */
[----:B------:R-:W-:Y:S01]  /*9100*/  MOV R29, R11 ;  /* 0x0000000b001d7202 */ /* 0x000fe20000000f00 */
[----:B------:R-:W-:-:S07]  /*9110*/  IMAD.MOV.U32 R30, RZ, RZ, R74 ;  /* 0x000000ffff1e7224 */ /* 0x000fce00078e004a */
.L_x_2747:
[----:B------:R-:W-:Y:S05]  /*9120*/  BSYNC B2 ;  /* 0x0000000000027941 */ /* 0x000fea0003800000 */
.L_x_2746:
[----:B------:R-:W-:Y:S02]  /*9130*/  ISETP.GE.AND P5, PT, R36, R133, PT ;  /* 0x000000852400720c */ /* 0x000fe40003fa6270 */
[----:B------:R-:W-:-:S04]  /*9140*/  LEA R34, P4, R4, R119, 0x1 ;  /* 0x0000007704227211 */ /* 0x000fc800078808ff */
[----:B------:R-:W-:-:S05]  /*9150*/  LEA.HI.X R35, R4, R118, R111, 0x1, P4 ;  /* 0x0000007604237211 */ /* 0x000fca00020f0c6f */
[----:B0-----:R0:W-:Y:S02]  /*9160*/  ST.E.128 desc[UR60][R34.64], R12 ;  /* 0x0000000c22007985 */ /* 0x0011e4000c101d3c */
[----:B------:R-:W-:-:S05]  /*9170*/  @!P5 IMAD.WIDE R36, R36, 0x2, R32 ;  /* 0x000000022424d825 */ /* 0x000fca00078e0220 */
[----:B-1----:R0:W-:Y:S02]  /*9180*/  @!P5 ST.E.128 desc[UR60][R36.64], R28 ;  /* 0x0000001c2400d985 */ /* 0x0021e4000c101d3c */
.L_x_2745:
[----:B------:R-:W-:Y:S05]  /*9190*/  BSYNC B1 ;  /* 0x0000000000017941 */ /* 0x000fea0003800000 */
.L_x_2744:
        /* <DEDUP_REMOVED lines=23> */
[----:B------:R-:W-:Y:S02]  /*9310*/  IMAD R11, R11, 0x2, R2 ;  /* 0x000000020b0b7824 */ /* 0x000fe400078e0202 */
[----:B------:R-:W-:Y:S01]  /*9320*/  @!P4 IMAD.WIDE R36, R36, 0x2, R32 ;  /* 0x000000022424c825 */ /* 0x000fe200078e0220 */
[----:B------:R-:W-:Y:S02]  /*9330*/  LEA R28, R13, R2, 0x1 ;  /* 0x000000020d1c7211 */ /* 0x000fe400078e08ff */
[----:B------:R0:W1:Y:S04]  /*9340*/  LDS.128 R12, [R11+0x18400] ;  /* 0x018400000b0c7984 */ /* 0x0000680000000c00 */
[----:B------:R-:W2:Y:S01]  /*9350*/  LDS.128 R28, [R28+0x18400] ;  /* 0x018400001c1c7984 */ /* 0x000ea20000000c00 */
[----:B------:R-:W-:Y:S05]  /*9360*/  @P5 BRA `(.L_x_2751) ;  /* 0x0000000400485947 */ /* 0x000fea0003800000 */
[--C-:B------:R-:W-:Y:S01]  /*9370*/  SHF.R.U64 R38, R68, 0x10, R69.reuse ;  /* 0x0000001044267819 */ /* 0x100fe20000001245 */
[----:B------:R-:W-:Y:S01]  /*9380*/  HADD2.F32 R41, -RZ, R154.H1_H1 ;  /* 0x3000009aff297230 */ /* 0x000fe20000004100 */
[----:B------:R-:W-:Y:S01]  /*9390*/  SHF.R.U32.HI R68, RZ, 0x10, R69 ;  /* 0x00000010ff447819 */ /* 0x000fe20000011645 */
[----:B--2---:R-:W-:Y:S01]  /*93a0*/  HADD2.F32 R42, -RZ, R29.H0_H0 ;  /* 0x2000001dff2a7230 */ /* 0x004fe20000004100 */
[--C-:B0-----:R-:W-:Y:S01]  /*93b0*/  SHF.R.U64 R11, R56, 0x10, R57.reuse ;  /* 0x00000010380b7819 */ /* 0x101fe20000001239 */
[----:B------:R-:W-:Y:S01]  /*93c0*/  HADD2.F32 R43, -RZ, R146.H1_H1 ;  /* 0x30000092ff2b7230 */ /* 0x000fe20000004100 */
[----:B------:R-:W-:Y:S01]  /*93d0*/  SHF.R.U32.HI R56, RZ, 0x10, R57 ;  /* 0x00000010ff387819 */ /* 0x000fe20000011639 */
[----:B-1----:R-:W-:Y:S01]  /*93e0*/  HADD2.F32 R44, -RZ, R13.H0_H0 ;  /* 0x2000000dff2c7230 */ /* 0x002fe20000004100 */
[----:B------:R-:W-:Y:S01]  /*93f0*/  SHF.R.U64 R40, R70, 0x10, R71 ;  /* 0x0000001046287819 */ /* 0x000fe20000001247 */
[----:B------:R-:W-:Y:S02]  /*9400*/  HADD2.F32 R45, -RZ, R29.H1_H1 ;  /* 0x3000001dff2d7230 */ /* 0x000fe40000004100 */
[----:B------:R-:W-:Y:S01]  /*9410*/  FMUL.FTZ R29, R42, R41 ;  /* 0x000000292a1d7220 */ /* 0x000fe20000410000 */
[----:B------:R-:W-:-:S02]  /*9420*/  HADD2.F32 R68, -RZ, R68.H0_H0 ;  /* 0x20000044ff447230 */ /* 0x000fc40000004100 */
[C---:B------:R-:W-:Y:S01]  /*9430*/  FMUL.FTZ R41, R44.reuse, R41 ;  /* 0x000000292c297220 */ /* 0x040fe20000410000 */
[----:B------:R-:W-:Y:S02]  /*9440*/  HADD2.F32 R13, -RZ, R13.H1_H1 ;  /* 0x3000000dff0d7230 */ /* 0x000fe40000004100 */
[-C--:B------:R-:W-:Y:S01]  /*9450*/  FFMA.FTZ R29, R44, R43.reuse, -R29 ;  /* 0x0000002b2c1d7223 */ /* 0x080fe2000001081d */
[----:B------:R-:W-:Y:S02]  /*9460*/  HADD2.F32 R56, -RZ, R56.H0_H0 ;  /* 0x20000038ff387230 */ /* 0x000fe40000004100 */
[-C--:B------:R-:W-:Y:S01]  /*9470*/  FMUL.FTZ R44, R45, R68.reuse ;  /* 0x000000442d2c7220 */ /* 0x080fe20000410000 */
[----:B------:R-:W-:Y:S01]  /*9480*/  SHF.R.U32.HI R70, RZ, 0x10, R71 ;  /* 0x00000010ff467819 */ /* 0x000fe20000011647 */
[----:B------:R-:W-:Y:S01]  /*9490*/  FMUL.FTZ R68, R13, R68 ;  /* 0x000000440d447220 */ /* 0x000fe20000410000 */
[----:B------:R-:W-:Y:S01]  /*94a0*/  FFMA.FTZ R41, R42, R43, R41 ;  /* 0x0000002b2a297223 */ /* 0x000fe20000010029 */
[----:B------:R-:W-:Y:S01]  /*94b0*/  SHF.R.U64 R39, R58, 0x10, R59 ;  /* 0x000000103a277819 */ /* 0x000fe2000000123b */
[----:B------:R-:W-:-:S02]  /*94c0*/  HADD2.F32 R43, -RZ, R31.H0_H0 ;  /* 0x2000001fff2b7230 */ /* 0x000fc40000004100 */
[-C--:B------:R-:W-:Y:S01]  /*94d0*/  FFMA.FTZ R68, R45, R56.reuse, R68 ;  /* 0x000000382d447223 */ /* 0x080fe20000010044 */
[----:B------:R-:W-:Y:S01]  /*94e0*/  HADD2.F32 R45, -RZ, R31.H1_H1 ;  /* 0x3000001fff2d7230 */ /* 0x000fe20000004100 */
[----:B------:R-:W-:Y:S01]  /*94f0*/  SHF.R.U32.HI R58, RZ, 0x10, R59 ;  /* 0x00000010ff3a7819 */ /* 0x000fe2000001163b */
[----:B------:R-:W-:Y:S02]  /*9500*/  HADD2.F32 R42, -RZ, R147.H1_H1 ;  /* 0x30000093ff2a7230 */ /* 0x000fe40000004100 */
[----:B------:R-:W-:Y:S01]  /*9510*/  FFMA.FTZ R44, R13, R56, -R44 ;  /* 0x000000380d2c7223 */ /* 0x000fe2000001082c */
[--C-:B------:R-:W-:Y:S02]  /*9520*/  HADD2.F32 R31, -RZ, R15.reuse.H0_H0 ;  /* 0x2000000fff1f7230 */ /* 0x100fe40000004100 */
[----:B------:R-:W-:Y:S02]  /*9530*/  HADD2.F32 R70, -RZ, R70.H0_H0 ;  /* 0x20000046ff467230 */ /* 0x000fe40000004100 */
[----:B------:R-:W-:Y:S01]  /*9540*/  FMUL.FTZ R46, R43, R42 ;  /* 0x0000002a2b2e7220 */ /* 0x000fe20000410000 */
[----:B------:R-:W-:-:S02]  /*9550*/  HADD2.F32 R15, -RZ, R15.H1_H1 ;  /* 0x3000000fff0f7230 */ /* 0x000fc40000004100 */
[----:B------:R-:W-:Y:S01]  /*9560*/  FMUL.FTZ R47, R31, R42 ;  /* 0x0000002a1f2f7220 */ /* 0x000fe20000410000 */
[----:B------:R-:W-:Y:S02]  /*9570*/  HADD2.F32 R58, -RZ, R58.H0_H0 ;  /* 0x2000003aff3a7230 */ /* 0x000fe40000004100 */
[-C--:B------:R-:W-:Y:S01]  /*9580*/  FMUL.FTZ R42, R45, R70.reuse ;  /* 0x000000462d2a7220 */ /* 0x080fe20000410000 */
[----:B------:R-:W-:Y:S02]  /*9590*/  HADD2.F32 R13, -RZ, R145.H1_H1 ;  /* 0x30000091ff0d7230 */ /* 0x000fe40000004100 */
[C---:B------:R-:W-:Y:S01]  /*95a0*/  FMUL.FTZ R70, R15.reuse, R70 ;  /* 0x000000460f467220 */ /* 0x040fe20000410000 */
[----:B------:R-:W-:Y:S02]  /*95b0*/  HADD2.F32 R154, -RZ, R154.H0_H0 ;  /* 0x2000009aff9a7230 */ /* 0x000fe40000004100 */
[----:B------:R-:W-:Y:S01]  /*95c0*/  FFMA.FTZ R42, R15, R58, -R42 ;  /* 0x0000003a0f2a7223 */ /* 0x000fe2000001082a */
[----:B------:R-:W-:-:S02]  /*95d0*/  HADD2.F32 R15, -RZ, R28.H0_H0 ;  /* 0x2000001cff0f7230 */ /* 0x000fc40000004100 */
[-C--:B------:R-:W-:Y:S01]  /*95e0*/  FFMA.FTZ R46, R31, R13.reuse, -R46 ;  /* 0x0000000d1f2e7223 */ /* 0x080fe2000001082e */
[----:B------:R-:W-:Y:S02]  /*95f0*/  HADD2.F32 R38, -RZ, R38.H0_H0 ;  /* 0x20000026ff267230 */ /* 0x000fe40000004100 */
[----:B------:R-:W-:Y:S01]  /*9600*/  FFMA.FTZ R47, R43, R13, R47 ;  /* 0x0000000d2b2f7223 */ /* 0x000fe2000001002f */
[----:B------:R-:W-:Y:S02]  /*9610*/  HADD2.F32 R28, -RZ, R28.H1_H1 ;  /* 0x3000001cff1c7230 */ /* 0x000fe40000004100 */
[----:B------:R-:W-:Y:S01]  /*9620*/  FFMA.FTZ R70, R45, R58, R70 ;  /* 0x0000003a2d467223 */ /* 0x000fe20000010046 */
[----:B------:R-:W-:Y:S01]  /*9630*/  HADD2.F32 R146, -RZ, R146.H0_H0 ;  /* 0x20000092ff927230 */ /* 0x000fe20000004100 */
[----:B------:R-:W-:Y:S01]  /*9640*/  F2FP.F16.F32.PACK_AB R42, R42, R46 ;  /* 0x0000002e2a2a723e */ /* 0x000fe200000000ff */
[----:B------:R-:W-:Y:S02]  /*9650*/  HADD2.F32 R13, -RZ, R12.H0_H0 ;  /* 0x2000000cff0d7230 */ /* 0x000fe40000004100 */
[----:B------:R-:W-:Y:S01]  /*9660*/  FMUL.FTZ R43, R28, R38 ;  /* 0x000000261c2b7220 */ /* 0x000fe20000410000 */
[----:B------:R-:W-:-:S02]  /*9670*/  HADD2.F32 R31, -RZ, R11.H0_H0 ;  /* 0x2000000bff1f7230 */ /* 0x000fc40000004100 */
[-C--:B------:R-:W-:Y:S01]  /*9680*/  FMUL.FTZ R11, R15, R154.reuse ;  /* 0x0000009a0f0b7220 */ /* 0x080fe20000410000 */
[----:B------:R-:W-:Y:S02]  /*9690*/  HADD2.F32 R12, -RZ, R12.H1_H1 ;  /* 0x3000000cff0c7230 */ /* 0x000fe40000004100 */
[C---:B------:R-:W-:Y:S01]  /*96a0*/  FMUL.FTZ R154, R13.reuse, R154 ;  /* 0x0000009a0d9a7220 */ /* 0x040fe20000410000 */
[----:B------:R-:W-:Y:S02]  /*96b0*/  HADD2.F32 R147, -RZ, R147.H0_H0 ;  /* 0x20000093ff937230 */ /* 0x000fe40000004100 */
[----:B------:R-:W-:Y:S01]  /*96c0*/  FFMA.FTZ R11, R13, R146, -R11 ;  /* 0x000000920d0b7223 */ /* 0x000fe2000001080b */
[----:B------:R-:W-:Y:S02]  /*96d0*/  HADD2.F32 R13, -RZ, R30.H0_H0 ;  /* 0x2000001eff0d7230 */ /* 0x000fe40000004100 */
[C---:B------:R-:W-:Y:S01]  /*96e0*/  FMUL.FTZ R38, R12.reuse, R38 ;  /* 0x000000260c267220 */ /* 0x040fe20000410000 */
[----:B------:R-:W-:Y:S01]  /*96f0*/  FFMA.FTZ R43, R12, R31, -R43 ;  /* 0x0000001f0c2b7223 */ /* 0x000fe2000001082b */
[----:B------:R-:W-:-:S02]  /*9700*/  HADD2.F32 R40, -RZ, R40.H0_H0 ;  /* 0x20000028ff287230 */ /* 0x000fc40000004100 */
[----:B------:R-:W-:Y:S01]  /*9710*/  FFMA.FTZ R154, R15, R146, R154 ;  /* 0x000000920f9a7223 */ /* 0x000fe2000001009a */
[----:B------:R-:W-:Y:S02]  /*9720*/  HADD2.F32 R12, -RZ, R14.H0_H0 ;  /* 0x2000000eff0c7230 */ /* 0x000fe40000004100 */
[----:B------:R-:W-:Y:S01]  /*9730*/  FFMA.FTZ R38, R28, R31, R38 ;  /* 0x0000001f1c267223 */ /* 0x000fe20000010026 */
[----:B------:R-:W-:Y:S02]  /*9740*/  HADD2.F32 R30, -RZ, R30.H1_H1 ;  /* 0x3000001eff1e7230 */ /* 0x000fe40000004100 */
[-C--:B------:R-:W-:Y:S01]  /*9750*/  FMUL.FTZ R15, R13, R147.reuse ;  /* 0x000000930d0f7220 */ /* 0x080fe20000410000 */
[----:B------:R-:W-:Y:S02]  /*9760*/  HADD2.F32 R14, -RZ, R14.H1_H1 ;  /* 0x3000000eff0e7230 */ /* 0x000fe40000004100 */
[----:B------:R-:W-:Y:S01]  /*9770*/  FMUL.FTZ R147, R12, R147 ;  /* 0x000000930c937220 */ /* 0x000fe20000410000 */
[----:B------:R-:W-:-:S02]  /*9780*/  HADD2.F32 R145, -RZ, R145.H0_H0 ;  /* 0x20000091ff917230 */ /* 0x000fc40000004100 */
        /* <DEDUP_REMOVED lines=8> */
[----:B------:R-:W-:Y:S02]  /*9810*/  F2FP.F16.F32.PACK_AB R13, R44, R29 ;  /* 0x0000001d2c0d723e */ /* 0x000fe400000000ff */
[----:B------:R-:W-:-:S02]  /*9820*/  F2FP.F16.F32.PACK_AB R29, R68, R41 ;  /* 0x00000029441d723e */ /* 0x000fc400000000ff */
[----:B------:R-:W-:Y:S01]  /*9830*/  F2FP.F16.F32.PACK_AB R14, R28, R15 ;  /* 0x0000000f1c0e723e */ /* 0x000fe200000000ff */
[----:B------:R-:W-:Y:S01]  /*9840*/  IMAD.MOV.U32 R28, RZ, RZ, R38 ;  /* 0x000000ffff1c7224 */ /* 0x000fe200078e0026 */
[----:B------:R-:W-:Y:S01]  /*9850*/  F2FP.F16.F32.PACK_AB R31, R70, R47 ;  /* 0x0000002f461f723e */ /* 0x000fe200000000ff */
[----:B------:R-:W-:Y:S01]  /*9860*/  IMAD.MOV.U32 R15, RZ, RZ, R42 ;  /* 0x000000ffff0f7224 */ /* 0x000fe200078e002a */
[----:B------:R-:W-:Y:S02]  /*9870*/  F2FP.F16.F32.PACK_AB R12, R43, R11 ;  /* 0x0000000b2b0c723e */ /* 0x000fe400000000ff */
[----:B------:R-:W-:-:S07]  /*9880*/  F2FP.F16.F32.PACK_AB R30, R40, R147 ;  /* 0x00000093281e723e */ /* 0x000fce00000000ff */
.L_x_2751:
[----:B------:R-:W-:Y:S05]  /*9890*/  BSYNC B2 ;  /* 0x0000000000027941 */ /* 0x000fea0003800000 */
.L_x_2750:
[----:B-1----:R1:W-:Y:S04]  /*98a0*/  ST.E.128 desc[UR60][R34.64], R12 ;  /* 0x0000000c22007985 */ /* 0x0023e8000c101d3c */
[----:B--2---:R1:W-:Y:S02]  /*98b0*/  @!P4 ST.E.128 desc[UR60][R36.64], R28 ;  /* 0x0000001c2400c985 */ /* 0x0043e4000c101d3c */
.L_x_2749:
[----:B------:R-:W-:Y:S05]  /*98c0*/  BSYNC B1 ;  /* 0x0000000000017941 */ /* 0x000fea0003800000 */
.L_x_2748:
        /* <DEDUP_REMOVED lines=11> */
[----:B------:R-:W-:Y:S02]  /*9980*/  SHF.R.S32.HI R11, RZ, 0x1f, R12 ;  /* 0x0000001fff0b7819 */ /* 0x000fe4000001140c */
[----:B------:R-:W-:Y:S02]  /*9990*/  SHF.L.U32 R36, R12, 0x3, RZ ;  /* 0x000000030c247819 */ /* 0x000fe400000006ff */
        /* <DEDUP_REMOVED lines=9> */
[----:B------:R-:W-:Y:S02]  /*9a30*/  LEA R28, R13, R2, 0x1 ;  /* 0x000000020d1c7211 */ /* 0x000fe400078e08ff */
[----:B------:R0:W1:Y:S04]  /*9a40*/  LDS.128 R12, [R11+0x18400] ;  /* 0x018400000b0c7984 */ /* 0x0000680000000c00 */
[----:B------:R-:W2:Y:S01]  /*9a50*/  LDS.128 R28, [R28+0x18400] ;  /* 0x018400001c1c7984 */ /* 0x000ea20000000c00 */
[----:B------:R-:W-:Y:S05]  /*9a60*/  @P5 BRA `(.L_x_2753) ;  /* 0x0000000400505947 */ /* 0x000fea0003800000 */
[----:B--2---:R-:W-:Y:S01]  /*9a70*/  IMAD.MOV.U32 R40, RZ, RZ, R29 ;  /* 0x000000ffff287224 */ /* 0x004fe200078e001d */
[----:B------:R-:W-:Y:S01]  /*9a80*/  SHF.R.U32.HI R45, RZ, 0x10, R65 ;  /* 0x00000010ff2d7819 */ /* 0x000fe20000011641 */
[----:B-1----:R-:W-:Y:S01]  /*9a90*/  IMAD.MOV.U32 R29, RZ, RZ, R15 ;  /* 0x000000ffff1d7224 */ /* 0x002fe200078e000f */
[--C-:B0-----:R-:W-:Y:S01]  /*9aa0*/  SHF.R.U64 R11, R52, 0x10, R53.reuse ;  /* 0x00000010340b7819 */ /* 0x101fe20000001235 */
[----:B------:R-:W-:Y:S01]  /*9ab0*/  HADD2.F32 R46, -RZ, R144.H1_H1 ;  /* 0x30000090ff2e7230 */ /* 0x000fe20000004100 */
[----:B------:R-:W-:Y:S01]  /*9ac0*/  SHF.R.U32.HI R52, RZ, 0x10, R53 ;  /* 0x00000010ff347819 */ /* 0x000fe20000011635 */
[--C-:B------:R-:W-:Y:S01]  /*9ad0*/  HADD2.F32 R41, -RZ, R40.reuse.H0_H0 ;  /* 0x20000028ff297230 */ /* 0x100fe20000004100 */
[--C-:B------:R-:W-:Y:S01]  /*9ae0*/  SHF.R.U64 R39, R66, 0x10, R67.reuse ;  /* 0x0000001042277819 */ /* 0x100fe20000001243 */
[----:B------:R-:W-:Y:S01]  /*9af0*/  HADD2.F32 R42, -RZ, R40.H1_H1 ;  /* 0x30000028ff2a7230 */ /* 0x000fe20000004100 */
[----:B------:R-:W-:Y:S01]  /*9b00*/  SHF.R.U32.HI R66, RZ, 0x10, R67 ;  /* 0x00000010ff427819 */ /* 0x000fe20000011643 */
[----:B------:R-:W-:-:S02]  /*9b10*/  HADD2.F32 R15, -RZ, R13.H0_H0 ;  /* 0x2000000dff0f7230 */ /* 0x000fc40000004100 */
[-C--:B------:R-:W-:Y:S01]  /*9b20*/  FMUL.FTZ R48, R41, R46.reuse ;  /* 0x0000002e29307220 */ /* 0x080fe20000410000 */
[----:B------:R-:W-:Y:S01]  /*9b30*/  HADD2.F32 R45, -RZ, R45.H0_H0 ;  /* 0x2000002dff2d7230 */ /* 0x000fe20000004100 */
[--C-:B------:R-:W-:Y:S01]  /*9b40*/  SHF.R.U64 R38, R54, 0x10, R55.reuse ;  /* 0x0000001036267819 */ /* 0x100fe20000001237 */
[----:B------:R-:W-:Y:S02]  /*9b50*/  HADD2.F32 R40, -RZ, R13.H1_H1 ;  /* 0x3000000dff287230 */ /* 0x000fe40000004100 */
[C---:B------:R-:W-:Y:S01]  /*9b60*/  FMUL.FTZ R46, R15.reuse, R46 ;  /* 0x0000002e0f2e7220 */ /* 0x040fe20000410000 */
[----:B------:R-:W-:Y:S02]  /*9b70*/  HADD2.F32 R44, -RZ, R142.H1_H1 ;  /* 0x3000008eff2c7230 */ /* 0x000fe40000004100 */
[-C--:B------:R-:W-:Y:S01]  /*9b80*/  FMUL.FTZ R47, R42, R45.reuse ;  /* 0x0000002d2a2f7220 */ /* 0x080fe20000410000 */
[----:B------:R-:W-:Y:S02]  /*9b90*/  HADD2.F32 R43, -RZ, R52.H0_H0 ;  /* 0x20000034ff2b7230 */ /* 0x000fe40000004100 */
[----:B------:R-:W-:Y:S01]  /*9ba0*/  FMUL.FTZ R45, R40, R45 ;  /* 0x0000002d282d7220 */ /* 0x000fe20000410000 */
[----:B------:R-:W-:Y:S01]  /*9bb0*/  SHF.R.U32.HI R54, RZ, 0x10, R55 ;  /* 0x00000010ff367819 */ /* 0x000fe20000011637 */
[-C--:B------:R-:W-:Y:S01]  /*9bc0*/  FFMA.FTZ R13, R15, R44.reuse, -R48 ;  /* 0x0000002c0f0d7223 */ /* 0x080fe20000010830 */
[----:B------:R-:W-:Y:S01]  /*9bd0*/  FFMA.FTZ R15, R41, R44, R46 ;  /* 0x0000002c290f7223 */ /* 0x000fe2000001002e */
[----:B------:R-:W-:Y:S01]  /*9be0*/  FFMA.FTZ R42, R42, R43, R45 ;  /* 0x0000002b2a2a7223 */ /* 0x000fe2000001002d */
[----:B------:R-:W-:-:S02]  /*9bf0*/  HADD2.F32 R50, -RZ, R143.H1_H1 ;  /* 0x3000008fff327230 */ /* 0x000fc40000004100 */
[----:B------:R-:W-:Y:S01]  /*9c00*/  FFMA.FTZ R40, R40, R43, -R47 ;  /* 0x0000002b28287223 */ /* 0x000fe2000001082f */
[--C-:B------:R-:W-:Y:S01]  /*9c10*/  HADD2.F32 R41, -RZ, R31.reuse.H0_H0 ;  /* 0x2000001fff297230 */ /* 0x100fe20000004100 */
[----:B------:R-:W-:Y:S01]  /*9c20*/  SHF.R.U64 R37, R64, 0x10, R65 ;  /* 0x0000001040257819 */ /* 0x000fe20000001241 */
[----:B------:R-:W-:Y:S02]  /*9c30*/  HADD2.F32 R46, -RZ, R31.H1_H1 ;  /* 0x3000001fff2e7230 */ /* 0x000fe40000004100 */
[--C-:B------:R-:W-:Y:S02]  /*9c40*/  HADD2.F32 R31, -RZ, R29.reuse.H0_H0 ;  /* 0x2000001dff1f7230 */ /* 0x100fe40000004100 */
[----:B------:R-:W-:Y:S01]  /*9c50*/  FMUL.FTZ R52, R41, R50 ;  /* 0x0000003229347220 */ /* 0x000fe20000410000 */
[----:B------:R-:W-:Y:S01]  /*9c60*/  HADD2.F32 R45, -RZ, R66.H0_H0 ;  /* 0x20000042ff2d7230 */ /* 0x000fe20000004100 */
[----:B------:R-:W-:Y:S01]  /*9c70*/  F2FP.F16.F32.PACK_AB R13, R40, R13 ;  /* 0x0000000d280d723e */ /* 0x000fe200000000ff */
[----:B------:R-:W-:-:S02]  /*9c80*/  HADD2.F32 R44, -RZ, R29.H1_H1 ;  /* 0x3000001dff2c7230 */ /* 0x000fc40000004100 */
[C---:B------:R-:W-:Y:S01]  /*9c90*/  FMUL.FTZ R50, R31.reuse, R50 ;  /* 0x000000321f327220 */ /* 0x040fe20000410000 */
[----:B------:R-:W-:Y:S02]  /*9ca0*/  HADD2.F32 R48, -RZ, R141.H1_H1 ;  /* 0x3000008dff307230 */ /* 0x000fe40000004100 */
[-C--:B------:R-:W-:Y:S01]  /*9cb0*/  FMUL.FTZ R47, R46, R45.reuse ;  /* 0x0000002d2e2f7220 */ /* 0x080fe20000410000 */
[----:B------:R-:W-:Y:S02]  /*9cc0*/  HADD2.F32 R43, -RZ, R54.H0_H0 ;  /* 0x20000036ff2b7230 */ /* 0x000fe40000004100 */
[C---:B------:R-:W-:Y:S01]  /*9cd0*/  FMUL.FTZ R45, R44.reuse, R45 ;  /* 0x0000002d2c2d7220 */ /* 0x040fe20000410000 */
[----:B------:R-:W-:Y:S02]  /*9ce0*/  HADD2.F32 R144, -RZ, R144.H0_H0 ;  /* 0x20000090ff907230 */ /* 0x000fe40000004100 */
[-C--:B------:R-:W-:Y:S01]  /*9cf0*/  FFMA.FTZ R29, R31, R48.reuse, -R52 ;  /* 0x000000301f1d7223 */ /* 0x080fe20000010834 */
[----:B------:R-:W-:Y:S01]  /*9d00*/  FFMA.FTZ R31, R41, R48, R50 ;  /* 0x00000030291f7223 */ /* 0x000fe20000010032 */
[-C--:B------:R-:W-:Y:S01]  /*9d10*/  FFMA.FTZ R44, R44, R43.reuse, -R47 ;  /* 0x0000002b2c2c7223 */ /* 0x080fe2000001082f */
[----:B------:R-:W-:Y:S01]  /*9d20*/  FFMA.FTZ R46, R46, R43, R45 ;  /* 0x0000002b2e2e7223 */ /* 0x000fe2000001002d */
[----:B------:R-:W-:-:S02]  /*9d30*/  HADD2.F32 R47, -RZ, R37.H0_H0 ;  /* 0x20000025ff2f7230 */ /* 0x000fc40000004100 */
[----:B------:R-:W-:Y:S01]  /*9d40*/  HADD2.F32 R41, -RZ, R28.H0_H0 ;  /* 0x2000001cff297230 */ /* 0x000fe20000004100 */
[----:B------:R-:W-:Y:S01]  /*9d50*/  F2FP.F16.F32.PACK_AB R44, R44, R29 ;  /* 0x0000001d2c2c723e */ /* 0x000fe200000000ff */
[----:B------:R-:W-:Y:S01]  /*9d60*/  HADD2.F32 R37, -RZ, R12.H0_H0 ;  /* 0x2000000cff257230 */ /* 0x000fe20000004100 */
[----:B------:R-:W-:Y:S01]  /*9d70*/  F2FP.F16.F32.PACK_AB R29, R42, R15 ;  /* 0x0000000f2a1d723e */ /* 0x000fe200000000ff */
[----:B------:R-:W-:Y:S01]  /*9d80*/  HADD2.F32 R43, -RZ, R28.H1_H1 ;  /* 0x3000001cff2b7230 */ /* 0x000fe20000004100 */
[----:B------:R-:W-:Y:S01]  /*9d90*/  F2FP.F16.F32.PACK_AB R31, R46, R31 ;  /* 0x0000001f2e1f723e */ /* 0x000fe200000000ff */
[----:B------:R-:W-:Y:S02]  /*9da0*/  HADD2.F32 R142, -RZ, R142.H0_H0 ;  /* 0x2000008eff8e7230 */ /* 0x000fe40000004100 */
[----:B------:R-:W-:Y:S02]  /*9db0*/  HADD2.F32 R28, -RZ, R12.H1_H1 ;  /* 0x3000000cff1c7230 */ /* 0x000fe40000004100 */
[----:B------:R-:W-:Y:S01]  /*9dc0*/  FMUL.FTZ R12, R41, R144 ;  /* 0x00000090290c7220 */ /* 0x000fe20000410000 */
[----:B------:R-:W-:-:S02]  /*9dd0*/  HADD2.F32 R45, -RZ, R11.H0_H0 ;  /* 0x2000000bff2d7230 */ /* 0x000fc40000004100 */
[----:B------:R-:W-:Y:S01]  /*9de0*/  FMUL.FTZ R144, R37, R144 ;  /* 0x0000009025907220 */ /* 0x000fe20000410000 */
[-C--:B------:R-:W-:Y:S01]  /*9df0*/  FMUL.FTZ R49, R43, R47.reuse ;  /* 0x0000002f2b317220 */ /* 0x080fe20000410000 */
[-C--:B------:R-:W-:Y:S01]  /*9e00*/  FFMA.FTZ R11, R37, R142.reuse, -R12 ;  /* 0x0000008e250b7223 */ /* 0x080fe2000001080c */
[C---:B------:R-:W-:Y:S01]  /*9e10*/  FMUL.FTZ R50, R28.reuse, R47 ;  /* 0x0000002f1c327220 */ /* 0x040fe20000410000 */
[----:B------:R-:W-:Y:S01]  /*9e20*/  FFMA.FTZ R12, R41, R142, R144 ;  /* 0x0000008e290c7223 */ /* 0x000fe20000010090 */
[-C--:B------:R-:W-:Y:S01]  /*9e30*/  FFMA.FTZ R48, R28, R45.reuse, -R49 ;  /* 0x0000002d1c307223 */ /* 0x080fe20000010831 */
[----:B------:R-:W-:Y:S02]  /*9e40*/  HADD2.F32 R37, -RZ, R30.H0_H0 ;  /* 0x2000001eff257230 */ /* 0x000fe40000004100 */
[----:B------:R-:W-:Y:S01]  /*9e50*/  FFMA.FTZ R43, R43, R45, R50 ;  /* 0x0000002d2b2b7223 */ /* 0x000fe20000010032 */
[----:B------:R-:W-:Y:S02]  /*9e60*/  HADD2.F32 R41, -RZ, R39.H0_H0 ;  /* 0x20000027ff297230 */ /* 0x000fe40000004100 */
[----:B------:R-:W-:Y:S01]  /*9e70*/  HADD2.F32 R28, -RZ, R14.H0_H0 ;  /* 0x2000000eff1c7230 */ /* 0x000fe20000004100 */
[----:B------:R-:W-:Y:S01]  /*9e80*/  F2FP.F16.F32.PACK_AB R48, R48, R11 ;  /* 0x0000000b3030723e */ /* 0x000fe200000000ff */
[----:B------:R-:W-:-:S02]  /*9e90*/  HADD2.F32 R30, -RZ, R30.H1_H1 ;  /* 0x3000001eff1e7230 */ /* 0x000fc40000004100 */
[----:B------:R-:W-:Y:S02]  /*9ea0*/  HADD2.F32 R143, -RZ, R143.H0_H0 ;  /* 0x2000008fff8f7230 */ /* 0x000fe40000004100 */
[----:B------:R-:W-:Y:S02]  /*9eb0*/  HADD2.F32 R14, -RZ, R14.H1_H1 ;  /* 0x3000000eff0e7230 */ /* 0x000fe40000004100 */
[----:B------:R-:W-:Y:S01]  /*9ec0*/  FMUL.FTZ R47, R30, R41 ;  /* 0x000000291e2f7220 */ /* 0x000fe20000410000 */
[----:B------:R-:W-:Y:S02]  /*9ed0*/  HADD2.F32 R141, -RZ, R141.H0_H0 ;  /* 0x2000008dff8d7230 */ /* 0x000fe40000004100 */
[-C--:B------:R-:W-:Y:S01]  /*9ee0*/  FMUL.FTZ R45, R37, R143.reuse ;  /* 0x0000008f252d7220 */ /* 0x080fe20000410000 */
[----:B------:R-:W-:Y:S02]  /*9ef0*/  HADD2.F32 R39, -RZ, R38.H0_H0 ;  /* 0x20000026ff277230 */ /* 0x000fe40000004100 */
[----:B------:R-:W-:Y:S01]  /*9f00*/  FMUL.FTZ R38, R28, R143 ;  /* 0x0000008f1c267220 */ /* 0x000fe20000410000 */
[----:B------:R-:W-:Y:S01]  /*9f10*/  FMUL.FTZ R41, R14, R41 ;  /* 0x000000290e297220 */ /* 0x000fe20000410000 */
[-C--:B------:R-:W-:Y:S01]  /*9f20*/  FFMA.FTZ R45, R28, R141.reuse, -R45 ;  /* 0x0000008d1c2d7223 */ /* 0x080fe2000001082d */
[----:B------:R-:W-:Y:S01]  /*9f30*/  F2FP.F16.F32.PACK_AB R28, R43, R12 ;  /* 0x0000000c2b1c723e */ /* 0x000fe200000000ff */
[----:B------:R-:W-:Y:S01]  /*9f40*/  FFMA.FTZ R38, R37, R141, R38 ;  /* 0x0000008d25267223 */ /* 0x000fe20000010026 */
[-C--:B------:R-:W-:Y:S01]  /*9f50*/  FFMA.FTZ R14, R14, R39.reuse, -R47 ;  /* 0x000000270e0e7223 */ /* 0x080fe2000001082f */
[----:B------:R-:W-:Y:S01]  /*9f60*/  FFMA.FTZ R41, R30, R39, R41 ;  /* 0x000000271e297223 */ /* 0x000fe20000010029 */
[----:B------:R-:W-:Y:S01]  /*9f70*/  MOV R12, R48 ;  /* 0x00000030000c7202 */ /* 0x000fe20000000f00 */
[----:B------:R-:W-:-:S02]  /*9f80*/  IMAD.MOV.U32 R15, RZ, RZ, R44 ;  /* 0x000000ffff0f7224 */ /* 0x000fc400078e002c */
[----:B------:R-:W-:Y:S02]  /*9f90*/  F2FP.F16.F32.PACK_AB R14, R14, R45 ;  /* 0x0000002d0e0e723e */ /* 0x000fe400000000ff */
[----:B------:R-:W-:-:S07]  /*9fa0*/  F2FP.F16.F32.PACK_AB R30, R41, R38 ;  /* 0x00000026291e723e */ /* 0x000fce00000000ff */
.L_x_2753:
[----:B------:R-:W-:Y:S05]  /*9fb0*/  BSYNC B1 ;  /* 0x0000000000017941 */ /* 0x000fea0003800000 */
.L_x_2752:
[----:B-1----:R1:W-:Y:S01]  /*9fc0*/  ST.E.128 desc[UR60][R34.64], R12 ;  /* 0x0000000c22007985 */ /* 0x0023e2000c101d3c */
[----:B------:R-:W-:-:S13]  /*9fd0*/  ISETP.GE.AND P4, PT, R36, R133, PT ;  /* 0x000000852400720c */ /* 0x000fda0003f86270 */
[----:B------:R-:W-:Y:S05]  /*9fe0*/  @P4 BRA `(.L_x_2700) ;  /* 0x0000000400e04947 */ /* 0x000fea0003800000 */
[----:B------:R-:W-:-:S05]  /*9ff0*/  IMAD.WIDE R32, R36, 0x2, R32 ;  /* 0x0000000224207825 */ /* 0x000fca00078e0220 */
[----:B--2---:R2:W-:Y:S01]  /*a000*/  ST.E.128 desc[UR60][R32.64], R28 ;  /* 0x0000001c20007985 */ /* 0x0045e2000c101d3c */
[----:B------:R-:W-:Y:S05]  /*a010*/  BRA `(.L_x_2700) ;  /* 0x0000000400d47947 */ /* 0x000fea0003800000 */
.L_x_2665:
[----:B------:R-:W2:Y:S02]  /*a020*/  LDL R11, [R1+0x30] ;  /* 0x00003000010b7983 */ /* 0x000ea40000100800 */
[----:B--2---:R-:W-:-:S13]  /*a030*/  R2UR UR4, R11 ;  /* 0x000000000b0472ca */ /* 0x004fda00000e0000 */
[----:B------:R-:W-:-:S06]  /*a040*/  UISETP.NE.AND UP0, UPT, UR4, 0x3, UPT ;  /* 0x000000030400788c */ /* 0x000fcc000bf05270 */
[----:B------:R-:W-:-:S13]  /*a050*/  PLOP3.LUT P0, PT, PT, PT, UP0, 0x80, 0x0 ;  /* 0x000000000000781c */ /* 0x000fda0003f0f008 */
[----:B------:R-:W-:Y:S05]  /*a060*/  @!P0 BRA `(.L_x_2754) ;  /* 0x0000000000048947 */ /* 0x000fea0003800000 */
[----:B------:R-:W-:Y:S01]  /*a070*/  BPT.TRAP 0x1 ;  /* 0x000000040000795c */ /* 0x000fe20000300000 */
.L_x_2754:
[----:B------:R-:W-:Y:S01]  /*a080*/  IMAD R84, R18, 0x8, R2 ;  /* 0x0000000812547824 */ /* 0x000fe200078e0202 */
[----:B------:R-:W-:Y:S01]  /*a090*/  SHF.L.U32 R85, R171, 0x1f, RZ ;  /* 0x0000001fab557819 */ /* 0x000fe200000006ff */
[----:B------:R-:W-:Y:S01]  /*a0a0*/  BSSY B1, `(.L_x_2755) ;  /* 0x0000004000017945 */ /* 0x000fe20003800000 */
[----:B------:R-:W-:Y:S02]  /*a0b0*/  SHF.R.S32.HI R81, RZ, 0x1f, R80 ;  /* 0x0000001fff517819 */ /* 0x000fe40000011450 */
[----:B------:R-:W0:Y:S02]  /*a0c0*/  SYNCS.PHASECHK.TRANS64.TRYWAIT P4, [R84+URZ+0x2a890], R85 ;  /* 0x02a89055540075a7 */ /* 0x000e24000808017f */
[----:B0-----:R-:W-:Y:S05]  /*a0d0*/  @!P4 BRA `(.L_x_2756) ;  /* 0x000001bc0044c947 */ /* 0x001fea0003800000 */
.L_x_3041:
[----:B------:R-:W-:Y:S05]  /*a0e0*/  BSYNC B1 ;  /* 0x0000000000017941 */ /* 0x000fea0003800000 */
.L_x_2755:
        /* <DEDUP_REMOVED lines=25> */
.L_x_3045:
        /* <DEDUP_REMOVED lines=8> */
[----:B------:R-:W-:Y:S01]  /*a300*/  @!P5 SHF.L.U32 R11, R166, 0x3, RZ ;  /* 0x00000003a60bd819 */ /* 0x000fe200000006ff */
        /* <DEDUP_REMOVED lines=28> */
.L_x_2759:
[----:B------:R-:W-:Y:S05]  /*a4d0*/  BSYNC B1 ;  /* 0x0000000000017941 */ /* 0x000fea0003800000 */
.L_x_2758:
[----:B------:R-:W-:-:S03]  /*a4e0*/  UMOV UR4, 0xffffffff ;  /* 0xffffffff00047882 */ /* 0x000fc60000000000 */
[----:B------:R-:W-:Y:S05]  /*a4f0*/  BRA.DIV UR4, `(.L_x_2760) ;  /* 0x000001ba049c7947 */ /* 0x000fea000b800000 */
[----:B-1----:R-:W1:Y:S04]  /*a500*/  SHFL.IDX PT, R33, R33, 0x1, 0x1c1f ;  /* 0x003c1f0021217f89 */ /* 0x002e6800000e0000 */
[----:B------:R-:W0:Y:S02]  /*a510*/  SHFL.IDX PT, R32, R32, 0x1, 0x1c1f ;  /* 0x003c1f0020207f89 */ /* 0x000e2400000e0000 */
.L_x_3049:
        /* <DEDUP_REMOVED lines=8> */
[----:B------:R-:W-:Y:S01]  /*a5a0*/  @!P5 SHF.L.U32 R11, R166, 0x3, RZ ;  /* 0x00000003a60bd819 */ /* 0x000fe200000006ff */
        /* <DEDUP_REMOVED lines=28> */
.L_x_2700:
[----:B------:R-:W-:Y:S05]  /*a770*/  BSYNC B0 ;  /* 0x0000000000007941 */ /* 0x000fea0003800000 */
.L_x_2664:
        /* <DEDUP_REMOVED lines=12> */
[----:B------:R-:W-:-:S04]  /*a840*/  @!P4 IADD3 R11, R84, 0x2a8a0, RZ ;  /* 0x0002a8a0540bc810 */ /* 0x000fc80007ffe0ff */
[----:B------:R-:W-:-:S04]  /*a850*/  @!P4 PRMT R11, RZ, 0x654, R11 ;  /* 0x00000654ff0bc816 */ /* 0x000fc8000000000b */
[----:B------:R0:W-:Y:S01]  /*a860*/  @!P4 SYNCS.ARRIVE.TRANS64.RED.A1T0 RZ, [R11+URZ], RZ ;  /* 0x000000ff0bffc9a7 */ /* 0x0001e2000810043f */
[----:B------:R-:W-:Y:S05]  /*a870*/  @!P0 BRA `(.L_x_2762) ;  /* 0x0000000000048947 */ /* 0x000fea0003800000 */
[----:B------:R-:W-:Y:S01]  /*a880*/  BPT.TRAP 0x1 ;  /* 0x000000040000795c */ /* 0x000fe20000300000 */
.L_x_2762:
[----:B------:R-:W-:Y:S05]  /*a890*/  BSYNC B0 ;  /* 0x0000000000007941 */ /* 0x000fea0003800000 */
.L_x_2761:
[----:B------:R-:W3:Y:S01]  /*a8a0*/  SYNCS.PHASECHK.TRANS64.TRYWAIT P0, [R84+URZ+0x2a8b0], R85 ;  /* 0x02a8b055540075a7 */ /* 0x000ee2000800017f */
[----:B------:R-:W-:Y:S04]  /*a8b0*/  BSSY B0, `(.L_x_2763) ;  /* 0x0000002000007945 */ /* 0x000fe80003800000 */
[----:B---3--:R-:W-:Y:S05]  /*a8c0*/  @!P0 BRA `(.L_x_2764) ;  /* 0x000001b400f48947 */ /* 0x008fea0003800000 */
.L_x_3050:
[----:B------:R-:W-:Y:S05]  /*a8d0*/  BSYNC B0 ;  /* 0x0000000000007941 */ /* 0x000fea0003800000 */
.L_x_2763:
        /* <DEDUP_REMOVED lines=20> */
[----:B------:R-:W-:Y:S01]  /*aa20*/  IMAD R33, R11, 0x2, R120 ;  /* 0x000000020b217824 */ /* 0x000fe200078e0278 */
[----:B------:R-:W-:Y:S01]  /*aa30*/  LEA.HI.X R32, R12, UR7, R15, 0x1, P5 ;  /* 0x000000070c207c11 */ /* 0x000fe2000a8f0c0f */
[----:B------:R0:W1:Y:S01]  /*aa40*/  SHFL.IDX PT, R28, R27, RZ, 0x1c1f ;  /* 0x001c1fff1b1c7589 */ /* 0x00006200000e0000 */
[----:B------:R-:W-:-:S03]  /*aa50*/  LEA R11, R13, R120, 0x1 ;  /* 0x000000780d0b7211 */ /* 0x000fc600078e08ff */
        /* <DEDUP_REMOVED lines=22> */
.L_x_2766:
[----:B------:R-:W-:Y:S05]  /*abc0*/  BSYNC B0 ;  /* 0x0000000000007941 */ /* 0x000fea0003800000 */
.L_x_2765:
        /* <DEDUP_REMOVED lines=25> */
.L_x_2768:
[----:B------:R-:W-:Y:S05]  /*ad60*/  BSYNC B0 ;  /* 0x0000000000007941 */ /* 0x000fea0003800000 */
.L_x_2767:
        /* <DEDUP_REMOVED lines=8> */
[----:B------:R-:W-:-:S03]  /*adf0*/  ISETP.NE.AND P5, PT, R122, RZ, PT ;  /* 0x000000ff7a00720c */ /* 0x000fc60003fa5270 */
[----:B------:R-:W-:Y:S02]  /*ae00*/  @!P4 PRMT R84, RZ, 0x654, R84 ;  /* 0x00000654ff54c816 */ /* 0x000fe40000000054 */
[----:B------:R-:W-:Y:S02]  /*ae10*/  IADD3 R18, R18, 0x1, RZ ;  /* 0x0000000112127810 */ /* 0x000fe40007ffe0ff */
[----:B------:R-:W-:Y:S01]  /*ae20*/  PLOP3.LUT P0, PT, PT, PT, PT, 0x8, 0x0 ;  /* 0x000000000000781c */ /* 0x000fe20003f0e170 */
[----:B------:R3:W-:Y:S01]  /*ae30*/  @!P4 SYNCS.ARRIVE.TRANS64.RED.A1T0 RZ, [R84+URZ], RZ ;  /* 0x000000ff54ffc9a7 */ /* 0x0007e2000810043f */
[----:B------:R-:W-:-:S04]  /*ae40*/  ISETP.NE.AND P4, PT, R18, 0x2, PT ;  /* 0x000000021200780c */ /* 0x000fc80003f85270 */
[----:B--2---:R-:W-:Y:S02]  /*ae50*/  SEL R12, RZ, 0x1, P4 ;  /* 0x00000001ff0c7807 */ /* 0x004fe40002000000 */
[----:B------:R-:W-:Y:S02]  /*ae60*/  SEL R18, R18, RZ, P4 ;  /* 0x000000ff12127207 */ /* 0x000fe40002000000 */
[----:B------:R-:W-:Y:S01]  /*ae70*/  LOP3.LUT R171, R171, R12, RZ, 0x3c, !PT ;  /* 0x0000000cabab7212 */ /* 0x000fe200078e3cff */
[----:B---3--:R-:W-:Y:S06]  /*ae80*/  @P5 BRA `(.L_x_2769) ;  /* 0xffffff7c00205947 */ /* 0x008fec000383ffff */
.L_x_2659:
[----:B------:R-:W2:Y:S01]  /*ae90*/  LDC R0, c[0x0][0x448] ;  /* 0x00011200ff007b82 */ /* 0x000ea20000000800 */
[----:B------:R-:W-:Y:S01]  /*aea0*/  BSSY B0, `(.L_x_2770) ;  /* 0x0000011000007945 */ /* 0x000fe20003800000 */
[----:B------:R-:W-:Y:S02]  /*aeb0*/  MOV R72, RZ ;  /* 0x000000ff00487202 */ /* 0x000fe40000000f00 */
[----:B--2---:R-:W-:Y:S01]  /*aec0*/  ISETP.NE.AND P1, PT, R0, 0x1, PT ;  /* 0x000000010000780c */ /* 0x004fe20003f25270 */
[----:B------:R-:W-:-:S12]  /*aed0*/  VIADD R0, R186, 0x7f ;  /* 0x0000007fba007836 */ /* 0x000fd80000000000 */
[----:B------:R-:W2:Y:S08]  /*aee0*/  @P1 LDC R3, c[0x0][0x44c] ;  /* 0x00011300ff031b82 */ /* 0x000eb00000000800 */
[----:B------:R-:W3:Y:S01]  /*aef0*/  @P1 LDC R4, c[0x0][0x450] ;  /* 0x00011400ff041b82 */ /* 0x000ee20000000800 */
[----:B--2---:R-:W-:-:S05]  /*af00*/  @P1 IMAD.HI.U32 R3, R0, R3, RZ ;  /* 0x0000000300031227 */ /* 0x004fca00078e00ff */
[----:B---3--:R-:W-:-:S05]  /*af10*/  @P1 SHF.R.U32.HI R0, RZ, R4, R3 ;  /* 0x00000004ff001219 */ /* 0x008fca0000011603 */
[----:B------:R-:W-:-:S04]  /*af20*/  IMAD.IADD R0, R195, 0x1, R0 ;  /* 0x00000001c3007824 */ /* 0x000fc800078e0200 */
[----:B------:R-:W-:-:S05]  /*af30*/  IMAD.HI R0, R0, 0x2aaaaaab, RZ ;  /* 0x2aaaaaab00007827 */ /* 0x000fca00078e02ff */
[----:B------:R-:W-:-:S04]  /*af40*/  SHF.R.U32.HI R3, RZ, 0x1f, R0 ;  /* 0x0000001fff037819 */ /* 0x000fc80000011600 */
[----:B------:R-:W-:-:S04]  /*af50*/  LEA.HI.SX32 R3, R0, R3, 0x1c ;  /* 0x0000000300037211 */ /* 0x000fc800078fe2ff */
[----:B------:R-:W-:-:S04]  /*af60*/  VIMNMX R196, R196, R3, PT ;  /* 0x00000003c4c47248 */ /* 0x000fc80003fe0100 */
[----:B------:R-:W-:Y:S01]  /*af70*/  ISETP.GE.AND P1, PT, R196, 0x1, PT ;  /* 0x00000001c400780c */ /* 0x000fe20003f26270 */
[----:B------:R-:W-:-:S12]  /*af80*/  @P0 BRA `(.L_x_2771) ;  /* 0x0000000000080947 */ /* 0x000fd80003800000 */
[----:B------:R-:W2:Y:S02]  /*af90*/  FENCE.VIEW.ASYNC.G ;  /* 0x00000000000073c6 */ /* 0x000ea40000000100 */
[----:B--2---:R-:W-:Y:S06]  /*afa0*/  BAR.ARV 0xc, 0x180 ;  /* 0x0306000000007b1d */ /* 0x004fec0000002000 */
.L_x_2771:
[----:B------:R-:W-:Y:S05]  /*afb0*/  BSYNC B0 ;  /* 0x0000000000007941 */ /* 0x000fea0003800000 */
.L_x_2770:
[----:B------:R-:W-:Y:S04]  /*afc0*/  BSSY B0, `(.L_x_2772) ;  /* 0x000001f000007945 */ /* 0x000fe80003800000 */
[----:B------:R-:W-:Y:S05]  /*afd0*/  @!P1 BRA `(.L_x_2773) ;  /* 0x0000000000749947 */ /* 0x000fea0003800000 */
[----:B------:R-:W-:Y:S01]  /*afe0*/  ISETP.NE.AND P0, PT, R201, RZ, PT ;  /* 0x000000ffc900720c */ /* 0x000fe20003f05270 */
[----:B------:R-:W-:-:S03]  /*aff0*/  ULDC UR4, c[0x0][0x9f0] ;  /* 0x00027c0000047ab9 */ /* 0x000fc60000000800 */
[----:B------:R-:W-:-:S04]  /*b000*/  SEL R9, R201, UR4, P0 ;  /* 0x00000004c9097c07 */ /* 0x000fc80008000000 */
[-C--:B------:R-:W-:Y:S02]  /*b010*/  IABS R6, R9.reuse ;  /* 0x0000000900067213 */ /* 0x080fe40000000000 */
[----:B------:R-:W-:Y:S02]  /*b020*/  IADD3 R0, R9, -0x1, R196 ;  /* 0xffffffff09007810 */ /* 0x000fe40007ffe0c4 */
[----:B------:R-:W2:Y:S01]  /*b030*/  I2F.RP R3, R6 ;  /* 0x0000000600037306 */ /* 0x000ea20000209400 */
[-C--:B------:R-:W-:Y:S02]  /*b040*/  IABS R10, R9.reuse ;  /* 0x00000009000a7213 */ /* 0x080fe40000000000 */
[----:B------:R-:W-:Y:S02]  /*b050*/  IABS R8, R0 ;  /* 0x0000000000087213 */ /* 0x000fe40000000000 */
[----:B------:R-:W-:-:S04]  /*b060*/  LOP3.LUT R0, R0, R9, RZ, 0x3c, !PT ;  /* 0x0000000900007212 */ /* 0x000fc800078e3cff */
[----:B------:R-:W-:Y:S01]  /*b070*/  ISETP.GE.AND P2, PT, R0, RZ, PT ;  /* 0x000000ff0000720c */ /* 0x000fe20003f46270 */
[----:B--2---:R-:W2:Y:S02]  /*b080*/  MUFU.RCP R3, R3 ;  /* 0x0000000300037308 */ /* 0x004ea40000001000 */
[----:B--2---:R-:W-:Y:S01]  /*b090*/  VIADD R4, R3, 0xffffffe ;  /* 0x0ffffffe03047836 */ /* 0x004fe20000000000 */
[----:B------:R-:W-:-:S05]  /*b0a0*/  IADD3 R3, RZ, -R10, RZ ;  /* 0x8000000aff037210 */ /* 0x000fca0007ffe0ff */
[----:B------:R2:W3:Y:S02]  /*b0b0*/  F2I.FTZ.U32.TRUNC.NTZ R5, R4 ;  /* 0x0000000400057305 */ /* 0x0004e4000021f000 */
[----:B--2---:R-:W-:Y:S02]  /*b0c0*/  IMAD.MOV.U32 R4, RZ, RZ, RZ ;  /* 0x000000ffff047224 */ /* 0x004fe400078e00ff */
[----:B---3--:R-:W-:-:S04]  /*b0d0*/  IMAD.MOV R7, RZ, RZ, -R5 ;  /* 0x000000ffff077224 */ /* 0x008fc800078e0a05 */
[----:B------:R-:W-:-:S04]  /*b0e0*/  IMAD R7, R7, R6, RZ ;  /* 0x0000000607077224 */ /* 0x000fc800078e02ff */
[----:B------:R-:W-:-:S06]  /*b0f0*/  IMAD.HI.U32 R5, R5, R7, R4 ;  /* 0x0000000705057227 */ /* 0x000fcc00078e0004 */
        /* <DEDUP_REMOVED lines=11> */
.L_x_2773:
[----:B------:R-:W-:Y:S05]  /*b1b0*/  BSYNC B0 ;  /* 0x0000000000007941 */ /* 0x000fea0003800000 */
.L_x_2772:
[-C--:B------:R-:W-:Y:S01]  /*b1c0*/  IMAD R185, R207, R72.reuse, RZ ;  /* 0x00000048cfb97224 */ /* 0x080fe200078e02ff */
        /* <DEDUP_REMOVED lines=43> */
[----:B--2---:R-:W-:-:S05]  /*b480*/  LEA.HI R3, R0, R0, RZ, 0x1 ;  /* 0x0000000000037211 */ /* 0x004fca00078f08ff */
[----:B------:R-:W-:Y:S02]  /*b490*/  PLOP3.LUT P0, PT, PT, PT, UP0, 0x80, 0x0 ;  /* 0x000000000000781c */ /* 0x000fe40003f0f008 */
[----:B------:R-:W-:-:S04]  /*b4a0*/  LOP3.LUT R3, R3, 0x1e, RZ, 0xc0, !PT ;  /* 0x0000001e03037812 */ /* 0x000fc800078ec0ff */
[----:B------:R-:W-:-:S04]  /*b4b0*/  IADD3 R3, R0, -R3, RZ ;  /* 0x8000000300037210 */ /* 0x000fc80007ffe0ff */
        /* <DEDUP_REMOVED lines=19> */
[----:B012-45:R-:W-:Y:S05]  /*b5f0*/  CALL.ABS.NOINC R14 ;  /* 0x000000000e007343 */ /* 0x037fea0003c00000 */
.L_x_2775:
        /* <DEDUP_REMOVED lines=12> */
.L_x_2779:
[----:B---3--:R3:W0:Y:S02]  /*b6c0*/  SYNCS.PHASECHK.TRANS64.TRYWAIT P0, [R2+URZ+0x2a800], R3 ;  /* 0x02a80003020075a7 */ /* 0x008624000800017f */
[----:B0-----:R-:W-:Y:S05]  /*b6d0*/  @!P0 NANOSLEEP.SYNCS 0x989680 ;  /* 0x009896800000895d */ /* 0x001fea0003900000 */
[----:B------:R-:W0:Y:S02]  /*b6e0*/  @!P0 SYNCS.PHASECHK.TRANS64 P0, [R2+URZ+0x2a800], R3 ;  /* 0x02a80003020085a7 */ /* 0x000e24000800007f */
[----:B0-----:R-:W-:Y:S05]  /*b6f0*/  @!P0 BRA `(.L_x_2779) ;  /* 0xfffffffc00f08947 */ /* 0x001fea000383ffff */
.L_x_2778:
[----:B------:R-:W-:Y:S05]  /*b700*/  BSYNC B0 ;  /* 0x0000000000007941 */ /* 0x000fea0003800000 */
.L_x_2777:
[----:B------:R-:W-:Y:S05]  /*b710*/  BRA `(.L_x_2780) ;  /* 0x0000006c005c7947 */ /* 0x000fea0003800000 */
.L_x_2776:
        /* <DEDUP_REMOVED lines=13> */
[----:B0-----:R-:W-:Y:S01]  /*b7f0*/  IMAD.IADD R27, R3, 0x1, R25 ;  /* 0x00000001031b7824 */ /* 0x001fe200078e0219 */
[----:B----4-:R-:W-:Y:S01]  /*b800*/  IADD3 R29, R5, R141, RZ ;  /* 0x0000008d051d7210 */ /* 0x010fe20007ffe0ff */
[----:B------:R-:W-:Y:S06]  /*b810*/  @!P0 BRA `(.L_x_2781) ;  /* 0x0000000000408947 */ /* 0x000fec0003800000 */
        /* <DEDUP_REMOVED lines=15> */
[----:B01----:R-:W-:Y:S05]  /*b910*/  CALL.ABS.NOINC R14 ;  /* 0x000000000e007343 */ /* 0x003fea0003c00000 */
.L_x_2781:
[----:B------:R-:W-:Y:S01]  /*b920*/  ULDC.U8 UR4, c[0x0][0x410] ;  /* 0x0001040000047ab9 */ /* 0x000fe20000000000 */
[----:B------:R-:W-:Y:S01]  /*b930*/  BSSY B0, `(.L_x_2782) ;  /* 0x00006ad000007945 */ /* 0x000fe20003800000 */
[----:B------:R-:W-:Y:S01]  /*b940*/  ISETP.NE.AND P0, PT, RZ, UR4, PT ;  /* 0x00000004ff007c0c */ /* 0x000fe2000bf05270 */
[----:B------:R-:W-:-:S12]  /*b950*/  IMAD.IADD R69, R170, 0x1, R186 ;  /* 0x00000001aa457824 */ /* 0x000fd800078e02ba */
[----:B------:R-:W-:Y:S05]  /*b960*/  @!P0 BRA `(.L_x_2783) ;  /* 0x0000003400848947 */ /* 0x000fea0003800000 */
[----:B------:R-:W0:Y:S01]  /*b970*/  LDC R10, c[0x0][0x448] ;  /* 0x00011200ff0a7b82 */ /* 0x000e220000000800 */
[----:B------:R-:W-:Y:S01]  /*b980*/  IMAD R3, R206, 0x40, R69 ;  /* 0x00000040ce037824 */ /* 0x000fe200078e0245 */
[----:B------:R-:W-:Y:S01]  /*b990*/  ULDC.64 UR4, c[0x0][0x3f8] ;  /* 0x0000fe0000047ab9 */ /* 0x000fe20000000a00 */
[----:B------:R-:W-:Y:S01]  /*b9a0*/  ULDC.64 UR6, c[0x0][0x408] ;  /* 0x0001020000067ab9 */ /* 0x000fe20000000a00 */
[----:B------:R-:W-:Y:S01]  /*b9b0*/  MOV R4, R24 ;  /* 0x0000001800047202 */ /* 0x000fe20000000f00 */
[----:B------:R-:W-:Y:S01]  /*b9c0*/  IMAD.MOV.U32 R6, RZ, RZ, R140 ;  /* 0x000000ffff067224 */ /* 0x000fe200078e008c */
[----:B------:R-:W-:Y:S02]  /*b9d0*/  MOV R7, R29 ;  /* 0x0000001d00077202 */ /* 0x000fe40000000f00 */
[----:B------:R-:W-:Y:S02]  /*b9e0*/  SHF.R.S32.HI R76, RZ, 0x1f, R175 ;  /* 0x0000001fff4c7819 */ /* 0x000fe400000114af */
[----:B------:R-:W-:-:S02]  /*b9f0*/  SHF.R.S32.HI R74, RZ, 0x1f, R173 ;  /* 0x0000001fff4a7819 */ /* 0x000fc400000114ad */
[----:B------:R-:W-:Y:S02]  /*ba00*/  SHF.R.S32.HI R73, RZ, 0x1f, R172 ;  /* 0x0000001fff497819 */ /* 0x000fe400000114ac */
[----:B------:R-:W-:Y:S02]  /*ba10*/  SHF.R.S32.HI R75, RZ, 0x1f, R174 ;  /* 0x0000001fff4b7819 */ /* 0x000fe400000114ae */
[----:B0-----:R-:W-:-:S13]  /*ba20*/  ISETP.NE.AND P0, PT, R10, 0x1, PT ;  /* 0x000000010a00780c */ /* 0x001fda0003f05270 */
[----:B------:R-:W0:Y:S08]  /*ba30*/  @P0 LDC R0, c[0x0][0x44c] ;  /* 0x00011300ff000b82 */ /* 0x000e300000000800 */
[----:B------:R-:W2:Y:S01]  /*ba40*/  @P0 LDC R5, c[0x0][0x450] ;  /* 0x00011400ff050b82 */ /* 0x000ea20000000800 */
[----:B0-----:R-:W-:-:S05]  /*ba50*/  @P0 IMAD.HI.U32 R0, R3, R0, RZ ;  /* 0x0000000003000227 */ /* 0x001fca00078e00ff */
[----:B--2---:R-:W-:Y:S01]  /*ba60*/  @P0 SHF.R.U32.HI R3, RZ, R5, R0 ;  /* 0x00000005ff030219 */ /* 0x004fe20000011600 */
        /* <DEDUP_REMOVED lines=18> */
[----:B------:R0:W2:Y:S04]  /*bb90*/  SHFL.IDX PT, R9, R0, RZ, 0x1c1f ;  /* 0x001c1fff00097589 */ /* 0x0000a800000e0000 */
[----:B------:R0:W3:Y:S04]  /*bba0*/  SHFL.IDX PT, R8, R65, RZ, 0x1c1f ;  /* 0x001c1fff41087589 */ /* 0x0000e800000e0000 */
[----:B------:R0:W4:Y:S04]  /*bbb0*/  SHFL.IDX PT, R30, R63, RZ, 0x1c1f ;  /* 0x001c1fff3f1e7589 */ /* 0x00012800000e0000 */
[----:B------:R0:W0:Y:S02]  /*bbc0*/  SHFL.IDX PT, R31, R3, RZ, 0x1c1f ;  /* 0x001c1fff031f7589 */ /* 0x00002400000e0000 */
.L_x_3056:
        /* <DEDUP_REMOVED lines=24> */
[C---:B------:R-:W-:Y:S02]  /*bd50*/  @!P3 SHF.L.U32 R26, R175.reuse, 0x1, RZ ;  /* 0x00000001af1ab819 */ /* 0x040fe400000006ff */
[----:B------:R-:W-:Y:S02]  /*bd60*/  @!P3 SHF.L.U64.HI R5, R175, 0x1, R76 ;  /* 0x00000001af05b819 */ /* 0x000fe4000001024c */
[C---:B------:R-:W-:Y:S01]  /*bd70*/  @!P2 IMAD.SHL.U32 R20, R173.reuse, 0x2, RZ ;  /* 0x00000002ad14a824 */ /* 0x040fe200078e00ff */
[----:B-1-3--:R-:W-:Y:S01]  /*bd80*/  @!P3 IADD3 R28, P6, R8, R26, RZ ;  /* 0x0000001a081cb210 */ /* 0x00afe20007fde0ff */
[----:B------:R-:W-:Y:S01]  /*bd90*/  @!P1 IMAD.SHL.U32 R12, R174, 0x2, RZ ;  /* 0x00000002ae0c9824 */ /* 0x000fe200078e00ff */
[----:B------:R-:W-:Y:S01]  /*bda0*/  @!P2 SHF.L.U64.HI R4, R173, 0x1, R74 ;  /* 0x00000001ad04a819 */ /* 0x000fe2000001024a */
[----:B------:R-:W-:Y:S01]  /*bdb0*/  @!P0 IMAD.SHL.U32 R32, R172, 0x2, RZ ;  /* 0x00000002ac208824 */ /* 0x000fe200078e00ff */
[----:B--2---:R-:W-:Y:S01]  /*bdc0*/  @!P3 IADD3.X R29, R9, R5, RZ, P6, !PT ;  /* 0x00000005091db210 */ /* 0x004fe200037fe4ff */
[----:B----4-:R-:W-:Y:S01]  /*bdd0*/  @!P4 IMAD.MOV.U32 R7, RZ, RZ, R30 ;  /* 0x000000ffff07c224 */ /* 0x010fe200078e001e */
[----:B------:R-:W-:-:S02]  /*bde0*/  @!P2 IADD3 R24, P6, R8, R20, RZ ;  /* 0x000000140818a210 */ /* 0x000fc40007fde0ff */
[----:B0-----:R-:W-:Y:S02]  /*bdf0*/  @!P3 IADD3 R26, P5, R31, R26, RZ ;  /* 0x0000001a1f1ab210 */ /* 0x001fe40007fbe0ff */
[----:B------:R-:W-:Y:S01]  /*be00*/  @!P1 SHF.L.U64.HI R6, R174, 0x1, R75 ;  /* 0x00000001ae069819 */ /* 0x000fe2000001024b */
[----:B------:R-:W-:Y:S01]  /*be10*/  @!P2 IMAD.X R25, R9, 0x1, R4, P6 ;  /* 0x000000010919a824 */ /* 0x000fe200030e0604 */
[----:B------:R-:W-:Y:S01]  /*be20*/  @!P1 IADD3 R14, P6, R8, R12, RZ ;  /* 0x0000000c080e9210 */ /* 0x000fe20007fde0ff */
[----:B------:R-:W-:Y:S01]  /*be30*/  @!P3 IMAD.X R27, R30, 0x1, R5, P5 ;  /* 0x000000011e1bb824 */ /* 0x000fe200028e0605 */
[----:B------:R-:W-:Y:S01]  /*be40*/  @!P2 IADD3 R20, P5, R31, R20, RZ ;  /* 0x000000141f14a210 */ /* 0x000fe20007fbe0ff */
[----:B------:R-:W-:Y:S01]  /*be50*/  @!P4 IMAD.MOV.U32 R5, RZ, RZ, R9 ;  /* 0x000000ffff05c224 */ /* 0x000fe200078e0009 */
[----:B------:R-:W-:Y:S01]  /*be60*/  @!P0 SHF.L.U64.HI R34, R172, 0x1, R73 ;  /* 0x00000001ac228819 */ /* 0x000fe20000010249 */
[----:B------:R-:W-:Y:S01]  /*be70*/  @!P1 IMAD.X R15, R9, 0x1, R6, P6 ;  /* 0x00000001090f9824 */ /* 0x000fe200030e0606 */
[----:B------:R-:W-:-:S02]  /*be80*/  @!P2 IADD3.X R21, R30, R4, RZ, P5, !PT ;  /* 0x000000041e15a210 */ /* 0x000fc40002ffe4ff */
[----:B------:R-:W-:Y:S02]  /*be90*/  ISETP.GE.AND P5, PT, R176, UR4, PT ;  /* 0x00000004b0007c0c */ /* 0x000fe4000bfa6270 */
[----:B------:R-:W-:Y:S02]  /*bea0*/  @!P1 IADD3 R12, P6, R31, R12, RZ ;  /* 0x0000000c1f0c9210 */ /* 0x000fe40007fde0ff */
[----:B------:R-:W-:-:S03]  /*beb0*/  @!P4 MOV R4, R8 ;  /* 0x000000080004c202 */ /* 0x000fc60000000f00 */
[----:B------:R-:W-:Y:S01]  /*bec0*/  @!P1 IMAD.X R13, R30, 0x1, R6, P6 ;  /* 0x000000011e0d9824 */ /* 0x000fe200030e0606 */
[----:B------:R-:W-:Y:S01]  /*bed0*/  @!P0 IADD3 R10, P6, R8, R32, RZ ;  /* 0x00000020080a8210 */ /* 0x000fe20007fde0ff */
[----:B------:R-:W-:Y:S01]  /*bee0*/  @!P4 IMAD.WIDE R4, R160, 0x2, R4 ;  /* 0x00000002a004c825 */ /* 0x000fe200078e0204 */
[----:B------:R-:W-:-:S03]  /*bef0*/  @!P4 MOV R6, R31 ;  /* 0x0000001f0006c202 */ /* 0x000fc60000000f00 */
[----:B------:R-:W-:Y:S01]  /*bf00*/  @!P0 IMAD.X R11, R9, 0x1, R34, P6 ;  /* 0x00000001090b8824 */ /* 0x000fe200030e0622 */
[----:B------:R0:W5:Y:S01]  /*bf10*/  @!P4 LD.E.64 R60, desc[UR60][R4.64] ;  /* 0x0000003c043cc980 */ /* 0x000162000c101b00 */
[----:B------:R-:W-:Y:S01]  /*bf20*/  @!P4 IMAD.WIDE R6, R160, 0x2, R6 ;  /* 0x00000002a006c825 */ /* 0x000fe200078e0206 */
[----:B------:R-:W-:-:S04]  /*bf30*/  @!P5 SHF.L.U64.HI R33, R176, 0x1, R225 ;  /* 0x00000001b021d819 */ /* 0x000fc800000102e1 */
[----:B------:R1:W5:Y:S01]  /*bf40*/  @!P4 LD.E.64 R58, desc[UR60][R6.64] ;  /* 0x0000003c063ac980 */ /* 0x000362000c101b00 */
[----:B0-----:R-:W-:Y:S02]  /*bf50*/  @!P0 IADD3 R4, P6, R31, R32, RZ ;  /* 0x000000201f048210 */ /* 0x001fe40007fde0ff */
[----:B------:R-:W-:-:S03]  /*bf60*/  @!P5 SHF.L.U32 R32, R176, 0x1, RZ ;  /* 0x00000001b020d819 */ /* 0x000fc600000006ff */
[----:B------:R-:W-:Y:S01]  /*bf70*/  @!P0 IMAD.X R5, R30, 0x1, R34, P6 ;  /* 0x000000011e058824 */ /* 0x000fe200030e0622 */
[-C--:B-1----:R-:W-:Y:S02]  /*bf80*/  @!P5 IADD3 R6, P4, R8, R32.reuse, RZ ;  /* 0x000000200806d210 */ /* 0x082fe40007f9e0ff */
[----:B------:R-:W-:Y:S02]  /*bf90*/  @!P5 IADD3 R8, P6, R31, R32, RZ ;  /* 0x000000201f08d210 */ /* 0x000fe40007fde0ff */
[----:B------:R-:W-:Y:S02]  /*bfa0*/  CS2R R56, SRZ ;  /* 0x0000000000387805 */ /* 0x000fe4000001ff00 */
[----:B------:R-:W-:Y:S01]  /*bfb0*/  CS2R R54, SRZ ;  /* 0x0000000000367805 */ /* 0x000fe2000001ff00 */
[----:B------:R-:W-:Y:S01]  /*bfc0*/  @!P5 IMAD.X R7, R9, 0x1, R33, P4 ;  /* 0x000000010907d824 */ /* 0x000fe200020e0621 */
        /* <DEDUP_REMOVED lines=19> */
.L_x_2786:
[----:B------:R-:W-:Y:S05]  /*c100*/  BSYNC B1 ;  /* 0x0000000000017941 */ /* 0x000fea0003800000 */
.L_x_2785:
[----:B0----5:R-:W-:Y:S01]  /*c110*/  IMAD.MOV.U32 R4, RZ, RZ, R58 ;  /* 0x000000ffff047224 */ /* 0x021fe200078e003a */
[----:B------:R-:W-:Y:S01]  /*c120*/  MOV R6, R54 ;  /* 0x0000003600067202 */ /* 0x000fe20000000f00 */
[----:B------:R-:W-:Y:S01]  /*c130*/  IMAD.MOV.U32 R7, RZ, RZ, R55 ;  /* 0x000000ffff077224 */ /* 0x000fe200078e0037 */
[----:B------:R-:W-:Y:S01]  /*c140*/  UMOV UR4, 0xffffffff ;  /* 0xffffffff00047882 */ /* 0x000fe20000000000 */
[----:B------:R-:W-:Y:S01]  /*c150*/  IMAD.MOV.U32 R5, RZ, RZ, R59 ;  /* 0x000000ffff057224 */ /* 0x000fe200078e003b */
[----:B------:R-:W-:Y:S01]  /*c160*/  PRMT R88, R4, 0x7610, R88 ;  /* 0x0000761004587816 */ /* 0x000fe20000000058 */
[----:B------:R-:W-:Y:S01]  /*c170*/  IMAD.MOV.U32 R4, RZ, RZ, R50 ;  /* 0x000000ffff047224 */ /* 0x000fe200078e0032 */
[----:B------:R-:W-:Y:S01]  /*c180*/  PRMT R83, R6, 0x5410, R7 ;  /* 0x0000541006537816 */ /* 0x000fe20000000007 */
[----:B------:R-:W-:Y:S01]  /*c190*/  IMAD.MOV.U32 R6, RZ, RZ, R46 ;  /* 0x000000ffff067224 */ /* 0x000fe200078e002e */
[----:B------:R-:W-:Y:S01]  /*c1a0*/  PRMT R87, R5, 0x7610, R87 ;  /* 0x0000761005577816 */ /* 0x000fe20000000057 */
[----:B------:R-:W-:Y:S01]  /*c1b0*/  IMAD.MOV.U32 R7, RZ, RZ, R47 ;  /* 0x000000ffff077224 */ /* 0x000fe200078e002f */
[----:B------:R-:W-:-:S02]  /*c1c0*/  MOV R5, R51 ;  /* 0x0000003300057202 */ /* 0x000fc40000000f00 */
[----:B----4-:R-:W-:Y:S02]  /*c1d0*/  CS2R R30, SRZ ;  /* 0x00000000001e7805 */ /* 0x010fe4000001ff00 */
[----:B------:R-:W-:Y:S01]  /*c1e0*/  PRMT R79, R5, 0x5410, R4 ;  /* 0x00005410054f7816 */ /* 0x000fe20000000004 */
[----:B------:R-:W-:Y:S01]  /*c1f0*/  IMAD.MOV.U32 R5, RZ, RZ, R43 ;  /* 0x000000ffff057224 */ /* 0x000fe200078e002b */
[----:B------:R-:W-:Y:S01]  /*c200*/  PRMT R77, R6, 0x5410, R7 ;  /* 0x00005410064d7816 */ /* 0x000fe20000000007 */
[----:B------:R-:W-:Y:S01]  /*c210*/  IMAD.MOV.U32 R6, RZ, RZ, R38 ;  /* 0x000000ffff067224 */ /* 0x000fe200078e0026 */
[----:B------:R-:W-:Y:S02]  /*c220*/  MOV R4, R42 ;  /* 0x0000002a00047202 */ /* 0x000fe40000000f00 */
        /* <DEDUP_REMOVED lines=18> */
[----:B------:R-:W-:Y:S02]  /*c350*/  MOV R4, R44 ;  /* 0x0000002c00047202 */ /* 0x000fe40000000f00 */
[----:B------:R-:W-:Y:S02]  /*c360*/  MOV R7, R37 ;  /* 0x0000002500077202 */ /* 0x000fe40000000f00 */
[----:B------:R-:W-:Y:S02]  /*c370*/  PRMT R71, R4, 0x5410, R5 ;  /* 0x0000541004477816 */ /* 0x000fe40000000005 */
[----:B------:R-:W-:Y:S01]  /*c380*/  PRMT R66, R6, 0x5410, R7 ;  /* 0x0000541006427816 */ /* 0x000fe20000000007 */
[----:B------:R-:W-:Y:S06]  /*c390*/  BRA.DIV UR4, `(.L_x_2787) ;  /* 0x0000019e04c87947 */ /* 0x000fec000b800000 */
[----:B------:R-:W0:Y:S04]  /*c3a0*/  SHFL.IDX PT, R0, R0, 0x1, 0x1c1f ;  /* 0x003c1f0000007f89 */ /* 0x000e2800000e0000 */
[----:B------:R-:W4:Y:S04]  /*c3b0*/  SHFL.IDX PT, R65, R65, 0x1, 0x1c1f ;  /* 0x003c1f0041417f89 */ /* 0x000f2800000e0000 */
[----:B------:R-:W0:Y:S04]  /*c3c0*/  SHFL.IDX PT, R63, R63, 0x1, 0x1c1f ;  /* 0x003c1f003f3f7f89 */ /* 0x000e2800000e0000 */
[----:B------:R0:W0:Y:S02]  /*c3d0*/  SHFL.IDX PT, R62, R3, 0x1, 0x1c1f ;  /* 0x003c1f00033e7f89 */ /* 0x00002400000e0000 */
.L_x_3062:
[----:B------:R-:W-:Y:S01]  /*c3e0*/  VIADD R4, R69, 0x40 ;  /* 0x0000004045047836 */ /* 0x000fe20000000000 */
[----:B0-----:R-:W-:Y:S01]  /*c3f0*/  LOP3.LUT R3, R181, 0x18, R16, 0xf8, !PT ;  /* 0x00000018b5037812 */ /* 0x001fe200078ef810 */
[----:B------:R-:W-:Y:S01]  /*c400*/  BSSY B1, `(.L_x_2788) ;  /* 0x0000055000017945 */ /* 0x000fe20003800000 */
[----:B------:R-:W-:Y:S02]  /*c410*/  LOP3.LUT P0, RZ, R226, 0x4, RZ, 0xc0, !PT ;  /* 0x00000004e2ff7812 */ /* 0x000fe4000780c0ff */
[----:B------:R-:W-:Y:S02]  /*c420*/  CS2R R32, SRZ ;  /* 0x0000000000207805 */ /* 0x000fe4000001ff00 */
[----:B------:R-:W-:Y:S02]  /*c430*/  ISETP.GE.AND P1, PT, R4, R67, PT ;  /* 0x000000430400720c */ /* 0x000fe40003f26270 */
[----:B------:R-:W-:Y:S02]  /*c440*/  CS2R R26, SRZ ;  /* 0x00000000001a7805 */ /* 0x000fe4000001ff00 */
[----:B------:R-:W-:-:S02]  /*c450*/  LOP3.LUT R4, R3, R182, RZ, 0x3c, !PT ;  /* 0x000000b603047212 */ /* 0x000fc400078e3cff */
[----:B------:R-:W-:Y:S02]  /*c460*/  CS2R R20, SRZ ;  /* 0x0000000000147805 */ /* 0x000fe4000001ff00 */
[----:B------:R-:W-:Y:S02]  /*c470*/  CS2R R12, SRZ ;  /* 0x00000000000c7805 */ /* 0x000fe4000001ff00 */
[----:B--23--:R-:W-:Y:S02]  /*c480*/  CS2R R8, SRZ ;  /* 0x0000000000087805 */ /* 0x00cfe4000001ff00 */
[----:B------:R-:W-:Y:S01]  /*c490*/  CS2R R40, SRZ ;  /* 0x0000000000287805 */ /* 0x000fe2000001ff00 */
[----:B------:R-:W-:Y:S01]  /*c4a0*/  IMAD.IADD R3, R183, 0x1, R4 ;  /* 0x00000001b7037824 */ /* 0x000fe200078e0204 */
[----:B------:R-:W-:Y:S02]  /*c4b0*/  CS2R R34, SRZ ;  /* 0x0000000000227805 */ /* 0x000fe4000001ff00 */
[----:B-1----:R-:W-:-:S02]  /*c4c0*/  CS2R R28, SRZ ;  /* 0x00000000001c7805 */ /* 0x002fc4000001ff00 */
[----:B------:R-:W-:Y:S02]  /*c4d0*/  CS2R R24, SRZ ;  /* 0x0000000000187805 */ /* 0x000fe4000001ff00 */
[----:B------:R-:W-:Y:S02]  /*c4e0*/  CS2R R14, SRZ ;  /* 0x00000000000e7805 */ /* 0x000fe4000001ff00 */
[----:B------:R-:W-:Y:S02]  /*c4f0*/  LEA R3, R3, R2, 0x1 ;  /* 0x0000000203037211 */ /* 0x000fe400078e08ff */
        /* <DEDUP_REMOVED lines=14> */
[CC--:B----4-:R-:W-:Y:S01]  /*c5e0*/  @!P4 IADD3 R26, P5, R65.reuse, R24.reuse, RZ ;  /* 0x00000018411ac210 */ /* 0x0d0fe20007fbe0ff */
[----:B------:R-:W-:Y:S01]  /*c5f0*/  @!P1 IMAD.SHL.U32 R4, R172, 0x2, RZ ;  /* 0x00000002ac049824 */ /* 0x000fe200078e00ff */
[----:B------:R-:W-:Y:S02]  /*c600*/  @!P4 IADD3 R24, P6, R62, R24, RZ ;  /* 0x000000183e18c210 */ /* 0x000fe40007fde0ff */
[----:B------:R-:W-:Y:S02]  /*c610*/  @!P4 IADD3.X R27, R0, R76, RZ, P5, !PT ;  /* 0x0000004c001bc210 */ /* 0x000fe40002ffe4ff */
[-C--:B------:R-:W-:Y:S01]  /*c620*/  @!P3 IADD3 R20, P5, R65, R14.reuse, RZ ;  /* 0x0000000e4114b210 */ /* 0x080fe20007fbe0ff */
[----:B------:R-:W-:Y:S01]  /*c630*/  @!P4 IMAD.X R25, R63, 0x1, R76, P6 ;  /* 0x000000013f19c824 */ /* 0x000fe200030e064c */
[----:B------:R-:W-:-:S02]  /*c640*/  @!P3 IADD3 R14, P6, R62, R14, RZ ;  /* 0x0000000e3e0eb210 */ /* 0x000fc40007fde0ff */
[----:B------:R-:W-:Y:S02]  /*c650*/  @!P3 IADD3.X R21, R0, R74, RZ, P5, !PT ;  /* 0x0000004a0015b210 */ /* 0x000fe40002ffe4ff */
[----:B------:R-:W-:Y:S01]  /*c660*/  @!P2 SHF.L.U64.HI R75, R174, 0x1, R75 ;  /* 0x00000001ae4ba819 */ /* 0x000fe2000001024b */
[----:B------:R-:W-:Y:S01]  /*c670*/  @!P3 IMAD.X R15, R63, 0x1, R74, P6 ;  /* 0x000000013f0fb824 */ /* 0x000fe200030e064a */
[-C--:B------:R-:W-:Y:S02]  /*c680*/  @!P2 IADD3 R12, P5, R65, R10.reuse, RZ ;  /* 0x0000000a410ca210 */ /* 0x080fe40007fbe0ff */
[----:B------:R-:W-:Y:S02]  /*c690*/  @!P2 IADD3 R10, P6, R62, R10, RZ ;  /* 0x0000000a3e0aa210 */ /* 0x000fe40007fde0ff */
[----:B------:R-:W-:Y:S02]  /*c6a0*/  @!P2 IADD3.X R13, R0, R75, RZ, P5, !PT ;  /* 0x0000004b000da210 */ /* 0x000fe40002ffe4ff */
[----:B------:R-:W-:Y:S01]  /*c6b0*/  @!P1 SHF.L.U64.HI R73, R172, 0x1, R73 ;  /* 0x00000001ac499819 */ /* 0x000fe20000010249 */
[----:B------:R-:W-:Y:S01]  /*c6c0*/  @!P2 IMAD.X R11, R63, 0x1, R75, P6 ;  /* 0x000000013f0ba824 */ /* 0x000fe200030e064b */
[----:B------:R-:W-:-:S02]  /*c6d0*/  @!P1 IADD3 R8, P5, R65, R4, RZ ;  /* 0x0000000441089210 */ /* 0x000fc40007fbe0ff */
[----:B------:R-:W-:-:S03]  /*c6e0*/  ISETP.GE.AND P6, PT, R160, UR4, PT ;  /* 0x00000004a0007c0c */ /* 0x000fc6000bfc6270 */
[----:B------:R-:W-:Y:S01]  /*c6f0*/  @!P1 IMAD.X R9, R0, 0x1, R73, P5 ;  /* 0x0000000100099824 */ /* 0x000fe200028e0649 */
[----:B------:R-:W-:-:S04]  /*c700*/  @!P1 IADD3 R4, P5, R62, R4, RZ ;  /* 0x000000043e049210 */ /* 0x000fc80007fbe0ff */
[----:B------:R-:W-:Y:S02]  /*c710*/  @!P1 IADD3.X R5, R63, R73, RZ, P5, !PT ;  /* 0x000000493f059210 */ /* 0x000fe40002ffe4ff */
[----:B------:R-:W-:-:S03]  /*c720*/  ISETP.GE.AND P5, PT, R176, UR4, PT ;  /* 0x00000004b0007c0c */ /* 0x000fc6000bfa6270 */
        /* <DEDUP_REMOVED lines=9> */
[----:B------:R-:W-:Y:S02]  /*c7c0*/  @!P5 SHF.L.U64.HI R32, R176, 0x1, R225 ;  /* 0x00000001b020d819 */ /* 0x000fe400000102e1 */
[----:B------:R-:W-:Y:S02]  /*c7d0*/  CS2R R34, SRZ ;  /* 0x0000000000227805 */ /* 0x000fe4000001ff00 */
[----:B0-----:R-:W-:-:S04]  /*c7e0*/  CS2R R28, SRZ ;  /* 0x00000000001c7805 */ /* 0x001fc8000001ff00 */
[----:B------:R0:W5:Y:S01]  /*c7f0*/  @!P4 LD.E.64 R34, desc[UR60][R26.64] ;  /* 0x0000003c1a22c980 */ /* 0x000162000c101b00 */
[----:B-1----:R-:W-:-:S03]  /*c800*/  @!P5 IADD3 R6, P6, R65, R33, RZ ;  /* 0x000000214106d210 */ /* 0x002fc60007fde0ff */
[----:B------:R1:W5:Y:S01]  /*c810*/  @!P3 LD.E.64 R28, desc[UR60][R20.64] ;  /* 0x0000003c141cb980 */ /* 0x000362000c101b00 */
[----:B------:R-:W-:Y:S02]  /*c820*/  @!P5 IADD3.X R7, R0, R32, RZ, P6, !PT ;  /* 0x000000200007d210 */ /* 0x000fe400037fe4ff */
[----:B------:R-:W-:Y:S02]  /*c830*/  @!P5 IADD3 R62, P6, R62, R33, RZ ;  /* 0x000000213e3ed210 */ /* 0x000fe40007fde0ff */
[----:B0-----:R-:W-:-:S03]  /*c840*/  CS2R R26, SRZ ;  /* 0x00000000001a7805 */ /* 0x001fc6000001ff00 */
[----:B------:R-:W-:Y:S01]  /*c850*/  @!P5 IMAD.X R63, R63, 0x1, R32, P6 ;  /* 0x000000013f3fd824 */ /* 0x000fe200030e0620 */
[----:B------:R-:W-:Y:S02]  /*c860*/  CS2R R32, SRZ ;  /* 0x0000000000207805 */ /* 0x000fe4000001ff00 */
[----:B-1----:R-:W-:Y:S01]  /*c870*/  CS2R R20, SRZ ;  /* 0x0000000000147805 */ /* 0x002fe2000001ff00 */
[----:B------:R0:W5:Y:S04]  /*c880*/  @!P3 LD.E.64 R26, desc[UR60][R14.64] ;  /* 0x0000003c0e1ab980 */ /* 0x000168000c101b00 */
[----:B------:R1:W5:Y:S04]  /*c890*/  @!P4 LD.E.64 R32, desc[UR60][R24.64] ;  /* 0x0000003c1820c980 */ /* 0x000368000c101b00 */
[----:B------:R2:W5:Y:S01]  /*c8a0*/  @!P2 LD.E.64 R20, desc[UR60][R10.64] ;  /* 0x0000003c0a14a980 */ /* 0x000562000c101b00 */
[----:B0-----:R-:W-:-:S02]  /*c8b0*/  CS2R R14, SRZ ;  /* 0x00000000000e7805 */ /* 0x001fc4000001ff00 */
        /* <DEDUP_REMOVED lines=9> */
.L_x_2789:
[----:B------:R-:W-:Y:S05]  /*c950*/  BSYNC B1 ;  /* 0x0000000000017941 */ /* 0x000fea0003800000 */
.L_x_2788:
[----:B--2---:R-:W-:Y:S01]  /*c960*/  LEA.HI R4, R205, R205, RZ, 0x1 ;  /* 0x000000cdcd047211 */ /* 0x004fe200078f08ff */
[----:B-----5:R-:W-:Y:S01]  /*c970*/  IMAD.MOV.U32 R5, RZ, RZ, R30 ;  /* 0x000000ffff057224 */ /* 0x020fe200078e001e */
[C---:B------:R-:W-:Y:S01]  /*c980*/  IADD3 R0, R3.reuse, 0xc440, RZ ;  /* 0x0000c44003007810 */ /* 0x040fe20007ffe0ff */
[----:B------:R-:W-:Y:S01]  /*c990*/  VIADD R6, R3, 0xc400 ;  /* 0x0000c40003067836 */ /* 0x000fe20000000000 */
[----:B------:R-:W-:Y:S01]  /*c9a0*/  LOP3.LUT R4, R4, 0xfffffffe, RZ, 0xc0, !PT ;  /* 0xfffffffe04047812 */ /* 0x000fe200078ec0ff */
[----:B------:R-:W-:Y:S01]  /*c9b0*/  IMAD.MOV.U32 R7, RZ, RZ, R33 ;  /* 0x000000ffff077224 */ /* 0x000fe200078e0021 */
[----:B------:R-:W-:Y:S01]  /*c9c0*/  PRMT R85, R5, 0x7610, R85 ;  /* 0x0000761005557816 */ /* 0x000fe20000000055 */
[----:B------:R-:W-:Y:S01]  /*c9d0*/  @P0 VIADD R0, R6, 0xffffffc0 ;  /* 0xffffffc006000836 */ /* 0x000fe20000000000 */
[----:B------:R-:W-:Y:S01]  /*c9e0*/  MOV R5, R31 ;  /* 0x0000001f00057202 */ /* 0x000fe20000000f00 */
[----:B------:R-:W-:Y:S01]  /*c9f0*/  IMAD.MOV.U32 R6, RZ, RZ, R32 ;  /* 0x000000ffff067224 */ /* 0x000fe200078e0020 */
[----:B------:R-:W-:Y:S01]  /*ca00*/  IADD3 R4, R205, -R4, RZ ;  /* 0x80000004cd047210 */ /* 0x000fe20007ffe0ff */
[----:B------:R-:W-:Y:S01]  /*ca10*/  IMAD.MOV.U32 R63, RZ, RZ, R34 ;  /* 0x000000ffff3f7224 */ /* 0x000fe200078e0022 */
[----:B------:R-:W-:Y:S01]  /*ca20*/  PRMT R85, R85, 0x5410, R5 ;  /* 0x0000541055557816 */ /* 0x000fe20000000005 */
[----:B------:R-:W-:Y:S01]  /*ca30*/  BSSY B1, `(.L_x_2790) ;  /* 0x0000026000017945 */ /* 0x000fe20003800000 */
[----:B------:R-:W-:Y:S01]  /*ca40*/  SHF.L.U32 R5, R4, 0x1f, RZ ;  /* 0x0000001f04057819 */ /* 0x000fe200000006ff */
[----:B------:R-:W-:Y:S01]  /*ca50*/  IMAD.MOV.U32 R4, RZ, RZ, R21 ;  /* 0x000000ffff047224 */ /* 0x000fe200078e0015 */
[----:B------:R-:W-:Y:S01]  /*ca60*/  PRMT R81, R6, 0x5410, R7 ;  /* 0x0000541006517816 */ /* 0x000fe20000000007 */
[----:B------:R-:W-:Y:S01]  /*ca70*/  IMAD.MOV.U32 R6, RZ, RZ, R26 ;  /* 0x000000ffff067224 */ /* 0x000fe200078e001a */
[----:B------:R-:W0:Y:S01]  /*ca80*/  SYNCS.PHASECHK.TRANS64.TRYWAIT P0, [R2+URZ+0x2a800], R5 ;  /* 0x02a80005020075a7 */ /* 0x000e22000800017f */
[----:B------:R-:W-:Y:S01]  /*ca90*/  IMAD.MOV.U32 R7, RZ, RZ, R27 ;  /* 0x000000ffff077224 */ /* 0x000fe200078e001b */
[----:B------:R-:W-:-:S02]  /*caa0*/  MOV R62, R20 ;  /* 0x00000014003e7202 */ /* 0x000fc40000000f00 */
[----:B------:R-:W-:Y:S02]  /*cab0*/  PRMT R82, R63, 0x7610, R82 ;  /* 0x000076103f527816 */ /* 0x000fe40000000052 */
[----:B------:R-:W-:Y:S01]  /*cac0*/  PRMT R75, R7, 0x5410, R6 ;  /* 0x00005410074b7816 */ /* 0x000fe20000000006 */
[----:B------:R-:W-:Y:S01]  /*cad0*/  IMAD.MOV.U32 R6, RZ, RZ, R12 ;  /* 0x000000ffff067224 */ /* 0x000fe200078e000c */
[----:B------:R-:W-:Y:S02]  /*cae0*/  MOV R7, R13 ;  /* 0x0000000d00077202 */ /* 0x000fe40000000f00 */
[----:B------:R-:W-:Y:S01]  /*caf0*/  PRMT R73, R73, 0x5410, R62 ;  /* 0x0000541049497816 */ /* 0x000fe2000000003e */
[----:B------:R-:W-:Y:S01]  /*cb00*/  IMAD.MOV.U32 R62, RZ, RZ, R8 ;  /* 0x000000ffff3e7224 */ /* 0x000fe200078e0008 */
[----:B----4-:R-:W-:Y:S01]  /*cb10*/  PRMT R65, R7, 0x5410, R6 ;  /* 0x0000541007417816 */ /* 0x010fe20000000006 */
[----:B------:R-:W-:Y:S01]  /*cb20*/  IMAD.MOV.U32 R7, RZ, RZ, R41 ;  /* 0x000000ffff077224 */ /* 0x000fe200078e0029 */
[----:B------:R-:W-:Y:S01]  /*cb30*/  PRMT R73, R4, 0x7610, R73 ;  /* 0x0000761004497816 */ /* 0x000fe20000000049 */
[----:B------:R-:W-:Y:S01]  /*cb40*/  IMAD.MOV.U32 R4, RZ, RZ, R9 ;  /* 0x000000ffff047224 */ /* 0x000fe200078e0009 */
[----:B------:R-:W-:-:S02]  /*cb50*/  MOV R6, R40 ;  /* 0x0000002800067202 */ /* 0x000fc40000000f00 */
[----:B------:R-:W-:Y:S02]  /*cb60*/  PRMT R62, R62, 0x5410, R62 ;  /* 0x000054103e3e7816 */ /* 0x000fe4000000003e */
[----:B------:R-:W-:Y:S01]  /*cb70*/  PRMT R86, R6, 0x5410, R7 ;  /* 0x0000541006567816 */ /* 0x000fe20000000007 */
[----:B------:R-:W-:Y:S01]  /*cb80*/  IMAD.MOV.U32 R6, RZ, RZ, R28 ;  /* 0x000000ffff067224 */ /* 0x000fe200078e001c */
[----:B------:R-:W-:Y:S01]  /*cb90*/  PRMT R62, R4, 0x7610, R62 ;  /* 0x00007610043e7816 */ /* 0x000fe2000000003e */
[----:B------:R-:W-:Y:S01]  /*cba0*/  IMAD.MOV.U32 R7, RZ, RZ, R29 ;  /* 0x000000ffff077224 */ /* 0x000fe200078e001d */
[----:B------:R-:W-:Y:S02]  /*cbb0*/  MOV R4, R35 ;  /* 0x0000002300047202 */ /* 0x000fe40000000f00 */
[----:B------:R-:W-:Y:S02]  /*cbc0*/  VIADDMNMX R67, R67, -R186, 0x80, PT ;  /* 0x0000008043437446 */ /* 0x000fe400038009ba */
[----:B------:R-:W-:Y:S01]  /*cbd0*/  PRMT R76, R6, 0x5410, R7 ;  /* 0x00005410064c7816 */ /* 0x000fe20000000007 */
[----:B------:R-:W-:Y:S01]  /*cbe0*/  IMAD.MOV.U32 R6, RZ, RZ, R25 ;  /* 0x000000ffff067224 */ /* 0x000fe200078e0019 */
[----:B------:R-:W-:Y:S01]  /*cbf0*/  PRMT R82, R82, 0x5410, R4 ;  /* 0x0000541052527816 */ /* 0x000fe20000000004 */
[----:B------:R-:W-:Y:S01]  /*cc00*/  IMAD.MOV.U32 R7, RZ, RZ, R14 ;  /* 0x000000ffff077224 */ /* 0x000fe200078e000e */
[----:B------:R-:W-:-:S02]  /*cc10*/  MOV R4, R24 ;  /* 0x0000001800047202 */ /* 0x000fc40000000f00 */
[----:B------:R-:W-:Y:S02]  /*cc20*/  MOV R63, R15 ;  /* 0x0000000f003f7202 */ /* 0x000fe40000000f00 */
[----:B------:R-:W-:Y:S01]  /*cc30*/  PRMT R74, R4, 0x5410, R6 ;  /* 0x00005410044a7816 */ /* 0x000fe20000000006 */
[----:B------:R-:W-:Y:S01]  /*cc40*/  IMAD.MOV.U32 R4, RZ, RZ, R10 ;  /* 0x000000ffff047224 */ /* 0x000fe200078e000a */
[----:B------:R-:W-:Y:S01]  /*cc50*/  ISETP.GE.AND P1, PT, R170, R67, PT ;  /* 0x00000043aa00720c */ /* 0x000fe20003f26270 */
[----:B------:R-:W-:Y:S01]  /*cc60*/  IMAD.MOV.U32 R6, RZ, RZ, R11 ;  /* 0x000000ffff067224 */ /* 0x000fe200078e000b */
[----:B------:R-:W-:Y:S01]  /*cc70*/  PRMT R69, R7, 0x5410, R63 ;  /* 0x0000541007457816 */ /* 0x000fe2000000003f */
[----:B0-----:R-:W-:Y:S10]  /*cc80*/  @!P0 BRA `(.L_x_2791) ;  /* 0x0000019800008947 */ /* 0x001ff40003800000 */
.L_x_3063:
[----:B------:R-:W-:Y:S05]  /*cc90*/  BSYNC B1 ;  /* 0x0000000000017941 */ /* 0x000fea0003800000 */
.L_x_2790:
        /* <DEDUP_REMOVED lines=14> */
[----:B------:R-:W-:Y:S01]  /*cd80*/  HADD2.F32 R89, -RZ, R89.H0_H0 ;  /* 0x20000059ff597230 */ /* 0x000fe20000004100 */
[--C-:B------:R-:W-:Y:S02]  /*cd90*/  SHF.R.U32.HI R91, RZ, 0x10, R61.reuse ;  /* 0x00000010ff5b7819 */ /* 0x100fe4000001163d */
[----:B------:R-:W-:Y:S01]  /*cda0*/  SHF.R.U64 R60, R60, 0x10, R61 ;  /* 0x000000103c3c7819 */ /* 0x000fe2000000123d */
[----:B------:R-:W-:Y:S01]  /*cdb0*/  HADD2.F32 R93, -RZ, R93.H0_H0 ;  /* 0x2000005dff5d7230 */ /* 0x000fe20000004100 */
[----:B------:R-:W-:Y:S01]  /*cdc0*/  SHF.R.U64 R58, R58, 0x10, R59 ;  /* 0x000000103a3a7819 */ /* 0x000fe2000000123b */
[----:B------:R-:W-:Y:S02]  /*cdd0*/  HADD2.F32 R91, -RZ, R91.H0_H0 ;  /* 0x2000005bff5b7230 */ /* 0x000fe40000004100 */
[----:B------:R-:W-:-:S02]  /*cde0*/  HADD2.F32 R59, -RZ, R88.H0_H0 ;  /* 0x20000058ff3b7230 */ /* 0x000fc40000004100 */
[----:B------:R-:W-:Y:S02]  /*cdf0*/  HADD2.F32 R58, -RZ, R58.H0_H0 ;  /* 0x2000003aff3a7230 */ /* 0x000fe40000004100 */
[----:B------:R-:W-:Y:S02]  /*ce00*/  HADD2.F32 R60, -RZ, R60.H0_H0 ;  /* 0x2000003cff3c7230 */ /* 0x000fe40000004100 */
[--C-:B0-----:R-:W-:Y:S02]  /*ce10*/  HADD2.F32 R61, -RZ, R7.reuse.H1_H1 ;  /* 0x30000007ff3d7230 */ /* 0x101fe40000004100 */
[----:B------:R-:W-:Y:S02]  /*ce20*/  HADD2.F32 R90, -RZ, R7.H0_H0 ;  /* 0x20000007ff5a7230 */ /* 0x000fe40000004100 */
[----:B------:R-:W-:Y:S02]  /*ce30*/  HADD2.F32 R92, -RZ, R4.H1_H1 ;  /* 0x30000004ff5c7230 */ /* 0x000fe40000004100 */
[C---:B------:R-:W-:Y:S01]  /*ce40*/  FMUL.FTZ R97, R61.reuse, R93 ;  /* 0x0000005d3d617220 */ /* 0x040fe20000410000 */
[----:B------:R-:W-:Y:S01]  /*ce50*/  FMUL.FTZ R94, R61, R91 ;  /* 0x0000005b3d5e7220 */ /* 0x000fe20000410000 */
[----:B------:R-:W-:-:S02]  /*ce60*/  HADD2.F32 R7, -RZ, R5.H0_H0 ;  /* 0x20000005ff077230 */ /* 0x000fc40000004100 */
[----:B------:R-:W-:Y:S02]  /*ce70*/  HADD2.F32 R61, -RZ, R5.H1_H1 ;  /* 0x30000005ff3d7230 */ /* 0x000fe40000004100 */
[----:B------:R-:W-:Y:S01]  /*ce80*/  FFMA.FTZ R5, R90, R91, -R97 ;  /* 0x0000005b5a057223 */ /* 0x000fe20000010861 */
[----:B------:R-:W-:Y:S02]  /*ce90*/  HADD2.F32 R88, -RZ, R4.H0_H0 ;  /* 0x20000004ff587230 */ /* 0x000fe40000004100 */
[----:B------:R-:W-:Y:S01]  /*cea0*/  FMUL.FTZ R95, R92, R59 ;  /* 0x0000003b5c5f7220 */ /* 0x000fe20000410000 */
[--C-:B------:R-:W-:Y:S02]  /*ceb0*/  HADD2.F32 R4, -RZ, R6.reuse.H0_H0 ;  /* 0x20000006ff047230 */ /* 0x100fe40000004100 */
[----:B------:R-:W-:Y:S01]  /*cec0*/  FFMA.FTZ R90, R90, R93, R94 ;  /* 0x0000005d5a5a7223 */ /* 0x000fe2000001005e */
[----:B------:R-:W-:Y:S02]  /*ced0*/  HADD2.F32 R91, -RZ, R87.H0_H0 ;  /* 0x20000057ff5b7230 */ /* 0x000fe40000004100 */
[----:B------:R-:W-:Y:S01]  /*cee0*/  FMUL.FTZ R93, R92, R89 ;  /* 0x000000595c5d7220 */ /* 0x000fe20000410000 */
[----:B------:R-:W-:-:S02]  /*cef0*/  HADD2.F32 R6, -RZ, R6.H1_H1 ;  /* 0x30000006ff067230 */ /* 0x000fc40000004100 */
[C---:B------:R-:W-:Y:S01]  /*cf00*/  FFMA.FTZ R89, R88.reuse, R89, -R95 ;  /* 0x0000005958597223 */ /* 0x040fe2000001085f */
[----:B------:R-:W-:Y:S02]  /*cf10*/  HADD2.F32 R87, -RZ, R87.H1_H1 ;  /* 0x30000057ff577230 */ /* 0x000fe40000004100 */
[----:B------:R-:W-:Y:S01]  /*cf20*/  FFMA.FTZ R88, R88, R59, R93 ;  /* 0x0000003b58587223 */ /* 0x000fe2000001005d */
[C---:B------:R-:W-:Y:S02]  /*cf30*/  FMUL.FTZ R59, R6.reuse, R91 ;  /* 0x0000005b063b7220 */ /* 0x040fe40000410000 */
        /* <DEDUP_REMOVED lines=12> */
.L_x_2795:
[----:B------:R-:W-:Y:S05]  /*d000*/  BSYNC B2 ;  /* 0x0000000000027941 */ /* 0x000fea0003800000 */
.L_x_2794:
[----:B------:R-:W-:Y:S04]  /*d010*/  BSSY B2, `(.L_x_2796) ;  /* 0x000002c000027945 */ /* 0x000fe80003800000 */
[----:B------:R-:W-:Y:S05]  /*d020*/  @P1 BRA `(.L_x_2797) ;  /* 0x0000000000a81947 */ /* 0x000fea0003800000 */
[----:B0-----:R-:W0:Y:S01]  /*d030*/  LDS.128 R4, [R0] ;  /* 0x0000000000047984 */ /* 0x001e220000000c00 */
[----:B------:R-:W-:Y:S01]  /*d040*/  SHF.R.U32.HI R61, RZ, 0x10, R57 ;  /* 0x00000010ff3d7819 */ /* 0x000fe20000011639 */
[----:B------:R-:W-:Y:S01]  /*d050*/  HADD2.F32 R88, -RZ, R83.H0_H0 ;  /* 0x20000053ff587230 */ /* 0x000fe20000004100 */
[----:B------:R-:W-:Y:S01]  /*d060*/  SHF.R.U32.HI R87, RZ, 0x10, R55 ;  /* 0x00000010ff577819 */ /* 0x000fe20000011637 */
[----:B------:R-:W-:Y:S01]  /*d070*/  HADD2.F32 R60, -RZ, R84.H0_H0 ;  /* 0x20000054ff3c7230 */ /* 0x000fe20000004100 */
[----:B------:R-:W-:Y:S01]  /*d080*/  SHF.R.U64 R56, R56, 0x10, R57 ;  /* 0x0000001038387819 */ /* 0x000fe20000001239 */
[----:B------:R-:W-:Y:S01]  /*d090*/  HADD2.F32 R61, -RZ, R61.H0_H0 ;  /* 0x2000003dff3d7230 */ /* 0x000fe20000004100 */
[----:B------:R-:W-:Y:S01]  /*d0a0*/  SHF.R.U64 R54, R54, 0x10, R55 ;  /* 0x0000001036367819 */ /* 0x000fe20000001237 */
[----:B------:R-:W-:Y:S02]  /*d0b0*/  HADD2.F32 R87, -RZ, R87.H0_H0 ;  /* 0x20000057ff577230 */ /* 0x000fe40000004100 */
[----:B------:R-:W-:-:S02]  /*d0c0*/  HADD2.F32 R83, -RZ, R83.H1_H1 ;  /* 0x30000053ff537230 */ /* 0x000fc40000004100 */
[----:B------:R-:W-:Y:S02]  /*d0d0*/  HADD2.F32 R84, -RZ, R84.H1_H1 ;  /* 0x30000054ff547230 */ /* 0x000fe40000004100 */
[----:B------:R-:W-:Y:S02]  /*d0e0*/  HADD2.F32 R54, -RZ, R54.H0_H0 ;  /* 0x20000036ff367230 */ /* 0x000fe40000004100 */
[----:B------:R-:W-:Y:S02]  /*d0f0*/  HADD2.F32 R56, -RZ, R56.H0_H0 ;  /* 0x20000038ff387230 */ /* 0x000fe40000004100 */
[--C-:B0-----:R-:W-:Y:S02]  /*d100*/  HADD2.F32 R59, -RZ, R7.reuse.H1_H1 ;  /* 0x30000007ff3b7230 */ /* 0x101fe40000004100 */
[----:B------:R-:W-:Y:S02]  /*d110*/  HADD2.F32 R58, -RZ, R7.H0_H0 ;  /* 0x20000007ff3a7230 */ /* 0x000fe40000004100 */
[----:B------:R-:W-:-:S02]  /*d120*/  HADD2.F32 R57, -RZ, R4.H1_H1 ;  /* 0x30000004ff397230 */ /* 0x000fc40000004100 */
[C---:B------:R-:W-:Y:S01]  /*d130*/  FMUL.FTZ R89, R59.reuse, R87 ;  /* 0x000000573b597220 */ /* 0x040fe20000410000 */
[-C--:B------:R-:W-:Y:S01]  /*d140*/  FMUL.FTZ R92, R59, R61.reuse ;  /* 0x0000003d3b5c7220 */ /* 0x080fe20000410000 */
[----:B------:R-:W-:Y:S02]  /*d150*/  HADD2.F32 R55, -RZ, R4.H0_H0 ;  /* 0x20000004ff377230 */ /* 0x000fe40000004100 */
[--C-:B------:R-:W-:Y:S02]  /*d160*/  HADD2.F32 R7, -RZ, R6.reuse.H0_H0 ;  /* 0x20000006ff077230 */ /* 0x100fe40000004100 */
[----:B------:R-:W-:Y:S01]  /*d170*/  FMUL.FTZ R90, R57, R88 ;  /* 0x00000058395a7220 */ /* 0x000fe20000410000 */
[----:B------:R-:W-:Y:S02]  /*d180*/  HADD2.F32 R4, -RZ, R5.H0_H0 ;  /* 0x20000005ff047230 */ /* 0x000fe40000004100 */
[C---:B------:R-:W-:Y:S01]  /*d190*/  FFMA.FTZ R89, R58.reuse, R61, -R89 ;  /* 0x0000003d3a597223 */ /* 0x040fe20000010859 */
[----:B------:R-:W-:Y:S01]  /*d1a0*/  FFMA.FTZ R92, R58, R87, R92 ;  /* 0x000000573a5c7223 */ /* 0x000fe2000001005c */
[----:B------:R-:W-:-:S02]  /*d1b0*/  HADD2.F32 R6, -RZ, R6.H1_H1 ;  /* 0x30000006ff067230 */ /* 0x000fc40000004100 */
[-C--:B------:R-:W-:Y:S01]  /*d1c0*/  FMUL.FTZ R58, R57, R60.reuse ;  /* 0x0000003c393a7220 */ /* 0x080fe20000410000 */
[----:B------:R-:W-:Y:S02]  /*d1d0*/  HADD2.F32 R5, -RZ, R5.H1_H1 ;  /* 0x30000005ff057230 */ /* 0x000fe40000004100 */
[C---:B------:R-:W-:Y:S01]  /*d1e0*/  FFMA.FTZ R90, R55.reuse, R60, -R90 ;  /* 0x0000003c375a7223 */ /* 0x040fe2000001085a */
[----:B------:R-:W-:Y:S01]  /*d1f0*/  FFMA.FTZ R55, R55, R88, R58 ;  /* 0x0000005837377223 */ /* 0x000fe2000001003a */
        /* <DEDUP_REMOVED lines=12> */
[----:B------:R1:W-:Y:S02]  /*d2c0*/  STS.128 [R0], R4 ;  /* 0x0000000400007388 */ /* 0x0003e40000000c00 */
.L_x_2797:
[----:B------:R-:W-:Y:S05]  /*d2d0*/  BSYNC B2 ;  /* 0x0000000000027941 */ /* 0x000fea0003800000 */
.L_x_2796:
        /* <DEDUP_REMOVED lines=44> */
.L_x_2799:
[----:B------:R-:W-:Y:S05]  /*d5a0*/  BSYNC B2 ;  /* 0x0000000000027941 */ /* 0x000fea0003800000 */
.L_x_2798:
[----:B------:R-:W-:Y:S04]  /*d5b0*/  BSSY B2, `(.L_x_2800) ;  /* 0x000002c000027945 */ /* 0x000fe80003800000 */
[----:B------:R-:W-:Y:S05]  /*d5c0*/  @P3 BRA `(.L_x_2801) ;  /* 0x0000000000a83947 */ /* 0x000fea0003800000 */
[----:B012---:R-:W0:Y:S01]  /*d5d0*/  LDS.128 R4, [R0+0x4000] ;  /* 0x0040000000047984 */ /* 0x007e220000000c00 */
        /* <DEDUP_REMOVED lines=41> */
.L_x_2801:
[----:B------:R-:W-:Y:S05]  /*d870*/  BSYNC B2 ;  /* 0x0000000000027941 */ /* 0x000fea0003800000 */
.L_x_2800:
        /* <DEDUP_REMOVED lines=44> */
.L_x_2803:
[----:B------:R-:W-:Y:S05]  /*db40*/  BSYNC B2 ;  /* 0x0000000000027941 */ /* 0x000fea0003800000 */
.L_x_2802:
[----:B------:R-:W-:Y:S05]  /*db50*/  @P5 BRA `(.L_x_2793) ;  /* 0x0000000000a85947 */ /* 0x000fea0003800000 */
[----:B01234-:R-:W0:Y:S01]  /*db60*/  LDS.128 R4, [R0+0x8000] ;  /* 0x0080000000047984 */ /* 0x01fe220000000c00 */
[----:B------:R-:W-:Y:S01]  /*db70*/  SHF.R.U32.HI R43, RZ, 0x10, R37 ;  /* 0x00000010ff2b7819 */ /* 0x000fe20000011625 */
[----:B------:R-:W-:Y:S01]  /*db80*/  HADD2.F32 R42, -RZ, R66.H0_H0 ;  /* 0x20000042ff2a7230 */ /* 0x000fe20000004100 */
[--C-:B------:R-:W-:Y:S01]  /*db90*/  SHF.R.U32.HI R45, RZ, 0x10, R39.reuse ;  /* 0x00000010ff2d7819 */ /* 0x100fe20000011627 */
        /* <DEDUP_REMOVED lines=38> */
.L_x_2793:
[----:B------:R-:W-:Y:S05]  /*de00*/  BSYNC B1 ;  /* 0x0000000000017941 */ /* 0x000fea0003800000 */
.L_x_2792:
        /* <DEDUP_REMOVED lines=54> */
.L_x_2806:
[----:B------:R-:W-:Y:S05]  /*e170*/  BSYNC B1 ;  /* 0x0000000000017941 */ /* 0x000fea0003800000 */
.L_x_2805:
[----:B------:R-:W-:Y:S04]  /*e180*/  BSSY B1, `(.L_x_2807) ;  /* 0x000002c000017945 */ /* 0x000fe80003800000 */
[----:B------:R-:W-:Y:S05]  /*e190*/  @P1 BRA `(.L_x_2808) ;  /* 0x0000000000a81947 */ /* 0x000fea0003800000 */
[----:B0-----:R-:W0:Y:S01]  /*e1a0*/  LDS.128 R4, [R0+0x2000] ;  /* 0x0020000000047984 */ /* 0x001e220000000c00 */
        /* <DEDUP_REMOVED lines=41> */
.L_x_2808:
[----:B------:R-:W-:Y:S05]  /*e440*/  BSYNC B1 ;  /* 0x0000000000017941 */ /* 0x000fea0003800000 */
.L_x_2807:
        /* <DEDUP_REMOVED lines=44> */
.L_x_2810:
[----:B------:R-:W-:Y:S05]  /*e710*/  BSYNC B1 ;  /* 0x0000000000017941 */ /* 0x000fea0003800000 */
.L_x_2809:
        /* <DEDUP_REMOVED lines=44> */
.L_x_2812:
[----:B------:R-:W-:Y:S05]  /*e9e0*/  BSYNC B1 ;  /* 0x0000000000017941 */ /* 0x000fea0003800000 */
.L_x_2811:
[----:B------:R-:W-:Y:S04]  /*e9f0*/  BSSY B1, `(.L_x_2813) ;  /* 0x000002c000017945 */ /* 0x000fe80003800000 */
[----:B------:R-:W-:Y:S05]  /*ea00*/  @P4 BRA `(.L_x_2814) ;  /* 0x0000000000a84947 */ /* 0x000fea0003800000 */
[----:B0123--:R-:W0:Y:S01]  /*ea10*/  LDS.128 R4, [R3+0x16400] ;  /* 0x0164000003047984 */ /* 0x00fe220000000c00 */
        /* <DEDUP_REMOVED lines=41> */
.L_x_2814:
[----:B------:R-:W-:Y:S05]  /*ecb0*/  BSYNC B1 ;  /* 0x0000000000017941 */ /* 0x000fea0003800000 */
.L_x_2813:
[----:B------:R-:W-:Y:S05]  /*ecc0*/  @P5 BRA `(.L_x_2804) ;  /* 0x0000003400cc5947 */ /* 0x000fea0003800000 */
[----:B01234-:R-:W0:Y:S01]  /*ecd0*/  LDS.128 R4, [R0+0xa000] ;  /* 0x00a0000000047984 */ /* 0x01fe220000000c00 */
[----:B------:R-:W-:Y:S01]  /*ece0*/  SHF.R.U32.HI R14, RZ, 0x10, R9 ;  /* 0x00000010ff0e7819 */ /* 0x000fe20000011609 */
[--C-:B------:R-:W-:Y:S01]  /*ecf0*/  HADD2.F32 R13, -RZ, R62.reuse.H1_H1 ;  /* 0x3000003eff0d7230 */ /* 0x100fe20000004100 */
[--C-:B------:R-:W-:Y:S01]  /*ed00*/  SHF.R.U32.HI R12, RZ, 0x10, R11.reuse ;  /* 0x00000010ff0c7819 */ /* 0x100fe2000001160b */
[----:B------:R-:W-:Y:S01]  /*ed10*/  HADD2.F32 R62, -RZ, R62.H0_H0 ;  /* 0x2000003eff3e7230 */ /* 0x000fe20000004100 */
        /* <DEDUP_REMOVED lines=38> */
.L_x_2783:
[----:B------:R-:W0:Y:S01]  /*ef80*/  LDC R64, c[0x0][0x448] ;  /* 0x00011200ff407b82 */ /* 0x000e220000000800 */
[----:B------:R-:W-:Y:S01]  /*ef90*/  IMAD R3, R206, 0x40, R69 ;  /* 0x00000040ce037824 */ /* 0x000fe200078e0245 */
[----:B------:R-:W-:Y:S01]  /*efa0*/  ULDC.64 UR4, c[0x0][0x3f8] ;  /* 0x0000fe0000047ab9 */ /* 0x000fe20000000a00 */
[----:B------:R-:W-:Y:S01]  /*efb0*/  ULDC.64 UR6, c[0x0][0x408] ;  /* 0x0001020000067ab9 */ /* 0x000fe20000000a00 */
[----:B------:R-:W-:Y:S02]  /*efc0*/  IMAD.MOV.U32 R4, RZ, RZ, R24 ;  /* 0x000000ffff047224 */ /* 0x000fe400078e0018 */
[----:B------:R-:W-:Y:S02]  /*efd0*/  IMAD.MOV.U32 R6, RZ, RZ, R140 ;  /* 0x000000ffff067224 */ /* 0x000fe400078e008c */
[----:B------:R-:W-:Y:S01]  /*efe0*/  IMAD.MOV.U32 R7, RZ, RZ, R29 ;  /* 0x000000ffff077224 */ /* 0x000fe200078e001d */
[----:B0-----:R-:W-:-:S13]  /*eff0*/  ISETP.NE.AND P0, PT, R64, 0x1, PT ;  /* 0x000000014000780c */ /* 0x001fda0003f05270 */
[----:B------:R-:W0:Y:S08]  /*f000*/  @P0 LDC R0, c[0x0][0x44c] ;  /* 0x00011300ff000b82 */ /* 0x000e300000000800 */
[----:B------:R-:W2:Y:S01]  /*f010*/  @P0 LDC R5, c[0x0][0x450] ;  /* 0x00011400ff050b82 */ /* 0x000ea20000000800 */
[----:B0-----:R-:W-:-:S05]  /*f020*/  @P0 IMAD.HI.U32 R0, R3, R0, RZ ;  /* 0x0000000003000227 */ /* 0x001fca00078e00ff */
[----:B--2---:R-:W-:Y:S02]  /*f030*/  @P0 SHF.R.U32.HI R3, RZ, R5, R0 ;  /* 0x00000005ff030219 */ /* 0x004fe40000011600 */
[----:B------:R-:W-:Y:S02]  /*f040*/  MOV R5, R27 ;  /* 0x0000001b00057202 */ /* 0x000fe40000000f00 */
[----:B------:R-:W-:Y:S01]  /*f050*/  SHF.R.S32.HI R0, RZ, 0x1f, R3 ;  /* 0x0000001fff007819 */ /* 0x000fe20000011403 */
[----:B------:R-:W-:-:S04]  /*f060*/  IMAD.WIDE.U32 R6, R3, UR6, R6 ;  /* 0x0000000603067c25 */ /* 0x000fc8000f8e0006 */
[C---:B------:R-:W-:Y:S02]  /*f070*/  IMAD R8, R0.reuse, UR4, RZ ;  /* 0x0000000400087c24 */ /* 0x040fe4000f8e02ff */
[----:B------:R-:W-:Y:S02]  /*f080*/  IMAD R0, R0, UR6, RZ ;  /* 0x0000000600007c24 */ /* 0x000fe4000f8e02ff */
[----:B------:R-:W-:-:S04]  /*f090*/  IMAD.WIDE.U32 R4, R3, UR4, R4 ;  /* 0x0000000403047c25 */ /* 0x000fc8000f8e0004 */
[C---:B------:R-:W-:Y:S01]  /*f0a0*/  IMAD R21, R3.reuse, UR5, R8 ;  /* 0x0000000503157c24 */ /* 0x040fe2000f8e0208 */
[----:B------:R-:W-:Y:S01]  /*f0b0*/  ULDC.64 UR4, c[0x0][0x3e8] ;  /* 0x0000fa0000047ab9 */ /* 0x000fe20000000a00 */
[----:B------:R-:W-:Y:S01]  /*f0c0*/  IMAD R61, R3, UR7, R0 ;  /* 0x00000007033d7c24 */ /* 0x000fe2000f8e0200 */
[----:B------:R-:W-:Y:S01]  /*f0d0*/  ULDC.64 UR6, c[0x0][0x400] ;  /* 0x0001000000067ab9 */ /* 0x000fe20000000a00 */
[----:B------:R-:W-:Y:S01]  /*f0e0*/  LEA R3, P0, R4, UR4, 0x1 ;  /* 0x0000000404037c11 */ /* 0x000fe2000f8008ff */
[----:B------:R-:W-:Y:S01]  /*f0f0*/  UMOV UR4, 0xffffffff ;  /* 0xffffffff00047882 */ /* 0x000fe20000000000 */
[----:B------:R-:W-:Y:S01]  /*f100*/  IMAD.IADD R61, R7, 0x1, R61 ;  /* 0x00000001073d7824 */ /* 0x000fe200078e023d */
[----:B------:R-:W-:Y:S02]  /*f110*/  IADD3 R21, R5, R21, RZ ;  /* 0x0000001505157210 */ /* 0x000fe40007ffe0ff */
[----:B------:R-:W-:Y:S02]  /*f120*/  LEA R0, P1, R6, UR6, 0x1 ;  /* 0x0000000606007c11 */ /* 0x000fe4000f8208ff */
[----:B------:R-:W-:-:S02]  /*f130*/  LEA.HI.X R21, R4, UR5, R21, 0x1, P0 ;  /* 0x0000000504157c11 */ /* 0x000fc400080f0c15 */
[----:B------:R-:W-:Y:S01]  /*f140*/  LEA.HI.X R61, R6, UR7, R61, 0x1, P1 ;  /* 0x00000007063d7c11 */ /* 0x000fe200088f0c3d */
[----:B------:R-:W-:Y:S08]  /*f150*/  BRA.DIV UR4, `(.L_x_2815) ;  /* 0x0000017204e07947 */ /* 0x000ff0000b800000 */
[----:B------:R0:W2:Y:S04]  /*f160*/  SHFL.IDX PT, R5, R21, RZ, 0x1c1f ;  /* 0x001c1fff15057589 */ /* 0x0000a800000e0000 */
[----:B------:R0:W3:Y:S04]  /*f170*/  SHFL.IDX PT, R4, R3, RZ, 0x1c1f ;  /* 0x001c1fff03047589 */ /* 0x0000e800000e0000 */
[----:B------:R0:W4:Y:S04]  /*f180*/  SHFL.IDX PT, R7, R61, RZ, 0x1c1f ;  /* 0x001c1fff3d077589 */ /* 0x00012800000e0000 */
[----:B------:R0:W0:Y:S02]  /*f190*/  SHFL.IDX PT, R8, R0, RZ, 0x1c1f ;  /* 0x001c1fff00087589 */ /* 0x00002400000e0000 */
.L_x_3069:
        /* <DEDUP_REMOVED lines=18> */
[----:B--2---:R-:W-:Y:S01]  /*f2c0*/  IMAD.MOV.U32 R13, RZ, RZ, R5 ;  /* 0x000000ffff0d7224 */ /* 0x004fe200078e0005 */
[----:B------:R-:W-:Y:S02]  /*f2d0*/  ISETP.GE.AND P2, PT, R16, UR4, PT ;  /* 0x0000000410007c0c */ /* 0x000fe4000bf46270 */
[----:B------:R-:W-:Y:S02]  /*f2e0*/  CS2R R28, SRZ ;  /* 0x00000000001c7805 */ /* 0x000fe4000001ff00 */
[----:B------:R-:W-:Y:S02]  /*f2f0*/  ISETP.GE.AND P3, PT, R163, UR4, PT ;  /* 0x00000004a3007c0c */ /* 0x000fe4000bf66270 */
[----:B------:R-:W-:Y:S02]  /*f300*/  CS2R R30, SRZ ;  /* 0x00000000001e7805 */ /* 0x000fe4000001ff00 */
[----:B------:R-:W-:-:S02]  /*f310*/  ISETP.GE.AND P4, PT, R164, UR4, PT ;  /* 0x00000004a4007c0c */ /* 0x000fc4000bf86270 */
[----:B------:R-:W-:Y:S02]  /*f320*/  CS2R R40, SRZ ;  /* 0x0000000000287805 */ /* 0x000fe4000001ff00 */
[----:B------:R-:W-:Y:S02]  /*f330*/  CS2R R42, SRZ ;  /* 0x00000000002a7805 */ /* 0x000fe4000001ff00 */
[----:B------:R-:W-:Y:S01]  /*f340*/  CS2R R26, SRZ ;  /* 0x00000000001a7805 */ /* 0x000fe2000001ff00 */
[C---:B------:R-:W-:Y:S01]  /*f350*/  @!P2 IMAD.SHL.U32 R9, R16.reuse, 0x2, RZ ;  /* 0x000000021009a824 */ /* 0x040fe200078e00ff */
[----:B------:R-:W-:Y:S01]  /*f360*/  @!P2 SHF.L.U64.HI R20, R16, 0x1, R17 ;  /* 0x000000011014a819 */ /* 0x000fe20000010211 */
[----:B------:R-:W-:-:S04]  /*f370*/  @!P3 IMAD.SHL.U32 R15, R166, 0x8, RZ ;  /* 0x00000008a60fb824 */ /* 0x000fc800078e00ff */
[----:B------:R-:W-:Y:S02]  /*f380*/  @!P4 SHF.L.U32 R25, R167, 0x3, RZ ;  /* 0x00000003a719c819 */ /* 0x000fe400000006ff */
[-C--:B------:R-:W-:Y:S01]  /*f390*/  @!P2 IADD3 R4, P0, R4, R9.reuse, RZ ;  /* 0x000000090404a210 */ /* 0x080fe20007f1e0ff */
[----:B------:R-:W-:Y:S01]  /*f3a0*/  @!P3 IMAD.WIDE R10, R15, 0x2, R12 ;  /* 0x000000020f0ab825 */ /* 0x000fe200078e020c */
[----:B0-----:R-:W-:-:S03]  /*f3b0*/  @!P2 IADD3 R6, P1, R8, R9, RZ ;  /* 0x000000090806a210 */ /* 0x001fc60007f3e0ff */
[----:B----4-:R-:W-:Y:S01]  /*f3c0*/  IMAD.MOV.U32 R9, RZ, RZ, R7 ;  /* 0x000000ffff097224 */ /* 0x010fe200078e0007 */
[----:B------:R-:W-:Y:S01]  /*f3d0*/  CS2R R36, SRZ ;  /* 0x0000000000247805 */ /* 0x000fe2000001ff00 */
[----:B------:R-:W-:Y:S01]  /*f3e0*/  @!P4 IMAD.WIDE R12, R25, 0x2, R12 ;  /* 0x00000002190cc825 */ /* 0x000fe200078e020c */
[----:B------:R-:W-:Y:S02]  /*f3f0*/  CS2R R38, SRZ ;  /* 0x0000000000267805 */ /* 0x000fe4000001ff00 */
[----:B------:R-:W-:Y:S02]  /*f400*/  CS2R R32, SRZ ;  /* 0x0000000000207805 */ /* 0x000fe4000001ff00 */
[----:B------:R-:W-:Y:S01]  /*f410*/  CS2R R34, SRZ ;  /* 0x0000000000227805 */ /* 0x000fe2000001ff00 */
[----:B------:R-:W-:Y:S01]  /*f420*/  @!P3 IMAD.WIDE R14, R15, 0x2, R8 ;  /* 0x000000020f0eb825 */ /* 0x000fe200078e0208 */
[----:B------:R-:W-:Y:S02]  /*f430*/  CS2R R44, SRZ ;  /* 0x00000000002c7805 */ /* 0x000fe4000001ff00 */
[----:B------:R-:W-:-:S02]  /*f440*/  CS2R R46, SRZ ;  /* 0x00000000002e7805 */ /* 0x000fc4000001ff00 */
[----:B------:R-:W-:Y:S01]  /*f450*/  @!P2 IADD3.X R7, R7, R20, RZ, P1, !PT ;  /* 0x000000140707a210 */ /* 0x000fe20000ffe4ff */
[----:B------:R-:W-:Y:S01]  /*f460*/  @!P4 IMAD.WIDE R8, R25, 0x2, R8 ;  /* 0x000000021908c825 */ /* 0x000fe200078e0208 */
[----:B------:R-:W-:Y:S01]  /*f470*/  CS2R R24, SRZ ;  /* 0x0000000000187805 */ /* 0x000fe2000001ff00 */
[----:B------:R1:W5:Y:S02]  /*f480*/  @!P3 LD.E.128 R28, desc[UR60][R10.64] ;  /* 0x0000003c0a1cb980 */ /* 0x000364000c101d00 */
[----:B------:R-:W-:Y:S02]  /*f490*/  @!P2 IMAD.X R5, R5, 0x1, R20, P0 ;  /* 0x000000010505a824 */ /* 0x000fe400000e0614 */
[----:B------:R1:W5:Y:S04]  /*f4a0*/  @!P3 LD.E.128 R40, desc[UR60][R14.64] ;  /* 0x0000003c0e28b980 */ /* 0x000368000c101d00 */
[----:B------:R1:W5:Y:S04]  /*f4b0*/  @!P4 LD.E.128 R24, desc[UR60][R12.64] ;  /* 0x0000003c0c18c980 */ /* 0x000368000c101d00 */
[----:B------:R1:W5:Y:S04]  /*f4c0*/  @!P4 LD.E.128 R36, desc[UR60][R8.64] ;  /* 0x0000003c0824c980 */ /* 0x000368000c101d00 */
[----:B------:R1:W5:Y:S04]  /*f4d0*/  @!P2 LD.E.128 R32, desc[UR60][R4.64] ;  /* 0x0000003c0420a980 */ /* 0x000368000c101d00 */
[----:B------:R1:W5:Y:S02]  /*f4e0*/  @!P2 LD.E.128 R44, desc[UR60][R6.64] ;  /* 0x0000003c062ca980 */ /* 0x000364000c101d00 */
.L_x_2817:
[----:B------:R-:W-:Y:S05]  /*f4f0*/  BSYNC B1 ;  /* 0x0000000000017941 */ /* 0x000fea0003800000 */
.L_x_2816:
[----:B-1-3-5:R-:W-:Y:S01]  /*f500*/  IMAD.MOV.U32 R4, RZ, RZ, R44 ;  /* 0x000000ffff047224 */ /* 0x02afe200078e002c */
[----:B------:R-:W-:Y:S01]  /*f510*/  MOV R6, R46 ;  /* 0x0000002e00067202 */ /* 0x000fe20000000f00 */
[----:B----4-:R-:W-:Y:S01]  /*f520*/  IMAD.MOV.U32 R7, RZ, RZ, R47 ;  /* 0x000000ffff077224 */ /* 0x010fe200078e002f */
[----:B------:R-:W-:Y:S01]  /*f530*/  UMOV UR4, 0xffffffff ;  /* 0xffffffff00047882 */ /* 0x000fe20000000000 */
[----:B--2---:R-:W-:Y:S01]  /*f540*/  IMAD.MOV.U32 R5, RZ, RZ, R45 ;  /* 0x000000ffff057224 */ /* 0x004fe200078e002d */
        /* <DEDUP_REMOVED lines=24> */
[----:B------:R-:W-:Y:S01]  /*f6d0*/  PRMT R99, R99, 0x5410, R6 ;  /* 0x0000541063637816 */ /* 0x000fe20000000006 */
[----:B------:R-:W-:Y:S01]  /*f6e0*/  IMAD.MOV.U32 R6, RZ, RZ, R30 ;  /* 0x000000ffff067224 */ /* 0x000fe200078e001e */
[----:B------:R-:W-:Y:S02]  /*f6f0*/  MOV R5, R29 ;  /* 0x0000001d00057202 */ /* 0x000fe40000000f00 */
[----:B------:R-:W-:Y:S02]  /*f700*/  PRMT R103, R103, 0x5410, R7 ;  /* 0x0000541067677816 */ /* 0x000fe40000000007 */
[----:B------:R-:W-:Y:S01]  /*f710*/  PRMT R88, R4, 0x5410, R5 ;  /* 0x0000541004587816 */ /* 0x000fe20000000005 */
[----:B------:R-:W-:Y:S01]  /*f720*/  IMAD.MOV.U32 R5, RZ, RZ, R25 ;  /* 0x000000ffff057224 */ /* 0x000fe200078e0019 */
[----:B------:R-:W-:Y:S01]  /*f730*/  PRMT R89, R6, 0x7610, R89 ;  /* 0x0000761006597816 */ /* 0x000fe20000000059 */
[----:B------:R-:W-:Y:S01]  /*f740*/  IMAD.MOV.U32 R6, RZ, RZ, R26 ;  /* 0x000000ffff067224 */ /* 0x000fe200078e001a */
[----:B------:R-:W-:-:S02]  /*f750*/  MOV R4, R24 ;  /* 0x0000001800047202 */ /* 0x000fc40000000f00 */
[----:B------:R-:W-:Y:S02]  /*f760*/  MOV R7, R27 ;  /* 0x0000001b00077202 */ /* 0x000fe40000000f00 */
[----:B------:R-:W-:Y:S02]  /*f770*/  PRMT R78, R4, 0x5410, R5 ;  /* 0x00005410044e7816 */ /* 0x000fe40000000005 */
[----:B------:R-:W-:Y:S02]  /*f780*/  CS2R R4, SRZ ;  /* 0x0000000000047805 */ /* 0x000fe4000001ff00 */
[----:B------:R-:W-:Y:S01]  /*f790*/  PRMT R79, R6, 0x5410, R7 ;  /* 0x00005410064f7816 */ /* 0x000fe20000000007 */
[----:B------:R-:W-:Y:S06]  /*f7a0*/  BRA.DIV UR4, `(.L_x_2818) ;  /* 0x0000016e04c07947 */ /* 0x000fec000b800000 */
[----:B0-----:R-:W0:Y:S04]  /*f7b0*/  SHFL.IDX PT, R21, R21, 0x1, 0x1c1f ;  /* 0x003c1f0015157f89 */ /* 0x001e2800000e0000 */
[----:B------:R1:W2:Y:S04]  /*f7c0*/  SHFL.IDX PT, R20, R3, 0x1, 0x1c1f ;  /* 0x003c1f0003147f89 */ /* 0x0002a800000e0000 */
[----:B------:R-:W3:Y:S04]  /*f7d0*/  SHFL.IDX PT, R61, R61, 0x1, 0x1c1f ;  /* 0x003c1f003d3d7f89 */ /* 0x000ee800000e0000 */
[----:B-1----:R-:W4:Y:S02]  /*f7e0*/  SHFL.IDX PT, R0, R0, 0x1, 0x1c1f ;  /* 0x003c1f0000007f89 */ /* 0x002f2400000e0000 */
.L_x_3075:
        /* <DEDUP_REMOVED lines=16> */
[----:B--2---:R-:W-:Y:S01]  /*f8f0*/  MOV R6, R20 ;  /* 0x0000001400067202 */ /* 0x004fe20000000f00 */
[----:B0-----:R-:W-:Y:S01]  /*f900*/  IMAD.MOV.U32 R7, RZ, RZ, R21 ;  /* 0x000000ffff077224 */ /* 0x001fe200078e0015 */
[----:B------:R-:W-:Y:S01]  /*f910*/  ISETP.GE.AND P3, PT, R163, UR4, PT ;  /* 0x00000004a3007c0c */ /* 0x000fe2000bf66270 */
[----:B----4-:R-:W-:Y:S01]  /*f920*/  IMAD.MOV.U32 R8, RZ, RZ, R0 ;  /* 0x000000ffff087224 */ /* 0x010fe200078e0000 */
[----:B------:R-:W-:Y:S01]  /*f930*/  ISETP.GE.AND P4, PT, R164, UR4, PT ;  /* 0x00000004a4007c0c */ /* 0x000fe2000bf86270 */
[----:B---3--:R-:W-:Y:S01]  /*f940*/  IMAD.MOV.U32 R9, RZ, RZ, R61 ;  /* 0x000000ffff097224 */ /* 0x008fe200078e003d */
[----:B------:R-:W-:Y:S02]  /*f950*/  ISETP.GE.AND P2, PT, R16, UR4, PT ;  /* 0x0000000410007c0c */ /* 0x000fe4000bf46270 */
[----:B------:R-:W-:Y:S02]  /*f960*/  CS2R R52, SRZ ;  /* 0x0000000000347805 */ /* 0x000fe4000001ff00 */
[----:B------:R-:W-:-:S02]  /*f970*/  CS2R R54, SRZ ;  /* 0x0000000000367805 */ /* 0x000fc4000001ff00 */
[----:B------:R-:W-:Y:S02]  /*f980*/  CS2R R10, SRZ ;  /* 0x00000000000a7805 */ /* 0x000fe4000001ff00 */
[----:B------:R-:W-:Y:S02]  /*f990*/  CS2R R56, SRZ ;  /* 0x0000000000387805 */ /* 0x000fe4000001ff00 */
[----:B------:R-:W-:Y:S01]  /*f9a0*/  CS2R R58, SRZ ;  /* 0x00000000003a7805 */ /* 0x000fe2000001ff00 */
[----:B------:R-:W-:Y:S01]  /*f9b0*/  @!P3 IMAD.SHL.U32 R13, R166, 0x8, RZ ;  /* 0x00000008a60db824 */ /* 0x000fe200078e00ff */
[----:B------:R-:W-:Y:S01]  /*f9c0*/  @!P4 SHF.L.U32 R63, R167, 0x3, RZ ;  /* 0x00000003a73fc819 */ /* 0x000fe200000006ff */
[----:B------:R-:W-:Y:S02]  /*f9d0*/  @!P2 IMAD.SHL.U32 R3, R16, 0x2, RZ ;  /* 0x000000021003a824 */ /* 0x000fe400078e00ff */
[----:B------:R-:W-:-:S03]  /*f9e0*/  @!P3 IMAD.WIDE R4, R13, 0x2, R6 ;  /* 0x000000020d04b825 */ /* 0x000fc600078e0206 */
[-C--:B------:R-:W-:Y:S01]  /*f9f0*/  @!P2 IADD3 R60, P1, R0, R3.reuse, RZ ;  /* 0x00000003003ca210 */ /* 0x080fe20007f3e0ff */
[----:B------:R-:W-:Y:S01]  /*fa00*/  @!P4 IMAD.WIDE R6, R63, 0x2, R6 ;  /* 0x000000023f06c825 */ /* 0x000fe200078e0206 */
[----:B------:R-:W-:Y:S01]  /*fa10*/  @!P2 SHF.L.U64.HI R0, R16, 0x1, R17 ;  /* 0x000000011000a819 */ /* 0x000fe20000010211 */
[----:B------:R0:W5:Y:S01]  /*fa20*/  @!P3 LD.E.128 R52, desc[UR60][R4.64] ;  /* 0x0000003c0434b980 */ /* 0x000162000c101d00 */
[----:B------:R-:W-:Y:S01]  /*fa30*/  @!P2 IADD3 R20, P0, R20, R3, RZ ;  /* 0x000000031414a210 */ /* 0x000fe20007f1e0ff */
[--C-:B------:R-:W-:Y:S01]  /*fa40*/  @!P3 IMAD.WIDE R12, R13, 0x2, R8.reuse ;  /* 0x000000020d0cb825 */ /* 0x100fe200078e0208 */
[----:B------:R-:W-:Y:S01]  /*fa50*/  CS2R R14, SRZ ;  /* 0x00000000000e7805 */ /* 0x000fe2000001ff00 */
[----:B------:R1:W5:Y:S01]  /*fa60*/  @!P4 LD.E.128 R56, desc[UR60][R6.64] ;  /* 0x0000003c0638c980 */ /* 0x000362000c101d00 */
[----:B------:R-:W-:Y:S01]  /*fa70*/  CS2R R48, SRZ ;  /* 0x0000000000307805 */ /* 0x000fe2000001ff00 */
[----:B------:R-:W-:Y:S01]  /*fa80*/  @!P4 IMAD.WIDE R62, R63, 0x2, R8 ;  /* 0x000000023f3ec825 */ /* 0x000fe200078e0208 */
[----:B------:R-:W-:-:S02]  /*fa90*/  CS2R R8, SRZ ;  /* 0x0000000000087805 */ /* 0x000fc4000001ff00 */
[----:B------:R-:W-:Y:S02]  /*faa0*/  CS2R R50, SRZ ;  /* 0x0000000000327805 */ /* 0x000fe4000001ff00 */
[----:B------:R-:W-:Y:S02]  /*fab0*/  @!P2 IADD3.X R21, R21, R0, RZ, P0, !PT ;  /* 0x000000001515a210 */ /* 0x000fe400007fe4ff */
[----:B0-----:R-:W-:Y:S01]  /*fac0*/  CS2R R4, SRZ ;  /* 0x0000000000047805 */ /* 0x001fe2000001ff00 */
[----:B------:R-:W-:Y:S01]  /*fad0*/  @!P2 IMAD.X R61, R61, 0x1, R0, P1 ;  /* 0x000000013d3da824 */ /* 0x000fe200008e0600 */
[----:B------:R0:W5:Y:S01]  /*fae0*/  @!P3 LD.E.128 R8, desc[UR60][R12.64] ;  /* 0x0000003c0c08b980 */ /* 0x000162000c101d00 */
[----:B-1----:R-:W-:-:S03]  /*faf0*/  CS2R R6, SRZ ;  /* 0x0000000000067805 */ /* 0x002fc6000001ff00 */
[----:B------:R1:W5:Y:S04]  /*fb00*/  @!P2 LD.E.128 R48, desc[UR60][R20.64] ;  /* 0x0000003c1430a980 */ /* 0x000368000c101d00 */
[----:B------:R1:W5:Y:S01]  /*fb10*/  @!P2 LD.E.128 R4, desc[UR60][R60.64] ;  /* 0x0000003c3c04a980 */ /* 0x000362000c101d00 */
[----:B0-----:R-:W-:-:S06]  /*fb20*/  CS2R R12, SRZ ;  /* 0x00000000000c7805 */ /* 0x001fcc000001ff00 */
[----:B------:R1:W5:Y:S02]  /*fb30*/  @!P4 LD.E.128 R12, desc[UR60][R62.64] ;  /* 0x0000003c3e0cc980 */ /* 0x000364000c101d00 */
.L_x_2820:
[----:B------:R-:W-:Y:S05]  /*fb40*/  BSYNC B1 ;  /* 0x0000000000017941 */ /* 0x000fea0003800000 */
.L_x_2819:
[----:B----4-:R-:W-:Y:S01]  /*fb50*/  LEA.HI R0, R205, R205, RZ, 0x1 ;  /* 0x000000cdcd007211 */ /* 0x010fe200078f08ff */
[----:B-----5:R-:W-:Y:S01]  /*fb60*/  IMAD.MOV.U32 R3, RZ, RZ, R4 ;  /* 0x000000ffff037224 */ /* 0x020fe200078e0004 */
[----:B-12---:R-:W-:Y:S01]  /*fb70*/  MOV R20, R5 ;  /* 0x0000000500147202 */ /* 0x006fe20000000f00 */
[----:B0-----:R-:W-:Y:S01]  /*fb80*/  IMAD.MOV.U32 R21, RZ, RZ, R7 ;  /* 0x000000ffff157224 */ /* 0x001fe200078e0007 */
[----:B------:R-:W-:Y:S01]  /*fb90*/  LOP3.LUT R0, R0, 0xfffffffe, RZ, 0xc0, !PT ;  /* 0xfffffffe00007812 */ /* 0x000fe200078ec0ff */
[----:B------:R-:W-:Y:S01]  /*fba0*/  IMAD.MOV.U32 R60, RZ, RZ, R49 ;  /* 0x000000ffff3c7224 */ /* 0x000fe200078e0031 */
[----:B------:R-:W-:Y:S01]  /*fbb0*/  PRMT R82, R3, 0x5410, R20 ;  /* 0x0000541003527816 */ /* 0x000fe20000000014 */
[----:B------:R-:W-:Y:S01]  /*fbc0*/  IMAD.MOV.U32 R3, RZ, RZ, R6 ;  /* 0x000000ffff037224 */ /* 0x000fe200078e0006 */
[----:B------:R-:W-:Y:S01]  /*fbd0*/  IADD3 R0, R205, -R0, RZ ;  /* 0x80000000cd007210 */ /* 0x000fe20007ffe0ff */
[----:B------:R-:W-:Y:S01]  /*fbe0*/  IMAD.MOV.U32 R20, RZ, RZ, R9 ;  /* 0x000000ffff147224 */ /* 0x000fe200078e0009 */
[----:B------:R-:W-:Y:S01]  /*fbf0*/  MOV R63, R57 ;  /* 0x00000039003f7202 */ /* 0x000fe20000000f00 */
[----:B------:R-:W-:Y:S01]  /*fc00*/  IMAD.MOV.U32 R62, RZ, RZ, R50 ;  /* 0x000000ffff3e7224 */ /* 0x000fe200078e0032 */
[----:B---3--:R-:W-:Y:S01]  /*fc10*/  SHF.L.U32 R61, R0, 0x1f, RZ ;  /* 0x0000001f003d7819 */ /* 0x008fe200000006ff */
[----:B------:R-:W-:Y:S01]  /*fc20*/  IMAD.MOV.U32 R0, RZ, RZ, R11 ;  /* 0x000000ffff007224 */ /* 0x000fe200078e000b */
[----:B------:R-:W-:Y:S01]  /*fc30*/  PRMT R83, R3, 0x5410, R21 ;  /* 0x0000541003537816 */ /* 0x000fe20000000015 */
[----:B------:R-:W-:Y:S01]  /*fc40*/  IMAD.MOV.U32 R3, RZ, RZ, R8 ;  /* 0x000000ffff037224 */ /* 0x000fe200078e0008 */
[----:B------:R-:W0:Y:S01]  /*fc50*/  SYNCS.PHASECHK.TRANS64.TRYWAIT P0, [R2+URZ+0x2a800], R61 ;  /* 0x02a8003d020075a7 */ /* 0x000e22000800017f */
[----:B------:R-:W-:Y:S01]  /*fc60*/  MOV R21, R10 ;  /* 0x0000000a00157202 */ /* 0x000fe20000000f00 */
[----:B------:R-:W-:Y:S01]  /*fc70*/  BSSY B1, `(.L_x_2821) ;  /* 0x000001d000017945 */ /* 0x000fe20003800000 */
[----:B------:R-:W-:Y:S01]  /*fc80*/  PRMT R85, R62, 0x7610, R85 ;  /* 0x000076103e557816 */ /* 0x000fe20000000055 */
[----:B------:R-:W-:Y:S01]  /*fc90*/  IMAD.MOV.U32 R62, RZ, RZ, R53 ;  /* 0x000000ffff3e7224 */ /* 0x000fe200078e0035 */
[----:B------:R-:W-:Y:S01]  /*fca0*/  PRMT R70, R3, 0x5410, R20 ;  /* 0x0000541003467816 */ /* 0x000fe20000000014 */
[----:B------:R-:W-:Y:S01]  /*fcb0*/  IMAD.MOV.U32 R3, RZ, RZ, R12 ;  /* 0x000000ffff037224 */ /* 0x000fe200078e000c */
[----:B------:R-:W-:Y:S01]  /*fcc0*/  PRMT R73, R21, 0x7610, R73 ;  /* 0x0000761015497816 */ /* 0x000fe20000000049 */
[----:B------:R-:W-:Y:S01]  /*fcd0*/  IMAD.MOV.U32 R21, RZ, RZ, R14 ;  /* 0x000000ffff157224 */ /* 0x000fe200078e000e */
[----:B------:R-:W-:-:S02]  /*fce0*/  MOV R20, R13 ;  /* 0x0000000d00147202 */ /* 0x000fc40000000f00 */
[----:B------:R-:W-:Y:S02]  /*fcf0*/  PRMT R73, R73, 0x5410, R0 ;  /* 0x0000541049497816 */ /* 0x000fe40000000000 */
[--C-:B------:R-:W-:Y:S01]  /*fd00*/  PRMT R0, R3, 0x5410, R20.reuse ;  /* 0x0000541003007816 */ /* 0x100fe20000000014 */
[----:B------:R-:W-:Y:S01]  /*fd10*/  IMAD.MOV.U32 R3, RZ, RZ, R15 ;  /* 0x000000ffff037224 */ /* 0x000fe200078e000f */
[----:B------:R-:W-:Y:S02]  /*fd20*/  PRMT R20, R21, 0x7610, R20 ;  /* 0x0000761015147816 */ /* 0x000fe40000000014 */
[----:B------:R-:W-:Y:S02]  /*fd30*/  MOV R21, R48 ;  /* 0x0000003000157202 */ /* 0x000fe40000000f00 */
[----:B------:R-:W-:Y:S02]  /*fd40*/  PRMT R20, R20, 0x5410, R3 ;  /* 0x0000541014147816 */ /* 0x000fe40000000003 */
[----:B------:R-:W-:Y:S01]  /*fd50*/  PRMT R84, R21, 0x5410, R60 ;  /* 0x0000541015547816 */ /* 0x000fe2000000003c */
[----:B------:R-:W-:Y:S01]  /*fd60*/  IMAD.MOV.U32 R60, RZ, RZ, R52 ;  /* 0x000000ffff3c7224 */ /* 0x000fe200078e0034 */
[----:B------:R-:W-:-:S02]  /*fd70*/  MOV R21, R51 ;  /* 0x0000003300157202 */ /* 0x000fc40000000f00 */
[----:B------:R-:W-:Y:S02]  /*fd80*/  VIADDMNMX R3, R64, -R186, 0x80, PT ;  /* 0x0000008040037446 */ /* 0x000fe400038009ba */
        /* <DEDUP_REMOVED lines=8> */
[----:B------:R-:W-:Y:S01]  /*fe10*/  PRMT R21, R62, 0x5410, R63 ;  /* 0x000054103e157816 */ /* 0x000fe2000000003f */
[----:B------:R-:W-:Y:S01]  /*fe20*/  IMAD.MOV.U32 R62, RZ, RZ, R59 ;  /* 0x000000ffff3e7224 */ /* 0x000fe200078e003b */
[----:B0-----:R-:W-:Y:S07]  /*fe30*/  @!P0 BRA `(.L_x_2822) ;  /* 0x0000016800908947 */ /* 0x001fee0003800000 */
.L_x_3076:
[----:B------:R-:W-:Y:S05]  /*fe40*/  BSYNC B1 ;  /* 0x0000000000017941 */ /* 0x000fea0003800000 */
.L_x_2821:
        /* <DEDUP_REMOVED lines=13> */
[----:B------:R-:W-:Y:S02]  /*ff20*/  SHF.R.S32.HI R63, RZ, 0x1f, R62 ;  /* 0x0000001fff3f7819 */ /* 0x000fe4000001143e */
[----:B------:R-:W-:Y:S02]  /*ff30*/  SHF.L.U32 R64, R62, 0x3, RZ ;  /* 0x000000033e407819 */ /* 0x000fe400000006ff */
[----:B------:R-:W-:Y:S02]  /*ff40*/  LEA.HI R62, R63, R62, RZ, 0x3 ;  /* 0x0000003e3f3e7211 */ /* 0x000fe400078f18ff */
[----:B------:R-:W-:-:S02]  /*ff50*/  LOP3.LUT R63, R181, 0x38, R64, 0xf8, !PT ;  /* 0x00000038b53f7812 */ /* 0x000fc400078ef840 */
[-C--:B------:R-:W-:Y:S01]  /*ff60*/  LOP3.LUT R60, R61, R182.reuse, RZ, 0x3c, !PT ;  /* 0x000000b63d3c7212 */ /* 0x080fe200078e3cff */
[----:B------:R-:W-:Y:S01]  /*ff70*/  IMAD.SHL.U32 R62, R62, 0x400, RZ ;  /* 0x000004003e3e7824 */ /* 0x000fe200078e00ff */
[----:B------:R-:W-:Y:S02]  /*ff80*/  LOP3.LUT R65, R63, R182, RZ, 0x3c, !PT ;  /* 0x000000b63f417212 */ /* 0x000fe400078e3cff */
[--C-:B------:R-:W-:Y:S01]  /*ff90*/  SHF.R.U64 R32, R32, 0x10, R33.reuse ;  /* 0x0000001020207819 */ /* 0x100fe20000001221 */
[----:B------:R-:W-:Y:S01]  /*ffa0*/  IMAD.IADD R61, R183, 0x1, R60 ;  /* 0x00000001b73d7824 */ /* 0x000fe200078e023c */
[----:B------:R-:W-:Y:S02]  /*ffb0*/  LOP3.LUT R64, R62, 0x7fffe000, RZ, 0xc0, !PT ;  /* 0x7fffe0003e407812 */ /* 0x000fe400078ec0ff */
[----:B------:R-:W-:Y:S02]  /*ffc0*/  SHF.R.U32.HI R90, RZ, 0x10, R33 ;  /* 0x00000010ff5a7819 */ /* 0x000fe40000011621 */
[----:B------:R-:W-:-:S02]  /*ffd0*/  IADD3 R65, R65, R64, R183 ;  /* 0x0000004041417210 */ /* 0x000fc40007ffe0b7 */
[----:B------:R-:W-:Y:S01]  /*ffe0*/  LEA R80, R61, R2, 0x1 ;  /* 0x000000023d507211 */ /* 0x000fe200078e08ff */
[----:B------:R-:W-:Y:S01]  /*fff0*/  HADD2.F32 R90, -RZ, R90.H0_H0 ;  /* 0x2000005aff5a7230 */ /* 0x000fe20000004100 */
[--C-:B------:R-:W-:Y:S01]  /*10000*/  SHF.R.U64 R33, R44, 0x10, R45.reuse ;  /* 0x000000102c217819 */ /* 0x100fe2000000122d */
[----:B------:R-:W-:Y:S01]  /*10010*/  IMAD R81, R65, 0x2, R2 ;  /* 0x0000000241517824 */ /* 0x000fe200078e0202 */
[----:B------:R-:W-:Y:S01]  /*10020*/  SHF.R.U32.HI R44, RZ, 0x10, R45 ;  /* 0x00000010ff2c7819 */ /* 0x000fe2000001162d */
[----:B------:R-:W0:Y:S01]  /*10030*/  LDS.128 R60, [R80+0xc400] ;  /* 0x00c40000503c7984 */ /* 0x000e220000000c00 */
[--C-:B------:R-:W-:Y:S02]  /*10040*/  SHF.R.U64 R34, R34, 0x10, R35.reuse ;  /* 0x0000001022227819 */ /* 0x100fe40000001223 */
[----:B------:R-:W-:Y:S01]  /*10050*/  SHF.R.U32.HI R45, RZ, 0x10, R35 ;  /* 0x00000010ff2d7819 */ /* 0x000fe20000011623 */
[----:B------:R-:W1:Y:S01]  /*10060*/  LDS.128 R64, [R81+0xc400] ;  /* 0x00c4000051407984 */ /* 0x000e620000000c00 */
[--C-:B------:R-:W-:Y:S01]  /*10070*/  SHF.R.U64 R35, R46, 0x10, R47.reuse ;  /* 0x000000102e237819 */ /* 0x100fe2000000122f */
[----:B------:R-:W-:Y:S01]  /*10080*/  HADD2.F32 R44, -RZ, R44.H0_H0 ;  /* 0x2000002cff2c7230 */ /* 0x000fe20000004100 */
[----:B------:R-:W-:Y:S01]  /*10090*/  SHF.R.U32.HI R46, RZ, 0x10, R47 ;  /* 0x00000010ff2e7819 */ /* 0x000fe2000001162f */
[----:B0-----:R-:W-:-:S02]  /*100a0*/  HADD2.F32 R93, -RZ, R63.H0_H0 ;  /* 0x2000003fff5d7230 */ /* 0x001fc40000004100 */
[----:B------:R-:W-:Y:S02]  /*100b0*/  HADD2.F32 R94, -RZ, R63.H1_H1 ;  /* 0x3000003fff5e7230 */ /* 0x000fe40000004100 */
[----:B-1----:R-:W-:Y:S02]  /*100c0*/  HADD2.F32 R63, -RZ, R65.H0_H0 ;  /* 0x20000041ff3f7230 */ /* 0x002fe40000004100 */
[----:B------:R-:W-:Y:S02]  /*100d0*/  HADD2.F32 R47, -RZ, R61.H0_H0 ;  /* 0x2000003dff2f7230 */ /* 0x000fe40000004100 */
[----:B------:R-:W-:Y:S02]  /*100e0*/  HADD2.F32 R65, -RZ, R65.H1_H1 ;  /* 0x30000041ff417230 */ /* 0x000fe40000004100 */
[C---:B------:R-:W-:Y:S01]  /*100f0*/  FMUL.FTZ R100, R63.reuse, R96 ;  /* 0x000000603f647220 */ /* 0x040fe20000410000 */
[----:B------:R-:W-:Y:S01]  /*10100*/  FMUL.FTZ R104, R63, R98 ;  /* 0x000000623f687220 */ /* 0x000fe20000410000 */
[----:B------:R-:W-:-:S02]  /*10110*/  HADD2.F32 R61, -RZ, R61.H1_H1 ;  /* 0x3000003dff3d7230 */ /* 0x000fc40000004100 */
[----:B------:R-:W-:Y:S01]  /*10120*/  FFMA.FTZ R100, R47, R98, -R100 ;  /* 0x000000622f647223 */ /* 0x000fe20000010864 */
[----:B------:R-:W-:Y:S02]  /*10130*/  HADD2.F32 R95, -RZ, R64.H0_H0 ;  /* 0x20000040ff5f7230 */ /* 0x000fe40000004100 */
[----:B------:R-:W-:Y:S01]  /*10140*/  FMUL.FTZ R106, R65, R44 ;  /* 0x0000002c416a7220 */ /* 0x000fe20000410000 */
[----:B------:R-:W-:Y:S02]  /*10150*/  HADD2.F32 R98, -RZ, R103.H0_H0 ;  /* 0x20000067ff627230 */ /* 0x000fe40000004100 */
[----:B------:R-:W-:Y:S01]  /*10160*/  FFMA.FTZ R104, R47, R96, R104 ;  /* 0x000000602f687223 */ /* 0x000fe20000010068 */
[----:B------:R-:W-:Y:S02]  /*10170*/  HADD2.F32 R96, -RZ, R101.H0_H0 ;  /* 0x20000065ff607230 */ /* 0x000fe40000004100 */
[-C--:B------:R-:W-:Y:S01]  /*10180*/  FMUL.FTZ R108, R65, R90.reuse ;  /* 0x0000005a416c7220 */ /* 0x080fe20000410000 */
[----:B------:R-:W-:Y:S01]  /*10190*/  FFMA.FTZ R47, R61, R90, -R106 ;  /* 0x0000005a3d2f7223 */ /* 0x000fe2000001086a */
[----:B------:R-:W-:-:S02]  /*101a0*/  HADD2.F32 R91, -RZ, R60.H0_H0 ;  /* 0x2000003cff5b7230 */ /* 0x000fc40000004100 */
[C---:B------:R-:W-:Y:S01]  /*101b0*/  FMUL.FTZ R90, R95.reuse, R98 ;  /* 0x000000625f5a7220 */ /* 0x040fe20000410000 */
[----:B------:R-:W-:Y:S02]  /*101c0*/  HADD2.F32 R97, -RZ, R66.H0_H0 ;  /* 0x20000042ff617230 */ /* 0x000fe40000004100 */
[----:B------:R-:W-:Y:S01]  /*101d0*/  FMUL.FTZ R95, R95, R96 ;  /* 0x000000605f5f7220 */ /* 0x000fe20000410000 */
[----:B------:R-:W-:Y:S02]  /*101e0*/  HADD2.F32 R63, -RZ, R89.H1_H1 ;  /* 0x30000059ff3f7230 */ /* 0x000fe40000004100 */
[----:B------:R-:W-:Y:S01]  /*101f0*/  FFMA.FTZ R61, R61, R44, R108 ;  /* 0x0000002c3d3d7223 */ /* 0x000fe2000001006c */
[----:B------:R-:W-:Y:S02]  /*10200*/  HADD2.F32 R65, -RZ, R99.H1_H1 ;  /* 0x30000063ff417230 */ /* 0x000fe40000004100 */
[----:B------:R-:W-:Y:S01]  /*10210*/  FFMA.FTZ R90, R91, R96, -R90 ;  /* 0x000000605b5a7223 */ /* 0x000fe2000001085a */
[----:B------:R-:W-:-:S02]  /*10220*/  HADD2.F32 R92, -RZ, R62.H0_H0 ;  /* 0x2000003eff5c7230 */ /* 0x000fc40000004100 */
[----:B------:R-:W-:Y:S01]  /*10230*/  FFMA.FTZ R44, R91, R98, R95 ;  /* 0x000000625b2c7223 */ /* 0x000fe2000001005f */
[C---:B------:R-:W-:Y:S01]  /*10240*/  FMUL.FTZ R91, R97.reuse, R63 ;  /* 0x0000003f615b7220 */ /* 0x040fe20000410000 */
[-C--:B------:R-:W-:Y:S01]  /*10250*/  FMUL.FTZ R97, R97, R65.reuse ;  /* 0x0000004161617220 */ /* 0x080fe20000410000 */
[--C-:B------:R-:W-:Y:S02]  /*10260*/  HADD2.F32 R102, -RZ, R67.reuse.H0_H0 ;  /* 0x20000043ff667230 */ /* 0x100fe40000004100 */
[C---:B------:R-:W-:Y:S01]  /*10270*/  FFMA.FTZ R65, R92.reuse, R65, -R91 ;  /* 0x000000415c417223 */ /* 0x040fe2000001085b */
[----:B------:R-:W-:Y:S02]  /*10280*/  HADD2.F32 R67, -RZ, R67.H1_H1 ;  /* 0x30000043ff437230 */ /* 0x000fe40000004100 */
[----:B------:R-:W-:Y:S02]  /*10290*/  HADD2.F32 R91, -RZ, R46.H0_H0 ;  /* 0x2000002eff5b7230 */ /* 0x000fe40000004100 */
[----:B------:R-:W-:Y:S01]  /*102a0*/  FFMA.FTZ R46, R92, R63, R97 ;  /* 0x0000003f5c2e7223 */ /* 0x000fe20000010061 */
[----:B------:R-:W-:-:S02]  /*102b0*/  HADD2.F32 R95, -RZ, R45.H0_H0 ;  /* 0x2000002dff5f7230 */ /* 0x000fc40000004100 */
[----:B------:R-:W-:Y:S02]  /*102c0*/  HADD2.F32 R64, -RZ, R64.H1_H1 ;  /* 0x30000040ff407230 */ /* 0x000fe40000004100 */
[C---:B------:R-:W-:Y:S01]  /*102d0*/  FMUL.FTZ R63, R67.reuse, R91 ;  /* 0x0000005b433f7220 */ /* 0x040fe20000410000 */
[----:B------:R-:W-:Y:S02]  /*102e0*/  HADD2.F32 R66, -RZ, R66.H1_H1 ;  /* 0x30000042ff427230 */ /* 0x000fe40000004100 */
[-C--:B------:R-:W-:Y:S01]  /*102f0*/  FMUL.FTZ R97, R67, R95.reuse ;  /* 0x0000005f43617220 */ /* 0x080fe20000410000 */
[----:B------:R-:W-:Y:S02]  /*10300*/  HADD2.F32 R99, -RZ, R99.H0_H0 ;  /* 0x20000063ff637230 */ /* 0x000fe40000004100 */
[C---:B------:R-:W-:Y:S01]  /*10310*/  FFMA.FTZ R92, R94.reuse, R95, -R63 ;  /* 0x0000005f5e5c7223 */ /* 0x040fe2000001083f */
[----:B------:R-:W-:Y:S02]  /*10320*/  HADD2.F32 R63, -RZ, R33.H0_H0 ;  /* 0x20000021ff3f7230 */ /* 0x000fe40000004100 */
[----:B------:R-:W-:Y:S01]  /*10330*/  FFMA.FTZ R94, R94, R91, R97 ;  /* 0x0000005b5e5e7223 */ /* 0x000fe20000010061 */
[----:B------:R-:W-:-:S02]  /*10340*/  HADD2.F32 R67, -RZ, R35.H0_H0 ;  /* 0x20000023ff437230 */ /* 0x000fc40000004100 */
[----:B------:R-:W-:Y:S01]  /*10350*/  FMUL.FTZ R96, R102, R99 ;  /* 0x0000006366607220 */ /* 0x000fe20000410000 */
[----:B------:R-:W-:Y:S02]  /*10360*/  HADD2.F32 R101, -RZ, R101.H1_H1 ;  /* 0x30000065ff657230 */ /* 0x000fe40000004100 */
[----:B------:R-:W-:Y:S01]  /*10370*/  FMUL.FTZ R91, R64, R63 ;  /* 0x0000003f405b7220 */ /* 0x000fe20000410000 */
[----:B------:R-:W-:Y:S02]  /*10380*/  HADD2.F32 R33, -RZ, R32.H0_H0 ;  /* 0x20000020ff217230 */ /* 0x000fe40000004100 */
[----:B------:R-:W-:Y:S01]  /*10390*/  FMUL.FTZ R95, R66, R67 ;  /* 0x00000043425f7220 */ /* 0x000fe20000410000 */
[----:B------:R-:W-:Y:S02]  /*103a0*/  HADD2.F32 R35, -RZ, R34.H0_H0 ;  /* 0x20000022ff237230 */ /* 0x000fe40000004100 */
[----:B------:R-:W-:Y:S01]  /*103b0*/  FMUL.FTZ R102, R102, R101 ;  /* 0x0000006566667220 */ /* 0x000fe20000410000 */
[----:B------:R-:W-:-:S02]  /*103c0*/  HADD2.F32 R60, -RZ, R60.H1_H1 ;  /* 0x3000003cff3c7230 */ /* 0x000fc40000004100 */
[----:B------:R-:W-:Y:S01]  /*103d0*/  FMUL.FTZ R64, R64, R33 ;  /* 0x0000002140407220 */ /* 0x000fe20000410000 */
[----:B------:R-:W-:Y:S02]  /*103e0*/  HADD2.F32 R62, -RZ, R62.H1_H1 ;  /* 0x3000003eff3e7230 */ /* 0x000fe40000004100 */
[----:B------:R-:W-:Y:S01]  /*103f0*/  FMUL.FTZ R66, R66, R35 ;  /* 0x0000002342427220 */ /* 0x000fe20000410000 */
[C---:B------:R-:W-:Y:S01]  /*10400*/  FFMA.FTZ R45, R93.reuse, R101, -R96 ;  /* 0x000000655d2d7223 */ /* 0x040fe20000010860 */
[----:B------:R-:W-:Y:S01]  /*10410*/  FFMA.FTZ R91, R60, R33, -R91 ;  /* 0x000000213c5b7223 */ /* 0x000fe2000001085b */
[----:B------:R-:W-:Y:S01]  /*10420*/  FFMA.FTZ R93, R93, R99, R102 ;  /* 0x000000635d5d7223 */ /* 0x000fe20000010066 */
[----:B------:R-:W-:Y:S01]  /*10430*/  FFMA.FTZ R34, R62, R35, -R95 ;  /* 0x000000233e227223 */ /* 0x000fe2000001085f */
        /* <DEDUP_REMOVED lines=12> */
.L_x_2826:
[----:B------:R-:W-:Y:S05]  /*10500*/  BSYNC B2 ;  /* 0x0000000000027941 */ /* 0x000fea0003800000 */
.L_x_2825:
[----:B------:R-:W-:Y:S04]  /*10510*/  BSSY B2, `(.L_x_2827) ;  /* 0x0000061000027945 */ /* 0x000fe80003800000 */
[----:B------:R-:W-:Y:S05]  /*10520*/  @P1 BRA `(.L_x_2828) ;  /* 0x00000004007c1947 */ /* 0x000fea0003800000 */
[----:B------:R-:W2:Y:S01]  /*10530*/  LDL R95, [R1+0x48] ;  /* 0x00004800015f7983 */ /* 0x000ea20000100800 */
[----:B-1----:R-:W-:Y:S01]  /*10540*/  LEA.HI R32, R71, R166, RZ, 0x1d ;  /* 0x000000a647207211 */ /* 0x002fe200078fe8ff */
[----:B------:R-:W-:Y:S01]  /*10550*/  HADD2.F32 R93, -RZ, R86.H1_H1 ;  /* 0x30000056ff5d7230 */ /* 0x000fe20000004100 */
[----:B------:R-:W-:Y:S01]  /*10560*/  SHF.R.U32.HI R90, RZ, 0x10, R41 ;  /* 0x00000010ff5a7819 */ /* 0x000fe20000011629 */
[----:B------:R-:W-:Y:S01]  /*10570*/  HADD2.F32 R91, -RZ, R88.H1_H1 ;  /* 0x30000058ff5b7230 */ /* 0x000fe20000004100 */
        /* <DEDUP_REMOVED lines=8> */
[----:B------:R-:W-:Y:S01]  /*10600*/  SHF.L.U32 R32, R32, 0xa, RZ ;  /* 0x0000000a20207819 */ /* 0x000fe200000006ff */
[----:B------:R-:W-:Y:S01]  /*10610*/  HADD2.F32 R88, -RZ, R88.H0_H0 ;  /* 0x20000058ff587230 */ /* 0x000fe20000004100 */
[----:B------:R-:W-:Y:S01]  /*10620*/  LOP3.LUT R45, R33, R182, RZ, 0x3c, !PT ;  /* 0x000000b6212d7212 */ /* 0x000fe200078e3cff */
[----:B------:R-:W-:Y:S01]  /*10630*/  HADD2.F32 R92, -RZ, R87.H0_H0 ;  /* 0x20000057ff5c7230 */ /* 0x000fe20000004100 */
[----:B------:R-:W-:-:S02]  /*10640*/  LOP3.LUT R44, R32, 0x7fffe000, RZ, 0xc0, !PT ;  /* 0x7fffe000202c7812 */ /* 0x000fc400078ec0ff */
[----:B------:R-:W-:Y:S02]  /*10650*/  SHF.R.U64 R28, R28, 0x10, R29 ;  /* 0x000000101c1c7819 */ /* 0x000fe4000000121d */
[----:B------:R-:W-:Y:S02]  /*10660*/  IADD3 R45, R45, R44, R183 ;  /* 0x0000002c2d2d7210 */ /* 0x000fe40007ffe0b7 */
[----:B------:R-:W-:Y:S02]  /*10670*/  SHF.R.U64 R29, R40, 0x10, R41 ;  /* 0x00000010281d7819 */ /* 0x000fe40000001229 */
[--C-:B------:R-:W-:Y:S01]  /*10680*/  SHF.R.U64 R30, R30, 0x10, R31.reuse ;  /* 0x000000101e1e7819 */ /* 0x100fe2000000121f */
[----:B------:R-:W-:Y:S01]  /*10690*/  IMAD R60, R45, 0x2, R2 ;  /* 0x000000022d3c7824 */ /* 0x000fe200078e0202 */
[----:B------:R-:W-:Y:S02]  /*106a0*/  SHF.R.U32.HI R40, RZ, 0x10, R31 ;  /* 0x00000010ff287819 */ /* 0x000fe4000001161f */
[----:B------:R-:W-:-:S02]  /*106b0*/  SHF.R.U64 R31, R42, 0x10, R43 ;  /* 0x000000102a1f7819 */ /* 0x000fc4000000122b */
[----:B------:R-:W1:Y:S01]  /*106c0*/  LDS.128 R44, [R60+0xc400] ;  /* 0x00c400003c2c7984 */ /* 0x000e620000000c00 */
[----:B------:R-:W-:Y:S01]  /*106d0*/  SHF.R.U32.HI R42, RZ, 0x10, R43 ;  /* 0x00000010ff2a7819 */ /* 0x000fe2000001162b */
[----:B------:R-:W-:-:S04]  /*106e0*/  HADD2.F32 R40, -RZ, R40.H0_H0 ;  /* 0x20000028ff287230 */ /* 0x000fc80000004100 */
[----:B------:R-:W-:Y:S02]  /*106f0*/  HADD2.F32 R42, -RZ, R42.H0_H0 ;  /* 0x2000002aff2a7230 */ /* 0x000fe40000004100 */
[--C-:B-1----:R-:W-:Y:S02]  /*10700*/  HADD2.F32 R80, -RZ, R45.reuse.H0_H0 ;  /* 0x2000002dff507230 */ /* 0x102fe40000004100 */
[----:B------:R-:W-:Y:S02]  /*10710*/  HADD2.F32 R81, -RZ, R45.H1_H1 ;  /* 0x3000002dff517230 */ /* 0x000fe40000004100 */
[--C-:B0-----:R-:W-:Y:S02]  /*10720*/  HADD2.F32 R61, -RZ, R47.reuse.H0_H0 ;  /* 0x2000002fff3d7230 */ /* 0x101fe40000004100 */
[C---:B------:R-:W-:Y:S01]  /*10730*/  FMUL.FTZ R45, R80.reuse, R93 ;  /* 0x0000005d502d7220 */ /* 0x040fe20000410000 */
[----:B------:R-:W-:Y:S02]  /*10740*/  HADD2.F32 R63, -RZ, R47.H1_H1 ;  /* 0x3000002fff3f7230 */ /* 0x000fe40000004100 */
[----:B------:R-:W-:Y:S01]  /*10750*/  FMUL.FTZ R47, R80, R91 ;  /* 0x0000005b502f7220 */ /* 0x000fe20000410000 */
[----:B------:R-:W-:-:S02]  /*10760*/  HADD2.F32 R67, -RZ, R44.H0_H0 ;  /* 0x2000002cff437230 */ /* 0x000fc40000004100 */
[----:B------:R-:W-:Y:S02]  /*10770*/  HADD2.F32 R65, -RZ, R46.H0_H0 ;  /* 0x2000002eff417230 */ /* 0x000fe40000004100 */
[----:B------:R-:W-:Y:S02]  /*10780*/  HADD2.F32 R80, -RZ, R89.H0_H0 ;  /* 0x20000059ff507230 */ /* 0x000fe40000004100 */
[----:B------:R-:W-:Y:S02]  /*10790*/  HADD2.F32 R44, -RZ, R44.H1_H1 ;  /* 0x3000002cff2c7230 */ /* 0x000fe40000004100 */
[----:B------:R-:W-:Y:S02]  /*107a0*/  HADD2.F32 R46, -RZ, R46.H1_H1 ;  /* 0x3000002eff2e7230 */ /* 0x000fe40000004100 */
[----:B------:R-:W-:Y:S01]  /*107b0*/  FMUL.FTZ R94, R65, R80 ;  /* 0x00000050415e7220 */ /* 0x000fe20000410000 */
[----:B--2---:R-:W0:Y:S02]  /*107c0*/  LDS.128 R32, [R95] ;  /* 0x000000005f207984 */ /* 0x004e240000000c00 */
[----:B0-----:R-:W-:-:S02]  /*107d0*/  HADD2.F32 R66, -RZ, R33.H0_H0 ;  /* 0x20000021ff427230 */ /* 0x001fc40000004100 */
[----:B------:R-:W-:Y:S02]  /*107e0*/  HADD2.F32 R62, -RZ, R33.H1_H1 ;  /* 0x30000021ff3e7230 */ /* 0x000fe40000004100 */
[----:B------:R-:W-:Y:S02]  /*107f0*/  HADD2.F32 R43, -RZ, R32.H0_H0 ;  /* 0x20000020ff2b7230 */ /* 0x000fe40000004100 */
[C---:B------:R-:W-:Y:S01]  /*10800*/  FFMA.FTZ R45, R66.reuse, R91, -R45 ;  /* 0x0000005b422d7223 */ /* 0x040fe2000001082d */
[C---:B------:R-:W-:Y:S01]  /*10810*/  FMUL.FTZ R91, R81.reuse, R90 ;  /* 0x0000005a515b7220 */ /* 0x040fe20000410000 */
[----:B------:R-:W-:Y:S01]  /*10820*/  FFMA.FTZ R47, R66, R93, R47 ;  /* 0x0000005d422f7223 */ /* 0x000fe2000001002f */
[----:B------:R-:W-:Y:S01]  /*10830*/  FMUL.FTZ R81, R81, R64 ;  /* 0x0000004051517220 */ /* 0x000fe20000410000 */
[C---:B------:R-:W-:Y:S01]  /*10840*/  FMUL.FTZ R66, R67.reuse, R86 ;  /* 0x0000005643427220 */ /* 0x040fe20000410000 */
[----:B------:R-:W-:Y:S01]  /*10850*/  FMUL.FTZ R67, R67, R88 ;  /* 0x0000005843437220 */ /* 0x000fe20000410000 */
[----:B------:R-:W-:Y:S01]  /*10860*/  FFMA.FTZ R64, R62, R64, -R91 ;  /* 0x000000403e407223 */ /* 0x000fe2000001085b */
[----:B------:R-:W-:-:S02]  /*10870*/  HADD2.F32 R33, -RZ, R34.H0_H0 ;  /* 0x20000022ff217230 */ /* 0x000fc40000004100 */
[----:B------:R-:W-:Y:S01]  /*10880*/  FFMA.FTZ R62, R62, R90, R81 ;  /* 0x0000005a3e3e7223 */ /* 0x000fe20000010051 */
[C---:B------:R-:W-:Y:S01]  /*10890*/  FFMA.FTZ R66, R43.reuse, R88, -R66 ;  /* 0x000000582b427223 */ /* 0x040fe20000010842 */
[----:B------:R-:W-:Y:S01]  /*108a0*/  FFMA.FTZ R43, R43, R86, R67 ;  /* 0x000000562b2b7223 */ /* 0x000fe20000010043 */
[-C--:B------:R-:W-:Y:S01]  /*108b0*/  FMUL.FTZ R90, R65, R92.reuse ;  /* 0x0000005c415a7220 */ /* 0x080fe20000410000 */
[----:B------:R-:W-:Y:S02]  /*108c0*/  HADD2.F32 R88, -RZ, R87.H1_H1 ;  /* 0x30000057ff587230 */ /* 0x000fe40000004100 */
[C---:B------:R-:W-:Y:S01]  /*108d0*/  FFMA.FTZ R94, R33.reuse, R92, R94 ;  /* 0x0000005c215e7223 */ /* 0x040fe2000001005e */
[----:B------:R-:W-:Y:S02]  /*108e0*/  HADD2.F32 R86, -RZ, R103.H1_H1 ;  /* 0x30000067ff567230 */ /* 0x000fe40000004100 */
[----:B------:R-:W-:Y:S01]  /*108f0*/  FFMA.FTZ R65, R33, R80, -R90 ;  /* 0x0000005021417223 */ /* 0x000fe2000001085a */
[----:B------:R-:W-:-:S02]  /*10900*/  HADD2.F32 R41, -RZ, R35.H0_H0 ;  /* 0x20000023ff297230 */ /* 0x000fc40000004100 */
[C---:B------:R-:W-:Y:S01]  /*10910*/  FMUL.FTZ R80, R61.reuse, R88 ;  /* 0x000000583d507220 */ /* 0x040fe20000410000 */
[----:B------:R-:W-:Y:S02]  /*10920*/  HADD2.F32 R35, -RZ, R35.H1_H1 ;  /* 0x30000023ff237230 */ /* 0x000fe40000004100 */
[----:B------:R-:W-:Y:S01]  /*10930*/  FMUL.FTZ R61, R61, R86 ;  /* 0x000000563d3d7220 */ /* 0x000fe20000410000 */
[----:B------:R-:W-:Y:S01]  /*10940*/  FMUL.FTZ R90, R63, R42 ;  /* 0x0000002a3f5a7220 */ /* 0x000fe20000410000 */
[----:B------:R-:W-:Y:S01]  /*10950*/  FFMA.FTZ R80, R41, R86, -R80 ;  /* 0x0000005629507223 */ /* 0x000fe20000010850 */
[----:B------:R-:W-:Y:S01]  /*10960*/  FMUL.FTZ R86, R63, R40 ;  /* 0x000000283f567220 */ /* 0x000fe20000410000 */
[----:B------:R-:W-:Y:S01]  /*10970*/  FFMA.FTZ R88, R41, R88, R61 ;  /* 0x0000005829587223 */ /* 0x000fe2000001003d */
[----:B------:R-:W-:Y:S02]  /*10980*/  HADD2.F32 R33, -RZ, R29.H0_H0 ;  /* 0x2000001dff217230 */ /* 0x000fe40000004100 */
[----:B------:R-:W-:Y:S01]  /*10990*/  FFMA.FTZ R67, R35, R40, -R90 ;  /* 0x0000002823437223 */ /* 0x000fe2000001085a */
[----:B------:R-:W-:-:S02]  /*109a0*/  HADD2.F32 R41, -RZ, R31.H0_H0 ;  /* 0x2000001fff297230 */ /* 0x000fc40000004100 */
[----:B------:R-:W-:Y:S01]  /*109b0*/  FFMA.FTZ R81, R35, R42, R86 ;  /* 0x0000002a23517223 */ /* 0x000fe20000010056 */
        /* <DEDUP_REMOVED lines=22> */
.L_x_2828:
[----:B------:R-:W-:Y:S05]  /*10b20*/  BSYNC B2 ;  /* 0x0000000000027941 */ /* 0x000fea0003800000 */
.L_x_2827:
[----:B------:R-:W-:Y:S05]  /*10b30*/  @P2 BRA `(.L_x_2824) ;  /* 0x00000004007c2947 */ /* 0x000fea0003800000 */
[----:B------:R-:W3:Y:S01]  /*10b40*/  LDL R67, [R1+0x40] ;  /* 0x0000400001437983 */ /* 0x000ee20000100800 */
[----:B------:R-:W-:Y:S01]  /*10b50*/  LEA.HI R71, R71, R167, RZ, 0x1d ;  /* 0x000000a747477211 */ /* 0x000fe200078fe8ff */
[----:B------:R-:W-:Y:S01]  /*10b60*/  HADD2.F32 R62, -RZ, R76.H1_H1 ;  /* 0x3000004cff3e7230 */ /* 0x000fe20000004100 */
[----:B------:R-:W-:Y:S01]  /*10b70*/  SHF.R.U64 R24, R24, 0x10, R25 ;  /* 0x0000001018187819 */ /* 0x000fe20000001219 */
[----:B--2---:R-:W-:Y:S01]  /*10b80*/  HADD2.F32 R60, -RZ, R78.H1_H1 ;  /* 0x3000004eff3c7230 */ /* 0x004fe20000004100 */
[----:B------:R-:W-:Y:S01]  /*10b90*/  SHF.R.S32.HI R30, RZ, 0x1f, R71 ;  /* 0x0000001fff1e7819 */ /* 0x000fe20000011447 */
[----:B------:R-:W-:Y:S01]  /*10ba0*/  IMAD.SHL.U32 R28, R71, 0x8, RZ ;  /* 0x00000008471c7824 */ /* 0x000fe200078e00ff */
[----:B-1----:R-:W-:Y:S01]  /*10bb0*/  SHF.R.U32.HI R47, RZ, 0x10, R25 ;  /* 0x00000010ff2f7819 */ /* 0x002fe20000011619 */
[----:B------:R-:W-:Y:S01]  /*10bc0*/  HADD2.F32 R76, -RZ, R76.H0_H0 ;  /* 0x2000004cff4c7230 */ /* 0x000fe20000004100 */
[----:B------:R-:W-:Y:S01]  /*10bd0*/  LEA.HI R30, R30, R71, RZ, 0x3 ;  /* 0x000000471e1e7211 */ /* 0x000fe200078f18ff */
[----:B------:R-:W-:Y:S01]  /*10be0*/  HADD2.F32 R78, -RZ, R78.H0_H0 ;  /* 0x2000004eff4e7230 */ /* 0x000fe20000004100 */
[----:B------:R-:W-:Y:S01]  /*10bf0*/  LOP3.LUT R29, R181, 0x38, R28, 0xf8, !PT ;  /* 0x00000038b51d7812 */ /* 0x000fe200078ef81c */
[----:B------:R-:W-:Y:S01]  /*10c00*/  HADD2.F32 R47, -RZ, R47.H0_H0 ;  /* 0x2000002fff2f7230 */ /* 0x000fe20000004100 */
[----:B------:R-:W-:Y:S01]  /*10c10*/  SHF.L.U32 R30, R30, 0xa, RZ ;  /* 0x0000000a1e1e7819 */ /* 0x000fe200000006ff */
[----:B------:R-:W-:Y:S01]  /*10c20*/  HADD2.F32 R24, -RZ, R24.H0_H0 ;  /* 0x20000018ff187230 */ /* 0x000fe20000004100 */
[----:B------:R-:W-:-:S02]  /*10c30*/  LOP3.LUT R33, R29, R182, RZ, 0x3c, !PT ;  /* 0x000000b61d217212 */ /* 0x000fc400078e3cff */
[----:B------:R-:W-:Y:S02]  /*10c40*/  LOP3.LUT R32, R30, 0x7fffe000, RZ, 0xc0, !PT ;  /* 0x7fffe0001e207812 */ /* 0x000fe400078ec0ff */
[----:B------:R-:W-:Y:S02]  /*10c50*/  SHF.R.U64 R25, R26, 0x10, R27 ;  /* 0x000000101a197819 */ /* 0x000fe4000000121b */
[----:B------:R-:W-:Y:S02]  /*10c60*/  IADD3 R33, R33, R32, R183 ;  /* 0x0000002021217210 */ /* 0x000fe40007ffe0b7 */
[--C-:B------:R-:W-:Y:S01]  /*10c70*/  SHF.R.U64 R26, R38, 0x10, R39.reuse ;  /* 0x00000010261a7819 */ /* 0x100fe20000001227 */
[----:B------:R-:W-:Y:S01]  /*10c80*/  HADD2.F32 R25, -RZ, R25.H0_H0 ;  /* 0x20000019ff197230 */ /* 0x000fe20000004100 */
[----:B------:R-:W-:Y:S01]  /*10c90*/  SHF.R.U32.HI R66, RZ, 0x10, R39 ;  /* 0x00000010ff427819 */ /* 0x000fe20000011627 */
[----:B------:R-:W-:Y:S01]  /*10ca0*/  IMAD R40, R33, 0x2, R2 ;  /* 0x0000000221287824 */ /* 0x000fe200078e0202 */
[----:B0-----:R-:W-:-:S02]  /*10cb0*/  SHF.R.U32.HI R61, RZ, 0x10, R37 ;  /* 0x00000010ff3d7819 */ /* 0x001fc40000011625 */
[----:B------:R-:W-:Y:S02]  /*10cc0*/  SHF.R.U32.HI R41, RZ, 0x10, R27 ;  /* 0x00000010ff297819 */ /* 0x000fe4000001161b */
[----:B------:R-:W0:Y:S01]  /*10cd0*/  LDS.128 R32, [R40+0xc400] ;  /* 0x00c4000028207984 */ /* 0x000e220000000c00 */
[----:B------:R-:W-:Y:S01]  /*10ce0*/  HADD2.F32 R61, -RZ, R61.H0_H0 ;  /* 0x2000003dff3d7230 */ /* 0x000fe20000004100 */
[----:B------:R-:W-:-:S05]  /*10cf0*/  SHF.R.U64 R36, R36, 0x10, R37 ;  /* 0x0000001024247819 */ /* 0x000fca0000001225 */
[----:B------:R-:W-:Y:S02]  /*10d00*/  HADD2.F32 R36, -RZ, R36.H0_H0 ;  /* 0x20000024ff247230 */ /* 0x000fe40000004100 */
[----:B0-----:R-:W-:Y:S02]  /*10d10*/  HADD2.F32 R44, -RZ, R33.H1_H1 ;  /* 0x30000021ff2c7230 */ /* 0x001fe40000004100 */
[----:B------:R-:W-:Y:S02]  /*10d20*/  HADD2.F32 R27, -RZ, R32.H1_H1 ;  /* 0x30000020ff1b7230 */ /* 0x000fe40000004100 */
[----:B------:R-:W-:Y:S02]  /*10d30*/  HADD2.F32 R45, -RZ, R34.H0_H0 ;  /* 0x20000022ff2d7230 */ /* 0x000fe40000004100 */
[C---:B------:R-:W-:Y:S01]  /*10d40*/  FMUL.FTZ R63, R44.reuse, R61 ;  /* 0x0000003d2c3f7220 */ /* 0x040fe20000410000 */
[----:B------:R-:W-:Y:S01]  /*10d50*/  FMUL.FTZ R65, R44, R47 ;  /* 0x0000002f2c417220 */ /* 0x000fe20000410000 */
[----:B------:R-:W-:-:S02]  /*10d60*/  HADD2.F32 R44, -RZ, R77.H0_H0 ;  /* 0x2000004dff2c7230 */ /* 0x000fc40000004100 */
[----:B------:R-:W-:Y:S02]  /*10d70*/  HADD2.F32 R46, -RZ, R35.H0_H0 ;  /* 0x20000023ff2e7230 */ /* 0x000fe40000004100 */
[----:B------:R-:W-:Y:S02]  /*10d80*/  HADD2.F32 R77, -RZ, R77.H1_H1 ;  /* 0x3000004dff4d7230 */ /* 0x000fe40000004100 */
[----:B------:R-:W-:Y:S02]  /*10d90*/  HADD2.F32 R35, -RZ, R35.H1_H1 ;  /* 0x30000023ff237230 */ /* 0x000fe40000004100 */
[----:B------:R-:W-:Y:S01]  /*10da0*/  HADD2.F32 R34, -RZ, R34.H1_H1 ;  /* 0x30000022ff227230 */ /* 0x000fe20000004100 */
[----:B---3--:R-:W0:Y:S02]  /*10db0*/  LDS.128 R28, [R67] ;  /* 0x00000000431c7984 */ /* 0x008e240000000c00 */
[--C-:B0-----:R-:W-:Y:S02]  /*10dc0*/  HADD2.F32 R39, -RZ, R29.reuse.H0_H0 ;  /* 0x2000001dff277230 */ /* 0x101fe40000004100 */
[----:B------:R-:W-:-:S02]  /*10dd0*/  HADD2.F32 R42, -RZ, R29.H1_H1 ;  /* 0x3000001dff2a7230 */ /* 0x000fc40000004100 */
[----:B------:R-:W-:Y:S02]  /*10de0*/  HADD2.F32 R29, -RZ, R33.H0_H0 ;  /* 0x20000021ff1d7230 */ /* 0x000fe40000004100 */
[----:B------:R-:W-:Y:S02]  /*10df0*/  HADD2.F32 R33, -RZ, R32.H0_H0 ;  /* 0x20000020ff217230 */ /* 0x000fe40000004100 */
[C---:B------:R-:W-:Y:S01]  /*10e00*/  FFMA.FTZ R65, R42.reuse, R61, R65 ;  /* 0x0000003d2a417223 */ /* 0x040fe20000010041 */
[----:B------:R-:W-:Y:S02]  /*10e10*/  HADD2.F32 R38, -RZ, R28.H0_H0 ;  /* 0x2000001cff267230 */ /* 0x000fe40000004100 */
[C---:B------:R-:W-:Y:S01]  /*10e20*/  FMUL.FTZ R32, R29.reuse, R62 ;  /* 0x0000003e1d207220 */ /* 0x040fe20000410000 */
[-C--:B------:R-:W-:Y:S01]  /*10e30*/  FMUL.FTZ R64, R29, R60.reuse ;  /* 0x0000003c1d407220 */ /* 0x080fe20000410000 */
[----:B------:R-:W-:Y:S02]  /*10e40*/  HADD2.F32 R43, -RZ, R30.H0_H0 ;  /* 0x2000001eff2b7230 */ /* 0x000fe40000004100 */
[C---:B------:R-:W-:Y:S01]  /*10e50*/  FFMA.FTZ R29, R39.reuse, R60, -R32 ;  /* 0x0000003c271d7223 */ /* 0x040fe20000010820 */
[----:B------:R-:W-:Y:S01]  /*10e60*/  FFMA.FTZ R32, R39, R62, R64 ;  /* 0x0000003e27207223 */ /* 0x000fe20000010040 */
[C---:B------:R-:W-:Y:S01]  /*10e70*/  FMUL.FTZ R39, R33.reuse, R76 ;  /* 0x0000004c21277220 */ /* 0x040fe20000410000 */
[----:B------:R-:W-:Y:S01]  /*10e80*/  FMUL.FTZ R33, R33, R78 ;  /* 0x0000004e21217220 */ /* 0x000fe20000410000 */
[----:B------:R-:W-:Y:S01]  /*10e90*/  FFMA.FTZ R60, R42, R47, -R63 ;  /* 0x0000002f2a3c7223 */ /* 0x000fe2000001083f */
        /* <DEDUP_REMOVED lines=11> */
[----:B------:R-:W-:Y:S01]  /*10f50*/  FFMA.FTZ R62, R43, R44, R62 ;  /* 0x0000002c2b3e7223 */ /* 0x000fe2000001003e */
[----:B------:R-:W-:Y:S02]  /*10f60*/  HADD2.F32 R31, -RZ, R31.H1_H1 ;  /* 0x3000001fff1f7230 */ /* 0x000fe40000004100 */
[-C--:B------:R-:W-:Y:S01]  /*10f70*/  FMUL.FTZ R46, R46, R79.reuse ;  /* 0x0000004f2e2e7220 */ /* 0x080fe20000410000 */
[C---:B------:R-:W-:Y:S01]  /*10f80*/  FMUL.FTZ R44, R35.reuse, R42 ;  /* 0x0000002a232c7220 */ /* 0x040fe20000410000 */
[----:B------:R-:W-:Y:S01]  /*10f90*/  FMUL.FTZ R66, R35, R38 ;  /* 0x0000002623427220 */ /* 0x000fe20000410000 */
[----:B------:R-:W-:Y:S02]  /*10fa0*/  HADD2.F32 R33, -RZ, R26.H0_H0 ;  /* 0x2000001aff217230 */ /* 0x000fe40000004100 */
[C---:B------:R-:W-:Y:S01]  /*10fb0*/  FFMA.FTZ R64, R37.reuse, R79, -R64 ;  /* 0x0000004f25407223 */ /* 0x040fe20000010840 */
[----:B------:R-:W-:Y:S02]  /*10fc0*/  HADD2.F32 R28, -RZ, R28.H1_H1 ;  /* 0x3000001cff1c7230 */ /* 0x000fe40000004100 */
[----:B------:R-:W-:Y:S01]  /*10fd0*/  FFMA.FTZ R46, R37, R77, R46 ;  /* 0x0000004d252e7223 */ /* 0x000fe2000001002e */
[----:B------:R-:W-:-:S02]  /*10fe0*/  HADD2.F32 R30, -RZ, R30.H1_H1 ;  /* 0x3000001eff1e7230 */ /* 0x000fc40000004100 */
        /* <DEDUP_REMOVED lines=20> */
.L_x_2824:
[----:B------:R-:W-:Y:S05]  /*11130*/  BSYNC B1 ;  /* 0x0000000000017941 */ /* 0x000fea0003800000 */
.L_x_2823:
[----:B---3--:R-:W-:-:S05]  /*11140*/  VIADD R24, R170, 0x40 ;  /* 0x00000040aa187836 */ /* 0x008fca0000000000 */
[----:B------:R-:W-:-:S13]  /*11150*/  ISETP.GE.AND P0, PT, R24, R3, PT ;  /* 0x000000031800720c */ /* 0x000fda0003f06270 */
[----:B------:R-:W-:Y:S05]  /*11160*/  @P0 BRA `(.L_x_2804) ;  /* 0x0000001000a40947 */ /* 0x000fea0003800000 */
[----:B------:R-:W3:Y:S01]  /*11170*/  LDC R3, c[0x0][0x3f4] ;  /* 0x0000fd00ff037b82 */ /* 0x000ee20000000800 */
[----:B------:R-:W-:Y:S01]  /*11180*/  BSSY B1, `(.L_x_2829) ;  /* 0x0000065000017945 */ /* 0x000fe20003800000 */
[----:B--2---:R-:W-:Y:S02]  /*11190*/  SHF.R.U32.HI R60, RZ, 0x3, R177 ;  /* 0x00000003ff3c7819 */ /* 0x004fe400000116b1 */
[-C--:B---3--:R-:W-:Y:S02]  /*111a0*/  ISETP.GE.AND P0, PT, R16, R3.reuse, PT ;  /* 0x000000031000720c */ /* 0x088fe40003f06270 */
[-C--:B------:R-:W-:Y:S02]  /*111b0*/  ISETP.GE.AND P1, PT, R163, R3.reuse, PT ;  /* 0x00000003a300720c */ /* 0x080fe40003f26270 */
[----:B------:R-:W-:-:S09]  /*111c0*/  ISETP.GE.AND P2, PT, R164, R3, PT ;  /* 0x00000003a400720c */ /* 0x000fd20003f46270 */
[----:B------:R-:W-:Y:S05]  /*111d0*/  @P0 BRA `(.L_x_2830) ;  /* 0x00000004007c0947 */ /* 0x000fea0003800000 */
[----:B0-----:R-:W2:Y:S01]  /*111e0*/  LDL R61, [R1+0x44] ;  /* 0x00004400013d7983 */ /* 0x001ea20000100800 */
[----:B------:R-:W-:Y:S01]  /*111f0*/  LEA.HI R24, R3, R206, RZ, 0x1d ;  /* 0x000000ce03187211 */ /* 0x000fe200078fe8ff */
[----:B------:R-:W-:Y:S01]  /*11200*/  HADD2.F32 R38, -RZ, R84.H1_H1 ;  /* 0x30000054ff267230 */ /* 0x000fe20000004100 */
[----:B------:R-:W-:Y:S01]  /*11210*/  SHF.R.U32.HI R40, RZ, 0x10, R5 ;  /* 0x00000010ff287819 */ /* 0x000fe20000011605 */
[--C-:B------:R-:W-:Y:S01]  /*11220*/  HADD2.F32 R39, -RZ, R82.reuse.H1_H1 ;  /* 0x30000052ff277230 */ /* 0x100fe20000004100 */
[----:B------:R-:W-:Y:S01]  /*11230*/  SHF.R.S32.HI R25, RZ, 0x1f, R24 ;  /* 0x0000001fff197819 */ /* 0x000fe20000011418 */
[----:B------:R-:W-:Y:S01]  /*11240*/  HADD2.F32 R82, -RZ, R82.H0_H0 ;  /* 0x20000052ff527230 */ /* 0x000fe20000004100 */
[----:B------:R-:W-:Y:S01]  /*11250*/  SHF.L.U32 R26, R24, 0x3, RZ ;  /* 0x00000003181a7819 */ /* 0x000fe200000006ff */
[----:B------:R-:W-:Y:S01]  /*11260*/  HADD2.F32 R40, -RZ, R40.H0_H0 ;  /* 0x20000028ff287230 */ /* 0x000fe20000004100 */
[----:B------:R-:W-:Y:S01]  /*11270*/  LEA.HI R25, R25, R24, RZ, 0x3 ;  /* 0x0000001819197211 */ /* 0x000fe200078f18ff */
[----:B------:R-:W-:Y:S01]  /*11280*/  HADD2.F32 R84, -RZ, R84.H0_H0 ;  /* 0x20000054ff547230 */ /* 0x000fe20000004100 */
[----:B------:R-:W-:-:S02]  /*11290*/  LOP3.LUT R24, R177, 0x38, R26, 0xf8, !PT ;  /* 0x00000038b1187812 */ /* 0x000fc400078ef81a */
[----:B-1----:R-:W-:Y:S01]  /*112a0*/  SHF.R.U64 R33, R48, 0x10, R49 ;  /* 0x0000001030217819 */ /* 0x002fe20000001231 */
[----:B------:R-:W-:Y:S01]  /*112b0*/  IMAD.SHL.U32 R25, R25, 0x400, RZ ;  /* 0x0000040019197824 */ /* 0x000fe200078e00ff */
[----:B------:R-:W-:Y:S02]  /*112c0*/  LOP3.LUT R29, R24, R60, RZ, 0x3c, !PT ;  /* 0x0000003c181d7212 */ /* 0x000fe400078e3cff */
[----:B------:R-:W-:Y:S01]  /*112d0*/  SHF.R.U64 R48, R4, 0x10, R5 ;  /* 0x0000001004307819 */ /* 0x000fe20000001205 */
[----:B------:R-:W-:Y:S01]  /*112e0*/  HADD2.F32 R33, -RZ, R33.H0_H0 ;  /* 0x20000021ff217230 */ /* 0x000fe20000004100 */
[----:B------:R-:W-:Y:S02]  /*112f0*/  LOP3.LUT R28, R25, 0x7fffe000, RZ, 0xc0, !PT ;  /* 0x7fffe000191c7812 */ /* 0x000fe400078ec0ff */
[----:B------:R-:W-:Y:S02]  /*11300*/  SHF.R.U32.HI R41, RZ, 0x10, R49 ;  /* 0x00000010ff297819 */ /* 0x000fe40000011631 */
[----:B------:R-:W-:-:S02]  /*11310*/  IADD3 R29, R29, R28, R184 ;  /* 0x0000001c1d1d7210 */ /* 0x000fc40007ffe0b8 */
[--C-:B------:R-:W-:Y:S02]  /*11320*/  SHF.R.U64 R49, R50, 0x10, R51.reuse ;  /* 0x0000001032317819 */ /* 0x100fe40000001233 */
[----:B------:R-:W-:Y:S01]  /*11330*/  SHF.R.U32.HI R50, RZ, 0x10, R51 ;  /* 0x00000010ff327819 */ /* 0x000fe20000011633 */
[----:B------:R-:W-:Y:S01]  /*11340*/  IMAD R32, R29, 0x2, R2 ;  /* 0x000000021d207824 */ /* 0x000fe200078e0202 */
[--C-:B------:R-:W-:Y:S02]  /*11350*/  SHF.R.U32.HI R45, RZ, 0x10, R7.reuse ;  /* 0x00000010ff2d7819 */ /* 0x100fe40000011607 */
[----:B------:R-:W-:Y:S02]  /*11360*/  SHF.R.U64 R47, R6, 0x10, R7 ;  /* 0x00000010062f7819 */ /* 0x000fe40000001207 */
[----:B------:R-:W0:Y:S02]  /*11370*/  LDS.128 R28, [R32+0xc400] ;  /* 0x00c40000201c7984 */ /* 0x000e240000000c00 */
[----:B0-----:R-:W-:-:S02]  /*11380*/  HADD2.F32 R34, -RZ, R29.H0_H0 ;  /* 0x2000001dff227230 */ /* 0x001fc40000004100 */
[----:B------:R-:W-:Y:S02]  /*11390*/  HADD2.F32 R35, -RZ, R29.H1_H1 ;  /* 0x3000001dff237230 */ /* 0x000fe40000004100 */
[----:B------:R-:W-:Y:S02]  /*113a0*/  HADD2.F32 R29, -RZ, R28.H0_H0 ;  /* 0x2000001cff1d7230 */ /* 0x000fe40000004100 */
[C---:B------:R-:W-:Y:S01]  /*113b0*/  FMUL.FTZ R42, R34.reuse, R39 ;  /* 0x00000027222a7220 */ /* 0x040fe20000410000 */
[----:B------:R-:W-:Y:S01]  /*113c0*/  FMUL.FTZ R44, R34, R38 ;  /* 0x00000026222c7220 */ /* 0x000fe20000410000 */
[----:B------:R-:W-:Y:S02]  /*113d0*/  HADD2.F32 R34, -RZ, R41.H0_H0 ;  /* 0x20000029ff227230 */ /* 0x000fe40000004100 */
[----:B------:R-:W-:Y:S02]  /*113e0*/  HADD2.F32 R36, -RZ, R30.H0_H0 ;  /* 0x2000001eff247230 */ /* 0x000fe40000004100 */
[----:B------:R-:W-:-:S02]  /*113f0*/  HADD2.F32 R37, -RZ, R31.H0_H0 ;  /* 0x2000001fff257230 */ /* 0x000fc40000004100 */
[----:B------:R-:W-:Y:S01]  /*11400*/  FMUL.FTZ R46, R35, R34 ;  /* 0x00000022232e7220 */ /* 0x000fe20000410000 */
[----:B------:R-:W-:Y:S02]  /*11410*/  HADD2.F32 R31, -RZ, R31.H1_H1 ;  /* 0x3000001fff1f7230 */ /* 0x000fe40000004100 */
[----:B------:R-:W-:Y:S02]  /*11420*/  HADD2.F32 R28, -RZ, R28.H1_H1 ;  /* 0x3000001cff1c7230 */ /* 0x000fe40000004100 */
[----:B------:R-:W-:Y:S01]  /*11430*/  HADD2.F32 R30, -RZ, R30.H1_H1 ;  /* 0x3000001eff1e7230 */ /* 0x000fe20000004100 */
[----:B--2---:R-:W0:Y:S02]  /*11440*/  LDS.128 R24, [R61] ;  /* 0x000000003d187984 */ /* 0x004e240000000c00 */
[--C-:B0-----:R-:W-:Y:S02]  /*11450*/  HADD2.F32 R5, -RZ, R25.reuse.H0_H0 ;  /* 0x20000019ff057230 */ /* 0x101fe40000004100 */
[----:B------:R-:W-:-:S02]  /*11460*/  HADD2.F32 R25, -RZ, R25.H1_H1 ;  /* 0x30000019ff197230 */ /* 0x000fc40000004100 */
[----:B------:R-:W-:Y:S02]  /*11470*/  HADD2.F32 R4, -RZ, R24.H0_H0 ;  /* 0x20000018ff047230 */ /* 0x000fe40000004100 */
[C---:B------:R-:W-:Y:S01]  /*11480*/  FFMA.FTZ R42, R5.reuse, R38, -R42 ;  /* 0x00000026052a7223 */ /* 0x040fe2000001082a */
[----:B------:R-:W-:Y:S01]  /*11490*/  FFMA.FTZ R44, R5, R39, R44 ;  /* 0x00000027052c7223 */ /* 0x000fe2000001002c */
[----:B------:R-:W-:Y:S01]  /*114a0*/  FMUL.FTZ R38, R35, R40 ;  /* 0x0000002823267220 */ /* 0x000fe20000410000 */
[C---:B------:R-:W-:Y:S01]  /*114b0*/  FMUL.FTZ R5, R29.reuse, R82 ;  /* 0x000000521d057220 */ /* 0x040fe20000410000 */
[----:B------:R-:W-:Y:S01]  /*114c0*/  FMUL.FTZ R29, R29, R84 ;  /* 0x000000541d1d7220 */ /* 0x000fe20000410000 */
[----:B------:R-:W-:Y:S02]  /*114d0*/  HADD2.F32 R35, -RZ, R83.H0_H0 ;  /* 0x20000053ff237230 */ /* 0x000fe40000004100 */
[----:B------:R-:W-:Y:S01]  /*114e0*/  FFMA.FTZ R39, R25, R34, -R38 ;  /* 0x0000002219277223 */ /* 0x000fe20000010826 */
[----:B------:R-:W-:Y:S01]  /*114f0*/  FFMA.FTZ R84, R4, R84, -R5 ;  /* 0x0000005404547223 */ /* 0x000fe20000010805 */
[----:B------:R-:W-:-:S02]  /*11500*/  HADD2.F32 R5, -RZ, R85.H0_H0 ;  /* 0x20000055ff057230 */ /* 0x000fc40000004100 */
[----:B------:R-:W-:Y:S01]  /*11510*/  FFMA.FTZ R29, R4, R82, R29 ;  /* 0x00000052041d7223 */ /* 0x000fe2000001001d */
[----:B------:R-:W-:Y:S02]  /*11520*/  HADD2.F32 R38, -RZ, R83.H1_H1 ;  /* 0x30000053ff267230 */ /* 0x000fe40000004100 */
[----:B------:R-:W-:Y:S01]  /*11530*/  FFMA.FTZ R41, R25, R40, R46 ;  /* 0x0000002819297223 */ /* 0x000fe2000001002e */
[----:B------:R-:W-:Y:S02]  /*11540*/  HADD2.F32 R4, -RZ, R85.H1_H1 ;  /* 0x30000055ff047230 */ /* 0x000fe40000004100 */
[C---:B------:R-:W-:Y:S01]  /*11550*/  FMUL.FTZ R25, R36.reuse, R35 ;  /* 0x0000002324197220 */ /* 0x040fe20000410000 */
[----:B------:R-:W-:Y:S02]  /*11560*/  HADD2.F32 R6, -RZ, R26.H0_H0 ;  /* 0x2000001aff067230 */ /* 0x000fe40000004100 */
[----:B------:R-:W-:Y:S01]  /*11570*/  FMUL.FTZ R43, R36, R5 ;  /* 0x00000005242b7220 */ /* 0x000fe20000410000 */
[----:B------:R-:W-:-:S02]  /*11580*/  HADD2.F32 R7, -RZ, R27.H0_H0 ;  /* 0x2000001bff077230 */ /* 0x000fc40000004100 */
[C---:B------:R-:W-:Y:S01]  /*11590*/  FMUL.FTZ R46, R37.reuse, R38 ;  /* 0x00000026252e7220 */ /* 0x040fe20000410000 */
[----:B------:R-:W-:Y:S02]  /*115a0*/  HADD2.F32 R36, -RZ, R45.H0_H0 ;  /* 0x2000002dff247230 */ /* 0x000fe40000004100 */
[-C--:B------:R-:W-:Y:S01]  /*115b0*/  FMUL.FTZ R37, R37, R4.reuse ;  /* 0x0000000425257220 */ /* 0x080fe20000410000 */
[----:B------:R-:W-:Y:S02]  /*115c0*/  HADD2.F32 R34, -RZ, R50.H0_H0 ;  /* 0x20000032ff227230 */ /* 0x000fe40000004100 */
[C---:B------:R-:W-:Y:S01]  /*115d0*/  FFMA.FTZ R40, R6.reuse, R5, -R25 ;  /* 0x0000000506287223 */ /* 0x040fe20000010819 */
[----:B------:R-:W-:Y:S02]  /*115e0*/  HADD2.F32 R27, -RZ, R27.H1_H1 ;  /* 0x3000001bff1b7230 */ /* 0x000fe40000004100 */
[----:B------:R-:W-:Y:S01]  /*115f0*/  FFMA.FTZ R43, R6, R35, R43 ;  /* 0x00000023062b7223 */ /* 0x000fe2000001002b */
[C---:B------:R-:W-:Y:S01]  /*11600*/  FFMA.FTZ R46, R7.reuse, R4, -R46 ;  /* 0x00000004072e7223 */ /* 0x040fe2000001082e */
[----:B------:R-:W-:Y:S01]  /*11610*/  FFMA.FTZ R37, R7, R38, R37 ;  /* 0x0000002607257223 */ /* 0x000fe20000010025 */
[C---:B------:R-:W-:Y:S01]  /*11620*/  FMUL.FTZ R6, R31.reuse, R36 ;  /* 0x000000241f067220 */ /* 0x040fe20000410000 */
[----:B------:R-:W-:Y:S01]  /*11630*/  FMUL.FTZ R4, R31, R34 ;  /* 0x000000221f047220 */ /* 0x000fe20000410000 */
[----:B------:R-:W-:-:S02]  /*11640*/  HADD2.F32 R7, -RZ, R48.H0_H0 ;  /* 0x20000030ff077230 */ /* 0x000fc40000004100 */
[----:B------:R-:W-:Y:S02]  /*11650*/  HADD2.F32 R25, -RZ, R47.H0_H0 ;  /* 0x2000002fff197230 */ /* 0x000fe40000004100 */
[C---:B------:R-:W-:Y:S01]  /*11660*/  FFMA.FTZ R35, R27.reuse, R34, -R6 ;  /* 0x000000221b237223 */ /* 0x040fe20000010806 */
[----:B------:R-:W-:Y:S02]  /*11670*/  HADD2.F32 R5, -RZ, R49.H0_H0 ;  /* 0x20000031ff057230 */ /* 0x000fe40000004100 */
[----:B------:R-:W-:Y:S01]  /*11680*/  FFMA.FTZ R4, R27, R36, R4 ;  /* 0x000000241b047223 */ /* 0x000fe20000010004 */
[----:B------:R-:W-:Y:S02]  /*11690*/  HADD2.F32 R24, -RZ, R24.H1_H1 ;  /* 0x30000018ff187230 */ /* 0x000fe40000004100 */
[----:B------:R-:W-:Y:S01]  /*116a0*/  FMUL.FTZ R27, R28, R7 ;  /* 0x000000071c1b7220 */ /* 0x000fe20000410000 */
[----:B------:R-:W-:Y:S02]  /*116b0*/  HADD2.F32 R26, -RZ, R26.H1_H1 ;  /* 0x3000001aff1a7230 */ /* 0x000fe40000004100 */
[----:B------:R-:W-:Y:S01]  /*116c0*/  FMUL.FTZ R31, R30, R25 ;  /* 0x000000191e1f7220 */ /* 0x000fe20000410000 */
[----:B------:R-:W-:Y:S01]  /*116d0*/  FMUL.FTZ R28, R28, R33 ;  /* 0x000000211c1c7220 */ /* 0x000fe20000410000 */
[----:B------:R-:W-:Y:S01]  /*116e0*/  FMUL.FTZ R30, R30, R5 ;  /* 0x000000051e1e7220 */ /* 0x000fe20000410000 */
        /* <DEDUP_REMOVED lines=9> */
[----:B------:R-:W-:Y:S02]  /*11780*/  F2FP.F16.F32.PACK_AB R25, R41, R44 ;  /* 0x0000002c2919723e */ /* 0x000fe400000000ff */
[----:B------:R-:W-:Y:S01]  /*11790*/  F2FP.F16.F32.PACK_AB R24, R24, R29 ;  /* 0x0000001d1818723e */ /* 0x000fe200000000ff */
[----:B------:R2:W-:Y:S01]  /*117a0*/  STS.128 [R61], R4 ;  /* 0x000000043d007388 */ /* 0x0005e20000000c00 */
[----:B------:R-:W-:-:S05]  /*117b0*/  F2FP.F16.F32.PACK_AB R26, R26, R43 ;  /* 0x0000002b1a1a723e */ /* 0x000fca00000000ff */
[----:B------:R2:W-:Y:S02]  /*117c0*/  STS.128 [R32+0xc400], R24 ;  /* 0x00c4001820007388 */ /* 0x0005e40000000c00 */
.L_x_2830:
[----:B------:R-:W-:Y:S05]  /*117d0*/  BSYNC B1 ;  /* 0x0000000000017941 */ /* 0x000fea0003800000 */
.L_x_2829:
[----:B------:R-:W-:Y:S04]  /*117e0*/  BSSY B1, `(.L_x_2831) ;  /* 0x0000061000017945 */ /* 0x000fe80003800000 */
[----:B------:R-:W-:Y:S05]  /*117f0*/  @P1 BRA `(.L_x_2832) ;  /* 0x00000004007c1947 */ /* 0x000fea0003800000 */
[----:B-1----:R-:W3:Y:S01]  /*11800*/  LDL R46, [R1+0x3c] ;  /* 0x00003c00012e7983 */ /* 0x002ee20000100800 */
[----:B--2---:R-:W-:Y:S01]  /*11810*/  LEA.HI R4, R3, R166, RZ, 0x1d ;  /* 0x000000a603047211 */ /* 0x004fe200078fe8ff */
        /* <DEDUP_REMOVED lines=10> */
[--C-:B------:R-:W-:Y:S01]  /*118c0*/  SHF.R.U64 R45, R52, 0x10, R53.reuse ;  /* 0x00000010342d7819 */ /* 0x100fe20000001235 */
[----:B------:R-:W-:Y:S01]  /*118d0*/  IMAD.SHL.U32 R5, R5, 0x400, RZ ;  /* 0x0000040005057824 */ /* 0x000fe200078e00ff */
[----:B------:R-:W-:Y:S02]  /*118e0*/  LOP3.LUT R25, R4, R60, RZ, 0x3c, !PT ;  /* 0x0000003c04197212 */ /* 0x000fe400078e3cff */
[----:B------:R-:W-:Y:S02]  /*118f0*/  SHF.R.U32.HI R52, RZ, 0x10, R53 ;  /* 0x00000010ff347819 */ /* 0x000fe40000011635 */
[----:B------:R-:W-:Y:S02]  /*11900*/  LOP3.LUT R24, R5, 0x7fffe000, RZ, 0xc0, !PT ;  /* 0x7fffe00005187812 */ /* 0x000fe400078ec0ff */
[----:B------:R-:W-:Y:S02]  /*11910*/  SHF.R.U64 R43, R8, 0x10, R9 ;  /* 0x00000010082b7819 */ /* 0x000fe40000001209 */
[----:B------:R-:W-:-:S02]  /*11920*/  IADD3 R25, R25, R24, R184 ;  /* 0x0000001819197210 */ /* 0x000fc40007ffe0b8 */
[--C-:B------:R-:W-:Y:S02]  /*11930*/  SHF.R.U64 R41, R10, 0x10, R11.reuse ;  /* 0x000000100a297819 */ /* 0x100fe4000000120b */
[----:B------:R-:W-:Y:S01]  /*11940*/  SHF.R.U32.HI R38, RZ, 0x10, R11 ;  /* 0x00000010ff267819 */ /* 0x000fe2000001160b */
[----:B------:R-:W-:Y:S01]  /*11950*/  IMAD R28, R25, 0x2, R2 ;  /* 0x00000002191c7824 */ /* 0x000fe200078e0202 */
[--C-:B------:R-:W-:Y:S02]  /*11960*/  SHF.R.U64 R44, R54, 0x10, R55.reuse ;  /* 0x00000010362c7819 */ /* 0x100fe40000001237 */
[----:B------:R-:W-:Y:S02]  /*11970*/  SHF.R.U32.HI R54, RZ, 0x10, R55 ;  /* 0x00000010ff367819 */ /* 0x000fe40000011637 */
[----:B------:R-:W1:Y:S02]  /*11980*/  LDS.128 R24, [R28+0xc400] ;  /* 0x00c400001c187984 */ /* 0x000e640000000c00 */
[----:B-1----:R-:W-:-:S02]  /*11990*/  HADD2.F32 R29, -RZ, R25.H0_H0 ;  /* 0x20000019ff1d7230 */ /* 0x002fc40000004100 */
[----:B------:R-:W-:Y:S02]  /*119a0*/  HADD2.F32 R30, -RZ, R25.H1_H1 ;  /* 0x30000019ff1e7230 */ /* 0x000fe40000004100 */
[----:B------:R-:W-:Y:S02]  /*119b0*/  HADD2.F32 R25, -RZ, R24.H0_H0 ;  /* 0x20000018ff197230 */ /* 0x000fe40000004100 */
[C---:B------:R-:W-:Y:S01]  /*119c0*/  FMUL.FTZ R37, R29.reuse, R34 ;  /* 0x000000221d257220 */ /* 0x040fe20000410000 */
[----:B------:R-:W-:Y:S01]  /*119d0*/  FMUL.FTZ R39, R29, R33 ;  /* 0x000000211d277220 */ /* 0x000fe20000410000 */
[----:B------:R-:W-:Y:S02]  /*119e0*/  HADD2.F32 R29, -RZ, R52.H0_H0 ;  /* 0x20000034ff1d7230 */ /* 0x000fe40000004100 */
[----:B------:R-:W-:Y:S01]  /*119f0*/  FMUL.FTZ R36, R30, R35 ;  /* 0x000000231e247220 */ /* 0x000fe20000410000 */
[----:B------:R-:W-:Y:S02]  /*11a00*/  HADD2.F32 R31, -RZ, R26.H0_H0 ;  /* 0x2000001aff1f7230 */ /* 0x000fe40000004100 */
[----:B------:R-:W-:-:S02]  /*11a10*/  HADD2.F32 R32, -RZ, R27.H0_H0 ;  /* 0x2000001bff207230 */ /* 0x000fc40000004100 */
[----:B------:R-:W-:Y:S01]  /*11a20*/  FMUL.FTZ R30, R30, R29 ;  /* 0x0000001d1e1e7220 */ /* 0x000fe20000410000 */
[----:B------:R-:W-:Y:S02]  /*11a30*/  HADD2.F32 R27, -RZ, R27.H1_H1 ;  /* 0x3000001bff1b7230 */ /* 0x000fe40000004100 */
[----:B------:R-:W-:Y:S02]  /*11a40*/  HADD2.F32 R24, -RZ, R24.H1_H1 ;  /* 0x30000018ff187230 */ /* 0x000fe40000004100 */
[----:B------:R-:W-:Y:S01]  /*11a50*/  HADD2.F32 R26, -RZ, R26.H1_H1 ;  /* 0x3000001aff1a7230 */ /* 0x000fe20000004100 */
[----:B---3--:R-:W1:Y:S02]  /*11a60*/  LDS.128 R4, [R46] ;  /* 0x000000002e047984 */ /* 0x008e640000000c00 */
[--C-:B-1----:R-:W-:Y:S02]  /*11a70*/  HADD2.F32 R8, -RZ, R5.reuse.H0_H0 ;  /* 0x20000005ff087230 */ /* 0x102fe40000004100 */
[----:B------:R-:W-:-:S02]  /*11a80*/  HADD2.F32 R9, -RZ, R5.H1_H1 ;  /* 0x30000005ff097230 */ /* 0x000fc40000004100 */
[----:B------:R-:W-:Y:S02]  /*11a90*/  HADD2.F32 R5, -RZ, R4.H0_H0 ;  /* 0x20000004ff057230 */ /* 0x000fe40000004100 */
[C---:B------:R-:W-:Y:S01]  /*11aa0*/  FFMA.FTZ R37, R8.reuse, R33, -R37 ;  /* 0x0000002108257223 */ /* 0x040fe20000010825 */
[----:B------:R-:W-:Y:S01]  /*11ab0*/  FFMA.FTZ R39, R8, R34, R39 ;  /* 0x0000002208277223 */ /* 0x000fe20000010027 */
[----:B------:R-:W-:Y:S01]  /*11ac0*/  FMUL.FTZ R8, R25, R70 ;  /* 0x0000004619087220 */ /* 0x000fe20000410000 */
[----:B------:R-:W-:Y:S01]  /*11ad0*/  FFMA.FTZ R36, R9, R29, -R36 ;  /* 0x0000001d09247223 */ /* 0x000fe20000010824 */
[----:B------:R-:W-:Y:S02]  /*11ae0*/  HADD2.F32 R29, -RZ, R73.H0_H0 ;  /* 0x20000049ff1d7230 */ /* 0x000fe40000004100 */
[-C--:B------:R-:W-:Y:S01]  /*11af0*/  FMUL.FTZ R25, R25, R74.reuse ;  /* 0x0000004a19197220 */ /* 0x080fe20000410000 */
[----:B------:R-:W-:Y:S01]  /*11b00*/  FFMA.FTZ R74, R5, R74, -R8 ;  /* 0x0000004a054a7223 */ /* 0x000fe20000010808 */
[----:B------:R-:W-:-:S02]  /*11b10*/  HADD2.F32 R8, -RZ, R75.H0_H0 ;  /* 0x2000004bff087230 */ /* 0x000fc40000004100 */
[----:B------:R-:W-:Y:S01]  /*11b20*/  FFMA.FTZ R34, R9, R35, R30 ;  /* 0x0000002309227223 */ /* 0x000fe2000001001e */
[----:B------:R-:W-:Y:S02]  /*11b30*/  HADD2.F32 R10, -RZ, R6.H0_H0 ;  /* 0x20000006ff0a7230 */ /* 0x000fe40000004100 */
[----:B------:R-:W-:Y:S01]  /*11b40*/  FFMA.FTZ R70, R5, R70, R25 ;  /* 0x0000004605467223 */ /* 0x000fe20000010019 */
[----:B------:R-:W-:Y:S02]  /*11b50*/  HADD2.F32 R73, -RZ, R73.H1_H1 ;  /* 0x30000049ff497230 */ /* 0x000fe40000004100 */
[C---:B------:R-:W-:Y:S01]  /*11b60*/  FMUL.FTZ R5, R31.reuse, R29 ;  /* 0x0000001d1f057220 */ /* 0x040fe20000410000 */
[----:B------:R-:W-:Y:S02]  /*11b70*/  HADD2.F32 R75, -RZ, R75.H1_H1 ;  /* 0x3000004bff4b7230 */ /* 0x000fe40000004100 */
[----:B------:R-:W-:Y:S01]  /*11b80*/  FMUL.FTZ R9, R31, R8 ;  /* 0x000000081f097220 */ /* 0x000fe20000410000 */
[----:B------:R-:W-:-:S02]  /*11b90*/  HADD2.F32 R30, -RZ, R38.H0_H0 ;  /* 0x20000026ff1e7230 */ /* 0x000fc40000004100 */
[----:B------:R-:W-:Y:S01]  /*11ba0*/  FFMA.FTZ R31, R10, R8, -R5 ;  /* 0x000000080a1f7223 */ /* 0x000fe20000010805 */
[--C-:B------:R-:W-:Y:S02]  /*11bb0*/  HADD2.F32 R11, -RZ, R7.reuse.H0_H0 ;  /* 0x20000007ff0b7230 */ /* 0x100fe40000004100 */
[C---:B------:R-:W-:Y:S01]  /*11bc0*/  FMUL.FTZ R38, R32.reuse, R73 ;  /* 0x0000004920267220 */ /* 0x040fe20000410000 */
[----:B------:R-:W-:Y:S02]  /*11bd0*/  HADD2.F32 R8, -RZ, R54.H0_H0 ;  /* 0x20000036ff087230 */ /* 0x000fe40000004100 */
[-C--:B------:R-:W-:Y:S01]  /*11be0*/  FMUL.FTZ R32, R32, R75.reuse ;  /* 0x0000004b20207220 */ /* 0x080fe20000410000 */
[----:B------:R-:W-:Y:S02]  /*11bf0*/  HADD2.F32 R7, -RZ, R7.H1_H1 ;  /* 0x30000007ff077230 */ /* 0x000fe40000004100 */
[----:B------:R-:W-:Y:S01]  /*11c00*/  FFMA.FTZ R38, R11, R75, -R38 ;  /* 0x0000004b0b267223 */ /* 0x000fe20000010826 */
[----:B------:R-:W-:Y:S01]  /*11c10*/  FMUL.FTZ R40, R27, R30 ;  /* 0x0000001e1b287220 */ /* 0x000fe20000410000 */
[----:B------:R-:W-:Y:S01]  /*11c20*/  FFMA.FTZ R32, R11, R73, R32 ;  /* 0x000000490b207223 */ /* 0x000fe20000010020 */
[----:B------:R-:W-:Y:S01]  /*11c30*/  FMUL.FTZ R42, R27, R8 ;  /* 0x000000081b2a7220 */ /* 0x000fe20000410000 */
        /* <DEDUP_REMOVED lines=17> */
[----:B------:R-:W-:Y:S02]  /*11d50*/  F2FP.F16.F32.PACK_AB R7, R35, R38 ;  /* 0x000000262307723e */ /* 0x000fe400000000ff */
        /* <DEDUP_REMOVED lines=9> */
.L_x_2832:
[----:B------:R-:W-:Y:S05]  /*11df0*/  BSYNC B1 ;  /* 0x0000000000017941 */ /* 0x000fea0003800000 */
.L_x_2831:
[----:B------:R-:W-:Y:S05]  /*11e00*/  @P2 BRA `(.L_x_2804) ;  /* 0x00000004007c2947 */ /* 0x000fea0003800000 */
[----:B------:R-:W4:Y:S01]  /*11e10*/  LDL R41, [R1+0x38] ;  /* 0x0000380001297983 */ /* 0x000f220000100800 */
[----:B------:R-:W-:Y:S01]  /*11e20*/  LEA.HI R3, R3, R167, RZ, 0x1d ;  /* 0x000000a703037211 */ /* 0x000fe200078fe8ff */
[--C-:B------:R-:W-:Y:S01]  /*11e30*/  HADD2.F32 R29, -RZ, R21.reuse.H1_H1 ;  /* 0x30000015ff1d7230 */ /* 0x100fe20000004100 */
[----:B------:R-:W-:Y:S01]  /*11e40*/  SHF.R.U64 R40, R56, 0x10, R57 ;  /* 0x0000001038287819 */ /* 0x000fe20000001239 */
[--C-:B------:R-:W-:Y:S01]  /*11e50*/  HADD2.F32 R31, -RZ, R0.reuse.H1_H1 ;  /* 0x30000000ff1f7230 */ /* 0x100fe20000004100 */
[----:B--23--:R-:W-:Y:S01]  /*11e60*/  SHF.R.S32.HI R6, RZ, 0x1f, R3 ;  /* 0x0000001fff067819 */ /* 0x00cfe20000011403 */
[----:B------:R-:W-:Y:S01]  /*11e70*/  HADD2.F32 R28, -RZ, R0.H0_H0 ;  /* 0x20000000ff1c7230 */ /* 0x000fe20000004100 */
[----:B------:R-:W-:Y:S01]  /*11e80*/  SHF.L.U32 R4, R3, 0x3, RZ ;  /* 0x0000000303047819 */ /* 0x000fe200000006ff */
[----:B------:R-:W-:Y:S01]  /*11e90*/  HADD2.F32 R0, -RZ, R21.H0_H0 ;  /* 0x20000015ff007230 */ /* 0x000fe20000004100 */
[----:B------:R-:W-:Y:S01]  /*11ea0*/  LEA.HI R6, R6, R3, RZ, 0x3 ;  /* 0x0000000306067211 */ /* 0x000fe200078f18ff */
[--C-:B------:R-:W-:Y:S01]  /*11eb0*/  HADD2.F32 R21, -RZ, R20.reuse.H0_H0 ;  /* 0x20000014ff157230 */ /* 0x100fe20000004100 */
[----:B------:R-:W-:Y:S01]  /*11ec0*/  LOP3.LUT R3, R177, 0x38, R4, 0xf8, !PT ;  /* 0x00000038b1037812 */ /* 0x000fe200078ef804 */
[----:B------:R-:W-:Y:S01]  /*11ed0*/  HADD2.F32 R20, -RZ, R20.H1_H1 ;  /* 0x30000014ff147230 */ /* 0x000fe20000004100 */
[----:B------:R-:W-:Y:S01]  /*11ee0*/  SHF.R.U32.HI R30, RZ, 0x10, R13 ;  /* 0x00000010ff1e7819 */ /* 0x000fe2000001160d */
[----:B------:R-:W-:Y:S01]  /*11ef0*/  IMAD.SHL.U32 R6, R6, 0x400, RZ ;  /* 0x0000040006067824 */ /* 0x000fe200078e00ff */
[----:B------:R-:W-:-:S02]  /*11f00*/  LOP3.LUT R3, R3, R60, RZ, 0x3c, !PT ;  /* 0x0000003c03037212 */ /* 0x000fc400078e3cff */
[----:B------:R-:W-:Y:S01]  /*11f10*/  SHF.R.U32.HI R56, RZ, 0x10, R57 ;  /* 0x00000010ff387819 */ /* 0x000fe20000011639 */
[----:B------:R-:W-:Y:S01]  /*11f20*/  HADD2.F32 R30, -RZ, R30.H0_H0 ;  /* 0x2000001eff1e7230 */ /* 0x000fe20000004100 */
[----:B------:R-:W-:Y:S02]  /*11f30*/  LOP3.LUT R8, R6, 0x7fffe000, RZ, 0xc0, !PT ;  /* 0x7fffe00006087812 */ /* 0x000fe400078ec0ff */
[----:B------:R-:W-:Y:S02]  /*11f40*/  SHF.R.U64 R38, R12, 0x10, R13 ;  /* 0x000000100c267819 */ /* 0x000fe4000000120d */
[----:B------:R-:W-:Y:S02]  /*11f50*/  IADD3 R3, R3, R8, R184 ;  /* 0x0000000803037210 */ /* 0x000fe40007ffe0b8 */
[--C-:B------:R-:W-:Y:S02]  /*11f60*/  SHF.R.U64 R39, R58, 0x10, R59.reuse ;  /* 0x000000103a277819 */ /* 0x100fe4000000123b */
[----:B------:R-:W-:Y:S01]  /*11f70*/  SHF.R.U32.HI R58, RZ, 0x10, R59 ;  /* 0x00000010ff3a7819 */ /* 0x000fe2000001163b */
[----:B------:R-:W-:Y:S01]  /*11f80*/  IMAD R3, R3, 0x2, R2 ;  /* 0x0000000203037824 */ /* 0x000fe200078e0202 */
[----:B------:R-:W-:-:S02]  /*11f90*/  SHF.R.U32.HI R36, RZ, 0x10, R15 ;  /* 0x00000010ff247819 */ /* 0x000fc4000001160f */
[----:B------:R-:W-:Y:S02]  /*11fa0*/  SHF.R.U64 R37, R14, 0x10, R15 ;  /* 0x000000100e257819 */ /* 0x000fe4000000120f */
[----:B------:R-:W2:Y:S02]  /*11fb0*/  LDS.128 R8, [R3+0xc400] ;  /* 0x00c4000003087984 */ /* 0x000ea40000000c00 */
[--C-:B--2---:R-:W-:Y:S02]  /*11fc0*/  HADD2.F32 R24, -RZ, R9.reuse.H0_H0 ;  /* 0x20000009ff187230 */ /* 0x104fe40000004100 */
[----:B------:R-:W-:Y:S02]  /*11fd0*/  HADD2.F32 R25, -RZ, R9.H1_H1 ;  /* 0x30000009ff197230 */ /* 0x000fe40000004100 */
[----:B------:R-:W-:Y:S02]  /*11fe0*/  HADD2.F32 R9, -RZ, R8.H0_H0 ;  /* 0x20000008ff097230 */ /* 0x000fe40000004100 */
[C---:B-1----:R-:W-:Y:S01]  /*11ff0*/  FMUL.FTZ R33, R24.reuse, R31 ;  /* 0x0000001f18217220 */ /* 0x042fe20000410000 */
[----:B------:R-:W-:Y:S01]  /*12000*/  FMUL.FTZ R35, R24, R29 ;  /* 0x0000001d18237220 */ /* 0x000fe20000410000 */
[----:B------:R-:W-:-:S02]  /*12010*/  HADD2.F32 R24, -RZ, R56.H0_H0 ;  /* 0x20000038ff187230 */ /* 0x000fc40000004100 */
[C---:B------:R-:W-:Y:S01]  /*12020*/  FMUL.FTZ R32, R25.reuse, R30 ;  /* 0x0000001e19207220 */ /* 0x040fe20000410000 */
[----:B------:R-:W-:Y:S02]  /*12030*/  HADD2.F32 R26, -RZ, R10.H0_H0 ;  /* 0x2000000aff1a7230 */ /* 0x000fe40000004100 */
[--C-:B------:R-:W-:Y:S02]  /*12040*/  HADD2.F32 R27, -RZ, R11.reuse.H0_H0 ;  /* 0x2000000bff1b7230 */ /* 0x100fe40000004100 */
[----:B------:R-:W-:Y:S01]  /*12050*/  FMUL.FTZ R34, R25, R24 ;  /* 0x0000001819227220 */ /* 0x000fe20000410000 */
[----:B------:R-:W-:Y:S02]  /*12060*/  HADD2.F32 R11, -RZ, R11.H1_H1 ;  /* 0x3000000bff0b7230 */ /* 0x000fe40000004100 */
[----:B------:R-:W-:Y:S02]  /*12070*/  HADD2.F32 R8, -RZ, R8.H1_H1 ;  /* 0x30000008ff087230 */ /* 0x000fe40000004100 */
[----:B------:R-:W-:Y:S01]  /*12080*/  HADD2.F32 R10, -RZ, R10.H1_H1 ;  /* 0x3000000aff0a7230 */ /* 0x000fe20000004100 */
[----:B----4-:R-:W1:Y:S02]  /*12090*/  LDS.128 R4, [R41] ;  /* 0x0000000029047984 */ /* 0x010e640000000c00 */
[----:B-1----:R-:W-:-:S02]  /*120a0*/  HADD2.F32 R12, -RZ, R5.H0_H0 ;  /* 0x20000005ff0c7230 */ /* 0x002fc40000004100 */
[----:B------:R-:W-:Y:S02]  /*120b0*/  HADD2.F32 R13, -RZ, R5.H1_H1 ;  /* 0x30000005ff0d7230 */ /* 0x000fe40000004100 */
[----:B------:R-:W-:Y:S02]  /*120c0*/  HADD2.F32 R5, -RZ, R4.H0_H0 ;  /* 0x20000004ff057230 */ /* 0x000fe40000004100 */
[C---:B------:R-:W-:Y:S01]  /*120d0*/  FFMA.FTZ R33, R12.reuse, R29, -R33 ;  /* 0x0000001d0c217223 */ /* 0x040fe20000010821 */
[----:B------:R-:W-:Y:S01]  /*120e0*/  FFMA.FTZ R35, R12, R31, R35 ;  /* 0x0000001f0c237223 */ /* 0x000fe20000010023 */
[C---:B------:R-:W-:Y:S01]  /*120f0*/  FMUL.FTZ R12, R9.reuse, R28 ;  /* 0x0000001c090c7220 */ /* 0x040fe20000410000 */
[----:B------:R-:W-:Y:S01]  /*12100*/  FMUL.FTZ R29, R9, R0 ;  /* 0x00000000091d7220 */ /* 0x000fe20000410000 */
[----:B------:R-:W-:Y:S02]  /*12110*/  HADD2.F32 R9, -RZ, R69.H0_H0 ;  /* 0x20000045ff097230 */ /* 0x000fe40000004100 */
[----:B------:R-:W-:Y:S01]  /*12120*/  FFMA.FTZ R32, R13, R24, -R32 ;  /* 0x000000180d207223 */ /* 0x000fe20000010820 */
[----:B------:R-:W-:Y:S01]  /*12130*/  FFMA.FTZ R25, R5, R0, -R12 ;  /* 0x0000000005197223 */ /* 0x000fe2000001080c */
[----:B------:R-:W-:-:S02]  /*12140*/  HADD2.F32 R14, -RZ, R6.H0_H0 ;  /* 0x20000006ff0e7230 */ /* 0x000fc40000004100 */
[----:B------:R-:W-:Y:S01]  /*12150*/  FFMA.FTZ R29, R5, R28, R29 ;  /* 0x0000001c051d7223 */ /* 0x000fe2000001001d */
[----:B------:R-:W-:Y:S02]  /*12160*/  HADD2.F32 R15, -RZ, R7.H0_H0 ;  /* 0x20000007ff0f7230 */ /* 0x000fe40000004100 */
[----:B------:R-:W-:Y:S01]  /*12170*/  FFMA.FTZ R34, R13, R30, R34 ;  /* 0x0000001e0d227223 */ /* 0x000fe20000010022 */
[----:B------:R-:W-:Y:S02]  /*12180*/  HADD2.F32 R0, -RZ, R69.H1_H1 ;  /* 0x30000045ff007230 */ /* 0x000fe40000004100 */
[----:B------:R-:W-:Y:S01]  /*12190*/  FMUL.FTZ R5, R26, R21 ;  /* 0x000000151a057220 */ /* 0x000fe20000410000 */
[----:B------:R-:W-:Y:S02]  /*121a0*/  HADD2.F32 R24, -RZ, R36.H0_H0 ;  /* 0x20000024ff187230 */ /* 0x000fe40000004100 */
[----:B------:R-:W-:Y:S01]  /*121b0*/  FMUL.FTZ R28, R27, R20 ;  /* 0x000000141b1c7220 */ /* 0x000fe20000410000 */
[----:B------:R-:W-:-:S02]  /*121c0*/  HADD2.F32 R12, -RZ, R58.H0_H0 ;  /* 0x2000003aff0c7230 */ /* 0x000fc40000004100 */
[-C--:B------:R-:W-:Y:S01]  /*121d0*/  FMUL.FTZ R13, R26, R9.reuse ;  /* 0x000000091a0d7220 */ /* 0x080fe20000410000 */
[C---:B------:R-:W-:Y:S01]  /*121e0*/  FFMA.FTZ R26, R14.reuse, R9, -R5 ;  /* 0x000000090e1a7223 */ /* 0x040fe20000010805 */
[-C--:B------:R-:W-:Y:S01]  /*121f0*/  FMUL.FTZ R27, R27, R0.reuse ;  /* 0x000000001b1b7220 */ /* 0x080fe20000410000 */
[----:B------:R-:W-:Y:S01]  /*12200*/  FFMA.FTZ R28, R15, R0, -R28 ;  /* 0x000000000f1c7223 */ /* 0x000fe2000001081c */
[----:B------:R-:W-:Y:S02]  /*12210*/  HADD2.F32 R7, -RZ, R7.H1_H1 ;  /* 0x30000007ff077230 */ /* 0x000fe40000004100 */
[----:B------:R-:W-:Y:S01]  /*12220*/  FFMA.FTZ R14, R14, R21, R13 ;  /* 0x000000150e0e7223 */ /* 0x000fe2000001000d */
[C---:B------:R-:W-:Y:S01]  /*12230*/  FMUL.FTZ R30, R11.reuse, R24 ;  /* 0x000000180b1e7220 */ /* 0x040fe20000410000 */
[----:B------:R-:W-:Y:S01]  /*12240*/  FMUL.FTZ R0, R11, R12 ;  /* 0x0000000c0b007220 */ /* 0x000fe20000410000 */
[----:B------:R-:W-:Y:S02]  /*12250*/  HADD2.F32 R11, -RZ, R38.H0_H0 ;  /* 0x20000026ff0b7230 */ /* 0x000fe40000004100 */
[----:B------:R-:W-:Y:S01]  /*12260*/  FFMA.FTZ R27, R15, R20, R27 ;  /* 0x000000140f1b7223 */ /* 0x000fe2000001001b */
[----:B------:R-:W-:-:S02]  /*12270*/  HADD2.F32 R13, -RZ, R37.H0_H0 ;  /* 0x20000025ff0d7230 */ /* 0x000fc40000004100 */
[C---:B------:R-:W-:Y:S01]  /*12280*/  FFMA.FTZ R21, R7.reuse, R12, -R30 ;  /* 0x0000000c07157223 */ /* 0x040fe2000001081e */
[----:B------:R-:W-:Y:S02]  /*12290*/  HADD2.F32 R5, -RZ, R40.H0_H0 ;  /* 0x20000028ff057230 */ /* 0x000fe40000004100 */
[----:B------:R-:W-:Y:S01]  /*122a0*/  FFMA.FTZ R24, R7, R24, R0 ;  /* 0x0000001807187223 */ /* 0x000fe20000010000 */
[----:B------:R-:W-:Y:S02]  /*122b0*/  HADD2.F32 R9, -RZ, R39.H0_H0 ;  /* 0x20000027ff097230 */ /* 0x000fe40000004100 */
[----:B------:R-:W-:Y:S01]  /*122c0*/  FMUL.FTZ R7, R8, R11 ;  /* 0x0000000b08077220 */ /* 0x000fe20000410000 */
[----:B------:R-:W-:Y:S02]  /*122d0*/  HADD2.F32 R4, -RZ, R4.H1_H1 ;  /* 0x30000004ff047230 */ /* 0x000fe40000004100 */
[----:B------:R-:W-:Y:S01]  /*122e0*/  FMUL.FTZ R15, R10, R13 ;  /* 0x0000000d0a0f7220 */ /* 0x000fe20000410000 */
[----:B------:R-:W-:-:S02]  /*122f0*/  HADD2.F32 R6, -RZ, R6.H1_H1 ;  /* 0x30000006ff067230 */ /* 0x000fc40000004100 */
[----:B------:R-:W-:Y:S01]  /*12300*/  FMUL.FTZ R8, R8, R5 ;  /* 0x0000000508087220 */ /* 0x000fe20000410000 */
[----:B------:R-:W-:Y:S01]  /*12310*/  FMUL.FTZ R10, R10, R9 ;  /* 0x000000090a0a7220 */ /* 0x000fe20000410000 */
[----:B------:R-:W-:Y:S01]  /*12320*/  FFMA.FTZ R0, R4, R5, -R7 ;  /* 0x0000000504007223 */ /* 0x000fe20000010807 */
[----:B------:R-:W-:Y:S01]  /*12330*/  F2FP.F16.F32.PACK_AB R7, R21, R28 ;  /* 0x0000001c1507723e */ /* 0x000fe200000000ff */
[----:B------:R-:W-:Y:S01]  /*12340*/  FFMA.FTZ R15, R6, R9, -R15 ;  /* 0x00000009060f7223 */ /* 0x000fe2000001080f */
        /* <DEDUP_REMOVED lines=11> */
.L_x_2804:
[----:B------:R-:W-:Y:S05]  /*12400*/  BSYNC B0 ;  /* 0x0000000000007941 */ /* 0x000fea0003800000 */
.L_x_2782:
        /* <DEDUP_REMOVED lines=8> */
.L_x_2780:
[----:B01-3--:R-:W3:Y:S02]  /*12490*/  LDL R0, [R1+0x30] ;  /* 0x0000300001007983 */ /* 0x00bee40000100800 */
[----:B---3--:R-:W-:-:S13]  /*124a0*/  R2UR UR4, R0 ;  /* 0x00000000000472ca */ /* 0x008fda00000e0000 */
[----:B------:R-:W-:-:S04]  /*124b0*/  MOV R0, UR4 ;  /* 0x0000000400007c02 */ /* 0x000fc80008000f00 */
[----:B------:R-:W-:-:S13]  /*124c0*/  ISETP.NE.AND P0, PT, R0, 0x3, PT ;  /* 0x000000030000780c */ /* 0x000fda0003f05270 */
[----:B------:R-:W-:Y:S05]  /*124d0*/  @!P0 BRA `(.L_x_2833) ;  /* 0x0000000000048947 */ /* 0x000fea0003800000 */
[----:B------:R-:W-:Y:S01]  /*124e0*/  BPT.TRAP 0x1 ;  /* 0x000000040000795c */ /* 0x000fe20000300000 */
.L_x_2833:
[----:B------:R-:W-:Y:S01]  /*124f0*/  IMAD R0, R162, 0x8, R2 ;  /* 0x00000008a2007824 */ /* 0x000fe200078e0202 */
[----:B--2-4-:R-:W-:-:S04]  /*12500*/  SHF.L.U32 R3, R168, 0x1f, RZ ;  /* 0x0000001fa8037819 */ /* 0x014fc800000006ff */
[----:B------:R0:W1:Y:S01]  /*12510*/  SYNCS.PHASECHK.TRANS64.TRYWAIT P1, [R0+URZ+0x2a830], R3 ;  /* 0x02a83003000075a7 */ /* 0x000062000802017f */
[----:B------:R-:W-:Y:S05]  /*12520*/  @!P0 BRA `(.L_x_2834) ;  /* 0x0000000000048947 */ /* 0x000fea0003800000 */
[----:B------:R-:W-:Y:S01]  /*12530*/  BPT.TRAP 0x1 ;  /* 0x000000040000795c */ /* 0x000fe20000300000 */
.L_x_2834:
[----:B-1----:R-:W-:Y:S05]  /*12540*/  @P1 BRA `(.L_x_2835) ;  /* 0x0000000000081947 */ /* 0x002fea0003800000 */
[----:B------:R-:W1:Y:S02]  /*12550*/  SYNCS.PHASECHK.TRANS64.TRYWAIT P1, [R0+URZ+0x2a830], R3 ;  /* 0x02a83003000075a7 */ /* 0x000e64000802017f */
[----:B-1----:R-:W-:Y:S05]  /*12560*/  @!P1 BRA `(.L_x_2836) ;  /* 0x0000014000d89947 */ /* 0x002fea0003800000 */
.L_x_2835:
        /* <DEDUP_REMOVED lines=43> */
[----:B------:R-:W-:-:S04]  /*12820*/  UMOV UR37, 0x40000040 ;  /* 0x4000004000257882 */ /* 0x000fc80000000000 */
        /* <DEDUP_REMOVED lines=49> */
[----:B0-----:R-:W-:Y:S01]  /*12b40*/  IMAD.U32 R11, RZ, RZ, UR9 ;  /* 0x00000009ff0b7e24 */ /* 0x001fe2000f8e00ff */
[----:B------:R-:W-:Y:S02]  /*12b50*/  MOV R10, UR8 ;  /* 0x00000008000a7c02 */ /* 0x000fe40008000f00 */
[----:B------:R-:W-:Y:S01]  /*12b60*/  R2UR UR58, R8 ;  /* 0x00000000083a72ca */ /* 0x000fe200000e0000 */
[----:B------:R-:W-:Y:S01]  /*12b70*/  VIADD R8, R6, 0x306 ;  /* 0x0000030606087836 */ /* 0x000fe20000000000 */
[----:B------:R-:W-:Y:S01]  /*12b80*/  R2UR UR59, R9 ;  /* 0x00000000093b72ca */ /* 0x000fe200000e0000 */
[----:B------:R-:W-:Y:S01]  /*12b90*/  IMAD.MOV.U32 R9, RZ, RZ, 0x40000040 ;  /* 0x40000040ff097424 */ /* 0x000fe200078e00ff */
[----:B------:R0:W-:Y:S02]  /*12ba0*/  STL.64 [R1], R10 ;  /* 0x0000000a01007387 */ /* 0x0001e40000100a00 */
[----:B------:R-:W-:-:S02]  /*12bb0*/  R2UR UR54, R8 ;  /* 0x00000000083672ca */ /* 0x000fc400000e0000 */
[----:B------:R-:W-:Y:S01]  /*12bc0*/  R2UR UR55, R9 ;  /* 0x00000000093772ca */ /* 0x000fe200000e0000 */
[----:B------:R-:W-:Y:S01]  /*12bd0*/  IMAD.MOV.U32 R9, RZ, RZ, 0x40000040 ;  /* 0x40000040ff097424 */ /* 0x000fe200078e00ff */
[----:B------:R-:W-:-:S04]  /*12be0*/  IADD3 R8, R6, 0x600, RZ ;  /* 0x0000060006087810 */ /* 0x000fc80007ffe0ff */
[----:B------:R-:W-:Y:S01]  /*12bf0*/  R2UR UR50, R8 ;  /* 0x00000000083272ca */ /* 0x000fe200000e0000 */
[----:B------:R-:W-:Y:S01]  /*12c00*/  VIADD R8, R6, 0x602 ;  /* 0x0000060206087836 */ /* 0x000fe20000000000 */
[----:B------:R-:W-:Y:S02]  /*12c10*/  R2UR UR51, R9 ;  /* 0x00000000093372ca */ /* 0x000fe400000e0000 */
[----:B------:R-:W-:Y:S02]  /*12c20*/  MOV R9, 0x40000040 ;  /* 0x4000004000097802 */ /* 0x000fe40000000f00 */
[----:B------:R-:W-:Y:S01]  /*12c30*/  R2UR UR46, R8 ;  /* 0x00000000082e72ca */ /* 0x000fe200000e0000 */
[C---:B------:R-:W-:Y:S01]  /*12c40*/  VIADD R8, R6.reuse, 0x604 ;  /* 0x0000060406087836 */ /* 0x040fe20000000000 */
[----:B------:R-:W-:Y:S01]  /*12c50*/  R2UR UR47, R9 ;  /* 0x00000000092f72ca */ /* 0x000fe200000e0000 */
[----:B------:R-:W-:Y:S01]  /*12c60*/  IMAD.MOV.U32 R9, RZ, RZ, 0x40000040 ;  /* 0x40000040ff097424 */ /* 0x000fe200078e00ff */
[----:B------:R-:W-:-:S02]  /*12c70*/  IADD3 R6, R6, 0x606, RZ ;  /* 0x0000060606067810 */ /* 0x000fc40007ffe0ff */
        /* <DEDUP_REMOVED lines=27> */
.L_x_2837:
[----:B------:R-:W0:Y:S01]  /*12e30*/  LDC R6, c[0x0][0x448] ;  /* 0x00011200ff067b82 */ /* 0x000e220000000800 */
[----:B------:R-:W-:Y:S01]  /*12e40*/  IMAD.IADD R8, R191, 0x1, R186 ;  /* 0x00000001bf087824 */ /* 0x000fe200078e02ba */
[----:B------:R-:W-:Y:S01]  /*12e50*/  ULDC UR4, c[0x0][0x9d8] ;  /* 0x0002760000047ab9 */ /* 0x000fe20000000800 */
[----:B------:R-:W-:Y:S01]  /*12e60*/  ULDC UR38, c[0x0][0x9d8] ;  /* 0x0002760000267ab9 */ /* 0x000fe20000000800 */
        /* <DEDUP_REMOVED lines=20> */
[----:B0-----:R-:W-:Y:S01]  /*12fb0*/  ISETP.NE.AND P1, PT, R6, 0x1, PT ;  /* 0x000000010600780c */ /* 0x001fe20003f25270 */
        /* <DEDUP_REMOVED lines=12> */
[----:B------:R-:W4:Y:S01]  /*13080*/  @P1 LDC R9, c[0x0][0x44c] ;  /* 0x00011300ff091b82 */ /* 0x000f220000000800 */
[----:B------:R-:W-:Y:S01]  /*13090*/  FMUL.FTZ R71, R71, UR4 ;  /* 0x0000000447477c20 */ /* 0x000fe20008410000 */
[----:B------:R-:W-:Y:S01]  /*130a0*/  FMUL.FTZ R44, R44, UR4 ;  /* 0x000000042c2c7c20 */ /* 0x000fe20008410000 */
[----:B------:R-:W-:Y:S01]  /*130b0*/  FMUL.FTZ R10, R29, UR4 ;  /* 0x000000041d0a7c20 */ /* 0x000fe20008410000 */
[----:B------:R-:W-:Y:S01]  /*130c0*/  FMUL.FTZ R12, R33, UR4 ;  /* 0x00000004210c7c20 */ /* 0x000fe20008410000 */
[----:B------:R-:W3:Y:S01]  /*130d0*/  MUFU.TANH R34, R34 ;  /* 0x0000002200227308 */ /* 0x000ee20000002400 */
[----:B------:R-:W-:Y:S01]  /*130e0*/  FMUL.FTZ R14, R37, UR4 ;  /* 0x00000004250e7c20 */ /* 0x000fe20008410000 */
[----:B------:R-:W-:Y:S01]  /*130f0*/  FMUL.FTZ R15, R41, UR4 ;  /* 0x00000004290f7c20 */ /* 0x000fe20008410000 */
[----:B------:R-:W1:Y:S01]  /*13100*/  @P1 LDC R21, c[0x0][0x450] ;  /* 0x00011400ff151b82 */ /* 0x000e620000000800 */
        /* <DEDUP_REMOVED lines=15> */
[----:B----4-:R-:W-:Y:S01]  /*13200*/  @P1 IMAD.HI.U32 R6, R8, R9, RZ ;  /* 0x0000000908061227 */ /* 0x010fe200078e00ff */
[----:B------:R-:W-:Y:S01]  /*13210*/  ULDC UR39, c[0x0][0x9d8] ;  /* 0x0002760000277ab9 */ /* 0x000fe20000000800 */
[----:B------:R-:W-:Y:S01]  /*13220*/  ULDC UR42, c[0x0][0x988] ;  /* 0x00026200002a7ab9 */ /* 0x000fe20000000800 */
[----:B------:R-:W-:Y:S01]  /*13230*/  ULDC UR43, c[0x0][0x988] ;  /* 0x00026200002b7ab9 */ /* 0x000fe20000000800 */
[C---:B------:R-:W-:Y:S01]  /*13240*/  IMAD R9, R72.reuse, -0x60, RZ ;  /* 0xffffffa048097824 */ /* 0x040fe200078e02ff */
[----:B------:R-:W4:Y:S01]  /*13250*/  MUFU.TANH R39, R39 ;  /* 0x0000002700277308 */ /* 0x000f220000002400 */
[----:B------:R-:W-:Y:S01]  /*13260*/  BSSY B0, `(.L_x_2838) ;  /* 0x000048c000007945 */ /* 0x000fe20003800000 */
[----:B-1----:R-:W-:Y:S01]  /*13270*/  @P1 SHF.R.U32.HI R8, RZ, R21, R6 ;  /* 0x00000015ff081219 */ /* 0x002fe20000011606 */
[----:B------:R-:W-:Y:S01]  /*13280*/  IMAD R21, R72, -0x60, R188 ;  /* 0xffffffa048157824 */ /* 0x000fe200078e02bc */
[----:B------:R-:W-:-:S03]  /*13290*/  IADD3 R88, -R190, 0x61, R9 ;  /* 0x00000061be587810 */ /* 0x000fc60007ffe109 */
[----:B------:R-:W1:Y:S01]  /*132a0*/  SHFL.IDX PT, R6, R8, 0x1, 0x1c1f ;  /* 0x003c1f0008067f89 */ /* 0x000e6200000e0000 */
[----:B------:R-:W-:Y:S01]  /*132b0*/  IADD3 R9, -R190, 0x60, R21 ;  /* 0x00000060be097810 */ /* 0x000fe20007ffe115 */
[----:B------:R-:W4:Y:S01]  /*132c0*/  MUFU.TANH R42, R42 ;  /* 0x0000002a002a7308 */ /* 0x000f220000002400 */
[----:B------:R-:W-:Y:S01]  /*132d0*/  IADD3 R88, -R187, R88, R188 ;  /* 0x00000058bb587210 */ /* 0x000fe20007ffe1bc */
[----:B------:R-:W-:Y:S06]  /*132e0*/  SHFL.IDX PT, R8, R8, RZ, 0x1c1f ;  /* 0x001c1fff08087589 */ /* 0x000fec00000e0000 */
[----:B------:R-:W4:Y:S08]  /*132f0*/  MUFU.TANH R40, R43 ;  /* 0x0000002b00287308 */ /* 0x000f300000002400 */
[----:B------:R-:W4:Y:S01]  /*13300*/  MUFU.TANH R46, R46 ;  /* 0x0000002e002e7308 */ /* 0x000f220000002400 */
[----:B-1----:R-:W-:Y:S01]  /*13310*/  VIADDMNMX R25, R6, R88, R9, PT ;  /* 0x0000005806197246 */ /* 0x002fe20003800109 */
[----:B------:R-:W-:-:S06]  /*13320*/  FMUL.FTZ R6, R62, UR4 ;  /* 0x000000043e067c20 */ /* 0x000fcc0008410000 */
[----:B------:R-:W1:Y:S01]  /*13330*/  MUFU.TANH R47, R47 ;  /* 0x0000002f002f7308 */ /* 0x000e620000002400 */
[----:B------:R-:W-:Y:S01]  /*13340*/  ULDC UR4, c[0x0][0x988] ;  /* 0x0002620000047ab9 */ /* 0x000fe20000000800 */
[C---:B------:R-:W-:Y:S02]  /*13350*/  ISETP.GT.AND P2, PT, R25.reuse, RZ, PT ;  /* 0x000000ff1900720c */ /* 0x040fe40003f44270 */
[C---:B------:R-:W-:Y:S02]  /*13360*/  ISETP.GT.AND P3, PT, R25.reuse, 0x1, PT ;  /* 0x000000011900780c */ /* 0x040fe40003f64270 */
[----:B------:R-:W-:Y:S02]  /*13370*/  ISETP.GT.AND P4, PT, R25, 0x8, PT ;  /* 0x000000081900780c */ /* 0x000fe40003f84270 */
[----:B------:R-:W-:Y:S01]  /*13380*/  FSEL R21, R26, -INF , P2 ;  /* 0xff8000001a157808 */ /* 0x000fe20001000000 */
[----:B------:R1:W1:Y:S01]  /*13390*/  MUFU.TANH R24, R50 ;  /* 0x0000003200187308 */ /* 0x0002620000002400 */
[----:B--2---:R-:W-:-:S02]  /*133a0*/  FSEL R86, R27, -INF , P3 ;  /* 0xff8000001b567808 */ /* 0x004fc40001800000 */
[----:B------:R-:W-:Y:S02]  /*133b0*/  ISETP.GT.AND P2, PT, R25, 0x9, PT ;  /* 0x000000091900780c */ /* 0x000fe40003f44270 */
[----:B0-----:R-:W-:Y:S02]  /*133c0*/  FSEL R84, R30, -INF , P4 ;  /* 0xff8000001e547808 */ /* 0x001fe40002000000 */
[----:B------:R-:W-:Y:S01]  /*133d0*/  FMNMX.FTZ R27, R21, R86, !PT ;  /* 0x00000056151b7209 */ /* 0x000fe20007810000 */
[----:B------:R-:W0:Y:S01]  /*133e0*/  MUFU.TANH R51, R51 ;  /* 0x0000003300337308 */ /* 0x000e220000002400 */
[----:B------:R-:W-:Y:S02]  /*133f0*/  ISETP.GT.AND P3, PT, R25, 0x10, PT ;  /* 0x000000101900780c */ /* 0x000fe40003f64270 */
[----:B---3--:R-:W-:Y:S02]  /*13400*/  FSEL R82, R31, -INF , P2 ;  /* 0xff8000001f527808 */ /* 0x008fe40001000000 */
[----:B------:R-:W-:-:S02]  /*13410*/  FMNMX.FTZ R27, R84, R27, !PT ;  /* 0x0000001b541b7209 */ /* 0x000fc40007810000 */
[C---:B------:R-:W-:Y:S01]  /*13420*/  ISETP.GT.AND P2, PT, R25.reuse, 0x11, PT ;  /* 0x000000111900780c */ /* 0x040fe20003f44270 */
[----:B------:R-:W2:Y:S01]  /*13430*/  MUFU.TANH R32, R54 ;  /* 0x0000003600207308 */ /* 0x000ea20000002400 */
[----:B------:R-:W-:Y:S02]  /*13440*/  FSEL R80, R34, -INF , P3 ;  /* 0xff80000022507808 */ /* 0x000fe40001800000 */
[----:B------:R-:W-:Y:S02]  /*13450*/  FMNMX.FTZ R27, R82, R27, !PT ;  /* 0x0000001b521b7209 */ /* 0x000fe40007810000 */
[----:B------:R-:W-:Y:S02]  /*13460*/  ISETP.GT.AND P3, PT, R25, 0x18, PT ;  /* 0x000000181900780c */ /* 0x000fe40003f64270 */
[----:B------:R-:W-:Y:S01]  /*13470*/  FSEL R78, R35, -INF , P2 ;  /* 0xff800000234e7808 */ /* 0x000fe20001000000 */
[----:B------:R-:W3:Y:S01]  /*13480*/  MUFU.TANH R55, R55 ;  /* 0x0000003700377308 */ /* 0x000ee20000002400 */
[----:B------:R-:W-:-:S02]  /*13490*/  FMNMX.FTZ R27, R80, R27, !PT ;  /* 0x0000001b501b7209 */ /* 0x000fc40007810000 */
[C---:B------:R-:W-:Y:S02]  /*134a0*/  ISETP.GT.AND P2, PT, R25.reuse, 0x19, PT ;  /* 0x000000191900780c */ /* 0x040fe40003f44270 */
[----:B------:R-:W-:Y:S02]  /*134b0*/  FSEL R76, R38, -INF , P3 ;  /* 0xff800000264c7808 */ /* 0x000fe40001800000 */
[----:B------:R-:W-:Y:S01]  /*134c0*/  FMNMX.FTZ R27, R78, R27, !PT ;  /* 0x0000001b4e1b7209 */ /* 0x000fe20007810000 */
[----:B------:R0:W3:Y:S01]  /*134d0*/  MUFU.TANH R34, R58 ;  /* 0x0000003a00227308 */ /* 0x0000e20000002400 */
[----:B------:R-:W-:Y:S02]  /*134e0*/  ISETP.GT.AND P3, PT, R25, 0x20, PT ;  /* 0x000000201900780c */ /* 0x000fe40003f64270 */
[----:B----4-:R-:W-:Y:S02]  /*134f0*/  FSEL R74, R39, -INF , P2 ;  /* 0xff800000274a7808 */ /* 0x010fe40001000000 */
[----:B------:R-:W-:-:S02]  /*13500*/  FMNMX.FTZ R27, R76, R27, !PT ;  /* 0x0000001b4c1b7209 */ /* 0x000fc40007810000 */
[C---:B------:R-:W-:Y:S01]  /*13510*/  ISETP.GT.AND P2, PT, R25.reuse, 0x21, PT ;  /* 0x000000211900780c */ /* 0x040fe20003f44270 */
[----:B------:R-:W4:Y:S01]  /*13520*/  MUFU.TANH R59, R59 ;  /* 0x0000003b003b7308 */ /* 0x000f220000002400 */
[----:B-1----:R-:W-:Y:S02]  /*13530*/  FSEL R50, R42, -INF , P3 ;  /* 0xff8000002a327808 */ /* 0x002fe40001800000 */
[----:B------:R-:W-:Y:S02]  /*13540*/  FMNMX.FTZ R27, R74, R27, !PT ;  /* 0x0000001b4a1b7209 */ /* 0x000fe40007810000 */
[----:B------:R-:W-:Y:S02]  /*13550*/  ISETP.GT.AND P3, PT, R25, 0x28, PT ;  /* 0x000000281900780c */ /* 0x000fe40003f64270 */
[----:B------:R-:W-:Y:S01]  /*13560*/  FSEL R40, R40, -INF , P2 ;  /* 0xff80000028287808 */ /* 0x000fe20001000000 */
[----:B------:R-:W1:Y:S01]  /*13570*/  MUFU.TANH R6, R6 ;  /* 0x0000000600067308 */ /* 0x000e620000002400 */
[----:B------:R-:W-:-:S02]  /*13580*/  FMNMX.FTZ R27, R50, R27, !PT ;  /* 0x0000001b321b7209 */ /* 0x000fc40007810000 */
[C---:B------:R-:W-:Y:S02]  /*13590*/  ISETP.GT.AND P2, PT, R25.reuse, 0x29, PT ;  /* 0x000000291900780c */ /* 0x040fe40003f44270 */
[----:B------:R-:W-:Y:S02]  /*135a0*/  FSEL R38, R46, -INF , P3 ;  /* 0xff8000002e267808 */ /* 0x000fe40001800000 */
[----:B------:R-:W-:Y:S01]  /*135b0*/  FMNMX.FTZ R27, R40, R27, !PT ;  /* 0x0000001b281b7209 */ /* 0x000fe20007810000 */
[----:B------:R-:W1:Y:S01]  /*135c0*/  MUFU.TANH R42, R63 ;  /* 0x0000003f002a7308 */ /* 0x000e620000002400 */
[----:B------:R-:W-:Y:S02]  /*135d0*/  ISETP.GT.AND P3, PT, R25, 0x30, PT ;  /* 0x000000301900780c */ /* 0x000fe40003f64270 */
[----:B------:R-:W-:Y:S02]  /*135e0*/  FSEL R62, R47, -INF , P2 ;  /* 0xff8000002f3e7808 */ /* 0x000fe40001000000 */
[----:B------:R-:W-:-:S02]  /*135f0*/  FMNMX.FTZ R27, R38, R27, !PT ;  /* 0x0000001b261b7209 */ /* 0x000fc40007810000 */
[C---:B------:R-:W-:Y:S01]  /*13600*/  ISETP.GT.AND P2, PT, R25.reuse, 0x31, PT ;  /* 0x000000311900780c */ /* 0x040fe20003f44270 */
[----:B------:R-:W-:Y:S01]  /*13610*/  MUFU.TANH R28, R67 ;  /* 0x00000043001c7308 */ /* 0x000fe20000002400 */
[----:B------:R-:W-:Y:S02]  /*13620*/  FSEL R30, R24, -INF , P3 ;  /* 0xff800000181e7808 */ /* 0x000fe40001800000 */
[----:B------:R-:W-:Y:S02]  /*13630*/  FMNMX.FTZ R27, R62, R27, !PT ;  /* 0x0000001b3e1b7209 */ /* 0x000fe40007810000 */
[----:B------:R-:W-:Y:S02]  /*13640*/  ISETP.GT.AND P3, PT, R25, 0x38, PT ;  /* 0x000000381900780c */ /* 0x000fe40003f64270 */
[----:B0-----:R-:W-:Y:S01]  /*13650*/  FSEL R58, R51, -INF , P2 ;  /* 0xff800000333a7808 */ /* 0x001fe20001000000 */
[----:B------:R-:W0:Y:S01]  /*13660*/  MUFU.TANH R24, R66 ;  /* 0x0000004200187308 */ /* 0x000e220000002400 */
[----:B------:R-:W-:-:S02]  /*13670*/  FMNMX.FTZ R27, R30, R27, !PT ;  /* 0x0000001b1e1b7209 */ /* 0x000fc40007810000 */
[C---:B------:R-:W-:Y:S02]  /*13680*/  ISETP.GT.AND P2, PT, R25.reuse, 0x39, PT ;  /* 0x000000391900780c */ /* 0x040fe40003f44270 */
[----:B--2---:R-:W-:Y:S02]  /*13690*/  FSEL R32, R32, -INF , P3 ;  /* 0xff80000020207808 */ /* 0x004fe40001800000 */
[----:B------:R-:W-:Y:S01]  /*136a0*/  FMNMX.FTZ R27, R58, R27, !PT ;  /* 0x0000001b3a1b7209 */ /* 0x000fe20007810000 */
[----:B------:R-:W2:Y:S01]  /*136b0*/  MUFU.TANH R26, R70 ;  /* 0x00000046001a7308 */ /* 0x000ea20000002400 */
[----:B------:R-:W-:Y:S02]  /*136c0*/  ISETP.GT.AND P3, PT, R25, 0x40, PT ;  /* 0x000000401900780c */ /* 0x000fe40003f64270 */
[----:B---3--:R-:W-:Y:S02]  /*136d0*/  FSEL R54, R55, -INF , P2 ;  /* 0xff80000037367808 */ /* 0x008fe40001000000 */
[----:B------:R-:W-:-:S02]  /*136e0*/  FMNMX.FTZ R27, R32, R27, !PT ;  /* 0x0000001b201b7209 */ /* 0x000fc40007810000 */
[C---:B------:R-:W-:Y:S01]  /*136f0*/  ISETP.GT.AND P2, PT, R25.reuse, 0x41, PT ;  /* 0x000000411900780c */ /* 0x040fe20003f44270 */
[----:B------:R-:W-:Y:S01]  /*13700*/  MUFU.TANH R29, R44 ;  /* 0x0000002c001d7308 */ /* 0x000fe20000002400 */
[----:B------:R-:W-:Y:S02]  /*13710*/  FSEL R34, R34, -INF , P3 ;  /* 0xff80000022227808 */ /* 0x000fe40001800000 */
[----:B------:R-:W-:Y:S02]  /*13720*/  FMNMX.FTZ R27, R54, R27, !PT ;  /* 0x0000001b361b7209 */ /* 0x000fe40007810000 */
[----:B------:R-:W-:Y:S02]  /*13730*/  ISETP.GT.AND P3, PT, R25, 0x48, PT ;  /* 0x000000481900780c */ /* 0x000fe40003f64270 */
[----:B----4-:R-:W-:Y:S01]  /*13740*/  FSEL R46, R59, -INF , P2 ;  /* 0xff8000003b2e7808 */ /* 0x010fe20001000000 */
[----:B------:R-:W-:Y:S01]  /*13750*/  MUFU.TANH R3, R3 ;  /* 0x0000000300037308 */ /* 0x000fe20000002400 */
[----:B------:R-:W-:-:S02]  /*13760*/  FMNMX.FTZ R27, R34, R27, !PT ;  /* 0x0000001b221b7209 */ /* 0x000fc40007810000 */
[C---:B------:R-:W-:Y:S02]  /*13770*/  ISETP.GT.AND P2, PT, R25.reuse, 0x49, PT ;  /* 0x000000491900780c */ /* 0x040fe40003f44270 */
[----:B-1----:R-:W-:Y:S02]  /*13780*/  FSEL R36, R6, -INF , P3 ;  /* 0xff80000006247808 */ /* 0x002fe40001800000 */
[----:B------:R-:W-:Y:S01]  /*13790*/  FMNMX.FTZ R27, R46, R27, !PT ;  /* 0x0000001b2e1b7209 */ /* 0x000fe20007810000 */
[----:B------:R-:W1:Y:S01]  /*137a0*/  MUFU.TANH R6, R71 ;  /* 0x0000004700067308 */ /* 0x000e620000002400 */
[----:B------:R-:W-:Y:S02]  /*137b0*/  ISETP.GT.AND P3, PT, R25, 0x50, PT ;  /* 0x000000501900780c */ /* 0x000fe40003f64270 */
[----:B------:R-:W-:Y:S02]  /*137c0*/  FSEL R42, R42, -INF , P2 ;  /* 0xff8000002a2a7808 */ /* 0x000fe40001000000 */
[----:B------:R-:W-:-:S02]  /*137d0*/  FMNMX.FTZ R27, R36, R27, !PT ;  /* 0x0000001b241b7209 */ /* 0x000fc40007810000 */
[C---:B------:R-:W-:Y:S01]  /*137e0*/  ISETP.GT.AND P2, PT, R25.reuse, 0x51, PT ;  /* 0x000000511900780c */ /* 0x040fe20003f44270 */
[----:B------:R-:W3:Y:S01]  /*137f0*/  MUFU.TANH R5, R5 ;  /* 0x0000000500057308 */ /* 0x000ee20000002400 */
[----:B0-----:R-:W-:Y:S02]  /*13800*/  FSEL R24, R24, -INF , P3 ;  /* 0xff80000018187808 */ /* 0x001fe40001800000 */
[----:B------:R-:W-:Y:S02]  /*13810*/  FMNMX.FTZ R27, R42, R27, !PT ;  /* 0x0000001b2a1b7209 */ /* 0x000fe40007810000 */
[----:B------:R-:W-:Y:S02]  /*13820*/  ISETP.GT.AND P3, PT, R25, 0x58, PT ;  /* 0x000000581900780c */ /* 0x000fe40003f64270 */
[----:B------:R-:W-:Y:S01]  /*13830*/  FSEL R28, R28, -INF , P2 ;  /* 0xff8000001c1c7808 */ /* 0x000fe20001000000 */
[----:B------:R-:W0:Y:S01]  /*13840*/  MUFU.TANH R7, R7 ;  /* 0x0000000700077308 */ /* 0x000e220000002400 */
[----:B------:R-:W-:-:S02]  /*13850*/  FMNMX.FTZ R27, R24, R27, !PT ;  /* 0x0000001b181b7209 */ /* 0x000fc40007810000 */
[----:B------:R-:W-:Y:S02]  /*13860*/  ISETP.GT.AND P2, PT, R25, 0x59, PT ;  /* 0x000000591900780c */ /* 0x000fe40003f44270 */
[----:B--2---:R-:W-:Y:S02]  /*13870*/  FSEL R26, R26, -INF , P3 ;  /* 0xff8000001a1a7808 */ /* 0x004fe40001800000 */
[----:B------:R-:W-:Y:S01]  /*13880*/  FMNMX.FTZ R27, R28, R27, !PT ;  /* 0x0000001b1c1b7209 */ /* 0x000fe20007810000 */
[----:B------:R-:W-:Y:S01]  /*13890*/  MUFU.TANH R10, R10 ;  /* 0x0000000a000a7308 */ /* 0x000fe20000002400 */
[----:B-1----:R-:W-:Y:S02]  /*138a0*/  FSEL R6, R6, -INF , P2 ;  /* 0xff80000006067808 */ /* 0x002fe40001000000 */
[----:B------:R-:W-:-:S04]  /*138b0*/  FMNMX.FTZ R27, R26, R27, !PT ;  /* 0x0000001b1a1b7209 */ /* 0x000fc80007810000 */
[----:B------:R-:W-:Y:S01]  /*138c0*/  FMNMX.FTZ R27, R6, R27, !PT ;  /* 0x0000001b061b7209 */ /* 0x000fe20007810000 */
[----:B------:R-:W1:Y:S04]  /*138d0*/  MUFU.TANH R11, R11 ;  /* 0x0000000b000b7308 */ /* 0x000e680000002400 */
[----:B------:R-:W2:Y:S04]  /*138e0*/  SHFL.BFLY PT, R44, R27, 0x2, 0x1f ;  /* 0x0c401f001b2c7f89 */ /* 0x000ea800000e0000 */
[----:B------:R-:W-:Y:S08]  /*138f0*/  MUFU.TANH R12, R12 ;  /* 0x0000000c000c7308 */ /* 0x000ff00000002400 */
[----:B------:R-:W4:Y:S08]  /*13900*/  MUFU.TANH R13, R13 ;  /* 0x0000000d000d7308 */ /* 0x000f300000002400 */
[----:B------:R-:W4:Y:S01]  /*13910*/  MUFU.TANH R14, R14 ;  /* 0x0000000e000e7308 */ /* 0x000f220000002400 */
[----:B--2---:R-:W-:-:S02]  /*13920*/  FMNMX.FTZ R44, R27, R44, !PT ;  /* 0x0000002c1b2c7209 */ /* 0x004fc40007810000 */
[----:B------:R-:W-:-:S05]  /*13930*/  VIADDMNMX R27, R8, R88, R9, PT ;  /* 0x00000058081b7246 */ /* 0x000fca0003800109 */
[----:B------:R-:W2:Y:S01]  /*13940*/  MUFU.TANH R20, R20 ;  /* 0x0000001400147308 */ /* 0x000ea20000002400 */
[----:B------:R-:W2:Y:S01]  /*13950*/  SHFL.BFLY PT, R25, R44, 0x1, 0x1f ;  /* 0x0c201f002c197f89 */ /* 0x000ea200000e0000 */
[C---:B------:R-:W-:Y:S02]  /*13960*/  ISETP.GT.AND P2, PT, R27.reuse, RZ, PT ;  /* 0x000000ff1b00720c */ /* 0x040fe40003f44270 */
[C---:B------:R-:W-:Y:S02]  /*13970*/  ISETP.GT.AND P3, PT, R27.reuse, 0x1, PT ;  /* 0x000000011b00780c */ /* 0x040fe40003f64270 */
[----:B------:R-:W-:Y:S02]  /*13980*/  ISETP.GT.AND P4, PT, R27, 0x8, PT ;  /* 0x000000081b00780c */ /* 0x000fe40003f84270 */
[----:B---3--:R-:W-:Y:S01]  /*13990*/  FSEL R100, R5, -INF , P3 ;  /* 0xff80000005647808 */ /* 0x008fe20001800000 */
[----:B------:R-:W3:Y:S01]  /*139a0*/  MUFU.TANH R15, R15 ;  /* 0x0000000f000f7308 */ /* 0x000ee20000002400 */
[----:B0-----:R-:W-:-:S02]  /*139b0*/  FSEL R90, R7, -INF , P4 ;  /* 0xff800000075a7808 */ /* 0x001fc40002000000 */
[----:B------:R-:W-:Y:S02]  /*139c0*/  ISETP.GT.AND P3, PT, R27, 0x10, PT ;  /* 0x000000101b00780c */ /* 0x000fe40003f64270 */
[----:B------:R-:W-:Y:S02]  /*139d0*/  MOV R9, UR4 ;  /* 0x0000000400097c02 */ /* 0x000fe40008000f00 */
[----:B-1----:R-:W-:Y:S01]  /*139e0*/  FSEL R88, R11, -INF , P3 ;  /* 0xff8000000b587808 */ /* 0x002fe20001800000 */
[----:B------:R-:W0:Y:S01]  /*139f0*/  MUFU.TANH R45, R45 ;  /* 0x0000002d002d7308 */ /* 0x000e220000002400 */
[----:B------:R-:W-:-:S04]  /*13a00*/  ISETP.GT.AND P4, PT, R27, 0x18, PT ;  /* 0x000000181b00780c */ /* 0x000fc80003f84270 */
[----:B----4-:R-:W-:Y:S02]  /*13a10*/  FSEL R96, R13, -INF , P4 ;  /* 0xff8000000d607808 */ /* 0x010fe40002000000 */
[----:B--2---:R-:W-:Y:S01]  /*13a20*/  FMNMX.FTZ R8, R44, R25, !PT ;  /* 0x000000192c087209 */ /* 0x004fe20007810000 */
[----:B------:R-:W1:Y:S01]  /*13a30*/  MUFU.TANH R48, R48 ;  /* 0x0000003000307308 */ /* 0x000e620000002400 */
[----:B------:R-:W-:Y:S02]  /*13a40*/  FSEL R25, R3, -INF , P2 ;  /* 0xff80000003197808 */ /* 0x000fe40001000000 */
[----:B------:R-:W-:Y:S01]  /*13a50*/  ISETP.GT.AND P2, PT, R27, 0x9, PT ;  /* 0x000000091b00780c */ /* 0x000fe20003f44270 */
[----:B------:R-:W-:Y:S01]  /*13a60*/  FMUL.FTZ R7, R8, R9 ;  /* 0x0000000908077220 */ /* 0x000fe20000410000 */
[----:B------:R-:W-:Y:S02]  /*13a70*/  FMNMX.FTZ R3, R25, R100, !PT ;  /* 0x0000006419037209 */ /* 0x000fe40007810000 */
[----:B------:R-:W-:Y:S01]  /*13a80*/  FSEL R92, R10, -INF , P2 ;  /* 0xff8000000a5c7808 */ /* 0x000fe20001000000 */
[----:B------:R-:W2:Y:S01]  /*13a90*/  MUFU.TANH R49, R49 ;  /* 0x0000003100317308 */ /* 0x000ea20000002400 */
[----:B------:R-:W-:-:S02]  /*13aa0*/  FMNMX.FTZ R3, R90, R3, !PT ;  /* 0x000000035a037209 */ /* 0x000fc40007810000 */
[C---:B------:R-:W-:Y:S02]  /*13ab0*/  ISETP.GT.AND P2, PT, R27.reuse, 0x11, PT ;  /* 0x000000111b00780c */ /* 0x040fe40003f44270 */
[----:B------:R-:W-:Y:S02]  /*13ac0*/  FMNMX.FTZ R3, R92, R3, !PT ;  /* 0x000000035c037209 */ /* 0x000fe40007810000 */
[----:B------:R-:W-:Y:S01]  /*13ad0*/  FSEL R94, R12, -INF , P2 ;  /* 0xff8000000c5e7808 */ /* 0x000fe20001000000 */
[----:B------:R-:W4:Y:S01]  /*13ae0*/  MUFU.TANH R52, R52 ;  /* 0x0000003400347308 */ /* 0x000f220000002400 */
[----:B------:R-:W-:Y:S02]  /*13af0*/  FMNMX.FTZ R5, R88, R3, !PT ;  /* 0x0000000358057209 */ /* 0x000fe40007810000 */
[----:B------:R-:W-:Y:S02]  /*13b00*/  FSETP.NEU.FTZ.AND P3, PT, R8, -INF , PT ;  /* 0xff8000000800780b */ /* 0x000fe40003f7d000 */
[----:B------:R-:W-:-:S02]  /*13b10*/  ISETP.GT.AND P2, PT, R27, 0x19, PT ;  /* 0x000000191b00780c */ /* 0x000fc40003f44270 */
[----:B------:R-:W-:Y:S01]  /*13b20*/  FMNMX.FTZ R5, R94, R5, !PT ;  /* 0x000000055e057209 */ /* 0x000fe20007810000 */
[----:B------:R-:W4:Y:S01]  /*13b30*/  MUFU.TANH R53, R53 ;  /* 0x0000003500357308 */ /* 0x000f220000002400 */
[----:B------:R-:W-:Y:S02]  /*13b40*/  FSEL R3, R7, RZ, P3 ;  /* 0x000000ff07037208 */ /* 0x000fe40001800000 */
[C---:B------:R-:W-:Y:S02]  /*13b50*/  ISETP.GT.AND P3, PT, R27.reuse, 0x20, PT ;  /* 0x000000201b00780c */ /* 0x040fe40003f64270 */
[----:B------:R-:W-:Y:S01]  /*13b60*/  FSEL R98, R14, -INF , P2 ;  /* 0xff8000000e627808 */ /* 0x000fe20001000000 */
[--C-:B------:R-:W-:Y:S01]  /*13b70*/  FFMA.FTZ R12, R86, R9, -R3.reuse ;  /* 0x00000009560c7223 */ /* 0x100fe20000010803 */
[----:B------:R-:W-:Y:S01]  /*13b80*/  FMNMX.FTZ R5, R96, R5, !PT ;  /* 0x0000000560057209 */ /* 0x000fe20007810000 */
[----:B------:R2:W4:Y:S01]  /*13b90*/  MUFU.TANH R31, R56 ;  /* 0x00000038001f7308 */ /* 0x0005220000002400 */
[C---:B------:R-:W-:Y:S01]  /*13ba0*/  ISETP.GT.AND P2, PT, R27.reuse, 0x21, PT ;  /* 0x000000211b00780c */ /* 0x040fe20003f44270 */
[-CC-:B------:R-:W-:Y:S01]  /*13bb0*/  FFMA.FTZ R159, R84, R9.reuse, -R3.reuse ;  /* 0x00000009549f7223 */ /* 0x180fe20000010803 */
[----:B------:R-:W-:Y:S01]  /*13bc0*/  FSEL R102, R20, -INF , P3 ;  /* 0xff80000014667808 */ /* 0x000fe20001800000 */
[--C-:B------:R-:W-:Y:S01]  /*13bd0*/  FFMA.FTZ R66, R74, R9, -R3.reuse ;  /* 0x000000094a427223 */ /* 0x100fe20000010803 */
[----:B------:R-:W-:Y:S01]  /*13be0*/  FMNMX.FTZ R5, R98, R5, !PT ;  /* 0x0000000562057209 */ /* 0x000fe20007810000 */
[-CC-:B------:R-:W-:Y:S01]  /*13bf0*/  FFMA.FTZ R155, R76, R9.reuse, -R3.reuse ;  /* 0x000000094c9b7223 */ /* 0x180fe20000010803 */
[----:B------:R-:W-:Y:S01]  /*13c00*/  ISETP.GT.AND P3, PT, R27, 0x28, PT ;  /* 0x000000281b00780c */ /* 0x000fe20003f64270 */
[----:B------:R-:W4:Y:S01]  /*13c10*/  MUFU.TANH R57, R57 ;  /* 0x0000003900397308 */ /* 0x000f220000002400 */
[----:B---3--:R-:W-:Y:S01]  /*13c20*/  FSEL R106, R15, -INF , P2 ;  /* 0xff8000000f6a7808 */ /* 0x008fe20001000000 */
[--C-:B------:R-:W-:Y:S01]  /*13c30*/  FFMA.FTZ R20, R78, R9, -R3.reuse ;  /* 0x000000094e147223 */ /* 0x100fe20000010803 */
[----:B------:R-:W-:Y:S01]  /*13c40*/  FMNMX.FTZ R5, R102, R5, !PT ;  /* 0x0000000566057209 */ /* 0x000fe20007810000 */
[-CC-:B------:R-:W-:Y:S01]  /*13c50*/  FFMA.FTZ R157, R21, R9.reuse, -R3.reuse ;  /* 0x00000009159d7223 */ /* 0x180fe20000010803 */
[----:B------:R-:W-:Y:S01]  /*13c60*/  ISETP.GT.AND P2, PT, R27, 0x29, PT ;  /* 0x000000291b00780c */ /* 0x000fe20003f44270 */
[--C-:B------:R-:W-:Y:S01]  /*13c70*/  FFMA.FTZ R14, R82, R9, -R3.reuse ;  /* 0x00000009520e7223 */ /* 0x100fe20000010803 */
[----:B------:R-:W-:Y:S01]  /*13c80*/  FSEL R86, R29, -INF , P3 ;  /* 0xff8000001d567808 */ /* 0x000fe20001800000 */
[----:B------:R-:W3:Y:S01]  /*13c90*/  MUFU.TANH R60, R60 ;  /* 0x0000003c003c7308 */ /* 0x000ee20000002400 */
[----:B------:R-:W-:Y:S01]  /*13ca0*/  FMNMX.FTZ R5, R106, R5, !PT ;  /* 0x000000056a057209 */ /* 0x000fe20007810000 */
[-CC-:B------:R-:W-:Y:S01]  /*13cb0*/  FFMA.FTZ R153, R80, R9.reuse, -R3.reuse ;  /* 0x0000000950997223 */ /* 0x180fe20000010803 */
[----:B------:R-:W-:Y:S01]  /*13cc0*/  ISETP.GT.AND P3, PT, R27, 0x30, PT ;  /* 0x000000301b00780c */ /* 0x000fe20003f64270 */
[-CC-:B------:R-:W-:Y:S01]  /*13cd0*/  FFMA.FTZ R137, R24, R9.reuse, -R3.reuse ;  /* 0x0000000918897223 */ /* 0x180fe20000010803 */
[----:B0-----:R-:W-:Y:S01]  /*13ce0*/  FSEL R104, R45, -INF , P2 ;  /* 0xff8000002d687808 */ /* 0x001fe20001000000 */
[--C-:B------:R-:W-:Y:S01]  /*13cf0*/  FFMA.FTZ R24, R28, R9, -R3.reuse ;  /* 0x000000091c187223 */ /* 0x100fe20000010803 */
[----:B------:R-:W-:Y:S01]  /*13d00*/  FMNMX.FTZ R5, R86, R5, !PT ;  /* 0x0000000556057209 */ /* 0x000fe20007810000 */
[----:B------:R-:W0:Y:S01]  /*13d10*/  MUFU.TANH R61, R61 ;  /* 0x0000003d003d7308 */ /* 0x000e220000002400 */
[C---:B------:R-:W-:Y:S01]  /*13d20*/  ISETP.GT.AND P2, PT, R27.reuse, 0x31, PT ;  /* 0x000000311b00780c */ /* 0x040fe20003f44270 */
[----:B------:R-:W-:Y:S01]  /*13d30*/  VIADD R29, R0, 0x2a840 ;  /* 0x0002a840001d7836 */ /* 0x000fe20000000000 */
[----:B-1----:R-:W-:Y:S01]  /*13d40*/  FSEL R84, R48, -INF , P3 ;  /* 0xff80000030547808 */ /* 0x002fe20001800000 */
[--C-:B------:R-:W-:Y:S01]  /*13d50*/  FFMA.FTZ R139, R26, R9, -R3.reuse ;  /* 0x000000091a8b7223 */ /* 0x100fe20000010803 */
[----:B------:R-:W-:Y:S01]  /*13d60*/  FMNMX.FTZ R5, R104, R5, !PT ;  /* 0x0000000568057209 */ /* 0x000fe20007810000 */
[----:B------:R-:W-:Y:S01]  /*13d70*/  IMAD.MOV.U32 R26, RZ, RZ, R186 ;  /* 0x000000ffff1a7224 */ /* 0x000fe200078e00ba */
[----:B------:R-:W-:Y:S01]  /*13d80*/  ISETP.GT.AND P3, PT, R27, 0x38, PT ;  /* 0x000000381b00780c */ /* 0x000fe20003f64270 */
[----:B------:R0:W1:Y:S01]  /*13d90*/  MUFU.TANH R33, R64 ;  /* 0x0000004000217308 */ /* 0x0000620000002400 */
[----:B--2---:R-:W-:Y:S01]  /*13da0*/  FSEL R56, R49, -INF , P2 ;  /* 0xff80000031387808 */ /* 0x004fe20001000000 */
[--C-:B------:R-:W-:Y:S01]  /*13db0*/  FFMA.FTZ R149, R50, R9, -R3.reuse ;  /* 0x0000000932957223 */ /* 0x100fe20000010803 */
[----:B------:R-:W-:Y:S01]  /*13dc0*/  FMNMX.FTZ R5, R84, R5, !PT ;  /* 0x0000000554057209 */ /* 0x000fe20007810000 */
[-CC-:B------:R-:W-:Y:S01]  /*13dd0*/  FFMA.FTZ R40, R40, R9.reuse, -R3.reuse ;  /* 0x0000000928287223 */ /* 0x180fe20000010803 */
[C---:B------:R-:W-:Y:S01]  /*13de0*/  ISETP.GT.AND P2, PT, R27.reuse, 0x39, PT ;  /* 0x000000391b00780c */ /* 0x040fe20003f44270 */
[--C-:B------:R-:W-:Y:S01]  /*13df0*/  FFMA.FTZ R151, R38, R9, -R3.reuse ;  /* 0x0000000926977223 */ /* 0x100fe20000010803 */
[----:B----4-:R-:W-:Y:S01]  /*13e00*/  FSEL R52, R52, -INF , P3 ;  /* 0xff80000034347808 */ /* 0x010fe20001800000 */
[----:B------:R-:W2:Y:S01]  /*13e10*/  MUFU.TANH R65, R65 ;  /* 0x0000004100417308 */ /* 0x000ea20000002400 */
[----:B------:R-:W-:Y:S01]  /*13e20*/  FMNMX.FTZ R5, R56, R5, !PT ;  /* 0x0000000538057209 */ /* 0x000fe20007810000 */
[-CC-:B------:R-:W-:Y:S01]  /*13e30*/  FFMA.FTZ R145, R30, R9.reuse, -R3.reuse ;  /* 0x000000091e917223 */ /* 0x180fe20000010803 */
[----:B------:R-:W-:Y:S01]  /*13e40*/  ISETP.GT.AND P3, PT, R27, 0x40, PT ;  /* 0x000000401b00780c */ /* 0x000fe20003f64270 */
[-CC-:B------:R-:W-:Y:S01]  /*13e50*/  FFMA.FTZ R147, R32, R9.reuse, -R3.reuse ;  /* 0x0000000920937223 */ /* 0x180fe20000010803 */
[----:B------:R-:W-:Y:S01]  /*13e60*/  FSEL R44, R53, -INF , P2 ;  /* 0xff800000352c7808 */ /* 0x000fe20001000000 */
[--C-:B------:R-:W-:Y:S01]  /*13e70*/  FFMA.FTZ R38, R62, R9, -R3.reuse ;  /* 0x000000093e267223 */ /* 0x100fe20000010803 */
[----:B------:R-:W-:Y:S01]  /*13e80*/  FMNMX.FTZ R5, R52, R5, !PT ;  /* 0x0000000534057209 */ /* 0x000fe20007810000 */
[----:B------:R1:W4:Y:S01]  /*13e90*/  MUFU.TANH R35, R68 ;  /* 0x0000004400237308 */ /* 0x0003220000002400 */
[----:B------:R-:W-:Y:S01]  /*13ea0*/  ISETP.GT.AND P2, PT, R27, 0x41, PT ;  /* 0x000000411b00780c */ /* 0x000fe20003f44270 */
[-CC-:B------:R-:W-:Y:S01]  /*13eb0*/  FFMA.FTZ R50, R58, R9.reuse, -R3.reuse ;  /* 0x000000093a327223 */ /* 0x180fe20000010803 */
[----:B------:R-:W-:Y:S01]  /*13ec0*/  FSEL R48, R31, -INF , P3 ;  /* 0xff8000001f307808 */ /* 0x000fe20001800000 */
[--C-:B------:R-:W-:Y:S01]  /*13ed0*/  FFMA.FTZ R54, R54, R9, -R3.reuse ;  /* 0x0000000936367223 */ /* 0x100fe20000010803 */
[----:B------:R-:W-:Y:S01]  /*13ee0*/  FMNMX.FTZ R5, R44, R5, !PT ;  /* 0x000000052c057209 */ /* 0x000fe20007810000 */
[-CC-:B------:R-:W-:Y:S01]  /*13ef0*/  FFMA.FTZ R141, R34, R9.reuse, -R3.reuse ;  /* 0x00000009228d7223 */ /* 0x180fe20000010803 */
[----:B------:R-:W-:Y:S01]  /*13f00*/  ISETP.GT.AND P3, PT, R27, 0x48, PT ;  /* 0x000000481b00780c */ /* 0x000fe20003f64270 */
[----:B------:R-:W4:Y:S01]  /*13f10*/  MUFU.TANH R69, R69 ;  /* 0x0000004500457308 */ /* 0x000f220000002400 */
[----:B------:R-:W-:Y:S01]  /*13f20*/  FSEL R10, R57, -INF , P2 ;  /* 0xff800000390a7808 */ /* 0x000fe20001000000 */
[--C-:B------:R-:W-:Y:S01]  /*13f30*/  FFMA.FTZ R30, R46, R9, -R3.reuse ;  /* 0x000000092e1e7223 */ /* 0x100fe20000010803 */
[----:B------:R-:W-:Y:S01]  /*13f40*/  FMNMX.FTZ R5, R48, R5, !PT ;  /* 0x0000000530057209 */ /* 0x000fe20007810000 */
[-CC-:B------:R-:W-:Y:S01]  /*13f50*/  FFMA.FTZ R143, R36, R9.reuse, -R3.reuse ;  /* 0x00000009248f7223 */ /* 0x180fe20000010803 */
[C---:B------:R-:W-:Y:S01]  /*13f60*/  ISETP.GT.AND P2, PT, R27.reuse, 0x49, PT ;  /* 0x000000491b00780c */ /* 0x040fe20003f44270 */
[--C-:B------:R-:W-:Y:S01]  /*13f70*/  FFMA.FTZ R32, R42, R9, -R3.reuse ;  /* 0x000000092a207223 */ /* 0x100fe20000010803 */
[----:B---3--:R-:W-:Y:S01]  /*13f80*/  FSEL R60, R60, -INF , P3 ;  /* 0xff8000003c3c7808 */ /* 0x008fe20001800000 */
[----:B------:R-:W-:Y:S01]  /*13f90*/  MUFU.EX2 R157, R157 ;  /* 0x0000009d009d7308 */ /* 0x000fe20000000800 */
[----:B------:R-:W-:Y:S01]  /*13fa0*/  FMNMX.FTZ R5, R10, R5, !PT ;  /* 0x000000050a057209 */ /* 0x000fe20007810000 */
[----:B------:R-:W-:Y:S01]  /*13fb0*/  FFMA.FTZ R3, R6, R9, -R3 ;  /* 0x0000000906037223 */ /* 0x000fe20000010803 */
[----:B------:R-:W-:-:S02]  /*13fc0*/  ISETP.GT.AND P3, PT, R27, 0x50, PT ;  /* 0x000000501b00780c */ /* 0x000fc40003f64270 */
[----:B------:R-:W-:Y:S02]  /*13fd0*/  CS2R R82, SRZ ;  /* 0x0000000000527805 */ /* 0x000fe4000001ff00 */
[----:B0-----:R-:W-:Y:S02]  /*13fe0*/  FSEL R64, R61, -INF , P2 ;  /* 0xff8000003d407808 */ /* 0x001fe40001000000 */
[----:B------:R-:W-:Y:S02]  /*13ff0*/  CS2R R80, SRZ ;  /* 0x0000000000507805 */ /* 0x000fe4000001ff00 */
[----:B------:R-:W-:Y:S01]  /*14000*/  FMNMX.FTZ R5, R60, R5, !PT ;  /* 0x000000053c057209 */ /* 0x000fe20007810000 */
[----:B------:R-:W0:Y:S01]  /*14010*/  MUFU.EX2 R12, R12 ;  /* 0x0000000c000c7308 */ /* 0x000e220000000800 */
[----:B------:R-:W-:Y:S02]  /*14020*/  ISETP.GT.AND P2, PT, R27, 0x51, PT ;  /* 0x000000511b00780c */ /* 0x000fe40003f44270 */
[----:B------:R-:W-:-:S02]  /*14030*/  CS2R R62, SRZ ;  /* 0x00000000003e7805 */ /* 0x000fc4000001ff00 */
[----:B-1----:R-:W-:Y:S02]  /*14040*/  FSEL R68, R33, -INF , P3 ;  /* 0xff80000021447808 */ /* 0x002fe40001800000 */
[----:B------:R-:W-:Y:S02]  /*14050*/  CS2R R58, SRZ ;  /* 0x00000000003a7805 */ /* 0x000fe4000001ff00 */
[----:B------:R-:W-:Y:S01]  /*14060*/  FMNMX.FTZ R5, R64, R5, !PT ;  /* 0x0000000540057209 */ /* 0x000fe20007810000 */
[----:B------:R-:W1:Y:S01]  /*14070*/  @P1 LDC R33, c[0x0][0x44c] ;  /* 0x00011300ff211b82 */ /* 0x000e620000000800 */
[----:B------:R-:W-:Y:S01]  /*14080*/  ISETP.GT.AND P3, PT, R27, 0x58, PT ;  /* 0x000000581b00780c */ /* 0x000fe20003f64270 */
[----:B------:R-:W3:Y:S01]  /*14090*/  MUFU.EX2 R159, R159 ;  /* 0x0000009f009f7308 */ /* 0x000ee20000000800 */
[----:B--2---:R-:W-:Y:S02]  /*140a0*/  FSEL R70, R65, -INF , P2 ;  /* 0xff80000041467808 */ /* 0x004fe40001000000 */
[----:B------:R-:W-:-:S02]  /*140b0*/  CS2R R46, SRZ ;  /* 0x00000000002e7805 */ /* 0x000fc4000001ff00 */
[----:B------:R-:W-:Y:S02]  /*140c0*/  FMNMX.FTZ R5, R68, R5, !PT ;  /* 0x0000000544057209 */ /* 0x000fe40007810000 */
[----:B------:R-:W-:Y:S02]  /*140d0*/  CS2R R42, SRZ ;  /* 0x00000000002a7805 */ /* 0x000fe4000001ff00 */
[----:B------:R-:W-:Y:S02]  /*140e0*/  ISETP.GT.AND P2, PT, R27, 0x59, PT ;  /* 0x000000591b00780c */ /* 0x000fe40003f44270 */
[----:B----4-:R-:W-:Y:S01]  /*140f0*/  FSEL R74, R35, -INF , P3 ;  /* 0xff800000234a7808 */ /* 0x010fe20001800000 */
[----:B------:R-:W2:Y:S01]  /*14100*/  MUFU.EX2 R14, R14 ;  /* 0x0000000e000e7308 */ /* 0x000ea20000000800 */
[----:B------:R-:W-:Y:S01]  /*14110*/  FMNMX.FTZ R5, R70, R5, !PT ;  /* 0x0000000546057209 */ /* 0x000fe20007810000 */
[----:B------:R-:W4:Y:S01]  /*14120*/  @P1 LDC R35, c[0x0][0x450] ;  /* 0x00011400ff231b82 */ /* 0x000f220000000800 */
[----:B------:R-:W-:Y:S01]  /*14130*/  FSEL R76, R69, -INF , P2 ;  /* 0xff800000454c7808 */ /* 0x000fe20001000000 */
[----:B0-----:R-:W-:Y:S01]  /*14140*/  FADD.FTZ R0, R157, R12 ;  /* 0x0000000c9d007221 */ /* 0x001fe20000010000 */
[----:B------:R-:W-:-:S02]  /*14150*/  FMNMX.FTZ R5, R74, R5, !PT ;  /* 0x000000054a057209 */ /* 0x000fc40007810000 */
[----:B------:R-:W-:Y:S01]  /*14160*/  PRMT R29, R178, 0x654, R29 ;  /* 0x00000654b21d7816 */ /* 0x000fe2000000001d */
[----:B------:R-:W0:Y:S01]  /*14170*/  MUFU.EX2 R153, R153 ;  /* 0x0000009900997308 */ /* 0x000e220000000800 */
[----:B------:R-:W-:Y:S02]  /*14180*/  FMNMX.FTZ R5, R76, R5, !PT ;  /* 0x000000054c057209 */ /* 0x000fe40007810000 */
[----:B------:R0:W-:Y:S01]  /*14190*/  SYNCS.ARRIVE.TRANS64.RED.A1T0 RZ, [R29+URZ], RZ ;  /* 0x000000ff1dff79a7 */ /* 0x0001e2000810043f */
[----:B------:R-:W-:Y:S02]  /*141a0*/  F2FP.F16.F32.PACK_AB R157, R12, R157 ;  /* 0x0000009d0c9d723e */ /* 0x000fe400000000ff */
[----:B------:R-:W0:Y:S01]  /*141b0*/  SHFL.BFLY PT, R78, R5, 0x2, 0x1f ;  /* 0x0c401f00054e7f89 */ /* 0x000e2200000e0000 */
[----:B-1----:R-:W-:Y:S01]  /*141c0*/  @P1 IMAD.HI.U32 R28, R186, R33, RZ ;  /* 0x00000021ba1c1227 */ /* 0x002fe200078e00ff */
[----:B------:R-:W1:Y:S08]  /*141d0*/  MUFU.EX2 R20, R20 ;  /* 0x0000001400147308 */ /* 0x000e700000000800 */
[----:B------:R-:W1:Y:S01]  /*141e0*/  MUFU.EX2 R155, R155 ;  /* 0x0000009b009b7308 */ /* 0x000e620000000800 */
[----:B----4-:R-:W-:Y:S01]  /*141f0*/  @P1 SHF.R.U32.HI R26, RZ, R35, R28 ;  /* 0x00000023ff1a1219 */ /* 0x010fe2000001161c */
[----:B---3--:R-:W-:Y:S01]  /*14200*/  FADD.FTZ R35, R159, R0 ;  /* 0x000000009f237221 */ /* 0x008fe20000010000 */
[----:B--2---:R-:W-:-:S02]  /*14210*/  F2FP.F16.F32.PACK_AB R159, R14, R159 ;  /* 0x0000009f0e9f723e */ /* 0x004fc400000000ff */
[----:B------:R-:W-:Y:S01]  /*14220*/  IADD3 R28, R26, R188, -R187 ;  /* 0x000000bc1a1c7210 */ /* 0x000fe20007ffe8bb */
[----:B------:R-:W-:Y:S02]  /*14230*/  FADD.FTZ R26, R14, R35 ;  /* 0x000000230e1a7221 */ /* 0x000fe40000010000 */
[----:B------:R-:W2:Y:S02]  /*14240*/  MUFU.EX2 R66, R66 ;  /* 0x0000004200427308 */ /* 0x000ea40000000800 */
[----:B0-----:R-:W-:Y:S01]  /*14250*/  FADD.FTZ R35, R153, R26 ;  /* 0x0000001a99237221 */ /* 0x001fe20000010000 */
[----:B------:R-:W-:Y:S01]  /*14260*/  IMAD.HI R28, R28, 0x2aaaaaab, RZ ;  /* 0x2aaaaaab1c1c7827 */ /* 0x000fe200078e02ff */
[C---:B-1----:R-:W-:Y:S02]  /*14270*/  F2FP.F16.F32.PACK_AB R153, R20.reuse, R153 ;  /* 0x000000991499723e */ /* 0x042fe400000000ff */
[----:B------:R-:W-:Y:S02]  /*14280*/  FMNMX.FTZ R78, R5, R78, !PT ;  /* 0x0000004e054e7209 */ /* 0x000fe40007810000 */
[----:B------:R-:W0:Y:S01]  /*14290*/  MUFU.EX2 R149, R149 ;  /* 0x0000009500957308 */ /* 0x000e220000000800 */
[----:B------:R-:W-:Y:S01]  /*142a0*/  FADD.FTZ R6, R20, R35 ;  /* 0x0000002314067221 */ /* 0x000fe20000010000 */
[----:B------:R-:W-:Y:S01]  /*142b0*/  SHF.R.U32.HI R39, RZ, 0x1f, R28 ;  /* 0x0000001fff277819 */ /* 0x000fe2000001161c */
[----:B------:R-:W1:Y:S02]  /*142c0*/  SHFL.BFLY PT, R15, R78, 0x1, 0x1f ;  /* 0x0c201f004e0f7f89 */ /* 0x000e6400000e0000 */
[----:B------:R-:W-:-:S03]  /*142d0*/  FADD.FTZ R37, R155, R6 ;  /* 0x000000069b257221 */ /* 0x000fc60000010000 */
[----:B------:R-:W3:Y:S01]  /*142e0*/  MUFU.EX2 R40, R40 ;  /* 0x0000002800287308 */ /* 0x000ee20000000800 */
[C---:B--2---:R-:W-:Y:S01]  /*142f0*/  FADD.FTZ R6, R66.reuse, R37 ;  /* 0x0000002542067221 */ /* 0x044fe20000010000 */
[----:B------:R-:W-:Y:S02]  /*14300*/  F2FP.F16.F32.PACK_AB R155, R66, R155 ;  /* 0x0000009b429b723e */ /* 0x000fe400000000ff */
[----:B------:R-:W-:-:S04]  /*14310*/  CS2R R66, SRZ ;  /* 0x0000000000427805 */ /* 0x000fc8000001ff00 */
[----:B------:R-:W2:Y:S01]  /*14320*/  MUFU.EX2 R151, R151 ;  /* 0x0000009700977308 */ /* 0x000ea20000000800 */
[----:B0-----:R-:W-:-:S07]  /*14330*/  FADD.FTZ R37, R149, R6 ;  /* 0x0000000695257221 */ /* 0x001fce0000010000 */
[----:B------:R-:W0:Y:S01]  /*14340*/  MUFU.EX2 R38, R38 ;  /* 0x0000002600267308 */ /* 0x000e220000000800 */
[C---:B---3--:R-:W-:Y:S01]  /*14350*/  FADD.FTZ R6, R40.reuse, R37 ;  /* 0x0000002528067221 */ /* 0x048fe20000010000 */
[----:B------:R-:W-:Y:S02]  /*14360*/  F2FP.F16.F32.PACK_AB R149, R40, R149 ;  /* 0x000000952895723e */ /* 0x000fe400000000ff */
[----:B------:R-:W-:Y:S02]  /*14370*/  CS2R R40, SRZ ;  /* 0x0000000000287805 */ /* 0x000fe4000001ff00 */
[----:B-1----:R-:W-:Y:S02]  /*14380*/  FMNMX.FTZ R15, R78, R15, !PT ;  /* 0x0000000f4e0f7209 */ /* 0x002fe40007810000 */
[----:B------:R-:W-:Y:S02]  /*14390*/  CS2R R78, SRZ ;  /* 0x00000000004e7805 */ /* 0x000fe4000001ff00 */
[C---:B------:R-:W-:Y:S01]  /*143a0*/  FSETP.NEU.FTZ.AND P2, PT, R15.reuse, -INF , PT ;  /* 0xff8000000f00780b */ /* 0x040fe20003f5d000 */
[----:B------:R-:W-:Y:S01]  /*143b0*/  FMUL.FTZ R31, R15, R9 ;  /* 0x000000090f1f7220 */ /* 0x000fe20000410000 */
[----:B------:R-:W1:Y:S01]  /*143c0*/  MUFU.EX2 R145, R145 ;  /* 0x0000009100917308 */ /* 0x000e620000000800 */
[----:B--2---:R-:W-:-:S03]  /*143d0*/  FADD.FTZ R37, R151, R6 ;  /* 0x0000000697257221 */ /* 0x004fc60000010000 */
[----:B------:R-:W-:Y:S01]  /*143e0*/  FSEL R31, R31, RZ, P2 ;  /* 0x000000ff1f1f7208 */ /* 0x000fe20001000000 */
[----:B0-----:R-:W-:-:S03]  /*143f0*/  FADD.FTZ R6, R38, R37 ;  /* 0x0000002526067221 */ /* 0x001fc60000010000 */
        /* <DEDUP_REMOVED lines=19> */
[-CC-:B-----5:R-:W-:Y:S01]  /*14530*/  FFMA.FTZ R140, R48, R9.reuse, -R31.reuse ;  /* 0x00000009308c7223 */ /* 0x1a0fe2000001081f */
[-CC-:B------:R-:W-:Y:S01]  /*14540*/  FFMA.FTZ R10, R10, R9.reuse, -R31.reuse ;  /* 0x000000090a0a7223 */ /* 0x180fe2000001081f */
[----:B-1----:R-:W-:Y:S01]  /*14550*/  FADD.FTZ R37, R145, R6 ;  /* 0x0000000691257221 */ /* 0x002fe20000010000 */
[-CC-:B------:R-:W-:Y:S01]  /*14560*/  FFMA.FTZ R60, R60, R9.reuse, -R31.reuse ;  /* 0x000000093c3c7223 */ /* 0x180fe2000001081f */
[-C--:B------:R-:W-:Y:S01]  /*14570*/  FFMA.FTZ R64, R64, R9.reuse, -R31 ;  /* 0x0000000940407223 */ /* 0x080fe2000001081f */
[----:B------:R-:W1:Y:S01]  /*14580*/  MUFU.EX2 R158, R158 ;  /* 0x0000009e009e7308 */ /* 0x000e620000000800 */
[----:B0-----:R-:W-:Y:S01]  /*14590*/  FADD.FTZ R6, R50, R37 ;  /* 0x0000002532067221 */ /* 0x001fe20000010000 */
[-CC-:B------:R-:W-:Y:S01]  /*145a0*/  FFMA.FTZ R68, R68, R9.reuse, -R31.reuse ;  /* 0x0000000944447223 */ /* 0x180fe2000001081f */
[-CC-:B------:R-:W-:Y:S01]  /*145b0*/  FFMA.FTZ R70, R70, R9.reuse, -R31.reuse ;  /* 0x0000000946467223 */ /* 0x180fe2000001081f */
[-CC-:B------:R-:W-:Y:S01]  /*145c0*/  FFMA.FTZ R74, R74, R9.reuse, -R31.reuse ;  /* 0x000000094a4a7223 */ /* 0x180fe2000001081f */
[----:B------:R-:W-:Y:S01]  /*145d0*/  FFMA.FTZ R76, R76, R9, -R31 ;  /* 0x000000094c4c7223 */ /* 0x000fe2000001081f */
[----:B------:R-:W-:Y:S01]  /*145e0*/  F2FP.F16.F32.PACK_AB R151, R38, R151 ;  /* 0x000000972697723e */ /* 0x000fe200000000ff */
[----:B------:R-:W-:Y:S01]  /*145f0*/  IMAD.MOV.U32 R94, RZ, RZ, 0x3f800000 ;  /* 0x3f800000ff5e7424 */ /* 0x000fe200078e00ff */
[----:B------:R-:W0:Y:S01]  /*14600*/  MUFU.EX2 R7, R7 ;  /* 0x0000000700077308 */ /* 0x000e220000000800 */
[----:B--2---:R-:W-:Y:S01]  /*14610*/  FADD.FTZ R33, R156, R5 ;  /* 0x000000059c217221 */ /* 0x004fe20000010000 */
[----:B------:R-:W-:-:S02]  /*14620*/  F2FP.F16.F32.PACK_AB R156, R5, R156 ;  /* 0x0000009c059c723e */ /* 0x000fc400000000ff */
[----:B------:R-:W-:Y:S02]  /*14630*/  CS2R R86, SRZ ;  /* 0x0000000000567805 */ /* 0x000fe4000001ff00 */
[----:B------:R-:W-:Y:S02]  /*14640*/  F2FP.F16.F32.PACK_AB R145, R50, R145 ;  /* 0x000000913291723e */ /* 0x000fe400000000ff */
[----:B------:R-:W-:Y:S02]  /*14650*/  CS2R R84, SRZ ;  /* 0x0000000000547805 */ /* 0x000fe4000001ff00 */
[----:B------:R-:W-:Y:S02]  /*14660*/  CS2R R56, SRZ ;  /* 0x0000000000387805 */ /* 0x000fe4000001ff00 */
[----:B------:R-:W-:Y:S01]  /*14670*/  CS2R R52, SRZ ;  /* 0x0000000000347805 */ /* 0x000fe2000001ff00 */
[----:B------:R-:W2:Y:S01]  /*14680*/  MUFU.EX2 R152, R152 ;  /* 0x0000009800987308 */ /* 0x000ea20000000800 */
[----:B-1----:R-:W-:Y:S01]  /*14690*/  FADD.FTZ R0, R158, R33 ;  /* 0x000000219e007221 */ /* 0x002fe20000010000 */
[----:B------:R-:W-:-:S02]  /*146a0*/  CS2R R50, SRZ ;  /* 0x0000000000327805 */ /* 0x000fc4000001ff00 */
[----:B------:R-:W-:Y:S02]  /*146b0*/  CS2R R48, SRZ ;  /* 0x0000000000307805 */ /* 0x000fe4000001ff00 */
[----:B------:R-:W-:Y:S02]  /*146c0*/  CS2R R44, SRZ ;  /* 0x00000000002c7805 */ /* 0x000fe4000001ff00 */
[----:B------:R-:W1:Y:S01]  /*146d0*/  MUFU.EX2 R11, R11 ;  /* 0x0000000b000b7308 */ /* 0x000e620000000800 */
[C---:B0-----:R-:W-:Y:S01]  /*146e0*/  FADD.FTZ R33, R7.reuse, R0 ;  /* 0x0000000007217221 */ /* 0x041fe20000010000 */
[----:B------:R-:W-:-:S06]  /*146f0*/  F2FP.F16.F32.PACK_AB R158, R7, R158 ;  /* 0x0000009e079e723e */ /* 0x000fcc00000000ff */
[----:B------:R-:W0:Y:S01]  /*14700*/  MUFU.EX2 R154, R154 ;  /* 0x0000009a009a7308 */ /* 0x000e220000000800 */
[----:B--2---:R-:W-:-:S07]  /*14710*/  FADD.FTZ R0, R152, R33 ;  /* 0x0000002198007221 */ /* 0x004fce0000010000 */
[----:B------:R-:W2:Y:S01]  /*14720*/  MUFU.EX2 R13, R13 ;  /* 0x0000000d000d7308 */ /* 0x000ea20000000800 */
[C---:B-1----:R-:W-:Y:S01]  /*14730*/  FADD.FTZ R35, R11.reuse, R0 ;  /* 0x000000000b237221 */ /* 0x042fe20000010000 */
[----:B------:R-:W-:-:S06]  /*14740*/  F2FP.F16.F32.PACK_AB R152, R11, R152 ;  /* 0x000000980b98723e */ /* 0x000fcc00000000ff */
[----:B------:R-:W1:Y:S01]  /*14750*/  MUFU.EX2 R148, R148 ;  /* 0x0000009400947308 */ /* 0x000e620000000800 */
[----:B0-----:R-:W-:-:S07]  /*14760*/  FADD.FTZ R0, R154, R35 ;  /* 0x000000239a007221 */ /* 0x001fce0000010000 */
[----:B------:R-:W0:Y:S01]  /*14770*/  MUFU.EX2 R21, R21 ;  /* 0x0000001500157308 */ /* 0x000e220000000800 */
[C---:B--2---:R-:W-:Y:S01]  /*14780*/  FADD.FTZ R35, R13.reuse, R0 ;  /* 0x000000000d237221 */ /* 0x044fe20000010000 */
[----:B------:R-:W-:Y:S02]  /*14790*/  F2FP.F16.F32.PACK_AB R154, R13, R154 ;  /* 0x0000009a0d9a723e */ /* 0x000fe400000000ff */
[----:B------:R-:W-:Y:S02]  /*147a0*/  IADD3 R13, R72, -0x2, RZ ;  /* 0xfffffffe480d7810 */ /* 0x000fe40007ffe0ff */
[----:B------:R-:W-:Y:S02]  /*147b0*/  CS2R R72, SRZ ;  /* 0x0000000000487805 */ /* 0x000fe4000001ff00 */
[----:B------:R-:W2:Y:S01]  /*147c0*/  MUFU.EX2 R150, R150 ;  /* 0x0000009600967308 */ /* 0x000ea20000000800 */
[----:B-1----:R-:W-:-:S07]  /*147d0*/  FADD.FTZ R0, R148, R35 ;  /* 0x0000002394007221 */ /* 0x002fce0000010000 */
        /* <DEDUP_REMOVED lines=10> */
[----:B------:R-:W-:Y:S01]  /*14880*/  MUFU.EX2 R147, R147 ;  /* 0x0000009300937308 */ /* 0x000fe20000000800 */
[C---:B--2---:R-:W-:Y:S01]  /*14890*/  FADD.FTZ R37, R27.reuse, R0 ;  /* 0x000000001b257221 */ /* 0x044fe20000010000 */
[----:B------:R-:W-:Y:S02]  /*148a0*/  F2FP.F16.F32.PACK_AB R144, R27, R144 ;  /* 0x000000901b90723e */ /* 0x000fe400000000ff */
[----:B------:R-:W-:-:S04]  /*148b0*/  CS2R R26, SRZ ;  /* 0x00000000001a7805 */ /* 0x000fc8000001ff00 */
[----:B------:R-:W0:Y:S01]  /*148c0*/  MUFU.EX2 R29, R29 ;  /* 0x0000001d001d7308 */ /* 0x000e220000000800 */
[----:B-1----:R-:W-:-:S07]  /*148d0*/  FADD.FTZ R0, R146, R37 ;  /* 0x0000002592007221 */ /* 0x002fce0000010000 */
[----:B------:R-:W-:Y:S08]  /*148e0*/  MUFU.EX2 R54, R54 ;  /* 0x0000003600367308 */ /* 0x000ff00000000800 */
[----:B------:R-:W1:Y:S01]  /*148f0*/  MUFU.EX2 R140, R140 ;  /* 0x0000008c008c7308 */ /* 0x000e620000000800 */
[C---:B0-----:R-:W-:Y:S01]  /*14900*/  FADD.FTZ R37, R29.reuse, R0 ;  /* 0x000000001d257221 */ /* 0x041fe20000010000 */
[----:B------:R-:W-:-:S06]  /*14910*/  F2FP.F16.F32.PACK_AB R146, R29, R146 ;  /* 0x000000921d92723e */ /* 0x000fcc00000000ff */
[----:B------:R-:W-:Y:S08]  /*14920*/  MUFU.EX2 R141, R141 ;  /* 0x0000008d008d7308 */ /* 0x000ff00000000800 */
[----:B------:R0:W2:Y:S01]  /*14930*/  MUFU.EX2 R33, R10 ;  /* 0x0000000a00217308 */ /* 0x0000a20000000800 */
[----:B-1----:R-:W-:Y:S01]  /*14940*/  FADD.FTZ R0, R140, R37 ;  /* 0x000000258c007221 */ /* 0x002fe20000010000 */
[----:B------:R-:W-:-:S06]  /*14950*/  CS2R R36, SRZ ;  /* 0x0000000000247805 */ /* 0x000fcc000001ff00 */
[----:B------:R-:W1:Y:S01]  /*14960*/  MUFU.EX2 R30, R30 ;  /* 0x0000001e001e7308 */ /* 0x000e620000000800 */
[----:B0-----:R-:W-:Y:S01]  /*14970*/  LEA.HI.SX32 R10, R28, R39, 0x1c ;  /* 0x000000271c0a7211 */ /* 0x001fe200078fe2ff */
[----:B------:R-:W-:Y:S01]  /*14980*/  FADD.FTZ R39, R147, R6 ;  /* 0x0000000693277221 */ /* 0x000fe20000010000 */
[C---:B------:R-:W-:Y:S02]  /*14990*/  F2FP.F16.F32.PACK_AB R147, R54.reuse, R147 ;  /* 0x000000933693723e */ /* 0x040fe400000000ff */
[----:B------:R-:W-:Y:S02]  /*149a0*/  CS2R R28, SRZ ;  /* 0x00000000001c7805 */ /* 0x000fe4000001ff00 */
[----:B------:R-:W-:Y:S01]  /*149b0*/  VIMNMX R10, R185, R10, !PT ;  /* 0x0000000ab90a7248 */ /* 0x000fe20007fe0100 */
[----:B------:R-:W-:Y:S01]  /*149c0*/  FADD.FTZ R6, R54, R39 ;  /* 0x0000002736067221 */ /* 0x000fe20000010000 */
[----:B------:R-:W-:Y:S01]  /*149d0*/  CS2R R54, SRZ ;  /* 0x0000000000367805 */ /* 0x000fe2000001ff00 */
[----:B------:R-:W0:Y:S01]  /*149e0*/  MUFU.EX2 R60, R60 ;  /* 0x0000003c003c7308 */ /* 0x000e220000000800 */
[----:B--2---:R-:W-:Y:S01]  /*149f0*/  FADD.FTZ R11, R33, R0 ;  /* 0x00000000210b7221 */ /* 0x004fe20000010000 */
[----:B------:R-:W-:Y:S01]  /*14a00*/  FADD.FTZ R7, R141, R6 ;  /* 0x000000068d077221 */ /* 0x000fe20000010000 */
[----:B------:R-:W-:-:S02]  /*14a10*/  ISETP.GE.AND P2, PT, R13, R10, PT ;  /* 0x0000000a0d00720c */ /* 0x000fc40003f46270 */
[----:B------:R-:W-:Y:S02]  /*14a20*/  CS2R R38, SRZ ;  /* 0x0000000000267805 */ /* 0x000fe4000001ff00 */
[----:B------:R-:W-:Y:S01]  /*14a30*/  F2FP.F16.F32.PACK_AB R140, R33, R140 ;  /* 0x0000008c218c723e */ /* 0x000fe200000000ff */
        /* <DEDUP_REMOVED lines=11> */
[----:B------:R-:W-:Y:S02]  /*14af0*/  CS2R R60, SRZ ;  /* 0x00000000003c7805 */ /* 0x000fe4000001ff00 */
[----:B------:R-:W-:Y:S02]  /*14b00*/  CS2R R30, SRZ ;  /* 0x00000000001e7805 */ /* 0x000fe4000001ff00 */
[----:B------:R-:W2:Y:S01]  /*14b10*/  MUFU.EX2 R137, R137 ;  /* 0x0000008900897308 */ /* 0x000ea20000000800 */
[C---:B0-----:R-:W-:Y:S01]  /*14b20*/  FADD.FTZ R0, R32.reuse, R7 ;  /* 0x0000000720007221 */ /* 0x041fe20000010000 */
[----:B------:R-:W-:-:S02]  /*14b30*/  F2FP.F16.F32.PACK_AB R143, R32, R143 ;  /* 0x0000008f208f723e */ /* 0x000fc400000000ff */
        /* <DEDUP_REMOVED lines=9> */
[----:B------:R-:W-:Y:S02]  /*14bd0*/  CS2R R68, SRZ ;  /* 0x0000000000447805 */ /* 0x000fe4000001ff00 */
[----:B------:R-:W-:Y:S02]  /*14be0*/  CS2R R34, SRZ ;  /* 0x0000000000227805 */ /* 0x000fe4000001ff00 */
[----:B------:R-:W2:Y:S01]  /*14bf0*/  MUFU.EX2 R139, R139 ;  /* 0x0000008b008b7308 */ /* 0x000ea20000000800 */
[C---:B-1----:R-:W-:Y:S01]  /*14c00*/  FADD.FTZ R0, R24.reuse, R7 ;  /* 0x0000000718007221 */ /* 0x042fe20000010000 */
[----:B------:R-:W-:-:S02]  /*14c10*/  F2FP.F16.F32.PACK_AB R137, R24, R137 ;  /* 0x000000891889723e */ /* 0x000fc400000000ff */
[----:B------:R-:W-:-:S04]  /*14c20*/  CS2R R24, SRZ ;  /* 0x0000000000187805 */ /* 0x000fc8000001ff00 */
[----:B------:R1:W3:Y:S01]  /*14c30*/  MUFU.EX2 R5, R76 ;  /* 0x0000004c00057308 */ /* 0x0002e20000000800 */
[----:B0-----:R-:W-:-:S07]  /*14c40*/  FADD.FTZ R12, R74, R11 ;  /* 0x0000000b4a0c7221 */ /* 0x001fce0000010000 */
[----:B------:R3:W0:Y:S01]  /*14c50*/  MUFU.EX2 R6, R3 ;  /* 0x0000000300067308 */ /* 0x0006220000000800 */
[----:B--2---:R-:W-:Y:S01]  /*14c60*/  FADD.FTZ R7, R139, R0 ;  /* 0x000000008b077221 */ /* 0x004fe20000010000 */
[----:B-1----:R-:W-:Y:S01]  /*14c70*/  CS2R R76, SRZ ;  /* 0x00000000004c7805 */ /* 0x002fe2000001ff00 */
[C---:B---3--:R-:W-:Y:S01]  /*14c80*/  FADD.FTZ R3, R5.reuse, R12 ;  /* 0x0000000c05037221 */ /* 0x048fe20000010000 */
[----:B------:R-:W-:Y:S01]  /*14c90*/  F2FP.F16.F32.PACK_AB R138, R5, R74 ;  /* 0x0000004a058a723e */ /* 0x000fe200000000ff */
[----:B------:R-:W-:Y:S01]  /*14ca0*/  IMAD.MOV.U32 R5, RZ, RZ, 0x3f800000 ;  /* 0x3f800000ff057424 */ /* 0x000fe200078e00ff */
[----:B------:R-:W-:Y:S01]  /*14cb0*/  CS2R R74, SRZ ;  /* 0x00000000004a7805 */ /* 0x000fe2000001ff00 */
[C---:B0-----:R-:W-:Y:S01]  /*14cc0*/  FADD.FTZ R0, R6.reuse, R7 ;  /* 0x0000000706007221 */ /* 0x041fe20000010000 */
[----:B------:R-:W-:Y:S01]  /*14cd0*/  F2FP.F16.F32.PACK_AB R139, R6, R139 ;  /* 0x0000008b068b723e */ /* 0x000fe200000000ff */
[----:B------:R-:W-:Y:S06]  /*14ce0*/  @!P2 BRA `(.L_x_2839) ;  /* 0x0000002c008ca947 */ /* 0x000fec0003800000 */
[----:B------:R-:W-:Y:S01]  /*14cf0*/  BSSY B1, `(.L_x_2839) ;  /* 0x00002e2000017945 */ /* 0x000fe20003800000 */
[----:B------:R-:W-:Y:S01]  /*14d00*/  MOV R11, R8 ;  /* 0x00000008000b7202 */ /* 0x000fe20000000f00 */
[----:B------:R-:W-:Y:S01]  /*14d10*/  IMAD.MOV.U32 R12, RZ, RZ, R15 ;  /* 0x000000ffff0c7224 */ /* 0x000fe200078e000f */
[----:B------:R-:W-:Y:S01]  /*14d20*/  MOV R7, R162 ;  /* 0x000000a200077202 */ /* 0x000fe20000000f00 */
[----:B------:R-:W-:Y:S02]  /*14d30*/  IMAD.MOV.U32 R6, RZ, RZ, R168 ;  /* 0x000000ffff067224 */ /* 0x000fe400078e00a8 */
[----:B------:R-:W-:Y:S02]  /*14d40*/  IMAD.MOV.U32 R5, RZ, RZ, 0x3f800000 ;  /* 0x3f800000ff057424 */ /* 0x000fe400078e00ff */
[----:B------:R-:W-:-:S07]  /*14d50*/  IMAD.MOV.U32 R87, RZ, RZ, RZ ;  /* 0x000000ffff577224 */ /* 0x000fce00078e00ff */
.L_x_2852:
[----:B------:R-:W-:-:S04]  /*14d60*/  ISETP.NE.AND P2, PT, R7, 0x1, PT ;  /* 0x000000010700780c */ /* 0x000fc80003f45270 */
[----:B------:R-:W-:-:S04]  /*14d70*/  SEL R9, RZ, 0x1, P2 ;  /* 0x00000001ff097807 */ /* 0x000fc80001000000 */
[----:B------:R-:W-:Y:S01]  /*14d80*/  LOP3.LUT R168, R6, R9, RZ, 0x3c, !PT ;  /* 0x0000000906a87212 */ /* 0x000fe200078e3cff */
[----:B------:R-:W-:Y:S06]  /*14d90*/  @!P0 BRA `(.L_x_2840) ;  /* 0x0000000000048947 */ /* 0x000fec0003800000 */
[----:B------:R-:W-:Y:S01]  /*14da0*/  BPT.TRAP 0x1 ;  /* 0x000000040000795c */ /* 0x000fe20000300000 */
.L_x_2840:
        /* <DEDUP_REMOVED lines=8> */
.L_x_2841:
[----:B------:R-:W-:Y:S01]  /*14e30*/  IMAD R95, R162, 0x900, R4 ;  /* 0x00000900a25f7824 */ /* 0x000fe200078e0204 */
[----:B------:R-:W-:Y:S03]  /*14e40*/  BSSY B2, `(.L_x_2842) ;  /* 0x0000006000027945 */ /* 0x000fe60003800000 */
[C---:B------:R-:W-:Y:S01]  /*14e50*/  VIADD R90, R95.reuse, 0x2 ;  /* 0x000000025f5a7836 */ /* 0x040fe20000000000 */
[----:B------:R-:W-:Y:S01]  /*14e60*/  IADD3 R92, R95, 0x4, RZ ;  /* 0x000000045f5c7810 */ /* 0x000fe20007ffe0ff */
[----:B-1----:R-:W-:Y:S06]  /*14e70*/  @P2 BRA `(.L_x_2843) ;  /* 0x0000000000082947 */ /* 0x002fec0003800000 */
[----:B------:R-:W1:Y:S02]  /*14e80*/  SYNCS.PHASECHK.TRANS64.TRYWAIT P2, [R14+URZ+0x2a830], R9 ;  /* 0x02a830090e0075a7 */ /* 0x000e64000804017f */
[----:B-1----:R-:W-:Y:S05]  /*14e90*/  @!P2 BRA `(.L_x_2844) ;  /* 0x0000011800a0a947 */ /* 0x002fea0003800000 */
.L_x_2843:
[----:B------:R-:W-:Y:S05]  /*14ea0*/  BSYNC B2 ;  /* 0x0000000000027941 */ /* 0x000fea0003800000 */
.L_x_2842:
[----:B------:R-:W2:Y:S01]  /*14eb0*/  LDL.64 R96, [R1+0x28] ;  /* 0x0000280001607983 */ /* 0x000ea20000100a00 */
[----:B------:R-:W-:Y:S01]  /*14ec0*/  IMAD.MOV.U32 R88, RZ, RZ, R95 ;  /* 0x000000ffff587224 */ /* 0x000fe200078e005f */
[----:B------:R-:W-:Y:S01]  /*14ed0*/  R2UR UR46, R90 ;  /* 0x000000005a2e72ca */ /* 0x000fe200000e0000 */
[----:B------:R-:W-:Y:S01]  /*14ee0*/  IMAD.MOV.U32 R90, RZ, RZ, R92 ;  /* 0x000000ffff5a7224 */ /* 0x000fe200078e005c */
[----:B------:R-:W-:Y:S01]  /*14ef0*/  MOV R193, UR42 ;  /* 0x0000002a00c17c02 */ /* 0x000fe20008000f00 */
[----:B------:R-:W-:Y:S01]  /*14f00*/  IMAD.MOV.U32 R89, RZ, RZ, 0x40000040 ;  /* 0x40000040ff597424 */ /* 0x000fe200078e00ff */
[----:B------:R-:W-:Y:S01]  /*14f10*/  R2UR UR50, R88 ;  /* 0x00000000583272ca */ /* 0x000fe200000e0000 */
[C---:B------:R-:W-:Y:S01]  /*14f20*/  VIADD R88, R95.reuse, 0x6 ;  /* 0x000000065f587836 */ /* 0x040fe20000000000 */
[----:B01----:R-:W-:Y:S01]  /*14f30*/  MOV R9, UR38 ;  /* 0x0000002600097c02 */ /* 0x003fe20008000f00 */
[C---:B------:R-:W-:Y:S01]  /*14f40*/  VIADD R92, R95.reuse, 0x302 ;  /* 0x000003025f5c7836 */ /* 0x040fe20000000000 */
        /* <DEDUP_REMOVED lines=26> */
[----:B------:R-:W-:Y:S01]  /*150f0*/  MOV R93, 0x40000040 ;  /* 0x40000040005d7802 */ /* 0x000fe20000000f00 */
        /* <DEDUP_REMOVED lines=89> */
[----:B------:R-:W2:Y:S11]  /*15690*/  LDL.64 R198, [R1+0x8] ;  /* 0x0000080001c67983 */ /* 0x000eb60000100a00 */
[----:B------:R-:W-:Y:S01]  /*156a0*/  HGMMA.64x96x16.F32 R88, gdesc[UR44], R88, gsb0 ;  /* 0x016000002c5879f0 */ /* 0x000fe20008000858 */
[----:B------:R-:W-:-:S02]  /*156b0*/  R2UR UR45, R196 ;  /* 0x00000000c42d72ca */ /* 0x000fc400000e0000 */
[----:B------:R-:W-:Y:S02]  /*156c0*/  R2UR UR44, R197 ;  /* 0x00000000c52c72ca */ /* 0x000fe400000e0000 */
[----:B------:R-:W3:Y:S01]  /*156d0*/  LDL.64 R196, [R1+0x18] ;  /* 0x0000180001c47983 */ /* 0x000ee20000100a00 */
[----:B------:R-:W-:Y:S02]  /*156e0*/  WARPGROUP.DEPBAR.LE gsb0, 0x0 ;  /* 0x00008000000079c5 */ /* 0x000fe40000010000 */
[----:B------:R-:W-:Y:S01]  /*156f0*/  WARPGROUP.ARRIVE ;  /* 0x00000000000079c5 */ /* 0x000fe20000000000 */
[----:B---3--:R-:W-:Y:S02]  /*15700*/  R2UR UR40, R196 ;  /* 0x00000000c42872ca */ /* 0x008fe400000e0000 */
[----:B------:R-:W-:Y:S02]  /*15710*/  R2UR UR41, R197 ;  /* 0x00000000c52972ca */ /* 0x000fe400000e0000 */
[----:B------:R-:W3:Y:S11]  /*15720*/  LDL.64 R196, [R1] ;  /* 0x0000000001c47983 */ /* 0x000ef60000100a00 */
[----:B------:R-:W-:Y:S01]  /*15730*/  HGMMA.64x96x16.F32 R88, gdesc[UR40], R88, gsb0 ;  /* 0x01600000285879f0 */ /* 0x000fe20008000858 */
[----:B------:R-:W-:-:S02]  /*15740*/  R2UR UR41, R194 ;  /* 0x00000000c22972ca */ /* 0x000fc400000e0000 */
[----:B------:R-:W-:Y:S02]  /*15750*/  R2UR UR40, R195 ;  /* 0x00000000c32872ca */ /* 0x000fe400000e0000 */
[----:B------:R-:W4:Y:S01]  /*15760*/  LDL.64 R194, [R1+0x10] ;  /* 0x0000100001c27983 */ /* 0x000f220000100a00 */
[----:B--2---:R-:W-:Y:S02]  /*15770*/  R2UR UR32, R198 ;  /* 0x00000000c62072ca */ /* 0x004fe400000e0000 */
[----:B------:R-:W-:Y:S01]  /*15780*/  R2UR UR33, R199 ;  /* 0x00000000c72172ca */ /* 0x000fe200000e0000 */
[----:B------:R-:W-:Y:S02]  /*15790*/  WARPGROUP.DEPBAR.LE gsb0, 0x0 ;  /* 0x00008000000079c5 */ /* 0x000fe40000010000 */
[----:B------:R-:W-:Y:S01]  /*157a0*/  WARPGROUP.ARRIVE ;  /* 0x00000000000079c5 */ /* 0x000fe20000000000 */
[----:B----4-:R-:W-:Y:S02]  /*157b0*/  R2UR UR36, R194 ;  /* 0x00000000c22472ca */ /* 0x010fe400000e0000 */
[----:B------:R-:W-:-:S13]  /*157c0*/  R2UR UR37, R195 ;  /* 0x00000000c32572ca */ /* 0x000fda00000e0000 */
[----:B------:R-:W-:Y:S01]  /*157d0*/  HGMMA.64x96x16.F32 R88, gdesc[UR36], R88, gsb0 ;  /* 0x01600000245879f0 */ /* 0x000fe20008000858 */
[----:B---3--:R-:W-:Y:S02]  /*157e0*/  R2UR UR28, R196 ;  /* 0x00000000c41c72ca */ /* 0x008fe400000e0000 */
        /* <DEDUP_REMOVED lines=46> */
.L_x_2845:
[----:B------:R-:W-:Y:S02]  /*15ad0*/  SHF.L.U32 R5, R6, 0x1f, RZ ;  /* 0x0000001f06057819 */ /* 0x000fe400000006ff */
[----:B------:R-:W-:-:S04]  /*15ae0*/  LEA R20, R7, R2, 0x3 ;  /* 0x0000000207147211 */ /* 0x000fc800078e18ff */
[----:B------:R0:W1:Y:S01]  /*15af0*/  SYNCS.PHASECHK.TRANS64.TRYWAIT P2, [R20+URZ+0x2a850], R5 ;  /* 0x02a85005140075a7 */ /* 0x000062000804017f */
[----:B------:R-:W-:Y:S05]  /*15b00*/  @!P0 BRA `(.L_x_2846) ;  /* 0x0000000000048947 */ /* 0x000fea0003800000 */
[----:B------:R-:W-:Y:S01]  /*15b10*/  BPT.TRAP 0x1 ;  /* 0x000000040000795c */ /* 0x000fe20000300000 */
.L_x_2846:
[----:B------:R-:W-:Y:S04]  /*15b20*/  BSSY B2, `(.L_x_2847) ;  /* 0x0000004000027945 */ /* 0x000fe80003800000 */
[----:B-1----:R-:W-:Y:S05]  /*15b30*/  @P2 BRA `(.L_x_2848) ;  /* 0x0000000000082947 */ /* 0x002fea0003800000 */
[----:B------:R-:W1:Y:S02]  /*15b40*/  SYNCS.PHASECHK.TRANS64.TRYWAIT P2, [R20+URZ+0x2a850], R5 ;  /* 0x02a85005140075a7 */ /* 0x000e64000804017f */
[----:B-1----:R-:W-:Y:S05]  /*15b50*/  @!P2 BRA `(.L_x_2849) ;  /* 0x0000010c0084a947 */ /* 0x002fea0003800000 */
.L_x_2848:
[----:B------:R-:W-:Y:S05]  /*15b60*/  BSYNC B2 ;  /* 0x0000000000027941 */ /* 0x000fea0003800000 */
.L_x_2847:
[----:B01----:R-:W-:Y:S01]  /*15b70*/  VIADD R5, R2, 0x400 ;  /* 0x0000040002057836 */ /* 0x003fe20000000000 */
[----:B------:R-:W-:Y:S01]  /*15b80*/  WARPGROUP.ARRIVE ;  /* 0x00000000000079c5 */ /* 0x000fe20000000000 */
[----:B------:R-:W-:-:S03]  /*15b90*/  IMAD.MOV.U32 R9, RZ, RZ, 0x40000040 ;  /* 0x40000040ff097424 */ /* 0x000fc600078e00ff */
[----:B------:R-:W-:-:S04]  /*15ba0*/  SHF.R.U32.HI R5, RZ, 0x4, R5 ;  /* 0x00000004ff057819 */ /* 0x000fc80000011605 */
[----:B------:R-:W-:-:S04]  /*15bb0*/  LOP3.LUT R5, R5, 0x3fff, RZ, 0xc0, !PT ;  /* 0x00003fff05057812 */ /* 0x000fc800078ec0ff */
[----:B------:R-:W-:-:S05]  /*15bc0*/  LOP3.LUT R5, R5, 0x3000000, RZ, 0xfc, !PT ;  /* 0x0300000005057812 */ /* 0x000fca00078efcff */
[----:B------:R-:W-:Y:S02]  /*15bd0*/  IMAD R6, R7, 0x600, R5 ;  /* 0x0000060007067824 */ /* 0x000fe400078e0205 */
[----:B------:R-:W-:-:S03]  /*15be0*/  IMAD.MOV.U32 R7, RZ, RZ, 0x40000040 ;  /* 0x40000040ff077424 */ /* 0x000fc600078e00ff */
[C---:B------:R-:W-:Y:S02]  /*15bf0*/  R2UR UR6, R6.reuse ;  /* 0x00000000060672ca */ /* 0x040fe400000e0000 */
[----:B------:R-:W-:Y:S02]  /*15c00*/  R2UR UR7, R7 ;  /* 0x00000000070772ca */ /* 0x000fe400000e0000 */
[----:B------:R-:W-:Y:S02]  /*15c10*/  IADD3 R8, R6, 0x80, RZ ;  /* 0x0000008006087810 */ /* 0x000fe40007ffe0ff */
[----:B------:R-:W-:-:S09]  /*15c20*/  MOV R7, 0x40000040 ;  /* 0x4000004000077802 */ /* 0x000fd20000000f00 */
        /* <DEDUP_REMOVED lines=36> */
.L_x_2850:
[----:B------:R-:W0:Y:S01]  /*15e70*/  @P1 LDC R7, c[0x0][0x44c] ;  /* 0x00011300ff071b82 */ /* 0x000e220000000800 */
[----:B------:R-:W-:Y:S02]  /*15e80*/  IMAD.IADD R5, R191, 0x1, R186 ;  /* 0x00000001bf057824 */ /* 0x000fe400078e02ba */
[----:B------:R-:W-:Y:S01]  /*15e90*/  FMUL.FTZ R137, R89, UR39 ;  /* 0x0000002759897c20 */ /* 0x000fe20008410000 */
[----:B------:R-:W-:Y:S01]  /*15ea0*/  FMUL.FTZ R89, R102, UR39 ;  /* 0x0000002766597c20 */ /* 0x000fe20008410000 */
[----:B------:R-:W-:Y:S01]  /*15eb0*/  FMUL.FTZ R102, R113, UR39 ;  /* 0x0000002771667c20 */ /* 0x000fe20008410000 */
[----:B------:R-:W-:Y:S01]  /*15ec0*/  FMUL.FTZ R136, R88, UR39 ;  /* 0x0000002758887c20 */ /* 0x000fe20008410000 */
[----:B------:R-:W-:Y:S02]  /*15ed0*/  IMAD R15, R13, -0x60, RZ ;  /* 0xffffffa00d0f7824 */ /* 0x000fe400078e02ff */
[----:B------:R-:W-:Y:S01]  /*15ee0*/  FMUL.FTZ R8, R94, UR39 ;  /* 0x000000275e087c20 */ /* 0x000fe20008410000 */
[----:B------:R-:W1:Y:S01]  /*15ef0*/  @P1 LDC R6, c[0x0][0x450] ;  /* 0x00011400ff061b82 */ /* 0x000e620000000800 */
[----:B------:R-:W-:Y:S01]  /*15f00*/  FMUL.FTZ R94, R97, UR39 ;  /* 0x00000027615e7c20 */ /* 0x000fe20008410000 */
[----:B------:R-:W-:Y:S01]  /*15f10*/  FMUL.FTZ R9, R95, UR39 ;  /* 0x000000275f097c20 */ /* 0x000fe20008410000 */
[----:B------:R-:W-:Y:S01]  /*15f20*/  IADD3 R15, -R190, 0x1, R15 ;  /* 0x00000001be0f7810 */ /* 0x000fe20007ffe10f */
[----:B------:R-:W2:Y:S01]  /*15f30*/  MUFU.TANH R136, R136 ;  /* 0x0000008800887308 */ /* 0x000ea20000002400 */
[----:B------:R-:W-:Y:S01]  /*15f40*/  FMUL.FTZ R95, R100, UR39 ;  /* 0x00000027645f7c20 */ /* 0x000fe20008410000 */
[----:B------:R-:W-:Y:S01]  /*15f50*/  FMUL.FTZ R97, R104, UR39 ;  /* 0x0000002768617c20 */ /* 0x000fe20008410000 */
[----:B------:R-:W-:Y:S01]  /*15f60*/  FMUL.FTZ R21, R98, UR39 ;  /* 0x0000002762157c20 */ /* 0x000fe20008410000 */
[----:B------:R-:W-:Y:S01]  /*15f70*/  IADD3 R15, -R187, R15, R188 ;  /* 0x0000000fbb0f7210 */ /* 0x000fe20007ffe1bc */
[----:B------:R-:W-:Y:S01]  /*15f80*/  FMUL.FTZ R98, R108, UR39 ;  /* 0x000000276c627c20 */ /* 0x000fe20008410000 */
[----:B------:R-:W-:Y:S01]  /*15f90*/  FMUL.FTZ R138, R112, UR39 ;  /* 0x00000027708a7c20 */ /* 0x000fe20008410000 */
[----:B------:R-:W-:Y:S01]  /*15fa0*/  FMUL.FTZ R105, R105, UR39 ;  /* 0x0000002769697c20 */ /* 0x000fe20008410000 */
[----:B------:R-:W-:Y:S01]  /*15fb0*/  MUFU.TANH R137, R137 ;  /* 0x0000008900897308 */ /* 0x000fe20000002400 */
[----:B------:R-:W-:Y:S01]  /*15fc0*/  FMUL.FTZ R109, R109, UR39 ;  /* 0x000000276d6d7c20 */ /* 0x000fe20008410000 */
[----:B------:R-:W-:Y:S01]  /*15fd0*/  FMUL.FTZ R88, R99, UR39 ;  /* 0x0000002763587c20 */ /* 0x000fe20008410000 */
[----:B------:R-:W-:Y:S01]  /*15fe0*/  FMUL.FTZ R100, R117, UR39 ;  /* 0x0000002775647c20 */ /* 0x000fe20008410000 */
[----:B0-----:R-:W-:-:S04]  /*15ff0*/  @P1 IMAD.HI.U32 R7, R5, R7, RZ ;  /* 0x0000000705071227 */ /* 0x001fc800078e00ff */
[----:B------:R-:W-:Y:S01]  /*16000*/  FMUL.FTZ R104, R121, UR39 ;  /* 0x0000002779687c20 */ /* 0x000fe20008410000 */
[----:B------:R-:W-:Y:S01]  /*16010*/  FMUL.FTZ R99, R116, UR39 ;  /* 0x0000002774637c20 */ /* 0x000fe20008410000 */
[----:B------:R-:W-:Y:S01]  /*16020*/  FMUL.FTZ R117, R124, UR39 ;  /* 0x000000277c757c20 */ /* 0x000fe20008410000 */
[----:B------:R-:W-:Y:S01]  /*16030*/  MUFU.TANH R94, R94 ;  /* 0x0000005e005e7308 */ /* 0x000fe20000002400 */
        /* <DEDUP_REMOVED lines=10> */
[----:B------:R-:W-:Y:S01]  /*160e0*/  MUFU.TANH R95, R95 ;  /* 0x0000005f005f7308 */ /* 0x000fe20000002400 */
        /* <DEDUP_REMOVED lines=12> */
[----:B------:R-:W-:-:S03]  /*161b0*/  VIADD R14, R14, 0x2a840 ;  /* 0x0002a8400e0e7836 */ /* 0x000fc60000000000 */
[----:B------:R-:W3:Y:S02]  /*161c0*/  MUFU.TANH R92, R92 ;  /* 0x0000005c005c7308 */ /* 0x000ee40000002400 */
[----:B------:R-:W-:Y:S01]  /*161d0*/  PRMT R14, R178, 0x654, R14 ;  /* 0x00000654b20e7816 */ /* 0x000fe2000000000e */
[----:B0-----:R-:W-:-:S03]  /*161e0*/  IMAD.IADD R113, R15, 0x1, R113 ;  /* 0x000000010f717824 */ /* 0x001fc600078e0271 */
[----:B------:R0:W-:Y:S02]  /*161f0*/  SYNCS.ARRIVE.TRANS64.RED.A1T0 RZ, [R14+URZ], RZ ;  /* 0x000000ff0eff79a7 */ /* 0x0001e4000810043f */
[----:B------:R-:W4:Y:S01]  /*16200*/  MUFU.TANH R96, R96 ;  /* 0x0000006000607308 */ /* 0x000f220000002400 */
[C---:B------:R-:W-:Y:S02]  /*16210*/  ISETP.GT.AND P5, PT, R113.reuse, RZ, PT ;  /* 0x000000ff7100720c */ /* 0x040fe40003fa4270 */
[C---:B------:R-:W-:Y:S02]  /*16220*/  ISETP.GT.AND P4, PT, R113.reuse, 0x8, PT ;  /* 0x000000087100780c */ /* 0x040fe40003f84270 */
[----:B------:R-:W-:-:S03]  /*16230*/  ISETP.GT.AND P2, PT, R113, 0x1, PT ;  /* 0x000000017100780c */ /* 0x000fc60003f44270 */
[----:B------:R-:W5:Y:S01]  /*16240*/  MUFU.TANH R93, R93 ;  /* 0x0000005d005d7308 */ /* 0x000f620000002400 */
[C---:B------:R-:W-:Y:S02]  /*16250*/  ISETP.GT.AND P3, PT, R113.reuse, 0x9, PT ;  /* 0x000000097100780c */ /* 0x040fe40003f64270 */
[----:B--2---:R-:W-:Y:S02]  /*16260*/  FSEL R108, R136, -INF , P5 ;  /* 0xff800000886c7808 */ /* 0x004fe40002800000 */
[----:B------:R-:W-:Y:S02]  /*16270*/  ISETP.GT.AND P5, PT, R113, 0x11, PT ;  /* 0x000000117100780c */ /* 0x000fe40003fa4270 */
[----:B-1----:R-:W-:Y:S01]  /*16280*/  FSEL R91, R91, -INF , P4 ;  /* 0xff8000005b5b7808 */ /* 0x002fe20002000000 */
[----:B------:R-:W1:Y:S01]  /*16290*/  MUFU.TANH R97, R97 ;  /* 0x0000006100617308 */ /* 0x000e620000002400 */
[----:B------:R-:W-:Y:S02]  /*162a0*/  FSEL R90, R137, -INF , P2 ;  /* 0xff800000895a7808 */ /* 0x000fe40001000000 */
[----:B------:R-:W-:-:S02]  /*162b0*/  ISETP.GT.AND P4, PT, R113, 0x19, PT ;  /* 0x000000197100780c */ /* 0x000fc40003f84270 */
[----:B---3--:R-:W-:Y:S02]  /*162c0*/  FSEL R92, R92, -INF , P3 ;  /* 0xff8000005c5c7808 */ /* 0x008fe40001800000 */
[C---:B------:R-:W-:Y:S01]  /*162d0*/  ISETP.GT.AND P6, PT, R113.reuse, 0x10, PT ;  /* 0x000000107100780c */ /* 0x040fe20003fc4270 */
[----:B------:R-:W2:Y:S01]  /*162e0*/  MUFU.TANH R98, R98 ;  /* 0x0000006200627308 */ /* 0x000ea20000002400 */
[C---:B------:R-:W-:Y:S02]  /*162f0*/  ISETP.GT.AND P2, PT, R113.reuse, 0x18, PT ;  /* 0x000000187100780c */ /* 0x040fe40003f44270 */
[C---:B------:R-:W-:Y:S02]  /*16300*/  ISETP.GT.AND P3, PT, R113.reuse, 0x20, PT ;  /* 0x000000207100780c */ /* 0x040fe40003f64270 */
[----:B------:R-:W-:Y:S02]  /*16310*/  FSEL R94, R94, -INF , P5 ;  /* 0xff8000005e5e7808 */ /* 0x000fe40002800000 */
[----:B------:R-:W-:Y:S01]  /*16320*/  ISETP.GT.AND P5, PT, R113, 0x28, PT ;  /* 0x000000287100780c */ /* 0x000fe20003fa4270 */
[----:B------:R-:W3:Y:S01]  /*16330*/  MUFU.TANH R138, R138 ;  /* 0x0000008a008a7308 */ /* 0x000ee20000002400 */
[----:B----4-:R-:W-:-:S02]  /*16340*/  FSEL R96, R96, -INF , P4 ;  /* 0xff80000060607808 */ /* 0x010fc40002000000 */
[----:B-----5:R-:W-:Y:S02]  /*16350*/  FSEL R93, R93, -INF , P6 ;  /* 0xff8000005d5d7808 */ /* 0x020fe40003000000 */
[----:B------:R-:W-:Y:S02]  /*16360*/  FSEL R95, R95, -INF , P2 ;  /* 0xff8000005f5f7808 */ /* 0x000fe40001000000 */
[----:B------:R-:W-:Y:S01]  /*16370*/  ISETP.GT.AND P4, PT, R113, 0x30, PT ;  /* 0x000000307100780c */ /* 0x000fe20003f84270 */
[----:B------:R-:W4:Y:S01]  /*16380*/  MUFU.TANH R105, R105 ;  /* 0x0000006900697308 */ /* 0x000f220000002400 */
[----:B-1----:R-:W-:Y:S02]  /*16390*/  FSEL R97, R97, -INF , P3 ;  /* 0xff80000061617808 */ /* 0x002fe40001800000 */
[C---:B------:R-:W-:Y:S02]  /*163a0*/  ISETP.GT.AND P6, PT, R113.reuse, 0x21, PT ;  /* 0x000000217100780c */ /* 0x040fe40003fc4270 */
[----:B------:R-:W-:-:S02]  /*163b0*/  ISETP.GT.AND P2, PT, R113, 0x29, PT ;  /* 0x000000297100780c */ /* 0x000fc40003f44270 */
[C---:B------:R-:W-:Y:S01]  /*163c0*/  ISETP.GT.AND P3, PT, R113.reuse, 0x31, PT ;  /* 0x000000317100780c */ /* 0x040fe20003f64270 */
[----:B------:R-:W1:Y:S01]  /*163d0*/  MUFU.TANH R109, R109 ;  /* 0x0000006d006d7308 */ /* 0x000e620000002400 */
[----:B--2---:R-:W-:Y:S02]  /*163e0*/  FSEL R112, R98, -INF , P5 ;  /* 0xff80000062707808 */ /* 0x004fe40002800000 */
[----:B---3--:R-:W-:Y:S02]  /*163f0*/  FSEL R98, R138, -INF , P4 ;  /* 0xff8000008a627808 */ /* 0x008fe40002000000 */
[C---:B------:R-:W-:Y:S02]  /*16400*/  ISETP.GT.AND P4, PT, R113.reuse, 0x41, PT ;  /* 0x000000417100780c */ /* 0x040fe40003f84270 */
[----:B------:R-:W-:Y:S01]  /*16410*/  ISETP.GT.AND P5, PT, R113, 0x39, PT ;  /* 0x000000397100780c */ /* 0x000fe20003fa4270 */
[----:B------:R-:W2:Y:S01]  /*16420*/  MUFU.TANH R102, R102 ;  /* 0x0000006600667308 */ /* 0x000ea20000002400 */
[----:B----4-:R-:W-:-:S02]  /*16430*/  FSEL R105, R105, -INF , P6 ;  /* 0xff80000069697808 */ /* 0x010fc40003000000 */
[----:B------:R-:W-:-:S05]  /*16440*/  ISETP.GT.AND P6, PT, R113, 0x38, PT ;  /* 0x000000387100780c */ /* 0x000fca0003fc4270 */
[----:B------:R-:W3:Y:S01]  /*16450*/  MUFU.TANH R104, R104 ;  /* 0x0000006800687308 */ /* 0x000ee20000002400 */
[----:B-1----:R-:W-:Y:S02]  /*16460*/  FSEL R109, R109, -INF , P2 ;  /* 0xff8000006d6d7808 */ /* 0x002fe40001000000 */
[----:B------:R-:W-:-:S05]  /*16470*/  ISETP.GT.AND P2, PT, R113, 0x40, PT ;  /* 0x000000407100780c */ /* 0x000fca0003f44270 */
[----:B------:R-:W1:Y:S01]  /*16480*/  MUFU.TANH R99, R99 ;  /* 0x0000006300637308 */ /* 0x000e620000002400 */
[----:B--2---:R-:W-:Y:S02]  /*16490*/  FSEL R102, R102, -INF , P3 ;  /* 0xff80000066667808 */ /* 0x004fe40001800000 */
[----:B------:R-:W-:-:S05]  /*164a0*/  ISETP.GT.AND P3, PT, R113, 0x48, PT ;  /* 0x000000487100780c */ /* 0x000fca0003f64270 */
[----:B------:R-:W2:Y:S01]  /*164b0*/  MUFU.TANH R100, R100 ;  /* 0x0000006400647308 */ /* 0x000ea20000002400 */
[----:B---3--:R-:W-:Y:S02]  /*164c0*/  FSEL R103, R104, -INF , P4 ;  /* 0xff80000068677808 */ /* 0x008fe40002000000 */
[----:B------:R-:W-:-:S05]  /*164d0*/  ISETP.GT.AND P4, PT, R113, 0x58, PT ;  /* 0x000000587100780c */ /* 0x000fca0003f84270 */
[----:B------:R-:W3:Y:S01]  /*164e0*/  MUFU.TANH R101, R101 ;  /* 0x0000006500657308 */ /* 0x000ee20000002400 */
[----:B-1----:R-:W-:Y:S02]  /*164f0*/  FSEL R99, R99, -INF , P6 ;  /* 0xff80000063637808 */ /* 0x002fe40003000000 */
[----:B------:R-:W-:-:S05]  /*16500*/  ISETP.GT.AND P6, PT, R113, 0x49, PT ;  /* 0x000000497100780c */ /* 0x000fca0003fc4270 */
[----:B------:R-:W1:Y:S01]  /*16510*/  MUFU.TANH R117, R117 ;  /* 0x0000007500757308 */ /* 0x000e620000002400 */
[----:B--2---:R-:W-:Y:S02]  /*16520*/  FSEL R100, R100, -INF , P5 ;  /* 0xff80000064647808 */ /* 0x004fe40002800000 */
[----:B------:R-:W-:-:S05]  /*16530*/  ISETP.GT.AND P5, PT, R113, 0x50, PT ;  /* 0x000000507100780c */ /* 0x000fca0003fa4270 */
[----:B------:R-:W-:Y:S01]  /*16540*/  MUFU.TANH R124, R124 ;  /* 0x0000007c007c7308 */ /* 0x000fe20000002400 */
[----:B---3--:R-:W-:Y:S02]  /*16550*/  FSEL R101, R101, -INF , P2 ;  /* 0xff80000065657808 */ /* 0x008fe40001000000 */
[----:B------:R-:W-:-:S05]  /*16560*/  ISETP.GT.AND P2, PT, R113, 0x51, PT ;  /* 0x000000517100780c */ /* 0x000fca0003f44270 */
[----:B------:R-:W-:Y:S01]  /*16570*/  MUFU.TANH R21, R21 ;  /* 0x0000001500157308 */ /* 0x000fe20000002400 */
[----:B-1----:R-:W-:Y:S02]  /*16580*/  FSEL R104, R117, -INF , P3 ;  /* 0xff80000075687808 */ /* 0x002fe40001800000 */
[----:B------:R-:W-:-:S05]  /*16590*/  ISETP.GT.AND P3, PT, R113, 0x59, PT ;  /* 0x000000597100780c */ /* 0x000fca0003f64270 */
[----:B------:R1:W-:Y:S08]  /*165a0*/  MUFU.TANH R113, R116 ;  /* 0x0000007400717308 */ /* 0x0003f00000002400 */
[----:B------:R-:W-:Y:S01]  /*165b0*/  MUFU.TANH R107, R107 ;  /* 0x0000006b006b7308 */ /* 0x000fe20000002400 */
[----:B-1----:R-:W-:-:S04]  /*165c0*/  FMNMX.FTZ R116, R108, R12, !PT ;  /* 0x0000000c6c747209 */ /* 0x002fc80007810000 */
[----:B------:R-:W-:-:S03]  /*165d0*/  FMNMX.FTZ R116, R90, R116, !PT ;  /* 0x000000745a747209 */ /* 0x000fc60007810000 */
[----:B------:R-:W-:Y:S01]  /*165e0*/  MUFU.TANH R6, R6 ;  /* 0x0000000600067308 */ /* 0x000fe20000002400 */
[----:B------:R-:W-:-:S04]  /*165f0*/  FMNMX.FTZ R116, R91, R116, !PT ;  /* 0x000000745b747209 */ /* 0x000fc80007810000 */
        /* <DEDUP_REMOVED lines=10> */
[----:B------:R1:W2:Y:S01]  /*166a0*/  MUFU.TANH R116, R125 ;  /* 0x0000007d00747308 */ /* 0x0002a20000002400 */
[----:B------:R-:W-:-:S04]  /*166b0*/  FMNMX.FTZ R117, R112, R117, !PT ;  /* 0x0000007570757209 */ /* 0x000fc80007810000 */
[----:B------:R-:W-:-:S03]  /*166c0*/  FMNMX.FTZ R120, R109, R117, !PT ;  /* 0x000000756d787209 */ /* 0x000fc60007810000 */
[----:B------:R-:W3:Y:S01]  /*166d0*/  MUFU.TANH R117, R128 ;  /* 0x0000008000757308 */ /* 0x000ee20000002400 */
[----:B------:R-:W-:Y:S01]  /*166e0*/  FMNMX.FTZ R120, R98, R120, !PT ;  /* 0x0000007862787209 */ /* 0x000fe20007810000 */
[----:B-1----:R-:W-:-:S03]  /*166f0*/  FMUL.FTZ R125, R133, UR39 ;  /* 0x00000027857d7c20 */ /* 0x002fc60008410000 */
[----:B------:R-:W-:-:S03]  /*16700*/  FMNMX.FTZ R121, R102, R120, !PT ;  /* 0x0000007866797209 */ /* 0x000fc60007810000 */
[----:B------:R-:W1:Y:S01]  /*16710*/  MUFU.TANH R120, R129 ;  /* 0x0000008100787308 */ /* 0x000e620000002400 */
[----:B------:R-:W-:Y:S02]  /*16720*/  FMNMX.FTZ R121, R99, R121, !PT ;  /* 0x0000007963797209 */ /* 0x000fe40007810000 */
[----:B--2---:R-:W-:Y:S02]  /*16730*/  FSEL R116, R116, -INF , P6 ;  /* 0xff80000074747808 */ /* 0x004fe40003000000 */
[----:B------:R-:W-:-:S03]  /*16740*/  FMNMX.FTZ R121, R100, R121, !PT ;  /* 0x0000007964797209 */ /* 0x000fc60007810000 */
[----:B------:R-:W2:Y:S01]  /*16750*/  MUFU.TANH R125, R125 ;  /* 0x0000007d007d7308 */ /* 0x000ea20000002400 */
[----:B------:R-:W-:Y:S02]  /*16760*/  FMNMX.FTZ R121, R101, R121, !PT ;  /* 0x0000007965797209 */ /* 0x000fe40007810000 */
[----:B---3--:R-:W-:Y:S02]  /*16770*/  FSEL R117, R117, -INF , P5 ;  /* 0xff80000075757808 */ /* 0x008fe40002800000 */
[----:B------:R-:W-:-:S03]  /*16780*/  FMNMX.FTZ R121, R103, R121, !PT ;  /* 0x0000007967797209 */ /* 0x000fc60007810000 */
[----:B------:R-:W-:Y:S01]  /*16790*/  MUFU.TANH R88, R88 ;  /* 0x0000005800587308 */ /* 0x000fe20000002400 */
[----:B------:R-:W-:Y:S02]  /*167a0*/  FMNMX.FTZ R121, R104, R121, !PT ;  /* 0x0000007968797209 */ /* 0x000fe40007810000 */
[----:B-1----:R-:W-:Y:S02]  /*167b0*/  FSEL R120, R120, -INF , P2 ;  /* 0xff80000078787808 */ /* 0x002fe40001000000 */
[----:B------:R-:W-:-:S03]  /*167c0*/  FMNMX.FTZ R128, R116, R121, !PT ;  /* 0x0000007974807209 */ /* 0x000fc60007810000 */
[----:B------:R1:W-:Y:S01]  /*167d0*/  MUFU.TANH R121, R114 ;  /* 0x0000007200797308 */ /* 0x0003e20000002400 */
[----:B------:R-:W-:-:S04]  /*167e0*/  FMNMX.FTZ R128, R117, R128, !PT ;  /* 0x0000008075807209 */ /* 0x000fc80007810000 */
[----:B------:R-:W-:-:S03]  /*167f0*/  FMNMX.FTZ R128, R120, R128, !PT ;  /* 0x0000008078807209 */ /* 0x000fc60007810000 */
[----:B------:R-:W-:Y:S01]  /*16800*/  MUFU.TANH R89, R89 ;  /* 0x0000005900597308 */ /* 0x000fe20000002400 */
[----:B-1----:R-:W-:-:S04]  /*16810*/  FSEL R114, R124, -INF , P4 ;  /* 0xff8000007c727808 */ /* 0x002fc80002000000 */
[----:B------:R-:W-:-:S03]  /*16820*/  FMNMX.FTZ R128, R114, R128, !PT ;  /* 0x0000008072807209 */ /* 0x000fc60007810000 */
[----:B------:R2:W-:Y:S08]  /*16830*/  MUFU.TANH R124, R115 ;  /* 0x00000073007c7308 */ /* 0x0005f00000002400 */
[----:B------:R-:W-:Y:S01]  /*16840*/  MUFU.TANH R106, R106 ;  /* 0x0000006a006a7308 */ /* 0x000fe20000002400 */
[----:B--2---:R-:W-:Y:S01]  /*16850*/  FSEL R115, R125, -INF , P3 ;  /* 0xff8000007d737808 */ /* 0x004fe20001800000 */
[----:B------:R-:W-:Y:S01]  /*16860*/  FMUL.FTZ R125, R118, UR39 ;  /* 0x00000027767d7c20 */ /* 0x000fe20008410000 */
[----:B------:R-:W-:Y:S01]  /*16870*/  FMUL.FTZ R118, R119, UR39 ;  /* 0x0000002777767c20 */ /* 0x000fe20008410000 */
[----:B------:R-:W-:Y:S01]  /*16880*/  FMUL.FTZ R119, R122, UR39 ;  /* 0x000000277a777c20 */ /* 0x000fe20008410000 */
[----:B------:R-:W-:Y:S01]  /*16890*/  FMNMX.FTZ R128, R115, R128, !PT ;  /* 0x0000008073807209 */ /* 0x000fe20007810000 */
[----:B------:R-:W-:Y:S01]  /*168a0*/  FMUL.FTZ R122, R123, UR39 ;  /* 0x000000277b7a7c20 */ /* 0x000fe20008410000 */
[----:B------:R-:W-:Y:S01]  /*168b0*/  FMUL.FTZ R123, R126, UR39 ;  /* 0x000000277e7b7c20 */ /* 0x000fe20008410000 */
[----:B------:R-:W1:Y:S01]  /*168c0*/  MUFU.TANH R125, R125 ;  /* 0x0000007d007d7308 */ /* 0x000e620000002400 */
[----:B------:R-:W-:Y:S01]  /*168d0*/  FMUL.FTZ R126, R130, UR39 ;  /* 0x00000027827e7c20 */ /* 0x000fe20008410000 */
[----:B------:R-:W2:Y:S01]  /*168e0*/  SHFL.BFLY PT, R129, R128, 0x2, 0x1f ;  /* 0x0c401f0080817f89 */ /* 0x000ea200000e0000 */
[----:B------:R-:W-:-:S05]  /*168f0*/  FMUL.FTZ R130, R135, UR39 ;  /* 0x0000002787827c20 */ /* 0x000fca0008410000 */
[----:B------:R-:W-:Y:S08]  /*16900*/  MUFU.TANH R110, R110 ;  /* 0x0000006e006e7308 */ /* 0x000ff00000002400 */
[----:B------:R-:W-:Y:S08]  /*16910*/  MUFU.TANH R111, R111 ;  /* 0x0000006f006f7308 */ /* 0x000ff00000002400 */
[----:B------:R-:W-:Y:S01]  /*16920*/  MUFU.TANH R118, R118 ;  /* 0x0000007600767308 */ /* 0x000fe20000002400 */
[----:B--2---:R-:W-:Y:S01]  /*16930*/  FMNMX.FTZ R132, R128, R129, !PT ;  /* 0x0000008180847209 */ /* 0x004fe20007810000 */
[----:B------:R-:W-:Y:S01]  /*16940*/  FMUL.FTZ R128, R134, UR39 ;  /* 0x0000002786807c20 */ /* 0x000fe20008410000 */
[----:B------:R2:W3:Y:S04]  /*16950*/  SHFL.IDX PT, R129, R5, 0x1, 0x1c1f ;  /* 0x003c1f0005817f89 */ /* 0x0004e800000e0000 */
[----:B------:R-:W4:Y:S01]  /*16960*/  SHFL.BFLY PT, R133, R132, 0x1, 0x1f ;  /* 0x0c201f0084857f89 */ /* 0x000f2200000e0000 */
[----:B------:R-:W-:Y:S08]  /*16970*/  MUFU.TANH R119, R119 ;  /* 0x0000007700777308 */ /* 0x000ff00000002400 */
[----:B--2---:R2:W5:Y:S08]  /*16980*/  MUFU.TANH R5, R127 ;  /* 0x0000007f00057308 */ /* 0x0045700000002400 */
[----:B------:R-:W0:Y:S01]  /*16990*/  MUFU.TANH R122, R122 ;  /* 0x0000007a007a7308 */ /* 0x000e220000002400 */
[----:B--2---:R-:W-:Y:S01]  /*169a0*/  FMUL.FTZ R127, R131, UR39 ;  /* 0x00000027837f7c20 */ /* 0x004fe20008410000 */
[----:B---3--:R-:W-:-:S04]  /*169b0*/  IADD3 R129, R15, R129, RZ ;  /* 0x000000810f817210 */ /* 0x008fc80007ffe0ff */
[C---:B------:R-:W-:Y:S02]  /*169c0*/  ISETP.GT.AND P6, PT, R129.reuse, 0x10, PT ;  /* 0x000000108100780c */ /* 0x040fe40003fc4270 */
[----:B------:R-:W2:Y:S01]  /*169d0*/  MUFU.TANH R123, R123 ;  /* 0x0000007b007b7308 */ /* 0x000ea20000002400 */
[----:B------:R-:W-:Y:S02]  /*169e0*/  ISETP.GT.AND P5, PT, R129, RZ, PT ;  /* 0x000000ff8100720c */ /* 0x000fe40003fa4270 */
[----:B------:R-:W-:Y:S02]  /*169f0*/  FSEL R21, R21, -INF , P6 ;  /* 0xff80000015157808 */ /* 0x000fe40003000000 */
[C---:B------:R-:W-:Y:S02]  /*16a00*/  ISETP.GT.AND P6, PT, R129.reuse, 0x21, PT ;  /* 0x000000218100780c */ /* 0x040fe40003fc4270 */
[----:B------:R-:W-:Y:S01]  /*16a10*/  ISETP.GT.AND P3, PT, R129, 0x1, PT ;  /* 0x000000018100780c */ /* 0x000fe20003f64270 */
[----:B------:R-:W3:Y:S01]  /*16a20*/  MUFU.TANH R126, R126 ;  /* 0x0000007e007e7308 */ /* 0x000ee20000002400 */
[----:B------:R-:W-:-:S02]  /*16a30*/  FSEL R107, R107, -INF , P6 ;  /* 0xff8000006b6b7808 */ /* 0x000fc40003000000 */
[----:B------:R-:W-:Y:S02]  /*16a40*/  ISETP.GT.AND P6, PT, R129, 0x38, PT ;  /* 0x000000388100780c */ /* 0x000fe40003fc4270 */
[----:B------:R-:W-:Y:S02]  /*16a50*/  FSEL R6, R6, -INF , P5 ;  /* 0xff80000006067808 */ /* 0x000fe40002800000 */
[----:B-1----:R-:W-:Y:S01]  /*16a60*/  FSEL R125, R125, -INF , P6 ;  /* 0xff8000007d7d7808 */ /* 0x002fe20003000000 */
[----:B------:R-:W1:Y:S01]  /*16a70*/  MUFU.TANH R127, R127 ;  /* 0x0000007f007f7308 */ /* 0x000e620000002400 */
[----:B------:R-:W-:Y:S02]  /*16a80*/  ISETP.GT.AND P6, PT, R129, 0x49, PT ;  /* 0x000000498100780c */ /* 0x000fe40003fc4270 */
[----:B----4-:R-:W-:Y:S02]  /*16a90*/  FMNMX.FTZ R15, R132, R133, !PT ;  /* 0x00000085840f7209 */ /* 0x010fe40007810000 */
[----:B-----5:R-:W-:-:S02]  /*16aa0*/  FSEL R133, R5, -INF , P6 ;  /* 0xff80000005857808 */ /* 0x020fc40003000000 */
[----:B------:R-:W-:Y:S01]  /*16ab0*/  ISETP.GT.AND P4, PT, R129, 0x8, PT ;  /* 0x000000088100780c */ /* 0x000fe20003f84270 */
[----:B------:R-:W4:Y:S01]  /*16ac0*/  MUFU.TANH R128, R128 ;  /* 0x0000008000807308 */ /* 0x000f220000002400 */
[----:B------:R-:W-:Y:S02]  /*16ad0*/  FSEL R7, R7, -INF , P3 ;  /* 0xff80000007077808 */ /* 0x000fe40001800000 */
[----:B------:R-:W-:Y:S02]  /*16ae0*/  FMNMX.FTZ R5, R6, R11, !PT ;  /* 0x0000000b06057209 */ /* 0x000fe40007810000 */
[----:B------:R-:W-:Y:S02]  /*16af0*/  ISETP.GT.AND P2, PT, R129, 0x9, PT ;  /* 0x000000098100780c */ /* 0x000fe40003f44270 */
[----:B------:R-:W-:Y:S01]  /*16b00*/  FSEL R131, R8, -INF , P4 ;  /* 0xff80000008837808 */ /* 0x000fe20002000000 */
[----:B------:R-:W5:Y:S01]  /*16b10*/  MUFU.TANH R130, R130 ;  /* 0x0000008200827308 */ /* 0x000f620000002400 */
[----:B------:R-:W-:-:S02]  /*16b20*/  FMNMX.FTZ R5, R7, R5, !PT ;  /* 0x0000000507057209 */ /* 0x000fc40007810000 */
[----:B------:R-:W-:Y:S01]  /*16b30*/  FSEL R132, R9, -INF , P2 ;  /* 0xff80000009847808 */ /* 0x000fe20001000000 */
[----:B------:R-:W-:Y:S01]  /*16b40*/  IMAD.U32 R9, RZ, RZ, UR43 ;  /* 0x0000002bff097e24 */ /* 0x000fe2000f8e00ff */
[----:B------:R-:W-:Y:S02]  /*16b50*/  FMNMX.FTZ R5, R131, R5, !PT ;  /* 0x0000000583057209 */ /* 0x000fe40007810000 */
[----:B------:R-:W-:Y:S01]  /*16b60*/  ISETP.GT.AND P5, PT, R129, 0x11, PT ;  /* 0x000000118100780c */ /* 0x000fe20003fa4270 */
[----:B------:R-:W-:Y:S01]  /*16b70*/  FMUL.FTZ R134, R15, R9 ;  /* 0x000000090f867220 */ /* 0x000fe20000410000 */
[----:B------:R-:W-:Y:S02]  /*16b80*/  FMNMX.FTZ R5, R132, R5, !PT ;  /* 0x0000000584057209 */ /* 0x000fe40007810000 */
[----:B------:R-:W-:Y:S02]  /*16b90*/  ISETP.GT.AND P3, PT, R129, 0x18, PT ;  /* 0x000000188100780c */ /* 0x000fe40003f64270 */
[----:B------:R-:W-:-:S02]  /*16ba0*/  FSEL R88, R88, -INF , P5 ;  /* 0xff80000058587808 */ /* 0x000fc40002800000 */
[----:B------:R-:W-:Y:S02]  /*16bb0*/  FMNMX.FTZ R5, R21, R5, !PT ;  /* 0x0000000515057209 */ /* 0x000fe40007810000 */
[----:B------:R-:W-:Y:S02]  /*16bc0*/  ISETP.GT.AND P4, PT, R129, 0x19, PT ;  /* 0x000000198100780c */ /* 0x000fe40003f84270 */
[----:B------:R-:W-:Y:S02]  /*16bd0*/  FSEL R89, R89, -INF , P3 ;  /* 0xff80000059597808 */ /* 0x000fe40001800000 */
[----:B------:R-:W-:Y:S02]  /*16be0*/  FMNMX.FTZ R5, R88, R5, !PT ;  /* 0x0000000558057209 */ /* 0x000fe40007810000 */
[----:B------:R-:W-:Y:S02]  /*16bf0*/  ISETP.GT.AND P2, PT, R129, 0x20, PT ;  /* 0x000000208100780c */ /* 0x000fe40003f44270 */
[----:B------:R-:W-:-:S02]  /*16c00*/  FSEL R113, R113, -INF , P4 ;  /* 0xff80000071717808 */ /* 0x000fc40002000000 */
[----:B------:R-:W-:Y:S02]  /*16c10*/  FMNMX.FTZ R5, R89, R5, !PT ;  /* 0x0000000559057209 */ /* 0x000fe40007810000 */
[----:B------:R-:W-:Y:S02]  /*16c20*/  FSEL R106, R106, -INF , P2 ;  /* 0xff8000006a6a7808 */ /* 0x000fe40001000000 */
[----:B------:R-:W-:Y:S02]  /*16c30*/  FMNMX.FTZ R5, R113, R5, !PT ;  /* 0x0000000571057209 */ /* 0x000fe40007810000 */
[C---:B------:R-:W-:Y:S02]  /*16c40*/  ISETP.GT.AND P5, PT, R129.reuse, 0x28, PT ;  /* 0x000000288100780c */ /* 0x040fe40003fa4270 */
[----:B------:R-:W-:Y:S02]  /*16c50*/  FMNMX.FTZ R5, R106, R5, !PT ;  /* 0x000000056a057209 */ /* 0x000fe40007810000 */
[----:B------:R-:W-:-:S02]  /*16c60*/  ISETP.GT.AND P3, PT, R129, 0x29, PT ;  /* 0x000000298100780c */ /* 0x000fc40003f64270 */
[----:B------:R-:W-:Y:S02]  /*16c70*/  FSEL R110, R110, -INF , P5 ;  /* 0xff8000006e6e7808 */ /* 0x000fe40002800000 */
[----:B------:R-:W-:Y:S02]  /*16c80*/  FMNMX.FTZ R5, R107, R5, !PT ;  /* 0x000000056b057209 */ /* 0x000fe40007810000 */
[----:B------:R-:W-:Y:S02]  /*16c90*/  ISETP.GT.AND P4, PT, R129, 0x30, PT ;  /* 0x000000308100780c */ /* 0x000fe40003f84270 */
[----:B------:R-:W-:Y:S02]  /*16ca0*/  FSEL R111, R111, -INF , P3 ;  /* 0xff8000006f6f7808 */ /* 0x000fe40001800000 */
[----:B------:R-:W-:Y:S02]  /*16cb0*/  FMNMX.FTZ R5, R110, R5, !PT ;  /* 0x000000056e057209 */ /* 0x000fe40007810000 */
[----:B------:R-:W-:-:S02]  /*16cc0*/  ISETP.GT.AND P2, PT, R129, 0x31, PT ;  /* 0x000000318100780c */ /* 0x000fc40003f44270 */
[----:B------:R-:W-:Y:S02]  /*16cd0*/  FSEL R121, R121, -INF , P4 ;  /* 0xff80000079797808 */ /* 0x000fe40002000000 */
[----:B------:R-:W-:Y:S02]  /*16ce0*/  FMNMX.FTZ R5, R111, R5, !PT ;  /* 0x000000056f057209 */ /* 0x000fe40007810000 */
[----:B------:R-:W-:Y:S02]  /*16cf0*/  FSEL R124, R124, -INF , P2 ;  /* 0xff8000007c7c7808 */ /* 0x000fe40001000000 */
[----:B------:R-:W-:Y:S02]  /*16d00*/  FMNMX.FTZ R5, R121, R5, !PT ;  /* 0x0000000579057209 */ /* 0x000fe40007810000 */
[----:B------:R-:W-:Y:S02]  /*16d10*/  ISETP.GT.AND P5, PT, R129, 0x39, PT ;  /* 0x000000398100780c */ /* 0x000fe40003fa4270 */
[----:B------:R-:W-:-:S02]  /*16d20*/  FMNMX.FTZ R5, R124, R5, !PT ;  /* 0x000000057c057209 */ /* 0x000fc40007810000 */
[----:B------:R-:W-:Y:S02]  /*16d30*/  ISETP.GT.AND P3, PT, R129, 0x40, PT ;  /* 0x000000408100780c */ /* 0x000fe40003f64270 */
[----:B------:R-:W-:Y:S02]  /*16d40*/  FSEL R118, R118, -INF , P5 ;  /* 0xff80000076767808 */ /* 0x000fe40002800000 */
[----:B------:R-:W-:Y:S02]  /*16d50*/  FMNMX.FTZ R5, R125, R5, !PT ;  /* 0x000000057d057209 */ /* 0x000fe40007810000 */
[----:B------:R-:W-:Y:S02]  /*16d60*/  ISETP.GT.AND P4, PT, R129, 0x41, PT ;  /* 0x000000418100780c */ /* 0x000fe40003f84270 */
[----:B------:R-:W-:Y:S02]  /*16d70*/  FSEL R119, R119, -INF , P3 ;  /* 0xff80000077777808 */ /* 0x000fe40001800000 */
[----:B------:R-:W-:-:S02]  /*16d80*/  FMNMX.FTZ R5, R118, R5, !PT ;  /* 0x0000000576057209 */ /* 0x000fc40007810000 */
[----:B------:R-:W-:Y:S02]  /*16d90*/  ISETP.GT.AND P2, PT, R129, 0x48, PT ;  /* 0x000000488100780c */ /* 0x000fe40003f44270 */
[----:B0-----:R-:W-:Y:S02]  /*16da0*/  FSEL R122, R122, -INF , P4 ;  /* 0xff8000007a7a7808 */ /* 0x001fe40002000000 */
[----:B------:R-:W-:Y:S02]  /*16db0*/  FMNMX.FTZ R5, R119, R5, !PT ;  /* 0x0000000577057209 */ /* 0x000fe40007810000 */
[----:B--2---:R-:W-:Y:S02]  /*16dc0*/  FSEL R123, R123, -INF , P2 ;  /* 0xff8000007b7b7808 */ /* 0x004fe40001000000 */
[----:B------:R-:W-:Y:S02]  /*16dd0*/  FMNMX.FTZ R5, R122, R5, !PT ;  /* 0x000000057a057209 */ /* 0x000fe40007810000 */
[----:B------:R-:W-:-:S02]  /*16de0*/  ISETP.GT.AND P5, PT, R129, 0x50, PT ;  /* 0x000000508100780c */ /* 0x000fc40003fa4270 */
[----:B------:R-:W-:Y:S02]  /*16df0*/  FMNMX.FTZ R5, R123, R5, !PT ;  /* 0x000000057b057209 */ /* 0x000fe40007810000 */
[----:B------:R-:W-:Y:S02]  /*16e00*/  ISETP.GT.AND P4, PT, R129, 0x51, PT ;  /* 0x000000518100780c */ /* 0x000fe40003f84270 */
[----:B---3--:R-:W-:Y:S02]  /*16e10*/  FSEL R126, R126, -INF , P5 ;  /* 0xff8000007e7e7808 */ /* 0x008fe40002800000 */
[----:B------:R-:W-:Y:S02]  /*16e20*/  FMNMX.FTZ R5, R133, R5, !PT ;  /* 0x0000000585057209 */ /* 0x000fe40007810000 */
[----:B------:R-:W-:Y:S02]  /*16e30*/  ISETP.GT.AND P2, PT, R129, 0x58, PT ;  /* 0x000000588100780c */ /* 0x000fe40003f44270 */
[----:B-1----:R-:W-:-:S02]  /*16e40*/  FSEL R127, R127, -INF , P4 ;  /* 0xff8000007f7f7808 */ /* 0x002fc40002000000 */
[----:B------:R-:W-:Y:S02]  /*16e50*/  FMNMX.FTZ R5, R126, R5, !PT ;  /* 0x000000057e057209 */ /* 0x000fe40007810000 */
[----:B------:R-:W-:Y:S02]  /*16e60*/  ISETP.GT.AND P6, PT, R129, 0x59, PT ;  /* 0x000000598100780c */ /* 0x000fe40003fc4270 */
[----:B----4-:R-:W-:Y:S02]  /*16e70*/  FSEL R128, R128, -INF , P2 ;  /* 0xff80000080807808 */ /* 0x010fe40001000000 */
[----:B------:R-:W-:Y:S02]  /*16e80*/  FMNMX.FTZ R5, R127, R5, !PT ;  /* 0x000000057f057209 */ /* 0x000fe40007810000 */
[----:B-----5:R-:W-:Y:S02]  /*16e90*/  FSEL R130, R130, -INF , P6 ;  /* 0xff80000082827808 */ /* 0x020fe40003000000 */
[----:B------:R-:W-:-:S02]  /*16ea0*/  FMNMX.FTZ R5, R128, R5, !PT ;  /* 0x0000000580057209 */ /* 0x000fc40007810000 */
[----:B------:R-:W-:Y:S02]  /*16eb0*/  FSETP.NEU.FTZ.AND P3, PT, R15, -INF , PT ;  /* 0xff8000000f00780b */ /* 0x000fe40003f7d000 */
[----:B------:R-:W-:Y:S02]  /*16ec0*/  FMNMX.FTZ R5, R130, R5, !PT ;  /* 0x0000000582057209 */ /* 0x000fe40007810000 */
[----:B------:R-:W-:-:S03]  /*16ed0*/  FSEL R134, R134, RZ, P3 ;  /* 0x000000ff86867208 */ /* 0x000fc60001800000 */
[----:B------:R-:W0:Y:S02]  /*16ee0*/  SHFL.BFLY PT, R8, R5, 0x2, 0x1f ;  /* 0x0c401f0005087f89 */ /* 0x000e2400000e0000 */
        /* <DEDUP_REMOVED lines=22> */
[----:B0-----:R-:W-:Y:S01]  /*17050*/  FMNMX.FTZ R5, R5, R8, !PT ;  /* 0x0000000805057209 */ /* 0x001fe20007810000 */
[-CC-:B------:R-:W-:Y:S01]  /*17060*/  FFMA.FTZ R136, R117, R9.reuse, -R134.reuse ;  /* 0x0000000975887223 */ /* 0x180fe20000010886 */
[----:B------:R-:W-:Y:S01]  /*17070*/  MUFU.EX2 R158, R158 ;  /* 0x0000009e009e7308 */ /* 0x000fe20000000800 */
[-CC-:B------:R-:W-:Y:S01]  /*17080*/  FFMA.FTZ R95, R120, R9.reuse, -R134.reuse ;  /* 0x00000009785f7223 */ /* 0x180fe20000010886 */
[-CC-:B------:R-:W-:Y:S01]  /*17090*/  FFMA.FTZ R138, R114, R9.reuse, -R134.reuse ;  /* 0x00000009728a7223 */ /* 0x180fe20000010886 */
[----:B------:R-:W0:Y:S01]  /*170a0*/  SHFL.BFLY PT, R8, R5, 0x1, 0x1f ;  /* 0x0c201f0005087f89 */ /* 0x000e2200000e0000 */
[----:B------:R-:W-:-:S04]  /*170b0*/  FFMA.FTZ R99, R115, R9, -R134 ;  /* 0x0000000973637223 */ /* 0x000fc80000010886 */
[----:B------:R-:W-:Y:S08]  /*170c0*/  MUFU.EX2 R92, R92 ;  /* 0x0000005c005c7308 */ /* 0x000ff00000000800 */
[----:B------:R-:W-:Y:S08]  /*170d0*/  MUFU.EX2 R152, R152 ;  /* 0x0000009800987308 */ /* 0x000ff00000000800 */
[----:B------:R-:W-:Y:S01]  /*170e0*/  MUFU.EX2 R91, R91 ;  /* 0x0000005b005b7308 */ /* 0x000fe20000000800 */
[----:B0-----:R-:W-:-:S02]  /*170f0*/  FMNMX.FTZ R8, R5, R8, !PT ;  /* 0x0000000805087209 */ /* 0x001fc40007810000 */
[----:B------:R-:W-:Y:S02]  /*17100*/  FSEL R5, R15, RZ, P3 ;  /* 0x000000ff0f057208 */ /* 0x000fe40001800000 */
[C---:B------:R-:W-:Y:S01]  /*17110*/  FSETP.NEU.FTZ.AND P2, PT, R8.reuse, -INF , PT ;  /* 0xff8000000800780b */ /* 0x040fe20003f5d000 */
[-C--:B------:R-:W-:Y:S02]  /*17120*/  FMUL.FTZ R100, R8, R9.reuse ;  /* 0x0000000908647220 */ /* 0x080fe40000410000 */
[----:B------:R-:W-:Y:S01]  /*17130*/  MUFU.EX2 R154, R154 ;  /* 0x0000009a009a7308 */ /* 0x000fe20000000800 */
[----:B------:R-:W-:Y:S02]  /*17140*/  FADD.FTZ R5, -R5, R12 ;  /* 0x0000000c05057221 */ /* 0x000fe40000010100 */
[----:B------:R-:W-:Y:S02]  /*17150*/  FSEL R100, R100, RZ, P2 ;  /* 0x000000ff64647208 */ /* 0x000fe40001000000 */
[----:B------:R-:W-:-:S03]  /*17160*/  FMUL.FTZ R5, R5, R9 ;  /* 0x0000000905057220 */ /* 0x000fc60000410000 */
[----:B------:R-:W-:Y:S01]  /*17170*/  MUFU.EX2 R90, R90 ;  /* 0x0000005a005a7308 */ /* 0x000fe20000000800 */
[-CC-:B------:R-:W-:Y:S01]  /*17180*/  FFMA.FTZ R153, R21, R9.reuse, -R100.reuse ;  /* 0x0000000915997223 */ /* 0x180fe20000010864 */
[-CC-:B------:R-:W-:Y:S01]  /*17190*/  FFMA.FTZ R21, R88, R9.reuse, -R100.reuse ;  /* 0x0000000958157223 */ /* 0x180fe20000010864 */
[----:B------:R-:W-:Y:S01]  /*171a0*/  FSEL R88, R8, RZ, P2 ;  /* 0x000000ff08587208 */ /* 0x000fe20001000000 */
[-CC-:B------:R-:W-:Y:S01]  /*171b0*/  FFMA.FTZ R157, R6, R9.reuse, -R100.reuse ;  /* 0x00000009069d7223 */ /* 0x180fe20000010864 */
[-CC-:B------:R-:W-:Y:S01]  /*171c0*/  FFMA.FTZ R103, R7, R9.reuse, -R100.reuse ;  /* 0x0000000907677223 */ /* 0x180fe20000010864 */
[-CC-:B------:R-:W-:Y:S01]  /*171d0*/  FFMA.FTZ R159, R131, R9.reuse, -R100.reuse ;  /* 0x00000009839f7223 */ /* 0x180fe20000010864 */
[-CC-:B------:R-:W-:Y:S01]  /*171e0*/  FFMA.FTZ R101, R132, R9.reuse, -R100.reuse ;  /* 0x0000000984657223 */ /* 0x180fe20000010864 */
[----:B------:R-:W-:Y:S01]  /*171f0*/  FADD.FTZ R88, -R88, R11 ;  /* 0x0000000b58587221 */ /* 0x000fe20000010100 */
[----:B------:R-:W0:Y:S01]  /*17200*/  MUFU.EX2 R94, R5 ;  /* 0x00000005005e7308 */ /* 0x000e220000000800 */
        /* <DEDUP_REMOVED lines=15> */
[----:B------:R1:W2:Y:S01]  /*17300*/  MUFU.EX2 R5, R88 ;  /* 0x0000005800057308 */ /* 0x0002a20000000800 */
[----:B0-----:R-:W-:Y:S01]  /*17310*/  FFMA.FTZ R3, R94, R3, R156 ;  /* 0x000000035e037223 */ /* 0x001fe2000001009c */
[-CC-:B------:R-:W-:Y:S01]  /*17320*/  FFMA.FTZ R137, R126, R9.reuse, -R100.reuse ;  /* 0x000000097e897223 */ /* 0x180fe20000010864 */
[-CC-:B------:R-:W-:Y:S01]  /*17330*/  FFMA.FTZ R14, R127, R9.reuse, -R100.reuse ;  /* 0x000000097f0e7223 */ /* 0x180fe20000010864 */
[-CC-:B------:R-:W-:Y:S01]  /*17340*/  FFMA.FTZ R139, R128, R9.reuse, -R100.reuse ;  /* 0x00000009808b7223 */ /* 0x180fe20000010864 */
[----:B------:R-:W-:Y:S01]  /*17350*/  FFMA.FTZ R11, R130, R9, -R100 ;  /* 0x00000009820b7223 */ /* 0x000fe20000010864 */
[----:B------:R-:W-:-:S02]  /*17360*/  FADD.FTZ R3, R108, R3 ;  /* 0x000000036c037221 */ /* 0x000fc40000010000 */
[----:B------:R-:W0:Y:S01]  /*17370*/  MUFU.EX2 R103, R103 ;  /* 0x0000006700677308 */ /* 0x000e220000000800 */
[----:B-1----:R-:W-:-:S07]  /*17380*/  FFMA.FTZ R88, R133, R9, -R100 ;  /* 0x0000000985587223 */ /* 0x002fce0000010864 */
[----:B------:R-:W1:Y:S01]  /*17390*/  MUFU.EX2 R159, R159 ;  /* 0x0000009f009f7308 */ /* 0x000e620000000800 */
[----:B--2---:R-:W-:-:S07]  /*173a0*/  FFMA.FTZ R0, R5, R0, R157 ;  /* 0x0000000005007223 */ /* 0x004fce000001009d */
        /* <DEDUP_REMOVED lines=84> */
.L_x_2851:
        /* <DEDUP_REMOVED lines=9> */
[----:B------:R-:W-:-:S02]  /*17980*/  F2FP.F16.F32.PACK_AB R151, R12, R151 ;  /* 0x000000970c97723e */ /* 0x000fc400000000ff */
[----:B------:R-:W-:Y:S01]  /*17990*/  F2FP.F16.F32.PACK_AB R139, R11, R139 ;  /* 0x0000008b0b8b723e */ /* 0x000fe200000000ff */
[----:B------:R-:W-:Y:S01]  /*179a0*/  IMAD.MOV.U32 R11, RZ, RZ, R8 ;  /* 0x000000ffff0b7224 */ /* 0x000fe200078e0008 */
        /* <DEDUP_REMOVED lines=20> */
[----:B------:R-:W-:Y:S01]  /*17af0*/  MOV R12, R15 ;  /* 0x0000000f000c7202 */ /* 0x000fe20000000f00 */
[----:B0-----:R-:W-:Y:S06]  /*17b00*/  @P2 BRA `(.L_x_2852) ;  /* 0xffffffd000942947 */ /* 0x001fec000383ffff */
[----:B------:R-:W-:Y:S05]  /*17b10*/  BSYNC B1 ;  /* 0x0000000000017941 */ /* 0x000fea0003800000 */
.L_x_2839:
[----:B------:R-:W-:Y:S05]  /*17b20*/  BSYNC B0 ;  /* 0x0000000000007941 */ /* 0x000fea0003800000 */
.L_x_2838:
[----:B------:R-:W-:Y:S01]  /*17b30*/  ISETP.GE.AND P1, PT, R13, R185, PT ;  /* 0x000000b90d00720c */ /* 0x000fe20003f26270 */
[----:B------:R-:W-:-:S12]  /*17b40*/  BSSY B0, `(.L_x_2853) ;  /* 0x0000270000007945 */ /* 0x000fd80003800000 */
[----:B------:R-:W-:Y:S05]  /*17b50*/  @!P1 BRA `(.L_x_2854) ;  /* 0x0000002400b89947 */ /* 0x000fea0003800000 */
[----:B------:R-:W-:Y:S01]  /*17b60*/  MOV R10, R8 ;  /* 0x00000008000a7202 */ /* 0x000fe20000000f00 */
[----:B------:R-:W-:Y:S01]  /*17b70*/  IMAD.MOV.U32 R11, RZ, RZ, R15 ;  /* 0x000000ffff0b7224 */ /* 0x000fe200078e000f */
[----:B------:R-:W-:Y:S01]  /*17b80*/  MOV R7, R162 ;  /* 0x000000a200077202 */ /* 0x000fe20000000f00 */
[----:B------:R-:W-:-:S07]  /*17b90*/  IMAD.MOV.U32 R6, RZ, RZ, R168 ;  /* 0x000000ffff067224 */ /* 0x000fce00078e00a8 */
.L_x_2867:
[----:B------:R-:W-:-:S05]  /*17ba0*/  VIADD R12, R7, 0x1 ;  /* 0x00000001070c7836 */ /* 0x000fca0000000000 */
[----:B------:R-:W-:-:S04]  /*17bb0*/  ISETP.NE.AND P1, PT, R12, 0x2, PT ;  /* 0x000000020c00780c */ /* 0x000fc80003f25270 */
[----:B------:R-:W-:Y:S02]  /*17bc0*/  SEL R12, R12, RZ, P1 ;  /* 0x000000ff0c0c7207 */ /* 0x000fe40000800000 */
[----:B------:R-:W-:-:S03]  /*17bd0*/  SEL R9, RZ, 0x1, P1 ;  /* 0x00000001ff097807 */ /* 0x000fc60000800000 */
[----:B------:R-:W-:Y:S01]  /*17be0*/  IMAD.MOV.U32 R162, RZ, RZ, R12 ;  /* 0x000000ffffa27224 */ /* 0x000fe200078e000c */
[----:B------:R-:W-:Y:S01]  /*17bf0*/  LOP3.LUT R168, R6, R9, RZ, 0x3c, !PT ;  /* 0x0000000906a87212 */ /* 0x000fe200078e3cff */
[----:B------:R-:W-:Y:S06]  /*17c00*/  @!P0 BRA `(.L_x_2855) ;  /* 0x0000000000048947 */ /* 0x000fec0003800000 */
[----:B------:R-:W-:Y:S01]  /*17c10*/  BPT.TRAP 0x1 ;  /* 0x000000040000795c */ /* 0x000fe20000300000 */
.L_x_2855:
[----:B------:R-:W-:Y:S02]  /*17c20*/  LEA R8, R162, R2, 0x3 ;  /* 0x00000002a2087211 */ /* 0x000fe400078e18ff */
[----:B------:R-:W-:-:S04]  /*17c30*/  SHF.L.U32 R9, R168, 0x1f, RZ ;  /* 0x0000001fa8097819 */ /* 0x000fc800000006ff */
[----:B------:R0:W1:Y:S01]  /*17c40*/  SYNCS.PHASECHK.TRANS64.TRYWAIT P1, [R8+URZ+0x2a830], R9 ;  /* 0x02a83009080075a7 */ /* 0x000062000802017f */
[----:B------:R-:W-:Y:S05]  /*17c50*/  @!P0 BRA `(.L_x_2856) ;  /* 0x0000000000048947 */ /* 0x000fea0003800000 */
[----:B------:R-:W-:Y:S01]  /*17c60*/  BPT.TRAP 0x1 ;  /* 0x000000040000795c */ /* 0x000fe20000300000 */
.L_x_2856:
[----:B------:R-:W-:Y:S01]  /*17c70*/  IMAD R95, R162, 0x900, R4 ;  /* 0x00000900a25f7824 */ /* 0x000fe200078e0204 */
[----:B------:R-:W-:Y:S03]  /*17c80*/  BSSY B1, `(.L_x_2857) ;  /* 0x0000006000017945 */ /* 0x000fe60003800000 */
[C---:B------:R-:W-:Y:S02]  /*17c90*/  VIADD R90, R95.reuse, 0x2 ;  /* 0x000000025f5a7836 */ /* 0x040fe40000000000 */
[----:B------:R-:W-:Y:S01]  /*17ca0*/  VIADD R92, R95, 0x4 ;  /* 0x000000045f5c7836 */ /* 0x000fe20000000000 */
[----:B-1----:R-:W-:Y:S06]  /*17cb0*/  @P1 BRA `(.L_x_2858) ;  /* 0x0000000000081947 */ /* 0x002fec0003800000 */
[----:B------:R-:W1:Y:S02]  /*17cc0*/  SYNCS.PHASECHK.TRANS64.TRYWAIT P1, [R8+URZ+0x2a830], R9 ;  /* 0x02a83009080075a7 */ /* 0x000e64000802017f */
[----:B-1----:R-:W-:Y:S05]  /*17cd0*/  @!P1 BRA `(.L_x_2859) ;  /* 0x000000ec00389947 */ /* 0x002fea0003800000 */
.L_x_2858:
[----:B------:R-:W-:Y:S05]  /*17ce0*/  BSYNC B1 ;  /* 0x0000000000017941 */ /* 0x000fea0003800000 */
.L_x_2857:
[----:B------:R-:W2:Y:S01]  /*17cf0*/  LDL.64 R96, [R1+0x28] ;  /* 0x0000280001607983 */ /* 0x000ea20000100a00 */
[----:B------:R-:W-:Y:S01]  /*17d00*/  MOV R88, R95 ;  /* 0x0000005f00587202 */ /* 0x000fe20000000f00 */
[----:B------:R-:W-:Y:S01]  /*17d10*/  IMAD.MOV.U32 R89, RZ, RZ, 0x40000040 ;  /* 0x40000040ff597424 */ /* 0x000fe200078e00ff */
[----:B------:R-:W-:Y:S01]  /*17d20*/  R2UR UR46, R90 ;  /* 0x000000005a2e72ca */ /* 0x000fe200000e0000 */
[----:B------:R-:W-:Y:S01]  /*17d30*/  IMAD.MOV.U32 R90, RZ, RZ, R92 ;  /* 0x000000ffff5a7224 */ /* 0x000fe200078e005c */
[----:B------:R-:W-:Y:S01]  /*17d40*/  R2UR UR50, R88 ;  /* 0x00000000583272ca */ /* 0x000fe200000e0000 */
[----:B------:R-:W-:Y:S01]  /*17d50*/  IMAD.MOV.U32 R91, RZ, RZ, 0x40000040 ;  /* 0x40000040ff5b7424 */ /* 0x000fe200078e00ff */
[----:B------:R-:W-:Y:S01]  /*17d60*/  IADD3 R88, R95, 0x6, RZ ;  /* 0x000000065f587810 */ /* 0x000fe20007ffe0ff */
[----:B------:R-:W-:Y:S01]  /*17d70*/  IMAD.MOV.U32 R93, RZ, RZ, 0x40000040 ;  /* 0x40000040ff5d7424 */ /* 0x000fe200078e00ff */
[----:B01----:R-:W-:Y:S01]  /*17d80*/  MOV R9, UR38 ;  /* 0x0000002600097c02 */ /* 0x003fe20008000f00 */
[-C--:B------:R-:W-:Y:S01]  /*17d90*/  FMUL.FTZ R24, R24, R94.reuse ;  /* 0x0000005e18187220 */ /* 0x080fe20000410000 */
[----:B------:R-:W-:Y:S01]  /*17da0*/  MOV R21, UR42 ;  /* 0x0000002a00157c02 */ /* 0x000fe20008000f00 */
[-C--:B------:R-:W-:Y:S01]  /*17db0*/  FMUL.FTZ R25, R25, R94.reuse ;  /* 0x0000005e19197220 */ /* 0x080fe20000410000 */
[----:B------:R-:W-:Y:S01]  /*17dc0*/  R2UR UR38, R88 ;  /* 0x00000000582672ca */ /* 0x000fe200000e0000 */
[C---:B------:R-:W-:Y:S01]  /*17dd0*/  VIADD R88, R95.reuse, 0x304 ;  /* 0x000003045f587836 */ /* 0x040fe20000000000 */
[----:B------:R-:W-:Y:S01]  /*17de0*/  R2UR UR42, R90 ;  /* 0x000000005a2a72ca */ /* 0x000fe200000e0000 */
[C---:B------:R-:W-:Y:S01]  /*17df0*/  VIADD R90, R95.reuse, 0x300 ;  /* 0x000003005f5a7836 */ /* 0x040fe20000000000 */
[C---:B------:R-:W-:Y:S01]  /*17e00*/  IADD3 R92, R95.reuse, 0x302, RZ ;  /* 0x000003025f5c7810 */ /* 0x040fe20007ffe0ff */
        /* <DEDUP_REMOVED lines=25> */
[C---:B------:R-:W-:Y:S01]  /*17fa0*/  R2UR UR47, R91.reuse ;  /* 0x000000005b2f72ca */ /* 0x040fe200000e0000 */
        /* <DEDUP_REMOVED lines=32> */
[----:B------:R-:W3:Y:S01]  /*181b0*/  LDL.64 R198, [R1+0x10] ;  /* 0x0000100001c67983 */ /* 0x000ee20000100a00 */
        /* <DEDUP_REMOVED lines=44> */
[----:B------:R-:W2:Y:S01]  /*18480*/  LDL.64 R196, [R1+0x20] ;  /* 0x0000200001c47983 */ /* 0x000ea20000100a00 */
[----:B------:R-:W-:Y:S01]  /*18490*/  R2UR UR49, R195 ;  /* 0x00000000c33172ca */ /* 0x000fe200000e0000 */
[----:B------:R-:W-:Y:S02]  /*184a0*/  WARPGROUP.DEPBAR.LE gsb0, 0x0 ;  /* 0x00008000000079c5 */ /* 0x000fe40000010000 */
[----:B------:R-:W-:Y:S01]  /*184b0*/  WARPGROUP.ARRIVE ;  /* 0x00000000000079c5 */ /* 0x000fe20000000000 */
[----:B--2---:R-:W-:Y:S02]  /*184c0*/  R2UR UR44, R196 ;  /* 0x00000000c42c72ca */ /* 0x004fe400000e0000 */
[----:B------:R-:W-:-:S02]  /*184d0*/  R2UR UR45, R197 ;  /* 0x00000000c52d72ca */ /* 0x000fc400000e0000 */
[----:B------:R-:W2:Y:S11]  /*184e0*/  LDL.64 R196, [R1+0x8] ;  /* 0x0000080001c47983 */ /* 0x000eb60000100a00 */
[----:B------:R-:W-:Y:S01]  /*184f0*/  HGMMA.64x96x16.F32 R88, gdesc[UR44], R88, gsb0 ;  /* 0x016000002c5879f0 */ /* 0x000fe20008000858 */
[----:B------:R-:W-:-:S02]  /*18500*/  R2UR UR44, R194 ;  /* 0x00000000c22c72ca */ /* 0x000fc400000e0000 */
[----:B------:R-:W4:Y:S01]  /*18510*/  LDL.64 R194, [R1+0x18] ;  /* 0x0000180001c27983 */ /* 0x000f220000100a00 */
[----:B---3--:R-:W-:Y:S02]  /*18520*/  R2UR UR36, R198 ;  /* 0x00000000c62472ca */ /* 0x008fe400000e0000 */
[----:B------:R-:W-:Y:S01]  /*18530*/  R2UR UR37, R199 ;  /* 0x00000000c72572ca */ /* 0x000fe200000e0000 */
[----:B------:R-:W-:Y:S02]  /*18540*/  WARPGROUP.DEPBAR.LE gsb0, 0x0 ;  /* 0x00008000000079c5 */ /* 0x000fe40000010000 */
[----:B------:R-:W-:Y:S01]  /*18550*/  WARPGROUP.ARRIVE ;  /* 0x00000000000079c5 */ /* 0x000fe20000000000 */
[----:B----4-:R-:W-:Y:S02]  /*18560*/  R2UR UR40, R194 ;  /* 0x00000000c22872ca */ /* 0x010fe400000e0000 */
[----:B------:R-:W-:Y:S02]  /*18570*/  R2UR UR41, R195 ;  /* 0x00000000c32972ca */ /* 0x000fe400000e0000 */
[----:B------:R-:W3:Y:S11]  /*18580*/  LDL.64 R194, [R1] ;  /* 0x0000000001c27983 */ /* 0x000ef60000100a00 */
[----:B------:R-:W-:Y:S01]  /*18590*/  HGMMA.64x96x16.F32 R88, gdesc[UR40], R88, gsb0 ;  /* 0x01600000285879f0 */ /* 0x000fe20008000858 */
[----:B--2---:R-:W-:-:S02]  /*185a0*/  R2UR UR32, R196 ;  /* 0x00000000c42072ca */ /* 0x004fc400000e0000 */
[----:B------:R-:W-:Y:S01]  /*185b0*/  R2UR UR33, R197 ;  /* 0x00000000c52172ca */ /* 0x000fe200000e0000 */
[----:B------:R-:W-:Y:S02]  /*185c0*/  WARPGROUP.DEPBAR.LE gsb0, 0x0 ;  /* 0x00008000000079c5 */ /* 0x000fe40000010000 */
[----:B------:R-:W-:-:S06]  /*185d0*/  WARPGROUP.ARRIVE ;  /* 0x00000000000079c5 */ /* 0x000fcc0000000000 */
[----:B------:R-:W-:Y:S03]  /*185e0*/  HGMMA.64x96x16.F32 R88, gdesc[UR36], R88, gsb0 ;  /* 0x01600000245879f0 */ /* 0x000fe60008000858 */
[----:B------:R-:W-:Y:S02]  /*185f0*/  WARPGROUP.DEPBAR.LE gsb0, 0x0 ;  /* 0x00008000000079c5 */ /* 0x000fe40000010000 */
[----:B------:R-:W-:-:S06]  /*18600*/  WARPGROUP.ARRIVE ;  /* 0x00000000000079c5 */ /* 0x000fcc0000000000 */
[----:B------:R-:W-:Y:S01]  /*18610*/  HGMMA.64x96x16.F32 R88, gdesc[UR32], R88, gsb0 ;  /* 0x01600000205879f0 */ /* 0x000fe20008000858 */
[----:B---3--:R-:W-:Y:S02]  /*18620*/  R2UR UR28, R194 ;  /* 0x00000000c21c72ca */ /* 0x008fe400000e0000 */
[----:B------:R-:W-:Y:S01]  /*18630*/  R2UR UR29, R195 ;  /* 0x00000000c31d72ca */ /* 0x000fe200000e0000 */
[----:B------:R-:W-:Y:S02]  /*18640*/  WARPGROUP.DEPBAR.LE gsb0, 0x0 ;  /* 0x00008000000079c5 */ /* 0x000fe40000010000 */
[----:B------:R-:W-:-:S10]  /*18650*/  WARPGROUP.ARRIVE ;  /* 0x00000000000079c5 */ /* 0x000fd40000000000 */
        /* <DEDUP_REMOVED lines=17> */
[----:B------:R-:W-:-:S03]  /*18770*/  UMOV UR12, UR44 ;  /* 0x0000002c000c7c82 */ /* 0x000fc60008000000 */
        /* <DEDUP_REMOVED lines=25> */
.L_x_2860:
[----:B------:R-:W-:Y:S01]  /*18910*/  SHF.L.U32 R5, R6, 0x1f, RZ ;  /* 0x0000001f06057819 */ /* 0x000fe200000006ff */
[----:B------:R-:W-:-:S04]  /*18920*/  IMAD R14, R7, 0x8, R2 ;  /* 0x00000008070e7824 */ /* 0x000fc800078e0202 */
[----:B------:R0:W1:Y:S01]  /*18930*/  SYNCS.PHASECHK.TRANS64.TRYWAIT P1, [R14+URZ+0x2a850], R5 ;  /* 0x02a850050e0075a7 */ /* 0x000062000802017f */
[----:B------:R-:W-:Y:S05]  /*18940*/  @!P0 BRA `(.L_x_2861) ;  /* 0x0000000000048947 */ /* 0x000fea0003800000 */
[----:B------:R-:W-:Y:S01]  /*18950*/  BPT.TRAP 0x1 ;  /* 0x000000040000795c */ /* 0x000fe20000300000 */
.L_x_2861:
[----:B------:R-:W-:Y:S04]  /*18960*/  BSSY B1, `(.L_x_2862) ;  /* 0x0000004000017945 */ /* 0x000fe80003800000 */
[----:B-1----:R-:W-:Y:S05]  /*18970*/  @P1 BRA `(.L_x_2863) ;  /* 0x0000000000081947 */ /* 0x002fea0003800000 */
[----:B------:R-:W1:Y:S02]  /*18980*/  SYNCS.PHASECHK.TRANS64.TRYWAIT P1, [R14+URZ+0x2a850], R5 ;  /* 0x02a850050e0075a7 */ /* 0x000e64000802017f */
[----:B-1----:R-:W-:Y:S05]  /*18990*/  @!P1 BRA `(.L_x_2864) ;  /* 0x000000e0001c9947 */ /* 0x002fea0003800000 */
.L_x_2863:
[----:B------:R-:W-:Y:S05]  /*189a0*/  BSYNC B1 ;  /* 0x0000000000017941 */ /* 0x000fea0003800000 */
.L_x_2862:
[----:B01----:R-:W-:Y:S01]  /*189b0*/  IADD3 R5, R2, 0x400, RZ ;  /* 0x0000040002057810 */ /* 0x003fe20007ffe0ff */
[----:B------:R-:W-:Y:S01]  /*189c0*/  WARPGROUP.ARRIVE ;  /* 0x00000000000079c5 */ /* 0x000fe20000000000 */
[----:B------:R-:W-:Y:S02]  /*189d0*/  MOV R9, 0x40000040 ;  /* 0x4000004000097802 */ /* 0x000fe40000000f00 */
        /* <DEDUP_REMOVED lines=45> */
.L_x_2865:
        /* <DEDUP_REMOVED lines=60> */
[----:B------:R-:W-:-:S02]  /*19070*/  IMAD R12, R12, 0x8, R2 ;  /* 0x000000080c0c7824 */ /* 0x000fc400078e0202 */
        /* <DEDUP_REMOVED lines=81> */
[----:B0-----:R-:W-:Y:S02]  /*19590*/  FMNMX.FTZ R5, R131, R5, !PT ;  /* 0x0000000583057209 */ /* 0x001fe40007810000 */
[----:B-1----:R-:W-:-:S05]  /*195a0*/  FMNMX.FTZ R15, R130, R8, !PT ;  /* 0x00000008820f7209 */ /* 0x002fca0007810000 */
[----:B------:R-:W0:Y:S01]  /*195b0*/  SHFL.BFLY PT, R9, R15, 0x2, 0x1f ;  /* 0x0c401f000f097f89 */ /* 0x000e2200000e0000 */
[----:B--2---:R-:W-:-:S05]  /*195c0*/  FMNMX.FTZ R8, R132, R5, !PT ;  /* 0x0000000584087209 */ /* 0x004fca0007810000 */
[----:B------:R-:W1:Y:S01]  /*195d0*/  SHFL.BFLY PT, R5, R8, 0x2, 0x1f ;  /* 0x0c401f0008057f89 */ /* 0x000e6200000e0000 */
[----:B0-----:R-:W-:-:S05]  /*195e0*/  FMNMX.FTZ R15, R15, R9, !PT ;  /* 0x000000090f0f7209 */ /* 0x001fca0007810000 */
[----:B------:R-:W0:Y:S01]  /*195f0*/  SHFL.BFLY PT, R9, R15, 0x1, 0x1f ;  /* 0x0c201f000f097f89 */ /* 0x000e2200000e0000 */
[----:B-1----:R-:W-:-:S05]  /*19600*/  FMNMX.FTZ R8, R8, R5, !PT ;  /* 0x0000000508087209 */ /* 0x002fca0007810000 */
[----:B------:R-:W1:Y:S01]  /*19610*/  SHFL.BFLY PT, R5, R8, 0x1, 0x1f ;  /* 0x0c201f0008057f89 */ /* 0x000e6200000e0000 */
[----:B0-----:R-:W-:Y:S02]  /*19620*/  FMNMX.FTZ R15, R15, R9, !PT ;  /* 0x000000090f0f7209 */ /* 0x001fe40007810000 */
[----:B------:R-:W-:-:S03]  /*19630*/  MOV R9, UR42 ;  /* 0x0000002a00097c02 */ /* 0x000fc60008000f00 */
[----:B------:R-:W-:Y:S01]  /*19640*/  FADD.FTZ R94, -R15, R11 ;  /* 0x0000000b0f5e7221 */ /* 0x000fe20000010100 */
[----:B-1----:R-:W-:-:S03]  /*19650*/  FMNMX.FTZ R8, R8, R5, !PT ;  /* 0x0000000508087209 */ /* 0x002fc60007810000 */
[-C--:B------:R-:W-:Y:S02]  /*19660*/  FMUL.FTZ R94, R94, R9.reuse ;  /* 0x000000095e5e7220 */ /* 0x080fe40000410000 */
[----:B------:R-:W-:Y:S01]  /*19670*/  FADD.FTZ R5, -R8, R10 ;  /* 0x0000000a08057221 */ /* 0x000fe20000010100 */
[----:B------:R-:W-:-:S03]  /*19680*/  FMUL.FTZ R10, R15, R9 ;  /* 0x000000090f0a7220 */ /* 0x000fc60000410000 */
[----:B------:R-:W-:Y:S01]  /*19690*/  MUFU.EX2 R94, R94 ;  /* 0x0000005e005e7308 */ /* 0x000fe20000000800 */
[-C--:B------:R-:W-:Y:S01]  /*196a0*/  FMUL.FTZ R5, R5, R9.reuse ;  /* 0x0000000905057220 */ /* 0x080fe20000410000 */
[-CC-:B------:R-:W-:Y:S01]  /*196b0*/  FFMA.FTZ R154, R97, R9.reuse, -R10.reuse ;  /* 0x00000009619a7223 */ /* 0x180fe2000001080a */
[-CC-:B------:R-:W-:Y:S01]  /*196c0*/  FFMA.FTZ R97, R98, R9.reuse, -R10.reuse ;  /* 0x0000000962617223 */ /* 0x180fe2000001080a */
[-C--:B------:R-:W-:Y:S01]  /*196d0*/  FMUL.FTZ R98, R8, R9.reuse ;  /* 0x0000000908627220 */ /* 0x080fe20000410000 */
[-CC-:B------:R-:W-:Y:S01]  /*196e0*/  FFMA.FTZ R156, R6, R9.reuse, -R10.reuse ;  /* 0x00000009069c7223 */ /* 0x180fe2000001080a */
[-CC-:B------:R-:W-:Y:S01]  /*196f0*/  FFMA.FTZ R135, R7, R9.reuse, -R10.reuse ;  /* 0x0000000907877223 */ /* 0x180fe2000001080a */
[-C--:B------:R-:W-:Y:S01]  /*19700*/  FFMA.FTZ R148, R101, R9.reuse, -R10 ;  /* 0x0000000965947223 */ /* 0x080fe2000001080a */
[-CC-:B------:R-:W-:Y:S01]  /*19710*/  FFMA.FTZ R157, R20, R9.reuse, -R98.reuse ;  /* 0x00000009149d7223 */ /* 0x180fe20000010862 */
[-C--:B------:R-:W-:Y:S01]  /*19720*/  FFMA.FTZ R101, R21, R9.reuse, -R98 ;  /* 0x0000000915657223 */ /* 0x080fe20000010862 */
[----:B------:R-:W-:Y:S01]  /*19730*/  MUFU.EX2 R5, R5 ;  /* 0x0000000500057308 */ /* 0x000fe20000000800 */
[-C--:B------:R-:W-:Y:S01]  /*19740*/  FFMA.FTZ R158, R88, R9.reuse, -R10 ;  /* 0x00000009589e7223 */ /* 0x080fe2000001080a */
[-C--:B------:R-:W-:Y:S01]  /*19750*/  FFMA.FTZ R159, R90, R9.reuse, -R98 ;  /* 0x000000095a9f7223 */ /* 0x080fe20000010862 */
[-C--:B------:R-:W-:Y:S01]  /*19760*/  FFMA.FTZ R134, R89, R9.reuse, -R10 ;  /* 0x0000000959867223 */ /* 0x080fe2000001080a */
[-C--:B------:R-:W-:Y:S01]  /*19770*/  FFMA.FTZ R91, R91, R9.reuse, -R98 ;  /* 0x000000095b5b7223 */ /* 0x080fe20000010862 */
[-C--:B------:R-:W-:Y:S01]  /*19780*/  FFMA.FTZ R152, R92, R9.reuse, -R10 ;  /* 0x000000095c987223 */ /* 0x080fe2000001080a */
[-C--:B------:R-:W-:Y:S01]  /*19790*/  FFMA.FTZ R153, R95, R9.reuse, -R98 ;  /* 0x000000095f997223 */ /* 0x080fe20000010862 */
[----:B------:R-:W-:Y:S01]  /*197a0*/  VIADD R95, R12, 0x2a840 ;  /* 0x0002a8400c5f7836 */ /* 0x000fe20000000000 */
[----:B------:R-:W0:Y:S01]  /*197b0*/  MUFU.EX2 R156, R156 ;  /* 0x0000009c009c7308 */ /* 0x000e220000000800 */
[-C--:B------:R-:W-:Y:S01]  /*197c0*/  FFMA.FTZ R133, R93, R9.reuse, -R10 ;  /* 0x000000095d857223 */ /* 0x080fe2000001080a */
[-CC-:B------:R-:W-:Y:S01]  /*197d0*/  FFMA.FTZ R90, R96, R9.reuse, -R98.reuse ;  /* 0x00000009605a7223 */ /* 0x180fe20000010862 */
[-C--:B------:R-:W-:Y:S01]  /*197e0*/  FFMA.FTZ R155, R99, R9.reuse, -R98 ;  /* 0x00000009639b7223 */ /* 0x080fe20000010862 */
[----:B------:R-:W-:Y:S01]  /*197f0*/  PRMT R95, R178, 0x654, R95 ;  /* 0x00000654b25f7816 */ /* 0x000fe2000000005f */
[-C--:B------:R-:W-:Y:S01]  /*19800*/  FFMA.FTZ R93, R102, R9.reuse, -R10 ;  /* 0x00000009665d7223 */ /* 0x080fe2000001080a */
[-CC-:B------:R-:W-:Y:S01]  /*19810*/  FFMA.FTZ R21, R100, R9.reuse, -R98.reuse ;  /* 0x0000000964157223 */ /* 0x180fe20000010862 */
[-CC-:B------:R-:W-:Y:S01]  /*19820*/  FFMA.FTZ R149, R103, R9.reuse, -R98.reuse ;  /* 0x0000000967957223 */ /* 0x180fe20000010862 */
[----:B------:R-:W1:Y:S01]  /*19830*/  MUFU.EX2 R157, R157 ;  /* 0x0000009d009d7308 */ /* 0x000e620000000800 */
[----:B------:R2:W-:Y:S01]  /*19840*/  SYNCS.ARRIVE.TRANS64.RED.A1T0 RZ, [R95+URZ], RZ ;  /* 0x000000ff5fff79a7 */ /* 0x0005e2000810043f */
[-CC-:B------:R-:W-:Y:S01]  /*19850*/  FFMA.FTZ R20, R104, R9.reuse, -R98.reuse ;  /* 0x0000000968147223 */ /* 0x180fe20000010862 */
[-CC-:B------:R-:W-:Y:S01]  /*19860*/  FFMA.FTZ R151, R107, R9.reuse, -R98.reuse ;  /* 0x000000096b977223 */ /* 0x180fe20000010862 */
[-CC-:B------:R-:W-:Y:S01]  /*19870*/  FFMA.FTZ R108, R108, R9.reuse, -R98.reuse ;  /* 0x000000096c6c7223 */ /* 0x180fe20000010862 */
[-CC-:B------:R-:W-:Y:S01]  /*19880*/  FFMA.FTZ R145, R111, R9.reuse, -R98.reuse ;  /* 0x000000096f917223 */ /* 0x180fe20000010862 */
[-CC-:B------:R-:W-:Y:S01]  /*19890*/  FFMA.FTZ R99, R112, R9.reuse, -R98.reuse ;  /* 0x0000000970637223 */ /* 0x180fe20000010862 */
[----:B------:R-:W-:Y:S01]  /*198a0*/  FFMA.FTZ R147, R115, R9, -R98 ;  /* 0x0000000973937223 */ /* 0x000fe20000010862 */
[----:B------:R-:W3:Y:S01]  /*198b0*/  MUFU.EX2 R135, R135 ;  /* 0x0000008700877308 */ /* 0x000ee20000000800 */
        /* <DEDUP_REMOVED lines=8> */
[----:B-1----:R-:W-:Y:S01]  /*19940*/  FFMA.FTZ R0, R5, R0, R157 ;  /* 0x0000000005007223 */ /* 0x002fe2000001009d */
[-CC-:B------:R-:W-:Y:S01]  /*19950*/  FFMA.FTZ R96, R128, R9.reuse, -R98.reuse ;  /* 0x0000000980607223 */ /* 0x180fe20000010862 */
[-CC-:B------:R-:W-:Y:S01]  /*19960*/  FFMA.FTZ R139, R131, R9.reuse, -R98.reuse ;  /* 0x00000009838b7223 */ /* 0x180fe20000010862 */
[-C--:B--2---:R-:W-:Y:S01]  /*19970*/  FFMA.FTZ R95, R132, R9.reuse, -R98 ;  /* 0x00000009845f7223 */ /* 0x084fe20000010862 */
[-CC-:B------:R-:W-:Y:S01]  /*19980*/  FFMA.FTZ R150, R105, R9.reuse, -R10.reuse ;  /* 0x0000000969967223 */ /* 0x180fe2000001080a */
[-CC-:B------:R-:W-:Y:S01]  /*19990*/  FFMA.FTZ R92, R106, R9.reuse, -R10.reuse ;  /* 0x000000096a5c7223 */ /* 0x180fe2000001080a */
[-CC-:B------:R-:W-:Y:S01]  /*199a0*/  FFMA.FTZ R144, R109, R9.reuse, -R10.reuse ;  /* 0x000000096d907223 */ /* 0x180fe2000001080a */
[----:B------:R-:W1:Y:S01]  /*199b0*/  MUFU.EX2 R158, R158 ;  /* 0x0000009e009e7308 */ /* 0x000e620000000800 */
[----:B---3--:R-:W-:Y:S01]  /*199c0*/  FADD.FTZ R3, R135, R3 ;  /* 0x0000000387037221 */ /* 0x008fe20000010000 */
[-CC-:B------:R-:W-:Y:S01]  /*199d0*/  FFMA.FTZ R89, R110, R9.reuse, -R10.reuse ;  /* 0x000000096e597223 */ /* 0x180fe2000001080a */
[-CC-:B------:R-:W-:Y:S01]  /*199e0*/  FFMA.FTZ R146, R113, R9.reuse, -R10.reuse ;  /* 0x0000000971927223 */ /* 0x180fe2000001080a */
[-CC-:B------:R-:W-:Y:S01]  /*199f0*/  FFMA.FTZ R88, R114, R9.reuse, -R10.reuse ;  /* 0x0000000972587223 */ /* 0x180fe2000001080a */
[-CC-:B------:R-:W-:Y:S01]  /*19a00*/  FFMA.FTZ R140, R117, R9.reuse, -R10.reuse ;  /* 0x00000009758c7223 */ /* 0x180fe2000001080a */
[-CC-:B------:R-:W-:Y:S01]  /*19a10*/  FFMA.FTZ R11, R118, R9.reuse, -R10.reuse ;  /* 0x00000009760b7223 */ /* 0x180fe2000001080a */
[-C--:B------:R-:W-:Y:S01]  /*19a20*/  FFMA.FTZ R142, R121, R9.reuse, -R10 ;  /* 0x00000009798e7223 */ /* 0x080fe2000001080a */
[----:B------:R-:W2:Y:S01]  /*19a30*/  MUFU.EX2 R159, R159 ;  /* 0x0000009f009f7308 */ /* 0x000ea20000000800 */
[----:B0-----:R-:W-:Y:S01]  /*19a40*/  FADD.FTZ R98, R101, R0 ;  /* 0x0000000065627221 */ /* 0x001fe20000010000 */
[-CC-:B------:R-:W-:Y:S01]  /*19a50*/  FFMA.FTZ R7, R122, R9.reuse, -R10.reuse ;  /* 0x000000097a077223 */ /* 0x180fe2000001080a */
[-CC-:B------:R-:W-:Y:S01]  /*19a60*/  FFMA.FTZ R136, R125, R9.reuse, -R10.reuse ;  /* 0x000000097d887223 */ /* 0x180fe2000001080a */
[-CC-:B------:R-:W-:Y:S01]  /*19a70*/  FFMA.FTZ R6, R126, R9.reuse, -R10.reuse ;  /* 0x000000097e067223 */ /* 0x180fe2000001080a */
[-CC-:B------:R-:W-:Y:S01]  /*19a80*/  FFMA.FTZ R138, R129, R9.reuse, -R10.reuse ;  /* 0x00000009818a7223 */ /* 0x180fe2000001080a */
[----:B------:R-:W-:-:S02]  /*19a90*/  FFMA.FTZ R10, R130, R9, -R10 ;  /* 0x00000009820a7223 */ /* 0x000fc4000001080a */
        /* <DEDUP_REMOVED lines=88> */
.L_x_2866:
[C---:B------:R-:W-:Y:S01]  /*1a020*/  ISETP.GT.AND P1, PT, R13.reuse, R185, PT ;  /* 0x000000b90d00720c */ /* 0x040fe20003f24270 */
[----:B------:R-:W-:Y:S01]  /*1a030*/  VIADD R13, R13, 0xffffffff ;  /* 0xffffffff0d0d7836 */ /* 0x000fe20000000000 */
[----:B------:R-:W-:Y:S02]  /*1a040*/  IADD3 R14, R14, 0x2a860, RZ ;  /* 0x0002a8600e0e7810 */ /* 0x000fe40007ffe0ff */
[----:B------:R-:W-:Y:S02]  /*1a050*/  F2FP.F16.F32.PACK_AB R140, R11, R140 ;  /* 0x0000008c0b8c723e */ /* 0x000fe400000000ff */
[----:B------:R-:W-:Y:S02]  /*1a060*/  PRMT R14, R178, 0x654, R14 ;  /* 0x00000654b20e7816 */ /* 0x000fe4000000000e */
[----:B------:R-:W-:Y:S01]  /*1a070*/  F2FP.F16.F32.PACK_AB R142, R7, R142 ;  /* 0x0000008e078e723e */ /* 0x000fe200000000ff */
[----:B------:R-:W-:Y:S01]  /*1a080*/  IMAD.MOV.U32 R7, RZ, RZ, R162 ;  /* 0x000000ffff077224 */ /* 0x000fe200078e00a2 */
[----:B------:R0:W-:Y:S01]  /*1a090*/  SYNCS.ARRIVE.TRANS64.RED.A1T0 RZ, [R14+URZ], RZ ;  /* 0x000000ff0eff79a7 */ /* 0x0001e2000810043f */
        /* <DEDUP_REMOVED lines=25> */
[----:B0-----:R-:W-:Y:S06]  /*1a230*/  @P1 BRA `(.L_x_2867) ;  /* 0xffffffd800581947 */ /* 0x001fec000383ffff */
.L_x_2854:
[----:B------:R-:W-:Y:S05]  /*1a240*/  BSYNC B0 ;  /* 0x0000000000007941 */ /* 0x000fea0003800000 */
.L_x_2853:
        /* <DEDUP_REMOVED lines=67> */
.L_x_2868:
[----:B------:R-:W-:Y:S02]  /*1a680*/  LEA R6, R162, R2, 0x3 ;  /* 0x00000002a2067211 */ /* 0x000fe400078e18ff */
[----:B------:R-:W-:-:S04]  /*1a690*/  SHF.L.U32 R5, R168, 0x1f, RZ ;  /* 0x0000001fa8057819 */ /* 0x000fc800000006ff */
[----:B------:R0:W1:Y:S01]  /*1a6a0*/  SYNCS.PHASECHK.TRANS64.TRYWAIT P1, [R6+URZ+0x2a850], R5 ;  /* 0x02a85005060075a7 */ /* 0x000062000802017f */
[----:B------:R-:W-:Y:S05]  /*1a6b0*/  @!P0 BRA `(.L_x_2869) ;  /* 0x0000000000048947 */ /* 0x000fea0003800000 */
[----:B------:R-:W-:Y:S01]  /*1a6c0*/  BPT.TRAP 0x1 ;  /* 0x000000040000795c */ /* 0x000fe20000300000 */
.L_x_2869:
        /* <DEDUP_REMOVED lines=9> */
.L_x_2871:
[----:B------:R-:W-:Y:S05]  /*1a760*/  BSYNC B0 ;  /* 0x0000000000007941 */ /* 0x000fea0003800000 */
.L_x_2870:
[----:B------:R-:W-:Y:S01]  /*1a770*/  IMAD.MOV.U32 R4, RZ, RZ, R2 ;  /* 0x000000ffff047224 */ /* 0x000fe200078e0002 */
[----:B01----:R-:W-:Y:S01]  /*1a780*/  MOV R5, 0x40000040 ;  /* 0x4000004000057802 */ /* 0x003fe20000000f00 */
        /* <DEDUP_REMOVED lines=39> */
[----:B------:R-:W0:Y:S02]  /*1aa00*/  SHFL.BFLY PT, R5, R0, 0x2, 0x1f ;  /* 0x0c401f0000057f89 */ /* 0x000e2400000e0000 */
[----:B0-----:R-:W-:Y:S01]  /*1aa10*/  FADD.FTZ R7, R5, R0 ;  /* 0x0000000005077221 */ /* 0x001fe20000010000 */
[----:B------:R-:W-:Y:S01]  /*1aa20*/  IMAD.MOV.U32 R0, RZ, RZ, -0x800000 ;  /* 0xff800000ff007424 */ /* 0x000fe200078e00ff */
[----:B------:R-:W0:Y:S04]  /*1aa30*/  SHFL.BFLY PT, R5, R4, 0x1, 0x1f ;  /* 0x0c201f0004057f89 */ /* 0x000e2800000e0000 */
[----:B------:R-:W1:Y:S01]  /*1aa40*/  SHFL.BFLY PT, R2, R7, 0x1, 0x1f ;  /* 0x0c201f0007027f89 */ /* 0x000e6200000e0000 */
[----:B0-----:R-:W-:Y:S01]  /*1aa50*/  FADD.FTZ R12, R4, R5 ;  /* 0x00000005040c7221 */ /* 0x001fe20000010000 */
[----:B------:R-:W-:-:S02]  /*1aa60*/  IMAD.MOV.U32 R5, RZ, RZ, RZ ;  /* 0x000000ffff057224 */ /* 0x000fc400078e00ff */
[----:B-1----:R-:W-:Y:S02]  /*1aa70*/  FADD.FTZ R13, R7, R2 ;  /* 0x00000002070d7221 */ /* 0x002fe40000010000 */
        /* <DEDUP_REMOVED lines=19> */
.L_x_2873:
        /* <DEDUP_REMOVED lines=37> */
[----:B------:R-:W-:Y:S01]  /*1ae00*/  SEL R5, RZ, 0x1, P1 ;  /* 0x00000001ff057807 */ /* 0x000fe20000800000 */
[-C--:B0-----:R-:W-:Y:S01]  /*1ae10*/  FMUL.FTZ R96, R26, R2.reuse ;  /* 0x000000021a607220 */ /* 0x081fe20000410000 */
        /* <DEDUP_REMOVED lines=34> */
[----:B--2---:R-:W-:-:S07]  /*1b040*/  SEL R162, R162, RZ, P1 ;  /* 0x000000ffa2a27207 */ /* 0x004fce0000800000 */
.L_x_2774:
[----:B------:R-:W2:Y:S08]  /*1b050*/  S2UR UR4, SR_CgaCtaId ;  /* 0x00000000000479c3 */ /* 0x000eb00000008800 */
[----:B------:R-:W-:Y:S01]  /*1b060*/  BAR.SYNC.DEFER_BLOCKING 0x5, 0x180 ;  /* 0x0146000000007b1d */ /* 0x000fe20000010000 */
[----:B------:R-:W-:-:S05]  /*1b070*/  MOV R5, 0x400 ;  /* 0x0000040000057802 */ /* 0x000fca0000000f00 */
[----:B------:R-:W-:Y:S01]  /*1b080*/  BSSY B0, `(.L_x_2874) ;  /* 0x00002d5000007945 */ /* 0x000fe20003800000 */
[----:B--2---:R-:W-:-:S04]  /*1b090*/  MOV R178, UR4 ;  /* 0x0000000400b27c02 */ /* 0x004fc80008000f00 */
[----:B------:R-:W-:-:S05]  /*1b0a0*/  LEA R2, R178, R5, 0x18 ;  /* 0x00000005b2027211 */ /* 0x000fca00078ec0ff */
[----:B------:R2:W3:Y:S01]  /*1b0b0*/  LDS.128 R4, [R2+0x2a8d0] ;  /* 0x02a8d00002047984 */ /* 0x0004e20000000c00 */
[----:B------:R-:W-:Y:S06]  /*1b0c0*/  BAR.ARV 0x4, 0x180 ;  /* 0x0106000000007b1d */ /* 0x000fec0000002000 */
[----:B------:R-:W-:Y:S05]  /*1b0d0*/  @P0 BRA `(.L_x_2875) ;  /* 0x0000002000580947 */ /* 0x000fea0003800000 */
[----:B------:R-:W4:Y:S01]  /*1b0e0*/  LDL R8, [R1+0x5c] ;  /* 0x00005c0001087983 */ /* 0x000f220000100800 */
[----:B------:R-:W-:Y:S01]  /*1b0f0*/  F2FP.F16.F32.PACK_AB R36, R95, R94 ;  /* 0x0000005e5f24723e */ /* 0x000fe200000000ff */
[----:B------:R-:W-:Y:S01]  /*1b100*/  ULDC.64 UR6, c[0x0][0xc00] ;  /* 0x0003000000067ab9 */ /* 0x000fe20000000a00 */
[----:B------:R-:W-:Y:S01]  /*1b110*/  ULDC.64 UR4, c[0x0][0xc08] ;  /* 0x0003020000047ab9 */ /* 0x000fe20000000a00 */
[----:B------:R-:W0:Y:S01]  /*1b120*/  S2R R9, SR_SWINHI ;  /* 0x0000000000097919 */ /* 0x000e220000002f00 */
[----:B------:R-:W-:Y:S02]  /*1b130*/  MOV R72, R2 ;  /* 0x0000000200487202 */ /* 0x000fe40000000f00 */
[----:B0-----:R-:W-:Y:S01]  /*1b140*/  MOV R73, R9 ;  /* 0x0000000900497202 */ /* 0x001fe20000000f00 */
[----:B------:R-:W-:Y:S02]  /*1b150*/  BAR.SYNC.DEFER_BLOCKING 0x1, 0x100 ;  /* 0x0044000000007b1d */ /* 0x000fe40000010000 */
[----:B----4-:R-:W-:-:S03]  /*1b160*/  IMAD.WIDE R12, R8, 0x2, R72 ;  /* 0x00000002080c7825 */ /* 0x010fc600078e0248 */
[C---:B------:R-:W-:Y:S02]  /*1b170*/  LOP3.LUT R15, R12.reuse, 0x380, RZ, 0xc0, !PT ;  /* 0x000003800c0f7812 */ /* 0x040fe400078ec0ff */
[C---:B------:R-:W-:Y:S02]  /*1b180*/  IADD3 R35, P6, R12.reuse, 0x20, RZ ;  /* 0x000000200c237810 */ /* 0x040fe40007fde0ff */
[----:B------:R-:W-:Y:S02]  /*1b190*/  SHF.R.U64 R15, R15, 0x3, RZ ;  /* 0x000000030f0f7819 */ /* 0x000fe400000012ff */
[C---:B------:R-:W-:Y:S01]  /*1b1a0*/  IADD3 R39, P4, R12.reuse, 0x60, RZ ;  /* 0x000000600c277810 */ /* 0x040fe20007f9e0ff */
[----:B------:R-:W-:Y:S01]  /*1b1b0*/  IMAD.X R9, RZ, RZ, R13, P6 ;  /* 0x000000ffff097224 */ /* 0x000fe200030e060d */
[C---:B------:R-:W-:Y:S02]  /*1b1c0*/  IADD3 R26, P3, R12.reuse, 0x4000, RZ ;  /* 0x000040000c1a7810 */ /* 0x040fe40007f7e0ff */
[----:B------:R-:W-:-:S02]  /*1b1d0*/  IADD3 R37, P5, R12, 0x40, RZ ;  /* 0x000000400c257810 */ /* 0x000fc40007fbe0ff */
[----:B---3--:R-:W-:Y:S01]  /*1b1e0*/  LOP3.LUT R4, R35, 0x380, RZ, 0xc0, !PT ;  /* 0x0000038023047812 */ /* 0x008fe200078ec0ff */
[--C-:B------:R-:W-:Y:S01]  /*1b1f0*/  IMAD.X R27, RZ, RZ, R13.reuse, P3 ;  /* 0x000000ffff1b7224 */ /* 0x100fe200018e060d */
[C---:B------:R-:W-:Y:S01]  /*1b200*/  IADD3 R105, P2, R12.reuse, 0x4020, RZ ;  /* 0x000040200c697810 */ /* 0x040fe20007f5e0ff */
[--C-:B------:R-:W-:Y:S01]  /*1b210*/  IMAD.X R11, RZ, RZ, R13.reuse, P5 ;  /* 0x000000ffff0b7224 */ /* 0x100fe200028e060d */
[C---:B------:R-:W-:Y:S02]  /*1b220*/  IADD3 R107, P1, R12.reuse, 0x4040, RZ ;  /* 0x000040400c6b7810 */ /* 0x040fe40007f3e0ff */
[----:B------:R-:W-:Y:S01]  /*1b230*/  IADD3 R109, P0, R12, 0x4060, RZ ;  /* 0x000040600c6d7810 */ /* 0x000fe20007f1e0ff */
[--C-:B------:R-:W-:Y:S01]  /*1b240*/  IMAD.X R29, RZ, RZ, R13.reuse, P2 ;  /* 0x000000ffff1d7224 */ /* 0x100fe200010e060d */
[----:B------:R-:W-:Y:S02]  /*1b250*/  LOP3.LUT R12, R15, R12, RZ, 0x3c, !PT ;  /* 0x0000000c0f0c7212 */ /* 0x000fe400078e3cff */
[----:B------:R-:W-:Y:S01]  /*1b260*/  LOP3.LUT R14, R39, 0x380, RZ, 0xc0, !PT ;  /* 0x00000380270e7812 */ /* 0x000fe200078ec0ff */
[----:B------:R-:W-:Y:S01]  /*1b270*/  IMAD.X R33, RZ, RZ, R13, P0 ;  /* 0x000000ffff217224 */ /* 0x000fe200000e060d */
[----:B------:R-:W-:-:S02]  /*1b280*/  LOP3.LUT R15, R26, 0x380, RZ, 0xc0, !PT ;  /* 0x000003801a0f7812 */ /* 0x000fc400078ec0ff */
[----:B------:R-:W-:Y:S02]  /*1b290*/  LOP3.LUT R10, R37, 0x380, RZ, 0xc0, !PT ;  /* 0x00000380250a7812 */ /* 0x000fe400078ec0ff */
[----:B------:R-:W-:Y:S02]  /*1b2a0*/  SHF.R.U64 R4, R4, 0x3, RZ ;  /* 0x0000000304047819 */ /* 0x000fe400000012ff */
[----:B------:R-:W-:Y:S02]  /*1b2b0*/  SHF.R.U64 R14, R14, 0x3, RZ ;  /* 0x000000030e0e7819 */ /* 0x000fe400000012ff */
[----:B------:R-:W-:Y:S02]  /*1b2c0*/  SHF.R.U64 R15, R15, 0x3, RZ ;  /* 0x000000030f0f7819 */ /* 0x000fe400000012ff */
[----:B------:R-:W-:Y:S02]  /*1b2d0*/  SHF.R.U64 R10, R10, 0x3, RZ ;  /* 0x000000030a0a7819 */ /* 0x000fe400000012ff */
[----:B------:R-:W-:-:S02]  /*1b2e0*/  LOP3.LUT R8, R4, R35, RZ, 0x3c, !PT ;  /* 0x0000002304087212 */ /* 0x000fc400078e3cff */
[----:B------:R-:W-:Y:S02]  /*1b2f0*/  LOP3.LUT R4, R105, 0x380, RZ, 0xc0, !PT ;  /* 0x0000038069047812 */ /* 0x000fe400078ec0ff */
[----:B------:R-:W-:Y:S02]  /*1b300*/  LOP3.LUT R30, R107, 0x380, RZ, 0xc0, !PT ;  /* 0x000003806b1e7812 */ /* 0x000fe400078ec0ff */
[-C--:B------:R-:W-:Y:S02]  /*1b310*/  IADD3.X R25, RZ, R13.reuse, RZ, P4, !PT ;  /* 0x0000000dff197210 */ /* 0x080fe400027fe4ff */
[----:B------:R-:W-:Y:S02]  /*1b320*/  IADD3.X R31, RZ, R13, RZ, P1, !PT ;  /* 0x0000000dff1f7210 */ /* 0x000fe40000ffe4ff */
[----:B------:R-:W-:Y:S02]  /*1b330*/  LOP3.LUT R24, R14, R39, RZ, 0x3c, !PT ;  /* 0x000000270e187212 */ /* 0x000fe400078e3cff */
[----:B------:R-:W-:-:S02]  /*1b340*/  LOP3.LUT R26, R15, R26, RZ, 0x3c, !PT ;  /* 0x0000001a0f1a7212 */ /* 0x000fc400078e3cff */
[----:B------:R-:W-:Y:S02]  /*1b350*/  MOV R34, R12 ;  /* 0x0000000c00227202 */ /* 0x000fe40000000f00 */
[----:B------:R-:W-:Y:S02]  /*1b360*/  LOP3.LUT R32, R109, 0x380, RZ, 0xc0, !PT ;  /* 0x000003806d207812 */ /* 0x000fe400078ec0ff */
[----:B------:R-:W-:Y:S02]  /*1b370*/  LOP3.LUT R10, R10, R37, RZ, 0x3c, !PT ;  /* 0x000000250a0a7212 */ /* 0x000fe400078e3cff */
[----:B------:R-:W-:Y:S02]  /*1b380*/  F2FP.F16.F32.PACK_AB R12, R21, R20 ;  /* 0x00000014150c723e */ /* 0x000fe400000000ff */
[----:B------:R-:W-:Y:S02]  /*1b390*/  F2FP.F16.F32.PACK_AB R13, R97, R96 ;  /* 0x00000060610d723e */ /* 0x000fe400000000ff */
[----:B------:R-:W-:-:S02]  /*1b3a0*/  F2FP.F16.F32.PACK_AB R14, R89, R88 ;  /* 0x00000058590e723e */ /* 0x000fc400000000ff */
[----:B------:R-:W-:Y:S02]  /*1b3b0*/  F2FP.F16.F32.PACK_AB R15, R99, R98 ;  /* 0x00000062630f723e */ /* 0x000fe400000000ff */
[----:B------:R-:W-:Y:S02]  /*1b3c0*/  SHF.R.U64 R4, R4, 0x3, RZ ;  /* 0x0000000304047819 */ /* 0x000fe400000012ff */
[----:B------:R-:W-:Y:S01]  /*1b3d0*/  SHF.R.U64 R30, R30, 0x3, RZ ;  /* 0x000000031e1e7819 */ /* 0x000fe200000012ff */
[----:B------:R0:W-:Y:S01]  /*1b3e0*/  STSM.16.M88.4 [R34], R12 ;  /* 0x0000000c22007844 */ /* 0x0001e20000000200 */
[----:B------:R-:W-:Y:S02]  /*1b3f0*/  SHF.R.U64 R32, R32, 0x3, RZ ;  /* 0x0000000320207819 */ /* 0x000fe400000012ff */
[----:B------:R-:W-:Y:S02]  /*1b400*/  MOV R37, R8 ;  /* 0x0000000800257202 */ /* 0x000fe40000000f00 */
[----:B------:R-:W-:-:S02]  /*1b410*/  MOV R38, R10 ;  /* 0x0000000a00267202 */ /* 0x000fc40000000f00 */
[----:B-1----:R-:W-:Y:S02]  /*1b420*/  LOP3.LUT R28, R4, R105, RZ, 0x3c, !PT ;  /* 0x00000069041c7212 */ /* 0x002fe400078e3cff */
[----:B------:R-:W-:Y:S02]  /*1b430*/  F2FP.F16.F32.PACK_AB R8, R91, R90 ;  /* 0x0000005a5b08723e */ /* 0x000fe400000000ff */
[----:B------:R-:W-:Y:S02]  /*1b440*/  F2FP.F16.F32.PACK_AB R9, R101, R100 ;  /* 0x000000646509723e */ /* 0x000fe400000000ff */
[----:B------:R-:W-:Y:S02]  /*1b450*/  F2FP.F16.F32.PACK_AB R10, R93, R92 ;  /* 0x0000005c5d0a723e */ /* 0x000fe400000000ff */
[----:B------:R-:W-:Y:S02]  /*1b460*/  F2FP.F16.F32.PACK_AB R11, R103, R102 ;  /* 0x00000066670b723e */ /* 0x000fe400000000ff */
[----:B------:R-:W-:-:S02]  /*1b470*/  LOP3.LUT R30, R30, R107, RZ, 0x3c, !PT ;  /* 0x0000006b1e1e7212 */ /* 0x000fc400078e3cff */
[----:B------:R-:W-:Y:S01]  /*1b480*/  MOV R39, R24 ;  /* 0x0000001800277202 */ /* 0x000fe20000000f00 */
[----:B------:R-:W-:Y:S01]  /*1b490*/  STSM.16.M88.4 [R37], R8 ;  /* 0x0000000825007844 */ /* 0x000fe20000000200 */
[----:B------:R-:W-:Y:S02]  /*1b4a0*/  MOV R4, R26 ;  /* 0x0000001a00047202 */ /* 0x000fe40000000f00 */
[----:B0-----:R-:W-:Y:S02]  /*1b4b0*/  F2FP.F16.F32.PACK_AB R12, R41, R40 ;  /* 0x00000028290c723e */ /* 0x001fe400000000ff */
[----:B------:R-:W-:Y:S02]  /*1b4c0*/  F2FP.F16.F32.PACK_AB R13, R43, R42 ;  /* 0x0000002a2b0d723e */ /* 0x000fe400000000ff */
[----:B------:R-:W-:Y:S02]  /*1b4d0*/  F2FP.F16.F32.PACK_AB R14, R45, R44 ;  /* 0x0000002c2d0e723e */ /* 0x000fe400000000ff */
[----:B------:R-:W-:-:S02]  /*1b4e0*/  F2FP.F16.F32.PACK_AB R15, R47, R46 ;  /* 0x0000002e2f0f723e */ /* 0x000fc400000000ff */
[----:B------:R-:W-:Y:S02]  /*1b4f0*/  LOP3.LUT R32, R32, R109, RZ, 0x3c, !PT ;  /* 0x0000006d20207212 */ /* 0x000fe400078e3cff */
[----:B------:R-:W-:Y:S01]  /*1b500*/  F2FP.F16.F32.PACK_AB R24, R49, R48 ;  /* 0x000000303118723e */ /* 0x000fe200000000ff */
[----:B------:R-:W-:Y:S01]  /*1b510*/  STSM.16.M88.4 [R38], R12 ;  /* 0x0000000c26007844 */ /* 0x000fe20000000200 */
[----:B------:R-:W-:Y:S02]  /*1b520*/  F2FP.F16.F32.PACK_AB R25, R51, R50 ;  /* 0x000000323319723e */ /* 0x000fe400000000ff */
[----:B------:R-:W-:Y:S02]  /*1b530*/  F2FP.F16.F32.PACK_AB R26, R53, R52 ;  /* 0x00000034351a723e */ /* 0x000fe400000000ff */
[----:B------:R-:W-:Y:S02]  /*1b540*/  F2FP.F16.F32.PACK_AB R27, R55, R54 ;  /* 0x00000036371b723e */ /* 0x000fe400000000ff */
[----:B------:R-:W-:-:S02]  /*1b550*/  MOV R104, R28 ;  /* 0x0000001c00687202 */ /* 0x000fc40000000f00 */
[----:B------:R-:W-:Y:S01]  /*1b560*/  MOV R106, R30 ;  /* 0x0000001e006a7202 */ /* 0x000fe20000000f00 */
[----:B------:R0:W-:Y:S01]  /*1b570*/  STSM.16.M88.4 [R39], R24 ;  /* 0x0000001827007844 */ /* 0x0001e20000000200 */
[----:B------:R-:W-:Y:S02]  /*1b580*/  F2FP.F16.F32.PACK_AB R28, R57, R56 ;  /* 0x00000038391c723e */ /* 0x000fe400000000ff */
[----:B------:R-:W-:Y:S02]  /*1b590*/  F2FP.F16.F32.PACK_AB R29, R59, R58 ;  /* 0x0000003a3b1d723e */ /* 0x000fe400000000ff */
[----:B------:R-:W-:Y:S02]  /*1b5a0*/  F2FP.F16.F32.PACK_AB R30, R61, R60 ;  /* 0x0000003c3d1e723e */ /* 0x000fe400000000ff */
[----:B------:R-:W-:Y:S02]  /*1b5b0*/  F2FP.F16.F32.PACK_AB R31, R63, R62 ;  /* 0x0000003e3f1f723e */ /* 0x000fe400000000ff */
[----:B------:R-:W-:-:S02]  /*1b5c0*/  MOV R105, R32 ;  /* 0x0000002000697202 */ /* 0x000fc40000000f00 */
[----:B------:R-:W-:Y:S01]  /*1b5d0*/  F2FP.F16.F32.PACK_AB R32, R65, R64 ;  /* 0x000000404120723e */ /* 0x000fe200000000ff */
[----:B------:R1:W-:Y:S01]  /*1b5e0*/  STSM.16.M88.4 [R4], R28 ;  /* 0x0000001c04007844 */ /* 0x0003e20000000200 */
[----:B------:R-:W-:Y:S02]  /*1b5f0*/  F2FP.F16.F32.PACK_AB R33, R67, R66 ;  /* 0x000000424321723e */ /* 0x000fe400000000ff */
[----:B------:R-:W-:Y:S01]  /*1b600*/  F2FP.F16.F32.PACK_AB R34, R69, R68 ;  /* 0x000000444522723e */ /* 0x000fe200000000ff */
[----:B0-----:R-:W0:Y:S01]  /*1b610*/  LDC.64 R26, c[0x0][0xba8] ;  /* 0x0002ea00ff1a7b82 */ /* 0x001e220000000a00 */
[----:B------:R-:W-:Y:S02]  /*1b620*/  F2FP.F16.F32.PACK_AB R35, R71, R70 ;  /* 0x000000464723723e */ /* 0x000fe400000000ff */
[----:B------:R-:W-:Y:S02]  /*1b630*/  F2FP.F16.F32.PACK_AB R37, R75, R74 ;  /* 0x0000004a4b25723e */ /* 0x000fe400000000ff */
[----:B------:R-:W-:Y:S01]  /*1b640*/  F2FP.F16.F32.PACK_AB R38, R77, R76 ;  /* 0x0000004c4d26723e */ /* 0x000fe200000000ff */
[----:B------:R-:W-:Y:S01]  /*1b650*/  STSM.16.M88.4 [R104], R32 ;  /* 0x0000002068007844 */ /* 0x000fe20000000200 */
[----:B------:R-:W-:-:S02]  /*1b660*/  F2FP.F16.F32.PACK_AB R39, R79, R78 ;  /* 0x0000004e4f27723e */ /* 0x000fc400000000ff */
[----:B------:R-:W-:Y:S02]  /*1b670*/  F2FP.F16.F32.PACK_AB R8, R81, R80 ;  /* 0x000000505108723e */ /* 0x000fe400000000ff */
[----:B------:R-:W-:Y:S01]  /*1b680*/  F2FP.F16.F32.PACK_AB R9, R83, R82 ;  /* 0x000000525309723e */ /* 0x000fe200000000ff */
[----:B------:R-:W-:Y:S01]  /*1b690*/  STSM.16.M88.4 [R106], R36 ;  /* 0x000000246a007844 */ /* 0x000fe20000000200 */
[----:B------:R-:W-:Y:S01]  /*1b6a0*/  F2FP.F16.F32.PACK_AB R10, R85, R84 ;  /* 0x00000054550a723e */ /* 0x000fe200000000ff */
[----:B-1----:R-:W-:Y:S01]  /*1b6b0*/  IMAD.MOV.U32 R4, RZ, RZ, RZ ;  /* 0x000000ffff047224 */ /* 0x002fe200078e00ff */
[----:B------:R-:W-:Y:S02]  /*1b6c0*/  F2FP.F16.F32.PACK_AB R11, R87, R86 ;  /* 0x00000056570b723e */ /* 0x000fe400000000ff */
[----:B------:R-:W-:Y:S02]  /*1b6d0*/  ISETP.NE.U32.AND P0, PT, RZ, UR6, PT ;  /* 0x00000006ff007c0c */ /* 0x000fe4000bf05070 */
[----:B------:R-:W-:Y:S01]  /*1b6e0*/  IADD3 R12, P1, R203, UR6, RZ ;  /* 0x00000006cb0c7c10 */ /* 0x000fe2000ff3e0ff */
[----:B------:R1:W-:Y:S01]  /*1b6f0*/  STSM.16.M88.4 [R105], R8 ;  /* 0x0000000869007844 */ /* 0x0003e20000000200 */
[----:B------:R-:W-:Y:S01]  /*1b700*/  BAR.SYNC.DEFER_BLOCKING 0x1, 0x100 ;  /* 0x0044000000007b1d */ /* 0x000fe20000010000 */
[----:B------:R-:W-:-:S02]  /*1b710*/  ISETP.NE.AND.EX P0, PT, RZ, UR7, PT, P0 ;  /* 0x00000007ff007c0c */ /* 0x000fc4000bf05300 */
[----:B------:R-:W-:Y:S01]  /*1b720*/  IADD3.X R13, R204, UR7, RZ, P1, !PT ;  /* 0x00000007cc0d7c10 */ /* 0x000fe20008ffe4ff */
[----:B------:R-:W-:-:S04]  /*1b730*/  IMAD.MOV.U32 R30, RZ, RZ, 0x9b8 ;  /* 0x000009b8ff1e7424 */ /* 0x000fc800078e00ff */
[----:B-1----:R-:W1:Y:S06]  /*1b740*/  LDC R105, c[0x0][0xbe8] ;  /* 0x0002fa00ff697b82 */ /* 0x002e6c0000000800 */
[----:B------:R-:W3:Y:S01]  /*1b750*/  @P0 LDG.E R4, desc[UR60][R12.64] ;  /* 0x0000003c0c040981 */ /* 0x000ee2000c1e1900 */
[----:B------:R-:W-:-:S04]  /*1b760*/  ISETP.NE.U32.AND P1, PT, RZ, UR4, PT ;  /* 0x00000004ff007c0c */ /* 0x000fc8000bf25070 */
[----:B------:R-:W-:-:S13]  /*1b770*/  ISETP.NE.AND.EX P1, PT, RZ, UR5, PT, P1 ;  /* 0x00000005ff007c0c */ /* 0x000fda000bf25310 */
[----:B------:R-:W-:Y:S01]  /*1b780*/  @P1 IADD3 R8, P2, R203, UR4, RZ ;  /* 0x00000004cb081c10 */ /* 0x000fe2000ff5e0ff */
[----:B------:R-:W-:Y:S02]  /*1b790*/  ULDC UR4, c[0x0][0xa88] ;  /* 0x0002a20000047ab9 */ /* 0x000fe40000000800 */
[----:B------:R-:W-:Y:S01]  /*1b7a0*/  MOV R104, UR4 ;  /* 0x0000000400687c02 */ /* 0x000fe20008000f00 */
[----:B------:R-:W-:Y:S01]  /*1b7b0*/  ULDC UR4, c[0x0][0xad4] ;  /* 0x0002b50000047ab9 */ /* 0x000fe20000000800 */
[----:B------:R-:W-:Y:S02]  /*1b7c0*/  @P1 IADD3.X R9, R204, UR5, RZ, P2, !PT ;  /* 0x00000005cc091c10 */ /* 0x000fe400097fe4ff */
[----:B------:R-:W-:Y:S02]  /*1b7d0*/  ISETP.NE.AND P2, PT, R201, RZ, PT ;  /* 0x000000ffc900720c */ /* 0x000fe40003f45270 */
[----:B-1----:R-:W-:Y:S01]  /*1b7e0*/  ISETP.NE.AND P4, PT, R105, 0x1, PT ;  /* 0x000000016900780c */ /* 0x002fe20003f85270 */
[----:B------:R1:W5:Y:S01]  /*1b7f0*/  @P1 LDG.E R104, desc[UR60][R8.64] ;  /* 0x0000003c08681981 */ /* 0x000362000c1e1900 */
[----:B------:R-:W-:Y:S01]  /*1b800*/  SEL R201, R201, UR4, P2 ;  /* 0x00000004c9c97c07 */ /* 0x000fe20009000000 */
[----:B------:R-:W-:Y:S01]  /*1b810*/  IMAD.IADD R28, R191, 0x1, R186 ;  /* 0x00000001bf1c7824 */ /* 0x000fe200078e02ba */
[----:B------:R-:W-:-:S02]  /*1b820*/  ISETP.NE.U32.AND P2, PT, RZ, UR6, PT ;  /* 0x00000006ff007c0c */ /* 0x000fc4000bf45070 */
[----:B------:R-:W-:Y:S02]  /*1b830*/  ISETP.GT.AND P3, PT, R201, 0x1, PT ;  /* 0x00000001c900780c */ /* 0x000fe40003f64270 */
[----:B------:R-:W-:Y:S02]  /*1b840*/  ISETP.NE.AND.EX P2, PT, RZ, UR7, PT, P2 ;  /* 0x00000007ff007c0c */ /* 0x000fe4000bf45320 */
[----:B------:R-:W-:Y:S02]  /*1b850*/  SEL R30, R30, 0x978, P3 ;  /* 0x000009781e1e7807 */ /* 0x000fe40001800000 */
[----:B------:R-:W-:Y:S01]  /*1b860*/  SEL R202, R202, RZ, !P2 ;  /* 0x000000ffcaca7207 */ /* 0x000fe20005000000 */
[----:B------:R-:W4:Y:S01]  /*1b870*/  @P4 LDC R33, c[0x0][0xbec] ;  /* 0x0002fb00ff214b82 */ /* 0x000f220000000800 */
[----:B------:R-:W-:Y:S02]  /*1b880*/  SEL R223, R223, RZ, !P2 ;  /* 0x000000ffdfdf7207 */ /* 0x000fe40005000000 */
[----:B------:R-:W-:-:S05]  /*1b890*/  SEL R29, R207, RZ, P3 ;  /* 0x000000ffcf1d7207 */ /* 0x000fca0001800000 */
[----:B------:R-:W2:Y:S08]  /*1b8a0*/  LDC.64 R10, c[0x0][R30+0x220] ;  /* 0x000088001e0a7b82 */ /* 0x000eb00000000a00 */
[----:B------:R-:W4:Y:S08]  /*1b8b0*/  LDC.64 R14, c[0x0][R30+0x218] ;  /* 0x000086001e0e7b82 */ /* 0x000f300000000a00 */
[----:B------:R-:W4:Y:S08]  /*1b8c0*/  LDC.64 R24, c[0x0][R30+0x228] ;  /* 0x00008a001e187b82 */ /* 0x000f300000000a00 */
[----:B-1----:R-:W1:Y:S08]  /*1b8d0*/  LDC.64 R8, c[0x0][R30+0x210] ;  /* 0x000084001e087b82 */ /* 0x002e700000000a00 */
[----:B------:R-:W1:Y:S08]  /*1b8e0*/  @P4 LDC R35, c[0x0][0xbf0] ;  /* 0x0002fc00ff234b82 */ /* 0x000e700000000800 */
[----:B0-----:R-:W0:Y:S01]  /*1b8f0*/  @!P3 LDC R26, c[0x0][0xb50] ;  /* 0x0002d400ff1abb82 */ /* 0x001e220000000800 */
[----:B--2---:R-:W-:-:S07]  /*1b900*/  IMAD R11, R11, R202, RZ ;  /* 0x000000ca0b0b7224 */ /* 0x004fce00078e02ff */
[----:B------:R-:W2:Y:S01]  /*1b910*/  @!P3 LDC R27, c[0x0][0xb54] ;  /* 0x0002d500ff1bbb82 */ /* 0x000ea20000000800 */
[C---:B------:R-:W-:Y:S02]  /*1b920*/  IMAD R223, R10.reuse, R223, R11 ;  /* 0x000000df0adf7224 */ /* 0x040fe400078e020b */
[----:B------:R-:W-:-:S04]  /*1b930*/  IMAD.WIDE.U32 R10, R10, R202, RZ ;  /* 0x000000ca0a0a7225 */ /* 0x000fc800078e00ff */
[-C--:B----4-:R-:W-:Y:S02]  /*1b940*/  IMAD R31, R15, R165.reuse, RZ ;  /* 0x000000a50f1f7224 */ /* 0x090fe400078e02ff */
[----:B------:R-:W-:-:S04]  /*1b950*/  IMAD.WIDE.U32 R14, R14, R165, RZ ;  /* 0x000000a50e0e7225 */ /* 0x000fc800078e00ff */
[----:B------:R-:W-:Y:S01]  /*1b960*/  IMAD.IADD R223, R11, 0x1, R223 ;  /* 0x000000010bdf7824 */ /* 0x000fe200078e02df */
[----:B------:R-:W-:Y:S01]  /*1b970*/  IADD3 R15, R15, R31, RZ ;  /* 0x0000001f0f0f7210 */ /* 0x000fe20007ffe0ff */
[----:B------:R-:W-:Y:S02]  /*1b980*/  IMAD.MOV.U32 R11, RZ, RZ, R28 ;  /* 0x000000ffff0b7224 */ /* 0x000fe400078e001c */
[-C--:B------:R-:W-:Y:S02]  /*1b990*/  IMAD R31, R25, R29.reuse, RZ ;  /* 0x0000001d191f7224 */ /* 0x080fe400078e02ff */
[----:B------:R-:W-:-:S04]  /*1b9a0*/  IMAD.WIDE.U32 R24, R24, R29, RZ ;  /* 0x0000001d18187225 */ /* 0x000fc800078e00ff */
[----:B------:R-:W-:Y:S01]  /*1b9b0*/  IMAD.IADD R31, R25, 0x1, R31 ;  /* 0x00000001191f7824 */ /* 0x000fe200078e021f */
[--C-:B---3--:R-:W-:Y:S01]  /*1b9c0*/  IADD3 R14, P2, P5, R10, R14, R4.reuse ;  /* 0x0000000e0a0e7210 */ /* 0x108fe20007d5e004 */
[----:B------:R-:W-:Y:S01]  /*1b9d0*/  @P4 IMAD.HI.U32 R10, R28, R33, RZ ;  /* 0x000000211c0a4227 */ /* 0x000fe200078e00ff */
[----:B------:R-:W-:-:S04]  /*1b9e0*/  SHF.R.S32.HI R106, RZ, 0x1f, R4 ;  /* 0x0000001fff6a7819 */ /* 0x000fc80000011404 */
[----:B-1----:R-:W-:Y:S02]  /*1b9f0*/  @P4 SHF.R.U32.HI R11, RZ, R35, R10 ;  /* 0x00000023ff0b4219 */ /* 0x002fe4000001160a */
[----:B------:R-:W-:Y:S02]  /*1ba00*/  IADD3.X R15, R223, R15, R106, P2, P5 ;  /* 0x0000000fdf0f7210 */ /* 0x000fe400017ea46a */
[C---:B------:R-:W-:Y:S02]  /*1ba10*/  IADD3 R29, -R11.reuse, RZ, RZ ;  /* 0x000000ff0b1d7210 */ /* 0x040fe40007ffe1ff */
        /* <DEDUP_REMOVED lines=10> */
[----:B--2---:R-:W-:Y:S01]  /*1bac0*/  LEA.HI.X R27, R24, R27, R8, 0x2, P2 ;  /* 0x0000001b181b7211 */ /* 0x004fe200010f1408 */
[----:B------:R-:W-:Y:S06]  /*1bad0*/  @P1 BRA `(.L_x_2876) ;  /* 0x0000000000101947 */ /* 0x000fec0003800000 */
[----:B------:R-:W-:Y:S05]  /*1bae0*/  @!P0 BRA `(.L_x_2876) ;  /* 0x00000000000c8947 */ /* 0x000fea0003800000 */
[----:B------:R-:W2:Y:S04]  /*1baf0*/  LDG.E R9, desc[UR60][R12.64] ;  /* 0x0000003c0c097981 */ /* 0x000ea8000c1e1900 */
[----:B-----5:R-:W2:Y:S02]  /*1bb00*/  LDG.E R104, desc[UR60][R12.64+0x4] ;  /* 0x0000043c0c687981 */ /* 0x020ea4000c1e1900 */
[----:B--2---:R-:W-:-:S07]  /*1bb10*/  IADD3 R104, -R9, R104, RZ ;  /* 0x0000006809687210 */ /* 0x004fce0007ffe1ff */
.L_x_2876:
[----:B------:R-:W2:Y:S01]  /*1bb20*/  LDL R12, [R1+0x58] ;  /* 0x00005800010c7983 */ /* 0x000ea20000100800 */
[----:B-----5:R-:W-:Y:S01]  /*1bb30*/  IMAD R104, R104, R105, RZ ;  /* 0x0000006968687224 */ /* 0x020fe200078e02ff */
[----:B------:R-:W-:Y:S02]  /*1bb40*/  LOP3.LUT P0, RZ, R227, 0x3, RZ, 0xc0, !PT ;  /* 0x00000003e3ff7812 */ /* 0x000fe4000780c0ff */
[----:B------:R-:W-:Y:S04]  /*1bb50*/  SHFL.IDX PT, R8, R26, RZ, 0x1c1f ;  /* 0x001c1fff1a087589 */ /* 0x000fe800000e0000 */
[----:B------:R-:W0:Y:S04]  /*1bb60*/  SHFL.IDX PT, R9, R27, RZ, 0x1c1f ;  /* 0x001c1fff1b097589 */ /* 0x000e2800000e0000 */
[----:B------:R-:W-:Y:S04]  /*1bb70*/  SHFL.IDX PT, R10, R26, 0x1, 0x1c1f ;  /* 0x003c1f001a0a7f89 */ /* 0x000fe800000e0000 */
[----:B------:R-:W1:Y:S01]  /*1bb80*/  SHFL.IDX PT, R11, R27, 0x1, 0x1c1f ;  /* 0x003c1f001b0b7f89 */ /* 0x000e6200000e0000 */
[----:B--2---:R-:W-:-:S04]  /*1bb90*/  IMAD.IADD R13, R12, 0x1, R186 ;  /* 0x000000010c0d7824 */ /* 0x004fc800078e02ba */
        /* <DEDUP_REMOVED lines=11> */
[----:B------:R-:W-:Y:S01]  /*1bc50*/  IADD3 R13, P6, R72, 0x1000, RZ ;  /* 0x00001000480d7810 */ /* 0x000fe20007fde0ff */
[----:B------:R-:W-:Y:S01]  /*1bc60*/  IMAD.WIDE.U32 R20, R4, UR4, RZ ;  /* 0x0000000404147c25 */ /* 0x000fe2000f8e00ff */
[C---:B------:R-:W-:Y:S02]  /*1bc70*/  IADD3 R25, P5, R72.reuse, 0x2000, RZ ;  /* 0x0000200048197810 */ /* 0x040fe40007fbe0ff */
[----:B------:R-:W-:Y:S02]  /*1bc80*/  LOP3.LUT R12, R13, 0x380, RZ, 0xc0, !PT ;  /* 0x000003800d0c7812 */ /* 0x000fe400078ec0ff */
[----:B------:R-:W-:Y:S02]  /*1bc90*/  IADD3 R29, P3, R72, 0x3000, RZ ;  /* 0x00003000481d7810 */ /* 0x000fe40007f7e0ff */
[----:B------:R-:W-:Y:S02]  /*1bca0*/  SHF.R.U64 R12, R12, 0x3, RZ ;  /* 0x000000030c0c7819 */ /* 0x000fe400000012ff */
[----:B------:R-:W-:-:S02]  /*1bcb0*/  IADD3 R33, P2, R72, 0x4000, RZ ;  /* 0x0000400048217810 */ /* 0x000fc40007f5e0ff */
        /* <DEDUP_REMOVED lines=16> */
[----:B------:R-:W-:Y:S01]  /*1bdc0*/  LOP3.LUT R36, R37, 0x380, RZ, 0xc0, !PT ;  /* 0x0000038025247812 */ /* 0x000fe200078ec0ff */
[----:B------:R-:W5:Y:S01]  /*1bdd0*/  LD.E.128 R44, desc[UR60][R44.64] ;  /* 0x0000003c2c2c7980 */ /* 0x000f62000c101d00 */
[----:B------:R-:W-:Y:S01]  /*1bde0*/  IMAD.IADD R21, R21, 0x1, R3 ;  /* 0x0000000115157824 */ /* 0x000fe200078e0203 */
[----:B------:R-:W-:-:S02]  /*1bdf0*/  LEA R3, R200, R224, 0x5 ;  /* 0x000000e0c8037211 */ /* 0x000fc400078e28ff */
[----:B------:R-:W-:Y:S02]  /*1be00*/  LOP3.LUT R40, R41, 0x380, RZ, 0xc0, !PT ;  /* 0x0000038029287812 */ /* 0x000fe400078ec0ff */
[----:B------:R-:W-:Y:S01]  /*1be10*/  SHF.R.S32.HI R49, RZ, 0x1f, R202 ;  /* 0x0000001fff317819 */ /* 0x000fe200000114ca */
[----:B------:R-:W-:Y:S01]  /*1be20*/  IMAD.IADD R48, R186, 0x1, R3 ;  /* 0x00000001ba307824 */ /* 0x000fe200078e0203 */
[----:B------:R-:W-:Y:S01]  /*1be30*/  LOP3.LUT R9, R72, 0x380, RZ, 0xc0, !PT ;  /* 0x0000038048097812 */ /* 0x000fe200078ec0ff */
[----:B------:R-:W-:Y:S01]  /*1be40*/  IMAD.WIDE.U32 R20, R165, UR4, R20 ;  /* 0x00000004a5147c25 */ /* 0x000fe2000f8e0014 */
[----:B------:R-:W-:Y:S02]  /*1be50*/  SHF.R.U64 R24, R24, 0x3, RZ ;  /* 0x0000000318187819 */ /* 0x000fe400000012ff */
[----:B------:R-:W-:Y:S01]  /*1be60*/  SHF.R.U64 R28, R28, 0x3, RZ ;  /* 0x000000031c1c7819 */ /* 0x000fe200000012ff */
[----:B0-----:R-:W-:Y:S01]  /*1be70*/  @P4 IMAD.HI.U32 R0, R48, R51, RZ ;  /* 0x0000003330004227 */ /* 0x001fe200078e00ff */
[----:B------:R-:W-:-:S02]  /*1be80*/  SHF.R.U64 R32, R32, 0x3, RZ ;  /* 0x0000000320207819 */ /* 0x000fc400000012ff */
[----:B------:R-:W-:Y:S01]  /*1be90*/  SHF.R.U64 R36, R36, 0x3, RZ ;  /* 0x0000000324247819 */ /* 0x000fe200000012ff */
[----:B------:R-:W-:Y:S01]  /*1bea0*/  IMAD R21, R165, UR5, R21 ;  /* 0x00000005a5157c24 */ /* 0x000fe2000f8e0215 */
[----:B------:R-:W-:Y:S01]  /*1beb0*/  ULDC.64 UR4, c[0x0][0xaf0] ;  /* 0x0002bc0000047ab9 */ /* 0x000fe20000000a00 */
[----:B------:R-:W-:Y:S01]  /*1bec0*/  IMAD.MOV.U32 R3, RZ, RZ, R48 ;  /* 0x000000ffff037224 */ /* 0x000fe200078e0030 */
[----:B------:R-:W-:Y:S01]  /*1bed0*/  SHF.R.U64 R40, R40, 0x3, RZ ;  /* 0x0000000328287819 */ /* 0x000fe200000012ff */
[----:B------:R-:W-:Y:S01]  /*1bee0*/  IMAD R49, R49, UR4, RZ ;  /* 0x0000000431317c24 */ /* 0x000fe2000f8e02ff */
[----:B-1----:R-:W-:Y:S02]  /*1bef0*/  @P4 SHF.R.U32.HI R3, RZ, R53, R0 ;  /* 0x00000035ff034219 */ /* 0x002fe40000011600 */
[----:B------:R-:W-:Y:S01]  /*1bf00*/  SHF.R.U64 R9, R9, 0x3, RZ ;  /* 0x0000000309097819 */ /* 0x000fe200000012ff */
        /* <DEDUP_REMOVED lines=10> */
[----:B------:R-:W-:Y:S01]  /*1bfb0*/  IMAD.X R37, RZ, RZ, R73, P1 ;  /* 0x000000ffff257224 */ /* 0x000fe200008e0649 */
[----:B------:R-:W-:Y:S01]  /*1bfc0*/  SHF.R.S32.HI R0, RZ, 0x1f, R3 ;  /* 0x0000001fff007819 */ /* 0x000fe20000011403 */
[----:B------:R-:W5:Y:S01]  /*1bfd0*/  LD.E.128 R24, desc[UR60][R24.64] ;  /* 0x0000003c18187980 */ /* 0x000f62000c101d00 */
[----:B------:R-:W-:-:S02]  /*1bfe0*/  IADD3 R4, -R3, RZ, RZ ;  /* 0x000000ff03047210 */ /* 0x000fc40007ffe1ff */
[-C--:B------:R-:W-:Y:S02]  /*1bff0*/  IADD3.X R29, RZ, R73.reuse, RZ, P3, !PT ;  /* 0x00000049ff1d7210 */ /* 0x080fe40001ffe4ff */
[----:B------:R-:W-:Y:S01]  /*1c000*/  LOP3.LUT R72, R9, R72, RZ, 0x3c, !PT ;  /* 0x0000004809487212 */ /* 0x000fe200078e3cff */
[----:B------:R-:W-:Y:S01]  /*1c010*/  IMAD.IADD R21, R21, 0x1, R49 ;  /* 0x0000000115157824 */ /* 0x000fe200078e0231 */
[----:B------:R-:W-:Y:S01]  /*1c020*/  IADD3.X R41, RZ, R73, RZ, P0, !PT ;  /* 0x00000049ff297210 */ /* 0x000fe200007fe4ff */
[----:B------:R-:W-:Y:S01]  /*1c030*/  IMAD R0, R0, UR4, RZ ;  /* 0x0000000400007c24 */ /* 0x000fe2000f8e02ff */
[----:B------:R-:W5:Y:S01]  /*1c040*/  LD.E.128 R28, desc[UR60][R28.64] ;  /* 0x0000003c1c1c7980 */ /* 0x000f62000c101d00 */
[----:B------:R-:W-:-:S03]  /*1c050*/  IMAD R105, R105, R4, R48 ;  /* 0x0000000469697224 */ /* 0x000fc600078e0230 */
[----:B------:R0:W5:Y:S01]  /*1c060*/  LD.E.128 R8, desc[UR60][R72.64] ;  /* 0x0000003c48087980 */ /* 0x000162000c101d00 */
[----:B------:R-:W-:-:S03]  /*1c070*/  IMAD R49, R3, UR5, R0 ;  /* 0x0000000503317c24 */ /* 0x000fc6000f8e0200 */
[----:B------:R-:W5:Y:S01]  /*1c080*/  LD.E.128 R32, desc[UR60][R32.64] ;  /* 0x0000003c20207980 */ /* 0x000f62000c101d00 */
[----:B------:R-:W-:-:S03]  /*1c090*/  IMAD.WIDE.U32 R20, R3, UR4, R20 ;  /* 0x0000000403147c25 */ /* 0x000fc6000f8e0014 */
[----:B------:R-:W5:Y:S01]  /*1c0a0*/  LD.E.128 R36, desc[UR60][R36.64] ;  /* 0x0000003c24247980 */ /* 0x000f62000c101d00 */
[----:B------:R-:W-:Y:S01]  /*1c0b0*/  SHF.R.S32.HI R0, RZ, 0x1f, R105 ;  /* 0x0000001fff007819 */ /* 0x000fe20000011469 */
[----:B------:R-:W-:Y:S02]  /*1c0c0*/  ULDC.64 UR4, c[0x0][0xad8] ;  /* 0x0002b60000047ab9 */ /* 0x000fe40000000a00 */
        /* <DEDUP_REMOVED lines=39> */
.L_x_2879:
[----:B------:R-:W-:Y:S05]  /*1c340*/  BSYNC B1 ;  /* 0x0000000000017941 */ /* 0x000fea0003800000 */
.L_x_2878:
        /* <DEDUP_REMOVED lines=13> */
.L_x_2881:
[----:B------:R-:W-:Y:S05]  /*1c420*/  BSYNC B1 ;  /* 0x0000000000017941 */ /* 0x000fea0003800000 */
.L_x_2880:
        /* <DEDUP_REMOVED lines=13> */
.L_x_2883:
[----:B------:R-:W-:Y:S05]  /*1c500*/  BSYNC B1 ;  /* 0x0000000000017941 */ /* 0x000fea0003800000 */
.L_x_2882:
        /* <DEDUP_REMOVED lines=16> */
.L_x_2877:
[----:B------:R-:W-:Y:S01]  /*1c610*/  ULDC.64 UR4, c[0x0][0xb08] ;  /* 0x0002c20000047ab9 */ /* 0x000fe20000000a00 */
[----:B------:R-:W1:Y:S01]  /*1c620*/  @P4 LDC R15, c[0x0][0xbec] ;  /* 0x0002fb00ff0f4b82 */ /* 0x000e620000000800 */
[----:B0-----:R-:W-:Y:S01]  /*1c630*/  IMAD R3, R106, UR4, RZ ;  /* 0x000000046a037c24 */ /* 0x001fe2000f8e02ff */
[----:B------:R-:W-:Y:S01]  /*1c640*/  ULDC.64 UR6, c[0x0][0xb30] ;  /* 0x0002cc0000067ab9 */ /* 0x000fe20000000a00 */
[C---:B------:R-:W-:Y:S01]  /*1c650*/  IMAD.WIDE.U32 R8, R4.reuse, UR4, RZ ;  /* 0x0000000404087c25 */ /* 0x040fe2000f8e00ff */
[----:B------:R-:W-:Y:S01]  /*1c660*/  ISETP.GE.AND P0, PT, R13, R104, PT ;  /* 0x000000680d00720c */ /* 0x000fe20003f06270 */
[----:B------:R-:W-:Y:S01]  /*1c670*/  BSSY B1, `(.L_x_2885) ;  /* 0x0000076000017945 */ /* 0x000fe20003800000 */
[----:B------:R-:W-:Y:S01]  /*1c680*/  SHF.R.S32.HI R25, RZ, 0x1f, R208 ;  /* 0x0000001fff197819 */ /* 0x000fe200000114d0 */
[----:B------:R-:W-:Y:S01]  /*1c690*/  IMAD R3, R4, UR5, R3 ;  /* 0x0000000504037c24 */ /* 0x000fe2000f8e0203 */
[----:B------:R-:W0:Y:S01]  /*1c6a0*/  @P4 LDC R0, c[0x0][0xbf0] ;  /* 0x0002fc00ff004b82 */ /* 0x000e220000000800 */
[----:B------:R-:W-:Y:S01]  /*1c6b0*/  ULDC.64 UR4, c[0x0][0xb38] ;  /* 0x0002ce0000047ab9 */ /* 0x000fe20000000a00 */
[----:B------:R-:W-:-:S02]  /*1c6c0*/  SHF.R.S32.HI R29, RZ, 0x1f, R211 ;  /* 0x0000001fff1d7819 */ /* 0x000fc400000114d3 */
[----:B------:R-:W-:Y:S02]  /*1c6d0*/  IADD3 R9, R9, R3, RZ ;  /* 0x0000000309097210 */ /* 0x000fe40007ffe0ff */
[----:B------:R-:W-:Y:S02]  /*1c6e0*/  SHF.R.S32.HI R3, RZ, 0x1f, R202 ;  /* 0x0000001fff037819 */ /* 0x000fe400000114ca */
        /* <DEDUP_REMOVED lines=18> */
[----:B0-----:R-:W-:Y:S01]  /*1c810*/  @P4 SHF.R.U32.HI R3, RZ, R0, R15 ;  /* 0x00000000ff034219 */ /* 0x001fe2000001160f */
[----:B------:R-:W-:Y:S01]  /*1c820*/  IMAD.IADD R9, R9, 0x1, R11 ;  /* 0x0000000109097824 */ /* 0x000fe200078e020b */
[----:B------:R-:W-:-:S02]  /*1c830*/  SHF.R.S32.HI R26, RZ, 0x1f, R221 ;  /* 0x0000001fff1a7819 */ /* 0x000fc400000114dd */
[----:B------:R-:W-:Y:S01]  /*1c840*/  IADD3 R4, -R3, RZ, RZ ;  /* 0x000000ff03047210 */ /* 0x000fe20007ffe1ff */
[----:B------:R-:W-:Y:S01]  /*1c850*/  IMAD.WIDE.U32 R8, R207, UR4, R8 ;  /* 0x00000004cf087c25 */ /* 0x000fe2000f8e0008 */
[----:B------:R-:W-:Y:S02]  /*1c860*/  SHF.R.S32.HI R0, RZ, 0x1f, R3 ;  /* 0x0000001fff007819 */ /* 0x000fe40000011403 */
[----:B------:R-:W-:Y:S01]  /*1c870*/  SHF.R.S32.HI R27, RZ, 0x1f, R222 ;  /* 0x0000001fff1b7819 */ /* 0x000fe200000114de */
[----:B------:R-:W-:Y:S02]  /*1c880*/  IMAD R105, R105, R4, R28 ;  /* 0x0000000469697224 */ /* 0x000fe400078e021c */
        /* <DEDUP_REMOVED lines=11> */
[----:B------:R-:W-:Y:S01]  /*1c940*/  VIADD R4, R2, 0x2a820 ;  /* 0x0002a82002047836 */ /* 0x000fe20000000000 */
[----:B------:R-:W-:Y:S02]  /*1c950*/  IADD3 R3, R9, R3, RZ ;  /* 0x0000000309037210 */ /* 0x000fe40007ffe0ff */
[C---:B------:R-:W-:Y:S02]  /*1c960*/  LEA R0, P1, R8.reuse, UR4, 0x2 ;  /* 0x0000000408007c11 */ /* 0x040fe4000f8210ff */
[----:B------:R-:W-:Y:S02]  /*1c970*/  PRMT R4, RZ, 0x654, R4 ;  /* 0x00000654ff047816 */ /* 0x000fe40000000004 */
[----:B------:R-:W-:Y:S02]  /*1c980*/  LEA.HI.X R3, R8, UR5, R3, 0x2, P1 ;  /* 0x0000000508037c11 */ /* 0x000fe400088f1403 */
[----:B------:R0:W-:Y:S01]  /*1c990*/  SYNCS.ARRIVE.TRANS64.RED.A1T0 RZ, [R4+URZ], RZ ;  /* 0x000000ff04ff79a7 */ /* 0x0001e2000810043f */
[----:B------:R0:W1:Y:S04]  /*1c9a0*/  SHFL.IDX PT, R8, R0, RZ, 0x1c1f ;  /* 0x001c1fff00087589 */ /* 0x00006800000e0000 */
        /* <DEDUP_REMOVED lines=8> */
[----:B-12---:R-:W-:-:S04]  /*1ca30*/  @!P3 IMAD.WIDE R10, R190, 0x4, R8 ;  /* 0x00000004be0ab825 */ /* 0x006fc800078e0208 */
[-C--:B------:R-:W-:Y:S01]  /*1ca40*/  @!P1 LEA R12, P5, R222, R8.reuse, 0x2 ;  /* 0x00000008de0c9211 */ /* 0x080fe200078a10ff */
[----:B------:R1:W-:Y:S01]  /*1ca50*/  @!P3 ST.E.64 desc[UR60][R10.64], R20 ;  /* 0x000000140a00b985 */ /* 0x0003e2000c101b3c */
[----:B------:R-:W-:Y:S02]  /*1ca60*/  ISETP.GE.AND P3, PT, R220, UR4, PT ;  /* 0x00000004dc007c0c */ /* 0x000fe4000bf66270 */
[----:B------:R-:W-:Y:S02]  /*1ca70*/  @!P1 LEA.HI.X R13, R222, R9, R27, 0x2, P5 ;  /* 0x00000009de0d9211 */ /* 0x000fe400028f141b */
[----:B------:R-:W-:Y:S02]  /*1ca80*/  ISETP.GE.AND P5, PT, R218, UR4, PT ;  /* 0x00000004da007c0c */ /* 0x000fe4000bfa6270 */
[----:B-1----:R-:W-:-:S04]  /*1ca90*/  @!P2 LEA R10, P6, R208, R8, 0x2 ;  /* 0x00000008d00aa211 */ /* 0x002fc800078c10ff */
        /* <DEDUP_REMOVED lines=8> */
[CC--:B-1----:R-:W-:Y:S02]  /*1cb20*/  @!P3 LEA R10, P6, R220.reuse, R8.reuse, 0x2 ;  /* 0x00000008dc0ab211 */ /* 0x0c2fe400078c10ff */
[CC--:B--2---:R-:W-:Y:S02]  /*1cb30*/  @!P4 LEA R12, P0, R219.reuse, R8.reuse, 0x2 ;  /* 0x00000008db0cc211 */ /* 0x0c4fe400078010ff */
[-C--:B------:R-:W-:Y:S02]  /*1cb40*/  @!P3 LEA.HI.X R11, R220, R9.reuse, R38, 0x2, P6 ;  /* 0x00000009dc0bb211 */ /* 0x080fe400030f1426 */
[----:B------:R-:W-:Y:S02]  /*1cb50*/  @!P4 LEA.HI.X R13, R219, R9, R37, 0x2, P0 ;  /* 0x00000009db0dc211 */ /* 0x000fe400000f1425 */
[----:B------:R-:W-:Y:S01]  /*1cb60*/  ISETP.GE.AND P0, PT, R215, UR4, PT ;  /* 0x00000004d7007c0c */ /* 0x000fe2000bf06270 */
[----:B------:R1:W-:Y:S01]  /*1cb70*/  @!P3 ST.E.64 desc[UR60][R10.64], R40 ;  /* 0x000000280a00b985 */ /* 0x0003e2000c101b3c */
[----:B---3--:R-:W-:-:S02]  /*1cb80*/  @!P5 LEA R14, P6, R218, R8, 0x2 ;  /* 0x00000008da0ed211 */ /* 0x008fc400078c10ff */
[----:B------:R-:W-:Y:S01]  /*1cb90*/  ISETP.GE.AND P3, PT, R214, UR4, PT ;  /* 0x00000004d6007c0c */ /* 0x000fe2000bf66270 */
[----:B------:R2:W-:Y:S01]  /*1cba0*/  @!P4 ST.E.64 desc[UR60][R12.64], R44 ;  /* 0x0000002c0c00c985 */ /* 0x0005e2000c101b3c */
[----:B------:R-:W-:-:S05]  /*1cbb0*/  @!P5 LEA.HI.X R15, R218, R9, R36, 0x2, P6 ;  /* 0x00000009da0fd211 */ /* 0x000fca00030f1424 */
[----:B------:R3:W-:Y:S01]  /*1cbc0*/  @!P5 ST.E.64 desc[UR60][R14.64], R48 ;  /* 0x000000300e00d985 */ /* 0x0007e2000c101b3c */
[CC--:B-1----:R-:W-:Y:S02]  /*1cbd0*/  @!P2 LEA R10, P4, R217.reuse, R8.reuse, 0x2 ;  /* 0x00000008d90aa211 */ /* 0x0c2fe400078810ff */
[CC--:B--2---:R-:W-:Y:S02]  /*1cbe0*/  @!P1 LEA R12, P5, R216.reuse, R8.reuse, 0x2 ;  /* 0x00000008d80c9211 */ /* 0x0c4fe400078a10ff */
[-C--:B------:R-:W-:Y:S02]  /*1cbf0*/  @!P2 LEA.HI.X R11, R217, R9.reuse, R35, 0x2, P4 ;  /* 0x00000009d90ba211 */ /* 0x080fe400020f1423 */
[----:B------:R-:W-:Y:S02]  /*1cc00*/  ISETP.GE.AND P4, PT, R213, UR4, PT ;  /* 0x00000004d5007c0c */ /* 0x000fe4000bf86270 */
[----:B---3--:R-:W-:Y:S01]  /*1cc10*/  @!P0 LEA R14, P6, R215, R8, 0x2 ;  /* 0x00000008d70e8211 */ /* 0x008fe200078c10ff */
        /* <DEDUP_REMOVED lines=8> */
[----:B-1----:R-:W-:-:S04]  /*1cca0*/  @!P3 LEA R10, P5, R214, R8, 0x2 ;  /* 0x00000008d60ab211 */ /* 0x002fc800078a10ff */
[-C--:B------:R-:W-:Y:S02]  /*1ccb0*/  @!P3 LEA.HI.X R11, R214, R9.reuse, R32, 0x2, P5 ;  /* 0x00000009d60bb211 */ /* 0x080fe400028f1420 */
[----:B------:R-:W-:Y:S02]  /*1ccc0*/  ISETP.GE.AND P5, PT, R209, UR4, PT ;  /* 0x00000004d1007c0c */ /* 0x000fe4000bfa6270 */
[CC--:B--2---:R-:W-:Y:S01]  /*1ccd0*/  @!P4 LEA R12, P6, R213.reuse, R8.reuse, 0x2 ;  /* 0x00000008d50cc211 */ /* 0x0c4fe200078c10ff */
[----:B------:R1:W-:Y:S03]  /*1cce0*/  @!P3 ST.E.64 desc[UR60][R10.64], R64 ;  /* 0x000000400a00b985 */ /* 0x0003e6000c101b3c */
[----:B------:R-:W-:Y:S02]  /*1ccf0*/  @!P4 LEA.HI.X R13, R213, R9, R31, 0x2, P6 ;  /* 0x00000009d50dc211 */ /* 0x000fe400030f141f */
[----:B---3--:R-:W-:-:S03]  /*1cd00*/  @!P1 LEA R14, P6, R211, R8, 0x2 ;  /* 0x00000008d30e9211 */ /* 0x008fc600078c10ff */
[----:B------:R2:W-:Y:S01]  /*1cd10*/  @!P4 ST.E.64 desc[UR60][R12.64], R68 ;  /* 0x000000440c00c985 */ /* 0x0005e2000c101b3c */
[----:B------:R-:W-:Y:S02]  /*1cd20*/  @!P1 LEA.HI.X R15, R211, R9, R29, 0x2, P6 ;  /* 0x00000009d30f9211 */ /* 0x000fe400030f141d */
[----:B-1----:R-:W-:-:S04]  /*1cd30*/  @!P2 LEA R10, P3, R212, R8, 0x2 ;  /* 0x00000008d40aa211 */ /* 0x002fc800078610ff */
[----:B------:R-:W-:Y:S02]  /*1cd40*/  @!P2 LEA.HI.X R11, R212, R9, R30, 0x2, P3 ;  /* 0x00000009d40ba211 */ /* 0x000fe400018f141e */
[----:B--2---:R-:W-:-:S03]  /*1cd50*/  @!P0 LEA R12, P4, R210, R8, 0x2 ;  /* 0x00000008d20c8211 */ /* 0x004fc600078810ff */
[----:B------:R3:W-:Y:S01]  /*1cd60*/  @!P2 ST.E.64 desc[UR60][R10.64], R94 ;  /* 0x0000005e0a00a985 */ /* 0x0007e2000c101b3c */
[C---:B------:R-:W-:Y:S02]  /*1cd70*/  @!P5 LEA R8, P3, R209.reuse, R8, 0x2 ;  /* 0x00000008d108d211 */ /* 0x040fe400078610ff */
[-C--:B------:R-:W-:Y:S01]  /*1cd80*/  @!P0 LEA.HI.X R13, R210, R9.reuse, R229, 0x2, P4 ;  /* 0x00000009d20d8211 */ /* 0x080fe200020f14e5 */
[----:B------:R3:W-:Y:S01]  /*1cd90*/  @!P1 ST.E.64 desc[UR60][R14.64], R76 ;  /* 0x0000004c0e009985 */ /* 0x0007e2000c101b3c */
[----:B------:R-:W-:-:S03]  /*1cda0*/  @!P5 LEA.HI.X R9, R209, R9, R228, 0x2, P3 ;  /* 0x00000009d109d211 */ /* 0x000fc600018f14e4 */
[----:B------:R3:W-:Y:S04]  /*1cdb0*/  @!P0 ST.E.64 desc[UR60][R12.64], R80 ;  /* 0x000000500c008985 */ /* 0x0007e8000c101b3c */
[----:B------:R3:W-:Y:S02]  /*1cdc0*/  @!P5 ST.E.64 desc[UR60][R8.64], R84 ;  /* 0x000000540800d985 */ /* 0x0007e4000c101b3c */
.L_x_2886:
[----:B------:R-:W-:Y:S05]  /*1cdd0*/  BSYNC B1 ;  /* 0x0000000000017941 */ /* 0x000fea0003800000 */
.L_x_2885:
        /* <DEDUP_REMOVED lines=31> */
[-C--:B-1----:R-:W-:Y:S02]  /*1cfd0*/  @!P0 LEA R10, P4, R218, R8.reuse, 0x2 ;  /* 0x00000008da0a8211 */ /* 0x082fe400078810ff */
[-C--:B--2---:R-:W-:Y:S01]  /*1cfe0*/  @!P2 LEA R14, P6, R216, R8.reuse, 0x2 ;  /* 0x00000008d80ea211 */ /* 0x084fe200078c10ff */
[----:B------:R-:W-:Y:S01]  /*1cff0*/  @!P5 ST.E.64 desc[UR60][R26.64], R46 ;  /* 0x0000002e1a00d985 */ /* 0x000fe2000c101b3c */
[----:B------:R-:W-:Y:S02]  /*1d000*/  @!P1 LEA R12, P5, R217, R8, 0x2 ;  /* 0x00000008d90c9211 */ /* 0x000fe400078a10ff */
[----:B------:R-:W-:-:S02]  /*1d010*/  @!P0 LEA.HI.X R11, R218, R9, R36, 0x2, P4 ;  /* 0x00000009da0b8211 */ /* 0x000fc400020f1424 */
[-C--:B------:R-:W-:Y:S02]  /*1d020*/  @!P1 LEA.HI.X R13, R217, R9.reuse, R35, 0x2, P5 ;  /* 0x00000009d90d9211 */ /* 0x080fe400028f1423 */
[----:B------:R-:W-:Y:S01]  /*1d030*/  ISETP.GE.AND P4, PT, R214, UR4, PT ;  /* 0x00000004d6007c0c */ /* 0x000fe2000bf86270 */
[----:B------:R-:W-:Y:S01]  /*1d040*/  @!P0 ST.E.64 desc[UR60][R10.64], R50 ;  /* 0x000000320a008985 */ /* 0x000fe2000c101b3c */
[----:B------:R-:W-:Y:S02]  /*1d050*/  @!P2 LEA.HI.X R15, R216, R9, R34, 0x2, P6 ;  /* 0x00000009d80fa211 */ /* 0x000fe400030f1422 */
[----:B---3--:R-:W-:Y:S01]  /*1d060*/  @!P3 LEA R20, P5, R215, R8, 0x2 ;  /* 0x00000008d714b211 */ /* 0x008fe200078a10ff */
[----:B------:R1:W-:Y:S01]  /*1d070*/  @!P1 ST.E.64 desc[UR60][R12.64], R54 ;  /* 0x000000360c009985 */ /* 0x0003e2000c101b3c */
[----:B------:R-:W-:Y:S02]  /*1d080*/  ISETP.GE.AND P1, PT, R212, UR4, PT ;  /* 0x00000004d4007c0c */ /* 0x000fe4000bf26270 */
[----:B------:R-:W-:Y:S01]  /*1d090*/  ISETP.GE.AND P0, PT, R211, UR4, PT ;  /* 0x00000004d3007c0c */ /* 0x000fe2000bf06270 */
[----:B------:R2:W-:Y:S01]  /*1d0a0*/  @!P2 ST.E.64 desc[UR60][R14.64], R58 ;  /* 0x0000003a0e00a985 */ /* 0x0005e2000c101b3c */
[----:B------:R-:W-:-:S02]  /*1d0b0*/  ISETP.GE.AND P2, PT, R213, UR4, PT ;  /* 0x00000004d5007c0c */ /* 0x000fc4000bf46270 */
[-C--:B------:R-:W-:Y:S02]  /*1d0c0*/  @!P3 LEA.HI.X R21, R215, R9.reuse, R33, 0x2, P5 ;  /* 0x00000009d715b211 */ /* 0x080fe400028f1421 */
[----:B------:R-:W-:Y:S02]  /*1d0d0*/  ISETP.GE.AND P5, PT, R210, UR4, PT ;  /* 0x00000004d2007c0c */ /* 0x000fe4000bfa6270 */
[CC--:B----4-:R-:W-:Y:S01]  /*1d0e0*/  @!P4 LEA R24, P6, R214.reuse, R8.reuse, 0x2 ;  /* 0x00000008d618c211 */ /* 0x0d0fe200078c10ff */
[----:B------:R4:W-:Y:S03]  /*1d0f0*/  @!P3 ST.E.64 desc[UR60][R20.64], R62 ;  /* 0x0000003e1400b985 */ /* 0x0009e6000c101b3c */
[----:B------:R-:W-:Y:S02]  /*1d100*/  @!P4 LEA.HI.X R25, R214, R9, R32, 0x2, P6 ;  /* 0x00000009d619c211 */ /* 0x000fe400030f1420 */
[----:B-1----:R-:W-:-:S02]  /*1d110*/  @!P1 LEA R12, P6, R212, R8, 0x2 ;  /* 0x00000008d40c9211 */ /* 0x002fc400078c10ff */
[-C--:B------:R-:W-:Y:S01]  /*1d120*/  @!P2 LEA R10, P3, R213, R8.reuse, 0x2 ;  /* 0x00000008d50aa211 */ /* 0x080fe200078610ff */
[----:B------:R4:W-:Y:S01]  /*1d130*/  @!P4 ST.E.64 desc[UR60][R24.64], R66 ;  /* 0x000000421800c985 */ /* 0x0009e2000c101b3c */
[-C--:B--2---:R-:W-:Y:S02]  /*1d140*/  @!P0 LEA R14, P4, R211, R8.reuse, 0x2 ;  /* 0x00000008d30e8211 */ /* 0x084fe400078810ff */
        /* <DEDUP_REMOVED lines=15> */
.L_x_2875:
[----:B------:R-:W-:Y:S01]  /*1d240*/  ULDC.64 UR6, c[0x0][0xc08] ;  /* 0x0003020000067ab9 */ /* 0x000fe20000000a00 */
[----:B------:R-:W-:Y:S01]  /*1d250*/  ULDC.64 UR4, c[0x0][0xc00] ;  /* 0x0003000000047ab9 */ /* 0x000fe20000000a00 */
[----:B------:R-:W-:Y:S01]  /*1d260*/  ISETP.NE.U32.AND P1, PT, RZ, UR6, PT ;  /* 0x00000006ff007c0c */ /* 0x000fe2000bf25070 */
[----:B------:R-:W-:Y:S01]  /*1d270*/  IMAD.MOV.U32 R3, RZ, RZ, RZ ;  /* 0x000000ffff037224 */ /* 0x000fe200078e00ff */
[----:B------:R-:W-:Y:S02]  /*1d280*/  ISETP.NE.U32.AND P0, PT, RZ, UR4, PT ;  /* 0x00000004ff007c0c */ /* 0x000fe4000bf05070 */
[----:B------:R-:W-:Y:S02]  /*1d290*/  ISETP.NE.AND.EX P1, PT, RZ, UR7, PT, P1 ;  /* 0x00000007ff007c0c */ /* 0x000fe4000bf25310 */
[----:B------:R-:W-:Y:S02]  /*1d2a0*/  IADD3 R8, P2, R203, UR4, RZ ;  /* 0x00000004cb087c10 */ /* 0x000fe4000ff5e0ff */
[----:B------:R-:W-:-:S02]  /*1d2b0*/  ISETP.NE.AND.EX P0, PT, RZ, UR5, PT, P0 ;  /* 0x00000005ff007c0c */ /* 0x000fc4000bf05300 */
[----:B------:R-:W-:Y:S01]  /*1d2c0*/  IADD3.X R9, R204, UR5, RZ, P2, !PT ;  /* 0x00000005cc097c10 */ /* 0x000fe200097fe4ff */
[----:B------:R-:W-:Y:S02]  /*1d2d0*/  ULDC UR4, c[0x0][0xa88] ;  /* 0x0002a20000047ab9 */ /* 0x000fe40000000800 */
[----:B------:R-:W-:-:S04]  /*1d2e0*/  IMAD.U32 R0, RZ, RZ, UR4 ;  /* 0x00000004ff007e24 */ /* 0x000fc8000f8e00ff */
[----:B------:R-:W-:-:S04]  /*1d2f0*/  @P1 IADD3 R10, P2, R203, UR6, RZ ;  /* 0x00000006cb0a1c10 */ /* 0x000fc8000ff5e0ff */
[----:B------:R-:W-:Y:S01]  /*1d300*/  @P1 IADD3.X R11, R204, UR7, RZ, P2, !PT ;  /* 0x00000007cc0b1c10 */ /* 0x000fe200097fe4ff */
[----:B------:R0:W5:Y:S04]  /*1d310*/  @P0 LDG.E R3, desc[UR60][R8.64] ;  /* 0x0000003c08030981 */ /* 0x000168000c1e1900 */
[----:B------:R0:W5:Y:S01]  /*1d320*/  @P1 LDG.E R0, desc[UR60][R10.64] ;  /* 0x0000003c0a001981 */ /* 0x000162000c1e1900 */
[----:B------:R-:W-:Y:S01]  /*1d330*/  ISETP.NE.AND P2, PT, R201, RZ, PT ;  /* 0x000000ffc900720c */ /* 0x000fe20003f45270 */
[----:B------:R-:W3:-:S12]  /*1d340*/  S2R R33, SR_TID.X ;  /* 0x0000000000217919 */ /* 0x000ed80000002100 */
[----:B------:R-:W1:Y:S01]  /*1d350*/  @!P2 LDC R201, c[0x0][0xad4] ;  /* 0x0002b500ffc9ab82 */ /* 0x000e620000000800 */
[----:B---3--:R-:W-:Y:S02]  /*1d360*/  IADD3 R4, R33, -0x80, RZ ;  /* 0xffffff8021047810 */ /* 0x008fe40007ffe0ff */
[----:B-1----:R-:W-:Y:S02]  /*1d370*/  ISETP.GT.AND P2, PT, R201, 0x1, PT ;  /* 0x00000001c900780c */ /* 0x002fe40003f44270 */
[----:B------:R-:W-:Y:S01]  /*1d380*/  ISETP.GT.AND P3, PT, R4, 0x7f, PT ;  /* 0x0000007f0400780c */ /* 0x000fe20003f64270 */
[----:B0-----:R-:W-:-:S12]  /*1d390*/  @P1 BRA `(.L_x_2887) ;  /* 0x0000000000101947 */ /* 0x001fd80003800000 */
[----:B------:R-:W-:Y:S05]  /*1d3a0*/  @!P0 BRA `(.L_x_2887) ;  /* 0x00000000000c8947 */ /* 0x000fea0003800000 */
[----:B------:R-:W3:Y:S04]  /*1d3b0*/  LDG.E R11, desc[UR60][R8.64] ;  /* 0x0000003c080b7981 */ /* 0x000ee8000c1e1900 */
[----:B-----5:R-:W3:Y:S02]  /*1d3c0*/  LDG.E R0, desc[UR60][R8.64+0x4] ;  /* 0x0000043c08007981 */ /* 0x020ee4000c1e1900 */
[----:B---3--:R-:W-:-:S07]  /*1d3d0*/  IMAD.IADD R0, R0, 0x1, -R11 ;  /* 0x0000000100007824 */ /* 0x008fce00078e0a0b */
.L_x_2887:
[----:B------:R-:W-:Y:S01]  /*1d3e0*/  BSSY B1, `(.L_x_2888) ;  /* 0x0000035000017945 */ /* 0x000fe20003800000 */
[----:B------:R-:W-:Y:S02]  /*1d3f0*/  SEL R31, R202, RZ, !P0 ;  /* 0x000000ffca1f7207 */ /* 0x000fe40004000000 */
        /* <DEDUP_REMOVED lines=11> */
[----:B------:R-:W-:Y:S02]  /*1d4b0*/  ISETP.NE.AND P1, PT, R35, 0x1, PT ;  /* 0x000000012300780c */ /* 0x000fe40003f25270 */
[----:B------:R-:W-:Y:S02]  /*1d4c0*/  SEL R26, R26, 0x978, P0 ;  /* 0x000009781a1a7807 */ /* 0x000fe40000000000 */
[----:B------:R-:W-:Y:S02]  /*1d4d0*/  MOV R27, R33 ;  /* 0x00000021001b7202 */ /* 0x000fe40000000f00 */
[----:B------:R-:W-:Y:S01]  /*1d4e0*/  SEL R207, R207, RZ, P0 ;  /* 0x000000ffcfcf7207 */ /* 0x000fe20000000000 */
[----:B------:R-:W1:Y:S08]  /*1d4f0*/  LDC.64 R24, c[0x0][R26+0x220] ;  /* 0x000088001a187b82 */ /* 0x000e700000000a00 */
[----:B------:R-:W4:Y:S08]  /*1d500*/  LDC.64 R20, c[0x0][R26+0x218] ;  /* 0x000086001a147b82 */ /* 0x000f300000000a00 */
[----:B------:R-:W3:Y:S08]  /*1d510*/  LDC.64 R12, c[0x0][R26+0x228] ;  /* 0x00008a001a0c7b82 */ /* 0x000ef00000000a00 */
[----:B------:R-:W5:Y:S08]  /*1d520*/  LDC.64 R10, c[0x0][R26+0x210] ;  /* 0x000084001a0a7b82 */ /* 0x000f700000000a00 */
[----:B------:R-:W2:Y:S08]  /*1d530*/  @P1 LDC R4, c[0x0][0xbec] ;  /* 0x0002fb00ff041b82 */ /* 0x000eb00000000800 */
[----:B------:R-:W3:Y:S01]  /*1d540*/  @P1 LDC R37, c[0x0][0xbf0] ;  /* 0x0002fc00ff251b82 */ /* 0x000ee20000000800 */
[----:B-1----:R-:W-:-:S07]  /*1d550*/  IMAD R25, R25, R31, RZ ;  /* 0x0000001f19197224 */ /* 0x002fce00078e02ff */
[----:B0-----:R-:W0:Y:S01]  /*1d560*/  @!P0 LDC R8, c[0x0][0xb50] ;  /* 0x0002d400ff088b82 */ /* 0x001e220000000800 */
[----:B------:R-:W-:-:S04]  /*1d570*/  IMAD.WIDE.U32 R14, R24, R31, RZ ;  /* 0x0000001f180e7225 */ /* 0x000fc800078e00ff */
[----:B------:R-:W-:Y:S02]  /*1d580*/  IMAD R25, R24, R223, R25 ;  /* 0x000000df18197224 */ /* 0x000fe400078e0219 */
[----:B--2---:R-:W-:Y:S01]  /*1d590*/  @P1 IMAD.HI.U32 R4, R33, R4, RZ ;  /* 0x0000000421041227 */ /* 0x004fe200078e00ff */
[----:B------:R-:W1:Y:S02]  /*1d5a0*/  @!P0 LDC R9, c[0x0][0xb54] ;  /* 0x0002d500ff098b82 */ /* 0x000e640000000800 */
[----:B------:R-:W-:Y:S01]  /*1d5b0*/  IADD3 R25, R15, R25, RZ ;  /* 0x000000190f197210 */ /* 0x000fe20007ffe0ff */
[-C--:B----4-:R-:W-:Y:S02]  /*1d5c0*/  IMAD R29, R21, R165.reuse, RZ ;  /* 0x000000a5151d7224 */ /* 0x090fe400078e02ff */
[----:B------:R-:W-:Y:S01]  /*1d5d0*/  IMAD.WIDE.U32 R20, R20, R165, RZ ;  /* 0x000000a514147225 */ /* 0x000fe200078e00ff */
[----:B---3--:R-:W-:-:S03]  /*1d5e0*/  @P1 SHF.R.U32.HI R27, RZ, R37, R4 ;  /* 0x00000025ff1b1219 */ /* 0x008fc60000011604 */
[----:B------:R-:W-:Y:S01]  /*1d5f0*/  IMAD.IADD R29, R21, 0x1, R29 ;  /* 0x00000001151d7824 */ /* 0x000fe200078e021d */
[----:B------:R-:W-:Y:S01]  /*1d600*/  IADD3 R20, P1, P3, R14, R20, R3 ;  /* 0x000000140e147210 */ /* 0x000fe20007b3e003 */
[-C--:B------:R-:W-:Y:S02]  /*1d610*/  IMAD R21, R13, R207.reuse, RZ ;  /* 0x000000cf0d157224 */ /* 0x080fe400078e02ff */
[----:B------:R-:W-:Y:S02]  /*1d620*/  IMAD.MOV R4, RZ, RZ, -R27 ;  /* 0x000000ffff047224 */ /* 0x000fe400078e0a1b */
[----:B------:R-:W-:-:S04]  /*1d630*/  IMAD.WIDE.U32 R12, R12, R207, RZ ;  /* 0x000000cf0c0c7225 */ /* 0x000fc800078e00ff */
[----:B------:R-:W-:Y:S01]  /*1d640*/  IMAD R15, R35, R4, R33 ;  /* 0x00000004230f7224 */ /* 0x000fe200078e0221 */
[----:B------:R-:W-:Y:S01]  /*1d650*/  IADD3.X R4, R25, R29, R28, P1, P3 ;  /* 0x0000001d19047210 */ /* 0x000fe20000fe641c */
[----:B------:R-:W-:Y:S01]  /*1d660*/  IMAD.IADD R21, R13, 0x1, R21 ;  /* 0x000000010d157824 */ /* 0x000fe200078e0215 */
[----:B------:R-:W-:Y:S02]  /*1d670*/  IADD3 R12, P0, P1, R27, R20, R12 ;  /* 0x000000141b0c7210 */ /* 0x000fe4000791e00c */
[----:B------:R-:W-:-:S04]  /*1d680*/  SHF.R.S32.HI R27, RZ, 0x1f, R27 ;  /* 0x0000001fff1b7819 */ /* 0x000fc8000001141b */
[----:B------:R-:W-:Y:S01]  /*1d690*/  IADD3.X R13, R27, R4, R21, P0, P1 ;  /* 0x000000041b0d7210 */ /* 0x000fe200007e2415 */
[----:B-----5:R-:W-:Y:S01]  /*1d6a0*/  IMAD R4, R11, R15, RZ ;  /* 0x0000000f0b047224 */ /* 0x020fe200078e02ff */
[----:B------:R-:W-:-:S05]  /*1d6b0*/  SHF.R.S32.HI R21, RZ, 0x1f, R15 ;  /* 0x0000001fff157819 */ /* 0x000fca000001140f */
[C---:B------:R-:W-:Y:S02]  /*1d6c0*/  IMAD R21, R10.reuse, R21, R4 ;  /* 0x000000150a157224 */ /* 0x040fe400078e0204 */
[----:B------:R-:W-:-:S04]  /*1d6d0*/  IMAD.WIDE.U32 R10, R10, R15, R12 ;  /* 0x0000000f0a0a7225 */ /* 0x000fc800078e000c */
[----:B------:R-:W-:Y:S01]  /*1d6e0*/  IMAD.IADD R4, R11, 0x1, R21 ;  /* 0x000000010b047824 */ /* 0x000fe200078e0215 */
[C---:B0-----:R-:W-:Y:S02]  /*1d6f0*/  LEA R8, P0, R10.reuse, R8, 0x2 ;  /* 0x000000080a087211 */ /* 0x041fe400078010ff */
[----:B------:R-:W-:Y:S02]  /*1d700*/  MOV R11, 0xff800000 ;  /* 0xff800000000b7802 */ /* 0x000fe40000000f00 */
[----:B-1----:R-:W-:-:S05]  /*1d710*/  LEA.HI.X R9, R10, R9, R4, 0x2, P0 ;  /* 0x000000090a097211 */ /* 0x002fca00000f1404 */
[----:B------:R0:W-:Y:S04]  /*1d720*/  STG.E desc[UR60][R8.64], R11 ;  /* 0x0000000b08007986 */ /* 0x0001e8000c10193c */
.L_x_2889:
[----:B------:R-:W-:Y:S05]  /*1d730*/  BSYNC B1 ;  /* 0x0000000000017941 */ /* 0x000fea0003800000 */
.L_x_2888:
[----:B------:R-:W-:Y:S05]  /*1d740*/  @P2 BRA `(.L_x_2884) ;  /* 0x0000000400a02947 */ /* 0x000fea0003800000 */
[----:B------:R-:W1:Y:S01]  /*1d750*/  LDC R15, c[0x0][0xbe8] ;  /* 0x0002fa00ff0f7b82 */ /* 0x000e620000000800 */
[----:B------:R-:W-:Y:S01]  /*1d760*/  ULDC.64 UR4, c[0x0][0xaa0] ;  /* 0x0002a80000047ab9 */ /* 0x000fe20000000a00 */
[----:B------:R-:W-:Y:S01]  /*1d770*/  ULDC.64 UR6, c[0x0][0xaf0] ;  /* 0x0002bc0000067ab9 */ /* 0x000fe20000000a00 */
[----:B------:R-:W-:Y:S01]  /*1d780*/  IMAD R4, R28, UR4, RZ ;  /* 0x000000041c047c24 */ /* 0x000fe2000f8e02ff */
[----:B------:R-:W-:Y:S01]  /*1d790*/  BSSY B1, `(.L_x_2890) ;  /* 0x0000039000017945 */ /* 0x000fe20003800000 */
[C---:B0-----:R-:W-:Y:S01]  /*1d7a0*/  IMAD.WIDE.U32 R8, R3.reuse, UR4, RZ ;  /* 0x0000000403087c25 */ /* 0x041fe2000f8e00ff */
[----:B------:R-:W-:Y:S02]  /*1d7b0*/  SHF.R.S32.HI R12, RZ, 0x1f, R192 ;  /* 0x0000001fff0c7819 */ /* 0x000fe400000114c0 */
[----:B------:R-:W-:Y:S01]  /*1d7c0*/  SHF.R.S32.HI R14, RZ, 0x1f, R189 ;  /* 0x0000001fff0e7819 */ /* 0x000fe200000114bd */
[----:B------:R-:W-:Y:S01]  /*1d7d0*/  IMAD R11, R3, UR5, R4 ;  /* 0x00000005030b7c24 */ /* 0x000fe2000f8e0204 */
[----:B------:R-:W-:Y:S01]  /*1d7e0*/  ULDC.64 UR4, c[0x0][0xae8] ;  /* 0x0002ba0000047ab9 */ /* 0x000fe20000000a00 */
[----:B------:R-:W-:-:S02]  /*1d7f0*/  IMAD R3, R200, 0x20, R224 ;  /* 0x00000020c8037824 */ /* 0x000fc400078e02e0 */
[----:B------:R-:W-:-:S03]  /*1d800*/  IMAD.IADD R9, R9, 0x1, R11 ;  /* 0x0000000109097824 */ /* 0x000fc600078e020b */
[----:B------:R-:W-:Y:S01]  /*1d810*/  IADD3 R13, R186, R3, RZ ;  /* 0x00000003ba0d7210 */ /* 0x000fe20007ffe0ff */
[----:B------:R-:W-:-:S04]  /*1d820*/  IMAD.WIDE.U32 R8, R165, UR4, R8 ;  /* 0x00000004a5087c25 */ /* 0x000fc8000f8e0008 */
[----:B------:R-:W-:Y:S02]  /*1d830*/  IMAD.MOV.U32 R3, RZ, RZ, R13 ;  /* 0x000000ffff037224 */ /* 0x000fe400078e000d */
[----:B------:R-:W-:Y:S01]  /*1d840*/  IMAD R9, R165, UR5, R9 ;  /* 0x00000005a5097c24 */ /* 0x000fe2000f8e0209 */
[----:B-1----:R-:W-:Y:S01]  /*1d850*/  ISETP.NE.AND P0, PT, R15, 0x1, PT ;  /* 0x000000010f00780c */ /* 0x002fe20003f05270 */
[----:B------:R-:W-:Y:S01]  /*1d860*/  ULDC.64 UR4, c[0x0][0xae0] ;  /* 0x0002b80000047ab9 */ /* 0x000fe20000000a00 */
[----:B------:R-:W-:Y:S02]  /*1d870*/  IMAD.IADD R186, R224, 0x1, R186 ;  /* 0x00000001e0ba7824 */ /* 0x000fe400078e02ba */
[----:B------:R-:W-:-:S09]  /*1d880*/  IMAD.WIDE.U32 R8, R31, UR6, R8 ;  /* 0x000000061f087c25 */ /* 0x000fd2000f8e0008 */
[----:B------:R-:W0:Y:S08]  /*1d890*/  @P0 LDC R10, c[0x0][0xbec] ;  /* 0x0002fb00ff0a0b82 */ /* 0x000e300000000800 */
[----:B------:R-:W1:Y:S01]  /*1d8a0*/  @P0 LDC R21, c[0x0][0xbf0] ;  /* 0x0002fc00ff150b82 */ /* 0x000e620000000800 */
[----:B0-----:R-:W-:-:S04]  /*1d8b0*/  @P0 IMAD.HI.U32 R4, R13, R10, RZ ;  /* 0x0000000a0d040227 */ /* 0x001fc800078e00ff */
[----:B------:R-:W-:Y:S01]  /*1d8c0*/  IMAD R10, R223, UR6, RZ ;  /* 0x00000006df0a7c24 */ /* 0x000fe2000f8e02ff */
[----:B-1----:R-:W-:-:S03]  /*1d8d0*/  @P0 SHF.R.U32.HI R3, RZ, R21, R4 ;  /* 0x00000015ff030219 */ /* 0x002fc60000011604 */
[----:B------:R-:W-:Y:S01]  /*1d8e0*/  IMAD R11, R31, UR7, R10 ;  /* 0x000000071f0b7c24 */ /* 0x000fe2000f8e020a */
[--C-:B------:R-:W-:Y:S01]  /*1d8f0*/  SHF.R.S32.HI R4, RZ, 0x1f, R3.reuse ;  /* 0x0000001fff047819 */ /* 0x100fe20000011403 */
[----:B------:R-:W-:-:S03]  /*1d900*/  IMAD.MOV R10, RZ, RZ, -R3 ;  /* 0x000000ffff0a7224 */ /* 0x000fc600078e0a03 */
[----:B------:R-:W-:Y:S01]  /*1d910*/  IADD3 R9, R9, R11, RZ ;  /* 0x0000000b09097210 */ /* 0x000fe20007ffe0ff */
[----:B------:R-:W-:Y:S02]  /*1d920*/  IMAD R4, R4, UR4, RZ ;  /* 0x0000000404047c24 */ /* 0x000fe4000f8e02ff */
[----:B------:R-:W-:Y:S02]  /*1d930*/  IMAD R11, R15, R10, R13 ;  /* 0x0000000a0f0b7224 */ /* 0x000fe400078e020d */
[C---:B------:R-:W-:Y:S02]  /*1d940*/  IMAD R13, R3.reuse, UR5, R4 ;  /* 0x00000005030d7c24 */ /* 0x040fe4000f8e0204 */
[----:B------:R-:W-:Y:S01]  /*1d950*/  IMAD.WIDE.U32 R8, R3, UR4, R8 ;  /* 0x0000000403087c25 */ /* 0x000fe2000f8e0008 */
[----:B------:R-:W-:Y:S01]  /*1d960*/  SHF.R.S32.HI R3, RZ, 0x1f, R11 ;  /* 0x0000001fff037819 */ /* 0x000fe2000001140b */
[----:B------:R-:W-:Y:S02]  /*1d970*/  ULDC.64 UR4, c[0x0][0xad8] ;  /* 0x0002b60000047ab9 */ /* 0x000fe40000000a00 */
[----:B------:R-:W-:-:S02]  /*1d980*/  IMAD.IADD R9, R9, 0x1, R13 ;  /* 0x0000000109097824 */ /* 0x000fc400078e020d */
[----:B------:R-:W-:Y:S02]  /*1d990*/  IMAD R4, R3, UR4, RZ ;  /* 0x0000000403047c24 */ /* 0x000fe4000f8e02ff */
[----:B------:R-:W-:Y:S01]  /*1d9a0*/  IMAD R15, R0, R15, RZ ;  /* 0x0000000f000f7224 */ /* 0x000fe200078e02ff */
[C---:B------:R-:W-:Y:S01]  /*1d9b0*/  IADD3 R0, R186.reuse, 0x20, RZ ;  /* 0x00000020ba007810 */ /* 0x040fe20007ffe0ff */
[C---:B------:R-:W-:Y:S02]  /*1d9c0*/  IMAD R3, R11.reuse, UR5, R4 ;  /* 0x000000050b037c24 */ /* 0x040fe4000f8e0204 */
[----:B------:R-:W-:Y:S01]  /*1d9d0*/  IMAD.WIDE.U32 R8, R11, UR4, R8 ;  /* 0x000000040b087c25 */ /* 0x000fe2000f8e0008 */
[-C--:B------:R-:W-:Y:S01]  /*1d9e0*/  ISETP.GE.AND P2, PT, R186, R15.reuse, PT ;  /* 0x0000000fba00720c */ /* 0x080fe20003f46270 */
[----:B------:R-:W-:Y:S01]  /*1d9f0*/  ULDC.64 UR4, c[0x0][0xa80] ;  /* 0x0002a00000047ab9 */ /* 0x000fe20000000a00 */
[----:B------:R-:W-:Y:S01]  /*1da00*/  ISETP.GE.AND P1, PT, R0, R15, PT ;  /* 0x0000000f0000720c */ /* 0x000fe20003f26270 */
[----:B------:R-:W-:Y:S01]  /*1da10*/  IMAD.IADD R3, R9, 0x1, R3 ;  /* 0x0000000109037824 */ /* 0x000fe200078e0203 */
[----:B------:R-:W-:Y:S01]  /*1da20*/  LEA R4, P3, R8, UR4, 0x1 ;  /* 0x0000000408047c11 */ /* 0x000fe2000f8608ff */
[----:B------:R-:W-:-:S03]  /*1da30*/  VIADD R0, R186, 0x40 ;  /* 0x00000040ba007836 */ /* 0x000fc60000000000 */
[----:B------:R-:W-:Y:S02]  /*1da40*/  LEA.HI.X R3, R8, UR5, R3, 0x1, P3 ;  /* 0x0000000508037c11 */ /* 0x000fe400098f0c03 */
[----:B------:R-:W-:Y:S01]  /*1da50*/  ISETP.GE.AND P0, PT, R0, R15, PT ;  /* 0x0000000f0000720c */ /* 0x000fe20003f06270 */
[----:B------:R0:W1:Y:S04]  /*1da60*/  SHFL.IDX PT, R8, R4, RZ, 0x181f ;  /* 0x00181fff04087589 */ /* 0x00006800000e0000 */
[----:B------:R0:W3:Y:S01]  /*1da70*/  SHFL.IDX PT, R0, R3, RZ, 0x181f ;  /* 0x00181fff03007589 */ /* 0x0000e200000e0000 */
[----:B------:R-:W-:Y:S07]  /*1da80*/  @P2 BRA `(.L_x_2891) ;  /* 0x0000000000242947 */ /* 0x000fee0003800000 */
[----:B------:R-:W-:Y:S02]  /*1da90*/  ULDC UR4, c[0x0][0xac8] ;  /* 0x0002b20000047ab9 */ /* 0x000fe40000000800 */
[----:B------:R-:W-:Y:S02]  /*1daa0*/  ISETP.GE.AND P4, PT, R189, UR4, PT ;  /* 0x00000004bd007c0c */ /* 0x000fe4000bf86270 */
[----:B------:R-:W-:-:S11]  /*1dab0*/  ISETP.GE.AND P5, PT, R192, UR4, PT ;  /* 0x00000004c0007c0c */ /* 0x000fd6000bfa6270 */
[CC--:B-1----:R-:W-:Y:S02]  /*1dac0*/  @!P4 LEA R10, P2, R189.reuse, R8.reuse, 0x1 ;  /* 0x00000008bd0ac211 */ /* 0x0c2fe400078408ff */
[C---:B------:R-:W-:Y:S02]  /*1dad0*/  @!P5 LEA R8, P3, R192.reuse, R8, 0x1 ;  /* 0x00000008c008d211 */ /* 0x040fe400078608ff */
[-C--:B---3--:R-:W-:Y:S02]  /*1dae0*/  @!P4 LEA.HI.X R11, R189, R0.reuse, R14, 0x1, P2 ;  /* 0x00000000bd0bc211 */ /* 0x088fe400010f0c0e */
[----:B------:R-:W-:-:S03]  /*1daf0*/  @!P5 LEA.HI.X R9, R192, R0, R12, 0x1, P3 ;  /* 0x00000000c009d211 */ /* 0x000fc600018f0c0c */
[----:B------:R1:W-:Y:S04]  /*1db00*/  @!P4 ST.E.128 desc[UR60][R10.64], RZ ;  /* 0x000000ff0a00c985 */ /* 0x0003e8000c101d3c */
[----:B------:R1:W-:Y:S02]  /*1db10*/  @!P5 ST.E.128 desc[UR60][R8.64], RZ ;  /* 0x000000ff0800d985 */ /* 0x0003e4000c101d3c */
.L_x_2891:
[----:B------:R-:W-:Y:S05]  /*1db20*/  BSYNC B1 ;  /* 0x0000000000017941 */ /* 0x000fea0003800000 */
.L_x_2890:
[----:B---3--:R3:W0:Y:S01]  /*1db30*/  SHFL.IDX PT, R0, R3, 0x1, 0x181f ;  /* 0x00381f0003007f89 */ /* 0x00862200000e0000 */
[----:B------:R-:W-:Y:S03]  /*1db40*/  BSSY B1, `(.L_x_2892) ;  /* 0x000000c000017945 */ /* 0x000fe60003800000 */
[----:B-1----:R3:W1:Y:S01]  /*1db50*/  SHFL.IDX PT, R8, R4, 0x1, 0x181f ;  /* 0x00381f0004087f89 */ /* 0x00266200000e0000 */
        /* <DEDUP_REMOVED lines=10> */
.L_x_2893:
[----:B------:R-:W-:Y:S05]  /*1dc00*/  BSYNC B1 ;  /* 0x0000000000017941 */ /* 0x000fea0003800000 */
.L_x_2892:
[----:B0-----:R0:W0:Y:S01]  /*1dc10*/  SHFL.IDX PT, R0, R3, 0x2, 0x181f ;  /* 0x00581f0003007f89 */ /* 0x00102200000e0000 */
[----:B------:R-:W-:Y:S03]  /*1dc20*/  BSSY B1, `(.L_x_2894) ;  /* 0x000000c000017945 */ /* 0x000fe60003800000 */
[----:B-1----:R1:W0:Y:S01]  /*1dc30*/  SHFL.IDX PT, R8, R4, 0x2, 0x181f ;  /* 0x00581f0004087f89 */ /* 0x00222200000e0000 */
        /* <DEDUP_REMOVED lines=10> */
.L_x_2895:
[----:B------:R-:W-:Y:S05]  /*1dce0*/  BSYNC B1 ;  /* 0x0000000000017941 */ /* 0x000fea0003800000 */
.L_x_2894:
[----:B0-----:R-:W-:Y:S01]  /*1dcf0*/  IADD3 R0, R186, 0x60, RZ ;  /* 0x00000060ba007810 */ /* 0x001fe20007ffe0ff */
[----:B---3--:R-:W0:Y:S03]  /*1dd00*/  SHFL.IDX PT, R3, R3, 0x3, 0x181f ;  /* 0x00781f0003037f89 */ /* 0x008e2600000e0000 */
[----:B------:R-:W-:Y:S01]  /*1dd10*/  ISETP.GE.AND P0, PT, R0, R15, PT ;  /* 0x0000000f0000720c */ /* 0x000fe20003f06270 */
[----:B-1----:R-:W1:-:S12]  /*1dd20*/  SHFL.IDX PT, R4, R4, 0x3, 0x181f ;  /* 0x00781f0004047f89 */ /* 0x002e5800000e0000 */
        /* <DEDUP_REMOVED lines=10> */
.L_x_2884:
[----:B------:R-:W-:Y:S05]  /*1ddd0*/  BSYNC B0 ;  /* 0x0000000000007941 */ /* 0x000fea0003800000 */
.L_x_2874:
[----:B------:R-:W-:Y:S02]  /*1dde0*/  ULDC UR4, c[0x0][0xc3c] ;  /* 0x00030f0000047ab9 */ /* 0x000fe40000000800 */
[----:B------:R-:W-:-:S13]  /*1ddf0*/  ISETP.GE.AND P0, PT, R7, UR4, PT ;  /* 0x0000000407007c0c */ /* 0x000fda000bf06270 */
[----:B------:R-:W-:Y:S05]  /*1de00*/  @!P0 BRA `(.L_x_2896) ;  /* 0xfffffe3400c48947 */ /* 0x000fea000383ffff */
[----:B------:R-:W-:Y:S05]  /*1de10*/  BRA `(.L_x_2653) ;  /* 0x0000007800947947 */ /* 0x000fea0003800000 */
.L_x_2651:
        /* <DEDUP_REMOVED lines=16> */
.L_x_2897:
        /* <DEDUP_REMOVED lines=40> */
[----:B------:R-:W-:Y:S01]  /*1e1a0*/  MOV R9, R4 ;  /* 0x0000000400097202 */ /* 0x000fe20000000f00 */
[----:B------:R-:W-:Y:S01]  /*1e1b0*/  UMOV UR4, URZ ;  /* 0x0000003f00047c82 */ /* 0x000fe20008000000 */
[----:B------:R-:W-:-:S05]  /*1e1c0*/  ULDC UR5, c[0x0][0xc38] ;  /* 0x00030e0000057ab9 */ /* 0x000fca0000000800 */
.L_x_2901:
[----:B------:R-:W0:Y:S01]  /*1e1d0*/  LDC R2, c[0x0][0xc3c] ;  /* 0x00030f00ff027b82 */ /* 0x000e220000000800 */
[----:B------:R-:W-:Y:S01]  /*1e1e0*/  UIADD3 UR4, UR4, 0x1f, URZ ;  /* 0x0000001f04047890 */ /* 0x000fe2000fffe03f */
[----:B------:R-:W-:Y:S02]  /*1e1f0*/  ULDC UR7, c[0x0][0xc3c] ;  /* 0x00030f0000077ab9 */ /* 0x000fe40000000800 */
[----:B------:R-:W-:-:S03]  /*1e200*/  IMAD.U32 R19, RZ, RZ, UR7 ;  /* 0x00000007ff137e24 */ /* 0x000fc6000f8e00ff */
[----:B0-----:R-:W-:-:S13]  /*1e210*/  ISETP.LE.AND P6, PT, R2, UR4, PT ;  /* 0x0000000402007c0c */ /* 0x001fda000bfc3270 */
[----:B------:R-:W-:Y:S05]  /*1e220*/  @P6 BRA `(.L_x_2900) ;  /* 0x0000000800a86947 */ /* 0x000fea0003800000 */
[----:B------:R-:W-:Y:S01]  /*1e230*/  VIADD R11, R6, UR4 ;  /* 0x00000004060b7c36 */ /* 0x000fe20008000000 */
[----:B------:R-:W-:Y:S01]  /*1e240*/  MOV R7, RZ ;  /* 0x000000ff00077202 */ /* 0x000fe20000000f00 */
[----:B------:R-:W-:-:S03]  /*1e250*/  IMAD.MOV.U32 R8, RZ, RZ, RZ ;  /* 0x000000ffff087224 */ /* 0x000fc600078e00ff */
        /* <DEDUP_REMOVED lines=23> */
[----:B------:R-:W0:Y:S02]  /*1e3d0*/  SHFL.IDX PT, R4, R2, 0x1f, 0x1f ;  /* 0x03e01f0002047f89 */ /* 0x000e2400000e0000 */
[----:B0-----:R-:W-:-:S04]  /*1e3e0*/  IMAD R4, R4, UR5, RZ ;  /* 0x0000000504047c24 */ /* 0x001fc8000f8e02ff */
[----:B------:R-:W-:-:S05]  /*1e3f0*/  IMAD.IADD R9, R4, 0x1, R9 ;  /* 0x0000000104097824 */ /* 0x000fca00078e0209 */
[----:B------:R-:W-:-:S13]  /*1e400*/  ISETP.GT.AND P6, PT, R9, UR6, PT ;  /* 0x0000000609007c0c */ /* 0x000fda000bfc4270 */
[----:B------:R-:W-:Y:S05]  /*1e410*/  @!P6 BRA `(.L_x_2901) ;  /* 0xfffffffc006ce947 */ /* 0x000fea000383ffff */
.L_x_2899:
[----:B------:R-:W-:Y:S01]  /*1e420*/  IMAD.IADD R5, R9, 0x1, -R4 ;  /* 0x0000000109057824 */ /* 0x000fe200078e0a04 */
        /* <DEDUP_REMOVED lines=12> */
.L_x_2902:
        /* <DEDUP_REMOVED lines=11> */
[----:B0-----:R-:W-:-:S02]  /*1e5a0*/  IADD3 R2, R9, 0xffffffe, RZ ;  /* 0x0ffffffe09027810 */ /* 0x001fc40007ffe0ff */
[----:B------:R-:W-:-:S05]  /*1e5b0*/  IABS R9, R4 ;  /* 0x0000000400097213 */ /* 0x000fca0000000000 */
[----:B------:R0:W1:Y:S02]  /*1e5c0*/  F2I.FTZ.U32.TRUNC.NTZ R3, R2 ;  /* 0x0000000200037305 */ /* 0x000064000021f000 */
[----:B0-----:R-:W-:Y:S02]  /*1e5d0*/  IMAD.MOV.U32 R2, RZ, RZ, RZ ;  /* 0x000000ffff027224 */ /* 0x001fe400078e00ff */
[----:B-1----:R-:W-:-:S04]  /*1e5e0*/  IMAD.MOV R11, RZ, RZ, -R3 ;  /* 0x000000ffff0b7224 */ /* 0x002fc800078e0a03 */
[----:B------:R-:W-:-:S04]  /*1e5f0*/  IMAD R11, R11, R12, RZ ;  /* 0x0000000c0b0b7224 */ /* 0x000fc800078e02ff */
[----:B------:R-:W-:Y:S01]  /*1e600*/  IMAD.HI.U32 R3, R3, R11, R2 ;  /* 0x0000000b03037227 */ /* 0x000fe200078e0002 */
[----:B------:R-:W-:-:S05]  /*1e610*/  IADD3 R11, RZ, -R13, RZ ;  /* 0x8000000dff0b7210 */ /* 0x000fca0007ffe0ff */
        /* <DEDUP_REMOVED lines=11> */
[----:B------:R-:W-:-:S05]  /*1e6d0*/  IABS R12, R8 ;  /* 0x00000008000c7213 */ /* 0x000fca0000000000 */
[----:B------:R-:W-:-:S05]  /*1e6e0*/  IMAD.MOV R12, RZ, RZ, -R12 ;  /* 0x000000ffff0c7224 */ /* 0x000fca00078e0a0c */
[----:B------:R-:W-:-:S04]  /*1e6f0*/  @P0 VIADD R2, R2, 0x1 ;  /* 0x0000000102020836 */ /* 0x000fc80000000000 */
[----:B------:R-:W-:Y:S01]  /*1e700*/  IMAD.MOV.U32 R13, RZ, RZ, R2 ;  /* 0x000000ffff0d7224 */ /* 0x000fe200078e0002 */
[----:B0-----:R-:W-:-:S03]  /*1e710*/  IADD3 R2, RZ, -R3, RZ ;  /* 0x80000003ff027210 */ /* 0x001fc60007ffe0ff */
[----:B------:R-:W-:Y:S01]  /*1e720*/  @!P2 IMAD.MOV R13, RZ, RZ, -R13 ;  /* 0x000000ffff0da224 */ /* 0x000fe200078e0a0d */
[----:B------:R-:W-:Y:S01]  /*1e730*/  @!P1 LOP3.LUT R13, RZ, R7, RZ, 0x33, !PT ;  /* 0x00000007ff0d9212 */ /* 0x000fe200078e33ff */
[----:B------:R-:W-:Y:S01]  /*1e740*/  IMAD R9, R2, R5, RZ ;  /* 0x0000000502097224 */ /* 0x000fe200078e02ff */
[----:B------:R-:W-:Y:S02]  /*1e750*/  MOV R2, RZ ;  /* 0x000000ff00027202 */ /* 0x000fe40000000f00 */
        /* <DEDUP_REMOVED lines=12> */
[----:B------:R-:W-:Y:S01]  /*1e820*/  ISETP.GE.U32.AND P0, PT, R10, R5, PT ;  /* 0x000000050a00720c */ /* 0x000fe20003f06070 */
[----:B------:R-:W-:-:S12]  /*1e830*/  IMAD.MOV R5, RZ, RZ, -R13 ;  /* 0x000000ffff057224 */ /* 0x000fd800078e0a0d */
[----:B------:R-:W-:-:S05]  /*1e840*/  @P0 VIADD R2, R2, 0x1 ;  /* 0x0000000102020836 */ /* 0x000fca0000000000 */
[----:B------:R-:W-:Y:S02]  /*1e850*/  @!P2 IADD3 R2, -R2, RZ, RZ ;  /* 0x000000ff0202a210 */ /* 0x000fe40007ffe1ff */
[----:B------:R-:W-:-:S05]  /*1e860*/  @!P1 LOP3.LUT R2, RZ, R8, RZ, 0x33, !PT ;  /* 0x00000008ff029212 */ /* 0x000fca00078e33ff */
[----:B------:R-:W-:-:S04]  /*1e870*/  IMAD.MOV R3, RZ, RZ, -R2 ;  /* 0x000000ffff037224 */ /* 0x000fc800078e0a02 */
[C---:B------:R-:W-:Y:S01]  /*1e880*/  IMAD R18, R8.reuse, R3, R13 ;  /* 0x0000000308127224 */ /* 0x040fe200078e020d */
[----:B------:R-:W-:Y:S01]  /*1e890*/  LEA R3, R8, R2, 0x18 ;  /* 0x0000000208037211 */ /* 0x000fe200078ec0ff */
[----:B------:R-:W-:-:S04]  /*1e8a0*/  IMAD R2, R7, R5, R4 ;  /* 0x0000000507027224 */ /* 0x000fc800078e0204 */
[----:B------:R-:W-:Y:S01]  /*1e8b0*/  IMAD R18, R18, 0x10000, R3 ;  /* 0x0001000012127824 */ /* 0x000fe200078e0203 */
[----:B------:R-:W-:Y:S06]  /*1e8c0*/  BRA `(.L_x_2904) ;  /* 0x0000000000f47947 */ /* 0x000fec0003800000 */
.L_x_2903:
        /* <DEDUP_REMOVED lines=12> */
[----:B0-----:R-:W-:-:S05]  /*1e990*/  IADD3 R11, RZ, -R3, RZ ;  /* 0x80000003ff0b7210 */ /* 0x001fca0007ffe0ff */
[----:B------:R-:W-:-:S04]  /*1e9a0*/  IMAD R11, R11, R10, RZ ;  /* 0x0000000a0b0b7224 */ /* 0x000fc800078e02ff */
[----:B------:R-:W-:-:S04]  /*1e9b0*/  IMAD.HI.U32 R2, R3, R11, R2 ;  /* 0x0000000b03027227 */ /* 0x000fc800078e0002 */
[----:B------:R-:W-:Y:S02]  /*1e9c0*/  IMAD.MOV R3, RZ, RZ, -R12 ;  /* 0x000000ffff037224 */ /* 0x000fe400078e0a0c */
[----:B------:R-:W-:-:S04]  /*1e9d0*/  IMAD.HI.U32 R2, R2, R15, RZ ;  /* 0x0000000f02027227 */ /* 0x000fc800078e00ff */
        /* <DEDUP_REMOVED lines=11> */
[----:B------:R-:W-:Y:S01]  /*1ea90*/  IMAD R9, R13, R2, RZ ;  /* 0x000000020d097224 */ /* 0x000fe200078e02ff */
[----:B------:R-:W-:-:S03]  /*1eaa0*/  IADD3 R2, -R2, RZ, RZ ;  /* 0x000000ff02027210 */ /* 0x000fc60007ffe1ff */
[----:B------:R-:W-:Y:S02]  /*1eab0*/  IMAD.MOV R8, RZ, RZ, -R9 ;  /* 0x000000ffff087224 */ /* 0x000fe400078e0a09 */
[----:B------:R-:W-:Y:S01]  /*1eac0*/  IMAD R4, R5, R2, R4 ;  /* 0x0000000205047224 */ /* 0x000fe200078e0204 */
[----:B------:R-:W-:Y:S02]  /*1ead0*/  MOV R2, RZ ;  /* 0x000000ff00027202 */ /* 0x000fe40000000f00 */
[----:B------:R-:W-:Y:S02]  /*1eae0*/  VIADDMNMX R8, R8, UR5, R13, PT ;  /* 0x0000000508087c46 */ /* 0x000fe4000b80010d */
[----:B------:R-:W-:Y:S02]  /*1eaf0*/  IADD3 R9, R9, 0x1000000, R4 ;  /* 0x0100000009097810 */ /* 0x000fe40007ffe004 */
[-C--:B------:R-:W-:Y:S02]  /*1eb00*/  IABS R12, R8.reuse ;  /* 0x00000008000c7213 */ /* 0x080fe40000000000 */
[----:B------:R-:W-:-:S02]  /*1eb10*/  IABS R13, R8 ;  /* 0x00000008000d7213 */ /* 0x000fc40000000000 */
[----:B------:R-:W0:Y:S01]  /*1eb20*/  I2F.RP R10, R12 ;  /* 0x0000000c000a7306 */ /* 0x000e220000209400 */
[----:B------:R-:W-:-:S07]  /*1eb30*/  IADD3 R18, -R8, RZ, RZ ;  /* 0x000000ff08127210 */ /* 0x000fce0007ffe1ff */
        /* <DEDUP_REMOVED lines=21> */
[----:B------:R-:W-:-:S07]  /*1ec90*/  IMAD R18, R2, R18, R9 ;  /* 0x0000001202127224 */ /* 0x000fce00078e0209 */
.L_x_2904:
[----:B------:R-:W-:-:S05]  /*1eca0*/  LOP3.LUT R2, RZ, R2, RZ, 0x33, !PT ;  /* 0x00000002ff027212 */ /* 0x000fca00078e33ff */
[----:B------:R-:W-:Y:S01]  /*1ecb0*/  IMAD.IADD R17, R7, 0x1, R2 ;  /* 0x0000000107117824 */ /* 0x000fe200078e0202 */
[----:B------:R-:W-:Y:S06]  /*1ecc0*/  BRA `(.L_x_2905) ;  /* 0x00000000000c7947 */ /* 0x000fec0003800000 */
.L_x_2900:
[----:B------:R-:W-:Y:S01]  /*1ecd0*/  IMAD.MOV.U32 R17, RZ, RZ, RZ ;  /* 0x000000ffff117224 */ /* 0x000fe200078e00ff */
[----:B------:R-:W-:Y:S01]  /*1ece0*/  MOV R16, UR6 ;  /* 0x0000000600107c02 */ /* 0x000fe20008000f00 */
[----:B------:R-:W-:-:S07]  /*1ecf0*/  IMAD.MOV.U32 R18, RZ, RZ, RZ ;  /* 0x000000ffff127224 */ /* 0x000fce00078e00ff */
.L_x_2905:
[----:B------:R-:W-:-:S13]  /*1ed00*/  ISETP.NE.AND P0, PT, R6, RZ, PT ;  /* 0x000000ff0600720c */ /* 0x000fda0003f05270 */
[----:B------:R-:W0:Y:S01]  /*1ed10*/  @!P0 S2R R3, SR_CgaCtaId ;  /* 0x0000000000038919 */ /* 0x000e220000008800 */
[----:B------:R-:W-:-:S04]  /*1ed20*/  @!P0 MOV R2, 0x400 ;  /* 0x0000040000028802 */ /* 0x000fc80000000f00 */
[----:B0-----:R-:W-:-:S05]  /*1ed30*/  @!P0 LEA R2, R3, R2, 0x18 ;  /* 0x0000000203028211 */ /* 0x001fca00078ec0ff */
[----:B------:R1:W-:Y:S01]  /*1ed40*/  @!P0 STS.128 [R2+0x2a8d0], R16 ;  /* 0x02a8d01002008388 */ /* 0x0003e20000000c00 */
[----:B------:R-:W-:Y:S06]  /*1ed50*/  BAR.ARV 0x5, 0x180 ;  /* 0x0146000000007b1d */ /* 0x000fec0000002000 */
.L_x_2898:
        /* <DEDUP_REMOVED lines=8> */
[----:B------:R-:W-:Y:S01]  /*1ede0*/  LOP3.LUT R4, R0, 0x7f, RZ, 0xc0, !PT ;  /* 0x0000007f00047812 */ /* 0x000fe200078ec0ff */
[----:B------:R-:W-:Y:S01]  /*1edf0*/  BSSY B8, `(.L_x_2906) ;  /* 0x000066e000087945 */ /* 0x000fe20003800000 */
[----:B------:R1:W-:Y:S01]  /*1ee00*/  STL [R1+0x24], RZ ;  /* 0x000024ff01007387 */ /* 0x0003e20000100800 */
[----:B------:R-:W-:Y:S01]  /*1ee10*/  IMAD.MOV.U32 R31, RZ, RZ, 0x1 ;  /* 0x00000001ff1f7424 */ /* 0x000fe200078e00ff */
[----:B------:R-:W-:Y:S01]  /*1ee20*/  MOV R28, RZ ;  /* 0x000000ff001c7202 */ /* 0x000fe20000000f00 */
[----:B------:R-:W-:Y:S01]  /*1ee30*/  IMAD.SHL.U32 R34, R4, 0x8, RZ ;  /* 0x0000000804227824 */ /* 0x000fe200078e00ff */
[----:B------:R-:W-:Y:S01]  /*1ee40*/  ULDC.64 UR36, c[0x0][0x198] ;  /* 0x0000660000247ab9 */ /* 0x000fe20000000a00 */
[----:B------:R-:W-:Y:S01]  /*1ee50*/  IMAD.MOV.U32 R26, RZ, RZ, RZ ;  /* 0x000000ffff1a7224 */ /* 0x000fe200078e00ff */
[----:B------:R-:W-:Y:S01]  /*1ee60*/  ULDC UR38, c[0x0][0xc] ;  /* 0x0000030000267ab9 */ /* 0x000fe20000000800 */
        /* <DEDUP_REMOVED lines=13> */
[C---:B------:R-:W-:Y:S01]  /*1ef40*/  LOP3.LUT R3, R2.reuse, 0x40, RZ, 0xfc, !PT ;  /* 0x0000004002037812 */ /* 0x040fe200078efcff */
[----:B------:R-:W-:Y:S01]  /*1ef50*/  IMAD.U32 R22, RZ, RZ, UR4 ;  /* 0x00000004ff167e24 */ /* 0x000fe2000f8e00ff */
[----:B------:R-:W-:-:S04]  /*1ef60*/  LOP3.LUT R0, R2, 0x80, RZ, 0xfc, !PT ;  /* 0x0000008002007812 */ /* 0x000fc800078efcff */
[----:B-1----:R-:W-:-:S07]  /*1ef70*/  LEA R36, R34, R22, 0x1 ;  /* 0x0000001622247211 */ /* 0x002fce00078e08ff */
.L_x_3011:
[----:B0-----:R-:W0:Y:S02]  /*1ef80*/  LDC.64 R32, c[0x0][0xc88] ;  /* 0x00032200ff207b82 */ /* 0x001e240000000a00 */
[----:B0-----:R-:W-:-:S06]  /*1ef90*/  IMAD.WIDE R32, R19, 0x4, R32 ;  /* 0x0000000413207825 */ /* 0x001fcc00078e0220 */
        /* <DEDUP_REMOVED lines=9> */
[----:B------:R-:W-:Y:S02]  /*1f030*/  ISETP.NE.AND.EX P2, PT, RZ, UR9, PT, P2 ;  /* 0x00000009ff007c0c */ /* 0x000fe4000bf45320 */
[----:B------:R-:W-:Y:S02]  /*1f040*/  MOV R35, RZ ;  /* 0x000000ff00237202 */ /* 0x000fe40000000f00 */
[----:B--2---:R-:W-:-:S03]  /*1f050*/  SHF.R.S32.HI R0, RZ, 0x1f, R32 ;  /* 0x0000001fff007819 */ /* 0x004fc60000011420 */
[C---:B------:R-:W-:Y:S01]  /*1f060*/  @P0 LEA R2, P1, R32.reuse, UR4, 0x2 ;  /* 0x0000000420020c11 */ /* 0x040fe2000f8210ff */
[C---:B------:R-:W-:Y:S01]  /*1f070*/  IMAD.SHL.U32 R24, R32.reuse, 0x4, RZ ;  /* 0x0000000420187824 */ /* 0x040fe200078e00ff */
[C-C-:B------:R-:W-:Y:S01]  /*1f080*/  SHF.L.U64.HI R25, R32.reuse, 0x2, R0.reuse ;  /* 0x0000000220197819 */ /* 0x140fe20000010200 */
[----:B------:R0:W-:Y:S01]  /*1f090*/  STL [R1+0x18], R0 ;  /* 0x0000180001007387 */ /* 0x0001e20000100800 */
[----:B------:R-:W-:Y:S01]  /*1f0a0*/  @P0 LEA.HI.X R3, R32, UR5, R0, 0x2, P1 ;  /* 0x0000000520030c11 */ /* 0x000fe200088f1400 */
[----:B------:R-:W-:-:S04]  /*1f0b0*/  ULDC.64 UR4, c[0x0][0xa00] ;  /* 0x0002800000047ab9 */ /* 0x000fc80000000a00 */
[----:B------:R1:W2:Y:S01]  /*1f0c0*/  @P0 LDG.E R12, desc[UR60][R2.64] ;  /* 0x0000003c020c0981 */ /* 0x0002a2000c1e1900 */
[----:B------:R-:W-:Y:S02]  /*1f0d0*/  ISETP.NE.U32.AND P0, PT, RZ, UR4, PT ;  /* 0x00000004ff007c0c */ /* 0x000fe4000bf05070 */
[----:B------:R-:W-:Y:S01]  /*1f0e0*/  ISETP.NE.U32.AND P1, PT, RZ, UR6, PT ;  /* 0x00000006ff007c0c */ /* 0x000fe2000bf25070 */
[----:B0-----:R-:W-:Y:S01]  /*1f0f0*/  IMAD.MOV.U32 R0, RZ, RZ, RZ ;  /* 0x000000ffff007224 */ /* 0x001fe200078e00ff */
[----:B------:R-:W-:Y:S02]  /*1f100*/  ISETP.NE.AND.EX P0, PT, RZ, UR5, PT, P0 ;  /* 0x00000005ff007c0c */ /* 0x000fe4000bf05300 */
[----:B------:R-:W-:Y:S02]  /*1f110*/  ISETP.NE.AND.EX P1, PT, RZ, UR7, PT, P1 ;  /* 0x00000007ff007c0c */ /* 0x000fe4000bf25310 */
[C---:B------:R-:W-:Y:S02]  /*1f120*/  IADD3 R4, P4, R24.reuse, UR6, RZ ;  /* 0x0000000618047c10 */ /* 0x040fe4000ff9e0ff */
[----:B-1----:R-:W-:Y:S01]  /*1f130*/  IADD3 R2, P3, R24, UR4, RZ ;  /* 0x0000000418027c10 */ /* 0x002fe2000ff7e0ff */
[----:B------:R-:W-:Y:S01]  /*1f140*/  ULDC UR4, c[0x0][0x288] ;  /* 0x0000a20000047ab9 */ /* 0x000fe20000000800 */
[----:B------:R-:W-:-:S02]  /*1f150*/  IADD3.X R5, R25, UR7, RZ, P4, !PT ;  /* 0x0000000719057c10 */ /* 0x000fc4000a7fe4ff */
[C---:B------:R-:W-:Y:S02]  /*1f160*/  IADD3.X R3, R25.reuse, UR5, RZ, P3, !PT ;  /* 0x0000000519037c10 */ /* 0x040fe40009ffe4ff */
[----:B------:R-:W-:Y:S01]  /*1f170*/  @P2 IADD3 R6, P3, R24, UR8, RZ ;  /* 0x0000000818062c10 */ /* 0x000fe2000ff7e0ff */
[----:B------:R-:W-:Y:S01]  /*1f180*/  IMAD.U32 R8, RZ, RZ, UR4 ;  /* 0x00000004ff087e24 */ /* 0x000fe2000f8e00ff */
[----:B------:R-:W-:Y:S01]  /*1f190*/  ULDC.64 UR4, c[0x0][0x418] ;  /* 0x0001060000047ab9 */ /* 0x000fe20000000a00 */
[----:B------:R-:W5:Y:S01]  /*1f1a0*/  @P0 LDG.E R35, desc[UR60][R2.64] ;  /* 0x0000003c02230981 */ /* 0x000f62000c1e1900 */
[----:B------:R-:W-:-:S03]  /*1f1b0*/  @P2 IADD3.X R7, R25, UR9, RZ, P3, !PT ;  /* 0x0000000919072c10 */ /* 0x000fc60009ffe4ff */
[----:B------:R-:W5:Y:S04]  /*1f1c0*/  @P1 LDG.E R0, desc[UR60][R4.64] ;  /* 0x0000003c04001981 */ /* 0x000f68000c1e1900 */
        /* <DEDUP_REMOVED lines=8> */
[----:B0-----:R-:W-:Y:S02]  /*1f250*/  IMAD.U32 R6, RZ, RZ, UR5 ;  /* 0x00000005ff067e24 */ /* 0x001fe4000f8e00ff */
[----:B------:R-:W-:Y:S01]  /*1f260*/  IMAD.U32 R10, RZ, RZ, UR4 ;  /* 0x00000004ff0a7e24 */ /* 0x000fe2000f8e00ff */
[----:B---3--:R0:W-:Y:S01]  /*1f270*/  STL [R1+0x10], R8 ;  /* 0x0000100801007387 */ /* 0x0081e20000100800 */
[----:B------:R-:W-:-:S03]  /*1f280*/  MOV R11, R8 ;  /* 0x00000008000b7202 */ /* 0x000fc60000000f00 */
[----:B--2---:R0:W-:Y:S01]  /*1f290*/  STL [R1+0x4], R12 ;  /* 0x0000040c01007387 */ /* 0x0041e20000100800 */
[----:B------:R-:W-:Y:S05]  /*1f2a0*/  @P2 BRA `(.L_x_2907) ;  /* 0x0000000000142947 */ /* 0x000fea0003800000 */
[----:B------:R-:W-:Y:S05]  /*1f2b0*/  @!P0 BRA `(.L_x_2907) ;  /* 0x0000000000108947 */ /* 0x000fea0003800000 */
[----:B0-----:R-:W2:Y:S04]  /*1f2c0*/  LDG.E R8, desc[UR60][R2.64] ;  /* 0x0000003c02087981 */ /* 0x001ea8000c1e1900 */
[----:B------:R-:W2:Y:S02]  /*1f2d0*/  LDG.E R7, desc[UR60][R2.64+0x4] ;  /* 0x0000043c02077981 */ /* 0x000ea4000c1e1900 */
[----:B--2---:R-:W-:-:S05]  /*1f2e0*/  IADD3 R11, -R8, R7, RZ ;  /* 0x00000007080b7210 */ /* 0x004fca0007ffe1ff */
[----:B------:R1:W-:Y:S02]  /*1f2f0*/  STL [R1+0x10], R11 ;  /* 0x0000100b01007387 */ /* 0x0003e40000100800 */
.L_x_2907:
[----:B------:R-:W-:Y:S01]  /*1f300*/  ULDC.64 UR4, c[0x0][0xa20] ;  /* 0x0002880000047ab9 */ /* 0x000fe20000000a00 */
[C---:B------:R-:W-:Y:S01]  /*1f310*/  LOP3.LUT R2, R18.reuse, 0xff000000, RZ, 0xc0, !PT ;  /* 0xff00000012027812 */ /* 0x040fe200078ec0ff */
        /* <DEDUP_REMOVED lines=12> */
.L_x_2908:
[----:B------:R-:W-:Y:S02]  /*1f3e0*/  ULDC.64 UR4, c[0x0][0xa08] ;  /* 0x0002820000047ab9 */ /* 0x000fe40000000a00 */
[----:B------:R-:W-:-:S04]  /*1f3f0*/  ISETP.NE.U32.AND P0, PT, RZ, UR4, PT ;  /* 0x00000004ff007c0c */ /* 0x000fc8000bf05070 */
[----:B------:R-:W-:-:S13]  /*1f400*/  ISETP.NE.AND.EX P0, PT, RZ, UR5, PT, P0 ;  /* 0x00000005ff007c0c */ /* 0x000fda000bf05300 */
[----:B------:R-:W-:Y:S05]  /*1f410*/  @!P0 BRA `(.L_x_2909) ;  /* 0x0000000000148947 */ /* 0x000fea0003800000 */
[----:B------:R-:W2:Y:S02]  /*1f420*/  LDC.64 R2, c[0x0][0xa08] ;  /* 0x00028200ff027b82 */ /* 0x000ea40000000a00 */
[----:B--2---:R-:W-:-:S05]  /*1f430*/  IMAD.WIDE R2, R33, 0x4, R2 ;  /* 0x0000000421027825 */ /* 0x004fca00078e0202 */
[----:B------:R-:W2:Y:S04]  /*1f440*/  LDG.E R10, desc[UR60][R2.64] ;  /* 0x0000003c020a7981 */ /* 0x000ea8000c1e1900 */
[----:B------:R-:W2:Y:S02]  /*1f450*/  LDG.E R7, desc[UR60][R2.64+0x4] ;  /* 0x0000043c02077981 */ /* 0x000ea4000c1e1900 */
[----:B--2---:R-:W-:-:S07]  /*1f460*/  IMAD.IADD R10, R7, 0x1, -R10 ;  /* 0x00000001070a7824 */ /* 0x004fce00078e0a0a */
.L_x_2909:
[----:B--2---:R-:W2:Y:S01]  /*1f470*/  @P1 LDG.E R2, desc[UR60][R4.64] ;  /* 0x0000003c04021981 */ /* 0x004ea2000c1e1900 */
[----:B------:R-:W3:Y:S03]  /*1f480*/  LDC R3, c[0x0][0x448] ;  /* 0x00011200ff037b82 */ /* 0x000ee60000000800 */
[----:B------:R4:W2:Y:S01]  /*1f490*/  @P1 LDG.E R5, desc[UR60][R4.64+0x4] ;  /* 0x0000043c04051981 */ /* 0x0008a2000c1e1900 */
[----:B-----5:R-:W-:Y:S01]  /*1f4a0*/  IADD3 R10, -R12, R10, RZ ;  /* 0x0000000a0c0a7210 */ /* 0x020fe20007ffe1ff */
[----:B------:R-:W-:Y:S01]  /*1f4b0*/  BSSY B0, `(.L_x_2910) ;  /* 0x0000035000007945 */ /* 0x000fe20003800000 */
[----:B------:R-:W-:Y:S01]  /*1f4c0*/  IMAD.MOV.U32 R14, RZ, RZ, RZ ;  /* 0x000000ffff0e7224 */ /* 0x000fe200078e00ff */
[----:B---3--:R-:W-:-:S13]  /*1f4d0*/  ISETP.NE.AND P0, PT, R3, 0x1, PT ;  /* 0x000000010300780c */ /* 0x008fda0003f05270 */
[----:B----4-:R-:W3:Y:S08]  /*1f4e0*/  @P0 LDC R4, c[0x0][0x44c] ;  /* 0x00011300ff040b82 */ /* 0x010ef00000000800 */
[----:B------:R-:W4:Y:S01]  /*1f4f0*/  @P0 LDC R3, c[0x0][0x450] ;  /* 0x00011400ff030b82 */ /* 0x000f220000000800 */
[----:B--2---:R-:W-:Y:S01]  /*1f500*/  @P1 IADD3 R6, -R2, R5, RZ ;  /* 0x0000000502061210 */ /* 0x004fe20007ffe1ff */
[----:B------:R-:W-:Y:S01]  /*1f510*/  IMAD.SHL.U32 R2, R17, 0x80, RZ ;  /* 0x0000008011027824 */ /* 0x000fe200078e00ff */
[----:B------:R-:W-:-:S03]  /*1f520*/  SHF.R.U32.HI R5, RZ, 0x10, R9 ;  /* 0x00000010ff057819 */ /* 0x000fc60000011609 */
[----:B------:R-:W-:Y:S02]  /*1f530*/  VIADD R2, R2, 0x7f ;  /* 0x0000007f02027836 */ /* 0x000fe40000000000 */
[----:B------:R-:W-:Y:S02]  /*1f540*/  IMAD.IADD R37, R10, 0x1, R6 ;  /* 0x000000010a257824 */ /* 0x000fe400078e0206 */
[----:B---3--:R-:W-:-:S03]  /*1f550*/  @P0 IMAD.HI.U32 R4, R2, R4, RZ ;  /* 0x0000000402040227 */ /* 0x008fc600078e00ff */
[C---:B0-----:R-:W-:Y:S01]  /*1f560*/  IADD3 R8, R37.reuse, 0x60, -R11 ;  /* 0x0000006025087810 */ /* 0x041fe20007ffe80b */
[----:B------:R-:W-:Y:S01]  /*1f570*/  VIADD R7, R37, 0x5f ;  /* 0x0000005f25077836 */ /* 0x000fe20000000000 */
[----:B----4-:R-:W-:Y:S02]  /*1f580*/  @P0 SHF.R.U32.HI R2, RZ, R3, R4 ;  /* 0x00000003ff020219 */ /* 0x010fe40000011604 */
[----:B------:R-:W-:Y:S01]  /*1f590*/  LOP3.LUT R4, R9, 0xff, RZ, 0xc0, !PT ;  /* 0x000000ff09047812 */ /* 0x000fe200078ec0ff */
[----:B------:R-:W-:Y:S01]  /*1f5a0*/  IMAD.HI R7, R7, 0x2aaaaaab, RZ ;  /* 0x2aaaaaab07077827 */ /* 0x000fe200078e02ff */
[----:B------:R-:W-:-:S04]  /*1f5b0*/  IADD3 R2, R8, R2, RZ ;  /* 0x0000000208027210 */ /* 0x000fc80007ffe0ff */
[----:B------:R-:W-:Y:S01]  /*1f5c0*/  SHF.R.U32.HI R3, RZ, 0x1f, R7 ;  /* 0x0000001fff037819 */ /* 0x000fe20000011607 */
[----:B------:R-:W-:-:S03]  /*1f5d0*/  IMAD.HI R2, R2, 0x2aaaaaab, RZ ;  /* 0x2aaaaaab02027827 */ /* 0x000fc600078e02ff */
[----:B------:R-:W-:Y:S02]  /*1f5e0*/  LEA.HI.SX32 R7, R7, R3, 0x1c ;  /* 0x0000000307077211 */ /* 0x000fe400078fe2ff */
[----:B------:R-:W-:-:S04]  /*1f5f0*/  SHF.R.U32.HI R3, RZ, 0x1f, R2 ;  /* 0x0000001fff037819 */ /* 0x000fc80000011602 */
[----:B------:R-:W-:-:S04]  /*1f600*/  LEA.HI.SX32 R3, R2, R3, 0x1c ;  /* 0x0000000302037211 */ /* 0x000fc800078fe2ff */
[----:B-1----:R-:W-:-:S04]  /*1f610*/  VIMNMX R11, R7, R3, PT ;  /* 0x00000003070b7248 */ /* 0x002fc80003fe0100 */
[----:B------:R-:W-:-:S13]  /*1f620*/  ISETP.GE.AND P0, PT, R11, 0x1, PT ;  /* 0x000000010b00780c */ /* 0x000fda0003f06270 */
[----:B------:R-:W-:Y:S05]  /*1f630*/  @!P0 BRA `(.L_x_2911) ;  /* 0x0000000000708947 */ /* 0x000fea0003800000 */
        /* <DEDUP_REMOVED lines=26> */
[----:B------:R-:W-:Y:S02]  /*1f7e0*/  @!P3 IADD3 R14, -R14, RZ, RZ ;  /* 0x000000ff0e0eb210 */ /* 0x000fe40007ffe1ff */
[----:B------:R-:W-:-:S07]  /*1f7f0*/  @!P2 LOP3.LUT R14, RZ, R9, RZ, 0x33, !PT ;  /* 0x00000009ff0ea212 */ /* 0x000fce00078e33ff */
.L_x_2911:
[----:B------:R-:W-:Y:S05]  /*1f800*/  BSYNC B0 ;  /* 0x0000000000007941 */ /* 0x000fea0003800000 */
.L_x_2910:
[-C--:B------:R-:W-:Y:S01]  /*1f810*/  IMAD R2, R4, R14.reuse, RZ ;  /* 0x0000000e04027224 */ /* 0x080fe200078e02ff */
[----:B------:R-:W-:Y:S04]  /*1f820*/  BSSY B0, `(.L_x_2912) ;  /* 0x0000133000007945 */ /* 0x000fe80003800000 */
[C---:B------:R-:W-:Y:S01]  /*1f830*/  VIADDMNMX R11, R2.reuse, R14, R11, PT ;  /* 0x0000000e020b7246 */ /* 0x040fe2000380010b */
[----:B------:R-:W-:-:S04]  /*1f840*/  IMAD R2, R2, 0x60, -R10 ;  /* 0x0000006002027824 */ /* 0x000fc800078e0a0a */
[----:B------:R-:W-:Y:S01]  /*1f850*/  IMAD R11, R11, 0x60, -R10 ;  /* 0x000000600b0b7824 */ /* 0x000fe200078e0a0a */
[----:B------:R-:W-:-:S04]  /*1f860*/  VIMNMX R2, RZ, R2, !PT ;  /* 0x00000002ff027248 */ /* 0x000fc80007fe0100 */
[----:B------:R-:W-:-:S04]  /*1f870*/  VIMNMX R11, R11, R6, PT ;  /* 0x000000060b0b7248 */ /* 0x000fc80003fe0100 */
[----:B------:R-:W-:Y:S01]  /*1f880*/  ISETP.GT.AND P0, PT, R11, R2, PT ;  /* 0x000000020b00720c */ /* 0x000fe20003f04270 */
[----:B------:R-:W-:-:S05]  /*1f890*/  IMAD.WIDE.U32 R2, R2, -0x55555555, RZ ;  /* 0xaaaaaaab02027825 */ /* 0x000fca00078e00ff */
[----:B------:R-:W-:-:S05]  /*1f8a0*/  SHF.R.U32.HI R6, RZ, 0x6, R3 ;  /* 0x00000006ff067819 */ /* 0x000fca0000011603 */
[----:B------:R-:W-:Y:S02]  /*1f8b0*/  IMAD.MOV.U32 R3, RZ, RZ, R6 ;  /* 0x000000ffff037224 */ /* 0x000fe400078e0006 */
[----:B------:R-:W-:-:S04]  /*1f8c0*/  @P0 VIADD R9, R11, 0x5f ;  /* 0x0000005f0b090836 */ /* 0x000fc80000000000 */
[----:B------:R-:W-:-:S05]  /*1f8d0*/  @P0 IMAD.HI R9, R9, 0x2aaaaaab, RZ ;  /* 0x2aaaaaab09090827 */ /* 0x000fca00078e02ff */
[----:B------:R-:W-:-:S04]  /*1f8e0*/  @P0 SHF.R.U32.HI R2, RZ, 0x1f, R9 ;  /* 0x0000001fff020819 */ /* 0x000fc80000011609 */
        /* <DEDUP_REMOVED lines=11> */
.L_x_3079:
[----:B-1----:R-:W-:Y:S02]  /*1f9a0*/  ISETP.NE.AND P0, PT, R14, RZ, PT ;  /* 0x000000ff0e00720c */ /* 0x002fe40003f05270 */
[----:B------:R-:W-:-:S11]  /*1f9b0*/  PLOP3.LUT P6, PT, PT, PT, PT, 0x8, 0x0 ;  /* 0x000000000000781c */ /* 0x000fd60003fce170 */
[----:B------:R-:W-:Y:S05]  /*1f9c0*/  @P0 BRA `(.L_x_2915) ;  /* 0x00000000000c0947 */ /* 0x000fea0003800000 */
[----:B------:R-:W-:-:S03]  /*1f9d0*/  UMOV UR4, 0xffffffff ;  /* 0xffffffff00047882 */ /* 0x000fc60000000000 */
[----:B------:R-:W-:Y:S05]  /*1f9e0*/  BRA.DIV UR4, `(.L_x_2916) ;  /* 0x0000007204647947 */ /* 0x000fea000b800000 */
[----:B------:R-:W-:-:S13]  /*1f9f0*/  ELECT P6, URZ, PT ;  /* 0x00000000003f782f */ /* 0x000fda00038c0000 */
.L_x_2915:
[----:B0-----:R-:W2:Y:S01]  /*1fa00*/  LDL R9, [R1+0x24] ;  /* 0x0000240001097983 */ /* 0x001ea20000100800 */
[----:B------:R-:W-:Y:S01]  /*1fa10*/  BSSY B1, `(.L_x_2917) ;  /* 0x0000008000017945 */ /* 0x000fe20003800000 */
[----:B--2---:R-:W-:-:S04]  /*1fa20*/  IADD3 R9, R9, 0x1, RZ ;  /* 0x0000000109097810 */ /* 0x004fc80007ffe0ff */
[----:B------:R-:W-:-:S04]  /*1fa30*/  LEA.HI R10, R9, R9, RZ, 0x1 ;  /* 0x00000009090a7211 */ /* 0x000fc800078f08ff */
[----:B------:R-:W-:-:S05]  /*1fa40*/  LOP3.LUT R10, R10, 0xfffffffe, RZ, 0xc0, !PT ;  /* 0xfffffffe0a0a7812 */ /* 0x000fca00078ec0ff */
[----:B------:R-:W-:-:S05]  /*1fa50*/  IMAD.IADD R9, R9, 0x1, -R10 ;  /* 0x0000000109097824 */ /* 0x000fca00078e0a0a */
[----:B------:R-:W-:-:S04]  /*1fa60*/  SHF.L.U32 R9, R9, 0x1f, RZ ;  /* 0x0000001f09097819 */ /* 0x000fc800000006ff */
[----:B------:R-:W0:Y:S02]  /*1fa70*/  SYNCS.PHASECHK.TRANS64.TRYWAIT P0, [R22+URZ+0x2a820], R9 ;  /* 0x02a82009160075a7 */ /* 0x000e24000800017f */
[----:B0-----:R-:W-:Y:S05]  /*1fa80*/  @!P0 BRA `(.L_x_2918) ;  /* 0x00000070005c8947 */ /* 0x001fea0003800000 */
.L_x_3082:
[----:B------:R-:W-:Y:S05]  /*1fa90*/  BSYNC B1 ;  /* 0x0000000000017941 */ /* 0x000fea0003800000 */
.L_x_2917:
        /* <DEDUP_REMOVED lines=10> */
.L_x_3083:
[----:B------:R-:W-:Y:S05]  /*1fb40*/  BSYNC B2 ;  /* 0x0000000000027941 */ /* 0x000fea0003800000 */
.L_x_2921:
[----:B------:R-:W-:Y:S04]  /*1fb50*/  BSSY B2, `(.L_x_2923) ;  /* 0x0000009000027945 */ /* 0x000fe80003800000 */
[----:B------:R-:W-:Y:S05]  /*1fb60*/  @P1 BRA `(.L_x_2924) ;  /* 0x00000000001c1947 */ /* 0x000fea0003800000 */
[----:B------:R-:W2:Y:S01]  /*1fb70*/  S2R R10, SR_TID.X ;  /* 0x00000000000a7919 */ /* 0x000ea20000002100 */
[----:B0-----:R-:W-:-:S04]  /*1fb80*/  MOV R9, 0x9000 ;  /* 0x0000900000097802 */ /* 0x001fc80000000f00 */
[----:B------:R3:W-:Y:S01]  /*1fb90*/  SYNCS.ARRIVE.TRANS64 RZ, [R13+URZ+0x2a890], R9 ;  /* 0x02a890090dff79a7 */ /* 0x0007e2000800003f */
[----:B--2---:R-:W-:-:S04]  /*1fba0*/  LOP3.LUT R10, R10, 0x1f, RZ, 0xc0, !PT ;  /* 0x0000001f0a0a7812 */ /* 0x004fc800078ec0ff */
[----:B------:R-:W-:-:S13]  /*1fbb0*/  ISETP.NE.AND P0, PT, R10, RZ, PT ;  /* 0x000000ff0a00720c */ /* 0x000fda0003f05270 */
[----:B---3--:R-:W-:Y:S05]  /*1fbc0*/  @!P0 BRA `(.L_x_2924) ;  /* 0x0000000000048947 */ /* 0x008fea0003800000 */
[----:B------:R-:W-:Y:S01]  /*1fbd0*/  BPT.TRAP 0x1 ;  /* 0x000000040000795c */ /* 0x000fe20000300000 */
.L_x_2924:
[----:B------:R-:W-:Y:S05]  /*1fbe0*/  BSYNC B2 ;  /* 0x0000000000027941 */ /* 0x000fea0003800000 */
.L_x_2923:
[----:B------:R-:W-:Y:S01]  /*1fbf0*/  IMAD.MOV.U32 R20, RZ, RZ, RZ ;  /* 0x000000ffff147224 */ /* 0x000fe200078e00ff */
[----:B------:R-:W-:Y:S01]  /*1fc00*/  UIADD3 UR4, UP0, UR36, 0x570, URZ ;  /* 0x0000057024047890 */ /* 0x000fe2000ff1e03f */
[----:B------:R-:W-:Y:S01]  /*1fc10*/  IMAD R10, R3, 0x60, R0 ;  /* 0x00000060030a7824 */ /* 0x000fe200078e0200 */
[----:B------:R-:W-:Y:S01]  /*1fc20*/  PLOP3.LUT P0, PT, PT, PT, PT, 0x80, 0x0 ;  /* 0x000000000000781c */ /* 0x000fe20003f0f070 */
[----:B------:R-:W-:Y:S01]  /*1fc30*/  IMAD R11, R26, 0x9000, R22 ;  /* 0x000090001a0b7824 */ /* 0x000fe200078e0216 */
[----:B------:R-:W-:Y:S01]  /*1fc40*/  R2UR UR10, R20 ;  /* 0x00000000140a72ca */ /* 0x000fe200000e0000 */
[----:B------:R-:W-:Y:S01]  /*1fc50*/  VIADD R10, R10, 0xffffffa0 ;  /* 0xffffffa00a0a7836 */ /* 0x000fe20000000000 */
[----:B0-----:R-:W-:Y:S01]  /*1fc60*/  IADD3 R9, R13, 0x2a890, RZ ;  /* 0x0002a8900d097810 */ /* 0x001fe20007ffe0ff */
[----:B------:R-:W-:Y:S01]  /*1fc70*/  VIADD R14, R11, 0x18400 ;  /* 0x000184000b0e7836 */ /* 0x000fe20000000000 */
[----:B------:R-:W-:Y:S01]  /*1fc80*/  UIADD3.X UR5, URZ, UR37, URZ, UP0, !UPT ;  /* 0x000000253f057290 */ /* 0x000fe200087fe43f */
[----:B------:R-:W-:Y:S01]  /*1fc90*/  UMOV UR6, 0x0 ;  /* 0x0000000000067882 */ /* 0x000fe20000000000 */
[----:B------:R-:W-:-:S10]  /*1fca0*/  UMOV UR7, 0x12f00000 ;  /* 0x12f0000000077882 */ /* 0x000fd40000000000 */
.L_x_2925:
        /* <DEDUP_REMOVED lines=12> */
[----:B------:R-:W-:Y:S01]  /*1fd70*/  UMOV UR6, 0x0 ;  /* 0x0000000000067882 */ /* 0x000fe20000000000 */
[----:B------:R-:W-:Y:S01]  /*1fd80*/  IADD3 R14, R11, 0x1b400, RZ ;  /* 0x0001b4000b0e7810 */ /* 0x000fe20007ffe0ff */
[----:B------:R-:W-:Y:S01]  /*1fd90*/  UMOV UR7, 0x12f00000 ;  /* 0x12f0000000077882 */ /* 0x000fe20000000000 */
[----:B------:R-:W-:-:S15]  /*1fda0*/  R2UR UR10, R21 ;  /* 0x00000000150a72ca */ /* 0x000fde00000e0000 */
.L_x_2926:
        /* <DEDUP_REMOVED lines=15> */
.L_x_2927:
        /* <DEDUP_REMOVED lines=13> */
.L_x_3084:
[----:B------:R-:W-:Y:S05]  /*1ff70*/  BSYNC B2 ;  /* 0x0000000000027941 */ /* 0x000fea0003800000 */
.L_x_2928:
[----:B------:R-:W-:Y:S01]  /*1ff80*/  BSSY B2, `(.L_x_2930) ;  /* 0x000000b000027945 */ /* 0x000fe20003800000 */
[----:B------:R-:W-:Y:S01]  /*1ff90*/  IMAD.MOV.U32 R14, RZ, RZ, 0x0 ;  /* 0x00000000ff0e7424 */ /* 0x000fe200078e00ff */
[----:B------:R-:W-:Y:S02]  /*1ffa0*/  MOV R15, 0x12f00000 ;  /* 0x12f00000000f7802 */ /* 0x000fe40000000f00 */
        /* <DEDUP_REMOVED lines=8> */
.L_x_2931:
[----:B------:R-:W-:Y:S05]  /*20030*/  BSYNC B2 ;  /* 0x0000000000027941 */ /* 0x000fea0003800000 */
.L_x_2930:
[----:B------:R-:W-:Y:S01]  /*20040*/  R2UR UR10, R20 ;  /* 0x00000000140a72ca */ /* 0x000fe200000e0000 */
[----:B------:R-:W-:Y:S01]  /*20050*/  IMAD R9, R26, 0x6000, R22 ;  /* 0x000060001a097824 */ /* 0x000fe200078e0216 */
[----:B------:R-:W-:Y:S01]  /*20060*/  R2UR UR6, R14 ;  /* 0x000000000e0672ca */ /* 0x000fe200000e0000 */
[----:B------:R-:W-:Y:S01]  /*20070*/  UIADD3 UR4, UP0, UR36, 0x670, URZ ;  /* 0x0000067024047890 */ /* 0x000fe2000ff1e03f */
[----:B------:R-:W-:Y:S01]  /*20080*/  R2UR UR7, R15 ;  /* 0x000000000f0772ca */ /* 0x000fe200000e0000 */
[----:B01----:R-:W-:Y:S01]  /*20090*/  VIADD R13, R13, 0x2a8b0 ;  /* 0x0002a8b00d0d7836 */ /* 0x003fe20000000000 */
[----:B------:R-:W-:Y:S01]  /*200a0*/  PLOP3.LUT P0, PT, PT, PT, PT, 0x80, 0x0 ;  /* 0x000000000000781c */ /* 0x000fe20003f0f070 */
[----:B------:R-:W-:Y:S01]  /*200b0*/  UIADD3.X UR5, URZ, UR37, URZ, UP0, !UPT ;  /* 0x000000253f057290 */ /* 0x000fe200087fe43f */
[----:B------:R-:W-:-:S11]  /*200c0*/  IADD3 R11, R9, 0x400, RZ ;  /* 0x00000400090b7810 */ /* 0x000fd60007ffe0ff */
.L_x_2932:
        /* <DEDUP_REMOVED lines=15> */
.L_x_2933:
        /* <DEDUP_REMOVED lines=10> */
.L_x_2920:
[----:B------:R-:W-:Y:S05]  /*20260*/  BSYNC B1 ;  /* 0x0000000000017941 */ /* 0x000fea0003800000 */
.L_x_2919:
        /* <DEDUP_REMOVED lines=9> */
.L_x_2949:
        /* <DEDUP_REMOVED lines=11> */
.L_x_3085:
[----:B------:R-:W-:Y:S05]  /*203b0*/  BSYNC B2 ;  /* 0x0000000000027941 */ /* 0x000fea0003800000 */
.L_x_2936:
[----:B------:R-:W-:Y:S04]  /*203c0*/  BSSY B2, `(.L_x_2938) ;  /* 0x0000009000027945 */ /* 0x000fe80003800000 */
[----:B------:R-:W-:Y:S05]  /*203d0*/  @P2 BRA `(.L_x_2939) ;  /* 0x00000000001c2947 */ /* 0x000fea0003800000 */
[----:B0-----:R-:W0:Y:S01]  /*203e0*/  S2R R9, SR_TID.X ;  /* 0x0000000000097919 */ /* 0x001e220000002100 */
[----:B------:R-:W-:-:S04]  /*203f0*/  IMAD.MOV.U32 R3, RZ, RZ, 0x9000 ;  /* 0x00009000ff037424 */ /* 0x000fc800078e00ff */
[----:B------:R2:W-:Y:S01]  /*20400*/  SYNCS.ARRIVE.TRANS64 RZ, [R12+URZ+0x2a890], R3 ;  /* 0x02a890030cff79a7 */ /* 0x0005e2000800003f */
[----:B0-----:R-:W-:-:S04]  /*20410*/  LOP3.LUT R9, R9, 0x1f, RZ, 0xc0, !PT ;  /* 0x0000001f09097812 */ /* 0x001fc800078ec0ff */
[----:B------:R-:W-:-:S13]  /*20420*/  ISETP.NE.AND P1, PT, R9, RZ, PT ;  /* 0x000000ff0900720c */ /* 0x000fda0003f25270 */
[----:B--2---:R-:W-:Y:S05]  /*20430*/  @!P1 BRA `(.L_x_2939) ;  /* 0x0000000000049947 */ /* 0x004fea0003800000 */
[----:B------:R-:W-:Y:S01]  /*20440*/  BPT.TRAP 0x1 ;  /* 0x000000040000795c */ /* 0x000fe20000300000 */
.L_x_2939:
[----:B------:R-:W-:Y:S05]  /*20450*/  BSYNC B2 ;  /* 0x0000000000027941 */ /* 0x000fea0003800000 */
.L_x_2938:
[----:B------:R-:W-:Y:S01]  /*20460*/  MOV R20, RZ ;  /* 0x000000ff00147202 */ /* 0x000fe20000000f00 */
[----:B------:R-:W-:Y:S01]  /*20470*/  IMAD R10, R26, 0x9000, R22 ;  /* 0x000090001a0a7824 */ /* 0x000fe200078e0216 */
[----:B------:R-:W-:Y:S01]  /*20480*/  UIADD3 UR4, UP0, UR36, 0x570, URZ ;  /* 0x0000057024047890 */ /* 0x000fe2000ff1e03f */
[----:B------:R-:W-:Y:S01]  /*20490*/  PLOP3.LUT P1, PT, PT, PT, PT, 0x80, 0x0 ;  /* 0x000000000000781c */ /* 0x000fe20003f2f070 */
[----:B0-----:R-:W-:Y:S01]  /*204a0*/  IMAD R9, R13, 0x60, R0 ;  /* 0x000000600d097824 */ /* 0x001fe200078e0200 */
[----:B------:R-:W-:Y:S01]  /*204b0*/  R2UR UR10, R20 ;  /* 0x00000000140a72ca */ /* 0x000fe200000e0000 */
[----:B------:R-:W-:Y:S01]  /*204c0*/  VIADD R3, R12, 0x2a890 ;  /* 0x0002a8900c037836 */ /* 0x000fe20000000000 */
[----:B------:R-:W-:Y:S01]  /*204d0*/  UIADD3.X UR5, URZ, UR37, URZ, UP0, !UPT ;  /* 0x000000253f057290 */ /* 0x000fe200087fe43f */
[----:B------:R-:W-:Y:S01]  /*204e0*/  VIADD R14, R10, 0x18400 ;  /* 0x000184000a0e7836 */ /* 0x000fe20000000000 */
[----:B------:R-:W-:Y:S01]  /*204f0*/  UMOV UR6, 0x0 ;  /* 0x0000000000067882 */ /* 0x000fe20000000000 */
[----:B------:R-:W-:-:S10]  /*20500*/  UMOV UR7, 0x12f00000 ;  /* 0x12f0000000077882 */ /* 0x000fd40000000000 */
.L_x_2940:
        /* <DEDUP_REMOVED lines=16> */
.L_x_2941:
        /* <DEDUP_REMOVED lines=15> */
.L_x_2942:
        /* <DEDUP_REMOVED lines=13> */
.L_x_3086:
[----:B------:R-:W-:Y:S05]  /*207d0*/  BSYNC B2 ;  /* 0x0000000000027941 */ /* 0x000fea0003800000 */
.L_x_2943:
        /* <DEDUP_REMOVED lines=11> */
.L_x_2946:
[----:B------:R-:W-:Y:S05]  /*20890*/  BSYNC B2 ;  /* 0x0000000000027941 */ /* 0x000fea0003800000 */
.L_x_2945:
        /* <DEDUP_REMOVED lines=9> */
.L_x_2947:
        /* <DEDUP_REMOVED lines=15> */
.L_x_2948:
        /* <DEDUP_REMOVED lines=10> */
.L_x_2935:
[----:B------:R-:W-:Y:S05]  /*20ac0*/  BSYNC B1 ;  /* 0x0000000000017941 */ /* 0x000fea0003800000 */
.L_x_2934:
        /* <DEDUP_REMOVED lines=8> */
.L_x_2913:
[----:B------:R-:W-:Y:S05]  /*20b50*/  BSYNC B0 ;  /* 0x0000000000007941 */ /* 0x000fea0003800000 */
.L_x_2912:
[----:B------:R-:W1:Y:S01]  /*20b60*/  LDC R0, c[0x0][0x448] ;  /* 0x00011200ff007b82 */ /* 0x000e620000000800 */
[----:B------:R-:W-:Y:S01]  /*20b70*/  LEA R2, R17, 0x7f, 0x7 ;  /* 0x0000007f11027811 */ /* 0x000fe200078e38ff */
[----:B------:R-:W-:Y:S06]  /*20b80*/  @!P0 WARPSYNC.ALL ;  /* 0x0000000000008948 */ /* 0x000fec0003800000 */
[----:B------:R-:W-:Y:S01]  /*20b90*/  @!P0 BAR.SYNC.DEFER_BLOCKING 0xc, 0x180 ;  /* 0x0306000000008b1d */ /* 0x000fe20000010000 */
[----:B------:R-:W-:-:S05]  /*20ba0*/  ISETP.NE.AND P2, PT, R5, RZ, PT ;  /* 0x000000ff0500720c */ /* 0x000fca0003f45270 */
[----:B------:R-:W-:Y:S08]  /*20bb0*/  BSSY B0, `(.L_x_2950) ;  /* 0x0000029000007945 */ /* 0x000ff00003800000 */
[----:B------:R-:W2:Y:S01]  /*20bc0*/  @!P2 LDC R5, c[0x0][0x9f0] ;  /* 0x00027c00ff05ab82 */ /* 0x000ea20000000800 */
[----:B-1----:R-:W-:-:S13]  /*20bd0*/  ISETP.NE.AND P1, PT, R0, 0x1, PT ;  /* 0x000000010000780c */ /* 0x002fda0003f25270 */
[----:B------:R-:W1:Y:S08]  /*20be0*/  @P1 LDC R3, c[0x0][0x44c] ;  /* 0x00011300ff031b82 */ /* 0x000e700000000800 */
[----:B------:R-:W3:Y:S01]  /*20bf0*/  @P1 LDC R0, c[0x0][0x450] ;  /* 0x00011400ff001b82 */ /* 0x000ee20000000800 */
[----:B-1----:R-:W-:-:S05]  /*20c00*/  @P1 IMAD.HI.U32 R3, R2, R3, RZ ;  /* 0x0000000302031227 */ /* 0x002fca00078e00ff */
[----:B---3--:R-:W-:Y:S02]  /*20c10*/  @P1 SHF.R.U32.HI R2, RZ, R0, R3 ;  /* 0x00000000ff021219 */ /* 0x008fe40000011603 */
[----:B------:R-:W-:-:S03]  /*20c20*/  MOV R0, RZ ;  /* 0x000000ff00007202 */ /* 0x000fc60000000f00 */
[----:B------:R-:W-:-:S04]  /*20c30*/  IMAD.IADD R2, R8, 0x1, R2 ;  /* 0x0000000108027824 */ /* 0x000fc800078e0202 */
[----:B------:R-:W-:-:S05]  /*20c40*/  IMAD.HI R2, R2, 0x2aaaaaab, RZ ;  /* 0x2aaaaaab02027827 */ /* 0x000fca00078e02ff */
[----:B------:R-:W-:-:S04]  /*20c50*/  SHF.R.U32.HI R3, RZ, 0x1f, R2 ;  /* 0x0000001fff037819 */ /* 0x000fc80000011602 */
[----:B------:R-:W-:-:S04]  /*20c60*/  LEA.HI.SX32 R2, R2, R3, 0x1c ;  /* 0x0000000302027211 */ /* 0x000fc800078fe2ff */
[----:B------:R-:W-:-:S04]  /*20c70*/  VIMNMX R7, R7, R2, PT ;  /* 0x0000000207077248 */ /* 0x000fc80003fe0100 */
[----:B------:R-:W-:-:S13]  /*20c80*/  ISETP.GE.AND P1, PT, R7, 0x1, PT ;  /* 0x000000010700780c */ /* 0x000fda0003f26270 */
[----:B--2---:R-:W-:Y:S05]  /*20c90*/  @!P1 BRA `(.L_x_2951) ;  /* 0x0000000000689947 */ /* 0x004fea0003800000 */
[-C--:B------:R-:W-:Y:S02]  /*20ca0*/  IABS R0, R5.reuse ;  /* 0x0000000500007213 */ /* 0x080fe40000000000 */
[----:B------:R-:W-:Y:S02]  /*20cb0*/  IABS R8, R5 ;  /* 0x0000000500087213 */ /* 0x000fe40000000000 */
[----:B0-----:R-:W0:Y:S03]  /*20cc0*/  I2F.RP R9, R0 ;  /* 0x0000000000097306 */ /* 0x001e260000209400 */
[----:B------:R-:W-:-:S05]  /*20cd0*/  IMAD.MOV R8, RZ, RZ, -R8 ;  /* 0x000000ffff087224 */ /* 0x000fca00078e0a08 */
[----:B0-----:R-:W0:Y:S02]  /*20ce0*/  MUFU.RCP R9, R9 ;  /* 0x0000000900097308 */ /* 0x001e240000001000 */
[----:B0-----:R-:W-:-:S06]  /*20cf0*/  VIADD R10, R9, 0xffffffe ;  /* 0x0ffffffe090a7836 */ /* 0x001fcc0000000000 */
[----:B------:R-:W0:Y:S02]  /*20d00*/  F2I.FTZ.U32.TRUNC.NTZ R3, R10 ;  /* 0x0000000a00037305 */ /* 0x000e24000021f000 */
[----:B0-----:R-:W-:-:S04]  /*20d10*/  IMAD.MOV R2, RZ, RZ, -R3 ;  /* 0x000000ffff027224 */ /* 0x001fc800078e0a03 */
[----:B------:R-:W-:Y:S01]  /*20d20*/  IMAD R6, R2, R0, RZ ;  /* 0x0000000002067224 */ /* 0x000fe200078e02ff */
[----:B------:R-:W-:-:S05]  /*20d30*/  MOV R2, RZ ;  /* 0x000000ff00027202 */ /* 0x000fca0000000f00 */
[----:B------:R-:W-:Y:S01]  /*20d40*/  IMAD.HI.U32 R6, R3, R6, R2 ;  /* 0x0000000603067227 */ /* 0x000fe200078e0002 */
[----:B------:R-:W-:-:S04]  /*20d50*/  IADD3 R3, R5, -0x1, R7 ;  /* 0xffffffff05037810 */ /* 0x000fc80007ffe007 */
[----:B------:R-:W-:Y:S02]  /*20d60*/  IABS R2, R3 ;  /* 0x0000000300027213 */ /* 0x000fe40000000000 */
[----:B------:R-:W-:-:S03]  /*20d70*/  LOP3.LUT R3, R3, R5, RZ, 0x3c, !PT ;  /* 0x0000000503037212 */ /* 0x000fc600078e3cff */
        /* <DEDUP_REMOVED lines=12> */
.L_x_2951:
[----:B------:R-:W-:Y:S05]  /*20e40*/  BSYNC B0 ;  /* 0x0000000000007941 */ /* 0x000fea0003800000 */
.L_x_2950:
[-C--:B------:R-:W-:Y:S01]  /*20e50*/  IMAD R2, R4, R0.reuse, RZ ;  /* 0x0000000004027224 */ /* 0x080fe200078e02ff */
[----:B------:R-:W-:Y:S04]  /*20e60*/  BSSY B7, `(.L_x_2952) ;  /* 0x0000363000077945 */ /* 0x000fe80003800000 */
[----:B------:R-:W-:Y:S01]  /*20e70*/  VIADDMNMX R30, R2, R0, R7, PT ;  /* 0x00000000021e7246 */ /* 0x000fe20003800107 */
[----:B------:R1:W-:Y:S03]  /*20e80*/  STL [R1], R2 ;  /* 0x0000000201007387 */ /* 0x0003e60000100800 */
        /* <DEDUP_REMOVED lines=16> */
[----:B------:R-:W1:Y:S01]  /*20f90*/  POPC R7, R4 ;  /* 0x0000000400077309 */ /* 0x000e620000000000 */
[----:B--2---:R-:W1:Y:S02]  /*20fa0*/  SHFL.IDX PT, R0, R3, R0, 0x1f ;  /* 0x00001f0003007589 */ /* 0x004e6400000e0000 */
[----:B-1----:R-:W-:Y:S01]  /*20fb0*/  IADD3 R16, R0, UR38, R7 ;  /* 0x0000002600107c10 */ /* 0x002fe2000fffe007 */
[----:B------:R-:W-:Y:S06]  /*20fc0*/  BRA `(.L_x_2954) ;  /* 0x0000003400307947 */ /* 0x000fec0003800000 */
.L_x_2953:
        /* <DEDUP_REMOVED lines=19> */
[----:B01----:R-:W-:Y:S05]  /*21100*/  CALL.ABS.NOINC R2 ;  /* 0x0000000002007343 */ /* 0x003fea0003c00000 */
.L_x_2956:
[----:B------:R-:W-:Y:S05]  /*21110*/  BSYNC B6 ;  /* 0x0000000000067941 */ /* 0x000fea0003800000 */
.L_x_2955:
        /* <DEDUP_REMOVED lines=11> */
[----:B------:R-:W-:Y:S01]  /*211d0*/  MOV R7, UR9 ;  /* 0x0000000900077c02 */ /* 0x000fe20008000f00 */
[----:B------:R-:W-:Y:S01]  /*211e0*/  IMAD.U32 R6, RZ, RZ, UR8 ;  /* 0x00000008ff067e24 */ /* 0x000fe2000f8e00ff */
[----:B------:R-:W-:Y:S01]  /*211f0*/  MOV R8, 0x70 ;  /* 0x0000007000087802 */ /* 0x000fe20000000f00 */
[----:B------:R-:W-:-:S02]  /*21200*/  IMAD.U32 R10, RZ, RZ, UR4 ;  /* 0x00000004ff0a7e24 */ /* 0x000fc4000f8e00ff */
[----:B------:R-:W-:Y:S02]  /*21210*/  IMAD.U32 R11, RZ, RZ, UR5 ;  /* 0x00000005ff0b7e24 */ /* 0x000fe4000f8e00ff */
[----:B------:R-:W-:Y:S02]  /*21220*/  IMAD.MOV.U32 R12, RZ, RZ, 0x1 ;  /* 0x00000001ff0c7424 */ /* 0x000fe400078e00ff */
[----:B-1----:R-:W-:-:S07]  /*21230*/  IMAD.MOV.U32 R13, RZ, RZ, RZ ;  /* 0x000000ffff0d7224 */ /* 0x002fce00078e00ff */
[----:B------:R-:W-:-:S07]  /*21240*/  LEPC R20, `(.L_x_2959) ;  /* 0x000000001014794e */ /* 0x000fce0000000000 */
[----:B0-2---:R-:W-:Y:S05]  /*21250*/  CALL.ABS.NOINC R2 ;  /* 0x0000000002007343 */ /* 0x005fea0003c00000 */
.L_x_2959:
        /* <DEDUP_REMOVED lines=15> */
.L_x_2958:
[----:B------:R-:W-:Y:S05]  /*21350*/  BSYNC B6 ;  /* 0x0000000000067941 */ /* 0x000fea0003800000 */
.L_x_2957:
[----:B------:R-:W2:Y:S01]  /*21360*/  LDL R20, [R1+0x4] ;  /* 0x0000040001147983 */ /* 0x000ea20000100800 */
[----:B------:R-:W-:Y:S01]  /*21370*/  ULDC.64 UR4, c[0x0][0x9f8] ;  /* 0x00027e0000047ab9 */ /* 0x000fe20000000a00 */
[----:B------:R-:W1:Y:S01]  /*21380*/  LDC R0, c[0x0][0x430] ;  /* 0x00010c00ff007b82 */ /* 0x000e620000000800 */
[----:B------:R-:W-:Y:S01]  /*21390*/  ISETP.NE.U32.AND P0, PT, RZ, UR4, PT ;  /* 0x00000004ff007c0c */ /* 0x000fe2000bf05070 */
[----:B------:R-:W3:Y:S03]  /*213a0*/  S2R R2, SR_TID.X ;  /* 0x0000000000027919 */ /* 0x000ee60000002100 */
[----:B------:R-:W-:-:S13]  /*213b0*/  ISETP.NE.AND.EX P0, PT, RZ, UR5, PT, P0 ;  /* 0x00000005ff007c0c */ /* 0x000fda000bf05300 */
[----:B------:R-:W-:Y:S01]  /*213c0*/  @P0 IADD3 R24, P1, R24, UR4, RZ ;  /* 0x0000000418180c10 */ /* 0x000fe2000ff3e0ff */
[----:B------:R-:W4:Y:S01]  /*213d0*/  S2R R7, SR_TID.X ;  /* 0x0000000000077919 */ /* 0x000f220000002100 */
[----:B------:R-:W-:Y:S01]  /*213e0*/  VIADD R27, R30, 0xffffffff ;  /* 0xffffffff1e1b7836 */ /* 0x000fe20000000000 */
[----:B------:R-:W-:Y:S01]  /*213f0*/  ULDC UR4, c[0x0][0x320] ;  /* 0x0000c80000047ab9 */ /* 0x000fe20000000800 */
[----:B------:R-:W-:-:S05]  /*21400*/  @P0 IADD3.X R25, R25, UR5, RZ, P1, !PT ;  /* 0x0000000519190c10 */ /* 0x000fca0008ffe4ff */
[----:B------:R-:W2:Y:S01]  /*21410*/  @P0 LDG.E R33, desc[UR60][R24.64] ;  /* 0x0000003c18210981 */ /* 0x000ea2000c1e1900 */
[----:B-1----:R-:W-:Y:S02]  /*21420*/  ISETP.NE.AND P1, PT, R0, 0x1, PT ;  /* 0x000000010000780c */ /* 0x002fe40003f25270 */
[----:B---3--:R-:W-:-:S04]  /*21430*/  LOP3.LUT R2, R2, 0x7f, RZ, 0xc0, !PT ;  /* 0x0000007f02027812 */ /* 0x008fc800078ec0ff */
[----:B------:R-:W-:-:S07]  /*21440*/  SHF.R.U32.HI R2, RZ, 0x3, R2 ;  /* 0x00000003ff027819 */ /* 0x000fce0000011602 */
[----:B------:R-:W1:Y:S01]  /*21450*/  @P1 LDC R6, c[0x0][0x434] ;  /* 0x00010d00ff061b82 */ /* 0x000e620000000800 */
[----:B------:R-:W3:Y:S01]  /*21460*/  S2R R21, SR_TID.X ;  /* 0x0000000000157919 */ /* 0x000ee20000002100 */
[----:B----4-:R-:W-:-:S04]  /*21470*/  SHF.L.U32 R7, R7, 0x4, RZ ;  /* 0x0000000407077819 */ /* 0x010fc800000006ff */
[----:B------:R-:W-:Y:S02]  /*21480*/  LOP3.LUT R7, R2, 0x70, R7, 0xf8, !PT ;  /* 0x0000007002077812 */ /* 0x000fe400078ef807 */
[----:B------:R-:W4:Y:S03]  /*21490*/  @P1 LDC R2, c[0x0][0x438] ;  /* 0x00010e00ff021b82 */ /* 0x000f260000000800 */
[----:B------:R-:W-:-:S05]  /*214a0*/  IMAD R4, R27, 0x60, R7 ;  /* 0x000000601b047824 */ /* 0x000fca00078e0207 */
[----:B------:R-:W-:-:S04]  /*214b0*/  ISETP.GE.AND P0, PT, R4, R37, PT ;  /* 0x000000250400720c */ /* 0x000fc80003f06270 */
[----:B------:R-:W-:Y:S01]  /*214c0*/  ISETP.GT.U32.OR P0, PT, R7, 0x5f, P0 ;  /* 0x0000005f0700780c */ /* 0x000fe20000704470 */
[----:B---3--:R-:W-:-:S05]  /*214d0*/  IMAD.SHL.U32 R21, R21, 0x8, RZ ;  /* 0x0000000815157824 */ /* 0x008fca00078e00ff */
[----:B------:R-:W-:Y:S02]  /*214e0*/  LOP3.LUT R21, R21, 0x38, RZ, 0xc0, !PT ;  /* 0x0000003815157812 */ /* 0x000fe400078ec0ff */
        /* <DEDUP_REMOVED lines=8> */
[----:B------:R-:W1:Y:S01]  /*21570*/  @!P0 LDC.64 R2, c[0x0][0x428] ;  /* 0x00010a00ff028b82 */ /* 0x000e620000000a00 */
[----:B------:R-:W-:-:S04]  /*21580*/  LOP3.LUT R20, R21, 0x40, RZ, 0xfc, !PT ;  /* 0x0000004015147812 */ /* 0x000fc800078efcff */
[----:B------:R-:W-:Y:S02]  /*21590*/  ISETP.GE.AND P2, PT, R20, UR4, PT ;  /* 0x0000000414007c0c */ /* 0x000fe4000bf46270 */
[----:B------:R-:W-:Y:S01]  /*215a0*/  ISETP.GE.AND P1, PT, R21, UR4, PT ;  /* 0x0000000415007c0c */ /* 0x000fe2000bf26270 */
[----:B------:R-:W-:Y:S01]  /*215b0*/  ULDC UR4, c[0x0][0x2f4] ;  /* 0x0000bd0000047ab9 */ /* 0x000fe20000000800 */
[----:B------:R-:W-:Y:S02]  /*215c0*/  SEL R30, RZ, 0xffffffff, P2 ;  /* 0xffffffffff1e7807 */ /* 0x000fe40001000000 */
[----:B------:R-:W-:Y:S02]  /*215d0*/  SEL R5, RZ, 0x1, P1 ;  /* 0x00000001ff057807 */ /* 0x000fe40000800000 */
[----:B------:R-:W-:Y:S02]  /*215e0*/  SHF.L.U32 R30, R30, 0x1, RZ ;  /* 0x000000011e1e7819 */ /* 0x000fe400000006ff */
[----:B------:R-:W-:-:S02]  /*215f0*/  SHF.R.S32.HI R8, RZ, 0x1f, R33 ;  /* 0x0000001fff087819 */ /* 0x000fc40000011421 */
[----:B------:R-:W-:Y:S02]  /*21600*/  LOP3.LUT R30, R30, 0x2, R5, 0xe2, !PT ;  /* 0x000000021e1e7812 */ /* 0x000fe400078ee205 */
[--C-:B------:R-:W-:Y:S01]  /*21610*/  @!P0 SHF.R.S32.HI R5, RZ, 0x1f, R4.reuse ;  /* 0x0000001fff058819 */ /* 0x100fe20000011404 */
[-C--:B-1----:R-:W-:Y:S02]  /*21620*/  @!P0 IMAD R6, R8, R2.reuse, RZ ;  /* 0x0000000208068224 */ /* 0x082fe400078e02ff */
[----:B------:R-:W-:-:S04]  /*21630*/  @!P0 IMAD.WIDE.U32 R4, R33, R2, R4 ;  /* 0x0000000221048225 */ /* 0x000fc800078e0004 */
        /* <DEDUP_REMOVED lines=10> */
[----:B------:R-:W-:-:S09]  /*216e0*/  ISETP.GE.AND P2, PT, R21, UR4, PT ;  /* 0x0000000415007c0c */ /* 0x000fd2000bf46270 */
[----:B------:R-:W-:-:S04]  /*216f0*/  @P0 LOP3.LUT R23, R23, 0x8, RZ, 0xfc, !PT ;  /* 0x0000000817170812 */ /* 0x000fc800078efcff */
[----:B------:R-:W-:-:S04]  /*21700*/  LOP3.LUT R23, R23, 0xffffffef, RZ, 0xc0, !PT ;  /* 0xffffffef17177812 */ /* 0x000fc800078ec0ff */
[----:B------:R-:W-:Y:S01]  /*21710*/  @P3 LOP3.LUT R23, R23, 0x10, RZ, 0xfc, !PT ;  /* 0x0000001017173812 */ /* 0x000fe200078efcff */
[----:B------:R1:W-:Y:S03]  /*21720*/  STL [R1+0x8], R8 ;  /* 0x0000080801007387 */ /* 0x0003e60000100800 */
[----:B------:R-:W-:Y:S02]  /*21730*/  LOP3.LUT R23, R23, 0xfffffffb, RZ, 0xc0, !PT ;  /* 0xfffffffb17177812 */ /* 0x000fe400078ec0ff */
[----:B------:R-:W-:Y:S02]  /*21740*/  LOP3.LUT R7, R21, 0x80, RZ, 0xfc, !PT ;  /* 0x0000008015077812 */ /* 0x000fe400078efcff */
[----:B------:R-:W-:Y:S02]  /*21750*/  ISETP.GE.AND P1, PT, R20, UR4, PT ;  /* 0x0000000414007c0c */ /* 0x000fe4000bf26270 */
[----:B------:R-:W-:-:S02]  /*21760*/  @P2 LOP3.LUT R23, R23, 0x4, RZ, 0xfc, !PT ;  /* 0x0000000417172812 */ /* 0x000fc400078efcff */
[----:B------:R-:W-:Y:S02]  /*21770*/  ISETP.GE.AND P0, PT, R7, UR4, PT ;  /* 0x0000000407007c0c */ /* 0x000fe4000bf06270 */
[----:B------:R-:W-:-:S04]  /*21780*/  LOP3.LUT R23, R23, 0xfffffffe, RZ, 0xc0, !PT ;  /* 0xfffffffe17177812 */ /* 0x000fc800078ec0ff */
[----:B------:R-:W-:-:S04]  /*21790*/  LOP3.LUT R23, R23, 0xfffffffd, RZ, 0xc0, !PT ;  /* 0xfffffffd17177812 */ /* 0x000fc800078ec0ff */
[----:B------:R-:W-:-:S04]  /*217a0*/  @P1 LOP3.LUT R23, R23, 0x2, RZ, 0xfc, !PT ;  /* 0x0000000217171812 */ /* 0x000fc800078efcff */
[----:B------:R-:W-:Y:S01]  /*217b0*/  @P0 LOP3.LUT R23, R23, 0x1, RZ, 0xfc, !PT ;  /* 0x0000000117170812 */ /* 0x000fe200078efcff */
[----:B-1----:R-:W-:Y:S06]  /*217c0*/  BRA.DIV UR5, `(.L_x_2960) ;  /* 0x0000005605707947 */ /* 0x002fec000b800000 */
.L_x_3089:
[----:B------:R-:W-:Y:S05]  /*217d0*/  @!P3 BRA `(.L_x_2961) ;  /* 0x000000000004b947 */ /* 0x000fea0003800000 */
[----:B------:R-:W-:Y:S01]  /*217e0*/  BPT.TRAP 0x1 ;  /* 0x000000040000795c */ /* 0x000fe20000300000 */
.L_x_2961:
        /* <DEDUP_REMOVED lines=21> */
[----:B------:R-:W1:Y:S02]  /*21940*/  SYNCS.PHASECHK.TRANS64.TRYWAIT P0, [R7+URZ+0x2a840], R2 ;  /* 0x02a84002070075a7 */ /* 0x000e64000800017f */
[----:B-1----:R-:W-:Y:S05]  /*21950*/  @!P0 BRA `(.L_x_2963) ;  /* 0x0000005400408947 */ /* 0x002fea0003800000 */
.L_x_3090:
[----:B------:R-:W-:Y:S05]  /*21960*/  BSYNC B0 ;  /* 0x0000000000007941 */ /* 0x000fea0003800000 */
.L_x_2962:
[----:B------:R-:W2:Y:S01]  /*21970*/  S2R R8, SR_TID.X ;  /* 0x0000000000087919 */ /* 0x000ea20000002100 */
[----:B------:R-:W-:Y:S01]  /*21980*/  ULDC.64 UR4, c[0x0][0x300] ;  /* 0x0000c00000047ab9 */ /* 0x000fe20000000a00 */
[----:B------:R-:W-:Y:S01]  /*21990*/  ULDC.64 UR6, c[0x0][0x2e8] ;  /* 0x0000ba0000067ab9 */ /* 0x000fe20000000a00 */
[----:B------:R-:W-:Y:S01]  /*219a0*/  IMAD R5, R5, UR4, RZ ;  /* 0x0000000405057c24 */ /* 0x000fe2000f8e02ff */
[----:B0-----:R-:W0:Y:S01]  /*219b0*/  S2R R9, SR_TID.X ;  /* 0x0000000000097919 */ /* 0x001e220000002100 */
[C---:B-1----:R-:W-:Y:S01]  /*219c0*/  IMAD.WIDE.U32 R2, R0.reuse, UR4, RZ ;  /* 0x0000000400027c25 */ /* 0x042fe2000f8e00ff */
        /* <DEDUP_REMOVED lines=17> */
[----:B--2---:R-:W-:Y:S02]  /*21ae0*/  LOP3.LUT R8, R8, 0x7f, RZ, 0xc0, !PT ;  /* 0x0000007f08087812 */ /* 0x004fe400078ec0ff */
[----:B------:R-:W-:Y:S01]  /*21af0*/  LEA.HI.X R0, R2, UR7, R0, 0x1, P0 ;  /* 0x0000000702007c11 */ /* 0x000fe200080f0c00 */
[----:B0-----:R-:W-:Y:S01]  /*21b00*/  IMAD.SHL.U32 R9, R9, 0x8, RZ ;  /* 0x0000000809097824 */ /* 0x001fe200078e00ff */
[----:B------:R-:W-:-:S04]  /*21b10*/  SHF.R.U32.HI R8, RZ, 0x3, R8 ;  /* 0x00000003ff087819 */ /* 0x000fc80000011608 */
[----:B------:R-:W-:Y:S02]  /*21b20*/  IADD3 R6, -R8, R6, RZ ;  /* 0x0000000608067210 */ /* 0x000fe40007ffe1ff */
[----:B------:R-:W-:Y:S02]  /*21b30*/  LOP3.LUT R9, R9, 0x38, RZ, 0xc0, !PT ;  /* 0x0000003809097812 */ /* 0x000fe400078ec0ff */
        /* <DEDUP_REMOVED lines=64> */
.L_x_3104:
        /* <DEDUP_REMOVED lines=12> */
.L_x_2965:
        /* <DEDUP_REMOVED lines=10> */
.L_x_2966:
        /* <DEDUP_REMOVED lines=37> */
.L_x_2968:
[----:B------:R-:W-:Y:S05]  /*222f0*/  BSYNC B6 ;  /* 0x0000000000067941 */ /* 0x000fea0003800000 */
.L_x_2967:
[----:B------:R-:W2:Y:S01]  /*22300*/  LDL.LU R20, [R1+0x28] ;  /* 0x0000280001147983 */ /* 0x000ea20000300800 */
[----:B------:R-:W-:Y:S01]  /*22310*/  ULDC.64 UR4, c[0x0][0x2d8] ;  /* 0x0000b60000047ab9 */ /* 0x000fe20000000a00 */
[----:B-1----:R-:W1:Y:S02]  /*22320*/  LDC R7, c[0x0][0x448] ;  /* 0x00011200ff077b82 */ /* 0x002e640000000800 */
[----:B0-----:R-:W3:Y:S04]  /*22330*/  LDL.LU.64 R2, [R1+0x18] ;  /* 0x0000180001027983 */ /* 0x001ee80000300a00 */
[----:B------:R0:W5:Y:S01]  /*22340*/  LDL R10, [R1+0x10] ;  /* 0x00001000010a7983 */ /* 0x0001620000100800 */
[----:B-1----:R-:W-:-:S13]  /*22350*/  ISETP.NE.AND P0, PT, R7, 0x1, PT ;  /* 0x000000010700780c */ /* 0x002fda0003f05270 */
[----:B------:R-:W1:Y:S01]  /*22360*/  @P0 LDC R6, c[0x0][0x44c] ;  /* 0x00011300ff060b82 */ /* 0x000e620000000800 */
[----:B------:R-:W4:Y:S02]  /*22370*/  S2R R8, SR_TID.X ;  /* 0x0000000000087919 */ /* 0x000f240000002100 */
[----:B----4-:R-:W-:-:S04]  /*22380*/  SHF.L.U32 R8, R8, 0x3, RZ ;  /* 0x0000000308087819 */ /* 0x010fc800000006ff */
[----:B------:R-:W-:Y:S01]  /*22390*/  LOP3.LUT R8, R8, 0x38, RZ, 0xc0, !PT ;  /* 0x0000003808087812 */ /* 0x000fe200078ec0ff */
[----:B---3--:R-:W-:Y:S02]  /*223a0*/  IMAD.MOV.U32 R3, RZ, RZ, R35 ;  /* 0x000000ffff037224 */ /* 0x008fe400078e0023 */
        /* <DEDUP_REMOVED lines=14> */
[----:B------:R-:W-:-:S05]  /*22490*/  LOP3.LUT R20, R21, 0x70, R20, 0xf8, !PT ;  /* 0x0000007015147812 */ /* 0x000fca00078ef814 */
[----:B------:R-:W-:Y:S01]  /*224a0*/  IMAD R5, R17, 0x80, R20 ;  /* 0x0000008011057824 */ /* 0x000fe200078e0214 */
[----:B------:R-:W2:Y:S03]  /*224b0*/  S2R R21, SR_TID.X ;  /* 0x0000000000157919 */ /* 0x000ea60000002100 */
        /* <DEDUP_REMOVED lines=111> */
.L_x_3121:
[----:B------:R-:W-:Y:S01]  /*22bb0*/  VIADD R0, R17, 0x70 ;  /* 0x0000007011007836 */ /* 0x000fe20000000000 */
[----:B------:R-:W-:Y:S04]  /*22bc0*/  BSSY B0, `(.L_x_2970) ;  /* 0x000000b000007945 */ /* 0x000fe80003800000 */
[----:B------:R-:W-:-:S13]  /*22bd0*/  ISETP.GE.AND P1, PT, R0, R5, PT ;  /* 0x000000050000720c */ /* 0x000fda0003f26270 */
[----:B------:R-:W-:Y:S05]  /*22be0*/  @P1 BRA `(.L_x_2971) ;  /* 0x0000000000201947 */ /* 0x000fea0003800000 */
[----:B0-----:R-:W-:-:S04]  /*22bf0*/  LEA R2, P1, R8, R14, 0x1 ;  /* 0x0000000e08027211 */ /* 0x001fc800078208ff */
[----:B------:R-:W-:-:S05]  /*22c00*/  IADD3.X R3, RZ, R4, RZ, P1, !PT ;  /* 0x00000004ff037210 */ /* 0x000fca0000ffe4ff */
[----:B------:R-:W-:Y:S01]  /*22c10*/  @!PT LDS RZ, [RZ] ;  /* 0x00000000fffff984 */ /* 0x000fe20000000800 */
[----:B------:R-:W-:Y:S01]  /*22c20*/  @!PT LDS RZ, [RZ] ;  /* 0x00000000fffff984 */ /* 0x000fe20000000800 */
[----:B------:R-:W-:Y:S01]  /*22c30*/  @!PT LDS RZ, [RZ] ;  /* 0x00000000fffff984 */ /* 0x000fe20000000800 */
[----:B------:R1:W-:Y:S04]  /*22c40*/  LDGSTS.E.BYPASS.LTC128B.128 [R36+0xfc00], desc[UR60][R2.64], !P3 ;  /* 0x0fc0000002247fae */ /* 0x0003e8000d901d7c */
[----:B------:R1:W-:Y:S04]  /*22c50*/  LDGSTS.E.BYPASS.LTC128B.128 [R36+0x13c00], desc[UR60][R2.64+0x80], !P2 ;  /* 0x13c0008002247fae */ /* 0x0003e8000d101d7c */
[----:B------:R1:W-:Y:S02]  /*22c60*/  LDGSTS.E.BYPASS.LTC128B.128 [R36+0x17c00], desc[UR60][R2.64+0x100], !P0 ;  /* 0x17c0010002247fae */ /* 0x0003e4000c101d7c */
.L_x_2971:
[----:B------:R-:W-:Y:S05]  /*22c70*/  BSYNC B0 ;  /* 0x0000000000007941 */ /* 0x000fea0003800000 */
.L_x_2970:
[----:B------:R-:W-:Y:S01]  /*22c80*/  NOP ;  /* 0x0000000000007918 */ /* 0x000fe20000000000 */
[----:B------:R-:W-:-:S13]  /*22c90*/  PLOP3.LUT P0, PT, PT, PT, PT, 0x80, 0x0 ;  /* 0x000000000000781c */ /* 0x000fda0003f0f070 */
.L_x_2972:
[----:B------:R-:W-:Y:S02]  /*22ca0*/  PLOP3.LUT P1, PT, P1, P0, PT, 0xa2, 0x0 ;  /* 0x000000000000781c */ /* 0x000fe40000f21472 */
[----:B------:R-:W-:-:S08]  /*22cb0*/  @P0 R2UR P1, UR4, R22 ;  /* 0x00000000160402ca */ /* 0x000fd00000020000 */
[----:B------:R-:W-:-:S05]  /*22cc0*/  @P0 PLOP3.LUT P0, PT, P1, PT, PT, 0x80, 0x0 ;  /* 0x000000000000081c */ /* 0x000fca0000f0f070 */
[----:B------:R-:W-:Y:S01]  /*22cd0*/  @!P1 SYNCS.ARRIVE.TRANS64.RED.A0T1 RZ, [UR4+0x2a800], RZ ;  /* 0x02a800ffffff99a7 */ /* 0x000fe20008200404 */
[----:B------:R-:W-:Y:S07]  /*22ce0*/  @!P1 ARRIVES.LDGSTSBAR.64.TRANSCNT [UR4+0x2a800] ;  /* 0x02a80000ff0099b0 */ /* 0x000fee0008000a84 */
[----:B------:R-:W-:Y:S05]  /*22cf0*/  @P0 BRA.U.ANY `(.L_x_2972) ;  /* 0xfffffffd00e80947 */ /* 0x000fea000393ffff */
[----:B01----:R-:W2:Y:S02]  /*22d00*/  LDL.LU R2, [R1+0x24] ;  /* 0x0000240001027983 */ /* 0x003ea40000300800 */
        /* <DEDUP_REMOVED lines=13> */
.L_x_3122:
[----:B------:R-:W-:Y:S05]  /*22de0*/  BSYNC B0 ;  /* 0x0000000000007941 */ /* 0x000fea0003800000 */
.L_x_2973:
[----:B------:R-:W2:Y:S01]  /*22df0*/  LDL R2, [R1] ;  /* 0x0000000001027983 */ /* 0x000ea20000100800 */
[----:B------:R-:W-:Y:S01]  /*22e00*/  BSSY B0, `(.L_x_2975) ;  /* 0x00000f8000007945 */ /* 0x000fe20003800000 */
[----:B--2---:R-:W-:-:S13]  /*22e10*/  ISETP.GE.AND P0, PT, R0, R2, PT ;  /* 0x000000020000720c */ /* 0x004fda0003f06270 */
[----:B------:R-:W-:Y:S05]  /*22e20*/  @!P0 BRA `(.L_x_2976) ;  /* 0x0000000c00d48947 */ /* 0x000fea0003800000 */
[----:B------:R-:W-:Y:S01]  /*22e30*/  IMAD.MOV.U32 R10, RZ, RZ, R28 ;  /* 0x000000ffff0a7224 */ /* 0x000fe200078e001c */
[----:B------:R-:W-:Y:S01]  /*22e40*/  MOV R32, R27 ;  /* 0x0000001b00207202 */ /* 0x000fe20000000f00 */
[----:B------:R-:W-:-:S07]  /*22e50*/  IMAD.MOV.U32 R17, RZ, RZ, R29 ;  /* 0x000000ffff117224 */ /* 0x000fce00078e001d */
.L_x_2989:
[----:B------:R-:W2:Y:S01]  /*22e60*/  LDL R2, [R1+0x4] ;  /* 0x0000040001027983 */ /* 0x000ea20000100800 */
[----:B------:R-:W1:Y:S03]  /*22e70*/  LDC R7, c[0x0][0x430] ;  /* 0x00010c00ff077b82 */ /* 0x000e660000000800 */
[----:B------:R-:W3:Y:S01]  /*22e80*/  LDL R8, [R1+0x8] ;  /* 0x0000080001087983 */ /* 0x000ee20000100800 */
[----:B0-----:R-:W0:Y:S01]  /*22e90*/  S2R R3, SR_TID.X ;  /* 0x0000000000037919 */ /* 0x001e220000002100 */
[----:B------:R-:W4:Y:S01]  /*22ea0*/  S2R R9, SR_TID.X ;  /* 0x0000000000097919 */ /* 0x000f220000002100 */
[----:B-1----:R-:W-:-:S13]  /*22eb0*/  ISETP.NE.AND P0, PT, R7, 0x1, PT ;  /* 0x000000010700780c */ /* 0x002fda0003f05270 */
[----:B------:R-:W1:Y:S01]  /*22ec0*/  @P0 LDC R5, c[0x0][0x434] ;  /* 0x00010d00ff050b82 */ /* 0x000e620000000800 */
[----:B0-----:R-:W-:-:S04]  /*22ed0*/  LOP3.LUT R3, R3, 0x7f, RZ, 0xc0, !PT ;  /* 0x0000007f03037812 */ /* 0x001fc800078ec0ff */
[----:B------:R-:W-:Y:S01]  /*22ee0*/  SHF.R.U32.HI R3, RZ, 0x3, R3 ;  /* 0x00000003ff037819 */ /* 0x000fe20000011603 */
[----:B----4-:R-:W-:-:S05]  /*22ef0*/  IMAD.SHL.U32 R9, R9, 0x10, RZ ;  /* 0x0000001009097824 */ /* 0x010fca00078e00ff */
[----:B------:R-:W-:Y:S02]  /*22f00*/  LOP3.LUT R9, R3, 0x70, R9, 0xf8, !PT ;  /* 0x0000007003097812 */ /* 0x000fe400078ef809 */
[----:B------:R-:W0:Y:S02]  /*22f10*/  @P0 LDC R3, c[0x0][0x438] ;  /* 0x00010e00ff030b82 */ /* 0x000e240000000800 */
[----:B------:R-:W-:Y:S01]  /*22f20*/  ISETP.GT.U32.AND P2, PT, R9, 0x5f, PT ;  /* 0x0000005f0900780c */ /* 0x000fe20003f44070 */
        /* <DEDUP_REMOVED lines=28> */
.L_x_2977:
[----:B------:R-:W-:Y:S01]  /*230f0*/  LEA R5, R28, R22, 0x3 ;  /* 0x000000161c057211 */ /* 0x000fe200078e18ff */
[----:B------:R-:W-:Y:S01]  /*23100*/  BSSY B1, `(.L_x_2978) ;  /* 0x0000004000017945 */ /* 0x000fe20003800000 */
[----:B------:R-:W-:-:S04]  /*23110*/  SHF.L.U32 R0, R29, 0x1f, RZ ;  /* 0x0000001f1d007819 */ /* 0x000fc800000006ff */
[----:B------:R-:W0:Y:S02]  /*23120*/  SYNCS.PHASECHK.TRANS64.TRYWAIT P0, [R5+URZ+0x2a840], R0 ;  /* 0x02a84000050075a7 */ /* 0x000e24000800017f */
[----:B0-----:R-:W-:Y:S05]  /*23130*/  @!P0 BRA `(.L_x_2979) ;  /* 0x00000050005c8947 */ /* 0x001fea0003800000 */
.L_x_3123:
[----:B------:R-:W-:Y:S05]  /*23140*/  BSYNC B1 ;  /* 0x0000000000017941 */ /* 0x000fea0003800000 */
.L_x_2978:
[----:B------:R-:W-:Y:S01]  /*23150*/  SHF.R.S32.HI R20, RZ, 0x1f, R7 ;  /* 0x0000001fff147819 */ /* 0x000fe20000011407 */
[----:B------:R-:W-:Y:S01]  /*23160*/  ULDC.64 UR4, c[0x0][0x300] ;  /* 0x0000c00000047ab9 */ /* 0x000fe20000000a00 */
[----:B-----5:R-:W-:Y:S01]  /*23170*/  SHF.R.S32.HI R21, RZ, 0x1f, R6 ;  /* 0x0000001fff157819 */ /* 0x020fe20000011406 */
[----:B------:R-:W-:Y:S01]  /*23180*/  IMAD.WIDE.U32 R2, R7, UR4, RZ ;  /* 0x0000000407027c25 */ /* 0x000fe2000f8e00ff */
[----:B------:R-:W-:Y:S01]  /*23190*/  ULDC.64 UR6, c[0x0][0x2e8] ;  /* 0x0000ba0000067ab9 */ /* 0x000fe20000000a00 */
[C---:B------:R-:W-:Y:S02]  /*231a0*/  LOP3.LUT P3, RZ, R23.reuse, 0x4, RZ, 0xc0, !PT ;  /* 0x0000000417ff7812 */ /* 0x040fe4000786c0ff */
[----:B0-----:R-:W-:Y:S01]  /*231b0*/  IMAD R0, R20, UR4, RZ ;  /* 0x0000000414007c24 */ /* 0x001fe2000f8e02ff */
        /* <DEDUP_REMOVED lines=22> */
[----:B0-----:R-:W-:-:S04]  /*23320*/  SHF.L.U32 R11, R11, 0x3, RZ ;  /* 0x000000030b0b7819 */ /* 0x001fc800000006ff */
        /* <DEDUP_REMOVED lines=36> */
.L_x_3137:
        /* <DEDUP_REMOVED lines=10> */
.L_x_2981:
        /* <DEDUP_REMOVED lines=10> */
.L_x_2982:
[----:B------:R2:W-:Y:S01]  /*236b0*/  SYNCS.ARRIVE.TRANS64.A1T0 RZ, [R5+URZ+0x2a830], RZ ;  /* 0x02a830ff05ff79a7 */ /* 0x0005e2000810003f */
[----:B------:R-:W-:Y:S05]  /*236c0*/  @!P2 BRA `(.L_x_2983) ;  /* 0x000000000004a947 */ /* 0x000fea0003800000 */
[----:B------:R-:W-:Y:S01]  /*236d0*/  BPT.TRAP 0x1 ;  /* 0x000000040000795c */ /* 0x000fe20000300000 */
.L_x_2983:
[----:B-1----:R-:W-:Y:S01]  /*236e0*/  SHF.L.U32 R2, R17, 0x1f, RZ ;  /* 0x0000001f11027819 */ /* 0x002fe200000006ff */
[----:B------:R-:W-:Y:S01]  /*236f0*/  BSSY B1, `(.L_x_2984) ;  /* 0x0000004000017945 */ /* 0x000fe20003800000 */
[----:B--2---:R-:W-:-:S04]  /*23700*/  LEA R5, R10, R22, 0x3 ;  /* 0x000000160a057211 */ /* 0x004fc800078e18ff */
[----:B------:R-:W1:Y:S02]  /*23710*/  SYNCS.PHASECHK.TRANS64.TRYWAIT P0, [R5+URZ+0x2a860], R2 ;  /* 0x02a86002050075a7 */ /* 0x000e64000800017f */
[----:B-1----:R-:W-:Y:S05]  /*23720*/  @!P0 BRA `(.L_x_2985) ;  /* 0x0000005000d08947 */ /* 0x002fea0003800000 */
.L_x_3138:
[----:B------:R-:W-:Y:S05]  /*23730*/  BSYNC B1 ;  /* 0x0000000000017941 */ /* 0x000fea0003800000 */
.L_x_2984:
        /* <DEDUP_REMOVED lines=10> */
[----:B------:R-:W-:-:S03]  /*237e0*/  LEA R4, R4, R22, 0x1 ;  /* 0x0000001604047211 */ /* 0x000fc600078e08ff */
        /* <DEDUP_REMOVED lines=43> */
.L_x_3152:
[C---:B------:R-:W-:Y:S01]  /*23aa0*/  ISETP.LT.OR P1, PT, R8.reuse, 0x51, !P1 ;  /* 0x000000510800780c */ /* 0x040fe20004f21670 */
[----:B------:R-:W-:Y:S01]  /*23ab0*/  ULDC.64 UR4, c[0x0][0x328] ;  /* 0x0000ca0000047ab9 */ /* 0x000fe20000000a00 */
[----:B------:R-:W-:Y:S01]  /*23ac0*/  ISETP.LT.OR P0, PT, R8, 0x51, !P0 ;  /* 0x000000510800780c */ /* 0x000fe20004701670 */
[----:B------:R-:W-:Y:S01]  /*23ad0*/  IMAD R20, R20, UR4, RZ ;  /* 0x0000000414147c24 */ /* 0x000fe2000f8e02ff */
[----:B-1----:R-:W-:-:S03]  /*23ae0*/  IADD3 R2, P2, R2, R0, RZ ;  /* 0x0000000002027210 */ /* 0x002fc60007f5e0ff */
        /* <DEDUP_REMOVED lines=16> */
.L_x_2987:
        /* <DEDUP_REMOVED lines=10> */
.L_x_2988:
        /* <DEDUP_REMOVED lines=12> */
[C---:B--2---:R-:W-:Y:S02]  /*23d50*/  ISETP.GT.AND P0, PT, R27.reuse, R0, PT ;  /* 0x000000001b00720c */ /* 0x044fe40003f04270 */
[----:B------:R-:W-:-:S11]  /*23d60*/  IADD3 R0, R27, -0x1, RZ ;  /* 0xffffffff1b007810 */ /* 0x000fd60007ffe0ff */
[----:B-1----:R-:W-:Y:S05]  /*23d70*/  @P0 BRA `(.L_x_2989) ;  /* 0xfffffff000380947 */ /* 0x002fea000383ffff */
.L_x_2976:
[----:B------:R-:W-:Y:S05]  /*23d80*/  BSYNC B0 ;  /* 0x0000000000007941 */ /* 0x000fea0003800000 */
.L_x_2975:
        /* <DEDUP_REMOVED lines=17> */
.L_x_2991:
[----:B------:R-:W-:Y:S05]  /*23ea0*/  BSYNC B0 ;  /* 0x0000000000007941 */ /* 0x000fea0003800000 */
.L_x_2990:
[----:B------:R-:W-:-:S13]  /*23eb0*/  LOP3.LUT P0, RZ, R23, 0x10, RZ, 0xc0, !PT ;  /* 0x0000001017ff7812 */ /* 0x000fda000780c0ff */
[----:B------:R-:W-:Y:S05]  /*23ec0*/  @!P0 BRA `(.L_x_2992) ;  /* 0x0000000000048947 */ /* 0x000fea0003800000 */
[----:B------:R-:W-:Y:S01]  /*23ed0*/  BPT.TRAP 0x1 ;  /* 0x000000040000795c */ /* 0x000fe20000300000 */
.L_x_2992:
[----:B------:R-:W-:Y:S01]  /*23ee0*/  IMAD R0, R28, 0x8, R22 ;  /* 0x000000081c007824 */ /* 0x000fe200078e0216 */
[----:B0-----:R-:W-:Y:S01]  /*23ef0*/  SHF.L.U32 R3, R29, 0x1f, RZ ;  /* 0x0000001f1d037819 */ /* 0x001fe200000006ff */
[----:B------:R-:W-:Y:S01]  /*23f00*/  BSSY B0, `(.L_x_2993) ;  /* 0x0000004000007945 */ /* 0x000fe20003800000 */
[----:B------:R-:W-:Y:S02]  /*23f10*/  IMAD R6, R27, -0x60, R37 ;  /* 0xffffffa01b067824 */ /* 0x000fe400078e0225 */
[----:B------:R-:W0:Y:S02]  /*23f20*/  SYNCS.PHASECHK.TRANS64.TRYWAIT P0, [R0+URZ+0x2a860], R3 ;  /* 0x02a86003000075a7 */ /* 0x000e24000800017f */
[----:B0-----:R-:W-:Y:S05]  /*23f30*/  @!P0 BRA `(.L_x_2994) ;  /* 0x0000005000d08947 */ /* 0x001fea0003800000 */
.L_x_3153:
[----:B------:R-:W-:Y:S05]  /*23f40*/  BSYNC B0 ;  /* 0x0000000000007941 */ /* 0x000fea0003800000 */
.L_x_2993:
        /* <DEDUP_REMOVED lines=8> */
[C---:B------:R-:W-:Y:S02]  /*23fd0*/  LOP3.LUT R2, R30.reuse, 0x1, RZ, 0xc0, !PT ;  /* 0x000000011e027812 */ /* 0x040fe400078ec0ff */
[----:B------:R-:W-:Y:S01]  /*23fe0*/  LOP3.LUT P0, RZ, R30, 0x2, RZ, 0xc0, !PT ;  /* 0x000000021eff7812 */ /* 0x000fe2000780c0ff */
[----:B------:R-:W2:Y:S01]  /*23ff0*/  SHFL.IDX PT, R14, R24, RZ, 0x181f ;  /* 0x00181fff180e7589 */ /* 0x000ea200000e0000 */
[----:B------:R-:W-:Y:S02]  /*24000*/  ISETP.NE.U32.AND P1, PT, R2, 0x1, PT ;  /* 0x000000010200780c */ /* 0x000fe40003f25070 */
[C---:B------:R-:W-:Y:S01]  /*24010*/  ISETP.LT.OR P3, PT, R6.reuse, 0x1, !P0 ;  /* 0x000000010600780c */ /* 0x040fe20004761670 */
[----:B0-----:R-:W0:Y:S01]  /*24020*/  SHFL.IDX PT, R3, R25, RZ, 0x181f ;  /* 0x00181fff19037589 */ /* 0x001e2200000e0000 */
[----:B------:R-:W-:Y:S02]  /*24030*/  ISETP.LT.OR P2, PT, R6, 0x1, P1 ;  /* 0x000000010600780c */ /* 0x000fe40000f41670 */
[----:B------:R-:W-:Y:S01]  /*24040*/  LEA R4, R4, R22, 0x1 ;  /* 0x0000001604047211 */ /* 0x000fe200078e08ff */
[----:B------:R-:W-:Y:S04]  /*24050*/  SHFL.IDX PT, R8, R25, 0x1, 0x181f ;  /* 0x00381f0019087f89 */ /* 0x000fe800000e0000 */
[----:B------:R-:W-:Y:S01]  /*24060*/  SHFL.IDX PT, R10, R24, 0x2, 0x181f ;  /* 0x00581f00180a7f89 */ /* 0x000fe200000e0000 */
[----:B-1----:R-:W-:-:S04]  /*24070*/  SHF.L.U32 R7, R7, 0x3, RZ ;  /* 0x0000000307077819 */ /* 0x002fc800000006ff */
        /* <DEDUP_REMOVED lines=38> */
.L_x_3167:
        /* <DEDUP_REMOVED lines=11> */
.L_x_2996:
        /* <DEDUP_REMOVED lines=10> */
.L_x_2997:
[----:B------:R-:W-:Y:S01]  /*24430*/  IADD3 R28, R28, 0x1, RZ ;  /* 0x000000011c1c7810 */ /* 0x000fe20007ffe0ff */
[----:B------:R1:W-:Y:S03]  /*24440*/  SYNCS.ARRIVE.TRANS64.A1T0 RZ, [R0+URZ+0x2a850], RZ ;  /* 0x02a850ff00ff79a7 */ /* 0x0003e6000810003f */
[----:B------:R-:W-:-:S04]  /*24450*/  ISETP.NE.AND P0, PT, R28, 0x2, PT ;  /* 0x000000021c00780c */ /* 0x000fc80003f05270 */
[----:B------:R-:W-:Y:S02]  /*24460*/  SEL R28, R28, RZ, P0 ;  /* 0x000000ff1c1c7207 */ /* 0x000fe40000000000 */
[----:B-1----:R-:W-:-:S04]  /*24470*/  SEL R0, RZ, 0x1, P0 ;  /* 0x00000001ff007807 */ /* 0x002fc80000000000 */
[----:B------:R-:W-:-:S07]  /*24480*/  LOP3.LUT R29, R29, R0, RZ, 0x3c, !PT ;  /* 0x000000001d1d7212 */ /* 0x000fce00078e3cff */
.L_x_2954:
[----:B------:R-:W-:Y:S05]  /*24490*/  BSYNC B7 ;  /* 0x0000000000077941 */ /* 0x000fea0003800000 */
.L_x_2952:
[----:B------:R-:W-:-:S13]  /*244a0*/  LOP3.LUT P0, RZ, R23, 0x20, RZ, 0xc0, !PT ;  /* 0x0000002017ff7812 */ /* 0x000fda000780c0ff */
[----:B------:R-:W-:Y:S05]  /*244b0*/  @!P0 BRA `(.L_x_2998) ;  /* 0x0000000000248947 */ /* 0x000fea0003800000 */
[----:B------:R-:W-:Y:S05]  /*244c0*/  WARPSYNC.ALL ;  /* 0x0000000000007948 */ /* 0x000fea0003800000 */
[----:B------:R-:W1:Y:S08]  /*244d0*/  S2UR UR5, SR_CgaCtaId ;  /* 0x00000000000579c3 */ /* 0x000e700000008800 */
[----:B------:R-:W-:Y:S06]  /*244e0*/  BAR.SYNC.DEFER_BLOCKING 0x5, 0x180 ;  /* 0x0146000000007b1d */ /* 0x000fec0000010000 */
[----:B------:R-:W-:-:S02]  /*244f0*/  UMOV UR4, 0x400 ;  /* 0x0000040000047882 */ /* 0x000fc40000000000 */
[----:B-1----:R-:W-:-:S06]  /*24500*/  ULEA UR4, UR5, UR4, 0x18 ;  /* 0x0000000405047291 */ /* 0x002fcc000f8ec03f */
[----:B0-----:R-:W-:-:S05]  /*24510*/  IMAD.U32 R22, RZ, RZ, UR4 ;  /* 0x00000004ff167e24 */ /* 0x001fca000f8e00ff */
[----:B------:R0:W1:Y:S01]  /*24520*/  LDS.128 R16, [R22+0x2a8d0] ;  /* 0x02a8d00016107984 */ /* 0x0000620000000c00 */
[----:B------:R-:W-:Y:S06]  /*24530*/  BAR.ARV 0x4, 0x180 ;  /* 0x0106000000007b1d */ /* 0x000fec0000002000 */
[----:B------:R-:W-:Y:S05]  /*24540*/  BRA `(.L_x_2999) ;  /* 0x0000000c00d47947 */ /* 0x000fea0003800000 */
.L_x_2998:
[----:B------:R-:W1:Y:S01]  /*24550*/  S2R R8, SR_TID.X ;  /* 0x0000000000087919 */ /* 0x000e620000002100 */
[----:B------:R-:W-:Y:S01]  /*24560*/  UMOV UR4, 0xffffffff ;  /* 0xffffffff00047882 */ /* 0x000fe20000000000 */
[----:B-1----:R-:W-:-:S04]  /*24570*/  LOP3.LUT R8, R8, 0x1f, RZ, 0xc0, !PT ;  /* 0x0000001f08087812 */ /* 0x002fc800078ec0ff */
[----:B------:R-:W-:Y:S01]  /*24580*/  ISETP.NE.AND P0, PT, R8, 0x1f, PT ;  /* 0x0000001f0800780c */ /* 0x000fe20003f05270 */
[----:B------:R-:W-:-:S12]  /*24590*/  BRA.DIV UR4, `(.L_x_3000) ;  /* 0x0000005604387947 */ /* 0x000fd8000b800000 */
[----:B------:R-:W-:Y:S01]  /*245a0*/  IMAD.IADD R7, R19, 0x1, R8 ;  /* 0x0000000113077824 */ /* 0x000fe200078e0208 */
[----:B------:R-:W-:-:S04]  /*245b0*/  ULDC UR4, c[0x0][0xc3c] ;  /* 0x00030f0000047ab9 */ /* 0x000fc80000000800 */
[----:B------:R-:W-:-:S13]  /*245c0*/  ISETP.GE.OR P1, PT, R7, UR4, !P0 ;  /* 0x0000000407007c0c */ /* 0x000fda000c726670 */
[----:B0-----:R-:W0:Y:S08]  /*245d0*/  @!P1 LDC.64 R2, c[0x0][0xc80] ;  /* 0x00032000ff029b82 */ /* 0x001e300000000a00 */
[----:B------:R-:W1:Y:S01]  /*245e0*/  @!P1 LDC.64 R4, c[0x0][0xc78] ;  /* 0x00031e00ff049b82 */ /* 0x000e620000000a00 */
[----:B0-----:R-:W-:-:S05]  /*245f0*/  @!P1 IMAD.WIDE R2, R7, 0x4, R2 ;  /* 0x0000000407029825 */ /* 0x001fca00078e0202 */
[----:B------:R1:W2:Y:S02]  /*24600*/  @!P1 LDG.E R6, desc[UR60][R2.64] ;  /* 0x0000003c02069981 */ /* 0x0002a4000c1e1900 */
[----:B-1----:R-:W-:-:S05]  /*24610*/  @!P1 IMAD.WIDE R2, R7, 0x4, R4 ;  /* 0x0000000407029825 */ /* 0x002fca00078e0204 */
[----:B------:R-:W3:Y:S01]  /*24620*/  @!P1 LDG.E R5, desc[UR60][R2.64] ;  /* 0x0000003c02059981 */ /* 0x000ee2000c1e1900 */
[----:B------:R-:W-:Y:S01]  /*24630*/  IMAD.MOV.U32 R4, RZ, RZ, RZ ;  /* 0x000000ffff047224 */ /* 0x000fe200078e00ff */
[----:B------:R-:W-:Y:S02]  /*24640*/  MOV R17, RZ ;  /* 0x000000ff00117202 */ /* 0x000fe40000000f00 */
[C---:B------:R-:W-:Y:S01]  /*24650*/  ISETP.GE.U32.AND P2, PT, R8.reuse, 0x2, PT ;  /* 0x000000020800780c */ /* 0x040fe20003f46070 */
[----:B------:R-:W-:Y:S01]  /*24660*/  SHFL.IDX PT, R0, R16, RZ, 0x1f ;  /* 0x00001fff10007589 */ /* 0x000fe200000e0000 */
[C---:B------:R-:W-:Y:S02]  /*24670*/  ISETP.GE.U32.AND P3, PT, R8.reuse, 0x4, PT ;  /* 0x000000040800780c */ /* 0x040fe40003f66070 */
[C---:B------:R-:W-:Y:S01]  /*24680*/  ISETP.GE.U32.AND P4, PT, R8.reuse, 0x8, PT ;  /* 0x000000080800780c */ /* 0x040fe20003f86070 */
[----:B------:R-:W-:Y:S01]  /*24690*/  SHFL.IDX PT, R7, R16, 0x1, 0x1f ;  /* 0x00201f0010077f89 */ /* 0x000fe200000e0000 */
[----:B------:R-:W-:Y:S01]  /*246a0*/  ISETP.GE.U32.AND P5, PT, R8, 0x10, PT ;  /* 0x000000100800780c */ /* 0x000fe20003fa6070 */
[----:B--2---:R-:W-:Y:S01]  /*246b0*/  @!P1 IMAD.MOV.U32 R17, RZ, RZ, R6 ;  /* 0x000000ffff119224 */ /* 0x004fe200078e0006 */
[----:B------:R-:W-:-:S02]  /*246c0*/  MOV R6, RZ ;  /* 0x000000ff00067202 */ /* 0x000fc40000000f00 */
[----:B---3--:R-:W-:Y:S02]  /*246d0*/  @!P1 MOV R4, R5 ;  /* 0x0000000500049202 */ /* 0x008fe40000000f00 */
[----:B------:R-:W-:-:S03]  /*246e0*/  ISETP.NE.AND P1, PT, R8, RZ, PT ;  /* 0x000000ff0800720c */ /* 0x000fc60003f25270 */
[----:B------:R-:W-:-:S05]  /*246f0*/  IMAD R13, R4, R17, RZ ;  /* 0x00000011040d7224 */ /* 0x000fca00078e02ff */
        /* <DEDUP_REMOVED lines=16> */
.L_x_3177:
[----:B------:R-:W-:Y:S02]  /*24800*/  ULDC UR4, c[0x0][0xc38] ;  /* 0x00030e0000047ab9 */ /* 0x000fe40000000800 */
[----:B------:R-:W-:-:S04]  /*24810*/  IMAD.U32 R5, RZ, RZ, UR4 ;  /* 0x00000004ff057e24 */ /* 0x000fc8000f8e00ff */
[----:B-1----:R-:W-:-:S04]  /*24820*/  IMAD R14, R14, R5, RZ ;  /* 0x000000050e0e7224 */ /* 0x002fc800078e02ff */
[----:B------:R-:W-:-:S05]  /*24830*/  IMAD.IADD R7, R7, 0x1, R14 ;  /* 0x0000000107077824 */ /* 0x000fca00078e020e */
[----:B------:R-:W-:-:S13]  /*24840*/  ISETP.GT.AND P6, PT, R7, R0, PT ;  /* 0x000000000700720c */ /* 0x000fda0003fc4270 */
[----:B------:R-:W-:Y:S05]  /*24850*/  @P6 BRA `(.L_x_3001) ;  /* 0x0000000000a46947 */ /* 0x000fea0003800000 */
.L_x_3004:
[----:B0-----:R-:W0:Y:S01]  /*24860*/  LDC R2, c[0x0][0xc3c] ;  /* 0x00030f00ff027b82 */ /* 0x001e220000000800 */
[----:B------:R-:W-:-:S04]  /*24870*/  IADD3 R19, R19, 0x1f, RZ ;  /* 0x0000001f13137810 */ /* 0x000fc80007ffe0ff */
        /* <DEDUP_REMOVED lines=9> */
[----:B0-----:R-:W-:-:S05]  /*24910*/  @!P6 IMAD.WIDE R2, R9, 0x4, R2 ;  /* 0x000000040902e825 */ /* 0x001fca00078e0202 */
[----:B------:R1:W2:Y:S02]  /*24920*/  @!P6 LDG.E R17, desc[UR60][R2.64] ;  /* 0x0000003c0211e981 */ /* 0x0002a4000c1e1900 */
[----:B-1----:R-:W-:Y:S01]  /*24930*/  @!P6 IMAD.WIDE R2, R9, 0x4, R4 ;  /* 0x000000040902e825 */ /* 0x002fe200078e0204 */
[----:B------:R-:W-:-:S06]  /*24940*/  MOV R4, RZ ;  /* 0x000000ff00047202 */ /* 0x000fcc0000000f00 */
        /* <DEDUP_REMOVED lines=20> */
.L_x_3185:
[----:B------:R-:W-:Y:S02]  /*24a90*/  ULDC UR4, c[0x0][0xc38] ;  /* 0x00030e0000047ab9 */ /* 0x000fe40000000800 */
[----:B------:R-:W-:-:S05]  /*24aa0*/  MOV R5, UR4 ;  /* 0x0000000400057c02 */ /* 0x000fca0008000f00 */
[----:B-1----:R-:W-:-:S04]  /*24ab0*/  IMAD R14, R14, R5, RZ ;  /* 0x000000050e0e7224 */ /* 0x002fc800078e02ff */
[----:B------:R-:W-:-:S05]  /*24ac0*/  IMAD.IADD R7, R14, 0x1, R7 ;  /* 0x000000010e077824 */ /* 0x000fca00078e0207 */
[----:B------:R-:W-:-:S13]  /*24ad0*/  ISETP.GT.AND P6, PT, R7, R0, PT ;  /* 0x000000000700720c */ /* 0x000fda0003fc4270 */
[----:B------:R-:W-:Y:S05]  /*24ae0*/  @!P6 BRA `(.L_x_3004) ;  /* 0xfffffffc005ce947 */ /* 0x000fea000383ffff */
.L_x_3001:
        /* <DEDUP_REMOVED lines=8> */
[----:B------:R-:W-:-:S03]  /*24b70*/  IADD3 R19, R12, R19, RZ ;  /* 0x000000130c137210 */ /* 0x000fc60007ffe0ff */
[----:B------:R1:W3:Y:S04]  /*24b80*/  SHFL.IDX PT, R4, R4, R12, 0x1f ;  /* 0x00001f0c04047589 */ /* 0x0002e800000e0000 */
.L_x_3190:
[----:B------:R-:W-:-:S13]  /*24b90*/  ISETP.NE.AND P0, PT, R3, RZ, PT ;  /* 0x000000ff0300720c */ /* 0x000fda0003f05270 */
[----:B------:R-:W-:Y:S05]  /*24ba0*/  @!P0 BRA `(.L_x_3006) ;  /* 0x0000000000108947 */ /* 0x000fea0003800000 */
[----:B------:R-:W-:Y:S01]  /*24bb0*/  UMOV UR4, 0xffffffff ;  /* 0xffffffff00047882 */ /* 0x000fe20000000000 */
[----:B-1----:R-:W-:Y:S02]  /*24bc0*/  VIADD R12, R12, 0xffffffff ;  /* 0xffffffff0c0c7836 */ /* 0x002fe40000000000 */
[----:B------:R-:W-:Y:S05]  /*24bd0*/  BRA.DIV UR4, `(.L_x_3007) ;  /* 0x0000005604f87947 */ /* 0x000fea000b800000 */
[----:B------:R4:W1:Y:S02]  /*24be0*/  SHFL.IDX PT, R6, R2, R12, 0x1f ;  /* 0x00001f0c02067589 */ /* 0x00086400000e0000 */
.L_x_3006:
        /* <DEDUP_REMOVED lines=17> */
[----:B------:R-:W-:Y:S02]  /*24d00*/  IABS R2, R0 ;  /* 0x0000000000027213 */ /* 0x000fe40000000000 */
[----:B------:R-:W-:-:S03]  /*24d10*/  IADD3 R9, RZ, -R7, RZ ;  /* 0x80000007ff097210 */ /* 0x000fc60007ffe0ff */
        /* <DEDUP_REMOVED lines=9> */
[----:B------:R-:W-:Y:S01]  /*24db0*/  IMAD.MOV.U32 R2, RZ, RZ, RZ ;  /* 0x000000ffff027224 */ /* 0x000fe200078e00ff */
[----:B0-----:R-:W-:-:S05]  /*24dc0*/  IADD3 R5, RZ, -R3, RZ ;  /* 0x80000003ff057210 */ /* 0x001fca0007ffe0ff */
[----:B------:R-:W-:-:S04]  /*24dd0*/  IMAD R5, R5, R6, RZ ;  /* 0x0000000605057224 */ /* 0x000fc800078e02ff */
[----:B------:R-:W-:Y:S01]  /*24de0*/  IMAD.HI.U32 R5, R3, R5, R2 ;  /* 0x0000000503057227 */ /* 0x000fe200078e0002 */
[----:B------:R-:W-:Y:S02]  /*24df0*/  LOP3.LUT R2, R0, R17, RZ, 0x3c, !PT ;  /* 0x0000001100027212 */ /* 0x000fe400078e3cff */
[----:B------:R-:W-:Y:S02]  /*24e00*/  @P0 IADD3 R7, R7, 0x1, RZ ;  /* 0x0000000107070810 */ /* 0x000fe40007ffe0ff */
[----:B------:R-:W-:Y:S02]  /*24e10*/  ISETP.GE.AND P2, PT, R2, RZ, PT ;  /* 0x000000ff0200720c */ /* 0x000fe40003f46270 */
[----:B------:R-:W-:-:S05]  /*24e20*/  IABS R3, R4 ;  /* 0x0000000400037213 */ /* 0x000fca0000000000 */
[----:B------:R-:W-:-:S06]  /*24e30*/  IMAD.MOV R3, RZ, RZ, -R3 ;  /* 0x000000ffff037224 */ /* 0x000fcc00078e0a03 */
        /* <DEDUP_REMOVED lines=15> */
[--C-:B------:R-:W-:Y:S02]  /*24f30*/  IMAD.MOV R2, RZ, RZ, -R5.reuse ;  /* 0x000000ffff027224 */ /* 0x100fe400078e0a05 */
[C---:B------:R-:W-:Y:S02]  /*24f40*/  IMAD R5, R4.reuse, 0x1000000, R5 ;  /* 0x0100000004057824 */ /* 0x040fe400078e0205 */
[----:B------:R-:W-:Y:S01]  /*24f50*/  IMAD R4, R4, R2, R7 ;  /* 0x0000000204047224 */ /* 0x000fe200078e0207 */
[----:B------:R-:W-:-:S03]  /*24f60*/  IADD3 R2, -R7, RZ, RZ ;  /* 0x000000ff07027210 */ /* 0x000fc60007ffe1ff */
[----:B------:R-:W-:Y:S02]  /*24f70*/  IMAD R18, R4, 0x10000, R5 ;  /* 0x0001000004127824 */ /* 0x000fe400078e0205 */
[----:B------:R-:W-:Y:S01]  /*24f80*/  IMAD R2, R17, R2, R0 ;  /* 0x0000000211027224 */ /* 0x000fe200078e0200 */
[----:B------:R-:W-:Y:S06]  /*24f90*/  BRA `(.L_x_3009) ;  /* 0x0000000000f07947 */ /* 0x000fec0003800000 */
.L_x_3008:
        /* <DEDUP_REMOVED lines=10> */
[----:B0-----:R-:W-:-:S05]  /*25040*/  IADD3 R11, RZ, -R3, RZ ;  /* 0x80000003ff0b7210 */ /* 0x001fca0007ffe0ff */
        /* <DEDUP_REMOVED lines=32> */
[----:B------:R-:W-:Y:S02]  /*25250*/  IABS R7, R0 ;  /* 0x0000000000077213 */ /* 0x000fe40000000000 */
[----:B------:R-:W-:-:S03]  /*25260*/  IADD3 R3, RZ, -R8, RZ ;  /* 0x80000008ff037210 */ /* 0x000fc60007ffe0ff */
        /* <DEDUP_REMOVED lines=10> */
[----:B------:R-:W-:-:S06]  /*25310*/  @P0 IADD3 R2, R2, 0x1, RZ ;  /* 0x0000000102020810 */ /* 0x000fcc0007ffe0ff */
[----:B------:R-:W-:Y:S01]  /*25320*/  @!P2 IMAD.MOV R2, RZ, RZ, -R2 ;  /* 0x000000ffff02a224 */ /* 0x000fe200078e0a02 */
[----:B------:R-:W-:Y:S01]  /*25330*/  @!P1 LOP3.LUT R2, RZ, R5, RZ, 0x33, !PT ;  /* 0x00000005ff029212 */ /* 0x000fe200078e33ff */
[----:B------:R-:W-:-:S04]  /*25340*/  IMAD.MOV R5, RZ, RZ, -R5 ;  /* 0x000000ffff057224 */ /* 0x000fc800078e0a05 */
[----:B------:R-:W-:-:S07]  /*25350*/  IMAD R18, R2, R5, R3 ;  /* 0x0000000502127224 */ /* 0x000fce00078e0203 */
.L_x_3009:
[----:B------:R-:W-:-:S04]  /*25360*/  LOP3.LUT R2, RZ, R2, RZ, 0x33, !PT ;  /* 0x00000002ff027212 */ /* 0x000fc800078e33ff */
[----:B------:R-:W-:Y:S01]  /*25370*/  IADD3 R17, R17, R2, RZ ;  /* 0x0000000211117210 */ /* 0x000fe20007ffe0ff */
[----:B------:R-:W-:Y:S06]  /*25380*/  BRA `(.L_x_3010) ;  /* 0x00000000001c7947 */ /* 0x000fec0003800000 */
.L_x_3002:
[----:B------:R-:W-:Y:S01]  /*25390*/  UMOV UR4, URZ ;  /* 0x0000003f00047c82 */ /* 0x000fe20008000000 */
[----:B------:R-:W-:Y:S01]  /*253a0*/  UMOV UR5, URZ ;  /* 0x0000003f00057c82 */ /* 0x000fe20008000000 */
[----:B------:R-:W-:Y:S01]  /*253b0*/  ULDC UR6, c[0x0][0xc3c] ;  /* 0x00030f0000067ab9 */ /* 0x000fe20000000800 */
[----:B------:R-:W-:Y:S01]  /*253c0*/  IMAD.MOV.U32 R16, RZ, RZ, R0 ;  /* 0x000000ffff107224 */ /* 0x000fe200078e0000 */
[----:B------:R-:W-:Y:S01]  /*253d0*/  MOV R18, UR5 ;  /* 0x0000000500127c02 */ /* 0x000fe20008000f00 */
[----:B------:R-:W-:Y:S02]  /*253e0*/  IMAD.U32 R17, RZ, RZ, UR4 ;  /* 0x00000004ff117e24 */ /* 0x000fe4000f8e00ff */
[----:B------:R-:W-:-:S07]  /*253f0*/  IMAD.U32 R19, RZ, RZ, UR6 ;  /* 0x00000006ff137e24 */ /* 0x000fce000f8e00ff */
.L_x_3010:
        /* <DEDUP_REMOVED lines=10> */
.L_x_2999:
[----:B------:R-:W-:Y:S02]  /*254a0*/  ULDC UR4, c[0x0][0xc3c] ;  /* 0x00030f0000047ab9 */ /* 0x000fe40000000800 */
[----:B-1----:R-:W-:-:S13]  /*254b0*/  ISETP.GE.AND P0, PT, R19, UR4, PT ;  /* 0x0000000413007c0c */ /* 0x002fda000bf06270 */
[----:B------:R-:W-:Y:S05]  /*254c0*/  @!P0 BRA `(.L_x_3011) ;  /* 0xffffff9800ac8947 */ /* 0x000fea000383ffff */
[----:B------:R-:W-:Y:S05]  /*254d0*/  BSYNC B8 ;  /* 0x0000000000087941 */ /* 0x000fea0003800000 */
.L_x_2906:
[----:B------:R-:W3:Y:S01]  /*254e0*/  LDL.LU R0, [R1+0x24] ;  /* 0x0000240001007983 */ /* 0x000ee20000300800 */
[----:B------:R-:W-:Y:S01]  /*254f0*/  BSSY B0, `(.L_x_3012) ;  /* 0x000000b000007945 */ /* 0x000fe20003800000 */
[----:B------:R-:W4:Y:S01]  /*25500*/  S2R R5, SR_CgaCtaId ;  /* 0x0000000000057919 */ /* 0x000f220000008800 */
[----:B---3--:R-:W-:-:S05]  /*25510*/  VIADD R0, R0, 0x1 ;  /* 0x0000000100007836 */ /* 0x008fca0000000000 */
[----:B-1----:R-:W-:-:S04]  /*25520*/  LEA.HI R2, R0, R0, RZ, 0x1 ;  /* 0x0000000000027211 */ /* 0x002fc800078f08ff */
[----:B------:R-:W-:Y:S02]  /*25530*/  LOP3.LUT R3, R2, 0xfffffffe, RZ, 0xc0, !PT ;  /* 0xfffffffe02037812 */ /* 0x000fe400078ec0ff */
[----:B------:R-:W-:Y:S02]  /*25540*/  MOV R2, 0x400 ;  /* 0x0000040000027802 */ /* 0x000fe40000000f00 */
[----:B------:R-:W-:Y:S02]  /*25550*/  IADD3 R0, R0, -R3, RZ ;  /* 0x8000000300007210 */ /* 0x000fe40007ffe0ff */
[----:B----4-:R-:W-:Y:S02]  /*25560*/  LEA R5, R5, R2, 0x18 ;  /* 0x0000000205057211 */ /* 0x010fe400078ec0ff */
[----:B------:R-:W-:-:S04]  /*25570*/  SHF.L.U32 R0, R0, 0x1f, RZ ;  /* 0x0000001f00007819 */ /* 0x000fc800000006ff */
[----:B------:R-:W1:Y:S02]  /*25580*/  SYNCS.PHASECHK.TRANS64.TRYWAIT P0, [R5+URZ+0x2a820], R0 ;  /* 0x02a82000050075a7 */ /* 0x000e64000800017f */
[----:B-1----:R-:W-:Y:S05]  /*25590*/  @!P0 BRA `(.L_x_3013) ;  /* 0x0000004c00b08947 */ /* 0x002fea0003800000 */
.L_x_3193:
[----:B------:R-:W-:Y:S05]  /*255a0*/  BSYNC B0 ;  /* 0x0000000000007941 */ /* 0x000fea0003800000 */
.L_x_3012:
[----:B------:R-:W-:-:S03]  /*255b0*/  UMOV UR4, 0xffffffff ;  /* 0xffffffff00047882 */ /* 0x000fc60000000000 */
[----:B------:R-:W-:Y:S05]  /*255c0*/  BRA.DIV UR4, `(.L_x_3014) ;  /* 0x0000004e04b87947 */ /* 0x000fea000b800000 */
[----:B-1----:R-:W1:Y:S02]  /*255d0*/  S2R R0, SR_TID.X ;  /* 0x0000000000007919 */ /* 0x002e640000002100 */
[----:B-1----:R-:W-:-:S04]  /*255e0*/  SHF.R.U32.HI R0, RZ, 0x5, R0 ;  /* 0x00000005ff007819 */ /* 0x002fc80000011600 */
[----:B------:R-:W-:-:S05]  /*255f0*/  LOP3.LUT R0, R0, 0x3, RZ, 0xc0, !PT ;  /* 0x0000000300007812 */ /* 0x000fca00078ec0ff */
[----:B------:R1:W3:Y:S02]  /*25600*/  SHFL.IDX PT, R14, R0, RZ, 0x1f ;  /* 0x00001fff000e7589 */ /* 0x0002e400000e0000 */
.L_x_3196:
[----:B---3--:R-:W-:-:S13]  /*25610*/  ISETP.NE.AND P0, PT, R14, RZ, PT ;  /* 0x000000ff0e00720c */ /* 0x008fda0003f05270 */
[----:B------:R-:W-:Y:S05]  /*25620*/  @P0 BRA `(.L_x_2653) ;  /* 0x0000000000900947 */ /* 0x000fea0003800000 */
[----:B------:R-:W-:-:S03]  /*25630*/  UMOV UR4, 0xffffffff ;  /* 0xffffffff00047882 */ /* 0x000fc60000000000 */
[----:B------:R-:W-:Y:S05]  /*25640*/  BRA.DIV UR4, `(.L_x_3015) ;  /* 0x0000004e04cc7947 */ /* 0x000fea000b800000 */
[----:B------:R-:W-:-:S13]  /*25650*/  ELECT P6, URZ, PT ;  /* 0x00000000003f782f */ /* 0x000fda00038c0000 */
.L_x_3199:
[----:B------:R-:W-:Y:S05]  /*25660*/  @!P6 BRA `(.L_x_2653) ;  /* 0x000000000080e947 */ /* 0x000fea0003800000 */
[----:B-1----:R-:W3:Y:S02]  /*25670*/  LDL R0, [R1+0x60] ;  /* 0x0000600001007983 */ /* 0x002ee40000100800 */
[----:B---3--:R-:W-:-:S13]  /*25680*/  R2UR UR4, R0 ;  /* 0x00000000000472ca */ /* 0x008fda00000e0000 */
[----:B------:R-:W-:-:S06]  /*25690*/  ULOP3.LUT UR4, UR4, 0x2, URZ, 0xfc, !UPT ;  /* 0x0000000204047892 */ /* 0x000fcc000f8efc3f */
[----:B------:R-:W-:-:S05]  /*256a0*/  IMAD.U32 R0, RZ, RZ, UR4 ;  /* 0x00000004ff007e24 */ /* 0x000fca000f8e00ff */
[----:B------:R-:W-:-:S13]  /*256b0*/  ISETP.NE.AND P0, PT, R0, 0x3, PT ;  /* 0x000000030000780c */ /* 0x000fda0003f05270 */
[----:B------:R-:W-:Y:S05]  /*256c0*/  @!P0 BRA `(.L_x_3016) ;  /* 0x0000000000048947 */ /* 0x000fea0003800000 */
[----:B------:R-:W-:Y:S01]  /*256d0*/  BPT.TRAP 0x1 ;  /* 0x000000040000795c */ /* 0x000fe20000300000 */
.L_x_3016:
[C---:B------:R-:W-:Y:S01]  /*256e0*/  IMAD R3, R28.reuse, 0x8, R5 ;  /* 0x000000081c037824 */ /* 0x040fe200078e0205 */
[----:B------:R-:W-:Y:S02]  /*256f0*/  SHF.L.U32 R2, R29, 0x1f, RZ ;  /* 0x0000001f1d027819 */ /* 0x000fe400000006ff */
[----:B------:R-:W-:Y:S02]  /*25700*/  IADD3 R28, R28, 0x1, RZ ;  /* 0x000000011c1c7810 */ /* 0x000fe40007ffe0ff */
[----:B------:R-:W1:Y:S02]  /*25710*/  SYNCS.PHASECHK.TRANS64.TRYWAIT P1, [R3+URZ+0x2a840], R2 ;  /* 0x02a84002030075a7 */ /* 0x000e64000802017f */
[----:B------:R-:W-:-:S04]  /*25720*/  ISETP.NE.AND P2, PT, R28, 0x2, PT ;  /* 0x000000021c00780c */ /* 0x000fc80003f45270 */
[----:B------:R-:W-:Y:S01]  /*25730*/  SEL R0, RZ, 0x1, P2 ;  /* 0x00000001ff007807 */ /* 0x000fe20001000000 */
[----:B-1----:R-:W-:Y:S08]  /*25740*/  @!P1 BRA `(.L_x_3017) ;  /* 0x0000004c00ac9947 */ /* 0x002ff00003800000 */
.L_x_3200:
[----:B------:R-:W-:Y:S02]  /*25750*/  SEL R28, R28, RZ, P2 ;  /* 0x000000ff1c1c7207 */ /* 0x000fe40001000000 */
[----:B------:R-:W-:Y:S01]  /*25760*/  LOP3.LUT R0, R29, R0, RZ, 0x3c, !PT ;  /* 0x000000001d007212 */ /* 0x000fe200078e3cff */
[----:B------:R-:W-:Y:S06]  /*25770*/  @!P0 BRA `(.L_x_3018) ;  /* 0x0000000000048947 */ /* 0x000fec0003800000 */
[----:B------:R-:W-:Y:S01]  /*25780*/  BPT.TRAP 0x1 ;  /* 0x000000040000795c */ /* 0x000fe20000300000 */
.L_x_3018:
[----:B------:R-:W-:Y:S01]  /*25790*/  IMAD R5, R28, 0x8, R5 ;  /* 0x000000081c057824 */ /* 0x000fe200078e0205 */
[----:B------:R-:W-:-:S04]  /*257a0*/  SHF.L.U32 R0, R0, 0x1f, RZ ;  /* 0x0000001f00007819 */ /* 0x000fc800000006ff */
[----:B------:R-:W3:Y:S02]  /*257b0*/  SYNCS.PHASECHK.TRANS64.TRYWAIT P1, [R5+URZ+0x2a840], R0 ;  /* 0x02a84000050075a7 */ /* 0x000ee4000802017f */
[----:B---3--:R-:W-:Y:S05]  /*257c0*/  @!P1 BRA `(.L_x_3019) ;  /* 0x0000004c00a09947 */ /* 0x008fea0003800000 */
.L_x_3201:
[----:B------:R-:W-:Y:S05]  /*257d0*/  @!P0 BRA `(.L_x_3020) ;  /* 0x0000000000048947 */ /* 0x000fea0003800000 */
[----:B------:R-:W-:Y:S01]  /*257e0*/  BPT.TRAP 0x1 ;  /* 0x000000040000795c */ /* 0x000fe20000300000 */
.L_x_3020:
[----:B------:R-:W4:Y:S02]  /*257f0*/  SYNCS.PHASECHK.TRANS64.TRYWAIT P1, [R3+URZ+0x2a860], R2 ;  /* 0x02a86002030075a7 */ /* 0x000f24000802017f */
[----:B----4-:R-:W-:Y:S05]  /*25800*/  @!P1 BRA `(.L_x_3021) ;  /* 0x0000004c00a49947 */ /* 0x010fea0003800000 */
.L_x_3202:
[----:B------:R-:W-:Y:S05]  /*25810*/  @!P0 BRA `(.L_x_3022) ;  /* 0x0000000000048947 */ /* 0x000fea0003800000 */
[----:B------:R-:W-:Y:S01]  /*25820*/  BPT.TRAP 0x1 ;  /* 0x000000040000795c */ /* 0x000fe20000300000 */
.L_x_3022:
[----:B------:R0:W0:Y:S02]  /*25830*/  SYNCS.PHASECHK.TRANS64.TRYWAIT P0, [R5+URZ+0x2a860], R0 ;  /* 0x02a86000050075a7 */ /* 0x000024000800017f */
[----:B0-----:R-:W-:Y:S05]  /*25840*/  @!P0 NANOSLEEP.SYNCS 0x989680 ;  /* 0x009896800000895d */ /* 0x001fea0003900000 */
[----:B------:R-:W0:Y:S02]  /*25850*/  @!P0 SYNCS.PHASECHK.TRANS64 P0, [R5+URZ+0x2a860], R0 ;  /* 0x02a86000050085a7 */ /* 0x000e24000800007f */
[----:B0-----:R-:W-:Y:S05]  /*25860*/  @!P0 BRA `(.L_x_3022) ;  /* 0xfffffffc00f08947 */ /* 0x001fea000383ffff */
.L_x_2653:
[----:B------:R-:W-:Y:S05]  /*25870*/  BSYNC B9 ;  /* 0x0000000000097941 */ /* 0x000fea0003800000 */
.L_x_2650:
[----:B------:R-:W-:Y:S05]  /*25880*/  EXIT ;  /* 0x000000000000794d */ /* 0x000fea0003800000 */
.L_x_2673:
[----:B0-----:R0:W1:Y:S02]  /*25890*/  SYNCS.PHASECHK.TRANS64.TRYWAIT P6, [R84+URZ+0x2a890], R85 ;  /* 0x02a89055540075a7 */ /* 0x00106400080c017f */
[----:B-1----:R-:W-:Y:S05]  /*258a0*/  @!P6 NANOSLEEP.SYNCS 0x989680 ;  /* 0x009896800000e95d */ /* 0x002fea0003900000 */
[----:B------:R-:W1:Y:S02]  /*258b0*/  @!P6 SYNCS.PHASECHK.TRANS64 P6, [R84+URZ+0x2a890], R85 ;  /* 0x02a890555400e5a7 */ /* 0x000e6400080c007f */
[----:B-1----:R-:W-:Y:S05]  /*258c0*/  @!P6 BRA `(.L_x_2673) ;  /* 0xfffffffc00f0e947 */ /* 0x002fea000383ffff */
[----:B------:R-:W-:Y:S05]  /*258d0*/  BRA `(.L_x_3023) ;  /* 0xfffffde000c07947 */ /* 0x000fea000383ffff */
.L_x_2674:
        /* <DEDUP_REMOVED lines=8> */
.L_x_3025:
[----:B------:R-:W-:Y:S05]  /*25960*/  BSYNC B1 ;  /* 0x0000000000017941 */ /* 0x000fea0003800000 */
.L_x_3024:
[----:B------:R-:W-:Y:S01]  /*25970*/  IMAD.MOV.U32 R13, RZ, RZ, R119 ;  /* 0x000000ffff0d7224 */ /* 0x000fe200078e0077 */
[----:B------:R-:W-:Y:S01]  /*25980*/  MOV R11, 0x1c1f ;  /* 0x00001c1f000b7802 */ /* 0x000fe20000000f00 */
[----:B------:R-:W-:Y:S01]  /*25990*/  IMAD.MOV.U32 R12, RZ, RZ, RZ ;  /* 0x000000ffff0c7224 */ /* 0x000fe200078e00ff */
[----:B------:R-:W-:Y:S01]  /*259a0*/  MOV R78, R14 ;  /* 0x0000000e004e7202 */ /* 0x000fe20000000f00 */
[----:B------:R-:W-:-:S07]  /*259b0*/  IMAD.MOV.U32 R15, RZ, RZ, -0x1 ;  /* 0xffffffffff0f7424 */ /* 0x000fce00078e00ff */
[----:B------:R-:W-:Y:S05]  /*259c0*/  WARPSYNC.COLLECTIVE R15, `(.L_x_3026) ;  /* 0x000000000f087348 */ /* 0x000fea0003c00000 */
[----:B------:R0:W1:Y:S02]  /*259d0*/  SHFL.IDX P6, R14, R13, R12, R11 ;  /* 0x0000000c0d0e7389 */ /* 0x00006400000c000b */
[----:B01----:R-:W-:Y:S01]  /*259e0*/  ENDCOLLECTIVE ;  /* 0x000000000000791b */ /* 0x003fe20003800000 */
.L_x_3026:
[----:B------:R-:W-:Y:S01]  /*259f0*/  IMAD.MOV.U32 R11, RZ, RZ, R14 ;  /* 0x000000ffff0b7224 */ /* 0x000fe200078e000e */
[----:B------:R-:W-:Y:S06]  /*25a00*/  BRA `(.L_x_3027) ;  /* 0xfffffde000887947 */ /* 0x000fec000383ffff */
.L_x_2699:
[----:B------:R-:W-:Y:S01]  /*25a10*/  BSSY B1, `(.L_x_3028) ;  /* 0x0000008000017945 */ /* 0x000fe20003800000 */
[----:B0---4-:R-:W-:Y:S01]  /*25a20*/  MOV R13, R118 ;  /* 0x00000076000d7202 */ /* 0x011fe20000000f00 */
[----:B------:R-:W-:Y:S01]  /*25a30*/  IMAD.MOV.U32 R12, RZ, RZ, 0x1 ;  /* 0x00000001ff0c7424 */ /* 0x000fe200078e00ff */
[----:B------:R-:W-:Y:S01]  /*25a40*/  MOV R15, 0xffffffff ;  /* 0xffffffff000f7802 */ /* 0x000fe20000000f00 */
[----:B---3--:R-:W-:-:S07]  /*25a50*/  IMAD.MOV.U32 R11, RZ, RZ, 0x1c1f ;  /* 0x00001c1fff0b7424 */ /* 0x008fce00078e00ff */
[----:B-12---:R-:W-:Y:S05]  /*25a60*/  WARPSYNC.COLLECTIVE R15, `(.L_x_3029) ;  /* 0x000000000f087348 */ /* 0x006fea0003c00000 */
[----:B------:R0:W3:Y:S02]  /*25a70*/  SHFL.IDX P6, R14, R13, R12, R11 ;  /* 0x0000000c0d0e7389 */ /* 0x0000e400000c000b */
[----:B0123--:R-:W-:Y:S01]  /*25a80*/  ENDCOLLECTIVE ;  /* 0x000000000000791b */ /* 0x00ffe20003800000 */
.L_x_3029:
[----:B------:R-:W-:Y:S05]  /*25a90*/  BSYNC B1 ;  /* 0x0000000000017941 */ /* 0x000fea0003800000 */
.L_x_3028:
        /* <DEDUP_REMOVED lines=8> */
.L_x_3030:
[----:B------:R-:W-:Y:S01]  /*25b20*/  MOV R119, R14 ;  /* 0x0000000e00777202 */ /* 0x000fe20000000f00 */
[----:B------:R-:W-:Y:S06]  /*25b30*/  BRA `(.L_x_3031) ;  /* 0xfffffdf400987947 */ /* 0x000fec000383ffff */
.L_x_2729:
[----:B0-----:R0:W1:Y:S02]  /*25b40*/  SYNCS.PHASECHK.TRANS64.TRYWAIT P6, [R84+URZ+0x2a890], R85 ;  /* 0x02a89055540075a7 */ /* 0x00106400080c017f */
[----:B-1----:R-:W-:Y:S05]  /*25b50*/  @!P6 NANOSLEEP.SYNCS 0x989680 ;  /* 0x009896800000e95d */ /* 0x002fea0003900000 */
[----:B------:R-:W1:Y:S02]  /*25b60*/  @!P6 SYNCS.PHASECHK.TRANS64 P6, [R84+URZ+0x2a890], R85 ;  /* 0x02a890555400e5a7 */ /* 0x000e6400080c007f */
[----:B-1----:R-:W-:Y:S05]  /*25b70*/  @!P6 BRA `(.L_x_2729) ;  /* 0xfffffffc00f0e947 */ /* 0x002fea000383ffff */
[----:B------:R-:W-:Y:S05]  /*25b80*/  BRA `(.L_x_3032) ;  /* 0xfffffe1400947947 */ /* 0x000fea000383ffff */
.L_x_2730:
        /* <DEDUP_REMOVED lines=8> */
.L_x_3034:
[----:B------:R-:W-:Y:S05]  /*25c10*/  BSYNC B1 ;  /* 0x0000000000017941 */ /* 0x000fea0003800000 */
.L_x_3033:
[----:B------:R-:W-:Y:S01]  /*25c20*/  MOV R13, R119 ;  /* 0x00000077000d7202 */ /* 0x000fe20000000f00 */
[----:B------:R-:W-:Y:S01]  /*25c30*/  IMAD.MOV.U32 R12, RZ, RZ, RZ ;  /* 0x000000ffff0c7224 */ /* 0x000fe200078e00ff */
[----:B------:R-:W-:Y:S01]  /*25c40*/  MOV R15, 0xffffffff ;  /* 0xffffffff000f7802 */ /* 0x000fe20000000f00 */
[----:B------:R-:W-:Y:S02]  /*25c50*/  IMAD.MOV.U32 R11, RZ, RZ, 0x1c1f ;  /* 0x00001c1fff0b7424 */ /* 0x000fe400078e00ff */
[----:B------:R-:W-:-:S07]  /*25c60*/  IMAD.MOV.U32 R117, RZ, RZ, R14 ;  /* 0x000000ffff757224 */ /* 0x000fce00078e000e */
[----:B------:R-:W-:Y:S05]  /*25c70*/  WARPSYNC.COLLECTIVE R15, `(.L_x_3035) ;  /* 0x000000000f087348 */ /* 0x000fea0003c00000 */
[----:B------:R0:W1:Y:S02]  /*25c80*/  SHFL.IDX P6, R14, R13, R12, R11 ;  /* 0x0000000c0d0e7389 */ /* 0x00006400000c000b */
[----:B01----:R-:W-:Y:S01]  /*25c90*/  ENDCOLLECTIVE ;  /* 0x000000000000791b */ /* 0x003fe20003800000 */
.L_x_3035:
[----:B------:R-:W-:Y:S01]  /*25ca0*/  IMAD.MOV.U32 R11, RZ, RZ, R14 ;  /* 0x000000ffff0b7224 */ /* 0x000fe200078e000e */
[----:B------:R-:W-:Y:S06]  /*25cb0*/  BRA `(.L_x_3036) ;  /* 0xfffffe1400647947 */ /* 0x000fec000383ffff */
.L_x_2743:
        /* <DEDUP_REMOVED lines=8> */
.L_x_3038:
[----:B------:R-:W-:Y:S05]  /*25d40*/  BSYNC B1 ;  /* 0x0000000000017941 */ /* 0x000fea0003800000 */
.L_x_3037:
[----:B------:R-:W-:Y:S01]  /*25d50*/  IMAD.MOV.U32 R13, RZ, RZ, R119 ;  /* 0x000000ffff0d7224 */ /* 0x000fe200078e0077 */
[----:B------:R-:W-:Y:S01]  /*25d60*/  MOV R11, 0x1c1f ;  /* 0x00001c1f000b7802 */ /* 0x000fe20000000f00 */
[----:B------:R-:W-:Y:S01]  /*25d70*/  IMAD.MOV.U32 R12, RZ, RZ, 0x1 ;  /* 0x00000001ff0c7424 */ /* 0x000fe200078e00ff */
[----:B------:R-:W-:Y:S01]  /*25d80*/  MOV R118, R14 ;  /* 0x0000000e00767202 */ /* 0x000fe20000000f00 */
[----:B------:R-:W-:-:S07]  /*25d90*/  IMAD.MOV.U32 R15, RZ, RZ, -0x1 ;  /* 0xffffffffff0f7424 */ /* 0x000fce00078e00ff */
[----:B------:R-:W-:Y:S05]  /*25da0*/  WARPSYNC.COLLECTIVE R15, `(.L_x_3039) ;  /* 0x000000000f087348 */ /* 0x000fea0003c00000 */
[----:B------:R0:W1:Y:S02]  /*25db0*/  SHFL.IDX P6, R14, R13, R12, R11 ;  /* 0x0000000c0d0e7389 */ /* 0x00006400000c000b */
[----:B01----:R-:W-:Y:S01]  /*25dc0*/  ENDCOLLECTIVE ;  /* 0x000000000000791b */ /* 0x003fe20003800000 */
.L_x_3039:
[----:B------:R-:W-:Y:S01]  /*25dd0*/  IMAD.MOV.U32 R119, RZ, RZ, R14 ;  /* 0x000000ffff777224 */ /* 0x000fe200078e000e */
[----:B------:R-:W-:Y:S06]  /*25de0*/  BRA `(.L_x_3040) ;  /* 0xfffffe2800fc7947 */ /* 0x000fec000383ffff */
.L_x_2756:
[----:B0-----:R0:W1:Y:S02]  /*25df0*/  SYNCS.PHASECHK.TRANS64.TRYWAIT P4, [R84+URZ+0x2a890], R85 ;  /* 0x02a89055540075a7 */ /* 0x001064000808017f */
[----:B-1----:R-:W-:Y:S05]  /*25e00*/  @!P4 NANOSLEEP.SYNCS 0x989680 ;  /* 0x009896800000c95d */ /* 0x002fea0003900000 */
[----:B------:R-:W1:Y:S02]  /*25e10*/  @!P4 SYNCS.PHASECHK.TRANS64 P4, [R84+URZ+0x2a890], R85 ;  /* 0x02a890555400c5a7 */ /* 0x000e64000808007f */
[----:B-1----:R-:W-:Y:S05]  /*25e20*/  @!P4 BRA `(.L_x_2756) ;  /* 0xfffffffc00f0c947 */ /* 0x002fea000383ffff */
[----:B------:R-:W-:Y:S05]  /*25e30*/  BRA `(.L_x_3041) ;  /* 0xfffffe4000a87947 */ /* 0x000fea000383ffff */
.L_x_2757:
[----:B------:R-:W-:Y:S01]  /*25e40*/  BSSY B1, `(.L_x_3042) ;  /* 0x0000008000017945 */ /* 0x000fe20003800000 */
[----:B------:R-:W-:Y:S01]  /*25e50*/  MOV R13, R33 ;  /* 0x00000021000d7202 */ /* 0x000fe20000000f00 */
[----:B------:R-:W-:Y:S01]  /*25e60*/  IMAD.MOV.U32 R12, RZ, RZ, RZ ;  /* 0x000000ffff0c7224 */ /* 0x000fe200078e00ff */
[----:B------:R-:W-:Y:S01]  /*25e70*/  MOV R15, 0xffffffff ;  /* 0xffffffff000f7802 */ /* 0x000fe20000000f00 */
[----:B------:R-:W-:-:S07]  /*25e80*/  IMAD.MOV.U32 R11, RZ, RZ, 0x1c1f ;  /* 0x00001c1fff0b7424 */ /* 0x000fce00078e00ff */
[----:B0-----:R-:W-:Y:S05]  /*25e90*/  WARPSYNC.COLLECTIVE R15, `(.L_x_3043) ;  /* 0x000000000f087348 */ /* 0x001fea0003c00000 */
[----:B------:R1:W2:Y:S02]  /*25ea0*/  SHFL.IDX P6, R14, R13, R12, R11 ;  /* 0x0000000c0d0e7389 */ /* 0x0002a400000c000b */
[----:B012---:R-:W-:Y:S01]  /*25eb0*/  ENDCOLLECTIVE ;  /* 0x000000000000791b */ /* 0x007fe20003800000 */
.L_x_3043:
[----:B------:R-:W-:Y:S05]  /*25ec0*/  BSYNC B1 ;  /* 0x0000000000017941 */ /* 0x000fea0003800000 */
.L_x_3042:
[----:B------:R-:W-:Y:S01]  /*25ed0*/  IMAD.MOV.U32 R13, RZ, RZ, R32 ;  /* 0x000000ffff0d7224 */ /* 0x000fe200078e0020 */
[----:B------:R-:W-:Y:S01]  /*25ee0*/  MOV R12, RZ ;  /* 0x000000ff000c7202 */ /* 0x000fe20000000f00 */
[----:B------:R-:W-:Y:S02]  /*25ef0*/  IMAD.MOV.U32 R11, RZ, RZ, 0x1c1f ;  /* 0x00001c1fff0b7424 */ /* 0x000fe400078e00ff */
[----:B------:R-:W-:Y:S02]  /*25f00*/  IMAD.MOV.U32 R15, RZ, RZ, -0x1 ;  /* 0xffffffffff0f7424 */ /* 0x000fe400078e00ff */
[----:B------:R-:W-:-:S07]  /*25f10*/  IMAD.MOV.U32 R34, RZ, RZ, R14 ;  /* 0x000000ffff227224 */ /* 0x000fce00078e000e */
[----:B------:R-:W-:Y:S05]  /*25f20*/  WARPSYNC.COLLECTIVE R15, `(.L_x_3044) ;  /* 0x000000000f087348 */ /* 0x000fea0003c00000 */
[----:B------:R0:W1:Y:S02]  /*25f30*/  SHFL.IDX P6, R14, R13, R12, R11 ;  /* 0x0000000c0d0e7389 */ /* 0x00006400000c000b */
[----:B01----:R-:W-:Y:S01]  /*25f40*/  ENDCOLLECTIVE ;  /* 0x000000000000791b */ /* 0x003fe20003800000 */
.L_x_3044:
[----:B------:R-:W-:Y:S01]  /*25f50*/  MOV R37, R14 ;  /* 0x0000000e00257202 */ /* 0x000fe20000000f00 */
[----:B------:R-:W-:Y:S06]  /*25f60*/  BRA `(.L_x_3045) ;  /* 0xfffffe4000c47947 */ /* 0x000fec000383ffff */
.L_x_2760:
        /* <DEDUP_REMOVED lines=8> */
.L_x_3047:
[----:B------:R-:W-:Y:S05]  /*25ff0*/  BSYNC B1 ;  /* 0x0000000000017941 */ /* 0x000fea0003800000 */
.L_x_3046:
[----:B------:R-:W-:Y:S01]  /*26000*/  MOV R13, R32 ;  /* 0x00000020000d7202 */ /* 0x000fe20000000f00 */
[----:B------:R-:W-:Y:S01]  /*26010*/  IMAD.MOV.U32 R12, RZ, RZ, 0x1 ;  /* 0x00000001ff0c7424 */ /* 0x000fe200078e00ff */
[----:B------:R-:W-:Y:S01]  /*26020*/  MOV R15, 0xffffffff ;  /* 0xffffffff000f7802 */ /* 0x000fe20000000f00 */
[----:B------:R-:W-:Y:S02]  /*26030*/  IMAD.MOV.U32 R11, RZ, RZ, 0x1c1f ;  /* 0x00001c1fff0b7424 */ /* 0x000fe400078e00ff */
[----:B------:R-:W-:-:S07]  /*26040*/  IMAD.MOV.U32 R33, RZ, RZ, R14 ;  /* 0x000000ffff217224 */ /* 0x000fce00078e000e */
[----:B------:R-:W-:Y:S05]  /*26050*/  WARPSYNC.COLLECTIVE R15, `(.L_x_3048) ;  /* 0x000000000f087348 */ /* 0x000fea0003c00000 */
[----:B------:R0:W1:Y:S02]  /*26060*/  SHFL.IDX P6, R14, R13, R12, R11 ;  /* 0x0000000c0d0e7389 */ /* 0x00006400000c000b */
[----:B01----:R-:W-:Y:S01]  /*26070*/  ENDCOLLECTIVE ;  /* 0x000000000000791b */ /* 0x003fe20003800000 */
.L_x_3048:
[----:B------:R-:W-:Y:S01]  /*26080*/  IMAD.MOV.U32 R32, RZ, RZ, R14 ;  /* 0x000000ffff207224 */ /* 0x000fe200078e000e */
[----:B------:R-:W-:Y:S06]  /*26090*/  BRA `(.L_x_3049) ;  /* 0xfffffe4400207947 */ /* 0x000fec000383ffff */
.L_x_2764:
[----:B---3--:R3:W0:Y:S02]  /*260a0*/  SYNCS.PHASECHK.TRANS64.TRYWAIT P0, [R84+URZ+0x2a8b0], R85 ;  /* 0x02a8b055540075a7 */ /* 0x008624000800017f */
[----:B0-----:R-:W-:Y:S05]  /*260b0*/  @!P0 NANOSLEEP.SYNCS 0x989680 ;  /* 0x009896800000895d */ /* 0x001fea0003900000 */
[----:B------:R-:W0:Y:S02]  /*260c0*/  @!P0 SYNCS.PHASECHK.TRANS64 P0, [R84+URZ+0x2a8b0], R85 ;  /* 0x02a8b055540085a7 */ /* 0x000e24000800007f */
[----:B0-----:R-:W-:Y:S05]  /*260d0*/  @!P0 BRA `(.L_x_2764) ;  /* 0xfffffffc00f08947 */ /* 0x001fea000383ffff */
[----:B------:R-:W-:Y:S05]  /*260e0*/  BRA `(.L_x_3050) ;  /* 0xfffffe4400f87947 */ /* 0x000fea000383ffff */
.L_x_2784:
[----:B------:R-:W-:Y:S01]  /*260f0*/  BSSY B1, `(.L_x_3051) ;  /* 0x0000008000017945 */ /* 0x000fe20003800000 */
[----:B------:R-:W-:Y:S01]  /*26100*/  IMAD.MOV.U32 R13, RZ, RZ, R0 ;  /* 0x000000ffff0d7224 */ /* 0x000fe200078e0000 */
[----:B------:R-:W-:Y:S01]  /*26110*/  MOV R12, RZ ;  /* 0x000000ff000c7202 */ /* 0x000fe20000000f00 */
[----:B------:R-:W-:Y:S02]  /*26120*/  IMAD.MOV.U32 R11, RZ, RZ, 0x1c1f ;  /* 0x00001c1fff0b7424 */ /* 0x000fe400078e00ff */
[----:B------:R-:W-:-:S07]  /*26130*/  IMAD.MOV.U32 R15, RZ, RZ, -0x1 ;  /* 0xffffffffff0f7424 */ /* 0x000fce00078e00ff */
[----:B-1----:R-:W-:Y:S05]  /*26140*/  WARPSYNC.COLLECTIVE R15, `(.L_x_3052) ;  /* 0x000000000f087348 */ /* 0x002fea0003c00000 */
[----:B------:R0:W2:Y:S02]  /*26150*/  SHFL.IDX P6, R14, R13, R12, R11 ;  /* 0x0000000c0d0e7389 */ /* 0x0000a400000c000b */
[----:B012---:R-:W-:Y:S01]  /*26160*/  ENDCOLLECTIVE ;  /* 0x000000000000791b */ /* 0x007fe20003800000 */
.L_x_3052:
[----:B------:R-:W-:Y:S05]  /*26170*/  BSYNC B1 ;  /* 0x0000000000017941 */ /* 0x000fea0003800000 */
.L_x_3051:
        /* <DEDUP_REMOVED lines=8> */
.L_x_3053:
[----:B------:R-:W-:Y:S01]  /*26200*/  MOV R13, R63 ;  /* 0x0000003f000d7202 */ /* 0x000fe20000000f00 */
[----:B------:R-:W-:-:S07]  /*26210*/  IMAD.MOV.U32 R8, RZ, RZ, R14 ;  /* 0x000000ffff087224 */ /* 0x000fce00078e000e */
[----:B------:R-:W-:Y:S05]  /*26220*/  WARPSYNC.COLLECTIVE R15, `(.L_x_3054) ;  /* 0x000000000f087348 */ /* 0x000fea0003c00000 */
[----:B------:R0:W1:Y:S02]  /*26230*/  SHFL.IDX P6, R14, R13, R12, R11 ;  /* 0x0000000c0d0e7389 */ /* 0x00006400000c000b */
[----:B01----:R-:W-:Y:S01]  /*26240*/  ENDCOLLECTIVE ;  /* 0x000000000000791b */ /* 0x003fe20003800000 */
.L_x_3054:
[----:B------:R-:W-:Y:S02]  /*26250*/  IMAD.MOV.U32 R13, RZ, RZ, R3 ;  /* 0x000000ffff0d7224 */ /* 0x000fe400078e0003 */
[----:B------:R-:W-:-:S07]  /*26260*/  IMAD.MOV.U32 R30, RZ, RZ, R14 ;  /* 0x000000ffff1e7224 */ /* 0x000fce00078e000e */
[----:B------:R-:W-:Y:S05]  /*26270*/  WARPSYNC.COLLECTIVE R15, `(.L_x_3055) ;  /* 0x000000000f087348 */ /* 0x000fea0003c00000 */
[----:B------:R0:W1:Y:S02]  /*26280*/  SHFL.IDX P6, R14, R13, R12, R11 ;  /* 0x0000000c0d0e7389 */ /* 0x00006400000c000b */
[----:B01----:R-:W-:Y:S01]  /*26290*/  ENDCOLLECTIVE ;  /* 0x000000000000791b */ /* 0x003fe20003800000 */
.L_x_3055:
[----:B------:R-:W-:Y:S01]  /*262a0*/  MOV R31, R14 ;  /* 0x0000000e001f7202 */ /* 0x000fe20000000f00 */
[----:B------:R-:W-:Y:S06]  /*262b0*/  BRA `(.L_x_3056) ;  /* 0xfffffe5800447947 */ /* 0x000fec000383ffff */
.L_x_2787:
[----:B------:R-:W-:Y:S01]  /*262c0*/  BSSY B1, `(.L_x_3057) ;  /* 0x0000008000017945 */ /* 0x000fe20003800000 */
[----:B------:R-:W-:Y:S01]  /*262d0*/  IMAD.MOV.U32 R13, RZ, RZ, R0 ;  /* 0x000000ffff0d7224 */ /* 0x000fe200078e0000 */
[----:B------:R-:W-:Y:S01]  /*262e0*/  MOV R11, 0x1c1f ;  /* 0x00001c1f000b7802 */ /* 0x000fe20000000f00 */
[----:B------:R-:W-:Y:S02]  /*262f0*/  IMAD.MOV.U32 R12, RZ, RZ, 0x1 ;  /* 0x00000001ff0c7424 */ /* 0x000fe400078e00ff */
[----:B------:R-:W-:-:S07]  /*26300*/  IMAD.MOV.U32 R15, RZ, RZ, -0x1 ;  /* 0xffffffffff0f7424 */ /* 0x000fce00078e00ff */
[----:B-123--:R-:W-:Y:S05]  /*26310*/  WARPSYNC.COLLECTIVE R15, `(.L_x_3058) ;  /* 0x000000000f087348 */ /* 0x00efea0003c00000 */
[----:B------:R0:W4:Y:S02]  /*26320*/  SHFL.IDX P6, R14, R13, R12, R11 ;  /* 0x0000000c0d0e7389 */ /* 0x00012400000c000b */
[----:B01234-:R-:W-:Y:S01]  /*26330*/  ENDCOLLECTIVE ;  /* 0x000000000000791b */ /* 0x01ffe20003800000 */
.L_x_3058:
[----:B------:R-:W-:Y:S05]  /*26340*/  BSYNC B1 ;  /* 0x0000000000017941 */ /* 0x000fea0003800000 */
.L_x_3057:
        /* <DEDUP_REMOVED lines=8> */
.L_x_3059:
[----:B------:R-:W-:Y:S02]  /*263d0*/  IMAD.MOV.U32 R13, RZ, RZ, R63 ;  /* 0x000000ffff0d7224 */ /* 0x000fe400078e003f */
[----:B------:R-:W-:-:S07]  /*263e0*/  IMAD.MOV.U32 R65, RZ, RZ, R14 ;  /* 0x000000ffff417224 */ /* 0x000fce00078e000e */
[----:B------:R-:W-:Y:S05]  /*263f0*/  WARPSYNC.COLLECTIVE R15, `(.L_x_3060) ;  /* 0x000000000f087348 */ /* 0x000fea0003c00000 */
[----:B------:R0:W1:Y:S02]  /*26400*/  SHFL.IDX P6, R14, R13, R12, R11 ;  /* 0x0000000c0d0e7389 */ /* 0x00006400000c000b */
[----:B01----:R-:W-:Y:S01]  /*26410*/  ENDCOLLECTIVE ;  /* 0x000000000000791b */ /* 0x003fe20003800000 */
.L_x_3060:
[----:B------:R-:W-:Y:S01]  /*26420*/  IMAD.MOV.U32 R13, RZ, RZ, R3 ;  /* 0x000000ffff0d7224 */ /* 0x000fe200078e0003 */
[----:B------:R-:W-:-:S07]  /*26430*/  MOV R63, R14 ;  /* 0x0000000e003f7202 */ /* 0x000fce0000000f00 */
[----:B------:R-:W-:Y:S05]  /*26440*/  WARPSYNC.COLLECTIVE R15, `(.L_x_3061) ;  /* 0x000000000f087348 */ /* 0x000fea0003c00000 */
[----:B------:R0:W1:Y:S02]  /*26450*/  SHFL.IDX P6, R14, R13, R12, R11 ;  /* 0x0000000c0d0e7389 */ /* 0x00006400000c000b */
[----:B01----:R-:W-:Y:S01]  /*26460*/  ENDCOLLECTIVE ;  /* 0x000000000000791b */ /* 0x003fe20003800000 */
.L_x_3061:
[----:B------:R-:W-:Y:S01]  /*26470*/  IMAD.MOV.U32 R62, RZ, RZ, R14 ;  /* 0x000000ffff3e7224 */ /* 0x000fe200078e000e */
[----:B------:R-:W-:Y:S06]  /*26480*/  BRA `(.L_x_3062) ;  /* 0xfffffe5c00d47947 */ /* 0x000fec000383ffff */
.L_x_2791:
[----:B0-----:R0:W1:Y:S02]  /*26490*/  SYNCS.PHASECHK.TRANS64.TRYWAIT P0, [R2+URZ+0x2a800], R5 ;  /* 0x02a80005020075a7 */ /* 0x001064000800017f */
[----:B-1----:R-:W-:Y:S05]  /*264a0*/  @!P0 NANOSLEEP.SYNCS 0x989680 ;  /* 0x009896800000895d */ /* 0x002fea0003900000 */
[----:B------:R-:W1:Y:S02]  /*264b0*/  @!P0 SYNCS.PHASECHK.TRANS64 P0, [R2+URZ+0x2a800], R5 ;  /* 0x02a80005020085a7 */ /* 0x000e64000800007f */
[----:B-1----:R-:W-:Y:S05]  /*264c0*/  @!P0 BRA `(.L_x_2791) ;  /* 0xfffffffc00f08947 */ /* 0x002fea000383ffff */
[----:B------:R-:W-:Y:S05]  /*264d0*/  BRA `(.L_x_3063) ;  /* 0xfffffe6400ec7947 */ /* 0x000fea000383ffff */
.L_x_2815:
[----:B------:R-:W-:Y:S01]  /*264e0*/  BSSY B1, `(.L_x_3064) ;  /* 0x0000008000017945 */ /* 0x000fe20003800000 */
[----:B------:R-:W-:Y:S01]  /*264f0*/  MOV R13, R21 ;  /* 0x00000015000d7202 */ /* 0x000fe20000000f00 */
[----:B------:R-:W-:Y:S01]  /*26500*/  IMAD.MOV.U32 R12, RZ, RZ, RZ ;  /* 0x000000ffff0c7224 */ /* 0x000fe200078e00ff */
[----:B------:R-:W-:Y:S01]  /*26510*/  MOV R15, 0xffffffff ;  /* 0xffffffff000f7802 */ /* 0x000fe20000000f00 */
[----:B------:R-:W-:-:S07]  /*26520*/  IMAD.MOV.U32 R11, RZ, RZ, 0x1c1f ;  /* 0x00001c1fff0b7424 */ /* 0x000fce00078e00ff */
[----:B-1----:R-:W-:Y:S05]  /*26530*/  WARPSYNC.COLLECTIVE R15, `(.L_x_3065) ;  /* 0x000000000f087348 */ /* 0x002fea0003c00000 */
[----:B------:R0:W2:Y:S02]  /*26540*/  SHFL.IDX P6, R14, R13, R12, R11 ;  /* 0x0000000c0d0e7389 */ /* 0x0000a400000c000b */
[----:B012---:R-:W-:Y:S01]  /*26550*/  ENDCOLLECTIVE ;  /* 0x000000000000791b */ /* 0x007fe20003800000 */
.L_x_3065:
[----:B------:R-:W-:Y:S05]  /*26560*/  BSYNC B1 ;  /* 0x0000000000017941 */ /* 0x000fea0003800000 */
.L_x_3064:
        /* <DEDUP_REMOVED lines=8> */
.L_x_3066:
[----:B------:R-:W-:Y:S01]  /*265f0*/  IMAD.MOV.U32 R13, RZ, RZ, R61 ;  /* 0x000000ffff0d7224 */ /* 0x000fe200078e003d */
[----:B------:R-:W-:-:S07]  /*26600*/  MOV R4, R14 ;  /* 0x0000000e00047202 */ /* 0x000fce0000000f00 */
[----:B------:R-:W-:Y:S05]  /*26610*/  WARPSYNC.COLLECTIVE R15, `(.L_x_3067) ;  /* 0x000000000f087348 */ /* 0x000fea0003c00000 */
[----:B------:R0:W1:Y:S02]  /*26620*/  SHFL.IDX P6, R14, R13, R12, R11 ;  /* 0x0000000c0d0e7389 */ /* 0x00006400000c000b */
[----:B01----:R-:W-:Y:S01]  /*26630*/  ENDCOLLECTIVE ;  /* 0x000000000000791b */ /* 0x003fe20003800000 */
.L_x_3067:
[----:B------:R-:W-:Y:S01]  /*26640*/  MOV R13, R0 ;  /* 0x00000000000d7202 */ /* 0x000fe20000000f00 */
[----:B------:R-:W-:-:S07]  /*26650*/  IMAD.MOV.U32 R7, RZ, RZ, R14 ;  /* 0x000000ffff077224 */ /* 0x000fce00078e000e */
[----:B------:R-:W-:Y:S05]  /*26660*/  WARPSYNC.COLLECTIVE R15, `(.L_x_3068) ;  /* 0x000000000f087348 */ /* 0x000fea0003c00000 */
[----:B------:R0:W1:Y:S02]  /*26670*/  SHFL.IDX P6, R14, R13, R12, R11 ;  /* 0x0000000c0d0e7389 */ /* 0x00006400000c000b */
[----:B01----:R-:W-:Y:S01]  /*26680*/  ENDCOLLECTIVE ;  /* 0x000000000000791b */ /* 0x003fe20003800000 */
.L_x_3068:
[----:B------:R-:W-:Y:S01]  /*26690*/  IMAD.MOV.U32 R8, RZ, RZ, R14 ;  /* 0x000000ffff087224 */ /* 0x000fe200078e000e */
[----:B------:R-:W-:Y:S06]  /*266a0*/  BRA `(.L_x_3069) ;  /* 0xfffffe8800bc7947 */ /* 0x000fec000383ffff */
.L_x_2818:
[----:B------:R-:W-:Y:S01]  /*266b0*/  BSSY B1, `(.L_x_3070) ;  /* 0x0000008000017945 */ /* 0x000fe20003800000 */
[----:B------:R-:W-:Y:S01]  /*266c0*/  IMAD.MOV.U32 R13, RZ, RZ, R21 ;  /* 0x000000ffff0d7224 */ /* 0x000fe200078e0015 */
[----:B------:R-:W-:Y:S01]  /*266d0*/  MOV R12, 0x1 ;  /* 0x00000001000c7802 */ /* 0x000fe20000000f00 */
[----:B------:R-:W-:Y:S02]  /*266e0*/  IMAD.MOV.U32 R11, RZ, RZ, 0x1c1f ;  /* 0x00001c1fff0b7424 */ /* 0x000fe400078e00ff */
[----:B------:R-:W-:-:S07]  /*266f0*/  IMAD.MOV.U32 R15, RZ, RZ, -0x1 ;  /* 0xffffffffff0f7424 */ /* 0x000fce00078e00ff */
[----:B0-----:R-:W-:Y:S05]  /*26700*/  WARPSYNC.COLLECTIVE R15, `(.L_x_3071) ;  /* 0x000000000f087348 */ /* 0x001fea0003c00000 */
[----:B------:R1:W2:Y:S02]  /*26710*/  SHFL.IDX P6, R14, R13, R12, R11 ;  /* 0x0000000c0d0e7389 */ /* 0x0002a400000c000b */
[----:B012---:R-:W-:Y:S01]  /*26720*/  ENDCOLLECTIVE ;  /* 0x000000000000791b */ /* 0x007fe20003800000 */
.L_x_3071:
[----:B------:R-:W-:Y:S05]  /*26730*/  BSYNC B1 ;  /* 0x0000000000017941 */ /* 0x000fea0003800000 */
.L_x_3070:
        /* <DEDUP_REMOVED lines=8> */
.L_x_3072:
[----:B------:R-:W-:Y:S01]  /*267c0*/  MOV R13, R61 ;  /* 0x0000003d000d7202 */ /* 0x000fe20000000f00 */
[----:B------:R-:W-:-:S07]  /*267d0*/  IMAD.MOV.U32 R20, RZ, RZ, R14 ;  /* 0x000000ffff147224 */ /* 0x000fce00078e000e */
[----:B------:R-:W-:Y:S05]  /*267e0*/  WARPSYNC.COLLECTIVE R15, `(.L_x_3073) ;  /* 0x000000000f087348 */ /* 0x000fea0003c00000 */
[----:B------:R0:W1:Y:S02]  /*267f0*/  SHFL.IDX P6, R14, R13, R12, R11 ;  /* 0x0000000c0d0e7389 */ /* 0x00006400000c000b */
[----:B01----:R-:W-:Y:S01]  /*26800*/  ENDCOLLECTIVE ;  /* 0x000000000000791b */ /* 0x003fe20003800000 */
.L_x_3073:
[----:B------:R-:W-:Y:S02]  /*26810*/  IMAD.MOV.U32 R13, RZ, RZ, R0 ;  /* 0x000000ffff0d7224 */ /* 0x000fe400078e0000 */
[----:B------:R-:W-:-:S07]  /*26820*/  IMAD.MOV.U32 R61, RZ, RZ, R14 ;  /* 0x000000ffff3d7224 */ /* 0x000fce00078e000e */
[----:B------:R-:W-:Y:S05]  /*26830*/  WARPSYNC.COLLECTIVE R15, `(.L_x_3074) ;  /* 0x000000000f087348 */ /* 0x000fea0003c00000 */
[----:B------:R0:W1:Y:S02]  /*26840*/  SHFL.IDX P6, R14, R13, R12, R11 ;  /* 0x0000000c0d0e7389 */ /* 0x00006400000c000b */
[----:B01----:R-:W-:Y:S01]  /*26850*/  ENDCOLLECTIVE ;  /* 0x000000000000791b */ /* 0x003fe20003800000 */
.L_x_3074:
[----:B------:R-:W-:Y:S01]  /*26860*/  MOV R0, R14 ;  /* 0x0000000e00007202 */ /* 0x000fe20000000f00 */
[----:B------:R-:W-:Y:S06]  /*26870*/  BRA `(.L_x_3075) ;  /* 0xfffffe8c00dc7947 */ /* 0x000fec000383ffff */
.L_x_2822:
[----:B0-----:R0:W1:Y:S02]  /*26880*/  SYNCS.PHASECHK.TRANS64.TRYWAIT P0, [R2+URZ+0x2a800], R61 ;  /* 0x02a8003d020075a7 */ /* 0x001064000800017f */
[----:B-1----:R-:W-:Y:S05]  /*26890*/  @!P0 NANOSLEEP.SYNCS 0x989680 ;  /* 0x009896800000895d */ /* 0x002fea0003900000 */
[----:B------:R-:W1:Y:S02]  /*268a0*/  @!P0 SYNCS.PHASECHK.TRANS64 P0, [R2+URZ+0x2a800], R61 ;  /* 0x02a8003d020085a7 */ /* 0x000e64000800007f */
[----:B-1----:R-:W-:Y:S05]  /*268b0*/  @!P0 BRA `(.L_x_2822) ;  /* 0xfffffffc00f08947 */ /* 0x002fea000383ffff */
[----:B------:R-:W-:Y:S05]  /*268c0*/  BRA `(.L_x_3076) ;  /* 0xfffffe94005c7947 */ /* 0x000fea000383ffff */
.L_x_2836:
[----:B-1----:R1:W2:Y:S02]  /*268d0*/  SYNCS.PHASECHK.TRANS64.TRYWAIT P1, [R0+URZ+0x2a830], R3 ;  /* 0x02a83003000075a7 */ /* 0x0022a4000802017f */
[----:B--2---:R-:W-:Y:S05]  /*268e0*/  @!P1 NANOSLEEP.SYNCS 0x989680 ;  /* 0x009896800000995d */ /* 0x004fea0003900000 */
[----:B------:R-:W2:Y:S02]  /*268f0*/  @!P1 SYNCS.PHASECHK.TRANS64 P1, [R0+URZ+0x2a830], R3 ;  /* 0x02a83003000095a7 */ /* 0x000ea4000802007f */
[----:B--2---:R-:W-:Y:S05]  /*26900*/  @!P1 BRA `(.L_x_2836) ;  /* 0xfffffffc00f09947 */ /* 0x004fea000383ffff */
[----:B------:R-:W-:Y:S05]  /*26910*/  BRA `(.L_x_2835) ;  /* 0xfffffebc00147947 */ /* 0x000fea000383ffff */
.L_x_2844:
[----:B-1----:R1:W2:Y:S02]  /*26920*/  SYNCS.PHASECHK.TRANS64.TRYWAIT P2, [R14+URZ+0x2a830], R9 ;  /* 0x02a830090e0075a7 */ /* 0x0022a4000804017f */
[----:B--2---:R-:W-:Y:S05]  /*26930*/  @!P2 NANOSLEEP.SYNCS 0x989680 ;  /* 0x009896800000a95d */ /* 0x004fea0003900000 */
[----:B------:R-:W2:Y:S02]  /*26940*/  @!P2 SYNCS.PHASECHK.TRANS64 P2, [R14+URZ+0x2a830], R9 ;  /* 0x02a830090e00a5a7 */ /* 0x000ea4000804007f */
[----:B--2---:R-:W-:Y:S05]  /*26950*/  @!P2 BRA `(.L_x_2844) ;  /* 0xfffffffc00f0a947 */ /* 0x004fea000383ffff */
[----:B------:R-:W-:Y:S05]  /*26960*/  BRA `(.L_x_2843) ;  /* 0xfffffee4004c7947 */ /* 0x000fea000383ffff */
.L_x_2849:
[----:B-1----:R1:W2:Y:S02]  /*26970*/  SYNCS.PHASECHK.TRANS64.TRYWAIT P2, [R20+URZ+0x2a850], R5 ;  /* 0x02a85005140075a7 */ /* 0x0022a4000804017f */
[----:B--2---:R-:W-:Y:S05]  /*26980*/  @!P2 NANOSLEEP.SYNCS 0x989680 ;  /* 0x009896800000a95d */ /* 0x004fea0003900000 */
[----:B------:R-:W2:Y:S02]  /*26990*/  @!P2 SYNCS.PHASECHK.TRANS64 P2, [R20+URZ+0x2a850], R5 ;  /* 0x02a850051400a5a7 */ /* 0x000ea4000804007f */
[----:B--2---:R-:W-:Y:S05]  /*269a0*/  @!P2 BRA `(.L_x_2849) ;  /* 0xfffffffc00f0a947 */ /* 0x004fea000383ffff */
[----:B------:R-:W-:Y:S05]  /*269b0*/  BRA `(.L_x_2848) ;  /* 0xfffffef000687947 */ /* 0x000fea000383ffff */
.L_x_2859:
[----:B-1----:R1:W2:Y:S02]  /*269c0*/  SYNCS.PHASECHK.TRANS64.TRYWAIT P1, [R8+URZ+0x2a830], R9 ;  /* 0x02a83009080075a7 */ /* 0x0022a4000802017f */
[----:B--2---:R-:W-:Y:S05]  /*269d0*/  @!P1 NANOSLEEP.SYNCS 0x989680 ;  /* 0x009896800000995d */ /* 0x004fea0003900000 */
[----:B------:R-:W2:Y:S02]  /*269e0*/  @!P1 SYNCS.PHASECHK.TRANS64 P1, [R8+URZ+0x2a830], R9 ;  /* 0x02a83009080095a7 */ /* 0x000ea4000802007f */
[----:B--2---:R-:W-:Y:S05]  /*269f0*/  @!P1 BRA `(.L_x_2859) ;  /* 0xfffffffc00f09947 */ /* 0x004fea000383ffff */
[----:B------:R-:W-:Y:S05]  /*26a00*/  BRA `(.L_x_2858) ;  /* 0xffffff1000b47947 */ /* 0x000fea000383ffff */
.L_x_2864:
[----:B-1----:R1:W2:Y:S02]  /*26a10*/  SYNCS.PHASECHK.TRANS64.TRYWAIT P1, [R14+URZ+0x2a850], R5 ;  /* 0x02a850050e0075a7 */ /* 0x0022a4000802017f */
[----:B--2---:R-:W-:Y:S05]  /*26a20*/  @!P1 NANOSLEEP.SYNCS 0x989680 ;  /* 0x009896800000995d */ /* 0x004fea0003900000 */
[----:B------:R-:W2:Y:S02]  /*26a30*/  @!P1 SYNCS.PHASECHK.TRANS64 P1, [R14+URZ+0x2a850], R5 ;  /* 0x02a850050e0095a7 */ /* 0x000ea4000802007f */
[----:B--2---:R-:W-:Y:S05]  /*26a40*/  @!P1 BRA `(.L_x_2864) ;  /* 0xfffffffc00f09947 */ /* 0x004fea000383ffff */
[----:B------:R-:W-:Y:S05]  /*26a50*/  BRA `(.L_x_2863) ;  /* 0xffffff1c00d07947 */ /* 0x000fea000383ffff */
.L_x_2872:
[----:B-1----:R1:W2:Y:S02]  /*26a60*/  SYNCS.PHASECHK.TRANS64.TRYWAIT P1, [R6+URZ+0x2a850], R5 ;  /* 0x02a85005060075a7 */ /* 0x0022a4000802017f */
[----:B--2---:R-:W-:Y:S05]  /*26a70*/  @!P1 NANOSLEEP.SYNCS 0x989680 ;  /* 0x009896800000995d */ /* 0x004fea0003900000 */
[----:B------:R-:W2:Y:S02]  /*26a80*/  @!P1 SYNCS.PHASECHK.TRANS64 P1, [R6+URZ+0x2a850], R5 ;  /* 0x02a85005060095a7 */ /* 0x000ea4000802007f */
[----:B--2---:R-:W-:Y:S05]  /*26a90*/  @!P1 BRA `(.L_x_2872) ;  /* 0xfffffffc00f09947 */ /* 0x004fea000383ffff */
[----:B------:R-:W-:Y:S05]  /*26aa0*/  BRA `(.L_x_2871) ;  /* 0xffffff3c002c7947 */ /* 0x000fea000383ffff */
.L_x_2914:
        /* <DEDUP_REMOVED lines=11> */
.L_x_3078:
[----:B------:R-:W-:Y:S05]  /*26b60*/  BSYNC B1 ;  /* 0x0000000000017941 */ /* 0x000fea0003800000 */
.L_x_3077:
[----:B------:R-:W-:Y:S05]  /*26b70*/  BRA `(.L_x_3079) ;  /* 0xffffff8c00887947 */ /* 0x000fea000383ffff */
.L_x_2916:
[----:B------:R-:W-:Y:S01]  /*26b80*/  BSSY B1, `(.L_x_3080) ;  /* 0x0000006000017945 */ /* 0x000fe20003800000 */
[----:B------:R-:W-:-:S07]  /*26b90*/  IMAD.MOV.U32 R15, RZ, RZ, -0x1 ;  /* 0xffffffffff0f7424 */ /* 0x000fce00078e00ff */
[----:B0-----:R-:W-:Y:S05]  /*26ba0*/  WARPSYNC.COLLECTIVE R15, `(.L_x_3081) ;  /* 0x000000000f0c7348 */ /* 0x001fea0003c00000 */
[----:B------:R-:W-:Y:S02]  /*26bb0*/  ELECT P6, UR62, PT ;  /* 0x00000000003e782f */ /* 0x000fe400038c0000 */
[----:B------:R-:W-:Y:S01]  /*26bc0*/  MOV R14, UR62 ;  /* 0x0000003e000e7c02 */ /* 0x000fe20008000f00 */
[----:B0-----:R-:W-:Y:S10]  /*26bd0*/  ENDCOLLECTIVE ;  /* 0x000000000000791b */ /* 0x001ff40003800000 */
.L_x_3081:
[----:B------:R-:W-:Y:S05]  /*26be0*/  BSYNC B1 ;  /* 0x0000000000017941 */ /* 0x000fea0003800000 */
.L_x_3080:
[----:B------:R-:W-:Y:S05]  /*26bf0*/  BRA `(.L_x_2915) ;  /* 0xffffff8c00807947 */ /* 0x000fea000383ffff */
.L_x_2918:
[----:B0-----:R0:W1:Y:S02]  /*26c00*/  SYNCS.PHASECHK.TRANS64.TRYWAIT P0, [R22+URZ+0x2a820], R9 ;  /* 0x02a82009160075a7 */ /* 0x001064000800017f */
[----:B-1----:R-:W-:Y:S05]  /*26c10*/  @!P0 NANOSLEEP.SYNCS 0x989680 ;  /* 0x009896800000895d */ /* 0x002fea0003900000 */
[----:B------:R-:W1:Y:S02]  /*26c20*/  @!P0 SYNCS.PHASECHK.TRANS64 P0, [R22+URZ+0x2a820], R9 ;  /* 0x02a82009160085a7 */ /* 0x000e64000800007f */
[----:B-1----:R-:W-:Y:S05]  /*26c30*/  @!P0 BRA `(.L_x_2918) ;  /* 0xfffffffc00f08947 */ /* 0x002fea000383ffff */
[----:B------:R-:W-:Y:S05]  /*26c40*/  BRA `(.L_x_3082) ;  /* 0xffffff8c00907947 */ /* 0x000fea000383ffff */
.L_x_2922:
[----:B-1----:R1:W2:Y:S02]  /*26c50*/  SYNCS.PHASECHK.TRANS64.TRYWAIT P0, [R13+URZ+0x2a8a0], R12 ;  /* 0x02a8a00c0d0075a7 */ /* 0x0022a4000800017f */
[----:B--2---:R-:W-:Y:S05]  /*26c60*/  @!P0 NANOSLEEP.SYNCS 0x989680 ;  /* 0x009896800000895d */ /* 0x004fea0003900000 */
[----:B------:R-:W2:Y:S02]  /*26c70*/  @!P0 SYNCS.PHASECHK.TRANS64 P0, [R13+URZ+0x2a8a0], R12 ;  /* 0x02a8a00c0d0085a7 */ /* 0x000ea4000800007f */
[----:B--2---:R-:W-:Y:S05]  /*26c80*/  @!P0 BRA `(.L_x_2922) ;  /* 0xfffffffc00f08947 */ /* 0x004fea000383ffff */
[----:B------:R-:W-:Y:S05]  /*26c90*/  BRA `(.L_x_3083) ;  /* 0xffffff8c00a87947 */ /* 0x000fea000383ffff */
.L_x_2929:
[----:B0-----:R0:W2:Y:S02]  /*26ca0*/  SYNCS.PHASECHK.TRANS64.TRYWAIT P0, [R13+URZ+0x2a8c0], R12 ;  /* 0x02a8c00c0d0075a7 */ /* 0x0010a4000800017f */
[----:B--2---:R-:W-:Y:S05]  /*26cb0*/  @!P0 NANOSLEEP.SYNCS 0x989680 ;  /* 0x009896800000895d */ /* 0x004fea0003900000 */
[----:B------:R-:W2:Y:S02]  /*26cc0*/  @!P0 SYNCS.PHASECHK.TRANS64 P0, [R13+URZ+0x2a8c0], R12 ;  /* 0x02a8c00c0d0085a7 */ /* 0x000ea4000800007f */
[----:B--2---:R-:W-:Y:S05]  /*26cd0*/  @!P0 BRA `(.L_x_2929) ;  /* 0xfffffffc00f08947 */ /* 0x004fea000383ffff */
[----:B------:R-:W-:Y:S05]  /*26ce0*/  BRA `(.L_x_3084) ;  /* 0xffffff9000a07947 */ /* 0x000fea000383ffff */
.L_x_2937:
[----:B-1----:R1:W2:Y:S02]  /*26cf0*/  SYNCS.PHASECHK.TRANS64.TRYWAIT P1, [R12+URZ+0x2a8a0], R11 ;  /* 0x02a8a00b0c0075a7 */ /* 0x0022a4000802017f */
[----:B--2---:R-:W-:Y:S05]  /*26d00*/  @!P1 NANOSLEEP.SYNCS 0x989680 ;  /* 0x009896800000995d */ /* 0x004fea0003900000 */
[----:B------:R-:W2:Y:S02]  /*26d10*/  @!P1 SYNCS.PHASECHK.TRANS64 P1, [R12+URZ+0x2a8a0], R11 ;  /* 0x02a8a00b0c0095a7 */ /* 0x000ea4000802007f */
[----:B--2---:R-:W-:Y:S05]  /*26d20*/  @!P1 BRA `(.L_x_2937) ;  /* 0xfffffffc00f09947 */ /* 0x004fea000383ffff */
[----:B------:R-:W-:Y:S05]  /*26d30*/  BRA `(.L_x_3085) ;  /* 0xffffff94009c7947 */ /* 0x000fea000383ffff */
.L_x_2944:
[----:B0-----:R0:W2:Y:S02]  /*26d40*/  SYNCS.PHASECHK.TRANS64.TRYWAIT P1, [R12+URZ+0x2a8c0], R11 ;  /* 0x02a8c00b0c0075a7 */ /* 0x0010a4000802017f */
[----:B--2---:R-:W-:Y:S05]  /*26d50*/  @!P1 NANOSLEEP.SYNCS 0x989680 ;  /* 0x009896800000995d */ /* 0x004fea0003900000 */
[----:B------:R-:W2:Y:S02]  /*26d60*/  @!P1 SYNCS.PHASECHK.TRANS64 P1, [R12+URZ+0x2a8c0], R11 ;  /* 0x02a8c00b0c0095a7 */ /* 0x000ea4000802007f */
[----:B--2---:R-:W-:Y:S05]  /*26d70*/  @!P1 BRA `(.L_x_2944) ;  /* 0xfffffffc00f09947 */ /* 0x004fea000383ffff */
[----:B------:R-:W-:Y:S05]  /*26d80*/  BRA `(.L_x_3086) ;  /* 0xffffff9800907947 */ /* 0x000fea000383ffff */
.L_x_2960:
[----:B------:R-:W1:Y:S01]  /*26d90*/  S2R R7, SR_TID.X ;  /* 0x0000000000077919 */ /* 0x000e620000002100 */
[----:B------:R-:W-:Y:S01]  /*26da0*/  BSSY B0, `(.L_x_3087) ;  /* 0x000000a000007945 */ /* 0x000fe20003800000 */
[----:B------:R-:W-:Y:S01]  /*26db0*/  IMAD.MOV.U32 R12, RZ, RZ, RZ ;  /* 0x000000ffff0c7224 */ /* 0x000fe200078e00ff */
[----:B------:R-:W-:Y:S01]  /*26dc0*/  MOV R15, 0xffffffff ;  /* 0xffffffff000f7802 */ /* 0x000fe20000000f00 */
[----:B------:R-:W-:Y:S01]  /*26dd0*/  IMAD.MOV.U32 R11, RZ, RZ, 0x1f ;  /* 0x0000001fff0b7424 */ /* 0x000fe200078e00ff */
[----:B-1----:R-:W-:-:S04]  /*26de0*/  SHF.R.U32.HI R7, RZ, 0x5, R7 ;  /* 0x00000005ff077819 */ /* 0x002fc80000011607 */
[----:B------:R-:W-:-:S04]  /*26df0*/  LOP3.LUT R7, R7, 0x3, RZ, 0xc0, !PT ;  /* 0x0000000307077812 */ /* 0x000fc800078ec0ff */
[----:B------:R-:W-:-:S07]  /*26e00*/  MOV R13, R7 ;  /* 0x00000007000d7202 */ /* 0x000fce0000000f00 */
[----:B0----5:R-:W-:Y:S05]  /*26e10*/  WARPSYNC.COLLECTIVE R15, `(.L_x_3088) ;  /* 0x000000000f087348 */ /* 0x021fea0003c00000 */
[----:B------:R1:W2:Y:S02]  /*26e20*/  SHFL.IDX P6, R14, R13, R12, R11 ;  /* 0x0000000c0d0e7389 */ /* 0x0002a400000c000b */
[----:B012--5:R-:W-:Y:S01]  /*26e30*/  ENDCOLLECTIVE ;  /* 0x000000000000791b */ /* 0x027fe20003800000 */
.L_x_3088:
[----:B------:R-:W-:Y:S05]  /*26e40*/  BSYNC B0 ;  /* 0x0000000000007941 */ /* 0x000fea0003800000 */
.L_x_3087:
[----:B------:R-:W-:Y:S05]  /*26e50*/  BRA `(.L_x_3089) ;  /* 0xffffffa8005c7947 */ /* 0x000fea000383ffff */
.L_x_2963:
[----:B-1----:R1:W2:Y:S02]  /*26e60*/  SYNCS.PHASECHK.TRANS64.TRYWAIT P0, [R7+URZ+0x2a840], R2 ;  /* 0x02a84002070075a7 */ /* 0x0022a4000800017f */
[----:B--2---:R-:W-:Y:S05]  /*26e70*/  @!P0 NANOSLEEP.SYNCS 0x989680 ;  /* 0x009896800000895d */ /* 0x004fea0003900000 */
[----:B------:R-:W2:Y:S02]  /*26e80*/  @!P0 SYNCS.PHASECHK.TRANS64 P0, [R7+URZ+0x2a840], R2 ;  /* 0x02a84002070085a7 */ /* 0x000ea4000800007f */
[----:B--2---:R-:W-:Y:S05]  /*26e90*/  @!P0 BRA `(.L_x_2963) ;  /* 0xfffffffc00f08947 */ /* 0x004fea000383ffff */
[----:B------:R-:W-:Y:S05]  /*26ea0*/  BRA `(.L_x_3090) ;  /* 0xffffffa800ac7947 */ /* 0x000fea000383ffff */
.L_x_2964:
        /* <DEDUP_REMOVED lines=8> */
.L_x_3092:
[----:B------:R-:W-:Y:S05]  /*26f30*/  BSYNC B0 ;  /* 0x0000000000007941 */ /* 0x000fea0003800000 */
.L_x_3091:
[----:B------:R-:W-:Y:S01]  /*26f40*/  MOV R13, R4 ;  /* 0x00000004000d7202 */ /* 0x000fe20000000f00 */
[----:B------:R-:W-:Y:S01]  /*26f50*/  IMAD.MOV.U32 R12, RZ, RZ, RZ ;  /* 0x000000ffff0c7224 */ /* 0x000fe200078e00ff */
[----:B------:R-:W-:Y:S01]  /*26f60*/  MOV R15, 0xffffffff ;  /* 0xffffffff000f7802 */ /* 0x000fe20000000f00 */
[----:B------:R-:W-:Y:S01]  /*26f70*/  IMAD.MOV.U32 R11, RZ, RZ, 0x181f ;  /* 0x0000181fff0b7424 */ /* 0x000fe200078e00ff */
[----:B------:R-:W-:Y:S01]  /*26f80*/  @P0 LEA R8, R5, R22, 0x1 ;  /* 0x0000001605080211 */ /* 0x000fe200078e08ff */
[----:B------:R-:W-:-:S07]  /*26f90*/  IMAD.MOV.U32 R2, RZ, RZ, R14 ;  /* 0x000000ffff027224 */ /* 0x000fce00078e000e */
[----:B------:R-:W-:Y:S05]  /*26fa0*/  WARPSYNC.COLLECTIVE R15, `(.L_x_3093) ;  /* 0x000000000f087348 */ /* 0x000fea0003c00000 */
[----:B------:R0:W1:Y:S02]  /*26fb0*/  SHFL.IDX P6, R14, R13, R12, R11 ;  /* 0x0000000c0d0e7389 */ /* 0x00006400000c000b */
[----:B01----:R-:W-:Y:S01]  /*26fc0*/  ENDCOLLECTIVE ;  /* 0x000000000000791b */ /* 0x003fe20003800000 */
.L_x_3093:
[----:B------:R-:W-:Y:S02]  /*26fd0*/  IMAD.MOV.U32 R13, RZ, RZ, R0 ;  /* 0x000000ffff0d7224 */ /* 0x000fe400078e0000 */
[----:B------:R-:W-:Y:S02]  /*26fe0*/  IMAD.MOV.U32 R12, RZ, RZ, 0x1 ;  /* 0x00000001ff0c7424 */ /* 0x000fe400078e00ff */
[----:B------:R-:W-:-:S07]  /*26ff0*/  IMAD.MOV.U32 R3, RZ, RZ, R14 ;  /* 0x000000ffff037224 */ /* 0x000fce00078e000e */
[----:B------:R-:W-:Y:S05]  /*27000*/  WARPSYNC.COLLECTIVE R15, `(.L_x_3094) ;  /* 0x000000000f087348 */ /* 0x000fea0003c00000 */
[----:B------:R0:W1:Y:S02]  /*27010*/  SHFL.IDX P6, R14, R13, R12, R11 ;  /* 0x0000000c0d0e7389 */ /* 0x00006400000c000b */
[----:B01----:R-:W-:Y:S01]  /*27020*/  ENDCOLLECTIVE ;  /* 0x000000000000791b */ /* 0x003fe20003800000 */
.L_x_3094:
        /* <DEDUP_REMOVED lines=13> */
[----:B0-----:R-:W-:Y:S01]  /*27100*/  MOV R2, R14 ;  /* 0x0000000e00027202 */ /* 0x001fe20000000f00 */
[----:B------:R-:W-:-:S07]  /*27110*/  @P1 IMAD R8, R5, 0x2, R22 ;  /* 0x0000000205081824 */ /* 0x000fce00078e0216 */
[----:B------:R-:W-:Y:S05]  /*27120*/  WARPSYNC.COLLECTIVE R15, `(.L_x_3095) ;  /* 0x000000000f087348 */ /* 0x000fea0003c00000 */
[----:B------:R0:W1:Y:S02]  /*27130*/  SHFL.IDX P6, R14, R13, R12, R11 ;  /* 0x0000000c0d0e7389 */ /* 0x00006400000c000b */
[----:B01----:R-:W-:Y:S01]  /*27140*/  ENDCOLLECTIVE ;  /* 0x000000000000791b */ /* 0x003fe20003800000 */
.L_x_3095:
[----:B------:R-:W-:Y:S01]  /*27150*/  IMAD.MOV.U32 R13, RZ, RZ, R0 ;  /* 0x000000ffff0d7224 */ /* 0x000fe200078e0000 */
[----:B------:R-:W-:Y:S01]  /*27160*/  MOV R12, 0x2 ;  /* 0x00000002000c7802 */ /* 0x000fe20000000f00 */
[----:B------:R-:W-:-:S07]  /*27170*/  IMAD.MOV.U32 R3, RZ, RZ, R14 ;  /* 0x000000ffff037224 */ /* 0x000fce00078e000e */
[----:B------:R-:W-:Y:S05]  /*27180*/  WARPSYNC.COLLECTIVE R15, `(.L_x_3096) ;  /* 0x000000000f087348 */ /* 0x000fea0003c00000 */
[----:B------:R0:W1:Y:S02]  /*27190*/  SHFL.IDX P6, R14, R13, R12, R11 ;  /* 0x0000000c0d0e7389 */ /* 0x00006400000c000b */
[----:B01----:R-:W-:Y:S01]  /*271a0*/  ENDCOLLECTIVE ;  /* 0x000000000000791b */ /* 0x003fe20003800000 */
.L_x_3096:
        /* <DEDUP_REMOVED lines=17> */
.L_x_3097:
[----:B------:R-:W-:Y:S01]  /*272c0*/  @P1 IMAD R8, R5, 0x2, R22 ;  /* 0x0000000205081824 */ /* 0x000fe200078e0216 */
[----:B------:R-:W-:Y:S01]  /*272d0*/  MOV R13, R0 ;  /* 0x00000000000d7202 */ /* 0x000fe20000000f00 */
[----:B------:R-:W-:Y:S01]  /*272e0*/  IMAD.MOV.U32 R12, RZ, RZ, 0x3 ;  /* 0x00000003ff0c7424 */ /* 0x000fe200078e00ff */
[----:B------:R-:W-:-:S07]  /*272f0*/  MOV R3, R14 ;  /* 0x0000000e00037202 */ /* 0x000fce0000000f00 */
[----:B------:R-:W-:Y:S05]  /*27300*/  WARPSYNC.COLLECTIVE R15, `(.L_x_3098) ;  /* 0x000000000f087348 */ /* 0x000fea0003c00000 */
[----:B------:R0:W1:Y:S02]  /*27310*/  SHFL.IDX P6, R14, R13, R12, R11 ;  /* 0x0000000c0d0e7389 */ /* 0x00006400000c000b */
[----:B01----:R-:W-:Y:S01]  /*27320*/  ENDCOLLECTIVE ;  /* 0x000000000000791b */ /* 0x003fe20003800000 */
.L_x_3098:
        /* <DEDUP_REMOVED lines=17> */
.L_x_3099:
[----:B------:R-:W-:Y:S01]  /*27440*/  @P1 LEA R8, R5, R22, 0x1 ;  /* 0x0000001605081211 */ /* 0x000fe200078e08ff */
[----:B------:R-:W-:Y:S02]  /*27450*/  IMAD.MOV.U32 R13, RZ, RZ, R0 ;  /* 0x000000ffff0d7224 */ /* 0x000fe400078e0000 */
[----:B------:R-:W-:Y:S02]  /*27460*/  IMAD.MOV.U32 R12, RZ, RZ, 0x4 ;  /* 0x00000004ff0c7424 */ /* 0x000fe400078e00ff */
[----:B------:R-:W-:-:S07]  /*27470*/  IMAD.MOV.U32 R3, RZ, RZ, R14 ;  /* 0x000000ffff037224 */ /* 0x000fce00078e000e */
[----:B------:R-:W-:Y:S05]  /*27480*/  WARPSYNC.COLLECTIVE R15, `(.L_x_3100) ;  /* 0x000000000f087348 */ /* 0x000fea0003c00000 */
[----:B------:R0:W1:Y:S02]  /*27490*/  SHFL.IDX P6, R14, R13, R12, R11 ;  /* 0x0000000c0d0e7389 */ /* 0x00006400000c000b */
[----:B01----:R-:W-:Y:S01]  /*274a0*/  ENDCOLLECTIVE ;  /* 0x000000000000791b */ /* 0x003fe20003800000 */
.L_x_3100:
        /* <DEDUP_REMOVED lines=17> */
.L_x_3101:
[----:B------:R-:W-:Y:S02]  /*275c0*/  @P1 IMAD R8, R5, 0x2, R22 ;  /* 0x0000000205081824 */ /* 0x000fe400078e0216 */
[----:B------:R-:W-:Y:S01]  /*275d0*/  IMAD.MOV.U32 R13, RZ, RZ, R0 ;  /* 0x000000ffff0d7224 */ /* 0x000fe200078e0000 */
[----:B------:R-:W-:Y:S01]  /*275e0*/  MOV R12, 0x5 ;  /* 0x00000005000c7802 */ /* 0x000fe20000000f00 */
[----:B------:R-:W-:-:S07]  /*275f0*/  IMAD.MOV.U32 R3, RZ, RZ, R14 ;  /* 0x000000ffff037224 */ /* 0x000fce00078e000e */
[----:B------:R-:W-:Y:S05]  /*27600*/  WARPSYNC.COLLECTIVE R15, `(.L_x_3102) ;  /* 0x000000000f087348 */ /* 0x000fea0003c00000 */
[----:B------:R0:W1:Y:S02]  /*27610*/  SHFL.IDX P6, R14, R13, R12, R11 ;  /* 0x0000000c0d0e7389 */ /* 0x00006400000c000b */
[----:B01----:R-:W-:Y:S01]  /*27620*/  ENDCOLLECTIVE ;  /* 0x000000000000791b */ /* 0x003fe20003800000 */
.L_x_3102:
[----:B------:R-:W-:-:S04]  /*27630*/  @P1 LEA R3, P0, R9, R3, 0x1 ;  /* 0x0000000309031211 */ /* 0x000fc800078008ff */
[----:B------:R-:W-:-:S04]  /*27640*/  @P1 IADD3.X R2, RZ, R2, RZ, P0, !PT ;  /* 0x00000002ff021210 */ /* 0x000fc800007fe4ff */
[----:B------:R-:W-:Y:S01]  /*27650*/  @P1 LOP3.LUT R3, R3, R2, RZ, 0x3c, !PT ;  /* 0x0000000203031212 */ /* 0x000fe200078e3cff */
[----:B------:R-:W-:-:S03]  /*27660*/  IMAD.MOV.U32 R13, RZ, RZ, R4 ;  /* 0x000000ffff0d7224 */ /* 0x000fc600078e0004 */
        /* <DEDUP_REMOVED lines=10> */
.L_x_3103:
[----:B------:R-:W-:Y:S01]  /*27710*/  @!PT LDS RZ, [RZ] ;  /* 0x00000000fffff984 */ /* 0x000fe20000000800 */
[----:B------:R-:W-:Y:S01]  /*27720*/  @!PT LDS RZ, [RZ] ;  /* 0x00000000fffff984 */ /* 0x000fe20000000800 */
[----:B------:R-:W-:Y:S01]  /*27730*/  @!PT LDS RZ, [RZ] ;  /* 0x00000000fffff984 */ /* 0x000fe20000000800 */
[----:B------:R-:W-:Y:S04]  /*27740*/  @P1 LDGSTS.E.BYPASS.LTC128B.128 [R8+0x1d400], desc[UR60][R2.64+0x80], !P3 ;  /* 0x1d40008002081fae */ /* 0x000fe8000d901d7c */
[----:B------:R0:W-:Y:S02]  /*27750*/  @P1 LDGSTS.E.BYPASS.LTC128B.128 [R8+0x20400], desc[UR60][R2.64+0x100], !P2 ;  /* 0x2040010002081fae */ /* 0x0001e4000d101d7c */
[----:B0-----:R-:W-:Y:S01]  /*27760*/  MOV R2, R14 ;  /* 0x0000000e00027202 */ /* 0x001fe20000000f00 */
[----:B------:R-:W-:Y:S06]  /*27770*/  BRA `(.L_x_3104) ;  /* 0xffffffa400f07947 */ /* 0x000fec000383ffff */
.L_x_2969:
[----:B------:R-:W-:Y:S01]  /*27780*/  IMAD.MOV.U32 R13, RZ, RZ, R4 ;  /* 0x000000ffff0d7224 */ /* 0x000fe200078e0004 */
[----:B------:R-:W-:Y:S01]  /*27790*/  MOV R11, 0x181f ;  /* 0x0000181f000b7802 */ /* 0x000fe20000000f00 */
[----:B------:R-:W-:Y:S02]  /*277a0*/  IMAD.MOV.U32 R12, RZ, RZ, RZ ;  /* 0x000000ffff0c7224 */ /* 0x000fe400078e00ff */
[----:B------:R-:W-:Y:S02]  /*277b0*/  IMAD.MOV.U32 R15, RZ, RZ, -0x1 ;  /* 0xffffffffff0f7424 */ /* 0x000fe400078e00ff */
[----:B-----5:R-:W-:Y:S02]  /*277c0*/  IMAD R5, R10, R7, RZ ;  /* 0x000000070a057224 */ /* 0x020fe400078e02ff */
[----:B------:R-:W-:-:S07]  /*277d0*/  IMAD R17, R17, 0x80, R9 ;  /* 0x0000008011117824 */ /* 0x000fce00078e0209 */
[----:B------:R-:W-:Y:S05]  /*277e0*/  WARPSYNC.COLLECTIVE R15, `(.L_x_3105) ;  /* 0x000000000f087348 */ /* 0x000fea0003c00000 */
[----:B------:R0:W1:Y:S02]  /*277f0*/  SHFL.IDX P6, R14, R13, R12, R11 ;  /* 0x0000000c0d0e7389 */ /* 0x00006400000c000b */
[----:B01----:R-:W-:Y:S01]  /*27800*/  ENDCOLLECTIVE ;  /* 0x000000000000791b */ /* 0x003fe20003800000 */
.L_x_3105:
[----:B------:R-:W-:Y:S02]  /*27810*/  ISETP.GE.AND P1, PT, R17, R5, PT ;  /* 0x000000051100720c */ /* 0x000fe40003f26270 */
[----:B------:R-:W-:Y:S01]  /*27820*/  MOV R13, R0 ;  /* 0x00000000000d7202 */ /* 0x000fe20000000f00 */
[----:B------:R-:W-:-:S10]  /*27830*/  IMAD.MOV.U32 R2, RZ, RZ, R14 ;  /* 0x000000ffff027224 */ /* 0x000fd400078e000e */
[----:B------:R-:W-:Y:S05]  /*27840*/  WARPSYNC.COLLECTIVE R15, `(.L_x_3106) ;  /* 0x000000000f087348 */ /* 0x000fea0003c00000 */
[----:B------:R0:W1:Y:S02]  /*27850*/  SHFL.IDX P6, R14, R13, R12, R11 ;  /* 0x0000000c0d0e7389 */ /* 0x00006400000c000b */
[----:B01----:R-:W-:Y:S01]  /*27860*/  ENDCOLLECTIVE ;  /* 0x000000000000791b */ /* 0x003fe20003800000 */
.L_x_3106:
[----:B------:R-:W-:Y:S01]  /*27870*/  MOV R13, R4 ;  /* 0x00000004000d7202 */ /* 0x000fe20000000f00 */
[----:B------:R-:W-:Y:S02]  /*27880*/  IMAD.MOV.U32 R12, RZ, RZ, 0x1 ;  /* 0x00000001ff0c7424 */ /* 0x000fe400078e00ff */
[----:B------:R-:W-:-:S07]  /*27890*/  IMAD.MOV.U32 R3, RZ, RZ, R14 ;  /* 0x000000ffff037224 */ /* 0x000fce00078e000e */
[----:B------:R-:W-:Y:S05]  /*278a0*/  WARPSYNC.COLLECTIVE R15, `(.L_x_3107) ;  /* 0x000000000f087348 */ /* 0x000fea0003c00000 */
[----:B------:R0:W1:Y:S02]  /*278b0*/  SHFL.IDX P6, R14, R13, R12, R11 ;  /* 0x0000000c0d0e7389 */ /* 0x00006400000c000b */
[----:B01----:R-:W-:Y:S01]  /*278c0*/  ENDCOLLECTIVE ;  /* 0x000000000000791b */ /* 0x003fe20003800000 */
.L_x_3107:
        /* <DEDUP_REMOVED lines=8> */
[----:B------:R-:W-:-:S03]  /*27950*/  MOV R13, R0 ;  /* 0x00000000000d7202 */ /* 0x000fc60000000f00 */
[----:B------:R-:W-:Y:S04]  /*27960*/  @!P1 LDGSTS.E.BYPASS.LTC128B.128 [R36+0x10400], desc[UR60][R2.64+0x80], !P2 ;  /* 0x1040008002249fae */ /* 0x000fe8000d101d7c */
[----:B------:R0:W-:Y:S01]  /*27970*/  @!P1 LDGSTS.E.BYPASS.LTC128B.128 [R36+0x14400], desc[UR60][R2.64+0x100], !P0 ;  /* 0x1440010002249fae */ /* 0x0001e2000c101d7c */
[----:B------:R-:W-:Y:S01]  /*27980*/  ISETP.GE.AND P1, PT, R6, R5, PT ;  /* 0x000000050600720c */ /* 0x000fe20003f26270 */
[----:B0-----:R-:W-:-:S12]  /*27990*/  IMAD.MOV.U32 R2, RZ, RZ, R14 ;  /* 0x000000ffff027224 */ /* 0x001fd800078e000e */
[----:B------:R-:W-:Y:S05]  /*279a0*/  WARPSYNC.COLLECTIVE R15, `(.L_x_3108) ;  /* 0x000000000f087348 */ /* 0x000fea0003c00000 */
[----:B------:R0:W1:Y:S02]  /*279b0*/  SHFL.IDX P6, R14, R13, R12, R11 ;  /* 0x0000000c0d0e7389 */ /* 0x00006400000c000b */
[----:B01----:R-:W-:Y:S01]  /*279c0*/  ENDCOLLECTIVE ;  /* 0x000000000000791b */ /* 0x003fe20003800000 */
.L_x_3108:
[----:B------:R-:W-:Y:S01]  /*279d0*/  MOV R13, R4 ;  /* 0x00000004000d7202 */ /* 0x000fe20000000f00 */
[----:B------:R-:W-:Y:S02]  /*279e0*/  IMAD.MOV.U32 R12, RZ, RZ, 0x2 ;  /* 0x00000002ff0c7424 */ /* 0x000fe400078e00ff */
[----:B------:R-:W-:-:S07]  /*279f0*/  IMAD.MOV.U32 R3, RZ, RZ, R14 ;  /* 0x000000ffff037224 */ /* 0x000fce00078e000e */
[----:B------:R-:W-:Y:S05]  /*27a00*/  WARPSYNC.COLLECTIVE R15, `(.L_x_3109) ;  /* 0x000000000f087348 */ /* 0x000fea0003c00000 */
[----:B------:R0:W1:Y:S02]  /*27a10*/  SHFL.IDX P6, R14, R13, R12, R11 ;  /* 0x0000000c0d0e7389 */ /* 0x00006400000c000b */
[----:B01----:R-:W-:Y:S01]  /*27a20*/  ENDCOLLECTIVE ;  /* 0x000000000000791b */ /* 0x003fe20003800000 */
.L_x_3109:
[----:B------:R-:W-:-:S05]  /*27a30*/  @!P1 LEA R6, P4, R8, R3, 0x1 ;  /* 0x0000000308069211 */ /* 0x000fca00078808ff */
[----:B------:R-:W-:Y:S01]  /*27a40*/  @!P1 IMAD.X R7, RZ, RZ, R2, P4 ;  /* 0x000000ffff079224 */ /* 0x000fe200020e0602 */
[----:B------:R-:W-:Y:S01]  /*27a50*/  @!P1 MOV R2, R6 ;  /* 0x0000000600029202 */ /* 0x000fe20000000f00 */
[----:B------:R-:W-:Y:S02]  /*27a60*/  VIADD R6, R17, 0x20 ;  /* 0x0000002011067836 */ /* 0x000fe40000000000 */
        /* <DEDUP_REMOVED lines=13> */
.L_x_3110:
[----:B------:R-:W-:Y:S01]  /*27b40*/  MOV R13, R4 ;  /* 0x00000004000d7202 */ /* 0x000fe20000000f00 */
[----:B------:R-:W-:Y:S02]  /*27b50*/  IMAD.MOV.U32 R12, RZ, RZ, 0x3 ;  /* 0x00000003ff0c7424 */ /* 0x000fe400078e00ff */
[----:B------:R-:W-:-:S07]  /*27b60*/  IMAD.MOV.U32 R3, RZ, RZ, R14 ;  /* 0x000000ffff037224 */ /* 0x000fce00078e000e */
[----:B------:R-:W-:Y:S05]  /*27b70*/  WARPSYNC.COLLECTIVE R15, `(.L_x_3111) ;  /* 0x000000000f087348 */ /* 0x000fea0003c00000 */
[----:B------:R0:W1:Y:S02]  /*27b80*/  SHFL.IDX P6, R14, R13, R12, R11 ;  /* 0x0000000c0d0e7389 */ /* 0x00006400000c000b */
[----:B01----:R-:W-:Y:S01]  /*27b90*/  ENDCOLLECTIVE ;  /* 0x000000000000791b */ /* 0x003fe20003800000 */
.L_x_3111:
        /* <DEDUP_REMOVED lines=17> */
.L_x_3112:
[----:B------:R-:W-:Y:S01]  /*27cb0*/  MOV R13, R4 ;  /* 0x00000004000d7202 */ /* 0x000fe20000000f00 */
[----:B------:R-:W-:Y:S02]  /*27cc0*/  IMAD.MOV.U32 R12, RZ, RZ, 0x4 ;  /* 0x00000004ff0c7424 */ /* 0x000fe400078e00ff */
[----:B------:R-:W-:-:S07]  /*27cd0*/  IMAD.MOV.U32 R3, RZ, RZ, R14 ;  /* 0x000000ffff037224 */ /* 0x000fce00078e000e */
[----:B------:R-:W-:Y:S05]  /*27ce0*/  WARPSYNC.COLLECTIVE R15, `(.L_x_3113) ;  /* 0x000000000f087348 */ /* 0x000fea0003c00000 */
[----:B------:R0:W1:Y:S02]  /*27cf0*/  SHFL.IDX P6, R14, R13, R12, R11 ;  /* 0x0000000c0d0e7389 */ /* 0x00006400000c000b */
[----:B01----:R-:W-:Y:S01]  /*27d00*/  ENDCOLLECTIVE ;  /* 0x000000000000791b */ /* 0x003fe20003800000 */
.L_x_3113:
        /* <DEDUP_REMOVED lines=17> */
.L_x_3114:
[----:B------:R-:W-:Y:S01]  /*27e20*/  MOV R13, R4 ;  /* 0x00000004000d7202 */ /* 0x000fe20000000f00 */
[----:B------:R-:W-:Y:S02]  /*27e30*/  IMAD.MOV.U32 R12, RZ, RZ, 0x5 ;  /* 0x00000005ff0c7424 */ /* 0x000fe400078e00ff */
[----:B------:R-:W-:-:S07]  /*27e40*/  IMAD.MOV.U32 R3, RZ, RZ, R14 ;  /* 0x000000ffff037224 */ /* 0x000fce00078e000e */
[----:B------:R-:W-:Y:S05]  /*27e50*/  WARPSYNC.COLLECTIVE R15, `(.L_x_3115) ;  /* 0x000000000f087348 */ /* 0x000fea0003c00000 */
[----:B------:R0:W1:Y:S02]  /*27e60*/  SHFL.IDX P6, R14, R13, R12, R11 ;  /* 0x0000000c0d0e7389 */ /* 0x00006400000c000b */
[----:B01----:R-:W-:Y:S01]  /*27e70*/  ENDCOLLECTIVE ;  /* 0x000000000000791b */ /* 0x003fe20003800000 */
.L_x_3115:
        /* <DEDUP_REMOVED lines=17> */
.L_x_3116:
[----:B------:R-:W-:Y:S01]  /*27f90*/  MOV R13, R4 ;  /* 0x00000004000d7202 */ /* 0x000fe20000000f00 */
[----:B------:R-:W-:Y:S02]  /*27fa0*/  IMAD.MOV.U32 R12, RZ, RZ, 0x6 ;  /* 0x00000006ff0c7424 */ /* 0x000fe400078e00ff */
[----:B------:R-:W-:-:S07]  /*27fb0*/  IMAD.MOV.U32 R3, RZ, RZ, R14 ;  /* 0x000000ffff037224 */ /* 0x000fce00078e000e */
[----:B------:R-:W-:Y:S05]  /*27fc0*/  WARPSYNC.COLLECTIVE R15, `(.L_x_3117) ;  /* 0x000000000f087348 */ /* 0x000fea0003c00000 */
[----:B------:R0:W1:Y:S02]  /*27fd0*/  SHFL.IDX P6, R14, R13, R12, R11 ;  /* 0x0000000c0d0e7389 */ /* 0x00006400000c000b */
[----:B01----:R-:W-:Y:S01]  /*27fe0*/  ENDCOLLECTIVE ;  /* 0x000000000000791b */ /* 0x003fe20003800000 */
.L_x_3117:
        /* <DEDUP_REMOVED lines=17> */
.L_x_3118:
[----:B------:R-:W-:Y:S01]  /*28100*/  IMAD.MOV.U32 R13, RZ, RZ, R4 ;  /* 0x000000ffff0d7224 */ /* 0x000fe200078e0004 */
[----:B------:R-:W-:Y:S01]  /*28110*/  MOV R12, 0x7 ;  /* 0x00000007000c7802 */ /* 0x000fe20000000f00 */
[----:B------:R-:W-:-:S07]  /*28120*/  IMAD.MOV.U32 R3, RZ, RZ, R14 ;  /* 0x000000ffff037224 */ /* 0x000fce00078e000e */
[----:B------:R-:W-:Y:S05]  /*28130*/  WARPSYNC.COLLECTIVE R15, `(.L_x_3119) ;  /* 0x000000000f087348 */ /* 0x000fea0003c00000 */
[----:B------:R0:W1:Y:S02]  /*28140*/  SHFL.IDX P6, R14, R13, R12, R11 ;  /* 0x0000000c0d0e7389 */ /* 0x00006400000c000b */
[----:B01----:R-:W-:Y:S01]  /*28150*/  ENDCOLLECTIVE ;  /* 0x000000000000791b */ /* 0x003fe20003800000 */
.L_x_3119:
[----:B------:R-:W-:-:S05]  /*28160*/  @!P1 LEA R6, P4, R8, R3, 0x1 ;  /* 0x0000000308069211 */ /* 0x000fca00078808ff */
[----:B------:R-:W-:Y:S01]  /*28170*/  @!P1 IMAD.X R7, RZ, RZ, R2, P4 ;  /* 0x000000ffff079224 */ /* 0x000fe200020e0602 */
[----:B------:R-:W-:-:S03]  /*28180*/  @!P1 MOV R2, R6 ;  /* 0x0000000600029202 */ /* 0x000fc60000000f00 */
[----:B------:R-:W-:Y:S02]  /*28190*/  @!P1 IMAD.MOV.U32 R3, RZ, RZ, R7 ;  /* 0x000000ffff039224 */ /* 0x000fe400078e0007 */
[----:B------:R-:W-:-:S03]  /*281a0*/  IMAD.MOV.U32 R13, RZ, RZ, R0 ;  /* 0x000000ffff0d7224 */ /* 0x000fc600078e0000 */
        /* <DEDUP_REMOVED lines=10> */
.L_x_3120:
[----:B------:R-:W-:Y:S05]  /*28250*/  BRA `(.L_x_3121) ;  /* 0xffffffa800547947 */ /* 0x000fea000383ffff */
.L_x_2974:
[----:B0-----:R0:W1:Y:S02]  /*28260*/  SYNCS.PHASECHK.TRANS64.TRYWAIT P0, [R22+URZ+0x2a820], R3 ;  /* 0x02a82003160075a7 */ /* 0x001064000800017f */
[----:B-1----:R-:W-:Y:S05]  /*28270*/  @!P0 NANOSLEEP.SYNCS 0x989680 ;  /* 0x009896800000895d */ /* 0x002fea0003900000 */
[----:B------:R-:W1:Y:S02]  /*28280*/  @!P0 SYNCS.PHASECHK.TRANS64 P0, [R22+URZ+0x2a820], R3 ;  /* 0x02a82003160085a7 */ /* 0x000e64000800007f */
[----:B-1----:R-:W-:Y:S05]  /*28290*/  @!P0 BRA `(.L_x_2974) ;  /* 0xfffffffc00f08947 */ /* 0x002fea000383ffff */
[----:B------:R-:W-:Y:S05]  /*282a0*/  BRA `(.L_x_3122) ;  /* 0xffffffa800cc7947 */ /* 0x000fea000383ffff */
.L_x_2979:
[----:B0-----:R0:W1:Y:S02]  /*282b0*/  SYNCS.PHASECHK.TRANS64.TRYWAIT P0, [R5+URZ+0x2a840], R0 ;  /* 0x02a84000050075a7 */ /* 0x001064000800017f */
[----:B-1----:R-:W-:Y:S05]  /*282c0*/  @!P0 NANOSLEEP.SYNCS 0x989680 ;  /* 0x009896800000895d */ /* 0x002fea0003900000 */
[----:B------:R-:W1:Y:S02]  /*282d0*/  @!P0 SYNCS.PHASECHK.TRANS64 P0, [R5+URZ+0x2a840], R0 ;  /* 0x02a84000050085a7 */ /* 0x000e64000800007f */
[----:B-1----:R-:W-:Y:S05]  /*282e0*/  @!P0 BRA `(.L_x_2979) ;  /* 0xfffffffc00f08947 */ /* 0x002fea000383ffff */
[----:B------:R-:W-:Y:S05]  /*282f0*/  BRA `(.L_x_3123) ;  /* 0xffffffac00907947 */ /* 0x000fea000383ffff */
.L_x_2980:
[----:B------:R-:W-:Y:S01]  /*28300*/  BSSY B1, `(.L_x_3124) ;  /* 0x0000008000017945 */ /* 0x000fe20003800000 */
[----:B------:R-:W-:Y:S01]  /*28310*/  MOV R13, R8 ;  /* 0x00000008000d7202 */ /* 0x000fe20000000f00 */
[----:B------:R-:W-:Y:S01]  /*28320*/  IMAD.MOV.U32 R12, RZ, RZ, RZ ;  /* 0x000000ffff0c7224 */ /* 0x000fe200078e00ff */
[----:B------:R-:W-:Y:S01]  /*28330*/  MOV R15, 0xffffffff ;  /* 0xffffffff000f7802 */ /* 0x000fe20000000f00 */
[----:B------:R-:W-:-:S07]  /*28340*/  IMAD.MOV.U32 R11, RZ, RZ, 0x181f ;  /* 0x0000181fff0b7424 */ /* 0x000fce00078e00ff */
[----:B------:R-:W-:Y:S05]  /*28350*/  WARPSYNC.COLLECTIVE R15, `(.L_x_3125) ;  /* 0x000000000f087348 */ /* 0x000fea0003c00000 */
[----:B------:R0:W1:Y:S02]  /*28360*/  SHFL.IDX P6, R14, R13, R12, R11 ;  /* 0x0000000c0d0e7389 */ /* 0x00006400000c000b */
[----:B01----:R-:W-:Y:S01]  /*28370*/  ENDCOLLECTIVE ;  /* 0x000000000000791b */ /* 0x003fe20003800000 */
.L_x_3125:
[----:B------:R-:W-:Y:S05]  /*28380*/  BSYNC B1 ;  /* 0x0000000000017941 */ /* 0x000fea0003800000 */
.L_x_3124:
[----:B------:R-:W0:Y:S01]  /*28390*/  S2R R35, SR_TID.X ;  /* 0x0000000000237919 */ /* 0x000e220000002100 */
[----:B------:R-:W-:Y:S01]  /*283a0*/  IMAD.MOV.U32 R13, RZ, RZ, R9 ;  /* 0x000000ffff0d7224 */ /* 0x000fe200078e0009 */
[----:B------:R-:W-:Y:S01]  /*283b0*/  MOV R12, RZ ;  /* 0x000000ff000c7202 */ /* 0x000fe20000000f00 */
[----:B------:R-:W-:Y:S01]  /*283c0*/  IMAD.MOV.U32 R11, RZ, RZ, 0x181f ;  /* 0x0000181fff0b7424 */ /* 0x000fe200078e00ff */
[----:B------:R-:W-:Y:S01]  /*283d0*/  MOV R15, 0xffffffff ;  /* 0xffffffff000f7802 */ /* 0x000fe20000000f00 */
[----:B------:R-:W-:Y:S02]  /*283e0*/  IMAD.MOV.U32 R3, RZ, RZ, R14 ;  /* 0x000000ffff037224 */ /* 0x000fe400078e000e */
[----:B------:R-:W-:-:S07]  /*283f0*/  IMAD R4, R4, 0x2, R22 ;  /* 0x0000000204047824 */ /* 0x000fce00078e0216 */
[----:B0-----:R-:W-:Y:S05]  /*28400*/  WARPSYNC.COLLECTIVE R15, `(.L_x_3126) ;  /* 0x000000000f087348 */ /* 0x001fea0003c00000 */
[----:B------:R1:W2:Y:S02]  /*28410*/  SHFL.IDX P6, R14, R13, R12, R11 ;  /* 0x0000000c0d0e7389 */ /* 0x0002a400000c000b */
[----:B012---:R-:W-:Y:S01]  /*28420*/  ENDCOLLECTIVE ;  /* 0x000000000000791b */ /* 0x007fe20003800000 */
.L_x_3126:
[----:B------:R-:W-:Y:S01]  /*28430*/  IMAD.MOV.U32 R13, RZ, RZ, R8 ;  /* 0x000000ffff0d7224 */ /* 0x000fe200078e0008 */
[----:B------:R-:W-:Y:S01]  /*28440*/  MOV R12, 0x1 ;  /* 0x00000001000c7802 */ /* 0x000fe20000000f00 */
[----:B------:R-:W-:Y:S02]  /*28450*/  IMAD.SHL.U32 R35, R35, 0x8, RZ ;  /* 0x0000000823237824 */ /* 0x000fe400078e00ff */
[----:B------:R-:W-:-:S07]  /*28460*/  IMAD.MOV.U32 R2, RZ, RZ, R14 ;  /* 0x000000ffff027224 */ /* 0x000fce00078e000e */
[----:B------:R-:W-:Y:S05]  /*28470*/  WARPSYNC.COLLECTIVE R15, `(.L_x_3127) ;  /* 0x000000000f087348 */ /* 0x000fea0003c00000 */
[----:B------:R0:W1:Y:S02]  /*28480*/  SHFL.IDX P6, R14, R13, R12, R11 ;  /* 0x0000000c0d0e7389 */ /* 0x00006400000c000b */
[----:B01----:R-:W-:Y:S01]  /*28490*/  ENDCOLLECTIVE ;  /* 0x000000000000791b */ /* 0x003fe20003800000 */
.L_x_3127:
        /* <DEDUP_REMOVED lines=15> */
.L_x_3128:
[----:B------:R-:W-:Y:S01]  /*28590*/  IMAD.MOV.U32 R13, RZ, RZ, R8 ;  /* 0x000000ffff0d7224 */ /* 0x000fe200078e0008 */
[----:B------:R-:W-:Y:S02]  /*285a0*/  MOV R12, 0x2 ;  /* 0x00000002000c7802 */ /* 0x000fe40000000f00 */
[----:B------:R-:W-:-:S07]  /*285b0*/  MOV R2, R14 ;  /* 0x0000000e00027202 */ /* 0x000fce0000000f00 */
[----:B------:R-:W-:Y:S05]  /*285c0*/  WARPSYNC.COLLECTIVE R15, `(.L_x_3129) ;  /* 0x000000000f087348 */ /* 0x000fea0003c00000 */
[----:B------:R0:W1:Y:S02]  /*285d0*/  SHFL.IDX P6, R14, R13, R12, R11 ;  /* 0x0000000c0d0e7389 */ /* 0x00006400000c000b */
[----:B01----:R-:W-:Y:S01]  /*285e0*/  ENDCOLLECTIVE ;  /* 0x000000000000791b */ /* 0x003fe20003800000 */
.L_x_3129:
        /* <DEDUP_REMOVED lines=13> */
.L_x_3130:
[----:B------:R-:W-:Y:S01]  /*286c0*/  IMAD.MOV.U32 R13, RZ, RZ, R8 ;  /* 0x000000ffff0d7224 */ /* 0x000fe200078e0008 */
[----:B------:R-:W-:Y:S02]  /*286d0*/  MOV R12, 0x3 ;  /* 0x00000003000c7802 */ /* 0x000fe40000000f00 */
[----:B------:R-:W-:-:S07]  /*286e0*/  MOV R2, R14 ;  /* 0x0000000e00027202 */ /* 0x000fce0000000f00 */
[----:B------:R-:W-:Y:S05]  /*286f0*/  WARPSYNC.COLLECTIVE R15, `(.L_x_3131) ;  /* 0x000000000f087348 */ /* 0x000fea0003c00000 */
[----:B------:R0:W1:Y:S02]  /*28700*/  SHFL.IDX P6, R14, R13, R12, R11 ;  /* 0x0000000c0d0e7389 */ /* 0x00006400000c000b */
[----:B01----:R-:W-:Y:S01]  /*28710*/  ENDCOLLECTIVE ;  /* 0x000000000000791b */ /* 0x003fe20003800000 */
.L_x_3131:
        /* <DEDUP_REMOVED lines=13> */
.L_x_3132:
[----:B------:R-:W-:Y:S01]  /*287f0*/  IMAD.MOV.U32 R13, RZ, RZ, R8 ;  /* 0x000000ffff0d7224 */ /* 0x000fe200078e0008 */
[----:B------:R-:W-:Y:S02]  /*28800*/  MOV R12, 0x4 ;  /* 0x00000004000c7802 */ /* 0x000fe40000000f00 */
[----:B------:R-:W-:-:S07]  /*28810*/  MOV R2, R14 ;  /* 0x0000000e00027202 */ /* 0x000fce0000000f00 */
[----:B------:R-:W-:Y:S05]  /*28820*/  WARPSYNC.COLLECTIVE R15, `(.L_x_3133) ;  /* 0x000000000f087348 */ /* 0x000fea0003c00000 */
[----:B------:R0:W1:Y:S02]  /*28830*/  SHFL.IDX P6, R14, R13, R12, R11 ;  /* 0x0000000c0d0e7389 */ /* 0x00006400000c000b */
[----:B01----:R-:W-:Y:S01]  /*28840*/  ENDCOLLECTIVE ;  /* 0x000000000000791b */ /* 0x003fe20003800000 */
.L_x_3133:
        /* <DEDUP_REMOVED lines=13> */
.L_x_3134:
[----:B------:R-:W-:Y:S01]  /*28920*/  IMAD.MOV.U32 R13, RZ, RZ, R8 ;  /* 0x000000ffff0d7224 */ /* 0x000fe200078e0008 */
[----:B------:R-:W-:Y:S02]  /*28930*/  MOV R12, 0x5 ;  /* 0x00000005000c7802 */ /* 0x000fe40000000f00 */
[----:B------:R-:W-:-:S07]  /*28940*/  MOV R2, R14 ;  /* 0x0000000e00027202 */ /* 0x000fce0000000f00 */
[----:B------:R-:W-:Y:S05]  /*28950*/  WARPSYNC.COLLECTIVE R15, `(.L_x_3135) ;  /* 0x000000000f087348 */ /* 0x000fea0003c00000 */
[----:B------:R0:W1:Y:S02]  /*28960*/  SHFL.IDX P6, R14, R13, R12, R11 ;  /* 0x0000000c0d0e7389 */ /* 0x00006400000c000b */
[----:B01----:R-:W-:Y:S01]  /*28970*/  ENDCOLLECTIVE ;  /* 0x000000000000791b */ /* 0x003fe20003800000 */
.L_x_3135:
        /* <DEDUP_REMOVED lines=13> */
.L_x_3136:
[----:B------:R-:W-:Y:S01]  /*28a50*/  MOV R2, R14 ;  /* 0x0000000e00027202 */ /* 0x000fe20000000f00 */
[----:B------:R-:W-:Y:S06]  /*28a60*/  BRA `(.L_x_3137) ;  /* 0xffffffa800c07947 */ /* 0x000fec000383ffff */
.L_x_2985:
[----:B-1----:R1:W2:Y:S02]  /*28a70*/  SYNCS.PHASECHK.TRANS64.TRYWAIT P0, [R5+URZ+0x2a860], R2 ;  /* 0x02a86002050075a7 */ /* 0x0022a4000800017f */
[----:B--2---:R-:W-:Y:S05]  /*28a80*/  @!P0 NANOSLEEP.SYNCS 0x989680 ;  /* 0x009896800000895d */ /* 0x004fea0003900000 */
[----:B------:R-:W2:Y:S02]  /*28a90*/  @!P0 SYNCS.PHASECHK.TRANS64 P0, [R5+URZ+0x2a860], R2 ;  /* 0x02a86002050085a7 */ /* 0x000ea4000800007f */
[----:B--2---:R-:W-:Y:S05]  /*28aa0*/  @!P0 BRA `(.L_x_2985) ;  /* 0xfffffffc00f08947 */ /* 0x004fea000383ffff */
[----:B------:R-:W-:Y:S05]  /*28ab0*/  BRA `(.L_x_3138) ;  /* 0xffffffac001c7947 */ /* 0x000fea000383ffff */
.L_x_2986:
        /* <DEDUP_REMOVED lines=8> */
.L_x_3140:
[----:B------:R-:W-:Y:S05]  /*28b40*/  BSYNC B1 ;  /* 0x0000000000017941 */ /* 0x000fea0003800000 */
.L_x_3139:
[----:B------:R-:W-:Y:S01]  /*28b50*/  MOV R13, R24 ;  /* 0x00000018000d7202 */ /* 0x000fe20000000f00 */
[----:B------:R-:W-:Y:S01]  /*28b60*/  IMAD.MOV.U32 R12, RZ, RZ, RZ ;  /* 0x000000ffff0c7224 */ /* 0x000fe200078e00ff */
[----:B------:R-:W-:Y:S01]  /*28b70*/  MOV R15, 0xffffffff ;  /* 0xffffffff000f7802 */ /* 0x000fe20000000f00 */
[----:B------:R-:W-:Y:S01]  /*28b80*/  IMAD.MOV.U32 R11, RZ, RZ, 0x181f ;  /* 0x0000181fff0b7424 */ /* 0x000fe200078e00ff */
[----:B------:R-:W-:Y:S01]  /*28b90*/  LEA R4, R4, R22, 0x1 ;  /* 0x0000001604047211 */ /* 0x000fe200078e08ff */
[----:B------:R-:W-:-:S07]  /*28ba0*/  IMAD.MOV.U32 R3, RZ, RZ, R14 ;  /* 0x000000ffff037224 */ /* 0x000fce00078e000e */
[----:B------:R-:W-:Y:S05]  /*28bb0*/  WARPSYNC.COLLECTIVE R15, `(.L_x_3141) ;  /* 0x000000000f087348 */ /* 0x000fea0003c00000 */
[----:B------:R0:W1:Y:S02]  /*28bc0*/  SHFL.IDX P6, R14, R13, R12, R11 ;  /* 0x0000000c0d0e7389 */ /* 0x00006400000c000b */
[----:B01----:R-:W-:Y:S01]  /*28bd0*/  ENDCOLLECTIVE ;  /* 0x000000000000791b */ /* 0x003fe20003800000 */
.L_x_3141:
[----:B------:R-:W-:Y:S02]  /*28be0*/  IMAD.MOV.U32 R13, RZ, RZ, R25 ;  /* 0x000000ffff0d7224 */ /* 0x000fe400078e0019 */
[----:B------:R-:W-:Y:S02]  /*28bf0*/  IMAD.MOV.U32 R12, RZ, RZ, 0x1 ;  /* 0x00000001ff0c7424 */ /* 0x000fe400078e00ff */
[----:B------:R-:W-:-:S07]  /*28c00*/  IMAD.MOV.U32 R2, RZ, RZ, R14 ;  /* 0x000000ffff027224 */ /* 0x000fce00078e000e */
[----:B------:R-:W-:Y:S05]  /*28c10*/  WARPSYNC.COLLECTIVE R15, `(.L_x_3142) ;  /* 0x000000000f087348 */ /* 0x000fea0003c00000 */
[----:B------:R0:W1:Y:S02]  /*28c20*/  SHFL.IDX P6, R14, R13, R12, R11 ;  /* 0x0000000c0d0e7389 */ /* 0x00006400000c000b */
[----:B01----:R-:W-:Y:S01]  /*28c30*/  ENDCOLLECTIVE ;  /* 0x000000000000791b */ /* 0x003fe20003800000 */
.L_x_3142:
        /* <DEDUP_REMOVED lines=15> */
.L_x_3143:
[----:B------:R-:W-:Y:S02]  /*28d30*/  IMAD.MOV.U32 R13, RZ, RZ, R25 ;  /* 0x000000ffff0d7224 */ /* 0x000fe400078e0019 */
[----:B------:R-:W-:Y:S02]  /*28d40*/  IMAD.MOV.U32 R12, RZ, RZ, 0x2 ;  /* 0x00000002ff0c7424 */ /* 0x000fe400078e00ff */
[----:B------:R-:W-:-:S07]  /*28d50*/  IMAD.MOV.U32 R2, RZ, RZ, R14 ;  /* 0x000000ffff027224 */ /* 0x000fce00078e000e */
[----:B------:R-:W-:Y:S05]  /*28d60*/  WARPSYNC.COLLECTIVE R15, `(.L_x_3144) ;  /* 0x000000000f087348 */ /* 0x000fea0003c00000 */
[----:B------:R0:W1:Y:S02]  /*28d70*/  SHFL.IDX P6, R14, R13, R12, R11 ;  /* 0x0000000c0d0e7389 */ /* 0x00006400000c000b */
[----:B01----:R-:W-:Y:S01]  /*28d80*/  ENDCOLLECTIVE ;  /* 0x000000000000791b */ /* 0x003fe20003800000 */
.L_x_3144:
        /* <DEDUP_REMOVED lines=14> */
.L_x_3145:
[----:B------:R-:W-:Y:S02]  /*28e70*/  IMAD.MOV.U32 R13, RZ, RZ, R25 ;  /* 0x000000ffff0d7224 */ /* 0x000fe400078e0019 */
[----:B------:R-:W-:Y:S02]  /*28e80*/  IMAD.MOV.U32 R12, RZ, RZ, 0x3 ;  /* 0x00000003ff0c7424 */ /* 0x000fe400078e00ff */
[----:B------:R-:W-:-:S07]  /*28e90*/  IMAD.MOV.U32 R2, RZ, RZ, R14 ;  /* 0x000000ffff027224 */ /* 0x000fce00078e000e */
[----:B------:R-:W-:Y:S05]  /*28ea0*/  WARPSYNC.COLLECTIVE R15, `(.L_x_3146) ;  /* 0x000000000f087348 */ /* 0x000fea0003c00000 */
[----:B------:R0:W1:Y:S02]  /*28eb0*/  SHFL.IDX P6, R14, R13, R12, R11 ;  /* 0x0000000c0d0e7389 */ /* 0x00006400000c000b */
[----:B01----:R-:W-:Y:S01]  /*28ec0*/  ENDCOLLECTIVE ;  /* 0x000000000000791b */ /* 0x003fe20003800000 */
.L_x_3146:
        /* <DEDUP_REMOVED lines=14> */
.L_x_3147:
[----:B------:R-:W-:Y:S02]  /*28fb0*/  IMAD.MOV.U32 R13, RZ, RZ, R25 ;  /* 0x000000ffff0d7224 */ /* 0x000fe400078e0019 */
[----:B------:R-:W-:Y:S02]  /*28fc0*/  IMAD.MOV.U32 R12, RZ, RZ, 0x4 ;  /* 0x00000004ff0c7424 */ /* 0x000fe400078e00ff */
[----:B------:R-:W-:-:S07]  /*28fd0*/  IMAD.MOV.U32 R2, RZ, RZ, R14 ;  /* 0x000000ffff027224 */ /* 0x000fce00078e000e */
[----:B------:R-:W-:Y:S05]  /*28fe0*/  WARPSYNC.COLLECTIVE R15, `(.L_x_3148) ;  /* 0x000000000f087348 */ /* 0x000fea0003c00000 */
[----:B------:R0:W1:Y:S02]  /*28ff0*/  SHFL.IDX P6, R14, R13, R12, R11 ;  /* 0x0000000c0d0e7389 */ /* 0x00006400000c000b */
[----:B01----:R-:W-:Y:S01]  /*29000*/  ENDCOLLECTIVE ;  /* 0x000000000000791b */ /* 0x003fe20003800000 */
.L_x_3148:
        /* <DEDUP_REMOVED lines=14> */
.L_x_3149:
[----:B------:R-:W-:Y:S02]  /*290f0*/  IMAD.MOV.U32 R13, RZ, RZ, R25 ;  /* 0x000000ffff0d7224 */ /* 0x000fe400078e0019 */
[----:B------:R-:W-:Y:S02]  /*29100*/  IMAD.MOV.U32 R12, RZ, RZ, 0x5 ;  /* 0x00000005ff0c7424 */ /* 0x000fe400078e00ff */
[----:B------:R-:W-:-:S07]  /*29110*/  IMAD.MOV.U32 R2, RZ, RZ, R14 ;  /* 0x000000ffff027224 */ /* 0x000fce00078e000e */
[----:B------:R-:W-:Y:S05]  /*29120*/  WARPSYNC.COLLECTIVE R15, `(.L_x_3150) ;  /* 0x000000000f087348 */ /* 0x000fea0003c00000 */
[----:B------:R0:W1:Y:S02]  /*29130*/  SHFL.IDX P6, R14, R13, R12, R11 ;  /* 0x0000000c0d0e7389 */ /* 0x00006400000c000b */
[----:B01----:R-:W-:Y:S01]  /*29140*/  ENDCOLLECTIVE ;  /* 0x000000000000791b */ /* 0x003fe20003800000 */
.L_x_3150:
        /* <DEDUP_REMOVED lines=13> */
.L_x_3151:
[----:B------:R-:W-:Y:S01]  /*29220*/  @!PT LDS RZ, [RZ] ;  /* 0x00000000fffff984 */ /* 0x000fe20000000800 */
[----:B------:R-:W-:Y:S01]  /*29230*/  @!PT LDS RZ, [RZ] ;  /* 0x00000000fffff984 */ /* 0x000fe20000000800 */
[----:B------:R-:W-:Y:S01]  /*29240*/  @!PT LDS RZ, [RZ] ;  /* 0x00000000fffff984 */ /* 0x000fe20000000800 */
[----:B------:R0:W-:Y:S02]  /*29250*/  LDGSTS.E.BYPASS.LTC128B.128 [R4+0x5400], desc[UR60][R2.64+0x80], !P2 ;  /* 0x0540008002047fae */ /* 0x0001e4000d101d7c */
[----:B0-----:R-:W-:Y:S01]  /*29260*/  IMAD.MOV.U32 R2, RZ, RZ, R14 ;  /* 0x000000ffff027224 */ /* 0x001fe200078e000e */
[----:B------:R-:W-:Y:S06]  /*29270*/  BRA `(.L_x_3152) ;  /* 0xffffffa800087947 */ /* 0x000fec000383ffff */
.L_x_2994:
[----:B0-----:R0:W1:Y:S02]  /*29280*/  SYNCS.PHASECHK.TRANS64.TRYWAIT P0, [R0+URZ+0x2a860], R3 ;  /* 0x02a86003000075a7 */ /* 0x001064000800017f */
[----:B-1----:R-:W-:Y:S05]  /*29290*/  @!P0 NANOSLEEP.SYNCS 0x989680 ;  /* 0x009896800000895d */ /* 0x002fea0003900000 */
[----:B------:R-:W1:Y:S02]  /*292a0*/  @!P0 SYNCS.PHASECHK.TRANS64 P0, [R0+URZ+0x2a860], R3 ;  /* 0x02a86003000085a7 */ /* 0x000e64000800007f */
[----:B-1----:R-:W-:Y:S05]  /*292b0*/  @!P0 BRA `(.L_x_2994) ;  /* 0xfffffffc00f08947 */ /* 0x002fea000383ffff */
[----:B------:R-:W-:Y:S05]  /*292c0*/  BRA `(.L_x_3153) ;  /* 0xffffffac001c7947 */ /* 0x000fea000383ffff */
.L_x_2995:
        /* <DEDUP_REMOVED lines=8> */
.L_x_3155:
[----:B------:R-:W-:Y:S05]  /*29350*/  BSYNC B0 ;  /* 0x0000000000007941 */ /* 0x000fea0003800000 */
.L_x_3154:
        /* <DEDUP_REMOVED lines=12> */
.L_x_3156:
[C---:B------:R-:W-:Y:S02]  /*29420*/  ISETP.LT.OR P4, PT, R6.reuse, 0x1, !P0 ;  /* 0x000000010600780c */ /* 0x040fe40004781670 */
[----:B------:R-:W-:Y:S02]  /*29430*/  ISETP.LT.OR P3, PT, R6, 0x1, P1 ;  /* 0x000000010600780c */ /* 0x000fe40000f61670 */
[----:B------:R-:W-:Y:S01]  /*29440*/  LEA R4, R4, R22, 0x1 ;  /* 0x0000001604047211 */ /* 0x000fe200078e08ff */
[----:B------:R-:W-:Y:S02]  /*29450*/  IMAD.MOV.U32 R13, RZ, RZ, R25 ;  /* 0x000000ffff0d7224 */ /* 0x000fe400078e0019 */
        /* <DEDUP_REMOVED lines=8> */
.L_x_3157:
        /* <DEDUP_REMOVED lines=13> */
.L_x_3158:
[----:B------:R-:W-:Y:S01]  /*295b0*/  MOV R13, R25 ;  /* 0x00000019000d7202 */ /* 0x000fe20000000f00 */
[----:B------:R-:W-:Y:S01]  /*295c0*/  IMAD.MOV.U32 R12, RZ, RZ, 0x2 ;  /* 0x00000002ff0c7424 */ /* 0x000fe200078e00ff */
[----:B------:R-:W-:-:S13]  /*295d0*/  IADD3 R2, P2, R14, R5, RZ ;  /* 0x000000050e027210 */ /* 0x000fda0007f5e0ff */
[----:B------:R-:W-:Y:S05]  /*295e0*/  WARPSYNC.COLLECTIVE R15, `(.L_x_3159) ;  /* 0x000000000f087348 */ /* 0x000fea0003c00000 */
[----:B------:R0:W1:Y:S02]  /*295f0*/  SHFL.IDX P6, R14, R13, R12, R11 ;  /* 0x0000000c0d0e7389 */ /* 0x00006400000c000b */
[----:B01----:R-:W-:Y:S01]  /*29600*/  ENDCOLLECTIVE ;  /* 0x000000000000791b */ /* 0x003fe20003800000 */
.L_x_3159:
        /* <DEDUP_REMOVED lines=13> */
.L_x_3160:
[----:B------:R-:W-:Y:S01]  /*296e0*/  MOV R13, R25 ;  /* 0x00000019000d7202 */ /* 0x000fe20000000f00 */
[----:B------:R-:W-:Y:S02]  /*296f0*/  IMAD.MOV.U32 R12, RZ, RZ, 0x3 ;  /* 0x00000003ff0c7424 */ /* 0x000fe400078e00ff */
[----:B------:R-:W-:-:S07]  /*29700*/  IMAD.MOV.U32 R10, RZ, RZ, R14 ;  /* 0x000000ffff0a7224 */ /* 0x000fce00078e000e */
[----:B------:R-:W-:Y:S05]  /*29710*/  WARPSYNC.COLLECTIVE R15, `(.L_x_3161) ;  /* 0x000000000f087348 */ /* 0x000fea0003c00000 */
[----:B------:R0:W1:Y:S02]  /*29720*/  SHFL.IDX P6, R14, R13, R12, R11 ;  /* 0x0000000c0d0e7389 */ /* 0x00006400000c000b */
[----:B01----:R-:W-:Y:S01]  /*29730*/  ENDCOLLECTIVE ;  /* 0x000000000000791b */ /* 0x003fe20003800000 */
.L_x_3161:
[----:B------:R-:W-:-:S05]  /*29740*/  IADD3 R2, P2, R10, R5, RZ ;  /* 0x000000050a027210 */ /* 0x000fca0007f5e0ff */
[----:B------:R-:W-:-:S05]  /*29750*/  IMAD.X R3, RZ, RZ, R7, P2 ;  /* 0x000000ffff037224 */ /* 0x000fca00010e0607 */
[----:B------:R-:W-:Y:S01]  /*29760*/  @!PT LDS RZ, [RZ] ;  /* 0x00000000fffff984 */ /* 0x000fe20000000800 */
[----:B------:R-:W-:Y:S01]  /*29770*/  @!PT LDS RZ, [RZ] ;  /* 0x00000000fffff984 */ /* 0x000fe20000000800 */
[----:B------:R-:W-:Y:S01]  /*29780*/  @!PT LDS RZ, [RZ] ;  /* 0x00000000fffff984 */ /* 0x000fe20000000800 */
[----:B------:R0:W-:Y:S01]  /*29790*/  LDGSTS.E.BYPASS.LTC128B.128 [R4+0x1400], desc[UR60][R2.64], !P3 ;  /* 0x0140000002047fae */ /* 0x0001e2000d901d7c */
[----:B------:R-:W-:Y:S02]  /*297a0*/  MOV R13, R24 ;  /* 0x00000018000d7202 */ /* 0x000fe40000000f00 */
[C---:B------:R-:W-:Y:S01]  /*297b0*/  ISETP.LT.OR P3, PT, R6.reuse, 0x31, P1 ;  /* 0x000000310600780c */ /* 0x040fe20000f61670 */
[----:B------:R0:W-:Y:S01]  /*297c0*/  LDGSTS.E.BYPASS.LTC128B.128 [R4+0x4400], desc[UR60][R2.64+0x80], !P4 ;  /* 0x0440008002047fae */ /* 0x0001e2000e101d7c */
[----:B------:R-:W-:Y:S01]  /*297d0*/  ISETP.LT.OR P4, PT, R6, 0x31, !P0 ;  /* 0x000000310600780c */ /* 0x000fe20004781670 */
[----:B------:R-:W-:-:S12]  /*297e0*/  IMAD.MOV.U32 R8, RZ, RZ, R14 ;  /* 0x000000ffff087224 */ /* 0x000fd800078e000e */
[----:B0-----:R-:W-:Y:S05]  /*297f0*/  WARPSYNC.COLLECTIVE R15, `(.L_x_3162) ;  /* 0x000000000f087348 */ /* 0x001fea0003c00000 */
[----:B------:R1:W2:Y:S02]  /*29800*/  SHFL.IDX P6, R14, R13, R12, R11 ;  /* 0x0000000c0d0e7389 */ /* 0x0002a400000c000b */
[----:B012---:R-:W-:Y:S01]  /*29810*/  ENDCOLLECTIVE ;  /* 0x000000000000791b */ /* 0x007fe20003800000 */
.L_x_3162:
[----:B------:R-:W-:Y:S01]  /*29820*/  IMAD.MOV.U32 R13, RZ, RZ, R25 ;  /* 0x000000ffff0d7224 */ /* 0x000fe200078e0019 */
[----:B------:R-:W-:Y:S02]  /*29830*/  MOV R12, 0x4 ;  /* 0x00000004000c7802 */ /* 0x000fe40000000f00 */
[----:B------:R-:W-:-:S13]  /*29840*/  IADD3 R2, P2, R14, R5, RZ ;  /* 0x000000050e027210 */ /* 0x000fda0007f5e0ff */
[----:B------:R-:W-:Y:S05]  /*29850*/  WARPSYNC.COLLECTIVE R15, `(.L_x_3163) ;  /* 0x000000000f087348 */ /* 0x000fea0003c00000 */
[----:B------:R0:W1:Y:S02]  /*29860*/  SHFL.IDX P6, R14, R13, R12, R11 ;  /* 0x0000000c0d0e7389 */ /* 0x00006400000c000b */
[----:B01----:R-:W-:Y:S01]  /*29870*/  ENDCOLLECTIVE ;  /* 0x000000000000791b */ /* 0x003fe20003800000 */
.L_x_3163:
        /* <DEDUP_REMOVED lines=13> */
.L_x_3164:
[----:B------:R-:W-:Y:S01]  /*29950*/  IMAD.MOV.U32 R13, RZ, RZ, R25 ;  /* 0x000000ffff0d7224 */ /* 0x000fe200078e0019 */
[----:B------:R-:W-:Y:S02]  /*29960*/  MOV R12, 0x5 ;  /* 0x00000005000c7802 */ /* 0x000fe40000000f00 */
[----:B------:R-:W-:-:S07]  /*29970*/  MOV R10, R14 ;  /* 0x0000000e000a7202 */ /* 0x000fce0000000f00 */
[----:B------:R-:W-:Y:S05]  /*29980*/  WARPSYNC.COLLECTIVE R15, `(.L_x_3165) ;  /* 0x000000000f087348 */ /* 0x000fea0003c00000 */
[----:B------:R0:W1:Y:S02]  /*29990*/  SHFL.IDX P6, R14, R13, R12, R11 ;  /* 0x0000000c0d0e7389 */ /* 0x00006400000c000b */
[----:B01----:R-:W-:Y:S01]  /*299a0*/  ENDCOLLECTIVE ;  /* 0x000000000000791b */ /* 0x003fe20003800000 */
.L_x_3165:
        /* <DEDUP_REMOVED lines=12> */
.L_x_3166:
[----:B------:R-:W-:Y:S05]  /*29a70*/  BRA `(.L_x_3167) ;  /* 0xffffffa800187947 */ /* 0x000fea000383ffff */
.L_x_3000:
        /* <DEDUP_REMOVED lines=8> */
.L_x_3169:
[----:B------:R-:W-:Y:S05]  /*29b00*/  BSYNC B0 ;  /* 0x0000000000007941 */ /* 0x000fea0003800000 */
.L_x_3168:
        /* <DEDUP_REMOVED lines=9> */
.L_x_3170:
[----:B------:R-:W-:Y:S02]  /*29ba0*/  ULDC UR4, c[0x0][0xc3c] ;  /* 0x00030f0000047ab9 */ /* 0x000fe40000000800 */
[----:B------:R-:W-:-:S13]  /*29bb0*/  ISETP.GE.OR P1, PT, R9, UR4, !P0 ;  /* 0x0000000409007c0c */ /* 0x000fda000c726670 */
[----:B------:R-:W0:Y:S08]  /*29bc0*/  @!P1 LDC.64 R2, c[0x0][0xc80] ;  /* 0x00032000ff029b82 */ /* 0x000e300000000a00 */
[----:B------:R-:W1:Y:S01]  /*29bd0*/  @!P1 LDC.64 R4, c[0x0][0xc78] ;  /* 0x00031e00ff049b82 */ /* 0x000e620000000a00 */
[----:B------:R-:W-:Y:S01]  /*29be0*/  IMAD.MOV.U32 R17, RZ, RZ, RZ ;  /* 0x000000ffff117224 */ /* 0x000fe200078e00ff */
[----:B------:R-:W-:-:S02]  /*29bf0*/  MOV R11, RZ ;  /* 0x000000ff000b7202 */ /* 0x000fc40000000f00 */
[----:B------:R-:W-:Y:S01]  /*29c00*/  MOV R7, R14 ;  /* 0x0000000e00077202 */ /* 0x000fe20000000f00 */
        /* <DEDUP_REMOVED lines=9> */
[----:B--2---:R-:W-:Y:S01]  /*29ca0*/  @!P1 MOV R17, R6 ;  /* 0x0000000600119202 */ /* 0x004fe20000000f00 */
[----:B------:R-:W-:-:S02]  /*29cb0*/  IMAD.MOV.U32 R6, RZ, RZ, RZ ;  /* 0x000000ffff067224 */ /* 0x000fc400078e00ff */
[----:B---3--:R-:W-:Y:S01]  /*29cc0*/  @!P1 IMAD.MOV.U32 R4, RZ, RZ, R5 ;  /* 0x000000ffff049224 */ /* 0x008fe200078e0005 */
[----:B------:R-:W-:-:S03]  /*29cd0*/  ISETP.NE.AND P1, PT, R8, RZ, PT ;  /* 0x000000ff0800720c */ /* 0x000fc60003f25270 */
[----:B------:R-:W-:-:S10]  /*29ce0*/  IMAD R13, R4, R17, RZ ;  /* 0x00000011040d7224 */ /* 0x000fd400078e02ff */
[----:B------:R-:W-:Y:S05]  /*29cf0*/  WARPSYNC.COLLECTIVE R15, `(.L_x_3171) ;  /* 0x000000000f087348 */ /* 0x000fea0003c00000 */
[----:B------:R0:W1:Y:S02]  /*29d00*/  SHFL.UP P6, R14, R13, R12, R11 ;  /* 0x0400000c0d0e7389 */ /* 0x00006400000c000b */
[----:B01----:R-:W-:Y:S01]  /*29d10*/  ENDCOLLECTIVE ;  /* 0x000000000000791b */ /* 0x003fe20003800000 */
.L_x_3171:
[----:B------:R-:W-:Y:S02]  /*29d20*/  MOV R12, 0x2 ;  /* 0x00000002000c7802 */ /* 0x000fe40000000f00 */
[----:B------:R-:W-:-:S05]  /*29d30*/  SEL R14, R14, RZ, P1 ;  /* 0x000000ff0e0e7207 */ /* 0x000fca0000800000 */
[----:B------:R-:W-:-:S04]  /*29d40*/  IMAD.IADD R5, R13, 0x1, R14 ;  /* 0x000000010d057824 */ /* 0x000fc800078e020e */
[----:B------:R-:W-:-:S07]  /*29d50*/  IMAD.MOV.U32 R13, RZ, RZ, R5 ;  /* 0x000000ffff0d7224 */ /* 0x000fce00078e0005 */
[----:B------:R-:W-:Y:S05]  /*29d60*/  WARPSYNC.COLLECTIVE R15, `(.L_x_3172) ;  /* 0x000000000f087348 */ /* 0x000fea0003c00000 */
[----:B------:R0:W1:Y:S02]  /*29d70*/  SHFL.UP P6, R14, R13, R12, R11 ;  /* 0x0400000c0d0e7389 */ /* 0x00006400000c000b */
[----:B01----:R-:W-:Y:S01]  /*29d80*/  ENDCOLLECTIVE ;  /* 0x000000000000791b */ /* 0x003fe20003800000 */
.L_x_3172:
[----:B------:R-:W-:Y:S02]  /*29d90*/  MOV R12, 0x4 ;  /* 0x00000004000c7802 */ /* 0x000fe40000000f00 */
[----:B------:R-:W-:-:S05]  /*29da0*/  SEL R2, R14, RZ, P2 ;  /* 0x000000ff0e027207 */ /* 0x000fca0001000000 */
[----:B------:R-:W-:-:S04]  /*29db0*/  IMAD.IADD R2, R5, 0x1, R2 ;  /* 0x0000000105027824 */ /* 0x000fc800078e0202 */
[----:B------:R-:W-:-:S07]  /*29dc0*/  IMAD.MOV.U32 R13, RZ, RZ, R2 ;  /* 0x000000ffff0d7224 */ /* 0x000fce00078e0002 */
[----:B------:R-:W-:Y:S05]  /*29dd0*/  WARPSYNC.COLLECTIVE R15, `(.L_x_3173) ;  /* 0x000000000f087348 */ /* 0x000fea0003c00000 */
[----:B------:R0:W1:Y:S02]  /*29de0*/  SHFL.UP P6, R14, R13, R12, R11 ;  /* 0x0400000c0d0e7389 */ /* 0x00006400000c000b */
[----:B01----:R-:W-:Y:S01]  /*29df0*/  ENDCOLLECTIVE ;  /* 0x000000000000791b */ /* 0x003fe20003800000 */
.L_x_3173:
[----:B------:R-:W-:Y:S02]  /*29e00*/  MOV R12, 0x8 ;  /* 0x00000008000c7802 */ /* 0x000fe40000000f00 */
[----:B------:R-:W-:-:S05]  /*29e10*/  SEL R3, R14, RZ, P3 ;  /* 0x000000ff0e037207 */ /* 0x000fca0001800000 */
[----:B------:R-:W-:-:S04]  /*29e20*/  IMAD.IADD R3, R2, 0x1, R3 ;  /* 0x0000000102037824 */ /* 0x000fc800078e0203 */
[----:B------:R-:W-:-:S07]  /*29e30*/  IMAD.MOV.U32 R13, RZ, RZ, R3 ;  /* 0x000000ffff0d7224 */ /* 0x000fce00078e0003 */
[----:B------:R-:W-:Y:S05]  /*29e40*/  WARPSYNC.COLLECTIVE R15, `(.L_x_3174) ;  /* 0x000000000f087348 */ /* 0x000fea0003c00000 */
[----:B------:R0:W1:Y:S02]  /*29e50*/  SHFL.UP P6, R14, R13, R12, R11 ;  /* 0x0400000c0d0e7389 */ /* 0x00006400000c000b */
[----:B01----:R-:W-:Y:S01]  /*29e60*/  ENDCOLLECTIVE ;  /* 0x000000000000791b */ /* 0x003fe20003800000 */
.L_x_3174:
[----:B------:R-:W-:Y:S02]  /*29e70*/  MOV R12, 0x10 ;  /* 0x00000010000c7802 */ /* 0x000fe40000000f00 */
[----:B------:R-:W-:-:S05]  /*29e80*/  SEL R14, R14, RZ, P4 ;  /* 0x000000ff0e0e7207 */ /* 0x000fca0002000000 */
[----:B------:R-:W-:-:S04]  /*29e90*/  IMAD.IADD R5, R3, 0x1, R14 ;  /* 0x0000000103057824 */ /* 0x000fc800078e020e */
[----:B------:R-:W-:-:S07]  /*29ea0*/  IMAD.MOV.U32 R13, RZ, RZ, R5 ;  /* 0x000000ffff0d7224 */ /* 0x000fce00078e0005 */
[----:B------:R-:W-:Y:S05]  /*29eb0*/  WARPSYNC.COLLECTIVE R15, `(.L_x_3175) ;  /* 0x000000000f087348 */ /* 0x000fea0003c00000 */
[----:B------:R0:W1:Y:S02]  /*29ec0*/  SHFL.UP P6, R14, R13, R12, R11 ;  /* 0x0400000c0d0e7389 */ /* 0x00006400000c000b */
[----:B01----:R-:W-:Y:S01]  /*29ed0*/  ENDCOLLECTIVE ;  /* 0x000000000000791b */ /* 0x003fe20003800000 */
.L_x_3175:
        /* <DEDUP_REMOVED lines=8> */
.L_x_3176:
[----:B------:R-:W-:Y:S05]  /*29f60*/  BRA `(.L_x_3177) ;  /* 0xffffffa800247947 */ /* 0x000fea000383ffff */
.L_x_3003:
[----:B------:R-:W-:Y:S01]  /*29f70*/  BSSY B0, `(.L_x_3178) ;  /* 0x0000007000007945 */ /* 0x000fe20003800000 */
[----:B------:R-:W-:Y:S01]  /*29f80*/  MOV R12, 0x1 ;  /* 0x00000001000c7802 */ /* 0x000fe20000000f00 */
[----:B------:R-:W-:Y:S02]  /*29f90*/  IMAD.MOV.U32 R11, RZ, RZ, RZ ;  /* 0x000000ffff0b7224 */ /* 0x000fe400078e00ff */
[----:B------:R-:W-:-:S07]  /*29fa0*/  IMAD.MOV.U32 R15, RZ, RZ, -0x1 ;  /* 0xffffffffff0f7424 */ /* 0x000fce00078e00ff */
[----:B------:R-:W-:Y:S05]  /*29fb0*/  WARPSYNC.COLLECTIVE R15, `(.L_x_3179) ;  /* 0x000000000f087348 */ /* 0x000fea0003c00000 */
[----:B------:R0:W1:Y:S02]  /*29fc0*/  SHFL.UP P6, R14, R13, R12, R11 ;  /* 0x0400000c0d0e7389 */ /* 0x00006400000c000b */
[----:B01----:R-:W-:Y:S01]  /*29fd0*/  ENDCOLLECTIVE ;  /* 0x000000000000791b */ /* 0x003fe20003800000 */
.L_x_3179:
[----:B------:R-:W-:Y:S05]  /*29fe0*/  BSYNC B0 ;  /* 0x0000000000007941 */ /* 0x000fea0003800000 */
.L_x_3178:
[----:B------:R-:W-:Y:S01]  /*29ff0*/  SEL R14, R14, RZ, P1 ;  /* 0x000000ff0e0e7207 */ /* 0x000fe20000800000 */
[----:B------:R-:W-:Y:S01]  /*2a000*/  IMAD.MOV.U32 R12, RZ, RZ, 0x2 ;  /* 0x00000002ff0c7424 */ /* 0x000fe200078e00ff */
[----:B------:R-:W-:Y:S01]  /*2a010*/  MOV R15, 0xffffffff ;  /* 0xffffffff000f7802 */ /* 0x000fe20000000f00 */
[----:B------:R-:W-:Y:S01]  /*2a020*/  IMAD.MOV.U32 R11, RZ, RZ, RZ ;  /* 0x000000ffff0b7224 */ /* 0x000fe200078e00ff */
[----:B------:R-:W-:-:S07]  /*2a030*/  IADD3 R13, R13, R14, RZ ;  /* 0x0000000e0d0d7210 */ /* 0x000fce0007ffe0ff */
[----:B------:R-:W-:Y:S05]  /*2a040*/  WARPSYNC.COLLECTIVE R15, `(.L_x_3180) ;  /* 0x000000000f087348 */ /* 0x000fea0003c00000 */
[----:B------:R0:W1:Y:S02]  /*2a050*/  SHFL.UP P6, R14, R13, R12, R11 ;  /* 0x0400000c0d0e7389 */ /* 0x00006400000c000b */
[----:B01----:R-:W-:Y:S01]  /*2a060*/  ENDCOLLECTIVE ;  /* 0x000000000000791b */ /* 0x003fe20003800000 */
.L_x_3180:
[----:B------:R-:W-:Y:S02]  /*2a070*/  MOV R12, 0x4 ;  /* 0x00000004000c7802 */ /* 0x000fe40000000f00 */
[----:B------:R-:W-:-:S05]  /*2a080*/  SEL R2, R14, RZ, P2 ;  /* 0x000000ff0e027207 */ /* 0x000fca0001000000 */
[----:B------:R-:W-:-:S04]  /*2a090*/  IMAD.IADD R2, R13, 0x1, R2 ;  /* 0x000000010d027824 */ /* 0x000fc800078e0202 */
[----:B------:R-:W-:-:S07]  /*2a0a0*/  IMAD.MOV.U32 R13, RZ, RZ, R2 ;  /* 0x000000ffff0d7224 */ /* 0x000fce00078e0002 */
[----:B------:R-:W-:Y:S05]  /*2a0b0*/  WARPSYNC.COLLECTIVE R15, `(.L_x_3181) ;  /* 0x000000000f087348 */ /* 0x000fea0003c00000 */
[----:B------:R0:W1:Y:S02]  /*2a0c0*/  SHFL.UP P6, R14, R13, R12, R11 ;  /* 0x0400000c0d0e7389 */ /* 0x00006400000c000b */
[----:B01----:R-:W-:Y:S01]  /*2a0d0*/  ENDCOLLECTIVE ;  /* 0x000000000000791b */ /* 0x003fe20003800000 */
.L_x_3181:
[----:B------:R-:W-:Y:S02]  /*2a0e0*/  MOV R12, 0x8 ;  /* 0x00000008000c7802 */ /* 0x000fe40000000f00 */
[----:B------:R-:W-:-:S05]  /*2a0f0*/  SEL R3, R14, RZ, P3 ;  /* 0x000000ff0e037207 */ /* 0x000fca0001800000 */
[----:B------:R-:W-:-:S04]  /*2a100*/  IMAD.IADD R3, R2, 0x1, R3 ;  /* 0x0000000102037824 */ /* 0x000fc800078e0203 */
[----:B------:R-:W-:-:S07]  /*2a110*/  IMAD.MOV.U32 R13, RZ, RZ, R3 ;  /* 0x000000ffff0d7224 */ /* 0x000fce00078e0003 */
[----:B------:R-:W-:Y:S05]  /*2a120*/  WARPSYNC.COLLECTIVE R15, `(.L_x_3182) ;  /* 0x000000000f087348 */ /* 0x000fea0003c00000 */
[----:B------:R0:W1:Y:S02]  /*2a130*/  SHFL.UP P6, R14, R13, R12, R11 ;  /* 0x0400000c0d0e7389 */ /* 0x00006400000c000b */
[----:B01----:R-:W-:Y:S01]  /*2a140*/  ENDCOLLECTIVE ;  /* 0x000000000000791b */ /* 0x003fe20003800000 */
.L_x_3182:
[----:B------:R-:W-:Y:S02]  /*2a150*/  MOV R12, 0x10 ;  /* 0x00000010000c7802 */ /* 0x000fe40000000f00 */
[----:B------:R-:W-:-:S05]  /*2a160*/  SEL R14, R14, RZ, P4 ;  /* 0x000000ff0e0e7207 */ /* 0x000fca0002000000 */
[----:B------:R-:W-:-:S04]  /*2a170*/  IMAD.IADD R5, R3, 0x1, R14 ;  /* 0x0000000103057824 */ /* 0x000fc800078e020e */
[----:B------:R-:W-:-:S07]  /*2a180*/  IMAD.MOV.U32 R13, RZ, RZ, R5 ;  /* 0x000000ffff0d7224 */ /* 0x000fce00078e0005 */
[----:B------:R-:W-:Y:S05]  /*2a190*/  WARPSYNC.COLLECTIVE R15, `(.L_x_3183) ;  /* 0x000000000f087348 */ /* 0x000fea0003c00000 */
[----:B------:R0:W1:Y:S02]  /*2a1a0*/  SHFL.UP P6, R14, R13, R12, R11 ;  /* 0x0400000c0d0e7389 */ /* 0x00006400000c000b */
[----:B01----:R-:W-:Y:S01]  /*2a1b0*/  ENDCOLLECTIVE ;  /* 0x000000000000791b */ /* 0x003fe20003800000 */
.L_x_3183:
        /* <DEDUP_REMOVED lines=8> */
.L_x_3184:
[----:B------:R-:W-:Y:S05]  /*2a240*/  BRA `(.L_x_3185) ;  /* 0xffffffa800107947 */ /* 0x000fea000383ffff */
.L_x_3005:
[----:B------:R-:W-:Y:S01]  /*2a250*/  BSSY B0, `(.L_x_3186) ;  /* 0x0000006000007945 */ /* 0x000fe20003800000 */
[----:B------:R-:W-:Y:S01]  /*2a260*/  PLOP3.LUT P6, PT, P6, PT, PT, 0x8, 0x0 ;  /* 0x000000000000781c */ /* 0x000fe200037ce170 */
[----:B------:R-:W-:-:S12]  /*2a270*/  IMAD.MOV.U32 R15, RZ, RZ, -0x1 ;  /* 0xffffffffff0f7424 */ /* 0x000fd800078e00ff */
[----:B0-----:R-:W-:Y:S05]  /*2a280*/  WARPSYNC.COLLECTIVE R15, `(.L_x_3187) ;  /* 0x000000000f087348 */ /* 0x001fea0003c00000 */
[----:B------:R-:W-:Y:S01]  /*2a290*/  VOTE.ANY R14, PT, P6 ;  /* 0x00000000000e7806 */ /* 0x000fe200030e0100 */
[----:B0-----:R-:W-:Y:S06]  /*2a2a0*/  ENDCOLLECTIVE ;  /* 0x000000000000791b */ /* 0x001fec0003800000 */
.L_x_3187:
[----:B------:R-:W-:Y:S05]  /*2a2b0*/  BSYNC B0 ;  /* 0x0000000000007941 */ /* 0x000fea0003800000 */
.L_x_3186:
[----:B------:R-:W-:Y:S01]  /*2a2c0*/  MOV R3, R14 ;  /* 0x0000000e00037202 */ /* 0x000fe20000000f00 */
[----:B------:R-:W-:Y:S01]  /*2a2d0*/  IMAD.MOV.U32 R13, RZ, RZ, R17 ;  /* 0x000000ffff0d7224 */ /* 0x000fe200078e0011 */
[----:B------:R-:W-:Y:S01]  /*2a2e0*/  MOV R15, 0xffffffff ;  /* 0xffffffff000f7802 */ /* 0x000fe20000000f00 */
[----:B------:R-:W-:Y:S01]  /*2a2f0*/  IMAD.MOV.U32 R11, RZ, RZ, 0x1f ;  /* 0x0000001fff0b7424 */ /* 0x000fe200078e00ff */
[----:B------:R0:W1:Y:S06]  /*2a300*/  POPC R12, R3 ;  /* 0x00000003000c7309 */ /* 0x00006c0000000000 */
[----:B01----:R-:W-:Y:S05]  /*2a310*/  WARPSYNC.COLLECTIVE R15, `(.L_x_3188) ;  /* 0x000000000f087348 */ /* 0x003fea0003c00000 */
[----:B-1----:R1:W2:Y:S02]  /*2a320*/  SHFL.IDX P6, R14, R13, R12, R11 ;  /* 0x0000000c0d0e7389 */ /* 0x0022a400000c000b */
[----:B012---:R-:W-:Y:S01]  /*2a330*/  ENDCOLLECTIVE ;  /* 0x000000000000791b */ /* 0x007fe20003800000 */
.L_x_3188:
[----:B------:R-:W-:Y:S02]  /*2a340*/  IMAD.IADD R19, R12, 0x1, R19 ;  /* 0x000000010c137824 */ /* 0x000fe400078e0213 */
[----:B------:R-:W-:Y:S02]  /*2a350*/  IMAD.MOV.U32 R13, RZ, RZ, R4 ;  /* 0x000000ffff0d7224 */ /* 0x000fe400078e0004 */
[----:B------:R-:W-:-:S07]  /*2a360*/  IMAD.MOV.U32 R17, RZ, RZ, R14 ;  /* 0x000000ffff117224 */ /* 0x000fce00078e000e */
[----:B------:R-:W-:Y:S05]  /*2a370*/  WARPSYNC.COLLECTIVE R15, `(.L_x_3189) ;  /* 0x000000000f087348 */ /* 0x000fea0003c00000 */
[----:B------:R0:W1:Y:S02]  /*2a380*/  SHFL.IDX P6, R14, R13, R12, R11 ;  /* 0x0000000c0d0e7389 */ /* 0x00006400000c000b */
[----:B01----:R-:W-:Y:S01]  /*2a390*/  ENDCOLLECTIVE ;  /* 0x000000000000791b */ /* 0x003fe20003800000 */
.L_x_3189:
[----:B------:R-:W-:Y:S01]  /*2a3a0*/  MOV R4, R14 ;  /* 0x0000000e00047202 */ /* 0x000fe20000000f00 */
[----:B------:R-:W-:Y:S06]  /*2a3b0*/  BRA `(.L_x_3190) ;  /* 0xffffffa400f47947 */ /* 0x000fec000383ffff */
.L_x_3007:
[----:B------:R-:W-:Y:S01]  /*2a3c0*/  BSSY B0, `(.L_x_3191) ;  /* 0x0000007000007945 */ /* 0x000fe20003800000 */
[----:B------:R-:W-:Y:S01]  /*2a3d0*/  IMAD.MOV.U32 R13, RZ, RZ, R2 ;  /* 0x000000ffff0d7224 */ /* 0x000fe200078e0002 */
[----:B------:R-:W-:Y:S01]  /*2a3e0*/  MOV R11, 0x1f ;  /* 0x0000001f000b7802 */ /* 0x000fe20000000f00 */
[----:B------:R-:W-:-:S07]  /*2a3f0*/  IMAD.MOV.U32 R15, RZ, RZ, -0x1 ;  /* 0xffffffffff0f7424 */ /* 0x000fce00078e00ff */
[----:B0-23--:R-:W-:Y:S05]  /*2a400*/  WARPSYNC.COLLECTIVE R15, `(.L_x_3192) ;  /* 0x000000000f087348 */ /* 0x00dfea0003c00000 */
[----:B------:R1:W4:Y:S02]  /*2a410*/  SHFL.IDX P6, R14, R13, R12, R11 ;  /* 0x0000000c0d0e7389 */ /* 0x00032400000c000b */
[----:B01234-:R-:W-:Y:S01]  /*2a420*/  ENDCOLLECTIVE ;  /* 0x000000000000791b */ /* 0x01ffe20003800000 */
.L_x_3192:
[----:B------:R-:W-:Y:S05]  /*2a430*/  BSYNC B0 ;  /* 0x0000000000007941 */ /* 0x000fea0003800000 */
.L_x_3191:
[----:B------:R-:W-:Y:S01]  /*2a440*/  IMAD.MOV.U32 R6, RZ, RZ, R14 ;  /* 0x000000ffff067224 */ /* 0x000fe200078e000e */
[----:B------:R-:W-:Y:S06]  /*2a450*/  BRA `(.L_x_3006) ;  /* 0xffffffa400e47947 */ /* 0x000fec000383ffff */
.L_x_3013:
[----:B-1----:R1:W3:Y:S02]  /*2a460*/  SYNCS.PHASECHK.TRANS64.TRYWAIT P0, [R5+URZ+0x2a820], R0 ;  /* 0x02a82000050075a7 */ /* 0x0022e4000800017f */
[----:B---3--:R-:W-:Y:S05]  /*2a470*/  @!P0 NANOSLEEP.SYNCS 0x989680 ;  /* 0x009896800000895d */ /* 0x008fea0003900000 */
[----:B------:R-:W3:Y:S02]  /*2a480*/  @!P0 SYNCS.PHASECHK.TRANS64 P0, [R5+URZ+0x2a820], R0 ;  /* 0x02a82000050085a7 */ /* 0x000ee4000800007f */
[----:B---3--:R-:W-:Y:S05]  /*2a490*/  @!P0 BRA `(.L_x_3013) ;  /* 0xfffffffc00f08947 */ /* 0x008fea000383ffff */
[----:B------:R-:W-:Y:S05]  /*2a4a0*/  BRA `(.L_x_3193) ;  /* 0xffffffb0003c7947 */ /* 0x000fea000383ffff */
.L_x_3014:
[----:B------:R-:W3:Y:S01]  /*2a4b0*/  S2R R2, SR_TID.X ;  /* 0x0000000000027919 */ /* 0x000ee20000002100 */
[----:B------:R-:W-:Y:S01]  /*2a4c0*/  BSSY B0, `(.L_x_3194) ;  /* 0x000000a000007945 */ /* 0x000fe20003800000 */
[----:B------:R-:W-:Y:S01]  /*2a4d0*/  IMAD.MOV.U32 R12, RZ, RZ, RZ ;  /* 0x000000ffff0c7224 */ /* 0x000fe200078e00ff */
[----:B------:R-:W-:Y:S01]  /*2a4e0*/  MOV R15, 0xffffffff ;  /* 0xffffffff000f7802 */ /* 0x000fe20000000f00 */
[----:B------:R-:W-:Y:S01]  /*2a4f0*/  IMAD.MOV.U32 R11, RZ, RZ, 0x1f ;  /* 0x0000001fff0b7424 */ /* 0x000fe200078e00ff */
[----:B---3--:R-:W-:-:S04]  /*2a500*/  SHF.R.U32.HI R2, RZ, 0x5, R2 ;  /* 0x00000005ff027819 */ /* 0x008fc80000011602 */
[----:B------:R-:W-:-:S04]  /*2a510*/  LOP3.LUT R2, R2, 0x3, RZ, 0xc0, !PT ;  /* 0x0000000302027812 */ /* 0x000fc800078ec0ff */
[----:B------:R-:W-:-:S07]  /*2a520*/  MOV R13, R2 ;  /* 0x00000002000d7202 */ /* 0x000fce0000000f00 */
[----:B012---:R-:W-:Y:S05]  /*2a530*/  WARPSYNC.COLLECTIVE R15, `(.L_x_3195) ;  /* 0x000000000f087348 */ /* 0x007fea0003c00000 */
[----:B------:R3:W4:Y:S02]  /*2a540*/  SHFL.IDX P6, R14, R13, R12, R11 ;  /* 0x0000000c0d0e7389 */ /* 0x00072400000c000b */
[----:B01234-:R-:W-:Y:S01]  /*2a550*/  ENDCOLLECTIVE ;  /* 0x000000000000791b */ /* 0x01ffe20003800000 */
.L_x_3195:
[----:B------:R-:W-:Y:S05]  /*2a560*/  BSYNC B0 ;  /* 0x0000000000007941 */ /* 0x000fea0003800000 */
.L_x_3194:
[----:B------:R-:W-:Y:S05]  /*2a570*/  BRA `(.L_x_3196) ;  /* 0xffffffb000247947 */ /* 0x000fea000383ffff */
.L_x_3015:
[----:B------:R-:W-:Y:S01]  /*2a580*/  BSSY B0, `(.L_x_3197) ;  /* 0x0000006000007945 */ /* 0x000fe20003800000 */
[----:B------:R-:W-:-:S07]  /*2a590*/  IMAD.MOV.U32 R15, RZ, RZ, -0x1 ;  /* 0xffffffffff0f7424 */ /* 0x000fce00078e00ff */
[----:B012---:R-:W-:Y:S05]  /*2a5a0*/  WARPSYNC.COLLECTIVE R15, `(.L_x_3198) ;  /* 0x000000000f0c7348 */ /* 0x007fea0003c00000 */
[----:B------:R-:W-:Y:S02]  /*2a5b0*/  ELECT P6, UR62, PT ;  /* 0x00000000003e782f */ /* 0x000fe400038c0000 */
[----:B------:R-:W-:Y:S01]  /*2a5c0*/  MOV R14, UR62 ;  /* 0x0000003e000e7c02 */ /* 0x000fe20008000f00 */
[----:B012---:R-:W-:Y:S10]  /*2a5d0*/  ENDCOLLECTIVE ;  /* 0x000000000000791b */ /* 0x007ff40003800000 */
.L_x_3198:
[----:B------:R-:W-:Y:S05]  /*2a5e0*/  BSYNC B0 ;  /* 0x0000000000007941 */ /* 0x000fea0003800000 */
.L_x_3197:
[----:B------:R-:W-:Y:S05]  /*2a5f0*/  BRA `(.L_x_3199) ;  /* 0xffffffb000187947 */ /* 0x000fea000383ffff */
.L_x_3017:
[----:B-1----:R1:W3:Y:S02]  /*2a600*/  SYNCS.PHASECHK.TRANS64.TRYWAIT P1, [R3+URZ+0x2a840], R2 ;  /* 0x02a84002030075a7 */ /* 0x0022e4000802017f */
[----:B---3--:R-:W-:Y:S05]  /*2a610*/  @!P1 NANOSLEEP.SYNCS 0x989680 ;  /* 0x009896800000995d */ /* 0x008fea0003900000 */
[----:B------:R-:W3:Y:S02]  /*2a620*/  @!P1 SYNCS.PHASECHK.TRANS64 P1, [R3+URZ+0x2a840], R2 ;  /* 0x02a84002030095a7 */ /* 0x000ee4000802007f */
[----:B---3--:R-:W-:Y:S05]  /*2a630*/  @!P1 BRA `(.L_x_3017) ;  /* 0xfffffffc00f09947 */ /* 0x008fea000383ffff */
[----:B------:R-:W-:Y:S05]  /*2a640*/  BRA `(.L_x_3200) ;  /* 0xffffffb000407947 */ /* 0x000fea000383ffff */
.L_x_3019:
[----:B---3--:R3:W4:Y:S02]  /*2a650*/  SYNCS.PHASECHK.TRANS64.TRYWAIT P1, [R5+URZ+0x2a840], R0 ;  /* 0x02a84000050075a7 */ /* 0x008724000802017f */
[----:B----4-:R-:W-:Y:S05]  /*2a660*/  @!P1 NANOSLEEP.SYNCS 0x989680 ;  /* 0x009896800000995d */ /* 0x010fea0003900000 */
[----:B------:R-:W4:Y:S02]  /*2a670*/  @!P1 SYNCS.PHASECHK.TRANS64 P1, [R5+URZ+0x2a840], R0 ;  /* 0x02a84000050095a7 */ /* 0x000f24000802007f */
[----:B----4-:R-:W-:Y:S05]  /*2a680*/  @!P1 BRA `(.L_x_3019) ;  /* 0xfffffffc00f09947 */ /* 0x010fea000383ffff */
[----:B------:R-:W-:Y:S05]  /*2a690*/  BRA `(.L_x_3201) ;  /* 0xffffffb0004c7947 */ /* 0x000fea000383ffff */
.L_x_3021:
[----:B----4-:R4:W0:Y:S02]  /*2a6a0*/  SYNCS.PHASECHK.TRANS64.TRYWAIT P1, [R3+URZ+0x2a860], R2 ;  /* 0x02a86002030075a7 */ /* 0x010824000802017f */
[----:B0-----:R-:W-:Y:S05]  /*2a6b0*/  @!P1 NANOSLEEP.SYNCS 0x989680 ;  /* 0x009896800000995d */ /* 0x001fea0003900000 */
[----:B------:R-:W0:Y:S02]  /*2a6c0*/  @!P1 SYNCS.PHASECHK.TRANS64 P1, [R3+URZ+0x2a860], R2 ;  /* 0x02a86002030095a7 */ /* 0x000e24000802007f */
[----:B0-----:R-:W-:Y:S05]  /*2a6d0*/  @!P1 BRA `(.L_x_3021) ;  /* 0xfffffffc00f09947 */ /* 0x001fea000383ffff */
[----:B------:R-:W-:Y:S05]  /*2a6e0*/  BRA `(.L_x_3202) ;  /* 0xffffffb000487947 */ /* 0x000fea000383ffff */
.L_x_3203:
        /* <DEDUP_REMOVED lines=9> */
.L_x_15740:


//--------------------- .text._ZN7cutlass13device_kernelIN5flash11enable_sm90INS1_16FlashAttnFwdSm90INS1_25CollectiveMainloopFwdSm90ILi2EN4cute5tupleIJNS5_1CILi1EEES8_S8_EEENS6_IJNS7_ILi64EEESA_SA_EEELi512ENS_6half_tEfNS_4arch4Sm90ELb0ELb0ELb1ELb0ELb1ELb0ELb0ELb0ELb0ELb1ELb1ELb0EEENS1_21CollectiveEpilogueFwdINS6_IJSA_NS7_ILi512EEESA_EEES9_SC_SE_Li256ELb0ELb1ELb1ELb0EEENS1_19SingleTileSchedulerILb0ELb1ELb1ELi64EEEEEEEEEvNT_6ParamsE --------------------------
	.section	.text._ZN7cutlass13device_kernelIN5flash11enable_sm90INS1_16FlashAttnFwdSm90INS1_25CollectiveMainloopFwdSm90ILi2EN4cute5tupleIJNS5_1CILi1EEES8_S8_EEENS6_IJNS7_ILi64EEESA_SA_EEELi512ENS_6half_tEfNS_4arch4Sm90ELb0ELb0ELb1ELb0ELb1ELb0ELb0ELb0ELb0ELb1ELb1ELb0EEENS1_21CollectiveEpilogueFwdINS6_IJSA_NS7_ILi512EEESA_EEES9_SC_SE_Li256ELb0ELb1ELb1ELb0EEENS1_19SingleTileSchedulerILb0ELb1ELb1ELi64EEEEEEEEEvNT_6ParamsE,"ax",@progbits
	.align	128
.text._ZN7cutlass13device_kernelIN5flash11enable_sm90INS1_16FlashAttnFwdSm90INS1_25CollectiveMainloopFwdSm90ILi2EN4cute5tupleIJNS5_1CILi1EEES8_S8_EEENS6_IJNS7_ILi64EEESA_SA_EEELi512ENS_6half_tEfNS_4arch4Sm90ELb0ELb0ELb1ELb0ELb1ELb0ELb0ELb0ELb0ELb1ELb1ELb0EEENS1_21CollectiveEpilogueFwdINS6_IJSA_NS7_ILi512EEESA_EEES9_SC_SE_Li256ELb0ELb1ELb1ELb0EEENS1_19SingleTileSchedulerILb0ELb1ELb1ELi64EEEEEEEEEvNT_6ParamsE:
        .type           _ZN7cutlass13device_kernelIN5flash11enable_sm90INS1_16FlashAttnFwdSm90INS1_25CollectiveMainloopFwdSm90ILi2EN4cute5tupleIJNS5_1CILi1EEES8_S8_EEENS6_IJNS7_ILi64EEESA_SA_EEELi512ENS_6half_tEfNS_4arch4Sm90ELb0ELb0ELb1ELb0ELb1ELb0ELb0ELb0ELb0ELb1ELb1ELb0EEENS1_21CollectiveEpilogueFwdINS6_IJSA_NS7_ILi512EEESA_EEES9_SC_SE_Li256ELb0ELb1ELb1ELb0EEENS1_19SingleTileSchedulerILb0ELb1ELb1ELi64EEEEEEEEEvNT_6ParamsE,@function
        .size           _ZN7cutlass13device_kernelIN5flash11enable_sm90INS1_16FlashAttnFwdSm90INS1_25CollectiveMainloopFwdSm90ILi2EN4cute5tupleIJNS5_1CILi1EEES8_S8_EEENS6_IJNS7_ILi64EEESA_SA_EEELi512ENS_6half_tEfNS_4arch4Sm90ELb0ELb0ELb1ELb0ELb1ELb0ELb0ELb0ELb0ELb1ELb1ELb0EEENS1_21CollectiveEpilogueFwdINS6_IJSA_NS7_ILi512EEESA_EEES9_SC_SE_Li256ELb0ELb1ELb1ELb0EEENS1_19SingleTileSchedulerILb0ELb1ELb1ELi64EEEEEEEEEvNT_6ParamsE,(.L_x_15741 - _ZN7cutlass13device_kernelIN5flash11enable_sm90INS1_16FlashAttnFwdSm90INS1_25CollectiveMainloopFwdSm90ILi2EN4cute5tupleIJNS5_1CILi1EEES8_S8_EEENS6_IJNS7_ILi64EEESA_SA_EEELi512ENS_6half_tEfNS_4arch4Sm90ELb0ELb0ELb1ELb0ELb1ELb0ELb0ELb0ELb0ELb1ELb1ELb0EEENS1_21CollectiveEpilogueFwdINS6_IJSA_NS7_ILi512EEESA_EEES9_SC_SE_Li256ELb0ELb1ELb1ELb0EEENS1_19SingleTileSchedulerILb0ELb1ELb1ELi64EEEEEEEEEvNT_6ParamsE)
        .other          _ZN7cutlass13device_kernelIN5flash11enable_sm90INS1_16FlashAttnFwdSm90INS1_25CollectiveMainloopFwdSm90ILi2EN4cute5tupleIJNS5_1CILi1EEES8_S8_EEENS6_IJNS7_ILi64EEESA_SA_EEELi512ENS_6half_tEfNS_4arch4Sm90ELb0ELb0ELb1ELb0ELb1ELb0ELb0ELb0ELb0ELb1ELb1ELb0EEENS1_21CollectiveEpilogueFwdINS6_IJSA_NS7_ILi512EEESA_EEES9_SC_SE_Li256ELb0ELb1ELb1ELb0EEENS1_19SingleTileSchedulerILb0ELb1ELb1ELi64EEEEEEEEEvNT_6ParamsE,@"STO_CUDA_ENTRY STV_DEFAULT"
_ZN7cutlass13device_kernelIN5flash11enable_sm90INS1_16FlashAttnFwdSm90INS1_25CollectiveMainloopFwdSm90ILi2EN4cute5tupleIJNS5_1CILi1EEES8_S8_EEENS6_IJNS7_ILi64EEESA_SA_EEELi512ENS_6half_tEfNS_4arch4Sm90ELb0ELb0ELb1ELb0ELb1ELb0ELb0ELb0ELb0ELb1ELb1ELb0EEENS1_21CollectiveEpilogueFwdINS6_IJSA_NS7_ILi512EEESA_EEES9_SC_SE_Li256ELb0ELb1ELb1ELb0EEENS1_19SingleTileSchedulerILb0ELb1ELb1ELi64EEEEEEEEEvNT_6ParamsE:
        /* <DEDUP_REMOVED lines=35> */
[----:B0-----:R0:W1:Y:S01]  /*0230*/  SYNCS.EXCH.64 URZ, [UR6+0x28c30], UR4 ;  /* 0x028c3004063f75b2 */ /* 0x0010620008000100 */
[----:B------:R0:W2:Y:S01]  /*0240*/  SYNCS.EXCH.64 URZ, [UR6+0x28c40], UR4 ;  /* 0x028c4004063f75b2 */ /* 0x0000a20008000100 */
[----:B------:R0:W0:Y:S01]  /*0250*/  SYNCS.EXCH.64 URZ, [UR6+0x28c38], UR4 ;  /* 0x028c3804063f75b2 */ /* 0x0000220008000100 */
[----:B------:R0:W0:Y:S01]  /*0260*/  SYNCS.EXCH.64 URZ, [UR6+0x28c48], UR4 ;  /* 0x028c4804063f75b2 */ /* 0x0000220008000100 */
[----:B------:R-:W-:Y:S01]  /*0270*/  NOP ;  /* 0x0000000000007918 */ /* 0x000fe20000000000 */
.L_x_3204:
        /* <DEDUP_REMOVED lines=22> */
.L_x_3205:
        /* <DEDUP_REMOVED lines=18> */
.L_x_3206:
        /* <DEDUP_REMOVED lines=22> */
.L_x_3207:
        /* <DEDUP_REMOVED lines=23> */
.L_x_3208:
        /* <DEDUP_REMOVED lines=9> */
.L_x_3211:
[----:B------:R-:W-:-:S08]  /*0860*/  NOP ;  /* 0x0000000000007918 */ /* 0x000fd00000000000 */
[----:B------:R-:W0:Y:S02]  /*0870*/  USETMAXREG.TRY_ALLOC.CTAPOOL UP0, 0xe8 ;  /* 0x000000e8000079c8 */ /* 0x000e240008000600 */
[----:B0-----:R-:W-:-:S13]  /*0880*/  PLOP3.LUT P0, PT, PT, PT, UP0, 0x80, 0x0 ;  /* 0x000000000000781c */ /* 0x001fda0003f0f008 */
[----:B------:R-:W-:Y:S05]  /*0890*/  @!P0 BRA `(.L_x_3211) ;  /* 0xfffffffc00f08947 */ /* 0x000fea000383ffff */
[----:B------:R-:W-:Y:S01]  /*08a0*/  LOP3.LUT R0, R30, 0xffffff80, RZ, 0xc0, !PT ;  /* 0xffffff801e007812 */ /* 0x000fe200078ec0ff */
[----:B------:R-:W0:Y:S01]  /*08b0*/  S2UR UR6, SR_CTAID.Y ;  /* 0x00000000000679c3 */ /* 0x000e220000002600 */
[----:B------:R-:W-:Y:S02]  /*08c0*/  ULDC UR7, c[0x0][0xc50] ;  /* 0x0003140000077ab9 */ /* 0x000fe40000000800 */
[----:B------:R-:W-:Y:S01]  /*08d0*/  ISETP.NE.AND P0, PT, R0, 0x80, PT ;  /* 0x000000800000780c */ /* 0x000fe20003f05270 */
[----:B------:R-:W-:-:S04]  /*08e0*/  UISETP.NE.AND UP0, UPT, UR7, 0x1, UPT ;  /* 0x000000010700788c */ /* 0x000fc8000bf05270 */
[----:B------:R-:W1:Y:S07]  /*08f0*/  S2UR UR8, SR_CTAID.Z ;  /* 0x00000000000879c3 */ /* 0x000e6e0000002700 */
[----:B------:R-:W-:Y:S01]  /*0900*/  @UP0 ULDC UR4, c[0x0][0xc54] ;  /* 0x0003150000040ab9 */ /* 0x000fe20000000800 */
[----:B------:R-:W-:Y:S06]  /*0910*/  @!P0 BAR.ARV 0x8, 0x100 ;  /* 0x0204000000008b1d */ /* 0x000fec0000002000 */
[----:B------:R-:W-:Y:S01]  /*0920*/  ISETP.GE.U32.AND P0, PT, R30, 0x100, PT ;  /* 0x000001001e00780c */ /* 0x000fe20003f06070 */
[----:B------:R-:W-:Y:S01]  /*0930*/  @UP0 ULDC UR10, c[0x0][0xc58] ;  /* 0x00031600000a0ab9 */ /* 0x000fe20000000800 */
[----:B0-----:R-:W-:-:S02]  /*0940*/  UIMAD.WIDE.U32 UR4, UR6, UR4, URZ ;  /* 0x00000004060472a5 */ /* 0x001fc4000f8e003f */
[----:B------:R-:W-:Y:S02]  /*0950*/  UMOV UR38, UR6 ;  /* 0x0000000600267c82 */ /* 0x000fe40008000000 */
[----:B------:R-:W-:-:S04]  /*0960*/  @UP0 USHF.R.U32.HI UR38, URZ, UR10, UR5 ;  /* 0x0000000a3f260299 */ /* 0x000fc80008011605 */
[----:B------:R-:W-:-:S03]  /*0970*/  UIADD3 UR4, -UR38, URZ, URZ ;  /* 0x0000003f26047290 */ /* 0x000fc6000fffe13f */
[----:B------:R-:W-:Y:S06]  /*0980*/  @P0 BAR.ARV 0xf, 0x100 ;  /* 0x03c4000000000b1d */ /* 0x000fec0000002000 */
[----:B-1----:R-:W-:Y:S01]  /*0990*/  ISETP.LE.AND P0, PT, RZ, UR8, PT ;  /* 0x00000008ff007c0c */ /* 0x002fe2000bf03270 */
[----:B------:R-:W-:-:S12]  /*09a0*/  UIMAD UR7, UR7, UR4, UR6 ;  /* 0x00000004070772a4 */ /* 0x000fd8000f8e0206 */
[----:B------:R-:W-:Y:S05]  /*09b0*/  @!P0 BRA `(.L_x_3212) ;  /* 0x000000c800bc8947 */ /* 0x000fea0003800000 */
[----:B------:R-:W-:Y:S01]  /*09c0*/  ULDC.64 UR4, c[0x0][0x418] ;  /* 0x0001060000047ab9 */ /* 0x000fe20000000a00 */
[----:B------:R-:W-:Y:S01]  /*09d0*/  ULDC UR43, c[0x0][0x424] ;  /* 0x00010900002b7ab9 */ /* 0x000fe20000000800 */
[----:B------:R-:W-:Y:S01]  /*09e0*/  UISETP.NE.U32.AND UP0, UPT, UR4, URZ, UPT ;  /* 0x0000003f0400728c */ /* 0x000fe2000bf05070 */
[----:B------:R-:W0:Y:S01]  /*09f0*/  S2UR UR42, SR_CgaCtaId ;  /* 0x00000000002a79c3 */ /* 0x000e220000008800 */
[----:B------:R-:W-:Y:S01]  /*0a00*/  UISETP.NE.AND UP1, UPT, UR9, 0x1, UPT ;  /* 0x000000010900788c */ /* 0x000fe2000bf25270 */
[----:B------:R-:W-:Y:S01]  /*0a10*/  VIADD R16, R30, 0xffffff80 ;  /* 0xffffff801e107836 */ /* 0x000fe20000000000 */
[----:B------:R-:W-:Y:S01]  /*0a20*/  UISETP.NE.AND.EX UP0, UPT, UR5, URZ, UPT, UP0 ;  /* 0x0000003f0500728c */ /* 0x000fe2000bf05300 */
[----:B------:R-:W-:Y:S01]  /*0a30*/  ULDC UR4, c[0x0][0x2f0] ;  /* 0x0000bc0000047ab9 */ /* 0x000fe20000000800 */
[----:B------:R-:W-:Y:S02]  /*0a40*/  USHF.R.U32.HI UR11, URZ, 0x10, UR7 ;  /* 0x000000103f0b7899 */ /* 0x000fe40008011607 */
[----:B------:R-:W-:Y:S01]  /*0a50*/  PLOP3.LUT P0, PT, PT, PT, UP1, 0x80, 0x0 ;  /* 0x000000000000781c */ /* 0x000fe20003f0f018 */
[----:B------:R-:W-:-:S02]  /*0a60*/  USEL UR43, UR43, 0x1, UP0 ;  /* 0x000000012b2b7887 */ /* 0x000fc40008000000 */
[----:B------:R-:W-:Y:S02]  /*0a70*/  UISETP.NE.AND UP0, UPT, UR11, URZ, UPT ;  /* 0x0000003f0b00728c */ /* 0x000fe4000bf05270 */
[----:B------:R-:W-:Y:S02]  /*0a80*/  UIMAD UR43, UR43, UR4, URZ ;  /* 0x000000042b2b72a4 */ /* 0x000fe4000f8e023f */
[----:B------:R-:W-:Y:S02]  /*0a90*/  ULOP3.LUT UR7, UR7, 0xffff, URZ, 0xc0, !UPT ;  /* 0x0000ffff07077892 */ /* 0x000fe4000f8ec03f */
[----:B------:R-:W-:-:S04]  /*0aa0*/  UIADD3 UR4, UR43, 0x3f, URZ ;  /* 0x0000003f2b047890 */ /* 0x000fc8000fffe03f */
[----:B------:R-:W-:Y:S01]  /*0ab0*/  USHF.R.S32.HI UR5, URZ, 0x1f, UR4 ;  /* 0x0000001f3f057899 */ /* 0x000fe20008011404 */
[----:B------:R-:W-:-:S03]  /*0ac0*/  @!UP0 ULDC UR11, c[0x0][0x9f0] ;  /* 0x00027c00000b8ab9 */ /* 0x000fc60000000800 */
[----:B------:R-:W-:-:S04]  /*0ad0*/  ULEA.HI UR5, UR5, UR4, URZ, 0x6 ;  /* 0x0000000405057291 */ /* 0x000fc8000f8f303f */
[----:B------:R-:W-:Y:S01]  /*0ae0*/  USHF.R.S32.HI UR6, URZ, 0x6, UR5 ;  /* 0x000000063f067899 */ /* 0x000fe20008011405 */
[----:B0-----:R-:W-:Y:S11]  /*0af0*/  @!P0 BRA `(.L_x_3213) ;  /* 0x0000001c00e48947 */ /* 0x001ff60003800000 */
[----:B------:R-:W-:Y:S01]  /*0b00*/  UISETP.GE.AND UP0, UPT, UR43, 0x1, UPT ;  /* 0x000000012b00788c */ /* 0x000fe2000bf06270 */
[----:B------:R-:W-:Y:S02]  /*0b10*/  PLOP3.LUT P0, PT, PT, PT, PT, 0x80, 0x0 ;  /* 0x000000000000781c */ /* 0x000fe40003f0f070 */
[----:B------:R-:W-:Y:S02]  /*0b20*/  CS2R R4, SRZ ;  /* 0x0000000000047805 */ /* 0x000fe4000001ff00 */
[----:B------:R-:W-:Y:S02]  /*0b30*/  CS2R R150, SRZ ;  /* 0x0000000000967805 */ /* 0x000fe4000001ff00 */
[----:B------:R-:W-:Y:S02]  /*0b40*/  CS2R R148, SRZ ;  /* 0x0000000000947805 */ /* 0x000fe4000001ff00 */
[----:B------:R-:W-:Y:S02]  /*0b50*/  CS2R R146, SRZ ;  /* 0x0000000000927805 */ /* 0x000fe4000001ff00 */
[----:B------:R-:W-:-:S02]  /*0b60*/  PLOP3.LUT P1, PT, PT, PT, UP0, 0x80, 0x0 ;  /* 0x000000000000781c */ /* 0x000fc40003f2f008 */
        /* <DEDUP_REMOVED lines=54> */
[----:B------:R-:W-:Y:S01]  /*0ed0*/  IMAD.MOV.U32 R37, RZ, RZ, RZ ;  /* 0x000000ffff257224 */ /* 0x000fe200078e00ff */
[----:B------:R-:W-:Y:S01]  /*0ee0*/  MOV R3, RZ ;  /* 0x000000ff00037202 */ /* 0x000fe20000000f00 */
[----:B------:R-:W-:Y:S06]  /*0ef0*/  @!P1 BRA `(.L_x_3214) ;  /* 0x0000000000709947 */ /* 0x000fec0003800000 */
[----:B------:R-:W-:Y:S01]  /*0f00*/  IMAD.U32 R6, RZ, RZ, UR11 ;  /* 0x0000000bff067e24 */ /* 0x000fe2000f8e00ff */
[----:B------:R-:W-:-:S04]  /*0f10*/  UIADD3 UR4, UR6, -0x1, UR11 ;  /* 0xffffffff06047890 */ /* 0x000fc8000fffe00b */
[-C--:B------:R-:W-:Y:S02]  /*0f20*/  IABS R7, R6.reuse ;  /* 0x0000000600077213 */ /* 0x080fe40000000000 */
[----:B------:R-:W-:Y:S01]  /*0f30*/  IMAD.U32 R8, RZ, RZ, UR4 ;  /* 0x00000004ff087e24 */ /* 0x000fe2000f8e00ff */
[----:B------:R-:W-:Y:S01]  /*0f40*/  IABS R6, R6 ;  /* 0x0000000600067213 */ /* 0x000fe20000000000 */
[----:B------:R-:W0:Y:S01]  /*0f50*/  I2F.RP R0, R7 ;  /* 0x0000000700007306 */ /* 0x000e220000209400 */
[----:B------:R-:W-:-:S03]  /*0f60*/  ULOP3.LUT UR4, UR4, UR11, URZ, 0x3c, !UPT ;  /* 0x0000000b04047292 */ /* 0x000fc6000f8e3c3f */
[----:B------:R-:W-:-:S03]  /*0f70*/  IMAD.MOV R6, RZ, RZ, -R6 ;  /* 0x000000ffff067224 */ /* 0x000fc600078e0a06 */
[----:B------:R-:W-:Y:S01]  /*0f80*/  ISETP.LE.AND P3, PT, RZ, UR4, PT ;  /* 0x00000004ff007c0c */ /* 0x000fe2000bf63270 */
[----:B0-----:R-:W0:Y:S02]  /*0f90*/  MUFU.RCP R0, R0 ;  /* 0x0000000000007308 */ /* 0x001e240000001000 */
[----:B0-----:R-:W-:Y:S01]  /*0fa0*/  VIADD R2, R0, 0xffffffe ;  /* 0x0ffffffe00027836 */ /* 0x001fe20000000000 */
[----:B------:R-:W-:-:S05]  /*0fb0*/  IABS R0, R8 ;  /* 0x0000000800007213 */ /* 0x000fca0000000000 */
[----:B------:R0:W1:Y:S02]  /*0fc0*/  F2I.FTZ.U32.TRUNC.NTZ R3, R2 ;  /* 0x0000000200037305 */ /* 0x000064000021f000 */
[----:B0-----:R-:W-:Y:S02]  /*0fd0*/  MOV R2, RZ ;  /* 0x000000ff00027202 */ /* 0x001fe40000000f00 */
[----:B-1----:R-:W-:-:S05]  /*0fe0*/  IADD3 R10, RZ, -R3, RZ ;  /* 0x80000003ff0a7210 */ /* 0x002fca0007ffe0ff */
        /* <DEDUP_REMOVED lines=8> */
[----:B------:R-:W-:Y:S02]  /*1070*/  ISETP.NE.AND P2, PT, RZ, UR11, PT ;  /* 0x0000000bff007c0c */ /* 0x000fe4000bf45270 */
[----:B------:R-:W-:-:S13]  /*1080*/  ISETP.GE.U32.AND P1, PT, R0, R7, PT ;  /* 0x000000070000720c */ /* 0x000fda0003f26070 */
[----:B------:R-:W-:-:S04]  /*1090*/  @P1 VIADD R3, R3, 0x1 ;  /* 0x0000000103031836 */ /* 0x000fc80000000000 */
[----:B------:R-:W-:Y:S01]  /*10a0*/  @!P3 IMAD.MOV R3, RZ, RZ, -R3 ;  /* 0x000000ffff03b224 */ /* 0x000fe200078e0a03 */
[----:B------:R-:W-:-:S07]  /*10b0*/  @!P2 LOP3.LUT R3, RZ, UR11, RZ, 0x33, !PT ;  /* 0x0000000bff03ac12 */ /* 0x000fce000f8e33ff */
.L_x_3214:
[----:B------:R-:W-:Y:S01]  /*10c0*/  IMAD R0, R3, UR7, RZ ;  /* 0x0000000703007c24 */ /* 0x000fe2000f8e02ff */
[----:B------:R-:W-:Y:S02]  /*10d0*/  MOV R36, RZ ;  /* 0x000000ff00247202 */ /* 0x000fe40000000f00 */
[----:B------:R-:W-:Y:S02]  /*10e0*/  CS2R R34, SRZ ;  /* 0x0000000000227805 */ /* 0x000fe4000001ff00 */
[----:B------:R-:W-:Y:S02]  /*10f0*/  CS2R R32, SRZ ;  /* 0x0000000000207805 */ /* 0x000fe4000001ff00 */
[----:B------:R-:W-:Y:S02]  /*1100*/  CS2R R30, SRZ ;  /* 0x00000000001e7805 */ /* 0x000fe4000001ff00 */
[----:B------:R-:W-:Y:S02]  /*1110*/  VIADDMNMX R3, R0, R3, UR6, PT ;  /* 0x0000000600037e46 */ /* 0x000fe4000b800103 */
[----:B------:R-:W-:-:S02]  /*1120*/  CS2R R28, SRZ ;  /* 0x00000000001c7805 */ /* 0x000fc4000001ff00 */
[----:B------:R-:W-:Y:S02]  /*1130*/  CS2R R26, SRZ ;  /* 0x00000000001a7805 */ /* 0x000fe4000001ff00 */
[----:B------:R-:W-:Y:S02]  /*1140*/  CS2R R24, SRZ ;  /* 0x0000000000187805 */ /* 0x000fe4000001ff00 */
[----:B------:R-:W-:-:S13]  /*1150*/  ISETP.GT.AND P1, PT, R3, R0, PT ;  /* 0x000000000300720c */ /* 0x000fda0003f24270 */
[----:B------:R-:W-:Y:S05]  /*1160*/  @!P1 BRA `(.L_x_3215) ;  /* 0x00000064001c9947 */ /* 0x000fea0003800000 */
[----:B------:R-:W-:Y:S01]  /*1170*/  SHF.R.S32.HI R5, RZ, 0x1f, R16 ;  /* 0x0000001fff057819 */ /* 0x000fe20000011410 */
[----:B------:R-:W-:-:S03]  /*1180*/  UMOV UR7, 0x400 ;  /* 0x0000040000077882 */ /* 0x000fc60000000000 */
[----:B------:R-:W-:-:S04]  /*1190*/  LEA.HI R5, R5, R16, RZ, 0x7 ;  /* 0x0000001005057211 */ /* 0x000fc800078f38ff */
[----:B------:R-:W-:Y:S02]  /*11a0*/  SHF.R.S32.HI R2, RZ, 0x7, R5 ;  /* 0x00000007ff027819 */ /* 0x000fe40000011405 */
[----:B------:R-:W-:-:S04]  /*11b0*/  LOP3.LUT R5, R5, 0xffffff80, RZ, 0xc0, !PT ;  /* 0xffffff8005057812 */ /* 0x000fc800078ec0ff */
[----:B------:R-:W0:Y:S01]  /*11c0*/  SHFL.IDX PT, R2, R2, RZ, 0x1f ;  /* 0x00001fff02027589 */ /* 0x000e2200000e0000 */
[----:B------:R-:W-:-:S05]  /*11d0*/  IMAD.IADD R5, R16, 0x1, -R5 ;  /* 0x0000000110057824 */ /* 0x000fca00078e0a05 */
[----:B------:R-:W-:-:S04]  /*11e0*/  SHF.R.S32.HI R4, RZ, 0x1f, R5 ;  /* 0x0000001fff047819 */ /* 0x000fc80000011405 */
[CC--:B------:R-:W-:Y:S02]  /*11f0*/  LEA.HI R6, R4.reuse, R5.reuse, RZ, 0x2 ;  /* 0x0000000504067211 */ /* 0x0c0fe400078f10ff */
[----:B------:R-:W-:Y:S02]  /*1200*/  LEA.HI R4, R4, R5, RZ, 0x5 ;  /* 0x0000000504047211 */ /* 0x000fe400078f28ff */
[----:B------:R-:W-:Y:S02]  /*1210*/  SHF.R.S32.HI R7, RZ, 0x1f, R6 ;  /* 0x0000001fff077819 */ /* 0x000fe40000011406 */
[----:B------:R-:W-:Y:S02]  /*1220*/  SHF.R.S32.HI R4, RZ, 0x5, R4 ;  /* 0x00000005ff047819 */ /* 0x000fe40000011404 */
[----:B0-----:R-:W-:Y:S02]  /*1230*/  R2UR UR4, R2 ;  /* 0x00000000020472ca */ /* 0x001fe400000e0000 */
[----:B------:R-:W-:-:S04]  /*1240*/  SHF.R.S32.HI R2, RZ, 0x2, R6 ;  /* 0x00000002ff027819 */ /* 0x000fc80000011406 */
[----:B------:R-:W-:-:S04]  /*1250*/  LEA.HI R7, R7, R2, RZ, 0x3 ;  /* 0x0000000207077211 */ /* 0x000fc800078f18ff */
[----:B------:R-:W-:-:S03]  /*1260*/  LOP3.LUT R7, R7, 0xfffffff8, RZ, 0xc0, !PT ;  /* 0xfffffff807077812 */ /* 0x000fc600078ec0ff */
[----:B------:R-:W-:Y:S02]  /*1270*/  ULEA.HI UR5, UR4, UR4, URZ, 0x1 ;  /* 0x0000000404057291 */ /* 0x000fe4000f8f083f */
[----:B------:R-:W-:Y:S02]  /*1280*/  IMAD.IADD R7, R2, 0x1, -R7 ;  /* 0x0000000102077824 */ /* 0x000fe400078e0a07 */
[----:B------:R-:W-:Y:S02]  /*1290*/  ULOP3.LUT UR6, UR5, 0x1fffe, URZ, 0xc0, !UPT ;  /* 0x0001fffe05067892 */ /* 0x000fe4000f8ec03f */
[----:B------:R-:W-:Y:S01]  /*12a0*/  ULEA UR5, UR42, UR7, 0x18 ;  /* 0x000000072a057291 */ /* 0x000fe2000f8ec03f */
[----:B------:R-:W-:Y:S01]  /*12b0*/  LEA R4, R4, R7, 0x4 ;  /* 0x0000000704047211 */ /* 0x000fe200078e20ff */
[----:B------:R-:W-:Y:S02]  /*12c0*/  UIADD3 UR6, UR4, -UR6, URZ ;  /* 0x8000000604067290 */ /* 0x000fe4000fffe03f */
[----:B------:R-:W-:-:S02]  /*12d0*/  ULOP3.LUT UR4, UR39, 0x1, URZ, 0xfc, !UPT ;  /* 0x0000000127047892 */ /* 0x000fc4000f8efc3f */
[----:B------:R-:W-:Y:S02]  /*12e0*/  ULEA UR6, UR6, UR5, 0xf ;  /* 0x0000000506067291 */ /* 0x000fe4000f8e783f */
[----:B------:R-:W-:Y:S02]  /*12f0*/  UISETP.NE.AND UP0, UPT, UR4, 0x3, UPT ;  /* 0x000000030400788c */ /* 0x000fe4000bf05270 */
[----:B------:R-:W-:-:S04]  /*1300*/  UIADD3 UR6, UR6, 0x400, URZ ;  /* 0x0000040006067890 */ /* 0x000fc8000fffe03f */
[----:B------:R-:W-:Y:S01]  /*1310*/  PLOP3.LUT P0, PT, PT, PT, UP0, 0x80, 0x0 ;  /* 0x000000000000781c */ /* 0x000fe20003f0f008 */
[----:B------:R-:W-:-:S04]  /*1320*/  USHF.R.U32.HI UR6, URZ, 0x4, UR6 ;  /* 0x000000043f067899 */ /* 0x000fc80008011606 */
[----:B------:R-:W-:-:S04]  /*1330*/  ULOP3.LUT UR6, UR6, 0x3fff, URZ, 0xc0, !UPT ;  /* 0x00003fff06067892 */ /* 0x000fc8000f8ec03f */
[----:B------:R-:W-:-:S04]  /*1340*/  ULOP3.LUT UR6, UR6, 0x2000000, URZ, 0xfc, !UPT ;  /* 0x0200000006067892 */ /* 0x000fc8000f8efc3f */
[----:B------:R-:W-:Y:S08]  /*1350*/  @!P0 BRA `(.L_x_3216) ;  /* 0x0000000000048947 */ /* 0x000ff00003800000 */
[----:B------:R-:W-:Y:S01]  /*1360*/  BPT.TRAP 0x1 ;  /* 0x000000040000795c */ /* 0x000fe20000300000 */
.L_x_3216:
[----:B------:R-:W-:-:S04]  /*1370*/  SHF.L.U32 R2, RZ, 0x1f, RZ ;  /* 0x0000001fff027819 */ /* 0x000fc800000006ff */
[----:B------:R-:W0:Y:S02]  /*1380*/  SYNCS.PHASECHK.TRANS64.TRYWAIT P1, [UR5+0x28c50], R2 ;  /* 0x028c5002ff0075a7 */ /* 0x000e240008020145 */
[----:B0-----:R-:W-:Y:S05]  /*1390*/  @!P1 BRA `(.L_x_3217) ;  /* 0x000000c0004c9947 */ /* 0x001fea0003800000 */
.L_x_3301:
[----:B------:R-:W-:Y:S01]  /*13a0*/  BAR.SYNC.DEFER_BLOCKING 0xe, 0x100 ;  /* 0x0384000000007b1d */ /* 0x000fe20000010000 */
[----:B------:R-:W-:Y:S02]  /*13b0*/  UIADD3 UR4, UR5, 0x26800, URZ ;  /* 0x0002680005047890 */ /* 0x000fe4000fffe03f */
[----:B------:R-:W-:Y:S02]  /*13c0*/  UIADD3 UR14, UR6, 0x80, URZ ;  /* 0x00000080060e7890 */ /* 0x000fe4000fffe03f */
[----:B------:R-:W-:Y:S01]  /*13d0*/  USHF.R.U32.HI UR4, URZ, 0x4, UR4 ;  /* 0x000000043f047899 */ /* 0x000fe20008011604 */
[----:B------:R-:W-:Y:S01]  /*13e0*/  UMOV UR9, 0x40000040 ;  /* 0x4000004000097882 */ /* 0x000fe20000000000 */
[----:B------:R-:W-:Y:S02]  /*13f0*/  UMOV UR10, UR6 ;  /* 0x00000006000a7c82 */ /* 0x000fe40008000000 */
[----:B------:R-:W-:Y:S01]  /*1400*/  ULOP3.LUT UR4, UR4, 0x3fff, URZ, 0xc0, !UPT ;  /* 0x00003fff04047892 */ /* 0x000fe2000f8ec03f */
[----:B------:R-:W-:Y:S01]  /*1410*/  UMOV UR11, 0x40000040 ;  /* 0x40000040000b7882 */ /* 0x000fe20000000000 */
[----:B------:R-:W-:-:S02]  /*1420*/  UMOV UR13, 0x40000040 ;  /* 0x40000040000d7882 */ /* 0x000fc40000000000 */
[----:B------:R-:W-:Y:S01]  /*1430*/  ULOP3.LUT UR4, UR4, 0x10000, URZ, 0xfc, !UPT ;  /* 0x0001000004047892 */ /* 0x000fe2000f8efc3f */
[----:B------:R-:W-:Y:S01]  /*1440*/  UMOV UR15, 0x40000040 ;  /* 0x40000040000f7882 */ /* 0x000fe20000000000 */
[----:B------:R-:W-:Y:S02]  /*1450*/  UIADD3 UR18, UR6, 0x100, URZ ;  /* 0x0000010006127890 */ /* 0x000fe4000fffe03f */
[----:B------:R-:W-:-:S03]  /*1460*/  UIADD3 UR12, UR4, 0x2, URZ ;  /* 0x00000002040c7890 */ /* 0x000fc6000fffe03f */
[----:B------:R-:W-:Y:S01]  /*1470*/  UMOV UR8, UR4 ;  /* 0x0000000400087c82 */ /* 0x000fe20008000000 */
[----:B------:R-:W-:Y:S01]  /*1480*/  UIADD3 UR16, UR4, 0x4, URZ ;  /* 0x0000000404107890 */ /* 0x000fe2000fffe03f */
[----:B------:R-:W-:Y:S01]  /*1490*/  UMOV UR17, 0x40000040 ;  /* 0x4000004000117882 */ /* 0x000fe20000000000 */
[----:B------:R-:W-:Y:S01]  /*14a0*/  WARPGROUP.ARRIVE ;  /* 0x00000000000079c5 */ /* 0x000fe20000000000 */
[----:B------:R-:W-:Y:S01]  /*14b0*/  UMOV UR19, 0x40000040 ;  /* 0x4000004000137882 */ /* 0x000fe20000000000 */
[----:B------:R-:W-:Y:S02]  /*14c0*/  UIADD3 UR20, UR4, 0x6, URZ ;  /* 0x0000000604147890 */ /* 0x000fe4000fffe03f */
[----:B------:R-:W-:Y:S02]  /*14d0*/  UIADD3 UR22, UR6, 0x180, URZ ;  /* 0x0000018006167890 */ /* 0x000fe4000fffe03f */
[----:B------:R-:W-:Y:S01]  /*14e0*/  HGMMA.64x256x16.F32 R24, gdesc[UR8].tnspB, RZ, !UPT, gsb0 ;  /* 0x43e00000081879f0 */ /* 0x000fe2000c0008ff */
[----:B------:R-:W-:Y:S01]  /*14f0*/  UMOV UR21, 0x40000040 ;  /* 0x4000004000157882 */ /* 0x000fe20000000000 */
[----:B------:R-:W-:Y:S01]  /*1500*/  UMOV UR23, 0x40000040 ;  /* 0x4000004000177882 */ /* 0x000fe20000000000 */
[----:B------:R-:W-:-:S02]  /*1510*/  WARPGROUP.DEPBAR.LE gsb0, 0x0 ;  /* 0x00008000000079c5 */ /* 0x000fc40000010000 */
[----:B------:R-:W-:-:S15]  /*1520*/  WARPGROUP.ARRIVE ;  /* 0x00000000000079c5 */ /* 0x000fde0000000000 */
[----:B------:R-:W-:-:S08]  /*1530*/  NOP ;  /* 0x0000000000007918 */ /* 0x000fd00000000000 */
[----:B------:R-:W-:Y:S03]  /*1540*/  HGMMA.64x256x16.F32 R24, gdesc[UR12].tnspB, R24, gsb0 ;  /* 0x43e000000c1879f0 */ /* 0x000fe60008000818 */
[----:B------:R-:W-:Y:S02]  /*1550*/  WARPGROUP.DEPBAR.LE gsb0, 0x0 ;  /* 0x00008000000079c5 */ /* 0x000fe40000010000 */
        /* <DEDUP_REMOVED lines=8> */
[----:B------:R-:W-:Y:S06]  /*15e0*/  BAR.ARV 0xf, 0x100 ;  /* 0x03c4000000007b1d */ /* 0x000fec0000002000 */
[----:B------:R-:W-:Y:S05]  /*15f0*/  @!P0 BRA `(.L_x_3218) ;  /* 0x0000000000048947 */ /* 0x000fea0003800000 */
[----:B------:R-:W-:Y:S01]  /*1600*/  BPT.TRAP 0x1 ;  /* 0x000000040000795c */ /* 0x000fe20000300000 */
.L_x_3218:
[----:B------:R-:W-:Y:S01]  /*1610*/  VIADD R3, R3, 0xfffffffe ;  /* 0xfffffffe03037836 */ /* 0x000fe20000000000 */
[----:B------:R-:W-:-:S04]  /*1620*/  UIADD3 UR4, UR5, 0x28c60, URZ ;  /* 0x00028c6005047890 */ /* 0x000fc8000fffe03f */
[----:B------:R-:W-:Y:S01]  /*1630*/  ISETP.GE.AND P1, PT, R3, R0, PT ;  /* 0x000000000300720c */ /* 0x000fe20003f26270 */
[----:B------:R-:W-:-:S09]  /*1640*/  UPRMT UR4, UR42, 0x654, UR4 ;  /* 0x000006542a047896 */ /* 0x000fd20008000004 */
[----:B------:R-:W-:Y:S01]  /*1650*/  SYNCS.ARRIVE.TRANS64.RED.A1T0 RZ, [UR4], RZ ;  /* 0x000000ffffff79a7 */ /* 0x000fe20008100404 */
[----:B------:R-:W-:Y:S02]  /*1660*/  UMOV UR4, URZ ;  /* 0x0000003f00047c82 */ /* 0x000fe40008000000 */
[----:B------:R-:W-:Y:S05]  /*1670*/  @!P1 BRA `(.L_x_3219) ;  /* 0x0000000800e09947 */ /* 0x000fea0003800000 */
[----:B------:R-:W-:Y:S01]  /*1680*/  IMAD.MOV.U32 R7, RZ, RZ, RZ ;  /* 0x000000ffff077224 */ /* 0x000fe200078e00ff */
[----:B------:R-:W-:-:S06]  /*1690*/  UMOV UR4, URZ ;  /* 0x0000003f00047c82 */ /* 0x000fcc0008000000 */
.L_x_3225:
[----:B------:R-:W-:Y:S01]  /*16a0*/  BAR.SYNC.DEFER_BLOCKING 0xe, 0x100 ;  /* 0x0384000000007b1d */ /* 0x000fe20000010000 */
[----:B01----:R-:W-:Y:S01]  /*16b0*/  MOV R5, UR4 ;  /* 0x0000000400057c02 */ /* 0x003fe20008000f00 */
[----:B------:R-:W-:Y:S01]  /*16c0*/  UIADD3 UR4, UR4, 0x1, URZ ;  /* 0x0000000104047890 */ /* 0x000fe2000fffe03f */
[C---:B------:R-:W-:Y:S01]  /*16d0*/  ISETP.GT.AND P2, PT, R3.reuse, R0, PT ;  /* 0x000000000300720c */ /* 0x040fe20003f44270 */
[----:B------:R-:W-:Y:S02]  /*16e0*/  VIADD R3, R3, 0xffffffff ;  /* 0xffffffff03037836 */ /* 0x000fe40000000000 */
[----:B------:R-:W-:Y:S01]  /*16f0*/  IMAD R2, R5, 0x40, R4 ;  /* 0x0000004005027824 */ /* 0x000fe200078e0204 */
[----:B------:R-:W-:-:S04]  /*1700*/  UISETP.NE.AND UP0, UPT, UR4, 0x2, UPT ;  /* 0x000000020400788c */ /* 0x000fc8000bf05270 */
[----:B------:R-:W-:Y:S01]  /*1710*/  LEA R2, R2, UR5, 0x2 ;  /* 0x0000000502027c11 */ /* 0x000fe2000f8e10ff */
[----:B------:R-:W-:Y:S02]  /*1720*/  USEL UR7, URZ, 0x1, UP0 ;  /* 0x000000013f077887 */ /* 0x000fe40008000000 */
[----:B------:R-:W-:-:S04]  /*1730*/  USEL UR4, UR4, URZ, UP0 ;  /* 0x0000003f04047287 */ /* 0x000fc80008000000 */
[----:B------:R-:W-:Y:S01]  /*1740*/  LOP3.LUT R7, R7, UR7, RZ, 0x3c, !PT ;  /* 0x0000000707077c12 */ /* 0x000fe2000f8e3cff */
[----:B------:R-:W0:Y:S04]  /*1750*/  LDS R5, [R2+0x28800] ;  /* 0x0288000002057984 */ /* 0x000e280000000800 */
[----:B------:R-:W1:Y:S01]  /*1760*/  LDS R6, [R2+0x28820] ;  /* 0x0288200002067984 */ /* 0x000e620000000800 */
        /* <DEDUP_REMOVED lines=64> */
[-C--:B-1----:R-:W-:Y:S01]  /*1b70*/  FMUL.FTZ R26, R26, R6.reuse ;  /* 0x000000061a1a7220 */ /* 0x082fe20000410000 */
        /* <DEDUP_REMOVED lines=65> */
.L_x_3220:
[----:B------:R-:W-:Y:S01]  /*1f90*/  ULEA UR7, UR4, UR5, 0x3 ;  /* 0x0000000504077291 */ /* 0x000fe2000f8e183f */
[----:B------:R-:W-:-:S08]  /*1fa0*/  SHF.L.U32 R2, R7, 0x1f, RZ ;  /* 0x0000001f07027819 */ /* 0x000fd000000006ff */
[----:B------:R0:W1:Y:S01]  /*1fb0*/  SYNCS.PHASECHK.TRANS64.TRYWAIT P1, [UR7+0x28c50], R2 ;  /* 0x028c5002ff0075a7 */ /* 0x0000620008020147 */
[----:B------:R-:W-:Y:S05]  /*1fc0*/  @!P0 BRA `(.L_x_3221) ;  /* 0x0000000000048947 */ /* 0x000fea0003800000 */
[----:B------:R-:W-:Y:S01]  /*1fd0*/  BPT.TRAP 0x1 ;  /* 0x000000040000795c */ /* 0x000fe20000300000 */
.L_x_3221:
[----:B-1----:R-:W-:Y:S05]  /*1fe0*/  @P1 BRA `(.L_x_3222) ;  /* 0x0000000000081947 */ /* 0x002fea0003800000 */
[----:B------:R-:W1:Y:S02]  /*1ff0*/  SYNCS.PHASECHK.TRANS64.TRYWAIT P1, [UR7+0x28c50], R2 ;  /* 0x028c5002ff0075a7 */ /* 0x000e640008020147 */
[----:B-1----:R-:W-:Y:S05]  /*2000*/  @!P1 BRA `(.L_x_3223) ;  /* 0x000000b400489947 */ /* 0x002fea0003800000 */
.L_x_3222:
[----:B------:R-:W-:Y:S01]  /*2010*/  ULEA UR10, UR4, UR6, 0xc ;  /* 0x00000006040a7291 */ /* 0x000fe2000f8e603f */
[----:B------:R-:W-:Y:S01]  /*2020*/  WARPGROUP.ARRIVE ;  /* 0x00000000000079c5 */ /* 0x000fe20000000000 */
[----:B------:R-:W-:Y:S01]  /*2030*/  UMOV UR11, 0x40000040 ;  /* 0x40000040000b7882 */ /* 0x000fe20000000000 */
[----:B------:R-:W-:Y:S01]  /*2040*/  UMOV UR15, 0x40000040 ;  /* 0x40000040000f7882 */ /* 0x000fe20000000000 */
[----:B------:R-:W-:Y:S02]  /*2050*/  UIADD3 UR14, UR10, 0x80, URZ ;  /* 0x000000800a0e7890 */ /* 0x000fe4000fffe03f */
[----:B------:R-:W-:Y:S01]  /*2060*/  UIADD3 UR18, UR10, 0x100, URZ ;  /* 0x000001000a127890 */ /* 0x000fe2000fffe03f */
[----:B------:R-:W-:Y:S02]  /*2070*/  UMOV UR19, 0x40000040 ;  /* 0x4000004000137882 */ /* 0x000fe40000000000 */
[----:B------:R-:W-:Y:S01]  /*2080*/  HGMMA.64x256x16.F32 R24, gdesc[UR8].tnspB, R24, gsb0 ;  /* 0x43e00000081879f0 */ /* 0x000fe20008000818 */
[----:B------:R-:W-:Y:S01]  /*2090*/  UIADD3 UR22, UR10, 0x180, URZ ;  /* 0x000001800a167890 */ /* 0x000fe2000fffe03f */
        /* <DEDUP_REMOVED lines=17> */
.L_x_3224:
[----:B------:R-:W-:-:S04]  /*21b0*/  UIADD3 UR7, UR7, 0x28c60, URZ ;  /* 0x00028c6007077890 */ /* 0x000fc8000fffe03f */
[----:B------:R-:W-:-:S09]  /*21c0*/  UPRMT UR7, UR42, 0x654, UR7 ;  /* 0x000006542a077896 */ /* 0x000fd20008000007 */
[----:B------:R-:W-:Y:S01]  /*21d0*/  SYNCS.ARRIVE.TRANS64.RED.A1T0 RZ, [UR7], RZ ;  /* 0x000000ffffff79a7 */ /* 0x000fe20008100407 */
[----:B------:R-:W-:Y:S05]  /*21e0*/  @P2 BRA `(.L_x_3225) ;  /* 0xfffffff4002c2947 */ /* 0x000fea000383ffff */
[----:B------:R-:W-:-:S12]  /*21f0*/  USHF.L.U32 UR4, UR4, 0x6, URZ ;  /* 0x0000000604047899 */ /* 0x000fd8000800063f */
.L_x_3219:
[----:B------:R-:W-:Y:S01]  /*2200*/  BAR.SYNC.DEFER_BLOCKING 0xe, 0x100 ;  /* 0x0384000000007b1d */ /* 0x000fe20000010000 */
[----:B------:R-:W-:Y:S02]  /*2210*/  IADD3 R4, R4, UR4, RZ ;  /* 0x0000000404047c10 */ /* 0x000fe4000fffe0ff */
[----:B------:R-:W-:Y:S02]  /*2220*/  PLOP3.LUT P0, PT, PT, PT, PT, 0x8, 0x0 ;  /* 0x000000000000781c */ /* 0x000fe40003f0e170 */
[----:B------:R-:W-:-:S05]  /*2230*/  LEA R4, R4, UR5, 0x2 ;  /* 0x0000000504047c11 */ /* 0x000fca000f8e10ff */
[----:B01----:R-:W0:Y:S04]  /*2240*/  LDS R2, [R4+0x28800] ;  /* 0x0288000004027984 */ /* 0x003e280000000800 */
[----:B------:R1:W2:Y:S02]  /*2250*/  LDS R0, [R4+0x28820] ;  /* 0x0288200004007984 */ /* 0x0002a40000000800 */
[----:B-1----:R-:W-:Y:S01]  /*2260*/  CS2R R4, SRZ ;  /* 0x0000000000047805 */ /* 0x002fe2000001ff00 */
        /* <DEDUP_REMOVED lines=64> */
[-C--:B--2---:R-:W-:Y:S01]  /*2670*/  FMUL.FTZ R26, R26, R0.reuse ;  /* 0x000000001a1a7220 */ /* 0x084fe20000410000 */
        /* <DEDUP_REMOVED lines=63> */
[----:B------:R-:W-:Y:S06]  /*2a70*/  BAR.ARV 0xf, 0x100 ;  /* 0x03c4000000007b1d */ /* 0x000fec0000002000 */
[----:B------:R-:W-:Y:S05]  /*2a80*/  BRA `(.L_x_3215) ;  /* 0x0000004800d47947 */ /* 0x000fea0003800000 */
.L_x_3213:
[----:B------:R-:W-:Y:S01]  /*2a90*/  UISETP.GE.AND UP0, UPT, UR43, 0x1, UPT ;  /* 0x000000012b00788c */ /* 0x000fe2000bf06270 */
[----:B------:R-:W-:-:S05]  /*2aa0*/  UMOV UR4, URZ ;  /* 0x0000003f00047c82 */ /* 0x000fca0008000000 */
[----:B------:R-:W-:-:S13]  /*2ab0*/  PLOP3.LUT P0, PT, PT, PT, UP0, 0x80, 0x0 ;  /* 0x000000000000781c */ /* 0x000fda0003f0f008 */
[----:B------:R-:W-:Y:S05]  /*2ac0*/  @!P0 BRA `(.L_x_3226) ;  /* 0x0000000000848947 */ /* 0x000fea0003800000 */
[----:B------:R-:W-:Y:S01]  /*2ad0*/  IMAD.U32 R3, RZ, RZ, UR11 ;  /* 0x0000000bff037e24 */ /* 0x000fe2000f8e00ff */
[----:B------:R-:W-:Y:S01]  /*2ae0*/  UIADD3 UR8, UR6, -0x1, UR11 ;  /* 0xffffffff06087890 */ /* 0x000fe2000fffe00b */
[----:B------:R-:W-:-:S03]  /*2af0*/  UMOV UR4, URZ ;  /* 0x0000003f00047c82 */ /* 0x000fc60008000000 */
[-C--:B------:R-:W-:Y:S02]  /*2b00*/  IABS R0, R3.reuse ;  /* 0x0000000300007213 */ /* 0x080fe40000000000 */
[----:B------:R-:W-:Y:S01]  /*2b10*/  MOV R4, UR8 ;  /* 0x0000000800047c02 */ /* 0x000fe20008000f00 */
[----:B------:R-:W-:Y:S01]  /*2b20*/  ULOP3.LUT UR8, UR8, UR11, URZ, 0x3c, !UPT ;  /* 0x0000000b08087292 */ /* 0x000fe2000f8e3c3f */
[----:B------:R-:W-:Y:S02]  /*2b30*/  R2UR UR12, R0 ;  /* 0x00000000000c72ca */ /* 0x000fe400000e0000 */
[----:B------:R-:W-:Y:S02]  /*2b40*/  IABS R4, R4 ;  /* 0x0000000400047213 */ /* 0x000fe40000000000 */
[----:B------:R-:W-:-:S03]  /*2b50*/  IABS R5, R3 ;  /* 0x0000000300057213 */ /* 0x000fc60000000000 */
        /* <DEDUP_REMOVED lines=24> */
.L_x_3226:
[----:B------:R-:W-:Y:S02]  /*2ce0*/  UIMAD UR40, UR7, UR4, URZ ;  /* 0x00000004072872a4 */ /* 0x000fe4000f8e023f */
[----:B------:R-:W-:Y:S01]  /*2cf0*/  IMAD.U32 R3, RZ, RZ, UR4 ;  /* 0x00000004ff037e24 */ /* 0x000fe2000f8e00ff */
[----:B------:R-:W-:Y:S02]  /*2d00*/  MOV R0, UR6 ;  /* 0x0000000600007c02 */ /* 0x000fe40008000f00 */
[----:B------:R-:W-:Y:S02]  /*2d10*/  CS2R R4, SRZ ;  /* 0x0000000000047805 */ /* 0x000fe4000001ff00 */
[----:B------:R-:W-:Y:S02]  /*2d20*/  PLOP3.LUT P0, PT, PT, PT, PT, 0x80, 0x0 ;  /* 0x000000000000781c */ /* 0x000fe40003f0f070 */
[----:B------:R-:W-:Y:S02]  /*2d30*/  CS2R R150, SRZ ;  /* 0x0000000000967805 */ /* 0x000fe4000001ff00 */
[----:B------:R-:W-:-:S02]  /*2d40*/  VIADDMNMX R0, R3, UR40, R0, PT ;  /* 0x0000002803007c46 */ /* 0x000fc4000b800100 */
[----:B------:R-:W-:Y:S02]  /*2d50*/  CS2R R148, SRZ ;  /* 0x0000000000947805 */ /* 0x000fe4000001ff00 */
[----:B------:R-:W-:Y:S02]  /*2d60*/  CS2R R146, SRZ ;  /* 0x0000000000927805 */ /* 0x000fe4000001ff00 */
[----:B------:R-:W-:Y:S02]  /*2d70*/  CS2R R144, SRZ ;  /* 0x0000000000907805 */ /* 0x000fe4000001ff00 */
[----:B------:R-:W-:Y:S02]  /*2d80*/  R2UR UR44, R0 ;  /* 0x00000000002c72ca */ /* 0x000fe400000e0000 */
        /* <DEDUP_REMOVED lines=12> */
[----:B------:R-:W-:Y:S01]  /*2e50*/  UISETP.GT.AND UP0, UPT, UR44, UR40, UPT ;  /* 0x000000282c00728c */ /* 0x000fe2000bf04270 */
[----:B------:R-:W-:Y:S02]  /*2e60*/  CS2R R118, SRZ ;  /* 0x0000000000767805 */ /* 0x000fe4000001ff00 */
[----:B------:R-:W-:-:S02]  /*2e70*/  CS2R R116, SRZ ;  /* 0x0000000000747805 */ /* 0x000fc4000001ff00 */
[----:B------:R-:W-:Y:S02]  /*2e80*/  CS2R R114, SRZ ;  /* 0x0000000000727805 */ /* 0x000fe4000001ff00 */
[----:B------:R-:W-:Y:S02]  /*2e90*/  CS2R R112, SRZ ;  /* 0x0000000000707805 */ /* 0x000fe4000001ff00 */
[----:B------:R-:W-:Y:S02]  /*2ea0*/  CS2R R110, SRZ ;  /* 0x00000000006e7805 */ /* 0x000fe4000001ff00 */
[----:B------:R-:W-:Y:S02]  /*2eb0*/  PLOP3.LUT P1, PT, PT, PT, UP0, 0x80, 0x0 ;  /* 0x000000000000781c */ /* 0x000fe40003f2f008 */
        /* <DEDUP_REMOVED lines=45> */
[----:B------:R-:W-:Y:S02]  /*3190*/  UMOV UR41, 0x400 ;  /* 0x0000040000297882 */ /* 0x000fe40000000000 */
[----:B------:R-:W-:Y:S01]  /*31a0*/  ULEA UR41, UR42, UR41, 0x18 ;  /* 0x000000292a297291 */ /* 0x000fe2000f8ec03f */
[----:B------:R-:W-:-:S04]  /*31b0*/  LEA.HI R18, R17, R16, RZ, 0x7 ;  /* 0x0000001011127211 */ /* 0x000fc800078f38ff */
[----:B------:R-:W-:-:S05]  /*31c0*/  SHF.R.S32.HI R19, RZ, 0x7, R18 ;  /* 0x00000007ff137819 */ /* 0x000fca0000011412 */
[----:B------:R-:W0:Y:S02]  /*31d0*/  SHFL.IDX PT, R0, R19, RZ, 0x1f ;  /* 0x00001fff13007589 */ /* 0x000e2400000e0000 */
[----:B0-----:R-:W-:-:S13]  /*31e0*/  R2UR UR4, R0 ;  /* 0x00000000000472ca */ /* 0x001fda00000e0000 */
[----:B------:R-:W-:-:S04]  /*31f0*/  ULEA.HI UR5, UR4, UR4, URZ, 0x1 ;  /* 0x0000000404057291 */ /* 0x000fc8000f8f083f */
[----:B------:R-:W-:-:S04]  /*3200*/  ULOP3.LUT UR5, UR5, 0x1fffe, URZ, 0xc0, !UPT ;  /* 0x0001fffe05057892 */ /* 0x000fc8000f8ec03f */
[----:B------:R-:W-:Y:S02]  /*3210*/  UIADD3 UR5, UR4, -UR5, URZ ;  /* 0x8000000504057290 */ /* 0x000fe4000fffe03f */
[----:B------:R-:W-:Y:S02]  /*3220*/  UIADD3 UR4, UR41, 0x26800, URZ ;  /* 0x0002680029047890 */ /* 0x000fe4000fffe03f */
[----:B------:R-:W-:Y:S02]  /*3230*/  ULEA UR5, UR5, UR41, 0xf ;  /* 0x0000002905057291 */ /* 0x000fe4000f8e783f */
[----:B------:R-:W-:Y:S02]  /*3240*/  ULOP3.LUT UP0, URZ, UR4, 0x3ff, URZ, 0xc0, !UPT ;  /* 0x000003ff043f7892 */ /* 0x000fe4000f80c03f */
[----:B------:R-:W-:-:S04]  /*3250*/  UIADD3 UR5, UR5, 0x400, URZ ;  /* 0x0000040005057890 */ /* 0x000fc8000fffe03f */
[----:B------:R-:W-:Y:S01]  /*3260*/  PLOP3.LUT P0, PT, PT, PT, UP0, 0x80, 0x0 ;  /* 0x000000000000781c */ /* 0x000fe20003f0f008 */
[----:B------:R-:W-:-:S04]  /*3270*/  USHF.R.U32.HI UR5, URZ, 0x4, UR5 ;  /* 0x000000043f057899 */ /* 0x000fc80008011605 */
[----:B------:R-:W-:-:S08]  /*3280*/  ULOP3.LUT UR45, UR5, 0x3fff, URZ, 0xc0, !UPT ;  /* 0x00003fff052d7892 */ /* 0x000fd0000f8ec03f */
[----:B------:R-:W-:Y:S05]  /*3290*/  @!P0 BRA `(.L_x_3227) ;  /* 0x0000000000408947 */ /* 0x000fea0003800000 */
[----:B------:R-:W-:Y:S01]  /*32a0*/  MOV R0, 0x0 ;  /* 0x0000000000007802 */ /* 0x000fe20000000f00 */
[----:B------:R-:W-:Y:S01]  /*32b0*/  ULDC.64 UR4, c[0x4][0xf0] ;  /* 0x01003c0000047ab9 */ /* 0x000fe20000000a00 */
[----:B------:R-:W-:Y:S01]  /*32c0*/  ULDC.64 UR6, c[0x4][0x58] ;  /* 0x0100160000067ab9 */ /* 0x000fe20000000a00 */
[----:B------:R-:W-:Y:S01]  /*32d0*/  IMAD.U32 R4, RZ, RZ, UR4 ;  /* 0x00000004ff047e24 */ /* 0x000fe2000f8e00ff */
[----:B------:R0:W1:Y:S01]  /*32e0*/  LDC.64 R2, c[0x4][R0] ;  /* 0x0100000000027b82 */ /* 0x0000620000000a00 */
[----:B------:R-:W-:Y:S01]  /*32f0*/  MOV R5, UR5 ;  /* 0x0000000500057c02 */ /* 0x000fe20008000f00 */
[----:B------:R-:W-:Y:S01]  /*3300*/  ULDC.64 UR4, c[0x4][0xf8] ;  /* 0x01003e0000047ab9 */ /* 0x000fe20000000a00 */
[----:B------:R-:W-:Y:S01]  /*3310*/  MOV R10, UR6 ;  /* 0x00000006000a7c02 */ /* 0x000fe20008000f00 */
[----:B------:R-:W-:Y:S01]  /*3320*/  IMAD.U32 R6, RZ, RZ, UR4 ;  /* 0x00000004ff067e24 */ /* 0x000fe2000f8e00ff */
[----:B------:R-:W-:Y:S01]  /*3330*/  MOV R12, 0x1 ;  /* 0x00000001000c7802 */ /* 0x000fe20000000f00 */
[----:B------:R-:W-:-:S02]  /*3340*/  IMAD.U32 R7, RZ, RZ, UR5 ;  /* 0x00000005ff077e24 */ /* 0x000fc4000f8e00ff */
[----:B------:R-:W-:Y:S02]  /*3350*/  IMAD.U32 R11, RZ, RZ, UR7 ;  /* 0x00000007ff0b7e24 */ /* 0x000fe4000f8e00ff */
[----:B------:R-:W-:Y:S02]  /*3360*/  IMAD.MOV.U32 R8, RZ, RZ, 0x70 ;  /* 0x00000070ff087424 */ /* 0x000fe400078e00ff */
[----:B0-----:R-:W-:-:S07]  /*3370*/  IMAD.MOV.U32 R13, RZ, RZ, RZ ;  /* 0x000000ffff0d7224 */ /* 0x001fce00078e00ff */
[----:B------:R-:W-:-:S07]  /*3380*/  LEPC R20, `(.L_x_3227) ;  /* 0x000000001014794e */ /* 0x000fce0000000000 */
[----:B-1----:R-:W-:Y:S05]  /*3390*/  CALL.ABS.NOINC R2 ;  /* 0x0000000002007343 */ /* 0x002fea0003c00000 */
.L_x_3227:
[----:B------:R-:W-:Y:S02]  /*33a0*/  SHF.L.U32 R11, RZ, 0x1f, RZ ;  /* 0x0000001fff0b7819 */ /* 0x000fe400000006ff */
[----:B------:R-:W-:Y:S02]  /*33b0*/  LOP3.LUT R3, R18, 0xffffff80, RZ, 0xc0, !PT ;  /* 0xffffff8012037812 */ /* 0x000fe400078ec0ff */
[----:B------:R-:W0:Y:S01]  /*33c0*/  SYNCS.PHASECHK.TRANS64.TRYWAIT P0, [UR41+0x28c00], R11 ;  /* 0x028c000bff0075a7 */ /* 0x000e220008000169 */
[----:B------:R-:W-:Y:S02]  /*33d0*/  LEA.HI R0, R19, R19, RZ, 0x1 ;  /* 0x0000001313007211 */ /* 0x000fe400078f08ff */
[----:B------:R-:W-:Y:S02]  /*33e0*/  IMAD.IADD R5, R16, 0x1, -R3 ;  /* 0x0000000110057824 */ /* 0x000fe400078e0a03 */
[----:B------:R-:W-:-:S03]  /*33f0*/  LOP3.LUT R2, R0, 0xfffffe, RZ, 0xc0, !PT ;  /* 0x00fffffe00027812 */ /* 0x000fc600078ec0ff */
[----:B------:R-:W-:-:S04]  /*3400*/  SHF.R.S32.HI R4, RZ, 0x1f, R5 ;  /* 0x0000001fff047819 */ /* 0x000fc80000011405 */
[----:B------:R-:W-:-:S04]  /*3410*/  LEA.HI R3, R4, R5, RZ, 0x2 ;  /* 0x0000000504037211 */ /* 0x000fc800078f10ff */
[--C-:B------:R-:W-:Y:S02]  /*3420*/  SHF.R.S32.HI R6, RZ, 0x2, R3.reuse ;  /* 0x00000002ff067819 */ /* 0x100fe40000011403 */
[----:B------:R-:W-:Y:S01]  /*3430*/  SHF.R.S32.HI R7, RZ, 0x1f, R3 ;  /* 0x0000001fff077819 */ /* 0x000fe20000011403 */
[----:B0-----:R-:W-:Y:S06]  /*3440*/  @!P0 BRA `(.L_x_3228) ;  /* 0x000000a000508947 */ /* 0x001fec0003800000 */
.L_x_3302:
[----:B------:R-:W-:Y:S01]  /*3450*/  ULOP3.LUT UR4, UR39, 0x1, URZ, 0xfc, !UPT ;  /* 0x0000000127047892 */ /* 0x000fe2000f8efc3f */
[----:B0-----:R-:W-:Y:S02]  /*3460*/  LOP3.LUT R0, R3, 0x7ffffffc, RZ, 0xc0, !PT ;  /* 0x7ffffffc03007812 */ /* 0x001fe400078ec0ff */
[----:B------:R-:W-:Y:S02]  /*3470*/  IADD3 R3, -R2, R19, RZ ;  /* 0x0000001302037210 */ /* 0x000fe40007ffe1ff */
[----:B------:R-:W-:Y:S01]  /*3480*/  LEA.HI R7, R7, R6, RZ, 0x3 ;  /* 0x0000000607077211 */ /* 0x000fe200078f18ff */
[----:B------:R-:W-:Y:S01]  /*3490*/  IMAD.U32 R2, RZ, RZ, UR4 ;  /* 0x00000004ff027e24 */ /* 0x000fe2000f8e00ff */
[----:B------:R-:W-:Y:S01]  /*34a0*/  LEA.HI R4, R4, R5, RZ, 0x5 ;  /* 0x0000000504047211 */ /* 0x000fe200078f28ff */
[----:B------:R-:W-:Y:S01]  /*34b0*/  IMAD.IADD R0, R5, 0x1, -R0 ;  /* 0x0000000105007824 */ /* 0x000fe200078e0a00 */
[----:B------:R-:W-:Y:S02]  /*34c0*/  LOP3.LUT R7, R7, 0xfffffff8, RZ, 0xc0, !PT ;  /* 0xfffffff807077812 */ /* 0x000fe400078ec0ff */
[----:B------:R-:W-:Y:S01]  /*34d0*/  ISETP.NE.AND P0, PT, R2, 0x3, PT ;  /* 0x000000030200780c */ /* 0x000fe20003f05270 */
[----:B------:R-:W-:Y:S01]  /*34e0*/  IMAD.SHL.U32 R0, R0, 0x2, RZ ;  /* 0x0000000200007824 */ /* 0x000fe200078e00ff */
[----:B------:R-:W-:-:S02]  /*34f0*/  IADD3 R7, R6, -R7, RZ ;  /* 0x8000000706077210 */ /* 0x000fc40007ffe0ff */
[----:B------:R-:W-:Y:S01]  /*3500*/  SHF.R.S32.HI R4, RZ, 0x5, R4 ;  /* 0x00000005ff047819 */ /* 0x000fe20000011404 */
[----:B------:R-:W-:-:S03]  /*3510*/  IMAD R3, R3, 0x100, R0 ;  /* 0x0000010003037824 */ /* 0x000fc600078e0200 */
[----:B------:R-:W-:-:S05]  /*3520*/  LEA R4, R4, R7, 0x4 ;  /* 0x0000000704047211 */ /* 0x000fca00078e20ff */
[----:B------:R-:W-:Y:S05]  /*3530*/  @!P0 BRA `(.L_x_3229) ;  /* 0x0000000000048947 */ /* 0x000fea0003800000 */
[----:B------:R-:W-:Y:S01]  /*3540*/  BPT.TRAP 0x1 ;  /* 0x000000040000795c */ /* 0x000fe20000300000 */
.L_x_3229:
[----:B------:R0:W1:Y:S01]  /*3550*/  SYNCS.PHASECHK.TRANS64.TRYWAIT P1, [UR41+0x28c30], R11 ;  /* 0x028c300bff0075a7 */ /* 0x0000620008020169 */
[----:B------:R-:W-:Y:S05]  /*3560*/  @!P0 BRA `(.L_x_3230) ;  /* 0x0000000000048947 */ /* 0x000fea0003800000 */
[----:B------:R-:W-:Y:S01]  /*3570*/  BPT.TRAP 0x1 ;  /* 0x000000040000795c */ /* 0x000fe20000300000 */
.L_x_3230:
[----:B-1----:R-:W-:Y:S05]  /*3580*/  @P1 BRA `(.L_x_3231) ;  /* 0x0000000000081947 */ /* 0x002fea0003800000 */
[----:B------:R-:W1:Y:S02]  /*3590*/  SYNCS.PHASECHK.TRANS64.TRYWAIT P1, [UR41+0x28c30], R11 ;  /* 0x028c300bff0075a7 */ /* 0x000e640008020169 */
[----:B-1----:R-:W-:Y:S05]  /*35a0*/  @!P1 BRA `(.L_x_3232) ;  /* 0x000000a000109947 */ /* 0x002fea0003800000 */
.L_x_3231:
[----:B------:R-:W-:Y:S05]  /*35b0*/  WARPSYNC.ALL ;  /* 0x0000000000007948 */ /* 0x000fea0003800000 */
[----:B------:R-:W-:Y:S01]  /*35c0*/  UIADD3 UR4, UR41, 0x20400, URZ ;  /* 0x0002040029047890 */ /* 0x000fe2000fffe03f */
[----:B------:R-:W-:Y:S01]  /*35d0*/  WARPGROUP.ARRIVE ;  /* 0x00000000000079c5 */ /* 0x000fe20000000000 */
[----:B------:R-:W-:Y:S02]  /*35e0*/  UIADD3 UR5, UR41, 0x22400, URZ ;  /* 0x0002240029057890 */ /* 0x000fe4000fffe03f */
[----:B------:R-:W-:Y:S02]  /*35f0*/  USHF.R.U32.HI UR4, URZ, 0x4, UR4 ;  /* 0x000000043f047899 */ /* 0x000fe40008011604 */
[----:B------:R-:W-:-:S02]  /*3600*/  USHF.R.U32.HI UR5, URZ, 0x4, UR5 ;  /* 0x000000043f057899 */ /* 0x000fc40008011605 */
[----:B------:R-:W-:Y:S02]  /*3610*/  ULOP3.LUT UR4, UR4, 0x3fff, URZ, 0xc0, !UPT ;  /* 0x00003fff04047892 */ /* 0x000fe4000f8ec03f */
[----:B------:R-:W-:Y:S02]  /*3620*/  ULOP3.LUT UR5, UR5, 0x3fff, URZ, 0xc0, !UPT ;  /* 0x00003fff05057892 */ /* 0x000fe4000f8ec03f */
[----:B------:R-:W-:Y:S02]  /*3630*/  ULOP3.LUT UR8, UR4, 0x10000, URZ, 0xfc, !UPT ;  /* 0x0001000004087892 */ /* 0x000fe4000f8efc3f */
[----:B------:R-:W-:Y:S01]  /*3640*/  ULOP3.LUT UR6, UR5, 0x10000, URZ, 0xfc, !UPT ;  /* 0x0001000005067892 */ /* 0x000fe2000f8efc3f */
[----:B------:R-:W-:Y:S01]  /*3650*/  UMOV UR9, 0x40000040 ;  /* 0x4000004000097882 */ /* 0x000fe20000000000 */
[----:B------:R-:W-:Y:S01]  /*3660*/  UMOV UR7, 0x40000040 ;  /* 0x4000004000077882 */ /* 0x000fe20000000000 */
[----:B------:R-:W-:Y:S02]  /*3670*/  UMOV UR5, UR9 ;  /* 0x0000000900057c82 */ /* 0x000fe40008000000 */
[----:B------:R-:W-:Y:S01]  /*3680*/  UMOV UR4, UR8 ;  /* 0x0000000800047c82 */ /* 0x000fe20008000000 */
[----:B------:R-:W-:-:S02]  /*3690*/  UIADD3 UR12, UR8, 0x2, URZ ;  /* 0x00000002080c7890 */ /* 0x000fc4000fffe03f */
[----:B------:R-:W-:Y:S02]  /*36a0*/  UIADD3 UR14, UR6, 0x2, URZ ;  /* 0x00000002060e7890 */ /* 0x000fe4000fffe03f */
[----:B------:R-:W-:Y:S01]  /*36b0*/  HGMMA.64x64x16.F32 R24, gdesc[UR4], RZ, !UPT, gsb0 ;  /* 0x00e00000041879f0 */ /* 0x000fe2000c0008ff */
        /* <DEDUP_REMOVED lines=12> */
[----:B------:R-:W-:Y:S03]  /*3780*/  HGMMA.64x64x16.F32 R24, gdesc[UR12], R24, gsb0 ;  /* 0x00e000000c1879f0 */ /* 0x000fe60008000818 */
[----:B------:R-:W-:Y:S02]  /*3790*/  WARPGROUP.DEPBAR.LE gsb0, 0x0 ;  /* 0x00008000000079c5 */ /* 0x000fe40000010000 */
[----:B------:R-:W-:-:S06]  /*37a0*/  WARPGROUP.ARRIVE ;  /* 0x00000000000079c5 */ /* 0x000fcc0000000000 */
[----:B------:R-:W-:Y:S03]  /*37b0*/  HGMMA.64x64x16.F32 R24, gdesc[UR16], R24, gsb0 ;  /* 0x00e00000101879f0 */ /* 0x000fe60008000818 */
[----:B------:R-:W-:Y:S02]  /*37c0*/  WARPGROUP.DEPBAR.LE gsb0, 0x0 ;  /* 0x00008000000079c5 */ /* 0x000fe40000010000 */
[----:B------:R-:W-:-:S06]  /*37d0*/  WARPGROUP.ARRIVE ;  /* 0x00000000000079c5 */ /* 0x000fcc0000000000 */
[----:B------:R-:W-:Y:S03]  /*37e0*/  HGMMA.64x64x16.F32 R24, gdesc[UR20], R24, gsb0 ;  /* 0x00e00000141879f0 */ /* 0x000fe60008000818 */
[----:B------:R-:W-:Y:S02]  /*37f0*/  WARPGROUP.DEPBAR.LE gsb0, 0x0 ;  /* 0x00008000000079c5 */ /* 0x000fe40000010000 */
[----:B------:R-:W-:Y:S05]  /*3800*/  @!P0 BRA `(.L_x_3233) ;  /* 0x0000000000048947 */ /* 0x000fea0003800000 */
[----:B------:R-:W-:Y:S01]  /*3810*/  BPT.TRAP 0x1 ;  /* 0x000000040000795c */ /* 0x000fe20000300000 */
.L_x_3233:
[----:B------:R-:W-:Y:S01]  /*3820*/  ULDC UR4, c[0x0][0x9d8] ;  /* 0x0002760000047ab9 */ /* 0x000fe20000000800 */
[----:B------:R-:W-:Y:S01]  /*3830*/  UIMAD UR43, UR44, -0x40, UR43 ;  /* 0xffffffc02c2b78a4 */ /* 0x000fe2000f8e022b */
[----:B------:R-:W-:Y:S01]  /*3840*/  FMUL.FTZ R24, R24, UR4 ;  /* 0x0000000418187c20 */ /* 0x000fe20008410000 */
[----:B------:R-:W-:Y:S01]  /*3850*/  FMUL.FTZ R25, R25, UR4 ;  /* 0x0000000419197c20 */ /* 0x000fe20008410000 */
[----:B------:R-:W-:Y:S01]  /*3860*/  FMUL.FTZ R28, R28, UR4 ;  /* 0x000000041c1c7c20 */ /* 0x000fe20008410000 */
[----:B------:R-:W-:Y:S01]  /*3870*/  FMUL.FTZ R29, R29, UR4 ;  /* 0x000000041d1d7c20 */ /* 0x000fe20008410000 */
[----:B------:R-:W-:Y:S01]  /*3880*/  FMUL.FTZ R32, R32, UR4 ;  /* 0x0000000420207c20 */ /* 0x000fe20008410000 */
[----:B------:R-:W-:Y:S01]  /*3890*/  IMAD.U32 R5, RZ, RZ, UR43 ;  /* 0x0000002bff057e24 */ /* 0x000fe2000f8e00ff */
[----:B------:R-:W2:Y:S01]  /*38a0*/  MUFU.TANH R24, R24 ;  /* 0x0000001800187308 */ /* 0x000ea20000002400 */
[----:B------:R-:W-:Y:S01]  /*38b0*/  FMUL.FTZ R26, R26, UR4 ;  /* 0x000000041a1a7c20 */ /* 0x000fe20008410000 */
[----:B------:R-:W-:Y:S01]  /*38c0*/  FMUL.FTZ R33, R33, UR4 ;  /* 0x0000000421217c20 */ /* 0x000fe20008410000 */
[----:B------:R-:W-:Y:S01]  /*38d0*/  FMUL.FTZ R27, R27, UR4 ;  /* 0x000000041b1b7c20 */ /* 0x000fe20008410000 */
[----:B------:R-:W-:Y:S01]  /*38e0*/  IADD3 R0, -R0, 0x40, R5 ;  /* 0x0000004000007810 */ /* 0x000fe20007ffe105 */
[----:B------:R-:W-:Y:S01]  /*38f0*/  FMUL.FTZ R36, R36, UR4 ;  /* 0x0000000424247c20 */ /* 0x000fe20008410000 */
[----:B------:R-:W-:Y:S01]  /*3900*/  FMUL.FTZ R30, R30, UR4 ;  /* 0x000000041e1e7c20 */ /* 0x000fe20008410000 */
[----:B------:R-:W-:Y:S01]  /*3910*/  FMUL.FTZ R37, R37, UR4 ;  /* 0x0000000425257c20 */ /* 0x000fe20008410000 */
[----:B------:R-:W3:Y:S01]  /*3920*/  MUFU.TANH R25, R25 ;  /* 0x0000001900197308 */ /* 0x000ee20000002400 */
[C---:B------:R-:W-:Y:S01]  /*3930*/  ISETP.GT.AND P5, PT, R0.reuse, RZ, PT ;  /* 0x000000ff0000720c */ /* 0x040fe20003fa4270 */
[----:B------:R-:W-:Y:S01]  /*3940*/  FMUL.FTZ R31, R31, UR4 ;  /* 0x000000041f1f7c20 */ /* 0x000fe20008410000 */
[----:B------:R-:W-:Y:S01]  /*3950*/  ISETP.GT.AND P4, PT, R0, 0x1, PT ;  /* 0x000000010000780c */ /* 0x000fe20003f84270 */
[----:B------:R-:W-:Y:S01]  /*3960*/  FMUL.FTZ R40, R40, UR4 ;  /* 0x0000000428287c20 */ /* 0x000fe20008410000 */
[----:B------:R-:W-:Y:S01]  /*3970*/  ISETP.GT.AND P3, PT, R0, 0x8, PT ;  /* 0x000000080000780c */ /* 0x000fe20003f64270 */
[----:B------:R-:W-:Y:S01]  /*3980*/  FMUL.FTZ R34, R34, UR4 ;  /* 0x0000000422227c20 */ /* 0x000fe20008410000 */
[----:B------:R-:W-:Y:S01]  /*3990*/  ISETP.GT.AND P2, PT, R0, 0x9, PT ;  /* 0x000000090000780c */ /* 0x000fe20003f44270 */
[----:B------:R-:W4:Y:S01]  /*39a0*/  MUFU.TANH R28, R28 ;  /* 0x0000001c001c7308 */ /* 0x000f220000002400 */
[----:B--2---:R-:W-:Y:S01]  /*39b0*/  FSEL R24, R24, -INF , P5 ;  /* 0xff80000018187808 */ /* 0x004fe20002800000 */
[----:B------:R-:W-:Y:S01]  /*39c0*/  FMUL.FTZ R41, R41, UR4 ;  /* 0x0000000429297c20 */ /* 0x000fe20008410000 */
[C---:B------:R-:W-:Y:S01]  /*39d0*/  ISETP.GT.AND P1, PT, R0.reuse, 0x10, PT ;  /* 0x000000100000780c */ /* 0x040fe20003f24270 */
[----:B------:R-:W-:Y:S01]  /*39e0*/  FMUL.FTZ R35, R35, UR4 ;  /* 0x0000000423237c20 */ /* 0x000fe20008410000 */
[----:B------:R-:W-:Y:S01]  /*39f0*/  ISETP.GT.AND P6, PT, R0, 0x11, PT ;  /* 0x000000110000780c */ /* 0x000fe20003fc4270 */
[----:B------:R-:W-:Y:S01]  /*3a00*/  FMUL.FTZ R44, R44, UR4 ;  /* 0x000000042c2c7c20 */ /* 0x000fe20008410000 */
[----:B------:R-:W-:Y:S01]  /*3a10*/  FMUL.FTZ R38, R38, UR4 ;  /* 0x0000000426267c20 */ /* 0x000fe20008410000 */
[----:B------:R-:W2:Y:S01]  /*3a20*/  MUFU.TANH R29, R29 ;  /* 0x0000001d001d7308 */ /* 0x000ea20000002400 */
[----:B---3--:R-:W-:Y:S01]  /*3a30*/  FSEL R25, R25, -INF , P4 ;  /* 0xff80000019197808 */ /* 0x008fe20002000000 */
[----:B------:R-:W-:Y:S01]  /*3a40*/  FMUL.FTZ R45, R45, UR4 ;  /* 0x000000042d2d7c20 */ /* 0x000fe20008410000 */
[----:B------:R-:W-:Y:S01]  /*3a50*/  FMUL.FTZ R39, R39, UR4 ;  /* 0x0000000427277c20 */ /* 0x000fe20008410000 */
[----:B------:R-:W-:Y:S01]  /*3a60*/  FMUL.FTZ R48, R48, UR4 ;  /* 0x0000000430307c20 */ /* 0x000fe20008410000 */
[----:B------:R-:W-:Y:S01]  /*3a70*/  FMNMX.FTZ R5, R24, R25, !PT ;  /* 0x0000001918057209 */ /* 0x000fe20007810000 */
[----:B------:R-:W-:Y:S01]  /*3a80*/  FMUL.FTZ R42, R42, UR4 ;  /* 0x000000042a2a7c20 */ /* 0x000fe20008410000 */
[----:B------:R-:W-:Y:S01]  /*3a90*/  FMUL.FTZ R49, R49, UR4 ;  /* 0x0000000431317c20 */ /* 0x000fe20008410000 */
[----:B------:R-:W3:Y:S01]  /*3aa0*/  MUFU.TANH R32, R32 ;  /* 0x0000002000207308 */ /* 0x000ee20000002400 */
[----:B----4-:R-:W-:Y:S01]  /*3ab0*/  FSEL R28, R28, -INF , P3 ;  /* 0xff8000001c1c7808 */ /* 0x010fe20001800000 */
[----:B------:R-:W-:Y:S01]  /*3ac0*/  FMUL.FTZ R43, R43, UR4 ;  /* 0x000000042b2b7c20 */ /* 0x000fe20008410000 */
[----:B------:R-:W-:Y:S01]  /*3ad0*/  FMUL.FTZ R52, R52, UR4 ;  /* 0x0000000434347c20 */ /* 0x000fe20008410000 */
[----:B------:R-:W-:Y:S01]  /*3ae0*/  FMUL.FTZ R53, R53, UR4 ;  /* 0x0000000435357c20 */ /* 0x000fe20008410000 */
[----:B-1----:R-:W-:Y:S01]  /*3af0*/  FMNMX.FTZ R2, R28, R5, !PT ;  /* 0x000000051c027209 */ /* 0x002fe20007810000 */
        /* <DEDUP_REMOVED lines=9> */
[----:B------:R-:W-:Y:S01]  /*3b90*/  ULDC UR7, c[0x0][0x988] ;  /* 0x0002620000077ab9 */ /* 0x000fe20000000800 */
[----:B------:R-:W2:Y:S01]  /*3ba0*/  MUFU.TANH R33, R33 ;  /* 0x0000002100217308 */ /* 0x000ea20000002400 */
[----:B---3--:R-:W-:Y:S01]  /*3bb0*/  FSEL R32, R32, -INF , P1 ;  /* 0xff80000020207808 */ /* 0x008fe20000800000 */
[----:B------:R-:W-:Y:S01]  /*3bc0*/  UIADD3 UR4, UR41, 0x28c40, URZ ;  /* 0x00028c4029047890 */ /* 0x000fe2000fffe03f */
[----:B------:R-:W-:-:S02]  /*3bd0*/  IMAD.MOV.U32 R19, RZ, RZ, 0x20 ;  /* 0x00000020ff137424 */ /* 0x000fc400078e00ff */
[----:B------:R-:W-:Y:S01]  /*3be0*/  FMNMX.FTZ R2, R32, R5, !PT ;  /* 0x0000000520027209 */ /* 0x000fe20007810000 */
[----:B------:R-:W-:Y:S02]  /*3bf0*/  UPRMT UR4, UR42, 0x654, UR4 ;  /* 0x000006542a047896 */ /* 0x000fe40008000004 */
[----:B------:R-:W3:Y:S01]  /*3c00*/  MUFU.TANH R27, R27 ;  /* 0x0000001b001b7308 */ /* 0x000ee20000002400 */
[----:B-1----:R-:W-:Y:S02]  /*3c10*/  FSEL R26, R26, -INF , P5 ;  /* 0xff8000001a1a7808 */ /* 0x002fe40002800000 */
[----:B------:R-:W-:-:S04]  /*3c20*/  ISETP.GT.AND P5, PT, R0, 0x18, PT ;  /* 0x000000180000780c */ /* 0x000fc80003fa4270 */
[----:B------:R-:W-:Y:S01]  /*3c30*/  SYNCS.ARRIVE.TRANS64.RED.A1T0 RZ, [UR4], RZ ;  /* 0x000000ffffff79a7 */ /* 0x000fe20008100404 */
[----:B------:R-:W1:Y:S01]  /*3c40*/  MUFU.TANH R36, R36 ;  /* 0x0000002400247308 */ /* 0x000e620000002400 */
[----:B--2---:R-:W-:-:S04]  /*3c50*/  FSEL R33, R33, -INF , P6 ;  /* 0xff80000021217808 */ /* 0x004fc80003000000 */
[----:B------:R-:W-:-:S03]  /*3c60*/  FMNMX.FTZ R5, R33, R2, !PT ;  /* 0x0000000221057209 */ /* 0x000fc60007810000 */
[----:B------:R-:W2:Y:S01]  /*3c70*/  MUFU.TANH R30, R30 ;  /* 0x0000001e001e7308 */ /* 0x000ea20000002400 */
[----:B---3--:R-:W-:Y:S02]  /*3c80*/  FSEL R27, R27, -INF , P4 ;  /* 0xff8000001b1b7808 */ /* 0x008fe40002000000 */
[----:B------:R-:W-:-:S05]  /*3c90*/  ISETP.GT.AND P4, PT, R0, 0x19, PT ;  /* 0x000000190000780c */ /* 0x000fca0003f84270 */
[----:B------:R-:W3:Y:S01]  /*3ca0*/  MUFU.TANH R37, R37 ;  /* 0x0000002500257308 */ /* 0x000ee20000002400 */
[----:B-1----:R-:W-:-:S04]  /*3cb0*/  FSEL R36, R36, -INF , P5 ;  /* 0xff80000024247808 */ /* 0x002fc80002800000 */
[----:B------:R-:W-:-:S03]  /*3cc0*/  FMNMX.FTZ R2, R36, R5, !PT ;  /* 0x0000000524027209 */ /* 0x000fc60007810000 */
[----:B------:R-:W1:Y:S01]  /*3cd0*/  MUFU.TANH R31, R31 ;  /* 0x0000001f001f7308 */ /* 0x000e620000002400 */
[----:B--2---:R-:W-:Y:S02]  /*3ce0*/  FSEL R30, R30, -INF , P3 ;  /* 0xff8000001e1e7808 */ /* 0x004fe40001800000 */
[----:B------:R-:W-:-:S05]  /*3cf0*/  ISETP.GT.AND P3, PT, R0, 0x20, PT ;  /* 0x000000200000780c */ /* 0x000fca0003f64270 */
[----:B------:R-:W2:Y:S01]  /*3d00*/  MUFU.TANH R40, R40 ;  /* 0x0000002800287308 */ /* 0x000ea20000002400 */
[----:B---3--:R-:W-:-:S04]  /*3d10*/  FSEL R37, R37, -INF , P4 ;  /* 0xff80000025257808 */ /* 0x008fc80002000000 */
[----:B------:R-:W-:-:S03]  /*3d20*/  FMNMX.FTZ R5, R37, R2, !PT ;  /* 0x0000000225057209 */ /* 0x000fc60007810000 */
[----:B------:R-:W3:Y:S01]  /*3d30*/  MUFU.TANH R34, R34 ;  /* 0x0000002200227308 */ /* 0x000ee20000002400 */
[----:B-1----:R-:W-:Y:S02]  /*3d40*/  FSEL R31, R31, -INF , P2 ;  /* 0xff8000001f1f7808 */ /* 0x002fe40001000000 */
[----:B------:R-:W-:-:S05]  /*3d50*/  ISETP.GT.AND P2, PT, R0, 0x21, PT ;  /* 0x000000210000780c */ /* 0x000fca0003f44270 */
        /* <DEDUP_REMOVED lines=40> */
[----:B---3--:R-:W-:-:S04]  /*3fe0*/  FSEL R53, R53, -INF , P2 ;  /* 0xff80000035357808 */ /* 0x008fc80001000000 */
[----:B------:R-:W-:-:S03]  /*3ff0*/  FMNMX.FTZ R2, R53, R0, !PT ;  /* 0x0000000035027209 */ /* 0x000fc60007810000 */
[----:B------:R-:W3:Y:S01]  /*4000*/  MUFU.TANH R50, R50 ;  /* 0x0000003200327308 */ /* 0x000ee20000002400 */
[----:B-1----:R-:W-:Y:S01]  /*4010*/  FSEL R46, R46, -INF , P1 ;  /* 0xff8000002e2e7808 */ /* 0x002fe20000800000 */
[----:B------:R-:W1:Y:S06]  /*4020*/  SHFL.BFLY PT, R5, R2, 0x2, 0x1f ;  /* 0x0c401f0002057f89 */ /* 0x000e6c00000e0000 */
[----:B------:R-:W4:Y:S01]  /*4030*/  MUFU.TANH R51, R51 ;  /* 0x0000003300337308 */ /* 0x000f220000002400 */
[----:B--2---:R-:W-:-:S07]  /*4040*/  FSEL R47, R47, -INF , P6 ;  /* 0xff8000002f2f7808 */ /* 0x004fce0003000000 */
[----:B------:R-:W2:Y:S01]  /*4050*/  MUFU.TANH R54, R54 ;  /* 0x0000003600367308 */ /* 0x000ea20000002400 */
[----:B---3--:R-:W-:-:S07]  /*4060*/  FSEL R50, R50, -INF , P5 ;  /* 0xff80000032327808 */ /* 0x008fce0002800000 */
[----:B------:R-:W3:Y:S01]  /*4070*/  MUFU.TANH R55, R55 ;  /* 0x0000003700377308 */ /* 0x000ee20000002400 */
[----:B----4-:R-:W-:Y:S02]  /*4080*/  FSEL R51, R51, -INF , P4 ;  /* 0xff80000033337808 */ /* 0x010fe40002000000 */
[----:B-1----:R-:W-:Y:S02]  /*4090*/  FMNMX.FTZ R6, R2, R5, !PT ;  /* 0x0000000502067209 */ /* 0x002fe40007810000 */
[----:B------:R-:W-:-:S03]  /*40a0*/  FMNMX.FTZ R5, R26, R27, !PT ;  /* 0x0000001b1a057209 */ /* 0x000fc60007810000 */
[----:B------:R-:W1:Y:S01]  /*40b0*/  SHFL.BFLY PT, R7, R6, 0x1, 0x1f ;  /* 0x0c201f0006077f89 */ /* 0x000e6200000e0000 */
[----:B------:R-:W-:Y:S02]  /*40c0*/  FMNMX.FTZ R0, R30, R5, !PT ;  /* 0x000000051e007209 */ /* 0x000fe40007810000 */
[----:B--2---:R-:W-:Y:S02]  /*40d0*/  FSEL R54, R54, -INF , P3 ;  /* 0xff80000036367808 */ /* 0x004fe40001800000 */
[----:B------:R-:W-:-:S04]  /*40e0*/  FMNMX.FTZ R5, R31, R0, !PT ;  /* 0x000000001f057209 */ /* 0x000fc80007810000 */
[----:B------:R-:W-:Y:S02]  /*40f0*/  FMNMX.FTZ R0, R34, R5, !PT ;  /* 0x0000000522007209 */ /* 0x000fe40007810000 */
[----:B---3--:R-:W-:Y:S02]  /*4100*/  FSEL R55, R55, -INF , P2 ;  /* 0xff80000037377808 */ /* 0x008fe40001000000 */
[----:B------:R-:W-:-:S04]  /*4110*/  FMNMX.FTZ R5, R35, R0, !PT ;  /* 0x0000000023057209 */ /* 0x000fc80007810000 */
[----:B------:R-:W-:-:S04]  /*4120*/  FMNMX.FTZ R2, R38, R5, !PT ;  /* 0x0000000526027209 */ /* 0x000fc80007810000 */
[----:B------:R-:W-:Y:S02]  /*4130*/  FMNMX.FTZ R5, R39, R2, !PT ;  /* 0x0000000227057209 */ /* 0x000fe40007810000 */
[----:B-1----:R-:W-:Y:S02]  /*4140*/  FMNMX.FTZ R0, R6, R7, !PT ;  /* 0x0000000706007209 */ /* 0x002fe40007810000 */
[----:B------:R-:W-:Y:S01]  /*4150*/  FMNMX.FTZ R2, R42, R5, !PT ;  /* 0x000000052a027209 */ /* 0x000fe20007810000 */
[----:B------:R-:W-:Y:S01]  /*4160*/  BAR.SYNC.DEFER_BLOCKING 0xf, 0x100 ;  /* 0x03c4000000007b1d */ /* 0x000fe20000010000 */
[C---:B------:R-:W-:Y:S01]  /*4170*/  FSETP.NEU.FTZ.AND P1, PT, R0.reuse, -INF , PT ;  /* 0xff8000000000780b */ /* 0x040fe20003f3d000 */
[----:B------:R-:W-:Y:S01]  /*4180*/  FMUL.FTZ R6, R0, UR7 ;  /* 0x0000000700067c20 */ /* 0x000fe20008410000 */
[----:B------:R-:W-:-:S04]  /*4190*/  FMNMX.FTZ R5, R43, R2, !PT ;  /* 0x000000022b057209 */ /* 0x000fc80007810000 */
[----:B------:R-:W-:Y:S02]  /*41a0*/  FMNMX.FTZ R2, R46, R5, !PT ;  /* 0x000000052e027209 */ /* 0x000fe40007810000 */
[----:B------:R-:W-:Y:S02]  /*41b0*/  FSEL R6, R6, RZ, P1 ;  /* 0x000000ff06067208 */ /* 0x000fe40000800000 */
[----:B------:R-:W-:-:S03]  /*41c0*/  FMNMX.FTZ R5, R47, R2, !PT ;  /* 0x000000022f057209 */ /* 0x000fc60007810000 */
[--C-:B------:R-:W-:Y:S01]  /*41d0*/  FFMA.FTZ R24, R24, UR7, -R6.reuse ;  /* 0x0000000718187c23 */ /* 0x100fe20008010806 */
[----:B------:R-:W-:Y:S01]  /*41e0*/  FMNMX.FTZ R2, R50, R5, !PT ;  /* 0x0000000532027209 */ /* 0x000fe20007810000 */
[--C-:B------:R-:W-:Y:S01]  /*41f0*/  FFMA.FTZ R25, R25, UR7, -R6.reuse ;  /* 0x0000000719197c23 */ /* 0x100fe20008010806 */
[--C-:B------:R-:W-:Y:S01]  /*4200*/  FFMA.FTZ R28, R28, UR7, -R6.reuse ;  /* 0x000000071c1c7c23 */ /* 0x100fe20008010806 */
        /* <DEDUP_REMOVED lines=13> */
[--C-:B------:R-:W-:Y:S01]  /*42e0*/  FFMA.FTZ R49, R49, UR7, -R6.reuse ;  /* 0x0000000731317c23 */ /* 0x100fe20008010806 */
[----:B------:R-:W1:Y:S01]  /*42f0*/  SHFL.BFLY PT, R5, R2, 0x2, 0x1f ;  /* 0x0c401f0002057f89 */ /* 0x000e6200000e0000 */
[--C-:B------:R-:W-:Y:S01]  /*4300*/  FFMA.FTZ R52, R52, UR7, -R6.reuse ;  /* 0x0000000734347c23 */ /* 0x100fe20008010806 */
[----:B------:R-:W-:Y:S01]  /*4310*/  FFMA.FTZ R6, R53, UR7, -R6 ;  /* 0x0000000735067c23 */ /* 0x000fe20008010806 */
[----:B------:R-:W-:Y:S08]  /*4320*/  MUFU.EX2 R24, R24 ;  /* 0x0000001800187308 */ /* 0x000ff00000000800 */
[----:B------:R-:W-:Y:S08]  /*4330*/  MUFU.EX2 R9, R6 ;  /* 0x0000000600097308 */ /* 0x000ff00000000800 */
[----:B------:R-:W2:Y:S01]  /*4340*/  MUFU.EX2 R25, R25 ;  /* 0x0000001900197308 */ /* 0x000ea20000000800 */
[----:B-1----:R-:W-:-:S07]  /*4350*/  FMNMX.FTZ R5, R2, R5, !PT ;  /* 0x0000000502057209 */ /* 0x002fce0007810000 */
[----:B------:R-:W-:Y:S01]  /*4360*/  MUFU.EX2 R28, R28 ;  /* 0x0000001c001c7308 */ /* 0x000fe20000000800 */
[----:B------:R-:W1:Y:S07]  /*4370*/  SHFL.BFLY PT, R2, R5, 0x1, 0x1f ;  /* 0x0c201f0005027f89 */ /* 0x000e6e00000e0000 */
[----:B------:R-:W3:Y:S01]  /*4380*/  MUFU.EX2 R29, R29 ;  /* 0x0000001d001d7308 */ /* 0x000ee20000000800 */
[----:B--2---:R-:W-:-:S07]  /*4390*/  F2FP.F16.F32.PACK_AB R152, R25, R24 ;  /* 0x000000181998723e */ /* 0x004fce00000000ff */
[----:B------:R-:W-:Y:S08]  /*43a0*/  MUFU.EX2 R32, R32 ;  /* 0x0000002000207308 */ /* 0x000ff00000000800 */
[----:B------:R-:W-:Y:S01]  /*43b0*/  MUFU.EX2 R33, R33 ;  /* 0x0000002100217308 */ /* 0x000fe20000000800 */
[----:B---3--:R-:W-:Y:S02]  /*43c0*/  F2FP.F16.F32.PACK_AB R154, R29, R28 ;  /* 0x0000001c1d9a723e */ /* 0x008fe400000000ff */
[----:B-1----:R-:W-:-:S04]  /*43d0*/  FMNMX.FTZ R2, R5, R2, !PT ;  /* 0x0000000205027209 */ /* 0x002fc80007810000 */
[C---:B------:R-:W-:Y:S01]  /*43e0*/  FSETP.NEU.FTZ.AND P1, PT, R2.reuse, -INF , PT ;  /* 0xff8000000200780b */ /* 0x040fe20003f3d000 */
[----:B------:R-:W-:Y:S01]  /*43f0*/  FMUL.FTZ R5, R2, UR7 ;  /* 0x0000000702057c20 */ /* 0x000fe20008410000 */
[----:B------:R-:W-:Y:S04]  /*4400*/  MUFU.EX2 R36, R36 ;  /* 0x0000002400247308 */ /* 0x000fe80000000800 */
[----:B------:R-:W-:Y:S02]  /*4410*/  FSEL R10, R5, RZ, P1 ;  /* 0x000000ff050a7208 */ /* 0x000fe40000800000 */
[-C--:B------:R-:W-:Y:S02]  /*4420*/  LEA.HI R5, R17, R16.reuse, RZ, 0x4 ;  /* 0x0000001011057211 */ /* 0x080fe400078f20ff */
[----:B------:R-:W-:Y:S01]  /*4430*/  MUFU.EX2 R37, R37 ;  /* 0x0000002500257308 */ /* 0x000fe20000000800 */
[--C-:B------:R-:W-:Y:S01]  /*4440*/  FFMA.FTZ R26, R26, UR7, -R10.reuse ;  /* 0x000000071a1a7c23 */ /* 0x100fe2000801080a */
[----:B------:R-:W-:Y:S01]  /*4450*/  LOP3.LUT R7, R5, 0xfffffff0, RZ, 0xc0, !PT ;  /* 0xfffffff005077812 */ /* 0x000fe200078ec0ff */
[--C-:B------:R-:W-:Y:S01]  /*4460*/  FFMA.FTZ R27, R27, UR7, -R10.reuse ;  /* 0x000000071b1b7c23 */ /* 0x100fe2000801080a */
[--C-:B------:R-:W-:Y:S01]  /*4470*/  FFMA.FTZ R30, R30, UR7, -R10.reuse ;  /* 0x000000071e1e7c23 */ /* 0x100fe2000801080a */
[--C-:B------:R-:W-:Y:S01]  /*4480*/  FFMA.FTZ R31, R31, UR7, -R10.reuse ;  /* 0x000000071f1f7c23 */ /* 0x100fe2000801080a */
[--C-:B------:R-:W-:Y:S01]  /*4490*/  FFMA.FTZ R34, R34, UR7, -R10.reuse ;  /* 0x0000000722227c23 */ /* 0x100fe2000801080a */
[----:B------:R-:W-:Y:S01]  /*44a0*/  IMAD.IADD R7, R16, 0x1, -R7 ;  /* 0x0000000110077824 */ /* 0x000fe200078e0a07 */
[----:B------:R-:W-:Y:S01]  /*44b0*/  MUFU.EX2 R26, R26 ;  /* 0x0000001a001a7308 */ /* 0x000fe20000000800 */
[----:B------:R-:W-:Y:S01]  /*44c0*/  LEA.HI R16, R17, R16, RZ, 0x5 ;  /* 0x0000001011107211 */ /* 0x000fe200078f28ff */
[--C-:B------:R-:W-:Y:S01]  /*44d0*/  FFMA.FTZ R35, R35, UR7, -R10.reuse ;  /* 0x0000000723237c23 */ /* 0x100fe2000801080a */
[--C-:B------:R-:W-:Y:S01]  /*44e0*/  FFMA.FTZ R38, R38, UR7, -R10.reuse ;  /* 0x0000000726267c23 */ /* 0x100fe2000801080a */
[----:B------:R-:W-:Y:S01]  /*44f0*/  SHF.R.S32.HI R6, RZ, 0x1f, R7 ;  /* 0x0000001fff067819 */ /* 0x000fe20000011407 */
[--C-:B------:R-:W-:Y:S01]  /*4500*/  FFMA.FTZ R39, R39, UR7, -R10.reuse ;  /* 0x0000000727277c23 */ /* 0x100fe2000801080a */
[----:B------:R-:W-:Y:S01]  /*4510*/  SHF.L.U32 R16, R16, 0x5, RZ ;  /* 0x0000000510107819 */ /* 0x000fe200000006ff */
[--C-:B------:R-:W-:Y:S01]  /*4520*/  FFMA.FTZ R42, R42, UR7, -R10.reuse ;  /* 0x000000072a2a7c23 */ /* 0x100fe2000801080a */
[----:B------:R-:W-:Y:S01]  /*4530*/  LEA.HI R6, R6, R7, RZ, 0x3 ;  /* 0x0000000706067211 */ /* 0x000fe200078f18ff */
[----:B------:R-:W1:Y:S01]  /*4540*/  MUFU.EX2 R27, R27 ;  /* 0x0000001b001b7308 */ /* 0x000e620000000800 */
[----:B------:R-:W-:Y:S01]  /*4550*/  LOP3.LUT R16, R16, 0x7ffffc00, RZ, 0xc0, !PT ;  /* 0x7ffffc0010107812 */ /* 0x000fe200078ec0ff */
[--C-:B------:R-:W-:Y:S01]  /*4560*/  FFMA.FTZ R43, R43, UR7, -R10.reuse ;  /* 0x000000072b2b7c23 */ /* 0x100fe2000801080a */
[----:B------:R-:W-:Y:S01]  /*4570*/  LOP3.LUT R8, R6, 0xfffffff8, RZ, 0xc0, !PT ;  /* 0xfffffff806087812 */ /* 0x000fe200078ec0ff */
[--C-:B------:R-:W-:Y:S01]  /*4580*/  FFMA.FTZ R46, R46, UR7, -R10.reuse ;  /* 0x000000072e2e7c23 */ /* 0x100fe2000801080a */
[--C-:B------:R-:W-:Y:S01]  /*4590*/  FFMA.FTZ R47, R47, UR7, -R10.reuse ;  /* 0x000000072f2f7c23 */ /* 0x100fe2000801080a */
[--C-:B------:R-:W-:Y:S01]  /*45a0*/  FFMA.FTZ R50, R50, UR7, -R10.reuse ;  /* 0x0000000732327c23 */ /* 0x100fe2000801080a */
[----:B------:R-:W-:Y:S01]  /*45b0*/  IADD3 R8, R7, -R8, RZ ;  /* 0x8000000807087210 */ /* 0x000fe20007ffe0ff */
[----:B------:R-:W-:Y:S01]  /*45c0*/  MUFU.EX2 R30, R30 ;  /* 0x0000001e001e7308 */ /* 0x000fe20000000800 */
[----:B------:R-:W-:Y:S01]  /*45d0*/  SHF.R.S32.HI R7, RZ, 0x4, R5 ;  /* 0x00000004ff077819 */ /* 0x000fe20000011405 */
[----:B------:R-:W-:Y:S01]  /*45e0*/  FFMA.FTZ R51, R51, UR7, -R10 ;  /* 0x0000000733337c23 */ /* 0x000fe2000801080a */
[C---:B------:R-:W-:Y:S01]  /*45f0*/  LOP3.LUT P1, RZ, R8.reuse, 0x2, RZ, 0xc0, !PT ;  /* 0x0000000208ff7812 */ /* 0x040fe2000782c0ff */
[C---:B------:R-:W-:Y:S01]  /*4600*/  IMAD.SHL.U32 R5, R8.reuse, 0x40, RZ ;  /* 0x0000004008057824 */ /* 0x040fe200078e00ff */
[----:B------:R-:W-:Y:S01]  /*4610*/  LOP3.LUT P2, RZ, R8, 0x4, RZ, 0xc0, !PT ;  /* 0x0000000408ff7812 */ /* 0x000fe2000784c0ff */
[----:B------:R-:W-:-:S02]  /*4620*/  IMAD.SHL.U32 R12, R7, 0x8, RZ ;  /* 0x00000008070c7824 */ /* 0x000fc400078e00ff */
[--C-:B------:R-:W-:Y:S01]  /*4630*/  FFMA.FTZ R54, R54, UR7, -R10.reuse ;  /* 0x0000000736367c23 */ /* 0x100fe2000801080a */
[----:B------:R-:W-:Y:S01]  /*4640*/  IMAD.SHL.U32 R7, R6, 0x40, RZ ;  /* 0x0000004006077824 */ /* 0x000fe200078e00ff */
[----:B------:R-:W-:Y:S01]  /*4650*/  LOP3.LUT R5, R5, 0x1c0, RZ, 0xc0, !PT ;  /* 0x000001c005057812 */ /* 0x000fe200078ec0ff */
[----:B------:R-:W2:Y:S01]  /*4660*/  MUFU.EX2 R31, R31 ;  /* 0x0000001f001f7308 */ /* 0x000ea20000000800 */
[----:B------:R-:W-:Y:S01]  /*4670*/  FFMA.FTZ R10, R55, UR7, -R10 ;  /* 0x00000007370a7c23 */ /* 0x000fe2000801080a */
[----:B------:R-:W-:Y:S02]  /*4680*/  SEL R19, R19, 0xffffffe0, !P1 ;  /* 0xffffffe013137807 */ /* 0x000fe40004800000 */
[----:B------:R-:W-:Y:S02]  /*4690*/  LOP3.LUT R12, R5, 0x8, R12, 0xf8, !PT ;  /* 0x00000008050c7812 */ /* 0x000fe400078ef80c */
[----:B------:R-:W-:Y:S02]  /*46a0*/  SHF.R.U32.HI R5, RZ, 0x3, R5 ;  /* 0x00000003ff057819 */ /* 0x000fe40000011605 */
[----:B------:R-:W-:Y:S01]  /*46b0*/  MUFU.EX2 R34, R34 ;  /* 0x0000002200227308 */ /* 0x000fe20000000800 */
[----:B------:R-:W-:-:S02]  /*46c0*/  LOP3.LUT R7, R7, 0x7ffffe00, RZ, 0xc0, !PT ;  /* 0x7ffffe0007077812 */ /* 0x000fc400078ec0ff */
[----:B------:R-:W-:Y:S01]  /*46d0*/  LOP3.LUT R12, R12, R5, RZ, 0x3c, !PT ;  /* 0x000000050c0c7212 */ /* 0x000fe200078e3cff */
[----:B------:R-:W-:Y:S01]  /*46e0*/  FADD.FTZ R5, R24, R25 ;  /* 0x0000001918057221 */ /* 0x000fe20000010000 */
[----:B-1----:R-:W-:Y:S02]  /*46f0*/  F2FP.F16.F32.PACK_AB R153, R27, R26 ;  /* 0x0000001a1b99723e */ /* 0x002fe400000000ff */
[----:B------:R-:W-:Y:S01]  /*4700*/  IADD3 R12, R12, R7, R16 ;  /* 0x000000070c0c7210 */ /* 0x000fe20007ffe010 */
[----:B------:R-:W-:Y:S01]  /*4710*/  FADD.FTZ R6, R28, R5 ;  /* 0x000000051c067221 */ /* 0x000fe20000010000 */
[----:B------:R-:W1:Y:S01]  /*4720*/  MUFU.EX2 R35, R35 ;  /* 0x0000002300237308 */ /* 0x000e620000000800 */
[----:B--2---:R-:W-:Y:S02]  /*4730*/  F2FP.F16.F32.PACK_AB R155, R31, R30 ;  /* 0x0000001e1f9b723e */ /* 0x004fe400000000ff */
[----:B------:R-:W-:Y:S01]  /*4740*/  FADD.FTZ R5, R29, R6 ;  /* 0x000000061d057221 */ /* 0x000fe20000010000 */
[----:B------:R-:W-:-:S02]  /*4750*/  F2FP.F16.F32.PACK_AB R156, R33, R32 ;  /* 0x00000020219c723e */ /* 0x000fc400000000ff */
[----:B------:R-:W-:Y:S01]  /*4760*/  F2FP.F16.F32.PACK_AB R158, R37, R36 ;  /* 0x00000024259e723e */ /* 0x000fe200000000ff */
[----:B------:R-:W-:Y:S01]  /*4770*/  FADD.FTZ R6, R32, R5 ;  /* 0x0000000520067221 */ /* 0x000fe20000010000 */
[----:B------:R-:W-:Y:S01]  /*4780*/  FADD.FTZ R5, R26, R27 ;  /* 0x0000001b1a057221 */ /* 0x000fe20000010000 */
[----:B------:R-:W2:Y:S02]  /*4790*/  MUFU.EX2 R38, R38 ;  /* 0x0000002600267308 */ /* 0x000ea40000000800 */
[----:B------:R-:W-:Y:S01]  /*47a0*/  FADD.FTZ R7, R33, R6 ;  /* 0x0000000621077221 */ /* 0x000fe20000010000 */
[----:B------:R-:W-:-:S03]  /*47b0*/  FADD.FTZ R6, R30, R5 ;  /* 0x000000051e067221 */ /* 0x000fc60000010000 */
[----:B------:R-:W-:Y:S01]  /*47c0*/  FADD.FTZ R8, R36, R7 ;  /* 0x0000000724087221 */ /* 0x000fe20000010000 */
[----:B------:R-:W-:Y:S01]  /*47d0*/  FADD.FTZ R5, R31, R6 ;  /* 0x000000061f057221 */ /* 0x000fe20000010000 */
[----:B------:R-:W3:Y:S01]  /*47e0*/  MUFU.EX2 R40, R40 ;  /* 0x0000002800287308 */ /* 0x000ee20000000800 */
[----:B-1----:R-:W-:Y:S01]  /*47f0*/  F2FP.F16.F32.PACK_AB R157, R35, R34 ;  /* 0x00000022239d723e */ /* 0x002fe200000000ff */
[----:B------:R-:W-:Y:S01]  /*4800*/  FADD.FTZ R7, R37, R8 ;  /* 0x0000000825077221 */ /* 0x000fe20000010000 */
[----:B------:R-:W-:-:S04]  /*4810*/  FADD.FTZ R6, R34, R5 ;  /* 0x0000000522067221 */ /* 0x000fc80000010000 */
[----:B------:R-:W-:Y:S01]  /*4820*/  FADD.FTZ R5, R35, R6 ;  /* 0x0000000623057221 */ /* 0x000fe20000010000 */
[----:B------:R-:W1:Y:S03]  /*4830*/  MUFU.EX2 R39, R39 ;  /* 0x0000002700277308 */ /* 0x000e660000000800 */
[----:B--2---:R-:W-:Y:S01]  /*4840*/  FADD.FTZ R6, R38, R5 ;  /* 0x0000000526067221 */ /* 0x004fe20000010000 */
[----:B------:R-:W-:-:S04]  /*4850*/  LEA R5, R12, UR41, 0x1 ;  /* 0x000000290c057c11 */ /* 0x000fc8000f8e08ff */
[----:B------:R-:W2:Y:S01]  /*4860*/  MUFU.EX2 R41, R41 ;  /* 0x0000002900297308 */ /* 0x000ea20000000800 */
[----:B---3--:R-:W-:Y:S01]  /*4870*/  FADD.FTZ R8, R40, R7 ;  /* 0x0000000728087221 */ /* 0x008fe20000010000 */
[----:B------:R-:W-:Y:S01]  /*4880*/  IADD3 R12, R5, 0x26800, RZ ;  /* 0x00026800050c7810 */ /* 0x000fe20007ffe0ff */
[----:B------:R3:W-:Y:S05]  /*4890*/  STSM.16.M88.4 [R5+0x26800], R152 ;  /* 0x0268009805007844 */ /* 0x0007ea0000000200 */
[----:B------:R-:W4:Y:S01]  /*48a0*/  MUFU.EX2 R42, R42 ;  /* 0x0000002a002a7308 */ /* 0x000f220000000800 */
[----:B-1----:R-:W-:Y:S01]  /*48b0*/  FADD.FTZ R7, R39, R6 ;  /* 0x0000000627077221 */ /* 0x002fe20000010000 */
[----:B------:R-:W-:Y:S01]  /*48c0*/  VIADD R6, R5, 0x26840 ;  /* 0x0002684005067836 */ /* 0x000fe20000000000 */
[----:B------:R-:W-:Y:S01]  /*48d0*/  F2FP.F16.F32.PACK_AB R159, R39, R38 ;  /* 0x00000026279f723e */ /* 0x000fe200000000ff */
[----:B------:R-:W-:-:S04]  /*48e0*/  @P2 VIADD R6, R12, 0xffffffc0 ;  /* 0xffffffc00c062836 */ /* 0x000fc80000000000 */
[----:B------:R-:W1:Y:S01]  /*48f0*/  MUFU.EX2 R43, R43 ;  /* 0x0000002b002b7308 */ /* 0x000e620000000800 */
[C---:B--2---:R-:W-:Y:S01]  /*4900*/  FADD.FTZ R15, R41.reuse, R8 ;  /* 0x00000008290f7221 */ /* 0x044fe20000010000 */
[----:B------:R-:W-:-:S06]  /*4910*/  F2FP.F16.F32.PACK_AB R160, R41, R40 ;  /* 0x0000002829a0723e */ /* 0x000fcc00000000ff */
[----:B------:R-:W2:Y:S01]  /*4920*/  MUFU.EX2 R44, R44 ;  /* 0x0000002c002c7308 */ /* 0x000ea20000000800 */
[----:B----4-:R-:W-:Y:S01]  /*4930*/  FADD.FTZ R8, R42, R7 ;  /* 0x000000072a087221 */ /* 0x010fe20000010000 */
[----:B------:R-:W-:-:S05]  /*4940*/  IADD3 R7, R12, R19, RZ ;  /* 0x000000130c077210 */ /* 0x000fca0007ffe0ff */
[----:B------:R3:W-:Y:S01]  /*4950*/  STSM.16.M88.4 [R7], R156 ;  /* 0x0000009c07007844 */ /* 0x0007e20000000200 */
[----:B------:R-:W-:Y:S01]  /*4960*/  MUFU.EX2 R46, R46 ;  /* 0x0000002e002e7308 */ /* 0x000fe20000000800 */
[C---:B-1----:R-:W-:Y:S01]  /*4970*/  FADD.FTZ R17, R43.reuse, R8 ;  /* 0x000000082b117221 */ /* 0x042fe20000010000 */
[----:B------:R-:W-:Y:S01]  /*4980*/  F2FP.F16.F32.PACK_AB R161, R43, R42 ;  /* 0x0000002a2ba1723e */ /* 0x000fe200000000ff */
[----:B------:R-:W-:-:S05]  /*4990*/  IMAD.IADD R8, R19, 0x1, R6 ;  /* 0x0000000113087824 */ /* 0x000fca00078e0206 */
[----:B------:R-:W1:Y:S01]  /*49a0*/  MUFU.EX2 R45, R45 ;  /* 0x0000002d002d7308 */ /* 0x000e620000000800 */
[----:B--2---:R-:W-:-:S07]  /*49b0*/  FADD.FTZ R12, R44, R15 ;  /* 0x0000000f2c0c7221 */ /* 0x004fce0000010000 */
[----:B------:R-:W2:Y:S08]  /*49c0*/  MUFU.EX2 R47, R47 ;  /* 0x0000002f002f7308 */ /* 0x000eb00000000800 */
[----:B------:R-:W-:Y:S01]  /*49d0*/  MUFU.EX2 R48, R48 ;  /* 0x0000003000307308 */ /* 0x000fe20000000800 */
[C---:B-1----:R-:W-:Y:S01]  /*49e0*/  F2FP.F16.F32.PACK_AB R162, R45.reuse, R44 ;  /* 0x0000002c2da2723e */ /* 0x042fe200000000ff */
[----:B------:R-:W-:-:S06]  /*49f0*/  FADD.FTZ R45, R45, R12 ;  /* 0x0000000c2d2d7221 */ /* 0x000fcc0000010000 */
[----:B------:R-:W1:Y:S01]  /*4a00*/  MUFU.EX2 R49, R49 ;  /* 0x0000003100317308 */ /* 0x000e620000000800 */
[----:B--2---:R-:W-:-:S05]  /*4a10*/  F2FP.F16.F32.PACK_AB R163, R47, R46 ;  /* 0x0000002e2fa3723e */ /* 0x004fca00000000ff */
[----:B------:R3:W-:Y:S02]  /*4a20*/  STSM.16.M88.4 [R6], R160 ;  /* 0x000000a006007844 */ /* 0x0007e40000000200 */
[----:B------:R-:W-:Y:S08]  /*4a30*/  MUFU.EX2 R50, R50 ;  /* 0x0000003200327308 */ /* 0x000ff00000000800 */
[----:B------:R-:W2:Y:S01]  /*4a40*/  MUFU.EX2 R51, R51 ;  /* 0x0000003300337308 */ /* 0x000ea20000000800 */
[----:B-1----:R-:W-:Y:S01]  /*4a50*/  F2FP.F16.F32.PACK_AB R164, R49, R48 ;  /* 0x0000003031a4723e */ /* 0x002fe200000000ff */
[----:B------:R-:W-:-:S04]  /*4a60*/  FADD.FTZ R48, R48, R45 ;  /* 0x0000002d30307221 */ /* 0x000fc80000010000 */
[----:B------:R-:W-:Y:S02]  /*4a70*/  FADD.FTZ R49, R49, R48 ;  /* 0x0000003031317221 */ /* 0x000fe40000010000 */
[----:B------:R-:W1:Y:S08]  /*4a80*/  MUFU.EX2 R52, R52 ;  /* 0x0000003400347308 */ /* 0x000e700000000800 */
[----:B------:R-:W-:Y:S01]  /*4a90*/  MUFU.EX2 R54, R54 ;  /* 0x0000003600367308 */ /* 0x000fe20000000800 */
[----:B--2---:R-:W-:-:S07]  /*4aa0*/  F2FP.F16.F32.PACK_AB R165, R51, R50 ;  /* 0x0000003233a5723e */ /* 0x004fce00000000ff */
[----:B------:R2:W4:Y:S01]  /*4ab0*/  MUFU.EX2 R13, R10 ;  /* 0x0000000a000d7308 */ /* 0x0005220000000800 */
[----:B-1----:R-:W-:Y:S01]  /*4ac0*/  F2FP.F16.F32.PACK_AB R166, R9, R52 ;  /* 0x0000003409a6723e */ /* 0x002fe200000000ff */
[----:B--2---:R-:W-:-:S04]  /*4ad0*/  FADD.FTZ R10, R46, R17 ;  /* 0x000000112e0a7221 */ /* 0x004fc80000010000 */
[----:B------:R-:W-:Y:S01]  /*4ae0*/  FADD.FTZ R47, R47, R10 ;  /* 0x0000000a2f2f7221 */ /* 0x000fe20000010000 */
[----:B------:R-:W-:-:S03]  /*4af0*/  FADD.FTZ R10, R52, R49 ;  /* 0x00000031340a7221 */ /* 0x000fc60000010000 */
[----:B------:R-:W-:Y:S01]  /*4b00*/  FADD.FTZ R50, R50, R47 ;  /* 0x0000002f32327221 */ /* 0x000fe20000010000 */
[----:B----4-:R-:W-:Y:S01]  /*4b10*/  F2FP.F16.F32.PACK_AB R167, R13, R54 ;  /* 0x000000360da7723e */ /* 0x010fe200000000ff */
[----:B------:R-:W-:Y:S02]  /*4b20*/  FADD.FTZ R10, R9, R10 ;  /* 0x0000000a090a7221 */ /* 0x000fe40000010000 */
[----:B------:R-:W-:Y:S02]  /*4b30*/  FADD.FTZ R51, R51, R50 ;  /* 0x0000003233337221 */ /* 0x000fe40000010000 */
[----:B------:R3:W-:Y:S02]  /*4b40*/  STSM.16.M88.4 [R8], R164 ;  /* 0x000000a408007844 */ /* 0x0007e40000000200 */
[----:B------:R-:W-:-:S04]  /*4b50*/  FADD.FTZ R54, R54, R51 ;  /* 0x0000003336367221 */ /* 0x000fc80000010000 */
[----:B------:R-:W-:Y:S01]  /*4b60*/  FADD.FTZ R9, R13, R54 ;  /* 0x000000360d097221 */ /* 0x000fe20000010000 */
[----:B------:R-:W-:Y:S06]  /*4b70*/  @!P0 BRA `(.L_x_3234) ;  /* 0x0000000000048947 */ /* 0x000fec0003800000 */
[----:B------:R-:W-:Y:S01]  /*4b80*/  BPT.TRAP 0x1 ;  /* 0x000000040000795c */ /* 0x000fe20000300000 */
.L_x_3234:
[----:B------:R1:W2:Y:S01]  /*4b90*/  SYNCS.PHASECHK.TRANS64.TRYWAIT P1, [UR41+0x28c50], R11 ;  /* 0x028c500bff0075a7 */ /* 0x0002a20008020169 */
[----:B------:R-:W-:Y:S05]  /*4ba0*/  @!P0 BRA `(.L_x_3235) ;  /* 0x0000000000048947 */ /* 0x000fea0003800000 */
[----:B------:R-:W-:Y:S01]  /*4bb0*/  BPT.TRAP 0x1 ;  /* 0x000000040000795c */ /* 0x000fe20000300000 */
.L_x_3235:
[----:B------:R-:W-:Y:S01]  /*4bc0*/  ULOP3.LUT UR24, UR45, 0x2000000, URZ, 0xfc, !UPT ;  /* 0x020000002d187892 */ /* 0x000fe2000f8efc3f */
[----:B--2---:R-:W-:Y:S11]  /*4bd0*/  @P1 BRA `(.L_x_3236) ;  /* 0x0000000000081947 */ /* 0x004ff60003800000 */
[----:B------:R-:W2:Y:S02]  /*4be0*/  SYNCS.PHASECHK.TRANS64.TRYWAIT P1, [UR41+0x28c50], R11 ;  /* 0x028c500bff0075a7 */ /* 0x000ea40008020169 */
[----:B--2---:R-:W-:Y:S05]  /*4bf0*/  @!P1 BRA `(.L_x_3237) ;  /* 0x0000008800949947 */ /* 0x004fea0003800000 */
.L_x_3236:
[----:B------:R-:W-:Y:S01]  /*4c00*/  WARPGROUP.ARRIVE ;  /* 0x00000000000079c5 */ /* 0x000fe20000000000 */
[----:B------:R-:W-:Y:S01]  /*4c10*/  UMOV UR10, UR24 ;  /* 0x00000018000a7c82 */ /* 0x000fe20008000000 */
[----:B------:R-:W-:Y:S01]  /*4c20*/  UMOV UR11, 0x40000040 ;  /* 0x40000040000b7882 */ /* 0x000fe20000000000 */
[----:B------:R-:W-:-:S03]  /*4c30*/  UIADD3 UR4, UR24, 0x80, URZ ;  /* 0x0000008018047890 */ /* 0x000fc6000fffe03f */
[----:B------:R-:W-:Y:S01]  /*4c40*/  HGMMA.64x256x16.F32 R24, R152, gdesc[UR8].tnspB, RZ, !UPT, gsb0 ;  /* 0x43e0000898187df0 */ /* 0x000fe2000c0008ff */
[----:B------:R-:W-:-:S03]  /*4c50*/  UMOV UR11, 0x40000040 ;  /* 0x40000040000b7882 */ /* 0x000fc60000000000 */
[----:B------:R-:W-:Y:S01]  /*4c60*/  UMOV UR10, UR4 ;  /* 0x00000004000a7c82 */ /* 0x000fe20008000000 */
[----:B------:R-:W-:Y:S01]  /*4c70*/  UIADD3 UR4, UR24, 0x100, URZ ;  /* 0x0000010018047890 */ /* 0x000fe2000fffe03f */
[----:B------:R-:W-:Y:S02]  /*4c80*/  WARPGROUP.DEPBAR.LE gsb0, 0x0 ;  /* 0x00008000000079c5 */ /* 0x000fe40000010000 */
[----:B------:R-:W-:-:S15]  /*4c90*/  WARPGROUP.ARRIVE ;  /* 0x00000000000079c5 */ /* 0x000fde0000000000 */
[----:B------:R-:W-:-:S05]  /*4ca0*/  NOP ;  /* 0x0000000000007918 */ /* 0x000fca0000000000 */
[----:B------:R-:W-:Y:S01]  /*4cb0*/  HGMMA.64x256x16.F32 R24, R156, gdesc[UR8].tnspB, R24, gsb0 ;  /* 0x43e000089c187df0 */ /* 0x000fe20008000818 */
[----:B------:R-:W-:Y:S01]  /*4cc0*/  UMOV UR10, UR4 ;  /* 0x00000004000a7c82 */ /* 0x000fe20008000000 */
[----:B------:R-:W-:Y:S01]  /*4cd0*/  UMOV UR11, 0x40000040 ;  /* 0x40000040000b7882 */ /* 0x000fe20000000000 */
[----:B------:R-:W-:Y:S01]  /*4ce0*/  UIADD3 UR4, UR24, 0x180, URZ ;  /* 0x0000018018047890 */ /* 0x000fe2000fffe03f */
[----:B------:R-:W-:Y:S02]  /*4cf0*/  WARPGROUP.DEPBAR.LE gsb0, 0x0 ;  /* 0x00008000000079c5 */ /* 0x000fe40000010000 */
[----:B------:R-:W-:-:S15]  /*4d00*/  WARPGROUP.ARRIVE ;  /* 0x00000000000079c5 */ /* 0x000fde0000000000 */
[----:B------:R-:W-:-:S07]  /*4d10*/  NOP ;  /* 0x0000000000007918 */ /* 0x000fce0000000000 */
[----:B------:R-:W-:Y:S01]  /*4d20*/  HGMMA.64x256x16.F32 R24, R160, gdesc[UR8].tnspB, R24, gsb0 ;  /* 0x43e00008a0187df0 */ /* 0x000fe20008000818 */
[----:B------:R-:W-:Y:S01]  /*4d30*/  UMOV UR10, UR4 ;  /* 0x00000004000a7c82 */ /* 0x000fe20008000000 */
[----:B------:R-:W-:Y:S01]  /*4d40*/  UMOV UR11, 0x40000040 ;  /* 0x40000040000b7882 */ /* 0x000fe20000000000 */
[----:B------:R-:W-:Y:S01]  /*4d50*/  UMOV UR4, URZ ;  /* 0x0000003f00047c82 */ /* 0x000fe20008000000 */
[----:B------:R-:W-:Y:S02]  /*4d60*/  WARPGROUP.DEPBAR.LE gsb0, 0x0 ;  /* 0x00008000000079c5 */ /* 0x000fe40000010000 */
[----:B------:R-:W-:-:S15]  /*4d70*/  WARPGROUP.ARRIVE ;  /* 0x00000000000079c5 */ /* 0x000fde0000000000 */
[----:B------:R-:W-:-:S07]  /*4d80*/  NOP ;  /* 0x0000000000007918 */ /* 0x000fce0000000000 */
[----:B------:R-:W-:Y:S03]  /*4d90*/  HGMMA.64x256x16.F32 R24, R164, gdesc[UR8].tnspB, R24, gsb0 ;  /* 0x43e00008a4187df0 */ /* 0x000fe60008000818 */
[----:B------:R-:W-:Y:S02]  /*4da0*/  WARPGROUP.DEPBAR.LE gsb0, 0x0 ;  /* 0x00008000000079c5 */ /* 0x000fe40000010000 */
[----:B------:R-:W-:Y:S01]  /*4db0*/  @!PT LDS RZ, [RZ] ;  /* 0x00000000fffff984 */ /* 0x000fe20000000800 */
[----:B------:R-:W-:Y:S01]  /*4dc0*/  @!PT LDS RZ, [RZ] ;  /* 0x00000000fffff984 */ /* 0x000fe20000000800 */
[----:B------:R-:W-:Y:S01]  /*4dd0*/  @!PT LDS RZ, [RZ] ;  /* 0x00000000fffff984 */ /* 0x000fe20000000800 */
[----:B------:R-:W-:Y:S01]  /*4de0*/  @!PT LDS RZ, [RZ] ;  /* 0x00000000fffff984 */ /* 0x000fe20000000800 */
[----:B------:R4:W-:Y:S06]  /*4df0*/  MEMBAR.ALL.CTA ;  /* 0x0000000000007992 */ /* 0x0009ec0000008000 */
[----:B----4-:R-:W4:Y:S02]  /*4e00*/  FENCE.VIEW.ASYNC.S ;  /* 0x00000000000073c6 */ /* 0x010f240000000000 */
[----:B----4-:R-:W-:Y:S01]  /*4e10*/  NOP ;  /* 0x0000000000007918 */ /* 0x010fe20000000000 */
[----:B------:R-:W-:Y:S06]  /*4e20*/  BAR.ARV 0xe, 0x100 ;  /* 0x0384000000007b1d */ /* 0x000fec0000002000 */
[----:B------:R-:W-:Y:S05]  /*4e30*/  @!P0 BRA `(.L_x_3238) ;  /* 0x0000000000048947 */ /* 0x000fea0003800000 */
[----:B------:R-:W-:Y:S01]  /*4e40*/  BPT.TRAP 0x1 ;  /* 0x000000040000795c */ /* 0x000fe20000300000 */
.L_x_3238:
[----:B------:R-:W-:Y:S02]  /*4e50*/  UIADD3 UR44, UR44, -0x2, URZ ;  /* 0xfffffffe2c2c7890 */ /* 0x000fe4000fffe03f */
[----:B------:R-:W-:Y:S02]  /*4e60*/  UIADD3 UR5, UR41, 0x28c60, URZ ;  /* 0x00028c6029057890 */ /* 0x000fe4000fffe03f */
[----:B------:R-:W-:Y:S02]  /*4e70*/  UISETP.GE.AND UP0, UPT, UR44, UR40, UPT ;  /* 0x000000282c00728c */ /* 0x000fe4000bf06270 */
[----:B------:R-:W-:-:S04]  /*4e80*/  UPRMT UR5, UR42, 0x654, UR5 ;  /* 0x000006542a057896 */ /* 0x000fc80008000005 */
[----:B------:R-:W-:-:S05]  /*4e90*/  PLOP3.LUT P1, PT, PT, PT, UP0, 0x80, 0x0 ;  /* 0x000000000000781c */ /* 0x000fca0003f2f008 */
[----:B------:R-:W-:Y:S08]  /*4ea0*/  SYNCS.ARRIVE.TRANS64.RED.A1T0 RZ, [UR5], RZ ;  /* 0x000000ffffff79a7 */ /* 0x000ff00008100405 */
[----:B------:R-:W-:Y:S05]  /*4eb0*/  @!P1 BRA `(.L_x_3239) ;  /* 0x0000001c003c9947 */ /* 0x000fea0003800000 */
[----:B------:R-:W-:Y:S01]  /*4ec0*/  UMOV UR4, URZ ;  /* 0x0000003f00047c82 */ /* 0x000fe20008000000 */
[----:B------:R-:W-:Y:S01]  /*4ed0*/  UMOV UR5, URZ ;  /* 0x0000003f00057c82 */ /* 0x000fe20008000000 */
[----:B------:R-:W-:Y:S01]  /*4ee0*/  ULDC UR28, c[0x0][0x9d8] ;  /* 0x00027600001c7ab9 */ /* 0x000fe20000000800 */
[----:B------:R-:W-:-:S05]  /*4ef0*/  ULDC UR27, c[0x0][0x988] ;  /* 0x00026200001b7ab9 */ /* 0x000fca0000000800 */
.L_x_3250:
[----:B------:R-:W-:Y:S01]  /*4f00*/  UIADD3 UR7, UR5, 0x1, URZ ;  /* 0x0000000105077890 */ /* 0x000fe2000fffe03f */
[----:B012---:R-:W-:Y:S01]  /*4f10*/  IMAD.U32 R11, RZ, RZ, UR44 ;  /* 0x0000002cff0b7e24 */ /* 0x007fe2000f8e00ff */
[----:B------:R-:W-:Y:S02]  /*4f20*/  UIADD3 UR44, UR44, -0x1, URZ ;  /* 0xffffffff2c2c7890 */ /* 0x000fe4000fffe03f */
[----:B------:R-:W-:Y:S02]  /*4f30*/  UISETP.NE.AND UP0, UPT, UR7, 0x2, UPT ;  /* 0x000000020700788c */ /* 0x000fe4000bf05270 */
[----:B------:R-:W-:Y:S02]  /*4f40*/  ISETP.GT.AND P1, PT, R11, UR40, PT ;  /* 0x000000280b007c0c */ /* 0x000fe4000bf24270 */
[----:B------:R-:W-:Y:S02]  /*4f50*/  USEL UR10, URZ, 0x1, UP0 ;  /* 0x000000013f0a7887 */ /* 0x000fe40008000000 */
[----:B------:R-:W-:-:S02]  /*4f60*/  USEL UR25, UR7, URZ, UP0 ;  /* 0x0000003f07197287 */ /* 0x000fc40008000000 */
[----:B------:R-:W-:Y:S01]  /*4f70*/  ULOP3.LUT UR4, UR4, UR10, URZ, 0x3c, !UPT ;  /* 0x0000000a04047292 */ /* 0x000fe2000f8e3c3f */
[----:B------:R-:W-:Y:S11]  /*4f80*/  @!P0 BRA `(.L_x_3240) ;  /* 0x0000000000048947 */ /* 0x000ff60003800000 */
[----:B------:R-:W-:Y:S01]  /*4f90*/  BPT.TRAP 0x1 ;  /* 0x000000040000795c */ /* 0x000fe20000300000 */
.L_x_3240:
[----:B------:R-:W-:Y:S01]  /*4fa0*/  ULEA UR26, UR25, UR41, 0x3 ;  /* 0x00000029191a7291 */ /* 0x000fe2000f8e183f */
[----:B------:R-:W-:-:S04]  /*4fb0*/  MOV R11, UR4 ;  /* 0x00000004000b7c02 */ /* 0x000fc80008000f00 */
[----:B------:R-:W-:-:S04]  /*4fc0*/  SHF.L.U32 R11, R11, 0x1f, RZ ;  /* 0x0000001f0b0b7819 */ /* 0x000fc800000006ff */
[----:B------:R0:W1:Y:S01]  /*4fd0*/  SYNCS.PHASECHK.TRANS64.TRYWAIT P2, [UR26+0x28c30], R11 ;  /* 0x028c300bff0075a7 */ /* 0x000062000804015a */
[----:B------:R-:W-:Y:S05]  /*4fe0*/  @!P0 BRA `(.L_x_3241) ;  /* 0x0000000000048947 */ /* 0x000fea0003800000 */
[----:B------:R-:W-:Y:S01]  /*4ff0*/  BPT.TRAP 0x1 ;  /* 0x000000040000795c */ /* 0x000fe20000300000 */
.L_x_3241:
[----:B-1----:R-:W-:Y:S05]  /*5000*/  @P2 BRA `(.L_x_3242) ;  /* 0x0000000000082947 */ /* 0x002fea0003800000 */
[----:B------:R-:W1:Y:S02]  /*5010*/  SYNCS.PHASECHK.TRANS64.TRYWAIT P2, [UR26+0x28c30], R11 ;  /* 0x028c300bff0075a7 */ /* 0x000e64000804015a */
[----:B-1----:R-:W-:Y:S05]  /*5020*/  @!P2 BRA `(.L_x_3243) ;  /* 0x0000008400a0a947 */ /* 0x002fea0003800000 */
.L_x_3242:
[----:B------:R-:W-:Y:S01]  /*5030*/  ULEA UR10, UR25, UR6, 0x9 ;  /* 0x00000006190a7291 */ /* 0x000fe2000f8e483f */
[----:B---3--:R-:W-:Y:S01]  /*5040*/  WARPGROUP.ARRIVE ;  /* 0x00000000000079c5 */ /* 0x008fe20000000000 */
[----:B------:R-:W-:Y:S01]  /*5050*/  UMOV UR11, 0x40000040 ;  /* 0x40000040000b7882 */ /* 0x000fe20000000000 */
[----:B------:R-:W-:Y:S01]  /*5060*/  UMOV UR15, 0x40000040 ;  /* 0x40000040000f7882 */ /* 0x000fe20000000000 */
[----:B------:R-:W-:Y:S02]  /*5070*/  UIADD3 UR14, UR10, 0x2, URZ ;  /* 0x000000020a0e7890 */ /* 0x000fe4000fffe03f */
[----:B------:R-:W-:Y:S01]  /*5080*/  UIADD3 UR18, UR10, 0x4, URZ ;  /* 0x000000040a127890 */ /* 0x000fe2000fffe03f */
[----:B------:R-:W-:Y:S02]  /*5090*/  UMOV UR19, 0x40000040 ;  /* 0x4000004000137882 */ /* 0x000fe40000000000 */
[----:B------:R-:W-:Y:S01]  /*50a0*/  HGMMA.64x64x16.F32 R152, gdesc[UR8], RZ, !UPT, gsb0 ;  /* 0x00e00000089879f0 */ /* 0x000fe2000c0008ff */
[----:B------:R-:W-:Y:S01]  /*50b0*/  UIADD3 UR22, UR10, 0x6, URZ ;  /* 0x000000060a167890 */ /* 0x000fe2000fffe03f */
[----:B------:R-:W-:Y:S01]  /*50c0*/  UMOV UR23, 0x40000040 ;  /* 0x4000004000177882 */ /* 0x000fe20000000000 */
[----:B------:R-:W-:-:S02]  /*50d0*/  WARPGROUP.DEPBAR.LE gsb0, 0x0 ;  /* 0x00008000000079c5 */ /* 0x000fc40000010000 */
        /* <DEDUP_REMOVED lines=11> */
.L_x_3244:
        /* <DEDUP_REMOVED lines=16> */
[----:B-1----:R-:W-:Y:S01]  /*5290*/  FMUL.FTZ R12, R155, UR28 ;  /* 0x0000001c9b0c7c20 */ /* 0x002fe20008410000 */
[----:B------:R-:W-:Y:S01]  /*52a0*/  FMUL.FTZ R155, R173, UR28 ;  /* 0x0000001cad9b7c20 */ /* 0x000fe20008410000 */
[----:B------:R-:W-:Y:S01]  /*52b0*/  FMUL.FTZ R156, R176, UR28 ;  /* 0x0000001cb09c7c20 */ /* 0x000fe20008410000 */
[----:B------:R-:W-:Y:S01]  /*52c0*/  FMUL.FTZ R165, R171, UR28 ;  /* 0x0000001caba57c20 */ /* 0x000fe20008410000 */
[----:B------:R-:W-:Y:S01]  /*52d0*/  UMOV UR7, UR27 ;  /* 0x0000001b00077c82 */ /* 0x000fe20008000000 */
[----:B------:R-:W-:Y:S01]  /*52e0*/  FMUL.FTZ R172, R182, UR28 ;  /* 0x0000001cb6ac7c20 */ /* 0x000fe20008410000 */
[----:B------:R-:W1:Y:S01]  /*52f0*/  MUFU.TANH R18, R18 ;  /* 0x0000001200127308 */ /* 0x000e620000002400 */
[----:B--2---:R-:W-:Y:S01]  /*5300*/  FMNMX.FTZ R157, R17, R0, !PT ;  /* 0x00000000119d7209 */ /* 0x004fe20007810000 */
[----:B------:R-:W-:Y:S01]  /*5310*/  FMUL.FTZ R173, R183, UR28 ;  /* 0x0000001cb7ad7c20 */ /* 0x000fe20008410000 */
[----:B------:R-:W-:Y:S01]  /*5320*/  ISETP.NE.AND P2, PT, R3, RZ, PT ;  /* 0x000000ff0300720c */ /* 0x000fe20003f45270 */
[----:B------:R-:W-:-:S04]  /*5330*/  UIADD3 UR10, UR26, 0x28c40, URZ ;  /* 0x00028c401a0a7890 */ /* 0x000fc8000fffe03f */
[----:B------:R-:W2:Y:S01]  /*5340*/  MUFU.TANH R19, R19 ;  /* 0x0000001300137308 */ /* 0x000ea20000002400 */
[----:B---3--:R-:W-:Y:S01]  /*5350*/  FMNMX.FTZ R157, R16, R157, !PT ;  /* 0x0000009d109d7209 */ /* 0x008fe20007810000 */
[----:B------:R-:W-:-:S06]  /*5360*/  UPRMT UR10, UR42, 0x654, UR10 ;  /* 0x000006542a0a7896 */ /* 0x000fcc000800000a */
[----:B------:R-:W3:Y:S01]  /*5370*/  MUFU.TANH R20, R20 ;  /* 0x0000001400147308 */ /* 0x000ee20000002400 */
[----:B-1----:R-:W-:Y:S02]  /*5380*/  FMNMX.FTZ R158, R18, R157, !PT ;  /* 0x0000009d129e7209 */ /* 0x002fe40007810000 */
[----:B------:R-:W-:Y:S05]  /*5390*/  SYNCS.ARRIVE.TRANS64.RED.A1T0 RZ, [UR10], RZ ;  /* 0x000000ffffff79a7 */ /* 0x000fea000810040a */
[----:B------:R-:W1:Y:S01]  /*53a0*/  MUFU.TANH R21, R21 ;  /* 0x0000001500157308 */ /* 0x000e620000002400 */
[----:B--2---:R-:W-:-:S07]  /*53b0*/  FMNMX.FTZ R157, R19, R158, !PT ;  /* 0x0000009e139d7209 */ /* 0x004fce0007810000 */
[----:B------:R-:W2:Y:S01]  /*53c0*/  MUFU.TANH R22, R22 ;  /* 0x0000001600167308 */ /* 0x000ea20000002400 */
[----:B---3--:R-:W-:Y:S01]  /*53d0*/  FMNMX.FTZ R158, R20, R157, !PT ;  /* 0x0000009d149e7209 */ /* 0x008fe20007810000 */
[----:B------:R-:W-:-:S06]  /*53e0*/  FMUL.FTZ R157, R177, UR28 ;  /* 0x0000001cb19d7c20 */ /* 0x000fcc0008410000 */
[----:B------:R-:W3:Y:S01]  /*53f0*/  MUFU.TANH R23, R23 ;  /* 0x0000001700177308 */ /* 0x000ee20000002400 */
[----:B-1----:R-:W-:Y:S01]  /*5400*/  FMNMX.FTZ R159, R21, R158, !PT ;  /* 0x0000009e159f7209 */ /* 0x002fe20007810000 */
[----:B------:R-:W-:-:S06]  /*5410*/  FMUL.FTZ R158, R180, UR28 ;  /* 0x0000001cb49e7c20 */ /* 0x000fcc0008410000 */
[----:B------:R-:W1:Y:S01]  /*5420*/  MUFU.TANH R152, R152 ;  /* 0x0000009800987308 */ /* 0x000e620000002400 */
[----:B--2---:R-:W-:-:S07]  /*5430*/  FMNMX.FTZ R160, R22, R159, !PT ;  /* 0x0000009f16a07209 */ /* 0x004fce0007810000 */
[----:B------:R-:W2:Y:S01]  /*5440*/  MUFU.TANH R153, R153 ;  /* 0x0000009900997308 */ /* 0x000ea20000002400 */
[----:B---3--:R-:W-:-:S07]  /*5450*/  FMNMX.FTZ R159, R23, R160, !PT ;  /* 0x000000a0179f7209 */ /* 0x008fce0007810000 */
[----:B------:R-:W3:Y:S01]  /*5460*/  MUFU.TANH R154, R154 ;  /* 0x0000009a009a7308 */ /* 0x000ee20000002400 */
[----:B-1----:R-:W-:Y:S01]  /*5470*/  FMNMX.FTZ R160, R152, R159, !PT ;  /* 0x0000009f98a07209 */ /* 0x002fe20007810000 */
[----:B------:R-:W-:-:S06]  /*5480*/  FMUL.FTZ R159, R181, UR28 ;  /* 0x0000001cb59f7c20 */ /* 0x000fcc0008410000 */
[----:B------:R-:W1:Y:S01]  /*5490*/  MUFU.TANH R155, R155 ;  /* 0x0000009b009b7308 */ /* 0x000e620000002400 */
[----:B--2---:R-:W-:Y:S01]  /*54a0*/  FMNMX.FTZ R161, R153, R160, !PT ;  /* 0x000000a099a17209 */ /* 0x004fe20007810000 */
[----:B------:R-:W-:-:S06]  /*54b0*/  FMUL.FTZ R160, R162, UR28 ;  /* 0x0000001ca2a07c20 */ /* 0x000fcc0008410000 */
[----:B------:R-:W2:Y:S01]  /*54c0*/  MUFU.TANH R156, R156 ;  /* 0x0000009c009c7308 */ /* 0x000ea20000002400 */
[----:B---3--:R-:W-:-:S07]  /*54d0*/  FMNMX.FTZ R164, R154, R161, !PT ;  /* 0x000000a19aa47209 */ /* 0x008fce0007810000 */
[----:B------:R-:W3:Y:S01]  /*54e0*/  MUFU.TANH R157, R157 ;  /* 0x0000009d009d7308 */ /* 0x000ee20000002400 */
[----:B-1----:R-:W-:-:S07]  /*54f0*/  FMNMX.FTZ R161, R155, R164, !PT ;  /* 0x000000a49ba17209 */ /* 0x002fce0007810000 */
[----:B------:R-:W1:Y:S01]  /*5500*/  MUFU.TANH R158, R158 ;  /* 0x0000009e009e7308 */ /* 0x000e620000002400 */
[----:B--2---:R-:W-:Y:S01]  /*5510*/  FMNMX.FTZ R162, R156, R161, !PT ;  /* 0x000000a19ca27209 */ /* 0x004fe20007810000 */
[----:B------:R-:W-:-:S06]  /*5520*/  FMUL.FTZ R161, R163, UR28 ;  /* 0x0000001ca3a17c20 */ /* 0x000fcc0008410000 */
[----:B------:R-:W2:Y:S01]  /*5530*/  MUFU.TANH R159, R159 ;  /* 0x0000009f009f7308 */ /* 0x000ea20000002400 */
[----:B---3--:R-:W-:Y:S01]  /*5540*/  FMNMX.FTZ R163, R157, R162, !PT ;  /* 0x000000a29da37209 */ /* 0x008fe20007810000 */
[----:B------:R-:W-:Y:S01]  /*5550*/  FMUL.FTZ R162, R166, UR28 ;  /* 0x0000001ca6a27c20 */ /* 0x000fe20008410000 */
[----:B------:R-:W-:-:S05]  /*5560*/  FMUL.FTZ R166, R174, UR28 ;  /* 0x0000001caea67c20 */ /* 0x000fca0008410000 */
[----:B------:R-:W3:Y:S01]  /*5570*/  MUFU.TANH R13, R13 ;  /* 0x0000000d000d7308 */ /* 0x000ee20000002400 */
[----:B-1----:R-:W-:Y:S01]  /*5580*/  FMNMX.FTZ R164, R158, R163, !PT ;  /* 0x000000a39ea47209 */ /* 0x002fe20007810000 */
[----:B------:R-:W-:Y:S01]  /*5590*/  FMUL.FTZ R163, R167, UR28 ;  /* 0x0000001ca7a37c20 */ /* 0x000fe20008410000 */
[----:B------:R-:W-:-:S05]  /*55a0*/  FMUL.FTZ R167, R175, UR28 ;  /* 0x0000001cafa77c20 */ /* 0x000fca0008410000 */
[----:B------:R-:W1:Y:S01]  /*55b0*/  MUFU.TANH R12, R12 ;  /* 0x0000000c000c7308 */ /* 0x000e620000002400 */
[----:B--2---:R-:W-:Y:S01]  /*55c0*/  FMNMX.FTZ R168, R159, R164, !PT ;  /* 0x000000a49fa87209 */ /* 0x004fe20007810000 */
[----:B------:R-:W-:Y:S01]  /*55d0*/  FMUL.FTZ R164, R170, UR28 ;  /* 0x0000001caaa47c20 */ /* 0x000fe20008410000 */
[----:B------:R-:W-:-:S03]  /*55e0*/  FMUL.FTZ R170, R179, UR28 ;  /* 0x0000001cb3aa7c20 */ /* 0x000fc60008410000 */
[----:B------:R-:W2:Y:S02]  /*55f0*/  SHFL.BFLY PT, R169, R168, 0x2, 0x1f ;  /* 0x0c401f00a8a97f89 */ /* 0x000ea400000e0000 */
[----:B------:R-:W4:Y:S08]  /*5600*/  MUFU.TANH R14, R14 ;  /* 0x0000000e000e7308 */ /* 0x000f300000002400 */
[----:B------:R-:W5:Y:S08]  /*5610*/  MUFU.TANH R15, R15 ;  /* 0x0000000f000f7308 */ /* 0x000f700000002400 */
[----:B------:R-:W0:Y:S01]  /*5620*/  MUFU.TANH R160, R160 ;  /* 0x000000a000a07308 */ /* 0x000e220000002400 */
[----:B--2---:R-:W-:Y:S01]  /*5630*/  FMNMX.FTZ R171, R168, R169, !PT ;  /* 0x000000a9a8ab7209 */ /* 0x004fe20007810000 */
[----:B------:R-:W-:Y:S01]  /*5640*/  FMUL.FTZ R168, R178, UR28 ;  /* 0x0000001cb2a87c20 */ /* 0x000fe20008410000 */
[----:B---3--:R-:W-:-:S05]  /*5650*/  FMNMX.FTZ R169, R13, R2, !PT ;  /* 0x000000020da97209 */ /* 0x008fca0007810000 */
[----:B------:R-:W2:Y:S01]  /*5660*/  MUFU.TANH R161, R161 ;  /* 0x000000a100a17308 */ /* 0x000ea20000002400 */
[----:B------:R-:W3:Y:S01]  /*5670*/  SHFL.BFLY PT, R176, R171, 0x1, 0x1f ;  /* 0x0c201f00abb07f89 */ /* 0x000ee200000e0000 */
[----:B-1----:R-:W-:-:S04]  /*5680*/  FMNMX.FTZ R169, R12, R169, !PT ;  /* 0x000000a90ca97209 */ /* 0x002fc80007810000 */
[----:B----4-:R-:W-:Y:S02]  /*5690*/  FMNMX.FTZ R174, R14, R169, !PT ;  /* 0x000000a90eae7209 */ /* 0x010fe40007810000 */
[----:B------:R-:W1:Y:S02]  /*56a0*/  MUFU.TANH R162, R162 ;  /* 0x000000a200a27308 */ /* 0x000e640000002400 */
[----:B-----5:R-:W-:-:S04]  /*56b0*/  FMNMX.FTZ R169, R15, R174, !PT ;  /* 0x000000ae0fa97209 */ /* 0x020fc80007810000 */
[----:B0-----:R-:W-:Y:S02]  /*56c0*/  FMNMX.FTZ R174, R160, R169, !PT ;  /* 0x000000a9a0ae7209 */ /* 0x001fe40007810000 */
[----:B------:R-:W0:Y:S08]  /*56d0*/  MUFU.TANH R163, R163 ;  /* 0x000000a300a37308 */ /* 0x000e300000002400 */
[----:B------:R-:W4:Y:S01]  /*56e0*/  MUFU.TANH R164, R164 ;  /* 0x000000a400a47308 */ /* 0x000f220000002400 */
[----:B---3--:R-:W-:-:S02]  /*56f0*/  FMNMX.FTZ R169, R171, R176, !PT ;  /* 0x000000b0aba97209 */ /* 0x008fc40007810000 */
[----:B--2---:R-:W-:-:S03]  /*5700*/  FMNMX.FTZ R171, R161, R174, !PT ;  /* 0x000000aea1ab7209 */ /* 0x004fc60007810000 */
[C---:B------:R-:W-:Y:S02]  /*5710*/  FADD.FTZ R174, -R169.reuse, R0 ;  /* 0x00000000a9ae7221 */ /* 0x040fe40000010100 */
[----:B------:R-:W2:Y:S01]  /*5720*/  MUFU.TANH R165, R165 ;  /* 0x000000a500a57308 */ /* 0x000ea20000002400 */
[----:B-1----:R-:W-:Y:S01]  /*5730*/  FMNMX.FTZ R0, R162, R171, !PT ;  /* 0x000000aba2007209 */ /* 0x002fe20007810000 */
[----:B------:R-:W-:Y:S01]  /*5740*/  FMUL.FTZ R180, R169, UR7 ;  /* 0x00000007a9b47c20 */ /* 0x000fe20008410000 */
[----:B------:R-:W-:Y:S02]  /*5750*/  FMUL.FTZ R171, R174, UR7 ;  /* 0x00000007aeab7c20 */ /* 0x000fe40008410000 */
[----:B0-----:R-:W-:Y:S01]  /*5760*/  FMNMX.FTZ R175, R163, R0, !PT ;  /* 0x00000000a3af7209 */ /* 0x001fe20007810000 */
[--C-:B------:R-:W-:Y:S01]  /*5770*/  FFMA.FTZ R176, R17, UR7, -R180.reuse ;  /* 0x0000000711b07c23 */ /* 0x100fe200080108b4 */
[--C-:B------:R-:W-:Y:S01]  /*5780*/  FFMA.FTZ R19, R19, UR7, -R180.reuse ;  /* 0x0000000713137c23 */ /* 0x100fe200080108b4 */
[----:B------:R-:W0:Y:S01]  /*5790*/  MUFU.TANH R166, R166 ;  /* 0x000000a600a67308 */ /* 0x000e220000002400 */
[----:B----4-:R-:W-:Y:S01]  /*57a0*/  FMNMX.FTZ R0, R164, R175, !PT ;  /* 0x000000afa4007209 */ /* 0x010fe20007810000 */
[--C-:B------:R-:W-:Y:S01]  /*57b0*/  FFMA.FTZ R21, R21, UR7, -R180.reuse ;  /* 0x0000000715157c23 */ /* 0x100fe200080108b4 */
[----:B------:R-:W-:Y:S01]  /*57c0*/  FFMA.FTZ R179, R155, UR7, -R180 ;  /* 0x000000079bb37c23 */ /* 0x000fe200080108b4 */
[----:B------:R-:W-:-:S02]  /*57d0*/  IMAD.U32 R155, RZ, RZ, UR5 ;  /* 0x00000005ff9b7e24 */ /* 0x000fc4000f8e00ff */
[--C-:B------:R-:W-:Y:S01]  /*57e0*/  FFMA.FTZ R181, R157, UR7, -R180.reuse ;  /* 0x000000079db57c23 */ /* 0x100fe200080108b4 */
[--C-:B------:R-:W-:Y:S01]  /*57f0*/  FFMA.FTZ R178, R158, UR7, -R180.reuse ;  /* 0x000000079eb27c23 */ /* 0x100fe200080108b4 */
[--C-:B------:R-:W-:Y:S01]  /*5800*/  FFMA.FTZ R23, R23, UR7, -R180.reuse ;  /* 0x0000000717177c23 */ /* 0x100fe200080108b4 */
[----:B------:R-:W1:Y:S01]  /*5810*/  MUFU.TANH R167, R167 ;  /* 0x000000a700a77308 */ /* 0x000e620000002400 */
[----:B--2---:R-:W-:Y:S01]  /*5820*/  FMNMX.FTZ R17, R165, R0, !PT ;  /* 0x00000000a5117209 */ /* 0x004fe20007810000 */
[----:B------:R-:W-:-:S06]  /*5830*/  FFMA.FTZ R183, R159, UR7, -R180 ;  /* 0x000000079fb77c23 */ /* 0x000fcc00080108b4 */
[----:B------:R-:W2:Y:S01]  /*5840*/  MUFU.TANH R168, R168 ;  /* 0x000000a800a87308 */ /* 0x000ea20000002400 */
[----:B0-----:R-:W-:Y:S01]  /*5850*/  FMNMX.FTZ R174, R166, R17, !PT ;  /* 0x00000011a6ae7209 */ /* 0x001fe20007810000 */
[--C-:B------:R-:W-:Y:S01]  /*5860*/  FFMA.FTZ R17, R16, UR7, -R180.reuse ;  /* 0x0000000710117c23 */ /* 0x100fe200080108b4 */
[----:B------:R-:W-:-:S05]  /*5870*/  FFMA.FTZ R16, R18, UR7, -R180 ;  /* 0x0000000712107c23 */ /* 0x000fca00080108b4 */
[----:B------:R-:W0:Y:S01]  /*5880*/  MUFU.TANH R170, R170 ;  /* 0x000000aa00aa7308 */ /* 0x000e220000002400 */
[----:B-1----:R-:W-:-:S07]  /*5890*/  FMNMX.FTZ R175, R167, R174, !PT ;  /* 0x000000aea7af7209 */ /* 0x002fce0007810000 */
[----:B------:R-:W1:Y:S01]  /*58a0*/  MUFU.TANH R172, R172 ;  /* 0x000000ac00ac7308 */ /* 0x000e620000002400 */
[----:B--2---:R-:W-:-:S07]  /*58b0*/  FMNMX.FTZ R175, R168, R175, !PT ;  /* 0x000000afa8af7209 */ /* 0x004fce0007810000 */
[----:B------:R-:W2:Y:S01]  /*58c0*/  MUFU.TANH R173, R173 ;  /* 0x000000ad00ad7308 */ /* 0x000ea20000002400 */
[----:B0-----:R-:W-:-:S07]  /*58d0*/  FMNMX.FTZ R175, R170, R175, !PT ;  /* 0x000000afaaaf7209 */ /* 0x001fce0007810000 */
[----:B------:R-:W0:Y:S01]  /*58e0*/  MUFU.EX2 R171, R171 ;  /* 0x000000ab00ab7308 */ /* 0x000e220000000800 */
[----:B-1----:R-:W-:-:S07]  /*58f0*/  FMNMX.FTZ R18, R172, R175, !PT ;  /* 0x000000afac127209 */ /* 0x002fce0007810000 */
[----:B------:R1:W3:Y:S01]  /*5900*/  MUFU.EX2 R0, R176 ;  /* 0x000000b000007308 */ /* 0x0002e20000000800 */
[----:B--2---:R-:W-:Y:S01]  /*5910*/  FMNMX.FTZ R174, R173, R18, !PT ;  /* 0x00000012adae7209 */ /* 0x004fe20007810000 */
[--C-:B------:R-:W-:Y:S01]  /*5920*/  FFMA.FTZ R18, R20, UR7, -R180.reuse ;  /* 0x0000000714127c23 */ /* 0x100fe200080108b4 */
[--C-:B------:R-:W-:Y:S01]  /*5930*/  FFMA.FTZ R20, R22, UR7, -R180.reuse ;  /* 0x0000000716147c23 */ /* 0x100fe200080108b4 */
[--C-:B------:R-:W-:Y:S02]  /*5940*/  FFMA.FTZ R22, R152, UR7, -R180.reuse ;  /* 0x0000000798167c23 */ /* 0x100fe400080108b4 */
[----:B------:R-:W2:Y:S02]  /*5950*/  SHFL.BFLY PT, R175, R174, 0x2, 0x1f ;  /* 0x0c401f00aeaf7f89 */ /* 0x000ea400000e0000 */
[----:B------:R-:W-:Y:S01]  /*5960*/  MUFU.EX2 R17, R17 ;  /* 0x0000001100117308 */ /* 0x000fe20000000800 */
[----:B-1----:R-:W-:Y:S01]  /*5970*/  FFMA.FTZ R176, R156, UR7, -R180 ;  /* 0x000000079cb07c23 */ /* 0x002fe200080108b4 */
[-C--:B0-----:R-:W-:Y:S01]  /*5980*/  FMUL.FTZ R24, R24, R171.reuse ;  /* 0x000000ab18187220 */ /* 0x081fe20000410000 */
[-C--:B------:R-:W-:Y:S01]  /*5990*/  FMUL.FTZ R25, R25, R171.reuse ;  /* 0x000000ab19197220 */ /* 0x080fe20000410000 */
[-C--:B------:R-:W-:Y:S01]  /*59a0*/  FMUL.FTZ R28, R28, R171.reuse ;  /* 0x000000ab1c1c7220 */ /* 0x080fe20000410000 */
[-C--:B------:R-:W-:Y:S01]  /*59b0*/  FMUL.FTZ R29, R29, R171.reuse ;  /* 0x000000ab1d1d7220 */ /* 0x080fe20000410000 */
[-C--:B------:R-:W-:Y:S01]  /*59c0*/  FMUL.FTZ R32, R32, R171.reuse ;  /* 0x000000ab20207220 */ /* 0x080fe20000410000 */
[-C--:B------:R-:W-:Y:S01]  /*59d0*/  FMUL.FTZ R33, R33, R171.reuse ;  /* 0x000000ab21217220 */ /* 0x080fe20000410000 */
[----:B------:R-:W-:Y:S01]  /*59e0*/  MUFU.EX2 R16, R16 ;  /* 0x0000001000107308 */ /* 0x000fe20000000800 */
[----:B---3--:R-:W-:Y:S01]  /*59f0*/  FFMA.FTZ R10, R171, R10, R0 ;  /* 0x0000000aab0a7223 */ /* 0x008fe20000010000 */
[-C--:B------:R-:W-:Y:S01]  /*5a00*/  FMUL.FTZ R36, R36, R171.reuse ;  /* 0x000000ab24247220 */ /* 0x080fe20000410000 */
[-C--:B------:R-:W-:Y:S01]  /*5a10*/  FMUL.FTZ R37, R37, R171.reuse ;  /* 0x000000ab25257220 */ /* 0x080fe20000410000 */
[-C--:B------:R-:W-:Y:S01]  /*5a20*/  FMUL.FTZ R40, R40, R171.reuse ;  /* 0x000000ab28287220 */ /* 0x080fe20000410000 */
[-C--:B------:R-:W-:Y:S01]  /*5a30*/  FMUL.FTZ R41, R41, R171.reuse ;  /* 0x000000ab29297220 */ /* 0x080fe20000410000 */
[-C--:B------:R-:W-:Y:S01]  /*5a40*/  FMUL.FTZ R44, R44, R171.reuse ;  /* 0x000000ab2c2c7220 */ /* 0x080fe20000410000 */
[-C--:B------:R-:W-:Y:S01]  /*5a50*/  FMUL.FTZ R45, R45, R171.reuse ;  /* 0x000000ab2d2d7220 */ /* 0x080fe20000410000 */
[----:B------:R-:W-:Y:S01]  /*5a60*/  MUFU.EX2 R19, R19 ;  /* 0x0000001300137308 */ /* 0x000fe20000000800 */
[-C--:B------:R-:W-:Y:S01]  /*5a70*/  FMUL.FTZ R48, R48, R171.reuse ;  /* 0x000000ab30307220 */ /* 0x080fe20000410000 */
[-C--:B------:R-:W-:Y:S01]  /*5a80*/  FMUL.FTZ R49, R49, R171.reuse ;  /* 0x000000ab31317220 */ /* 0x080fe20000410000 */
[-C--:B------:R-:W-:Y:S01]  /*5a90*/  FMUL.FTZ R52, R52, R171.reuse ;  /* 0x000000ab34347220 */ /* 0x080fe20000410000 */
[-C--:B------:R-:W-:Y:S01]  /*5aa0*/  FMUL.FTZ R53, R53, R171.reuse ;  /* 0x000000ab35357220 */ /* 0x080fe20000410000 */
[----:B------:R-:W-:Y:S01]  /*5ab0*/  FMUL.FTZ R56, R56, R171 ;  /* 0x000000ab38387220 */ /* 0x000fe20000410000 */
[----:B--2---:R-:W-:Y:S01]  /*5ac0*/  FMNMX.FTZ R152, R174, R175, !PT ;  /* 0x000000afae987209 */ /* 0x004fe20007810000 */
[--C-:B------:R-:W-:Y:S01]  /*5ad0*/  FFMA.FTZ R175, R153, UR7, -R180.reuse ;  /* 0x0000000799af7c23 */ /* 0x100fe200080108b4 */
[----:B------:R-:W-:Y:S01]  /*5ae0*/  MUFU.EX2 R18, R18 ;  /* 0x0000001200127308 */ /* 0x000fe20000000800 */
[----:B------:R-:W-:Y:S01]  /*5af0*/  FFMA.FTZ R174, R154, UR7, -R180 ;  /* 0x000000079aae7c23 */ /* 0x000fe200080108b4 */
[-C--:B------:R-:W-:Y:S01]  /*5b00*/  FMUL.FTZ R57, R57, R171.reuse ;  /* 0x000000ab39397220 */ /* 0x080fe20000410000 */
[----:B------:R-:W0:Y:S01]  /*5b10*/  SHFL.BFLY PT, R177, R152, 0x1, 0x1f ;  /* 0x0c201f0098b17f89 */ /* 0x000e2200000e0000 */
        /* <DEDUP_REMOVED lines=22> */
[----:B------:R-:W-:Y:S01]  /*5c80*/  FMUL.FTZ R97, R97, R171 ;  /* 0x000000ab61617220 */ /* 0x000fe20000410000 */
[----:B0-----:R-:W-:Y:S01]  /*5c90*/  FMNMX.FTZ R177, R152, R177, !PT ;  /* 0x000000b198b17209 */ /* 0x001fe20007810000 */
[-C--:B------:R-:W-:Y:S01]  /*5ca0*/  FMUL.FTZ R100, R100, R171.reuse ;  /* 0x000000ab64647220 */ /* 0x080fe20000410000 */
[-C--:B------:R-:W-:Y:S01]  /*5cb0*/  FMUL.FTZ R101, R101, R171.reuse ;  /* 0x000000ab65657220 */ /* 0x080fe20000410000 */
[-C--:B------:R-:W-:Y:S01]  /*5cc0*/  FMUL.FTZ R104, R104, R171.reuse ;  /* 0x000000ab68687220 */ /* 0x080fe20000410000 */
[-C--:B------:R-:W-:Y:S01]  /*5cd0*/  FMUL.FTZ R105, R105, R171.reuse ;  /* 0x000000ab69697220 */ /* 0x080fe20000410000 */
[C---:B------:R-:W-:Y:S01]  /*5ce0*/  FADD.FTZ R2, -R177.reuse, R2 ;  /* 0x00000002b1027221 */ /* 0x040fe20000010100 */
[----:B------:R-:W-:Y:S01]  /*5cf0*/  FMUL.FTZ R153, R177, UR7 ;  /* 0x00000007b1997c20 */ /* 0x000fe20008410000 */
[----:B------:R-:W-:Y:S01]  /*5d00*/  MUFU.EX2 R22, R22 ;  /* 0x0000001600167308 */ /* 0x000fe20000000800 */
[-C--:B------:R-:W-:Y:S01]  /*5d10*/  FMUL.FTZ R108, R108, R171.reuse ;  /* 0x000000ab6c6c7220 */ /* 0x080fe20000410000 */
[----:B------:R-:W-:Y:S01]  /*5d20*/  FMUL.FTZ R2, R2, UR7 ;  /* 0x0000000702027c20 */ /* 0x000fe20008410000 */
        /* <DEDUP_REMOVED lines=17> */
[----:B------:R-:W-:Y:S01]  /*5e40*/  FFMA.FTZ R173, R173, UR7, -R153 ;  /* 0x00000007adad7c23 */ /* 0x000fe20008010899 */
[-C--:B------:R-:W-:Y:S01]  /*5e50*/  FMUL.FTZ R109, R109, R171.reuse ;  /* 0x000000ab6d6d7220 */ /* 0x080fe20000410000 */
[-C--:B------:R-:W-:Y:S01]  /*5e60*/  FMUL.FTZ R112, R112, R171.reuse ;  /* 0x000000ab70707220 */ /* 0x080fe20000410000 */
[-C--:B------:R-:W-:Y:S01]  /*5e70*/  FMUL.FTZ R113, R113, R171.reuse ;  /* 0x000000ab71717220 */ /* 0x080fe20000410000 */
[----:B------:R1:W2:Y:S01]  /*5e80*/  MUFU.EX2 R156, R12 ;  /* 0x0000000c009c7308 */ /* 0x0002a20000000800 */
[-C--:B------:R-:W-:Y:S01]  /*5e90*/  FMUL.FTZ R116, R116, R171.reuse ;  /* 0x000000ab74747220 */ /* 0x080fe20000410000 */
[-C--:B------:R-:W-:Y:S01]  /*5ea0*/  FMUL.FTZ R117, R117, R171.reuse ;  /* 0x000000ab75757220 */ /* 0x080fe20000410000 */
[-C--:B------:R-:W-:Y:S01]  /*5eb0*/  FMUL.FTZ R120, R120, R171.reuse ;  /* 0x000000ab78787220 */ /* 0x080fe20000410000 */
[-C--:B------:R-:W-:Y:S01]  /*5ec0*/  FMUL.FTZ R121, R121, R171.reuse ;  /* 0x000000ab79797220 */ /* 0x080fe20000410000 */
[-C--:B------:R-:W-:Y:S01]  /*5ed0*/  FMUL.FTZ R124, R124, R171.reuse ;  /* 0x000000ab7c7c7220 */ /* 0x080fe20000410000 */
[-C--:B------:R-:W-:Y:S01]  /*5ee0*/  FMUL.FTZ R125, R125, R171.reuse ;  /* 0x000000ab7d7d7220 */ /* 0x080fe20000410000 */
[----:B------:R-:W-:Y:S01]  /*5ef0*/  FMUL.FTZ R128, R128, R171 ;  /* 0x000000ab80807220 */ /* 0x000fe20000410000 */
[----:B------:R-:W3:Y:S01]  /*5f00*/  MUFU.EX2 R14, R14 ;  /* 0x0000000e000e7308 */ /* 0x000ee20000000800 */
[----:B0-----:R-:W-:Y:S01]  /*5f10*/  FFMA.FTZ R9, R2, R9, R13 ;  /* 0x0000000902097223 */ /* 0x001fe2000001000d */
[----:B-1----:R-:W-:-:S02]  /*5f20*/  @!P2 IMAD R12, R155, 0x40, R4 ;  /* 0x000000409b0ca824 */ /* 0x002fc400078e0204 */
[----:B------:R-:W-:Y:S01]  /*5f30*/  FADD.FTZ R155, R17, R10 ;  /* 0x0000000a119b7221 */ /* 0x000fe20000010000 */
[-C--:B------:R-:W-:Y:S01]  /*5f40*/  FMUL.FTZ R129, R129, R171.reuse ;  /* 0x000000ab81817220 */ /* 0x080fe20000410000 */
[-C--:B------:R-:W-:Y:S01]  /*5f50*/  FMUL.FTZ R132, R132, R171.reuse ;  /* 0x000000ab84847220 */ /* 0x080fe20000410000 */
[-C--:B------:R-:W-:Y:S01]  /*5f60*/  FMUL.FTZ R133, R133, R171.reuse ;  /* 0x000000ab85857220 */ /* 0x080fe20000410000 */
[----:B------:R-:W-:Y:S01]  /*5f70*/  FADD.FTZ R10, R16, R155 ;  /* 0x0000009b100a7221 */ /* 0x000fe20000010000 */
[----:B------:R-:W0:Y:S01]  /*5f80*/  MUFU.EX2 R15, R15 ;  /* 0x0000000f000f7308 */ /* 0x000e220000000800 */
[----:B--2---:R-:W-:Y:S01]  /*5f90*/  FADD.FTZ R9, R156, R9 ;  /* 0x000000099c097221 */ /* 0x004fe20000010000 */
[----:B------:R-:W-:Y:S01]  /*5fa0*/  @!P2 LEA R12, R12, UR41, 0x2 ;  /* 0x000000290c0cac11 */ /* 0x000fe2000f8e10ff */
[-C--:B------:R-:W-:Y:S01]  /*5fb0*/  FMUL.FTZ R136, R136, R171.reuse ;  /* 0x000000ab88887220 */ /* 0x080fe20000410000 */
[-C--:B------:R-:W-:Y:S01]  /*5fc0*/  FMUL.FTZ R137, R137, R171.reuse ;  /* 0x000000ab89897220 */ /* 0x080fe20000410000 */
[-C--:B------:R-:W-:Y:S01]  /*5fd0*/  FMUL.FTZ R140, R140, R171.reuse ;  /* 0x000000ab8c8c7220 */ /* 0x080fe20000410000 */
[-C--:B------:R-:W-:Y:S01]  /*5fe0*/  FMUL.FTZ R141, R141, R171.reuse ;  /* 0x000000ab8d8d7220 */ /* 0x080fe20000410000 */
[----:B------:R-:W-:Y:S01]  /*5ff0*/  @!P2 STS [R12+0x28800], R171 ;  /* 0x028800ab0c00a388 */ /* 0x000fe20000000800 */
[----:B------:R-:W1:Y:S01]  /*6000*/  MUFU.EX2 R157, R160 ;  /* 0x000000a0009d7308 */ /* 0x000e620000000800 */
[----:B---3--:R-:W-:Y:S01]  /*6010*/  FADD.FTZ R152, R14, R9 ;  /* 0x000000090e987221 */ /* 0x008fe20000010000 */
[----:B------:R-:W-:Y:S01]  /*6020*/  FADD.FTZ R9, R19, R10 ;  /* 0x0000000a13097221 */ /* 0x000fe20000010000 */
[----:B------:R2:W-:Y:S01]  /*6030*/  @!P2 STS [R12+0x28820], R2 ;  /* 0x028820020c00a388 */ /* 0x0005e20000000800 */
[-C--:B------:R-:W-:Y:S01]  /*6040*/  FMUL.FTZ R144, R144, R171.reuse ;  /* 0x000000ab90907220 */ /* 0x080fe20000410000 */
[-C--:B------:R-:W-:Y:S01]  /*6050*/  FMUL.FTZ R145, R145, R171.reuse ;  /* 0x000000ab91917220 */ /* 0x080fe20000410000 */
[----:B------:R-:W-:Y:S01]  /*6060*/  FADD.FTZ R154, R18, R9 ;  /* 0x00000009129a7221 */ /* 0x000fe20000010000 */
[-C--:B------:R-:W-:Y:S01]  /*6070*/  FMUL.FTZ R148, R148, R171.reuse ;  /* 0x000000ab94947220 */ /* 0x080fe20000410000 */
[----:B------:R-:W3:Y:S01]  /*6080*/  MUFU.EX2 R158, R161 ;  /* 0x000000a1009e7308 */ /* 0x000ee20000000800 */
[----:B0-----:R-:W-:Y:S01]  /*6090*/  FADD.FTZ R152, R15, R152 ;  /* 0x000000980f987221 */ /* 0x001fe20000010000 */
[----:B------:R-:W-:Y:S01]  /*60a0*/  FADD.FTZ R153, R21, R154 ;  /* 0x0000009a15997221 */ /* 0x000fe20000010000 */
[----:B------:R-:W-:Y:S01]  /*60b0*/  F2FP.F16.F32.PACK_AB R155, R15, R14 ;  /* 0x0000000e0f9b723e */ /* 0x000fe200000000ff */
[----:B------:R-:W-:Y:S01]  /*60c0*/  FMUL.FTZ R149, R149, R171 ;  /* 0x000000ab95957220 */ /* 0x000fe20000410000 */
[----:B------:R-:W-:Y:S01]  /*60d0*/  FMUL.FTZ R26, R26, R2 ;  /* 0x000000021a1a7220 */ /* 0x000fe20000410000 */
[----:B------:R-:W-:Y:S01]  /*60e0*/  FADD.FTZ R154, R20, R153 ;  /* 0x00000099149a7221 */ /* 0x000fe20000010000 */
[----:B------:R-:W-:Y:S01]  /*60f0*/  F2FP.F16.F32.PACK_AB R153, R156, R13 ;  /* 0x0000000d9c99723e */ /* 0x000fe200000000ff */
[----:B------:R-:W0:Y:S01]  /*6100*/  MUFU.EX2 R159, R162 ;  /* 0x000000a2009f7308 */ /* 0x000e220000000800 */
[----:B-1----:R-:W-:Y:S01]  /*6110*/  FADD.FTZ R9, R157, R152 ;  /* 0x000000989d097221 */ /* 0x002fe20000010000 */
[----:B------:R-:W-:Y:S01]  /*6120*/  F2FP.F16.F32.PACK_AB R156, R21, R18 ;  /* 0x00000012159c723e */ /* 0x000fe200000000ff */
[-C--:B------:R-:W-:Y:S01]  /*6130*/  FMUL.FTZ R27, R27, R2.reuse ;  /* 0x000000021b1b7220 */ /* 0x080fe20000410000 */
[-C--:B------:R-:W-:Y:S01]  /*6140*/  FMUL.FTZ R30, R30, R2.reuse ;  /* 0x000000021e1e7220 */ /* 0x080fe20000410000 */
[-C--:B------:R-:W-:Y:S01]  /*6150*/  FMUL.FTZ R31, R31, R2.reuse ;  /* 0x000000021f1f7220 */ /* 0x080fe20000410000 */
[-C--:B------:R-:W-:Y:S01]  /*6160*/  FMUL.FTZ R34, R34, R2.reuse ;  /* 0x0000000222227220 */ /* 0x080fe20000410000 */
[-C--:B------:R-:W-:Y:S01]  /*6170*/  FMUL.FTZ R35, R35, R2.reuse ;  /* 0x0000000223237220 */ /* 0x080fe20000410000 */
[----:B------:R-:W1:Y:S01]  /*6180*/  MUFU.EX2 R180, R163 ;  /* 0x000000a300b47308 */ /* 0x000e620000000800 */
[C---:B---3--:R-:W-:Y:S01]  /*6190*/  FADD.FTZ R152, R158.reuse, R9 ;  /* 0x000000099e987221 */ /* 0x048fe20000010000 */
[----:B------:R-:W-:Y:S01]  /*61a0*/  F2FP.F16.F32.PACK_AB R157, R158, R157 ;  /* 0x0000009d9e9d723e */ /* 0x000fe200000000ff */
[----:B------:R-:W-:Y:S01]  /*61b0*/  FMUL.FTZ R38, R38, R2 ;  /* 0x0000000226267220 */ /* 0x000fe20000410000 */
[----:B------:R-:W-:Y:S01]  /*61c0*/  F2FP.F16.F32.PACK_AB R158, R23, R20 ;  /* 0x00000014179e723e */ /* 0x000fe200000000ff */
[-C--:B------:R-:W-:Y:S01]  /*61d0*/  FMUL.FTZ R39, R39, R2.reuse ;  /* 0x0000000227277220 */ /* 0x080fe20000410000 */
[-C--:B------:R-:W-:Y:S01]  /*61e0*/  FMUL.FTZ R42, R42, R2.reuse ;  /* 0x000000022a2a7220 */ /* 0x080fe20000410000 */
[----:B------:R-:W-:Y:S01]  /*61f0*/  FMUL.FTZ R43, R43, R2 ;  /* 0x000000022b2b7220 */ /* 0x000fe20000410000 */
[----:B------:R-:W3:Y:S01]  /*6200*/  MUFU.EX2 R164, R164 ;  /* 0x000000a400a47308 */ /* 0x000ee20000000800 */
[----:B0-----:R-:W-:Y:S01]  /*6210*/  FADD.FTZ R9, R159, R152 ;  /* 0x000000989f097221 */ /* 0x001fe20000010000 */
[----:B------:R-:W-:Y:S01]  /*6220*/  F2FP.F16.F32.PACK_AB R152, R17, R0 ;  /* 0x000000001198723e */ /* 0x000fe200000000ff */
[----:B------:R-:W-:Y:S01]  /*6230*/  FADD.FTZ R17, R23, R154 ;  /* 0x0000009a17117221 */ /* 0x000fe20000010000 */
[----:B------:R-:W-:Y:S01]  /*6240*/  F2FP.F16.F32.PACK_AB R154, R19, R16 ;  /* 0x00000010139a723e */ /* 0x000fe200000000ff */
[----:B------:R-:W-:Y:S01]  /*6250*/  BAR.SYNC.DEFER_BLOCKING 0xf, 0x100 ;  /* 0x03c4000000007b1d */ /* 0x000fe20000010000 */
[-C--:B------:R-:W-:Y:S01]  /*6260*/  FMUL.FTZ R46, R46, R2.reuse ;  /* 0x000000022e2e7220 */ /* 0x080fe20000410000 */
[----:B------:R-:W-:Y:S01]  /*6270*/  FADD.FTZ R0, R22, R17 ;  /* 0x0000001116007221 */ /* 0x000fe20000010000 */
[-C--:B------:R-:W-:Y:S01]  /*6280*/  FMUL.FTZ R47, R47, R2.reuse ;  /* 0x000000022f2f7220 */ /* 0x080fe20000410000 */
[C---:B-1----:R-:W-:Y:S01]  /*6290*/  FADD.FTZ R9, R180.reuse, R9 ;  /* 0x00000009b4097221 */ /* 0x042fe20000010000 */
[----:B------:R-:W-:Y:S01]  /*62a0*/  F2FP.F16.F32.PACK_AB R159, R180, R159 ;  /* 0x0000009fb49f723e */ /* 0x000fe200000000ff */
[----:B------:R-:W0:Y:S01]  /*62b0*/  MUFU.EX2 R175, R175 ;  /* 0x000000af00af7308 */ /* 0x000e220000000800 */
[-C--:B------:R-:W-:Y:S01]  /*62c0*/  FMUL.FTZ R50, R50, R2.reuse ;  /* 0x0000000232327220 */ /* 0x080fe20000410000 */
[-C--:B------:R-:W-:Y:S01]  /*62d0*/  FMUL.FTZ R51, R51, R2.reuse ;  /* 0x0000000233337220 */ /* 0x080fe20000410000 */
[-C--:B------:R-:W-:Y:S01]  /*62e0*/  FMUL.FTZ R54, R54, R2.reuse ;  /* 0x0000000236367220 */ /* 0x080fe20000410000 */
[-C--:B------:R-:W-:Y:S01]  /*62f0*/  FMUL.FTZ R55, R55, R2.reuse ;  /* 0x0000000237377220 */ /* 0x080fe20000410000 */
[-C--:B------:R-:W-:Y:S01]  /*6300*/  FMUL.FTZ R58, R58, R2.reuse ;  /* 0x000000023a3a7220 */ /* 0x080fe20000410000 */
[----:B---3--:R-:W-:Y:S01]  /*6310*/  FADD.FTZ R16, R164, R9 ;  /* 0x00000009a4107221 */ /* 0x008fe20000010000 */
[-C--:B------:R-:W-:Y:S01]  /*6320*/  FMUL.FTZ R59, R59, R2.reuse ;  /* 0x000000023b3b7220 */ /* 0x080fe20000410000 */
[----:B------:R-:W1:Y:S01]  /*6330*/  MUFU.EX2 R174, R174 ;  /* 0x000000ae00ae7308 */ /* 0x000e620000000800 */
        /* <DEDUP_REMOVED lines=8> */
[C---:B0-----:R-:W-:Y:S01]  /*63c0*/  FADD.FTZ R9, R175.reuse, R0 ;  /* 0x00000000af097221 */ /* 0x041fe20000010000 */
[----:B------:R-:W-:Y:S01]  /*63d0*/  F2FP.F16.F32.PACK_AB R160, R175, R22 ;  /* 0x00000016afa0723e */ /* 0x000fe200000000ff */
[----:B------:R0:W-:Y:S01]  /*63e0*/  STSM.16.M88.4 [R5+0x26800], R152 ;  /* 0x0268009805007844 */ /* 0x0001e20000000200 */
[-C--:B------:R-:W-:Y:S01]  /*63f0*/  FMUL.FTZ R75, R75, R2.reuse ;  /* 0x000000024b4b7220 */ /* 0x080fe20000410000 */
[-C--:B------:R-:W-:Y:S01]  /*6400*/  FMUL.FTZ R78, R78, R2.reuse ;  /* 0x000000024e4e7220 */ /* 0x080fe20000410000 */
[-C--:B------:R-:W-:Y:S01]  /*6410*/  FMUL.FTZ R79, R79, R2.reuse ;  /* 0x000000024f4f7220 */ /* 0x080fe20000410000 */
[----:B------:R0:W-:Y:S01]  /*6420*/  STSM.16.M88.4 [R7], R156 ;  /* 0x0000009c07007844 */ /* 0x0001e20000000200 */
[----:B------:R-:W4:Y:S01]  /*6430*/  MUFU.EX2 R179, R179 ;  /* 0x000000b300b37308 */ /* 0x000f220000000800 */
[----:B-1----:R-:W-:Y:S01]  /*6440*/  FADD.FTZ R0, R174, R9 ;  /* 0x00000009ae007221 */ /* 0x002fe20000010000 */
[-C--:B------:R-:W-:Y:S01]  /*6450*/  FMUL.FTZ R82, R82, R2.reuse ;  /* 0x0000000252527220 */ /* 0x080fe20000410000 */
[-C--:B------:R-:W-:Y:S01]  /*6460*/  FMUL.FTZ R83, R83, R2.reuse ;  /* 0x0000000253537220 */ /* 0x080fe20000410000 */
[-C--:B------:R-:W-:Y:S01]  /*6470*/  FMUL.FTZ R86, R86, R2.reuse ;  /* 0x0000000256567220 */ /* 0x080fe20000410000 */
[-C--:B------:R-:W-:Y:S01]  /*6480*/  FMUL.FTZ R87, R87, R2.reuse ;  /* 0x0000000257577220 */ /* 0x080fe20000410000 */
[-C--:B------:R-:W-:Y:S01]  /*6490*/  FMUL.FTZ R90, R90, R2.reuse ;  /* 0x000000025a5a7220 */ /* 0x080fe20000410000 */
[----:B------:R-:W-:Y:S01]  /*64a0*/  FMUL.FTZ R91, R91, R2 ;  /* 0x000000025b5b7220 */ /* 0x000fe20000410000 */
[----:B------:R-:W1:Y:S01]  /*64b0*/  MUFU.EX2 R163, R166 ;  /* 0x000000a600a37308 */ /* 0x000e620000000800 */
[C---:B---3--:R-:W-:Y:S01]  /*64c0*/  FADD.FTZ R16, R161.reuse, R16 ;  /* 0x00000010a1107221 */ /* 0x048fe20000010000 */
[----:B------:R-:W-:Y:S01]  /*64d0*/  F2FP.F16.F32.PACK_AB R161, R161, R164 ;  /* 0x000000a4a1a1723e */ /* 0x000fe200000000ff */
[-C--:B------:R-:W-:Y:S01]  /*64e0*/  FMUL.FTZ R94, R94, R2.reuse ;  /* 0x000000025e5e7220 */ /* 0x080fe20000410000 */
[-C--:B------:R-:W-:Y:S01]  /*64f0*/  FMUL.FTZ R95, R95, R2.reuse ;  /* 0x000000025f5f7220 */ /* 0x080fe20000410000 */
[-C--:B------:R-:W-:Y:S01]  /*6500*/  FMUL.FTZ R98, R98, R2.reuse ;  /* 0x0000000262627220 */ /* 0x080fe20000410000 */
[-C--:B------:R-:W-:Y:S01]  /*6510*/  FMUL.FTZ R99, R99, R2.reuse ;  /* 0x0000000263637220 */ /* 0x080fe20000410000 */
[----:B------:R-:W-:Y:S01]  /*6520*/  FMUL.FTZ R102, R102, R2 ;  /* 0x0000000266667220 */ /* 0x000fe20000410000 */
[----:B------:R-:W2:Y:S01]  /*6530*/  MUFU.EX2 R10, R167 ;  /* 0x000000a7000a7308 */ /* 0x000ea20000000800 */
[C---:B----4-:R-:W-:Y:S01]  /*6540*/  FADD.FTZ R13, R179.reuse, R0 ;  /* 0x00000000b30d7221 */ /* 0x050fe20000010000 */
[----:B------:R-:W-:Y:S01]  /*6550*/  F2FP.F16.F32.PACK_AB R162, R179, R174 ;  /* 0x000000aeb3a2723e */ /* 0x000fe200000000ff */
[-C--:B------:R-:W-:Y:S01]  /*6560*/  FMUL.FTZ R103, R103, R2.reuse ;  /* 0x0000000267677220 */ /* 0x080fe20000410000 */
[-C--:B------:R-:W-:Y:S01]  /*6570*/  FMUL.FTZ R106, R106, R2.reuse ;  /* 0x000000026a6a7220 */ /* 0x080fe20000410000 */
[-C--:B------:R-:W-:Y:S01]  /*6580*/  FMUL.FTZ R107, R107, R2.reuse ;  /* 0x000000026b6b7220 */ /* 0x080fe20000410000 */
[-C--:B------:R-:W-:Y:S01]  /*6590*/  FMUL.FTZ R110, R110, R2.reuse ;  /* 0x000000026e6e7220 */ /* 0x080fe20000410000 */
[-C--:B------:R-:W-:Y:S01]  /*65a0*/  FMUL.FTZ R111, R111, R2.reuse ;  /* 0x000000026f6f7220 */ /* 0x080fe20000410000 */
[----:B------:R-:W3:Y:S01]  /*65b0*/  MUFU.EX2 R165, R168 ;  /* 0x000000a800a57308 */ /* 0x000ee20000000800 */
[----:B-1----:R-:W-:Y:S01]  /*65c0*/  FADD.FTZ R9, R163, R16 ;  /* 0x00000010a3097221 */ /* 0x002fe20000010000 */
[-C--:B------:R-:W-:Y:S01]  /*65d0*/  FMUL.FTZ R114, R114, R2.reuse ;  /* 0x0000000272727220 */ /* 0x080fe20000410000 */
[-C--:B------:R-:W-:Y:S01]  /*65e0*/  FMUL.FTZ R115, R115, R2.reuse ;  /* 0x0000000273737220 */ /* 0x080fe20000410000 */
[-C--:B------:R-:W-:Y:S01]  /*65f0*/  FMUL.FTZ R118, R118, R2.reuse ;  /* 0x0000000276767220 */ /* 0x080fe20000410000 */
[-C--:B------:R-:W-:Y:S01]  /*6600*/  FMUL.FTZ R119, R119, R2.reuse ;  /* 0x0000000277777220 */ /* 0x080fe20000410000 */
[-C--:B------:R-:W-:Y:S01]  /*6610*/  FMUL.FTZ R122, R122, R2.reuse ;  /* 0x000000027a7a7220 */ /* 0x080fe20000410000 */
[-C--:B------:R-:W-:Y:S01]  /*6620*/  FMUL.FTZ R123, R123, R2.reuse ;  /* 0x000000027b7b7220 */ /* 0x080fe20000410000 */
[----:B------:R-:W1:Y:S01]  /*6630*/  MUFU.EX2 R170, R170 ;  /* 0x000000aa00aa7308 */ /* 0x000e620000000800 */
[C---:B--2---:R-:W-:Y:S01]  /*6640*/  FADD.FTZ R12, R10.reuse, R9 ;  /* 0x000000090a0c7221 */ /* 0x044fe20000010000 */
[----:B------:R-:W-:Y:S01]  /*6650*/  F2FP.F16.F32.PACK_AB R163, R10, R163 ;  /* 0x000000a30aa3723e */ /* 0x000fe200000000ff */
[-C--:B------:R-:W-:Y:S01]  /*6660*/  FMUL.FTZ R126, R126, R2.reuse ;  /* 0x000000027e7e7220 */ /* 0x080fe20000410000 */
[-C--:B------:R-:W-:Y:S01]  /*6670*/  FMUL.FTZ R127, R127, R2.reuse ;  /* 0x000000027f7f7220 */ /* 0x080fe20000410000 */
[-C--:B------:R-:W-:Y:S01]  /*6680*/  FMUL.FTZ R130, R130, R2.reuse ;  /* 0x0000000282827220 */ /* 0x080fe20000410000 */
[-C--:B------:R-:W-:Y:S01]  /*6690*/  FMUL.FTZ R131, R131, R2.reuse ;  /* 0x0000000283837220 */ /* 0x080fe20000410000 */
[----:B------:R0:W-:Y:S01]  /*66a0*/  STSM.16.M88.4 [R6], R160 ;  /* 0x000000a006007844 */ /* 0x0001e20000000200 */
[----:B------:R-:W2:Y:S01]  /*66b0*/  MUFU.EX2 R176, R176 ;  /* 0x000000b000b07308 */ /* 0x000ea20000000800 */
[----:B---3--:R-:W-:Y:S01]  /*66c0*/  FADD.FTZ R9, R165, R12 ;  /* 0x0000000ca5097221 */ /* 0x008fe20000010000 */
[-C--:B------:R-:W-:Y:S01]  /*66d0*/  FMUL.FTZ R134, R134, R2.reuse ;  /* 0x0000000286867220 */ /* 0x080fe20000410000 */
[-C--:B------:R-:W-:Y:S01]  /*66e0*/  FMUL.FTZ R135, R135, R2.reuse ;  /* 0x0000000287877220 */ /* 0x080fe20000410000 */
[-C--:B------:R-:W-:Y:S01]  /*66f0*/  FMUL.FTZ R138, R138, R2.reuse ;  /* 0x000000028a8a7220 */ /* 0x080fe20000410000 */
[-C--:B------:R-:W-:Y:S01]  /*6700*/  FMUL.FTZ R139, R139, R2.reuse ;  /* 0x000000028b8b7220 */ /* 0x080fe20000410000 */
[-C--:B------:R-:W-:Y:S01]  /*6710*/  FMUL.FTZ R142, R142, R2.reuse ;  /* 0x000000028e8e7220 */ /* 0x080fe20000410000 */
[-C--:B------:R-:W-:Y:S01]  /*6720*/  FMUL.FTZ R143, R143, R2.reuse ;  /* 0x000000028f8f7220 */ /* 0x080fe20000410000 */
[----:B------:R-:W3:Y:S01]  /*6730*/  MUFU.EX2 R167, R172 ;  /* 0x000000ac00a77308 */ /* 0x000ee20000000800 */
[C---:B-1----:R-:W-:Y:S01]  /*6740*/  FADD.FTZ R12, R170.reuse, R9 ;  /* 0x00000009aa0c7221 */ /* 0x042fe20000010000 */
[----:B------:R-:W-:Y:S01]  /*6750*/  F2FP.F16.F32.PACK_AB R165, R170, R165 ;  /* 0x000000a5aaa5723e */ /* 0x000fe200000000ff */
[-C--:B------:R-:W-:Y:S01]  /*6760*/  FMUL.FTZ R146, R146, R2.reuse ;  /* 0x0000000292927220 */ /* 0x080fe20000410000 */
[-C--:B------:R-:W-:Y:S01]  /*6770*/  FMUL.FTZ R147, R147, R2.reuse ;  /* 0x0000000293937220 */ /* 0x080fe20000410000 */
[-C--:B------:R-:W-:Y:S01]  /*6780*/  FMUL.FTZ R150, R150, R2.reuse ;  /* 0x0000000296967220 */ /* 0x080fe20000410000 */
[----:B------:R-:W-:-:S02]  /*6790*/  FMUL.FTZ R151, R151, R2 ;  /* 0x0000000297977220 */ /* 0x000fc40000410000 */
[----:B------:R-:W1:Y:S01]  /*67a0*/  MUFU.EX2 R181, R181 ;  /* 0x000000b500b57308 */ /* 0x000e620000000800 */
[----:B--2---:R-:W-:-:S07]  /*67b0*/  FADD.FTZ R14, R176, R13 ;  /* 0x0000000db00e7221 */ /* 0x004fce0000010000 */
[----:B------:R-:W2:Y:S01]  /*67c0*/  MUFU.EX2 R178, R178 ;  /* 0x000000b200b27308 */ /* 0x000ea20000000800 */
[----:B---3--:R-:W-:-:S07]  /*67d0*/  FADD.FTZ R9, R167, R12 ;  /* 0x0000000ca7097221 */ /* 0x008fce0000010000 */
[----:B------:R-:W3:Y:S01]  /*67e0*/  MUFU.EX2 R183, R183 ;  /* 0x000000b700b77308 */ /* 0x000ee20000000800 */
[C---:B-1----:R-:W-:Y:S01]  /*67f0*/  FADD.FTZ R13, R181.reuse, R14 ;  /* 0x0000000eb50d7221 */ /* 0x042fe20000010000 */
[----:B------:R-:W-:-:S06]  /*6800*/  F2FP.F16.F32.PACK_AB R164, R181, R176 ;  /* 0x000000b0b5a4723e */ /* 0x000fcc00000000ff */
[----:B------:R-:W1:Y:S01]  /*6810*/  MUFU.EX2 R0, R173 ;  /* 0x000000ad00007308 */ /* 0x000e620000000800 */
[----:B--2---:R-:W-:Y:S01]  /*6820*/  FADD.FTZ R10, R178, R13 ;  /* 0x0000000db20a7221 */ /* 0x004fe20000010000 */
[----:B---3--:R-:W-:-:S03]  /*6830*/  F2FP.F16.F32.PACK_AB R166, R183, R178 ;  /* 0x000000b2b7a6723e */ /* 0x008fc600000000ff */
[----:B------:R-:W-:Y:S01]  /*6840*/  FADD.FTZ R10, R183, R10 ;  /* 0x0000000ab70a7221 */ /* 0x000fe20000010000 */
[C---:B-1----:R-:W-:Y:S01]  /*6850*/  F2FP.F16.F32.PACK_AB R167, R0.reuse, R167 ;  /* 0x000000a700a7723e */ /* 0x042fe200000000ff */
[----:B------:R-:W-:-:S04]  /*6860*/  FADD.FTZ R9, R0, R9 ;  /* 0x0000000900097221 */ /* 0x000fc80000010000 */
[----:B------:R0:W-:Y:S01]  /*6870*/  STSM.16.M88.4 [R8], R164 ;  /* 0x000000a408007844 */ /* 0x0001e20000000200 */
[----:B------:R-:W-:Y:S05]  /*6880*/  @!P0 BRA `(.L_x_3245) ;  /* 0x0000000000048947 */ /* 0x000fea0003800000 */
[----:B------:R-:W-:Y:S01]  /*6890*/  BPT.TRAP 0x1 ;  /* 0x000000040000795c */ /* 0x000fe20000300000 */
.L_x_3245:
[----:B------:R1:W2:Y:S01]  /*68a0*/  SYNCS.PHASECHK.TRANS64.TRYWAIT P2, [UR26+0x28c50], R11 ;  /* 0x028c500bff0075a7 */ /* 0x0002a2000804015a */
[----:B------:R-:W-:Y:S05]  /*68b0*/  @!P0 BRA `(.L_x_3246) ;  /* 0x0000000000048947 */ /* 0x000fea0003800000 */
[----:B------:R-:W-:Y:S01]  /*68c0*/  BPT.TRAP 0x1 ;  /* 0x000000040000795c */ /* 0x000fe20000300000 */
.L_x_3246:
[----:B--2---:R-:W-:Y:S05]  /*68d0*/  @P2 BRA `(.L_x_3247) ;  /* 0x0000000000082947 */ /* 0x004fea0003800000 */
[----:B------:R-:W2:Y:S02]  /*68e0*/  SYNCS.PHASECHK.TRANS64.TRYWAIT P2, [UR26+0x28c50], R11 ;  /* 0x028c500bff0075a7 */ /* 0x000ea4000804015a */
[----:B--2---:R-:W-:Y:S05]  /*68f0*/  @!P2 BRA `(.L_x_3248) ;  /* 0x0000006c0084a947 */ /* 0x004fea0003800000 */
.L_x_3247:
[----:B------:R-:W-:Y:S01]  /*6900*/  ULEA UR10, UR25, UR24, 0xc ;  /* 0x00000018190a7291 */ /* 0x000fe2000f8e603f */
[----:B------:R-:W-:Y:S01]  /*6910*/  WARPGROUP.ARRIVE ;  /* 0x00000000000079c5 */ /* 0x000fe20000000000 */
[----:B------:R-:W-:Y:S01]  /*6920*/  UMOV UR11, 0x40000040 ;  /* 0x40000040000b7882 */ /* 0x000fe20000000000 */
[----:B------:R-:W-:Y:S01]  /*6930*/  UMOV UR15, 0x40000040 ;  /* 0x40000040000f7882 */ /* 0x000fe20000000000 */
[----:B------:R-:W-:-:S05]  /*6940*/  UIADD3 UR14, UR10, 0x80, URZ ;  /* 0x000000800a0e7890 */ /* 0x000fca000fffe03f */
[----:B------:R-:W-:Y:S01]  /*6950*/  HGMMA.64x256x16.F32 R24, R152, gdesc[UR8].tnspB, R24, gsb0 ;  /* 0x43e0000898187df0 */ /* 0x000fe20008000818 */
[----:B------:R-:W-:Y:S02]  /*6960*/  UMOV UR11, 0x40000040 ;  /* 0x40000040000b7882 */ /* 0x000fe40000000000 */
[----:B------:R-:W-:Y:S02]  /*6970*/  WARPGROUP.DEPBAR.LE gsb0, 0x0 ;  /* 0x00008000000079c5 */ /* 0x000fe40000010000 */
[----:B------:R-:W-:-:S15]  /*6980*/  WARPGROUP.ARRIVE ;  /* 0x00000000000079c5 */ /* 0x000fde0000000000 */
[----:B------:R-:W-:-:S08]  /*6990*/  NOP ;  /* 0x0000000000007918 */ /* 0x000fd00000000000 */
[----:B------:R-:W-:Y:S01]  /*69a0*/  HGMMA.64x256x16.F32 R24, R156, gdesc[UR12].tnspB, R24, gsb0 ;  /* 0x43e0000c9c187df0 */ /* 0x000fe20008000818 */
[----:B------:R-:W-:Y:S01]  /*69b0*/  UIADD3 UR14, UR10, 0x100, URZ ;  /* 0x000001000a0e7890 */ /* 0x000fe2000fffe03f */
[----:B------:R-:W-:Y:S01]  /*69c0*/  UMOV UR15, 0x40000040 ;  /* 0x40000040000f7882 */ /* 0x000fe20000000000 */
[----:B------:R-:W-:Y:S01]  /*69d0*/  UIADD3 UR10, UR10, 0x180, URZ ;  /* 0x000001800a0a7890 */ /* 0x000fe2000fffe03f */
[----:B------:R-:W-:Y:S02]  /*69e0*/  WARPGROUP.DEPBAR.LE gsb0, 0x0 ;  /* 0x00008000000079c5 */ /* 0x000fe40000010000 */
[----:B------:R-:W-:-:S15]  /*69f0*/  WARPGROUP.ARRIVE ;  /* 0x00000000000079c5 */ /* 0x000fde0000000000 */
[----:B------:R-:W-:-:S07]  /*6a00*/  NOP ;  /* 0x0000000000007918 */ /* 0x000fce0000000000 */
[----:B------:R-:W-:Y:S03]  /*6a10*/  HGMMA.64x256x16.F32 R24, R160, gdesc[UR12].tnspB, R24, gsb0 ;  /* 0x43e0000ca0187df0 */ /* 0x000fe60008000818 */
[----:B------:R-:W-:Y:S02]  /*6a20*/  WARPGROUP.DEPBAR.LE gsb0, 0x0 ;  /* 0x00008000000079c5 */ /* 0x000fe40000010000 */
[----:B------:R-:W-:-:S15]  /*6a30*/  WARPGROUP.ARRIVE ;  /* 0x00000000000079c5 */ /* 0x000fde0000000000 */
[----:B------:R-:W-:-:S08]  /*6a40*/  NOP ;  /* 0x0000000000007918 */ /* 0x000fd00000000000 */
[----:B------:R-:W-:Y:S03]  /*6a50*/  HGMMA.64x256x16.F32 R24, R164, gdesc[UR8].tnspB, R24, gsb0 ;  /* 0x43e00008a4187df0 */ /* 0x000fe60008000818 */
[----:B------:R-:W-:Y:S02]  /*6a60*/  WARPGROUP.DEPBAR.LE gsb0, 0x0 ;  /* 0x00008000000079c5 */ /* 0x000fe40000010000 */
[----:B------:R-:W-:Y:S01]  /*6a70*/  @!PT LDS RZ, [RZ] ;  /* 0x00000000fffff984 */ /* 0x000fe20000000800 */
[----:B------:R-:W-:Y:S01]  /*6a80*/  @!PT LDS RZ, [RZ] ;  /* 0x00000000fffff984 */ /* 0x000fe20000000800 */
[----:B------:R-:W-:Y:S01]  /*6a90*/  @!PT LDS RZ, [RZ] ;  /* 0x00000000fffff984 */ /* 0x000fe20000000800 */
[----:B------:R-:W-:Y:S01]  /*6aa0*/  @!PT LDS RZ, [RZ] ;  /* 0x00000000fffff984 */ /* 0x000fe20000000800 */
[----:B------:R3:W-:Y:S06]  /*6ab0*/  MEMBAR.ALL.CTA ;  /* 0x0000000000007992 */ /* 0x0007ec0000008000 */
[----:B---3--:R-:W3:Y:S02]  /*6ac0*/  FENCE.VIEW.ASYNC.S ;  /* 0x00000000000073c6 */ /* 0x008ee40000000000 */
[----:B---3--:R-:W-:Y:S01]  /*6ad0*/  NOP ;  /* 0x0000000000007918 */ /* 0x008fe20000000000 */
[----:B------:R-:W-:Y:S06]  /*6ae0*/  BAR.ARV 0xe, 0x100 ;  /* 0x0384000000007b1d */ /* 0x000fec0000002000 */
[----:B------:R-:W-:Y:S05]  /*6af0*/  @!P0 BRA `(.L_x_3249) ;  /* 0x0000000000048947 */ /* 0x000fea0003800000 */
[----:B------:R-:W-:Y:S01]  /*6b00*/  BPT.TRAP 0x1 ;  /* 0x000000040000795c */ /* 0x000fe20000300000 */
.L_x_3249:
[----:B------:R-:W-:Y:S01]  /*6b10*/  UIADD3 UR5, UR26, 0x28c60, URZ ;  /* 0x00028c601a057890 */ /* 0x000fe2000fffe03f */
[----:B------:R-:W-:Y:S01]  /*6b20*/  MOV R2, R177 ;  /* 0x000000b100027202 */ /* 0x000fe20000000f00 */
[----:B--2---:R-:W-:Y:S02]  /*6b30*/  IMAD.MOV.U32 R0, RZ, RZ, R169 ;  /* 0x000000ffff007224 */ /* 0x004fe400078e00a9 */
[----:B------:R-:W-:-:S09]  /*6b40*/  UPRMT UR5, UR42, 0x654, UR5 ;  /* 0x000006542a057896 */ /* 0x000fd20008000005 */
[----:B------:R-:W-:Y:S01]  /*6b50*/  SYNCS.ARRIVE.TRANS64.RED.A1T0 RZ, [UR5], RZ ;  /* 0x000000ffffff79a7 */ /* 0x000fe20008100405 */
[----:B------:R-:W-:Y:S01]  /*6b60*/  UMOV UR5, UR25 ;  /* 0x0000001900057c82 */ /* 0x000fe20008000000 */
[----:B------:R-:W-:Y:S05]  /*6b70*/  @P1 BRA `(.L_x_3250) ;  /* 0xffffffe000e01947 */ /* 0x000fea000383ffff */
[----:B------:R-:W-:Y:S01]  /*6b80*/  IMAD.MOV.U32 R2, RZ, RZ, R177 ;  /* 0x000000ffff027224 */ /* 0x000fe200078e00b1 */
[----:B------:R-:W-:Y:S01]  /*6b90*/  MOV R0, R169 ;  /* 0x000000a900007202 */ /* 0x000fe20000000f00 */
[----:B------:R-:W-:-:S12]  /*6ba0*/  USHF.L.U32 UR4, UR25, 0x6, URZ ;  /* 0x0000000619047899 */ /* 0x000fd8000800063f */
.L_x_3239:
[----:B0--3--:R-:W0:Y:S01]  /*6bb0*/  SHFL.BFLY PT, R5, R10, 0x2, 0x1f ;  /* 0x0c401f000a057f89 */ /* 0x009e2200000e0000 */
[----:B------:R-:W-:Y:S08]  /*6bc0*/  BAR.ARV 0x8, 0x100 ;  /* 0x0204000000007b1d */ /* 0x000ff00000002000 */
[----:B------:R-:W-:Y:S01]  /*6bd0*/  BAR.SYNC.DEFER_BLOCKING 0xf, 0x100 ;  /* 0x03c4000000007b1d */ /* 0x000fe20000010000 */
[----:B------:R-:W-:Y:S01]  /*6be0*/  ISETP.NE.AND P0, PT, R3, RZ, PT ;  /* 0x000000ff0300720c */ /* 0x000fe20003f05270 */
[----:B------:R-:W-:Y:S01]  /*6bf0*/  IMAD.MOV.U32 R3, RZ, RZ, RZ ;  /* 0x000000ffff037224 */ /* 0x000fe200078e00ff */
[----:B------:R-:W-:-:S03]  /*6c00*/  IADD3 R4, R4, UR4, RZ ;  /* 0x0000000404047c10 */ /* 0x000fc6000fffe0ff */
[----:B------:R-:W3:Y:S01]  /*6c10*/  SHFL.BFLY PT, R8, R9, 0x2, 0x1f ;  /* 0x0c401f0009087f89 */ /* 0x000ee200000e0000 */
[----:B0-----:R-:W-:-:S07]  /*6c20*/  FADD.FTZ R5, R5, R10 ;  /* 0x0000000a05057221 */ /* 0x001fce0000010000 */
[----:B------:R-:W-:Y:S01]  /*6c30*/  @!P0 LEA R4, R4, UR41, 0x2 ;  /* 0x0000002904048c11 */ /* 0x000fe2000f8e10ff */
[----:B------:R-:W1:Y:S01]  /*6c40*/  SHFL.BFLY PT, R6, R5, 0x1, 0x1f ;  /* 0x0c201f0005067f89 */ /* 0x000e6200000e0000 */
[----:B---3--:R-:W-:-:S05]  /*6c50*/  FADD.FTZ R8, R8, R9 ;  /* 0x0000000908087221 */ /* 0x008fca0000010000 */
[----:B------:R-:W0:Y:S01]  /*6c60*/  SHFL.BFLY PT, R7, R8, 0x1, 0x1f ;  /* 0x0c201f0008077f89 */ /* 0x000e2200000e0000 */
[----:B-12---:R-:W-:Y:S01]  /*6c70*/  FADD.FTZ R11, R5, R6 ;  /* 0x00000006050b7221 */ /* 0x006fe20000010000 */
[----:B------:R-:W-:Y:S01]  /*6c80*/  IMAD.MOV.U32 R6, RZ, RZ, RZ ;  /* 0x000000ffff067224 */ /* 0x000fe200078e00ff */
[----:B------:R-:W-:-:S03]  /*6c90*/  MOV R5, 0xff800000 ;  /* 0xff80000000057802 */ /* 0x000fc60000000f00 */
[----:B------:R-:W-:-:S13]  /*6ca0*/  FSETP.NE.FTZ.AND P1, PT, R11, RZ, PT ;  /* 0x000000ff0b00720b */ /* 0x000fda0003f35000 */
[----:B------:R-:W1:Y:S01]  /*6cb0*/  @P1 MUFU.RCP R6, R11 ;  /* 0x0000000b00061308 */ /* 0x000e620000001000 */
[----:B0-----:R-:W-:-:S05]  /*6cc0*/  FADD.FTZ R7, R8, R7 ;  /* 0x0000000708077221 */ /* 0x001fca0000010000 */
[----:B------:R-:W-:Y:S02]  /*6cd0*/  FSETP.NE.FTZ.AND P2, PT, R7, RZ, PT ;  /* 0x000000ff0700720b */ /* 0x000fe40003f55000 */
[----:B------:R-:W-:Y:S01]  /*6ce0*/  @P1 MUFU.LG2 R8, R11 ;  /* 0x0000000b00081308 */ /* 0x000fe20000000c00 */
[----:B-1----:R0:W-:Y:S01]  /*6cf0*/  @!P0 STS [R4+0x28800], R6 ;  /* 0x0288000604008388 */ /* 0x0021e20000000800 */
[-C--:B------:R-:W-:Y:S01]  /*6d00*/  FMUL.FTZ R24, R24, R6.reuse ;  /* 0x0000000618187220 */ /* 0x080fe20000410000 */
[----:B------:R-:W-:-:S08]  /*6d10*/  FMUL.FTZ R25, R25, R6 ;  /* 0x0000000619197220 */ /* 0x000fd00000410000 */
[----:B------:R-:W1:Y:S01]  /*6d20*/  @P2 MUFU.RCP R3, R7 ;  /* 0x0000000700032308 */ /* 0x000e620000001000 */
[-C--:B------:R-:W-:Y:S01]  /*6d30*/  FMUL.FTZ R28, R28, R6.reuse ;  /* 0x000000061c1c7220 */ /* 0x080fe20000410000 */
[-C--:B------:R-:W-:Y:S01]  /*6d40*/  FMUL.FTZ R29, R29, R6.reuse ;  /* 0x000000061d1d7220 */ /* 0x080fe20000410000 */
[-C--:B------:R-:W-:Y:S01]  /*6d50*/  FMUL.FTZ R32, R32, R6.reuse ;  /* 0x0000000620207220 */ /* 0x080fe20000410000 */
[-C--:B------:R-:W-:Y:S01]  /*6d60*/  FMUL.FTZ R33, R33, R6.reuse ;  /* 0x0000000621217220 */ /* 0x080fe20000410000 */
[-C--:B------:R-:W-:Y:S01]  /*6d70*/  FMUL.FTZ R36, R36, R6.reuse ;  /* 0x0000000624247220 */ /* 0x080fe20000410000 */
[-C--:B------:R-:W-:Y:S01]  /*6d80*/  FMUL.FTZ R37, R37, R6.reuse ;  /* 0x0000000625257220 */ /* 0x080fe20000410000 */
[-C--:B------:R-:W-:Y:S01]  /*6d90*/  FMUL.FTZ R40, R40, R6.reuse ;  /* 0x0000000628287220 */ /* 0x080fe20000410000 */
[----:B------:R2:W3:Y:S01]  /*6da0*/  @P2 MUFU.LG2 R9, R7 ;  /* 0x0000000700092308 */ /* 0x0004e20000000c00 */
        /* <DEDUP_REMOVED lines=8> */
[----:B-1----:R1:W-:Y:S01]  /*6e30*/  @!P0 STS [R4+0x28820], R3 ;  /* 0x0288200304008388 */ /* 0x0023e20000000800 */
        /* <DEDUP_REMOVED lines=47> */
[----:B--2---:R-:W-:-:S02]  /*7130*/  IMAD.U32 R7, RZ, RZ, UR7 ;  /* 0x00000007ff077e24 */ /* 0x004fc4000f8e00ff */
[----:B------:R-:W-:Y:S01]  /*7140*/  @P1 FMUL.FTZ R8, R8, 0.69314718246459960938 ;  /* 0x3f31721808081820 */ /* 0x000fe20000410000 */
[----:B0-----:R-:W-:Y:S02]  /*7150*/  IMAD.U32 R6, RZ, RZ, UR7 ;  /* 0x00000007ff067e24 */ /* 0x001fe4000f8e00ff */
[----:B---3--:R-:W-:Y:S01]  /*7160*/  @P2 FMUL.FTZ R9, R9, 0.69314718246459960938 ;  /* 0x3f31721809092820 */ /* 0x008fe20000410000 */
[----:B------:R-:W-:Y:S01]  /*7170*/  @P1 FMUL.FTZ R7, R7, 0.69314718246459960938 ;  /* 0x3f31721807071820 */ /* 0x000fe20000410000 */
[----:B-1----:R-:W-:Y:S02]  /*7180*/  IMAD.MOV.U32 R4, RZ, RZ, -0x800000 ;  /* 0xff800000ff047424 */ /* 0x002fe400078e00ff */
[----:B------:R-:W-:Y:S01]  /*7190*/  @P2 FMUL.FTZ R6, R6, 0.69314718246459960938 ;  /* 0x3f31721806062820 */ /* 0x000fe20000410000 */
        /* <DEDUP_REMOVED lines=65> */
[----:B------:R-:W-:Y:S01]  /*75b0*/  @P1 FFMA.FTZ R5, R7, R0, R8 ;  /* 0x0000000007051223 */ /* 0x000fe20000010008 */
[----:B------:R-:W-:Y:S01]  /*75c0*/  @P2 FFMA.FTZ R4, R6, R2, R9 ;  /* 0x0000000206042223 */ /* 0x000fe20000010009 */
[----:B------:R-:W-:Y:S06]  /*75d0*/  BAR.ARV 0xe, 0x100 ;  /* 0x0384000000007b1d */ /* 0x000fec0000002000 */
.L_x_3215:
[----:B------:R-:W-:Y:S05]  /*75e0*/  @P0 BRA `(.L_x_3251) ;  /* 0x0000002000f80947 */ /* 0x000fea0003800000 */
[----:B------:R-:W0:Y:S01]  /*75f0*/  S2R R0, SR_TID.X ;  /* 0x0000000000007919 */ /* 0x000e220000002100 */
[----:B------:R-:W1:Y:S01]  /*7600*/  S2UR UR5, SR_CgaCtaId ;  /* 0x00000000000579c3 */ /* 0x000e620000008800 */
[----:B------:R-:W-:Y:S01]  /*7610*/  UMOV UR4, 0x400 ;  /* 0x0000040000047882 */ /* 0x000fe20000000000 */
[----:B------:R-:W-:-:S06]  /*7620*/  IADD3 R2, RZ, -UR38, RZ ;  /* 0x80000026ff027c10 */ /* 0x000fcc000fffe0ff */
[----:B------:R-:W-:Y:S08]  /*7630*/  BAR.SYNC.DEFER_BLOCKING 0x1, 0x100 ;  /* 0x0044000000007b1d */ /* 0x000ff00000010000 */
[----:B------:R-:W2:Y:S08]  /*7640*/  S2UR UR6, SR_CTAID.Y ;  /* 0x00000000000679c3 */ /* 0x000eb00000002600 */
[----:B------:R-:W2:Y:S01]  /*7650*/  LDC R3, c[0x0][0xc50] ;  /* 0x00031400ff037b82 */ /* 0x000ea20000000800 */
[----:B-1----:R-:W-:-:S07]  /*7660*/  ULEA UR4, UR5, UR4, 0x18 ;  /* 0x0000000405047291 */ /* 0x002fce000f8ec03f */
[----:B------:R-:W1:Y:S01]  /*7670*/  LDC R6, c[0x0][0xbe8] ;  /* 0x0002fa00ff067b82 */ /* 0x000e620000000800 */
[----:B------:R-:W-:Y:S01]  /*7680*/  UIADD3 UR4, UR4, 0x28c20, URZ ;  /* 0x00028c2004047890 */ /* 0x000fe2000fffe03f */
[----:B0-----:R-:W-:-:S03]  /*7690*/  VIADD R22, R0, 0xffffff80 ;  /* 0xffffff8000167836 */ /* 0x001fc60000000000 */
[----:B------:R-:W-:Y:S02]  /*76a0*/  UPRMT UR4, URZ, 0x654, UR4 ;  /* 0x000006543f047896 */ /* 0x000fe40008000004 */
[----:B------:R-:W-:-:S04]  /*76b0*/  SHF.R.S32.HI R19, RZ, 0x1f, R22 ;  /* 0x0000001fff137819 */ /* 0x000fc80000011416 */
[----:B------:R-:W-:Y:S01]  /*76c0*/  LEA.HI R9, R19, R22, RZ, 0x7 ;  /* 0x0000001613097211 */ /* 0x000fe200078f38ff */
[----:B--2---:R-:W-:Y:S01]  /*76d0*/  IMAD R2, R3, R2, UR6 ;  /* 0x0000000603027e24 */ /* 0x004fe2000f8e0202 */
[----:B------:R-:W-:Y:S01]  /*76e0*/  USHF.R.S32.HI UR6, URZ, 0x1f, UR38 ;  /* 0x0000001f3f067899 */ /* 0x000fe20008011426 */
[----:B------:R-:W-:Y:S01]  /*76f0*/  SYNCS.ARRIVE.TRANS64.RED.A1T0 RZ, [UR4], RZ ;  /* 0x000000ffffff79a7 */ /* 0x000fe20008100404 */
[----:B------:R-:W-:Y:S02]  /*7700*/  SHF.R.S32.HI R0, RZ, 0x7, R9 ;  /* 0x00000007ff007819 */ /* 0x000fe40000011409 */
[----:B------:R-:W-:Y:S02]  /*7710*/  LOP3.LUT R7, R9, 0xffffff80, RZ, 0xc0, !PT ;  /* 0xffffff8009077812 */ /* 0x000fe400078ec0ff */
[----:B------:R-:W-:Y:S01]  /*7720*/  SHF.R.S32.HI R3, RZ, 0x1f, R2 ;  /* 0x0000001fff037819 */ /* 0x000fe20000011402 */
[----:B------:R-:W0:Y:S01]  /*7730*/  SHFL.IDX PT, R10, R0, RZ, 0x1f ;  /* 0x00001fff000a7589 */ /* 0x000e2200000e0000 */
[----:B-1----:R-:W-:Y:S01]  /*7740*/  ISETP.NE.AND P1, PT, R6, 0x1, PT ;  /* 0x000000010600780c */ /* 0x002fe20003f25270 */
[----:B------:R-:W-:-:S05]  /*7750*/  IMAD.IADD R8, R22, 0x1, -R7 ;  /* 0x0000000116087824 */ /* 0x000fca00078e0a07 */
[----:B------:R-:W-:-:S04]  /*7760*/  SHF.R.S32.HI R155, RZ, 0x1f, R8 ;  /* 0x0000001fff9b7819 */ /* 0x000fc80000011408 */
[----:B------:R-:W-:-:S04]  /*7770*/  LEA.HI R7, R155, R8, RZ, 0x2 ;  /* 0x000000089b077211 */ /* 0x000fc800078f10ff */
[----:B------:R-:W-:Y:S02]  /*7780*/  SHF.R.S32.HI R154, RZ, 0x2, R7 ;  /* 0x00000002ff9a7819 */ /* 0x000fe40000011407 */
[----:B0-----:R-:W-:-:S13]  /*7790*/  ISETP.NE.AND P0, PT, R10, RZ, PT ;  /* 0x000000ff0a00720c */ /* 0x001fda0003f05270 */
[----:B------:R-:W-:Y:S05]  /*77a0*/  @P0 BRA `(.L_x_3252) ;  /* 0x0000000400440947 */ /* 0x000fea0003800000 */
[----:B------:R-:W0:Y:S01]  /*77b0*/  LDC R18, c[0x0][0xbe8] ;  /* 0x0002fa00ff127b82 */ /* 0x000e220000000800 */
[----:B------:R-:W-:Y:S01]  /*77c0*/  LOP3.LUT R9, R9, 0xffffff80, RZ, 0xc0, !PT ;  /* 0xffffff8009097812 */ /* 0x000fe200078ec0ff */
[----:B------:R-:W1:Y:S01]  /*77d0*/  S2R R14, SR_CTAID.X ;  /* 0x00000000000e7919 */ /* 0x000e620000002500 */
[----:B------:R-:W-:Y:S02]  /*77e0*/  ULDC.64 UR4, c[0x0][0xbd0] ;  /* 0x0002f40000047ab9 */ /* 0x000fe40000000a00 */
[----:B------:R-:W-:Y:S01]  /*77f0*/  UIMAD.WIDE.U32 UR8, UR38, UR4, URZ ;  /* 0x00000004260872a5 */ /* 0x000fe2000f8e003f */
[----:B------:R-:W-:Y:S01]  /*7800*/  IMAD.IADD R23, R22, 0x1, -R9 ;  /* 0x0000000116177824 */ /* 0x000fe200078e0a09 */
[----:B------:R-:W-:Y:S01]  /*7810*/  LEA.HI R9, R19, R22, RZ, 0x2 ;  /* 0x0000001613097211 */ /* 0x000fe200078f10ff */
[----:B------:R-:W2:Y:S01]  /*7820*/  S2UR UR7, SR_CTAID.Z ;  /* 0x00000000000779c3 */ /* 0x000ea20000002700 */
[----:B------:R-:W-:Y:S02]  /*7830*/  UIMAD UR4, UR6, UR4, URZ ;  /* 0x00000004060472a4 */ /* 0x000fe4000f8e023f */
[----:B------:R-:W-:-:S02]  /*7840*/  SHF.R.S32.HI R12, RZ, 0x1f, R23 ;  /* 0x0000001fff0c7819 */ /* 0x000fc40000011417 */
[----:B------:R-:W-:Y:S01]  /*7850*/  LOP3.LUT R9, R9, 0xfffffffc, RZ, 0xc0, !PT ;  /* 0xfffffffc09097812 */ /* 0x000fe200078ec0ff */
[----:B------:R-:W-:Y:S01]  /*7860*/  UIMAD UR4, UR38, UR5, UR4 ;  /* 0x00000005260472a4 */ /* 0x000fe2000f8e0204 */
[----:B------:R-:W-:Y:S01]  /*7870*/  LEA.HI R152, R12, R23, RZ, 0x2 ;  /* 0x000000170c987211 */ /* 0x000fe200078f10ff */
[----:B------:R-:W3:Y:S01]  /*7880*/  LDC.64 R20, c[0x0][0xbd8] ;  /* 0x0002f600ff147b82 */ /* 0x000ee20000000a00 */
[----:B------:R-:W-:Y:S01]  /*7890*/  IADD3 R9, R22, -R9, RZ ;  /* 0x8000000916097210 */ /* 0x000fe20007ffe0ff */
[----:B------:R-:W-:Y:S01]  /*78a0*/  UIADD3 UR4, UR9, UR4, URZ ;  /* 0x0000000409047290 */ /* 0x000fe2000fffe03f */
[--C-:B------:R-:W-:Y:S02]  /*78b0*/  SHF.R.S32.HI R10, RZ, 0x2, R152.reuse ;  /* 0x00000002ff0a7819 */ /* 0x100fe40000011498 */
[----:B------:R-:W-:Y:S02]  /*78c0*/  SHF.R.S32.HI R11, RZ, 0x1f, R152 ;  /* 0x0000001fff0b7819 */ /* 0x000fe40000011498 */
[----:B------:R-:W-:-:S02]  /*78d0*/  LEA.HI R12, R12, R23, RZ, 0x5 ;  /* 0x000000170c0c7211 */ /* 0x000fc400078f28ff */
[----:B0-----:R-:W-:Y:S02]  /*78e0*/  ISETP.NE.AND P0, PT, R18, 0x1, PT ;  /* 0x000000011200780c */ /* 0x001fe40003f05270 */
[----:B------:R-:W-:Y:S02]  /*78f0*/  LEA.HI R11, R11, R10, RZ, 0x3 ;  /* 0x0000000a0b0b7211 */ /* 0x000fe400078f18ff */
[----:B------:R-:W-:Y:S02]  /*7900*/  SHF.R.S32.HI R12, RZ, 0x5, R12 ;  /* 0x00000005ff0c7819 */ /* 0x000fe4000001140c */
[----:B------:R-:W-:Y:S01]  /*7910*/  LOP3.LUT R11, R11, 0xfffffff8, RZ, 0xc0, !PT ;  /* 0xfffffff80b0b7812 */ /* 0x000fe200078ec0ff */
[----:B--2---:R-:W-:Y:S01]  /*7920*/  USHF.R.S32.HI UR5, URZ, 0x1f, UR7 ;  /* 0x0000001f3f057899 */ /* 0x004fe20008011407 */
[----:B------:R-:W-:-:S03]  /*7930*/  LOP3.LUT R152, R152, 0x7ffffffc, RZ, 0xc0, !PT ;  /* 0x7ffffffc98987812 */ /* 0x000fc600078ec0ff */
[----:B------:R-:W-:Y:S01]  /*7940*/  IMAD.IADD R11, R10, 0x1, -R11 ;  /* 0x000000010a0b7824 */ /* 0x000fe200078e0a0b */
[----:B------:R-:W-:Y:S01]  /*7950*/  LEA.HI R10, R9, R9, RZ, 0x1 ;  /* 0x00000009090a7211 */ /* 0x000fe200078f08ff */
[----:B------:R-:W0:Y:S01]  /*7960*/  @P0 LDC R16, c[0x0][0xbec] ;  /* 0x0002fb00ff100b82 */ /* 0x000e220000000800 */
[----:B------:R-:W-:Y:S02]  /*7970*/  IMAD.IADD R152, R23, 0x1, -R152 ;  /* 0x0000000117987824 */ /* 0x000fe400078e0a98 */
[----:B------:R-:W-:Y:S02]  /*7980*/  LOP3.LUT R10, R10, 0x1ffffffe, RZ, 0xc0, !PT ;  /* 0x1ffffffe0a0a7812 */ /* 0x000fe400078ec0ff */
[----:B------:R-:W-:Y:S01]  /*7990*/  LEA R153, R12, R11, 0x4 ;  /* 0x0000000b0c997211 */ /* 0x000fe200078e20ff */
[----:B---3--:R-:W-:Y:S02]  /*79a0*/  IMAD R12, R20, UR5, RZ ;  /* 0x00000005140c7c24 */ /* 0x008fe4000f8e02ff */
[----:B------:R-:W2:Y:S01]  /*79b0*/  @P0 LDC R17, c[0x0][0xbf0] ;  /* 0x0002fc00ff110b82 */ /* 0x000ea20000000800 */
[----:B------:R-:W-:-:S02]  /*79c0*/  IMAD.IADD R9, R9, 0x1, -R10 ;  /* 0x0000000109097824 */ /* 0x000fc400078e0a0a */
[----:B------:R-:W-:Y:S02]  /*79d0*/  IMAD R15, R21, UR7, R12 ;  /* 0x00000007150f7c24 */ /* 0x000fe4000f8e020c */
[----:B------:R-:W-:Y:S01]  /*79e0*/  IMAD.U32 R11, RZ, RZ, UR9 ;  /* 0x00000009ff0b7e24 */ /* 0x000fe2000f8e00ff */
[----:B------:R-:W-:Y:S01]  /*79f0*/  LEA R9, R9, R153, 0x3 ;  /* 0x0000009909097211 */ /* 0x000fe200078e18ff */
[----:B------:R-:W-:Y:S02]  /*7a00*/  IMAD.U32 R10, RZ, RZ, UR8 ;  /* 0x00000008ff0a7e24 */ /* 0x000fe4000f8e00ff */
[----:B------:R-:W-:Y:S01]  /*7a10*/  IMAD.U32 R11, RZ, RZ, UR4 ;  /* 0x00000004ff0b7e24 */ /* 0x000fe2000f8e00ff */
[----:B------:R-:W-:Y:S01]  /*7a20*/  ULDC.64 UR4, c[0x0][0xbe0] ;  /* 0x0002f80000047ab9 */ /* 0x000fe20000000a00 */
[----:B-1----:R-:W-:Y:S02]  /*7a30*/  IMAD R9, R14, 0x40, R9 ;  /* 0x000000400e097824 */ /* 0x002fe400078e0209 */
[----:B------:R-:W-:-:S03]  /*7a40*/  IMAD.WIDE.U32 R10, R20, UR7, R10 ;  /* 0x00000007140a7c25 */ /* 0x000fc6000f8e000a */
[----:B------:R-:W-:Y:S01]  /*7a50*/  MOV R13, R9 ;  /* 0x00000009000d7202 */ /* 0x000fe20000000f00 */
[----:B0-----:R-:W-:-:S04]  /*7a60*/  @P0 IMAD.HI.U32 R12, R9, R16, RZ ;  /* 0x00000010090c0227 */ /* 0x001fc800078e00ff */
[----:B------:R-:W-:Y:S02]  /*7a70*/  IMAD.IADD R11, R11, 0x1, R15 ;  /* 0x000000010b0b7824 */ /* 0x000fe400078e020f */
[----:B------:R-:W-:Y:S01]  /*7a80*/  IMAD R15, R3, UR4, RZ ;  /* 0x00000004030f7c24 */ /* 0x000fe2000f8e02ff */
[----:B--2---:R-:W-:Y:S01]  /*7a90*/  @P0 SHF.R.U32.HI R13, RZ, R17, R12 ;  /* 0x00000011ff0d0219 */ /* 0x004fe2000001160c */
[----:B------:R-:W-:-:S04]  /*7aa0*/  IMAD.WIDE.U32 R10, R2, UR4, R10 ;  /* 0x00000004020a7c25 */ /* 0x000fc8000f8e000a */
[----:B------:R-:W-:Y:S01]  /*7ab0*/  IMAD.MOV R12, RZ, RZ, -R13 ;  /* 0x000000ffff0c7224 */ /* 0x000fe200078e0a0d */
[----:B------:R-:W-:Y:S01]  /*7ac0*/  IADD3 R10, P0, R13, R10, RZ ;  /* 0x0000000a0d0a7210 */ /* 0x000fe20007f1e0ff */
[----:B------:R-:W-:Y:S01]  /*7ad0*/  IMAD R16, R2, UR5, R15 ;  /* 0x0000000502107c24 */ /* 0x000fe2000f8e020f */
[----:B------:R-:W-:Y:S01]  /*7ae0*/  SHF.R.S32.HI R15, RZ, 0x1f, R13 ;  /* 0x0000001fff0f7819 */ /* 0x000fe2000001140d */
[----:B------:R-:W-:Y:S01]  /*7af0*/  IMAD R9, R18, R12, R9 ;  /* 0x0000000c12097224 */ /* 0x000fe200078e0209 */
[----:B------:R-:W-:Y:S01]  /*7b00*/  ULDC.64 UR4, c[0x0][0xbc8] ;  /* 0x0002f20000047ab9 */ /* 0x000fe20000000a00 */
[----:B------:R-:W-:Y:S01]  /*7b10*/  IMAD.SHL.U32 R152, R152, 0x2, RZ ;  /* 0x0000000298987824 */ /* 0x000fe200078e00ff */
[----:B------:R-:W-:Y:S02]  /*7b20*/  IADD3.X R11, R15, R11, R16, P0, !PT ;  /* 0x0000000b0f0b7210 */ /* 0x000fe400007fe410 */
[----:B------:R-:W-:Y:S01]  /*7b30*/  SHF.R.S32.HI R12, RZ, 0x1f, R9 ;  /* 0x0000001fff0c7819 */ /* 0x000fe20000011409 */
[----:B------:R-:W-:-:S04]  /*7b40*/  IMAD.WIDE.U32 R10, R9, UR4, R10 ;  /* 0x00000004090a7c25 */ /* 0x000fc8000f8e000a */
[----:B------:R-:W-:-:S04]  /*7b50*/  IMAD R12, R12, UR4, RZ ;  /* 0x000000040c0c7c24 */ /* 0x000fc8000f8e02ff */
[----:B------:R-:W-:Y:S01]  /*7b60*/  IMAD R9, R9, UR5, R12 ;  /* 0x0000000509097c24 */ /* 0x000fe2000f8e020c */
[----:B------:R-:W-:Y:S01]  /*7b70*/  LEA.HI R12, R0, R0, RZ, 0x1 ;  /* 0x00000000000c7211 */ /* 0x000fe200078f08ff */
[----:B------:R-:W-:Y:S02]  /*7b80*/  ULDC.64 UR4, c[0x0][0xba8] ;  /* 0x0002ea0000047ab9 */ /* 0x000fe40000000a00 */
[----:B------:R-:W-:Y:S01]  /*7b90*/  LEA R16, P0, R10, UR4, 0x2 ;  /* 0x000000040a107c11 */ /* 0x000fe2000f8010ff */
[----:B------:R-:W-:Y:S01]  /*7ba0*/  ULDC UR4, c[0x0][0xa88] ;  /* 0x0002a20000047ab9 */ /* 0x000fe20000000800 */
[----:B------:R-:W-:Y:S02]  /*7bb0*/  IADD3 R9, R11, R9, RZ ;  /* 0x000000090b097210 */ /* 0x000fe40007ffe0ff */
[----:B------:R-:W-:Y:S02]  /*7bc0*/  LOP3.LUT R11, R12, 0xfffffe, RZ, 0xc0, !PT ;  /* 0x00fffffe0c0b7812 */ /* 0x000fe400078ec0ff */
[----:B------:R-:W-:Y:S01]  /*7bd0*/  LEA.HI.X R17, R10, UR5, R9, 0x2, P0 ;  /* 0x000000050a117c11 */ /* 0x000fe200080f1409 */
[----:B------:R-:W-:Y:S01]  /*7be0*/  SHFL.IDX PT, R12, R16, 0x1, 0x1c1f ;  /* 0x003c1f00100c7f89 */ /* 0x000fe200000e0000 */
[----:B------:R-:W-:Y:S01]  /*7bf0*/  LEA R9, R14, R153, 0x6 ;  /* 0x000000990e097211 */ /* 0x000fe200078e30ff */
[----:B------:R-:W-:-:S02]  /*7c00*/  IMAD.IADD R15, R0, 0x1, -R11 ;  /* 0x00000001000f7824 */ /* 0x000fc400078e0a0b */
[----:B------:R-:W-:Y:S01]  /*7c10*/  SHFL.IDX PT, R10, R16, RZ, 0x1c1f ;  /* 0x001c1fff100a7589 */ /* 0x000fe200000e0000 */
[----:B------:R-:W-:Y:S02]  /*7c20*/  IMAD R14, R18, UR4, RZ ;  /* 0x00000004120e7c24 */ /* 0x000fe4000f8e02ff */
[----:B------:R-:W-:Y:S01]  /*7c30*/  IMAD.U32 R15, R15, -0x100, RZ ;  /* 0xffffff000f0f7824 */ /* 0x000fe200078e00ff */
[----:B------:R-:W0:Y:S04]  /*7c40*/  SHFL.IDX PT, R11, R17, RZ, 0x1c1f ;  /* 0x001c1fff110b7589 */ /* 0x000e2800000e0000 */
[----:B------:R-:W1:Y:S01]  /*7c50*/  SHFL.IDX PT, R13, R17, 0x1, 0x1c1f ;  /* 0x003c1f00110d7f89 */ /* 0x000e6200000e0000 */
[----:B------:R-:W-:Y:S02]  /*7c60*/  ISETP.NE.AND P0, PT, R152, R15, PT ;  /* 0x0000000f9800720c */ /* 0x000fe40003f05270 */
[----:B------:R-:W-:-:S02]  /*7c70*/  IADD3 R15, R9, 0x8, RZ ;  /* 0x00000008090f7810 */ /* 0x000fc40007ffe0ff */
[-C--:B------:R-:W-:Y:S02]  /*7c80*/  ISETP.GE.OR P2, PT, R9, R14.reuse, P0 ;  /* 0x0000000e0900720c */ /* 0x080fe40000746670 */
[----:B------:R-:W-:-:S11]  /*7c90*/  ISETP.GE.OR P0, PT, R15, R14, P0 ;  /* 0x0000000e0f00720c */ /* 0x000fd60000706670 */
[----:B0-----:R0:W-:Y:S04]  /*7ca0*/  @!P2 ST.E desc[UR36][R10.64], R5 ;  /* 0x000000050a00a985 */ /* 0x0011e8000c101924 */
[----:B-1----:R0:W-:Y:S02]  /*7cb0*/  @!P0 ST.E desc[UR36][R12.64], R4 ;  /* 0x000000040c008985 */ /* 0x0021e4000c101924 */
.L_x_3252:
[----:B------:R-:W1:Y:S01]  /*7cc0*/  S2R R14, SR_CTAID.X ;  /* 0x00000000000e7919 */ /* 0x000e620000002500 */
[----:B------:R-:W-:Y:S01]  /*7cd0*/  LEA.HI R19, R19, R22, RZ, 0x2 ;  /* 0x0000001613137211 */ /* 0x000fe200078f10ff */
[----:B------:R-:W2:Y:S01]  /*7ce0*/  S2UR UR7, SR_CTAID.Z ;  /* 0x00000000000779c3 */ /* 0x000ea20000002700 */
[----:B0-----:R-:W-:Y:S01]  /*7cf0*/  SHF.R.S32.HI R5, RZ, 0x1f, R7 ;  /* 0x0000001fff057819 */ /* 0x001fe20000011407 */
[----:B------:R-:W-:Y:S01]  /*7d00*/  ULDC.64 UR8, c[0x0][0xb38] ;  /* 0x0002ce0000087ab9 */ /* 0x000fe20000000a00 */
[----:B------:R-:W-:Y:S01]  /*7d10*/  LOP3.LUT R19, R19, 0xfffffffc, RZ, 0xc0, !PT ;  /* 0xfffffffc13137812 */ /* 0x000fe200078ec0ff */
[----:B------:R-:W-:Y:S01]  /*7d20*/  UIMAD UR6, UR6, UR8, URZ ;  /* 0x00000008060672a4 */ /* 0x000fe2000f8e023f */
[----:B------:R-:W-:Y:S01]  /*7d30*/  LEA.HI R5, R5, R154, RZ, 0x3 ;  /* 0x0000009a05057211 */ /* 0x000fe200078f18ff */
[----:B------:R-:W-:Y:S01]  /*7d40*/  UIMAD.WIDE.U32 UR4, UR38, UR8, URZ ;  /* 0x00000008260472a5 */ /* 0x000fe2000f8e003f */
[----:B------:R-:W-:Y:S01]  /*7d50*/  LEA.HI R155, R155, R8, RZ, 0x5 ;  /* 0x000000089b9b7211 */ /* 0x000fe200078f28ff */
[----:B------:R-:W-:Y:S01]  /*7d60*/  IMAD.IADD R19, R22, 0x1, -R19 ;  /* 0x0000000116137824 */ /* 0x000fe200078e0a13 */
[----:B------:R-:W0:Y:S01]  /*7d70*/  LDC.64 R12, c[0x0][0xb40] ;  /* 0x0002d000ff0c7b82 */ /* 0x000e220000000a00 */
[----:B------:R-:W-:Y:S01]  /*7d80*/  LOP3.LUT R5, R5, 0xfffffff8, RZ, 0xc0, !PT ;  /* 0xfffffff805057812 */ /* 0x000fe200078ec0ff */
[----:B------:R-:W-:Y:S01]  /*7d90*/  UIMAD UR6, UR38, UR9, UR6 ;  /* 0x00000009260672a4 */ /* 0x000fe2000f8e0206 */
[----:B------:R-:W-:Y:S01]  /*7da0*/  SHF.R.S32.HI R155, RZ, 0x5, R155 ;  /* 0x00000005ff9b7819 */ /* 0x000fe2000001149b */
[----:B------:R-:W-:Y:S01]  /*7db0*/  BSSY B0, `(.L_x_3253) ;  /* 0x00000fa000007945 */ /* 0x000fe20003800000 */
[----:B------:R-:W-:Y:S01]  /*7dc0*/  LEA.HI R4, R19, R19, RZ, 0x1 ;  /* 0x0000001313047211 */ /* 0x000fe200078f08ff */
[----:B------:R-:W-:Y:S01]  /*7dd0*/  IMAD.IADD R154, R154, 0x1, -R5 ;  /* 0x000000019a9a7824 */ /* 0x000fe200078e0a05 */
[----:B------:R-:W-:Y:S01]  /*7de0*/  UIADD3 UR6, UR5, UR6, URZ ;  /* 0x0000000605067290 */ /* 0x000fe2000fffe03f */
[----:B------:R-:W3:Y:S01]  /*7df0*/  @P1 LDC R16, c[0x0][0xbec] ;  /* 0x0002fb00ff101b82 */ /* 0x000ee20000000800 */
[----:B------:R-:W-:Y:S01]  /*7e00*/  LOP3.LUT R4, R4, 0x1ffffffe, RZ, 0xc0, !PT ;  /* 0x1ffffffe04047812 */ /* 0x000fe200078ec0ff */
[----:B------:R-:W-:-:S02]  /*7e10*/  IMAD R155, R155, 0x10, R154 ;  /* 0x000000109b9b7824 */ /* 0x000fc400078e029a */
[----:B------:R-:W-:Y:S01]  /*7e20*/  IMAD.U32 R5, RZ, RZ, UR5 ;  /* 0x00000005ff057e24 */ /* 0x000fe2000f8e00ff */
[----:B------:R-:W-:Y:S01]  /*7e30*/  IADD3 R4, R19, -R4, RZ ;  /* 0x8000000413047210 */ /* 0x000fe20007ffe0ff */
[----:B------:R-:W-:Y:S01]  /*7e40*/  IMAD.U32 R5, RZ, RZ, UR6 ;  /* 0x00000006ff057e24 */ /* 0x000fe2000f8e00ff */
[----:B--2---:R-:W-:Y:S01]  /*7e50*/  USHF.R.S32.HI UR8, URZ, 0x1f, UR7 ;  /* 0x0000001f3f087899 */ /* 0x004fe20008011407 */
[----:B------:R-:W2:Y:S02]  /*7e60*/  @P1 LDC R17, c[0x0][0xbf0] ;  /* 0x0002fc00ff111b82 */ /* 0x000ea40000000800 */
[----:B------:R-:W-:Y:S01]  /*7e70*/  IMAD R9, R4, 0x8, R155 ;  /* 0x0000000804097824 */ /* 0x000fe200078e029b */
[----:B------:R-:W-:Y:S01]  /*7e80*/  MOV R4, UR4 ;  /* 0x0000000400047c02 */ /* 0x000fe20008000f00 */
[----:B------:R-:W-:Y:S02]  /*7e90*/  ULDC.64 UR4, c[0x0][0xb48] ;  /* 0x0002d20000047ab9 */ /* 0x000fe40000000a00 */
[----:B------:R-:W-:Y:S01]  /*7ea0*/  IMAD R3, R3, UR4, RZ ;  /* 0x0000000403037c24 */ /* 0x000fe2000f8e02ff */
[----:B-1----:R-:W-:Y:S01]  /*7eb0*/  LEA R15, R14, R9, 0x6 ;  /* 0x000000090e0f7211 */ /* 0x002fe200078e30ff */
[----:B0-----:R-:W-:-:S02]  /*7ec0*/  IMAD R10, R12, UR8, RZ ;  /* 0x000000080c0a7c24 */ /* 0x001fc4000f8e02ff */
[----:B------:R-:W-:-:S04]  /*7ed0*/  IMAD.WIDE.U32 R4, R12, UR7, R4 ;  /* 0x000000070c047c25 */ /* 0x000fc8000f8e0004 */
[----:B------:R-:W-:Y:S02]  /*7ee0*/  IMAD R11, R13, UR7, R10 ;  /* 0x000000070d0b7c24 */ /* 0x000fe4000f8e020a */
[----:B---3--:R-:W-:-:S04]  /*7ef0*/  @P1 IMAD.HI.U32 R16, R15, R16, RZ ;  /* 0x000000100f101227 */ /* 0x008fc800078e00ff */
[----:B------:R-:W-:Y:S02]  /*7f00*/  IMAD.MOV.U32 R9, RZ, RZ, R15 ;  /* 0x000000ffff097224 */ /* 0x000fe400078e000f */
[----:B------:R-:W-:Y:S01]  /*7f10*/  IMAD.IADD R5, R5, 0x1, R11 ;  /* 0x0000000105057824 */ /* 0x000fe200078e020b */
[----:B--2---:R-:W-:Y:S01]  /*7f20*/  @P1 SHF.R.U32.HI R9, RZ, R17, R16 ;  /* 0x00000011ff091219 */ /* 0x004fe20000011610 */
[C---:B------:R-:W-:Y:S02]  /*7f30*/  IMAD R11, R2.reuse, UR5, R3 ;  /* 0x00000005020b7c24 */ /* 0x040fe4000f8e0203 */
[----:B------:R-:W-:Y:S01]  /*7f40*/  IMAD.WIDE.U32 R2, R2, UR4, R4 ;  /* 0x0000000402027c25 */ /* 0x000fe2000f8e0004 */
[----:B------:R-:W-:Y:S01]  /*7f50*/  IADD3 R13, -R9, RZ, RZ ;  /* 0x000000ff090d7210 */ /* 0x000fe20007ffe1ff */
[----:B------:R-:W-:Y:S01]  /*7f60*/  ULDC.64 UR4, c[0x0][0xb30] ;  /* 0x0002cc0000047ab9 */ /* 0x000fe20000000a00 */
[----:B------:R-:W-:Y:S01]  /*7f70*/  SHF.R.S32.HI R10, RZ, 0x1f, R9 ;  /* 0x0000001fff0a7819 */ /* 0x000fe20000011409 */
[----:B------:R-:W-:-:S02]  /*7f80*/  IMAD.IADD R3, R3, 0x1, R11 ;  /* 0x0000000103037824 */ /* 0x000fc400078e020b */
[----:B------:R-:W-:Y:S02]  /*7f90*/  IMAD R5, R6, R13, R15 ;  /* 0x0000000d06057224 */ /* 0x000fe400078e020f */
[----:B------:R-:W-:Y:S02]  /*7fa0*/  IMAD R10, R10, UR4, RZ ;  /* 0x000000040a0a7c24 */ /* 0x000fe4000f8e02ff */
[----:B------:R-:W-:Y:S01]  /*7fb0*/  IMAD.WIDE.U32 R2, R9, UR4, R2 ;  /* 0x0000000409027c25 */ /* 0x000fe2000f8e0002 */
[----:B------:R-:W-:-:S03]  /*7fc0*/  SHF.R.S32.HI R4, RZ, 0x1f, R5 ;  /* 0x0000001fff047819 */ /* 0x000fc60000011405 */
[----:B------:R-:W-:Y:S01]  /*7fd0*/  IMAD R11, R9, UR5, R10 ;  /* 0x00000005090b7c24 */ /* 0x000fe2000f8e020a */
[----:B------:R-:W-:Y:S02]  /*7fe0*/  ULDC.64 UR4, c[0x0][0xb28] ;  /* 0x0002ca0000047ab9 */ /* 0x000fe40000000a00 */
[----:B------:R-:W-:Y:S02]  /*7ff0*/  IMAD R4, R4, UR4, RZ ;  /* 0x0000000404047c24 */ /* 0x000fe4000f8e02ff */
[----:B------:R-:W-:Y:S02]  /*8000*/  IMAD.IADD R3, R3, 0x1, R11 ;  /* 0x0000000103037824 */ /* 0x000fe400078e020b */
[C---:B------:R-:W-:Y:S02]  /*8010*/  IMAD R9, R5.reuse, UR5, R4 ;  /* 0x0000000505097c24 */ /* 0x040fe4000f8e0204 */
[----:B------:R-:W-:Y:S01]  /*8020*/  IMAD.WIDE.U32 R2, R5, UR4, R2 ;  /* 0x0000000405027c25 */ /* 0x000fe2000f8e0002 */
[----:B------:R-:W-:-:S04]  /*8030*/  ULDC.64 UR4, c[0x0][0xb00] ;  /* 0x0002c00000047ab9 */ /* 0x000fc80000000a00 */
[----:B------:R-:W-:Y:S02]  /*8040*/  IADD3 R5, R3, R9, RZ ;  /* 0x0000000903057210 */ /* 0x000fe40007ffe0ff */
[----:B------:R-:W-:Y:S02]  /*8050*/  LEA.HI R9, R0, R0, RZ, 0x1 ;  /* 0x0000000000097211 */ /* 0x000fe400078f08ff */
[----:B------:R-:W-:Y:S01]  /*8060*/  LEA R4, P0, R2, UR4, 0x2 ;  /* 0x0000000402047c11 */ /* 0x000fe2000f8010ff */
[----:B------:R-:W-:Y:S01]  /*8070*/  ULDC UR4, c[0x0][0xa88] ;  /* 0x0002a20000047ab9 */ /* 0x000fe20000000800 */
[----:B------:R-:W-:Y:S01]  /*8080*/  LOP3.LUT R11, R9, 0xfffffe, RZ, 0xc0, !PT ;  /* 0x00fffffe090b7812 */ /* 0x000fe200078ec0ff */
[----:B------:R-:W-:Y:S01]  /*8090*/  IMAD R6, R6, UR4, RZ ;  /* 0x0000000406067c24 */ /* 0x000fe2000f8e02ff */
[----:B------:R-:W-:Y:S01]  /*80a0*/  LOP3.LUT R9, R7, 0x7ffffffc, RZ, 0xc0, !PT ;  /* 0x7ffffffc07097812 */ /* 0x000fe200078ec0ff */
[----:B------:R-:W-:Y:S01]  /*80b0*/  IMAD R7, R14, 0x40, R155 ;  /* 0x000000400e077824 */ /* 0x000fe200078e029b */
[----:B------:R-:W-:Y:S01]  /*80c0*/  LEA.HI.X R5, R2, UR5, R5, 0x2, P0 ;  /* 0x0000000502057c11 */ /* 0x000fe200080f1405 */
[----:B------:R-:W-:Y:S01]  /*80d0*/  IMAD.IADD R11, R0, 0x1, -R11 ;  /* 0x00000001000b7824 */ /* 0x000fe200078e0a0b */
[----:B------:R-:W-:Y:S01]  /*80e0*/  IADD3 R0, -R9, R8, RZ ;  /* 0x0000000809007210 */ /* 0x000fe20007ffe1ff */
[----:B------:R0:W1:Y:S01]  /*80f0*/  SHFL.IDX PT, R2, R4, RZ, 0x1c1f ;  /* 0x001c1fff04027589 */ /* 0x00006200000e0000 */
[----:B------:R-:W-:-:S03]  /*8100*/  ISETP.GE.AND P0, PT, R7, R6, PT ;  /* 0x000000060700720c */ /* 0x000fc60003f06270 */
[----:B------:R-:W-:Y:S01]  /*8110*/  IMAD R0, R11, 0x80, R0 ;  /* 0x000000800b007824 */ /* 0x000fe200078e0200 */
[----:B------:R0:W2:Y:S03]  /*8120*/  SHFL.IDX PT, R3, R5, RZ, 0x1c1f ;  /* 0x001c1fff05037589 */ /* 0x0000a600000e0000 */
[----:B------:R-:W-:-:S06]  /*8130*/  IMAD.SHL.U32 R0, R0, 0x2, RZ ;  /* 0x0000000200007824 */ /* 0x000fcc00078e00ff */
[----:B0-----:R-:W-:Y:S05]  /*8140*/  @P0 BRA `(.L_x_3254) ;  /* 0x0000000c00000947 */ /* 0x001fea0003800000 */
[C---:B------:R-:W-:Y:S01]  /*8150*/  IADD3 R9, R0.reuse, 0x8, RZ ;  /* 0x0000000800097810 */ /* 0x040fe20007ffe0ff */
[C---:B------:R-:W-:Y:S01]  /*8160*/  VIADD R11, R0.reuse, 0x10 ;  /* 0x00000010000b7836 */ /* 0x040fe20000000000 */
[----:B------:R-:W-:Y:S01]  /*8170*/  ULDC UR4, c[0x0][0xac8] ;  /* 0x0002b20000047ab9 */ /* 0x000fe20000000800 */
[C---:B------:R-:W-:Y:S01]  /*8180*/  VIADD R13, R0.reuse, 0x18 ;  /* 0x00000018000d7836 */ /* 0x040fe20000000000 */
[C---:B------:R-:W-:Y:S01]  /*8190*/  ISETP.GE.AND P2, PT, R0.reuse, UR4, PT ;  /* 0x0000000400007c0c */ /* 0x040fe2000bf46270 */
[C---:B------:R-:W-:Y:S01]  /*81a0*/  VIADD R17, R0.reuse, 0x28 ;  /* 0x0000002800117836 */ /* 0x040fe20000000000 */
[----:B------:R-:W-:Y:S01]  /*81b0*/  ISETP.GE.AND P3, PT, R9, UR4, PT ;  /* 0x0000000409007c0c */ /* 0x000fe2000bf66270 */
[C---:B------:R-:W-:Y:S01]  /*81c0*/  VIADD R18, R0.reuse, 0x30 ;  /* 0x0000003000127836 */ /* 0x040fe20000000000 */
[----:B------:R-:W-:Y:S01]  /*81d0*/  ISETP.GE.AND P4, PT, R11, UR4, PT ;  /* 0x000000040b007c0c */ /* 0x000fe2000bf86270 */
[C---:B------:R-:W-:Y:S01]  /*81e0*/  VIADD R20, R0.reuse, 0x40 ;  /* 0x0000004000147836 */ /* 0x040fe20000000000 */
[----:B------:R-:W-:Y:S01]  /*81f0*/  ISETP.GE.AND P5, PT, R13, UR4, PT ;  /* 0x000000040d007c0c */ /* 0x000fe2000bfa6270 */
[C---:B------:R-:W-:Y:S01]  /*8200*/  VIADD R21, R0.reuse, 0x48 ;  /* 0x0000004800157836 */ /* 0x040fe20000000000 */
[C---:B------:R-:W-:Y:S01]  /*8210*/  IADD3 R16, R0.reuse, 0x20, RZ ;  /* 0x0000002000107810 */ /* 0x040fe20007ffe0ff */
[----:B------:R-:W-:Y:S01]  /*8220*/  VIADD R23, R0, 0x58 ;  /* 0x0000005800177836 */ /* 0x000fe20000000000 */
[----:B------:R-:W-:-:S02]  /*8230*/  ISETP.GE.AND P1, PT, R17, UR4, PT ;  /* 0x0000000411007c0c */ /* 0x000fc4000bf26270 */
[----:B------:R-:W-:Y:S02]  /*8240*/  ISETP.GE.AND P0, PT, R16, UR4, PT ;  /* 0x0000000410007c0c */ /* 0x000fe4000bf06270 */
[----:B------:R-:W-:Y:S02]  /*8250*/  @!P2 LEA.HI R8, R0, R0, RZ, 0x1 ;  /* 0x000000000008a211 */ /* 0x000fe400078f08ff */
[----:B------:R-:W-:Y:S02]  /*8260*/  @!P3 LEA.HI R10, R9, R9, RZ, 0x1 ;  /* 0x00000009090ab211 */ /* 0x000fe400078f08ff */
[----:B------:R-:W-:Y:S02]  /*8270*/  @!P4 LEA.HI R12, R11, R11, RZ, 0x1 ;  /* 0x0000000b0b0cc211 */ /* 0x000fe400078f08ff */
[----:B------:R-:W-:Y:S02]  /*8280*/  @!P5 LEA.HI R14, R13, R13, RZ, 0x1 ;  /* 0x0000000d0d0ed211 */ /* 0x000fe400078f08ff */
[----:B------:R-:W-:-:S02]  /*8290*/  @!P2 LOP3.LUT R9, R8, 0xfffffffe, RZ, 0xc0, !PT ;  /* 0xfffffffe0809a812 */ /* 0x000fc400078ec0ff */
[----:B------:R-:W-:Y:S02]  /*82a0*/  @!P3 LOP3.LUT R11, R10, 0xfffffffe, RZ, 0xc0, !PT ;  /* 0xfffffffe0a0bb812 */ /* 0x000fe400078ec0ff */
[----:B------:R-:W-:Y:S01]  /*82b0*/  @!P4 LOP3.LUT R13, R12, 0xfffffffe, RZ, 0xc0, !PT ;  /* 0xfffffffe0c0dc812 */ /* 0x000fe200078ec0ff */
[--C-:B-12---:R-:W-:Y:S01]  /*82c0*/  @!P2 IMAD.WIDE R8, R9, 0x4, R2.reuse ;  /* 0x000000040908a825 */ /* 0x106fe200078e0202 */
[----:B------:R-:W-:Y:S02]  /*82d0*/  @!P5 LOP3.LUT R15, R14, 0xfffffffe, RZ, 0xc0, !PT ;  /* 0xfffffffe0e0fd812 */ /* 0x000fe400078ec0ff */
[C---:B------:R-:W-:Y:S01]  /*82e0*/  IADD3 R19, R0.reuse, 0x38, RZ ;  /* 0x0000003800137810 */ /* 0x040fe20007ffe0ff */
[--C-:B------:R-:W-:Y:S01]  /*82f0*/  @!P3 IMAD.WIDE R10, R11, 0x4, R2.reuse ;  /* 0x000000040b0ab825 */ /* 0x100fe200078e0202 */
[----:B------:R0:W-:Y:S01]  /*8300*/  @!P2 ST.E.64 desc[UR36][R8.64], R24 ;  /* 0x000000180800a985 */ /* 0x0001e2000c101b24 */
[----:B------:R-:W-:Y:S02]  /*8310*/  IADD3 R22, R0, 0x50, RZ ;  /* 0x0000005000167810 */ /* 0x000fe40007ffe0ff */
[----:B------:R-:W-:Y:S01]  /*8320*/  @!P4 IMAD.WIDE R12, R13, 0x4, R2 ;  /* 0x000000040d0cc825 */ /* 0x000fe200078e0202 */
[----:B------:R1:W-:Y:S01]  /*8330*/  @!P3 ST.E.64 desc[UR36][R10.64], R28 ;  /* 0x0000001c0a00b985 */ /* 0x0003e2000c101b24 */
[----:B------:R-:W-:-:S02]  /*8340*/  ISETP.GE.AND P2, PT, R18, UR4, PT ;  /* 0x0000000412007c0c */ /* 0x000fc4000bf46270 */
[----:B------:R-:W-:Y:S01]  /*8350*/  @!P5 IMAD.WIDE R14, R15, 0x4, R2 ;  /* 0x000000040f0ed825 */ /* 0x000fe200078e0202 */
[----:B------:R2:W-:Y:S01]  /*8360*/  @!P4 ST.E.64 desc[UR36][R12.64], R32 ;  /* 0x000000200c00c985 */ /* 0x0005e2000c101b24 */
[----:B------:R-:W-:Y:S02]  /*8370*/  ISETP.GE.AND P3, PT, R19, UR4, PT ;  /* 0x0000000413007c0c */ /* 0x000fe4000bf66270 */
[----:B------:R-:W-:Y:S01]  /*8380*/  ISETP.GE.AND P4, PT, R20, UR4, PT ;  /* 0x0000000414007c0c */ /* 0x000fe2000bf86270 */
[----:B------:R3:W-:Y:S01]  /*8390*/  @!P5 ST.E.64 desc[UR36][R14.64], R36 ;  /* 0x000000240e00d985 */ /* 0x0007e2000c101b24 */
[----:B------:R-:W-:Y:S01]  /*83a0*/  ISETP.GE.AND P5, PT, R21, UR4, PT ;  /* 0x0000000415007c0c */ /* 0x000fe2000bfa6270 */
[----:B0-----:R-:W-:Y:S01]  /*83b0*/  VIADD R24, R0, 0x60 ;  /* 0x0000006000187836 */ /* 0x001fe20000000000 */
[----:B------:R-:W-:Y:S02]  /*83c0*/  ISETP.GE.AND P6, PT, R22, UR4, PT ;  /* 0x0000000416007c0c */ /* 0x000fe4000bfc6270 */
[----:B------:R-:W-:-:S02]  /*83d0*/  @!P0 LEA.HI R16, R16, R16, RZ, 0x1 ;  /* 0x0000001010108211 */ /* 0x000fc400078f08ff */
[----:B------:R-:W-:Y:S02]  /*83e0*/  @!P1 LEA.HI R17, R17, R17, RZ, 0x1 ;  /* 0x0000001111119211 */ /* 0x000fe400078f08ff */
[----:B------:R-:W-:Y:S02]  /*83f0*/  @!P0 LOP3.LUT R9, R16, 0xfffffffe, RZ, 0xc0, !PT ;  /* 0xfffffffe10098812 */ /* 0x000fe400078ec0ff */
        /* <DEDUP_REMOVED lines=11> */
[----:B------:R-:W-:Y:S02]  /*84b0*/  @!P3 LOP3.LUT R19, R19, 0xfffffffe, RZ, 0xc0, !PT ;  /* 0xfffffffe1313b812 */ /* 0x000fe400078ec0ff */
[----:B---3--:R-:W-:Y:S01]  /*84c0*/  @!P4 LOP3.LUT R15, R20, 0xfffffffe, RZ, 0xc0, !PT ;  /* 0xfffffffe140fc812 */ /* 0x008fe200078ec0ff */
[----:B------:R-:W-:Y:S01]  /*84d0*/  VIADD R20, R0, 0x78 ;  /* 0x0000007800147836 */ /* 0x000fe20000000000 */
[----:B------:R-:W-:Y:S02]  /*84e0*/  @!P5 LOP3.LUT R21, R21, 0xfffffffe, RZ, 0xc0, !PT ;  /* 0xfffffffe1515d812 */ /* 0x000fe400078ec0ff */
[----:B------:R-:W-:Y:S01]  /*84f0*/  @!P6 LOP3.LUT R17, R22, 0xfffffffe, RZ, 0xc0, !PT ;  /* 0xfffffffe1611e812 */ /* 0x000fe200078ec0ff */
[----:B------:R-:W-:Y:S01]  /*8500*/  VIADD R22, R0, 0x88 ;  /* 0x0000008800167836 */ /* 0x000fe20000000000 */
[----:B------:R-:W-:Y:S01]  /*8510*/  ISETP.GE.AND P1, PT, R23, UR4, PT ;  /* 0x0000000417007c0c */ /* 0x000fe2000bf26270 */
[----:B0-----:R-:W-:Y:S01]  /*8520*/  @!P2 IMAD.WIDE R8, R13, 0x4, R2 ;  /* 0x000000040d08a825 */ /* 0x001fe200078e0202 */
[----:B------:R-:W-:-:S02]  /*8530*/  ISETP.GE.AND P0, PT, R24, UR4, PT ;  /* 0x0000000418007c0c */ /* 0x000fc4000bf06270 */
[----:B------:R-:W-:Y:S01]  /*8540*/  IADD3 R18, R0, 0x68, RZ ;  /* 0x0000006800127810 */ /* 0x000fe20007ffe0ff */
[--C-:B-1----:R-:W-:Y:S01]  /*8550*/  @!P3 IMAD.WIDE R10, R19, 0x4, R2.reuse ;  /* 0x00000004130ab825 */ /* 0x102fe200078e0202 */
[----:B------:R0:W-:Y:S02]  /*8560*/  @!P2 ST.E.64 desc[UR36][R8.64], R48 ;  /* 0x000000300800a985 */ /* 0x0001e4000c101b24 */
[----:B------:R-:W-:Y:S01]  /*8570*/  ISETP.GE.AND P2, PT, R18, UR4, PT ;  /* 0x0000000412007c0c */ /* 0x000fe2000bf46270 */
[--C-:B------:R-:W-:Y:S01]  /*8580*/  @!P4 IMAD.WIDE R12, R15, 0x4, R2.reuse ;  /* 0x000000040f0cc825 */ /* 0x100fe200078e0202 */
[----:B------:R1:W-:Y:S01]  /*8590*/  @!P3 ST.E.64 desc[UR36][R10.64], R52 ;  /* 0x000000340a00b985 */ /* 0x0003e2000c101b24 */
[----:B------:R-:W-:Y:S02]  /*85a0*/  ISETP.GE.AND P3, PT, R22, UR4, PT ;  /* 0x0000000416007c0c */ /* 0x000fe4000bf66270 */
[----:B------:R-:W-:Y:S01]  /*85b0*/  @!P5 IMAD.WIDE R14, R21, 0x4, R2 ;  /* 0x00000004150ed825 */ /* 0x000fe200078e0202 */
[----:B------:R2:W-:Y:S01]  /*85c0*/  @!P4 ST.E.64 desc[UR36][R12.64], R56 ;  /* 0x000000380c00c985 */ /* 0x0005e2000c101b24 */
[----:B------:R-:W-:-:S02]  /*85d0*/  IADD3 R21, R0, 0x80, RZ ;  /* 0x0000008000157810 */ /* 0x000fc40007ffe0ff */
[----:B------:R-:W-:Y:S01]  /*85e0*/  @!P6 IMAD.WIDE R16, R17, 0x4, R2 ;  /* 0x000000041110e825 */ /* 0x000fe200078e0202 */
[----:B------:R3:W-:Y:S01]  /*85f0*/  @!P5 ST.E.64 desc[UR36][R14.64], R60 ;  /* 0x0000003c0e00d985 */ /* 0x0007e2000c101b24 */
[----:B------:R-:W-:Y:S02]  /*8600*/  ISETP.GE.AND P5, PT, R20, UR4, PT ;  /* 0x0000000414007c0c */ /* 0x000fe4000bfa6270 */
[----:B------:R-:W-:Y:S01]  /*8610*/  VIADD R19, R0, 0x70 ;  /* 0x0000007000137836 */ /* 0x000fe20000000000 */
[----:B------:R4:W-:Y:S01]  /*8620*/  @!P6 ST.E.64 desc[UR36][R16.64], R64 ;  /* 0x000000401000e985 */ /* 0x0009e2000c101b24 */
[----:B------:R-:W-:Y:S02]  /*8630*/  ISETP.GE.AND P4, PT, R21, UR4, PT ;  /* 0x0000000415007c0c */ /* 0x000fe4000bf86270 */
[----:B------:R-:W-:Y:S02]  /*8640*/  @!P1 LEA.HI R23, R23, R23, RZ, 0x1 ;  /* 0x0000001717179211 */ /* 0x000fe400078f08ff */
[----:B------:R-:W-:-:S02]  /*8650*/  ISETP.GE.AND P6, PT, R19, UR4, PT ;  /* 0x0000000413007c0c */ /* 0x000fc4000bfc6270 */
[----:B------:R-:W-:Y:S02]  /*8660*/  @!P0 LEA.HI R24, R24, R24, RZ, 0x1 ;  /* 0x0000001818188211 */ /* 0x000fe400078f08ff */
[----:B0-----:R-:W-:Y:S01]  /*8670*/  @!P1 LOP3.LUT R9, R23, 0xfffffffe, RZ, 0xc0, !PT ;  /* 0xfffffffe17099812 */ /* 0x001fe200078ec0ff */
[----:B------:R-:W-:Y:S01]  /*8680*/  VIADD R23, R0, 0x90 ;  /* 0x0000009000177836 */ /* 0x000fe20000000000 */
        /* <DEDUP_REMOVED lines=11> */
[----:B------:R-:W-:Y:S01]  /*8740*/  @!P6 LOP3.LUT R19, R19, 0xfffffffe, RZ, 0xc0, !PT ;  /* 0xfffffffe1313e812 */ /* 0x000fe200078ec0ff */
[----:B------:R-:W-:Y:S01]  /*8750*/  VIADD R18, R0, 0xa0 ;  /* 0x000000a000127836 */ /* 0x000fe20000000000 */
[----:B---3--:R-:W-:Y:S02]  /*8760*/  @!P5 LOP3.LUT R15, R20, 0xfffffffe, RZ, 0xc0, !PT ;  /* 0xfffffffe140fd812 */ /* 0x008fe400078ec0ff */
[----:B------:R-:W-:Y:S02]  /*8770*/  @!P4 LOP3.LUT R21, R21, 0xfffffffe, RZ, 0xc0, !PT ;  /* 0xfffffffe1515c812 */ /* 0x000fe400078ec0ff */
[----:B----4-:R-:W-:Y:S01]  /*8780*/  @!P3 LOP3.LUT R17, R22, 0xfffffffe, RZ, 0xc0, !PT ;  /* 0xfffffffe1611b812 */ /* 0x010fe200078ec0ff */
[C---:B------:R-:W-:Y:S01]  /*8790*/  VIADD R22, R0.reuse, 0xc0 ;  /* 0x000000c000167836 */ /* 0x040fe20000000000 */
[----:B------:R-:W-:Y:S01]  /*87a0*/  IADD3 R24, R0, 0x98, RZ ;  /* 0x0000009800187810 */ /* 0x000fe20007ffe0ff */
[----:B0-----:R-:W-:Y:S01]  /*87b0*/  @!P2 IMAD.WIDE R8, R13, 0x4, R2 ;  /* 0x000000040d08a825 */ /* 0x001fe200078e0202 */
[----:B------:R-:W-:-:S02]  /*87c0*/  ISETP.GE.AND P0, PT, R23, UR4, PT ;  /* 0x0000000417007c0c */ /* 0x000fc4000bf06270 */
[----:B------:R-:W-:Y:S01]  /*87d0*/  ISETP.GE.AND P1, PT, R24, UR4, PT ;  /* 0x0000000418007c0c */ /* 0x000fe2000bf26270 */
        /* <DEDUP_REMOVED lines=12> */
[C---:B------:R-:W-:Y:S01]  /*88a0*/  VIADD R19, R0.reuse, 0xa8 ;  /* 0x000000a800137836 */ /* 0x040fe20000000000 */
[----:B------:R4:W-:Y:S01]  /*88b0*/  @!P3 ST.E.64 desc[UR36][R16.64], R92 ;  /* 0x0000005c1000b985 */ /* 0x0009e2000c101b24 */
[----:B------:R-:W-:Y:S01]  /*88c0*/  VIADD R21, R0, 0xb8 ;  /* 0x000000b800157836 */ /* 0x000fe20000000000 */
[----:B------:R-:W-:Y:S02]  /*88d0*/  @!P0 LEA.HI R23, R23, R23, RZ, 0x1 ;  /* 0x0000001717178211 */ /* 0x000fe400078f08ff */
[----:B------:R-:W-:Y:S02]  /*88e0*/  ISETP.GE.AND P3, PT, R19, UR4, PT ;  /* 0x0000000413007c0c */ /* 0x000fe4000bf66270 */
[----:B------:R-:W-:-:S02]  /*88f0*/  ISETP.GE.AND P5, PT, R21, UR4, PT ;  /* 0x0000000415007c0c */ /* 0x000fc4000bfa6270 */
[----:B------:R-:W-:Y:S02]  /*8900*/  @!P1 LEA.HI R24, R24, R24, RZ, 0x1 ;  /* 0x0000001818189211 */ /* 0x000fe400078f08ff */
[----:B0-----:R-:W-:Y:S02]  /*8910*/  @!P0 LOP3.LUT R9, R23, 0xfffffffe, RZ, 0xc0, !PT ;  /* 0xfffffffe17098812 */ /* 0x001fe400078ec0ff */
[----:B------:R-:W-:Y:S02]  /*8920*/  @!P2 LEA.HI R18, R18, R18, RZ, 0x1 ;  /* 0x000000121212a211 */ /* 0x000fe400078f08ff */
[----:B-1----:R-:W-:Y:S01]  /*8930*/  @!P1 LOP3.LUT R11, R24, 0xfffffffe, RZ, 0xc0, !PT ;  /* 0xfffffffe180b9812 */ /* 0x002fe200078ec0ff */
[--C-:B------:R-:W-:Y:S01]  /*8940*/  @!P0 IMAD.WIDE R8, R9, 0x4, R2.reuse ;  /* 0x0000000409088825 */ /* 0x100fe200078e0202 */
[----:B------:R-:W-:Y:S02]  /*8950*/  @!P4 LEA.HI R20, R20, R20, RZ, 0x1 ;  /* 0x000000141414c211 */ /* 0x000fe400078f08ff */
[----:B------:R-:W-:Y:S01]  /*8960*/  @!P3 LEA.HI R19, R19, R19, RZ, 0x1 ;  /* 0x000000131313b211 */ /* 0x000fe200078f08ff */
[----:B------:R-:W-:Y:S01]  /*8970*/  @!P1 IMAD.WIDE R10, R11, 0x4, R2 ;  /* 0x000000040b0a9825 */ /* 0x000fe200078e0202 */
[----:B--2---:R-:W-:Y:S01]  /*8980*/  @!P2 LOP3.LUT R13, R18, 0xfffffffe, RZ, 0xc0, !PT ;  /* 0xfffffffe120da812 */ /* 0x004fe200078ec0ff */
[----:B------:R0:W-:Y:S01]  /*8990*/  @!P0 ST.E.64 desc[UR36][R8.64], R96 ;  /* 0x0000006008008985 */ /* 0x0001e2000c101b24 */
[----:B------:R-:W-:-:S02]  /*89a0*/  @!P5 LEA.HI R21, R21, R21, RZ, 0x1 ;  /* 0x000000151515d211 */ /* 0x000fc400078f08ff */
[----:B------:R-:W-:Y:S01]  /*89b0*/  @!P3 LOP3.LUT R19, R19, 0xfffffffe, RZ, 0xc0, !PT ;  /* 0xfffffffe1313b812 */ /* 0x000fe200078ec0ff */
[--C-:B------:R-:W-:Y:S01]  /*89c0*/  @!P2 IMAD.WIDE R12, R13, 0x4, R2.reuse ;  /* 0x000000040d0ca825 */ /* 0x100fe200078e0202 */
[----:B------:R-:W-:Y:S01]  /*89d0*/  @!P6 LEA.HI R22, R22, R22, RZ, 0x1 ;  /* 0x000000161616e211 */ /* 0x000fe200078f08ff */
[----:B------:R1:W-:Y:S01]  /*89e0*/  @!P1 ST.E.64 desc[UR36][R10.64], R100 ;  /* 0x000000640a009985 */ /* 0x0003e2000c101b24 */
[----:B---3--:R-:W-:Y:S01]  /*89f0*/  @!P4 LOP3.LUT R15, R20, 0xfffffffe, RZ, 0xc0, !PT ;  /* 0xfffffffe140fc812 */ /* 0x008fe200078ec0ff */
[----:B------:R-:W-:Y:S01]  /*8a00*/  VIADD R20, R0, 0xd8 ;  /* 0x000000d800147836 */ /* 0x000fe20000000000 */
[----:B------:R-:W-:Y:S01]  /*8a10*/  @!P5 LOP3.LUT R21, R21, 0xfffffffe, RZ, 0xc0, !PT ;  /* 0xfffffffe1515d812 */ /* 0x000fe200078ec0ff */
[----:B------:R2:W-:Y:S01]  /*8a20*/  @!P2 ST.E.64 desc[UR36][R12.64], R104 ;  /* 0x000000680c00a985 */ /* 0x0005e2000c101b24 */
[----:B----4-:R-:W-:Y:S02]  /*8a30*/  @!P6 LOP3.LUT R17, R22, 0xfffffffe, RZ, 0xc0, !PT ;  /* 0xfffffffe1611e812 */ /* 0x010fe400078ec0ff */
[----:B------:R-:W-:Y:S01]  /*8a40*/  IADD3 R18, R0, 0xc8, RZ ;  /* 0x000000c800127810 */ /* 0x000fe20007ffe0ff */
[----:B0-----:R-:W-:Y:S01]  /*8a50*/  @!P3 IMAD.WIDE R8, R19, 0x4, R2 ;  /* 0x000000041308b825 */ /* 0x001fe200078e0202 */
[----:B------:R-:W-:-:S02]  /*8a60*/  ISETP.GE.AND P2, PT, R20, UR4, PT ;  /* 0x0000000414007c0c */ /* 0x000fc4000bf46270 */
[----:B------:R-:W-:Y:S01]  /*8a70*/  ISETP.GE.AND P0, PT, R18, UR4, PT ;  /* 0x0000000412007c0c */ /* 0x000fe2000bf06270 */
[----:B------:R-:W-:Y:S01]  /*8a80*/  VIADD R19, R0, 0xd0 ;  /* 0x000000d000137836 */ /* 0x000fe20000000000 */
[----:B------:R0:W-:Y:S01]  /*8a90*/  @!P3 ST.E.64 desc[UR36][R8.64], R108 ;  /* 0x0000006c0800b985 */ /* 0x0001e2000c101b24 */
[----:B-1----:R-:W-:-:S03]  /*8aa0*/  @!P4 IMAD.WIDE R10, R15, 0x4, R2 ;  /* 0x000000040f0ac825 */ /* 0x002fc600078e0202 */
[----:B------:R-:W-:Y:S01]  /*8ab0*/  ISETP.GE.AND P1, PT, R19, UR4, PT ;  /* 0x0000000413007c0c */ /* 0x000fe2000bf26270 */
[--C-:B------:R-:W-:Y:S01]  /*8ac0*/  @!P5 IMAD.WIDE R14, R21, 0x4, R2.reuse ;  /* 0x00000004150ed825 */ /* 0x100fe200078e0202 */
[----:B------:R-:W-:Y:S01]  /*8ad0*/  IADD3 R21, R0, 0xe0, RZ ;  /* 0x000000e000157810 */ /* 0x000fe20007ffe0ff */
[----:B------:R1:W-:Y:S02]  /*8ae0*/  @!P4 ST.E.64 desc[UR36][R10.64], R112 ;  /* 0x000000700a00c985 */ /* 0x0003e4000c101b24 */
[----:B------:R-:W-:Y:S01]  /*8af0*/  @!P6 IMAD.WIDE R16, R17, 0x4, R2 ;  /* 0x000000041110e825 */ /* 0x000fe200078e0202 */
[----:B------:R-:W-:Y:S01]  /*8b00*/  ISETP.GE.AND P3, PT, R21, UR4, PT ;  /* 0x0000000415007c0c */ /* 0x000fe2000bf66270 */
[----:B------:R3:W-:Y:S01]  /*8b10*/  @!P5 ST.E.64 desc[UR36][R14.64], R116 ;  /* 0x000000740e00d985 */ /* 0x0007e2000c101b24 */
[----:B------:R-:W-:Y:S01]  /*8b20*/  @!P0 LEA.HI R18, R18, R18, RZ, 0x1 ;  /* 0x0000001212128211 */ /* 0x000fe200078f08ff */
[C---:B--2---:R-:W-:Y:S01]  /*8b30*/  VIADD R12, R0.reuse, 0xe8 ;  /* 0x000000e8000c7836 */ /* 0x044fe20000000000 */
[C---:B0-----:R-:W-:Y:S01]  /*8b40*/  IADD3 R9, R0.reuse, 0xf8, RZ ;  /* 0x000000f800097810 */ /* 0x041fe20007ffe0ff */
[----:B------:R-:W-:Y:S01]  /*8b50*/  VIADD R13, R0, 0xf0 ;  /* 0x000000f0000d7836 */ /* 0x000fe20000000000 */
[----:B------:R0:W-:Y:S01]  /*8b60*/  @!P6 ST.E.64 desc[UR36][R16.64], R120 ;  /* 0x000000781000e985 */ /* 0x0001e2000c101b24 */
[----:B------:R-:W-:-:S02]  /*8b70*/  @!P1 LEA.HI R19, R19, R19, RZ, 0x1 ;  /* 0x0000001313139211 */ /* 0x000fc400078f08ff */
[----:B------:R-:W-:Y:S02]  /*8b80*/  ISETP.GE.AND P6, PT, R9, UR4, PT ;  /* 0x0000000409007c0c */ /* 0x000fe4000bfc6270 */
[----:B------:R-:W-:Y:S02]  /*8b90*/  ISETP.GE.AND P4, PT, R12, UR4, PT ;  /* 0x000000040c007c0c */ /* 0x000fe4000bf86270 */
[----:B------:R-:W-:Y:S02]  /*8ba0*/  ISETP.GE.AND P5, PT, R13, UR4, PT ;  /* 0x000000040d007c0c */ /* 0x000fe4000bfa6270 */
[----:B------:R-:W-:Y:S02]  /*8bb0*/  @!P2 LEA.HI R20, R20, R20, RZ, 0x1 ;  /* 0x000000141414a211 */ /* 0x000fe400078f08ff */
[----:B------:R-:W-:Y:S02]  /*8bc0*/  @!P3 LEA.HI R21, R21, R21, RZ, 0x1 ;  /* 0x000000151515b211 */ /* 0x000fe400078f08ff */
[----:B-1----:R-:W-:-:S02]  /*8bd0*/  @!P1 LOP3.LUT R11, R19, 0xfffffffe, RZ, 0xc0, !PT ;  /* 0xfffffffe130b9812 */ /* 0x002fc400078ec0ff */
[----:B---3--:R-:W-:Y:S02]  /*8be0*/  @!P3 LOP3.LUT R15, R21, 0xfffffffe, RZ, 0xc0, !PT ;  /* 0xfffffffe150fb812 */ /* 0x008fe400078ec0ff */
[----:B------:R-:W-:Y:S02]  /*8bf0*/  @!P6 LEA.HI R10, R9, R9, RZ, 0x1 ;  /* 0x00000009090ae211 */ /* 0x000fe400078f08ff */
[----:B------:R-:W-:Y:S01]  /*8c00*/  @!P4 LEA.HI R12, R12, R12, RZ, 0x1 ;  /* 0x0000000c0c0cc211 */ /* 0x000fe200078f08ff */
[----:B------:R-:W-:Y:S01]  /*8c10*/  @!P3 IMAD.WIDE R14, R15, 0x4, R2 ;  /* 0x000000040f0eb825 */ /* 0x000fe200078e0202 */
[----:B------:R-:W-:Y:S02]  /*8c20*/  @!P5 LEA.HI R8, R13, R13, RZ, 0x1 ;  /* 0x0000000d0d08d211 */ /* 0x000fe400078f08ff */
[----:B------:R-:W-:Y:S02]  /*8c30*/  @!P0 LOP3.LUT R9, R18, 0xfffffffe, RZ, 0xc0, !PT ;  /* 0xfffffffe12098812 */ /* 0x000fe400078ec0ff */
[----:B------:R-:W-:-:S02]  /*8c40*/  @!P2 LOP3.LUT R13, R20, 0xfffffffe, RZ, 0xc0, !PT ;  /* 0xfffffffe140da812 */ /* 0x000fc400078ec0ff */
[----:B0-----:R-:W-:Y:S02]  /*8c50*/  @!P4 LOP3.LUT R17, R12, 0xfffffffe, RZ, 0xc0, !PT ;  /* 0xfffffffe0c11c812 */ /* 0x001fe400078ec0ff */
        /* <DEDUP_REMOVED lines=15> */
.L_x_3254:
[----:B------:R-:W-:Y:S05]  /*8d50*/  BSYNC B0 ;  /* 0x0000000000007941 */ /* 0x000fea0003800000 */
.L_x_3253:
[----:B------:R-:W-:Y:S01]  /*8d60*/  VIADD R7, R7, 0x8 ;  /* 0x0000000807077836 */ /* 0x000fe20000000000 */
[----:B0-2---:R2:W3:Y:S04]  /*8d70*/  SHFL.IDX PT, R3, R5, 0x1, 0x1c1f ;  /* 0x003c1f0005037f89 */ /* 0x0054e800000e0000 */
[----:B------:R-:W-:Y:S01]  /*8d80*/  ISETP.GE.AND P0, PT, R7, R6, PT ;  /* 0x000000060700720c */ /* 0x000fe20003f06270 */
[----:B-1----:R2:W1:-:S12]  /*8d90*/  SHFL.IDX PT, R2, R4, 0x1, 0x1c1f ;  /* 0x003c1f0004027f89 */ /* 0x00245800000e0000 */
[----:B--2---:R-:W-:Y:S05]  /*8da0*/  @P0 BRA `(.L_x_3212) ;  /* 0x0000004400c00947 */ /* 0x004fea0003800000 */
[C---:B------:R-:W-:Y:S01]  /*8db0*/  VIADD R5, R0.reuse, 0x8 ;  /* 0x0000000800057836 */ /* 0x040fe20000000000 */
        /* <DEDUP_REMOVED lines=11> */
[----:B------:R-:W-:Y:S01]  /*8e70*/  ISETP.GE.AND P6, PT, R11, UR4, PT ;  /* 0x000000040b007c0c */ /* 0x000fe2000bfc6270 */
[C---:B------:R-:W-:Y:S01]  /*8e80*/  VIADD R18, R0.reuse, 0x50 ;  /* 0x0000005000127836 */ /* 0x040fe20000000000 */
[C---:B------:R-:W-:Y:S01]  /*8e90*/  IADD3 R12, R0.reuse, 0x28, RZ ;  /* 0x00000028000c7810 */ /* 0x040fe20007ffe0ff */
[C---:B------:R-:W-:Y:S01]  /*8ea0*/  VIADD R20, R0.reuse, 0x80 ;  /* 0x0000008000147836 */ /* 0x040fe20000000000 */
[----:B------:R-:W-:-:S02]  /*8eb0*/  IADD3 R15, R0, 0x40, RZ ;  /* 0x00000040000f7810 */ /* 0x000fc40007ffe0ff */
[----:B------:R-:W-:Y:S02]  /*8ec0*/  @!P0 LEA.HI R4, R0, R0, RZ, 0x1 ;  /* 0x0000000000048211 */ /* 0x000fe400078f08ff */
[----:B------:R-:W-:Y:S02]  /*8ed0*/  @!P1 LEA.HI R6, R5, R5, RZ, 0x1 ;  /* 0x0000000505069211 */ /* 0x000fe400078f08ff */
[----:B------:R-:W-:Y:S02]  /*8ee0*/  @!P2 LEA.HI R8, R7, R7, RZ, 0x1 ;  /* 0x000000070708a211 */ /* 0x000fe400078f08ff */
[----:B------:R-:W-:Y:S02]  /*8ef0*/  @!P0 LOP3.LUT R5, R4, 0xfffffffe, RZ, 0xc0, !PT ;  /* 0xfffffffe04058812 */ /* 0x000fe400078ec0ff */
[----:B------:R-:W-:Y:S02]  /*8f00*/  @!P1 LOP3.LUT R7, R6, 0xfffffffe, RZ, 0xc0, !PT ;  /* 0xfffffffe06079812 */ /* 0x000fe400078ec0ff */
[----:B------:R-:W-:Y:S01]  /*8f10*/  @!P2 LOP3.LUT R9, R8, 0xfffffffe, RZ, 0xc0, !PT ;  /* 0xfffffffe0809a812 */ /* 0x000fe200078ec0ff */
[----:B-1-3--:R-:W-:Y:S01]  /*8f20*/  @!P0 IMAD.WIDE R4, R5, 0x4, R2 ;  /* 0x0000000405048825 */ /* 0x00afe200078e0202 */
[----:B------:R-:W-:-:S02]  /*8f30*/  ISETP.GE.AND P3, PT, R15, UR4, PT ;  /* 0x000000040f007c0c */ /* 0x000fc4000bf66270 */
[----:B------:R-:W-:Y:S01]  /*8f40*/  ISETP.GE.AND P4, PT, R16, UR4, PT ;  /* 0x0000000410007c0c */ /* 0x000fe2000bf86270 */
[--C-:B------:R-:W-:Y:S01]  /*8f50*/  @!P1 IMAD.WIDE R6, R7, 0x4, R2.reuse ;  /* 0x0000000407069825 */ /* 0x100fe200078e0202 */
[----:B------:R0:W-:Y:S01]  /*8f60*/  @!P0 ST.E.64 desc[UR36][R4.64], R26 ;  /* 0x0000001a04008985 */ /* 0x0001e2000c101b24 */
[----:B------:R-:W-:Y:S02]  /*8f70*/  ISETP.GE.AND P0, PT, R12, UR4, PT ;  /* 0x000000040c007c0c */ /* 0x000fe4000bf06270 */
[----:B------:R-:W-:Y:S01]  /*8f80*/  @!P2 IMAD.WIDE R8, R9, 0x4, R2 ;  /* 0x000000040908a825 */ /* 0x000fe200078e0202 */
[----:B------:R1:W-:Y:S01]  /*8f90*/  @!P1 ST.E.64 desc[UR36][R6.64], R30 ;  /* 0x0000001e06009985 */ /* 0x0003e2000c101b24 */
[----:B------:R-:W-:Y:S02]  /*8fa0*/  ISETP.GE.AND P1, PT, R13, UR4, PT ;  /* 0x000000040d007c0c */ /* 0x000fe4000bf26270 */
[----:B------:R-:W-:Y:S01]  /*8fb0*/  @!P5 LEA.HI R10, R10, R10, RZ, 0x1 ;  /* 0x0000000a0a0ad211 */ /* 0x000fe200078f08ff */
[----:B------:R2:W-:Y:S01]  /*8fc0*/  @!P2 ST.E.64 desc[UR36][R8.64], R34 ;  /* 0x000000220800a985 */ /* 0x0005e2000c101b24 */
[----:B------:R-:W-:-:S02]  /*8fd0*/  ISETP.GE.AND P2, PT, R14, UR4, PT ;  /* 0x000000040e007c0c */ /* 0x000fc4000bf46270 */
[----:B------:R-:W-:Y:S02]  /*8fe0*/  @!P6 LEA.HI R11, R11, R11, RZ, 0x1 ;  /* 0x0000000b0b0be211 */ /* 0x000fe400078f08ff */
[----:B------:R-:W-:Y:S02]  /*8ff0*/  @!P3 LEA.HI R15, R15, R15, RZ, 0x1 ;  /* 0x0000000f0f0fb211 */ /* 0x000fe400078f08ff */
[----:B0-----:R-:W-:Y:S02]  /*9000*/  @!P5 LOP3.LUT R5, R10, 0xfffffffe, RZ, 0xc0, !PT ;  /* 0xfffffffe0a05d812 */ /* 0x001fe400078ec0ff */
[----:B------:R-:W-:Y:S02]  /*9010*/  @!P0 LEA.HI R12, R12, R12, RZ, 0x1 ;  /* 0x0000000c0c0c8211 */ /* 0x000fe400078f08ff */
[----:B-1----:R-:W-:Y:S01]  /*9020*/  @!P6 LOP3.LUT R7, R11, 0xfffffffe, RZ, 0xc0, !PT ;  /* 0xfffffffe0b07e812 */ /* 0x002fe200078ec0ff */
[----:B------:R-:W-:Y:S01]  /*9030*/  @!P5 IMAD.WIDE R4, R5, 0x4, R2 ;  /* 0x000000040504d825 */ /* 0x000fe200078e0202 */
[----:B------:R-:W-:-:S02]  /*9040*/  @!P1 LEA.HI R13, R13, R13, RZ, 0x1 ;  /* 0x0000000d0d0d9211 */ /* 0x000fc400078f08ff */
[----:B------:R-:W-:Y:S01]  /*9050*/  @!P2 LEA.HI R14, R14, R14, RZ, 0x1 ;  /* 0x0000000e0e0ea211 */ /* 0x000fe200078f08ff */
[----:B------:R-:W-:Y:S01]  /*9060*/  @!P6 IMAD.WIDE R6, R7, 0x4, R2 ;  /* 0x000000040706e825 */ /* 0x000fe200078e0202 */
[----:B------:R-:W-:Y:S01]  /*9070*/  @!P4 LEA.HI R16, R16, R16, RZ, 0x1 ;  /* 0x000000101010c211 */ /* 0x000fe200078f08ff */
[----:B------:R0:W-:Y:S01]  /*9080*/  @!P5 ST.E.64 desc[UR36][R4.64], R38 ;  /* 0x000000260400d985 */ /* 0x0001e2000c101b24 */
[----:B--2---:R-:W-:Y:S02]  /*9090*/  @!P0 LOP3.LUT R9, R12, 0xfffffffe, RZ, 0xc0, !PT ;  /* 0xfffffffe0c098812 */ /* 0x004fe400078ec0ff */
[----:B------:R-:W-:Y:S01]  /*90a0*/  @!P1 LOP3.LUT R13, R13, 0xfffffffe, RZ, 0xc0, !PT ;  /* 0xfffffffe0d0d9812 */ /* 0x000fe200078ec0ff */
[----:B------:R1:W-:Y:S01]  /*90b0*/  @!P6 ST.E.64 desc[UR36][R6.64], R42 ;  /* 0x0000002a0600e985 */ /* 0x0003e2000c101b24 */
[----:B------:R-:W-:Y:S01]  /*90c0*/  @!P2 LOP3.LUT R11, R14, 0xfffffffe, RZ, 0xc0, !PT ;  /* 0xfffffffe0e0ba812 */ /* 0x000fe200078ec0ff */
[----:B------:R-:W-:Y:S01]  /*90d0*/  VIADD R14, R0, 0x60 ;  /* 0x00000060000e7836 */ /* 0x000fe20000000000 */
[----:B------:R-:W-:-:S02]  /*90e0*/  @!P3 LOP3.LUT R15, R15, 0xfffffffe, RZ, 0xc0, !PT ;  /* 0xfffffffe0f0fb812 */ /* 0x000fc400078ec0ff */
[----:B------:R-:W-:Y:S02]  /*90f0*/  @!P4 LOP3.LUT R17, R16, 0xfffffffe, RZ, 0xc0, !PT ;  /* 0xfffffffe1011c812 */ /* 0x000fe400078ec0ff */
[----:B------:R-:W-:Y:S02]  /*9100*/  IADD3 R19, R0, 0x58, RZ ;  /* 0x0000005800137810 */ /* 0x000fe40007ffe0ff */
[----:B------:R-:W-:Y:S01]  /*9110*/  ISETP.GE.AND P5, PT, R18, UR4, PT ;  /* 0x0000000412007c0c */ /* 0x000fe2000bfa6270 */
[--C-:B0-----:R-:W-:Y:S01]  /*9120*/  @!P0 IMAD.WIDE R4, R9, 0x4, R2.reuse ;  /* 0x0000000409048825 */ /* 0x101fe200078e0202 */
[----:B------:R-:W-:Y:S02]  /*9130*/  ISETP.GE.AND P6, PT, R19, UR4, PT ;  /* 0x0000000413007c0c */ /* 0x000fe4000bfc6270 */
[----:B------:R-:W-:Y:S01]  /*9140*/  IADD3 R16, R0, 0x70, RZ ;  /* 0x0000007000107810 */ /* 0x000fe20007ffe0ff */
[----:B-1----:R-:W-:Y:S01]  /*9150*/  @!P1 IMAD.WIDE R6, R13, 0x4, R2 ;  /* 0x000000040d069825 */ /* 0x002fe200078e0202 */
[----:B------:R0:W-:Y:S01]  /*9160*/  @!P0 ST.E.64 desc[UR36][R4.64], R46 ;  /* 0x0000002e04008985 */ /* 0x0001e2000c101b24 */
[----:B------:R-:W-:-:S02]  /*9170*/  ISETP.GE.AND P0, PT, R20, UR4, PT ;  /* 0x0000000414007c0c */ /* 0x000fc4000bf06270 */
[--C-:B------:R-:W-:Y:S01]  /*9180*/  @!P2 IMAD.WIDE R8, R11, 0x4, R2.reuse ;  /* 0x000000040b08a825 */ /* 0x100fe200078e0202 */
[----:B------:R1:W-:Y:S03]  /*9190*/  @!P1 ST.E.64 desc[UR36][R6.64], R50 ;  /* 0x0000003206009985 */ /* 0x0003e6000c101b24 */
[--C-:B------:R-:W-:Y:S01]  /*91a0*/  @!P3 IMAD.WIDE R10, R15, 0x4, R2.reuse ;  /* 0x000000040f0ab825 */ /* 0x100fe200078e0202 */
[----:B------:R2:W-:Y:S01]  /*91b0*/  @!P2 ST.E.64 desc[UR36][R8.64], R54 ;  /* 0x000000360800a985 */ /* 0x0005e2000c101b24 */
[----:B------:R-:W-:Y:S02]  /*91c0*/  ISETP.GE.AND P2, PT, R16, UR4, PT ;  /* 0x0000000410007c0c */ /* 0x000fe4000bf46270 */
[----:B------:R-:W-:Y:S01]  /*91d0*/  @!P4 IMAD.WIDE R12, R17, 0x4, R2 ;  /* 0x00000004110cc825 */ /* 0x000fe200078e0202 */
[----:B------:R3:W-:Y:S01]  /*91e0*/  @!P3 ST.E.64 desc[UR36][R10.64], R58 ;  /* 0x0000003a0a00b985 */ /* 0x0007e2000c101b24 */
[----:B------:R-:W-:-:S02]  /*91f0*/  @!P5 LEA.HI R18, R18, R18, RZ, 0x1 ;  /* 0x000000121212d211 */ /* 0x000fc400078f08ff */
[C---:B------:R-:W-:Y:S01]  /*9200*/  VIADD R15, R0.reuse, 0x68 ;  /* 0x00000068000f7836 */ /* 0x040fe20000000000 */
[----:B------:R4:W-:Y:S01]  /*9210*/  @!P4 ST.E.64 desc[UR36][R12.64], R62 ;  /* 0x0000003e0c00c985 */ /* 0x0009e2000c101b24 */
[----:B------:R-:W-:Y:S01]  /*9220*/  VIADD R17, R0, 0x78 ;  /* 0x0000007800117836 */ /* 0x000fe20000000000 */
[----:B------:R-:W-:Y:S02]  /*9230*/  ISETP.GE.AND P4, PT, R14, UR4, PT ;  /* 0x000000040e007c0c */ /* 0x000fe4000bf86270 */
[----:B------:R-:W-:Y:S02]  /*9240*/  ISETP.GE.AND P3, PT, R15, UR4, PT ;  /* 0x000000040f007c0c */ /* 0x000fe4000bf66270 */
[----:B------:R-:W-:Y:S02]  /*9250*/  ISETP.GE.AND P1, PT, R17, UR4, PT ;  /* 0x0000000411007c0c */ /* 0x000fe4000bf26270 */
[----:B------:R-:W-:Y:S02]  /*9260*/  @!P6 LEA.HI R19, R19, R19, RZ, 0x1 ;  /* 0x000000131313e211 */ /* 0x000fe400078f08ff */
[----:B0-----:R-:W-:-:S02]  /*9270*/  @!P5 LOP3.LUT R5, R18, 0xfffffffe, RZ, 0xc0, !PT ;  /* 0xfffffffe1205d812 */ /* 0x001fc400078ec0ff */
[----:B-1----:R-:W-:Y:S01]  /*9280*/  @!P6 LOP3.LUT R7, R19, 0xfffffffe, RZ, 0xc0, !PT ;  /* 0xfffffffe1307e812 */ /* 0x002fe200078ec0ff */
[----:B------:R-:W-:Y:S01]  /*9290*/  VIADD R19, R0, 0x90 ;  /* 0x0000009000137836 */ /* 0x000fe20000000000 */
        /* <DEDUP_REMOVED lines=12> */
[----:B---3--:R-:W-:Y:S01]  /*9360*/  @!P2 LOP3.LUT R11, R16, 0xfffffffe, RZ, 0xc0, !PT ;  /* 0xfffffffe100ba812 */ /* 0x008fe200078ec0ff */
[----:B------:R-:W-:Y:S01]  /*9370*/  VIADD R16, R0, 0xa8 ;  /* 0x000000a800107836 */ /* 0x000fe20000000000 */
[----:B------:R-:W-:Y:S02]  /*9380*/  @!P1 LOP3.LUT R17, R17, 0xfffffffe, RZ, 0xc0, !PT ;  /* 0xfffffffe11119812 */ /* 0x000fe400078ec0ff */
[----:B----4-:R-:W-:Y:S02]  /*9390*/  @!P0 LOP3.LUT R13, R20, 0xfffffffe, RZ, 0xc0, !PT ;  /* 0xfffffffe140d8812 */ /* 0x010fe400078ec0ff */
[----:B------:R-:W-:Y:S01]  /*93a0*/  IADD3 R18, R0, 0x88, RZ ;  /* 0x0000008800127810 */ /* 0x000fe20007ffe0ff */
[----:B0-----:R-:W-:Y:S01]  /*93b0*/  @!P4 IMAD.WIDE R4, R9, 0x4, R2 ;  /* 0x000000040904c825 */ /* 0x001fe200078e0202 */
[----:B------:R-:W-:-:S02]  /*93c0*/  ISETP.GE.AND P5, PT, R19, UR4, PT ;  /* 0x0000000413007c0c */ /* 0x000fc4000bfa6270 */
[----:B------:R-:W-:Y:S01]  /*93d0*/  ISETP.GE.AND P6, PT, R18, UR4, PT ;  /* 0x0000000412007c0c */ /* 0x000fe2000bfc6270 */
[--C-:B-1----:R-:W-:Y:S01]  /*93e0*/  @!P3 IMAD.WIDE R6, R15, 0x4, R2.reuse ;  /* 0x000000040f06b825 */ /* 0x102fe200078e0202 */
[----:B------:R0:W-:Y:S01]  /*93f0*/  @!P4 ST.E.64 desc[UR36][R4.64], R74 ;  /* 0x0000004a0400c985 */ /* 0x0001e2000c101b24 */
[C---:B------:R-:W-:Y:S02]  /*9400*/  IADD3 R15, R0.reuse, 0xa0, RZ ;  /* 0x000000a0000f7810 */ /* 0x040fe40007ffe0ff */
        /* <DEDUP_REMOVED lines=11> */
[----:B------:R-:W-:Y:S02]  /*94c0*/  ISETP.GE.AND P0, PT, R14, UR4, PT ;  /* 0x000000040e007c0c */ /* 0x000fe4000bf06270 */
[----:B------:R-:W-:Y:S02]  /*94d0*/  ISETP.GE.AND P1, PT, R20, UR4, PT ;  /* 0x0000000414007c0c */ /* 0x000fe4000bf26270 */
[----:B------:R-:W-:-:S02]  /*94e0*/  ISETP.GE.AND P2, PT, R17, UR4, PT ;  /* 0x0000000411007c0c */ /* 0x000fc4000bf46270 */
[----:B------:R-:W-:Y:S02]  /*94f0*/  @!P6 LEA.HI R18, R18, R18, RZ, 0x1 ;  /* 0x000000121212e211 */ /* 0x000fe400078f08ff */
[----:B------:R-:W-:Y:S02]  /*9500*/  @!P5 LEA.HI R19, R19, R19, RZ, 0x1 ;  /* 0x000000131313d211 */ /* 0x000fe400078f08ff */
[----:B0-----:R-:W-:Y:S01]  /*9510*/  @!P6 LOP3.LUT R5, R18, 0xfffffffe, RZ, 0xc0, !PT ;  /* 0xfffffffe1205e812 */ /* 0x001fe200078ec0ff */
[C---:B------:R-:W-:Y:S01]  /*9520*/  VIADD R18, R0.reuse, 0xc0 ;  /* 0x000000c000127836 */ /* 0x040fe20000000000 */
[----:B-1----:R-:W-:Y:S01]  /*9530*/  @!P5 LOP3.LUT R7, R19, 0xfffffffe, RZ, 0xc0, !PT ;  /* 0xfffffffe1307d812 */ /* 0x002fe200078ec0ff */
[----:B------:R-:W-:Y:S01]  /*9540*/  VIADD R19, R0, 0xc8 ;  /* 0x000000c800137836 */ /* 0x000fe20000000000 */
[----:B------:R-:W-:Y:S01]  /*9550*/  @!P0 LEA.HI R14, R14, R14, RZ, 0x1 ;  /* 0x0000000e0e0e8211 */ /* 0x000fe200078f08ff */
[----:B------:R-:W-:Y:S01]  /*9560*/  @!P6 IMAD.WIDE R4, R5, 0x4, R2 ;  /* 0x000000040504e825 */ /* 0x000fe200078e0202 */
[----:B------:R-:W-:-:S02]  /*9570*/  @!P4 LEA.HI R15, R15, R15, RZ, 0x1 ;  /* 0x0000000f0f0fc211 */ /* 0x000fc400078f08ff */
[----:B------:R-:W-:Y:S01]  /*9580*/  @!P3 LEA.HI R16, R16, R16, RZ, 0x1 ;  /* 0x000000101010b211 */ /* 0x000fe200078f08ff */
[----:B------:R-:W-:Y:S01]  /*9590*/  @!P5 IMAD.WIDE R6, R7, 0x4, R2 ;  /* 0x000000040706d825 */ /* 0x000fe200078e0202 */
[----:B------:R-:W-:Y:S01]  /*95a0*/  @!P2 LEA.HI R17, R17, R17, RZ, 0x1 ;  /* 0x000000111111a211 */ /* 0x000fe200078f08ff */
[----:B------:R0:W-:Y:S01]  /*95b0*/  @!P6 ST.E.64 desc[UR36][R4.64], R94 ;  /* 0x0000005e0400e985 */ /* 0x0001e2000c101b24 */
[----:B------:R-:W-:Y:S02]  /*95c0*/  @!P1 LEA.HI R20, R20, R20, RZ, 0x1 ;  /* 0x0000001414149211 */ /* 0x000fe400078f08ff */
[----:B--2---:R-:W-:Y:S01]  /*95d0*/  @!P0 LOP3.LUT R9, R14, 0xfffffffe, RZ, 0xc0, !PT ;  /* 0xfffffffe0e098812 */ /* 0x004fe200078ec0ff */
[----:B------:R1:W-:Y:S01]  /*95e0*/  @!P5 ST.E.64 desc[UR36][R6.64], R98 ;  /* 0x000000620600d985 */ /* 0x0003e2000c101b24 */
[----:B------:R-:W-:Y:S02]  /*95f0*/  @!P4 LOP3.LUT R15, R15, 0xfffffffe, RZ, 0xc0, !PT ;  /* 0xfffffffe0f0fc812 */ /* 0x000fe400078ec0ff */
[----:B---3--:R-:W-:Y:S01]  /*9600*/  @!P3 LOP3.LUT R11, R16, 0xfffffffe, RZ, 0xc0, !PT ;  /* 0xfffffffe100bb812 */ /* 0x008fe200078ec0ff */
[----:B------:R-:W-:Y:S01]  /*9610*/  VIADD R16, R0, 0xe0 ;  /* 0x000000e000107836 */ /* 0x000fe20000000000 */
[----:B------:R-:W-:-:S02]  /*9620*/  @!P2 LOP3.LUT R17, R17, 0xfffffffe, RZ, 0xc0, !PT ;  /* 0xfffffffe1111a812 */ /* 0x000fc400078ec0ff */
[----:B----4-:R-:W-:Y:S01]  /*9630*/  @!P1 LOP3.LUT R13, R20, 0xfffffffe, RZ, 0xc0, !PT ;  /* 0xfffffffe140d9812 */ /* 0x010fe200078ec0ff */
[----:B------:R-:W-:Y:S01]  /*9640*/  VIADD R20, R0, 0xf0 ;  /* 0x000000f000147836 */ /* 0x000fe20000000000 */
[----:B------:R-:W-:Y:S01]  /*9650*/  ISETP.GE.AND P5, PT, R18, UR4, PT ;  /* 0x0000000412007c0c */ /* 0x000fe2000bfa6270 */
[--C-:B0-----:R-:W-:Y:S01]  /*9660*/  @!P0 IMAD.WIDE R4, R9, 0x4, R2.reuse ;  /* 0x0000000409048825 */ /* 0x101fe200078e0202 */
[----:B------:R-:W-:Y:S02]  /*9670*/  ISETP.GE.AND P6, PT, R19, UR4, PT ;  /* 0x0000000413007c0c */ /* 0x000fe4000bfc6270 */
[----:B------:R-:W-:Y:S01]  /*9680*/  IADD3 R14, R0, 0xd0, RZ ;  /* 0x000000d0000e7810 */ /* 0x000fe20007ffe0ff */
[--C-:B-1----:R-:W-:Y:S01]  /*9690*/  @!P4 IMAD.WIDE R6, R15, 0x4, R2.reuse ;  /* 0x000000040f06c825 */ /* 0x102fe200078e0202 */
[----:B------:R0:W-:Y:S02]  /*96a0*/  @!P0 ST.E.64 desc[UR36][R4.64], R102 ;  /* 0x0000006604008985 */ /* 0x0001e4000c101b24 */
[----:B------:R-:W-:Y:S01]  /*96b0*/  ISETP.GE.AND P0, PT, R14, UR4, PT ;  /* 0x000000040e007c0c */ /* 0x000fe2000bf06270 */
[----:B------:R-:W-:Y:S01]  /*96c0*/  @!P3 IMAD.WIDE R8, R11, 0x4, R2 ;  /* 0x000000040b08b825 */ /* 0x000fe200078e0202 */
[----:B------:R1:W-:Y:S01]  /*96d0*/  @!P4 ST.E.64 desc[UR36][R6.64], R106 ;  /* 0x0000006a0600c985 */ /* 0x0003e2000c101b24 */
[----:B------:R-:W-:-:S02]  /*96e0*/  ISETP.GE.AND P4, PT, R20, UR4, PT ;  /* 0x0000000414007c0c */ /* 0x000fc4000bf86270 */
[--C-:B------:R-:W-:Y:S01]  /*96f0*/  @!P2 IMAD.WIDE R10, R17, 0x4, R2.reuse ;  /* 0x00000004110aa825 */ /* 0x100fe200078e0202 */
[----:B------:R2:W-:Y:S01]  /*9700*/  @!P3 ST.E.64 desc[UR36][R8.64], R110 ;  /* 0x0000006e0800b985 */ /* 0x0005e2000c101b24 */
[----:B------:R-:W-:Y:S02]  /*9710*/  IADD3 R17, R0, 0xe8, RZ ;  /* 0x000000e800117810 */ /* 0x000fe40007ffe0ff */
[----:B------:R-:W-:Y:S01]  /*9720*/  @!P1 IMAD.WIDE R12, R13, 0x4, R2 ;  /* 0x000000040d0c9825 */ /* 0x000fe200078e0202 */
[----:B------:R3:W-:Y:S01]  /*9730*/  @!P2 ST.E.64 desc[UR36][R10.64], R114 ;  /* 0x000000720a00a985 */ /* 0x0007e2000c101b24 */
[----:B------:R-:W-:Y:S02]  /*9740*/  ISETP.GE.AND P2, PT, R16, UR4, PT ;  /* 0x0000000410007c0c */ /* 0x000fe4000bf46270 */
[C---:B------:R-:W-:Y:S01]  /*9750*/  VIADD R15, R0.reuse, 0xd8 ;  /* 0x000000d8000f7836 */ /* 0x040fe20000000000 */
[----:B------:R4:W-:Y:S01]  /*9760*/  @!P1 ST.E.64 desc[UR36][R12.64], R118 ;  /* 0x000000760c009985 */ /* 0x0009e2000c101b24 */
[----:B------:R-:W-:Y:S01]  /*9770*/  ISETP.GE.AND P3, PT, R17, UR4, PT ;  /* 0x0000000411007c0c */ /* 0x000fe2000bf66270 */
[----:B------:R-:W-:Y:S01]  /*9780*/  VIADD R0, R0, 0xf8 ;  /* 0x000000f800007836 */ /* 0x000fe20000000000 */
[----:B------:R-:W-:-:S02]  /*9790*/  @!P5 LEA.HI R18, R18, R18, RZ, 0x1 ;  /* 0x000000121212d211 */ /* 0x000fc400078f08ff */
[----:B------:R-:W-:Y:S02]  /*97a0*/  ISETP.GE.AND P1, PT, R15, UR4, PT ;  /* 0x000000040f007c0c */ /* 0x000fe4000bf26270 */
[----:B------:R-:W-:Y:S02]  /*97b0*/  @!P6 LEA.HI R19, R19, R19, RZ, 0x1 ;  /* 0x000000131313e211 */ /* 0x000fe400078f08ff */
[----:B0-----:R-:W-:Y:S02]  /*97c0*/  @!P5 LOP3.LUT R5, R18, 0xfffffffe, RZ, 0xc0, !PT ;  /* 0xfffffffe1205d812 */ /* 0x001fe400078ec0ff */
[----:B-1----:R-:W-:Y:S02]  /*97d0*/  @!P6 LOP3.LUT R7, R19, 0xfffffffe, RZ, 0xc0, !PT ;  /* 0xfffffffe1307e812 */ /* 0x002fe400078ec0ff */
        /* <DEDUP_REMOVED lines=11> */
[----:B---3--:R-:W-:-:S02]  /*9890*/  @!P2 LOP3.LUT R11, R16, 0xfffffffe, RZ, 0xc0, !PT ;  /* 0xfffffffe100ba812 */ /* 0x008fc400078ec0ff */
        /* <DEDUP_REMOVED lines=15> */
[----:B--2---:R-:W-:-:S05]  /*9990*/  LOP3.LUT R5, R0, 0xfffffffe, RZ, 0xc0, !PT ;  /* 0xfffffffe00057812 */ /* 0x004fca00078ec0ff */
[----:B------:R-:W-:-:S05]  /*99a0*/  IMAD.WIDE R2, R5, 0x4, R2 ;  /* 0x0000000405027825 */ /* 0x000fca00078e0202 */
[----:B------:R4:W-:Y:S01]  /*99b0*/  ST.E.64 desc[UR36][R2.64], R150 ;  /* 0x0000009602007985 */ /* 0x0009e2000c101b24 */
[----:B------:R-:W-:Y:S05]  /*99c0*/  BRA `(.L_x_3212) ;  /* 0x0000003800b87947 */ /* 0x000fea0003800000 */
.L_x_3251:
        /* <DEDUP_REMOVED lines=14> */
[----:B------:R-:W-:Y:S01]  /*9ab0*/  USHF.R.S32.HI UR6, URZ, 0x1f, UR38 ;  /* 0x0000001f3f067899 */ /* 0x000fe20008011426 */
[----:B------:R-:W-:Y:S01]  /*9ac0*/  MOV R5, R0 ;  /* 0x0000000000057202 */ /* 0x000fe20000000f00 */
[----:B------:R-:W-:Y:S02]  /*9ad0*/  ULDC.64 UR8, c[0x0][0xbd0] ;  /* 0x0002f40000087ab9 */ /* 0x000fe40000000a00 */
[----:B------:R-:W-:Y:S02]  /*9ae0*/  UIMAD UR6, UR6, UR8, URZ ;  /* 0x00000008060672a4 */ /* 0x000fe4000f8e023f */
[----:B------:R-:W-:Y:S01]  /*9af0*/  UIMAD.WIDE.U32 UR4, UR38, UR8, URZ ;  /* 0x00000008260472a5 */ /* 0x000fe2000f8e003f */
[----:B------:R-:W1:Y:S01]  /*9b00*/  LDC.64 R10, c[0x0][0xbd8] ;  /* 0x0002f600ff0a7b82 */ /* 0x000e620000000a00 */
[----:B------:R-:W-:-:S04]  /*9b10*/  UIMAD UR6, UR38, UR9, UR6 ;  /* 0x00000009260672a4 */ /* 0x000fc8000f8e0206 */
[----:B------:R-:W-:Y:S02]  /*9b20*/  UIADD3 UR6, UR5, UR6, URZ ;  /* 0x0000000605067290 */ /* 0x000fe4000fffe03f */
[----:B------:R-:W-:Y:S01]  /*9b30*/  IMAD.U32 R3, RZ, RZ, UR5 ;  /* 0x00000005ff037e24 */ /* 0x000fe2000f8e00ff */
[----:B------:R-:W2:Y:S01]  /*9b40*/  @P0 LDC R7, c[0x0][0xbec] ;  /* 0x0002fb00ff070b82 */ /* 0x000ea20000000800 */
[----:B------:R-:W-:Y:S01]  /*9b50*/  IMAD.U32 R2, RZ, RZ, UR4 ;  /* 0x00000004ff027e24 */ /* 0x000fe2000f8e00ff */
[----:B------:R-:W-:Y:S01]  /*9b60*/  ULDC.64 UR4, c[0x0][0xbe0] ;  /* 0x0002f80000047ab9 */ /* 0x000fe20000000a00 */
[----:B------:R-:W-:-:S05]  /*9b70*/  MOV R3, UR6 ;  /* 0x0000000600037c02 */ /* 0x000fca0008000f00 */
[----:B------:R-:W3:Y:S01]  /*9b80*/  @P0 LDC R9, c[0x0][0xbf0] ;  /* 0x0002fc00ff090b82 */ /* 0x000ee20000000800 */
[----:B0-----:R-:W-:-:S07]  /*9b90*/  USHF.R.S32.HI UR8, URZ, 0x1f, UR7 ;  /* 0x0000001f3f087899 */ /* 0x001fce0008011407 */
[----:B------:R-:W0:Y:S01]  /*9ba0*/  S2UR UR10, SR_CTAID.Y ;  /* 0x00000000000a79c3 */ /* 0x000e220000002600 */
[C---:B-1----:R-:W-:Y:S02]  /*9bb0*/  IMAD R12, R10.reuse, UR8, RZ ;  /* 0x000000080a0c7c24 */ /* 0x042fe4000f8e02ff */
[----:B------:R-:W-:-:S04]  /*9bc0*/  IMAD.WIDE.U32 R2, R10, UR7, R2 ;  /* 0x000000070a027c25 */ /* 0x000fc8000f8e0002 */
[----:B------:R-:W-:Y:S01]  /*9bd0*/  IMAD R11, R11, UR7, R12 ;  /* 0x000000070b0b7c24 */ /* 0x000fe2000f8e020c */
[----:B------:R-:W0:Y:S01]  /*9be0*/  LDC R8, c[0x0][0xc50] ;  /* 0x00031400ff087b82 */ /* 0x000e220000000800 */
[----:B--2---:R-:W-:-:S03]  /*9bf0*/  @P0 IMAD.HI.U32 R4, R0, R7, RZ ;  /* 0x0000000700040227 */ /* 0x004fc600078e00ff */
[----:B------:R-:W-:Y:S01]  /*9c00*/  IADD3 R3, R11, R3, RZ ;  /* 0x000000030b037210 */ /* 0x000fe20007ffe0ff */
[----:B------:R-:W-:Y:S01]  /*9c10*/  IMAD R7, RZ, RZ, -UR38 ;  /* 0x80000026ff077e24 */ /* 0x000fe2000f8e02ff */
[----:B---3--:R-:W-:-:S03]  /*9c20*/  @P0 SHF.R.U32.HI R5, RZ, R9, R4 ;  /* 0x00000009ff050219 */ /* 0x008fc60000011604 */
[----:B0-----:R-:W-:Y:S02]  /*9c30*/  IMAD R9, R8, R7, UR10 ;  /* 0x0000000a08097e24 */ /* 0x001fe4000f8e0207 */
[----:B------:R-:W-:Y:S02]  /*9c40*/  IMAD.MOV R7, RZ, RZ, -R5 ;  /* 0x000000ffff077224 */ /* 0x000fe400078e0a05 */
[----:B------:R-:W-:Y:S01]  /*9c50*/  IMAD.WIDE.U32 R2, R9, UR4, R2 ;  /* 0x0000000409027c25 */ /* 0x000fe2000f8e0002 */
[----:B------:R-:W-:-:S03]  /*9c60*/  SHF.R.S32.HI R4, RZ, 0x1f, R9 ;  /* 0x0000001fff047819 */ /* 0x000fc60000011409 */
[----:B------:R-:W-:Y:S01]  /*9c70*/  IMAD R7, R6, R7, R0 ;  /* 0x0000000706077224 */ /* 0x000fe200078e0200 */
[----:B------:R-:W-:Y:S01]  /*9c80*/  IADD3 R2, P0, R5, R2, RZ ;  /* 0x0000000205027210 */ /* 0x000fe20007f1e0ff */
[----:B------:R-:W-:-:S03]  /*9c90*/  IMAD R4, R4, UR4, RZ ;  /* 0x0000000404047c24 */ /* 0x000fc6000f8e02ff */
[----:B------:R-:W-:Y:S01]  /*9ca0*/  SHF.R.S32.HI R0, RZ, 0x1f, R7 ;  /* 0x0000001fff007819 */ /* 0x000fe20000011407 */
[----:B------:R-:W-:Y:S01]  /*9cb0*/  IMAD R4, R9, UR5, R4 ;  /* 0x0000000509047c24 */ /* 0x000fe2000f8e0204 */
[----:B------:R-:W-:Y:S01]  /*9cc0*/  SHF.R.S32.HI R9, RZ, 0x1f, R5 ;  /* 0x0000001fff097819 */ /* 0x000fe20000011405 */
[----:B------:R-:W-:Y:S02]  /*9cd0*/  ULDC.64 UR4, c[0x0][0xbc8] ;  /* 0x0002f20000047ab9 */ /* 0x000fe40000000a00 */
[----:B------:R-:W-:Y:S01]  /*9ce0*/  IMAD R0, R0, UR4, RZ ;  /* 0x0000000400007c24 */ /* 0x000fe2000f8e02ff */
[----:B------:R-:W-:-:S03]  /*9cf0*/  IADD3.X R3, R9, R3, R4, P0, !PT ;  /* 0x0000000309037210 */ /* 0x000fc600007fe404 */
[C---:B------:R-:W-:Y:S02]  /*9d00*/  IMAD R5, R7.reuse, UR5, R0 ;  /* 0x0000000507057c24 */ /* 0x040fe4000f8e0200 */
[----:B------:R-:W-:Y:S01]  /*9d10*/  IMAD.WIDE.U32 R2, R7, UR4, R2 ;  /* 0x0000000407027c25 */ /* 0x000fe2000f8e0002 */
[----:B------:R-:W-:-:S03]  /*9d20*/  ULDC.64 UR4, c[0x0][0xba8] ;  /* 0x0002ea0000047ab9 */ /* 0x000fc60000000a00 */
[----:B------:R-:W-:Y:S01]  /*9d30*/  IMAD.IADD R3, R3, 0x1, R5 ;  /* 0x0000000103037824 */ /* 0x000fe200078e0205 */
[----:B------:R-:W-:-:S04]  /*9d40*/  LEA R4, P0, R2, UR4, 0x2 ;  /* 0x0000000402047c11 */ /* 0x000fc8000f8010ff */
[----:B------:R-:W-:Y:S01]  /*9d50*/  LEA.HI.X R5, R2, UR5, R3, 0x2, P0 ;  /* 0x0000000502057c11 */ /* 0x000fe200080f1403 */
[----:B------:R-:W-:-:S05]  /*9d60*/  IMAD.MOV.U32 R3, RZ, RZ, -0x800000 ;  /* 0xff800000ff037424 */ /* 0x000fca00078e00ff */
[----:B------:R0:W-:Y:S01]  /*9d70*/  STG.E desc[UR36][R4.64], R3 ;  /* 0x0000000304007986 */ /* 0x0001e2000c101924 */
[----:B------:R-:W-:Y:S05]  /*9d80*/  BRA `(.L_x_3212) ;  /* 0x0000003400c87947 */ /* 0x000fea0003800000 */
.L_x_3210:
        /* <DEDUP_REMOVED lines=18> */
.L_x_3255:
[----:B------:R-:W-:Y:S01]  /*9eb0*/  ULDC UR7, c[0x0][0xc50] ;  /* 0x0003140000077ab9 */ /* 0x000fe20000000800 */
[----:B------:R-:W-:Y:S01]  /*9ec0*/  UMOV UR40, UR6 ;  /* 0x0000000600287c82 */ /* 0x000fe20008000000 */
[----:B------:R-:W-:-:S11]  /*9ed0*/  UISETP.NE.AND UP0, UPT, UR7, 0x1, UPT ;  /* 0x000000010700788c */ /* 0x000fd6000bf05270 */
[----:B------:R-:W-:Y:S01]  /*9ee0*/  @UP0 ULDC UR4, c[0x0][0xc54] ;  /* 0x0003150000040ab9 */ /* 0x000fe20000000800 */
[----:B------:R-:W-:Y:S01]  /*9ef0*/  @UP0 ULDC UR8, c[0x0][0xc58] ;  /* 0x0003160000080ab9 */ /* 0x000fe20000000800 */
[----:B------:R-:W-:-:S04]  /*9f00*/  UIMAD.WIDE.U32 UR4, UR6, UR4, URZ ;  /* 0x00000004060472a5 */ /* 0x000fc8000f8e003f */
[----:B------:R-:W-:-:S12]  /*9f10*/  @UP0 USHF.R.U32.HI UR40, URZ, UR8, UR5 ;  /* 0x000000083f280299 */ /* 0x000fd80008011605 */
.L_x_3256:
        /* <DEDUP_REMOVED lines=8> */
[----:B------:R-:W-:Y:S01]  /*9fa0*/  ULDC.64 UR6, c[0x0][0x418] ;  /* 0x0001060000067ab9 */ /* 0x000fe20000000a00 */
[----:B------:R-:W-:Y:S01]  /*9fb0*/  ULDC UR5, c[0x0][0x424] ;  /* 0x0001090000057ab9 */ /* 0x000fe20000000800 */
[----:B------:R-:W-:Y:S01]  /*9fc0*/  ULDC UR41, c[0x0][0x2f0] ;  /* 0x0000bc0000297ab9 */ /* 0x000fe20000000800 */
[----:B------:R-:W-:Y:S02]  /*9fd0*/  MOV R28, RZ ;  /* 0x000000ff001c7202 */ /* 0x000fe40000000f00 */
[----:B0-----:R-:W-:-:S04]  /*9fe0*/  ISETP.NE.U32.AND P0, PT, R2, RZ, PT ;  /* 0x000000ff0200720c */ /* 0x001fc80003f05070 */
[----:B------:R-:W-:Y:S01]  /*9ff0*/  ISETP.NE.AND.EX P0, PT, R3, RZ, PT, P0 ;  /* 0x000000ff0300720c */ /* 0x000fe20003f05300 */
[----:B------:R-:W-:-:S12]  /*a000*/  UISETP.NE.U32.AND UP0, UPT, UR6, URZ, UPT ;  /* 0x0000003f0600728c */ /* 0x000fd8000bf05070 */
        /* <DEDUP_REMOVED lines=10> */
[----:B------:R-:W-:Y:S02]  /*a0b0*/  USHF.R.S32.HI UR6, URZ, 0x1f, UR5 ;  /* 0x0000001f3f067899 */ /* 0x000fe40008011405 */
[----:B------:R-:W-:Y:S02]  /*a0c0*/  ULOP3.LUT UR44, UR4, 0xffff, URZ, 0xc0, !UPT ;  /* 0x0000ffff042c7892 */ /* 0x000fe4000f8ec03f */
[----:B------:R-:W-:Y:S01]  /*a0d0*/  ULEA.HI UR6, UR6, UR5, URZ, 0x6 ;  /* 0x0000000506067291 */ /* 0x000fe2000f8f303f */
[----:B------:R-:W-:-:S03]  /*a0e0*/  UMOV UR38, URZ ;  /* 0x0000003f00267c82 */ /* 0x000fc60008000000 */
[----:B------:R-:W-:-:S04]  /*a0f0*/  USHF.R.S32.HI UR42, URZ, 0x6, UR6 ;  /* 0x000000063f2a7899 */ /* 0x000fc80008011406 */
[----:B01----:R-:W-:Y:S08]  /*a100*/  @!P0 BRA `(.L_x_3258) ;  /* 0x0000000000848947 */ /* 0x003ff00003800000 */
[----:B------:R-:W-:-:S03]  /*a110*/  USHF.R.U32.HI UR6, URZ, 0x10, UR4 ;  /* 0x000000103f067899 */ /* 0x000fc60008011604 */
[----:B------:R-:W-:Y:S01]  /*a120*/  UMOV UR4, URZ ;  /* 0x0000003f00047c82 */ /* 0x000fe20008000000 */
        /* <DEDUP_REMOVED lines=31> */
.L_x_3258:
[----:B------:R-:W-:Y:S02]  /*a320*/  UIMAD UR45, UR44, UR38, URZ ;  /* 0x000000262c2d72a4 */ /* 0x000fe4000f8e023f */
[----:B------:R-:W-:Y:S02]  /*a330*/  MOV R0, UR38 ;  /* 0x0000002600007c02 */ /* 0x000fe40008000f00 */
[----:B------:R-:W-:Y:S02]  /*a340*/  MOV R4, 0x1 ;  /* 0x0000000100047802 */ /* 0x000fe40000000f00 */
        /* <DEDUP_REMOVED lines=28> */
.L_x_3259:
        /* <DEDUP_REMOVED lines=20> */
.L_x_3261:
        /* <DEDUP_REMOVED lines=15> */
.L_x_3260:
[----:B------:R-:W0:Y:S01]  /*a740*/  LDC.64 R2, c[0x0][0x9f8] ;  /* 0x00027e00ff027b82 */ /* 0x000e220000000a00 */
[----:B------:R-:W-:-:S07]  /*a750*/  IMAD.MOV.U32 R24, RZ, RZ, R17 ;  /* 0x000000ffff187224 */ /* 0x000fce00078e0011 */
[----:B------:R-:W1:Y:S01]  /*a760*/  LDC R11, c[0x0][0x430] ;  /* 0x00010c00ff0b7b82 */ /* 0x000e620000000800 */
[C---:B------:R-:W-:Y:S01]  /*a770*/  IMAD.SHL.U32 R37, R30.reuse, 0x10, RZ ;  /* 0x000000101e257824 */ /* 0x040fe200078e00ff */
[----:B------:R-:W-:Y:S01]  /*a780*/  LOP3.LUT R6, R30, 0x7f, RZ, 0xc0, !PT ;  /* 0x0000007f1e067812 */ /* 0x000fe200078ec0ff */
        /* <DEDUP_REMOVED lines=8> */
[----:B------:R-:W-:Y:S02]  /*a810*/  LEA R18, R25, 0xffffffc0, 0x6 ;  /* 0xffffffc019127811 */ /* 0x000fe400078e30ff */
[----:B------:R-:W-:Y:S02]  /*a820*/  LOP3.LUT R31, R37, R36, RZ, 0xfc, !PT ;  /* 0x00000024251f7212 */ /* 0x000fe400078efcff */
[----:B-1----:R-:W-:Y:S02]  /*a830*/  ISETP.NE.AND P1, PT, R11, 0x1, PT ;  /* 0x000000010b00780c */ /* 0x002fe40003f25270 */
[----:B------:R-:W-:-:S02]  /*a840*/  IADD3 R5, R31, R18, RZ ;  /* 0x000000121f057210 */ /* 0x000fc40007ffe0ff */
[----:B------:R-:W-:Y:S02]  /*a850*/  LOP3.LUT R16, R16, 0xfffffbff, RZ, 0xc0, !PT ;  /* 0xfffffbff10107812 */ /* 0x000fe400078ec0ff */
[C---:B------:R-:W-:Y:S01]  /*a860*/  ISETP.GE.AND P0, PT, R5.reuse, UR41, PT ;  /* 0x0000002905007c0c */ /* 0x040fe2000bf06270 */
[----:B-----5:R-:W-:-:S03]  /*a870*/  IMAD.IADD R10, R5, 0x1, R28 ;  /* 0x00000001050a7824 */ /* 0x020fc600078e021c */
[----:B------:R-:W-:Y:S01]  /*a880*/  ISETP.GT.U32.OR P0, PT, R31, 0x3f, P0 ;  /* 0x0000003f1f00780c */ /* 0x000fe20000704470 */
[----:B------:R-:W-:Y:S02]  /*a890*/  IMAD.MOV.U32 R7, RZ, RZ, R10 ;  /* 0x000000ffff077224 */ /* 0x000fe400078e000a */
[----:B------:R-:W1:Y:S01]  /*a8a0*/  @P1 LDC R0, c[0x0][0x434] ;  /* 0x00010d00ff001b82 */ /* 0x000e620000000800 */
[----:B------:R-:W-:-:S07]  /*a8b0*/  @P1 LOP3.LUT R16, R16, 0x400, RZ, 0xfc, !PT ;  /* 0x0000040010101812 */ /* 0x000fce00078efcff */
[----:B0-----:R-:W0:Y:S08]  /*a8c0*/  @P1 LDC R3, c[0x0][0x438] ;  /* 0x00010e00ff031b82 */ /* 0x001e300000000800 */
[----:B------:R-:W3:Y:S08]  /*a8d0*/  @!P0 LDC.64 R8, c[0x0][0x428] ;  /* 0x00010a00ff088b82 */ /* 0x000ef00000000a00 */
[----:B------:R-:W4:Y:S01]  /*a8e0*/  @!P0 LDC.64 R4, c[0x0][0x418] ;  /* 0x00010600ff048b82 */ /* 0x000f220000000a00 */
[----:B-1----:R-:W-:-:S05]  /*a8f0*/  @P1 IMAD.HI.U32 R0, R10, R0, RZ ;  /* 0x000000000a001227 */ /* 0x002fca00078e00ff */
[----:B0-----:R-:W-:-:S04]  /*a900*/  @P1 SHF.R.U32.HI R7, RZ, R3, R0 ;  /* 0x00000003ff071219 */ /* 0x001fc80000011600 */
[----:B------:R-:W-:Y:S02]  /*a910*/  @!P0 SHF.R.S32.HI R3, RZ, 0x1f, R7 ;  /* 0x0000001fff038819 */ /* 0x000fe40000011407 */
[----:B------:R-:W-:Y:S02]  /*a920*/  @!P0 MOV R2, R7 ;  /* 0x0000000700028202 */ /* 0x000fe40000000f00 */
[----:B--2---:R-:W-:-:S03]  /*a930*/  SHF.R.S32.HI R32, RZ, 0x1f, R24 ;  /* 0x0000001fff207819 */ /* 0x004fc60000011418 */
[----:B---3--:R-:W-:-:S04]  /*a940*/  @!P0 IMAD.WIDE.U32 R2, R24, R8, R2 ;  /* 0x0000000818028225 */ /* 0x008fc800078e0002 */
[----:B------:R-:W-:Y:S01]  /*a950*/  @!P0 IMAD R0, R32, R8, RZ ;  /* 0x0000000820008224 */ /* 0x000fe200078e02ff */
[----:B----4-:R-:W-:-:S03]  /*a960*/  @!P0 LEA R4, P1, R2, R4, 0x2 ;  /* 0x0000000402048211 */ /* 0x010fc600078210ff */
[----:B------:R-:W-:-:S04]  /*a970*/  @!P0 IMAD R9, R24, R9, R0 ;  /* 0x0000000918098224 */ /* 0x000fc800078e0200 */
[----:B------:R-:W-:-:S05]  /*a980*/  @!P0 IMAD.IADD R0, R3, 0x1, R9 ;  /* 0x0000000103008824 */ /* 0x000fca00078e0209 */
[----:B------:R-:W-:-:S06]  /*a990*/  @!P0 LEA.HI.X R5, R2, R5, R0, 0x2, P1 ;  /* 0x0000000502058211 */ /* 0x000fcc00008f1400 */
[----:B------:R0:W2:Y:S01]  /*a9a0*/  @!P0 LDG.E R5, desc[UR36][R4.64] ;  /* 0x0000002404058981 */ /* 0x0000a2000c1e1900 */
[----:B------:R-:W-:Y:S02]  /*a9b0*/  LOP3.LUT R16, R16, 0xffffffdf, RZ, 0xc0, !PT ;  /* 0xffffffdf10107812 */ /* 0x000fe400078ec0ff */
[----:B------:R-:W-:Y:S01]  /*a9c0*/  CS2R R26, SRZ ;  /* 0x00000000001a7805 */ /* 0x000fe2000001ff00 */
[----:B------:R-:W-:-:S04]  /*a9d0*/  IMAD.MOV R19, RZ, RZ, -R7 ;  /* 0x000000ffff137224 */ /* 0x000fc800078e0a07 */
[----:B------:R-:W-:Y:S01]  /*a9e0*/  IMAD R19, R11, R19, R10 ;  /* 0x000000130b137224 */ /* 0x000fe200078e020a */
[----:B0-----:R-:W-:-:S04]  /*a9f0*/  SHF.L.U32 R4, R30, 0x3, RZ ;  /* 0x000000031e047819 */ /* 0x001fc800000006ff */
[----:B------:R-:W-:-:S04]  /*aa00*/  LOP3.LUT R22, R4, 0x38, RZ, 0xc0, !PT ;  /* 0x0000003804167812 */ /* 0x000fc800078ec0ff */
[C---:B------:R-:W-:Y:S02]  /*aa10*/  LOP3.LUT R0, R22.reuse, 0x40, RZ, 0xfc, !PT ;  /* 0x0000004016007812 */ /* 0x040fe400078efcff */
[----:B------:R-:W-:Y:S02]  /*aa20*/  LOP3.LUT R2, R22, 0x80, RZ, 0xfc, !PT ;  /* 0x0000008016027812 */ /* 0x000fe400078efcff */
[----:B------:R-:W-:Y:S02]  /*aa30*/  ISETP.GE.AND P1, PT, R0, UR4, PT ;  /* 0x0000000400007c0c */ /* 0x000fe4000bf26270 */
[----:B------:R-:W-:Y:S02]  /*aa40*/  ISETP.GE.AND P5, PT, R2, UR4, PT ;  /* 0x0000000402007c0c */ /* 0x000fe4000bfa6270 */
[C---:B------:R-:W-:Y:S02]  /*aa50*/  LOP3.LUT R0, R22.reuse, 0xc0, RZ, 0xfc, !PT ;  /* 0x000000c016007812 */ /* 0x040fe400078efcff */
[----:B------:R-:W-:-:S02]  /*aa60*/  LOP3.LUT R2, R22, 0x180, RZ, 0xfc, !PT ;  /* 0x0000018016027812 */ /* 0x000fc400078efcff */
[----:B------:R-:W-:Y:S02]  /*aa70*/  ISETP.GE.AND P4, PT, R0, UR4, PT ;  /* 0x0000000400007c0c */ /* 0x000fe4000bf86270 */
[C---:B------:R-:W-:Y:S02]  /*aa80*/  LOP3.LUT R0, R22.reuse, 0x100, RZ, 0xfc, !PT ;  /* 0x0000010016007812 */ /* 0x040fe400078efcff */
[----:B------:R-:W-:Y:S02]  /*aa90*/  ISETP.GE.AND P6, PT, R22, UR4, PT ;  /* 0x0000000416007c0c */ /* 0x000fe4000bfc6270 */
[----:B------:R-:W-:Y:S02]  /*aaa0*/  @P1 LOP3.LUT R16, R16, 0x20, RZ, 0xfc, !PT ;  /* 0x0000002010101812 */ /* 0x000fe400078efcff */
[----:B------:R-:W-:Y:S02]  /*aab0*/  ISETP.GE.AND P3, PT, R0, UR4, PT ;  /* 0x0000000400007c0c */ /* 0x000fe4000bf66270 */
[----:B------:R-:W-:-:S02]  /*aac0*/  LOP3.LUT R16, R16, 0xffffffef, RZ, 0xc0, !PT ;  /* 0xffffffef10107812 */ /* 0x000fc400078ec0ff */
[----:B------:R-:W-:Y:S02]  /*aad0*/  LOP3.LUT R0, R22, 0x140, RZ, 0xfc, !PT ;  /* 0x0000014016007812 */ /* 0x000fe400078efcff */
[----:B------:R-:W-:Y:S02]  /*aae0*/  @P5 LOP3.LUT R16, R16, 0x10, RZ, 0xfc, !PT ;  /* 0x0000001010105812 */ /* 0x000fe400078efcff */
[----:B------:R-:W-:Y:S02]  /*aaf0*/  ISETP.GE.AND P2, PT, R0, UR4, PT ;  /* 0x0000000400007c0c */ /* 0x000fe4000bf46270 */
[----:B------:R-:W-:Y:S02]  /*ab00*/  LOP3.LUT R16, R16, 0xfffffff7, RZ, 0xc0, !PT ;  /* 0xfffffff710107812 */ /* 0x000fe400078ec0ff */
[----:B------:R-:W-:Y:S02]  /*ab10*/  SEL R0, RZ, 0xffffffff, P1 ;  /* 0xffffffffff007807 */ /* 0x000fe40000800000 */
[----:B------:R-:W-:-:S03]  /*ab20*/  @P4 LOP3.LUT R16, R16, 0x8, RZ, 0xfc, !PT ;  /* 0x0000000810104812 */ /* 0x000fc600078efcff */
[----:B------:R-:W-:Y:S01]  /*ab30*/  IMAD.SHL.U32 R3, R0, 0x2, RZ ;  /* 0x0000000200037824 */ /* 0x000fe200078e00ff */
[----:B------:R-:W-:Y:S02]  /*ab40*/  LOP3.LUT R16, R16, 0xfffffffb, RZ, 0xc0, !PT ;  /* 0xfffffffb10107812 */ /* 0x000fe400078ec0ff */
[----:B------:R-:W-:Y:S02]  /*ab50*/  SEL R0, RZ, 0x1, P6 ;  /* 0x00000001ff007807 */ /* 0x000fe40003000000 */
[----:B------:R-:W-:Y:S02]  /*ab60*/  @P3 LOP3.LUT R16, R16, 0x4, RZ, 0xfc, !PT ;  /* 0x0000000410103812 */ /* 0x000fe400078efcff */
[----:B------:R-:W-:Y:S02]  /*ab70*/  LOP3.LUT R0, R3, 0x2, R0, 0xe2, !PT ;  /* 0x0000000203007812 */ /* 0x000fe400078ee200 */
[----:B------:R-:W-:Y:S02]  /*ab80*/  LOP3.LUT R16, R16, 0xfffffffd, RZ, 0xc0, !PT ;  /* 0xfffffffd10107812 */ /* 0x000fe400078ec0ff */
[----:B------:R-:W-:-:S02]  /*ab90*/  SEL R3, RZ, 0x4, P5 ;  /* 0x00000004ff037807 */ /* 0x000fc40002800000 */
[----:B------:R-:W-:-:S04]  /*aba0*/  LOP3.LUT R16, R16, 0xffffffbf, RZ, 0xc0, !PT ;  /* 0xffffffbf10107812 */ /* 0x000fc800078ec0ff */
[----:B------:R-:W-:-:S04]  /*abb0*/  @P6 LOP3.LUT R16, R16, 0x40, RZ, 0xfc, !PT ;  /* 0x0000004010106812 */ /* 0x000fc800078efcff */
[----:B------:R-:W-:Y:S02]  /*abc0*/  @P2 LOP3.LUT R16, R16, 0x2, RZ, 0xfc, !PT ;  /* 0x0000000210102812 */ /* 0x000fe400078efcff */
[--C-:B--2---:R-:W-:Y:S01]  /*abd0*/  @!P0 SHF.R.S32.HI R27, RZ, 0x1f, R5.reuse ;  /* 0x0000001fff1b8819 */ /* 0x104fe20000011405 */
[----:B------:R-:W-:Y:S01]  /*abe0*/  @!P0 IMAD.MOV.U32 R26, RZ, RZ, R5 ;  /* 0x000000ffff1a8224 */ /* 0x000fe200078e0005 */
[----:B------:R-:W-:Y:S02]  /*abf0*/  ISETP.GE.AND P0, PT, R2, UR4, PT ;  /* 0x0000000402007c0c */ /* 0x000fe4000bf06270 */
[----:B------:R-:W-:Y:S02]  /*ac00*/  LOP3.LUT R2, R22, 0x1c0, RZ, 0xfc, !PT ;  /* 0x000001c016027812 */ /* 0x000fe400078efcff */
[----:B------:R-:W-:Y:S02]  /*ac10*/  SEL R34, RZ, 0x40, P0 ;  /* 0x00000040ff227807 */ /* 0x000fe40000000000 */
[----:B------:R-:W-:Y:S01]  /*ac20*/  ISETP.GE.AND P0, PT, R2, UR4, PT ;  /* 0x0000000402007c0c */ /* 0x000fe2000bf06270 */
[----:B------:R-:W-:Y:S01]  /*ac30*/  UMOV UR4, 0xffffffff ;  /* 0xffffffff00047882 */ /* 0x000fe20000000000 */
[----:B------:R-:W-:-:S02]  /*ac40*/  SEL R2, RZ, 0x8, P4 ;  /* 0x00000008ff027807 */ /* 0x000fc40002000000 */
[----:B------:R-:W-:Y:S02]  /*ac50*/  SEL R17, RZ, 0x80, P0 ;  /* 0x00000080ff117807 */ /* 0x000fe40000000000 */
[----:B------:R-:W-:Y:S02]  /*ac60*/  LOP3.LUT R0, R2, R0, R3, 0xfe, !PT ;  /* 0x0000000002007212 */ /* 0x000fe400078efe03 */
[----:B------:R-:W-:Y:S02]  /*ac70*/  SEL R3, RZ, 0x10, P3 ;  /* 0x00000010ff037807 */ /* 0x000fe40001800000 */
[----:B------:R-:W-:-:S04]  /*ac80*/  SEL R2, RZ, 0x20, P2 ;  /* 0x00000020ff027807 */ /* 0x000fc80001000000 */
[----:B------:R-:W-:Y:S01]  /*ac90*/  LOP3.LUT R3, R2, R0, R3, 0xfe, !PT ;  /* 0x0000000002037212 */ /* 0x000fe200078efe03 */
[----:B------:R-:W-:Y:S06]  /*aca0*/  BRA.DIV UR4, `(.L_x_3262) ;  /* 0x0000002a04b07947 */ /* 0x000fec000b800000 */
.L_x_3304:
[----:B------:R-:W-:Y:S01]  /*acb0*/  ULOP3.LUT UR4, UR39, 0x2, URZ, 0xfc, !UPT ;  /* 0x0000000227047892 */ /* 0x000fe2000f8efc3f */
[----:B------:R-:W-:Y:S02]  /*acc0*/  ISETP.GT.U32.AND P1, PT, R31, 0x3f, PT ;  /* 0x0000003f1f00780c */ /* 0x000fe40003f24070 */
[----:B------:R-:W-:Y:S02]  /*acd0*/  LOP3.LUT R16, R16, 0xffffff7f, RZ, 0xc0, !PT ;  /* 0xffffff7f10107812 */ /* 0x000fe400078ec0ff */
[----:B------:R-:W-:Y:S01]  /*ace0*/  LOP3.LUT R34, R3, R34, RZ, 0xfc, !PT ;  /* 0x0000002203227212 */ /* 0x000fe200078efcff */
[----:B------:R-:W-:Y:S01]  /*acf0*/  IMAD.U32 R33, RZ, RZ, UR4 ;  /* 0x00000004ff217e24 */ /* 0x000fe2000f8e00ff */
[----:B------:R-:W-:Y:S02]  /*ad00*/  MOV R23, UR40 ;  /* 0x0000002800177c02 */ /* 0x000fe40008000f00 */
[----:B------:R-:W-:Y:S02]  /*ad10*/  LOP3.LUT R17, R34, R17, RZ, 0xfc, !PT ;  /* 0x0000001122117212 */ /* 0x000fe400078efcff */
[----:B------:R-:W-:-:S02]  /*ad20*/  ISETP.NE.AND P0, PT, R33, 0x3, PT ;  /* 0x000000032100780c */ /* 0x000fc40003f05270 */
[----:B------:R-:W-:-:S11]  /*ad30*/  SHF.R.S32.HI R23, RZ, 0x1f, R23 ;  /* 0x0000001fff177819 */ /* 0x000fd60000011417 */
[----:B------:R-:W-:-:S04]  /*ad40*/  @P0 LOP3.LUT R16, R16, 0x80, RZ, 0xfc, !PT ;  /* 0x0000008010100812 */ /* 0x000fc800078efcff */
[----:B------:R-:W-:-:S04]  /*ad50*/  LOP3.LUT R16, R16, 0xfffff7ff, RZ, 0xc0, !PT ;  /* 0xfffff7ff10107812 */ /* 0x000fc800078ec0ff */
[----:B------:R-:W-:Y:S01]  /*ad60*/  @P1 LOP3.LUT R16, R16, 0x800, RZ, 0xfc, !PT ;  /* 0x0000080010101812 */ /* 0x000fe200078efcff */
[----:B------:R-:W-:Y:S06]  /*ad70*/  @!P0 BRA `(.L_x_3263) ;  /* 0x0000000000048947 */ /* 0x000fec0003800000 */
[----:B------:R-:W-:Y:S01]  /*ad80*/  BPT.TRAP 0x1 ;  /* 0x000000040000795c */ /* 0x000fe20000300000 */
.L_x_3263:
[----:B------:R-:W-:-:S05]  /*ad90*/  IMAD.MOV.U32 R0, RZ, RZ, 0x1 ;  /* 0x00000001ff007424 */ /* 0x000fca00078e00ff */
[----:B------:R-:W-:-:S04]  /*ada0*/  SHF.L.U32 R0, R0, 0x1f, RZ ;  /* 0x0000001f00007819 */ /* 0x000fc800000006ff */
[----:B------:R-:W0:Y:S02]  /*adb0*/  SYNCS.PHASECHK.TRANS64.TRYWAIT P0, [UR43+0x28c40], R0 ;  /* 0x028c4000ff0075a7 */ /* 0x000e24000800016b */
[----:B0-----:R-:W-:Y:S05]  /*adc0*/  @!P0 BRA `(.L_x_3264) ;  /* 0x0000002800888947 */ /* 0x001fea0003800000 */
.L_x_3305:
[----:B------:R-:W-:Y:S01]  /*add0*/  SHF.R.S32.HI R29, RZ, 0x1f, R19 ;  /* 0x0000001fff1d7819 */ /* 0x000fe20000011413 */
[----:B------:R-:W-:Y:S01]  /*ade0*/  ULDC.64 UR4, c[0x0][0x300] ;  /* 0x0000c00000047ab9 */ /* 0x000fe20000000a00 */
[----:B------:R-:W-:Y:S01]  /*adf0*/  R2UR UR6, R23 ;  /* 0x00000000170672ca */ /* 0x000fe200000e0000 */
[----:B0-----:R-:W-:Y:S01]  /*ae00*/  IMAD.WIDE.U32 R2, R19, UR4, RZ ;  /* 0x0000000413027c25 */ /* 0x001fe2000f8e00ff */
[----:B------:R-:W-:Y:S02]  /*ae10*/  IADD3 R18, -R36, UR41, -R18 ;  /* 0x0000002924127c10 */ /* 0x000fe4000fffe912 */
[----:B------:R-:W-:Y:S01]  /*ae20*/  LOP3.LUT R16, R16, 0xfffffffe, RZ, 0xc0, !PT ;  /* 0xfffffffe10107812 */ /* 0x000fe200078ec0ff */
[----:B------:R-:W-:-:S04]  /*ae30*/  IMAD R0, R29, UR4, RZ ;  /* 0x000000041d007c24 */ /* 0x000fc8000f8e02ff */
        /* <DEDUP_REMOVED lines=8> */
[----:B------:R-:W-:Y:S01]  /*aec0*/  IMAD.U32 R5, RZ, RZ, UR4 ;  /* 0x00000004ff057e24 */ /* 0x000fe2000f8e00ff */
[----:B------:R-:W-:-:S03]  /*aed0*/  UIMAD UR4, UR6, UR4, URZ ;  /* 0x00000004060472a4 */ /* 0x000fc6000f8e023f */
[----:B------:R-:W-:Y:S01]  /*aee0*/  IMAD.WIDE.U32 R2, R5, UR40, R2 ;  /* 0x0000002805027c25 */ /* 0x000fe2000f8e0002 */
[----:B------:R-:W-:Y:S01]  /*aef0*/  UIMAD UR4, UR40, UR5, UR4 ;  /* 0x00000005280472a4 */ /* 0x000fe2000f8e0204 */
[----:B------:R-:W-:Y:S02]  /*af00*/  ULDC.64 UR6, c[0x0][0x2e8] ;  /* 0x0000ba0000067ab9 */ /* 0x000fe40000000a00 */
[----:B------:R-:W-:Y:S01]  /*af10*/  UMOV UR5, 0xffffffff ;  /* 0xffffffff00057882 */ /* 0x000fe20000000000 */
[----:B------:R-:W-:Y:S02]  /*af20*/  LEA R0, P0, R2, UR6, 0x1 ;  /* 0x0000000602007c11 */ /* 0x000fe4000f8008ff */
[----:B------:R-:W-:Y:S01]  /*af30*/  IADD3 R5, R3, UR4, RZ ;  /* 0x0000000403057c10 */ /* 0x000fe2000fffe0ff */
[----:B------:R-:W-:Y:S01]  /*af40*/  ULDC UR4, c[0x0][0x2f4] ;  /* 0x0000bd0000047ab9 */ /* 0x000fe20000000800 */
[----:B------:R-:W-:Y:S02]  /*af50*/  LOP3.LUT R3, R4, 0x1c0, RZ, 0xc0, !PT ;  /* 0x000001c004037812 */ /* 0x000fe400078ec0ff */
[----:B------:R-:W-:-:S02]  /*af60*/  ISETP.GE.AND P2, PT, R22, UR4, PT ;  /* 0x0000000416007c0c */ /* 0x000fc4000bf46270 */
[----:B------:R-:W-:Y:S02]  /*af70*/  LOP3.LUT R3, R3, 0x38, R4, 0xf8, !PT ;  /* 0x0000003803037812 */ /* 0x000fe400078ef804 */
[----:B------:R-:W-:Y:S02]  /*af80*/  LEA.HI.X R5, R2, UR7, R5, 0x1, P0 ;  /* 0x0000000702057c11 */ /* 0x000fe400080f0c05 */
[----:B------:R-:W-:Y:S01]  /*af90*/  LOP3.LUT R3, R3, 0x38, R30, 0x78, !PT ;  /* 0x0000003803037812 */ /* 0x000fe200078e781e */
[----:B------:R-:W-:Y:S01]  /*afa0*/  IMAD.SHL.U32 R30, R6, 0x8, RZ ;  /* 0x00000008061e7824 */ /* 0x000fe200078e00ff */
[----:B------:R-:W-:-:S04]  /*afb0*/  ISETP.GE.AND P0, PT, R18, 0x1, PT ;  /* 0x000000011200780c */ /* 0x000fc80003f06270 */
[----:B------:R-:W-:Y:S02]  /*afc0*/  LOP3.LUT R30, R3, 0x200, R30, 0xf8, !PT ;  /* 0x00000200031e7812 */ /* 0x000fe400078ef81e */
[----:B------:R-:W-:Y:S01]  /*afd0*/  @P2 LOP3.LUT R16, R16, 0x1, RZ, 0xfc, !PT ;  /* 0x0000000110102812 */ /* 0x000fe200078efcff */
[----:B------:R-:W-:Y:S06]  /*afe0*/  BRA.DIV UR5, `(.L_x_3265) ;  /* 0x0000002a05187947 */ /* 0x000fec000b800000 */
[----:B------:R-:W0:Y:S01]  /*aff0*/  SHFL.IDX PT, R14, R0, RZ, 0x181f ;  /* 0x00181fff000e7589 */ /* 0x000e2200000e0000 */
[----:B------:R-:W-:-:S03]  /*b000*/  @P0 LEA R7, R30, UR43, 0x1 ;  /* 0x0000002b1e070c11 */ /* 0x000fc6000f8e08ff */
[----:B------:R-:W1:Y:S04]  /*b010*/  SHFL.IDX PT, R2, R5, RZ, 0x181f ;  /* 0x00181fff05027589 */ /* 0x000e6800000e0000 */
[----:B------:R-:W-:Y:S01]  /*b020*/  SHFL.IDX PT, R4, R5, 0x1, 0x181f ;  /* 0x00381f0005047f89 */ /* 0x000fe200000e0000 */
[----:B0-----:R-:W-:-:S05]  /*b030*/  @P0 LEA R14, P1, R22, R14, 0x1 ;  /* 0x0000000e160e0211 */ /* 0x001fca00078208ff */
[----:B-1----:R-:W-:Y:S01]  /*b040*/  @P0 IMAD.X R3, RZ, RZ, R2, P1 ;  /* 0x000000ffff030224 */ /* 0x002fe200008e0602 */
[----:B------:R-:W-:Y:S02]  /*b050*/  @P0 MOV R2, R14 ;  /* 0x0000000e00020202 */ /* 0x000fe40000000f00 */
[----:B------:R-:W0:Y:S04]  /*b060*/  SHFL.IDX PT, R14, R0, 0x1, 0x181f ;  /* 0x00381f00000e7f89 */ /* 0x000e2800000e0000 */
[----:B------:R0:W-:Y:S01]  /*b070*/  @P0 LDGSTS.E.BYPASS.LTC128B.128 [R7+0x22400], desc[UR36][R2.64], !P2 ;  /* 0x2240000002070fae */ /* 0x0001e2000d101d64 */
[----:B------:R-:W-:-:S13]  /*b080*/  ISETP.GE.AND P0, PT, R18, 0x11, PT ;  /* 0x000000111200780c */ /* 0x000fda0003f06270 */
[----:B------:R-:W-:Y:S02]  /*b090*/  @P0 LEA R9, R30, UR43, 0x1 ;  /* 0x0000002b1e090c11 */ /* 0x000fe4000f8e08ff */
[----:B0-----:R-:W-:Y:S02]  /*b0a0*/  @P0 LEA R2, P1, R22, R14, 0x1 ;  /* 0x0000000e16020211 */ /* 0x001fe400078208ff */
[----:B------:R-:W0:Y:S03]  /*b0b0*/  SHFL.IDX PT, R14, R0, 0x2, 0x181f ;  /* 0x00581f00000e7f89 */ /* 0x000e2600000e0000 */
[----:B------:R-:W-:Y:S02]  /*b0c0*/  @P0 IMAD.X R3, RZ, RZ, R4, P1 ;  /* 0x000000ffff030224 */ /* 0x000fe400008e0604 */
[----:B------:R-:W1:Y:S04]  /*b0d0*/  SHFL.IDX PT, R4, R5, 0x2, 0x181f ;  /* 0x00581f0005047f89 */ /* 0x000e6800000e0000 */
[----:B------:R0:W-:Y:S01]  /*b0e0*/  @P0 LDGSTS.E.BYPASS.LTC128B.128 [R9+0x22c00], desc[UR36][R2.64], !P2 ;  /* 0x22c0000002090fae */ /* 0x0001e2000d101d64 */
[----:B------:R-:W-:-:S13]  /*b0f0*/  ISETP.GE.AND P0, PT, R18, 0x21, PT ;  /* 0x000000211200780c */ /* 0x000fda0003f06270 */
[----:B------:R-:W-:Y:S02]  /*b100*/  @P0 LEA R7, R30, UR43, 0x1 ;  /* 0x0000002b1e070c11 */ /* 0x000fe4000f8e08ff */
[----:B0-----:R-:W-:Y:S02]  /*b110*/  @P0 LEA R2, P1, R22, R14, 0x1 ;  /* 0x0000000e16020211 */ /* 0x001fe400078208ff */
[----:B------:R0:W2:Y:S03]  /*b120*/  SHFL.IDX PT, R14, R0, 0x3, 0x181f ;  /* 0x00781f00000e7f89 */ /* 0x0000a600000e0000 */
[----:B-1----:R-:W-:Y:S02]  /*b130*/  @P0 IMAD.X R3, RZ, RZ, R4, P1 ;  /* 0x000000ffff030224 */ /* 0x002fe400008e0604 */
[----:B------:R0:W1:Y:S04]  /*b140*/  SHFL.IDX PT, R4, R5, 0x3, 0x181f ;  /* 0x00781f0005047f89 */ /* 0x00006800000e0000 */
[----:B------:R0:W-:Y:S02]  /*b150*/  @P0 LDGSTS.E.BYPASS.LTC128B.128 [R7+0x23400], desc[UR36][R2.64], !P2 ;  /* 0x2340000002070fae */ /* 0x0001e4000d101d64 */
.L_x_3315:
[----:B------:R-:W-:-:S13]  /*b160*/  ISETP.GE.AND P0, PT, R18, 0x31, PT ;  /* 0x000000311200780c */ /* 0x000fda0003f06270 */
[----:B0-2---:R-:W-:Y:S02]  /*b170*/  @P0 LEA R2, P1, R22, R14, 0x1 ;  /* 0x0000000e16020211 */ /* 0x005fe400078208ff */
[----:B------:R-:W-:Y:S02]  /*b180*/  @P0 LEA R5, R30, UR43, 0x1 ;  /* 0x0000002b1e050c11 */ /* 0x000fe4000f8e08ff */
[----:B-1----:R-:W-:-:S05]  /*b190*/  @P0 IADD3.X R3, RZ, R4, RZ, P1, !PT ;  /* 0x00000004ff030210 */ /* 0x002fca0000ffe4ff */
[----:B------:R-:W-:Y:S01]  /*b1a0*/  @!PT LDS RZ, [RZ] ;  /* 0x00000000fffff984 */ /* 0x000fe20000000800 */
[----:B------:R-:W-:Y:S01]  /*b1b0*/  @!PT LDS RZ, [RZ] ;  /* 0x00000000fffff984 */ /* 0x000fe20000000800 */
[----:B------:R-:W-:Y:S01]  /*b1c0*/  @!PT LDS RZ, [RZ] ;  /* 0x00000000fffff984 */ /* 0x000fe20000000800 */
        /* <DEDUP_REMOVED lines=8> */
.L_x_3266:
[----:B------:R-:W-:Y:S01]  /*b250*/  SYNCS.ARRIVE.TRANS64.A1T0 RZ, [UR43+0x28c30], RZ ;  /* 0x028c30ffffff79a7 */ /* 0x000fe2000810002b */
[----:B------:R-:W-:Y:S05]  /*b260*/  WARPSYNC.ALL ;  /* 0x0000000000007948 */ /* 0x000fea0003800000 */
[----:B------:R-:W-:-:S04]  /*b270*/  UIADD3 UR4, UR43, 0x20400, URZ ;  /* 0x000204002b047890 */ /* 0x000fc8000fffe03f */
[----:B------:R-:W-:Y:S01]  /*b280*/  ULOP3.LUT UP0, URZ, UR4, 0x3ff, URZ, 0xc0, !UPT ;  /* 0x000003ff043f7892 */ /* 0x000fe2000f80c03f */
[----:B------:R-:W-:Y:S05]  /*b290*/  BAR.SYNC.DEFER_BLOCKING 0x8, 0x100 ;  /* 0x0204000000007b1d */ /* 0x000fea0000010000 */
[----:B------:R-:W-:-:S13]  /*b2a0*/  PLOP3.LUT P0, PT, PT, PT, UP0, 0x80, 0x0 ;  /* 0x000000000000781c */ /* 0x000fda0003f0f008 */
        /* <DEDUP_REMOVED lines=17> */
.L_x_3267:
[----:B------:R-:W0:Y:S01]  /*b3c0*/  LDC R0, c[0x0][0x448] ;  /* 0x00011200ff007b82 */ /* 0x000e220000000800 */
[----:B------:R-:W1:Y:S01]  /*b3d0*/  S2R R20, SR_CTAID.Z ;  /* 0x0000000000147919 */ /* 0x000e620000002700 */
[----:B------:R-:W-:Y:S01]  /*b3e0*/  R2UR UR6, R23 ;  /* 0x00000000170672ca */ /* 0x000fe200000e0000 */
[----:B------:R-:W-:Y:S01]  /*b3f0*/  ULDC.64 UR8, c[0x0][0x2d8] ;  /* 0x0000b60000087ab9 */ /* 0x000fe20000000a00 */
[----:B------:R-:W-:Y:S01]  /*b400*/  IMAD R9, R35, 0x40, R31 ;  /* 0x0000004023097824 */ /* 0x000fe200078e021f */
[----:B------:R-:W-:-:S03]  /*b410*/  UIMAD.WIDE.U32 UR4, UR40, UR8, URZ ;  /* 0x00000008280472a5 */ /* 0x000fc6000f8e003f */
[----:B------:R-:W-:-:S03]  /*b420*/  IMAD.MOV.U32 R7, RZ, RZ, R9 ;  /* 0x000000ffff077224 */ /* 0x000fc600078e0009 */
[----:B------:R-:W-:Y:S02]  /*b430*/  IMAD.U32 R4, RZ, RZ, UR4 ;  /* 0x00000004ff047e24 */ /* 0x000fe4000f8e00ff */
[----:B------:R-:W-:Y:S02]  /*b440*/  IMAD.U32 R5, RZ, RZ, UR5 ;  /* 0x00000005ff057e24 */ /* 0x000fe4000f8e00ff */
[----:B------:R-:W-:-:S04]  /*b450*/  UIMAD UR6, UR6, UR8, URZ ;  /* 0x00000008060672a4 */ /* 0x000fc8000f8e023f */
[----:B------:R-:W-:-:S03]  /*b460*/  UIMAD UR6, UR40, UR9, UR6 ;  /* 0x00000009280672a4 */ /* 0x000fc6000f8e0206 */
[----:B------:R-:W-:Y:S01]  /*b470*/  ULDC.64 UR8, c[0x0][0x2e0] ;  /* 0x0000b80000087ab9 */ /* 0x000fe20000000a00 */
[----:B------:R-:W-:Y:S01]  /*b480*/  UIADD3 UR6, UR5, UR6, URZ ;  /* 0x0000000605067290 */ /* 0x000fe2000fffe03f */
[----:B0-----:R-:W-:Y:S02]  /*b490*/  ISETP.NE.AND P0, PT, R0, 0x1, PT ;  /* 0x000000010000780c */ /* 0x001fe40003f05270 */
[----:B------:R-:W-:Y:S01]  /*b4a0*/  ULDC.64 UR4, c[0x0][0x2d0] ;  /* 0x0000b40000047ab9 */ /* 0x000fe20000000a00 */
[----:B-1----:R-:W-:-:S10]  /*b4b0*/  SHF.R.S32.HI R6, RZ, 0x1f, R20 ;  /* 0x0000001fff067819 */ /* 0x002fd40000011414 */
[----:B------:R-:W0:Y:S01]  /*b4c0*/  @P0 LDC R2, c[0x0][0x44c] ;  /* 0x00011300ff020b82 */ /* 0x000e220000000800 */
[----:B------:R-:W-:-:S04]  /*b4d0*/  IMAD R6, R6, UR8, RZ ;  /* 0x0000000806067c24 */ /* 0x000fc8000f8e02ff */
[----:B------:R-:W-:-:S03]  /*b4e0*/  IMAD R5, R20, UR9, R6 ;  /* 0x0000000914057c24 */ /* 0x000fc6000f8e0206 */
[----:B------:R-:W1:Y:S01]  /*b4f0*/  @P0 LDC R3, c[0x0][0x450] ;  /* 0x00011400ff030b82 */ /* 0x000e620000000800 */
[----:B0-----:R-:W-:-:S05]  /*b500*/  @P0 IMAD.HI.U32 R2, R9, R2, RZ ;  /* 0x0000000209020227 */ /* 0x001fca00078e00ff */
[----:B-1----:R-:W-:Y:S02]  /*b510*/  @P0 SHF.R.U32.HI R7, RZ, R3, R2 ;  /* 0x00000003ff070219 */ /* 0x002fe40000011602 */
[----:B------:R-:W-:Y:S02]  /*b520*/  MOV R3, UR6 ;  /* 0x0000000600037c02 */ /* 0x000fe40008000f00 */
[----:B------:R-:W-:Y:S02]  /*b530*/  MOV R2, R4 ;  /* 0x0000000400027202 */ /* 0x000fe40000000f00 */
[----:B------:R-:W-:-:S03]  /*b540*/  SHF.R.S32.HI R4, RZ, 0x1f, R7 ;  /* 0x0000001fff047819 */ /* 0x000fc60000011407 */
[----:B------:R-:W-:-:S04]  /*b550*/  IMAD.WIDE.U32 R2, R20, UR8, R2 ;  /* 0x0000000814027c25 */ /* 0x000fc8000f8e0002 */
[----:B------:R-:W-:Y:S02]  /*b560*/  IMAD.IADD R3, R3, 0x1, R5 ;  /* 0x0000000103037824 */ /* 0x000fe400078e0205 */
[----:B------:R-:W-:Y:S02]  /*b570*/  IMAD.MOV R5, RZ, RZ, -R7 ;  /* 0x000000ffff057224 */ /* 0x000fe400078e0a07 */
[----:B------:R-:W-:Y:S02]  /*b580*/  IMAD R4, R4, UR4, RZ ;  /* 0x0000000404047c24 */ /* 0x000fe4000f8e02ff */
[----:B------:R-:W-:Y:S02]  /*b590*/  IMAD R5, R0, R5, R9 ;  /* 0x0000000500057224 */ /* 0x000fe400078e0209 */
[C---:B------:R-:W-:Y:S02]  /*b5a0*/  IMAD R9, R7.reuse, UR5, R4 ;  /* 0x0000000507097c24 */ /* 0x040fe4000f8e0204 */
[----:B------:R-:W-:Y:S01]  /*b5b0*/  IMAD.WIDE.U32 R2, R7, UR4, R2 ;  /* 0x0000000407027c25 */ /* 0x000fe2000f8e0002 */
        /* <DEDUP_REMOVED lines=8> */
[----:B------:R-:W-:Y:S01]  /*b640*/  LEA R4, P0, R2, UR4, 0x1 ;  /* 0x0000000402047c11 */ /* 0x000fe2000f8008ff */
[----:B------:R-:W-:Y:S02]  /*b650*/  ULDC UR4, c[0x0][0x2b8] ;  /* 0x0000ae0000047ab9 */ /* 0x000fe40000000800 */
[----:B------:R-:W-:Y:S02]  /*b660*/  ISETP.GE.AND P1, PT, R22, UR4, PT ;  /* 0x0000000416007c0c */ /* 0x000fe4000bf26270 */
[----:B------:R-:W-:Y:S01]  /*b670*/  LEA.HI.X R5, R2, UR5, R5, 0x1, P0 ;  /* 0x0000000502057c11 */ /* 0x000fe200080f0c05 */
[----:B------:R-:W-:-:S03]  /*b680*/  UMOV UR5, 0xffffffff ;  /* 0xffffffff00057882 */ /* 0x000fc60000000000 */
[----:B------:R-:W-:Y:S07]  /*b690*/  BRA.DIV UR5, `(.L_x_3268) ;  /* 0x00000026058c7947 */ /* 0x000fee000b800000 */
[----:B------:R-:W0:Y:S01]  /*b6a0*/  SHFL.IDX PT, R14, R4, RZ, 0x181f ;  /* 0x00181fff040e7589 */ /* 0x000e2200000e0000 */
[----:B------:R-:W-:Y:S01]  /*b6b0*/  ULDC UR4, c[0x0][0x288] ;  /* 0x0000a20000047ab9 */ /* 0x000fe20000000800 */
[----:B------:R-:W-:Y:S02]  /*b6c0*/  IMAD R35, R35, 0x40, R36 ;  /* 0x0000004023237824 */ /* 0x000fe400078e0224 */
[----:B------:R-:W1:Y:S01]  /*b6d0*/  SHFL.IDX PT, R2, R5, RZ, 0x181f ;  /* 0x00181fff05027589 */ /* 0x000e6200000e0000 */
[----:B------:R-:W-:Y:S02]  /*b6e0*/  IMAD R0, R0, UR4, RZ ;  /* 0x0000000400007c24 */ /* 0x000fe4000f8e02ff */
[C---:B------:R-:W-:Y:S01]  /*b6f0*/  VIADD R9, R35.reuse, 0x10 ;  /* 0x0000001023097836 */ /* 0x040fe20000000000 */
[----:B------:R-:W-:Y:S02]  /*b700*/  SHFL.IDX PT, R6, R5, 0x1, 0x181f ;  /* 0x00381f0005067f89 */ /* 0x000fe400000e0000 */
[----:B------:R-:W-:-:S13]  /*b710*/  ISETP.GE.AND P0, PT, R35, R0, PT ;  /* 0x000000002300720c */ /* 0x000fda0003f06270 */
[----:B------:R-:W-:Y:S02]  /*b720*/  @!P0 LEA R7, R30, UR43, 0x1 ;  /* 0x0000002b1e078c11 */ /* 0x000fe4000f8e08ff */
[----:B0-----:R-:W-:-:S04]  /*b730*/  @!P0 LEA R14, P2, R22, R14, 0x1 ;  /* 0x0000000e160e8211 */ /* 0x001fc800078408ff */
[----:B-1----:R-:W-:Y:S01]  /*b740*/  @!P0 IADD3.X R3, RZ, R2, RZ, P2, !PT ;  /* 0x00000002ff038210 */ /* 0x002fe200017fe4ff */
[----:B------:R-:W-:Y:S02]  /*b750*/  @!P0 IMAD.MOV.U32 R2, RZ, RZ, R14 ;  /* 0x000000ffff028224 */ /* 0x000fe400078e000e */
[----:B------:R-:W0:Y:S04]  /*b760*/  SHFL.IDX PT, R14, R4, 0x1, 0x181f ;  /* 0x00381f00040e7f89 */ /* 0x000e2800000e0000 */
[----:B------:R1:W-:Y:S01]  /*b770*/  @!P0 LDGSTS.E.BYPASS.LTC128B.128 [R7+0x20400], desc[UR36][R2.64], !P1 ;  /* 0x2040000002078fae */ /* 0x0003e2000c901d64 */
[----:B------:R-:W-:Y:S01]  /*b780*/  ISETP.GE.AND P0, PT, R9, R0, PT ;  /* 0x000000000900720c */ /* 0x000fe20003f06270 */
[----:B-1----:R-:W-:-:S12]  /*b790*/  VIADD R7, R35, 0x20 ;  /* 0x0000002023077836 */ /* 0x002fd80000000000 */
[----:B------:R-:W-:Y:S02]  /*b7a0*/  @!P0 LEA R9, R30, UR43, 0x1 ;  /* 0x0000002b1e098c11 */ /* 0x000fe4000f8e08ff */
[----:B0-----:R-:W-:Y:S02]  /*b7b0*/  @!P0 LEA R2, P2, R22, R14, 0x1 ;  /* 0x0000000e16028211 */ /* 0x001fe400078408ff */
[----:B------:R-:W0:Y:S02]  /*b7c0*/  SHFL.IDX PT, R14, R4, 0x2, 0x181f ;  /* 0x00581f00040e7f89 */ /* 0x000e2400000e0000 */
[----:B------:R-:W-:Y:S02]  /*b7d0*/  @!P0 IADD3.X R3, RZ, R6, RZ, P2, !PT ;  /* 0x00000006ff038210 */ /* 0x000fe400017fe4ff */
[----:B------:R-:W1:Y:S04]  /*b7e0*/  SHFL.IDX PT, R6, R5, 0x2, 0x181f ;  /* 0x00581f0005067f89 */ /* 0x000e6800000e0000 */
[----:B------:R0:W-:Y:S01]  /*b7f0*/  @!P0 LDGSTS.E.BYPASS.LTC128B.128 [R9+0x20c00], desc[UR36][R2.64], !P1 ;  /* 0x20c0000002098fae */ /* 0x0001e2000c901d64 */
[----:B------:R-:W-:-:S13]  /*b800*/  ISETP.GE.AND P0, PT, R7, R0, PT ;  /* 0x000000000700720c */ /* 0x000fda0003f06270 */
[----:B------:R-:W-:Y:S02]  /*b810*/  @!P0 LEA R7, R30, UR43, 0x1 ;  /* 0x0000002b1e078c11 */ /* 0x000fe4000f8e08ff */
[----:B0-----:R-:W-:Y:S02]  /*b820*/  @!P0 LEA R2, P2, R22, R14, 0x1 ;  /* 0x0000000e16028211 */ /* 0x001fe400078408ff */
[----:B------:R0:W2:Y:S03]  /*b830*/  SHFL.IDX PT, R14, R4, 0x3, 0x181f ;  /* 0x00781f00040e7f89 */ /* 0x0000a600000e0000 */
[----:B-1----:R-:W-:Y:S02]  /*b840*/  @!P0 IMAD.X R3, RZ, RZ, R6, P2 ;  /* 0x000000ffff038224 */ /* 0x002fe400010e0606 */
[----:B------:R0:W1:Y:S04]  /*b850*/  SHFL.IDX PT, R6, R5, 0x3, 0x181f ;  /* 0x00781f0005067f89 */ /* 0x00006800000e0000 */
[----:B------:R0:W-:Y:S02]  /*b860*/  @!P0 LDGSTS.E.BYPASS.LTC128B.128 [R7+0x21400], desc[UR36][R2.64], !P1 ;  /* 0x2140000002078fae */ /* 0x0001e4000c901d64 */
.L_x_3324:
[----:B------:R-:W-:-:S04]  /*b870*/  IADD3 R35, R35, 0x30, RZ ;  /* 0x0000003023237810 */ /* 0x000fc80007ffe0ff */
[----:B------:R-:W-:Y:S01]  /*b880*/  ISETP.GE.AND P0, PT, R35, R0, PT ;  /* 0x000000002300720c */ /* 0x000fe20003f06270 */
[----:B------:R-:W-:-:S05]  /*b890*/  IMAD.MOV.U32 R0, RZ, RZ, 0x1 ;  /* 0x00000001ff007424 */ /* 0x000fca00078e00ff */
[----:B------:R-:W-:-:S07]  /*b8a0*/  SHF.L.U32 R0, R0, 0x1f, RZ ;  /* 0x0000001f00007819 */ /* 0x000fce00000006ff */
[----:B0-2---:R-:W-:Y:S02]  /*b8b0*/  @!P0 LEA R2, P2, R22, R14, 0x1 ;  /* 0x0000000e16028211 */ /* 0x005fe400078408ff */
[----:B------:R-:W-:-:S03]  /*b8c0*/  @!P0 LEA R5, R30, UR43, 0x1 ;  /* 0x0000002b1e058c11 */ /* 0x000fc6000f8e08ff */
[----:B-1----:R-:W-:-:S05]  /*b8d0*/  @!P0 IMAD.X R3, RZ, RZ, R6, P2 ;  /* 0x000000ffff038224 */ /* 0x002fca00010e0606 */
[----:B------:R-:W-:Y:S01]  /*b8e0*/  @!PT LDS RZ, [RZ] ;  /* 0x00000000fffff984 */ /* 0x000fe20000000800 */
[----:B------:R-:W-:Y:S01]  /*b8f0*/  @!PT LDS RZ, [RZ] ;  /* 0x00000000fffff984 */ /* 0x000fe20000000800 */
[----:B------:R-:W-:Y:S01]  /*b900*/  @!PT LDS RZ, [RZ] ;  /* 0x00000000fffff984 */ /* 0x000fe20000000800 */
[----:B------:R0:W-:Y:S01]  /*b910*/  @!P0 LDGSTS.E.BYPASS.LTC128B.128 [R5+0x21c00], desc[UR36][R2.64], !P1 ;  /* 0x21c0000002058fae */ /* 0x0001e2000c901d64 */
[----:B------:R-:W-:Y:S01]  /*b920*/  NOP ;  /* 0x0000000000007918 */ /* 0x000fe20000000000 */
[----:B------:R-:W-:Y:S02]  /*b930*/  SYNCS.ARRIVE.TRANS64.RED.A0T1 RZ, [UR43+0x28c00], RZ ;  /* 0x028c00ffffff79a7 */ /* 0x000fe4000820042b */
[----:B------:R-:W-:Y:S01]  /*b940*/  ARRIVES.LDGSTSBAR.64.TRANSCNT [UR43+0x28c00] ;  /* 0x028c0000ff0079b0 */ /* 0x000fe20008000aab */
[----:B------:R-:W-:Y:S01]  /*b950*/  NOP ;  /* 0x0000000000007918 */ /* 0x000fe20000000000 */
[----:B------:R-:W-:Y:S01]  /*b960*/  SYNCS.ARRIVE.TRANS64.A1T0 RZ, [UR43+0x28c00], RZ ;  /* 0x028c00ffffff79a7 */ /* 0x000fe2000810002b */
[----:B------:R-:W1:Y:S02]  /*b970*/  SYNCS.PHASECHK.TRANS64.TRYWAIT P0, [UR43+0x28c20], R0 ;  /* 0x028c2000ff0075a7 */ /* 0x000e64000800016b */
[----:B01----:R-:W-:Y:S05]  /*b980*/  @!P0 BRA `(.L_x_3269) ;  /* 0x0000002400f48947 */ /* 0x003fea0003800000 */
.L_x_3325:
[----:B------:R-:W-:-:S13]  /*b990*/  ISETP.NE.AND P0, PT, R33, 0x3, PT ;  /* 0x000000032100780c */ /* 0x000fda0003f05270 */
[----:B------:R-:W-:Y:S05]  /*b9a0*/  @!P0 BRA `(.L_x_3270) ;  /* 0x0000000000048947 */ /* 0x000fea0003800000 */
[----:B------:R-:W-:Y:S01]  /*b9b0*/  BPT.TRAP 0x1 ;  /* 0x000000040000795c */ /* 0x000fe20000300000 */
.L_x_3270:
[----:B------:R-:W1:Y:S02]  /*b9c0*/  SYNCS.PHASECHK.TRANS64.TRYWAIT P0, [UR43+0x28c60], R0 ;  /* 0x028c6000ff0075a7 */ /* 0x000e64000800016b */
[----:B-1----:R-:W-:Y:S05]  /*b9d0*/  @!P0 BRA `(.L_x_3271) ;  /* 0x0000002400f88947 */ /* 0x002fea0003800000 */
.L_x_3326:
[----:B------:R-:W-:Y:S01]  /*b9e0*/  ULDC.64 UR4, c[0x0][0x328] ;  /* 0x0000ca0000047ab9 */ /* 0x000fe20000000a00 */
[----:B------:R-:W-:Y:S01]  /*b9f0*/  ULDC.64 UR6, c[0x0][0x338] ;  /* 0x0000ce0000067ab9 */ /* 0x000fe20000000a00 */
[----:B0-----:R-:W-:Y:S02]  /*ba00*/  IMAD R0, R29, UR4, RZ ;  /* 0x000000041d007c24 */ /* 0x001fe4000f8e02ff */
[----:B------:R-:W-:Y:S01]  /*ba10*/  IMAD.WIDE.U32 R2, R19, UR4, RZ ;  /* 0x0000000413027c25 */ /* 0x000fe2000f8e00ff */
[----:B------:R-:W-:-:S03]  /*ba20*/  R2UR UR4, R23 ;  /* 0x00000000170472ca */ /* 0x000fc600000e0000 */
[----:B------:R-:W-:Y:S02]  /*ba30*/  IMAD R19, R19, UR5, R0 ;  /* 0x0000000513137c24 */ /* 0x000fe4000f8e0200 */
[----:B------:R-:W-:-:S03]  /*ba40*/  IMAD R5, R27, UR6, RZ ;  /* 0x000000061b057c24 */ /* 0x000fc6000f8e02ff */
[----:B------:R-:W-:Y:S01]  /*ba50*/  IADD3 R3, R3, R19, RZ ;  /* 0x0000001303037210 */ /* 0x000fe20007ffe0ff */
[C---:B------:R-:W-:Y:S02]  /*ba60*/  IMAD R5, R26.reuse, UR7, R5 ;  /* 0x000000071a057c24 */ /* 0x040fe4000f8e0205 */
[----:B------:R-:W-:Y:S01]  /*ba70*/  IMAD.WIDE.U32 R2, R26, UR6, R2 ;  /* 0x000000061a027c25 */ /* 0x000fe2000f8e0002 */
[----:B------:R-:W-:Y:S02]  /*ba80*/  ULDC.64 UR6, c[0x0][0x330] ;  /* 0x0000cc0000067ab9 */ /* 0x000fe40000000a00 */
[----:B------:R-:W-:Y:S01]  /*ba90*/  UIMAD UR4, UR4, UR6, URZ ;  /* 0x00000006040472a4 */ /* 0x000fe2000f8e023f */
[----:B------:R-:W-:Y:S02]  /*baa0*/  IMAD.IADD R3, R3, 0x1, R5 ;  /* 0x0000000103037824 */ /* 0x000fe400078e0205 */
[----:B------:R-:W-:Y:S01]  /*bab0*/  IMAD.U32 R5, RZ, RZ, UR6 ;  /* 0x00000006ff057e24 */ /* 0x000fe2000f8e00ff */
[----:B------:R-:W-:-:S03]  /*bac0*/  UIMAD UR4, UR40, UR7, UR4 ;  /* 0x00000007280472a4 */ /* 0x000fc6000f8e0204 */
[----:B------:R-:W-:Y:S01]  /*bad0*/  IMAD.WIDE.U32 R2, R5, UR40, R2 ;  /* 0x0000002805027c25 */ /* 0x000fe2000f8e0002 */
[----:B------:R-:W-:-:S04]  /*bae0*/  ULDC.64 UR6, c[0x0][0x318] ;  /* 0x0000c60000067ab9 */ /* 0x000fc80000000a00 */
[----:B------:R-:W-:Y:S01]  /*baf0*/  IADD3 R3, R3, UR4, RZ ;  /* 0x0000000403037c10 */ /* 0x000fe2000fffe0ff */
[----:B------:R-:W-:Y:S01]  /*bb00*/  UMOV UR4, 0xffffffff ;  /* 0xffffffff00047882 */ /* 0x000fe20000000000 */
[----:B------:R-:W-:-:S04]  /*bb10*/  LEA R0, P0, R2, UR6, 0x1 ;  /* 0x0000000602007c11 */ /* 0x000fc8000f8008ff */
[----:B------:R-:W-:Y:S01]  /*bb20*/  LEA.HI.X R6, R2, UR7, R3, 0x1, P0 ;  /* 0x0000000702067c11 */ /* 0x000fe200080f0c03 */
[----:B------:R-:W-:Y:S08]  /*bb30*/  BRA.DIV UR4, `(.L_x_3272) ;  /* 0x0000002604b87947 */ /* 0x000ff0000b800000 */
[----:B------:R-:W0:Y:S01]  /*bb40*/  SHFL.IDX PT, R14, R0, RZ, 0x181f ;  /* 0x00181fff000e7589 */ /* 0x000e2200000e0000 */
[----:B------:R-:W-:Y:S01]  /*bb50*/  IMAD.SHL.U32 R8, R22, 0x2, RZ ;  /* 0x0000000216087824 */ /* 0x000fe200078e00ff */
[C---:B------:R-:W-:Y:S02]  /*bb60*/  LOP3.LUT R4, R17.reuse, 0x1, RZ, 0xc0, !PT ;  /* 0x0000000111047812 */ /* 0x040fe400078ec0ff */
[----:B------:R-:W1:Y:S01]  /*bb70*/  SHFL.IDX PT, R3, R6, RZ, 0x181f ;  /* 0x00181fff06037589 */ /* 0x000e6200000e0000 */
[----:B------:R-:W-:Y:S02]  /*bb80*/  LEA R7, R30, UR43, 0x1 ;  /* 0x0000002b1e077c11 */ /* 0x000fe4000f8e08ff */
[----:B------:R-:W-:Y:S01]  /*bb90*/  ISETP.NE.U32.AND P1, PT, R4, 0x1, PT ;  /* 0x000000010400780c */ /* 0x000fe20003f25070 */
[----:B------:R-:W-:Y:S01]  /*bba0*/  SHFL.IDX PT, R5, R6, 0x1, 0x181f ;  /* 0x00381f0006057f89 */ /* 0x000fe200000e0000 */
[C---:B------:R-:W-:Y:S02]  /*bbb0*/  LOP3.LUT P5, RZ, R17.reuse, 0x2, RZ, 0xc0, !PT ;  /* 0x0000000211ff7812 */ /* 0x040fe400078ac0ff */
[C---:B------:R-:W-:Y:S01]  /*bbc0*/  LOP3.LUT P4, RZ, R17.reuse, 0x4, RZ, 0xc0, !PT ;  /* 0x0000000411ff7812 */ /* 0x040fe2000788c0ff */
[----:B------:R-:W-:Y:S01]  /*bbd0*/  SHFL.IDX PT, R9, R6, 0x2, 0x181f ;  /* 0x00581f0006097f89 */ /* 0x000fe200000e0000 */
[----:B------:R-:W-:-:S02]  /*bbe0*/  LOP3.LUT P3, RZ, R17, 0x8, RZ, 0xc0, !PT ;  /* 0x0000000811ff7812 */ /* 0x000fc4000786c0ff */
[C---:B------:R-:W-:Y:S01]  /*bbf0*/  LOP3.LUT P2, RZ, R17.reuse, 0x10, RZ, 0xc0, !PT ;  /* 0x0000001011ff7812 */ /* 0x040fe2000784c0ff */
[----:B------:R-:W-:Y:S01]  /*bc00*/  SHFL.IDX PT, R6, R6, 0x3, 0x181f ;  /* 0x00781f0006067f89 */ /* 0x000fe200000e0000 */
[----:B------:R-:W-:Y:S02]  /*bc10*/  LOP3.LUT R16, R16, 0xfffffeff, RZ, 0xc0, !PT ;  /* 0xfffffeff10107812 */ /* 0x000fe400078ec0ff */
[----:B------:R-:W-:Y:S02]  /*bc20*/  PRMT R4, R17, 0x8880, RZ ;  /* 0x0000888011047816 */ /* 0x000fe400000000ff */
[----:B------:R-:W-:Y:S02]  /*bc30*/  @P1 LOP3.LUT R16, R16, 0x100, RZ, 0xfc, !PT ;  /* 0x0000010010101812 */ /* 0x000fe400078efcff */
[----:B0-----:R-:W-:Y:S02]  /*bc40*/  IADD3 R2, P0, R14, R8, RZ ;  /* 0x000000080e027210 */ /* 0x001fe40007f1e0ff */
[----:B------:R-:W0:Y:S01]  /*bc50*/  SHFL.IDX PT, R14, R0, 0x1, 0x181f ;  /* 0x00381f00000e7f89 */ /* 0x000e2200000e0000 */
[----:B------:R-:W-:-:S02]  /*bc60*/  LOP3.LUT R16, R16, 0xfffffdff, RZ, 0xc0, !PT ;  /* 0xfffffdff10107812 */ /* 0x000fc400078ec0ff */
[----:B-1----:R-:W-:Y:S01]  /*bc70*/  IMAD.X R3, RZ, RZ, R3, P0 ;  /* 0x000000ffff037224 */ /* 0x002fe200000e0603 */
[----:B------:R-:W-:Y:S02]  /*bc80*/  ISETP.LT.OR P0, PT, R18, 0x1, P1 ;  /* 0x000000011200780c */ /* 0x000fe40000f01670 */
[----:B------:R-:W-:-:S11]  /*bc90*/  LOP3.LUT P1, RZ, R17, 0x20, RZ, 0xc0, !PT ;  /* 0x0000002011ff7812 */ /* 0x000fd6000782c0ff */
[----:B------:R-:W-:Y:S01]  /*bca0*/  LDGSTS.E.BYPASS.LTC128B.128 [R7+0x400], desc[UR36][R2.64], !P0 ;  /* 0x0040000002077fae */ /* 0x000fe2000c101d64 */
[----:B------:R-:W-:-:S13]  /*bcb0*/  ISETP.LT.OR P0, PT, R18, 0x1, !P5 ;  /* 0x000000011200780c */ /* 0x000fda0006f01670 */
        /* <DEDUP_REMOVED lines=9> */
[----:B------:R-:W-:-:S04]  /*bd50*/  LOP3.LUT P0, RZ, R17, 0x40, RZ, 0xc0, !PT ;  /* 0x0000004011ff7812 */ /* 0x000fc8000780c0ff */
[----:B------:R-:W-:-:S13]  /*bd60*/  ISETP.LT.OR P6, PT, R18, 0x1, !P0 ;  /* 0x000000011200780c */ /* 0x000fda00047c1670 */
[----:B------:R-:W-:Y:S01]  /*bd70*/  LDGSTS.E.BYPASS.LTC128B.128 [R7+0xc400], desc[UR36][R2.64+0x300], !P6 ;  /* 0x0c40030002077fae */ /* 0x000fe2000f101d64 */
[----:B------:R-:W-:-:S13]  /*bd80*/  ISETP.GT.AND P6, PT, R4, -0x1, PT ;  /* 0xffffffff0400780c */ /* 0x000fda0003fc4270 */
[----:B------:R-:W-:Y:S02]  /*bd90*/  @P6 LOP3.LUT R16, R16, 0x200, RZ, 0xfc, !PT ;  /* 0x0000020010106812 */ /* 0x000fe400078efcff */
[----:B------:R-:W-:-:S13]  /*bda0*/  ISETP.LT.OR P6, PT, R18, 0x1, P6 ;  /* 0x000000011200780c */ /* 0x000fda00037c1670 */
[----:B------:R1:W-:Y:S01]  /*bdb0*/  LDGSTS.E.BYPASS.LTC128B.128 [R7+0xe400], desc[UR36][R2.64+0x380], !P6 ;  /* 0x0e40038002077fae */ /* 0x0003e2000f101d64 */
[----:B0-----:R-:W-:-:S03]  /*bdc0*/  IADD3 R4, P6, R14, R8, RZ ;  /* 0x000000080e047210 */ /* 0x001fc60007fde0ff */
[----:B------:R-:W1:Y:S01]  /*bdd0*/  SHFL.IDX PT, R14, R0, 0x2, 0x181f ;  /* 0x00581f00000e7f89 */ /* 0x000e6200000e0000 */
[----:B------:R-:W-:Y:S02]  /*bde0*/  IADD3.X R5, RZ, R5, RZ, P6, !PT ;  /* 0x00000005ff057210 */ /* 0x000fe400037fe4ff */
[----:B-1----:R-:W-:Y:S02]  /*bdf0*/  IADD3 R2, P6, R14, R8, RZ ;  /* 0x000000080e027210 */ /* 0x002fe40007fde0ff */
[----:B------:R0:W1:Y:S03]  /*be00*/  SHFL.IDX PT, R14, R0, 0x3, 0x181f ;  /* 0x00781f00000e7f89 */ /* 0x00006600000e0000 */
[----:B------:R-:W-:Y:S01]  /*be10*/  IMAD.X R3, RZ, RZ, R9, P6 ;  /* 0x000000ffff037224 */ /* 0x000fe200030e0609 */
[----:B------:R-:W-:-:S04]  /*be20*/  LOP3.LUT P6, RZ, R16, 0x100, RZ, 0xc0, !PT ;  /* 0x0000010010ff7812 */ /* 0x000fc800078cc0ff */
[----:B------:R-:W-:-:S13]  /*be30*/  ISETP.LT.OR P6, PT, R18, 0x11, P6 ;  /* 0x000000111200780c */ /* 0x000fda00037c1670 */
        /* <DEDUP_REMOVED lines=14> */
[----:B------:R-:W-:-:S13]  /*bf20*/  ISETP.LT.OR P6, PT, R18, 0x11, P6 ;  /* 0x000000111200780c */ /* 0x000fda00037c1670 */
[----:B------:R2:W-:Y:S01]  /*bf30*/  LDGSTS.E.BYPASS.LTC128B.128 [R7+0xec00], desc[UR36][R4.64+0x380], !P6 ;  /* 0x0ec0038004077fae */ /* 0x0005e2000f101d64 */
[----:B------:R-:W-:-:S04]  /*bf40*/  LOP3.LUT P6, RZ, R16, 0x100, RZ, 0xc0, !PT ;  /* 0x0000010010ff7812 */ /* 0x000fc800078cc0ff */
[----:B------:R-:W-:Y:S01]  /*bf50*/  ISETP.LT.OR P6, PT, R18, 0x21, P6 ;  /* 0x000000211200780c */ /* 0x000fe200037c1670 */
[----:B--2---:R-:W-:-:S12]  /*bf60*/  IMAD.MOV.U32 R4, RZ, RZ, RZ ;  /* 0x000000ffff047224 */ /* 0x004fd800078e00ff */
[----:B------:R0:W-:Y:S01]  /*bf70*/  LDGSTS.E.BYPASS.LTC128B.128 [R7+0x1400], desc[UR36][R2.64], !P6 ;  /* 0x0140000002077fae */ /* 0x0001e2000f101d64 */
[----:B------:R-:W-:-:S13]  /*bf80*/  ISETP.LT.OR P6, PT, R18, 0x21, !P5 ;  /* 0x000000211200780c */ /* 0x000fda0006fc1670 */
        /* <DEDUP_REMOVED lines=11> */
[----:B------:R-:W-:-:S04]  /*c040*/  LOP3.LUT P6, RZ, R16, 0x200, RZ, 0xc0, !PT ;  /* 0x0000020010ff7812 */ /* 0x000fc800078cc0ff */
[----:B------:R-:W-:-:S13]  /*c050*/  ISETP.LT.OR P6, PT, R18, 0x21, P6 ;  /* 0x000000211200780c */ /* 0x000fda00037c1670 */
[----:B-1----:R0:W-:Y:S02]  /*c060*/  LDGSTS.E.BYPASS.LTC128B.128 [R7+0xf400], desc[UR36][R2.64+0x380], !P6 ;  /* 0x0f40038002077fae */ /* 0x0021e4000f101d64 */
.L_x_3336:
[----:B0-----:R-:W-:Y:S02]  /*c070*/  IADD3 R2, P6, R14, R8, RZ ;  /* 0x000000080e027210 */ /* 0x001fe40007fde0ff */
[----:B------:R-:W-:Y:S02]  /*c080*/  ISETP.LT.OR P5, PT, R18, 0x31, !P5 ;  /* 0x000000311200780c */ /* 0x000fe40006fa1670 */
[----:B------:R-:W-:Y:S02]  /*c090*/  IADD3.X R3, RZ, R6, RZ, P6, !PT ;  /* 0x00000006ff037210 */ /* 0x000fe400037fe4ff */
[----:B------:R-:W-:Y:S02]  /*c0a0*/  LOP3.LUT P6, RZ, R16, 0x100, RZ, 0xc0, !PT ;  /* 0x0000010010ff7812 */ /* 0x000fe400078cc0ff */
[C---:B------:R-:W-:Y:S02]  /*c0b0*/  ISETP.LT.OR P4, PT, R18.reuse, 0x31, !P4 ;  /* 0x000000311200780c */ /* 0x040fe40006781670 */
[----:B------:R-:W-:-:S02]  /*c0c0*/  ISETP.LT.OR P6, PT, R18, 0x31, P6 ;  /* 0x000000311200780c */ /* 0x000fc400037c1670 */
[C---:B------:R-:W-:Y:S02]  /*c0d0*/  ISETP.LT.OR P3, PT, R18.reuse, 0x31, !P3 ;  /* 0x000000311200780c */ /* 0x040fe40005f61670 */
[C---:B------:R-:W-:Y:S02]  /*c0e0*/  ISETP.LT.OR P2, PT, R18.reuse, 0x31, !P2 ;  /* 0x000000311200780c */ /* 0x040fe40005741670 */
[C---:B------:R-:W-:Y:S02]  /*c0f0*/  ISETP.LT.OR P1, PT, R18.reuse, 0x31, !P1 ;  /* 0x000000311200780c */ /* 0x040fe40004f21670 */
[----:B------:R-:W-:-:S05]  /*c100*/  ISETP.LT.OR P0, PT, R18, 0x31, !P0 ;  /* 0x000000311200780c */ /* 0x000fca0004701670 */
[----:B------:R-:W-:Y:S01]  /*c110*/  @!PT LDS RZ, [RZ] ;  /* 0x00000000fffff984 */ /* 0x000fe20000000800 */
[----:B------:R-:W-:Y:S01]  /*c120*/  @!PT LDS RZ, [RZ] ;  /* 0x00000000fffff984 */ /* 0x000fe20000000800 */
[----:B------:R-:W-:Y:S01]  /*c130*/  @!PT LDS RZ, [RZ] ;  /* 0x00000000fffff984 */ /* 0x000fe20000000800 */
[----:B------:R0:W-:Y:S01]  /*c140*/  LDGSTS.E.BYPASS.LTC128B.128 [R7+0x1c00], desc[UR36][R2.64], !P6 ;  /* 0x01c0000002077fae */ /* 0x0001e2000f101d64 */
[----:B------:R-:W-:-:S03]  /*c150*/  LOP3.LUT P6, RZ, R16, 0x200, RZ, 0xc0, !PT ;  /* 0x0000020010ff7812 */ /* 0x000fc600078cc0ff */
[----:B------:R0:W-:Y:S04]  /*c160*/  LDGSTS.E.BYPASS.LTC128B.128 [R7+0x3c00], desc[UR36][R2.64+0x80], !P5 ;  /* 0x03c0008002077fae */ /* 0x0001e8000e901d64 */
[----:B------:R0:W-:Y:S04]  /*c170*/  LDGSTS.E.BYPASS.LTC128B.128 [R7+0x5c00], desc[UR36][R2.64+0x100], !P4 ;  /* 0x05c0010002077fae */ /* 0x0001e8000e101d64 */
[----:B------:R0:W-:Y:S04]  /*c180*/  LDGSTS.E.BYPASS.LTC128B.128 [R7+0x7c00], desc[UR36][R2.64+0x180], !P3 ;  /* 0x07c0018002077fae */ /* 0x0001e8000d901d64 */
[----:B------:R0:W-:Y:S04]  /*c190*/  LDGSTS.E.BYPASS.LTC128B.128 [R7+0x9c00], desc[UR36][R2.64+0x200], !P2 ;  /* 0x09c0020002077fae */ /* 0x0001e8000d101d64 */
[----:B------:R0:W-:Y:S04]  /*c1a0*/  LDGSTS.E.BYPASS.LTC128B.128 [R7+0xbc00], desc[UR36][R2.64+0x280], !P1 ;  /* 0x0bc0028002077fae */ /* 0x0001e8000c901d64 */
[----:B------:R0:W-:Y:S01]  /*c1b0*/  LDGSTS.E.BYPASS.LTC128B.128 [R7+0xdc00], desc[UR36][R2.64+0x300], !P0 ;  /* 0x0dc0030002077fae */ /* 0x0001e2000c101d64 */
[----:B------:R-:W-:-:S13]  /*c1c0*/  ISETP.LT.OR P0, PT, R18, 0x31, P6 ;  /* 0x000000311200780c */ /* 0x000fda0003701670 */
[----:B------:R0:W-:Y:S01]  /*c1d0*/  LDGSTS.E.BYPASS.LTC128B.128 [R7+0xfc00], desc[UR36][R2.64+0x380], !P0 ;  /* 0x0fc0038002077fae */ /* 0x0001e2000c101d64 */
[----:B------:R-:W-:Y:S01]  /*c1e0*/  NOP ;  /* 0x0000000000007918 */ /* 0x000fe20000000000 */
[----:B------:R-:W-:Y:S02]  /*c1f0*/  SYNCS.ARRIVE.TRANS64.RED.A0T1 RZ, [UR43+0x28c50], RZ ;  /* 0x028c50ffffff79a7 */ /* 0x000fe4000820042b */
[----:B------:R-:W-:Y:S01]  /*c200*/  ARRIVES.LDGSTSBAR.64.TRANSCNT [UR43+0x28c50] ;  /* 0x028c5000ff0079b0 */ /* 0x000fe20008000aab */
[----:B------:R-:W-:Y:S01]  /*c210*/  NOP ;  /* 0x0000000000007918 */ /* 0x000fe20000000000 */
[----:B------:R-:W-:-:S13]  /*c220*/  ISETP.NE.AND P6, PT, R33, 0x3, PT ;  /* 0x000000032100780c */ /* 0x000fda0003fc5270 */
[----:B0-----:R-:W-:Y:S05]  /*c230*/  @!P6 BRA `(.L_x_3273) ;  /* 0x000000000004e947 */ /* 0x001fea0003800000 */
[----:B------:R-:W-:Y:S01]  /*c240*/  BPT.TRAP 0x1 ;  /* 0x000000040000795c */ /* 0x000fe20000300000 */
.L_x_3273:
[----:B------:R-:W-:Y:S01]  /*c250*/  VIADD R25, R25, 0xfffffffe ;  /* 0xfffffffe19197836 */ /* 0x000fe20000000000 */
[----:B------:R-:W-:Y:S01]  /*c260*/  SYNCS.ARRIVE.TRANS64.A1T0 RZ, [UR43+0x28c50], RZ ;  /* 0x028c50ffffff79a7 */ /* 0x000fe2000810002b */
[----:B------:R-:W-:Y:S01]  /*c270*/  BSSY B0, `(.L_x_3257) ;  /* 0x00000f1000007945 */ /* 0x000fe20003800000 */
[----:B------:R-:W-:Y:S01]  /*c280*/  IMAD.MOV.U32 R0, RZ, RZ, 0x1 ;  /* 0x00000001ff007424 */ /* 0x000fe200078e00ff */
[----:B------:R-:W-:Y:S02]  /*c290*/  MOV R21, 0x1 ;  /* 0x0000000100157802 */ /* 0x000fe40000000f00 */
[----:B------:R-:W-:-:S13]  /*c2a0*/  ISETP.GE.AND P0, PT, R25, UR45, PT ;  /* 0x0000002d19007c0c */ /* 0x000fda000bf06270 */
[----:B------:R-:W-:Y:S05]  /*c2b0*/  @!P0 BRA `(.L_x_3274) ;  /* 0x0000000c00b08947 */ /* 0x000fea0003800000 */
[----:B------:R-:W-:Y:S01]  /*c2c0*/  UIADD3 UR4, UR44, 0x1, URZ ;  /* 0x000000012c047890 */ /* 0x000fe2000fffe03f */
[----:B------:R-:W-:Y:S01]  /*c2d0*/  LOP3.LUT R3, RZ, UR42, RZ, 0x33, !PT ;  /* 0x0000002aff037c12 */ /* 0x000fe2000f8e33ff */
[----:B------:R-:W-:Y:S01]  /*c2e0*/  IMAD.MOV.U32 R21, RZ, RZ, 0x1 ;  /* 0x00000001ff157424 */ /* 0x000fe200078e00ff */
[----:B------:R-:W-:Y:S01]  /*c2f0*/  IADD3 R36, R37, R28, R36 ;  /* 0x0000001c25247210 */ /* 0x000fe20007ffe024 */
[----:B------:R-:W-:Y:S01]  /*c300*/  UIMAD UR4, UR4, UR38, URZ ;  /* 0x00000026040472a4 */ /* 0x000fe2000f8e023f */
[----:B------:R-:W-:Y:S02]  /*c310*/  LOP3.LUT R28, R34, 0x40, RZ, 0xc0, !PT ;  /* 0x00000040221c7812 */ /* 0x000fe400078ec0ff */
[----:B------:R-:W-:Y:S01]  /*c320*/  LOP3.LUT R25, R17, 0x80, RZ, 0xc0, !PT ;  /* 0x0000008011197812 */ /* 0x000fe200078ec0ff */
[----:B------:R-:W-:Y:S01]  /*c330*/  VIADD R36, R36, 0xffffff40 ;  /* 0xffffff4024247836 */ /* 0x000fe20000000000 */
[----:B------:R-:W-:Y:S02]  /*c340*/  SHF.R.U32.HI R28, RZ, 0x2, R28 ;  /* 0x00000002ff1c7819 */ /* 0x000fe4000001161c */
[----:B------:R-:W-:-:S02]  /*c350*/  LOP3.LUT R0, RZ, UR4, RZ, 0x33, !PT ;  /* 0x00000004ff007c12 */ /* 0x000fc4000f8e33ff */
[----:B------:R-:W-:Y:S02]  /*c360*/  SHF.R.U32.HI R25, RZ, 0x3, R25 ;  /* 0x00000003ff197819 */ /* 0x000fe40000011619 */
[----:B------:R-:W-:Y:S02]  /*c370*/  VIMNMX R3, R0, R3, !PT ;  /* 0x0000000300037248 */ /* 0x000fe40007fe0100 */
[----:B------:R-:W-:Y:S02]  /*c380*/  MOV R0, 0x1 ;  /* 0x0000000100007802 */ /* 0x000fe40000000f00 */
[C---:B------:R-:W-:Y:S01]  /*c390*/  IADD3 R22, -R3.reuse, -0x2, RZ ;  /* 0xfffffffe03167810 */ /* 0x040fe20007ffe1ff */
[----:B------:R-:W-:-:S07]  /*c3a0*/  IMAD R9, R3, -0x40, R36 ;  /* 0xffffffc003097824 */ /* 0x000fce00078e0224 */
.L_x_3289:
[----:B------:R-:W0:Y:S01]  /*c3b0*/  LDC R2, c[0x0][0x430] ;  /* 0x00010c00ff027b82 */ /* 0x000e220000000800 */
[----:B------:R-:W-:Y:S01]  /*c3c0*/  ISETP.GT.U32.AND P0, PT, R31, 0x3f, PT ;  /* 0x0000003f1f00780c */ /* 0x000fe20003f04070 */
[----:B------:R-:W-:Y:S01]  /*c3d0*/  BSSY B1, `(.L_x_3275) ;  /* 0x0000014000017945 */ /* 0x000fe20003800000 */
[----:B------:R-:W-:Y:S02]  /*c3e0*/  IMAD.MOV.U32 R7, RZ, RZ, R9 ;  /* 0x000000ffff077224 */ /* 0x000fe400078e0009 */
[----:B------:R-:W-:Y:S01]  /*c3f0*/  IMAD.MOV.U32 R6, RZ, RZ, RZ ;  /* 0x000000ffff067224 */ /* 0x000fe200078e00ff */
[----:B0-----:R-:W-:-:S13]  /*c400*/  ISETP.NE.AND P1, PT, R2, 0x1, PT ;  /* 0x000000010200780c */ /* 0x001fda0003f25270 */
[----:B------:R-:W0:Y:S08]  /*c410*/  @P1 LDC R2, c[0x0][0x434] ;  /* 0x00010d00ff021b82 */ /* 0x000e300000000800 */
[----:B------:R-:W1:Y:S01]  /*c420*/  @P1 LDC R3, c[0x0][0x438] ;  /* 0x00010e00ff031b82 */ /* 0x000e620000000800 */
[----:B0-----:R-:W-:-:S05]  /*c430*/  @P1 IMAD.HI.U32 R2, R9, R2, RZ ;  /* 0x0000000209021227 */ /* 0x001fca00078e00ff */
[----:B-1----:R-:W-:Y:S01]  /*c440*/  @P1 SHF.R.U32.HI R7, RZ, R3, R2 ;  /* 0x00000003ff071219 */ /* 0x002fe20000011602 */
[----:B--2---:R-:W-:Y:S06]  /*c450*/  @P0 BRA `(.L_x_3276) ;  /* 0x00000000002c0947 */ /* 0x004fec0003800000 */
[----:B------:R-:W-:Y:S01]  /*c460*/  ULDC.64 UR4, c[0x0][0x428] ;  /* 0x00010a0000047ab9 */ /* 0x000fe20000000a00 */
[----:B------:R-:W-:Y:S01]  /*c470*/  SHF.R.S32.HI R3, RZ, 0x1f, R7 ;  /* 0x0000001fff037819 */ /* 0x000fe20000011407 */
[----:B------:R-:W-:Y:S01]  /*c480*/  IMAD R5, R32, UR4, RZ ;  /* 0x0000000420057c24 */ /* 0x000fe2000f8e02ff */
[----:B------:R-:W-:-:S03]  /*c490*/  MOV R2, R7 ;  /* 0x0000000700027202 */ /* 0x000fc60000000f00 */
[C---:B------:R-:W-:Y:S02]  /*c4a0*/  IMAD R5, R24.reuse, UR5, R5 ;  /* 0x0000000518057c24 */ /* 0x040fe4000f8e0205 */
[----:B------:R-:W-:Y:S01]  /*c4b0*/  IMAD.WIDE.U32 R2, R24, UR4, R2 ;  /* 0x0000000418027c25 */ /* 0x000fe2000f8e0002 */
[----:B------:R-:W-:-:S03]  /*c4c0*/  ULDC.64 UR4, c[0x0][0x418] ;  /* 0x0001060000047ab9 */ /* 0x000fc60000000a00 */
[----:B------:R-:W-:Y:S01]  /*c4d0*/  IMAD.IADD R3, R5, 0x1, R3 ;  /* 0x0000000105037824 */ /* 0x000fe200078e0203 */
[----:B------:R-:W-:-:S04]  /*c4e0*/  LEA R4, P0, R2, UR4, 0x2 ;  /* 0x0000000402047c11 */ /* 0x000fc8000f8010ff */
[----:B------:R-:W-:-:S05]  /*c4f0*/  LEA.HI.X R5, R2, UR5, R3, 0x2, P0 ;  /* 0x0000000502057c11 */ /* 0x000fca00080f1403 */
[----:B------:R0:W5:Y:S04]  /*c500*/  LDG.E R6, desc[UR36][R4.64] ;  /* 0x0000002404067981 */ /* 0x000168000c1e1900 */
.L_x_3276:
[----:B------:R-:W-:Y:S05]  /*c510*/  BSYNC B1 ;  /* 0x0000000000017941 */ /* 0x000fea0003800000 */
.L_x_3275:
[----:B------:R-:W-:-:S13]  /*c520*/  ISETP.NE.AND P0, PT, R33, 0x3, PT ;  /* 0x000000032100780c */ /* 0x000fda0003f05270 */
[----:B------:R-:W-:Y:S05]  /*c530*/  @!P0 BRA `(.L_x_3277) ;  /* 0x0000000000048947 */ /* 0x000fea0003800000 */
[----:B------:R-:W-:Y:S01]  /*c540*/  BPT.TRAP 0x1 ;  /* 0x000000040000795c */ /* 0x000fe20000300000 */
.L_x_3277:
[----:B------:R-:W-:Y:S01]  /*c550*/  LEA R10, R0, UR43, 0x3 ;  /* 0x0000002b000a7c11 */ /* 0x000fe2000f8e18ff */
[----:B------:R-:W-:Y:S01]  /*c560*/  BSSY B1, `(.L_x_3278) ;  /* 0x0000004000017945 */ /* 0x000fe20003800000 */
[----:B------:R-:W-:-:S04]  /*c570*/  SHF.L.U32 R20, R21, 0x1f, RZ ;  /* 0x0000001f15147819 */ /* 0x000fc800000006ff */
[----:B------:R-:W1:Y:S02]  /*c580*/  SYNCS.PHASECHK.TRANS64.TRYWAIT P0, [R10+URZ+0x28c40], R20 ;  /* 0x028c40140a0075a7 */ /* 0x000e64000800017f */
[----:B-1----:R-:W-:Y:S05]  /*c590*/  @!P0 BRA `(.L_x_3279) ;  /* 0x0000002400308947 */ /* 0x002fea0003800000 */
.L_x_3337:
[----:B------:R-:W-:Y:S05]  /*c5a0*/  BSYNC B1 ;  /* 0x0000000000017941 */ /* 0x000fea0003800000 */
.L_x_3278:
[----:B------:R-:W-:Y:S01]  /*c5b0*/  ULDC UR4, c[0x0][0x430] ;  /* 0x00010c0000047ab9 */ /* 0x000fe20000000800 */
[----:B-----5:R-:W-:Y:S01]  /*c5c0*/  SHF.R.S32.HI R18, RZ, 0x1f, R6 ;  /* 0x0000001fff127819 */ /* 0x020fe20000011406 */
[----:B------:R-:W-:Y:S01]  /*c5d0*/  UIADD3 UR4, -UR4, URZ, URZ ;  /* 0x0000003f04047290 */ /* 0x000fe2000fffe13f */
[----:B------:R-:W-:Y:S02]  /*c5e0*/  R2UR UR6, R23 ;  /* 0x00000000170672ca */ /* 0x000fe400000e0000 */
[----:B------:R-:W-:Y:S02]  /*c5f0*/  LOP3.LUT P1, RZ, R16, 0x1, RZ, 0xc0, !PT ;  /* 0x0000000110ff7812 */ /* 0x000fe4000782c0ff */
[----:B------:R-:W-:Y:S01]  /*c600*/  LEA R17, R0, R30, 0xc ;  /* 0x0000001e00117211 */ /* 0x000fe200078e60ff */
[----:B------:R-:W-:Y:S01]  /*c610*/  IMAD R7, R7, UR4, R9 ;  /* 0x0000000407077c24 */ /* 0x000fe2000f8e0209 */
[----:B------:R-:W-:-:S04]  /*c620*/  ULDC.64 UR4, c[0x0][0x300] ;  /* 0x0000c00000047ab9 */ /* 0x000fc80000000a00 */
[----:B------:R-:W-:-:S05]  /*c630*/  SHF.R.S32.HI R19, RZ, 0x1f, R7 ;  /* 0x0000001fff137819 */ /* 0x000fca0000011407 */
[----:B------:R-:W-:-:S04]  /*c640*/  IMAD R2, R19, UR4, RZ ;  /* 0x0000000413027c24 */ /* 0x000fc8000f8e02ff */
[C---:B0-----:R-:W-:Y:S02]  /*c650*/  IMAD R5, R7.reuse, UR5, R2 ;  /* 0x0000000507057c24 */ /* 0x041fe4000f8e0202 */
        /* <DEDUP_REMOVED lines=20> */
[----:B------:R-:W2:Y:S04]  /*c7a0*/  SHFL.IDX PT, R3, R29, RZ, 0x181f ;  /* 0x00181fff1d037589 */ /* 0x000ea800000e0000 */
[----:B------:R-:W-:Y:S01]  /*c7b0*/  SHFL.IDX PT, R34, R29, 0x3, 0x181f ;  /* 0x00781f001d227f89 */ /* 0x000fe200000e0000 */
[----:B0-----:R-:W-:-:S03]  /*c7c0*/  IADD3 R12, P0, R14, R8, RZ ;  /* 0x000000080e0c7210 */ /* 0x001fc60007f1e0ff */
[----:B------:R-:W0:Y:S02]  /*c7d0*/  SHFL.IDX PT, R14, R26, 0x1, 0x181f ;  /* 0x00381f001a0e7f89 */ /* 0x000e2400000e0000 */
[----:B--2---:R-:W-:Y:S02]  /*c7e0*/  IMAD.X R13, RZ, RZ, R3, P0 ;  /* 0x000000ffff0d7224 */ /* 0x004fe400000e0603 */
[----:B------:R-:W2:Y:S04]  /*c7f0*/  SHFL.IDX PT, R3, R29, 0x1, 0x181f ;  /* 0x00381f001d037f89 */ /* 0x000ea800000e0000 */
[----:B------:R3:W-:Y:S01]  /*c800*/  LDGSTS.E.BYPASS.LTC128B.128 [R27+0x22400], desc[UR36][R12.64], !P1 ;  /* 0x224000000c1b7fae */ /* 0x0007e2000c901d64 */
[----:B0-----:R-:W-:-:S03]  /*c810*/  IADD3 R4, P0, R14, R8, RZ ;  /* 0x000000080e047210 */ /* 0x001fc60007f1e0ff */
[----:B------:R-:W0:Y:S02]  /*c820*/  SHFL.IDX PT, R14, R26, 0x2, 0x181f ;  /* 0x00581f001a0e7f89 */ /* 0x000e2400000e0000 */
[----:B--2---:R-:W-:Y:S02]  /*c830*/  IMAD.X R5, RZ, RZ, R3, P0 ;  /* 0x000000ffff057224 */ /* 0x004fe400000e0603 */
[----:B------:R-:W2:Y:S04]  /*c840*/  SHFL.IDX PT, R3, R29, 0x2, 0x181f ;  /* 0x00581f001d037f89 */ /* 0x000ea800000e0000 */
[----:B------:R3:W-:Y:S01]  /*c850*/  LDGSTS.E.BYPASS.LTC128B.128 [R27+0x22c00], desc[UR36][R4.64], !P1 ;  /* 0x22c00000041b7fae */ /* 0x0007e2000c901d64 */
[----:B0-----:R-:W-:-:S03]  /*c860*/  IADD3 R2, P0, R14, R8, RZ ;  /* 0x000000080e027210 */ /* 0x001fc60007f1e0ff */
[----:B------:R3:W0:Y:S01]  /*c870*/  SHFL.IDX PT, R14, R26, 0x3, 0x181f ;  /* 0x00781f001a0e7f89 */ /* 0x00062200000e0000 */
[----:B--2---:R-:W-:-:S05]  /*c880*/  IADD3.X R3, RZ, R3, RZ, P0, !PT ;  /* 0x00000003ff037210 */ /* 0x004fca00007fe4ff */
[----:B------:R3:W-:Y:S04]  /*c890*/  LDGSTS.E.BYPASS.LTC128B.128 [R27+0x23400], desc[UR36][R2.64], !P1 ;  /* 0x23400000021b7fae */ /* 0x0007e8000c901d64 */
.L_x_3347:
[----:B0--3--:R-:W-:-:S05]  /*c8a0*/  IADD3 R2, P0, R14, R8, RZ ;  /* 0x000000080e027210 */ /* 0x009fca0007f1e0ff */
[----:B------:R-:W-:Y:S01]  /*c8b0*/  IMAD.X R3, RZ, RZ, R34, P0 ;  /* 0x000000ffff037224 */ /* 0x000fe200000e0622 */
[----:B------:R-:W-:-:S04]  /*c8c0*/  PLOP3.LUT P0, PT, PT, PT, PT, 0x80, 0x0 ;  /* 0x000000000000781c */ /* 0x000fc80003f0f070 */
[----:B------:R-:W-:Y:S01]  /*c8d0*/  @!PT LDS RZ, [RZ] ;  /* 0x00000000fffff984 */ /* 0x000fe20000000800 */
[----:B------:R-:W-:Y:S01]  /*c8e0*/  @!PT LDS RZ, [RZ] ;  /* 0x00000000fffff984 */ /* 0x000fe20000000800 */
[----:B------:R-:W-:Y:S01]  /*c8f0*/  @!PT LDS RZ, [RZ] ;  /* 0x00000000fffff984 */ /* 0x000fe20000000800 */
[----:B------:R0:W-:Y:S01]  /*c900*/  LDGSTS.E.BYPASS.LTC128B.128 [R27+0x23c00], desc[UR36][R2.64], !P1 ;  /* 0x23c00000021b7fae */ /* 0x0001e2000c901d64 */
[----:B------:R-:W-:-:S08]  /*c910*/  NOP ;  /* 0x0000000000007918 */ /* 0x000fd00000000000 */
.L_x_3281:
        /* <DEDUP_REMOVED lines=10> */
.L_x_3282:
[----:B------:R2:W-:Y:S01]  /*c9c0*/  SYNCS.ARRIVE.TRANS64.A1T0 RZ, [R10+URZ+0x28c30], RZ ;  /* 0x028c30ff0aff79a7 */ /* 0x0005e2000810003f */
[----:B------:R-:W-:Y:S05]  /*c9d0*/  @!P2 BRA `(.L_x_3283) ;  /* 0x000000000004a947 */ /* 0x000fea0003800000 */
[----:B------:R-:W-:Y:S01]  /*c9e0*/  BPT.TRAP 0x1 ;  /* 0x000000040000795c */ /* 0x000fe20000300000 */
.L_x_3283:
[----:B------:R-:W3:Y:S01]  /*c9f0*/  SYNCS.PHASECHK.TRANS64.TRYWAIT P0, [R10+URZ+0x28c60], R20 ;  /* 0x028c60140a0075a7 */ /* 0x000ee2000800017f */
[----:B------:R-:W-:Y:S04]  /*ca00*/  BSSY B1, `(.L_x_3284) ;  /* 0x0000002000017945 */ /* 0x000fe80003800000 */
[----:B---3--:R-:W-:Y:S05]  /*ca10*/  @!P0 BRA `(.L_x_3285) ;  /* 0x0000002400308947 */ /* 0x008fea0003800000 */
.L_x_3348:
[----:B------:R-:W-:Y:S05]  /*ca20*/  BSYNC B1 ;  /* 0x0000000000017941 */ /* 0x000fea0003800000 */
.L_x_3284:
[----:B------:R-:W-:Y:S01]  /*ca30*/  ULDC.64 UR4, c[0x0][0x328] ;  /* 0x0000ca0000047ab9 */ /* 0x000fe20000000a00 */
[----:B------:R-:W-:Y:S01]  /*ca40*/  ULDC.64 UR6, c[0x0][0x338] ;  /* 0x0000ce0000067ab9 */ /* 0x000fe20000000a00 */
[----:B0-----:R-:W-:Y:S01]  /*ca50*/  IMAD R2, R19, UR4, RZ ;  /* 0x0000000413027c24 */ /* 0x001fe2000f8e02ff */
[----:B------:R-:W-:Y:S01]  /*ca60*/  LOP3.LUT P5, RZ, R16, 0x8, RZ, 0xc0, !PT ;  /* 0x0000000810ff7812 */ /* 0x000fe200078ac0ff */
[----:B------:R-:W-:Y:S01]  /*ca70*/  IMAD R17, R0, 0x7000, R17 ;  /* 0x0000700000117824 */ /* 0x000fe200078e0211 */
[C---:B------:R-:W-:Y:S01]  /*ca80*/  LOP3.LUT P4, RZ, R16.reuse, 0x4, RZ, 0xc0, !PT ;  /* 0x0000000410ff7812 */ /* 0x040fe2000788c0ff */
[C---:B------:R-:W-:Y:S01]  /*ca90*/  IMAD R5, R7.reuse, UR5, R2 ;  /* 0x0000000507057c24 */ /* 0x040fe2000f8e0202 */
[----:B------:R-:W-:Y:S01]  /*caa0*/  LOP3.LUT P3, RZ, R16, 0x2, RZ, 0xc0, !PT ;  /* 0x0000000210ff7812 */ /* 0x000fe2000786c0ff */
[----:B------:R-:W-:Y:S01]  /*cab0*/  IMAD.WIDE.U32 R2, R7, UR4, RZ ;  /* 0x0000000407027c25 */ /* 0x000fe2000f8e00ff */
[----:B------:R-:W-:-:S03]  /*cac0*/  R2UR UR4, R23 ;  /* 0x00000000170472ca */ /* 0x000fc600000e0000 */
[----:B------:R-:W-:Y:S02]  /*cad0*/  IMAD R7, R18, UR6, RZ ;  /* 0x0000000612077c24 */ /* 0x000fe4000f8e02ff */
[----:B------:R-:W-:Y:S02]  /*cae0*/  IMAD.IADD R3, R3, 0x1, R5 ;  /* 0x0000000103037824 */ /* 0x000fe400078e0205 */
[C---:B------:R-:W-:Y:S02]  /*caf0*/  IMAD R7, R6.reuse, UR7, R7 ;  /* 0x0000000706077c24 */ /* 0x040fe4000f8e0207 */
[----:B------:R-:W-:Y:S01]  /*cb00*/  IMAD.WIDE.U32 R2, R6, UR6, R2 ;  /* 0x0000000606027c25 */ /* 0x000fe2000f8e0002 */
[----:B------:R-:W-:-:S03]  /*cb10*/  ULDC.64 UR6, c[0x0][0x330] ;  /* 0x0000cc0000067ab9 */ /* 0x000fc60000000a00 */
[----:B------:R-:W-:Y:S01]  /*cb20*/  UIMAD UR4, UR4, UR6, URZ ;  /* 0x00000006040472a4 */ /* 0x000fe2000f8e023f */
[----:B------:R-:W-:Y:S01]  /*cb30*/  IADD3 R3, R3, R7, RZ ;  /* 0x0000000703037210 */ /* 0x000fe20007ffe0ff */
[----:B------:R-:W-:Y:S02]  /*cb40*/  IMAD.U32 R5, RZ, RZ, UR6 ;  /* 0x00000006ff057e24 */ /* 0x000fe4000f8e00ff */
[----:B------:R-:W-:Y:S02]  /*cb50*/  UIMAD UR4, UR40, UR7, UR4 ;  /* 0x00000007280472a4 */ /* 0x000fe4000f8e0204 */
[----:B------:R-:W-:Y:S01]  /*cb60*/  IMAD.WIDE.U32 R2, R5, UR40, R2 ;  /* 0x0000002805027c25 */ /* 0x000fe2000f8e0002 */
[----:B------:R-:W-:-:S03]  /*cb70*/  ULDC.64 UR6, c[0x0][0x318] ;  /* 0x0000c60000067ab9 */ /* 0x000fc60000000a00 */
[----:B------:R-:W-:Y:S01]  /*cb80*/  VIADD R19, R3, UR4 ;  /* 0x0000000403137c36 */ /* 0x000fe20008000000 */
[----:B------:R-:W-:Y:S01]  /*cb90*/  LEA R18, P0, R2, UR6, 0x1 ;  /* 0x0000000602127c11 */ /* 0x000fe2000f8008ff */
[----:B------:R-:W-:-:S03]  /*cba0*/  UMOV UR4, 0xffffffff ;  /* 0xffffffff00047882 */ /* 0x000fc60000000000 */
[----:B------:R-:W-:Y:S01]  /*cbb0*/  LEA.HI.X R19, R2, UR7, R19, 0x1, P0 ;  /* 0x0000000702137c11 */ /* 0x000fe200080f0c13 */
[----:B------:R-:W-:Y:S08]  /*cbc0*/  BRA.DIV UR4, `(.L_x_3286) ;  /* 0x0000002204d87947 */ /* 0x000ff0000b800000 */
[----:B------:R-:W0:Y:S01]  /*cbd0*/  SHFL.IDX PT, R14, R18, RZ, 0x181f ;  /* 0x00181fff120e7589 */ /* 0x000e2200000e0000 */
[C---:B------:R-:W-:Y:S02]  /*cbe0*/  LOP3.LUT P1, RZ, R16.reuse, 0x40, RZ, 0xc0, !PT ;  /* 0x0000004010ff7812 */ /* 0x040fe4000782c0ff */
[C---:B------:R-:W-:Y:S01]  /*cbf0*/  LOP3.LUT P6, RZ, R16.reuse, 0x20, RZ, 0xc0, !PT ;  /* 0x0000002010ff7812 */ /* 0x040fe200078cc0ff */
[----:B------:R-:W4:Y:S01]  /*cc00*/  SHFL.IDX PT, R3, R19, RZ, 0x181f ;  /* 0x00181fff13037589 */ /* 0x000f2200000e0000 */
[----:B------:R-:W-:Y:S02]  /*cc10*/  LEA R17, R17, UR43, 0x1 ;  /* 0x0000002b11117c11 */ /* 0x000fe4000f8e08ff */
[----:B------:R-:W-:Y:S01]  /*cc20*/  LOP3.LUT P2, RZ, R16, 0x10, RZ, 0xc0, !PT ;  /* 0x0000001010ff7812 */ /* 0x000fe2000784c0ff */
[----:B------:R-:W-:Y:S01]  /*cc30*/  SHFL.IDX PT, R5, R19, 0x1, 0x181f ;  /* 0x00381f0013057f89 */ /* 0x000fe200000e0000 */
[----:B------:R-:W-:-:S03]  /*cc40*/  P2R R11, PR, RZ, 0x40 ;  /* 0x00000040ff0b7803 */ /* 0x000fc60000000000 */
[----:B-1-3--:R-:W-:Y:S04]  /*cc50*/  SHFL.IDX PT, R20, R19, 0x2, 0x181f ;  /* 0x00581f0013147f89 */ /* 0x00afe800000e0000 */
[----:B------:R-:W-:Y:S01]  /*cc60*/  SHFL.IDX PT, R19, R19, 0x3, 0x181f ;  /* 0x00781f0013137f89 */ /* 0x000fe200000e0000 */
[----:B0-----:R-:W-:-:S03]  /*cc70*/  IADD3 R6, P0, R14, R8, RZ ;  /* 0x000000080e067210 */ /* 0x001fc60007f1e0ff */
[----:B------:R-:W0:Y:S01]  /*cc80*/  SHFL.IDX PT, R14, R18, 0x1, 0x181f ;  /* 0x00381f00120e7f89 */ /* 0x000e2200000e0000 */
[----:B----4-:R-:W-:-:S05]  /*cc90*/  IADD3.X R7, RZ, R3, RZ, P0, !PT ;  /* 0x00000003ff077210 */ /* 0x010fca00007fe4ff */
[----:B------:R-:W-:Y:S01]  /*cca0*/  LDGSTS.E.BYPASS.LTC128B.128 [R17+0x400], desc[UR36][R6.64], !P1 ;  /* 0x0040000006117fae */ /* 0x000fe2000c901d64 */
[----:B------:R-:W-:-:S03]  /*ccb0*/  ISETP.NE.U32.AND P1, PT, R25, RZ, PT ;  /* 0x000000ff1900720c */ /* 0x000fc60003f25070 */
[----:B------:R-:W-:Y:S01]  /*ccc0*/  LDGSTS.E.BYPASS.LTC128B.128 [R17+0x2400], desc[UR36][R6.64+0x80], !P6 ;  /* 0x0240008006117fae */ /* 0x000fe2000f101d64 */
[----:B------:R-:W-:-:S03]  /*ccd0*/  LOP3.LUT P6, RZ, R16, 0x40, RZ, 0xc0, !PT ;  /* 0x0000004010ff7812 */ /* 0x000fc600078cc0ff */
[----:B------:R-:W-:Y:S04]  /*cce0*/  LDGSTS.E.BYPASS.LTC128B.128 [R17+0x4400], desc[UR36][R6.64+0x100], !P2 ;  /* 0x0440010006117fae */ /* 0x000fe8000d101d64 */
[----:B------:R-:W-:Y:S04]  /*ccf0*/  LDGSTS.E.BYPASS.LTC128B.128 [R17+0x6400], desc[UR36][R6.64+0x180], !P5 ;  /* 0x0640018006117fae */ /* 0x000fe8000e901d64 */
[----:B------:R-:W-:Y:S01]  /*cd00*/  LDGSTS.E.BYPASS.LTC128B.128 [R17+0x8400], desc[UR36][R6.64+0x200], !P4 ;  /* 0x0840020006117fae */ /* 0x000fe2000e101d64 */
[----:B0-----:R-:W-:-:S03]  /*cd10*/  IADD3 R4, P0, R14, R8, RZ ;  /* 0x000000080e047210 */ /* 0x001fc60007f1e0ff */
[----:B------:R-:W0:Y:S02]  /*cd20*/  SHFL.IDX PT, R14, R18, 0x2, 0x181f ;  /* 0x00581f00120e7f89 */ /* 0x000e2400000e0000 */
[----:B------:R-:W-:Y:S02]  /*cd30*/  IMAD.X R5, RZ, RZ, R5, P0 ;  /* 0x000000ffff057224 */ /* 0x000fe400000e0605 */
[----:B------:R-:W-:Y:S01]  /*cd40*/  LDGSTS.E.BYPASS.LTC128B.128 [R17+0xa400], desc[UR36][R6.64+0x280], !P3 ;  /* 0x0a40028006117fae */ /* 0x000fe2000d901d64 */
[----:B0-----:R-:W-:-:S03]  /*cd50*/  IADD3 R2, P0, R14, R8, RZ ;  /* 0x000000080e027210 */ /* 0x001fc60007f1e0ff */
[----:B------:R0:W1:Y:S02]  /*cd60*/  SHFL.IDX PT, R14, R18, 0x3, 0x181f ;  /* 0x00781f00120e7f89 */ /* 0x00006400000e0000 */
[----:B------:R-:W-:Y:S01]  /*cd70*/  IMAD.X R3, RZ, RZ, R20, P0 ;  /* 0x000000ffff037224 */ /* 0x000fe200000e0614 */
[----:B------:R-:W-:-:S13]  /*cd80*/  ISETP.NE.U32.AND P0, PT, R28, RZ, PT ;  /* 0x000000ff1c00720c */ /* 0x000fda0003f05070 */
[----:B------:R-:W-:Y:S04]  /*cd90*/  LDGSTS.E.BYPASS.LTC128B.128 [R17+0xc400], desc[UR36][R6.64+0x300], P0 ;  /* 0x0c40030006117fae */ /* 0x000fe80008101d64 */
[----:B------:R3:W-:Y:S04]  /*cda0*/  LDGSTS.E.BYPASS.LTC128B.128 [R17+0xe400], desc[UR36][R6.64+0x380], P1 ;  /* 0x0e40038006117fae */ /* 0x0007e80008901d64 */
[----:B------:R-:W-:Y:S01]  /*cdb0*/  LDGSTS.E.BYPASS.LTC128B.128 [R17+0xc00], desc[UR36][R4.64], !P6 ;  /* 0x00c0000004117fae */ /* 0x000fe2000f101d64 */
[----:B------:R-:W-:-:S04]  /*cdc0*/  ISETP.NE.AND P6, PT, R11, RZ, PT ;  /* 0x000000ff0b00720c */ /* 0x000fc80003fc5270 */
[----:B---3--:R-:W-:-:S09]  /*cdd0*/  P2R R6, PR, RZ, 0x40 ;  /* 0x00000040ff067803 */ /* 0x008fd20000000000 */
[----:B------:R-:W-:Y:S01]  /*cde0*/  LDGSTS.E.BYPASS.LTC128B.128 [R17+0x2c00], desc[UR36][R4.64+0x80], !P6 ;  /* 0x02c0008004117fae */ /* 0x000fe2000f101d64 */
[----:B------:R-:W-:-:S03]  /*cdf0*/  LOP3.LUT P6, RZ, R16, 0x40, RZ, 0xc0, !PT ;  /* 0x0000004010ff7812 */ /* 0x000fc600078cc0ff */
[----:B------:R-:W-:Y:S04]  /*ce00*/  LDGSTS.E.BYPASS.LTC128B.128 [R17+0x4c00], desc[UR36][R4.64+0x100], !P2 ;  /* 0x04c0010004117fae */ /* 0x000fe8000d101d64 */
[----:B------:R-:W-:Y:S04]  /*ce10*/  LDGSTS.E.BYPASS.LTC128B.128 [R17+0x6c00], desc[UR36][R4.64+0x180], !P5 ;  /* 0x06c0018004117fae */ /* 0x000fe8000e901d64 */
[----:B------:R-:W-:Y:S04]  /*ce20*/  LDGSTS.E.BYPASS.LTC128B.128 [R17+0x8c00], desc[UR36][R4.64+0x200], !P4 ;  /* 0x08c0020004117fae */ /* 0x000fe8000e101d64 */
[----:B------:R-:W-:Y:S04]  /*ce30*/  LDGSTS.E.BYPASS.LTC128B.128 [R17+0xac00], desc[UR36][R4.64+0x280], !P3 ;  /* 0x0ac0028004117fae */ /* 0x000fe8000d901d64 */
[----:B------:R-:W-:Y:S04]  /*ce40*/  LDGSTS.E.BYPASS.LTC128B.128 [R17+0xcc00], desc[UR36][R4.64+0x300], P0 ;  /* 0x0cc0030004117fae */ /* 0x000fe80008101d64 */
[----:B------:R3:W-:Y:S04]  /*ce50*/  LDGSTS.E.BYPASS.LTC128B.128 [R17+0xec00], desc[UR36][R4.64+0x380], P1 ;  /* 0x0ec0038004117fae */ /* 0x0007e80008901d64 */
[----:B------:R0:W-:Y:S01]  /*ce60*/  LDGSTS.E.BYPASS.LTC128B.128 [R17+0x1400], desc[UR36][R2.64], !P6 ;  /* 0x0140000002117fae */ /* 0x0001e2000f101d64 */
[----:B------:R-:W-:-:S02]  /*ce70*/  ISETP.NE.AND P6, PT, R6, RZ, PT ;  /* 0x000000ff0600720c */ /* 0x000fc40003fc5270 */
[----:B---3--:R-:W-:-:S11]  /*ce80*/  MOV R4, RZ ;  /* 0x000000ff00047202 */ /* 0x008fd60000000f00 */
[----:B------:R0:W-:Y:S04]  /*ce90*/  LDGSTS.E.BYPASS.LTC128B.128 [R17+0x3400], desc[UR36][R2.64+0x80], !P6 ;  /* 0x0340008002117fae */ /* 0x0001e8000f101d64 */
[----:B------:R0:W-:Y:S04]  /*cea0*/  LDGSTS.E.BYPASS.LTC128B.128 [R17+0x5400], desc[UR36][R2.64+0x100], !P2 ;  /* 0x0540010002117fae */ /* 0x0001e8000d101d64 */
[----:B------:R0:W-:Y:S04]  /*ceb0*/  LDGSTS.E.BYPASS.LTC128B.128 [R17+0x7400], desc[UR36][R2.64+0x180], !P5 ;  /* 0x0740018002117fae */ /* 0x0001e8000e901d64 */
[----:B------:R0:W-:Y:S04]  /*cec0*/  LDGSTS.E.BYPASS.LTC128B.128 [R17+0x9400], desc[UR36][R2.64+0x200], !P4 ;  /* 0x0940020002117fae */ /* 0x0001e8000e101d64 */
[----:B------:R0:W-:Y:S04]  /*ced0*/  LDGSTS.E.BYPASS.LTC128B.128 [R17+0xb400], desc[UR36][R2.64+0x280], !P3 ;  /* 0x0b40028002117fae */ /* 0x0001e8000d901d64 */
[----:B------:R0:W-:Y:S04]  /*cee0*/  LDGSTS.E.BYPASS.LTC128B.128 [R17+0xd400], desc[UR36][R2.64+0x300], P0 ;  /* 0x0d40030002117fae */ /* 0x0001e80008101d64 */
[----:B-1----:R0:W-:Y:S02]  /*cef0*/  LDGSTS.E.BYPASS.LTC128B.128 [R17+0xf400], desc[UR36][R2.64+0x380], P1 ;  /* 0x0f40038002117fae */ /* 0x0021e40008901d64 */
.L_x_3358:
[----:B------:R-:W-:Y:S02]  /*cf00*/  P2R R5, PR, RZ, 0x2 ;  /* 0x00000002ff057803 */ /* 0x000fe40000000000 */
[----:B------:R-:W-:Y:S02]  /*cf10*/  LOP3.LUT P1, RZ, R16, 0x40, RZ, 0xc0, !PT ;  /* 0x0000004010ff7812 */ /* 0x000fe4000782c0ff */
[----:B0-----:R-:W-:Y:S02]  /*cf20*/  IADD3 R2, P2, R14, R8, RZ ;  /* 0x000000080e027210 */ /* 0x001fe40007f5e0ff */
[----:B------:R-:W-:-:S03]  /*cf30*/  LOP3.LUT P6, RZ, R16, 0x10, RZ, 0xc0, !PT ;  /* 0x0000001010ff7812 */ /* 0x000fc600078cc0ff */
[----:B------:R-:W-:Y:S01]  /*cf40*/  IMAD.X R3, RZ, RZ, R19, P2 ;  /* 0x000000ffff037224 */ /* 0x000fe200010e0613 */
[----:B------:R-:W-:-:S05]  /*cf50*/  LOP3.LUT P2, RZ, R16, 0x20, RZ, 0xc0, !PT ;  /* 0x0000002010ff7812 */ /* 0x000fca000784c0ff */
[----:B------:R-:W-:Y:S01]  /*cf60*/  @!PT LDS RZ, [RZ] ;  /* 0x00000000fffff984 */ /* 0x000fe20000000800 */
[----:B------:R-:W-:Y:S01]  /*cf70*/  @!PT LDS RZ, [RZ] ;  /* 0x00000000fffff984 */ /* 0x000fe20000000800 */
[----:B------:R-:W-:Y:S01]  /*cf80*/  @!PT LDS RZ, [RZ] ;  /* 0x00000000fffff984 */ /* 0x000fe20000000800 */
[----:B------:R0:W-:Y:S01]  /*cf90*/  LDGSTS.E.BYPASS.LTC128B.128 [R17+0x1c00], desc[UR36][R2.64], !P1 ;  /* 0x01c0000002117fae */ /* 0x0001e2000c901d64 */
[----:B------:R-:W-:-:S07]  /*cfa0*/  ISETP.NE.AND P1, PT, R5, RZ, PT ;  /* 0x000000ff0500720c */ /* 0x000fce0003f25270 */
[----:B------:R0:W-:Y:S04]  /*cfb0*/  LDGSTS.E.BYPASS.LTC128B.128 [R17+0x3c00], desc[UR36][R2.64+0x80], !P2 ;  /* 0x03c0008002117fae */ /* 0x0001e8000d101d64 */
[----:B------:R0:W-:Y:S04]  /*cfc0*/  LDGSTS.E.BYPASS.LTC128B.128 [R17+0x5c00], desc[UR36][R2.64+0x100], !P6 ;  /* 0x05c0010002117fae */ /* 0x0001e8000f101d64 */
[----:B------:R0:W-:Y:S04]  /*cfd0*/  LDGSTS.E.BYPASS.LTC128B.128 [R17+0x7c00], desc[UR36][R2.64+0x180], !P5 ;  /* 0x07c0018002117fae */ /* 0x0001e8000e901d64 */
[----:B------:R0:W-:Y:S04]  /*cfe0*/  LDGSTS.E.BYPASS.LTC128B.128 [R17+0x9c00], desc[UR36][R2.64+0x200], !P4 ;  /* 0x09c0020002117fae */ /* 0x0001e8000e101d64 */
[----:B------:R0:W-:Y:S04]  /*cff0*/  LDGSTS.E.BYPASS.LTC128B.128 [R17+0xbc00], desc[UR36][R2.64+0x280], !P3 ;  /* 0x0bc0028002117fae */ /* 0x0001e8000d901d64 */
[----:B------:R0:W-:Y:S01]  /*d000*/  LDGSTS.E.BYPASS.LTC128B.128 [R17+0xdc00], desc[UR36][R2.64+0x300], P0 ;  /* 0x0dc0030002117fae */ /* 0x0001e20008101d64 */
[----:B------:R-:W-:-:S03]  /*d010*/  PLOP3.LUT P0, PT, PT, PT, PT, 0x80, 0x0 ;  /* 0x000000000000781c */ /* 0x000fc60003f0f070 */
[----:B------:R0:W-:Y:S01]  /*d020*/  LDGSTS.E.BYPASS.LTC128B.128 [R17+0xfc00], desc[UR36][R2.64+0x380], P1 ;  /* 0x0fc0038002117fae */ /* 0x0001e20008901d64 */
[----:B------:R-:W-:-:S09]  /*d030*/  NOP ;  /* 0x0000000000007918 */ /* 0x000fd20000000000 */
.L_x_3287:
        /* <DEDUP_REMOVED lines=10> */
.L_x_3288:
[----:B------:R-:W-:Y:S01]  /*d0e0*/  VIADD R0, R0, 0x1 ;  /* 0x0000000100007836 */ /* 0x000fe20000000000 */
[----:B------:R-:W-:Y:S01]  /*d0f0*/  IADD3 R22, R22, -0x1, RZ ;  /* 0xffffffff16167810 */ /* 0x000fe20007ffe0ff */
[----:B------:R1:W-:Y:S01]  /*d100*/  SYNCS.ARRIVE.TRANS64.A1T0 RZ, [R10+URZ+0x28c50], RZ ;  /* 0x028c50ff0aff79a7 */ /* 0x0003e2000810003f */
[----:B------:R-:W-:Y:S02]  /*d110*/  VIADD R9, R9, 0xffffffc0 ;  /* 0xffffffc009097836 */ /* 0x000fe40000000000 */
[----:B------:R-:W-:-:S04]  /*d120*/  ISETP.NE.AND P0, PT, R0, 0x2, PT ;  /* 0x000000020000780c */ /* 0x000fc80003f05270 */
[----:B------:R-:W-:Y:S02]  /*d130*/  SEL R0, R0, RZ, P0 ;  /* 0x000000ff00007207 */ /* 0x000fe40000000000 */
[----:B0-----:R-:W-:Y:S02]  /*d140*/  SEL R2, RZ, 0x1, P0 ;  /* 0x00000001ff027807 */ /* 0x001fe40000000000 */
[----:B------:R-:W-:Y:S02]  /*d150*/  ISETP.GT.AND P0, PT, R22, UR45, PT ;  /* 0x0000002d16007c0c */ /* 0x000fe4000bf04270 */
[----:B------:R-:W-:-:S11]  /*d160*/  LOP3.LUT R21, R21, R2, RZ, 0x3c, !PT ;  /* 0x0000000215157212 */ /* 0x000fd600078e3cff */
[----:B-1----:R-:W-:Y:S05]  /*d170*/  @P0 BRA `(.L_x_3289) ;  /* 0xfffffff0008c0947 */ /* 0x002fea000383ffff */
.L_x_3274:
[----:B------:R-:W-:Y:S05]  /*d180*/  BSYNC B0 ;  /* 0x0000000000007941 */ /* 0x000fea0003800000 */
.L_x_3257:
[----:B------:R-:W0:Y:S01]  /*d190*/  S2R R3, SR_CgaCtaId ;  /* 0x0000000000037919 */ /* 0x000e220000008800 */
[----:B------:R-:W-:Y:S01]  /*d1a0*/  MOV R2, 0x400 ;  /* 0x0000040000027802 */ /* 0x000fe20000000f00 */
[----:B------:R-:W-:Y:S01]  /*d1b0*/  BSSY B0, `(.L_x_3290) ;  /* 0x0000005000007945 */ /* 0x000fe20003800000 */
[----:B------:R-:W-:Y:S02]  /*d1c0*/  SHF.L.U32 R4, R4, 0x1f, RZ ;  /* 0x0000001f04047819 */ /* 0x000fe400000006ff */
[----:B0-----:R-:W-:-:S04]  /*d1d0*/  LEA R5, R3, R2, 0x18 ;  /* 0x0000000203057211 */ /* 0x001fc800078ec0ff */
[----:B------:R-:W0:Y:S02]  /*d1e0*/  SYNCS.PHASECHK.TRANS64.TRYWAIT P0, [R5+URZ+0x28c20], R4 ;  /* 0x028c2004050075a7 */ /* 0x000e24000800017f */
[----:B0-----:R-:W-:Y:S05]  /*d1f0*/  @!P0 BRA `(.L_x_3291) ;  /* 0x0000002400108947 */ /* 0x001fea0003800000 */
.L_x_3359:
[----:B------:R-:W-:Y:S05]  /*d200*/  BSYNC B0 ;  /* 0x0000000000007941 */ /* 0x000fea0003800000 */
.L_x_3290:
[----:B------:R-:W-:-:S03]  /*d210*/  UMOV UR4, 0xffffffff ;  /* 0xffffffff00047882 */ /* 0x000fc60000000000 */
[----:B------:R-:W-:Y:S05]  /*d220*/  BRA.DIV UR4, `(.L_x_3292) ;  /* 0x0000002604187947 */ /* 0x000fea000b800000 */
[----:B------:R-:W1:Y:S02]  /*d230*/  S2R R2, SR_TID.X ;  /* 0x0000000000027919 */ /* 0x000e640000002100 */
[----:B-1----:R-:W-:-:S04]  /*d240*/  SHF.R.U32.HI R2, RZ, 0x5, R2 ;  /* 0x00000005ff027819 */ /* 0x002fc80000011602 */
[----:B------:R-:W-:-:S05]  /*d250*/  LOP3.LUT R2, R2, 0x3, RZ, 0xc0, !PT ;  /* 0x0000000302027812 */ /* 0x000fca00078ec0ff */
[----:B------:R1:W3:Y:S02]  /*d260*/  SHFL.IDX PT, R14, R2, RZ, 0x1f ;  /* 0x00001fff020e7589 */ /* 0x0002e400000e0000 */
.L_x_3362:
[----:B---3--:R-:W-:-:S13]  /*d270*/  ISETP.NE.AND P0, PT, R14, RZ, PT ;  /* 0x000000ff0e00720c */ /* 0x008fda0003f05270 */
[----:B------:R-:W-:Y:S05]  /*d280*/  @P0 BRA `(.L_x_3212) ;  /* 0x0000000000880947 */ /* 0x000fea0003800000 */
[----:B------:R-:W-:-:S03]  /*d290*/  UMOV UR4, 0xffffffff ;  /* 0xffffffff00047882 */ /* 0x000fc60000000000 */
[----:B------:R-:W-:Y:S05]  /*d2a0*/  BRA.DIV UR4, `(.L_x_3293) ;  /* 0x00000026042c7947 */ /* 0x000fea000b800000 */
[----:B------:R-:W-:-:S13]  /*d2b0*/  ELECT P6, URZ, PT ;  /* 0x00000000003f782f */ /* 0x000fda00038c0000 */
.L_x_3365:
[----:B------:R-:W-:Y:S05]  /*d2c0*/  @!P6 BRA `(.L_x_3212) ;  /* 0x000000000078e947 */ /* 0x000fea0003800000 */
[----:B------:R-:W-:-:S06]  /*d2d0*/  ULOP3.LUT UR4, UR39, 0x2, URZ, 0xfc, !UPT ;  /* 0x0000000227047892 */ /* 0x000fcc000f8efc3f */
[----:B-1----:R-:W-:-:S05]  /*d2e0*/  IMAD.U32 R2, RZ, RZ, UR4 ;  /* 0x00000004ff027e24 */ /* 0x002fca000f8e00ff */
[----:B------:R-:W-:-:S13]  /*d2f0*/  ISETP.NE.AND P0, PT, R2, 0x3, PT ;  /* 0x000000030200780c */ /* 0x000fda0003f05270 */
[----:B------:R-:W-:Y:S05]  /*d300*/  @!P0 BRA `(.L_x_3294) ;  /* 0x0000000000048947 */ /* 0x000fea0003800000 */
[----:B------:R-:W-:Y:S01]  /*d310*/  BPT.TRAP 0x1 ;  /* 0x000000040000795c */ /* 0x000fe20000300000 */
.L_x_3294:
[C---:B0-----:R-:W-:Y:S01]  /*d320*/  LEA R4, R0.reuse, R5, 0x3 ;  /* 0x0000000500047211 */ /* 0x041fe200078e18ff */
[----:B------:R-:W-:Y:S01]  /*d330*/  VIADD R0, R0, 0x1 ;  /* 0x0000000100007836 */ /* 0x000fe20000000000 */
[----:B------:R-:W-:-:S04]  /*d340*/  SHF.L.U32 R3, R21, 0x1f, RZ ;  /* 0x0000001f15037819 */ /* 0x000fc800000006ff */
[----:B------:R-:W0:Y:S01]  /*d350*/  SYNCS.PHASECHK.TRANS64.TRYWAIT P1, [R4+URZ+0x28c40], R3 ;  /* 0x028c4003040075a7 */ /* 0x000e22000802017f */
[----:B------:R-:W-:-:S04]  /*d360*/  ISETP.NE.AND P2, PT, R0, 0x2, PT ;  /* 0x000000020000780c */ /* 0x000fc80003f45270 */
[----:B------:R-:W-:Y:S01]  /*d370*/  SEL R2, RZ, 0x1, P2 ;  /* 0x00000001ff027807 */ /* 0x000fe20001000000 */
[----:B0-----:R-:W-:Y:S08]  /*d380*/  @!P1 BRA `(.L_x_3295) ;  /* 0x0000002400149947 */ /* 0x001ff00003800000 */
.L_x_3366:
[----:B------:R-:W-:Y:S02]  /*d390*/  SEL R0, R0, RZ, P2 ;  /* 0x000000ff00007207 */ /* 0x000fe40001000000 */
[----:B------:R-:W-:Y:S01]  /*d3a0*/  LOP3.LUT R2, R21, R2, RZ, 0x3c, !PT ;  /* 0x0000000215027212 */ /* 0x000fe200078e3cff */
[----:B------:R-:W-:Y:S06]  /*d3b0*/  @!P0 BRA `(.L_x_3296) ;  /* 0x0000000000048947 */ /* 0x000fec0003800000 */
[----:B------:R-:W-:Y:S01]  /*d3c0*/  BPT.TRAP 0x1 ;  /* 0x000000040000795c */ /* 0x000fe20000300000 */
.L_x_3296:
[----:B------:R-:W-:Y:S01]  /*d3d0*/  IMAD R5, R0, 0x8, R5 ;  /* 0x0000000800057824 */ /* 0x000fe200078e0205 */
[----:B------:R-:W-:-:S04]  /*d3e0*/  SHF.L.U32 R0, R2, 0x1f, RZ ;  /* 0x0000001f02007819 */ /* 0x000fc800000006ff */
[----:B------:R-:W1:Y:S02]  /*d3f0*/  SYNCS.PHASECHK.TRANS64.TRYWAIT P1, [R5+URZ+0x28c40], R0 ;  /* 0x028c4000050075a7 */ /* 0x000e64000802017f */
[----:B-1----:R-:W-:Y:S05]  /*d400*/  @!P1 BRA `(.L_x_3297) ;  /* 0x0000002400089947 */ /* 0x002fea0003800000 */
.L_x_3367:
[----:B------:R-:W-:Y:S05]  /*d410*/  @!P0 BRA `(.L_x_3298) ;  /* 0x0000000000048947 */ /* 0x000fea0003800000 */
[----:B------:R-:W-:Y:S01]  /*d420*/  BPT.TRAP 0x1 ;  /* 0x000000040000795c */ /* 0x000fe20000300000 */
.L_x_3298:
[----:B------:R-:W3:Y:S02]  /*d430*/  SYNCS.PHASECHK.TRANS64.TRYWAIT P1, [R4+URZ+0x28c60], R3 ;  /* 0x028c6003040075a7 */ /* 0x000ee4000802017f */
[----:B---3--:R-:W-:Y:S05]  /*d440*/  @!P1 BRA `(.L_x_3299) ;  /* 0x00000024000c9947 */ /* 0x008fea0003800000 */
.L_x_3368:
[----:B------:R-:W-:Y:S05]  /*d450*/  @!P0 BRA `(.L_x_3300) ;  /* 0x0000000000048947 */ /* 0x000fea0003800000 */
[----:B------:R-:W-:Y:S01]  /*d460*/  BPT.TRAP 0x1 ;  /* 0x000000040000795c */ /* 0x000fe20000300000 */
.L_x_3300:
[----:B----4-:R4:W0:Y:S02]  /*d470*/  SYNCS.PHASECHK.TRANS64.TRYWAIT P0, [R5+URZ+0x28c60], R0 ;  /* 0x028c6000050075a7 */ /* 0x010824000800017f */
[----:B0-----:R-:W-:Y:S05]  /*d480*/  @!P0 NANOSLEEP.SYNCS 0x989680 ;  /* 0x009896800000895d */ /* 0x001fea0003900000 */
[----:B------:R-:W0:Y:S02]  /*d490*/  @!P0 SYNCS.PHASECHK.TRANS64 P0, [R5+URZ+0x28c60], R0 ;  /* 0x028c6000050085a7 */ /* 0x000e24000800007f */
[----:B0-----:R-:W-:Y:S05]  /*d4a0*/  @!P0 BRA `(.L_x_3300) ;  /* 0xfffffffc00f08947 */ /* 0x001fea000383ffff */
.L_x_3212:
[----:B------:R-:W-:Y:S05]  /*d4b0*/  BSYNC B6 ;  /* 0x0000000000067941 */ /* 0x000fea0003800000 */
.L_x_3209:
[----:B------:R-:W-:Y:S05]  /*d4c0*/  EXIT ;  /* 0x000000000000794d */ /* 0x000fea0003800000 */
.L_x_3217:
[----:B0-----:R-:W-:-:S04]  /*d4d0*/  MOV R5, UR5 ;  /* 0x0000000500057c02 */ /* 0x001fc80008000f00 */
[----:B------:R0:W1:Y:S03]  /*d4e0*/  SYNCS.PHASECHK.TRANS64.TRYWAIT P1, [R5+URZ+0x28c50], R2 ;  /* 0x028c5002050075a7 */ /* 0x000066000802017f */
[----:B-1----:R-:W-:Y:S05]  /*d4f0*/  @!P1 NANOSLEEP.SYNCS 0x989680 ;  /* 0x009896800000995d */ /* 0x002fea0003900000 */
[----:B------:R-:W1:Y:S02]  /*d500*/  @!P1 SYNCS.PHASECHK.TRANS64 P1, [R5+URZ+0x28c50], R2 ;  /* 0x028c5002050095a7 */ /* 0x000e64000802007f */
[----:B-1----:R-:W-:Y:S05]  /*d510*/  @!P1 BRA `(.L_x_3217) ;  /* 0xfffffffc00ec9947 */ /* 0x002fea000383ffff */
[----:B------:R-:W-:Y:S05]  /*d520*/  BRA `(.L_x_3301) ;  /* 0xffffff3c009c7947 */ /* 0x000fea000383ffff */
.L_x_3223:
[----:B-1----:R-:W-:-:S04]  /*d530*/  IMAD.U32 R5, RZ, RZ, UR7 ;  /* 0x00000007ff057e24 */ /* 0x002fc8000f8e00ff */
[----:B------:R1:W2:Y:S03]  /*d540*/  SYNCS.PHASECHK.TRANS64.TRYWAIT P1, [R5+URZ+0x28c50], R2 ;  /* 0x028c5002050075a7 */ /* 0x0002a6000802017f */
[----:B--2---:R-:W-:Y:S05]  /*d550*/  @!P1 NANOSLEEP.SYNCS 0x989680 ;  /* 0x009896800000995d */ /* 0x004fea0003900000 */
[----:B------:R-:W2:Y:S02]  /*d560*/  @!P1 SYNCS.PHASECHK.TRANS64 P1, [R5+URZ+0x28c50], R2 ;  /* 0x028c5002050095a7 */ /* 0x000ea4000802007f */
[----:B--2---:R-:W-:Y:S05]  /*d570*/  @!P1 BRA `(.L_x_3223) ;  /* 0xfffffffc00ec9947 */ /* 0x004fea000383ffff */
[----:B------:R-:W-:Y:S05]  /*d580*/  BRA `(.L_x_3222) ;  /* 0xffffff4800a07947 */ /* 0x000fea000383ffff */
.L_x_3228:
[----:B0-----:R-:W-:-:S04]  /*d590*/  IMAD.U32 R0, RZ, RZ, UR41 ;  /* 0x00000029ff007e24 */ /* 0x001fc8000f8e00ff */
[----:B------:R0:W1:Y:S03]  /*d5a0*/  SYNCS.PHASECHK.TRANS64.TRYWAIT P0, [R0+URZ+0x28c00], R11 ;  /* 0x028c000b000075a7 */ /* 0x000066000800017f */
[----:B-1----:R-:W-:Y:S05]  /*d5b0*/  @!P0 NANOSLEEP.SYNCS 0x989680 ;  /* 0x009896800000895d */ /* 0x002fea0003900000 */
[----:B------:R-:W1:Y:S02]  /*d5c0*/  @!P0 SYNCS.PHASECHK.TRANS64 P0, [R0+URZ+0x28c00], R11 ;  /* 0x028c000b000085a7 */ /* 0x000e64000800007f */
[----:B-1----:R-:W-:Y:S05]  /*d5d0*/  @!P0 BRA `(.L_x_3228) ;  /* 0xfffffffc00ec8947 */ /* 0x002fea000383ffff */
[----:B------:R-:W-:Y:S05]  /*d5e0*/  BRA `(.L_x_3302) ;  /* 0xffffff5c00987947 */ /* 0x000fea000383ffff */
.L_x_3232:
[----:B-1----:R-:W-:-:S04]  /*d5f0*/  MOV R2, UR41 ;  /* 0x0000002900027c02 */ /* 0x002fc80008000f00 */
[----:B------:R1:W2:Y:S03]  /*d600*/  SYNCS.PHASECHK.TRANS64.TRYWAIT P1, [R2+URZ+0x28c30], R11 ;  /* 0x028c300b020075a7 */ /* 0x0002a6000802017f */
[----:B--2---:R-:W-:Y:S05]  /*d610*/  @!P1 NANOSLEEP.SYNCS 0x989680 ;  /* 0x009896800000995d */ /* 0x004fea0003900000 */
[----:B------:R-:W2:Y:S02]  /*d620*/  @!P1 SYNCS.PHASECHK.TRANS64 P1, [R2+URZ+0x28c30], R11 ;  /* 0x028c300b020095a7 */ /* 0x000ea4000802007f */
[----:B--2---:R-:W-:Y:S05]  /*d630*/  @!P1 BRA `(.L_x_3232) ;  /* 0xfffffffc00ec9947 */ /* 0x004fea000383ffff */
[----:B------:R-:W-:Y:S05]  /*d640*/  BRA `(.L_x_3231) ;  /* 0xffffff5c00d87947 */ /* 0x000fea000383ffff */
.L_x_3237:
[----:B--2---:R-:W-:-:S04]  /*d650*/  IMAD.U32 R12, RZ, RZ, UR41 ;  /* 0x00000029ff0c7e24 */ /* 0x004fc8000f8e00ff */
[----:B------:R2:W4:Y:S03]  /*d660*/  SYNCS.PHASECHK.TRANS64.TRYWAIT P1, [R12+URZ+0x28c50], R11 ;  /* 0x028c500b0c0075a7 */ /* 0x000526000802017f */
[----:B----4-:R-:W-:Y:S05]  /*d670*/  @!P1 NANOSLEEP.SYNCS 0x989680 ;  /* 0x009896800000995d */ /* 0x010fea0003900000 */
[----:B------:R-:W4:Y:S02]  /*d680*/  @!P1 SYNCS.PHASECHK.TRANS64 P1, [R12+URZ+0x28c50], R11 ;  /* 0x028c500b0c0095a7 */ /* 0x000f24000802007f */
[----:B----4-:R-:W-:Y:S05]  /*d690*/  @!P1 BRA `(.L_x_3237) ;  /* 0xfffffffc00ec9947 */ /* 0x010fea000383ffff */
[----:B------:R-:W-:Y:S05]  /*d6a0*/  BRA `(.L_x_3236) ;  /* 0xffffff7400547947 */ /* 0x000fea000383ffff */
.L_x_3243:
[----:B-1----:R-:W-:-:S04]  /*d6b0*/  IMAD.U32 R12, RZ, RZ, UR26 ;  /* 0x0000001aff0c7e24 */ /* 0x002fc8000f8e00ff */
[----:B------:R1:W2:Y:S03]  /*d6c0*/  SYNCS.PHASECHK.TRANS64.TRYWAIT P2, [R12+URZ+0x28c30], R11 ;  /* 0x028c300b0c0075a7 */ /* 0x0002a6000804017f */
[----:B--2---:R-:W-:Y:S05]  /*d6d0*/  @!P2 NANOSLEEP.SYNCS 0x989680 ;  /* 0x009896800000a95d */ /* 0x004fea0003900000 */
[----:B------:R-:W2:Y:S02]  /*d6e0*/  @!P2 SYNCS.PHASECHK.TRANS64 P2, [R12+URZ+0x28c30], R11 ;  /* 0x028c300b0c00a5a7 */ /* 0x000ea4000804007f */
[----:B--2---:R-:W-:Y:S05]  /*d6f0*/  @!P2 BRA `(.L_x_3243) ;  /* 0xfffffffc00eca947 */ /* 0x004fea000383ffff */
[----:B------:R-:W-:Y:S05]  /*d700*/  BRA `(.L_x_3242) ;  /* 0xffffff7800487947 */ /* 0x000fea000383ffff */
.L_x_3248:
[----:B--2---:R-:W-:-:S04]  /*d710*/  MOV R0, UR26 ;  /* 0x0000001a00007c02 */ /* 0x004fc80008000f00 */
[----:B------:R2:W3:Y:S03]  /*d720*/  SYNCS.PHASECHK.TRANS64.TRYWAIT P2, [R0+URZ+0x28c50], R11 ;  /* 0x028c500b000075a7 */ /* 0x0004e6000804017f */
[----:B---3--:R-:W-:Y:S05]  /*d730*/  @!P2 NANOSLEEP.SYNCS 0x989680 ;  /* 0x009896800000a95d */ /* 0x008fea0003900000 */
[----:B------:R-:W3:Y:S02]  /*d740*/  @!P2 SYNCS.PHASECHK.TRANS64 P2, [R0+URZ+0x28c50], R11 ;  /* 0x028c500b0000a5a7 */ /* 0x000ee4000804007f */
[----:B---3--:R-:W-:Y:S05]  /*d750*/  @!P2 BRA `(.L_x_3248) ;  /* 0xfffffffc00eca947 */ /* 0x008fea000383ffff */
[----:B------:R-:W-:Y:S05]  /*d760*/  BRA `(.L_x_3247) ;  /* 0xffffff9000647947 */ /* 0x000fea000383ffff */
.L_x_3262:
[----:B------:R-:W-:Y:S01]  /*d770*/  IMAD.MOV.U32 R13, RZ, RZ, R23 ;  /* 0x000000ffff0d7224 */ /* 0x000fe200078e0017 */
[----:B------:R-:W-:Y:S01]  /*d780*/  MOV R11, 0x1f ;  /* 0x0000001f000b7802 */ /* 0x000fe20000000f00 */
[----:B------:R-:W-:Y:S02]  /*d790*/  IMAD.MOV.U32 R12, RZ, RZ, RZ ;  /* 0x000000ffff0c7224 */ /* 0x000fe400078e00ff */
[----:B------:R-:W-:-:S07]  /*d7a0*/  IMAD.MOV.U32 R15, RZ, RZ, -0x1 ;  /* 0xffffffffff0f7424 */ /* 0x000fce00078e00ff */
[----:B------:R-:W-:Y:S05]  /*d7b0*/  WARPSYNC.COLLECTIVE R15, `(.L_x_3303) ;  /* 0x000000000f087348 */ /* 0x000fea0003c00000 */
[----:B------:R0:W1:Y:S02]  /*d7c0*/  SHFL.IDX P6, R14, R13, R12, R11 ;  /* 0x0000000c0d0e7389 */ /* 0x00006400000c000b */
[----:B01----:R-:W-:Y:S01]  /*d7d0*/  ENDCOLLECTIVE ;  /* 0x000000000000791b */ /* 0x003fe20003800000 */
.L_x_3303:
[----:B------:R-:W-:Y:S05]  /*d7e0*/  BRA `(.L_x_3304) ;  /* 0xffffffd400307947 */ /* 0x000fea000383ffff */
.L_x_3264:
[----:B0-----:R-:W-:-:S04]  /*d7f0*/  IMAD.U32 R3, RZ, RZ, UR43 ;  /* 0x0000002bff037e24 */ /* 0x001fc8000f8e00ff */
[----:B------:R0:W1:Y:S03]  /*d800*/  SYNCS.PHASECHK.TRANS64.TRYWAIT P0, [R3+URZ+0x28c40], R0 ;  /* 0x028c4000030075a7 */ /* 0x000066000800017f */
[----:B-1----:R-:W-:Y:S05]  /*d810*/  @!P0 NANOSLEEP.SYNCS 0x989680 ;  /* 0x009896800000895d */ /* 0x002fea0003900000 */
[----:B------:R-:W1:Y:S02]  /*d820*/  @!P0 SYNCS.PHASECHK.TRANS64 P0, [R3+URZ+0x28c40], R0 ;  /* 0x028c4000030085a7 */ /* 0x000e64000800007f */
[----:B-1----:R-:W-:Y:S05]  /*d830*/  @!P0 BRA `(.L_x_3264) ;  /* 0xfffffffc00ec8947 */ /* 0x002fea000383ffff */
[----:B------:R-:W-:Y:S05]  /*d840*/  BRA `(.L_x_3305) ;  /* 0xffffffd400607947 */ /* 0x000fea000383ffff */
.L_x_3265:
        /* <DEDUP_REMOVED lines=8> */
.L_x_3307:
[----:B------:R-:W-:Y:S05]  /*d8d0*/  BSYNC B0 ;  /* 0x0000000000007941 */ /* 0x000fea0003800000 */
.L_x_3306:
[----:B------:R-:W-:Y:S01]  /*d8e0*/  IMAD.MOV.U32 R13, RZ, RZ, R0 ;  /* 0x000000ffff0d7224 */ /* 0x000fe200078e0000 */
[----:B------:R-:W-:Y:S01]  /*d8f0*/  MOV R12, RZ ;  /* 0x000000ff000c7202 */ /* 0x000fe20000000f00 */
[----:B------:R-:W-:Y:S01]  /*d900*/  IMAD.MOV.U32 R11, RZ, RZ, 0x181f ;  /* 0x0000181fff0b7424 */ /* 0x000fe200078e00ff */
[----:B------:R-:W-:Y:S01]  /*d910*/  @P0 LEA R7, R30, UR43, 0x1 ;  /* 0x0000002b1e070c11 */ /* 0x000fe2000f8e08ff */
[----:B------:R-:W-:Y:S02]  /*d920*/  IMAD.MOV.U32 R15, RZ, RZ, -0x1 ;  /* 0xffffffffff0f7424 */ /* 0x000fe400078e00ff */
[----:B------:R-:W-:-:S07]  /*d930*/  IMAD.MOV.U32 R2, RZ, RZ, R14 ;  /* 0x000000ffff027224 */ /* 0x000fce00078e000e */
[----:B------:R-:W-:Y:S05]  /*d940*/  WARPSYNC.COLLECTIVE R15, `(.L_x_3308) ;  /* 0x000000000f087348 */ /* 0x000fea0003c00000 */
[----:B------:R0:W1:Y:S02]  /*d950*/  SHFL.IDX P6, R14, R13, R12, R11 ;  /* 0x0000000c0d0e7389 */ /* 0x00006400000c000b */
[----:B01----:R-:W-:Y:S01]  /*d960*/  ENDCOLLECTIVE ;  /* 0x000000000000791b */ /* 0x003fe20003800000 */
.L_x_3308:
[----:B------:R-:W-:Y:S01]  /*d970*/  IMAD.MOV.U32 R13, RZ, RZ, R5 ;  /* 0x000000ffff0d7224 */ /* 0x000fe200078e0005 */
[----:B------:R-:W-:Y:S02]  /*d980*/  MOV R12, 0x1 ;  /* 0x00000001000c7802 */ /* 0x000fe40000000f00 */
[----:B------:R-:W-:-:S04]  /*d990*/  @P0 LEA R14, P1, R22, R14, 0x1 ;  /* 0x0000000e160e0211 */ /* 0x000fc800078208ff */
[----:B------:R-:W-:Y:S01]  /*d9a0*/  @P0 IADD3.X R3, RZ, R2, RZ, P1, !PT ;  /* 0x00000002ff030210 */ /* 0x000fe20000ffe4ff */
[----:B------:R-:W-:-:S08]  /*d9b0*/  @P0 IMAD.MOV.U32 R2, RZ, RZ, R14 ;  /* 0x000000ffff020224 */ /* 0x000fd000078e000e */
[----:B------:R-:W-:Y:S05]  /*d9c0*/  WARPSYNC.COLLECTIVE R15, `(.L_x_3309) ;  /* 0x000000000f087348 */ /* 0x000fea0003c00000 */
[----:B------:R0:W1:Y:S02]  /*d9d0*/  SHFL.IDX P6, R14, R13, R12, R11 ;  /* 0x0000000c0d0e7389 */ /* 0x00006400000c000b */
[----:B01----:R-:W-:Y:S01]  /*d9e0*/  ENDCOLLECTIVE ;  /* 0x000000000000791b */ /* 0x003fe20003800000 */
.L_x_3309:
[----:B------:R-:W-:Y:S01]  /*d9f0*/  @!PT LDS RZ, [RZ] ;  /* 0x00000000fffff984 */ /* 0x000fe20000000800 */
[----:B------:R-:W-:Y:S01]  /*da00*/  @!PT LDS RZ, [RZ] ;  /* 0x00000000fffff984 */ /* 0x000fe20000000800 */
[----:B------:R-:W-:Y:S01]  /*da10*/  @!PT LDS RZ, [RZ] ;  /* 0x00000000fffff984 */ /* 0x000fe20000000800 */
[----:B------:R0:W-:Y:S01]  /*da20*/  @P0 LDGSTS.E.BYPASS.LTC128B.128 [R7+0x22400], desc[UR36][R2.64], !P2 ;  /* 0x2240000002070fae */ /* 0x0001e2000d101d64 */
[----:B------:R-:W-:Y:S01]  /*da30*/  ISETP.GE.AND P0, PT, R18, 0x11, PT ;  /* 0x000000111200780c */ /* 0x000fe20003f06270 */
[----:B------:R-:W-:-:S12]  /*da40*/  IMAD.MOV.U32 R13, RZ, RZ, R0 ;  /* 0x000000ffff0d7224 */ /* 0x000fd800078e0000 */
[----:B------:R-:W-:Y:S01]  /*da50*/  @P0 LEA R9, R30, UR43, 0x1 ;  /* 0x0000002b1e090c11 */ /* 0x000fe2000f8e08ff */
[----:B0-----:R-:W-:-:S07]  /*da60*/  IMAD.MOV.U32 R4, RZ, RZ, R14 ;  /* 0x000000ffff047224 */ /* 0x001fce00078e000e */
[----:B------:R-:W-:Y:S05]  /*da70*/  WARPSYNC.COLLECTIVE R15, `(.L_x_3310) ;  /* 0x000000000f087348 */ /* 0x000fea0003c00000 */
[----:B------:R0:W1:Y:S02]  /*da80*/  SHFL.IDX P6, R14, R13, R12, R11 ;  /* 0x0000000c0d0e7389 */ /* 0x00006400000c000b */
[----:B01----:R-:W-:Y:S01]  /*da90*/  ENDCOLLECTIVE ;  /* 0x000000000000791b */ /* 0x003fe20003800000 */
.L_x_3310:
[----:B------:R-:W-:Y:S02]  /*daa0*/  IMAD.MOV.U32 R13, RZ, RZ, R5 ;  /* 0x000000ffff0d7224 */ /* 0x000fe400078e0005 */
[----:B------:R-:W-:Y:S01]  /*dab0*/  IMAD.MOV.U32 R12, RZ, RZ, 0x2 ;  /* 0x00000002ff0c7424 */ /* 0x000fe200078e00ff */
[----:B------:R-:W-:-:S13]  /*dac0*/  @P0 LEA R2, P1, R22, R14, 0x1 ;  /* 0x0000000e16020211 */ /* 0x000fda00078208ff */
[----:B------:R-:W-:Y:S05]  /*dad0*/  WARPSYNC.COLLECTIVE R15, `(.L_x_3311) ;  /* 0x000000000f087348 */ /* 0x000fea0003c00000 */
[----:B------:R0:W1:Y:S02]  /*dae0*/  SHFL.IDX P6, R14, R13, R12, R11 ;  /* 0x0000000c0d0e7389 */ /* 0x00006400000c000b */
[----:B01----:R-:W-:Y:S01]  /*daf0*/  ENDCOLLECTIVE ;  /* 0x000000000000791b */ /* 0x003fe20003800000 */
.L_x_3311:
[----:B------:R-:W-:-:S05]  /*db00*/  @P0 IADD3.X R3, RZ, R4, RZ, P1, !PT ;  /* 0x00000004ff030210 */ /* 0x000fca0000ffe4ff */
[----:B------:R-:W-:Y:S01]  /*db10*/  @!PT LDS RZ, [RZ] ;  /* 0x00000000fffff984 */ /* 0x000fe20000000800 */
[----:B------:R-:W-:Y:S01]  /*db20*/  @!PT LDS RZ, [RZ] ;  /* 0x00000000fffff984 */ /* 0x000fe20000000800 */
[----:B------:R-:W-:Y:S01]  /*db30*/  @!PT LDS RZ, [RZ] ;  /* 0x00000000fffff984 */ /* 0x000fe20000000800 */
[----:B------:R0:W-:Y:S01]  /*db40*/  @P0 LDGSTS.E.BYPASS.LTC128B.128 [R9+0x22c00], desc[UR36][R2.64], !P2 ;  /* 0x22c0000002090fae */ /* 0x0001e2000d101d64 */
[----:B------:R-:W-:Y:S01]  /*db50*/  ISETP.GE.AND P0, PT, R18, 0x21, PT ;  /* 0x000000211200780c */ /* 0x000fe20003f06270 */
[----:B------:R-:W-:-:S12]  /*db60*/  IMAD.MOV.U32 R13, RZ, RZ, R0 ;  /* 0x000000ffff0d7224 */ /* 0x000fd800078e0000 */
[----:B------:R-:W-:Y:S02]  /*db70*/  @P0 LEA R7, R30, UR43, 0x1 ;  /* 0x0000002b1e070c11 */ /* 0x000fe4000f8e08ff */
[----:B0-----:R-:W-:-:S07]  /*db80*/  MOV R4, R14 ;  /* 0x0000000e00047202 */ /* 0x001fce0000000f00 */
[----:B------:R-:W-:Y:S05]  /*db90*/  WARPSYNC.COLLECTIVE R15, `(.L_x_3312) ;  /* 0x000000000f087348 */ /* 0x000fea0003c00000 */
[----:B------:R0:W1:Y:S02]  /*dba0*/  SHFL.IDX P6, R14, R13, R12, R11 ;  /* 0x0000000c0d0e7389 */ /* 0x00006400000c000b */
[----:B01----:R-:W-:Y:S01]  /*dbb0*/  ENDCOLLECTIVE ;  /* 0x000000000000791b */ /* 0x003fe20003800000 */
.L_x_3312:
[----:B------:R-:W-:Y:S01]  /*dbc0*/  MOV R13, R5 ;  /* 0x00000005000d7202 */ /* 0x000fe20000000f00 */
[----:B------:R-:W-:Y:S01]  /*dbd0*/  IMAD.MOV.U32 R12, RZ, RZ, 0x3 ;  /* 0x00000003ff0c7424 */ /* 0x000fe200078e00ff */
[----:B------:R-:W-:-:S13]  /*dbe0*/  @P0 LEA R2, P1, R22, R14, 0x1 ;  /* 0x0000000e16020211 */ /* 0x000fda00078208ff */
[----:B------:R-:W-:Y:S05]  /*dbf0*/  WARPSYNC.COLLECTIVE R15, `(.L_x_3313) ;  /* 0x000000000f087348 */ /* 0x000fea0003c00000 */
[----:B------:R0:W1:Y:S02]  /*dc00*/  SHFL.IDX P6, R14, R13, R12, R11 ;  /* 0x0000000c0d0e7389 */ /* 0x00006400000c000b */
[----:B01----:R-:W-:Y:S01]  /*dc10*/  ENDCOLLECTIVE ;  /* 0x000000000000791b */ /* 0x003fe20003800000 */
.L_x_3313:
[----:B------:R-:W-:-:S05]  /*dc20*/  @P0 IMAD.X R3, RZ, RZ, R4, P1 ;  /* 0x000000ffff030224 */ /* 0x000fca00008e0604 */
[----:B------:R-:W-:Y:S01]  /*dc30*/  @!PT LDS RZ, [RZ] ;  /* 0x00000000fffff984 */ /* 0x000fe20000000800 */
[----:B------:R-:W-:Y:S01]  /*dc40*/  @!PT LDS RZ, [RZ] ;  /* 0x00000000fffff984 */ /* 0x000fe20000000800 */
[----:B------:R-:W-:Y:S01]  /*dc50*/  @!PT LDS RZ, [RZ] ;  /* 0x00000000fffff984 */ /* 0x000fe20000000800 */
[----:B------:R0:W-:Y:S01]  /*dc60*/  @P0 LDGSTS.E.BYPASS.LTC128B.128 [R7+0x23400], desc[UR36][R2.64], !P2 ;  /* 0x2340000002070fae */ /* 0x0001e2000d101d64 */
[----:B------:R-:W-:Y:S01]  /*dc70*/  MOV R13, R0 ;  /* 0x00000000000d7202 */ /* 0x000fe20000000f00 */
[----:B------:R-:W-:-:S07]  /*dc80*/  IMAD.MOV.U32 R4, RZ, RZ, R14 ;  /* 0x000000ffff047224 */ /* 0x000fce00078e000e */
[----:B0-----:R-:W-:Y:S05]  /*dc90*/  WARPSYNC.COLLECTIVE R15, `(.L_x_3314) ;  /* 0x000000000f087348 */ /* 0x001fea0003c00000 */
[----:B------:R1:W2:Y:S02]  /*dca0*/  SHFL.IDX P6, R14, R13, R12, R11 ;  /* 0x0000000c0d0e7389 */ /* 0x0002a400000c000b */
[----:B012---:R-:W-:Y:S01]  /*dcb0*/  ENDCOLLECTIVE ;  /* 0x000000000000791b */ /* 0x007fe20003800000 */
.L_x_3314:
[----:B------:R-:W-:Y:S05]  /*dcc0*/  BRA `(.L_x_3315) ;  /* 0xffffffd400247947 */ /* 0x000fea000383ffff */
.L_x_3268:
[----:B------:R-:W-:Y:S01]  /*dcd0*/  IMAD.MOV.U32 R13, RZ, RZ, R5 ;  /* 0x000000ffff0d7224 */ /* 0x000fe200078e0005 */
[----:B------:R-:W-:Y:S01]  /*dce0*/  MOV R11, 0x181f ;  /* 0x0000181f000b7802 */ /* 0x000fe20000000f00 */
[----:B------:R-:W-:Y:S02]  /*dcf0*/  IMAD.MOV.U32 R12, RZ, RZ, RZ ;  /* 0x000000ffff0c7224 */ /* 0x000fe400078e00ff */
[----:B------:R-:W-:Y:S02]  /*dd00*/  IMAD.MOV.U32 R15, RZ, RZ, -0x1 ;  /* 0xffffffffff0f7424 */ /* 0x000fe400078e00ff */
[----:B------:R-:W-:-:S07]  /*dd10*/  IMAD R35, R35, 0x40, R36 ;  /* 0x0000004023237824 */ /* 0x000fce00078e0224 */
[----:B------:R-:W-:Y:S05]  /*dd20*/  WARPSYNC.COLLECTIVE R15, `(.L_x_3316) ;  /* 0x000000000f087348 */ /* 0x000fea0003c00000 */
[----:B------:R0:W1:Y:S02]  /*dd30*/  SHFL.IDX P6, R14, R13, R12, R11 ;  /* 0x0000000c0d0e7389 */ /* 0x00006400000c000b */
[----:B01----:R-:W-:Y:S01]  /*dd40*/  ENDCOLLECTIVE ;  /* 0x000000000000791b */ /* 0x003fe20003800000 */
.L_x_3316:
[----:B------:R-:W-:Y:S01]  /*dd50*/  VIADD R9, R35, 0x10 ;  /* 0x0000001023097836 */ /* 0x000fe20000000000 */
[----:B------:R-:W-:Y:S01]  /*dd60*/  MOV R13, R4 ;  /* 0x00000004000d7202 */ /* 0x000fe20000000f00 */
[----:B------:R-:W-:-:S07]  /*dd70*/  IMAD.MOV.U32 R2, RZ, RZ, R14 ;  /* 0x000000ffff027224 */ /* 0x000fce00078e000e */
[----:B------:R-:W-:Y:S05]  /*dd80*/  WARPSYNC.COLLECTIVE R15, `(.L_x_3317) ;  /* 0x000000000f087348 */ /* 0x000fea0003c00000 */
[----:B------:R0:W1:Y:S02]  /*dd90*/  SHFL.IDX P6, R14, R13, R12, R11 ;  /* 0x0000000c0d0e7389 */ /* 0x00006400000c000b */
[----:B01----:R-:W-:Y:S01]  /*dda0*/  ENDCOLLECTIVE ;  /* 0x000000000000791b */ /* 0x003fe20003800000 */
.L_x_3317:
[----:B------:R-:W-:Y:S02]  /*ddb0*/  ULDC UR4, c[0x0][0x288] ;  /* 0x0000a20000047ab9 */ /* 0x000fe40000000800 */
[----:B------:R-:W-:-:S05]  /*ddc0*/  IMAD R0, R0, UR4, RZ ;  /* 0x0000000400007c24 */ /* 0x000fca000f8e02ff */
[----:B------:R-:W-:Y:S01]  /*ddd0*/  ISETP.GE.AND P0, PT, R35, R0, PT ;  /* 0x000000002300720c */ /* 0x000fe20003f06270 */
[----:B------:R-:W-:Y:S01]  /*dde0*/  IMAD.MOV.U32 R13, RZ, RZ, R5 ;  /* 0x000000ffff0d7224 */ /* 0x000fe200078e0005 */
[----:B------:R-:W-:-:S11]  /*ddf0*/  MOV R12, 0x1 ;  /* 0x00000001000c7802 */ /* 0x000fd60000000f00 */
[----:B------:R-:W-:Y:S02]  /*de00*/  @!P0 LEA R7, R30, UR43, 0x1 ;  /* 0x0000002b1e078c11 */ /* 0x000fe4000f8e08ff */
[----:B------:R-:W-:-:S05]  /*de10*/  @!P0 LEA R14, P2, R22, R14, 0x1 ;  /* 0x0000000e160e8211 */ /* 0x000fca00078408ff */
[----:B------:R-:W-:Y:S01]  /*de20*/  @!P0 IMAD.X R3, RZ, RZ, R2, P2 ;  /* 0x000000ffff038224 */ /* 0x000fe200010e0602 */
[----:B------:R-:W-:-:S07]  /*de30*/  @!P0 MOV R2, R14 ;  /* 0x0000000e00028202 */ /* 0x000fce0000000f00 */
[----:B------:R-:W-:Y:S05]  /*de40*/  WARPSYNC.COLLECTIVE R15, `(.L_x_3318) ;  /* 0x000000000f087348 */ /* 0x000fea0003c00000 */
[----:B------:R0:W1:Y:S02]  /*de50*/  SHFL.IDX P6, R14, R13, R12, R11 ;  /* 0x0000000c0d0e7389 */ /* 0x00006400000c000b */
[----:B01----:R-:W-:Y:S01]  /*de60*/  ENDCOLLECTIVE ;  /* 0x000000000000791b */ /* 0x003fe20003800000 */
.L_x_3318:
[----:B------:R-:W-:Y:S01]  /*de70*/  @!PT LDS RZ, [RZ] ;  /* 0x00000000fffff984 */ /* 0x000fe20000000800 */
[----:B------:R-:W-:Y:S01]  /*de80*/  @!PT LDS RZ, [RZ] ;  /* 0x00000000fffff984 */ /* 0x000fe20000000800 */
[----:B------:R-:W-:Y:S01]  /*de90*/  @!PT LDS RZ, [RZ] ;  /* 0x00000000fffff984 */ /* 0x000fe20000000800 */
[----:B------:R0:W-:Y:S01]  /*dea0*/  @!P0 LDGSTS.E.BYPASS.LTC128B.128 [R7+0x20400], desc[UR36][R2.64], !P1 ;  /* 0x2040000002078fae */ /* 0x0001e2000c901d64 */
[----:B------:R-:W-:Y:S01]  /*deb0*/  ISETP.GE.AND P0, PT, R9, R0, PT ;  /* 0x000000000900720c */ /* 0x000fe20003f06270 */
[----:B------:R-:W-:Y:S02]  /*dec0*/  IMAD.MOV.U32 R13, RZ, RZ, R4 ;  /* 0x000000ffff0d7224 */ /* 0x000fe400078e0004 */
[----:B0-----:R-:W-:-:S10]  /*ded0*/  VIADD R7, R35, 0x20 ;  /* 0x0000002023077836 */ /* 0x001fd40000000000 */
[----:B------:R-:W-:Y:S01]  /*dee0*/  @!P0 LEA R9, R30, UR43, 0x1 ;  /* 0x0000002b1e098c11 */ /* 0x000fe2000f8e08ff */
[----:B------:R-:W-:-:S07]  /*def0*/  IMAD.MOV.U32 R6, RZ, RZ, R14 ;  /* 0x000000ffff067224 */ /* 0x000fce00078e000e */
[----:B------:R-:W-:Y:S05]  /*df00*/  WARPSYNC.COLLECTIVE R15, `(.L_x_3319) ;  /* 0x000000000f087348 */ /* 0x000fea0003c00000 */
[----:B------:R0:W1:Y:S02]  /*df10*/  SHFL.IDX P6, R14, R13, R12, R11 ;  /* 0x0000000c0d0e7389 */ /* 0x00006400000c000b */
[----:B01----:R-:W-:Y:S01]  /*df20*/  ENDCOLLECTIVE ;  /* 0x000000000000791b */ /* 0x003fe20003800000 */
.L_x_3319:
[----:B------:R-:W-:Y:S01]  /*df30*/  IMAD.MOV.U32 R13, RZ, RZ, R5 ;  /* 0x000000ffff0d7224 */ /* 0x000fe200078e0005 */
[----:B------:R-:W-:Y:S02]  /*df40*/  MOV R12, 0x2 ;  /* 0x00000002000c7802 */ /* 0x000fe40000000f00 */
[----:B------:R-:W-:-:S13]  /*df50*/  @!P0 LEA R2, P2, R22, R14, 0x1 ;  /* 0x0000000e16028211 */ /* 0x000fda00078408ff */
[----:B------:R-:W-:Y:S05]  /*df60*/  WARPSYNC.COLLECTIVE R15, `(.L_x_3320) ;  /* 0x000000000f087348 */ /* 0x000fea0003c00000 */
[----:B------:R0:W1:Y:S02]  /*df70*/  SHFL.IDX P6, R14, R13, R12, R11 ;  /* 0x0000000c0d0e7389 */ /* 0x00006400000c000b */
[----:B01----:R-:W-:Y:S01]  /*df80*/  ENDCOLLECTIVE ;  /* 0x000000000000791b */ /* 0x003fe20003800000 */
.L_x_3320:
[----:B------:R-:W-:-:S05]  /*df90*/  @!P0 IADD3.X R3, RZ, R6, RZ, P2, !PT ;  /* 0x00000006ff038210 */ /* 0x000fca00017fe4ff */
[----:B------:R-:W-:Y:S01]  /*dfa0*/  @!PT LDS RZ, [RZ] ;  /* 0x00000000fffff984 */ /* 0x000fe20000000800 */
[----:B------:R-:W-:Y:S01]  /*dfb0*/  @!PT LDS RZ, [RZ] ;  /* 0x00000000fffff984 */ /* 0x000fe20000000800 */
[----:B------:R-:W-:Y:S01]  /*dfc0*/  @!PT LDS RZ, [RZ] ;  /* 0x00000000fffff984 */ /* 0x000fe20000000800 */
[----:B------:R0:W-:Y:S01]  /*dfd0*/  @!P0 LDGSTS.E.BYPASS.LTC128B.128 [R9+0x20c00], desc[UR36][R2.64], !P1 ;  /* 0x20c0000002098fae */ /* 0x0001e2000c901d64 */
[----:B------:R-:W-:Y:S01]  /*dfe0*/  ISETP.GE.AND P0, PT, R7, R0, PT ;  /* 0x000000000700720c */ /* 0x000fe20003f06270 */
[----:B------:R-:W-:-:S12]  /*dff0*/  IMAD.MOV.U32 R13, RZ, RZ, R4 ;  /* 0x000000ffff0d7224 */ /* 0x000fd800078e0004 */
[----:B------:R-:W-:Y:S01]  /*e000*/  @!P0 LEA R7, R30, UR43, 0x1 ;  /* 0x0000002b1e078c11 */ /* 0x000fe2000f8e08ff */
[----:B0-----:R-:W-:-:S07]  /*e010*/  IMAD.MOV.U32 R6, RZ, RZ, R14 ;  /* 0x000000ffff067224 */ /* 0x001fce00078e000e */
[----:B------:R-:W-:Y:S05]  /*e020*/  WARPSYNC.COLLECTIVE R15, `(.L_x_3321) ;  /* 0x000000000f087348 */ /* 0x000fea0003c00000 */
[----:B------:R0:W1:Y:S02]  /*e030*/  SHFL.IDX P6, R14, R13, R12, R11 ;  /* 0x0000000c0d0e7389 */ /* 0x00006400000c000b */
[----:B01----:R-:W-:Y:S01]  /*e040*/  ENDCOLLECTIVE ;  /* 0x000000000000791b */ /* 0x003fe20003800000 */
.L_x_3321:
[----:B------:R-:W-:Y:S02]  /*e050*/  IMAD.MOV.U32 R13, RZ, RZ, R5 ;  /* 0x000000ffff0d7224 */ /* 0x000fe400078e0005 */
[----:B------:R-:W-:Y:S01]  /*e060*/  IMAD.MOV.U32 R12, RZ, RZ, 0x3 ;  /* 0x00000003ff0c7424 */ /* 0x000fe200078e00ff */
[----:B------:R-:W-:-:S13]  /*e070*/  @!P0 LEA R2, P2, R22, R14, 0x1 ;  /* 0x0000000e16028211 */ /* 0x000fda00078408ff */
[----:B------:R-:W-:Y:S05]  /*e080*/  WARPSYNC.COLLECTIVE R15, `(.L_x_3322) ;  /* 0x000000000f087348 */ /* 0x000fea0003c00000 */
[----:B------:R0:W1:Y:S02]  /*e090*/  SHFL.IDX P6, R14, R13, R12, R11 ;  /* 0x0000000c0d0e7389 */ /* 0x00006400000c000b */
[----:B01----:R-:W-:Y:S01]  /*e0a0*/  ENDCOLLECTIVE ;  /* 0x000000000000791b */ /* 0x003fe20003800000 */
.L_x_3322:
[----:B------:R-:W-:-:S05]  /*e0b0*/  @!P0 IADD3.X R3, RZ, R6, RZ, P2, !PT ;  /* 0x00000006ff038210 */ /* 0x000fca00017fe4ff */
[----:B------:R-:W-:Y:S01]  /*e0c0*/  @!PT LDS RZ, [RZ] ;  /* 0x00000000fffff984 */ /* 0x000fe20000000800 */
[----:B------:R-:W-:Y:S01]  /*e0d0*/  @!PT LDS RZ, [RZ] ;  /* 0x00000000fffff984 */ /* 0x000fe20000000800 */
[----:B------:R-:W-:Y:S01]  /*e0e0*/  @!PT LDS RZ, [RZ] ;  /* 0x00000000fffff984 */ /* 0x000fe20000000800 */
[----:B------:R0:W-:Y:S01]  /*e0f0*/  @!P0 LDGSTS.E.BYPASS.LTC128B.128 [R7+0x21400], desc[UR36][R2.64], !P1 ;  /* 0x2140000002078fae */ /* 0x0001e2000c901d64 */
[----:B------:R-:W-:Y:S01]  /*e100*/  IMAD.MOV.U32 R13, RZ, RZ, R4 ;  /* 0x000000ffff0d7224 */ /* 0x000fe200078e0004 */
[----:B------:R-:W-:-:S07]  /*e110*/  MOV R6, R14 ;  /* 0x0000000e00067202 */ /* 0x000fce0000000f00 */
[----:B0-----:R-:W-:Y:S05]  /*e120*/  WARPSYNC.COLLECTIVE R15, `(.L_x_3323) ;  /* 0x000000000f087348 */ /* 0x001fea0003c00000 */
[----:B------:R1:W2:Y:S02]  /*e130*/  SHFL.IDX P6, R14, R13, R12, R11 ;  /* 0x0000000c0d0e7389 */ /* 0x0002a400000c000b */
[----:B012---:R-:W-:Y:S01]  /*e140*/  ENDCOLLECTIVE ;  /* 0x000000000000791b */ /* 0x007fe20003800000 */
.L_x_3323:
[----:B------:R-:W-:Y:S05]  /*e150*/  BRA `(.L_x_3324) ;  /* 0xffffffd400c47947 */ /* 0x000fea000383ffff */
.L_x_3269:
[----:B0-----:R-:W-:-:S04]  /*e160*/  IMAD.U32 R3, RZ, RZ, UR43 ;  /* 0x0000002bff037e24 */ /* 0x001fc8000f8e00ff */
[----:B------:R0:W1:Y:S03]  /*e170*/  SYNCS.PHASECHK.TRANS64.TRYWAIT P0, [R3+URZ+0x28c20], R0 ;  /* 0x028c2000030075a7 */ /* 0x000066000800017f */
[----:B-1----:R-:W-:Y:S05]  /*e180*/  @!P0 NANOSLEEP.SYNCS 0x989680 ;  /* 0x009896800000895d */ /* 0x002fea0003900000 */
[----:B------:R-:W1:Y:S02]  /*e190*/  @!P0 SYNCS.PHASECHK.TRANS64 P0, [R3+URZ+0x28c20], R0 ;  /* 0x028c2000030085a7 */ /* 0x000e64000800007f */
[----:B-1----:R-:W-:Y:S05]  /*e1a0*/  @!P0 BRA `(.L_x_3269) ;  /* 0xfffffffc00ec8947 */ /* 0x002fea000383ffff */
[----:B------:R-:W-:Y:S05]  /*e1b0*/  BRA `(.L_x_3325) ;  /* 0xffffffd400f47947 */ /* 0x000fea000383ffff */
.L_x_3271:
[----:B0-----:R-:W-:-:S04]  /*e1c0*/  MOV R3, UR43 ;  /* 0x0000002b00037c02 */ /* 0x001fc80008000f00 */
[----:B------:R0:W1:Y:S03]  /*e1d0*/  SYNCS.PHASECHK.TRANS64.TRYWAIT P0, [R3+URZ+0x28c60], R0 ;  /* 0x028c6000030075a7 */ /* 0x000066000800017f */
[----:B-1----:R-:W-:Y:S05]  /*e1e0*/  @!P0 NANOSLEEP.SYNCS 0x989680 ;  /* 0x009896800000895d */ /* 0x002fea0003900000 */
[----:B------:R-:W1:Y:S02]  /*e1f0*/  @!P0 SYNCS.PHASECHK.TRANS64 P0, [R3+URZ+0x28c60], R0 ;  /* 0x028c6000030085a7 */ /* 0x000e64000800007f */
[----:B-1----:R-:W-:Y:S05]  /*e200*/  @!P0 BRA `(.L_x_3271) ;  /* 0xfffffffc00ec8947 */ /* 0x002fea000383ffff */
[----:B------:R-:W-:Y:S05]  /*e210*/  BRA `(.L_x_3326) ;  /* 0xffffffd400f07947 */ /* 0x000fea000383ffff */
.L_x_3272:
        /* <DEDUP_REMOVED lines=8> */
.L_x_3328:
[----:B------:R-:W-:Y:S05]  /*e2a0*/  BSYNC B0 ;  /* 0x0000000000007941 */ /* 0x000fea0003800000 */
.L_x_3327:
[----:B------:R-:W-:Y:S01]  /*e2b0*/  MOV R13, R0 ;  /* 0x00000000000d7202 */ /* 0x000fe20000000f00 */
[----:B------:R-:W-:Y:S01]  /*e2c0*/  IMAD.MOV.U32 R12, RZ, RZ, RZ ;  /* 0x000000ffff0c7224 */ /* 0x000fe200078e00ff */
[----:B------:R-:W-:Y:S01]  /*e2d0*/  MOV R15, 0xffffffff ;  /* 0xffffffff000f7802 */ /* 0x000fe20000000f00 */
[----:B------:R-:W-:Y:S01]  /*e2e0*/  IMAD.MOV.U32 R11, RZ, RZ, 0x181f ;  /* 0x0000181fff0b7424 */ /* 0x000fe200078e00ff */
[----:B------:R-:W-:Y:S01]  /*e2f0*/  LOP3.LUT R4, R17, 0x1, RZ, 0xc0, !PT ;  /* 0x0000000111047812 */ /* 0x000fe200078ec0ff */
[----:B------:R-:W-:Y:S01]  /*e300*/  IMAD.MOV.U32 R3, RZ, RZ, R14 ;  /* 0x000000ffff037224 */ /* 0x000fe200078e000e */
[----:B------:R-:W-:Y:S01]  /*e310*/  LEA R7, R30, UR43, 0x1 ;  /* 0x0000002b1e077c11 */ /* 0x000fe2000f8e08ff */
[----:B------:R-:W-:-:S07]  /*e320*/  IMAD.SHL.U32 R8, R22, 0x2, RZ ;  /* 0x0000000216087824 */ /* 0x000fce00078e00ff */
[----:B------:R-:W-:Y:S05]  /*e330*/  WARPSYNC.COLLECTIVE R15, `(.L_x_3329) ;  /* 0x000000000f087348 */ /* 0x000fea0003c00000 */
[----:B------:R0:W1:Y:S02]  /*e340*/  SHFL.IDX P6, R14, R13, R12, R11 ;  /* 0x0000000c0d0e7389 */ /* 0x00006400000c000b */
[----:B01----:R-:W-:Y:S01]  /*e350*/  ENDCOLLECTIVE ;  /* 0x000000000000791b */ /* 0x003fe20003800000 */
.L_x_3329:
[----:B------:R-:W-:Y:S02]  /*e360*/  ISETP.NE.U32.AND P1, PT, R4, 0x1, PT ;  /* 0x000000010400780c */ /* 0x000fe40003f25070 */
[C---:B------:R-:W-:Y:S02]  /*e370*/  LOP3.LUT P5, RZ, R17.reuse, 0x2, RZ, 0xc0, !PT ;  /* 0x0000000211ff7812 */ /* 0x040fe400078ac0ff */
[C---:B------:R-:W-:Y:S02]  /*e380*/  LOP3.LUT P4, RZ, R17.reuse, 0x4, RZ, 0xc0, !PT ;  /* 0x0000000411ff7812 */ /* 0x040fe4000788c0ff */
[C---:B------:R-:W-:Y:S02]  /*e390*/  LOP3.LUT P3, RZ, R17.reuse, 0x8, RZ, 0xc0, !PT ;  /* 0x0000000811ff7812 */ /* 0x040fe4000786c0ff */
[----:B------:R-:W-:Y:S02]  /*e3a0*/  LOP3.LUT P2, RZ, R17, 0x10, RZ, 0xc0, !PT ;  /* 0x0000001011ff7812 */ /* 0x000fe4000784c0ff */
[----:B------:R-:W-:-:S02]  /*e3b0*/  LOP3.LUT R16, R16, 0xfffffeff, RZ, 0xc0, !PT ;  /* 0xfffffeff10107812 */ /* 0x000fc400078ec0ff */
[----:B------:R-:W-:Y:S01]  /*e3c0*/  PRMT R4, R17, 0x8880, RZ ;  /* 0x0000888011047816 */ /* 0x000fe200000000ff */
[----:B------:R-:W-:Y:S01]  /*e3d0*/  IMAD.MOV.U32 R12, RZ, RZ, 0x1 ;  /* 0x00000001ff0c7424 */ /* 0x000fe200078e00ff */
[----:B------:R-:W-:Y:S02]  /*e3e0*/  @P1 LOP3.LUT R16, R16, 0x100, RZ, 0xfc, !PT ;  /* 0x0000010010101812 */ /* 0x000fe400078efcff */
[----:B------:R-:W-:Y:S02]  /*e3f0*/  MOV R13, R6 ;  /* 0x00000006000d7202 */ /* 0x000fe40000000f00 */
[----:B------:R-:W-:Y:S02]  /*e400*/  LOP3.LUT R16, R16, 0xfffffdff, RZ, 0xc0, !PT ;  /* 0xfffffdff10107812 */ /* 0x000fe400078ec0ff */
[----:B------:R-:W-:-:S05]  /*e410*/  IADD3 R2, P0, R14, R8, RZ ;  /* 0x000000080e027210 */ /* 0x000fca0007f1e0ff */
[----:B------:R-:W-:Y:S01]  /*e420*/  IMAD.X R3, RZ, RZ, R3, P0 ;  /* 0x000000ffff037224 */ /* 0x000fe200000e0603 */
[----:B------:R-:W-:Y:S02]  /*e430*/  ISETP.LT.OR P0, PT, R18, 0x1, P1 ;  /* 0x000000011200780c */ /* 0x000fe40000f01670 */
[----:B------:R-:W-:-:S11]  /*e440*/  LOP3.LUT P1, RZ, R17, 0x20, RZ, 0xc0, !PT ;  /* 0x0000002011ff7812 */ /* 0x000fd6000782c0ff */
[----:B------:R-:W-:Y:S01]  /*e450*/  @!PT LDS RZ, [RZ] ;  /* 0x00000000fffff984 */ /* 0x000fe20000000800 */
[----:B------:R-:W-:Y:S01]  /*e460*/  @!PT LDS RZ, [RZ] ;  /* 0x00000000fffff984 */ /* 0x000fe20000000800 */
[----:B------:R-:W-:Y:S01]  /*e470*/  @!PT LDS RZ, [RZ] ;  /* 0x00000000fffff984 */ /* 0x000fe20000000800 */
        /* <DEDUP_REMOVED lines=12> */
[----:B------:R-:W-:-:S13]  /*e540*/  ISETP.LT.OR P6, PT, R18, 0x1, !P0 ;  /* 0x000000011200780c */ /* 0x000fda00047c1670 */
[----:B------:R0:W-:Y:S01]  /*e550*/  LDGSTS.E.BYPASS.LTC128B.128 [R7+0xc400], desc[UR36][R2.64+0x300], !P6 ;  /* 0x0c40030002077fae */ /* 0x0001e2000f101d64 */
[----:B------:R-:W-:Y:S01]  /*e560*/  ISETP.GT.AND P6, PT, R4, -0x1, PT ;  /* 0xffffffff0400780c */ /* 0x000fe20003fc4270 */
[----:B------:R-:W-:-:S12]  /*e570*/  IMAD.MOV.U32 R4, RZ, RZ, RZ ;  /* 0x000000ffff047224 */ /* 0x000fd800078e00ff */
[----:B------:R-:W-:Y:S02]  /*e580*/  @P6 LOP3.LUT R16, R16, 0x200, RZ, 0xfc, !PT ;  /* 0x0000020010106812 */ /* 0x000fe400078efcff */
[----:B------:R-:W-:-:S13]  /*e590*/  ISETP.LT.OR P6, PT, R18, 0x1, P6 ;  /* 0x000000011200780c */ /* 0x000fda00037c1670 */
[----:B------:R0:W-:Y:S02]  /*e5a0*/  LDGSTS.E.BYPASS.LTC128B.128 [R7+0xe400], desc[UR36][R2.64+0x380], !P6 ;  /* 0x0e40038002077fae */ /* 0x0001e4000f101d64 */
[----:B0-----:R-:W-:Y:S05]  /*e5b0*/  WARPSYNC.COLLECTIVE R15, `(.L_x_3330) ;  /* 0x000000000f087348 */ /* 0x001fea0003c00000 */
[----:B------:R1:W2:Y:S02]  /*e5c0*/  SHFL.IDX P6, R14, R13, R12, R11 ;  /* 0x0000000c0d0e7389 */ /* 0x0002a400000c000b */
[----:B012---:R-:W-:Y:S01]  /*e5d0*/  ENDCOLLECTIVE ;  /* 0x000000000000791b */ /* 0x007fe20003800000 */
.L_x_3330:
[----:B------:R-:W-:Y:S01]  /*e5e0*/  MOV R13, R0 ;  /* 0x00000000000d7202 */ /* 0x000fe20000000f00 */
[----:B------:R-:W-:-:S07]  /*e5f0*/  IMAD.MOV.U32 R5, RZ, RZ, R14 ;  /* 0x000000ffff057224 */ /* 0x000fce00078e000e */
[----:B------:R-:W-:Y:S05]  /*e600*/  WARPSYNC.COLLECTIVE R15, `(.L_x_3331) ;  /* 0x000000000f087348 */ /* 0x000fea0003c00000 */
[----:B------:R0:W1:Y:S02]  /*e610*/  SHFL.IDX P6, R14, R13, R12, R11 ;  /* 0x0000000c0d0e7389 */ /* 0x00006400000c000b */
[----:B01----:R-:W-:Y:S01]  /*e620*/  ENDCOLLECTIVE ;  /* 0x000000000000791b */ /* 0x003fe20003800000 */
.L_x_3331:
[----:B------:R-:W-:Y:S01]  /*e630*/  IMAD.MOV.U32 R13, RZ, RZ, R6 ;  /* 0x000000ffff0d7224 */ /* 0x000fe200078e0006 */
[----:B------:R-:W-:Y:S02]  /*e640*/  MOV R12, 0x2 ;  /* 0x00000002000c7802 */ /* 0x000fe40000000f00 */
[----:B------:R-:W-:-:S05]  /*e650*/  IADD3 R2, P6, R14, R8, RZ ;  /* 0x000000080e027210 */ /* 0x000fca0007fde0ff */
[----:B------:R-:W-:Y:S01]  /*e660*/  IMAD.X R3, RZ, RZ, R5, P6 ;  /* 0x000000ffff037224 */ /* 0x000fe200030e0605 */
[----:B------:R-:W-:-:S04]  /*e670*/  LOP3.LUT P6, RZ, R16, 0x100, RZ, 0xc0, !PT ;  /* 0x0000010010ff7812 */ /* 0x000fc800078cc0ff */
[----:B------:R-:W-:-:S13]  /*e680*/  ISETP.LT.OR P6, PT, R18, 0x11, P6 ;  /* 0x000000111200780c */ /* 0x000fda00037c1670 */
        /* <DEDUP_REMOVED lines=18> */
[----:B------:R0:W-:Y:S02]  /*e7b0*/  LDGSTS.E.BYPASS.LTC128B.128 [R7+0xec00], desc[UR36][R2.64+0x380], !P6 ;  /* 0x0ec0038002077fae */ /* 0x0001e4000f101d64 */
[----:B0-----:R-:W-:Y:S05]  /*e7c0*/  WARPSYNC.COLLECTIVE R15, `(.L_x_3332) ;  /* 0x000000000f087348 */ /* 0x001fea0003c00000 */
[----:B------:R1:W2:Y:S02]  /*e7d0*/  SHFL.IDX P6, R14, R13, R12, R11 ;  /* 0x0000000c0d0e7389 */ /* 0x0002a400000c000b */
[----:B012---:R-:W-:Y:S01]  /*e7e0*/  ENDCOLLECTIVE ;  /* 0x000000000000791b */ /* 0x007fe20003800000 */
.L_x_3332:
[----:B------:R-:W-:Y:S02]  /*e7f0*/  IMAD.MOV.U32 R13, RZ, RZ, R0 ;  /* 0x000000ffff0d7224 */ /* 0x000fe400078e0000 */
[----:B------:R-:W-:-:S07]  /*e800*/  IMAD.MOV.U32 R9, RZ, RZ, R14 ;  /* 0x000000ffff097224 */ /* 0x000fce00078e000e */
[----:B------:R-:W-:Y:S05]  /*e810*/  WARPSYNC.COLLECTIVE R15, `(.L_x_3333) ;  /* 0x000000000f087348 */ /* 0x000fea0003c00000 */
[----:B------:R0:W1:Y:S02]  /*e820*/  SHFL.IDX P6, R14, R13, R12, R11 ;  /* 0x0000000c0d0e7389 */ /* 0x00006400000c000b */
[----:B01----:R-:W-:Y:S01]  /*e830*/  ENDCOLLECTIVE ;  /* 0x000000000000791b */ /* 0x003fe20003800000 */
.L_x_3333:
[----:B------:R-:W-:Y:S02]  /*e840*/  IMAD.MOV.U32 R13, RZ, RZ, R6 ;  /* 0x000000ffff0d7224 */ /* 0x000fe400078e0006 */
[----:B------:R-:W-:Y:S01]  /*e850*/  IMAD.MOV.U32 R12, RZ, RZ, 0x3 ;  /* 0x00000003ff0c7424 */ /* 0x000fe200078e00ff */
[----:B------:R-:W-:-:S04]  /*e860*/  IADD3 R2, P6, R14, R8, RZ ;  /* 0x000000080e027210 */ /* 0x000fc80007fde0ff */
[----:B------:R-:W-:Y:S02]  /*e870*/  IADD3.X R3, RZ, R9, RZ, P6, !PT ;  /* 0x00000009ff037210 */ /* 0x000fe400037fe4ff */
        /* <DEDUP_REMOVED lines=24> */
.L_x_3334:
[----:B------:R-:W-:Y:S01]  /*ea00*/  IMAD.MOV.U32 R13, RZ, RZ, R0 ;  /* 0x000000ffff0d7224 */ /* 0x000fe200078e0000 */
[----:B------:R-:W-:-:S07]  /*ea10*/  MOV R6, R14 ;  /* 0x0000000e00067202 */ /* 0x000fce0000000f00 */
[----:B------:R-:W-:Y:S05]  /*ea20*/  WARPSYNC.COLLECTIVE R15, `(.L_x_3335) ;  /* 0x000000000f087348 */ /* 0x000fea0003c00000 */
[----:B------:R0:W1:Y:S02]  /*ea30*/  SHFL.IDX P6, R14, R13, R12, R11 ;  /* 0x0000000c0d0e7389 */ /* 0x00006400000c000b */
[----:B01----:R-:W-:Y:S01]  /*ea40*/  ENDCOLLECTIVE ;  /* 0x000000000000791b */ /* 0x003fe20003800000 */
.L_x_3335:
[----:B------:R-:W-:Y:S05]  /*ea50*/  BRA `(.L_x_3336) ;  /* 0xffffffd400847947 */ /* 0x000fea000383ffff */
.L_x_3279:
[----:B-1----:R1:W2:Y:S02]  /*ea60*/  SYNCS.PHASECHK.TRANS64.TRYWAIT P0, [R10+URZ+0x28c40], R20 ;  /* 0x028c40140a0075a7 */ /* 0x0022a4000800017f */
[----:B--2---:R-:W-:Y:S05]  /*ea70*/  @!P0 NANOSLEEP.SYNCS 0x989680 ;  /* 0x009896800000895d */ /* 0x004fea0003900000 */
[----:B------:R-:W2:Y:S02]  /*ea80*/  @!P0 SYNCS.PHASECHK.TRANS64 P0, [R10+URZ+0x28c40], R20 ;  /* 0x028c40140a0085a7 */ /* 0x000ea4000800007f */
[----:B--2---:R-:W-:Y:S05]  /*ea90*/  @!P0 BRA `(.L_x_3279) ;  /* 0xfffffffc00f08947 */ /* 0x004fea000383ffff */
[----:B------:R-:W-:Y:S05]  /*eaa0*/  BRA `(.L_x_3337) ;  /* 0xffffffd800bc7947 */ /* 0x000fea000383ffff */
.L_x_3280:
        /* <DEDUP_REMOVED lines=8> */
.L_x_3339:
[----:B------:R-:W-:Y:S05]  /*eb30*/  BSYNC B1 ;  /* 0x0000000000017941 */ /* 0x000fea0003800000 */
.L_x_3338:
        /* <DEDUP_REMOVED lines=9> */
.L_x_3340:
[----:B------:R-:W-:Y:S02]  /*ebd0*/  IMAD.MOV.U32 R13, RZ, RZ, R29 ;  /* 0x000000ffff0d7224 */ /* 0x000fe400078e001d */
[----:B------:R-:W-:Y:S01]  /*ebe0*/  IMAD.MOV.U32 R12, RZ, RZ, 0x1 ;  /* 0x00000001ff0c7424 */ /* 0x000fe200078e00ff */
[----:B------:R-:W-:-:S13]  /*ebf0*/  IADD3 R2, P0, R14, R8, RZ ;  /* 0x000000080e027210 */ /* 0x000fda0007f1e0ff */
[----:B------:R-:W-:Y:S05]  /*ec00*/  WARPSYNC.COLLECTIVE R15, `(.L_x_3341) ;  /* 0x000000000f087348 */ /* 0x000fea0003c00000 */
[----:B------:R0:W1:Y:S02]  /*ec10*/  SHFL.IDX P6, R14, R13, R12, R11 ;  /* 0x0000000c0d0e7389 */ /* 0x00006400000c000b */
[----:B01----:R-:W-:Y:S01]  /*ec20*/  ENDCOLLECTIVE ;  /* 0x000000000000791b */ /* 0x003fe20003800000 */
.L_x_3341:
[----:B------:R-:W-:-:S05]  /*ec30*/  IADD3.X R3, RZ, R3, RZ, P0, !PT ;  /* 0x00000003ff037210 */ /* 0x000fca00007fe4ff */
[----:B------:R-:W-:Y:S01]  /*ec40*/  @!PT LDS RZ, [RZ] ;  /* 0x00000000fffff984 */ /* 0x000fe20000000800 */
[----:B------:R-:W-:Y:S01]  /*ec50*/  @!PT LDS RZ, [RZ] ;  /* 0x00000000fffff984 */ /* 0x000fe20000000800 */
[----:B------:R-:W-:Y:S01]  /*ec60*/  @!PT LDS RZ, [RZ] ;  /* 0x00000000fffff984 */ /* 0x000fe20000000800 */
[----:B------:R0:W-:Y:S01]  /*ec70*/  LDGSTS.E.BYPASS.LTC128B.128 [R27+0x22400], desc[UR36][R2.64], !P1 ;  /* 0x22400000021b7fae */ /* 0x0001e2000c901d64 */
[----:B------:R-:W-:Y:S01]  /*ec80*/  IMAD.MOV.U32 R13, RZ, RZ, R26 ;  /* 0x000000ffff0d7224 */ /* 0x000fe200078e001a */
[----:B0-----:R-:W-:-:S07]  /*ec90*/  MOV R3, R14 ;  /* 0x0000000e00037202 */ /* 0x001fce0000000f00 */
[----:B------:R-:W-:Y:S05]  /*eca0*/  WARPSYNC.COLLECTIVE R15, `(.L_x_3342) ;  /* 0x000000000f087348 */ /* 0x000fea0003c00000 */
[----:B------:R0:W1:Y:S02]  /*ecb0*/  SHFL.IDX P6, R14, R13, R12, R11 ;  /* 0x0000000c0d0e7389 */ /* 0x00006400000c000b */
[----:B01----:R-:W-:Y:S01]  /*ecc0*/  ENDCOLLECTIVE ;  /* 0x000000000000791b */ /* 0x003fe20003800000 */
.L_x_3342:
[----:B------:R-:W-:Y:S01]  /*ecd0*/  MOV R13, R29 ;  /* 0x0000001d000d7202 */ /* 0x000fe20000000f00 */
[----:B------:R-:W-:Y:S01]  /*ece0*/  IMAD.MOV.U32 R12, RZ, RZ, 0x2 ;  /* 0x00000002ff0c7424 */ /* 0x000fe200078e00ff */
[----:B------:R-:W-:-:S13]  /*ecf0*/  IADD3 R2, P0, R14, R8, RZ ;  /* 0x000000080e027210 */ /* 0x000fda0007f1e0ff */
[----:B------:R-:W-:Y:S05]  /*ed00*/  WARPSYNC.COLLECTIVE R15, `(.L_x_3343) ;  /* 0x000000000f087348 */ /* 0x000fea0003c00000 */
[----:B------:R0:W1:Y:S02]  /*ed10*/  SHFL.IDX P6, R14, R13, R12, R11 ;  /* 0x0000000c0d0e7389 */ /* 0x00006400000c000b */
[----:B01----:R-:W-:Y:S01]  /*ed20*/  ENDCOLLECTIVE ;  /* 0x000000000000791b */ /* 0x003fe20003800000 */
.L_x_3343:
[----:B------:R-:W-:-:S05]  /*ed30*/  IMAD.X R3, RZ, RZ, R3, P0 ;  /* 0x000000ffff037224 */ /* 0x000fca00000e0603 */
[----:B------:R-:W-:Y:S01]  /*ed40*/  @!PT LDS RZ, [RZ] ;  /* 0x00000000fffff984 */ /* 0x000fe20000000800 */
[----:B------:R-:W-:Y:S01]  /*ed50*/  @!PT LDS RZ, [RZ] ;  /* 0x00000000fffff984 */ /* 0x000fe20000000800 */
[----:B------:R-:W-:Y:S01]  /*ed60*/  @!PT LDS RZ, [RZ] ;  /* 0x00000000fffff984 */ /* 0x000fe20000000800 */
[----:B------:R0:W-:Y:S01]  /*ed70*/  LDGSTS.E.BYPASS.LTC128B.128 [R27+0x22c00], desc[UR36][R2.64], !P1 ;  /* 0x22c00000021b7fae */ /* 0x0001e2000c901d64 */
[----:B------:R-:W-:Y:S01]  /*ed80*/  MOV R13, R26 ;  /* 0x0000001a000d7202 */ /* 0x000fe20000000f00 */
[----:B0-----:R-:W-:-:S07]  /*ed90*/  IMAD.MOV.U32 R3, RZ, RZ, R14 ;  /* 0x000000ffff037224 */ /* 0x001fce00078e000e */
[----:B------:R-:W-:Y:S05]  /*eda0*/  WARPSYNC.COLLECTIVE R15, `(.L_x_3344) ;  /* 0x000000000f087348 */ /* 0x000fea0003c00000 */
[----:B------:R0:W1:Y:S02]  /*edb0*/  SHFL.IDX P6, R14, R13, R12, R11 ;  /* 0x0000000c0d0e7389 */ /* 0x00006400000c000b */
[----:B01----:R-:W-:Y:S01]  /*edc0*/  ENDCOLLECTIVE ;  /* 0x000000000000791b */ /* 0x003fe20003800000 */
.L_x_3344:
[----:B------:R-:W-:Y:S01]  /*edd0*/  IMAD.MOV.U32 R13, RZ, RZ, R29 ;  /* 0x000000ffff0d7224 */ /* 0x000fe200078e001d */
[----:B------:R-:W-:Y:S02]  /*ede0*/  MOV R12, 0x3 ;  /* 0x00000003000c7802 */ /* 0x000fe40000000f00 */
[----:B------:R-:W-:-:S13]  /*edf0*/  IADD3 R2, P0, R14, R8, RZ ;  /* 0x000000080e027210 */ /* 0x000fda0007f1e0ff */
[----:B------:R-:W-:Y:S05]  /*ee00*/  WARPSYNC.COLLECTIVE R15, `(.L_x_3345) ;  /* 0x000000000f087348 */ /* 0x000fea0003c00000 */
[----:B------:R0:W1:Y:S02]  /*ee10*/  SHFL.IDX P6, R14, R13, R12, R11 ;  /* 0x0000000c0d0e7389 */ /* 0x00006400000c000b */
[----:B01----:R-:W-:Y:S01]  /*ee20*/  ENDCOLLECTIVE ;  /* 0x000000000000791b */ /* 0x003fe20003800000 */
.L_x_3345:
[----:B------:R-:W-:-:S05]  /*ee30*/  IMAD.X R3, RZ, RZ, R3, P0 ;  /* 0x000000ffff037224 */ /* 0x000fca00000e0603 */
[----:B------:R-:W-:Y:S01]  /*ee40*/  @!PT LDS RZ, [RZ] ;  /* 0x00000000fffff984 */ /* 0x000fe20000000800 */
[----:B------:R-:W-:Y:S01]  /*ee50*/  @!PT LDS RZ, [RZ] ;  /* 0x00000000fffff984 */ /* 0x000fe20000000800 */
[----:B------:R-:W-:Y:S01]  /*ee60*/  @!PT LDS RZ, [RZ] ;  /* 0x00000000fffff984 */ /* 0x000fe20000000800 */
[----:B------:R0:W-:Y:S01]  /*ee70*/  LDGSTS.E.BYPASS.LTC128B.128 [R27+0x23400], desc[UR36][R2.64], !P1 ;  /* 0x23400000021b7fae */ /* 0x0001e2000c901d64 */
[----:B------:R-:W-:Y:S02]  /*ee80*/  IMAD.MOV.U32 R13, RZ, RZ, R26 ;  /* 0x000000ffff0d7224 */ /* 0x000fe400078e001a */
[----:B------:R-:W-:-:S07]  /*ee90*/  IMAD.MOV.U32 R34, RZ, RZ, R14 ;  /* 0x000000ffff227224 */ /* 0x000fce00078e000e */
[----:B0-----:R-:W-:Y:S05]  /*eea0*/  WARPSYNC.COLLECTIVE R15, `(.L_x_3346) ;  /* 0x000000000f087348 */ /* 0x001fea0003c00000 */
[----:B------:R1:W2:Y:S02]  /*eeb0*/  SHFL.IDX P6, R14, R13, R12, R11 ;  /* 0x0000000c0d0e7389 */ /* 0x0002a400000c000b */
[----:B012---:R-:W-:Y:S01]  /*eec0*/  ENDCOLLECTIVE ;  /* 0x000000000000791b */ /* 0x007fe20003800000 */
.L_x_3346:
[----:B------:R-:W-:Y:S05]  /*eed0*/  BRA `(.L_x_3347) ;  /* 0xffffffd800707947 */ /* 0x000fea000383ffff */
.L_x_3285:
[----:B---3--:R3:W4:Y:S02]  /*eee0*/  SYNCS.PHASECHK.TRANS64.TRYWAIT P0, [R10+URZ+0x28c60], R20 ;  /* 0x028c60140a0075a7 */ /* 0x008724000800017f */
[----:B----4-:R-:W-:Y:S05]  /*eef0*/  @!P0 NANOSLEEP.SYNCS 0x989680 ;  /* 0x009896800000895d */ /* 0x010fea0003900000 */
[----:B------:R-:W4:Y:S02]  /*ef00*/  @!P0 SYNCS.PHASECHK.TRANS64 P0, [R10+URZ+0x28c60], R20 ;  /* 0x028c60140a0085a7 */ /* 0x000f24000800007f */
[----:B----4-:R-:W-:Y:S05]  /*ef10*/  @!P0 BRA `(.L_x_3285) ;  /* 0xfffffffc00f08947 */ /* 0x010fea000383ffff */
[----:B------:R-:W-:Y:S05]  /*ef20*/  BRA `(.L_x_3348) ;  /* 0xffffffd800bc7947 */ /* 0x000fea000383ffff */
.L_x_3286:
[----:B------:R-:W-:Y:S01]  /*ef30*/  BSSY B1, `(.L_x_3349) ;  /* 0x0000008000017945 */ /* 0x000fe20003800000 */
[----:B------:R-:W-:Y:S01]  /*ef40*/  MOV R13, R19 ;  /* 0x00000013000d7202 */ /* 0x000fe20000000f00 */
[----:B------:R-:W-:Y:S01]  /*ef50*/  IMAD.MOV.U32 R12, RZ, RZ, RZ ;  /* 0x000000ffff0c7224 */ /* 0x000fe200078e00ff */
[----:B------:R-:W-:Y:S01]  /*ef60*/  MOV R15, 0xffffffff ;  /* 0xffffffff000f7802 */ /* 0x000fe20000000f00 */
[----:B------:R-:W-:-:S07]  /*ef70*/  IMAD.MOV.U32 R11, RZ, RZ, 0x181f ;  /* 0x0000181fff0b7424 */ /* 0x000fce00078e00ff */
[----:B-123--:R-:W-:Y:S05]  /*ef80*/  WARPSYNC.COLLECTIVE R15, `(.L_x_3350) ;  /* 0x000000000f087348 */ /* 0x00efea0003c00000 */
[----:B------:R0:W4:Y:S02]  /*ef90*/  SHFL.IDX P6, R14, R13, R12, R11 ;  /* 0x0000000c0d0e7389 */ /* 0x00012400000c000b */
[----:B01234-:R-:W-:Y:S01]  /*efa0*/  ENDCOLLECTIVE ;  /* 0x000000000000791b */ /* 0x01ffe20003800000 */
.L_x_3350:
[----:B------:R-:W-:Y:S05]  /*efb0*/  BSYNC B1 ;  /* 0x0000000000017941 */ /* 0x000fea0003800000 */
.L_x_3349:
[----:B------:R-:W-:Y:S01]  /*efc0*/  MOV R13, R18 ;  /* 0x00000012000d7202 */ /* 0x000fe20000000f00 */
[----:B------:R-:W-:Y:S01]  /*efd0*/  IMAD.MOV.U32 R12, RZ, RZ, RZ ;  /* 0x000000ffff0c7224 */ /* 0x000fe200078e00ff */
[----:B------:R-:W-:Y:S01]  /*efe0*/  MOV R11, 0x181f ;  /* 0x0000181f000b7802 */ /* 0x000fe20000000f00 */
[----:B------:R-:W-:Y:S01]  /*eff0*/  IMAD.MOV.U32 R15, RZ, RZ, -0x1 ;  /* 0xffffffffff0f7424 */ /* 0x000fe200078e00ff */
[----:B------:R-:W-:Y:S01]  /*f000*/  LEA R17, R17, UR43, 0x1 ;  /* 0x0000002b11117c11 */ /* 0x000fe2000f8e08ff */
[----:B------:R-:W-:Y:S01]  /*f010*/  IMAD.MOV.U32 R3, RZ, RZ, R14 ;  /* 0x000000ffff037224 */ /* 0x000fe200078e000e */
[----:B------:R-:W-:-:S13]  /*f020*/  LOP3.LUT P2, RZ, R16, 0x20, RZ, 0xc0, !PT ;  /* 0x0000002010ff7812 */ /* 0x000fda000784c0ff */
[----:B------:R-:W-:Y:S05]  /*f030*/  WARPSYNC.COLLECTIVE R15, `(.L_x_3351) ;  /* 0x000000000f087348 */ /* 0x000fea0003c00000 */
[----:B------:R0:W1:Y:S02]  /*f040*/  SHFL.IDX P6, R14, R13, R12, R11 ;  /* 0x0000000c0d0e7389 */ /* 0x00006400000c000b */
[----:B01----:R-:W-:Y:S01]  /*f050*/  ENDCOLLECTIVE ;  /* 0x000000000000791b */ /* 0x003fe20003800000 */
.L_x_3351:
[C---:B------:R-:W-:Y:S02]  /*f060*/  LOP3.LUT P1, RZ, R16.reuse, 0x10, RZ, 0xc0, !PT ;  /* 0x0000001010ff7812 */ /* 0x040fe4000782c0ff */
[----:B------:R-:W-:Y:S01]  /*f070*/  P2R R4, PR, RZ, 0x20 ;  /* 0x00000020ff047803 */ /* 0x000fe20000000000 */
[----:B------:R-:W-:Y:S01]  /*f080*/  IMAD.MOV.U32 R13, RZ, RZ, R19 ;  /* 0x000000ffff0d7224 */ /* 0x000fe200078e0013 */
[----:B------:R-:W-:Y:S02]  /*f090*/  MOV R12, 0x1 ;  /* 0x00000001000c7802 */ /* 0x000fe40000000f00 */
[----:B------:R-:W-:Y:S02]  /*f0a0*/  LOP3.LUT P6, RZ, R16, 0x40, RZ, 0xc0, !PT ;  /* 0x0000004010ff7812 */ /* 0x000fe400078cc0ff */
[----:B------:R-:W-:-:S04]  /*f0b0*/  IADD3 R2, P0, R14, R8, RZ ;  /* 0x000000080e027210 */ /* 0x000fc80007f1e0ff */
[----:B------:R-:W-:Y:S02]  /*f0c0*/  IADD3.X R3, RZ, R3, RZ, P0, !PT ;  /* 0x00000003ff037210 */ /* 0x000fe400007fe4ff */
[----:B------:R-:W-:-:S05]  /*f0d0*/  ISETP.NE.U32.AND P0, PT, R28, RZ, PT ;  /* 0x000000ff1c00720c */ /* 0x000fca0003f05070 */
[----:B------:R-:W-:Y:S01]  /*f0e0*/  @!PT LDS RZ, [RZ] ;  /* 0x00000000fffff984 */ /* 0x000fe20000000800 */
[----:B------:R-:W-:Y:S01]  /*f0f0*/  @!PT LDS RZ, [RZ] ;  /* 0x00000000fffff984 */ /* 0x000fe20000000800 */
[----:B------:R-:W-:Y:S01]  /*f100*/  @!PT LDS RZ, [RZ] ;  /* 0x00000000fffff984 */ /* 0x000fe20000000800 */
[----:B------:R0:W-:Y:S08]  /*f110*/  LDGSTS.E.BYPASS.LTC128B.128 [R17+0x400], desc[UR36][R2.64], !P6 ;  /* 0x0040000002117fae */ /* 0x0001f0000f101d64 */
[----:B0-----:R-:W-:Y:S05]  /*f120*/  WARPSYNC.COLLECTIVE R15, `(.L_x_3352) ;  /* 0x000000000f087348 */ /* 0x001fea0003c00000 */
[----:B------:R1:W2:Y:S02]  /*f130*/  SHFL.IDX P6, R14, R13, R12, R11 ;  /* 0x0000000c0d0e7389 */ /* 0x0002a400000c000b */
[----:B012---:R-:W-:Y:S01]  /*f140*/  ENDCOLLECTIVE ;  /* 0x000000000000791b */ /* 0x007fe20003800000 */
.L_x_3352:
[----:B------:R-:W-:Y:S01]  /*f150*/  @!PT LDS RZ, [RZ] ;  /* 0x00000000fffff984 */ /* 0x000fe20000000800 */
[----:B------:R-:W-:Y:S01]  /*f160*/  @!PT LDS RZ, [RZ] ;  /* 0x00000000fffff984 */ /* 0x000fe20000000800 */
[----:B------:R-:W-:Y:S01]  /*f170*/  @!PT LDS RZ, [RZ] ;  /* 0x00000000fffff984 */ /* 0x000fe20000000800 */
[----:B------:R0:W-:Y:S04]  /*f180*/  LDGSTS.E.BYPASS.LTC128B.128 [R17+0x2400], desc[UR36][R2.64+0x80], !P2 ;  /* 0x0240008002117fae */ /* 0x0001e8000d101d64 */
[----:B------:R0:W-:Y:S01]  /*f190*/  LDGSTS.E.BYPASS.LTC128B.128 [R17+0x4400], desc[UR36][R2.64+0x100], !P1 ;  /* 0x0440010002117fae */ /* 0x0001e2000c901d64 */
[----:B------:R-:W-:-:S03]  /*f1a0*/  ISETP.NE.U32.AND P1, PT, R25, RZ, PT ;  /* 0x000000ff1900720c */ /* 0x000fc60003f25070 */
[----:B------:R0:W-:Y:S01]  /*f1b0*/  LDGSTS.E.BYPASS.LTC128B.128 [R17+0x6400], desc[UR36][R2.64+0x180], !P5 ;  /* 0x0640018002117fae */ /* 0x0001e2000e901d64 */
[----:B------:R-:W-:Y:S02]  /*f1c0*/  LOP3.LUT P5, RZ, R16, 0x40, RZ, 0xc0, !PT ;  /* 0x0000004010ff7812 */ /* 0x000fe400078ac0ff */
[----:B------:R-:W-:Y:S01]  /*f1d0*/  MOV R13, R18 ;  /* 0x00000012000d7202 */ /* 0x000fe20000000f00 */
[----:B------:R0:W-:Y:S04]  /*f1e0*/  LDGSTS.E.BYPASS.LTC128B.128 [R17+0x8400], desc[UR36][R2.64+0x200], !P4 ;  /* 0x0840020002117fae */ /* 0x0001e8000e101d64 */
[----:B------:R0:W-:Y:S01]  /*f1f0*/  LDGSTS.E.BYPASS.LTC128B.128 [R17+0xa400], desc[UR36][R2.64+0x280], !P3 ;  /* 0x0a40028002117fae */ /* 0x0001e2000d901d64 */
[----:B------:R-:W-:-:S03]  /*f200*/  IMAD.MOV.U32 R5, RZ, RZ, R14 ;  /* 0x000000ffff057224 */ /* 0x000fc600078e000e */
[----:B------:R0:W-:Y:S04]  /*f210*/  LDGSTS.E.BYPASS.LTC128B.128 [R17+0xc400], desc[UR36][R2.64+0x300], P0 ;  /* 0x0c40030002117fae */ /* 0x0001e80008101d64 */
[----:B0-----:R-:W-:Y:S05]  /*f220*/  WARPSYNC.COLLECTIVE R15, `(.L_x_3353) ;  /* 0x000000000f087348 */ /* 0x001fea0003c00000 */
[----:B------:R1:W2:Y:S02]  /*f230*/  SHFL.IDX P6, R14, R13, R12, R11 ;  /* 0x0000000c0d0e7389 */ /* 0x0002a400000c000b */
[----:B012---:R-:W-:Y:S01]  /*f240*/  ENDCOLLECTIVE ;  /* 0x000000000000791b */ /* 0x007fe20003800000 */
.L_x_3353:
[----:B------:R-:W-:Y:S01]  /*f250*/  @!PT LDS RZ, [RZ] ;  /* 0x00000000fffff984 */ /* 0x000fe20000000800 */
[----:B------:R-:W-:Y:S01]  /*f260*/  @!PT LDS RZ, [RZ] ;  /* 0x00000000fffff984 */ /* 0x000fe20000000800 */
[----:B------:R-:W-:Y:S01]  /*f270*/  @!PT LDS RZ, [RZ] ;  /* 0x00000000fffff984 */ /* 0x000fe20000000800 */
[----:B------:R0:W-:Y:S01]  /*f280*/  LDGSTS.E.BYPASS.LTC128B.128 [R17+0xe400], desc[UR36][R2.64+0x380], P1 ;  /* 0x0e40038002117fae */ /* 0x0001e20008901d64 */
[----:B------:R-:W-:Y:S01]  /*f290*/  MOV R13, R19 ;  /* 0x00000013000d7202 */ /* 0x000fe20000000f00 */
[----:B------:R-:W-:Y:S01]  /*f2a0*/  IMAD.MOV.U32 R12, RZ, RZ, 0x2 ;  /* 0x00000002ff0c7424 */ /* 0x000fe200078e00ff */
[----:B0-----:R-:W-:Y:S02]  /*f2b0*/  IADD3 R2, P2, R14, R8, RZ ;  /* 0x000000080e027210 */ /* 0x001fe40007f5e0ff */
[----:B------:R-:W-:-:S03]  /*f2c0*/  LOP3.LUT P6, RZ, R16, 0x10, RZ, 0xc0, !PT ;  /* 0x0000001010ff7812 */ /* 0x000fc600078cc0ff */
[----:B------:R-:W-:Y:S01]  /*f2d0*/  IMAD.X R3, RZ, RZ, R5, P2 ;  /* 0x000000ffff037224 */ /* 0x000fe200010e0605 */
[----:B------:R-:W-:-:S04]  /*f2e0*/  LOP3.LUT P2, RZ, R16, 0x20, RZ, 0xc0, !PT ;  /* 0x0000002010ff7812 */ /* 0x000fc8000784c0ff */
[----:B------:R0:W-:Y:S01]  /*f2f0*/  LDGSTS.E.BYPASS.LTC128B.128 [R17+0xc00], desc[UR36][R2.64], !P5 ;  /* 0x00c0000002117fae */ /* 0x0001e2000e901d64 */
[----:B------:R-:W-:-:S04]  /*f300*/  ISETP.NE.AND P5, PT, R4, RZ, PT ;  /* 0x000000ff0400720c */ /* 0x000fc80003fa5270 */
[----:B------:R-:W-:-:S04]  /*f310*/  P2R R4, PR, RZ, 0x20 ;  /* 0x00000020ff047803 */ /* 0x000fc80000000000 */
[----:B------:R0:W-:Y:S04]  /*f320*/  LDGSTS.E.BYPASS.LTC128B.128 [R17+0x2c00], desc[UR36][R2.64+0x80], !P2 ;  /* 0x02c0008002117fae */ /* 0x0001e8000d101d64 */
[----:B------:R0:W-:Y:S02]  /*f330*/  LDGSTS.E.BYPASS.LTC128B.128 [R17+0x4c00], desc[UR36][R2.64+0x100], !P6 ;  /* 0x04c0010002117fae */ /* 0x0001e4000f101d64 */
[----:B0-----:R-:W-:Y:S05]  /*f340*/  WARPSYNC.COLLECTIVE R15, `(.L_x_3354) ;  /* 0x000000000f087348 */ /* 0x001fea0003c00000 */
[----:B------:R1:W2:Y:S02]  /*f350*/  SHFL.IDX P6, R14, R13, R12, R11 ;  /* 0x0000000c0d0e7389 */ /* 0x0002a400000c000b */
[----:B012---:R-:W-:Y:S01]  /*f360*/  ENDCOLLECTIVE ;  /* 0x000000000000791b */ /* 0x007fe20003800000 */
.L_x_3354:
[----:B------:R-:W-:Y:S01]  /*f370*/  @!PT LDS RZ, [RZ] ;  /* 0x00000000fffff984 */ /* 0x000fe20000000800 */
[----:B------:R-:W-:Y:S01]  /*f380*/  @!PT LDS RZ, [RZ] ;  /* 0x00000000fffff984 */ /* 0x000fe20000000800 */
[----:B------:R-:W-:Y:S01]  /*f390*/  @!PT LDS RZ, [RZ] ;  /* 0x00000000fffff984 */ /* 0x000fe20000000800 */
[----:B------:R0:W-:Y:S01]  /*f3a0*/  LDGSTS.E.BYPASS.LTC128B.128 [R17+0x6c00], desc[UR36][R2.64+0x180], !P5 ;  /* 0x06c0018002117fae */ /* 0x0001e2000e901d64 */
[----:B------:R-:W-:-:S03]  /*f3b0*/  LOP3.LUT P5, RZ, R16, 0x40, RZ, 0xc0, !PT ;  /* 0x0000004010ff7812 */ /* 0x000fc600078ac0ff */
[----:B------:R0:W-:Y:S04]  /*f3c0*/  LDGSTS.E.BYPASS.LTC128B.128 [R17+0x8c00], desc[UR36][R2.64+0x200], !P4 ;  /* 0x08c0020002117fae */ /* 0x0001e8000e101d64 */
[----:B------:R0:W-:Y:S01]  /*f3d0*/  LDGSTS.E.BYPASS.LTC128B.128 [R17+0xac00], desc[UR36][R2.64+0x280], !P3 ;  /* 0x0ac0028002117fae */ /* 0x0001e2000d901d64 */
[----:B------:R-:W-:-:S03]  /*f3e0*/  IMAD.MOV.U32 R13, RZ, RZ, R18 ;  /* 0x000000ffff0d7224 */ /* 0x000fc600078e0012 */
[----:B------:R0:W-:Y:S04]  /*f3f0*/  LDGSTS.E.BYPASS.LTC128B.128 [R17+0xcc00], desc[UR36][R2.64+0x300], P0 ;  /* 0x0cc0030002117fae */ /* 0x0001e80008101d64 */
[----:B------:R0:W-:Y:S01]  /*f400*/  LDGSTS.E.BYPASS.LTC128B.128 [R17+0xec00], desc[UR36][R2.64+0x380], P1 ;  /* 0x0ec0038002117fae */ /* 0x0001e20008901d64 */
[----:B------:R-:W-:-:S07]  /*f410*/  MOV R20, R14 ;  /* 0x0000000e00147202 */ /* 0x000fce0000000f00 */
[----:B0-----:R-:W-:Y:S05]  /*f420*/  WARPSYNC.COLLECTIVE R15, `(.L_x_3355) ;  /* 0x000000000f087348 */ /* 0x001fea0003c00000 */
[----:B------:R1:W2:Y:S02]  /*f430*/  SHFL.IDX P6, R14, R13, R12, R11 ;  /* 0x0000000c0d0e7389 */ /* 0x0002a400000c000b */
[----:B012---:R-:W-:Y:S01]  /*f440*/  ENDCOLLECTIVE ;  /* 0x000000000000791b */ /* 0x007fe20003800000 */
.L_x_3355:
[----:B------:R-:W-:Y:S01]  /*f450*/  IMAD.MOV.U32 R13, RZ, RZ, R19 ;  /* 0x000000ffff0d7224 */ /* 0x000fe200078e0013 */
[----:B------:R-:W-:Y:S02]  /*f460*/  MOV R12, 0x3 ;  /* 0x00000003000c7802 */ /* 0x000fe40000000f00 */
[----:B------:R-:W-:Y:S02]  /*f470*/  IADD3 R2, P2, R14, R8, RZ ;  /* 0x000000080e027210 */ /* 0x000fe40007f5e0ff */
[C---:B------:R-:W-:Y:S02]  /*f480*/  LOP3.LUT P6, RZ, R16.reuse, 0x10, RZ, 0xc0, !PT ;  /* 0x0000001010ff7812 */ /* 0x040fe400078cc0ff */
[----:B------:R-:W-:Y:S02]  /*f490*/  IADD3.X R3, RZ, R20, RZ, P2, !PT ;  /* 0x00000014ff037210 */ /* 0x000fe400017fe4ff */
[----:B------:R-:W-:-:S03]  /*f4a0*/  LOP3.LUT P2, RZ, R16, 0x20, RZ, 0xc0, !PT ;  /* 0x0000002010ff7812 */ /* 0x000fc6000784c0ff */
[----:B------:R-:W-:Y:S01]  /*f4b0*/  @!PT LDS RZ, [RZ] ;  /* 0x00000000fffff984 */ /* 0x000fe20000000800 */
[----:B------:R-:W-:Y:S01]  /*f4c0*/  @!PT LDS RZ, [RZ] ;  /* 0x00000000fffff984 */ /* 0x000fe20000000800 */
[----:B------:R-:W-:Y:S01]  /*f4d0*/  @!PT LDS RZ, [RZ] ;  /* 0x00000000fffff984 */ /* 0x000fe20000000800 */
[----:B------:R0:W-:Y:S01]  /*f4e0*/  LDGSTS.E.BYPASS.LTC128B.128 [R17+0x1400], desc[UR36][R2.64], !P5 ;  /* 0x0140000002117fae */ /* 0x0001e2000e901d64 */
[----:B------:R-:W-:Y:S01]  /*f4f0*/  ISETP.NE.AND P5, PT, R4, RZ, PT ;  /* 0x000000ff0400720c */ /* 0x000fe20003fa5270 */
[----:B------:R-:W-:-:S08]  /*f500*/  IMAD.MOV.U32 R4, RZ, RZ, RZ ;  /* 0x000000ffff047224 */ /* 0x000fd000078e00ff */
[----:B------:R0:W-:Y:S04]  /*f510*/  LDGSTS.E.BYPASS.LTC128B.128 [R17+0x3400], desc[UR36][R2.64+0x80], !P2 ;  /* 0x0340008002117fae */ /* 0x0001e8000d101d64 */
[----:B------:R0:W-:Y:S02]  /*f520*/  LDGSTS.E.BYPASS.LTC128B.128 [R17+0x5400], desc[UR36][R2.64+0x100], !P6 ;  /* 0x0540010002117fae */ /* 0x0001e4000f101d64 */
[----:B0-----:R-:W-:Y:S05]  /*f530*/  WARPSYNC.COLLECTIVE R15, `(.L_x_3356) ;  /* 0x000000000f087348 */ /* 0x001fea0003c00000 */
[----:B------:R1:W2:Y:S02]  /*f540*/  SHFL.IDX P6, R14, R13, R12, R11 ;  /* 0x0000000c0d0e7389 */ /* 0x0002a400000c000b */
[----:B012---:R-:W-:Y:S01]  /*f550*/  ENDCOLLECTIVE ;  /* 0x000000000000791b */ /* 0x007fe20003800000 */
.L_x_3356:
[----:B------:R-:W-:Y:S01]  /*f560*/  @!PT LDS RZ, [RZ] ;  /* 0x00000000fffff984 */ /* 0x000fe20000000800 */
[----:B------:R-:W-:Y:S01]  /*f570*/  @!PT LDS RZ, [RZ] ;  /* 0x00000000fffff984 */ /* 0x000fe20000000800 */
[----:B------:R-:W-:Y:S01]  /*f580*/  @!PT LDS RZ, [RZ] ;  /* 0x00000000fffff984 */ /* 0x000fe20000000800 */
[----:B------:R0:W-:Y:S04]  /*f590*/  LDGSTS.E.BYPASS.LTC128B.128 [R17+0x7400], desc[UR36][R2.64+0x180], !P5 ;  /* 0x0740018002117fae */ /* 0x0001e8000e901d64 */
[----:B------:R0:W-:Y:S04]  /*f5a0*/  LDGSTS.E.BYPASS.LTC128B.128 [R17+0x9400], desc[UR36][R2.64+0x200], !P4 ;  /* 0x0940020002117fae */ /* 0x0001e8000e101d64 */
[----:B------:R0:W-:Y:S01]  /*f5b0*/  LDGSTS.E.BYPASS.LTC128B.128 [R17+0xb400], desc[UR36][R2.64+0x280], !P3 ;  /* 0x0b40028002117fae */ /* 0x0001e2000d901d64 */
[----:B------:R-:W-:-:S03]  /*f5c0*/  MOV R13, R18 ;  /* 0x00000012000d7202 */ /* 0x000fc60000000f00 */
[----:B------:R0:W-:Y:S04]  /*f5d0*/  LDGSTS.E.BYPASS.LTC128B.128 [R17+0xd400], desc[UR36][R2.64+0x300], P0 ;  /* 0x0d40030002117fae */ /* 0x0001e80008101d64 */
[----:B------:R0:W-:Y:S01]  /*f5e0*/  LDGSTS.E.BYPASS.LTC128B.128 [R17+0xf400], desc[UR36][R2.64+0x380], P1 ;  /* 0x0f40038002117fae */ /* 0x0001e20008901d64 */
[----:B------:R-:W-:-:S07]  /*f5f0*/  IMAD.MOV.U32 R19, RZ, RZ, R14 ;  /* 0x000000ffff137224 */ /* 0x000fce00078e000e */
[----:B0-----:R-:W-:Y:S05]  /*f600*/  WARPSYNC.COLLECTIVE R15, `(.L_x_3357) ;  /* 0x000000000f087348 */ /* 0x001fea0003c00000 */
[----:B------:R1:W2:Y:S02]  /*f610*/  SHFL.IDX P6, R14, R13, R12, R11 ;  /* 0x0000000c0d0e7389 */ /* 0x0002a400000c000b */
[----:B012---:R-:W-:Y:S01]  /*f620*/  ENDCOLLECTIVE ;  /* 0x000000000000791b */ /* 0x007fe20003800000 */
.L_x_3357:
[----:B------:R-:W-:Y:S05]  /*f630*/  BRA `(.L_x_3358) ;  /* 0xffffffd800307947 */ /* 0x000fea000383ffff */
.L_x_3291:
[----:B0-----:R0:W1:Y:S02]  /*f640*/  SYNCS.PHASECHK.TRANS64.TRYWAIT P0, [R5+URZ+0x28c20], R4 ;  /* 0x028c2004050075a7 */ /* 0x001064000800017f */
[----:B-1----:R-:W-:Y:S05]  /*f650*/  @!P0 NANOSLEEP.SYNCS 0x989680 ;  /* 0x009896800000895d */ /* 0x002fea0003900000 */
[----:B------:R-:W1:Y:S02]  /*f660*/  @!P0 SYNCS.PHASECHK.TRANS64 P0, [R5+URZ+0x28c20], R4 ;  /* 0x028c2004050085a7 */ /* 0x000e64000800007f */
[----:B-1----:R-:W-:Y:S05]  /*f670*/  @!P0 BRA `(.L_x_3291) ;  /* 0xfffffffc00f08947 */ /* 0x002fea000383ffff */
[----:B------:R-:W-:Y:S05]  /*f680*/  BRA `(.L_x_3359) ;  /* 0xffffffd800dc7947 */ /* 0x000fea000383ffff */
.L_x_3292:
        /* <DEDUP_REMOVED lines=8> */
[----:B0-2--5:R-:W-:Y:S05]  /*f710*/  WARPSYNC.COLLECTIVE R15, `(.L_x_3361) ;  /* 0x000000000f087348 */ /* 0x025fea0003c00000 */
[----:B------:R1:W3:Y:S02]  /*f720*/  SHFL.IDX P6, R14, R13, R12, R11 ;  /* 0x0000000c0d0e7389 */ /* 0x0002e400000c000b */
[----:B0123-5:R-:W-:Y:S01]  /*f730*/  ENDCOLLECTIVE ;  /* 0x000000000000791b */ /* 0x02ffe20003800000 */
.L_x_3361:
[----:B------:R-:W-:Y:S05]  /*f740*/  BSYNC B0 ;  /* 0x0000000000007941 */ /* 0x000fea0003800000 */
.L_x_3360:
[----:B------:R-:W-:Y:S05]  /*f750*/  BRA `(.L_x_3362) ;  /* 0xffffffd800c47947 */ /* 0x000fea000383ffff */
.L_x_3293:
[----:B------:R-:W-:Y:S01]  /*f760*/  BSSY B0, `(.L_x_3363) ;  /* 0x0000006000007945 */ /* 0x000fe20003800000 */
[----:B------:R-:W-:-:S07]  /*f770*/  MOV R15, 0xffffffff ;  /* 0xffffffff000f7802 */ /* 0x000fce0000000f00 */
[----:B012--5:R-:W-:Y:S05]  /*f780*/  WARPSYNC.COLLECTIVE R15, `(.L_x_3364) ;  /* 0x000000000f0c7348 */ /* 0x027fea0003c00000 */
[----:B------:R-:W-:Y:S02]  /*f790*/  ELECT P6, UR62, PT ;  /* 0x00000000003e782f */ /* 0x000fe400038c0000 */
[----:B------:R-:W-:Y:S01]  /*f7a0*/  MOV R14, UR62 ;  /* 0x0000003e000e7c02 */ /* 0x000fe20008000f00 */
[----:B012--5:R-:W-:Y:S10]  /*f7b0*/  ENDCOLLECTIVE ;  /* 0x000000000000791b */ /* 0x027ff40003800000 */
.L_x_3364:
[----:B------:R-:W-:Y:S05]  /*f7c0*/  BSYNC B0 ;  /* 0x0000000000007941 */ /* 0x000fea0003800000 */
.L_x_3363:
[----:B------:R-:W-:Y:S05]  /*f7d0*/  BRA `(.L_x_3365) ;  /* 0xffffffd800b87947 */ /* 0x000fea000383ffff */
.L_x_3295:
[----:B0-----:R0:W1:Y:S02]  /*f7e0*/  SYNCS.PHASECHK.TRANS64.TRYWAIT P1, [R4+URZ+0x28c40], R3 ;  /* 0x028c4003040075a7 */ /* 0x001064000802017f */
[----:B-1----:R-:W-:Y:S05]  /*f7f0*/  @!P1 NANOSLEEP.SYNCS 0x989680 ;  /* 0x009896800000995d */ /* 0x002fea0003900000 */
[----:B------:R-:W1:Y:S02]  /*f800*/  @!P1 SYNCS.PHASECHK.TRANS64 P1, [R4+URZ+0x28c40], R3 ;  /* 0x028c4003040095a7 */ /* 0x000e64000802007f */
[----:B-1----:R-:W-:Y:S05]  /*f810*/  @!P1 BRA `(.L_x_3295) ;  /* 0xfffffffc00f09947 */ /* 0x002fea000383ffff */
[----:B------:R-:W-:Y:S05]  /*f820*/  BRA `(.L_x_3366) ;  /* 0xffffffd800d87947 */ /* 0x000fea000383ffff */
.L_x_3297:
[----:B-1----:R1:W3:Y:S02]  /*f830*/  SYNCS.PHASECHK.TRANS64.TRYWAIT P1, [R5+URZ+0x28c40], R0 ;  /* 0x028c4000050075a7 */ /* 0x0022e4000802017f */
[----:B---3--:R-:W-:Y:S05]  /*f840*/  @!P1 NANOSLEEP.SYNCS 0x989680 ;  /* 0x009896800000995d */ /* 0x008fea0003900000 */
[----:B------:R-:W3:Y:S02]  /*f850*/  @!P1 SYNCS.PHASECHK.TRANS64 P1, [R5+URZ+0x28c40], R0 ;  /* 0x028c4000050095a7 */ /* 0x000ee4000802007f */
[----:B---3--:R-:W-:Y:S05]  /*f860*/  @!P1 BRA `(.L_x_3297) ;  /* 0xfffffffc00f09947 */ /* 0x008fea000383ffff */
[----:B------:R-:W-:Y:S05]  /*f870*/  BRA `(.L_x_3367) ;  /* 0xffffffd800e47947 */ /* 0x000fea000383ffff */
.L_x_3299:
[----:B---3--:R3:W4:Y:S02]  /*f880*/  SYNCS.PHASECHK.TRANS64.TRYWAIT P1, [R4+URZ+0x28c60], R3 ;  /* 0x028c6003040075a7 */ /* 0x008724000802017f */
[----:B----4-:R-:W-:Y:S05]  /*f890*/  @!P1 NANOSLEEP.SYNCS 0x989680 ;  /* 0x009896800000995d */ /* 0x010fea0003900000 */
[----:B------:R-:W4:Y:S02]  /*f8a0*/  @!P1 SYNCS.PHASECHK.TRANS64 P1, [R4+URZ+0x28c60], R3 ;  /* 0x028c6003040095a7 */ /* 0x000f24000802007f */
[----:B----4-:R-:W-:Y:S05]  /*f8b0*/  @!P1 BRA `(.L_x_3299) ;  /* 0xfffffffc00f09947 */ /* 0x010fea000383ffff */
[----:B------:R-:W-:Y:S05]  /*f8c0*/  BRA `(.L_x_3368) ;  /* 0xffffffd800e07947 */ /* 0x000fea000383ffff */
.L_x_3369:
        /* <DEDUP_REMOVED lines=11> */
.L_x_15741:


//--------------------- .text._ZN7cutlass13device_kernelIN5flash11enable_sm90INS1_16FlashAttnFwdSm90INS1_25CollectiveMainloopFwdSm90ILi2EN4cute5tupleIJNS5_1CILi1EEES8_S8_EEENS6_IJNS7_ILi64EEESA_SA_EEELi512ENS_6half_tEfNS_4arch4Sm90ELb0ELb0ELb1ELb0ELb1ELb0ELb1ELb0ELb0ELb1ELb1ELb0EEENS1_21CollectiveEpilogueFwdINS6_IJSA_NS7_ILi512EEESA_EEES9_SC_SE_Li256ELb0ELb1ELb1ELb0EEENS1_19SingleTileSchedulerILb0ELb1ELb1ELi64EEEEEEEEEvNT_6ParamsE --------------------------
	.section	.text._ZN7cutlass13device_kernelIN5flash11enable_sm90INS1_16FlashAttnFwdSm90INS1_25CollectiveMainloopFwdSm90ILi2EN4cute5tupleIJNS5_1CILi1EEES8_S8_EEENS6_IJNS7_ILi64EEESA_SA_EEELi512ENS_6half_tEfNS_4arch4Sm90ELb0ELb0ELb1ELb0ELb1ELb0ELb1ELb0ELb0ELb1ELb1ELb0EEENS1_21CollectiveEpilogueFwdINS6_IJSA_NS7_ILi512EEESA_EEES9_SC_SE_Li256ELb0ELb1ELb1ELb0EEENS1_19SingleTileSchedulerILb0ELb1ELb1ELi64EEEEEEEEEvNT_6ParamsE,"ax",@progbits
	.align	128
.text._ZN7cutlass13device_kernelIN5flash11enable_sm90INS1_16FlashAttnFwdSm90INS1_25CollectiveMainloopFwdSm90ILi2EN4cute5tupleIJNS5_1CILi1EEES8_S8_EEENS6_IJNS7_ILi64EEESA_SA_EEELi512ENS_6half_tEfNS_4arch4Sm90ELb0ELb0ELb1ELb0ELb1ELb0ELb1ELb0ELb0ELb1ELb1ELb0EEENS1_21CollectiveEpilogueFwdINS6_IJSA_NS7_ILi512EEESA_EEES9_SC_SE_Li256ELb0ELb1ELb1ELb0EEENS1_19SingleTileSchedulerILb0ELb1ELb1ELi64EEEEEEEEEvNT_6ParamsE:
        .type           _ZN7cutlass13device_kernelIN5flash11enable_sm90INS1_16FlashAttnFwdSm90INS1_25CollectiveMainloopFwdSm90ILi2EN4cute5tupleIJNS5_1CILi1EEES8_S8_EEENS6_IJNS7_ILi64EEESA_SA_EEELi512ENS_6half_tEfNS_4arch4Sm90ELb0ELb0ELb1ELb0ELb1ELb0ELb1ELb0ELb0ELb1ELb1ELb0EEENS1_21CollectiveEpilogueFwdINS6_IJSA_NS7_ILi512EEESA_EEES9_SC_SE_Li256ELb0ELb1ELb1ELb0EEENS1_19SingleTileSchedulerILb0ELb1ELb1ELi64EEEEEEEEEvNT_6ParamsE,@function
        .size           _ZN7cutlass13device_kernelIN5flash11enable_sm90INS1_16FlashAttnFwdSm90INS1_25CollectiveMainloopFwdSm90ILi2EN4cute5tupleIJNS5_1CILi1EEES8_S8_EEENS6_IJNS7_ILi64EEESA_SA_EEELi512ENS_6half_tEfNS_4arch4Sm90ELb0ELb0ELb1ELb0ELb1ELb0ELb1ELb0ELb0ELb1ELb1ELb0EEENS1_21CollectiveEpilogueFwdINS6_IJSA_NS7_ILi512EEESA_EEES9_SC_SE_Li256ELb0ELb1ELb1ELb0EEENS1_19SingleTileSchedulerILb0ELb1ELb1ELi64EEEEEEEEEvNT_6ParamsE,(.L_x_15742 - _ZN7cutlass13device_kernelIN5flash11enable_sm90INS1_16FlashAttnFwdSm90INS1_25CollectiveMainloopFwdSm90ILi2EN4cute5tupleIJNS5_1CILi1EEES8_S8_EEENS6_IJNS7_ILi64EEESA_SA_EEELi512ENS_6half_tEfNS_4arch4Sm90ELb0ELb0ELb1ELb0ELb1ELb0ELb1ELb0ELb0ELb1ELb1ELb0EEENS1_21CollectiveEpilogueFwdINS6_IJSA_NS7_ILi512EEESA_EEES9_SC_SE_Li256ELb0ELb1ELb1ELb0EEENS1_19SingleTileSchedulerILb0ELb1ELb1ELi64EEEEEEEEEvNT_6ParamsE)
        .other          _ZN7cutlass13device_kernelIN5flash11enable_sm90INS1_16FlashAttnFwdSm90INS1_25CollectiveMainloopFwdSm90ILi2EN4cute5tupleIJNS5_1CILi1EEES8_S8_EEENS6_IJNS7_ILi64EEESA_SA_EEELi512ENS_6half_tEfNS_4arch4Sm90ELb0ELb0ELb1ELb0ELb1ELb0ELb1ELb0ELb0ELb1ELb1ELb0EEENS1_21CollectiveEpilogueFwdINS6_IJSA_NS7_ILi512EEESA_EEES9_SC_SE_Li256ELb0ELb1ELb1ELb0EEENS1_19SingleTileSchedulerILb0ELb1ELb1ELi64EEEEEEEEEvNT_6ParamsE,@"STO_CUDA_ENTRY STV_DEFAULT"
_ZN7cutlass13device_kernelIN5flash11enable_sm90INS1_16FlashAttnFwdSm90INS1_25CollectiveMainloopFwdSm90ILi2EN4cute5tupleIJNS5_1CILi1EEES8_S8_EEENS6_IJNS7_ILi64EEESA_SA_EEELi512ENS_6half_tEfNS_4arch4Sm90ELb0ELb0ELb1ELb0ELb1ELb0ELb1ELb0ELb0ELb1ELb1ELb0EEENS1_21CollectiveEpilogueFwdINS6_IJSA_NS7_ILi512EEESA_EEES9_SC_SE_Li256ELb0ELb1ELb1ELb0EEENS1_19SingleTileSchedulerILb0ELb1ELb1ELi64EEEEEEEEEvNT_6ParamsE:
[----:B------:R-:W0:Y:S02]  /*0000*/  LDC R1, c[0x0][0x28] ;  /* 0x00000a00ff017b82 */ /* 0x000e240000000800 */
[----:B0-----:R-:W-:Y:S01]  /*0010*/  VIADD R1, R1, 0xfffffff8 ;  /* 0xfffffff801017836 */ /* 0x001fe20000000000 */
[----:B------:R-:W0:Y:S01]  /*0020*/  S2R R24, SR_TID.X ;  /* 0x0000000000187919 */ /* 0x000e220000002100 */
[----:B------:R-:W-:Y:S01]  /*0030*/  ELECT P0, URZ, PT ;  /* 0x00000000003f782f */ /* 0x000fe20003800000 */
[----:B------:R-:W-:Y:S01]  /*0040*/  UMOV UR4, 0x80 ;  /* 0x0000008000047882 */ /* 0x000fe20000000000 */
[----:B------:R-:W-:Y:S01]  /*0050*/  UMOV UR7, 0x100 ;  /* 0x0000010000077882 */ /* 0x000fe20000000000 */
[--C-:B0-----:R-:W-:Y:S02]  /*0060*/  SHF.R.U32.HI R0, RZ, 0x5, R24.reuse ;  /* 0x00000005ff007819 */ /* 0x101fe40000011618 */
[----:B------:R-:W-:-:S03]  /*0070*/  SHF.R.U32.HI R3, RZ, 0x7, R24 ;  /* 0x00000007ff037819 */ /* 0x000fc60000011618 */
[----:B------:R-:W0:Y:S04]  /*0080*/  SHFL.IDX PT, R2, R0, RZ, 0x1f ;  /* 0x00001fff00027589 */ /* 0x000e2800000e0000 */
[----:B------:R-:W1:Y:S01]  /*0090*/  SHFL.IDX PT, R3, R3, RZ, 0x1f ;  /* 0x00001fff03037589 */ /* 0x000e6200000e0000 */
[C---:B0-----:R-:W-:Y:S02]  /*00a0*/  ISETP.NE.OR P0, PT, R2.reuse, RZ, !P0 ;  /* 0x000000ff0200720c */ /* 0x041fe40004705670 */
[----:B------:R-:W-:-:S11]  /*00b0*/  ISETP.NE.AND P1, PT, R2, RZ, PT ;  /* 0x000000ff0200720c */ /* 0x000fd60003f25270 */
[----:B------:R-:W-:Y:S01]  /*00c0*/  VOTEU.ALL UP0, P0 ;  /* 0x00000000003f7886 */ /* 0x000fe20000000000 */
[----:B------:R-:W-:Y:S01]  /*00d0*/  VOTEU.ALL UP1, P0 ;  /* 0x00000000003f7886 */ /* 0x000fe20000020000 */
[----:B------:R-:W-:-:S03]  /*00e0*/  VOTEU.ALL UP2, P0 ;  /* 0x00000000003f7886 */ /* 0x000fc60000040000 */
[----:B------:R-:W0:Y:S01]  /*00f0*/  @!UP0 S2UR UR8, SR_CgaCtaId ;  /* 0x00000000000889c3 */ /* 0x000e220000008800 */
[----:B------:R-:W-:Y:S01]  /*0100*/  @!UP0 UMOV UR6, 0x400 ;  /* 0x0000040000068882 */ /* 0x000fe20000000000 */
[----:B------:R-:W-:-:S04]  /*0110*/  @!UP0 UIADD3 UR4, -UR4, 0x100000, URZ ;  /* 0x0010000004048890 */ /* 0x000fc8000fffe13f */
[----:B------:R-:W-:Y:S02]  /*0120*/  @!UP0 USHF.L.U32 UR5, UR4, 0xb, URZ ;  /* 0x0000000b04058899 */ /* 0x000fe4000800063f */
[----:B------:R-:W-:Y:S02]  /*0130*/  @!UP0 USHF.L.U32 UR4, UR4, 0x1, URZ ;  /* 0x0000000104048899 */ /* 0x000fe4000800063f */
[----:B0-----:R-:W-:Y:S02]  /*0140*/  @!UP0 ULEA UR8, UR8, UR6, 0x18 ;  /* 0x0000000608088291 */ /* 0x001fe4000f8ec03f */
[----:B------:R-:W-:-:S04]  /*0150*/  @!UP0 UIADD3 UR6, -UR7, 0x100000, URZ ;  /* 0x0010000007068890 */ /* 0x000fc8000fffe13f */
[----:B------:R-:W-:Y:S02]  /*0160*/  @!UP0 USHF.L.U32 UR7, UR6, 0xb, URZ ;  /* 0x0000000b06078899 */ /* 0x000fe4000800063f */
[----:B------:R-:W-:Y:S01]  /*0170*/  @!UP0 USHF.L.U32 UR6, UR6, 0x1, URZ ;  /* 0x0000000106068899 */ /* 0x000fe2000800063f */
[----:B------:R-:W-:-:S05]  /*0180*/  VOTEU.ALL UP0, P0 ;  /* 0x00000000003f7886 */ /* 0x000fca0000000000 */
[----:B------:R0:W2:Y:S01]  /*0190*/  @!UP0 SYNCS.EXCH.64 URZ, [UR8+0x38800], UR4 ;  /* 0x03880004083f85b2 */ /* 0x0000a20008000100 */
[----:B------:R0:W3:Y:S05]  /*01a0*/  @!UP1 SYNCS.EXCH.64 URZ, [UR8+0x38810], UR4 ;  /* 0x03881004083f95b2 */ /* 0x0000ea0008000100 */
[----:B------:R0:W4:Y:S02]  /*01b0*/  @!UP2 SYNCS.EXCH.64 URZ, [UR8+0x38820], UR6 ;  /* 0x03882006083fa5b2 */ /* 0x0001240008000100 */
[----:B01----:R-:W-:Y:S05]  /*01c0*/  @P1 BRA `(.L_x_3370) ;  /* 0x0000000000381947 */ /* 0x003fea0003800000 */
        /* <DEDUP_REMOVED lines=10> */
[----:B------:R0:W0:Y:S01]  /*0270*/  SYNCS.EXCH.64 URZ, [UR6+0x38840], UR4 ;  /* 0x03884004063f75b2 */ /* 0x0000220008000100 */
[----:B------:R0:W0:Y:S01]  /*0280*/  SYNCS.EXCH.64 URZ, [UR6+0x38838], UR4 ;  /* 0x03883804063f75b2 */ /* 0x0000220008000100 */
[----:B------:R0:W0:Y:S01]  /*0290*/  SYNCS.EXCH.64 URZ, [UR6+0x38848], UR4 ;  /* 0x03884804063f75b2 */ /* 0x0000220008000100 */
[----:B------:R-:W-:Y:S01]  /*02a0*/  NOP ;  /* 0x0000000000007918 */ /* 0x000fe20000000000 */
.L_x_3370:
        /* <DEDUP_REMOVED lines=22> */
.L_x_3371:
        /* <DEDUP_REMOVED lines=18> */
.L_x_3372:
        /* <DEDUP_REMOVED lines=22> */
.L_x_3373:
        /* <DEDUP_REMOVED lines=23> */
.L_x_3374:
        /* <DEDUP_REMOVED lines=11> */
.L_x_3377:
[----:B------:R-:W-:-:S08]  /*08b0*/  NOP ;  /* 0x0000000000007918 */ /* 0x000fd00000000000 */
[----:B------:R-:W1:Y:S02]  /*08c0*/  USETMAXREG.TRY_ALLOC.CTAPOOL UP0, 0xe8 ;  /* 0x000000e8000079c8 */ /* 0x000e640008000600 */
[----:B-1----:R-:W-:-:S13]  /*08d0*/  PLOP3.LUT P0, PT, PT, PT, UP0, 0x80, 0x0 ;  /* 0x000000000000781c */ /* 0x002fda0003f0f008 */
[----:B------:R-:W-:Y:S05]  /*08e0*/  @!P0 BRA `(.L_x_3377) ;  /* 0xfffffffc00f08947 */ /* 0x000fea000383ffff */
[----:B------:R-:W-:Y:S01]  /*08f0*/  LOP3.LUT R0, R24, 0xffffff80, RZ, 0xc0, !PT ;  /* 0xffffff8018007812 */ /* 0x000fe200078ec0ff */
[----:B------:R-:W1:Y:S01]  /*0900*/  S2UR UR6, SR_CTAID.Y ;  /* 0x00000000000679c3 */ /* 0x000e620000002600 */
[----:B------:R-:W-:Y:S02]  /*0910*/  ULDC UR7, c[0x0][0xd50] ;  /* 0x0003540000077ab9 */ /* 0x000fe40000000800 */
[----:B------:R-:W-:Y:S01]  /*0920*/  ISETP.NE.AND P0, PT, R0, 0x80, PT ;  /* 0x000000800000780c */ /* 0x000fe20003f05270 */
[----:B------:R-:W-:-:S04]  /*0930*/  UISETP.NE.AND UP0, UPT, UR7, 0x1, UPT ;  /* 0x000000010700788c */ /* 0x000fc8000bf05270 */
[----:B------:R-:W2:Y:S07]  /*0940*/  S2UR UR8, SR_CTAID.Z ;  /* 0x00000000000879c3 */ /* 0x000eae0000002700 */
[----:B------:R-:W-:Y:S01]  /*0950*/  @UP0 ULDC UR4, c[0x0][0xd54] ;  /* 0x0003550000040ab9 */ /* 0x000fe20000000800 */
[----:B------:R-:W-:Y:S06]  /*0960*/  @!P0 BAR.ARV 0x8, 0x100 ;  /* 0x0204000000008b1d */ /* 0x000fec0000002000 */
[----:B------:R-:W-:Y:S01]  /*0970*/  ISETP.GE.U32.AND P0, PT, R24, 0x100, PT ;  /* 0x000001001800780c */ /* 0x000fe20003f06070 */
[----:B------:R-:W-:Y:S01]  /*0980*/  @UP0 ULDC UR10, c[0x0][0xd58] ;  /* 0x00035600000a0ab9 */ /* 0x000fe20000000800 */
[----:B-1----:R-:W-:-:S02]  /*0990*/  UIMAD.WIDE.U32 UR4, UR6, UR4, URZ ;  /* 0x00000004060472a5 */ /* 0x002fc4000f8e003f */
[----:B------:R-:W-:Y:S02]  /*09a0*/  UMOV UR61, UR6 ;  /* 0x00000006003d7c82 */ /* 0x000fe40008000000 */
[----:B------:R-:W-:-:S04]  /*09b0*/  @UP0 USHF.R.U32.HI UR61, URZ, UR10, UR5 ;  /* 0x0000000a3f3d0299 */ /* 0x000fc80008011605 */
[----:B------:R-:W-:-:S03]  /*09c0*/  UIADD3 UR4, -UR61, URZ, URZ ;  /* 0x0000003f3d047290 */ /* 0x000fc6000fffe13f */
[----:B------:R-:W-:Y:S06]  /*09d0*/  @P0 BAR.ARV 0xf, 0x100 ;  /* 0x03c4000000000b1d */ /* 0x000fec0000002000 */
[----:B--2---:R-:W-:Y:S01]  /*09e0*/  ISETP.LE.AND P0, PT, RZ, UR8, PT ;  /* 0x00000008ff007c0c */ /* 0x004fe2000bf03270 */
[----:B------:R-:W-:-:S12]  /*09f0*/  UIMAD UR7, UR7, UR4, UR6 ;  /* 0x00000004070772a4 */ /* 0x000fd8000f8e0206 */
[----:B------:R-:W-:Y:S05]  /*0a00*/  @!P0 BRA `(.L_x_3378) ;  /* 0x00000104007c8947 */ /* 0x000fea0003800000 */
[----:B------:R-:W-:Y:S01]  /*0a10*/  ULDC.64 UR4, c[0x0][0x418] ;  /* 0x0001060000047ab9 */ /* 0x000fe20000000a00 */
[----:B------:R-:W-:Y:S01]  /*0a20*/  ULDC UR38, c[0x0][0x424] ;  /* 0x0001090000267ab9 */ /* 0x000fe20000000800 */
[----:B------:R-:W-:Y:S01]  /*0a30*/  UISETP.NE.U32.AND UP0, UPT, UR4, URZ, UPT ;  /* 0x0000003f0400728c */ /* 0x000fe2000bf05070 */
[----:B------:R-:W-:Y:S01]  /*0a40*/  VIADD R152, R24, 0xffffff80 ;  /* 0xffffff8018987836 */ /* 0x000fe20000000000 */
[----:B------:R-:W-:Y:S02]  /*0a50*/  UISETP.NE.AND UP1, UPT, UR9, 0x1, UPT ;  /* 0x000000010900788c */ /* 0x000fe4000bf25270 */
        /* <DEDUP_REMOVED lines=13> */
[----:B------:R-:W-:Y:S11]  /*0b30*/  @!P0 BRA `(.L_x_3379) ;  /* 0x0000001c00b88947 */ /* 0x000ff60003800000 */
[----:B------:R-:W-:Y:S01]  /*0b40*/  UISETP.GE.AND UP0, UPT, UR38, 0x1, UPT ;  /* 0x000000012600788c */ /* 0x000fe2000bf06270 */
[----:B------:R-:W-:Y:S02]  /*0b50*/  PLOP3.LUT P0, PT, PT, PT, PT, 0x80, 0x0 ;  /* 0x000000000000781c */ /* 0x000fe40003f0f070 */
[----:B0-----:R-:W-:Y:S01]  /*0b60*/  CS2R R2, SRZ ;  /* 0x0000000000027805 */ /* 0x001fe2000001ff00 */
[----:B------:R-:W-:Y:S01]  /*0b70*/  IMAD.MOV.U32 R4, RZ, RZ, RZ ;  /* 0x000000ffff047224 */ /* 0x000fe200078e00ff */
[----:B------:R-:W-:Y:S02]  /*0b80*/  CS2R R150, SRZ ;  /* 0x0000000000967805 */ /* 0x000fe4000001ff00 */
[----:B------:R-:W-:Y:S02]  /*0b90*/  CS2R R148, SRZ ;  /* 0x0000000000947805 */ /* 0x000fe4000001ff00 */
[----:B------:R-:W-:Y:S02]  /*0ba0*/  PLOP3.LUT P1, PT, PT, PT, UP0, 0x80, 0x0 ;  /* 0x000000000000781c */ /* 0x000fe40003f2f008 */
        /* <DEDUP_REMOVED lines=56> */
[----:B------:R-:W-:Y:S06]  /*0f30*/  @!P1 BRA `(.L_x_3380) ;  /* 0x0000000000749947 */ /* 0x000fec0003800000 */
[----:B------:R-:W-:Y:S01]  /*0f40*/  IMAD.U32 R5, RZ, RZ, UR11 ;  /* 0x0000000bff057e24 */ /* 0x000fe2000f8e00ff */
[----:B------:R-:W-:-:S04]  /*0f50*/  UIADD3 UR4, UR6, -0x1, UR11 ;  /* 0xffffffff06047890 */ /* 0x000fc8000fffe00b */
[-C--:B------:R-:W-:Y:S02]  /*0f60*/  IABS R3, R5.reuse ;  /* 0x0000000500037213 */ /* 0x080fe40000000000 */
[----:B------:R-:W-:Y:S01]  /*0f70*/  IABS R9, R5 ;  /* 0x0000000500097213 */ /* 0x000fe20000000000 */
[----:B------:R-:W-:Y:S01]  /*0f80*/  IMAD.U32 R8, RZ, RZ, UR4 ;  /* 0x00000004ff087e24 */ /* 0x000fe2000f8e00ff */
[----:B------:R-:W0:Y:S01]  /*0f90*/  I2F.RP R0, R3 ;  /* 0x0000000300007306 */ /* 0x000e220000209400 */
[----:B------:R-:W-:Y:S01]  /*0fa0*/  ULOP3.LUT UR4, UR4, UR11, URZ, 0x3c, !UPT ;  /* 0x0000000b04047292 */ /* 0x000fe2000f8e3c3f */
[----:B------:R-:W-:-:S05]  /*0fb0*/  IADD3 R9, RZ, -R9, RZ ;  /* 0x80000009ff097210 */ /* 0x000fca0007ffe0ff */
[----:B------:R-:W-:Y:S01]  /*0fc0*/  ISETP.LE.AND P3, PT, RZ, UR4, PT ;  /* 0x00000004ff007c0c */ /* 0x000fe2000bf63270 */
[----:B0-----:R-:W0:Y:S02]  /*0fd0*/  MUFU.RCP R0, R0 ;  /* 0x0000000000007308 */ /* 0x001e240000001000 */
[----:B0-----:R-:W-:Y:S01]  /*0fe0*/  VIADD R6, R0, 0xffffffe ;  /* 0x0ffffffe00067836 */ /* 0x001fe20000000000 */
[----:B------:R-:W-:-:S05]  /*0ff0*/  IABS R0, R8 ;  /* 0x0000000800007213 */ /* 0x000fca0000000000 */
[----:B------:R0:W1:Y:S02]  /*1000*/  F2I.FTZ.U32.TRUNC.NTZ R7, R6 ;  /* 0x0000000600077305 */ /* 0x000064000021f000 */
[----:B0-----:R-:W-:Y:S02]  /*1010*/  IMAD.MOV.U32 R6, RZ, RZ, RZ ;  /* 0x000000ffff067224 */ /* 0x001fe400078e00ff */
[----:B-1----:R-:W-:-:S04]  /*1020*/  IMAD.MOV R10, RZ, RZ, -R7 ;  /* 0x000000ffff0a7224 */ /* 0x002fc800078e0a07 */
[----:B------:R-:W-:-:S04]  /*1030*/  IMAD R5, R10, R3, RZ ;  /* 0x000000030a057224 */ /* 0x000fc800078e02ff */
[----:B------:R-:W-:-:S04]  /*1040*/  IMAD.HI.U32 R7, R7, R5, R6 ;  /* 0x0000000507077227 */ /* 0x000fc800078e0006 */
[----:B------:R-:W-:Y:S02]  /*1050*/  IMAD.MOV.U32 R5, RZ, RZ, R9 ;  /* 0x000000ffff057224 */ /* 0x000fe400078e0009 */
[----:B------:R-:W-:-:S04]  /*1060*/  IMAD.HI.U32 R7, R7, R0, RZ ;  /* 0x0000000007077227 */ /* 0x000fc800078e00ff */
[----:B------:R-:W-:-:S05]  /*1070*/  IMAD R0, R7, R5, R0 ;  /* 0x0000000507007224 */ /* 0x000fca00078e0200 */
[----:B------:R-:W-:-:S13]  /*1080*/  ISETP.GT.U32.AND P2, PT, R3, R0, PT ;  /* 0x000000000300720c */ /* 0x000fda0003f44070 */
[----:B------:R-:W-:Y:S02]  /*1090*/  @!P2 IMAD.IADD R0, R0, 0x1, -R3 ;  /* 0x000000010000a824 */ /* 0x000fe400078e0a03 */
[----:B------:R-:W-:Y:S01]  /*10a0*/  @!P2 VIADD R7, R7, 0x1 ;  /* 0x000000010707a836 */ /* 0x000fe20000000000 */
[----:B------:R-:W-:Y:S02]  /*10b0*/  ISETP.NE.AND P2, PT, RZ, UR11, PT ;  /* 0x0000000bff007c0c */ /* 0x000fe4000bf45270 */
[----:B------:R-:W-:-:S13]  /*10c0*/  ISETP.GE.U32.AND P1, PT, R0, R3, PT ;  /* 0x000000030000720c */ /* 0x000fda0003f26070 */
[----:B------:R-:W-:-:S04]  /*10d0*/  @P1 VIADD R7, R7, 0x1 ;  /* 0x0000000107071836 */ /* 0x000fc80000000000 */
[----:B------:R-:W-:-:S04]  /*10e0*/  IMAD.MOV.U32 R3, RZ, RZ, R7 ;  /* 0x000000ffff037224 */ /* 0x000fc800078e0007 */
[----:B------:R-:W-:Y:S01]  /*10f0*/  @!P3 IMAD.MOV R3, RZ, RZ, -R3 ;  /* 0x000000ffff03b224 */ /* 0x000fe200078e0a03 */
[----:B------:R-:W-:-:S07]  /*1100*/  @!P2 LOP3.LUT R3, RZ, UR11, RZ, 0x33, !PT ;  /* 0x0000000bff03ac12 */ /* 0x000fce000f8e33ff */
.L_x_3380:
[----:B------:R-:W-:Y:S01]  /*1110*/  IMAD R0, R3, UR7, RZ ;  /* 0x0000000703007c24 */ /* 0x000fe2000f8e02ff */
[----:B------:R-:W-:Y:S01]  /*1120*/  CS2R R34, SRZ ;  /* 0x0000000000227805 */ /* 0x000fe2000001ff00 */
[----:B------:R-:W-:Y:S01]  /*1130*/  IMAD.MOV.U32 R36, RZ, RZ, RZ ;  /* 0x000000ffff247224 */ /* 0x000fe200078e00ff */
[----:B------:R-:W-:Y:S02]  /*1140*/  CS2R R32, SRZ ;  /* 0x0000000000207805 */ /* 0x000fe4000001ff00 */
[----:B------:R-:W-:Y:S02]  /*1150*/  CS2R R30, SRZ ;  /* 0x00000000001e7805 */ /* 0x000fe4000001ff00 */
[----:B------:R-:W-:Y:S02]  /*1160*/  VIADDMNMX R3, R0, R3, UR6, PT ;  /* 0x0000000600037e46 */ /* 0x000fe4000b800103 */
[----:B------:R-:W-:Y:S02]  /*1170*/  CS2R R28, SRZ ;  /* 0x00000000001c7805 */ /* 0x000fe4000001ff00 */
[----:B------:R-:W-:-:S02]  /*1180*/  CS2R R26, SRZ ;  /* 0x00000000001a7805 */ /* 0x000fc4000001ff00 */
[----:B------:R-:W-:Y:S02]  /*1190*/  CS2R R24, SRZ ;  /* 0x0000000000187805 */ /* 0x000fe4000001ff00 */
[----:B------:R-:W-:-:S13]  /*11a0*/  ISETP.GT.AND P1, PT, R3, R0, PT ;  /* 0x000000000300720c */ /* 0x000fda0003f24270 */
[----:B------:R-:W-:Y:S05]  /*11b0*/  @!P1 BRA `(.L_x_3381) ;  /* 0x0000009000389947 */ /* 0x000fea0003800000 */
[----:B------:R-:W-:Y:S01]  /*11c0*/  SHF.R.S32.HI R5, RZ, 0x1f, R152 ;  /* 0x0000001fff057819 */ /* 0x000fe20000011498 */
[----:B------:R-:W0:Y:S08]  /*11d0*/  S2UR UR7, SR_CgaCtaId ;  /* 0x00000000000779c3 */ /* 0x000e300000008800 */
[----:B------:R-:W-:Y:S01]  /*11e0*/  BAR.SYNC.DEFER_BLOCKING 0xe, 0x100 ;  /* 0x0384000000007b1d */ /* 0x000fe20000010000 */
[----:B------:R-:W-:-:S04]  /*11f0*/  LEA.HI R5, R5, R152, RZ, 0x7 ;  /* 0x0000009805057211 */ /* 0x000fc800078f38ff */
[----:B------:R-:W-:Y:S01]  /*1200*/  SHF.R.S32.HI R2, RZ, 0x7, R5 ;  /* 0x00000007ff027819 */ /* 0x000fe20000011405 */
[----:B------:R-:W2:Y:S01]  /*1210*/  LDL R6, [R1] ;  /* 0x0000000001067983 */ /* 0x000ea20000100800 */
[----:B------:R-:W-:Y:S01]  /*1220*/  UMOV UR9, 0x40000040 ;  /* 0x4000004000097882 */ /* 0x000fe20000000000 */
[----:B------:R-:W-:Y:S01]  /*1230*/  UMOV UR11, 0x40000040 ;  /* 0x40000040000b7882 */ /* 0x000fe20000000000 */
[----:B------:R-:W-:Y:S02]  /*1240*/  UMOV UR13, 0x40000040 ;  /* 0x40000040000d7882 */ /* 0x000fe40000000000 */
[----:B------:R-:W1:Y:S01]  /*1250*/  SHFL.IDX PT, R2, R2, RZ, 0x1f ;  /* 0x00001fff02027589 */ /* 0x000e6200000e0000 */
[----:B------:R-:W-:Y:S01]  /*1260*/  UMOV UR15, 0x40000040 ;  /* 0x40000040000f7882 */ /* 0x000fe20000000000 */
[----:B------:R-:W-:Y:S01]  /*1270*/  UMOV UR17, 0x40000040 ;  /* 0x4000004000117882 */ /* 0x000fe20000000000 */
[----:B------:R-:W-:Y:S01]  /*1280*/  UMOV UR19, 0x40000040 ;  /* 0x4000004000137882 */ /* 0x000fe20000000000 */
[----:B------:R-:W-:Y:S01]  /*1290*/  UMOV UR21, 0x40000040 ;  /* 0x4000004000157882 */ /* 0x000fe20000000000 */
[----:B------:R-:W-:Y:S01]  /*12a0*/  UMOV UR23, 0x40000040 ;  /* 0x4000004000177882 */ /* 0x000fe20000000000 */
[----:B------:R-:W-:-:S05]  /*12b0*/  LOP3.LUT R5, R5, 0xffffff80, RZ, 0xc0, !PT ;  /* 0xffffff8005057812 */ /* 0x000fca00078ec0ff */
[----:B------:R-:W-:Y:S01]  /*12c0*/  IMAD.IADD R5, R152, 0x1, -R5 ;  /* 0x0000000198057824 */ /* 0x000fe200078e0a05 */
[----:B------:R-:W-:Y:S01]  /*12d0*/  WARPGROUP.ARRIVE ;  /* 0x00000000000079c5 */ /* 0x000fe20000000000 */
[----:B-1----:R-:W-:-:S03]  /*12e0*/  R2UR UR4, R2 ;  /* 0x00000000020472ca */ /* 0x002fc600000e0000 */
[----:B------:R-:W-:-:S04]  /*12f0*/  SHF.R.S32.HI R2, RZ, 0x1f, R5 ;  /* 0x0000001fff027819 */ /* 0x000fc80000011405 */
[CC--:B------:R-:W-:Y:S02]  /*1300*/  LEA.HI R4, R2.reuse, R5.reuse, RZ, 0x2 ;  /* 0x0000000502047211 */ /* 0x0c0fe400078f10ff */
[----:B------:R-:W-:Y:S02]  /*1310*/  LEA.HI R2, R2, R5, RZ, 0x5 ;  /* 0x0000000502027211 */ /* 0x000fe400078f28ff */
[----:B------:R-:W-:Y:S02]  /*1320*/  SHF.R.S32.HI R7, RZ, 0x1f, R4 ;  /* 0x0000001fff077819 */ /* 0x000fe40000011404 */
[----:B------:R-:W-:Y:S01]  /*1330*/  SHF.R.S32.HI R2, RZ, 0x5, R2 ;  /* 0x00000005ff027819 */ /* 0x000fe20000011402 */
[----:B------:R-:W-:-:S04]  /*1340*/  ULEA.HI UR5, UR4, UR4, URZ, 0x1 ;  /* 0x0000000404057291 */ /* 0x000fc8000f8f083f */
[----:B------:R-:W-:-:S03]  /*1350*/  ULOP3.LUT UR6, UR5, 0x1fffe, URZ, 0xc0, !UPT ;  /* 0x0001fffe05067892 */ /* 0x000fc6000f8ec03f */
[----:B------:R-:W-:Y:S01]  /*1360*/  UMOV UR5, 0x400 ;  /* 0x0000040000057882 */ /* 0x000fe20000000000 */
[----:B------:R-:W-:Y:S02]  /*1370*/  UIADD3 UR6, UR4, -UR6, URZ ;  /* 0x8000000604067290 */ /* 0x000fe4000fffe03f */
[----:B0-----:R-:W-:-:S04]  /*1380*/  ULEA UR5, UR7, UR5, 0x18 ;  /* 0x0000000507057291 */ /* 0x001fc8000f8ec03f */
[----:B------:R-:W-:Y:S02]  /*1390*/  ULEA UR6, UR6, UR5, 0xf ;  /* 0x0000000506067291 */ /* 0x000fe4000f8e783f */
[----:B------:R-:W-:Y:S02]  /*13a0*/  UIADD3 UR4, UR5, 0x36400, URZ ;  /* 0x0003640005047890 */ /* 0x000fe4000fffe03f */
[----:B------:R-:W-:Y:S02]  /*13b0*/  UIADD3 UR6, UR6, 0x400, URZ ;  /* 0x0000040006067890 */ /* 0x000fe4000fffe03f */
[----:B------:R-:W-:Y:S02]  /*13c0*/  USHF.R.U32.HI UR4, URZ, 0x4, UR4 ;  /* 0x000000043f047899 */ /* 0x000fe40008011604 */
[----:B------:R-:W-:Y:S02]  /*13d0*/  USHF.R.U32.HI UR6, URZ, 0x4, UR6 ;  /* 0x000000043f067899 */ /* 0x000fe40008011606 */
[----:B------:R-:W-:-:S02]  /*13e0*/  ULOP3.LUT UR4, UR4, 0x3fff, URZ, 0xc0, !UPT ;  /* 0x00003fff04047892 */ /* 0x000fc4000f8ec03f */
[----:B------:R-:W-:Y:S02]  /*13f0*/  ULOP3.LUT UR6, UR6, 0x3fff, URZ, 0xc0, !UPT ;  /* 0x00003fff06067892 */ /* 0x000fe4000f8ec03f */
[----:B------:R-:W-:Y:S02]  /*1400*/  ULOP3.LUT UR4, UR4, 0x10000, URZ, 0xfc, !UPT ;  /* 0x0001000004047892 */ /* 0x000fe4000f8efc3f */
[----:B------:R-:W-:Y:S02]  /*1410*/  ULOP3.LUT UR6, UR6, 0x2000000, URZ, 0xfc, !UPT ;  /* 0x0200000006067892 */ /* 0x000fe4000f8efc3f */
[----:B------:R-:W-:Y:S02]  /*1420*/  UIADD3 UR12, UR4, 0x2, URZ ;  /* 0x00000002040c7890 */ /* 0x000fe4000fffe03f */
[----:B------:R-:W-:Y:S01]  /*1430*/  UIADD3 UR14, UR6, 0x80, URZ ;  /* 0x00000080060e7890 */ /* 0x000fe2000fffe03f */
[----:B------:R-:W-:Y:S02]  /*1440*/  UMOV UR8, UR4 ;  /* 0x0000000400087c82 */ /* 0x000fe40008000000 */
[----:B------:R-:W-:Y:S01]  /*1450*/  UMOV UR10, UR6 ;  /* 0x00000006000a7c82 */ /* 0x000fe20008000000 */
[----:B------:R-:W-:Y:S01]  /*1460*/  UIADD3 UR16, UR4, 0x4, URZ ;  /* 0x0000000404107890 */ /* 0x000fe2000fffe03f */
[----:B------:R-:W-:Y:S01]  /*1470*/  HGMMA.64x256x16.F32 R24, gdesc[UR8].tnspB, RZ, !UPT, gsb0 ;  /* 0x43e00000081879f0 */ /* 0x000fe2000c0008ff */
[----:B------:R-:W-:-:S02]  /*1480*/  UIADD3 UR18, UR6, 0x100, URZ ;  /* 0x0000010006127890 */ /* 0x000fc4000fffe03f */
[----:B------:R-:W-:Y:S02]  /*1490*/  UIADD3 UR20, UR4, 0x6, URZ ;  /* 0x0000000604147890 */ /* 0x000fe4000fffe03f */
[----:B------:R-:W-:Y:S01]  /*14a0*/  UIADD3 UR22, UR6, 0x180, URZ ;  /* 0x0000018006167890 */ /* 0x000fe2000fffe03f */
[----:B--2---:R-:W-:Y:S02]  /*14b0*/  R2UR UR7, R6 ;  /* 0x00000000060772ca */ /* 0x004fe400000e0000 */
[----:B------:R-:W-:-:S04]  /*14c0*/  SHF.R.S32.HI R6, RZ, 0x2, R4 ;  /* 0x00000002ff067819 */ /* 0x000fc80000011404 */
[----:B------:R-:W-:-:S04]  /*14d0*/  LEA.HI R7, R7, R6, RZ, 0x3 ;  /* 0x0000000607077211 */ /* 0x000fc800078f18ff */
[----:B------:R-:W-:-:S03]  /*14e0*/  LOP3.LUT R7, R7, 0xfffffff8, RZ, 0xc0, !PT ;  /* 0xfffffff807077812 */ /* 0x000fc600078ec0ff */
[----:B------:R-:W-:Y:S01]  /*14f0*/  ULOP3.LUT UR4, UR7, 0x1, URZ, 0xfc, !UPT ;  /* 0x0000000107047892 */ /* 0x000fe2000f8efc3f */
[----:B------:R-:W-:-:S03]  /*1500*/  IADD3 R7, R6, -R7, RZ ;  /* 0x8000000706077210 */ /* 0x000fc60007ffe0ff */
[----:B------:R-:W-:Y:S02]  /*1510*/  UISETP.NE.AND UP0, UPT, UR4, 0x3, UPT ;  /* 0x000000030400788c */ /* 0x000fe4000bf05270 */
[----:B------:R-:W-:Y:S01]  /*1520*/  IMAD R2, R2, 0x10, R7 ;  /* 0x0000001002027824 */ /* 0x000fe200078e0207 */
[----:B------:R-:W-:-:S03]  /*1530*/  UMOV UR4, URZ ;  /* 0x0000003f00047c82 */ /* 0x000fc60008000000 */
[----:B------:R-:W-:Y:S01]  /*1540*/  PLOP3.LUT P1, PT, PT, PT, UP0, 0x80, 0x0 ;  /* 0x000000000000781c */ /* 0x000fe20003f2f008 */
[----:B------:R-:W-:Y:S02]  /*1550*/  WARPGROUP.DEPBAR.LE gsb0, 0x0 ;  /* 0x00008000000079c5 */ /* 0x000fe40000010000 */
[----:B------:R-:W-:-:S06]  /*1560*/  WARPGROUP.ARRIVE ;  /* 0x00000000000079c5 */ /* 0x000fcc0000000000 */
        /* <DEDUP_REMOVED lines=13> */
.L_x_3382:
[----:B------:R-:W0:Y:S01]  /*1640*/  S2UR UR10, SR_CgaCtaId ;  /* 0x00000000000a79c3 */ /* 0x000e220000008800 */
[----:B------:R-:W-:Y:S01]  /*1650*/  VIADD R3, R3, 0xfffffffe ;  /* 0xfffffffe03037836 */ /* 0x000fe20000000000 */
[----:B------:R-:W-:-:S04]  /*1660*/  UIADD3 UR7, UR5, 0x38860, URZ ;  /* 0x0003886005077890 */ /* 0x000fc8000fffe03f */
[----:B------:R-:W-:Y:S01]  /*1670*/  ISETP.GE.AND P0, PT, R3, R0, PT ;  /* 0x000000000300720c */ /* 0x000fe20003f06270 */
[----:B0-----:R-:W-:-:S09]  /*1680*/  UPRMT UR7, UR10, 0x654, UR7 ;  /* 0x000006540a077896 */ /* 0x001fd20008000007 */
[----:B------:R-:W-:Y:S03]  /*1690*/  SYNCS.ARRIVE.TRANS64.RED.A1T0 RZ, [UR7], RZ ;  /* 0x000000ffffff79a7 */ /* 0x000fe60008100407 */
[----:B------:R-:W-:Y:S05]  /*16a0*/  @!P0 BRA `(.L_x_3383) ;  /* 0x0000000800b48947 */ /* 0x000fea0003800000 */
[----:B------:R-:W-:-:S05]  /*16b0*/  UMOV UR4, URZ ;  /* 0x0000003f00047c82 */ /* 0x000fca0008000000 */
.L_x_3385:
[----:B------:R-:W-:Y:S01]  /*16c0*/  BAR.SYNC.DEFER_BLOCKING 0xe, 0x100 ;  /* 0x0384000000007b1d */ /* 0x000fe20000010000 */
[----:B------:R-:W-:Y:S01]  /*16d0*/  IMAD.U32 R5, RZ, RZ, UR4 ;  /* 0x00000004ff057e24 */ /* 0x000fe2000f8e00ff */
[----:B------:R-:W-:Y:S01]  /*16e0*/  UIADD3 UR4, UR4, 0x1, URZ ;  /* 0x0000000104047890 */ /* 0x000fe2000fffe03f */
[C---:B------:R-:W-:Y:S01]  /*16f0*/  ISETP.GT.AND P0, PT, R3.reuse, R0, PT ;  /* 0x000000000300720c */ /* 0x040fe20003f04270 */
[----:B------:R-:W-:Y:S02]  /*1700*/  VIADD R3, R3, 0xffffffff ;  /* 0xffffffff03037836 */ /* 0x000fe40000000000 */
[----:B------:R-:W-:Y:S01]  /*1710*/  IMAD R4, R5, 0x40, R2 ;  /* 0x0000004005047824 */ /* 0x000fe200078e0202 */
[----:B------:R-:W-:Y:S01]  /*1720*/  UISETP.NE.AND UP0, UPT, UR4, 0x2, UPT ;  /* 0x000000020400788c */ /* 0x000fe2000bf05270 */
[----:B------:R-:W-:Y:S01]  /*1730*/  UMOV UR11, 0x40000040 ;  /* 0x40000040000b7882 */ /* 0x000fe20000000000 */
[----:B------:R-:W-:Y:S02]  /*1740*/  UMOV UR15, 0x40000040 ;  /* 0x40000040000f7882 */ /* 0x000fe40000000000 */
[----:B------:R-:W-:Y:S01]  /*1750*/  LEA R4, R4, UR5, 0x2 ;  /* 0x0000000504047c11 */ /* 0x000fe2000f8e10ff */
[----:B------:R-:W-:Y:S01]  /*1760*/  USEL UR4, UR4, URZ, UP0 ;  /* 0x0000003f04047287 */ /* 0x000fe20008000000 */
[----:B------:R-:W-:Y:S01]  /*1770*/  UMOV UR19, 0x40000040 ;  /* 0x4000004000137882 */ /* 0x000fe20000000000 */
[----:B------:R-:W-:-:S02]  /*1780*/  UMOV UR23, 0x40000040 ;  /* 0x4000004000177882 */ /* 0x000fc40000000000 */
[----:B------:R-:W-:-:S04]  /*1790*/  ULEA UR10, UR4, UR6, 0xc ;  /* 0x00000006040a7291 */ /* 0x000fc8000f8e603f */
[----:B------:R-:W-:Y:S02]  /*17a0*/  UIADD3 UR14, UR10, 0x80, URZ ;  /* 0x000000800a0e7890 */ /* 0x000fe4000fffe03f */
[----:B------:R-:W-:Y:S01]  /*17b0*/  UIADD3 UR18, UR10, 0x100, URZ ;  /* 0x000001000a127890 */ /* 0x000fe2000fffe03f */
[----:B------:R-:W0:Y:S01]  /*17c0*/  LDS R5, [R4+0x38400] ;  /* 0x0384000004057984 */ /* 0x000e220000000800 */
[----:B------:R-:W-:-:S03]  /*17d0*/  UIADD3 UR22, UR10, 0x180, URZ ;  /* 0x000001800a167890 */ /* 0x000fc6000fffe03f */
        /* <DEDUP_REMOVED lines=128> */
[----:B------:R-:W-:-:S06]  /*1fe0*/  FMUL.FTZ R151, R151, R6 ;  /* 0x0000000697977220 */ /* 0x000fcc0000410000 */
        /* <DEDUP_REMOVED lines=18> */
.L_x_3384:
[----:B------:R-:W0:Y:S01]  /*2110*/  S2UR UR10, SR_CgaCtaId ;  /* 0x00000000000a79c3 */ /* 0x000e220000008800 */
[----:B------:R-:W-:-:S04]  /*2120*/  ULEA UR7, UR4, UR5, 0x3 ;  /* 0x0000000504077291 */ /* 0x000fc8000f8e183f */
[----:B------:R-:W-:-:S04]  /*2130*/  UIADD3 UR7, UR7, 0x38860, URZ ;  /* 0x0003886007077890 */ /* 0x000fc8000fffe03f */
[----:B0-----:R-:W-:-:S09]  /*2140*/  UPRMT UR7, UR10, 0x654, UR7 ;  /* 0x000006540a077896 */ /* 0x001fd20008000007 */
[----:B------:R-:W-:Y:S01]  /*2150*/  SYNCS.ARRIVE.TRANS64.RED.A1T0 RZ, [UR7], RZ ;  /* 0x000000ffffff79a7 */ /* 0x000fe20008100407 */
[----:B------:R-:W-:Y:S05]  /*2160*/  @P0 BRA `(.L_x_3385) ;  /* 0xfffffff400540947 */ /* 0x000fea000383ffff */
[----:B------:R-:W-:-:S12]  /*2170*/  USHF.L.U32 UR4, UR4, 0x6, URZ ;  /* 0x0000000604047899 */ /* 0x000fd8000800063f */
.L_x_3383:
[----:B------:R-:W-:Y:S01]  /*2180*/  BAR.SYNC.DEFER_BLOCKING 0xe, 0x100 ;  /* 0x0384000000007b1d */ /* 0x000fe20000010000 */
[----:B------:R-:W-:Y:S01]  /*2190*/  VIADD R2, R2, UR4 ;  /* 0x0000000402027c36 */ /* 0x000fe20008000000 */
[----:B------:R-:W-:Y:S01]  /*21a0*/  PLOP3.LUT P0, PT, PT, PT, PT, 0x8, 0x0 ;  /* 0x000000000000781c */ /* 0x000fe20003f0e170 */
[----:B------:R-:W-:-:S03]  /*21b0*/  IMAD.MOV.U32 R4, RZ, RZ, RZ ;  /* 0x000000ffff047224 */ /* 0x000fc600078e00ff */
[----:B------:R-:W-:-:S05]  /*21c0*/  LEA R2, R2, UR5, 0x2 ;  /* 0x0000000502027c11 */ /* 0x000fca000f8e10ff */
[----:B------:R-:W0:Y:S04]  /*21d0*/  LDS R3, [R2+0x38400] ;  /* 0x0384000002037984 */ /* 0x000e280000000800 */
[----:B------:R1:W2:Y:S02]  /*21e0*/  LDS R0, [R2+0x38420] ;  /* 0x0384200002007984 */ /* 0x0002a40000000800 */
[----:B-1----:R-:W-:Y:S02]  /*21f0*/  IMAD.MOV.U32 R2, RZ, RZ, RZ ;  /* 0x000000ffff027224 */ /* 0x002fe400078e00ff */
        /* <DEDUP_REMOVED lines=130> */
.L_x_3379:
        /* <DEDUP_REMOVED lines=8> */
[----:B------:R-:W-:Y:S01]  /*2aa0*/  IMAD.U32 R4, RZ, RZ, UR8 ;  /* 0x00000008ff047e24 */ /* 0x000fe2000f8e00ff */
[----:B------:R-:W-:Y:S01]  /*2ab0*/  IABS R5, R3 ;  /* 0x0000000300057213 */ /* 0x000fe20000000000 */
[----:B------:R-:W-:Y:S01]  /*2ac0*/  ULOP3.LUT UR8, UR8, UR11, URZ, 0x3c, !UPT ;  /* 0x0000000b08087292 */ /* 0x000fe2000f8e3c3f */
[----:B------:R-:W-:Y:S02]  /*2ad0*/  R2UR UR12, R0 ;  /* 0x00000000000c72ca */ /* 0x000fe400000e0000 */
[----:B------:R-:W-:-:S05]  /*2ae0*/  IABS R4, R4 ;  /* 0x0000000400047213 */ /* 0x000fca0000000000 */
[----:B------:R-:W-:-:S05]  /*2af0*/  IMAD.MOV.U32 R3, RZ, RZ, R4 ;  /* 0x000000ffff037224 */ /* 0x000fca00078e0004 */
[----:B------:R-:W-:Y:S01]  /*2b00*/  R2UR UR10, R3 ;  /* 0x00000000030a72ca */ /* 0x000fe200000e0000 */
[----:B------:R-:W1:Y:S08]  /*2b10*/  I2F.RP R0, UR12 ;  /* 0x0000000c00007d06 */ /* 0x000e700008209400 */
[----:B-1----:R-:W0:Y:S02]  /*2b20*/  MUFU.RCP R0, R0 ;  /* 0x0000000000007308 */ /* 0x002e240000001000 */
        /* <DEDUP_REMOVED lines=20> */
.L_x_3386:
[----:B------:R-:W-:Y:S01]  /*2c70*/  UIMAD UR60, UR7, UR4, URZ ;  /* 0x00000004073c72a4 */ /* 0x000fe2000f8e023f */
[----:B------:R-:W-:Y:S01]  /*2c80*/  IMAD.U32 R0, RZ, RZ, UR6 ;  /* 0x00000006ff007e24 */ /* 0x000fe2000f8e00ff */
[----:B------:R-:W-:Y:S01]  /*2c90*/  PLOP3.LUT P0, PT, PT, PT, PT, 0x80, 0x0 ;  /* 0x000000000000781c */ /* 0x000fe20003f0f070 */
[----:B------:R-:W-:Y:S01]  /*2ca0*/  IMAD.U32 R3, RZ, RZ, UR4 ;  /* 0x00000004ff037e24 */ /* 0x000fe2000f8e00ff */
[----:B------:R-:W-:Y:S01]  /*2cb0*/  CS2R R150, SRZ ;  /* 0x0000000000967805 */ /* 0x000fe2000001ff00 */
[----:B0-----:R-:W-:Y:S01]  /*2cc0*/  IMAD.MOV.U32 R2, RZ, RZ, RZ ;  /* 0x000000ffff027224 */ /* 0x001fe200078e00ff */
[----:B------:R-:W-:Y:S01]  /*2cd0*/  CS2R R148, SRZ ;  /* 0x0000000000947805 */ /* 0x000fe2000001ff00 */
[----:B------:R-:W-:Y:S01]  /*2ce0*/  IMAD.MOV.U32 R4, RZ, RZ, RZ ;  /* 0x000000ffff047224 */ /* 0x000fe200078e00ff */
[----:B------:R-:W-:Y:S02]  /*2cf0*/  VIADDMNMX R0, R3, UR60, R0, PT ;  /* 0x0000003c03007c46 */ /* 0x000fe4000b800100 */
[----:B------:R-:W-:-:S02]  /*2d00*/  CS2R R146, SRZ ;  /* 0x0000000000927805 */ /* 0x000fc4000001ff00 */
[----:B------:R-:W-:Y:S02]  /*2d10*/  CS2R R144, SRZ ;  /* 0x0000000000907805 */ /* 0x000fe4000001ff00 */
[----:B------:R-:W-:Y:S02]  /*2d20*/  CS2R R142, SRZ ;  /* 0x00000000008e7805 */ /* 0x000fe4000001ff00 */
[----:B------:R-:W-:Y:S02]  /*2d30*/  R2UR UR39, R0 ;  /* 0x00000000002772ca */ /* 0x000fe400000e0000 */
        /* <DEDUP_REMOVED lines=12> */
[----:B------:R-:W-:Y:S01]  /*2e00*/  UISETP.GT.AND UP0, UPT, UR39, UR60, UPT ;  /* 0x0000003c2700728c */ /* 0x000fe2000bf04270 */
[----:B------:R-:W-:Y:S02]  /*2e10*/  CS2R R116, SRZ ;  /* 0x0000000000747805 */ /* 0x000fe4000001ff00 */
[----:B------:R-:W-:Y:S02]  /*2e20*/  CS2R R114, SRZ ;  /* 0x0000000000727805 */ /* 0x000fe4000001ff00 */
[----:B------:R-:W-:-:S02]  /*2e30*/  CS2R R112, SRZ ;  /* 0x0000000000707805 */ /* 0x000fc4000001ff00 */
[----:B------:R-:W-:Y:S02]  /*2e40*/  CS2R R110, SRZ ;  /* 0x00000000006e7805 */ /* 0x000fe4000001ff00 */
[----:B------:R-:W-:Y:S02]  /*2e50*/  CS2R R108, SRZ ;  /* 0x00000000006c7805 */ /* 0x000fe4000001ff00 */
[----:B------:R-:W-:Y:S02]  /*2e60*/  PLOP3.LUT P1, PT, PT, PT, UP0, 0x80, 0x0 ;  /* 0x000000000000781c */ /* 0x000fe40003f2f008 */
        /* <DEDUP_REMOVED lines=42> */
[----:B------:R-:W-:Y:S06]  /*3110*/  @!P1 BRA `(.L_x_3381) ;  /* 0x0000007000609947 */ /* 0x000fec0003800000 */
[----:B------:R-:W-:Y:S01]  /*3120*/  SHF.R.S32.HI R57, RZ, 0x1f, R152 ;  /* 0x0000001fff397819 */ /* 0x000fe20000011498 */
[----:B------:R-:W0:Y:S01]  /*3130*/  S2UR UR4, SR_CgaCtaId ;  /* 0x00000000000479c3 */ /* 0x000e220000008800 */
[----:B------:R-:W-:Y:S02]  /*3140*/  MOV R4, 0x400 ;  /* 0x0000040000047802 */ /* 0x000fe40000000f00 */
[----:B------:R-:W-:-:S04]  /*3150*/  LEA.HI R16, R57, R152, RZ, 0x7 ;  /* 0x0000009839107211 */ /* 0x000fc800078f38ff */
[----:B------:R-:W-:-:S05]  /*3160*/  SHF.R.S32.HI R18, RZ, 0x7, R16 ;  /* 0x00000007ff127819 */ /* 0x000fca0000011410 */
[----:B------:R-:W1:Y:S01]  /*3170*/  SHFL.IDX PT, R0, R18, RZ, 0x1f ;  /* 0x00001fff12007589 */ /* 0x000e6200000e0000 */
[----:B0-----:R-:W-:Y:S01]  /*3180*/  IMAD.U32 R5, RZ, RZ, UR4 ;  /* 0x00000004ff057e24 */ /* 0x001fe2000f8e00ff */
[----:B-1----:R-:W-:-:S04]  /*3190*/  LEA.HI R2, R0, R0, RZ, 0x1 ;  /* 0x0000000000027211 */ /* 0x002fc800078f08ff */
[----:B------:R-:W-:Y:S02]  /*31a0*/  LOP3.LUT R3, R2, 0x1fffe, RZ, 0xc0, !PT ;  /* 0x0001fffe02037812 */ /* 0x000fe400078ec0ff */
[----:B------:R-:W-:-:S03]  /*31b0*/  LEA R2, R5, R4, 0x18 ;  /* 0x0000000405027211 */ /* 0x000fc600078ec0ff */
[----:B------:R-:W-:Y:S02]  /*31c0*/  IMAD.IADD R3, R0, 0x1, -R3 ;  /* 0x0000000100037824 */ /* 0x000fe400078e0a03 */
[----:B------:R-:W-:-:S03]  /*31d0*/  VIADD R0, R2, 0x36400 ;  /* 0x0003640002007836 */ /* 0x000fc60000000000 */
[----:B------:R-:W-:Y:S02]  /*31e0*/  LEA R3, R3, R2, 0xf ;  /* 0x0000000203037211 */ /* 0x000fe400078e78ff */
[----:B------:R-:W-:-:S03]  /*31f0*/  LOP3.LUT P0, RZ, R0, 0x3ff, RZ, 0xc0, !PT ;  /* 0x000003ff00ff7812 */ /* 0x000fc6000780c0ff */
[----:B------:R-:W-:-:S05]  /*3200*/  VIADD R3, R3, 0x400 ;  /* 0x0000040003037836 */ /* 0x000fca0000000000 */
[----:B------:R-:W-:-:S04]  /*3210*/  SHF.R.U32.HI R3, RZ, 0x4, R3 ;  /* 0x00000004ff037819 */ /* 0x000fc80000011603 */
[----:B------:R-:W-:Y:S01]  /*3220*/  LOP3.LUT R193, R3, 0x3fff, RZ, 0xc0, !PT ;  /* 0x00003fff03c17812 */ /* 0x000fe200078ec0ff */
[----:B------:R-:W-:Y:S06]  /*3230*/  @!P0 BRA `(.L_x_3387) ;  /* 0x0000000000408947 */ /* 0x000fec0003800000 */
        /* <DEDUP_REMOVED lines=8> */
[----:B------:R-:W-:Y:S01]  /*32c0*/  MOV R12, 0x1 ;  /* 0x00000001000c7802 */ /* 0x000fe20000000f00 */
[----:B------:R-:W-:Y:S02]  /*32d0*/  IMAD.U32 R6, RZ, RZ, UR4 ;  /* 0x00000004ff067e24 */ /* 0x000fe4000f8e00ff */
[----:B------:R-:W-:-:S02]  /*32e0*/  IMAD.U32 R7, RZ, RZ, UR5 ;  /* 0x00000005ff077e24 */ /* 0x000fc4000f8e00ff */
[----:B------:R-:W-:Y:S02]  /*32f0*/  IMAD.U32 R11, RZ, RZ, UR7 ;  /* 0x00000007ff0b7e24 */ /* 0x000fe4000f8e00ff */
[----:B------:R-:W-:Y:S02]  /*3300*/  IMAD.MOV.U32 R8, RZ, RZ, 0x70 ;  /* 0x00000070ff087424 */ /* 0x000fe400078e00ff */
[----:B0-----:R-:W-:-:S07]  /*3310*/  IMAD.MOV.U32 R13, RZ, RZ, RZ ;  /* 0x000000ffff0d7224 */ /* 0x001fce00078e00ff */
[----:B------:R-:W-:-:S07]  /*3320*/  LEPC R20, `(.L_x_3387) ;  /* 0x000000001014794e */ /* 0x000fce0000000000 */
[----:B-1----:R-:W-:Y:S05]  /*3330*/  CALL.ABS.NOINC R14 ;  /* 0x000000000e007343 */ /* 0x002fea0003c00000 */
.L_x_3387:
[----:B------:R-:W-:Y:S02]  /*3340*/  SHF.L.U32 R5, RZ, 0x1f, RZ ;  /* 0x0000001fff057819 */ /* 0x000fe400000006ff */
[----:B------:R-:W-:Y:S02]  /*3350*/  LOP3.LUT R3, R16, 0xffffff80, RZ, 0xc0, !PT ;  /* 0xffffff8010037812 */ /* 0x000fe400078ec0ff */
[----:B------:R-:W0:Y:S01]  /*3360*/  SYNCS.PHASECHK.TRANS64.TRYWAIT P0, [R2+URZ+0x38800], R5 ;  /* 0x03880005020075a7 */ /* 0x000e22000800017f */
        /* <DEDUP_REMOVED lines=8> */
.L_x_3466:
[----:B------:R-:W2:Y:S01]  /*33f0*/  LDL R0, [R1] ;  /* 0x0000000001007983 */ /* 0x000ea20000100800 */
[----:B------:R-:W-:Y:S01]  /*3400*/  LEA.HI R9, R9, R8, RZ, 0x3 ;  /* 0x0000000809097211 */ /* 0x000fe200078f18ff */
[----:B------:R-:W-:Y:S01]  /*3410*/  IMAD.IADD R3, R18, 0x1, -R3 ;  /* 0x0000000112037824 */ /* 0x000fe200078e0a03 */
[----:B------:R-:W-:Y:S02]  /*3420*/  LEA.HI R4, R4, R7, RZ, 0x5 ;  /* 0x0000000704047211 */ /* 0x000fe400078f28ff */
[----:B------:R-:W-:Y:S02]  /*3430*/  LOP3.LUT R9, R9, 0xfffffff8, RZ, 0xc0, !PT ;  /* 0xfffffff809097812 */ /* 0x000fe400078ec0ff */
[----:B------:R-:W-:-:S03]  /*3440*/  SHF.R.S32.HI R4, RZ, 0x5, R4 ;  /* 0x00000005ff047819 */ /* 0x000fc60000011404 */
[----:B------:R-:W-:-:S04]  /*3450*/  IMAD.IADD R9, R8, 0x1, -R9 ;  /* 0x0000000108097824 */ /* 0x000fc800078e0a09 */
[----:B------:R-:W-:Y:S01]  /*3460*/  IMAD R185, R4, 0x10, R9 ;  /* 0x0000001004b97824 */ /* 0x000fe200078e0209 */
[----:B--2---:R-:W-:Y:S02]  /*3470*/  R2UR UR4, R0 ;  /* 0x00000000000472ca */ /* 0x004fe400000e0000 */
[----:B------:R-:W-:-:S05]  /*3480*/  LOP3.LUT R0, R6, 0x7ffffffc, RZ, 0xc0, !PT ;  /* 0x7ffffffc06007812 */ /* 0x000fca00078ec0ff */
[----:B------:R-:W-:-:S04]  /*3490*/  IMAD.IADD R0, R7, 0x1, -R0 ;  /* 0x0000000107007824 */ /* 0x000fc800078e0a00 */
[----:B------:R-:W-:Y:S02]  /*34a0*/  IMAD.SHL.U32 R56, R0, 0x2, RZ ;  /* 0x0000000200387824 */ /* 0x000fe400078e00ff */
[----:B------:R-:W-:Y:S02]  /*34b0*/  ULOP3.LUT UR4, UR4, 0x1, URZ, 0xfc, !UPT ;  /* 0x0000000104047892 */ /* 0x000fe4000f8efc3f */
[----:B------:R-:W-:-:S04]  /*34c0*/  IMAD R186, R3, 0x100, R56 ;  /* 0x0000010003ba7824 */ /* 0x000fc800078e0238 */
[----:B------:R-:W-:-:S05]  /*34d0*/  IMAD.U32 R6, RZ, RZ, UR4 ;  /* 0x00000004ff067e24 */ /* 0x000fca000f8e00ff */
[----:B------:R-:W-:-:S13]  /*34e0*/  ISETP.NE.AND P0, PT, R6, 0x3, PT ;  /* 0x000000030600780c */ /* 0x000fda0003f05270 */
[----:B------:R-:W-:Y:S05]  /*34f0*/  @!P0 BRA `(.L_x_3389) ;  /* 0x0000000000048947 */ /* 0x000fea0003800000 */
[----:B------:R-:W-:Y:S01]  /*3500*/  BPT.TRAP 0x1 ;  /* 0x000000040000795c */ /* 0x000fe20000300000 */
.L_x_3389:
[----:B------:R1:W2:Y:S01]  /*3510*/  SYNCS.PHASECHK.TRANS64.TRYWAIT P1, [R2+URZ+0x38830], R5 ;  /* 0x03883005020075a7 */ /* 0x0002a2000802017f */
[----:B------:R-:W-:Y:S05]  /*3520*/  @!P0 BRA `(.L_x_3390) ;  /* 0x0000000000048947 */ /* 0x000fea0003800000 */
[----:B------:R-:W-:Y:S01]  /*3530*/  BPT.TRAP 0x1 ;  /* 0x000000040000795c */ /* 0x000fe20000300000 */
.L_x_3390:
[----:B--2---:R-:W-:Y:S05]  /*3540*/  @P1 BRA `(.L_x_3391) ;  /* 0x0000000000081947 */ /* 0x004fea0003800000 */
[----:B------:R-:W2:Y:S02]  /*3550*/  SYNCS.PHASECHK.TRANS64.TRYWAIT P1, [R2+URZ+0x38830], R5 ;  /* 0x03883005020075a7 */ /* 0x000ea4000802017f */
[----:B--2---:R-:W-:Y:S05]  /*3560*/  @!P1 BRA `(.L_x_3392) ;  /* 0x000000d800c09947 */ /* 0x004fea0003800000 */
.L_x_3391:
[----:B------:R-:W-:Y:S05]  /*3570*/  WARPSYNC.ALL ;  /* 0x0000000000007948 */ /* 0x000fea0003800000 */
[C---:B------:R-:W-:Y:S01]  /*3580*/  IADD3 R0, R2.reuse, 0x20400, RZ ;  /* 0x0002040002007810 */ /* 0x040fe20007ffe0ff */
[----:B------:R-:W-:Y:S01]  /*3590*/  VIADD R3, R2, 0x22400 ;  /* 0x0002240002037836 */ /* 0x000fe20000000000 */
[----:B------:R-:W-:Y:S01]  /*35a0*/  WARPGROUP.ARRIVE ;  /* 0x00000000000079c5 */ /* 0x000fe20000000000 */
[----:B------:R-:W-:Y:S01]  /*35b0*/  UMOV UR9, 0x40000040 ;  /* 0x4000004000097882 */ /* 0x000fe20000000000 */
[----:B------:R-:W-:Y:S01]  /*35c0*/  SHF.R.U32.HI R0, RZ, 0x4, R0 ;  /* 0x00000004ff007819 */ /* 0x000fe20000011600 */
[----:B------:R-:W-:Y:S01]  /*35d0*/  UMOV UR5, UR9 ;  /* 0x0000000900057c82 */ /* 0x000fe20008000000 */
[----:B------:R-:W-:Y:S01]  /*35e0*/  SHF.R.U32.HI R3, RZ, 0x4, R3 ;  /* 0x00000004ff037819 */ /* 0x000fe20000011603 */
[----:B------:R-:W-:Y:S01]  /*35f0*/  UMOV UR7, 0x40000040 ;  /* 0x4000004000077882 */ /* 0x000fe20000000000 */
[----:B------:R-:W-:Y:S01]  /*3600*/  LOP3.LUT R0, R0, 0x3fff, RZ, 0xc0, !PT ;  /* 0x00003fff00007812 */ /* 0x000fe200078ec0ff */
[----:B------:R-:W-:Y:S01]  /*3610*/  IMAD.U32 R23, RZ, RZ, UR9 ;  /* 0x00000009ff177e24 */ /* 0x000fe2000f8e00ff */
[----:B------:R-:W-:Y:S01]  /*3620*/  LOP3.LUT R3, R3, 0x3fff, RZ, 0xc0, !PT ;  /* 0x00003fff03037812 */ /* 0x000fe200078ec0ff */
[----:B------:R-:W-:Y:S01]  /*3630*/  UMOV UR9, 0x40000040 ;  /* 0x4000004000097882 */ /* 0x000fe20000000000 */
[----:B------:R-:W-:Y:S01]  /*3640*/  LOP3.LUT R0, R0, 0x10000, RZ, 0xfc, !PT ;  /* 0x0001000000007812 */ /* 0x000fe200078efcff */
[----:B------:R-:W-:Y:S01]  /*3650*/  IMAD.U32 R9, RZ, RZ, UR9 ;  /* 0x00000009ff097e24 */ /* 0x000fe2000f8e00ff */
[----:B------:R-:W-:-:S02]  /*3660*/  LOP3.LUT R184, R3, 0x10000, RZ, 0xfc, !PT ;  /* 0x0001000003b87812 */ /* 0x000fc400078efcff */
[C---:B------:R-:W-:Y:S01]  /*3670*/  R2UR UR4, R0.reuse ;  /* 0x00000000000472ca */ /* 0x040fe200000e0000 */
[----:B------:R-:W-:Y:S01]  /*3680*/  VIADD R3, R0, 0x2 ;  /* 0x0000000200037836 */ /* 0x000fe20000000000 */
[C---:B------:R-:W-:Y:S01]  /*3690*/  R2UR UR6, R184.reuse ;  /* 0x00000000b80672ca */ /* 0x040fe200000e0000 */
[----:B------:R-:W-:-:S10]  /*36a0*/  VIADD R4, R184, 0x2 ;  /* 0x00000002b8047836 */ /* 0x000fd40000000000 */
[----:B------:R-:W-:Y:S02]  /*36b0*/  UMOV UR8, UR4 ;  /* 0x0000000400087c82 */ /* 0x000fe40008000000 */
[----:B------:R-:W-:Y:S01]  /*36c0*/  UMOV UR4, UR8 ;  /* 0x0000000800047c82 */ /* 0x000fe20008000000 */
[----:B------:R-:W-:Y:S01]  /*36d0*/  IMAD.U32 R22, RZ, RZ, UR8 ;  /* 0x00000008ff167e24 */ /* 0x000fe2000f8e00ff */
[----:B------:R-:W-:Y:S01]  /*36e0*/  HGMMA.64x64x16.F32 R24, gdesc[UR4], RZ, !UPT, gsb0 ;  /* 0x00e00000041879f0 */ /* 0x000fe2000c0008ff */
[----:B------:R-:W-:Y:S01]  /*36f0*/  R2UR UR4, R3 ;  /* 0x00000000030472ca */ /* 0x000fe200000e0000 */
[----:B------:R-:W-:Y:S01]  /*3700*/  UMOV UR5, UR9 ;  /* 0x0000000900057c82 */ /* 0x000fe20008000000 */
[----:B------:R-:W-:Y:S01]  /*3710*/  R2UR UR6, R4 ;  /* 0x00000000040672ca */ /* 0x000fe200000e0000 */
[----:B------:R-:W-:Y:S01]  /*3720*/  UMOV UR7, 0x40000040 ;  /* 0x4000004000077882 */ /* 0x000fe20000000000 */
[----:B------:R-:W-:Y:S01]  /*3730*/  VIADD R3, R0, 0x4 ;  /* 0x0000000400037836 */ /* 0x000fe20000000000 */
[----:B------:R-:W-:Y:S01]  /*3740*/  UMOV UR9, 0x40000040 ;  /* 0x4000004000097882 */ /* 0x000fe20000000000 */
[----:B------:R-:W-:-:S02]  /*3750*/  VIADD R4, R184, 0x4 ;  /* 0x00000004b8047836 */ /* 0x000fc40000000000 */
[----:B------:R-:W-:Y:S02]  /*3760*/  VIADD R0, R0, 0x6 ;  /* 0x0000000600007836 */ /* 0x000fe40000000000 */
[----:B------:R-:W-:-:S03]  /*3770*/  IMAD.U32 R11, RZ, RZ, UR9 ;  /* 0x00000009ff0b7e24 */ /* 0x000fc6000f8e00ff */
[----:B------:R-:W-:Y:S02]  /*3780*/  UMOV UR8, UR4 ;  /* 0x0000000400087c82 */ /* 0x000fe40008000000 */
[----:B------:R-:W-:Y:S01]  /*3790*/  UMOV UR4, UR8 ;  /* 0x0000000800047c82 */ /* 0x000fe20008000000 */
[----:B------:R-:W-:Y:S01]  /*37a0*/  IMAD.U32 R8, RZ, RZ, UR8 ;  /* 0x00000008ff087e24 */ /* 0x000fe2000f8e00ff */
[----:B------:R-:W-:Y:S02]  /*37b0*/  WARPGROUP.DEPBAR.LE gsb0, 0x0 ;  /* 0x00008000000079c5 */ /* 0x000fe40000010000 */
[----:B------:R-:W-:-:S06]  /*37c0*/  WARPGROUP.ARRIVE ;  /* 0x00000000000079c5 */ /* 0x000fcc0000000000 */
[----:B------:R-:W-:Y:S01]  /*37d0*/  HGMMA.64x64x16.F32 R24, gdesc[UR4], R24, gsb0 ;  /* 0x00e00000041879f0 */ /* 0x000fe20008000818 */
[----:B------:R-:W-:Y:S01]  /*37e0*/  R2UR UR4, R3 ;  /* 0x00000000030472ca */ /* 0x000fe200000e0000 */
[----:B------:R-:W-:Y:S01]  /*37f0*/  UMOV UR5, UR9 ;  /* 0x0000000900057c82 */ /* 0x000fe20008000000 */
[----:B------:R-:W-:Y:S01]  /*3800*/  R2UR UR6, R4 ;  /* 0x00000000040672ca */ /* 0x000fe200000e0000 */
[----:B------:R-:W-:Y:S01]  /*3810*/  UMOV UR7, 0x40000040 ;  /* 0x4000004000077882 */ /* 0x000fe20000000000 */
[----:B------:R-:W-:Y:S01]  /*3820*/  VIADD R3, R184, 0x6 ;  /* 0x00000006b8037836 */ /* 0x000fe20000000000 */
[----:B------:R-:W-:Y:S02]  /*3830*/  UMOV UR9, 0x40000040 ;  /* 0x4000004000097882 */ /* 0x000fe40000000000 */
[----:B------:R-:W-:-:S06]  /*3840*/  IMAD.U32 R13, RZ, RZ, UR9 ;  /* 0x00000009ff0d7e24 */ /* 0x000fcc000f8e00ff */
[----:B------:R-:W-:Y:S02]  /*3850*/  UMOV UR8, UR4 ;  /* 0x0000000400087c82 */ /* 0x000fe40008000000 */
[----:B------:R-:W-:Y:S01]  /*3860*/  UMOV UR4, UR8 ;  /* 0x0000000800047c82 */ /* 0x000fe20008000000 */
[----:B------:R-:W-:Y:S01]  /*3870*/  MOV R10, UR8 ;  /* 0x00000008000a7c02 */ /* 0x000fe20008000f00 */
[----:B------:R-:W-:Y:S02]  /*3880*/  WARPGROUP.DEPBAR.LE gsb0, 0x0 ;  /* 0x00008000000079c5 */ /* 0x000fe40000010000 */
[----:B------:R-:W-:-:S06]  /*3890*/  WARPGROUP.ARRIVE ;  /* 0x00000000000079c5 */ /* 0x000fcc0000000000 */
[----:B------:R-:W-:Y:S01]  /*38a0*/  HGMMA.64x64x16.F32 R24, gdesc[UR4], R24, gsb0 ;  /* 0x00e00000041879f0 */ /* 0x000fe20008000818 */
[----:B------:R-:W-:Y:S01]  /*38b0*/  R2UR UR4, R0 ;  /* 0x00000000000472ca */ /* 0x000fe200000e0000 */
[----:B------:R-:W-:Y:S01]  /*38c0*/  UMOV UR5, UR9 ;  /* 0x0000000900057c82 */ /* 0x000fe20008000000 */
[----:B------:R-:W-:Y:S01]  /*38d0*/  R2UR UR6, R3 ;  /* 0x00000000030672ca */ /* 0x000fe200000e0000 */
[----:B------:R-:W-:-:S10]  /*38e0*/  UMOV UR7, 0x40000040 ;  /* 0x4000004000077882 */ /* 0x000fd40000000000 */
[----:B------:R-:W-:Y:S02]  /*38f0*/  UMOV UR8, UR4 ;  /* 0x0000000400087c82 */ /* 0x000fe40008000000 */
[----:B------:R-:W-:Y:S01]  /*3900*/  UMOV UR4, UR8 ;  /* 0x0000000800047c82 */ /* 0x000fe20008000000 */
[----:B------:R-:W-:Y:S01]  /*3910*/  IMAD.U32 R12, RZ, RZ, UR8 ;  /* 0x00000008ff0c7e24 */ /* 0x000fe2000f8e00ff */
[----:B------:R-:W-:Y:S02]  /*3920*/  WARPGROUP.DEPBAR.LE gsb0, 0x0 ;  /* 0x00008000000079c5 */ /* 0x000fe40000010000 */
[----:B------:R-:W-:-:S06]  /*3930*/  WARPGROUP.ARRIVE ;  /* 0x00000000000079c5 */ /* 0x000fcc0000000000 */
[----:B------:R-:W-:Y:S03]  /*3940*/  HGMMA.64x64x16.F32 R24, gdesc[UR4], R24, gsb0 ;  /* 0x00e00000041879f0 */ /* 0x000fe60008000818 */
[----:B------:R-:W-:Y:S02]  /*3950*/  WARPGROUP.DEPBAR.LE gsb0, 0x0 ;  /* 0x00008000000079c5 */ /* 0x000fe40000010000 */
[----:B------:R-:W3:Y:S02]  /*3960*/  SYNCS.PHASECHK.TRANS64.TRYWAIT P1, [R2+URZ+0x38810], R5 ;  /* 0x03881005020075a7 */ /* 0x000ee4000802017f */
[----:B---3--:R-:W-:Y:S05]  /*3970*/  @!P1 BRA `(.L_x_3393) ;  /* 0x000000d400d09947 */ /* 0x008fea0003800000 */
.L_x_3467:
[----:B------:R-:W-:Y:S05]  /*3980*/  @!P0 BRA `(.L_x_3394) ;  /* 0x0000000000048947 */ /* 0x000fea0003800000 */
[----:B------:R-:W-:Y:S01]  /*3990*/  BPT.TRAP 0x1 ;  /* 0x000000040000795c */ /* 0x000fe20000300000 */
.L_x_3394:
[----:B------:R4:W0:Y:S01]  /*39a0*/  SYNCS.PHASECHK.TRANS64.TRYWAIT P1, [R2+URZ+0x38850], R5 ;  /* 0x03885005020075a7 */ /* 0x000822000802017f */
[----:B------:R-:W-:Y:S05]  /*39b0*/  @!P0 BRA `(.L_x_3395) ;  /* 0x0000000000048947 */ /* 0x000fea0003800000 */
[----:B------:R-:W-:Y:S01]  /*39c0*/  BPT.TRAP 0x1 ;  /* 0x000000040000795c */ /* 0x000fe20000300000 */
.L_x_3395:
[C---:B------:R-:W-:Y:S02]  /*39d0*/  VIADD R0, R2.reuse, 0x26400 ;  /* 0x0002640002007836 */ /* 0x040fe40000000000 */
[----:B------:R-:W-:-:S03]  /*39e0*/  VIADD R3, R2, 0x400 ;  /* 0x0000040002037836 */ /* 0x000fc60000000000 */
[----:B------:R-:W-:Y:S02]  /*39f0*/  SHF.R.U32.HI R0, RZ, 0x4, R0 ;  /* 0x00000004ff007819 */ /* 0x000fe40000011600 */
[----:B------:R-:W-:Y:S02]  /*3a00*/  SHF.R.U32.HI R3, RZ, 0x4, R3 ;  /* 0x00000004ff037819 */ /* 0x000fe40000011603 */
[----:B------:R-:W-:Y:S02]  /*3a10*/  LOP3.LUT R0, R0, 0x3fff, RZ, 0xc0, !PT ;  /* 0x00003fff00007812 */ /* 0x000fe400078ec0ff */
[----:B------:R-:W-:Y:S02]  /*3a20*/  LOP3.LUT R3, R3, 0x3fff, RZ, 0xc0, !PT ;  /* 0x00003fff03037812 */ /* 0x000fe400078ec0ff */
[----:B------:R-:W-:Y:S02]  /*3a30*/  LOP3.LUT R0, R0, 0x10000, RZ, 0xfc, !PT ;  /* 0x0001000000007812 */ /* 0x000fe400078efcff */
[----:B------:R-:W-:Y:S01]  /*3a40*/  LOP3.LUT R3, R3, 0x10000, RZ, 0xfc, !PT ;  /* 0x0001000003037812 */ /* 0x000fe200078efcff */
[----:B0-----:R-:W-:Y:S06]  /*3a50*/  @P1 BRA `(.L_x_3396) ;  /* 0x0000000000081947 */ /* 0x001fec0003800000 */
[----:B------:R-:W0:Y:S02]  /*3a60*/  SYNCS.PHASECHK.TRANS64.TRYWAIT P1, [R2+URZ+0x38850], R5 ;  /* 0x03885005020075a7 */ /* 0x000e24000802017f */
[----:B0-----:R-:W-:Y:S05]  /*3a70*/  @!P1 BRA `(.L_x_3397) ;  /* 0x000000d400a49947 */ /* 0x001fea0003800000 */
.L_x_3396:
[C---:B------:R-:W-:Y:S01]  /*3a80*/  R2UR UR4, R0.reuse ;  /* 0x00000000000472ca */ /* 0x040fe200000e0000 */
[----:B------:R-:W-:Y:S01]  /*3a90*/  WARPGROUP.ARRIVE ;  /* 0x00000000000079c5 */ /* 0x000fe20000000000 */
[C---:B------:R-:W-:Y:S01]  /*3aa0*/  R2UR UR6, R3.reuse ;  /* 0x00000000030672ca */ /* 0x040fe200000e0000 */
[----:B------:R-:W-:Y:S01]  /*3ab0*/  UMOV UR9, 0x40000040 ;  /* 0x4000004000097882 */ /* 0x000fe20000000000 */
[----:B------:R-:W-:Y:S01]  /*3ac0*/  UMOV UR7, 0x40000040 ;  /* 0x4000004000077882 */ /* 0x000fe20000000000 */
[----:B------:R-:W-:Y:S01]  /*3ad0*/  UMOV UR5, UR9 ;  /* 0x0000000900057c82 */ /* 0x000fe20008000000 */
[----:B------:R-:W-:Y:S01]  /*3ae0*/  IADD3 R4, R0, 0x2, RZ ;  /* 0x0000000200047810 */ /* 0x000fe20007ffe0ff */
[----:B-1234-:R-:W-:Y:S01]  /*3af0*/  VIADD R5, R3, 0x2 ;  /* 0x0000000203057836 */ /* 0x01efe20000000000 */
[----:B------:R-:W-:Y:S01]  /*3b00*/  UMOV UR11, 0x40000040 ;  /* 0x40000040000b7882 */ /* 0x000fe20000000000 */
[----:B------:R-:W-:Y:S01]  /*3b10*/  IMAD.U32 R15, RZ, RZ, UR9 ;  /* 0x00000009ff0f7e24 */ /* 0x000fe2000f8e00ff */
[----:B------:R-:W-:Y:S01]  /*3b20*/  UMOV UR9, 0x40000040 ;  /* 0x4000004000097882 */ /* 0x000fe20000000000 */
[----:B------:R-:W-:Y:S01]  /*3b30*/  UMOV UR13, 0x40000040 ;  /* 0x40000040000d7882 */ /* 0x000fe20000000000 */
[----:B------:R-:W-:Y:S01]  /*3b40*/  IMAD.U32 R17, RZ, RZ, UR9 ;  /* 0x00000009ff117e24 */ /* 0x000fe2000f8e00ff */
[----:B------:R-:W-:Y:S01]  /*3b50*/  UMOV UR8, UR4 ;  /* 0x0000000400087c82 */ /* 0x000fe20008000000 */
[----:B------:R-:W-:Y:S01]  /*3b60*/  UMOV UR15, 0x40000040 ;  /* 0x40000040000f7882 */ /* 0x000fe20000000000 */
[----:B------:R-:W-:Y:S01]  /*3b70*/  UMOV UR4, UR8 ;  /* 0x0000000800047c82 */ /* 0x000fe20008000000 */
[----:B------:R-:W-:Y:S01]  /*3b80*/  IMAD.U32 R14, RZ, RZ, UR8 ;  /* 0x00000008ff0e7e24 */ /* 0x000fe2000f8e00ff */
[----:B------:R-:W-:Y:S01]  /*3b90*/  HGMMA.64x64x16.F32 R24, gdesc[UR4], R24, gsb0 ;  /* 0x00e00000041879f0 */ /* 0x000fe20008000818 */
[----:B------:R-:W-:Y:S01]  /*3ba0*/  R2UR UR4, R4 ;  /* 0x00000000040472ca */ /* 0x000fe200000e0000 */
[----:B------:R-:W-:Y:S01]  /*3bb0*/  UMOV UR5, UR9 ;  /* 0x0000000900057c82 */ /* 0x000fe20008000000 */
[----:B------:R-:W-:Y:S01]  /*3bc0*/  R2UR UR6, R5 ;  /* 0x00000000050672ca */ /* 0x000fe200000e0000 */
[----:B------:R-:W-:Y:S01]  /*3bd0*/  UMOV UR7, 0x40000040 ;  /* 0x4000004000077882 */ /* 0x000fe20000000000 */
[----:B------:R-:W-:Y:S01]  /*3be0*/  VIADD R4, R0, 0x4 ;  /* 0x0000000400047836 */ /* 0x000fe20000000000 */
[----:B------:R-:W-:Y:S01]  /*3bf0*/  UMOV UR9, 0x40000040 ;  /* 0x4000004000097882 */ /* 0x000fe20000000000 */
[----:B------:R-:W-:Y:S01]  /*3c00*/  VIADD R5, R3, 0x4 ;  /* 0x0000000403057836 */ /* 0x000fe20000000000 */
[----:B------:R-:W-:Y:S01]  /*3c10*/  UMOV UR17, 0x40000040 ;  /* 0x4000004000117882 */ /* 0x000fe20000000000 */
[----:B------:R-:W-:Y:S01]  /*3c20*/  IMAD.U32 R19, RZ, RZ, UR9 ;  /* 0x00000009ff137e24 */ /* 0x000fe2000f8e00ff */
[----:B------:R-:W-:Y:S01]  /*3c30*/  UMOV UR19, 0x40000040 ;  /* 0x4000004000137882 */ /* 0x000fe20000000000 */
[----:B------:R-:W-:Y:S01]  /*3c40*/  UMOV UR21, 0x40000040 ;  /* 0x4000004000157882 */ /* 0x000fe20000000000 */
[----:B------:R-:W-:Y:S01]  /*3c50*/  UMOV UR23, 0x40000040 ;  /* 0x4000004000177882 */ /* 0x000fe20000000000 */
[----:B------:R-:W-:Y:S01]  /*3c60*/  UMOV UR25, 0x40000040 ;  /* 0x4000004000197882 */ /* 0x000fe20000000000 */
[----:B------:R-:W-:Y:S01]  /*3c70*/  UMOV UR8, UR4 ;  /* 0x0000000400087c82 */ /* 0x000fe20008000000 */
[----:B------:R-:W-:Y:S01]  /*3c80*/  UMOV UR27, 0x40000040 ;  /* 0x40000040001b7882 */ /* 0x000fe20000000000 */
[----:B------:R-:W-:Y:S01]  /*3c90*/  UMOV UR4, UR8 ;  /* 0x0000000800047c82 */ /* 0x000fe20008000000 */
[----:B------:R-:W-:Y:S01]  /*3ca0*/  IMAD.U32 R16, RZ, RZ, UR8 ;  /* 0x00000008ff107e24 */ /* 0x000fe2000f8e00ff */
        /* <DEDUP_REMOVED lines=10> */
[----:B------:R-:W0:Y:S01]  /*3d50*/  S2R R6, SR_TID.X ;  /* 0x0000000000067919 */ /* 0x000e220000002100 */
[----:B------:R-:W-:Y:S01]  /*3d60*/  UMOV UR53, 0x40000040 ;  /* 0x4000004000357882 */ /* 0x000fe20000000000 */
[----:B------:R-:W-:Y:S01]  /*3d70*/  UMOV UR55, 0x40000040 ;  /* 0x4000004000377882 */ /* 0x000fe20000000000 */
[----:B------:R-:W-:Y:S01]  /*3d80*/  UMOV UR57, 0x40000040 ;  /* 0x4000004000397882 */ /* 0x000fe20000000000 */
[----:B------:R-:W-:Y:S01]  /*3d90*/  UMOV UR59, 0x40000040 ;  /* 0x40000040003b7882 */ /* 0x000fe20000000000 */
[----:B------:R-:W-:-:S02]  /*3da0*/  MOV R62, 0x4 ;  /* 0x00000004003e7802 */ /* 0x000fc40000000f00 */
[----:B0-----:R-:W-:Y:S01]  /*3db0*/  SHF.R.U32.HI R6, RZ, 0x7, R6 ;  /* 0x00000007ff067819 */ /* 0x001fe20000011606 */
        /* <DEDUP_REMOVED lines=8> */
[----:B------:R-:W-:Y:S01]  /*3e40*/  UMOV UR9, 0x40000040 ;  /* 0x4000004000097882 */ /* 0x000fe20000000000 */
[----:B------:R-:W-:Y:S02]  /*3e50*/  VIADD R5, R3, 0x6 ;  /* 0x0000000603057836 */ /* 0x000fe40000000000 */
[----:B------:R-:W-:-:S05]  /*3e60*/  IMAD.U32 R21, RZ, RZ, UR9 ;  /* 0x00000009ff157e24 */ /* 0x000fca000f8e00ff */
        /* <DEDUP_REMOVED lines=12> */
[----:B------:R-:W-:-:S07]  /*3f30*/  VIADD R5, R3, 0x200 ;  /* 0x0000020003057836 */ /* 0x000fce0000000000 */
[----:B------:R-:W-:Y:S02]  /*3f40*/  UMOV UR8, UR4 ;  /* 0x0000000400087c82 */ /* 0x000fe40008000000 */
[----:B------:R-:W-:Y:S01]  /*3f50*/  UMOV UR4, UR8 ;  /* 0x0000000800047c82 */ /* 0x000fe20008000000 */
[----:B------:R-:W-:Y:S01]  /*3f60*/  MOV R20, UR8 ;  /* 0x0000000800147c02 */ /* 0x000fe20008000f00 */
[----:B------:R-:W-:Y:S02]  /*3f70*/  WARPGROUP.DEPBAR.LE gsb0, 0x0 ;  /* 0x00008000000079c5 */ /* 0x000fe40000010000 */
[----:B------:R-:W-:-:S06]  /*3f80*/  WARPGROUP.ARRIVE ;  /* 0x00000000000079c5 */ /* 0x000fcc0000000000 */
[----:B------:R-:W-:Y:S01]  /*3f90*/  HGMMA.64x64x16.F32 R24, gdesc[UR4], R24, gsb0 ;  /* 0x00e00000041879f0 */ /* 0x000fe20008000818 */
[----:B------:R-:W-:Y:S01]  /*3fa0*/  R2UR UR4, R4 ;  /* 0x00000000040472ca */ /* 0x000fe200000e0000 */
[----:B------:R-:W-:Y:S01]  /*3fb0*/  UMOV UR5, 0x40000040 ;  /* 0x4000004000057882 */ /* 0x000fe20000000000 */
[----:B------:R-:W-:Y:S01]  /*3fc0*/  R2UR UR6, R5 ;  /* 0x00000000050672ca */ /* 0x000fe200000e0000 */
[----:B------:R-:W-:Y:S01]  /*3fd0*/  UMOV UR7, 0x40000040 ;  /* 0x4000004000077882 */ /* 0x000fe20000000000 */
[----:B------:R-:W-:Y:S02]  /*3fe0*/  VIADD R4, R0, 0x202 ;  /* 0x0000020200047836 */ /* 0x000fe40000000000 */
[----:B------:R-:W-:-:S03]  /*3ff0*/  VIADD R5, R3, 0x202 ;  /* 0x0000020203057836 */ /* 0x000fc60000000000 */
[----:B------:R-:W-:Y:S01]  /*4000*/  R2UR UR8, R4 ;  /* 0x00000000040872ca */ /* 0x000fe200000e0000 */
[----:B------:R-:W-:Y:S01]  /*4010*/  VIADD R4, R0, 0x204 ;  /* 0x0000020400047836 */ /* 0x000fe20000000000 */
[----:B------:R-:W-:Y:S01]  /*4020*/  R2UR UR10, R5 ;  /* 0x00000000050a72ca */ /* 0x000fe200000e0000 */
[----:B------:R-:W-:-:S03]  /*4030*/  VIADD R5, R3, 0x204 ;  /* 0x0000020403057836 */ /* 0x000fc60000000000 */
[----:B------:R-:W-:Y:S01]  /*4040*/  R2UR UR12, R4 ;  /* 0x00000000040c72ca */ /* 0x000fe200000e0000 */
[----:B------:R-:W-:Y:S01]  /*4050*/  VIADD R4, R0, 0x206 ;  /* 0x0000020600047836 */ /* 0x000fe20000000000 */
[----:B------:R-:W-:Y:S01]  /*4060*/  R2UR UR14, R5 ;  /* 0x00000000050e72ca */ /* 0x000fe200000e0000 */
[----:B------:R-:W-:-:S03]  /*4070*/  VIADD R5, R3, 0x206 ;  /* 0x0000020603057836 */ /* 0x000fc60000000000 */
[----:B------:R-:W-:Y:S02]  /*4080*/  R2UR UR16, R4 ;  /* 0x00000000041072ca */ /* 0x000fe400000e0000 */
[----:B------:R-:W-:Y:S01]  /*4090*/  R2UR UR18, R5 ;  /* 0x00000000051272ca */ /* 0x000fe200000e0000 */
[----:B------:R-:W-:Y:S01]  /*40a0*/  VIADD R5, R3, 0x400 ;  /* 0x0000040003057836 */ /* 0x000fe20000000000 */
[----:B------:R-:W-:-:S04]  /*40b0*/  IADD3 R4, R0, 0x400, RZ ;  /* 0x0000040000047810 */ /* 0x000fc80007ffe0ff */
        /* <DEDUP_REMOVED lines=29> */
[----:B------:R-:W-:Y:S02]  /*4290*/  WARPGROUP.DEPBAR.LE gsb0, 0x0 ;  /* 0x00008000000079c5 */ /* 0x000fe40000010000 */
[----:B------:R-:W-:Y:S01]  /*42a0*/  WARPGROUP.ARRIVE ;  /* 0x00000000000079c5 */ /* 0x000fe20000000000 */
[----:B------:R-:W-:Y:S01]  /*42b0*/  R2UR UR54, R5 ;  /* 0x00000000053672ca */ /* 0x000fe200000e0000 */
[----:B------:R-:W0:Y:S01]  /*42c0*/  SHFL.IDX PT, R4, R6, RZ, 0x1f ;  /* 0x00001fff06047589 */ /* 0x000e2200000e0000 */
[----:B------:R-:W-:-:S03]  /*42d0*/  VIADD R5, R3, 0x800 ;  /* 0x0000080003057836 */ /* 0x000fc60000000000 */
[----:B------:R-:W-:Y:S01]  /*42e0*/  HGMMA.64x64x16.F32 R24, gdesc[UR4], R24, gsb0 ;  /* 0x00e00000041879f0 */ /* 0x000fe20008000818 */
[----:B0-----:R-:W-:Y:S01]  /*42f0*/  ISETP.GT.AND P1, PT, R4, 0x7f, PT ;  /* 0x0000007f0400780c */ /* 0x001fe20003f24270 */
[----:B------:R-:W-:-:S03]  /*4300*/  VIADD R4, R0, 0x800 ;  /* 0x0000080000047836 */ /* 0x000fc60000000000 */
[----:B------:R-:W-:Y:S02]  /*4310*/  SEL R58, RZ, 0x2, !P1 ;  /* 0x00000002ff3a7807 */ /* 0x000fe40004800000 */
[C---:B------:R-:W-:Y:S02]  /*4320*/  SEL R60, R62.reuse, 0x2, P1 ;  /* 0x000000023e3c7807 */ /* 0x040fe40000800000 */
[----:B------:R-:W-:Y:S01]  /*4330*/  SEL R62, R62, 0x6, !P1 ;  /* 0x000000063e3e7807 */ /* 0x000fe20004800000 */
[C---:B------:R-:W-:Y:S02]  /*4340*/  IMAD.IADD R6, R58.reuse, 0x1, R4 ;  /* 0x000000013a067824 */ /* 0x040fe400078e0204 */
[----:B------:R-:W-:-:S03]  /*4350*/  IMAD.IADD R7, R58, 0x1, R5 ;  /* 0x000000013a077824 */ /* 0x000fc600078e0205 */
[----:B------:R-:W-:Y:S01]  /*4360*/  R2UR UR56, R6 ;  /* 0x00000000063872ca */ /* 0x000fe200000e0000 */
[--C-:B------:R-:W-:Y:S01]  /*4370*/  IMAD.IADD R6, R4, 0x1, R60.reuse ;  /* 0x0000000104067824 */ /* 0x100fe200078e023c */
[----:B------:R-:W-:Y:S01]  /*4380*/  R2UR UR58, R7 ;  /* 0x00000000073a72ca */ /* 0x000fe200000e0000 */
[C---:B------:R-:W-:Y:S02]  /*4390*/  IMAD.IADD R7, R5.reuse, 0x1, R60 ;  /* 0x0000000105077824 */ /* 0x040fe400078e023c */
[----:B------:R-:W-:Y:S01]  /*43a0*/  IMAD.IADD R5, R5, 0x1, R62 ;  /* 0x0000000105057824 */ /* 0x000fe200078e023e */
        /* <DEDUP_REMOVED lines=35> */
[----:B------:R-:W-:Y:S01]  /*45e0*/  HGMMA.64x64x16.F32 R24, gdesc[UR56], R24, gsb0 ;  /* 0x00e00000381879f0 */ /* 0x000fe20008000818 */
[----:B------:R-:W-:Y:S01]  /*45f0*/  R2UR UR56, R6 ;  /* 0x00000000063872ca */ /* 0x000fe200000e0000 */
[----:B------:R-:W-:Y:S01]  /*4600*/  UMOV UR57, 0x40000040 ;  /* 0x4000004000397882 */ /* 0x000fe20000000000 */
[----:B------:R-:W-:Y:S01]  /*4610*/  R2UR UR58, R7 ;  /* 0x00000000073a72ca */ /* 0x000fe200000e0000 */
[----:B------:R-:W-:Y:S01]  /*4620*/  UMOV UR59, 0x40000040 ;  /* 0x40000040003b7882 */ /* 0x000fe20000000000 */
[----:B------:R-:W-:Y:S01]  /*4630*/  IMAD.IADD R6, R4, 0x1, R62 ;  /* 0x0000000104067824 */ /* 0x000fe200078e023e */
[----:B------:R-:W-:Y:S02]  /*4640*/  WARPGROUP.DEPBAR.LE gsb0, 0x0 ;  /* 0x00008000000079c5 */ /* 0x000fe40000010000 */
[----:B------:R-:W-:-:S08]  /*4650*/  WARPGROUP.ARRIVE ;  /* 0x00000000000079c5 */ /* 0x000fd00000000000 */
[----:B------:R-:W-:Y:S01]  /*4660*/  HGMMA.64x64x16.F32 R24, gdesc[UR56], R24, gsb0 ;  /* 0x00e00000381879f0 */ /* 0x000fe20008000818 */
[----:B------:R-:W-:Y:S01]  /*4670*/  R2UR UR58, R5 ;  /* 0x00000000053a72ca */ /* 0x000fe200000e0000 */
[----:B------:R-:W-:Y:S01]  /*4680*/  UMOV UR59, 0x40000040 ;  /* 0x40000040003b7882 */ /* 0x000fe20000000000 */
[----:B------:R-:W-:Y:S01]  /*4690*/  R2UR UR56, R6 ;  /* 0x00000000063872ca */ /* 0x000fe200000e0000 */
[----:B------:R-:W-:Y:S01]  /*46a0*/  UMOV UR57, 0x40000040 ;  /* 0x4000004000397882 */ /* 0x000fe20000000000 */
[----:B------:R-:W-:Y:S02]  /*46b0*/  IMAD.MOV.U32 R5, RZ, RZ, 0x28 ;  /* 0x00000028ff057424 */ /* 0x000fe400078e00ff */
[----:B------:R-:W-:-:S03]  /*46c0*/  IMAD.MOV.U32 R6, RZ, RZ, 0xa00 ;  /* 0x00000a00ff067424 */ /* 0x000fc600078e00ff */
[----:B------:R-:W-:Y:S02]  /*46d0*/  SEL R5, R5, 0x26, P1 ;  /* 0x0000002605057807 */ /* 0x000fe40000800000 */
[----:B------:R-:W-:Y:S02]  /*46e0*/  SEL R6, R6, 0x980, P1 ;  /* 0x0000098006067807 */ /* 0x000fe40000800000 */
[----:B------:R-:W-:Y:S02]  /*46f0*/  LOP3.LUT R5, R5, 0x6, RZ, 0xc0, !PT ;  /* 0x0000000605057812 */ /* 0x000fe400078ec0ff */
[----:B------:R-:W-:-:S04]  /*4700*/  LOP3.LUT R6, R6, 0xa00, RZ, 0xc0, !PT ;  /* 0x00000a0006067812 */ /* 0x000fc800078ec0ff */
[CC--:B------:R-:W-:Y:S02]  /*4710*/  IADD3 R7, R5.reuse, R6.reuse, R0 ;  /* 0x0000000605077210 */ /* 0x0c0fe40007ffe000 */
[----:B------:R-:W-:Y:S01]  /*4720*/  IADD3 R5, R5, R6, R3 ;  /* 0x0000000605057210 */ /* 0x000fe20007ffe003 */
        /* <DEDUP_REMOVED lines=8> */
[----:B------:R-:W-:Y:S02]  /*47b0*/  VIADD R5, R0, 0xa00 ;  /* 0x00000a0000057836 */ /* 0x000fe40000000000 */
[----:B------:R-:W-:-:S03]  /*47c0*/  IMAD.IADD R59, R58, 0x1, R7 ;  /* 0x000000013a3b7824 */ /* 0x000fc600078e0207 */
[----:B------:R-:W-:Y:S01]  /*47d0*/  IADD3 R6, R58, R5, RZ ;  /* 0x000000053a067210 */ /* 0x000fe20007ffe0ff */
[----:B------:R-:W-:Y:S02]  /*47e0*/  WARPGROUP.DEPBAR.LE gsb0, 0x0 ;  /* 0x00008000000079c5 */ /* 0x000fe40000010000 */
[----:B------:R-:W-:-:S06]  /*47f0*/  WARPGROUP.ARRIVE ;  /* 0x00000000000079c5 */ /* 0x000fcc0000000000 */
[----:B------:R-:W-:Y:S01]  /*4800*/  HGMMA.64x64x16.F32 R24, gdesc[UR56], R24, gsb0 ;  /* 0x00e00000381879f0 */ /* 0x000fe20008000818 */
[----:B------:R-:W-:Y:S01]  /*4810*/  R2UR UR58, R59 ;  /* 0x000000003b3a72ca */ /* 0x000fe200000e0000 */
[----:B------:R-:W-:Y:S01]  /*4820*/  UMOV UR59, 0x40000040 ;  /* 0x40000040003b7882 */ /* 0x000fe20000000000 */
[----:B------:R-:W-:Y:S01]  /*4830*/  R2UR UR56, R6 ;  /* 0x00000000063872ca */ /* 0x000fe200000e0000 */
[----:B------:R-:W-:Y:S01]  /*4840*/  UMOV UR57, 0x40000040 ;  /* 0x4000004000397882 */ /* 0x000fe20000000000 */
[C---:B------:R-:W-:Y:S02]  /*4850*/  IMAD.IADD R59, R60.reuse, 0x1, R7 ;  /* 0x000000013c3b7824 */ /* 0x040fe400078e0207 */
[----:B------:R-:W-:Y:S02]  /*4860*/  IMAD.IADD R6, R60, 0x1, R5 ;  /* 0x000000013c067824 */ /* 0x000fe400078e0205 */
[----:B------:R-:W-:Y:S01]  /*4870*/  IMAD.IADD R7, R62, 0x1, R7 ;  /* 0x000000013e077824 */ /* 0x000fe200078e0207 */
[----:B------:R-:W-:-:S02]  /*4880*/  WARPGROUP.DEPBAR.LE gsb0, 0x0 ;  /* 0x00008000000079c5 */ /* 0x000fc40000010000 */
        /* <DEDUP_REMOVED lines=22> */
[----:B------:R-:W-:-:S04]  /*49f0*/  VIADD R7, R3, 0xc00 ;  /* 0x00000c0003077836 */ /* 0x000fc80000000000 */
[----:B------:R-:W-:Y:S01]  /*4a00*/  IMAD.IADD R61, R58, 0x1, R7 ;  /* 0x000000013a3d7824 */ /* 0x000fe200078e0207 */
[----:B------:R-:W-:Y:S02]  /*4a10*/  WARPGROUP.DEPBAR.LE gsb0, 0x0 ;  /* 0x00008000000079c5 */ /* 0x000fe40000010000 */
[----:B------:R-:W-:-:S06]  /*4a20*/  WARPGROUP.ARRIVE ;  /* 0x00000000000079c5 */ /* 0x000fcc0000000000 */
[----:B------:R-:W-:Y:S01]  /*4a30*/  HGMMA.64x64x16.F32 R24, gdesc[UR56], R24, gsb0 ;  /* 0x00e00000381879f0 */ /* 0x000fe20008000818 */
[----:B------:R-:W-:Y:S01]  /*4a40*/  R2UR UR56, R59 ;  /* 0x000000003b3872ca */ /* 0x000fe200000e0000 */
[----:B------:R-:W-:Y:S01]  /*4a50*/  UMOV UR57, 0x40000040 ;  /* 0x4000004000397882 */ /* 0x000fe20000000000 */
[----:B------:R-:W-:Y:S01]  /*4a60*/  R2UR UR58, R6 ;  /* 0x00000000063a72ca */ /* 0x000fe200000e0000 */
[----:B------:R-:W-:Y:S01]  /*4a70*/  UMOV UR59, 0x40000040 ;  /* 0x40000040003b7882 */ /* 0x000fe20000000000 */
[----:B------:R-:W-:-:S05]  /*4a80*/  VIADD R6, R0, 0xc00 ;  /* 0x00000c0000067836 */ /* 0x000fca0000000000 */
        /* <DEDUP_REMOVED lines=8> */
[C-C-:B------:R-:W-:Y:S02]  /*4b10*/  IMAD.IADD R61, R60.reuse, 0x1, R7.reuse ;  /* 0x000000013c3d7824 */ /* 0x140fe400078e0207 */
        /* <DEDUP_REMOVED lines=44> */
[--C-:B------:R-:W-:Y:S02]  /*4de0*/  IMAD.IADD R60, R60, 0x1, R59.reuse ;  /* 0x000000013c3c7824 */ /* 0x100fe400078e023b */
        /* <DEDUP_REMOVED lines=31> */
[----:B------:R-:W-:Y:S02]  /*4fe0*/  WARPGROUP.DEPBAR.LE gsb0, 0x0 ;  /* 0x00008000000079c5 */ /* 0x000fe40000010000 */
[----:B------:R-:W-:-:S09]  /*4ff0*/  WARPGROUP.ARRIVE ;  /* 0x00000000000079c5 */ /* 0x000fd20000000000 */
[----:B------:R-:W-:Y:S03]  /*5000*/  HGMMA.64x64x16.F32 R24, gdesc[UR56], R24, gsb0 ;  /* 0x00e00000381879f0 */ /* 0x000fe60008000818 */
[----:B------:R-:W-:Y:S02]  /*5010*/  WARPGROUP.DEPBAR.LE gsb0, 0x0 ;  /* 0x00008000000079c5 */ /* 0x000fe40000010000 */
[----:B------:R-:W-:Y:S05]  /*5020*/  @!P0 BRA `(.L_x_3398) ;  /* 0x0000000000048947 */ /* 0x000fea0003800000 */
[----:B------:R-:W-:Y:S01]  /*5030*/  BPT.TRAP 0x1 ;  /* 0x000000040000795c */ /* 0x000fe20000300000 */
.L_x_3398:
        /* <DEDUP_REMOVED lines=8> */
[----:B------:R-:W0:Y:S01]  /*50c0*/  MUFU.TANH R24, R24 ;  /* 0x0000001800187308 */ /* 0x000e220000002400 */
[----:B------:R-:W-:Y:S01]  /*50d0*/  FMUL.FTZ R26, R26, UR6 ;  /* 0x000000061a1a7c20 */ /* 0x000fe20008410000 */
[----:B------:R-:W-:Y:S01]  /*50e0*/  FMUL.FTZ R33, R33, UR6 ;  /* 0x0000000621217c20 */ /* 0x000fe20008410000 */
[----:B------:R-:W-:Y:S01]  /*50f0*/  FMUL.FTZ R27, R27, UR6 ;  /* 0x000000061b1b7c20 */ /* 0x000fe20008410000 */
[----:B------:R-:W-:Y:S01]  /*5100*/  IADD3 R56, -R56, 0x40, R59 ;  /* 0x0000004038387810 */ /* 0x000fe20007ffe13b */
[----:B------:R-:W-:Y:S01]  /*5110*/  FMUL.FTZ R36, R36, UR6 ;  /* 0x0000000624247c20 */ /* 0x000fe20008410000 */
[----:B------:R-:W-:Y:S01]  /*5120*/  FMUL.FTZ R30, R30, UR6 ;  /* 0x000000061e1e7c20 */ /* 0x000fe20008410000 */
[----:B------:R-:W-:Y:S01]  /*5130*/  FMUL.FTZ R37, R37, UR6 ;  /* 0x0000000625257c20 */ /* 0x000fe20008410000 */
[----:B------:R-:W1:Y:S01]  /*5140*/  MUFU.TANH R25, R25 ;  /* 0x0000001900197308 */ /* 0x000e620000002400 */
[C---:B------:R-:W-:Y:S01]  /*5150*/  ISETP.GT.AND P5, PT, R56.reuse, RZ, PT ;  /* 0x000000ff3800720c */ /* 0x040fe20003fa4270 */
[----:B------:R-:W-:Y:S01]  /*5160*/  FMUL.FTZ R31, R31, UR6 ;  /* 0x000000061f1f7c20 */ /* 0x000fe20008410000 */
[----:B------:R-:W-:Y:S01]  /*5170*/  ISETP.GT.AND P4, PT, R56, 0x1, PT ;  /* 0x000000013800780c */ /* 0x000fe20003f84270 */
[----:B------:R-:W-:Y:S01]  /*5180*/  FMUL.FTZ R40, R40, UR6 ;  /* 0x0000000628287c20 */ /* 0x000fe20008410000 */
[----:B------:R-:W-:Y:S01]  /*5190*/  ISETP.GT.AND P3, PT, R56, 0x8, PT ;  /* 0x000000083800780c */ /* 0x000fe20003f64270 */
[----:B------:R-:W-:Y:S01]  /*51a0*/  FMUL.FTZ R34, R34, UR6 ;  /* 0x0000000622227c20 */ /* 0x000fe20008410000 */
[----:B------:R-:W-:Y:S01]  /*51b0*/  ISETP.GT.AND P2, PT, R56, 0x9, PT ;  /* 0x000000093800780c */ /* 0x000fe20003f44270 */
[----:B------:R-:W2:Y:S01]  /*51c0*/  MUFU.TANH R28, R28 ;  /* 0x0000001c001c7308 */ /* 0x000ea20000002400 */
[----:B0-----:R-:W-:Y:S01]  /*51d0*/  FSEL R24, R24, -INF , P5 ;  /* 0xff80000018187808 */ /* 0x001fe20002800000 */
[----:B------:R-:W-:Y:S01]  /*51e0*/  FMUL.FTZ R41, R41, UR6 ;  /* 0x0000000629297c20 */ /* 0x000fe20008410000 */
[C---:B------:R-:W-:Y:S01]  /*51f0*/  ISETP.GT.AND P1, PT, R56.reuse, 0x10, PT ;  /* 0x000000103800780c */ /* 0x040fe20003f24270 */
[----:B------:R-:W-:Y:S01]  /*5200*/  FMUL.FTZ R35, R35, UR6 ;  /* 0x0000000623237c20 */ /* 0x000fe20008410000 */
[----:B------:R-:W-:Y:S01]  /*5210*/  ISETP.GT.AND P6, PT, R56, 0x11, PT ;  /* 0x000000113800780c */ /* 0x000fe20003fc4270 */
[----:B------:R-:W-:Y:S01]  /*5220*/  FMUL.FTZ R44, R44, UR6 ;  /* 0x000000062c2c7c20 */ /* 0x000fe20008410000 */
[----:B------:R-:W-:Y:S01]  /*5230*/  FMUL.FTZ R38, R38, UR6 ;  /* 0x0000000626267c20 */ /* 0x000fe20008410000 */
        /* <DEDUP_REMOVED lines=19> */
[----:B------:R-:W-:Y:S01]  /*5370*/  FMUL.FTZ R51, R51, UR6 ;  /* 0x0000000633337c20 */ /* 0x000fe20008410000 */
[----:B------:R-:W-:Y:S01]  /*5380*/  FMUL.FTZ R54, R54, UR6 ;  /* 0x0000000636367c20 */ /* 0x000fe20008410000 */
[----:B------:R-:W-:Y:S01]  /*5390*/  FMNMX.FTZ R59, R29, R58, !PT ;  /* 0x0000003a1d3b7209 */ /* 0x000fe20007810000 */
[----:B------:R-:W-:Y:S01]  /*53a0*/  FMUL.FTZ R55, R55, UR6 ;  /* 0x0000000637377c20 */ /* 0x000fe20008410000 */
[----:B------:R-:W-:Y:S01]  /*53b0*/  ULDC UR6, c[0x0][0xa80] ;  /* 0x0002a00000067ab9 */ /* 0x000fe20000000800 */
[----:B------:R-:W0:Y:S01]  /*53c0*/  MUFU.TANH R33, R33 ;  /* 0x0000002100217308 */ /* 0x000e220000002400 */
[----:B-1----:R-:W-:Y:S01]  /*53d0*/  FSEL R32, R32, -INF , P1 ;  /* 0xff80000020207808 */ /* 0x002fe20000800000 */
[----:B------:R-:W1:Y:S01]  /*53e0*/  S2UR UR11, SR_CgaCtaId ;  /* 0x00000000000b79c3 */ /* 0x000e620000008800 */
[----:B------:R-:W-:Y:S01]  /*53f0*/  R2UR UR7, R2 ;  /* 0x00000000020772ca */ /* 0x000fe200000e0000 */
[----:B------:R-:W-:Y:S01]  /*5400*/  IMAD.MOV.U32 R189, RZ, RZ, 0x20 ;  /* 0x00000020ffbd7424 */ /* 0x000fe200078e00ff */
[----:B------:R-:W-:-:S02]  /*5410*/  FMNMX.FTZ R58, R32, R59, !PT ;  /* 0x0000003b203a7209 */ /* 0x000fc40007810000 */
[----:B------:R-:W-:Y:S01]  /*5420*/  LOP3.LUT R193, R193, 0x2000000, RZ, 0xfc, !PT ;  /* 0x02000000c1c17812 */ /* 0x000fe200078efcff */
[----:B------:R-:W3:Y:S01]  /*5430*/  MUFU.TANH R27, R27 ;  /* 0x0000001b001b7308 */ /* 0x000ee20000002400 */
[----:B--2---:R-:W-:Y:S02]  /*5440*/  FSEL R26, R26, -INF , P5 ;  /* 0xff8000001a1a7808 */ /* 0x004fe40002800000 */
[----:B------:R-:W-:Y:S02]  /*5450*/  ISETP.GT.AND P5, PT, R56, 0x18, PT ;  /* 0x000000183800780c */ /* 0x000fe40003fa4270 */
[C---:B------:R-:W-:Y:S02]  /*5460*/  R2UR UR10, R193.reuse ;  /* 0x00000000c10a72ca */ /* 0x040fe400000e0000 */
[----:B------:R-:W-:Y:S01]  /*5470*/  IADD3 R210, R193, 0x80, RZ ;  /* 0x00000080c1d27810 */ /* 0x000fe20007ffe0ff */
[----:B------:R-:W2:Y:S01]  /*5480*/  MUFU.TANH R36, R36 ;  /* 0x0000002400247308 */ /* 0x000ea20000002400 */
[----:B0-----:R-:W-:Y:S01]  /*5490*/  FSEL R33, R33, -INF , P6 ;  /* 0xff80000021217808 */ /* 0x001fe20003000000 */
[----:B------:R-:W-:-:S03]  /*54a0*/  UIADD3 UR7, UR7, 0x38840, URZ ;  /* 0x0003884007077890 */ /* 0x000fc6000fffe03f */
[----:B------:R-:W-:-:S03]  /*54b0*/  FMNMX.FTZ R59, R33, R58, !PT ;  /* 0x0000003a213b7209 */ /* 0x000fc60007810000 */
[----:B------:R-:W0:Y:S01]  /*54c0*/  MUFU.TANH R30, R30 ;  /* 0x0000001e001e7308 */ /* 0x000e220000002400 */
[----:B---3--:R-:W-:Y:S01]  /*54d0*/  FSEL R27, R27, -INF , P4 ;  /* 0xff8000001b1b7808 */ /* 0x008fe20002000000 */
[----:B-1----:R-:W-:Y:S01]  /*54e0*/  UPRMT UR7, UR11, 0x654, UR7 ;  /* 0x000006540b077896 */ /* 0x002fe20008000007 */
[----:B------:R-:W-:Y:S02]  /*54f0*/  ISETP.GT.AND P4, PT, R56, 0x19, PT ;  /* 0x000000193800780c */ /* 0x000fe40003f84270 */
[----:B------:R-:W-:-:S03]  /*5500*/  UMOV UR11, 0x40000040 ;  /* 0x40000040000b7882 */ /* 0x000fc60000000000 */
[----:B------:R-:W1:Y:S01]  /*5510*/  MUFU.TANH R37, R37 ;  /* 0x0000002500257308 */ /* 0x000e620000002400 */
[----:B--2---:R-:W-:Y:S02]  /*5520*/  FSEL R36, R36, -INF , P5 ;  /* 0xff80000024247808 */ /* 0x004fe40002800000 */
[----:B------:R-:W-:Y:S02]  /*5530*/  SYNCS.ARRIVE.TRANS64.RED.A1T0 RZ, [UR7], RZ ;  /* 0x000000ffffff79a7 */ /* 0x000fe40008100407 */
        /* <DEDUP_REMOVED lines=50> */
[----:B-1----:R-:W-:-:S04]  /*5860*/  FSEL R53, R53, -INF , P2 ;  /* 0xff80000035357808 */ /* 0x002fc80001000000 */
[----:B------:R-:W-:-:S03]  /*5870*/  FMNMX.FTZ R58, R53, R56, !PT ;  /* 0x00000038353a7209 */ /* 0x000fc60007810000 */
[----:B------:R-:W1:Y:S01]  /*5880*/  MUFU.TANH R50, R50 ;  /* 0x0000003200327308 */ /* 0x000e620000002400 */
[----:B--2---:R-:W-:Y:S01]  /*5890*/  FSEL R46, R46, -INF , P1 ;  /* 0xff8000002e2e7808 */ /* 0x004fe20000800000 */
[----:B------:R-:W2:Y:S06]  /*58a0*/  SHFL.BFLY PT, R59, R58, 0x2, 0x1f ;  /* 0x0c401f003a3b7f89 */ /* 0x000eac00000e0000 */
[----:B------:R-:W3:Y:S01]  /*58b0*/  MUFU.TANH R51, R51 ;  /* 0x0000003300337308 */ /* 0x000ee20000002400 */
[----:B0-----:R-:W-:-:S07]  /*58c0*/  FSEL R47, R47, -INF , P6 ;  /* 0xff8000002f2f7808 */ /* 0x001fce0003000000 */
[----:B------:R-:W0:Y:S01]  /*58d0*/  MUFU.TANH R54, R54 ;  /* 0x0000003600367308 */ /* 0x000e220000002400 */
[----:B-1----:R-:W-:-:S07]  /*58e0*/  FSEL R50, R50, -INF , P5 ;  /* 0xff80000032327808 */ /* 0x002fce0002800000 */
[----:B------:R-:W1:Y:S01]  /*58f0*/  MUFU.TANH R55, R55 ;  /* 0x0000003700377308 */ /* 0x000e620000002400 */
[----:B---3--:R-:W-:Y:S02]  /*5900*/  FSEL R51, R51, -INF , P4 ;  /* 0xff80000033337808 */ /* 0x008fe40002000000 */
[----:B--2---:R-:W-:Y:S02]  /*5910*/  FMNMX.FTZ R187, R58, R59, !PT ;  /* 0x0000003b3abb7209 */ /* 0x004fe40007810000 */
[----:B------:R-:W-:-:S03]  /*5920*/  FMNMX.FTZ R59, R26, R27, !PT ;  /* 0x0000001b1a3b7209 */ /* 0x000fc60007810000 */
[----:B------:R-:W2:Y:S01]  /*5930*/  SHFL.BFLY PT, R60, R187, 0x1, 0x1f ;  /* 0x0c201f00bb3c7f89 */ /* 0x000ea200000e0000 */
[----:B------:R-:W-:Y:S02]  /*5940*/  FMNMX.FTZ R56, R30, R59, !PT ;  /* 0x0000003b1e387209 */ /* 0x000fe40007810000 */
[----:B0-----:R-:W-:Y:S02]  /*5950*/  FSEL R54, R54, -INF , P3 ;  /* 0xff80000036367808 */ /* 0x001fe40001800000 */
[----:B------:R-:W-:-:S04]  /*5960*/  FMNMX.FTZ R59, R31, R56, !PT ;  /* 0x000000381f3b7209 */ /* 0x000fc80007810000 */
[----:B------:R-:W-:Y:S02]  /*5970*/  FMNMX.FTZ R56, R34, R59, !PT ;  /* 0x0000003b22387209 */ /* 0x000fe40007810000 */
[----:B-1----:R-:W-:Y:S02]  /*5980*/  FSEL R55, R55, -INF , P2 ;  /* 0xff80000037377808 */ /* 0x002fe40001000000 */
[----:B------:R-:W-:-:S04]  /*5990*/  FMNMX.FTZ R59, R35, R56, !PT ;  /* 0x00000038233b7209 */ /* 0x000fc80007810000 */
[----:B------:R-:W-:-:S04]  /*59a0*/  FMNMX.FTZ R56, R38, R59, !PT ;  /* 0x0000003b26387209 */ /* 0x000fc80007810000 */
[----:B------:R-:W-:Y:S02]  /*59b0*/  FMNMX.FTZ R59, R39, R56, !PT ;  /* 0x00000038273b7209 */ /* 0x000fe40007810000 */
[----:B--2---:R-:W-:Y:S02]  /*59c0*/  FMNMX.FTZ R187, R187, R60, !PT ;  /* 0x0000003cbbbb7209 */ /* 0x004fe40007810000 */
        /* <DEDUP_REMOVED lines=26> */
[----:B------:R-:W0:Y:S01]  /*5b70*/  SHFL.BFLY PT, R25, R24, 0x2, 0x1f ;  /* 0x0c401f0018197f89 */ /* 0x000e2200000e0000 */
[--C-:B------:R-:W-:Y:S01]  /*5b80*/  FFMA.FTZ R182, R52, UR6, -R58.reuse ;  /* 0x0000000634b67c23 */ /* 0x100fe2000801083a */
[----:B------:R-:W-:Y:S01]  /*5b90*/  FFMA.FTZ R183, R53, UR6, -R58 ;  /* 0x0000000635b77c23 */ /* 0x000fe2000801083a */
[----:B------:R-:W-:Y:S08]  /*5ba0*/  MUFU.EX2 R168, R168 ;  /* 0x000000a800a87308 */ /* 0x000ff00000000800 */
[----:B------:R-:W-:Y:S08]  /*5bb0*/  MUFU.EX2 R169, R169 ;  /* 0x000000a900a97308 */ /* 0x000ff00000000800 */
[----:B------:R-:W-:Y:S01]  /*5bc0*/  MUFU.EX2 R170, R170 ;  /* 0x000000aa00aa7308 */ /* 0x000fe20000000800 */
[----:B0-----:R-:W-:-:S07]  /*5bd0*/  FMNMX.FTZ R25, R24, R25, !PT ;  /* 0x0000001918197209 */ /* 0x001fce0007810000 */
[----:B------:R-:W0:Y:S01]  /*5be0*/  MUFU.EX2 R171, R171 ;  /* 0x000000ab00ab7308 */ /* 0x000e220000000800 */
[----:B------:R-:W1:Y:S07]  /*5bf0*/  SHFL.BFLY PT, R188, R25, 0x1, 0x1f ;  /* 0x0c201f0019bc7f89 */ /* 0x000e6e00000e0000 */
[----:B------:R-:W-:Y:S08]  /*5c00*/  MUFU.EX2 R172, R172 ;  /* 0x000000ac00ac7308 */ /* 0x000ff00000000800 */
[----:B------:R-:W2:Y:S01]  /*5c10*/  MUFU.EX2 R173, R173 ;  /* 0x000000ad00ad7308 */ /* 0x000ea20000000800 */
[----:B0-----:R-:W-:-:S07]  /*5c20*/  F2FP.F16.F32.PACK_AB R154, R171, R170 ;  /* 0x000000aaab9a723e */ /* 0x001fce00000000ff */
[----:B------:R-:W-:Y:S01]  /*5c30*/  MUFU.EX2 R174, R174 ;  /* 0x000000ae00ae7308 */ /* 0x000fe20000000800 */
[----:B-1----:R-:W-:-:S04]  /*5c40*/  FMNMX.FTZ R188, R25, R188, !PT ;  /* 0x000000bc19bc7209 */ /* 0x002fc80007810000 */
[C---:B------:R-:W-:Y:S01]  /*5c50*/  FSETP.NEU.FTZ.AND P1, PT, R188.reuse, -INF , PT ;  /* 0xff800000bc00780b */ /* 0x040fe20003f3d000 */
[----:B------:R-:W-:Y:S02]  /*5c60*/  FMUL.FTZ R24, R188, UR6 ;  /* 0x00000006bc187c20 */ /* 0x000fe40008410000 */
[----:B------:R-:W0:Y:S01]  /*5c70*/  MUFU.EX2 R175, R175 ;  /* 0x000000af00af7308 */ /* 0x000e220000000800 */
[----:B--2---:R-:W-:Y:S02]  /*5c80*/  F2FP.F16.F32.PACK_AB R156, R173, R172 ;  /* 0x000000acad9c723e */ /* 0x004fe400000000ff */
[----:B------:R-:W-:Y:S02]  /*5c90*/  FSEL R29, R24, RZ, P1 ;  /* 0x000000ff181d7208 */ /* 0x000fe40000800000 */
[CC--:B------:R-:W-:Y:S02]  /*5ca0*/  LEA.HI R24, R57.reuse, R152.reuse, RZ, 0x4 ;  /* 0x0000009839187211 */ /* 0x0c0fe400078f20ff */
[----:B------:R-:W-:Y:S01]  /*5cb0*/  LEA.HI R57, R57, R152, RZ, 0x5 ;  /* 0x0000009839397211 */ /* 0x000fe200078f28ff */
[--C-:B------:R-:W-:Y:S01]  /*5cc0*/  FFMA.FTZ R194, R26, UR6, -R29.reuse ;  /* 0x000000061ac27c23 */ /* 0x100fe2000801081d */
[----:B------:R-:W-:Y:S01]  /*5cd0*/  LOP3.LUT R25, R24, 0xfffffff0, RZ, 0xc0, !PT ;  /* 0xfffffff018197812 */ /* 0x000fe200078ec0ff */
[--C-:B------:R-:W-:Y:S01]  /*5ce0*/  FFMA.FTZ R195, R27, UR6, -R29.reuse ;  /* 0x000000061bc37c23 */ /* 0x100fe2000801081d */
[----:B------:R-:W-:Y:S01]  /*5cf0*/  SHF.R.U32.HI R24, RZ, 0x1, R24 ;  /* 0x00000001ff187819 */ /* 0x000fe20000011618 */
[--C-:B------:R-:W-:Y:S01]  /*5d00*/  FFMA.FTZ R196, R30, UR6, -R29.reuse ;  /* 0x000000061ec47c23 */ /* 0x100fe2000801081d */
[----:B------:R-:W-:Y:S01]  /*5d10*/  FFMA.FTZ R197, R31, UR6, -R29 ;  /* 0x000000061fc57c23 */ /* 0x000fe2000801081d */
[----:B------:R-:W-:-:S02]  /*5d20*/  IMAD.IADD R25, R152, 0x1, -R25 ;  /* 0x0000000198197824 */ /* 0x000fc400078e0a19 */
[--C-:B------:R-:W-:Y:S01]  /*5d30*/  FFMA.FTZ R198, R34, UR6, -R29.reuse ;  /* 0x0000000622c67c23 */ /* 0x100fe2000801081d */
[----:B------:R-:W-:Y:S02]  /*5d40*/  IMAD.SHL.U32 R57, R57, 0x20, RZ ;  /* 0x0000002039397824 */ /* 0x000fe400078e00ff */
[--C-:B------:R-:W-:Y:S01]  /*5d50*/  FFMA.FTZ R199, R35, UR6, -R29.reuse ;  /* 0x0000000623c77c23 */ /* 0x100fe2000801081d */
[----:B------:R-:W-:Y:S01]  /*5d60*/  FFMA.FTZ R200, R38, UR6, -R29 ;  /* 0x0000000626c87c23 */ /* 0x000fe2000801081d */
[----:B------:R-:W-:Y:S01]  /*5d70*/  SHF.R.S32.HI R26, RZ, 0x1f, R25 ;  /* 0x0000001fff1a7819 */ /* 0x000fe20000011419 */
[--C-:B------:R-:W-:Y:S01]  /*5d80*/  FFMA.FTZ R201, R39, UR6, -R29.reuse ;  /* 0x0000000627c97c23 */ /* 0x100fe2000801081d */
[--C-:B------:R-:W-:Y:S01]  /*5d90*/  FFMA.FTZ R202, R42, UR6, -R29.reuse ;  /* 0x000000062aca7c23 */ /* 0x100fe2000801081d */
[--C-:B------:R-:W-:Y:S01]  /*5da0*/  FFMA.FTZ R203, R43, UR6, -R29.reuse ;  /* 0x000000062bcb7c23 */ /* 0x100fe2000801081d */
[----:B------:R-:W-:Y:S01]  /*5db0*/  LEA.HI R26, R26, R25, RZ, 0x3 ;  /* 0x000000191a1a7211 */ /* 0x000fe200078f18ff */
[--C-:B------:R-:W-:Y:S01]  /*5dc0*/  FFMA.FTZ R204, R46, UR6, -R29.reuse ;  /* 0x000000062ecc7c23 */ /* 0x100fe2000801081d */
[--C-:B------:R-:W-:Y:S01]  /*5dd0*/  FFMA.FTZ R205, R47, UR6, -R29.reuse ;  /* 0x000000062fcd7c23 */ /* 0x100fe2000801081d */
[----:B------:R-:W-:Y:S01]  /*5de0*/  FFMA.FTZ R206, R50, UR6, -R29 ;  /* 0x0000000632ce7c23 */ /* 0x000fe2000801081d */
[C---:B------:R-:W-:Y:S01]  /*5df0*/  LOP3.LUT R28, R26.reuse, 0xfffffff8, RZ, 0xc0, !PT ;  /* 0xfffffff81a1c7812 */ /* 0x040fe200078ec0ff */
[----:B------:R-:W-:-:S02]  /*5e00*/  IMAD.SHL.U32 R26, R26, 0x40, RZ ;  /* 0x000000401a1a7824 */ /* 0x000fc400078e00ff */
[--C-:B------:R-:W-:Y:S01]  /*5e10*/  FFMA.FTZ R207, R51, UR6, -R29.reuse ;  /* 0x0000000633cf7c23 */ /* 0x100fe2000801081d */
[--C-:B------:R-:W-:Y:S01]  /*5e20*/  FFMA.FTZ R208, R54, UR6, -R29.reuse ;  /* 0x0000000636d07c23 */ /* 0x100fe2000801081d */
[----:B------:R-:W-:Y:S01]  /*5e30*/  FFMA.FTZ R209, R55, UR6, -R29 ;  /* 0x0000000637d17c23 */ /* 0x000fe2000801081d */
[----:B------:R-:W-:Y:S01]  /*5e40*/  IMAD.IADD R28, R25, 0x1, -R28 ;  /* 0x00000001191c7824 */ /* 0x000fe200078e0a1c */
[----:B------:R-:W-:Y:S01]  /*5e50*/  LOP3.LUT R57, R57, 0x7ffffc00, RZ, 0xc0, !PT ;  /* 0x7ffffc0039397812 */ /* 0x000fe200078ec0ff */
[----:B------:R-:W-:Y:S01]  /*5e60*/  MUFU.EX2 R194, R194 ;  /* 0x000000c200c27308 */ /* 0x000fe20000000800 */
[----:B------:R-:W-:Y:S02]  /*5e70*/  LOP3.LUT R26, R26, 0x7ffffe00, RZ, 0xc0, !PT ;  /* 0x7ffffe001a1a7812 */ /* 0x000fe400078ec0ff */
[C---:B------:R-:W-:Y:S02]  /*5e80*/  SHF.L.U32 R25, R28.reuse, 0x6, RZ ;  /* 0x000000061c197819 */ /* 0x040fe400000006ff */
[----:B------:R-:W-:-:S02]  /*5e90*/  LOP3.LUT P2, RZ, R28, 0x4, RZ, 0xc0, !PT ;  /* 0x000000041cff7812 */ /* 0x000fc4000784c0ff */
[----:B------:R-:W-:Y:S01]  /*5ea0*/  LOP3.LUT R25, R25, 0x1c0, RZ, 0xc0, !PT ;  /* 0x000001c019197812 */ /* 0x000fe200078ec0ff */
[----:B------:R-:W1:Y:S01]  /*5eb0*/  MUFU.EX2 R195, R195 ;  /* 0x000000c300c37308 */ /* 0x000e620000000800 */
[----:B------:R-:W-:Y:S02]  /*5ec0*/  LOP3.LUT P1, RZ, R28, 0x2, RZ, 0xc0, !PT ;  /* 0x000000021cff7812 */ /* 0x000fe4000782c0ff */
[----:B------:R-:W-:Y:S02]  /*5ed0*/  LOP3.LUT R24, R25, 0x8, R24, 0xf8, !PT ;  /* 0x0000000819187812 */ /* 0x000fe400078ef818 */
[----:B------:R-:W-:Y:S02]  /*5ee0*/  SHF.R.U32.HI R25, RZ, 0x3, R25 ;  /* 0x00000003ff197819 */ /* 0x000fe40000011619 */
[----:B------:R-:W-:Y:S01]  /*5ef0*/  SEL R189, R189, 0xffffffe0, !P1 ;  /* 0xffffffe0bdbd7807 */ /* 0x000fe20004800000 */
[----:B------:R-:W-:Y:S01]  /*5f00*/  MUFU.EX2 R196, R196 ;  /* 0x000000c400c47308 */ /* 0x000fe20000000800 */
[----:B------:R-:W-:-:S02]  /*5f10*/  LOP3.LUT R24, R24, R25, RZ, 0x3c, !PT ;  /* 0x0000001918187212 */ /* 0x000fc400078e3cff */
[----:B------:R-:W-:Y:S01]  /*5f20*/  F2FP.F16.F32.PACK_AB R152, R169, R168 ;  /* 0x000000a8a998723e */ /* 0x000fe200000000ff */
[----:B------:R-:W-:Y:S01]  /*5f30*/  FADD.FTZ R169, R168, R169 ;  /* 0x000000a9a8a97221 */ /* 0x000fe20000010000 */
[----:B------:R-:W-:Y:S02]  /*5f40*/  IADD3 R57, R24, R26, R57 ;  /* 0x0000001a18397210 */ /* 0x000fe40007ffe039 */
[----:B0-----:R-:W-:Y:S01]  /*5f50*/  F2FP.F16.F32.PACK_AB R158, R175, R174 ;  /* 0x000000aeaf9e723e */ /* 0x001fe200000000ff */
[----:B------:R-:W0:Y:S01]  /*5f60*/  MUFU.EX2 R197, R197 ;  /* 0x000000c500c57308 */ /* 0x000e220000000800 */
[----:B-1----:R-:W-:Y:S01]  /*5f70*/  F2FP.F16.F32.PACK_AB R153, R195, R194 ;  /* 0x000000c2c399723e */ /* 0x002fe200000000ff */
[----:B------:R-:W-:Y:S02]  /*5f80*/  IMAD R192, R57, 0x2, R2 ;  /* 0x0000000239c07824 */ /* 0x000fe400078e0202 */
[----:B------:R-:W-:Y:S01]  /*5f90*/  FADD.FTZ R195, R194, R195 ;  /* 0x000000c3c2c37221 */ /* 0x000fe20000010000 */
[----:B------:R-:W-:Y:S01]  /*5fa0*/  FADD.FTZ R170, R170, R169 ;  /* 0x000000a9aaaa7221 */ /* 0x000fe20000010000 */
[----:B------:R-:W-:-:S02]  /*5fb0*/  VIADD R190, R192, 0x36400 ;  /* 0x00036400c0be7836 */ /* 0x000fc40000000000 */
[----:B------:R-:W-:Y:S01]  /*5fc0*/  MUFU.EX2 R198, R198 ;  /* 0x000000c600c67308 */ /* 0x000fe20000000800 */
[----:B------:R-:W-:Y:S02]  /*5fd0*/  VIADD R191, R192, 0x36440 ;  /* 0x00036440c0bf7836 */ /* 0x000fe40000000000 */
[----:B------:R-:W-:Y:S01]  /*5fe0*/  FADD.FTZ R171, R171, R170 ;  /* 0x000000aaabab7221 */ /* 0x000fe20000010000 */
[C---:B------:R-:W-:Y:S02]  /*5ff0*/  @P2 VIADD R191, R190.reuse, 0xffffffc0 ;  /* 0xffffffc0bebf2836 */ /* 0x040fe40000000000 */
[----:B------:R-:W-:Y:S02]  /*6000*/  IMAD.IADD R190, R190, 0x1, R189 ;  /* 0x00000001bebe7824 */ /* 0x000fe400078e02bd */
[----:B------:R-:W-:Y:S01]  /*6010*/  FADD.FTZ R172, R172, R171 ;  /* 0x000000abacac7221 */ /* 0x000fe20000010000 */
[----:B------:R-:W-:Y:S01]  /*6020*/  IMAD.IADD R189, R189, 0x1, R191 ;  /* 0x00000001bdbd7824 */ /* 0x000fe200078e02bf */
[----:B------:R-:W1:Y:S01]  /*6030*/  MUFU.EX2 R199, R199 ;  /* 0x000000c700c77308 */ /* 0x000e620000000800 */
[----:B0-----:R-:W-:Y:S01]  /*6040*/  F2FP.F16.F32.PACK_AB R155, R197, R196 ;  /* 0x000000c4c59b723e */ /* 0x001fe200000000ff */
[----:B------:R-:W-:Y:S01]  /*6050*/  FADD.FTZ R196, R196, R195 ;  /* 0x000000c3c4c47221 */ /* 0x000fe20000010000 */
[----:B------:R-:W-:-:S03]  /*6060*/  FADD.FTZ R173, R173, R172 ;  /* 0x000000acadad7221 */ /* 0x000fc60000010000 */
[----:B------:R0:W-:Y:S01]  /*6070*/  STSM.16.M88.4 [R192+0x36400], R152 ;  /* 0x03640098c0007844 */ /* 0x0001e20000000200 */
[----:B------:R-:W-:Y:S01]  /*6080*/  FADD.FTZ R197, R197, R196 ;  /* 0x000000c4c5c57221 */ /* 0x000fe20000010000 */
[----:B------:R-:W-:Y:S01]  /*6090*/  MUFU.EX2 R200, R200 ;  /* 0x000000c800c87308 */ /* 0x000fe20000000800 */
[----:B------:R-:W-:-:S04]  /*60a0*/  FADD.FTZ R174, R174, R173 ;  /* 0x000000adaeae7221 */ /* 0x000fc80000010000 */
[----:B------:R-:W-:-:S03]  /*60b0*/  FADD.FTZ R175, R175, R174 ;  /* 0x000000aeafaf7221 */ /* 0x000fc60000010000 */
[----:B------:R-:W2:Y:S01]  /*60c0*/  MUFU.EX2 R201, R201 ;  /* 0x000000c900c97308 */ /* 0x000ea20000000800 */
[----:B-1----:R-:W-:Y:S01]  /*60d0*/  F2FP.F16.F32.PACK_AB R157, R199, R198 ;  /* 0x000000c6c79d723e */ /* 0x002fe200000000ff */
[----:B------:R-:W-:-:S04]  /*60e0*/  FADD.FTZ R198, R198, R197 ;  /* 0x000000c5c6c67221 */ /* 0x000fc80000010000 */
[----:B------:R-:W-:Y:S02]  /*60f0*/  FADD.FTZ R199, R199, R198 ;  /* 0x000000c6c7c77221 */ /* 0x000fe40000010000 */
[----:B------:R-:W-:Y:S08]  /*6100*/  MUFU.EX2 R176, R176 ;  /* 0x000000b000b07308 */ /* 0x000ff00000000800 */
[----:B------:R-:W1:Y:S01]  /*6110*/  MUFU.EX2 R177, R177 ;  /* 0x000000b100b17308 */ /* 0x000e620000000800 */
[----:B--2---:R-:W-:Y:S01]  /*6120*/  F2FP.F16.F32.PACK_AB R159, R201, R200 ;  /* 0x000000c8c99f723e */ /* 0x004fe200000000ff */
[----:B------:R-:W-:-:S04]  /*6130*/  FADD.FTZ R200, R200, R199 ;  /* 0x000000c7c8c87221 */ /* 0x000fc80000010000 */
[----:B------:R2:W-:Y:S01]  /*6140*/  STSM.16.M88.4 [R190], R156 ;  /* 0x0000009cbe007844 */ /* 0x0005e20000000200 */
[----:B------:R-:W-:Y:S01]  /*6150*/  FADD.FTZ R201, R201, R200 ;  /* 0x000000c8c9c97221 */ /* 0x000fe20000010000 */
[----:B------:R-:W-:Y:S08]  /*6160*/  MUFU.EX2 R178, R178 ;  /* 0x000000b200b27308 */ /* 0x000ff00000000800 */
[----:B------:R-:W3:Y:S01]  /*6170*/  MUFU.EX2 R179, R179 ;  /* 0x000000b300b37308 */ /* 0x000ee20000000800 */
[----:B-1----:R-:W-:Y:S01]  /*6180*/  F2FP.F16.F32.PACK_AB R160, R177, R176 ;  /* 0x000000b0b1a0723e */ /* 0x002fe200000000ff */
[----:B------:R-:W-:-:S04]  /*6190*/  FADD.FTZ R176, R176, R175 ;  /* 0x000000afb0b07221 */ /* 0x000fc80000010000 */
[----:B------:R-:W-:Y:S02]  /*61a0*/  FADD.FTZ R177, R177, R176 ;  /* 0x000000b0b1b17221 */ /* 0x000fe40000010000 */
[----:B------:R-:W-:Y:S08]  /*61b0*/  MUFU.EX2 R202, R202 ;  /* 0x000000ca00ca7308 */ /* 0x000ff00000000800 */
[----:B------:R-:W1:Y:S01]  /*61c0*/  MUFU.EX2 R203, R203 ;  /* 0x000000cb00cb7308 */ /* 0x000e620000000800 */
[----:B---3--:R-:W-:Y:S01]  /*61d0*/  F2FP.F16.F32.PACK_AB R162, R179, R178 ;  /* 0x000000b2b3a2723e */ /* 0x008fe200000000ff */
[----:B------:R-:W-:-:S04]  /*61e0*/  FADD.FTZ R178, R178, R177 ;  /* 0x000000b1b2b27221 */ /* 0x000fc80000010000 */
[----:B------:R-:W-:Y:S02]  /*61f0*/  FADD.FTZ R179, R179, R178 ;  /* 0x000000b2b3b37221 */ /* 0x000fe40000010000 */
        /* <DEDUP_REMOVED lines=25> */
[----:B------:R-:W-:Y:S01]  /*6390*/  FADD.FTZ R207, R207, R206 ;  /* 0x000000cecfcf7221 */ /* 0x000fe20000010000 */
[----:B---3--:R-:W-:-:S03]  /*63a0*/  F2FP.F16.F32.PACK_AB R167, R209, R208 ;  /* 0x000000d0d1a7723e */ /* 0x008fc600000000ff */
[----:B------:R-:W-:Y:S02]  /*63b0*/  FADD.FTZ R208, R208, R207 ;  /* 0x000000cfd0d07221 */ /* 0x000fe40000010000 */
[----:B------:R2:W-:Y:S01]  /*63c0*/  STSM.16.M88.4 [R189], R164 ;  /* 0x000000a4bd007844 */ /* 0x0005e20000000200 */
[----:B------:R-:W-:Y:S01]  /*63d0*/  WARPGROUP.ARRIVE ;  /* 0x00000000000079c5 */ /* 0x000fe20000000000 */
[----:B------:R-:W-:-:S05]  /*63e0*/  FADD.FTZ R195, R209, R208 ;  /* 0x000000d0d1c37221 */ /* 0x000fca0000010000 */
[----:B------:R-:W-:Y:S01]  /*63f0*/  HGMMA.64x256x16.F32 R24, R152, gdesc[UR8].tnspB, RZ, !UPT, gsb0 ;  /* 0x43e0000898187df0 */ /* 0x000fe2000c0008ff */
[----:B------:R-:W-:Y:S01]  /*6400*/  R2UR UR10, R210 ;  /* 0x00000000d20a72ca */ /* 0x000fe200000e0000 */
[----:B------:R-:W-:Y:S01]  /*6410*/  UMOV UR11, 0x40000040 ;  /* 0x40000040000b7882 */ /* 0x000fe20000000000 */
[C---:B------:R-:W-:Y:S01]  /*6420*/  VIADD R210, R193.reuse, 0x100 ;  /* 0x00000100c1d27836 */ /* 0x040fe20000000000 */
[----:B------:R-:W-:Y:S02]  /*6430*/  WARPGROUP.DEPBAR.LE gsb0, 0x0 ;  /* 0x00008000000079c5 */ /* 0x000fe40000010000 */
[----:B------:R-:W-:Y:S01]  /*6440*/  WARPGROUP.ARRIVE ;  /* 0x00000000000079c5 */ /* 0x000fe20000000000 */
[----:B0-----:R-:W-:-:S15]  /*6450*/  VIADD R152, R193, 0x180 ;  /* 0x00000180c1987836 */ /* 0x001fde0000000000 */
[----:B------:R-:W-:-:S06]  /*6460*/  NOP ;  /* 0x0000000000007918 */ /* 0x000fcc0000000000 */
[----:B------:R-:W-:Y:S01]  /*6470*/  HGMMA.64x256x16.F32 R24, R156, gdesc[UR8].tnspB, R24, gsb0 ;  /* 0x43e000089c187df0 */ /* 0x000fe20008000818 */
[----:B------:R-:W-:Y:S01]  /*6480*/  R2UR UR10, R210 ;  /* 0x00000000d20a72ca */ /* 0x000fe200000e0000 */
[----:B------:R-:W-:Y:S01]  /*6490*/  UMOV UR11, 0x40000040 ;  /* 0x40000040000b7882 */ /* 0x000fe20000000000 */
[----:B------:R-:W-:Y:S02]  /*64a0*/  WARPGROUP.DEPBAR.LE gsb0, 0x0 ;  /* 0x00008000000079c5 */ /* 0x000fe40000010000 */
[----:B------:R-:W-:-:S15]  /*64b0*/  WARPGROUP.ARRIVE ;  /* 0x00000000000079c5 */ /* 0x000fde0000000000 */
[----:B------:R-:W-:-:S08]  /*64c0*/  NOP ;  /* 0x0000000000007918 */ /* 0x000fd00000000000 */
[----:B------:R-:W-:Y:S01]  /*64d0*/  HGMMA.64x256x16.F32 R24, R160, gdesc[UR8].tnspB, R24, gsb0 ;  /* 0x43e00008a0187df0 */ /* 0x000fe20008000818 */
[----:B------:R-:W-:Y:S01]  /*64e0*/  R2UR UR10, R152 ;  /* 0x00000000980a72ca */ /* 0x000fe200000e0000 */
[----:B------:R-:W-:Y:S01]  /*64f0*/  UMOV UR11, 0x40000040 ;  /* 0x40000040000b7882 */ /* 0x000fe20000000000 */
[----:B------:R-:W-:Y:S02]  /*6500*/  WARPGROUP.DEPBAR.LE gsb0, 0x0 ;  /* 0x00008000000079c5 */ /* 0x000fe40000010000 */
[----:B------:R-:W-:-:S15]  /*6510*/  WARPGROUP.ARRIVE ;  /* 0x00000000000079c5 */ /* 0x000fde0000000000 */
[----:B------:R-:W-:-:S08]  /*6520*/  NOP ;  /* 0x0000000000007918 */ /* 0x000fd00000000000 */
[----:B------:R-:W-:Y:S03]  /*6530*/  HGMMA.64x256x16.F32 R24, R164, gdesc[UR8].tnspB, R24, gsb0 ;  /* 0x43e00008a4187df0 */ /* 0x000fe60008000818 */
[----:B------:R-:W-:Y:S02]  /*6540*/  WARPGROUP.DEPBAR.LE gsb0, 0x0 ;  /* 0x00008000000079c5 */ /* 0x000fe40000010000 */
[----:B------:R-:W-:Y:S01]  /*6550*/  @!PT LDS RZ, [RZ] ;  /* 0x00000000fffff984 */ /* 0x000fe20000000800 */
[----:B------:R-:W-:Y:S01]  /*6560*/  @!PT LDS RZ, [RZ] ;  /* 0x00000000fffff984 */ /* 0x000fe20000000800 */
[----:B------:R0:W-:Y:S06]  /*6570*/  MEMBAR.ALL.CTA ;  /* 0x0000000000007992 */ /* 0x0001ec0000008000 */
[----:B0-----:R-:W0:Y:S02]  /*6580*/  FENCE.VIEW.ASYNC.S ;  /* 0x00000000000073c6 */ /* 0x001e240000000000 */
[----:B0-----:R-:W-:Y:S01]  /*6590*/  NOP ;  /* 0x0000000000007918 */ /* 0x001fe20000000000 */
[----:B------:R-:W-:Y:S06]  /*65a0*/  BAR.ARV 0xe, 0x100 ;  /* 0x0384000000007b1d */ /* 0x000fec0000002000 */
[----:B--2---:R-:W-:Y:S05]  /*65b0*/  @!P0 BRA `(.L_x_3399) ;  /* 0x0000000000048947 */ /* 0x004fea0003800000 */
[----:B------:R-:W-:Y:S01]  /*65c0*/  BPT.TRAP 0x1 ;  /* 0x000000040000795c */ /* 0x000fe20000300000 */
.L_x_3399:
[----:B------:R-:W0:Y:S01]  /*65d0*/  S2UR UR10, SR_CgaCtaId ;  /* 0x00000000000a79c3 */ /* 0x000e220000008800 */
[----:B------:R-:W-:Y:S01]  /*65e0*/  R2UR UR7, R2 ;  /* 0x00000000020772ca */ /* 0x000fe200000e0000 */
[----:B------:R-:W-:Y:S01]  /*65f0*/  UIADD3 UR39, UR39, -0x2, URZ ;  /* 0xfffffffe27277890 */ /* 0x000fe2000fffe03f */
[----:B------:R-:W-:-:S03]  /*6600*/  IMAD.MOV.U32 R152, RZ, RZ, RZ ;  /* 0x000000ffff987224 */ /* 0x000fc600078e00ff */
[----:B------:R-:W-:-:S06]  /*6610*/  UISETP.GE.AND UP0, UPT, UR39, UR60, UPT ;  /* 0x0000003c2700728c */ /* 0x000fcc000bf06270 */
[----:B------:R-:W-:Y:S02]  /*6620*/  PLOP3.LUT P1, PT, PT, PT, UP0, 0x80, 0x0 ;  /* 0x000000000000781c */ /* 0x000fe40003f2f008 */
[----:B------:R-:W-:-:S04]  /*6630*/  UIADD3 UR7, UR7, 0x38860, URZ ;  /* 0x0003886007077890 */ /* 0x000fc8000fffe03f */
[----:B0-----:R-:W-:-:S09]  /*6640*/  UPRMT UR7, UR10, 0x654, UR7 ;  /* 0x000006540a077896 */ /* 0x001fd20008000007 */
[----:B------:R-:W-:Y:S01]  /*6650*/  SYNCS.ARRIVE.TRANS64.RED.A1T0 RZ, [UR7], RZ ;  /* 0x000000ffffff79a7 */ /* 0x000fe20008100407 */
[----:B------:R-:W-:Y:S05]  /*6660*/  @!P1 BRA `(.L_x_3400) ;  /* 0x0000003000809947 */ /* 0x000fea0003800000 */
[----:B------:R-:W-:Y:S01]  /*6670*/  IMAD.MOV.U32 R198, RZ, RZ, RZ ;  /* 0x000000ffffc67224 */ /* 0x000fe200078e00ff */
[----:B------:R-:W-:Y:S01]  /*6680*/  ULDC UR38, c[0x0][0xad0] ;  /* 0x0002b40000267ab9 */ /* 0x000fe20000000800 */
[----:B------:R-:W-:-:S07]  /*6690*/  IMAD.MOV.U32 R200, RZ, RZ, RZ ;  /* 0x000000ffffc87224 */ /* 0x000fce00078e00ff */
.L_x_3411:
[----:B------:R-:W-:Y:S02]  /*66a0*/  VIADD R197, R200, 0x1 ;  /* 0x00000001c8c57836 */ /* 0x000fe40000000000 */
[----:B------:R-:W-:Y:S01]  /*66b0*/  IMAD.U32 R152, RZ, RZ, UR39 ;  /* 0x00000027ff987e24 */ /* 0x000fe2000f8e00ff */
[----:B------:R-:W-:Y:S02]  /*66c0*/  UIADD3 UR39, UR39, -0x1, URZ ;  /* 0xffffffff27277890 */ /* 0x000fe4000fffe03f */
[C---:B------:R-:W-:Y:S02]  /*66d0*/  ISETP.NE.AND P2, PT, R197.reuse, 0x2, PT ;  /* 0x00000002c500780c */ /* 0x040fe40003f45270 */
[----:B------:R-:W-:Y:S02]  /*66e0*/  ISETP.GT.AND P1, PT, R152, UR60, PT ;  /* 0x0000003c98007c0c */ /* 0x000fe4000bf24270 */
[----:B------:R-:W-:Y:S02]  /*66f0*/  SEL R153, RZ, 0x1, P2 ;  /* 0x00000001ff997807 */ /* 0x000fe40001000000 */
[----:B------:R-:W-:-:S02]  /*6700*/  SEL R197, R197, RZ, P2 ;  /* 0x000000ffc5c57207 */ /* 0x000fc40001000000 */
[----:B------:R-:W-:Y:S01]  /*6710*/  LOP3.LUT R198, R198, R153, RZ, 0x3c, !PT ;  /* 0x00000099c6c67212 */ /* 0x000fe200078e3cff */
[----:B------:R-:W-:Y:S06]  /*6720*/  @!P0 BRA `(.L_x_3401) ;  /* 0x0000000000048947 */ /* 0x000fec0003800000 */
[----:B------:R-:W-:Y:S01]  /*6730*/  BPT.TRAP 0x1 ;  /* 0x000000040000795c */ /* 0x000fe20000300000 */
.L_x_3401:
[----:B------:R-:W-:Y:S01]  /*6740*/  IMAD R196, R197, 0x8, R2 ;  /* 0x00000008c5c47824 */ /* 0x000fe200078e0202 */
[----:B------:R-:W-:-:S04]  /*6750*/  SHF.L.U32 R201, R198, 0x1f, RZ ;  /* 0x0000001fc6c97819 */ /* 0x000fc800000006ff */
[----:B------:R0:W1:Y:S01]  /*6760*/  SYNCS.PHASECHK.TRANS64.TRYWAIT P2, [R196+URZ+0x38830], R201 ;  /* 0x038830c9c40075a7 */ /* 0x000062000804017f */
[----:B------:R-:W-:Y:S05]  /*6770*/  @!P0 BRA `(.L_x_3402) ;  /* 0x0000000000048947 */ /* 0x000fea0003800000 */
[----:B------:R-:W-:Y:S01]  /*6780*/  BPT.TRAP 0x1 ;  /* 0x000000040000795c */ /* 0x000fe20000300000 */
.L_x_3402:
[----:B------:R-:W-:Y:S01]  /*6790*/  IMAD R199, R197, 0x200, R184 ;  /* 0x00000200c5c77824 */ /* 0x000fe200078e02b8 */
[----:B-1----:R-:W-:Y:S06]  /*67a0*/  @P2 BRA `(.L_x_3403) ;  /* 0x0000000000082947 */ /* 0x002fec0003800000 */
[----:B------:R-:W1:Y:S02]  /*67b0*/  SYNCS.PHASECHK.TRANS64.TRYWAIT P2, [R196+URZ+0x38830], R201 ;  /* 0x038830c9c40075a7 */ /* 0x000e64000804017f */
[----:B-1----:R-:W-:Y:S05]  /*67c0*/  @!P2 BRA `(.L_x_3404) ;  /* 0x000000a80064a947 */ /* 0x002fea0003800000 */
.L_x_3403:
[----:B------:R-:W-:Y:S01]  /*67d0*/  R2UR UR6, R199 ;  /* 0x00000000c70672ca */ /* 0x000fe200000e0000 */
[----:B------:R-:W-:Y:S01]  /*67e0*/  WARPGROUP.ARRIVE ;  /* 0x00000000000079c5 */ /* 0x000fe20000000000 */
[----:B------:R-:W-:Y:S01]  /*67f0*/  MOV R202, UR17 ;  /* 0x0000001100ca7c02 */ /* 0x000fe20008000f00 */
[----:B------:R-:W-:Y:S01]  /*6800*/  UMOV UR19, 0x40000040 ;  /* 0x4000004000137882 */ /* 0x000fe20000000000 */
[----:B------:R-:W-:Y:S01]  /*6810*/  MOV R203, UR16 ;  /* 0x0000001000cb7c02 */ /* 0x000fe20008000f00 */
[----:B------:R-:W-:Y:S01]  /*6820*/  UMOV UR15, 0x40000040 ;  /* 0x40000040000f7882 */ /* 0x000fe20000000000 */
[----:B------:R-:W-:Y:S01]  /*6830*/  R2UR UR16, R22 ;  /* 0x00000000161072ca */ /* 0x000fe200000e0000 */
[----:B------:R-:W-:Y:S01]  /*6840*/  UMOV UR11, 0x40000040 ;  /* 0x40000040000b7882 */ /* 0x000fe20000000000 */
[----:B------:R-:W-:Y:S01]  /*6850*/  R2UR UR17, R23 ;  /* 0x00000000171172ca */ /* 0x000fe200000e0000 */
[----:B------:R-:W-:Y:S01]  /*6860*/  UMOV UR59, 0x40000040 ;  /* 0x40000040003b7882 */ /* 0x000fe20000000000 */
[----:B------:R-:W-:-:S02]  /*6870*/  MOV R204, UR13 ;  /* 0x0000000d00cc7c02 */ /* 0x000fc40008000f00 */
[----:B------:R-:W-:Y:S01]  /*6880*/  MOV R205, UR12 ;  /* 0x0000000c00cd7c02 */ /* 0x000fe20008000f00 */
[----:B------:R-:W-:Y:S01]  /*6890*/  UMOV UR18, UR6 ;  /* 0x0000000600127c82 */ /* 0x000fe20008000000 */
[----:B------:R-:W-:Y:S02]  /*68a0*/  R2UR UR12, R8 ;  /* 0x00000000080c72ca */ /* 0x000fe400000e0000 */
[----:B------:R-:W-:Y:S02]  /*68b0*/  R2UR UR13, R9 ;  /* 0x00000000090d72ca */ /* 0x000fe400000e0000 */
[----:B------:R-:W-:Y:S02]  /*68c0*/  MOV R206, UR9 ;  /* 0x0000000900ce7c02 */ /* 0x000fe40008000f00 */
[----:B------:R-:W-:Y:S01]  /*68d0*/  MOV R207, UR8 ;  /* 0x0000000800cf7c02 */ /* 0x000fe20008000f00 */
[----:B------:R-:W-:Y:S01]  /*68e0*/  HGMMA.64x64x16.F32 R152, gdesc[UR16], RZ, !UPT, gsb0 ;  /* 0x00e00000109879f0 */ /* 0x000fe2000c0008ff */
[----:B------:R-:W-:-:S02]  /*68f0*/  R2UR UR17, R202 ;  /* 0x00000000ca1172ca */ /* 0x000fc400000e0000 */
[C---:B------:R-:W-:Y:S02]  /*6900*/  IADD3 R202, R199.reuse, 0x2, RZ ;  /* 0x00000002c7ca7810 */ /* 0x040fe40007ffe0ff */
[----:B------:R-:W-:Y:S02]  /*6910*/  R2UR UR8, R10 ;  /* 0x000000000a0872ca */ /* 0x000fe400000e0000 */
[----:B------:R-:W-:Y:S01]  /*6920*/  R2UR UR6, R202 ;  /* 0x00000000ca0672ca */ /* 0x000fe200000e0000 */
[----:B------:R-:W-:Y:S01]  /*6930*/  VIADD R202, R199, 0x4 ;  /* 0x00000004c7ca7836 */ /* 0x000fe20000000000 */
[----:B------:R-:W-:Y:S01]  /*6940*/  R2UR UR9, R11 ;  /* 0x000000000b0972ca */ /* 0x000fe200000e0000 */
[----:B------:R-:W-:Y:S01]  /*6950*/  VIADD R199, R199, 0x6 ;  /* 0x00000006c7c77836 */ /* 0x000fe20000000000 */
[----:B------:R-:W-:Y:S02]  /*6960*/  R2UR UR56, R12 ;  /* 0x000000000c3872ca */ /* 0x000fe400000e0000 */
[----:B------:R-:W-:-:S02]  /*6970*/  R2UR UR57, R13 ;  /* 0x000000000d3972ca */ /* 0x000fc400000e0000 */
[----:B------:R-:W-:-:S05]  /*6980*/  R2UR UR16, R203 ;  /* 0x00000000cb1072ca */ /* 0x000fca00000e0000 */
[----:B------:R-:W-:Y:S01]  /*6990*/  UMOV UR14, UR6 ;  /* 0x00000006000e7c82 */ /* 0x000fe20008000000 */
[----:B------:R-:W-:-:S13]  /*69a0*/  R2UR UR6, R202 ;  /* 0x00000000ca0672ca */ /* 0x000fda00000e0000 */
[----:B------:R-:W-:Y:S01]  /*69b0*/  UMOV UR10, UR6 ;  /* 0x00000006000a7c82 */ /* 0x000fe20008000000 */
[----:B------:R-:W-:-:S13]  /*69c0*/  R2UR UR6, R199 ;  /* 0x00000000c70672ca */ /* 0x000fda00000e0000 */
[----:B------:R-:W-:Y:S01]  /*69d0*/  UMOV UR58, UR6 ;  /* 0x00000006003a7c82 */ /* 0x000fe20008000000 */
[----:B------:R-:W-:Y:S02]  /*69e0*/  WARPGROUP.DEPBAR.LE gsb0, 0x0 ;  /* 0x00008000000079c5 */ /* 0x000fe40000010000 */
[----:B------:R-:W-:-:S06]  /*69f0*/  WARPGROUP.ARRIVE ;  /* 0x00000000000079c5 */ /* 0x000fcc0000000000 */
[----:B------:R-:W-:Y:S01]  /*6a00*/  HGMMA.64x64x16.F32 R152, gdesc[UR12], R152, gsb0 ;  /* 0x00e000000c9879f0 */ /* 0x000fe20008000898 */
[----:B------:R-:W-:Y:S02]  /*6a10*/  R2UR UR13, R204 ;  /* 0x00000000cc0d72ca */ /* 0x000fe400000e0000 */
[----:B------:R-:W-:Y:S01]  /*6a20*/  R2UR UR12, R205 ;  /* 0x00000000cd0c72ca */ /* 0x000fe200000e0000 */
[----:B------:R-:W-:Y:S02]  /*6a30*/  WARPGROUP.DEPBAR.LE gsb0, 0x0 ;  /* 0x00008000000079c5 */ /* 0x000fe40000010000 */
[----:B------:R-:W-:-:S06]  /*6a40*/  WARPGROUP.ARRIVE ;  /* 0x00000000000079c5 */ /* 0x000fcc0000000000 */
[----:B------:R-:W-:Y:S01]  /*6a50*/  HGMMA.64x64x16.F32 R152, gdesc[UR8], R152, gsb0 ;  /* 0x00e00000089879f0 */ /* 0x000fe20008000898 */
[----:B------:R-:W-:Y:S02]  /*6a60*/  R2UR UR9, R206 ;  /* 0x00000000ce0972ca */ /* 0x000fe400000e0000 */
[----:B------:R-:W-:Y:S01]  /*6a70*/  R2UR UR8, R207 ;  /* 0x00000000cf0872ca */ /* 0x000fe200000e0000 */
[----:B------:R-:W-:Y:S02]  /*6a80*/  WARPGROUP.DEPBAR.LE gsb0, 0x0 ;  /* 0x00008000000079c5 */ /* 0x000fe40000010000 */
[----:B------:R-:W-:-:S06]  /*6a90*/  WARPGROUP.ARRIVE ;  /* 0x00000000000079c5 */ /* 0x000fcc0000000000 */
[----:B------:R-:W-:Y:S03]  /*6aa0*/  HGMMA.64x64x16.F32 R152, gdesc[UR56], R152, gsb0 ;  /* 0x00e00000389879f0 */ /* 0x000fe60008000898 */
[----:B------:R-:W-:Y:S02]  /*6ab0*/  WARPGROUP.DEPBAR.LE gsb0, 0x0 ;  /* 0x00008000000079c5 */ /* 0x000fe40000010000 */
[----:B------:R-:W-:Y:S05]  /*6ac0*/  @!P0 BRA `(.L_x_3405) ;  /* 0x0000000000048947 */ /* 0x000fea0003800000 */
[----:B------:R-:W-:Y:S01]  /*6ad0*/  BPT.TRAP 0x1 ;  /* 0x000000040000795c */ /* 0x000fe20000300000 */
.L_x_3405:
[----:B------:R2:W3:Y:S01]  /*6ae0*/  SYNCS.PHASECHK.TRANS64.TRYWAIT P2, [R196+URZ+0x38850], R201 ;  /* 0x038850c9c40075a7 */ /* 0x0004e2000804017f */
[----:B------:R-:W-:Y:S05]  /*6af0*/  @!P0 BRA `(.L_x_3406) ;  /* 0x0000000000048947 */ /* 0x000fea0003800000 */
[----:B------:R-:W-:Y:S01]  /*6b00*/  BPT.TRAP 0x1 ;  /* 0x000000040000795c */ /* 0x000fe20000300000 */
.L_x_3406:
[----:B------:R-:W-:Y:S01]  /*6b10*/  IMAD R199, R197, 0x1000, R3 ;  /* 0x00001000c5c77824 */ /* 0x000fe200078e0203 */
[----:B---3--:R-:W-:Y:S06]  /*6b20*/  @P2 BRA `(.L_x_3407) ;  /* 0x0000000000082947 */ /* 0x008fec0003800000 */
[----:B------:R-:W3:Y:S02]  /*6b30*/  SYNCS.PHASECHK.TRANS64.TRYWAIT P2, [R196+URZ+0x38850], R201 ;  /* 0x038850c9c40075a7 */ /* 0x000ee4000804017f */
[----:B---3--:R-:W-:Y:S05]  /*6b40*/  @!P2 BRA `(.L_x_3408) ;  /* 0x000000a40098a947 */ /* 0x008fea0003800000 */
.L_x_3407:
[----:B------:R-:W-:Y:S01]  /*6b50*/  R2UR UR6, R199 ;  /* 0x00000000c70672ca */ /* 0x000fe200000e0000 */
[----:B------:R-:W-:Y:S01]  /*6b60*/  WARPGROUP.ARRIVE ;  /* 0x00000000000079c5 */ /* 0x000fe20000000000 */
[----:B0123--:R-:W-:Y:S01]  /*6b70*/  MOV R201, UR49 ;  /* 0x0000003100c97c02 */ /* 0x00ffe20008000f00 */
[----:B------:R-:W-:Y:S01]  /*6b80*/  UMOV UR51, 0x40000040 ;  /* 0x4000004000337882 */ /* 0x000fe20000000000 */
[----:B------:R-:W-:Y:S01]  /*6b90*/  MOV R202, UR48 ;  /* 0x0000003000ca7c02 */ /* 0x000fe20008000f00 */
[----:B------:R-:W-:Y:S01]  /*6ba0*/  UMOV UR55, 0x40000040 ;  /* 0x4000004000377882 */ /* 0x000fe20000000000 */
[----:B------:R-:W-:Y:S01]  /*6bb0*/  R2UR UR48, R14 ;  /* 0x000000000e3072ca */ /* 0x000fe200000e0000 */
[----:B------:R-:W-:Y:S01]  /*6bc0*/  UMOV UR59, 0x40000040 ;  /* 0x40000040003b7882 */ /* 0x000fe20000000000 */
[----:B------:R-:W-:Y:S01]  /*6bd0*/  R2UR UR49, R15 ;  /* 0x000000000f3172ca */ /* 0x000fe200000e0000 */
[----:B------:R-:W-:Y:S01]  /*6be0*/  UMOV UR7, 0x40000040 ;  /* 0x4000004000077882 */ /* 0x000fe20000000000 */
[----:B------:R-:W-:Y:S01]  /*6bf0*/  MOV R203, UR53 ;  /* 0x0000003500cb7c02 */ /* 0x000fe20008000f00 */
[----:B------:R-:W-:Y:S01]  /*6c00*/  UMOV UR11, 0x40000040 ;  /* 0x40000040000b7882 */ /* 0x000fe20000000000 */
[----:B------:R-:W-:Y:S01]  /*6c10*/  MOV R204, UR52 ;  /* 0x0000003400cc7c02 */ /* 0x000fe20008000f00 */
[----:B------:R-:W-:Y:S01]  /*6c20*/  UMOV UR50, UR6 ;  /* 0x0000000600327c82 */ /* 0x000fe20008000000 */
[----:B------:R-:W-:Y:S01]  /*6c30*/  R2UR UR52, R16 ;  /* 0x00000000103472ca */ /* 0x000fe200000e0000 */
[----:B------:R-:W-:Y:S01]  /*6c40*/  UMOV UR15, 0x40000040 ;  /* 0x40000040000f7882 */ /* 0x000fe20000000000 */
[----:B------:R-:W-:Y:S01]  /*6c50*/  R2UR UR53, R17 ;  /* 0x00000000113572ca */ /* 0x000fe200000e0000 */
[----:B------:R-:W-:Y:S01]  /*6c60*/  UMOV UR19, 0x40000040 ;  /* 0x4000004000137882 */ /* 0x000fe20000000000 */
[----:B------:R-:W-:Y:S01]  /*6c70*/  MOV R207, UR37 ;  /* 0x0000002500cf7c02 */ /* 0x000fe20008000f00 */
[----:B------:R-:W-:Y:S01]  /*6c80*/  UMOV UR23, 0x40000040 ;  /* 0x4000004000177882 */ /* 0x000fe20000000000 */
[----:B------:R-:W-:Y:S01]  /*6c90*/  MOV R208, UR36 ;  /* 0x0000002400d07c02 */ /* 0x000fe20008000f00 */
[----:B------:R-:W-:Y:S01]  /*6ca0*/  HGMMA.64x64x16.F32 R152, gdesc[UR48], R152, gsb0 ;  /* 0x00e00000309879f0 */ /* 0x000fe20008000898 */
[----:B------:R-:W-:Y:S01]  /*6cb0*/  R2UR UR49, R201 ;  /* 0x00000000c93172ca */ /* 0x000fe200000e0000 */
[----:B------:R-:W-:Y:S01]  /*6cc0*/  VIADD R201, R199, 0x2 ;  /* 0x00000002c7c97836 */ /* 0x000fe20000000000 */
[----:B------:R-:W-:Y:S01]  /*6cd0*/  R2UR UR36, R18 ;  /* 0x00000000122472ca */ /* 0x000fe200000e0000 */
[----:B------:R-:W-:Y:S01]  /*6ce0*/  UMOV UR27, 0x40000040 ;  /* 0x40000040001b7882 */ /* 0x000fe20000000000 */
[----:B------:R-:W-:Y:S01]  /*6cf0*/  R2UR UR37, R19 ;  /* 0x00000000132572ca */ /* 0x000fe200000e0000 */
[----:B------:R-:W-:Y:S01]  /*6d00*/  UMOV UR31, 0x40000040 ;  /* 0x40000040001f7882 */ /* 0x000fe20000000000 */
[----:B------:R-:W-:Y:S01]  /*6d10*/  R2UR UR6, R201 ;  /* 0x00000000c90672ca */ /* 0x000fe200000e0000 */
[----:B------:R-:W-:Y:S01]  /*6d20*/  VIADD R201, R199, 0x4 ;  /* 0x00000004c7c97836 */ /* 0x000fe20000000000 */
        /* <DEDUP_REMOVED lines=8> */
[----:B------:R-:W-:Y:S01]  /*6db0*/  R2UR UR48, R202 ;  /* 0x00000000ca3072ca */ /* 0x000fe200000e0000 */
[----:B------:R-:W-:Y:S01]  /*6dc0*/  UMOV UR51, 0x40000040 ;  /* 0x4000004000337882 */ /* 0x000fe20000000000 */
[----:B------:R-:W0:Y:S01]  /*6dd0*/  S2R R209, SR_TID.X ;  /* 0x0000000000d17919 */ /* 0x000e220000002100 */
[----:B------:R-:W-:Y:S01]  /*6de0*/  UMOV UR54, UR6 ;  /* 0x0000000600367c82 */ /* 0x000fe20008000000 */
[----:B------:R-:W-:Y:S01]  /*6df0*/  R2UR UR6, R201 ;  /* 0x00000000c90672ca */ /* 0x000fe200000e0000 */
[----:B------:R-:W-:-:S12]  /*6e00*/  VIADD R201, R199, 0x6 ;  /* 0x00000006c7c97836 */ /* 0x000fd80000000000 */
[----:B------:R-:W-:Y:S01]  /*6e10*/  UMOV UR38, UR6 ;  /* 0x0000000600267c82 */ /* 0x000fe20008000000 */
[----:B------:R-:W-:Y:S01]  /*6e20*/  R2UR UR6, R201 ;  /* 0x00000000c90672ca */ /* 0x000fe200000e0000 */
[----:B------:R-:W-:-:S12]  /*6e30*/  VIADD R201, R199, 0x200 ;  /* 0x00000200c7c97836 */ /* 0x000fd80000000000 */
[----:B------:R-:W-:Y:S01]  /*6e40*/  UMOV UR58, UR6 ;  /* 0x00000006003a7c82 */ /* 0x000fe20008000000 */
[----:B------:R-:W-:Y:S01]  /*6e50*/  R2UR UR6, R201 ;  /* 0x00000000c90672ca */ /* 0x000fe200000e0000 */
[----:B------:R-:W-:Y:S01]  /*6e60*/  VIADD R201, R199, 0x202 ;  /* 0x00000202c7c97836 */ /* 0x000fe20000000000 */
[----:B0-----:R-:W-:-:S04]  /*6e70*/  SHF.R.U32.HI R209, RZ, 0x7, R209 ;  /* 0x00000007ffd17819 */ /* 0x001fc800000116d1 */
[----:B------:R-:W-:Y:S01]  /*6e80*/  R2UR UR10, R201 ;  /* 0x00000000c90a72ca */ /* 0x000fe200000e0000 */
[----:B------:R-:W-:-:S05]  /*6e90*/  VIADD R201, R199, 0x204 ;  /* 0x00000204c7c97836 */ /* 0x000fca0000000000 */
[----:B------:R-:W-:Y:S02]  /*6ea0*/  R2UR UR14, R201 ;  /* 0x00000000c90e72ca */ /* 0x000fe400000e0000 */
[----:B------:R-:W-:-:S04]  /*6eb0*/  IADD3 R201, R199, 0x206, RZ ;  /* 0x00000206c7c97810 */ /* 0x000fc80007ffe0ff */
[----:B------:R-:W-:Y:S01]  /*6ec0*/  R2UR UR18, R201 ;  /* 0x00000000c91272ca */ /* 0x000fe200000e0000 */
[----:B------:R-:W-:-:S05]  /*6ed0*/  VIADD R201, R199, 0x400 ;  /* 0x00000400c7c97836 */ /* 0x000fca0000000000 */
[----:B------:R-:W-:Y:S01]  /*6ee0*/  R2UR UR22, R201 ;  /* 0x00000000c91672ca */ /* 0x000fe200000e0000 */
[----:B------:R-:W-:Y:S01]  /*6ef0*/  VIADD R201, R199, 0x402 ;  /* 0x00000402c7c97836 */ /* 0x000fe20000000000 */
[----:B------:R-:W-:Y:S02]  /*6f00*/  WARPGROUP.DEPBAR.LE gsb0, 0x0 ;  /* 0x00008000000079c5 */ /* 0x000fe40000010000 */
[----:B------:R-:W-:Y:S02]  /*6f10*/  WARPGROUP.ARRIVE ;  /* 0x00000000000079c5 */ /* 0x000fe40000000000 */
[----:B------:R-:W-:Y:S01]  /*6f20*/  R2UR UR26, R201 ;  /* 0x00000000c91a72ca */ /* 0x000fe200000e0000 */
[----:B------:R-:W-:-:S03]  /*6f30*/  VIADD R201, R199, 0x404 ;  /* 0x00000404c7c97836 */ /* 0x000fc60000000000 */
[----:B------:R-:W-:Y:S02]  /*6f40*/  HGMMA.64x64x16.F32 R152, gdesc[UR52], R152, gsb0 ;  /* 0x00e00000349879f0 */ /* 0x000fe40008000898 */
[----:B------:R-:W-:Y:S01]  /*6f50*/  R2UR UR30, R201 ;  /* 0x00000000c91e72ca */ /* 0x000fe200000e0000 */
[----:B------:R-:W-:Y:S01]  /*6f60*/  VIADD R201, R199, 0x406 ;  /* 0x00000406c7c97836 */ /* 0x000fe20000000000 */
[----:B------:R-:W-:Y:S01]  /*6f70*/  R2UR UR53, R203 ;  /* 0x00000000cb3572ca */ /* 0x000fe200000e0000 */
[----:B------:R-:W-:Y:S01]  /*6f80*/  UMOV UR55, 0x40000040 ;  /* 0x4000004000377882 */ /* 0x000fe20000000000 */
[----:B------:R-:W-:Y:S01]  /*6f90*/  R2UR UR52, R204 ;  /* 0x00000000cc3472ca */ /* 0x000fe200000e0000 */
[----:B------:R-:W-:Y:S01]  /*6fa0*/  VIADD R204, R199, 0x800 ;  /* 0x00000800c7cc7836 */ /* 0x000fe20000000000 */
[----:B------:R-:W-:Y:S01]  /*6fb0*/  R2UR UR34, R201 ;  /* 0x00000000c92272ca */ /* 0x000fe200000e0000 */
[----:B------:R-:W-:-:S05]  /*6fc0*/  VIADD R201, R199, 0x600 ;  /* 0x00000600c7c97836 */ /* 0x000fca0000000000 */
[----:B------:R-:W-:Y:S01]  /*6fd0*/  R2UR UR42, R201 ;  /* 0x00000000c92a72ca */ /* 0x000fe200000e0000 */
[----:B------:R-:W-:-:S05]  /*6fe0*/  VIADD R201, R199, 0x602 ;  /* 0x00000602c7c97836 */ /* 0x000fca0000000000 */
[----:B------:R-:W-:Y:S01]  /*6ff0*/  R2UR UR46, R201 ;  /* 0x00000000c92e72ca */ /* 0x000fe200000e0000 */
[----:B------:R-:W-:-:S05]  /*7000*/  VIADD R201, R199, 0x604 ;  /* 0x00000604c7c97836 */ /* 0x000fca0000000000 */
[----:B------:R-:W-:Y:S01]  /*7010*/  R2UR UR50, R201 ;  /* 0x00000000c93272ca */ /* 0x000fe200000e0000 */
[----:B------:R-:W-:-:S05]  /*7020*/  VIADD R201, R199, 0x606 ;  /* 0x00000606c7c97836 */ /* 0x000fca0000000000 */
[----:B------:R-:W-:Y:S02]  /*7030*/  R2UR UR54, R201 ;  /* 0x00000000c93672ca */ /* 0x000fe400000e0000 */
[----:B------:R-:W0:Y:S02]  /*7040*/  SHFL.IDX PT, R201, R209, RZ, 0x1f ;  /* 0x00001fffd1c97589 */ /* 0x000e2400000e0000 */
[----:B0-----:R-:W-:-:S04]  /*7050*/  ISETP.GT.AND P2, PT, R201, 0x7f, PT ;  /* 0x0000007fc900780c */ /* 0x001fc80003f44270 */
[----:B------:R-:W-:-:S04]  /*7060*/  SEL R201, RZ, 0x2, !P2 ;  /* 0x00000002ffc97807 */ /* 0x000fc80005000000 */
[----:B------:R-:W-:Y:S01]  /*7070*/  IADD3 R202, R4, R201, RZ ;  /* 0x000000c904ca7210 */ /* 0x000fe20007ffe0ff */
[----:B------:R-:W-:Y:S01]  /*7080*/  IMAD.IADD R203, R201, 0x1, R204 ;  /* 0x00000001c9cb7824 */ /* 0x000fe200078e02cc */
[----:B------:R-:W-:Y:S02]  /*7090*/  WARPGROUP.DEPBAR.LE gsb0, 0x0 ;  /* 0x00008000000079c5 */ /* 0x000fe40000010000 */
[----:B------:R-:W-:-:S06]  /*70a0*/  WARPGROUP.ARRIVE ;  /* 0x00000000000079c5 */ /* 0x000fcc0000000000 */
[----:B------:R-:W-:Y:S01]  /*70b0*/  HGMMA.64x64x16.F32 R152, gdesc[UR36], R152, gsb0 ;  /* 0x00e00000249879f0 */ /* 0x000fe20008000898 */
[----:B------:R-:W-:Y:S02]  /*70c0*/  R2UR UR39, R205 ;  /* 0x00000000cd2772ca */ /* 0x000fe400000e0000 */
[----:B------:R-:W-:Y:S02]  /*70d0*/  R2UR UR38, R206 ;  /* 0x00000000ce2672ca */ /* 0x000fe400000e0000 */
[----:B------:R-:W-:Y:S02]  /*70e0*/  R2UR UR37, R207 ;  /* 0x00000000cf2572ca */ /* 0x000fe400000e0000 */
[----:B------:R-:W-:Y:S01]  /*70f0*/  R2UR UR36, R208 ;  /* 0x00000000d02472ca */ /* 0x000fe200000e0000 */
[----:B------:R-:W-:Y:S02]  /*7100*/  WARPGROUP.DEPBAR.LE gsb0, 0x0 ;  /* 0x00008000000079c5 */ /* 0x000fe40000010000 */
[----:B------:R-:W-:-:S06]  /*7110*/  WARPGROUP.ARRIVE ;  /* 0x00000000000079c5 */ /* 0x000fcc0000000000 */
[----:B------:R-:W-:Y:S01]  /*7120*/  HGMMA.64x64x16.F32 R152, gdesc[UR56], R152, gsb0 ;  /* 0x00e00000389879f0 */ /* 0x000fe20008000898 */
[----:B------:R-:W-:Y:S01]  /*7130*/  R2UR UR56, R202 ;  /* 0x00000000ca3872ca */ /* 0x000fe200000e0000 */
[----:B------:R-:W-:Y:S01]  /*7140*/  UMOV UR57, 0x40000040 ;  /* 0x4000004000397882 */ /* 0x000fe20000000000 */
[----:B------:R-:W-:Y:S01]  /*7150*/  R2UR UR58, R203 ;  /* 0x00000000cb3a72ca */ /* 0x000fe200000e0000 */
[----:B------:R-:W-:Y:S01]  /*7160*/  UMOV UR59, 0x40000040 ;  /* 0x40000040003b7882 */ /* 0x000fe20000000000 */
[----:B------:R-:W-:-:S05]  /*7170*/  IMAD.MOV.U32 R202, RZ, RZ, 0x4 ;  /* 0x00000004ffca7424 */ /* 0x000fca00078e00ff */
[C---:B------:R-:W-:Y:S02]  /*7180*/  SEL R203, R202.reuse, 0x2, P2 ;  /* 0x00000002cacb7807 */ /* 0x040fe40001000000 */
[----:B------:R-:W-:-:S03]  /*7190*/  SEL R202, R202, 0x6, !P2 ;  /* 0x00000006caca7807 */ /* 0x000fc60005000000 */
[--C-:B------:R-:W-:Y:S02]  /*71a0*/  IMAD.IADD R205, R4, 0x1, R203.reuse ;  /* 0x0000000104cd7824 */ /* 0x100fe400078e02cb */
        /* <DEDUP_REMOVED lines=60> */
[----:B------:R-:W-:Y:S02]  /*7570*/  IADD3 R204, R204, R205, R199 ;  /* 0x000000cdcccc7210 */ /* 0x000fe40007ffe0c7 */
        /* <DEDUP_REMOVED lines=17> */
[----:B------:R-:W-:Y:S02]  /*7690*/  IMAD.IADD R205, R5, 0x1, R203 ;  /* 0x0000000105cd7824 */ /* 0x000fe400078e02cb */
        /* <DEDUP_REMOVED lines=85> */
[----:B------:R-:W-:Y:S01]  /*7bf0*/  IADD3 R201, R7, R203, RZ ;  /* 0x000000cb07c97210 */ /* 0x000fe20007ffe0ff */
[----:B------:R-:W-:Y:S01]  /*7c00*/  IMAD.IADD R203, R203, 0x1, R204 ;  /* 0x00000001cbcb7824 */ /* 0x000fe200078e02cc */
[----:B------:R-:W-:Y:S02]  /*7c10*/  WARPGROUP.DEPBAR.LE gsb0, 0x0 ;  /* 0x00008000000079c5 */ /* 0x000fe40000010000 */
[----:B------:R-:W-:-:S07]  /*7c20*/  WARPGROUP.ARRIVE ;  /* 0x00000000000079c5 */ /* 0x000fce0000000000 */
[----:B------:R-:W-:Y:S01]  /*7c30*/  HGMMA.64x64x16.F32 R152, gdesc[UR56], R152, gsb0 ;  /* 0x00e00000389879f0 */ /* 0x000fe20008000898 */
[----:B------:R-:W-:Y:S01]  /*7c40*/  R2UR UR56, R201 ;  /* 0x00000000c93872ca */ /* 0x000fe200000e0000 */
[----:B------:R-:W-:Y:S01]  /*7c50*/  UMOV UR57, 0x40000040 ;  /* 0x4000004000397882 */ /* 0x000fe20000000000 */
[----:B------:R-:W-:Y:S01]  /*7c60*/  R2UR UR58, R203 ;  /* 0x00000000cb3a72ca */ /* 0x000fe200000e0000 */
[----:B------:R-:W-:Y:S01]  /*7c70*/  UMOV UR59, 0x40000040 ;  /* 0x40000040003b7882 */ /* 0x000fe20000000000 */
[----:B------:R-:W-:Y:S02]  /*7c80*/  IMAD.IADD R201, R7, 0x1, R202 ;  /* 0x0000000107c97824 */ /* 0x000fe400078e02ca */
        /* <DEDUP_REMOVED lines=29> */
.L_x_3409:
        /* <DEDUP_REMOVED lines=34> */
[----:B------:R-:W-:Y:S01]  /*8080*/  ULDC UR6, c[0x0][0xa80] ;  /* 0x0002a00000067ab9 */ /* 0x000fe20000000800 */
[----:B------:R-:W-:Y:S01]  /*8090*/  FMUL.FTZ R209, R179, UR38 ;  /* 0x00000026b3d17c20 */ /* 0x000fe20008410000 */
[----:B------:R-:W-:Y:S01]  /*80a0*/  FMUL.FTZ R210, R182, UR38 ;  /* 0x00000026b6d27c20 */ /* 0x000fe20008410000 */
[----:B------:R-:W-:Y:S01]  /*80b0*/  FMUL.FTZ R211, R183, UR38 ;  /* 0x00000026b7d37c20 */ /* 0x000fe20008410000 */
[----:B------:R-:W1:Y:S01]  /*80c0*/  MUFU.TANH R159, R159 ;  /* 0x0000009f009f7308 */ /* 0x000e620000002400 */
[----:B--2---:R-:W-:Y:S01]  /*80d0*/  FMNMX.FTZ R158, R156, R169, !PT ;  /* 0x000000a99c9e7209 */ /* 0x004fe20007810000 */
[----:B------:R-:W2:Y:S01]  /*80e0*/  S2UR UR11, SR_CgaCtaId ;  /* 0x00000000000b79c3 */ /* 0x000ea20000008800 */
[----:B------:R-:W-:Y:S01]  /*80f0*/  R2UR UR7, R196 ;  /* 0x00000000c40772ca */ /* 0x000fe200000e0000 */
[----:B------:R-:W-:Y:S01]  /*8100*/  IMAD R217, R197, 0x1000, R193 ;  /* 0x00001000c5d97824 */ /* 0x000fe200078e02c1 */
[----:B------:R-:W-:-:S03]  /*8110*/  ISETP.NE.AND P2, PT, R186, RZ, PT ;  /* 0x000000ffba00720c */ /* 0x000fc60003f45270 */
[----:B------:R-:W3:Y:S01]  /*8120*/  MUFU.TANH R160, R160 ;  /* 0x000000a000a07308 */ /* 0x000ee20000002400 */
[----:B0-----:R-:W-:Y:S02]  /*8130*/  FMNMX.FTZ R158, R157, R158, !PT ;  /* 0x0000009e9d9e7209 */ /* 0x001fe40007810000 */
[----:B------:R-:W-:-:S05]  /*8140*/  R2UR UR10, R217 ;  /* 0x00000000d90a72ca */ /* 0x000fca00000e0000 */
[----:B------:R-:W0:Y:S01]  /*8150*/  MUFU.TANH R161, R161 ;  /* 0x000000a100a17308 */ /* 0x000e220000002400 */
[----:B-1----:R-:W-:Y:S01]  /*8160*/  FMNMX.FTZ R169, R159, R158, !PT ;  /* 0x0000009e9fa97209 */ /* 0x002fe20007810000 */
[----:B------:R-:W-:-:S06]  /*8170*/  UIADD3 UR7, UR7, 0x38840, URZ ;  /* 0x0003884007077890 */ /* 0x000fcc000fffe03f */
[----:B------:R-:W1:Y:S01]  /*8180*/  MUFU.TANH R164, R164 ;  /* 0x000000a400a47308 */ /* 0x000e620000002400 */
[----:B---3--:R-:W-:Y:S01]  /*8190*/  FMNMX.FTZ R158, R160, R169, !PT ;  /* 0x000000a9a09e7209 */ /* 0x008fe20007810000 */
[----:B--2---:R-:W-:-:S03]  /*81a0*/  UPRMT UR7, UR11, 0x654, UR7 ;  /* 0x000006540b077896 */ /* 0x004fc60008000007 */
[----:B------:R-:W-:-:S03]  /*81b0*/  UMOV UR11, 0x40000040 ;  /* 0x40000040000b7882 */ /* 0x000fc60000000000 */
[----:B------:R-:W2:Y:S01]  /*81c0*/  MUFU.TANH R165, R165 ;  /* 0x000000a500a57308 */ /* 0x000ea20000002400 */
[----:B0-----:R-:W-:Y:S02]  /*81d0*/  FMNMX.FTZ R169, R161, R158, !PT ;  /* 0x0000009ea1a97209 */ /* 0x001fe40007810000 */
[----:B------:R-:W-:Y:S05]  /*81e0*/  SYNCS.ARRIVE.TRANS64.RED.A1T0 RZ, [UR7], RZ ;  /* 0x000000ffffff79a7 */ /* 0x000fea0008100407 */
        /* <DEDUP_REMOVED lines=19> */
[----:B------:R-:W0:Y:S02]  /*8320*/  SHFL.BFLY PT, R168, R169, 0x2, 0x1f ;  /* 0x0c401f00a9a87f89 */ /* 0x000e2400000e0000 */
[----:B------:R-:W3:Y:S08]  /*8330*/  MUFU.TANH R154, R154 ;  /* 0x0000009a009a7308 */ /* 0x000ef00000002400 */
[----:B------:R-:W4:Y:S08]  /*8340*/  MUFU.TANH R155, R155 ;  /* 0x0000009b009b7308 */ /* 0x000f300000002400 */
[----:B------:R-:W5:Y:S01]  /*8350*/  MUFU.TANH R162, R162 ;  /* 0x000000a200a27308 */ /* 0x000f620000002400 */
[----:B0-----:R-:W-:-:S02]  /*8360*/  FMNMX.FTZ R171, R169, R168, !PT ;  /* 0x000000a8a9ab7209 */ /* 0x001fc40007810000 */
[----:B-1----:R-:W-:-:S05]  /*8370*/  FMNMX.FTZ R169, R153, R188, !PT ;  /* 0x000000bc99a97209 */ /* 0x002fca0007810000 */
[----:B------:R-:W0:Y:S01]  /*8380*/  MUFU.TANH R163, R163 ;  /* 0x000000a300a37308 */ /* 0x000e220000002400 */
[----:B------:R-:W1:Y:S01]  /*8390*/  SHFL.BFLY PT, R174, R171, 0x1, 0x1f ;  /* 0x0c201f00abae7f89 */ /* 0x000e6200000e0000 */
[----:B--2---:R-:W-:-:S04]  /*83a0*/  FMNMX.FTZ R169, R152, R169, !PT ;  /* 0x000000a998a97209 */ /* 0x004fc80007810000 */
[----:B---3--:R-:W-:Y:S02]  /*83b0*/  FMNMX.FTZ R168, R154, R169, !PT ;  /* 0x000000a99aa87209 */ /* 0x008fe40007810000 */
[----:B------:R-:W2:Y:S02]  /*83c0*/  MUFU.TANH R166, R166 ;  /* 0x000000a600a67308 */ /* 0x000ea40000002400 */
[----:B----4-:R-:W-:-:S04]  /*83d0*/  FMNMX.FTZ R169, R155, R168, !PT ;  /* 0x000000a89ba97209 */ /* 0x010fc80007810000 */
[----:B-----5:R-:W-:Y:S02]  /*83e0*/  FMNMX.FTZ R170, R162, R169, !PT ;  /* 0x000000a9a2aa7209 */ /* 0x020fe40007810000 */
[----:B------:R-:W3:Y:S02]  /*83f0*/  MUFU.TANH R167, R167 ;  /* 0x000000a700a77308 */ /* 0x000ee40000002400 */
[----:B0-----:R-:W-:-:S06]  /*8400*/  FMNMX.FTZ R169, R163, R170, !PT ;  /* 0x000000aaa3a97209 */ /* 0x001fcc0007810000 */
[----:B------:R-:W0:Y:S01]  /*8410*/  MUFU.TANH R204, R204 ;  /* 0x000000cc00cc7308 */ /* 0x000e220000002400 */
[----:B--2---:R-:W-:Y:S02]  /*8420*/  FMNMX.FTZ R170, R166, R169, !PT ;  /* 0x000000a9a6aa7209 */ /* 0x004fe40007810000 */
[----:B-1----:R-:W-:-:S05]  /*8430*/  FMNMX.FTZ R168, R171, R174, !PT ;  /* 0x000000aeaba87209 */ /* 0x002fca0007810000 */
[----:B------:R-:W1:Y:S01]  /*8440*/  MUFU.TANH R205, R205 ;  /* 0x000000cd00cd7308 */ /* 0x000e620000002400 */
[C---:B------:R-:W-:Y:S01]  /*8450*/  FADD.FTZ R171, -R168.reuse, R187 ;  /* 0x000000bba8ab7221 */ /* 0x040fe20000010100 */
[----:B------:R-:W-:-:S03]  /*8460*/  FMUL.FTZ R212, R168, UR6 ;  /* 0x00000006a8d47c20 */ /* 0x000fc60008410000 */
[----:B------:R-:W-:Y:S01]  /*8470*/  FMUL.FTZ R169, R171, UR6 ;  /* 0x00000006aba97c20 */ /* 0x000fe20008410000 */
[----:B---3--:R-:W-:Y:S01]  /*8480*/  FMNMX.FTZ R171, R167, R170, !PT ;  /* 0x000000aaa7ab7209 */ /* 0x008fe20007810000 */
[--C-:B------:R-:W-:Y:S01]  /*8490*/  FFMA.FTZ R180, R156, UR6, -R212.reuse ;  /* 0x000000069cb47c23 */ /* 0x100fe200080108d4 */
[----:B------:R-:W2:Y:S01]  /*84a0*/  MUFU.TANH R206, R206 ;  /* 0x000000ce00ce7308 */ /* 0x000ea20000002400 */
[--C-:B------:R-:W-:Y:S01]  /*84b0*/  FFMA.FTZ R183, R201, UR6, -R212.reuse ;  /* 0x00000006c9b77c23 */ /* 0x100fe200080108d4 */
[----:B0-----:R-:W-:Y:S01]  /*84c0*/  FMNMX.FTZ R170, R204, R171, !PT ;  /* 0x000000abccaa7209 */ /* 0x001fe20007810000 */
[--C-:B------:R-:W-:Y:S01]  /*84d0*/  FFMA.FTZ R202, R202, UR6, -R212.reuse ;  /* 0x00000006caca7c23 */ /* 0x100fe200080108d4 */
[--C-:B------:R-:W-:Y:S01]  /*84e0*/  FFMA.FTZ R178, R159, UR6, -R212.reuse ;  /* 0x000000069fb27c23 */ /* 0x100fe200080108d4 */
[--C-:B------:R-:W-:Y:S01]  /*84f0*/  FFMA.FTZ R179, R160, UR6, -R212.reuse ;  /* 0x00000006a0b37c23 */ /* 0x100fe200080108d4 */
[--C-:B------:R-:W-:Y:S01]  /*8500*/  FFMA.FTZ R161, R161, UR6, -R212.reuse ;  /* 0x00000006a1a17c23 */ /* 0x100fe200080108d4 */
[--C-:B------:R-:W-:Y:S01]  /*8510*/  FFMA.FTZ R181, R164, UR6, -R212.reuse ;  /* 0x00000006a4b57c23 */ /* 0x100fe200080108d4 */
[----:B------:R-:W0:Y:S01]  /*8520*/  MUFU.TANH R207, R207 ;  /* 0x000000cf00cf7308 */ /* 0x000e220000002400 */
[----:B-1----:R-:W-:Y:S01]  /*8530*/  FMNMX.FTZ R171, R205, R170, !PT ;  /* 0x000000aacdab7209 */ /* 0x002fe20007810000 */
[--C-:B------:R-:W-:Y:S01]  /*8540*/  FFMA.FTZ R182, R165, UR6, -R212.reuse ;  /* 0x00000006a5b67c23 */ /* 0x100fe200080108d4 */
[--C-:B------:R-:W-:Y:S01]  /*8550*/  FFMA.FTZ R187, R203, UR6, -R212.reuse ;  /* 0x00000006cbbb7c23 */ /* 0x100fe200080108d4 */
[--C-:B------:R-:W-:Y:S01]  /*8560*/  FFMA.FTZ R172, R172, UR6, -R212.reuse ;  /* 0x00000006acac7c23 */ /* 0x100fe200080108d4 */
[--C-:B------:R-:W-:Y:S01]  /*8570*/  FFMA.FTZ R173, R173, UR6, -R212.reuse ;  /* 0x00000006adad7c23 */ /* 0x100fe200080108d4 */
[----:B------:R-:W-:-:S02]  /*8580*/  FFMA.FTZ R176, R176, UR6, -R212 ;  /* 0x00000006b0b07c23 */ /* 0x000fc400080108d4 */
[----:B------:R-:W1:Y:S01]  /*8590*/  MUFU.TANH R208, R208 ;  /* 0x000000d000d07308 */ /* 0x000e620000002400 */
[----:B--2---:R-:W-:Y:S01]  /*85a0*/  FMNMX.FTZ R174, R206, R171, !PT ;  /* 0x000000abceae7209 */ /* 0x004fe20007810000 */
[--C-:B------:R-:W-:Y:S01]  /*85b0*/  FFMA.FTZ R171, R199, UR6, -R212.reuse ;  /* 0x00000006c7ab7c23 */ /* 0x100fe200080108d4 */
[----:B------:R-:W-:-:S05]  /*85c0*/  FFMA.FTZ R199, R177, UR6, -R212 ;  /* 0x00000006b1c77c23 */ /* 0x000fca00080108d4 */
[----:B------:R-:W2:Y:S01]  /*85d0*/  MUFU.TANH R209, R209 ;  /* 0x000000d100d17308 */ /* 0x000ea20000002400 */
[----:B0-----:R-:W-:-:S07]  /*85e0*/  FMNMX.FTZ R175, R207, R174, !PT ;  /* 0x000000aecfaf7209 */ /* 0x001fce0007810000 */
[----:B------:R-:W0:Y:S01]  /*85f0*/  MUFU.TANH R210, R210 ;  /* 0x000000d200d27308 */ /* 0x000e220000002400 */
[----:B-1----:R-:W-:-:S07]  /*8600*/  FMNMX.FTZ R174, R208, R175, !PT ;  /* 0x000000afd0ae7209 */ /* 0x002fce0007810000 */
[----:B------:R-:W1:Y:S01]  /*8610*/  MUFU.TANH R211, R211 ;  /* 0x000000d300d37308 */ /* 0x000e620000002400 */
[----:B--2---:R-:W-:-:S07]  /*8620*/  FMNMX.FTZ R175, R209, R174, !PT ;  /* 0x000000aed1af7209 */ /* 0x004fce0007810000 */
[----:B------:R-:W2:Y:S01]  /*8630*/  MUFU.EX2 R169, R169 ;  /* 0x000000a900a97308 */ /* 0x000ea20000000800 */
[----:B0-----:R-:W-:Y:S01]  /*8640*/  FMNMX.FTZ R156, R210, R175, !PT ;  /* 0x000000afd29c7209 */ /* 0x001fe20007810000 */
[----:B------:R-:W-:-:S06]  /*8650*/  FFMA.FTZ R175, R157, UR6, -R212 ;  /* 0x000000069daf7c23 */ /* 0x000fcc00080108d4 */
[----:B------:R0:W-:Y:S01]  /*8660*/  MUFU.EX2 R170, R202 ;  /* 0x000000ca00aa7308 */ /* 0x0001e20000000800 */
[----:B-1----:R-:W-:-:S05]  /*8670*/  FMNMX.FTZ R156, R211, R156, !PT ;  /* 0x0000009cd39c7209 */ /* 0x002fca0007810000 */
[----:B------:R-:W1:Y:S02]  /*8680*/  SHFL.BFLY PT, R157, R156, 0x2, 0x1f ;  /* 0x0c401f009c9d7f89 */ /* 0x000e6400000e0000 */
[----:B------:R-:W3:Y:S01]  /*8690*/  MUFU.EX2 R171, R171 ;  /* 0x000000ab00ab7308 */ /* 0x000ee20000000800 */
[----:B0-----:R-:W-:Y:S01]  /*86a0*/  FFMA.FTZ R202, R158, UR6, -R212 ;  /* 0x000000069eca7c23 */ /* 0x001fe200080108d4 */
[-C--:B--2---:R-:W-:Y:S01]  /*86b0*/  FMUL.FTZ R24, R24, R169.reuse ;  /* 0x000000a918187220 */ /* 0x084fe20000410000 */
        /* <DEDUP_REMOVED lines=19> */
[----:B-1----:R-:W-:Y:S01]  /*87f0*/  FMNMX.FTZ R157, R156, R157, !PT ;  /* 0x0000009d9c9d7209 */ /* 0x002fe20007810000 */
[-C--:B------:R-:W-:Y:S01]  /*8800*/  FMUL.FTZ R60, R60, R169.reuse ;  /* 0x000000a93c3c7220 */ /* 0x080fe20000410000 */
[----:B------:R-:W-:Y:S01]  /*8810*/  MUFU.EX2 R178, R178 ;  /* 0x000000b200b27308 */ /* 0x000fe20000000800 */
[-C--:B------:R-:W-:Y:S01]  /*8820*/  FMUL.FTZ R61, R61, R169.reuse ;  /* 0x000000a93d3d7220 */ /* 0x080fe20000410000 */
        /* <DEDUP_REMOVED lines=25> */
[----:B0-----:R-:W-:Y:S01]  /*89c0*/  FMNMX.FTZ R177, R157, R156, !PT ;  /* 0x0000009c9db17209 */ /* 0x001fe20007810000 */
[-C--:B------:R-:W-:Y:S01]  /*89d0*/  FMUL.FTZ R105, R105, R169.reuse ;  /* 0x000000a969697220 */ /* 0x080fe20000410000 */
[-C--:B------:R-:W-:Y:S01]  /*89e0*/  FMUL.FTZ R108, R108, R169.reuse ;  /* 0x000000a96c6c7220 */ /* 0x080fe20000410000 */
[-C--:B------:R-:W-:Y:S01]  /*89f0*/  FMUL.FTZ R109, R109, R169.reuse ;  /* 0x000000a96d6d7220 */ /* 0x080fe20000410000 */
[-C--:B------:R-:W-:Y:S01]  /*8a00*/  FMUL.FTZ R112, R112, R169.reuse ;  /* 0x000000a970707220 */ /* 0x080fe20000410000 */
[----:B------:R-:W-:Y:S01]  /*8a10*/  FADD.FTZ R156, -R177, R188 ;  /* 0x000000bcb19c7221 */ /* 0x000fe20000010100 */
[----:B------:R-:W-:Y:S01]  /*8a20*/  MUFU.EX2 R182, R182 ;  /* 0x000000b600b67308 */ /* 0x000fe20000000800 */
[-C--:B------:R-:W-:Y:S01]  /*8a30*/  FMUL.FTZ R113, R113, R169.reuse ;  /* 0x000000a971717220 */ /* 0x080fe20000410000 */
[-C--:B------:R-:W-:Y:S01]  /*8a40*/  FMUL.FTZ R116, R116, R169.reuse ;  /* 0x000000a974747220 */ /* 0x080fe20000410000 */
[----:B------:R-:W-:Y:S01]  /*8a50*/  FMUL.FTZ R188, R156, UR6 ;  /* 0x000000069cbc7c20 */ /* 0x000fe20008410000 */
[----:B------:R-:W-:Y:S01]  /*8a60*/  FMUL.FTZ R156, R177, UR6 ;  /* 0x00000006b19c7c20 */ /* 0x000fe20008410000 */
[-C--:B------:R-:W-:Y:S01]  /*8a70*/  FMUL.FTZ R117, R117, R169.reuse ;  /* 0x000000a975757220 */ /* 0x080fe20000410000 */
[-C--:B------:R-:W-:Y:S01]  /*8a80*/  FMUL.FTZ R120, R120, R169.reuse ;  /* 0x000000a978787220 */ /* 0x080fe20000410000 */
[----:B------:R-:W-:Y:S01]  /*8a90*/  FMUL.FTZ R121, R121, R169 ;  /* 0x000000a979797220 */ /* 0x000fe20000410000 */
[----:B------:R-:W-:Y:S01]  /*8aa0*/  FFMA.FTZ R201, R153, UR6, -R156 ;  /* 0x0000000699c97c23 */ /* 0x000fe2000801089c */
[----:B------:R-:W0:Y:S01]  /*8ab0*/  MUFU.EX2 R188, R188 ;  /* 0x000000bc00bc7308 */ /* 0x000e220000000800 */
[----:B------:R-:W-:-:S02]  /*8ac0*/  @!P2 IMAD R153, R200, 0x40, R185 ;  /* 0x00000040c899a824 */ /* 0x000fc400078e02b9 */
[--C-:B------:R-:W-:Y:S01]  /*8ad0*/  FFMA.FTZ R212, R152, UR6, -R156.reuse ;  /* 0x0000000698d47c23 */ /* 0x100fe2000801089c */
[--C-:B------:R-:W-:Y:S01]  /*8ae0*/  FFMA.FTZ R203, R154, UR6, -R156.reuse ;  /* 0x000000069acb7c23 */ /* 0x100fe2000801089c */
[----:B------:R-:W-:Y:S01]  /*8af0*/  FFMA.FTZ R214, R155, UR6, -R156 ;  /* 0x000000069bd67c23 */ /* 0x000fe2000801089c */
[----:B------:R-:W-:Y:S02]  /*8b00*/  @!P2 IMAD R153, R153, 0x4, R2 ;  /* 0x000000049999a824 */ /* 0x000fe400078e0202 */
[--C-:B------:R-:W-:Y:S01]  /*8b10*/  FFMA.FTZ R213, R162, UR6, -R156.reuse ;  /* 0x00000006a2d57c23 */ /* 0x100fe2000801089c */
        /* <DEDUP_REMOVED lines=10> */
[----:B------:R-:W-:Y:S01]  /*8bc0*/  FFMA.FTZ R211, R211, UR6, -R156 ;  /* 0x00000006d3d37c23 */ /* 0x000fe2000801089c */
[----:B------:R-:W-:Y:S01]  /*8bd0*/  @!P2 STS [R153+0x38400], R169 ;  /* 0x038400a99900a388 */ /* 0x000fe20000000800 */
[----:B------:R-:W-:Y:S01]  /*8be0*/  MUFU.EX2 R201, R201 ;  /* 0x000000c900c97308 */ /* 0x000fe20000000800 */
[----:B---3--:R-:W-:Y:S01]  /*8bf0*/  F2FP.F16.F32.PACK_AB R152, R171, R170 ;  /* 0x000000aaab98723e */ /* 0x008fe200000000ff */
[----:B0-----:R-:W-:Y:S01]  /*8c00*/  FMUL.FTZ R26, R26, R188 ;  /* 0x000000bc1a1a7220 */ /* 0x001fe20000410000 */
[----:B------:R0:W-:Y:S01]  /*8c10*/  @!P2 STS [R153+0x38420], R188 ;  /* 0x038420bc9900a388 */ /* 0x0001e20000000800 */
[----:B------:R-:W-:Y:S01]  /*8c20*/  F2FP.F16.F32.PACK_AB R154, R175, R174 ;  /* 0x000000aeaf9a723e */ /* 0x000fe200000000ff */
[----:B------:R-:W-:Y:S01]  /*8c30*/  FMUL.FTZ R27, R27, R188 ;  /* 0x000000bc1b1b7220 */ /* 0x000fe20000410000 */
[----:B------:R-:W-:Y:S01]  /*8c40*/  F2FP.F16.F32.PACK_AB R156, R179, R178 ;  /* 0x000000b2b39c723e */ /* 0x000fe200000000ff */
[----:B------:R-:W-:Y:S01]  /*8c50*/  FMUL.FTZ R30, R30, R188 ;  /* 0x000000bc1e1e7220 */ /* 0x000fe20000410000 */
[----:B------:R-:W0:Y:S01]  /*8c60*/  MUFU.EX2 R212, R212 ;  /* 0x000000d400d47308 */ /* 0x000e220000000800 */
[----:B------:R-:W-:Y:S01]  /*8c70*/  F2FP.F16.F32.PACK_AB R158, R181, R180 ;  /* 0x000000b4b59e723e */ /* 0x000fe200000000ff */
        /* <DEDUP_REMOVED lines=14> */
[----:B------:R-:W1:Y:S01]  /*8d60*/  MUFU.EX2 R214, R214 ;  /* 0x000000d600d67308 */ /* 0x000e620000000800 */
[----:B0-----:R-:W-:Y:S01]  /*8d70*/  F2FP.F16.F32.PACK_AB R153, R212, R201 ;  /* 0x000000c9d499723e */ /* 0x001fe200000000ff */
        /* <DEDUP_REMOVED lines=14> */
[----:B------:R-:W0:Y:S01]  /*8e60*/  MUFU.EX2 R216, R216 ;  /* 0x000000d800d87308 */ /* 0x000e220000000800 */
[----:B-1----:R-:W-:Y:S01]  /*8e70*/  F2FP.F16.F32.PACK_AB R155, R214, R203 ;  /* 0x000000cbd69b723e */ /* 0x002fe200000000ff */
[----:B------:R-:W-:Y:S01]  /*8e80*/  BAR.SYNC.DEFER_BLOCKING 0xf, 0x100 ;  /* 0x03c4000000007b1d */ /* 0x000fe20000010000 */
        /* <DEDUP_REMOVED lines=21> */
[----:B------:R-:W0:Y:S01]  /*8fe0*/  MUFU.EX2 R183, R183 ;  /* 0x000000b700b77308 */ /* 0x000e220000000800 */
[-C--:B------:R-:W-:Y:S01]  /*8ff0*/  FMUL.FTZ R119, R119, R188.reuse ;  /* 0x000000bc77777220 */ /* 0x080fe20000410000 */
[-C--:B------:R-:W-:Y:S01]  /*9000*/  FMUL.FTZ R122, R122, R188.reuse ;  /* 0x000000bc7a7a7220 */ /* 0x080fe20000410000 */
[-C--:B------:R-:W-:Y:S01]  /*9010*/  FMUL.FTZ R123, R123, R188.reuse ;  /* 0x000000bc7b7b7220 */ /* 0x080fe20000410000 */
[-C--:B------:R-:W-:Y:S01]  /*9020*/  FMUL.FTZ R124, R124, R169.reuse ;  /* 0x000000a97c7c7220 */ /* 0x080fe20000410000 */
[----:B------:R-:W-:Y:S01]  /*9030*/  FMUL.FTZ R125, R125, R169 ;  /* 0x000000a97d7d7220 */ /* 0x000fe20000410000 */
[-C--:B------:R-:W-:Y:S01]  /*9040*/  FMUL.FTZ R126, R126, R188.reuse ;  /* 0x000000bc7e7e7220 */ /* 0x080fe20000410000 */
[-C--:B------:R-:W-:Y:S01]  /*9050*/  FMUL.FTZ R127, R127, R188.reuse ;  /* 0x000000bc7f7f7220 */ /* 0x080fe20000410000 */
[----:B------:R-:W-:Y:S01]  /*9060*/  MUFU.EX2 R187, R187 ;  /* 0x000000bb00bb7308 */ /* 0x000fe20000000800 */
[----:B-1----:R-:W-:Y:S01]  /*9070*/  F2FP.F16.F32.PACK_AB R159, R218, R215 ;  /* 0x000000d7da9f723e */ /* 0x002fe200000000ff */
[-C--:B------:R-:W-:Y:S01]  /*9080*/  FMUL.FTZ R128, R128, R169.reuse ;  /* 0x000000a980807220 */ /* 0x080fe20000410000 */
[-C--:B------:R-:W-:Y:S01]  /*9090*/  FMUL.FTZ R129, R129, R169.reuse ;  /* 0x000000a981817220 */ /* 0x080fe20000410000 */
[-C--:B------:R-:W-:Y:S01]  /*90a0*/  FMUL.FTZ R130, R130, R188.reuse ;  /* 0x000000bc82827220 */ /* 0x080fe20000410000 */
[----:B------:R-:W-:Y:S01]  /*90b0*/  FMUL.FTZ R131, R131, R188 ;  /* 0x000000bc83837220 */ /* 0x000fe20000410000 */
        /* <DEDUP_REMOVED lines=16> */
[----:B------:R-:W-:Y:S01]  /*91c0*/  FMUL.FTZ R145, R145, R169 ;  /* 0x000000a991917220 */ /* 0x000fe20000410000 */
[-C--:B------:R-:W-:Y:S01]  /*91d0*/  FMUL.FTZ R146, R146, R188.reuse ;  /* 0x000000bc92927220 */ /* 0x080fe20000410000 */
[----:B------:R-:W0:Y:S01]  /*91e0*/  MUFU.EX2 R205, R205 ;  /* 0x000000cd00cd7308 */ /* 0x000e220000000800 */
[----:B-1----:R-:W-:Y:S01]  /*91f0*/  F2FP.F16.F32.PACK_AB R162, R172, R187 ;  /* 0x000000bbaca2723e */ /* 0x002fe200000000ff */
[-C--:B------:R-:W-:Y:S01]  /*9200*/  FMUL.FTZ R147, R147, R188.reuse ;  /* 0x000000bc93937220 */ /* 0x080fe20000410000 */
[-C--:B------:R-:W-:Y:S01]  /*9210*/  FMUL.FTZ R148, R148, R169.reuse ;  /* 0x000000a994947220 */ /* 0x080fe20000410000 */
[----:B------:R-:W-:Y:S01]  /*9220*/  FMUL.FTZ R149, R149, R169 ;  /* 0x000000a995957220 */ /* 0x000fe20000410000 */
[-C--:B------:R-:W-:Y:S01]  /*9230*/  FMUL.FTZ R150, R150, R188.reuse ;  /* 0x000000bc96967220 */ /* 0x080fe20000410000 */
[----:B------:R-:W-:Y:S01]  /*9240*/  FMUL.FTZ R151, R151, R188 ;  /* 0x000000bc97977220 */ /* 0x000fe20000410000 */
[----:B------:R1:W-:Y:S01]  /*9250*/  STSM.16.M88.4 [R192+0x36400], R152 ;  /* 0x03640098c0007844 */ /* 0x0003e20000000200 */
[----:B------:R-:W-:Y:S01]  /*9260*/  MUFU.EX2 R206, R206 ;  /* 0x000000ce00ce7308 */ /* 0x000fe20000000800 */
[----:B------:R-:W-:-:S02]  /*9270*/  VIADD R210, R217, 0x80 ;  /* 0x00000080d9d27836 */ /* 0x000fc40000000000 */
[----:B------:R-:W-:Y:S01]  /*9280*/  FFMA.FTZ R170, R169, R194, R170 ;  /* 0x000000c2a9aa7223 */ /* 0x000fe200000100aa */
[----:B------:R1:W-:Y:S01]  /*9290*/  STSM.16.M88.4 [R190], R156 ;  /* 0x0000009cbe007844 */ /* 0x0003e20000000200 */
[----:B------:R-:W-:Y:S02]  /*92a0*/  FFMA.FTZ R195, R188, R195, R201 ;  /* 0x000000c3bcc37223 */ /* 0x000fe400000100c9 */
[----:B------:R-:W-:Y:S01]  /*92b0*/  FADD.FTZ R171, R171, R170 ;  /* 0x000000aaabab7221 */ /* 0x000fe20000010000 */
[----:B------:R-:W2:Y:S01]  /*92c0*/  MUFU.EX2 R207, R207 ;  /* 0x000000cf00cf7308 */ /* 0x000ea20000000800 */
[----:B0-----:R-:W-:Y:S01]  /*92d0*/  F2FP.F16.F32.PACK_AB R161, R205, R204 ;  /* 0x000000cccda1723e */ /* 0x001fe200000000ff */
[----:B------:R-:W-:Y:S01]  /*92e0*/  FADD.FTZ R212, R212, R195 ;  /* 0x000000c3d4d47221 */ /* 0x000fe20000010000 */
[----:B------:R-:W-:-:S03]  /*92f0*/  FADD.FTZ R174, R174, R171 ;  /* 0x000000abaeae7221 */ /* 0x000fc60000010000 */
[----:B------:R-:W-:Y:S01]  /*9300*/  FADD.FTZ R203, R203, R212 ;  /* 0x000000d4cbcb7221 */ /* 0x000fe20000010000 */
[----:B------:R-:W-:Y:S01]  /*9310*/  FADD.FTZ R175, R175, R174 ;  /* 0x000000aeafaf7221 */ /* 0x000fe20000010000 */
[----:B------:R-:W-:Y:S02]  /*9320*/  MUFU.EX2 R173, R173 ;  /* 0x000000ad00ad7308 */ /* 0x000fe40000000800 */
[----:B------:R-:W-:Y:S01]  /*9330*/  FADD.FTZ R214, R214, R203 ;  /* 0x000000cbd6d67221 */ /* 0x000fe20000010000 */
[----:B------:R-:W-:-:S03]  /*9340*/  FADD.FTZ R178, R178, R175 ;  /* 0x000000afb2b27221 */ /* 0x000fc60000010000 */
[----:B------:R-:W-:Y:S01]  /*9350*/  FADD.FTZ R213, R213, R214 ;  /* 0x000000d6d5d57221 */ /* 0x000fe20000010000 */
[----:B------:R-:W-:Y:S01]  /*9360*/  FADD.FTZ R179, R179, R178 ;  /* 0x000000b2b3b37221 */ /* 0x000fe20000010000 */
[----:B------:R-:W0:Y:S01]  /*9370*/  MUFU.EX2 R176, R176 ;  /* 0x000000b000b07308 */ /* 0x000e220000000800 */
[----:B--2---:R-:W-:Y:S01]  /*9380*/  F2FP.F16.F32.PACK_AB R163, R207, R206 ;  /* 0x000000cecfa3723e */ /* 0x004fe200000000ff */
[----:B------:R-:W-:Y:S01]  /*9390*/  FADD.FTZ R216, R216, R213 ;  /* 0x000000d5d8d87221 */ /* 0x000fe20000010000 */
[----:B------:R-:W-:-:S03]  /*93a0*/  FADD.FTZ R180, R180, R179 ;  /* 0x000000b3b4b47221 */ /* 0x000fc60000010000 */
[----:B------:R1:W-:Y:S01]  /*93b0*/  STSM.16.M88.4 [R191], R160 ;  /* 0x000000a0bf007844 */ /* 0x0003e20000000200 */
[----:B------:R-:W-:Y:S01]  /*93c0*/  FADD.FTZ R215, R215, R216 ;  /* 0x000000d8d7d77221 */ /* 0x000fe20000010000 */
[----:B------:R-:W-:Y:S01]  /*93d0*/  MUFU.EX2 R199, R199 ;  /* 0x000000c700c77308 */ /* 0x000fe20000000800 */
[----:B------:R-:W-:Y:S02]  /*93e0*/  FADD.FTZ R181, R181, R180 ;  /* 0x000000b4b5b57221 */ /* 0x000fe40000010000 */
[----:B------:R-:W-:Y:S02]  /*93f0*/  FADD.FTZ R215, R218, R215 ;  /* 0x000000d7dad77221 */ /* 0x000fe40000010000 */
[----:B------:R-:W-:Y:S02]  /*9400*/  FADD.FTZ R182, R182, R181 ;  /* 0x000000b5b6b67221 */ /* 0x000fe40000010000 */
        /* <DEDUP_REMOVED lines=10> */
[----:B------:R-:W-:Y:S02]  /*94b0*/  FADD.FTZ R173, R173, R172 ;  /* 0x000000acadad7221 */ /* 0x000fe40000010000 */
[----:B------:R-:W0:Y:S01]  /*94c0*/  MUFU.EX2 R209, R209 ;  /* 0x000000d100d17308 */ /* 0x000e220000000800 */
[----:B--2---:R-:W-:Y:S01]  /*94d0*/  F2FP.F16.F32.PACK_AB R166, R202, R199 ;  /* 0x000000c7caa6723e */ /* 0x004fe200000000ff */
[----:B------:R-:W-:-:S04]  /*94e0*/  FADD.FTZ R176, R176, R173 ;  /* 0x000000adb0b07221 */ /* 0x000fc80000010000 */
[----:B------:R-:W-:Y:S02]  /*94f0*/  FADD.FTZ R199, R199, R176 ;  /* 0x000000b0c7c77221 */ /* 0x000fe40000010000 */
[----:B------:R-:W-:Y:S02]  /*9500*/  MUFU.EX2 R200, R200 ;  /* 0x000000c800c87308 */ /* 0x000fe40000000800 */
[----:B------:R-:W-:-:S06]  /*9510*/  FADD.FTZ R194, R202, R199 ;  /* 0x000000c7cac27221 */ /* 0x000fcc0000010000 */
[----:B------:R-:W2:Y:S01]  /*9520*/  MUFU.EX2 R211, R211 ;  /* 0x000000d300d37308 */ /* 0x000ea20000000800 */
[----:B0-----:R-:W-:Y:S01]  /*9530*/  F2FP.F16.F32.PACK_AB R165, R209, R208 ;  /* 0x000000d0d1a5723e */ /* 0x001fe200000000ff */
[----:B------:R-:W-:-:S04]  /*9540*/  FADD.FTZ R208, R208, R207 ;  /* 0x000000cfd0d07221 */ /* 0x000fc80000010000 */
[----:B------:R-:W-:Y:S01]  /*9550*/  FADD.FTZ R209, R209, R208 ;  /* 0x000000d0d1d17221 */ /* 0x000fe20000010000 */
[----:B--2---:R-:W-:-:S03]  /*9560*/  F2FP.F16.F32.PACK_AB R167, R211, R200 ;  /* 0x000000c8d3a7723e */ /* 0x004fc600000000ff */
[----:B------:R-:W-:Y:S02]  /*9570*/  FADD.FTZ R200, R200, R209 ;  /* 0x000000d1c8c87221 */ /* 0x000fe40000010000 */
[----:B------:R1:W-:Y:S01]  /*9580*/  STSM.16.M88.4 [R189], R164 ;  /* 0x000000a4bd007844 */ /* 0x0003e20000000200 */
[----:B------:R-:W-:Y:S01]  /*9590*/  WARPGROUP.ARRIVE ;  /* 0x00000000000079c5 */ /* 0x000fe20000000000 */
[----:B------:R-:W-:-:S05]  /*95a0*/  FADD.FTZ R195, R211, R200 ;  /* 0x000000c8d3c37221 */ /* 0x000fca0000010000 */
[----:B------:R-:W-:Y:S01]  /*95b0*/  HGMMA.64x256x16.F32 R24, R152, gdesc[UR8].tnspB, R24, gsb0 ;  /* 0x43e0000898187df0 */ /* 0x000fe20008000818 */
[----:B------:R-:W-:Y:S01]  /*95c0*/  R2UR UR10, R210 ;  /* 0x00000000d20a72ca */ /* 0x000fe200000e0000 */
[----:B------:R-:W-:Y:S01]  /*95d0*/  UMOV UR11, 0x40000040 ;  /* 0x40000040000b7882 */ /* 0x000fe20000000000 */
[C---:B------:R-:W-:Y:S01]  /*95e0*/  IADD3 R210, R217.reuse, 0x100, RZ ;  /* 0x00000100d9d27810 */ /* 0x040fe20007ffe0ff */
[----:B------:R-:W-:Y:S01]  /*95f0*/  VIADD R217, R217, 0x180 ;  /* 0x00000180d9d97836 */ /* 0x000fe20000000000 */
[----:B------:R-:W-:Y:S02]  /*9600*/  WARPGROUP.DEPBAR.LE gsb0, 0x0 ;  /* 0x00008000000079c5 */ /* 0x000fe40000010000 */
[----:B------:R-:W-:-:S15]  /*9610*/  WARPGROUP.ARRIVE ;  /* 0x00000000000079c5 */ /* 0x000fde0000000000 */
        /* <DEDUP_REMOVED lines=20> */
[----:B0-----:R-:W0:Y:S02]  /*9760*/  FENCE.VIEW.ASYNC.S ;  /* 0x00000000000073c6 */ /* 0x001e240000000000 */
[----:B0-----:R-:W-:Y:S01]  /*9770*/  NOP ;  /* 0x0000000000007918 */ /* 0x001fe20000000000 */
[----:B------:R-:W-:Y:S06]  /*9780*/  BAR.ARV 0xe, 0x100 ;  /* 0x0384000000007b1d */ /* 0x000fec0000002000 */
[----:B-1----:R-:W-:Y:S05]  /*9790*/  @!P0 BRA `(.L_x_3410) ;  /* 0x0000000000048947 */ /* 0x002fea0003800000 */
[----:B------:R-:W-:Y:S01]  /*97a0*/  BPT.TRAP 0x1 ;  /* 0x000000040000795c */ /* 0x000fe20000300000 */
.L_x_3410:
[----:B------:R-:W0:Y:S01]  /*97b0*/  S2UR UR10, SR_CgaCtaId ;  /* 0x00000000000a79c3 */ /* 0x000e220000008800 */
[----:B------:R-:W-:Y:S01]  /*97c0*/  R2UR UR7, R196 ;  /* 0x00000000c40772ca */ /* 0x000fe200000e0000 */
[----:B------:R-:W-:Y:S02]  /*97d0*/  IMAD.MOV.U32 R188, RZ, RZ, R177 ;  /* 0x000000ffffbc7224 */ /* 0x000fe400078e00b1 */
[----:B------:R-:W-:Y:S02]  /*97e0*/  IMAD.MOV.U32 R187, RZ, RZ, R168 ;  /* 0x000000ffffbb7224 */ /* 0x000fe400078e00a8 */
[----:B------:R-:W-:-:S08]  /*97f0*/  IMAD.MOV.U32 R200, RZ, RZ, R197 ;  /* 0x000000ffffc87224 */ /* 0x000fd000078e00c5 */
[----:B------:R-:W-:-:S04]  /*9800*/  UIADD3 UR7, UR7, 0x38860, URZ ;  /* 0x0003886007077890 */ /* 0x000fc8000fffe03f */
[----:B0-----:R-:W-:-:S09]  /*9810*/  UPRMT UR7, UR10, 0x654, UR7 ;  /* 0x000006540a077896 */ /* 0x001fd20008000007 */
[----:B------:R-:W-:Y:S01]  /*9820*/  SYNCS.ARRIVE.TRANS64.RED.A1T0 RZ, [UR7], RZ ;  /* 0x000000ffffff79a7 */ /* 0x000fe20008100407 */
[----:B------:R-:W-:Y:S05]  /*9830*/  @P1 BRA `(.L_x_3411) ;  /* 0xffffffcc00981947 */ /* 0x000fea000383ffff */
[----:B------:R-:W-:Y:S02]  /*9840*/  IMAD.SHL.U32 R152, R197, 0x40, RZ ;  /* 0x00000040c5987824 */ /* 0x000fe400078e00ff */
[----:B------:R-:W-:Y:S02]  /*9850*/  IMAD.MOV.U32 R188, RZ, RZ, R177 ;  /* 0x000000ffffbc7224 */ /* 0x000fe400078e00b1 */
[----:B------:R-:W-:-:S07]  /*9860*/  IMAD.MOV.U32 R187, RZ, RZ, R168 ;  /* 0x000000ffffbb7224 */ /* 0x000fce00078e00a8 */
.L_x_3400:
[----:B------:R-:W0:Y:S01]  /*9870*/  SHFL.BFLY PT, R3, R194, 0x2, 0x1f ;  /* 0x0c401f00c2037f89 */ /* 0x000e2200000e0000 */
[----:B------:R-:W-:Y:S08]  /*9880*/  BAR.ARV 0x8, 0x100 ;  /* 0x0204000000007b1d */ /* 0x000ff00000002000 */
[----:B------:R-:W-:Y:S01]  /*9890*/  BAR.SYNC.DEFER_BLOCKING 0xf, 0x100 ;  /* 0x03c4000000007b1d */ /* 0x000fe20000010000 */
[----:B------:R-:W-:-:S02]  /*98a0*/  ISETP.NE.AND P0, PT, R186, RZ, PT ;  /* 0x000000ffba00720c */ /* 0x000fc40003f05270 */
[----:B------:R-:W-:-:S03]  /*98b0*/  IADD3 R185, R185, R152, RZ ;  /* 0x00000098b9b97210 */ /* 0x000fc60007ffe0ff */
[----:B------:R-:W1:Y:S01]  /*98c0*/  SHFL.BFLY PT, R4, R195, 0x2, 0x1f ;  /* 0x0c401f00c3047f89 */ /* 0x000e6200000e0000 */
[----:B0-----:R-:W-:-:S07]  /*98d0*/  FADD.FTZ R3, R3, R194 ;  /* 0x000000c203037221 */ /* 0x001fce0000010000 */
[----:B------:R-:W-:Y:S01]  /*98e0*/  @!P0 IMAD R2, R185, 0x4, R2 ;  /* 0x00000004b9028824 */ /* 0x000fe200078e0202 */
[----:B------:R-:W0:Y:S01]  /*98f0*/  SHFL.BFLY PT, R0, R3, 0x1, 0x1f ;  /* 0x0c201f0003007f89 */ /* 0x000e2200000e0000 */
[----:B-1----:R-:W-:-:S05]  /*9900*/  FADD.FTZ R4, R4, R195 ;  /* 0x000000c304047221 */ /* 0x002fca0000010000 */
[----:B------:R-:W1:Y:S01]  /*9910*/  SHFL.BFLY PT, R5, R4, 0x1, 0x1f ;  /* 0x0c201f0004057f89 */ /* 0x000e6200000e0000 */
[----:B0-----:R-:W-:Y:S01]  /*9920*/  FADD.FTZ R6, R3, R0 ;  /* 0x0000000003067221 */ /* 0x001fe20000010000 */
[----:B------:R-:W-:-:S04]  /*9930*/  IMAD.MOV.U32 R0, RZ, RZ, RZ ;  /* 0x000000ffff007224 */ /* 0x000fc800078e00ff */
[----:B------:R-:W-:-:S13]  /*9940*/  FSETP.NE.FTZ.AND P1, PT, R6, RZ, PT ;  /* 0x000000ff0600720b */ /* 0x000fda0003f35000 */
[----:B------:R-:W0:Y:S01]  /*9950*/  @P1 MUFU.LG2 R3, R6 ;  /* 0x0000000600031308 */ /* 0x000e220000000c00 */
[----:B-1----:R-:W-:Y:S01]  /*9960*/  FADD.FTZ R8, R4, R5 ;  /* 0x0000000504087221 */ /* 0x002fe20000010000 */
[----:B------:R-:W-:Y:S02]  /*9970*/  IMAD.MOV.U32 R5, RZ, RZ, RZ ;  /* 0x000000ffff057224 */ /* 0x000fe400078e00ff */
[----:B------:R-:W-:Y:S02]  /*9980*/  IMAD.MOV.U32 R4, RZ, RZ, -0x800000 ;  /* 0xff800000ff047424 */ /* 0x000fe400078e00ff */
[----:B------:R-:W-:Y:S02]  /*9990*/  FSETP.NE.FTZ.AND P2, PT, R8, RZ, PT ;  /* 0x000000ff0800720b */ /* 0x000fe40003f55000 */
[----:B------:R1:W2:Y:S01]  /*99a0*/  @P1 MUFU.RCP R5, R6 ;  /* 0x0000000600051308 */ /* 0x0002a20000001000 */
[----:B0-----:R-:W-:Y:S01]  /*99b0*/  @P1 FMUL.FTZ R3, R3, 0.69314718246459960938 ;  /* 0x3f31721803031820 */ /* 0x001fe20000410000 */
[----:B-1----:R-:W-:-:S09]  /*99c0*/  IMAD.U32 R6, RZ, RZ, UR6 ;  /* 0x00000006ff067e24 */ /* 0x002fd2000f8e00ff */
[----:B------:R-:W0:Y:S01]  /*99d0*/  @P2 MUFU.RCP R0, R8 ;  /* 0x0000000800002308 */ /* 0x000e220000001000 */
[----:B------:R-:W-:Y:S01]  /*99e0*/  @P1 FMUL.FTZ R6, R6, 0.69314718246459960938 ;  /* 0x3f31721806061820 */ /* 0x000fe20000410000 */
[----:B--2---:R-:W-:Y:S01]  /*99f0*/  @!P0 STS [R2+0x38400], R5 ;  /* 0x0384000502008388 */ /* 0x004fe20000000800 */
[----:B------:R-:W-:-:S05]  /*9a00*/  FMUL.FTZ R24, R24, R5 ;  /* 0x0000000518187220 */ /* 0x000fca0000410000 */
[----:B------:R1:W2:Y:S01]  /*9a10*/  @P2 MUFU.LG2 R7, R8 ;  /* 0x0000000800072308 */ /* 0x0002a20000000c00 */
        /* <DEDUP_REMOVED lines=8> */
[----:B0-----:R0:W-:Y:S01]  /*9aa0*/  @!P0 STS [R2+0x38420], R0 ;  /* 0x0384200002008388 */ /* 0x0011e20000000800 */
[----:B-1----:R-:W-:-:S02]  /*9ab0*/  IMAD.U32 R8, RZ, RZ, UR6 ;  /* 0x00000006ff087e24 */ /* 0x002fc4000f8e00ff */
[-C--:B------:R-:W-:Y:S01]  /*9ac0*/  FMUL.FTZ R41, R41, R5.reuse ;  /* 0x0000000529297220 */ /* 0x080fe20000410000 */
[-C--:B------:R-:W-:Y:S01]  /*9ad0*/  FMUL.FTZ R44, R44, R5.reuse ;  /* 0x000000052c2c7220 */ /* 0x080fe20000410000 */
[-C--:B------:R-:W-:Y:S01]  /*9ae0*/  FMUL.FTZ R45, R45, R5.reuse ;  /* 0x000000052d2d7220 */ /* 0x080fe20000410000 */
[----:B------:R-:W-:Y:S01]  /*9af0*/  @P2 FMUL.FTZ R8, R8, 0.69314718246459960938 ;  /* 0x3f31721808082820 */ /* 0x000fe20000410000 */
[-C--:B------:R-:W-:Y:S01]  /*9b00*/  FMUL.FTZ R48, R48, R5.reuse ;  /* 0x0000000530307220 */ /* 0x080fe20000410000 */
[-C--:B------:R-:W-:Y:S01]  /*9b10*/  FMUL.FTZ R49, R49, R5.reuse ;  /* 0x0000000531317220 */ /* 0x080fe20000410000 */
[----:B--2---:R-:W-:Y:S01]  /*9b20*/  @P2 FMUL.FTZ R7, R7, 0.69314718246459960938 ;  /* 0x3f31721807072820 */ /* 0x004fe20000410000 */
[-C--:B------:R-:W-:Y:S01]  /*9b30*/  FMUL.FTZ R52, R52, R5.reuse ;  /* 0x0000000534347220 */ /* 0x080fe20000410000 */
[----:B0-----:R-:W-:Y:S02]  /*9b40*/  IMAD.MOV.U32 R2, RZ, RZ, -0x800000 ;  /* 0xff800000ff027424 */ /* 0x001fe400078e00ff */
        /* <DEDUP_REMOVED lines=117> */
.L_x_3381:
[----:B------:R-:W-:Y:S05]  /*a2a0*/  @P0 BRA `(.L_x_3412) ;  /* 0x0000002000f80947 */ /* 0x000fea0003800000 */
[----:B------:R-:W0:Y:S01]  /*a2b0*/  S2R R0, SR_TID.X ;  /* 0x0000000000007919 */ /* 0x000e220000002100 */
[----:B------:R-:W1:Y:S01]  /*a2c0*/  S2UR UR5, SR_CgaCtaId ;  /* 0x00000000000579c3 */ /* 0x000e620000008800 */
[----:B------:R-:W-:Y:S01]  /*a2d0*/  UMOV UR4, 0x400 ;  /* 0x0000040000047882 */ /* 0x000fe20000000000 */
[----:B------:R-:W-:-:S06]  /*a2e0*/  IMAD R3, RZ, RZ, -UR61 ;  /* 0x8000003dff037e24 */ /* 0x000fcc000f8e02ff */
        /* <DEDUP_REMOVED lines=14> */
[----:B------:R-:W-:-:S03]  /*a3d0*/  LOP3.LUT R5, R9, 0xffffff80, RZ, 0xc0, !PT ;  /* 0xffffff8009057812 */ /* 0x000fc600078ec0ff */
[----:B------:R-:W0:Y:S01]  /*a3e0*/  SHFL.IDX PT, R7, R0, RZ, 0x1f ;  /* 0x00001fff00077589 */ /* 0x000e2200000e0000 */
[----:B-1----:R-:W-:Y:S01]  /*a3f0*/  ISETP.NE.AND P1, PT, R6, 0x1, PT ;  /* 0x000000010600780c */ /* 0x002fe20003f25270 */
[----:B------:R-:W-:Y:S01]  /*a400*/  IMAD.IADD R8, R22, 0x1, -R5 ;  /* 0x0000000116087824 */ /* 0x000fe200078e0a05 */
[----:B------:R-:W-:-:S04]  /*a410*/  SHF.R.S32.HI R5, RZ, 0x1f, R3 ;  /* 0x0000001fff057819 */ /* 0x000fc80000011403 */
[----:B------:R-:W-:Y:S02]  /*a420*/  SHF.R.S32.HI R155, RZ, 0x1f, R8 ;  /* 0x0000001fff9b7819 */ /* 0x000fe40000011408 */
[----:B0-----:R-:W-:Y:S02]  /*a430*/  ISETP.NE.AND P0, PT, R7, RZ, PT ;  /* 0x000000ff0700720c */ /* 0x001fe40003f05270 */
[----:B------:R-:W-:-:S04]  /*a440*/  LEA.HI R7, R155, R8, RZ, 0x2 ;  /* 0x000000089b077211 */ /* 0x000fc800078f10ff */
[----:B------:R-:W-:-:S07]  /*a450*/  SHF.R.S32.HI R154, RZ, 0x2, R7 ;  /* 0x00000002ff9a7819 */ /* 0x000fce0000011407 */
        /* <DEDUP_REMOVED lines=30> */
[----:B------:R-:W-:Y:S01]  /*a640*/  LOP3.LUT R10, R10, 0x1ffffffe, RZ, 0xc0, !PT ;  /* 0x1ffffffe0a0a7812 */ /* 0x000fe200078ec0ff */
[----:B------:R-:W-:Y:S02]  /*a650*/  IMAD R153, R12, 0x10, R11 ;  /* 0x000000100c997824 */ /* 0x000fe400078e020b */
[----:B---3--:R-:W-:Y:S02]  /*a660*/  IMAD R12, R20, UR5, RZ ;  /* 0x00000005140c7c24 */ /* 0x008fe4000f8e02ff */
[----:B------:R-:W2:Y:S01]  /*a670*/  @P0 LDC R17, c[0x0][0xcf0] ;  /* 0x00033c00ff110b82 */ /* 0x000ea20000000800 */
[----:B------:R-:W-:-:S02]  /*a680*/  IMAD.IADD R9, R9, 0x1, -R10 ;  /* 0x0000000109097824 */ /* 0x000fc400078e0a0a */
[----:B------:R-:W-:Y:S02]  /*a690*/  IMAD.U32 R11, RZ, RZ, UR9 ;  /* 0x00000009ff0b7e24 */ /* 0x000fe4000f8e00ff */
[----:B------:R-:W-:Y:S02]  /*a6a0*/  IMAD R9, R9, 0x8, R153 ;  /* 0x0000000809097824 */ /* 0x000fe400078e0299 */
[----:B------:R-:W-:Y:S02]  /*a6b0*/  IMAD.U32 R10, RZ, RZ, UR8 ;  /* 0x00000008ff0a7e24 */ /* 0x000fe4000f8e00ff */
[----:B-1----:R-:W-:Y:S02]  /*a6c0*/  IMAD R9, R14, 0x40, R9 ;  /* 0x000000400e097824 */ /* 0x002fe400078e0209 */
[----:B------:R-:W-:Y:S01]  /*a6d0*/  IMAD.U32 R11, RZ, RZ, UR4 ;  /* 0x00000004ff0b7e24 */ /* 0x000fe2000f8e00ff */
[----:B------:R-:W-:Y:S01]  /*a6e0*/  ULDC.64 UR4, c[0x0][0xce0] ;  /* 0x0003380000047ab9 */ /* 0x000fe20000000a00 */
[----:B------:R-:W-:-:S02]  /*a6f0*/  IMAD R15, R21, UR7, R12 ;  /* 0x00000007150f7c24 */ /* 0x000fc4000f8e020c */
[----:B------:R-:W-:-:S04]  /*a700*/  IMAD.WIDE.U32 R10, R20, UR7, R10 ;  /* 0x00000007140a7c25 */ /* 0x000fc8000f8e000a */
[----:B0-----:R-:W-:Y:S01]  /*a710*/  @P0 IMAD.HI.U32 R12, R9, R16, RZ ;  /* 0x00000010090c0227 */ /* 0x001fe200078e00ff */
[----:B------:R-:W-:-:S03]  /*a720*/  IADD3 R11, R11, R15, RZ ;  /* 0x0000000f0b0b7210 */ /* 0x000fc60007ffe0ff */
[----:B------:R-:W-:Y:S01]  /*a730*/  IMAD.MOV.U32 R13, RZ, RZ, R9 ;  /* 0x000000ffff0d7224 */ /* 0x000fe200078e0009 */
[----:B--2---:R-:W-:Y:S01]  /*a740*/  @P0 SHF.R.U32.HI R13, RZ, R17, R12 ;  /* 0x00000011ff0d0219 */ /* 0x004fe2000001160c */
[----:B------:R-:W-:Y:S02]  /*a750*/  IMAD R12, R5, UR4, RZ ;  /* 0x00000004050c7c24 */ /* 0x000fe4000f8e02ff */
[----:B------:R-:W-:-:S04]  /*a760*/  IMAD.WIDE.U32 R10, R3, UR4, R10 ;  /* 0x00000004030a7c25 */ /* 0x000fc8000f8e000a */
[----:B------:R-:W-:Y:S01]  /*a770*/  IMAD.MOV R15, RZ, RZ, -R13 ;  /* 0x000000ffff0f7224 */ /* 0x000fe200078e0a0d */
[----:B------:R-:W-:Y:S01]  /*a780*/  IADD3 R10, P0, R13, R10, RZ ;  /* 0x0000000a0d0a7210 */ /* 0x000fe20007f1e0ff */
[----:B------:R-:W-:Y:S01]  /*a790*/  IMAD R16, R3, UR5, R12 ;  /* 0x0000000503107c24 */ /* 0x000fe2000f8e020c */
[----:B------:R-:W-:Y:S01]  /*a7a0*/  ULDC.64 UR4, c[0x0][0xcc8] ;  /* 0x0003320000047ab9 */ /* 0x000fe20000000a00 */
[----:B------:R-:W-:Y:S01]  /*a7b0*/  IMAD R9, R18, R15, R9 ;  /* 0x0000000f12097224 */ /* 0x000fe200078e0209 */
[----:B------:R-:W-:Y:S01]  /*a7c0*/  SHF.R.S32.HI R15, RZ, 0x1f, R13 ;  /* 0x0000001fff0f7819 */ /* 0x000fe2000001140d */
[----:B------:R-:W-:-:S03]  /*a7d0*/  IMAD.SHL.U32 R152, R152, 0x2, RZ ;  /* 0x0000000298987824 */ /* 0x000fc600078e00ff */
[----:B------:R-:W-:Y:S02]  /*a7e0*/  SHF.R.S32.HI R12, RZ, 0x1f, R9 ;  /* 0x0000001fff0c7819 */ /* 0x000fe40000011409 */
[----:B------:R-:W-:-:S03]  /*a7f0*/  IADD3.X R11, R15, R11, R16, P0, !PT ;  /* 0x0000000b0f0b7210 */ /* 0x000fc600007fe410 */
[----:B------:R-:W-:Y:S02]  /*a800*/  IMAD R12, R12, UR4, RZ ;  /* 0x000000040c0c7c24 */ /* 0x000fe4000f8e02ff */
[----:B------:R-:W-:-:S04]  /*a810*/  IMAD.WIDE.U32 R10, R9, UR4, R10 ;  /* 0x00000004090a7c25 */ /* 0x000fc8000f8e000a */
[----:B------:R-:W-:Y:S01]  /*a820*/  IMAD R9, R9, UR5, R12 ;  /* 0x0000000509097c24 */ /* 0x000fe2000f8e020c */
[----:B------:R-:W-:Y:S01]  /*a830*/  LEA.HI R12, R0, R0, RZ, 0x1 ;  /* 0x00000000000c7211 */ /* 0x000fe200078f08ff */
[----:B------:R-:W-:Y:S02]  /*a840*/  ULDC.64 UR4, c[0x0][0xca8] ;  /* 0x00032a0000047ab9 */ /* 0x000fe40000000a00 */
[----:B------:R-:W-:Y:S01]  /*a850*/  IMAD.IADD R9, R11, 0x1, R9 ;  /* 0x000000010b097824 */ /* 0x000fe200078e0209 */
[----:B------:R-:W-:Y:S01]  /*a860*/  LEA R16, P0, R10, UR4, 0x2 ;  /* 0x000000040a107c11 */ /* 0x000fe2000f8010ff */
[----:B------:R-:W-:Y:S01]  /*a870*/  ULDC UR4, c[0x0][0xb88] ;  /* 0x0002e20000047ab9 */ /* 0x000fe20000000800 */
[----:B------:R-:W-:Y:S02]  /*a880*/  LOP3.LUT R11, R12, 0xfffffe, RZ, 0xc0, !PT ;  /* 0x00fffffe0c0b7812 */ /* 0x000fe400078ec0ff */
[----:B------:R-:W-:Y:S01]  /*a890*/  LEA.HI.X R17, R10, UR5, R9, 0x2, P0 ;  /* 0x000000050a117c11 */ /* 0x000fe200080f1409 */
[----:B------:R-:W-:Y:S01]  /*a8a0*/  SHFL.IDX PT, R12, R16, 0x1, 0x1c1f ;  /* 0x003c1f00100c7f89 */ /* 0x000fe200000e0000 */
[----:B------:R-:W-:-:S02]  /*a8b0*/  IMAD R9, R14, 0x40, R153 ;  /* 0x000000400e097824 */ /* 0x000fc400078e0299 */
[----:B------:R-:W-:Y:S01]  /*a8c0*/  IMAD.IADD R15, R0, 0x1, -R11 ;  /* 0x00000001000f7824 */ /* 0x000fe200078e0a0b */
[----:B------:R-:W-:Y:S01]  /*a8d0*/  SHFL.IDX PT, R10, R16, RZ, 0x1c1f ;  /* 0x001c1fff100a7589 */ /* 0x000fe200000e0000 */
[----:B------:R-:W-:Y:S02]  /*a8e0*/  IMAD R14, R18, UR4, RZ ;  /* 0x00000004120e7c24 */ /* 0x000fe4000f8e02ff */
[----:B------:R-:W-:Y:S01]  /*a8f0*/  IMAD.U32 R15, R15, -0x100, RZ ;  /* 0xffffff000f0f7824 */ /* 0x000fe200078e00ff */
[----:B------:R-:W0:Y:S04]  /*a900*/  SHFL.IDX PT, R11, R17, RZ, 0x1c1f ;  /* 0x001c1fff110b7589 */ /* 0x000e2800000e0000 */
[----:B------:R-:W1:Y:S01]  /*a910*/  SHFL.IDX PT, R13, R17, 0x1, 0x1c1f ;  /* 0x003c1f00110d7f89 */ /* 0x000e6200000e0000 */
[----:B------:R-:W-:Y:S01]  /*a920*/  ISETP.NE.AND P0, PT, R152, R15, PT ;  /* 0x0000000f9800720c */ /* 0x000fe20003f05270 */
[----:B------:R-:W-:-:S03]  /*a930*/  VIADD R15, R9, 0x8 ;  /* 0x00000008090f7836 */ /* 0x000fc60000000000 */
[-C--:B------:R-:W-:Y:S02]  /*a940*/  ISETP.GE.OR P2, PT, R9, R14.reuse, P0 ;  /* 0x0000000e0900720c */ /* 0x080fe40000746670 */
[----:B------:R-:W-:-:S11]  /*a950*/  ISETP.GE.OR P0, PT, R15, R14, P0 ;  /* 0x0000000e0f00720c */ /* 0x000fd60000706670 */
[----:B0-----:R0:W-:Y:S04]  /*a960*/  @!P2 ST.E desc[UR36][R10.64], R4 ;  /* 0x000000040a00a985 */ /* 0x0011e8000c101924 */
[----:B-1----:R0:W-:Y:S02]  /*a970*/  @!P0 ST.E desc[UR36][R12.64], R2 ;  /* 0x000000020c008985 */ /* 0x0021e4000c101924 */
.L_x_3413:
[----:B------:R-:W1:Y:S01]  /*a980*/  S2R R14, SR_CTAID.X ;  /* 0x00000000000e7919 */ /* 0x000e620000002500 */
[----:B------:R-:W-:Y:S01]  /*a990*/  LEA.HI R19, R19, R22, RZ, 0x2 ;  /* 0x0000001613137211 */ /* 0x000fe200078f10ff */
[----:B------:R-:W2:Y:S01]  /*a9a0*/  S2UR UR7, SR_CTAID.Z ;  /* 0x00000000000779c3 */ /* 0x000ea20000002700 */
[----:B------:R-:W-:Y:S01]  /*a9b0*/  SHF.R.S32.HI R9, RZ, 0x1f, R7 ;  /* 0x0000001fff097819 */ /* 0x000fe20000011407 */
[----:B------:R-:W-:Y:S01]  /*a9c0*/  ULDC.64 UR8, c[0x0][0xc38] ;  /* 0x00030e0000087ab9 */ /* 0x000fe20000000a00 */
[----:B------:R-:W-:Y:S01]  /*a9d0*/  LOP3.LUT R19, R19, 0xfffffffc, RZ, 0xc0, !PT ;  /* 0xfffffffc13137812 */ /* 0x000fe200078ec0ff */
[----:B------:R-:W-:Y:S01]  /*a9e0*/  UIMAD UR6, UR6, UR8, URZ ;  /* 0x00000008060672a4 */ /* 0x000fe2000f8e023f */
[----:B------:R-:W-:Y:S01]  /*a9f0*/  LEA.HI R9, R9, R154, RZ, 0x3 ;  /* 0x0000009a09097211 */ /* 0x000fe200078f18ff */
[----:B------:R-:W-:Y:S01]  /*aa00*/  UIMAD.WIDE.U32 UR4, UR61, UR8, URZ ;  /* 0x000000083d0472a5 */ /* 0x000fe2000f8e003f */
[----:B------:R-:W-:Y:S01]  /*aa10*/  LEA.HI R155, R155, R8, RZ, 0x5 ;  /* 0x000000089b9b7211 */ /* 0x000fe200078f28ff */
[----:B------:R-:W-:Y:S01]  /*aa20*/  IMAD.IADD R19, R22, 0x1, -R19 ;  /* 0x0000000116137824 */ /* 0x000fe200078e0a13 */
[----:B0-----:R-:W0:Y:S01]  /*aa30*/  LDC.64 R12, c[0x0][0xc40] ;  /* 0x00031000ff0c7b82 */ /* 0x001e220000000a00 */
[----:B------:R-:W-:Y:S01]  /*aa40*/  LOP3.LUT R9, R9, 0xfffffff8, RZ, 0xc0, !PT ;  /* 0xfffffff809097812 */ /* 0x000fe200078ec0ff */
[----:B------:R-:W-:Y:S01]  /*aa50*/  UIMAD UR6, UR61, UR9, UR6 ;  /* 0x000000093d0672a4 */ /* 0x000fe2000f8e0206 */
[----:B------:R-:W-:Y:S01]  /*aa60*/  SHF.R.S32.HI R155, RZ, 0x5, R155 ;  /* 0x00000005ff9b7819 */ /* 0x000fe2000001149b */
[----:B------:R-:W-:Y:S01]  /*aa70*/  IMAD.U32 R11, RZ, RZ, UR5 ;  /* 0x00000005ff0b7e24 */ /* 0x000fe2000f8e00ff */
[----:B------:R-:W-:Y:S01]  /*aa80*/  LEA.HI R2, R19, R19, RZ, 0x1 ;  /* 0x0000001313027211 */ /* 0x000fe200078f08ff */
[----:B------:R-:W-:Y:S01]  /*aa90*/  UIADD3 UR6, UR5, UR6, URZ ;  /* 0x0000000605067290 */ /* 0x000fe2000fffe03f */
[----:B------:R-:W-:Y:S01]  /*aaa0*/  IADD3 R154, R154, -R9, RZ ;  /* 0x800000099a9a7210 */ /* 0x000fe20007ffe0ff */
[----:B------:R-:W3:Y:S01]  /*aab0*/  @P1 LDC R16, c[0x0][0xcec] ;  /* 0x00033b00ff101b82 */ /* 0x000ee20000000800 */
[----:B------:R-:W-:Y:S01]  /*aac0*/  LOP3.LUT R2, R2, 0x1ffffffe, RZ, 0xc0, !PT ;  /* 0x1ffffffe02027812 */ /* 0x000fe200078ec0ff */
[----:B------:R-:W-:Y:S01]  /*aad0*/  IMAD.U32 R10, RZ, RZ, UR4 ;  /* 0x00000004ff0a7e24 */ /* 0x000fe2000f8e00ff */
[----:B------:R-:W-:Y:S01]  /*aae0*/  ULDC.64 UR4, c[0x0][0xc48] ;  /* 0x0003120000047ab9 */ /* 0x000fe20000000a00 */
[----:B------:R-:W-:Y:S01]  /*aaf0*/  IMAD R155, R155, 0x10, R154 ;  /* 0x000000109b9b7824 */ /* 0x000fe200078e029a */
[----:B------:R-:W-:Y:S01]  /*ab00*/  BSSY B0, `(.L_x_3414) ;  /* 0x00000f1000007945 */ /* 0x000fe20003800000 */
[----:B------:R-:W-:Y:S01]  /*ab10*/  IMAD.IADD R2, R19, 0x1, -R2 ;  /* 0x0000000113027824 */ /* 0x000fe200078e0a02 */
[----:B--2---:R-:W-:Y:S01]  /*ab20*/  USHF.R.S32.HI UR8, URZ, 0x1f, UR7 ;  /* 0x0000001f3f087899 */ /* 0x004fe20008011407 */
[----:B------:R-:W2:Y:S01]  /*ab30*/  @P1 LDC R17, c[0x0][0xcf0] ;  /* 0x00033c00ff111b82 */ /* 0x000ea20000000800 */
[----:B------:R-:W-:-:S02]  /*ab40*/  IMAD.U32 R11, RZ, RZ, UR6 ;  /* 0x00000006ff0b7e24 */ /* 0x000fc4000f8e00ff */
[----:B------:R-:W-:-:S04]  /*ab50*/  IMAD R4, R2, 0x8, R155 ;  /* 0x0000000802047824 */ /* 0x000fc800078e029b */
[----:B-1----:R-:W-:Y:S02]  /*ab60*/  IMAD R15, R14, 0x40, R4 ;  /* 0x000000400e0f7824 */ /* 0x002fe400078e0204 */
[C---:B0-----:R-:W-:Y:S02]  /*ab70*/  IMAD R2, R12.reuse, UR8, RZ ;  /* 0x000000080c027c24 */ /* 0x041fe4000f8e02ff */
[----:B------:R-:W-:-:S04]  /*ab80*/  IMAD.WIDE.U32 R10, R12, UR7, R10 ;  /* 0x000000070c0a7c25 */ /* 0x000fc8000f8e000a */
[----:B------:R-:W-:Y:S02]  /*ab90*/  IMAD R13, R13, UR7, R2 ;  /* 0x000000070d0d7c24 */ /* 0x000fe4000f8e0202 */
[----:B---3--:R-:W-:-:S04]  /*aba0*/  @P1 IMAD.HI.U32 R16, R15, R16, RZ ;  /* 0x000000100f101227 */ /* 0x008fc800078e00ff */
[----:B------:R-:W-:Y:S02]  /*abb0*/  IMAD.MOV.U32 R9, RZ, RZ, R15 ;  /* 0x000000ffff097224 */ /* 0x000fe400078e000f */
[----:B------:R-:W-:Y:S01]  /*abc0*/  IMAD R2, R5, UR4, RZ ;  /* 0x0000000405027c24 */ /* 0x000fe2000f8e02ff */
[----:B--2---:R-:W-:Y:S01]  /*abd0*/  @P1 SHF.R.U32.HI R9, RZ, R17, R16 ;  /* 0x00000011ff091219 */ /* 0x004fe20000011610 */
[----:B------:R-:W-:Y:S02]  /*abe0*/  IMAD.IADD R11, R11, 0x1, R13 ;  /* 0x000000010b0b7824 */ /* 0x000fe400078e020d */
[----:B------:R-:W-:Y:S01]  /*abf0*/  IMAD R13, R3, UR5, R2 ;  /* 0x00000005030d7c24 */ /* 0x000fe2000f8e0202 */
[----:B------:R-:W-:Y:S01]  /*ac00*/  IADD3 R5, -R9, RZ, RZ ;  /* 0x000000ff09057210 */ /* 0x000fe20007ffe1ff */
[----:B------:R-:W-:Y:S01]  /*ac10*/  IMAD.WIDE.U32 R2, R3, UR4, R10 ;  /* 0x0000000403027c25 */ /* 0x000fe2000f8e000a */
[----:B------:R-:W-:Y:S01]  /*ac20*/  SHF.R.S32.HI R4, RZ, 0x1f, R9 ;  /* 0x0000001fff047819 */ /* 0x000fe20000011409 */
[----:B------:R-:W-:-:S02]  /*ac30*/  ULDC.64 UR4, c[0x0][0xc30] ;  /* 0x00030c0000047ab9 */ /* 0x000fc40000000a00 */
[----:B------:R-:W-:Y:S02]  /*ac40*/  IMAD R5, R6, R5, R15 ;  /* 0x0000000506057224 */ /* 0x000fe400078e020f */
[----:B------:R-:W-:Y:S02]  /*ac50*/  IMAD R4, R4, UR4, RZ ;  /* 0x0000000404047c24 */ /* 0x000fe4000f8e02ff */
[----:B------:R-:W-:Y:S02]  /*ac60*/  IMAD.IADD R3, R3, 0x1, R13 ;  /* 0x0000000103037824 */ /* 0x000fe400078e020d */
[C---:B------:R-:W-:Y:S01]  /*ac70*/  IMAD R11, R9.reuse, UR5, R4 ;  /* 0x00000005090b7c24 */ /* 0x040fe2000f8e0204 */
[----:B------:R-:W-:Y:S01]  /*ac80*/  SHF.R.S32.HI R4, RZ, 0x1f, R5 ;  /* 0x0000001fff047819 */ /* 0x000fe20000011405 */
[----:B------:R-:W-:Y:S01]  /*ac90*/  IMAD.WIDE.U32 R2, R9, UR4, R2 ;  /* 0x0000000409027c25 */ /* 0x000fe2000f8e0002 */
[----:B------:R-:W-:-:S03]  /*aca0*/  ULDC.64 UR4, c[0x0][0xc28] ;  /* 0x00030a0000047ab9 */ /* 0x000fc60000000a00 */
[----:B------:R-:W-:Y:S02]  /*acb0*/  IMAD R4, R4, UR4, RZ ;  /* 0x0000000404047c24 */ /* 0x000fe4000f8e02ff */
[----:B------:R-:W-:Y:S02]  /*acc0*/  IMAD.IADD R3, R3, 0x1, R11 ;  /* 0x0000000103037824 */ /* 0x000fe400078e020b */
[C---:B------:R-:W-:Y:S02]  /*acd0*/  IMAD R9, R5.reuse, UR5, R4 ;  /* 0x0000000505097c24 */ /* 0x040fe4000f8e0204 */
[----:B------:R-:W-:Y:S01]  /*ace0*/  IMAD.WIDE.U32 R2, R5, UR4, R2 ;  /* 0x0000000405027c25 */ /* 0x000fe2000f8e0002 */
[----:B------:R-:W-:-:S03]  /*acf0*/  ULDC.64 UR4, c[0x0][0xc00] ;  /* 0x0003000000047ab9 */ /* 0x000fc60000000a00 */
[----:B------:R-:W-:Y:S01]  /*ad00*/  IMAD.IADD R5, R3, 0x1, R9 ;  /* 0x0000000103057824 */ /* 0x000fe200078e0209 */
        /* <DEDUP_REMOVED lines=9> */
[----:B------:R0:W1:Y:S01]  /*ada0*/  SHFL.IDX PT, R2, R4, RZ, 0x1c1f ;  /* 0x001c1fff04027589 */ /* 0x00006200000e0000 */
[----:B------:R-:W-:Y:S01]  /*adb0*/  IMAD.IADD R0, R8, 0x1, -R9 ;  /* 0x0000000108007824 */ /* 0x000fe200078e0a09 */
[----:B------:R-:W-:-:S02]  /*adc0*/  ISETP.GE.AND P0, PT, R7, R6, PT ;  /* 0x000000060700720c */ /* 0x000fc40003f06270 */
[----:B------:R0:W2:Y:S01]  /*add0*/  SHFL.IDX PT, R3, R5, RZ, 0x1c1f ;  /* 0x001c1fff05037589 */ /* 0x0000a200000e0000 */
[----:B------:R-:W-:-:S04]  /*ade0*/  IMAD R0, R11, 0x80, R0 ;  /* 0x000000800b007824 */ /* 0x000fc800078e0200 */
[----:B------:R-:W-:-:S06]  /*adf0*/  IMAD.SHL.U32 R0, R0, 0x2, RZ ;  /* 0x0000000200007824 */ /* 0x000fcc00078e00ff */
[----:B0-----:R-:W-:Y:S05]  /*ae00*/  @P0 BRA `(.L_x_3415) ;  /* 0x0000000c00000947 */ /* 0x001fea0003800000 */
        /* <DEDUP_REMOVED lines=15> */
[----:B------:R-:W-:-:S02]  /*af00*/  VIADD R21, R0, 0x48 ;  /* 0x0000004800157836 */ /* 0x000fc40000000000 */
[C---:B------:R-:W-:Y:S01]  /*af10*/  @!P2 LEA.HI R8, R0.reuse, R0, RZ, 0x1 ;  /* 0x000000000008a211 */ /* 0x040fe200078f08ff */
[C---:B------:R-:W-:Y:S01]  /*af20*/  VIADD R22, R0.reuse, 0x50 ;  /* 0x0000005000167836 */ /* 0x040fe20000000000 */
[----:B------:R-:W-:Y:S01]  /*af30*/  @!P3 LEA.HI R10, R9, R9, RZ, 0x1 ;  /* 0x00000009090ab211 */ /* 0x000fe200078f08ff */
[----:B------:R-:W-:Y:S01]  /*af40*/  VIADD R23, R0, 0x58 ;  /* 0x0000005800177836 */ /* 0x000fe20000000000 */
[----:B------:R-:W-:Y:S02]  /*af50*/  @!P4 LEA.HI R12, R11, R11, RZ, 0x1 ;  /* 0x0000000b0b0cc211 */ /* 0x000fe400078f08ff */
[----:B------:R-:W-:Y:S02]  /*af60*/  @!P5 LEA.HI R14, R13, R13, RZ, 0x1 ;  /* 0x0000000d0d0ed211 */ /* 0x000fe400078f08ff */
[----:B------:R-:W-:Y:S02]  /*af70*/  @!P2 LOP3.LUT R9, R8, 0xfffffffe, RZ, 0xc0, !PT ;  /* 0xfffffffe0809a812 */ /* 0x000fe400078ec0ff */
[----:B------:R-:W-:-:S02]  /*af80*/  @!P3 LOP3.LUT R11, R10, 0xfffffffe, RZ, 0xc0, !PT ;  /* 0xfffffffe0a0bb812 */ /* 0x000fc400078ec0ff */
[----:B------:R-:W-:Y:S01]  /*af90*/  @!P4 LOP3.LUT R13, R12, 0xfffffffe, RZ, 0xc0, !PT ;  /* 0xfffffffe0c0dc812 */ /* 0x000fe200078ec0ff */
[--C-:B-12---:R-:W-:Y:S01]  /*afa0*/  @!P2 IMAD.WIDE R8, R9, 0x4, R2.reuse ;  /* 0x000000040908a825 */ /* 0x106fe200078e0202 */
[----:B------:R-:W-:Y:S02]  /*afb0*/  @!P5 LOP3.LUT R15, R14, 0xfffffffe, RZ, 0xc0, !PT ;  /* 0xfffffffe0e0fd812 */ /* 0x000fe400078ec0ff */
[----:B------:R-:W-:Y:S01]  /*afc0*/  ISETP.GE.AND P6, PT, R22, UR4, PT ;  /* 0x0000000416007c0c */ /* 0x000fe2000bfc6270 */
        /* <DEDUP_REMOVED lines=9> */
[----:B------:R-:W-:Y:S01]  /*b060*/  @!P0 LEA.HI R16, R16, R16, RZ, 0x1 ;  /* 0x0000001010108211 */ /* 0x000fe200078f08ff */
[----:B------:R3:W-:Y:S01]  /*b070*/  @!P5 ST.E.64 desc[UR36][R14.64], R36 ;  /* 0x000000240e00d985 */ /* 0x0007e2000c101b24 */
[----:B------:R-:W-:Y:S02]  /*b080*/  ISETP.GE.AND P5, PT, R21, UR4, PT ;  /* 0x0000000415007c0c */ /* 0x000fe4000bfa6270 */
[----:B------:R-:W-:Y:S02]  /*b090*/  @!P1 LEA.HI R17, R17, R17, RZ, 0x1 ;  /* 0x0000001111119211 */ /* 0x000fe400078f08ff */
[----:B0-----:R-:W-:-:S02]  /*b0a0*/  @!P0 LOP3.LUT R9, R16, 0xfffffffe, RZ, 0xc0, !PT ;  /* 0xfffffffe10098812 */ /* 0x001fc400078ec0ff */
        /* <DEDUP_REMOVED lines=16> */
[----:B------:R-:W-:Y:S01]  /*b1b0*/  @!P6 LOP3.LUT R17, R22, 0xfffffffe, RZ, 0xc0, !PT ;  /* 0xfffffffe1611e812 */ /* 0x000fe200078ec0ff */
[C---:B------:R-:W-:Y:S01]  /*b1c0*/  VIADD R22, R0.reuse, 0x88 ;  /* 0x0000008800167836 */ /* 0x040fe20000000000 */
[----:B------:R-:W-:Y:S01]  /*b1d0*/  IADD3 R24, R0, 0x60, RZ ;  /* 0x0000006000187810 */ /* 0x000fe20007ffe0ff */
[----:B0-----:R-:W-:Y:S01]  /*b1e0*/  @!P2 IMAD.WIDE R8, R13, 0x4, R2 ;  /* 0x000000040d08a825 */ /* 0x001fe200078e0202 */
[----:B------:R-:W-:-:S02]  /*b1f0*/  ISETP.GE.AND P1, PT, R23, UR4, PT ;  /* 0x0000000417007c0c */ /* 0x000fc4000bf26270 */
[----:B------:R-:W-:Y:S01]  /*b200*/  ISETP.GE.AND P0, PT, R24, UR4, PT ;  /* 0x0000000418007c0c */ /* 0x000fe2000bf06270 */
        /* <DEDUP_REMOVED lines=18> */
[----:B0-----:R-:W-:Y:S01]  /*b330*/  @!P1 LOP3.LUT R9, R23, 0xfffffffe, RZ, 0xc0, !PT ;  /* 0xfffffffe17099812 */ /* 0x001fe200078ec0ff */
[----:B------:R-:W-:Y:S01]  /*b340*/  VIADD R23, R0, 0x90 ;  /* 0x0000009000177836 */ /* 0x000fe20000000000 */
        /* <DEDUP_REMOVED lines=17> */
[----:B------:R-:W-:Y:S01]  /*b460*/  VIADD R22, R0, 0xc0 ;  /* 0x000000c000167836 */ /* 0x000fe20000000000 */
[----:B------:R-:W-:Y:S01]  /*b470*/  ISETP.GE.AND P0, PT, R23, UR4, PT ;  /* 0x0000000417007c0c */ /* 0x000fe2000bf06270 */
[----:B0-----:R-:W-:Y:S01]  /*b480*/  @!P2 IMAD.WIDE R8, R13, 0x4, R2 ;  /* 0x000000040d08a825 */ /* 0x001fe200078e0202 */
[----:B------:R-:W-:-:S02]  /*b490*/  ISETP.GE.AND P1, PT, R24, UR4, PT ;  /* 0x0000000418007c0c */ /* 0x000fc4000bf26270 */
[----:B------:R-:W-:Y:S01]  /*b4a0*/  IADD3 R20, R0, 0xb0, RZ ;  /* 0x000000b000147810 */ /* 0x000fe20007ffe0ff */
        /* <DEDUP_REMOVED lines=18> */
[----:B0-----:R-:W-:Y:S02]  /*b5d0*/  @!P0 LOP3.LUT R9, R23, 0xfffffffe, RZ, 0xc0, !PT ;  /* 0xfffffffe17098812 */ /* 0x001fe400078ec0ff */
[----:B------:R-:W-:Y:S02]  /*b5e0*/  @!P2 LEA.HI R18, R18, R18, RZ, 0x1 ;  /* 0x000000121212a211 */ /* 0x000fe400078f08ff */
[----:B-1----:R-:W-:Y:S01]  /*b5f0*/  @!P1 LOP3.LUT R11, R24, 0xfffffffe, RZ, 0xc0, !PT ;  /* 0xfffffffe180b9812 */ /* 0x002fe200078ec0ff */
[--C-:B------:R-:W-:Y:S01]  /*b600*/  @!P0 IMAD.WIDE R8, R9, 0x4, R2.reuse ;  /* 0x0000000409088825 */ /* 0x100fe200078e0202 */
[----:B------:R-:W-:Y:S02]  /*b610*/  @!P4 LEA.HI R20, R20, R20, RZ, 0x1 ;  /* 0x000000141414c211 */ /* 0x000fe400078f08ff */
[----:B--2---:R-:W-:Y:S01]  /*b620*/  @!P2 LOP3.LUT R13, R18, 0xfffffffe, RZ, 0xc0, !PT ;  /* 0xfffffffe120da812 */ /* 0x004fe200078ec0ff */
[--C-:B------:R-:W-:Y:S01]  /*b630*/  @!P1 IMAD.WIDE R10, R11, 0x4, R2.reuse ;  /* 0x000000040b0a9825 */ /* 0x100fe200078e0202 */
[----:B------:R-:W-:Y:S01]  /*b640*/  @!P3 LEA.HI R19, R19, R19, RZ, 0x1 ;  /* 0x000000131313b211 */ /* 0x000fe200078f08ff */
[----:B------:R0:W-:Y:S01]  /*b650*/  @!P0 ST.E.64 desc[UR36][R8.64], R96 ;  /* 0x0000006008008985 */ /* 0x0001e2000c101b24 */
[----:B------:R-:W-:Y:S01]  /*b660*/  @!P5 LEA.HI R21, R21, R21, RZ, 0x1 ;  /* 0x000000151515d211 */ /* 0x000fe200078f08ff */
[----:B------:R-:W-:Y:S01]  /*b670*/  @!P2 IMAD.WIDE R12, R13, 0x4, R2 ;  /* 0x000000040d0ca825 */ /* 0x000fe200078e0202 */
[----:B------:R-:W-:Y:S01]  /*b680*/  @!P3 LOP3.LUT R19, R19, 0xfffffffe, RZ, 0xc0, !PT ;  /* 0xfffffffe1313b812 */ /* 0x000fe200078ec0ff */
[----:B------:R1:W-:Y:S01]  /*b690*/  @!P1 ST.E.64 desc[UR36][R10.64], R100 ;  /* 0x000000640a009985 */ /* 0x0003e2000c101b24 */
[----:B------:R-:W-:Y:S01]  /*b6a0*/  @!P6 LEA.HI R22, R22, R22, RZ, 0x1 ;  /* 0x000000161616e211 */ /* 0x000fe200078f08ff */
[----:B------:R-:W-:Y:S01]  /*b6b0*/  VIADD R18, R0, 0xc8 ;  /* 0x000000c800127836 */ /* 0x000fe20000000000 */
[----:B---3--:R-:W-:Y:S01]  /*b6c0*/  @!P4 LOP3.LUT R15, R20, 0xfffffffe, RZ, 0xc0, !PT ;  /* 0xfffffffe140fc812 */ /* 0x008fe200078ec0ff */
[----:B------:R-:W-:Y:S01]  /*b6d0*/  @!P2 ST.E.64 desc[UR36][R12.64], R104 ;  /* 0x000000680c00a985 */ /* 0x000fe2000c101b24 */
[----:B------:R-:W-:Y:S01]  /*b6e0*/  @!P5 LOP3.LUT R21, R21, 0xfffffffe, RZ, 0xc0, !PT ;  /* 0xfffffffe1515d812 */ /* 0x000fe200078ec0ff */
[----:B------:R-:W-:Y:S01]  /*b6f0*/  VIADD R20, R0, 0xd8 ;  /* 0x000000d800147836 */ /* 0x000fe20000000000 */
[----:B----4-:R-:W-:-:S02]  /*b700*/  @!P6 LOP3.LUT R17, R22, 0xfffffffe, RZ, 0xc0, !PT ;  /* 0xfffffffe1611e812 */ /* 0x010fc400078ec0ff */
[----:B------:R-:W-:Y:S01]  /*b710*/  ISETP.GE.AND P0, PT, R18, UR4, PT ;  /* 0x0000000412007c0c */ /* 0x000fe2000bf06270 */
[----:B0-----:R-:W-:Y:S01]  /*b720*/  @!P3 IMAD.WIDE R8, R19, 0x4, R2 ;  /* 0x000000041308b825 */ /* 0x001fe200078e0202 */
[----:B------:R-:W-:-:S03]  /*b730*/  ISETP.GE.AND P2, PT, R20, UR4, PT ;  /* 0x0000000414007c0c */ /* 0x000fc6000bf46270 */
[--C-:B-1----:R-:W-:Y:S01]  /*b740*/  @!P4 IMAD.WIDE R10, R15, 0x4, R2.reuse ;  /* 0x000000040f0ac825 */ /* 0x102fe200078e0202 */
[----:B------:R0:W-:Y:S03]  /*b750*/  @!P3 ST.E.64 desc[UR36][R8.64], R108 ;  /* 0x0000006c0800b985 */ /* 0x0001e6000c101b24 */
[--C-:B------:R-:W-:Y:S01]  /*b760*/  @!P5 IMAD.WIDE R14, R21, 0x4, R2.reuse ;  /* 0x00000004150ed825 */ /* 0x100fe200078e0202 */
[----:B------:R1:W-:Y:S03]  /*b770*/  @!P4 ST.E.64 desc[UR36][R10.64], R112 ;  /* 0x000000700a00c985 */ /* 0x0003e6000c101b24 */
[----:B------:R-:W-:Y:S01]  /*b780*/  VIADD R19, R0, 0xd0 ;  /* 0x000000d000137836 */ /* 0x000fe20000000000 */
[----:B------:R2:W-:Y:S01]  /*b790*/  @!P5 ST.E.64 desc[UR36][R14.64], R116 ;  /* 0x000000740e00d985 */ /* 0x0005e2000c101b24 */
[----:B------:R-:W-:Y:S01]  /*b7a0*/  @!P6 IMAD.WIDE R16, R17, 0x4, R2 ;  /* 0x000000041110e825 */ /* 0x000fe200078e0202 */
[----:B------:R-:W-:-:S02]  /*b7b0*/  @!P0 LEA.HI R18, R18, R18, RZ, 0x1 ;  /* 0x0000001212128211 */ /* 0x000fc400078f08ff */
[----:B------:R-:W-:Y:S01]  /*b7c0*/  ISETP.GE.AND P1, PT, R19, UR4, PT ;  /* 0x0000000413007c0c */ /* 0x000fe2000bf26270 */
[C---:B------:R-:W-:Y:S01]  /*b7d0*/  VIADD R21, R0.reuse, 0xe0 ;  /* 0x000000e000157836 */ /* 0x040fe20000000000 */
[----:B------:R3:W-:Y:S01]  /*b7e0*/  @!P6 ST.E.64 desc[UR36][R16.64], R120 ;  /* 0x000000781000e985 */ /* 0x0007e2000c101b24 */
[----:B0-----:R-:W-:Y:S01]  /*b7f0*/  VIADD R9, R0, 0xf8 ;  /* 0x000000f800097836 */ /* 0x001fe20000000000 */
[----:B------:R-:W-:Y:S01]  /*b800*/  @!P2 LEA.HI R20, R20, R20, RZ, 0x1 ;  /* 0x000000141414a211 */ /* 0x000fe200078f08ff */
[C---:B------:R-:W-:Y:S01]  /*b810*/  VIADD R12, R0.reuse, 0xe8 ;  /* 0x000000e8000c7836 */ /* 0x040fe20000000000 */
[----:B------:R-:W-:Y:S01]  /*b820*/  ISETP.GE.AND P3, PT, R21, UR4, PT ;  /* 0x0000000415007c0c */ /* 0x000fe2000bf66270 */
[----:B------:R-:W-:Y:S01]  /*b830*/  VIADD R13, R0, 0xf0 ;  /* 0x000000f0000d7836 */ /* 0x000fe20000000000 */
[----:B------:R-:W-:Y:S02]  /*b840*/  ISETP.GE.AND P6, PT, R9, UR4, PT ;  /* 0x0000000409007c0c */ /* 0x000fe4000bfc6270 */
[----:B------:R-:W-:-:S02]  /*b850*/  ISETP.GE.AND P4, PT, R12, UR4, PT ;  /* 0x000000040c007c0c */ /* 0x000fc4000bf86270 */
[----:B------:R-:W-:Y:S02]  /*b860*/  ISETP.GE.AND P5, PT, R13, UR4, PT ;  /* 0x000000040d007c0c */ /* 0x000fe4000bfa6270 */
[----:B------:R-:W-:-:S04]  /*b870*/  @!P1 LEA.HI R19, R19, R19, RZ, 0x1 ;  /* 0x0000001313139211 */ /* 0x000fc800078f08ff */
[----:B-1----:R-:W-:Y:S02]  /*b880*/  @!P1 LOP3.LUT R11, R19, 0xfffffffe, RZ, 0xc0, !PT ;  /* 0xfffffffe130b9812 */ /* 0x002fe400078ec0ff */
[----:B------:R-:W-:Y:S02]  /*b890*/  @!P3 LEA.HI R21, R21, R21, RZ, 0x1 ;  /* 0x000000151515b211 */ /* 0x000fe400078f08ff */
[----:B------:R-:W-:Y:S02]  /*b8a0*/  @!P6 LEA.HI R10, R9, R9, RZ, 0x1 ;  /* 0x00000009090ae211 */ /* 0x000fe400078f08ff */
[----:B------:R-:W-:Y:S02]  /*b8b0*/  @!P4 LEA.HI R12, R12, R12, RZ, 0x1 ;  /* 0x0000000c0c0cc211 */ /* 0x000fe400078f08ff */
[----:B------:R-:W-:Y:S02]  /*b8c0*/  @!P5 LEA.HI R8, R13, R13, RZ, 0x1 ;  /* 0x0000000d0d08d211 */ /* 0x000fe400078f08ff */
[----:B------:R-:W-:-:S02]  /*b8d0*/  @!P0 LOP3.LUT R9, R18, 0xfffffffe, RZ, 0xc0, !PT ;  /* 0xfffffffe12098812 */ /* 0x000fc400078ec0ff */
[----:B------:R-:W-:Y:S02]  /*b8e0*/  @!P2 LOP3.LUT R13, R20, 0xfffffffe, RZ, 0xc0, !PT ;  /* 0xfffffffe140da812 */ /* 0x000fe400078ec0ff */
[----:B--2---:R-:W-:Y:S02]  /*b8f0*/  @!P3 LOP3.LUT R15, R21, 0xfffffffe, RZ, 0xc0, !PT ;  /* 0xfffffffe150fb812 */ /* 0x004fe400078ec0ff */
        /* <DEDUP_REMOVED lines=17> */
.L_x_3415:
[----:B------:R-:W-:Y:S05]  /*ba10*/  BSYNC B0 ;  /* 0x0000000000007941 */ /* 0x000fea0003800000 */
.L_x_3414:
[----:B------:R-:W-:Y:S01]  /*ba20*/  IADD3 R7, R7, 0x8, RZ ;  /* 0x0000000807077810 */ /* 0x000fe20007ffe0ff */
[----:B0-2---:R2:W3:Y:S03]  /*ba30*/  SHFL.IDX PT, R3, R5, 0x1, 0x1c1f ;  /* 0x003c1f0005037f89 */ /* 0x0054e600000e0000 */
[----:B------:R-:W-:Y:S01]  /*ba40*/  ISETP.GE.AND P0, PT, R7, R6, PT ;  /* 0x000000060700720c */ /* 0x000fe20003f06270 */
[----:B-1----:R2:W4:-:S12]  /*ba50*/  SHFL.IDX PT, R2, R4, 0x1, 0x1c1f ;  /* 0x003c1f0004027f89 */ /* 0x00251800000e0000 */
[----:B--2---:R-:W-:Y:S05]  /*ba60*/  @P0 BRA `(.L_x_3378) ;  /* 0x0000005400640947 */ /* 0x004fea0003800000 */
        /* <DEDUP_REMOVED lines=14> */
[----:B------:R-:W-:-:S02]  /*bb50*/  VIADD R15, R0, 0x40 ;  /* 0x00000040000f7836 */ /* 0x000fc40000000000 */
[C---:B------:R-:W-:Y:S01]  /*bb60*/  @!P0 LEA.HI R4, R0.reuse, R0, RZ, 0x1 ;  /* 0x0000000000048211 */ /* 0x040fe200078f08ff */
[C---:B------:R-:W-:Y:S01]  /*bb70*/  VIADD R16, R0.reuse, 0x48 ;  /* 0x0000004800107836 */ /* 0x040fe20000000000 */
[----:B------:R-:W-:Y:S01]  /*bb80*/  @!P1 LEA.HI R6, R5, R5, RZ, 0x1 ;  /* 0x0000000505069211 */ /* 0x000fe200078f08ff */
[C---:B------:R-:W-:Y:S01]  /*bb90*/  VIADD R19, R0.reuse, 0x58 ;  /* 0x0000005800137836 */ /* 0x040fe20000000000 */
[----:B------:R-:W-:Y:S01]  /*bba0*/  @!P2 LEA.HI R8, R7, R7, RZ, 0x1 ;  /* 0x000000070708a211 */ /* 0x000fe200078f08ff */
[----:B------:R-:W-:Y:S01]  /*bbb0*/  VIADD R20, R0, 0x80 ;  /* 0x0000008000147836 */ /* 0x000fe20000000000 */
[----:B------:R-:W-:Y:S02]  /*bbc0*/  @!P0 LOP3.LUT R5, R4, 0xfffffffe, RZ, 0xc0, !PT ;  /* 0xfffffffe04058812 */ /* 0x000fe400078ec0ff */
[----:B------:R-:W-:Y:S02]  /*bbd0*/  @!P1 LOP3.LUT R7, R6, 0xfffffffe, RZ, 0xc0, !PT ;  /* 0xfffffffe06079812 */ /* 0x000fe400078ec0ff */
[----:B------:R-:W-:Y:S01]  /*bbe0*/  @!P2 LOP3.LUT R9, R8, 0xfffffffe, RZ, 0xc0, !PT ;  /* 0xfffffffe0809a812 */ /* 0x000fe200078ec0ff */
[----:B---34-:R-:W-:Y:S01]  /*bbf0*/  @!P0 IMAD.WIDE R4, R5, 0x4, R2 ;  /* 0x0000000405048825 */ /* 0x018fe200078e0202 */
        /* <DEDUP_REMOVED lines=28> */
[----:B------:R-:W-:Y:S01]  /*bdc0*/  @!P4 LOP3.LUT R17, R16, 0xfffffffe, RZ, 0xc0, !PT ;  /* 0xfffffffe1011c812 */ /* 0x000fe200078ec0ff */
[----:B------:R-:W-:Y:S01]  /*bdd0*/  VIADD R16, R0, 0x70 ;  /* 0x0000007000107836 */ /* 0x000fe20000000000 */
[----:B------:R-:W-:Y:S02]  /*bde0*/  ISETP.GE.AND P5, PT, R18, UR4, PT ;  /* 0x0000000412007c0c */ /* 0x000fe4000bfa6270 */
[----:B------:R-:W-:Y:S01]  /*bdf0*/  ISETP.GE.AND P6, PT, R19, UR4, PT ;  /* 0x0000000413007c0c */ /* 0x000fe2000bfc6270 */
[----:B0-----:R-:W-:-:S04]  /*be00*/  @!P0 IMAD.WIDE R4, R9, 0x4, R2 ;  /* 0x0000000409048825 */ /* 0x001fc800078e0202 */
[--C-:B-1----:R-:W-:Y:S01]  /*be10*/  @!P1 IMAD.WIDE R6, R13, 0x4, R2.reuse ;  /* 0x000000040d069825 */ /* 0x102fe200078e0202 */
[----:B------:R0:W-:Y:S01]  /*be20*/  @!P0 ST.E.64 desc[UR36][R4.64], R46 ;  /* 0x0000002e04008985 */ /* 0x0001e2000c101b24 */
[----:B------:R-:W-:Y:S02]  /*be30*/  ISETP.GE.AND P0, PT, R20, UR4, PT ;  /* 0x0000000414007c0c */ /* 0x000fe4000bf06270 */
[--C-:B------:R-:W-:Y:S01]  /*be40*/  @!P2 IMAD.WIDE R8, R11, 0x4, R2.reuse ;  /* 0x000000040b08a825 */ /* 0x100fe200078e0202 */
[----:B------:R1:W-:Y:S01]  /*be50*/  @!P1 ST.E.64 desc[UR36][R6.64], R50 ;  /* 0x0000003206009985 */ /* 0x0003e2000c101b24 */
[----:B------:R-:W-:Y:S02]  /*be60*/  @!P5 LEA.HI R18, R18, R18, RZ, 0x1 ;  /* 0x000000121212d211 */ /* 0x000fe400078f08ff */
[----:B------:R-:W-:Y:S01]  /*be70*/  @!P3 IMAD.WIDE R10, R15, 0x4, R2 ;  /* 0x000000040f0ab825 */ /* 0x000fe200078e0202 */
[----:B------:R2:W-:Y:S01]  /*be80*/  @!P2 ST.E.64 desc[UR36][R8.64], R54 ;  /* 0x000000360800a985 */ /* 0x0005e2000c101b24 */
[----:B------:R-:W-:-:S02]  /*be90*/  ISETP.GE.AND P2, PT, R16, UR4, PT ;  /* 0x0000000410007c0c */ /* 0x000fc4000bf46270 */
[----:B------:R-:W-:Y:S01]  /*bea0*/  @!P4 IMAD.WIDE R12, R17, 0x4, R2 ;  /* 0x00000004110cc825 */ /* 0x000fe200078e0202 */
[----:B------:R3:W-:Y:S01]  /*beb0*/  @!P3 ST.E.64 desc[UR36][R10.64], R58 ;  /* 0x0000003a0a00b985 */ /* 0x0007e2000c101b24 */
[----:B------:R-:W-:Y:S02]  /*bec0*/  @!P6 LEA.HI R19, R19, R19, RZ, 0x1 ;  /* 0x000000131313e211 */ /* 0x000fe400078f08ff */
[C---:B------:R-:W-:Y:S01]  /*bed0*/  VIADD R15, R0.reuse, 0x68 ;  /* 0x00000068000f7836 */ /* 0x040fe20000000000 */
[----:B------:R4:W-:Y:S01]  /*bee0*/  @!P4 ST.E.64 desc[UR36][R12.64], R62 ;  /* 0x0000003e0c00c985 */ /* 0x0009e2000c101b24 */
[----:B------:R-:W-:Y:S01]  /*bef0*/  VIADD R17, R0, 0x78 ;  /* 0x0000007800117836 */ /* 0x000fe20000000000 */
[----:B------:R-:W-:Y:S02]  /*bf00*/  ISETP.GE.AND P4, PT, R14, UR4, PT ;  /* 0x000000040e007c0c */ /* 0x000fe4000bf86270 */
[----:B------:R-:W-:Y:S02]  /*bf10*/  ISETP.GE.AND P3, PT, R15, UR4, PT ;  /* 0x000000040f007c0c */ /* 0x000fe4000bf66270 */
[----:B------:R-:W-:-:S02]  /*bf20*/  ISETP.GE.AND P1, PT, R17, UR4, PT ;  /* 0x0000000411007c0c */ /* 0x000fc4000bf26270 */
[----:B0-----:R-:W-:Y:S01]  /*bf30*/  @!P5 LOP3.LUT R5, R18, 0xfffffffe, RZ, 0xc0, !PT ;  /* 0xfffffffe1205d812 */ /* 0x001fe200078ec0ff */
[C---:B------:R-:W-:Y:S01]  /*bf40*/  VIADD R18, R0.reuse, 0x88 ;  /* 0x0000008800127836 */ /* 0x040fe20000000000 */
        /* <DEDUP_REMOVED lines=17> */
[----:B----4-:R-:W-:Y:S01]  /*c060*/  @!P0 LOP3.LUT R13, R20, 0xfffffffe, RZ, 0xc0, !PT ;  /* 0xfffffffe140d8812 */ /* 0x010fe200078ec0ff */
[----:B------:R-:W-:Y:S01]  /*c070*/  VIADD R20, R0, 0xb8 ;  /* 0x000000b800147836 */ /* 0x000fe20000000000 */
[----:B------:R-:W-:Y:S01]  /*c080*/  ISETP.GE.AND P6, PT, R18, UR4, PT ;  /* 0x0000000412007c0c */ /* 0x000fe2000bfc6270 */
[----:B0-----:R-:W-:Y:S01]  /*c090*/  @!P4 IMAD.WIDE R4, R9, 0x4, R2 ;  /* 0x000000040904c825 */ /* 0x001fe200078e0202 */
[----:B------:R-:W-:-:S03]  /*c0a0*/  ISETP.GE.AND P5, PT, R19, UR4, PT ;  /* 0x0000000413007c0c */ /* 0x000fc6000bfa6270 */
        /* <DEDUP_REMOVED lines=56> */
[C---:B------:R-:W-:Y:S01]  /*c430*/  VIADD R17, R0.reuse, 0xe8 ;  /* 0x000000e800117836 */ /* 0x040fe20000000000 */
[----:B------:R-:W-:Y:S01]  /*c440*/  @!P6 LEA.HI R19, R19, R19, RZ, 0x1 ;  /* 0x000000131313e211 */ /* 0x000fe200078f08ff */
        /* <DEDUP_REMOVED lines=16> */
[----:B---3--:R-:W-:Y:S02]  /*c550*/  @!P2 LOP3.LUT R11, R16, 0xfffffffe, RZ, 0xc0, !PT ;  /* 0xfffffffe100ba812 */ /* 0x008fe400078ec0ff */
        /* <DEDUP_REMOVED lines=19> */
.L_x_3412:
        /* <DEDUP_REMOVED lines=15> */
[----:B------:R-:W-:Y:S01]  /*c780*/  IMAD.MOV.U32 R5, RZ, RZ, R0 ;  /* 0x000000ffff057224 */ /* 0x000fe200078e0000 */
        /* <DEDUP_REMOVED lines=10> */
[----:B------:R-:W-:-:S05]  /*c830*/  IMAD.U32 R3, RZ, RZ, UR6 ;  /* 0x00000006ff037e24 */ /* 0x000fca000f8e00ff */
[----:B------:R-:W3:Y:S01]  /*c840*/  @P0 LDC R9, c[0x0][0xcf0] ;  /* 0x00033c00ff090b82 */ /* 0x000ee20000000800 */
[----:B0-----:R-:W-:-:S07]  /*c850*/  USHF.R.S32.HI UR8, URZ, 0x1f, UR7 ;  /* 0x0000001f3f087899 */ /* 0x001fce0008011407 */
[----:B------:R-:W0:Y:S01]  /*c860*/  S2UR UR10, SR_CTAID.Y ;  /* 0x00000000000a79c3 */ /* 0x000e220000002600 */
[C---:B-1----:R-:W-:Y:S02]  /*c870*/  IMAD R12, R10.reuse, UR8, RZ ;  /* 0x000000080a0c7c24 */ /* 0x042fe4000f8e02ff */
[----:B------:R-:W-:-:S04]  /*c880*/  IMAD.WIDE.U32 R2, R10, UR7, R2 ;  /* 0x000000070a027c25 */ /* 0x000fc8000f8e0002 */
[----:B------:R-:W-:Y:S01]  /*c890*/  IMAD R11, R11, UR7, R12 ;  /* 0x000000070b0b7c24 */ /* 0x000fe2000f8e020c */
[----:B------:R-:W0:Y:S01]  /*c8a0*/  LDC R8, c[0x0][0xd50] ;  /* 0x00035400ff087b82 */ /* 0x000e220000000800 */
[----:B--2---:R-:W-:-:S04]  /*c8b0*/  @P0 IMAD.HI.U32 R4, R0, R7, RZ ;  /* 0x0000000700040227 */ /* 0x004fc800078e00ff */
[----:B------:R-:W-:Y:S02]  /*c8c0*/  IMAD R7, RZ, RZ, -UR61 ;  /* 0x8000003dff077e24 */ /* 0x000fe4000f8e02ff */
[----:B------:R-:W-:Y:S01]  /*c8d0*/  IMAD.IADD R3, R11, 0x1, R3 ;  /* 0x000000010b037824 */ /* 0x000fe200078e0203 */
[----:B---3--:R-:W-:Y:S01]  /*c8e0*/  @P0 SHF.R.U32.HI R5, RZ, R9, R4 ;  /* 0x00000009ff050219 */ /* 0x008fe20000011604 */
[----:B0-----:R-:W-:-:S03]  /*c8f0*/  IMAD R9, R8, R7, UR10 ;  /* 0x0000000a08097e24 */ /* 0x001fc6000f8e0207 */
[----:B------:R-:W-:Y:S01]  /*c900*/  IADD3 R7, -R5, RZ, RZ ;  /* 0x000000ff05077210 */ /* 0x000fe20007ffe1ff */
        /* <DEDUP_REMOVED lines=20> */
.L_x_3376:
[----:B------:R-:W-:-:S08]  /*ca50*/  NOP ;  /* 0x0000000000007918 */ /* 0x000fd00000000000 */
[----:B0-----:R-:W0:-:S00]  /*ca60*/  USETMAXREG.DEALLOC.CTAPOOL 0x28 ;  /* 0x00000028000079c8 */ /* 0x001e0000080e0500 */
[----:B0-----:R-:W-:-:S06]  /*ca70*/  LOP3.LUT R17, R0, 0x3, RZ, 0xc0, !PT ;  /* 0x0000000300117812 */ /* 0x001fcc00078ec0ff */
[----:B------:R-:W0:Y:S01]  /*ca80*/  S2UR UR6, SR_CTAID.Y ;  /* 0x00000000000679c3 */ /* 0x000e220000002600 */
[----:B------:R-:W1:Y:S07]  /*ca90*/  SHFL.IDX PT, R0, R17, RZ, 0x1f ;  /* 0x00001fff11007589 */ /* 0x000e6e00000e0000 */
[----:B------:R-:W2:Y:S01]  /*caa0*/  S2UR UR43, SR_CTAID.Z ;  /* 0x00000000002b79c3 */ /* 0x000ea20000002700 */
[----:B-1----:R-:W-:-:S13]  /*cab0*/  ISETP.NE.AND P0, PT, R0, RZ, PT ;  /* 0x000000ff0000720c */ /* 0x002fda0003f05270 */
[----:B0-2---:R-:W-:Y:S05]  /*cac0*/  @!P0 BRA `(.L_x_3416) ;  /* 0x0000000000288947 */ /* 0x005fea0003800000 */
        /* <DEDUP_REMOVED lines=10> */
.L_x_3416:
[----:B------:R-:W-:Y:S01]  /*cb70*/  ULDC UR7, c[0x0][0xd50] ;  /* 0x0003540000077ab9 */ /* 0x000fe20000000800 */
[----:B------:R-:W-:Y:S01]  /*cb80*/  UMOV UR39, UR6 ;  /* 0x0000000600277c82 */ /* 0x000fe20008000000 */
[----:B------:R-:W-:-:S11]  /*cb90*/  UISETP.NE.AND UP0, UPT, UR7, 0x1, UPT ;  /* 0x000000010700788c */ /* 0x000fd6000bf05270 */
[----:B------:R-:W-:Y:S01]  /*cba0*/  @UP0 ULDC UR4, c[0x0][0xd54] ;  /* 0x0003550000040ab9 */ /* 0x000fe20000000800 */
[----:B------:R-:W-:Y:S01]  /*cbb0*/  @UP0 ULDC UR8, c[0x0][0xd58] ;  /* 0x0003560000080ab9 */ /* 0x000fe20000000800 */
[----:B------:R-:W-:-:S04]  /*cbc0*/  UIMAD.WIDE.U32 UR4, UR6, UR4, URZ ;  /* 0x00000004060472a5 */ /* 0x000fc8000f8e003f */
[----:B------:R-:W-:-:S12]  /*cbd0*/  @UP0 USHF.R.U32.HI UR39, URZ, UR8, UR5 ;  /* 0x000000083f270299 */ /* 0x000fd80008011605 */
.L_x_3417:
[----:B------:R-:W-:Y:S01]  /*cbe0*/  ISETP.LE.AND P0, PT, RZ, UR43, PT ;  /* 0x0000002bff007c0c */ /* 0x000fe2000bf03270 */
[----:B------:R-:W-:Y:S01]  /*cbf0*/  UIADD3 UR4, -UR39, URZ, URZ ;  /* 0x0000003f27047290 */ /* 0x000fe2000fffe13f */
[----:B------:R-:W-:Y:S02]  /*cc00*/  IMAD.MOV.U32 R21, RZ, RZ, 0x1 ;  /* 0x00000001ff157424 */ /* 0x000fe400078e00ff */
[----:B------:R-:W-:Y:S01]  /*cc10*/  IMAD.MOV.U32 R8, RZ, RZ, RZ ;  /* 0x000000ffff087224 */ /* 0x000fe200078e00ff */
[----:B------:R-:W-:Y:S01]  /*cc20*/  UIMAD UR6, UR7, UR4, UR6 ;  /* 0x00000004070672a4 */ /* 0x000fe2000f8e0206 */
[----:B------:R-:W-:-:S07]  /*cc30*/  IMAD.MOV.U32 R4, RZ, RZ, 0x1 ;  /* 0x00000001ff047424 */ /* 0x000fce00078e00ff */
[----:B------:R-:W-:Y:S05]  /*cc40*/  @!P0 BRA `(.L_x_3418) ;  /* 0x00000040001c8947 */ /* 0x000fea0003800000 */
[----:B------:R-:W-:Y:S01]  /*cc50*/  ULDC.64 UR4, c[0x0][0xb20] ;  /* 0x0002c80000047ab9 */ /* 0x000fe20000000a00 */
[----:B------:R-:W-:Y:S01]  /*cc60*/  ULDC UR41, c[0x0][0x2f0] ;  /* 0x0000bc0000297ab9 */ /* 0x000fe20000000800 */
[----:B------:R-:W-:Y:S01]  /*cc70*/  UISETP.NE.U32.AND UP0, UPT, UR4, URZ, UPT ;  /* 0x0000003f0400728c */ /* 0x000fe2000bf05070 */
[----:B------:R-:W-:-:S03]  /*cc80*/  IMAD.MOV.U32 R29, RZ, RZ, RZ ;  /* 0x000000ffff1d7224 */ /* 0x000fc600078e00ff */
[----:B------:R-:W-:-:S06]  /*cc90*/  UISETP.NE.AND.EX UP0, UPT, UR5, URZ, UPT, UP0 ;  /* 0x0000003f0500728c */ /* 0x000fcc000bf05300 */
[----:B------:R-:W-:-:S05]  /*cca0*/  PLOP3.LUT P0, PT, PT, PT, UP0, 0x80, 0x0 ;  /* 0x000000000000781c */ /* 0x000fca0003f0f008 */
[----:B------:R-:W-:Y:S02]  /*ccb0*/  @UP0 ULDC.64 UR4, c[0x0][0xb20] ;  /* 0x0002c80000040ab9 */ /* 0x000fe40000000a00 */
[----:B------:R-:W-:-:S06]  /*ccc0*/  @UP0 UIMAD.WIDE UR4, UR43, 0x4, UR4 ;  /* 0x000000042b0408a5 */ /* 0x000fcc000f8e0204 */
[----:B------:R-:W-:Y:S02]  /*ccd0*/  IMAD.U32 R2, RZ, RZ, UR4 ;  /* 0x00000004ff027e24 */ /* 0x000fe4000f8e00ff */
[----:B------:R-:W-:Y:S01]  /*cce0*/  IMAD.U32 R3, RZ, RZ, UR5 ;  /* 0x00000005ff037e24 */ /* 0x000fe2000f8e00ff */
[----:B------:R-:W-:Y:S02]  /*ccf0*/  ULDC.64 UR4, c[0x0][0x418] ;  /* 0x0001060000047ab9 */ /* 0x000fe40000000a00 */
[----:B------:R-:W-:Y:S02]  /*cd00*/  UISETP.NE.U32.AND UP0, UPT, UR4, URZ, UPT ;  /* 0x0000003f0400728c */ /* 0x000fe4000bf05070 */
[----:B------:R0:W5:Y:S01]  /*cd10*/  @P0 LDG.E R29, desc[UR36][R2.64] ;  /* 0x00000024021d0981 */ /* 0x000162000c1e1900 */
[----:B------:R-:W-:Y:S01]  /*cd20*/  ULDC UR4, c[0x0][0x424] ;  /* 0x0001090000047ab9 */ /* 0x000fe20000000800 */
[----:B------:R-:W-:Y:S02]  /*cd30*/  UISETP.NE.AND.EX UP0, UPT, UR5, URZ, UPT, UP0 ;  /* 0x0000003f0500728c */ /* 0x000fe4000bf05300 */
[----:B------:R-:W-:-:S02]  /*cd40*/  ULOP3.LUT UR44, UR6, 0xffff, URZ, 0xc0, !UPT ;  /* 0x0000ffff062c7892 */ /* 0x000fc4000f8ec03f */
[----:B------:R-:W-:Y:S01]  /*cd50*/  USEL UR4, UR4, 0x1, UP0 ;  /* 0x0000000104047887 */ /* 0x000fe20008000000 */
[----:B------:R-:W-:-:S03]  /*cd60*/  UMOV UR38, URZ ;  /* 0x0000003f00267c82 */ /* 0x000fc60008000000 */
[----:B------:R-:W-:-:S04]  /*cd70*/  UIMAD UR41, UR4, UR41, URZ ;  /* 0x00000029042972a4 */ /* 0x000fc8000f8e023f */
[----:B------:R-:W-:Y:S02]  /*cd80*/  UISETP.GE.AND UP0, UPT, UR41, 0x1, UPT ;  /* 0x000000012900788c */ /* 0x000fe4000bf06270 */
[----:B------:R-:W-:-:S04]  /*cd90*/  UIADD3 UR4, UR41, 0x3f, URZ ;  /* 0x0000003f29047890 */ /* 0x000fc8000fffe03f */
[----:B------:R-:W-:Y:S01]  /*cda0*/  PLOP3.LUT P0, PT, PT, PT, UP0, 0x80, 0x0 ;  /* 0x000000000000781c */ /* 0x000fe20003f0f008 */
[----:B------:R-:W-:-:S04]  /*cdb0*/  USHF.R.S32.HI UR5, URZ, 0x1f, UR4 ;  /* 0x0000001f3f057899 */ /* 0x000fc80008011404 */
[----:B------:R-:W-:-:S04]  /*cdc0*/  ULEA.HI UR5, UR5, UR4, URZ, 0x6 ;  /* 0x0000000405057291 */ /* 0x000fc8000f8f303f */
[----:B------:R-:W-:-:S04]  /*cdd0*/  USHF.R.S32.HI UR40, URZ, 0x6, UR5 ;  /* 0x000000063f287899 */ /* 0x000fc80008011405 */
[----:B0-----:R-:W-:Y:S08]  /*cde0*/  @!P0 BRA `(.L_x_3419) ;  /* 0x0000000000848947 */ /* 0x001ff00003800000 */
        /* <DEDUP_REMOVED lines=33> */
.L_x_3419:
[----:B------:R-:W-:Y:S02]  /*d000*/  UIMAD UR45, UR44, UR38, URZ ;  /* 0x000000262c2d72a4 */ /* 0x000fe4000f8e023f */
[----:B------:R-:W-:Y:S02]  /*d010*/  IMAD.U32 R3, RZ, RZ, UR38 ;  /* 0x00000026ff037e24 */ /* 0x000fe4000f8e00ff */
[----:B------:R-:W-:Y:S02]  /*d020*/  IMAD.MOV.U32 R8, RZ, RZ, RZ ;  /* 0x000000ffff087224 */ /* 0x000fe400078e00ff */
[----:B------:R-:W-:Y:S02]  /*d030*/  IMAD.MOV.U32 R4, RZ, RZ, 0x1 ;  /* 0x00000001ff047424 */ /* 0x000fe400078e00ff */
[----:B------:R-:W-:-:S05]  /*d040*/  IMAD.U32 R28, RZ, RZ, UR45 ;  /* 0x0000002dff1c7e24 */ /* 0x000fca000f8e00ff */
[----:B------:R-:W-:-:S04]  /*d050*/  VIADDMNMX R28, R28, R3, UR40, PT ;  /* 0x000000281c1c7e46 */ /* 0x000fc8000b800103 */
        /* <DEDUP_REMOVED lines=21> */
[----:B------:R-:W-:Y:S02]  /*d1b0*/  IMAD.MOV.U32 R12, RZ, RZ, 0x1 ;  /* 0x00000001ff0c7424 */ /* 0x000fe400078e00ff */
[----:B------:R-:W-:-:S07]  /*d1c0*/  IMAD.MOV.U32 R13, RZ, RZ, RZ ;  /* 0x000000ffff0d7224 */ /* 0x000fce00078e00ff */
[----:B------:R-:W-:-:S07]  /*d1d0*/  LEPC R20, `(.L_x_3420) ;  /* 0x000000001014794e */ /* 0x000fce0000000000 */
[----:B0----5:R-:W-:Y:S05]  /*d1e0*/  CALL.ABS.NOINC R2 ;  /* 0x0000000002007343 */ /* 0x021fea0003c00000 */
.L_x_3420:
        /* <DEDUP_REMOVED lines=20> */
.L_x_3422:
[----:B------:R0:W1:Y:S01]  /*d330*/  LDC.64 R2, c[0x4][R16] ;  /* 0x0100000010027b82 */ /* 0x0000620000000a00 */
[----:B------:R-:W-:Y:S01]  /*d340*/  ULDC.64 UR4, c[0x4][0xf0] ;  /* 0x01003c0000047ab9 */ /* 0x000fe20000000a00 */
[----:B------:R-:W-:Y:S01]  /*d350*/  ULDC.64 UR6, c[0x4][0xf8] ;  /* 0x01003e0000067ab9 */ /* 0x000fe20000000a00 */
[----:B------:R-:W-:Y:S01]  /*d360*/  IMAD.U32 R4, RZ, RZ, UR4 ;  /* 0x00000004ff047e24 */ /* 0x000fe2000f8e00ff */
[----:B------:R-:W-:Y:S01]  /*d370*/  MOV R8, 0x70 ;  /* 0x0000007000087802 */ /* 0x000fe20000000f00 */
[----:B------:R-:W-:Y:S01]  /*d380*/  IMAD.U32 R5, RZ, RZ, UR5 ;  /* 0x00000005ff057e24 */ /* 0x000fe2000f8e00ff */
[----:B------:R-:W-:Y:S01]  /*d390*/  ULDC.64 UR4, c[0x4][0x50] ;  /* 0x0100140000047ab9 */ /* 0x000fe20000000a00 */
[----:B------:R-:W-:Y:S02]  /*d3a0*/  IMAD.U32 R6, RZ, RZ, UR6 ;  /* 0x00000006ff067e24 */ /* 0x000fe4000f8e00ff */
[----:B------:R-:W-:Y:S02]  /*d3b0*/  IMAD.U32 R7, RZ, RZ, UR7 ;  /* 0x00000007ff077e24 */ /* 0x000fe4000f8e00ff */
[----:B------:R-:W-:-:S02]  /*d3c0*/  IMAD.U32 R10, RZ, RZ, UR4 ;  /* 0x00000004ff0a7e24 */ /* 0x000fc4000f8e00ff */
[----:B------:R-:W-:Y:S02]  /*d3d0*/  IMAD.U32 R11, RZ, RZ, UR5 ;  /* 0x00000005ff0b7e24 */ /* 0x000fe4000f8e00ff */
[----:B------:R-:W-:Y:S02]  /*d3e0*/  IMAD.MOV.U32 R12, RZ, RZ, 0x1 ;  /* 0x00000001ff0c7424 */ /* 0x000fe400078e00ff */
[----:B0-----:R-:W-:-:S07]  /*d3f0*/  IMAD.MOV.U32 R13, RZ, RZ, RZ ;  /* 0x000000ffff0d7224 */ /* 0x001fce00078e00ff */
[----:B------:R-:W-:-:S07]  /*d400*/  LEPC R20, `(.L_x_3421) ;  /* 0x000000001014794e */ /* 0x000fce0000000000 */
[----:B-1----:R-:W-:Y:S05]  /*d410*/  CALL.ABS.NOINC R2 ;  /* 0x0000000002007343 */ /* 0x002fea0003c00000 */
.L_x_3421:
[----:B------:R-:W-:Y:S01]  /*d420*/  ULDC.64 UR4, c[0x0][0xaf0] ;  /* 0x0002bc0000047ab9 */ /* 0x000fe20000000a00 */
[----:B------:R-:W-:Y:S01]  /*d430*/  IMAD.U32 R25, RZ, RZ, UR43 ;  /* 0x0000002bff197e24 */ /* 0x000fe2000f8e00ff */
[----:B------:R-:W-:Y:S01]  /*d440*/  UISETP.NE.U32.AND UP0, UPT, UR4, URZ, UPT ;  /* 0x0000003f0400728c */ /* 0x000fe2000bf05070 */
[----:B------:R-:W0:Y:S03]  /*d450*/  LDC R11, c[0x0][0x430] ;  /* 0x00010c00ff0b7b82 */ /* 0x000e260000000800 */
[----:B------:R-:W-:-:S06]  /*d460*/  UISETP.NE.AND.EX UP0, UPT, UR5, URZ, UPT, UP0 ;  /* 0x0000003f0500728c */ /* 0x000fcc000bf05300 */
[----:B------:R-:W-:-:S05]  /*d470*/  PLOP3.LUT P0, PT, PT, PT, UP0, 0x80, 0x0 ;  /* 0x000000000000781c */ /* 0x000fca0003f0f008 */
[----:B------:R-:W-:Y:S02]  /*d480*/  @UP0 ULDC.64 UR4, c[0x0][0xaf0] ;  /* 0x0002bc0000040ab9 */ /* 0x000fe40000000a00 */
[----:B------:R-:W-:-:S06]  /*d490*/  @UP0 UIMAD.WIDE UR4, UR43, 0x4, UR4 ;  /* 0x000000042b0408a5 */ /* 0x000fcc000f8e0204 */
[----:B------:R-:W-:Y:S01]  /*d4a0*/  IMAD.U32 R2, RZ, RZ, UR4 ;  /* 0x00000004ff027e24 */ /* 0x000fe2000f8e00ff */
[C---:B------:R-:W-:Y:S01]  /*d4b0*/  LOP3.LUT R6, R24.reuse, 0x7f, RZ, 0xc0, !PT ;  /* 0x0000007f18067812 */ /* 0x040fe200078ec0ff */
[----:B------:R-:W-:Y:S02]  /*d4c0*/  IMAD.U32 R3, RZ, RZ, UR5 ;  /* 0x00000005ff037e24 */ /* 0x000fe4000f8e00ff */
[----:B------:R-:W-:Y:S01]  /*d4d0*/  IMAD.SHL.U32 R0, R24, 0x10, RZ ;  /* 0x0000001018007824 */ /* 0x000fe200078e00ff */
[----:B------:R-:W-:Y:S01]  /*d4e0*/  LEA R18, R28, 0xffffffc0, 0x6 ;  /* 0xffffffc01c127811 */ /* 0x000fe200078e30ff */
[----:B------:R-:W-:Y:S01]  /*d4f0*/  ULDC UR4, c[0x0][0x320] ;  /* 0x0000c80000047ab9 */ /* 0x000fe20000000800 */
[----:B------:R1:W2:Y:S01]  /*d500*/  @P0 LDG.E R25, desc[UR36][R2.64] ;  /* 0x0000002402190981 */ /* 0x0002a2000c1e1900 */
[----:B------:R-:W-:Y:S02]  /*d510*/  SHF.R.U32.HI R5, RZ, 0x3, R6 ;  /* 0x00000003ff057819 */ /* 0x000fe40000011606 */
[----:B------:R-:W-:-:S02]  /*d520*/  LOP3.LUT R4, R0, 0x70, RZ, 0xc0, !PT ;  /* 0x0000007000047812 */ /* 0x000fc400078ec0ff */
[----:B0-----:R-:W-:Y:S02]  /*d530*/  ISETP.NE.AND P1, PT, R11, 0x1, PT ;  /* 0x000000010b00780c */ /* 0x001fe40003f25270 */
[----:B------:R-:W-:Y:S02]  /*d540*/  LOP3.LUT R31, R4, R5, RZ, 0xfc, !PT ;  /* 0x00000005041f7212 */ /* 0x000fe400078efcff */
[----:B------:R-:W-:-:S03]  /*d550*/  LOP3.LUT R16, R16, 0xffffefff, RZ, 0xc0, !PT ;  /* 0xffffefff10107812 */ /* 0x000fc600078ec0ff */
[----:B------:R-:W-:-:S04]  /*d560*/  IMAD.IADD R4, R31, 0x1, R18 ;  /* 0x000000011f047824 */ /* 0x000fc800078e0212 */
[C---:B-----5:R-:W-:Y:S01]  /*d570*/  IMAD.IADD R10, R4.reuse, 0x1, R29 ;  /* 0x00000001040a7824 */ /* 0x060fe200078e021d */
[----:B------:R-:W-:Y:S01]  /*d580*/  ISETP.GE.AND P0, PT, R4, UR41, PT ;  /* 0x0000002904007c0c */ /* 0x000fe2000bf06270 */
[----:B------:R-:W0:Y:S01]  /*d590*/  @P1 LDC R0, c[0x0][0x434] ;  /* 0x00010d00ff001b82 */ /* 0x000e220000000800 */
[----:B------:R-:W-:Y:S01]  /*d5a0*/  @P1 LOP3.LUT R16, R16, 0x1000, RZ, 0xfc, !PT ;  /* 0x0000100010101812 */ /* 0x000fe200078efcff */
[----:B------:R-:W-:Y:S01]  /*d5b0*/  IMAD.MOV.U32 R7, RZ, RZ, R10 ;  /* 0x000000ffff077224 */ /* 0x000fe200078e000a */
[----:B------:R-:W-:-:S05]  /*d5c0*/  ISETP.GT.U32.OR P0, PT, R31, 0x3f, P0 ;  /* 0x0000003f1f00780c */ /* 0x000fca0000704470 */
[----:B-1----:R-:W1:Y:S08]  /*d5d0*/  @P1 LDC R3, c[0x0][0x438] ;  /* 0x00010e00ff031b82 */ /* 0x002e700000000800 */
[----:B------:R-:W3:Y:S08]  /*d5e0*/  @!P0 LDC.64 R8, c[0x0][0x428] ;  /* 0x00010a00ff088b82 */ /* 0x000ef00000000a00 */
[----:B------:R-:W4:Y:S01]  /*d5f0*/  @!P0 LDC.64 R4, c[0x0][0x418] ;  /* 0x00010600ff048b82 */ /* 0x000f220000000a00 */
[----:B0-----:R-:W-:-:S05]  /*d600*/  @P1 IMAD.HI.U32 R0, R10, R0, RZ ;  /* 0x000000000a001227 */ /* 0x001fca00078e00ff */
[----:B-1----:R-:W-:-:S04]  /*d610*/  @P1 SHF.R.U32.HI R7, RZ, R3, R0 ;  /* 0x00000003ff071219 */ /* 0x002fc80000011600 */
        /* <DEDUP_REMOVED lines=8> */
[----:B------:R-:W-:-:S05]  /*d6a0*/  @!P0 LEA.HI.X R5, R2, R5, R0, 0x2, P1 ;  /* 0x0000000502058211 */ /* 0x000fca00008f1400 */
[----:B------:R0:W2:Y:S01]  /*d6b0*/  @!P0 LDG.E R3, desc[UR36][R4.64] ;  /* 0x0000002404038981 */ /* 0x0000a2000c1e1900 */
[----:B------:R-:W-:Y:S02]  /*d6c0*/  CS2R R26, SRZ ;  /* 0x00000000001a7805 */ /* 0x000fe4000001ff00 */
[----:B------:R-:W-:Y:S01]  /*d6d0*/  LOP3.LUT R16, R16, 0xffffffdf, RZ, 0xc0, !PT ;  /* 0xffffffdf10107812 */ /* 0x000fe200078ec0ff */
[----:B------:R-:W-:-:S04]  /*d6e0*/  IMAD.MOV R19, RZ, RZ, -R7 ;  /* 0x000000ffff137224 */ /* 0x000fc800078e0a07 */
[----:B------:R-:W-:Y:S02]  /*d6f0*/  IMAD R19, R11, R19, R10 ;  /* 0x000000130b137224 */ /* 0x000fe400078e020a */
[----:B0-----:R-:W-:-:S05]  /*d700*/  IMAD.SHL.U32 R5, R24, 0x8, RZ ;  /* 0x0000000818057824 */ /* 0x001fca00078e00ff */
[----:B------:R-:W-:-:S04]  /*d710*/  LOP3.LUT R22, R5, 0x38, RZ, 0xc0, !PT ;  /* 0x0000003805167812 */ /* 0x000fc800078ec0ff */
[C---:B------:R-:W-:Y:S02]  /*d720*/  LOP3.LUT R0, R22.reuse, 0x40, RZ, 0xfc, !PT ;  /* 0x0000004016007812 */ /* 0x040fe400078efcff */
[----:B------:R-:W-:Y:S02]  /*d730*/  LOP3.LUT R2, R22, 0x80, RZ, 0xfc, !PT ;  /* 0x0000008016027812 */ /* 0x000fe400078efcff */
[----:B------:R-:W-:Y:S02]  /*d740*/  ISETP.GE.AND P2, PT, R0, UR4, PT ;  /* 0x0000000400007c0c */ /* 0x000fe4000bf46270 */
[----:B------:R-:W-:Y:S02]  /*d750*/  ISETP.GE.AND P1, PT, R2, UR4, PT ;  /* 0x0000000402007c0c */ /* 0x000fe4000bf26270 */
[----:B------:R-:W-:Y:S02]  /*d760*/  SEL R0, RZ, 0xffffffff, P2 ;  /* 0xffffffffff007807 */ /* 0x000fe40001000000 */
[----:B------:R-:W-:-:S02]  /*d770*/  LOP3.LUT R2, R22, 0xc0, RZ, 0xfc, !PT ;  /* 0x000000c016027812 */ /* 0x000fc400078efcff */
[C---:B------:R-:W-:Y:S02]  /*d780*/  LOP3.LUT R35, R22.reuse, 0x100, RZ, 0xfc, !PT ;  /* 0x0000010016237812 */ /* 0x040fe400078efcff */
[C---:B------:R-:W-:Y:S02]  /*d790*/  LOP3.LUT R34, R22.reuse, 0x140, RZ, 0xfc, !PT ;  /* 0x0000014016227812 */ /* 0x040fe400078efcff */
[----:B------:R-:W-:Y:S02]  /*d7a0*/  LOP3.LUT R4, R22, 0x180, RZ, 0xfc, !PT ;  /* 0x0000018016047812 */ /* 0x000fe400078efcff */
[----:B------:R-:W-:Y:S02]  /*d7b0*/  @P2 LOP3.LUT R16, R16, 0x20, RZ, 0xfc, !PT ;  /* 0x0000002010102812 */ /* 0x000fe400078efcff */
[----:B------:R-:W-:Y:S02]  /*d7c0*/  ISETP.GE.AND P2, PT, R35, UR4, PT ;  /* 0x0000000423007c0c */ /* 0x000fe4000bf46270 */
[----:B------:R-:W-:-:S02]  /*d7d0*/  LOP3.LUT R16, R16, 0xfffffdff, RZ, 0xc0, !PT ;  /* 0xfffffdff10107812 */ /* 0x000fc400078ec0ff */
[C---:B------:R-:W-:Y:S02]  /*d7e0*/  LOP3.LUT R37, R22.reuse, 0x1c0, RZ, 0xfc, !PT ;  /* 0x000001c016257812 */ /* 0x040fe400078efcff */
[--C-:B--2---:R-:W-:Y:S01]  /*d7f0*/  @!P0 SHF.R.S32.HI R27, RZ, 0x1f, R3.reuse ;  /* 0x0000001fff1b8819 */ /* 0x104fe20000011403 */
[----:B------:R-:W-:Y:S01]  /*d800*/  @!P0 IMAD.MOV.U32 R26, RZ, RZ, R3 ;  /* 0x000000ffff1a8224 */ /* 0x000fe200078e0003 */
[----:B------:R-:W-:Y:S01]  /*d810*/  ISETP.GE.AND P0, PT, R22, UR4, PT ;  /* 0x0000000416007c0c */ /* 0x000fe2000bf06270 */
[----:B------:R-:W-:-:S03]  /*d820*/  IMAD.SHL.U32 R3, R0, 0x2, RZ ;  /* 0x0000000200037824 */ /* 0x000fc600078e00ff */
[----:B------:R-:W-:-:S04]  /*d830*/  SEL R0, RZ, 0x1, P0 ;  /* 0x00000001ff007807 */ /* 0x000fc80000000000 */
[----:B------:R-:W-:Y:S02]  /*d840*/  LOP3.LUT R0, R3, 0x2, R0, 0xe2, !PT ;  /* 0x0000000203007812 */ /* 0x000fe400078ee200 */
[----:B------:R-:W-:-:S03]  /*d850*/  SEL R3, RZ, 0x4, P1 ;  /* 0x00000004ff037807 */ /* 0x000fc60000800000 */
[----:B------:R-:W-:Y:S02]  /*d860*/  @P0 LOP3.LUT R16, R16, 0x200, RZ, 0xfc, !PT ;  /* 0x0000020010100812 */ /* 0x000fe400078efcff */
[----:B------:R-:W-:Y:S02]  /*d870*/  ISETP.GE.AND P0, PT, R2, UR4, PT ;  /* 0x0000000402007c0c */ /* 0x000fe4000bf06270 */
[----:B------:R-:W-:Y:S02]  /*d880*/  LOP3.LUT R16, R16, 0xffffffef, RZ, 0xc0, !PT ;  /* 0xffffffef10107812 */ /* 0x000fe400078ec0ff */
[----:B------:R-:W-:Y:S02]  /*d890*/  SEL R2, RZ, 0x8, P0 ;  /* 0x00000008ff027807 */ /* 0x000fe40000000000 */
[----:B------:R-:W-:Y:S02]  /*d8a0*/  @P1 LOP3.LUT R16, R16, 0x10, RZ, 0xfc, !PT ;  /* 0x0000001010101812 */ /* 0x000fe400078efcff */
[----:B------:R-:W-:-:S02]  /*d8b0*/  ISETP.GE.AND P1, PT, R34, UR4, PT ;  /* 0x0000000422007c0c */ /* 0x000fc4000bf26270 */
[----:B------:R-:W-:Y:S02]  /*d8c0*/  LOP3.LUT R16, R16, 0xfffffff7, RZ, 0xc0, !PT ;  /* 0xfffffff710107812 */ /* 0x000fe400078ec0ff */
[----:B------:R-:W-:Y:S02]  /*d8d0*/  LOP3.LUT R2, R2, R0, R3, 0xfe, !PT ;  /* 0x0000000002027212 */ /* 0x000fe400078efe03 */
[----:B------:R-:W-:Y:S02]  /*d8e0*/  @P0 LOP3.LUT R16, R16, 0x8, RZ, 0xfc, !PT ;  /* 0x0000000810100812 */ /* 0x000fe400078efcff */
[----:B------:R-:W-:Y:S02]  /*d8f0*/  ISETP.GE.AND P0, PT, R4, UR4, PT ;  /* 0x0000000404007c0c */ /* 0x000fe4000bf06270 */
[----:B------:R-:W-:Y:S02]  /*d900*/  LOP3.LUT R16, R16, 0xfffffffb, RZ, 0xc0, !PT ;  /* 0xfffffffb10107812 */ /* 0x000fe400078ec0ff */
[----:B------:R-:W-:-:S02]  /*d910*/  SEL R33, RZ, 0x40, P0 ;  /* 0x00000040ff217807 */ /* 0x000fc40000000000 */
[----:B------:R-:W-:Y:S02]  /*d920*/  @P2 LOP3.LUT R16, R16, 0x4, RZ, 0xfc, !PT ;  /* 0x0000000410102812 */ /* 0x000fe400078efcff */
[----:B------:R-:W-:Y:S01]  /*d930*/  ISETP.GE.AND P0, PT, R37, UR4, PT ;  /* 0x0000000425007c0c */ /* 0x000fe2000bf06270 */
[----:B------:R-:W-:Y:S01]  /*d940*/  UMOV UR4, 0xffffffff ;  /* 0xffffffff00047882 */ /* 0x000fe20000000000 */
[----:B------:R-:W-:Y:S02]  /*d950*/  SEL R3, RZ, 0x10, P2 ;  /* 0x00000010ff037807 */ /* 0x000fe40001000000 */
[----:B------:R-:W-:Y:S02]  /*d960*/  LOP3.LUT R16, R16, 0xfffffffd, RZ, 0xc0, !PT ;  /* 0xfffffffd10107812 */ /* 0x000fe400078ec0ff */
[----:B------:R-:W-:Y:S02]  /*d970*/  SEL R4, RZ, 0x20, P1 ;  /* 0x00000020ff047807 */ /* 0x000fe40000800000 */
[----:B------:R-:W-:-:S02]  /*d980*/  SEL R0, RZ, 0x80, P0 ;  /* 0x00000080ff007807 */ /* 0x000fc40000000000 */
[----:B------:R-:W-:Y:S02]  /*d990*/  @P1 LOP3.LUT R16, R16, 0x2, RZ, 0xfc, !PT ;  /* 0x0000000210101812 */ /* 0x000fe400078efcff */
[----:B------:R-:W-:Y:S01]  /*d9a0*/  LOP3.LUT R2, R4, R2, R3, 0xfe, !PT ;  /* 0x0000000204027212 */ /* 0x000fe200078efe03 */
[----:B------:R-:W-:Y:S06]  /*d9b0*/  BRA.DIV UR4, `(.L_x_3423) ;  /* 0x0000003a04107947 */ /* 0x000fec000b800000 */
.L_x_3469:
[----:B------:R-:W2:Y:S01]  /*d9c0*/  LDL R3, [R1] ;  /* 0x0000000001037983 */ /* 0x000ea20000100800 */
[----:B------:R-:W-:Y:S01]  /*d9d0*/  LOP3.LUT R33, R2, R33, RZ, 0xfc, !PT ;  /* 0x0000002102217212 */ /* 0x000fe200078efcff */
[----:B------:R-:W-:Y:S01]  /*d9e0*/  IMAD.U32 R23, RZ, RZ, UR39 ;  /* 0x00000027ff177e24 */ /* 0x000fe2000f8e00ff */
[----:B------:R-:W-:Y:S02]  /*d9f0*/  ISETP.GT.U32.AND P1, PT, R31, 0x3f, PT ;  /* 0x0000003f1f00780c */ /* 0x000fe40003f24070 */
[----:B------:R-:W-:Y:S02]  /*da00*/  LOP3.LUT R16, R16, 0xfffffbff, RZ, 0xc0, !PT ;  /* 0xfffffbff10107812 */ /* 0x000fe400078ec0ff */
[----:B------:R-:W-:Y:S02]  /*da10*/  SHF.R.S32.HI R23, RZ, 0x1f, R23 ;  /* 0x0000001fff177819 */ /* 0x000fe40000011417 */
[----:B------:R-:W-:Y:S02]  /*da20*/  LOP3.LUT R17, R33, R0, RZ, 0xfc, !PT ;  /* 0x0000000021117212 */ /* 0x000fe400078efcff */
[----:B--2---:R-:W-:-:S13]  /*da30*/  R2UR UR4, R3 ;  /* 0x00000000030472ca */ /* 0x004fda00000e0000 */
[----:B------:R-:W-:-:S06]  /*da40*/  ULOP3.LUT UR4, UR4, 0x2, URZ, 0xfc, !UPT ;  /* 0x0000000204047892 */ /* 0x000fcc000f8efc3f */
[----:B------:R-:W-:-:S05]  /*da50*/  IMAD.U32 R2, RZ, RZ, UR4 ;  /* 0x00000004ff027e24 */ /* 0x000fca000f8e00ff */
[----:B------:R-:W-:-:S13]  /*da60*/  ISETP.NE.AND P0, PT, R2, 0x3, PT ;  /* 0x000000030200780c */ /* 0x000fda0003f05270 */
[----:B------:R-:W-:-:S04]  /*da70*/  @P0 LOP3.LUT R16, R16, 0x400, RZ, 0xfc, !PT ;  /* 0x0000040010100812 */ /* 0x000fc800078efcff */
[----:B------:R-:W-:-:S04]  /*da80*/  LOP3.LUT R16, R16, 0xffffbfff, RZ, 0xc0, !PT ;  /* 0xffffbfff10107812 */ /* 0x000fc800078ec0ff */
[----:B------:R-:W-:Y:S01]  /*da90*/  @P1 LOP3.LUT R16, R16, 0x4000, RZ, 0xfc, !PT ;  /* 0x0000400010101812 */ /* 0x000fe200078efcff */
[----:B------:R-:W-:Y:S06]  /*daa0*/  @!P0 BRA `(.L_x_3424) ;  /* 0x0000000000048947 */ /* 0x000fec0003800000 */
[----:B------:R-:W-:Y:S01]  /*dab0*/  BPT.TRAP 0x1 ;  /* 0x000000040000795c */ /* 0x000fe20000300000 */
.L_x_3424:
[----:B------:R-:W-:-:S05]  /*dac0*/  IMAD.MOV.U32 R0, RZ, RZ, 0x1 ;  /* 0x00000001ff007424 */ /* 0x000fca00078e00ff */
[----:B------:R-:W-:-:S04]  /*dad0*/  SHF.L.U32 R0, R0, 0x1f, RZ ;  /* 0x0000001f00007819 */ /* 0x000fc800000006ff */
[----:B------:R-:W0:Y:S02]  /*dae0*/  SYNCS.PHASECHK.TRANS64.TRYWAIT P0, [UR42+0x38840], R0 ;  /* 0x03884000ff0075a7 */ /* 0x000e24000800016a */
[----:B0-----:R-:W-:Y:S05]  /*daf0*/  @!P0 BRA `(.L_x_3425) ;  /* 0x0000003400e08947 */ /* 0x001fea0003800000 */
.L_x_3470:
[----:B------:R-:W-:Y:S01]  /*db00*/  SHF.R.S32.HI R30, RZ, 0x1f, R19 ;  /* 0x0000001fff1e7819 */ /* 0x000fe20000011413 */
[----:B------:R-:W-:Y:S01]  /*db10*/  ULDC.64 UR4, c[0x0][0x300] ;  /* 0x0000c00000047ab9 */ /* 0x000fe20000000a00 */
[----:B------:R-:W-:Y:S01]  /*db20*/  R2UR UR6, R23 ;  /* 0x00000000170672ca */ /* 0x000fe200000e0000 */
[----:B0-----:R-:W-:Y:S01]  /*db30*/  IMAD.WIDE.U32 R2, R19, UR4, RZ ;  /* 0x0000000413027c25 */ /* 0x001fe2000f8e00ff */
[----:B------:R-:W-:Y:S02]  /*db40*/  SHF.R.U32.HI R8, RZ, 0x3, R6 ;  /* 0x00000003ff087819 */ /* 0x000fe40000011606 */
[----:B------:R-:W-:Y:S01]  /*db50*/  LOP3.LUT R16, R16, 0xfffffffe, RZ, 0xc0, !PT ;  /* 0xfffffffe10107812 */ /* 0x000fe200078ec0ff */
[----:B------:R-:W-:Y:S01]  /*db60*/  IMAD R0, R30, UR4, RZ ;  /* 0x000000041e007c24 */ /* 0x000fe2000f8e02ff */
[----:B------:R-:W-:-:S03]  /*db70*/  IADD3 R18, -R8, UR41, -R18 ;  /* 0x0000002908127c10 */ /* 0x000fc6000fffe912 */
[----:B------:R-:W-:Y:S01]  /*db80*/  IMAD R7, R19, UR5, R0 ;  /* 0x0000000513077c24 */ /* 0x000fe2000f8e0200 */
        /* <DEDUP_REMOVED lines=12> */
[----:B------:R-:W-:Y:S01]  /*dc50*/  UMOV UR5, 0xffffffff ;  /* 0xffffffff00057882 */ /* 0x000fe20000000000 */
[----:B------:R-:W-:Y:S02]  /*dc60*/  LEA R0, P0, R2, UR6, 0x1 ;  /* 0x0000000602007c11 */ /* 0x000fe4000f8008ff */
[----:B------:R-:W-:Y:S01]  /*dc70*/  VIADD R3, R3, UR4 ;  /* 0x0000000403037c36 */ /* 0x000fe20008000000 */
[----:B------:R-:W-:Y:S02]  /*dc80*/  ULDC UR4, c[0x0][0x2f4] ;  /* 0x0000bd0000047ab9 */ /* 0x000fe40000000800 */
[----:B------:R-:W-:-:S02]  /*dc90*/  ISETP.GE.AND P2, PT, R22, UR4, PT ;  /* 0x0000000416007c0c */ /* 0x000fc4000bf46270 */
[----:B------:R-:W-:Y:S02]  /*dca0*/  LEA.HI.X R4, R2, UR7, R3, 0x1, P0 ;  /* 0x0000000702047c11 */ /* 0x000fe400080f0c03 */
[----:B------:R-:W-:Y:S02]  /*dcb0*/  LOP3.LUT R2, R5, 0x1c0, RZ, 0xc0, !PT ;  /* 0x000001c005027812 */ /* 0x000fe400078ec0ff */
[----:B------:R-:W-:Y:S02]  /*dcc0*/  ISETP.GE.AND P0, PT, R18, 0x1, PT ;  /* 0x000000011200780c */ /* 0x000fe40003f06270 */
[----:B------:R-:W-:-:S04]  /*dcd0*/  LOP3.LUT R5, R2, 0x38, R5, 0xf8, !PT ;  /* 0x0000003802057812 */ /* 0x000fc800078ef805 */
[----:B------:R-:W-:Y:S01]  /*dce0*/  LOP3.LUT R5, R5, 0x38, R24, 0x78, !PT ;  /* 0x0000003805057812 */ /* 0x000fe200078e7818 */
[----:B------:R-:W-:Y:S01]  /*dcf0*/  IMAD.SHL.U32 R24, R6, 0x8, RZ ;  /* 0x0000000806187824 */ /* 0x000fe200078e00ff */
[----:B------:R-:W-:-:S04]  /*dd00*/  @P2 LOP3.LUT R16, R16, 0x1, RZ, 0xfc, !PT ;  /* 0x0000000110102812 */ /* 0x000fc800078efcff */
[----:B------:R-:W-:Y:S01]  /*dd10*/  LOP3.LUT R24, R5, 0x200, R24, 0xf8, !PT ;  /* 0x0000020005187812 */ /* 0x000fe200078ef818 */
[----:B------:R-:W-:Y:S06]  /*dd20*/  BRA.DIV UR5, `(.L_x_3426) ;  /* 0x00000036056c7947 */ /* 0x000fec000b800000 */
[----:B------:R-:W0:Y:S01]  /*dd30*/  SHFL.IDX PT, R14, R0, RZ, 0x181f ;  /* 0x00181fff000e7589 */ /* 0x000e2200000e0000 */
[----:B------:R-:W-:-:S03]  /*dd40*/  @P0 LEA R7, R24, UR42, 0x1 ;  /* 0x0000002a18070c11 */ /* 0x000fc6000f8e08ff */
[----:B------:R-:W1:Y:S04]  /*dd50*/  SHFL.IDX PT, R2, R4, RZ, 0x181f ;  /* 0x00181fff04027589 */ /* 0x000e6800000e0000 */
[----:B------:R-:W-:Y:S01]  /*dd60*/  SHFL.IDX PT, R5, R4, 0x1, 0x181f ;  /* 0x00381f0004057f89 */ /* 0x000fe200000e0000 */
[----:B0-----:R-:W-:-:S05]  /*dd70*/  @P0 LEA R14, P1, R22, R14, 0x1 ;  /* 0x0000000e160e0211 */ /* 0x001fca00078208ff */
[----:B-1----:R-:W-:Y:S02]  /*dd80*/  @P0 IMAD.X R3, RZ, RZ, R2, P1 ;  /* 0x000000ffff030224 */ /* 0x002fe400008e0602 */
[----:B------:R-:W-:Y:S02]  /*dd90*/  @P0 IMAD.MOV.U32 R2, RZ, RZ, R14 ;  /* 0x000000ffff020224 */ /* 0x000fe400078e000e */
        /* <DEDUP_REMOVED lines=9> */
[----:B------:R-:W-:-:S03]  /*de30*/  ISETP.GE.AND P0, PT, R18, 0x21, PT ;  /* 0x000000211200780c */ /* 0x000fc60003f06270 */
[----:B------:R-:W2:Y:S10]  /*de40*/  SHFL.IDX PT, R4, R4, 0x3, 0x181f ;  /* 0x00781f0004047f89 */ /* 0x000eb400000e0000 */
[----:B0-----:R-:W-:-:S02]  /*de50*/  @P0 LEA R2, P1, R22, R14, 0x1 ;  /* 0x0000000e16020211 */ /* 0x001fc400078208ff */
[----:B------:R0:W3:Y:S03]  /*de60*/  SHFL.IDX PT, R14, R0, 0x3, 0x181f ;  /* 0x00781f00000e7f89 */ /* 0x0000e600000e0000 */
[----:B-1----:R-:W-:Y:S01]  /*de70*/  @P0 IMAD.X R3, RZ, RZ, R5, P1 ;  /* 0x000000ffff030224 */ /* 0x002fe200008e0605 */
[----:B------:R-:W-:-:S05]  /*de80*/  @P0 LEA R5, R24, UR42, 0x1 ;  /* 0x0000002a18050c11 */ /* 0x000fca000f8e08ff */
[----:B------:R0:W-:Y:S02]  /*de90*/  @P0 LDGSTS.E.BYPASS.LTC128B.128 [R5+0x23400], desc[UR36][R2.64], !P2 ;  /* 0x2340000002050fae */ /* 0x0001e4000d101d64 */
.L_x_3480:
[----:B------:R-:W-:-:S13]  /*dea0*/  ISETP.GE.AND P0, PT, R18, 0x31, PT ;  /* 0x000000311200780c */ /* 0x000fda0003f06270 */
[----:B0--3--:R-:W-:Y:S02]  /*deb0*/  @P0 LEA R2, P1, R22, R14, 0x1 ;  /* 0x0000000e16020211 */ /* 0x009fe400078208ff */
[----:B------:R-:W-:-:S03]  /*dec0*/  @P0 LEA R5, R24, UR42, 0x1 ;  /* 0x0000002a18050c11 */ /* 0x000fc6000f8e08ff */
[----:B--2---:R-:W-:-:S05]  /*ded0*/  @P0 IMAD.X R3, RZ, RZ, R4, P1 ;  /* 0x000000ffff030224 */ /* 0x004fca00008e0604 */
        /* <DEDUP_REMOVED lines=11> */
.L_x_3427:
[----:B------:R-:W-:Y:S01]  /*df90*/  SYNCS.ARRIVE.TRANS64.A1T0 RZ, [UR42+0x38830], RZ ;  /* 0x038830ffffff79a7 */ /* 0x000fe2000810002a */
[----:B------:R-:W-:Y:S05]  /*dfa0*/  WARPSYNC.ALL ;  /* 0x0000000000007948 */ /* 0x000fea0003800000 */
[----:B------:R-:W-:Y:S01]  /*dfb0*/  UIADD3 UR4, UR42, 0x20400, URZ ;  /* 0x000204002a047890 */ /* 0x000fe2000fffe03f */
[----:B------:R-:W-:Y:S01]  /*dfc0*/  BAR.SYNC.DEFER_BLOCKING 0x8, 0x100 ;  /* 0x0204000000007b1d */ /* 0x000fe20000010000 */
[----:B------:R-:W-:Y:S02]  /*dfd0*/  USHF.R.S32.HI UR46, URZ, 0x1f, UR43 ;  /* 0x0000001f3f2e7899 */ /* 0x000fe4000801142b */
[----:B------:R-:W-:-:S06]  /*dfe0*/  ULOP3.LUT UP0, URZ, UR4, 0x3ff, URZ, 0xc0, !UPT ;  /* 0x000003ff043f7892 */ /* 0x000fcc000f80c03f */
        /* <DEDUP_REMOVED lines=18> */
.L_x_3428:
[----:B------:R-:W0:Y:S01]  /*e110*/  LDC R8, c[0x0][0x448] ;  /* 0x00011200ff087b82 */ /* 0x000e220000000800 */
[----:B------:R-:W1:Y:S01]  /*e120*/  S2R R20, SR_CTAID.X ;  /* 0x0000000000147919 */ /* 0x000e620000002500 */
[----:B------:R-:W-:Y:S01]  /*e130*/  R2UR UR6, R23 ;  /* 0x00000000170672ca */ /* 0x000fe200000e0000 */
[----:B------:R-:W-:Y:S01]  /*e140*/  ULDC.64 UR8, c[0x0][0x2d8] ;  /* 0x0000b60000087ab9 */ /* 0x000fe20000000a00 */
[----:B------:R-:W-:Y:S01]  /*e150*/  LOP3.LUT R16, R16, 0xfffff7ff, RZ, 0xc0, !PT ;  /* 0xfffff7ff10107812 */ /* 0x000fe200078ec0ff */
[----:B------:R-:W-:Y:S01]  /*e160*/  UIMAD.WIDE.U32 UR4, UR39, UR8, URZ ;  /* 0x00000008270472a5 */ /* 0x000fe2000f8e003f */
[----:B------:R-:W2:Y:S09]  /*e170*/  S2R R21, SR_TID.X ;  /* 0x0000000000157919 */ /* 0x000eb20000002100 */
[----:B------:R-:W-:-:S04]  /*e180*/  UIMAD UR6, UR6, UR8, URZ ;  /* 0x00000008060672a4 */ /* 0x000fc8000f8e023f */
[----:B------:R-:W-:-:S03]  /*e190*/  UIMAD UR6, UR39, UR9, UR6 ;  /* 0x00000009270672a4 */ /* 0x000fc6000f8e0206 */
[----:B------:R-:W-:Y:S01]  /*e1a0*/  ULDC.64 UR8, c[0x0][0x2e0] ;  /* 0x0000b80000087ab9 */ /* 0x000fe20000000a00 */
[----:B------:R-:W-:Y:S01]  /*e1b0*/  UIADD3 UR5, UR5, UR6, URZ ;  /* 0x0000000605057290 */ /* 0x000fe2000fffe03f */
[----:B0-----:R-:W-:Y:S01]  /*e1c0*/  ISETP.NE.AND P0, PT, R8, 0x1, PT ;  /* 0x000000010800780c */ /* 0x001fe20003f05270 */
[----:B------:R-:W-:Y:S02]  /*e1d0*/  UIMAD UR6, UR46, UR8, URZ ;  /* 0x000000082e0672a4 */ /* 0x000fe4000f8e023f */
[----:B------:R-:W-:Y:S02]  /*e1e0*/  UIMAD.WIDE.U32 UR4, UR43, UR8, UR4 ;  /* 0x000000082b0472a5 */ /* 0x000fe4000f8e0004 */
[----:B------:R-:W-:Y:S01]  /*e1f0*/  UIMAD UR6, UR43, UR9, UR6 ;  /* 0x000000092b0672a4 */ /* 0x000fe2000f8e0206 */
[----:B-1----:R-:W-:-:S03]  /*e200*/  IMAD R36, R20, 0x40, R31 ;  /* 0x0000004014247824 */ /* 0x002fc600078e021f */
[----:B------:R-:W-:Y:S01]  /*e210*/  UIADD3 UR6, UR5, UR6, URZ ;  /* 0x0000000605067290 */ /* 0x000fe2000fffe03f */
[----:B------:R-:W-:-:S03]  /*e220*/  IMAD.U32 R4, RZ, RZ, UR4 ;  /* 0x00000004ff047e24 */ /* 0x000fc6000f8e00ff */
[----:B------:R-:W0:Y:S01]  /*e230*/  @P0 LDC R3, c[0x0][0x44c] ;  /* 0x00011300ff030b82 */ /* 0x000e220000000800 */
[----:B------:R-:W-:Y:S01]  /*e240*/  IMAD.MOV.U32 R6, RZ, RZ, R36 ;  /* 0x000000ffff067224 */ /* 0x000fe200078e0024 */
[----:B------:R-:W-:Y:S01]  /*e250*/  @P0 LOP3.LUT R16, R16, 0x800, RZ, 0xfc, !PT ;  /* 0x0000080010100812 */ /* 0x000fe200078efcff */
[----:B------:R-:W-:Y:S01]  /*e260*/  IMAD.MOV.U32 R2, RZ, RZ, R4 ;  /* 0x000000ffff027224 */ /* 0x000fe200078e0004 */
[----:B--2---:R-:W-:-:S04]  /*e270*/  LOP3.LUT R21, R21, 0x7f, RZ, 0xc0, !PT ;  /* 0x0000007f15157812 */ /* 0x004fc800078ec0ff */
[----:B------:R-:W1:Y:S01]  /*e280*/  @P0 LDC R5, c[0x0][0x450] ;  /* 0x00011400ff050b82 */ /* 0x000e620000000800 */
[----:B------:R-:W-:Y:S01]  /*e290*/  SHF.R.U32.HI R21, RZ, 0x3, R21 ;  /* 0x00000003ff157819 */ /* 0x000fe20000011615 */
[----:B0-----:R-:W-:Y:S01]  /*e2a0*/  @P0 IMAD.HI.U32 R0, R36, R3, RZ ;  /* 0x0000000324000227 */ /* 0x001fe200078e00ff */
[----:B------:R-:W-:-:S04]  /*e2b0*/  MOV R3, UR6 ;  /* 0x0000000600037c02 */ /* 0x000fc80008000f00 */
[----:B-1----:R-:W-:Y:S01]  /*e2c0*/  @P0 SHF.R.U32.HI R6, RZ, R5, R0 ;  /* 0x00000005ff060219 */ /* 0x002fe20000011600 */
[----:B------:R-:W-:Y:S01]  /*e2d0*/  IMAD.U32 R5, RZ, RZ, UR5 ;  /* 0x00000005ff057e24 */ /* 0x000fe2000f8e00ff */
[----:B------:R-:W-:Y:S02]  /*e2e0*/  ULDC.64 UR4, c[0x0][0x2d0] ;  /* 0x0000b40000047ab9 */ /* 0x000fe40000000a00 */
[--C-:B------:R-:W-:Y:S01]  /*e2f0*/  SHF.R.S32.HI R0, RZ, 0x1f, R6.reuse ;  /* 0x0000001fff007819 */ /* 0x100fe20000011406 */
[----:B------:R-:W-:Y:S02]  /*e300*/  IMAD.MOV R7, RZ, RZ, -R6 ;  /* 0x000000ffff077224 */ /* 0x000fe400078e0a06 */
[----:B------:R-:W-:-:S04]  /*e310*/  IMAD.WIDE.U32 R2, R6, UR4, R2 ;  /* 0x0000000406027c25 */ /* 0x000fc8000f8e0002 */
[----:B------:R-:W-:Y:S02]  /*e320*/  IMAD R5, R0, UR4, RZ ;  /* 0x0000000400057c24 */ /* 0x000fe4000f8e02ff */
[----:B------:R-:W-:Y:S02]  /*e330*/  IMAD R0, R8, R7, R36 ;  /* 0x0000000708007224 */ /* 0x000fe400078e0224 */
[----:B------:R-:W-:Y:S01]  /*e340*/  IMAD R4, R6, UR5, R5 ;  /* 0x0000000506047c24 */ /* 0x000fe2000f8e0205 */
[----:B------:R-:W-:Y:S02]  /*e350*/  ULDC.64 UR4, c[0x0][0x2c8] ;  /* 0x0000b20000047ab9 */ /* 0x000fe40000000a00 */
[----:B------:R-:W-:Y:S01]  /*e360*/  SHF.R.S32.HI R5, RZ, 0x1f, R0 ;  /* 0x0000001fff057819 */ /* 0x000fe20000011400 */
[----:B------:R-:W-:-:S04]  /*e370*/  IMAD.IADD R3, R3, 0x1, R4 ;  /* 0x0000000103037824 */ /* 0x000fc800078e0204 */
[----:B------:R-:W-:Y:S02]  /*e380*/  IMAD R5, R5, UR4, RZ ;  /* 0x0000000405057c24 */ /* 0x000fe4000f8e02ff */
[----:B------:R-:W-:-:S04]  /*e390*/  IMAD.WIDE.U32 R2, R0, UR4, R2 ;  /* 0x0000000400027c25 */ /* 0x000fc8000f8e0002 */
[----:B------:R-:W-:Y:S01]  /*e3a0*/  IMAD R5, R0, UR5, R5 ;  /* 0x0000000500057c24 */ /* 0x000fe2000f8e0205 */
[----:B------:R-:W-:Y:S02]  /*e3b0*/  ULDC.64 UR4, c[0x0][0x280] ;  /* 0x0000a00000047ab9 */ /* 0x000fe40000000a00 */
[----:B------:R-:W-:Y:S01]  /*e3c0*/  LEA R0, P0, R2, UR4, 0x1 ;  /* 0x0000000402007c11 */ /* 0x000fe2000f8008ff */
[----:B------:R-:W-:Y:S01]  /*e3d0*/  IMAD.IADD R3, R3, 0x1, R5 ;  /* 0x0000000103037824 */ /* 0x000fe200078e0205 */
[----:B------:R-:W-:-:S04]  /*e3e0*/  ULDC UR4, c[0x0][0x2b8] ;  /* 0x0000ae0000047ab9 */ /* 0x000fc80000000800 */
[----:B------:R-:W-:Y:S01]  /*e3f0*/  LEA.HI.X R4, R2, UR5, R3, 0x1, P0 ;  /* 0x0000000502047c11 */ /* 0x000fe200080f0c03 */
[----:B------:R-:W-:Y:S01]  /*e400*/  UMOV UR5, 0xffffffff ;  /* 0xffffffff00057882 */ /* 0x000fe20000000000 */
[----:B------:R-:W-:Y:S02]  /*e410*/  ISETP.GE.AND P0, PT, R22, UR4, PT ;  /* 0x0000000416007c0c */ /* 0x000fe4000bf06270 */
[----:B------:R-:W-:Y:S11]  /*e420*/  BRA.DIV UR5, `(.L_x_3429) ;  /* 0x0000003205cc7947 */ /* 0x000ff6000b800000 */
[----:B------:R-:W0:Y:S01]  /*e430*/  LDC R3, c[0x0][0x448] ;  /* 0x00011200ff037b82 */ /* 0x000e220000000800 */
[----:B------:R-:W1:Y:S01]  /*e440*/  SHFL.IDX PT, R14, R0, RZ, 0x181f ;  /* 0x00181fff000e7589 */ /* 0x000e6200000e0000 */
[----:B------:R-:W-:Y:S01]  /*e450*/  ULDC UR4, c[0x0][0x288] ;  /* 0x0000a20000047ab9 */ /* 0x000fe20000000800 */
[----:B------:R-:W-:Y:S01]  /*e460*/  IMAD R6, R20, 0x40, R21 ;  /* 0x0000004014067824 */ /* 0x000fe200078e0215 */
[----:B------:R-:W-:Y:S01]  /*e470*/  LOP3.LUT R16, R16, 0xfffffeff, RZ, 0xc0, !PT ;  /* 0xfffffeff10107812 */ /* 0x000fe200078ec0ff */
[----:B------:R-:W2:Y:S02]  /*e480*/  SHFL.IDX PT, R2, R4, RZ, 0x181f ;  /* 0x00181fff04027589 */ /* 0x000ea400000e0000 */
[----:B------:R-:W-:Y:S02]  /*e490*/  VIADD R8, R6, 0x10 ;  /* 0x0000001006087836 */ /* 0x000fe40000000000 */
[----:B------:R-:W3:Y:S04]  /*e4a0*/  SHFL.IDX PT, R7, R0, 0x1, 0x181f ;  /* 0x00381f0000077f89 */ /* 0x000ee800000e0000 */
[----:B------:R-:W4:Y:S01]  /*e4b0*/  SHFL.IDX PT, R9, R4, 0x1, 0x181f ;  /* 0x00381f0004097f89 */ /* 0x000f2200000e0000 */
[----:B0-----:R-:W-:-:S05]  /*e4c0*/  IMAD R5, R3, UR4, RZ ;  /* 0x0000000403057c24 */ /* 0x001fca000f8e02ff */
[-C--:B------:R-:W-:Y:S02]  /*e4d0*/  ISETP.GE.AND P2, PT, R6, R5.reuse, PT ;  /* 0x000000050600720c */ /* 0x080fe40003f46270 */
[----:B------:R-:W-:-:S11]  /*e4e0*/  ISETP.GE.AND P3, PT, R8, R5, PT ;  /* 0x000000050800720c */ /* 0x000fd60003f66270 */
[----:B-1----:R-:W-:Y:S02]  /*e4f0*/  @!P2 LEA R3, P1, R22, R14, 0x1 ;  /* 0x0000000e1603a211 */ /* 0x002fe400078208ff */
[----:B------:R-:W-:Y:S01]  /*e500*/  @!P2 LEA R8, R24, UR42, 0x1 ;  /* 0x0000002a1808ac11 */ /* 0x000fe2000f8e08ff */
[----:B------:R-:W-:Y:S01]  /*e510*/  SHFL.IDX PT, R14, R0, 0x3, 0x181f ;  /* 0x00781f00000e7f89 */ /* 0x000fe200000e0000 */
[----:B------:R-:W-:Y:S01]  /*e520*/  @P2 LOP3.LUT R16, R16, 0x100, RZ, 0xfc, !PT ;  /* 0x0000010010102812 */ /* 0x000fe200078efcff */
[----:B--2---:R-:W-:Y:S01]  /*e530*/  @!P2 IMAD.X R2, RZ, RZ, R2, P1 ;  /* 0x000000ffff02a224 */ /* 0x004fe200008e0602 */
[----:B---3--:R-:W-:Y:S02]  /*e540*/  @!P3 LEA R7, P1, R22, R7, 0x1 ;  /* 0x000000071607b211 */ /* 0x008fe400078208ff */
[----:B------:R-:W-:Y:S02]  /*e550*/  @!P3 LEA R10, R24, UR42, 0x1 ;  /* 0x0000002a180abc11 */ /* 0x000fe4000f8e08ff */
[----:B------:R-:W-:-:S02]  /*e560*/  @!P2 LOP3.LUT R3, R3, R2, RZ, 0x3c, !PT ;  /* 0x000000020303a212 */ /* 0x000fc400078e3cff */
[----:B----4-:R-:W-:Y:S02]  /*e570*/  @!P3 IADD3.X R9, RZ, R9, RZ, P1, !PT ;  /* 0x00000009ff09b210 */ /* 0x010fe40000ffe4ff */
[C---:B------:R-:W-:Y:S02]  /*e580*/  @!P2 LOP3.LUT R2, R3.reuse, R2, RZ, 0x3c, !PT ;  /* 0x000000020302a212 */ /* 0x040fe400078e3cff */
[----:B------:R-:W-:Y:S02]  /*e590*/  LOP3.LUT R16, R16, 0xffffff7f, RZ, 0xc0, !PT ;  /* 0xffffff7f10107812 */ /* 0x000fe400078ec0ff */
[----:B------:R-:W-:Y:S02]  /*e5a0*/  @!P2 LOP3.LUT R3, R3, R2, RZ, 0x3c, !PT ;  /* 0x000000020303a212 */ /* 0x000fe400078e3cff */
[----:B------:R-:W-:-:S03]  /*e5b0*/  @P3 LOP3.LUT R16, R16, 0x80, RZ, 0xfc, !PT ;  /* 0x0000008010103812 */ /* 0x000fc600078efcff */
[----:B------:R0:W-:Y:S01]  /*e5c0*/  @!P2 LDGSTS.E.BYPASS.LTC128B.128 [R8+0x20400], desc[UR36][R2.64], !P0 ;  /* 0x204000000208afae */ /* 0x0001e2000c101d64 */
[----:B------:R-:W-:-:S03]  /*e5d0*/  LOP3.LUT R16, R16, 0xffffffbf, RZ, 0xc0, !PT ;  /* 0xffffffbf10107812 */ /* 0x000fc600078ec0ff */
[----:B0-----:R-:W0:Y:S01]  /*e5e0*/  SHFL.IDX PT, R8, R0, 0x2, 0x181f ;  /* 0x00581f0000087f89 */ /* 0x001e2200000e0000 */
[----:B------:R-:W-:-:S03]  /*e5f0*/  VIADD R3, R6, 0x20 ;  /* 0x0000002006037836 */ /* 0x000fc60000000000 */
[----:B------:R-:W1:Y:S02]  /*e600*/  SHFL.IDX PT, R2, R4, 0x2, 0x181f ;  /* 0x00581f0004027f89 */ /* 0x000e6400000e0000 */
[----:B------:R-:W-:Y:S01]  /*e610*/  ISETP.GE.AND P2, PT, R3, R5, PT ;  /* 0x000000050300720c */ /* 0x000fe20003f46270 */
[----:B------:R-:W-:Y:S01]  /*e620*/  @!P3 IMAD.MOV.U32 R3, RZ, RZ, R9 ;  /* 0x000000ffff03b224 */ /* 0x000fe200078e0009 */
[----:B------:R-:W2:Y:S11]  /*e630*/  SHFL.IDX PT, R4, R4, 0x3, 0x181f ;  /* 0x00781f0004047f89 */ /* 0x000eb600000e0000 */
[----:B------:R-:W-:-:S02]  /*e640*/  @P2 LOP3.LUT R16, R16, 0x40, RZ, 0xfc, !PT ;  /* 0x0000004010102812 */ /* 0x000fc400078efcff */
[----:B0-----:R-:W-:-:S05]  /*e650*/  @!P2 LEA R8, P1, R22, R8, 0x1 ;  /* 0x000000081608a211 */ /* 0x001fca00078208ff */
[----:B-1----:R-:W-:Y:S02]  /*e660*/  @!P2 IMAD.X R11, RZ, RZ, R2, P1 ;  /* 0x000000ffff0ba224 */ /* 0x002fe400008e0602 */
[----:B------:R-:W-:Y:S01]  /*e670*/  @!P3 IMAD.MOV.U32 R2, RZ, RZ, R7 ;  /* 0x000000ffff02b224 */ /* 0x000fe200078e0007 */
[----:B------:R-:W-:-:S04]  /*e680*/  @!P2 LEA R7, R24, UR42, 0x1 ;  /* 0x0000002a1807ac11 */ /* 0x000fc8000f8e08ff */
[----:B------:R0:W-:Y:S02]  /*e690*/  @!P3 LDGSTS.E.BYPASS.LTC128B.128 [R10+0x20c00], desc[UR36][R2.64], !P0 ;  /* 0x20c00000020abfae */ /* 0x0001e4000c101d64 */
[----:B0-----:R-:W-:Y:S02]  /*e6a0*/  @!P2 IMAD.MOV.U32 R2, RZ, RZ, R8 ;  /* 0x000000ffff02a224 */ /* 0x001fe400078e0008 */
[----:B------:R-:W-:-:S05]  /*e6b0*/  @!P2 IMAD.MOV.U32 R3, RZ, RZ, R11 ;  /* 0x000000ffff03a224 */ /* 0x000fca00078e000b */
[----:B--2---:R0:W-:Y:S02]  /*e6c0*/  @!P2 LDGSTS.E.BYPASS.LTC128B.128 [R7+0x21400], desc[UR36][R2.64], !P0 ;  /* 0x214000000207afae */ /* 0x0041e4000c101d64 */
.L_x_3489:
[----:B------:R-:W-:Y:S01]  /*e6d0*/  VIADD R6, R6, 0x30 ;  /* 0x0000003006067836 */ /* 0x000fe20000000000 */
[----:B------:R-:W-:-:S04]  /*e6e0*/  LOP3.LUT R16, R16, 0xffffdfff, RZ, 0xc0, !PT ;  /* 0xffffdfff10107812 */ /* 0x000fc800078ec0ff */
[----:B------:R-:W-:-:S13]  /*e6f0*/  ISETP.GE.AND P2, PT, R6, R5, PT ;  /* 0x000000050600720c */ /* 0x000fda0003f46270 */
[----:B0-----:R-:W-:Y:S02]  /*e700*/  @!P2 LEA R2, P1, R22, R14, 0x1 ;  /* 0x0000000e1602a211 */ /* 0x001fe400078208ff */
[----:B------:R-:W-:Y:S02]  /*e710*/  @!P2 LEA R5, R24, UR42, 0x1 ;  /* 0x0000002a1805ac11 */ /* 0x000fe4000f8e08ff */
[----:B------:R-:W-:Y:S01]  /*e720*/  @P2 LOP3.LUT R16, R16, 0x2000, RZ, 0xfc, !PT ;  /* 0x0000200010102812 */ /* 0x000fe200078efcff */
[----:B------:R-:W-:-:S05]  /*e730*/  @!P2 IMAD.X R3, RZ, RZ, R4, P1 ;  /* 0x000000ffff03a224 */ /* 0x000fca00008e0604 */
        /* <DEDUP_REMOVED lines=8> */
[----:B------:R-:W-:Y:S02]  /*e7c0*/  UIADD3 UR4, UR42, 0x26400, URZ ;  /* 0x000264002a047890 */ /* 0x000fe4000fffe03f */
[----:B------:R-:W-:Y:S02]  /*e7d0*/  SYNCS.ARRIVE.TRANS64.A1T0 RZ, [UR42+0x38800], RZ ;  /* 0x038800ffffff79a7 */ /* 0x000fe4000810002a */
[----:B------:R-:W-:-:S06]  /*e7e0*/  ULOP3.LUT UP0, URZ, UR4, 0x3ff, URZ, 0xc0, !UPT ;  /* 0x000003ff043f7892 */ /* 0x000fcc000f80c03f */
[----:B------:R-:W-:-:S13]  /*e7f0*/  PLOP3.LUT P0, PT, PT, PT, UP0, 0x80, 0x0 ;  /* 0x000000000000781c */ /* 0x000fda0003f0f008 */
[----:B0-----:R-:W-:Y:S05]  /*e800*/  @!P0 BRA `(.L_x_3430) ;  /* 0x0000000000408947 */ /* 0x001fea0003800000 */
        /* <DEDUP_REMOVED lines=16> */
.L_x_3430:
[----:B------:R-:W0:Y:S01]  /*e910*/  LDC R2, c[0x0][0x448] ;  /* 0x00011200ff027b82 */ /* 0x000e220000000800 */
[----:B------:R-:W-:Y:S01]  /*e920*/  R2UR UR6, R23 ;  /* 0x00000000170672ca */ /* 0x000fe200000e0000 */
[----:B------:R-:W-:Y:S01]  /*e930*/  ULDC.64 UR8, c[0x0][0x3d8] ;  /* 0x0000f60000087ab9 */ /* 0x000fe20000000a00 */
[----:B------:R-:W-:Y:S01]  /*e940*/  ULDC UR7, c[0x0][0x448] ;  /* 0x0001120000077ab9 */ /* 0x000fe20000000800 */
[----:B------:R-:W-:Y:S01]  /*e950*/  UIMAD.WIDE.U32 UR4, UR39, UR8, URZ ;  /* 0x00000008270472a5 */ /* 0x000fe2000f8e003f */
[C---:B------:R-:W-:Y:S02]  /*e960*/  LOP3.LUT R10, R22.reuse, 0x80, RZ, 0xfc, !PT ;  /* 0x00000080160a7812 */ /* 0x040fe400078efcff */
[C---:B------:R-:W-:Y:S02]  /*e970*/  LOP3.LUT R8, R22.reuse, 0x40, RZ, 0xfc, !PT ;  /* 0x0000004016087812 */ /* 0x040fe400078efcff */
[----:B------:R-:W-:Y:S02]  /*e980*/  LOP3.LUT R6, R22, 0x180, RZ, 0xfc, !PT ;  /* 0x0000018016067812 */ /* 0x000fe400078efcff */
[----:B------:R-:W-:-:S03]  /*e990*/  LOP3.LUT R16, R16, 0xfffff7ff, RZ, 0xc0, !PT ;  /* 0xfffff7ff10107812 */ /* 0x000fc600078ec0ff */
[----:B------:R-:W-:-:S04]  /*e9a0*/  UIMAD UR6, UR6, UR8, URZ ;  /* 0x00000008060672a4 */ /* 0x000fc8000f8e023f */
[----:B------:R-:W-:-:S03]  /*e9b0*/  UIMAD UR6, UR39, UR9, UR6 ;  /* 0x00000009270672a4 */ /* 0x000fc6000f8e0206 */
[----:B------:R-:W-:Y:S01]  /*e9c0*/  ULDC.64 UR8, c[0x0][0x3e0] ;  /* 0x0000f80000087ab9 */ /* 0x000fe20000000a00 */
[----:B------:R-:W-:Y:S01]  /*e9d0*/  UIADD3 UR5, UR5, UR6, URZ ;  /* 0x0000000605057290 */ /* 0x000fe2000fffe03f */
[----:B0-----:R-:W-:Y:S01]  /*e9e0*/  ISETP.NE.AND P6, PT, R2, 0x1, PT ;  /* 0x000000010200780c */ /* 0x001fe20003fc5270 */
[----:B------:R-:W-:Y:S01]  /*e9f0*/  IMAD.MOV.U32 R2, RZ, RZ, R36 ;  /* 0x000000ffff027224 */ /* 0x000fe200078e0024 */
[----:B------:R-:W-:Y:S02]  /*ea00*/  UIMAD UR6, UR46, UR8, URZ ;  /* 0x000000082e0672a4 */ /* 0x000fe4000f8e023f */
[----:B------:R-:W-:Y:S02]  /*ea10*/  UIMAD.WIDE.U32 UR4, UR43, UR8, UR4 ;  /* 0x000000082b0472a5 */ /* 0x000fe4000f8e0004 */
[----:B------:R-:W-:-:S03]  /*ea20*/  UIMAD UR6, UR43, UR9, UR6 ;  /* 0x000000092b0672a4 */ /* 0x000fc6000f8e0206 */
[----:B------:R-:W-:Y:S01]  /*ea30*/  ULDC.64 UR8, c[0x0][0x3d0] ;  /* 0x0000f40000087ab9 */ /* 0x000fe20000000a00 */
[----:B------:R-:W-:Y:S01]  /*ea40*/  UIADD3 UR5, UR5, UR6, URZ ;  /* 0x0000000605057290 */ /* 0x000fe2000fffe03f */
[----:B------:R-:W-:Y:S02]  /*ea50*/  MOV R9, UR8 ;  /* 0x0000000800097c02 */ /* 0x000fe40008000f00 */
[----:B------:R-:W0:Y:S08]  /*ea60*/  @P6 LDC R3, c[0x0][0x44c] ;  /* 0x00011300ff036b82 */ /* 0x000e300000000800 */
[----:B------:R-:W1:Y:S01]  /*ea70*/  @P6 LDC R0, c[0x0][0x450] ;  /* 0x00011400ff006b82 */ /* 0x000e620000000800 */
[----:B0-----:R-:W-:-:S05]  /*ea80*/  @P6 IMAD.HI.U32 R3, R36, R3, RZ ;  /* 0x0000000324036227 */ /* 0x001fca00078e00ff */
[----:B-1----:R-:W-:-:S04]  /*ea90*/  @P6 SHF.R.U32.HI R2, RZ, R0, R3 ;  /* 0x00000000ff026219 */ /* 0x002fc80000011603 */
[--C-:B------:R-:W-:Y:S01]  /*eaa0*/  SHF.R.S32.HI R0, RZ, 0x1f, R2.reuse ;  /* 0x0000001fff007819 */ /* 0x100fe20000011402 */
[----:B------:R-:W-:-:S04]  /*eab0*/  IMAD.MOV R5, RZ, RZ, -R2 ;  /* 0x000000ffff057224 */ /* 0x000fc800078e0a02 */
[----:B------:R-:W-:Y:S02]  /*eac0*/  IMAD R3, R0, UR8, RZ ;  /* 0x0000000800037c24 */ /* 0x000fe4000f8e02ff */
[----:B------:R-:W-:Y:S02]  /*ead0*/  IMAD R5, R5, UR7, R36 ;  /* 0x0000000705057c24 */ /* 0x000fe4000f8e0224 */
[C---:B------:R-:W-:Y:S02]  /*eae0*/  IMAD R7, R2.reuse, UR9, R3 ;  /* 0x0000000902077c24 */ /* 0x040fe4000f8e0203 */
[----:B------:R-:W-:Y:S01]  /*eaf0*/  IMAD.WIDE.U32 R2, R2, R9, UR4 ;  /* 0x0000000402027e25 */ /* 0x000fe2000f8e0009 */
[----:B------:R-:W-:Y:S01]  /*eb00*/  SHF.R.S32.HI R0, RZ, 0x1f, R5 ;  /* 0x0000001fff007819 */ /* 0x000fe20000011405 */
[----:B------:R-:W-:Y:S02]  /*eb10*/  ULDC.64 UR4, c[0x0][0x3c8] ;  /* 0x0000f20000047ab9 */ /* 0x000fe40000000a00 */
[----:B------:R-:W-:-:S02]  /*eb20*/  IMAD.IADD R3, R3, 0x1, R7 ;  /* 0x0000000103037824 */ /* 0x000fc400078e0207 */
[----:B------:R-:W-:Y:S02]  /*eb30*/  IMAD R0, R0, UR4, RZ ;  /* 0x0000000400007c24 */ /* 0x000fe4000f8e02ff */
[----:B------:R-:W-:-:S04]  /*eb40*/  IMAD.WIDE.U32 R2, R5, UR4, R2 ;  /* 0x0000000405027c25 */ /* 0x000fc8000f8e0002 */
[----:B------:R-:W-:Y:S01]  /*eb50*/  IMAD R7, R5, UR5, R0 ;  /* 0x0000000505077c24 */ /* 0x000fe2000f8e0200 */
[----:B------:R-:W-:Y:S02]  /*eb60*/  ULDC.64 UR4, c[0x0][0x390] ;  /* 0x0000e40000047ab9 */ /* 0x000fe40000000a00 */
[----:B------:R-:W-:Y:S01]  /*eb70*/  LEA R0, P0, R2, UR4, 0x1 ;  /* 0x0000000402007c11 */ /* 0x000fe2000f8008ff */
[----:B------:R-:W-:Y:S01]  /*eb80*/  ULDC UR4, c[0x0][0x3b8] ;  /* 0x0000ee0000047ab9 */ /* 0x000fe20000000800 */
[----:B------:R-:W-:Y:S01]  /*eb90*/  IMAD.IADD R3, R3, 0x1, R7 ;  /* 0x0000000103037824 */ /* 0x000fe200078e0207 */
[----:B------:R-:W-:Y:S02]  /*eba0*/  ISETP.GE.AND P1, PT, R22, UR4, PT ;  /* 0x0000000416007c0c */ /* 0x000fe4000bf26270 */
[----:B------:R-:W-:Y:S02]  /*ebb0*/  ISETP.GE.AND P4, PT, R10, UR4, PT ;  /* 0x000000040a007c0c */ /* 0x000fe4000bf86270 */
[----:B------:R-:W-:-:S02]  /*ebc0*/  ISETP.GE.AND P5, PT, R8, UR4, PT ;  /* 0x0000000408007c0c */ /* 0x000fc4000bfa6270 */
[----:B------:R-:W-:Y:S02]  /*ebd0*/  LOP3.LUT R8, R22, 0xc0, RZ, 0xfc, !PT ;  /* 0x000000c016087812 */ /* 0x000fe400078efcff */
[----:B------:R-:W-:Y:S02]  /*ebe0*/  LEA.HI.X R4, R2, UR5, R3, 0x1, P0 ;  /* 0x0000000502047c11 */ /* 0x000fe400080f0c03 */
[----:B------:R-:W-:Y:S02]  /*ebf0*/  SEL R2, RZ, 0x1, P1 ;  /* 0x00000001ff027807 */ /* 0x000fe40000800000 */
[----:B------:R-:W-:Y:S02]  /*ec00*/  SEL R3, RZ, 0x4, P4 ;  /* 0x00000004ff037807 */ /* 0x000fe40002000000 */
[----:B------:R-:W-:Y:S02]  /*ec10*/  SEL R7, RZ, 0x2, P5 ;  /* 0x00000002ff077807 */ /* 0x000fe40002800000 */
[----:B------:R-:W-:-:S02]  /*ec20*/  ISETP.GE.AND P2, PT, R35, UR4, PT ;  /* 0x0000000423007c0c */ /* 0x000fc4000bf46270 */
[----:B------:R-:W-:Y:S02]  /*ec30*/  ISETP.GE.AND P3, PT, R8, UR4, PT ;  /* 0x0000000408007c0c */ /* 0x000fe4000bf66270 */
[----:B------:R-:W-:Y:S02]  /*ec40*/  IADD3 R7, R3, R7, R2 ;  /* 0x0000000703077210 */ /* 0x000fe40007ffe002 */
[----:B------:R-:W-:Y:S02]  /*ec50*/  ISETP.GE.AND P0, PT, R6, UR4, PT ;  /* 0x0000000406007c0c */ /* 0x000fe4000bf06270 */
[----:B------:R-:W-:Y:S02]  /*ec60*/  @P1 LOP3.LUT R16, R16, 0x800, RZ, 0xfc, !PT ;  /* 0x0000080010101812 */ /* 0x000fe400078efcff */
[----:B------:R-:W-:Y:S02]  /*ec70*/  SEL R2, RZ, 0x10, P2 ;  /* 0x00000010ff027807 */ /* 0x000fe40001000000 */
[----:B------:R-:W-:-:S02]  /*ec80*/  SEL R3, RZ, 0x8, P3 ;  /* 0x00000008ff037807 */ /* 0x000fc40001800000 */
[----:B------:R-:W-:Y:S02]  /*ec90*/  ISETP.GE.AND P1, PT, R34, UR4, PT ;  /* 0x0000000422007c0c */ /* 0x000fe4000bf26270 */
[----:B------:R-:W-:Y:S02]  /*eca0*/  SEL R5, RZ, 0x40, P0 ;  /* 0x00000040ff057807 */ /* 0x000fe40000000000 */
[----:B------:R-:W-:Y:S02]  /*ecb0*/  IADD3 R3, R2, R7, R3 ;  /* 0x0000000702037210 */ /* 0x000fe40007ffe003 */
[----:B------:R-:W-:Y:S01]  /*ecc0*/  ISETP.GE.AND P0, PT, R37, UR4, PT ;  /* 0x0000000425007c0c */ /* 0x000fe2000bf06270 */
[----:B------:R-:W-:Y:S01]  /*ecd0*/  UMOV UR4, 0xffffffff ;  /* 0xffffffff00047882 */ /* 0x000fe20000000000 */
[----:B------:R-:W-:Y:S02]  /*ece0*/  SEL R2, RZ, 0x20, P1 ;  /* 0x00000020ff027807 */ /* 0x000fe40000800000 */
[----:B------:R-:W-:-:S02]  /*ecf0*/  SEL R6, RZ, 0x80, P0 ;  /* 0x00000080ff067807 */ /* 0x000fc40000000000 */
[----:B------:R-:W-:-:S05]  /*ed00*/  IADD3 R5, R5, R3, R2 ;  /* 0x0000000305057210 */ /* 0x000fca0007ffe002 */
[----:B------:R-:W-:Y:S01]  /*ed10*/  IMAD.IADD R6, R5, 0x1, R6 ;  /* 0x0000000105067824 */ /* 0x000fe200078e0206 */
[----:B------:R-:W-:Y:S06]  /*ed20*/  BRA.DIV UR4, `(.L_x_3431) ;  /* 0x0000002e04ec7947 */ /* 0x000fec000b800000 */
[----:B------:R-:W0:Y:S01]  /*ed30*/  SHFL.IDX PT, R14, R0, RZ, 0x181f ;  /* 0x00181fff000e7589 */ /* 0x000e2200000e0000 */
[----:B------:R-:W-:Y:S02]  /*ed40*/  LOP3.LUT P6, RZ, R16, 0x100, RZ, 0xc0, !PT ;  /* 0x0000010010ff7812 */ /* 0x000fe400078cc0ff */
[----:B------:R-:W-:Y:S01]  /*ed50*/  P2R R8, PR, RZ, 0x20 ;  /* 0x00000020ff087803 */ /* 0x000fe20000000000 */
[----:B------:R-:W1:Y:S10]  /*ed60*/  SHFL.IDX PT, R2, R4, RZ, 0x181f ;  /* 0x00181fff04027589 */ /* 0x000e7400000e0000 */
[----:B------:R-:W-:-:S02]  /*ed70*/  @!P6 LEA R7, R24, UR42, 0x1 ;  /* 0x0000002a1807ec11 */ /* 0x000fc4000f8e08ff */
[----:B0-----:R-:W-:-:S05]  /*ed80*/  @!P6 LEA R14, P0, R22, R14, 0x1 ;  /* 0x0000000e160ee211 */ /* 0x001fca00078008ff */
[----:B-1----:R-:W-:Y:S01]  /*ed90*/  @!P6 IMAD.X R21, RZ, RZ, R2, P0 ;  /* 0x000000ffff15e224 */ /* 0x002fe200000e0602 */
[----:B------:R-:W-:Y:S02]  /*eda0*/  LOP3.LUT P0, RZ, R16, 0x800, RZ, 0xc0, !PT ;  /* 0x0000080010ff7812 */ /* 0x000fe4000780c0ff */
[----:B------:R-:W-:Y:S01]  /*edb0*/  @!P6 LOP3.LUT R2, R5, 0x40, RZ, 0xc0, !PT ;  /* 0x000000400502e812 */ /* 0x000fe200078ec0ff */
[----:B------:R-:W-:-:S03]  /*edc0*/  @!P6 IMAD.MOV.U32 R3, RZ, RZ, R21 ;  /* 0x000000ffff03e224 */ /* 0x000fc600078e0015 */
[----:B------:R-:W-:Y:S01]  /*edd0*/  @!P6 SHF.R.U32.HI R9, RZ, 0x2, R2 ;  /* 0x00000002ff09e819 */ /* 0x000fe20000011602 */
[----:B------:R-:W-:Y:S02]  /*ede0*/  @!P6 IMAD.MOV.U32 R2, RZ, RZ, R14 ;  /* 0x000000ffff02e224 */ /* 0x000fe400078e000e */
[----:B------:R-:W0:Y:S04]  /*edf0*/  SHFL.IDX PT, R14, R0, 0x1, 0x181f ;  /* 0x00381f00000e7f89 */ /* 0x000e2800000e0000 */
[----:B------:R-:W-:Y:S04]  /*ee00*/  @!P6 LDGSTS.E.BYPASS.LTC128B.128 [R7+0x26400], desc[UR36][R2.64], !P0 ;  /* 0x264000000207efae */ /* 0x000fe8000c101d64 */
[----:B------:R-:W-:Y:S01]  /*ee10*/  @!P6 LDGSTS.E.BYPASS.LTC128B.128 [R7+0x28400], desc[UR36][R2.64+0x80], !P5 ;  /* 0x284000800207efae */ /* 0x000fe2000e901d64 */
[----:B------:R-:W-:-:S13]  /*ee20*/  LOP3.LUT P5, RZ, R16, 0x100, RZ, 0xc0, !PT ;  /* 0x0000010010ff7812 */ /* 0x000fda00078ac0ff */
[----:B------:R-:W-:Y:S01]  /*ee30*/  @!P5 ISETP.NE.U32.AND P6, PT, R9, RZ, PT ;  /* 0x000000ff0900d20c */ /* 0x000fe20003fc5070 */
[----:B------:R-:W-:Y:S01]  /*ee40*/  @!P5 LDGSTS.E.BYPASS.LTC128B.128 [R7+0x2a400], desc[UR36][R2.64+0x100], !P4 ;  /* 0x2a4001000207dfae */ /* 0x000fe2000e101d64 */
[----:B------:R-:W-:-:S03]  /*ee50*/  @!P5 LOP3.LUT R9, R6, 0x80, RZ, 0xc0, !PT ;  /* 0x000000800609d812 */ /* 0x000fc600078ec0ff */
[----:B------:R-:W-:Y:S01]  /*ee60*/  @!P5 LDGSTS.E.BYPASS.LTC128B.128 [R7+0x2c400], desc[UR36][R2.64+0x180], !P3 ;  /* 0x2c4001800207dfae */ /* 0x000fe2000d901d64 */
[----:B------:R-:W-:-:S03]  /*ee70*/  @!P5 SHF.R.U32.HI R9, RZ, 0x3, R9 ;  /* 0x00000003ff09d819 */ /* 0x000fc60000011609 */
[----:B------:R-:W-:Y:S01]  /*ee80*/  @!P5 LDGSTS.E.BYPASS.LTC128B.128 [R7+0x2e400], desc[UR36][R2.64+0x200], !P2 ;  /* 0x2e4002000207dfae */ /* 0x000fe2000d101d64 */
[----:B------:R-:W-:-:S03]  /*ee90*/  @!P5 ISETP.NE.U32.AND P0, PT, R9, RZ, PT ;  /* 0x000000ff0900d20c */ /* 0x000fc60003f05070 */
[----:B------:R-:W1:Y:S04]  /*eea0*/  SHFL.IDX PT, R9, R4, 0x1, 0x181f ;  /* 0x00381f0004097f89 */ /* 0x000e6800000e0000 */
[----:B------:R-:W-:Y:S04]  /*eeb0*/  @!P5 LDGSTS.E.BYPASS.LTC128B.128 [R7+0x30400], desc[UR36][R2.64+0x280], !P1 ;  /* 0x304002800207dfae */ /* 0x000fe8000c901d64 */
[----:B------:R-:W-:Y:S01]  /*eec0*/  @!P5 LDGSTS.E.BYPASS.LTC128B.128 [R7+0x32400], desc[UR36][R2.64+0x300], P6 ;  /* 0x324003000207dfae */ /* 0x000fe2000b101d64 */
[----:B------:R-:W-:-:S03]  /*eed0*/  LOP3.LUT P6, RZ, R16, 0x80, RZ, 0xc0, !PT ;  /* 0x0000008010ff7812 */ /* 0x000fc600078cc0ff */
[----:B------:R2:W-:Y:S01]  /*eee0*/  @!P5 LDGSTS.E.BYPASS.LTC128B.128 [R7+0x34400], desc[UR36][R2.64+0x380], P0 ;  /* 0x344003800207dfae */ /* 0x0005e20008101d64 */
[----:B------:R-:W-:-:S04]  /*eef0*/  ISETP.NE.AND P5, PT, R8, RZ, PT ;  /* 0x000000ff0800720c */ /* 0x000fc80003fa5270 */
[----:B------:R-:W-:-:S05]  /*ef00*/  P2R R10, PR, RZ, 0x20 ;  /* 0x00000020ff0a7803 */ /* 0x000fca0000000000 */
[----:B0-----:R-:W-:Y:S02]  /*ef10*/  @!P6 LEA R14, P0, R22, R14, 0x1 ;  /* 0x0000000e160ee211 */ /* 0x001fe400078008ff */
[----:B------:R-:W-:-:S03]  /*ef20*/  @!P6 LOP3.LUT R20, R5, 0x40, RZ, 0xc0, !PT ;  /* 0x000000400514e812 */ /* 0x000fc600078ec0ff */
[----:B-1----:R-:W-:Y:S01]  /*ef30*/  @!P6 IMAD.X R21, RZ, RZ, R9, P0 ;  /* 0x000000ffff15e224 */ /* 0x002fe200000e0609 */
[----:B------:R-:W-:Y:S01]  /*ef40*/  LOP3.LUT P0, RZ, R16, 0x800, RZ, 0xc0, !PT ;  /* 0x0000080010ff7812 */ /* 0x000fe2000780c0ff */
[----:B--2---:R-:W-:Y:S01]  /*ef50*/  @!P6 IMAD.MOV.U32 R2, RZ, RZ, R14 ;  /* 0x000000ffff02e224 */ /* 0x004fe200078e000e */
[----:B------:R-:W-:Y:S01]  /*ef60*/  @!P6 LEA R9, R24, UR42, 0x1 ;  /* 0x0000002a1809ec11 */ /* 0x000fe2000f8e08ff */
[----:B------:R-:W-:Y:S01]  /*ef70*/  @!P6 IMAD.MOV.U32 R3, RZ, RZ, R21 ;  /* 0x000000ffff03e224 */ /* 0x000fe200078e0015 */
[----:B------:R-:W-:Y:S01]  /*ef80*/  @!P6 SHF.R.U32.HI R20, RZ, 0x2, R20 ;  /* 0x00000002ff14e819 */ /* 0x000fe20000011614 */
[----:B------:R-:W0:Y:S08]  /*ef90*/  SHFL.IDX PT, R14, R0, 0x2, 0x181f ;  /* 0x00581f00000e7f89 */ /* 0x000e3000000e0000 */
[----:B------:R-:W-:Y:S04]  /*efa0*/  @!P6 LDGSTS.E.BYPASS.LTC128B.128 [R9+0x26c00], desc[UR36][R2.64], !P0 ;  /* 0x26c000000209efae */ /* 0x000fe8000c101d64 */
[----:B------:R-:W-:Y:S01]  /*efb0*/  @!P6 LDGSTS.E.BYPASS.LTC128B.128 [R9+0x28c00], desc[UR36][R2.64+0x80], !P5 ;  /* 0x28c000800209efae */ /* 0x000fe2000e901d64 */
[----:B------:R-:W-:-:S04]  /*efc0*/  LOP3.LUT P5, RZ, R16, 0x40, RZ, 0xc0, !PT ;  /* 0x0000004010ff7812 */ /* 0x000fc800078ac0ff */
[----:B------:R-:W-:Y:S02]  /*efd0*/  P2R R8, PR, RZ, 0x20 ;  /* 0x00000020ff087803 */ /* 0x000fe40000000000 */
[----:B------:R-:W-:-:S13]  /*efe0*/  LOP3.LUT P5, RZ, R16, 0x80, RZ, 0xc0, !PT ;  /* 0x0000008010ff7812 */ /* 0x000fda00078ac0ff */
[----:B------:R-:W-:Y:S01]  /*eff0*/  @!P5 LOP3.LUT R7, R6, 0x80, RZ, 0xc0, !PT ;  /* 0x000000800607d812 */ /* 0x000fe200078ec0ff */
[----:B------:R-:W-:Y:S01]  /*f000*/  @!P5 LDGSTS.E.BYPASS.LTC128B.128 [R9+0x2ac00], desc[UR36][R2.64+0x100], !P4 ;  /* 0x2ac001000209dfae */ /* 0x000fe2000e101d64 */
[----:B------:R-:W-:Y:S02]  /*f010*/  @!P5 ISETP.NE.U32.AND P6, PT, R20, RZ, PT ;  /* 0x000000ff1400d20c */ /* 0x000fe40003fc5070 */
[----:B------:R-:W-:Y:S01]  /*f020*/  @!P5 SHF.R.U32.HI R7, RZ, 0x3, R7 ;  /* 0x00000003ff07d819 */ /* 0x000fe20000011607 */
[----:B------:R-:W-:Y:S03]  /*f030*/  @!P5 LDGSTS.E.BYPASS.LTC128B.128 [R9+0x2cc00], desc[UR36][R2.64+0x180], !P3 ;  /* 0x2cc001800209dfae */ /* 0x000fe6000d901d64 */
[----:B------:R-:W-:Y:S01]  /*f040*/  @!P5 ISETP.NE.U32.AND P0, PT, R7, RZ, PT ;  /* 0x000000ff0700d20c */ /* 0x000fe20003f05070 */
[----:B------:R-:W-:Y:S04]  /*f050*/  @!P5 LDGSTS.E.BYPASS.LTC128B.128 [R9+0x2ec00], desc[UR36][R2.64+0x200], !P2 ;  /* 0x2ec002000209dfae */ /* 0x000fe8000d101d64 */
[----:B------:R-:W1:Y:S04]  /*f060*/  SHFL.IDX PT, R7, R4, 0x2, 0x181f ;  /* 0x00581f0004077f89 */ /* 0x000e6800000e0000 */
[----:B------:R-:W-:Y:S04]  /*f070*/  @!P5 LDGSTS.E.BYPASS.LTC128B.128 [R9+0x30c00], desc[UR36][R2.64+0x280], !P1 ;  /* 0x30c002800209dfae */ /* 0x000fe8000c901d64 */
[----:B------:R-:W-:Y:S01]  /*f080*/  @!P5 LDGSTS.E.BYPASS.LTC128B.128 [R9+0x32c00], desc[UR36][R2.64+0x300], P6 ;  /* 0x32c003000209dfae */ /* 0x000fe2000b101d64 */
[----:B------:R-:W-:-:S03]  /*f090*/  LOP3.LUT P6, RZ, R16, 0x800, RZ, 0xc0, !PT ;  /* 0x0000080010ff7812 */ /* 0x000fc600078cc0ff */
[----:B------:R2:W-:Y:S01]  /*f0a0*/  @!P5 LDGSTS.E.BYPASS.LTC128B.128 [R9+0x34c00], desc[UR36][R2.64+0x380], P0 ;  /* 0x34c003800209dfae */ /* 0x0005e20008101d64 */
[----:B------:R-:W-:-:S03]  /*f0b0*/  ISETP.NE.AND P5, PT, R8, RZ, PT ;  /* 0x000000ff0800720c */ /* 0x000fc60003fa5270 */
[----:B------:R-:W3:Y:S10]  /*f0c0*/  SHFL.IDX PT, R4, R4, 0x3, 0x181f ;  /* 0x00781f0004047f89 */ /* 0x000ef400000e0000 */
[----:B0-----:R-:W-:-:S04]  /*f0d0*/  @!P5 LEA R14, P0, R22, R14, 0x1 ;  /* 0x0000000e160ed211 */ /* 0x001fc800078008ff */
[----:B-1----:R-:W-:Y:S02]  /*f0e0*/  @!P5 IADD3.X R7, RZ, R7, RZ, P0, !PT ;  /* 0x00000007ff07d210 */ /* 0x002fe400007fe4ff */
[----:B------:R-:W-:Y:S02]  /*f0f0*/  LOP3.LUT P0, RZ, R16, 0x40, RZ, 0xc0, !PT ;  /* 0x0000004010ff7812 */ /* 0x000fe4000780c0ff */
[----:B------:R-:W-:-:S11]  /*f100*/  ISETP.NE.AND P5, PT, R10, RZ, PT ;  /* 0x000000ff0a00720c */ /* 0x000fd60003fa5270 */
[----:B------:R-:W-:Y:S01]  /*f110*/  @!P0 LOP3.LUT R20, R5, 0x40, RZ, 0xc0, !PT ;  /* 0x0000004005148812 */ /* 0x000fe200078ec0ff */
[----:B--2---:R-:W-:Y:S01]  /*f120*/  @!P0 IMAD.MOV.U32 R2, RZ, RZ, R14 ;  /* 0x000000ffff028224 */ /* 0x004fe200078e000e */
[----:B------:R-:W-:Y:S01]  /*f130*/  @!P0 LEA R21, R24, UR42, 0x1 ;  /* 0x0000002a18158c11 */ /* 0x000fe2000f8e08ff */
[----:B------:R-:W-:Y:S01]  /*f140*/  @!P0 IMAD.MOV.U32 R3, RZ, RZ, R7 ;  /* 0x000000ffff038224 */ /* 0x000fe200078e0007 */
[----:B------:R-:W-:Y:S01]  /*f150*/  @!P0 SHF.R.U32.HI R20, RZ, 0x2, R20 ;  /* 0x00000002ff148819 */ /* 0x000fe20000011614 */
[----:B------:R0:W1:Y:S04]  /*f160*/  SHFL.IDX PT, R14, R0, 0x3, 0x181f ;  /* 0x00781f00000e7f89 */ /* 0x00006800000e0000 */
[----:B------:R0:W-:Y:S01]  /*f170*/  @!P0 LDGSTS.E.BYPASS.LTC128B.128 [R21+0x27400], desc[UR36][R2.64], !P6 ;  /* 0x2740000002158fae */ /* 0x0001e2000f101d64 */
[----:B------:R-:W-:-:S03]  /*f180*/  @!P0 ISETP.NE.U32.AND P6, PT, R20, RZ, PT ;  /* 0x000000ff1400820c */ /* 0x000fc60003fc5070 */
[----:B------:R0:W-:Y:S04]  /*f190*/  @!P0 LDGSTS.E.BYPASS.LTC128B.128 [R21+0x29400], desc[UR36][R2.64+0x80], !P5 ;  /* 0x2940008002158fae */ /* 0x0001e8000e901d64 */
[----:B------:R0:W-:Y:S04]  /*f1a0*/  @!P0 LDGSTS.E.BYPASS.LTC128B.128 [R21+0x2b400], desc[UR36][R2.64+0x100], !P4 ;  /* 0x2b40010002158fae */ /* 0x0001e8000e101d64 */
[----:B------:R0:W-:Y:S04]  /*f1b0*/  @!P0 LDGSTS.E.BYPASS.LTC128B.128 [R21+0x2d400], desc[UR36][R2.64+0x180], !P3 ;  /* 0x2d40018002158fae */ /* 0x0001e8000d901d64 */
[----:B------:R0:W-:Y:S04]  /*f1c0*/  @!P0 LDGSTS.E.BYPASS.LTC128B.128 [R21+0x2f400], desc[UR36][R2.64+0x200], !P2 ;  /* 0x2f40020002158fae */ /* 0x0001e8000d101d64 */
[----:B------:R0:W-:Y:S04]  /*f1d0*/  @!P0 LDGSTS.E.BYPASS.LTC128B.128 [R21+0x31400], desc[UR36][R2.64+0x280], !P1 ;  /* 0x3140028002158fae */ /* 0x0001e8000c901d64 */
[----:B------:R0:W-:Y:S01]  /*f1e0*/  @!P0 LDGSTS.E.BYPASS.LTC128B.128 [R21+0x33400], desc[UR36][R2.64+0x300], P6 ;  /* 0x3340030002158fae */ /* 0x0001e2000b101d64 */
[----:B------:R-:W-:-:S13]  /*f1f0*/  LOP3.LUT P6, RZ, R16, 0x40, RZ, 0xc0, !PT ;  /* 0x0000004010ff7812 */ /* 0x000fda00078cc0ff */
[----:B------:R-:W-:-:S04]  /*f200*/  @!P6 LOP3.LUT R9, R6, 0x80, RZ, 0xc0, !PT ;  /* 0x000000800609e812 */ /* 0x000fc800078ec0ff */
[----:B------:R-:W-:-:S04]  /*f210*/  @!P6 SHF.R.U32.HI R9, RZ, 0x3, R9 ;  /* 0x00000003ff09e819 */ /* 0x000fc80000011609 */
[----:B------:R-:W-:-:S13]  /*f220*/  @!P6 ISETP.NE.U32.AND P0, PT, R9, RZ, PT ;  /* 0x000000ff0900e20c */ /* 0x000fda0003f05070 */
[----:B-1-3--:R0:W-:Y:S02]  /*f230*/  @!P6 LDGSTS.E.BYPASS.LTC128B.128 [R21+0x35400], desc[UR36][R2.64+0x380], P0 ;  /* 0x354003800215efae */ /* 0x00a1e40008101d64 */
.L_x_3499:
[----:B------:R-:W-:Y:S01]  /*f240*/  LOP3.LUT P0, RZ, R16, 0x2000, RZ, 0xc0, !PT ;  /* 0x0000200010ff7812 */ /* 0x000fe2000780c0ff */
[----:B------:R-:W-:-:S12]  /*f250*/  BSSY B0, `(.L_x_3432) ;  /* 0x0000017000007945 */ /* 0x000fd80003800000 */
[----:B------:R-:W-:Y:S05]  /*f260*/  @P0 BRA `(.L_x_3433) ;  /* 0x0000000000540947 */ /* 0x000fea0003800000 */
[----:B------:R-:W-:Y:S02]  /*f270*/  LOP3.LUT R5, R5, 0x40, RZ, 0xc0, !PT ;  /* 0x0000004005057812 */ /* 0x000fe400078ec0ff */
[----:B------:R-:W-:Y:S02]  /*f280*/  LOP3.LUT P6, RZ, R16, 0x800, RZ, 0xc0, !PT ;  /* 0x0000080010ff7812 */ /* 0x000fe400078cc0ff */
[----:B0-----:R-:W-:Y:S02]  /*f290*/  LEA R2, P0, R22, R14, 0x1 ;  /* 0x0000000e16027211 */ /* 0x001fe400078008ff */
[----:B------:R-:W-:Y:S02]  /*f2a0*/  SHF.R.U32.HI R5, RZ, 0x2, R5 ;  /* 0x00000002ff057819 */ /* 0x000fe40000011605 */
[----:B------:R-:W-:Y:S01]  /*f2b0*/  LEA R7, R24, UR42, 0x1 ;  /* 0x0000002a18077c11 */ /* 0x000fe2000f8e08ff */
[----:B------:R-:W-:Y:S01]  /*f2c0*/  IMAD.X R3, RZ, RZ, R4, P0 ;  /* 0x000000ffff037224 */ /* 0x000fe200000e0604 */
[----:B------:R-:W-:-:S02]  /*f2d0*/  ISETP.NE.U32.AND P0, PT, R5, RZ, PT ;  /* 0x000000ff0500720c */ /* 0x000fc40003f05070 */
[----:B------:R-:W-:-:S03]  /*f2e0*/  LOP3.LUT R6, R6, 0x80, RZ, 0xc0, !PT ;  /* 0x0000008006067812 */ /* 0x000fc600078ec0ff */
[----:B------:R-:W-:Y:S01]  /*f2f0*/  @!PT LDS RZ, [RZ] ;  /* 0x00000000fffff984 */ /* 0x000fe20000000800 */
[----:B------:R-:W-:Y:S01]  /*f300*/  @!PT LDS RZ, [RZ] ;  /* 0x00000000fffff984 */ /* 0x000fe20000000800 */
[----:B------:R-:W-:Y:S01]  /*f310*/  @!PT LDS RZ, [RZ] ;  /* 0x00000000fffff984 */ /* 0x000fe20000000800 */
[----:B------:R1:W-:Y:S01]  /*f320*/  LDGSTS.E.BYPASS.LTC128B.128 [R7+0x27c00], desc[UR36][R2.64], !P6 ;  /* 0x27c0000002077fae */ /* 0x0003e2000f101d64 */
[----:B------:R-:W-:-:S03]  /*f330*/  SHF.R.U32.HI R6, RZ, 0x3, R6 ;  /* 0x00000003ff067819 */ /* 0x000fc60000011606 */
[----:B------:R1:W-:Y:S04]  /*f340*/  LDGSTS.E.BYPASS.LTC128B.128 [R7+0x29c00], desc[UR36][R2.64+0x80], !P5 ;  /* 0x29c0008002077fae */ /* 0x0003e8000e901d64 */
[----:B------:R1:W-:Y:S04]  /*f350*/  LDGSTS.E.BYPASS.LTC128B.128 [R7+0x2bc00], desc[UR36][R2.64+0x100], !P4 ;  /* 0x2bc0010002077fae */ /* 0x0003e8000e101d64 */
[----:B------:R1:W-:Y:S04]  /*f360*/  LDGSTS.E.BYPASS.LTC128B.128 [R7+0x2dc00], desc[UR36][R2.64+0x180], !P3 ;  /* 0x2dc0018002077fae */ /* 0x0003e8000d901d64 */
[----:B------:R1:W-:Y:S04]  /*f370*/  LDGSTS.E.BYPASS.LTC128B.128 [R7+0x2fc00], desc[UR36][R2.64+0x200], !P2 ;  /* 0x2fc0020002077fae */ /* 0x0003e8000d101d64 */
[----:B------:R1:W-:Y:S04]  /*f380*/  LDGSTS.E.BYPASS.LTC128B.128 [R7+0x31c00], desc[UR36][R2.64+0x280], !P1 ;  /* 0x31c0028002077fae */ /* 0x0003e8000c901d64 */
[----:B------:R1:W-:Y:S01]  /*f390*/  LDGSTS.E.BYPASS.LTC128B.128 [R7+0x33c00], desc[UR36][R2.64+0x300], P0 ;  /* 0x33c0030002077fae */ /* 0x0003e20008101d64 */
[----:B------:R-:W-:-:S13]  /*f3a0*/  ISETP.NE.U32.AND P0, PT, R6, RZ, PT ;  /* 0x000000ff0600720c */ /* 0x000fda0003f05070 */
[----:B------:R1:W-:Y:S02]  /*f3b0*/  LDGSTS.E.BYPASS.LTC128B.128 [R7+0x35c00], desc[UR36][R2.64+0x380], P0 ;  /* 0x35c0038002077fae */ /* 0x0003e40008101d64 */
.L_x_3433:
[----:B------:R-:W-:Y:S05]  /*f3c0*/  BSYNC B0 ;  /* 0x0000000000007941 */ /* 0x000fea0003800000 */
.L_x_3432:
[----:B------:R-:W-:Y:S01]  /*f3d0*/  NOP ;  /* 0x0000000000007918 */ /* 0x000fe20000000000 */
[----:B------:R-:W-:Y:S01]  /*f3e0*/  SYNCS.ARRIVE.TRANS64.RED.A0T1 RZ, [UR42+0x38810], RZ ;  /* 0x038810ffffff79a7 */ /* 0x000fe2000820042a */
[----:B0-----:R-:W-:Y:S01]  /*f3f0*/  IMAD.MOV.U32 R0, RZ, RZ, 0x1 ;  /* 0x00000001ff007424 */ /* 0x001fe200078e00ff */
[----:B------:R-:W-:Y:S04]  /*f400*/  ARRIVES.LDGSTSBAR.64.TRANSCNT [UR42+0x38810] ;  /* 0x03881000ff0079b0 */ /* 0x000fe80008000aaa */
[----:B------:R-:W-:Y:S01]  /*f410*/  SHF.L.U32 R0, R0, 0x1f, RZ ;  /* 0x0000001f00007819 */ /* 0x000fe200000006ff */
[----:B------:R-:W-:Y:S01]  /*f420*/  NOP ;  /* 0x0000000000007918 */ /* 0x000fe20000000000 */
[----:B------:R-:W-:Y:S02]  /*f430*/  SYNCS.ARRIVE.TRANS64.A1T0 RZ, [UR42+0x38810], RZ ;  /* 0x038810ffffff79a7 */ /* 0x000fe4000810002a */
[----:B------:R-:W0:Y:S02]  /*f440*/  SYNCS.PHASECHK.TRANS64.TRYWAIT P0, [UR42+0x38820], R0 ;  /* 0x03882000ff0075a7 */ /* 0x000e24000800016a */
[----:B0-----:R-:W-:Y:S05]  /*f450*/  @!P0 BRA `(.L_x_3434) ;  /* 0x0000003000608947 */ /* 0x001fea0003800000 */
.L_x_3500:
[----:B------:R-:W-:-:S13]  /*f460*/  LOP3.LUT P0, RZ, R16, 0x400, RZ, 0xc0, !PT ;  /* 0x0000040010ff7812 */ /* 0x000fda000780c0ff */
[----:B------:R-:W-:Y:S05]  /*f470*/  @!P0 BRA `(.L_x_3435) ;  /* 0x0000000000048947 */ /* 0x000fea0003800000 */
[----:B------:R-:W-:Y:S01]  /*f480*/  BPT.TRAP 0x1 ;  /* 0x000000040000795c */ /* 0x000fe20000300000 */
.L_x_3435:
[----:B------:R-:W2:Y:S02]  /*f490*/  SYNCS.PHASECHK.TRANS64.TRYWAIT P0, [UR42+0x38860], R0 ;  /* 0x03886000ff0075a7 */ /* 0x000ea4000800016a */
[----:B--2---:R-:W-:Y:S05]  /*f4a0*/  @!P0 BRA `(.L_x_3436) ;  /* 0x0000003000648947 */ /* 0x004fea0003800000 */
.L_x_3501:
[----:B------:R-:W-:Y:S01]  /*f4b0*/  ULDC.64 UR4, c[0x0][0x328] ;  /* 0x0000ca0000047ab9 */ /* 0x000fe20000000a00 */
[----:B------:R-:W-:Y:S01]  /*f4c0*/  ULDC.64 UR6, c[0x0][0x338] ;  /* 0x0000ce0000067ab9 */ /* 0x000fe20000000a00 */
[----:B------:R-:W-:Y:S02]  /*f4d0*/  IMAD R30, R30, UR4, RZ ;  /* 0x000000041e1e7c24 */ /* 0x000fe4000f8e02ff */
[----:B01----:R-:W-:Y:S01]  /*f4e0*/  IMAD.WIDE.U32 R2, R19, UR4, RZ ;  /* 0x0000000413027c25 */ /* 0x003fe2000f8e00ff */
[----:B------:R-:W-:-:S03]  /*f4f0*/  R2UR UR4, R23 ;  /* 0x00000000170472ca */ /* 0x000fc600000e0000 */
[----:B------:R-:W-:Y:S02]  /*f500*/  IMAD R19, R19, UR5, R30 ;  /* 0x0000000513137c24 */ /* 0x000fe4000f8e021e */
[----:B------:R-:W-:Y:S02]  /*f510*/  IMAD R5, R27, UR6, RZ ;  /* 0x000000061b057c24 */ /* 0x000fe4000f8e02ff */
[----:B------:R-:W-:Y:S02]  /*f520*/  IMAD.IADD R3, R3, 0x1, R19 ;  /* 0x0000000103037824 */ /* 0x000fe400078e0213 */
[C---:B------:R-:W-:Y:S02]  /*f530*/  IMAD R5, R26.reuse, UR7, R5 ;  /* 0x000000071a057c24 */ /* 0x040fe4000f8e0205 */
[----:B------:R-:W-:Y:S01]  /*f540*/  IMAD.WIDE.U32 R2, R26, UR6, R2 ;  /* 0x000000061a027c25 */ /* 0x000fe2000f8e0002 */
[----:B------:R-:W-:Y:S02]  /*f550*/  ULDC.64 UR6, c[0x0][0x330] ;  /* 0x0000cc0000067ab9 */ /* 0x000fe40000000a00 */
[----:B------:R-:W-:Y:S01]  /*f560*/  UIMAD UR4, UR4, UR6, URZ ;  /* 0x00000006040472a4 */ /* 0x000fe2000f8e023f */
[----:B------:R-:W-:-:S02]  /*f570*/  IMAD.IADD R3, R3, 0x1, R5 ;  /* 0x0000000103037824 */ /* 0x000fc400078e0205 */
[----:B------:R-:W-:Y:S01]  /*f580*/  IMAD.U32 R5, RZ, RZ, UR6 ;  /* 0x00000006ff057e24 */ /* 0x000fe2000f8e00ff */
[----:B------:R-:W-:-:S03]  /*f590*/  UIMAD UR4, UR39, UR7, UR4 ;  /* 0x00000007270472a4 */ /* 0x000fc6000f8e0204 */
        /* <DEDUP_REMOVED lines=8> */
[----:B------:R-:W-:Y:S02]  /*f620*/  SHF.L.U32 R0, R22, 0x1, RZ ;  /* 0x0000000116007819 */ /* 0x000fe400000006ff */
[C---:B------:R-:W-:Y:S01]  /*f630*/  LOP3.LUT R4, R17.reuse, 0x1, RZ, 0xc0, !PT ;  /* 0x0000000111047812 */ /* 0x040fe200078ec0ff */
        /* <DEDUP_REMOVED lines=38> */
[----:B------:R-:W1:Y:S02]  /*f8a0*/  SHFL.IDX PT, R14, R6, 0x2, 0x181f ;  /* 0x00581f00060e7f89 */ /* 0x000e6400000e0000 */
[----:B------:R-:W-:Y:S01]  /*f8b0*/  IMAD.X R5, RZ, RZ, R5, P6 ;  /* 0x000000ffff057224 */ /* 0x000fe200030e0605 */
        /* <DEDUP_REMOVED lines=40> */
.L_x_3511:
[----:B0-----:R-:W-:Y:S02]  /*fb40*/  IADD3 R2, P6, R14, R0, RZ ;  /* 0x000000000e027210 */ /* 0x001fe40007fde0ff */
[C---:B------:R-:W-:Y:S02]  /*fb50*/  ISETP.LT.OR P5, PT, R18.reuse, 0x31, !P5 ;  /* 0x000000311200780c */ /* 0x040fe40006fa1670 */
[----:B------:R-:W-:Y:S01]  /*fb60*/  ISETP.LT.OR P4, PT, R18, 0x31, !P4 ;  /* 0x000000311200780c */ /* 0x000fe20006781670 */
[----:B------:R-:W-:Y:S01]  /*fb70*/  IMAD.X R3, RZ, RZ, R8, P6 ;  /* 0x000000ffff037224 */ /* 0x000fe200030e0608 */
[----:B------:R-:W-:Y:S02]  /*fb80*/  LOP3.LUT P6, RZ, R16, 0x40, RZ, 0xc0, !PT ;  /* 0x0000004010ff7812 */ /* 0x000fe400078cc0ff */
[C---:B------:R-:W-:Y:S02]  /*fb90*/  ISETP.LT.OR P3, PT, R18.reuse, 0x31, !P3 ;  /* 0x000000311200780c */ /* 0x040fe40005f61670 */
[----:B------:R-:W-:-:S02]  /*fba0*/  ISETP.LT.OR P6, PT, R18, 0x31, P6 ;  /* 0x000000311200780c */ /* 0x000fc400037c1670 */
[C---:B------:R-:W-:Y:S02]  /*fbb0*/  ISETP.LT.OR P2, PT, R18.reuse, 0x31, !P2 ;  /* 0x000000311200780c */ /* 0x040fe40005741670 */
[C---:B------:R-:W-:Y:S02]  /*fbc0*/  ISETP.LT.OR P1, PT, R18.reuse, 0x31, !P1 ;  /* 0x000000311200780c */ /* 0x040fe40004f21670 */
[----:B------:R-:W-:-:S07]  /*fbd0*/  ISETP.LT.OR P0, PT, R18, 0x31, !P0 ;  /* 0x000000311200780c */ /* 0x000fce0004701670 */
        /* <DEDUP_REMOVED lines=17> */
[----:B------:R-:W-:-:S13]  /*fcf0*/  LOP3.LUT P6, RZ, R16, 0x400, RZ, 0xc0, !PT ;  /* 0x0000040010ff7812 */ /* 0x000fda00078cc0ff */
[----:B0-----:R-:W-:Y:S05]  /*fd00*/  @!P6 BRA `(.L_x_3438) ;  /* 0x000000000004e947 */ /* 0x001fea0003800000 */
[----:B------:R-:W-:Y:S01]  /*fd10*/  BPT.TRAP 0x1 ;  /* 0x000000040000795c */ /* 0x000fe20000300000 */
.L_x_3438:
[----:B------:R-:W-:Y:S01]  /*fd20*/  VIADD R28, R28, 0xfffffffe ;  /* 0xfffffffe1c1c7836 */ /* 0x000fe20000000000 */
[----:B------:R-:W-:Y:S01]  /*fd30*/  SYNCS.ARRIVE.TRANS64.A1T0 RZ, [UR42+0x38850], RZ ;  /* 0x038850ffffff79a7 */ /* 0x000fe2000810002a */
[----:B------:R-:W-:Y:S01]  /*fd40*/  BSSY B0, `(.L_x_3418) ;  /* 0x00000f7000007945 */ /* 0x000fe20003800000 */
[----:B------:R-:W-:Y:S02]  /*fd50*/  IMAD.MOV.U32 R8, RZ, RZ, 0x1 ;  /* 0x00000001ff087424 */ /* 0x000fe400078e00ff */
[----:B------:R-:W-:Y:S01]  /*fd60*/  ISETP.GE.AND P0, PT, R28, UR45, PT ;  /* 0x0000002d1c007c0c */ /* 0x000fe2000bf06270 */
[----:B------:R-:W-:-:S12]  /*fd70*/  IMAD.MOV.U32 R21, RZ, RZ, 0x1 ;  /* 0x00000001ff157424 */ /* 0x000fd800078e00ff */
[----:B------:R-:W-:Y:S05]  /*fd80*/  @!P0 BRA `(.L_x_3439) ;  /* 0x0000000c00c88947 */ /* 0x000fea0003800000 */
[----:B------:R-:W0:Y:S01]  /*fd90*/  S2R R5, SR_TID.X ;  /* 0x0000000000057919 */ /* 0x000e220000002100 */
[----:B------:R-:W-:Y:S01]  /*fda0*/  UIADD3 UR4, UR44, 0x1, URZ ;  /* 0x000000012c047890 */ /* 0x000fe2000fffe03f */
[----:B------:R-:W-:Y:S01]  /*fdb0*/  LOP3.LUT R3, RZ, UR40, RZ, 0x33, !PT ;  /* 0x00000028ff037c12 */ /* 0x000fe2000f8e33ff */
[----:B------:R-:W-:Y:S01]  /*fdc0*/  IMAD.MOV.U32 R21, RZ, RZ, 0x1 ;  /* 0x00000001ff157424 */ /* 0x000fe200078e00ff */
[----:B------:R-:W1:Y:S01]  /*fdd0*/  S2R R6, SR_TID.X ;  /* 0x0000000000067919 */ /* 0x000e620000002100 */
[----:B------:R-:W-:Y:S01]  /*fde0*/  UIMAD UR4, UR4, UR38, URZ ;  /* 0x00000026040472a4 */ /* 0x000fe2000f8e023f */
[----:B------:R-:W-:Y:S01]  /*fdf0*/  LOP3.LUT R30, R33, 0x40, RZ, 0xc0, !PT ;  /* 0x00000040211e7812 */ /* 0x000fe200078ec0ff */
[----:B------:R-:W-:Y:S01]  /*fe00*/  IMAD.MOV.U32 R8, RZ, RZ, 0x1 ;  /* 0x00000001ff087424 */ /* 0x000fe200078e00ff */
[----:B------:R-:W-:Y:S02]  /*fe10*/  LOP3.LUT R28, R17, 0x80, RZ, 0xc0, !PT ;  /* 0x00000080111c7812 */ /* 0x000fe400078ec0ff */
[----:B------:R-:W-:-:S02]  /*fe20*/  SHF.R.U32.HI R30, RZ, 0x2, R30 ;  /* 0x00000002ff1e7819 */ /* 0x000fc4000001161e */
[----:B------:R-:W-:Y:S02]  /*fe30*/  LOP3.LUT R2, RZ, UR4, RZ, 0x33, !PT ;  /* 0x00000004ff027c12 */ /* 0x000fe4000f8e33ff */
[----:B------:R-:W-:Y:S02]  /*fe40*/  SHF.R.U32.HI R28, RZ, 0x3, R28 ;  /* 0x00000003ff1c7819 */ /* 0x000fe4000001161c */
[----:B------:R-:W-:-:S04]  /*fe50*/  VIMNMX R2, R2, R3, !PT ;  /* 0x0000000302027248 */ /* 0x000fc80007fe0100 */
[----:B------:R-:W-:Y:S02]  /*fe60*/  IADD3 R22, -R2, -0x2, RZ ;  /* 0xfffffffe02167810 */ /* 0x000fe40007ffe1ff */
[----:B0-----:R-:W-:Y:S02]  /*fe70*/  SHF.L.U32 R5, R5, 0x4, RZ ;  /* 0x0000000405057819 */ /* 0x001fe400000006ff */
[----:B-1----:R-:W-:Y:S02]  /*fe80*/  LOP3.LUT R6, R6, 0x7f, RZ, 0xc0, !PT ;  /* 0x0000007f06067812 */ /* 0x002fe400078ec0ff */
[----:B------:R-:W-:Y:S02]  /*fe90*/  LOP3.LUT R5, R5, 0x70, RZ, 0xc0, !PT ;  /* 0x0000007005057812 */ /* 0x000fe400078ec0ff */
[----:B------:R-:W-:-:S04]  /*fea0*/  SHF.R.U32.HI R6, RZ, 0x3, R6 ;  /* 0x00000003ff067819 */ /* 0x000fc80000011606 */
[----:B------:R-:W-:-:S05]  /*feb0*/  IADD3 R29, R5, R29, R6 ;  /* 0x0000001d051d7210 */ /* 0x000fca0007ffe006 */
[----:B------:R-:W-:-:S04]  /*fec0*/  VIADD R29, R29, 0xffffff40 ;  /* 0xffffff401d1d7836 */ /* 0x000fc80000000000 */
[----:B------:R-:W-:-:S07]  /*fed0*/  IMAD R9, R2, -0x40, R29 ;  /* 0xffffffc002097824 */ /* 0x000fce00078e021d */
.L_x_3454:
        /* <DEDUP_REMOVED lines=12> */
[--C-:B------:R-:W-:Y:S01]  /*ffa0*/  SHF.R.S32.HI R3, RZ, 0x1f, R7.reuse ;  /* 0x0000001fff037819 */ /* 0x100fe20000011407 */
[----:B------:R-:W-:Y:S02]  /*ffb0*/  IMAD R4, R32, UR4, RZ ;  /* 0x0000000420047c24 */ /* 0x000fe4000f8e02ff */
[----:B------:R-:W-:Y:S02]  /*ffc0*/  IMAD.MOV.U32 R2, RZ, RZ, R7 ;  /* 0x000000ffff027224 */ /* 0x000fe400078e0007 */
[C---:B------:R-:W-:Y:S02]  /*ffd0*/  IMAD R5, R25.reuse, UR5, R4 ;  /* 0x0000000519057c24 */ /* 0x040fe4000f8e0204 */
[----:B------:R-:W-:Y:S01]  /*ffe0*/  IMAD.WIDE.U32 R2, R25, UR4, R2 ;  /* 0x0000000419027c25 */ /* 0x000fe2000f8e0002 */
[----:B------:R-:W-:-:S03]  /*fff0*/  ULDC.64 UR4, c[0x0][0x418] ;  /* 0x0001060000047ab9 */ /* 0x000fc60000000a00 */
[----:B------:R-:W-:Y:S01]  /*10000*/  IMAD.IADD R3, R5, 0x1, R3 ;  /* 0x0000000105037824 */ /* 0x000fe200078e0203 */
[----:B------:R-:W-:-:S04]  /*10010*/  LEA R4, P0, R2, UR4, 0x2 ;  /* 0x0000000402047c11 */ /* 0x000fc8000f8010ff */
[----:B------:R-:W-:-:S05]  /*10020*/  LEA.HI.X R5, R2, UR5, R3, 0x2, P0 ;  /* 0x0000000502057c11 */ /* 0x000fca00080f1403 */
[----:B------:R0:W5:Y:S04]  /*10030*/  LDG.E R6, desc[UR36][R4.64] ;  /* 0x0000002404067981 */ /* 0x000168000c1e1900 */
.L_x_3441:
[----:B------:R-:W-:Y:S05]  /*10040*/  BSYNC B1 ;  /* 0x0000000000017941 */ /* 0x000fea0003800000 */
.L_x_3440:
[----:B------:R-:W-:-:S13]  /*10050*/  LOP3.LUT P0, RZ, R16, 0x400, RZ, 0xc0, !PT ;  /* 0x0000040010ff7812 */ /* 0x000fda000780c0ff */
[----:B------:R-:W-:Y:S05]  /*10060*/  @!P0 BRA `(.L_x_3442) ;  /* 0x0000000000048947 */ /* 0x000fea0003800000 */
[----:B------:R-:W-:Y:S01]  /*10070*/  BPT.TRAP 0x1 ;  /* 0x000000040000795c */ /* 0x000fe20000300000 */
.L_x_3442:
[----:B------:R-:W-:Y:S01]  /*10080*/  LEA R10, R8, UR42, 0x3 ;  /* 0x0000002a080a7c11 */ /* 0x000fe2000f8e18ff */
[----:B------:R-:W-:Y:S01]  /*10090*/  BSSY B1, `(.L_x_3443) ;  /* 0x0000004000017945 */ /* 0x000fe20003800000 */
[----:B------:R-:W-:-:S04]  /*100a0*/  SHF.L.U32 R20, R21, 0x1f, RZ ;  /* 0x0000001f15147819 */ /* 0x000fc800000006ff */
[----:B------:R-:W1:Y:S02]  /*100b0*/  SYNCS.PHASECHK.TRANS64.TRYWAIT P0, [R10+URZ+0x38840], R20 ;  /* 0x038840140a0075a7 */ /* 0x000e64000800017f */
[----:B-1----:R-:W-:Y:S05]  /*100c0*/  @!P0 BRA `(.L_x_3444) ;  /* 0x0000002c00848947 */ /* 0x002fea0003800000 */
.L_x_3512:
[----:B------:R-:W-:Y:S05]  /*100d0*/  BSYNC B1 ;  /* 0x0000000000017941 */ /* 0x000fea0003800000 */
.L_x_3443:
[----:B------:R-:W-:Y:S01]  /*100e0*/  ULDC UR4, c[0x0][0x430] ;  /* 0x00010c0000047ab9 */ /* 0x000fe20000000800 */
[----:B-----5:R-:W-:Y:S01]  /*100f0*/  SHF.R.S32.HI R18, RZ, 0x1f, R6 ;  /* 0x0000001fff127819 */ /* 0x020fe20000011406 */
[----:B------:R-:W-:Y:S01]  /*10100*/  UIADD3 UR4, -UR4, URZ, URZ ;  /* 0x0000003f04047290 */ /* 0x000fe2000fffe13f */
[----:B------:R-:W-:Y:S01]  /*10110*/  R2UR UR6, R23 ;  /* 0x00000000170672ca */ /* 0x000fe200000e0000 */
[----:B------:R-:W-:Y:S01]  /*10120*/  IMAD R17, R8, 0x1000, R24 ;  /* 0x0000100008117824 */ /* 0x000fe200078e0218 */
[----:B------:R-:W-:-:S03]  /*10130*/  LOP3.LUT P1, RZ, R16, 0x1, RZ, 0xc0, !PT ;  /* 0x0000000110ff7812 */ /* 0x000fc6000782c0ff */
        /* <DEDUP_REMOVED lines=38> */
[----:B------:R3:W0:Y:S02]  /*103a0*/  SHFL.IDX PT, R14, R26, 0x3, 0x181f ;  /* 0x00781f001a0e7f89 */ /* 0x00062400000e0000 */
[----:B--2---:R-:W-:-:S05]  /*103b0*/  IMAD.X R3, RZ, RZ, R3, P0 ;  /* 0x000000ffff037224 */ /* 0x004fca00000e0603 */
[----:B------:R3:W-:Y:S03]  /*103c0*/  LDGSTS.E.BYPASS.LTC128B.128 [R27+0x23400], desc[UR36][R2.64], !P1 ;  /* 0x23400000021b7fae */ /* 0x0007e6000c901d64 */
.L_x_3522:
        /* <DEDUP_REMOVED lines=8> */
.L_x_3446:
        /* <DEDUP_REMOVED lines=10> */
.L_x_3447:
[----:B------:R2:W-:Y:S01]  /*104f0*/  SYNCS.ARRIVE.TRANS64.A1T0 RZ, [R10+URZ+0x38830], RZ ;  /* 0x038830ff0aff79a7 */ /* 0x0005e2000810003f */
[----:B------:R-:W-:Y:S05]  /*10500*/  @!P2 BRA `(.L_x_3448) ;  /* 0x000000000004a947 */ /* 0x000fea0003800000 */
[----:B------:R-:W-:Y:S01]  /*10510*/  BPT.TRAP 0x1 ;  /* 0x000000040000795c */ /* 0x000fe20000300000 */
.L_x_3448:
[----:B------:R-:W3:Y:S01]  /*10520*/  SYNCS.PHASECHK.TRANS64.TRYWAIT P0, [R10+URZ+0x38860], R20 ;  /* 0x038860140a0075a7 */ /* 0x000ee2000800017f */
[----:B------:R-:W-:Y:S04]  /*10530*/  BSSY B1, `(.L_x_3449) ;  /* 0x0000002000017945 */ /* 0x000fe80003800000 */
[----:B---3--:R-:W-:Y:S05]  /*10540*/  @!P0 BRA `(.L_x_3450) ;  /* 0x0000002c00848947 */ /* 0x008fea0003800000 */
.L_x_3523:
[----:B------:R-:W-:Y:S05]  /*10550*/  BSYNC B1 ;  /* 0x0000000000017941 */ /* 0x000fea0003800000 */
.L_x_3449:
        /* <DEDUP_REMOVED lines=37> */
[----:B------:R-:W0:Y:S02]  /*107b0*/  SHFL.IDX PT, R14, R18, 0x1, 0x181f ;  /* 0x00381f00120e7f89 */ /* 0x000e2400000e0000 */
[----:B----4-:R-:W-:-:S05]  /*107c0*/  IMAD.X R7, RZ, RZ, R3, P0 ;  /* 0x000000ffff077224 */ /* 0x010fca00000e0603 */
[----:B------:R-:W-:Y:S01]  /*107d0*/  LDGSTS.E.BYPASS.LTC128B.128 [R17+0x400], desc[UR36][R6.64], !P1 ;  /* 0x0040000006117fae */ /* 0x000fe2000c901d64 */
[----:B------:R-:W-:-:S03]  /*107e0*/  ISETP.NE.U32.AND P1, PT, R28, RZ, PT ;  /* 0x000000ff1c00720c */ /* 0x000fc60003f25070 */
[----:B------:R-:W-:Y:S01]  /*107f0*/  LDGSTS.E.BYPASS.LTC128B.128 [R17+0x2400], desc[UR36][R6.64+0x80], !P6 ;  /* 0x0240008006117fae */ /* 0x000fe2000f101d64 */
[----:B------:R-:W-:-:S03]  /*10800*/  LOP3.LUT P6, RZ, R16, 0x200, RZ, 0xc0, !PT ;  /* 0x0000020010ff7812 */ /* 0x000fc600078cc0ff */
[----:B------:R-:W-:Y:S04]  /*10810*/  LDGSTS.E.BYPASS.LTC128B.128 [R17+0x4400], desc[UR36][R6.64+0x100], !P2 ;  /* 0x0440010006117fae */ /* 0x000fe8000d101d64 */
[----:B------:R-:W-:Y:S01]  /*10820*/  LDGSTS.E.BYPASS.LTC128B.128 [R17+0x6400], desc[UR36][R6.64+0x180], !P5 ;  /* 0x0640018006117fae */ /* 0x000fe2000e901d64 */
[----:B0-----:R-:W-:-:S03]  /*10830*/  IADD3 R4, P0, R14, R0, RZ ;  /* 0x000000000e047210 */ /* 0x001fc60007f1e0ff */
[----:B------:R-:W-:Y:S04]  /*10840*/  LDGSTS.E.BYPASS.LTC128B.128 [R17+0x8400], desc[UR36][R6.64+0x200], !P4 ;  /* 0x0840020006117fae */ /* 0x000fe8000e101d64 */
[----:B------:R-:W0:Y:S01]  /*10850*/  SHFL.IDX PT, R14, R18, 0x2, 0x181f ;  /* 0x00581f00120e7f89 */ /* 0x000e2200000e0000 */
[----:B------:R-:W-:-:S03]  /*10860*/  IMAD.X R5, RZ, RZ, R5, P0 ;  /* 0x000000ffff057224 */ /* 0x000fc600000e0605 */
        /* <DEDUP_REMOVED lines=19> */
[----:B------:R-:W-:Y:S01]  /*109a0*/  ISETP.NE.AND P6, PT, R6, RZ, PT ;  /* 0x000000ff0600720c */ /* 0x000fe20003fc5270 */
[----:B---3--:R-:W-:-:S12]  /*109b0*/  IMAD.MOV.U32 R4, RZ, RZ, RZ ;  /* 0x000000ffff047224 */ /* 0x008fd800078e00ff */
[----:B------:R0:W-:Y:S04]  /*109c0*/  LDGSTS.E.BYPASS.LTC128B.128 [R17+0x3400], desc[UR36][R2.64+0x80], !P6 ;  /* 0x0340008002117fae */ /* 0x0001e8000f101d64 */
[----:B------:R0:W-:Y:S04]  /*109d0*/  LDGSTS.E.BYPASS.LTC128B.128 [R17+0x5400], desc[UR36][R2.64+0x100], !P2 ;  /* 0x0540010002117fae */ /* 0x0001e8000d101d64 */
[----:B------:R0:W-:Y:S04]  /*109e0*/  LDGSTS.E.BYPASS.LTC128B.128 [R17+0x7400], desc[UR36][R2.64+0x180], !P5 ;  /* 0x0740018002117fae */ /* 0x0001e8000e901d64 */
[----:B------:R0:W-:Y:S04]  /*109f0*/  LDGSTS.E.BYPASS.LTC128B.128 [R17+0x9400], desc[UR36][R2.64+0x200], !P4 ;  /* 0x0940020002117fae */ /* 0x0001e8000e101d64 */
[----:B------:R0:W-:Y:S04]  /*10a00*/  LDGSTS.E.BYPASS.LTC128B.128 [R17+0xb400], desc[UR36][R2.64+0x280], !P3 ;  /* 0x0b40028002117fae */ /* 0x0001e8000d901d64 */
[----:B------:R0:W-:Y:S04]  /*10a10*/  LDGSTS.E.BYPASS.LTC128B.128 [R17+0xd400], desc[UR36][R2.64+0x300], P0 ;  /* 0x0d40030002117fae */ /* 0x0001e80008101d64 */
[----:B-1----:R0:W-:Y:S02]  /*10a20*/  LDGSTS.E.BYPASS.LTC128B.128 [R17+0xf400], desc[UR36][R2.64+0x380], P1 ;  /* 0x0f40038002117fae */ /* 0x0021e40008901d64 */
.L_x_3533:
        /* <DEDUP_REMOVED lines=20> */
.L_x_3452:
        /* <DEDUP_REMOVED lines=10> */
.L_x_3453:
        /* <DEDUP_REMOVED lines=10> */
.L_x_3439:
[----:B------:R-:W-:Y:S05]  /*10cb0*/  BSYNC B0 ;  /* 0x0000000000007941 */ /* 0x000fea0003800000 */
.L_x_3418:
[----:B------:R-:W0:Y:S01]  /*10cc0*/  S2R R3, SR_CgaCtaId ;  /* 0x0000000000037919 */ /* 0x000e220000008800 */
[----:B------:R-:W-:Y:S01]  /*10cd0*/  MOV R0, 0x400 ;  /* 0x0000040000007802 */ /* 0x000fe20000000f00 */
[----:B------:R-:W-:Y:S01]  /*10ce0*/  BSSY B0, `(.L_x_3455) ;  /* 0x0000005000007945 */ /* 0x000fe20003800000 */
[----:B------:R-:W-:Y:S02]  /*10cf0*/  SHF.L.U32 R4, R4, 0x1f, RZ ;  /* 0x0000001f04047819 */ /* 0x000fe400000006ff */
[----:B0-----:R-:W-:-:S04]  /*10d00*/  LEA R5, R3, R0, 0x18 ;  /* 0x0000000003057211 */ /* 0x001fc800078ec0ff */
[----:B------:R-:W0:Y:S02]  /*10d10*/  SYNCS.PHASECHK.TRANS64.TRYWAIT P0, [R5+URZ+0x38820], R4 ;  /* 0x03882004050075a7 */ /* 0x000e24000800017f */
[----:B0-----:R-:W-:Y:S05]  /*10d20*/  @!P0 BRA `(.L_x_3456) ;  /* 0x0000002c00648947 */ /* 0x001fea0003800000 */
.L_x_3534:
[----:B------:R-:W-:Y:S05]  /*10d30*/  BSYNC B0 ;  /* 0x0000000000007941 */ /* 0x000fea0003800000 */
.L_x_3455:
[----:B------:R-:W-:-:S03]  /*10d40*/  UMOV UR4, 0xffffffff ;  /* 0xffffffff00047882 */ /* 0x000fc60000000000 */
[----:B------:R-:W-:Y:S05]  /*10d50*/  BRA.DIV UR4, `(.L_x_3457) ;  /* 0x0000002e046c7947 */ /* 0x000fea000b800000 */
[----:B------:R-:W1:Y:S02]  /*10d60*/  S2R R0, SR_TID.X ;  /* 0x0000000000007919 */ /* 0x000e640000002100 */
[----:B-1----:R-:W-:-:S04]  /*10d70*/  SHF.R.U32.HI R0, RZ, 0x5, R0 ;  /* 0x00000005ff007819 */ /* 0x002fc80000011600 */
[----:B------:R-:W-:-:S05]  /*10d80*/  LOP3.LUT R0, R0, 0x3, RZ, 0xc0, !PT ;  /* 0x0000000300007812 */ /* 0x000fca00078ec0ff */
[----:B------:R1:W3:Y:S02]  /*10d90*/  SHFL.IDX PT, R14, R0, RZ, 0x1f ;  /* 0x00001fff000e7589 */ /* 0x0002e400000e0000 */
.L_x_3537:
[----:B---3--:R-:W-:-:S13]  /*10da0*/  ISETP.NE.AND P0, PT, R14, RZ, PT ;  /* 0x000000ff0e00720c */ /* 0x008fda0003f05270 */
[----:B------:R-:W-:Y:S05]  /*10db0*/  @P0 BRA `(.L_x_3378) ;  /* 0x0000000000900947 */ /* 0x000fea0003800000 */
[----:B------:R-:W-:-:S03]  /*10dc0*/  UMOV UR4, 0xffffffff ;  /* 0xffffffff00047882 */ /* 0x000fc60000000000 */
[----:B------:R-:W-:Y:S05]  /*10dd0*/  BRA.DIV UR4, `(.L_x_3458) ;  /* 0x0000002e04807947 */ /* 0x000fea000b800000 */
[----:B------:R-:W-:-:S13]  /*10de0*/  ELECT P6, URZ, PT ;  /* 0x00000000003f782f */ /* 0x000fda00038c0000 */
.L_x_3540:
[----:B------:R-:W-:Y:S05]  /*10df0*/  @!P6 BRA `(.L_x_3378) ;  /* 0x000000000080e947 */ /* 0x000fea0003800000 */
[----:B-1----:R-:W3:Y:S02]  /*10e00*/  LDL R0, [R1] ;  /* 0x0000000001007983 */ /* 0x002ee40000100800 */
[----:B---3--:R-:W-:-:S13]  /*10e10*/  R2UR UR4, R0 ;  /* 0x00000000000472ca */ /* 0x008fda00000e0000 */
[----:B------:R-:W-:-:S06]  /*10e20*/  ULOP3.LUT UR4, UR4, 0x2, URZ, 0xfc, !UPT ;  /* 0x0000000204047892 */ /* 0x000fcc000f8efc3f */
[----:B------:R-:W-:-:S05]  /*10e30*/  IMAD.U32 R0, RZ, RZ, UR4 ;  /* 0x00000004ff007e24 */ /* 0x000fca000f8e00ff */
[----:B------:R-:W-:-:S13]  /*10e40*/  ISETP.NE.AND P0, PT, R0, 0x3, PT ;  /* 0x000000030000780c */ /* 0x000fda0003f05270 */
[----:B------:R-:W-:Y:S05]  /*10e50*/  @!P0 BRA `(.L_x_3459) ;  /* 0x0000000000048947 */ /* 0x000fea0003800000 */
[----:B------:R-:W-:Y:S01]  /*10e60*/  BPT.TRAP 0x1 ;  /* 0x000000040000795c */ /* 0x000fe20000300000 */
.L_x_3459:
[C---:B------:R-:W-:Y:S01]  /*10e70*/  IMAD R3, R8.reuse, 0x8, R5 ;  /* 0x0000000808037824 */ /* 0x040fe200078e0205 */
[----:B------:R-:W-:Y:S01]  /*10e80*/  SHF.L.U32 R2, R21, 0x1f, RZ ;  /* 0x0000001f15027819 */ /* 0x000fe200000006ff */
[----:B------:R-:W-:-:S03]  /*10e90*/  VIADD R8, R8, 0x1 ;  /* 0x0000000108087836 */ /* 0x000fc60000000000 */
[----:B------:R-:W1:Y:S02]  /*10ea0*/  SYNCS.PHASECHK.TRANS64.TRYWAIT P1, [R3+URZ+0x38840], R2 ;  /* 0x03884002030075a7 */ /* 0x000e64000802017f */
[----:B------:R-:W-:-:S04]  /*10eb0*/  ISETP.NE.AND P2, PT, R8, 0x2, PT ;  /* 0x000000020800780c */ /* 0x000fc80003f45270 */
[----:B------:R-:W-:Y:S01]  /*10ec0*/  SEL R0, RZ, 0x1, P2 ;  /* 0x00000001ff007807 */ /* 0x000fe20001000000 */
[----:B-1----:R-:W-:Y:S08]  /*10ed0*/  @!P1 BRA `(.L_x_3460) ;  /* 0x0000002c00609947 */ /* 0x002ff00003800000 */
.L_x_3541:
[----:B------:R-:W-:Y:S02]  /*10ee0*/  SEL R8, R8, RZ, P2 ;  /* 0x000000ff08087207 */ /* 0x000fe40001000000 */
[----:B------:R-:W-:Y:S01]  /*10ef0*/  LOP3.LUT R0, R21, R0, RZ, 0x3c, !PT ;  /* 0x0000000015007212 */ /* 0x000fe200078e3cff */
[----:B------:R-:W-:Y:S06]  /*10f00*/  @!P0 BRA `(.L_x_3461) ;  /* 0x0000000000048947 */ /* 0x000fec0003800000 */
[----:B------:R-:W-:Y:S01]  /*10f10*/  BPT.TRAP 0x1 ;  /* 0x000000040000795c */ /* 0x000fe20000300000 */
.L_x_3461:
[----:B0-----:R-:W-:Y:S01]  /*10f20*/  IMAD R5, R8, 0x8, R5 ;  /* 0x0000000808057824 */ /* 0x001fe200078e0205 */
[----:B------:R-:W-:-:S04]  /*10f30*/  SHF.L.U32 R0, R0, 0x1f, RZ ;  /* 0x0000001f00007819 */ /* 0x000fc800000006ff */
[----:B------:R-:W0:Y:S02]  /*10f40*/  SYNCS.PHASECHK.TRANS64.TRYWAIT P1, [R5+URZ+0x38840], R0 ;  /* 0x03884000050075a7 */ /* 0x000e24000802017f */
[----:B0-----:R-:W-:Y:S05]  /*10f50*/  @!P1 BRA `(.L_x_3462) ;  /* 0x0000002c00549947 */ /* 0x001fea0003800000 */
.L_x_3542:
[----:B------:R-:W-:Y:S05]  /*10f60*/  @!P0 BRA `(.L_x_3463) ;  /* 0x0000000000048947 */ /* 0x000fea0003800000 */
[----:B------:R-:W-:Y:S01]  /*10f70*/  BPT.TRAP 0x1 ;  /* 0x000000040000795c */ /* 0x000fe20000300000 */
.L_x_3463:
[----:B------:R-:W3:Y:S02]  /*10f80*/  SYNCS.PHASECHK.TRANS64.TRYWAIT P1, [R3+URZ+0x38860], R2 ;  /* 0x03886002030075a7 */ /* 0x000ee4000802017f */
[----:B---3--:R-:W-:Y:S05]  /*10f90*/  @!P1 BRA `(.L_x_3464) ;  /* 0x0000002c00589947 */ /* 0x008fea0003800000 */
.L_x_3543:
[----:B------:R-:W-:Y:S05]  /*10fa0*/  @!P0 BRA `(.L_x_3465) ;  /* 0x0000000000048947 */ /* 0x000fea0003800000 */
[----:B------:R-:W-:Y:S01]  /*10fb0*/  BPT.TRAP 0x1 ;  /* 0x000000040000795c */ /* 0x000fe20000300000 */
.L_x_3465:
[----:B----4-:R4:W0:Y:S02]  /*10fc0*/  SYNCS.PHASECHK.TRANS64.TRYWAIT P0, [R5+URZ+0x38860], R0 ;  /* 0x03886000050075a7 */ /* 0x010824000800017f */
[----:B0-----:R-:W-:Y:S05]  /*10fd0*/  @!P0 NANOSLEEP.SYNCS 0x989680 ;  /* 0x009896800000895d */ /* 0x001fea0003900000 */
[----:B------:R-:W0:Y:S02]  /*10fe0*/  @!P0 SYNCS.PHASECHK.TRANS64 P0, [R5+URZ+0x38860], R0 ;  /* 0x03886000050085a7 */ /* 0x000e24000800007f */
[----:B0-----:R-:W-:Y:S05]  /*10ff0*/  @!P0 BRA `(.L_x_3465) ;  /* 0xfffffffc00f08947 */ /* 0x001fea000383ffff */
.L_x_3378:
[----:B------:R-:W-:Y:S05]  /*11000*/  BSYNC B6 ;  /* 0x0000000000067941 */ /* 0x000fea0003800000 */
.L_x_3375:
[----:B------:R-:W-:Y:S05]  /*11010*/  EXIT ;  /* 0x000000000000794d */ /* 0x000fea0003800000 */
.L_x_3388:
[----:B0-----:R0:W1:Y:S02]  /*11020*/  SYNCS.PHASECHK.TRANS64.TRYWAIT P0, [R2+URZ+0x38800], R5 ;  /* 0x03880005020075a7 */ /* 0x001064000800017f */
[----:B-1----:R-:W-:Y:S05]  /*11030*/  @!P0 NANOSLEEP.SYNCS 0x989680 ;  /* 0x009896800000895d */ /* 0x002fea0003900000 */
[----:B------:R-:W1:Y:S02]  /*11040*/  @!P0 SYNCS.PHASECHK.TRANS64 P0, [R2+URZ+0x38800], R5 ;  /* 0x03880005020085a7 */ /* 0x000e64000800007f */
[----:B-1----:R-:W-:Y:S05]  /*11050*/  @!P0 BRA `(.L_x_3388) ;  /* 0xfffffffc00f08947 */ /* 0x002fea000383ffff */
[----:B------:R-:W-:Y:S05]  /*11060*/  BRA `(.L_x_3466) ;  /* 0xffffff2000e07947 */ /* 0x000fea000383ffff */
.L_x_3392:
[----:B--2---:R2:W3:Y:S02]  /*11070*/  SYNCS.PHASECHK.TRANS64.TRYWAIT P1, [R2+URZ+0x38830], R5 ;  /* 0x03883005020075a7 */ /* 0x0044e4000802017f */
[----:B---3--:R-:W-:Y:S05]  /*11080*/  @!P1 NANOSLEEP.SYNCS 0x989680 ;  /* 0x009896800000995d */ /* 0x008fea0003900000 */
[----:B------:R-:W3:Y:S02]  /*11090*/  @!P1 SYNCS.PHASECHK.TRANS64 P1, [R2+URZ+0x38830], R5 ;  /* 0x03883005020095a7 */ /* 0x000ee4000802007f */
[----:B---3--:R-:W-:Y:S05]  /*110a0*/  @!P1 BRA `(.L_x_3392) ;  /* 0xfffffffc00f09947 */ /* 0x008fea000383ffff */
[----:B------:R-:W-:Y:S05]  /*110b0*/  BRA `(.L_x_3391) ;  /* 0xffffff24002c7947 */ /* 0x000fea000383ffff */
.L_x_3393:
[----:B---3--:R3:W4:Y:S02]  /*110c0*/  SYNCS.PHASECHK.TRANS64.TRYWAIT P1, [R2+URZ+0x38810], R5 ;  /* 0x03881005020075a7 */ /* 0x008724000802017f */
[----:B----4-:R-:W-:Y:S05]  /*110d0*/  @!P1 NANOSLEEP.SYNCS 0x989680 ;  /* 0x009896800000995d */ /* 0x010fea0003900000 */
[----:B------:R-:W4:Y:S02]  /*110e0*/  @!P1 SYNCS.PHASECHK.TRANS64 P1, [R2+URZ+0x38810], R5 ;  /* 0x03881005020095a7 */ /* 0x000f24000802007f */
[----:B----4-:R-:W-:Y:S05]  /*110f0*/  @!P1 BRA `(.L_x_3393) ;  /* 0xfffffffc00f09947 */ /* 0x010fea000383ffff */
[----:B------:R-:W-:Y:S05]  /*11100*/  BRA `(.L_x_3467) ;  /* 0xffffff28001c7947 */ /* 0x000fea000383ffff */
.L_x_3397:
[----:B------:R0:W0:Y:S02]  /*11110*/  SYNCS.PHASECHK.TRANS64.TRYWAIT P1, [R2+URZ+0x38850], R5 ;  /* 0x03885005020075a7 */ /* 0x000024000802017f */
[----:B0-----:R-:W-:Y:S05]  /*11120*/  @!P1 NANOSLEEP.SYNCS 0x989680 ;  /* 0x009896800000995d */ /* 0x001fea0003900000 */
[----:B------:R-:W0:Y:S02]  /*11130*/  @!P1 SYNCS.PHASECHK.TRANS64 P1, [R2+URZ+0x38850], R5 ;  /* 0x03885005020095a7 */ /* 0x000e24000802007f */
[----:B0-----:R-:W-:Y:S05]  /*11140*/  @!P1 BRA `(.L_x_3397) ;  /* 0xfffffffc00f09947 */ /* 0x001fea000383ffff */
[----:B------:R-:W-:Y:S05]  /*11150*/  BRA `(.L_x_3396) ;  /* 0xffffff2800487947 */ /* 0x000fea000383ffff */
.L_x_3404:
[----:B-1----:R1:W2:Y:S02]  /*11160*/  SYNCS.PHASECHK.TRANS64.TRYWAIT P2, [R196+URZ+0x38830], R201 ;  /* 0x038830c9c40075a7 */ /* 0x0022a4000804017f */
[----:B--2---:R-:W-:Y:S05]  /*11170*/  @!P2 NANOSLEEP.SYNCS 0x989680 ;  /* 0x009896800000a95d */ /* 0x004fea0003900000 */
[----:B------:R-:W2:Y:S02]  /*11180*/  @!P2 SYNCS.PHASECHK.TRANS64 P2, [R196+URZ+0x38830], R201 ;  /* 0x038830c9c400a5a7 */ /* 0x000ea4000804007f */
[----:B--2---:R-:W-:Y:S05]  /*11190*/  @!P2 BRA `(.L_x_3404) ;  /* 0xfffffffc00f0a947 */ /* 0x004fea000383ffff */
[----:B------:R-:W-:Y:S05]  /*111a0*/  BRA `(.L_x_3403) ;  /* 0xffffff5400887947 */ /* 0x000fea000383ffff */
.L_x_3408:
[----:B---3--:R3:W4:Y:S02]  /*111b0*/  SYNCS.PHASECHK.TRANS64.TRYWAIT P2, [R196+URZ+0x38850], R201 ;  /* 0x038850c9c40075a7 */ /* 0x008724000804017f */
[----:B----4-:R-:W-:Y:S05]  /*111c0*/  @!P2 NANOSLEEP.SYNCS 0x989680 ;  /* 0x009896800000a95d */ /* 0x010fea0003900000 */
[----:B------:R-:W4:Y:S02]  /*111d0*/  @!P2 SYNCS.PHASECHK.TRANS64 P2, [R196+URZ+0x38850], R201 ;  /* 0x038850c9c400a5a7 */ /* 0x000f24000804007f */
[----:B----4-:R-:W-:Y:S05]  /*111e0*/  @!P2 BRA `(.L_x_3408) ;  /* 0xfffffffc00f0a947 */ /* 0x010fea000383ffff */
[----:B------:R-:W-:Y:S05]  /*111f0*/  BRA `(.L_x_3407) ;  /* 0xffffff5800547947 */ /* 0x000fea000383ffff */
.L_x_3423:
[----:B------:R-:W-:Y:S01]  /*11200*/  IMAD.MOV.U32 R13, RZ, RZ, R17 ;  /* 0x000000ffff0d7224 */ /* 0x000fe200078e0011 */
[----:B------:R-:W-:Y:S01]  /*11210*/  MOV R15, 0xffffffff ;  /* 0xffffffff000f7802 */ /* 0x000fe20000000f00 */
[----:B------:R-:W-:Y:S02]  /*11220*/  IMAD.MOV.U32 R12, RZ, RZ, RZ ;  /* 0x000000ffff0c7224 */ /* 0x000fe400078e00ff */
[----:B------:R-:W-:-:S07]  /*11230*/  IMAD.MOV.U32 R11, RZ, RZ, 0x1f ;  /* 0x0000001fff0b7424 */ /* 0x000fce00078e00ff */
[----:B------:R-:W-:Y:S05]  /*11240*/  WARPSYNC.COLLECTIVE R15, `(.L_x_3468) ;  /* 0x000000000f087348 */ /* 0x000fea0003c00000 */
[----:B------:R0:W1:Y:S02]  /*11250*/  SHFL.IDX P6, R14, R13, R12, R11 ;  /* 0x0000000c0d0e7389 */ /* 0x00006400000c000b */
[----:B01----:R-:W-:Y:S01]  /*11260*/  ENDCOLLECTIVE ;  /* 0x000000000000791b */ /* 0x003fe20003800000 */
.L_x_3468:
[----:B------:R-:W-:Y:S05]  /*11270*/  BRA `(.L_x_3469) ;  /* 0xffffffc400d07947 */ /* 0x000fea000383ffff */
.L_x_3425:
[----:B0-----:R-:W-:-:S04]  /*11280*/  IMAD.U32 R3, RZ, RZ, UR42 ;  /* 0x0000002aff037e24 */ /* 0x001fc8000f8e00ff */
[----:B------:R0:W1:Y:S03]  /*11290*/  SYNCS.PHASECHK.TRANS64.TRYWAIT P0, [R3+URZ+0x38840], R0 ;  /* 0x03884000030075a7 */ /* 0x000066000800017f */
[----:B-1----:R-:W-:Y:S05]  /*112a0*/  @!P0 NANOSLEEP.SYNCS 0x989680 ;  /* 0x009896800000895d */ /* 0x002fea0003900000 */
[----:B------:R-:W1:Y:S02]  /*112b0*/  @!P0 SYNCS.PHASECHK.TRANS64 P0, [R3+URZ+0x38840], R0 ;  /* 0x03884000030085a7 */ /* 0x000e64000800007f */
[----:B-1----:R-:W-:Y:S05]  /*112c0*/  @!P0 BRA `(.L_x_3425) ;  /* 0xfffffffc00ec8947 */ /* 0x002fea000383ffff */
[----:B------:R-:W-:Y:S05]  /*112d0*/  BRA `(.L_x_3470) ;  /* 0xffffffc800087947 */ /* 0x000fea000383ffff */
.L_x_3426:
        /* <DEDUP_REMOVED lines=8> */
.L_x_3472:
[----:B------:R-:W-:Y:S05]  /*11360*/  BSYNC B0 ;  /* 0x0000000000007941 */ /* 0x000fea0003800000 */
.L_x_3471:
[----:B------:R-:W-:Y:S01]  /*11370*/  IMAD.MOV.U32 R13, RZ, RZ, R0 ;  /* 0x000000ffff0d7224 */ /* 0x000fe200078e0000 */
[----:B------:R-:W-:Y:S01]  /*11380*/  MOV R11, 0x181f ;  /* 0x0000181f000b7802 */ /* 0x000fe20000000f00 */
[----:B------:R-:W-:Y:S01]  /*11390*/  IMAD.MOV.U32 R12, RZ, RZ, RZ ;  /* 0x000000ffff0c7224 */ /* 0x000fe200078e00ff */
[----:B------:R-:W-:Y:S01]  /*113a0*/  @P0 LEA R7, R24, UR42, 0x1 ;  /* 0x0000002a18070c11 */ /* 0x000fe2000f8e08ff */
[----:B------:R-:W-:Y:S02]  /*113b0*/  IMAD.MOV.U32 R15, RZ, RZ, -0x1 ;  /* 0xffffffffff0f7424 */ /* 0x000fe400078e00ff */
[----:B------:R-:W-:-:S07]  /*113c0*/  IMAD.MOV.U32 R2, RZ, RZ, R14 ;  /* 0x000000ffff027224 */ /* 0x000fce00078e000e */
[----:B------:R-:W-:Y:S05]  /*113d0*/  WARPSYNC.COLLECTIVE R15, `(.L_x_3473) ;  /* 0x000000000f087348 */ /* 0x000fea0003c00000 */
[----:B------:R0:W1:Y:S02]  /*113e0*/  SHFL.IDX P6, R14, R13, R12, R11 ;  /* 0x0000000c0d0e7389 */ /* 0x00006400000c000b */
[----:B01----:R-:W-:Y:S01]  /*113f0*/  ENDCOLLECTIVE ;  /* 0x000000000000791b */ /* 0x003fe20003800000 */
.L_x_3473:
[----:B------:R-:W-:Y:S02]  /*11400*/  IMAD.MOV.U32 R13, RZ, RZ, R4 ;  /* 0x000000ffff0d7224 */ /* 0x000fe400078e0004 */
[----:B------:R-:W-:Y:S01]  /*11410*/  IMAD.MOV.U32 R12, RZ, RZ, 0x1 ;  /* 0x00000001ff0c7424 */ /* 0x000fe200078e00ff */
[----:B------:R-:W-:-:S05]  /*11420*/  @P0 LEA R14, P1, R22, R14, 0x1 ;  /* 0x0000000e160e0211 */ /* 0x000fca00078208ff */
[----:B------:R-:W-:Y:S02]  /*11430*/  @P0 IMAD.X R3, RZ, RZ, R2, P1 ;  /* 0x000000ffff030224 */ /* 0x000fe400008e0602 */
[----:B------:R-:W-:-:S07]  /*11440*/  @P0 IMAD.MOV.U32 R2, RZ, RZ, R14 ;  /* 0x000000ffff020224 */ /* 0x000fce00078e000e */
[----:B------:R-:W-:Y:S05]  /*11450*/  WARPSYNC.COLLECTIVE R15, `(.L_x_3474) ;  /* 0x000000000f087348 */ /* 0x000fea0003c00000 */
[----:B------:R0:W1:Y:S02]  /*11460*/  SHFL.IDX P6, R14, R13, R12, R11 ;  /* 0x0000000c0d0e7389 */ /* 0x00006400000c000b */
[----:B01----:R-:W-:Y:S01]  /*11470*/  ENDCOLLECTIVE ;  /* 0x000000000000791b */ /* 0x003fe20003800000 */
.L_x_3474:
        /* <DEDUP_REMOVED lines=11> */
.L_x_3475:
[----:B------:R-:W-:Y:S01]  /*11530*/  MOV R13, R4 ;  /* 0x00000004000d7202 */ /* 0x000fe20000000f00 */
[----:B------:R-:W-:Y:S01]  /*11540*/  IMAD.MOV.U32 R12, RZ, RZ, 0x2 ;  /* 0x00000002ff0c7424 */ /* 0x000fe200078e00ff */
[----:B------:R-:W-:-:S13]  /*11550*/  @P0 LEA R2, P1, R22, R14, 0x1 ;  /* 0x0000000e16020211 */ /* 0x000fda00078208ff */
[----:B------:R-:W-:Y:S05]  /*11560*/  WARPSYNC.COLLECTIVE R15, `(.L_x_3476) ;  /* 0x000000000f087348 */ /* 0x000fea0003c00000 */
[----:B------:R0:W1:Y:S02]  /*11570*/  SHFL.IDX P6, R14, R13, R12, R11 ;  /* 0x0000000c0d0e7389 */ /* 0x00006400000c000b */
[----:B01----:R-:W-:Y:S01]  /*11580*/  ENDCOLLECTIVE ;  /* 0x000000000000791b */ /* 0x003fe20003800000 */
.L_x_3476:
[----:B------:R-:W-:-:S05]  /*11590*/  @P0 IMAD.X R3, RZ, RZ, R5, P1 ;  /* 0x000000ffff030224 */ /* 0x000fca00008e0605 */
[----:B------:R-:W-:Y:S01]  /*115a0*/  @!PT LDS RZ, [RZ] ;  /* 0x00000000fffff984 */ /* 0x000fe20000000800 */
[----:B------:R-:W-:Y:S01]  /*115b0*/  @!PT LDS RZ, [RZ] ;  /* 0x00000000fffff984 */ /* 0x000fe20000000800 */
[----:B------:R-:W-:Y:S01]  /*115c0*/  @!PT LDS RZ, [RZ] ;  /* 0x00000000fffff984 */ /* 0x000fe20000000800 */
[----:B------:R0:W-:Y:S01]  /*115d0*/  @P0 LDGSTS.E.BYPASS.LTC128B.128 [R9+0x22c00], desc[UR36][R2.64], !P2 ;  /* 0x22c0000002090fae */ /* 0x0001e2000d101d64 */
[----:B------:R-:W-:Y:S01]  /*115e0*/  ISETP.GE.AND P0, PT, R18, 0x21, PT ;  /* 0x000000211200780c */ /* 0x000fe20003f06270 */
[----:B------:R-:W-:Y:S02]  /*115f0*/  IMAD.MOV.U32 R13, RZ, RZ, R0 ;  /* 0x000000ffff0d7224 */ /* 0x000fe400078e0000 */
[----:B------:R-:W-:-:S10]  /*11600*/  IMAD.MOV.U32 R5, RZ, RZ, R14 ;  /* 0x000000ffff057224 */ /* 0x000fd400078e000e */
[----:B0-----:R-:W-:Y:S05]  /*11610*/  WARPSYNC.COLLECTIVE R15, `(.L_x_3477) ;  /* 0x000000000f087348 */ /* 0x001fea0003c00000 */
[----:B------:R1:W2:Y:S02]  /*11620*/  SHFL.IDX P6, R14, R13, R12, R11 ;  /* 0x0000000c0d0e7389 */ /* 0x0002a400000c000b */
[----:B012---:R-:W-:Y:S01]  /*11630*/  ENDCOLLECTIVE ;  /* 0x000000000000791b */ /* 0x007fe20003800000 */
.L_x_3477:
[----:B------:R-:W-:Y:S02]  /*11640*/  IMAD.MOV.U32 R13, RZ, RZ, R4 ;  /* 0x000000ffff0d7224 */ /* 0x000fe400078e0004 */
[----:B------:R-:W-:Y:S01]  /*11650*/  IMAD.MOV.U32 R12, RZ, RZ, 0x3 ;  /* 0x00000003ff0c7424 */ /* 0x000fe200078e00ff */
[----:B------:R-:W-:-:S13]  /*11660*/  @P0 LEA R2, P1, R22, R14, 0x1 ;  /* 0x0000000e16020211 */ /* 0x000fda00078208ff */
[----:B------:R-:W-:Y:S05]  /*11670*/  WARPSYNC.COLLECTIVE R15, `(.L_x_3478) ;  /* 0x000000000f087348 */ /* 0x000fea0003c00000 */
[----:B------:R0:W1:Y:S02]  /*11680*/  SHFL.IDX P6, R14, R13, R12, R11 ;  /* 0x0000000c0d0e7389 */ /* 0x00006400000c000b */
[----:B01----:R-:W-:Y:S01]  /*11690*/  ENDCOLLECTIVE ;  /* 0x000000000000791b */ /* 0x003fe20003800000 */
.L_x_3478:
[----:B------:R-:W-:Y:S01]  /*116a0*/  @P0 IMAD.X R3, RZ, RZ, R5, P1 ;  /* 0x000000ffff030224 */ /* 0x000fe200008e0605 */
[----:B------:R-:W-:-:S05]  /*116b0*/  @P0 LEA R5, R24, UR42, 0x1 ;  /* 0x0000002a18050c11 */ /* 0x000fca000f8e08ff */
[----:B------:R-:W-:Y:S01]  /*116c0*/  @!PT LDS RZ, [RZ] ;  /* 0x00000000fffff984 */ /* 0x000fe20000000800 */
[----:B------:R-:W-:Y:S01]  /*116d0*/  @!PT LDS RZ, [RZ] ;  /* 0x00000000fffff984 */ /* 0x000fe20000000800 */
[----:B------:R-:W-:Y:S01]  /*116e0*/  @!PT LDS RZ, [RZ] ;  /* 0x00000000fffff984 */ /* 0x000fe20000000800 */
[----:B------:R0:W-:Y:S01]  /*116f0*/  @P0 LDGSTS.E.BYPASS.LTC128B.128 [R5+0x23400], desc[UR36][R2.64], !P2 ;  /* 0x2340000002050fae */ /* 0x0001e2000d101d64 */
[----:B------:R-:W-:Y:S02]  /*11700*/  IMAD.MOV.U32 R13, RZ, RZ, R0 ;  /* 0x000000ffff0d7224 */ /* 0x000fe400078e0000 */
[----:B------:R-:W-:-:S07]  /*11710*/  IMAD.MOV.U32 R4, RZ, RZ, R14 ;  /* 0x000000ffff047224 */ /* 0x000fce00078e000e */
[----:B0-----:R-:W-:Y:S05]  /*11720*/  WARPSYNC.COLLECTIVE R15, `(.L_x_3479) ;  /* 0x000000000f087348 */ /* 0x001fea0003c00000 */
[----:B------:R1:W2:Y:S02]  /*11730*/  SHFL.IDX P6, R14, R13, R12, R11 ;  /* 0x0000000c0d0e7389 */ /* 0x0002a400000c000b */
[----:B012---:R-:W-:Y:S01]  /*11740*/  ENDCOLLECTIVE ;  /* 0x000000000000791b */ /* 0x007fe20003800000 */
.L_x_3479:
[----:B------:R-:W-:Y:S05]  /*11750*/  BRA `(.L_x_3480) ;  /* 0xffffffc400d07947 */ /* 0x000fea000383ffff */
.L_x_3429:
[----:B------:R-:W-:Y:S01]  /*11760*/  MOV R13, R4 ;  /* 0x00000004000d7202 */ /* 0x000fe20000000f00 */
[----:B------:R-:W-:Y:S01]  /*11770*/  IMAD.MOV.U32 R12, RZ, RZ, RZ ;  /* 0x000000ffff0c7224 */ /* 0x000fe200078e00ff */
[----:B------:R-:W-:Y:S01]  /*11780*/  LOP3.LUT R16, R16, 0xfffffeff, RZ, 0xc0, !PT ;  /* 0xfffffeff10107812 */ /* 0x000fe200078ec0ff */
[----:B------:R-:W-:Y:S02]  /*11790*/  IMAD.MOV.U32 R11, RZ, RZ, 0x181f ;  /* 0x0000181fff0b7424 */ /* 0x000fe400078e00ff */
[----:B------:R-:W-:Y:S02]  /*117a0*/  IMAD.MOV.U32 R15, RZ, RZ, -0x1 ;  /* 0xffffffffff0f7424 */ /* 0x000fe400078e00ff */
[----:B------:R-:W-:-:S07]  /*117b0*/  IMAD R6, R20, 0x40, R21 ;  /* 0x0000004014067824 */ /* 0x000fce00078e0215 */
[----:B------:R-:W-:Y:S05]  /*117c0*/  WARPSYNC.COLLECTIVE R15, `(.L_x_3481) ;  /* 0x000000000f087348 */ /* 0x000fea0003c00000 */
[----:B------:R0:W1:Y:S02]  /*117d0*/  SHFL.IDX P6, R14, R13, R12, R11 ;  /* 0x0000000c0d0e7389 */ /* 0x00006400000c000b */
[----:B01----:R-:W-:Y:S01]  /*117e0*/  ENDCOLLECTIVE ;  /* 0x000000000000791b */ /* 0x003fe20003800000 */
.L_x_3481:
[----:B------:R-:W-:Y:S02]  /*117f0*/  VIADD R10, R6, 0x10 ;  /* 0x00000010060a7836 */ /* 0x000fe40000000000 */
[----:B------:R-:W-:Y:S02]  /*11800*/  IMAD.MOV.U32 R13, RZ, RZ, R0 ;  /* 0x000000ffff0d7224 */ /* 0x000fe400078e0000 */
[----:B------:R-:W-:-:S07]  /*11810*/  IMAD.MOV.U32 R2, RZ, RZ, R14 ;  /* 0x000000ffff027224 */ /* 0x000fce00078e000e */
[----:B------:R-:W-:Y:S05]  /*11820*/  WARPSYNC.COLLECTIVE R15, `(.L_x_3482) ;  /* 0x000000000f087348 */ /* 0x000fea0003c00000 */
[----:B------:R0:W1:Y:S02]  /*11830*/  SHFL.IDX P6, R14, R13, R12, R11 ;  /* 0x0000000c0d0e7389 */ /* 0x00006400000c000b */
[----:B01----:R-:W-:Y:S01]  /*11840*/  ENDCOLLECTIVE ;  /* 0x000000000000791b */ /* 0x003fe20003800000 */
.L_x_3482:
[----:B------:R-:W-:Y:S02]  /*11850*/  ULDC UR4, c[0x0][0x288] ;  /* 0x0000a20000047ab9 */ /* 0x000fe40000000800 */
[----:B------:R-:W-:-:S05]  /*11860*/  IMAD R5, R8, UR4, RZ ;  /* 0x0000000408057c24 */ /* 0x000fca000f8e02ff */
[----:B------:R-:W-:Y:S02]  /*11870*/  ISETP.GE.AND P2, PT, R6, R5, PT ;  /* 0x000000050600720c */ /* 0x000fe40003f46270 */
[----:B------:R-:W-:Y:S01]  /*11880*/  MOV R13, R4 ;  /* 0x00000004000d7202 */ /* 0x000fe20000000f00 */
[----:B------:R-:W-:-:S10]  /*11890*/  IMAD.MOV.U32 R12, RZ, RZ, 0x1 ;  /* 0x00000001ff0c7424 */ /* 0x000fd400078e00ff */
[----:B------:R-:W-:Y:S02]  /*118a0*/  @!P2 LEA R8, R24, UR42, 0x1 ;  /* 0x0000002a1808ac11 */ /* 0x000fe4000f8e08ff */
[----:B------:R-:W-:Y:S02]  /*118b0*/  @P2 LOP3.LUT R16, R16, 0x100, RZ, 0xfc, !PT ;  /* 0x0000010010102812 */ /* 0x000fe400078efcff */
[----:B------:R-:W-:-:S13]  /*118c0*/  @!P2 LEA R3, P1, R22, R14, 0x1 ;  /* 0x0000000e1603a211 */ /* 0x000fda00078208ff */
[----:B------:R-:W-:Y:S05]  /*118d0*/  WARPSYNC.COLLECTIVE R15, `(.L_x_3483) ;  /* 0x000000000f087348 */ /* 0x000fea0003c00000 */
[----:B------:R0:W1:Y:S02]  /*118e0*/  SHFL.IDX P6, R14, R13, R12, R11 ;  /* 0x0000000c0d0e7389 */ /* 0x00006400000c000b */
[----:B01----:R-:W-:Y:S01]  /*118f0*/  ENDCOLLECTIVE ;  /* 0x000000000000791b */ /* 0x003fe20003800000 */
.L_x_3483:
[----:B------:R-:W-:Y:S01]  /*11900*/  LOP3.LUT R16, R16, 0xffffff7f, RZ, 0xc0, !PT ;  /* 0xffffff7f10107812 */ /* 0x000fe200078ec0ff */
[----:B------:R-:W-:-:S05]  /*11910*/  @!P2 IMAD.X R2, RZ, RZ, R2, P1 ;  /* 0x000000ffff02a224 */ /* 0x000fca00008e0602 */
[----:B------:R-:W-:-:S04]  /*11920*/  @!P2 LOP3.LUT R3, R3, R2, RZ, 0x3c, !PT ;  /* 0x000000020303a212 */ /* 0x000fc800078e3cff */
[----:B------:R-:W-:Y:S01]  /*11930*/  @!P2 LOP3.LUT R2, R3, R2, RZ, 0x3c, !PT ;  /* 0x000000020302a212 */ /* 0x000fe200078e3cff */
[----:B------:R-:W-:-:S03]  /*11940*/  IMAD.MOV.U32 R13, RZ, RZ, R0 ;  /* 0x000000ffff0d7224 */ /* 0x000fc600078e0000 */
[----:B------:R-:W-:-:S05]  /*11950*/  @!P2 LOP3.LUT R3, R3, R2, RZ, 0x3c, !PT ;  /* 0x000000020303a212 */ /* 0x000fca00078e3cff */
[----:B------:R-:W-:Y:S01]  /*11960*/  @!PT LDS RZ, [RZ] ;  /* 0x00000000fffff984 */ /* 0x000fe20000000800 */
[----:B------:R-:W-:Y:S01]  /*11970*/  @!PT LDS RZ, [RZ] ;  /* 0x00000000fffff984 */ /* 0x000fe20000000800 */
[----:B------:R-:W-:Y:S01]  /*11980*/  @!PT LDS RZ, [RZ] ;  /* 0x00000000fffff984 */ /* 0x000fe20000000800 */
[----:B------:R0:W-:Y:S01]  /*11990*/  @!P2 LDGSTS.E.BYPASS.LTC128B.128 [R8+0x20400], desc[UR36][R2.64], !P0 ;  /* 0x204000000208afae */ /* 0x0001e2000c101d64 */
[----:B------:R-:W-:Y:S01]  /*119a0*/  ISETP.GE.AND P2, PT, R10, R5, PT ;  /* 0x000000050a00720c */ /* 0x000fe20003f46270 */
[----:B------:R-:W-:-:S12]  /*119b0*/  IMAD.MOV.U32 R9, RZ, RZ, R14 ;  /* 0x000000ffff097224 */ /* 0x000fd800078e000e */
[----:B0-----:R-:W-:Y:S05]  /*119c0*/  WARPSYNC.COLLECTIVE R15, `(.L_x_3484) ;  /* 0x000000000f087348 */ /* 0x001fea0003c00000 */
[----:B------:R1:W2:Y:S02]  /*119d0*/  SHFL.IDX P6, R14, R13, R12, R11 ;  /* 0x0000000c0d0e7389 */ /* 0x0002a400000c000b */
[----:B012---:R-:W-:Y:S01]  /*119e0*/  ENDCOLLECTIVE ;  /* 0x000000000000791b */ /* 0x007fe20003800000 */
.L_x_3484:
[----:B------:R-:W-:Y:S01]  /*119f0*/  VIADD R8, R6, 0x20 ;  /* 0x0000002006087836 */ /* 0x000fe20000000000 */
[----:B------:R-:W-:Y:S02]  /*11a00*/  @!P2 LEA R10, R24, UR42, 0x1 ;  /* 0x0000002a180aac11 */ /* 0x000fe4000f8e08ff */
[----:B------:R-:W-:Y:S02]  /*11a10*/  @P2 LOP3.LUT R16, R16, 0x80, RZ, 0xfc, !PT ;  /* 0x0000008010102812 */ /* 0x000fe400078efcff */
[----:B------:R-:W-:Y:S01]  /*11a20*/  MOV R13, R4 ;  /* 0x00000004000d7202 */ /* 0x000fe20000000f00 */
[----:B------:R-:W-:Y:S01]  /*11a30*/  IMAD.MOV.U32 R12, RZ, RZ, 0x2 ;  /* 0x00000002ff0c7424 */ /* 0x000fe200078e00ff */
[----:B------:R-:W-:Y:S01]  /*11a40*/  LOP3.LUT R16, R16, 0xffffffbf, RZ, 0xc0, !PT ;  /* 0xffffffbf10107812 */ /* 0x000fe200078ec0ff */
[----:B------:R-:W-:-:S07]  /*11a50*/  IMAD.MOV.U32 R7, RZ, RZ, R14 ;  /* 0x000000ffff077224 */ /* 0x000fce00078e000e */
[----:B------:R-:W-:Y:S05]  /*11a60*/  WARPSYNC.COLLECTIVE R15, `(.L_x_3485) ;  /* 0x000000000f087348 */ /* 0x000fea0003c00000 */
[----:B------:R0:W1:Y:S02]  /*11a70*/  SHFL.IDX P6, R14, R13, R12, R11 ;  /* 0x0000000c0d0e7389 */ /* 0x00006400000c000b */
[----:B01----:R-:W-:Y:S01]  /*11a80*/  ENDCOLLECTIVE ;  /* 0x000000000000791b */ /* 0x003fe20003800000 */
.L_x_3485:
[----:B------:R-:W-:-:S05]  /*11a90*/  @!P2 LEA R7, P1, R22, R7, 0x1 ;  /* 0x000000071607a211 */ /* 0x000fca00078208ff */
[----:B------:R-:W-:Y:S02]  /*11aa0*/  @!P2 IMAD.X R9, RZ, RZ, R9, P1 ;  /* 0x000000ffff09a224 */ /* 0x000fe400008e0609 */
[----:B------:R-:W-:Y:S02]  /*11ab0*/  @!P2 IMAD.MOV.U32 R2, RZ, RZ, R7 ;  /* 0x000000ffff02a224 */ /* 0x000fe400078e0007 */
[----:B------:R-:W-:Y:S02]  /*11ac0*/  @!P2 IMAD.MOV.U32 R3, RZ, RZ, R9 ;  /* 0x000000ffff03a224 */ /* 0x000fe400078e0009 */
[----:B------:R-:W-:-:S03]  /*11ad0*/  IMAD.MOV.U32 R13, RZ, RZ, R0 ;  /* 0x000000ffff0d7224 */ /* 0x000fc600078e0000 */
[----:B------:R-:W-:Y:S01]  /*11ae0*/  @!PT LDS RZ, [RZ] ;  /* 0x00000000fffff984 */ /* 0x000fe20000000800 */
[----:B------:R-:W-:Y:S01]  /*11af0*/  @!PT LDS RZ, [RZ] ;  /* 0x00000000fffff984 */ /* 0x000fe20000000800 */
[----:B------:R-:W-:Y:S01]  /*11b00*/  @!PT LDS RZ, [RZ] ;  /* 0x00000000fffff984 */ /* 0x000fe20000000800 */
[----:B------:R0:W-:Y:S01]  /*11b10*/  @!P2 LDGSTS.E.BYPASS.LTC128B.128 [R10+0x20c00], desc[UR36][R2.64], !P0 ;  /* 0x20c00000020aafae */ /* 0x0001e2000c101d64 */
[----:B------:R-:W-:Y:S01]  /*11b20*/  ISETP.GE.AND P2, PT, R8, R5, PT ;  /* 0x000000050800720c */ /* 0x000fe20003f46270 */
[----:B0-----:R-:W-:-:S12]  /*11b30*/  IMAD.MOV.U32 R2, RZ, RZ, R14 ;  /* 0x000000ffff027224 */ /* 0x001fd800078e000e */
[----:B------:R-:W-:Y:S05]  /*11b40*/  WARPSYNC.COLLECTIVE R15, `(.L_x_3486) ;  /* 0x000000000f087348 */ /* 0x000fea0003c00000 */
[----:B------:R0:W1:Y:S02]  /*11b50*/  SHFL.IDX P6, R14, R13, R12, R11 ;  /* 0x0000000c0d0e7389 */ /* 0x00006400000c000b */
[----:B01----:R-:W-:Y:S01]  /*11b60*/  ENDCOLLECTIVE ;  /* 0x000000000000791b */ /* 0x003fe20003800000 */
.L_x_3486:
[----:B------:R-:W-:Y:S02]  /*11b70*/  @!P2 LEA R7, R24, UR42, 0x1 ;  /* 0x0000002a1807ac11 */ /* 0x000fe4000f8e08ff */
[----:B------:R-:W-:Y:S01]  /*11b80*/  @P2 LOP3.LUT R16, R16, 0x40, RZ, 0xfc, !PT ;  /* 0x0000004010102812 */ /* 0x000fe200078efcff */
[----:B------:R-:W-:Y:S01]  /*11b90*/  IMAD.MOV.U32 R13, RZ, RZ, R4 ;  /* 0x000000ffff0d7224 */ /* 0x000fe200078e0004 */
[----:B------:R-:W-:Y:S01]  /*11ba0*/  MOV R12, 0x3 ;  /* 0x00000003000c7802 */ /* 0x000fe20000000f00 */
[----:B------:R-:W-:-:S05]  /*11bb0*/  IMAD.MOV.U32 R8, RZ, RZ, R14 ;  /* 0x000000ffff087224 */ /* 0x000fca00078e000e */
[----:B------:R-:W-:-:S05]  /*11bc0*/  @!P2 LEA R8, P1, R22, R8, 0x1 ;  /* 0x000000081608a211 */ /* 0x000fca00078208ff */
[----:B------:R-:W-:Y:S02]  /*11bd0*/  @!P2 IMAD.X R11, RZ, RZ, R2, P1 ;  /* 0x000000ffff0ba224 */ /* 0x000fe400008e0602 */
[----:B------:R-:W-:Y:S02]  /*11be0*/  @!P2 IMAD.MOV.U32 R2, RZ, RZ, R8 ;  /* 0x000000ffff02a224 */ /* 0x000fe400078e0008 */
[----:B------:R-:W-:Y:S02]  /*11bf0*/  @!P2 IMAD.MOV.U32 R3, RZ, RZ, R11 ;  /* 0x000000ffff03a224 */ /* 0x000fe400078e000b */
[----:B------:R-:W-:-:S03]  /*11c00*/  IMAD.MOV.U32 R11, RZ, RZ, 0x181f ;  /* 0x0000181fff0b7424 */ /* 0x000fc600078e00ff */
[----:B------:R-:W-:Y:S01]  /*11c10*/  @!PT LDS RZ, [RZ] ;  /* 0x00000000fffff984 */ /* 0x000fe20000000800 */
[----:B------:R-:W-:Y:S01]  /*11c20*/  @!PT LDS RZ, [RZ] ;  /* 0x00000000fffff984 */ /* 0x000fe20000000800 */
[----:B------:R-:W-:Y:S01]  /*11c30*/  @!PT LDS RZ, [RZ] ;  /* 0x00000000fffff984 */ /* 0x000fe20000000800 */
[----:B------:R0:W-:Y:S04]  /*11c40*/  @!P2 LDGSTS.E.BYPASS.LTC128B.128 [R7+0x21400], desc[UR36][R2.64], !P0 ;  /* 0x214000000207afae */ /* 0x0001e8000c101d64 */
[----:B0-----:R-:W-:Y:S05]  /*11c50*/  WARPSYNC.COLLECTIVE R15, `(.L_x_3487) ;  /* 0x000000000f087348 */ /* 0x001fea0003c00000 */
[----:B------:R1:W2:Y:S02]  /*11c60*/  SHFL.IDX P6, R14, R13, R12, R11 ;  /* 0x0000000c0d0e7389 */ /* 0x0002a400000c000b */
[----:B012---:R-:W-:Y:S01]  /*11c70*/  ENDCOLLECTIVE ;  /* 0x000000000000791b */ /* 0x007fe20003800000 */
.L_x_3487:
[----:B------:R-:W-:Y:S02]  /*11c80*/  IMAD.MOV.U32 R13, RZ, RZ, R0 ;  /* 0x000000ffff0d7224 */ /* 0x000fe400078e0000 */
[----:B------:R-:W-:-:S07]  /*11c90*/  IMAD.MOV.U32 R4, RZ, RZ, R14 ;  /* 0x000000ffff047224 */ /* 0x000fce00078e000e */
[----:B------:R-:W-:Y:S05]  /*11ca0*/  WARPSYNC.COLLECTIVE R15, `(.L_x_3488) ;  /* 0x000000000f087348 */ /* 0x000fea0003c00000 */
[----:B------:R0:W1:Y:S02]  /*11cb0*/  SHFL.IDX P6, R14, R13, R12, R11 ;  /* 0x0000000c0d0e7389 */ /* 0x00006400000c000b */
[----:B01----:R-:W-:Y:S01]  /*11cc0*/  ENDCOLLECTIVE ;  /* 0x000000000000791b */ /* 0x003fe20003800000 */
.L_x_3488:
[----:B------:R-:W-:Y:S05]  /*11cd0*/  BRA `(.L_x_3489) ;  /* 0xffffffc8007c7947 */ /* 0x000fea000383ffff */
.L_x_3431:
        /* <DEDUP_REMOVED lines=8> */
.L_x_3491:
[----:B------:R-:W-:Y:S05]  /*11d60*/  BSYNC B0 ;  /* 0x0000000000007941 */ /* 0x000fea0003800000 */
.L_x_3490:
[----:B------:R-:W-:Y:S01]  /*11d70*/  MOV R13, R0 ;  /* 0x00000000000d7202 */ /* 0x000fe20000000f00 */
[----:B------:R-:W-:Y:S01]  /*11d80*/  IMAD.MOV.U32 R12, RZ, RZ, RZ ;  /* 0x000000ffff0c7224 */ /* 0x000fe200078e00ff */
[----:B------:R-:W-:Y:S01]  /*11d90*/  P2R R3, PR, RZ, 0x4 ;  /* 0x00000004ff037803 */ /* 0x000fe20000000000 */
[----:B------:R-:W-:Y:S01]  /*11da0*/  IMAD.MOV.U32 R11, RZ, RZ, 0x181f ;  /* 0x0000181fff0b7424 */ /* 0x000fe200078e00ff */
[C---:B------:R-:W-:Y:S01]  /*11db0*/  LOP3.LUT P2, RZ, R16.reuse, 0x100, RZ, 0xc0, !PT ;  /* 0x0000010010ff7812 */ /* 0x040fe2000784c0ff */
[----:B------:R-:W-:Y:S01]  /*11dc0*/  IMAD.MOV.U32 R15, RZ, RZ, -0x1 ;  /* 0xffffffffff0f7424 */ /* 0x000fe200078e00ff */
[----:B------:R-:W-:Y:S01]  /*11dd0*/  P2R R8, PR, RZ, 0x2 ;  /* 0x00000002ff087803 */ /* 0x000fe20000000000 */
[----:B------:R-:W-:Y:S01]  /*11de0*/  IMAD.MOV.U32 R2, RZ, RZ, R14 ;  /* 0x000000ffff027224 */ /* 0x000fe200078e000e */
[----:B------:R-:W-:-:S13]  /*11df0*/  LOP3.LUT P1, RZ, R16, 0x800, RZ, 0xc0, !PT ;  /* 0x0000080010ff7812 */ /* 0x000fda000782c0ff */
[----:B------:R-:W-:Y:S05]  /*11e00*/  WARPSYNC.COLLECTIVE R15, `(.L_x_3492) ;  /* 0x000000000f087348 */ /* 0x000fea0003c00000 */
[----:B------:R0:W1:Y:S02]  /*11e10*/  SHFL.IDX P6, R14, R13, R12, R11 ;  /* 0x0000000c0d0e7389 */ /* 0x00006400000c000b */
[----:B01----:R-:W-:Y:S01]  /*11e20*/  ENDCOLLECTIVE ;  /* 0x000000000000791b */ /* 0x003fe20003800000 */
.L_x_3492:
[----:B------:R-:W-:Y:S01]  /*11e30*/  P2R R10, PR, RZ, 0x8 ;  /* 0x00000008ff0a7803 */ /* 0x000fe20000000000 */
[----:B------:R-:W-:Y:S02]  /*11e40*/  IMAD.MOV.U32 R13, RZ, RZ, R4 ;  /* 0x000000ffff0d7224 */ /* 0x000fe400078e0004 */
[----:B------:R-:W-:Y:S01]  /*11e50*/  IMAD.MOV.U32 R12, RZ, RZ, 0x1 ;  /* 0x00000001ff0c7424 */ /* 0x000fe200078e00ff */
[----:B------:R-:W-:-:S05]  /*11e60*/  @!P2 LEA R14, P0, R22, R14, 0x1 ;  /* 0x0000000e160ea211 */ /* 0x000fca00078008ff */
[----:B------:R-:W-:Y:S01]  /*11e70*/  @!P2 IMAD.X R21, RZ, RZ, R2, P0 ;  /* 0x000000ffff15a224 */ /* 0x000fe200000e0602 */
[----:B------:R-:W-:-:S04]  /*11e80*/  @!P2 LOP3.LUT R2, R5, 0x40, RZ, 0xc0, !PT ;  /* 0x000000400502a812 */ /* 0x000fc800078ec0ff */
[----:B------:R-:W-:-:S04]  /*11e90*/  @!P2 SHF.R.U32.HI R9, RZ, 0x2, R2 ;  /* 0x00000002ff09a819 */ /* 0x000fc80000011602 */
[----:B------:R-:W-:Y:S02]  /*11ea0*/  @!P2 ISETP.NE.U32.AND P6, PT, R9, RZ, PT ;  /* 0x000000ff0900a20c */ /* 0x000fe40003fc5070 */
[----:B------:R-:W-:-:S04]  /*11eb0*/  @!P2 LOP3.LUT R9, R6, 0x80, RZ, 0xc0, !PT ;  /* 0x000000800609a812 */ /* 0x000fc800078ec0ff */
[----:B------:R-:W-:-:S04]  /*11ec0*/  @!P2 SHF.R.U32.HI R9, RZ, 0x3, R9 ;  /* 0x00000003ff09a819 */ /* 0x000fc80000011609 */
[----:B------:R-:W-:Y:S02]  /*11ed0*/  @!P2 ISETP.NE.U32.AND P0, PT, R9, RZ, PT ;  /* 0x000000ff0900a20c */ /* 0x000fe40003f05070 */
[----:B------:R-:W-:Y:S02]  /*11ee0*/  ISETP.NE.AND P2, PT, R3, RZ, PT ;  /* 0x000000ff0300720c */ /* 0x000fe40003f45270 */
[----:B------:R-:W-:Y:S02]  /*11ef0*/  P2R R9, PR, RZ, 0x1 ;  /* 0x00000001ff097803 */ /* 0x000fe40000000000 */
[----:B------:R-:W-:-:S13]  /*11f00*/  LOP3.LUT P0, RZ, R16, 0x100, RZ, 0xc0, !PT ;  /* 0x0000010010ff7812 */ /* 0x000fda000780c0ff */
[----:B------:R-:W-:Y:S01]  /*11f10*/  @!P0 LEA R7, R24, UR42, 0x1 ;  /* 0x0000002a18078c11 */ /* 0x000fe2000f8e08ff */
[----:B------:R-:W-:Y:S02]  /*11f20*/  @!P0 IMAD.MOV.U32 R2, RZ, RZ, R14 ;  /* 0x000000ffff028224 */ /* 0x000fe400078e000e */
[----:B------:R-:W-:-:S05]  /*11f30*/  @!P0 IMAD.MOV.U32 R3, RZ, RZ, R21 ;  /* 0x000000ffff038224 */ /* 0x000fca00078e0015 */
[----:B------:R-:W-:Y:S01]  /*11f40*/  @!PT LDS RZ, [RZ] ;  /* 0x00000000fffff984 */ /* 0x000fe20000000800 */
[----:B------:R-:W-:Y:S01]  /*11f50*/  @!PT LDS RZ, [RZ] ;  /* 0x00000000fffff984 */ /* 0x000fe20000000800 */
[----:B------:R-:W-:Y:S01]  /*11f60*/  @!PT LDS RZ, [RZ] ;  /* 0x00000000fffff984 */ /* 0x000fe20000000800 */
[----:B------:R0:W-:Y:S01]  /*11f70*/  @!P0 LDGSTS.E.BYPASS.LTC128B.128 [R7+0x26400], desc[UR36][R2.64], !P1 ;  /* 0x2640000002078fae */ /* 0x0001e2000c901d64 */
[----:B------:R-:W-:Y:S02]  /*11f80*/  ISETP.NE.AND P1, PT, R8, RZ, PT ;  /* 0x000000ff0800720c */ /* 0x000fe40003f25270 */
[----:B------:R-:W-:Y:S01]  /*11f90*/  P2R R8, PR, RZ, 0x20 ;  /* 0x00000020ff087803 */ /* 0x000fe20000000000 */
[----:B------:R0:W-:Y:S01]  /*11fa0*/  @!P0 LDGSTS.E.BYPASS.LTC128B.128 [R7+0x28400], desc[UR36][R2.64+0x80], !P5 ;  /* 0x2840008002078fae */ /* 0x0001e2000e901d64 */
[----:B------:R-:W-:-:S03]  /*11fb0*/  LOP3.LUT P5, RZ, R16, 0x800, RZ, 0xc0, !PT ;  /* 0x0000080010ff7812 */ /* 0x000fc600078ac0ff */
[----:B------:R0:W-:Y:S04]  /*11fc0*/  @!P0 LDGSTS.E.BYPASS.LTC128B.128 [R7+0x2a400], desc[UR36][R2.64+0x100], !P4 ;  /* 0x2a40010002078fae */ /* 0x0001e8000e101d64 */
[----:B------:R0:W-:Y:S01]  /*11fd0*/  @!P0 LDGSTS.E.BYPASS.LTC128B.128 [R7+0x2c400], desc[UR36][R2.64+0x180], !P3 ;  /* 0x2c40018002078fae */ /* 0x0001e2000d901d64 */
[----:B------:R-:W-:-:S03]  /*11fe0*/  LOP3.LUT P3, RZ, R16, 0x80, RZ, 0xc0, !PT ;  /* 0x0000008010ff7812 */ /* 0x000fc6000786c0ff */
[----:B------:R0:W-:Y:S04]  /*11ff0*/  @!P0 LDGSTS.E.BYPASS.LTC128B.128 [R7+0x2e400], desc[UR36][R2.64+0x200], !P2 ;  /* 0x2e40020002078fae */ /* 0x0001e8000d101d64 */
[----:B------:R0:W-:Y:S04]  /*12000*/  @!P0 LDGSTS.E.BYPASS.LTC128B.128 [R7+0x30400], desc[UR36][R2.64+0x280], !P1 ;  /* 0x3040028002078fae */ /* 0x0001e8000c901d64 */
[----:B------:R0:W-:Y:S01]  /*12010*/  @!P0 LDGSTS.E.BYPASS.LTC128B.128 [R7+0x32400], desc[UR36][R2.64+0x300], P6 ;  /* 0x3240030002078fae */ /* 0x0001e2000b101d64 */
[----:B------:R-:W-:Y:S02]  /*12020*/  ISETP.NE.AND P0, PT, R9, RZ, PT ;  /* 0x000000ff0900720c */ /* 0x000fe40003f05270 */
[----:B------:R-:W-:-:S02]  /*12030*/  LOP3.LUT P6, RZ, R16, 0x100, RZ, 0xc0, !PT ;  /* 0x0000010010ff7812 */ /* 0x000fc400078cc0ff */
[----:B------:R-:W-:-:S04]  /*12040*/  @!P3 LOP3.LUT R20, R5, 0x40, RZ, 0xc0, !PT ;  /* 0x000000400514b812 */ /* 0x000fc800078ec0ff */
[----:B------:R-:W-:-:S07]  /*12050*/  @!P3 SHF.R.U32.HI R20, RZ, 0x2, R20 ;  /* 0x00000002ff14b819 */ /* 0x000fce0000011614 */
[----:B------:R0:W-:Y:S02]  /*12060*/  @!P6 LDGSTS.E.BYPASS.LTC128B.128 [R7+0x34400], desc[UR36][R2.64+0x380], P0 ;  /* 0x344003800207efae */ /* 0x0001e40008101d64 */
[----:B0-----:R-:W-:Y:S05]  /*12070*/  WARPSYNC.COLLECTIVE R15, `(.L_x_3493) ;  /* 0x000000000f087348 */ /* 0x001fea0003c00000 */
[----:B------:R1:W2:Y:S02]  /*12080*/  SHFL.IDX P6, R14, R13, R12, R11 ;  /* 0x0000000c0d0e7389 */ /* 0x0002a400000c000b */
[----:B012---:R-:W-:Y:S01]  /*12090*/  ENDCOLLECTIVE ;  /* 0x000000000000791b */ /* 0x007fe20003800000 */
.L_x_3493:
[----:B------:R-:W-:-:S04]  /*120a0*/  @!P3 LOP3.LUT R7, R6, 0x80, RZ, 0xc0, !PT ;  /* 0x000000800607b812 */ /* 0x000fc800078ec0ff */
[----:B------:R-:W-:Y:S01]  /*120b0*/  @!P3 SHF.R.U32.HI R7, RZ, 0x3, R7 ;  /* 0x00000003ff07b819 */ /* 0x000fe20000011607 */
[----:B------:R-:W-:Y:S01]  /*120c0*/  IMAD.MOV.U32 R13, RZ, RZ, R0 ;  /* 0x000000ffff0d7224 */ /* 0x000fe200078e0000 */
[----:B------:R-:W-:-:S07]  /*120d0*/  MOV R9, R14 ;  /* 0x0000000e00097202 */ /* 0x000fce0000000f00 */
[----:B------:R-:W-:Y:S05]  /*120e0*/  WARPSYNC.COLLECTIVE R15, `(.L_x_3494) ;  /* 0x000000000f087348 */ /* 0x000fea0003c00000 */
[----:B------:R0:W1:Y:S02]  /*120f0*/  SHFL.IDX P6, R14, R13, R12, R11 ;  /* 0x0000000c0d0e7389 */ /* 0x00006400000c000b */
[----:B01----:R-:W-:Y:S01]  /*12100*/  ENDCOLLECTIVE ;  /* 0x000000000000791b */ /* 0x003fe20003800000 */
.L_x_3494:
[----:B------:R-:W-:Y:S02]  /*12110*/  IMAD.MOV.U32 R13, RZ, RZ, R4 ;  /* 0x000000ffff0d7224 */ /* 0x000fe400078e0004 */
[----:B------:R-:W-:Y:S01]  /*12120*/  IMAD.MOV.U32 R12, RZ, RZ, 0x2 ;  /* 0x00000002ff0c7424 */ /* 0x000fe200078e00ff */
[----:B------:R-:W-:Y:S02]  /*12130*/  @!P3 LEA R14, P0, R22, R14, 0x1 ;  /* 0x0000000e160eb211 */ /* 0x000fe400078008ff */
[----:B------:R-:W-:-:S03]  /*12140*/  @!P3 ISETP.NE.U32.AND P6, PT, R20, RZ, PT ;  /* 0x000000ff1400b20c */ /* 0x000fc60003fc5070 */
[----:B------:R-:W-:Y:S01]  /*12150*/  @!P3 IMAD.X R21, RZ, RZ, R9, P0 ;  /* 0x000000ffff15b224 */ /* 0x000fe200000e0609 */
[----:B------:R-:W-:Y:S02]  /*12160*/  @!P3 ISETP.NE.U32.AND P0, PT, R7, RZ, PT ;  /* 0x000000ff0700b20c */ /* 0x000fe40003f05070 */
[----:B------:R-:W-:Y:S02]  /*12170*/  ISETP.NE.AND P3, PT, R10, RZ, PT ;  /* 0x000000ff0a00720c */ /* 0x000fe40003f65270 */
[----:B------:R-:W-:Y:S02]  /*12180*/  P2R R7, PR, RZ, 0x1 ;  /* 0x00000001ff077803 */ /* 0x000fe40000000000 */
[----:B------:R-:W-:Y:S02]  /*12190*/  LOP3.LUT P0, RZ, R16, 0x80, RZ, 0xc0, !PT ;  /* 0x0000008010ff7812 */ /* 0x000fe4000780c0ff */
[----:B------:R-:W-:-:S11]  /*121a0*/  P2R R10, PR, RZ, 0x2 ;  /* 0x00000002ff0a7803 */ /* 0x000fd60000000000 */
[----:B------:R-:W-:Y:S01]  /*121b0*/  @!P0 LEA R9, R24, UR42, 0x1 ;  /* 0x0000002a18098c11 */ /* 0x000fe2000f8e08ff */
[----:B------:R-:W-:Y:S02]  /*121c0*/  @!P0 IMAD.MOV.U32 R2, RZ, RZ, R14 ;  /* 0x000000ffff028224 */ /* 0x000fe400078e000e */
[----:B------:R-:W-:-:S05]  /*121d0*/  @!P0 IMAD.MOV.U32 R3, RZ, RZ, R21 ;  /* 0x000000ffff038224 */ /* 0x000fca00078e0015 */
[----:B------:R-:W-:Y:S01]  /*121e0*/  @!PT LDS RZ, [RZ] ;  /* 0x00000000fffff984 */ /* 0x000fe20000000800 */
[----:B------:R-:W-:Y:S01]  /*121f0*/  @!PT LDS RZ, [RZ] ;  /* 0x00000000fffff984 */ /* 0x000fe20000000800 */
[----:B------:R-:W-:Y:S01]  /*12200*/  @!PT LDS RZ, [RZ] ;  /* 0x00000000fffff984 */ /* 0x000fe20000000800 */
[----:B------:R0:W-:Y:S01]  /*12210*/  @!P0 LDGSTS.E.BYPASS.LTC128B.128 [R9+0x26c00], desc[UR36][R2.64], !P5 ;  /* 0x26c0000002098fae */ /* 0x0001e2000e901d64 */
[----:B------:R-:W-:-:S04]  /*12220*/  ISETP.NE.AND P5, PT, R8, RZ, PT ;  /* 0x000000ff0800720c */ /* 0x000fc80003fa5270 */
[----:B------:R-:W-:-:S09]  /*12230*/  P2R R8, PR, RZ, 0x20 ;  /* 0x00000020ff087803 */ /* 0x000fd20000000000 */
[----:B------:R0:W-:Y:S01]  /*12240*/  @!P0 LDGSTS.E.BYPASS.LTC128B.128 [R9+0x28c00], desc[UR36][R2.64+0x80], !P5 ;  /* 0x28c0008002098fae */ /* 0x0001e2000e901d64 */
[----:B------:R-:W-:-:S03]  /*12250*/  LOP3.LUT P5, RZ, R16, 0x800, RZ, 0xc0, !PT ;  /* 0x0000080010ff7812 */ /* 0x000fc600078ac0ff */
[----:B------:R0:W-:Y:S04]  /*12260*/  @!P0 LDGSTS.E.BYPASS.LTC128B.128 [R9+0x2ac00], desc[UR36][R2.64+0x100], !P4 ;  /* 0x2ac0010002098fae */ /* 0x0001e8000e101d64 */
[----:B------:R0:W-:Y:S04]  /*12270*/  @!P0 LDGSTS.E.BYPASS.LTC128B.128 [R9+0x2cc00], desc[UR36][R2.64+0x180], !P3 ;  /* 0x2cc0018002098fae */ /* 0x0001e8000d901d64 */
[----:B------:R0:W-:Y:S04]  /*12280*/  @!P0 LDGSTS.E.BYPASS.LTC128B.128 [R9+0x2ec00], desc[UR36][R2.64+0x200], !P2 ;  /* 0x2ec0020002098fae */ /* 0x0001e8000d101d64 */
[----:B------:R0:W-:Y:S01]  /*12290*/  @!P0 LDGSTS.E.BYPASS.LTC128B.128 [R9+0x30c00], desc[UR36][R2.64+0x280], !P1 ;  /* 0x30c0028002098fae */ /* 0x0001e2000c901d64 */
[----:B------:R-:W-:-:S03]  /*122a0*/  LOP3.LUT P1, RZ, R16, 0x40, RZ, 0xc0, !PT ;  /* 0x0000004010ff7812 */ /* 0x000fc6000782c0ff */
[----:B------:R0:W-:Y:S01]  /*122b0*/  @!P0 LDGSTS.E.BYPASS.LTC128B.128 [R9+0x32c00], desc[UR36][R2.64+0x300], P6 ;  /* 0x32c0030002098fae */ /* 0x0001e2000b101d64 */
[----:B------:R-:W-:Y:S02]  /*122c0*/  ISETP.NE.AND P0, PT, R7, RZ, PT ;  /* 0x000000ff0700720c */ /* 0x000fe40003f05270 */
[----:B------:R-:W-:-:S07]  /*122d0*/  LOP3.LUT P6, RZ, R16, 0x80, RZ, 0xc0, !PT ;  /* 0x0000008010ff7812 */ /* 0x000fce00078cc0ff */
[----:B------:R-:W-:-:S04]  /*122e0*/  @!P1 LOP3.LUT R20, R5, 0x40, RZ, 0xc0, !PT ;  /* 0x0000004005149812 */ /* 0x000fc800078ec0ff */
[----:B------:R-:W-:Y:S02]  /*122f0*/  @!P1 SHF.R.U32.HI R20, RZ, 0x2, R20 ;  /* 0x00000002ff149819 */ /* 0x000fe40000011614 */
[----:B------:R0:W-:Y:S05]  /*12300*/  @!P6 LDGSTS.E.BYPASS.LTC128B.128 [R9+0x34c00], desc[UR36][R2.64+0x380], P0 ;  /* 0x34c003800209efae */ /* 0x0001ea0008101d64 */
[----:B0-----:R-:W-:Y:S05]  /*12310*/  WARPSYNC.COLLECTIVE R15, `(.L_x_3495) ;  /* 0x000000000f087348 */ /* 0x001fea0003c00000 */
[----:B------:R1:W2:Y:S02]  /*12320*/  SHFL.IDX P6, R14, R13, R12, R11 ;  /* 0x0000000c0d0e7389 */ /* 0x0002a400000c000b */
[----:B012---:R-:W-:Y:S01]  /*12330*/  ENDCOLLECTIVE ;  /* 0x000000000000791b */ /* 0x007fe20003800000 */
.L_x_3495:
[----:B------:R-:W-:-:S04]  /*12340*/  @!P1 LOP3.LUT R9, R6, 0x80, RZ, 0xc0, !PT ;  /* 0x0000008006099812 */ /* 0x000fc800078ec0ff */
[----:B------:R-:W-:Y:S01]  /*12350*/  @!P1 SHF.R.U32.HI R9, RZ, 0x3, R9 ;  /* 0x00000003ff099819 */ /* 0x000fe20000011609 */
[----:B------:R-:W-:Y:S02]  /*12360*/  IMAD.MOV.U32 R13, RZ, RZ, R0 ;  /* 0x000000ffff0d7224 */ /* 0x000fe400078e0000 */
[----:B------:R-:W-:-:S07]  /*12370*/  IMAD.MOV.U32 R7, RZ, RZ, R14 ;  /* 0x000000ffff077224 */ /* 0x000fce00078e000e */
[----:B------:R-:W-:Y:S05]  /*12380*/  WARPSYNC.COLLECTIVE R15, `(.L_x_3496) ;  /* 0x000000000f087348 */ /* 0x000fea0003c00000 */
[----:B------:R0:W1:Y:S02]  /*12390*/  SHFL.IDX P6, R14, R13, R12, R11 ;  /* 0x0000000c0d0e7389 */ /* 0x00006400000c000b */
[----:B01----:R-:W-:Y:S01]  /*123a0*/  ENDCOLLECTIVE ;  /* 0x000000000000791b */ /* 0x003fe20003800000 */
.L_x_3496:
[----:B------:R-:W-:Y:S02]  /*123b0*/  IMAD.MOV.U32 R13, RZ, RZ, R4 ;  /* 0x000000ffff0d7224 */ /* 0x000fe400078e0004 */
[----:B------:R-:W-:Y:S01]  /*123c0*/  IMAD.MOV.U32 R12, RZ, RZ, 0x3 ;  /* 0x00000003ff0c7424 */ /* 0x000fe200078e00ff */
[----:B------:R-:W-:Y:S02]  /*123d0*/  @!P1 LEA R14, P0, R22, R14, 0x1 ;  /* 0x0000000e160e9211 */ /* 0x000fe400078008ff */
[----:B------:R-:W-:Y:S02]  /*123e0*/  @!P1 ISETP.NE.U32.AND P6, PT, R20, RZ, PT ;  /* 0x000000ff1400920c */ /* 0x000fe40003fc5070 */
[----:B------:R-:W-:Y:S02]  /*123f0*/  @!P1 IADD3.X R7, RZ, R7, RZ, P0, !PT ;  /* 0x00000007ff079210 */ /* 0x000fe400007fe4ff */
[----:B------:R-:W-:Y:S02]  /*12400*/  @!P1 ISETP.NE.U32.AND P0, PT, R9, RZ, PT ;  /* 0x000000ff0900920c */ /* 0x000fe40003f05070 */
[----:B------:R-:W-:-:S02]  /*12410*/  ISETP.NE.AND P1, PT, R10, RZ, PT ;  /* 0x000000ff0a00720c */ /* 0x000fc40003f25270 */
        /* <DEDUP_REMOVED lines=9> */
[----:B------:R-:W-:-:S13]  /*124b0*/  ISETP.NE.AND P5, PT, R8, RZ, PT ;  /* 0x000000ff0800720c */ /* 0x000fda0003fa5270 */
[----:B------:R0:W-:Y:S04]  /*124c0*/  @!P0 LDGSTS.E.BYPASS.LTC128B.128 [R21+0x29400], desc[UR36][R2.64+0x80], !P5 ;  /* 0x2940008002158fae */ /* 0x0001e8000e901d64 */
[----:B------:R0:W-:Y:S04]  /*124d0*/  @!P0 LDGSTS.E.BYPASS.LTC128B.128 [R21+0x2b400], desc[UR36][R2.64+0x100], !P4 ;  /* 0x2b40010002158fae */ /* 0x0001e8000e101d64 */
[----:B------:R0:W-:Y:S04]  /*124e0*/  @!P0 LDGSTS.E.BYPASS.LTC128B.128 [R21+0x2d400], desc[UR36][R2.64+0x180], !P3 ;  /* 0x2d40018002158fae */ /* 0x0001e8000d901d64 */
[----:B------:R0:W-:Y:S04]  /*124f0*/  @!P0 LDGSTS.E.BYPASS.LTC128B.128 [R21+0x2f400], desc[UR36][R2.64+0x200], !P2 ;  /* 0x2f40020002158fae */ /* 0x0001e8000d101d64 */
[----:B------:R0:W-:Y:S04]  /*12500*/  @!P0 LDGSTS.E.BYPASS.LTC128B.128 [R21+0x31400], desc[UR36][R2.64+0x280], !P1 ;  /* 0x3140028002158fae */ /* 0x0001e8000c901d64 */
[----:B------:R0:W-:Y:S01]  /*12510*/  @!P0 LDGSTS.E.BYPASS.LTC128B.128 [R21+0x33400], desc[UR36][R2.64+0x300], P6 ;  /* 0x3340030002158fae */ /* 0x0001e2000b101d64 */
[----:B------:R-:W-:-:S02]  /*12520*/  ISETP.NE.AND P0, PT, R9, RZ, PT ;  /* 0x000000ff0900720c */ /* 0x000fc40003f05270 */
[----:B------:R-:W-:-:S13]  /*12530*/  LOP3.LUT P6, RZ, R16, 0x40, RZ, 0xc0, !PT ;  /* 0x0000004010ff7812 */ /* 0x000fda00078cc0ff */
[----:B------:R0:W-:Y:S02]  /*12540*/  @!P6 LDGSTS.E.BYPASS.LTC128B.128 [R21+0x35400], desc[UR36][R2.64+0x380], P0 ;  /* 0x354003800215efae */ /* 0x0001e40008101d64 */
[----:B0-----:R-:W-:Y:S05]  /*12550*/  WARPSYNC.COLLECTIVE R15, `(.L_x_3497) ;  /* 0x000000000f087348 */ /* 0x001fea0003c00000 */
[----:B------:R1:W2:Y:S02]  /*12560*/  SHFL.IDX P6, R14, R13, R12, R11 ;  /* 0x0000000c0d0e7389 */ /* 0x0002a400000c000b */
[----:B012---:R-:W-:Y:S01]  /*12570*/  ENDCOLLECTIVE ;  /* 0x000000000000791b */ /* 0x007fe20003800000 */
.L_x_3497:
[----:B------:R-:W-:Y:S02]  /*12580*/  IMAD.MOV.U32 R13, RZ, RZ, R0 ;  /* 0x000000ffff0d7224 */ /* 0x000fe400078e0000 */
[----:B------:R-:W-:-:S07]  /*12590*/  IMAD.MOV.U32 R4, RZ, RZ, R14 ;  /* 0x000000ffff047224 */ /* 0x000fce00078e000e */
[----:B------:R-:W-:Y:S05]  /*125a0*/  WARPSYNC.COLLECTIVE R15, `(.L_x_3498) ;  /* 0x000000000f087348 */ /* 0x000fea0003c00000 */
[----:B------:R0:W1:Y:S02]  /*125b0*/  SHFL.IDX P6, R14, R13, R12, R11 ;  /* 0x0000000c0d0e7389 */ /* 0x00006400000c000b */
[----:B01----:R-:W-:Y:S01]  /*125c0*/  ENDCOLLECTIVE ;  /* 0x000000000000791b */ /* 0x003fe20003800000 */
.L_x_3498:
[----:B------:R-:W-:Y:S05]  /*125d0*/  BRA `(.L_x_3499) ;  /* 0xffffffcc00187947 */ /* 0x000fea000383ffff */
.L_x_3434:
[----:B01----:R-:W-:-:S04]  /*125e0*/  IMAD.U32 R3, RZ, RZ, UR42 ;  /* 0x0000002aff037e24 */ /* 0x003fc8000f8e00ff */
[----:B------:R0:W1:Y:S03]  /*125f0*/  SYNCS.PHASECHK.TRANS64.TRYWAIT P0, [R3+URZ+0x38820], R0 ;  /* 0x03882000030075a7 */ /* 0x000066000800017f */
[----:B-1----:R-:W-:Y:S05]  /*12600*/  @!P0 NANOSLEEP.SYNCS 0x989680 ;  /* 0x009896800000895d */ /* 0x002fea0003900000 */
[----:B------:R-:W1:Y:S02]  /*12610*/  @!P0 SYNCS.PHASECHK.TRANS64 P0, [R3+URZ+0x38820], R0 ;  /* 0x03882000030085a7 */ /* 0x000e64000800007f */
[----:B-1----:R-:W-:Y:S05]  /*12620*/  @!P0 BRA `(.L_x_3434) ;  /* 0xfffffffc00ec8947 */ /* 0x002fea000383ffff */
[----:B------:R-:W-:Y:S05]  /*12630*/  BRA `(.L_x_3500) ;  /* 0xffffffcc00887947 */ /* 0x000fea000383ffff */
.L_x_3436:
[----:B01----:R-:W-:-:S04]  /*12640*/  IMAD.U32 R3, RZ, RZ, UR42 ;  /* 0x0000002aff037e24 */ /* 0x003fc8000f8e00ff */
[----:B------:R0:W1:Y:S03]  /*12650*/  SYNCS.PHASECHK.TRANS64.TRYWAIT P0, [R3+URZ+0x38860], R0 ;  /* 0x03886000030075a7 */ /* 0x000066000800017f */
[----:B-1----:R-:W-:Y:S05]  /*12660*/  @!P0 NANOSLEEP.SYNCS 0x989680 ;  /* 0x009896800000895d */ /* 0x002fea0003900000 */
[----:B------:R-:W1:Y:S02]  /*12670*/  @!P0 SYNCS.PHASECHK.TRANS64 P0, [R3+URZ+0x38860], R0 ;  /* 0x03886000030085a7 */ /* 0x000e64000800007f */
[----:B-1----:R-:W-:Y:S05]  /*12680*/  @!P0 BRA `(.L_x_3436) ;  /* 0xfffffffc00ec8947 */ /* 0x002fea000383ffff */
[----:B------:R-:W-:Y:S05]  /*12690*/  BRA `(.L_x_3501) ;  /* 0xffffffcc00847947 */ /* 0x000fea000383ffff */
.L_x_3437:
        /* <DEDUP_REMOVED lines=8> */
.L_x_3503:
[----:B------:R-:W-:Y:S05]  /*12720*/  BSYNC B0 ;  /* 0x0000000000007941 */ /* 0x000fea0003800000 */
.L_x_3502:
[----:B------:R-:W-:Y:S01]  /*12730*/  IMAD.MOV.U32 R13, RZ, RZ, R6 ;  /* 0x000000ffff0d7224 */ /* 0x000fe200078e0006 */
[----:B------:R-:W-:Y:S01]  /*12740*/  SHF.L.U32 R0, R22, 0x1, RZ ;  /* 0x0000000116007819 */ /* 0x000fe200000006ff */
[----:B------:R-:W-:Y:S01]  /*12750*/  IMAD.MOV.U32 R12, RZ, RZ, RZ ;  /* 0x000000ffff0c7224 */ /* 0x000fe200078e00ff */
[C---:B------:R-:W-:Y:S01]  /*12760*/  LOP3.LUT R4, R17.reuse, 0x1, RZ, 0xc0, !PT ;  /* 0x0000000111047812 */ /* 0x040fe200078ec0ff */
[----:B------:R-:W-:Y:S01]  /*12770*/  IMAD.MOV.U32 R11, RZ, RZ, 0x181f ;  /* 0x0000181fff0b7424 */ /* 0x000fe200078e00ff */
[----:B------:R-:W-:Y:S01]  /*12780*/  LEA R7, R24, UR42, 0x1 ;  /* 0x0000002a18077c11 */ /* 0x000fe2000f8e08ff */
[----:B------:R-:W-:Y:S01]  /*12790*/  IMAD.MOV.U32 R15, RZ, RZ, -0x1 ;  /* 0xffffffffff0f7424 */ /* 0x000fe200078e00ff */
[----:B------:R-:W-:Y:S01]  /*127a0*/  ISETP.NE.U32.AND P1, PT, R4, 0x1, PT ;  /* 0x000000010400780c */ /* 0x000fe20003f25070 */
[----:B------:R-:W-:Y:S01]  /*127b0*/  IMAD.MOV.U32 R3, RZ, RZ, R14 ;  /* 0x000000ffff037224 */ /* 0x000fe200078e000e */
[----:B------:R-:W-:-:S13]  /*127c0*/  LOP3.LUT P5, RZ, R17, 0x2, RZ, 0xc0, !PT ;  /* 0x0000000211ff7812 */ /* 0x000fda00078ac0ff */
[----:B------:R-:W-:Y:S05]  /*127d0*/  WARPSYNC.COLLECTIVE R15, `(.L_x_3504) ;  /* 0x000000000f087348 */ /* 0x000fea0003c00000 */
[----:B------:R0:W1:Y:S02]  /*127e0*/  SHFL.IDX P6, R14, R13, R12, R11 ;  /* 0x0000000c0d0e7389 */ /* 0x00006400000c000b */
[----:B01----:R-:W-:Y:S01]  /*127f0*/  ENDCOLLECTIVE ;  /* 0x000000000000791b */ /* 0x003fe20003800000 */
.L_x_3504:
[C---:B------:R-:W-:Y:S02]  /*12800*/  LOP3.LUT P4, RZ, R17.reuse, 0x4, RZ, 0xc0, !PT ;  /* 0x0000000411ff7812 */ /* 0x040fe4000788c0ff */
[C---:B------:R-:W-:Y:S02]  /*12810*/  LOP3.LUT P3, RZ, R17.reuse, 0x8, RZ, 0xc0, !PT ;  /* 0x0000000811ff7812 */ /* 0x040fe4000786c0ff */
[C---:B------:R-:W-:Y:S02]  /*12820*/  LOP3.LUT P2, RZ, R17.reuse, 0x10, RZ, 0xc0, !PT ;  /* 0x0000001011ff7812 */ /* 0x040fe4000784c0ff */
[----:B------:R-:W-:Y:S02]  /*12830*/  LOP3.LUT R16, R16, 0xffffffbf, RZ, 0xc0, !PT ;  /* 0xffffffbf10107812 */ /* 0x000fe400078ec0ff */
[----:B------:R-:W-:Y:S02]  /*12840*/  PRMT R4, R17, 0x8880, RZ ;  /* 0x0000888011047816 */ /* 0x000fe400000000ff */
[----:B------:R-:W-:Y:S01]  /*12850*/  @P1 LOP3.LUT R16, R16, 0x40, RZ, 0xfc, !PT ;  /* 0x0000004010101812 */ /* 0x000fe200078efcff */
[----:B------:R-:W-:-:S03]  /*12860*/  IMAD.MOV.U32 R13, RZ, RZ, R8 ;  /* 0x000000ffff0d7224 */ /* 0x000fc600078e0008 */
[----:B------:R-:W-:Y:S01]  /*12870*/  LOP3.LUT R16, R16, 0xffffff7f, RZ, 0xc0, !PT ;  /* 0xffffff7f10107812 */ /* 0x000fe200078ec0ff */
[----:B------:R-:W-:Y:S01]  /*12880*/  IMAD.MOV.U32 R12, RZ, RZ, 0x1 ;  /* 0x00000001ff0c7424 */ /* 0x000fe200078e00ff */
        /* <DEDUP_REMOVED lines=29> */
.L_x_3505:
[----:B------:R-:W-:Y:S02]  /*12a60*/  IMAD.MOV.U32 R13, RZ, RZ, R6 ;  /* 0x000000ffff0d7224 */ /* 0x000fe400078e0006 */
[----:B------:R-:W-:-:S07]  /*12a70*/  IMAD.MOV.U32 R5, RZ, RZ, R14 ;  /* 0x000000ffff057224 */ /* 0x000fce00078e000e */
[----:B------:R-:W-:Y:S05]  /*12a80*/  WARPSYNC.COLLECTIVE R15, `(.L_x_3506) ;  /* 0x000000000f087348 */ /* 0x000fea0003c00000 */
[----:B------:R0:W1:Y:S02]  /*12a90*/  SHFL.IDX P6, R14, R13, R12, R11 ;  /* 0x0000000c0d0e7389 */ /* 0x00006400000c000b */
[----:B01----:R-:W-:Y:S01]  /*12aa0*/  ENDCOLLECTIVE ;  /* 0x000000000000791b */ /* 0x003fe20003800000 */
.L_x_3506:
[----:B------:R-:W-:Y:S02]  /*12ab0*/  IMAD.MOV.U32 R13, RZ, RZ, R8 ;  /* 0x000000ffff0d7224 */ /* 0x000fe400078e0008 */
[----:B------:R-:W-:Y:S01]  /*12ac0*/  IMAD.MOV.U32 R12, RZ, RZ, 0x2 ;  /* 0x00000002ff0c7424 */ /* 0x000fe200078e00ff */
        /* <DEDUP_REMOVED lines=26> */
.L_x_3507:
[----:B------:R-:W-:Y:S01]  /*12c70*/  IMAD.MOV.U32 R13, RZ, RZ, R6 ;  /* 0x000000ffff0d7224 */ /* 0x000fe200078e0006 */
[----:B------:R-:W-:-:S07]  /*12c80*/  MOV R9, R14 ;  /* 0x0000000e00097202 */ /* 0x000fce0000000f00 */
[----:B------:R-:W-:Y:S05]  /*12c90*/  WARPSYNC.COLLECTIVE R15, `(.L_x_3508) ;  /* 0x000000000f087348 */ /* 0x000fea0003c00000 */
[----:B------:R0:W1:Y:S02]  /*12ca0*/  SHFL.IDX P6, R14, R13, R12, R11 ;  /* 0x0000000c0d0e7389 */ /* 0x00006400000c000b */
[----:B01----:R-:W-:Y:S01]  /*12cb0*/  ENDCOLLECTIVE ;  /* 0x000000000000791b */ /* 0x003fe20003800000 */
.L_x_3508:
        /* <DEDUP_REMOVED lines=28> */
.L_x_3509:
[----:B------:R-:W-:Y:S02]  /*12e80*/  IMAD.MOV.U32 R13, RZ, RZ, R6 ;  /* 0x000000ffff0d7224 */ /* 0x000fe400078e0006 */
[----:B------:R-:W-:-:S07]  /*12e90*/  IMAD.MOV.U32 R8, RZ, RZ, R14 ;  /* 0x000000ffff087224 */ /* 0x000fce00078e000e */
[----:B------:R-:W-:Y:S05]  /*12ea0*/  WARPSYNC.COLLECTIVE R15, `(.L_x_3510) ;  /* 0x000000000f087348 */ /* 0x000fea0003c00000 */
[----:B------:R0:W1:Y:S02]  /*12eb0*/  SHFL.IDX P6, R14, R13, R12, R11 ;  /* 0x0000000c0d0e7389 */ /* 0x00006400000c000b */
[----:B01----:R-:W-:Y:S01]  /*12ec0*/  ENDCOLLECTIVE ;  /* 0x000000000000791b */ /* 0x003fe20003800000 */
.L_x_3510:
[----:B------:R-:W-:Y:S05]  /*12ed0*/  BRA `(.L_x_3511) ;  /* 0xffffffcc00187947 */ /* 0x000fea000383ffff */
.L_x_3444:
[----:B-1----:R1:W2:Y:S02]  /*12ee0*/  SYNCS.PHASECHK.TRANS64.TRYWAIT P0, [R10+URZ+0x38840], R20 ;  /* 0x038840140a0075a7 */ /* 0x0022a4000800017f */
[----:B--2---:R-:W-:Y:S05]  /*12ef0*/  @!P0 NANOSLEEP.SYNCS 0x989680 ;  /* 0x009896800000895d */ /* 0x004fea0003900000 */
[----:B------:R-:W2:Y:S02]  /*12f00*/  @!P0 SYNCS.PHASECHK.TRANS64 P0, [R10+URZ+0x38840], R20 ;  /* 0x038840140a0085a7 */ /* 0x000ea4000800007f */
[----:B--2---:R-:W-:Y:S05]  /*12f10*/  @!P0 BRA `(.L_x_3444) ;  /* 0xfffffffc00f08947 */ /* 0x004fea000383ffff */
[----:B------:R-:W-:Y:S05]  /*12f20*/  BRA `(.L_x_3512) ;  /* 0xffffffd000687947 */ /* 0x000fea000383ffff */
.L_x_3445:
        /* <DEDUP_REMOVED lines=8> */
.L_x_3514:
[----:B------:R-:W-:Y:S05]  /*12fb0*/  BSYNC B1 ;  /* 0x0000000000017941 */ /* 0x000fea0003800000 */
.L_x_3513:
        /* <DEDUP_REMOVED lines=9> */
.L_x_3515:
[----:B------:R-:W-:Y:S01]  /*13050*/  MOV R13, R29 ;  /* 0x0000001d000d7202 */ /* 0x000fe20000000f00 */
[----:B------:R-:W-:Y:S01]  /*13060*/  IMAD.MOV.U32 R12, RZ, RZ, 0x1 ;  /* 0x00000001ff0c7424 */ /* 0x000fe200078e00ff */
[----:B------:R-:W-:-:S13]  /*13070*/  IADD3 R2, P0, R14, R0, RZ ;  /* 0x000000000e027210 */ /* 0x000fda0007f1e0ff */
[----:B------:R-:W-:Y:S05]  /*13080*/  WARPSYNC.COLLECTIVE R15, `(.L_x_3516) ;  /* 0x000000000f087348 */ /* 0x000fea0003c00000 */
[----:B------:R0:W1:Y:S02]  /*13090*/  SHFL.IDX P6, R14, R13, R12, R11 ;  /* 0x0000000c0d0e7389 */ /* 0x00006400000c000b */
[----:B01----:R-:W-:Y:S01]  /*130a0*/  ENDCOLLECTIVE ;  /* 0x000000000000791b */ /* 0x003fe20003800000 */
.L_x_3516:
[----:B------:R-:W-:-:S05]  /*130b0*/  IMAD.X R3, RZ, RZ, R3, P0 ;  /* 0x000000ffff037224 */ /* 0x000fca00000e0603 */
[----:B------:R-:W-:Y:S01]  /*130c0*/  @!PT LDS RZ, [RZ] ;  /* 0x00000000fffff984 */ /* 0x000fe20000000800 */
[----:B------:R-:W-:Y:S01]  /*130d0*/  @!PT LDS RZ, [RZ] ;  /* 0x00000000fffff984 */ /* 0x000fe20000000800 */
[----:B------:R-:W-:Y:S01]  /*130e0*/  @!PT LDS RZ, [RZ] ;  /* 0x00000000fffff984 */ /* 0x000fe20000000800 */
[----:B------:R0:W-:Y:S01]  /*130f0*/  LDGSTS.E.BYPASS.LTC128B.128 [R27+0x22400], desc[UR36][R2.64], !P1 ;  /* 0x22400000021b7fae */ /* 0x0001e2000c901d64 */
[----:B------:R-:W-:Y:S02]  /*13100*/  IMAD.MOV.U32 R13, RZ, RZ, R26 ;  /* 0x000000ffff0d7224 */ /* 0x000fe400078e001a */
[----:B0-----:R-:W-:-:S07]  /*13110*/  IMAD.MOV.U32 R3, RZ, RZ, R14 ;  /* 0x000000ffff037224 */ /* 0x001fce00078e000e */
[----:B------:R-:W-:Y:S05]  /*13120*/  WARPSYNC.COLLECTIVE R15, `(.L_x_3517) ;  /* 0x000000000f087348 */ /* 0x000fea0003c00000 */
[----:B------:R0:W1:Y:S02]  /*13130*/  SHFL.IDX P6, R14, R13, R12, R11 ;  /* 0x0000000c0d0e7389 */ /* 0x00006400000c000b */
[----:B01----:R-:W-:Y:S01]  /*13140*/  ENDCOLLECTIVE ;  /* 0x000000000000791b */ /* 0x003fe20003800000 */
.L_x_3517:
[----:B------:R-:W-:Y:S02]  /*13150*/  IMAD.MOV.U32 R13, RZ, RZ, R29 ;  /* 0x000000ffff0d7224 */ /* 0x000fe400078e001d */
[----:B------:R-:W-:Y:S01]  /*13160*/  IMAD.MOV.U32 R12, RZ, RZ, 0x2 ;  /* 0x00000002ff0c7424 */ /* 0x000fe200078e00ff */
[----:B------:R-:W-:-:S13]  /*13170*/  IADD3 R2, P0, R14, R0, RZ ;  /* 0x000000000e027210 */ /* 0x000fda0007f1e0ff */
[----:B------:R-:W-:Y:S05]  /*13180*/  WARPSYNC.COLLECTIVE R15, `(.L_x_3518) ;  /* 0x000000000f087348 */ /* 0x000fea0003c00000 */
[----:B------:R0:W1:Y:S02]  /*13190*/  SHFL.IDX P6, R14, R13, R12, R11 ;  /* 0x0000000c0d0e7389 */ /* 0x00006400000c000b */
[----:B01----:R-:W-:Y:S01]  /*131a0*/  ENDCOLLECTIVE ;  /* 0x000000000000791b */ /* 0x003fe20003800000 */
.L_x_3518:
        /* <DEDUP_REMOVED lines=10> */
.L_x_3519:
[----:B------:R-:W-:Y:S02]  /*13250*/  IMAD.MOV.U32 R13, RZ, RZ, R29 ;  /* 0x000000ffff0d7224 */ /* 0x000fe400078e001d */
[----:B------:R-:W-:Y:S01]  /*13260*/  IMAD.MOV.U32 R12, RZ, RZ, 0x3 ;  /* 0x00000003ff0c7424 */ /* 0x000fe200078e00ff */
[----:B------:R-:W-:-:S13]  /*13270*/  IADD3 R2, P0, R14, R0, RZ ;  /* 0x000000000e027210 */ /* 0x000fda0007f1e0ff */
[----:B------:R-:W-:Y:S05]  /*13280*/  WARPSYNC.COLLECTIVE R15, `(.L_x_3520) ;  /* 0x000000000f087348 */ /* 0x000fea0003c00000 */
[----:B------:R0:W1:Y:S02]  /*13290*/  SHFL.IDX P6, R14, R13, R12, R11 ;  /* 0x0000000c0d0e7389 */ /* 0x00006400000c000b */
[----:B01----:R-:W-:Y:S01]  /*132a0*/  ENDCOLLECTIVE ;  /* 0x000000000000791b */ /* 0x003fe20003800000 */
.L_x_3520:
[----:B------:R-:W-:-:S05]  /*132b0*/  IADD3.X R3, RZ, R3, RZ, P0, !PT ;  /* 0x00000003ff037210 */ /* 0x000fca00007fe4ff */
        /* <DEDUP_REMOVED lines=9> */
.L_x_3521:
[----:B------:R-:W-:Y:S05]  /*13350*/  BRA `(.L_x_3522) ;  /* 0xffffffd0001c7947 */ /* 0x000fea000383ffff */
.L_x_3450:
[----:B---3--:R3:W4:Y:S02]  /*13360*/  SYNCS.PHASECHK.TRANS64.TRYWAIT P0, [R10+URZ+0x38860], R20 ;  /* 0x038860140a0075a7 */ /* 0x008724000800017f */
[----:B----4-:R-:W-:Y:S05]  /*13370*/  @!P0 NANOSLEEP.SYNCS 0x989680 ;  /* 0x009896800000895d */ /* 0x010fea0003900000 */
[----:B------:R-:W4:Y:S02]  /*13380*/  @!P0 SYNCS.PHASECHK.TRANS64 P0, [R10+URZ+0x38860], R20 ;  /* 0x038860140a0085a7 */ /* 0x000f24000800007f */
[----:B----4-:R-:W-:Y:S05]  /*13390*/  @!P0 BRA `(.L_x_3450) ;  /* 0xfffffffc00f08947 */ /* 0x010fea000383ffff */
[----:B------:R-:W-:Y:S05]  /*133a0*/  BRA `(.L_x_3523) ;  /* 0xffffffd000687947 */ /* 0x000fea000383ffff */
.L_x_3451:
[----:B------:R-:W-:Y:S01]  /*133b0*/  BSSY B1, `(.L_x_3524) ;  /* 0x0000008000017945 */ /* 0x000fe20003800000 */
[----:B------:R-:W-:Y:S02]  /*133c0*/  IMAD.MOV.U32 R13, RZ, RZ, R19 ;  /* 0x000000ffff0d7224 */ /* 0x000fe400078e0013 */
[----:B------:R-:W-:Y:S02]  /*133d0*/  IMAD.MOV.U32 R12, RZ, RZ, RZ ;  /* 0x000000ffff0c7224 */ /* 0x000fe400078e00ff */
[----:B------:R-:W-:Y:S02]  /*133e0*/  IMAD.MOV.U32 R11, RZ, RZ, 0x181f ;  /* 0x0000181fff0b7424 */ /* 0x000fe400078e00ff */
[----:B------:R-:W-:-:S07]  /*133f0*/  IMAD.MOV.U32 R15, RZ, RZ, -0x1 ;  /* 0xffffffffff0f7424 */ /* 0x000fce00078e00ff */
[----:B-123--:R-:W-:Y:S05]  /*13400*/  WARPSYNC.COLLECTIVE R15, `(.L_x_3525) ;  /* 0x000000000f087348 */ /* 0x00efea0003c00000 */
[----:B------:R0:W4:Y:S02]  /*13410*/  SHFL.IDX P6, R14, R13, R12, R11 ;  /* 0x0000000c0d0e7389 */ /* 0x00012400000c000b */
[----:B01234-:R-:W-:Y:S01]  /*13420*/  ENDCOLLECTIVE ;  /* 0x000000000000791b */ /* 0x01ffe20003800000 */
.L_x_3525:
[----:B------:R-:W-:Y:S05]  /*13430*/  BSYNC B1 ;  /* 0x0000000000017941 */ /* 0x000fea0003800000 */
.L_x_3524:
[----:B------:R-:W-:Y:S01]  /*13440*/  IMAD.MOV.U32 R13, RZ, RZ, R18 ;  /* 0x000000ffff0d7224 */ /* 0x000fe200078e0012 */
[----:B------:R-:W-:Y:S01]  /*13450*/  MOV R3, R14 ;  /* 0x0000000e00037202 */ /* 0x000fe20000000f00 */
[----:B------:R-:W-:Y:S01]  /*13460*/  IMAD.MOV.U32 R12, RZ, RZ, RZ ;  /* 0x000000ffff0c7224 */ /* 0x000fe200078e00ff */
[----:B------:R-:W-:Y:S01]  /*13470*/  LEA R17, R17, UR42, 0x1 ;  /* 0x0000002a11117c11 */ /* 0x000fe2000f8e08ff */
[----:B------:R-:W-:Y:S01]  /*13480*/  IMAD.MOV.U32 R11, RZ, RZ, 0x181f ;  /* 0x0000181fff0b7424 */ /* 0x000fe200078e00ff */
[C---:B------:R-:W-:Y:S01]  /*13490*/  LOP3.LUT P2, RZ, R16.reuse, 0x20, RZ, 0xc0, !PT ;  /* 0x0000002010ff7812 */ /* 0x040fe2000784c0ff */
[----:B------:R-:W-:Y:S01]  /*134a0*/  IMAD.MOV.U32 R15, RZ, RZ, -0x1 ;  /* 0xffffffffff0f7424 */ /* 0x000fe200078e00ff */
[----:B------:R-:W-:Y:S02]  /*134b0*/  LOP3.LUT P1, RZ, R16, 0x10, RZ, 0xc0, !PT ;  /* 0x0000001010ff7812 */ /* 0x000fe4000782c0ff */
[----:B------:R-:W-:-:S11]  /*134c0*/  P2R R4, PR, RZ, 0x20 ;  /* 0x00000020ff047803 */ /* 0x000fd60000000000 */
[----:B------:R-:W-:Y:S05]  /*134d0*/  WARPSYNC.COLLECTIVE R15, `(.L_x_3526) ;  /* 0x000000000f087348 */ /* 0x000fea0003c00000 */
[----:B------:R0:W1:Y:S02]  /*134e0*/  SHFL.IDX P6, R14, R13, R12, R11 ;  /* 0x0000000c0d0e7389 */ /* 0x00006400000c000b */
[----:B01----:R-:W-:Y:S01]  /*134f0*/  ENDCOLLECTIVE ;  /* 0x000000000000791b */ /* 0x003fe20003800000 */
.L_x_3526:
[----:B------:R-:W-:Y:S02]  /*13500*/  IMAD.MOV.U32 R13, RZ, RZ, R19 ;  /* 0x000000ffff0d7224 */ /* 0x000fe400078e0013 */
[----:B------:R-:W-:Y:S01]  /*13510*/  IMAD.MOV.U32 R12, RZ, RZ, 0x1 ;  /* 0x00000001ff0c7424 */ /* 0x000fe200078e00ff */
[----:B------:R-:W-:Y:S02]  /*13520*/  LOP3.LUT P6, RZ, R16, 0x200, RZ, 0xc0, !PT ;  /* 0x0000020010ff7812 */ /* 0x000fe400078cc0ff */
[----:B------:R-:W-:-:S05]  /*13530*/  IADD3 R2, P0, R14, R0, RZ ;  /* 0x000000000e027210 */ /* 0x000fca0007f1e0ff */
[----:B------:R-:W-:Y:S01]  /*13540*/  IMAD.X R3, RZ, RZ, R3, P0 ;  /* 0x000000ffff037224 */ /* 0x000fe200000e0603 */
        /* <DEDUP_REMOVED lines=8> */
.L_x_3527:
        /* <DEDUP_REMOVED lines=16> */
.L_x_3528:
[----:B------:R-:W-:Y:S01]  /*136d0*/  @!PT LDS RZ, [RZ] ;  /* 0x00000000fffff984 */ /* 0x000fe20000000800 */
[----:B------:R-:W-:Y:S01]  /*136e0*/  @!PT LDS RZ, [RZ] ;  /* 0x00000000fffff984 */ /* 0x000fe20000000800 */
[----:B------:R-:W-:Y:S01]  /*136f0*/  @!PT LDS RZ, [RZ] ;  /* 0x00000000fffff984 */ /* 0x000fe20000000800 */
[----:B------:R0:W-:Y:S01]  /*13700*/  LDGSTS.E.BYPASS.LTC128B.128 [R17+0xe400], desc[UR36][R2.64+0x380], P1 ;  /* 0x0e40038002117fae */ /* 0x0001e20008901d64 */
[----:B------:R-:W-:Y:S02]  /*13710*/  IMAD.MOV.U32 R13, RZ, RZ, R19 ;  /* 0x000000ffff0d7224 */ /* 0x000fe400078e0013 */
        /* <DEDUP_REMOVED lines=13> */
.L_x_3529:
        /* <DEDUP_REMOVED lines=10> */
[----:B------:R-:W-:-:S07]  /*13890*/  IMAD.MOV.U32 R20, RZ, RZ, R14 ;  /* 0x000000ffff147224 */ /* 0x000fce00078e000e */
[----:B0-----:R-:W-:Y:S05]  /*138a0*/  WARPSYNC.COLLECTIVE R15, `(.L_x_3530) ;  /* 0x000000000f087348 */ /* 0x001fea0003c00000 */
[----:B------:R1:W2:Y:S02]  /*138b0*/  SHFL.IDX P6, R14, R13, R12, R11 ;  /* 0x0000000c0d0e7389 */ /* 0x0002a400000c000b */
[----:B012---:R-:W-:Y:S01]  /*138c0*/  ENDCOLLECTIVE ;  /* 0x000000000000791b */ /* 0x007fe20003800000 */
.L_x_3530:
[----:B------:R-:W-:Y:S02]  /*138d0*/  IMAD.MOV.U32 R13, RZ, RZ, R19 ;  /* 0x000000ffff0d7224 */ /* 0x000fe400078e0013 */
[----:B------:R-:W-:Y:S01]  /*138e0*/  IMAD.MOV.U32 R12, RZ, RZ, 0x3 ;  /* 0x00000003ff0c7424 */ /* 0x000fe200078e00ff */
[----:B------:R-:W-:Y:S02]  /*138f0*/  IADD3 R2, P2, R14, R0, RZ ;  /* 0x000000000e027210 */ /* 0x000fe40007f5e0ff */
[----:B------:R-:W-:-:S03]  /*13900*/  LOP3.LUT P6, RZ, R16, 0x10, RZ, 0xc0, !PT ;  /* 0x0000001010ff7812 */ /* 0x000fc600078cc0ff */
[----:B------:R-:W-:Y:S01]  /*13910*/  IMAD.X R3, RZ, RZ, R20, P2 ;  /* 0x000000ffff037224 */ /* 0x000fe200010e0614 */
[----:B------:R-:W-:-:S04]  /*13920*/  LOP3.LUT P2, RZ, R16, 0x20, RZ, 0xc0, !PT ;  /* 0x0000002010ff7812 */ /* 0x000fc8000784c0ff */
[----:B------:R-:W-:Y:S01]  /*13930*/  @!PT LDS RZ, [RZ] ;  /* 0x00000000fffff984 */ /* 0x000fe20000000800 */
[----:B------:R-:W-:Y:S01]  /*13940*/  @!PT LDS RZ, [RZ] ;  /* 0x00000000fffff984 */ /* 0x000fe20000000800 */
[----:B------:R-:W-:Y:S01]  /*13950*/  @!PT LDS RZ, [RZ] ;  /* 0x00000000fffff984 */ /* 0x000fe20000000800 */
[----:B------:R0:W-:Y:S01]  /*13960*/  LDGSTS.E.BYPASS.LTC128B.128 [R17+0x1400], desc[UR36][R2.64], !P5 ;  /* 0x0140000002117fae */ /* 0x0001e2000e901d64 */
[----:B------:R-:W-:Y:S01]  /*13970*/  ISETP.NE.AND P5, PT, R4, RZ, PT ;  /* 0x000000ff0400720c */ /* 0x000fe20003fa5270 */
[----:B------:R-:W-:-:S07]  /*13980*/  IMAD.MOV.U32 R4, RZ, RZ, RZ ;  /* 0x000000ffff047224 */ /* 0x000fce00078e00ff */
[----:B------:R0:W-:Y:S04]  /*13990*/  LDGSTS.E.BYPASS.LTC128B.128 [R17+0x3400], desc[UR36][R2.64+0x80], !P2 ;  /* 0x0340008002117fae */ /* 0x0001e8000d101d64 */
[----:B------:R0:W-:Y:S02]  /*139a0*/  LDGSTS.E.BYPASS.LTC128B.128 [R17+0x5400], desc[UR36][R2.64+0x100], !P6 ;  /* 0x0540010002117fae */ /* 0x0001e4000f101d64 */
[----:B0-----:R-:W-:Y:S05]  /*139b0*/  WARPSYNC.COLLECTIVE R15, `(.L_x_3531) ;  /* 0x000000000f087348 */ /* 0x001fea0003c00000 */
[----:B------:R1:W2:Y:S02]  /*139c0*/  SHFL.IDX P6, R14, R13, R12, R11 ;  /* 0x0000000c0d0e7389 */ /* 0x0002a400000c000b */
[----:B012---:R-:W-:Y:S01]  /*139d0*/  ENDCOLLECTIVE ;  /* 0x000000000000791b */ /* 0x007fe20003800000 */
.L_x_3531:
[----:B------:R-:W-:Y:S01]  /*139e0*/  @!PT LDS RZ, [RZ] ;  /* 0x00000000fffff984 */ /* 0x000fe20000000800 */
[----:B------:R-:W-:Y:S01]  /*139f0*/  @!PT LDS RZ, [RZ] ;  /* 0x00000000fffff984 */ /* 0x000fe20000000800 */
[----:B------:R-:W-:Y:S01]  /*13a00*/  @!PT LDS RZ, [RZ] ;  /* 0x00000000fffff984 */ /* 0x000fe20000000800 */
[----:B------:R0:W-:Y:S04]  /*13a10*/  LDGSTS.E.BYPASS.LTC128B.128 [R17+0x7400], desc[UR36][R2.64+0x180], !P5 ;  /* 0x0740018002117fae */ /* 0x0001e8000e901d64 */
        /* <DEDUP_REMOVED lines=9> */
.L_x_3532:
[----:B------:R-:W-:Y:S05]  /*13ab0*/  BRA `(.L_x_3533) ;  /* 0xffffffcc00dc7947 */ /* 0x000fea000383ffff */
.L_x_3456:
[----:B0-----:R0:W1:Y:S02]  /*13ac0*/  SYNCS.PHASECHK.TRANS64.TRYWAIT P0, [R5+URZ+0x38820], R4 ;  /* 0x03882004050075a7 */ /* 0x001064000800017f */
[----:B-1----:R-:W-:Y:S05]  /*13ad0*/  @!P0 NANOSLEEP.SYNCS 0x989680 ;  /* 0x009896800000895d */ /* 0x002fea0003900000 */
[----:B------:R-:W1:Y:S02]  /*13ae0*/  @!P0 SYNCS.PHASECHK.TRANS64 P0, [R5+URZ+0x38820], R4 ;  /* 0x03882004050085a7 */ /* 0x000e64000800007f */
[----:B-1----:R-:W-:Y:S05]  /*13af0*/  @!P0 BRA `(.L_x_3456) ;  /* 0xfffffffc00f08947 */ /* 0x002fea000383ffff */
[----:B------:R-:W-:Y:S05]  /*13b00*/  BRA `(.L_x_3534) ;  /* 0xffffffd000887947 */ /* 0x000fea000383ffff */
.L_x_3457:
        /* <DEDUP_REMOVED lines=8> */
[----:B0-2--5:R-:W-:Y:S05]  /*13b90*/  WARPSYNC.COLLECTIVE R15, `(.L_x_3536) ;  /* 0x000000000f087348 */ /* 0x025fea0003c00000 */
[----:B------:R1:W3:Y:S02]  /*13ba0*/  SHFL.IDX P6, R14, R13, R12, R11 ;  /* 0x0000000c0d0e7389 */ /* 0x0002e400000c000b */
[----:B0123-5:R-:W-:Y:S01]  /*13bb0*/  ENDCOLLECTIVE ;  /* 0x000000000000791b */ /* 0x02ffe20003800000 */
.L_x_3536:
[----:B------:R-:W-:Y:S05]  /*13bc0*/  BSYNC B0 ;  /* 0x0000000000007941 */ /* 0x000fea0003800000 */
.L_x_3535:
[----:B------:R-:W-:Y:S05]  /*13bd0*/  BRA `(.L_x_3537) ;  /* 0xffffffd000707947 */ /* 0x000fea000383ffff */
.L_x_3458:
[----:B------:R-:W-:Y:S01]  /*13be0*/  BSSY B0, `(.L_x_3538) ;  /* 0x0000006000007945 */ /* 0x000fe20003800000 */
[----:B------:R-:W-:-:S07]  /*13bf0*/  IMAD.MOV.U32 R15, RZ, RZ, -0x1 ;  /* 0xffffffffff0f7424 */ /* 0x000fce00078e00ff */
[----:B012--5:R-:W-:Y:S05]  /*13c00*/  WARPSYNC.COLLECTIVE R15, `(.L_x_3539) ;  /* 0x000000000f0c7348 */ /* 0x027fea0003c00000 */
[----:B------:R-:W-:Y:S02]  /*13c10*/  ELECT P6, UR62, PT ;  /* 0x00000000003e782f */ /* 0x000fe400038c0000 */
[----:B------:R-:W-:Y:S01]  /*13c20*/  MOV R14, UR62 ;  /* 0x0000003e000e7c02 */ /* 0x000fe20008000f00 */
[----:B012--5:R-:W-:Y:S10]  /*13c30*/  ENDCOLLECTIVE ;  /* 0x000000000000791b */ /* 0x027ff40003800000 */
.L_x_3539:
[----:B------:R-:W-:Y:S05]  /*13c40*/  BSYNC B0 ;  /* 0x0000000000007941 */ /* 0x000fea0003800000 */
.L_x_3538:
[----:B------:R-:W-:Y:S05]  /*13c50*/  BRA `(.L_x_3540) ;  /* 0xffffffd000647947 */ /* 0x000fea000383ffff */
.L_x_3460:
[----:B-1----:R1:W3:Y:S02]  /*13c60*/  SYNCS.PHASECHK.TRANS64.TRYWAIT P1, [R3+URZ+0x38840], R2 ;  /* 0x03884002030075a7 */ /* 0x0022e4000802017f */
[----:B---3--:R-:W-:Y:S05]  /*13c70*/  @!P1 NANOSLEEP.SYNCS 0x989680 ;  /* 0x009896800000995d */ /* 0x008fea0003900000 */
[----:B------:R-:W3:Y:S02]  /*13c80*/  @!P1 SYNCS.PHASECHK.TRANS64 P1, [R3+URZ+0x38840], R2 ;  /* 0x03884002030095a7 */ /* 0x000ee4000802007f */
[----:B---3--:R-:W-:Y:S05]  /*13c90*/  @!P1 BRA `(.L_x_3460) ;  /* 0xfffffffc00f09947 */ /* 0x008fea000383ffff */
[----:B------:R-:W-:Y:S05]  /*13ca0*/  BRA `(.L_x_3541) ;  /* 0xffffffd0008c7947 */ /* 0x000fea000383ffff */
.L_x_3462:
[----:B0-----:R0:W3:Y:S02]  /*13cb0*/  SYNCS.PHASECHK.TRANS64.TRYWAIT P1, [R5+URZ+0x38840], R0 ;  /* 0x03884000050075a7 */ /* 0x0010e4000802017f */
[----:B---3--:R-:W-:Y:S05]  /*13cc0*/  @!P1 NANOSLEEP.SYNCS 0x989680 ;  /* 0x009896800000995d */ /* 0x008fea0003900000 */
[----:B------:R-:W3:Y:S02]  /*13cd0*/  @!P1 SYNCS.PHASECHK.TRANS64 P1, [R5+URZ+0x38840], R0 ;  /* 0x03884000050095a7 */ /* 0x000ee4000802007f */
[----:B---3--:R-:W-:Y:S05]  /*13ce0*/  @!P1 BRA `(.L_x_3462) ;  /* 0xfffffffc00f09947 */ /* 0x008fea000383ffff */
[----:B------:R-:W-:Y:S05]  /*13cf0*/  BRA `(.L_x_3542) ;  /* 0xffffffd000987947 */ /* 0x000fea000383ffff */
.L_x_3464:
[----:B---3--:R3:W4:Y:S02]  /*13d00*/  SYNCS.PHASECHK.TRANS64.TRYWAIT P1, [R3+URZ+0x38860], R2 ;  /* 0x03886002030075a7 */ /* 0x008724000802017f */
[----:B----4-:R-:W-:Y:S05]  /*13d10*/  @!P1 NANOSLEEP.SYNCS 0x989680 ;  /* 0x009896800000995d */ /* 0x010fea0003900000 */
[----:B------:R-:W4:Y:S02]  /*13d20*/  @!P1 SYNCS.PHASECHK.TRANS64 P1, [R3+URZ+0x38860], R2 ;  /* 0x03886002030095a7 */ /* 0x000f24000802007f */
[----:B----4-:R-:W-:Y:S05]  /*13d30*/  @!P1 BRA `(.L_x_3464) ;  /* 0xfffffffc00f09947 */ /* 0x010fea000383ffff */
[----:B------:R-:W-:Y:S05]  /*13d40*/  BRA `(.L_x_3543) ;  /* 0xffffffd000947947 */ /* 0x000fea000383ffff */
.L_x_3544:
        /* <DEDUP_REMOVED lines=11> */
.L_x_15742:


//--------------------- .text._ZN7cutlass13device_kernelIN5flash11enable_sm90INS1_16FlashAttnFwdSm90INS1_25CollectiveMainloopFwdSm90ILi2EN4cute5tupleIJNS5_1CILi1EEES8_S8_EEENS6_IJNS7_ILi64EEESA_SA_EEELi512ENS_6half_tEfNS_4arch4Sm90ELb0ELb0ELb1ELb1ELb1ELb0ELb0ELb0ELb0ELb1ELb1ELb0EEENS1_21CollectiveEpilogueFwdINS6_IJSA_NS7_ILi512EEESA_EEES9_SC_SE_Li256ELb1ELb1ELb1ELb0EEENS1_36VarlenDynamicPersistentTileSchedulerILi64ELi64ELi256ELi128ELb1ELb1ELb1ELb0ELb1ELb1EEEEEEEEEvNT_6ParamsE --------------------------
	.section	.text._ZN7cutlass13device_kernelIN5flash11enable_sm90INS1_16FlashAttnFwdSm90INS1_25CollectiveMainloopFwdSm90ILi2EN4cute5tupleIJNS5_1CILi1EEES8_S8_EEENS6_IJNS7_ILi64EEESA_SA_EEELi512ENS_6half_tEfNS_4arch4Sm90ELb0ELb0ELb1ELb1ELb1ELb0ELb0ELb0ELb0ELb1ELb1ELb0EEENS1_21CollectiveEpilogueFwdINS6_IJSA_NS7_ILi512EEESA_EEES9_SC_SE_Li256ELb1ELb1ELb1ELb0EEENS1_36VarlenDynamicPersistentTileSchedulerILi64ELi64ELi256ELi128ELb1ELb1ELb1ELb0ELb1ELb1EEEEEEEEEvNT_6ParamsE,"ax",@progbits
	.align	128
.text._ZN7cutlass13device_kernelIN5flash11enable_sm90INS1_16FlashAttnFwdSm90INS1_25CollectiveMainloopFwdSm90ILi2EN4cute5tupleIJNS5_1CILi1EEES8_S8_EEENS6_IJNS7_ILi64EEESA_SA_EEELi512ENS_6half_tEfNS_4arch4Sm90ELb0ELb0ELb1ELb1ELb1ELb0ELb0ELb0ELb0ELb1ELb1ELb0EEENS1_21CollectiveEpilogueFwdINS6_IJSA_NS7_ILi512EEESA_EEES9_SC_SE_Li256ELb1ELb1ELb1ELb0EEENS1_36VarlenDynamicPersistentTileSchedulerILi64ELi64ELi256ELi128ELb1ELb1ELb1ELb0ELb1ELb1EEEEEEEEEvNT_6ParamsE:
        .type           _ZN7cutlass13device_kernelIN5flash11enable_sm90INS1_16FlashAttnFwdSm90INS1_25CollectiveMainloopFwdSm90ILi2EN4cute5tupleIJNS5_1CILi1EEES8_S8_EEENS6_IJNS7_ILi64EEESA_SA_EEELi512ENS_6half_tEfNS_4arch4Sm90ELb0ELb0ELb1ELb1ELb1ELb0ELb0ELb0ELb0ELb1ELb1ELb0EEENS1_21CollectiveEpilogueFwdINS6_IJSA_NS7_ILi512EEESA_EEES9_SC_SE_Li256ELb1ELb1ELb1ELb0EEENS1_36VarlenDynamicPersistentTileSchedulerILi64ELi64ELi256ELi128ELb1ELb1ELb1ELb0ELb1ELb1EEEEEEEEEvNT_6ParamsE,@function
        .size           _ZN7cutlass13device_kernelIN5flash11enable_sm90INS1_16FlashAttnFwdSm90INS1_25CollectiveMainloopFwdSm90ILi2EN4cute5tupleIJNS5_1CILi1EEES8_S8_EEENS6_IJNS7_ILi64EEESA_SA_EEELi512ENS_6half_tEfNS_4arch4Sm90ELb0ELb0ELb1ELb1ELb1ELb0ELb0ELb0ELb0ELb1ELb1ELb0EEENS1_21CollectiveEpilogueFwdINS6_IJSA_NS7_ILi512EEESA_EEES9_SC_SE_Li256ELb1ELb1ELb1ELb0EEENS1_36VarlenDynamicPersistentTileSchedulerILi64ELi64ELi256ELi128ELb1ELb1ELb1ELb0ELb1ELb1EEEEEEEEEvNT_6ParamsE,(.L_x_15743 - _ZN7cutlass13device_kernelIN5flash11enable_sm90INS1_16FlashAttnFwdSm90INS1_25CollectiveMainloopFwdSm90ILi2EN4cute5tupleIJNS5_1CILi1EEES8_S8_EEENS6_IJNS7_ILi64EEESA_SA_EEELi512ENS_6half_tEfNS_4arch4Sm90ELb0ELb0ELb1ELb1ELb1ELb0ELb0ELb0ELb0ELb1ELb1ELb0EEENS1_21CollectiveEpilogueFwdINS6_IJSA_NS7_ILi512EEESA_EEES9_SC_SE_Li256ELb1ELb1ELb1ELb0EEENS1_36VarlenDynamicPersistentTileSchedulerILi64ELi64ELi256ELi128ELb1ELb1ELb1ELb0ELb1ELb1EEEEEEEEEvNT_6ParamsE)
        .other          _ZN7cutlass13device_kernelIN5flash11enable_sm90INS1_16FlashAttnFwdSm90INS1_25CollectiveMainloopFwdSm90ILi2EN4cute5tupleIJNS5_1CILi1EEES8_S8_EEENS6_IJNS7_ILi64EEESA_SA_EEELi512ENS_6half_tEfNS_4arch4Sm90ELb0ELb0ELb1ELb1ELb1ELb0ELb0ELb0ELb0ELb1ELb1ELb0EEENS1_21CollectiveEpilogueFwdINS6_IJSA_NS7_ILi512EEESA_EEES9_SC_SE_Li256ELb1ELb1ELb1ELb0EEENS1_36VarlenDynamicPersistentTileSchedulerILi64ELi64ELi256ELi128ELb1ELb1ELb1ELb0ELb1ELb1EEEEEEEEEvNT_6ParamsE,@"STO_CUDA_ENTRY STV_DEFAULT"
_ZN7cutlass13device_kernelIN5flash11enable_sm90INS1_16FlashAttnFwdSm90INS1_25CollectiveMainloopFwdSm90ILi2EN4cute5tupleIJNS5_1CILi1EEES8_S8_EEENS6_IJNS7_ILi64EEESA_SA_EEELi512ENS_6half_tEfNS_4arch4Sm90ELb0ELb0ELb1ELb1ELb1ELb0ELb0ELb0ELb0ELb1ELb1ELb0EEENS1_21CollectiveEpilogueFwdINS6_IJSA_NS7_ILi512EEESA_EEES9_SC_SE_Li256ELb1ELb1ELb1ELb0EEENS1_36VarlenDynamicPersistentTileSchedulerILi64ELi64ELi256ELi128ELb1ELb1ELb1ELb0ELb1ELb1EEEEEEEEEvNT_6ParamsE:
        /* <DEDUP_REMOVED lines=37> */
[----:B------:R0:W4:Y:S01]  /*0250*/  SYNCS.EXCH.64 URZ, [UR6+0x28c40], UR4 ;  /* 0x028c4004063f75b2 */ /* 0x0001220008000100 */
[----:B------:R0:W0:Y:S01]  /*0260*/  SYNCS.EXCH.64 URZ, [UR6+0x28c38], UR4 ;  /* 0x028c3804063f75b2 */ /* 0x0000220008000100 */
[----:B------:R0:W0:Y:S01]  /*0270*/  SYNCS.EXCH.64 URZ, [UR6+0x28c48], UR4 ;  /* 0x028c4804063f75b2 */ /* 0x0000220008000100 */
[----:B------:R-:W-:Y:S01]  /*0280*/  NOP ;  /* 0x0000000000007918 */ /* 0x000fe20000000000 */
.L_x_3545:
        /* <DEDUP_REMOVED lines=22> */
.L_x_3546:
        /* <DEDUP_REMOVED lines=18> */
.L_x_3547:
        /* <DEDUP_REMOVED lines=22> */
.L_x_3548:
        /* <DEDUP_REMOVED lines=23> */
.L_x_3549:
[----:B------:R-:W-:Y:S01]  /*07e0*/  UISETP.NE.AND UP0, UPT, UR47, URZ, UPT ;  /* 0x0000003f2f00728c */ /* 0x000fe2000bf05270 */
[----:B------:R-:W-:Y:S01]  /*07f0*/  NOP ;  /* 0x0000000000007918 */ /* 0x000fe20000000000 */
[----:B------:R-:W-:Y:S01]  /*0800*/  UMOV UR37, 0x1 ;  /* 0x0000000100257882 */ /* 0x000fe20000000000 */
[----:B------:R-:W-:Y:S01]  /*0810*/  ULDC.64 UR50, c[0x0][0x208] ;  /* 0x0000820000327ab9 */ /* 0x000fe20000000a00 */
[----:B------:R-:W-:Y:S01]  /*0820*/  USEL UR37, UR37, 0x2, !UP0 ;  /* 0x0000000225257887 */ /* 0x000fe2000c000000 */
[----:B01234-:R-:W-:Y:S01]  /*0830*/  BAR.SYNC.DEFER_BLOCKING 0x0 ;  /* 0x0000000000007b1d */ /* 0x01ffe20000010000 */
[----:B------:R-:W-:-:S13]  /*0840*/  PLOP3.LUT P0, PT, PT, PT, UP0, 0x80, 0x0 ;  /* 0x000000000000781c */ /* 0x000fda0003f0f008 */
[----:B------:R-:W-:Y:S05]  /*0850*/  @!P0 BRA `(.L_x_3550) ;  /* 0x000000c000cc8947 */ /* 0x000fea0003800000 */
.L_x_3551:
[----:B------:R-:W-:-:S08]  /*0860*/  NOP ;  /* 0x0000000000007918 */ /* 0x000fd00000000000 */
[----:B------:R-:W0:Y:S02]  /*0870*/  USETMAXREG.TRY_ALLOC.CTAPOOL UP0, 0xe8 ;  /* 0x000000e8000079c8 */ /* 0x000e240008000600 */
[----:B0-----:R-:W-:-:S13]  /*0880*/  PLOP3.LUT P0, PT, PT, PT, UP0, 0x80, 0x0 ;  /* 0x000000000000781c */ /* 0x001fda0003f0f008 */
[----:B------:R-:W-:Y:S05]  /*0890*/  @!P0 BRA `(.L_x_3551) ;  /* 0xfffffffc00f08947 */ /* 0x000fea000383ffff */
[----:B------:R-:W-:Y:S01]  /*08a0*/  LOP3.LUT R2, R0, 0xffffff80, RZ, 0xc0, !PT ;  /* 0xffffff8000027812 */ /* 0x000fe200078ec0ff */
[----:B------:R-:W0:Y:S01]  /*08b0*/  S2UR UR38, SR_CgaCtaId ;  /* 0x00000000002679c3 */ /* 0x000e220000008800 */
[----:B------:R-:W-:Y:S01]  /*08c0*/  UMOV UR39, 0x400 ;  /* 0x0000040000277882 */ /* 0x000fe20000000000 */
[----:B------:R-:W-:Y:S01]  /*08d0*/  ULDC UR4, c[0x0][0xc3c] ;  /* 0x00030f0000047ab9 */ /* 0x000fe20000000800 */
[----:B------:R-:W-:-:S13]  /*08e0*/  ISETP.NE.AND P0, PT, R2, 0x80, PT ;  /* 0x000000800200780c */ /* 0x000fda0003f05270 */
[----:B------:R-:W-:Y:S06]  /*08f0*/  @!P0 BAR.ARV 0x8, 0x100 ;  /* 0x0204000000008b1d */ /* 0x000fec0000002000 */
[----:B------:R-:W-:Y:S01]  /*0900*/  ISETP.GE.U32.AND P0, PT, R0, 0x100, PT ;  /* 0x000001000000780c */ /* 0x000fe20003f06070 */
[----:B0-----:R-:W-:-:S12]  /*0910*/  ULEA UR39, UR38, UR39, 0x18 ;  /* 0x0000002726277291 */ /* 0x001fd8000f8ec03f */
[----:B------:R-:W-:Y:S08]  /*0920*/  @P0 BAR.ARV 0xf, 0x100 ;  /* 0x03c4000000000b1d */ /* 0x000ff00000002000 */
[----:B------:R-:W-:Y:S06]  /*0930*/  BAR.SYNC.DEFER_BLOCKING 0x5, 0x180 ;  /* 0x0146000000007b1d */ /* 0x000fec0000010000 */
[----:B------:R-:W0:Y:S02]  /*0940*/  LDS.128 R4, [UR39+0x28cd0] ;  /* 0x028cd027ff047984 */ /* 0x000e240008000c00 */
[----:B------:R-:W-:Y:S06]  /*0950*/  BAR.ARV 0x4, 0x180 ;  /* 0x0106000000007b1d */ /* 0x000fec0000002000 */
[----:B0-----:R-:W-:-:S13]  /*0960*/  ISETP.GE.AND P0, PT, R7, UR4, PT ;  /* 0x0000000407007c0c */ /* 0x001fda000bf06270 */
[----:B------:R-:W-:Y:S05]  /*0970*/  @P0 EXIT ;  /* 0x000000000000094d */ /* 0x000fea0003800000 */
[----:B------:R-:W-:Y:S01]  /*0980*/  VIADD R0, R0, 0xffffff80 ;  /* 0xffffff8000007836 */ /* 0x000fe20000000000 */
[----:B------:R-:W-:Y:S01]  /*0990*/  R2UR UR5, R5 ;  /* 0x00000000050572ca */ /* 0x000fe200000e0000 */
[----:B------:R-:W-:Y:S01]  /*09a0*/  IMAD.MOV.U32 R22, RZ, RZ, 0x20 ;  /* 0x00000020ff167424 */ /* 0x000fe200078e00ff */
[----:B------:R-:W-:Y:S01]  /*09b0*/  R2UR UR6, R6 ;  /* 0x00000000060672ca */ /* 0x000fe200000e0000 */
[----:B------:R-:W-:Y:S01]  /*09c0*/  UMOV UR46, URZ ;  /* 0x0000003f002e7c82 */ /* 0x000fe20008000000 */
[----:B------:R-:W-:Y:S01]  /*09d0*/  SHF.R.S32.HI R3, RZ, 0x1f, R0 ;  /* 0x0000001fff037819 */ /* 0x000fe20000011400 */
[----:B------:R-:W-:Y:S01]  /*09e0*/  UMOV UR36, URZ ;  /* 0x0000003f00247c82 */ /* 0x000fe20008000000 */
[----:B------:R-:W-:Y:S01]  /*09f0*/  R2UR UR7, R7 ;  /* 0x00000000070772ca */ /* 0x000fe200000e0000 */
[----:B------:R-:W-:Y:S01]  /*0a00*/  UMOV UR48, URZ ;  /* 0x0000003f00307c82 */ /* 0x000fe20008000000 */
[CC--:B------:R-:W-:Y:S02]  /*0a10*/  LEA.HI R5, R3.reuse, R0.reuse, RZ, 0x5 ;  /* 0x0000000003057211 */ /* 0x0c0fe400078f28ff */
[----:B------:R-:W-:-:S02]  /*0a20*/  LEA.HI R4, R3, R0, RZ, 0x4 ;  /* 0x0000000003047211 */ /* 0x000fc400078f20ff */
[CC--:B------:R-:W-:Y:S02]  /*0a30*/  LEA.HI R8, R3.reuse, R0.reuse, RZ, 0x2 ;  /* 0x0000000003087211 */ /* 0x0c0fe400078f10ff */
[--C-:B------:R-:W-:Y:S02]  /*0a40*/  SHF.R.S32.HI R10, RZ, 0x5, R5.reuse ;  /* 0x00000005ff0a7819 */ /* 0x100fe40000011405 */
[----:B------:R-:W-:Y:S02]  /*0a50*/  SHF.R.S32.HI R9, RZ, 0x1f, R5 ;  /* 0x0000001fff097819 */ /* 0x000fe40000011405 */
[CC--:B------:R-:W-:Y:S02]  /*0a60*/  LEA.HI R2, R3.reuse, R0.reuse, RZ, 0x7 ;  /* 0x0000000003027211 */ /* 0x0c0fe400078f38ff */
[----:B------:R-:W-:Y:S02]  /*0a70*/  LEA.HI R6, R3, R0, RZ, 0x3 ;  /* 0x0000000003067211 */ /* 0x000fe400078f18ff */
[----:B------:R-:W-:-:S02]  /*0a80*/  SHF.R.S32.HI R7, RZ, 0x4, R4 ;  /* 0x00000004ff077819 */ /* 0x000fc40000011404 */
[----:B------:R-:W-:Y:S02]  /*0a90*/  LOP3.LUT R5, R4, 0xfffffff0, RZ, 0xc0, !PT ;  /* 0xfffffff004057812 */ /* 0x000fe400078ec0ff */
[----:B------:R-:W-:Y:S02]  /*0aa0*/  LOP3.LUT R13, R8, 0xfffffffc, RZ, 0xc0, !PT ;  /* 0xfffffffc080d7812 */ /* 0x000fe400078ec0ff */
[----:B------:R-:W-:Y:S01]  /*0ab0*/  LOP3.LUT R11, R6, 0xfffffff8, RZ, 0xc0, !PT ;  /* 0xfffffff8060b7812 */ /* 0x000fe200078ec0ff */
[----:B------:R-:W-:Y:S01]  /*0ac0*/  IMAD.IADD R6, R0, 0x1, -R5 ;  /* 0x0000000100067824 */ /* 0x000fe200078e0a05 */
[----:B------:R-:W-:Y:S01]  /*0ad0*/  LOP3.LUT R3, R2, 0xffffff80, RZ, 0xc0, !PT ;  /* 0xffffff8002037812 */ /* 0x000fe200078ec0ff */
[----:B------:R-:W-:Y:S01]  /*0ae0*/  IMAD.IADD R13, R0, 0x1, -R13 ;  /* 0x00000001000d7824 */ /* 0x000fe200078e0a0d */
[----:B------:R-:W-:Y:S01]  /*0af0*/  LEA.HI R4, R4, R7, RZ, 0x1 ;  /* 0x0000000704047211 */ /* 0x000fe200078f08ff */
[C---:B------:R-:W-:Y:S01]  /*0b00*/  IMAD.IADD R11, R0.reuse, 0x1, -R11 ;  /* 0x00000001000b7824 */ /* 0x040fe200078e0a0b */
[----:B------:R-:W-:Y:S01]  /*0b10*/  LEA.HI R9, R9, R10, RZ, 0x2 ;  /* 0x0000000a09097211 */ /* 0x000fe200078f10ff */
[----:B------:R-:W-:Y:S01]  /*0b20*/  IMAD.IADD R3, R0, 0x1, -R3 ;  /* 0x0000000100037824 */ /* 0x000fe200078e0a03 */
[----:B------:R-:W-:-:S02]  /*0b30*/  LOP3.LUT R4, R4, 0x1ffffffe, RZ, 0xc0, !PT ;  /* 0x1ffffffe04047812 */ /* 0x000fc400078ec0ff */
[----:B------:R-:W-:Y:S02]  /*0b40*/  SHF.R.S32.HI R5, RZ, 0x1f, R6 ;  /* 0x0000001fff057819 */ /* 0x000fe40000011406 */
[----:B------:R-:W-:Y:S01]  /*0b50*/  LEA.HI R0, R13, R13, RZ, 0x1 ;  /* 0x0000000d0d007211 */ /* 0x000fe200078f08ff */
[----:B------:R-:W-:Y:S01]  /*0b60*/  IMAD.IADD R8, R7, 0x1, -R4 ;  /* 0x0000000107087824 */ /* 0x000fe200078e0a04 */
[----:B------:R-:W-:Y:S02]  /*0b70*/  SHF.R.S32.HI R217, RZ, 0x7, R2 ;  /* 0x00000007ffd97819 */ /* 0x000fe40000011402 */
[----:B------:R-:W-:Y:S01]  /*0b80*/  LOP3.LUT R9, R9, 0x3ffffc, RZ, 0xc0, !PT ;  /* 0x003ffffc09097812 */ /* 0x000fe200078ec0ff */
[----:B------:R-:W-:Y:S01]  /*0b90*/  IMAD.SHL.U32 R8, R8, 0x8, RZ ;  /* 0x0000000808087824 */ /* 0x000fe200078e00ff */
[----:B------:R-:W-:Y:S01]  /*0ba0*/  LEA.HI R5, R5, R6, RZ, 0x3 ;  /* 0x0000000605057211 */ /* 0x000fe200078f18ff */
[----:B------:R-:W-:Y:S01]  /*0bb0*/  IMAD R12, R217, 0x100, R6 ;  /* 0x00000100d90c7824 */ /* 0x000fe200078e0206 */
[----:B------:R-:W-:Y:S01]  /*0bc0*/  LOP3.LUT R4, R0, 0x1ffffffe, RZ, 0xc0, !PT ;  /* 0x1ffffffe00047812 */ /* 0x000fe200078ec0ff */
[----:B------:R-:W-:Y:S01]  /*0bd0*/  IMAD.IADD R9, R10, 0x1, -R9 ;  /* 0x000000010a097824 */ /* 0x000fe200078e0a09 */
[----:B------:R-:W-:-:S02]  /*0be0*/  SHF.R.S32.HI R0, RZ, 0x1f, R3 ;  /* 0x0000001fff007819 */ /* 0x000fc40000011403 */
[----:B------:R-:W-:Y:S01]  /*0bf0*/  LOP3.LUT R7, R5, 0xfffffff8, RZ, 0xc0, !PT ;  /* 0xfffffff805077812 */ /* 0x000fe200078ec0ff */
[----:B------:R-:W-:Y:S01]  /*0c00*/  IMAD.IADD R13, R13, 0x1, -R4 ;  /* 0x000000010d0d7824 */ /* 0x000fe200078e0a04 */
[----:B------:R-:W-:Y:S01]  /*0c10*/  LEA.HI R4, R0, R3, RZ, 0x2 ;  /* 0x0000000300047211 */ /* 0x000fe200078f10ff */
[----:B------:R-:W-:Y:S01]  /*0c20*/  IMAD R15, R9, 0x10, R12 ;  /* 0x00000010090f7824 */ /* 0x000fe200078e020c */
[----:B------:R-:W-:Y:S01]  /*0c30*/  LEA.HI R2, R2, R217, RZ, 0x1 ;  /* 0x000000d902027211 */ /* 0x000fe200078f08ff */
[----:B------:R-:W-:Y:S01]  /*0c40*/  IMAD.IADD R6, R6, 0x1, -R7 ;  /* 0x0000000106067824 */ /* 0x000fe200078e0a07 */
[----:B------:R-:W-:Y:S01]  /*0c50*/  LOP3.LUT R12, R4, 0x7ffffffc, RZ, 0xc0, !PT ;  /* 0x7ffffffc040c7812 */ /* 0x000fe200078ec0ff */
[----:B------:R-:W-:Y:S01]  /*0c60*/  IMAD.SHL.U32 R7, R5, 0x40, RZ ;  /* 0x0000004005077824 */ /* 0x000fe200078e00ff */
[----:B------:R-:W-:Y:S02]  /*0c70*/  LEA.HI R5, R0, R3, RZ, 0x5 ;  /* 0x0000000300057211 */ /* 0x000fe400078f28ff */
[----:B------:R-:W-:Y:S01]  /*0c80*/  SHF.R.S32.HI R0, RZ, 0x2, R4 ;  /* 0x00000002ff007819 */ /* 0x000fe20000011404 */
[----:B------:R-:W-:Y:S01]  /*0c90*/  IMAD.IADD R12, R3, 0x1, -R12 ;  /* 0x00000001030c7824 */ /* 0x000fe200078e0a0c */
[----:B------:R-:W-:Y:S01]  /*0ca0*/  LOP3.LUT R9, R7, 0x7ffffe00, RZ, 0xc0, !PT ;  /* 0x7ffffe0007097812 */ /* 0x000fe200078ec0ff */
[----:B------:R-:W-:Y:S01]  /*0cb0*/  IMAD.SHL.U32 R3, R6, 0x40, RZ ;  /* 0x0000004006037824 */ /* 0x000fe200078e00ff */
[----:B------:R-:W-:Y:S01]  /*0cc0*/  SHF.R.S32.HI R7, RZ, 0x1f, R4 ;  /* 0x0000001fff077819 */ /* 0x000fe20000011404 */
[----:B------:R-:W-:Y:S01]  /*0cd0*/  IMAD.U32 R4, R15, 0x40, R8 ;  /* 0x000000400f047824 */ /* 0x000fe200078e0008 */
[----:B------:R-:W-:Y:S01]  /*0ce0*/  LOP3.LUT R2, R2, 0xfffffe, RZ, 0xc0, !PT ;  /* 0x00fffffe02027812 */ /* 0x000fe200078ec0ff */
[----:B------:R-:W-:Y:S01]  /*0cf0*/  IMAD R9, R10, 0x400, R9 ;  /* 0x000004000a097824 */ /* 0x000fe200078e0209 */
[----:B------:R-:W-:Y:S01]  /*0d00*/  LEA.HI R7, R7, R0, RZ, 0x3 ;  /* 0x0000000007077211 */ /* 0x000fe200078f18ff */
[----:B------:R-:W-:Y:S01]  /*0d10*/  IMAD.SHL.U32 R218, R12, 0x2, RZ ;  /* 0x000000020cda7824 */ /* 0x000fe200078e00ff */
[----:B------:R-:W-:Y:S01]  /*0d20*/  LOP3.LUT R3, R3, 0x1c0, RZ, 0xc0, !PT ;  /* 0x000001c003037812 */ /* 0x000fe200078ec0ff */
[----:B------:R0:W-:Y:S01]  /*0d30*/  STL [R1+0x38], R4 ;  /* 0x0000380401007387 */ /* 0x0001e20000100800 */
[----:B------:R-:W-:-:S02]  /*0d40*/  LOP3.LUT R7, R7, 0xfffffff8, RZ, 0xc0, !PT ;  /* 0xfffffff807077812 */ /* 0x000fc400078ec0ff */
[----:B------:R-:W-:Y:S02]  /*0d50*/  LOP3.LUT R8, R3, 0x8, R8, 0xf8, !PT ;  /* 0x0000000803087812 */ /* 0x000fe400078ef808 */
[----:B------:R-:W-:Y:S01]  /*0d60*/  SHF.R.U32.HI R3, RZ, 0x3, R3 ;  /* 0x00000003ff037819 */ /* 0x000fe20000011603 */
[----:B------:R-:W-:Y:S01]  /*0d70*/  IMAD.IADD R16, R0, 0x1, -R7 ;  /* 0x0000000100107824 */ /* 0x000fe200078e0a07 */
[----:B------:R-:W-:Y:S01]  /*0d80*/  SHF.R.S32.HI R5, RZ, 0x5, R5 ;  /* 0x00000005ff057819 */ /* 0x000fe20000011405 */
[----:B------:R-:W-:Y:S01]  /*0d90*/  IMAD.IADD R0, R217, 0x1, -R2 ;  /* 0x00000001d9007824 */ /* 0x000fe200078e0a02 */
[----:B------:R-:W-:Y:S01]  /*0da0*/  LOP3.LUT R8, R8, R3, RZ, 0x3c, !PT ;  /* 0x0000000308087212 */ /* 0x000fe200078e3cff */
[----:B------:R-:W-:Y:S01]  /*0db0*/  IMAD.SHL.U32 R2, R11, 0x8, RZ ;  /* 0x000000080b027824 */ /* 0x000fe200078e00ff */
[----:B------:R-:W-:Y:S01]  /*0dc0*/  R2P PR, R6, 0x6 ;  /* 0x0000000606007804 */ /* 0x000fe20000000000 */
[----:B0-----:R-:W-:Y:S02]  /*0dd0*/  IMAD.SHL.U32 R4, R0, 0x100, RZ ;  /* 0x0000010000047824 */ /* 0x001fe400078e00ff */
[----:B------:R-:W-:-:S02]  /*0de0*/  IMAD.IADD R8, R9, 0x1, R8 ;  /* 0x0000000109087824 */ /* 0x000fc400078e0208 */
[----:B------:R-:W-:Y:S01]  /*0df0*/  IMAD R16, R5, 0x10, R16 ;  /* 0x0000001005107824 */ /* 0x000fe200078e0210 */
[----:B------:R0:W-:Y:S01]  /*0e00*/  STL [R1+0x34], R4 ;  /* 0x0000340401007387 */ /* 0x0001e20000100800 */
[----:B------:R-:W-:Y:S01]  /*0e10*/  IMAD.IADD R17, R218, 0x1, R4 ;  /* 0x00000001da117824 */ /* 0x000fe200078e0204 */
[----:B------:R-:W-:Y:S01]  /*0e20*/  LEA R18, R8, UR39, 0x1 ;  /* 0x0000002708127c11 */ /* 0x000fe2000f8e08ff */
[----:B------:R-:W-:Y:S01]  /*0e30*/  VIADD R185, R2, 0x40 ;  /* 0x0000004002b97836 */ /* 0x000fe20000000000 */
[----:B------:R-:W-:Y:S01]  /*0e40*/  SEL R22, R22, 0xffffffe0, !P1 ;  /* 0xffffffe016167807 */ /* 0x000fe20004800000 */
[C---:B------:R-:W-:Y:S01]  /*0e50*/  VIADD R216, R17.reuse, 0x8 ;  /* 0x0000000811d87836 */ /* 0x040fe20000000000 */
[----:B------:R-:W-:Y:S01]  /*0e60*/  SHF.R.S32.HI R0, RZ, 0x1f, R17 ;  /* 0x0000001fff007819 */ /* 0x000fe20000011411 */
[C---:B------:R-:W-:Y:S01]  /*0e70*/  VIADD R215, R17.reuse, 0x10 ;  /* 0x0000001011d77836 */ /* 0x040fe20000000000 */
[----:B------:R-:W-:Y:S01]  /*0e80*/  SHF.R.S32.HI R3, RZ, 0x1f, R185 ;  /* 0x0000001fff037819 */ /* 0x000fe200000114b9 */
[----:B------:R-:W-:Y:S01]  /*0e90*/  VIADD R214, R17, 0x18 ;  /* 0x0000001811d67836 */ /* 0x000fe20000000000 */
[----:B------:R-:W-:Y:S01]  /*0ea0*/  SHF.R.S32.HI R3, RZ, 0x1f, R216 ;  /* 0x0000001fff037819 */ /* 0x000fe200000114d8 */
[----:B0-----:R-:W-:Y:S01]  /*0eb0*/  IMAD R4, R13, 0x8, R16 ;  /* 0x000000080d047824 */ /* 0x001fe200078e0210 */
[----:B------:R-:W-:Y:S01]  /*0ec0*/  SHF.R.S32.HI R0, RZ, 0x1f, R215 ;  /* 0x0000001fff007819 */ /* 0x000fe200000114d7 */
[----:B------:R-:W-:-:S02]  /*0ed0*/  VIADD R213, R17, 0x20 ;  /* 0x0000002011d57836 */ /* 0x000fc40000000000 */
[C---:B------:R-:W-:Y:S01]  /*0ee0*/  VIADD R212, R17.reuse, 0x28 ;  /* 0x0000002811d47836 */ /* 0x040fe20000000000 */
[----:B------:R0:W-:Y:S01]  /*0ef0*/  STL [R1+0x30], R4 ;  /* 0x0000300401007387 */ /* 0x0001e20000100800 */
[C---:B------:R-:W-:Y:S01]  /*0f00*/  VIADD R211, R17.reuse, 0x30 ;  /* 0x0000003011d37836 */ /* 0x040fe20000000000 */
[----:B------:R-:W-:Y:S01]  /*0f10*/  SHF.R.S32.HI R3, RZ, 0x1f, R213 ;  /* 0x0000001fff037819 */ /* 0x000fe200000114d5 */
[C---:B------:R-:W-:Y:S01]  /*0f20*/  VIADD R210, R17.reuse, 0x38 ;  /* 0x0000003811d27836 */ /* 0x040fe20000000000 */
[----:B------:R-:W-:Y:S01]  /*0f30*/  SHF.R.S32.HI R0, RZ, 0x1f, R212 ;  /* 0x0000001fff007819 */ /* 0x000fe200000114d4 */
[C---:B------:R-:W-:Y:S02]  /*0f40*/  VIADD R209, R17.reuse, 0x40 ;  /* 0x0000004011d17836 */ /* 0x040fe40000000000 */
        /* <DEDUP_REMOVED lines=48> */
[----:B------:R-:W-:Y:S01]  /*1250*/  VIADD R19, R18, 0x26840 ;  /* 0x0002684012137836 */ /* 0x000fe20000000000 */
[----:B------:R-:W-:Y:S01]  /*1260*/  SHF.R.S32.HI R221, RZ, 0x1f, R188 ;  /* 0x0000001fffdd7819 */ /* 0x000fe200000114bc */
[C---:B------:R-:W-:Y:S01]  /*1270*/  @P2 VIADD R19, R23.reuse, 0xffffffc0 ;  /* 0xffffffc017132836 */ /* 0x040fe20000000000 */
[----:B------:R-:W-:Y:S01]  /*1280*/  SHF.R.S32.HI R220, RZ, 0x1f, R187 ;  /* 0x0000001fffdc7819 */ /* 0x000fe200000114bb */
[----:B------:R-:W-:Y:S01]  /*1290*/  IMAD.IADD R23, R23, 0x1, R22 ;  /* 0x0000000117177824 */ /* 0x000fe200078e0216 */
[----:B------:R-:W-:Y:S01]  /*12a0*/  SHF.R.S32.HI R219, RZ, 0x1f, R186 ;  /* 0x0000001fffdb7819 */ /* 0x000fe200000114ba */
[----:B------:R-:W-:-:S02]  /*12b0*/  VIADD R184, R2, 0x80 ;  /* 0x0000008002b87836 */ /* 0x000fc40000000000 */
[----:B------:R-:W-:-:S07]  /*12c0*/  IMAD.IADD R22, R22, 0x1, R19 ;  /* 0x0000000116167824 */ /* 0x000fce00078e0213 */
.L_x_3606:
[----:B------:R-:W-:Y:S01]  /*12d0*/  ULDC.64 UR8, c[0x0][0xc88] ;  /* 0x0003220000087ab9 */ /* 0x000fe20000000a00 */
[----:B------:R-:W-:Y:S01]  /*12e0*/  ULDC.64 UR10, c[0x0][0xa20] ;  /* 0x00028800000a7ab9 */ /* 0x000fe20000000a00 */
[----:B------:R-:W-:-:S06]  /*12f0*/  UIMAD.WIDE UR8, UR7, 0x4, UR8 ;  /* 0x00000004070878a5 */ /* 0x000fcc000f8e0208 */
[----:B01-3--:R-:W-:Y:S02]  /*1300*/  IMAD.U32 R4, RZ, RZ, UR8 ;  /* 0x00000008ff047e24 */ /* 0x00bfe4000f8e00ff */
[----:B----4-:R-:W-:Y:S01]  /*1310*/  IMAD.U32 R5, RZ, RZ, UR9 ;  /* 0x00000009ff057e24 */ /* 0x010fe2000f8e00ff */
[----:B------:R-:W-:-:S04]  /*1320*/  ULDC.64 UR8, c[0x0][0xa28] ;  /* 0x00028a0000087ab9 */ /* 0x000fc80000000a00 */
        /* <DEDUP_REMOVED lines=11> */
[----:B------:R-:W-:Y:S01]  /*13e0*/  @UP1 ULEA UR10, UP0, UR40, UR10, 0x2 ;  /* 0x0000000a280a1291 */ /* 0x000fe2000f80103f */
[----:B------:R-:W-:-:S03]  /*13f0*/  IMAD.U32 R4, RZ, RZ, UR8 ;  /* 0x00000008ff047e24 */ /* 0x000fc6000f8e00ff */
[----:B------:R-:W-:Y:S01]  /*1400*/  @UP1 ULEA.HI.X UR11, UR40, UR11, UR41, 0x2, UP0 ;  /* 0x0000000b280b1291 */ /* 0x000fe200080f1429 */
[----:B------:R-:W-:Y:S01]  /*1410*/  IMAD.U32 R5, RZ, RZ, UR9 ;  /* 0x00000009ff057e24 */ /* 0x000fe2000f8e00ff */
[----:B------:R-:W-:Y:S01]  /*1420*/  ULDC.64 UR8, c[0x0][0x418] ;  /* 0x0001060000087ab9 */ /* 0x000fe20000000a00 */
[----:B------:R-:W-:-:S03]  /*1430*/  IMAD.U32 R6, RZ, RZ, UR10 ;  /* 0x0000000aff067e24 */ /* 0x000fc6000f8e00ff */
[----:B------:R-:W-:Y:S01]  /*1440*/  IMAD.U32 R7, RZ, RZ, UR11 ;  /* 0x0000000bff077e24 */ /* 0x000fe2000f8e00ff */
[----:B------:R-:W2:Y:S04]  /*1450*/  @P0 LDG.E R4, desc[UR50][R4.64] ;  /* 0x0000003204040981 */ /* 0x000ea8000c1e1900 */
[----:B------:R-:W3:Y:S01]  /*1460*/  @P1 LDG.E R6, desc[UR50][R6.64] ;  /* 0x0000003206061981 */ /* 0x000ee2000c1e1900 */
[----:B------:R-:W-:Y:S02]  /*1470*/  ULOP3.LUT UR4, UR6, 0xff000000, URZ, 0xc0, !UPT ;  /* 0xff00000006047892 */ /* 0x000fe4000f8ec03f */
[----:B------:R-:W-:Y:S02]  /*1480*/  UISETP.NE.U32.AND UP0, UPT, UR8, URZ, UPT ;  /* 0x0000003f0800728c */ /* 0x000fe4000bf05070 */
[----:B------:R-:W-:-:S02]  /*1490*/  USHF.R.U32.HI UR7, URZ, 0x8, UR4 ;  /* 0x000000083f077899 */ /* 0x000fc40008011604 */
[----:B------:R-:W-:Y:S02]  /*14a0*/  UISETP.NE.AND.EX UP0, UPT, UR9, URZ, UPT, UP0 ;  /* 0x0000003f0900728c */ /* 0x000fe4000bf05300 */
[----:B------:R-:W-:Y:S02]  /*14b0*/  ULOP3.LUT UR42, UR6, 0xffff, URZ, 0xc0, !UPT ;  /* 0x0000ffff062a7892 */ /* 0x000fe4000f8ec03f */
[----:B------:R-:W-:Y:S01]  /*14c0*/  ULOP3.LUT UR6, UR6, 0xff0000, URZ, 0xc0, !UPT ;  /* 0x00ff000006067892 */ /* 0x000fe2000f8ec03f */
[----:B------:R-:W-:Y:S01]  /*14d0*/  ULDC UR4, c[0x0][0x424] ;  /* 0x0001090000047ab9 */ /* 0x000fe20000000800 */
[----:B------:R-:W-:Y:S01]  /*14e0*/  UMOV UR53, URZ ;  /* 0x0000003f00357c82 */ /* 0x000fe20008000000 */
[----:B------:R-:W-:Y:S02]  /*14f0*/  USEL UR4, UR4, 0x1, UP0 ;  /* 0x0000000104047887 */ /* 0x000fe40008000000 */
[----:B------:R-:W-:Y:S01]  /*1500*/  ULEA.HI UR6, UR6, UR7, URZ, 0x10 ;  /* 0x0000000706067291 */ /* 0x000fe2000f8f803f */
[----:B------:R-:W-:-:S02]  /*1510*/  UMOV UR43, UR5 ;  /* 0x00000005002b7c82 */ /* 0x000fc40008000000 */
[----:B------:R-:W-:Y:S02]  /*1520*/  ULDC UR7, c[0x0][0x2f0] ;  /* 0x0000bc0000077ab9 */ /* 0x000fe40000000800 */
[----:B------:R-:W-:-:S03]  /*1530*/  UIMAD UR4, UR4, UR7, URZ ;  /* 0x00000007040472a4 */ /* 0x000fc6000f8e023f */
[----:B------:R-:W-:Y:S01]  /*1540*/  ULDC UR7, c[0x0][0x9f0] ;  /* 0x00027c0000077ab9 */ /* 0x000fe20000000800 */
[----:B--2---:R-:W-:-:S03]  /*1550*/  @P0 R2UR UR53, R4 ;  /* 0x00000000043502ca */ /* 0x004fc600000e0000 */
[----:B---3--:R-:W-:Y:S01]  /*1560*/  @P1 R2UR UR4, R6 ;  /* 0x00000000060412ca */ /* 0x008fe200000e0000 */
[----:B-----5:R-:W-:-:S14]  /*1570*/  @P1 BRA `(.L_x_3552) ;  /* 0x0000000000341947 */ /* 0x020fdc0003800000 */
        /* <DEDUP_REMOVED lines=13> */
.L_x_3552:
[----:B------:R-:W-:Y:S02]  /*1650*/  UISETP.NE.AND UP1, UPT, UR47, 0x1, UPT ;  /* 0x000000012f00788c */ /* 0x000fe4000bf25270 */
[----:B------:R-:W-:Y:S02]  /*1660*/  UIADD3 UR53, -UR53, UR4, URZ ;  /* 0x0000000435357290 */ /* 0x000fe4000fffe13f */
[----:B------:R-:W-:Y:S02]  /*1670*/  USHF.R.U32.HI UR45, URZ, 0x10, UR6 ;  /* 0x000000103f2d7899 */ /* 0x000fe40008011606 */
[----:B------:R-:W-:Y:S01]  /*1680*/  UIADD3 UR4, UR53, 0x3f, URZ ;  /* 0x0000003f35047890 */ /* 0x000fe2000fffe03f */
[----:B------:R-:W-:Y:S01]  /*1690*/  PLOP3.LUT P0, PT, PT, PT, UP1, 0x80, 0x0 ;  /* 0x000000000000781c */ /* 0x000fe20003f0f018 */
[----:B------:R-:W-:Y:S02]  /*16a0*/  UISETP.NE.AND UP0, UPT, UR45, URZ, UPT ;  /* 0x0000003f2d00728c */ /* 0x000fe4000bf05270 */
[----:B------:R-:W-:-:S02]  /*16b0*/  USHF.R.S32.HI UR5, URZ, 0x1f, UR4 ;  /* 0x0000001f3f057899 */ /* 0x000fc40008011404 */
[----:B------:R-:W-:Y:S02]  /*16c0*/  ULOP3.LUT UR44, UR6, 0xff, URZ, 0xc0, !UPT ;  /* 0x000000ff062c7892 */ /* 0x000fe4000f8ec03f */
[----:B------:R-:W-:Y:S02]  /*16d0*/  ULEA.HI UR5, UR5, UR4, URZ, 0x6 ;  /* 0x0000000405057291 */ /* 0x000fe4000f8f303f */
[----:B------:R-:W-:Y:S02]  /*16e0*/  USEL UR10, UR45, UR7, UP0 ;  /* 0x000000072d0a7287 */ /* 0x000fe40008000000 */
[----:B------:R-:W-:Y:S02]  /*16f0*/  USHF.R.S32.HI UR9, URZ, 0x6, UR5 ;  /* 0x000000063f097899 */ /* 0x000fe40008011405 */
[----:B------:R-:W-:Y:S10]  /*1700*/  @!P0 BRA `(.L_x_3553) ;  /* 0x0000002000048947 */ /* 0x000ff40003800000 */
        /* <DEDUP_REMOVED lines=37> */
.L_x_3554:
[----:B------:R-:W-:Y:S01]  /*1960*/  UIMAD UR21, UR44, UR4, URZ ;  /* 0x000000042c1572a4 */ /* 0x000fe2000f8e023f */
[----:B------:R-:W-:Y:S01]  /*1970*/  IMAD.U32 R0, RZ, RZ, UR9 ;  /* 0x00000009ff007e24 */ /* 0x000fe2000f8e00ff */
[----:B------:R-:W-:Y:S01]  /*1980*/  PLOP3.LUT P0, PT, PT, PT, PT, 0x80, 0x0 ;  /* 0x000000000000781c */ /* 0x000fe20003f0f070 */
[----:B------:R-:W-:Y:S01]  /*1990*/  IMAD.U32 R3, RZ, RZ, UR4 ;  /* 0x00000004ff037e24 */ /* 0x000fe2000f8e00ff */
[----:B------:R-:W-:Y:S02]  /*19a0*/  CS2R R12, SRZ ;  /* 0x00000000000c7805 */ /* 0x000fe4000001ff00 */
[----:B------:R-:W-:Y:S02]  /*19b0*/  CS2R R150, SRZ ;  /* 0x0000000000967805 */ /* 0x000fe4000001ff00 */
[----:B------:R-:W-:Y:S02]  /*19c0*/  CS2R R148, SRZ ;  /* 0x0000000000947805 */ /* 0x000fe4000001ff00 */
[----:B------:R-:W-:-:S02]  /*19d0*/  CS2R R146, SRZ ;  /* 0x0000000000927805 */ /* 0x000fc4000001ff00 */
[----:B------:R-:W-:Y:S02]  /*19e0*/  VIADDMNMX R0, R3, UR21, R0, PT ;  /* 0x0000001503007c46 */ /* 0x000fe4000b800100 */
[----:B------:R-:W-:Y:S02]  /*19f0*/  CS2R R144, SRZ ;  /* 0x0000000000907805 */ /* 0x000fe4000001ff00 */
[----:B------:R-:W-:Y:S02]  /*1a00*/  CS2R R142, SRZ ;  /* 0x00000000008e7805 */ /* 0x000fe4000001ff00 */
[----:B------:R-:W-:Y:S02]  /*1a10*/  CS2R R140, SRZ ;  /* 0x00000000008c7805 */ /* 0x000fe4000001ff00 */
[----:B------:R-:W-:Y:S02]  /*1a20*/  R2UR UR16, R0 ;  /* 0x00000000001072ca */ /* 0x000fe400000e0000 */
        /* <DEDUP_REMOVED lines=12> */
[----:B------:R-:W-:Y:S01]  /*1af0*/  UISETP.GT.AND UP0, UPT, UR16, UR21, UPT ;  /* 0x000000151000728c */ /* 0x000fe2000bf04270 */
[----:B------:R-:W-:-:S02]  /*1b00*/  CS2R R114, SRZ ;  /* 0x0000000000727805 */ /* 0x000fc4000001ff00 */
[----:B------:R-:W-:Y:S02]  /*1b10*/  CS2R R112, SRZ ;  /* 0x0000000000707805 */ /* 0x000fe4000001ff00 */
[----:B------:R-:W-:Y:S02]  /*1b20*/  CS2R R110, SRZ ;  /* 0x00000000006e7805 */ /* 0x000fe4000001ff00 */
        /* <DEDUP_REMOVED lines=45> */
[----:B------:R-:W0:Y:S01]  /*1e00*/  SHFL.IDX PT, R0, R217, RZ, 0x1f ;  /* 0x00001fffd9007589 */ /* 0x000e2200000e0000 */
[----:B------:R-:W-:Y:S02]  /*1e10*/  ISETP.NE.AND P0, PT, RZ, UR47, PT ;  /* 0x0000002fff007c0c */ /* 0x000fe4000bf05270 */
[----:B0-----:R-:W-:Y:S01]  /*1e20*/  R2UR UR4, R0 ;  /* 0x00000000000472ca */ /* 0x001fe200000e0000 */
[----:B------:R-:W-:-:S05]  /*1e30*/  IMAD.MOV.U32 R0, RZ, RZ, 0x1 ;  /* 0x00000001ff007424 */ /* 0x000fca00078e00ff */
[----:B------:R-:W-:-:S04]  /*1e40*/  SEL R0, R0, 0x2, !P0 ;  /* 0x0000000200007807 */ /* 0x000fc80004000000 */
[----:B------:R-:W-:-:S03]  /*1e50*/  LOP3.LUT R0, R0, 0x1, RZ, 0xfc, !PT ;  /* 0x0000000100007812 */ /* 0x000fc600078efcff */
[----:B------:R-:W-:Y:S01]  /*1e60*/  ULEA.HI UR5, UR4, UR4, URZ, 0x1 ;  /* 0x0000000404057291 */ /* 0x000fe2000f8f083f */
[----:B------:R-:W-:-:S03]  /*1e70*/  ISETP.NE.AND P0, PT, R0, 0x3, PT ;  /* 0x000000030000780c */ /* 0x000fc60003f05270 */
[----:B------:R-:W-:-:S04]  /*1e80*/  ULOP3.LUT UR5, UR5, 0x1fffe, URZ, 0xc0, !UPT ;  /* 0x0001fffe05057892 */ /* 0x000fc8000f8ec03f */
[----:B------:R-:W-:-:S04]  /*1e90*/  UIADD3 UR5, UR4, -UR5, URZ ;  /* 0x8000000504057290 */ /* 0x000fc8000fffe03f */
[----:B------:R-:W-:-:S04]  /*1ea0*/  ULEA UR5, UR5, UR39, 0xf ;  /* 0x0000002705057291 */ /* 0x000fc8000f8e783f */
[----:B------:R-:W-:-:S04]  /*1eb0*/  UIADD3 UR5, UR5, 0x400, URZ ;  /* 0x0000040005057890 */ /* 0x000fc8000fffe03f */
[----:B------:R-:W-:-:S04]  /*1ec0*/  USHF.R.U32.HI UR5, URZ, 0x4, UR5 ;  /* 0x000000043f057899 */ /* 0x000fc80008011605 */
[----:B------:R-:W-:-:S04]  /*1ed0*/  ULOP3.LUT UR5, UR5, 0x3fff, URZ, 0xc0, !UPT ;  /* 0x00003fff05057892 */ /* 0x000fc8000f8ec03f */
[----:B------:R-:W-:Y:S01]  /*1ee0*/  ULOP3.LUT UR20, UR5, 0x2000000, URZ, 0xfc, !UPT ;  /* 0x0200000005147892 */ /* 0x000fe2000f8efc3f */
[----:B------:R-:W-:Y:S11]  /*1ef0*/  @!P0 BRA `(.L_x_3556) ;  /* 0x0000000000048947 */ /* 0x000ff60003800000 */
[----:B------:R-:W-:Y:S01]  /*1f00*/  BPT.TRAP 0x1 ;  /* 0x000000040000795c */ /* 0x000fe20000300000 */
.L_x_3556:
[----:B------:R-:W-:Y:S01]  /*1f10*/  ULEA UR17, UR48, UR39, 0x3 ;  /* 0x0000002730117291 */ /* 0x000fe2000f8e183f */
[----:B------:R-:W-:-:S05]  /*1f20*/  IMAD.U32 R0, RZ, RZ, UR36 ;  /* 0x00000024ff007e24 */ /* 0x000fca000f8e00ff */
[----:B------:R-:W-:-:S04]  /*1f30*/  SHF.L.U32 R0, R0, 0x1f, RZ ;  /* 0x0000001f00007819 */ /* 0x000fc800000006ff */
[----:B------:R-:W0:Y:S02]  /*1f40*/  SYNCS.PHASECHK.TRANS64.TRYWAIT P1, [UR17+0x28c50], R0 ;  /* 0x028c5000ff0075a7 */ /* 0x000e240008020151 */
[----:B0-----:R-:W-:Y:S05]  /*1f50*/  @!P1 BRA `(.L_x_3557) ;  /* 0x0000010400949947 */ /* 0x001fea0003800000 */
.L_x_3689:
[----:B------:R-:W-:Y:S01]  /*1f60*/  BAR.SYNC.DEFER_BLOCKING 0xe, 0x100 ;  /* 0x0384000000007b1d */ /* 0x000fe20000010000 */
[----:B------:R-:W-:Y:S02]  /*1f70*/  UIADD3 UR4, UR39, 0x26800, URZ ;  /* 0x0002680027047890 */ /* 0x000fe4000fffe03f */
[----:B------:R-:W-:Y:S02]  /*1f80*/  ULEA UR12, UR48, UR20, 0xc ;  /* 0x00000014300c7291 */ /* 0x000fe4000f8e603f */
[----:B------:R-:W-:Y:S01]  /*1f90*/  USHF.R.U32.HI UR4, URZ, 0x4, UR4 ;  /* 0x000000043f047899 */ /* 0x000fe20008011604 */
[----:B------:R-:W-:Y:S01]  /*1fa0*/  UMOV UR7, 0x40000040 ;  /* 0x4000004000077882 */ /* 0x000fe20000000000 */
[----:B------:R-:W-:Y:S02]  /*1fb0*/  UMOV UR5, 0x40000040 ;  /* 0x4000004000057882 */ /* 0x000fe40000000000 */
[----:B------:R-:W-:Y:S01]  /*1fc0*/  ULOP3.LUT UR4, UR4, 0x3fff, URZ, 0xc0, !UPT ;  /* 0x00003fff04047892 */ /* 0x000fe2000f8ec03f */
[----:B------:R-:W-:Y:S01]  /*1fd0*/  UMOV UR6, UR12 ;  /* 0x0000000c00067c82 */ /* 0x000fe20008000000 */
[----:B------:R-:W-:-:S02]  /*1fe0*/  UIADD3 UR10, UR12, 0x100, URZ ;  /* 0x000001000c0a7890 */ /* 0x000fc4000fffe03f */
[----:B------:R-:W-:Y:S01]  /*1ff0*/  ULOP3.LUT UR13, UR4, 0x10000, URZ, 0xfc, !UPT ;  /* 0x00010000040d7892 */ /* 0x000fe2000f8efc3f */
[----:B------:R-:W-:Y:S01]  /*2000*/  UMOV UR11, 0x40000040 ;  /* 0x40000040000b7882 */ /* 0x000fe20000000000 */
[----:B------:R-:W-:Y:S02]  /*2010*/  UMOV UR9, 0x40000040 ;  /* 0x4000004000097882 */ /* 0x000fe40000000000 */
[----:B------:R-:W-:Y:S02]  /*2020*/  UIADD3 UR8, UR13, 0x4, URZ ;  /* 0x000000040d087890 */ /* 0x000fe4000fffe03f */
[----:B------:R-:W-:Y:S01]  /*2030*/  UIADD3 UR14, UR12, 0x180, URZ ;  /* 0x000001800c0e7890 */ /* 0x000fe2000fffe03f */
[----:B------:R-:W-:Y:S01]  /*2040*/  UMOV UR4, UR13 ;  /* 0x0000000d00047c82 */ /* 0x000fe20008000000 */
[----:B------:R-:W-:Y:S01]  /*2050*/  UMOV UR15, 0x40000040 ;  /* 0x40000040000f7882 */ /* 0x000fe20000000000 */
[----:B------:R-:W-:-:S06]  /*2060*/  WARPGROUP.ARRIVE ;  /* 0x00000000000079c5 */ /* 0x000fcc0000000000 */
[----:B------:R-:W-:Y:S01]  /*2070*/  HGMMA.64x256x16.F32 R24, gdesc[UR4].tnspB, RZ, !UPT, gsb0 ;  /* 0x43e00000041879f0 */ /* 0x000fe2000c0008ff */
[----:B------:R-:W-:Y:S02]  /*2080*/  UIADD3 UR6, UR12, 0x80, URZ ;  /* 0x000000800c067890 */ /* 0x000fe4000fffe03f */
[----:B------:R-:W-:Y:S01]  /*2090*/  UIADD3 UR4, UR13, 0x2, URZ ;  /* 0x000000020d047890 */ /* 0x000fe2000fffe03f */
[----:B------:R-:W-:Y:S01]  /*20a0*/  UMOV UR7, 0x40000040 ;  /* 0x4000004000077882 */ /* 0x000fe20000000000 */
[----:B------:R-:W-:Y:S01]  /*20b0*/  UMOV UR5, 0x40000040 ;  /* 0x4000004000057882 */ /* 0x000fe20000000000 */
[----:B------:R-:W-:-:S03]  /*20c0*/  UIADD3 UR12, UR13, 0x6, URZ ;  /* 0x000000060d0c7890 */ /* 0x000fc6000fffe03f */
[----:B------:R-:W-:Y:S01]  /*20d0*/  UMOV UR13, 0x40000040 ;  /* 0x40000040000d7882 */ /* 0x000fe20000000000 */
[----:B------:R-:W-:Y:S02]  /*20e0*/  WARPGROUP.DEPBAR.LE gsb0, 0x0 ;  /* 0x00008000000079c5 */ /* 0x000fe40000010000 */
[----:B------:R-:W-:-:S15]  /*20f0*/  WARPGROUP.ARRIVE ;  /* 0x00000000000079c5 */ /* 0x000fde0000000000 */
[----:B------:R-:W-:-:S01]  /*2100*/  NOP ;  /* 0x0000000000007918 */ /* 0x000fc20000000000 */
        /* <DEDUP_REMOVED lines=13> */
.L_x_3558:
[----:B------:R-:W-:-:S04]  /*21e0*/  UIADD3 UR6, UR17, 0x28c60, URZ ;  /* 0x00028c6011067890 */ /* 0x000fc8000fffe03f */
[----:B------:R-:W-:-:S09]  /*21f0*/  UPRMT UR6, UR38, 0x654, UR6 ;  /* 0x0000065426067896 */ /* 0x000fd20008000006 */
[----:B------:R-:W-:Y:S01]  /*2200*/  SYNCS.ARRIVE.TRANS64.RED.A1T0 RZ, [UR6], RZ ;  /* 0x000000ffffff79a7 */ /* 0x000fe20008100406 */
[----:B------:R-:W-:-:S04]  /*2210*/  UIADD3 UR6, UR16, -0x2, URZ ;  /* 0xfffffffe10067890 */ /* 0x000fc8000fffe03f */
[----:B------:R-:W-:-:S06]  /*2220*/  UISETP.GE.AND UP0, UPT, UR6, UR21, UPT ;  /* 0x000000150600728c */ /* 0x000fcc000bf06270 */
[----:B------:R-:W-:-:S13]  /*2230*/  PLOP3.LUT P1, PT, PT, PT, UP0, 0x80, 0x0 ;  /* 0x000000000000781c */ /* 0x000fda0003f2f008 */
[----:B------:R-:W-:Y:S05]  /*2240*/  @!P1 BRA `(.L_x_3559) ;  /* 0x0000000800f89947 */ /* 0x000fea0003800000 */
[----:B------:R-:W-:-:S05]  /*2250*/  UMOV UR22, UR6 ;  /* 0x0000000600167c82 */ /* 0x000fca0008000000 */
.L_x_3565:
[----:B------:R-:W-:Y:S01]  /*2260*/  BAR.SYNC.DEFER_BLOCKING 0xe, 0x100 ;  /* 0x0384000000007b1d */ /* 0x000fe20000010000 */
[----:B01----:R-:W-:Y:S01]  /*2270*/  IMAD.U32 R3, RZ, RZ, UR48 ;  /* 0x00000030ff037e24 */ /* 0x003fe2000f8e00ff */
[----:B------:R-:W-:-:S03]  /*2280*/  UIADD3 UR48, UR48, 0x1, URZ ;  /* 0x0000000130307890 */ /* 0x000fc6000fffe03f */
[----:B------:R-:W-:Y:S01]  /*2290*/  IMAD R0, R3, 0x40, R16 ;  /* 0x0000004003007824 */ /* 0x000fe200078e0210 */
[----:B------:R-:W-:-:S04]  /*22a0*/  UISETP.NE.AND UP0, UPT, UR48, 0x2, UPT ;  /* 0x000000023000788c */ /* 0x000fc8000bf05270 */
[----:B------:R-:W-:Y:S01]  /*22b0*/  LEA R0, R0, UR39, 0x2 ;  /* 0x0000002700007c11 */ /* 0x000fe2000f8e10ff */
[----:B------:R-:W-:Y:S02]  /*22c0*/  USEL UR6, URZ, 0x1, UP0 ;  /* 0x000000013f067887 */ /* 0x000fe40008000000 */
[----:B------:R-:W-:Y:S02]  /*22d0*/  USEL UR48, UR48, URZ, UP0 ;  /* 0x0000003f30307287 */ /* 0x000fe40008000000 */
[----:B------:R-:W-:Y:S01]  /*22e0*/  ULOP3.LUT UR36, UR36, UR6, URZ, 0x3c, !UPT ;  /* 0x0000000624247292 */ /* 0x000fe2000f8e3c3f */
        /* <DEDUP_REMOVED lines=132> */
.L_x_3560:
[----:B------:R-:W-:Y:S01]  /*2b30*/  ULEA UR6, UR48, UR39, 0x3 ;  /* 0x0000002730067291 */ /* 0x000fe2000f8e183f */
[----:B------:R-:W-:-:S05]  /*2b40*/  IMAD.U32 R0, RZ, RZ, UR36 ;  /* 0x00000024ff007e24 */ /* 0x000fca000f8e00ff */
[----:B------:R-:W-:-:S04]  /*2b50*/  SHF.L.U32 R0, R0, 0x1f, RZ ;  /* 0x0000001f00007819 */ /* 0x000fc800000006ff */
[----:B------:R0:W1:Y:S01]  /*2b60*/  SYNCS.PHASECHK.TRANS64.TRYWAIT P1, [UR6+0x28c50], R0 ;  /* 0x028c5000ff0075a7 */ /* 0x0000620008020146 */
[----:B------:R-:W-:Y:S05]  /*2b70*/  @!P0 BRA `(.L_x_3561) ;  /* 0x0000000000048947 */ /* 0x000fea0003800000 */
[----:B------:R-:W-:Y:S01]  /*2b80*/  BPT.TRAP 0x1 ;  /* 0x000000040000795c */ /* 0x000fe20000300000 */
.L_x_3561:
[----:B-1----:R-:W-:Y:S05]  /*2b90*/  @P1 BRA `(.L_x_3562) ;  /* 0x0000000000081947 */ /* 0x002fea0003800000 */
[----:B------:R-:W1:Y:S02]  /*2ba0*/  SYNCS.PHASECHK.TRANS64.TRYWAIT P1, [UR6+0x28c50], R0 ;  /* 0x028c5000ff0075a7 */ /* 0x000e640008020146 */
[----:B-1----:R-:W-:Y:S05]  /*2bb0*/  @!P1 BRA `(.L_x_3563) ;  /* 0x000000f800949947 */ /* 0x002fea0003800000 */
.L_x_3562:
[----:B------:R-:W-:Y:S01]  /*2bc0*/  UIADD3 UR6, UR39, 0x26800, URZ ;  /* 0x0002680027067890 */ /* 0x000fe2000fffe03f */
[----:B------:R-:W-:Y:S01]  /*2bd0*/  WARPGROUP.ARRIVE ;  /* 0x00000000000079c5 */ /* 0x000fe20000000000 */
[----:B------:R-:W-:Y:S02]  /*2be0*/  ULEA UR18, UR48, UR20, 0xc ;  /* 0x0000001430127291 */ /* 0x000fe4000f8e603f */
[----:B------:R-:W-:Y:S01]  /*2bf0*/  USHF.R.U32.HI UR6, URZ, 0x4, UR6 ;  /* 0x000000043f067899 */ /* 0x000fe20008011606 */
[----:B------:R-:W-:Y:S01]  /*2c00*/  UMOV UR19, 0x40000040 ;  /* 0x4000004000137882 */ /* 0x000fe20000000000 */
[----:B------:R-:W-:Y:S02]  /*2c10*/  UMOV UR17, 0x40000040 ;  /* 0x4000004000117882 */ /* 0x000fe40000000000 */
[----:B------:R-:W-:Y:S01]  /*2c20*/  ULOP3.LUT UR6, UR6, 0x3fff, URZ, 0xc0, !UPT ;  /* 0x00003fff06067892 */ /* 0x000fe2000f8ec03f */
[----:B------:R-:W-:Y:S01]  /*2c30*/  UMOV UR7, 0x40000040 ;  /* 0x4000004000077882 */ /* 0x000fe20000000000 */
[----:B------:R-:W-:-:S02]  /*2c40*/  UIADD3 UR10, UR18, 0x100, URZ ;  /* 0x00000100120a7890 */ /* 0x000fc4000fffe03f */
[----:B------:R-:W-:Y:S02]  /*2c50*/  ULOP3.LUT UR16, UR6, 0x10000, URZ, 0xfc, !UPT ;  /* 0x0001000006107892 */ /* 0x000fe4000f8efc3f */
[----:B------:R-:W-:Y:S01]  /*2c60*/  UIADD3 UR6, UR18, 0x80, URZ ;  /* 0x0000008012067890 */ /* 0x000fe2000fffe03f */
[----:B------:R-:W-:Y:S01]  /*2c70*/  UMOV UR11, 0x40000040 ;  /* 0x40000040000b7882 */ /* 0x000fe20000000000 */
[----:B------:R-:W-:Y:S01]  /*2c80*/  UIADD3 UR14, UR18, 0x180, URZ ;  /* 0x00000180120e7890 */ /* 0x000fe2000fffe03f */
[----:B------:R-:W-:-:S04]  /*2c90*/  UMOV UR15, 0x40000040 ;  /* 0x40000040000f7882 */ /* 0x000fc80000000000 */
        /* <DEDUP_REMOVED lines=17> */
.L_x_3564:
[----:B------:R-:W-:Y:S02]  /*2db0*/  UISETP.GT.AND UP0, UPT, UR22, UR21, UPT ;  /* 0x000000151600728c */ /* 0x000fe4000bf04270 */
[----:B------:R-:W-:Y:S02]  /*2dc0*/  ULEA UR6, UR48, UR39, 0x3 ;  /* 0x0000002730067291 */ /* 0x000fe4000f8e183f */
[----:B------:R-:W-:Y:S02]  /*2dd0*/  UIADD3 UR22, UR22, -0x1, URZ ;  /* 0xffffffff16167890 */ /* 0x000fe4000fffe03f */
[----:B------:R-:W-:Y:S01]  /*2de0*/  UIADD3 UR6, UR6, 0x28c60, URZ ;  /* 0x00028c6006067890 */ /* 0x000fe2000fffe03f */
[----:B------:R-:W-:-:S03]  /*2df0*/  PLOP3.LUT P1, PT, PT, PT, UP0, 0x80, 0x0 ;  /* 0x000000000000781c */ /* 0x000fc60003f2f008 */
[----:B------:R-:W-:-:S09]  /*2e00*/  UPRMT UR6, UR38, 0x654, UR6 ;  /* 0x0000065426067896 */ /* 0x000fd20008000006 */
[----:B------:R-:W-:Y:S01]  /*2e10*/  SYNCS.ARRIVE.TRANS64.RED.A1T0 RZ, [UR6], RZ ;  /* 0x000000ffffff79a7 */ /* 0x000fe20008100406 */
[----:B------:R-:W-:Y:S05]  /*2e20*/  @P1 BRA `(.L_x_3565) ;  /* 0xfffffff4000c1947 */ /* 0x000fea000383ffff */
.L_x_3559:
[----:B------:R-:W-:Y:S01]  /*2e30*/  BAR.SYNC.DEFER_BLOCKING 0xe, 0x100 ;  /* 0x0384000000007b1d */ /* 0x000fe20000010000 */
[----:B01----:R-:W-:Y:S01]  /*2e40*/  IMAD.U32 R3, RZ, RZ, UR48 ;  /* 0x00000030ff037e24 */ /* 0x003fe2000f8e00ff */
[----:B------:R-:W-:Y:S01]  /*2e50*/  UIADD3 UR48, UR48, 0x1, URZ ;  /* 0x0000000130307890 */ /* 0x000fe2000fffe03f */
[----:B------:R-:W-:Y:S02]  /*2e60*/  PLOP3.LUT P0, PT, PT, PT, PT, 0x8, 0x0 ;  /* 0x000000000000781c */ /* 0x000fe40003f0e170 */
[----:B------:R-:W-:Y:S01]  /*2e70*/  CS2R R12, SRZ ;  /* 0x00000000000c7805 */ /* 0x000fe2000001ff00 */
        /* <DEDUP_REMOVED lines=138> */
.L_x_3553:
        /* <DEDUP_REMOVED lines=37> */
.L_x_3566:
        /* <DEDUP_REMOVED lines=103> */
.L_x_3567:
[----:B------:R-:W-:Y:S01]  /*3fe0*/  ULEA.HI UR4, UR46, UR46, URZ, 0x1 ;  /* 0x0000002e2e047291 */ /* 0x000fe2000f8f083f */
[----:B------:R-:W-:Y:S01]  /*3ff0*/  IMAD.MOV.U32 R3, RZ, RZ, 0x1 ;  /* 0x00000001ff037424 */ /* 0x000fe200078e00ff */
[----:B------:R-:W-:Y:S02]  /*4000*/  ISETP.NE.AND P0, PT, RZ, UR47, PT ;  /* 0x0000002fff007c0c */ /* 0x000fe4000bf05270 */
[----:B------:R-:W-:Y:S02]  /*4010*/  ULOP3.LUT UR4, UR4, 0xfffffffe, URZ, 0xc0, !UPT ;  /* 0xfffffffe04047892 */ /* 0x000fe4000f8ec03f */
[----:B------:R-:W-:Y:S02]  /*4020*/  SEL R3, R3, 0x2, !P0 ;  /* 0x0000000203037807 */ /* 0x000fe40004000000 */
[----:B------:R-:W-:Y:S02]  /*4030*/  UIADD3 UR4, UR46, -UR4, URZ ;  /* 0x800000042e047290 */ /* 0x000fe4000fffe03f */
[----:B------:R-:W-:-:S04]  /*4040*/  LOP3.LUT R3, R3, 0x1, RZ, 0xfc, !PT ;  /* 0x0000000103037812 */ /* 0x000fc800078efcff */
[----:B------:R-:W-:Y:S01]  /*4050*/  IMAD.U32 R0, RZ, RZ, UR4 ;  /* 0x00000004ff007e24 */ /* 0x000fe2000f8e00ff */
[----:B------:R-:W-:-:S04]  /*4060*/  ISETP.NE.AND P0, PT, R3, 0x3, PT ;  /* 0x000000030300780c */ /* 0x000fc80003f05270 */
[----:B------:R-:W-:-:S04]  /*4070*/  SHF.L.U32 R0, R0, 0x1f, RZ ;  /* 0x0000001f00007819 */ /* 0x000fc800000006ff */
[----:B------:R-:W0:Y:S02]  /*4080*/  SYNCS.PHASECHK.TRANS64.TRYWAIT P1, [UR39+0x28c00], R0 ;  /* 0x028c0000ff0075a7 */ /* 0x000e240008020167 */
[----:B0-----:R-:W-:Y:S05]  /*4090*/  @!P1 BRA `(.L_x_3568) ;  /* 0x000000e400749947 */ /* 0x001fea0003800000 */
.L_x_3690:
[----:B------:R-:W-:Y:S05]  /*40a0*/  @!P0 BRA `(.L_x_3569) ;  /* 0x0000000000048947 */ /* 0x000fea0003800000 */
[----:B------:R-:W-:Y:S01]  /*40b0*/  BPT.TRAP 0x1 ;  /* 0x000000040000795c */ /* 0x000fe20000300000 */
.L_x_3569:
[----:B------:R-:W-:Y:S02]  /*40c0*/  IMAD.U32 R6, RZ, RZ, UR48 ;  /* 0x00000030ff067e24 */ /* 0x000fe4000f8e00ff */
[----:B------:R-:W-:-:S03]  /*40d0*/  IMAD.U32 R9, RZ, RZ, UR36 ;  /* 0x00000024ff097e24 */ /* 0x000fc6000f8e00ff */
[----:B------:R-:W-:Y:S02]  /*40e0*/  LEA R6, R6, UR39, 0x3 ;  /* 0x0000002706067c11 */ /* 0x000fe4000f8e18ff */
[----:B------:R-:W-:-:S04]  /*40f0*/  SHF.L.U32 R9, R9, 0x1f, RZ ;  /* 0x0000001f09097819 */ /* 0x000fc800000006ff */
[----:B------:R1:W2:Y:S01]  /*4100*/  SYNCS.PHASECHK.TRANS64.TRYWAIT P1, [R6+URZ+0x28c30], R9 ;  /* 0x028c3009060075a7 */ /* 0x0002a2000802017f */
[----:B------:R-:W-:Y:S05]  /*4110*/  @!P0 BRA `(.L_x_3570) ;  /* 0x0000000000048947 */ /* 0x000fea0003800000 */
[----:B------:R-:W-:Y:S01]  /*4120*/  BPT.TRAP 0x1 ;  /* 0x000000040000795c */ /* 0x000fe20000300000 */
.L_x_3570:
[----:B--2---:R-:W-:Y:S05]  /*4130*/  @P1 BRA `(.L_x_3571) ;  /* 0x0000000000081947 */ /* 0x004fea0003800000 */
[----:B------:R-:W2:Y:S02]  /*4140*/  SYNCS.PHASECHK.TRANS64.TRYWAIT P1, [R6+URZ+0x28c30], R9 ;  /* 0x028c3009060075a7 */ /* 0x000ea4000802017f */
[----:B--2---:R-:W-:Y:S05]  /*4150*/  @!P1 BRA `(.L_x_3572) ;  /* 0x000000e4005c9947 */ /* 0x004fea0003800000 */
.L_x_3571:
[----:B------:R-:W-:-:S04]  /*4160*/  UIADD3 UR4, UR39, 0x22400, URZ ;  /* 0x0002240027047890 */ /* 0x000fc8000fffe03f */
[----:B------:R-:W-:-:S04]  /*4170*/  USHF.R.U32.HI UR4, URZ, 0x4, UR4 ;  /* 0x000000043f047899 */ /* 0x000fc80008011604 */
[----:B------:R-:W-:-:S06]  /*4180*/  ULOP3.LUT UR4, UR4, 0x3fff, URZ, 0xc0, !UPT ;  /* 0x00003fff04047892 */ /* 0x000fcc000f8ec03f */
[----:B0-----:R-:W-:Y:S01]  /*4190*/  IMAD.U32 R3, RZ, RZ, UR4 ;  /* 0x00000004ff037e24 */ /* 0x001fe2000f8e00ff */
[----:B------:R-:W-:Y:S05]  /*41a0*/  WARPSYNC.ALL ;  /* 0x0000000000007948 */ /* 0x000fea0003800000 */
[----:B------:R-:W-:-:S04]  /*41b0*/  LOP3.LUT R3, R3, 0x10000, RZ, 0xfc, !PT ;  /* 0x0001000003037812 */ /* 0x000fc800078efcff */
[----:B------:R-:W-:Y:S01]  /*41c0*/  R2UR UR12, R3 ;  /* 0x00000000030c72ca */ /* 0x000fe200000e0000 */
[----:B------:R-:W-:Y:S01]  /*41d0*/  UIADD3 UR4, UR39, 0x20400, URZ ;  /* 0x0002040027047890 */ /* 0x000fe2000fffe03f */
[----:B------:R-:W-:Y:S01]  /*41e0*/  WARPGROUP.ARRIVE ;  /* 0x00000000000079c5 */ /* 0x000fe20000000000 */
[----:B------:R-:W-:Y:S01]  /*41f0*/  UMOV UR7, 0x40000040 ;  /* 0x4000004000077882 */ /* 0x000fe20000000000 */
[----:B------:R-:W-:Y:S01]  /*4200*/  UMOV UR5, 0x40000040 ;  /* 0x4000004000057882 */ /* 0x000fe20000000000 */
[----:B------:R-:W-:Y:S01]  /*4210*/  USHF.R.U32.HI UR4, URZ, 0x4, UR4 ;  /* 0x000000043f047899 */ /* 0x000fe20008011604 */
[----:B------:R-:W-:Y:S01]  /*4220*/  UMOV UR11, 0x40000040 ;  /* 0x40000040000b7882 */ /* 0x000fe20000000000 */
[----:B------:R-:W-:Y:S02]  /*4230*/  UMOV UR9, 0x40000040 ;  /* 0x4000004000097882 */ /* 0x000fe40000000000 */
[----:B------:R-:W-:Y:S01]  /*4240*/  ULOP3.LUT UR4, UR4, 0x3fff, URZ, 0xc0, !UPT ;  /* 0x00003fff04047892 */ /* 0x000fe2000f8ec03f */
[----:B------:R-:W-:-:S03]  /*4250*/  UMOV UR15, 0x40000040 ;  /* 0x40000040000f7882 */ /* 0x000fc60000000000 */
[----:B------:R-:W-:Y:S02]  /*4260*/  ULEA UR12, UR48, UR12, 0x9 ;  /* 0x0000000c300c7291 */ /* 0x000fe4000f8e483f */
[----:B------:R-:W-:Y:S02]  /*4270*/  ULOP3.LUT UR13, UR4, 0x10000, URZ, 0xfc, !UPT ;  /* 0x00010000040d7892 */ /* 0x000fe4000f8efc3f */
[----:B------:R-:W-:Y:S02]  /*4280*/  UIADD3 UR10, UR12, 0x4, URZ ;  /* 0x000000040c0a7890 */ /* 0x000fe4000fffe03f */
[----:B------:R-:W-:Y:S01]  /*4290*/  UIADD3 UR8, UR13, 0x4, URZ ;  /* 0x000000040d087890 */ /* 0x000fe2000fffe03f */
[----:B------:R-:W-:Y:S02]  /*42a0*/  UMOV UR6, UR12 ;  /* 0x0000000c00067c82 */ /* 0x000fe40008000000 */
[----:B------:R-:W-:Y:S01]  /*42b0*/  UMOV UR4, UR13 ;  /* 0x0000000d00047c82 */ /* 0x000fe20008000000 */
[----:B------:R-:W-:Y:S01]  /*42c0*/  UIADD3 UR14, UR12, 0x6, URZ ;  /* 0x000000060c0e7890 */ /* 0x000fe2000fffe03f */
[----:B------:R-:W-:Y:S01]  /*42d0*/  HGMMA.64x64x16.F32 R24, gdesc[UR4], RZ, !UPT, gsb0 ;  /* 0x00e00000041879f0 */ /* 0x000fe2000c0008ff */
[----:B------:R-:W-:-:S02]  /*42e0*/  UIADD3 UR6, UR12, 0x2, URZ ;  /* 0x000000020c067890 */ /* 0x000fc4000fffe03f */
[----:B------:R-:W-:Y:S01]  /*42f0*/  UIADD3 UR4, UR13, 0x2, URZ ;  /* 0x000000020d047890 */ /* 0x000fe2000fffe03f */
[----:B------:R-:W-:Y:S01]  /*4300*/  UMOV UR7, 0x40000040 ;  /* 0x4000004000077882 */ /* 0x000fe20000000000 */
[----:B------:R-:W-:Y:S01]  /*4310*/  UMOV UR5, 0x40000040 ;  /* 0x4000004000057882 */ /* 0x000fe20000000000 */
[----:B------:R-:W-:-:S03]  /*4320*/  UIADD3 UR12, UR13, 0x6, URZ ;  /* 0x000000060d0c7890 */ /* 0x000fc6000fffe03f */
        /* <DEDUP_REMOVED lines=13> */
.L_x_3573:
        /* <DEDUP_REMOVED lines=45> */
[----:B------:R-:W-:Y:S01]  /*46d0*/  FMNMX.FTZ R4, R28, R5, !PT ;  /* 0x000000051c047209 */ /* 0x000fe20007810000 */
[----:B------:R-:W-:Y:S01]  /*46e0*/  FMUL.FTZ R46, R46, UR6 ;  /* 0x000000062e2e7c20 */ /* 0x000fe20008410000 */
[----:B------:R-:W-:Y:S01]  /*46f0*/  FMUL.FTZ R47, R47, UR6 ;  /* 0x000000062f2f7c20 */ /* 0x000fe20008410000 */
[----:B------:R-:W4:Y:S01]  /*4700*/  MUFU.TANH R26, R26 ;  /* 0x0000001a001a7308 */ /* 0x000f220000002400 */
        /* <DEDUP_REMOVED lines=8> */
[----:B---3--:R-:W-:-:S02]  /*4790*/  FSEL R32, R32, -INF , P1 ;  /* 0xff80000020207808 */ /* 0x008fc40000800000 */
[----:B------:R-:W-:Y:S02]  /*47a0*/  R2UR UR6, R6 ;  /* 0x00000000060672ca */ /* 0x000fe400000e0000 */
[----:B------:R-:W-:-:S03]  /*47b0*/  FMNMX.FTZ R4, R32, R5, !PT ;  /* 0x0000000520047209 */ /* 0x000fc60007810000 */
[----:B------:R-:W3:Y:S01]  /*47c0*/  MUFU.TANH R27, R27 ;  /* 0x0000001b001b7308 */ /* 0x000ee20000002400 */
[----:B----4-:R-:W-:Y:S02]  /*47d0*/  FSEL R26, R26, -INF , P5 ;  /* 0xff8000001a1a7808 */ /* 0x010fe40002800000 */
[----:B------:R-:W-:-:S05]  /*47e0*/  ISETP.GT.AND P5, PT, R0, 0x18, PT ;  /* 0x000000180000780c */ /* 0x000fca0003fa4270 */
[----:B------:R-:W4:Y:S01]  /*47f0*/  MUFU.TANH R36, R36 ;  /* 0x0000002400247308 */ /* 0x000f220000002400 */
[----:B0-----:R-:W-:Y:S01]  /*4800*/  FSEL R33, R33, -INF , P6 ;  /* 0xff80000021217808 */ /* 0x001fe20003000000 */
[----:B------:R-:W-:-:S03]  /*4810*/  UIADD3 UR6, UR6, 0x28c40, URZ ;  /* 0x00028c4006067890 */ /* 0x000fc6000fffe03f */
[----:B------:R-:W-:Y:S01]  /*4820*/  FMNMX.FTZ R5, R33, R4, !PT ;  /* 0x0000000421057209 */ /* 0x000fe20007810000 */
[----:B------:R-:W-:Y:S02]  /*4830*/  UPRMT UR6, UR38, 0x654, UR6 ;  /* 0x0000065426067896 */ /* 0x000fe40008000006 */
[----:B------:R-:W0:Y:S01]  /*4840*/  MUFU.TANH R30, R30 ;  /* 0x0000001e001e7308 */ /* 0x000e220000002400 */
[----:B---3--:R-:W-:Y:S02]  /*4850*/  FSEL R27, R27, -INF , P4 ;  /* 0xff8000001b1b7808 */ /* 0x008fe40002000000 */
[----:B------:R-:W-:-:S04]  /*4860*/  ISETP.GT.AND P4, PT, R0, 0x19, PT ;  /* 0x000000190000780c */ /* 0x000fc80003f84270 */
[----:B------:R-:W-:Y:S01]  /*4870*/  SYNCS.ARRIVE.TRANS64.RED.A1T0 RZ, [UR6], RZ ;  /* 0x000000ffffff79a7 */ /* 0x000fe20008100406 */
[----:B------:R-:W3:Y:S01]  /*4880*/  MUFU.TANH R37, R37 ;  /* 0x0000002500257308 */ /* 0x000ee20000002400 */
[----:B----4-:R-:W-:-:S04]  /*4890*/  FSEL R36, R36, -INF , P5 ;  /* 0xff80000024247808 */ /* 0x010fc80002800000 */
[----:B------:R-:W-:-:S03]  /*48a0*/  FMNMX.FTZ R4, R36, R5, !PT ;  /* 0x0000000524047209 */ /* 0x000fc60007810000 */
[----:B------:R-:W4:Y:S01]  /*48b0*/  MUFU.TANH R31, R31 ;  /* 0x0000001f001f7308 */ /* 0x000f220000002400 */
[----:B0-----:R-:W-:Y:S02]  /*48c0*/  FSEL R30, R30, -INF , P3 ;  /* 0xff8000001e1e7808 */ /* 0x001fe40001800000 */
[----:B------:R-:W-:-:S05]  /*48d0*/  ISETP.GT.AND P3, PT, R0, 0x20, PT ;  /* 0x000000200000780c */ /* 0x000fca0003f64270 */
[----:B------:R-:W0:Y:S01]  /*48e0*/  MUFU.TANH R40, R40 ;  /* 0x0000002800287308 */ /* 0x000e220000002400 */
[----:B---3--:R-:W-:-:S04]  /*48f0*/  FSEL R37, R37, -INF , P4 ;  /* 0xff80000025257808 */ /* 0x008fc80002000000 */
[----:B------:R-:W-:-:S03]  /*4900*/  FMNMX.FTZ R5, R37, R4, !PT ;  /* 0x0000000425057209 */ /* 0x000fc60007810000 */
[----:B------:R-:W3:Y:S01]  /*4910*/  MUFU.TANH R34, R34 ;  /* 0x0000002200227308 */ /* 0x000ee20000002400 */
[----:B----4-:R-:W-:Y:S02]  /*4920*/  FSEL R31, R31, -INF , P2 ;  /* 0xff8000001f1f7808 */ /* 0x010fe40001000000 */
[----:B------:R-:W-:-:S05]  /*4930*/  ISETP.GT.AND P2, PT, R0, 0x21, PT ;  /* 0x000000210000780c */ /* 0x000fca0003f44270 */
[----:B------:R-:W4:Y:S01]  /*4940*/  MUFU.TANH R41, R41 ;  /* 0x0000002900297308 */ /* 0x000f220000002400 */
[----:B0-----:R-:W-:-:S04]  /*4950*/  FSEL R40, R40, -INF , P3 ;  /* 0xff80000028287808 */ /* 0x001fc80001800000 */
[----:B------:R-:W-:-:S03]  /*4960*/  FMNMX.FTZ R4, R40, R5, !PT ;  /* 0x0000000528047209 */ /* 0x000fc60007810000 */
[----:B------:R-:W0:Y:S01]  /*4970*/  MUFU.TANH R35, R35 ;  /* 0x0000002300237308 */ /* 0x000e220000002400 */
[----:B---3--:R-:W-:Y:S02]  /*4980*/  FSEL R34, R34, -INF , P1 ;  /* 0xff80000022227808 */ /* 0x008fe40000800000 */
[----:B------:R-:W-:-:S05]  /*4990*/  ISETP.GT.AND P1, PT, R0, 0x28, PT ;  /* 0x000000280000780c */ /* 0x000fca0003f24270 */
        /* <DEDUP_REMOVED lines=34> */
[----:B---3--:R-:W-:-:S04]  /*4bc0*/  FSEL R53, R53, -INF , P2 ;  /* 0xff80000035357808 */ /* 0x008fc80001000000 */
[----:B------:R-:W-:-:S03]  /*4bd0*/  FMNMX.FTZ R4, R53, R0, !PT ;  /* 0x0000000035047209 */ /* 0x000fc60007810000 */
[----:B------:R-:W3:Y:S01]  /*4be0*/  MUFU.TANH R50, R50 ;  /* 0x0000003200327308 */ /* 0x000ee20000002400 */
[----:B----4-:R-:W-:Y:S01]  /*4bf0*/  FSEL R46, R46, -INF , P1 ;  /* 0xff8000002e2e7808 */ /* 0x010fe20000800000 */
[----:B------:R-:W4:Y:S06]  /*4c00*/  SHFL.BFLY PT, R5, R4, 0x2, 0x1f ;  /* 0x0c401f0004057f89 */ /* 0x000f2c00000e0000 */
[----:B------:R-:W5:Y:S01]  /*4c10*/  MUFU.TANH R51, R51 ;  /* 0x0000003300337308 */ /* 0x000f620000002400 */
[----:B0-----:R-:W-:-:S07]  /*4c20*/  FSEL R47, R47, -INF , P6 ;  /* 0xff8000002f2f7808 */ /* 0x001fce0003000000 */
[----:B------:R-:W0:Y:S01]  /*4c30*/  MUFU.TANH R54, R54 ;  /* 0x0000003600367308 */ /* 0x000e220000002400 */
[----:B---3--:R-:W-:-:S07]  /*4c40*/  FSEL R50, R50, -INF , P5 ;  /* 0xff80000032327808 */ /* 0x008fce0002800000 */
[----:B------:R-:W3:Y:S01]  /*4c50*/  MUFU.TANH R55, R55 ;  /* 0x0000003700377308 */ /* 0x000ee20000002400 */
[----:B-----5:R-:W-:Y:S02]  /*4c60*/  FSEL R51, R51, -INF , P4 ;  /* 0xff80000033337808 */ /* 0x020fe40002000000 */
[----:B----4-:R-:W-:Y:S02]  /*4c70*/  FMNMX.FTZ R7, R4, R5, !PT ;  /* 0x0000000504077209 */ /* 0x010fe40007810000 */
[----:B------:R-:W-:-:S03]  /*4c80*/  FMNMX.FTZ R5, R26, R27, !PT ;  /* 0x0000001b1a057209 */ /* 0x000fc60007810000 */
[----:B------:R-:W4:Y:S01]  /*4c90*/  SHFL.BFLY PT, R8, R7, 0x1, 0x1f ;  /* 0x0c201f0007087f89 */ /* 0x000f2200000e0000 */
[----:B------:R-:W-:Y:S02]  /*4ca0*/  FMNMX.FTZ R0, R30, R5, !PT ;  /* 0x000000051e007209 */ /* 0x000fe40007810000 */
[----:B0-----:R-:W-:Y:S02]  /*4cb0*/  FSEL R54, R54, -INF , P3 ;  /* 0xff80000036367808 */ /* 0x001fe40001800000 */
[----:B------:R-:W-:-:S04]  /*4cc0*/  FMNMX.FTZ R5, R31, R0, !PT ;  /* 0x000000001f057209 */ /* 0x000fc80007810000 */
[----:B------:R-:W-:Y:S02]  /*4cd0*/  FMNMX.FTZ R0, R34, R5, !PT ;  /* 0x0000000522007209 */ /* 0x000fe40007810000 */
[----:B---3--:R-:W-:Y:S02]  /*4ce0*/  FSEL R55, R55, -INF , P2 ;  /* 0xff80000037377808 */ /* 0x008fe40001000000 */
[----:B------:R-:W-:-:S04]  /*4cf0*/  FMNMX.FTZ R5, R35, R0, !PT ;  /* 0x0000000023057209 */ /* 0x000fc80007810000 */
[----:B------:R-:W-:-:S04]  /*4d00*/  FMNMX.FTZ R0, R38, R5, !PT ;  /* 0x0000000526007209 */ /* 0x000fc80007810000 */
[----:B------:R-:W-:Y:S02]  /*4d10*/  FMNMX.FTZ R5, R39, R0, !PT ;  /* 0x0000000027057209 */ /* 0x000fe40007810000 */
[----:B----4-:R-:W-:Y:S02]  /*4d20*/  FMNMX.FTZ R7, R7, R8, !PT ;  /* 0x0000000807077209 */ /* 0x010fe40007810000 */
        /* <DEDUP_REMOVED lines=14> */
[----:B------:R-:W-:Y:S01]  /*4e10*/  MUFU.EX2 R24, R24 ;  /* 0x0000001800187308 */ /* 0x000fe20000000800 */
[--C-:B------:R-:W-:Y:S01]  /*4e20*/  FFMA.FTZ R32, R32, UR10, -R4.reuse ;  /* 0x0000000a20207c23 */ /* 0x100fe20008010804 */
[--C-:B------:R-:W-:Y:S01]  /*4e30*/  FFMA.FTZ R33, R33, UR10, -R4.reuse ;  /* 0x0000000a21217c23 */ /* 0x100fe20008010804 */
[----:B------:R-:W-:Y:S01]  /*4e40*/  FMNMX.FTZ R0, R54, R5, !PT ;  /* 0x0000000536007209 */ /* 0x000fe20007810000 */
[--C-:B------:R-:W-:Y:S01]  /*4e50*/  FFMA.FTZ R36, R36, UR10, -R4.reuse ;  /* 0x0000000a24247c23 */ /* 0x100fe20008010804 */
[--C-:B------:R-:W-:Y:S01]  /*4e60*/  FFMA.FTZ R37, R37, UR10, -R4.reuse ;  /* 0x0000000a25257c23 */ /* 0x100fe20008010804 */
[--C-:B------:R-:W-:Y:S01]  /*4e70*/  FFMA.FTZ R40, R40, UR10, -R4.reuse ;  /* 0x0000000a28287c23 */ /* 0x100fe20008010804 */
[----:B------:R-:W-:Y:S01]  /*4e80*/  FMNMX.FTZ R0, R55, R0, !PT ;  /* 0x0000000037007209 */ /* 0x000fe20007810000 */
[----:B------:R-:W0:Y:S01]  /*4e90*/  MUFU.EX2 R25, R25 ;  /* 0x0000001900197308 */ /* 0x000e220000000800 */
[--C-:B------:R-:W-:Y:S01]  /*4ea0*/  FFMA.FTZ R41, R41, UR10, -R4.reuse ;  /* 0x0000000a29297c23 */ /* 0x100fe20008010804 */
[--C-:B------:R-:W-:Y:S01]  /*4eb0*/  FFMA.FTZ R44, R44, UR10, -R4.reuse ;  /* 0x0000000a2c2c7c23 */ /* 0x100fe20008010804 */
[--C-:B------:R-:W-:Y:S01]  /*4ec0*/  FFMA.FTZ R45, R45, UR10, -R4.reuse ;  /* 0x0000000a2d2d7c23 */ /* 0x100fe20008010804 */
[----:B------:R-:W3:Y:S01]  /*4ed0*/  SHFL.BFLY PT, R5, R0, 0x2, 0x1f ;  /* 0x0c401f0000057f89 */ /* 0x000ee200000e0000 */
[--C-:B------:R-:W-:Y:S01]  /*4ee0*/  FFMA.FTZ R48, R48, UR10, -R4.reuse ;  /* 0x0000000a30307c23 */ /* 0x100fe20008010804 */
[--C-:B------:R-:W-:Y:S01]  /*4ef0*/  FFMA.FTZ R49, R49, UR10, -R4.reuse ;  /* 0x0000000a31317c23 */ /* 0x100fe20008010804 */
[--C-:B------:R-:W-:Y:S01]  /*4f00*/  FFMA.FTZ R52, R52, UR10, -R4.reuse ;  /* 0x0000000a34347c23 */ /* 0x100fe20008010804 */
[----:B------:R-:W-:Y:S01]  /*4f10*/  MUFU.EX2 R28, R28 ;  /* 0x0000001c001c7308 */ /* 0x000fe20000000800 */
[----:B------:R-:W-:-:S07]  /*4f20*/  FFMA.FTZ R4, R53, UR10, -R4 ;  /* 0x0000000a35047c23 */ /* 0x000fce0008010804 */
[----:B------:R-:W4:Y:S01]  /*4f30*/  MUFU.EX2 R29, R29 ;  /* 0x0000001d001d7308 */ /* 0x000f220000000800 */
[----:B0-----:R-:W-:Y:S01]  /*4f40*/  FADD.FTZ R11, R24, R25 ;  /* 0x00000019180b7221 */ /* 0x001fe20000010000 */
[----:B------:R-:W-:-:S06]  /*4f50*/  F2FP.F16.F32.PACK_AB R152, R25, R24 ;  /* 0x000000181998723e */ /* 0x000fcc00000000ff */
[----:B------:R-:W-:Y:S01]  /*4f60*/  MUFU.EX2 R32, R32 ;  /* 0x0000002000207308 */ /* 0x000fe20000000800 */
[----:B---3--:R-:W-:-:S07]  /*4f70*/  FMNMX.FTZ R5, R0, R5, !PT ;  /* 0x0000000500057209 */ /* 0x008fce0007810000 */
[----:B------:R-:W0:Y:S01]  /*4f80*/  MUFU.EX2 R33, R33 ;  /* 0x0000002100217308 */ /* 0x000e220000000800 */
[----:B------:R-:W3:Y:S01]  /*4f90*/  SHFL.BFLY PT, R0, R5, 0x1, 0x1f ;  /* 0x0c201f0005007f89 */ /* 0x000ee200000e0000 */
[----:B----4-:R-:W-:-:S06]  /*4fa0*/  F2FP.F16.F32.PACK_AB R154, R29, R28 ;  /* 0x0000001c1d9a723e */ /* 0x010fcc00000000ff */
[----:B------:R-:W-:Y:S08]  /*4fb0*/  MUFU.EX2 R36, R36 ;  /* 0x0000002400247308 */ /* 0x000ff00000000800 */
[----:B------:R-:W4:Y:S01]  /*4fc0*/  MUFU.EX2 R37, R37 ;  /* 0x0000002500257308 */ /* 0x000f220000000800 */
[----:B0-----:R-:W-:-:S07]  /*4fd0*/  F2FP.F16.F32.PACK_AB R156, R33, R32 ;  /* 0x00000020219c723e */ /* 0x001fce00000000ff */
[----:B------:R-:W-:Y:S01]  /*4fe0*/  MUFU.EX2 R40, R40 ;  /* 0x0000002800287308 */ /* 0x000fe20000000800 */
[----:B---3--:R-:W-:-:S04]  /*4ff0*/  FMNMX.FTZ R0, R5, R0, !PT ;  /* 0x0000000005007209 */ /* 0x008fc80007810000 */
[C---:B------:R-:W-:Y:S01]  /*5000*/  FSETP.NEU.FTZ.AND P1, PT, R0.reuse, -INF , PT ;  /* 0xff8000000000780b */ /* 0x040fe20003f3d000 */
[----:B------:R-:W-:Y:S02]  /*5010*/  FMUL.FTZ R5, R0, UR10 ;  /* 0x0000000a00057c20 */ /* 0x000fe40008410000 */
[----:B------:R-:W0:Y:S01]  /*5020*/  MUFU.EX2 R41, R41 ;  /* 0x0000002900297308 */ /* 0x000e220000000800 */
[----:B----4-:R-:W-:Y:S02]  /*5030*/  F2FP.F16.F32.PACK_AB R158, R37, R36 ;  /* 0x00000024259e723e */ /* 0x010fe400000000ff */
[----:B------:R-:W-:-:S05]  /*5040*/  FSEL R8, R5, RZ, P1 ;  /* 0x000000ff05087208 */ /* 0x000fca0000800000 */
        /* <DEDUP_REMOVED lines=14> */
[----:B------:R-:W3:Y:S01]  /*5130*/  MUFU.EX2 R27, R27 ;  /* 0x0000001b001b7308 */ /* 0x000ee20000000800 */
[--C-:B------:R-:W-:Y:S01]  /*5140*/  FFMA.FTZ R51, R51, UR10, -R8.reuse ;  /* 0x0000000a33337c23 */ /* 0x100fe20008010808 */
[--C-:B------:R-:W-:Y:S01]  /*5150*/  FFMA.FTZ R54, R54, UR10, -R8.reuse ;  /* 0x0000000a36367c23 */ /* 0x100fe20008010808 */
[----:B------:R-:W-:Y:S01]  /*5160*/  FFMA.FTZ R8, R55, UR10, -R8 ;  /* 0x0000000a37087c23 */ /* 0x000fe20008010808 */
[----:B0-----:R-:W-:-:S04]  /*5170*/  F2FP.F16.F32.PACK_AB R160, R41, R40 ;  /* 0x0000002829a0723e */ /* 0x001fc800000000ff */
[----:B------:R-:W-:Y:S08]  /*5180*/  MUFU.EX2 R30, R30 ;  /* 0x0000001e001e7308 */ /* 0x000ff00000000800 */
[----:B------:R-:W0:Y:S01]  /*5190*/  MUFU.EX2 R31, R31 ;  /* 0x0000001f001f7308 */ /* 0x000e220000000800 */
[----:B---3--:R-:W-:-:S07]  /*51a0*/  F2FP.F16.F32.PACK_AB R153, R27, R26 ;  /* 0x0000001a1b99723e */ /* 0x008fce00000000ff */
[----:B------:R-:W3:Y:S08]  /*51b0*/  MUFU.EX2 R34, R34 ;  /* 0x0000002200227308 */ /* 0x000ef00000000800 */
[----:B------:R4:W-:Y:S01]  /*51c0*/  MUFU.EX2 R5, R4 ;  /* 0x0000000400057308 */ /* 0x0009e20000000800 */
[----:B0-----:R-:W-:-:S05]  /*51d0*/  F2FP.F16.F32.PACK_AB R155, R31, R30 ;  /* 0x0000001e1f9b723e */ /* 0x001fca00000000ff */
[----:B------:R0:W-:Y:S02]  /*51e0*/  STSM.16.M88.4 [R18+0x26800], R152 ;  /* 0x0268009812007844 */ /* 0x0001e40000000200 */
[----:B------:R-:W5:Y:S01]  /*51f0*/  MUFU.EX2 R35, R35 ;  /* 0x0000002300237308 */ /* 0x000f620000000800 */
[----:B----4-:R-:W-:Y:S01]  /*5200*/  FADD.FTZ R4, R28, R11 ;  /* 0x0000000b1c047221 */ /* 0x010fe20000010000 */
[----:B------:R-:W-:-:S03]  /*5210*/  FADD.FTZ R11, R26, R27 ;  /* 0x0000001b1a0b7221 */ /* 0x000fc60000010000 */
[----:B------:R-:W-:Y:S01]  /*5220*/  FADD.FTZ R13, R29, R4 ;  /* 0x000000041d0d7221 */ /* 0x000fe20000010000 */
[----:B------:R-:W-:Y:S02]  /*5230*/  FADD.FTZ R4, R30, R11 ;  /* 0x0000000b1e047221 */ /* 0x000fe40000010000 */
[----:B------:R-:W4:Y:S01]  /*5240*/  MUFU.EX2 R38, R38 ;  /* 0x0000002600267308 */ /* 0x000f220000000800 */
[----:B------:R-:W-:Y:S01]  /*5250*/  FADD.FTZ R10, R32, R13 ;  /* 0x0000000d200a7221 */ /* 0x000fe20000010000 */
[----:B------:R-:W-:-:S03]  /*5260*/  FADD.FTZ R11, R31, R4 ;  /* 0x000000041f0b7221 */ /* 0x000fc60000010000 */
[----:B------:R-:W-:Y:S01]  /*5270*/  FADD.FTZ R13, R33, R10 ;  /* 0x0000000a210d7221 */ /* 0x000fe20000010000 */
[----:B---3--:R-:W-:Y:S02]  /*5280*/  FADD.FTZ R4, R34, R11 ;  /* 0x0000000b22047221 */ /* 0x008fe40000010000 */
[----:B------:R-:W3:Y:S01]  /*5290*/  MUFU.EX2 R39, R39 ;  /* 0x0000002700277308 */ /* 0x000ee20000000800 */
[----:B------:R-:W-:Y:S01]  /*52a0*/  FADD.FTZ R10, R36, R13 ;  /* 0x0000000d240a7221 */ /* 0x000fe20000010000 */
[C---:B-----5:R-:W-:Y:S01]  /*52b0*/  FADD.FTZ R11, R35.reuse, R4 ;  /* 0x00000004230b7221 */ /* 0x060fe20000010000 */
[----:B------:R-:W-:Y:S02]  /*52c0*/  F2FP.F16.F32.PACK_AB R157, R35, R34 ;  /* 0x00000022239d723e */ /* 0x000fe400000000ff */
[----:B------:R-:W-:-:S03]  /*52d0*/  FADD.FTZ R13, R37, R10 ;  /* 0x0000000a250d7221 */ /* 0x000fc60000010000 */
[----:B------:R-:W5:Y:S01]  /*52e0*/  MUFU.EX2 R42, R42 ;  /* 0x0000002a002a7308 */ /* 0x000f620000000800 */
[----:B----4-:R-:W-:Y:S01]  /*52f0*/  FADD.FTZ R4, R38, R11 ;  /* 0x0000000b26047221 */ /* 0x010fe20000010000 */
[----:B------:R-:W-:-:S04]  /*5300*/  FADD.FTZ R10, R40, R13 ;  /* 0x0000000d280a7221 */ /* 0x000fc80000010000 */
[----:B------:R-:W-:Y:S02]  /*5310*/  FADD.FTZ R15, R41, R10 ;  /* 0x0000000a290f7221 */ /* 0x000fe40000010000 */
[----:B------:R-:W4:Y:S01]  /*5320*/  MUFU.EX2 R43, R43 ;  /* 0x0000002b002b7308 */ /* 0x000f220000000800 */
[C---:B---3--:R-:W-:Y:S01]  /*5330*/  FADD.FTZ R13, R39.reuse, R4 ;  /* 0x00000004270d7221 */ /* 0x048fe20000010000 */
[----:B------:R-:W-:-:S05]  /*5340*/  F2FP.F16.F32.PACK_AB R159, R39, R38 ;  /* 0x00000026279f723e */ /* 0x000fca00000000ff */
[----:B------:R0:W-:Y:S01]  /*5350*/  STSM.16.M88.4 [R23], R156 ;  /* 0x0000009c17007844 */ /* 0x0001e20000000200 */
[----:B------:R-:W3:Y:S01]  /*5360*/  MUFU.EX2 R44, R44 ;  /* 0x0000002c002c7308 */ /* 0x000ee20000000800 */
[----:B-----5:R-:W-:-:S07]  /*5370*/  FADD.FTZ R4, R42, R13 ;  /* 0x0000000d2a047221 */ /* 0x020fce0000010000 */
[----:B------:R-:W-:Y:S01]  /*5380*/  MUFU.EX2 R46, R46 ;  /* 0x0000002e002e7308 */ /* 0x000fe20000000800 */
[C---:B----4-:R-:W-:Y:S01]  /*5390*/  FADD.FTZ R13, R43.reuse, R4 ;  /* 0x000000042b0d7221 */ /* 0x050fe20000010000 */
[----:B------:R-:W-:-:S06]  /*53a0*/  F2FP.F16.F32.PACK_AB R161, R43, R42 ;  /* 0x0000002a2ba1723e */ /* 0x000fcc00000000ff */
[----:B------:R-:W4:Y:S01]  /*53b0*/  MUFU.EX2 R45, R45 ;  /* 0x0000002d002d7308 */ /* 0x000f220000000800 */
[----:B---3--:R-:W-:-:S07]  /*53c0*/  FADD.FTZ R4, R44, R15 ;  /* 0x0000000f2c047221 */ /* 0x008fce0000010000 */
[----:B------:R-:W3:Y:S08]  /*53d0*/  MUFU.EX2 R47, R47 ;  /* 0x0000002f002f7308 */ /* 0x000ef00000000800 */
[----:B------:R-:W-:Y:S01]  /*53e0*/  MUFU.EX2 R48, R48 ;  /* 0x0000003000307308 */ /* 0x000fe20000000800 */
[C---:B----4-:R-:W-:Y:S01]  /*53f0*/  F2FP.F16.F32.PACK_AB R162, R45.reuse, R44 ;  /* 0x0000002c2da2723e */ /* 0x050fe200000000ff */
[----:B------:R-:W-:-:S06]  /*5400*/  FADD.FTZ R45, R45, R4 ;  /* 0x000000042d2d7221 */ /* 0x000fcc0000010000 */
[----:B------:R-:W4:Y:S01]  /*5410*/  MUFU.EX2 R49, R49 ;  /* 0x0000003100317308 */ /* 0x000f220000000800 */
[----:B---3--:R-:W-:-:S05]  /*5420*/  F2FP.F16.F32.PACK_AB R163, R47, R46 ;  /* 0x0000002e2fa3723e */ /* 0x008fca00000000ff */
[----:B------:R0:W-:Y:S02]  /*5430*/  STSM.16.M88.4 [R19], R160 ;  /* 0x000000a013007844 */ /* 0x0001e40000000200 */
[----:B------:R-:W-:Y:S08]  /*5440*/  MUFU.EX2 R50, R50 ;  /* 0x0000003200327308 */ /* 0x000ff00000000800 */
[----:B------:R-:W3:Y:S01]  /*5450*/  MUFU.EX2 R51, R51 ;  /* 0x0000003300337308 */ /* 0x000ee20000000800 */
[----:B----4-:R-:W-:Y:S01]  /*5460*/  F2FP.F16.F32.PACK_AB R164, R49, R48 ;  /* 0x0000003031a4723e */ /* 0x010fe200000000ff */
[----:B------:R-:W-:-:S04]  /*5470*/  FADD.FTZ R48, R48, R45 ;  /* 0x0000002d30307221 */ /* 0x000fc80000010000 */
[----:B------:R-:W-:Y:S02]  /*5480*/  FADD.FTZ R49, R49, R48 ;  /* 0x0000003031317221 */ /* 0x000fe40000010000 */
[----:B------:R-:W4:Y:S08]  /*5490*/  MUFU.EX2 R52, R52 ;  /* 0x0000003400347308 */ /* 0x000f300000000800 */
[----:B------:R-:W-:Y:S01]  /*54a0*/  MUFU.EX2 R54, R54 ;  /* 0x0000003600367308 */ /* 0x000fe20000000800 */
[----:B---3--:R-:W-:-:S07]  /*54b0*/  F2FP.F16.F32.PACK_AB R165, R51, R50 ;  /* 0x0000003233a5723e */ /* 0x008fce00000000ff */
[----:B------:R3:W5:Y:S01]  /*54c0*/  MUFU.EX2 R11, R8 ;  /* 0x00000008000b7308 */ /* 0x0007620000000800 */
[----:B----4-:R-:W-:Y:S01]  /*54d0*/  F2FP.F16.F32.PACK_AB R166, R5, R52 ;  /* 0x0000003405a6723e */ /* 0x010fe200000000ff */
[----:B------:R-:W-:-:S04]  /*54e0*/  FADD.FTZ R4, R52, R49 ;  /* 0x0000003134047221 */ /* 0x000fc80000010000 */
[----:B------:R-:W-:Y:S01]  /*54f0*/  FADD.FTZ R4, R5, R4 ;  /* 0x0000000405047221 */ /* 0x000fe20000010000 */
[----:B---3--:R-:W-:-:S04]  /*5500*/  FADD.FTZ R8, R46, R13 ;  /* 0x0000000d2e087221 */ /* 0x008fc80000010000 */
[----:B------:R-:W-:-:S04]  /*5510*/  FADD.FTZ R47, R47, R8 ;  /* 0x000000082f2f7221 */ /* 0x000fc80000010000 */
[----:B------:R-:W-:Y:S01]  /*5520*/  FADD.FTZ R50, R50, R47 ;  /* 0x0000002f32327221 */ /* 0x000fe20000010000 */
[----:B-----5:R-:W-:-:S03]  /*5530*/  F2FP.F16.F32.PACK_AB R167, R11, R54 ;  /* 0x000000360ba7723e */ /* 0x020fc600000000ff */
[----:B------:R-:W-:Y:S02]  /*5540*/  FADD.FTZ R51, R51, R50 ;  /* 0x0000003233337221 */ /* 0x000fe40000010000 */
[----:B------:R0:W-:Y:S02]  /*5550*/  STSM.16.M88.4 [R22], R164 ;  /* 0x000000a416007844 */ /* 0x0001e40000000200 */
[----:B------:R-:W-:-:S04]  /*5560*/  FADD.FTZ R54, R54, R51 ;  /* 0x0000003336367221 */ /* 0x000fc80000010000 */
[----:B------:R-:W-:Y:S01]  /*5570*/  FADD.FTZ R5, R11, R54 ;  /* 0x000000360b057221 */ /* 0x000fe20000010000 */
[----:B------:R-:W-:Y:S06]  /*5580*/  @!P0 BRA `(.L_x_3574) ;  /* 0x0000000000048947 */ /* 0x000fec0003800000 */
[----:B------:R-:W-:Y:S01]  /*5590*/  BPT.TRAP 0x1 ;  /* 0x000000040000795c */ /* 0x000fe20000300000 */
.L_x_3574:
[----:B------:R3:W4:Y:S01]  /*55a0*/  SYNCS.PHASECHK.TRANS64.TRYWAIT P1, [R6+URZ+0x28c50], R9 ;  /* 0x028c5009060075a7 */ /* 0x000722000802017f */
[----:B------:R-:W-:Y:S05]  /*55b0*/  @!P0 BRA `(.L_x_3575) ;  /* 0x0000000000048947 */ /* 0x000fea0003800000 */
[----:B------:R-:W-:Y:S01]  /*55c0*/  BPT.TRAP 0x1 ;  /* 0x000000040000795c */ /* 0x000fe20000300000 */
.L_x_3575:
[----:B------:R-:W-:Y:S01]  /*55d0*/  ULOP3.LUT UR54, UR54, 0x2000000, URZ, 0xfc, !UPT ;  /* 0x0200000036367892 */ /* 0x000fe2000f8efc3f */
[----:B----4-:R-:W-:Y:S11]  /*55e0*/  @P1 BRA `(.L_x_3576) ;  /* 0x0000000000081947 */ /* 0x010ff60003800000 */
[----:B------:R-:W4:Y:S02]  /*55f0*/  SYNCS.PHASECHK.TRANS64.TRYWAIT P1, [R6+URZ+0x28c50], R9 ;  /* 0x028c5009060075a7 */ /* 0x000f24000802017f */
[----:B----4-:R-:W-:Y:S05]  /*5600*/  @!P1 BRA `(.L_x_3577) ;  /* 0x000000d000449947 */ /* 0x010fea0003800000 */
.L_x_3576:
[----:B------:R-:W-:Y:S01]  /*5610*/  ULEA UR11, UR48, UR54, 0xc ;  /* 0x00000036300b7291 */ /* 0x000fe2000f8e603f */
[----:B------:R-:W-:Y:S01]  /*5620*/  WARPGROUP.ARRIVE ;  /* 0x00000000000079c5 */ /* 0x000fe20000000000 */
[----:B------:R-:W-:-:S05]  /*5630*/  UMOV UR7, 0x40000040 ;  /* 0x4000004000077882 */ /* 0x000fca0000000000 */
[----:B------:R-:W-:Y:S02]  /*5640*/  UMOV UR6, UR11 ;  /* 0x0000000b00067c82 */ /* 0x000fe40008000000 */
[----:B------:R-:W-:Y:S01]  /*5650*/  HGMMA.64x256x16.F32 R24, R152, gdesc[UR4].tnspB, RZ, !UPT, gsb0 ;  /* 0x43e0000498187df0 */ /* 0x000fe2000c0008ff */
[----:B------:R-:W-:Y:S01]  /*5660*/  UIADD3 UR6, UR11, 0x80, URZ ;  /* 0x000000800b067890 */ /* 0x000fe2000fffe03f */
[----:B------:R-:W-:Y:S01]  /*5670*/  UMOV UR7, 0x40000040 ;  /* 0x4000004000077882 */ /* 0x000fe20000000000 */
[----:B------:R-:W-:Y:S02]  /*5680*/  WARPGROUP.DEPBAR.LE gsb0, 0x0 ;  /* 0x00008000000079c5 */ /* 0x000fe40000010000 */
[----:B------:R-:W-:-:S15]  /*5690*/  WARPGROUP.ARRIVE ;  /* 0x00000000000079c5 */ /* 0x000fde0000000000 */
[----:B------:R-:W-:-:S08]  /*56a0*/  NOP ;  /* 0x0000000000007918 */ /* 0x000fd00000000000 */
[----:B------:R-:W-:Y:S01]  /*56b0*/  HGMMA.64x256x16.F32 R24, R156, gdesc[UR4].tnspB, R24, gsb0 ;  /* 0x43e000049c187df0 */ /* 0x000fe20008000818 */
        /* <DEDUP_REMOVED lines=18> */
[----:B-----5:R-:W5:Y:S02]  /*57e0*/  FENCE.VIEW.ASYNC.S ;  /* 0x00000000000073c6 */ /* 0x020f640000000000 */
[----:B-----5:R-:W-:Y:S01]  /*57f0*/  NOP ;  /* 0x0000000000007918 */ /* 0x020fe20000000000 */
[----:B------:R-:W-:Y:S06]  /*5800*/  BAR.ARV 0xe, 0x100 ;  /* 0x0384000000007b1d */ /* 0x000fec0000002000 */
[----:B------:R-:W-:Y:S05]  /*5810*/  @!P0 BRA `(.L_x_3578) ;  /* 0x0000000000048947 */ /* 0x000fea0003800000 */
[----:B------:R-:W-:Y:S01]  /*5820*/  BPT.TRAP 0x1 ;  /* 0x000000040000795c */ /* 0x000fe20000300000 */
.L_x_3578:
[----:B------:R-:W-:Y:S01]  /*5830*/  R2UR UR6, R6 ;  /* 0x00000000060672ca */ /* 0x000fe200000e0000 */
[----:B------:R-:W-:-:S04]  /*5840*/  UIADD3 UR20, UR52, -0x2, URZ ;  /* 0xfffffffe34147890 */ /* 0x000fc8000fffe03f */
[----:B------:R-:W-:-:S06]  /*5850*/  UISETP.GE.AND UP0, UPT, UR20, UR49, UPT ;  /* 0x000000311400728c */ /* 0x000fcc000bf06270 */
[----:B------:R-:W-:Y:S02]  /*5860*/  PLOP3.LUT P1, PT, PT, PT, UP0, 0x80, 0x0 ;  /* 0x000000000000781c */ /* 0x000fe40003f2f008 */
[----:B------:R-:W-:-:S04]  /*5870*/  UIADD3 UR6, UR6, 0x28c60, URZ ;  /* 0x00028c6006067890 */ /* 0x000fc8000fffe03f */
[----:B------:R-:W-:-:S09]  /*5880*/  UPRMT UR6, UR38, 0x654, UR6 ;  /* 0x0000065426067896 */ /* 0x000fd20008000006 */
[----:B------:R-:W-:Y:S01]  /*5890*/  SYNCS.ARRIVE.TRANS64.RED.A1T0 RZ, [UR6], RZ ;  /* 0x000000ffffff79a7 */ /* 0x000fe20008100406 */
[----:B------:R-:W-:Y:S05]  /*58a0*/  @!P1 BRA `(.L_x_3579) ;  /* 0x0000001c00549947 */ /* 0x000fea0003800000 */
[----:B------:R-:W-:Y:S01]  /*58b0*/  IMAD.MOV.U32 R8, RZ, RZ, R0 ;  /* 0x000000ffff087224 */ /* 0x000fe200078e0000 */
[----:B------:R-:W-:Y:S01]  /*58c0*/  UMOV UR23, UR48 ;  /* 0x0000003000177c82 */ /* 0x000fe20008000000 */
[----:B-1234-:R-:W-:Y:S01]  /*58d0*/  IMAD.MOV.U32 R9, RZ, RZ, R7 ;  /* 0x000000ffff097224 */ /* 0x01efe200078e0007 */
[----:B------:R-:W-:Y:S01]  /*58e0*/  ULDC UR24, c[0x0][0x9d8] ;  /* 0x0002760000187ab9 */ /* 0x000fe20000000800 */
[----:B------:R-:W-:-:S05]  /*58f0*/  ULDC UR21, c[0x0][0x988] ;  /* 0x0002620000157ab9 */ /* 0x000fca0000000800 */
.L_x_3590:
[----:B------:R-:W-:Y:S01]  /*5900*/  UIADD3 UR48, UR23, 0x1, URZ ;  /* 0x0000000117307890 */ /* 0x000fe2000fffe03f */
[----:B------:R-:W-:Y:S01]  /*5910*/  UMOV UR6, UR20 ;  /* 0x0000001400067c82 */ /* 0x000fe20008000000 */
[----:B------:R-:W-:Y:S02]  /*5920*/  UIADD3 UR20, UR20, -0x1, URZ ;  /* 0xffffffff14147890 */ /* 0x000fe4000fffe03f */
[----:B------:R-:W-:-:S04]  /*5930*/  UISETP.NE.AND UP0, UPT, UR48, 0x2, UPT ;  /* 0x000000023000788c */ /* 0x000fc8000bf05270 */
[----:B------:R-:W-:Y:S02]  /*5940*/  USEL UR7, URZ, 0x1, UP0 ;  /* 0x000000013f077887 */ /* 0x000fe40008000000 */
[----:B------:R-:W-:Y:S02]  /*5950*/  USEL UR48, UR48, URZ, UP0 ;  /* 0x0000003f30307287 */ /* 0x000fe40008000000 */
[----:B------:R-:W-:Y:S02]  /*5960*/  ULOP3.LUT UR36, UR36, UR7, URZ, 0x3c, !UPT ;  /* 0x0000000724247292 */ /* 0x000fe4000f8e3c3f */
[----:B------:R-:W-:Y:S01]  /*5970*/  UISETP.GT.AND UP0, UPT, UR6, UR49, UPT ;  /* 0x000000310600728c */ /* 0x000fe2000bf04270 */
[----:B-12---:R-:W-:Y:S10]  /*5980*/  @!P0 BRA `(.L_x_3580) ;  /* 0x0000000000048947 */ /* 0x006ff40003800000 */
[----:B------:R-:W-:Y:S01]  /*5990*/  BPT.TRAP 0x1 ;  /* 0x000000040000795c */ /* 0x000fe20000300000 */
.L_x_3580:
[----:B------:R-:W-:Y:S01]  /*59a0*/  ULEA UR22, UR48, UR39, 0x3 ;  /* 0x0000002730167291 */ /* 0x000fe2000f8e183f */
[----:B------:R-:W-:-:S05]  /*59b0*/  IMAD.U32 R6, RZ, RZ, UR36 ;  /* 0x00000024ff067e24 */ /* 0x000fca000f8e00ff */
[----:B------:R-:W-:-:S04]  /*59c0*/  SHF.L.U32 R6, R6, 0x1f, RZ ;  /* 0x0000001f06067819 */ /* 0x000fc800000006ff */
[----:B------:R1:W2:Y:S01]  /*59d0*/  SYNCS.PHASECHK.TRANS64.TRYWAIT P1, [UR22+0x28c30], R6 ;  /* 0x028c3006ff0075a7 */ /* 0x0002a20008020156 */
[----:B------:R-:W-:Y:S05]  /*59e0*/  @!P0 BRA `(.L_x_3581) ;  /* 0x0000000000048947 */ /* 0x000fea0003800000 */
[----:B------:R-:W-:Y:S01]  /*59f0*/  BPT.TRAP 0x1 ;  /* 0x000000040000795c */ /* 0x000fe20000300000 */
.L_x_3581:
[----:B--2---:R-:W-:Y:S05]  /*5a00*/  @P1 BRA `(.L_x_3582) ;  /* 0x0000000000081947 */ /* 0x004fea0003800000 */
[----:B------:R-:W2:Y:S02]  /*5a10*/  SYNCS.PHASECHK.TRANS64.TRYWAIT P1, [UR22+0x28c30], R6 ;  /* 0x028c3006ff0075a7 */ /* 0x000ea40008020156 */
[----:B--2---:R-:W-:Y:S05]  /*5a20*/  @!P1 BRA `(.L_x_3583) ;  /* 0x000000cc00509947 */ /* 0x004fea0003800000 */
.L_x_3582:
[----:B------:R-:W-:Y:S01]  /*5a30*/  R2UR UR18, R3 ;  /* 0x00000000031272ca */ /* 0x000fe200000e0000 */
[----:B------:R-:W-:Y:S01]  /*5a40*/  UIADD3 UR6, UR39, 0x20400, URZ ;  /* 0x0002040027067890 */ /* 0x000fe2000fffe03f */
[----:B0-----:R-:W-:Y:S01]  /*5a50*/  WARPGROUP.ARRIVE ;  /* 0x00000000000079c5 */ /* 0x001fe20000000000 */
        /* <DEDUP_REMOVED lines=10> */
[----:B------:R-:W-:Y:S02]  /*5b00*/  UIADD3 UR10, UR18, 0x4, URZ ;  /* 0x00000004120a7890 */ /* 0x000fe4000fffe03f */
[----:B------:R-:W-:-:S03]  /*5b10*/  UIADD3 UR14, UR18, 0x6, URZ ;  /* 0x00000006120e7890 */ /* 0x000fc6000fffe03f */
[----:B------:R-:W-:Y:S03]  /*5b20*/  HGMMA.64x64x16.F32 R152, gdesc[UR16], RZ, !UPT, gsb0 ;  /* 0x00e00000109879f0 */ /* 0x000fe6000c0008ff */
        /* <DEDUP_REMOVED lines=12> */
.L_x_3584:
        /* <DEDUP_REMOVED lines=18> */
[----:B------:R-:W-:Y:S01]  /*5d10*/  UMOV UR10, UR21 ;  /* 0x00000015000a7c82 */ /* 0x000fe20008000000 */
[----:B------:R-:W-:Y:S01]  /*5d20*/  FMUL.FTZ R155, R155, UR24 ;  /* 0x000000189b9b7c20 */ /* 0x000fe20008410000 */
[----:B------:R-:W-:Y:S01]  /*5d30*/  FMUL.FTZ R158, R158, UR24 ;  /* 0x000000189e9e7c20 */ /* 0x000fe20008410000 */
[----:B------:R-:W-:Y:S01]  /*5d40*/  FMUL.FTZ R159, R159, UR24 ;  /* 0x000000189f9f7c20 */ /* 0x000fe20008410000 */
[----:B------:R-:W3:Y:S01]  /*5d50*/  MUFU.TANH R11, R11 ;  /* 0x0000000b000b7308 */ /* 0x000ee20000002400 */
[----:B--2---:R-:W-:Y:S01]  /*5d60*/  FMNMX.FTZ R7, R0, R9, !PT ;  /* 0x0000000900077209 */ /* 0x004fe20007810000 */
[----:B------:R-:W-:Y:S01]  /*5d70*/  FMUL.FTZ R162, R162, UR24 ;  /* 0x00000018a2a27c20 */ /* 0x000fe20008410000 */
[----:B------:R-:W-:Y:S01]  /*5d80*/  FMUL.FTZ R172, R182, UR24 ;  /* 0x00000018b6ac7c20 */ /* 0x000fe20008410000 */
[----:B------:R-:W-:Y:S01]  /*5d90*/  FMUL.FTZ R173, R183, UR24 ;  /* 0x00000018b7ad7c20 */ /* 0x000fe20008410000 */
[----:B------:R-:W-:Y:S01]  /*5da0*/  ISETP.NE.AND P1, PT, R17, RZ, PT ;  /* 0x000000ff1100720c */ /* 0x000fe20003f25270 */
[----:B------:R-:W-:-:S02]  /*5db0*/  UIADD3 UR6, UR22, 0x28c40, URZ ;  /* 0x00028c4016067890 */ /* 0x000fc4000fffe03f */
[----:B------:R-:W2:Y:S01]  /*5dc0*/  MUFU.TANH R12, R12 ;  /* 0x0000000c000c7308 */ /* 0x000ea20000002400 */
[----:B0-----:R-:W-:Y:S01]  /*5dd0*/  FMNMX.FTZ R7, R10, R7, !PT ;  /* 0x000000070a077209 */ /* 0x001fe20007810000 */
[----:B------:R-:W-:-:S06]  /*5de0*/  UPRMT UR6, UR38, 0x654, UR6 ;  /* 0x0000065426067896 */ /* 0x000fcc0008000006 */
[----:B------:R-:W0:Y:S01]  /*5df0*/  MUFU.TANH R13, R13 ;  /* 0x0000000d000d7308 */ /* 0x000e220000002400 */
[----:B---3--:R-:W-:Y:S02]  /*5e00*/  FMNMX.FTZ R7, R11, R7, !PT ;  /* 0x000000070b077209 */ /* 0x008fe40007810000 */
[----:B------:R-:W-:Y:S05]  /*5e10*/  SYNCS.ARRIVE.TRANS64.RED.A1T0 RZ, [UR6], RZ ;  /* 0x000000ffffff79a7 */ /* 0x000fea0008100406 */
[----:B------:R-:W3:Y:S01]  /*5e20*/  MUFU.TANH R14, R14 ;  /* 0x0000000e000e7308 */ /* 0x000ee20000002400 */
[----:B--2---:R-:W-:-:S07]  /*5e30*/  FMNMX.FTZ R7, R12, R7, !PT ;  /* 0x000000070c077209 */ /* 0x004fce0007810000 */
[----:B------:R-:W2:Y:S01]  /*5e40*/  MUFU.TANH R15, R15 ;  /* 0x0000000f000f7308 */ /* 0x000ea20000002400 */
[----:B0-----:R-:W-:-:S07]  /*5e50*/  FMNMX.FTZ R7, R13, R7, !PT ;  /* 0x000000070d077209 */ /* 0x001fce0007810000 */
[----:B------:R-:W0:Y:S01]  /*5e60*/  MUFU.TANH R20, R20 ;  /* 0x0000001400147308 */ /* 0x000e220000002400 */
[----:B---3--:R-:W-:-:S07]  /*5e70*/  FMNMX.FTZ R7, R14, R7, !PT ;  /* 0x000000070e077209 */ /* 0x008fce0007810000 */
        /* <DEDUP_REMOVED lines=16> */
[----:B------:R-:W-:Y:S01]  /*5f80*/  MUFU.TANH R155, R155 ;  /* 0x0000009b009b7308 */ /* 0x000fe20000002400 */
[----:B---3--:R-:W-:-:S07]  /*5f90*/  FMNMX.FTZ R7, R164, R7, !PT ;  /* 0x00000007a4077209 */ /* 0x008fce0007810000 */
[----:B------:R-:W-:Y:S01]  /*5fa0*/  MUFU.TANH R158, R158 ;  /* 0x0000009e009e7308 */ /* 0x000fe20000002400 */
[----:B--2---:R-:W-:-:S05]  /*5fb0*/  FMNMX.FTZ R7, R165, R7, !PT ;  /* 0x00000007a5077209 */ /* 0x004fca0007810000 */
[----:B------:R-:W0:Y:S02]  /*5fc0*/  SHFL.BFLY PT, R161, R7, 0x2, 0x1f ;  /* 0x0c401f0007a17f89 */ /* 0x000e2400000e0000 */
[----:B------:R-:W-:Y:S08]  /*5fd0*/  MUFU.TANH R159, R159 ;  /* 0x0000009f009f7308 */ /* 0x000ff00000002400 */
[----:B------:R-:W-:Y:S08]  /*5fe0*/  MUFU.TANH R162, R162 ;  /* 0x000000a200a27308 */ /* 0x000ff00000002400 */
[----:B------:R-:W-:Y:S01]  /*5ff0*/  MUFU.TANH R172, R172 ;  /* 0x000000ac00ac7308 */ /* 0x000fe20000002400 */
[----:B0-----:R-:W-:Y:S01]  /*6000*/  FMNMX.FTZ R7, R7, R161, !PT ;  /* 0x000000a107077209 */ /* 0x001fe20007810000 */
[----:B------:R-:W-:-:S06]  /*6010*/  FMUL.FTZ R161, R154, UR24 ;  /* 0x000000189aa17c20 */ /* 0x000fcc0008410000 */
[----:B------:R-:W-:Y:S01]  /*6020*/  MUFU.TANH R173, R173 ;  /* 0x000000ad00ad7308 */ /* 0x000fe20000002400 */
[----:B------:R-:W0:Y:S07]  /*6030*/  SHFL.BFLY PT, R168, R7, 0x1, 0x1f ;  /* 0x0c201f0007a87f89 */ /* 0x000e2e00000e0000 */
[----:B------:R-:W-:Y:S01]  /*6040*/  MUFU.TANH R161, R161 ;  /* 0x000000a100a17308 */ /* 0x000fe20000002400 */
[----:B0-----:R-:W-:-:S05]  /*6050*/  FMNMX.FTZ R7, R7, R168, !PT ;  /* 0x000000a807077209 */ /* 0x001fca0007810000 */
[C---:B------:R-:W-:Y:S01]  /*6060*/  FADD.FTZ R9, -R7.reuse, R9 ;  /* 0x0000000907097221 */ /* 0x040fe20000010100 */
[----:B------:R-:W-:-:S03]  /*6070*/  FMUL.FTZ R154, R7, UR10 ;  /* 0x0000000a079a7c20 */ /* 0x000fc60008410000 */
[----:B------:R-:W-:Y:S01]  /*6080*/  FMUL.FTZ R9, R9, UR10 ;  /* 0x0000000a09097c20 */ /* 0x000fe20008410000 */
        /* <DEDUP_REMOVED lines=13> */
[----:B------:R-:W2:Y:S01]  /*6160*/  MUFU.EX2 R0, R0 ;  /* 0x0000000000007308 */ /* 0x000ea20000000800 */
[--C-:B------:R-:W-:Y:S01]  /*6170*/  FFMA.FTZ R157, R157, UR10, -R154.reuse ;  /* 0x0000000a9d9d7c23 */ /* 0x100fe2000801089a */
[--C-:B------:R-:W-:Y:S01]  /*6180*/  FFMA.FTZ R160, R160, UR10, -R154.reuse ;  /* 0x0000000aa0a07c23 */ /* 0x100fe2000801089a */
[--C-:B------:R-:W-:Y:S01]  /*6190*/  FFMA.FTZ R164, R164, UR10, -R154.reuse ;  /* 0x0000000aa4a47c23 */ /* 0x100fe2000801089a */
[----:B------:R-:W-:-:S04]  /*61a0*/  FFMA.FTZ R165, R165, UR10, -R154 ;  /* 0x0000000aa5a57c23 */ /* 0x000fc8000801089a */
[----:B------:R3:W4:Y:S01]  /*61b0*/  MUFU.EX2 R152, R10 ;  /* 0x0000000a00987308 */ /* 0x0007220000000800 */
[-C--:B0-----:R-:W-:Y:S01]  /*61c0*/  FMUL.FTZ R24, R24, R9.reuse ;  /* 0x0000000918187220 */ /* 0x081fe20000410000 */
[-C--:B------:R-:W-:Y:S01]  /*61d0*/  FMUL.FTZ R25, R25, R9.reuse ;  /* 0x0000000919197220 */ /* 0x080fe20000410000 */
[-C--:B------:R-:W-:Y:S01]  /*61e0*/  FMUL.FTZ R28, R28, R9.reuse ;  /* 0x000000091c1c7220 */ /* 0x080fe20000410000 */
[-C--:B------:R-:W-:Y:S01]  /*61f0*/  FMUL.FTZ R29, R29, R9.reuse ;  /* 0x000000091d1d7220 */ /* 0x080fe20000410000 */
[-C--:B------:R-:W-:Y:S01]  /*6200*/  FMUL.FTZ R32, R32, R9.reuse ;  /* 0x0000000920207220 */ /* 0x080fe20000410000 */
[-C--:B------:R-:W-:Y:S01]  /*6210*/  FMUL.FTZ R33, R33, R9.reuse ;  /* 0x0000000921217220 */ /* 0x080fe20000410000 */
[-C--:B------:R-:W-:Y:S01]  /*6220*/  FMUL.FTZ R36, R36, R9.reuse ;  /* 0x0000000924247220 */ /* 0x080fe20000410000 */
[----:B------:R0:W-:Y:S01]  /*6230*/  MUFU.EX2 R169, R12 ;  /* 0x0000000c00a97308 */ /* 0x0001e20000000800 */
[----:B--2---:R-:W-:Y:S01]  /*6240*/  FFMA.FTZ R154, R9, R4, R0 ;  /* 0x00000004099a7223 */ /* 0x004fe20000010000 */
[----:B---3--:R-:W-:Y:S01]  /*6250*/  FMUL.FTZ R10, R163, UR24 ;  /* 0x00000018a30a7c20 */ /* 0x008fe20008410000 */
[----:B------:R-:W-:Y:S01]  /*6260*/  FMUL.FTZ R163, R166, UR24 ;  /* 0x00000018a6a37c20 */ /* 0x000fe20008410000 */
[----:B------:R-:W-:Y:S01]  /*6270*/  FMUL.FTZ R4, R167, UR24 ;  /* 0x00000018a7047c20 */ /* 0x000fe20008410000 */
[----:B------:R-:W-:Y:S01]  /*6280*/  FMUL.FTZ R166, R171, UR24 ;  /* 0x00000018aba67c20 */ /* 0x000fe20008410000 */
[----:B------:R-:W-:Y:S01]  /*6290*/  FMUL.FTZ R167, R174, UR24 ;  /* 0x00000018aea77c20 */ /* 0x000fe20008410000 */
[----:B------:R-:W-:Y:S01]  /*62a0*/  FMUL.FTZ R171, R179, UR24 ;  /* 0x00000018b3ab7c20 */ /* 0x000fe20008410000 */
[----:B------:R-:W-:Y:S01]  /*62b0*/  MUFU.TANH R10, R10 ;  /* 0x0000000a000a7308 */ /* 0x000fe20000002400 */
[C---:B----4-:R-:W-:Y:S01]  /*62c0*/  FADD.FTZ R154, R152.reuse, R154 ;  /* 0x0000009a989a7221 */ /* 0x050fe20000010000 */
[----:B------:R-:W-:Y:S01]  /*62d0*/  F2FP.F16.F32.PACK_AB R152, R152, R0 ;  /* 0x000000009898723e */ /* 0x000fe200000000ff */
[----:B0-----:R-:W-:Y:S01]  /*62e0*/  FMUL.FTZ R12, R170, UR24 ;  /* 0x00000018aa0c7c20 */ /* 0x001fe20008410000 */
[----:B------:R-:W-:Y:S01]  /*62f0*/  FMUL.FTZ R170, R178, UR24 ;  /* 0x00000018b2aa7c20 */ /* 0x000fe20008410000 */
        /* <DEDUP_REMOVED lines=8> */
[-C--:B------:R-:W-:Y:S01]  /*6380*/  FMUL.FTZ R52, R52, R9.reuse ;  /* 0x0000000934347220 */ /* 0x080fe20000410000 */
[-C--:B------:R-:W-:Y:S01]  /*6390*/  FMUL.FTZ R53, R53, R9.reuse ;  /* 0x0000000935357220 */ /* 0x080fe20000410000 */
[-C--:B------:R-:W-:Y:S01]  /*63a0*/  FMUL.FTZ R56, R56, R9.reuse ;  /* 0x0000000938387220 */ /* 0x080fe20000410000 */
[----:B------:R-:W2:Y:S01]  /*63b0*/  MUFU.TANH R163, R163 ;  /* 0x000000a300a37308 */ /* 0x000ea20000002400 */
[-C--:B------:R-:W-:Y:S01]  /*63c0*/  FMUL.FTZ R57, R57, R9.reuse ;  /* 0x0000000939397220 */ /* 0x080fe20000410000 */
[-C--:B------:R-:W-:Y:S01]  /*63d0*/  FMUL.FTZ R60, R60, R9.reuse ;  /* 0x000000093c3c7220 */ /* 0x080fe20000410000 */
[-C--:B------:R-:W-:Y:S01]  /*63e0*/  FMUL.FTZ R61, R61, R9.reuse ;  /* 0x000000093d3d7220 */ /* 0x080fe20000410000 */
[-C--:B------:R-:W-:Y:S01]  /*63f0*/  FMUL.FTZ R64, R64, R9.reuse ;  /* 0x0000000940407220 */ /* 0x080fe20000410000 */
[-C--:B------:R-:W-:Y:S01]  /*6400*/  FMUL.FTZ R65, R65, R9.reuse ;  /* 0x0000000941417220 */ /* 0x080fe20000410000 */
[-C--:B------:R-:W-:Y:S01]  /*6410*/  FMUL.FTZ R68, R68, R9.reuse ;  /* 0x0000000944447220 */ /* 0x080fe20000410000 */
[-C--:B------:R-:W-:Y:S01]  /*6420*/  FMUL.FTZ R69, R69, R9.reuse ;  /* 0x0000000945457220 */ /* 0x080fe20000410000 */
[----:B------:R-:W3:Y:S01]  /*6430*/  MUFU.TANH R4, R4 ;  /* 0x0000000400047308 */ /* 0x000ee20000002400 */
[----:B0-----:R-:W-:Y:S01]  /*6440*/  FADD.FTZ R11, R0, R154 ;  /* 0x0000009a000b7221 */ /* 0x001fe20000010000 */
[----:B------:R-:W-:Y:S01]  /*6450*/  F2FP.F16.F32.PACK_AB R154, R169, R0 ;  /* 0x00000000a99a723e */ /* 0x000fe200000000ff */
[-C--:B------:R-:W-:Y:S01]  /*6460*/  FMUL.FTZ R72, R72, R9.reuse ;  /* 0x0000000948487220 */ /* 0x080fe20000410000 */
[----:B------:R-:W-:Y:S01]  /*6470*/  FMNMX.FTZ R0, R161, R8, !PT ;  /* 0x00000008a1007209 */ /* 0x000fe20007810000 */
[----:B------:R-:W-:Y:S01]  /*6480*/  FADD.FTZ R11, R169, R11 ;  /* 0x0000000ba90b7221 */ /* 0x000fe20000010000 */
[----:B------:R-:W-:Y:S01]  /*6490*/  FMUL.FTZ R169, R175, UR24 ;  /* 0x00000018afa97c20 */ /* 0x000fe20008410000 */
[-C--:B------:R-:W-:Y:S01]  /*64a0*/  FMUL.FTZ R73, R73, R9.reuse ;  /* 0x0000000949497220 */ /* 0x080fe20000410000 */
[----:B------:R-:W-:Y:S01]  /*64b0*/  FMNMX.FTZ R0, R155, R0, !PT ;  /* 0x000000009b007209 */ /* 0x000fe20007810000 */
[----:B------:R-:W0:Y:S01]  /*64c0*/  MUFU.TANH R12, R12 ;  /* 0x0000000c000c7308 */ /* 0x000e220000002400 */
[-C--:B------:R-:W-:Y:S01]  /*64d0*/  FMUL.FTZ R76, R76, R9.reuse ;  /* 0x000000094c4c7220 */ /* 0x080fe20000410000 */
[-C--:B------:R-:W-:Y:S01]  /*64e0*/  FMUL.FTZ R77, R77, R9.reuse ;  /* 0x000000094d4d7220 */ /* 0x080fe20000410000 */
[----:B------:R-:W-:Y:S01]  /*64f0*/  FMNMX.FTZ R0, R158, R0, !PT ;  /* 0x000000009e007209 */ /* 0x000fe20007810000 */
[-C--:B------:R-:W-:Y:S01]  /*6500*/  FMUL.FTZ R80, R80, R9.reuse ;  /* 0x0000000950507220 */ /* 0x080fe20000410000 */
[-C--:B------:R-:W-:Y:S01]  /*6510*/  FMUL.FTZ R81, R81, R9.reuse ;  /* 0x0000000951517220 */ /* 0x080fe20000410000 */
[-C--:B------:R-:W-:Y:S01]  /*6520*/  FMUL.FTZ R84, R84, R9.reuse ;  /* 0x0000000954547220 */ /* 0x080fe20000410000 */
[----:B------:R-:W-:Y:S01]  /*6530*/  FMNMX.FTZ R0, R159, R0, !PT ;  /* 0x000000009f007209 */ /* 0x000fe20007810000 */
[----:B------:R-:W4:Y:S01]  /*6540*/  MUFU.TANH R166, R166 ;  /* 0x000000a600a67308 */ /* 0x000f220000002400 */
[-C--:B------:R-:W-:Y:S01]  /*6550*/  FMUL.FTZ R85, R85, R9.reuse ;  /* 0x0000000955557220 */ /* 0x080fe20000410000 */
[-C--:B------:R-:W-:Y:S01]  /*6560*/  FMUL.FTZ R88, R88, R9.reuse ;  /* 0x0000000958587220 */ /* 0x080fe20000410000 */
[----:B------:R-:W-:Y:S01]  /*6570*/  FMNMX.FTZ R0, R162, R0, !PT ;  /* 0x00000000a2007209 */ /* 0x000fe20007810000 */
[-C--:B------:R-:W-:Y:S01]  /*6580*/  FMUL.FTZ R89, R89, R9.reuse ;  /* 0x0000000959597220 */ /* 0x080fe20000410000 */
[-C--:B------:R-:W-:Y:S01]  /*6590*/  FMUL.FTZ R92, R92, R9.reuse ;  /* 0x000000095c5c7220 */ /* 0x080fe20000410000 */
[-C--:B------:R-:W-:Y:S01]  /*65a0*/  FMUL.FTZ R93, R93, R9.reuse ;  /* 0x000000095d5d7220 */ /* 0x080fe20000410000 */
[----:B------:R-:W-:Y:S01]  /*65b0*/  FMNMX.FTZ R0, R10, R0, !PT ;  /* 0x000000000a007209 */ /* 0x000fe20007810000 */
[----:B------:R-:W5:Y:S01]  /*65c0*/  MUFU.TANH R167, R167 ;  /* 0x000000a700a77308 */ /* 0x000f620000002400 */
[-C--:B------:R-:W-:Y:S01]  /*65d0*/  FMUL.FTZ R96, R96, R9.reuse ;  /* 0x0000000960607220 */ /* 0x080fe20000410000 */
[-C--:B------:R-:W-:Y:S01]  /*65e0*/  FMUL.FTZ R97, R97, R9.reuse ;  /* 0x0000000961617220 */ /* 0x080fe20000410000 */
[----:B--2---:R-:W-:Y:S01]  /*65f0*/  FMNMX.FTZ R0, R163, R0, !PT ;  /* 0x00000000a3007209 */ /* 0x004fe20007810000 */
[-C--:B------:R-:W-:Y:S01]  /*6600*/  FMUL.FTZ R100, R100, R9.reuse ;  /* 0x0000000964647220 */ /* 0x080fe20000410000 */
[-C--:B------:R-:W-:Y:S01]  /*6610*/  FMUL.FTZ R101, R101, R9.reuse ;  /* 0x0000000965657220 */ /* 0x080fe20000410000 */
[-C--:B------:R-:W-:Y:S01]  /*6620*/  FMUL.FTZ R104, R104, R9.reuse ;  /* 0x0000000968687220 */ /* 0x080fe20000410000 */
[----:B---3--:R-:W-:Y:S01]  /*6630*/  FMNMX.FTZ R0, R4, R0, !PT ;  /* 0x0000000004007209 */ /* 0x008fe20007810000 */
[----:B------:R-:W2:Y:S01]  /*6640*/  MUFU.TANH R169, R169 ;  /* 0x000000a900a97308 */ /* 0x000ea20000002400 */
[-C--:B------:R-:W-:Y:S01]  /*6650*/  FMUL.FTZ R105, R105, R9.reuse ;  /* 0x0000000969697220 */ /* 0x080fe20000410000 */
[-C--:B------:R-:W-:Y:S01]  /*6660*/  FMUL.FTZ R108, R108, R9.reuse ;  /* 0x000000096c6c7220 */ /* 0x080fe20000410000 */
[----:B0-----:R-:W-:Y:S01]  /*6670*/  FMNMX.FTZ R0, R12, R0, !PT ;  /* 0x000000000c007209 */ /* 0x001fe20007810000 */
[-C--:B------:R-:W-:Y:S01]  /*6680*/  FMUL.FTZ R109, R109, R9.reuse ;  /* 0x000000096d6d7220 */ /* 0x080fe20000410000 */
[-C--:B------:R-:W-:Y:S01]  /*6690*/  FMUL.FTZ R112, R112, R9.reuse ;  /* 0x0000000970707220 */ /* 0x080fe20000410000 */
[-C--:B------:R-:W-:Y:S01]  /*66a0*/  FMUL.FTZ R113, R113, R9.reuse ;  /* 0x0000000971717220 */ /* 0x080fe20000410000 */
[----:B----4-:R-:W-:Y:S01]  /*66b0*/  FMNMX.FTZ R0, R166, R0, !PT ;  /* 0x00000000a6007209 */ /* 0x010fe20007810000 */
[----:B------:R-:W0:Y:S01]  /*66c0*/  MUFU.TANH R170, R170 ;  /* 0x000000aa00aa7308 */ /* 0x000e220000002400 */
[-C--:B------:R-:W-:Y:S01]  /*66d0*/  FMUL.FTZ R116, R116, R9.reuse ;  /* 0x0000000974747220 */ /* 0x080fe20000410000 */
[-C--:B------:R-:W-:Y:S01]  /*66e0*/  FMUL.FTZ R117, R117, R9.reuse ;  /* 0x0000000975757220 */ /* 0x080fe20000410000 */
[----:B-----5:R-:W-:Y:S01]  /*66f0*/  FMNMX.FTZ R0, R167, R0, !PT ;  /* 0x00000000a7007209 */ /* 0x020fe20007810000 */
[-C--:B------:R-:W-:Y:S01]  /*6700*/  FMUL.FTZ R120, R120, R9.reuse ;  /* 0x0000000978787220 */ /* 0x080fe20000410000 */
[-C--:B------:R-:W-:Y:S01]  /*6710*/  FMUL.FTZ R121, R121, R9.reuse ;  /* 0x0000000979797220 */ /* 0x080fe20000410000 */
[-C--:B------:R-:W-:Y:S01]  /*6720*/  FMUL.FTZ R124, R124, R9.reuse ;  /* 0x000000097c7c7220 */ /* 0x080fe20000410000 */
[-C--:B------:R-:W-:Y:S01]  /*6730*/  FMUL.FTZ R125, R125, R9.reuse ;  /* 0x000000097d7d7220 */ /* 0x080fe20000410000 */
[----:B------:R-:W3:Y:S01]  /*6740*/  MUFU.TANH R171, R171 ;  /* 0x000000ab00ab7308 */ /* 0x000ee20000002400 */
[----:B--2---:R-:W-:Y:S01]  /*6750*/  FMNMX.FTZ R0, R169, R0, !PT ;  /* 0x00000000a9007209 */ /* 0x004fe20007810000 */
[-C--:B------:R-:W-:Y:S01]  /*6760*/  FMUL.FTZ R128, R128, R9.reuse ;  /* 0x0000000980807220 */ /* 0x080fe20000410000 */
[-C--:B------:R-:W-:Y:S01]  /*6770*/  FMUL.FTZ R129, R129, R9.reuse ;  /* 0x0000000981817220 */ /* 0x080fe20000410000 */
[-C--:B------:R-:W-:Y:S01]  /*6780*/  FMUL.FTZ R132, R132, R9.reuse ;  /* 0x0000000984847220 */ /* 0x080fe20000410000 */
[-C--:B------:R-:W-:Y:S01]  /*6790*/  FMUL.FTZ R133, R133, R9.reuse ;  /* 0x0000000985857220 */ /* 0x080fe20000410000 */
[-C--:B------:R-:W-:Y:S01]  /*67a0*/  FMUL.FTZ R136, R136, R9.reuse ;  /* 0x0000000988887220 */ /* 0x080fe20000410000 */
[-C--:B------:R-:W-:Y:S01]  /*67b0*/  FMUL.FTZ R137, R137, R9.reuse ;  /* 0x0000000989897220 */ /* 0x080fe20000410000 */
[----:B------:R-:W-:Y:S01]  /*67c0*/  MUFU.EX2 R178, R156 ;  /* 0x0000009c00b27308 */ /* 0x000fe20000000800 */
[----:B0-----:R-:W-:Y:S01]  /*67d0*/  FMNMX.FTZ R0, R170, R0, !PT ;  /* 0x00000000aa007209 */ /* 0x001fe20007810000 */
[-C--:B------:R-:W-:Y:S01]  /*67e0*/  FMUL.FTZ R140, R140, R9.reuse ;  /* 0x000000098c8c7220 */ /* 0x080fe20000410000 */
[-C--:B------:R-:W-:Y:S01]  /*67f0*/  FMUL.FTZ R141, R141, R9.reuse ;  /* 0x000000098d8d7220 */ /* 0x080fe20000410000 */
[-C--:B------:R-:W-:Y:S01]  /*6800*/  FMUL.FTZ R144, R144, R9.reuse ;  /* 0x0000000990907220 */ /* 0x080fe20000410000 */
[-C--:B------:R-:W-:Y:S01]  /*6810*/  FMUL.FTZ R145, R145, R9.reuse ;  /* 0x0000000991917220 */ /* 0x080fe20000410000 */
[-C--:B------:R-:W-:Y:S01]  /*6820*/  FMUL.FTZ R148, R148, R9.reuse ;  /* 0x0000000994947220 */ /* 0x080fe20000410000 */
[----:B------:R-:W-:Y:S01]  /*6830*/  FMUL.FTZ R149, R149, R9 ;  /* 0x0000000995957220 */ /* 0x000fe20000410000 */
[----:B------:R-:W-:Y:S01]  /*6840*/  MUFU.EX2 R13, R13 ;  /* 0x0000000d000d7308 */ /* 0x000fe20000000800 */
[----:B---3--:R-:W-:-:S04]  /*6850*/  FMNMX.FTZ R0, R171, R0, !PT ;  /* 0x00000000ab007209 */ /* 0x008fc80007810000 */
[----:B------:R-:W-:-:S03]  /*6860*/  FMNMX.FTZ R0, R172, R0, !PT ;  /* 0x00000000ac007209 */ /* 0x000fc60007810000 */
[----:B------:R-:W-:Y:S01]  /*6870*/  MUFU.EX2 R14, R14 ;  /* 0x0000000e000e7308 */ /* 0x000fe20000000800 */
[----:B------:R-:W-:-:S05]  /*6880*/  FMNMX.FTZ R0, R173, R0, !PT ;  /* 0x00000000ad007209 */ /* 0x000fca0007810000 */
[----:B------:R-:W0:Y:S02]  /*6890*/  SHFL.BFLY PT, R174, R0, 0x2, 0x1f ;  /* 0x0c401f0000ae7f89 */ /* 0x000e2400000e0000 */
[----:B------:R-:W-:Y:S08]  /*68a0*/  MUFU.EX2 R15, R15 ;  /* 0x0000000f000f7308 */ /* 0x000ff00000000800 */
[----:B------:R-:W-:Y:S08]  /*68b0*/  MUFU.EX2 R20, R20 ;  /* 0x0000001400147308 */ /* 0x000ff00000000800 */
[----:B------:R-:W-:Y:S01]  /*68c0*/  MUFU.EX2 R21, R21 ;  /* 0x0000001500157308 */ /* 0x000fe20000000800 */
[----:B0-----:R-:W-:-:S07]  /*68d0*/  FMNMX.FTZ R0, R0, R174, !PT ;  /* 0x000000ae00007209 */ /* 0x001fce0007810000 */
[----:B------:R-:W0:Y:S01]  /*68e0*/  MUFU.EX2 R168, R168 ;  /* 0x000000a800a87308 */ /* 0x000e220000000800 */
[----:B------:R-:W2:Y:S07]  /*68f0*/  SHFL.BFLY PT, R174, R0, 0x1, 0x1f ;  /* 0x0c201f0000ae7f89 */ /* 0x000eae00000e0000 */
[----:B------:R-:W-:Y:S08]  /*6900*/  MUFU.EX2 R177, R165 ;  /* 0x000000a500b17308 */ /* 0x000ff00000000800 */
[----:B------:R0:W-:Y:S02]  /*6910*/  MUFU.EX2 R179, R160 ;  /* 0x000000a000b37308 */ /* 0x0001e40000000800 */
[----:B0-----:R-:W-:-:S02]  /*6920*/  F2FP.F16.F32.PACK_AB R160, R168, R21 ;  /* 0x00000015a8a0723e */ /* 0x001fc400000000ff */
[----:B--2---:R-:W-:-:S05]  /*6930*/  FMNMX.FTZ R0, R0, R174, !PT ;  /* 0x000000ae00007209 */ /* 0x004fca0007810000 */
[C---:B------:R-:W-:Y:S01]  /*6940*/  FADD.FTZ R175, -R0.reuse, R8 ;  /* 0x0000000800af7221 */ /* 0x040fe20000010100 */
[----:B------:R-:W-:Y:S01]  /*6950*/  FMUL.FTZ R174, R0, UR10 ;  /* 0x0000000a00ae7c20 */ /* 0x000fe20008410000 */
[----:B------:R-:W-:Y:S02]  /*6960*/  MUFU.EX2 R8, R153 ;  /* 0x0000009900087308 */ /* 0x000fe40000000800 */
        /* <DEDUP_REMOVED lines=19> */
[----:B------:R-:W3:Y:S01]  /*6aa0*/  MUFU.EX2 R155, R155 ;  /* 0x0000009b009b7308 */ /* 0x000ee20000000800 */
[-C--:B0-----:R-:W-:Y:S01]  /*6ab0*/  FMUL.FTZ R26, R26, R10.reuse ;  /* 0x0000000a1a1a7220 */ /* 0x081fe20000410000 */
[-C--:B------:R-:W-:Y:S01]  /*6ac0*/  FMUL.FTZ R27, R27, R10.reuse ;  /* 0x0000000a1b1b7220 */ /* 0x080fe20000410000 */
[-C--:B------:R-:W-:Y:S01]  /*6ad0*/  FMUL.FTZ R30, R30, R10.reuse ;  /* 0x0000000a1e1e7220 */ /* 0x080fe20000410000 */
[-C--:B------:R-:W-:Y:S01]  /*6ae0*/  FMUL.FTZ R31, R31, R10.reuse ;  /* 0x0000000a1f1f7220 */ /* 0x080fe20000410000 */
[-C--:B------:R-:W-:Y:S01]  /*6af0*/  FMUL.FTZ R34, R34, R10.reuse ;  /* 0x0000000a22227220 */ /* 0x080fe20000410000 */
[-C--:B------:R-:W-:Y:S01]  /*6b00*/  FMUL.FTZ R35, R35, R10.reuse ;  /* 0x0000000a23237220 */ /* 0x080fe20000410000 */
[-C--:B------:R-:W-:Y:S01]  /*6b10*/  FMUL.FTZ R38, R38, R10.reuse ;  /* 0x0000000a26267220 */ /* 0x080fe20000410000 */
[----:B------:R-:W-:Y:S01]  /*6b20*/  MUFU.EX2 R156, R159 ;  /* 0x0000009f009c7308 */ /* 0x000fe20000000800 */
[----:B--2---:R-:W-:Y:S01]  /*6b30*/  FFMA.FTZ R5, R10, R5, R153 ;  /* 0x000000050a057223 */ /* 0x004fe20000010099 */
[-C--:B------:R-:W-:Y:S01]  /*6b40*/  FMUL.FTZ R39, R39, R10.reuse ;  /* 0x0000000a27277220 */ /* 0x080fe20000410000 */
[-C--:B------:R-:W-:Y:S01]  /*6b50*/  FMUL.FTZ R42, R42, R10.reuse ;  /* 0x0000000a2a2a7220 */ /* 0x080fe20000410000 */
[-C--:B------:R-:W-:Y:S01]  /*6b60*/  FMUL.FTZ R43, R43, R10.reuse ;  /* 0x0000000a2b2b7220 */ /* 0x080fe20000410000 */
[-C--:B------:R-:W-:Y:S01]  /*6b70*/  FMUL.FTZ R46, R46, R10.reuse ;  /* 0x0000000a2e2e7220 */ /* 0x080fe20000410000 */
[-C--:B------:R-:W-:Y:S01]  /*6b80*/  FMUL.FTZ R47, R47, R10.reuse ;  /* 0x0000000a2f2f7220 */ /* 0x080fe20000410000 */
[-C--:B------:R-:W-:Y:S01]  /*6b90*/  FMUL.FTZ R50, R50, R10.reuse ;  /* 0x0000000a32327220 */ /* 0x080fe20000410000 */
[----:B------:R-:W-:Y:S01]  /*6ba0*/  MUFU.EX2 R175, R157 ;  /* 0x0000009d00af7308 */ /* 0x000fe20000000800 */
[C---:B---3--:R-:W-:Y:S01]  /*6bb0*/  FADD.FTZ R5, R155.reuse, R5 ;  /* 0x000000059b057221 */ /* 0x048fe20000010000 */
[----:B------:R-:W-:Y:S01]  /*6bc0*/  F2FP.F16.F32.PACK_AB R153, R155, R153 ;  /* 0x000000999b99723e */ /* 0x000fe200000000ff */
[-C--:B------:R-:W-:Y:S01]  /*6bd0*/  FMUL.FTZ R51, R51, R10.reuse ;  /* 0x0000000a33337220 */ /* 0x080fe20000410000 */
[-C--:B------:R-:W-:Y:S01]  /*6be0*/  FMUL.FTZ R54, R54, R10.reuse ;  /* 0x0000000a36367220 */ /* 0x080fe20000410000 */
        /* <DEDUP_REMOVED lines=11> */
[----:B------:R3:W4:Y:S01]  /*6ca0*/  MUFU.EX2 R157, R162 ;  /* 0x000000a2009d7308 */ /* 0x0007220000000800 */
[----:B0-----:R-:W-:-:S02]  /*6cb0*/  IMAD.U32 R158, RZ, RZ, UR23 ;  /* 0x00000017ff9e7e24 */ /* 0x001fc4000f8e00ff */
[-C--:B------:R-:W-:Y:S01]  /*6cc0*/  FMUL.FTZ R75, R75, R10.reuse ;  /* 0x0000000a4b4b7220 */ /* 0x080fe20000410000 */
[-C--:B------:R-:W-:Y:S01]  /*6cd0*/  FMUL.FTZ R78, R78, R10.reuse ;  /* 0x0000000a4e4e7220 */ /* 0x080fe20000410000 */
[-C--:B------:R-:W-:Y:S01]  /*6ce0*/  FMUL.FTZ R79, R79, R10.reuse ;  /* 0x0000000a4f4f7220 */ /* 0x080fe20000410000 */
[----:B------:R-:W-:Y:S02]  /*6cf0*/  @!P1 IMAD R158, R158, 0x40, R16 ;  /* 0x000000409e9e9824 */ /* 0x000fe400078e0210 */
[-C--:B------:R-:W-:Y:S01]  /*6d00*/  FMUL.FTZ R82, R82, R10.reuse ;  /* 0x0000000a52527220 */ /* 0x080fe20000410000 */
[-C--:B------:R-:W-:Y:S01]  /*6d10*/  FMUL.FTZ R83, R83, R10.reuse ;  /* 0x0000000a53537220 */ /* 0x080fe20000410000 */
[----:B------:R-:W0:Y:S01]  /*6d20*/  MUFU.EX2 R176, R176 ;  /* 0x000000b000b07308 */ /* 0x000e220000000800 */
[----:B--2---:R-:W-:Y:S01]  /*6d30*/  FADD.FTZ R5, R155, R5 ;  /* 0x000000059b057221 */ /* 0x004fe20000010000 */
[----:B------:R-:W-:Y:S01]  /*6d40*/  F2FP.F16.F32.PACK_AB R155, R156, R155 ;  /* 0x0000009b9c9b723e */ /* 0x000fe200000000ff */
[----:B------:R-:W-:Y:S01]  /*6d50*/  FMUL.FTZ R86, R86, R10 ;  /* 0x0000000a56567220 */ /* 0x000fe20000410000 */
[----:B------:R-:W-:Y:S01]  /*6d60*/  @!P1 LEA R158, R158, UR39, 0x2 ;  /* 0x000000279e9e9c11 */ /* 0x000fe2000f8e10ff */
[----:B------:R-:W-:Y:S01]  /*6d70*/  FADD.FTZ R5, R156, R5 ;  /* 0x000000059c057221 */ /* 0x000fe20000010000 */
[----:B------:R-:W-:Y:S01]  /*6d80*/  FADD.FTZ R156, R13, R11 ;  /* 0x0000000b0d9c7221 */ /* 0x000fe20000010000 */
[----:B---3--:R-:W-:Y:S01]  /*6d90*/  F2FP.F16.F32.PACK_AB R162, R178, R8 ;  /* 0x00000008b2a2723e */ /* 0x008fe200000000ff */
[----:B------:R-:W2:Y:S01]  /*6da0*/  MUFU.EX2 R159, R163 ;  /* 0x000000a3009f7308 */ /* 0x000ea20000000800 */
[----:B----4-:R-:W-:Y:S01]  /*6db0*/  FADD.FTZ R11, R157, R5 ;  /* 0x000000059d0b7221 */ /* 0x010fe20000010000 */
[C---:B------:R-:W-:Y:S01]  /*6dc0*/  FADD.FTZ R5, R14.reuse, R156 ;  /* 0x0000009c0e057221 */ /* 0x040fe20000010000 */
[----:B------:R-:W-:Y:S01]  /*6dd0*/  @!P1 STS [R158+0x28800], R9 ;  /* 0x028800099e009388 */ /* 0x000fe20000000800 */
[----:B------:R-:W-:Y:S01]  /*6de0*/  F2FP.F16.F32.PACK_AB R156, R14, R13 ;  /* 0x0000000d0e9c723e */ /* 0x000fe200000000ff */
[-C--:B------:R-:W-:Y:S01]  /*6df0*/  FMUL.FTZ R87, R87, R10.reuse ;  /* 0x0000000a57577220 */ /* 0x080fe20000410000 */
[----:B------:R-:W-:Y:S01]  /*6e00*/  FADD.FTZ R5, R15, R5 ;  /* 0x000000050f057221 */ /* 0x000fe20000010000 */
[----:B------:R3:W-:Y:S01]  /*6e10*/  @!P1 STS [R158+0x28820], R10 ;  /* 0x0288200a9e009388 */ /* 0x0007e20000000800 */
[----:B------:R-:W4:Y:S01]  /*6e20*/  MUFU.EX2 R4, R4 ;  /* 0x0000000400047308 */ /* 0x000f220000000800 */
[----:B0-----:R-:W-:Y:S01]  /*6e30*/  FADD.FTZ R11, R176, R11 ;  /* 0x0000000bb00b7221 */ /* 0x001fe20000010000 */
[----:B------:R-:W-:Y:S01]  /*6e40*/  FADD.FTZ R5, R20, R5 ;  /* 0x0000000514057221 */ /* 0x000fe20000010000 */
[----:B------:R-:W-:Y:S01]  /*6e50*/  BAR.SYNC.DEFER_BLOCKING 0xf, 0x100 ;  /* 0x03c4000000007b1d */ /* 0x000fe20000010000 */
[----:B------:R-:W-:Y:S01]  /*6e60*/  F2FP.F16.F32.PACK_AB R157, R176, R157 ;  /* 0x0000009db09d723e */ /* 0x000fe200000000ff */
[-C--:B------:R-:W-:Y:S01]  /*6e70*/  FMUL.FTZ R90, R90, R10.reuse ;  /* 0x0000000a5a5a7220 */ /* 0x080fe20000410000 */
[-C--:B------:R-:W-:Y:S01]  /*6e80*/  FMUL.FTZ R91, R91, R10.reuse ;  /* 0x0000000a5b5b7220 */ /* 0x080fe20000410000 */
[-C--:B------:R-:W-:Y:S01]  /*6e90*/  FMUL.FTZ R94, R94, R10.reuse ;  /* 0x0000000a5e5e7220 */ /* 0x080fe20000410000 */
[-C--:B------:R-:W-:Y:S01]  /*6ea0*/  FMUL.FTZ R95, R95, R10.reuse ;  /* 0x0000000a5f5f7220 */ /* 0x080fe20000410000 */
[----:B------:R-:W0:Y:S01]  /*6eb0*/  MUFU.EX2 R12, R12 ;  /* 0x0000000c000c7308 */ /* 0x000e220000000800 */
[----:B--2---:R-:W-:Y:S01]  /*6ec0*/  FADD.FTZ R11, R159, R11 ;  /* 0x0000000b9f0b7221 */ /* 0x004fe20000010000 */
[----:B---3--:R-:W-:Y:S01]  /*6ed0*/  F2FP.F16.F32.PACK_AB R158, R20, R15 ;  /* 0x0000000f149e723e */ /* 0x008fe200000000ff */
[-C--:B------:R-:W-:Y:S01]  /*6ee0*/  FMUL.FTZ R98, R98, R10.reuse ;  /* 0x0000000a62627220 */ /* 0x080fe20000410000 */
[-C--:B------:R-:W-:Y:S01]  /*6ef0*/  FMUL.FTZ R99, R99, R10.reuse ;  /* 0x0000000a63637220 */ /* 0x080fe20000410000 */
[-C--:B------:R-:W-:Y:S01]  /*6f00*/  FMUL.FTZ R102, R102, R10.reuse ;  /* 0x0000000a66667220 */ /* 0x080fe20000410000 */
[-C--:B------:R-:W-:Y:S01]  /*6f10*/  FMUL.FTZ R103, R103, R10.reuse ;  /* 0x0000000a67677220 */ /* 0x080fe20000410000 */
[-C--:B------:R-:W-:Y:S01]  /*6f20*/  FMUL.FTZ R106, R106, R10.reuse ;  /* 0x0000000a6a6a7220 */ /* 0x080fe20000410000 */
[----:B------:R-:W2:Y:S01]  /*6f30*/  MUFU.EX2 R161, R166 ;  /* 0x000000a600a17308 */ /* 0x000ea20000000800 */
[C---:B----4-:R-:W-:Y:S01]  /*6f40*/  FADD.FTZ R11, R4.reuse, R11 ;  /* 0x0000000b040b7221 */ /* 0x050fe20000010000 */
[----:B------:R-:W-:Y:S01]  /*6f50*/  F2FP.F16.F32.PACK_AB R159, R4, R159 ;  /* 0x0000009f049f723e */ /* 0x000fe200000000ff */
[----:B------:R-:W-:Y:S01]  /*6f60*/  FADD.FTZ R4, R21, R5 ;  /* 0x0000000515047221 */ /* 0x000fe20000010000 */
[-C--:B------:R-:W-:Y:S01]  /*6f70*/  FMUL.FTZ R107, R107, R10.reuse ;  /* 0x0000000a6b6b7220 */ /* 0x080fe20000410000 */
[-C--:B------:R-:W-:Y:S01]  /*6f80*/  FMUL.FTZ R110, R110, R10.reuse ;  /* 0x0000000a6e6e7220 */ /* 0x080fe20000410000 */
[-C--:B------:R-:W-:Y:S01]  /*6f90*/  FMUL.FTZ R111, R111, R10.reuse ;  /* 0x0000000a6f6f7220 */ /* 0x080fe20000410000 */
[----:B------:R-:W-:Y:S01]  /*6fa0*/  FADD.FTZ R4, R168, R4 ;  /* 0x00000004a8047221 */ /* 0x000fe20000010000 */
[----:B------:R-:W3:Y:S01]  /*6fb0*/  MUFU.EX2 R163, R167 ;  /* 0x000000a700a37308 */ /* 0x000ee20000000800 */
[----:B0-----:R-:W-:Y:S01]  /*6fc0*/  FADD.FTZ R11, R12, R11 ;  /* 0x0000000b0c0b7221 */ /* 0x001fe20000010000 */
[----:B------:R0:W-:Y:S01]  /*6fd0*/  STSM.16.M88.4 [R18+0x26800], R152 ;  /* 0x0268009812007844 */ /* 0x0001e20000000200 */
[----:B------:R-:W-:Y:S01]  /*6fe0*/  FADD.FTZ R4, R8, R4 ;  /* 0x0000000408047221 */ /* 0x000fe20000010000 */
[-C--:B------:R-:W-:Y:S01]  /*6ff0*/  FMUL.FTZ R114, R114, R10.reuse ;  /* 0x0000000a72727220 */ /* 0x080fe20000410000 */
[----:B------:R-:W-:Y:S01]  /*7000*/  FMUL.FTZ R115, R115, R10 ;  /* 0x0000000a73737220 */ /* 0x000fe20000410000 */
[----:B------:R0:W-:Y:S01]  /*7010*/  STSM.16.M88.4 [R23], R156 ;  /* 0x0000009c17007844 */ /* 0x0001e20000000200 */
[----:B------:R-:W-:Y:S01]  /*7020*/  FADD.FTZ R4, R178, R4 ;  /* 0x00000004b2047221 */ /* 0x000fe20000010000 */
[----:B------:R-:W4:Y:S01]  /*7030*/  MUFU.EX2 R169, R169 ;  /* 0x000000a900a97308 */ /* 0x000f220000000800 */
[C---:B--2---:R-:W-:Y:S01]  /*7040*/  FADD.FTZ R11, R161.reuse, R11 ;  /* 0x0000000ba10b7221 */ /* 0x044fe20000010000 */
[----:B------:R-:W-:Y:S01]  /*7050*/  F2FP.F16.F32.PACK_AB R161, R161, R12 ;  /* 0x0000000ca1a1723e */ /* 0x000fe200000000ff */
[----:B------:R-:W-:Y:S01]  /*7060*/  FADD.FTZ R4, R175, R4 ;  /* 0x00000004af047221 */ /* 0x000fe20000010000 */
[-C--:B------:R-:W-:Y:S01]  /*7070*/  FMUL.FTZ R118, R118, R10.reuse ;  /* 0x0000000a76767220 */ /* 0x080fe20000410000 */
[-C--:B------:R-:W-:Y:S01]  /*7080*/  FMUL.FTZ R119, R119, R10.reuse ;  /* 0x0000000a77777220 */ /* 0x080fe20000410000 */
[-C--:B------:R-:W-:Y:S01]  /*7090*/  FMUL.FTZ R122, R122, R10.reuse ;  /* 0x0000000a7a7a7220 */ /* 0x080fe20000410000 */
[----:B------:R-:W-:Y:S01]  /*70a0*/  FADD.FTZ R4, R179, R4 ;  /* 0x00000004b3047221 */ /* 0x000fe20000010000 */
        /* <DEDUP_REMOVED lines=9> */
[C---:B----4-:R-:W-:Y:S01]  /*7140*/  FADD.FTZ R11, R169.reuse, R11 ;  /* 0x0000000ba90b7221 */ /* 0x050fe20000010000 */
[----:B------:R-:W-:Y:S01]  /*7150*/  F2FP.F16.F32.PACK_AB R163, R169, R163 ;  /* 0x000000a3a9a3723e */ /* 0x000fe200000000ff */
[-C--:B------:R-:W-:Y:S01]  /*7160*/  FMUL.FTZ R135, R135, R10.reuse ;  /* 0x0000000a87877220 */ /* 0x080fe20000410000 */
[-C--:B------:R-:W-:Y:S01]  /*7170*/  FMUL.FTZ R138, R138, R10.reuse ;  /* 0x0000000a8a8a7220 */ /* 0x080fe20000410000 */
[-C--:B------:R-:W-:Y:S01]  /*7180*/  FMUL.FTZ R139, R139, R10.reuse ;  /* 0x0000000a8b8b7220 */ /* 0x080fe20000410000 */
[-C--:B------:R-:W-:Y:S01]  /*7190*/  FMUL.FTZ R142, R142, R10.reuse ;  /* 0x0000000a8e8e7220 */ /* 0x080fe20000410000 */
[----:B------:R0:W-:Y:S01]  /*71a0*/  STSM.16.M88.4 [R19], R160 ;  /* 0x000000a013007844 */ /* 0x0001e20000000200 */
[----:B------:R-:W4:Y:S01]  /*71b0*/  MUFU.EX2 R167, R172 ;  /* 0x000000ac00a77308 */ /* 0x000f220000000800 */
[----:B--2---:R-:W-:Y:S01]  /*71c0*/  FADD.FTZ R11, R165, R11 ;  /* 0x0000000ba50b7221 */ /* 0x004fe20000010000 */
[-C--:B------:R-:W-:Y:S01]  /*71d0*/  FMUL.FTZ R143, R143, R10.reuse ;  /* 0x0000000a8f8f7220 */ /* 0x080fe20000410000 */
[-C--:B------:R-:W-:Y:S01]  /*71e0*/  FMUL.FTZ R146, R146, R10.reuse ;  /* 0x0000000a92927220 */ /* 0x080fe20000410000 */
[-C--:B------:R-:W-:Y:S01]  /*71f0*/  FMUL.FTZ R147, R147, R10.reuse ;  /* 0x0000000a93937220 */ /* 0x080fe20000410000 */
[-C--:B------:R-:W-:Y:S01]  /*7200*/  FMUL.FTZ R150, R150, R10.reuse ;  /* 0x0000000a96967220 */ /* 0x080fe20000410000 */
[----:B------:R-:W-:-:S02]  /*7210*/  FMUL.FTZ R151, R151, R10 ;  /* 0x0000000a97977220 */ /* 0x000fc40000410000 */
[----:B------:R2:W5:Y:S01]  /*7220*/  MUFU.EX2 R174, R164 ;  /* 0x000000a400ae7308 */ /* 0x0005620000000800 */
[C---:B---3--:R-:W-:Y:S01]  /*7230*/  FADD.FTZ R11, R171.reuse, R11 ;  /* 0x0000000bab0b7221 */ /* 0x048fe20000010000 */
[----:B------:R-:W-:-:S06]  /*7240*/  F2FP.F16.F32.PACK_AB R165, R171, R165 ;  /* 0x000000a5aba5723e */ /* 0x000fcc00000000ff */
[----:B------:R-:W3:Y:S01]  /*7250*/  MUFU.EX2 R173, R173 ;  /* 0x000000ad00ad7308 */ /* 0x000ee20000000800 */
[----:B----4-:R-:W-:Y:S01]  /*7260*/  FADD.FTZ R11, R167, R11 ;  /* 0x0000000ba70b7221 */ /* 0x010fe20000010000 */
[----:B--2---:R-:W-:Y:S02]  /*7270*/  F2FP.F16.F32.PACK_AB R164, R179, R175 ;  /* 0x000000afb3a4723e */ /* 0x004fe400000000ff */
[----:B-----5:R-:W-:Y:S01]  /*7280*/  F2FP.F16.F32.PACK_AB R166, R177, R174 ;  /* 0x000000aeb1a6723e */ /* 0x020fe200000000ff */
[----:B------:R-:W-:-:S04]  /*7290*/  FADD.FTZ R4, R174, R4 ;  /* 0x00000004ae047221 */ /* 0x000fc80000010000 */
[----:B------:R-:W-:Y:S01]  /*72a0*/  FADD.FTZ R4, R177, R4 ;  /* 0x00000004b1047221 */ /* 0x000fe20000010000 */
[C---:B---3--:R-:W-:Y:S01]  /*72b0*/  F2FP.F16.F32.PACK_AB R167, R173.reuse, R167 ;  /* 0x000000a7ada7723e */ /* 0x048fe200000000ff */
[----:B------:R-:W-:-:S04]  /*72c0*/  FADD.FTZ R5, R173, R11 ;  /* 0x0000000bad057221 */ /* 0x000fc80000010000 */
[----:B------:R0:W-:Y:S01]  /*72d0*/  STSM.16.M88.4 [R22], R164 ;  /* 0x000000a416007844 */ /* 0x0001e20000000200 */
[----:B------:R-:W-:Y:S05]  /*72e0*/  @!P0 BRA `(.L_x_3585) ;  /* 0x0000000000048947 */ /* 0x000fea0003800000 */
[----:B------:R-:W-:Y:S01]  /*72f0*/  BPT.TRAP 0x1 ;  /* 0x000000040000795c */ /* 0x000fe20000300000 */
.L_x_3585:
[----:B------:R2:W3:Y:S01]  /*7300*/  SYNCS.PHASECHK.TRANS64.TRYWAIT P1, [UR22+0x28c50], R6 ;  /* 0x028c5006ff0075a7 */ /* 0x0004e20008020156 */
[----:B------:R-:W-:Y:S05]  /*7310*/  @!P0 BRA `(.L_x_3586) ;  /* 0x0000000000048947 */ /* 0x000fea0003800000 */
[----:B------:R-:W-:Y:S01]  /*7320*/  BPT.TRAP 0x1 ;  /* 0x000000040000795c */ /* 0x000fe20000300000 */
.L_x_3586:
[----:B---3--:R-:W-:Y:S05]  /*7330*/  @P1 BRA `(.L_x_3587) ;  /* 0x0000000000081947 */ /* 0x008fea0003800000 */
[----:B------:R-:W3:Y:S02]  /*7340*/  SYNCS.PHASECHK.TRANS64.TRYWAIT P1, [UR22+0x28c50], R6 ;  /* 0x028c5006ff0075a7 */ /* 0x000ee40008020156 */
[----:B---3--:R-:W-:Y:S05]  /*7350*/  @!P1 BRA `(.L_x_3588) ;  /* 0x000000b4001c9947 */ /* 0x008fea0003800000 */
.L_x_3587:
[----:B------:R-:W-:Y:S01]  /*7360*/  ULEA UR11, UR48, UR54, 0xc ;  /* 0x00000036300b7291 */ /* 0x000fe2000f8e603f */
[----:B------:R-:W-:Y:S01]  /*7370*/  WARPGROUP.ARRIVE ;  /* 0x00000000000079c5 */ /* 0x000fe20000000000 */
[----:B------:R-:W-:-:S05]  /*7380*/  UMOV UR7, 0x40000040 ;  /* 0x4000004000077882 */ /* 0x000fca0000000000 */
[----:B------:R-:W-:Y:S02]  /*7390*/  UMOV UR6, UR11 ;  /* 0x0000000b00067c82 */ /* 0x000fe40008000000 */
        /* <DEDUP_REMOVED lines=30> */
.L_x_3589:
[----:B------:R-:W-:Y:S01]  /*7580*/  UIADD3 UR22, UR22, 0x28c60, URZ ;  /* 0x00028c6016167890 */ /* 0x000fe2000fffe03f */
[----:B------:R-:W-:Y:S01]  /*7590*/  PLOP3.LUT P1, PT, PT, PT, UP0, 0x80, 0x0 ;  /* 0x000000000000781c */ /* 0x000fe20003f2f008 */
[----:B------:R-:W-:Y:S01]  /*75a0*/  UMOV UR23, UR48 ;  /* 0x0000003000177c82 */ /* 0x000fe20008000000 */
[----:B------:R-:W-:Y:S01]  /*75b0*/  IMAD.MOV.U32 R8, RZ, RZ, R0 ;  /* 0x000000ffff087224 */ /* 0x000fe200078e0000 */
[----:B------:R-:W-:Y:S01]  /*75c0*/  UPRMT UR22, UR38, 0x654, UR22 ;  /* 0x0000065426167896 */ /* 0x000fe20008000016 */
[----:B---3--:R-:W-:-:S08]  /*75d0*/  IMAD.MOV.U32 R9, RZ, RZ, R7 ;  /* 0x000000ffff097224 */ /* 0x008fd000078e0007 */
[----:B------:R-:W-:Y:S01]  /*75e0*/  SYNCS.ARRIVE.TRANS64.RED.A1T0 RZ, [UR22], RZ ;  /* 0x000000ffffff79a7 */ /* 0x000fe20008100416 */
[----:B------:R-:W-:Y:S05]  /*75f0*/  @P1 BRA `(.L_x_3590) ;  /* 0xffffffe000c01947 */ /* 0x000fea000383ffff */
.L_x_3579:
[----:B------:R-:W5:Y:S01]  /*7600*/  SHFL.BFLY PT, R3, R4, 0x2, 0x1f ;  /* 0x0c401f0004037f89 */ /* 0x000f6200000e0000 */
[----:B------:R-:W-:Y:S01]  /*7610*/  IMAD.U32 R12, RZ, RZ, UR10 ;  /* 0x0000000aff0c7e24 */ /* 0x000fe2000f8e00ff */
[----:B------:R-:W-:Y:S08]  /*7620*/  BAR.ARV 0x8, 0x100 ;  /* 0x0204000000007b1d */ /* 0x000ff00000002000 */
[----:B------:R-:W-:Y:S01]  /*7630*/  BAR.SYNC.DEFER_BLOCKING 0xf, 0x100 ;  /* 0x03c4000000007b1d */ /* 0x000fe20000010000 */
[----:B------:R-:W-:Y:S01]  /*7640*/  ISETP.NE.AND P2, PT, R17, RZ, PT ;  /* 0x000000ff1100720c */ /* 0x000fe20003f45270 */
[----:B------:R-:W-:Y:S01]  /*7650*/  IMAD.MOV.U32 R13, RZ, RZ, -0x800000 ;  /* 0xff800000ff0d7424 */ /* 0x000fe200078e00ff */
[----:B------:R-:W-:-:S03]  /*7660*/  UIADD3 UR46, UR46, 0x1, URZ ;  /* 0x000000012e2e7890 */ /* 0x000fc6000fffe03f */
[----:B------:R-:W0:Y:S01]  /*7670*/  SHFL.BFLY PT, R8, R5, 0x2, 0x1f ;  /* 0x0c401f0005087f89 */ /* 0x000e2200000e0000 */
[----:B-----5:R-:W-:-:S05]  /*7680*/  FADD.FTZ R3, R3, R4 ;  /* 0x0000000403037221 */ /* 0x020fca0000010000 */
[----:B-1234-:R-:W1:Y:S01]  /*7690*/  SHFL.BFLY PT, R6, R3, 0x1, 0x1f ;  /* 0x0c201f0003067f89 */ /* 0x01ee6200000e0000 */
[----:B0-----:R-:W-:Y:S01]  /*76a0*/  FADD.FTZ R8, R8, R5 ;  /* 0x0000000508087221 */ /* 0x001fe20000010000 */
[----:B------:R-:W-:Y:S01]  /*76b0*/  IMAD.U32 R5, RZ, RZ, UR48 ;  /* 0x00000030ff057e24 */ /* 0x000fe2000f8e00ff */
[----:B------:R-:W-:-:S03]  /*76c0*/  UIADD3 UR48, UR48, 0x1, URZ ;  /* 0x0000000130307890 */ /* 0x000fc6000fffe03f */
[----:B------:R-:W0:Y:S01]  /*76d0*/  SHFL.BFLY PT, R9, R8, 0x1, 0x1f ;  /* 0x0c201f0008097f89 */ /* 0x000e2200000e0000 */
[----:B------:R-:W-:Y:S01]  /*76e0*/  @!P2 IMAD R5, R5, 0x40, R16 ;  /* 0x000000400505a824 */ /* 0x000fe200078e0210 */
[----:B------:R-:W-:Y:S01]  /*76f0*/  UISETP.NE.AND UP0, UPT, UR48, 0x2, UPT ;  /* 0x000000023000788c */ /* 0x000fe2000bf05270 */
[----:B-1----:R-:W-:Y:S01]  /*7700*/  FADD.FTZ R10, R3, R6 ;  /* 0x00000006030a7221 */ /* 0x002fe20000010000 */
[----:B------:R-:W-:Y:S02]  /*7710*/  IMAD.MOV.U32 R3, RZ, RZ, RZ ;  /* 0x000000ffff037224 */ /* 0x000fe400078e00ff */
[----:B------:R-:W-:Y:S02]  /*7720*/  USEL UR4, URZ, 0x1, UP0 ;  /* 0x000000013f047887 */ /* 0x000fe40008000000 */
[----:B------:R-:W-:Y:S01]  /*7730*/  USEL UR48, UR48, URZ, UP0 ;  /* 0x0000003f30307287 */ /* 0x000fe20008000000 */
[----:B------:R-:W-:Y:S01]  /*7740*/  FSETP.NE.FTZ.AND P0, PT, R10, RZ, PT ;  /* 0x000000ff0a00720b */ /* 0x000fe20003f15000 */
[----:B------:R-:W-:-:S12]  /*7750*/  ULOP3.LUT UR36, UR36, UR4, URZ, 0x3c, !UPT ;  /* 0x0000000424247292 */ /* 0x000fd8000f8e3c3f */
[----:B------:R-:W1:Y:S01]  /*7760*/  @P0 MUFU.LG2 R6, R10 ;  /* 0x0000000a00060308 */ /* 0x000e620000000c00 */
[----:B------:R-:W-:Y:S01]  /*7770*/  @P0 FMUL.FTZ R4, R12, 0.69314718246459960938 ;  /* 0x3f3172180c040820 */ /* 0x000fe20000410000 */
[----:B0-----:R-:W-:Y:S01]  /*7780*/  FADD.FTZ R11, R8, R9 ;  /* 0x00000009080b7221 */ /* 0x001fe20000010000 */
[----:B------:R-:W-:-:S04]  /*7790*/  IMAD.MOV.U32 R12, RZ, RZ, -0x800000 ;  /* 0xff800000ff0c7424 */ /* 0x000fc800078e00ff */
[----:B------:R-:W-:Y:S01]  /*77a0*/  FSETP.NE.FTZ.AND P1, PT, R11, RZ, PT ;  /* 0x000000ff0b00720b */ /* 0x000fe20003f35000 */
[----:B-1----:R-:W-:Y:S01]  /*77b0*/  @P0 FMUL.FTZ R9, R6, 0.69314718246459960938 ;  /* 0x3f31721806090820 */ /* 0x002fe20000410000 */
[----:B------:R-:W-:-:S11]  /*77c0*/  @!P2 LEA R6, R5, UR39, 0x2 ;  /* 0x000000270506ac11 */ /* 0x000fd6000f8e10ff */
[----:B------:R-:W0:Y:S01]  /*77d0*/  @P1 MUFU.RCP R3, R11 ;  /* 0x0000000b00031308 */ /* 0x000e220000001000 */
[----:B------:R-:W-:Y:S01]  /*77e0*/  @P0 FFMA.FTZ R12, R4, R7, R9 ;  /* 0x00000007040c0223 */ /* 0x000fe20000010009 */
[----:B------:R-:W-:-:S06]  /*77f0*/  IMAD.MOV.U32 R4, RZ, RZ, RZ ;  /* 0x000000ffff047224 */ /* 0x000fcc00078e00ff */
[----:B------:R-:W1:Y:S01]  /*7800*/  @P0 MUFU.RCP R4, R10 ;  /* 0x0000000a00040308 */ /* 0x000e620000001000 */
[----:B------:R-:W-:-:S07]  /*7810*/  PLOP3.LUT P0, PT, PT, PT, PT, 0x8, 0x0 ;  /* 0x000000000000781c */ /* 0x000fce0003f0e170 */
[----:B------:R-:W2:Y:S01]  /*7820*/  @P1 MUFU.LG2 R5, R11 ;  /* 0x0000000b00051308 */ /* 0x000ea20000000c00 */
[----:B0-----:R-:W-:Y:S01]  /*7830*/  @!P2 STS [R6+0x28820], R3 ;  /* 0x028820030600a388 */ /* 0x001fe20000000800 */
[-C--:B------:R-:W-:Y:S01]  /*7840*/  FMUL.FTZ R26, R26, R3.reuse ;  /* 0x000000031a1a7220 */ /* 0x080fe20000410000 */
[-C--:B------:R-:W-:Y:S01]  /*7850*/  FMUL.FTZ R27, R27, R3.reuse ;  /* 0x000000031b1b7220 */ /* 0x080fe20000410000 */
[-C--:B------:R-:W-:Y:S01]  /*7860*/  FMUL.FTZ R30, R30, R3.reuse ;  /* 0x000000031e1e7220 */ /* 0x080fe20000410000 */
[-C--:B------:R-:W-:Y:S01]  /*7870*/  FMUL.FTZ R31, R31, R3.reuse ;  /* 0x000000031f1f7220 */ /* 0x080fe20000410000 */
[-C--:B------:R-:W-:Y:S01]  /*7880*/  FMUL.FTZ R34, R34, R3.reuse ;  /* 0x0000000322227220 */ /* 0x080fe20000410000 */
[-C--:B------:R-:W-:Y:S01]  /*7890*/  FMUL.FTZ R35, R35, R3.reuse ;  /* 0x0000000323237220 */ /* 0x080fe20000410000 */
[----:B------:R-:W-:Y:S01]  /*78a0*/  FMUL.FTZ R38, R38, R3 ;  /* 0x0000000326267220 */ /* 0x000fe20000410000 */
        /* <DEDUP_REMOVED lines=10> */
[----:B0-----:R-:W-:-:S02]  /*7950*/  IMAD.U32 R6, RZ, RZ, UR10 ;  /* 0x0000000aff067e24 */ /* 0x001fc4000f8e00ff */
        /* <DEDUP_REMOVED lines=55> */
[----:B------:R-:W-:Y:S01]  /*7cd0*/  @P1 FMUL.FTZ R6, R6, 0.69314718246459960938 ;  /* 0x3f31721806061820 */ /* 0x000fe20000410000 */
[----:B--2---:R-:W-:Y:S01]  /*7ce0*/  @P1 FMUL.FTZ R4, R5, 0.69314718246459960938 ;  /* 0x3f31721805041820 */ /* 0x004fe20000410000 */
        /* <DEDUP_REMOVED lines=58> */
[----:B------:R-:W-:Y:S06]  /*8090*/  BAR.ARV 0xe, 0x100 ;  /* 0x0384000000007b1d */ /* 0x000fec0000002000 */
.L_x_3555:
[----:B------:R-:W0:Y:S08]  /*80a0*/  S2UR UR38, SR_CgaCtaId ;  /* 0x00000000002679c3 */ /* 0x000e300000008800 */
[----:B------:R-:W-:Y:S06]  /*80b0*/  BAR.SYNC.DEFER_BLOCKING 0x5, 0x180 ;  /* 0x0146000000007b1d */ /* 0x000fec0000010000 */
[----:B------:R-:W-:Y:S01]  /*80c0*/  UMOV UR39, 0x400 ;  /* 0x0000040000277882 */ /* 0x000fe20000000000 */
[----:B------:R-:W-:Y:S01]  /*80d0*/  BSSY B0, `(.L_x_3591) ;  /* 0x00004a6000007945 */ /* 0x000fe20003800000 */
[----:B0-----:R-:W-:-:S09]  /*80e0*/  ULEA UR39, UR38, UR39, 0x18 ;  /* 0x0000002726277291 */ /* 0x001fd2000f8ec03f */
[----:B------:R-:W0:Y:S02]  /*80f0*/  LDS.128 R4, [UR39+0x28cd0] ;  /* 0x028cd027ff047984 */ /* 0x000e240008000c00 */
[----:B0-----:R-:W-:Y:S02]  /*8100*/  R2UR UR5, R5 ;  /* 0x00000000050572ca */ /* 0x001fe400000e0000 */
[----:B------:R-:W-:Y:S02]  /*8110*/  R2UR UR6, R6 ;  /* 0x00000000060672ca */ /* 0x000fe400000e0000 */
[----:B------:R-:W-:Y:S01]  /*8120*/  R2UR UR7, R7 ;  /* 0x00000000070772ca */ /* 0x000fe200000e0000 */
[----:B------:R-:W-:Y:S06]  /*8130*/  BAR.ARV 0x4, 0x180 ;  /* 0x0106000000007b1d */ /* 0x000fec0000002000 */
[----:B------:R-:W-:Y:S08]  /*8140*/  @P0 BRA `(.L_x_3592) ;  /* 0x0000003800680947 */ /* 0x000ff00003800000 */
[----:B------:R-:W2:Y:S01]  /*8150*/  LDL R0, [R1+0x38] ;  /* 0x0000380001007983 */ /* 0x000ea20000100800 */
[----:B------:R-:W0:Y:S01]  /*8160*/  S2UR UR4, SR_SWINHI ;  /* 0x00000000000479c3 */ /* 0x000e220000002f00 */
[----:B------:R-:W-:Y:S01]  /*8170*/  F2FP.F16.F32.PACK_AB R6, R29, R28 ;  /* 0x0000001c1d06723e */ /* 0x000fe200000000ff */
[----:B------:R-:W-:Y:S01]  /*8180*/  USHF.L.U64.HI UR12, UR40, 0x2, UR41 ;  /* 0x00000002280c7899 */ /* 0x000fe20008010229 */
[----:B------:R-:W-:Y:S01]  /*8190*/  F2FP.F16.F32.PACK_AB R7, R31, R30 ;  /* 0x0000001e1f07723e */ /* 0x000fe200000000ff */
[----:B------:R-:W-:Y:S01]  /*81a0*/  ULDC.64 UR10, c[0x0][0xc00] ;  /* 0x00030000000a7ab9 */ /* 0x000fe20000000a00 */
[----:B------:R-:W-:Y:S02]  /*81b0*/  F2FP.F16.F32.PACK_AB R9, R35, R34 ;  /* 0x000000222309723e */ /* 0x000fe400000000ff */
[----:B------:R-:W-:Y:S02]  /*81c0*/  F2FP.F16.F32.PACK_AB R10, R37, R36 ;  /* 0x00000024250a723e */ /* 0x000fe400000000ff */
[----:B------:R-:W-:Y:S01]  /*81d0*/  F2FP.F16.F32.PACK_AB R11, R39, R38 ;  /* 0x00000026270b723e */ /* 0x000fe200000000ff */
[----:B------:R-:W-:Y:S01]  /*81e0*/  UMOV UR8, UR39 ;  /* 0x0000002700087c82 */ /* 0x000fe20008000000 */
[----:B0-----:R-:W-:Y:S01]  /*81f0*/  UMOV UR9, UR4 ;  /* 0x0000000400097c82 */ /* 0x001fe20008000000 */
[----:B------:R-:W-:Y:S01]  /*8200*/  USHF.L.U32 UR4, UR40, 0x2, URZ ;  /* 0x0000000228047899 */ /* 0x000fe2000800063f */
[----:B------:R-:W-:-:S02]  /*8210*/  IMAD.U32 R14, RZ, RZ, UR8 ;  /* 0x00000008ff0e7e24 */ /* 0x000fc4000f8e00ff */
[----:B------:R-:W-:Y:S01]  /*8220*/  IMAD.U32 R15, RZ, RZ, UR9 ;  /* 0x00000009ff0f7e24 */ /* 0x000fe2000f8e00ff */
[----:B------:R-:W-:Y:S02]  /*8230*/  ULDC.64 UR8, c[0x0][0xc08] ;  /* 0x0003020000087ab9 */ /* 0x000fe40000000a00 */
[----:B------:R-:W-:-:S04]  /*8240*/  UISETP.NE.U32.AND UP0, UPT, UR8, URZ, UPT ;  /* 0x0000003f0800728c */ /* 0x000fc8000bf05070 */
[----:B------:R-:W-:Y:S01]  /*8250*/  UISETP.NE.AND.EX UP0, UPT, UR9, URZ, UPT, UP0 ;  /* 0x0000003f0900728c */ /* 0x000fe2000bf05300 */
[----:B------:R-:W-:Y:S05]  /*8260*/  BAR.SYNC.DEFER_BLOCKING 0x1, 0x100 ;  /* 0x0044000000007b1d */ /* 0x000fea0000010000 */
[----:B------:R-:W-:-:S05]  /*8270*/  PLOP3.LUT P1, PT, PT, PT, UP0, 0x80, 0x0 ;  /* 0x000000000000781c */ /* 0x000fca0003f2f008 */
[----:B------:R-:W-:-:S04]  /*8280*/  @UP0 UIADD3 UR8, UP1, UR4, UR8, URZ ;  /* 0x0000000804080290 */ /* 0x000fc8000ff3e03f */
[----:B------:R-:W-:Y:S02]  /*8290*/  @UP0 UIADD3.X UR9, UR12, UR9, URZ, UP1, !UPT ;  /* 0x000000090c090290 */ /* 0x000fe40008ffe43f */
[----:B------:R-:W-:Y:S01]  /*82a0*/  UIADD3 UR4, UP0, UR4, UR10, URZ ;  /* 0x0000000a04047290 */ /* 0x000fe2000ff1e03f */
[----:B--2---:R-:W-:-:S03]  /*82b0*/  IMAD.WIDE R20, R0, 0x2, R14 ;  /* 0x0000000200147825 */ /* 0x004fc600078e020e */
[C---:B------:R-:W-:Y:S02]  /*82c0*/  LOP3.LUT R5, R20.reuse, 0x380, RZ, 0xc0, !PT ;  /* 0x0000038014057812 */ /* 0x040fe400078ec0ff */
[----:B------:R-:W-:Y:S02]  /*82d0*/  IADD3 R8, P0, R20, 0x20, RZ ;  /* 0x0000002014087810 */ /* 0x000fe40007f1e0ff */
[----:B------:R-:W-:Y:S02]  /*82e0*/  SHF.R.U64 R5, R5, 0x3, RZ ;  /* 0x0000000305057819 */ /* 0x000fe400000012ff */
[----:B------:R-:W-:Y:S02]  /*82f0*/  LOP3.LUT R3, R8, 0x380, RZ, 0xc0, !PT ;  /* 0x0000038008037812 */ /* 0x000fe400078ec0ff */
[----:B------:R-:W-:Y:S01]  /*8300*/  LOP3.LUT R4, R5, R20, RZ, 0x3c, !PT ;  /* 0x0000001405047212 */ /* 0x000fe200078e3cff */
[----:B------:R-:W-:Y:S01]  /*8310*/  IMAD.MOV.U32 R5, RZ, RZ, R21 ;  /* 0x000000ffff057224 */ /* 0x000fe200078e0015 */
[----:B------:R-:W-:-:S04]  /*8320*/  SHF.R.U64 R3, R3, 0x3, RZ ;  /* 0x0000000303037819 */ /* 0x000fc800000012ff */
[----:B------:R-:W-:Y:S02]  /*8330*/  MOV R0, R4 ;  /* 0x0000000400007202 */ /* 0x000fe40000000f00 */
[----:B------:R-:W-:Y:S02]  /*8340*/  F2FP.F16.F32.PACK_AB R4, R25, R24 ;  /* 0x000000181904723e */ /* 0x000fe400000000ff */
[----:B------:R-:W-:-:S05]  /*8350*/  F2FP.F16.F32.PACK_AB R5, R27, R26 ;  /* 0x0000001a1b05723e */ /* 0x000fca00000000ff */
[----:B------:R0:W-:Y:S02]  /*8360*/  STSM.16.M88.4 [R0], R4 ;  /* 0x0000000400007844 */ /* 0x0001e40000000200 */
[----:B0-----:R-:W-:Y:S01]  /*8370*/  IMAD.X R5, RZ, RZ, R21, P0 ;  /* 0x000000ffff057224 */ /* 0x001fe200000e0615 */
[----:B------:R-:W-:Y:S02]  /*8380*/  LOP3.LUT R4, R3, R8, RZ, 0x3c, !PT ;  /* 0x0000000803047212 */ /* 0x000fe400078e3cff */
[----:B------:R-:W-:Y:S02]  /*8390*/  F2FP.F16.F32.PACK_AB R8, R33, R32 ;  /* 0x000000202108723e */ /* 0x000fe400000000ff */
[----:B------:R-:W-:Y:S02]  /*83a0*/  MOV R3, R4 ;  /* 0x0000000400037202 */ /* 0x000fe40000000f00 */
[----:B------:R-:W-:Y:S02]  /*83b0*/  IADD3 R5, P0, R20, 0x40, RZ ;  /* 0x0000004014057810 */ /* 0x000fe40007f1e0ff */
[----:B------:R-:W-:Y:S01]  /*83c0*/  F2FP.F16.F32.PACK_AB R6, R45, R44 ;  /* 0x0000002c2d06723e */ /* 0x000fe200000000ff */
[----:B------:R0:W-:Y:S01]  /*83d0*/  STSM.16.M88.4 [R3], R8 ;  /* 0x0000000803007844 */ /* 0x0001e20000000200 */
[----:B------:R-:W-:-:S02]  /*83e0*/  LOP3.LUT R4, R5, 0x380, RZ, 0xc0, !PT ;  /* 0x0000038005047812 */ /* 0x000fc400078ec0ff */
[----:B------:R-:W-:Y:S02]  /*83f0*/  F2FP.F16.F32.PACK_AB R7, R47, R46 ;  /* 0x0000002e2f07723e */ /* 0x000fe400000000ff */
[----:B------:R-:W-:-:S04]  /*8400*/  SHF.R.U64 R4, R4, 0x3, RZ ;  /* 0x0000000304047819 */ /* 0x000fc800000012ff */
[----:B------:R-:W-:Y:S01]  /*8410*/  LOP3.LUT R4, R4, R5, RZ, 0x3c, !PT ;  /* 0x0000000504047212 */ /* 0x000fe200078e3cff */
[----:B------:R-:W-:-:S05]  /*8420*/  IMAD.X R5, RZ, RZ, R21, P0 ;  /* 0x000000ffff057224 */ /* 0x000fca00000e0615 */
[----:B------:R-:W-:Y:S02]  /*8430*/  MOV R0, R4 ;  /* 0x0000000400007202 */ /* 0x000fe40000000f00 */
[----:B0-----:R-:W-:Y:S02]  /*8440*/  IADD3 R8, P0, R20, 0x60, RZ ;  /* 0x0000006014087810 */ /* 0x001fe40007f1e0ff */
[----:B------:R-:W-:Y:S02]  /*8450*/  F2FP.F16.F32.PACK_AB R4, R41, R40 ;  /* 0x000000282904723e */ /* 0x000fe400000000ff */
[----:B------:R-:W-:Y:S02]  /*8460*/  LOP3.LUT R3, R8, 0x380, RZ, 0xc0, !PT ;  /* 0x0000038008037812 */ /* 0x000fe400078ec0ff */
[----:B------:R-:W-:Y:S02]  /*8470*/  F2FP.F16.F32.PACK_AB R5, R43, R42 ;  /* 0x0000002a2b05723e */ /* 0x000fe400000000ff */
[----:B------:R-:W-:-:S02]  /*8480*/  SHF.R.U64 R3, R3, 0x3, RZ ;  /* 0x0000000303037819 */ /* 0x000fc400000012ff */
[----:B------:R-:W-:Y:S01]  /*8490*/  F2FP.F16.F32.PACK_AB R9, R51, R50 ;  /* 0x000000323309723e */ /* 0x000fe200000000ff */
[----:B------:R0:W-:Y:S01]  /*84a0*/  STSM.16.M88.4 [R0], R4 ;  /* 0x0000000400007844 */ /* 0x0001e20000000200 */
[----:B------:R-:W-:Y:S02]  /*84b0*/  F2FP.F16.F32.PACK_AB R10, R53, R52 ;  /* 0x00000034350a723e */ /* 0x000fe400000000ff */
[----:B------:R-:W-:Y:S01]  /*84c0*/  F2FP.F16.F32.PACK_AB R11, R55, R54 ;  /* 0x00000036370b723e */ /* 0x000fe200000000ff */
[----:B0-----:R-:W-:Y:S01]  /*84d0*/  IMAD.X R5, RZ, RZ, R21, P0 ;  /* 0x000000ffff057224 */ /* 0x001fe200000e0615 */
[----:B------:R-:W-:Y:S02]  /*84e0*/  LOP3.LUT R4, R3, R8, RZ, 0x3c, !PT ;  /* 0x0000000803047212 */ /* 0x000fe400078e3cff */
[----:B------:R-:W-:Y:S02]  /*84f0*/  F2FP.F16.F32.PACK_AB R8, R49, R48 ;  /* 0x000000303108723e */ /* 0x000fe400000000ff */
[----:B------:R-:W-:-:S02]  /*8500*/  MOV R3, R4 ;  /* 0x0000000400037202 */ /* 0x000fc40000000f00 */
[----:B------:R-:W-:Y:S02]  /*8510*/  IADD3 R5, P0, R20, 0x2000, RZ ;  /* 0x0000200014057810 */ /* 0x000fe40007f1e0ff */
[----:B------:R-:W-:Y:S01]  /*8520*/  F2FP.F16.F32.PACK_AB R6, R61, R60 ;  /* 0x0000003c3d06723e */ /* 0x000fe200000000ff */
[----:B------:R0:W-:Y:S01]  /*8530*/  STSM.16.M88.4 [R3], R8 ;  /* 0x0000000803007844 */ /* 0x0001e20000000200 */
[----:B------:R-:W-:Y:S02]  /*8540*/  LOP3.LUT R4, R5, 0x380, RZ, 0xc0, !PT ;  /* 0x0000038005047812 */ /* 0x000fe400078ec0ff */
        /* <DEDUP_REMOVED lines=117> */
[----:B------:R-:W-:Y:S01]  /*8ca0*/  LOP3.LUT R3, R8, 0x380, RZ, 0xc0, !PT ;  /* 0x0000038008037812 */ /* 0x000fe200078ec0ff */
[----:B------:R-:W-:Y:S01]  /*8cb0*/  IMAD.X R21, RZ, RZ, R21, P0 ;  /* 0x000000ffff157224 */ /* 0x000fe200000e0615 */
[----:B------:R-:W-:Y:S02]  /*8cc0*/  F2FP.F16.F32.PACK_AB R5, R139, R138 ;  /* 0x0000008a8b05723e */ /* 0x000fe400000000ff */
[----:B------:R-:W-:-:S02]  /*8cd0*/  SHF.R.U64 R3, R3, 0x3, RZ ;  /* 0x0000000303037819 */ /* 0x000fc400000012ff */
[----:B------:R-:W-:Y:S01]  /*8ce0*/  F2FP.F16.F32.PACK_AB R9, R147, R146 ;  /* 0x000000929309723e */ /* 0x000fe200000000ff */
[----:B------:R0:W-:Y:S01]  /*8cf0*/  STSM.16.M88.4 [R0], R4 ;  /* 0x0000000400007844 */ /* 0x0001e20000000200 */
[----:B------:R-:W-:Y:S02]  /*8d00*/  LOP3.LUT R20, R3, R8, RZ, 0x3c, !PT ;  /* 0x0000000803147212 */ /* 0x000fe400078e3cff */
[----:B------:R-:W-:Y:S02]  /*8d10*/  F2FP.F16.F32.PACK_AB R8, R145, R144 ;  /* 0x000000909108723e */ /* 0x000fe400000000ff */
[----:B------:R-:W-:Y:S02]  /*8d20*/  MOV R20, R20 ;  /* 0x0000001400147202 */ /* 0x000fe40000000f00 */
[----:B------:R-:W-:Y:S02]  /*8d30*/  F2FP.F16.F32.PACK_AB R10, R149, R148 ;  /* 0x00000094950a723e */ /* 0x000fe400000000ff */
[----:B------:R-:W-:-:S02]  /*8d40*/  F2FP.F16.F32.PACK_AB R11, R151, R150 ;  /* 0x00000096970b723e */ /* 0x000fc400000000ff */
[----:B------:R-:W-:-:S03]  /*8d50*/  ISETP.NE.U32.AND P0, PT, RZ, UR10, PT ;  /* 0x0000000aff007c0c */ /* 0x000fc6000bf05070 */
[----:B------:R1:W-:Y:S01]  /*8d60*/  STSM.16.M88.4 [R20], R8 ;  /* 0x0000000814007844 */ /* 0x0003e20000000200 */
[----:B------:R-:W-:Y:S01]  /*8d70*/  BAR.SYNC.DEFER_BLOCKING 0x1, 0x100 ;  /* 0x0044000000007b1d */ /* 0x000fe20000010000 */
[----:B------:R-:W-:Y:S01]  /*8d80*/  ISETP.NE.AND.EX P0, PT, RZ, UR11, PT, P0 ;  /* 0x0000000bff007c0c */ /* 0x000fe2000bf05300 */
[----:B0-----:R-:W-:Y:S01]  /*8d90*/  IMAD.U32 R4, RZ, RZ, UR8 ;  /* 0x00000008ff047e24 */ /* 0x001fe2000f8e00ff */
[----:B------:R-:W-:Y:S01]  /*8da0*/  UIADD3.X UR8, UR12, UR11, URZ, UP0, !UPT ;  /* 0x0000000b0c087290 */ /* 0x000fe200087fe43f */
[----:B------:R-:W-:-:S05]  /*8db0*/  IMAD.U32 R5, RZ, RZ, UR9 ;  /* 0x00000009ff057e24 */ /* 0x000fca000f8e00ff */
[----:B------:R0:W2:Y:S02]  /*8dc0*/  @P1 LDG.E R3, desc[UR50][R4.64] ;  /* 0x0000003204031981 */ /* 0x0000a4000c1e1900 */
[----:B0-----:R-:W-:Y:S01]  /*8dd0*/  IMAD.U32 R4, RZ, RZ, UR4 ;  /* 0x00000004ff047e24 */ /* 0x001fe2000f8e00ff */
[----:B------:R-:W-:Y:S01]  /*8de0*/  UISETP.NE.AND UP0, UPT, UR45, URZ, UPT ;  /* 0x0000003f2d00728c */ /* 0x000fe2000bf05270 */
[----:B------:R-:W-:Y:S01]  /*8df0*/  IMAD.U32 R5, RZ, RZ, UR8 ;  /* 0x00000008ff057e24 */ /* 0x000fe2000f8e00ff */
[----:B------:R-:W-:-:S04]  /*8e00*/  ULDC UR4, c[0x0][0xad4] ;  /* 0x0002b50000047ab9 */ /* 0x000fc80000000800 */
[----:B------:R1:W5:Y:S01]  /*8e10*/  @P0 LDG.E R0, desc[UR50][R4.64] ;  /* 0x0000003204000981 */ /* 0x000362000c1e1900 */
[----:B------:R-:W-:Y:S01]  /*8e20*/  ULDC UR8, c[0x0][0xa88] ;  /* 0x0002a20000087ab9 */ /* 0x000fe20000000800 */
[----:B------:R-:W-:Y:S01]  /*8e30*/  USEL UR45, UR45, UR4, UP0 ;  /* 0x000000042d2d7287 */ /* 0x000fe20008000000 */
[----:B--2---:R-:W-:Y:S01]  /*8e40*/  @P1 R2UR UR8, R3 ;  /* 0x00000000030812ca */ /* 0x004fe200000e0000 */
[----:B-1----:R-:W-:-:S14]  /*8e50*/  @P1 BRA `(.L_x_3593) ;  /* 0x0000000000181947 */ /* 0x002fdc0003800000 */
[----:B------:R-:W-:Y:S05]  /*8e60*/  @!P0 BRA `(.L_x_3593) ;  /* 0x0000000000148947 */ /* 0x000fea0003800000 */
[----:B------:R-:W2:Y:S04]  /*8e70*/  LDG.E R6, desc[UR50][R4.64] ;  /* 0x0000003204067981 */ /* 0x000ea8000c1e1900 */
[----:B------:R-:W3:Y:S01]  /*8e80*/  LDG.E R3, desc[UR50][R4.64+0x4] ;  /* 0x0000043204037981 */ /* 0x000ee2000c1e1900 */
[----:B--2---:R-:W-:Y:S02]  /*8e90*/  R2UR UR4, R6 ;  /* 0x00000000060472ca */ /* 0x004fe400000e0000 */
[----:B---3--:R-:W-:-:S13]  /*8ea0*/  R2UR UR8, R3 ;  /* 0x00000000030872ca */ /* 0x008fda00000e0000 */
[----:B------:R-:W-:-:S12]  /*8eb0*/  UIADD3 UR8, -UR4, UR8, URZ ;  /* 0x0000000804087290 */ /* 0x000fd8000fffe13f */
.L_x_3593:
[----:B------:R-:W0:Y:S01]  /*8ec0*/  SHFL.IDX PT, R3, R217, RZ, 0x1f ;  /* 0x00001fffd9037589 */ /* 0x000e2200000e0000 */
[----:B------:R-:W-:Y:S01]  /*8ed0*/  UMOV UR4, URZ ;  /* 0x0000003f00047c82 */ /* 0x000fe20008000000 */
[----:B-----5:R-:W-:Y:S01]  /*8ee0*/  @P0 R2UR UR4, R0 ;  /* 0x00000000000402ca */ /* 0x020fe200000e0000 */
[----:B------:R-:W-:Y:S02]  /*8ef0*/  UISETP.NE.U32.AND UP0, UPT, UR10, URZ, UPT ;  /* 0x0000003f0a00728c */ /* 0x000fe4000bf05070 */
[----:B------:R-:W-:Y:S02]  /*8f00*/  UISETP.GT.AND UP1, UPT, UR45, 0x1, UPT ;  /* 0x000000012d00788c */ /* 0x000fe4000bf24270 */
[----:B------:R-:W-:-:S04]  /*8f10*/  UISETP.NE.AND.EX UP0, UPT, UR11, URZ, UPT, UP0 ;  /* 0x0000003f0b00728c */ /* 0x000fc8000bf05300 */
[----:B------:R-:W-:Y:S01]  /*8f20*/  PLOP3.LUT P1, PT, PT, PT, UP1, 0x80, 0x0 ;  /* 0x000000000000781c */ /* 0x000fe20003f2f018 */
[----:B------:R-:W-:-:S03]  /*8f30*/  USEL UR9, UR40, URZ, !UP0 ;  /* 0x0000003f28097287 */ /* 0x000fc6000c000000 */
[----:B------:R-:W-:Y:S01]  /*8f40*/  USHF.R.S32.HI UR18, URZ, 0x1f, UR4 ;  /* 0x0000001f3f127899 */ /* 0x000fe20008011404 */
[----:B0-----:R-:W-:-:S13]  /*8f50*/  ISETP.NE.AND P0, PT, R3, RZ, PT ;  /* 0x000000ff0300720c */ /* 0x001fda0003f05270 */
[----:B------:R-:W-:Y:S05]  /*8f60*/  @P0 BRA `(.L_x_3594) ;  /* 0x0000000400080947 */ /* 0x000fea0003800000 */
[----:B------:R-:W2:Y:S01]  /*8f70*/  LDL R6, [R1+0x30] ;  /* 0x0000300001067983 */ /* 0x000ea20000100800 */
[----:B------:R-:W0:Y:S01]  /*8f80*/  LDC R0, c[0x0][0xbe8] ;  /* 0x0002fa00ff007b82 */ /* 0x000e220000000800 */
[----:B------:R-:W-:Y:S02]  /*8f90*/  IMAD.U32 R9, RZ, RZ, UR43 ;  /* 0x0000002bff097e24 */ /* 0x000fe4000f8e00ff */
[----:B------:R-:W3:Y:S01]  /*8fa0*/  LDL R10, [R1+0x34] ;  /* 0x00003400010a7983 */ /* 0x000ee20000100800 */
[----:B------:R-:W-:Y:S01]  /*8fb0*/  UISETP.GT.AND UP1, UPT, UR45, 0x1, UPT ;  /* 0x000000012d00788c */ /* 0x000fe2000bf24270 */
[----:B------:R-:W-:Y:S01]  /*8fc0*/  UMOV UR19, 0x9b8 ;  /* 0x000009b800137882 */ /* 0x000fe20000000000 */
[----:B0-----:R-:W-:Y:S02]  /*8fd0*/  ISETP.NE.AND P0, PT, R0, 0x1, PT ;  /* 0x000000010000780c */ /* 0x001fe40003f05270 */
[----:B------:R-:W-:Y:S02]  /*8fe0*/  USEL UR19, UR19, 0x978, UP1 ;  /* 0x0000097813137887 */ /* 0x000fe40008800000 */
[----:B------:R-:W-:-:S09]  /*8ff0*/  UISETP.NE.U32.AND UP0, UPT, UR10, URZ, UPT ;  /* 0x0000003f0a00728c */ /* 0x000fd2000bf05070 */
[----:B------:R-:W0:Y:S08]  /*9000*/  @P0 LDC R4, c[0x0][0xbec] ;  /* 0x0002fb00ff040b82 */ /* 0x000e300000000800 */
[----:B------:R-:W1:Y:S01]  /*9010*/  @P0 LDC R5, c[0x0][0xbf0] ;  /* 0x0002fc00ff050b82 */ /* 0x000e620000000800 */
[----:B------:R-:W-:Y:S02]  /*9020*/  UISETP.NE.AND.EX UP0, UPT, UR11, URZ, UPT, UP0 ;  /* 0x0000003f0b00728c */ /* 0x000fe4000bf05300 */
[----:B------:R-:W-:-:S02]  /*9030*/  USEL UR16, UR44, URZ, UP1 ;  /* 0x0000003f2c107287 */ /* 0x000fc40008800000 */
[----:B------:R-:W-:Y:S01]  /*9040*/  USEL UR40, UR40, URZ, !UP0 ;  /* 0x0000003f28287287 */ /* 0x000fe2000c000000 */
[----:B------:R-:W-:Y:S01]  /*9050*/  ULDC.64 UR14, c[0x0][UR19+0x228] ;  /* 0x00008a00130e7abb */ /* 0x000fe20008000a00 */
[----:B------:R-:W-:Y:S01]  /*9060*/  ULDC.64 UR12, c[0x0][UR19+0x220] ;  /* 0x00008800130c7abb */ /* 0x000fe20008000a00 */
[----:B------:R-:W-:Y:S02]  /*9070*/  UIMAD.WIDE.U32 UR20, UR14, UR16, URZ ;  /* 0x000000100e1472a5 */ /* 0x000fe4000f8e003f */
[----:B------:R-:W-:Y:S02]  /*9080*/  UIMAD UR22, UR15, UR16, URZ ;  /* 0x000000100f1672a4 */ /* 0x000fe4000f8e023f */
[----:B------:R-:W-:Y:S01]  /*9090*/  UIMAD.WIDE.U32 UR14, UR12, UR40, URZ ;  /* 0x000000280c0e72a5 */ /* 0x000fe2000f8e003f */
[----:B------:R-:W-:Y:S01]  /*90a0*/  ULDC.64 UR10, c[0x0][UR19+0x218] ;  /* 0x00008600130a7abb */ /* 0x000fe20008000a00 */
[----:B------:R-:W-:Y:S02]  /*90b0*/  USEL UR41, UR41, URZ, !UP0 ;  /* 0x0000003f29297287 */ /* 0x000fe4000c000000 */
[----:B------:R-:W-:-:S02]  /*90c0*/  UIMAD UR40, UR13, UR40, URZ ;  /* 0x000000280d2872a4 */ /* 0x000fc4000f8e023f */
[----:B------:R-:W-:Y:S02]  /*90d0*/  UIMAD.WIDE.U32 UR16, UR10, UR42, URZ ;  /* 0x0000002a0a1072a5 */ /* 0x000fe4000f8e003f */
[----:B------:R-:W-:Y:S02]  /*90e0*/  UIMAD UR10, UR11, UR42, URZ ;  /* 0x0000002a0b0a72a4 */ /* 0x000fe4000f8e023f */
[----:B------:R-:W-:Y:S02]  /*90f0*/  UIMAD UR40, UR12, UR41, UR40 ;  /* 0x000000290c2872a4 */ /* 0x000fe4000f8e0228 */
[----:B------:R-:W-:Y:S02]  /*9100*/  UIADD3 UR22, UR21, UR22, URZ ;  /* 0x0000001615167290 */ /* 0x000fe4000fffe03f */
[----:B------:R-:W-:Y:S02]  /*9110*/  UIADD3 UR11, UR17, UR10, URZ ;  /* 0x0000000a110b7290 */ /* 0x000fe4000fffe03f */
[----:B------:R-:W-:-:S02]  /*9120*/  UIADD3 UR16, UP0, UP2, UR14, UR16, UR4 ;  /* 0x000000100e107290 */ /* 0x000fc4000fa1e004 */
[----:B------:R-:W-:-:S04]  /*9130*/  UIADD3 UR10, UR15, UR40, URZ ;  /* 0x000000280f0a7290 */ /* 0x000fc8000fffe03f */
[----:B------:R-:W-:Y:S01]  /*9140*/  UIADD3.X UR10, UR10, UR11, UR18, UP0, UP2 ;  /* 0x0000000b0a0a7290 */ /* 0x000fe200087e4412 */
[----:B------:R-:W-:Y:S02]  /*9150*/  IMAD.U32 R11, RZ, RZ, UR43 ;  /* 0x0000002bff0b7e24 */ /* 0x000fe4000f8e00ff */
[----:B--2---:R-:W-:-:S04]  /*9160*/  IMAD R9, R9, 0x40, R6 ;  /* 0x0000004009097824 */ /* 0x004fc800078e0206 */
[----:B0-----:R-:W-:-:S04]  /*9170*/  @P0 IMAD.HI.U32 R4, R9, R4, RZ ;  /* 0x0000000409040227 */ /* 0x001fc800078e00ff */
[----:B------:R-:W-:Y:S01]  /*9180*/  IMAD.MOV.U32 R3, RZ, RZ, R9 ;  /* 0x000000ffff037224 */ /* 0x000fe200078e0009 */
[----:B-1----:R-:W-:Y:S01]  /*9190*/  @P0 SHF.R.U32.HI R3, RZ, R5, R4 ;  /* 0x00000005ff030219 */ /* 0x002fe20000011604 */
[----:B------:R-:W-:Y:S02]  /*91a0*/  IMAD.U32 R4, RZ, RZ, UR20 ;  /* 0x00000014ff047e24 */ /* 0x000fe4000f8e00ff */
[----:B------:R-:W-:Y:S02]  /*91b0*/  IMAD.U32 R6, RZ, RZ, UR22 ;  /* 0x00000016ff067e24 */ /* 0x000fe4000f8e00ff */
[--C-:B------:R-:W-:Y:S01]  /*91c0*/  IMAD.MOV R7, RZ, RZ, -R3.reuse ;  /* 0x000000ffff077224 */ /* 0x100fe200078e0a03 */
[----:B------:R-:W-:Y:S02]  /*91d0*/  IADD3 R4, P0, P2, R3, UR16, R4 ;  /* 0x0000001003047c10 */ /* 0x000fe4000fa1e004 */
[----:B------:R-:W-:Y:S01]  /*91e0*/  SHF.R.S32.HI R3, RZ, 0x1f, R3 ;  /* 0x0000001fff037819 */ /* 0x000fe20000011403 */
[----:B------:R-:W-:-:S03]  /*91f0*/  IMAD R7, R0, R7, R9 ;  /* 0x0000000700077224 */ /* 0x000fc600078e0209 */
[----:B------:R-:W-:Y:S01]  /*9200*/  IADD3.X R5, R3, UR10, R6, P0, P2 ;  /* 0x0000000a03057c10 */ /* 0x000fe200087e4406 */
[----:B------:R-:W-:Y:S01]  /*9210*/  ULDC.64 UR10, c[0x0][UR19+0x210] ;  /* 0x00008400130a7abb */ /* 0x000fe20008000a00 */
[----:B------:R-:W-:Y:S01]  /*9220*/  SHF.R.S32.HI R3, RZ, 0x1f, R7 ;  /* 0x0000001fff037819 */ /* 0x000fe20000011407 */
[C---:B------:R-:W-:Y:S02]  /*9230*/  IMAD R6, R7.reuse, UR11, RZ ;  /* 0x0000000b07067c24 */ /* 0x040fe4000f8e02ff */
[----:B------:R-:W-:-:S04]  /*9240*/  IMAD.WIDE.U32 R4, R7, UR10, R4 ;  /* 0x0000000a07047c25 */ /* 0x000fc8000f8e0004 */
[----:B------:R-:W-:Y:S01]  /*9250*/  IMAD R3, R3, UR10, R6 ;  /* 0x0000000a03037c24 */ /* 0x000fe2000f8e0206 */
[----:B------:R-:W-:Y:S01]  /*9260*/  ULDC.64 UR10, c[0x0][0xba8] ;  /* 0x0002ea00000a7ab9 */ /* 0x000fe20000000a00 */
[----:B------:R-:W-:Y:S01]  /*9270*/  @!UP1 ULDC UR10, c[0x0][0xb50] ;  /* 0x0002d400000a9ab9 */ /* 0x000fe20000000800 */
[----:B------:R-:W-:Y:S01]  /*9280*/  @!UP1 ULDC UR11, c[0x0][0xb54] ;  /* 0x0002d500000b9ab9 */ /* 0x000fe20000000800 */
[----:B------:R-:W-:Y:S01]  /*9290*/  IMAD.IADD R3, R5, 0x1, R3 ;  /* 0x0000000105037824 */ /* 0x000fe200078e0203 */
[----:B------:R-:W-:-:S04]  /*92a0*/  LEA R8, P0, R4, UR10, 0x2 ;  /* 0x0000000a04087c11 */ /* 0x000fc8000f8010ff */
[----:B------:R-:W-:Y:S01]  /*92b0*/  LEA.HI.X R9, R4, UR11, R3, 0x2, P0 ;  /* 0x0000000b04097c11 */ /* 0x000fe200080f1403 */
[----:B---3--:R-:W-:Y:S01]  /*92c0*/  IMAD.MOV R3, RZ, RZ, -R10 ;  /* 0x000000ffff037224 */ /* 0x008fe200078e0a0a */
[----:B------:R-:W-:Y:S04]  /*92d0*/  SHFL.IDX PT, R4, R8, RZ, 0x1c1f ;  /* 0x001c1fff08047589 */ /* 0x000fe800000e0000 */
[----:B------:R-:W-:Y:S01]  /*92e0*/  ISETP.NE.AND P0, PT, R218, R3, PT ;  /* 0x00000003da00720c */ /* 0x000fe20003f05270 */
[----:B------:R-:W0:Y:S01]  /*92f0*/  SHFL.IDX PT, R5, R9, RZ, 0x1c1f ;  /* 0x001c1fff09057589 */ /* 0x000e2200000e0000 */
[----:B------:R-:W-:Y:S02]  /*9300*/  IMAD R3, R0, UR8, RZ ;  /* 0x0000000800037c24 */ /* 0x000fe4000f8e02ff */
[----:B------:R-:W-:Y:S01]  /*9310*/  IMAD R0, R11, 0x40, R16 ;  /* 0x000000400b007824 */ /* 0x000fe200078e0210 */
[----:B------:R-:W-:Y:S04]  /*9320*/  SHFL.IDX PT, R6, R8, 0x1, 0x1c1f ;  /* 0x003c1f0008067f89 */ /* 0x000fe800000e0000 */
[----:B------:R-:W1:Y:S01]  /*9330*/  SHFL.IDX PT, R7, R9, 0x1, 0x1c1f ;  /* 0x003c1f0009077f89 */ /* 0x000e6200000e0000 */
[C---:B------:R-:W-:Y:S01]  /*9340*/  ISETP.GE.OR P2, PT, R0.reuse, R3, P0 ;  /* 0x000000030000720c */ /* 0x040fe20000746670 */
[----:B------:R-:W-:-:S05]  /*9350*/  VIADD R0, R0, 0x8 ;  /* 0x0000000800007836 */ /* 0x000fca0000000000 */
[----:B------:R-:W-:-:S07]  /*9360*/  ISETP.GE.OR P0, PT, R0, R3, P0 ;  /* 0x000000030000720c */ /* 0x000fce0000706670 */
[----:B0-----:R0:W-:Y:S06]  /*9370*/  @!P2 ST.E desc[UR50][R4.64], R12 ;  /* 0x0000000c0400a985 */ /* 0x0011ec000c101932 */
[----:B-1----:R0:W-:Y:S02]  /*9380*/  @!P0 ST.E desc[UR50][R6.64], R13 ;  /* 0x0000000d06008985 */ /* 0x0021e4000c101932 */
.L_x_3594:
[----:B------:R-:W-:Y:S05]  /*9390*/  @P1 BRA `(.L_x_3595) ;  /* 0x0000001000681947 */ /* 0x000fea0003800000 */
[----:B------:R-:W1:Y:S01]  /*93a0*/  S2R R0, SR_TID.X ;  /* 0x0000000000007919 */ /* 0x000e620000002100 */
[----:B------:R-:W2:Y:S01]  /*93b0*/  LDC R82, c[0x0][0xbe8] ;  /* 0x0002fa00ff527b82 */ /* 0x000ea20000000800 */
[----:B------:R-:W-:Y:S01]  /*93c0*/  ULDC UR14, c[0x0][0xac8] ;  /* 0x0002b200000e7ab9 */ /* 0x000fe20000000800 */
[----:B------:R-:W-:Y:S01]  /*93d0*/  ULDC.64 UR12, c[0x0][0xaa0] ;  /* 0x0002a800000c7ab9 */ /* 0x000fe20000000a00 */
[----:B-1----:R-:W-:-:S05]  /*93e0*/  VIADD R0, R0, 0xffffff80 ;  /* 0xffffff8000007836 */ /* 0x002fca0000000000 */
[----:B------:R-:W-:-:S04]  /*93f0*/  SHF.R.S32.HI R3, RZ, 0x1f, R0 ;  /* 0x0000001fff037819 */ /* 0x000fc80000011400 */
[----:B------:R-:W-:-:S04]  /*9400*/  LEA.HI R20, R3, R0, RZ, 0x3 ;  /* 0x0000000003147211 */ /* 0x000fc800078f18ff */
[----:B------:R-:W-:-:S05]  /*9410*/  SHF.R.S32.HI R3, RZ, 0x3, R20 ;  /* 0x00000003ff037819 */ /* 0x000fca0000011414 */
[----:B0-----:R-:W-:-:S04]  /*9420*/  IMAD R5, R3, 0x40, R2 ;  /* 0x0000004003057824 */ /* 0x001fc800078e0202 */
[----:B------:R-:W-:-:S03]  /*9430*/  IMAD.WIDE R14, R5, 0x2, R14 ;  /* 0x00000002050e7825 */ /* 0x000fc600078e020e */
[C---:B------:R-:W-:Y:S02]  /*9440*/  IADD3 R41, P2, R14.reuse, 0x7000, RZ ;  /* 0x000070000e297810 */ /* 0x040fe40007f5e0ff */
[----:B------:R-:W-:Y:S02]  /*9450*/  IADD3 R33, P0, R14, 0x5000, RZ ;  /* 0x000050000e217810 */ /* 0x000fe40007f1e0ff */
[----:B------:R-:W-:Y:S02]  /*9460*/  LOP3.LUT R40, R41, 0x380, RZ, 0xc0, !PT ;  /* 0x0000038029287812 */ /* 0x000fe400078ec0ff */
[----:B------:R-:W-:Y:S02]  /*9470*/  LOP3.LUT R32, R33, 0x380, RZ, 0xc0, !PT ;  /* 0x0000038021207812 */ /* 0x000fe400078ec0ff */
[----:B------:R-:W-:Y:S02]  /*9480*/  SHF.R.U64 R40, R40, 0x3, RZ ;  /* 0x0000000328287819 */ /* 0x000fe400000012ff */
[----:B------:R-:W-:-:S02]  /*9490*/  IADD3 R37, P1, R14, 0x6000, RZ ;  /* 0x000060000e257810 */ /* 0x000fc40007f3e0ff */
[----:B------:R-:W-:Y:S01]  /*94a0*/  LOP3.LUT R40, R40, R41, RZ, 0x3c, !PT ;  /* 0x0000002928287212 */ /* 0x000fe200078e3cff */
[--C-:B------:R-:W-:Y:S01]  /*94b0*/  IMAD.X R41, RZ, RZ, R15.reuse, P2 ;  /* 0x000000ffff297224 */ /* 0x100fe200010e060f */
[----:B------:R-:W-:Y:S02]  /*94c0*/  IADD3 R69, P2, R14, 0xe000, RZ ;  /* 0x0000e0000e457810 */ /* 0x000fe40007f5e0ff */
[----:B------:R-:W-:Y:S02]  /*94d0*/  SHF.R.U64 R32, R32, 0x3, RZ ;  /* 0x0000000320207819 */ /* 0x000fe400000012ff */
[----:B------:R-:W-:Y:S01]  /*94e0*/  LOP3.LUT R68, R69, 0x380, RZ, 0xc0, !PT ;  /* 0x0000038045447812 */ /* 0x000fe200078ec0ff */
[----:B------:R-:W-:Y:S01]  /*94f0*/  UIMAD UR18, UR18, UR12, URZ ;  /* 0x0000000c121272a4 */ /* 0x000fe2000f8e023f */
[----:B------:R-:W-:Y:S01]  /*9500*/  LOP3.LUT R36, R37, 0x380, RZ, 0xc0, !PT ;  /* 0x0000038025247812 */ /* 0x000fe200078ec0ff */
[----:B------:R-:W-:Y:S01]  /*9510*/  VIADD R87, R2, 0xc0 ;  /* 0x000000c002577836 */ /* 0x000fe20000000000 */
[----:B------:R-:W-:Y:S01]  /*9520*/  SHF.R.U64 R68, R68, 0x3, RZ ;  /* 0x0000000344447819 */ /* 0x000fe200000012ff */
[----:B------:R-:W-:Y:S01]  /*9530*/  UIMAD.WIDE.U32 UR10, UR4, UR12, URZ ;  /* 0x0000000c040a72a5 */ /* 0x000fe2000f8e003f */
[----:B------:R-:W-:Y:S01]  /*9540*/  LOP3.LUT R32, R32, R33, RZ, 0x3c, !PT ;  /* 0x0000002120207212 */ /* 0x000fe200078e3cff */
[--C-:B------:R-:W-:Y:S01]  /*9550*/  IMAD.X R33, RZ, RZ, R15.reuse, P0 ;  /* 0x000000ffff217224 */ /* 0x100fe200000e060f */
[----:B------:R-:W-:Y:S01]  /*9560*/  LOP3.LUT R68, R68, R69, RZ, 0x3c, !PT ;  /* 0x0000004544447212 */ /* 0x000fe200078e3cff */
[----:B------:R-:W-:Y:S01]  /*9570*/  IMAD.X R69, RZ, RZ, R15, P2 ;  /* 0x000000ffff457224 */ /* 0x000fe200010e060f */
[----:B--2---:R-:W-:Y:S01]  /*9580*/  ISETP.NE.AND P2, PT, R82, 0x1, PT ;  /* 0x000000015200780c */ /* 0x004fe20003f45270 */
[----:B------:R-:W-:Y:S01]  /*9590*/  VIADD R89, R2, 0x100 ;  /* 0x0000010002597836 */ /* 0x000fe20000000000 */
[----:B------:R-:W-:-:S02]  /*95a0*/  IADD3 R61, P0, R14, 0xc000, RZ ;  /* 0x0000c0000e3d7810 */ /* 0x000fc40007f1e0ff */
[----:B------:R-:W-:Y:S02]  /*95b0*/  IADD3 R9, P3, R14, 0x1000, RZ ;  /* 0x000010000e097810 */ /* 0x000fe40007f7e0ff */
[----:B------:R-:W-:Y:S02]  /*95c0*/  LOP3.LUT R81, R20, 0xfffffff8, RZ, 0xc0, !PT ;  /* 0xfffffff814517812 */ /* 0x000fe400078ec0ff */
[C---:B------:R-:W-:Y:S02]  /*95d0*/  IADD3 R13, P4, R14.reuse, 0x2000, RZ ;  /* 0x000020000e0d7810 */ /* 0x040fe40007f9e0ff */
[C---:B------:R-:W-:Y:S02]  /*95e0*/  IADD3 R25, P5, R14.reuse, 0x3000, RZ ;  /* 0x000030000e197810 */ /* 0x040fe40007fbe0ff */
[----:B------:R-:W-:Y:S01]  /*95f0*/  IADD3 R29, P6, R14, 0x4000, RZ ;  /* 0x000040000e1d7810 */ /* 0x000fe20007fde0ff */
[----:B------:R-:W0:Y:S01]  /*9600*/  @P2 LDC R77, c[0x0][0xbec] ;  /* 0x0002fb00ff4d2b82 */ /* 0x000e220000000800 */
[----:B------:R-:W-:Y:S01]  /*9610*/  SHF.R.U64 R36, R36, 0x3, RZ ;  /* 0x0000000324247819 */ /* 0x000fe200000012ff */
[----:B------:R-:W-:Y:S01]  /*9620*/  UIMAD UR18, UR4, UR13, UR18 ;  /* 0x0000000d041272a4 */ /* 0x000fe2000f8e0212 */
[----:B------:R-:W-:Y:S01]  /*9630*/  LOP3.LUT R60, R61, 0x380, RZ, 0xc0, !PT ;  /* 0x000003803d3c7812 */ /* 0x000fe200078ec0ff */
[----:B------:R-:W-:Y:S01]  /*9640*/  VIADD R95, R2, 0x140 ;  /* 0x00000140025f7836 */ /* 0x000fe20000000000 */
[----:B------:R-:W-:Y:S01]  /*9650*/  LOP3.LUT R36, R36, R37, RZ, 0x3c, !PT ;  /* 0x0000002524247212 */ /* 0x000fe200078e3cff */
[----:B------:R-:W-:Y:S01]  /*9660*/  IMAD.X R37, RZ, RZ, R15, P1 ;  /* 0x000000ffff257224 */ /* 0x000fe200008e060f */
[----:B------:R-:W-:Y:S01]  /*9670*/  IADD3 R65, P1, R14, 0xd000, RZ ;  /* 0x0000d0000e417810 */ /* 0x000fe20007f3e0ff */
[----:B------:R-:W1:Y:S01]  /*9680*/  @P2 LDC R79, c[0x0][0xbf0] ;  /* 0x0002fc00ff4f2b82 */ /* 0x000e620000000800 */
[----:B------:R-:W-:Y:S01]  /*9690*/  SHF.R.U64 R60, R60, 0x3, RZ ;  /* 0x000000033c3c7819 */ /* 0x000fe200000012ff */
[----:B------:R-:W-:Y:S01]  /*96a0*/  VIADD R97, R2, 0x180 ;  /* 0x0000018002617836 */ /* 0x000fe20000000000 */
[----:B------:R-:W-:Y:S01]  /*96b0*/  LOP3.LUT R8, R9, 0x380, RZ, 0xc0, !PT ;  /* 0x0000038009087812 */ /* 0x000fe200078ec0ff */
[----:B------:R-:W-:Y:S01]  /*96c0*/  IMAD.IADD R0, R0, 0x1, -R81 ;  /* 0x0000000100007824 */ /* 0x000fe200078e0a51 */
[----:B------:R-:W-:Y:S01]  /*96d0*/  LOP3.LUT R64, R65, 0x380, RZ, 0xc0, !PT ;  /* 0x0000038041407812 */ /* 0x000fe200078ec0ff */
[----:B------:R-:W5:Y:S01]  /*96e0*/  LD.E.128 R32, desc[UR50][R32.64] ;  /* 0x0000003220207980 */ /* 0x000f62000c101d00 */
[----:B------:R-:W-:Y:S01]  /*96f0*/  LOP3.LUT R60, R60, R61, RZ, 0x3c, !PT ;  /* 0x0000003d3c3c7212 */ /* 0x000fe200078e3cff */
[----:B------:R-:W-:Y:S01]  /*9700*/  IMAD.X R61, RZ, RZ, R15, P0 ;  /* 0x000000ffff3d7224 */ /* 0x000fe200000e060f */
[----:B------:R-:W-:Y:S01]  /*9710*/  ISETP.GE.AND P0, PT, R185, UR14, PT ;  /* 0x0000000eb9007c0c */ /* 0x000fe2000bf06270 */
[----:B------:R-:W5:Y:S01]  /*9720*/  LD.E.128 R40, desc[UR50][R40.64] ;  /* 0x0000003228287980 */ /* 0x000f62000c101d00 */
[----:B------:R-:W-:Y:S01]  /*9730*/  SHF.R.U64 R8, R8, 0x3, RZ ;  /* 0x0000000308087819 */ /* 0x000fe200000012ff */
[----:B------:R-:W-:Y:S01]  /*9740*/  ULDC.64 UR12, c[0x0][0xae8] ;  /* 0x0002ba00000c7ab9 */ /* 0x000fe20000000a00 */
[----:B------:R-:W-:Y:S01]  /*9750*/  SHF.R.U64 R64, R64, 0x3, RZ ;  /* 0x0000000340407819 */ /* 0x000fe200000012ff */
[----:B------:R-:W-:Y:S01]  /*9760*/  IMAD.U32 R81, RZ, RZ, UR43 ;  /* 0x0000002bff517e24 */ /* 0x000fe2000f8e00ff */
[----:B------:R-:W-:Y:S01]  /*9770*/  SEL R76, RZ, 0xffffffff, P0 ;  /* 0xffffffffff4c7807 */ /* 0x000fe20000000000 */
[----:B------:R-:W-:Y:S01]  /*9780*/  IMAD R0, R0, 0x20, R3 ;  /* 0x0000002000007824 */ /* 0x000fe200078e0203 */
[----:B------:R-:W-:Y:S01]  /*9790*/  LOP3.LUT R8, R8, R9, RZ, 0x3c, !PT ;  /* 0x0000000908087212 */ /* 0x000fe200078e3cff */
[--C-:B------:R-:W-:Y:S01]  /*97a0*/  IMAD.X R9, RZ, RZ, R15.reuse, P3 ;  /* 0x000000ffff097224 */ /* 0x100fe200018e060f */
[----:B------:R-:W-:Y:S01]  /*97b0*/  ISETP.GE.AND P0, PT, R184, UR14, PT ;  /* 0x0000000eb8007c0c */ /* 0x000fe2000bf06270 */
[----:B------:R-:W5:Y:S01]  /*97c0*/  LD.E.128 R68, desc[UR50][R68.64] ;  /* 0x0000003244447980 */ /* 0x000f62000c101d00 */
[----:B------:R-:W-:Y:S01]  /*97d0*/  LOP3.LUT R64, R64, R65, RZ, 0x3c, !PT ;  /* 0x0000004140407212 */ /* 0x000fe200078e3cff */
[----:B------:R-:W-:Y:S01]  /*97e0*/  IMAD.X R65, RZ, RZ, R15, P1 ;  /* 0x000000ffff417224 */ /* 0x000fe200008e060f */
[----:B------:R-:W-:Y:S01]  /*97f0*/  IADD3 R45, P3, R14, 0x8000, RZ ;  /* 0x000080000e2d7810 */ /* 0x000fe20007f7e0ff */
[----:B------:R-:W-:Y:S01]  /*9800*/  IMAD.SHL.U32 R76, R76, 0x2, RZ ;  /* 0x000000024c4c7824 */ /* 0x000fe200078e00ff */
[----:B------:R-:W-:-:S02]  /*9810*/  ISETP.GE.AND P1, PT, R2, UR14, PT ;  /* 0x0000000e02007c0c */ /* 0x000fc4000bf26270 */
[----:B------:R-:W-:Y:S02]  /*9820*/  LOP3.LUT R12, R13, 0x380, RZ, 0xc0, !PT ;  /* 0x000003800d0c7812 */ /* 0x000fe400078ec0ff */
[----:B------:R-:W-:Y:S02]  /*9830*/  LOP3.LUT R24, R25, 0x380, RZ, 0xc0, !PT ;  /* 0x0000038019187812 */ /* 0x000fe400078ec0ff */
[----:B------:R-:W-:Y:S01]  /*9840*/  LOP3.LUT R28, R29, 0x380, RZ, 0xc0, !PT ;  /* 0x000003801d1c7812 */ /* 0x000fe200078ec0ff */
[----:B------:R-:W-:Y:S01]  /*9850*/  UIADD3 UR11, UR11, UR18, URZ ;  /* 0x000000120b0b7290 */ /* 0x000fe2000fffe03f */
[----:B------:R-:W-:Y:S01]  /*9860*/  SEL R20, RZ, 0xffffffff, P0 ;  /* 0xffffffffff147807 */ /* 0x000fe20000000000 */
[----:B------:R-:W-:Y:S01]  /*9870*/  IMAD R80, R81, 0x40, R0 ;  /* 0x0000004051507824 */ /* 0x000fe200078e0200 */
[----:B------:R-:W-:Y:S01]  /*9880*/  ISETP.GE.AND P0, PT, R87, UR14, PT ;  /* 0x0000000e57007c0c */ /* 0x000fe2000bf06270 */
[----:B------:R-:W-:Y:S01]  /*9890*/  USHF.R.S32.HI UR4, URZ, 0x1f, UR9 ;  /* 0x0000001f3f047899 */ /* 0x000fe20008011409 */
[----:B------:R-:W-:Y:S01]  /*98a0*/  LOP3.LUT R44, R45, 0x380, RZ, 0xc0, !PT ;  /* 0x000003802d2c7812 */ /* 0x000fe200078ec0ff */
[----:B------:R-:W5:Y:S01]  /*98b0*/  LD.E.128 R8, desc[UR50][R8.64] ;  /* 0x0000003208087980 */ /* 0x000f62000c101d00 */
[----:B------:R-:W-:Y:S01]  /*98c0*/  SEL R21, RZ, 0x1, P1 ;  /* 0x00000001ff157807 */ /* 0x000fe20000800000 */
[----:B------:R-:W-:Y:S01]  /*98d0*/  IMAD.SHL.U32 R20, R20, 0x4, RZ ;  /* 0x0000000414147824 */ /* 0x000fe200078e00ff */
[----:B------:R-:W-:Y:S01]  /*98e0*/  SHF.R.U64 R12, R12, 0x3, RZ ;  /* 0x000000030c0c7819 */ /* 0x000fe200000012ff */
[----:B------:R-:W5:Y:S01]  /*98f0*/  LD.E.128 R36, desc[UR50][R36.64] ;  /* 0x0000003224247980 */ /* 0x000f62000c101d00 */
[----:B------:R-:W-:-:S02]  /*9900*/  SHF.R.U64 R24, R24, 0x3, RZ ;  /* 0x0000000318187819 */ /* 0x000fc400000012ff */
[----:B------:R-:W-:Y:S01]  /*9910*/  SHF.R.U64 R28, R28, 0x3, RZ ;  /* 0x000000031c1c7819 */ /* 0x000fe200000012ff */
[----:B------:R-:W5:Y:S01]  /*9920*/  LD.E.128 R60, desc[UR50][R60.64] ;  /* 0x000000323c3c7980 */ /* 0x000f62000c101d00 */
[----:B------:R-:W-:Y:S02]  /*9930*/  SEL R0, RZ, 0xffffffff, P0 ;  /* 0xffffffffff007807 */ /* 0x000fe40000000000 */
[----:B------:R-:W-:Y:S01]  /*9940*/  SHF.R.U64 R44, R44, 0x3, RZ ;  /* 0x000000032c2c7819 */ /* 0x000fe200000012ff */
[----:B------:R-:W-:Y:S01]  /*9950*/  UIMAD.WIDE.U32 UR10, UR42, UR12, UR10 ;  /* 0x0000000c2a0a72a5 */ /* 0x000fe2000f8e000a */
[----:B------:R-:W-:Y:S01]  /*9960*/  LOP3.LUT R21, R76, 0x2, R21, 0xe2, !PT ;  /* 0x000000024c157812 */ /* 0x000fe200078ee215 */
[----:B------:R-:W5:Y:S01]  /*9970*/  LD.E.128 R64, desc[UR50][R64.64] ;  /* 0x0000003240407980 */ /* 0x000f62000c101d00 */
[----:B------:R-:W-:Y:S01]  /*9980*/  ISETP.GE.AND P0, PT, R89, UR14, PT ;  /* 0x0000000e59007c0c */ /* 0x000fe2000bf06270 */
[----:B------:R-:W-:Y:S01]  /*9990*/  IMAD.SHL.U32 R76, R0, 0x8, RZ ;  /* 0x00000008004c7824 */ /* 0x000fe200078e00ff */
        /* <DEDUP_REMOVED lines=8> */
[----:B------:R-:W-:Y:S01]  /*9a20*/  IADD3 R49, P4, R14, 0x9000, RZ ;  /* 0x000090000e317810 */ /* 0x000fe20007f9e0ff */
[----:B0-----:R-:W-:Y:S01]  /*9a30*/  @P2 IMAD.HI.U32 R0, R80, R77, RZ ;  /* 0x0000004d50002227 */ /* 0x001fe200078e00ff */
[C---:B------:R-:W-:Y:S01]  /*9a40*/  IADD3 R53, P5, R14.reuse, 0xa000, RZ ;  /* 0x0000a0000e357810 */ /* 0x040fe20007fbe0ff */
[----:B------:R-:W-:Y:S01]  /*9a50*/  UIMAD UR11, UR42, UR13, UR11 ;  /* 0x0000000d2a0b72a4 */ /* 0x000fe2000f8e020b */
[----:B------:R-:W-:Y:S01]  /*9a60*/  IADD3 R57, P6, R14, 0xb000, RZ ;  /* 0x0000b0000e397810 */ /* 0x000fe20007fde0ff */
[----:B------:R-:W5:Y:S01]  /*9a70*/  LD.E.128 R24, desc[UR50][R24.64] ;  /* 0x0000003218187980 */ /* 0x000f62000c101d00 */
[----:B------:R-:W-:Y:S01]  /*9a80*/  LOP3.LUT R21, R20, 0x4, R21, 0xe2, !PT ;  /* 0x0000000414157812 */ /* 0x000fe200078ee215 */
[----:B------:R-:W-:Y:S01]  /*9a90*/  ULDC.64 UR12, c[0x0][0xaf0] ;  /* 0x0002bc00000c7ab9 */ /* 0x000fe20000000a00 */
[----:B------:R-:W-:Y:S01]  /*9aa0*/  IADD3 R7, P3, R14, 0xf000, RZ ;  /* 0x0000f0000e077810 */ /* 0x000fe20007f7e0ff */
[----:B------:R-:W5:Y:S01]  /*9ab0*/  LD.E.128 R28, desc[UR50][R28.64] ;  /* 0x000000321c1c7980 */ /* 0x000f62000c101d00 */
[----:B------:R-:W-:Y:S01]  /*9ac0*/  SEL R20, RZ, 0xffffffff, P0 ;  /* 0xffffffffff147807 */ /* 0x000fe20000000000 */
[----:B------:R-:W-:Y:S01]  /*9ad0*/  UIMAD UR4, UR4, UR12, URZ ;  /* 0x0000000c040472a4 */ /* 0x000fe2000f8e023f */
[----:B------:R-:W-:Y:S01]  /*9ae0*/  LOP3.LUT R48, R49, 0x380, RZ, 0xc0, !PT ;  /* 0x0000038031307812 */ /* 0x000fe200078ec0ff */
[----:B------:R-:W-:Y:S01]  /*9af0*/  IMAD.MOV.U32 R77, RZ, RZ, R80 ;  /* 0x000000ffff4d7224 */ /* 0x000fe200078e0050 */
[----:B------:R-:W-:Y:S01]  /*9b00*/  LOP3.LUT R52, R53, 0x380, RZ, 0xc0, !PT ;  /* 0x0000038035347812 */ /* 0x000fe200078ec0ff */
[----:B------:R-:W5:Y:S01]  /*9b10*/  LD.E.128 R44, desc[UR50][R44.64] ;  /* 0x000000322c2c7980 */ /* 0x000f62000c101d00 */
[----:B------:R-:W-:-:S02]  /*9b20*/  LOP3.LUT R56, R57, 0x380, RZ, 0xc0, !PT ;  /* 0x0000038039387812 */ /* 0x000fc400078ec0ff */
[----:B------:R-:W-:Y:S01]  /*9b30*/  LOP3.LUT R5, R14, 0x380, RZ, 0xc0, !PT ;  /* 0x000003800e057812 */ /* 0x000fe200078ec0ff */
[----:B------:R-:W-:Y:S01]  /*9b40*/  UIMAD.WIDE.U32 UR10, UR9, UR12, UR10 ;  /* 0x0000000c090a72a5 */ /* 0x000fe2000f8e000a */
[----:B------:R-:W-:Y:S01]  /*9b50*/  LOP3.LUT R6, R7, 0x380, RZ, 0xc0, !PT ;  /* 0x0000038007067812 */ /* 0x000fe200078ec0ff */
[----:B------:R-:W-:Y:S01]  /*9b60*/  IMAD.X R73, RZ, RZ, R15, P3 ;  /* 0x000000ffff497224 */ /* 0x000fe200018e060f */
[----:B-1----:R-:W-:Y:S01]  /*9b70*/  @P2 SHF.R.U32.HI R77, RZ, R79, R0 ;  /* 0x0000004fff4d2219 */ /* 0x002fe20000011600 */
[----:B------:R-:W-:Y:S01]  /*9b80*/  IMAD.SHL.U32 R79, R20, 0x10, RZ ;  /* 0x00000010144f7824 */ /* 0x000fe200078e00ff */
[----:B------:R-:W-:Y:S01]  /*9b90*/  LOP3.LUT R76, R76, 0x8, R21, 0xe2, !PT ;  /* 0x000000084c4c7812 */ /* 0x000fe200078ee215 */
[----:B------:R-:W-:Y:S01]  /*9ba0*/  UIMAD UR4, UR9, UR13, UR4 ;  /* 0x0000000d090472a4 */ /* 0x000fe2000f8e0204 */
[----:B------:R-:W-:Y:S02]  /*9bb0*/  SHF.R.U64 R48, R48, 0x3, RZ ;  /* 0x0000000330307819 */ /* 0x000fe400000012ff */
[----:B------:R-:W-:-:S02]  /*9bc0*/  SHF.R.U64 R52, R52, 0x3, RZ ;  /* 0x0000000334347819 */ /* 0x000fc400000012ff */
[----:B------:R-:W-:Y:S02]  /*9bd0*/  SHF.R.U64 R56, R56, 0x3, RZ ;  /* 0x0000000338387819 */ /* 0x000fe400000012ff */
[----:B------:R-:W-:Y:S02]  /*9be0*/  SHF.R.U64 R5, R5, 0x3, RZ ;  /* 0x0000000305057819 */ /* 0x000fe400000012ff */
[----:B------:R-:W-:Y:S01]  /*9bf0*/  SHF.R.U64 R6, R6, 0x3, RZ ;  /* 0x0000000306067819 */ /* 0x000fe200000012ff */
[----:B------:R-:W-:Y:S01]  /*9c00*/  UIADD3 UR4, UR11, UR4, URZ ;  /* 0x000000040b047290 */ /* 0x000fe2000fffe03f */
[----:B------:R-:W-:Y:S01]  /*9c10*/  LOP3.LUT R76, R79, 0x10, R76, 0xe2, !PT ;  /* 0x000000104f4c7812 */ /* 0x000fe200078ee24c */
[----:B------:R-:W-:Y:S01]  /*9c20*/  IMAD.MOV R79, RZ, RZ, -R77 ;  /* 0x000000ffff4f7224 */ /* 0x000fe200078e0a4d */
[----:B------:R-:W-:Y:S02]  /*9c30*/  ISETP.GE.AND P0, PT, R95, UR14, PT ;  /* 0x0000000e5f007c0c */ /* 0x000fe4000bf06270 */
[----:B------:R-:W-:Y:S01]  /*9c40*/  LOP3.LUT R48, R48, R49, RZ, 0x3c, !PT ;  /* 0x0000003130307212 */ /* 0x000fe200078e3cff */
[--C-:B------:R-:W-:Y:S01]  /*9c50*/  IMAD.X R49, RZ, RZ, R15.reuse, P4 ;  /* 0x000000ffff317224 */ /* 0x100fe200020e060f */
[----:B------:R-:W-:Y:S01]  /*9c60*/  LOP3.LUT R52, R52, R53, RZ, 0x3c, !PT ;  /* 0x0000003534347212 */ /* 0x000fe200078e3cff */
[--C-:B------:R-:W-:Y:S01]  /*9c70*/  IMAD.X R53, RZ, RZ, R15.reuse, P5 ;  /* 0x000000ffff357224 */ /* 0x100fe200028e060f */
[----:B------:R-:W-:Y:S01]  /*9c80*/  LOP3.LUT R56, R56, R57, RZ, 0x3c, !PT ;  /* 0x0000003938387212 */ /* 0x000fe200078e3cff */
[--C-:B------:R-:W-:Y:S01]  /*9c90*/  IMAD.X R57, RZ, RZ, R15.reuse, P6 ;  /* 0x000000ffff397224 */ /* 0x100fe200030e060f */
[----:B------:R-:W-:Y:S01]  /*9ca0*/  LOP3.LUT R4, R5, R14, RZ, 0x3c, !PT ;  /* 0x0000000e05047212 */ /* 0x000fe200078e3cff */
[----:B------:R-:W-:Y:S01]  /*9cb0*/  IMAD.MOV.U32 R5, RZ, RZ, R15 ;  /* 0x000000ffff057224 */ /* 0x000fe200078e000f */
[----:B------:R-:W-:-:S02]  /*9cc0*/  LOP3.LUT R72, R6, R7, RZ, 0x3c, !PT ;  /* 0x0000000706487212 */ /* 0x000fc400078e3cff */
[----:B------:R-:W-:Y:S01]  /*9cd0*/  SHF.R.S32.HI R78, RZ, 0x1f, R77 ;  /* 0x0000001fff4e7819 */ /* 0x000fe2000001144d */
[----:B------:R-:W-:Y:S01]  /*9ce0*/  IMAD.U32 R20, RZ, RZ, UR10 ;  /* 0x0000000aff147e24 */ /* 0x000fe2000f8e00ff */
[----:B------:R-:W-:Y:S01]  /*9cf0*/  SEL R0, RZ, 0xffffffff, P0 ;  /* 0xffffffffff007807 */ /* 0x000fe20000000000 */
[----:B------:R-:W-:Y:S01]  /*9d00*/  IMAD.U32 R21, RZ, RZ, UR11 ;  /* 0x0000000bff157e24 */ /* 0x000fe2000f8e00ff */
[----:B------:R-:W-:Y:S01]  /*9d10*/  ULDC.64 UR10, c[0x0][0xae0] ;  /* 0x0002b800000a7ab9 */ /* 0x000fe20000000a00 */
[----:B------:R-:W-:Y:S01]  /*9d20*/  IMAD R79, R82, R79, R80 ;  /* 0x0000004f524f7224 */ /* 0x000fe200078e0250 */
[----:B------:R-:W5:Y:S01]  /*9d30*/  LD.E.128 R4, desc[UR50][R4.64] ;  /* 0x0000003204047980 */ /* 0x000f62000c101d00 */
[----:B------:R-:W-:Y:S02]  /*9d40*/  IMAD.U32 R21, RZ, RZ, UR4 ;  /* 0x00000004ff157e24 */ /* 0x000fe4000f8e00ff */
[----:B------:R-:W-:Y:S01]  /*9d50*/  IMAD R78, R78, UR10, RZ ;  /* 0x0000000a4e4e7c24 */ /* 0x000fe2000f8e02ff */
[----:B------:R-:W5:Y:S01]  /*9d60*/  LD.E.128 R12, desc[UR50][R12.64] ;  /* 0x000000320c0c7980 */ /* 0x000f62000c101d00 */
[----:B------:R-:W-:Y:S01]  /*9d70*/  IMAD.SHL.U32 R83, R0, 0x20, RZ ;  /* 0x0000002000537824 */ /* 0x000fe200078e00ff */
[----:B------:R-:W-:-:S02]  /*9d80*/  ISETP.GE.AND P0, PT, R97, UR14, PT ;  /* 0x0000000e61007c0c */ /* 0x000fc4000bf06270 */
[----:B------:R-:W5:Y:S01]  /*9d90*/  LD.E.128 R48, desc[UR50][R48.64] ;  /* 0x0000003230307980 */ /* 0x000f62000c101d00 */
[----:B------:R-:W-:-:S03]  /*9da0*/  SHF.R.S32.HI R0, RZ, 0x1f, R79 ;  /* 0x0000001fff007819 */ /* 0x000fc6000001144f */
[----:B------:R-:W5:Y:S01]  /*9db0*/  LD.E.128 R52, desc[UR50][R52.64] ;  /* 0x0000003234347980 */ /* 0x000f62000c101d00 */
[----:B------:R-:W-:-:S03]  /*9dc0*/  IMAD.WIDE.U32 R20, R77, UR10, R20 ;  /* 0x0000000a4d147c25 */ /* 0x000fc6000f8e0014 */
[----:B------:R-:W5:Y:S01]  /*9dd0*/  LD.E.128 R56, desc[UR50][R56.64] ;  /* 0x0000003238387980 */ /* 0x000f62000c101d00 */
[----:B------:R-:W-:Y:S01]  /*9de0*/  IMAD R81, R77, UR11, R78 ;  /* 0x0000000b4d517c24 */ /* 0x000fe2000f8e024e */
[----:B------:R-:W-:Y:S02]  /*9df0*/  ULDC.64 UR10, c[0x0][0xad8] ;  /* 0x0002b600000a7ab9 */ /* 0x000fe40000000a00 */
[----:B------:R-:W5:Y:S01]  /*9e00*/  LD.E.128 R72, desc[UR50][R72.64] ;  /* 0x0000003248487980 */ /* 0x000f62000c101d00 */
[----:B------:R-:W-:Y:S01]  /*9e10*/  VIADD R93, R2, 0x1c0 ;  /* 0x000001c0025d7836 */ /* 0x000fe20000000000 */
[----:B------:R-:W-:Y:S01]  /*9e20*/  @!PT LDS RZ, [RZ] ;  /* 0x00000000fffff984 */ /* 0x000fe20000000800 */
[----:B------:R-:W-:Y:S01]  /*9e30*/  @!PT LDS RZ, [RZ] ;  /* 0x00000000fffff984 */ /* 0x000fe20000000800 */
[----:B------:R-:W-:Y:S01]  /*9e40*/  @!PT LDS RZ, [RZ] ;  /* 0x00000000fffff984 */ /* 0x000fe20000000800 */
[----:B------:R-:W-:Y:S01]  /*9e50*/  @!PT LDS RZ, [RZ] ;  /* 0x00000000fffff984 */ /* 0x000fe20000000800 */
[----:B------:R0:W-:Y:S06]  /*9e60*/  MEMBAR.ALL.CTA ;  /* 0x0000000000007992 */ /* 0x0001ec0000008000 */
[----:B0-----:R-:W0:Y:S01]  /*9e70*/  FENCE.VIEW.ASYNC.S ;  /* 0x00000000000073c6 */ /* 0x001e220000000000 */
[----:B------:R-:W-:Y:S01]  /*9e80*/  IMAD.U32 R90, RZ, RZ, UR43 ;  /* 0x0000002bff5a7e24 */ /* 0x000fe2000f8e00ff */
[----:B------:R-:W-:Y:S01]  /*9e90*/  LOP3.LUT R76, R83, 0x20, R76, 0xe2, !PT ;  /* 0x00000020534c7812 */ /* 0x000fe200078ee24c */
[----:B------:R-:W-:Y:S01]  /*9ea0*/  IMAD.IADD R21, R21, 0x1, R81 ;  /* 0x0000000115157824 */ /* 0x000fe200078e0251 */
[----:B------:R-:W-:Y:S01]  /*9eb0*/  SEL R77, RZ, 0x40, P0 ;  /* 0x00000040ff4d7807 */ /* 0x000fe20000000000 */
[----:B------:R-:W-:Y:S01]  /*9ec0*/  IMAD R78, R0, UR10, RZ ;  /* 0x0000000a004e7c24 */ /* 0x000fe2000f8e02ff */
[----:B------:R-:W-:Y:S01]  /*9ed0*/  ISETP.GE.AND P0, PT, R93, UR14, PT ;  /* 0x0000000e5d007c0c */ /* 0x000fe2000bf06270 */
[----:B------:R-:W-:-:S02]  /*9ee0*/  IMAD R90, R90, 0x40, R3 ;  /* 0x000000405a5a7824 */ /* 0x000fc400078e0203 */
[----:B------:R-:W-:Y:S01]  /*9ef0*/  IMAD R91, R82, UR8, RZ ;  /* 0x00000008525b7c24 */ /* 0x000fe2000f8e02ff */
[----:B------:R-:W-:Y:S01]  /*9f00*/  LOP3.LUT R0, R76, R77, RZ, 0xfc, !PT ;  /* 0x0000004d4c007212 */ /* 0x000fe200078efcff */
[C---:B------:R-:W-:Y:S01]  /*9f10*/  IMAD R77, R79.reuse, UR11, R78 ;  /* 0x0000000b4f4d7c24 */ /* 0x040fe2000f8e024e */
[----:B------:R-:W-:Y:S01]  /*9f20*/  UIADD3 UR4, UR39, 0x28c20, URZ ;  /* 0x00028c2027047890 */ /* 0x000fe2000fffe03f */
[----:B------:R-:W-:Y:S01]  /*9f30*/  IMAD.WIDE.U32 R20, R79, UR10, R20 ;  /* 0x0000000a4f147c25 */ /* 0x000fe2000f8e0014 */
[----:B------:R-:W-:Y:S01]  /*9f40*/  SEL R3, RZ, 0x80, P0 ;  /* 0x00000080ff037807 */ /* 0x000fe20000000000 */
[----:B------:R-:W-:Y:S01]  /*9f50*/  ULDC.64 UR10, c[0x0][0xa80] ;  /* 0x0002a000000a7ab9 */ /* 0x000fe20000000a00 */
[----:B------:R-:W-:Y:S01]  /*9f60*/  ISETP.GE.AND P0, PT, R90, R91, PT ;  /* 0x0000005b5a00720c */ /* 0x000fe20003f06270 */
[----:B------:R-:W-:Y:S01]  /*9f70*/  IMAD.IADD R21, R21, 0x1, R77 ;  /* 0x0000000115157824 */ /* 0x000fe200078e024d */
[----:B------:R-:W-:Y:S01]  /*9f80*/  UPRMT UR4, URZ, 0x654, UR4 ;  /* 0x000006543f047896 */ /* 0x000fe20008000004 */
[----:B------:R-:W-:-:S04]  /*9f90*/  LEA R86, P1, R20, UR10, 0x1 ;  /* 0x0000000a14567c11 */ /* 0x000fc8000f8208ff */
[----:B------:R-:W-:Y:S01]  /*9fa0*/  LEA.HI.X R88, R20, UR11, R21, 0x1, P1 ;  /* 0x0000000b14587c11 */ /* 0x000fe200088f0c15 */
[----:B------:R-:W-:Y:S01]  /*9fb0*/  BSSY B1, `(.L_x_3596) ;  /* 0x000002c000017945 */ /* 0x000fe20003800000 */
[----:B0-----:R0:W1:Y:S02]  /*9fc0*/  SHFL.IDX PT, R20, R86, RZ, 0x181f ;  /* 0x00181fff56147589 */ /* 0x00106400000e0000 */
[----:B------:R-:W-:Y:S02]  /*9fd0*/  SYNCS.ARRIVE.TRANS64.RED.A1T0 RZ, [UR4], RZ ;  /* 0x000000ffffff79a7 */ /* 0x000fe40008100404 */
[----:B------:R0:W2:Y:S01]  /*9fe0*/  SHFL.IDX PT, R21, R88, RZ, 0x181f ;  /* 0x00181fff58157589 */ /* 0x0000a200000e0000 */
[----:B------:R-:W-:Y:S02]  /*9ff0*/  LOP3.LUT R3, R0, R3, RZ, 0xfc, !PT ;  /* 0x0000000300037212 */ /* 0x000fe400078efcff */
[----:B------:R-:W-:Y:S01]  /*a000*/  SHF.R.S32.HI R152, RZ, 0x1f, R185 ;  /* 0x0000001fff987819 */ /* 0x000fe200000114b9 */
[----:B------:R-:W-:Y:S06]  /*a010*/  @P0 BRA `(.L_x_3597) ;  /* 0x0000000000940947 */ /* 0x000fec0003800000 */
[----:B------:R-:W-:Y:S02]  /*a020*/  ISETP.GE.AND P1, PT, R185, UR14, PT ;  /* 0x0000000eb9007c0c */ /* 0x000fe4000bf26270 */
[----:B------:R-:W-:Y:S02]  /*a030*/  ISETP.GE.AND P0, PT, R2, UR14, PT ;  /* 0x0000000e02007c0c */ /* 0x000fe4000bf06270 */
[----:B------:R-:W-:Y:S02]  /*a040*/  ISETP.GE.AND P4, PT, R184, UR14, PT ;  /* 0x0000000eb8007c0c */ /* 0x000fe4000bf86270 */
[----:B------:R-:W-:Y:S02]  /*a050*/  ISETP.GE.AND P3, PT, R87, UR14, PT ;  /* 0x0000000e57007c0c */ /* 0x000fe4000bf66270 */
[----:B------:R-:W-:Y:S02]  /*a060*/  SHF.R.S32.HI R81, RZ, 0x1f, R184 ;  /* 0x0000001fff517819 */ /* 0x000fe400000114b8 */
[----:B------:R-:W-:-:S02]  /*a070*/  SHF.R.S32.HI R83, RZ, 0x1f, R87 ;  /* 0x0000001fff537819 */ /* 0x000fc40000011457 */
[----:B------:R-:W-:Y:S02]  /*a080*/  SHF.R.S32.HI R85, RZ, 0x1f, R89 ;  /* 0x0000001fff557819 */ /* 0x000fe40000011459 */
[CC--:B-1----:R-:W-:Y:S01]  /*a090*/  @!P1 LEA R76, P2, R185.reuse, R20.reuse, 0x1 ;  /* 0x00000014b94c9211 */ /* 0x0c2fe200078408ff */
[----:B--2---:R-:W-:Y:S02]  /*a0a0*/  @!P0 IMAD.WIDE R78, R2, 0x2, R20 ;  /* 0x00000002024e8825 */ /* 0x004fe400078e0214 */
[----:B------:R-:W-:Y:S02]  /*a0b0*/  @!P4 LEA R80, P5, R184, R20, 0x1 ;  /* 0x00000014b850c211 */ /* 0x000fe400078a08ff */
[----:B------:R-:W-:Y:S01]  /*a0c0*/  @!P1 LEA.HI.X R77, R185, R21, R152, 0x1, P2 ;  /* 0x00000015b94d9211 */ /* 0x000fe200010f0c98 */
[----:B-----5:R1:W-:Y:S01]  /*a0d0*/  @!P0 ST.E.128 desc[UR50][R78.64], R4 ;  /* 0x000000044e008985 */ /* 0x0203e2000c101d32 */
[----:B------:R-:W-:Y:S02]  /*a0e0*/  ISETP.GE.AND P2, PT, R89, UR14, PT ;  /* 0x0000000e59007c0c */ /* 0x000fe4000bf46270 */
[----:B------:R-:W-:Y:S01]  /*a0f0*/  LOP3.LUT P0, RZ, R0, 0x40, RZ, 0xc0, !PT ;  /* 0x0000004000ff7812 */ /* 0x000fe2000780c0ff */
[----:B------:R2:W-:Y:S01]  /*a100*/  @!P1 ST.E.128 desc[UR50][R76.64], R12 ;  /* 0x0000000c4c009985 */ /* 0x0005e2000c101d32 */
[----:B------:R-:W-:-:S02]  /*a110*/  ISETP.GE.AND P1, PT, R95, UR14, PT ;  /* 0x0000000e5f007c0c */ /* 0x000fc4000bf26270 */
[CC--:B------:R-:W-:Y:S02]  /*a120*/  @!P3 LEA R82, P6, R87.reuse, R20.reuse, 0x1 ;  /* 0x000000145752b211 */ /* 0x0c0fe400078c08ff */
[-C--:B------:R-:W-:Y:S02]  /*a130*/  @!P4 LEA.HI.X R81, R184, R21.reuse, R81, 0x1, P5 ;  /* 0x00000015b851c211 */ /* 0x080fe400028f0c51 */
[-C--:B------:R-:W-:Y:S02]  /*a140*/  @!P3 LEA.HI.X R83, R87, R21.reuse, R83, 0x1, P6 ;  /* 0x000000155753b211 */ /* 0x080fe400030f0c53 */
[----:B------:R-:W-:Y:S01]  /*a150*/  LOP3.LUT P6, RZ, R3, 0x80, RZ, 0xc0, !PT ;  /* 0x0000008003ff7812 */ /* 0x000fe200078cc0ff */
[----:B------:R3:W-:Y:S01]  /*a160*/  @!P4 ST.E.128 desc[UR50][R80.64], R28 ;  /* 0x0000001c5000c985 */ /* 0x0007e2000c101d32 */
[C---:B------:R-:W-:Y:S02]  /*a170*/  @!P2 LEA R84, P5, R89.reuse, R20, 0x1 ;  /* 0x000000145954a211 */ /* 0x040fe400078a08ff */
[----:B-1----:R-:W-:Y:S01]  /*a180*/  SHF.R.S32.HI R5, RZ, 0x1f, R95 ;  /* 0x0000001fff057819 */ /* 0x002fe2000001145f */
[----:B------:R3:W-:Y:S01]  /*a190*/  @!P3 ST.E.128 desc[UR50][R82.64], R36 ;  /* 0x000000245200b985 */ /* 0x0007e2000c101d32 */
[----:B------:R-:W-:-:S02]  /*a1a0*/  @!P2 LEA.HI.X R85, R89, R21, R85, 0x1, P5 ;  /* 0x000000155955a211 */ /* 0x000fc400028f0c55 */
[CC--:B------:R-:W-:Y:S02]  /*a1b0*/  @!P1 LEA R4, P5, R95.reuse, R20.reuse, 0x1 ;  /* 0x000000145f049211 */ /* 0x0c0fe400078a08ff */
[----:B------:R-:W-:Y:S01]  /*a1c0*/  SHF.R.S32.HI R7, RZ, 0x1f, R97 ;  /* 0x0000001fff077819 */ /* 0x000fe20000011461 */
[----:B------:R3:W-:Y:S01]  /*a1d0*/  @!P2 ST.E.128 desc[UR50][R84.64], R44 ;  /* 0x0000002c5400a985 */ /* 0x0007e2000c101d32 */
[-C--:B------:R-:W-:Y:S02]  /*a1e0*/  @!P1 LEA.HI.X R5, R95, R21.reuse, R5, 0x1, P5 ;  /* 0x000000155f059211 */ /* 0x080fe400028f0c05 */
[C---:B------:R-:W-:Y:S02]  /*a1f0*/  @P0 LEA R6, P5, R97.reuse, R20, 0x1 ;  /* 0x0000001461060211 */ /* 0x040fe400078a08ff */
[----:B--2---:R-:W-:Y:S01]  /*a200*/  SHF.R.S32.HI R13, RZ, 0x1f, R93 ;  /* 0x0000001fff0d7819 */ /* 0x004fe2000001145d */
[----:B------:R3:W-:Y:S01]  /*a210*/  @!P1 ST.E.128 desc[UR50][R4.64], R52 ;  /* 0x0000003404009985 */ /* 0x0007e2000c101d32 */
[----:B------:R-:W-:-:S02]  /*a220*/  @P0 LEA.HI.X R7, R97, R21, R7, 0x1, P5 ;  /* 0x0000001561070211 */ /* 0x000fc400028f0c07 */
[----:B------:R-:W-:-:S03]  /*a230*/  @P6 LEA R12, P5, R93, R20, 0x1 ;  /* 0x000000145d0c6211 */ /* 0x000fc600078a08ff */
[----:B------:R3:W-:Y:S01]  /*a240*/  @P0 ST.E.128 desc[UR50][R6.64], R60 ;  /* 0x0000003c06000985 */ /* 0x0007e2000c101d32 */
[----:B------:R-:W-:-:S05]  /*a250*/  @P6 LEA.HI.X R13, R93, R21, R13, 0x1, P5 ;  /* 0x000000155d0d6211 */ /* 0x000fca00028f0c0d */
[----:B------:R3:W-:Y:S04]  /*a260*/  @P6 ST.E.128 desc[UR50][R12.64], R68 ;  /* 0x000000440c006985 */ /* 0x0007e8000c101d32 */
.L_x_3597:
[----:B------:R-:W-:Y:S05]  /*a270*/  BSYNC B1 ;  /* 0x0000000000017941 */ /* 0x000fea0003800000 */
.L_x_3596:
[----:B---3-5:R-:W-:Y:S01]  /*a280*/  VIADD R6, R90, 0x20 ;  /* 0x000000205a067836 */ /* 0x028fe20000000000 */
[----:B------:R3:W4:Y:S04]  /*a290*/  SHFL.IDX PT, R5, R88, 0x1, 0x181f ;  /* 0x00381f0058057f89 */ /* 0x00072800000e0000 */
[----:B------:R-:W-:Y:S01]  /*a2a0*/  ISETP.GE.AND P0, PT, R6, R91, PT ;  /* 0x0000005b0600720c */ /* 0x000fe20003f06270 */
[----:B------:R3:W0:-:S12]  /*a2b0*/  SHFL.IDX PT, R4, R86, 0x1, 0x181f ;  /* 0x00381f0056047f89 */ /* 0x00061800000e0000 */
[----:B---3--:R-:W-:Y:S05]  /*a2c0*/  @P0 BRA `(.L_x_3598) ;  /* 0x0000002800180947 */ /* 0x008fea0003800000 */
[----:B------:R-:W-:Y:S02]  /*a2d0*/  ISETP.GE.AND P0, PT, R2, UR14, PT ;  /* 0x0000000e02007c0c */ /* 0x000fe4000bf06270 */
[----:B------:R-:W-:Y:S02]  /*a2e0*/  ISETP.GE.AND P4, PT, R185, UR14, PT ;  /* 0x0000000eb9007c0c */ /* 0x000fe4000bf86270 */
[----:B------:R-:W-:Y:S02]  /*a2f0*/  ISETP.GE.AND P3, PT, R184, UR14, PT ;  /* 0x0000000eb8007c0c */ /* 0x000fe4000bf66270 */
[----:B------:R-:W-:Y:S02]  /*a300*/  ISETP.GE.AND P2, PT, R87, UR14, PT ;  /* 0x0000000e57007c0c */ /* 0x000fe4000bf46270 */
[----:B------:R-:W-:Y:S02]  /*a310*/  ISETP.GE.AND P1, PT, R89, UR14, PT ;  /* 0x0000000e59007c0c */ /* 0x000fe4000bf26270 */
[----:B------:R-:W-:-:S02]  /*a320*/  SHF.R.S32.HI R15, RZ, 0x1f, R184 ;  /* 0x0000001fff0f7819 */ /* 0x000fc400000114b8 */
[----:B--2---:R-:W-:Y:S01]  /*a330*/  SHF.R.S32.HI R21, RZ, 0x1f, R87 ;  /* 0x0000001fff157819 */ /* 0x004fe20000011457 */
[----:B0---4-:R-:W-:Y:S02]  /*a340*/  @!P0 IMAD.WIDE R6, R2, 0x2, R4 ;  /* 0x0000000202068825 */ /* 0x011fe400078e0204 */
[-C--:B------:R-:W-:Y:S02]  /*a350*/  @!P4 LEA R12, P5, R185, R4.reuse, 0x1 ;  /* 0x00000004b90cc211 */ /* 0x080fe400078a08ff */
[-C--:B------:R-:W-:Y:S01]  /*a360*/  @!P3 LEA R14, P6, R184, R4.reuse, 0x1 ;  /* 0x00000004b80eb211 */ /* 0x080fe200078c08ff */
[----:B------:R0:W-:Y:S01]  /*a370*/  @!P0 ST.E.128 desc[UR50][R6.64], R8 ;  /* 0x0000000806008985 */ /* 0x0001e2000c101d32 */
[----:B------:R-:W-:Y:S02]  /*a380*/  ISETP.GE.AND P0, PT, R95, UR14, PT ;  /* 0x0000000e5f007c0c */ /* 0x000fe4000bf06270 */
[----:B------:R-:W-:Y:S02]  /*a390*/  @!P4 LEA.HI.X R13, R185, R5, R152, 0x1, P5 ;  /* 0x00000005b90dc211 */ /* 0x000fe400028f0c98 */
[----:B-1----:R-:W-:-:S02]  /*a3a0*/  @!P2 LEA R20, P5, R87, R4, 0x1 ;  /* 0x000000045714a211 */ /* 0x002fc400078a08ff */
[-C--:B------:R-:W-:Y:S01]  /*a3b0*/  @!P3 LEA.HI.X R15, R184, R5.reuse, R15, 0x1, P6 ;  /* 0x00000005b80fb211 */ /* 0x080fe200030f0c0f */
[----:B------:R3:W-:Y:S01]  /*a3c0*/  @!P4 ST.E.128 desc[UR50][R12.64], R24 ;  /* 0x000000180c00c985 */ /* 0x0007e2000c101d32 */
[----:B------:R-:W-:Y:S02]  /*a3d0*/  LOP3.LUT P6, RZ, R0, 0x40, RZ, 0xc0, !PT ;  /* 0x0000004000ff7812 */ /* 0x000fe400078cc0ff */
[----:B------:R-:W-:Y:S01]  /*a3e0*/  @!P2 LEA.HI.X R21, R87, R5, R21, 0x1, P5 ;  /* 0x000000055715a211 */ /* 0x000fe200028f0c15 */
[----:B------:R3:W-:Y:S01]  /*a3f0*/  @!P3 ST.E.128 desc[UR50][R14.64], R32 ;  /* 0x000000200e00b985 */ /* 0x0007e2000c101d32 */
[----:B------:R-:W-:-:S03]  /*a400*/  SHF.R.S32.HI R0, RZ, 0x1f, R89 ;  /* 0x0000001fff007819 */ /* 0x000fc60000011459 */
[----:B------:R3:W-:Y:S01]  /*a410*/  @!P2 ST.E.128 desc[UR50][R20.64], R40 ;  /* 0x000000281400a985 */ /* 0x0007e2000c101d32 */
[----:B0-----:R-:W-:-:S04]  /*a420*/  @!P1 LEA R6, P5, R89, R4, 0x1 ;  /* 0x0000000459069211 */ /* 0x001fc800078a08ff */
[-C--:B------:R-:W-:Y:S02]  /*a430*/  @!P1 LEA.HI.X R7, R89, R5.reuse, R0, 0x1, P5 ;  /* 0x0000000559079211 */ /* 0x080fe400028f0c00 */
[----:B------:R-:W-:Y:S02]  /*a440*/  SHF.R.S32.HI R0, RZ, 0x1f, R95 ;  /* 0x0000001fff007819 */ /* 0x000fe4000001145f */
[C---:B------:R-:W-:Y:S01]  /*a450*/  @!P0 LEA R8, P5, R95.reuse, R4, 0x1 ;  /* 0x000000045f088211 */ /* 0x040fe200078a08ff */
[----:B------:R3:W-:Y:S03]  /*a460*/  @!P1 ST.E.128 desc[UR50][R6.64], R48 ;  /* 0x0000003006009985 */ /* 0x0007e6000c101d32 */
[----:B------:R-:W-:Y:S02]  /*a470*/  @!P0 LEA.HI.X R9, R95, R5, R0, 0x1, P5 ;  /* 0x000000055f098211 */ /* 0x000fe400028f0c00 */
[----:B------:R-:W-:-:S02]  /*a480*/  SHF.R.S32.HI R0, RZ, 0x1f, R97 ;  /* 0x0000001fff007819 */ /* 0x000fc40000011461 */
[----:B------:R-:W-:Y:S01]  /*a490*/  @P6 LEA R10, P5, R97, R4, 0x1 ;  /* 0x00000004610a6211 */ /* 0x000fe200078a08ff */
[----:B------:R3:W-:Y:S01]  /*a4a0*/  @!P0 ST.E.128 desc[UR50][R8.64], R56 ;  /* 0x0000003808008985 */ /* 0x0007e2000c101d32 */
[----:B------:R-:W-:Y:S02]  /*a4b0*/  LOP3.LUT P0, RZ, R3, 0x80, RZ, 0xc0, !PT ;  /* 0x0000008003ff7812 */ /* 0x000fe4000780c0ff */
[----:B------:R-:W-:-:S05]  /*a4c0*/  @P6 LEA.HI.X R11, R97, R5, R0, 0x1, P5 ;  /* 0x00000005610b6211 */ /* 0x000fca00028f0c00 */
[----:B------:R3:W-:Y:S06]  /*a4d0*/  @P6 ST.E.128 desc[UR50][R10.64], R64 ;  /* 0x000000400a006985 */ /* 0x0007ec000c101d32 */
[----:B------:R-:W-:Y:S05]  /*a4e0*/  @!P0 BRA `(.L_x_3598) ;  /* 0x0000002400908947 */ /* 0x000fea0003800000 */
[----:B------:R-:W-:Y:S02]  /*a4f0*/  LEA R4, P0, R93, R4, 0x1 ;  /* 0x000000045d047211 */ /* 0x000fe400078008ff */
[----:B------:R-:W-:-:S04]  /*a500*/  SHF.R.S32.HI R0, RZ, 0x1f, R93 ;  /* 0x0000001fff007819 */ /* 0x000fc8000001145d */
[----:B------:R-:W-:-:S05]  /*a510*/  LEA.HI.X R5, R93, R5, R0, 0x1, P0 ;  /* 0x000000055d057211 */ /* 0x000fca00000f0c00 */
[----:B------:R0:W-:Y:S01]  /*a520*/  ST.E.128 desc[UR50][R4.64], R72 ;  /* 0x0000004804007985 */ /* 0x0001e2000c101d32 */
[----:B------:R-:W-:Y:S05]  /*a530*/  BRA `(.L_x_3598) ;  /* 0x00000024007c7947 */ /* 0x000fea0003800000 */
.L_x_3595:
[----:B------:R-:W2:Y:S01]  /*a540*/  LDL R0, [R1+0x30] ;  /* 0x0000300001007983 */ /* 0x000ea20000100800 */
[----:B------:R-:W-:Y:S01]  /*a550*/  ULDC.64 UR12, c[0x0][0xb08] ;  /* 0x0002c200000c7ab9 */ /* 0x000fe20000000a00 */
[----:B------:R-:W-:Y:S01]  /*a560*/  ULDC UR14, c[0x0][0xbe8] ;  /* 0x0002fa00000e7ab9 */ /* 0x000fe20000000800 */
[----:B------:R-:W-:Y:S01]  /*a570*/  UIMAD UR18, UR18, UR12, URZ ;  /* 0x0000000c121272a4 */ /* 0x000fe2000f8e023f */
[----:B------:R-:W-:Y:S01]  /*a580*/  IMAD.U32 R9, RZ, RZ, UR43 ;  /* 0x0000002bff097e24 */ /* 0x000fe2000f8e00ff */
[----:B------:R-:W-:Y:S01]  /*a590*/  UIMAD.WIDE.U32 UR10, UR4, UR12, URZ ;  /* 0x0000000c040a72a5 */ /* 0x000fe2000f8e003f */
[----:B------:R-:W-:Y:S01]  /*a5a0*/  BSSY B1, `(.L_x_3599) ;  /* 0x00000cc000017945 */ /* 0x000fe20003800000 */
[----:B------:R-:W-:Y:S01]  /*a5b0*/  UIMAD UR18, UR4, UR13, UR18 ;  /* 0x0000000d041272a4 */ /* 0x000fe2000f8e0212 */
[----:B------:R-:W-:Y:S01]  /*a5c0*/  SHF.R.S32.HI R21, RZ, 0x1f, R197 ;  /* 0x0000001fff157819 */ /* 0x000fe200000114c5 */
[----:B------:R-:W-:Y:S01]  /*a5d0*/  UISETP.NE.AND UP0, UPT, UR14, 0x1, UPT ;  /* 0x000000010e00788c */ /* 0x000fe2000bf05270 */
[----:B------:R-:W-:Y:S01]  /*a5e0*/  SHF.R.S32.HI R152, RZ, 0x1f, R198 ;  /* 0x0000001fff987819 */ /* 0x000fe200000114c6 */
[----:B------:R-:W-:Y:S01]  /*a5f0*/  UIADD3 UR11, UR11, UR18, URZ ;  /* 0x000000120b0b7290 */ /* 0x000fe2000fffe03f */
[----:B------:R-:W-:Y:S01]  /*a600*/  SHF.R.S32.HI R153, RZ, 0x1f, R199 ;  /* 0x0000001fff997819 */ /* 0x000fe200000114c7 */
[----:B------:R-:W-:Y:S01]  /*a610*/  ULDC.64 UR12, c[0x0][0xb38] ;  /* 0x0002ce00000c7ab9 */ /* 0x000fe20000000a00 */
[----:B------:R-:W-:Y:S01]  /*a620*/  USHF.R.S32.HI UR4, URZ, 0x1f, UR9 ;  /* 0x0000001f3f047899 */ /* 0x000fe20008011409 */
[----:B------:R-:W-:Y:S01]  /*a630*/  PLOP3.LUT P0, PT, PT, PT, UP0, 0x80, 0x0 ;  /* 0x000000000000781c */ /* 0x000fe20003f0f008 */
[----:B------:R-:W-:Y:S01]  /*a640*/  UIMAD.WIDE.U32 UR10, UR42, UR12, UR10 ;  /* 0x0000000c2a0a72a5 */ /* 0x000fe2000f8e000a */
[----:B------:R-:W-:Y:S01]  /*a650*/  SHF.R.S32.HI R154, RZ, 0x1f, R200 ;  /* 0x0000001fff9a7819 */ /* 0x000fe200000114c8 */
[----:B------:R-:W-:Y:S01]  /*a660*/  UIMAD UR8, UR8, UR14, URZ ;  /* 0x0000000e080872a4 */ /* 0x000fe2000f8e023f */
[----:B------:R-:W-:Y:S01]  /*a670*/  SHF.R.S32.HI R155, RZ, 0x1f, R201 ;  /* 0x0000001fff9b7819 */ /* 0x000fe200000114c9 */
[----:B------:R-:W-:Y:S01]  /*a680*/  UIMAD UR11, UR42, UR13, UR11 ;  /* 0x0000000d2a0b72a4 */ /* 0x000fe2000f8e020b */
[----:B------:R-:W-:-:S02]  /*a690*/  SHF.R.S32.HI R156, RZ, 0x1f, R202 ;  /* 0x0000001fff9c7819 */ /* 0x000fc400000114ca */
[----:B------:R-:W-:Y:S01]  /*a6a0*/  ULDC.64 UR12, c[0x0][0xb40] ;  /* 0x0002d000000c7ab9 */ /* 0x000fe20000000a00 */
[----:B------:R-:W-:Y:S01]  /*a6b0*/  SHF.R.S32.HI R157, RZ, 0x1f, R203 ;  /* 0x0000001fff9d7819 */ /* 0x000fe200000114cb */
[----:B------:R-:W-:Y:S01]  /*a6c0*/  UIMAD UR4, UR4, UR12, URZ ;  /* 0x0000000c040472a4 */ /* 0x000fe2000f8e023f */
[----:B------:R-:W-:Y:S01]  /*a6d0*/  SHF.R.S32.HI R158, RZ, 0x1f, R204 ;  /* 0x0000001fff9e7819 */ /* 0x000fe200000114cc */
[----:B------:R-:W-:Y:S01]  /*a6e0*/  UIMAD.WIDE.U32 UR10, UR9, UR12, UR10 ;  /* 0x0000000c090a72a5 */ /* 0x000fe2000f8e000a */
[----:B------:R-:W-:Y:S01]  /*a6f0*/  SHF.R.S32.HI R159, RZ, 0x1f, R205 ;  /* 0x0000001fff9f7819 */ /* 0x000fe200000114cd */
[----:B------:R-:W-:Y:S01]  /*a700*/  UIMAD UR4, UR9, UR13, UR4 ;  /* 0x0000000d090472a4 */ /* 0x000fe2000f8e0204 */
[----:B------:R-:W-:Y:S02]  /*a710*/  SHF.R.S32.HI R160, RZ, 0x1f, R206 ;  /* 0x0000001fffa07819 */ /* 0x000fe400000114ce */
[----:B------:R-:W-:Y:S01]  /*a720*/  @UP0 ULDC UR9, c[0x0][0xbec] ;  /* 0x0002fb0000090ab9 */ /* 0x000fe20000000800 */
[----:B------:R-:W-:Y:S01]  /*a730*/  UIADD3 UR11, UR11, UR4, URZ ;  /* 0x000000040b0b7290 */ /* 0x000fe2000fffe03f */
[----:B------:R-:W-:Y:S01]  /*a740*/  SHF.R.S32.HI R161, RZ, 0x1f, R207 ;  /* 0x0000001fffa17819 */ /* 0x000fe200000114cf */
[----:B------:R-:W-:Y:S01]  /*a750*/  ULDC.64 UR12, c[0x0][0xb48] ;  /* 0x0002d200000c7ab9 */ /* 0x000fe20000000a00 */
[----:B------:R-:W-:Y:S01]  /*a760*/  @UP0 ULDC UR4, c[0x0][0xbf0] ;  /* 0x0002fc0000040ab9 */ /* 0x000fe20000000800 */
[----:B------:R-:W-:Y:S01]  /*a770*/  UIMAD.WIDE.U32 UR10, UR44, UR12, UR10 ;  /* 0x0000000c2c0a72a5 */ /* 0x000fe2000f8e000a */
[----:B------:R-:W-:-:S02]  /*a780*/  SHF.R.S32.HI R162, RZ, 0x1f, R208 ;  /* 0x0000001fffa27819 */ /* 0x000fc400000114d0 */
[----:B------:R-:W-:Y:S01]  /*a790*/  SHF.R.S32.HI R163, RZ, 0x1f, R209 ;  /* 0x0000001fffa37819 */ /* 0x000fe200000114d1 */
[----:B------:R-:W-:Y:S01]  /*a7a0*/  UIMAD UR44, UR44, UR13, UR11 ;  /* 0x0000000d2c2c72a4 */ /* 0x000fe2000f8e020b */
[----:B------:R-:W-:Y:S01]  /*a7b0*/  SHF.R.S32.HI R164, RZ, 0x1f, R210 ;  /* 0x0000001fffa47819 */ /* 0x000fe200000114d2 */
[----:B0-----:R-:W-:Y:S01]  /*a7c0*/  IMAD.U32 R6, RZ, RZ, UR10 ;  /* 0x0000000aff067e24 */ /* 0x001fe2000f8e00ff */
[----:B------:R-:W-:Y:S01]  /*a7d0*/  ULDC.64 UR12, c[0x0][0xb30] ;  /* 0x0002cc00000c7ab9 */ /* 0x000fe20000000a00 */
[----:B------:R-:W-:Y:S01]  /*a7e0*/  IMAD.U32 R7, RZ, RZ, UR11 ;  /* 0x0000000bff077e24 */ /* 0x000fe2000f8e00ff */
[----:B------:R-:W-:Y:S01]  /*a7f0*/  ULDC.64 UR10, c[0x0][0xb28] ;  /* 0x0002ca00000a7ab9 */ /* 0x000fe20000000a00 */
[----:B------:R-:W-:Y:S01]  /*a800*/  IMAD.U32 R5, RZ, RZ, UR44 ;  /* 0x0000002cff057e24 */ /* 0x000fe2000f8e00ff */
[----:B------:R-:W-:Y:S02]  /*a810*/  SHF.R.S32.HI R165, RZ, 0x1f, R211 ;  /* 0x0000001fffa57819 */ /* 0x000fe400000114d3 */
[----:B------:R-:W-:-:S02]  /*a820*/  SHF.R.S32.HI R166, RZ, 0x1f, R212 ;  /* 0x0000001fffa67819 */ /* 0x000fc400000114d4 */
[----:B------:R-:W-:Y:S02]  /*a830*/  SHF.R.S32.HI R167, RZ, 0x1f, R213 ;  /* 0x0000001fffa77819 */ /* 0x000fe400000114d5 */
[----:B------:R-:W-:Y:S02]  /*a840*/  SHF.R.S32.HI R14, RZ, 0x1f, R214 ;  /* 0x0000001fff0e7819 */ /* 0x000fe400000114d6 */
[----:B------:R-:W-:Y:S02]  /*a850*/  SHF.R.S32.HI R15, RZ, 0x1f, R215 ;  /* 0x0000001fff0f7819 */ /* 0x000fe400000114d7 */
[----:B------:R-:W-:Y:S02]  /*a860*/  SHF.R.S32.HI R168, RZ, 0x1f, R216 ;  /* 0x0000001fffa87819 */ /* 0x000fe400000114d8 */
[----:B------:R-:W-:Y:S01]  /*a870*/  SHF.R.S32.HI R169, RZ, 0x1f, R17 ;  /* 0x0000001fffa97819 */ /* 0x000fe20000011411 */
[----:B--2---:R-:W-:-:S04]  /*a880*/  IMAD R9, R9, 0x40, R0 ;  /* 0x0000004009097824 */ /* 0x004fc800078e0200 */
[----:B------:R-:W-:-:S04]  /*a890*/  @P0 IMAD.HI.U32 R0, R9, UR9, RZ ;  /* 0x0000000909000c27 */ /* 0x000fc8000f8e00ff */
[----:B------:R-:W-:Y:S01]  /*a8a0*/  IMAD.MOV.U32 R3, RZ, RZ, R9 ;  /* 0x000000ffff037224 */ /* 0x000fe200078e0009 */
[----:B------:R-:W-:Y:S01]  /*a8b0*/  @P0 SHF.R.U32.HI R3, RZ, UR4, R0 ;  /* 0x00000004ff030c19 */ /* 0x000fe20008011600 */
[----:B------:R-:W-:-:S03]  /*a8c0*/  UIADD3 UR4, UR39, 0x28c20, URZ ;  /* 0x00028c2027047890 */ /* 0x000fc6000fffe03f */
[--C-:B------:R-:W-:Y:S01]  /*a8d0*/  SHF.R.S32.HI R0, RZ, 0x1f, R3.reuse ;  /* 0x0000001fff007819 */ /* 0x100fe20000011403 */
[----:B------:R-:W-:Y:S01]  /*a8e0*/  IMAD.MOV R4, RZ, RZ, -R3 ;  /* 0x000000ffff047224 */ /* 0x000fe200078e0a03 */
[----:B------:R-:W-:-:S03]  /*a8f0*/  UPRMT UR4, URZ, 0x654, UR4 ;  /* 0x000006543f047896 */ /* 0x000fc60008000004 */
[----:B------:R-:W-:Y:S02]  /*a900*/  IMAD R0, R0, UR12, RZ ;  /* 0x0000000c00007c24 */ /* 0x000fe4000f8e02ff */
[----:B------:R-:W-:Y:S02]  /*a910*/  IMAD R7, R4, UR14, R9 ;  /* 0x0000000e04077c24 */ /* 0x000fe4000f8e0209 */
[----:B------:R-:W-:Y:S02]  /*a920*/  IMAD.MOV.U32 R4, RZ, RZ, R6 ;  /* 0x000000ffff047224 */ /* 0x000fe400078e0006 */
[C---:B------:R-:W-:Y:S01]  /*a930*/  IMAD R9, R3.reuse, UR13, R0 ;  /* 0x0000000d03097c24 */ /* 0x040fe2000f8e0200 */
[----:B------:R-:W-:Y:S01]  /*a940*/  SHF.R.S32.HI R0, RZ, 0x1f, R7 ;  /* 0x0000001fff007819 */ /* 0x000fe20000011407 */
[----:B------:R-:W-:Y:S01]  /*a950*/  IMAD.WIDE.U32 R4, R3, UR12, R4 ;  /* 0x0000000c03047c25 */ /* 0x000fe2000f8e0004 */
[----:B------:R-:W-:Y:S03]  /*a960*/  SYNCS.ARRIVE.TRANS64.RED.A1T0 RZ, [UR4], RZ ;  /* 0x000000ffffff79a7 */ /* 0x000fe60008100404 */
[----:B------:R-:W-:-:S02]  /*a970*/  IMAD.IADD R5, R5, 0x1, R9 ;  /* 0x0000000105057824 */ /* 0x000fc400078e0209 */
[----:B------:R-:W-:Y:S02]  /*a980*/  IMAD R0, R0, UR10, RZ ;  /* 0x0000000a00007c24 */ /* 0x000fe4000f8e02ff */
[----:B------:R-:W-:Y:S02]  /*a990*/  IMAD.U32 R9, RZ, RZ, UR43 ;  /* 0x0000002bff097e24 */ /* 0x000fe4000f8e00ff */
[----:B------:R-:W-:Y:S02]  /*a9a0*/  IMAD R3, R7, UR11, R0 ;  /* 0x0000000b07037c24 */ /* 0x000fe4000f8e0200 */
[----:B------:R-:W-:Y:S02]  /*a9b0*/  IMAD R0, R9, 0x40, R16 ;  /* 0x0000004009007824 */ /* 0x000fe400078e0210 */
[----:B------:R-:W-:Y:S01]  /*a9c0*/  IMAD.WIDE.U32 R4, R7, UR10, R4 ;  /* 0x0000000a07047c25 */ /* 0x000fe2000f8e0004 */
[----:B------:R-:W-:Y:S02]  /*a9d0*/  ULDC.64 UR10, c[0x0][0xb00] ;  /* 0x0002c000000a7ab9 */ /* 0x000fe40000000a00 */
[----:B------:R-:W-:Y:S01]  /*a9e0*/  ISETP.GE.AND P0, PT, R0, UR8, PT ;  /* 0x0000000800007c0c */ /* 0x000fe2000bf06270 */
[----:B------:R-:W-:Y:S01]  /*a9f0*/  IMAD.IADD R5, R5, 0x1, R3 ;  /* 0x0000000105057824 */ /* 0x000fe200078e0203 */
[----:B------:R-:W-:-:S04]  /*aa00*/  LEA R3, P1, R4, UR10, 0x2 ;  /* 0x0000000a04037c11 */ /* 0x000fc8000f8210ff */
[----:B------:R-:W-:Y:S01]  /*aa10*/  LEA.HI.X R10, R4, UR11, R5, 0x2, P1 ;  /* 0x0000000b040a7c11 */ /* 0x000fe200088f1405 */
[----:B------:R0:W1:Y:S04]  /*aa20*/  SHFL.IDX PT, R12, R3, RZ, 0x1c1f ;  /* 0x001c1fff030c7589 */ /* 0x00006800000e0000 */
[----:B------:R0:W2:Y:S02]  /*aa30*/  SHFL.IDX PT, R11, R10, RZ, 0x1c1f ;  /* 0x001c1fff0a0b7589 */ /* 0x0000a400000e0000 */
[----:B------:R-:W-:Y:S05]  /*aa40*/  @P0 BRA `(.L_x_3600) ;  /* 0x0000000800040947 */ /* 0x000fea0003800000 */
[----:B------:R-:W-:Y:S02]  /*aa50*/  ULDC UR4, c[0x0][0xac8] ;  /* 0x0002b20000047ab9 */ /* 0x000fe40000000800 */
[----:B------:R-:W-:Y:S02]  /*aa60*/  ISETP.GE.AND P2, PT, R17, UR4, PT ;  /* 0x0000000411007c0c */ /* 0x000fe4000bf46270 */
[----:B------:R-:W-:Y:S02]  /*aa70*/  ISETP.GE.AND P1, PT, R216, UR4, PT ;  /* 0x00000004d8007c0c */ /* 0x000fe4000bf26270 */
[----:B------:R-:W-:Y:S02]  /*aa80*/  ISETP.GE.AND P0, PT, R215, UR4, PT ;  /* 0x00000004d7007c0c */ /* 0x000fe4000bf06270 */
[----:B------:R-:W-:-:S07]  /*aa90*/  ISETP.GE.AND P4, PT, R213, UR4, PT ;  /* 0x00000004d5007c0c */ /* 0x000fce000bf86270 */
[----:B-1----:R-:W-:-:S04]  /*aaa0*/  @!P2 LEA R4, P3, R17, R12, 0x2 ;  /* 0x0000000c1104a211 */ /* 0x002fc800078610ff */
[-C--:B--2---:R-:W-:Y:S02]  /*aab0*/  @!P2 LEA.HI.X R5, R17, R11.reuse, R169, 0x2, P3 ;  /* 0x0000000b1105a211 */ /* 0x084fe400018f14a9 */
[----:B------:R-:W-:Y:S02]  /*aac0*/  ISETP.GE.AND P3, PT, R214, UR4, PT ;  /* 0x00000004d6007c0c */ /* 0x000fe4000bf66270 */
[CC--:B------:R-:W-:Y:S01]  /*aad0*/  @!P0 LEA R6, P5, R215.reuse, R12.reuse, 0x2 ;  /* 0x0000000cd7068211 */ /* 0x0c0fe200078a10ff */
[----:B------:R1:W-:Y:S03]  /*aae0*/  @!P2 ST.E.64 desc[UR50][R4.64], R24 ;  /* 0x000000180400a985 */ /* 0x0003e6000c101b32 */
[----:B------:R-:W-:Y:S02]  /*aaf0*/  @!P0 LEA.HI.X R7, R215, R11, R15, 0x2, P5 ;  /* 0x0000000bd7078211 */ /* 0x000fe400028f140f */
[----:B-1----:R-:W-:-:S04]  /*ab00*/  @!P1 LEA R4, P2, R216, R12, 0x2 ;  /* 0x0000000cd8049211 */ /* 0x002fc800078410ff */
[----:B------:R-:W-:Y:S02]  /*ab10*/  @!P1 LEA.HI.X R5, R216, R11, R168, 0x2, P2 ;  /* 0x0000000bd8059211 */ /* 0x000fe400010f14a8 */
[----:B------:R-:W-:-:S03]  /*ab20*/  ISETP.GE.AND P2, PT, R210, UR4, PT ;  /* 0x00000004d2007c0c */ /* 0x000fc6000bf46270 */
[----:B------:R1:W-:Y:S01]  /*ab30*/  @!P1 ST.E.64 desc[UR50][R4.64], R28 ;  /* 0x0000001c04009985 */ /* 0x0003e2000c101b32 */
[----:B------:R-:W-:-:S03]  /*ab40*/  ISETP.GE.AND P1, PT, R211, UR4, PT ;  /* 0x00000004d3007c0c */ /* 0x000fc6000bf26270 */
[----:B------:R2:W-:Y:S01]  /*ab50*/  @!P0 ST.E.64 desc[UR50][R6.64], R32 ;  /* 0x0000002006008985 */ /* 0x0005e2000c101b32 */
[----:B------:R-:W-:Y:S02]  /*ab60*/  ISETP.GE.AND P0, PT, R212, UR4, PT ;  /* 0x00000004d4007c0c */ /* 0x000fe4000bf06270 */
[CC--:B-1----:R-:W-:Y:S02]  /*ab70*/  @!P3 LEA R4, P5, R214.reuse, R12.reuse, 0x2 ;  /* 0x0000000cd604b211 */ /* 0x0c2fe400078a10ff */
[CC--:B--2---:R-:W-:Y:S02]  /*ab80*/  @!P4 LEA R6, P6, R213.reuse, R12.reuse, 0x2 ;  /* 0x0000000cd506c211 */ /* 0x0c4fe400078c10ff */
[-C--:B------:R-:W-:Y:S02]  /*ab90*/  @!P3 LEA.HI.X R5, R214, R11.reuse, R14, 0x2, P5 ;  /* 0x0000000bd605b211 */ /* 0x080fe400028f140e */
[----:B------:R-:W-:Y:S02]  /*aba0*/  @!P4 LEA.HI.X R7, R213, R11, R167, 0x2, P6 ;  /* 0x0000000bd507c211 */ /* 0x000fe400030f14a7 */
[----:B------:R-:W-:Y:S01]  /*abb0*/  @!P2 LEA R8, P6, R210, R12, 0x2 ;  /* 0x0000000cd208a211 */ /* 0x000fe200078c10ff */
[----:B------:R1:W-:Y:S01]  /*abc0*/  @!P3 ST.E.64 desc[UR50][R4.64], R36 ;  /* 0x000000240400b985 */ /* 0x0003e2000c101b32 */
[----:B------:R-:W-:-:S02]  /*abd0*/  ISETP.GE.AND P3, PT, R209, UR4, PT ;  /* 0x00000004d1007c0c */ /* 0x000fc4000bf66270 */
[-C--:B------:R-:W-:Y:S01]  /*abe0*/  @!P2 LEA.HI.X R9, R210, R11.reuse, R164, 0x2, P6 ;  /* 0x0000000bd209a211 */ /* 0x080fe200030f14a4 */
[----:B------:R2:W-:Y:S01]  /*abf0*/  @!P4 ST.E.64 desc[UR50][R6.64], R40 ;  /* 0x000000280600c985 */ /* 0x0005e2000c101b32 */
[CC--:B-1----:R-:W-:Y:S02]  /*ac00*/  @!P0 LEA R4, P4, R212.reuse, R12.reuse, 0x2 ;  /* 0x0000000cd4048211 */ /* 0x0c2fe400078810ff */
[C---:B--2---:R-:W-:Y:S02]  /*ac10*/  @!P1 LEA R6, P5, R211.reuse, R12, 0x2 ;  /* 0x0000000cd3069211 */ /* 0x044fe400078a10ff */
[-C--:B------:R-:W-:Y:S02]  /*ac20*/  @!P0 LEA.HI.X R5, R212, R11.reuse, R166, 0x2, P4 ;  /* 0x0000000bd4058211 */ /* 0x080fe400020f14a6 */
[----:B------:R-:W-:Y:S02]  /*ac30*/  ISETP.GE.AND P4, PT, R208, UR4, PT ;  /* 0x00000004d0007c0c */ /* 0x000fe4000bf86270 */
[----:B------:R-:W-:Y:S01]  /*ac40*/  @!P1 LEA.HI.X R7, R211, R11, R165, 0x2, P5 ;  /* 0x0000000bd3079211 */ /* 0x000fe200028f14a5 */
[----:B------:R1:W-:Y:S01]  /*ac50*/  @!P0 ST.E.64 desc[UR50][R4.64], R44 ;  /* 0x0000002c04008985 */ /* 0x0003e2000c101b32 */
[----:B------:R-:W-:-:S02]  /*ac60*/  ISETP.GE.AND P5, PT, R207, UR4, PT ;  /* 0x00000004cf007c0c */ /* 0x000fc4000bfa6270 */
[----:B------:R-:W-:Y:S01]  /*ac70*/  ISETP.GE.AND P0, PT, R206, UR4, PT ;  /* 0x00000004ce007c0c */ /* 0x000fe2000bf06270 */
[----:B------:R2:W-:Y:S01]  /*ac80*/  @!P1 ST.E.64 desc[UR50][R6.64], R48 ;  /* 0x0000003006009985 */ /* 0x0005e2000c101b32 */
[----:B------:R-:W-:-:S03]  /*ac90*/  ISETP.GE.AND P1, PT, R205, UR4, PT ;  /* 0x00000004cd007c0c */ /* 0x000fc6000bf26270 */
[----:B------:R3:W-:Y:S01]  /*aca0*/  @!P2 ST.E.64 desc[UR50][R8.64], R52 ;  /* 0x000000340800a985 */ /* 0x0007e2000c101b32 */
[CC--:B-1----:R-:W-:Y:S02]  /*acb0*/  @!P3 LEA R4, P6, R209.reuse, R12.reuse, 0x2 ;  /* 0x0000000cd104b211 */ /* 0x0c2fe400078c10ff */
[CC--:B--2---:R-:W-:Y:S02]  /*acc0*/  @!P4 LEA R6, P2, R208.reuse, R12.reuse, 0x2 ;  /* 0x0000000cd006c211 */ /* 0x0c4fe400078410ff */
[-C--:B------:R-:W-:Y:S02]  /*acd0*/  @!P3 LEA.HI.X R5, R209, R11.reuse, R163, 0x2, P6 ;  /* 0x0000000bd105b211 */ /* 0x080fe400030f14a3 */
[----:B---3--:R-:W-:Y:S02]  /*ace0*/  @!P5 LEA R8, P6, R207, R12, 0x2 ;  /* 0x0000000ccf08d211 */ /* 0x008fe400078c10ff */
[----:B------:R-:W-:Y:S01]  /*acf0*/  @!P4 LEA.HI.X R7, R208, R11, R162, 0x2, P2 ;  /* 0x0000000bd007c211 */ /* 0x000fe200010f14a2 */
[----:B------:R1:W-:Y:S01]  /*ad00*/  @!P3 ST.E.64 desc[UR50][R4.64], R56 ;  /* 0x000000380400b985 */ /* 0x0003e2000c101b32 */
[----:B------:R-:W-:-:S02]  /*ad10*/  ISETP.GE.AND P2, PT, R204, UR4, PT ;  /* 0x00000004cc007c0c */ /* 0x000fc4000bf46270 */
[-C--:B------:R-:W-:Y:S01]  /*ad20*/  @!P5 LEA.HI.X R9, R207, R11.reuse, R161, 0x2, P6 ;  /* 0x0000000bcf09d211 */ /* 0x080fe200030f14a1 */
[----:B------:R2:W-:Y:S01]  /*ad30*/  @!P4 ST.E.64 desc[UR50][R6.64], R60 ;  /* 0x0000003c0600c985 */ /* 0x0005e2000c101b32 */
[----:B------:R-:W-:Y:S02]  /*ad40*/  ISETP.GE.AND P3, PT, R203, UR4, PT ;  /* 0x00000004cb007c0c */ /* 0x000fe4000bf66270 */
[----:B------:R-:W-:Y:S01]  /*ad50*/  ISETP.GE.AND P4, PT, R202, UR4, PT ;  /* 0x00000004ca007c0c */ /* 0x000fe2000bf86270 */
[----:B------:R3:W-:Y:S01]  /*ad60*/  @!P5 ST.E.64 desc[UR50][R8.64], R64 ;  /* 0x000000400800d985 */ /* 0x0007e2000c101b32 */
[CC--:B-1----:R-:W-:Y:S02]  /*ad70*/  @!P0 LEA R4, P6, R206.reuse, R12.reuse, 0x2 ;  /* 0x0000000cce048211 */ /* 0x0c2fe400078c10ff */
[----:B--2---:R-:W-:Y:S02]  /*ad80*/  @!P1 LEA R6, P5, R205, R12, 0x2 ;  /* 0x0000000ccd069211 */ /* 0x004fe400078a10ff */
[----:B------:R-:W-:-:S02]  /*ad90*/  @!P0 LEA.HI.X R5, R206, R11, R160, 0x2, P6 ;  /* 0x0000000bce058211 */ /* 0x000fc400030f14a0 */
[----:B------:R-:W-:Y:S02]  /*ada0*/  @!P1 LEA.HI.X R7, R205, R11, R159, 0x2, P5 ;  /* 0x0000000bcd079211 */ /* 0x000fe400028f149f */
[----:B------:R-:W-:Y:S01]  /*adb0*/  ISETP.GE.AND P5, PT, R201, UR4, PT ;  /* 0x00000004c9007c0c */ /* 0x000fe2000bfa6270 */
[----:B------:R1:W-:Y:S01]  /*adc0*/  @!P0 ST.E.64 desc[UR50][R4.64], R68 ;  /* 0x0000004404008985 */ /* 0x0003e2000c101b32 */
[----:B---3--:R-:W-:-:S03]  /*add0*/  @!P2 LEA R8, P6, R204, R12, 0x2 ;  /* 0x0000000ccc08a211 */ /* 0x008fc600078c10ff */
[----:B------:R2:W-:Y:S01]  /*ade0*/  @!P1 ST.E.64 desc[UR50][R6.64], R72 ;  /* 0x0000004806009985 */ /* 0x0005e2000c101b32 */
[----:B------:R-:W-:-:S05]  /*adf0*/  @!P2 LEA.HI.X R9, R204, R11, R158, 0x2, P6 ;  /* 0x0000000bcc09a211 */ /* 0x000fca00030f149e */
[----:B------:R3:W-:Y:S01]  /*ae00*/  @!P2 ST.E.64 desc[UR50][R8.64], R76 ;  /* 0x0000004c0800a985 */ /* 0x0007e2000c101b32 */
[----:B------:R-:W-:Y:S02]  /*ae10*/  ISETP.GE.AND P2, PT, R200, UR4, PT ;  /* 0x00000004c8007c0c */ /* 0x000fe4000bf46270 */
[----:B-1----:R-:W-:-:S04]  /*ae20*/  @!P3 LEA R4, P1, R203, R12, 0x2 ;  /* 0x0000000ccb04b211 */ /* 0x002fc800078210ff */
[-C--:B------:R-:W-:Y:S02]  /*ae30*/  @!P3 LEA.HI.X R5, R203, R11.reuse, R157, 0x2, P1 ;  /* 0x0000000bcb05b211 */ /* 0x080fe400008f149d */
[----:B------:R-:W-:Y:S02]  /*ae40*/  ISETP.GE.AND P1, PT, R199, UR4, PT ;  /* 0x00000004c7007c0c */ /* 0x000fe4000bf26270 */
[CC--:B--2---:R-:W-:Y:S01]  /*ae50*/  @!P4 LEA R6, P0, R202.reuse, R12.reuse, 0x2 ;  /* 0x0000000cca06c211 */ /* 0x0c4fe200078010ff */
[----:B------:R1:W-:Y:S01]  /*ae60*/  @!P3 ST.E.64 desc[UR50][R4.64], R80 ;  /* 0x000000500400b985 */ /* 0x0003e2000c101b32 */
[----:B---3--:R-:W-:Y:S02]  /*ae70*/  @!P5 LEA R8, P6, R201, R12, 0x2 ;  /* 0x0000000cc908d211 */ /* 0x008fe400078c10ff */
[----:B------:R-:W-:Y:S02]  /*ae80*/  @!P4 LEA.HI.X R7, R202, R11, R156, 0x2, P0 ;  /* 0x0000000bca07c211 */ /* 0x000fe400000f149c */
[----:B------:R-:W-:-:S02]  /*ae90*/  ISETP.GE.AND P0, PT, R198, UR4, PT ;  /* 0x00000004c6007c0c */ /* 0x000fc4000bf06270 */
[----:B------:R-:W-:Y:S01]  /*aea0*/  @!P5 LEA.HI.X R9, R201, R11, R155, 0x2, P6 ;  /* 0x0000000bc909d211 */ /* 0x000fe200030f149b */
[----:B------:R2:W-:Y:S01]  /*aeb0*/  @!P4 ST.E.64 desc[UR50][R6.64], R84 ;  /* 0x000000540600c985 */ /* 0x0005e2000c101b32 */
[----:B------:R-:W-:-:S03]  /*aec0*/  ISETP.GE.AND P4, PT, R196, UR4, PT ;  /* 0x00000004c4007c0c */ /* 0x000fc6000bf86270 */
[----:B------:R3:W-:Y:S01]  /*aed0*/  @!P5 ST.E.64 desc[UR50][R8.64], R88 ;  /* 0x000000580800d985 */ /* 0x0007e2000c101b32 */
[----:B------:R-:W-:Y:S02]  /*aee0*/  ISETP.GE.AND P5, PT, R197, UR4, PT ;  /* 0x00000004c5007c0c */ /* 0x000fe4000bfa6270 */
[----:B-1----:R-:W-:-:S04]  /*aef0*/  @!P2 LEA R4, P6, R200, R12, 0x2 ;  /* 0x0000000cc804a211 */ /* 0x002fc800078c10ff */
[----:B------:R-:W-:Y:S02]  /*af00*/  @!P2 LEA.HI.X R5, R200, R11, R154, 0x2, P6 ;  /* 0x0000000bc805a211 */ /* 0x000fe400030f149a */
[----:B--2---:R-:W-:-:S03]  /*af10*/  @!P1 LEA R6, P3, R199, R12, 0x2 ;  /* 0x0000000cc7069211 */ /* 0x004fc600078610ff */
[----:B------:R1:W-:Y:S01]  /*af20*/  @!P2 ST.E.64 desc[UR50][R4.64], R92 ;  /* 0x0000005c0400a985 */ /* 0x0003e2000c101b32 */
[----:B------:R-:W-:Y:S02]  /*af30*/  ISETP.GE.AND P2, PT, R194, UR4, PT ;  /* 0x00000004c2007c0c */ /* 0x000fe4000bf46270 */
[-C--:B------:R-:W-:Y:S02]  /*af40*/  @!P1 LEA.HI.X R7, R199, R11.reuse, R153, 0x2, P3 ;  /* 0x0000000bc7079211 */ /* 0x080fe400018f1499 */
[----:B------:R-:W-:Y:S02]  /*af50*/  ISETP.GE.AND P3, PT, R195, UR4, PT ;  /* 0x00000004c3007c0c */ /* 0x000fe4000bf66270 */
[C---:B---3--:R-:W-:Y:S01]  /*af60*/  @!P0 LEA R8, P6, R198.reuse, R12, 0x2 ;  /* 0x0000000cc6088211 */ /* 0x048fe200078c10ff */
[----:B------:R2:W-:Y:S01]  /*af70*/  @!P1 ST.E.64 desc[UR50][R6.64], R96 ;  /* 0x0000006006009985 */ /* 0x0005e2000c101b32 */
[----:B------:R-:W-:Y:S02]  /*af80*/  ISETP.GE.AND P1, PT, R193, UR4, PT ;  /* 0x00000004c1007c0c */ /* 0x000fe4000bf26270 */
[----:B------:R-:W-:-:S02]  /*af90*/  @!P0 LEA.HI.X R9, R198, R11, R152, 0x2, P6 ;  /* 0x0000000bc6098211 */ /* 0x000fc400030f1498 */
[----:B-1----:R-:W-:-:S03]  /*afa0*/  @!P5 LEA R4, P6, R197, R12, 0x2 ;  /* 0x0000000cc504d211 */ /* 0x002fc600078c10ff */
[----:B------:R1:W-:Y:S01]  /*afb0*/  @!P0 ST.E.64 desc[UR50][R8.64], R100 ;  /* 0x0000006408008985 */ /* 0x0003e2000c101b32 */
[----:B------:R-:W-:Y:S02]  /*afc0*/  @!P5 LEA.HI.X R5, R197, R11, R21, 0x2, P6 ;  /* 0x0000000bc505d211 */ /* 0x000fe400030f1415 */
[----:B--2---:R-:W-:-:S03]  /*afd0*/  @!P4 LEA R6, P0, R196, R12, 0x2 ;  /* 0x0000000cc406c211 */ /* 0x004fc600078010ff */
[----:B------:R2:W-:Y:S01]  /*afe0*/  @!P5 ST.E.64 desc[UR50][R4.64], R104 ;  /* 0x000000680400d985 */ /* 0x0005e2000c101b32 */
[-C--:B------:R-:W-:Y:S02]  /*aff0*/  @!P4 LEA.HI.X R7, R196, R11.reuse, R229, 0x2, P0 ;  /* 0x0000000bc407c211 */ /* 0x080fe400000f14e5 */
[----:B------:R-:W-:Y:S02]  /*b000*/  ISETP.GE.AND P0, PT, R192, UR4, PT ;  /* 0x00000004c0007c0c */ /* 0x000fe4000bf06270 */
[CC--:B-1----:R-:W-:Y:S01]  /*b010*/  @!P3 LEA R8, P6, R195.reuse, R12.reuse, 0x2 ;  /* 0x0000000cc308b211 */ /* 0x0c2fe200078c10ff */
[----:B------:R1:W-:Y:S03]  /*b020*/  @!P4 ST.E.64 desc[UR50][R6.64], R108 ;  /* 0x0000006c0600c985 */ /* 0x0003e6000c101b32 */
[----:B------:R-:W-:Y:S02]  /*b030*/  @!P3 LEA.HI.X R9, R195, R11, R228, 0x2, P6 ;  /* 0x0000000bc309b211 */ /* 0x000fe400030f14e4 */
[----:B--2---:R-:W-:-:S03]  /*b040*/  @!P2 LEA R4, P4, R194, R12, 0x2 ;  /* 0x0000000cc204a211 */ /* 0x004fc600078810ff */
[----:B------:R2:W-:Y:S01]  /*b050*/  @!P3 ST.E.64 desc[UR50][R8.64], R112 ;  /* 0x000000700800b985 */ /* 0x0005e2000c101b32 */
[----:B------:R-:W-:Y:S02]  /*b060*/  ISETP.GE.AND P3, PT, R191, UR4, PT ;  /* 0x00000004bf007c0c */ /* 0x000fe4000bf66270 */
[-C--:B------:R-:W-:Y:S02]  /*b070*/  @!P2 LEA.HI.X R5, R194, R11.reuse, R227, 0x2, P4 ;  /* 0x0000000bc205a211 */ /* 0x080fe400020f14e3 */
[----:B------:R-:W-:Y:S02]  /*b080*/  ISETP.GE.AND P4, PT, R190, UR4, PT ;  /* 0x00000004be007c0c */ /* 0x000fe4000bf86270 */
[----:B-1----:R-:W-:Y:S01]  /*b090*/  @!P1 LEA R6, P5, R193, R12, 0x2 ;  /* 0x0000000cc1069211 */ /* 0x002fe200078a10ff */
[----:B------:R1:W-:Y:S01]  /*b0a0*/  @!P2 ST.E.64 desc[UR50][R4.64], R116 ;  /* 0x000000740400a985 */ /* 0x0003e2000c101b32 */
[----:B------:R-:W-:Y:S02]  /*b0b0*/  ISETP.GE.AND P2, PT, R189, UR4, PT ;  /* 0x00000004bd007c0c */ /* 0x000fe4000bf46270 */
[----:B------:R-:W-:-:S02]  /*b0c0*/  @!P1 LEA.HI.X R7, R193, R11, R226, 0x2, P5 ;  /* 0x0000000bc1079211 */ /* 0x000fc400028f14e2 */
[----:B--2---:R-:W-:-:S03]  /*b0d0*/  @!P0 LEA R8, P6, R192, R12, 0x2 ;  /* 0x0000000cc0088211 */ /* 0x004fc600078c10ff */
[----:B------:R2:W-:Y:S01]  /*b0e0*/  @!P1 ST.E.64 desc[UR50][R6.64], R120 ;  /* 0x0000007806009985 */ /* 0x0005e2000c101b32 */
[----:B------:R-:W-:Y:S02]  /*b0f0*/  ISETP.GE.AND P1, PT, R188, UR4, PT ;  /* 0x00000004bc007c0c */ /* 0x000fe4000bf26270 */
[----:B------:R-:W-:Y:S02]  /*b100*/  @!P0 LEA.HI.X R9, R192, R11, R225, 0x2, P6 ;  /* 0x0000000bc0098211 */ /* 0x000fe400030f14e1 */
[----:B-1----:R-:W-:-:S03]  /*b110*/  @!P3 LEA R4, P5, R191, R12, 0x2 ;  /* 0x0000000cbf04b211 */ /* 0x002fc600078a10ff */
[----:B------:R1:W-:Y:S01]  /*b120*/  @!P0 ST.E.64 desc[UR50][R8.64], R124 ;  /* 0x0000007c08008985 */ /* 0x0003e2000c101b32 */
[----:B------:R-:W-:Y:S02]  /*b130*/  ISETP.GE.AND P0, PT, R187, UR4, PT ;  /* 0x00000004bb007c0c */ /* 0x000fe4000bf06270 */
[-C--:B------:R-:W-:Y:S02]  /*b140*/  @!P3 LEA.HI.X R5, R191, R11.reuse, R224, 0x2, P5 ;  /* 0x0000000bbf05b211 */ /* 0x080fe400028f14e0 */
[----:B------:R-:W-:Y:S02]  /*b150*/  ISETP.GE.AND P5, PT, R186, UR4, PT ;  /* 0x00000004ba007c0c */ /* 0x000fe4000bfa6270 */
[C---:B--2---:R-:W-:Y:S01]  /*b160*/  @!P4 LEA R6, P6, R190.reuse, R12, 0x2 ;  /* 0x0000000cbe06c211 */ /* 0x044fe200078c10ff */
[----:B------:R2:W-:Y:S03]  /*b170*/  @!P3 ST.E.64 desc[UR50][R4.64], R128 ;  /* 0x000000800400b985 */ /* 0x0005e6000c101b32 */
[----:B------:R-:W-:-:S02]  /*b180*/  @!P4 LEA.HI.X R7, R190, R11, R223, 0x2, P6 ;  /* 0x0000000bbe07c211 */ /* 0x000fc400030f14df */
[----:B-1----:R-:W-:-:S03]  /*b190*/  @!P1 LEA R8, P6, R188, R12, 0x2 ;  /* 0x0000000cbc089211 */ /* 0x002fc600078c10ff */
[----:B------:R1:W-:Y:S01]  /*b1a0*/  @!P4 ST.E.64 desc[UR50][R6.64], R132 ;  /* 0x000000840600c985 */ /* 0x0003e2000c101b32 */
[----:B------:R-:W-:Y:S02]  /*b1b0*/  @!P1 LEA.HI.X R9, R188, R11, R221, 0x2, P6 ;  /* 0x0000000bbc099211 */ /* 0x000fe400030f14dd */
[----:B--2---:R-:W-:-:S04]  /*b1c0*/  @!P2 LEA R4, P3, R189, R12, 0x2 ;  /* 0x0000000cbd04a211 */ /* 0x004fc800078610ff */
        /* <DEDUP_REMOVED lines=9> */
.L_x_3600:
[----:B------:R-:W-:Y:S05]  /*b260*/  BSYNC B1 ;  /* 0x0000000000017941 */ /* 0x000fea0003800000 */
.L_x_3599:
[----:B------:R-:W-:Y:S01]  /*b270*/  VIADD R0, R0, 0x8 ;  /* 0x0000000800007836 */ /* 0x000fe20000000000 */
[----:B------:R4:W1:Y:S04]  /*b280*/  SHFL.IDX PT, R20, R10, 0x1, 0x1c1f ;  /* 0x003c1f000a147f89 */ /* 0x00086800000e0000 */
[----:B------:R-:W-:Y:S01]  /*b290*/  ISETP.GE.AND P0, PT, R0, UR8, PT ;  /* 0x0000000800007c0c */ /* 0x000fe2000bf06270 */
[----:B0-----:R-:W0:-:S12]  /*b2a0*/  SHFL.IDX PT, R3, R3, 0x1, 0x1c1f ;  /* 0x003c1f0003037f89 */ /* 0x001e1800000e0000 */
[----:B----4-:R-:W-:Y:S05]  /*b2b0*/  @P0 BRA `(.L_x_3598) ;  /* 0x00000018001c0947 */ /* 0x010fea0003800000 */
[----:B------:R-:W-:Y:S02]  /*b2c0*/  ULDC UR4, c[0x0][0xac8] ;  /* 0x0002b20000047ab9 */ /* 0x000fe40000000800 */
[----:B------:R-:W-:Y:S02]  /*b2d0*/  ISETP.GE.AND P4, PT, R17, UR4, PT ;  /* 0x0000000411007c0c */ /* 0x000fe4000bf86270 */
[----:B------:R-:W-:Y:S02]  /*b2e0*/  ISETP.GE.AND P2, PT, R216, UR4, PT ;  /* 0x00000004d8007c0c */ /* 0x000fe4000bf46270 */
[----:B------:R-:W-:Y:S02]  /*b2f0*/  ISETP.GE.AND P1, PT, R215, UR4, PT ;  /* 0x00000004d7007c0c */ /* 0x000fe4000bf26270 */
[----:B------:R-:W-:-:S07]  /*b300*/  ISETP.GE.AND P0, PT, R214, UR4, PT ;  /* 0x00000004d6007c0c */ /* 0x000fce000bf06270 */
[CC--:B0--3--:R-:W-:Y:S02]  /*b310*/  @!P4 LEA R4, P3, R17.reuse, R3.reuse, 0x2 ;  /* 0x000000031104c211 */ /* 0x0c9fe400078610ff */
[-C--:B------:R-:W-:Y:S02]  /*b320*/  @!P2 LEA R6, P6, R216, R3.reuse, 0x2 ;  /* 0x00000003d806a211 */ /* 0x080fe400078c10ff */
[----:B-1----:R-:W-:Y:S02]  /*b330*/  @!P4 LEA.HI.X R5, R17, R20, R169, 0x2, P3 ;  /* 0x000000141105c211 */ /* 0x002fe400018f14a9 */
[----:B------:R-:W-:Y:S02]  /*b340*/  ISETP.GE.AND P3, PT, R213, UR4, PT ;  /* 0x00000004d5007c0c */ /* 0x000fe4000bf66270 */
[----:B------:R-:W-:Y:S01]  /*b350*/  @!P1 LEA R8, P5, R215, R3, 0x2 ;  /* 0x00000003d7089211 */ /* 0x000fe200078a10ff */
[----:B------:R0:W-:Y:S01]  /*b360*/  @!P4 ST.E.64 desc[UR50][R4.64], R26 ;  /* 0x0000001a0400c985 */ /* 0x0001e2000c101b32 */
[----:B------:R-:W-:-:S02]  /*b370*/  ISETP.GE.AND P4, PT, R212, UR4, PT ;  /* 0x00000004d4007c0c */ /* 0x000fc4000bf86270 */
[-C--:B------:R-:W-:Y:S02]  /*b380*/  @!P2 LEA.HI.X R7, R216, R20.reuse, R168, 0x2, P6 ;  /* 0x00000014d807a211 */ /* 0x080fe400030f14a8 */
[CC--:B------:R-:W-:Y:S02]  /*b390*/  @!P0 LEA R10, P6, R214.reuse, R3.reuse, 0x2 ;  /* 0x00000003d60a8211 */ /* 0x0c0fe400078c10ff */
[-C--:B------:R-:W-:Y:S01]  /*b3a0*/  @!P1 LEA.HI.X R9, R215, R20.reuse, R15, 0x2, P5 ;  /* 0x00000014d7099211 */ /* 0x080fe200028f140f */
[----:B------:R1:W-:Y:S01]  /*b3b0*/  @!P2 ST.E.64 desc[UR50][R6.64], R30 ;  /* 0x0000001e0600a985 */ /* 0x0003e2000c101b32 */
[----:B------:R-:W-:Y:S02]  /*b3c0*/  ISETP.GE.AND P5, PT, R211, UR4, PT ;  /* 0x00000004d3007c0c */ /* 0x000fe4000bfa6270 */
[----:B--2---:R-:W-:Y:S01]  /*b3d0*/  @!P0 LEA.HI.X R11, R214, R20, R14, 0x2, P6 ;  /* 0x00000014d60b8211 */ /* 0x004fe200030f140e */
[----:B------:R2:W-:Y:S01]  /*b3e0*/  @!P1 ST.E.64 desc[UR50][R8.64], R34 ;  /* 0x0000002208009985 */ /* 0x0005e2000c101b32 */
[----:B0-----:R-:W-:-:S03]  /*b3f0*/  @!P3 LEA R4, P1, R213, R3, 0x2 ;  /* 0x00000003d504b211 */ /* 0x001fc600078210ff */
[----:B------:R0:W-:Y:S01]  /*b400*/  @!P0 ST.E.64 desc[UR50][R10.64], R38 ;  /* 0x000000260a008985 */ /* 0x0001e2000c101b32 */
[----:B------:R-:W-:Y:S02]  /*b410*/  ISETP.GE.AND P0, PT, R210, UR4, PT ;  /* 0x00000004d2007c0c */ /* 0x000fe4000bf06270 */
[C---:B------:R-:W-:Y:S02]  /*b420*/  @!P4 LEA R12, P2, R212.reuse, R3, 0x2 ;  /* 0x00000003d40cc211 */ /* 0x040fe400078410ff */
[-C--:B------:R-:W-:Y:S02]  /*b430*/  @!P3 LEA.HI.X R5, R213, R20.reuse, R167, 0x2, P1 ;  /* 0x00000014d505b211 */ /* 0x080fe400008f14a7 */
[----:B------:R-:W-:Y:S02]  /*b440*/  ISETP.GE.AND P1, PT, R209, UR4, PT ;  /* 0x00000004d1007c0c */ /* 0x000fe4000bf26270 */
[----:B------:R-:W-:Y:S01]  /*b450*/  @!P4 LEA.HI.X R13, R212, R20, R166, 0x2, P2 ;  /* 0x00000014d40dc211 */ /* 0x000fe200010f14a6 */
[----:B------:R3:W-:Y:S01]  /*b460*/  @!P3 ST.E.64 desc[UR50][R4.64], R42 ;  /* 0x0000002a0400b985 */ /* 0x0007e2000c101b32 */
[----:B------:R-:W-:-:S02]  /*b470*/  ISETP.GE.AND P2, PT, R208, UR4, PT ;  /* 0x00000004d0007c0c */ /* 0x000fc4000bf46270 */
[-C--:B------:R-:W-:Y:S01]  /*b480*/  @!P5 LEA R14, P6, R211, R3.reuse, 0x2 ;  /* 0x00000003d30ed211 */ /* 0x080fe200078c10ff */
[----:B------:R4:W-:Y:S01]  /*b490*/  @!P4 ST.E.64 desc[UR50][R12.64], R46 ;  /* 0x0000002e0c00c985 */ /* 0x0009e2000c101b32 */
[----:B------:R-:W-:Y:S02]  /*b4a0*/  ISETP.GE.AND P3, PT, R207, UR4, PT ;  /* 0x00000004cf007c0c */ /* 0x000fe4000bf66270 */
[----:B------:R-:W-:Y:S02]  /*b4b0*/  @!P5 LEA.HI.X R15, R211, R20, R165, 0x2, P6 ;  /* 0x00000014d30fd211 */ /* 0x000fe400030f14a5 */
[-C--:B-1----:R-:W-:Y:S02]  /*b4c0*/  @!P0 LEA R6, P6, R210, R3.reuse, 0x2 ;  /* 0x00000003d2068211 */ /* 0x082fe400078c10ff */
[----:B------:R-:W-:Y:S01]  /*b4d0*/  ISETP.GE.AND P4, PT, R206, UR4, PT ;  /* 0x00000004ce007c0c */ /* 0x000fe2000bf86270 */
[----:B------:R1:W-:Y:S01]  /*b4e0*/  @!P5 ST.E.64 desc[UR50][R14.64], R50 ;  /* 0x000000320e00d985 */ /* 0x0003e2000c101b32 */
[----:B--2---:R-:W-:-:S02]  /*b4f0*/  @!P1 LEA R8, P5, R209, R3, 0x2 ;  /* 0x00000003d1089211 */ /* 0x004fc400078a10ff */
[-C--:B------:R-:W-:Y:S02]  /*b500*/  @!P0 LEA.HI.X R7, R210, R20.reuse, R164, 0x2, P6 ;  /* 0x00000014d2078211 */ /* 0x080fe400030f14a4 */
[C---:B0-----:R-:W-:Y:S02]  /*b510*/  @!P2 LEA R10, P6, R208.reuse, R3, 0x2 ;  /* 0x00000003d00aa211 */ /* 0x041fe400078c10ff */
[-C--:B------:R-:W-:Y:S01]  /*b520*/  @!P1 LEA.HI.X R9, R209, R20.reuse, R163, 0x2, P5 ;  /* 0x00000014d1099211 */ /* 0x080fe200028f14a3 */
[----:B------:R0:W-:Y:S01]  /*b530*/  @!P0 ST.E.64 desc[UR50][R6.64], R54 ;  /* 0x0000003606008985 */ /* 0x0001e2000c101b32 */
[----:B------:R-:W-:Y:S02]  /*b540*/  ISETP.GE.AND P5, PT, R205, UR4, PT ;  /* 0x00000004cd007c0c */ /* 0x000fe4000bfa6270 */
[----:B------:R-:W-:Y:S01]  /*b550*/  @!P2 LEA.HI.X R11, R208, R20, R162, 0x2, P6 ;  /* 0x00000014d00ba211 */ /* 0x000fe200030f14a2 */
[----:B------:R2:W-:Y:S01]  /*b560*/  @!P1 ST.E.64 desc[UR50][R8.64], R58 ;  /* 0x0000003a08009985 */ /* 0x0005e2000c101b32 */
[----:B------:R-:W-:-:S02]  /*b570*/  ISETP.GE.AND P0, PT, R204, UR4, PT ;  /* 0x00000004cc007c0c */ /* 0x000fc4000bf06270 */
[-C--:B---3--:R-:W-:Y:S01]  /*b580*/  @!P3 LEA R4, P6, R207, R3.reuse, 0x2 ;  /* 0x00000003cf04b211 */ /* 0x088fe200078c10ff */
[----:B------:R3:W-:Y:S01]  /*b590*/  @!P2 ST.E.64 desc[UR50][R10.64], R62 ;  /* 0x0000003e0a00a985 */ /* 0x0007e2000c101b32 */
[CC--:B----4-:R-:W-:Y:S02]  /*b5a0*/  @!P4 LEA R12, P2, R206.reuse, R3.reuse, 0x2 ;  /* 0x00000003ce0cc211 */ /* 0x0d0fe400078410ff */
[----:B------:R-:W-:Y:S02]  /*b5b0*/  ISETP.GE.AND P1, PT, R203, UR4, PT ;  /* 0x00000004cb007c0c */ /* 0x000fe4000bf26270 */
[-C--:B------:R-:W-:Y:S02]  /*b5c0*/  @!P3 LEA.HI.X R5, R207, R20.reuse, R161, 0x2, P6 ;  /* 0x00000014cf05b211 */ /* 0x080fe400030f14a1 */
[----:B------:R-:W-:Y:S02]  /*b5d0*/  @!P4 LEA.HI.X R13, R206, R20, R160, 0x2, P2 ;  /* 0x00000014ce0dc211 */ /* 0x000fe400010f14a0 */
[----:B------:R-:W-:Y:S01]  /*b5e0*/  ISETP.GE.AND P2, PT, R202, UR4, PT ;  /* 0x00000004ca007c0c */ /* 0x000fe2000bf46270 */
[----:B------:R-:W-:Y:S01]  /*b5f0*/  @!P3 ST.E.64 desc[UR50][R4.64], R66 ;  /* 0x000000420400b985 */ /* 0x000fe2000c101b32 */
[----:B-1----:R-:W-:-:S03]  /*b600*/  @!P5 LEA R14, P6, R205, R3, 0x2 ;  /* 0x00000003cd0ed211 */ /* 0x002fc600078c10ff */
[----:B------:R1:W-:Y:S01]  /*b610*/  @!P4 ST.E.64 desc[UR50][R12.64], R70 ;  /* 0x000000460c00c985 */ /* 0x0003e2000c101b32 */
[-C--:B------:R-:W-:Y:S02]  /*b620*/  @!P5 LEA.HI.X R15, R205, R20.reuse, R159, 0x2, P6 ;  /* 0x00000014cd0fd211 */ /* 0x080fe400030f149f */
[CC--:B0-----:R-:W-:Y:S02]  /*b630*/  @!P0 LEA R6, P4, R204.reuse, R3.reuse, 0x2 ;  /* 0x00000003cc068211 */ /* 0x0c1fe400078810ff */
[-C--:B--2---:R-:W-:Y:S01]  /*b640*/  @!P1 LEA R8, P3, R203, R3.reuse, 0x2 ;  /* 0x00000003cb089211 */ /* 0x084fe200078610ff */
[----:B------:R0:W-:Y:S01]  /*b650*/  @!P5 ST.E.64 desc[UR50][R14.64], R74 ;  /* 0x0000004a0e00d985 */ /* 0x0001e2000c101b32 */
[----:B------:R-:W-:Y:S02]  /*b660*/  @!P0 LEA.HI.X R7, R204, R20, R158, 0x2, P4 ;  /* 0x00000014cc078211 */ /* 0x000fe400020f149e */
[----:B------:R-:W-:Y:S02]  /*b670*/  ISETP.GE.AND P4, PT, R200, UR4, PT ;  /* 0x00000004c8007c0c */ /* 0x000fe4000bf86270 */
[----:B------:R-:W-:Y:S01]  /*b680*/  ISETP.GE.AND P5, PT, R201, UR4, PT ;  /* 0x00000004c9007c0c */ /* 0x000fe2000bfa6270 */
[----:B------:R2:W-:Y:S01]  /*b690*/  @!P0 ST.E.64 desc[UR50][R6.64], R78 ;  /* 0x0000004e06008985 */ /* 0x0005e2000c101b32 */
[----:B---3--:R-:W-:-:S02]  /*b6a0*/  @!P2 LEA R10, P6, R202, R3, 0x2 ;  /* 0x00000003ca0aa211 */ /* 0x008fc400078c10ff */
[-C--:B------:R-:W-:Y:S02]  /*b6b0*/  @!P1 LEA.HI.X R9, R203, R20.reuse, R157, 0x2, P3 ;  /* 0x00000014cb099211 */ /* 0x080fe400018f149d */
[----:B------:R-:W-:Y:S02]  /*b6c0*/  ISETP.GE.AND P3, PT, R199, UR4, PT ;  /* 0x00000004c7007c0c */ /* 0x000fe4000bf66270 */
[----:B------:R-:W-:Y:S01]  /*b6d0*/  @!P2 LEA.HI.X R11, R202, R20, R156, 0x2, P6 ;  /* 0x00000014ca0ba211 */ /* 0x000fe200030f149c */
[----:B------:R3:W-:Y:S01]  /*b6e0*/  @!P1 ST.E.64 desc[UR50][R8.64], R82 ;  /* 0x0000005208009985 */ /* 0x0007e2000c101b32 */
[----:B------:R-:W-:Y:S02]  /*b6f0*/  ISETP.GE.AND P1, PT, R197, UR4, PT ;  /* 0x00000004c5007c0c */ /* 0x000fe4000bf26270 */
[----:B-1----:R-:W-:Y:S01]  /*b700*/  @!P4 LEA R12, P0, R200, R3, 0x2 ;  /* 0x00000003c80cc211 */ /* 0x002fe200078010ff */
[----:B------:R1:W-:Y:S01]  /*b710*/  @!P2 ST.E.64 desc[UR50][R10.64], R86 ;  /* 0x000000560a00a985 */ /* 0x0003e2000c101b32 */
[----:B------:R-:W-:-:S02]  /*b720*/  ISETP.GE.AND P2, PT, R198, UR4, PT ;  /* 0x00000004c6007c0c */ /* 0x000fc4000bf46270 */
[CC--:B------:R-:W-:Y:S02]  /*b730*/  @!P5 LEA R4, P6, R201.reuse, R3.reuse, 0x2 ;  /* 0x00000003c904d211 */ /* 0x0c0fe400078c10ff */
[-C--:B------:R-:W-:Y:S02]  /*b740*/  @!P4 LEA.HI.X R13, R200, R20.reuse, R154, 0x2, P0 ;  /* 0x00000014c80dc211 */ /* 0x080fe400000f149a */
[----:B------:R-:W-:Y:S02]  /*b750*/  @!P5 LEA.HI.X R5, R201, R20, R155, 0x2, P6 ;  /* 0x00000014c905d211 */ /* 0x000fe400030f149b */
[----:B------:R-:W-:Y:S02]  /*b760*/  ISETP.GE.AND P0, PT, R196, UR4, PT ;  /* 0x00000004c4007c0c */ /* 0x000fe4000bf06270 */
[----:B0-----:R-:W-:Y:S01]  /*b770*/  @!P3 LEA R14, P6, R199, R3, 0x2 ;  /* 0x00000003c70eb211 */ /* 0x001fe200078c10ff */
[----:B------:R0:W-:Y:S01]  /*b780*/  @!P5 ST.E.64 desc[UR50][R4.64], R90 ;  /* 0x0000005a0400d985 */ /* 0x0001e2000c101b32 */
[----:B------:R-:W-:-:S02]  /*b790*/  ISETP.GE.AND P5, PT, R195, UR4, PT ;  /* 0x00000004c3007c0c */ /* 0x000fc4000bfa6270 */
[-C--:B------:R-:W-:Y:S01]  /*b7a0*/  @!P3 LEA.HI.X R15, R199, R20.reuse, R153, 0x2, P6 ;  /* 0x00000014c70fb211 */ /* 0x080fe200030f1499 */
[----:B------:R4:W-:Y:S01]  /*b7b0*/  @!P4 ST.E.64 desc[UR50][R12.64], R94 ;  /* 0x0000005e0c00c985 */ /* 0x0009e2000c101b32 */
[-C--:B--2---:R-:W-:Y:S02]  /*b7c0*/  @!P2 LEA R6, P6, R198, R3.reuse, 0x2 ;  /* 0x00000003c606a211 */ /* 0x084fe400078c10ff */
[----:B------:R-:W-:Y:S01]  /*b7d0*/  ISETP.GE.AND P4, PT, R194, UR4, PT ;  /* 0x00000004c2007c0c */ /* 0x000fe2000bf86270 */
[----:B------:R2:W-:Y:S01]  /*b7e0*/  @!P3 ST.E.64 desc[UR50][R14.64], R98 ;  /* 0x000000620e00b985 */ /* 0x0005e2000c101b32 */
[-C--:B---3--:R-:W-:Y:S02]  /*b7f0*/  @!P1 LEA R8, P3, R197, R3.reuse, 0x2 ;  /* 0x00000003c5089211 */ /* 0x088fe400078610ff */
[----:B------:R-:W-:Y:S02]  /*b800*/  @!P2 LEA.HI.X R7, R198, R20, R152, 0x2, P6 ;  /* 0x00000014c607a211 */ /* 0x000fe400030f1498 */
[----:B-1----:R-:W-:-:S02]  /*b810*/  @!P0 LEA R10, P6, R196, R3, 0x2 ;  /* 0x00000003c40a8211 */ /* 0x002fc400078c10ff */
[-C--:B------:R-:W-:Y:S01]  /*b820*/  @!P1 LEA.HI.X R9, R197, R20.reuse, R21, 0x2, P3 ;  /* 0x00000014c5099211 */ /* 0x080fe200018f1415 */
[----:B------:R1:W-:Y:S01]  /*b830*/  @!P2 ST.E.64 desc[UR50][R6.64], R102 ;  /* 0x000000660600a985 */ /* 0x0003e2000c101b32 */
[----:B------:R-:W-:Y:S02]  /*b840*/  ISETP.GE.AND P3, PT, R193, UR4, PT ;  /* 0x00000004c1007c0c */ /* 0x000fe4000bf66270 */
[----:B------:R-:W-:Y:S01]  /*b850*/  @!P0 LEA.HI.X R11, R196, R20, R229, 0x2, P6 ;  /* 0x00000014c40b8211 */ /* 0x000fe200030f14e5 */
[----:B------:R3:W-:Y:S01]  /*b860*/  @!P1 ST.E.64 desc[UR50][R8.64], R106 ;  /* 0x0000006a08009985 */ /* 0x0007e2000c101b32 */
[-C--:B0-----:R-:W-:Y:S02]  /*b870*/  @!P5 LEA R4, P1, R195, R3.reuse, 0x2 ;  /* 0x00000003c304d211 */ /* 0x081fe400078210ff */
[----:B----4-:R-:W-:Y:S01]  /*b880*/  @!P4 LEA R12, P2, R194, R3, 0x2 ;  /* 0x00000003c20cc211 */ /* 0x010fe200078410ff */
[----:B------:R-:W-:Y:S01]  /*b890*/  @!P0 ST.E.64 desc[UR50][R10.64], R110 ;  /* 0x0000006e0a008985 */ /* 0x000fe2000c101b32 */
[----:B------:R-:W-:-:S02]  /*b8a0*/  ISETP.GE.AND P0, PT, R192, UR4, PT ;  /* 0x00000004c0007c0c */ /* 0x000fc4000bf06270 */
[-C--:B------:R-:W-:Y:S02]  /*b8b0*/  @!P5 LEA.HI.X R5, R195, R20.reuse, R228, 0x2, P1 ;  /* 0x00000014c305d211 */ /* 0x080fe400008f14e4 */
[----:B------:R-:W-:Y:S02]  /*b8c0*/  ISETP.GE.AND P1, PT, R191, UR4, PT ;  /* 0x00000004bf007c0c */ /* 0x000fe4000bf26270 */
[C---:B--2---:R-:W-:Y:S01]  /*b8d0*/  @!P3 LEA R14, P6, R193.reuse, R3, 0x2 ;  /* 0x00000003c10eb211 */ /* 0x044fe200078c10ff */
[----:B------:R0:W-:Y:S01]  /*b8e0*/  @!P5 ST.E.64 desc[UR50][R4.64], R114 ;  /* 0x000000720400d985 */ /* 0x0001e2000c101b32 */
[-C--:B------:R-:W-:Y:S02]  /*b8f0*/  @!P4 LEA.HI.X R13, R194, R20.reuse, R227, 0x2, P2 ;  /* 0x00000014c20dc211 */ /* 0x080fe400010f14e3 */
[----:B------:R-:W-:Y:S02]  /*b900*/  @!P3 LEA.HI.X R15, R193, R20, R226, 0x2, P6 ;  /* 0x00000014c10fb211 */ /* 0x000fe400030f14e2 */
[----:B------:R-:W-:Y:S01]  /*b910*/  ISETP.GE.AND P2, PT, R188, UR4, PT ;  /* 0x00000004bc007c0c */ /* 0x000fe2000bf46270 */
[----:B------:R2:W-:Y:S01]  /*b920*/  @!P4 ST.E.64 desc[UR50][R12.64], R118 ;  /* 0x000000760c00c985 */ /* 0x0005e2000c101b32 */
[----:B------:R-:W-:-:S02]  /*b930*/  ISETP.GE.AND P4, PT, R190, UR4, PT ;  /* 0x00000004be007c0c */ /* 0x000fc4000bf86270 */
[CC--:B-1----:R-:W-:Y:S01]  /*b940*/  @!P0 LEA R6, P5, R192.reuse, R3.reuse, 0x2 ;  /* 0x00000003c0068211 */ /* 0x0c2fe200078a10ff */
[----:B------:R1:W-:Y:S01]  /*b950*/  @!P3 ST.E.64 desc[UR50][R14.64], R122 ;  /* 0x0000007a0e00b985 */ /* 0x0003e2000c101b32 */
[----:B------:R-:W-:Y:S02]  /*b960*/  ISETP.GE.AND P3, PT, R189, UR4, PT ;  /* 0x00000004bd007c0c */ /* 0x000fe4000bf66270 */
[----:B------:R-:W-:Y:S02]  /*b970*/  @!P0 LEA.HI.X R7, R192, R20, R225, 0x2, P5 ;  /* 0x00000014c0078211 */ /* 0x000fe400028f14e1 */
[----:B------:R-:W-:Y:S02]  /*b980*/  ISETP.GE.AND P5, PT, R187, UR4, PT ;  /* 0x00000004bb007c0c */ /* 0x000fe4000bfa6270 */
[-C--:B---3--:R-:W-:Y:S01]  /*b990*/  @!P1 LEA R8, P6, R191, R3.reuse, 0x2 ;  /* 0x00000003bf089211 */ /* 0x088fe200078c10ff */
[----:B------:R3:W-:Y:S02]  /*b9a0*/  @!P0 ST.E.64 desc[UR50][R6.64], R126 ;  /* 0x0000007e06008985 */ /* 0x0007e4000c101b32 */
[----:B0-----:R-:W-:-:S02]  /*b9b0*/  @!P4 LEA R4, P0, R190, R3, 0x2 ;  /* 0x00000003be04c211 */ /* 0x001fc400078010ff */
[-C--:B------:R-:W-:Y:S02]  /*b9c0*/  @!P1 LEA.HI.X R9, R191, R20.reuse, R224, 0x2, P6 ;  /* 0x00000014bf099211 */ /* 0x080fe400030f14e0 */
[-C--:B------:R-:W-:Y:S02]  /*b9d0*/  @!P3 LEA R10, P6, R189, R3.reuse, 0x2 ;  /* 0x00000003bd0ab211 */ /* 0x080fe400078c10ff */
[-C--:B------:R-:W-:Y:S01]  /*b9e0*/  @!P4 LEA.HI.X R5, R190, R20.reuse, R223, 0x2, P0 ;  /* 0x00000014be05c211 */ /* 0x080fe200000f14df */
[----:B------:R3:W-:Y:S01]  /*b9f0*/  @!P1 ST.E.64 desc[UR50][R8.64], R130 ;  /* 0x0000008208009985 */ /* 0x0007e2000c101b32 */
[-C--:B--2---:R-:W-:Y:S02]  /*ba00*/  @!P2 LEA R12, P1, R188, R3.reuse, 0x2 ;  /* 0x00000003bc0ca211 */ /* 0x084fe400078210ff */
[----:B-1----:R-:W-:Y:S01]  /*ba10*/  @!P5 LEA R14, P0, R187, R3, 0x2 ;  /* 0x00000003bb0ed211 */ /* 0x002fe200078010ff */
[----:B------:R3:W-:Y:S01]  /*ba20*/  @!P4 ST.E.64 desc[UR50][R4.64], R134 ;  /* 0x000000860400c985 */ /* 0x0007e2000c101b32 */
[----:B------:R-:W-:-:S02]  /*ba30*/  @!P3 LEA.HI.X R11, R189, R20, R222, 0x2, P6 ;  /* 0x00000014bd0bb211 */ /* 0x000fc400030f14de */
[-C--:B------:R-:W-:Y:S02]  /*ba40*/  @!P2 LEA.HI.X R13, R188, R20.reuse, R221, 0x2, P1 ;  /* 0x00000014bc0da211 */ /* 0x080fe400008f14dd */
[----:B------:R-:W-:Y:S01]  /*ba50*/  @!P5 LEA.HI.X R15, R187, R20, R220, 0x2, P0 ;  /* 0x00000014bb0fd211 */ /* 0x000fe200000f14dc */
[----:B------:R3:W-:Y:S01]  /*ba60*/  @!P3 ST.E.64 desc[UR50][R10.64], R138 ;  /* 0x0000008a0a00b985 */ /* 0x0007e2000c101b32 */
[----:B------:R-:W-:-:S03]  /*ba70*/  ISETP.GE.AND P0, PT, R186, UR4, PT ;  /* 0x00000004ba007c0c */ /* 0x000fc6000bf06270 */
[----:B------:R3:W-:Y:S04]  /*ba80*/  @!P2 ST.E.64 desc[UR50][R12.64], R142 ;  /* 0x0000008e0c00a985 */ /* 0x0007e8000c101b32 */
[----:B------:R3:W-:Y:S06]  /*ba90*/  @!P5 ST.E.64 desc[UR50][R14.64], R146 ;  /* 0x000000920e00d985 */ /* 0x0007ec000c101b32 */
[----:B------:R-:W-:Y:S05]  /*baa0*/  @P0 BRA `(.L_x_3598) ;  /* 0x0000001000200947 */ /* 0x000fea0003800000 */
[----:B---3--:R-:W-:-:S04]  /*bab0*/  LEA R4, P0, R186, R3, 0x2 ;  /* 0x00000003ba047211 */ /* 0x008fc800078010ff */
[----:B------:R-:W-:-:S05]  /*bac0*/  LEA.HI.X R5, R186, R20, R219, 0x2, P0 ;  /* 0x00000014ba057211 */ /* 0x000fca00000f14db */
[----:B------:R0:W-:Y:S01]  /*bad0*/  ST.E.64 desc[UR50][R4.64], R150 ;  /* 0x0000009604007985 */ /* 0x0001e2000c101b32 */
[----:B------:R-:W-:Y:S05]  /*bae0*/  BRA `(.L_x_3598) ;  /* 0x0000001000107947 */ /* 0x000fea0003800000 */
.L_x_3592:
[----:B------:R-:W-:Y:S02]  /*baf0*/  ULDC.64 UR8, c[0x0][0xc00] ;  /* 0x0003000000087ab9 */ /* 0x000fe40000000a00 */
[----:B------:R-:W-:-:S04]  /*bb00*/  UISETP.NE.U32.AND UP0, UPT, UR8, URZ, UPT ;  /* 0x0000003f0800728c */ /* 0x000fc8000bf05070 */
[----:B------:R-:W-:-:S03]  /*bb10*/  UISETP.NE.AND.EX UP0, UPT, UR9, URZ, UPT, UP0 ;  /* 0x0000003f0900728c */ /* 0x000fc6000bf05300 */
[----:B------:R-:W-:Y:S02]  /*bb20*/  ULDC.64 UR8, c[0x0][0xc00] ;  /* 0x0003000000087ab9 */ /* 0x000fe40000000a00 */
[----:B------:R-:W-:Y:S01]  /*bb30*/  UIMAD.WIDE UR8, UR40, 0x4, UR8 ;  /* 0x00000004280878a5 */ /* 0x000fe2000f8e0208 */
[----:B------:R-:W-:-:S05]  /*bb40*/  PLOP3.LUT P1, PT, PT, PT, UP0, 0x80, 0x0 ;  /* 0x000000000000781c */ /* 0x000fca0003f2f008 */
[----:B------:R-:W-:Y:S02]  /*bb50*/  IMAD.U32 R4, RZ, RZ, UR8 ;  /* 0x00000008ff047e24 */ /* 0x000fe4000f8e00ff */
[----:B------:R-:W-:Y:S01]  /*bb60*/  IMAD.U32 R5, RZ, RZ, UR9 ;  /* 0x00000009ff057e24 */ /* 0x000fe2000f8e00ff */
[----:B------:R-:W-:Y:S02]  /*bb70*/  ULDC.64 UR8, c[0x0][0xc08] ;  /* 0x0003020000087ab9 */ /* 0x000fe40000000a00 */
[----:B------:R-:W-:-:S03]  /*bb80*/  UISETP.NE.U32.AND UP1, UPT, UR8, URZ, UPT ;  /* 0x0000003f0800728c */ /* 0x000fc6000bf25070 */
[----:B------:R-:W2:Y:S01]  /*bb90*/  @P1 LDG.E R8, desc[UR50][R4.64] ;  /* 0x0000003204081981 */ /* 0x000ea2000c1e1900 */
[----:B------:R-:W-:Y:S01]  /*bba0*/  UISETP.NE.AND.EX UP1, UPT, UR9, URZ, UPT, UP1 ;  /* 0x0000003f0900728c */ /* 0x000fe2000bf25310 */
[----:B------:R-:W-:Y:S02]  /*bbb0*/  ULDC UR4, c[0x0][0xa88] ;  /* 0x0002a20000047ab9 */ /* 0x000fe40000000800 */
[----:B------:R-:W-:-:S03]  /*bbc0*/  IMAD.U32 R0, RZ, RZ, UR4 ;  /* 0x00000004ff007e24 */ /* 0x000fc6000f8e00ff */
[----:B------:R-:W-:-:S05]  /*bbd0*/  PLOP3.LUT P2, PT, PT, PT, UP1, 0x80, 0x0 ;  /* 0x000000000000781c */ /* 0x000fca0003f4f018 */
[----:B------:R-:W-:-:S04]  /*bbe0*/  @UP1 ULEA UR8, UP2, UR40, UR8, 0x2 ;  /* 0x0000000828081291 */ /* 0x000fc8000f84103f */
[----:B------:R-:W-:Y:S02]  /*bbf0*/  @UP1 ULEA.HI.X UR9, UR40, UR9, UR41, 0x2, UP2 ;  /* 0x0000000928091291 */ /* 0x000fe400090f1429 */
[----:B------:R-:W-:-:S04]  /*bc00*/  IMAD.U32 R6, RZ, RZ, UR8 ;  /* 0x00000008ff067e24 */ /* 0x000fc8000f8e00ff */
[----:B------:R-:W-:-:S05]  /*bc10*/  IMAD.U32 R7, RZ, RZ, UR9 ;  /* 0x00000009ff077e24 */ /* 0x000fca000f8e00ff */
[----:B------:R0:W5:Y:S01]  /*bc20*/  @P2 LDG.E R0, desc[UR50][R6.64] ;  /* 0x0000003206002981 */ /* 0x000162000c1e1900 */
[----:B------:R-:W-:Y:S01]  /*bc30*/  UMOV UR4, URZ ;  /* 0x0000003f00047c82 */ /* 0x000fe20008000000 */
[----:B------:R-:W-:Y:S01]  /*bc40*/  UISETP.NE.AND UP1, UPT, UR45, URZ, UPT ;  /* 0x0000003f2d00728c */ /* 0x000fe2000bf25270 */
[----:B------:R-:W1:Y:S10]  /*bc50*/  S2R R3, SR_TID.X ;  /* 0x0000000000037919 */ /* 0x000e740000002100 */
[----:B------:R-:W-:Y:S01]  /*bc60*/  @!UP1 ULDC UR45, c[0x0][0xad4] ;  /* 0x0002b500002d9ab9 */ /* 0x000fe20000000800 */
[----:B--2---:R-:W-:Y:S01]  /*bc70*/  @P1 R2UR UR4, R8 ;  /* 0x00000000080412ca */ /* 0x004fe200000e0000 */
[----:B-1----:R-:W-:-:S05]  /*bc80*/  VIADD R8, R3, 0xffffff80 ;  /* 0xffffff8003087836 */ /* 0x002fca0000000000 */
[----:B------:R-:W-:-:S07]  /*bc90*/  ISETP.GT.AND P0, PT, R8, 0x3f, PT ;  /* 0x0000003f0800780c */ /* 0x000fce0003f04270 */
[----:B------:R-:W-:Y:S01]  /*bca0*/  USHF.R.S32.HI UR19, URZ, 0x1f, UR4 ;  /* 0x0000001f3f137899 */ /* 0x000fe20008011404 */
[----:B0-----:R-:W-:Y:S11]  /*bcb0*/  @P2 BRA `(.L_x_3601) ;  /* 0x0000000000102947 */ /* 0x001ff60003800000 */
[----:B------:R-:W-:Y:S05]  /*bcc0*/  @!P1 BRA `(.L_x_3601) ;  /* 0x00000000000c9947 */ /* 0x000fea0003800000 */
[----:B------:R-:W2:Y:S04]  /*bcd0*/  LDG.E R3, desc[UR50][R4.64] ;  /* 0x0000003204037981 */ /* 0x000ea8000c1e1900 */
[----:B-----5:R-:W2:Y:S02]  /*bce0*/  LDG.E R0, desc[UR50][R4.64+0x4] ;  /* 0x0000043204007981 */ /* 0x020ea4000c1e1900 */
[----:B--2---:R-:W-:-:S07]  /*bcf0*/  IMAD.IADD R0, R0, 0x1, -R3 ;  /* 0x0000000100007824 */ /* 0x004fce00078e0a03 */
.L_x_3601:
[----:B------:R-:W-:Y:S01]  /*bd00*/  USEL UR40, UR40, URZ, !UP0 ;  /* 0x0000003f28287287 */ /* 0x000fe2000c000000 */
[----:B------:R-:W-:Y:S01]  /*bd10*/  BSSY B1, `(.L_x_3602) ;  /* 0x0000039000017945 */ /* 0x000fe20003800000 */
[----:B------:R-:W-:-:S03]  /*bd20*/  USEL UR41, UR41, URZ, !UP0 ;  /* 0x0000003f29297287 */ /* 0x000fc6000c000000 */
[----:B------:R-:W-:Y:S09]  /*bd30*/  @P0 BRA `(.L_x_3603) ;  /* 0x0000000000d80947 */ /* 0x000ff20003800000 */
[----:B------:R-:W0:Y:S01]  /*bd40*/  S2R R3, SR_TID.X ;  /* 0x0000000000037919 */ /* 0x000e220000002100 */
[----:B------:R-:W1:Y:S01]  /*bd50*/  LDC R9, c[0x0][0xbe8] ;  /* 0x0002fa00ff097b82 */ /* 0x000e620000000800 */
[----:B------:R-:W-:-:S04]  /*bd60*/  IMAD.U32 R4, RZ, RZ, UR43 ;  /* 0x0000002bff047e24 */ /* 0x000fc8000f8e00ff */
[----:B0-----:R-:W-:Y:S02]  /*bd70*/  IMAD R3, R4, 0x40, R3 ;  /* 0x0000004004037824 */ /* 0x001fe400078e0203 */
[----:B-1---5:R-:W-:Y:S02]  /*bd80*/  IMAD R4, R0, R9, RZ ;  /* 0x0000000900047224 */ /* 0x022fe400078e02ff */
[----:B------:R-:W-:-:S05]  /*bd90*/  VIADD R6, R3, 0xffffff80 ;  /* 0xffffff8003067836 */ /* 0x000fca0000000000 */
[----:B------:R-:W-:-:S13]  /*bda0*/  ISETP.GE.AND P0, PT, R6, R4, PT ;  /* 0x000000040600720c */ /* 0x000fda0003f06270 */
[----:B------:R-:W-:Y:S05]  /*bdb0*/  @P0 BRA `(.L_x_3603) ;  /* 0x0000000000b80947 */ /* 0x000fea0003800000 */
[----:B------:R-:W-:Y:S01]  /*bdc0*/  ISETP.NE.AND P0, PT, R9, 0x1, PT ;  /* 0x000000010900780c */ /* 0x000fe20003f05270 */
[----:B------:R-:W-:Y:S01]  /*bdd0*/  UISETP.GT.AND UP0, UPT, UR45, 0x1, UPT ;  /* 0x000000012d00788c */ /* 0x000fe2000bf04270 */
[----:B------:R-:W-:-:S03]  /*bde0*/  UMOV UR17, 0x9b8 ;  /* 0x000009b800117882 */ /* 0x000fc60000000000 */
[----:B------:R-:W-:Y:S02]  /*bdf0*/  USEL UR17, UR17, 0x978, UP0 ;  /* 0x0000097811117887 */ /* 0x000fe40008000000 */
[----:B------:R-:W-:-:S06]  /*be00*/  USEL UR16, UR44, URZ, UP0 ;  /* 0x0000003f2c107287 */ /* 0x000fcc0008000000 */
[----:B------:R-:W0:Y:S04]  /*be10*/  @P0 LDC R3, c[0x0][0xbec] ;  /* 0x0002fb00ff030b82 */ /* 0x000e280000000800 */
[----:B------:R-:W-:Y:S01]  /*be20*/  ULDC.64 UR8, c[0x0][UR17+0x218] ;  /* 0x0000860011087abb */ /* 0x000fe20008000a00 */
[----:B------:R-:W-:Y:S01]  /*be30*/  ULDC.64 UR12, c[0x0][UR17+0x220] ;  /* 0x00008800110c7abb */ /* 0x000fe20008000a00 */
[----:B------:R-:W-:Y:S01]  /*be40*/  ULDC.64 UR14, c[0x0][UR17+0x228] ;  /* 0x00008a00110e7abb */ /* 0x000fe20008000a00 */
[----:B------:R-:W-:Y:S01]  /*be50*/  UIMAD.WIDE.U32 UR10, UR8, UR42, URZ ;  /* 0x0000002a080a72a5 */ /* 0x000fe2000f8e003f */
[----:B------:R-:W1:Y:S01]  /*be60*/  @P0 LDC R5, c[0x0][0xbf0] ;  /* 0x0002fc00ff050b82 */ /* 0x000e620000000800 */
[----:B------:R-:W-:Y:S02]  /*be70*/  UIMAD UR18, UR9, UR42, URZ ;  /* 0x0000002a091272a4 */ /* 0x000fe4000f8e023f */
[----:B------:R-:W-:-:S02]  /*be80*/  UIMAD UR13, UR13, UR40, URZ ;  /* 0x000000280d0d72a4 */ /* 0x000fc4000f8e023f */
[----:B------:R-:W-:Y:S02]  /*be90*/  UIMAD.WIDE.U32 UR20, UR14, UR16, URZ ;  /* 0x000000100e1472a5 */ /* 0x000fe4000f8e003f */
[----:B------:R-:W-:Y:S02]  /*bea0*/  UIMAD.WIDE.U32 UR8, UR12, UR40, URZ ;  /* 0x000000280c0872a5 */ /* 0x000fe4000f8e003f */
[----:B------:R-:W-:Y:S02]  /*beb0*/  UIMAD UR14, UR15, UR16, URZ ;  /* 0x000000100f0e72a4 */ /* 0x000fe4000f8e023f */
[----:B------:R-:W-:Y:S02]  /*bec0*/  UIMAD UR13, UR12, UR41, UR13 ;  /* 0x000000290c0d72a4 */ /* 0x000fe4000f8e020d */
[----:B------:R-:W-:Y:S02]  /*bed0*/  UIADD3 UR10, UP1, UP2, UR8, UR10, UR4 ;  /* 0x0000000a080a7290 */ /* 0x000fe4000fa3e004 */
[----:B------:R-:W-:Y:S01]  /*bee0*/  UIADD3 UR14, UR21, UR14, URZ ;  /* 0x0000000e150e7290 */ /* 0x000fe2000fffe03f */
[----:B0-----:R-:W-:Y:S01]  /*bef0*/  @P0 IMAD.HI.U32 R4, R6, R3, RZ ;  /* 0x0000000306040227 */ /* 0x001fe200078e00ff */
[----:B------:R-:W-:-:S02]  /*bf00*/  UIADD3 UR18, UR11, UR18, URZ ;  /* 0x000000120b127290 */ /* 0x000fc4000fffe03f */
[----:B------:R-:W-:Y:S01]  /*bf10*/  UIADD3 UR13, UR9, UR13, URZ ;  /* 0x0000000d090d7290 */ /* 0x000fe2000fffe03f */
[----:B------:R-:W-:Y:S02]  /*bf20*/  IMAD.MOV.U32 R3, RZ, RZ, R6 ;  /* 0x000000ffff037224 */ /* 0x000fe400078e0006 */
[----:B------:R-:W-:Y:S01]  /*bf30*/  IMAD.U32 R10, RZ, RZ, UR14 ;  /* 0x0000000eff0a7e24 */ /* 0x000fe2000f8e00ff */
[----:B------:R-:W-:Y:S01]  /*bf40*/  ULDC.64 UR8, c[0x0][UR17+0x210] ;  /* 0x0000840011087abb */ /* 0x000fe20008000a00 */
[----:B-1----:R-:W-:Y:S01]  /*bf50*/  @P0 SHF.R.U32.HI R3, RZ, R5, R4 ;  /* 0x00000005ff030219 */ /* 0x002fe20000011604 */
[----:B------:R-:W-:Y:S02]  /*bf60*/  IMAD.U32 R4, RZ, RZ, UR20 ;  /* 0x00000014ff047e24 */ /* 0x000fe4000f8e00ff */
[----:B------:R-:W-:Y:S01]  /*bf70*/  IMAD.U32 R5, RZ, RZ, UR21 ;  /* 0x00000015ff057e24 */ /* 0x000fe2000f8e00ff */
[--C-:B------:R-:W-:Y:S01]  /*bf80*/  SHF.R.S32.HI R5, RZ, 0x1f, R3.reuse ;  /* 0x0000001fff057819 */ /* 0x100fe20000011403 */
[----:B------:R-:W-:Y:S01]  /*bf90*/  IMAD.MOV R7, RZ, RZ, -R3 ;  /* 0x000000ffff077224 */ /* 0x000fe200078e0a03 */
[----:B------:R-:W-:Y:S01]  /*bfa0*/  IADD3 R4, P0, P1, R3, UR10, R4 ;  /* 0x0000000a03047c10 */ /* 0x000fe2000f91e004 */
[----:B------:R-:W-:-:S02]  /*bfb0*/  UIADD3.X UR10, UR13, UR18, UR19, UP1, UP2 ;  /* 0x000000120d0a7290 */ /* 0x000fc40008fe4413 */
[----:B------:R-:W-:-:S04]  /*bfc0*/  IMAD R7, R9, R7, R6 ;  /* 0x0000000709077224 */ /* 0x000fc800078e0206 */
[----:B------:R-:W-:Y:S01]  /*bfd0*/  IADD3.X R5, R5, UR10, R10, P0, P1 ;  /* 0x0000000a05057c10 */ /* 0x000fe200087e240a */
[C---:B------:R-:W-:Y:S01]  /*bfe0*/  IMAD R6, R7.reuse, UR9, RZ ;  /* 0x0000000907067c24 */ /* 0x040fe2000f8e02ff */
[----:B------:R-:W-:Y:S01]  /*bff0*/  SHF.R.S32.HI R3, RZ, 0x1f, R7 ;  /* 0x0000001fff037819 */ /* 0x000fe20000011407 */
[----:B------:R-:W-:Y:S01]  /*c000*/  ULDC.64 UR10, c[0x0][0xba8] ;  /* 0x0002ea00000a7ab9 */ /* 0x000fe20000000a00 */
[----:B------:R-:W-:Y:S01]  /*c010*/  @!UP0 ULDC UR10, c[0x0][0xb50] ;  /* 0x0002d400000a8ab9 */ /* 0x000fe20000000800 */
[----:B------:R-:W-:Y:S01]  /*c020*/  IMAD.WIDE.U32 R4, R7, UR8, R4 ;  /* 0x0000000807047c25 */ /* 0x000fe2000f8e0004 */
[----:B------:R-:W-:-:S03]  /*c030*/  @!UP0 ULDC UR11, c[0x0][0xb54] ;  /* 0x0002d500000b8ab9 */ /* 0x000fc60000000800 */
[----:B------:R-:W-:Y:S01]  /*c040*/  IMAD R3, R3, UR8, R6 ;  /* 0x0000000803037c24 */ /* 0x000fe2000f8e0206 */
[----:B------:R-:W-:-:S03]  /*c050*/  LEA R6, P0, R4, UR10, 0x2 ;  /* 0x0000000a04067c11 */ /* 0x000fc6000f8010ff */
[----:B------:R-:W-:-:S05]  /*c060*/  IMAD.IADD R3, R5, 0x1, R3 ;  /* 0x0000000105037824 */ /* 0x000fca00078e0203 */
[----:B------:R-:W-:Y:S01]  /*c070*/  LEA.HI.X R7, R4, UR11, R3, 0x2, P0 ;  /* 0x0000000b04077c11 */ /* 0x000fe200080f1403 */
[----:B------:R-:W-:-:S05]  /*c080*/  IMAD.MOV.U32 R3, RZ, RZ, -0x800000 ;  /* 0xff800000ff037424 */ /* 0x000fca00078e00ff */
[----:B------:R0:W-:Y:S02]  /*c090*/  STG.E desc[UR50][R6.64], R3 ;  /* 0x0000000306007986 */ /* 0x0001e4000c101932 */
.L_x_3603:
[----:B------:R-:W-:Y:S05]  /*c0a0*/  BSYNC B1 ;  /* 0x0000000000017941 */ /* 0x000fea0003800000 */
.L_x_3602:
[----:B------:R-:W-:-:S06]  /*c0b0*/  UISETP.GT.AND UP0, UPT, UR45, 0x1, UPT ;  /* 0x000000012d00788c */ /* 0x000fcc000bf04270 */
[----:B------:R-:W-:-:S13]  /*c0c0*/  PLOP3.LUT P0, PT, PT, PT, UP0, 0x80, 0x0 ;  /* 0x000000000000781c */ /* 0x000fda0003f0f008 */
[----:B------:R-:W-:Y:S05]  /*c0d0*/  @P0 BRA `(.L_x_3598) ;  /* 0x0000000800940947 */ /* 0x000fea0003800000 */
[----:B------:R-:W1:Y:S01]  /*c0e0*/  LDC R11, c[0x0][0xbe8] ;  /* 0x0002fa00ff0b7b82 */ /* 0x000e620000000800 */
[----:B0-----:R-:W-:Y:S01]  /*c0f0*/  SHF.R.S32.HI R3, RZ, 0x1f, R8 ;  /* 0x0000001fff037819 */ /* 0x001fe20000011408 */
[----:B------:R-:W-:Y:S01]  /*c100*/  ULDC.64 UR12, c[0x0][0xaa0] ;  /* 0x0002a800000c7ab9 */ /* 0x000fe20000000a00 */
[----:B------:R-:W-:Y:S01]  /*c110*/  IMAD.U32 R6, RZ, RZ, UR43 ;  /* 0x0000002bff067e24 */ /* 0x000fe2000f8e00ff */
[----:B------:R-:W-:Y:S01]  /*c120*/  UIMAD UR10, UR19, UR12, URZ ;  /* 0x0000000c130a72a4 */ /* 0x000fe2000f8e023f */
[----:B------:R-:W-:Y:S01]  /*c130*/  LEA.HI R3, R3, R8, RZ, 0x3 ;  /* 0x0000000803037211 */ /* 0x000fe200078f18ff */
[----:B------:R-:W-:Y:S01]  /*c140*/  UIMAD.WIDE.U32 UR8, UR4, UR12, URZ ;  /* 0x0000000c040872a5 */ /* 0x000fe2000f8e003f */
[----:B------:R-:W-:Y:S01]  /*c150*/  VIADD R35, R2, 0xc0 ;  /* 0x000000c002237836 */ /* 0x000fe20000000000 */
[----:B------:R-:W-:Y:S01]  /*c160*/  UIMAD UR10, UR4, UR13, UR10 ;  /* 0x0000000d040a72a4 */ /* 0x000fe2000f8e020a */
[----:B------:R-:W-:Y:S01]  /*c170*/  LOP3.LUT R5, R3, 0xfffffff8, RZ, 0xc0, !PT ;  /* 0xfffffff803057812 */ /* 0x000fe200078ec0ff */
[----:B------:R-:W-:Y:S01]  /*c180*/  ULDC UR12, c[0x0][0xac8] ;  /* 0x0002b200000c7ab9 */ /* 0x000fe20000000800 */
[----:B------:R-:W-:Y:S01]  /*c190*/  SHF.R.S32.HI R13, RZ, 0x3, R3 ;  /* 0x00000003ff0d7819 */ /* 0x000fe20000011403 */
[----:B------:R-:W-:Y:S01]  /*c1a0*/  UIADD3 UR9, UR9, UR10, URZ ;  /* 0x0000000a09097290 */ /* 0x000fe2000fffe03f */
[----:B------:R-:W-:Y:S01]  /*c1b0*/  ISETP.GE.AND P1, PT, R185, UR12, PT ;  /* 0x0000000cb9007c0c */ /* 0x000fe2000bf26270 */
[----:B------:R-:W-:Y:S01]  /*c1c0*/  IMAD.IADD R8, R8, 0x1, -R5 ;  /* 0x0000000108087824 */ /* 0x000fe200078e0a05 */
[----:B------:R-:W-:Y:S01]  /*c1d0*/  ULDC.64 UR10, c[0x0][0xae8] ;  /* 0x0002ba00000a7ab9 */ /* 0x000fe20000000a00 */
[----:B------:R-:W-:Y:S01]  /*c1e0*/  ISETP.GE.AND P2, PT, R2, UR12, PT ;  /* 0x0000000c02007c0c */ /* 0x000fe2000bf46270 */
[----:B------:R-:W-:Y:S01]  /*c1f0*/  UIMAD.WIDE.U32 UR8, UR42, UR10, UR8 ;  /* 0x0000000a2a0872a5 */ /* 0x000fe2000f8e0008 */
[----:B------:R-:W-:Y:S01]  /*c200*/  IMAD R3, R8, 0x20, R13 ;  /* 0x0000002008037824 */ /* 0x000fe200078e020d */
[----:B------:R-:W-:Y:S01]  /*c210*/  BSSY B1, `(.L_x_3604) ;  /* 0x000006d000017945 */ /* 0x000fe20003800000 */
[----:B------:R-:W-:Y:S01]  /*c220*/  VIADD R27, R2, 0x100 ;  /* 0x00000100021b7836 */ /* 0x000fe20000000000 */
[----:B------:R-:W-:Y:S01]  /*c230*/  UIMAD UR9, UR42, UR11, UR9 ;  /* 0x0000000b2a0972a4 */ /* 0x000fe2000f8e0209 */
[----:B------:R-:W-:Y:S01]  /*c240*/  IMAD R9, R6, 0x40, R3 ;  /* 0x0000004006097824 */ /* 0x000fe200078e0203 */
[----:B------:R-:W-:Y:S01]  /*c250*/  SEL R3, RZ, 0xffffffff, P1 ;  /* 0xffffffffff037807 */ /* 0x000fe20000800000 */
[----:B------:R-:W-:Y:S01]  /*c260*/  ULDC.64 UR10, c[0x0][0xaf0] ;  /* 0x0002bc00000a7ab9 */ /* 0x000fe20000000a00 */
[----:B-1----:R-:W-:Y:S01]  /*c270*/  ISETP.NE.AND P0, PT, R11, 0x1, PT ;  /* 0x000000010b00780c */ /* 0x002fe20003f05270 */
[----:B------:R-:W-:Y:S01]  /*c280*/  UIMAD UR41, UR41, UR10, URZ ;  /* 0x0000000a292972a4 */ /* 0x000fe2000f8e023f */
[----:B------:R-:W-:Y:S01]  /*c290*/  ISETP.GE.AND P1, PT, R184, UR12, PT ;  /* 0x0000000cb8007c0c */ /* 0x000fe2000bf26270 */
[----:B------:R-:W-:Y:S01]  /*c2a0*/  IMAD.SHL.U32 R15, R3, 0x2, RZ ;  /* 0x00000002030f7824 */ /* 0x000fe200078e00ff */
[----:B------:R-:W-:Y:S01]  /*c2b0*/  SEL R6, RZ, 0x1, P2 ;  /* 0x00000001ff067807 */ /* 0x000fe20001000000 */
[----:B------:R-:W-:Y:S01]  /*c2c0*/  UIMAD UR4, UR40, UR11, UR41 ;  /* 0x0000000b280472a4 */ /* 0x000fe2000f8e0229 */
[----:B------:R-:W-:Y:S01]  /*c2d0*/  SEL R7, RZ, 0xffffffff, P1 ;  /* 0xffffffffff077807 */ /* 0x000fe20000800000 */
[----:B------:R-:W-:Y:S01]  /*c2e0*/  UIMAD.WIDE.U32 UR40, UR40, UR10, UR8 ;  /* 0x0000000a282872a5 */ /* 0x000fe2000f8e0008 */
[----:B------:R-:W-:Y:S01]  /*c2f0*/  IMAD.MOV.U32 R3, RZ, RZ, R9 ;  /* 0x000000ffff037224 */ /* 0x000fe200078e0009 */
[----:B------:R-:W-:Y:S01]  /*c300*/  LOP3.LUT R6, R15, 0x2, R6, 0xe2, !PT ;  /* 0x000000020f067812 */ /* 0x000fe200078ee206 */
[----:B------:R-:W-:Y:S01]  /*c310*/  ULDC.64 UR8, c[0x0][0xae0] ;  /* 0x0002b80000087ab9 */ /* 0x000fe20000000a00 */
[----:B------:R-:W-:Y:S01]  /*c320*/  IMAD.SHL.U32 R7, R7, 0x4, RZ ;  /* 0x0000000407077824 */ /* 0x000fe200078e00ff */
[----:B------:R-:W-:Y:S01]  /*c330*/  UIADD3 UR4, UR41, UR4, URZ ;  /* 0x0000000429047290 */ /* 0x000fe2000fffe03f */
[----:B------:R-:W0:Y:S01]  /*c340*/  @P0 LDC R4, c[0x0][0xbec] ;  /* 0x0002fb00ff040b82 */ /* 0x000e220000000800 */
[C---:B------:R-:W-:Y:S01]  /*c350*/  VIADD R33, R2.reuse, 0x140 ;  /* 0x0000014002217836 */ /* 0x040fe20000000000 */
[----:B------:R-:W-:Y:S01]  /*c360*/  SHF.R.S32.HI R31, RZ, 0x1f, R184 ;  /* 0x0000001fff1f7819 */ /* 0x000fe200000114b8 */
[----:B------:R-:W-:Y:S01]  /*c370*/  VIADD R37, R2, 0x180 ;  /* 0x0000018002257836 */ /* 0x000fe20000000000 */
[----:B------:R-:W-:Y:S01]  /*c380*/  LOP3.LUT R10, R7, 0x4, R6, 0xe2, !PT ;  /* 0x00000004070a7812 */ /* 0x000fe200078ee206 */
[----:B------:R-:W-:Y:S01]  /*c390*/  IMAD.U32 R26, RZ, RZ, UR43 ;  /* 0x0000002bff1a7e24 */ /* 0x000fe2000f8e00ff */
[----:B------:R-:W-:Y:S01]  /*c3a0*/  SHF.R.S32.HI R28, RZ, 0x1f, R27 ;  /* 0x0000001fff1c7819 */ /* 0x000fe2000001141b */
[----:B-----5:R-:W-:Y:S01]  /*c3b0*/  IMAD R25, R0, R11, RZ ;  /* 0x0000000b00197224 */ /* 0x020fe200078e02ff */
[----:B------:R-:W1:Y:S01]  /*c3c0*/  @P0 LDC R5, c[0x0][0xbf0] ;  /* 0x0002fc00ff050b82 */ /* 0x000e620000000800 */
[----:B------:R-:W-:Y:S01]  /*c3d0*/  IMAD R26, R26, 0x40, R13 ;  /* 0x000000401a1a7824 */ /* 0x000fe200078e020d */
[----:B------:R-:W-:Y:S01]  /*c3e0*/  SHF.R.S32.HI R32, RZ, 0x1f, R37 ;  /* 0x0000001fff207819 */ /* 0x000fe20000011425 */
[----:B------:R-:W-:Y:S01]  /*c3f0*/  VIADD R29, R2, 0x1c0 ;  /* 0x000001c0021d7836 */ /* 0x000fe20000000000 */
[----:B------:R-:W-:-:S02]  /*c400*/  SHF.R.S32.HI R34, RZ, 0x1f, R35 ;  /* 0x0000001fff227819 */ /* 0x000fc40000011423 */
[----:B------:R-:W-:Y:S02]  /*c410*/  SHF.R.S32.HI R36, RZ, 0x1f, R33 ;  /* 0x0000001fff247819 */ /* 0x000fe40000011421 */
[----:B------:R-:W-:Y:S02]  /*c420*/  ISETP.GE.AND P1, PT, R29, UR12, PT ;  /* 0x0000000c1d007c0c */ /* 0x000fe4000bf26270 */
[----:B------:R-:W-:Y:S02]  /*c430*/  SHF.R.S32.HI R30, RZ, 0x1f, R29 ;  /* 0x0000001fff1e7819 */ /* 0x000fe4000001141d */
[----:B------:R-:W-:Y:S02]  /*c440*/  SEL R0, RZ, 0x80, P1 ;  /* 0x00000080ff007807 */ /* 0x000fe40000800000 */
[----:B------:R-:W-:Y:S01]  /*c450*/  SHF.R.S32.HI R38, RZ, 0x1f, R185 ;  /* 0x0000001fff267819 */ /* 0x000fe200000114b9 */
[----:B0-----:R-:W-:-:S05]  /*c460*/  @P0 IMAD.HI.U32 R4, R9, R4, RZ ;  /* 0x0000000409040227 */ /* 0x001fca00078e00ff */
[----:B-1----:R-:W-:Y:S01]  /*c470*/  @P0 SHF.R.U32.HI R3, RZ, R5, R4 ;  /* 0x00000005ff030219 */ /* 0x002fe20000011604 */
[----:B------:R-:W-:Y:S01]  /*c480*/  IMAD.U32 R5, RZ, RZ, UR41 ;  /* 0x00000029ff057e24 */ /* 0x000fe2000f8e00ff */
[----:B------:R-:W-:Y:S01]  /*c490*/  ISETP.GE.AND P0, PT, R35, UR12, PT ;  /* 0x0000000c23007c0c */ /* 0x000fe2000bf06270 */
[----:B------:R-:W-:Y:S01]  /*c4a0*/  IMAD.U32 R4, RZ, RZ, UR40 ;  /* 0x00000028ff047e24 */ /* 0x000fe2000f8e00ff */
[--C-:B------:R-:W-:Y:S01]  /*c4b0*/  SHF.R.S32.HI R6, RZ, 0x1f, R3.reuse ;  /* 0x0000001fff067819 */ /* 0x100fe20000011403 */
[----:B------:R-:W-:Y:S01]  /*c4c0*/  IMAD.U32 R5, RZ, RZ, UR4 ;  /* 0x00000004ff057e24 */ /* 0x000fe2000f8e00ff */
[----:B------:R-:W-:Y:S01]  /*c4d0*/  SEL R7, RZ, 0xffffffff, P0 ;  /* 0xffffffffff077807 */ /* 0x000fe20000000000 */
[----:B------:R-:W-:Y:S01]  /*c4e0*/  IMAD.MOV R8, RZ, RZ, -R3 ;  /* 0x000000ffff087224 */ /* 0x000fe200078e0a03 */
[----:B------:R-:W-:Y:S01]  /*c4f0*/  ISETP.GE.AND P0, PT, R27, UR12, PT ;  /* 0x0000000c1b007c0c */ /* 0x000fe2000bf06270 */
[----:B------:R-:W-:Y:S02]  /*c500*/  IMAD R6, R6, UR8, RZ ;  /* 0x0000000806067c24 */ /* 0x000fe4000f8e02ff */
[----:B------:R-:W-:Y:S01]  /*c510*/  IMAD.SHL.U32 R15, R7, 0x8, RZ ;  /* 0x00000008070f7824 */ /* 0x000fe200078e00ff */
[----:B------:R-:W-:Y:S01]  /*c520*/  SEL R12, RZ, 0xffffffff, P0 ;  /* 0xffffffffff0c7807 */ /* 0x000fe20000000000 */
[----:B------:R-:W-:Y:S01]  /*c530*/  IMAD R7, R3, UR9, R6 ;  /* 0x0000000903077c24 */ /* 0x000fe2000f8e0206 */
[----:B------:R-:W-:Y:S01]  /*c540*/  ISETP.GE.AND P0, PT, R33, UR12, PT ;  /* 0x0000000c21007c0c */ /* 0x000fe2000bf06270 */
[----:B------:R-:W-:Y:S01]  /*c550*/  IMAD.WIDE.U32 R4, R3, UR8, R4 ;  /* 0x0000000803047c25 */ /* 0x000fe2000f8e0004 */
[----:B------:R-:W-:Y:S01]  /*c560*/  LOP3.LUT R10, R15, 0x8, R10, 0xe2, !PT ;  /* 0x000000080f0a7812 */ /* 0x000fe200078ee20a */
[----:B------:R-:W-:-:S02]  /*c570*/  ULDC.64 UR8, c[0x0][0xad8] ;  /* 0x0002b60000087ab9 */ /* 0x000fc40000000a00 */
[----:B------:R-:W-:Y:S02]  /*c580*/  IMAD R3, R11, R8, R9 ;  /* 0x000000080b037224 */ /* 0x000fe400078e0209 */
[----:B------:R-:W-:Y:S02]  /*c590*/  IMAD.SHL.U32 R9, R12, 0x10, RZ ;  /* 0x000000100c097824 */ /* 0x000fe400078e00ff */
[----:B------:R-:W-:Y:S01]  /*c5a0*/  IMAD.IADD R5, R5, 0x1, R7 ;  /* 0x0000000105057824 */ /* 0x000fe200078e0207 */
[----:B------:R-:W-:Y:S02]  /*c5b0*/  SHF.R.S32.HI R6, RZ, 0x1f, R3 ;  /* 0x0000001fff067819 */ /* 0x000fe40000011403 */
[----:B------:R-:W-:Y:S01]  /*c5c0*/  SEL R7, RZ, 0xffffffff, P0 ;  /* 0xffffffffff077807 */ /* 0x000fe20000000000 */
[----:B------:R-:W-:Y:S01]  /*c5d0*/  IMAD.WIDE.U32 R4, R3, UR8, R4 ;  /* 0x0000000803047c25 */ /* 0x000fe2000f8e0004 */
[----:B------:R-:W-:Y:S02]  /*c5e0*/  LOP3.LUT R10, R9, 0x10, R10, 0xe2, !PT ;  /* 0x00000010090a7812 */ /* 0x000fe400078ee20a */
[----:B------:R-:W-:Y:S01]  /*c5f0*/  ISETP.GE.AND P0, PT, R37, UR12, PT ;  /* 0x0000000c25007c0c */ /* 0x000fe2000bf06270 */
[----:B------:R-:W-:-:S02]  /*c600*/  IMAD R6, R6, UR8, RZ ;  /* 0x0000000806067c24 */ /* 0x000fc4000f8e02ff */
[----:B------:R-:W-:Y:S02]  /*c610*/  IMAD.SHL.U32 R9, R7, 0x20, RZ ;  /* 0x0000002007097824 */ /* 0x000fe400078e00ff */
[----:B------:R-:W-:Y:S01]  /*c620*/  IMAD R7, R3, UR9, R6 ;  /* 0x0000000903077c24 */ /* 0x000fe2000f8e0206 */
[----:B------:R-:W-:Y:S02]  /*c630*/  ULDC.64 UR8, c[0x0][0xa80] ;  /* 0x0002a00000087ab9 */ /* 0x000fe40000000a00 */
[----:B------:R-:W-:Y:S01]  /*c640*/  LOP3.LUT R10, R9, 0x20, R10, 0xe2, !PT ;  /* 0x00000020090a7812 */ /* 0x000fe200078ee20a */
[----:B------:R-:W-:Y:S01]  /*c650*/  IMAD.IADD R3, R5, 0x1, R7 ;  /* 0x0000000105037824 */ /* 0x000fe200078e0207 */
[----:B------:R-:W-:Y:S02]  /*c660*/  SEL R9, RZ, 0x40, P0 ;  /* 0x00000040ff097807 */ /* 0x000fe40000000000 */
[----:B------:R-:W-:Y:S02]  /*c670*/  LEA R20, P0, R4, UR8, 0x1 ;  /* 0x0000000804147c11 */ /* 0x000fe4000f8008ff */
[----:B------:R-:W-:-:S02]  /*c680*/  LOP3.LUT R21, R10, R9, RZ, 0xfc, !PT ;  /* 0x000000090a157212 */ /* 0x000fc400078efcff */
[----:B------:R-:W-:Y:S01]  /*c690*/  LEA.HI.X R3, R4, UR9, R3, 0x1, P0 ;  /* 0x0000000904037c11 */ /* 0x000fe200080f0c03 */
[----:B------:R0:W1:Y:S01]  /*c6a0*/  SHFL.IDX PT, R6, R20, RZ, 0x181f ;  /* 0x00181fff14067589 */ /* 0x00006200000e0000 */
[----:B------:R-:W-:Y:S02]  /*c6b0*/  ISETP.GE.AND P0, PT, R26, R25, PT ;  /* 0x000000191a00720c */ /* 0x000fe40003f06270 */
[----:B------:R-:W-:Y:S01]  /*c6c0*/  LOP3.LUT R24, R21, R0, RZ, 0xfc, !PT ;  /* 0x0000000015187212 */ /* 0x000fe200078efcff */
[----:B------:R0:W2:Y:S10]  /*c6d0*/  SHFL.IDX PT, R7, R3, RZ, 0x181f ;  /* 0x00181fff03077589 */ /* 0x0000b400000e0000 */
[----:B0-----:R-:W-:Y:S05]  /*c6e0*/  @P0 BRA `(.L_x_3605) ;  /* 0x00000000007c0947 */ /* 0x001fea0003800000 */
[----:B------:R-:W-:Y:S02]  /*c6f0*/  ISETP.GE.AND P2, PT, R185, UR12, PT ;  /* 0x0000000cb9007c0c */ /* 0x000fe4000bf46270 */
[----:B------:R-:W-:Y:S02]  /*c700*/  ISETP.GE.AND P1, PT, R2, UR12, PT ;  /* 0x0000000c02007c0c */ /* 0x000fe4000bf26270 */
[----:B------:R-:W-:Y:S02]  /*c710*/  ISETP.GE.AND P5, PT, R184, UR12, PT ;  /* 0x0000000cb8007c0c */ /* 0x000fe4000bfa6270 */
[----:B------:R-:W-:-:S07]  /*c720*/  ISETP.GE.AND P3, PT, R35, UR12, PT ;  /* 0x0000000c23007c0c */ /* 0x000fce000bf66270 */
[CC--:B-1----:R-:W-:Y:S02]  /*c730*/  @!P2 LEA R8, P0, R185.reuse, R6.reuse, 0x1 ;  /* 0x00000006b908a211 */ /* 0x0c2fe400078008ff */
[----:B--2---:R-:W-:Y:S02]  /*c740*/  @!P1 IMAD.WIDE R4, R2, 0x2, R6 ;  /* 0x0000000202049825 */ /* 0x004fe400078e0206 */
[----:B------:R-:W-:Y:S02]  /*c750*/  @!P2 LEA.HI.X R9, R185, R7, R38, 0x1, P0 ;  /* 0x00000007b909a211 */ /* 0x000fe400000f0c26 */
[----:B------:R-:W-:Y:S01]  /*c760*/  @!P5 LEA R10, P4, R184, R6, 0x1 ;  /* 0x00000006b80ad211 */ /* 0x000fe200078808ff */
[----:B------:R-:W-:Y:S01]  /*c770*/  @!P1 ST.E.128 desc[UR50][R4.64], RZ ;  /* 0x000000ff04009985 */ /* 0x000fe2000c101d32 */
[----:B------:R-:W-:Y:S02]  /*c780*/  ISETP.GE.AND P1, PT, R33, UR12, PT ;  /* 0x0000000c21007c0c */ /* 0x000fe4000bf26270 */
[----:B------:R-:W-:Y:S01]  /*c790*/  LOP3.LUT P0, RZ, R21, 0x40, RZ, 0xc0, !PT ;  /* 0x0000004015ff7812 */ /* 0x000fe2000780c0ff */
[----:B------:R0:W-:Y:S01]  /*c7a0*/  @!P2 ST.E.128 desc[UR50][R8.64], RZ ;  /* 0x000000ff0800a985 */ /* 0x0001e2000c101d32 */
[----:B------:R-:W-:-:S02]  /*c7b0*/  ISETP.GE.AND P2, PT, R27, UR12, PT ;  /* 0x0000000c1b007c0c */ /* 0x000fc4000bf46270 */
[-C--:B------:R-:W-:Y:S02]  /*c7c0*/  @!P5 LEA.HI.X R11, R184, R7.reuse, R31, 0x1, P4 ;  /* 0x00000007b80bd211 */ /* 0x080fe400020f0c1f */
[----:B------:R-:W-:Y:S02]  /*c7d0*/  LOP3.LUT P4, RZ, R24, 0x80, RZ, 0xc0, !PT ;  /* 0x0000008018ff7812 */ /* 0x000fe4000788c0ff */
[CC--:B------:R-:W-:Y:S01]  /*c7e0*/  @!P3 LEA R12, P6, R35.reuse, R6.reuse, 0x1 ;  /* 0x00000006230cb211 */ /* 0x0c0fe200078c08ff */
[----:B------:R3:W-:Y:S03]  /*c7f0*/  @!P5 ST.E.128 desc[UR50][R10.64], RZ ;  /* 0x000000ff0a00d985 */ /* 0x0007e6000c101d32 */
[----:B------:R-:W-:Y:S02]  /*c800*/  @!P3 LEA.HI.X R13, R35, R7, R34, 0x1, P6 ;  /* 0x00000007230db211 */ /* 0x000fe400030f0c22 */
[----:B0-----:R-:W-:-:S02]  /*c810*/  @!P1 LEA R8, P6, R33, R6, 0x1 ;  /* 0x0000000621089211 */ /* 0x001fc400078c08ff */
[-C--:B------:R-:W-:Y:S01]  /*c820*/  @!P2 LEA R4, P5, R27, R6.reuse, 0x1 ;  /* 0x000000061b04a211 */ /* 0x080fe200078a08ff */
[----:B------:R3:W-:Y:S01]  /*c830*/  @!P3 ST.E.128 desc[UR50][R12.64], RZ ;  /* 0x000000ff0c00b985 */ /* 0x0007e2000c101d32 */
[-C--:B------:R-:W-:Y:S02]  /*c840*/  @P0 LEA R14, P3, R37, R6.reuse, 0x1 ;  /* 0x00000006250e0211 */ /* 0x080fe400078608ff */
[-C--:B------:R-:W-:Y:S02]  /*c850*/  @!P2 LEA.HI.X R5, R27, R7.reuse, R28, 0x1, P5 ;  /* 0x000000071b05a211 */ /* 0x080fe400028f0c1c */
[----:B------:R-:W-:Y:S02]  /*c860*/  @P4 LEA R6, P5, R29, R6, 0x1 ;  /* 0x000000061d064211 */ /* 0x000fe400078a08ff */
[-C--:B------:R-:W-:Y:S01]  /*c870*/  @!P1 LEA.HI.X R9, R33, R7.reuse, R36, 0x1, P6 ;  /* 0x0000000721099211 */ /* 0x080fe200030f0c24 */
[----:B------:R3:W-:Y:S01]  /*c880*/  @!P2 ST.E.128 desc[UR50][R4.64], RZ ;  /* 0x000000ff0400a985 */ /* 0x0007e2000c101d32 */
[----:B------:R-:W-:-:S02]  /*c890*/  @P0 LEA.HI.X R15, R37, R7, R32, 0x1, P3 ;  /* 0x00000007250f0211 */ /* 0x000fc400018f0c20 */
[----:B------:R-:W-:Y:S01]  /*c8a0*/  @P4 LEA.HI.X R7, R29, R7, R30, 0x1, P5 ;  /* 0x000000071d074211 */ /* 0x000fe200028f0c1e */
[----:B------:R3:W-:Y:S04]  /*c8b0*/  @!P1 ST.E.128 desc[UR50][R8.64], RZ ;  /* 0x000000ff08009985 */ /* 0x0007e8000c101d32 */
[----:B------:R3:W-:Y:S04]  /*c8c0*/  @P0 ST.E.128 desc[UR50][R14.64], RZ ;  /* 0x000000ff0e000985 */ /* 0x0007e8000c101d32 */
[----:B------:R3:W-:Y:S02]  /*c8d0*/  @P4 ST.E.128 desc[UR50][R6.64], RZ ;  /* 0x000000ff06004985 */ /* 0x0007e4000c101d32 */
.L_x_3605:
[----:B------:R-:W-:Y:S05]  /*c8e0*/  BSYNC B1 ;  /* 0x0000000000017941 */ /* 0x000fea0003800000 */
.L_x_3604:
[----:B------:R-:W-:Y:S01]  /*c8f0*/  VIADD R0, R26, 0x20 ;  /* 0x000000201a007836 */ /* 0x000fe20000000000 */
[----:B--23--:R0:W2:Y:S04]  /*c900*/  SHFL.IDX PT, R7, R3, 0x1, 0x181f ;  /* 0x00381f0003077f89 */ /* 0x00c0a800000e0000 */
[----:B------:R-:W-:Y:S01]  /*c910*/  ISETP.GE.AND P0, PT, R0, R25, PT ;  /* 0x000000190000720c */ /* 0x000fe20003f06270 */
[----:B-1----:R0:W1:-:S12]  /*c920*/  SHFL.IDX PT, R6, R20, 0x1, 0x181f ;  /* 0x00381f0014067f89 */ /* 0x00205800000e0000 */
[----:B0-----:R-:W-:Y:S05]  /*c930*/  @P0 BRA `(.L_x_3598) ;  /* 0x00000000007c0947 */ /* 0x001fea0003800000 */
[----:B------:R-:W-:Y:S02]  /*c940*/  ISETP.GE.AND P1, PT, R2, UR12, PT ;  /* 0x0000000c02007c0c */ /* 0x000fe4000bf26270 */
[----:B------:R-:W-:Y:S02]  /*c950*/  ISETP.GE.AND P5, PT, R185, UR12, PT ;  /* 0x0000000cb9007c0c */ /* 0x000fe4000bfa6270 */
[----:B------:R-:W-:Y:S02]  /*c960*/  ISETP.GE.AND P4, PT, R184, UR12, PT ;  /* 0x0000000cb8007c0c */ /* 0x000fe4000bf86270 */
[----:B------:R-:W-:Y:S02]  /*c970*/  ISETP.GE.AND P3, PT, R35, UR12, PT ;  /* 0x0000000c23007c0c */ /* 0x000fe4000bf66270 */
[----:B------:R-:W-:-:S05]  /*c980*/  ISETP.GE.AND P2, PT, R27, UR12, PT ;  /* 0x0000000c1b007c0c */ /* 0x000fca000bf46270 */
[----:B-12---:R-:W-:Y:S02]  /*c990*/  @!P1 IMAD.WIDE R4, R2, 0x2, R6 ;  /* 0x0000000202049825 */ /* 0x006fe400078e0206 */
[CC--:B------:R-:W-:Y:S02]  /*c9a0*/  @!P5 LEA R8, P0, R185.reuse, R6.reuse, 0x1 ;  /* 0x00000006b908d211 */ /* 0x0c0fe400078008ff */
[-C--:B------:R-:W-:Y:S01]  /*c9b0*/  @!P4 LEA R10, P6, R184, R6.reuse, 0x1 ;  /* 0x00000006b80ac211 */ /* 0x080fe200078c08ff */
[----:B------:R0:W-:Y:S01]  /*c9c0*/  @!P1 ST.E.128 desc[UR50][R4.64], RZ ;  /* 0x000000ff04009985 */ /* 0x0001e2000c101d32 */
[----:B------:R-:W-:Y:S02]  /*c9d0*/  @!P5 LEA.HI.X R9, R185, R7, R38, 0x1, P0 ;  /* 0x00000007b909d211 */ /* 0x000fe400000f0c26 */
[----:B------:R-:W-:Y:S02]  /*c9e0*/  ISETP.GE.AND P1, PT, R33, UR12, PT ;  /* 0x0000000c21007c0c */ /* 0x000fe4000bf26270 */
[----:B------:R-:W-:Y:S01]  /*c9f0*/  LOP3.LUT P0, RZ, R21, 0x40, RZ, 0xc0, !PT ;  /* 0x0000004015ff7812 */ /* 0x000fe2000780c0ff */
[----:B------:R1:W-:Y:S01]  /*ca00*/  @!P5 ST.E.128 desc[UR50][R8.64], RZ ;  /* 0x000000ff0800d985 */ /* 0x0003e2000c101d32 */
[----:B------:R-:W-:-:S02]  /*ca10*/  @!P3 LEA R12, P5, R35, R6, 0x1 ;  /* 0x00000006230cb211 */ /* 0x000fc400078a08ff */
[-C--:B------:R-:W-:Y:S02]  /*ca20*/  @!P4 LEA.HI.X R11, R184, R7.reuse, R31, 0x1, P6 ;  /* 0x00000007b80bc211 */ /* 0x080fe400030f0c1f */
[-C--:B------:R-:W-:Y:S02]  /*ca30*/  @!P2 LEA R14, P6, R27, R6.reuse, 0x1 ;  /* 0x000000061b0ea211 */ /* 0x080fe400078c08ff */
[-C--:B------:R-:W-:Y:S01]  /*ca40*/  @!P3 LEA.HI.X R13, R35, R7.reuse, R34, 0x1, P5 ;  /* 0x00000007230db211 */ /* 0x080fe200028f0c22 */
[----:B------:R1:W-:Y:S01]  /*ca50*/  @!P4 ST.E.128 desc[UR50][R10.64], RZ ;  /* 0x000000ff0a00c985 */ /* 0x0003e2000c101d32 */
[----:B------:R-:W-:Y:S02]  /*ca60*/  LOP3.LUT P5, RZ, R24, 0x80, RZ, 0xc0, !PT ;  /* 0x0000008018ff7812 */ /* 0x000fe400078ac0ff */
[----:B------:R-:W-:Y:S01]  /*ca70*/  @!P2 LEA.HI.X R15, R27, R7, R28, 0x1, P6 ;  /* 0x000000071b0fa211 */ /* 0x000fe200030f0c1c */
[----:B------:R1:W-:Y:S01]  /*ca80*/  @!P3 ST.E.128 desc[UR50][R12.64], RZ ;  /* 0x000000ff0c00b985 */ /* 0x0003e2000c101d32 */
[----:B0-----:R-:W-:-:S03]  /*ca90*/  @!P1 LEA R4, P6, R33, R6, 0x1 ;  /* 0x0000000621049211 */ /* 0x001fc600078c08ff */
[----:B------:R1:W-:Y:S01]  /*caa0*/  @!P2 ST.E.128 desc[UR50][R14.64], RZ ;  /* 0x000000ff0e00a985 */ /* 0x0003e2000c101d32 */
[----:B------:R-:W-:Y:S02]  /*cab0*/  @!P1 LEA.HI.X R5, R33, R7, R36, 0x1, P6 ;  /* 0x0000000721059211 */ /* 0x000fe400030f0c24 */
[----:B------:R-:W-:-:S03]  /*cac0*/  @P0 LEA R20, P6, R37, R6, 0x1 ;  /* 0x0000000625140211 */ /* 0x000fc600078c08ff */
[----:B------:R1:W-:Y:S01]  /*cad0*/  @!P1 ST.E.128 desc[UR50][R4.64], RZ ;  /* 0x000000ff04009985 */ /* 0x0003e2000c101d32 */
[----:B------:R-:W-:Y:S02]  /*cae0*/  @P0 LEA.HI.X R21, R37, R7, R32, 0x1, P6 ;  /* 0x0000000725150211 */ /* 0x000fe400030f0c20 */
[----:B------:R-:W-:-:S03]  /*caf0*/  @P5 LEA R6, P6, R29, R6, 0x1 ;  /* 0x000000061d065211 */ /* 0x000fc600078c08ff */
[----:B------:R1:W-:Y:S01]  /*cb00*/  @P0 ST.E.128 desc[UR50][R20.64], RZ ;  /* 0x000000ff14000985 */ /* 0x0003e2000c101d32 */
[----:B------:R-:W-:-:S05]  /*cb10*/  @P5 LEA.HI.X R7, R29, R7, R30, 0x1, P6 ;  /* 0x000000071d075211 */ /* 0x000fca00030f0c1e */
[----:B------:R1:W-:Y:S04]  /*cb20*/  @P5 ST.E.128 desc[UR50][R6.64], RZ ;  /* 0x000000ff06005985 */ /* 0x0003e8000c101d32 */
.L_x_3598:
[----:B------:R-:W-:Y:S05]  /*cb30*/  BSYNC B0 ;  /* 0x0000000000007941 */ /* 0x000fea0003800000 */
.L_x_3591:
[----:B------:R-:W-:Y:S02]  /*cb40*/  ULDC UR4, c[0x0][0xc3c] ;  /* 0x00030f0000047ab9 */ /* 0x000fe40000000800 */
[----:B------:R-:W-:-:S06]  /*cb50*/  UISETP.GE.AND UP0, UPT, UR7, UR4, UPT ;  /* 0x000000040700728c */ /* 0x000fcc000bf06270 */
[----:B------:R-:W-:-:S13]  /*cb60*/  PLOP3.LUT P0, PT, PT, PT, UP0, 0x80, 0x0 ;  /* 0x000000000000781c */ /* 0x000fda0003f0f008 */
[----:B------:R-:W-:Y:S05]  /*cb70*/  @!P0 BRA `(.L_x_3606) ;  /* 0xffffff4400d48947 */ /* 0x000fea000383ffff */
[----:B------:R-:W-:Y:S05]  /*cb80*/  EXIT ;  /* 0x000000000000794d */ /* 0x000fea0003800000 */
.L_x_3550:
[----:B------:R-:W-:-:S08]  /*cb90*/  NOP ;  /* 0x0000000000007918 */ /* 0x000fd00000000000 */
[----:B------:R-:W0:-:S00]  /*cba0*/  USETMAXREG.DEALLOC.CTAPOOL 0x28 ;  /* 0x00000028000079c8 */ /* 0x000e0000080e0500 */
        /* <DEDUP_REMOVED lines=14> */
.L_x_3607:
        /* <DEDUP_REMOVED lines=43> */
.L_x_3611:
        /* <DEDUP_REMOVED lines=35> */
.L_x_3609:
        /* <DEDUP_REMOVED lines=18> */
.L_x_3612:
[----:B-1----:R-:W-:Y:S01]  /*d290*/  IMAD R24, R24, UR5, R10 ;  /* 0x0000000518187c24 */ /* 0x002fe2000f8e020a */
[----:B------:R-:W-:Y:S01]  /*d2a0*/  IABS R4, R9 ;  /* 0x0000000900047213 */ /* 0x000fe20000000000 */
[----:B0-----:R-:W-:Y:S01]  /*d2b0*/  IMAD.MOV.U32 R5, RZ, RZ, R11 ;  /* 0x000000ffff057224 */ /* 0x001fe200078e000b */
[----:B------:R-:W-:Y:S01]  /*d2c0*/  IABS R11, R6 ;  /* 0x00000006000b7213 */ /* 0x000fe20000000000 */
[----:B------:R-:W-:Y:S01]  /*d2d0*/  IMAD.MOV.U32 R2, RZ, RZ, RZ ;  /* 0x000000ffff027224 */ /* 0x000fe200078e00ff */
[----:B------:R-:W-:Y:S01]  /*d2e0*/  IADD3 R25, -R24, UR6, RZ ;  /* 0x0000000618197c10 */ /* 0x000fe2000fffe1ff */
[----:B------:R-:W-:Y:S01]  /*d2f0*/  IMAD R5, R5, R12, RZ ;  /* 0x0000000c05057224 */ /* 0x000fe200078e02ff */
[----:B------:R-:W0:Y:S01]  /*d300*/  I2F.RP R8, R4 ;  /* 0x0000000400087306 */ /* 0x000e220000209400 */
[----:B------:R-:W-:Y:S01]  /*d310*/  VIADD R27, R27, UR4 ;  /* 0x000000041b1b7c36 */ /* 0x000fe20008000000 */
[----:B------:R-:W-:Y:S01]  /*d320*/  IABS R10, R25 ;  /* 0x00000019000a7213 */ /* 0x000fe20000000000 */
[----:B------:R-:W-:-:S04]  /*d330*/  IMAD.HI.U32 R2, R3, R5, R2 ;  /* 0x0000000503027227 */ /* 0x000fc800078e0002 */
[----:B------:R-:W-:Y:S02]  /*d340*/  IMAD.MOV.U32 R3, RZ, RZ, R10 ;  /* 0x000000ffff037224 */ /* 0x000fe400078e000a */
[----:B------:R-:W-:Y:S02]  /*d350*/  IMAD.MOV R5, RZ, RZ, -R11 ;  /* 0x000000ffff057224 */ /* 0x000fe400078e0a0b */
[----:B------:R-:W-:-:S04]  /*d360*/  IMAD.HI.U32 R2, R2, R3, RZ ;  /* 0x0000000302027227 */ /* 0x000fc800078e00ff */
[----:B------:R-:W-:Y:S01]  /*d370*/  IMAD R3, R2, R5, R3 ;  /* 0x0000000502037224 */ /* 0x000fe200078e0203 */
[----:B0-----:R-:W0:Y:S01]  /*d380*/  MUFU.RCP R8, R8 ;  /* 0x0000000800087308 */ /* 0x001e220000001000 */
[----:B------:R-:W-:-:S03]  /*d390*/  LOP3.LUT R5, R25, R6, RZ, 0x3c, !PT ;  /* 0x0000000619057212 */ /* 0x000fc600078e3cff */
[----:B------:R-:W-:Y:S02]  /*d3a0*/  ISETP.GT.U32.AND P1, PT, R12, R3, PT ;  /* 0x000000030c00720c */ /* 0x000fe40003f24070 */
[----:B------:R-:W-:-:S11]  /*d3b0*/  ISETP.GE.AND P2, PT, R5, RZ, PT ;  /* 0x000000ff0500720c */ /* 0x000fd60003f46270 */
[----:B------:R-:W-:Y:S02]  /*d3c0*/  @!P1 IMAD.IADD R3, R3, 0x1, -R12 ;  /* 0x0000000103039824 */ /* 0x000fe400078e0a0c */
[----:B0-----:R-:W-:Y:S02]  /*d3d0*/  VIADD R10, R8, 0xffffffe ;  /* 0x0ffffffe080a7836 */ /* 0x001fe40000000000 */
[----:B------:R-:W-:Y:S01]  /*d3e0*/  @!P1 VIADD R2, R2, 0x1 ;  /* 0x0000000102029836 */ /* 0x000fe20000000000 */
[----:B------:R-:W-:Y:S02]  /*d3f0*/  ISETP.GE.U32.AND P0, PT, R3, R12, PT ;  /* 0x0000000c0300720c */ /* 0x000fe40003f06070 */
[----:B------:R-:W0:Y:S01]  /*d400*/  F2I.FTZ.U32.TRUNC.NTZ R3, R10 ;  /* 0x0000000a00037305 */ /* 0x000e22000021f000 */
[----:B------:R-:W-:-:S10]  /*d410*/  ISETP.NE.AND P1, PT, R6, RZ, PT ;  /* 0x000000ff0600720c */ /* 0x000fd40003f25270 */
        /* <DEDUP_REMOVED lines=9> */
[----:B------:R-:W-:-:S02]  /*d4b0*/  IMAD.MOV.U32 R2, RZ, RZ, RZ ;  /* 0x000000ffff027224 */ /* 0x000fc400078e00ff */
[----:B------:R-:W-:Y:S02]  /*d4c0*/  IMAD R6, R6, R8, RZ ;  /* 0x0000000806067224 */ /* 0x000fe400078e02ff */
[----:B------:R-:W-:-:S04]  /*d4d0*/  IMAD.HI.U32 R2, R3, R5, R2 ;  /* 0x0000000503027227 */ /* 0x000fc800078e0002 */
[----:B------:R-:W-:Y:S02]  /*d4e0*/  IMAD.MOV.U32 R3, RZ, RZ, R10 ;  /* 0x000000ffff037224 */ /* 0x000fe400078e000a */
[----:B------:R-:W-:Y:S02]  /*d4f0*/  IMAD.MOV.U32 R5, RZ, RZ, R11 ;  /* 0x000000ffff057224 */ /* 0x000fe400078e000b */
[----:B------:R-:W-:-:S04]  /*d500*/  IMAD.HI.U32 R2, R2, R3, RZ ;  /* 0x0000000302027227 */ /* 0x000fc800078e00ff */
[----:B------:R-:W-:Y:S02]  /*d510*/  IMAD R3, R2, R5, R3 ;  /* 0x0000000502037224 */ /* 0x000fe400078e0203 */
[----:B------:R-:W-:-:S03]  /*d520*/  IMAD.IADD R25, R25, 0x1, -R6 ;  /* 0x0000000119197824 */ /* 0x000fc600078e0a06 */
        /* <DEDUP_REMOVED lines=12> */
[----:B------:R-:W-:-:S04]  /*d5f0*/  IMAD R9, R9, 0x1000000, R2 ;  /* 0x0100000009097824 */ /* 0x000fc800078e0202 */
[----:B------:R-:W-:Y:S01]  /*d600*/  IMAD R26, R26, 0x10000, R9 ;  /* 0x000100001a1a7824 */ /* 0x000fe200078e0209 */
[----:B------:R-:W-:Y:S06]  /*d610*/  BRA `(.L_x_3613) ;  /* 0x0000000000147947 */ /* 0x000fec0003800000 */
.L_x_3610:
[----:B------:R-:W-:Y:S01]  /*d620*/  ULDC UR4, c[0x0][0xc3c] ;  /* 0x00030f0000047ab9 */ /* 0x000fe20000000800 */
[----:B------:R-:W-:Y:S02]  /*d630*/  IMAD.MOV.U32 R25, RZ, RZ, RZ ;  /* 0x000000ffff197224 */ /* 0x000fe400078e00ff */
[----:B------:R-:W-:Y:S02]  /*d640*/  IMAD.U32 R24, RZ, RZ, UR6 ;  /* 0x00000006ff187e24 */ /* 0x000fe4000f8e00ff */
[----:B------:R-:W-:Y:S02]  /*d650*/  IMAD.MOV.U32 R26, RZ, RZ, RZ ;  /* 0x000000ffff1a7224 */ /* 0x000fe400078e00ff */
[----:B------:R-:W-:-:S07]  /*d660*/  IMAD.U32 R27, RZ, RZ, UR4 ;  /* 0x00000004ff1b7e24 */ /* 0x000fce000f8e00ff */
.L_x_3613:
[----:B------:R-:W-:-:S13]  /*d670*/  ISETP.NE.AND P0, PT, R7, RZ, PT ;  /* 0x000000ff0700720c */ /* 0x000fda0003f05270 */
[----:B------:R-:W0:Y:S01]  /*d680*/  @!P0 S2R R3, SR_CgaCtaId ;  /* 0x0000000000038919 */ /* 0x000e220000008800 */
[----:B------:R-:W-:-:S04]  /*d690*/  @!P0 MOV R2, 0x400 ;  /* 0x0000040000028802 */ /* 0x000fc80000000f00 */
[----:B0-----:R-:W-:-:S05]  /*d6a0*/  @!P0 LEA R2, R3, R2, 0x18 ;  /* 0x0000000203028211 */ /* 0x001fca00078ec0ff */
[----:B------:R1:W-:Y:S01]  /*d6b0*/  @!P0 STS.128 [R2+0x28cd0], R24 ;  /* 0x028cd01802008388 */ /* 0x0003e20000000c00 */
[----:B------:R-:W-:Y:S06]  /*d6c0*/  BAR.ARV 0x5, 0x180 ;  /* 0x0146000000007b1d */ /* 0x000fec0000002000 */
.L_x_3608:
[----:B------:R2:W-:Y:S01]  /*d6d0*/  STL [R1+0x24], RZ ;  /* 0x000024ff01007387 */ /* 0x0005e20000100800 */
[----:B------:R-:W-:Y:S01]  /*d6e0*/  ULDC UR4, c[0x0][0xc3c] ;  /* 0x00030f0000047ab9 */ /* 0x000fe20000000800 */
[----:B------:R-:W-:Y:S01]  /*d6f0*/  IMAD.MOV.U32 R22, RZ, RZ, 0x1 ;  /* 0x00000001ff167424 */ /* 0x000fe200078e00ff */
[----:B0-----:R-:W-:Y:S01]  /*d700*/  ISETP.GE.AND P0, PT, R27, UR4, PT ;  /* 0x000000041b007c0c */ /* 0x001fe2000bf06270 */
[----:B------:R-:W-:-:S12]  /*d710*/  IMAD.MOV.U32 R18, RZ, RZ, RZ ;  /* 0x000000ffff127224 */ /* 0x000fd800078e00ff */
[----:B--2---:R-:W-:Y:S05]  /*d720*/  @P0 BRA `(.L_x_3614) ;  /* 0x0000004800b80947 */ /* 0x004fea0003800000 */
[----:B------:R-:W0:Y:S01]  /*d730*/  S2UR UR5, SR_CgaCtaId ;  /* 0x00000000000579c3 */ /* 0x000e220000008800 */
[C---:B-1----:R-:W-:Y:S01]  /*d740*/  IMAD.SHL.U32 R2, R0.reuse, 0x8, RZ ;  /* 0x0000000800027824 */ /* 0x042fe200078e00ff */
[----:B------:R-:W-:Y:S01]  /*d750*/  UMOV UR4, 0x400 ;  /* 0x0000040000047882 */ /* 0x000fe20000000000 */
[C---:B------:R-:W-:Y:S01]  /*d760*/  LOP3.LUT R4, R0.reuse, 0x7f, RZ, 0xc0, !PT ;  /* 0x0000007f00047812 */ /* 0x040fe200078ec0ff */
[----:B------:R-:W-:Y:S01]  /*d770*/  IMAD.SHL.U32 R5, R0, 0x10, RZ ;  /* 0x0000001000057824 */ /* 0x000fe200078e00ff */
[----:B------:R1:W-:Y:S01]  /*d780*/  STL [R1+0x24], RZ ;  /* 0x000024ff01007387 */ /* 0x0003e20000100800 */
[C---:B------:R-:W-:Y:S01]  /*d790*/  LOP3.LUT R3, R2.reuse, 0x1f8, RZ, 0xc0, !PT ;  /* 0x000001f802037812 */ /* 0x040fe200078ec0ff */
[----:B------:R-:W-:Y:S01]  /*d7a0*/  BSSY B8, `(.L_x_3614) ;  /* 0x00004a6000087945 */ /* 0x000fe20003800000 */
[----:B------:R-:W-:Y:S01]  /*d7b0*/  SHF.R.U32.HI R36, RZ, 0x3, R4 ;  /* 0x00000003ff247819 */ /* 0x000fe20000011604 */
[----:B------:R-:W-:Y:S01]  /*d7c0*/  IMAD.MOV.U32 R22, RZ, RZ, 0x1 ;  /* 0x00000001ff167424 */ /* 0x000fe200078e00ff */
[----:B------:R-:W-:Y:S01]  /*d7d0*/  LOP3.LUT R3, R3, 0x38, R0, 0x78, !PT ;  /* 0x0000003803037812 */ /* 0x000fe200078e7800 */
[----:B------:R-:W-:Y:S01]  /*d7e0*/  IMAD.MOV.U32 R18, RZ, RZ, RZ ;  /* 0x000000ffff127224 */ /* 0x000fe200078e00ff */
[----:B------:R-:W-:Y:S01]  /*d7f0*/  LOP3.LUT R0, R2, 0x38, RZ, 0xc0, !PT ;  /* 0x0000003802007812 */ /* 0x000fe200078ec0ff */
[----:B------:R-:W-:Y:S01]  /*d800*/  ULOP3.LUT UR36, UR37, 0x2, URZ, 0xfc, !UPT ;  /* 0x0000000225247892 */ /* 0x000fe2000f8efc3f */
[----:B------:R-:W-:Y:S01]  /*d810*/  LOP3.LUT R33, R3, 0x200, R2, 0xf8, !PT ;  /* 0x0000020003217812 */ /* 0x000fe200078ef802 */
[----:B------:R-:W-:Y:S01]  /*d820*/  ULDC UR38, c[0x0][0xc] ;  /* 0x0000030000267ab9 */ /* 0x000fe20000000800 */
[----:B------:R-:W-:-:S02]  /*d830*/  LOP3.LUT R3, R36, 0x70, R5, 0xf8, !PT ;  /* 0x0000007024037812 */ /* 0x000fc400078ef805 */
[C---:B------:R-:W-:Y:S02]  /*d840*/  LOP3.LUT R2, R0.reuse, 0x40, RZ, 0xfc, !PT ;  /* 0x0000004000027812 */ /* 0x040fe400078efcff */
[C---:B------:R-:W-:Y:S02]  /*d850*/  LOP3.LUT R4, R0.reuse, 0x80, RZ, 0xfc, !PT ;  /* 0x0000008000047812 */ /* 0x040fe400078efcff */
[C---:B------:R-:W-:Y:S01]  /*d860*/  LOP3.LUT R3, R0.reuse, 0xc0, RZ, 0xfc, !PT ;  /* 0x000000c000037812 */ /* 0x040fe200078efcff */
[----:B0-----:R-:W-:Y:S01]  /*d870*/  ULEA UR4, UR5, UR4, 0x18 ;  /* 0x0000000405047291 */ /* 0x001fe2000f8ec03f */
[C---:B------:R-:W-:Y:S02]  /*d880*/  LOP3.LUT R2, R0.reuse, 0x100, RZ, 0xfc, !PT ;  /* 0x0000010000027812 */ /* 0x040fe400078efcff */
[C---:B------:R-:W-:Y:S02]  /*d890*/  LOP3.LUT R4, R0.reuse, 0x140, RZ, 0xfc, !PT ;  /* 0x0000014000047812 */ /* 0x040fe400078efcff */
[C---:B------:R-:W-:Y:S01]  /*d8a0*/  LOP3.LUT R3, R0.reuse, 0x180, RZ, 0xfc, !PT ;  /* 0x0000018000037812 */ /* 0x040fe200078efcff */
[----:B------:R-:W-:Y:S01]  /*d8b0*/  IMAD.U32 R17, RZ, RZ, UR4 ;  /* 0x00000004ff117e24 */ /* 0x000fe2000f8e00ff */
[----:B------:R-:W-:-:S03]  /*d8c0*/  LOP3.LUT R2, R0, 0x1c0, RZ, 0xfc, !PT ;  /* 0x000001c000027812 */ /* 0x000fc600078efcff */
[----:B------:R-:W-:-:S05]  /*d8d0*/  IMAD R0, R33, 0x2, R17 ;  /* 0x0000000221007824 */ /* 0x000fca00078e0211 */
[----:B------:R1:W-:Y:S02]  /*d8e0*/  STL [R1+0x2c], R0 ;  /* 0x00002c0001007387 */ /* 0x0003e40000100800 */
.L_x_3675:
[----:B------:R-:W0:Y:S02]  /*d8f0*/  LDC.64 R2, c[0x0][0xc88] ;  /* 0x00032200ff027b82 */ /* 0x000e240000000a00 */
[----:B0-----:R-:W-:-:S05]  /*d900*/  IMAD.WIDE R2, R27, 0x4, R2 ;  /* 0x000000041b027825 */ /* 0x001fca00078e0202 */
[----:B-1----:R-:W1:Y:S01]  /*d910*/  LDG.E R29, desc[UR50][R2.64] ;  /* 0x00000032021d7981 */ /* 0x002e62000c1e1900 */
[----:B------:R-:W-:Y:S05]  /*d920*/  YIELD ;  /* 0x0000000000007946 */ /* 0x000fea0003800000 */
[----:B------:R-:W-:Y:S01]  /*d930*/  ULDC.64 UR4, c[0x0][0xa28] ;  /* 0x00028a0000047ab9 */ /* 0x000fe20000000a00 */
[----:B------:R-:W-:Y:S01]  /*d940*/  IMAD.MOV.U32 R31, RZ, RZ, RZ ;  /* 0x000000ffff1f7224 */ /* 0x000fe200078e00ff */
[----:B------:R-:W-:Y:S01]  /*d950*/  ISETP.NE.U32.AND P0, PT, RZ, UR4, PT ;  /* 0x00000004ff007c0c */ /* 0x000fe2000bf05070 */
[----:B------:R-:W-:-:S03]  /*d960*/  ULDC.64 UR6, c[0x0][0xa18] ;  /* 0x0002860000067ab9 */ /* 0x000fc60000000a00 */
[----:B------:R-:W-:Y:S01]  /*d970*/  ISETP.NE.AND.EX P0, PT, RZ, UR5, PT, P0 ;  /* 0x00000005ff007c0c */ /* 0x000fe2000bf05300 */
[----:B------:R-:W-:Y:S01]  /*d980*/  IMAD.MOV.U32 R37, RZ, RZ, RZ ;  /* 0x000000ffff257224 */ /* 0x000fe200078e00ff */
[----:B-1----:R-:W-:-:S11]  /*d990*/  SHF.R.S32.HI R0, RZ, 0x1f, R29 ;  /* 0x0000001fff007819 */ /* 0x002fd6000001141d */
[C---:B------:R-:W-:Y:S01]  /*d9a0*/  @P0 LEA R2, P1, R29.reuse, UR4, 0x2 ;  /* 0x000000041d020c11 */ /* 0x040fe2000f8210ff */
[C---:B------:R-:W-:Y:S01]  /*d9b0*/  IMAD.SHL.U32 R19, R29.reuse, 0x4, RZ ;  /* 0x000000041d137824 */ /* 0x040fe200078e00ff */
[C-C-:B------:R-:W-:Y:S01]  /*d9c0*/  SHF.L.U64.HI R32, R29.reuse, 0x2, R0.reuse ;  /* 0x000000021d207819 */ /* 0x140fe20000010200 */
[----:B------:R0:W-:Y:S01]  /*d9d0*/  STL [R1+0x4], R0 ;  /* 0x0000040001007387 */ /* 0x0001e20000100800 */
[----:B------:R-:W-:Y:S01]  /*d9e0*/  @P0 LEA.HI.X R3, R29, UR5, R0, 0x2, P1 ;  /* 0x000000051d030c11 */ /* 0x000fe200088f1400 */
[----:B------:R-:W-:-:S04]  /*d9f0*/  ULDC.64 UR4, c[0x0][0xa00] ;  /* 0x0002800000047ab9 */ /* 0x000fc80000000a00 */
[----:B------:R1:W5:Y:S01]  /*da00*/  @P0 LDG.E R31, desc[UR50][R2.64] ;  /* 0x00000032021f0981 */ /* 0x000362000c1e1900 */
[----:B------:R-:W-:Y:S02]  /*da10*/  ISETP.NE.U32.AND P0, PT, RZ, UR4, PT ;  /* 0x00000004ff007c0c */ /* 0x000fe4000bf05070 */
[----:B------:R-:W-:Y:S02]  /*da20*/  LOP3.LUT R16, R16, 0xfffffeff, RZ, 0xc0, !PT ;  /* 0xfffffeff10107812 */ /* 0x000fe400078ec0ff */
[----:B------:R-:W-:Y:S02]  /*da30*/  ISETP.NE.AND.EX P2, PT, RZ, UR5, PT, P0 ;  /* 0x00000005ff007c0c */ /* 0x000fe4000bf45300 */
[----:B------:R-:W-:Y:S02]  /*da40*/  ISETP.NE.U32.AND P0, PT, RZ, UR6, PT ;  /* 0x00000006ff007c0c */ /* 0x000fe4000bf05070 */
[----:B-1----:R-:W-:Y:S02]  /*da50*/  IADD3 R2, P1, R19, UR4, RZ ;  /* 0x0000000413027c10 */ /* 0x002fe4000ff3e0ff */
[----:B------:R-:W-:-:S02]  /*da60*/  ISETP.NE.AND.EX P0, PT, RZ, UR7, PT, P0 ;  /* 0x00000007ff007c0c */ /* 0x000fc4000bf05300 */
[----:B------:R-:W-:Y:S01]  /*da70*/  IADD3.X R3, R32, UR5, RZ, P1, !PT ;  /* 0x0000000520037c10 */ /* 0x000fe20008ffe4ff */
[----:B------:R-:W-:-:S04]  /*da80*/  ULDC.64 UR4, c[0x0][0x418] ;  /* 0x0001060000047ab9 */ /* 0x000fc80000000a00 */
[----:B------:R-:W-:Y:S01]  /*da90*/  @P2 LOP3.LUT R16, R16, 0x100, RZ, 0xfc, !PT ;  /* 0x0000010010102812 */ /* 0x000fe200078efcff */
[----:B------:R1:W5:Y:S05]  /*daa0*/  @P2 LDG.E R37, desc[UR50][R2.64] ;  /* 0x0000003202252981 */ /* 0x00036a000c1e1900 */
[----:B------:R-:W-:-:S04]  /*dab0*/  @P0 IADD3 R4, P1, R19, UR6, RZ ;  /* 0x0000000613040c10 */ /* 0x000fc8000ff3e0ff */
[----:B------:R-:W-:-:S05]  /*dac0*/  @P0 IADD3.X R5, R32, UR7, RZ, P1, !PT ;  /* 0x0000000720050c10 */ /* 0x000fca0008ffe4ff */
[----:B0-2---:R-:W2:Y:S01]  /*dad0*/  @P0 LDG.E R0, desc[UR50][R4.64] ;  /* 0x0000003204000981 */ /* 0x005ea2000c1e1900 */
        /* <DEDUP_REMOVED lines=8> */
[----:B---34-:R-:W-:Y:S05]  /*db60*/  @P0 BRA `(.L_x_3615) ;  /* 0x0000000000200947 */ /* 0x018fea0003800000 */
        /* <DEDUP_REMOVED lines=8> */
.L_x_3615:
        /* <DEDUP_REMOVED lines=9> */
.L_x_3616:
        /* <DEDUP_REMOVED lines=9> */
.L_x_3617:
[----:B-----5:R-:W-:Y:S01]  /*dd10*/  IMAD.IADD R28, R28, 0x1, -R31 ;  /* 0x000000011c1c7824 */ /* 0x020fe200078e0a1f */
[C---:B012---:R-:W-:Y:S01]  /*dd20*/  LOP3.LUT R0, R26.reuse, 0xff000000, RZ, 0xc0, !PT ;  /* 0xff0000001a007812 */ /* 0x047fe200078ec0ff */
[----:B------:R-:W-:Y:S01]  /*dd30*/  BSSY B0, `(.L_x_3618) ;  /* 0x0000028000007945 */ /* 0x000fe20003800000 */
[----:B------:R-:W-:Y:S02]  /*dd40*/  LOP3.LUT R4, R26, 0xff0000, RZ, 0xc0, !PT ;  /* 0x00ff00001a047812 */ /* 0x000fe400078ec0ff */
[C---:B------:R-:W-:Y:S02]  /*dd50*/  ISETP.GE.AND P0, PT, R28.reuse, 0x1, PT ;  /* 0x000000011c00780c */ /* 0x040fe40003f06270 */
[----:B------:R-:W-:Y:S01]  /*dd60*/  SHF.R.U32.HI R3, RZ, 0x8, R0 ;  /* 0x00000008ff037819 */ /* 0x000fe20000011600 */
[----:B------:R-:W-:-:S03]  /*dd70*/  VIADD R0, R28, 0x3f ;  /* 0x0000003f1c007836 */ /* 0x000fc60000000000 */
[----:B------:R-:W-:Y:S02]  /*dd80*/  LEA.HI R4, R4, R3, RZ, 0x10 ;  /* 0x0000000304047211 */ /* 0x000fe400078f80ff */
[----:B------:R-:W-:-:S04]  /*dd90*/  SHF.R.S32.HI R3, RZ, 0x1f, R0 ;  /* 0x0000001fff037819 */ /* 0x000fc80000011400 */
[----:B------:R-:W-:Y:S01]  /*dda0*/  LEA.HI R0, R3, R0, RZ, 0x6 ;  /* 0x0000000003007211 */ /* 0x000fe200078f30ff */
[----:B------:R-:W-:-:S03]  /*ddb0*/  IMAD.MOV.U32 R3, RZ, RZ, RZ ;  /* 0x000000ffff037224 */ /* 0x000fc600078e00ff */
[----:B------:R-:W-:Y:S01]  /*ddc0*/  SHF.R.S32.HI R0, RZ, 0x6, R0 ;  /* 0x00000006ff007819 */ /* 0x000fe20000011400 */
[----:B------:R-:W-:Y:S06]  /*ddd0*/  @!P0 BRA `(.L_x_3619) ;  /* 0x0000000000748947 */ /* 0x000fec0003800000 */
[----:B------:R-:W-:-:S04]  /*dde0*/  SHF.R.U32.HI R5, RZ, 0x10, R4 ;  /* 0x00000010ff057819 */ /* 0x000fc80000011604 */
[----:B------:R-:W-:-:S13]  /*ddf0*/  ISETP.NE.AND P0, PT, R5, RZ, PT ;  /* 0x000000ff0500720c */ /* 0x000fda0003f05270 */
[----:B------:R-:W0:Y:S02]  /*de00*/  @!P0 LDC R5, c[0x0][0x9f0] ;  /* 0x00027c00ff058b82 */ /* 0x000e240000000800 */
[----:B0-----:R-:W-:Y:S02]  /*de10*/  IABS R7, R5 ;  /* 0x0000000500077213 */ /* 0x001fe40000000000 */
[----:B------:R-:W-:Y:S02]  /*de20*/  IADD3 R6, R5, -0x1, R0 ;  /* 0xffffffff05067810 */ /* 0x000fe40007ffe000 */
[----:B------:R-:W0:Y:S08]  /*de30*/  I2F.RP R2, R7 ;  /* 0x0000000700027306 */ /* 0x000e300000209400 */
        /* <DEDUP_REMOVED lines=23> */
.L_x_3619:
[----:B------:R-:W-:Y:S05]  /*dfb0*/  BSYNC B0 ;  /* 0x0000000000007941 */ /* 0x000fea0003800000 */
.L_x_3618:
[----:B------:R-:W-:Y:S01]  /*dfc0*/  LOP3.LUT R30, R4, 0xff, RZ, 0xc0, !PT ;  /* 0x000000ff041e7812 */ /* 0x000fe200078ec0ff */
[----:B------:R-:W-:Y:S04]  /*dfd0*/  BSSY B7, `(.L_x_3620) ;  /* 0x0000360000077945 */ /* 0x000fe80003800000 */
[----:B------:R-:W-:-:S05]  /*dfe0*/  IMAD R30, R30, R3, RZ ;  /* 0x000000031e1e7224 */ /* 0x000fca00078e02ff */
        /* <DEDUP_REMOVED lines=19> */
[----:B0-----:R-:W-:Y:S01]  /*e120*/  IADD3 R24, R0, UR38, R7 ;  /* 0x0000002600187c10 */ /* 0x001fe2000fffe007 */
[----:B------:R-:W-:Y:S06]  /*e130*/  BRA `(.L_x_3622) ;  /* 0x0000003400247947 */ /* 0x000fec0003800000 */
.L_x_3621:
        /* <DEDUP_REMOVED lines=20> */
.L_x_3624:
[----:B------:R-:W-:Y:S05]  /*e280*/  BSYNC B6 ;  /* 0x0000000000067941 */ /* 0x000fea0003800000 */
.L_x_3623:
        /* <DEDUP_REMOVED lines=20> */
.L_x_3627:
        /* <DEDUP_REMOVED lines=15> */
.L_x_3626:
[----:B------:R-:W-:Y:S05]  /*e4c0*/  BSYNC B6 ;  /* 0x0000000000067941 */ /* 0x000fea0003800000 */
.L_x_3625:
[----:B------:R-:W0:Y:S01]  /*e4d0*/  S2R R0, SR_TID.X ;  /* 0x0000000000007919 */ /* 0x000e220000002100 */
[----:B------:R-:W-:Y:S01]  /*e4e0*/  ULDC.64 UR4, c[0x0][0x9f8] ;  /* 0x00027e0000047ab9 */ /* 0x000fe20000000a00 */
[----:B------:R-:W1:Y:S01]  /*e4f0*/  LDC R20, c[0x0][0x430] ;  /* 0x00010c00ff147b82 */ /* 0x000e620000000800 */
[----:B------:R-:W-:Y:S01]  /*e500*/  ISETP.NE.U32.AND P0, PT, RZ, UR4, PT ;  /* 0x00000004ff007c0c */ /* 0x000fe2000bf05070 */
[----:B------:R-:W2:Y:S03]  /*e510*/  S2R R34, SR_TID.X ;  /* 0x0000000000227919 */ /* 0x000ea60000002100 */
[----:B------:R-:W-:-:S13]  /*e520*/  ISETP.NE.AND.EX P0, PT, RZ, UR5, PT, P0 ;  /* 0x00000005ff007c0c */ /* 0x000fda000bf05300 */
[----:B------:R-:W-:Y:S01]  /*e530*/  @P0 IADD3 R2, P1, R19, UR4, RZ ;  /* 0x0000000413020c10 */ /* 0x000fe2000ff3e0ff */
[----:B------:R-:W-:-:S03]  /*e540*/  ULDC UR4, c[0x0][0x320] ;  /* 0x0000c80000047ab9 */ /* 0x000fc60000000800 */
[----:B------:R-:W-:Y:S01]  /*e550*/  @P0 IADD3.X R3, R32, UR5, RZ, P1, !PT ;  /* 0x0000000520030c10 */ /* 0x000fe20008ffe4ff */
[----:B------:R-:W3:Y:S04]  /*e560*/  S2R R21, SR_TID.X ;  /* 0x0000000000157919 */ /* 0x000ee80000002100 */
[----:B------:R4:W5:Y:S01]  /*e570*/  @P0 LDG.E R23, desc[UR50][R2.64] ;  /* 0x0000003202170981 */ /* 0x000962000c1e1900 */
[----:B------:R-:W-:Y:S01]  /*e580*/  LOP3.LUT R16, R16, 0xffffffbf, RZ, 0xc0, !PT ;  /* 0xffffffbf10107812 */ /* 0x000fe200078ec0ff */
[----:B------:R-:W-:Y:S01]  /*e590*/  UMOV UR5, 0xffffffff ;  /* 0xffffffff00057882 */ /* 0x000fe20000000000 */
[----:B0-----:R-:W-:Y:S02]  /*e5a0*/  IMAD.SHL.U32 R0, R0, 0x8, RZ ;  /* 0x0000000800007824 */ /* 0x001fe400078e00ff */
[----:B--2---:R-:W-:-:S03]  /*e5b0*/  IMAD.SHL.U32 R34, R34, 0x8, RZ ;  /* 0x0000000822227824 */ /* 0x004fc600078e00ff */
[----:B------:R-:W-:-:S04]  /*e5c0*/  LOP3.LUT R0, R0, 0x38, RZ, 0xc0, !PT ;  /* 0x0000003800007812 */ /* 0x000fc800078ec0ff */
[C---:B------:R-:W-:Y:S02]  /*e5d0*/  LOP3.LUT R4, R0.reuse, 0x40, RZ, 0xfc, !PT ;  /* 0x0000004000047812 */ /* 0x040fe400078efcff */
[----:B------:R-:W-:Y:S02]  /*e5e0*/  LOP3.LUT R0, R0, 0x180, RZ, 0xfc, !PT ;  /* 0x0000018000007812 */ /* 0x000fe400078efcff */
[----:B------:R-:W-:Y:S02]  /*e5f0*/  ISETP.GE.AND P0, PT, R4, UR4, PT ;  /* 0x0000000404007c0c */ /* 0x000fe4000bf06270 */
[----:B------:R-:W-:Y:S02]  /*e600*/  LOP3.LUT R34, R34, 0x38, RZ, 0xc0, !PT ;  /* 0x0000003822227812 */ /* 0x000fe400078ec0ff */
[----:B------:R-:W-:Y:S02]  /*e610*/  ISETP.GE.AND P1, PT, R0, UR4, PT ;  /* 0x0000000400007c0c */ /* 0x000fe4000bf26270 */
[----:B------:R-:W-:-:S02]  /*e620*/  LOP3.LUT R0, R34, 0x1c0, RZ, 0xfc, !PT ;  /* 0x000001c022007812 */ /* 0x000fc400078efcff */
[----:B------:R-:W-:Y:S02]  /*e630*/  LOP3.LUT R34, R34, 0x80, RZ, 0xfc, !PT ;  /* 0x0000008022227812 */ /* 0x000fe400078efcff */
[----:B------:R-:W-:Y:S02]  /*e640*/  SEL R7, RZ, 0x40, P1 ;  /* 0x00000040ff077807 */ /* 0x000fe40000800000 */
[----:B------:R-:W-:Y:S01]  /*e650*/  ISETP.GE.AND P5, PT, R34, UR4, PT ;  /* 0x0000000422007c0c */ /* 0x000fe2000bfa6270 */
[----:B---3--:R-:W-:Y:S01]  /*e660*/  IMAD.SHL.U32 R21, R21, 0x8, RZ ;  /* 0x0000000815157824 */ /* 0x008fe200078e00ff */
[----:B------:R-:W-:Y:S01]  /*e670*/  @P0 LOP3.LUT R16, R16, 0x40, RZ, 0xfc, !PT ;  /* 0x0000004010100812 */ /* 0x000fe200078efcff */
[----:B------:R-:W0:Y:S01]  /*e680*/  S2R R34, SR_TID.X ;  /* 0x0000000000227919 */ /* 0x000e220000002100 */
[----:B------:R-:W-:Y:S02]  /*e690*/  ISETP.GE.AND P0, PT, R0, UR4, PT ;  /* 0x0000000400007c0c */ /* 0x000fe4000bf06270 */
[----:B------:R-:W-:Y:S01]  /*e6a0*/  LOP3.LUT R21, R21, 0x38, RZ, 0xc0, !PT ;  /* 0x0000003815157812 */ /* 0x000fe200078ec0ff */
[----:B------:R-:W2:Y:S01]  /*e6b0*/  S2R R0, SR_TID.X ;  /* 0x0000000000007919 */ /* 0x000ea20000002100 */
[----:B------:R-:W-:-:S02]  /*e6c0*/  LOP3.LUT R16, R16, 0xffffff7f, RZ, 0xc0, !PT ;  /* 0xffffff7f10107812 */ /* 0x000fc400078ec0ff */
[C---:B------:R-:W-:Y:S02]  /*e6d0*/  ISETP.GE.AND P2, PT, R21.reuse, UR4, PT ;  /* 0x0000000415007c0c */ /* 0x040fe4000bf46270 */
[----:B------:R-:W-:Y:S02]  /*e6e0*/  LOP3.LUT R21, R21, 0x140, RZ, 0xfc, !PT ;  /* 0x0000014015157812 */ /* 0x000fe400078efcff */
[----:B------:R-:W-:-:S09]  /*e6f0*/  SEL R8, RZ, 0x80, P0 ;  /* 0x00000080ff087807 */ /* 0x000fd20000000000 */
[----:B------:R-:W-:Y:S02]  /*e700*/  @P2 LOP3.LUT R16, R16, 0x80, RZ, 0xfc, !PT ;  /* 0x0000008010102812 */ /* 0x000fe400078efcff */
[----:B------:R-:W-:Y:S02]  /*e710*/  ISETP.GE.AND P2, PT, R21, UR4, PT ;  /* 0x0000000415007c0c */ /* 0x000fe4000bf46270 */
[----:B------:R-:W-:-:S04]  /*e720*/  LOP3.LUT R16, R16, 0xffffffdf, RZ, 0xc0, !PT ;  /* 0xffffffdf10107812 */ /* 0x000fc800078ec0ff */
[----:B------:R-:W-:Y:S01]  /*e730*/  @P5 LOP3.LUT R16, R16, 0x20, RZ, 0xfc, !PT ;  /* 0x0000002010105812 */ /* 0x000fe200078efcff */
[----:B0-----:R-:W-:-:S03]  /*e740*/  IMAD.SHL.U32 R34, R34, 0x8, RZ ;  /* 0x0000000822227824 */ /* 0x001fc600078e00ff */
[----:B------:R-:W-:Y:S01]  /*e750*/  LOP3.LUT R16, R16, 0xffffffef, RZ, 0xc0, !PT ;  /* 0xffffffef10107812 */ /* 0x000fe200078ec0ff */
[----:B--2---:R-:W-:Y:S01]  /*e760*/  IMAD.SHL.U32 R0, R0, 0x8, RZ ;  /* 0x0000000800007824 */ /* 0x004fe200078e00ff */
[----:B------:R-:W-:-:S04]  /*e770*/  LOP3.LUT R34, R34, 0x38, RZ, 0xc0, !PT ;  /* 0x0000003822227812 */ /* 0x000fc800078ec0ff */
[----:B------:R-:W-:Y:S02]  /*e780*/  LOP3.LUT R0, R0, 0x38, RZ, 0xc0, !PT ;  /* 0x0000003800007812 */ /* 0x000fe400078ec0ff */
[----:B------:R-:W-:Y:S02]  /*e790*/  LOP3.LUT R34, R34, 0x100, RZ, 0xfc, !PT ;  /* 0x0000010022227812 */ /* 0x000fe400078efcff */
[----:B------:R-:W-:Y:S02]  /*e7a0*/  LOP3.LUT R0, R0, 0xc0, RZ, 0xfc, !PT ;  /* 0x000000c000007812 */ /* 0x000fe400078efcff */
[----:B------:R-:W-:Y:S02]  /*e7b0*/  ISETP.GE.AND P3, PT, R34, UR4, PT ;  /* 0x0000000422007c0c */ /* 0x000fe4000bf66270 */
[----:B------:R-:W-:Y:S02]  /*e7c0*/  ISETP.GE.AND P4, PT, R0, UR4, PT ;  /* 0x0000000400007c0c */ /* 0x000fe4000bf86270 */
[----:B------:R-:W-:-:S11]  /*e7d0*/  LEA R0, R35, 0xffffffc0, 0x6 ;  /* 0xffffffc023007811 */ /* 0x000fd600078e30ff */
[----:B------:R-:W-:-:S04]  /*e7e0*/  @P4 LOP3.LUT R16, R16, 0x10, RZ, 0xfc, !PT ;  /* 0x0000001010104812 */ /* 0x000fc800078efcff */
[----:B------:R-:W-:-:S04]  /*e7f0*/  LOP3.LUT R16, R16, 0xfffffffb, RZ, 0xc0, !PT ;  /* 0xfffffffb10107812 */ /* 0x000fc800078ec0ff */
[----:B------:R-:W-:-:S04]  /*e800*/  LOP3.LUT R16, R16, 0xfffffff7, RZ, 0xc0, !PT ;  /* 0xfffffff710107812 */ /* 0x000fc800078ec0ff */
[----:B------:R-:W-:-:S04]  /*e810*/  @P3 LOP3.LUT R16, R16, 0x8, RZ, 0xfc, !PT ;  /* 0x0000000810103812 */ /* 0x000fc800078efcff */
[----:B------:R-:W-:Y:S01]  /*e820*/  @P2 LOP3.LUT R16, R16, 0x4, RZ, 0xfc, !PT ;  /* 0x0000000410102812 */ /* 0x000fe200078efcff */
[----:B-1--4-:R-:W-:Y:S06]  /*e830*/  BRA.DIV UR5, `(.L_x_3628) ;  /* 0x0000003e05fc7947 */ /* 0x012fec000b800000 */
.L_x_3693:
[----:B------:R-:W0:Y:S01]  /*e840*/  S2R R10, SR_TID.X ;  /* 0x00000000000a7919 */ /* 0x000e220000002100 */
[----:B------:R-:W-:Y:S01]  /*e850*/  ISETP.NE.AND P1, PT, R20, 0x1, PT ;  /* 0x000000011400780c */ /* 0x000fe20003f25270 */
[----:B------:R-:W-:Y:S01]  /*e860*/  IMAD.MOV.U32 R34, RZ, RZ, RZ ;  /* 0x000000ffff227224 */ /* 0x000fe200078e00ff */
[----:B-----5:R-:W-:Y:S02]  /*e870*/  SHF.R.S32.HI R32, RZ, 0x1f, R23 ;  /* 0x0000001fff207819 */ /* 0x020fe40000011417 */
[C---:B------:R-:W-:Y:S02]  /*e880*/  LOP3.LUT P6, RZ, R16.reuse, 0x80, RZ, 0xc0, !PT ;  /* 0x0000008010ff7812 */ /* 0x040fe400078cc0ff */
[----:B------:R-:W-:-:S07]  /*e890*/  LOP3.LUT R16, R16, 0xfffff7ff, RZ, 0xc0, !PT ;  /* 0xfffff7ff10107812 */ /* 0x000fce00078ec0ff */
[----:B------:R-:W1:Y:S01]  /*e8a0*/  @P1 LDC R3, c[0x0][0x434] ;  /* 0x00010d00ff031b82 */ /* 0x000e620000000800 */
[----:B------:R-:W-:-:S07]  /*e8b0*/  @P1 LOP3.LUT R16, R16, 0x800, RZ, 0xfc, !PT ;  /* 0x0000080010101812 */ /* 0x000fce00078efcff */
[----:B------:R-:W2:Y:S01]  /*e8c0*/  @P1 LDC R2, c[0x0][0x438] ;  /* 0x00010e00ff021b82 */ /* 0x000ea20000000800 */
[----:B0-----:R-:W-:-:S05]  /*e8d0*/  IMAD.SHL.U32 R10, R10, 0x10, RZ ;  /* 0x000000100a0a7824 */ /* 0x001fca00078e00ff */
[----:B------:R-:W-:-:S05]  /*e8e0*/  LOP3.LUT R10, R36, 0x70, R10, 0xf8, !PT ;  /* 0x00000070240a7812 */ /* 0x000fca00078ef80a */
[----:B------:R-:W-:-:S05]  /*e8f0*/  IMAD.IADD R35, R10, 0x1, R0 ;  /* 0x000000010a237824 */ /* 0x000fca00078e0200 */
[C---:B------:R-:W-:Y:S01]  /*e900*/  ISETP.GE.AND P0, PT, R35.reuse, R28, PT ;  /* 0x0000001c2300720c */ /* 0x040fe20003f06270 */
[----:B------:R-:W-:-:S03]  /*e910*/  IMAD.IADD R35, R35, 0x1, R31 ;  /* 0x0000000123237824 */ /* 0x000fc600078e021f */
[----:B------:R-:W-:Y:S01]  /*e920*/  ISETP.GT.U32.OR P0, PT, R10, 0x3f, P0 ;  /* 0x0000003f0a00780c */ /* 0x000fe20000704470 */
[----:B-1----:R-:W-:-:S04]  /*e930*/  @P1 IMAD.HI.U32 R3, R35, R3, RZ ;  /* 0x0000000323031227 */ /* 0x002fc800078e00ff */
[----:B------:R-:W-:Y:S01]  /*e940*/  IMAD.MOV.U32 R6, RZ, RZ, R35 ;  /* 0x000000ffff067224 */ /* 0x000fe200078e0023 */
[----:B--2---:R-:W-:-:S07]  /*e950*/  @P1 SHF.R.U32.HI R6, RZ, R2, R3 ;  /* 0x00000002ff061219 */ /* 0x004fce0000011603 */
[----:B------:R-:W0:Y:S01]  /*e960*/  @!P0 LDC.64 R4, c[0x0][0x428] ;  /* 0x00010a00ff048b82 */ /* 0x000e220000000a00 */
[--C-:B------:R-:W-:Y:S01]  /*e970*/  @!P0 SHF.R.S32.HI R3, RZ, 0x1f, R6.reuse ;  /* 0x0000001fff038819 */ /* 0x100fe20000011406 */
[----:B------:R-:W-:Y:S02]  /*e980*/  @!P0 IMAD.MOV.U32 R2, RZ, RZ, R6 ;  /* 0x000000ffff028224 */ /* 0x000fe400078e0006 */
[-C--:B0-----:R-:W-:Y:S02]  /*e990*/  @!P0 IMAD R9, R32, R4.reuse, RZ ;  /* 0x0000000420098224 */ /* 0x081fe400078e02ff */
[----:B------:R-:W-:-:S04]  /*e9a0*/  @!P0 IMAD.WIDE.U32 R2, R23, R4, R2 ;  /* 0x0000000417028225 */ /* 0x000fc800078e0002 */
[----:B------:R-:W-:Y:S02]  /*e9b0*/  @!P0 IMAD R9, R23, R5, R9 ;  /* 0x0000000517098224 */ /* 0x000fe400078e0209 */
[----:B------:R-:W0:Y:S02]  /*e9c0*/  @!P0 LDC.64 R4, c[0x0][0x418] ;  /* 0x00010600ff048b82 */ /* 0x000e240000000a00 */
[----:B------:R-:W-:Y:S01]  /*e9d0*/  @!P0 IMAD.IADD R3, R3, 0x1, R9 ;  /* 0x0000000103038824 */ /* 0x000fe200078e0209 */
[----:B0-----:R-:W-:-:S04]  /*e9e0*/  @!P0 LEA R4, P1, R2, R4, 0x2 ;  /* 0x0000000402048211 */ /* 0x001fc800078210ff */
[----:B------:R-:W-:Y:S02]  /*e9f0*/  @!P0 LEA.HI.X R5, R2, R5, R3, 0x2, P1 ;  /* 0x0000000502058211 */ /* 0x000fe400008f1403 */
[----:B------:R-:W-:Y:S02]  /*ea00*/  LOP3.LUT P1, RZ, R16, 0x40, RZ, 0xc0, !PT ;  /* 0x0000004010ff7812 */ /* 0x000fe4000782c0ff */
[----:B------:R-:W-:Y:S01]  /*ea10*/  SEL R3, RZ, 0x1, P6 ;  /* 0x00000001ff037807 */ /* 0x000fe20003000000 */
[----:B------:R0:W5:Y:S01]  /*ea20*/  @!P0 LDG.E R34, desc[UR50][R4.64] ;  /* 0x0000003204228981 */ /* 0x000162000c1e1900 */
[----:B------:R-:W-:Y:S02]  /*ea30*/  SEL R2, RZ, 0xffffffff, P1 ;  /* 0xffffffffff027807 */ /* 0x000fe40000800000 */
[----:B------:R-:W-:Y:S02]  /*ea40*/  ISETP.GT.U32.AND P1, PT, R10, 0x3f, PT ;  /* 0x0000003f0a00780c */ /* 0x000fe40003f24070 */
[----:B------:R-:W-:Y:S01]  /*ea50*/  LOP3.LUT R16, R16, 0xfffffbff, RZ, 0xc0, !PT ;  /* 0xfffffbff10107812 */ /* 0x000fe200078ec0ff */
[----:B------:R-:W-:Y:S01]  /*ea60*/  IMAD.SHL.U32 R2, R2, 0x2, RZ ;  /* 0x0000000202027824 */ /* 0x000fe200078e00ff */
[----:B------:R-:W-:-:S02]  /*ea70*/  LOP3.LUT R26, R26, 0xffff, RZ, 0xc0, !PT ;  /* 0x0000ffff1a1a7812 */ /* 0x000fc400078ec0ff */
[----:B0-----:R-:W-:Y:S02]  /*ea80*/  SEL R4, RZ, 0x8, P4 ;  /* 0x00000008ff047807 */ /* 0x001fe40002000000 */
[----:B------:R-:W-:Y:S02]  /*ea90*/  LOP3.LUT R2, R2, 0x2, R3, 0xe2, !PT ;  /* 0x0000000202027812 */ /* 0x000fe400078ee203 */
[----:B------:R-:W-:-:S04]  /*eaa0*/  SEL R3, RZ, 0x4, P5 ;  /* 0x00000004ff037807 */ /* 0x000fc80002800000 */
[----:B------:R-:W-:Y:S02]  /*eab0*/  LOP3.LUT R2, R4, R2, R3, 0xfe, !PT ;  /* 0x0000000204027212 */ /* 0x000fe400078efe03 */
[----:B------:R-:W-:Y:S02]  /*eac0*/  SEL R3, RZ, 0x10, P3 ;  /* 0x00000010ff037807 */ /* 0x000fe40001800000 */
[----:B------:R-:W-:-:S04]  /*ead0*/  SEL R4, RZ, 0x20, P2 ;  /* 0x00000020ff047807 */ /* 0x000fc80001000000 */
[----:B------:R-:W-:Y:S01]  /*eae0*/  LOP3.LUT R2, R4, R2, R3, 0xfe, !PT ;  /* 0x0000000204027212 */ /* 0x000fe200078efe03 */
[----:B------:R-:W-:-:S03]  /*eaf0*/  IMAD.U32 R3, RZ, RZ, UR36 ;  /* 0x00000024ff037e24 */ /* 0x000fc6000f8e00ff */
[----:B------:R-:W-:Y:S01]  /*eb00*/  LOP3.LUT R7, R2, R7, RZ, 0xfc, !PT ;  /* 0x0000000702077212 */ /* 0x000fe200078efcff */
[----:B------:R-:W-:Y:S01]  /*eb10*/  IMAD.MOV R2, RZ, RZ, -R6 ;  /* 0x000000ffff027224 */ /* 0x000fe200078e0a06 */
[----:B------:R-:W-:-:S03]  /*eb20*/  ISETP.NE.AND P0, PT, R3, 0x3, PT ;  /* 0x000000030300780c */ /* 0x000fc60003f05270 */
[----:B------:R-:W-:Y:S01]  /*eb30*/  IMAD R35, R20, R2, R35 ;  /* 0x0000000214237224 */ /* 0x000fe200078e0223 */
[----:B------:R-:W-:Y:S01]  /*eb40*/  LOP3.LUT R2, R7, R8, RZ, 0xfc, !PT ;  /* 0x0000000807027212 */ /* 0x000fe200078efcff */
[----:B------:R0:W-:Y:S04]  /*eb50*/  STL [R1+0x28], R7 ;  /* 0x0000280701007387 */ /* 0x0001e80000100800 */
[----:B------:R0:W-:Y:S04]  /*eb60*/  STL [R1], R2 ;  /* 0x0000000201007387 */ /* 0x0001e80000100800 */
[----:B------:R-:W-:-:S04]  /*eb70*/  @P0 LOP3.LUT R16, R16, 0x400, RZ, 0xfc, !PT ;  /* 0x0000040010100812 */ /* 0x000fc800078efcff */
[----:B------:R-:W-:-:S04]  /*eb80*/  LOP3.LUT R16, R16, 0xfffffffe, RZ, 0xc0, !PT ;  /* 0xfffffffe10107812 */ /* 0x000fc800078ec0ff */
[----:B------:R-:W-:Y:S01]  /*eb90*/  @P1 LOP3.LUT R16, R16, 0x1, RZ, 0xfc, !PT ;  /* 0x0000000110101812 */ /* 0x000fe200078efcff */
[----:B0-----:R-:W-:Y:S06]  /*eba0*/  @!P0 BRA `(.L_x_3629) ;  /* 0x0000000000048947 */ /* 0x001fec0003800000 */
[----:B------:R-:W-:Y:S01]  /*ebb0*/  BPT.TRAP 0x1 ;  /* 0x000000040000795c */ /* 0x000fe20000300000 */
.L_x_3629:
[----:B------:R-:W-:Y:S01]  /*ebc0*/  IADD3 R28, -R36, R28, -R0 ;  /* 0x0000001c241c7210 */ /* 0x000fe20007ffe900 */
[----:B------:R-:W-:Y:S01]  /*ebd0*/  IMAD R19, R18, 0x8, R17 ;  /* 0x0000000812137824 */ /* 0x000fe200078e0211 */
[----:B------:R-:W-:Y:S01]  /*ebe0*/  SHF.L.U32 R0, R22, 0x1f, RZ ;  /* 0x0000001f16007819 */ /* 0x000fe200000006ff */
[----:B------:R-:W-:Y:S03]  /*ebf0*/  BSSY B0, `(.L_x_3630) ;  /* 0x0000003000007945 */ /* 0x000fe60003800000 */
[----:B------:R-:W0:Y:S02]  /*ec00*/  SYNCS.PHASECHK.TRANS64.TRYWAIT P0, [R19+URZ+0x28c40], R0 ;  /* 0x028c4000130075a7 */ /* 0x000e24000800017f */
[----:B0-----:R-:W-:Y:S05]  /*ec10*/  @!P0 BRA `(.L_x_3631) ;  /* 0x0000003c00388947 */ /* 0x001fea0003800000 */
.L_x_3694:
[----:B------:R-:W-:Y:S05]  /*ec20*/  BSYNC B0 ;  /* 0x0000000000007941 */ /* 0x000fea0003800000 */
.L_x_3630:
[----:B------:R-:W1:Y:S01]  /*ec30*/  S2R R7, SR_TID.X ;  /* 0x0000000000077919 */ /* 0x000e620000002100 */
[----:B0-----:R-:W-:Y:S01]  /*ec40*/  SHF.R.S32.HI R0, RZ, 0x1f, R35 ;  /* 0x0000001fff007819 */ /* 0x001fe20000011423 */
[----:B------:R-:W-:Y:S01]  /*ec50*/  ULDC.64 UR4, c[0x0][0x300] ;  /* 0x0000c00000047ab9 */ /* 0x000fe20000000a00 */
[----:B-----5:R-:W-:Y:S01]  /*ec60*/  SHF.R.S32.HI R4, RZ, 0x1f, R34 ;  /* 0x0000001fff047819 */ /* 0x020fe20000011422 */
[----:B------:R-:W-:Y:S01]  /*ec70*/  IMAD.WIDE.U32 R2, R35, UR4, RZ ;  /* 0x0000000423027c25 */ /* 0x000fe2000f8e00ff */
[----:B------:R-:W-:Y:S01]  /*ec80*/  ULDC.64 UR6, c[0x0][0x2e8] ;  /* 0x0000ba0000067ab9 */ /* 0x000fe20000000a00 */
[----:B------:R0:W-:Y:S01]  /*ec90*/  STL [R1+0x1c], R0 ;  /* 0x00001c0001007387 */ /* 0x0001e20000100800 */
[----:B------:R-:W-:-:S03]  /*eca0*/  LOP3.LUT R16, R16, 0xfffffffd, RZ, 0xc0, !PT ;  /* 0xfffffffd10107812 */ /* 0x000fc600078ec0ff */
[----:B------:R2:W-:Y:S01]  /*ecb0*/  STL [R1+0x20], R4 ;  /* 0x0000200401007387 */ /* 0x0005e20000100800 */
[----:B0-----:R-:W-:-:S04]  /*ecc0*/  IMAD R0, R0, UR4, RZ ;  /* 0x0000000400007c24 */ /* 0x001fc8000f8e02ff */
[----:B------:R-:W-:Y:S01]  /*ecd0*/  IMAD R0, R35, UR5, R0 ;  /* 0x0000000523007c24 */ /* 0x000fe2000f8e0200 */
[----:B------:R-:W-:-:S03]  /*ece0*/  ULDC.64 UR4, c[0x0][0x310] ;  /* 0x0000c40000047ab9 */ /* 0x000fc60000000a00 */
[----:B------:R-:W-:Y:S02]  /*ecf0*/  IMAD.IADD R3, R3, 0x1, R0 ;  /* 0x0000000103037824 */ /* 0x000fe400078e0200 */
[----:B------:R-:W-:Y:S02]  /*ed00*/  IMAD R0, R4, UR4, RZ ;  /* 0x0000000404007c24 */ /* 0x000fe4000f8e02ff */
[----:B------:R-:W-:-:S04]  /*ed10*/  IMAD.WIDE.U32 R2, R34, UR4, R2 ;  /* 0x0000000422027c25 */ /* 0x000fc8000f8e0002 */
[----:B------:R-:W-:Y:S01]  /*ed20*/  IMAD R0, R34, UR5, R0 ;  /* 0x0000000522007c24 */ /* 0x000fe2000f8e0200 */
[----:B------:R-:W-:Y:S01]  /*ed30*/  ULDC.64 UR4, c[0x0][0x308] ;  /* 0x0000c20000047ab9 */ /* 0x000fe20000000a00 */
[----:B-1----:R-:W-:Y:S02]  /*ed40*/  IMAD.SHL.U32 R7, R7, 0x8, RZ ;  /* 0x0000000807077824 */ /* 0x002fe400078e00ff */
[----:B------:R-:W-:Y:S02]  /*ed50*/  IMAD.IADD R3, R3, 0x1, R0 ;  /* 0x0000000103037824 */ /* 0x000fe400078e0200 */
[----:B--2---:R-:W-:Y:S01]  /*ed60*/  IMAD R4, R18, 0x1000, R33 ;  /* 0x0000100012047824 */ /* 0x004fe200078e0221 */
[----:B------:R-:W-:Y:S01]  /*ed70*/  LOP3.LUT R7, R7, 0x38, RZ, 0xc0, !PT ;  /* 0x0000003807077812 */ /* 0x000fe200078ec0ff */
[C---:B------:R-:W-:Y:S01]  /*ed80*/  IMAD.WIDE.U32 R2, R26.reuse, UR4, R2 ;  /* 0x000000041a027c25 */ /* 0x040fe2000f8e0002 */
[----:B------:R-:W-:Y:S02]  /*ed90*/  ULDC UR4, c[0x0][0x2f4] ;  /* 0x0000bd0000047ab9 */ /* 0x000fe40000000800 */
[----:B------:R-:W-:Y:S01]  /*eda0*/  ISETP.GE.AND P2, PT, R7, UR4, PT ;  /* 0x0000000407007c0c */ /* 0x000fe2000bf46270 */
[----:B------:R-:W-:Y:S01]  /*edb0*/  IMAD R5, R26, UR5, R3 ;  /* 0x000000051a057c24 */ /* 0x000fe2000f8e0203 */
[----:B------:R-:W-:Y:S01]  /*edc0*/  LEA R0, P0, R2, UR6, 0x1 ;  /* 0x0000000602007c11 */ /* 0x000fe2000f8008ff */
[----:B------:R-:W-:-:S03]  /*edd0*/  UMOV UR5, 0xffffffff ;  /* 0xffffffff00057882 */ /* 0x000fc60000000000 */
[----:B------:R-:W-:Y:S02]  /*ede0*/  LEA.HI.X R5, R2, UR7, R5, 0x1, P0 ;  /* 0x0000000702057c11 */ /* 0x000fe400080f0c05 */
[----:B------:R-:W-:-:S05]  /*edf0*/  ISETP.GE.AND P0, PT, R28, 0x1, PT ;  /* 0x000000011c00780c */ /* 0x000fca0003f06270 */
[----:B------:R-:W-:Y:S01]  /*ee00*/  @P2 LOP3.LUT R16, R16, 0x2, RZ, 0xfc, !PT ;  /* 0x0000000210102812 */ /* 0x000fe200078efcff */
[----:B------:R-:W-:Y:S07]  /*ee10*/  BRA.DIV UR5, `(.L_x_3632) ;  /* 0x0000003a05cc7947 */ /* 0x000fee000b800000 */
[----:B------:R-:W0:Y:S01]  /*ee20*/  SHFL.IDX PT, R3, R0, RZ, 0x181f ;  /* 0x00181fff00037589 */ /* 0x000e2200000e0000 */
[----:B------:R-:W-:-:S03]  /*ee30*/  @P0 IMAD R6, R4, 0x2, R17 ;  /* 0x0000000204060824 */ /* 0x000fc600078e0211 */
[----:B------:R-:W1:Y:S01]  /*ee40*/  SHFL.IDX PT, R2, R5, RZ, 0x181f ;  /* 0x00181fff05027589 */ /* 0x000e6200000e0000 */
[----:B0-----:R-:W-:-:S05]  /*ee50*/  @P0 LEA R3, P1, R7, R3, 0x1 ;  /* 0x0000000307030211 */ /* 0x001fca00078208ff */
[----:B-1----:R-:W-:-:S05]  /*ee60*/  @P0 IMAD.X R2, RZ, RZ, R2, P1 ;  /* 0x000000ffff020224 */ /* 0x002fca00008e0602 */
[----:B------:R-:W-:-:S04]  /*ee70*/  @P0 LOP3.LUT R3, R3, R2, RZ, 0x3c, !PT ;  /* 0x0000000203030212 */ /* 0x000fc800078e3cff */
[----:B------:R-:W-:-:S04]  /*ee80*/  @P0 LOP3.LUT R2, R3, R2, RZ, 0x3c, !PT ;  /* 0x0000000203020212 */ /* 0x000fc800078e3cff */
[----:B------:R-:W-:-:S05]  /*ee90*/  @P0 LOP3.LUT R3, R3, R2, RZ, 0x3c, !PT ;  /* 0x0000000203030212 */ /* 0x000fca00078e3cff */
[----:B------:R-:W-:Y:S01]  /*eea0*/  @!PT LDS RZ, [RZ] ;  /* 0x00000000fffff984 */ /* 0x000fe20000000800 */
        /* <DEDUP_REMOVED lines=10> */
[----:B------:R0:W-:Y:S01]  /*ef50*/  @P0 LDGSTS.E.BYPASS.LTC128B.128 [R6+0x22c00], desc[UR50][R2.64], !P2 ;  /* 0x22c0000002060fae */ /* 0x0001e2000d101d72 */
[----:B------:R-:W-:-:S03]  /*ef60*/  ISETP.GE.AND P0, PT, R28, 0x21, PT ;  /* 0x000000211c00780c */ /* 0x000fc60003f06270 */
[----:B0-----:R-:W0:Y:S10]  /*ef70*/  SHFL.IDX PT, R3, R0, 0x2, 0x181f ;  /* 0x00581f0000037f89 */ /* 0x001e3400000e0000 */
[----:B------:R-:W-:Y:S01]  /*ef80*/  @P0 IMAD R6, R4, 0x2, R17 ;  /* 0x0000000204060824 */ /* 0x000fe200078e0211 */
[----:B------:R-:W1:Y:S04]  /*ef90*/  SHFL.IDX PT, R2, R5, 0x2, 0x181f ;  /* 0x00581f0005027f89 */ /* 0x000e6800000e0000 */
[----:B------:R-:W2:Y:S04]  /*efa0*/  SHFL.IDX PT, R5, R5, 0x3, 0x181f ;  /* 0x00781f0005057f89 */ /* 0x000ea800000e0000 */
[----:B------:R-:W3:Y:S01]  /*efb0*/  SHFL.IDX PT, R0, R0, 0x3, 0x181f ;  /* 0x00781f0000007f89 */ /* 0x000ee200000e0000 */
[----:B0-----:R-:W-:-:S05]  /*efc0*/  @P0 LEA R3, P1, R7, R3, 0x1 ;  /* 0x0000000307030211 */ /* 0x001fca00078208ff */
[----:B-1----:R-:W-:-:S05]  /*efd0*/  @P0 IMAD.X R2, RZ, RZ, R2, P1 ;  /* 0x000000ffff020224 */ /* 0x002fca00008e0602 */
[----:B------:R-:W-:-:S04]  /*efe0*/  @P0 LOP3.LUT R3, R3, R2, RZ, 0x3c, !PT ;  /* 0x0000000203030212 */ /* 0x000fc800078e3cff */
[----:B------:R-:W-:-:S04]  /*eff0*/  @P0 LOP3.LUT R2, R3, R2, RZ, 0x3c, !PT ;  /* 0x0000000203020212 */ /* 0x000fc800078e3cff */
[----:B------:R-:W-:-:S05]  /*f000*/  @P0 LOP3.LUT R3, R3, R2, RZ, 0x3c, !PT ;  /* 0x0000000203030212 */ /* 0x000fca00078e3cff */
[----:B--23--:R0:W-:Y:S02]  /*f010*/  @P0 LDGSTS.E.BYPASS.LTC128B.128 [R6+0x23400], desc[UR50][R2.64], !P2 ;  /* 0x2340000002060fae */ /* 0x00c1e4000d101d72 */
.L_x_3704:
[----:B------:R-:W-:-:S13]  /*f020*/  ISETP.GE.AND P0, PT, R28, 0x31, PT ;  /* 0x000000311c00780c */ /* 0x000fda0003f06270 */
[----:B01----:R-:W-:Y:S01]  /*f030*/  @P0 LEA R2, P1, R7, R0, 0x1 ;  /* 0x0000000007020211 */ /* 0x003fe200078208ff */
[----:B------:R-:W-:-:S04]  /*f040*/  @P0 IMAD R4, R4, 0x2, R17 ;  /* 0x0000000204040824 */ /* 0x000fc800078e0211 */
[----:B------:R-:W-:-:S05]  /*f050*/  @P0 IMAD.X R3, RZ, RZ, R5, P1 ;  /* 0x000000ffff030224 */ /* 0x000fca00008e0605 */
[----:B------:R-:W-:Y:S01]  /*f060*/  @!PT LDS RZ, [RZ] ;  /* 0x00000000fffff984 */ /* 0x000fe20000000800 */
[----:B------:R-:W-:Y:S01]  /*f070*/  @!PT LDS RZ, [RZ] ;  /* 0x00000000fffff984 */ /* 0x000fe20000000800 */
[----:B------:R-:W-:Y:S01]  /*f080*/  @!PT LDS RZ, [RZ] ;  /* 0x00000000fffff984 */ /* 0x000fe20000000800 */
[----:B------:R0:W-:Y:S01]  /*f090*/  @P0 LDGSTS.E.BYPASS.LTC128B.128 [R4+0x23c00], desc[UR50][R2.64], !P2 ;  /* 0x23c0000002040fae */ /* 0x0001e2000d101d72 */
[----:B------:R-:W-:Y:S01]  /*f0a0*/  PLOP3.LUT P0, PT, PT, PT, PT, 0x80, 0x0 ;  /* 0x000000000000781c */ /* 0x000fe20003f0f070 */
[----:B------:R-:W-:-:S12]  /*f0b0*/  NOP ;  /* 0x0000000000007918 */ /* 0x000fd80000000000 */
.L_x_3633:
[----:B------:R-:W-:Y:S02]  /*f0c0*/  PLOP3.LUT P1, PT, P1, P0, PT, 0xa2, 0x0 ;  /* 0x000000000000781c */ /* 0x000fe40000f21472 */
[----:B------:R-:W-:-:S08]  /*f0d0*/  @P0 R2UR P1, UR4, R19 ;  /* 0x00000000130402ca */ /* 0x000fd00000020000 */
[----:B------:R-:W-:-:S05]  /*f0e0*/  @P0 PLOP3.LUT P0, PT, P1, PT, PT, 0x80, 0x0 ;  /* 0x000000000000081c */ /* 0x000fca0000f0f070 */
[----:B------:R-:W-:Y:S01]  /*f0f0*/  @!P1 SYNCS.ARRIVE.TRANS64.RED.A0T1 RZ, [UR4+0x28c30], RZ ;  /* 0x028c30ffffff99a7 */ /* 0x000fe20008200404 */
[----:B------:R-:W-:Y:S07]  /*f100*/  @!P1 ARRIVES.LDGSTSBAR.64.TRANSCNT [UR4+0x28c30] ;  /* 0x028c3000ff0099b0 */ /* 0x000fee0008000a84 */
[----:B------:R-:W-:Y:S05]  /*f110*/  @P0 BRA.U.ANY `(.L_x_3633) ;  /* 0xfffffffd00e80947 */ /* 0x000fea000393ffff */
[----:B------:R-:W-:Y:S01]  /*f120*/  NOP ;  /* 0x0000000000007918 */ /* 0x000fe20000000000 */
[----:B------:R-:W-:-:S05]  /*f130*/  IMAD.U32 R0, RZ, RZ, UR36 ;  /* 0x00000024ff007e24 */ /* 0x000fca000f8e00ff */
[----:B------:R-:W-:-:S13]  /*f140*/  ISETP.NE.AND P2, PT, R0, 0x3, PT ;  /* 0x000000030000780c */ /* 0x000fda0003f45270 */
[----:B------:R-:W-:Y:S05]  /*f150*/  @!P2 BRA `(.L_x_3634) ;  /* 0x000000000004a947 */ /* 0x000fea0003800000 */
[----:B------:R-:W-:Y:S01]  /*f160*/  BPT.TRAP 0x1 ;  /* 0x000000040000795c */ /* 0x000fe20000300000 */
.L_x_3634:
[----:B------:R1:W5:Y:S01]  /*f170*/  LDL.LU R0, [R1+0x4] ;  /* 0x0000040001007983 */ /* 0x0003620000300800 */
[----:B------:R-:W-:Y:S01]  /*f180*/  LOP3.LUT P0, RZ, R16, 0x100, RZ, 0xc0, !PT ;  /* 0x0000010010ff7812 */ /* 0x000fe2000780c0ff */
[----:B------:R1:W-:Y:S02]  /*f190*/  SYNCS.ARRIVE.TRANS64.A1T0 RZ, [R19+URZ+0x28c30], RZ ;  /* 0x028c30ff13ff79a7 */ /* 0x0003e4000810003f */
[----:B0-----:R1:W5:Y:S10]  /*f1a0*/  LDL R3, [R1] ;  /* 0x0000000001037983 */ /* 0x0013740000100800 */
[----:B------:R-:W-:Y:S05]  /*f1b0*/  WARPSYNC.ALL ;  /* 0x0000000000007948 */ /* 0x000fea0003800000 */
[----:B------:R-:W-:Y:S01]  /*f1c0*/  SEL R2, R29, RZ, !P0 ;  /* 0x000000ff1d027207 */ /* 0x000fe20004000000 */
[----:B------:R-:W-:Y:S01]  /*f1d0*/  ULDC.64 UR4, c[0x0][0x298] ;  /* 0x0000a60000047ab9 */ /* 0x000fe20000000a00 */
[----:B------:R-:W-:Y:S01]  /*f1e0*/  BSSY B6, `(.L_x_3635) ;  /* 0x0000020000067945 */ /* 0x000fe20003800000 */
[----:B------:R-:W-:Y:S02]  /*f1f0*/  IMAD.WIDE.U32 R4, R37, UR4, RZ ;  /* 0x0000000425047c25 */ /* 0x000fe4000f8e00ff */
[----:B------:R0:W-:Y:S02]  /*f200*/  STL [R1+0x18], R2 ;  /* 0x0000180201007387 */ /* 0x0001e40000100800 */
[----:B0-----:R-:W-:Y:S01]  /*f210*/  VIADD R2, R17, 0x20400 ;  /* 0x0002040011027836 */ /* 0x001fe20000000000 */
[----:B------:R-:W-:Y:S01]  /*f220*/  BAR.SYNC.DEFER_BLOCKING 0x8, 0x100 ;  /* 0x0204000000007b1d */ /* 0x000fe20000010000 */
[----:B-----5:R-:W-:-:S03]  /*f230*/  SEL R0, R0, RZ, !P0 ;  /* 0x000000ff00007207 */ /* 0x020fc60004000000 */
[----:B------:R-:W-:Y:S02]  /*f240*/  LOP3.LUT P0, RZ, R2, 0x3ff, RZ, 0xc0, !PT ;  /* 0x000003ff02ff7812 */ /* 0x000fe4000780c0ff */
[----:B------:R-:W-:Y:S01]  /*f250*/  PRMT R29, R3, 0x8880, RZ ;  /* 0x00008880031d7816 */ /* 0x000fe200000000ff */
[----:B------:R0:W-:Y:S03]  /*f260*/  STL [R1+0x4], R0 ;  /* 0x0000040001007387 */ /* 0x0001e60000100800 */
[----:B------:R-:W-:Y:S01]  /*f270*/  PRMT R29, R29, 0x7710, RZ ;  /* 0x000077101d1d7816 */ /* 0x000fe200000000ff */
[----:B------:R2:W-:Y:S01]  /*f280*/  STL.64 [R1+0x10], R4 ;  /* 0x0000100401007387 */ /* 0x0005e20000100a00 */
[----:B0-----:R-:W-:-:S05]  /*f290*/  SHF.R.S32.HI R0, RZ, 0x1f, R37 ;  /* 0x0000001fff007819 */ /* 0x001fca0000011425 */
[----:B------:R-:W-:-:S04]  /*f2a0*/  IMAD R0, R0, UR4, RZ ;  /* 0x0000000400007c24 */ /* 0x000fc8000f8e02ff */
[----:B------:R-:W-:-:S04]  /*f2b0*/  IMAD R0, R37, UR5, R0 ;  /* 0x0000000525007c24 */ /* 0x000fc8000f8e0200 */
[----:B------:R-:W-:Y:S01]  /*f2c0*/  IMAD.IADD R37, R5, 0x1, R0 ;  /* 0x0000000105257824 */ /* 0x000fe200078e0200 */
[----:B--2---:R-:W-:Y:S06]  /*f2d0*/  @!P0 BRA `(.L_x_3636) ;  /* 0x0000000000408947 */ /* 0x004fec0003800000 */
        /* <DEDUP_REMOVED lines=15> */
[----:B01----:R-:W-:Y:S05]  /*f3d0*/  CALL.ABS.NOINC R2 ;  /* 0x0000000002007343 */ /* 0x003fea0003c00000 */
.L_x_3636:
[----:B------:R-:W-:Y:S05]  /*f3e0*/  BSYNC B6 ;  /* 0x0000000000067941 */ /* 0x000fea0003800000 */
.L_x_3635:
[----:B------:R-:W2:Y:S01]  /*f3f0*/  LDL.LU.64 R2, [R1+0x10] ;  /* 0x0000100001027983 */ /* 0x000ea20000300a00 */
[----:B------:R-:W0:Y:S01]  /*f400*/  LDC R7, c[0x0][0x448] ;  /* 0x00011200ff077b82 */ /* 0x000e220000000800 */
[----:B------:R-:W-:Y:S02]  /*f410*/  ULDC.64 UR4, c[0x0][0x2d8] ;  /* 0x0000b60000047ab9 */ /* 0x000fe40000000a00 */
[----:B------:R-:W3:Y:S04]  /*f420*/  LDL.LU R21, [R1+0x4] ;  /* 0x0000040001157983 */ /* 0x000ee80000300800 */
[----:B------:R-:W4:Y:S04]  /*f430*/  LDL.LU R20, [R1+0x18] ;  /* 0x0000180001147983 */ /* 0x000f280000300800 */
[----:B------:R0:W5:Y:S04]  /*f440*/  LDL R10, [R1+0x8] ;  /* 0x00000800010a7983 */ /* 0x0001680000100800 */
[----:B------:R0:W5:Y:S02]  /*f450*/  LDL R8, [R1+0x2c] ;  /* 0x00002c0001087983 */ /* 0x0001640000100800 */
[----:B0-----:R-:W-:-:S13]  /*f460*/  ISETP.NE.AND P0, PT, R7, 0x1, PT ;  /* 0x000000010700780c */ /* 0x001fda0003f05270 */
[----:B------:R-:W0:Y:S01]  /*f470*/  @P0 LDC R6, c[0x0][0x44c] ;  /* 0x00011300ff060b82 */ /* 0x000e220000000800 */
[----:B------:R-:W1:Y:S02]  /*f480*/  S2R R9, SR_TID.X ;  /* 0x0000000000097919 */ /* 0x000e640000002100 */
[----:B-1----:R-:W-:-:S05]  /*f490*/  IMAD.SHL.U32 R9, R9, 0x8, RZ ;  /* 0x0000000809097824 */ /* 0x002fca00078e00ff */
[----:B------:R-:W-:Y:S01]  /*f4a0*/  LOP3.LUT R9, R9, 0x38, RZ, 0xc0, !PT ;  /* 0x0000003809097812 */ /* 0x000fe200078ec0ff */
[----:B--2---:R-:W-:Y:S02]  /*f4b0*/  IMAD.MOV.U32 R3, RZ, RZ, R37 ;  /* 0x000000ffff037224 */ /* 0x004fe400078e0025 */
[----:B------:R-:W-:-:S04]  /*f4c0*/  IMAD.WIDE.U32 R2, R26, UR4, R2 ;  /* 0x000000041a027c25 */ /* 0x000fc8000f8e0002 */
[----:B------:R-:W-:Y:S01]  /*f4d0*/  IMAD R3, R26, UR5, R3 ;  /* 0x000000051a037c24 */ /* 0x000fe2000f8e0203 */
[----:B------:R-:W-:Y:S02]  /*f4e0*/  ULDC.64 UR4, c[0x0][0x2e0] ;  /* 0x0000b80000047ab9 */ /* 0x000fe40000000a00 */
[----:B---3--:R-:W-:Y:S02]  /*f4f0*/  IMAD R0, R21, UR4, RZ ;  /* 0x0000000415007c24 */ /* 0x008fe4000f8e02ff */
[----:B----4-:R-:W-:-:S04]  /*f500*/  IMAD.WIDE.U32 R2, R20, UR4, R2 ;  /* 0x0000000414027c25 */ /* 0x010fc8000f8e0002 */
[----:B------:R-:W-:Y:S01]  /*f510*/  IMAD R0, R20, UR5, R0 ;  /* 0x0000000514007c24 */ /* 0x000fe2000f8e0200 */
[----:B------:R-:W-:Y:S01]  /*f520*/  ULDC.64 UR4, c[0x0][0x2d0] ;  /* 0x0000b40000047ab9 */ /* 0x000fe20000000a00 */
[----:B------:R-:W1:Y:S02]  /*f530*/  S2R R20, SR_TID.X ;  /* 0x0000000000147919 */ /* 0x000e640000002100 */
[----:B------:R-:W-:Y:S02]  /*f540*/  IMAD.IADD R3, R3, 0x1, R0 ;  /* 0x0000000103037824 */ /* 0x000fe400078e0200 */
[----:B------:R-:W2:Y:S01]  /*f550*/  @P0 LDC R0, c[0x0][0x450] ;  /* 0x00011400ff000b82 */ /* 0x000ea20000000800 */
[----:B-1----:R-:W-:-:S05]  /*f560*/  IMAD.SHL.U32 R20, R20, 0x10, RZ ;  /* 0x0000001014147824 */ /* 0x002fca00078e00ff */
[----:B------:R-:W-:-:S05]  /*f570*/  LOP3.LUT R20, R36, 0x70, R20, 0xf8, !PT ;  /* 0x0000007024147812 */ /* 0x000fca00078ef814 */
[----:B------:R-:W-:-:S04]  /*f580*/  IMAD R5, R25, 0x40, R20 ;  /* 0x0000004019057824 */ /* 0x000fc800078e0214 */
[----:B0-----:R-:W-:-:S04]  /*f590*/  @P0 IMAD.HI.U32 R6, R5, R6, RZ ;  /* 0x0000000605060227 */ /* 0x001fc800078e00ff */
[----:B------:R-:W-:Y:S01]  /*f5a0*/  IMAD.MOV.U32 R4, RZ, RZ, R5 ;  /* 0x000000ffff047224 */ /* 0x000fe200078e0005 */
[----:B--2---:R-:W-:-:S05]  /*f5b0*/  @P0 SHF.R.U32.HI R4, RZ, R0, R6 ;  /* 0x00000000ff040219 */ /* 0x004fca0000011606 */
        /* <DEDUP_REMOVED lines=20> */
[----:B------:R-:W0:Y:S01]  /*f700*/  SHFL.IDX PT, R3, R0, RZ, 0x181f ;  /* 0x00181fff00037589 */ /* 0x000e2200000e0000 */
[----:B-----5:R-:W-:Y:S02]  /*f710*/  IMAD R5, R10, R7, RZ ;  /* 0x000000070a057224 */ /* 0x020fe400078e02ff */
[----:B------:R-:W-:Y:S01]  /*f720*/  IMAD R25, R25, 0x40, R36 ;  /* 0x0000004019197824 */ /* 0x000fe200078e0224 */
[----:B------:R-:W1:Y:S04]  /*f730*/  SHFL.IDX PT, R2, R4, RZ, 0x181f ;  /* 0x00181fff04027589 */ /* 0x000e6800000e0000 */
[----:B------:R-:W-:-:S13]  /*f740*/  ISETP.GE.AND P0, PT, R25, R5, PT ;  /* 0x000000051900720c */ /* 0x000fda0003f06270 */
[----:B0-----:R-:W-:-:S05]  /*f750*/  @!P0 LEA R3, P2, R9, R3, 0x1 ;  /* 0x0000000309038211 */ /* 0x001fca00078408ff */
[----:B-1----:R-:W-:-:S05]  /*f760*/  @!P0 IMAD.X R2, RZ, RZ, R2, P2 ;  /* 0x000000ffff028224 */ /* 0x002fca00010e0602 */
[----:B------:R-:W-:-:S04]  /*f770*/  @!P0 LOP3.LUT R3, R3, R2, RZ, 0x3c, !PT ;  /* 0x0000000203038212 */ /* 0x000fc800078e3cff */
[----:B------:R-:W-:-:S04]  /*f780*/  @!P0 LOP3.LUT R2, R3, R2, RZ, 0x3c, !PT ;  /* 0x0000000203028212 */ /* 0x000fc800078e3cff */
[----:B------:R-:W-:-:S05]  /*f790*/  @!P0 LOP3.LUT R3, R3, R2, RZ, 0x3c, !PT ;  /* 0x0000000203038212 */ /* 0x000fca00078e3cff */
[----:B------:R-:W-:Y:S01]  /*f7a0*/  @!PT LDS RZ, [RZ] ;  /* 0x00000000fffff984 */ /* 0x000fe20000000800 */
[----:B------:R0:W-:Y:S02]  /*f7b0*/  @!P0 LDGSTS.E.BYPASS.LTC128B.128 [R8+0x20400], desc[UR50][R2.64], !P1 ;  /* 0x2040000002088fae */ /* 0x0001e4000c901d72 */
[----:B0-----:R-:W-:Y:S02]  /*f7c0*/  VIADD R2, R25, 0x10 ;  /* 0x0000001019027836 */ /* 0x001fe40000000000 */
[----:B------:R-:W0:Y:S03]  /*f7d0*/  SHFL.IDX PT, R3, R0, 0x1, 0x181f ;  /* 0x00381f0000037f89 */ /* 0x000e2600000e0000 */
[----:B------:R-:W-:Y:S02]  /*f7e0*/  ISETP.GE.AND P0, PT, R2, R5, PT ;  /* 0x000000050200720c */ /* 0x000fe40003f06270 */
[----:B------:R-:W1:Y:S11]  /*f7f0*/  SHFL.IDX PT, R2, R4, 0x1, 0x181f ;  /* 0x00381f0004027f89 */ /* 0x000e7600000e0000 */
[----:B0-----:R-:W-:-:S05]  /*f800*/  @!P0 LEA R3, P2, R9, R3, 0x1 ;  /* 0x0000000309038211 */ /* 0x001fca00078408ff */
[----:B-1----:R-:W-:-:S05]  /*f810*/  @!P0 IMAD.X R2, RZ, RZ, R2, P2 ;  /* 0x000000ffff028224 */ /* 0x002fca00010e0602 */
[----:B------:R-:W-:-:S04]  /*f820*/  @!P0 LOP3.LUT R3, R3, R2, RZ, 0x3c, !PT ;  /* 0x0000000203038212 */ /* 0x000fc800078e3cff */
[----:B------:R-:W-:-:S04]  /*f830*/  @!P0 LOP3.LUT R2, R3, R2, RZ, 0x3c, !PT ;  /* 0x0000000203028212 */ /* 0x000fc800078e3cff */
[----:B------:R-:W-:-:S05]  /*f840*/  @!P0 LOP3.LUT R3, R3, R2, RZ, 0x3c, !PT ;  /* 0x0000000203038212 */ /* 0x000fca00078e3cff */
[----:B------:R0:W-:Y:S02]  /*f850*/  @!P0 LDGSTS.E.BYPASS.LTC128B.128 [R8+0x20c00], desc[UR50][R2.64], !P1 ;  /* 0x20c0000002088fae */ /* 0x0001e4000c901d72 */
[----:B0-----:R-:W-:Y:S02]  /*f860*/  VIADD R2, R25, 0x20 ;  /* 0x0000002019027836 */ /* 0x001fe40000000000 */
[----:B------:R-:W0:Y:S03]  /*f870*/  SHFL.IDX PT, R3, R0, 0x2, 0x181f ;  /* 0x00581f0000037f89 */ /* 0x000e2600000e0000 */
[----:B------:R-:W-:Y:S01]  /*f880*/  ISETP.GE.AND P0, PT, R2, R5, PT ;  /* 0x000000050200720c */ /* 0x000fe20003f06270 */
[----:B------:R-:W-:Y:S04]  /*f890*/  SHFL.IDX PT, R0, R0, 0x3, 0x181f ;  /* 0x00781f0000007f89 */ /* 0x000fe800000e0000 */
[----:B------:R-:W1:Y:S04]  /*f8a0*/  SHFL.IDX PT, R2, R4, 0x2, 0x181f ;  /* 0x00581f0004027f89 */ /* 0x000e6800000e0000 */
[----:B------:R-:W2:Y:S04]  /*f8b0*/  SHFL.IDX PT, R4, R4, 0x3, 0x181f ;  /* 0x00781f0004047f89 */ /* 0x000ea800000e0000 */
[----:B0-----:R-:W-:-:S05]  /*f8c0*/  @!P0 LEA R3, P2, R9, R3, 0x1 ;  /* 0x0000000309038211 */ /* 0x001fca00078408ff */
[----:B-1----:R-:W-:-:S05]  /*f8d0*/  @!P0 IMAD.X R2, RZ, RZ, R2, P2 ;  /* 0x000000ffff028224 */ /* 0x002fca00010e0602 */
[----:B------:R-:W-:-:S04]  /*f8e0*/  @!P0 LOP3.LUT R3, R3, R2, RZ, 0x3c, !PT ;  /* 0x0000000203038212 */ /* 0x000fc800078e3cff */
[----:B------:R-:W-:-:S04]  /*f8f0*/  @!P0 LOP3.LUT R2, R3, R2, RZ, 0x3c, !PT ;  /* 0x0000000203028212 */ /* 0x000fc800078e3cff */
[----:B------:R-:W-:-:S05]  /*f900*/  @!P0 LOP3.LUT R3, R3, R2, RZ, 0x3c, !PT ;  /* 0x0000000203038212 */ /* 0x000fca00078e3cff */
[----:B--2---:R1:W-:Y:S02]  /*f910*/  @!P0 LDGSTS.E.BYPASS.LTC128B.128 [R8+0x21400], desc[UR50][R2.64], !P1 ;  /* 0x2140000002088fae */ /* 0x0043e4000c901d72 */
.L_x_3713:
[----:B------:R-:W-:-:S05]  /*f920*/  VIADD R25, R25, 0x30 ;  /* 0x0000003019197836 */ /* 0x000fca0000000000 */
[----:B------:R-:W-:-:S13]  /*f930*/  ISETP.GE.AND P0, PT, R25, R5, PT ;  /* 0x000000051900720c */ /* 0x000fda0003f06270 */
[----:B01----:R-:W-:-:S05]  /*f940*/  @!P0 LEA R2, P2, R9, R0, 0x1 ;  /* 0x0000000009028211 */ /* 0x003fca00078408ff */
[----:B------:R-:W-:-:S05]  /*f950*/  @!P0 IMAD.X R3, RZ, RZ, R4, P2 ;  /* 0x000000ffff038224 */ /* 0x000fca00010e0604 */
[----:B------:R-:W-:Y:S01]  /*f960*/  @!PT LDS RZ, [RZ] ;  /* 0x00000000fffff984 */ /* 0x000fe20000000800 */
[----:B------:R-:W-:Y:S01]  /*f970*/  @!PT LDS RZ, [RZ] ;  /* 0x00000000fffff984 */ /* 0x000fe20000000800 */
[----:B------:R-:W-:Y:S01]  /*f980*/  @!PT LDS RZ, [RZ] ;  /* 0x00000000fffff984 */ /* 0x000fe20000000800 */
[----:B------:R0:W-:Y:S01]  /*f990*/  @!P0 LDGSTS.E.BYPASS.LTC128B.128 [R8+0x21c00], desc[UR50][R2.64], !P1 ;  /* 0x21c0000002088fae */ /* 0x0001e2000c901d72 */
[----:B------:R-:W-:Y:S01]  /*f9a0*/  PLOP3.LUT P0, PT, PT, PT, PT, 0x80, 0x0 ;  /* 0x000000000000781c */ /* 0x000fe20003f0f070 */
[----:B------:R-:W-:-:S12]  /*f9b0*/  NOP ;  /* 0x0000000000007918 */ /* 0x000fd80000000000 */
.L_x_3638:
        /* <DEDUP_REMOVED lines=14> */
[----:B------:R0:W-:Y:S01]  /*faa0*/  SYNCS.ARRIVE.TRANS64.A1T0 RZ, [R17+URZ+0x28c00], RZ ;  /* 0x028c00ff11ff79a7 */ /* 0x0001e2000810003f */
[----:B------:R-:W-:Y:S01]  /*fab0*/  BSSY B0, `(.L_x_3639) ;  /* 0x0000003000007945 */ /* 0x000fe20003800000 */
[----:B------:R-:W1:Y:S03]  /*fac0*/  SYNCS.PHASECHK.TRANS64.TRYWAIT P0, [R17+URZ+0x28c20], R0 ;  /* 0x028c2000110075a7 */ /* 0x000e66000800017f */
[----:B01----:R-:W-:Y:S05]  /*fad0*/  @!P0 BRA `(.L_x_3640) ;  /* 0x0000003800308947 */ /* 0x003fea0003800000 */
.L_x_3714:
[----:B------:R-:W-:Y:S05]  /*fae0*/  BSYNC B0 ;  /* 0x0000000000007941 */ /* 0x000fea0003800000 */
.L_x_3639:
[----:B------:R-:W-:-:S05]  /*faf0*/  IMAD.U32 R2, RZ, RZ, UR36 ;  /* 0x00000024ff027e24 */ /* 0x000fca000f8e00ff */
[----:B------:R-:W-:-:S13]  /*fb00*/  ISETP.NE.AND P0, PT, R2, 0x3, PT ;  /* 0x000000030200780c */ /* 0x000fda0003f05270 */
[----:B------:R-:W-:Y:S05]  /*fb10*/  @!P0 BRA `(.L_x_3641) ;  /* 0x0000000000048947 */ /* 0x000fea0003800000 */
[----:B------:R-:W-:Y:S01]  /*fb20*/  BPT.TRAP 0x1 ;  /* 0x000000040000795c */ /* 0x000fe20000300000 */
.L_x_3641:
[----:B0-----:R-:W-:Y:S01]  /*fb30*/  SHF.L.U32 R0, R22, 0x1f, RZ ;  /* 0x0000001f16007819 */ /* 0x001fe200000006ff */
[----:B------:R-:W-:Y:S03]  /*fb40*/  BSSY B0, `(.L_x_3642) ;  /* 0x0000003000007945 */ /* 0x000fe60003800000 */
[----:B------:R-:W0:Y:S02]  /*fb50*/  SYNCS.PHASECHK.TRANS64.TRYWAIT P0, [R19+URZ+0x28c60], R0 ;  /* 0x028c6000130075a7 */ /* 0x000e24000800017f */
[----:B0-----:R-:W-:Y:S05]  /*fb60*/  @!P0 BRA `(.L_x_3643) ;  /* 0x0000003800208947 */ /* 0x001fea0003800000 */
.L_x_3715:
[----:B------:R-:W-:Y:S05]  /*fb70*/  BSYNC B0 ;  /* 0x0000000000007941 */ /* 0x000fea0003800000 */
.L_x_3642:
[----:B------:R-:W0:Y:S01]  /*fb80*/  LDL.LU R2, [R1+0x1c] ;  /* 0x00001c0001027983 */ /* 0x000e220000300800 */
[----:B------:R-:W-:Y:S01]  /*fb90*/  ULDC.64 UR4, c[0x0][0x328] ;  /* 0x0000ca0000047ab9 */ /* 0x000fe20000000a00 */
[----:B------:R-:W-:Y:S02]  /*fba0*/  ULDC.64 UR6, c[0x0][0x318] ;  /* 0x0000c60000067ab9 */ /* 0x000fe40000000a00 */
[----:B------:R-:W2:Y:S01]  /*fbb0*/  LDL.LU R4, [R1+0x20] ;  /* 0x0000200001047983 */ /* 0x000ea20000300800 */
[----:B------:R-:W-:Y:S02]  /*fbc0*/  IMAD R5, R18, 0x8000, R33 ;  /* 0x0000800012057824 */ /* 0x000fe400078e0221 */
[----:B0-----:R-:W-:Y:S02]  /*fbd0*/  IMAD R0, R2, UR4, RZ ;  /* 0x0000000402007c24 */ /* 0x001fe4000f8e02ff */
[----:B------:R-:W-:-:S04]  /*fbe0*/  IMAD.WIDE.U32 R2, R35, UR4, RZ ;  /* 0x0000000423027c25 */ /* 0x000fc8000f8e00ff */
[----:B------:R-:W-:Y:S01]  /*fbf0*/  IMAD R0, R35, UR5, R0 ;  /* 0x0000000523007c24 */ /* 0x000fe2000f8e0200 */
[----:B------:R-:W-:-:S03]  /*fc00*/  ULDC.64 UR4, c[0x0][0x338] ;  /* 0x0000ce0000047ab9 */ /* 0x000fc60000000a00 */
[----:B------:R-:W-:Y:S02]  /*fc10*/  IMAD.IADD R3, R3, 0x1, R0 ;  /* 0x0000000103037824 */ /* 0x000fe400078e0200 */
[----:B--2---:R-:W-:Y:S02]  /*fc20*/  IMAD R0, R4, UR4, RZ ;  /* 0x0000000404007c24 */ /* 0x004fe4000f8e02ff */
        /* <DEDUP_REMOVED lines=10> */
[----:B------:R-:W2:Y:S01]  /*fcd0*/  LDL R3, [R1] ;  /* 0x0000000001037983 */ /* 0x000ea20000100800 */
[----:B------:R-:W-:Y:S01]  /*fce0*/  IMAD R5, R5, 0x2, R17 ;  /* 0x0000000205057824 */ /* 0x000fe200078e0211 */
[C---:B------:R-:W-:Y:S01]  /*fcf0*/  LOP3.LUT P5, RZ, R29.reuse, 0x2, RZ, 0xc0, !PT ;  /* 0x000000021dff7812 */ /* 0x040fe200078ac0ff */
[----:B------:R-:W0:Y:S01]  /*fd00*/  S2R R7, SR_TID.X ;  /* 0x0000000000077919 */ /* 0x000e220000002100 */
[C---:B------:R-:W-:Y:S02]  /*fd10*/  LOP3.LUT P4, RZ, R29.reuse, 0x4, RZ, 0xc0, !PT ;  /* 0x000000041dff7812 */ /* 0x040fe4000788c0ff */
[C---:B------:R-:W-:Y:S01]  /*fd20*/  LOP3.LUT P3, RZ, R29.reuse, 0x8, RZ, 0xc0, !PT ;  /* 0x000000081dff7812 */ /* 0x040fe2000786c0ff */
[----:B------:R-:W1:Y:S01]  /*fd30*/  SHFL.IDX PT, R2, R4, RZ, 0x181f ;  /* 0x00181fff04027589 */ /* 0x000e6200000e0000 */
[----:B------:R-:W-:Y:S02]  /*fd40*/  LOP3.LUT R16, R16, 0xfffffeff, RZ, 0xc0, !PT ;  /* 0xfffffeff10107812 */ /* 0x000fe400078ec0ff */
[----:B------:R-:W-:Y:S01]  /*fd50*/  LOP3.LUT P2, RZ, R29, 0x10, RZ, 0xc0, !PT ;  /* 0x000000101dff7812 */ /* 0x000fe2000784c0ff */
[----:B0-----:R-:W-:-:S05]  /*fd60*/  IMAD.SHL.U32 R7, R7, 0x8, RZ ;  /* 0x0000000807077824 */ /* 0x001fca00078e00ff */
[----:B------:R-:W-:-:S05]  /*fd70*/  LOP3.LUT R7, R7, 0x38, RZ, 0xc0, !PT ;  /* 0x0000003807077812 */ /* 0x000fca00078ec0ff */
[----:B------:R-:W-:Y:S01]  /*fd80*/  IMAD.SHL.U32 R0, R7, 0x2, RZ ;  /* 0x0000000207007824 */ /* 0x000fe200078e00ff */
[----:B------:R-:W-:-:S04]  /*fd90*/  LOP3.LUT R7, R29, 0x1, RZ, 0xc0, !PT ;  /* 0x000000011d077812 */ /* 0x000fc800078ec0ff */
[----:B-1----:R-:W-:Y:S02]  /*fda0*/  IADD3 R2, P0, R2, R0, RZ ;  /* 0x0000000002027210 */ /* 0x002fe40007f1e0ff */
[----:B------:R-:W-:-:S13]  /*fdb0*/  ISETP.NE.U32.AND P1, PT, R7, 0x1, PT ;  /* 0x000000010700780c */ /* 0x000fda0003f25070 */
[----:B------:R-:W-:-:S04]  /*fdc0*/  @P1 LOP3.LUT R16, R16, 0x100, RZ, 0xfc, !PT ;  /* 0x0000010010101812 */ /* 0x000fc800078efcff */
[----:B------:R-:W-:Y:S01]  /*fdd0*/  LOP3.LUT R16, R16, 0xfffffdff, RZ, 0xc0, !PT ;  /* 0xfffffdff10107812 */ /* 0x000fe200078ec0ff */
[----:B--2---:R-:W-:Y:S02]  /*fde0*/  IMAD.MOV.U32 R8, RZ, RZ, R3 ;  /* 0x000000ffff087224 */ /* 0x004fe400078e0003 */
[----:B------:R-:W0:Y:S03]  /*fdf0*/  SHFL.IDX PT, R3, R6, RZ, 0x181f ;  /* 0x00181fff06037589 */ /* 0x000e2600000e0000 */
[----:B------:R-:W-:Y:S01]  /*fe00*/  PRMT R7, R8, 0x8880, RZ ;  /* 0x0000888008077816 */ /* 0x000fe200000000ff */
[----:B0-----:R-:W-:Y:S01]  /*fe10*/  IMAD.X R3, RZ, RZ, R3, P0 ;  /* 0x000000ffff037224 */ /* 0x001fe200000e0603 */
[----:B------:R-:W-:Y:S02]  /*fe20*/  ISETP.LT.OR P0, PT, R28, 0x1, P1 ;  /* 0x000000011c00780c */ /* 0x000fe40000f01670 */
[----:B------:R-:W-:-:S04]  /*fe30*/  LOP3.LUT P1, RZ, R29, 0x20, RZ, 0xc0, !PT ;  /* 0x000000201dff7812 */ /* 0x000fc8000782c0ff */
[----:B------:R-:W-:-:S07]  /*fe40*/  ISETP.LT.OR P6, PT, R28, 0x1, !P1 ;  /* 0x000000011c00780c */ /* 0x000fce0004fc1670 */
[----:B------:R-:W-:Y:S01]  /*fe50*/  @!PT LDS RZ, [RZ] ;  /* 0x00000000fffff984 */ /* 0x000fe20000000800 */
        /* <DEDUP_REMOVED lines=9> */
[----:B------:R-:W-:-:S03]  /*fef0*/  LOP3.LUT P0, RZ, R29, 0x40, RZ, 0xc0, !PT ;  /* 0x000000401dff7812 */ /* 0x000fc6000780c0ff */
[----:B------:R-:W-:Y:S01]  /*ff00*/  LDGSTS.E.BYPASS.LTC128B.128 [R5+0xa400], desc[UR50][R2.64+0x280], !P6 ;  /* 0x0a40028002057fae */ /* 0x000fe2000f101d72 */
[----:B------:R-:W-:-:S13]  /*ff10*/  ISETP.LT.OR P6, PT, R28, 0x1, !P0 ;  /* 0x000000011c00780c */ /* 0x000fda00047c1670 */
[----:B------:R-:W-:Y:S01]  /*ff20*/  LDGSTS.E.BYPASS.LTC128B.128 [R5+0xc400], desc[UR50][R2.64+0x300], !P6 ;  /* 0x0c40030002057fae */ /* 0x000fe2000f101d72 */
[----:B------:R-:W-:-:S03]  /*ff30*/  ISETP.GT.AND P6, PT, R7, -0x1, PT ;  /* 0xffffffff0700780c */ /* 0x000fc60003fc4270 */
[----:B------:R-:W-:Y:S10]  /*ff40*/  SHFL.IDX PT, R7, R6, 0x2, 0x181f ;  /* 0x00581f0006077f89 */ /* 0x000ff400000e0000 */
[----:B------:R-:W-:-:S02]  /*ff50*/  @P6 LOP3.LUT R16, R16, 0x200, RZ, 0xfc, !PT ;  /* 0x0000020010106812 */ /* 0x000fc400078efcff */
[----:B------:R-:W-:-:S13]  /*ff60*/  ISETP.LT.OR P6, PT, R28, 0x1, P6 ;  /* 0x000000011c00780c */ /* 0x000fda00037c1670 */
[----:B------:R0:W-:Y:S04]  /*ff70*/  LDGSTS.E.BYPASS.LTC128B.128 [R5+0xe400], desc[UR50][R2.64+0x380], !P6 ;  /* 0x0e40038002057fae */ /* 0x0001e8000f101d72 */
[----:B0-----:R-:W0:Y:S04]  /*ff80*/  SHFL.IDX PT, R2, R4, 0x1, 0x181f ;  /* 0x00381f0004027f89 */ /* 0x001e2800000e0000 */
[----:B------:R-:W1:Y:S04]  /*ff90*/  SHFL.IDX PT, R3, R6, 0x1, 0x181f ;  /* 0x00381f0006037f89 */ /* 0x000e6800000e0000 */
[----:B------:R-:W-:Y:S01]  /*ffa0*/  SHFL.IDX PT, R6, R6, 0x3, 0x181f ;  /* 0x00781f0006067f89 */ /* 0x000fe200000e0000 */
[----:B0-----:R-:W-:-:S05]  /*ffb0*/  IADD3 R2, P6, R2, R0, RZ ;  /* 0x0000000002027210 */ /* 0x001fca0007fde0ff */
[----:B-1----:R-:W-:Y:S01]  /*ffc0*/  IMAD.X R3, RZ, RZ, R3, P6 ;  /* 0x000000ffff037224 */ /* 0x002fe200030e0603 */
        /* <DEDUP_REMOVED lines=17> */
[----:B------:R0:W-:Y:S04]  /*100e0*/  LDGSTS.E.BYPASS.LTC128B.128 [R5+0xec00], desc[UR50][R2.64+0x380], !P6 ;  /* 0x0ec0038002057fae */ /* 0x0001e8000f101d72 */
[----:B0-----:R-:W0:Y:S02]  /*100f0*/  SHFL.IDX PT, R2, R4, 0x2, 0x181f ;  /* 0x00581f0004027f89 */ /* 0x001e2400000e0000 */
[----:B0-----:R-:W-:-:S05]  /*10100*/  IADD3 R2, P6, R2, R0, RZ ;  /* 0x0000000002027210 */ /* 0x001fca0007fde0ff */
        /* <DEDUP_REMOVED lines=19> */
[----:B0-----:R0:W1:Y:S02]  /*10240*/  SHFL.IDX PT, R2, R4, 0x3, 0x181f ;  /* 0x00781f0004027f89 */ /* 0x00106400000e0000 */
.L_x_3725:
[C---:B------:R-:W-:Y:S02]  /*10250*/  LOP3.LUT P6, RZ, R16.reuse, 0x100, RZ, 0xc0, !PT ;  /* 0x0000010010ff7812 */ /* 0x040fe400078cc0ff */
[----:B------:R-:W-:Y:S02]  /*10260*/  LOP3.LUT R16, R16, 0xffffefff, RZ, 0xc0, !PT ;  /* 0xffffefff10107812 */ /* 0x000fe400078ec0ff */
[C---:B------:R-:W-:Y:S02]  /*10270*/  ISETP.LT.OR P6, PT, R28.reuse, 0x31, P6 ;  /* 0x000000311c00780c */ /* 0x040fe400037c1670 */
[----:B------:R-:W-:-:S11]  /*10280*/  ISETP.LT.OR P5, PT, R28, 0x31, !P5 ;  /* 0x000000311c00780c */ /* 0x000fd60006fa1670 */
[----:B------:R-:W-:Y:S02]  /*10290*/  @P6 LOP3.LUT R16, R16, 0x1000, RZ, 0xfc, !PT ;  /* 0x0000100010106812 */ /* 0x000fe400078efcff */
[----:B------:R-:W-:Y:S02]  /*102a0*/  ISETP.LT.OR P6, PT, R28, 0x31, !P4 ;  /* 0x000000311c00780c */ /* 0x000fe400067c1670 */
[----:B------:R-:W-:Y:S02]  /*102b0*/  LOP3.LUT R16, R16, 0xffffbfff, RZ, 0xc0, !PT ;  /* 0xffffbfff10107812 */ /* 0x000fe400078ec0ff */
[----:B------:R-:W-:Y:S02]  /*102c0*/  ISETP.LT.OR P4, PT, R28, 0x31, !P2 ;  /* 0x000000311c00780c */ /* 0x000fe40005781670 */
[----:B------:R-:W-:Y:S02]  /*102d0*/  LOP3.LUT R16, R16, 0xfffffeff, RZ, 0xc0, !PT ;  /* 0xfffffeff10107812 */ /* 0x000fe400078ec0ff */
[----:B------:R-:W-:-:S02]  /*102e0*/  ISETP.LT.OR P2, PT, R28, 0x31, !P0 ;  /* 0x000000311c00780c */ /* 0x000fc40004741670 */
[----:B------:R-:W-:Y:S02]  /*102f0*/  @P5 LOP3.LUT R16, R16, 0x100, RZ, 0xfc, !PT ;  /* 0x0000010010105812 */ /* 0x000fe400078efcff */
[----:B-1----:R-:W-:Y:S02]  /*10300*/  IADD3 R2, P0, R2, R0, RZ ;  /* 0x0000000002027210 */ /* 0x002fe40007f1e0ff */
[----:B------:R-:W-:Y:S02]  /*10310*/  @P6 LOP3.LUT R16, R16, 0x4000, RZ, 0xfc, !PT ;  /* 0x0000400010106812 */ /* 0x000fe400078efcff */
[----:B------:R-:W-:Y:S01]  /*10320*/  ISETP.LT.OR P5, PT, R28, 0x31, !P3 ;  /* 0x000000311c00780c */ /* 0x000fe20005fa1670 */
[----:B------:R-:W-:Y:S01]  /*10330*/  IMAD.X R3, RZ, RZ, R6, P0 ;  /* 0x000000ffff037224 */ /* 0x000fe200000e0606 */
[C---:B------:R-:W-:Y:S02]  /*10340*/  LOP3.LUT P6, RZ, R16.reuse, 0x1000, RZ, 0xc0, !PT ;  /* 0x0000100010ff7812 */ /* 0x040fe400078cc0ff */
[----:B------:R-:W-:-:S02]  /*10350*/  LOP3.LUT P0, RZ, R16, 0x100, RZ, 0xc0, !PT ;  /* 0x0000010010ff7812 */ /* 0x000fc4000780c0ff */
[----:B------:R-:W-:Y:S02]  /*10360*/  ISETP.LT.OR P3, PT, R28, 0x31, !P1 ;  /* 0x000000311c00780c */ /* 0x000fe40004f61670 */
[----:B------:R-:W-:-:S04]  /*10370*/  LOP3.LUT P1, RZ, R16, 0x200, RZ, 0xc0, !PT ;  /* 0x0000020010ff7812 */ /* 0x000fc8000782c0ff */
[----:B------:R-:W-:-:S03]  /*10380*/  ISETP.LT.OR P1, PT, R28, 0x31, P1 ;  /* 0x000000311c00780c */ /* 0x000fc60000f21670 */
[----:B------:R-:W-:Y:S01]  /*10390*/  @!PT LDS RZ, [RZ] ;  /* 0x00000000fffff984 */ /* 0x000fe20000000800 */
[----:B------:R-:W-:Y:S01]  /*103a0*/  @!PT LDS RZ, [RZ] ;  /* 0x00000000fffff984 */ /* 0x000fe20000000800 */
[----:B------:R-:W-:Y:S01]  /*103b0*/  @!PT LDS RZ, [RZ] ;  /* 0x00000000fffff984 */ /* 0x000fe20000000800 */
[----:B------:R1:W-:Y:S01]  /*103c0*/  LDGSTS.E.BYPASS.LTC128B.128 [R5+0x1c00], desc[UR50][R2.64], !P6 ;  /* 0x01c0000002057fae */ /* 0x0003e2000f101d72 */
[----:B------:R-:W-:-:S03]  /*103d0*/  LOP3.LUT P6, RZ, R16, 0x4000, RZ, 0xc0, !PT ;  /* 0x0000400010ff7812 */ /* 0x000fc600078cc0ff */
[----:B------:R1:W-:Y:S01]  /*103e0*/  LDGSTS.E.BYPASS.LTC128B.128 [R5+0x3c00], desc[UR50][R2.64+0x80], !P0 ;  /* 0x03c0008002057fae */ /* 0x0003e2000c101d72 */
[----:B------:R-:W-:-:S09]  /*103f0*/  PLOP3.LUT P0, PT, PT, PT, PT, 0x80, 0x0 ;  /* 0x000000000000781c */ /* 0x000fd20003f0f070 */
[----:B------:R1:W-:Y:S04]  /*10400*/  LDGSTS.E.BYPASS.LTC128B.128 [R5+0x5c00], desc[UR50][R2.64+0x100], !P6 ;  /* 0x05c0010002057fae */ /* 0x0003e8000f101d72 */
[----:B------:R1:W-:Y:S04]  /*10410*/  LDGSTS.E.BYPASS.LTC128B.128 [R5+0x7c00], desc[UR50][R2.64+0x180], !P5 ;  /* 0x07c0018002057fae */ /* 0x0003e8000e901d72 */
[----:B------:R1:W-:Y:S04]  /*10420*/  LDGSTS.E.BYPASS.LTC128B.128 [R5+0x9c00], desc[UR50][R2.64+0x200], !P4 ;  /* 0x09c0020002057fae */ /* 0x0003e8000e101d72 */
[----:B------:R1:W-:Y:S04]  /*10430*/  LDGSTS.E.BYPASS.LTC128B.128 [R5+0xbc00], desc[UR50][R2.64+0x280], !P3 ;  /* 0x0bc0028002057fae */ /* 0x0003e8000d901d72 */
[----:B------:R1:W-:Y:S04]  /*10440*/  LDGSTS.E.BYPASS.LTC128B.128 [R5+0xdc00], desc[UR50][R2.64+0x300], !P2 ;  /* 0x0dc0030002057fae */ /* 0x0003e8000d101d72 */
[----:B------:R1:W-:Y:S01]  /*10450*/  LDGSTS.E.BYPASS.LTC128B.128 [R5+0xfc00], desc[UR50][R2.64+0x380], !P1 ;  /* 0x0fc0038002057fae */ /* 0x0003e2000c901d72 */
[----:B------:R-:W-:Y:S01]  /*10460*/  NOP ;  /* 0x0000000000007918 */ /* 0x000fe20000000000 */
.L_x_3645:
[----:B------:R-:W-:Y:S02]  /*10470*/  PLOP3.LUT P1, PT, P1, P0, PT, 0xa2, 0x0 ;  /* 0x000000000000781c */ /* 0x000fe40000f21472 */
[----:B------:R-:W-:-:S08]  /*10480*/  @P0 R2UR P1, UR4, R19 ;  /* 0x00000000130402ca */ /* 0x000fd00000020000 */
[----:B------:R-:W-:-:S05]  /*10490*/  @P0 PLOP3.LUT P0, PT, P1, PT, PT, 0x80, 0x0 ;  /* 0x000000000000081c */ /* 0x000fca0000f0f070 */
[----:B------:R-:W-:Y:S01]  /*104a0*/  @!P1 SYNCS.ARRIVE.TRANS64.RED.A0T1 RZ, [UR4+0x28c50], RZ ;  /* 0x028c50ffffff99a7 */ /* 0x000fe20008200404 */
[----:B------:R-:W-:Y:S07]  /*104b0*/  @!P1 ARRIVES.LDGSTSBAR.64.TRANSCNT [UR4+0x28c50] ;  /* 0x028c5000ff0099b0 */ /* 0x000fee0008000a84 */
[----:B------:R-:W-:Y:S05]  /*104c0*/  @P0 BRA.U.ANY `(.L_x_3645) ;  /* 0xfffffffd00e80947 */ /* 0x000fea000393ffff */
[----:B------:R-:W-:Y:S01]  /*104d0*/  NOP ;  /* 0x0000000000007918 */ /* 0x000fe20000000000 */
[----:B-1----:R-:W-:-:S05]  /*104e0*/  IMAD.U32 R2, RZ, RZ, UR36 ;  /* 0x00000024ff027e24 */ /* 0x002fca000f8e00ff */
[----:B------:R-:W-:-:S13]  /*104f0*/  ISETP.NE.AND P2, PT, R2, 0x3, PT ;  /* 0x000000030200780c */ /* 0x000fda0003f45270 */
[----:B------:R-:W-:Y:S05]  /*10500*/  @!P2 BRA `(.L_x_3646) ;  /* 0x000000000004a947 */ /* 0x000fea0003800000 */
[----:B------:R-:W-:Y:S01]  /*10510*/  BPT.TRAP 0x1 ;  /* 0x000000040000795c */ /* 0x000fe20000300000 */
.L_x_3646:
[----:B------:R-:W2:Y:S01]  /*10520*/  LDL.LU R2, [R1+0xc] ;  /* 0x00000c0001027983 */ /* 0x000ea20000300800 */
[----:B------:R1:W-:Y:S01]  /*10530*/  SYNCS.ARRIVE.TRANS64.A1T0 RZ, [R19+URZ+0x28c50], RZ ;  /* 0x028c50ff13ff79a7 */ /* 0x0003e2000810003f */
[----:B------:R-:W-:Y:S01]  /*10540*/  BSSY B0, `(.L_x_3647) ;  /* 0x00000f1000007945 */ /* 0x000fe20003800000 */
[----:B--2---:R-:W-:-:S05]  /*10550*/  VIADD R7, R2, 0xfffffffe ;  /* 0xfffffffe02077836 */ /* 0x004fca0000000000 */
[----:B------:R-:W-:-:S13]  /*10560*/  ISETP.GE.AND P0, PT, R7, R30, PT ;  /* 0x0000001e0700720c */ /* 0x000fda0003f06270 */
[----:B-1----:R-:W-:Y:S05]  /*10570*/  @!P0 BRA `(.L_x_3648) ;  /* 0x0000000c00b48947 */ /* 0x002fea0003800000 */
[----:B------:R-:W2:Y:S04]  /*10580*/  LDL.LU R3, [R1+0x28] ;  /* 0x0000280001037983 */ /* 0x000ea80000300800 */
[----:B------:R-:W3:Y:S01]  /*10590*/  LDL.LU R2, [R1] ;  /* 0x0000000001027983 */ /* 0x000ee20000300800 */
[----:B--2---:R-:W-:Y:S02]  /*105a0*/  LOP3.LUT R29, R3, 0x40, RZ, 0xc0, !PT ;  /* 0x00000040031d7812 */ /* 0x004fe400078ec0ff */
[----:B---3--:R-:W-:Y:S02]  /*105b0*/  LOP3.LUT R28, R2, 0x80, RZ, 0xc0, !PT ;  /* 0x00000080021c7812 */ /* 0x008fe400078ec0ff */
[----:B------:R-:W-:Y:S02]  /*105c0*/  SHF.R.U32.HI R29, RZ, 0x2, R29 ;  /* 0x00000002ff1d7819 */ /* 0x000fe4000001161d */
[----:B------:R-:W-:-:S07]  /*105d0*/  SHF.R.U32.HI R28, RZ, 0x3, R28 ;  /* 0x00000003ff1c7819 */ /* 0x000fce000001161c */
.L_x_3661:
[----:B0-----:R-:W0:Y:S01]  /*105e0*/  S2R R4, SR_TID.X ;  /* 0x0000000000047919 */ /* 0x001e220000002100 */
[----:B-1----:R-:W1:Y:S01]  /*105f0*/  LDC R2, c[0x0][0x430] ;  /* 0x00010c00ff027b82 */ /* 0x002e620000000800 */
[----:B--23--:R-:W-:Y:S01]  /*10600*/  IMAD R6, R7, 0x40, R31 ;  /* 0x0000004007067824 */ /* 0x00cfe200078e021f */
[----:B------:R-:W-:Y:S05]  /*10610*/  YIELD ;  /* 0x0000000000007946 */ /* 0x000fea0003800000 */
[----:B------:R-:W-:Y:S01]  /*10620*/  IMAD.U32 R11, RZ, RZ, UR36 ;  /* 0x00000024ff0b7e24 */ /* 0x000fe2000f8e00ff */
[----:B------:R-:W-:Y:S01]  /*10630*/  ULDC UR4, c[0x0][0x430] ;  /* 0x00010c0000047ab9 */ /* 0x000fe20000000800 */
[----:B------:R-:W-:Y:S01]  /*10640*/  VIADD R18, R18, 0x1 ;  /* 0x0000000112127836 */ /* 0x000fe20000000000 */
[----:B-1----:R-:W-:Y:S01]  /*10650*/  ISETP.NE.AND P0, PT, R2, 0x1, PT ;  /* 0x000000010200780c */ /* 0x002fe20003f05270 */
[----:B0-----:R-:W-:-:S05]  /*10660*/  IMAD.SHL.U32 R4, R4, 0x10, RZ ;  /* 0x0000001004047824 */ /* 0x001fca00078e00ff */
[----:B------:R-:W-:-:S07]  /*10670*/  LOP3.LUT R4, R36, 0x70, R4, 0xf8, !PT ;  /* 0x0000007024047812 */ /* 0x000fce00078ef804 */
[----:B------:R-:W0:Y:S01]  /*10680*/  @P0 LDC R3, c[0x0][0x434] ;  /* 0x00010d00ff030b82 */ /* 0x000e220000000800 */
[C---:B------:R-:W-:Y:S01]  /*10690*/  ISETP.GT.U32.AND P1, PT, R4.reuse, 0x3f, PT ;  /* 0x0000003f0400780c */ /* 0x040fe20003f24070 */
[----:B------:R-:W-:-:S06]  /*106a0*/  IMAD.IADD R6, R4, 0x1, R6 ;  /* 0x0000000104067824 */ /* 0x000fcc00078e0206 */
[----:B------:R-:W1:Y:S01]  /*106b0*/  @P0 LDC R2, c[0x0][0x438] ;  /* 0x00010e00ff020b82 */ /* 0x000e620000000800 */
[----:B------:R-:W-:-:S07]  /*106c0*/  IMAD.MOV.U32 R10, RZ, RZ, R6 ;  /* 0x000000ffff0a7224 */ /* 0x000fce00078e0006 */
[----:B------:R-:W2:Y:S01]  /*106d0*/  @!P1 LDC.64 R4, c[0x0][0x428] ;  /* 0x00010a00ff049b82 */ /* 0x000ea20000000a00 */
[----:B0-----:R-:W-:-:S07]  /*106e0*/  @P0 IMAD.HI.U32 R3, R6, R3, RZ ;  /* 0x0000000306030227 */ /* 0x001fce00078e00ff */
[----:B------:R-:W0:Y:S01]  /*106f0*/  @!P1 LDC.64 R8, c[0x0][0x418] ;  /* 0x00010600ff089b82 */ /* 0x000e220000000a00 */
[----:B-1----:R-:W-:-:S04]  /*10700*/  @P0 SHF.R.U32.HI R10, RZ, R2, R3 ;  /* 0x00000002ff0a0219 */ /* 0x002fc80000011603 */
[--C-:B------:R-:W-:Y:S01]  /*10710*/  @!P1 SHF.R.S32.HI R3, RZ, 0x1f, R10.reuse ;  /* 0x0000001fff039819 */ /* 0x100fe2000001140a */
[----:B------:R-:W-:-:S04]  /*10720*/  @!P1 IMAD.MOV.U32 R2, RZ, RZ, R10 ;  /* 0x000000ffff029224 */ /* 0x000fc800078e000a */
[----:B--2---:R-:W-:-:S04]  /*10730*/  @!P1 IMAD.WIDE.U32 R2, R23, R4, R2 ;  /* 0x0000000417029225 */ /* 0x004fc800078e0002 */
[----:B------:R-:W-:-:S04]  /*10740*/  @!P1 IMAD R4, R32, R4, RZ ;  /* 0x0000000420049224 */ /* 0x000fc800078e02ff */
[----:B------:R-:W-:Y:S01]  /*10750*/  @!P1 IMAD R5, R23, R5, R4 ;  /* 0x0000000517059224 */ /* 0x000fe200078e0204 */
[----:B0-----:R-:W-:Y:S01]  /*10760*/  @!P1 LEA R8, P0, R2, R8, 0x2 ;  /* 0x0000000802089211 */ /* 0x001fe200078010ff */
[----:B------:R-:W-:Y:S02]  /*10770*/  IMAD.MOV.U32 R4, RZ, RZ, RZ ;  /* 0x000000ffff047224 */ /* 0x000fe400078e00ff */
[----:B------:R-:W-:Y:S02]  /*10780*/  @!P1 IMAD.IADD R3, R5, 0x1, R3 ;  /* 0x0000000105039824 */ /* 0x000fe400078e0203 */
[----:B------:R-:W-:-:S03]  /*10790*/  IMAD.MOV R5, RZ, RZ, -R10 ;  /* 0x000000ffff057224 */ /* 0x000fc600078e0a0a */
[----:B------:R-:W-:Y:S01]  /*107a0*/  @!P1 LEA.HI.X R9, R2, R9, R3, 0x2, P0 ;  /* 0x0000000902099211 */ /* 0x000fe200000f1403 */
[----:B------:R-:W-:Y:S01]  /*107b0*/  IMAD R5, R5, UR4, R6 ;  /* 0x0000000405057c24 */ /* 0x000fe2000f8e0206 */
[----:B------:R-:W-:-:S03]  /*107c0*/  ISETP.NE.AND P0, PT, R18, 0x2, PT ;  /* 0x000000021200780c */ /* 0x000fc60003f05270 */
[----:B------:R0:W5:Y:S01]  /*107d0*/  @!P1 LDG.E R4, desc[UR50][R8.64] ;  /* 0x0000003208049981 */ /* 0x000162000c1e1900 */
[----:B------:R-:W-:Y:S01]  /*107e0*/  ISETP.NE.AND P1, PT, R11, 0x3, PT ;  /* 0x000000030b00780c */ /* 0x000fe20003f25270 */
[----:B------:R-:W-:Y:S01]  /*107f0*/  IMAD.MOV.U32 R3, RZ, RZ, R7 ;  /* 0x000000ffff037224 */ /* 0x000fe200078e0007 */
[----:B------:R-:W-:Y:S01]  /*10800*/  SEL R2, RZ, 0x1, P0 ;  /* 0x00000001ff027807 */ /* 0x000fe20000000000 */
[----:B------:R-:W-:Y:S01]  /*10810*/  VIADD R7, R7, 0xffffffff ;  /* 0xffffffff07077836 */ /* 0x000fe20000000000 */
[----:B------:R-:W-:Y:S02]  /*10820*/  SEL R18, R18, RZ, P0 ;  /* 0x000000ff12127207 */ /* 0x000fe40000000000 */
[----:B------:R-:W-:Y:S02]  /*10830*/  LOP3.LUT R22, R22, R2, RZ, 0x3c, !PT ;  /* 0x0000000216167212 */ /* 0x000fe400078e3cff */
[----:B------:R-:W-:-:S05]  /*10840*/  ISETP.GT.AND P3, PT, R3, R30, PT ;  /* 0x0000001e0300720c */ /* 0x000fca0003f64270 */
[----:B0-----:R-:W-:Y:S08]  /*10850*/  @!P1 BRA `(.L_x_3649) ;  /* 0x0000000000049947 */ /* 0x001ff00003800000 */
[----:B------:R-:W-:Y:S01]  /*10860*/  BPT.TRAP 0x1 ;  /* 0x000000040000795c */ /* 0x000fe20000300000 */
.L_x_3649:
[----:B------:R-:W-:Y:S01]  /*10870*/  IMAD R6, R18, 0x8, R17 ;  /* 0x0000000812067824 */ /* 0x000fe200078e0211 */
[----:B------:R-:W-:Y:S01]  /*10880*/  SHF.L.U32 R19, R22, 0x1f, RZ ;  /* 0x0000001f16137819 */ /* 0x000fe200000006ff */
[----:B------:R-:W-:Y:S01]  /*10890*/  BSSY B1, `(.L_x_3650) ;  /* 0x0000004000017945 */ /* 0x000fe20003800000 */
[----:B------:R-:W-:Y:S02]  /*108a0*/  SHF.R.S32.HI R9, RZ, 0x1f, R5 ;  /* 0x0000001fff097819 */ /* 0x000fe40000011405 */
[----:B------:R-:W0:Y:S02]  /*108b0*/  SYNCS.PHASECHK.TRANS64.TRYWAIT P0, [R6+URZ+0x28c40], R19 ;  /* 0x028c4013060075a7 */ /* 0x000e24000800017f */
[----:B0-----:R-:W-:Y:S05]  /*108c0*/  @!P0 BRA `(.L_x_3651) ;  /* 0x0000003400088947 */ /* 0x001fea0003800000 */
.L_x_3726:
[----:B------:R-:W-:Y:S05]  /*108d0*/  BSYNC B1 ;  /* 0x0000000000017941 */ /* 0x000fea0003800000 */
.L_x_3650:
[----:B------:R-:W-:Y:S01]  /*108e0*/  ULDC.64 UR4, c[0x0][0x300] ;  /* 0x0000c00000047ab9 */ /* 0x000fe20000000a00 */
[----:B-----5:R-:W-:Y:S01]  /*108f0*/  SHF.R.S32.HI R10, RZ, 0x1f, R4 ;  /* 0x0000001fff0a7819 */ /* 0x020fe20000011404 */
[----:B------:R-:W-:Y:S01]  /*10900*/  IMAD R8, R9, UR4, RZ ;  /* 0x0000000409087c24 */ /* 0x000fe2000f8e02ff */
[----:B------:R-:W-:Y:S01]  /*10910*/  ULDC.64 UR6, c[0x0][0x2e8] ;  /* 0x0000ba0000067ab9 */ /* 0x000fe20000000a00 */
[----:B------:R-:W-:Y:S01]  /*10920*/  IMAD.WIDE.U32 R2, R5, UR4, RZ ;  /* 0x0000000405027c25 */ /* 0x000fe2000f8e00ff */
[----:B------:R-:W-:-:S03]  /*10930*/  LOP3.LUT P1, RZ, R16, 0x2, RZ, 0xc0, !PT ;  /* 0x0000000210ff7812 */ /* 0x000fc6000782c0ff */
        /* <DEDUP_REMOVED lines=8> */
[----:B------:R-:W-:Y:S02]  /*109c0*/  IMAD R8, R18, 0x1000, R33 ;  /* 0x0000100012087824 */ /* 0x000fe400078e0221 */
[----:B------:R-:W-:Y:S01]  /*109d0*/  IMAD.WIDE.U32 R2, R26, UR4, R2 ;  /* 0x000000041a027c25 */ /* 0x000fe2000f8e0002 */
[----:B------:R-:W-:-:S03]  /*109e0*/  UMOV UR4, 0xffffffff ;  /* 0xffffffff00047882 */ /* 0x000fc60000000000 */
[----:B------:R-:W-:Y:S01]  /*109f0*/  IMAD R25, R26, UR5, R3 ;  /* 0x000000051a197c24 */ /* 0x000fe2000f8e0203 */
[----:B------:R-:W-:-:S04]  /*10a00*/  LEA R20, P0, R2, UR6, 0x1 ;  /* 0x0000000602147c11 */ /* 0x000fc8000f8008ff */
[----:B------:R-:W-:Y:S01]  /*10a10*/  LEA.HI.X R25, R2, UR7, R25, 0x1, P0 ;  /* 0x0000000702197c11 */ /* 0x000fe200080f0c19 */
[----:B------:R-:W-:Y:S08]  /*10a20*/  BRA.DIV UR4, `(.L_x_3652) ;  /* 0x0000003204c47947 */ /* 0x000ff0000b800000 */
[----:B------:R-:W1:Y:S01]  /*10a30*/  SHFL.IDX PT, R2, R20, RZ, 0x181f ;  /* 0x00181fff14027589 */ /* 0x000e6200000e0000 */
[----:B------:R-:W-:-:S03]  /*10a40*/  IMAD R21, R8, 0x2, R17 ;  /* 0x0000000208157824 */ /* 0x000fc600078e0211 */
[----:B------:R-:W2:Y:S01]  /*10a50*/  SHFL.IDX PT, R3, R25, RZ, 0x181f ;  /* 0x00181fff19037589 */ /* 0x000ea200000e0000 */
[----:B-1----:R-:W-:-:S05]  /*10a60*/  IADD3 R2, P0, R2, R0, RZ ;  /* 0x0000000002027210 */ /* 0x002fca0007f1e0ff */
[----:B--2---:R-:W-:-:S05]  /*10a70*/  IMAD.X R3, RZ, RZ, R3, P0 ;  /* 0x000000ffff037224 */ /* 0x004fca00000e0603 */
[----:B------:R-:W-:Y:S01]  /*10a80*/  @!PT LDS RZ, [RZ] ;  /* 0x00000000fffff984 */ /* 0x000fe20000000800 */
[----:B------:R1:W-:Y:S04]  /*10a90*/  LDGSTS.E.BYPASS.LTC128B.128 [R21+0x22400], desc[UR50][R2.64], !P1 ;  /* 0x2240000002157fae */ /* 0x0003e8000c901d72 */
[----:B-1----:R-:W1:Y:S04]  /*10aa0*/  SHFL.IDX PT, R2, R20, 0x1, 0x181f ;  /* 0x00381f0014027f89 */ /* 0x002e6800000e0000 */
[----:B------:R-:W2:Y:S01]  /*10ab0*/  SHFL.IDX PT, R3, R25, 0x1, 0x181f ;  /* 0x00381f0019037f89 */ /* 0x000ea200000e0000 */
[----:B-1----:R-:W-:-:S05]  /*10ac0*/  IADD3 R2, P0, R2, R0, RZ ;  /* 0x0000000002027210 */ /* 0x002fca0007f1e0ff */
[----:B--2---:R-:W-:-:S05]  /*10ad0*/  IMAD.X R3, RZ, RZ, R3, P0 ;  /* 0x000000ffff037224 */ /* 0x004fca00000e0603 */
[----:B------:R1:W-:Y:S04]  /*10ae0*/  LDGSTS.E.BYPASS.LTC128B.128 [R21+0x22c00], desc[UR50][R2.64], !P1 ;  /* 0x22c0000002157fae */ /* 0x0003e8000c901d72 */
[----:B-1----:R-:W1:Y:S04]  /*10af0*/  SHFL.IDX PT, R2, R20, 0x2, 0x181f ;  /* 0x00581f0014027f89 */ /* 0x002e6800000e0000 */
[----:B------:R-:W2:Y:S04]  /*10b00*/  SHFL.IDX PT, R3, R25, 0x2, 0x181f ;  /* 0x00581f0019037f89 */ /* 0x000ea800000e0000 */
[----:B------:R-:W3:Y:S01]  /*10b10*/  SHFL.IDX PT, R25, R25, 0x3, 0x181f ;  /* 0x00781f0019197f89 */ /* 0x000ee200000e0000 */
[----:B-1----:R-:W-:-:S05]  /*10b20*/  IADD3 R2, P0, R2, R0, RZ ;  /* 0x0000000002027210 */ /* 0x002fca0007f1e0ff */
[----:B--2---:R-:W-:-:S05]  /*10b30*/  IMAD.X R3, RZ, RZ, R3, P0 ;  /* 0x000000ffff037224 */ /* 0x004fca00000e0603 */
[----:B------:R1:W-:Y:S04]  /*10b40*/  LDGSTS.E.BYPASS.LTC128B.128 [R21+0x23400], desc[UR50][R2.64], !P1 ;  /* 0x2340000002157fae */ /* 0x0003e8000c901d72 */
[----:B-1-3--:R1:W2:Y:S02]  /*10b50*/  SHFL.IDX PT, R2, R20, 0x3, 0x181f ;  /* 0x00781f0014027f89 */ /* 0x00a2a400000e0000 */
.L_x_3736:
[----:B--2---:R-:W-:-:S05]  /*10b60*/  IADD3 R2, P0, R2, R0, RZ ;  /* 0x0000000002027210 */ /* 0x004fca0007f1e0ff */
[----:B------:R-:W-:Y:S01]  /*10b70*/  IMAD.X R3, RZ, RZ, R25, P0 ;  /* 0x000000ffff037224 */ /* 0x000fe200000e0619 */
[----:B------:R-:W-:-:S04]  /*10b80*/  PLOP3.LUT P0, PT, PT, PT, PT, 0x80, 0x0 ;  /* 0x000000000000781c */ /* 0x000fc80003f0f070 */
[----:B------:R-:W-:Y:S01]  /*10b90*/  @!PT LDS RZ, [RZ] ;  /* 0x00000000fffff984 */ /* 0x000fe20000000800 */
[----:B------:R-:W-:Y:S01]  /*10ba0*/  @!PT LDS RZ, [RZ] ;  /* 0x00000000fffff984 */ /* 0x000fe20000000800 */
[----:B------:R-:W-:Y:S01]  /*10bb0*/  @!PT LDS RZ, [RZ] ;  /* 0x00000000fffff984 */ /* 0x000fe20000000800 */
[----:B------:R2:W-:Y:S01]  /*10bc0*/  LDGSTS.E.BYPASS.LTC128B.128 [R21+0x23c00], desc[UR50][R2.64], !P1 ;  /* 0x23c0000002157fae */ /* 0x0005e2000c901d72 */
[----:B------:R-:W-:-:S08]  /*10bd0*/  NOP ;  /* 0x0000000000007918 */ /* 0x000fd00000000000 */
.L_x_3653:
[----:B------:R-:W-:Y:S02]  /*10be0*/  PLOP3.LUT P1, PT, P1, P0, PT, 0xa2, 0x0 ;  /* 0x000000000000781c */ /* 0x000fe40000f21472 */
[----:B------:R-:W-:-:S08]  /*10bf0*/  @P0 R2UR P1, UR4, R6 ;  /* 0x00000000060402ca */ /* 0x000fd00000020000 */
[----:B------:R-:W-:-:S05]  /*10c00*/  @P0 PLOP3.LUT P0, PT, P1, PT, PT, 0x80, 0x0 ;  /* 0x000000000000081c */ /* 0x000fca0000f0f070 */
[----:B------:R-:W-:Y:S01]  /*10c10*/  @!P1 SYNCS.ARRIVE.TRANS64.RED.A0T1 RZ, [UR4+0x28c30], RZ ;  /* 0x028c30ffffff99a7 */ /* 0x000fe20008200404 */
[----:B------:R-:W-:Y:S07]  /*10c20*/  @!P1 ARRIVES.LDGSTSBAR.64.TRANSCNT [UR4+0x28c30] ;  /* 0x028c3000ff0099b0 */ /* 0x000fee0008000a84 */
[----:B------:R-:W-:Y:S05]  /*10c30*/  @P0 BRA.U.ANY `(.L_x_3653) ;  /* 0xfffffffd00e80947 */ /* 0x000fea000393ffff */
[----:B------:R-:W-:Y:S01]  /*10c40*/  NOP ;  /* 0x0000000000007918 */ /* 0x000fe20000000000 */
[----:B--2---:R-:W-:-:S05]  /*10c50*/  IMAD.U32 R2, RZ, RZ, UR36 ;  /* 0x00000024ff027e24 */ /* 0x004fca000f8e00ff */
[----:B------:R-:W-:-:S13]  /*10c60*/  ISETP.NE.AND P2, PT, R2, 0x3, PT ;  /* 0x000000030200780c */ /* 0x000fda0003f45270 */
[----:B------:R-:W-:Y:S05]  /*10c70*/  @!P2 BRA `(.L_x_3654) ;  /* 0x000000000004a947 */ /* 0x000fea0003800000 */
[----:B------:R-:W-:Y:S01]  /*10c80*/  BPT.TRAP 0x1 ;  /* 0x000000040000795c */ /* 0x000fe20000300000 */
.L_x_3654:
[----:B------:R2:W-:Y:S01]  /*10c90*/  SYNCS.ARRIVE.TRANS64.A1T0 RZ, [R6+URZ+0x28c30], RZ ;  /* 0x028c30ff06ff79a7 */ /* 0x0005e2000810003f */
[----:B------:R-:W-:Y:S05]  /*10ca0*/  @!P2 BRA `(.L_x_3655) ;  /* 0x000000000004a947 */ /* 0x000fea0003800000 */
[----:B------:R-:W-:Y:S01]  /*10cb0*/  BPT.TRAP 0x1 ;  /* 0x000000040000795c */ /* 0x000fe20000300000 */
.L_x_3655:
[----:B------:R-:W3:Y:S01]  /*10cc0*/  SYNCS.PHASECHK.TRANS64.TRYWAIT P0, [R6+URZ+0x28c60], R19 ;  /* 0x028c6013060075a7 */ /* 0x000ee2000800017f */
[----:B------:R-:W-:Y:S04]  /*10cd0*/  BSSY B1, `(.L_x_3656) ;  /* 0x0000002000017945 */ /* 0x000fe80003800000 */
[----:B---3--:R-:W-:Y:S05]  /*10ce0*/  @!P0 BRA `(.L_x_3657) ;  /* 0x0000003400308947 */ /* 0x008fea0003800000 */
.L_x_3737:
[----:B------:R-:W-:Y:S05]  /*10cf0*/  BSYNC B1 ;  /* 0x0000000000017941 */ /* 0x000fea0003800000 */
.L_x_3656:
[----:B------:R-:W-:Y:S01]  /*10d00*/  ULDC.64 UR4, c[0x0][0x328] ;  /* 0x0000ca0000047ab9 */ /* 0x000fe20000000a00 */
[----:B------:R-:W-:Y:S01]  /*10d10*/  ULDC.64 UR6, c[0x0][0x318] ;  /* 0x0000c60000067ab9 */ /* 0x000fe20000000a00 */
[----:B------:R-:W-:Y:S01]  /*10d20*/  IMAD R9, R9, UR4, RZ ;  /* 0x0000000409097c24 */ /* 0x000fe2000f8e02ff */
[C---:B------:R-:W-:Y:S01]  /*10d30*/  LOP3.LUT P5, RZ, R16.reuse, 0x8, RZ, 0xc0, !PT ;  /* 0x0000000810ff7812 */ /* 0x040fe200078ac0ff */
[----:B------:R-:W-:Y:S01]  /*10d40*/  IMAD.WIDE.U32 R2, R5, UR4, RZ ;  /* 0x0000000405027c25 */ /* 0x000fe2000f8e00ff */
[----:B------:R-:W-:-:S03]  /*10d50*/  LOP3.LUT P4, RZ, R16, 0x4, RZ, 0xc0, !PT ;  /* 0x0000000410ff7812 */ /* 0x000fc6000788c0ff */
[----:B------:R-:W-:Y:S01]  /*10d60*/  IMAD R9, R5, UR5, R9 ;  /* 0x0000000505097c24 */ /* 0x000fe2000f8e0209 */
[----:B------:R-:W-:Y:S01]  /*10d70*/  ULDC.64 UR4, c[0x0][0x338] ;  /* 0x0000ce0000047ab9 */ /* 0x000fe20000000a00 */
[----:B0--3--:R-:W-:Y:S02]  /*10d80*/  IMAD R19, R18, 0x7000, R8 ;  /* 0x0000700012137824 */ /* 0x009fe400078e0208 */
        /* <DEDUP_REMOVED lines=12> */
[----:B------:R-:W0:Y:S01]  /*10e50*/  SHFL.IDX PT, R2, R9, RZ, 0x181f ;  /* 0x00181fff09027589 */ /* 0x000e2200000e0000 */
[C---:B------:R-:W-:Y:S01]  /*10e60*/  LOP3.LUT P1, RZ, R16.reuse, 0x80, RZ, 0xc0, !PT ;  /* 0x0000008010ff7812 */ /* 0x040fe2000782c0ff */
[----:B------:R-:W-:Y:S01]  /*10e70*/  IMAD R19, R19, 0x2, R17 ;  /* 0x0000000213137824 */ /* 0x000fe200078e0211 */
[C---:B------:R-:W-:Y:S01]  /*10e80*/  LOP3.LUT P2, RZ, R16.reuse, 0x40, RZ, 0xc0, !PT ;  /* 0x0000004010ff7812 */ /* 0x040fe2000784c0ff */
[----:B------:R-:W3:Y:S01]  /*10e90*/  SHFL.IDX PT, R3, R10, RZ, 0x181f ;  /* 0x00181fff0a037589 */ /* 0x000ee200000e0000 */
[----:B------:R-:W-:-:S03]  /*10ea0*/  LOP3.LUT R16, R16, 0xffffbfff, RZ, 0xc0, !PT ;  /* 0xffffbfff10107812 */ /* 0x000fc600078ec0ff */
[----:B------:R-:W4:Y:S01]  /*10eb0*/  SHFL.IDX PT, R14, R9, 0x1, 0x181f ;  /* 0x00381f00090e7f89 */ /* 0x000f2200000e0000 */
[----:B------:R-:W-:-:S03]  /*10ec0*/  @P3 LOP3.LUT R16, R16, 0x4000, RZ, 0xfc, !PT ;  /* 0x0000400010103812 */ /* 0x000fc600078efcff */
[----:B------:R-:W5:Y:S01]  /*10ed0*/  SHFL.IDX PT, R5, R10, 0x1, 0x181f ;  /* 0x00381f000a057f89 */ /* 0x000f6200000e0000 */
[C---:B------:R-:W-:Y:S02]  /*10ee0*/  LOP3.LUT P3, RZ, R16.reuse, 0x20, RZ, 0xc0, !PT ;  /* 0x0000002010ff7812 */ /* 0x040fe4000786c0ff */
[C---:B------:R-:W-:Y:S01]  /*10ef0*/  LOP3.LUT P6, RZ, R16.reuse, 0x10, RZ, 0xc0, !PT ;  /* 0x0000001010ff7812 */ /* 0x040fe200078cc0ff */
[----:B------:R-:W-:Y:S01]  /*10f00*/  SHFL.IDX PT, R8, R10, 0x2, 0x181f ;  /* 0x00581f000a087f89 */ /* 0x000fe200000e0000 */
[----:B------:R-:W-:-:S03]  /*10f10*/  LOP3.LUT R16, R16, 0xfffeffff, RZ, 0xc0, !PT ;  /* 0xfffeffff10107812 */ /* 0x000fc600078ec0ff */
[----:B------:R-:W-:Y:S01]  /*10f20*/  SHFL.IDX PT, R10, R10, 0x3, 0x181f ;  /* 0x00781f000a0a7f89 */ /* 0x000fe200000e0000 */
[----:B0-----:R-:W-:-:S05]  /*10f30*/  IADD3 R2, P0, R2, R0, RZ ;  /* 0x0000000002027210 */ /* 0x001fca0007f1e0ff */
[----:B------:R-:W-:Y:S01]  /*10f40*/  @P3 LOP3.LUT R16, R16, 0x10000, RZ, 0xfc, !PT ;  /* 0x0001000010103812 */ /* 0x000fe200078efcff */
[----:B---3--:R-:W-:Y:S01]  /*10f50*/  IMAD.X R3, RZ, RZ, R3, P0 ;  /* 0x000000ffff037224 */ /* 0x008fe200000e0603 */
[----:B------:R-:W-:-:S04]  /*10f60*/  ISETP.NE.U32.AND P0, PT, R29, RZ, PT ;  /* 0x000000ff1d00720c */ /* 0x000fc80003f05070 */
[----:B------:R-:W-:Y:S01]  /*10f70*/  LDGSTS.E.BYPASS.LTC128B.128 [R19+0x400], desc[UR50][R2.64], !P1 ;  /* 0x0040000002137fae */ /* 0x000fe2000c901d72 */
[----:B------:R-:W-:-:S03]  /*10f80*/  ISETP.NE.U32.AND P1, PT, R28, RZ, PT ;  /* 0x000000ff1c00720c */ /* 0x000fc60003f25070 */
[----:B------:R-:W-:Y:S01]  /*10f90*/  LDGSTS.E.BYPASS.LTC128B.128 [R19+0x2400], desc[UR50][R2.64+0x80], !P2 ;  /* 0x0240008002137fae */ /* 0x000fe2000d101d72 */
[----:B----4-:R-:W-:-:S03]  /*10fa0*/  IADD3 R4, P2, R14, R0, RZ ;  /* 0x000000000e047210 */ /* 0x010fc60007f5e0ff */
[----:B------:R-:W-:Y:S01]  /*10fb0*/  LDGSTS.E.BYPASS.LTC128B.128 [R19+0x4400], desc[UR50][R2.64+0x100], !P3 ;  /* 0x0440010002137fae */ /* 0x000fe2000d901d72 */
[C---:B------:R-:W-:Y:S01]  /*10fc0*/  LOP3.LUT P3, RZ, R16.reuse, 0x80, RZ, 0xc0, !PT ;  /* 0x0000008010ff7812 */ /* 0x040fe2000786c0ff */
[----:B-----5:R-:W-:Y:S01]  /*10fd0*/  IMAD.X R5, RZ, RZ, R5, P2 ;  /* 0x000000ffff057224 */ /* 0x020fe200010e0605 */
[C---:B------:R-:W-:Y:S01]  /*10fe0*/  LOP3.LUT P2, RZ, R16.reuse, 0x40, RZ, 0xc0, !PT ;  /* 0x0000004010ff7812 */ /* 0x040fe2000784c0ff */
[----:B------:R-:W-:Y:S04]  /*10ff0*/  LDGSTS.E.BYPASS.LTC128B.128 [R19+0x6400], desc[UR50][R2.64+0x180], !P6 ;  /* 0x0640018002137fae */ /* 0x000fe8000f101d72 */
[----:B------:R-:W-:Y:S04]  /*11000*/  LDGSTS.E.BYPASS.LTC128B.128 [R19+0x8400], desc[UR50][R2.64+0x200], !P5 ;  /* 0x0840020002137fae */ /* 0x000fe8000e901d72 */
[----:B------:R-:W-:Y:S04]  /*11010*/  LDGSTS.E.BYPASS.LTC128B.128 [R19+0xa400], desc[UR50][R2.64+0x280], !P4 ;  /* 0x0a40028002137fae */ /* 0x000fe8000e101d72 */
[----:B------:R-:W0:Y:S04]  /*11020*/  SHFL.IDX PT, R14, R9, 0x2, 0x181f ;  /* 0x00581f00090e7f89 */ /* 0x000e2800000e0000 */
[----:B------:R-:W-:Y:S04]  /*11030*/  LDGSTS.E.BYPASS.LTC128B.128 [R19+0xc400], desc[UR50][R2.64+0x300], P0 ;  /* 0x0c40030002137fae */ /* 0x000fe80008101d72 */
[----:B------:R0:W-:Y:S04]  /*11040*/  LDGSTS.E.BYPASS.LTC128B.128 [R19+0xe400], desc[UR50][R2.64+0x380], P1 ;  /* 0x0e40038002137fae */ /* 0x0001e80008901d72 */
[----:B------:R3:W-:Y:S01]  /*11050*/  LDGSTS.E.BYPASS.LTC128B.128 [R19+0xc00], desc[UR50][R4.64], !P3 ;  /* 0x00c0000004137fae */ /* 0x0007e2000d901d72 */
[----:B------:R-:W-:-:S02]  /*11060*/  LOP3.LUT P3, RZ, R16, 0x10000, RZ, 0xc0, !PT ;  /* 0x0001000010ff7812 */ /* 0x000fc4000786c0ff */
[----:B------:R-:W-:Y:S01]  /*11070*/  LOP3.LUT R16, R16, 0xffff7fff, RZ, 0xc0, !PT ;  /* 0xffff7fff10107812 */ /* 0x000fe200078ec0ff */
[----:B------:R3:W-:Y:S01]  /*11080*/  LDGSTS.E.BYPASS.LTC128B.128 [R19+0x2c00], desc[UR50][R4.64+0x80], !P2 ;  /* 0x02c0008004137fae */ /* 0x0007e2000d101d72 */
[----:B0-----:R-:W-:-:S09]  /*11090*/  IADD3 R2, P2, R14, R0, RZ ;  /* 0x000000000e027210 */ /* 0x001fd20007f5e0ff */
[----:B------:R-:W-:Y:S01]  /*110a0*/  @P3 LOP3.LUT R16, R16, 0x8000, RZ, 0xfc, !PT ;  /* 0x0000800010103812 */ /* 0x000fe200078efcff */
[----:B------:R3:W-:Y:S01]  /*110b0*/  LDGSTS.E.BYPASS.LTC128B.128 [R19+0x4c00], desc[UR50][R4.64+0x100], !P3 ;  /* 0x04c0010004137fae */ /* 0x0007e2000d901d72 */
[----:B------:R-:W-:Y:S02]  /*110c0*/  IMAD.X R3, RZ, RZ, R8, P2 ;  /* 0x000000ffff037224 */ /* 0x000fe400010e0608 */
[C---:B------:R-:W-:Y:S01]  /*110d0*/  LOP3.LUT P3, RZ, R16.reuse, 0x80, RZ, 0xc0, !PT ;  /* 0x0000008010ff7812 */ /* 0x040fe2000786c0ff */
[----:B------:R3:W-:Y:S01]  /*110e0*/  LDGSTS.E.BYPASS.LTC128B.128 [R19+0x6c00], desc[UR50][R4.64+0x180], !P6 ;  /* 0x06c0018004137fae */ /* 0x0007e2000f101d72 */
[----:B------:R-:W-:-:S03]  /*110f0*/  LOP3.LUT P2, RZ, R16, 0x40, RZ, 0xc0, !PT ;  /* 0x0000004010ff7812 */ /* 0x000fc6000784c0ff */
[----:B------:R3:W-:Y:S04]  /*11100*/  LDGSTS.E.BYPASS.LTC128B.128 [R19+0x8c00], desc[UR50][R4.64+0x200], !P5 ;  /* 0x08c0020004137fae */ /* 0x0007e8000e901d72 */
[----:B------:R3:W-:Y:S04]  /*11110*/  LDGSTS.E.BYPASS.LTC128B.128 [R19+0xac00], desc[UR50][R4.64+0x280], !P4 ;  /* 0x0ac0028004137fae */ /* 0x0007e8000e101d72 */
[----:B------:R3:W-:Y:S04]  /*11120*/  LDGSTS.E.BYPASS.LTC128B.128 [R19+0xcc00], desc[UR50][R4.64+0x300], P0 ;  /* 0x0cc0030004137fae */ /* 0x0007e80008101d72 */
[----:B------:R3:W-:Y:S04]  /*11130*/  LDGSTS.E.BYPASS.LTC128B.128 [R19+0xec00], desc[UR50][R4.64+0x380], P1 ;  /* 0x0ec0038004137fae */ /* 0x0007e80008901d72 */
[----:B------:R3:W-:Y:S01]  /*11140*/  LDGSTS.E.BYPASS.LTC128B.128 [R19+0x1400], desc[UR50][R2.64], !P3 ;  /* 0x0140000002137fae */ /* 0x0007e2000d901d72 */
[----:B------:R-:W-:-:S03]  /*11150*/  LOP3.LUT P3, RZ, R16, 0x8000, RZ, 0xc0, !PT ;  /* 0x0000800010ff7812 */ /* 0x000fc6000786c0ff */
[----:B------:R3:W-:Y:S04]  /*11160*/  LDGSTS.E.BYPASS.LTC128B.128 [R19+0x3400], desc[UR50][R2.64+0x80], !P2 ;  /* 0x0340008002137fae */ /* 0x0007e8000d101d72 */
[----:B------:R3:W0:Y:S06]  /*11170*/  SHFL.IDX PT, R14, R9, 0x3, 0x181f ;  /* 0x00781f00090e7f89 */ /* 0x00062c00000e0000 */
[----:B------:R3:W-:Y:S01]  /*11180*/  LDGSTS.E.BYPASS.LTC128B.128 [R19+0x5400], desc[UR50][R2.64+0x100], !P3 ;  /* 0x0540010002137fae */ /* 0x0007e2000d901d72 */
[----:B------:R-:W-:-:S03]  /*11190*/  LOP3.LUT P3, RZ, R16, 0x4000, RZ, 0xc0, !PT ;  /* 0x0000400010ff7812 */ /* 0x000fc6000786c0ff */
[----:B------:R3:W-:Y:S04]  /*111a0*/  LDGSTS.E.BYPASS.LTC128B.128 [R19+0x7400], desc[UR50][R2.64+0x180], !P6 ;  /* 0x0740018002137fae */ /* 0x0007e8000f101d72 */
[----:B------:R3:W-:Y:S04]  /*111b0*/  LDGSTS.E.BYPASS.LTC128B.128 [R19+0x9400], desc[UR50][R2.64+0x200], !P5 ;  /* 0x0940020002137fae */ /* 0x0007e8000e901d72 */
[----:B------:R3:W-:Y:S04]  /*111c0*/  LDGSTS.E.BYPASS.LTC128B.128 [R19+0xb400], desc[UR50][R2.64+0x280], !P4 ;  /* 0x0b40028002137fae */ /* 0x0007e8000e101d72 */
[----:B------:R3:W-:Y:S04]  /*111d0*/  LDGSTS.E.BYPASS.LTC128B.128 [R19+0xd400], desc[UR50][R2.64+0x300], P0 ;  /* 0x0d40030002137fae */ /* 0x0007e80008101d72 */
[----:B0-----:R3:W-:Y:S02]  /*111e0*/  LDGSTS.E.BYPASS.LTC128B.128 [R19+0xf400], desc[UR50][R2.64+0x380], P1 ;  /* 0x0f40038002137fae */ /* 0x0017e40008901d72 */
.L_x_3747:
[----:B------:R-:W-:Y:S02]  /*111f0*/  LOP3.LUT R16, R16, 0xffff7fff, RZ, 0xc0, !PT ;  /* 0xffff7fff10107812 */ /* 0x000fe400078ec0ff */
[----:B---3--:R-:W-:Y:S02]  /*11200*/  IADD3 R2, P2, R14, R0, RZ ;  /* 0x000000000e027210 */ /* 0x008fe40007f5e0ff */
[----:B------:R-:W-:-:S03]  /*11210*/  @P1 LOP3.LUT R16, R16, 0x8000, RZ, 0xfc, !PT ;  /* 0x0000800010101812 */ /* 0x000fc600078efcff */
[----:B------:R-:W-:Y:S01]  /*11220*/  IMAD.X R3, RZ, RZ, R10, P2 ;  /* 0x000000ffff037224 */ /* 0x000fe200010e060a */
[C---:B------:R-:W-:Y:S02]  /*11230*/  LOP3.LUT P1, RZ, R16.reuse, 0x80, RZ, 0xc0, !PT ;  /* 0x0000008010ff7812 */ /* 0x040fe4000782c0ff */
[----:B------:R-:W-:-:S04]  /*11240*/  LOP3.LUT R16, R16, 0xffffbfff, RZ, 0xc0, !PT ;  /* 0xffffbfff10107812 */ /* 0x000fc800078ec0ff */
[----:B------:R-:W-:-:S04]  /*11250*/  @P3 LOP3.LUT R16, R16, 0x4000, RZ, 0xfc, !PT ;  /* 0x0000400010103812 */ /* 0x000fc800078efcff */
[C---:B------:R-:W-:Y:S02]  /*11260*/  LOP3.LUT P3, RZ, R16.reuse, 0x40, RZ, 0xc0, !PT ;  /* 0x0000004010ff7812 */ /* 0x040fe4000786c0ff */
[C---:B------:R-:W-:Y:S01]  /*11270*/  LOP3.LUT P2, RZ, R16.reuse, 0x20, RZ, 0xc0, !PT ;  /* 0x0000002010ff7812 */ /* 0x040fe2000784c0ff */
[----:B------:R-:W-:Y:S01]  /*11280*/  @!PT LDS RZ, [RZ] ;  /* 0x00000000fffff984 */ /* 0x000fe20000000800 */
[----:B------:R-:W-:Y:S01]  /*11290*/  @!PT LDS RZ, [RZ] ;  /* 0x00000000fffff984 */ /* 0x000fe20000000800 */
[----:B------:R-:W-:Y:S01]  /*112a0*/  @!PT LDS RZ, [RZ] ;  /* 0x00000000fffff984 */ /* 0x000fe20000000800 */
[----:B------:R0:W-:Y:S01]  /*112b0*/  LDGSTS.E.BYPASS.LTC128B.128 [R19+0x1c00], desc[UR50][R2.64], !P1 ;  /* 0x01c0000002137fae */ /* 0x0001e2000c901d72 */
[C---:B------:R-:W-:Y:S02]  /*112c0*/  LOP3.LUT P6, RZ, R16.reuse, 0x10, RZ, 0xc0, !PT ;  /* 0x0000001010ff7812 */ /* 0x040fe400078cc0ff */
[----:B------:R-:W-:-:S07]  /*112d0*/  LOP3.LUT P1, RZ, R16, 0x8000, RZ, 0xc0, !PT ;  /* 0x0000800010ff7812 */ /* 0x000fce000782c0ff */
[----:B------:R0:W-:Y:S01]  /*112e0*/  LDGSTS.E.BYPASS.LTC128B.128 [R19+0x3c00], desc[UR50][R2.64+0x80], !P3 ;  /* 0x03c0008002137fae */ /* 0x0001e2000d901d72 */
[----:B------:R-:W-:-:S03]  /*112f0*/  LOP3.LUT P3, RZ, R16, 0x4000, RZ, 0xc0, !PT ;  /* 0x0000400010ff7812 */ /* 0x000fc6000786c0ff */
        /* <DEDUP_REMOVED lines=8> */
.L_x_3659:
[----:B------:R-:W-:Y:S02]  /*11380*/  PLOP3.LUT P1, PT, P1, P0, PT, 0xa2, 0x0 ;  /* 0x000000000000781c */ /* 0x000fe40000f21472 */
[----:B------:R-:W-:-:S08]  /*11390*/  @P0 R2UR P1, UR4, R6 ;  /* 0x00000000060402ca */ /* 0x000fd00000020000 */
[----:B------:R-:W-:-:S05]  /*113a0*/  @P0 PLOP3.LUT P0, PT, P1, PT, PT, 0x80, 0x0 ;  /* 0x000000000000081c */ /* 0x000fca0000f0f070 */
[----:B------:R-:W-:Y:S01]  /*113b0*/  @!P1 SYNCS.ARRIVE.TRANS64.RED.A0T1 RZ, [UR4+0x28c50], RZ ;  /* 0x028c50ffffff99a7 */ /* 0x000fe20008200404 */
[----:B------:R-:W-:Y:S07]  /*113c0*/  @!P1 ARRIVES.LDGSTSBAR.64.TRANSCNT [UR4+0x28c50] ;  /* 0x028c5000ff0099b0 */ /* 0x000fee0008000a84 */
[----:B------:R-:W-:Y:S05]  /*113d0*/  @P0 BRA.U.ANY `(.L_x_3659) ;  /* 0xfffffffd00e80947 */ /* 0x000fea000393ffff */
[----:B------:R-:W-:Y:S01]  /*113e0*/  NOP ;  /* 0x0000000000007918 */ /* 0x000fe20000000000 */
[----:B0-----:R-:W-:-:S05]  /*113f0*/  IMAD.U32 R2, RZ, RZ, UR36 ;  /* 0x00000024ff027e24 */ /* 0x001fca000f8e00ff */
[----:B------:R-:W-:-:S13]  /*11400*/  ISETP.NE.AND P2, PT, R2, 0x3, PT ;  /* 0x000000030200780c */ /* 0x000fda0003f45270 */
[----:B------:R-:W-:Y:S05]  /*11410*/  @!P2 BRA `(.L_x_3660) ;  /* 0x000000000004a947 */ /* 0x000fea0003800000 */
[----:B------:R-:W-:Y:S01]  /*11420*/  BPT.TRAP 0x1 ;  /* 0x000000040000795c */ /* 0x000fe20000300000 */
.L_x_3660:
[----:B------:R3:W-:Y:S01]  /*11430*/  SYNCS.ARRIVE.TRANS64.A1T0 RZ, [R6+URZ+0x28c50], RZ ;  /* 0x028c50ff06ff79a7 */ /* 0x0007e2000810003f */
[----:B------:R-:W-:Y:S05]  /*11440*/  @P3 BRA `(.L_x_3661) ;  /* 0xfffffff000643947 */ /* 0x000fea000383ffff */
.L_x_3648:
[----:B------:R-:W-:Y:S05]  /*11450*/  BSYNC B0 ;  /* 0x0000000000007941 */ /* 0x000fea0003800000 */
.L_x_3647:
[----:B------:R-:W4:Y:S01]  /*11460*/  S2R R2, SR_TID.X ;  /* 0x0000000000027919 */ /* 0x000f220000002100 */
[----:B------:R-:W-:Y:S01]  /*11470*/  VIADD R18, R18, 0x1 ;  /* 0x0000000112127836 */ /* 0x000fe20000000000 */
[----:B------:R-:W-:Y:S04]  /*11480*/  BSSY B0, `(.L_x_3662) ;  /* 0x0000013000007945 */ /* 0x000fe80003800000 */
[----:B------:R-:W-:-:S04]  /*11490*/  ISETP.NE.AND P0, PT, R18, 0x2, PT ;  /* 0x000000021200780c */ /* 0x000fc80003f05270 */
[----:B------:R-:W-:-:S04]  /*114a0*/  SEL R3, RZ, 0x1, P0 ;  /* 0x00000001ff037807 */ /* 0x000fc80000000000 */
[----:B------:R-:W-:Y:S02]  /*114b0*/  LOP3.LUT R22, R22, R3, RZ, 0x3c, !PT ;  /* 0x0000000316167212 */ /* 0x000fe400078e3cff */
[----:B----4-:R-:W-:-:S04]  /*114c0*/  LOP3.LUT R2, R2, 0x7f, RZ, 0xc0, !PT ;  /* 0x0000007f02027812 */ /* 0x010fc800078ec0ff */
[----:B------:R-:W-:-:S13]  /*114d0*/  ISETP.NE.AND P1, PT, R2, RZ, PT ;  /* 0x000000ff0200720c */ /* 0x000fda0003f25270 */
[----:B------:R-:W-:Y:S05]  /*114e0*/  @P1 BRA `(.L_x_3663) ;  /* 0x0000000000301947 */ /* 0x000fea0003800000 */
[----:B------:R-:W4:Y:S01]  /*114f0*/  S2R R5, SR_LANEID ;  /* 0x0000000000057919 */ /* 0x000f220000000000 */
[----:B------:R-:W-:Y:S01]  /*11500*/  VOTEU.ANY UR4, UPT, PT ;  /* 0x0000000000047886 */ /* 0x000fe200038e0100 */
[----:B------:R-:W5:Y:S01]  /*11510*/  LDC.64 R2, c[0x0][0xc60] ;  /* 0x00031800ff027b82 */ /* 0x000f620000000a00 */
[----:B------:R-:W4:Y:S02]  /*11520*/  FLO.U32 R0, UR4 ;  /* 0x0000000400007d00 */ /* 0x000f2400080e0000 */
[----:B----4-:R-:W-:-:S06]  /*11530*/  ISETP.EQ.U32.AND P1, PT, R0, R5, PT ;  /* 0x000000050000720c */ /* 0x010fcc0003f22070 */
[----:B------:R-:W5:Y:S07]  /*11540*/  POPC R5, UR4 ;  /* 0x0000000400057d09 */ /* 0x000f6e0008000000 */
[----:B-----5:R-:W4:Y:S01]  /*11550*/  @P1 ATOMG.E.ADD.STRONG.GPU PT, R3, desc[UR50][R2.64], R5 ;  /* 0x00000005020319a8 */ /* 0x020f2200081ee1f2 */
[----:B0-----:R-:W0:Y:S02]  /*11560*/  S2R R4, SR_LTMASK ;  /* 0x0000000000047919 */ /* 0x001e240000003900 */
[----:B0-----:R-:W-:-:S04]  /*11570*/  LOP3.LUT R4, R4, UR4, RZ, 0xc0, !PT ;  /* 0x0000000404047c12 */ /* 0x001fc8000f8ec0ff */
[----:B------:R-:W0:Y:S01]  /*11580*/  POPC R7, R4 ;  /* 0x0000000400077309 */ /* 0x000e220000000000 */
[----:B----4-:R-:W0:Y:S02]  /*11590*/  SHFL.IDX PT, R0, R3, R0, 0x1f ;  /* 0x00001f0003007589 */ /* 0x010e2400000e0000 */
[----:B0-----:R-:W-:-:S07]  /*115a0*/  IADD3 R24, R0, UR38, R7 ;  /* 0x0000002600187c10 */ /* 0x001fce000fffe007 */
.L_x_3663:
[----:B------:R-:W-:Y:S05]  /*115b0*/  BSYNC B0 ;  /* 0x0000000000007941 */ /* 0x000fea0003800000 */
.L_x_3662:
[----:B------:R-:W-:-:S07]  /*115c0*/  SEL R18, R18, RZ, P0 ;  /* 0x000000ff12127207 */ /* 0x000fce0000000000 */
.L_x_3622:
[----:B------:R-:W-:Y:S05]  /*115d0*/  BSYNC B7 ;  /* 0x0000000000077941 */ /* 0x000fea0003800000 */
.L_x_3620:
[----:B------:R-:W-:-:S13]  /*115e0*/  LOP3.LUT P0, RZ, R16, 0x2000, RZ, 0xc0, !PT ;  /* 0x0000200010ff7812 */ /* 0x000fda000780c0ff */
[----:B------:R-:W-:Y:S05]  /*115f0*/  @!P0 BRA `(.L_x_3664) ;  /* 0x0000000000248947 */ /* 0x000fea0003800000 */
[----:B------:R-:W-:Y:S05]  /*11600*/  WARPSYNC.ALL ;  /* 0x0000000000007948 */ /* 0x000fea0003800000 */
[----:B------:R-:W4:Y:S08]  /*11610*/  S2UR UR5, SR_CgaCtaId ;  /* 0x00000000000579c3 */ /* 0x000f300000008800 */
[----:B------:R-:W-:Y:S06]  /*11620*/  BAR.SYNC.DEFER_BLOCKING 0x5, 0x180 ;  /* 0x0146000000007b1d */ /* 0x000fec0000010000 */
[----:B------:R-:W-:-:S02]  /*11630*/  UMOV UR4, 0x400 ;  /* 0x0000040000047882 */ /* 0x000fc40000000000 */
[----:B----4-:R-:W-:-:S06]  /*11640*/  ULEA UR4, UR5, UR4, 0x18 ;  /* 0x0000000405047291 */ /* 0x010fcc000f8ec03f */
[----:B------:R-:W-:-:S05]  /*11650*/  IMAD.U32 R17, RZ, RZ, UR4 ;  /* 0x00000004ff117e24 */ /* 0x000fca000f8e00ff */
[----:B------:R4:W0:Y:S01]  /*11660*/  LDS.128 R24, [R17+0x28cd0] ;  /* 0x028cd00011187984 */ /* 0x0008220000000c00 */
[----:B------:R-:W-:Y:S06]  /*11670*/  BAR.ARV 0x4, 0x180 ;  /* 0x0106000000007b1d */ /* 0x000fec0000002000 */
[----:B------:R-:W-:Y:S05]  /*11680*/  BRA `(.L_x_3665) ;  /* 0x0000000800d07947 */ /* 0x000fea0003800000 */
.L_x_3664:
[----:B------:R-:W4:Y:S01]  /*11690*/  S2R R9, SR_TID.X ;  /* 0x0000000000097919 */ /* 0x000f220000002100 */
[----:B------:R-:W-:Y:S01]  /*116a0*/  UMOV UR4, 0xffffffff ;  /* 0xffffffff00047882 */ /* 0x000fe20000000000 */
[----:B----4-:R-:W-:-:S04]  /*116b0*/  LOP3.LUT R9, R9, 0x1f, RZ, 0xc0, !PT ;  /* 0x0000001f09097812 */ /* 0x010fc800078ec0ff */
[----:B------:R-:W-:Y:S01]  /*116c0*/  ISETP.NE.AND P0, PT, R9, 0x1f, PT ;  /* 0x0000001f0900780c */ /* 0x000fe20003f05270 */
[----:B------:R-:W-:-:S12]  /*116d0*/  BRA.DIV UR4, `(.L_x_3666) ;  /* 0x0000003204a47947 */ /* 0x000fd8000b800000 */
[----:B------:R-:W-:Y:S01]  /*116e0*/  IMAD.IADD R7, R27, 0x1, R9 ;  /* 0x000000011b077824 */ /* 0x000fe200078e0209 */
[----:B------:R-:W-:-:S04]  /*116f0*/  ULDC UR4, c[0x0][0xc3c] ;  /* 0x00030f0000047ab9 */ /* 0x000fc80000000800 */
[----:B------:R-:W-:-:S13]  /*11700*/  ISETP.GE.OR P1, PT, R7, UR4, !P0 ;  /* 0x0000000407007c0c */ /* 0x000fda000c726670 */
[----:B------:R-:W4:Y:S08]  /*11710*/  @!P1 LDC.64 R2, c[0x0][0xc80] ;  /* 0x00032000ff029b82 */ /* 0x000f300000000a00 */
[----:B0-----:R-:W0:Y:S01]  /*11720*/  @!P1 LDC.64 R4, c[0x0][0xc78] ;  /* 0x00031e00ff049b82 */ /* 0x001e220000000a00 */
[----:B----4-:R-:W-:-:S05]  /*11730*/  @!P1 IMAD.WIDE R2, R7, 0x4, R2 ;  /* 0x0000000407029825 */ /* 0x010fca00078e0202 */
[----:B------:R0:W4:Y:S02]  /*11740*/  @!P1 LDG.E R8, desc[UR50][R2.64] ;  /* 0x0000003202089981 */ /* 0x000124000c1e1900 */
[----:B0-----:R-:W-:-:S05]  /*11750*/  @!P1 IMAD.WIDE R2, R7, 0x4, R4 ;  /* 0x0000000407029825 */ /* 0x001fca00078e0204 */
[----:B------:R-:W5:Y:S01]  /*11760*/  @!P1 LDG.E R5, desc[UR50][R2.64] ;  /* 0x0000003202059981 */ /* 0x000f62000c1e1900 */
[----:B------:R-:W-:Y:S01]  /*11770*/  IMAD.MOV.U32 R7, RZ, RZ, RZ ;  /* 0x000000ffff077224 */ /* 0x000fe200078e00ff */
[C---:B------:R-:W-:Y:S01]  /*11780*/  ISETP.GE.U32.AND P2, PT, R9.reuse, 0x2, PT ;  /* 0x000000020900780c */ /* 0x040fe20003f46070 */
[----:B------:R-:W-:Y:S01]  /*11790*/  IMAD.MOV.U32 R4, RZ, RZ, RZ ;  /* 0x000000ffff047224 */ /* 0x000fe200078e00ff */
[C---:B------:R-:W-:Y:S01]  /*117a0*/  ISETP.GE.U32.AND P3, PT, R9.reuse, 0x4, PT ;  /* 0x000000040900780c */ /* 0x040fe20003f66070 */
[----:B------:R-:W-:Y:S01]  /*117b0*/  SHFL.IDX PT, R0, R24, RZ, 0x1f ;  /* 0x00001fff18007589 */ /* 0x000fe200000e0000 */
[C---:B------:R-:W-:Y:S02]  /*117c0*/  ISETP.GE.U32.AND P4, PT, R9.reuse, 0x8, PT ;  /* 0x000000080900780c */ /* 0x040fe40003f86070 */
[----:B------:R-:W-:Y:S01]  /*117d0*/  ISETP.GE.U32.AND P5, PT, R9, 0x10, PT ;  /* 0x000000100900780c */ /* 0x000fe20003fa6070 */
[----:B--23--:R0:W-:Y:S02]  /*117e0*/  SHFL.IDX PT, R6, R24, 0x1, 0x1f ;  /* 0x00201f0018067f89 */ /* 0x00c1e400000e0000 */
[----:B0-----:R-:W-:-:S02]  /*117f0*/  IMAD.MOV.U32 R24, RZ, RZ, RZ ;  /* 0x000000ffff187224 */ /* 0x001fc400078e00ff */
[----:B----4-:R-:W-:Y:S02]  /*11800*/  @!P1 IMAD.MOV.U32 R7, RZ, RZ, R8 ;  /* 0x000000ffff079224 */ /* 0x010fe400078e0008 */
[----:B-----5:R-:W-:Y:S01]  /*11810*/  @!P1 IMAD.MOV.U32 R4, RZ, RZ, R5 ;  /* 0x000000ffff049224 */ /* 0x020fe200078e0005 */
        /* <DEDUP_REMOVED lines=17> */
[----:B------:R0:W2:Y:S02]  /*11930*/  SHFL.IDX PT, R14, R3, 0x1f, 0x1f ;  /* 0x03e01f00030e7f89 */ /* 0x0000a400000e0000 */
.L_x_3757:
[----:B------:R-:W-:Y:S02]  /*11940*/  ULDC UR4, c[0x0][0xc38] ;  /* 0x00030e0000047ab9 */ /* 0x000fe40000000800 */
[----:B------:R-:W-:-:S04]  /*11950*/  IMAD.U32 R5, RZ, RZ, UR4 ;  /* 0x00000004ff057e24 */ /* 0x000fc8000f8e00ff */
[----:B--2---:R-:W-:-:S04]  /*11960*/  IMAD R9, R14, R5, RZ ;  /* 0x000000050e097224 */ /* 0x004fc800078e02ff */
[----:B------:R-:W-:-:S05]  /*11970*/  IMAD.IADD R6, R6, 0x1, R9 ;  /* 0x0000000106067824 */ /* 0x000fca00078e0209 */
[----:B------:R-:W-:-:S13]  /*11980*/  ISETP.GT.AND P6, PT, R6, R0, PT ;  /* 0x000000000600720c */ /* 0x000fda0003fc4270 */
[----:B------:R-:W-:Y:S05]  /*11990*/  @P6 BRA `(.L_x_3667) ;  /* 0x0000000000a46947 */ /* 0x000fea0003800000 */
.L_x_3670:
[----:B------:R-:W2:Y:S01]  /*119a0*/  LDC R2, c[0x0][0xc3c] ;  /* 0x00030f00ff027b82 */ /* 0x000ea20000000800 */
[----:B------:R-:W-:-:S05]  /*119b0*/  VIADD R27, R27, 0x1f ;  /* 0x0000001f1b1b7836 */ /* 0x000fca0000000000 */
[----:B--2---:R-:W-:-:S13]  /*119c0*/  ISETP.GE.AND P6, PT, R27, R2, PT ;  /* 0x000000021b00720c */ /* 0x004fda0003fc6270 */
[----:B------:R-:W-:Y:S05]  /*119d0*/  @P6 BRA `(.L_x_3668) ;  /* 0x0000000400b86947 */ /* 0x000fea0003800000 */
[----:B0-----:R-:W0:Y:S01]  /*119e0*/  S2R R3, SR_TID.X ;  /* 0x0000000000037919 */ /* 0x001e220000002100 */
[----:B------:R-:W-:Y:S01]  /*119f0*/  IMAD.MOV.U32 R7, RZ, RZ, RZ ;  /* 0x000000ffff077224 */ /* 0x000fe200078e00ff */
[----:B0-----:R-:W-:-:S05]  /*11a00*/  LOP3.LUT R3, R3, 0x1f, RZ, 0xc0, !PT ;  /* 0x0000001f03037812 */ /* 0x001fca00078ec0ff */
[----:B------:R-:W-:-:S05]  /*11a10*/  IMAD.IADD R9, R27, 0x1, R3 ;  /* 0x000000011b097824 */ /* 0x000fca00078e0203 */
[----:B------:R-:W-:-:S13]  /*11a20*/  ISETP.GE.OR P6, PT, R9, R2, !P0 ;  /* 0x000000020900720c */ /* 0x000fda00047c6670 */
[----:B------:R-:W0:Y:S08]  /*11a30*/  @!P6 LDC.64 R2, c[0x0][0xc80] ;  /* 0x00032000ff02eb82 */ /* 0x000e300000000a00 */
[----:B------:R-:W2:Y:S01]  /*11a40*/  @!P6 LDC.64 R4, c[0x0][0xc78] ;  /* 0x00031e00ff04eb82 */ /* 0x000ea20000000a00 */
[----:B0-----:R-:W-:-:S05]  /*11a50*/  @!P6 IMAD.WIDE R2, R9, 0x4, R2 ;  /* 0x000000040902e825 */ /* 0x001fca00078e0202 */
[----:B------:R2:W3:Y:S02]  /*11a60*/  @!P6 LDG.E R7, desc[UR50][R2.64] ;  /* 0x000000320207e981 */ /* 0x0004e4000c1e1900 */
[----:B--2---:R-:W-:-:S04]  /*11a70*/  @!P6 IMAD.WIDE R2, R9, 0x4, R4 ;  /* 0x000000040902e825 */ /* 0x004fc800078e0204 */
[----:B------:R-:W-:-:S06]  /*11a80*/  IMAD.MOV.U32 R4, RZ, RZ, RZ ;  /* 0x000000ffff047224 */ /* 0x000fcc00078e00ff */
[----:B------:R-:W3:Y:S01]  /*11a90*/  @!P6 LDG.E R4, desc[UR50][R2.64] ;  /* 0x000000320204e981 */ /* 0x000ee2000c1e1900 */
[----:B------:R-:W-:Y:S01]  /*11aa0*/  UMOV UR4, 0xffffffff ;  /* 0xffffffff00047882 */ /* 0x000fe20000000000 */
[----:B---3--:R-:W-:Y:S02]  /*11ab0*/  IMAD R13, R4, R7, RZ ;  /* 0x00000007040d7224 */ /* 0x008fe400078e02ff */
        /* <DEDUP_REMOVED lines=17> */
.L_x_3765:
[----:B------:R-:W-:Y:S02]  /*11bd0*/  ULDC UR4, c[0x0][0xc38] ;  /* 0x00030e0000047ab9 */ /* 0x000fe40000000800 */
[----:B------:R-:W-:-:S04]  /*11be0*/  IMAD.U32 R5, RZ, RZ, UR4 ;  /* 0x00000004ff057e24 */ /* 0x000fc8000f8e00ff */
[----:B--2---:R-:W-:-:S04]  /*11bf0*/  IMAD R9, R14, R5, RZ ;  /* 0x000000050e097224 */ /* 0x004fc800078e02ff */
[----:B------:R-:W-:-:S05]  /*11c00*/  IMAD.IADD R6, R9, 0x1, R6 ;  /* 0x0000000109067824 */ /* 0x000fca00078e0206 */
[----:B------:R-:W-:-:S13]  /*11c10*/  ISETP.GT.AND P6, PT, R6, R0, PT ;  /* 0x000000000600720c */ /* 0x000fda0003fc4270 */
[----:B------:R-:W-:Y:S05]  /*11c20*/  @!P6 BRA `(.L_x_3670) ;  /* 0xfffffffc005ce947 */ /* 0x000fea000383ffff */
.L_x_3667:
[----:B------:R-:W-:Y:S01]  /*11c30*/  IMAD.IADD R2, R6, 0x1, -R9 ;  /* 0x0000000106027824 */ /* 0x000fe200078e0a09 */
[----:B------:R-:W-:-:S03]  /*11c40*/  UMOV UR4, 0xffffffff ;  /* 0xffffffff00047882 */ /* 0x000fc60000000000 */
[----:B------:R-:W-:-:S05]  /*11c50*/  IMAD R9, R3, R5, R2 ;  /* 0x0000000503097224 */ /* 0x000fca00078e0202 */
[----:B------:R-:W-:Y:S01]  /*11c60*/  ISETP.GT.AND P6, PT, R9, R0, PT ;  /* 0x000000000900720c */ /* 0x000fe20003fc4270 */
[----:B------:R-:W-:-:S12]  /*11c70*/  BRA.DIV UR4, `(.L_x_3671) ;  /* 0x0000003604307947 */ /* 0x000fd8000b800000 */
[----:B------:R-:W-:-:S04]  /*11c80*/  VOTE.ANY R8, PT, !P6 ;  /* 0x0000000000087806 */ /* 0x000fc800070e0100 */
[----:B------:R-:W2:Y:S02]  /*11c90*/  POPC R6, R8 ;  /* 0x0000000800067309 */ /* 0x000ea40000000000 */
[----:B--2---:R2:W3:Y:S04]  /*11ca0*/  SHFL.IDX PT, R7, R7, R6, 0x1f ;  /* 0x00001f0607077589 */ /* 0x0044e800000e0000 */
[----:B------:R2:W4:Y:S02]  /*11cb0*/  SHFL.IDX PT, R4, R4, R6, 0x1f ;  /* 0x00001f0604047589 */ /* 0x00052400000e0000 */
.L_x_3770:
[----:B------:R-:W-:-:S13]  /*11cc0*/  ISETP.NE.AND P0, PT, R8, RZ, PT ;  /* 0x000000ff0800720c */ /* 0x000fda0003f05270 */
[----:B------:R-:W-:Y:S05]  /*11cd0*/  @!P0 BRA `(.L_x_3672) ;  /* 0x0000000000108947 */ /* 0x000fea0003800000 */
[----:B------:R-:W-:Y:S01]  /*11ce0*/  UMOV UR4, 0xffffffff ;  /* 0xffffffff00047882 */ /* 0x000fe20000000000 */
[----:B------:R-:W-:Y:S02]  /*11cf0*/  VIADD R12, R6, 0xffffffff ;  /* 0xffffffff060c7836 */ /* 0x000fe40000000000 */
[----:B------:R-:W-:Y:S05]  /*11d00*/  BRA.DIV UR4, `(.L_x_3673) ;  /* 0x0000003604687947 */ /* 0x000fea000b800000 */
[----:B------:R0:W0:Y:S02]  /*11d10*/  SHFL.IDX PT, R24, R3, R12, 0x1f ;  /* 0x00001f0c03187589 */ /* 0x00002400000e0000 */
.L_x_3672:
[----:B---3--:R-:W-:Y:S01]  /*11d20*/  IABS R8, R7 ;  /* 0x0000000700087213 */ /* 0x008fe20000000000 */
[----:B0-----:R-:W-:Y:S01]  /*11d30*/  IMAD R24, R24, R5, R2 ;  /* 0x0000000518187224 */ /* 0x001fe200078e0202 */
[----:B----4-:R-:W-:Y:S01]  /*11d40*/  IABS R5, R4 ;  /* 0x0000000400057213 */ /* 0x010fe20000000000 */
[----:B------:R-:W-:Y:S01]  /*11d50*/  IMAD.MOV.U32 R2, RZ, RZ, RZ ;  /* 0x000000ffff027224 */ /* 0x000fe200078e00ff */
[----:B------:R-:W0:Y:S01]  /*11d60*/  I2F.RP R9, R8 ;  /* 0x0000000800097306 */ /* 0x000e220000209400 */
[----:B------:R-:W-:Y:S02]  /*11d70*/  IMAD.IADD R0, R0, 0x1, -R24 ;  /* 0x0000000100007824 */ /* 0x000fe400078e0a18 */
[----:B------:R-:W-:-:S05]  /*11d80*/  IMAD.IADD R27, R6, 0x1, R27 ;  /* 0x00000001061b7824 */ /* 0x000fca00078e021b */
[----:B------:R-:W3:Y:S08]  /*11d90*/  I2F.RP R10, R5 ;  /* 0x00000005000a7306 */ /* 0x000ef00000209400 */
[----:B0-----:R-:W0:Y:S08]  /*11da0*/  MUFU.RCP R9, R9 ;  /* 0x0000000900097308 */ /* 0x001e300000001000 */
[----:B---3--:R-:W-:Y:S01]  /*11db0*/  MUFU.RCP R10, R10 ;  /* 0x0000000a000a7308 */ /* 0x008fe20000001000 */
[----:B0-----:R-:W-:-:S07]  /*11dc0*/  VIADD R3, R9, 0xffffffe ;  /* 0x0ffffffe09037836 */ /* 0x001fce0000000000 */
[----:B------:R-:W0:Y:S02]  /*11dd0*/  F2I.FTZ.U32.TRUNC.NTZ R3, R3 ;  /* 0x0000000300037305 */ /* 0x000e24000021f000 */
[----:B0-----:R-:W-:-:S04]  /*11de0*/  IMAD.MOV R11, RZ, RZ, -R3 ;  /* 0x000000ffff0b7224 */ /* 0x001fc800078e0a03 */
        /* <DEDUP_REMOVED lines=10> */
[----:B------:R-:W-:Y:S02]  /*11e90*/  @!P1 IMAD.IADD R11, R11, 0x1, -R8 ;  /* 0x000000010b0b9824 */ /* 0x000fe400078e0a08 */
[----:B0-----:R-:W-:Y:S02]  /*11ea0*/  IMAD.MOV R2, RZ, RZ, -R3 ;  /* 0x000000ffff027224 */ /* 0x001fe400078e0a03 */
[----:B------:R-:W-:Y:S01]  /*11eb0*/  @!P1 VIADD R9, R9, 0x1 ;  /* 0x0000000109099836 */ /* 0x000fe20000000000 */
[----:B------:R-:W-:Y:S01]  /*11ec0*/  ISETP.GE.U32.AND P0, PT, R11, R8, PT ;  /* 0x000000080b00720c */ /* 0x000fe20003f06070 */
[----:B------:R-:W-:Y:S01]  /*11ed0*/  IMAD R11, R2, R5, RZ ;  /* 0x00000005020b7224 */ /* 0x000fe200078e02ff */
[----:B------:R-:W-:Y:S01]  /*11ee0*/  ISETP.NE.AND P1, PT, R7, RZ, PT ;  /* 0x000000ff0700720c */ /* 0x000fe20003f25270 */
        /* <DEDUP_REMOVED lines=29> */
.L_x_3668:
[----:B------:R-:W-:Y:S01]  /*120c0*/  UMOV UR4, URZ ;  /* 0x0000003f00047c82 */ /* 0x000fe20008000000 */
[----:B------:R-:W-:Y:S01]  /*120d0*/  UMOV UR5, URZ ;  /* 0x0000003f00057c82 */ /* 0x000fe20008000000 */
[----:B------:R-:W-:Y:S01]  /*120e0*/  ULDC UR6, c[0x0][0xc3c] ;  /* 0x00030f0000067ab9 */ /* 0x000fe20000000800 */
[----:B------:R-:W-:Y:S02]  /*120f0*/  IMAD.MOV.U32 R24, RZ, RZ, R0 ;  /* 0x000000ffff187224 */ /* 0x000fe400078e0000 */
[----:B------:R-:W-:Y:S02]  /*12100*/  IMAD.U32 R25, RZ, RZ, UR4 ;  /* 0x00000004ff197e24 */ /* 0x000fe4000f8e00ff */
[----:B------:R-:W-:Y:S02]  /*12110*/  IMAD.U32 R26, RZ, RZ, UR5 ;  /* 0x00000005ff1a7e24 */ /* 0x000fe4000f8e00ff */
[----:B------:R-:W-:-:S07]  /*12120*/  IMAD.U32 R27, RZ, RZ, UR6 ;  /* 0x00000006ff1b7e24 */ /* 0x000fce000f8e00ff */
.L_x_3674:
[----:B------:R-:W3:Y:S01]  /*12130*/  S2R R0, SR_TID.X ;  /* 0x0000000000007919 */ /* 0x000ee20000002100 */
[----:B------:R-:W-:Y:S05]  /*12140*/  WARPSYNC.ALL ;  /* 0x0000000000007948 */ /* 0x000fea0003800000 */
[----:B------:R-:W-:Y:S01]  /*12150*/  BAR.SYNC.DEFER_BLOCKING 0x4, 0x180 ;  /* 0x0106000000007b1d */ /* 0x000fe20000010000 */
[----:B---3--:R-:W-:-:S04]  /*12160*/  LOP3.LUT R0, R0, 0x1f, RZ, 0xc0, !PT ;  /* 0x0000001f00007812 */ /* 0x008fc800078ec0ff */
[----:B------:R-:W-:-:S13]  /*12170*/  ISETP.NE.AND P0, PT, R0, RZ, PT ;  /* 0x000000ff0000720c */ /* 0x000fda0003f05270 */
[----:B0-----:R-:W0:Y:S01]  /*12180*/  @!P0 S2R R3, SR_CgaCtaId ;  /* 0x0000000000038919 */ /* 0x001e220000008800 */
[----:B------:R-:W-:-:S04]  /*12190*/  @!P0 MOV R0, 0x400 ;  /* 0x0000040000008802 */ /* 0x000fc80000000f00 */
[----:B0-----:R-:W-:-:S05]  /*121a0*/  @!P0 LEA R17, R3, R0, 0x18 ;  /* 0x0000000003118211 */ /* 0x001fca00078ec0ff */
[----:B------:R0:W-:Y:S01]  /*121b0*/  @!P0 STS.128 [R17+0x28cd0], R24 ;  /* 0x028cd01811008388 */ /* 0x0001e20000000c00 */
[----:B------:R-:W-:Y:S06]  /*121c0*/  BAR.ARV 0x5, 0x180 ;  /* 0x0146000000007b1d */ /* 0x000fec0000002000 */
.L_x_3665:
[----:B------:R-:W-:Y:S02]  /*121d0*/  ULDC UR4, c[0x0][0xc3c] ;  /* 0x00030f0000047ab9 */ /* 0x000fe40000000800 */
[----:B0-----:R-:W-:-:S13]  /*121e0*/  ISETP.GE.AND P0, PT, R27, UR4, PT ;  /* 0x000000041b007c0c */ /* 0x001fda000bf06270 */
[----:B------:R-:W-:Y:S05]  /*121f0*/  @!P0 BRA `(.L_x_3675) ;  /* 0xffffffb400bc8947 */ /* 0x000fea000383ffff */
[----:B------:R-:W-:Y:S05]  /*12200*/  BSYNC B8 ;  /* 0x0000000000087941 */ /* 0x000fea0003800000 */
.L_x_3614:
[----:B------:R-:W5:Y:S01]  /*12210*/  LDL.LU R0, [R1+0x24] ;  /* 0x0000240001007983 */ /* 0x000f620000300800 */
[----:B------:R-:W-:Y:S01]  /*12220*/  BSSY B0, `(.L_x_3676) ;  /* 0x000000b000007945 */ /* 0x000fe20003800000 */
[----:B------:R-:W0:Y:S01]  /*12230*/  S2R R5, SR_CgaCtaId ;  /* 0x0000000000057919 */ /* 0x000e220000008800 */
[----:B-----5:R-:W-:-:S05]  /*12240*/  VIADD R0, R0, 0x1 ;  /* 0x0000000100007836 */ /* 0x020fca0000000000 */
[----:B-1----:R-:W-:-:S04]  /*12250*/  LEA.HI R2, R0, R0, RZ, 0x1 ;  /* 0x0000000000027211 */ /* 0x002fc800078f08ff */
[----:B------:R-:W-:Y:S02]  /*12260*/  LOP3.LUT R3, R2, 0xfffffffe, RZ, 0xc0, !PT ;  /* 0xfffffffe02037812 */ /* 0x000fe400078ec0ff */
[----:B------:R-:W-:-:S03]  /*12270*/  MOV R2, 0x400 ;  /* 0x0000040000027802 */ /* 0x000fc60000000f00 */
[----:B------:R-:W-:Y:S01]  /*12280*/  IMAD.IADD R0, R0, 0x1, -R3 ;  /* 0x0000000100007824 */ /* 0x000fe200078e0a03 */
[----:B0-----:R-:W-:-:S04]  /*12290*/  LEA R7, R5, R2, 0x18 ;  /* 0x0000000205077211 */ /* 0x001fc800078ec0ff */
[----:B------:R-:W-:-:S04]  /*122a0*/  SHF.L.U32 R0, R0, 0x1f, RZ ;  /* 0x0000001f00007819 */ /* 0x000fc800000006ff */
[----:B------:R-:W0:Y:S02]  /*122b0*/  SYNCS.PHASECHK.TRANS64.TRYWAIT P0, [R7+URZ+0x28c20], R0 ;  /* 0x028c2000070075a7 */ /* 0x000e24000800017f */
[----:B0-----:R-:W-:Y:S05]  /*122c0*/  @!P0 BRA `(.L_x_3677) ;  /* 0x0000003000208947 */ /* 0x001fea0003800000 */
.L_x_3773:
[----:B------:R-:W-:Y:S05]  /*122d0*/  BSYNC B0 ;  /* 0x0000000000007941 */ /* 0x000fea0003800000 */
.L_x_3676:
[----:B------:R-:W-:-:S03]  /*122e0*/  UMOV UR4, 0xffffffff ;  /* 0xffffffff00047882 */ /* 0x000fc60000000000 */
[----:B------:R-:W-:Y:S05]  /*122f0*/  BRA.DIV UR4, `(.L_x_3678) ;  /* 0x0000003204287947 */ /* 0x000fea000b800000 */
[----:B0-----:R-:W0:Y:S02]  /*12300*/  S2R R0, SR_TID.X ;  /* 0x0000000000007919 */ /* 0x001e240000002100 */
[----:B0-----:R-:W-:-:S04]  /*12310*/  SHF.R.U32.HI R0, RZ, 0x5, R0 ;  /* 0x00000005ff007819 */ /* 0x001fc80000011600 */
[----:B------:R-:W-:-:S05]  /*12320*/  LOP3.LUT R0, R0, 0x3, RZ, 0xc0, !PT ;  /* 0x0000000300007812 */ /* 0x000fca00078ec0ff */
[----:B------:R0:W1:Y:S02]  /*12330*/  SHFL.IDX PT, R14, R0, RZ, 0x1f ;  /* 0x00001fff000e7589 */ /* 0x00006400000e0000 */
.L_x_3776:
[----:B-1----:R-:W-:Y:S01]  /*12340*/  ISETP.NE.AND P0, PT, R14, RZ, PT ;  /* 0x000000ff0e00720c */ /* 0x002fe20003f05270 */
[----:B------:R-:W-:-:S12]  /*12350*/  BSSY B0, `(.L_x_3679) ;  /* 0x0000024000007945 */ /* 0x000fd80003800000 */
[----:B------:R-:W-:Y:S05]  /*12360*/  @P0 BRA `(.L_x_3680) ;  /* 0x0000000000880947 */ /* 0x000fea0003800000 */
[----:B------:R-:W-:-:S03]  /*12370*/  UMOV UR4, 0xffffffff ;  /* 0xffffffff00047882 */ /* 0x000fc60000000000 */
[----:B------:R-:W-:Y:S05]  /*12380*/  BRA.DIV UR4, `(.L_x_3681) ;  /* 0x0000003204387947 */ /* 0x000fea000b800000 */
[----:B------:R-:W-:-:S13]  /*12390*/  ELECT P6, URZ, PT ;  /* 0x00000000003f782f */ /* 0x000fda00038c0000 */
.L_x_3779:
[----:B------:R-:W-:Y:S05]  /*123a0*/  @!P6 BRA `(.L_x_3680) ;  /* 0x000000000078e947 */ /* 0x000fea0003800000 */
[----:B------:R-:W-:-:S06]  /*123b0*/  ULOP3.LUT UR4, UR37, 0x2, URZ, 0xfc, !UPT ;  /* 0x0000000225047892 */ /* 0x000fcc000f8efc3f */
[----:B0-----:R-:W-:-:S05]  /*123c0*/  IMAD.U32 R0, RZ, RZ, UR4 ;  /* 0x00000004ff007e24 */ /* 0x001fca000f8e00ff */
[----:B------:R-:W-:-:S13]  /*123d0*/  ISETP.NE.AND P0, PT, R0, 0x3, PT ;  /* 0x000000030000780c */ /* 0x000fda0003f05270 */
[----:B------:R-:W-:Y:S05]  /*123e0*/  @!P0 BRA `(.L_x_3682) ;  /* 0x0000000000048947 */ /* 0x000fea0003800000 */
[----:B------:R-:W-:Y:S01]  /*123f0*/  BPT.TRAP 0x1 ;  /* 0x000000040000795c */ /* 0x000fe20000300000 */
.L_x_3682:
[----:B------:R-:W-:Y:S01]  /*12400*/  IMAD R5, R18, 0x8, R7 ;  /* 0x0000000812057824 */ /* 0x000fe200078e0207 */
[----:B------:R-:W-:Y:S01]  /*12410*/  SHF.L.U32 R0, R22, 0x1f, RZ ;  /* 0x0000001f16007819 */ /* 0x000fe200000006ff */
[----:B------:R-:W-:-:S03]  /*12420*/  VIADD R18, R18, 0x1 ;  /* 0x0000000112127836 */ /* 0x000fc60000000000 */
[----:B------:R-:W0:Y:S02]  /*12430*/  SYNCS.PHASECHK.TRANS64.TRYWAIT P1, [R5+URZ+0x28c40], R0 ;  /* 0x028c4000050075a7 */ /* 0x000e24000802017f */
[----:B------:R-:W-:-:S04]  /*12440*/  ISETP.NE.AND P2, PT, R18, 0x2, PT ;  /* 0x000000021200780c */ /* 0x000fc80003f45270 */
[----:B------:R-:W-:Y:S01]  /*12450*/  SEL R3, RZ, 0x1, P2 ;  /* 0x00000001ff037807 */ /* 0x000fe20001000000 */
[----:B0-----:R-:W-:Y:S08]  /*12460*/  @!P1 BRA `(.L_x_3683) ;  /* 0x0000003000209947 */ /* 0x001ff00003800000 */
.L_x_3780:
[----:B------:R-:W-:Y:S02]  /*12470*/  SEL R18, R18, RZ, P2 ;  /* 0x000000ff12127207 */ /* 0x000fe40001000000 */
[----:B------:R-:W-:Y:S01]  /*12480*/  LOP3.LUT R2, R22, R3, RZ, 0x3c, !PT ;  /* 0x0000000316027212 */ /* 0x000fe200078e3cff */
[----:B------:R-:W-:Y:S06]  /*12490*/  @!P0 BRA `(.L_x_3684) ;  /* 0x0000000000048947 */ /* 0x000fec0003800000 */
[----:B------:R-:W-:Y:S01]  /*124a0*/  BPT.TRAP 0x1 ;  /* 0x000000040000795c */ /* 0x000fe20000300000 */
.L_x_3684:
[----:B------:R-:W-:Y:S01]  /*124b0*/  IMAD R3, R18, 0x8, R7 ;  /* 0x0000000812037824 */ /* 0x000fe200078e0207 */
[----:B------:R-:W-:-:S04]  /*124c0*/  SHF.L.U32 R2, R2, 0x1f, RZ ;  /* 0x0000001f02027819 */ /* 0x000fc800000006ff */
[----:B------:R-:W1:Y:S02]  /*124d0*/  SYNCS.PHASECHK.TRANS64.TRYWAIT P1, [R3+URZ+0x28c40], R2 ;  /* 0x028c4002030075a7 */ /* 0x000e64000802017f */
[----:B-1----:R-:W-:Y:S05]  /*124e0*/  @!P1 BRA `(.L_x_3685) ;  /* 0x0000003000149947 */ /* 0x002fea0003800000 */
.L_x_3781:
[----:B------:R-:W-:Y:S05]  /*124f0*/  @!P0 BRA `(.L_x_3686) ;  /* 0x0000000000048947 */ /* 0x000fea0003800000 */
[----:B------:R-:W-:Y:S01]  /*12500*/  BPT.TRAP 0x1 ;  /* 0x000000040000795c */ /* 0x000fe20000300000 */
.L_x_3686:
[----:B------:R-:W5:Y:S02]  /*12510*/  SYNCS.PHASECHK.TRANS64.TRYWAIT P1, [R5+URZ+0x28c60], R0 ;  /* 0x028c6000050075a7 */ /* 0x000f64000802017f */
[----:B-----5:R-:W-:Y:S05]  /*12520*/  @!P1 BRA `(.L_x_3687) ;  /* 0x0000003000189947 */ /* 0x020fea0003800000 */
.L_x_3782:
[----:B------:R-:W-:Y:S05]  /*12530*/  @!P0 BRA `(.L_x_3688) ;  /* 0x0000000000048947 */ /* 0x000fea0003800000 */
[----:B------:R-:W-:Y:S01]  /*12540*/  BPT.TRAP 0x1 ;  /* 0x000000040000795c */ /* 0x000fe20000300000 */
.L_x_3688:
[----:B------:R0:W0:Y:S02]  /*12550*/  SYNCS.PHASECHK.TRANS64.TRYWAIT P0, [R3+URZ+0x28c60], R2 ;  /* 0x028c6002030075a7 */ /* 0x000024000800017f */
[----:B0-----:R-:W-:Y:S05]  /*12560*/  @!P0 NANOSLEEP.SYNCS 0x989680 ;  /* 0x009896800000895d */ /* 0x001fea0003900000 */
[----:B------:R-:W0:Y:S02]  /*12570*/  @!P0 SYNCS.PHASECHK.TRANS64 P0, [R3+URZ+0x28c60], R2 ;  /* 0x028c6002030085a7 */ /* 0x000e24000800007f */
[----:B0-----:R-:W-:Y:S05]  /*12580*/  @!P0 BRA `(.L_x_3688) ;  /* 0xfffffffc00f08947 */ /* 0x001fea000383ffff */
.L_x_3680:
[----:B------:R-:W-:Y:S05]  /*12590*/  BSYNC B0 ;  /* 0x0000000000007941 */ /* 0x000fea0003800000 */
.L_x_3679:
[----:B------:R-:W-:Y:S05]  /*125a0*/  EXIT ;  /* 0x000000000000794d */ /* 0x000fea0003800000 */
.L_x_3557:
[----:B0-----:R-:W-:-:S04]  /*125b0*/  IMAD.U32 R3, RZ, RZ, UR17 ;  /* 0x00000011ff037e24 */ /* 0x001fc8000f8e00ff */
[----:B------:R0:W1:Y:S03]  /*125c0*/  SYNCS.PHASECHK.TRANS64.TRYWAIT P1, [R3+URZ+0x28c50], R0 ;  /* 0x028c5000030075a7 */ /* 0x000066000802017f */
[----:B-1----:R-:W-:Y:S05]  /*125d0*/  @!P1 NANOSLEEP.SYNCS 0x989680 ;  /* 0x009896800000995d */ /* 0x002fea0003900000 */
[----:B------:R-:W1:Y:S02]  /*125e0*/  @!P1 SYNCS.PHASECHK.TRANS64 P1, [R3+URZ+0x28c50], R0 ;  /* 0x028c5000030095a7 */ /* 0x000e64000802007f */
[----:B-1----:R-:W-:Y:S05]  /*125f0*/  @!P1 BRA `(.L_x_3557) ;  /* 0xfffffffc00ec9947 */ /* 0x002fea000383ffff */
[----:B------:R-:W-:Y:S05]  /*12600*/  BRA `(.L_x_3689) ;  /* 0xfffffef800547947 */ /* 0x000fea000383ffff */
.L_x_3563:
[----:B-1----:R-:W-:-:S04]  /*12610*/  IMAD.U32 R3, RZ, RZ, UR6 ;  /* 0x00000006ff037e24 */ /* 0x002fc8000f8e00ff */
[----:B------:R1:W2:Y:S03]  /*12620*/  SYNCS.PHASECHK.TRANS64.TRYWAIT P1, [R3+URZ+0x28c50], R0 ;  /* 0x028c5000030075a7 */ /* 0x0002a6000802017f */
[----:B--2---:R-:W-:Y:S05]  /*12630*/  @!P1 NANOSLEEP.SYNCS 0x989680 ;  /* 0x009896800000995d */ /* 0x004fea0003900000 */
[----:B------:R-:W2:Y:S02]  /*12640*/  @!P1 SYNCS.PHASECHK.TRANS64 P1, [R3+URZ+0x28c50], R0 ;  /* 0x028c5000030095a7 */ /* 0x000ea4000802007f */
[----:B--2---:R-:W-:Y:S05]  /*12650*/  @!P1 BRA `(.L_x_3563) ;  /* 0xfffffffc00ec9947 */ /* 0x004fea000383ffff */
[----:B------:R-:W-:Y:S05]  /*12660*/  BRA `(.L_x_3562) ;  /* 0xffffff0400547947 */ /* 0x000fea000383ffff */
.L_x_3568:
[----:B0-----:R-:W-:-:S04]  /*12670*/  IMAD.U32 R3, RZ, RZ, UR39 ;  /* 0x00000027ff037e24 */ /* 0x001fc8000f8e00ff */
[----:B------:R0:W1:Y:S03]  /*12680*/  SYNCS.PHASECHK.TRANS64.TRYWAIT P1, [R3+URZ+0x28c00], R0 ;  /* 0x028c0000030075a7 */ /* 0x000066000802017f */
[----:B-1----:R-:W-:Y:S05]  /*12690*/  @!P1 NANOSLEEP.SYNCS 0x989680 ;  /* 0x009896800000995d */ /* 0x002fea0003900000 */
[----:B------:R-:W1:Y:S02]  /*126a0*/  @!P1 SYNCS.PHASECHK.TRANS64 P1, [R3+URZ+0x28c00], R0 ;  /* 0x028c0000030095a7 */ /* 0x000e64000802007f */
[----:B-1----:R-:W-:Y:S05]  /*126b0*/  @!P1 BRA `(.L_x_3568) ;  /* 0xfffffffc00ec9947 */ /* 0x002fea000383ffff */
[----:B------:R-:W-:Y:S05]  /*126c0*/  BRA `(.L_x_3690) ;  /* 0xffffff1800747947 */ /* 0x000fea000383ffff */
.L_x_3572:
[----:B--2---:R2:W3:Y:S02]  /*126d0*/  SYNCS.PHASECHK.TRANS64.TRYWAIT P1, [R6+URZ+0x28c30], R9 ;  /* 0x028c3009060075a7 */ /* 0x0044e4000802017f */
[----:B---3--:R-:W-:Y:S05]  /*126e0*/  @!P1 NANOSLEEP.SYNCS 0x989680 ;  /* 0x009896800000995d */ /* 0x008fea0003900000 */
[----:B------:R-:W3:Y:S02]  /*126f0*/  @!P1 SYNCS.PHASECHK.TRANS64 P1, [R6+URZ+0x28c30], R9 ;  /* 0x028c3009060095a7 */ /* 0x000ee4000802007f */
[----:B---3--:R-:W-:Y:S05]  /*12700*/  @!P1 BRA `(.L_x_3572) ;  /* 0xfffffffc00f09947 */ /* 0x008fea000383ffff */
[----:B------:R-:W-:Y:S05]  /*12710*/  BRA `(.L_x_3571) ;  /* 0xffffff1800907947 */ /* 0x000fea000383ffff */
.L_x_3577:
[----:B----4-:R4:W0:Y:S02]  /*12720*/  SYNCS.PHASECHK.TRANS64.TRYWAIT P1, [R6+URZ+0x28c50], R9 ;  /* 0x028c5009060075a7 */ /* 0x010824000802017f */
[----:B0-----:R-:W-:Y:S05]  /*12730*/  @!P1 NANOSLEEP.SYNCS 0x989680 ;  /* 0x009896800000995d */ /* 0x001fea0003900000 */
[----:B------:R-:W0:Y:S02]  /*12740*/  @!P1 SYNCS.PHASECHK.TRANS64 P1, [R6+URZ+0x28c50], R9 ;  /* 0x028c5009060095a7 */ /* 0x000e24000802007f */
[----:B0-----:R-:W-:Y:S05]  /*12750*/  @!P1 BRA `(.L_x_3577) ;  /* 0xfffffffc00f09947 */ /* 0x001fea000383ffff */
[----:B------:R-:W-:Y:S05]  /*12760*/  BRA `(.L_x_3576) ;  /* 0xffffff2c00a87947 */ /* 0x000fea000383ffff */
.L_x_3583:
[----:B--2---:R-:W-:-:S04]  /*12770*/  IMAD.U32 R7, RZ, RZ, UR22 ;  /* 0x00000016ff077e24 */ /* 0x004fc8000f8e00ff */
[----:B------:R2:W3:Y:S03]  /*12780*/  SYNCS.PHASECHK.TRANS64.TRYWAIT P1, [R7+URZ+0x28c30], R6 ;  /* 0x028c3006070075a7 */ /* 0x0004e6000802017f */
[----:B---3--:R-:W-:Y:S05]  /*12790*/  @!P1 NANOSLEEP.SYNCS 0x989680 ;  /* 0x009896800000995d */ /* 0x008fea0003900000 */
[----:B------:R-:W3:Y:S02]  /*127a0*/  @!P1 SYNCS.PHASECHK.TRANS64 P1, [R7+URZ+0x28c30], R6 ;  /* 0x028c3006070095a7 */ /* 0x000ee4000802007f */
[----:B---3--:R-:W-:Y:S05]  /*127b0*/  @!P1 BRA `(.L_x_3583) ;  /* 0xfffffffc00ec9947 */ /* 0x008fea000383ffff */
[----:B------:R-:W-:Y:S05]  /*127c0*/  BRA `(.L_x_3582) ;  /* 0xffffff3000987947 */ /* 0x000fea000383ffff */
.L_x_3588:
[----:B---3--:R-:W-:-:S04]  /*127d0*/  IMAD.U32 R9, RZ, RZ, UR22 ;  /* 0x00000016ff097e24 */ /* 0x008fc8000f8e00ff */
[----:B------:R3:W4:Y:S03]  /*127e0*/  SYNCS.PHASECHK.TRANS64.TRYWAIT P1, [R9+URZ+0x28c50], R6 ;  /* 0x028c5006090075a7 */ /* 0x000726000802017f */
[----:B----4-:R-:W-:Y:S05]  /*127f0*/  @!P1 NANOSLEEP.SYNCS 0x989680 ;  /* 0x009896800000995d */ /* 0x010fea0003900000 */
[----:B------:R-:W4:Y:S02]  /*12800*/  @!P1 SYNCS.PHASECHK.TRANS64 P1, [R9+URZ+0x28c50], R6 ;  /* 0x028c5006090095a7 */ /* 0x000f24000802007f */
[----:B----4-:R-:W-:Y:S05]  /*12810*/  @!P1 BRA `(.L_x_3588) ;  /* 0xfffffffc00ec9947 */ /* 0x010fea000383ffff */
[----:B------:R-:W-:Y:S05]  /*12820*/  BRA `(.L_x_3587) ;  /* 0xffffff4800cc7947 */ /* 0x000fea000383ffff */
.L_x_3628:
        /* <DEDUP_REMOVED lines=11> */
.L_x_3692:
[----:B------:R-:W-:Y:S05]  /*128e0*/  BSYNC B0 ;  /* 0x0000000000007941 */ /* 0x000fea0003800000 */
.L_x_3691:
[----:B------:R-:W-:Y:S05]  /*128f0*/  BRA `(.L_x_3693) ;  /* 0xffffffbc00d07947 */ /* 0x000fea000383ffff */
.L_x_3631:
[----:B0-----:R0:W1:Y:S02]  /*12900*/  SYNCS.PHASECHK.TRANS64.TRYWAIT P0, [R19+URZ+0x28c40], R0 ;  /* 0x028c4000130075a7 */ /* 0x001064000800017f */
[----:B-1----:R-:W-:Y:S05]  /*12910*/  @!P0 NANOSLEEP.SYNCS 0x989680 ;  /* 0x009896800000895d */ /* 0x002fea0003900000 */
[----:B------:R-:W1:Y:S02]  /*12920*/  @!P0 SYNCS.PHASECHK.TRANS64 P0, [R19+URZ+0x28c40], R0 ;  /* 0x028c4000130085a7 */ /* 0x000e64000800007f */
[----:B-1----:R-:W-:Y:S05]  /*12930*/  @!P0 BRA `(.L_x_3631) ;  /* 0xfffffffc00f08947 */ /* 0x002fea000383ffff */
[----:B------:R-:W-:Y:S05]  /*12940*/  BRA `(.L_x_3694) ;  /* 0xffffffc000b47947 */ /* 0x000fea000383ffff */
.L_x_3632:
        /* <DEDUP_REMOVED lines=8> */
.L_x_3696:
[----:B------:R-:W-:Y:S05]  /*129d0*/  BSYNC B0 ;  /* 0x0000000000007941 */ /* 0x000fea0003800000 */
.L_x_3695:
        /* <DEDUP_REMOVED lines=9> */
.L_x_3697:
[----:B------:R-:W-:Y:S02]  /*12a70*/  IMAD.MOV.U32 R13, RZ, RZ, R5 ;  /* 0x000000ffff0d7224 */ /* 0x000fe400078e0005 */
[----:B------:R-:W-:Y:S02]  /*12a80*/  IMAD.MOV.U32 R12, RZ, RZ, 0x1 ;  /* 0x00000001ff0c7424 */ /* 0x000fe400078e00ff */
[----:B------:R-:W-:-:S07]  /*12a90*/  IMAD.MOV.U32 R3, RZ, RZ, R14 ;  /* 0x000000ffff037224 */ /* 0x000fce00078e000e */
[----:B------:R-:W-:Y:S05]  /*12aa0*/  WARPSYNC.COLLECTIVE R15, `(.L_x_3698) ;  /* 0x000000000f087348 */ /* 0x000fea0003c00000 */
[----:B------:R0:W1:Y:S02]  /*12ab0*/  SHFL.IDX P6, R14, R13, R12, R11 ;  /* 0x0000000c0d0e7389 */ /* 0x00006400000c000b */
[----:B01----:R-:W-:Y:S01]  /*12ac0*/  ENDCOLLECTIVE ;  /* 0x000000000000791b */ /* 0x003fe20003800000 */
.L_x_3698:
        /* <DEDUP_REMOVED lines=9> */
[----:B------:R0:W-:Y:S01]  /*12b60*/  @P0 LDGSTS.E.BYPASS.LTC128B.128 [R6+0x22400], desc[UR50][R2.64], !P2 ;  /* 0x2240000002060fae */ /* 0x0001e2000d101d72 */
[----:B------:R-:W-:Y:S01]  /*12b70*/  ISETP.GE.AND P0, PT, R28, 0x11, PT ;  /* 0x000000111c00780c */ /* 0x000fe20003f06270 */
[----:B0-----:R-:W-:-:S12]  /*12b80*/  IMAD.MOV.U32 R2, RZ, RZ, R14 ;  /* 0x000000ffff027224 */ /* 0x001fd800078e000e */
[----:B------:R-:W-:Y:S05]  /*12b90*/  WARPSYNC.COLLECTIVE R15, `(.L_x_3699) ;  /* 0x000000000f087348 */ /* 0x000fea0003c00000 */
[----:B------:R0:W1:Y:S02]  /*12ba0*/  SHFL.IDX P6, R14, R13, R12, R11 ;  /* 0x0000000c0d0e7389 */ /* 0x00006400000c000b */
[----:B01----:R-:W-:Y:S01]  /*12bb0*/  ENDCOLLECTIVE ;  /* 0x000000000000791b */ /* 0x003fe20003800000 */
.L_x_3699:
[----:B------:R-:W-:Y:S02]  /*12bc0*/  @P0 IMAD R6, R4, 0x2, R17 ;  /* 0x0000000204060824 */ /* 0x000fe400078e0211 */
[----:B------:R-:W-:Y:S02]  /*12bd0*/  IMAD.MOV.U32 R13, RZ, RZ, R5 ;  /* 0x000000ffff0d7224 */ /* 0x000fe400078e0005 */
[----:B------:R-:W-:Y:S02]  /*12be0*/  IMAD.MOV.U32 R12, RZ, RZ, 0x2 ;  /* 0x00000002ff0c7424 */ /* 0x000fe400078e00ff */
[----:B------:R-:W-:-:S07]  /*12bf0*/  IMAD.MOV.U32 R3, RZ, RZ, R14 ;  /* 0x000000ffff037224 */ /* 0x000fce00078e000e */
[----:B------:R-:W-:Y:S05]  /*12c00*/  WARPSYNC.COLLECTIVE R15, `(.L_x_3700) ;  /* 0x000000000f087348 */ /* 0x000fea0003c00000 */
[----:B------:R0:W1:Y:S02]  /*12c10*/  SHFL.IDX P6, R14, R13, R12, R11 ;  /* 0x0000000c0d0e7389 */ /* 0x00006400000c000b */
[----:B01----:R-:W-:Y:S01]  /*12c20*/  ENDCOLLECTIVE ;  /* 0x000000000000791b */ /* 0x003fe20003800000 */
.L_x_3700:
        /* <DEDUP_REMOVED lines=15> */
.L_x_3701:
[----:B------:R-:W-:Y:S02]  /*12d20*/  @P0 IMAD R6, R4, 0x2, R17 ;  /* 0x0000000204060824 */ /* 0x000fe400078e0211 */
[----:B------:R-:W-:Y:S02]  /*12d30*/  IMAD.MOV.U32 R13, RZ, RZ, R5 ;  /* 0x000000ffff0d7224 */ /* 0x000fe400078e0005 */
[----:B------:R-:W-:Y:S02]  /*12d40*/  IMAD.MOV.U32 R12, RZ, RZ, 0x3 ;  /* 0x00000003ff0c7424 */ /* 0x000fe400078e00ff */
[----:B------:R-:W-:-:S07]  /*12d50*/  IMAD.MOV.U32 R3, RZ, RZ, R14 ;  /* 0x000000ffff037224 */ /* 0x000fce00078e000e */
[----:B------:R-:W-:Y:S05]  /*12d60*/  WARPSYNC.COLLECTIVE R15, `(.L_x_3702) ;  /* 0x000000000f087348 */ /* 0x000fea0003c00000 */
[----:B------:R0:W1:Y:S02]  /*12d70*/  SHFL.IDX P6, R14, R13, R12, R11 ;  /* 0x0000000c0d0e7389 */ /* 0x00006400000c000b */
[----:B01----:R-:W-:Y:S01]  /*12d80*/  ENDCOLLECTIVE ;  /* 0x000000000000791b */ /* 0x003fe20003800000 */
.L_x_3702:
        /* <DEDUP_REMOVED lines=10> */
.L_x_3703:
[----:B------:R-:W-:Y:S01]  /*12e30*/  @!PT LDS RZ, [RZ] ;  /* 0x00000000fffff984 */ /* 0x000fe20000000800 */
[----:B------:R-:W-:Y:S01]  /*12e40*/  @!PT LDS RZ, [RZ] ;  /* 0x00000000fffff984 */ /* 0x000fe20000000800 */
[----:B------:R-:W-:Y:S01]  /*12e50*/  @!PT LDS RZ, [RZ] ;  /* 0x00000000fffff984 */ /* 0x000fe20000000800 */
[----:B------:R1:W-:Y:S01]  /*12e60*/  @P0 LDGSTS.E.BYPASS.LTC128B.128 [R6+0x23400], desc[UR50][R2.64], !P2 ;  /* 0x2340000002060fae */ /* 0x0003e2000d101d72 */
[----:B------:R-:W-:Y:S01]  /*12e70*/  IMAD.MOV.U32 R0, RZ, RZ, R14 ;  /* 0x000000ffff007224 */ /* 0x000fe200078e000e */
[----:B------:R-:W-:Y:S06]  /*12e80*/  BRA `(.L_x_3704) ;  /* 0xffffffc000647947 */ /* 0x000fec000383ffff */
.L_x_3637:
        /* <DEDUP_REMOVED lines=9> */
.L_x_3705:
[C---:B------:R-:W-:Y:S01]  /*12f20*/  VIADD R6, R25.reuse, 0x10 ;  /* 0x0000001019067836 */ /* 0x040fe20000000000 */
[----:B------:R-:W-:Y:S01]  /*12f30*/  ISETP.GE.AND P0, PT, R25, R5, PT ;  /* 0x000000051900720c */ /* 0x000fe20003f06270 */
[----:B------:R-:W-:Y:S02]  /*12f40*/  IMAD.MOV.U32 R13, RZ, RZ, R0 ;  /* 0x000000ffff0d7224 */ /* 0x000fe400078e0000 */
[----:B------:R-:W-:-:S10]  /*12f50*/  IMAD.MOV.U32 R2, RZ, RZ, R14 ;  /* 0x000000ffff027224 */ /* 0x000fd400078e000e */
[----:B------:R-:W-:Y:S05]  /*12f60*/  WARPSYNC.COLLECTIVE R15, `(.L_x_3706) ;  /* 0x000000000f087348 */ /* 0x000fea0003c00000 */
[----:B------:R0:W1:Y:S02]  /*12f70*/  SHFL.IDX P6, R14, R13, R12, R11 ;  /* 0x0000000c0d0e7389 */ /* 0x00006400000c000b */
[----:B01----:R-:W-:Y:S01]  /*12f80*/  ENDCOLLECTIVE ;  /* 0x000000000000791b */ /* 0x003fe20003800000 */
.L_x_3706:
[----:B------:R-:W-:Y:S02]  /*12f90*/  IMAD.MOV.U32 R13, RZ, RZ, R4 ;  /* 0x000000ffff0d7224 */ /* 0x000fe400078e0004 */
[----:B------:R-:W-:Y:S02]  /*12fa0*/  IMAD.MOV.U32 R12, RZ, RZ, 0x1 ;  /* 0x00000001ff0c7424 */ /* 0x000fe400078e00ff */
[----:B------:R-:W-:-:S07]  /*12fb0*/  IMAD.MOV.U32 R3, RZ, RZ, R14 ;  /* 0x000000ffff037224 */ /* 0x000fce00078e000e */
[----:B------:R-:W-:Y:S05]  /*12fc0*/  WARPSYNC.COLLECTIVE R15, `(.L_x_3707) ;  /* 0x000000000f087348 */ /* 0x000fea0003c00000 */
[----:B------:R0:W1:Y:S02]  /*12fd0*/  SHFL.IDX P6, R14, R13, R12, R11 ;  /* 0x0000000c0d0e7389 */ /* 0x00006400000c000b */
[----:B01----:R-:W-:Y:S01]  /*12fe0*/  ENDCOLLECTIVE ;  /* 0x000000000000791b */ /* 0x003fe20003800000 */
.L_x_3707:
[----:B------:R-:W-:-:S05]  /*12ff0*/  @!P0 LEA R3, P2, R9, R3, 0x1 ;  /* 0x0000000309038211 */ /* 0x000fca00078408ff */
[----:B------:R-:W-:-:S05]  /*13000*/  @!P0 IMAD.X R2, RZ, RZ, R2, P2 ;  /* 0x000000ffff028224 */ /* 0x000fca00010e0602 */
[----:B------:R-:W-:Y:S01]  /*13010*/  @!P0 LOP3.LUT R3, R3, R2, RZ, 0x3c, !PT ;  /* 0x0000000203038212 */ /* 0x000fe200078e3cff */
[----:B------:R-:W-:-:S03]  /*13020*/  IMAD.MOV.U32 R13, RZ, RZ, R0 ;  /* 0x000000ffff0d7224 */ /* 0x000fc600078e0000 */
[----:B------:R-:W-:-:S04]  /*13030*/  @!P0 LOP3.LUT R2, R3, R2, RZ, 0x3c, !PT ;  /* 0x0000000203028212 */ /* 0x000fc800078e3cff */
[----:B------:R-:W-:-:S05]  /*13040*/  @!P0 LOP3.LUT R3, R3, R2, RZ, 0x3c, !PT ;  /* 0x0000000203038212 */ /* 0x000fca00078e3cff */
        /* <DEDUP_REMOVED lines=9> */
.L_x_3708:
[----:B------:R-:W-:Y:S02]  /*130e0*/  IMAD.MOV.U32 R13, RZ, RZ, R4 ;  /* 0x000000ffff0d7224 */ /* 0x000fe400078e0004 */
[----:B------:R-:W-:Y:S02]  /*130f0*/  IMAD.MOV.U32 R12, RZ, RZ, 0x2 ;  /* 0x00000002ff0c7424 */ /* 0x000fe400078e00ff */
[----:B------:R-:W-:-:S07]  /*13100*/  IMAD.MOV.U32 R3, RZ, RZ, R14 ;  /* 0x000000ffff037224 */ /* 0x000fce00078e000e */
[----:B------:R-:W-:Y:S05]  /*13110*/  WARPSYNC.COLLECTIVE R15, `(.L_x_3709) ;  /* 0x000000000f087348 */ /* 0x000fea0003c00000 */
[----:B------:R0:W1:Y:S02]  /*13120*/  SHFL.IDX P6, R14, R13, R12, R11 ;  /* 0x0000000c0d0e7389 */ /* 0x00006400000c000b */
[----:B01----:R-:W-:Y:S01]  /*13130*/  ENDCOLLECTIVE ;  /* 0x000000000000791b */ /* 0x003fe20003800000 */
.L_x_3709:
        /* <DEDUP_REMOVED lines=9> */
[----:B------:R0:W-:Y:S02]  /*131d0*/  @!P0 LDGSTS.E.BYPASS.LTC128B.128 [R8+0x20c00], desc[UR50][R2.64], !P1 ;  /* 0x20c0000002088fae */ /* 0x0001e4000c901d72 */
[----:B0-----:R-:W-:-:S05]  /*131e0*/  VIADD R2, R25, 0x20 ;  /* 0x0000002019027836 */ /* 0x001fca0000000000 */
[----:B------:R-:W-:Y:S01]  /*131f0*/  ISETP.GE.AND P0, PT, R2, R5, PT ;  /* 0x000000050200720c */ /* 0x000fe20003f06270 */
[----:B------:R-:W-:-:S12]  /*13200*/  IMAD.MOV.U32 R2, RZ, RZ, R14 ;  /* 0x000000ffff027224 */ /* 0x000fd800078e000e */
[----:B------:R-:W-:Y:S05]  /*13210*/  WARPSYNC.COLLECTIVE R15, `(.L_x_3710) ;  /* 0x000000000f087348 */ /* 0x000fea0003c00000 */
[----:B------:R0:W1:Y:S02]  /*13220*/  SHFL.IDX P6, R14, R13, R12, R11 ;  /* 0x0000000c0d0e7389 */ /* 0x00006400000c000b */
[----:B01----:R-:W-:Y:S01]  /*13230*/  ENDCOLLECTIVE ;  /* 0x000000000000791b */ /* 0x003fe20003800000 */
.L_x_3710:
[----:B------:R-:W-:Y:S02]  /*13240*/  IMAD.MOV.U32 R13, RZ, RZ, R4 ;  /* 0x000000ffff0d7224 */ /* 0x000fe400078e0004 */
[----:B------:R-:W-:Y:S02]  /*13250*/  IMAD.MOV.U32 R12, RZ, RZ, 0x3 ;  /* 0x00000003ff0c7424 */ /* 0x000fe400078e00ff */
[----:B------:R-:W-:-:S07]  /*13260*/  IMAD.MOV.U32 R3, RZ, RZ, R14 ;  /* 0x000000ffff037224 */ /* 0x000fce00078e000e */
[----:B------:R-:W-:Y:S05]  /*13270*/  WARPSYNC.COLLECTIVE R15, `(.L_x_3711) ;  /* 0x000000000f087348 */ /* 0x000fea0003c00000 */
[----:B------:R0:W1:Y:S02]  /*13280*/  SHFL.IDX P6, R14, R13, R12, R11 ;  /* 0x0000000c0d0e7389 */ /* 0x00006400000c000b */
[----:B01----:R-:W-:Y:S01]  /*13290*/  ENDCOLLECTIVE ;  /* 0x000000000000791b */ /* 0x003fe20003800000 */
.L_x_3711:
[----:B------:R-:W-:-:S05]  /*132a0*/  @!P0 LEA R3, P2, R9, R3, 0x1 ;  /* 0x0000000309038211 */ /* 0x000fca00078408ff */
[----:B------:R-:W-:-:S05]  /*132b0*/  @!P0 IMAD.X R2, RZ, RZ, R2, P2 ;  /* 0x000000ffff028224 */ /* 0x000fca00010e0602 */
[----:B------:R-:W-:Y:S01]  /*132c0*/  @!P0 LOP3.LUT R3, R3, R2, RZ, 0x3c, !PT ;  /* 0x0000000203038212 */ /* 0x000fe200078e3cff */
[----:B------:R-:W-:-:S03]  /*132d0*/  IMAD.MOV.U32 R13, RZ, RZ, R0 ;  /* 0x000000ffff0d7224 */ /* 0x000fc600078e0000 */
[----:B------:R-:W-:-:S04]  /*132e0*/  @!P0 LOP3.LUT R2, R3, R2, RZ, 0x3c, !PT ;  /* 0x0000000203028212 */ /* 0x000fc800078e3cff */
[----:B------:R-:W-:Y:S01]  /*132f0*/  @!P0 LOP3.LUT R3, R3, R2, RZ, 0x3c, !PT ;  /* 0x0000000203038212 */ /* 0x000fe200078e3cff */
[----:B------:R-:W-:-:S07]  /*13300*/  IMAD.MOV.U32 R4, RZ, RZ, R14 ;  /* 0x000000ffff047224 */ /* 0x000fce00078e000e */
[----:B------:R-:W-:Y:S05]  /*13310*/  WARPSYNC.COLLECTIVE R15, `(.L_x_3712) ;  /* 0x000000000f087348 */ /* 0x000fea0003c00000 */
[----:B------:R0:W1:Y:S02]  /*13320*/  SHFL.IDX P6, R14, R13, R12, R11 ;  /* 0x0000000c0d0e7389 */ /* 0x00006400000c000b */
[----:B01----:R-:W-:Y:S01]  /*13330*/  ENDCOLLECTIVE ;  /* 0x000000000000791b */ /* 0x003fe20003800000 */
.L_x_3712:
[----:B------:R-:W-:Y:S01]  /*13340*/  @!PT LDS RZ, [RZ] ;  /* 0x00000000fffff984 */ /* 0x000fe20000000800 */
[----:B------:R-:W-:Y:S01]  /*13350*/  @!PT LDS RZ, [RZ] ;  /* 0x00000000fffff984 */ /* 0x000fe20000000800 */
[----:B------:R-:W-:Y:S01]  /*13360*/  @!PT LDS RZ, [RZ] ;  /* 0x00000000fffff984 */ /* 0x000fe20000000800 */
[----:B------:R0:W-:Y:S01]  /*13370*/  @!P0 LDGSTS.E.BYPASS.LTC128B.128 [R8+0x21400], desc[UR50][R2.64], !P1 ;  /* 0x2140000002088fae */ /* 0x0001e2000c901d72 */
[----:B------:R-:W-:Y:S01]  /*13380*/  IMAD.MOV.U32 R0, RZ, RZ, R14 ;  /* 0x000000ffff007224 */ /* 0x000fe200078e000e */
[----:B------:R-:W-:Y:S06]  /*13390*/  BRA `(.L_x_3713) ;  /* 0xffffffc400607947 */ /* 0x000fec000383ffff */
.L_x_3640:
[----:B0-----:R0:W1:Y:S02]  /*133a0*/  SYNCS.PHASECHK.TRANS64.TRYWAIT P0, [R17+URZ+0x28c20], R0 ;  /* 0x028c2000110075a7 */ /* 0x001064000800017f */
[----:B-1----:R-:W-:Y:S05]  /*133b0*/  @!P0 NANOSLEEP.SYNCS 0x989680 ;  /* 0x009896800000895d */ /* 0x002fea0003900000 */
[----:B------:R-:W1:Y:S02]  /*133c0*/  @!P0 SYNCS.PHASECHK.TRANS64 P0, [R17+URZ+0x28c20], R0 ;  /* 0x028c2000110085a7 */ /* 0x000e64000800007f */
[----:B-1----:R-:W-:Y:S05]  /*133d0*/  @!P0 BRA `(.L_x_3640) ;  /* 0xfffffffc00f08947 */ /* 0x002fea000383ffff */
[----:B------:R-:W-:Y:S05]  /*133e0*/  BRA `(.L_x_3714) ;  /* 0xffffffc400bc7947 */ /* 0x000fea000383ffff */
.L_x_3643:
[----:B0-----:R0:W1:Y:S02]  /*133f0*/  SYNCS.PHASECHK.TRANS64.TRYWAIT P0, [R19+URZ+0x28c60], R0 ;  /* 0x028c6000130075a7 */ /* 0x001064000800017f */
[----:B-1----:R-:W-:Y:S05]  /*13400*/  @!P0 NANOSLEEP.SYNCS 0x989680 ;  /* 0x009896800000895d */ /* 0x002fea0003900000 */
[----:B------:R-:W1:Y:S02]  /*13410*/  @!P0 SYNCS.PHASECHK.TRANS64 P0, [R19+URZ+0x28c60], R0 ;  /* 0x028c6000130085a7 */ /* 0x000e64000800007f */
[----:B-1----:R-:W-:Y:S05]  /*13420*/  @!P0 BRA `(.L_x_3643) ;  /* 0xfffffffc00f08947 */ /* 0x002fea000383ffff */
[----:B------:R-:W-:Y:S05]  /*13430*/  BRA `(.L_x_3715) ;  /* 0xffffffc400cc7947 */ /* 0x000fea000383ffff */
.L_x_3644:
        /* <DEDUP_REMOVED lines=8> */
.L_x_3717:
[----:B------:R-:W-:Y:S05]  /*134c0*/  BSYNC B0 ;  /* 0x0000000000007941 */ /* 0x000fea0003800000 */
.L_x_3716:
[----:B------:R0:W5:Y:S01]  /*134d0*/  LDL R8, [R1] ;  /* 0x0000000001087983 */ /* 0x0001620000100800 */
[----:B------:R-:W-:Y:S01]  /*134e0*/  IMAD.MOV.U32 R13, RZ, RZ, R4 ;  /* 0x000000ffff0d7224 */ /* 0x000fe200078e0004 */
[C---:B------:R-:W-:Y:S01]  /*134f0*/  LOP3.LUT P5, RZ, R29.reuse, 0x2, RZ, 0xc0, !PT ;  /* 0x000000021dff7812 */ /* 0x040fe200078ac0ff */
[----:B------:R-:W-:Y:S01]  /*13500*/  IMAD.MOV.U32 R12, RZ, RZ, RZ ;  /* 0x000000ffff0c7224 */ /* 0x000fe200078e00ff */
[----:B------:R-:W1:Y:S01]  /*13510*/  S2R R7, SR_TID.X ;  /* 0x0000000000077919 */ /* 0x000e620000002100 */
[----:B------:R-:W-:Y:S01]  /*13520*/  IMAD.MOV.U32 R11, RZ, RZ, 0x181f ;  /* 0x0000181fff0b7424 */ /* 0x000fe200078e00ff */
[C---:B------:R-:W-:Y:S01]  /*13530*/  LOP3.LUT P4, RZ, R29.reuse, 0x4, RZ, 0xc0, !PT ;  /* 0x000000041dff7812 */ /* 0x040fe2000788c0ff */
[----:B------:R-:W-:Y:S01]  /*13540*/  IMAD.MOV.U32 R15, RZ, RZ, -0x1 ;  /* 0xffffffffff0f7424 */ /* 0x000fe200078e00ff */
[----:B------:R-:W-:Y:S01]  /*13550*/  LOP3.LUT P3, RZ, R29, 0x8, RZ, 0xc0, !PT ;  /* 0x000000081dff7812 */ /* 0x000fe2000786c0ff */
[----:B------:R-:W-:Y:S01]  /*13560*/  IMAD.MOV.U32 R3, RZ, RZ, R14 ;  /* 0x000000ffff037224 */ /* 0x000fe200078e000e */
[----:B------:R-:W-:Y:S01]  /*13570*/  LOP3.LUT R16, R16, 0xfffffeff, RZ, 0xc0, !PT ;  /* 0xfffffeff10107812 */ /* 0x000fe200078ec0ff */
[----:B0-----:R-:W-:-:S10]  /*13580*/  IMAD R5, R5, 0x2, R17 ;  /* 0x0000000205057824 */ /* 0x001fd400078e0211 */
[----:B-1---5:R-:W-:Y:S05]  /*13590*/  WARPSYNC.COLLECTIVE R15, `(.L_x_3718) ;  /* 0x000000000f087348 */ /* 0x022fea0003c00000 */
[----:B------:R0:W2:Y:S02]  /*135a0*/  SHFL.IDX P6, R14, R13, R12, R11 ;  /* 0x0000000c0d0e7389 */ /* 0x0000a400000c000b */
[----:B012--5:R-:W-:Y:S01]  /*135b0*/  ENDCOLLECTIVE ;  /* 0x000000000000791b */ /* 0x027fe20003800000 */
.L_x_3718:
[----:B------:R-:W-:Y:S01]  /*135c0*/  LOP3.LUT P2, RZ, R29, 0x10, RZ, 0xc0, !PT ;  /* 0x000000101dff7812 */ /* 0x000fe2000784c0ff */
[----:B------:R-:W-:Y:S02]  /*135d0*/  IMAD.MOV.U32 R13, RZ, RZ, R6 ;  /* 0x000000ffff0d7224 */ /* 0x000fe400078e0006 */
[----:B------:R-:W-:Y:S02]  /*135e0*/  IMAD.MOV.U32 R12, RZ, RZ, 0x1 ;  /* 0x00000001ff0c7424 */ /* 0x000fe400078e00ff */
[----:B------:R-:W-:Y:S02]  /*135f0*/  IMAD.SHL.U32 R7, R7, 0x8, RZ ;  /* 0x0000000807077824 */ /* 0x000fe400078e00ff */
[----:B------:R-:W-:-:S03]  /*13600*/  IMAD.MOV.U32 R2, RZ, RZ, R14 ;  /* 0x000000ffff027224 */ /* 0x000fc600078e000e */
[----:B------:R-:W-:-:S05]  /*13610*/  LOP3.LUT R7, R7, 0x38, RZ, 0xc0, !PT ;  /* 0x0000003807077812 */ /* 0x000fca00078ec0ff */
[----:B------:R-:W-:Y:S01]  /*13620*/  IMAD.SHL.U32 R0, R7, 0x2, RZ ;  /* 0x0000000207007824 */ /* 0x000fe200078e00ff */
[----:B------:R-:W-:-:S04]  /*13630*/  LOP3.LUT R7, R29, 0x1, RZ, 0xc0, !PT ;  /* 0x000000011d077812 */ /* 0x000fc800078ec0ff */
[----:B------:R-:W-:Y:S02]  /*13640*/  IADD3 R2, P0, R2, R0, RZ ;  /* 0x0000000002027210 */ /* 0x000fe40007f1e0ff */
[----:B------:R-:W-:-:S03]  /*13650*/  ISETP.NE.U32.AND P1, PT, R7, 0x1, PT ;  /* 0x000000010700780c */ /* 0x000fc60003f25070 */
[----:B------:R-:W-:Y:S01]  /*13660*/  IMAD.X R3, RZ, RZ, R3, P0 ;  /* 0x000000ffff037224 */ /* 0x000fe200000e0603 */
[----:B------:R-:W-:-:S09]  /*13670*/  ISETP.LT.OR P0, PT, R28, 0x1, P1 ;  /* 0x000000011c00780c */ /* 0x000fd20000f01670 */
[----:B------:R-:W-:Y:S02]  /*13680*/  @P1 LOP3.LUT R16, R16, 0x100, RZ, 0xfc, !PT ;  /* 0x0000010010101812 */ /* 0x000fe400078efcff */
[----:B------:R-:W-:Y:S02]  /*13690*/  LOP3.LUT P1, RZ, R29, 0x20, RZ, 0xc0, !PT ;  /* 0x000000201dff7812 */ /* 0x000fe4000782c0ff */
[----:B------:R-:W-:Y:S01]  /*136a0*/  @!PT LDS RZ, [RZ] ;  /* 0x00000000fffff984 */ /* 0x000fe20000000800 */
[----:B------:R-:W-:Y:S01]  /*136b0*/  @!PT LDS RZ, [RZ] ;  /* 0x00000000fffff984 */ /* 0x000fe20000000800 */
[----:B------:R-:W-:Y:S01]  /*136c0*/  @!PT LDS RZ, [RZ] ;  /* 0x00000000fffff984 */ /* 0x000fe20000000800 */
[----:B------:R0:W-:Y:S01]  /*136d0*/  LDGSTS.E.BYPASS.LTC128B.128 [R5+0x400], desc[UR50][R2.64], !P0 ;  /* 0x0040000002057fae */ /* 0x0001e2000c101d72 */
[C---:B------:R-:W-:Y:S02]  /*136e0*/  ISETP.LT.OR P0, PT, R28.reuse, 0x1, !P5 ;  /* 0x000000011c00780c */ /* 0x040fe40006f01670 */
[----:B------:R-:W-:Y:S02]  /*136f0*/  ISETP.LT.OR P6, PT, R28, 0x1, !P1 ;  /* 0x000000011c00780c */ /* 0x000fe40004fc1670 */
[----:B------:R-:W-:-:S09]  /*13700*/  LOP3.LUT R16, R16, 0xfffffdff, RZ, 0xc0, !PT ;  /* 0xfffffdff10107812 */ /* 0x000fd200078ec0ff */
[----:B------:R0:W-:Y:S01]  /*13710*/  LDGSTS.E.BYPASS.LTC128B.128 [R5+0x2400], desc[UR50][R2.64+0x80], !P0 ;  /* 0x0240008002057fae */ /* 0x0001e2000c101d72 */
[----:B------:R-:W-:-:S13]  /*13720*/  ISETP.LT.OR P0, PT, R28, 0x1, !P4 ;  /* 0x000000011c00780c */ /* 0x000fda0006701670 */
[----:B------:R0:W-:Y:S01]  /*13730*/  LDGSTS.E.BYPASS.LTC128B.128 [R5+0x4400], desc[UR50][R2.64+0x100], !P0 ;  /* 0x0440010002057fae */ /* 0x0001e2000c101d72 */
[----:B------:R-:W-:-:S13]  /*13740*/  ISETP.LT.OR P0, PT, R28, 0x1, !P3 ;  /* 0x000000011c00780c */ /* 0x000fda0005f01670 */
[----:B------:R0:W-:Y:S01]  /*13750*/  LDGSTS.E.BYPASS.LTC128B.128 [R5+0x6400], desc[UR50][R2.64+0x180], !P0 ;  /* 0x0640018002057fae */ /* 0x0001e2000c101d72 */
[----:B------:R-:W-:-:S13]  /*13760*/  ISETP.LT.OR P0, PT, R28, 0x1, !P2 ;  /* 0x000000011c00780c */ /* 0x000fda0005701670 */
[----:B------:R0:W-:Y:S01]  /*13770*/  LDGSTS.E.BYPASS.LTC128B.128 [R5+0x8400], desc[UR50][R2.64+0x200], !P0 ;  /* 0x0840020002057fae */ /* 0x0001e2000c101d72 */
[----:B------:R-:W-:-:S03]  /*13780*/  LOP3.LUT P0, RZ, R29, 0x40, RZ, 0xc0, !PT ;  /* 0x000000401dff7812 */ /* 0x000fc6000780c0ff */
[----:B------:R0:W-:Y:S01]  /*13790*/  LDGSTS.E.BYPASS.LTC128B.128 [R5+0xa400], desc[UR50][R2.64+0x280], !P6 ;  /* 0x0a40028002057fae */ /* 0x0001e2000f101d72 */
[----:B------:R-:W-:-:S13]  /*137a0*/  ISETP.LT.OR P6, PT, R28, 0x1, !P0 ;  /* 0x000000011c00780c */ /* 0x000fda00047c1670 */
[----:B------:R0:W-:Y:S01]  /*137b0*/  LDGSTS.E.BYPASS.LTC128B.128 [R5+0xc400], desc[UR50][R2.64+0x300], !P6 ;  /* 0x0c40030002057fae */ /* 0x0001e2000f101d72 */
[----:B------:R-:W-:-:S04]  /*137c0*/  PRMT R7, R8, 0x8880, RZ ;  /* 0x0000888008077816 */ /* 0x000fc800000000ff */
[----:B------:R-:W-:-:S13]  /*137d0*/  ISETP.GT.AND P6, PT, R7, -0x1, PT ;  /* 0xffffffff0700780c */ /* 0x000fda0003fc4270 */
[----:B------:R-:W-:Y:S02]  /*137e0*/  @P6 LOP3.LUT R16, R16, 0x200, RZ, 0xfc, !PT ;  /* 0x0000020010106812 */ /* 0x000fe400078efcff */
[----:B------:R-:W-:-:S13]  /*137f0*/  ISETP.LT.OR P6, PT, R28, 0x1, P6 ;  /* 0x000000011c00780c */ /* 0x000fda00037c1670 */
[----:B------:R0:W-:Y:S02]  /*13800*/  LDGSTS.E.BYPASS.LTC128B.128 [R5+0xe400], desc[UR50][R2.64+0x380], !P6 ;  /* 0x0e40038002057fae */ /* 0x0001e4000f101d72 */
[----:B0-----:R-:W-:Y:S05]  /*13810*/  WARPSYNC.COLLECTIVE R15, `(.L_x_3719) ;  /* 0x000000000f087348 */ /* 0x001fea0003c00000 */
[----:B------:R1:W2:Y:S02]  /*13820*/  SHFL.IDX P6, R14, R13, R12, R11 ;  /* 0x0000000c0d0e7389 */ /* 0x0002a400000c000b */
[----:B012---:R-:W-:Y:S01]  /*13830*/  ENDCOLLECTIVE ;  /* 0x000000000000791b */ /* 0x007fe20003800000 */
.L_x_3719:
[----:B------:R-:W-:Y:S02]  /*13840*/  IMAD.MOV.U32 R13, RZ, RZ, R4 ;  /* 0x000000ffff0d7224 */ /* 0x000fe400078e0004 */
[----:B------:R-:W-:-:S07]  /*13850*/  IMAD.MOV.U32 R3, RZ, RZ, R14 ;  /* 0x000000ffff037224 */ /* 0x000fce00078e000e */
[----:B------:R-:W-:Y:S05]  /*13860*/  WARPSYNC.COLLECTIVE R15, `(.L_x_3720) ;  /* 0x000000000f087348 */ /* 0x000fea0003c00000 */
[----:B------:R0:W1:Y:S02]  /*13870*/  SHFL.IDX P6, R14, R13, R12, R11 ;  /* 0x0000000c0d0e7389 */ /* 0x00006400000c000b */
[----:B01----:R-:W-:Y:S01]  /*13880*/  ENDCOLLECTIVE ;  /* 0x000000000000791b */ /* 0x003fe20003800000 */
.L_x_3720:
[----:B------:R-:W-:Y:S02]  /*13890*/  IMAD.MOV.U32 R13, RZ, RZ, R6 ;  /* 0x000000ffff0d7224 */ /* 0x000fe400078e0006 */
[----:B------:R-:W-:Y:S02]  /*138a0*/  IMAD.MOV.U32 R12, RZ, RZ, 0x2 ;  /* 0x00000002ff0c7424 */ /* 0x000fe400078e00ff */
[----:B------:R-:W-:-:S05]  /*138b0*/  IMAD.MOV.U32 R2, RZ, RZ, R14 ;  /* 0x000000ffff027224 */ /* 0x000fca00078e000e */
        /* <DEDUP_REMOVED lines=26> */
.L_x_3721:
[----:B------:R-:W-:Y:S02]  /*13a60*/  IMAD.MOV.U32 R13, RZ, RZ, R4 ;  /* 0x000000ffff0d7224 */ /* 0x000fe400078e0004 */
[----:B------:R-:W-:-:S07]  /*13a70*/  IMAD.MOV.U32 R7, RZ, RZ, R14 ;  /* 0x000000ffff077224 */ /* 0x000fce00078e000e */
[----:B------:R-:W-:Y:S05]  /*13a80*/  WARPSYNC.COLLECTIVE R15, `(.L_x_3722) ;  /* 0x000000000f087348 */ /* 0x000fea0003c00000 */
[----:B------:R0:W1:Y:S02]  /*13a90*/  SHFL.IDX P6, R14, R13, R12, R11 ;  /* 0x0000000c0d0e7389 */ /* 0x00006400000c000b */
[----:B01----:R-:W-:Y:S01]  /*13aa0*/  ENDCOLLECTIVE ;  /* 0x000000000000791b */ /* 0x003fe20003800000 */
.L_x_3722:
        /* <DEDUP_REMOVED lines=29> */
.L_x_3723:
[----:B------:R-:W-:Y:S02]  /*13c80*/  IMAD.MOV.U32 R13, RZ, RZ, R4 ;  /* 0x000000ffff0d7224 */ /* 0x000fe400078e0004 */
[----:B------:R-:W-:-:S07]  /*13c90*/  IMAD.MOV.U32 R6, RZ, RZ, R14 ;  /* 0x000000ffff067224 */ /* 0x000fce00078e000e */
[----:B------:R-:W-:Y:S05]  /*13ca0*/  WARPSYNC.COLLECTIVE R15, `(.L_x_3724) ;  /* 0x000000000f087348 */ /* 0x000fea0003c00000 */
[----:B------:R0:W1:Y:S02]  /*13cb0*/  SHFL.IDX P6, R14, R13, R12, R11 ;  /* 0x0000000c0d0e7389 */ /* 0x00006400000c000b */
[----:B01----:R-:W-:Y:S01]  /*13cc0*/  ENDCOLLECTIVE ;  /* 0x000000000000791b */ /* 0x003fe20003800000 */
.L_x_3724:
[----:B------:R-:W-:Y:S01]  /*13cd0*/  IMAD.MOV.U32 R2, RZ, RZ, R14 ;  /* 0x000000ffff027224 */ /* 0x000fe200078e000e */
[----:B------:R-:W-:Y:S06]  /*13ce0*/  BRA `(.L_x_3725) ;  /* 0xffffffc400587947 */ /* 0x000fec000383ffff */
.L_x_3651:
[----:B0-----:R0:W1:Y:S02]  /*13cf0*/  SYNCS.PHASECHK.TRANS64.TRYWAIT P0, [R6+URZ+0x28c40], R19 ;  /* 0x028c4013060075a7 */ /* 0x001064000800017f */
[----:B-1----:R-:W-:Y:S05]  /*13d00*/  @!P0 NANOSLEEP.SYNCS 0x989680 ;  /* 0x009896800000895d */ /* 0x002fea0003900000 */
[----:B------:R-:W1:Y:S02]  /*13d10*/  @!P0 SYNCS.PHASECHK.TRANS64 P0, [R6+URZ+0x28c40], R19 ;  /* 0x028c4013060085a7 */ /* 0x000e64000800007f */
[----:B-1----:R-:W-:Y:S05]  /*13d20*/  @!P0 BRA `(.L_x_3651) ;  /* 0xfffffffc00f08947 */ /* 0x002fea000383ffff */
[----:B------:R-:W-:Y:S05]  /*13d30*/  BRA `(.L_x_3726) ;  /* 0xffffffc800e47947 */ /* 0x000fea000383ffff */
.L_x_3652:
[----:B------:R-:W-:Y:S01]  /*13d40*/  BSSY B1, `(.L_x_3727) ;  /* 0x0000008000017945 */ /* 0x000fe20003800000 */
[----:B------:R-:W-:Y:S02]  /*13d50*/  IMAD.MOV.U32 R13, RZ, RZ, R25 ;  /* 0x000000ffff0d7224 */ /* 0x000fe400078e0019 */
[----:B------:R-:W-:Y:S02]  /*13d60*/  IMAD.MOV.U32 R12, RZ, RZ, RZ ;  /* 0x000000ffff0c7224 */ /* 0x000fe400078e00ff */
[----:B------:R-:W-:Y:S02]  /*13d70*/  IMAD.MOV.U32 R11, RZ, RZ, 0x181f ;  /* 0x0000181fff0b7424 */ /* 0x000fe400078e00ff */
[----:B------:R-:W-:-:S07]  /*13d80*/  IMAD.MOV.U32 R15, RZ, RZ, -0x1 ;  /* 0xffffffffff0f7424 */ /* 0x000fce00078e00ff */
[----:B0-----:R-:W-:Y:S05]  /*13d90*/  WARPSYNC.COLLECTIVE R15, `(.L_x_3728) ;  /* 0x000000000f087348 */ /* 0x001fea0003c00000 */
[----:B------:R1:W2:Y:S02]  /*13da0*/  SHFL.IDX P6, R14, R13, R12, R11 ;  /* 0x0000000c0d0e7389 */ /* 0x0002a400000c000b */
[----:B012---:R-:W-:Y:S01]  /*13db0*/  ENDCOLLECTIVE ;  /* 0x000000000000791b */ /* 0x007fe20003800000 */
.L_x_3728:
[----:B------:R-:W-:Y:S05]  /*13dc0*/  BSYNC B1 ;  /* 0x0000000000017941 */ /* 0x000fea0003800000 */
.L_x_3727:
        /* <DEDUP_REMOVED lines=9> */
.L_x_3729:
[----:B------:R-:W-:Y:S02]  /*13e60*/  IMAD.MOV.U32 R13, RZ, RZ, R25 ;  /* 0x000000ffff0d7224 */ /* 0x000fe400078e0019 */
[----:B------:R-:W-:Y:S02]  /*13e70*/  IMAD.MOV.U32 R12, RZ, RZ, 0x1 ;  /* 0x00000001ff0c7424 */ /* 0x000fe400078e00ff */
[----:B------:R-:W-:-:S07]  /*13e80*/  IMAD.MOV.U32 R2, RZ, RZ, R14 ;  /* 0x000000ffff027224 */ /* 0x000fce00078e000e */
[----:B------:R-:W-:Y:S05]  /*13e90*/  WARPSYNC.COLLECTIVE R15, `(.L_x_3730) ;  /* 0x000000000f087348 */ /* 0x000fea0003c00000 */
[----:B------:R0:W1:Y:S02]  /*13ea0*/  SHFL.IDX P6, R14, R13, R12, R11 ;  /* 0x0000000c0d0e7389 */ /* 0x00006400000c000b */
[----:B01----:R-:W-:Y:S01]  /*13eb0*/  ENDCOLLECTIVE ;  /* 0x000000000000791b */ /* 0x003fe20003800000 */
.L_x_3730:
[----:B------:R-:W-:-:S05]  /*13ec0*/  IADD3 R2, P0, R2, R0, RZ ;  /* 0x0000000002027210 */ /* 0x000fca0007f1e0ff */
        /* <DEDUP_REMOVED lines=10> */
.L_x_3731:
[----:B------:R-:W-:Y:S02]  /*13f70*/  IMAD.MOV.U32 R13, RZ, RZ, R25 ;  /* 0x000000ffff0d7224 */ /* 0x000fe400078e0019 */
[----:B------:R-:W-:Y:S02]  /*13f80*/  IMAD.MOV.U32 R12, RZ, RZ, 0x2 ;  /* 0x00000002ff0c7424 */ /* 0x000fe400078e00ff */
[----:B------:R-:W-:-:S07]  /*13f90*/  IMAD.MOV.U32 R2, RZ, RZ, R14 ;  /* 0x000000ffff027224 */ /* 0x000fce00078e000e */
[----:B------:R-:W-:Y:S05]  /*13fa0*/  WARPSYNC.COLLECTIVE R15, `(.L_x_3732) ;  /* 0x000000000f087348 */ /* 0x000fea0003c00000 */
[----:B------:R0:W1:Y:S02]  /*13fb0*/  SHFL.IDX P6, R14, R13, R12, R11 ;  /* 0x0000000c0d0e7389 */ /* 0x00006400000c000b */
[----:B01----:R-:W-:Y:S01]  /*13fc0*/  ENDCOLLECTIVE ;  /* 0x000000000000791b */ /* 0x003fe20003800000 */
.L_x_3732:
        /* <DEDUP_REMOVED lines=11> */
.L_x_3733:
[----:B------:R-:W-:Y:S02]  /*14080*/  IMAD.MOV.U32 R13, RZ, RZ, R25 ;  /* 0x000000ffff0d7224 */ /* 0x000fe400078e0019 */
[----:B------:R-:W-:Y:S02]  /*14090*/  IMAD.MOV.U32 R12, RZ, RZ, 0x3 ;  /* 0x00000003ff0c7424 */ /* 0x000fe400078e00ff */
[----:B------:R-:W-:-:S07]  /*140a0*/  IMAD.MOV.U32 R2, RZ, RZ, R14 ;  /* 0x000000ffff027224 */ /* 0x000fce00078e000e */
[----:B------:R-:W-:Y:S05]  /*140b0*/  WARPSYNC.COLLECTIVE R15, `(.L_x_3734) ;  /* 0x000000000f087348 */ /* 0x000fea0003c00000 */
[----:B------:R0:W1:Y:S02]  /*140c0*/  SHFL.IDX P6, R14, R13, R12, R11 ;  /* 0x0000000c0d0e7389 */ /* 0x00006400000c000b */
[----:B01----:R-:W-:Y:S01]  /*140d0*/  ENDCOLLECTIVE ;  /* 0x000000000000791b */ /* 0x003fe20003800000 */
.L_x_3734:
[----:B------:R-:W-:-:S05]  /*140e0*/  IADD3 R2, P0, R2, R0, RZ ;  /* 0x0000000002027210 */ /* 0x000fca0007f1e0ff */
        /* <DEDUP_REMOVED lines=10> */
.L_x_3735:
[----:B------:R-:W-:Y:S01]  /*14190*/  IMAD.MOV.U32 R2, RZ, RZ, R14 ;  /* 0x000000ffff027224 */ /* 0x000fe200078e000e */
[----:B------:R-:W-:Y:S06]  /*141a0*/  BRA `(.L_x_3736) ;  /* 0xffffffc8006c7947 */ /* 0x000fec000383ffff */
.L_x_3657:
[----:B---3--:R3:W4:Y:S02]  /*141b0*/  SYNCS.PHASECHK.TRANS64.TRYWAIT P0, [R6+URZ+0x28c60], R19 ;  /* 0x028c6013060075a7 */ /* 0x008724000800017f */
[----:B----4-:R-:W-:Y:S05]  /*141c0*/  @!P0 NANOSLEEP.SYNCS 0x989680 ;  /* 0x009896800000895d */ /* 0x010fea0003900000 */
[----:B------:R-:W4:Y:S02]  /*141d0*/  @!P0 SYNCS.PHASECHK.TRANS64 P0, [R6+URZ+0x28c60], R19 ;  /* 0x028c6013060085a7 */ /* 0x000f24000800007f */
[----:B----4-:R-:W-:Y:S05]  /*141e0*/  @!P0 BRA `(.L_x_3657) ;  /* 0xfffffffc00f08947 */ /* 0x010fea000383ffff */
[----:B------:R-:W-:Y:S05]  /*141f0*/  BRA `(.L_x_3737) ;  /* 0xffffffc800bc7947 */ /* 0x000fea000383ffff */
.L_x_3658:
[----:B------:R-:W-:Y:S01]  /*14200*/  BSSY B1, `(.L_x_3738) ;  /* 0x0000008000017945 */ /* 0x000fe20003800000 */
[----:B------:R-:W-:Y:S02]  /*14210*/  IMAD.MOV.U32 R13, RZ, RZ, R10 ;  /* 0x000000ffff0d7224 */ /* 0x000fe400078e000a */
[----:B------:R-:W-:Y:S02]  /*14220*/  IMAD.MOV.U32 R12, RZ, RZ, RZ ;  /* 0x000000ffff0c7224 */ /* 0x000fe400078e00ff */
[----:B------:R-:W-:Y:S02]  /*14230*/  IMAD.MOV.U32 R11, RZ, RZ, 0x181f ;  /* 0x0000181fff0b7424 */ /* 0x000fe400078e00ff */
[----:B------:R-:W-:-:S07]  /*14240*/  IMAD.MOV.U32 R15, RZ, RZ, -0x1 ;  /* 0xffffffffff0f7424 */ /* 0x000fce00078e00ff */
[----:B-12---:R-:W-:Y:S05]  /*14250*/  WARPSYNC.COLLECTIVE R15, `(.L_x_3739) ;  /* 0x000000000f087348 */ /* 0x006fea0003c00000 */
[----:B------:R0:W3:Y:S02]  /*14260*/  SHFL.IDX P6, R14, R13, R12, R11 ;  /* 0x0000000c0d0e7389 */ /* 0x0000e400000c000b */
[----:B0123--:R-:W-:Y:S01]  /*14270*/  ENDCOLLECTIVE ;  /* 0x000000000000791b */ /* 0x00ffe20003800000 */
.L_x_3739:
[----:B------:R-:W-:Y:S05]  /*14280*/  BSYNC B1 ;  /* 0x0000000000017941 */ /* 0x000fea0003800000 */
.L_x_3738:
[----:B------:R-:W-:Y:S01]  /*14290*/  IMAD.MOV.U32 R13, RZ, RZ, R9 ;  /* 0x000000ffff0d7224 */ /* 0x000fe200078e0009 */
[C---:B------:R-:W-:Y:S01]  /*142a0*/  LOP3.LUT P2, RZ, R16.reuse, 0x40, RZ, 0xc0, !PT ;  /* 0x0000004010ff7812 */ /* 0x040fe2000784c0ff */
[----:B------:R-:W-:Y:S01]  /*142b0*/  IMAD.MOV.U32 R12, RZ, RZ, RZ ;  /* 0x000000ffff0c7224 */ /* 0x000fe200078e00ff */
[C---:B------:R-:W-:Y:S01]  /*142c0*/  LOP3.LUT P1, RZ, R16.reuse, 0x20, RZ, 0xc0, !PT ;  /* 0x0000002010ff7812 */ /* 0x040fe2000782c0ff */
[----:B------:R-:W-:Y:S01]  /*142d0*/  IMAD.MOV.U32 R11, RZ, RZ, 0x181f ;  /* 0x0000181fff0b7424 */ /* 0x000fe200078e00ff */
[----:B------:R-:W-:Y:S01]  /*142e0*/  LOP3.LUT R16, R16, 0xffffbfff, RZ, 0xc0, !PT ;  /* 0xffffbfff10107812 */ /* 0x000fe200078ec0ff */
[----:B------:R-:W-:Y:S02]  /*142f0*/  IMAD.MOV.U32 R15, RZ, RZ, -0x1 ;  /* 0xffffffffff0f7424 */ /* 0x000fe400078e00ff */
[----:B------:R-:W-:Y:S01]  /*14300*/  IMAD.MOV.U32 R3, RZ, RZ, R14 ;  /* 0x000000ffff037224 */ /* 0x000fe200078e000e */
[----:B------:R-:W-:Y:S01]  /*14310*/  @P3 LOP3.LUT R16, R16, 0x4000, RZ, 0xfc, !PT ;  /* 0x0000400010103812 */ /* 0x000fe200078efcff */
[----:B------:R-:W-:-:S07]  /*14320*/  IMAD R19, R19, 0x2, R17 ;  /* 0x0000000213137824 */ /* 0x000fce00078e0211 */
[----:B------:R-:W-:Y:S05]  /*14330*/  WARPSYNC.COLLECTIVE R15, `(.L_x_3740) ;  /* 0x000000000f087348 */ /* 0x000fea0003c00000 */
[----:B------:R0:W1:Y:S02]  /*14340*/  SHFL.IDX P6, R14, R13, R12, R11 ;  /* 0x0000000c0d0e7389 */ /* 0x00006400000c000b */
[----:B01----:R-:W-:Y:S01]  /*14350*/  ENDCOLLECTIVE ;  /* 0x000000000000791b */ /* 0x003fe20003800000 */
.L_x_3740:
[C---:B------:R-:W-:Y:S01]  /*14360*/  LOP3.LUT P3, RZ, R16.reuse, 0x10, RZ, 0xc0, !PT ;  /* 0x0000001010ff7812 */ /* 0x040fe2000786c0ff */
[----:B------:R-:W-:Y:S02]  /*14370*/  IMAD.MOV.U32 R13, RZ, RZ, R10 ;  /* 0x000000ffff0d7224 */ /* 0x000fe400078e000a */
[----:B------:R-:W-:Y:S02]  /*14380*/  IMAD.MOV.U32 R12, RZ, RZ, 0x1 ;  /* 0x00000001ff0c7424 */ /* 0x000fe400078e00ff */
[----:B------:R-:W-:Y:S01]  /*14390*/  IMAD.MOV.U32 R2, RZ, RZ, R14 ;  /* 0x000000ffff027224 */ /* 0x000fe200078e000e */
[C---:B------:R-:W-:Y:S02]  /*143a0*/  LOP3.LUT P6, RZ, R16.reuse, 0x80, RZ, 0xc0, !PT ;  /* 0x0000008010ff7812 */ /* 0x040fe400078cc0ff */
[----:B------:R-:W-:Y:S02]  /*143b0*/  LOP3.LUT R16, R16, 0xfffeffff, RZ, 0xc0, !PT ;  /* 0xfffeffff10107812 */ /* 0x000fe400078ec0ff */
[----:B------:R-:W-:-:S03]  /*143c0*/  IADD3 R2, P0, R2, R0, RZ ;  /* 0x0000000002027210 */ /* 0x000fc60007f1e0ff */
[----:B------:R-:W-:Y:S02]  /*143d0*/  @P3 LOP3.LUT R16, R16, 0x10000, RZ, 0xfc, !PT ;  /* 0x0001000010103812 */ /* 0x000fe400078efcff */
[----:B------:R-:W-:Y:S01]  /*143e0*/  IMAD.X R3, RZ, RZ, R3, P0 ;  /* 0x000000ffff037224 */ /* 0x000fe200000e0603 */
[----:B------:R-:W-:-:S04]  /*143f0*/  ISETP.NE.U32.AND P0, PT, R29, RZ, PT ;  /* 0x000000ff1d00720c */ /* 0x000fc80003f05070 */
[----:B------:R-:W-:Y:S01]  /*14400*/  @!PT LDS RZ, [RZ] ;  /* 0x00000000fffff984 */ /* 0x000fe20000000800 */
[----:B------:R-:W-:Y:S01]  /*14410*/  @!PT LDS RZ, [RZ] ;  /* 0x00000000fffff984 */ /* 0x000fe20000000800 */
[----:B------:R-:W-:Y:S01]  /*14420*/  @!PT LDS RZ, [RZ] ;  /* 0x00000000fffff984 */ /* 0x000fe20000000800 */
[----:B------:R0:W-:Y:S09]  /*14430*/  LDGSTS.E.BYPASS.LTC128B.128 [R19+0x400], desc[UR50][R2.64], !P6 ;  /* 0x0040000002137fae */ /* 0x0001f2000f101d72 */
[----:B0-----:R-:W-:Y:S05]  /*14440*/  WARPSYNC.COLLECTIVE R15, `(.L_x_3741) ;  /* 0x000000000f087348 */ /* 0x001fea0003c00000 */
[----:B------:R1:W2:Y:S02]  /*14450*/  SHFL.IDX P6, R14, R13, R12, R11 ;  /* 0x0000000c0d0e7389 */ /* 0x0002a400000c000b */
[----:B012---:R-:W-:Y:S01]  /*14460*/  ENDCOLLECTIVE ;  /* 0x000000000000791b */ /* 0x007fe20003800000 */
.L_x_3741:
[----:B------:R-:W-:Y:S01]  /*14470*/  @!PT LDS RZ, [RZ] ;  /* 0x00000000fffff984 */ /* 0x000fe20000000800 */
[----:B------:R-:W-:Y:S01]  /*14480*/  @!PT LDS RZ, [RZ] ;  /* 0x00000000fffff984 */ /* 0x000fe20000000800 */
[----:B------:R-:W-:Y:S01]  /*14490*/  @!PT LDS RZ, [RZ] ;  /* 0x00000000fffff984 */ /* 0x000fe20000000800 */
[----:B------:R0:W-:Y:S04]  /*144a0*/  LDGSTS.E.BYPASS.LTC128B.128 [R19+0x2400], desc[UR50][R2.64+0x80], !P2 ;  /* 0x0240008002137fae */ /* 0x0001e8000d101d72 */
[----:B------:R0:W-:Y:S01]  /*144b0*/  LDGSTS.E.BYPASS.LTC128B.128 [R19+0x4400], desc[UR50][R2.64+0x100], !P1 ;  /* 0x0440010002137fae */ /* 0x0001e2000c901d72 */
[----:B------:R-:W-:-:S03]  /*144c0*/  ISETP.NE.U32.AND P1, PT, R28, RZ, PT ;  /* 0x000000ff1c00720c */ /* 0x000fc60003f25070 */
[----:B------:R0:W-:Y:S01]  /*144d0*/  LDGSTS.E.BYPASS.LTC128B.128 [R19+0x6400], desc[UR50][R2.64+0x180], !P3 ;  /* 0x0640018002137fae */ /* 0x0001e2000d901d72 */
[----:B------:R-:W-:Y:S01]  /*144e0*/  LOP3.LUT P3, RZ, R16, 0x80, RZ, 0xc0, !PT ;  /* 0x0000008010ff7812 */ /* 0x000fe2000786c0ff */
[----:B------:R-:W-:Y:S02]  /*144f0*/  IMAD.MOV.U32 R13, RZ, RZ, R9 ;  /* 0x000000ffff0d7224 */ /* 0x000fe400078e0009 */
[----:B------:R0:W-:Y:S04]  /*14500*/  LDGSTS.E.BYPASS.LTC128B.128 [R19+0x8400], desc[UR50][R2.64+0x200], !P5 ;  /* 0x0840020002137fae */ /* 0x0001e8000e901d72 */
[----:B------:R0:W-:Y:S01]  /*14510*/  LDGSTS.E.BYPASS.LTC128B.128 [R19+0xa400], desc[UR50][R2.64+0x280], !P4 ;  /* 0x0a40028002137fae */ /* 0x0001e2000e101d72 */
[----:B------:R-:W-:-:S03]  /*14520*/  IMAD.MOV.U32 R5, RZ, RZ, R14 ;  /* 0x000000ffff057224 */ /* 0x000fc600078e000e */
[----:B------:R0:W-:Y:S04]  /*14530*/  LDGSTS.E.BYPASS.LTC128B.128 [R19+0xc400], desc[UR50][R2.64+0x300], P0 ;  /* 0x0c40030002137fae */ /* 0x0001e80008101d72 */
[----:B0-----:R-:W-:Y:S05]  /*14540*/  WARPSYNC.COLLECTIVE R15, `(.L_x_3742) ;  /* 0x000000000f087348 */ /* 0x001fea0003c00000 */
[----:B------:R1:W2:Y:S02]  /*14550*/  SHFL.IDX P6, R14, R13, R12, R11 ;  /* 0x0000000c0d0e7389 */ /* 0x0002a400000c000b */
[----:B012---:R-:W-:Y:S01]  /*14560*/  ENDCOLLECTIVE ;  /* 0x000000000000791b */ /* 0x007fe20003800000 */
.L_x_3742:
        /* <DEDUP_REMOVED lines=11> */
[C---:B------:R-:W-:Y:S02]  /*14620*/  LOP3.LUT P3, RZ, R16.reuse, 0x10000, RZ, 0xc0, !PT ;  /* 0x0001000010ff7812 */ /* 0x040fe4000786c0ff */
[----:B------:R-:W-:-:S06]  /*14630*/  LOP3.LUT R16, R16, 0xffff7fff, RZ, 0xc0, !PT ;  /* 0xffff7fff10107812 */ /* 0x000fcc00078ec0ff */
[----:B------:R0:W-:Y:S04]  /*14640*/  LDGSTS.E.BYPASS.LTC128B.128 [R19+0x2c00], desc[UR50][R2.64+0x80], !P2 ;  /* 0x02c0008002137fae */ /* 0x0001e8000d101d72 */
[----:B------:R0:W-:Y:S01]  /*14650*/  LDGSTS.E.BYPASS.LTC128B.128 [R19+0x4c00], desc[UR50][R2.64+0x100], !P6 ;  /* 0x04c0010002137fae */ /* 0x0001e2000f101d72 */
[----:B------:R-:W-:-:S07]  /*14660*/  @P3 LOP3.LUT R16, R16, 0x8000, RZ, 0xfc, !PT ;  /* 0x0000800010103812 */ /* 0x000fce00078efcff */
[----:B0-----:R-:W-:Y:S05]  /*14670*/  WARPSYNC.COLLECTIVE R15, `(.L_x_3743) ;  /* 0x000000000f087348 */ /* 0x001fea0003c00000 */
[----:B------:R1:W2:Y:S02]  /*14680*/  SHFL.IDX P6, R14, R13, R12, R11 ;  /* 0x0000000c0d0e7389 */ /* 0x0002a400000c000b */
[----:B012---:R-:W-:Y:S01]  /*14690*/  ENDCOLLECTIVE ;  /* 0x000000000000791b */ /* 0x007fe20003800000 */
.L_x_3743:
        /* <DEDUP_REMOVED lines=14> */
.L_x_3744:
        /* <DEDUP_REMOVED lines=10> */
[----:B------:R-:W-:-:S08]  /*14820*/  LOP3.LUT P3, RZ, R16, 0x8000, RZ, 0xc0, !PT ;  /* 0x0000800010ff7812 */ /* 0x000fd0000786c0ff */
[----:B------:R0:W-:Y:S04]  /*14830*/  LDGSTS.E.BYPASS.LTC128B.128 [R19+0x3400], desc[UR50][R2.64+0x80], !P2 ;  /* 0x0340008002137fae */ /* 0x0001e8000d101d72 */
[----:B------:R0:W-:Y:S02]  /*14840*/  LDGSTS.E.BYPASS.LTC128B.128 [R19+0x5400], desc[UR50][R2.64+0x100], !P6 ;  /* 0x0540010002137fae */ /* 0x0001e4000f101d72 */
[----:B0-----:R-:W-:Y:S05]  /*14850*/  WARPSYNC.COLLECTIVE R15, `(.L_x_3745) ;  /* 0x000000000f087348 */ /* 0x001fea0003c00000 */
[----:B------:R1:W2:Y:S02]  /*14860*/  SHFL.IDX P6, R14, R13, R12, R11 ;  /* 0x0000000c0d0e7389 */ /* 0x0002a400000c000b */
[----:B012---:R-:W-:Y:S01]  /*14870*/  ENDCOLLECTIVE ;  /* 0x000000000000791b */ /* 0x007fe20003800000 */
.L_x_3745:
        /* <DEDUP_REMOVED lines=14> */
.L_x_3746:
[----:B------:R-:W-:Y:S05]  /*14960*/  BRA `(.L_x_3747) ;  /* 0xffffffc800207947 */ /* 0x000fea000383ffff */
.L_x_3666:
[----:B------:R-:W-:Y:S01]  /*14970*/  BSSY B0, `(.L_x_3748) ;  /* 0x0000008000007945 */ /* 0x000fe20003800000 */
[----:B------:R-:W-:Y:S02]  /*14980*/  IMAD.MOV.U32 R13, RZ, RZ, R24 ;  /* 0x000000ffff0d7224 */ /* 0x000fe400078e0018 */
[----:B------:R-:W-:Y:S02]  /*14990*/  IMAD.MOV.U32 R12, RZ, RZ, RZ ;  /* 0x000000ffff0c7224 */ /* 0x000fe400078e00ff */
[----:B------:R-:W-:Y:S02]  /*149a0*/  IMAD.MOV.U32 R11, RZ, RZ, 0x1f ;  /* 0x0000001fff0b7424 */ /* 0x000fe400078e00ff */
[----:B------:R-:W-:-:S07]  /*149b0*/  IMAD.MOV.U32 R15, RZ, RZ, -0x1 ;  /* 0xffffffffff0f7424 */ /* 0x000fce00078e00ff */
[----:B0123--:R-:W-:Y:S05]  /*149c0*/  WARPSYNC.COLLECTIVE R15, `(.L_x_3749) ;  /* 0x000000000f087348 */ /* 0x00ffea0003c00000 */
[----:B------:R4:W0:Y:S02]  /*149d0*/  SHFL.IDX P6, R14, R13, R12, R11 ;  /* 0x0000000c0d0e7389 */ /* 0x00082400000c000b */
[----:B01234-:R-:W-:Y:S01]  /*149e0*/  ENDCOLLECTIVE ;  /* 0x000000000000791b */ /* 0x01ffe20003800000 */
.L_x_3749:
[----:B------:R-:W-:Y:S05]  /*149f0*/  BSYNC B0 ;  /* 0x0000000000007941 */ /* 0x000fea0003800000 */
.L_x_3748:
        /* <DEDUP_REMOVED lines=9> */
.L_x_3750:
        /* <DEDUP_REMOVED lines=13> */
[C---:B------:R-:W-:Y:S01]  /*14b60*/  ISETP.GE.U32.AND P3, PT, R9.reuse, 0x4, PT ;  /* 0x000000040900780c */ /* 0x040fe20003f66070 */
[----:B------:R-:W-:Y:S01]  /*14b70*/  IMAD.MOV.U32 R24, RZ, RZ, RZ ;  /* 0x000000ffff187224 */ /* 0x000fe200078e00ff */
        /* <DEDUP_REMOVED lines=9> */
.L_x_3751:
[----:B------:R-:W-:Y:S01]  /*14c10*/  IMAD.MOV.U32 R12, RZ, RZ, 0x2 ;  /* 0x00000002ff0c7424 */ /* 0x000fe200078e00ff */
[----:B------:R-:W-:-:S05]  /*14c20*/  SEL R14, R14, RZ, P1 ;  /* 0x000000ff0e0e7207 */ /* 0x000fca0000800000 */
[----:B------:R-:W-:-:S04]  /*14c30*/  IMAD.IADD R5, R13, 0x1, R14 ;  /* 0x000000010d057824 */ /* 0x000fc800078e020e */
[----:B------:R-:W-:-:S07]  /*14c40*/  IMAD.MOV.U32 R13, RZ, RZ, R5 ;  /* 0x000000ffff0d7224 */ /* 0x000fce00078e0005 */
[----:B------:R-:W-:Y:S05]  /*14c50*/  WARPSYNC.COLLECTIVE R15, `(.L_x_3752) ;  /* 0x000000000f087348 */ /* 0x000fea0003c00000 */
[----:B------:R0:W1:Y:S02]  /*14c60*/  SHFL.UP P6, R14, R13, R12, R11 ;  /* 0x0400000c0d0e7389 */ /* 0x00006400000c000b */
[----:B01----:R-:W-:Y:S01]  /*14c70*/  ENDCOLLECTIVE ;  /* 0x000000000000791b */ /* 0x003fe20003800000 */
.L_x_3752:
[----:B------:R-:W-:Y:S01]  /*14c80*/  IMAD.MOV.U32 R12, RZ, RZ, 0x4 ;  /* 0x00000004ff0c7424 */ /* 0x000fe200078e00ff */
[----:B------:R-:W-:-:S05]  /*14c90*/  SEL R2, R14, RZ, P2 ;  /* 0x000000ff0e027207 */ /* 0x000fca0001000000 */
[----:B------:R-:W-:-:S04]  /*14ca0*/  IMAD.IADD R2, R5, 0x1, R2 ;  /* 0x0000000105027824 */ /* 0x000fc800078e0202 */
[----:B------:R-:W-:-:S07]  /*14cb0*/  IMAD.MOV.U32 R13, RZ, RZ, R2 ;  /* 0x000000ffff0d7224 */ /* 0x000fce00078e0002 */
[----:B------:R-:W-:Y:S05]  /*14cc0*/  WARPSYNC.COLLECTIVE R15, `(.L_x_3753) ;  /* 0x000000000f087348 */ /* 0x000fea0003c00000 */
[----:B------:R0:W1:Y:S02]  /*14cd0*/  SHFL.UP P6, R14, R13, R12, R11 ;  /* 0x0400000c0d0e7389 */ /* 0x00006400000c000b */
[----:B01----:R-:W-:Y:S01]  /*14ce0*/  ENDCOLLECTIVE ;  /* 0x000000000000791b */ /* 0x003fe20003800000 */
.L_x_3753:
[----:B------:R-:W-:Y:S01]  /*14cf0*/  IMAD.MOV.U32 R12, RZ, RZ, 0x8 ;  /* 0x00000008ff0c7424 */ /* 0x000fe200078e00ff */
[----:B------:R-:W-:-:S05]  /*14d00*/  SEL R3, R14, RZ, P3 ;  /* 0x000000ff0e037207 */ /* 0x000fca0001800000 */
[----:B------:R-:W-:-:S04]  /*14d10*/  IMAD.IADD R3, R2, 0x1, R3 ;  /* 0x0000000102037824 */ /* 0x000fc800078e0203 */
[----:B------:R-:W-:-:S07]  /*14d20*/  IMAD.MOV.U32 R13, RZ, RZ, R3 ;  /* 0x000000ffff0d7224 */ /* 0x000fce00078e0003 */
[----:B------:R-:W-:Y:S05]  /*14d30*/  WARPSYNC.COLLECTIVE R15, `(.L_x_3754) ;  /* 0x000000000f087348 */ /* 0x000fea0003c00000 */
[----:B------:R0:W1:Y:S02]  /*14d40*/  SHFL.UP P6, R14, R13, R12, R11 ;  /* 0x0400000c0d0e7389 */ /* 0x00006400000c000b */
[----:B01----:R-:W-:Y:S01]  /*14d50*/  ENDCOLLECTIVE ;  /* 0x000000000000791b */ /* 0x003fe20003800000 */
.L_x_3754:
[----:B------:R-:W-:Y:S01]  /*14d60*/  IMAD.MOV.U32 R12, RZ, RZ, 0x10 ;  /* 0x00000010ff0c7424 */ /* 0x000fe200078e00ff */
[----:B------:R-:W-:-:S05]  /*14d70*/  SEL R14, R14, RZ, P4 ;  /* 0x000000ff0e0e7207 */ /* 0x000fca0002000000 */
[----:B------:R-:W-:-:S04]  /*14d80*/  IMAD.IADD R5, R3, 0x1, R14 ;  /* 0x0000000103057824 */ /* 0x000fc800078e020e */
[----:B------:R-:W-:-:S07]  /*14d90*/  IMAD.MOV.U32 R13, RZ, RZ, R5 ;  /* 0x000000ffff0d7224 */ /* 0x000fce00078e0005 */
[----:B------:R-:W-:Y:S05]  /*14da0*/  WARPSYNC.COLLECTIVE R15, `(.L_x_3755) ;  /* 0x000000000f087348 */ /* 0x000fea0003c00000 */
[----:B------:R0:W1:Y:S02]  /*14db0*/  SHFL.UP P6, R14, R13, R12, R11 ;  /* 0x0400000c0d0e7389 */ /* 0x00006400000c000b */
[----:B01----:R-:W-:Y:S01]  /*14dc0*/  ENDCOLLECTIVE ;  /* 0x000000000000791b */ /* 0x003fe20003800000 */
.L_x_3755:
        /* <DEDUP_REMOVED lines=8> */
.L_x_3756:
[----:B------:R-:W-:Y:S05]  /*14e50*/  BRA `(.L_x_3757) ;  /* 0xffffffc800b87947 */ /* 0x000fea000383ffff */
.L_x_3669:
[----:B------:R-:W-:Y:S01]  /*14e60*/  BSSY B0, `(.L_x_3758) ;  /* 0x0000007000007945 */ /* 0x000fe20003800000 */
[----:B------:R-:W-:Y:S02]  /*14e70*/  IMAD.MOV.U32 R12, RZ, RZ, 0x1 ;  /* 0x00000001ff0c7424 */ /* 0x000fe400078e00ff */
[----:B------:R-:W-:Y:S02]  /*14e80*/  IMAD.MOV.U32 R11, RZ, RZ, RZ ;  /* 0x000000ffff0b7224 */ /* 0x000fe400078e00ff */
[----:B------:R-:W-:-:S07]  /*14e90*/  IMAD.MOV.U32 R15, RZ, RZ, -0x1 ;  /* 0xffffffffff0f7424 */ /* 0x000fce00078e00ff */
[----:B-1----:R-:W-:Y:S05]  /*14ea0*/  WARPSYNC.COLLECTIVE R15, `(.L_x_3759) ;  /* 0x000000000f087348 */ /* 0x002fea0003c00000 */
[----:B------:R0:W2:Y:S02]  /*14eb0*/  SHFL.UP P6, R14, R13, R12, R11 ;  /* 0x0400000c0d0e7389 */ /* 0x0000a400000c000b */
[----:B012---:R-:W-:Y:S01]  /*14ec0*/  ENDCOLLECTIVE ;  /* 0x000000000000791b */ /* 0x007fe20003800000 */
.L_x_3759:
[----:B------:R-:W-:Y:S05]  /*14ed0*/  BSYNC B0 ;  /* 0x0000000000007941 */ /* 0x000fea0003800000 */
.L_x_3758:
        /* <DEDUP_REMOVED lines=8> */
.L_x_3760:
[----:B------:R-:W-:Y:S01]  /*14f60*/  IMAD.MOV.U32 R12, RZ, RZ, 0x4 ;  /* 0x00000004ff0c7424 */ /* 0x000fe200078e00ff */
[----:B------:R-:W-:-:S05]  /*14f70*/  SEL R2, R14, RZ, P2 ;  /* 0x000000ff0e027207 */ /* 0x000fca0001000000 */
[----:B------:R-:W-:-:S04]  /*14f80*/  IMAD.IADD R2, R13, 0x1, R2 ;  /* 0x000000010d027824 */ /* 0x000fc800078e0202 */
[----:B------:R-:W-:-:S07]  /*14f90*/  IMAD.MOV.U32 R13, RZ, RZ, R2 ;  /* 0x000000ffff0d7224 */ /* 0x000fce00078e0002 */
[----:B------:R-:W-:Y:S05]  /*14fa0*/  WARPSYNC.COLLECTIVE R15, `(.L_x_3761) ;  /* 0x000000000f087348 */ /* 0x000fea0003c00000 */
[----:B------:R0:W1:Y:S02]  /*14fb0*/  SHFL.UP P6, R14, R13, R12, R11 ;  /* 0x0400000c0d0e7389 */ /* 0x00006400000c000b */
[----:B01----:R-:W-:Y:S01]  /*14fc0*/  ENDCOLLECTIVE ;  /* 0x000000000000791b */ /* 0x003fe20003800000 */
.L_x_3761:
[----:B------:R-:W-:Y:S01]  /*14fd0*/  IMAD.MOV.U32 R12, RZ, RZ, 0x8 ;  /* 0x00000008ff0c7424 */ /* 0x000fe200078e00ff */
[----:B------:R-:W-:-:S05]  /*14fe0*/  SEL R3, R14, RZ, P3 ;  /* 0x000000ff0e037207 */ /* 0x000fca0001800000 */
[----:B------:R-:W-:-:S04]  /*14ff0*/  IMAD.IADD R3, R2, 0x1, R3 ;  /* 0x0000000102037824 */ /* 0x000fc800078e0203 */
[----:B------:R-:W-:-:S07]  /*15000*/  IMAD.MOV.U32 R13, RZ, RZ, R3 ;  /* 0x000000ffff0d7224 */ /* 0x000fce00078e0003 */
[----:B------:R-:W-:Y:S05]  /*15010*/  WARPSYNC.COLLECTIVE R15, `(.L_x_3762) ;  /* 0x000000000f087348 */ /* 0x000fea0003c00000 */
[----:B------:R0:W1:Y:S02]  /*15020*/  SHFL.UP P6, R14, R13, R12, R11 ;  /* 0x0400000c0d0e7389 */ /* 0x00006400000c000b */
[----:B01----:R-:W-:Y:S01]  /*15030*/  ENDCOLLECTIVE ;  /* 0x000000000000791b */ /* 0x003fe20003800000 */
.L_x_3762:
[----:B------:R-:W-:Y:S01]  /*15040*/  IMAD.MOV.U32 R12, RZ, RZ, 0x10 ;  /* 0x00000010ff0c7424 */ /* 0x000fe200078e00ff */
[----:B------:R-:W-:-:S05]  /*15050*/  SEL R14, R14, RZ, P4 ;  /* 0x000000ff0e0e7207 */ /* 0x000fca0002000000 */
[----:B------:R-:W-:-:S04]  /*15060*/  IMAD.IADD R5, R3, 0x1, R14 ;  /* 0x0000000103057824 */ /* 0x000fc800078e020e */
[----:B------:R-:W-:-:S07]  /*15070*/  IMAD.MOV.U32 R13, RZ, RZ, R5 ;  /* 0x000000ffff0d7224 */ /* 0x000fce00078e0005 */
[----:B------:R-:W-:Y:S05]  /*15080*/  WARPSYNC.COLLECTIVE R15, `(.L_x_3763) ;  /* 0x000000000f087348 */ /* 0x000fea0003c00000 */
[----:B------:R0:W1:Y:S02]  /*15090*/  SHFL.UP P6, R14, R13, R12, R11 ;  /* 0x0400000c0d0e7389 */ /* 0x00006400000c000b */
[----:B01----:R-:W-:Y:S01]  /*150a0*/  ENDCOLLECTIVE ;  /* 0x000000000000791b */ /* 0x003fe20003800000 */
.L_x_3763:
        /* <DEDUP_REMOVED lines=8> */
.L_x_3764:
[----:B------:R-:W-:Y:S05]  /*15130*/  BRA `(.L_x_3765) ;  /* 0xffffffc800a47947 */ /* 0x000fea000383ffff */
.L_x_3671:
[----:B------:R-:W-:Y:S01]  /*15140*/  BSSY B0, `(.L_x_3766) ;  /* 0x0000006000007945 */ /* 0x000fe20003800000 */
[----:B------:R-:W-:Y:S01]  /*15150*/  PLOP3.LUT P6, PT, P6, PT, PT, 0x8, 0x0 ;  /* 0x000000000000781c */ /* 0x000fe200037ce170 */
[----:B------:R-:W-:-:S12]  /*15160*/  IMAD.MOV.U32 R15, RZ, RZ, -0x1 ;  /* 0xffffffffff0f7424 */ /* 0x000fd800078e00ff */
[----:B01----:R-:W-:Y:S05]  /*15170*/  WARPSYNC.COLLECTIVE R15, `(.L_x_3767) ;  /* 0x000000000f087348 */ /* 0x003fea0003c00000 */
[----:B------:R-:W-:Y:S01]  /*15180*/  VOTE.ANY R14, PT, P6 ;  /* 0x00000000000e7806 */ /* 0x000fe200030e0100 */
[----:B01----:R-:W-:Y:S06]  /*15190*/  ENDCOLLECTIVE ;  /* 0x000000000000791b */ /* 0x003fec0003800000 */
.L_x_3767:
[----:B------:R-:W-:Y:S05]  /*151a0*/  BSYNC B0 ;  /* 0x0000000000007941 */ /* 0x000fea0003800000 */
.L_x_3766:
[----:B------:R-:W-:Y:S02]  /*151b0*/  IMAD.MOV.U32 R8, RZ, RZ, R14 ;  /* 0x000000ffff087224 */ /* 0x000fe400078e000e */
[----:B------:R-:W-:Y:S02]  /*151c0*/  IMAD.MOV.U32 R13, RZ, RZ, R7 ;  /* 0x000000ffff0d7224 */ /* 0x000fe400078e0007 */
[----:B------:R-:W0:Y:S01]  /*151d0*/  POPC R6, R8 ;  /* 0x0000000800067309 */ /* 0x000e220000000000 */
[----:B------:R-:W-:Y:S02]  /*151e0*/  IMAD.MOV.U32 R11, RZ, RZ, 0x1f ;  /* 0x0000001fff0b7424 */ /* 0x000fe400078e00ff */
[----:B------:R-:W-:Y:S02]  /*151f0*/  IMAD.MOV.U32 R15, RZ, RZ, -0x1 ;  /* 0xffffffffff0f7424 */ /* 0x000fe400078e00ff */
[----:B0-----:R-:W-:-:S07]  /*15200*/  IMAD.MOV.U32 R12, RZ, RZ, R6 ;  /* 0x000000ffff0c7224 */ /* 0x001fce00078e0006 */
[----:B------:R-:W-:Y:S05]  /*15210*/  WARPSYNC.COLLECTIVE R15, `(.L_x_3768) ;  /* 0x000000000f087348 */ /* 0x000fea0003c00000 */
[----:B------:R0:W1:Y:S02]  /*15220*/  SHFL.IDX P6, R14, R13, R12, R11 ;  /* 0x0000000c0d0e7389 */ /* 0x00006400000c000b */
[----:B01----:R-:W-:Y:S01]  /*15230*/  ENDCOLLECTIVE ;  /* 0x000000000000791b */ /* 0x003fe20003800000 */
.L_x_3768:
[----:B------:R-:W-:Y:S02]  /*15240*/  IMAD.MOV.U32 R13, RZ, RZ, R4 ;  /* 0x000000ffff0d7224 */ /* 0x000fe400078e0004 */
[----:B------:R-:W-:-:S07]  /*15250*/  IMAD.MOV.U32 R7, RZ, RZ, R14 ;  /* 0x000000ffff077224 */ /* 0x000fce00078e000e */
[----:B------:R-:W-:Y:S05]  /*15260*/  WARPSYNC.COLLECTIVE R15, `(.L_x_3769) ;  /* 0x000000000f087348 */ /* 0x000fea0003c00000 */
[----:B------:R0:W1:Y:S02]  /*15270*/  SHFL.IDX P6, R14, R13, R12, R11 ;  /* 0x0000000c0d0e7389 */ /* 0x00006400000c000b */
[----:B01----:R-:W-:Y:S01]  /*15280*/  ENDCOLLECTIVE ;  /* 0x000000000000791b */ /* 0x003fe20003800000 */
.L_x_3769:
[----:B------:R-:W-:Y:S01]  /*15290*/  IMAD.MOV.U32 R4, RZ, RZ, R14 ;  /* 0x000000ffff047224 */ /* 0x000fe200078e000e */
[----:B------:R-:W-:Y:S06]  /*152a0*/  BRA `(.L_x_3770) ;  /* 0xffffffc800847947 */ /* 0x000fec000383ffff */
.L_x_3673:
[----:B------:R-:W-:Y:S01]  /*152b0*/  BSSY B0, `(.L_x_3771) ;  /* 0x0000007000007945 */ /* 0x000fe20003800000 */
[----:B------:R-:W-:Y:S02]  /*152c0*/  IMAD.MOV.U32 R13, RZ, RZ, R3 ;  /* 0x000000ffff0d7224 */ /* 0x000fe400078e0003 */
[----:B------:R-:W-:Y:S02]  /*152d0*/  IMAD.MOV.U32 R11, RZ, RZ, 0x1f ;  /* 0x0000001fff0b7424 */ /* 0x000fe400078e00ff */
[----:B------:R-:W-:-:S07]  /*152e0*/  IMAD.MOV.U32 R15, RZ, RZ, -0x1 ;  /* 0xffffffffff0f7424 */ /* 0x000fce00078e00ff */
[----:B01234-:R-:W-:Y:S05]  /*152f0*/  WARPSYNC.COLLECTIVE R15, `(.L_x_3772) ;  /* 0x000000000f087348 */ /* 0x01ffea0003c00000 */
[----:B------:R0:W0:Y:S02]  /*15300*/  SHFL.IDX P6, R14, R13, R12, R11 ;  /* 0x0000000c0d0e7389 */ /* 0x00002400000c000b */
[----:B01234-:R-:W-:Y:S01]  /*15310*/  ENDCOLLECTIVE ;  /* 0x000000000000791b */ /* 0x01ffe20003800000 */
.L_x_3772:
[----:B------:R-:W-:Y:S05]  /*15320*/  BSYNC B0 ;  /* 0x0000000000007941 */ /* 0x000fea0003800000 */
.L_x_3771:
[----:B------:R-:W-:Y:S01]  /*15330*/  IMAD.MOV.U32 R24, RZ, RZ, R14 ;  /* 0x000000ffff187224 */ /* 0x000fe200078e000e */
[----:B------:R-:W-:Y:S06]  /*15340*/  BRA `(.L_x_3672) ;  /* 0xffffffc800747947 */ /* 0x000fec000383ffff */
.L_x_3677:
[----:B0-----:R0:W1:Y:S02]  /*15350*/  SYNCS.PHASECHK.TRANS64.TRYWAIT P0, [R7+URZ+0x28c20], R0 ;  /* 0x028c2000070075a7 */ /* 0x001064000800017f */
[----:B-1----:R-:W-:Y:S05]  /*15360*/  @!P0 NANOSLEEP.SYNCS 0x989680 ;  /* 0x009896800000895d */ /* 0x002fea0003900000 */
[----:B------:R-:W1:Y:S02]  /*15370*/  @!P0 SYNCS.PHASECHK.TRANS64 P0, [R7+URZ+0x28c20], R0 ;  /* 0x028c2000070085a7 */ /* 0x000e64000800007f */
[----:B-1----:R-:W-:Y:S05]  /*15380*/  @!P0 BRA `(.L_x_3677) ;  /* 0xfffffffc00f08947 */ /* 0x002fea000383ffff */
[----:B------:R-:W-:Y:S05]  /*15390*/  BRA `(.L_x_3773) ;  /* 0xffffffcc00cc7947 */ /* 0x000fea000383ffff */
.L_x_3678:
        /* <DEDUP_REMOVED lines=8> */
[----:B0-234-:R-:W-:Y:S05]  /*15420*/  WARPSYNC.COLLECTIVE R15, `(.L_x_3775) ;  /* 0x000000000f087348 */ /* 0x01dfea0003c00000 */
[----:B------:R1:W0:Y:S02]  /*15430*/  SHFL.IDX P6, R14, R13, R12, R11 ;  /* 0x0000000c0d0e7389 */ /* 0x00022400000c000b */
[----:B01234-:R-:W-:Y:S01]  /*15440*/  ENDCOLLECTIVE ;  /* 0x000000000000791b */ /* 0x01ffe20003800000 */
.L_x_3775:
[----:B------:R-:W-:Y:S05]  /*15450*/  BSYNC B0 ;  /* 0x0000000000007941 */ /* 0x000fea0003800000 */
.L_x_3774:
[----:B------:R-:W-:Y:S05]  /*15460*/  BRA `(.L_x_3776) ;  /* 0xffffffcc00b47947 */ /* 0x000fea000383ffff */
.L_x_3681:
[----:B------:R-:W-:Y:S01]  /*15470*/  BSSY B1, `(.L_x_3777) ;  /* 0x0000006000017945 */ /* 0x000fe20003800000 */
[----:B------:R-:W-:-:S07]  /*15480*/  IMAD.MOV.U32 R15, RZ, RZ, -0x1 ;  /* 0xffffffffff0f7424 */ /* 0x000fce00078e00ff */
[----:B0-234-:R-:W-:Y:S05]  /*15490*/  WARPSYNC.COLLECTIVE R15, `(.L_x_3778) ;  /* 0x000000000f0c7348 */ /* 0x01dfea0003c00000 */
[----:B------:R-:W-:Y:S02]  /*154a0*/  ELECT P6, UR62, PT ;  /* 0x00000000003e782f */ /* 0x000fe400038c0000 */
[----:B------:R-:W-:Y:S01]  /*154b0*/  MOV R14, UR62 ;  /* 0x0000003e000e7c02 */ /* 0x000fe20008000f00 */
[----:B0-234-:R-:W-:Y:S10]  /*154c0*/  ENDCOLLECTIVE ;  /* 0x000000000000791b */ /* 0x01dff40003800000 */
.L_x_3778:
[----:B------:R-:W-:Y:S05]  /*154d0*/  BSYNC B1 ;  /* 0x0000000000017941 */ /* 0x000fea0003800000 */
.L_x_3777:
[----:B------:R-:W-:Y:S05]  /*154e0*/  BRA `(.L_x_3779) ;  /* 0xffffffcc00ac7947 */ /* 0x000fea000383ffff */
.L_x_3683:
[----:B0-----:R0:W1:Y:S02]  /*154f0*/  SYNCS.PHASECHK.TRANS64.TRYWAIT P1, [R5+URZ+0x28c40], R0 ;  /* 0x028c4000050075a7 */ /* 0x001064000802017f */
[----:B-1----:R-:W-:Y:S05]  /*15500*/  @!P1 NANOSLEEP.SYNCS 0x989680 ;  /* 0x009896800000995d */ /* 0x002fea0003900000 */
[----:B------:R-:W1:Y:S02]  /*15510*/  @!P1 SYNCS.PHASECHK.TRANS64 P1, [R5+URZ+0x28c40], R0 ;  /* 0x028c4000050095a7 */ /* 0x000e64000802007f */
[----:B-1----:R-:W-:Y:S05]  /*15520*/  @!P1 BRA `(.L_x_3683) ;  /* 0xfffffffc00f09947 */ /* 0x002fea000383ffff */
[----:B------:R-:W-:Y:S05]  /*15530*/  BRA `(.L_x_3780) ;  /* 0xffffffcc00cc7947 */ /* 0x000fea000383ffff */
.L_x_3685:
[----:B-1----:R1:W0:Y:S02]  /*15540*/  SYNCS.PHASECHK.TRANS64.TRYWAIT P1, [R3+URZ+0x28c40], R2 ;  /* 0x028c4002030075a7 */ /* 0x002224000802017f */
[----:B0-----:R-:W-:Y:S05]  /*15550*/  @!P1 NANOSLEEP.SYNCS 0x989680 ;  /* 0x009896800000995d */ /* 0x001fea0003900000 */
[----:B------:R-:W0:Y:S02]  /*15560*/  @!P1 SYNCS.PHASECHK.TRANS64 P1, [R3+URZ+0x28c40], R2 ;  /* 0x028c4002030095a7 */ /* 0x000e24000802007f */
[----:B0-----:R-:W-:Y:S05]  /*15570*/  @!P1 BRA `(.L_x_3685) ;  /* 0xfffffffc00f09947 */ /* 0x001fea000383ffff */
[----:B------:R-:W-:Y:S05]  /*15580*/  BRA `(.L_x_3781) ;  /* 0xffffffcc00d87947 */ /* 0x000fea000383ffff */
.L_x_3687:
[----:B------:R0:W0:Y:S02]  /*15590*/  SYNCS.PHASECHK.TRANS64.TRYWAIT P1, [R5+URZ+0x28c60], R0 ;  /* 0x028c6000050075a7 */ /* 0x000024000802017f */
[----:B0-----:R-:W-:Y:S05]  /*155a0*/  @!P1 NANOSLEEP.SYNCS 0x989680 ;  /* 0x009896800000995d */ /* 0x001fea0003900000 */
[----:B------:R-:W0:Y:S02]  /*155b0*/  @!P1 SYNCS.PHASECHK.TRANS64 P1, [R5+URZ+0x28c60], R0 ;  /* 0x028c6000050095a7 */ /* 0x000e24000802007f */
[----:B0-----:R-:W-:Y:S05]  /*155c0*/  @!P1 BRA `(.L_x_3687) ;  /* 0xfffffffc00f09947 */ /* 0x001fea000383ffff */
[----:B------:R-:W-:Y:S05]  /*155d0*/  BRA `(.L_x_3782) ;  /* 0xffffffcc00d47947 */ /* 0x000fea000383ffff */
.L_x_3783:
        /* <DEDUP_REMOVED lines=10> */
.L_x_15743:


//--------------------- .text._ZN7cutlass13device_kernelIN5flash11enable_sm90INS1_16FlashAttnFwdSm90INS1_25CollectiveMainloopFwdSm90ILi2EN4cute5tupleIJNS5_1CILi1EEES8_S8_EEENS6_IJNS7_ILi64EEESA_SA_EEELi512ENS_6half_tEfNS_4arch4Sm90ELb0ELb0ELb1ELb1ELb1ELb1ELb0ELb0ELb0ELb1ELb1ELb0EEENS1_21CollectiveEpilogueFwdINS6_IJSA_NS7_ILi512EEESA_EEES9_SC_SE_Li256ELb1ELb1ELb1ELb0EEENS1_36VarlenDynamicPersistentTileSchedulerILi64ELi64ELi256ELi128ELb1ELb1ELb1ELb0ELb1ELb1EEEEEEEEEvNT_6ParamsE --------------------------
	.section	.text._ZN7cutlass13device_kernelIN5flash11enable_sm90INS1_16FlashAttnFwdSm90INS1_25CollectiveMainloopFwdSm90ILi2EN4cute5tupleIJNS5_1CILi1EEES8_S8_EEENS6_IJNS7_ILi64EEESA_SA_EEELi512ENS_6half_tEfNS_4arch4Sm90ELb0ELb0ELb1ELb1ELb1ELb1ELb0ELb0ELb0ELb1ELb1ELb0EEENS1_21CollectiveEpilogueFwdINS6_IJSA_NS7_ILi512EEESA_EEES9_SC_SE_Li256ELb1ELb1ELb1ELb0EEENS1_36VarlenDynamicPersistentTileSchedulerILi64ELi64ELi256ELi128ELb1ELb1ELb1ELb0ELb1ELb1EEEEEEEEEvNT_6ParamsE,"ax",@progbits
	.align	128
.text._ZN7cutlass13device_kernelIN5flash11enable_sm90INS1_16FlashAttnFwdSm90INS1_25CollectiveMainloopFwdSm90ILi2EN4cute5tupleIJNS5_1CILi1EEES8_S8_EEENS6_IJNS7_ILi64EEESA_SA_EEELi512ENS_6half_tEfNS_4arch4Sm90ELb0ELb0ELb1ELb1ELb1ELb1ELb0ELb0ELb0ELb1ELb1ELb0EEENS1_21CollectiveEpilogueFwdINS6_IJSA_NS7_ILi512EEESA_EEES9_SC_SE_Li256ELb1ELb1ELb1ELb0EEENS1_36VarlenDynamicPersistentTileSchedulerILi64ELi64ELi256ELi128ELb1ELb1ELb1ELb0ELb1ELb1EEEEEEEEEvNT_6ParamsE:
        .type           _ZN7cutlass13device_kernelIN5flash11enable_sm90INS1_16FlashAttnFwdSm90INS1_25CollectiveMainloopFwdSm90ILi2EN4cute5tupleIJNS5_1CILi1EEES8_S8_EEENS6_IJNS7_ILi64EEESA_SA_EEELi512ENS_6half_tEfNS_4arch4Sm90ELb0ELb0ELb1ELb1ELb1ELb1ELb0ELb0ELb0ELb1ELb1ELb0EEENS1_21CollectiveEpilogueFwdINS6_IJSA_NS7_ILi512EEESA_EEES9_SC_SE_Li256ELb1ELb1ELb1ELb0EEENS1_36VarlenDynamicPersistentTileSchedulerILi64ELi64ELi256ELi128ELb1ELb1ELb1ELb0ELb1ELb1EEEEEEEEEvNT_6ParamsE,@function
        .size           _ZN7cutlass13device_kernelIN5flash11enable_sm90INS1_16FlashAttnFwdSm90INS1_25CollectiveMainloopFwdSm90ILi2EN4cute5tupleIJNS5_1CILi1EEES8_S8_EEENS6_IJNS7_ILi64EEESA_SA_EEELi512ENS_6half_tEfNS_4arch4Sm90ELb0ELb0ELb1ELb1ELb1ELb1ELb0ELb0ELb0ELb1ELb1ELb0EEENS1_21CollectiveEpilogueFwdINS6_IJSA_NS7_ILi512EEESA_EEES9_SC_SE_Li256ELb1ELb1ELb1ELb0EEENS1_36VarlenDynamicPersistentTileSchedulerILi64ELi64ELi256ELi128ELb1ELb1ELb1ELb0ELb1ELb1EEEEEEEEEvNT_6ParamsE,(.L_x_15744 - _ZN7cutlass13device_kernelIN5flash11enable_sm90INS1_16FlashAttnFwdSm90INS1_25CollectiveMainloopFwdSm90ILi2EN4cute5tupleIJNS5_1CILi1EEES8_S8_EEENS6_IJNS7_ILi64EEESA_SA_EEELi512ENS_6half_tEfNS_4arch4Sm90ELb0ELb0ELb1ELb1ELb1ELb1ELb0ELb0ELb0ELb1ELb1ELb0EEENS1_21CollectiveEpilogueFwdINS6_IJSA_NS7_ILi512EEESA_EEES9_SC_SE_Li256ELb1ELb1ELb1ELb0EEENS1_36VarlenDynamicPersistentTileSchedulerILi64ELi64ELi256ELi128ELb1ELb1ELb1ELb0ELb1ELb1EEEEEEEEEvNT_6ParamsE)
        .other          _ZN7cutlass13device_kernelIN5flash11enable_sm90INS1_16FlashAttnFwdSm90INS1_25CollectiveMainloopFwdSm90ILi2EN4cute5tupleIJNS5_1CILi1EEES8_S8_EEENS6_IJNS7_ILi64EEESA_SA_EEELi512ENS_6half_tEfNS_4arch4Sm90ELb0ELb0ELb1ELb1ELb1ELb1ELb0ELb0ELb0ELb1ELb1ELb0EEENS1_21CollectiveEpilogueFwdINS6_IJSA_NS7_ILi512EEESA_EEES9_SC_SE_Li256ELb1ELb1ELb1ELb0EEENS1_36VarlenDynamicPersistentTileSchedulerILi64ELi64ELi256ELi128ELb1ELb1ELb1ELb0ELb1ELb1EEEEEEEEEvNT_6ParamsE,@"STO_CUDA_ENTRY STV_DEFAULT"
_ZN7cutlass13device_kernelIN5flash11enable_sm90INS1_16FlashAttnFwdSm90INS1_25CollectiveMainloopFwdSm90ILi2EN4cute5tupleIJNS5_1CILi1EEES8_S8_EEENS6_IJNS7_ILi64EEESA_SA_EEELi512ENS_6half_tEfNS_4arch4Sm90ELb0ELb0ELb1ELb1ELb1ELb1ELb0ELb0ELb0ELb1ELb1ELb0EEENS1_21CollectiveEpilogueFwdINS6_IJSA_NS7_ILi512EEESA_EEES9_SC_SE_Li256ELb1ELb1ELb1ELb0EEENS1_36VarlenDynamicPersistentTileSchedulerILi64ELi64ELi256ELi128ELb1ELb1ELb1ELb0ELb1ELb1EEEEEEEEEvNT_6ParamsE:
        /* <DEDUP_REMOVED lines=18> */
.L_x_3785:
[----:B------:R-:W-:Y:S05]  /*0120*/  BSYNC B0 ;  /* 0x0000000000007941 */ /* 0x000fea0003800000 */
.L_x_3784:
        /* <DEDUP_REMOVED lines=32> */
[----:B0-----:R3:W4:Y:S01]  /*0330*/  SYNCS.EXCH.64 URZ, [UR6+0x28c30], UR4 ;  /* 0x028c3004063f75b2 */ /* 0x0017220008000100 */
[----:B------:R3:W0:Y:S01]  /*0340*/  SYNCS.EXCH.64 URZ, [UR6+0x28c40], UR4 ;  /* 0x028c4004063f75b2 */ /* 0x0006220008000100 */
[----:B------:R3:W0:Y:S01]  /*0350*/  SYNCS.EXCH.64 URZ, [UR6+0x28c38], UR4 ;  /* 0x028c3804063f75b2 */ /* 0x0006220008000100 */
[----:B------:R3:W0:Y:S02]  /*0360*/  SYNCS.EXCH.64 URZ, [UR6+0x28c48], UR4 ;  /* 0x028c4804063f75b2 */ /* 0x0006240008000100 */
[----:B---3--:R-:W-:Y:S01]  /*0370*/  NOP ;  /* 0x0000000000007918 */ /* 0x008fe20000000000 */
.L_x_3786:
        /* <DEDUP_REMOVED lines=22> */
.L_x_3787:
        /* <DEDUP_REMOVED lines=18> */
.L_x_3788:
        /* <DEDUP_REMOVED lines=22> */
.L_x_3789:
        /* <DEDUP_REMOVED lines=22> */
.L_x_3790:
        /* <DEDUP_REMOVED lines=8> */
.L_x_3793:
[----:B------:R-:W-:-:S08]  /*0940*/  NOP ;  /* 0x0000000000007918 */ /* 0x000fd00000000000 */
[----:B------:R-:W0:Y:S02]  /*0950*/  USETMAXREG.TRY_ALLOC.CTAPOOL UP0, 0xe8 ;  /* 0x000000e8000079c8 */ /* 0x000e240008000600 */
[----:B0-----:R-:W-:-:S13]  /*0960*/  PLOP3.LUT P0, PT, PT, PT, UP0, 0x80, 0x0 ;  /* 0x000000000000781c */ /* 0x001fda0003f0f008 */
[----:B------:R-:W-:Y:S05]  /*0970*/  @!P0 BRA `(.L_x_3793) ;  /* 0xfffffffc00f08947 */ /* 0x000fea000383ffff */
[----:B------:R-:W-:Y:S01]  /*0980*/  ISETP.NE.AND P0, PT, R3, 0x1, PT ;  /* 0x000000010300780c */ /* 0x000fe20003f05270 */
[----:B------:R-:W0:Y:S01]  /*0990*/  S2UR UR4, SR_CgaCtaId ;  /* 0x00000000000479c3 */ /* 0x000e220000008800 */
[----:B------:R-:W-:-:S11]  /*09a0*/  MOV R3, 0x400 ;  /* 0x0000040000037802 */ /* 0x000fd60000000f00 */
[----:B------:R-:W-:Y:S06]  /*09b0*/  @!P0 BAR.ARV 0x8, 0x100 ;  /* 0x0204000000008b1d */ /* 0x000fec0000002000 */
[----:B------:R-:W-:Y:S01]  /*09c0*/  ISETP.GE.U32.AND P0, PT, R0, 0x100, PT ;  /* 0x000001000000780c */ /* 0x000fe20003f06070 */
[----:B0-----:R-:W-:Y:S01]  /*09d0*/  IMAD.U32 R190, RZ, RZ, UR4 ;  /* 0x00000004ffbe7e24 */ /* 0x001fe2000f8e00ff */
[----:B------:R-:W-:-:S04]  /*09e0*/  ULDC UR4, c[0x0][0xc3c] ;  /* 0x00030f0000047ab9 */ /* 0x000fc80000000800 */
[----:B------:R-:W-:-:S07]  /*09f0*/  LEA R2, R190, R3, 0x18 ;  /* 0x00000003be027211 */ /* 0x000fce00078ec0ff */
[----:B------:R-:W-:Y:S08]  /*0a00*/  @P0 BAR.ARV 0xf, 0x100 ;  /* 0x03c4000000000b1d */ /* 0x000ff00000002000 */
[----:B------:R-:W-:Y:S06]  /*0a10*/  BAR.SYNC.DEFER_BLOCKING 0x5, 0x180 ;  /* 0x0146000000007b1d */ /* 0x000fec0000010000 */
[----:B------:R-:W0:Y:S02]  /*0a20*/  LDS.128 R152, [R2+0x28cd0] ;  /* 0x028cd00002987984 */ /* 0x000e240000000c00 */
[----:B------:R-:W-:Y:S06]  /*0a30*/  BAR.ARV 0x4, 0x180 ;  /* 0x0106000000007b1d */ /* 0x000fec0000002000 */
[----:B0-----:R-:W-:-:S13]  /*0a40*/  ISETP.GE.AND P0, PT, R155, UR4, PT ;  /* 0x000000049b007c0c */ /* 0x001fda000bf06270 */
[----:B------:R-:W-:Y:S05]  /*0a50*/  @P0 BRA `(.L_x_3794) ;  /* 0x000001a0003c0947 */ /* 0x000fea0003800000 */
[----:B------:R-:W-:Y:S01]  /*0a60*/  VIADD R0, R0, 0xffffff80 ;  /* 0xffffff8000007836 */ /* 0x000fe20000000000 */
[----:B------:R-:W-:Y:S01]  /*0a70*/  ULOP3.LUT UR37, UR36, 0x1, URZ, 0xfc, !UPT ;  /* 0x0000000124257892 */ /* 0x000fe2000f8efc3f */
[----:B------:R-:W-:Y:S02]  /*0a80*/  IMAD.MOV.U32 R201, RZ, RZ, 0x20 ;  /* 0x00000020ffc97424 */ /* 0x000fe400078e00ff */
[----:B------:R-:W-:Y:S01]  /*0a90*/  IMAD.MOV.U32 R23, RZ, RZ, RZ ;  /* 0x000000ffff177224 */ /* 0x000fe200078e00ff */
[----:B------:R-:W-:Y:S01]  /*0aa0*/  SHF.R.S32.HI R3, RZ, 0x1f, R0 ;  /* 0x0000001fff037819 */ /* 0x000fe20000011400 */
[----:B------:R-:W-:Y:S02]  /*0ab0*/  IMAD.MOV.U32 R188, RZ, RZ, RZ ;  /* 0x000000ffffbc7224 */ /* 0x000fe400078e00ff */
[----:B------:R-:W-:Y:S01]  /*0ac0*/  IMAD.MOV.U32 R185, RZ, RZ, RZ ;  /* 0x000000ffffb97224 */ /* 0x000fe200078e00ff */
[CC--:B------:R-:W-:Y:S01]  /*0ad0*/  LEA.HI R4, R3.reuse, R0.reuse, RZ, 0x7 ;  /* 0x0000000003047211 */ /* 0x0c0fe200078f38ff */
[----:B------:R-:W-:Y:S01]  /*0ae0*/  IMAD.MOV.U32 R19, RZ, RZ, RZ ;  /* 0x000000ffff137224 */ /* 0x000fe200078e00ff */
[----:B------:R-:W-:-:S02]  /*0af0*/  LEA.HI R5, R3, R0, RZ, 0x4 ;  /* 0x0000000003057211 */ /* 0x000fc400078f20ff */
[CC--:B------:R-:W-:Y:S02]  /*0b00*/  LEA.HI R6, R3.reuse, R0.reuse, RZ, 0x5 ;  /* 0x0000000003067211 */ /* 0x0c0fe400078f28ff */
[CC--:B------:R-:W-:Y:S02]  /*0b10*/  LEA.HI R14, R3.reuse, R0.reuse, RZ, 0x2 ;  /* 0x00000000030e7211 */ /* 0x0c0fe400078f10ff */
[----:B------:R-:W-:Y:S02]  /*0b20*/  LEA.HI R8, R3, R0, RZ, 0x3 ;  /* 0x0000000003087211 */ /* 0x000fe400078f18ff */
[----:B------:R-:W-:Y:S02]  /*0b30*/  LOP3.LUT R3, R4, 0xffffff80, RZ, 0xc0, !PT ;  /* 0xffffff8004037812 */ /* 0x000fe400078ec0ff */
[C---:B------:R-:W-:Y:S02]  /*0b40*/  LOP3.LUT R7, R5.reuse, 0xfffffff0, RZ, 0xc0, !PT ;  /* 0xfffffff005077812 */ /* 0x040fe400078ec0ff */
[----:B------:R-:W-:Y:S01]  /*0b50*/  LOP3.LUT R9, R14, 0xfffffffc, RZ, 0xc0, !PT ;  /* 0xfffffffc0e097812 */ /* 0x000fe200078ec0ff */
[----:B------:R-:W-:Y:S01]  /*0b60*/  IMAD.IADD R3, R0, 0x1, -R3 ;  /* 0x0000000100037824 */ /* 0x000fe200078e0a03 */
[----:B------:R-:W-:Y:S01]  /*0b70*/  LOP3.LUT R11, R8, 0xfffffff8, RZ, 0xc0, !PT ;  /* 0xfffffff8080b7812 */ /* 0x000fe200078ec0ff */
[C---:B------:R-:W-:Y:S01]  /*0b80*/  IMAD.IADD R8, R0.reuse, 0x1, -R7 ;  /* 0x0000000100087824 */ /* 0x040fe200078e0a07 */
[----:B------:R-:W-:Y:S01]  /*0b90*/  SHF.R.S32.HI R10, RZ, 0x4, R5 ;  /* 0x00000004ff0a7819 */ /* 0x000fe20000011405 */
[C---:B------:R-:W-:Y:S01]  /*0ba0*/  IMAD.IADD R186, R0.reuse, 0x1, -R9 ;  /* 0x0000000100ba7824 */ /* 0x040fe200078e0a09 */
[--C-:B------:R-:W-:Y:S01]  /*0bb0*/  SHF.R.S32.HI R198, RZ, 0x5, R6.reuse ;  /* 0x00000005ffc67819 */ /* 0x100fe20000011406 */
[----:B------:R-:W-:Y:S01]  /*0bc0*/  IMAD.IADD R192, R0, 0x1, -R11 ;  /* 0x0000000100c07824 */ /* 0x000fe200078e0a0b */
[----:B------:R-:W-:Y:S01]  /*0bd0*/  SHF.R.S32.HI R0, RZ, 0x1f, R3 ;  /* 0x0000001fff007819 */ /* 0x000fe20000011403 */
[----:B------:R-:W-:Y:S01]  /*0be0*/  IMAD.SHL.U32 R16, R186, 0x8, RZ ;  /* 0x00000008ba107824 */ /* 0x000fe200078e00ff */
[----:B------:R-:W-:Y:S01]  /*0bf0*/  SHF.R.S32.HI R11, RZ, 0x1f, R6 ;  /* 0x0000001fff0b7819 */ /* 0x000fe20000011406 */
[----:B------:R-:W-:Y:S01]  /*0c00*/  IMAD.SHL.U32 R192, R192, 0x8, RZ ;  /* 0x00000008c0c07824 */ /* 0x000fe200078e00ff */
[----:B------:R-:W-:Y:S01]  /*0c10*/  SHF.R.S32.HI R7, RZ, 0x1f, R8 ;  /* 0x0000001fff077819 */ /* 0x000fe20000011408 */
[C---:B------:R-:W-:Y:S01]  /*0c20*/  VIADD R215, R16.reuse, 0x60 ;  /* 0x0000006010d77836 */ /* 0x040fe20000000000 */
[----:B------:R-:W-:Y:S01]  /*0c30*/  LEA.HI R6, R5, R10, RZ, 0x1 ;  /* 0x0000000a05067211 */ /* 0x000fe200078f08ff */
[----:B------:R-:W-:Y:S01]  /*0c40*/  VIADD R214, R16, 0x80 ;  /* 0x0000008010d67836 */ /* 0x000fe20000000000 */
[-C--:B------:R-:W-:Y:S01]  /*0c50*/  LEA.HI R5, R0, R3.reuse, RZ, 0x2 ;  /* 0x0000000300057211 */ /* 0x080fe200078f10ff */
[C---:B------:R-:W-:Y:S01]  /*0c60*/  VIADD R208, R16.reuse, 0x140 ;  /* 0x0000014010d07836 */ /* 0x040fe20000000000 */
[----:B------:R-:W-:Y:S01]  /*0c70*/  LEA.HI R12, R11, R198, RZ, 0x2 ;  /* 0x000000c60b0c7211 */ /* 0x000fe200078f10ff */
[C---:B------:R-:W-:Y:S01]  /*0c80*/  VIADD R207, R16.reuse, 0x160 ;  /* 0x0000016010cf7836 */ /* 0x040fe20000000000 */
[----:B------:R-:W-:Y:S01]  /*0c90*/  LEA.HI R9, R7, R8, RZ, 0x3 ;  /* 0x0000000807097211 */ /* 0x000fe200078f18ff */
[----:B------:R-:W-:Y:S01]  /*0ca0*/  VIADD R213, R16, 0xa0 ;  /* 0x000000a010d57836 */ /* 0x000fe20000000000 */
[----:B------:R-:W-:Y:S01]  /*0cb0*/  LOP3.LUT R13, R6, 0x1ffffffe, RZ, 0xc0, !PT ;  /* 0x1ffffffe060d7812 */ /* 0x000fe200078ec0ff */
[C---:B------:R-:W-:Y:S01]  /*0cc0*/  VIADD R206, R16.reuse, 0x180 ;  /* 0x0000018010ce7836 */ /* 0x040fe20000000000 */
[--C-:B------:R-:W-:Y:S01]  /*0cd0*/  SHF.R.S32.HI R6, RZ, 0x2, R5.reuse ;  /* 0x00000002ff067819 */ /* 0x100fe20000011405 */
[----:B------:R-:W-:Y:S01]  /*0ce0*/  VIADD R205, R16, 0x1a0 ;  /* 0x000001a010cd7836 */ /* 0x000fe20000000000 */
[----:B------:R-:W-:Y:S01]  /*0cf0*/  SHF.R.S32.HI R7, RZ, 0x1f, R5 ;  /* 0x0000001fff077819 */ /* 0x000fe20000011405 */
[----:B------:R-:W-:Y:S01]  /*0d00*/  IMAD.IADD R13, R10, 0x1, -R13 ;  /* 0x000000010a0d7824 */ /* 0x000fe200078e0a0d */
[----:B------:R-:W-:Y:S01]  /*0d10*/  SHF.R.S32.HI R18, RZ, 0x7, R4 ;  /* 0x00000007ff127819 */ /* 0x000fe20000011404 */
[----:B------:R-:W-:Y:S01]  /*0d20*/  VIADD R204, R16, 0x1c0 ;  /* 0x000001c010cc7836 */ /* 0x000fe20000000000 */
[----:B------:R-:W-:Y:S01]  /*0d30*/  LOP3.LUT R15, R12, 0x3ffffc, RZ, 0xc0, !PT ;  /* 0x003ffffc0c0f7812 */ /* 0x000fe200078ec0ff */
[----:B------:R-:W-:Y:S01]  /*0d40*/  IMAD.SHL.U32 R13, R13, 0x8, RZ ;  /* 0x000000080d0d7824 */ /* 0x000fe200078e00ff */
[----:B------:R-:W-:Y:S01]  /*0d50*/  LEA.HI R7, R7, R6, RZ, 0x3 ;  /* 0x0000000607077211 */ /* 0x000fe200078f18ff */
[----:B------:R-:W-:Y:S01]  /*0d60*/  IMAD R12, R18, 0x100, R8 ;  /* 0x00000100120c7824 */ /* 0x000fe200078e0208 */
[----:B------:R-:W-:Y:S01]  /*0d70*/  LEA.HI R0, R0, R3, RZ, 0x5 ;  /* 0x0000000300007211 */ /* 0x000fe200078f28ff */
[----:B------:R-:W-:Y:S01]  /*0d80*/  IMAD.IADD R15, R198, 0x1, -R15 ;  /* 0x00000001c60f7824 */ /* 0x000fe200078e0a0f */
[----:B------:R-:W-:Y:S01]  /*0d90*/  LOP3.LUT R7, R7, 0xfffffff8, RZ, 0xc0, !PT ;  /* 0xfffffff807077812 */ /* 0x000fe200078ec0ff */
[----:B------:R-:W-:Y:S01]  /*0da0*/  STL [R1+0x44], R18 ;  /* 0x0000441201007387 */ /* 0x000fe20000100800 */
[----:B------:R-:W-:Y:S01]  /*0db0*/  SHF.R.S32.HI R0, RZ, 0x5, R0 ;  /* 0x00000005ff007819 */ /* 0x000fe20000011400 */
[----:B------:R-:W-:Y:S01]  /*0dc0*/  IMAD R12, R15, 0x10, R12 ;  /* 0x000000100f0c7824 */ /* 0x000fe200078e020c */
[----:B------:R-:W-:Y:S01]  /*0dd0*/  LOP3.LUT R11, R9, 0xfffffff8, RZ, 0xc0, !PT ;  /* 0xfffffff8090b7812 */ /* 0x000fe200078ec0ff */
[----:B------:R-:W-:Y:S01]  /*0de0*/  IMAD.IADD R7, R6, 0x1, -R7 ;  /* 0x0000000106077824 */ /* 0x000fe200078e0a07 */
[--C-:B------:R-:W-:Y:S01]  /*0df0*/  SHF.R.S32.HI R189, RZ, 0x2, R14.reuse ;  /* 0x00000002ffbd7819 */ /* 0x100fe2000001140e */
[----:B------:R-:W-:Y:S01]  /*0e00*/  IMAD.U32 R6, R12, 0x40, R13 ;  /* 0x000000400c067824 */ /* 0x000fe200078e000d */
[----:B------:R-:W-:Y:S01]  /*0e10*/  LEA.HI R4, R4, R18, RZ, 0x1 ;  /* 0x0000001204047211 */ /* 0x000fe200078f08ff */
[----:B------:R-:W-:Y:S01]  /*0e20*/  IMAD R195, R0, 0x10, R7 ;  /* 0x0000001000c37824 */ /* 0x000fe200078e0207 */
[----:B------:R-:W-:Y:S01]  /*0e30*/  LEA.HI R0, R186, R186, RZ, 0x1 ;  /* 0x000000baba007211 */ /* 0x000fe200078f08ff */
[----:B------:R-:W-:Y:S01]  /*0e40*/  IMAD.IADD R11, R8, 0x1, -R11 ;  /* 0x00000001080b7824 */ /* 0x000fe200078e0a0b */
[----:B------:R0:W-:Y:S01]  /*0e50*/  STL [R1+0x5c], R6 ;  /* 0x00005c0601007387 */ /* 0x0001e20000100800 */
[----:B------:R-:W-:Y:S01]  /*0e60*/  VIADD R7, R189, 0x20 ;  /* 0x00000020bd077836 */ /* 0x000fe20000000000 */
[----:B------:R-:W-:Y:S01]  /*0e70*/  SHF.R.S32.HI R14, RZ, 0x1f, R14 ;  /* 0x0000001fff0e7819 */ /* 0x000fe2000001140e */
[----:B------:R-:W-:Y:S01]  /*0e80*/  IMAD.SHL.U32 R8, R11, 0x40, RZ ;  /* 0x000000400b087824 */ /* 0x000fe200078e00ff */
[----:B------:R-:W-:Y:S01]  /*0e90*/  LOP3.LUT R4, R4, 0xfffffe, RZ, 0xc0, !PT ;  /* 0x00fffffe04047812 */ /* 0x000fe200078ec0ff */
[----:B------:R-:W-:Y:S01]  /*0ea0*/  IMAD.SHL.U32 R9, R9, 0x40, RZ ;  /* 0x0000004009097824 */ /* 0x000fe200078e00ff */
[----:B------:R-:W-:Y:S01]  /*0eb0*/  LEA.HI R14, R14, R189, RZ, 0x3 ;  /* 0x000000bd0e0e7211 */ /* 0x000fe200078f18ff */
[----:B------:R-:W-:Y:S01]  /*0ec0*/  STL [R1+0x3c], RZ ;  /* 0x00003cff01007387 */ /* 0x000fe20000100800 */
[----:B------:R-:W-:Y:S01]  /*0ed0*/  LOP3.LUT R8, R8, 0x1c0, RZ, 0xc0, !PT ;  /* 0x000001c008087812 */ /* 0x000fe200078ec0ff */
[----:B------:R-:W-:Y:S01]  /*0ee0*/  IMAD.IADD R4, R18, 0x1, -R4 ;  /* 0x0000000112047824 */ /* 0x000fe200078e0a04 */
[----:B0-----:R-:W-:Y:S01]  /*0ef0*/  LOP3.LUT R6, R5, 0x7ffffffc, RZ, 0xc0, !PT ;  /* 0x7ffffffc05067812 */ /* 0x001fe200078ec0ff */
[----:B------:R-:W-:Y:S01]  /*0f00*/  VIADD R203, R16, 0x1e0 ;  /* 0x000001e010cb7836 */ /* 0x000fe20000000000 */
[----:B------:R-:W-:Y:S01]  /*0f10*/  SHF.R.S32.HI R5, RZ, 0x1f, R7 ;  /* 0x0000001fff057819 */ /* 0x000fe20000011407 */
[----:B------:R-:W-:Y:S01]  /*0f20*/  IMAD.SHL.U32 R24, R4, 0x100, RZ ;  /* 0x0000010004187824 */ /* 0x000fe200078e00ff */
[----:B------:R-:W-:Y:S01]  /*0f30*/  LOP3.LUT R9, R9, 0x7ffffe00, RZ, 0xc0, !PT ;  /* 0x7ffffe0009097812 */ /* 0x000fe200078ec0ff */
[----:B------:R-:W-:Y:S01]  /*0f40*/  IMAD.IADD R6, R3, 0x1, -R6 ;  /* 0x0000000103067824 */ /* 0x000fe200078e0a06 */
[----:B------:R-:W-:Y:S01]  /*0f50*/  LOP3.LUT R3, R0, 0x1ffffffe, RZ, 0xc0, !PT ;  /* 0x1ffffffe00037812 */ /* 0x000fe200078ec0ff */
[----:B------:R-:W-:Y:S01]  /*0f60*/  VIADD R32, R192, 0x80 ;  /* 0x00000080c0207836 */ /* 0x000fe20000000000 */
[----:B------:R-:W-:Y:S01]  /*0f70*/  LEA.HI R5, R5, R7, RZ, 0x3 ;  /* 0x0000000705057211 */ /* 0x000fe200078f18ff */
[----:B------:R-:W-:Y:S01]  /*0f80*/  IMAD R9, R198, 0x400, R9 ;  /* 0x00000400c6097824 */ /* 0x000fe200078e0209 */
[----:B------:R-:W-:Y:S01]  /*0f90*/  LOP3.LUT R13, R8, 0x8, R13, 0xf8, !PT ;  /* 0x00000008080d7812 */ /* 0x000fe200078ef80d */
[----:B------:R-:W-:Y:S01]  /*0fa0*/  IMAD.IADD R0, R186, 0x1, -R3 ;  /* 0x00000001ba007824 */ /* 0x000fe200078e0a03 */
[----:B------:R-:W-:Y:S01]  /*0fb0*/  LOP3.LUT R14, R14, 0xfffffff8, RZ, 0xc0, !PT ;  /* 0xfffffff80e0e7812 */ /* 0x000fe200078ec0ff */
[----:B------:R-:W-:Y:S01]  /*0fc0*/  IMAD.SHL.U32 R3, R7, 0x40, RZ ;  /* 0x0000004007037824 */ /* 0x000fe200078e00ff */
[----:B------:R-:W-:Y:S01]  /*0fd0*/  SHF.R.U32.HI R8, RZ, 0x3, R8 ;  /* 0x00000003ff087819 */ /* 0x000fe20000011608 */
[----:B------:R-:W-:Y:S01]  /*0fe0*/  IMAD.SHL.U32 R5, R5, 0x40, RZ ;  /* 0x0000004005057824 */ /* 0x000fe200078e00ff */
[----:B------:R-:W-:Y:S01]  /*0ff0*/  SHF.R.S32.HI R4, RZ, 0x1f, R215 ;  /* 0x0000001fff047819 */ /* 0x000fe200000114d7 */
[----:B------:R-:W-:Y:S01]  /*1000*/  IMAD.IADD R191, R189, 0x1, -R14 ;  /* 0x00000001bdbf7824 */ /* 0x000fe200078e0a0e */
[----:B------:R-:W-:Y:S01]  /*1010*/  LOP3.LUT R7, R3, 0x1c0, RZ, 0xc0, !PT ;  /* 0x000001c003077812 */ /* 0x000fe200078ec0ff */
[----:B------:R-:W-:Y:S01]  /*1020*/  STL [R1+0x58], R24 ;  /* 0x0000581801007387 */ /* 0x000fe20000100800 */
[----:B------:R-:W-:Y:S01]  /*1030*/  LOP3.LUT R8, R13, R8, RZ, 0x3c, !PT ;  /* 0x000000080d087212 */ /* 0x000fe200078e3cff */
[----:B------:R-:W-:Y:S01]  /*1040*/  VIADD R209, R16, 0x120 ;  /* 0x0000012010d17836 */ /* 0x000fe20000000000 */
[----:B------:R-:W-:Y:S01]  /*1050*/  LOP3.LUT R3, R7, 0x38, R16, 0xf8, !PT ;  /* 0x0000003807037812 */ /* 0x000fe200078ef810 */
[----:B------:R-:W-:Y:S01]  /*1060*/  VIADD R29, R192, 0x140 ;  /* 0x00000140c01d7836 */ /* 0x000fe20000000000 */
[----:B------:R-:W-:Y:S01]  /*1070*/  SHF.R.U32.HI R26, RZ, 0x3, R7 ;  /* 0x00000003ff1a7819 */ /* 0x000fe20000011607 */
[----:B------:R-:W-:Y:S01]  /*1080*/  IMAD R0, R0, 0x8, R195 ;  /* 0x0000000800007824 */ /* 0x000fe200078e02c3 */
[----:B------:R-:W-:Y:S01]  /*1090*/  SHF.R.S32.HI R7, RZ, 0x1f, R214 ;  /* 0x0000001fff077819 */ /* 0x000fe200000114d6 */
[C---:B------:R-:W-:Y:S01]  /*10a0*/  VIADD R212, R16.reuse, 0xc0 ;  /* 0x000000c010d47836 */ /* 0x040fe20000000000 */
[----:B------:R-:W-:Y:S01]  /*10b0*/  SHF.R.S32.HI R15, RZ, 0x1f, R208 ;  /* 0x0000001fff0f7819 */ /* 0x000fe200000114d0 */
[----:B------:R-:W-:Y:S01]  /*10c0*/  VIADD R211, R16, 0xe0 ;  /* 0x000000e010d37836 */ /* 0x000fe20000000000 */
[----:B------:R-:W-:Y:S01]  /*10d0*/  SHF.R.S32.HI R14, RZ, 0x1f, R207 ;  /* 0x0000001fff0e7819 */ /* 0x000fe200000114cf */
[C---:B------:R-:W-:Y:S01]  /*10e0*/  VIADD R33, R192.reuse, 0x40 ;  /* 0x00000040c0217836 */ /* 0x040fe20000000000 */
[----:B------:R-:W-:Y:S01]  /*10f0*/  LOP3.LUT R5, R5, 0xfffffe00, RZ, 0xc0, !PT ;  /* 0xfffffe0005057812 */ /* 0x000fe200078ec0ff */
[C---:B------:R-:W-:Y:S01]  /*1100*/  VIADD R31, R192.reuse, 0xc0 ;  /* 0x000000c0c01f7836 */ /* 0x040fe20000000000 */
[----:B------:R-:W-:Y:S01]  /*1110*/  SHF.L.U64.HI R223, R215, 0x1, R4 ;  /* 0x00000001d7df7819 */ /* 0x000fe20000010204 */
[----:B------:R-:W-:Y:S01]  /*1120*/  VIADD R30, R192, 0x100 ;  /* 0x00000100c01e7836 */ /* 0x000fe20000000000 */
[----:B------:R-:W-:Y:S01]  /*1130*/  IADD3 R9, R9, R8, RZ ;  /* 0x0000000809097210 */ /* 0x000fe20007ffe0ff */
[----:B------:R-:W-:Y:S01]  /*1140*/  STL [R1+0x54], R5 ;  /* 0x0000540501007387 */ /* 0x000fe20000100800 */
[----:B------:R-:W-:Y:S01]  /*1150*/  SHF.L.U64.HI R224, R214, 0x1, R7 ;  /* 0x00000001d6e07819 */ /* 0x000fe20000010207 */
[----:B------:R-:W-:Y:S01]  /*1160*/  VIADD R28, R192, 0x180 ;  /* 0x00000180c01c7836 */ /* 0x000fe20000000000 */
[----:B------:R-:W-:Y:S01]  /*1170*/  SHF.L.U64.HI R4, R208, 0x1, R15 ;  /* 0x00000001d0047819 */ /* 0x000fe2000001020f */
[----:B------:R-:W-:Y:S01]  /*1180*/  IMAD R199, R9, 0x2, R2 ;  /* 0x0000000209c77824 */ /* 0x000fe200078e0202 */
[----:B------:R-:W-:Y:S01]  /*1190*/  SHF.R.S32.HI R8, RZ, 0x1f, R213 ;  /* 0x0000001fff087819 */ /* 0x000fe200000114d5 */
[----:B------:R-:W-:Y:S01]  /*11a0*/  VIADD R27, R192, 0x1c0 ;  /* 0x000001c0c01b7836 */ /* 0x000fe20000000000 */
[----:B------:R-:W-:Y:S01]  /*11b0*/  SHF.L.U64.HI R7, R207, 0x1, R14 ;  /* 0x00000001cf077819 */ /* 0x000fe2000001020e */
[----:B------:R0:W-:Y:S01]  /*11c0*/  STL [R1], R4 ;  /* 0x0000000401007387 */ /* 0x0001e20000100800 */
[----:B------:R-:W-:Y:S01]  /*11d0*/  SHF.R.S32.HI R21, RZ, 0x1f, R206 ;  /* 0x0000001fff157819 */ /* 0x000fe200000114ce */
[----:B------:R-:W-:Y:S01]  /*11e0*/  VIADD R216, R16, 0x40 ;  /* 0x0000004010d87836 */ /* 0x000fe20000000000 */
[----:B------:R-:W-:Y:S01]  /*11f0*/  SHF.R.S32.HI R18, RZ, 0x1f, R205 ;  /* 0x0000001fff127819 */ /* 0x000fe200000114cd */
[----:B------:R1:W-:Y:S01]  /*1200*/  STL [R1+0x4], R7 ;  /* 0x0000040701007387 */ /* 0x0003e20000100800 */
[----:B------:R-:W-:Y:S01]  /*1210*/  SHF.L.U64.HI R225, R213, 0x1, R8 ;  /* 0x00000001d5e17819 */ /* 0x000fe20000010208 */
[----:B------:R-:W-:Y:S01]  /*1220*/  VIADD R202, R199, 0x26800 ;  /* 0x00026800c7ca7836 */ /* 0x000fe20000000000 */
[----:B------:R-:W-:Y:S01]  /*1230*/  SHF.L.U64.HI R8, R206, 0x1, R21 ;  /* 0x00000001ce087819 */ /* 0x000fe20000010215 */
[----:B------:R-:W-:Y:S01]  /*1240*/  VIADD R22, R16, 0x20 ;  /* 0x0000002010167836 */ /* 0x000fe20000000000 */
[----:B------:R-:W-:Y:S01]  /*1250*/  SHF.R.S32.HI R25, RZ, 0x1f, R204 ;  /* 0x0000001fff197819 */ /* 0x000fe200000114cc */
[----:B0-----:R-:W-:Y:S01]  /*1260*/  IMAD.SHL.U32 R4, R6, 0x2, RZ ;  /* 0x0000000206047824 */ /* 0x001fe200078e00ff */
[----:B------:R-:W-:Y:S01]  /*1270*/  SHF.R.S32.HI R20, RZ, 0x1f, R203 ;  /* 0x0000001fff147819 */ /* 0x000fe200000114cb */
[----:B------:R-:W-:Y:S01]  /*1280*/  STL [R1+0x8], R8 ;  /* 0x0000080801007387 */ /* 0x000fe20000100800 */
[----:B------:R-:W-:Y:S01]  /*1290*/  LOP3.LUT R3, R5, R3, R26, 0xf6, !PT ;  /* 0x0000000305037212 */ /* 0x000fe200078ef61a */
[----:B------:R-:W-:Y:S01]  /*12a0*/  VIADD R200, R199, 0x26840 ;  /* 0x00026840c7c87836 */ /* 0x000fe20000000000 */
[----:B-1----:R-:W-:Y:S01]  /*12b0*/  SHF.L.U64.HI R7, R205, 0x1, R18 ;  /* 0x00000001cd077819 */ /* 0x002fe20000010212 */
[----:B------:R-:W-:Y:S01]  /*12c0*/  IMAD.SHL.U32 R186, R186, 0x4, RZ ;  /* 0x00000004baba7824 */ /* 0x000fe200078e00ff */
[----:B------:R-:W-:-:S02]  /*12d0*/  IADD3 R197, R4, R24, RZ ;  /* 0x0000001804c57210 */ /* 0x000fc40007ffe0ff */
[----:B------:R-:W-:Y:S01]  /*12e0*/  SHF.L.U64.HI R6, R204, 0x1, R25 ;  /* 0x00000001cc067819 */ /* 0x000fe20000010219 */
[----:B------:R-:W-:Y:S01]  /*12f0*/  STL [R1+0xc], R7 ;  /* 0x00000c0701007387 */ /* 0x000fe20000100800 */
[----:B------:R-:W-:Y:S01]  /*1300*/  SHF.L.U64.HI R5, R203, 0x1, R20 ;  /* 0x00000001cb057819 */ /* 0x000fe20000010214 */
[----:B------:R-:W-:Y:S01]  /*1310*/  VIADD R38, R197, 0x10 ;  /* 0x00000010c5267836 */ /* 0x000fe20000000000 */
[----:B------:R-:W-:Y:S01]  /*1320*/  R2P PR, R11, 0x6 ;  /* 0x000000060b007804 */ /* 0x000fe20000000000 */
[----:B------:R0:W-:Y:S01]  /*1330*/  STL [R1+0x48], R4 ;  /* 0x0000480401007387 */ /* 0x0001e20000100800 */
[----:B------:R-:W-:Y:S01]  /*1340*/  IADD3 R210, R16, 0x100, RZ ;  /* 0x0000010010d27810 */ /* 0x000fe20007ffe0ff */
[C---:B------:R-:W-:Y:S01]  /*1350*/  VIADD R35, R197.reuse, 0x28 ;  /* 0x00000028c5237836 */ /* 0x040fe20000000000 */
[----:B------:R-:W-:Y:S01]  /*1360*/  SHF.R.S32.HI R32, RZ, 0x1f, R32 ;  /* 0x0000001fff207819 */ /* 0x000fe20000011420 */
[----:B------:R-:W-:Y:S01]  /*1370*/  STL [R1+0x10], R6 ;  /* 0x0000100601007387 */ /* 0x000fe20000100800 */
[----:B------:R-:W-:Y:S01]  /*1380*/  SHF.R.S32.HI R12, RZ, 0x1f, R209 ;  /* 0x0000001fff0c7819 */ /* 0x000fe200000114d1 */
[C---:B------:R-:W-:Y:S01]  /*1390*/  VIADD R32, R197.reuse, 0x40 ;  /* 0x00000040c5207836 */ /* 0x040fe20000000000 */
[----:B------:R-:W-:Y:S01]  /*13a0*/  SHF.R.S32.HI R29, RZ, 0x1f, R29 ;  /* 0x0000001fff1d7819 */ /* 0x000fe2000001141d */
[----:B------:R1:W-:Y:S01]  /*13b0*/  STL [R1+0x14], R5 ;  /* 0x0000140501007387 */ /* 0x0003e20000100800 */
[----:B------:R-:W-:Y:S01]  /*13c0*/  VIADD R29, R197, 0x58 ;  /* 0x00000058c51d7836 */ /* 0x000fe20000000000 */
[----:B------:R-:W-:Y:S01]  /*13d0*/  SHF.R.S32.HI R11, RZ, 0x1f, R212 ;  /* 0x0000001fff0b7819 */ /* 0x000fe200000114d4 */
[----:B0-----:R-:W-:Y:S01]  /*13e0*/  IMAD R4, R3, 0x2, R2 ;  /* 0x0000000203047824 */ /* 0x001fe200078e0202 */
[----:B------:R-:W-:Y:S01]  /*13f0*/  SHF.R.S32.HI R10, RZ, 0x1f, R211 ;  /* 0x0000001fff0a7819 */ /* 0x000fe200000114d3 */
[C---:B------:R-:W-:Y:S01]  /*1400*/  VIADD R26, R197.reuse, 0x70 ;  /* 0x00000070c51a7836 */ /* 0x040fe20000000000 */
[----:B------:R-:W-:Y:S01]  /*1410*/  SHF.R.S32.HI R13, RZ, 0x1f, R210 ;  /* 0x0000001fff0d7819 */ /* 0x000fe200000114d2 */
[----:B------:R-:W-:Y:S01]  /*1420*/  VIADD R21, R197, 0x88 ;  /* 0x00000088c5157836 */ /* 0x000fe20000000000 */
[----:B------:R-:W-:Y:S01]  /*1430*/  STL [R1+0x4c], R4 ;  /* 0x00004c0401007387 */ /* 0x000fe20000100800 */
[----:B------:R-:W-:Y:S01]  /*1440*/  SHF.L.U64.HI R229, R209, 0x1, R12 ;  /* 0x00000001d1e57819 */ /* 0x000fe2000001020c */
[C---:B------:R-:W-:Y:S01]  /*1450*/  VIADD R15, R197.reuse, 0xa0 ;  /* 0x000000a0c50f7836 */ /* 0x040fe20000000000 */
[----:B------:R-:W-:Y:S01]  /*1460*/  SHF.R.S32.HI R33, RZ, 0x1f, R33 ;  /* 0x0000001fff217819 */ /* 0x000fe20000011421 */
[----:B------:R0:W-:Y:S01]  /*1470*/  STL [R1+0x50], R0 ;  /* 0x0000500001007387 */ /* 0x0001e20000100800 */
[C---:B------:R-:W-:Y:S01]  /*1480*/  VIADD R12, R197.reuse, 0xb8 ;  /* 0x000000b8c50c7836 */ /* 0x040fe20000000000 */
[----:B------:R-:W-:Y:S01]  /*1490*/  SHF.R.S32.HI R31, RZ, 0x1f, R31 ;  /* 0x0000001fff1f7819 */ /* 0x000fe2000001141f */
[C---:B------:R-:W-:Y:S01]  /*14a0*/  VIADD R8, R197.reuse, 0xd0 ;  /* 0x000000d0c5087836 */ /* 0x040fe20000000000 */
[----:B------:R-:W-:Y:S01]  /*14b0*/  SHF.R.S32.HI R30, RZ, 0x1f, R30 ;  /* 0x0000001fff1e7819 */ /* 0x000fe2000001141e */
[C---:B-1----:R-:W-:Y:S01]  /*14c0*/  VIADD R5, R197.reuse, 0xe8 ;  /* 0x000000e8c5057836 */ /* 0x042fe20000000000 */
        /* <DEDUP_REMOVED lines=12> */
[----:B------:R-:W-:Y:S01]  /*1590*/  SHF.L.U64.HI R226, R212, 0x1, R11 ;  /* 0x00000001d4e27819 */ /* 0x000fe2000001020b */
[----:B------:R-:W-:Y:S01]  /*15a0*/  VIADD R30, R197, 0x50 ;  /* 0x00000050c51e7836 */ /* 0x000fe20000000000 */
[----:B------:R-:W-:Y:S01]  /*15b0*/  SHF.L.U64.HI R227, R211, 0x1, R10 ;  /* 0x00000001d3e37819 */ /* 0x000fe2000001020a */
[C---:B------:R-:W-:Y:S01]  /*15c0*/  VIADD R28, R197.reuse, 0x60 ;  /* 0x00000060c51c7836 */ /* 0x040fe20000000000 */
[----:B------:R-:W-:Y:S01]  /*15d0*/  SHF.L.U64.HI R228, R210, 0x1, R13 ;  /* 0x00000001d2e47819 */ /* 0x000fe2000001020d */
[----:B------:R-:W-:Y:S01]  /*15e0*/  VIADD R27, R197, 0x68 ;  /* 0x00000068c51b7836 */ /* 0x000fe20000000000 */
[----:B------:R-:W-:Y:S01]  /*15f0*/  SEL R201, R201, 0xffffffe0, !P1 ;  /* 0xffffffe0c9c97807 */ /* 0x000fe20004800000 */
        /* <DEDUP_REMOVED lines=22> */
[----:B------:R-:W-:Y:S01]  /*1760*/  @P2 VIADD R200, R202, 0xffffffc0 ;  /* 0xffffffc0cac82836 */ /* 0x000fe20000000000 */
[----:B------:R-:W-:Y:S01]  /*1770*/  SHF.L.U64.HI R221, R216, 0x1, R221 ;  /* 0x00000001d8dd7819 */ /* 0x000fe200000102dd */
[----:B------:R-:W-:Y:S01]  /*1780*/  IMAD.IADD R202, R202, 0x1, R201 ;  /* 0x00000001caca7824 */ /* 0x000fe200078e02c9 */
[----:B------:R-:W-:Y:S01]  /*1790*/  SHF.R.S32.HI R39, RZ, 0x1f, R39 ;  /* 0x0000001fff277819 */ /* 0x000fe20000011427 */
[----:B------:R-:W-:Y:S01]  /*17a0*/  VIADD R194, R186, 0x10 ;  /* 0x00000010bac27836 */ /* 0x000fe20000000000 */
[----:B------:R-:W-:Y:S01]  /*17b0*/  SHF.R.S32.HI R37, RZ, 0x1f, R37 ;  /* 0x0000001fff257819 */ /* 0x000fe20000011425 */
[----:B------:R-:W-:Y:S01]  /*17c0*/  IMAD.IADD R201, R201, 0x1, R200 ;  /* 0x00000001c9c97824 */ /* 0x000fe200078e02c8 */
[----:B------:R-:W-:-:S02]  /*17d0*/  SHF.R.S32.HI R36, RZ, 0x1f, R36 ;  /* 0x0000001fff247819 */ /* 0x000fc40000011424 */
[----:B------:R-:W-:Y:S02]  /*17e0*/  SHF.R.S32.HI R34, RZ, 0x1f, R34 ;  /* 0x0000001fff227819 */ /* 0x000fe40000011422 */
[----:B------:R-:W-:Y:S02]  /*17f0*/  SHF.R.S32.HI R33, RZ, 0x1f, R33 ;  /* 0x0000001fff217819 */ /* 0x000fe40000011421 */
[----:B------:R-:W-:Y:S02]  /*1800*/  SHF.R.S32.HI R31, RZ, 0x1f, R31 ;  /* 0x0000001fff1f7819 */ /* 0x000fe4000001141f */
[----:B------:R-:W-:Y:S02]  /*1810*/  SHF.R.S32.HI R30, RZ, 0x1f, R30 ;  /* 0x0000001fff1e7819 */ /* 0x000fe4000001141e */
[----:B------:R-:W-:Y:S02]  /*1820*/  SHF.R.S32.HI R28, RZ, 0x1f, R28 ;  /* 0x0000001fff1c7819 */ /* 0x000fe4000001141c */
        /* <DEDUP_REMOVED lines=12> */
[----:B------:R-:W-:-:S07]  /*18f0*/  SHF.R.S32.HI R0, RZ, 0x1f, R3 ;  /* 0x0000001fff007819 */ /* 0x000fce0000011403 */
.L_x_3931:
[----:B012-4-:R-:W0:Y:S01]  /*1900*/  LDC.64 R4, c[0x0][0xc88] ;  /* 0x00032200ff047b82 */ /* 0x017e220000000a00 */
[----:B------:R-:W-:Y:S01]  /*1910*/  ULDC.64 UR4, c[0x0][0xa28] ;  /* 0x00028a0000047ab9 */ /* 0x000fe20000000a00 */
[----:B------:R-:W-:Y:S01]  /*1920*/  ULDC.64 UR8, c[0x0][0xa18] ;  /* 0x0002860000087ab9 */ /* 0x000fe20000000a00 */
[----:B------:R-:W-:Y:S01]  /*1930*/  ULDC.64 UR6, c[0x0][0xa08] ;  /* 0x0002820000067ab9 */ /* 0x000fe20000000a00 */
[----:B0-----:R-:W-:-:S05]  /*1940*/  IMAD.WIDE R4, R155, 0x4, R4 ;  /* 0x000000049b047825 */ /* 0x001fca00078e0204 */
[----:B-----5:R-:W2:Y:S01]  /*1950*/  LDG.E R26, desc[UR42][R4.64] ;  /* 0x0000002a041a7981 */ /* 0x020ea2000c1e1900 */
[----:B------:R-:W-:Y:S01]  /*1960*/  ISETP.NE.U32.AND P2, PT, RZ, UR4, PT ;  /* 0x00000004ff007c0c */ /* 0x000fe2000bf45070 */
[----:B---3--:R-:W-:Y:S01]  /*1970*/  IMAD.MOV.U32 R8, RZ, RZ, RZ ;  /* 0x000000ffff087224 */ /* 0x008fe200078e00ff */
[----:B------:R-:W-:Y:S01]  /*1980*/  ISETP.NE.U32.AND P1, PT, RZ, UR8, PT ;  /* 0x00000008ff007c0c */ /* 0x000fe2000bf25070 */
[----:B------:R-:W-:Y:S01]  /*1990*/  IMAD.MOV.U32 R24, RZ, RZ, RZ ;  /* 0x000000ffff187224 */ /* 0x000fe200078e00ff */
[----:B------:R-:W-:Y:S02]  /*19a0*/  ISETP.NE.AND.EX P2, PT, RZ, UR5, PT, P2 ;  /* 0x00000005ff007c0c */ /* 0x000fe4000bf45320 */
[----:B------:R-:W-:Y:S02]  /*19b0*/  ISETP.NE.AND.EX P1, PT, RZ, UR9, PT, P1 ;  /* 0x00000009ff007c0c */ /* 0x000fe4000bf25310 */
[----:B------:R-:W-:-:S04]  /*19c0*/  ISETP.NE.U32.AND P0, PT, RZ, UR6, PT ;  /* 0x00000006ff007c0c */ /* 0x000fc8000bf05070 */
[----:B------:R-:W-:Y:S02]  /*19d0*/  ISETP.NE.AND.EX P0, PT, RZ, UR7, PT, P0 ;  /* 0x00000007ff007c0c */ /* 0x000fe4000bf05300 */
[----:B--2---:R-:W-:Y:S01]  /*19e0*/  SHF.R.S32.HI R0, RZ, 0x1f, R26 ;  /* 0x0000001fff007819 */ /* 0x004fe2000001141a */
[----:B------:R-:W-:Y:S02]  /*19f0*/  STL [R1+0x18], R26 ;  /* 0x0000181a01007387 */ /* 0x000fe40000100800 */
[C---:B------:R-:W-:Y:S02]  /*1a00*/  @P2 LEA R6, P3, R26.reuse, UR4, 0x2 ;  /* 0x000000041a062c11 */ /* 0x040fe4000f8610ff */
[C---:B------:R-:W-:Y:S01]  /*1a10*/  SHF.L.U32 R28, R26.reuse, 0x2, RZ ;  /* 0x000000021a1c7819 */ /* 0x040fe200000006ff */
[----:B------:R0:W-:Y:S01]  /*1a20*/  STL [R1+0x40], R0 ;  /* 0x0000400001007387 */ /* 0x0001e20000100800 */
[C-C-:B------:R-:W-:Y:S01]  /*1a30*/  @P2 LEA.HI.X R7, R26.reuse, UR5, R0.reuse, 0x2, P3 ;  /* 0x000000051a072c11 */ /* 0x140fe200098f1400 */
[----:B------:R-:W-:Y:S01]  /*1a40*/  ULDC UR4, c[0x0][0x288] ;  /* 0x0000a20000047ab9 */ /* 0x000fe20000000800 */
[----:B------:R-:W-:Y:S01]  /*1a50*/  SHF.L.U64.HI R27, R26, 0x2, R0 ;  /* 0x000000021a1b7819 */ /* 0x000fe20000010200 */
[----:B------:R1:W-:Y:S01]  /*1a60*/  STL [R1+0x20], R28 ;  /* 0x0000201c01007387 */ /* 0x0003e20000100800 */
[----:B------:R-:W-:-:S03]  /*1a70*/  IADD3 R4, P4, R28, UR6, RZ ;  /* 0x000000061c047c10 */ /* 0x000fc6000ff9e0ff */
[----:B------:R2:W5:Y:S01]  /*1a80*/  @P2 LDG.E R8, desc[UR42][R6.64] ;  /* 0x0000002a06082981 */ /* 0x000562000c1e1900 */
[----:B------:R-:W-:Y:S01]  /*1a90*/  IMAD.U32 R155, RZ, RZ, UR4 ;  /* 0x00000004ff9b7e24 */ /* 0x000fe2000f8e00ff */
[----:B------:R-:W-:Y:S01]  /*1aa0*/  IADD3.X R5, R27, UR7, RZ, P4, !PT ;  /* 0x000000071b057c10 */ /* 0x000fe2000a7fe4ff */
[----:B------:R-:W-:Y:S01]  /*1ab0*/  ULDC.64 UR4, c[0x0][0x418] ;  /* 0x0001060000047ab9 */ /* 0x000fe20000000a00 */
[----:B------:R1:W-:Y:S04]  /*1ac0*/  STL [R1+0x24], R27 ;  /* 0x0000241b01007387 */ /* 0x0003e80000100800 */
[----:B------:R1:W5:Y:S01]  /*1ad0*/  @P0 LDG.E R24, desc[UR42][R4.64] ;  /* 0x0000002a04180981 */ /* 0x000362000c1e1900 */
[----:B--2---:R-:W-:-:S04]  /*1ae0*/  @P1 IADD3 R6, P2, R28, UR8, RZ ;  /* 0x000000081c061c10 */ /* 0x004fc8000ff5e0ff */
[----:B------:R-:W-:Y:S01]  /*1af0*/  @P1 IADD3.X R7, R27, UR9, RZ, P2, !PT ;  /* 0x000000091b071c10 */ /* 0x000fe200097fe4ff */
[----:B------:R1:W-:Y:S01]  /*1b00*/  STL [R1+0x28], R153 ;  /* 0x0000289901007387 */ /* 0x0003e20000100800 */
        /* <DEDUP_REMOVED lines=9> */
[----:B0-----:R-:W-:-:S02]  /*1ba0*/  LOP3.LUT R0, R154, 0xff0000, RZ, 0xc0, !PT ;  /* 0x00ff00009a007812 */ /* 0x001fc400078ec0ff */
[----:B------:R-:W-:Y:S01]  /*1bb0*/  UIMAD UR4, UR4, UR5, URZ ;  /* 0x00000005040472a4 */ /* 0x000fe2000f8e023f */
[----:B------:R-:W-:Y:S02]  /*1bc0*/  SHF.R.U32.HI R3, RZ, 0x8, R3 ;  /* 0x00000008ff037819 */ /* 0x000fe40000011603 */
[----:B------:R-:W-:Y:S01]  /*1bd0*/  ISETP.NE.AND.EX P2, PT, RZ, UR9, PT, P2 ;  /* 0x00000009ff007c0c */ /* 0x000fe2000bf45320 */
[----:B------:R-:W-:Y:S01]  /*1be0*/  ULDC UR5, c[0x0][0x348] ;  /* 0x0000d20000057ab9 */ /* 0x000fe20000000800 */
[----:B------:R-:W-:Y:S02]  /*1bf0*/  LEA.HI R9, R0, R3, RZ, 0x10 ;  /* 0x0000000300097211 */ /* 0x000fe400078f80ff */
[----:B------:R-:W-:Y:S01]  /*1c00*/  LOP3.LUT R184, R154, 0xffff, RZ, 0xc0, !PT ;  /* 0x0000ffff9ab87812 */ /* 0x000fe200078ec0ff */
[----:B-1----:R-:W-:Y:S08]  /*1c10*/  @P1 BRA `(.L_x_3795) ;  /* 0x0000000000241947 */ /* 0x002ff00003800000 */
        /* <DEDUP_REMOVED lines=9> */
.L_x_3795:
[----:B------:R-:W-:Y:S02]  /*1cb0*/  IMAD.U32 R36, RZ, RZ, UR5 ;  /* 0x00000005ff247e24 */ /* 0x000fe4000f8e00ff */
[----:B------:R-:W-:Y:S01]  /*1cc0*/  IMAD.U32 R25, RZ, RZ, UR4 ;  /* 0x00000004ff197e24 */ /* 0x000fe2000f8e00ff */
[----:B------:R-:W-:Y:S06]  /*1cd0*/  @!P2 BRA `(.L_x_3796) ;  /* 0x000000000010a947 */ /* 0x000fec0003800000 */
[----:B------:R-:W-:-:S04]  /*1ce0*/  IADD3 R4, P0, R28, UR8, RZ ;  /* 0x000000081c047c10 */ /* 0x000fc8000ff1e0ff */
[----:B------:R-:W-:-:S05]  /*1cf0*/  IADD3.X R5, R27, UR9, RZ, P0, !PT ;  /* 0x000000091b057c10 */ /* 0x000fca00087fe4ff */
[----:B------:R0:W5:Y:S01]  /*1d00*/  LDG.E R25, desc[UR42][R4.64] ;  /* 0x0000002a04197981 */ /* 0x000162000c1e1900 */
[----:B------:R-:W-:Y:S05]  /*1d10*/  BRA `(.L_x_3797) ;  /* 0x0000000000107947 */ /* 0x000fea0003800000 */
.L_x_3796:
[----:B------:R-:W-:Y:S05]  /*1d20*/  @!P0 BRA `(.L_x_3797) ;  /* 0x00000000000c8947 */ /* 0x000fea0003800000 */
[----:B------:R-:W2:Y:S04]  /*1d30*/  LDG.E R0, desc[UR42][R4.64] ;  /* 0x0000002a04007981 */ /* 0x000ea8000c1e1900 */
[----:B------:R-:W2:Y:S02]  /*1d40*/  LDG.E R25, desc[UR42][R4.64+0x4] ;  /* 0x0000042a04197981 */ /* 0x000ea4000c1e1900 */
[----:B--2---:R-:W-:-:S07]  /*1d50*/  IMAD.IADD R25, R25, 0x1, -R0 ;  /* 0x0000000119197824 */ /* 0x004fce00078e0a00 */
.L_x_3797:
[----:B------:R-:W-:Y:S02]  /*1d60*/  ULDC.64 UR4, c[0x0][0xa10] ;  /* 0x0002840000047ab9 */ /* 0x000fe40000000a00 */
[----:B------:R-:W-:-:S04]  /*1d70*/  ISETP.NE.U32.AND P0, PT, RZ, UR4, PT ;  /* 0x00000004ff007c0c */ /* 0x000fc8000bf05070 */
[----:B------:R-:W-:Y:S01]  /*1d80*/  ISETP.NE.AND.EX P0, PT, RZ, UR5, PT, P0 ;  /* 0x00000005ff007c0c */ /* 0x000fe2000bf05300 */
[----:B------:R-:W-:Y:S02]  /*1d90*/  ULDC.64 UR4, c[0x0][0xa30] ;  /* 0x00028c0000047ab9 */ /* 0x000fe40000000a00 */
[----:B------:R-:W-:-:S10]  /*1da0*/  ISETP.NE.U32.AND P1, PT, RZ, UR4, PT ;  /* 0x00000004ff007c0c */ /* 0x000fd4000bf25070 */
[----:B0-----:R-:W0:Y:S01]  /*1db0*/  @P0 LDC.64 R4, c[0x0][0xa10] ;  /* 0x00028400ff040b82 */ /* 0x001e220000000a00 */
[----:B------:R-:W-:Y:S01]  /*1dc0*/  ISETP.NE.AND.EX P1, PT, RZ, UR5, PT, P1 ;  /* 0x00000005ff007c0c */ /* 0x000fe2000bf25310 */
[----:B0-----:R-:W-:-:S05]  /*1dd0*/  @P0 IMAD.WIDE R4, R26, 0x4, R4 ;  /* 0x000000041a040825 */ /* 0x001fca00078e0204 */
[----:B------:R-:W2:Y:S04]  /*1de0*/  @P0 LDG.E R0, desc[UR42][R4.64] ;  /* 0x0000002a04000981 */ /* 0x000ea8000c1e1900 */
[----:B------:R0:W2:Y:S01]  /*1df0*/  @P0 LDG.E R3, desc[UR42][R4.64+0x4] ;  /* 0x0000042a04030981 */ /* 0x0000a2000c1e1900 */
[----:B-----5:R-:W-:Y:S02]  /*1e00*/  IMAD.MOV.U32 R154, RZ, RZ, R25 ;  /* 0x000000ffff9a7224 */ /* 0x020fe400078e0019 */
[----:B0-----:R-:W-:-:S04]  /*1e10*/  @P1 IADD3 R4, P2, R28, UR4, RZ ;  /* 0x000000041c041c10 */ /* 0x001fc8000ff5e0ff */
[----:B------:R-:W-:-:S05]  /*1e20*/  @P1 IADD3.X R5, R27, UR5, RZ, P2, !PT ;  /* 0x000000051b051c10 */ /* 0x000fca00097fe4ff */
[----:B------:R0:W5:Y:S01]  /*1e30*/  @P1 LDG.E R154, desc[UR42][R4.64] ;  /* 0x0000002a049a1981 */ /* 0x000162000c1e1900 */
[----:B------:R-:W-:Y:S01]  /*1e40*/  LOP3.LUT R12, R9, 0xff, RZ, 0xc0, !PT ;  /* 0x000000ff090c7812 */ /* 0x000fe200078ec0ff */
[----:B------:R-:W-:Y:S01]  /*1e50*/  IMAD.IADD R11, R25, 0x1, -R8 ;  /* 0x00000001190b7824 */ /* 0x000fe200078e0a08 */
[----:B------:R-:W-:Y:S01]  /*1e60*/  SHF.R.U32.HI R6, RZ, 0x10, R9 ;  /* 0x00000010ff067819 */ /* 0x000fe20000011609 */
[----:B------:R-:W-:Y:S01]  /*1e70*/  BSSY B0, `(.L_x_3798) ;  /* 0x000002b000007945 */ /* 0x000fe20003800000 */
[----:B------:R-:W-:Y:S01]  /*1e80*/  LOP3.LUT R18, R18, 0xfffffffb, RZ, 0xc0, !PT ;  /* 0xfffffffb12127812 */ /* 0x000fe200078ec0ff */
[----:B------:R0:W-:Y:S04]  /*1e90*/  STL [R1+0x38], R12 ;  /* 0x0000380c01007387 */ /* 0x0001e80000100800 */
[----:B------:R0:W-:Y:S01]  /*1ea0*/  STL [R1+0x1c], R6 ;  /* 0x00001c0601007387 */ /* 0x0001e20000100800 */
[----:B--2---:R-:W-:-:S04]  /*1eb0*/  @P0 IMAD.IADD R36, R3, 0x1, -R0 ;  /* 0x0000000103240824 */ /* 0x004fc800078e0a00 */
[----:B------:R-:W-:-:S04]  /*1ec0*/  IMAD.IADD R152, R11, 0x1, R36 ;  /* 0x000000010b987824 */ /* 0x000fc800078e0224 */
[C---:B------:R-:W-:Y:S01]  /*1ed0*/  VIADD R0, R152.reuse, 0x3f ;  /* 0x0000003f98007836 */ /* 0x040fe20000000000 */
[----:B------:R-:W-:-:S04]  /*1ee0*/  ISETP.GE.AND P3, PT, R152, 0x1, PT ;  /* 0x000000019800780c */ /* 0x000fc80003f66270 */
[----:B------:R-:W-:-:S04]  /*1ef0*/  SHF.R.S32.HI R3, RZ, 0x1f, R0 ;  /* 0x0000001fff037819 */ /* 0x000fc80000011400 */
[----:B------:R-:W-:Y:S01]  /*1f00*/  LEA.HI R3, R3, R0, RZ, 0x6 ;  /* 0x0000000003037211 */ /* 0x000fe200078f30ff */
[----:B------:R-:W-:-:S03]  /*1f10*/  IMAD.MOV.U32 R0, RZ, RZ, RZ ;  /* 0x000000ffff007224 */ /* 0x000fc600078e00ff */
[----:B------:R-:W-:Y:S02]  /*1f20*/  SHF.R.S32.HI R171, RZ, 0x6, R3 ;  /* 0x00000006ffab7819 */ /* 0x000fe40000011403 */
[----:B------:R-:W-:Y:S01]  /*1f30*/  @P3 LOP3.LUT R18, R18, 0x4, RZ, 0xfc, !PT ;  /* 0x0000000412123812 */ /* 0x000fe200078efcff */
[----:B0-----:R-:W-:Y:S06]  /*1f40*/  @!P3 BRA `(.L_x_3799) ;  /* 0x000000000074b947 */ /* 0x001fec0003800000 */
[----:B------:R-:W-:Y:S01]  /*1f50*/  ISETP.NE.AND P0, PT, R6, RZ, PT ;  /* 0x000000ff0600720c */ /* 0x000fe20003f05270 */
[----:B------:R-:W-:-:S03]  /*1f60*/  ULDC UR4, c[0x0][0x9f0] ;  /* 0x00027c0000047ab9 */ /* 0x000fc60000000800 */
[----:B------:R-:W-:-:S04]  /*1f70*/  SEL R9, R6, UR4, P0 ;  /* 0x0000000406097c07 */ /* 0x000fc80008000000 */
[-C--:B------:R-:W-:Y:S02]  /*1f80*/  IABS R6, R9.reuse ;  /* 0x0000000900067213 */ /* 0x080fe40000000000 */
        /* <DEDUP_REMOVED lines=25> */
.L_x_3799:
[----:B------:R-:W-:Y:S05]  /*2120*/  BSYNC B0 ;  /* 0x0000000000007941 */ /* 0x000fea0003800000 */
.L_x_3798:
[----:B------:R-:W-:Y:S01]  /*2130*/  IMAD R3, R12, R0, RZ ;  /* 0x000000000c037224 */ /* 0x000fe200078e02ff */
[----:B------:R-:W-:-:S04]  /*2140*/  PLOP3.LUT P2, PT, PT, PT, PT, 0x80, 0x0 ;  /* 0x000000000000781c */ /* 0x000fc80003f4f070 */
[C---:B------:R-:W-:Y:S01]  /*2150*/  VIADDMNMX R0, R3.reuse, R0, R171, PT ;  /* 0x0000000003007246 */ /* 0x040fe200038001ab */
[----:B------:R-:W-:-:S04]  /*2160*/  IMAD R3, R3, 0x40, -R11 ;  /* 0x0000004003037824 */ /* 0x000fc800078e0a0b */
[----:B------:R-:W-:Y:S01]  /*2170*/  IMAD R5, R0, 0x40, -R11 ;  /* 0x0000004000057824 */ /* 0x000fe200078e0a0b */
[----:B------:R-:W-:-:S04]  /*2180*/  VIMNMX R3, RZ, R3, !PT ;  /* 0x00000003ff037248 */ /* 0x000fc80007fe0100 */
[----:B------:R-:W-:Y:S02]  /*2190*/  VIMNMX R0, R5, R36, PT ;  /* 0x0000002405007248 */ /* 0x000fe40003fe0100 */
[----:B------:R-:W-:Y:S02]  /*21a0*/  SHF.R.U32.HI R35, RZ, 0x6, R3 ;  /* 0x00000006ff237819 */ /* 0x000fe40000011603 */
[----:B------:R-:W-:-:S03]  /*21b0*/  ISETP.GT.AND P0, PT, R0, R3, PT ;  /* 0x000000030000720c */ /* 0x000fc60003f04270 */
[----:B------:R-:W-:-:S10]  /*21c0*/  IMAD.MOV.U32 R34, RZ, RZ, R35 ;  /* 0x000000ffff227224 */ /* 0x000fd400078e0023 */
[----:B------:R-:W-:-:S05]  /*21d0*/  @P0 VIADD R0, R0, 0x3f ;  /* 0x0000003f00000836 */ /* 0x000fca0000000000 */
[----:B------:R-:W-:-:S04]  /*21e0*/  @P0 SHF.R.S32.HI R3, RZ, 0x1f, R0 ;  /* 0x0000001fff030819 */ /* 0x000fc80000011400 */
[----:B------:R-:W-:-:S04]  /*21f0*/  @P0 LEA.HI R3, R3, R0, RZ, 0x6 ;  /* 0x0000000003030211 */ /* 0x000fc800078f30ff */
[----:B------:R-:W-:-:S04]  /*2200*/  @P0 SHF.R.S32.HI R34, RZ, 0x6, R3 ;  /* 0x00000006ff220819 */ /* 0x000fc80000011403 */
        /* <DEDUP_REMOVED lines=22> */
.L_x_3802:
[----:B------:R-:W-:Y:S05]  /*2370*/  BSYNC B6 ;  /* 0x0000000000067941 */ /* 0x000fea0003800000 */
.L_x_3801:
        /* <DEDUP_REMOVED lines=12> */
[----:B------:R-:W-:Y:S02]  /*2440*/  IMAD.U32 R7, RZ, RZ, UR7 ;  /* 0x00000007ff077e24 */ /* 0x000fe4000f8e00ff */
[----:B------:R-:W-:-:S02]  /*2450*/  IMAD.U32 R10, RZ, RZ, UR4 ;  /* 0x00000004ff0a7e24 */ /* 0x000fc4000f8e00ff */
[----:B------:R-:W-:Y:S02]  /*2460*/  IMAD.U32 R11, RZ, RZ, UR5 ;  /* 0x00000005ff0b7e24 */ /* 0x000fe4000f8e00ff */
[----:B------:R-:W-:Y:S02]  /*2470*/  IMAD.MOV.U32 R8, RZ, RZ, 0x70 ;  /* 0x00000070ff087424 */ /* 0x000fe400078e00ff */
[----:B------:R-:W-:Y:S02]  /*2480*/  IMAD.MOV.U32 R12, RZ, RZ, 0x1 ;  /* 0x00000001ff0c7424 */ /* 0x000fe400078e00ff */
[----:B------:R-:W-:-:S07]  /*2490*/  IMAD.MOV.U32 R13, RZ, RZ, RZ ;  /* 0x000000ffff0d7224 */ /* 0x000fce00078e00ff */
[----:B------:R-:W-:-:S07]  /*24a0*/  LEPC R20, `(.L_x_3804) ;  /* 0x000000001014794e */ /* 0x000fce0000000000 */
[----:B0----5:R-:W-:Y:S05]  /*24b0*/  CALL.ABS.NOINC R14 ;  /* 0x000000000e007343 */ /* 0x021fea0003c00000 */
.L_x_3804:
[----:B------:R-:W-:Y:S05]  /*24c0*/  BSYNC B6 ;  /* 0x0000000000067941 */ /* 0x000fea0003800000 */
.L_x_3803:
[----:B------:R-:W-:Y:S01]  /*24d0*/  ULDC.64 UR4, c[0x0][0x9f8] ;  /* 0x00027e0000047ab9 */ /* 0x000fe20000000a00 */
[----:B------:R-:W-:Y:S01]  /*24e0*/  IMAD.MOV.U32 R0, RZ, RZ, R26 ;  /* 0x000000ffff007224 */ /* 0x000fe200078e001a */
[----:B------:R-:W-:Y:S01]  /*24f0*/  ISETP.NE.U32.AND P0, PT, RZ, UR4, PT ;  /* 0x00000004ff007c0c */ /* 0x000fe2000bf05070 */
[----:B------:R-:W0:Y:S01]  /*2500*/  S2R R3, SR_TID.X ;  /* 0x0000000000037919 */ /* 0x000e220000002100 */
[----:B------:R-:W1:Y:S02]  /*2510*/  LDC.64 R6, c[0x0][0x3f8] ;  /* 0x0000fe00ff067b82 */ /* 0x000e640000000a00 */
[----:B------:R-:W-:-:S06]  /*2520*/  ISETP.NE.AND.EX P0, PT, RZ, UR5, PT, P0 ;  /* 0x00000005ff007c0c */ /* 0x000fcc000bf05300 */
[----:B------:R-:W2:Y:S07]  /*2530*/  LDC R45, c[0x0][0x3f4] ;  /* 0x0000fd00ff2d7b82 */ /* 0x000eae0000000800 */
[----:B------:R-:W-:Y:S02]  /*2540*/  @P0 IADD3 R4, P1, R28, UR4, RZ ;  /* 0x000000041c040c10 */ /* 0x000fe4000ff3e0ff */
[----:B------:R-:W-:Y:S02]  /*2550*/  SHF.R.S32.HI R9, RZ, 0x1f, R189 ;  /* 0x0000001fff097819 */ /* 0x000fe400000114bd */
[----:B------:R-:W-:Y:S01]  /*2560*/  SHF.R.S32.HI R187, RZ, 0x1f, R186 ;  /* 0x0000001fffbb7819 */ /* 0x000fe200000114ba */
[----:B------:R-:W3:Y:S01]  /*2570*/  S2R R44, SR_TID.X ;  /* 0x00000000002c7919 */ /* 0x000ee20000002100 */
[----:B------:R-:W-:Y:S01]  /*2580*/  @P0 IADD3.X R5, R27, UR5, RZ, P1, !PT ;  /* 0x000000051b050c10 */ /* 0x000fe20008ffe4ff */
[----:B------:R-:W-:Y:S01]  /*2590*/  IMAD.SHL.U32 R40, R191, 0x40, RZ ;  /* 0x00000040bf287824 */ /* 0x000fe200078e00ff */
[----:B------:R-:W-:-:S03]  /*25a0*/  ULDC UR4, c[0x0][0x2f4] ;  /* 0x0000bd0000047ab9 */ /* 0x000fc60000000800 */
[----:B------:R4:W3:Y:S01]  /*25b0*/  @P0 LDG.E R0, desc[UR42][R4.64] ;  /* 0x0000002a04000981 */ /* 0x0008e2000c1e1900 */
[-C--:B-1----:R-:W-:Y:S01]  /*25c0*/  IMAD R8, R9, R6.reuse, RZ ;  /* 0x0000000609087224 */ /* 0x082fe200078e02ff */
[----:B------:R-:W-:Y:S01]  /*25d0*/  LOP3.LUT R40, R40, 0x1c0, RZ, 0xc0, !PT ;  /* 0x000001c028287812 */ /* 0x000fe200078ec0ff */
[-C--:B------:R-:W-:Y:S01]  /*25e0*/  IMAD.WIDE.U32 R20, R189, R6.reuse, R186 ;  /* 0x00000006bd147225 */ /* 0x080fe200078e00ba */
[C---:B------:R-:W-:Y:S02]  /*25f0*/  ISETP.GE.AND P2, PT, R16.reuse, UR4, PT ;  /* 0x0000000410007c0c */ /* 0x040fe4000bf46270 */
[----:B--2---:R-:W-:Y:S01]  /*2600*/  ISETP.GE.AND P0, PT, R16, R45, PT ;  /* 0x0000002d1000720c */ /* 0x004fe20003f06270 */
[----:B0-----:R-:W-:Y:S01]  /*2610*/  VIADD R10, R3, 0xffffff80 ;  /* 0xffffff80030a7836 */ /* 0x001fe20000000000 */
[----:B------:R-:W-:Y:S01]  /*2620*/  SHF.R.U32.HI R42, RZ, 0x3, R40 ;  /* 0x00000003ff2a7819 */ /* 0x000fe20000011628 */
[C---:B------:R-:W-:Y:S01]  /*2630*/  IMAD R11, R189.reuse, R7, R8 ;  /* 0x00000007bd0b7224 */ /* 0x040fe200078e0208 */
[----:B----4-:R-:W0:Y:S01]  /*2640*/  LDC.64 R4, c[0x0][0x408] ;  /* 0x00010200ff047b82 */ /* 0x010e220000000a00 */
[----:B------:R-:W-:Y:S01]  /*2650*/  IMAD.WIDE.U32 R28, R189, R6, R16 ;  /* 0x00000006bd1c7225 */ /* 0x000fe200078e0010 */
[----:B------:R-:W-:-:S02]  /*2660*/  SHF.R.S32.HI R3, RZ, 0x1f, R10 ;  /* 0x0000001fff037819 */ /* 0x000fc4000001140a */
[----:B------:R-:W-:Y:S01]  /*2670*/  ISETP.GE.AND P1, PT, R22, UR4, PT ;  /* 0x0000000416007c0c */ /* 0x000fe2000bf26270 */
[----:B------:R-:W-:Y:S01]  /*2680*/  IMAD.IADD R21, R21, 0x1, R11 ;  /* 0x0000000115157824 */ /* 0x000fe200078e020b */
[----:B------:R-:W-:Y:S01]  /*2690*/  LEA.HI R3, R3, R10, RZ, 0x2 ;  /* 0x0000000a03037211 */ /* 0x000fe200078f10ff */
[----:B------:R-:W-:Y:S01]  /*26a0*/  IMAD.IADD R29, R11, 0x1, R29 ;  /* 0x000000010b1d7824 */ /* 0x000fe200078e021d */
[----:B-----5:R-:W-:Y:S01]  /*26b0*/  SHF.R.S32.HI R11, RZ, 0x1f, R154 ;  /* 0x0000001fff0b7819 */ /* 0x020fe2000001149a */
[-C--:B------:R-:W-:Y:S01]  /*26c0*/  IMAD.WIDE.U32 R20, R154, R6.reuse, R20 ;  /* 0x000000069a147225 */ /* 0x080fe200078e0014 */
[----:B------:R-:W-:Y:S02]  /*26d0*/  LOP3.LUT R13, R3, 0xfffffffc, RZ, 0xc0, !PT ;  /* 0xfffffffc030d7812 */ /* 0x000fe400078ec0ff */
[----:B------:R-:W-:Y:S01]  /*26e0*/  LOP3.LUT R18, R18, 0xfffffffd, RZ, 0xc0, !PT ;  /* 0xfffffffd12127812 */ /* 0x000fe200078ec0ff */
[----:B------:R-:W-:Y:S01]  /*26f0*/  IMAD.WIDE.U32 R28, R154, R6, R28 ;  /* 0x000000069a1c7225 */ /* 0x000fe200078e001c */
[----:B------:R-:W-:-:S02]  /*2700*/  SHF.L.U64.HI R38, R6, 0x6, R7 ;  /* 0x0000000606267819 */ /* 0x000fc40000010207 */
[----:B------:R-:W-:Y:S01]  /*2710*/  @P2 LOP3.LUT R18, R18, 0x2, RZ, 0xfc, !PT ;  /* 0x0000000212122812 */ /* 0x000fe200078efcff */
[----:B------:R-:W-:Y:S01]  /*2720*/  IMAD.IADD R12, R10, 0x1, -R13 ;  /* 0x000000010a0c7824 */ /* 0x000fe200078e0a0d */
[----:B---3--:R-:W-:Y:S01]  /*2730*/  LEA.HI R44, R44, 0x8, RZ, 0x19 ;  /* 0x000000082c2c7811 */ /* 0x008fe200078fc8ff */
[----:B------:R-:W-:Y:S01]  /*2740*/  IMAD R10, R11, R6, RZ ;  /* 0x000000060b0a7224 */ /* 0x000fe200078e02ff */
[----:B------:R-:W-:Y:S01]  /*2750*/  LOP3.LUT R18, R18, 0xfffffffe, RZ, 0xc0, !PT ;  /* 0xfffffffe12127812 */ /* 0x000fe200078ec0ff */
[----:B------:R-:W-:Y:S02]  /*2760*/  IMAD.IADD R3, R24, 0x1, R25 ;  /* 0x0000000118037824 */ /* 0x000fe400078e0219 */
[----:B------:R-:W-:Y:S01]  /*2770*/  IMAD R49, R154, R7, R10 ;  /* 0x000000079a317224 */ /* 0x000fe200078e020a */
[----:B0-----:R-:W-:Y:S01]  /*2780*/  SHF.L.U64.HI R41, R4, 0x6, R5 ;  /* 0x0000000604297819 */ /* 0x001fe20000010205 */
[-C--:B------:R-:W-:Y:S01]  /*2790*/  IMAD R8, R9, R4.reuse, RZ ;  /* 0x0000000409087224 */ /* 0x080fe200078e02ff */
[----:B------:R-:W-:Y:S01]  /*27a0*/  SEL R9, R45, RZ, P0 ;  /* 0x000000ff2d097207 */ /* 0x000fe20000000000 */
[----:B------:R-:W-:Y:S01]  /*27b0*/  IMAD R11, R11, R4, RZ ;  /* 0x000000040b0b7224 */ /* 0x000fe200078e02ff */
[----:B------:R-:W-:Y:S01]  /*27c0*/  @P1 LOP3.LUT R18, R18, 0x1, RZ, 0xfc, !PT ;  /* 0x0000000112121812 */ /* 0x000fe200078efcff */
[----:B------:R-:W-:-:S02]  /*27d0*/  IMAD R13, R189, R5, R8 ;  /* 0x00000005bd0d7224 */ /* 0x000fc400078e0208 */
[----:B------:R-:W-:Y:S02]  /*27e0*/  IMAD.IADD R9, R16, 0x1, R9 ;  /* 0x0000000110097824 */ /* 0x000fe400078e0209 */
[----:B------:R-:W-:Y:S01]  /*27f0*/  IMAD R11, R154, R5, R11 ;  /* 0x000000059a0b7224 */ /* 0x000fe200078e020b */
[----:B------:R-:W-:Y:S01]  /*2800*/  LOP3.LUT R5, R40, 0x18, R16, 0xf8, !PT ;  /* 0x0000001828057812 */ /* 0x000fe200078ef810 */
[----:B------:R-:W-:Y:S01]  /*2810*/  IMAD.WIDE.U32 R30, R189, R4, R186 ;  /* 0x00000004bd1e7225 */ /* 0x000fe200078e00ba */
[----:B------:R-:W-:Y:S02]  /*2820*/  SHF.R.S32.HI R8, RZ, 0x1f, R9 ;  /* 0x0000001fff087819 */ /* 0x000fe40000011409 */
[----:B------:R-:W-:Y:S01]  /*2830*/  LOP3.LUT R5, R5, R42, RZ, 0x3c, !PT ;  /* 0x0000002a05057212 */ /* 0x000fe200078e3cff */
[-C--:B------:R-:W-:Y:S01]  /*2840*/  IMAD.WIDE.U32 R32, R189, R4.reuse, R16 ;  /* 0x00000004bd207225 */ /* 0x080fe200078e0010 */
[----:B------:R-:W-:Y:S02]  /*2850*/  LEA.HI R37, R8, R9, RZ, 0x3 ;  /* 0x0000000908257211 */ /* 0x000fe400078f18ff */
[----:B------:R-:W-:Y:S01]  /*2860*/  LEA R46, R198, R5, 0x9 ;  /* 0x00000005c62e7211 */ /* 0x000fe200078e48ff */
[----:B------:R-:W-:Y:S01]  /*2870*/  IMAD.IADD R31, R31, 0x1, R13 ;  /* 0x000000011f1f7824 */ /* 0x000fe200078e020d */
[----:B------:R-:W-:Y:S01]  /*2880*/  LOP3.LUT R5, R40, 0x38, R37, 0xf8, !PT ;  /* 0x0000003828057812 */ /* 0x000fe200078ef825 */
[----:B------:R-:W-:Y:S01]  /*2890*/  IMAD.IADD R33, R13, 0x1, R33 ;  /* 0x000000010d217824 */ /* 0x000fe200078e0221 */
[----:B------:R-:W-:Y:S01]  /*28a0*/  LOP3.LUT R51, R37, 0xfffffff8, RZ, 0xc0, !PT ;  /* 0xfffffff825337812 */ /* 0x000fe200078ec0ff */
[----:B------:R-:W-:Y:S01]  /*28b0*/  IMAD.WIDE.U32 R30, R154, R4, R30 ;  /* 0x000000049a1e7225 */ /* 0x000fe200078e001e */
[----:B------:R-:W-:-:S02]  /*28c0*/  LOP3.LUT R5, R5, R42, RZ, 0x3c, !PT ;  /* 0x0000002a05057212 */ /* 0x000fc400078e3cff */
[----:B------:R-:W-:Y:S01]  /*28d0*/  SHF.R.S32.HI R54, RZ, 0x1f, R51 ;  /* 0x0000001fff367819 */ /* 0x000fe20000011433 */
[----:B------:R-:W-:-:S04]  /*28e0*/  IMAD.WIDE.U32 R32, R154, R4, R32 ;  /* 0x000000049a207225 */ /* 0x000fc800078e0020 */
[----:B------:R-:W-:Y:S02]  /*28f0*/  IMAD.IADD R48, R21, 0x1, R49 ;  /* 0x0000000115307824 */ /* 0x000fe400078e0231 */
[----:B------:R-:W-:Y:S02]  /*2900*/  IMAD.SHL.U32 R39, R6, 0x40, RZ ;  /* 0x0000004006277824 */ /* 0x000fe400078e00ff */
[----:B------:R-:W-:Y:S02]  /*2910*/  IMAD.SHL.U32 R43, R4, 0x40, RZ ;  /* 0x00000040042b7824 */ /* 0x000fe400078e00ff */
[----:B------:R-:W-:Y:S02]  /*2920*/  IMAD.SHL.U32 R45, R45, 0x2, RZ ;  /* 0x000000022d2d7824 */ /* 0x000fe400078e00ff */
[----:B------:R-:W-:Y:S02]  /*2930*/  IMAD R47, R12, 0x40, R189 ;  /* 0x000000400c2f7824 */ /* 0x000fe400078e02bd */
[----:B------:R-:W-:-:S02]  /*2940*/  IMAD.IADD R49, R49, 0x1, R29 ;  /* 0x0000000131317824 */ /* 0x000fc400078e021d */
[----:B------:R-:W-:Y:S02]  /*2950*/  IMAD.IADD R50, R31, 0x1, R11 ;  /* 0x000000011f327824 */ /* 0x000fe400078e020b */
[----:B------:R-:W-:Y:S02]  /*2960*/  IMAD.IADD R52, R11, 0x1, R33 ;  /* 0x000000010b347824 */ /* 0x000fe400078e0221 */
[----:B------:R-:W-:Y:S01]  /*2970*/  IMAD R55, R198, 0x200, R5 ;  /* 0x00000200c6377824 */ /* 0x000fe200078e0205 */
[----:B------:R-:W-:-:S07]  /*2980*/  SHF.R.S32.HI R53, RZ, 0x1f, R0 ;  /* 0x0000001fff357819 */ /* 0x000fce0000011400 */
.L_x_3837:
        /* <DEDUP_REMOVED lines=11> */
[----:B--2---:R-:W2:Y:S08]  /*2a40*/  @!P1 LDC.64 R4, c[0x0][0x418] ;  /* 0x00010600ff049b82 */ /* 0x004eb00000000a00 */
[----:B---3--:R-:W3:Y:S08]  /*2a50*/  @P2 LDC R9, c[0x0][0x434] ;  /* 0x00010d00ff092b82 */ /* 0x008ef00000000800 */
[----:B------:R-:W4:Y:S01]  /*2a60*/  @P2 LDC R10, c[0x0][0x438] ;  /* 0x00010e00ff0a2b82 */ /* 0x000f220000000800 */
[----:B---3--:R-:W-:-:S05]  /*2a70*/  @P2 IMAD.HI.U32 R9, R12, R9, RZ ;  /* 0x000000090c092227 */ /* 0x008fca00078e00ff */
[----:B----4-:R-:W-:Y:S01]  /*2a80*/  @P2 SHF.R.U32.HI R8, RZ, R10, R9 ;  /* 0x0000000aff082219 */ /* 0x010fe20000011609 */
[----:B0-----:R-:W-:-:S03]  /*2a90*/  @!P1 IMAD R10, R53, R6, RZ ;  /* 0x00000006350a9224 */ /* 0x001fc600078e02ff */
[----:B------:R-:W-:Y:S01]  /*2aa0*/  @!P1 SHF.R.S32.HI R9, RZ, 0x1f, R8 ;  /* 0x0000001fff099819 */ /* 0x000fe20000011408 */
[C---:B------:R-:W-:Y:S02]  /*2ab0*/  @!P1 IMAD R11, R0.reuse, R7, R10 ;  /* 0x00000007000b9224 */ /* 0x040fe400078e020a */
[----:B------:R-:W-:-:S04]  /*2ac0*/  @!P1 IMAD.WIDE.U32 R6, R0, R6, R8 ;  /* 0x0000000600069225 */ /* 0x000fc800078e0008 */
[----:B------:R-:W-:Y:S01]  /*2ad0*/  @!P1 IMAD.IADD R7, R7, 0x1, R11 ;  /* 0x0000000107079824 */ /* 0x000fe200078e020b */
[----:B--2---:R-:W-:-:S04]  /*2ae0*/  @!P1 LEA R4, P2, R6, R4, 0x2 ;  /* 0x0000000406049211 */ /* 0x004fc800078410ff */
[----:B------:R-:W-:Y:S02]  /*2af0*/  @!P1 LEA.HI.X R5, R6, R5, R7, 0x2, P2 ;  /* 0x0000000506059211 */ /* 0x000fe400010f1407 */
[----:B-1----:R-:W-:Y:S01]  /*2b00*/  ISETP.GE.AND P2, PT, R66, 0x1, PT ;  /* 0x000000014200780c */ /* 0x002fe20003f46270 */
[----:B------:R-:W-:Y:S01]  /*2b10*/  IMAD.SHL.U32 R64, R23, 0x1000, RZ ;  /* 0x0000100017407824 */ /* 0x000fe200078e00ff */
[----:B------:R-:W-:Y:S05]  /*2b20*/  YIELD ;  /* 0x0000000000007946 */ /* 0x000fea0003800000 */
[----:B------:R-:W-:Y:S01]  /*2b30*/  IMAD.MOV R7, RZ, RZ, -R8 ;  /* 0x000000ffff077224 */ /* 0x000fe200078e0a08 */
[----:B------:R-:W-:Y:S01]  /*2b40*/  BSSY B0, `(.L_x_3805) ;  /* 0x00001ad000007945 */ /* 0x000fe20003800000 */
[----:B------:R-:W-:Y:S01]  /*2b50*/  IMAD.IADD R67, R46, 0x1, R64 ;  /* 0x000000012e437824 */ /* 0x000fe200078e0240 */
[----:B------:R0:W5:Y:S01]  /*2b60*/  @!P1 LDG.E R59, desc[UR42][R4.64] ;  /* 0x0000002a043b9981 */ /* 0x000162000c1e1900 */
[----:B------:R-:W-:Y:S01]  /*2b70*/  IMAD R60, R60, R7, R12 ;  /* 0x000000073c3c7224 */ /* 0x000fe200078e020c */
[----:B------:R-:W-:Y:S01]  /*2b80*/  ISETP.GT.AND P1, PT, R34, R35, PT ;  /* 0x000000232200720c */ /* 0x000fe20003f24270 */
[----:B------:R-:W-:Y:S01]  /*2b90*/  IMAD R67, R67, 0x2, R2 ;  /* 0x0000000243437824 */ /* 0x000fe200078e0202 */
[----:B------:R-:W-:Y:S11]  /*2ba0*/  @!P2 BRA `(.L_x_3806) ;  /* 0x0000001400c4a947 */ /* 0x000ff60003800000 */
[----:B------:R-:W-:Y:S01]  /*2bb0*/  SHF.R.S32.HI R62, RZ, 0x1f, R60 ;  /* 0x0000001fff3e7819 */ /* 0x000fe2000001143c */
[----:B------:R-:W-:Y:S01]  /*2bc0*/  ULDC.64 UR4, c[0x0][0x300] ;  /* 0x0000c00000047ab9 */ /* 0x000fe20000000a00 */
[----:B-----5:R-:W-:Y:S01]  /*2bd0*/  SHF.R.S32.HI R61, RZ, 0x1f, R59 ;  /* 0x0000001fff3d7819 */ /* 0x020fe2000001143b */
[----:B0-----:R-:W-:Y:S01]  /*2be0*/  IMAD.WIDE.U32 R4, R60, UR4, RZ ;  /* 0x000000043c047c25 */ /* 0x001fe2000f8e00ff */
[----:B------:R-:W-:Y:S01]  /*2bf0*/  ULDC.U8 UR8, c[0x0][0x410] ;  /* 0x0001040000087ab9 */ /* 0x000fe20000000000 */
[----:B------:R-:W-:Y:S01]  /*2c00*/  SHF.R.S32.HI R12, RZ, 0x1f, R34 ;  /* 0x0000001fff0c7819 */ /* 0x000fe20000011422 */
[----:B------:R-:W-:Y:S01]  /*2c10*/  ULDC.64 UR6, c[0x0][0x2e8] ;  /* 0x0000ba0000067ab9 */ /* 0x000fe20000000a00 */
[----:B------:R-:W-:Y:S01]  /*2c20*/  IMAD R7, R62, UR4, RZ ;  /* 0x000000043e077c24 */ /* 0x000fe2000f8e02ff */
[----:B------:R-:W-:Y:S01]  /*2c30*/  ISETP.NE.AND P2, PT, RZ, UR8, PT ;  /* 0x00000008ff007c0c */ /* 0x000fe2000bf45270 */
[----:B------:R-:W-:Y:S02]  /*2c40*/  IMAD R8, R38, R34, RZ ;  /* 0x0000002226087224 */ /* 0x000fe400078e02ff */
[----:B------:R-:W-:Y:S01]  /*2c50*/  IMAD R7, R60, UR5, R7 ;  /* 0x000000053c077c24 */ /* 0x000fe2000f8e0207 */
[----:B------:R-:W-:Y:S01]  /*2c60*/  ULDC.64 UR4, c[0x0][0x310] ;  /* 0x0000c40000047ab9 */ /* 0x000fe20000000a00 */
[----:B------:R-:W-:-:S02]  /*2c70*/  IMAD R9, R12, R39, R8 ;  /* 0x000000270c097224 */ /* 0x000fc400078e0208 */
[----:B------:R-:W-:Y:S02]  /*2c80*/  IMAD R6, R61, UR4, RZ ;  /* 0x000000043d067c24 */ /* 0x000fe4000f8e02ff */
[----:B------:R-:W-:Y:S02]  /*2c90*/  IMAD.IADD R5, R5, 0x1, R7 ;  /* 0x0000000105057824 */ /* 0x000fe400078e0207 */
[C---:B------:R-:W-:Y:S02]  /*2ca0*/  IMAD R7, R59.reuse, UR5, R6 ;  /* 0x000000053b077c24 */ /* 0x040fe4000f8e0206 */
[----:B------:R-:W-:Y:S01]  /*2cb0*/  IMAD.WIDE.U32 R4, R59, UR4, R4 ;  /* 0x000000043b047c25 */ /* 0x000fe2000f8e0004 */
[----:B------:R-:W-:-:S03]  /*2cc0*/  ULDC.64 UR4, c[0x0][0x308] ;  /* 0x0000c20000047ab9 */ /* 0x000fc60000000a00 */
[----:B------:R-:W-:Y:S02]  /*2cd0*/  IMAD.IADD R5, R5, 0x1, R7 ;  /* 0x0000000105057824 */ /* 0x000fe400078e0207 */
[----:B------:R-:W-:-:S04]  /*2ce0*/  IMAD.WIDE.U32 R6, R184, UR4, R4 ;  /* 0x00000004b8067c25 */ /* 0x000fc8000f8e0004 */
[----:B------:R-:W-:Y:S01]  /*2cf0*/  IMAD R13, R184, UR5, R7 ;  /* 0x00000005b80d7c24 */ /* 0x000fe2000f8e0207 */
[----:B------:R-:W-:Y:S01]  /*2d00*/  LEA R68, P3, R6, UR6, 0x1 ;  /* 0x0000000606447c11 */ /* 0x000fe2000f8608ff */
[----:B------:R-:W-:-:S03]  /*2d10*/  IMAD.WIDE.U32 R4, R39, R34, RZ ;  /* 0x0000002227047225 */ /* 0x000fc600078e00ff */
[----:B------:R-:W-:Y:S01]  /*2d20*/  LEA.HI.X R13, R6, UR7, R13, 0x1, P3 ;  /* 0x00000007060d7c11 */ /* 0x000fe200098f0c0d */
[----:B------:R-:W-:Y:S01]  /*2d30*/  IMAD.IADD R10, R5, 0x1, R9 ;  /* 0x00000001050a7824 */ /* 0x000fe200078e0209 */
[----:B------:R-:W-:Y:S07]  /*2d40*/  @!P2 BRA `(.L_x_3807) ;  /* 0x0000000800a8a947 */ /* 0x000fee0003800000 */
[----:B------:R-:W-:Y:S01]  /*2d50*/  IMAD R63, R34, -0x40, R36 ;  /* 0xffffffc0223f7824 */ /* 0x000fe200078e0224 */
[----:B------:R-:W-:Y:S01]  /*2d60*/  BSSY B1, `(.L_x_3808) ;  /* 0x000001e000017945 */ /* 0x000fe20003800000 */
[----:B------:R-:W-:Y:S02]  /*2d70*/  CS2R R8, SRZ ;  /* 0x0000000000087805 */ /* 0x000fe4000001ff00 */
[----:B------:R-:W-:Y:S02]  /*2d80*/  CS2R R26, SRZ ;  /* 0x00000000001a7805 */ /* 0x000fe4000001ff00 */
[----:B------:R-:W-:Y:S02]  /*2d90*/  CS2R R24, SRZ ;  /* 0x0000000000187805 */ /* 0x000fe4000001ff00 */
[----:B------:R-:W-:Y:S02]  /*2da0*/  VIMNMX R63, R63, 0x40, PT ;  /* 0x000000403f3f7848 */ /* 0x000fe40003fe0100 */
[----:B------:R-:W-:-:S02]  /*2db0*/  CS2R R56, SRZ ;  /* 0x0000000000387805 */ /* 0x000fc4000001ff00 */
[----:B------:R-:W-:-:S13]  /*2dc0*/  ISETP.GE.AND P2, PT, R189, R63, PT ;  /* 0x0000003fbd00720c */ /* 0x000fda0003f46270 */
[----:B------:R-:W-:Y:S05]  /*2dd0*/  @P2 BRA `(.L_x_3809) ;  /* 0x0000000000582947 */ /* 0x000fea0003800000 */
[----:B------:R-:W-:Y:S01]  /*2de0*/  IADD3 R8, P3, R20, R4, RZ ;  /* 0x0000000414087210 */ /* 0x000fe20007f7e0ff */
[----:B------:R-:W-:Y:S01]  /*2df0*/  IMAD R6, R41, R34, RZ ;  /* 0x0000002229067224 */ /* 0x000fe200078e02ff */
[----:B------:R-:W-:Y:S01]  /*2e00*/  MOV R4, R30 ;  /* 0x0000001e00047202 */ /* 0x000fe20000000f00 */
[----:B------:R-:W-:Y:S01]  /*2e10*/  IMAD.MOV.U32 R5, RZ, RZ, R50 ;  /* 0x000000ffff057224 */ /* 0x000fe200078e0032 */
[----:B------:R-:W-:Y:S01]  /*2e20*/  ULDC.64 UR6, c[0x0][0x400] ;  /* 0x0001000000067ab9 */ /* 0x000fe20000000a00 */
[-C--:B------:R-:W-:Y:S01]  /*2e30*/  IMAD R11, R12, R43.reuse, R6 ;  /* 0x0000002b0c0b7224 */ /* 0x080fe200078e0206 */
[----:B------:R-:W-:Y:S01]  /*2e40*/  ULDC.64 UR4, c[0x0][0x3e8] ;  /* 0x0000fa0000047ab9 */ /* 0x000fe20000000a00 */
[----:B------:R-:W-:-:S04]  /*2e50*/  IMAD.WIDE.U32 R6, R34, R43, R4 ;  /* 0x0000002b22067225 */ /* 0x000fc800078e0004 */
[----:B------:R-:W-:Y:S01]  /*2e60*/  IMAD.X R9, R10, 0x1, R48, P3 ;  /* 0x000000010a097824 */ /* 0x000fe200018e0630 */
[----:B------:R-:W-:Y:S01]  /*2e70*/  LEA R4, P3, R6, UR6, 0x1 ;  /* 0x0000000606047c11 */ /* 0x000fe2000f8608ff */
[----:B------:R-:W-:-:S05]  /*2e80*/  IMAD.IADD R5, R7, 0x1, R11 ;  /* 0x0000000107057824 */ /* 0x000fca00078e020b */
        /* <DEDUP_REMOVED lines=11> */
.L_x_3809:
[----:B------:R-:W-:Y:S05]  /*2f40*/  BSYNC B1 ;  /* 0x0000000000017941 */ /* 0x000fea0003800000 */
.L_x_3808:
[----:B------:R-:W-:Y:S01]  /*2f50*/  UISETP.NE.AND UP0, UPT, UR37, 0x3, UPT ;  /* 0x000000032500788c */ /* 0x000fe2000bf05270 */
[----:B0----5:R-:W-:Y:S02]  /*2f60*/  IMAD.MOV.U32 R4, RZ, RZ, R8 ;  /* 0x000000ffff047224 */ /* 0x021fe400078e0008 */
[----:B------:R-:W-:Y:S02]  /*2f70*/  IMAD.MOV.U32 R5, RZ, RZ, R9 ;  /* 0x000000ffff057224 */ /* 0x000fe400078e0009 */
[----:B------:R-:W-:Y:S01]  /*2f80*/  IMAD.MOV.U32 R6, RZ, RZ, R26 ;  /* 0x000000ffff067224 */ /* 0x000fe200078e001a */
[----:B------:R-:W-:Y:S01]  /*2f90*/  PLOP3.LUT P3, PT, PT, PT, UP0, 0x80, 0x0 ;  /* 0x000000000000781c */ /* 0x000fe20003f6f008 */
[----:B------:R-:W-:Y:S01]  /*2fa0*/  IMAD.MOV.U32 R7, RZ, RZ, R57 ;  /* 0x000000ffff077224 */ /* 0x000fe200078e0039 */
[----:B------:R-:W-:Y:S01]  /*2fb0*/  PRMT R70, R4, 0x5410, R5 ;  /* 0x0000541004467816 */ /* 0x000fe20000000005 */
[----:B------:R-:W-:Y:S02]  /*2fc0*/  IMAD.MOV.U32 R4, RZ, RZ, R27 ;  /* 0x000000ffff047224 */ /* 0x000fe400078e001b */
[----:B------:R-:W-:-:S03]  /*2fd0*/  IMAD.MOV.U32 R5, RZ, RZ, R25 ;  /* 0x000000ffff057224 */ /* 0x000fc600078e0019 */
[----:B------:R-:W-:Y:S01]  /*2fe0*/  PRMT R71, R6, 0x5410, R4 ;  /* 0x0000541006477816 */ /* 0x000fe20000000004 */
[----:B------:R-:W-:Y:S02]  /*2ff0*/  IMAD.MOV.U32 R4, RZ, RZ, R24 ;  /* 0x000000ffff047224 */ /* 0x000fe400078e0018 */
[----:B------:R-:W-:-:S03]  /*3000*/  IMAD.MOV.U32 R6, RZ, RZ, R56 ;  /* 0x000000ffff067224 */ /* 0x000fc600078e0038 */
[----:B------:R-:W-:Y:S02]  /*3010*/  PRMT R72, R4, 0x5410, R5 ;  /* 0x0000541004487816 */ /* 0x000fe40000000005 */
[----:B------:R-:W-:Y:S01]  /*3020*/  PRMT R73, R6, 0x5410, R7 ;  /* 0x0000541006497816 */ /* 0x000fe20000000007 */
[----:B------:R-:W-:Y:S06]  /*3030*/  @!P3 BRA `(.L_x_3810) ;  /* 0x000000000004b947 */ /* 0x000fec0003800000 */
[----:B------:R-:W-:Y:S01]  /*3040*/  BPT.TRAP 0x1 ;  /* 0x000000040000795c */ /* 0x000fe20000300000 */
.L_x_3810:
[----:B------:R-:W-:Y:S01]  /*3050*/  IMAD R58, R23, 0x8, R2 ;  /* 0x00000008173a7824 */ /* 0x000fe200078e0202 */
[----:B------:R-:W-:Y:S01]  /*3060*/  SHF.L.U32 R65, R188, 0x1f, RZ ;  /* 0x0000001fbc417819 */ /* 0x000fe200000006ff */
[----:B------:R-:W-:Y:S03]  /*3070*/  BSSY B1, `(.L_x_3811) ;  /* 0x0000003000017945 */ /* 0x000fe60003800000 */
[----:B------:R-:W0:Y:S02]  /*3080*/  SYNCS.PHASECHK.TRANS64.TRYWAIT P4, [R58+URZ+0x28c90], R65 ;  /* 0x028c90413a0075a7 */ /* 0x000e24000808017f */
[----:B0-----:R-:W-:Y:S05]  /*3090*/  @!P4 BRA `(.L_x_3812) ;  /* 0x0000017800b4c947 */ /* 0x001fea0003800000 */
.L_x_4060:
[----:B------:R-:W-:Y:S05]  /*30a0*/  BSYNC B1 ;  /* 0x0000000000017941 */ /* 0x000fea0003800000 */
.L_x_3811:
[----:B------:R-:W-:-:S03]  /*30b0*/  UMOV UR4, 0xffffffff ;  /* 0xffffffff00047882 */ /* 0x000fc60000000000 */
[----:B------:R-:W-:Y:S05]  /*30c0*/  BRA.DIV UR4, `(.L_x_3813) ;  /* 0x0000017a04bc7947 */ /* 0x000fea000b800000 */
[----:B------:R1:W2:Y:S04]  /*30d0*/  SHFL.IDX PT, R69, R13, RZ, 0x1c1f ;  /* 0x001c1fff0d457589 */ /* 0x0002a800000e0000 */
[----:B------:R1:W3:Y:S02]  /*30e0*/  SHFL.IDX PT, R14, R68, RZ, 0x1c1f ;  /* 0x001c1fff440e7589 */ /* 0x0002e400000e0000 */
.L_x_4064:
[----:B------:R-:W-:Y:S05]  /*30f0*/  @P2 BRA `(.L_x_3814) ;  /* 0x0000001400442947 */ /* 0x000fea0003800000 */
[----:B------:R-:W-:Y:S01]  /*3100*/  LOP3.LUT P4, RZ, R18, 0x2, RZ, 0xc0, !PT ;  /* 0x0000000212ff7812 */ /* 0x000fe2000788c0ff */
[----:B------:R-:W-:-:S12]  /*3110*/  BSSY B1, `(.L_x_3815) ;  /* 0x0000034000017945 */ /* 0x000fd80003800000 */
[----:B------:R-:W-:Y:S05]  /*3120*/  @P4 BRA `(.L_x_3816) ;  /* 0x0000000000c84947 */ /* 0x000fea0003800000 */
[----:B------:R4:W0:Y:S01]  /*3130*/  LDS.128 R4, [R67+0x22400] ;  /* 0x0224000043047984 */ /* 0x0008220000000c00 */
[C---:B---3--:R-:W-:Y:S01]  /*3140*/  LEA R10, P2, R16.reuse, R14, 0x1 ;  /* 0x0000000e100a7211 */ /* 0x048fe200078408ff */
[----:B------:R-:W-:Y:S03]  /*3150*/  BSSY B2, `(.L_x_3817) ;  /* 0x000002e000027945 */ /* 0x000fe60003800000 */
[----:B--2---:R-:W-:Y:S02]  /*3160*/  LEA.HI.X R11, R16, R69, R17, 0x1, P2 ;  /* 0x00000045100b7211 */ /* 0x004fe400010f0c11 */
[----:B------:R-:W-:-:S13]  /*3170*/  ISETP.GE.AND P2, PT, R186, R66, PT ;  /* 0x00000042ba00720c */ /* 0x000fda0003f46270 */
[----:B----4-:R-:W-:Y:S05]  /*3180*/  @P2 BRA `(.L_x_3818) ;  /* 0x0000000000a82947 */ /* 0x010fea0003800000 */
[----:B------:R-:W-:Y:S01]  /*3190*/  SHF.R.U64 R15, R56, 0x10, R57 ;  /* 0x00000010380f7819 */ /* 0x000fe20000001239 */
[--C-:B0-----:R-:W-:Y:S01]  /*31a0*/  HADD2.F32 R12, -RZ, R5.reuse.H1_H1 ;  /* 0x30000005ff0c7230 */ /* 0x101fe20000004100 */
[--C-:B-1----:R-:W-:Y:S01]  /*31b0*/  SHF.R.U64 R13, R26, 0x10, R27.reuse ;  /* 0x000000101a0d7819 */ /* 0x102fe2000000121b */
[----:B------:R-:W-:Y:S01]  /*31c0*/  HADD2.F32 R5, -RZ, R5.H0_H0 ;  /* 0x20000005ff057230 */ /* 0x000fe20000004100 */
[----:B------:R-:W-:Y:S01]  /*31d0*/  SHF.R.U32.HI R27, RZ, 0x10, R27 ;  /* 0x00000010ff1b7819 */ /* 0x000fe2000001161b */
[----:B------:R-:W-:Y:S02]  /*31e0*/  HADD2.F32 R15, -RZ, R15.H0_H0 ;  /* 0x2000000fff0f7230 */ /* 0x000fe40000004100 */
[----:B------:R-:W-:-:S03]  /*31f0*/  HADD2.F32 R13, -RZ, R13.H0_H0 ;  /* 0x2000000dff0d7230 */ /* 0x000fc60000004100 */
[-C--:B------:R-:W-:Y:S01]  /*3200*/  FMUL.FTZ R26, R12, R15.reuse ;  /* 0x0000000f0c1a7220 */ /* 0x080fe20000410000 */
[----:B------:R-:W-:-:S03]  /*3210*/  FMUL.FTZ R15, R5, R15 ;  /* 0x0000000f050f7220 */ /* 0x000fc60000410000 */
[-C--:B------:R-:W-:Y:S01]  /*3220*/  FFMA.FTZ R5, R5, R13.reuse, -R26 ;  /* 0x0000000d05057223 */ /* 0x080fe2000001081a */
[----:B------:R-:W-:Y:S01]  /*3230*/  SHF.R.U32.HI R26, RZ, 0x10, R57 ;  /* 0x00000010ff1a7819 */ /* 0x000fe20000011639 */
[----:B------:R-:W-:Y:S01]  /*3240*/  FFMA.FTZ R12, R12, R13, R15 ;  /* 0x0000000d0c0c7223 */ /* 0x000fe2000001000f */
[----:B------:R-:W-:Y:S02]  /*3250*/  IMAD.MOV.U32 R13, RZ, RZ, R4 ;  /* 0x000000ffff0d7224 */ /* 0x000fe400078e0004 */
[--C-:B------:R-:W-:Y:S02]  /*3260*/  HADD2.F32 R15, -RZ, R7.reuse.H1_H1 ;  /* 0x30000007ff0f7230 */ /* 0x100fe40000004100 */
[----:B------:R-:W-:Y:S01]  /*3270*/  HADD2.F32 R26, -RZ, R26.H0_H0 ;  /* 0x2000001aff1a7230 */ /* 0x000fe20000004100 */
[----:B------:R-:W-:Y:S01]  /*3280*/  F2FP.F16.F32.PACK_AB R5, R12, R5 ;  /* 0x000000050c05723e */ /* 0x000fe200000000ff */
[----:B------:R-:W-:Y:S02]  /*3290*/  HADD2.F32 R4, -RZ, R7.H0_H0 ;  /* 0x20000007ff047230 */ /* 0x000fe40000004100 */
[----:B------:R-:W-:-:S02]  /*32a0*/  HADD2.F32 R7, -RZ, R27.H0_H0 ;  /* 0x2000001bff077230 */ /* 0x000fc40000004100 */
[-C--:B------:R-:W-:Y:S01]  /*32b0*/  FMUL.FTZ R27, R15, R26.reuse ;  /* 0x0000001a0f1b7220 */ /* 0x080fe20000410000 */
[----:B------:R-:W-:-:S03]  /*32c0*/  FMUL.FTZ R26, R4, R26 ;  /* 0x0000001a041a7220 */ /* 0x000fc60000410000 */
[-C--:B------:R-:W-:Y:S01]  /*32d0*/  FFMA.FTZ R4, R4, R7.reuse, -R27 ;  /* 0x0000000704047223 */ /* 0x080fe2000001081b */
[----:B------:R-:W-:Y:S02]  /*32e0*/  HADD2.F32 R27, -RZ, R73.H0_H0 ;  /* 0x20000049ff1b7230 */ /* 0x000fe40000004100 */
[----:B------:R-:W-:Y:S01]  /*32f0*/  FFMA.FTZ R7, R15, R7, R26 ;  /* 0x000000070f077223 */ /* 0x000fe2000001001a */
[----:B------:R-:W-:Y:S02]  /*3300*/  IMAD.MOV.U32 R15, RZ, RZ, R6 ;  /* 0x000000ffff0f7224 */ /* 0x000fe400078e0006 */
[--C-:B------:R-:W-:Y:S02]  /*3310*/  HADD2.F32 R6, -RZ, R13.reuse.H0_H0 ;  /* 0x2000000dff067230 */ /* 0x100fe40000004100 */
[----:B------:R-:W-:Y:S01]  /*3320*/  HADD2.F32 R13, -RZ, R13.H1_H1 ;  /* 0x3000000dff0d7230 */ /* 0x000fe20000004100 */
[----:B------:R-:W-:Y:S01]  /*3330*/  F2FP.F16.F32.PACK_AB R7, R7, R4 ;  /* 0x000000040707723e */ /* 0x000fe200000000ff */
[----:B------:R-:W-:-:S02]  /*3340*/  HADD2.F32 R26, -RZ, R71.H0_H0 ;  /* 0x20000047ff1a7230 */ /* 0x000fc40000004100 */
[-C--:B------:R-:W-:Y:S01]  /*3350*/  FMUL.FTZ R56, R6, R27.reuse ;  /* 0x0000001b06387220 */ /* 0x080fe20000410000 */
[----:B------:R-:W-:-:S03]  /*3360*/  FMUL.FTZ R57, R13, R27 ;  /* 0x0000001b0d397220 */ /* 0x000fc60000410000 */
[-C--:B------:R-:W-:Y:S01]  /*3370*/  FFMA.FTZ R56, R13, R26.reuse, R56 ;  /* 0x0000001a0d387223 */ /* 0x080fe20000010038 */
[----:B------:R-:W-:Y:S02]  /*3380*/  HADD2.F32 R13, -RZ, R71.H1_H1 ;  /* 0x30000047ff0d7230 */ /* 0x000fe40000004100 */
[----:B------:R-:W-:Y:S01]  /*3390*/  FFMA.FTZ R57, R6, R26, -R57 ;  /* 0x0000001a06397223 */ /* 0x000fe20000010839 */
[--C-:B------:R-:W-:Y:S02]  /*33a0*/  HADD2.F32 R6, -RZ, R15.reuse.H0_H0 ;  /* 0x2000000fff067230 */ /* 0x100fe40000004100 */
[----:B------:R-:W-:Y:S02]  /*33b0*/  HADD2.F32 R15, -RZ, R15.H1_H1 ;  /* 0x3000000fff0f7230 */ /* 0x000fe40000004100 */
[----:B------:R-:W-:Y:S01]  /*33c0*/  HADD2.F32 R26, -RZ, R73.H1_H1 ;  /* 0x30000049ff1a7230 */ /* 0x000fe20000004100 */
[----:B------:R-:W-:-:S04]  /*33d0*/  F2FP.F16.F32.PACK_AB R4, R56, R57 ;  /* 0x000000393804723e */ /* 0x000fc800000000ff */
[-C--:B------:R-:W-:Y:S01]  /*33e0*/  FMUL.FTZ R27, R15, R26.reuse ;  /* 0x0000001a0f1b7220 */ /* 0x080fe20000410000 */
[----:B------:R-:W-:-:S03]  /*33f0*/  FMUL.FTZ R26, R6, R26 ;  /* 0x0000001a061a7220 */ /* 0x000fc60000410000 */
[-C--:B------:R-:W-:Y:S01]  /*3400*/  FFMA.FTZ R27, R6, R13.reuse, -R27 ;  /* 0x0000000d061b7223 */ /* 0x080fe2000001081b */
[----:B------:R-:W-:-:S05]  /*3410*/  FFMA.FTZ R26, R15, R13, R26 ;  /* 0x0000000d0f1a7223 */ /* 0x000fca000001001a */
[----:B------:R-:W-:-:S07]  /*3420*/  F2FP.F16.F32.PACK_AB R6, R26, R27 ;  /* 0x0000001b1a06723e */ /* 0x000fce00000000ff */
.L_x_3818:
[----:B------:R-:W-:Y:S05]  /*3430*/  BSYNC B2 ;  /* 0x0000000000027941 */ /* 0x000fea0003800000 */
.L_x_3817:
[----:B0-----:R4:W-:Y:S02]  /*3440*/  ST.E.128 desc[UR42][R10.64], R4 ;  /* 0x000000040a007985 */ /* 0x0019e4000c101d2a */
.L_x_3816:
[----:B------:R-:W-:Y:S05]  /*3450*/  BSYNC B1 ;  /* 0x0000000000017941 */ /* 0x000fea0003800000 */
.L_x_3815:
[----:B------:R-:W-:-:S13]  /*3460*/  LOP3.LUT P2, RZ, R18, 0x1, RZ, 0xc0, !PT ;  /* 0x0000000112ff7812 */ /* 0x000fda000784c0ff */
[----:B------:R-:W-:Y:S05]  /*3470*/  @P2 BRA `(.L_x_3814) ;  /* 0x0000001000642947 */ /* 0x000fea0003800000 */
[----:B----4-:R-:W-:Y:S01]  /*3480*/  IMAD.MOV.U32 R5, RZ, RZ, 0x20 ;  /* 0x00000020ff057424 */ /* 0x010fe200078e00ff */
[----:B------:R-:W-:Y:S01]  /*3490*/  LOP3.LUT P2, RZ, R191, 0x4, RZ, 0xc0, !PT ;  /* 0x00000004bfff7812 */ /* 0x000fe2000784c0ff */
[----:B------:R-:W-:Y:S03]  /*34a0*/  BSSY B1, `(.L_x_3819) ;  /* 0x0000032000017945 */ /* 0x000fe60003800000 */
[----:B------:R-:W-:Y:S02]  /*34b0*/  SEL R5, R5, 0xffffffe0, !P2 ;  /* 0xffffffe005057807 */ /* 0x000fe40005000000 */
[C---:B---3--:R-:W-:Y:S02]  /*34c0*/  LEA R10, P2, R22.reuse, R14, 0x1 ;  /* 0x0000000e160a7211 */ /* 0x048fe400078408ff */
[----:B------:R-:W-:Y:S02]  /*34d0*/  IADD3 R5, R5, R46, R64 ;  /* 0x0000002e05057210 */ /* 0x000fe40007ffe040 */
[----:B--2---:R-:W-:-:S02]  /*34e0*/  LEA.HI.X R11, R22, R69, R193, 0x1, P2 ;  /* 0x00000045160b7211 */ /* 0x004fc400010f0cc1 */
[----:B------:R-:W-:Y:S01]  /*34f0*/  ISETP.GE.AND P2, PT, R194, R66, PT ;  /* 0x00000042c200720c */ /* 0x000fe20003f46270 */
[----:B------:R-:W-:-:S06]  /*3500*/  IMAD R4, R5, 0x2, R2 ;  /* 0x0000000205047824 */ /* 0x000fcc00078e0202 */
[----:B------:R-:W2:Y:S06]  /*3510*/  LDS.128 R4, [R4+0x22400] ;  /* 0x0224000004047984 */ /* 0x000eac0000000c00 */
[----:B------:R-:W-:Y:S05]  /*3520*/  @P2 BRA `(.L_x_3820) ;  /* 0x0000000000a42947 */ /* 0x000fea0003800000 */
[----:B-1----:R-:W-:Y:S02]  /*3530*/  SHF.R.U64 R13, R24, 0x10, R25 ;  /* 0x00000010180d7819 */ /* 0x002fe40000001219 */
[----:B------:R-:W-:Y:S01]  /*3540*/  SHF.R.U64 R12, R8, 0x10, R9 ;  /* 0x00000010080c7819 */ /* 0x000fe20000001209 */
[----:B--2---:R-:W-:Y:S01]  /*3550*/  IMAD.MOV.U32 R8, RZ, RZ, R6 ;  /* 0x000000ffff087224 */ /* 0x004fe200078e0006 */
        /* <DEDUP_REMOVED lines=9> */
[--C-:B------:R-:W-:Y:S02]  /*35f0*/  HADD2.F32 R9, -RZ, R7.reuse.H1_H1 ;  /* 0x30000007ff097230 */ /* 0x100fe40000004100 */
[-C--:B------:R-:W-:Y:S01]  /*3600*/  FFMA.FTZ R26, R5, R12.reuse, -R26 ;  /* 0x0000000c051a7223 */ /* 0x080fe2000001081a */
[----:B------:R-:W-:Y:S02]  /*3610*/  HADD2.F32 R7, -RZ, R7.H0_H0 ;  /* 0x20000007ff077230 */ /* 0x000fe40000004100 */
[----:B------:R-:W-:Y:S01]  /*3620*/  FFMA.FTZ R25, R6, R12, R13 ;  /* 0x0000000c06197223 */ /* 0x000fe2000001000d */
[----:B------:R-:W-:-:S02]  /*3630*/  HADD2.F32 R14, -RZ, R14.H0_H0 ;  /* 0x2000000eff0e7230 */ /* 0x000fc40000004100 */
[-C--:B------:R-:W-:Y:S01]  /*3640*/  FMUL.FTZ R56, R9, R24.reuse ;  /* 0x0000001809387220 */ /* 0x080fe20000410000 */
[--C-:B------:R-:W-:Y:S02]  /*3650*/  HADD2.F32 R12, -RZ, R72.reuse.H0_H0 ;  /* 0x20000048ff0c7230 */ /* 0x100fe40000004100 */
[C---:B------:R-:W-:Y:S01]  /*3660*/  FMUL.FTZ R24, R7.reuse, R24 ;  /* 0x0000001807187220 */ /* 0x040fe20000410000 */
[----:B------:R-:W-:Y:S02]  /*3670*/  HADD2.F32 R13, -RZ, R72.H1_H1 ;  /* 0x30000048ff0d7230 */ /* 0x000fe40000004100 */
[-C--:B------:R-:W-:Y:S01]  /*3680*/  FFMA.FTZ R56, R7, R14.reuse, -R56 ;  /* 0x0000000e07387223 */ /* 0x080fe20000010838 */
[----:B------:R-:W-:Y:S02]  /*3690*/  HADD2.F32 R5, -RZ, R4.H1_H1 ;  /* 0x30000004ff057230 */ /* 0x000fe40000004100 */
[----:B------:R-:W-:Y:S01]  /*36a0*/  FFMA.FTZ R57, R9, R14, R24 ;  /* 0x0000000e09397223 */ /* 0x000fe20000010018 */
[----:B------:R-:W-:-:S02]  /*36b0*/  HADD2.F32 R6, -RZ, R8.H1_H1 ;  /* 0x30000008ff067230 */ /* 0x000fc40000004100 */
[----:B------:R-:W-:Y:S02]  /*36c0*/  HADD2.F32 R4, -RZ, R4.H0_H0 ;  /* 0x20000004ff047230 */ /* 0x000fe40000004100 */
[CC--:B------:R-:W-:Y:S01]  /*36d0*/  FMUL.FTZ R15, R5.reuse, R12.reuse ;  /* 0x0000000c050f7220 */ /* 0x0c0fe20000410000 */
[----:B------:R-:W-:Y:S02]  /*36e0*/  HADD2.F32 R8, -RZ, R8.H0_H0 ;  /* 0x20000008ff087230 */ /* 0x000fe40000004100 */
        /* <DEDUP_REMOVED lines=13> */
.L_x_3820:
[----:B------:R-:W-:Y:S05]  /*37c0*/  BSYNC B1 ;  /* 0x0000000000017941 */ /* 0x000fea0003800000 */
.L_x_3819:
[----:B--2---:R2:W-:Y:S01]  /*37d0*/  ST.E.128 desc[UR42][R10.64], R4 ;  /* 0x000000040a007985 */ /* 0x0045e2000c101d2a */
[----:B------:R-:W-:Y:S05]  /*37e0*/  BRA `(.L_x_3814) ;  /* 0x0000000c00887947 */ /* 0x000fea0003800000 */
.L_x_3807:
[----:B------:R-:W-:-:S05]  /*37f0*/  IMAD R63, R34, -0x40, R36 ;  /* 0xffffffc0223f7824 */ /* 0x000fca00078e0224 */
[----:B------:R-:W-:-:S04]  /*3800*/  VIMNMX R63, R63, 0x40, PT ;  /* 0x000000403f3f7848 */ /* 0x000fc80003fe0100 */
[----:B------:R-:W-:-:S04]  /*3810*/  ISETP.GE.AND P2, PT, R189, R63, PT ;  /* 0x0000003fbd00720c */ /* 0x000fc80003f46270 */
[----:B------:R-:W-:-:S13]  /*3820*/  ISETP.GE.OR P3, PT, R16, R66, P2 ;  /* 0x000000421000720c */ /* 0x000fda0001766670 */
[----:B------:R-:W-:Y:S01]  /*3830*/  @!P3 IADD3 R4, P4, R28, R4, RZ ;  /* 0x000000041c04b210 */ /* 0x000fe20007f9e0ff */
[----:B------:R-:W0:Y:S04]  /*3840*/  @!P3 LDC.64 R8, c[0x0][0x400] ;  /* 0x00010000ff08bb82 */ /* 0x000e280000000a00 */
[----:B------:R-:W-:-:S04]  /*3850*/  @!P3 IMAD.X R5, R10, 0x1, R49, P4 ;  /* 0x000000010a05b824 */ /* 0x000fc800020e0631 */
[----:B------:R-:W1:Y:S02]  /*3860*/  @!P3 LDC.64 R10, c[0x0][0x3e8] ;  /* 0x0000fa00ff0abb82 */ /* 0x000e640000000a00 */
[----:B-1----:R-:W-:-:S04]  /*3870*/  @!P3 LEA R10, P4, R4, R10, 0x1 ;  /* 0x0000000a040ab211 */ /* 0x002fc800078808ff */
[----:B------:R-:W-:Y:S01]  /*3880*/  @!P3 LEA.HI.X R11, R4, R11, R5, 0x1, P4 ;  /* 0x0000000b040bb211 */ /* 0x000fe200020f0c05 */
[----:B------:R-:W-:Y:S01]  /*3890*/  @!P3 IMAD R4, R41, R34, RZ ;  /* 0x000000222904b224 */ /* 0x000fe200078e02ff */
[----:B------:R-:W-:-:S03]  /*38a0*/  @!P3 MOV R5, R52 ;  /* 0x000000340005b202 */ /* 0x000fc60000000f00 */
[----:B------:R-:W-:Y:S02]  /*38b0*/  @!P3 IMAD R7, R12, R43, R4 ;  /* 0x0000002b0c07b224 */ /* 0x000fe400078e0204 */
[----:B------:R-:W-:-:S04]  /*38c0*/  @!P3 IMAD.MOV.U32 R4, RZ, RZ, R32 ;  /* 0x000000ffff04b224 */ /* 0x000fc800078e0020 */
[----:B------:R-:W-:-:S04]  /*38d0*/  @!P3 IMAD.WIDE.U32 R4, R34, R43, R4 ;  /* 0x0000002b2204b225 */ /* 0x000fc800078e0004 */
[----:B------:R-:W-:Y:S01]  /*38e0*/  @!P3 IMAD.IADD R5, R7, 0x1, R5 ;  /* 0x000000010705b824 */ /* 0x000fe200078e0205 */
[C---:B0-----:R-:W-:Y:S02]  /*38f0*/  @!P3 LEA R8, P4, R4.reuse, R8, 0x1 ;  /* 0x000000080408b211 */ /* 0x041fe400078808ff */
[----:B------:R-:W-:Y:S02]  /*3900*/  CS2R R6, SRZ ;  /* 0x0000000000067805 */ /* 0x000fe4000001ff00 */
[----:B------:R-:W-:Y:S02]  /*3910*/  @!P3 LEA.HI.X R9, R4, R9, R5, 0x1, P4 ;  /* 0x000000090409b211 */ /* 0x000fe400020f0c05 */
[----:B------:R-:W-:Y:S02]  /*3920*/  CS2R R4, SRZ ;  /* 0x0000000000047805 */ /* 0x000fe4000001ff00 */
[----:B------:R-:W-:Y:S02]  /*3930*/  CS2R R26, SRZ ;  /* 0x00000000001a7805 */ /* 0x000fe4000001ff00 */
[----:B------:R-:W-:-:S02]  /*3940*/  CS2R R24, SRZ ;  /* 0x0000000000187805 */ /* 0x000fc4000001ff00 */
[----:B------:R-:W2:Y:S04]  /*3950*/  @!P3 LDG.E.128 R4, desc[UR42][R10.64] ;  /* 0x0000002a0a04b981 */ /* 0x000ea8000c1e1d00 */
[----:B------:R-:W3:Y:S01]  /*3960*/  @!P3 LDG.E.128 R24, desc[UR42][R8.64] ;  /* 0x0000002a0818b981 */ /* 0x000ee2000c1e1d00 */
[----:B------:R-:W-:Y:S01]  /*3970*/  UISETP.NE.AND UP0, UPT, UR37, 0x3, UPT ;  /* 0x000000032500788c */ /* 0x000fe2000bf05270 */
[----:B------:R-:W-:-:S05]  /*3980*/  ISETP.GE.AND P4, PT, R16, R66, PT ;  /* 0x000000421000720c */ /* 0x000fca0003f86270 */
[----:B------:R-:W-:Y:S01]  /*3990*/  PLOP3.LUT P3, PT, PT, PT, UP0, 0x80, 0x0 ;  /* 0x000000000000781c */ /* 0x000fe20003f6f008 */
[----:B--2---:R-:W-:Y:S02]  /*39a0*/  IMAD.MOV.U32 R12, RZ, RZ, R4 ;  /* 0x000000ffff0c7224 */ /* 0x004fe400078e0004 */
[----:B------:R-:W-:Y:S02]  /*39b0*/  IMAD.MOV.U32 R14, RZ, RZ, R5 ;  /* 0x000000ffff0e7224 */ /* 0x000fe400078e0005 */
[----:B------:R-:W-:Y:S01]  /*39c0*/  IMAD.MOV.U32 R15, RZ, RZ, R6 ;  /* 0x000000ffff0f7224 */ /* 0x000fe200078e0006 */
[----:B------:R-:W-:Y:S01]  /*39d0*/  PRMT R73, R12, 0x7610, R73 ;  /* 0x000076100c497816 */ /* 0x000fe20000000049 */
[----:B------:R-:W-:Y:S01]  /*39e0*/  IMAD.MOV.U32 R56, RZ, RZ, R7 ;  /* 0x000000ffff387224 */ /* 0x000fe200078e0007 */
[----:B------:R-:W-:Y:S01]  /*39f0*/  PRMT R67, R14, 0x7610, R67 ;  /* 0x000076100e437816 */ /* 0x000fe20000000043 */
[----:B---3--:R-:W-:Y:S02]  /*3a00*/  IMAD.MOV.U32 R8, RZ, RZ, R26 ;  /* 0x000000ffff087224 */ /* 0x008fe400078e001a */
[----:B------:R-:W-:Y:S01]  /*3a10*/  IMAD.MOV.U32 R9, RZ, RZ, R27 ;  /* 0x000000ffff097224 */ /* 0x000fe200078e001b */
[----:B------:R-:W-:Y:S01]  /*3a20*/  PRMT R77, R15, 0x5410, R56 ;  /* 0x000054100f4d7816 */ /* 0x000fe20000000038 */
[----:B------:R-:W-:-:S02]  /*3a30*/  IMAD.MOV.U32 R10, RZ, RZ, R24 ;  /* 0x000000ffff0a7224 */ /* 0x000fc400078e0018 */
[----:B------:R-:W-:Y:S01]  /*3a40*/  IMAD.MOV.U32 R11, RZ, RZ, R25 ;  /* 0x000000ffff0b7224 */ /* 0x000fe200078e0019 */
[----:B------:R-:W-:Y:S02]  /*3a50*/  PRMT R73, R73, 0x5410, R9 ;  /* 0x0000541049497816 */ /* 0x000fe40000000009 */
[----:B------:R-:W-:Y:S02]  /*3a60*/  PRMT R75, R8, 0x5410, R10 ;  /* 0x00005410084b7816 */ /* 0x000fe4000000000a */
[----:B------:R-:W-:Y:S01]  /*3a70*/  PRMT R69, R11, 0x7610, R69 ;  /* 0x000076100b457816 */ /* 0x000fe20000000045 */
[----:B------:R-:W-:Y:S06]  /*3a80*/  @!P3 BRA `(.L_x_3821) ;  /* 0x000000000004b947 */ /* 0x000fec0003800000 */
[----:B------:R-:W-:Y:S01]  /*3a90*/  BPT.TRAP 0x1 ;  /* 0x000000040000795c */ /* 0x000fe20000300000 */
.L_x_3821:
[----:B------:R-:W-:Y:S01]  /*3aa0*/  IMAD R58, R23, 0x8, R2 ;  /* 0x00000008173a7824 */ /* 0x000fe200078e0202 */
[----:B------:R-:W-:Y:S01]  /*3ab0*/  SHF.L.U32 R65, R188, 0x1f, RZ ;  /* 0x0000001fbc417819 */ /* 0x000fe200000006ff */
[----:B------:R-:W-:Y:S03]  /*3ac0*/  BSSY B1, `(.L_x_3822) ;  /* 0x0000003000017945 */ /* 0x000fe60003800000 */
[----:B------:R-:W0:Y:S02]  /*3ad0*/  SYNCS.PHASECHK.TRANS64.TRYWAIT P5, [R58+URZ+0x28c90], R65 ;  /* 0x028c90413a0075a7 */ /* 0x000e2400080a017f */
[----:B0-----:R-:W-:Y:S05]  /*3ae0*/  @!P5 BRA `(.L_x_3823) ;  /* 0x000001700078d947 */ /* 0x001fea0003800000 */
.L_x_4065:
[----:B------:R-:W-:Y:S05]  /*3af0*/  BSYNC B1 ;  /* 0x0000000000017941 */ /* 0x000fea0003800000 */
.L_x_3822:
[----:B------:R-:W-:-:S03]  /*3b00*/  UMOV UR4, 0xffffffff ;  /* 0xffffffff00047882 */ /* 0x000fc60000000000 */
[----:B------:R-:W-:Y:S05]  /*3b10*/  BRA.DIV UR4, `(.L_x_3824) ;  /* 0x0000017204807947 */ /* 0x000fea000b800000 */
[----:B------:R1:W2:Y:S04]  /*3b20*/  SHFL.IDX PT, R56, R13, RZ, 0x1c1f ;  /* 0x001c1fff0d387589 */ /* 0x0002a800000e0000 */
[----:B------:R-:W3:Y:S02]  /*3b30*/  SHFL.IDX PT, R68, R68, RZ, 0x1c1f ;  /* 0x001c1fff44447589 */ /* 0x000ee400000e0000 */
.L_x_4069:
[----:B------:R-:W4:Y:S02]  /*3b40*/  LDC R66, c[0x0][0x2f4] ;  /* 0x0000bd00ff427b82 */ /* 0x000f240000000800 */
[----:B----4-:R-:W-:-:S13]  /*3b50*/  ISETP.GE.OR P2, PT, R16, R66, P2 ;  /* 0x000000421000720c */ /* 0x010fda0001746670 */
[----:B------:R-:W-:Y:S05]  /*3b60*/  @P2 BRA `(.L_x_3814) ;  /* 0x0000000800a82947 */ /* 0x000fea0003800000 */
[----:B------:R-:W-:Y:S01]  /*3b70*/  IMAD.IADD R8, R66, 0x1, -R45 ;  /* 0x0000000142087824 */ /* 0x000fe200078e0a2d */
[----:B------:R-:W-:Y:S04]  /*3b80*/  BSSY B1, `(.L_x_3825) ;  /* 0x0000069000017945 */ /* 0x000fe80003800000 */
[----:B------:R-:W-:-:S04]  /*3b90*/  SEL R8, R45, R8, !P0 ;  /* 0x000000082d087207 */ /* 0x000fc80004000000 */
[----:B------:R-:W-:-:S04]  /*3ba0*/  SHF.R.S32.HI R9, RZ, 0x1f, R8 ;  /* 0x0000001fff097819 */ /* 0x000fc80000011408 */
[----:B------:R-:W-:-:S04]  /*3bb0*/  LEA.HI R9, R9, R8, RZ, 0x4 ;  /* 0x0000000809097211 */ /* 0x000fc800078f20ff */
[----:B------:R-:W-:-:S04]  /*3bc0*/  SHF.R.S32.HI R8, RZ, 0x4, R9 ;  /* 0x00000004ff087819 */ /* 0x000fc80000011409 */
[----:B------:R-:W-:-:S05]  /*3bd0*/  LEA.HI.SX32 R8, R37, R8, 0x1d ;  /* 0x0000000825087211 */ /* 0x000fca00078feaff */
[----:B------:R-:W-:-:S05]  /*3be0*/  IMAD.SHL.U32 R57, R8, 0x8, RZ ;  /* 0x0000000808397824 */ /* 0x000fca00078e00ff */
[----:B------:R-:W-:-:S04]  /*3bf0*/  LOP3.LUT R9, R40, 0x38, R57, 0xf8, !PT ;  /* 0x0000003828097812 */ /* 0x000fc800078ef839 */
[----:B------:R-:W-:-:S05]  /*3c00*/  LOP3.LUT R9, R9, R42, RZ, 0x3c, !PT ;  /* 0x0000002a09097212 */ /* 0x000fca00078e3cff */
[----:B------:R-:W-:Y:S02]  /*3c10*/  IMAD R11, R198, 0x200, R9 ;  /* 0x00000200c60b7824 */ /* 0x000fe400078e0209 */
[----:B------:R-:W-:Y:S02]  /*3c20*/  IMAD.IADD R9, R55, 0x1, R64 ;  /* 0x0000000137097824 */ /* 0x000fe400078e0240 */
[----:B------:R-:W-:Y:S02]  /*3c30*/  IMAD.IADD R11, R64, 0x1, R11 ;  /* 0x00000001400b7824 */ /* 0x000fe400078e020b */
[--C-:B------:R-:W-:Y:S02]  /*3c40*/  IMAD R9, R9, 0x2, R2.reuse ;  /* 0x0000000209097824 */ /* 0x100fe400078e0202 */
[----:B------:R-:W-:-:S04]  /*3c50*/  IMAD R12, R11, 0x2, R2 ;  /* 0x000000020b0c7824 */ /* 0x000fc800078e0202 */
[----:B------:R-:W4:Y:S04]  /*3c60*/  LDS.128 R8, [R9+0x22400] ;  /* 0x0224000009087984 */ /* 0x000f280000000c00 */
[----:B-1----:R-:W1:Y:S01]  /*3c70*/  LDS.128 R12, [R12+0x22400] ;  /* 0x022400000c0c7984 */ /* 0x002e620000000c00 */
[----:B------:R-:W-:Y:S05]  /*3c80*/  @P4 BRA `(.L_x_3826) ;  /* 0x0000000400604947 */ /* 0x000fea0003800000 */
[----:B------:R-:W-:Y:S01]  /*3c90*/  HADD2.F32 R69, -RZ, R69.H0_H0 ;  /* 0x20000045ff457230 */ /* 0x000fe20000004100 */
[----:B------:R-:W-:Y:S01]  /*3ca0*/  SHF.R.U32.HI R74, RZ, 0x10, R25 ;  /* 0x00000010ff4a7819 */ /* 0x000fe20000011619 */
[----:B-1----:R-:W-:Y:S01]  /*3cb0*/  HADD2.F32 R64, -RZ, R13.H0_H0 ;  /* 0x2000000dff407230 */ /* 0x002fe20000004100 */
[----:B------:R-:W-:Y:S01]  /*3cc0*/  SHF.R.U32.HI R72, RZ, 0x10, R5 ;  /* 0x00000010ff487819 */ /* 0x000fe20000011605 */
[----:B----4-:R-:W-:Y:S01]  /*3cd0*/  HADD2.F32 R70, -RZ, R9.H0_H0 ;  /* 0x20000009ff467230 */ /* 0x010fe20000004100 */
[----:B------:R-:W-:Y:S01]  /*3ce0*/  SHF.R.U64 R24, R24, 0x10, R25 ;  /* 0x0000001018187819 */ /* 0x000fe20000001219 */
[----:B------:R-:W-:Y:S02]  /*3cf0*/  HADD2.F32 R67, -RZ, R67.H0_H0 ;  /* 0x20000043ff437230 */ /* 0x000fe40000004100 */
[-C--:B------:R-:W-:Y:S01]  /*3d00*/  FMUL.FTZ R71, R64, R69.reuse ;  /* 0x0000004540477220 */ /* 0x080fe20000410000 */
[----:B------:R-:W-:Y:S02]  /*3d10*/  HADD2.F32 R74, -RZ, R74.H0_H0 ;  /* 0x2000004aff4a7230 */ /* 0x000fe40000004100 */
[----:B------:R-:W-:Y:S01]  /*3d20*/  FMUL.FTZ R69, R70, R69 ;  /* 0x0000004546457220 */ /* 0x000fe20000410000 */
[----:B------:R-:W-:-:S02]  /*3d30*/  HADD2.F32 R72, -RZ, R72.H0_H0 ;  /* 0x20000048ff487230 */ /* 0x000fc40000004100 */
[-C--:B------:R-:W-:Y:S01]  /*3d40*/  FFMA.FTZ R70, R70, R67.reuse, -R71 ;  /* 0x0000004346467223 */ /* 0x080fe20000010847 */
[----:B------:R-:W-:Y:S01]  /*3d50*/  SHF.R.U32.HI R71, RZ, 0x10, R27 ;  /* 0x00000010ff477819 */ /* 0x000fe2000001161b */
[----:B------:R-:W-:Y:S01]  /*3d60*/  FFMA.FTZ R64, R64, R67, R69 ;  /* 0x0000004340407223 */ /* 0x000fe20000010045 */
[----:B------:R-:W-:Y:S01]  /*3d70*/  HADD2.F32 R67, -RZ, R13.H1_H1 ;  /* 0x3000000dff437230 */ /* 0x000fe20000004100 */
[----:B------:R-:W-:Y:S01]  /*3d80*/  SHF.R.U64 R4, R4, 0x10, R5 ;  /* 0x0000001004047819 */ /* 0x000fe20000001205 */
[----:B------:R-:W-:Y:S01]  /*3d90*/  HADD2.F32 R13, -RZ, R9.H1_H1 ;  /* 0x30000009ff0d7230 */ /* 0x000fe20000004100 */
[----:B------:R-:W-:Y:S01]  /*3da0*/  SHF.R.U64 R26, R26, 0x10, R27 ;  /* 0x000000101a1a7819 */ /* 0x000fe2000000121b */
[----:B------:R-:W-:Y:S02]  /*3db0*/  IMAD.MOV.U32 R69, RZ, RZ, R15 ;  /* 0x000000ffff457224 */ /* 0x000fe400078e000f */
[----:B------:R-:W-:Y:S01]  /*3dc0*/  FMUL.FTZ R76, R67, R74 ;  /* 0x0000004a434c7220 */ /* 0x000fe20000410000 */
[----:B------:R-:W-:-:S02]  /*3dd0*/  HADD2.F32 R25, -RZ, R73.H0_H0 ;  /* 0x20000049ff197230 */ /* 0x000fc40000004100 */
[C---:B------:R-:W-:Y:S01]  /*3de0*/  FMUL.FTZ R74, R13.reuse, R74 ;  /* 0x0000004a0d4a7220 */ /* 0x040fe20000410000 */
[----:B------:R-:W-:Y:S02]  /*3df0*/  HADD2.F32 R24, -RZ, R24.H0_H0 ;  /* 0x20000018ff187230 */ /* 0x000fe40000004100 */
[-C--:B------:R-:W-:Y:S01]  /*3e00*/  FFMA.FTZ R13, R13, R72.reuse, -R76 ;  /* 0x000000480d0d7223 */ /* 0x080fe2000001084c */
[----:B------:R-:W-:Y:S02]  /*3e10*/  HADD2.F32 R15, -RZ, R69.H0_H0 ;  /* 0x20000045ff0f7230 */ /* 0x000fe40000004100 */
[----:B------:R-:W-:Y:S01]  /*3e20*/  FFMA.FTZ R9, R67, R72, R74 ;  /* 0x0000004843097223 */ /* 0x000fe2000001004a */
[----:B------:R-:W-:Y:S02]  /*3e30*/  IMAD.MOV.U32 R67, RZ, RZ, R11 ;  /* 0x000000ffff437224 */ /* 0x000fe400078e000b */
[----:B------:R-:W-:Y:S01]  /*3e40*/  HADD2.F32 R74, -RZ, R73.H1_H1 ;  /* 0x30000049ff4a7230 */ /* 0x000fe20000004100 */
[----:B------:R-:W-:Y:S01]  /*3e50*/  F2FP.F16.F32.PACK_AB R13, R13, R70 ;  /* 0x000000460d0d723e */ /* 0x000fe200000000ff */
[----:B------:R-:W-:Y:S01]  /*3e60*/  HADD2.F32 R72, -RZ, R77.H1_H1 ;  /* 0x3000004dff487230 */ /* 0x000fe20000004100 */
[----:B------:R-:W-:Y:S01]  /*3e70*/  F2FP.F16.F32.PACK_AB R64, R9, R64 ;  /* 0x000000400940723e */ /* 0x000fe200000000ff */
[----:B------:R-:W-:-:S02]  /*3e80*/  HADD2.F32 R11, -RZ, R67.H0_H0 ;  /* 0x20000043ff0b7230 */ /* 0x000fc40000004100 */
[-C--:B------:R-:W-:Y:S01]  /*3e90*/  FMUL.FTZ R76, R15, R74.reuse ;  /* 0x0000004a0f4c7220 */ /* 0x080fe20000410000 */
[----:B------:R-:W-:Y:S02]  /*3ea0*/  HADD2.F32 R4, -RZ, R4.H0_H0 ;  /* 0x20000004ff047230 */ /* 0x000fe40000004100 */
[----:B------:R-:W-:Y:S02]  /*3eb0*/  HADD2.F32 R27, -RZ, R77.H0_H0 ;  /* 0x2000004dff1b7230 */ /* 0x000fe40000004100 */
[C---:B------:R-:W-:Y:S01]  /*3ec0*/  FMUL.FTZ R74, R11.reuse, R74 ;  /* 0x0000004a0b4a7220 */ /* 0x040fe20000410000 */
[-C--:B------:R-:W-:Y:S01]  /*3ed0*/  FFMA.FTZ R11, R11, R72.reuse, -R76 ;  /* 0x000000480b0b7223 */ /* 0x080fe2000001084c */
[----:B------:R-:W-:Y:S02]  /*3ee0*/  IMAD.MOV.U32 R9, RZ, RZ, R13 ;  /* 0x000000ffff097224 */ /* 0x000fe400078e000d */
[----:B------:R-:W-:Y:S01]  /*3ef0*/  FFMA.FTZ R15, R15, R72, R74 ;  /* 0x000000480f0f7223 */ /* 0x000fe2000001004a */
[----:B------:R-:W-:-:S02]  /*3f00*/  HADD2.F32 R74, -RZ, R69.H1_H1 ;  /* 0x30000045ff4a7230 */ /* 0x000fc40000004100 */
[----:B------:R-:W-:Y:S01]  /*3f10*/  HADD2.F32 R69, -RZ, R71.H0_H0 ;  /* 0x20000047ff457230 */ /* 0x000fe20000004100 */
[--C-:B------:R-:W-:Y:S01]  /*3f20*/  SHF.R.U32.HI R71, RZ, 0x10, R7.reuse ;  /* 0x00000010ff477819 */ /* 0x100fe20000011607 */
[----:B------:R-:W-:Y:S01]  /*3f30*/  HADD2.F32 R72, -RZ, R67.H1_H1 ;  /* 0x30000043ff487230 */ /* 0x000fe20000004100 */
[----:B------:R-:W-:Y:S01]  /*3f40*/  SHF.R.U64 R7, R6, 0x10, R7 ;  /* 0x0000001006077819 */ /* 0x000fe20000001207 */
[----:B------:R-:W-:Y:S02]  /*3f50*/  IMAD.MOV.U32 R13, RZ, RZ, R64 ;  /* 0x000000ffff0d7224 */ /* 0x000fe400078e0040 */
[----:B------:R-:W-:Y:S02]  /*3f60*/  HADD2.F32 R67, -RZ, R71.H0_H0 ;  /* 0x20000047ff437230 */ /* 0x000fe40000004100 */
[-C--:B------:R-:W-:Y:S01]  /*3f70*/  FMUL.FTZ R71, R74, R69.reuse ;  /* 0x000000454a477220 */ /* 0x080fe20000410000 */
[----:B------:R-:W-:Y:S01]  /*3f80*/  FMUL.FTZ R69, R72, R69 ;  /* 0x0000004548457220 */ /* 0x000fe20000410000 */
[----:B------:R-:W-:-:S02]  /*3f90*/  HADD2.F32 R7, -RZ, R7.H0_H0 ;  /* 0x20000007ff077230 */ /* 0x000fc40000004100 */
[-C--:B------:R-:W-:Y:S01]  /*3fa0*/  FFMA.FTZ R72, R72, R67.reuse, -R71 ;  /* 0x0000004348487223 */ /* 0x080fe20000010847 */
[----:B------:R-:W-:Y:S01]  /*3fb0*/  FFMA.FTZ R74, R74, R67, R69 ;  /* 0x000000434a4a7223 */ /* 0x000fe20000010045 */
[----:B------:R-:W-:Y:S01]  /*3fc0*/  MOV R67, R12 ;  /* 0x0000000c00437202 */ /* 0x000fe20000000f00 */
[----:B------:R-:W-:Y:S02]  /*3fd0*/  IMAD.MOV.U32 R69, RZ, RZ, R8 ;  /* 0x000000ffff457224 */ /* 0x000fe400078e0008 */
[----:B------:R-:W-:Y:S01]  /*3fe0*/  HADD2.F32 R71, -RZ, R75.H1_H1 ;  /* 0x3000004bff477230 */ /* 0x000fe20000004100 */
[----:B------:R-:W-:Y:S01]  /*3ff0*/  F2FP.F16.F32.PACK_AB R11, R72, R11 ;  /* 0x0000000b480b723e */ /* 0x000fe200000000ff */
[----:B------:R-:W-:Y:S01]  /*4000*/  HADD2.F32 R12, -RZ, R67.H0_H0 ;  /* 0x20000043ff0c7230 */ /* 0x000fe20000004100 */
[----:B------:R-:W-:Y:S01]  /*4010*/  F2FP.F16.F32.PACK_AB R15, R74, R15 ;  /* 0x0000000f4a0f723e */ /* 0x000fe200000000ff */
[--C-:B------:R-:W-:Y:S02]  /*4020*/  HADD2.F32 R8, -RZ, R69.reuse.H0_H0 ;  /* 0x20000045ff087230 */ /* 0x100fe40000004100 */
[----:B------:R-:W-:-:S02]  /*4030*/  HADD2.F32 R5, -RZ, R69.H1_H1 ;  /* 0x30000045ff057230 */ /* 0x000fc40000004100 */
[-C--:B------:R-:W-:Y:S01]  /*4040*/  FMUL.FTZ R73, R12, R71.reuse ;  /* 0x000000470c497220 */ /* 0x080fe20000410000 */
[----:B------:R-:W-:-:S03]  /*4050*/  FMUL.FTZ R71, R8, R71 ;  /* 0x0000004708477220 */ /* 0x000fc60000410000 */
[-C--:B------:R-:W-:Y:S01]  /*4060*/  FFMA.FTZ R8, R8, R25.reuse, -R73 ;  /* 0x0000001908087223 */ /* 0x080fe20000010849 */
[----:B------:R-:W-:Y:S01]  /*4070*/  FFMA.FTZ R12, R12, R25, R71 ;  /* 0x000000190c0c7223 */ /* 0x000fe20000010047 */
[----:B------:R-:W-:Y:S02]  /*4080*/  HADD2.F32 R25, -RZ, R67.H1_H1 ;  /* 0x30000043ff197230 */ /* 0x000fe40000004100 */
[----:B------:R-:W-:-:S03]  /*4090*/  HADD2.F32 R67, -RZ, R75.H0_H0 ;  /* 0x2000004bff437230 */ /* 0x000fc60000004100 */
[-C--:B------:R-:W-:Y:S01]  /*40a0*/  FMUL.FTZ R76, R25, R24.reuse ;  /* 0x00000018194c7220 */ /* 0x080fe20000410000 */
[----:B------:R-:W-:-:S03]  /*40b0*/  FMUL.FTZ R24, R5, R24 ;  /* 0x0000001805187220 */ /* 0x000fc60000410000 */
[-C--:B------:R-:W-:Y:S01]  /*40c0*/  FFMA.FTZ R5, R5, R4.reuse, -R76 ;  /* 0x0000000405057223 */ /* 0x080fe2000001084c */
[----:B------:R-:W-:Y:S01]  /*40d0*/  FFMA.FTZ R25, R25, R4, R24 ;  /* 0x0000000419197223 */ /* 0x000fe20000010018 */
[----:B------:R-:W-:Y:S02]  /*40e0*/  IMAD.MOV.U32 R24, RZ, RZ, R10 ;  /* 0x000000ffff187224 */ /* 0x000fe400078e000a */
[--C-:B------:R-:W-:Y:S01]  /*40f0*/  HADD2.F32 R10, -RZ, R14.reuse.H0_H0 ;  /* 0x2000000eff0a7230 */ /* 0x100fe20000004100 */
[----:B------:R-:W-:Y:S01]  /*4100*/  F2FP.F16.F32.PACK_AB R8, R5, R8 ;  /* 0x000000080508723e */ /* 0x000fe200000000ff */
[----:B------:R-:W-:Y:S01]  /*4110*/  HADD2.F32 R14, -RZ, R14.H1_H1 ;  /* 0x3000000eff0e7230 */ /* 0x000fe20000004100 */
[----:B------:R-:W-:Y:S01]  /*4120*/  F2FP.F16.F32.PACK_AB R12, R25, R12 ;  /* 0x0000000c190c723e */ /* 0x000fe200000000ff */
[--C-:B------:R-:W-:Y:S02]  /*4130*/  HADD2.F32 R4, -RZ, R24.reuse.H0_H0 ;  /* 0x20000018ff047230 */ /* 0x100fe40000004100 */
[----:B------:R-:W-:Y:S01]  /*4140*/  FMUL.FTZ R69, R10, R67 ;  /* 0x000000430a457220 */ /* 0x000fe20000410000 */
[----:B------:R-:W-:-:S02]  /*4150*/  HADD2.F32 R24, -RZ, R24.H1_H1 ;  /* 0x30000018ff187230 */ /* 0x000fc40000004100 */
[C---:B------:R-:W-:Y:S01]  /*4160*/  FMUL.FTZ R67, R4.reuse, R67 ;  /* 0x0000004304437220 */ /* 0x040fe20000410000 */
[----:B------:R-:W-:-:S03]  /*4170*/  FFMA.FTZ R4, R4, R27, -R69 ;  /* 0x0000001b04047223 */ /* 0x000fc60000010845 */
[----:B------:R-:W-:Y:S01]  /*4180*/  FFMA.FTZ R10, R10, R27, R67 ;  /* 0x0000001b0a0a7223 */ /* 0x000fe20000010043 */
[----:B------:R-:W-:-:S05]  /*4190*/  HADD2.F32 R27, -RZ, R26.H0_H0 ;  /* 0x2000001aff1b7230 */ /* 0x000fca0000004100 */
[-C--:B------:R-:W-:Y:S01]  /*41a0*/  FMUL.FTZ R67, R14, R27.reuse ;  /* 0x0000001b0e437220 */ /* 0x080fe20000410000 */
[----:B------:R-:W-:-:S03]  /*41b0*/  FMUL.FTZ R27, R24, R27 ;  /* 0x0000001b181b7220 */ /* 0x000fc60000410000 */
[-C--:B------:R-:W-:Y:S01]  /*41c0*/  FFMA.FTZ R67, R24, R7.reuse, -R67 ;  /* 0x0000000718437223 */ /* 0x080fe20000010843 */
[----:B------:R-:W-:-:S04]  /*41d0*/  FFMA.FTZ R27, R14, R7, R27 ;  /* 0x000000070e1b7223 */ /* 0x000fc8000001001b */
[----:B------:R-:W-:Y:S02]  /*41e0*/  F2FP.F16.F32.PACK_AB R4, R67, R4 ;  /* 0x000000044304723e */ /* 0x000fe400000000ff */
[----:B------:R-:W-:-:S03]  /*41f0*/  F2FP.F16.F32.PACK_AB R14, R27, R10 ;  /* 0x0000000a1b0e723e */ /* 0x000fc600000000ff */
[----:B------:R-:W-:-:S07]  /*4200*/  IMAD.MOV.U32 R10, RZ, RZ, R4 ;  /* 0x000000ffff0a7224 */ /* 0x000fce00078e0004 */
.L_x_3826:
[----:B------:R-:W-:Y:S05]  /*4210*/  BSYNC B1 ;  /* 0x0000000000017941 */ /* 0x000fea0003800000 */
.L_x_3825:
[----:B---3--:R-:W-:-:S04]  /*4220*/  LEA R4, P2, R51, R68, 0x1 ;  /* 0x0000004433047211 */ /* 0x008fc800078408ff */
[----:B--2---:R-:W-:Y:S02]  /*4230*/  LEA.HI.X R5, R51, R56, R54, 0x1, P2 ;  /* 0x0000003833057211 */ /* 0x004fe400010f0c36 */
[----:B------:R-:W-:-:S03]  /*4240*/  ISETP.GE.AND P2, PT, R57, R66, PT ;  /* 0x000000423900720c */ /* 0x000fc60003f46270 */
[----:B----4-:R2:W-:Y:S02]  /*4250*/  ST.E.128 desc[UR42][R4.64], R8 ;  /* 0x0000000804007985 */ /* 0x0105e4000c101d2a */
[----:B--2---:R-:W-:Y:S02]  /*4260*/  IMAD.MOV.U32 R4, RZ, RZ, R68 ;  /* 0x000000ffff047224 */ /* 0x004fe400078e0044 */
[----:B------:R-:W-:-:S06]  /*4270*/  IMAD.MOV.U32 R5, RZ, RZ, R56 ;  /* 0x000000ffff057224 */ /* 0x000fcc00078e0038 */
[----:B------:R-:W-:Y:S05]  /*4280*/  @P2 BRA `(.L_x_3814) ;  /* 0x0000000000e02947 */ /* 0x000fea0003800000 */
[----:B------:R-:W-:-:S05]  /*4290*/  IMAD.WIDE R4, R57, 0x2, R4 ;  /* 0x0000000239047825 */ /* 0x000fca00078e0204 */
[----:B-1----:R1:W-:Y:S01]  /*42a0*/  ST.E.128 desc[UR42][R4.64], R12 ;  /* 0x0000000c04007985 */ /* 0x0023e2000c101d2a */
[----:B------:R-:W-:Y:S05]  /*42b0*/  BRA `(.L_x_3814) ;  /* 0x0000000000d47947 */ /* 0x000fea0003800000 */
.L_x_3806:
[----:B------:R-:W-:-:S06]  /*42c0*/  UISETP.NE.AND UP0, UPT, UR37, 0x3, UPT ;  /* 0x000000032500788c */ /* 0x000fcc000bf05270 */
[----:B------:R-:W-:-:S13]  /*42d0*/  PLOP3.LUT P3, PT, PT, PT, UP0, 0x80, 0x0 ;  /* 0x000000000000781c */ /* 0x000fda0003f6f008 */
[----:B------:R-:W-:Y:S05]  /*42e0*/  @!P3 BRA `(.L_x_3827) ;  /* 0x000000000004b947 */ /* 0x000fea0003800000 */
[----:B------:R-:W-:Y:S01]  /*42f0*/  BPT.TRAP 0x1 ;  /* 0x000000040000795c */ /* 0x000fe20000300000 */
.L_x_3827:
[----:B------:R-:W-:Y:S01]  /*4300*/  IMAD R58, R23, 0x8, R2 ;  /* 0x00000008173a7824 */ /* 0x000fe200078e0202 */
[----:B------:R-:W-:Y:S01]  /*4310*/  SHF.L.U32 R65, R188, 0x1f, RZ ;  /* 0x0000001fbc417819 */ /* 0x000fe200000006ff */
[----:B------:R-:W-:Y:S01]  /*4320*/  BSSY B1, `(.L_x_3828) ;  /* 0x0000004000017945 */ /* 0x000fe20003800000 */
[----:B------:R-:W-:Y:S02]  /*4330*/  SHF.R.S32.HI R62, RZ, 0x1f, R60 ;  /* 0x0000001fff3e7819 */ /* 0x000fe4000001143c */
[----:B------:R-:W1:Y:S02]  /*4340*/  SYNCS.PHASECHK.TRANS64.TRYWAIT P2, [R58+URZ+0x28c90], R65 ;  /* 0x028c90413a0075a7 */ /* 0x000e64000804017f */
[----:B-1----:R-:W-:Y:S05]  /*4350*/  @!P2 BRA `(.L_x_3829) ;  /* 0x0000016800b8a947 */ /* 0x002fea0003800000 */
.L_x_4070:
[----:B------:R-:W-:Y:S05]  /*4360*/  BSYNC B1 ;  /* 0x0000000000017941 */ /* 0x000fea0003800000 */
.L_x_3828:
        /* <DEDUP_REMOVED lines=19> */
[----:B------:R-:W-:Y:S02]  /*44a0*/  LEA.HI.X R13, R4, UR7, R13, 0x1, P2 ;  /* 0x00000007040d7c11 */ /* 0x000fe400090f0c0d */
[----:B------:R-:W-:Y:S01]  /*44b0*/  ISETP.GT.AND P2, PT, R63, R189, PT ;  /* 0x000000bd3f00720c */ /* 0x000fe20003f44270 */
[----:B------:R-:W-:-:S12]  /*44c0*/  BRA.DIV UR4, `(.L_x_3830) ;  /* 0x0000016a04707947 */ /* 0x000fd8000b800000 */
[----:B------:R0:W2:Y:S04]  /*44d0*/  SHFL.IDX PT, R25, R13, RZ, 0x1c1f ;  /* 0x001c1fff0d197589 */ /* 0x0000a800000e0000 */
[----:B------:R0:W3:Y:S02]  /*44e0*/  SHFL.IDX PT, R14, R5, RZ, 0x1c1f ;  /* 0x001c1fff050e7589 */ /* 0x0000e400000e0000 */
.L_x_4074:
[----:B------:R-:W-:Y:S05]  /*44f0*/  @!P2 BRA `(.L_x_3814) ;  /* 0x000000000044a947 */ /* 0x000fea0003800000 */
[----:B------:R-:W-:Y:S02]  /*4500*/  ULDC UR4, c[0x0][0x2f4] ;  /* 0x0000bd0000047ab9 */ /* 0x000fe40000000800 */
[----:B------:R-:W-:-:S13]  /*4510*/  ISETP.GE.AND P2, PT, R16, UR4, PT ;  /* 0x0000000410007c0c */ /* 0x000fda000bf46270 */
[----:B0-----:R-:W0:Y:S01]  /*4520*/  @!P2 LDS.128 R4, [R67+0x22400] ;  /* 0x022400004304a984 */ /* 0x001e220000000c00 */
[----:B---3--:R-:W-:-:S04]  /*4530*/  @!P2 LEA R8, P4, R16, R14, 0x1 ;  /* 0x0000000e1008a211 */ /* 0x008fc800078808ff */
[----:B--2---:R-:W-:-:S05]  /*4540*/  @!P2 LEA.HI.X R9, R16, R25, R17, 0x1, P4 ;  /* 0x000000191009a211 */ /* 0x004fca00020f0c11 */
[----:B0-----:R4:W-:Y:S01]  /*4550*/  @!P2 ST.E.128 desc[UR42][R8.64], R4 ;  /* 0x000000040800a985 */ /* 0x0019e2000c101d2a */
[----:B------:R-:W-:-:S13]  /*4560*/  ISETP.GE.AND P2, PT, R22, UR4, PT ;  /* 0x0000000416007c0c */ /* 0x000fda000bf46270 */
[----:B------:R-:W-:Y:S05]  /*4570*/  @P2 BRA `(.L_x_3814) ;  /* 0x0000000000242947 */ /* 0x000fea0003800000 */
[----:B------:R-:W-:Y:S01]  /*4580*/  LOP3.LUT P2, RZ, R191, 0x4, RZ, 0xc0, !PT ;  /* 0x00000004bfff7812 */ /* 0x000fe2000784c0ff */
[----:B----4-:R-:W-:-:S12]  /*4590*/  VIADD R5, R46, 0x20 ;  /* 0x000000202e057836 */ /* 0x010fd80000000000 */
[----:B------:R-:W-:Y:S01]  /*45a0*/  @P2 VIADD R5, R46, 0xffffffe0 ;  /* 0xffffffe02e052836 */ /* 0x000fe20000000000 */
[----:B------:R-:W-:-:S03]  /*45b0*/  LEA R8, P2, R22, R14, 0x1 ;  /* 0x0000000e16087211 */ /* 0x000fc600078408ff */
[----:B------:R-:W-:Y:S01]  /*45c0*/  IMAD.IADD R5, R64, 0x1, R5 ;  /* 0x0000000140057824 */ /* 0x000fe200078e0205 */
[----:B------:R-:W-:-:S03]  /*45d0*/  LEA.HI.X R9, R22, R25, R193, 0x1, P2 ;  /* 0x0000001916097211 */ /* 0x000fc600010f0cc1 */
[----:B------:R-:W-:-:S06]  /*45e0*/  IMAD R5, R5, 0x2, R2 ;  /* 0x0000000205057824 */ /* 0x000fcc00078e0202 */
[----:B------:R-:W0:Y:S04]  /*45f0*/  LDS.128 R4, [R5+0x22400] ;  /* 0x0224000005047984 */ /* 0x000e280000000c00 */
[----:B0-----:R0:W-:Y:S02]  /*4600*/  ST.E.128 desc[UR42][R8.64], R4 ;  /* 0x0000000408007985 */ /* 0x0011e4000c101d2a */
.L_x_3814:
[----:B------:R-:W-:Y:S05]  /*4610*/  BSYNC B0 ;  /* 0x0000000000007941 */ /* 0x000fea0003800000 */
.L_x_3805:
[----:B012-4-:R-:W0:Y:S01]  /*4620*/  S2R R4, SR_TID.X ;  /* 0x0000000000047919 */ /* 0x017e220000002100 */
[----:B------:R-:W-:Y:S01]  /*4630*/  @!PT LDS RZ, [RZ] ;  /* 0x00000000fffff984 */ /* 0x000fe20000000800 */
[----:B------:R-:W-:Y:S01]  /*4640*/  @!PT LDS RZ, [RZ] ;  /* 0x00000000fffff984 */ /* 0x000fe20000000800 */
[----:B------:R-:W-:Y:S01]  /*4650*/  @!PT LDS RZ, [RZ] ;  /* 0x00000000fffff984 */ /* 0x000fe20000000800 */
[----:B------:R-:W-:Y:S01]  /*4660*/  @!PT LDS RZ, [RZ] ;  /* 0x00000000fffff984 */ /* 0x000fe20000000800 */
[----:B------:R1:W-:Y:S06]  /*4670*/  MEMBAR.ALL.CTA ;  /* 0x0000000000007992 */ /* 0x0003ec0000008000 */
[----:B-1----:R-:W1:Y:S01]  /*4680*/  FENCE.VIEW.ASYNC.S ;  /* 0x00000000000073c6 */ /* 0x002e620000000000 */
[----:B------:R-:W-:Y:S05]  /*4690*/  WARPSYNC.ALL ;  /* 0x0000000000007948 */ /* 0x000fea0003800000 */
[----:B------:R-:W-:Y:S01]  /*46a0*/  BSSY B0, `(.L_x_3831) ;  /* 0x0000009000007945 */ /* 0x000fe20003800000 */
[----:B0-----:R-:W-:Y:S01]  /*46b0*/  LOP3.LUT R4, R4, 0x7f, RZ, 0xc0, !PT ;  /* 0x0000007f04047812 */ /* 0x001fe200078ec0ff */
[----:B-1----:R0:W-:Y:S03]  /*46c0*/  BAR.SYNC.DEFER_BLOCKING R44, 0x80 ;  /* 0x0002002c0000751d */ /* 0x0021e60000010000 */
[----:B------:R-:W-:-:S13]  /*46d0*/  ISETP.NE.AND P2, PT, R4, RZ, PT ;  /* 0x000000ff0400720c */ /* 0x000fda0003f45270 */
[----:B------:R-:W-:-:S05]  /*46e0*/  @!P2 VIADD R4, R58, 0x28ca0 ;  /* 0x00028ca03a04a836 */ /* 0x000fca0000000000 */
[----:B------:R-:W-:-:S04]  /*46f0*/  @!P2 PRMT R4, RZ, 0x654, R4 ;  /* 0x00000654ff04a816 */ /* 0x000fc80000000004 */
[----:B------:R0:W-:Y:S01]  /*4700*/  @!P2 SYNCS.ARRIVE.TRANS64.RED.A1T0 RZ, [R4+URZ], RZ ;  /* 0x000000ff04ffa9a7 */ /* 0x0001e2000810043f */
[----:B------:R-:W-:Y:S05]  /*4710*/  @!P3 BRA `(.L_x_3832) ;  /* 0x000000000004b947 */ /* 0x000fea0003800000 */
[----:B------:R-:W-:Y:S01]  /*4720*/  BPT.TRAP 0x1 ;  /* 0x000000040000795c */ /* 0x000fe20000300000 */
.L_x_3832:
[----:B------:R-:W-:Y:S05]  /*4730*/  BSYNC B0 ;  /* 0x0000000000007941 */ /* 0x000fea0003800000 */
.L_x_3831:
[----:B------:R-:W1:Y:S01]  /*4740*/  SYNCS.PHASECHK.TRANS64.TRYWAIT P3, [R58+URZ+0x28cb0], R65 ;  /* 0x028cb0413a0075a7 */ /* 0x000e62000806017f */
[----:B------:R-:W-:Y:S04]  /*4750*/  BSSY B0, `(.L_x_3833) ;  /* 0x0000002000007945 */ /* 0x000fe80003800000 */
[----:B-1----:R-:W-:Y:S05]  /*4760*/  @!P3 BRA `(.L_x_3834) ;  /* 0x00000168000cb947 */ /* 0x002fea0003800000 */
.L_x_4075:
[----:B------:R-:W-:Y:S05]  /*4770*/  BSYNC B0 ;  /* 0x0000000000007941 */ /* 0x000fea0003800000 */
.L_x_3833:
[----:B------:R-:W-:Y:S01]  /*4780*/  ULDC.64 UR4, c[0x0][0x328] ;  /* 0x0000ca0000047ab9 */ /* 0x000fe20000000a00 */
[----:B------:R-:W-:Y:S01]  /*4790*/  ULDC.64 UR6, c[0x0][0x318] ;  /* 0x0000c60000067ab9 */ /* 0x000fe20000000a00 */
[----:B------:R-:W-:Y:S01]  /*47a0*/  IMAD R7, R62, UR4, RZ ;  /* 0x000000043e077c24 */ /* 0x000fe2000f8e02ff */
[----:B------:R-:W-:Y:S01]  /*47b0*/  BSSY B0, `(.L_x_3835) ;  /* 0x000007d000007945 */ /* 0x000fe20003800000 */
[----:B0-----:R-:W-:-:S04]  /*47c0*/  IMAD.WIDE.U32 R4, R60, UR4, RZ ;  /* 0x000000043c047c25 */ /* 0x001fc8000f8e00ff */
[----:B------:R-:W-:Y:S01]  /*47d0*/  IMAD R7, R60, UR5, R7 ;  /* 0x000000053c077c24 */ /* 0x000fe2000f8e0207 */
[----:B------:R-:W-:Y:S02]  /*47e0*/  ULDC.64 UR4, c[0x0][0x338] ;  /* 0x0000ce0000047ab9 */ /* 0x000fe40000000a00 */
        /* <DEDUP_REMOVED lines=8> */
[----:B------:R-:W-:-:S04]  /*4870*/  LEA R25, P3, R4, UR6, 0x1 ;  /* 0x0000000604197c11 */ /* 0x000fc8000f8608ff */
[----:B------:R-:W-:Y:S02]  /*4880*/  LEA.HI.X R24, R4, UR7, R5, 0x1, P3 ;  /* 0x0000000704187c11 */ /* 0x000fe400098f0c05 */
[----:B------:R-:W-:Y:S01]  /*4890*/  ISETP.GT.AND P3, PT, R63, R189, PT ;  /* 0x000000bd3f00720c */ /* 0x000fe20003f64270 */
[----:B------:R-:W0:Y:S04]  /*48a0*/  SHFL.IDX PT, R25, R25, RZ, 0x1c1f ;  /* 0x001c1fff19197589 */ /* 0x000e2800000e0000 */
[----:B------:R-:W2:Y:S08]  /*48b0*/  SHFL.IDX PT, R24, R24, RZ, 0x1c1f ;  /* 0x001c1fff18187589 */ /* 0x000eb000000e0000 */
[----:B------:R-:W-:Y:S05]  /*48c0*/  @!P3 BRA `(.L_x_3836) ;  /* 0x0000000400acb947 */ /* 0x000fea0003800000 */
[----:B------:R-:W-:Y:S01]  /*48d0*/  LOP3.LUT P3, RZ, R191, 0x4, RZ, 0xc0, !PT ;  /* 0x00000004bfff7812 */ /* 0x000fe2000786c0ff */
[----:B------:R-:W-:Y:S01]  /*48e0*/  IMAD R5, R23, 0x8000, R46 ;  /* 0x0000800017057824 */ /* 0x000fe200078e022e */
[----:B------:R-:W-:Y:S01]  /*48f0*/  ULDC UR4, c[0x0][0x320] ;  /* 0x0000c80000047ab9 */ /* 0x000fe20000000800 */
[----:B------:R-:W4:Y:S02]  /*4900*/  LDL R67, [R1] ;  /* 0x0000000001437983 */ /* 0x000f240000100800 */
[C---:B------:R-:W-:Y:S02]  /*4910*/  VIADD R15, R5.reuse, 0x20 ;  /* 0x00000020050f7836 */ /* 0x040fe40000000000 */
[----:B------:R-:W5:Y:S04]  /*4920*/  LDL R66, [R1+0x4] ;  /* 0x0000040001427983 */ /* 0x000f680000100800 */
[----:B------:R-:W5:Y:S02]  /*4930*/  LDL R64, [R1+0x8] ;  /* 0x0000080001407983 */ /* 0x000f640000100800 */
[----:B------:R-:W-:-:S02]  /*4940*/  @P3 IADD3 R15, R5, -0x20, RZ ;  /* 0xffffffe0050f3810 */ /* 0x000fc40007ffe0ff */
[----:B------:R-:W-:Y:S01]  /*4950*/  ISETP.GE.AND P3, PT, R16, UR4, PT ;  /* 0x0000000410007c0c */ /* 0x000fe2000bf66270 */
[--C-:B---3--:R-:W-:Y:S01]  /*4960*/  IMAD R14, R5, 0x2, R2.reuse ;  /* 0x00000002050e7824 */ /* 0x108fe200078e0202 */
[----:B------:R-:W3:Y:S04]  /*4970*/  LDL R57, [R1+0xc] ;  /* 0x00000c0001397983 */ /* 0x000ee80000100800 */
[----:B------:R-:W3:Y:S04]  /*4980*/  LDL R56, [R1+0x10] ;  /* 0x0000100001387983 */ /* 0x000ee80000100800 */
[----:B------:R-:W3:Y:S01]  /*4990*/  LDL R27, [R1+0x14] ;  /* 0x00001400011b7983 */ /* 0x000ee20000100800 */
[----:B------:R-:W-:Y:S01]  /*49a0*/  ISETP.GE.AND P5, PT, R22, UR4, PT ;  /* 0x0000000416007c0c */ /* 0x000fe2000bfa6270 */
[----:B------:R-:W-:Y:S01]  /*49b0*/  IMAD R15, R15, 0x2, R2 ;  /* 0x000000020f0f7824 */ /* 0x000fe200078e0202 */
[C---:B0-----:R-:W-:Y:S01]  /*49c0*/  @!P3 LEA R8, P4, R16.reuse, R25, 0x1 ;  /* 0x000000191008b211 */ /* 0x041fe200078808ff */
[----:B------:R-:W0:Y:S01]  /*49d0*/  @!P3 LDS.128 R4, [R14+0x400] ;  /* 0x000400000e04b984 */ /* 0x000e220000000c00 */
[----:B------:R-:W-:-:S02]  /*49e0*/  VIADD R10, R16, 0x40 ;  /* 0x00000040100a7836 */ /* 0x000fc40000000000 */
[C---:B--2---:R-:W-:Y:S01]  /*49f0*/  @!P3 LEA.HI.X R9, R16.reuse, R24, R17, 0x1, P4 ;  /* 0x000000181009b211 */ /* 0x044fe200020f0c11 */
[----:B------:R-:W-:-:S06]  /*4a00*/  VIADD R26, R16, 0x80 ;  /* 0x00000080101a7836 */ /* 0x000fcc0000000000 */
[----:B------:R-:W-:-:S04]  /*4a10*/  @!P5 LEA R12, P4, R22, R25, 0x1 ;  /* 0x00000019160cd211 */ /* 0x000fc800078808ff */
[----:B------:R-:W-:Y:S02]  /*4a20*/  @!P5 LEA.HI.X R13, R22, R24, R193, 0x1, P4 ;  /* 0x00000018160dd211 */ /* 0x000fe400020f0cc1 */
[----:B------:R-:W-:Y:S01]  /*4a30*/  ISETP.GE.AND P4, PT, R10, UR4, PT ;  /* 0x000000040a007c0c */ /* 0x000fe2000bf86270 */
[----:B------:R-:W-:Y:S01]  /*4a40*/  VIADD R10, R16, 0x60 ;  /* 0x00000060100a7836 */ /* 0x000fe20000000000 */
[----:B0-----:R0:W-:Y:S04]  /*4a50*/  @!P3 ST.E.128 desc[UR42][R8.64], R4 ;  /* 0x000000040800b985 */ /* 0x0011e8000c101d2a */
[----:B------:R-:W2:Y:S07]  /*4a60*/  @!P5 LDS.128 R4, [R15+0x400] ;  /* 0x000400000f04d984 */ /* 0x000eae0000000c00 */
[----:B0-----:R-:W-:-:S05]  /*4a70*/  @!P4 LEA R8, P3, R216, R25, 0x1 ;  /* 0x00000019d808c211 */ /* 0x001fca00078608ff */
[----:B------:R-:W-:Y:S01]  /*4a80*/  @!P4 IMAD.X R9, R24, 0x1, R221, P3 ;  /* 0x000000011809c824 */ /* 0x000fe200018e06dd */
[----:B------:R-:W-:-:S13]  /*4a90*/  ISETP.GE.AND P3, PT, R10, UR4, PT ;  /* 0x000000040a007c0c */ /* 0x000fda000bf66270 */
[----:B------:R-:W-:-:S05]  /*4aa0*/  @!P3 LEA R10, P6, R215, R25, 0x1 ;  /* 0x00000019d70ab211 */ /* 0x000fca00078c08ff */
[----:B------:R-:W-:Y:S01]  /*4ab0*/  @!P3 IMAD.X R11, R24, 0x1, R223, P6 ;  /* 0x00000001180bb824 */ /* 0x000fe200030e06df */
[----:B--2---:R0:W-:Y:S01]  /*4ac0*/  @!P5 ST.E.128 desc[UR42][R12.64], R4 ;  /* 0x000000040c00d985 */ /* 0x0041e2000c101d2a */
[----:B------:R-:W-:Y:S01]  /*4ad0*/  ISETP.GE.AND P5, PT, R26, UR4, PT ;  /* 0x000000041a007c0c */ /* 0x000fe2000bfa6270 */
[----:B------:R-:W-:Y:S02]  /*4ae0*/  VIADD R26, R16, 0xa0 ;  /* 0x000000a0101a7836 */ /* 0x000fe40000000000 */
[----:B------:R-:W2:Y:S10]  /*4af0*/  @!P4 LDS.128 R4, [R14+0x2400] ;  /* 0x002400000e04c984 */ /* 0x000eb40000000c00 */
[----:B0-----:R-:W-:-:S05]  /*4b00*/  @!P5 LEA R12, P6, R214, R25, 0x1 ;  /* 0x00000019d60cd211 */ /* 0x001fca00078c08ff */
        /* <DEDUP_REMOVED lines=35> */
[----:B0-----:R-:W-:-:S04]  /*4d40*/  @!P5 LEA R12, P6, R208, R25, 0x1 ;  /* 0x00000019d00cd211 */ /* 0x001fc800078c08ff */
[----:B----4-:R-:W-:Y:S01]  /*4d50*/  @!P5 IADD3.X R13, R24, R67, RZ, P6, !PT ;  /* 0x00000043180dd210 */ /* 0x010fe200037fe4ff */
[----:B--2---:R0:W-:Y:S01]  /*4d60*/  @!P4 ST.E.128 desc[UR42][R8.64], R4 ;  /* 0x000000040800c985 */ /* 0x0041e2000c101d2a */
[----:B------:R-:W-:Y:S01]  /*4d70*/  ISETP.GE.AND P4, PT, R26, UR4, PT ;  /* 0x000000041a007c0c */ /* 0x000fe2000bf86270 */
[----:B------:R-:W-:Y:S02]  /*4d80*/  VIADD R26, R16, 0x180 ;  /* 0x00000180101a7836 */ /* 0x000fe40000000000 */
[----:B------:R-:W2:Y:S10]  /*4d90*/  @!P3 LDS.128 R4, [R15+0x8400] ;  /* 0x008400000f04b984 */ /* 0x000eb40000000c00 */
[----:B0-----:R-:W-:-:S05]  /*4da0*/  @!P4 LEA R8, P6, R207, R25, 0x1 ;  /* 0x00000019cf08c211 */ /* 0x001fca00078c08ff */
[----:B-----5:R-:W-:Y:S01]  /*4db0*/  @!P4 IMAD.X R9, R24, 0x1, R66, P6 ;  /* 0x000000011809c824 */ /* 0x020fe200030e0642 */
        /* <DEDUP_REMOVED lines=11> */
[----:B---3--:R-:W-:Y:S01]  /*4e70*/  @!P5 IMAD.X R13, R24, 0x1, R57, P6 ;  /* 0x00000001180dd824 */ /* 0x008fe200030e0639 */
[----:B--2---:R0:W-:Y:S01]  /*4e80*/  @!P4 ST.E.128 desc[UR42][R8.64], R4 ;  /* 0x000000040800c985 */ /* 0x0041e2000c101d2a */
[----:B------:R-:W-:Y:S01]  /*4e90*/  ISETP.GE.AND P4, PT, R26, UR4, PT ;  /* 0x000000041a007c0c */ /* 0x000fe2000bf86270 */
[----:B------:R-:W-:Y:S02]  /*4ea0*/  VIADD R26, R16, 0x1e0 ;  /* 0x000001e0101a7836 */ /* 0x000fe40000000000 */
[----:B------:R-:W2:Y:S10]  /*4eb0*/  @!P3 LDS.128 R4, [R14+0xc400] ;  /* 0x00c400000e04b984 */ /* 0x000eb40000000c00 */
[----:B0-----:R-:W-:-:S05]  /*4ec0*/  @!P4 LEA R8, P6, R204, R25, 0x1 ;  /* 0x00000019cc08c211 */ /* 0x001fca00078c08ff */
[----:B------:R-:W-:Y:S01]  /*4ed0*/  @!P4 IMAD.X R9, R24, 0x1, R56, P6 ;  /* 0x000000011809c824 */ /* 0x000fe200030e0638 */
[----:B--2---:R0:W-:Y:S01]  /*4ee0*/  @!P3 ST.E.128 desc[UR42][R10.64], R4 ;  /* 0x000000040a00b985 */ /* 0x0041e2000c101d2a */
[----:B------:R-:W-:-:S03]  /*4ef0*/  ISETP.GE.AND P3, PT, R26, UR4, PT ;  /* 0x000000041a007c0c */ /* 0x000fc6000bf66270 */
[----:B------:R-:W2:Y:S10]  /*4f00*/  @!P5 LDS.128 R4, [R15+0xc400] ;  /* 0x00c400000f04d984 */ /* 0x000eb40000000c00 */
[----:B0-----:R-:W-:-:S05]  /*4f10*/  @!P3 LEA R10, P6, R203, R25, 0x1 ;  /* 0x00000019cb0ab211 */ /* 0x001fca00078c08ff */
[----:B------:R-:W-:Y:S01]  /*4f20*/  @!P3 IMAD.X R11, R24, 0x1, R27, P6 ;  /* 0x00000001180bb824 */ /* 0x000fe200030e061b */
[----:B--2---:R-:W-:Y:S04]  /*4f30*/  @!P5 ST.E.128 desc[UR42][R12.64], R4 ;  /* 0x000000040c00d985 */ /* 0x004fe8000c101d2a */
[----:B------:R-:W0:Y:S04]  /*4f40*/  @!P4 LDS.128 R4, [R14+0xe400] ;  /* 0x00e400000e04c984 */ /* 0x000e280000000c00 */
[----:B0-----:R-:W-:Y:S04]  /*4f50*/  @!P4 ST.E.128 desc[UR42][R8.64], R4 ;  /* 0x000000040800c985 */ /* 0x001fe8000c101d2a */
[----:B------:R-:W0:Y:S04]  /*4f60*/  @!P3 LDS.128 R4, [R15+0xe400] ;  /* 0x00e400000f04b984 */ /* 0x000e280000000c00 */
[----:B0-----:R4:W-:Y:S02]  /*4f70*/  @!P3 ST.E.128 desc[UR42][R10.64], R4 ;  /* 0x000000040a00b985 */ /* 0x0019e4000c101d2a */
.L_x_3836:
[----:B------:R-:W-:Y:S05]  /*4f80*/  BSYNC B0 ;  /* 0x0000000000007941 */ /* 0x000fea0003800000 */
.L_x_3835:
[----:B------:R-:W-:Y:S01]  /*4f90*/  @!PT LDS RZ, [RZ] ;  /* 0x00000000fffff984 */ /* 0x000fe20000000800 */
[----:B------:R-:W-:Y:S01]  /*4fa0*/  @!PT LDS RZ, [RZ] ;  /* 0x00000000fffff984 */ /* 0x000fe20000000800 */
[----:B------:R-:W-:Y:S01]  /*4fb0*/  @!PT LDS RZ, [RZ] ;  /* 0x00000000fffff984 */ /* 0x000fe20000000800 */
[----:B------:R-:W-:Y:S01]  /*4fc0*/  @!PT LDS RZ, [RZ] ;  /* 0x00000000fffff984 */ /* 0x000fe20000000800 */
[----:B------:R5:W-:Y:S06]  /*4fd0*/  MEMBAR.ALL.CTA ;  /* 0x0000000000007992 */ /* 0x000bec0000008000 */
[----:B-----5:R-:W5:Y:S01]  /*4fe0*/  FENCE.VIEW.ASYNC.S ;  /* 0x00000000000073c6 */ /* 0x020f620000000000 */
[----:B------:R-:W-:Y:S02]  /*4ff0*/  VIADD R23, R23, 0x1 ;  /* 0x0000000117177836 */ /* 0x000fe40000000000 */
[----:B-1----:R-:W-:Y:S01]  /*5000*/  @!P2 VIADD R58, R58, 0x28cc0 ;  /* 0x00028cc03a3aa836 */ /* 0x002fe20000000000 */
[----:B-----5:R1:W-:Y:S02]  /*5010*/  BAR.SYNC.DEFER_BLOCKING R44, 0x80 ;  /* 0x0002002c0000751d */ /* 0x0203e40000010000 */
[----:B------:R-:W-:-:S02]  /*5020*/  ISETP.NE.AND P3, PT, R23, 0x2, PT ;  /* 0x000000021700780c */ /* 0x000fc40003f65270 */
[----:B------:R-:W-:Y:S02]  /*5030*/  @!P2 PRMT R58, RZ, 0x654, R58 ;  /* 0x00000654ff3aa816 */ /* 0x000fe4000000003a */
[----:B----4-:R-:W-:Y:S02]  /*5040*/  SEL R5, RZ, 0x1, P3 ;  /* 0x00000001ff057807 */ /* 0x010fe40001800000 */
[----:B------:R-:W-:Y:S02]  /*5050*/  SEL R23, R23, RZ, P3 ;  /* 0x000000ff17177207 */ /* 0x000fe40001800000 */
[----:B------:R-:W-:Y:S01]  /*5060*/  LOP3.LUT R188, R188, R5, RZ, 0x3c, !PT ;  /* 0x00000005bcbc7212 */ /* 0x000fe200078e3cff */
[----:B------:R1:W-:Y:S01]  /*5070*/  @!P2 SYNCS.ARRIVE.TRANS64.RED.A1T0 RZ, [R58+URZ], RZ ;  /* 0x000000ff3affa9a7 */ /* 0x0003e2000810043f */
[----:B------:R-:W-:Y:S01]  /*5080*/  PLOP3.LUT P2, PT, PT, PT, PT, 0x8, 0x0 ;  /* 0x000000000000781c */ /* 0x000fe20003f4e170 */
[----:B------:R-:W-:-:S12]  /*5090*/  @P1 BRA `(.L_x_3837) ;  /* 0xffffffd8003c1947 */ /* 0x000fd8000383ffff */
.L_x_3800:
[----:B------:R-:W-:Y:S04]  /*50a0*/  BSSY B0, `(.L_x_3838) ;  /* 0x0000004000007945 */ /* 0x000fe80003800000 */
[----:B------:R-:W-:Y:S05]  /*50b0*/  @P2 BRA `(.L_x_3839) ;  /* 0x0000000000082947 */ /* 0x000fea0003800000 */
[----:B------:R-:W4:Y:S02]  /*50c0*/  FENCE.VIEW.ASYNC.G ;  /* 0x00000000000073c6 */ /* 0x000f240000000100 */
[----:B----4-:R-:W-:Y:S06]  /*50d0*/  BAR.ARV 0xc, 0x180 ;  /* 0x0306000000007b1d */ /* 0x010fec0000002000 */
.L_x_3839:
[----:B------:R-:W-:Y:S05]  /*50e0*/  BSYNC B0 ;  /* 0x0000000000007941 */ /* 0x000fea0003800000 */
.L_x_3838:
[----:B------:R-:W4:Y:S01]  /*50f0*/  LDL R0, [R1+0x1c] ;  /* 0x00001c0001007983 */ /* 0x000f220000100800 */
[----:B------:R-:W-:Y:S01]  /*5100*/  UISETP.NE.AND UP0, UPT, UR39, 0x1, UPT ;  /* 0x000000012700788c */ /* 0x000fe2000bf05270 */
[----:B------:R-:W-:Y:S01]  /*5110*/  BSSY B7, `(.L_x_3840) ;  /* 0x0000905000077945 */ /* 0x000fe20003800000 */
[----:B------:R-:W-:-:S04]  /*5120*/  ULDC UR4, c[0x0][0x9f0] ;  /* 0x00027c0000047ab9 */ /* 0x000fc80000000800 */
[----:B------:R-:W-:Y:S02]  /*5130*/  PLOP3.LUT P1, PT, PT, PT, UP0, 0x80, 0x0 ;  /* 0x000000000000781c */ /* 0x000fe40003f2f008 */
[----:B----4-:R-:W-:-:S04]  /*5140*/  ISETP.NE.AND P0, PT, R0, RZ, PT ;  /* 0x000000ff0000720c */ /* 0x010fc80003f05270 */
[----:B------:R-:W-:-:S07]  /*5150*/  SEL R10, R0, UR4, P0 ;  /* 0x00000004000a7c07 */ /* 0x000fce0008000000 */
[----:B------:R-:W-:Y:S05]  /*5160*/  @!P1 BRA `(.L_x_3841) ;  /* 0x00000020003c9947 */ /* 0x000fea0003800000 */
[----:B------:R-:W-:Y:S01]  /*5170*/  LOP3.LUT P2, RZ, R18, 0x4, RZ, 0xc0, !PT ;  /* 0x0000000412ff7812 */ /* 0x000fe2000784c0ff */
[----:B------:R-:W-:Y:S01]  /*5180*/  BSSY B0, `(.L_x_3842) ;  /* 0x000001d000007945 */ /* 0x000fe20003800000 */
[----:B------:R-:W-:-:S11]  /*5190*/  IMAD.MOV.U32 R3, RZ, RZ, RZ ;  /* 0x000000ffff037224 */ /* 0x000fd600078e00ff */
[----:B------:R-:W-:Y:S05]  /*51a0*/  @!P2 BRA `(.L_x_3843) ;  /* 0x000000000068a947 */ /* 0x000fea0003800000 */
[-C--:B------:R-:W-:Y:S02]  /*51b0*/  IABS R6, R10.reuse ;  /* 0x0000000a00067213 */ /* 0x080fe40000000000 */
[----:B------:R-:W-:Y:S02]  /*51c0*/  IADD3 R0, R171, -0x1, R10 ;  /* 0xffffffffab007810 */ /* 0x000fe40007ffe00a */
[----:B------:R-:W4:Y:S01]  /*51d0*/  I2F.RP R3, R6 ;  /* 0x0000000600037306 */ /* 0x000f220000209400 */
[----:B------:R-:W-:Y:S02]  /*51e0*/  IABS R9, R10 ;  /* 0x0000000a00097213 */ /* 0x000fe40000000000 */
[----:B------:R-:W-:Y:S02]  /*51f0*/  IABS R8, R0 ;  /* 0x0000000000087213 */ /* 0x000fe40000000000 */
[----:B------:R-:W-:-:S04]  /*5200*/  LOP3.LUT R0, R0, R10, RZ, 0x3c, !PT ;  /* 0x0000000a00007212 */ /* 0x000fc800078e3cff */
[----:B------:R-:W-:Y:S01]  /*5210*/  ISETP.GE.AND P2, PT, R0, RZ, PT ;  /* 0x000000ff0000720c */ /* 0x000fe20003f46270 */
[----:B----4-:R-:W4:Y:S02]  /*5220*/  MUFU.RCP R3, R3 ;  /* 0x0000000300037308 */ /* 0x010f240000001000 */
[----:B----4-:R-:W-:Y:S02]  /*5230*/  VIADD R4, R3, 0xffffffe ;  /* 0x0ffffffe03047836 */ /* 0x010fe40000000000 */
[----:B------:R-:W-:-:S04]  /*5240*/  IMAD.MOV R3, RZ, RZ, -R9 ;  /* 0x000000ffff037224 */ /* 0x000fc800078e0a09 */
[----:B------:R4:W0:Y:S02]  /*5250*/  F2I.FTZ.U32.TRUNC.NTZ R5, R4 ;  /* 0x0000000400057305 */ /* 0x000824000021f000 */
[----:B----4-:R-:W-:Y:S02]  /*5260*/  IMAD.MOV.U32 R4, RZ, RZ, RZ ;  /* 0x000000ffff047224 */ /* 0x010fe400078e00ff */
[----:B0-----:R-:W-:-:S04]  /*5270*/  IMAD.MOV R7, RZ, RZ, -R5 ;  /* 0x000000ffff077224 */ /* 0x001fc800078e0a05 */
        /* <DEDUP_REMOVED lines=13> */
.L_x_3843:
[----:B------:R-:W-:Y:S05]  /*5350*/  BSYNC B0 ;  /* 0x0000000000007941 */ /* 0x000fea0003800000 */
.L_x_3842:
[----:B------:R-:W4:Y:S01]  /*5360*/  LDL R0, [R1+0x38] ;  /* 0x0000380001007983 */ /* 0x000f220000100800 */
[----:B------:R-:W-:Y:S02]  /*5370*/  PLOP3.LUT P0, PT, PT, PT, PT, 0x80, 0x0 ;  /* 0x000000000000781c */ /* 0x000fe40003f0f070 */
        /* <DEDUP_REMOVED lines=42> */
[----:B---3--:R-:W-:Y:S02]  /*5620*/  CS2R R68, SRZ ;  /* 0x0000000000447805 */ /* 0x008fe4000001ff00 */
[----:B------:R-:W-:Y:S02]  /*5630*/  CS2R R66, SRZ ;  /* 0x0000000000427805 */ /* 0x000fe4000001ff00 */
[----:B------:R-:W-:Y:S02]  /*5640*/  CS2R R64, SRZ ;  /* 0x0000000000407805 */ /* 0x000fe4000001ff00 */
[----:B------:R-:W-:Y:S02]  /*5650*/  CS2R R62, SRZ ;  /* 0x00000000003e7805 */ /* 0x000fe4000001ff00 */
[----:B------:R-:W-:-:S02]  /*5660*/  CS2R R60, SRZ ;  /* 0x00000000003c7805 */ /* 0x000fc4000001ff00 */
[----:B-1----:R-:W-:Y:S02]  /*5670*/  CS2R R58, SRZ ;  /* 0x00000000003a7805 */ /* 0x002fe4000001ff00 */
        /* <DEDUP_REMOVED lines=16> */
[----:B0-2---:R-:W-:Y:S01]  /*5780*/  CS2R R24, SRZ ;  /* 0x0000000000187805 */ /* 0x005fe2000001ff00 */
[----:B----4-:R-:W-:-:S05]  /*5790*/  IMAD R0, R0, R3, RZ ;  /* 0x0000000300007224 */ /* 0x010fca00078e02ff */
[----:B------:R-:W-:-:S04]  /*57a0*/  VIADDMNMX R3, R0, R3, R171, PT ;  /* 0x0000000300037246 */ /* 0x000fc800038001ab */
[----:B------:R-:W-:-:S13]  /*57b0*/  ISETP.GT.AND P1, PT, R3, R0, PT ;  /* 0x000000000300720c */ /* 0x000fda0003f24270 */
[----:B------:R-:W-:Y:S05]  /*57c0*/  @!P1 BRA `(.L_x_3844) ;  /* 0x0000008800649947 */ /* 0x000fea0003800000 */
[----:B------:R-:W2:Y:S04]  /*57d0*/  LDL R4, [R1+0x44] ;  /* 0x0000440001047983 */ /* 0x000ea80000100800 */
[----:B--2---:R-:W0:Y:S02]  /*57e0*/  SHFL.IDX PT, R4, R4, RZ, 0x1f ;  /* 0x00001fff04047589 */ /* 0x004e2400000e0000 */
[----:B0-----:R-:W-:-:S04]  /*57f0*/  LEA.HI R5, R4, R4, RZ, 0x1 ;  /* 0x0000000404057211 */ /* 0x001fc800078f08ff */
[----:B------:R-:W-:-:S05]  /*5800*/  LOP3.LUT R5, R5, 0x1fffe, RZ, 0xc0, !PT ;  /* 0x0001fffe05057812 */ /* 0x000fca00078ec0ff */
[----:B------:R-:W-:Y:S02]  /*5810*/  IMAD.IADD R5, R4, 0x1, -R5 ;  /* 0x0000000104057824 */ /* 0x000fe400078e0a05 */
[----:B------:R-:W-:Y:S02]  /*5820*/  IMAD.U32 R4, RZ, RZ, UR37 ;  /* 0x00000025ff047e24 */ /* 0x000fe4000f8e00ff */
[----:B------:R-:W-:-:S03]  /*5830*/  IMAD R5, R5, 0x8000, R2 ;  /* 0x0000800005057824 */ /* 0x000fc600078e0202 */
[----:B------:R-:W-:Y:S01]  /*5840*/  ISETP.NE.AND P0, PT, R4, 0x3, PT ;  /* 0x000000030400780c */ /* 0x000fe20003f05270 */
[----:B------:R-:W-:-:S05]  /*5850*/  VIADD R5, R5, 0x400 ;  /* 0x0000040005057836 */ /* 0x000fca0000000000 */
[----:B------:R-:W-:-:S04]  /*5860*/  SHF.R.U32.HI R5, RZ, 0x4, R5 ;  /* 0x00000004ff057819 */ /* 0x000fc80000011605 */
[----:B------:R-:W-:-:S04]  /*5870*/  LOP3.LUT R5, R5, 0x3fff, RZ, 0xc0, !PT ;  /* 0x00003fff05057812 */ /* 0x000fc800078ec0ff */
[----:B------:R-:W-:Y:S01]  /*5880*/  LOP3.LUT R14, R5, 0x2000000, RZ, 0xfc, !PT ;  /* 0x02000000050e7812 */ /* 0x000fe200078efcff */
[----:B------:R-:W-:Y:S06]  /*5890*/  @!P0 BRA `(.L_x_3845) ;  /* 0x0000000000048947 */ /* 0x000fec0003800000 */
[----:B------:R-:W-:Y:S01]  /*58a0*/  BPT.TRAP 0x1 ;  /* 0x000000040000795c */ /* 0x000fe20000300000 */
.L_x_3845:
[----:B------:R-:W-:Y:S01]  /*58b0*/  IMAD R10, R19, 0x8, R2 ;  /* 0x00000008130a7824 */ /* 0x000fe200078e0202 */
[----:B------:R-:W-:Y:S01]  /*58c0*/  SHF.L.U32 R7, R185, 0x1f, RZ ;  /* 0x0000001fb9077819 */ /* 0x000fe200000006ff */
[----:B------:R-:W-:Y:S01]  /*58d0*/  VIADD R4, R2, 0x26800 ;  /* 0x0002680002047836 */ /* 0x000fe20000000000 */
[----:B------:R-:W-:Y:S02]  /*58e0*/  BSSY B0, `(.L_x_3846) ;  /* 0x0000008000007945 */ /* 0x000fe40003800000 */
[----:B------:R-:W0:Y:S02]  /*58f0*/  SYNCS.PHASECHK.TRANS64.TRYWAIT P1, [R10+URZ+0x28c50], R7 ;  /* 0x028c50070a0075a7 */ /* 0x000e24000802017f */
[----:B------:R-:W-:Y:S01]  /*5900*/  SHF.R.U32.HI R5, RZ, 0x4, R4 ;  /* 0x00000004ff057819 */ /* 0x000fe20000011604 */
[----:B------:R-:W-:-:S03]  /*5910*/  IMAD R4, R19, 0x1000, R14 ;  /* 0x0000100013047824 */ /* 0x000fc600078e020e */
[----:B------:R-:W-:-:S04]  /*5920*/  LOP3.LUT R5, R5, 0x3fff, RZ, 0xc0, !PT ;  /* 0x00003fff05057812 */ /* 0x000fc800078ec0ff */
[----:B------:R-:W-:Y:S01]  /*5930*/  LOP3.LUT R11, R5, 0x10000, RZ, 0xfc, !PT ;  /* 0x00010000050b7812 */ /* 0x000fe200078efcff */
[----:B------:R-:W-:Y:S01]  /*5940*/  IMAD.MOV.U32 R5, RZ, RZ, 0x40000040 ;  /* 0x40000040ff057424 */ /* 0x000fe200078e00ff */
[----:B0-----:R-:W-:Y:S06]  /*5950*/  @!P1 BRA `(.L_x_3847) ;  /* 0x0000015400a49947 */ /* 0x001fec0003800000 */
.L_x_4076:
[----:B------:R-:W-:Y:S05]  /*5960*/  BSYNC B0 ;  /* 0x0000000000007941 */ /* 0x000fea0003800000 */
.L_x_3846:
[----:B------:R-:W-:Y:S01]  /*5970*/  BAR.SYNC.DEFER_BLOCKING 0xe, 0x100 ;  /* 0x0384000000007b1d */ /* 0x000fe20000010000 */
[----:B------:R-:W-:Y:S01]  /*5980*/  IMAD.MOV.U32 R6, RZ, RZ, R11 ;  /* 0x000000ffff067224 */ /* 0x000fe200078e000b */
[C---:B------:R-:W-:Y:S01]  /*5990*/  R2UR UR6, R4.reuse ;  /* 0x00000000040672ca */ /* 0x040fe200000e0000 */
[----:B0-----:R-:W-:Y:S01]  /*59a0*/  IMAD.MOV.U32 R7, RZ, RZ, 0x40000040 ;  /* 0x40000040ff077424 */ /* 0x001fe200078e00ff */
[----:B------:R-:W-:Y:S01]  /*59b0*/  R2UR UR7, R5 ;  /* 0x00000000050772ca */ /* 0x000fe200000e0000 */
[----:B------:R-:W-:Y:S01]  /*59c0*/  VIADD R8, R4, 0x100 ;  /* 0x0000010004087836 */ /* 0x000fe20000000000 */
[----:B------:R-:W-:Y:S01]  /*59d0*/  R2UR UR4, R6 ;  /* 0x00000000060472ca */ /* 0x000fe200000e0000 */
[----:B------:R-:W-:Y:S01]  /*59e0*/  IMAD.MOV.U32 R9, RZ, RZ, 0x40000040 ;  /* 0x40000040ff097424 */ /* 0x000fe200078e00ff */
[----:B------:R-:W-:Y:S01]  /*59f0*/  R2UR UR5, R7 ;  /* 0x00000000070572ca */ /* 0x000fe200000e0000 */
[----:B------:R-:W-:Y:S01]  /*5a00*/  VIADD R6, R4, 0x80 ;  /* 0x0000008004067836 */ /* 0x000fe20000000000 */
[----:B------:R-:W-:Y:S01]  /*5a10*/  R2UR UR14, R8 ;  /* 0x00000000080e72ca */ /* 0x000fe200000e0000 */
[----:B------:R-:W-:Y:S01]  /*5a20*/  VIADD R8, R11, 0x2 ;  /* 0x000000020b087836 */ /* 0x000fe20000000000 */
[----:B------:R-:W-:Y:S01]  /*5a30*/  R2UR UR15, R9 ;  /* 0x00000000090f72ca */ /* 0x000fe200000e0000 */
[----:B------:R-:W-:Y:S01]  /*5a40*/  IMAD.MOV.U32 R9, RZ, RZ, 0x40000040 ;  /* 0x40000040ff097424 */ /* 0x000fe200078e00ff */
[----:B------:R-:W-:Y:S01]  /*5a50*/  R2UR UR10, R6 ;  /* 0x00000000060a72ca */ /* 0x000fe200000e0000 */
[----:B------:R-:W-:Y:S01]  /*5a60*/  VIADD R4, R4, 0x180 ;  /* 0x0000018004047836 */ /* 0x000fe20000000000 */
[----:B------:R-:W-:Y:S01]  /*5a70*/  R2UR UR11, R7 ;  /* 0x00000000070b72ca */ /* 0x000fe200000e0000 */
[----:B------:R-:W-:Y:S01]  /*5a80*/  IMAD.MOV.U32 R7, RZ, RZ, 0x40000040 ;  /* 0x40000040ff077424 */ /* 0x000fe200078e00ff */
[----:B------:R-:W-:Y:S01]  /*5a90*/  R2UR UR8, R8 ;  /* 0x00000000080872ca */ /* 0x000fe200000e0000 */
[----:B------:R-:W-:Y:S01]  /*5aa0*/  IMAD.MOV.U32 R5, RZ, RZ, 0x40000040 ;  /* 0x40000040ff057424 */ /* 0x000fe200078e00ff */
[----:B------:R-:W-:-:S02]  /*5ab0*/  R2UR UR9, R9 ;  /* 0x00000000090972ca */ /* 0x000fc400000e0000 */
[----:B------:R-:W-:Y:S01]  /*5ac0*/  IADD3 R6, R11, 0x4, RZ ;  /* 0x000000040b067810 */ /* 0x000fe20007ffe0ff */
[----:B------:R-:W-:Y:S01]  /*5ad0*/  WARPGROUP.ARRIVE ;  /* 0x00000000000079c5 */ /* 0x000fe20000000000 */
[----:B------:R-:W-:Y:S02]  /*5ae0*/  R2UR UR13, R7 ;  /* 0x00000000070d72ca */ /* 0x000fe400000e0000 */
[----:B------:R-:W-:-:S03]  /*5af0*/  R2UR UR12, R6 ;  /* 0x00000000060c72ca */ /* 0x000fc600000e0000 */
[----:B------:R-:W-:Y:S01]  /*5b00*/  HGMMA.64x256x16.F32 R24, gdesc[UR4].tnspB, RZ, !UPT, gsb0 ;  /* 0x43e00000041879f0 */ /* 0x000fe2000c0008ff */
[----:B------:R-:W-:Y:S01]  /*5b10*/  R2UR UR6, R4 ;  /* 0x00000000040672ca */ /* 0x000fe200000e0000 */
[----:B------:R-:W-:Y:S01]  /*5b20*/  VIADD R4, R11, 0x6 ;  /* 0x000000060b047836 */ /* 0x000fe20000000000 */
[----:B------:R-:W-:Y:S01]  /*5b30*/  R2UR UR7, R5 ;  /* 0x00000000050772ca */ /* 0x000fe200000e0000 */
[----:B------:R-:W-:-:S03]  /*5b40*/  IMAD.MOV.U32 R5, RZ, RZ, 0x40000040 ;  /* 0x40000040ff057424 */ /* 0x000fc600078e00ff */
[----:B------:R-:W-:Y:S02]  /*5b50*/  R2UR UR4, R4 ;  /* 0x00000000040472ca */ /* 0x000fe400000e0000 */
[----:B------:R-:W-:Y:S01]  /*5b60*/  R2UR UR5, R5 ;  /* 0x00000000050572ca */ /* 0x000fe200000e0000 */
        /* <DEDUP_REMOVED lines=16> */
.L_x_3848:
[----:B------:R-:W-:Y:S01]  /*5c70*/  VIADD R3, R3, 0xfffffffe ;  /* 0xfffffffe03037836 */ /* 0x000fe20000000000 */
[----:B------:R-:W-:Y:S01]  /*5c80*/  BSSY B0, `(.L_x_3849) ;  /* 0x00000cf000007945 */ /* 0x000fe20003800000 */
[----:B------:R-:W-:-:S03]  /*5c90*/  VIADD R10, R10, 0x28c60 ;  /* 0x00028c600a0a7836 */ /* 0x000fc60000000000 */
[----:B------:R-:W-:Y:S02]  /*5ca0*/  ISETP.GE.AND P1, PT, R3, R0, PT ;  /* 0x000000000300720c */ /* 0x000fe40003f26270 */
[----:B------:R-:W-:-:S04]  /*5cb0*/  PRMT R10, R190, 0x654, R10 ;  /* 0x00000654be0a7816 */ /* 0x000fc8000000000a */
[----:B------:R0:W-:Y:S07]  /*5cc0*/  SYNCS.ARRIVE.TRANS64.RED.A1T0 RZ, [R10+URZ], RZ ;  /* 0x000000ff0aff79a7 */ /* 0x0001ee000810043f */
[----:B------:R-:W-:Y:S05]  /*5cd0*/  @!P1 BRA `(.L_x_3850) ;  /* 0x0000000c00249947 */ /* 0x000fea0003800000 */
.L_x_3857:
[----:B------:R-:W-:Y:S01]  /*5ce0*/  BAR.SYNC.DEFER_BLOCKING 0xe, 0x100 ;  /* 0x0384000000007b1d */ /* 0x000fe20000010000 */
[C---:B01----:R-:W-:Y:S02]  /*5cf0*/  IMAD R10, R19.reuse, 0x40, R195 ;  /* 0x00000040130a7824 */ /* 0x043fe400078e02c3 */
[----:B------:R-:W-:Y:S02]  /*5d00*/  VIADD R19, R19, 0x1 ;  /* 0x0000000113137836 */ /* 0x000fe40000000000 */
[----:B------:R-:W-:-:S03]  /*5d10*/  IMAD R10, R10, 0x4, R2 ;  /* 0x000000040a0a7824 */ /* 0x000fc600078e0202 */
[----:B------:R-:W-:-:S04]  /*5d20*/  ISETP.NE.AND P1, PT, R19, 0x2, PT ;  /* 0x000000021300780c */ /* 0x000fc80003f25270 */
[----:B------:R-:W-:Y:S01]  /*5d30*/  SEL R19, R19, RZ, P1 ;  /* 0x000000ff13137207 */ /* 0x000fe20000800000 */
[----:B------:R-:W0:Y:S04]  /*5d40*/  LDS R11, [R10+0x28800] ;  /* 0x028800000a0b7984 */ /* 0x000e280000000800 */
[----:B------:R-:W1:Y:S01]  /*5d50*/  LDS R10, [R10+0x28820] ;  /* 0x028820000a0a7984 */ /* 0x000e620000000800 */
[-C--:B0-----:R-:W-:Y:S01]  /*5d60*/  FMUL.FTZ R24, R24, R11.reuse ;  /* 0x0000000b18187220 */ /* 0x081fe20000410000 */
[-C--:B------:R-:W-:Y:S01]  /*5d70*/  FMUL.FTZ R25, R25, R11.reuse ;  /* 0x0000000b19197220 */ /* 0x080fe20000410000 */
[-C--:B------:R-:W-:Y:S01]  /*5d80*/  FMUL.FTZ R28, R28, R11.reuse ;  /* 0x0000000b1c1c7220 */ /* 0x080fe20000410000 */
[-C--:B------:R-:W-:Y:S01]  /*5d90*/  FMUL.FTZ R29, R29, R11.reuse ;  /* 0x0000000b1d1d7220 */ /* 0x080fe20000410000 */
        /* <DEDUP_REMOVED lines=126> */
[----:B------:R-:W-:Y:S06]  /*6580*/  @!P0 BRA `(.L_x_3851) ;  /* 0x0000000000048947 */ /* 0x000fec0003800000 */
[----:B------:R-:W-:Y:S01]  /*6590*/  BPT.TRAP 0x1 ;  /* 0x000000040000795c */ /* 0x000fe20000300000 */
.L_x_3851:
[----:B------:R-:W-:Y:S01]  /*65a0*/  IMAD R10, R19, 0x8, R2 ;  /* 0x00000008130a7824 */ /* 0x000fe200078e0202 */
[----:B------:R-:W-:-:S04]  /*65b0*/  SHF.L.U32 R11, R185, 0x1f, RZ ;  /* 0x0000001fb90b7819 */ /* 0x000fc800000006ff */
[----:B------:R0:W1:Y:S01]  /*65c0*/  SYNCS.PHASECHK.TRANS64.TRYWAIT P1, [R10+URZ+0x28c50], R11 ;  /* 0x028c500b0a0075a7 */ /* 0x000062000802017f */
[----:B------:R-:W-:Y:S05]  /*65d0*/  @!P0 BRA `(.L_x_3852) ;  /* 0x0000000000048947 */ /* 0x000fea0003800000 */
[----:B------:R-:W-:Y:S01]  /*65e0*/  BPT.TRAP 0x1 ;  /* 0x000000040000795c */ /* 0x000fe20000300000 */
.L_x_3852:
[----:B------:R-:W-:Y:S04]  /*65f0*/  BSSY B1, `(.L_x_3853) ;  /* 0x0000004000017945 */ /* 0x000fe80003800000 */
[----:B-1----:R-:W-:Y:S05]  /*6600*/  @P1 BRA `(.L_x_3854) ;  /* 0x0000000000081947 */ /* 0x002fea0003800000 */
[----:B------:R-:W1:Y:S02]  /*6610*/  SYNCS.PHASECHK.TRANS64.TRYWAIT P1, [R10+URZ+0x28c50], R11 ;  /* 0x028c500b0a0075a7 */ /* 0x000e64000802017f */
[----:B-1----:R-:W-:Y:S05]  /*6620*/  @!P1 BRA `(.L_x_3855) ;  /* 0x0000014800849947 */ /* 0x002fea0003800000 */
.L_x_3854:
[----:B------:R-:W-:Y:S05]  /*6630*/  BSYNC B1 ;  /* 0x0000000000017941 */ /* 0x000fea0003800000 */
.L_x_3853:
[----:B01----:R-:W-:Y:S01]  /*6640*/  IMAD R10, R19, 0x1000, R14 ;  /* 0x00001000130a7824 */ /* 0x003fe200078e020e */
[----:B------:R-:W-:Y:S01]  /*6650*/  WARPGROUP.ARRIVE ;  /* 0x00000000000079c5 */ /* 0x000fe20000000000 */
[----:B------:R-:W-:Y:S01]  /*6660*/  IMAD.MOV.U32 R11, RZ, RZ, 0x40000040 ;  /* 0x40000040ff0b7424 */ /* 0x000fe200078e00ff */
[----:B------:R-:W-:Y:S01]  /*6670*/  R2UR UR8, R8 ;  /* 0x00000000080872ca */ /* 0x000fe200000e0000 */
[C---:B------:R-:W-:Y:S01]  /*6680*/  VIADD R12, R10.reuse, 0x80 ;  /* 0x000000800a0c7836 */ /* 0x040fe20000000000 */
[----:B------:R-:W-:Y:S01]  /*6690*/  R2UR UR6, R10 ;  /* 0x000000000a0672ca */ /* 0x000fe200000e0000 */
[----:B------:R-:W-:Y:S01]  /*66a0*/  IMAD.MOV.U32 R13, RZ, RZ, 0x40000040 ;  /* 0x40000040ff0d7424 */ /* 0x000fe200078e00ff */
[C---:B------:R-:W-:Y:S02]  /*66b0*/  R2UR UR7, R11.reuse ;  /* 0x000000000b0772ca */ /* 0x040fe400000e0000 */
[----:B------:R-:W-:Y:S01]  /*66c0*/  R2UR UR10, R12 ;  /* 0x000000000c0a72ca */ /* 0x000fe200000e0000 */
[C---:B------:R-:W-:Y:S01]  /*66d0*/  VIADD R12, R10.reuse, 0x100 ;  /* 0x000001000a0c7836 */ /* 0x040fe20000000000 */
[----:B------:R-:W-:Y:S01]  /*66e0*/  R2UR UR5, R11 ;  /* 0x000000000b0572ca */ /* 0x000fe200000e0000 */
[----:B------:R-:W-:Y:S01]  /*66f0*/  VIADD R10, R10, 0x180 ;  /* 0x000001800a0a7836 */ /* 0x000fe20000000000 */
[----:B------:R-:W-:-:S02]  /*6700*/  R2UR UR11, R13 ;  /* 0x000000000d0b72ca */ /* 0x000fc400000e0000 */
[----:B------:R-:W-:Y:S02]  /*6710*/  R2UR UR9, R9 ;  /* 0x00000000090972ca */ /* 0x000fe400000e0000 */
[----:B------:R-:W-:Y:S01]  /*6720*/  R2UR UR18, R10 ;  /* 0x000000000a1272ca */ /* 0x000fe200000e0000 */
[----:B------:R-:W-:Y:S01]  /*6730*/  VIADD R10, R2, 0x26800 ;  /* 0x00026800020a7836 */ /* 0x000fe20000000000 */
[----:B------:R-:W-:Y:S02]  /*6740*/  R2UR UR14, R12 ;  /* 0x000000000c0e72ca */ /* 0x000fe400000e0000 */
[----:B------:R-:W-:Y:S02]  /*6750*/  R2UR UR15, R13 ;  /* 0x000000000d0f72ca */ /* 0x000fe400000e0000 */
[----:B------:R-:W-:Y:S02]  /*6760*/  SHF.R.U32.HI R10, RZ, 0x4, R10 ;  /* 0x00000004ff0a7819 */ /* 0x000fe4000001160a */
[----:B------:R-:W-:-:S02]  /*6770*/  R2UR UR12, R6 ;  /* 0x00000000060c72ca */ /* 0x000fc400000e0000 */
[----:B------:R-:W-:Y:S02]  /*6780*/  LOP3.LUT R10, R10, 0x3fff, RZ, 0xc0, !PT ;  /* 0x00003fff0a0a7812 */ /* 0x000fe400078ec0ff */
[----:B------:R-:W-:Y:S02]  /*6790*/  R2UR UR13, R7 ;  /* 0x00000000070d72ca */ /* 0x000fe400000e0000 */
[----:B------:R-:W-:Y:S02]  /*67a0*/  LOP3.LUT R10, R10, 0x10000, RZ, 0xfc, !PT ;  /* 0x000100000a0a7812 */ /* 0x000fe400078efcff */
[----:B------:R-:W-:Y:S02]  /*67b0*/  R2UR UR19, R11 ;  /* 0x000000000b1372ca */ /* 0x000fe400000e0000 */
[----:B------:R-:W-:Y:S02]  /*67c0*/  R2UR UR4, R10 ;  /* 0x000000000a0472ca */ /* 0x000fe400000e0000 */
[----:B------:R-:W-:-:S02]  /*67d0*/  R2UR UR16, R4 ;  /* 0x00000000041072ca */ /* 0x000fc400000e0000 */
[----:B------:R-:W-:-:S09]  /*67e0*/  R2UR UR17, R5 ;  /* 0x00000000051172ca */ /* 0x000fd200000e0000 */
        /* <DEDUP_REMOVED lines=17> */
.L_x_3856:
[----:B------:R-:W-:Y:S01]  /*6900*/  IMAD R10, R19, 0x8, R2 ;  /* 0x00000008130a7824 */ /* 0x000fe200078e0202 */
[C---:B------:R-:W-:Y:S01]  /*6910*/  ISETP.GT.AND P1, PT, R3.reuse, R0, PT ;  /* 0x000000000300720c */ /* 0x040fe20003f24270 */
[----:B------:R-:W-:Y:S02]  /*6920*/  VIADD R3, R3, 0xffffffff ;  /* 0xffffffff03037836 */ /* 0x000fe40000000000 */
[----:B------:R-:W-:-:S05]  /*6930*/  VIADD R10, R10, 0x28c60 ;  /* 0x00028c600a0a7836 */ /* 0x000fca0000000000 */
[----:B------:R-:W-:-:S04]  /*6940*/  PRMT R10, R190, 0x654, R10 ;  /* 0x00000654be0a7816 */ /* 0x000fc8000000000a */
[----:B------:R1:W-:Y:S01]  /*6950*/  SYNCS.ARRIVE.TRANS64.RED.A1T0 RZ, [R10+URZ], RZ ;  /* 0x000000ff0aff79a7 */ /* 0x0003e2000810043f */
[----:B------:R-:W-:Y:S05]  /*6960*/  @P1 BRA `(.L_x_3857) ;  /* 0xfffffff000dc1947 */ /* 0x000fea000383ffff */
.L_x_3850:
[----:B------:R-:W-:Y:S05]  /*6970*/  BSYNC B0 ;  /* 0x0000000000007941 */ /* 0x000fea0003800000 */
.L_x_3849:
[----:B------:R-:W-:Y:S01]  /*6980*/  BAR.SYNC.DEFER_BLOCKING 0xe, 0x100 ;  /* 0x0384000000007b1d */ /* 0x000fe20000010000 */
[C---:B------:R-:W-:Y:S01]  /*6990*/  LEA R0, R19.reuse, R195, 0x6 ;  /* 0x000000c313007211 */ /* 0x040fe200078e30ff */
[----:B------:R-:W-:Y:S01]  /*69a0*/  VIADD R19, R19, 0x1 ;  /* 0x0000000113137836 */ /* 0x000fe20000000000 */
[----:B------:R-:W-:Y:S02]  /*69b0*/  PLOP3.LUT P0, PT, PT, PT, PT, 0x8, 0x0 ;  /* 0x000000000000781c */ /* 0x000fe40003f0e170 */
[----:B------:R-:W-:Y:S01]  /*69c0*/  CS2R R20, SRZ ;  /* 0x0000000000147805 */ /* 0x000fe2000001ff00 */
[----:B------:R-:W-:Y:S01]  /*69d0*/  IMAD R2, R0, 0x4, R2 ;  /* 0x0000000400027824 */ /* 0x000fe200078e0202 */
[----:B------:R-:W-:-:S04]  /*69e0*/  ISETP.NE.AND P1, PT, R19, 0x2, PT ;  /* 0x000000021300780c */ /* 0x000fc80003f25270 */
[----:B------:R-:W-:Y:S01]  /*69f0*/  SEL R19, R19, RZ, P1 ;  /* 0x000000ff13137207 */ /* 0x000fe20000800000 */
[----:B------:R-:W2:Y:S02]  /*6a00*/  LDS R0, [R2+0x28800] ;  /* 0x0288000002007984 */ /* 0x000ea40000000800 */
        /* <DEDUP_REMOVED lines=63> */
[----:B------:R-:W-:-:S02]  /*6e00*/  FMUL.FTZ R149, R149, R0 ;  /* 0x0000000095957220 */ /* 0x000fc40000410000 */
        /* <DEDUP_REMOVED lines=65> */
[----:B------:R-:W-:-:S04]  /*7220*/  SEL R0, RZ, 0x1, P1 ;  /* 0x00000001ff007807 */ /* 0x000fc80000800000 */
[----:B------:R-:W-:Y:S01]  /*7230*/  LOP3.LUT R185, R185, R0, RZ, 0x3c, !PT ;  /* 0x00000000b9b97212 */ /* 0x000fe200078e3cff */
[----:B------:R-:W-:Y:S06]  /*7240*/  BAR.ARV 0xf, 0x100 ;  /* 0x03c4000000007b1d */ /* 0x000fec0000002000 */
[----:B------:R-:W-:Y:S05]  /*7250*/  BRA `(.L_x_3844) ;  /* 0x0000006c00c07947 */ /* 0x000fea0003800000 */
.L_x_3841:
[----:B------:R-:W-:Y:S01]  /*7260*/  LOP3.LUT P1, RZ, R18, 0x4, RZ, 0xc0, !PT ;  /* 0x0000000412ff7812 */ /* 0x000fe2000782c0ff */
[----:B------:R-:W-:Y:S01]  /*7270*/  BSSY B0, `(.L_x_3858) ;  /* 0x000001e000007945 */ /* 0x000fe20003800000 */
[----:B------:R-:W-:-:S11]  /*7280*/  IMAD.MOV.U32 R0, RZ, RZ, RZ ;  /* 0x000000ffff007224 */ /* 0x000fd600078e00ff */
[----:B------:R-:W-:Y:S05]  /*7290*/  @!P1 BRA `(.L_x_3859) ;  /* 0x00000000006c9947 */ /* 0x000fea0003800000 */
[-C--:B------:R-:W-:Y:S02]  /*72a0*/  IABS R0, R10.reuse ;  /* 0x0000000a00007213 */ /* 0x080fe40000000000 */
[----:B------:R-:W-:Y:S02]  /*72b0*/  IADD3 R3, R171, -0x1, R10 ;  /* 0xffffffffab037810 */ /* 0x000fe40007ffe00a */
[----:B------:R-:W4:Y:S01]  /*72c0*/  I2F.RP R6, R0 ;  /* 0x0000000000067306 */ /* 0x000f220000209400 */
[----:B------:R-:W-:-:S05]  /*72d0*/  IABS R8, R10 ;  /* 0x0000000a00087213 */ /* 0x000fca0000000000 */
[----:B------:R-:W-:Y:S02]  /*72e0*/  IMAD.MOV R8, RZ, RZ, -R8 ;  /* 0x000000ffff087224 */ /* 0x000fe400078e0a08 */
[----:B----4-:R-:W4:Y:S02]  /*72f0*/  MUFU.RCP R6, R6 ;  /* 0x0000000600067308 */ /* 0x010f240000001000 */
[----:B----4-:R-:W-:Y:S01]  /*7300*/  VIADD R4, R6, 0xffffffe ;  /* 0x0ffffffe06047836 */ /* 0x010fe20000000000 */
[----:B------:R-:W-:Y:S02]  /*7310*/  IABS R6, R3 ;  /* 0x0000000300067213 */ /* 0x000fe40000000000 */
[----:B------:R-:W-:-:S03]  /*7320*/  LOP3.LUT R3, R3, R10, RZ, 0x3c, !PT ;  /* 0x0000000a03037212 */ /* 0x000fc600078e3cff */
[----:B------:R4:W0:Y:S01]  /*7330*/  F2I.FTZ.U32.TRUNC.NTZ R5, R4 ;  /* 0x0000000400057305 */ /* 0x000822000021f000 */
[----:B------:R-:W-:Y:S01]  /*7340*/  ISETP.GE.AND P2, PT, R3, RZ, PT ;  /* 0x000000ff0300720c */ /* 0x000fe20003f46270 */
[----:B----4-:R-:W-:Y:S02]  /*7350*/  IMAD.MOV.U32 R4, RZ, RZ, RZ ;  /* 0x000000ffff047224 */ /* 0x010fe400078e00ff */
[----:B0-----:R-:W-:-:S04]  /*7360*/  IMAD.MOV R7, RZ, RZ, -R5 ;  /* 0x000000ffff077224 */ /* 0x001fc800078e0a05 */
        /* <DEDUP_REMOVED lines=14> */
.L_x_3859:
[----:B------:R-:W-:Y:S05]  /*7450*/  BSYNC B0 ;  /* 0x0000000000007941 */ /* 0x000fea0003800000 */
.L_x_3858:
        /* <DEDUP_REMOVED lines=71> */
[----:B------:R-:W2:Y:S01]  /*78d0*/  LDL R3, [R1+0x44] ;  /* 0x0000440001037983 */ /* 0x000ea20000100800 */
[----:B------:R-:W-:Y:S03]  /*78e0*/  BSSY B6, `(.L_x_3860) ;  /* 0x000001c000067945 */ /* 0x000fe60003800000 */
[----:B--2---:R-:W0:Y:S02]  /*78f0*/  SHFL.IDX PT, R0, R3, RZ, 0x1f ;  /* 0x00001fff03007589 */ /* 0x004e2400000e0000 */
[----:B0-----:R-:W-:-:S04]  /*7900*/  LEA.HI R3, R0, R0, RZ, 0x1 ;  /* 0x0000000000037211 */ /* 0x001fc800078f08ff */
[----:B------:R-:W-:-:S05]  /*7910*/  LOP3.LUT R3, R3, 0x1fffe, RZ, 0xc0, !PT ;  /* 0x0001fffe03037812 */ /* 0x000fca00078ec0ff */
[----:B------:R-:W-:Y:S02]  /*7920*/  IMAD.IADD R3, R0, 0x1, -R3 ;  /* 0x0000000100037824 */ /* 0x000fe400078e0a03 */
[----:B------:R-:W-:Y:S02]  /*7930*/  VIADD R0, R2, 0x26800 ;  /* 0x0002680002007836 */ /* 0x000fe40000000000 */
[----:B------:R-:W-:-:S03]  /*7940*/  IMAD R3, R3, 0x8000, R2 ;  /* 0x0000800003037824 */ /* 0x000fc600078e0202 */
[----:B------:R-:W-:Y:S01]  /*7950*/  LOP3.LUT P0, RZ, R0, 0x3ff, RZ, 0xc0, !PT ;  /* 0x000003ff00ff7812 */ /* 0x000fe2000780c0ff */
[----:B------:R-:W-:-:S05]  /*7960*/  VIADD R3, R3, 0x400 ;  /* 0x0000040003037836 */ /* 0x000fca0000000000 */
[----:B------:R-:W-:-:S04]  /*7970*/  SHF.R.U32.HI R3, RZ, 0x4, R3 ;  /* 0x00000004ff037819 */ /* 0x000fc80000011603 */
[----:B------:R-:W-:-:S03]  /*7980*/  LOP3.LUT R56, R3, 0x3fff, RZ, 0xc0, !PT ;  /* 0x00003fff03387812 */ /* 0x000fc600078ec0ff */
        /* <DEDUP_REMOVED lines=17> */
.L_x_3861:
[----:B------:R-:W-:Y:S05]  /*7aa0*/  BSYNC B6 ;  /* 0x0000000000067941 */ /* 0x000fea0003800000 */
.L_x_3860:
[----:B------:R-:W-:Y:S02]  /*7ab0*/  ULDC UR4, c[0x0][0x3f4] ;  /* 0x0000fd0000047ab9 */ /* 0x000fe40000000800 */
[----:B------:R-:W-:-:S13]  /*7ac0*/  ISETP.LT.AND P0, PT, RZ, UR4, PT ;  /* 0x00000004ff007c0c */ /* 0x000fda000bf01270 */
[----:B------:R-:W-:Y:S05]  /*7ad0*/  @P0 BRA `(.L_x_3862) ;  /* 0x0000000000400947 */ /* 0x000fea0003800000 */
[----:B------:R-:W2:Y:S02]  /*7ae0*/  LDL R20, [R1+0x3c] ;  /* 0x00003c0001147983 */ /* 0x000ea40000100800 */
[----:B--2---:R-:W-:-:S04]  /*7af0*/  LEA.HI R0, R20, R20, RZ, 0x1 ;  /* 0x0000001414007211 */ /* 0x004fc800078f08ff */
[----:B------:R-:W-:-:S05]  /*7b00*/  LOP3.LUT R0, R0, 0xfffffffe, RZ, 0xc0, !PT ;  /* 0xfffffffe00007812 */ /* 0x000fca00078ec0ff */
[----:B------:R-:W-:-:S05]  /*7b10*/  IMAD.IADD R0, R20, 0x1, -R0 ;  /* 0x0000000114007824 */ /* 0x000fca00078e0a00 */
[----:B------:R-:W-:-:S04]  /*7b20*/  SHF.L.U32 R3, R0, 0x1f, RZ ;  /* 0x0000001f00037819 */ /* 0x000fc800000006ff */
[----:B------:R0:W1:Y:S03]  /*7b30*/  SYNCS.PHASECHK.TRANS64.TRYWAIT P0, [R2+URZ+0x28c00], R3 ;  /* 0x028c0003020075a7 */ /* 0x000066000800017f */
[----:B-1----:R-:W-:Y:S05]  /*7b40*/  @!P0 NANOSLEEP.SYNCS 0x989680 ;  /* 0x009896800000895d */ /* 0x002fea0003900000 */
[----:B------:R-:W1:Y:S01]  /*7b50*/  @!P0 SYNCS.PHASECHK.TRANS64 P0, [R2+URZ+0x28c00], R3 ;  /* 0x028c0003020085a7 */ /* 0x000e62000800007f */
[----:B------:R-:W-:Y:S04]  /*7b60*/  BSSY B0, `(.L_x_3863) ;  /* 0x0000006000007945 */ /* 0x000fe80003800000 */
[----:B-1----:R-:W-:Y:S05]  /*7b70*/  @P0 BRA `(.L_x_3864) ;  /* 0x0000000000100947 */ /* 0x002fea0003800000 */
.L_x_3865:
[----:B-1----:R1:W2:Y:S02]  /*7b80*/  SYNCS.PHASECHK.TRANS64.TRYWAIT P0, [R2+URZ+0x28c00], R3 ;  /* 0x028c0003020075a7 */ /* 0x0022a4000800017f */
[----:B--2---:R-:W-:Y:S05]  /*7b90*/  @!P0 NANOSLEEP.SYNCS 0x989680 ;  /* 0x009896800000895d */ /* 0x004fea0003900000 */
[----:B------:R-:W2:Y:S02]  /*7ba0*/  @!P0 SYNCS.PHASECHK.TRANS64 P0, [R2+URZ+0x28c00], R3 ;  /* 0x028c0003020085a7 */ /* 0x000ea4000800007f */
[----:B--2---:R-:W-:Y:S05]  /*7bb0*/  @!P0 BRA `(.L_x_3865) ;  /* 0xfffffffc00f08947 */ /* 0x004fea000383ffff */
.L_x_3864:
[----:B------:R-:W-:Y:S05]  /*7bc0*/  BSYNC B0 ;  /* 0x0000000000007941 */ /* 0x000fea0003800000 */
.L_x_3863:
[----:B------:R-:W-:Y:S05]  /*7bd0*/  BRA `(.L_x_3866) ;  /* 0x0000002000b87947 */ /* 0x000fea0003800000 */
.L_x_3862:
[----:B-----5:R-:W-:Y:S01]  /*7be0*/  SHF.R.S32.HI R0, RZ, 0x1f, R154 ;  /* 0x0000001fff007819 */ /* 0x020fe2000001149a */
[----:B------:R-:W-:Y:S01]  /*7bf0*/  VIADD R4, R2, 0x20400 ;  /* 0x0002040002047836 */ /* 0x000fe20000000000 */
[----:B------:R-:W-:Y:S01]  /*7c00*/  ULDC.64 UR4, c[0x0][0x3f8] ;  /* 0x0000fe0000047ab9 */ /* 0x000fe20000000a00 */
[----:B------:R-:W-:Y:S01]  /*7c10*/  ULDC.64 UR6, c[0x0][0x408] ;  /* 0x0001020000067ab9 */ /* 0x000fe20000000a00 */
[----:B------:R-:W-:Y:S01]  /*7c20*/  BSSY B6, `(.L_x_3867) ;  /* 0x0000021000067945 */ /* 0x000fe20003800000 */
[----:B------:R-:W-:Y:S01]  /*7c30*/  IMAD R3, R0, UR4, RZ ;  /* 0x0000000400037c24 */ /* 0x000fe2000f8e02ff */
[----:B------:R-:W-:Y:S01]  /*7c40*/  LOP3.LUT P0, RZ, R4, 0x3ff, RZ, 0xc0, !PT ;  /* 0x000003ff04ff7812 */ /* 0x000fe2000780c0ff */
[----:B------:R-:W-:Y:S02]  /*7c50*/  IMAD R9, R0, UR6, RZ ;  /* 0x0000000600097c24 */ /* 0x000fe4000f8e02ff */
[----:B------:R-:W-:-:S04]  /*7c60*/  IMAD.WIDE.U32 R4, R154, UR4, RZ ;  /* 0x000000049a047c25 */ /* 0x000fc8000f8e00ff */
[C---:B------:R-:W-:Y:S01]  /*7c70*/  IMAD R3, R154.reuse, UR5, R3 ;  /* 0x000000059a037c24 */ /* 0x040fe2000f8e0203 */
[----:B------:R-:W-:Y:S01]  /*7c80*/  ULDC.64 UR4, c[0x0][0x3e8] ;  /* 0x0000fa0000047ab9 */ /* 0x000fe20000000a00 */
[----:B------:R-:W-:Y:S01]  /*7c90*/  IMAD.WIDE.U32 R6, R154, UR6, RZ ;  /* 0x000000069a067c25 */ /* 0x000fe2000f8e00ff */
[----:B------:R-:W-:-:S03]  /*7ca0*/  LEA R25, P1, R4, UR4, 0x1 ;  /* 0x0000000404197c11 */ /* 0x000fc6000f8208ff */
[----:B------:R-:W-:Y:S01]  /*7cb0*/  IMAD R9, R154, UR7, R9 ;  /* 0x000000079a097c24 */ /* 0x000fe2000f8e0209 */
[----:B------:R-:W-:Y:S01]  /*7cc0*/  ULDC.64 UR6, c[0x0][0x400] ;  /* 0x0001000000067ab9 */ /* 0x000fe20000000a00 */
        /* <DEDUP_REMOVED lines=22> */
.L_x_3868:
[----:B------:R-:W-:Y:S05]  /*7e30*/  BSYNC B6 ;  /* 0x0000000000067941 */ /* 0x000fea0003800000 */
.L_x_3867:
[----:B------:R-:W-:Y:S01]  /*7e40*/  ULDC.U8 UR4, c[0x0][0x410] ;  /* 0x0001040000047ab9 */ /* 0x000fe20000000000 */
[----:B------:R-:W-:Y:S01]  /*7e50*/  BSSY B0, `(.L_x_3869) ;  /* 0x00001fe000007945 */ /* 0x000fe20003800000 */
[----:B------:R-:W-:Y:S02]  /*7e60*/  ISETP.NE.AND P0, PT, RZ, UR4, PT ;  /* 0x00000004ff007c0c */ /* 0x000fe4000bf05270 */
[----:B------:R-:W-:-:S11]  /*7e70*/  LEA R4, R153, R189, 0x6 ;  /* 0x000000bd99047211 */ /* 0x000fd600078e30ff */
[----:B------:R-:W-:Y:S05]  /*7e80*/  @!P0 BRA `(.L_x_3870) ;  /* 0x0000001000088947 */ /* 0x000fea0003800000 */
[----:B------:R-:W-:-:S03]  /*7e90*/  UMOV UR4, 0xffffffff ;  /* 0xffffffff00047882 */ /* 0x000fc60000000000 */
[----:B------:R-:W-:Y:S05]  /*7ea0*/  BRA.DIV UR4, `(.L_x_3871) ;  /* 0x0000013204787947 */ /* 0x000fea000b800000 */
[----:B------:R0:W1:Y:S04]  /*7eb0*/  SHFL.IDX PT, R0, R26, RZ, 0x1c1f ;  /* 0x001c1fff1a007589 */ /* 0x00006800000e0000 */
[----:B------:R0:W2:Y:S04]  /*7ec0*/  SHFL.IDX PT, R3, R25, RZ, 0x1c1f ;  /* 0x001c1fff19037589 */ /* 0x0000a800000e0000 */
[----:B------:R-:W3:Y:S04]  /*7ed0*/  SHFL.IDX PT, R24, R24, RZ, 0x1c1f ;  /* 0x001c1fff18187589 */ /* 0x000ee800000e0000 */
[----:B------:R0:W4:Y:S02]  /*7ee0*/  SHFL.IDX PT, R21, R27, RZ, 0x1c1f ;  /* 0x001c1fff1b157589 */ /* 0x00012400000e0000 */
.L_x_4082:
[----:B------:R-:W5:Y:S01]  /*7ef0*/  LDL R11, [R1+0x3c] ;  /* 0x00003c00010b7983 */ /* 0x000f620000100800 */
[----:B------:R-:W-:Y:S01]  /*7f00*/  ULDC UR4, c[0x0][0x448] ;  /* 0x0001120000047ab9 */ /* 0x000fe20000000800 */
[----:B------:R-:W-:Y:S01]  /*7f10*/  IMAD.SHL.U32 R5, R191, 0x40, RZ ;  /* 0x00000040bf057824 */ /* 0x000fe200078e00ff */
[----:B------:R-:W-:Y:S01]  /*7f20*/  BSSY B1, `(.L_x_3872) ;  /* 0x0000026000017945 */ /* 0x000fe20003800000 */
[----:B0-----:R-:W-:Y:S01]  /*7f30*/  IMAD R25, R155, UR4, RZ ;  /* 0x000000049b197c24 */ /* 0x001fe2000f8e02ff */
[----:B------:R-:W-:Y:S02]  /*7f40*/  CS2R R8, SRZ ;  /* 0x0000000000087805 */ /* 0x000fe4000001ff00 */
[----:B------:R-:W-:Y:S02]  /*7f50*/  LOP3.LUT R5, R5, 0x1c0, RZ, 0xc0, !PT ;  /* 0x000001c005057812 */ /* 0x000fe400078ec0ff */
[----:B------:R-:W-:Y:S01]  /*7f60*/  ISETP.GE.AND P0, PT, R4, R25, PT ;  /* 0x000000190400720c */ /* 0x000fe20003f06270 */
[----:B------:R-:W-:Y:S01]  /*7f70*/  IMAD R25, R153, -0x40, R25 ;  /* 0xffffffc099197824 */ /* 0x000fe200078e0219 */
[----:B------:R-:W-:-:S02]  /*7f80*/  LOP3.LUT R6, R5, 0x18, R16, 0xf8, !PT ;  /* 0x0000001805067812 */ /* 0x000fc400078ef810 */
[----:B------:R-:W-:-:S04]  /*7f90*/  SHF.R.U32.HI R7, RZ, 0x3, R5 ;  /* 0x00000003ff077819 */ /* 0x000fc80000011605 */
[----:B------:R-:W-:Y:S02]  /*7fa0*/  LOP3.LUT R27, R6, R7, RZ, 0x3c, !PT ;  /* 0x00000007061b7212 */ /* 0x000fe400078e3cff */
[----:B------:R-:W-:Y:S02]  /*7fb0*/  CS2R R6, SRZ ;  /* 0x0000000000067805 */ /* 0x000fe4000001ff00 */
[----:B-----5:R-:W-:-:S04]  /*7fc0*/  LEA.HI R5, R11, R11, RZ, 0x1 ;  /* 0x0000000b0b057211 */ /* 0x020fc800078f08ff */
[----:B------:R-:W-:Y:S02]  /*7fd0*/  LOP3.LUT R10, R5, 0xfffffffe, RZ, 0xc0, !PT ;  /* 0xfffffffe050a7812 */ /* 0x000fe400078ec0ff */
[----:B------:R-:W-:-:S03]  /*7fe0*/  CS2R R4, SRZ ;  /* 0x0000000000047805 */ /* 0x000fc6000001ff00 */
[----:B------:R-:W-:Y:S01]  /*7ff0*/  IMAD.IADD R26, R11, 0x1, -R10 ;  /* 0x000000010b1a7824 */ /* 0x000fe200078e0a0a */
[----:B------:R-:W-:Y:S01]  /*8000*/  CS2R R10, SRZ ;  /* 0x00000000000a7805 */ /* 0x000fe2000001ff00 */
[----:B------:R-:W-:Y:S06]  /*8010*/  @P0 BRA `(.L_x_3873) ;  /* 0x0000000000580947 */ /* 0x000fec0003800000 */
[----:B------:R-:W-:Y:S01]  /*8020*/  ULDC UR4, c[0x0][0x3f4] ;  /* 0x0000fd0000047ab9 */ /* 0x000fe20000000800 */
[----:B--2---:R-:W-:Y:S01]  /*8030*/  IMAD.MOV.U32 R4, RZ, RZ, R3 ;  /* 0x000000ffff047224 */ /* 0x004fe200078e0003 */
[----:B------:R-:W-:Y:S01]  /*8040*/  ISETP.GE.AND P2, PT, R186, UR4, PT ;  /* 0x00000004ba007c0c */ /* 0x000fe2000bf46270 */
[----:B-1----:R-:W-:Y:S01]  /*8050*/  IMAD.MOV.U32 R5, RZ, RZ, R0 ;  /* 0x000000ffff057224 */ /* 0x002fe200078e0000 */
[C---:B------:R-:W-:Y:S01]  /*8060*/  ISETP.GE.AND P3, PT, R194.reuse, UR4, PT ;  /* 0x00000004c2007c0c */ /* 0x040fe2000bf66270 */
[----:B------:R-:W-:Y:S01]  /*8070*/  IMAD.SHL.U32 R14, R194, 0x2, RZ ;  /* 0x00000002c20e7824 */ /* 0x000fe200078e00ff */
[----:B------:R-:W-:-:S04]  /*8080*/  SHF.R.S32.HI R9, RZ, 0x1f, R194 ;  /* 0x0000001fff097819 */ /* 0x000fc800000114c2 */
[----:B------:R-:W-:-:S05]  /*8090*/  SHF.L.U64.HI R9, R194, 0x1, R9 ;  /* 0x00000001c2097819 */ /* 0x000fca0000010209 */
[----:B------:R-:W-:Y:S02]  /*80a0*/  @!P2 IMAD.WIDE R4, R186, 0x2, R4 ;  /* 0x00000002ba04a825 */ /* 0x000fe400078e0204 */
[-C--:B------:R-:W-:Y:S02]  /*80b0*/  @!P3 IADD3 R12, P0, R3, R14.reuse, RZ ;  /* 0x0000000e030cb210 */ /* 0x080fe40007f1e0ff */
[----:B----4-:R-:W-:Y:S01]  /*80c0*/  @!P3 IADD3 R14, P1, R21, R14, RZ ;  /* 0x0000000e150eb210 */ /* 0x010fe20007f3e0ff */
[----:B------:R0:W5:Y:S02]  /*80d0*/  @!P2 LD.E.64 R6, desc[UR42][R4.64] ;  /* 0x0000002a0406a980 */ /* 0x000164000c101b00 */
[--C-:B------:R-:W-:Y:S02]  /*80e0*/  @!P3 IMAD.X R13, R0, 0x1, R9.reuse, P0 ;  /* 0x00000001000db824 */ /* 0x100fe400000e0609 */
[----:B---3--:R-:W-:Y:S01]  /*80f0*/  @!P3 IMAD.X R15, R24, 0x1, R9, P1 ;  /* 0x00000001180fb824 */ /* 0x008fe200008e0609 */
[----:B------:R-:W-:Y:S01]  /*8100*/  CS2R R8, SRZ ;  /* 0x0000000000087805 */ /* 0x000fe2000001ff00 */
[----:B0-----:R-:W-:-:S05]  /*8110*/  IMAD.MOV.U32 R4, RZ, RZ, R21 ;  /* 0x000000ffff047224 */ /* 0x001fca00078e0015 */
[----:B------:R0:W5:Y:S01]  /*8120*/  @!P3 LD.E.64 R8, desc[UR42][R14.64] ;  /* 0x0000002a0e08b980 */ /* 0x000162000c101b00 */
[----:B------:R-:W-:Y:S02]  /*8130*/  IMAD.MOV.U32 R5, RZ, RZ, R24 ;  /* 0x000000ffff057224 */ /* 0x000fe400078e0018 */
[----:B------:R-:W-:Y:S01]  /*8140*/  @!P2 IMAD.WIDE R20, R186, 0x2, R4 ;  /* 0x00000002ba14a825 */ /* 0x000fe200078e0204 */
[----:B------:R-:W-:-:S04]  /*8150*/  CS2R R4, SRZ ;  /* 0x0000000000047805 */ /* 0x000fc8000001ff00 */
[----:B------:R0:W5:Y:S04]  /*8160*/  @!P2 LD.E.64 R10, desc[UR42][R20.64] ;  /* 0x0000002a140aa980 */ /* 0x000168000c101b00 */
[----:B------:R0:W5:Y:S02]  /*8170*/  @!P3 LD.E.64 R4, desc[UR42][R12.64] ;  /* 0x0000002a0c04b980 */ /* 0x000164000c101b00 */
.L_x_3873:
[----:B------:R-:W-:Y:S05]  /*8180*/  BSYNC B1 ;  /* 0x0000000000017941 */ /* 0x000fea0003800000 */
.L_x_3872:
[----:B0-----:R-:W-:Y:S01]  /*8190*/  SHF.L.U32 R13, R26, 0x1f, RZ ;  /* 0x0000001f1a0d7819 */ /* 0x001fe200000006ff */
[----:B--2---:R-:W-:Y:S01]  /*81a0*/  IMAD R3, R198, 0x200, R27 ;  /* 0x00000200c6037824 */ /* 0x004fe200078e021b */
[----:B------:R-:W-:Y:S01]  /*81b0*/  LOP3.LUT P1, RZ, R191, 0x4, RZ, 0xc0, !PT ;  /* 0x00000004bfff7812 */ /* 0x000fe2000782c0ff */
[----:B-----5:R-:W-:Y:S01]  /*81c0*/  IMAD.MOV.U32 R12, RZ, RZ, R6 ;  /* 0x000000ffff0c7224 */ /* 0x020fe200078e0006 */
[----:B------:R-:W0:Y:S01]  /*81d0*/  SYNCS.PHASECHK.TRANS64.TRYWAIT P0, [R2+URZ+0x28c00], R13 ;  /* 0x028c000d020075a7 */ /* 0x000e22000800017f */
[----:B------:R-:W-:Y:S01]  /*81e0*/  IMAD R3, R3, 0x2, R2 ;  /* 0x0000000203037824 */ /* 0x000fe200078e0202 */
[--C-:B------:R-:W-:Y:S01]  /*81f0*/  SHF.R.U64 R31, R6, 0x10, R7.reuse ;  /* 0x00000010061f7819 */ /* 0x100fe20000001207 */
[--C-:B------:R-:W-:Y:S01]  /*8200*/  IMAD.MOV.U32 R14, RZ, RZ, R7.reuse ;  /* 0x000000ffff0e7224 */ /* 0x100fe200078e0007 */
[----:B------:R-:W-:Y:S01]  /*8210*/  SHF.R.U32.HI R15, RZ, 0x10, R7 ;  /* 0x00000010ff0f7819 */ /* 0x000fe20000011607 */
[----:B------:R-:W-:Y:S01]  /*8220*/  IMAD.MOV.U32 R28, RZ, RZ, R4 ;  /* 0x000000ffff1c7224 */ /* 0x000fe200078e0004 */
[--C-:B------:R-:W-:Y:S01]  /*8230*/  SHF.R.U64 R32, R4, 0x10, R5.reuse ;  /* 0x0000001004207819 */ /* 0x100fe20000001205 */
[--C-:B------:R-:W-:Y:S01]  /*8240*/  IMAD.MOV.U32 R6, RZ, RZ, R5.reuse ;  /* 0x000000ffff067224 */ /* 0x100fe200078e0005 */
[----:B------:R-:W-:Y:S01]  /*8250*/  SHF.R.U32.HI R20, RZ, 0x10, R5 ;  /* 0x00000010ff147819 */ /* 0x000fe20000011605 */
[----:B------:R-:W-:Y:S01]  /*8260*/  IMAD.MOV.U32 R30, RZ, RZ, R10 ;  /* 0x000000ffff1e7224 */ /* 0x000fe200078e000a */
[--C-:B------:R-:W-:Y:S01]  /*8270*/  SHF.R.U64 R33, R10, 0x10, R11.reuse ;  /* 0x000000100a217819 */ /* 0x100fe2000000120b */
[----:B------:R-:W-:Y:S01]  /*8280*/  IMAD.MOV.U32 R7, RZ, RZ, R11 ;  /* 0x000000ffff077224 */ /* 0x000fe200078e000b */
[----:B------:R-:W-:Y:S01]  /*8290*/  SHF.R.U64 R34, R8, 0x10, R9 ;  /* 0x0000001008227819 */ /* 0x000fe20000001209 */
[----:B------:R-:W-:Y:S01]  /*82a0*/  IMAD.MOV.U32 R29, RZ, RZ, R8 ;  /* 0x000000ffff1d7224 */ /* 0x000fe200078e0008 */
[----:B------:R-:W-:Y:S01]  /*82b0*/  SHF.R.U32.HI R10, RZ, 0x10, R11 ;  /* 0x00000010ff0a7819 */ /* 0x000fe2000001160b */
[----:B------:R-:W-:Y:S01]  /*82c0*/  VIADD R4, R3, 0x20400 ;  /* 0x0002040003047836 */ /* 0x000fe20000000000 */
[----:B------:R-:W-:Y:S01]  /*82d0*/  VIMNMX R8, R25, 0x40, PT ;  /* 0x0000004019087848 */ /* 0x000fe20003fe0100 */
[--C-:B------:R-:W-:Y:S01]  /*82e0*/  IMAD.MOV.U32 R5, RZ, RZ, R9.reuse ;  /* 0x000000ffff057224 */ /* 0x100fe200078e0009 */
[----:B------:R-:W-:Y:S01]  /*82f0*/  BSSY B1, `(.L_x_3874) ;  /* 0x000000d000017945 */ /* 0x000fe20003800000 */
[----:B-1----:R-:W-:Y:S01]  /*8300*/  IADD3 R0, R3, 0x20440, RZ ;  /* 0x0002044003007810 */ /* 0x002fe20007ffe0ff */
[----:B------:R-:W-:Y:S01]  /*8310*/  @P1 VIADD R0, R4, 0xffffffc0 ;  /* 0xffffffc004001836 */ /* 0x000fe20000000000 */
[----:B------:R-:W-:-:S02]  /*8320*/  SHF.R.U32.HI R9, RZ, 0x10, R9 ;  /* 0x00000010ff097819 */ /* 0x000fc40000011609 */
        /* <DEDUP_REMOVED lines=9> */
.L_x_4083:
[----:B------:R-:W-:Y:S05]  /*83c0*/  BSYNC B1 ;  /* 0x0000000000017941 */ /* 0x000fea0003800000 */
.L_x_3874:
[----:B------:R-:W-:Y:S01]  /*83d0*/  BSSY B1, `(.L_x_3876) ;  /* 0x0000056000017945 */ /* 0x000fe20003800000 */
[----:B------:R-:W-:-:S03]  /*83e0*/  PRMT R34, R34, 0x5410, R9 ;  /* 0x0000541022227816 */ /* 0x000fc60000000009 */
[----:B------:R-:W-:Y:S05]  /*83f0*/  @P1 BRA `(.L_x_3877) ;  /* 0x00000004004c1947 */ /* 0x000fea0003800000 */
[----:B------:R-:W1:Y:S01]  /*8400*/  LDC R5, c[0x0][0x3f4] ;  /* 0x0000fd00ff057b82 */ /* 0x000e620000000800 */
[----:B------:R-:W-:Y:S01]  /*8410*/  BSSY B2, `(.L_x_3878) ;  /* 0x000002a000027945 */ /* 0x000fe20003800000 */
[-C--:B-1----:R-:W-:Y:S02]  /*8420*/  ISETP.GE.AND P0, PT, R186, R5.reuse, PT ;  /* 0x00000005ba00720c */ /* 0x082fe40003f06270 */
[----:B------:R-:W-:-:S11]  /*8430*/  ISETP.GE.AND P1, PT, R194, R5, PT ;  /* 0x00000005c200720c */ /* 0x000fd60003f26270 */
[----:B------:R-:W-:Y:S05]  /*8440*/  @P0 BRA `(.L_x_3879) ;  /* 0x0000000000980947 */ /* 0x000fea0003800000 */
[----:B------:R-:W1:Y:S01]  /*8450*/  LDS.128 R4, [R3+0x20400] ;  /* 0x0204000003047984 */ /* 0x000e620000000c00 */
[----:B------:R-:W-:Y:S02]  /*8460*/  HADD2.F32 R15, -RZ, R30.H0_H0 ;  /* 0x2000001eff0f7230 */ /* 0x000fe40000004100 */
[----:B0-----:R-:W-:Y:S02]  /*8470*/  HADD2.F32 R13, -RZ, R27.H0_H0 ;  /* 0x2000001bff0d7230 */ /* 0x001fe40000004100 */
[----:B------:R-:W-:Y:S02]  /*8480*/  HADD2.F32 R14, -RZ, R31.H0_H0 ;  /* 0x2000001fff0e7230 */ /* 0x000fe40000004100 */
[----:B------:R-:W-:Y:S02]  /*8490*/  HADD2.F32 R20, -RZ, R33.H0_H0 ;  /* 0x20000021ff147230 */ /* 0x000fe40000004100 */
[--C-:B-1----:R-:W-:Y:S02]  /*84a0*/  HADD2.F32 R9, -RZ, R4.reuse.H0_H0 ;  /* 0x20000004ff097230 */ /* 0x102fe40000004100 */
[----:B------:R-:W-:-:S02]  /*84b0*/  HADD2.F32 R4, -RZ, R4.H1_H1 ;  /* 0x30000004ff047230 */ /* 0x000fc40000004100 */
[--C-:B------:R-:W-:Y:S02]  /*84c0*/  HADD2.F32 R10, -RZ, R5.reuse.H0_H0 ;  /* 0x20000005ff0a7230 */ /* 0x100fe40000004100 */
[----:B------:R-:W-:Y:S02]  /*84d0*/  HADD2.F32 R5, -RZ, R5.H1_H1 ;  /* 0x30000005ff057230 */ /* 0x000fe40000004100 */
[C---:B---3--:R-:W-:Y:S01]  /*84e0*/  FMUL.FTZ R24, R4.reuse, R15 ;  /* 0x0000000f04187220 */ /* 0x048fe20000410000 */
[-C--:B------:R-:W-:Y:S01]  /*84f0*/  FMUL.FTZ R4, R4, R13.reuse ;  /* 0x0000000d04047220 */ /* 0x080fe20000410000 */
[--C-:B------:R-:W-:Y:S02]  /*8500*/  HADD2.F32 R11, -RZ, R6.reuse.H0_H0 ;  /* 0x20000006ff0b7230 */ /* 0x100fe40000004100 */
[----:B------:R-:W-:Y:S02]  /*8510*/  HADD2.F32 R12, -RZ, R7.H0_H0 ;  /* 0x20000007ff0c7230 */ /* 0x000fe40000004100 */
[----:B----4-:R-:W-:Y:S01]  /*8520*/  FMUL.FTZ R21, R5, R20 ;  /* 0x0000001405157220 */ /* 0x010fe20000410000 */
        /* <DEDUP_REMOVED lines=13> */
[----:B------:R-:W-:Y:S01]  /*8600*/  FMUL.FTZ R25, R7, R13 ;  /* 0x0000000d07197220 */ /* 0x000fe20000410000 */
[----:B------:R-:W-:Y:S01]  /*8610*/  FFMA.FTZ R6, R11, R4, -R14 ;  /* 0x000000040b067223 */ /* 0x000fe2000001080e */
[----:B------:R-:W-:Y:S01]  /*8620*/  FMUL.FTZ R26, R7, R5 ;  /* 0x00000005071a7220 */ /* 0x000fe20000410000 */
        /* <DEDUP_REMOVED lines=8> */
.L_x_3879:
[----:B------:R-:W-:Y:S05]  /*86b0*/  BSYNC B2 ;  /* 0x0000000000027941 */ /* 0x000fea0003800000 */
.L_x_3878:
[----:B------:R-:W-:Y:S05]  /*86c0*/  @P1 BRA `(.L_x_3877) ;  /* 0x0000000000981947 */ /* 0x000fea0003800000 */
[----:B-1----:R-:W1:Y:S01]  /*86d0*/  LDS.128 R4, [R0] ;  /* 0x0000000000047984 */ /* 0x002e620000000c00 */
        /* <DEDUP_REMOVED lines=37> */
.L_x_3877:
[----:B------:R-:W-:Y:S05]  /*8930*/  BSYNC B1 ;  /* 0x0000000000017941 */ /* 0x000fea0003800000 */
.L_x_3876:
[----:B-12---:R-:W-:-:S05]  /*8940*/  VIADD R4, R189, 0x20 ;  /* 0x00000020bd047836 */ /* 0x006fca0000000000 */
[----:B------:R-:W-:-:S13]  /*8950*/  ISETP.GE.AND P0, PT, R4, R8, PT ;  /* 0x000000080400720c */ /* 0x000fda0003f06270 */
        /* <DEDUP_REMOVED lines=8> */
[--C-:B------:R-:W-:Y:S02]  /*89e0*/  HADD2.F32 R20, -RZ, R30.reuse.H0_H0 ;  /* 0x2000001eff147230 */ /* 0x100fe40000004100 */
[----:B------:R-:W-:Y:S02]  /*89f0*/  HADD2.F32 R25, -RZ, R33.H0_H0 ;  /* 0x20000021ff197230 */ /* 0x000fe40000004100 */
[----:B----4-:R-:W-:Y:S02]  /*8a00*/  HADD2.F32 R21, -RZ, R31.H0_H0 ;  /* 0x2000001fff157230 */ /* 0x010fe40000004100 */
[----:B---3--:R-:W-:Y:S02]  /*8a10*/  HADD2.F32 R24, -RZ, R30.H1_H1 ;  /* 0x3000001eff187230 */ /* 0x008fe40000004100 */
[----:B-1----:R-:W-:-:S02]  /*8a20*/  HADD2.F32 R8, -RZ, R4.H0_H0 ;  /* 0x20000004ff087230 */ /* 0x002fc40000004100 */
[----:B------:R-:W-:Y:S02]  /*8a30*/  HADD2.F32 R4, -RZ, R4.H1_H1 ;  /* 0x30000004ff047230 */ /* 0x000fe40000004100 */
[--C-:B------:R-:W-:Y:S02]  /*8a40*/  HADD2.F32 R9, -RZ, R5.reuse.H0_H0 ;  /* 0x20000005ff097230 */ /* 0x100fe40000004100 */
[----:B------:R-:W-:Y:S02]  /*8a50*/  HADD2.F32 R5, -RZ, R5.H1_H1 ;  /* 0x30000005ff057230 */ /* 0x000fe40000004100 */
[-C--:B0-----:R-:W-:Y:S01]  /*8a60*/  FMUL.FTZ R13, R20, R4.reuse ;  /* 0x00000004140d7220 */ /* 0x081fe20000410000 */
[C---:B------:R-:W-:Y:S01]  /*8a70*/  FMUL.FTZ R15, R14.reuse, R4 ;  /* 0x000000040e0f7220 */ /* 0x040fe20000410000 */
[----:B------:R-:W-:Y:S02]  /*8a80*/  HADD2.F32 R10, -RZ, R6.H0_H0 ;  /* 0x20000006ff0a7230 */ /* 0x000fe40000004100 */
[-C--:B------:R-:W-:Y:S01]  /*8a90*/  FMUL.FTZ R12, R25, R5.reuse ;  /* 0x00000005190c7220 */ /* 0x080fe20000410000 */
[-C--:B------:R-:W-:Y:S01]  /*8aa0*/  FFMA.FTZ R4, R14, R8.reuse, -R13 ;  /* 0x000000080e047223 */ /* 0x080fe2000001080d */
[----:B------:R-:W-:Y:S01]  /*8ab0*/  FFMA.FTZ R15, R20, R8, R15 ;  /* 0x00000008140f7223 */ /* 0x000fe2000001000f */
[----:B------:R-:W-:Y:S01]  /*8ac0*/  FMUL.FTZ R8, R21, R5 ;  /* 0x0000000515087220 */ /* 0x000fe20000410000 */
[----:B------:R-:W-:-:S02]  /*8ad0*/  HADD2.F32 R11, -RZ, R7.H0_H0 ;  /* 0x20000007ff0b7230 */ /* 0x000fc40000004100 */
[-C--:B------:R-:W-:Y:S01]  /*8ae0*/  FFMA.FTZ R5, R21, R9.reuse, -R12 ;  /* 0x0000000915057223 */ /* 0x080fe2000001080c */
[----:B------:R-:W-:Y:S02]  /*8af0*/  HADD2.F32 R20, -RZ, R27.H1_H1 ;  /* 0x3000001bff147230 */ /* 0x000fe40000004100 */
[----:B------:R-:W-:Y:S01]  /*8b00*/  FFMA.FTZ R8, R25, R9, R8 ;  /* 0x0000000919087223 */ /* 0x000fe20000010008 */
[----:B------:R-:W-:Y:S01]  /*8b10*/  HADD2.F32 R6, -RZ, R6.H1_H1 ;  /* 0x30000006ff067230 */ /* 0x000fe20000004100 */
[----:B------:R-:W-:Y:S01]  /*8b20*/  F2FP.F16.F32.PACK_AB R4, R15, R4 ;  /* 0x000000040f04723e */ /* 0x000fe200000000ff */
[----:B------:R-:W-:Y:S02]  /*8b30*/  HADD2.F32 R7, -RZ, R7.H1_H1 ;  /* 0x30000007ff077230 */ /* 0x000fe40000004100 */
[----:B------:R-:W-:Y:S02]  /*8b40*/  HADD2.F32 R27, -RZ, R33.H1_H1 ;  /* 0x30000021ff1b7230 */ /* 0x000fe40000004100 */
[----:B------:R-:W-:Y:S01]  /*8b50*/  FMUL.FTZ R9, R24, R6 ;  /* 0x0000000618097220 */ /* 0x000fe20000410000 */
[----:B------:R-:W-:-:S02]  /*8b60*/  HADD2.F32 R21, -RZ, R31.H1_H1 ;  /* 0x3000001fff157230 */ /* 0x000fc40000004100 */
[----:B------:R-:W-:Y:S01]  /*8b70*/  FMUL.FTZ R13, R20, R6 ;  /* 0x00000006140d7220 */ /* 0x000fe20000410000 */
[----:B------:R-:W-:Y:S01]  /*8b80*/  F2FP.F16.F32.PACK_AB R5, R8, R5 ;  /* 0x000000050805723e */ /* 0x000fe200000000ff */
[-C--:B------:R-:W-:Y:S01]  /*8b90*/  FMUL.FTZ R12, R27, R7.reuse ;  /* 0x000000071b0c7220 */ /* 0x080fe20000410000 */
[-C--:B------:R-:W-:Y:S01]  /*8ba0*/  FFMA.FTZ R6, R20, R10.reuse, -R9 ;  /* 0x0000000a14067223 */ /* 0x080fe20000010809 */
[C---:B------:R-:W-:Y:S01]  /*8bb0*/  FMUL.FTZ R14, R21.reuse, R7 ;  /* 0x00000007150e7220 */ /* 0x040fe20000410000 */
[----:B------:R-:W-:Y:S01]  /*8bc0*/  FFMA.FTZ R13, R24, R10, R13 ;  /* 0x0000000a180d7223 */ /* 0x000fe2000001000d */
[-C--:B------:R-:W-:Y:S02]  /*8bd0*/  FFMA.FTZ R7, R21, R11.reuse, -R12 ;  /* 0x0000000b15077223 */ /* 0x080fe4000001080c */
[----:B------:R-:W-:Y:S02]  /*8be0*/  FFMA.FTZ R14, R27, R11, R14 ;  /* 0x0000000b1b0e7223 */ /* 0x000fe4000001000e */
[----:B------:R-:W-:-:S03]  /*8bf0*/  F2FP.F16.F32.PACK_AB R6, R13, R6 ;  /* 0x000000060d06723e */ /* 0x000fc600000000ff */
[----:B------:R-:W-:-:S05]  /*8c00*/  F2FP.F16.F32.PACK_AB R7, R14, R7 ;  /* 0x000000070e07723e */ /* 0x000fca00000000ff */
[----:B------:R1:W-:Y:S02]  /*8c10*/  STS.128 [R3+0x21400], R4 ;  /* 0x0214000403007388 */ /* 0x0003e40000000c00 */
.L_x_3882:
[----:B------:R-:W-:Y:S05]  /*8c20*/  BSYNC B1 ;  /* 0x0000000000017941 */ /* 0x000fea0003800000 */
.L_x_3881:
[----:B------:R-:W-:Y:S05]  /*8c30*/  @P1 BRA `(.L_x_3880) ;  /* 0x00000010007c1947 */ /* 0x000fea0003800000 */
[----:B-1----:R-:W1:Y:S01]  /*8c40*/  LDS.128 R4, [R0+0x1000] ;  /* 0x0010000000047984 */ /* 0x002e620000000c00 */
[--C-:B------:R-:W-:Y:S02]  /*8c50*/  HADD2.F32 R15, -RZ, R29.reuse.H0_H0 ;  /* 0x2000001dff0f7230 */ /* 0x100fe40000004100 */
[----:B0-----:R-:W-:Y:S02]  /*8c60*/  HADD2.F32 R13, -RZ, R28.H0_H0 ;  /* 0x2000001cff0d7230 */ /* 0x001fe40000004100 */
[----:B---3--:R-:W-:Y:S02]  /*8c70*/  HADD2.F32 R24, -RZ, R34.H0_H0 ;  /* 0x20000022ff187230 */ /* 0x008fe40000004100 */
[----:B------:R-:W-:Y:S02]  /*8c80*/  HADD2.F32 R20, -RZ, R32.H0_H0 ;  /* 0x20000020ff147230 */ /* 0x000fe40000004100 */
[----:B----4-:R-:W-:Y:S02]  /*8c90*/  HADD2.F32 R21, -RZ, R29.H1_H1 ;  /* 0x3000001dff157230 */ /* 0x010fe40000004100 */
[----:B------:R-:W-:-:S02]  /*8ca0*/  HADD2.F32 R26, -RZ, R34.H1_H1 ;  /* 0x30000022ff1a7230 */ /* 0x000fc40000004100 */
[--C-:B-1----:R-:W-:Y:S02]  /*8cb0*/  HADD2.F32 R3, -RZ, R4.reuse.H0_H0 ;  /* 0x20000004ff037230 */ /* 0x102fe40000004100 */
[----:B------:R-:W-:Y:S02]  /*8cc0*/  HADD2.F32 R4, -RZ, R4.H1_H1 ;  /* 0x30000004ff047230 */ /* 0x000fe40000004100 */
[--C-:B------:R-:W-:Y:S02]  /*8cd0*/  HADD2.F32 R8, -RZ, R5.reuse.H0_H0 ;  /* 0x20000005ff087230 */ /* 0x100fe40000004100 */
[----:B------:R-:W-:Y:S02]  /*8ce0*/  HADD2.F32 R5, -RZ, R5.H1_H1 ;  /* 0x30000005ff057230 */ /* 0x000fe40000004100 */
[-C--:B------:R-:W-:Y:S01]  /*8cf0*/  FMUL.FTZ R12, R15, R4.reuse ;  /* 0x000000040f0c7220 */ /* 0x080fe20000410000 */
[----:B------:R-:W-:Y:S01]  /*8d00*/  FMUL.FTZ R14, R13, R4 ;  /* 0x000000040d0e7220 */ /* 0x000fe20000410000 */
[----:B------:R-:W-:-:S02]  /*8d10*/  HADD2.F32 R9, -RZ, R6.H0_H0 ;  /* 0x20000006ff097230 */ /* 0x000fc40000004100 */
[----:B------:R-:W-:Y:S01]  /*8d20*/  FMUL.FTZ R11, R24, R5 ;  /* 0x00000005180b7220 */ /* 0x000fe20000410000 */
[----:B------:R-:W-:Y:S01]  /*8d30*/  FFMA.FTZ R4, R13, R3, -R12 ;  /* 0x000000030d047223 */ /* 0x000fe2000001080c */
[--C-:B------:R-:W-:Y:S02]  /*8d40*/  HADD2.F32 R10, -RZ, R7.reuse.H0_H0 ;  /* 0x20000007ff0a7230 */ /* 0x100fe40000004100 */
[C---:B------:R-:W-:Y:S01]  /*8d50*/  FMUL.FTZ R13, R20.reuse, R5 ;  /* 0x00000005140d7220 */ /* 0x040fe20000410000 */
[----:B------:R-:W-:Y:S02]  /*8d60*/  HADD2.F32 R6, -RZ, R6.H1_H1 ;  /* 0x30000006ff067230 */ /* 0x000fe40000004100 */
[----:B------:R-:W-:Y:S01]  /*8d70*/  FFMA.FTZ R3, R15, R3, R14 ;  /* 0x000000030f037223 */ /* 0x000fe2000001000e */
[----:B------:R-:W-:Y:S02]  /*8d80*/  HADD2.F32 R7, -RZ, R7.H1_H1 ;  /* 0x30000007ff077230 */ /* 0x000fe40000004100 */
[----:B------:R-:W-:Y:S01]  /*8d90*/  FFMA.FTZ R5, R20, R8, -R11 ;  /* 0x0000000814057223 */ /* 0x000fe2000001080b */
[----:B------:R-:W-:-:S02]  /*8da0*/  HADD2.F32 R15, -RZ, R28.H1_H1 ;  /* 0x3000001cff0f7230 */ /* 0x000fc40000004100 */
[----:B------:R-:W-:Y:S01]  /*8db0*/  FFMA.FTZ R8, R24, R8, R13 ;  /* 0x0000000818087223 */ /* 0x000fe2000001000d */
[----:B------:R-:W-:Y:S02]  /*8dc0*/  HADD2.F32 R20, -RZ, R32.H1_H1 ;  /* 0x30000020ff147230 */ /* 0x000fe40000004100 */
[-C--:B------:R-:W-:Y:S01]  /*8dd0*/  FMUL.FTZ R12, R21, R6.reuse ;  /* 0x00000006150c7220 */ /* 0x080fe20000410000 */
[-C--:B------:R-:W-:Y:S01]  /*8de0*/  FMUL.FTZ R11, R26, R7.reuse ;  /* 0x000000071a0b7220 */ /* 0x080fe20000410000 */
[----:B------:R-:W-:Y:S01]  /*8df0*/  FMUL.FTZ R14, R15, R6 ;  /* 0x000000060f0e7220 */ /* 0x000fe20000410000 */
[----:B------:R-:W-:Y:S01]  /*8e00*/  F2FP.F16.F32.PACK_AB R4, R3, R4 ;  /* 0x000000040304723e */ /* 0x000fe200000000ff */
[C---:B------:R-:W-:Y:S01]  /*8e10*/  FMUL.FTZ R13, R20.reuse, R7 ;  /* 0x00000007140d7220 */ /* 0x040fe20000410000 */
[-C--:B------:R-:W-:Y:S01]  /*8e20*/  FFMA.FTZ R6, R15, R9.reuse, -R12 ;  /* 0x000000090f067223 */ /* 0x080fe2000001080c */
[-C--:B------:R-:W-:Y:S01]  /*8e30*/  FFMA.FTZ R7, R20, R10.reuse, -R11 ;  /* 0x0000000a14077223 */ /* 0x080fe2000001080b */
[----:B------:R-:W-:Y:S01]  /*8e40*/  FFMA.FTZ R9, R21, R9, R14 ;  /* 0x0000000915097223 */ /* 0x000fe2000001000e */
[----:B------:R-:W-:Y:S01]  /*8e50*/  FFMA.FTZ R10, R26, R10, R13 ;  /* 0x0000000a1a0a7223 */ /* 0x000fe2000001000d */
[----:B------:R-:W-:-:S03]  /*8e60*/  F2FP.F16.F32.PACK_AB R5, R8, R5 ;  /* 0x000000050805723e */ /* 0x000fc600000000ff */
[----:B------:R-:W-:Y:S02]  /*8e70*/  F2FP.F16.F32.PACK_AB R6, R9, R6 ;  /* 0x000000060906723e */ /* 0x000fe400000000ff */
[----:B------:R-:W-:-:S05]  /*8e80*/  F2FP.F16.F32.PACK_AB R7, R10, R7 ;  /* 0x000000070a07723e */ /* 0x000fca00000000ff */
[----:B------:R0:W-:Y:S01]  /*8e90*/  STS.128 [R0+0x1000], R4 ;  /* 0x0010000400007388 */ /* 0x0001e20000000c00 */
[----:B------:R-:W-:Y:S05]  /*8ea0*/  BRA `(.L_x_3880) ;  /* 0x0000000c00e07947 */ /* 0x000fea0003800000 */
.L_x_3870:
[----:B------:R-:W-:-:S03]  /*8eb0*/  UMOV UR4, 0xffffffff ;  /* 0xffffffff00047882 */ /* 0x000fc60000000000 */
[----:B------:R-:W-:Y:S05]  /*8ec0*/  BRA.DIV UR4, `(.L_x_3883) ;  /* 0x0000012204f87947 */ /* 0x000fea000b800000 */
[----:B------:R0:W1:Y:S04]  /*8ed0*/  SHFL.IDX PT, R0, R26, RZ, 0x1c1f ;  /* 0x001c1fff1a007589 */ /* 0x00006800000e0000 */
[----:B------:R0:W2:Y:S04]  /*8ee0*/  SHFL.IDX PT, R3, R25, RZ, 0x1c1f ;  /* 0x001c1fff19037589 */ /* 0x0000a800000e0000 */
[----:B------:R0:W3:Y:S04]  /*8ef0*/  SHFL.IDX PT, R20, R24, RZ, 0x1c1f ;  /* 0x001c1fff18147589 */ /* 0x0000e800000e0000 */
[----:B------:R0:W4:Y:S02]  /*8f00*/  SHFL.IDX PT, R14, R27, RZ, 0x1c1f ;  /* 0x001c1fff1b0e7589 */ /* 0x00012400000e0000 */
.L_x_4089:
[----:B------:R-:W5:Y:S01]  /*8f10*/  LDL R6, [R1+0x3c] ;  /* 0x00003c0001067983 */ /* 0x000f620000100800 */
[----:B------:R-:W-:Y:S01]  /*8f20*/  ULDC UR4, c[0x0][0x448] ;  /* 0x0001120000047ab9 */ /* 0x000fe20000000800 */
[----:B------:R-:W-:Y:S01]  /*8f30*/  BSSY B1, `(.L_x_3884) ;  /* 0x0000019000017945 */ /* 0x000fe20003800000 */
[----:B------:R-:W-:Y:S01]  /*8f40*/  IMAD R21, R155, UR4, RZ ;  /* 0x000000049b157c24 */ /* 0x000fe2000f8e02ff */
[----:B------:R-:W-:Y:S02]  /*8f50*/  CS2R R8, SRZ ;  /* 0x0000000000087805 */ /* 0x000fe4000001ff00 */
[----:B------:R-:W-:Y:S02]  /*8f60*/  CS2R R10, SRZ ;  /* 0x00000000000a7805 */ /* 0x000fe4000001ff00 */
[----:B------:R-:W-:Y:S01]  /*8f70*/  ISETP.GE.AND P0, PT, R4, R21, PT ;  /* 0x000000150400720c */ /* 0x000fe20003f06270 */
[----:B------:R-:W-:Y:S01]  /*8f80*/  IMAD R21, R153, -0x40, R21 ;  /* 0xffffffc099157824 */ /* 0x000fe200078e0215 */
[----:B-----5:R-:W-:-:S04]  /*8f90*/  LEA.HI R5, R6, R6, RZ, 0x1 ;  /* 0x0000000606057211 */ /* 0x020fc800078f08ff */
[----:B------:R-:W-:-:S05]  /*8fa0*/  LOP3.LUT R5, R5, 0xfffffffe, RZ, 0xc0, !PT ;  /* 0xfffffffe05057812 */ /* 0x000fca00078ec0ff */
[----:B0-----:R-:W-:Y:S01]  /*8fb0*/  IMAD.IADD R25, R6, 0x1, -R5 ;  /* 0x0000000106197824 */ /* 0x001fe200078e0a05 */
[----:B------:R-:W-:Y:S02]  /*8fc0*/  CS2R R4, SRZ ;  /* 0x0000000000047805 */ /* 0x000fe4000001ff00 */
[----:B------:R-:W-:Y:S02]  /*8fd0*/  CS2R R6, SRZ ;  /* 0x0000000000067805 */ /* 0x000fe4000001ff00 */
[----:B------:R-:W-:Y:S01]  /*8fe0*/  SHF.L.U32 R25, R25, 0x1f, RZ ;  /* 0x0000001f19197819 */ /* 0x000fe200000006ff */
[----:B------:R-:W-:Y:S06]  /*8ff0*/  @P0 BRA `(.L_x_3885) ;  /* 0x0000000000300947 */ /* 0x000fec0003800000 */
[----:B------:R-:W-:Y:S01]  /*9000*/  ULDC UR4, c[0x0][0x3f4] ;  /* 0x0000fd0000047ab9 */ /* 0x000fe20000000800 */
[C---:B------:R-:W-:Y:S01]  /*9010*/  IMAD.SHL.U32 R15, R16.reuse, 0x2, RZ ;  /* 0x00000002100f7824 */ /* 0x040fe200078e00ff */
[C---:B------:R-:W-:Y:S02]  /*9020*/  ISETP.GE.AND P2, PT, R16.reuse, UR4, PT ;  /* 0x0000000410007c0c */ /* 0x040fe4000bf46270 */
[----:B------:R-:W-:Y:S02]  /*9030*/  SHF.L.U64.HI R5, R16, 0x1, R17 ;  /* 0x0000000110057819 */ /* 0x000fe40000010211 */
[-C--:B--2---:R-:W-:Y:S02]  /*9040*/  IADD3 R12, P0, R3, R15.reuse, RZ ;  /* 0x0000000f030c7210 */ /* 0x084fe40007f1e0ff */
[----:B----4-:R-:W-:-:S03]  /*9050*/  IADD3 R14, P1, R14, R15, RZ ;  /* 0x0000000f0e0e7210 */ /* 0x010fc60007f3e0ff */
[--C-:B-1----:R-:W-:Y:S02]  /*9060*/  IMAD.X R13, R0, 0x1, R5.reuse, P0 ;  /* 0x00000001000d7824 */ /* 0x102fe400000e0605 */
[----:B---3--:R-:W-:Y:S01]  /*9070*/  IMAD.X R15, R20, 0x1, R5, P1 ;  /* 0x00000001140f7824 */ /* 0x008fe200008e0605 */
[----:B------:R-:W-:Y:S01]  /*9080*/  CS2R R4, SRZ ;  /* 0x0000000000047805 */ /* 0x000fe2000001ff00 */
[----:B------:R-:W-:Y:S06]  /*9090*/  @P2 BRA `(.L_x_3885) ;  /* 0x0000000000082947 */ /* 0x000fec0003800000 */
[----:B------:R0:W5:Y:S04]  /*90a0*/  LD.E.128 R4, desc[UR42][R12.64] ;  /* 0x0000002a0c047980 */ /* 0x000168000c101d00 */
[----:B------:R0:W5:Y:S02]  /*90b0*/  LD.E.128 R8, desc[UR42][R14.64] ;  /* 0x0000002a0e087980 */ /* 0x000164000c101d00 */
.L_x_3885:
[----:B------:R-:W-:Y:S05]  /*90c0*/  BSYNC B1 ;  /* 0x0000000000017941 */ /* 0x000fea0003800000 */
.L_x_3884:
[----:B------:R-:W3:Y:S01]  /*90d0*/  SYNCS.PHASECHK.TRANS64.TRYWAIT P1, [R2+URZ+0x28c00], R25 ;  /* 0x028c0019020075a7 */ /* 0x000ee2000802017f */
[----:B-----5:R-:W-:Y:S01]  /*90e0*/  IMAD.MOV.U32 R38, RZ, RZ, R4 ;  /* 0x000000ffff267224 */ /* 0x020fe200078e0004 */
[--C-:B0-----:R-:W-:Y:S01]  /*90f0*/  SHF.R.U64 R12, R4, 0x10, R5.reuse ;  /* 0x00000010040c7819 */ /* 0x101fe20000001205 */
[--C-:B-1----:R-:W-:Y:S01]  /*9100*/  IMAD.MOV.U32 R0, RZ, RZ, R5.reuse ;  /* 0x000000ffff007224 */ /* 0x102fe200078e0005 */
[----:B------:R-:W-:Y:S01]  /*9110*/  SHF.R.U32.HI R42, RZ, 0x10, R5 ;  /* 0x00000010ff2a7819 */ /* 0x000fe20000011605 */
[----:B------:R-:W-:Y:S01]  /*9120*/  IMAD.MOV.U32 R39, RZ, RZ, R6 ;  /* 0x000000ffff277224 */ /* 0x000fe200078e0006 */
[----:B------:R-:W-:Y:S01]  /*9130*/  SHF.R.U64 R43, R8, 0x10, R9 ;  /* 0x00000010082b7819 */ /* 0x000fe20000001209 */
[----:B------:R-:W-:Y:S01]  /*9140*/  IMAD.MOV.U32 R4, RZ, RZ, R8 ;  /* 0x000000ffff047224 */ /* 0x000fe200078e0008 */
[----:B------:R-:W-:Y:S01]  /*9150*/  PRMT R38, R38, 0x5410, R0 ;  /* 0x0000541026267816 */ /* 0x000fe20000000000 */
[----:B----4-:R-:W-:Y:S01]  /*9160*/  VIADD R14, R189, 0x20 ;  /* 0x00000020bd0e7836 */ /* 0x010fe20000000000 */
[----:B------:R-:W-:Y:S01]  /*9170*/  VIMNMX R0, R21, 0x40, PT ;  /* 0x0000004015007848 */ /* 0x000fe20003fe0100 */
[--C-:B------:R-:W-:Y:S01]  /*9180*/  IMAD.MOV.U32 R13, RZ, RZ, R7.reuse ;  /* 0x000000ffff0d7224 */ /* 0x100fe200078e0007 */
[----:B------:R-:W-:Y:S01]  /*9190*/  SHF.R.U64 R6, R6, 0x10, R7 ;  /* 0x0000001006067819 */ /* 0x000fe20000001207 */
[--C-:B------:R-:W-:Y:S01]  /*91a0*/  IMAD.MOV.U32 R40, RZ, RZ, R9.reuse ;  /* 0x000000ffff287224 */ /* 0x100fe200078e0009 */
[----:B------:R-:W-:Y:S01]  /*91b0*/  SHF.R.U32.HI R8, RZ, 0x10, R9 ;  /* 0x00000010ff087819 */ /* 0x000fe20000011609 */
[----:B------:R-:W-:Y:S01]  /*91c0*/  IMAD.MOV.U32 R5, RZ, RZ, R10 ;  /* 0x000000ffff057224 */ /* 0x000fe200078e000a */
[----:B--2---:R-:W0:Y:S01]  /*91d0*/  LDC R3, c[0x0][0x3f4] ;  /* 0x0000fd00ff037b82 */ /* 0x004e220000000800 */
[----:B------:R-:W-:Y:S01]  /*91e0*/  IMAD.MOV.U32 R41, RZ, RZ, R11 ;  /* 0x000000ffff297224 */ /* 0x000fe200078e000b */
[----:B------:R-:W-:Y:S01]  /*91f0*/  SHF.R.U32.HI R7, RZ, 0x10, R7 ;  /* 0x00000010ff077819 */ /* 0x000fe20000011607 */
[----:B------:R-:W-:Y:S01]  /*9200*/  BSSY B1, `(.L_x_3886) ;  /* 0x000000f000017945 */ /* 0x000fe20003800000 */
[----:B------:R-:W-:-:S02]  /*9210*/  SHF.R.U64 R44, R10, 0x10, R11 ;  /* 0x000000100a2c7819 */ /* 0x000fc4000000120b */
[----:B------:R-:W-:Y:S02]  /*9220*/  SHF.R.U32.HI R9, RZ, 0x10, R11 ;  /* 0x00000010ff097819 */ /* 0x000fe4000001160b */
[----:B------:R-:W-:Y:S02]  /*9230*/  PRMT R41, R41, 0x5410, R12 ;  /* 0x0000541029297816 */ /* 0x000fe4000000000c */
[----:B------:R-:W-:Y:S02]  /*9240*/  PRMT R13, R7, 0x5410, R13 ;  /* 0x00005410070d7816 */ /* 0x000fe4000000000d */
[----:B------:R-:W-:Y:S02]  /*9250*/  PRMT R42, R42, 0x5410, R6 ;  /* 0x000054102a2a7816 */ /* 0x000fe40000000006 */
[----:B------:R-:W-:Y:S02]  /*9260*/  PRMT R39, R39, 0x5410, R4 ;  /* 0x0000541027277816 */ /* 0x000fe40000000004 */
[----:B------:R-:W-:-:S02]  /*9270*/  PRMT R43, R43, 0x5410, R8 ;  /* 0x000054102b2b7816 */ /* 0x000fc40000000008 */
[----:B------:R-:W-:Y:S02]  /*9280*/  PRMT R40, R40, 0x5410, R5 ;  /* 0x0000541028287816 */ /* 0x000fe40000000005 */
[----:B------:R-:W-:Y:S02]  /*9290*/  PRMT R44, R44, 0x5410, R9 ;  /* 0x000054102c2c7816 */ /* 0x000fe40000000009 */
[----:B0-----:R-:W-:-:S04]  /*92a0*/  ISETP.GE.AND P0, PT, R16, R3, PT ;  /* 0x000000031000720c */ /* 0x001fc80003f06270 */
[-C--:B------:R-:W-:Y:S02]  /*92b0*/  ISETP.GE.OR P2, PT, R189, R0.reuse, P0 ;  /* 0x00000000bd00720c */ /* 0x080fe40000746670 */
[----:B------:R-:W-:Y:S01]  /*92c0*/  ISETP.GE.OR P0, PT, R14, R0, P0 ;  /* 0x000000000e00720c */ /* 0x000fe20000706670 */
[----:B------:R-:W-:Y:S01]  /*92d0*/  IMAD.IADD R0, R16, 0x1, R3 ;  /* 0x0000000110007824 */ /* 0x000fe200078e0203 */
[----:B---3--:R-:W-:Y:S11]  /*92e0*/  @!P1 BRA `(.L_x_3887) ;  /* 0x0000012000609947 */ /* 0x008ff60003800000 */
.L_x_4090:
[----:B------:R-:W-:Y:S05]  /*92f0*/  BSYNC B1 ;  /* 0x0000000000017941 */ /* 0x000fea0003800000 */
.L_x_3886:
[----:B------:R-:W-:Y:S01]  /*9300*/  BSSY B1, `(.L_x_3888) ;  /* 0x0000059000017945 */ /* 0x000fe20003800000 */
[----:B------:R-:W-:-:S03]  /*9310*/  LOP3.LUT R0, R0, 0x38, RZ, 0xc0, !PT ;  /* 0x0000003800007812 */ /* 0x000fc600078ec0ff */
[----:B------:R-:W-:Y:S05]  /*9320*/  @P2 BRA `(.L_x_3889) ;  /* 0x0000000400582947 */ /* 0x000fea0003800000 */
[----:B------:R-:W-:Y:S02]  /*9330*/  IMAD.SHL.U32 R3, R191, 0x40, RZ ;  /* 0x00000040bf037824 */ /* 0x000fe400078e00ff */
[----:B------:R-:W-:Y:S02]  /*9340*/  HADD2.F32 R31, -RZ, R39.H1_H1 ;  /* 0x30000027ff1f7230 */ /* 0x000fe40000004100 */
[----:B------:R-:W-:Y:S01]  /*9350*/  HADD2.F32 R29, -RZ, R38.H0_H0 ;  /* 0x20000026ff1d7230 */ /* 0x000fe20000004100 */
[----:B------:R-:W-:Y:S01]  /*9360*/  LOP3.LUT R9, R3, 0x1c0, RZ, 0xc0, !PT ;  /* 0x000001c003097812 */ /* 0x000fe200078ec0ff */
[----:B------:R-:W-:Y:S02]  /*9370*/  HADD2.F32 R32, -RZ, R43.H0_H0 ;  /* 0x2000002bff207230 */ /* 0x000fe40000004100 */
[----:B------:R-:W-:Y:S01]  /*9380*/  HADD2.F32 R30, -RZ, R41.H1_H1 ;  /* 0x30000029ff1e7230 */ /* 0x000fe20000004100 */
[----:B------:R-:W-:Y:S02]  /*9390*/  LOP3.LUT R3, R9, 0x38, R16, 0xf8, !PT ;  /* 0x0000003809037812 */ /* 0x000fe400078ef810 */
[----:B------:R-:W-:-:S04]  /*93a0*/  SHF.R.U32.HI R4, RZ, 0x3, R9 ;  /* 0x00000003ff047819 */ /* 0x000fc80000011609 */
[----:B------:R-:W-:Y:S02]  /*93b0*/  LOP3.LUT R3, R3, R4, RZ, 0x3c, !PT ;  /* 0x0000000403037212 */ /* 0x000fe400078e3cff */
[----:B------:R-:W-:-:S03]  /*93c0*/  LOP3.LUT R9, R4, R0, R9, 0x1e, !PT ;  /* 0x0000000004097212 */ /* 0x000fc600078e1e09 */
[C---:B------:R-:W-:Y:S02]  /*93d0*/  IMAD R3, R198.reuse, 0x200, R3 ;  /* 0x00000200c6037824 */ /* 0x040fe400078e0203 */
[----:B------:R-:W-:-:S03]  /*93e0*/  IMAD R9, R198, 0x200, R9 ;  /* 0x00000200c6097824 */ /* 0x000fc600078e0209 */
[----:B------:R-:W-:Y:S01]  /*93f0*/  LEA R3, R3, R2, 0x1 ;  /* 0x0000000203037211 */ /* 0x000fe200078e08ff */
[----:B------:R-:W-:-:S04]  /*9400*/  IMAD R12, R9, 0x2, R2 ;  /* 0x00000002090c7824 */ /* 0x000fc800078e0202 */
[----:B------:R-:W1:Y:S04]  /*9410*/  LDS.128 R4, [R3+0x20400] ;  /* 0x0204000003047984 */ /* 0x000e680000000c00 */
[----:B------:R-:W2:Y:S01]  /*9420*/  LDS.128 R8, [R12+0x20400] ;  /* 0x020400000c087984 */ /* 0x000ea20000000c00 */
[--C-:B-1----:R-:W-:Y:S02]  /*9430*/  HADD2.F32 R20, -RZ, R5.reuse.H0_H0 ;  /* 0x20000005ff147230 */ /* 0x102fe40000004100 */
[----:B------:R-:W-:Y:S02]  /*9440*/  HADD2.F32 R21, -RZ, R5.H1_H1 ;  /* 0x30000005ff157230 */ /* 0x000fe40000004100 */
[----:B--2---:R-:W-:Y:S02]  /*9450*/  HADD2.F32 R5, -RZ, R8.H0_H0 ;  /* 0x20000008ff057230 */ /* 0x004fe40000004100 */
[----:B------:R-:W-:-:S02]  /*9460*/  HADD2.F32 R14, -RZ, R4.H0_H0 ;  /* 0x20000004ff0e7230 */ /* 0x000fc40000004100 */
[----:B0-----:R-:W-:Y:S02]  /*9470*/  HADD2.F32 R25, -RZ, R8.H1_H1 ;  /* 0x30000008ff197230 */ /* 0x001fe40000004100 */
[C---:B------:R-:W-:Y:S01]  /*9480*/  FMUL.FTZ R33, R5.reuse, R31 ;  /* 0x0000001f05217220 */ /* 0x040fe20000410000 */
[-C--:B------:R-:W-:Y:S01]  /*9490*/  FMUL.FTZ R35, R5, R29.reuse ;  /* 0x0000001d05237220 */ /* 0x080fe20000410000 */
[----:B------:R-:W-:Y:S02]  /*94a0*/  HADD2.F32 R26, -RZ, R9.H0_H0 ;  /* 0x20000009ff1a7230 */ /* 0x000fe40000004100 */
[C---:B------:R-:W-:Y:S01]  /*94b0*/  FFMA.FTZ R5, R14.reuse, R29, -R33 ;  /* 0x0000001d0e057223 */ /* 0x040fe20000010821 */
[----:B------:R-:W-:Y:S02]  /*94c0*/  HADD2.F32 R33, -RZ, R40.H0_H0 ;  /* 0x20000028ff217230 */ /* 0x000fe40000004100 */
[----:B------:R-:W-:Y:S01]  /*94d0*/  FFMA.FTZ R8, R14, R31, R35 ;  /* 0x0000001f0e087223 */ /* 0x000fe20000010023 */
[----:B------:R-:W-:-:S02]  /*94e0*/  HADD2.F32 R29, -RZ, R38.H1_H1 ;  /* 0x30000026ff1d7230 */ /* 0x000fc40000004100 */
[C---:B------:R-:W-:Y:S01]  /*94f0*/  FMUL.FTZ R34, R25.reuse, R32 ;  /* 0x0000002019227220 */ /* 0x040fe20000410000 */
[----:B------:R-:W-:Y:S02]  /*9500*/  HADD2.F32 R15, -RZ, R4.H1_H1 ;  /* 0x30000004ff0f7230 */ /* 0x000fe40000004100 */
[-C--:B------:R-:W-:Y:S01]  /*9510*/  FMUL.FTZ R14, R25, R30.reuse ;  /* 0x0000001e190e7220 */ /* 0x080fe20000410000 */
[C---:B------:R-:W-:Y:S01]  /*9520*/  FMUL.FTZ R25, R26.reuse, R33 ;  /* 0x000000211a197220 */ /* 0x040fe20000410000 */
[-C--:B------:R-:W-:Y:S01]  /*9530*/  FMUL.FTZ R36, R26, R29.reuse ;  /* 0x0000001d1a247220 */ /* 0x080fe20000410000 */
[----:B------:R-:W-:Y:S02]  /*9540*/  HADD2.F32 R27, -RZ, R9.H1_H1 ;  /* 0x30000009ff1b7230 */ /* 0x000fe40000004100 */
[C---:B------:R-:W-:Y:S01]  /*9550*/  FFMA.FTZ R34, R15.reuse, R30, -R34 ;  /* 0x0000001e0f227223 */ /* 0x040fe20000010822 */
[----:B------:R-:W-:Y:S01]  /*9560*/  FFMA.FTZ R31, R15, R32, R14 ;  /* 0x000000200f1f7223 */ /* 0x000fe2000001000e */
[----:B------:R-:W-:Y:S01]  /*9570*/  FFMA.FTZ R26, R20, R29, -R25 ;  /* 0x0000001d141a7223 */ /* 0x000fe20000010819 */
[----:B------:R-:W-:-:S02]  /*9580*/  HADD2.F32 R28, -RZ, R10.H0_H0 ;  /* 0x2000000aff1c7230 */ /* 0x000fc40000004100 */
[----:B------:R-:W-:Y:S01]  /*9590*/  FFMA.FTZ R36, R20, R33, R36 ;  /* 0x0000002114247223 */ /* 0x000fe20000010024 */
[----:B------:R-:W-:Y:S01]  /*95a0*/  HADD2.F32 R30, -RZ, R43.H1_H1 ;  /* 0x3000002bff1e7230 */ /* 0x000fe20000004100 */
[----:B------:R-:W-:Y:S01]  /*95b0*/  F2FP.F16.F32.PACK_AB R8, R31, R8 ;  /* 0x000000081f08723e */ /* 0x000fe200000000ff */
[----:B------:R-:W-:Y:S02]  /*95c0*/  HADD2.F32 R14, -RZ, R42.H0_H0 ;  /* 0x2000002aff0e7230 */ /* 0x000fe40000004100 */
[----:B------:R-:W-:Y:S02]  /*95d0*/  HADD2.F32 R29, -RZ, R40.H1_H1 ;  /* 0x30000028ff1d7230 */ /* 0x000fe40000004100 */
[C---:B------:R-:W-:Y:S01]  /*95e0*/  FMUL.FTZ R20, R27.reuse, R30 ;  /* 0x0000001e1b147220 */ /* 0x040fe20000410000 */
[----:B------:R-:W-:Y:S02]  /*95f0*/  HADD2.F32 R15, -RZ, R39.H0_H0 ;  /* 0x20000027ff0f7230 */ /* 0x000fe40000004100 */
[----:B------:R-:W-:Y:S01]  /*9600*/  FMUL.FTZ R32, R27, R14 ;  /* 0x0000000e1b207220 */ /* 0x000fe20000410000 */
[----:B------:R-:W-:-:S02]  /*9610*/  HADD2.F32 R24, -RZ, R6.H0_H0 ;  /* 0x20000006ff187230 */ /* 0x000fc40000004100 */
[C---:B------:R-:W-:Y:S01]  /*9620*/  FMUL.FTZ R35, R28.reuse, R29 ;  /* 0x0000001d1c237220 */ /* 0x040fe20000410000 */
[----:B------:R-:W-:Y:S02]  /*9630*/  HADD2.F32 R10, -RZ, R10.H1_H1 ;  /* 0x3000000aff0a7230 */ /* 0x000fe40000004100 */
[----:B------:R-:W-:Y:S01]  /*9640*/  FMUL.FTZ R28, R28, R15 ;  /* 0x0000000f1c1c7220 */ /* 0x000fe20000410000 */
[----:B------:R-:W-:Y:S02]  /*9650*/  HADD2.F32 R27, -RZ, R44.H0_H0 ;  /* 0x2000002cff1b7230 */ /* 0x000fe40000004100 */
[----:B------:R-:W-:Y:S01]  /*9660*/  FFMA.FTZ R33, R21, R14, -R20 ;  /* 0x0000000e15217223 */ /* 0x000fe20000010814 */
[----:B------:R-:W-:Y:S02]  /*9670*/  HADD2.F32 R25, -RZ, R42.H1_H1 ;  /* 0x3000002aff197230 */ /* 0x000fe40000004100 */
[----:B------:R-:W-:Y:S01]  /*9680*/  FFMA.FTZ R28, R24, R29, R28 ;  /* 0x0000001d181c7223 */ /* 0x000fe2000001001c */
[----:B------:R-:W-:-:S02]  /*9690*/  HADD2.F32 R6, -RZ, R6.H1_H1 ;  /* 0x30000006ff067230 */ /* 0x000fc40000004100 */
[----:B------:R-:W-:Y:S01]  /*96a0*/  FMUL.FTZ R37, R10, R27 ;  /* 0x0000001b0a257220 */ /* 0x000fe20000410000 */
[--C-:B------:R-:W-:Y:S02]  /*96b0*/  HADD2.F32 R9, -RZ, R11.reuse.H0_H0 ;  /* 0x2000000bff097230 */ /* 0x100fe40000004100 */
[----:B------:R-:W-:Y:S01]  /*96c0*/  FFMA.FTZ R35, R24, R15, -R35 ;  /* 0x0000000f18237223 */ /* 0x000fe20000010823 */
[-C--:B------:R-:W-:Y:S01]  /*96d0*/  FMUL.FTZ R29, R10, R25.reuse ;  /* 0x000000190a1d7220 */ /* 0x080fe20000410000 */
[----:B------:R-:W-:Y:S02]  /*96e0*/  HADD2.F32 R11, -RZ, R11.H1_H1 ;  /* 0x3000000bff0b7230 */ /* 0x000fe40000004100 */
[----:B------:R-:W-:Y:S01]  /*96f0*/  FFMA.FTZ R21, R21, R30, R32 ;  /* 0x0000001e15157223 */ /* 0x000fe20000010020 */
[----:B------:R-:W-:Y:S02]  /*9700*/  HADD2.F32 R15, -RZ, R41.H0_H0 ;  /* 0x20000029ff0f7230 */ /* 0x000fe40000004100 */
[----:B------:R-:W-:Y:S01]  /*9710*/  FFMA.FTZ R24, R6, R25, -R37 ;  /* 0x0000001906187223 */ /* 0x000fe20000010825 */
[----:B------:R-:W-:-:S02]  /*9720*/  HADD2.F32 R10, -RZ, R13.H1_H1 ;  /* 0x3000000dff0a7230 */ /* 0x000fc40000004100 */
[----:B------:R-:W-:Y:S01]  /*9730*/  FFMA.FTZ R29, R6, R27, R29 ;  /* 0x0000001b061d7223 */ /* 0x000fe2000001001d */
[----:B------:R-:W-:Y:S02]  /*9740*/  HADD2.F32 R20, -RZ, R44.H1_H1 ;  /* 0x3000002cff147230 */ /* 0x000fe40000004100 */
[C---:B------:R-:W-:Y:S01]  /*9750*/  FMUL.FTZ R25, R9.reuse, R15 ;  /* 0x0000000f09197220 */ /* 0x040fe20000410000 */
[----:B------:R-:W-:Y:S02]  /*9760*/  HADD2.F32 R14, -RZ, R13.H0_H0 ;  /* 0x2000000dff0e7230 */ /* 0x000fe40000004100 */
[----:B------:R-:W-:Y:S01]  /*9770*/  FMUL.FTZ R6, R9, R10 ;  /* 0x0000000a09067220 */ /* 0x000fe20000410000 */
[--C-:B------:R-:W-:Y:S02]  /*9780*/  HADD2.F32 R4, -RZ, R7.reuse.H0_H0 ;  /* 0x20000007ff047230 */ /* 0x100fe40000004100 */
        /* <DEDUP_REMOVED lines=13> */
[----:B------:R1:W-:Y:S01]  /*9860*/  STS.128 [R3+0x20400], R4 ;  /* 0x0204000403007388 */ /* 0x0003e20000000c00 */
[----:B------:R-:W-:-:S05]  /*9870*/  F2FP.F16.F32.PACK_AB R11, R20, R11 ;  /* 0x0000000b140b723e */ /* 0x000fca00000000ff */
[----:B------:R1:W-:Y:S02]  /*9880*/  STS.128 [R12+0x20400], R8 ;  /* 0x020400080c007388 */ /* 0x0003e40000000c00 */
.L_x_3889:
[----:B------:R-:W-:Y:S05]  /*9890*/  BSYNC B1 ;  /* 0x0000000000017941 */ /* 0x000fea0003800000 */
.L_x_3888:
[----:B------:R-:W-:Y:S05]  /*98a0*/  @P0 BRA `(.L_x_3880) ;  /* 0x0000000400600947 */ /* 0x000fea0003800000 */
[----:B-1----:R-:W2:Y:S01]  /*98b0*/  LDL R3, [R1+0x54] ;  /* 0x0000540001037983 */ /* 0x002ea20000100800 */
[C---:B------:R-:W-:Y:S02]  /*98c0*/  VIADD R4, R189.reuse, 0x20 ;  /* 0x00000020bd047836 */ /* 0x040fe40000000000 */
[----:B------:R-:W-:Y:S01]  /*98d0*/  VIADD R5, R189, 0x20 ;  /* 0x00000020bd057836 */ /* 0x000fe20000000000 */
[----:B------:R-:W3:Y:S01]  /*98e0*/  LDL R34, [R1+0x4c] ;  /* 0x00004c0001227983 */ /* 0x000ee20000100800 */
[----:B------:R-:W-:Y:S02]  /*98f0*/  IMAD.SHL.U32 R4, R4, 0x40, RZ ;  /* 0x0000004004047824 */ /* 0x000fe400078e00ff */
[----:B------:R-:W-:-:S03]  /*9900*/  IMAD.SHL.U32 R5, R5, 0x40, RZ ;  /* 0x0000004005057824 */ /* 0x000fc600078e00ff */
[----:B------:R-:W-:Y:S02]  /*9910*/  LOP3.LUT R4, R4, 0x1c0, RZ, 0xc0, !PT ;  /* 0x000001c004047812 */ /* 0x000fe400078ec0ff */
[----:B------:R-:W-:Y:S02]  /*9920*/  LOP3.LUT R5, R5, 0x1c0, RZ, 0xc0, !PT ;  /* 0x000001c005057812 */ /* 0x000fe400078ec0ff */
[----:B------:R-:W-:-:S04]  /*9930*/  SHF.R.U32.HI R4, RZ, 0x3, R4 ;  /* 0x00000003ff047819 */ /* 0x000fc80000011604 */
[----:B------:R-:W-:Y:S01]  /*9940*/  LOP3.LUT R0, R4, R0, R5, 0x1e, !PT ;  /* 0x0000000004007212 */ /* 0x000fe200078e1e05 */
[----:B------:R-:W-:Y:S02]  /*9950*/  HADD2.F32 R26, -RZ, R38.H0_H0 ;  /* 0x20000026ff1a7230 */ /* 0x000fe40000004100 */
[----:B------:R-:W-:Y:S02]  /*9960*/  HADD2.F32 R28, -RZ, R39.H1_H1 ;  /* 0x30000027ff1c7230 */ /* 0x000fe40000004100 */
[--C-:B------:R-:W-:Y:S02]  /*9970*/  HADD2.F32 R30, -RZ, R43.reuse.H0_H0 ;  /* 0x2000002bff1e7230 */ /* 0x100fe40000004100 */
[----:B------:R-:W-:Y:S02]  /*9980*/  HADD2.F32 R32, -RZ, R40.H0_H0 ;  /* 0x20000028ff207230 */ /* 0x000fe40000004100 */
[----:B------:R-:W-:Y:S02]  /*9990*/  HADD2.F32 R37, -RZ, R43.H1_H1 ;  /* 0x3000002bff257230 */ /* 0x000fe40000004100 */
[----:B------:R-:W-:-:S02]  /*99a0*/  HADD2.F32 R35, -RZ, R39.H0_H0 ;  /* 0x20000027ff237230 */ /* 0x000fc40000004100 */
[----:B------:R-:W-:Y:S02]  /*99b0*/  HADD2.F32 R39, -RZ, R40.H1_H1 ;  /* 0x30000028ff277230 */ /* 0x000fe40000004100 */
[----:B--2---:R-:W-:-:S04]  /*99c0*/  IMAD.IADD R3, R3, 0x1, R0 ;  /* 0x0000000103037824 */ /* 0x004fc800078e0200 */
[----:B------:R-:W-:Y:S01]  /*99d0*/  IMAD R0, R3, 0x2, R2 ;  /* 0x0000000203007824 */ /* 0x000fe200078e0202 */
[----:B---3--:R-:W-:Y:S04]  /*99e0*/  LDS.128 R4, [R34+0x20400] ;  /* 0x0204000022047984 */ /* 0x008fe80000000c00 */
[----:B------:R-:W1:Y:S02]  /*99f0*/  LDS.128 R8, [R0+0x20400] ;  /* 0x0204000000087984 */ /* 0x000e640000000c00 */
[--C-:B-1----:R-:W-:Y:S02]  /*9a00*/  HADD2.F32 R20, -RZ, R8.reuse.H0_H0 ;  /* 0x20000008ff147230 */ /* 0x102fe40000004100 */
[----:B------:R-:W-:-:S03]  /*9a10*/  HADD2.F32 R8, -RZ, R8.H1_H1 ;  /* 0x30000008ff087230 */ /* 0x000fc60000004100 */
[-C--:B------:R-:W-:Y:S01]  /*9a20*/  FMUL.FTZ R27, R28, R20.reuse ;  /* 0x000000141c1b7220 */ /* 0x080fe20000410000 */
[----:B------:R-:W-:Y:S01]  /*9a30*/  FMUL.FTZ R29, R26, R20 ;  /* 0x000000141a1d7220 */ /* 0x000fe20000410000 */
[----:B------:R-:W-:Y:S02]  /*9a40*/  HADD2.F32 R20, -RZ, R41.H1_H1 ;  /* 0x30000029ff147230 */ /* 0x000fe40000004100 */
[--C-:B------:R-:W-:Y:S02]  /*9a50*/  HADD2.F32 R12, -RZ, R4.reuse.H0_H0 ;  /* 0x20000004ff0c7230 */ /* 0x100fe40000004100 */
[----:B------:R-:W-:Y:S02]  /*9a60*/  HADD2.F32 R4, -RZ, R4.H1_H1 ;  /* 0x30000004ff047230 */ /* 0x000fe40000004100 */
[----:B------:R-:W-:Y:S01]  /*9a70*/  FMUL.FTZ R33, R20, R8 ;  /* 0x0000000814217220 */ /* 0x000fe20000410000 */
[----:B------:R-:W-:Y:S02]  /*9a80*/  HADD2.F32 R21, -RZ, R9.H0_H0 ;  /* 0x20000009ff157230 */ /* 0x000fe40000004100 */
[----:B------:R-:W-:Y:S01]  /*9a90*/  FFMA.FTZ R27, R26, R12, -R27 ;  /* 0x0000000c1a1b7223 */ /* 0x000fe2000001081b */
[----:B------:R-:W-:Y:S01]  /*9aa0*/  FMUL.FTZ R31, R30, R8 ;  /* 0x000000081e1f7220 */ /* 0x000fe20000410000 */
[----:B------:R-:W-:Y:S01]  /*9ab0*/  FFMA.FTZ R29, R28, R12, R29 ;  /* 0x0000000c1c1d7223 */ /* 0x000fe2000001001d */
[----:B------:R-:W-:-:S02]  /*9ac0*/  HADD2.F32 R26, -RZ, R38.H1_H1 ;  /* 0x30000026ff1a7230 */ /* 0x000fc40000004100 */
[-C--:B------:R-:W-:Y:S01]  /*9ad0*/  FFMA.FTZ R12, R30, R4.reuse, R33 ;  /* 0x000000041e0c7223 */ /* 0x080fe20000010021 */
[----:B------:R-:W-:Y:S02]  /*9ae0*/  HADD2.F32 R9, -RZ, R9.H1_H1 ;  /* 0x30000009ff097230 */ /* 0x000fe40000004100 */
[----:B------:R-:W-:Y:S01]  /*9af0*/  FFMA.FTZ R8, R20, R4, -R31 ;  /* 0x0000000414087223 */ /* 0x000fe2000001081f */
[----:B------:R-:W-:Y:S02]  /*9b00*/  HADD2.F32 R33, -RZ, R42.H0_H0 ;  /* 0x2000002aff217230 */ /* 0x000fe40000004100 */
[-C--:B------:R-:W-:Y:S01]  /*9b10*/  FMUL.FTZ R31, R32, R21.reuse ;  /* 0x00000015201f7220 */ /* 0x080fe20000410000 */
[--C-:B------:R-:W-:Y:S02]  /*9b20*/  HADD2.F32 R14, -RZ, R5.reuse.H0_H0 ;  /* 0x20000005ff0e7230 */ /* 0x100fe40000004100 */
[----:B------:R-:W-:Y:S01]  /*9b30*/  FMUL.FTZ R21, R26, R21 ;  /* 0x000000151a157220 */ /* 0x000fe20000410000 */
[----:B------:R-:W-:-:S02]  /*9b40*/  HADD2.F32 R5, -RZ, R5.H1_H1 ;  /* 0x30000005ff057230 */ /* 0x000fc40000004100 */
[-C--:B------:R-:W-:Y:S01]  /*9b50*/  FMUL.FTZ R4, R37, R9.reuse ;  /* 0x0000000925047220 */ /* 0x080fe20000410000 */
[--C-:B------:R-:W-:Y:S02]  /*9b60*/  HADD2.F32 R24, -RZ, R10.reuse.H0_H0 ;  /* 0x2000000aff187230 */ /* 0x100fe40000004100 */
[----:B------:R-:W-:Y:S01]  /*9b70*/  FMUL.FTZ R20, R33, R9 ;  /* 0x0000000921147220 */ /* 0x000fe20000410000 */
[----:B------:R-:W-:Y:S02]  /*9b80*/  HADD2.F32 R10, -RZ, R10.H1_H1 ;  /* 0x3000000aff0a7230 */ /* 0x000fe40000004100 */
[----:B------:R-:W-:Y:S02]  /*9b90*/  HADD2.F32 R30, -RZ, R44.H0_H0 ;  /* 0x2000002cff1e7230 */ /* 0x000fe40000004100 */
[-C--:B------:R-:W-:Y:S01]  /*9ba0*/  FFMA.FTZ R31, R26, R14.reuse, -R31 ;  /* 0x0000000e1a1f7223 */ /* 0x080fe2000001081f */
[----:B------:R-:W-:Y:S01]  /*9bb0*/  FFMA.FTZ R21, R32, R14, R21 ;  /* 0x0000000e20157223 */ /* 0x000fe20000010015 */
[----:B------:R-:W-:-:S02]  /*9bc0*/  HADD2.F32 R15, -RZ, R6.H0_H0 ;  /* 0x20000006ff0f7230 */ /* 0x000fc40000004100 */
[-C--:B------:R-:W-:Y:S01]  /*9bd0*/  FFMA.FTZ R14, R33, R5.reuse, -R4 ;  /* 0x00000005210e7223 */ /* 0x080fe20000010804 */
[----:B------:R-:W-:Y:S02]  /*9be0*/  HADD2.F32 R6, -RZ, R6.H1_H1 ;  /* 0x30000006ff067230 */ /* 0x000fe40000004100 */
[-C--:B------:R-:W-:Y:S01]  /*9bf0*/  FMUL.FTZ R4, R39, R24.reuse ;  /* 0x0000001827047220 */ /* 0x080fe20000410000 */
[----:B------:R-:W-:Y:S02]  /*9c00*/  HADD2.F32 R28, -RZ, R42.H1_H1 ;  /* 0x3000002aff1c7230 */ /* 0x000fe40000004100 */
[----:B------:R-:W-:Y:S01]  /*9c10*/  FMUL.FTZ R26, R35, R24 ;  /* 0x00000018231a7220 */ /* 0x000fe20000410000 */
[----:B------:R-:W-:Y:S01]  /*9c20*/  FFMA.FTZ R20, R37, R5, R20 ;  /* 0x0000000525147223 */ /* 0x000fe20000010014 */
[----:B------:R-:W-:Y:S01]  /*9c30*/  FMUL.FTZ R5, R30, R10 ;  /* 0x0000000a1e057220 */ /* 0x000fe20000410000 */
[--C-:B0-----:R-:W-:Y:S02]  /*9c40*/  HADD2.F32 R25, -RZ, R11.reuse.H0_H0 ;  /* 0x2000000bff197230 */ /* 0x101fe40000004100 */
[-C--:B------:R-:W-:Y:S01]  /*9c50*/  FFMA.FTZ R24, R35, R15.reuse, -R4 ;  /* 0x0000000f23187223 */ /* 0x080fe20000010804 */
[----:B------:R-:W-:Y:S01]  /*9c60*/  FFMA.FTZ R26, R39, R15, R26 ;  /* 0x0000000f271a7223 */ /* 0x000fe2000001001a */
[----:B------:R-:W-:-:S02]  /*9c70*/  HADD2.F32 R11, -RZ, R11.H1_H1 ;  /* 0x3000000bff0b7230 */ /* 0x000fc40000004100 */
[C---:B------:R-:W-:Y:S01]  /*9c80*/  FFMA.FTZ R15, R28.reuse, R6, -R5 ;  /* 0x000000061c0f7223 */ /* 0x040fe20000010805 */
[----:B------:R-:W-:Y:S02]  /*9c90*/  HADD2.F32 R35, -RZ, R41.H0_H0 ;  /* 0x20000029ff237230 */ /* 0x000fe40000004100 */
[----:B------:R-:W-:Y:S01]  /*9ca0*/  FMUL.FTZ R9, R28, R10 ;  /* 0x0000000a1c097220 */ /* 0x000fe20000410000 */
[----:B------:R-:W-:Y:S02]  /*9cb0*/  HADD2.F32 R37, -RZ, R44.H1_H1 ;  /* 0x3000002cff257230 */ /* 0x000fe40000004100 */
[--C-:B------:R-:W-:Y:S02]  /*9cc0*/  HADD2.F32 R5, -RZ, R13.reuse.H1_H1 ;  /* 0x3000000dff057230 */ /* 0x100fe40000004100 */
[----:B------:R-:W-:Y:S02]  /*9cd0*/  HADD2.F32 R33, -RZ, R13.H0_H0 ;  /* 0x2000000dff217230 */ /* 0x000fe40000004100 */
[----:B------:R-:W-:-:S02]  /*9ce0*/  HADD2.F32 R3, -RZ, R7.H0_H0 ;  /* 0x20000007ff037230 */ /* 0x000fc40000004100 */
[----:B------:R-:W-:Y:S01]  /*9cf0*/  FFMA.FTZ R13, R30, R6, R9 ;  /* 0x000000061e0d7223 */ /* 0x000fe20000010009 */
[----:B------:R-:W-:Y:S02]  /*9d00*/  HADD2.F32 R7, -RZ, R7.H1_H1 ;  /* 0x30000007ff077230 */ /* 0x000fe40000004100 */
[----:B------:R-:W-:Y:S01]  /*9d10*/  FMUL.FTZ R4, R35, R25 ;  /* 0x0000001923047220 */ /* 0x000fe20000410000 */
        /* <DEDUP_REMOVED lines=15> */
[----:B------:R2:W-:Y:S04]  /*9e10*/  STS.128 [R34+0x20400], R4 ;  /* 0x0204000422007388 */ /* 0x0005e80000000c00 */
[----:B------:R2:W-:Y:S02]  /*9e20*/  STS.128 [R0+0x20400], R8 ;  /* 0x0204000800007388 */ /* 0x0005e40000000c00 */
.L_x_3880:
[----:B------:R-:W-:Y:S05]  /*9e30*/  BSYNC B0 ;  /* 0x0000000000007941 */ /* 0x000fea0003800000 */
.L_x_3869:
        /* <DEDUP_REMOVED lines=8> */
.L_x_3866:
[----:B0-2---:R-:W-:-:S05]  /*9ec0*/  IMAD.U32 R0, RZ, RZ, UR37 ;  /* 0x00000025ff007e24 */ /* 0x005fca000f8e00ff */
[----:B------:R-:W-:-:S13]  /*9ed0*/  ISETP.NE.AND P0, PT, R0, 0x3, PT ;  /* 0x000000030000780c */ /* 0x000fda0003f05270 */
[----:B------:R-:W-:Y:S05]  /*9ee0*/  @!P0 BRA `(.L_x_3890) ;  /* 0x0000000000048947 */ /* 0x000fea0003800000 */
[----:B------:R-:W-:Y:S01]  /*9ef0*/  BPT.TRAP 0x1 ;  /* 0x000000040000795c */ /* 0x000fe20000300000 */
.L_x_3890:
[----:B-1----:R-:W-:Y:S01]  /*9f00*/  IMAD R12, R19, 0x8, R2 ;  /* 0x00000008130c7824 */ /* 0x002fe200078e0202 */
[----:B------:R-:W-:-:S04]  /*9f10*/  SHF.L.U32 R13, R185, 0x1f, RZ ;  /* 0x0000001fb90d7819 */ /* 0x000fc800000006ff */
[----:B------:R0:W1:Y:S01]  /*9f20*/  SYNCS.PHASECHK.TRANS64.TRYWAIT P1, [R12+URZ+0x28c30], R13 ;  /* 0x028c300d0c0075a7 */ /* 0x000062000802017f */
[----:B------:R-:W-:Y:S05]  /*9f30*/  @!P0 BRA `(.L_x_3891) ;  /* 0x0000000000048947 */ /* 0x000fea0003800000 */
[----:B------:R-:W-:Y:S01]  /*9f40*/  BPT.TRAP 0x1 ;  /* 0x000000040000795c */ /* 0x000fe20000300000 */
.L_x_3891:
[C---:B------:R-:W-:Y:S02]  /*9f50*/  VIADD R0, R2.reuse, 0x22400 ;  /* 0x0002240002007836 */ /* 0x040fe40000000000 */
[----:B------:R-:W-:-:S03]  /*9f60*/  VIADD R3, R2, 0x20400 ;  /* 0x0002040002037836 */ /* 0x000fc60000000000 */
[----:B------:R-:W-:Y:S02]  /*9f70*/  SHF.R.U32.HI R0, RZ, 0x4, R0 ;  /* 0x00000004ff007819 */ /* 0x000fe40000011600 */
[----:B------:R-:W-:Y:S02]  /*9f80*/  SHF.R.U32.HI R3, RZ, 0x4, R3 ;  /* 0x00000004ff037819 */ /* 0x000fe40000011603 */
[----:B------:R-:W-:Y:S02]  /*9f90*/  LOP3.LUT R0, R0, 0x3fff, RZ, 0xc0, !PT ;  /* 0x00003fff00007812 */ /* 0x000fe400078ec0ff */
[----:B------:R-:W-:Y:S02]  /*9fa0*/  LOP3.LUT R3, R3, 0x3fff, RZ, 0xc0, !PT ;  /* 0x00003fff03037812 */ /* 0x000fe400078ec0ff */
[----:B------:R-:W-:Y:S01]  /*9fb0*/  LOP3.LUT R0, R0, 0x10000, RZ, 0xfc, !PT ;  /* 0x0001000000007812 */ /* 0x000fe200078efcff */
[----:B-1----:R-:W-:Y:S06]  /*9fc0*/  @P1 BRA `(.L_x_3892) ;  /* 0x0000000000081947 */ /* 0x002fec0003800000 */
[----:B------:R-:W1:Y:S02]  /*9fd0*/  SYNCS.PHASECHK.TRANS64.TRYWAIT P1, [R12+URZ+0x28c30], R13 ;  /* 0x028c300d0c0075a7 */ /* 0x000e64000802017f */
[----:B-1----:R-:W-:Y:S05]  /*9fe0*/  @!P1 BRA `(.L_x_3893) ;  /* 0x0000011400349947 */ /* 0x002fea0003800000 */
.L_x_3892:
[----:B------:R-:W-:Y:S01]  /*9ff0*/  IMAD R10, R19, 0x200, R0 ;  /* 0x00000200130a7824 */ /* 0x000fe200078e0200 */
[----:B------:R-:W-:Y:S01]  /*a000*/  LOP3.LUT R4, R3, 0x10000, RZ, 0xfc, !PT ;  /* 0x0001000003047812 */ /* 0x000fe200078efcff */
[----:B------:R-:W-:Y:S01]  /*a010*/  IMAD.MOV.U32 R5, RZ, RZ, 0x40000040 ;  /* 0x40000040ff057424 */ /* 0x000fe200078e00ff */
[----:B------:R-:W-:Y:S05]  /*a020*/  WARPSYNC.ALL ;  /* 0x0000000000007948 */ /* 0x000fea0003800000 */
[----:B------:R-:W-:Y:S01]  /*a030*/  IMAD.MOV.U32 R11, RZ, RZ, 0x40000040 ;  /* 0x40000040ff0b7424 */ /* 0x000fe200078e00ff */
[C---:B------:R-:W-:Y:S01]  /*a040*/  R2UR UR4, R4.reuse ;  /* 0x00000000040472ca */ /* 0x040fe200000e0000 */
[----:B---3--:R-:W-:Y:S01]  /*a050*/  WARPGROUP.ARRIVE ;  /* 0x00000000000079c5 */ /* 0x008fe20000000000 */
[----:B------:R-:W-:Y:S01]  /*a060*/  R2UR UR5, R5 ;  /* 0x00000000050572ca */ /* 0x000fe200000e0000 */
[----:B------:R-:W-:Y:S01]  /*a070*/  VIADD R8, R4, 0x2 ;  /* 0x0000000204087836 */ /* 0x000fe20000000000 */
[C---:B------:R-:W-:Y:S01]  /*a080*/  R2UR UR6, R10.reuse ;  /* 0x000000000a0672ca */ /* 0x040fe200000e0000 */
[----:B------:R-:W-:Y:S01]  /*a090*/  VIADD R6, R10, 0x2 ;  /* 0x000000020a067836 */ /* 0x000fe20000000000 */
[----:B------:R-:W-:Y:S01]  /*a0a0*/  R2UR UR7, R11 ;  /* 0x000000000b0772ca */ /* 0x000fe200000e0000 */
[----:B------:R-:W-:-:S02]  /*a0b0*/  IMAD.MOV.U32 R9, RZ, RZ, 0x40000040 ;  /* 0x40000040ff097424 */ /* 0x000fc400078e00ff */
[----:B------:R-:W-:Y:S02]  /*a0c0*/  IMAD.MOV.U32 R7, RZ, RZ, 0x40000040 ;  /* 0x40000040ff077424 */ /* 0x000fe400078e00ff */
[C---:B------:R-:W-:Y:S02]  /*a0d0*/  VIADD R14, R10.reuse, 0x4 ;  /* 0x000000040a0e7836 */ /* 0x040fe40000000000 */
[----:B------:R-:W-:Y:S02]  /*a0e0*/  IMAD.MOV.U32 R15, RZ, RZ, 0x40000040 ;  /* 0x40000040ff0f7424 */ /* 0x000fe400078e00ff */
[----:B------:R-:W-:Y:S02]  /*a0f0*/  VIADD R10, R10, 0x6 ;  /* 0x000000060a0a7836 */ /* 0x000fe40000000000 */
[----:B------:R-:W-:Y:S02]  /*a100*/  IMAD.MOV.U32 R5, RZ, RZ, 0x40000040 ;  /* 0x40000040ff057424 */ /* 0x000fe400078e00ff */
[----:B------:R-:W-:Y:S01]  /*a110*/  HGMMA.64x64x16.F32 R24, gdesc[UR4], RZ, !UPT, gsb0 ;  /* 0x00e00000041879f0 */ /* 0x000fe2000c0008ff */
[----:B------:R-:W-:Y:S01]  /*a120*/  R2UR UR4, R8 ;  /* 0x00000000080472ca */ /* 0x000fe200000e0000 */
[----:B------:R-:W-:Y:S01]  /*a130*/  IMAD.MOV.U32 R11, RZ, RZ, 0x40000040 ;  /* 0x40000040ff0b7424 */ /* 0x000fe200078e00ff */
[----:B------:R-:W-:-:S02]  /*a140*/  R2UR UR5, R9 ;  /* 0x00000000090572ca */ /* 0x000fc400000e0000 */
[----:B------:R-:W-:Y:S02]  /*a150*/  R2UR UR6, R6 ;  /* 0x00000000060672ca */ /* 0x000fe400000e0000 */
[----:B------:R-:W-:Y:S01]  /*a160*/  R2UR UR7, R7 ;  /* 0x00000000070772ca */ /* 0x000fe200000e0000 */
[----:B------:R-:W-:Y:S01]  /*a170*/  IMAD.MOV.U32 R7, RZ, RZ, 0x40000040 ;  /* 0x40000040ff077424 */ /* 0x000fe200078e00ff */
[C---:B------:R-:W-:Y:S01]  /*a180*/  IADD3 R6, R4.reuse, 0x4, RZ ;  /* 0x0000000404067810 */ /* 0x040fe20007ffe0ff */
[----:B------:R-:W-:Y:S01]  /*a190*/  VIADD R4, R4, 0x6 ;  /* 0x0000000604047836 */ /* 0x000fe20000000000 */
[----:B------:R-:W-:Y:S02]  /*a1a0*/  WARPGROUP.DEPBAR.LE gsb0, 0x0 ;  /* 0x00008000000079c5 */ /* 0x000fe40000010000 */
[----:B------:R-:W-:-:S07]  /*a1b0*/  WARPGROUP.ARRIVE ;  /* 0x00000000000079c5 */ /* 0x000fce0000000000 */
[----:B------:R-:W-:Y:S01]  /*a1c0*/  HGMMA.64x64x16.F32 R24, gdesc[UR4], R24, gsb0 ;  /* 0x00e00000041879f0 */ /* 0x000fe20008000818 */
[----:B------:R-:W-:Y:S02]  /*a1d0*/  R2UR UR4, R6 ;  /* 0x00000000060472ca */ /* 0x000fe400000e0000 */
[----:B------:R-:W-:Y:S02]  /*a1e0*/  R2UR UR5, R7 ;  /* 0x00000000070572ca */ /* 0x000fe400000e0000 */
[----:B------:R-:W-:Y:S02]  /*a1f0*/  R2UR UR6, R14 ;  /* 0x000000000e0672ca */ /* 0x000fe400000e0000 */
[----:B------:R-:W-:Y:S01]  /*a200*/  R2UR UR7, R15 ;  /* 0x000000000f0772ca */ /* 0x000fe200000e0000 */
[----:B------:R-:W-:Y:S02]  /*a210*/  WARPGROUP.DEPBAR.LE gsb0, 0x0 ;  /* 0x00008000000079c5 */ /* 0x000fe40000010000 */
[----:B------:R-:W-:-:S10]  /*a220*/  WARPGROUP.ARRIVE ;  /* 0x00000000000079c5 */ /* 0x000fd40000000000 */
[----:B------:R-:W-:Y:S01]  /*a230*/  HGMMA.64x64x16.F32 R24, gdesc[UR4], R24, gsb0 ;  /* 0x00e00000041879f0 */ /* 0x000fe20008000818 */
[----:B------:R-:W-:Y:S02]  /*a240*/  R2UR UR4, R4 ;  /* 0x00000000040472ca */ /* 0x000fe400000e0000 */
[----:B------:R-:W-:Y:S02]  /*a250*/  R2UR UR5, R5 ;  /* 0x00000000050572ca */ /* 0x000fe400000e0000 */
[----:B------:R-:W-:Y:S02]  /*a260*/  R2UR UR6, R10 ;  /* 0x000000000a0672ca */ /* 0x000fe400000e0000 */
[----:B------:R-:W-:Y:S01]  /*a270*/  R2UR UR7, R11 ;  /* 0x000000000b0772ca */ /* 0x000fe200000e0000 */
[----:B------:R-:W-:Y:S02]  /*a280*/  WARPGROUP.DEPBAR.LE gsb0, 0x0 ;  /* 0x00008000000079c5 */ /* 0x000fe40000010000 */
[----:B------:R-:W-:-:S10]  /*a290*/  WARPGROUP.ARRIVE ;  /* 0x00000000000079c5 */ /* 0x000fd40000000000 */
[----:B------:R-:W-:Y:S03]  /*a2a0*/  HGMMA.64x64x16.F32 R24, gdesc[UR4], R24, gsb0 ;  /* 0x00e00000041879f0 */ /* 0x000fe60008000818 */
[----:B------:R-:W-:Y:S02]  /*a2b0*/  WARPGROUP.DEPBAR.LE gsb0, 0x0 ;  /* 0x00008000000079c5 */ /* 0x000fe40000010000 */
[----:B------:R-:W-:Y:S05]  /*a2c0*/  @!P0 BRA `(.L_x_3894) ;  /* 0x0000000000048947 */ /* 0x000fea0003800000 */
[----:B------:R-:W-:Y:S01]  /*a2d0*/  BPT.TRAP 0x1 ;  /* 0x000000040000795c */ /* 0x000fe20000300000 */
.L_x_3894:
[----:B------:R-:W2:Y:S01]  /*a2e0*/  LDL R58, [R1+0x48] ;  /* 0x00004800013a7983 */ /* 0x000ea20000100800 */
[----:B------:R-:W-:Y:S01]  /*a2f0*/  ULDC UR4, c[0x0][0x9d8] ;  /* 0x0002760000047ab9 */ /* 0x000fe20000000800 */
[----:B------:R-:W-:Y:S01]  /*a300*/  ULDC UR5, c[0x0][0x988] ;  /* 0x0002620000057ab9 */ /* 0x000fe20000000800 */
[----:B------:R-:W-:Y:S01]  /*a310*/  FMUL.FTZ R11, R24, UR4 ;  /* 0x00000004180b7c20 */ /* 0x000fe20008410000 */
[----:B------:R-:W-:Y:S01]  /*a320*/  FMUL.FTZ R14, R25, UR4 ;  /* 0x00000004190e7c20 */ /* 0x000fe20008410000 */
[----:B----4-:R-:W-:Y:S01]  /*a330*/  FMUL.FTZ R21, R28, UR4 ;  /* 0x000000041c157c20 */ /* 0x010fe20008410000 */
[----:B------:R-:W-:Y:S01]  /*a340*/  FMUL.FTZ R3, R26, UR4 ;  /* 0x000000041a037c20 */ /* 0x000fe20008410000 */
[----:B------:R-:W-:Y:S01]  /*a350*/  FMUL.FTZ R10, R27, UR4 ;  /* 0x000000041b0a7c20 */ /* 0x000fe20008410000 */
[----:B------:R-:W-:Y:S01]  /*a360*/  FMUL.FTZ R26, R29, UR4 ;  /* 0x000000041d1a7c20 */ /* 0x000fe20008410000 */
[----:B------:R-:W3:Y:S01]  /*a370*/  MUFU.TANH R11, R11 ;  /* 0x0000000b000b7308 */ /* 0x000ee20000002400 */
[----:B------:R-:W-:Y:S01]  /*a380*/  FMUL.FTZ R27, R38, UR4 ;  /* 0x00000004261b7c20 */ /* 0x000fe20008410000 */
[----:B------:R-:W-:Y:S01]  /*a390*/  FMUL.FTZ R38, R40, UR4 ;  /* 0x0000000428267c20 */ /* 0x000fe20008410000 */
[----:B------:R-:W-:-:S02]  /*a3a0*/  IMAD R40, R171, -0x40, R152 ;  /* 0xffffffc0ab287824 */ /* 0x000fc400078e0298 */
        /* <DEDUP_REMOVED lines=26> */
[----:B------:R-:W-:-:S02]  /*a550*/  IMAD.U32 R168, RZ, RZ, UR5 ;  /* 0x00000005ffa87e24 */ /* 0x000fc4000f8e00ff */
[----:B------:R-:W1:Y:S08]  /*a560*/  MUFU.TANH R28, R28 ;  /* 0x0000001c001c7308 */ /* 0x000e700000002400 */
        /* <DEDUP_REMOVED lines=16> */
[----:B------:R1:W-:Y:S08]  /*a670*/  MUFU.TANH R67, R53 ;  /* 0x0000003500437308 */ /* 0x0003f00000002400 */
[----:B------:R-:W1:Y:S08]  /*a680*/  MUFU.TANH R31, R31 ;  /* 0x0000001f001f7308 */ /* 0x000e700000002400 */
[----:B------:R-:W1:Y:S08]  /*a690*/  MUFU.TANH R65, R65 ;  /* 0x0000004100417308 */ /* 0x000e700000002400 */
[----:B------:R-:W1:Y:S08]  /*a6a0*/  MUFU.TANH R33, R33 ;  /* 0x0000002100217308 */ /* 0x000e700000002400 */
[----:B------:R-:W1:Y:S08]  /*a6b0*/  MUFU.TANH R69, R69 ;  /* 0x0000004500457308 */ /* 0x000e700000002400 */
[----:B------:R-:W-:Y:S08]  /*a6c0*/  MUFU.TANH R46, R46 ;  /* 0x0000002e002e7308 */ /* 0x000ff00000002400 */
[----:B------:R-:W1:Y:S08]  /*a6d0*/  MUFU.TANH R50, R50 ;  /* 0x0000003200327308 */ /* 0x000e700000002400 */
[----:B------:R-:W1:Y:S08]  /*a6e0*/  MUFU.TANH R51, R51 ;  /* 0x0000003300337308 */ /* 0x000e700000002400 */
[----:B------:R-:W1:Y:S01]  /*a6f0*/  MUFU.TANH R54, R54 ;  /* 0x0000003600367308 */ /* 0x000e620000002400 */
[----:B--2---:R-:W-:-:S04]  /*a700*/  IADD3 R40, -R58, 0x40, R40 ;  /* 0x000000403a287810 */ /* 0x004fc80007ffe128 */
[C---:B------:R-:W-:Y:S02]  /*a710*/  ISETP.GT.AND P5, PT, R40.reuse, RZ, PT ;  /* 0x000000ff2800720c */ /* 0x040fe40003fa4270 */
[C---:B------:R-:W-:Y:S02]  /*a720*/  ISETP.GT.AND P4, PT, R40.reuse, 0x1, PT ;  /* 0x000000012800780c */ /* 0x040fe40003f84270 */
[----:B------:R-:W-:Y:S02]  /*a730*/  ISETP.GT.AND P3, PT, R40, 0x8, PT ;  /* 0x000000082800780c */ /* 0x000fe40003f64270 */
[----:B---3--:R-:W-:Y:S02]  /*a740*/  FSEL R32, R11, -INF , P5 ;  /* 0xff8000000b207808 */ /* 0x008fe40002800000 */
[----:B----4-:R-:W-:Y:S02]  /*a750*/  FSEL R41, R14, -INF , P4 ;  /* 0xff8000000e297808 */ /* 0x010fe40002000000 */
[----:B------:R-:W-:-:S02]  /*a760*/  ISETP.GT.AND P2, PT, R40, 0x9, PT ;  /* 0x000000092800780c */ /* 0x000fc40003f44270 */
[----:B0-----:R-:W-:Y:S02]  /*a770*/  FSEL R35, R21, -INF , P3 ;  /* 0xff80000015237808 */ /* 0x001fe40001800000 */
[----:B------:R-:W-:Y:S02]  /*a780*/  FMNMX.FTZ R14, R32, R41, !PT ;  /* 0x00000029200e7209 */ /* 0x000fe40007810000 */
[----:B------:R-:W-:Y:S02]  /*a790*/  ISETP.GT.AND P1, PT, R40, 0x10, PT ;  /* 0x000000102800780c */ /* 0x000fe40003f24270 */
[----:B-1----:R-:W-:Y:S02]  /*a7a0*/  FSEL R37, R26, -INF , P2 ;  /* 0xff8000001a257808 */ /* 0x002fe40001000000 */
[----:B------:R-:W-:Y:S02]  /*a7b0*/  FMNMX.FTZ R14, R35, R14, !PT ;  /* 0x0000000e230e7209 */ /* 0x000fe40007810000 */
[----:B------:R-:W-:-:S02]  /*a7c0*/  ISETP.GT.AND P6, PT, R40, 0x11, PT ;  /* 0x000000112800780c */ /* 0x000fc40003fc4270 */
[----:B------:R-:W-:Y:S02]  /*a7d0*/  FSEL R39, R28, -INF , P1 ;  /* 0xff8000001c277808 */ /* 0x000fe40000800000 */
[----:B------:R-:W-:Y:S02]  /*a7e0*/  FMNMX.FTZ R14, R37, R14, !PT ;  /* 0x0000000e250e7209 */ /* 0x000fe40007810000 */
[----:B------:R-:W-:Y:S02]  /*a7f0*/  FSEL R3, R3, -INF , P5 ;  /* 0xff80000003037808 */ /* 0x000fe40002800000 */
[----:B------:R-:W-:Y:S02]  /*a800*/  ISETP.GT.AND P5, PT, R40, 0x18, PT ;  /* 0x000000182800780c */ /* 0x000fe40003fa4270 */
[----:B------:R-:W-:Y:S02]  /*a810*/  FSEL R43, R30, -INF , P6 ;  /* 0xff8000001e2b7808 */ /* 0x000fe40003000000 */
[----:B------:R-:W-:-:S02]  /*a820*/  FMNMX.FTZ R14, R39, R14, !PT ;  /* 0x0000000e270e7209 */ /* 0x000fc40007810000 */
[----:B------:R-:W-:Y:S02]  /*a830*/  FSEL R10, R10, -INF , P4 ;  /* 0xff8000000a0a7808 */ /* 0x000fe40002000000 */
[----:B------:R-:W-:Y:S02]  /*a840*/  ISETP.GT.AND P4, PT, R40, 0x19, PT ;  /* 0x000000192800780c */ /* 0x000fe40003f84270 */
[----:B------:R-:W-:Y:S02]  /*a850*/  FSEL R45, R36, -INF , P5 ;  /* 0xff800000242d7808 */ /* 0x000fe40002800000 */
[----:B------:R-:W-:Y:S02]  /*a860*/  FMNMX.FTZ R14, R43, R14, !PT ;  /* 0x0000000e2b0e7209 */ /* 0x000fe40007810000 */
[----:B------:R-:W-:Y:S02]  /*a870*/  FSEL R11, R15, -INF , P3 ;  /* 0xff8000000f0b7808 */ /* 0x000fe40001800000 */
        /* <DEDUP_REMOVED lines=8> */
[C---:B------:R-:W-:Y:S02]  /*a900*/  ISETP.GT.AND P1, PT, R40.reuse, 0x28, PT ;  /* 0x000000282800780c */ /* 0x040fe40003f24270 */
        /* <DEDUP_REMOVED lines=23> */
[----:B------:R-:W-:Y:S02]  /*aa80*/  FMNMX.FTZ R14, R69, R14, !PT ;  /* 0x0000000e450e7209 */ /* 0x000fe40007810000 */
[----:B------:R-:W-:Y:S02]  /*aa90*/  FSEL R73, R50, -INF , P5 ;  /* 0xff80000032497808 */ /* 0x000fe40002800000 */
[----:B------:R-:W-:Y:S02]  /*aaa0*/  FMNMX.FTZ R20, R67, R14, !PT ;  /* 0x0000000e43147209 */ /* 0x000fe40007810000 */
[----:B------:R-:W-:Y:S02]  /*aab0*/  FMNMX.FTZ R14, R3, R10, !PT ;  /* 0x0000000a030e7209 */ /* 0x000fe40007810000 */
[----:B------:R-:W-:Y:S01]  /*aac0*/  FSEL R51, R51, -INF , P4 ;  /* 0xff80000033337808 */ /* 0x000fe20002000000 */
[----:B------:R-:W0:Y:S01]  /*aad0*/  SHFL.BFLY PT, R71, R20, 0x2, 0x1f ;  /* 0x0c401f0014477f89 */ /* 0x000e2200000e0000 */
[----:B------:R-:W-:-:S04]  /*aae0*/  FMNMX.FTZ R14, R11, R14, !PT ;  /* 0x0000000e0b0e7209 */ /* 0x000fc80007810000 */
[----:B------:R-:W-:-:S04]  /*aaf0*/  FMNMX.FTZ R14, R15, R14, !PT ;  /* 0x0000000e0f0e7209 */ /* 0x000fc80007810000 */
[----:B------:R-:W-:-:S04]  /*ab00*/  FMNMX.FTZ R14, R21, R14, !PT ;  /* 0x0000000e150e7209 */ /* 0x000fc80007810000 */
[----:B------:R-:W-:-:S04]  /*ab10*/  FMNMX.FTZ R14, R25, R14, !PT ;  /* 0x0000000e190e7209 */ /* 0x000fc80007810000 */
[----:B------:R-:W-:Y:S02]  /*ab20*/  FMNMX.FTZ R14, R27, R14, !PT ;  /* 0x0000000e1b0e7209 */ /* 0x000fe40007810000 */
[----:B0-----:R-:W-:Y:S02]  /*ab30*/  FMNMX.FTZ R169, R20, R71, !PT ;  /* 0x0000004714a97209 */ /* 0x001fe40007810000 */
[----:B------:R0:W1:Y:S01]  /*ab40*/  MUFU.TANH R71, R47 ;  /* 0x0000002f00477308 */ /* 0x0000620000002400 */
[----:B------:R-:W-:Y:S01]  /*ab50*/  FMNMX.FTZ R20, R29, R14, !PT ;  /* 0x0000000e1d147209 */ /* 0x000fe20007810000 */
[----:B------:R-:W-:Y:S01]  /*ab60*/  FMUL.FTZ R14, R55, UR4 ;  /* 0x00000004370e7c20 */ /* 0x000fe20008410000 */
[----:B------:R-:W2:Y:S01]  /*ab70*/  SHFL.BFLY PT, R24, R169, 0x1, 0x1f ;  /* 0x0c201f00a9187f89 */ /* 0x000ea200000e0000 */
[----:B------:R-:W-:Y:S02]  /*ab80*/  FSEL R55, R54, -INF , P3 ;  /* 0xff80000036377808 */ /* 0x000fe40001800000 */
[----:B------:R-:W-:-:S02]  /*ab90*/  FMNMX.FTZ R20, R31, R20, !PT ;  /* 0x000000141f147209 */ /* 0x000fc40007810000 */
[----:B------:R-:W3:Y:S01]  /*aba0*/  MUFU.TANH R14, R14 ;  /* 0x0000000e000e7308 */ /* 0x000ee20000002400 */
[----:B0-----:R-:W-:Y:S02]  /*abb0*/  FSEL R47, R46, -INF , P1 ;  /* 0xff8000002e2f7808 */ /* 0x001fe40000800000 */
[----:B------:R-:W-:-:S04]  /*abc0*/  FMNMX.FTZ R20, R33, R20, !PT ;  /* 0x0000001421147209 */ /* 0x000fc80007810000 */
[----:B------:R-:W-:Y:S02]  /*abd0*/  FMNMX.FTZ R20, R47, R20, !PT ;  /* 0x000000142f147209 */ /* 0x000fe40007810000 */
[----:B-1----:R-:W-:-:S04]  /*abe0*/  FSEL R71, R71, -INF , P6 ;  /* 0xff80000047477808 */ /* 0x002fc80003000000 */
[----:B------:R-:W-:-:S04]  /*abf0*/  FMNMX.FTZ R20, R71, R20, !PT ;  /* 0x0000001447147209 */ /* 0x000fc80007810000 */
[----:B------:R-:W-:Y:S02]  /*ac00*/  FMNMX.FTZ R20, R73, R20, !PT ;  /* 0x0000001449147209 */ /* 0x000fe40007810000 */
[----:B--2---:R-:W-:Y:S02]  /*ac10*/  FMNMX.FTZ R169, R169, R24, !PT ;  /* 0x00000018a9a97209 */ /* 0x004fe40007810000 */
[----:B------:R-:W-:Y:S02]  /*ac20*/  FMNMX.FTZ R20, R51, R20, !PT ;  /* 0x0000001433147209 */ /* 0x000fe40007810000 */
[C---:B------:R-:W-:Y:S01]  /*ac30*/  FSETP.NEU.FTZ.AND P1, PT, R169.reuse, -INF , PT ;  /* 0xff800000a900780b */ /* 0x040fe20003f3d000 */
[----:B------:R-:W-:Y:S01]  /*ac40*/  FMUL.FTZ R26, R169, R168 ;  /* 0x000000a8a91a7220 */ /* 0x000fe20000410000 */
[----:B---3--:R-:W-:Y:S02]  /*ac50*/  FSEL R75, R14, -INF , P2 ;  /* 0xff8000000e4b7808 */ /* 0x008fe40001000000 */
[----:B------:R-:W-:-:S02]  /*ac60*/  FMNMX.FTZ R20, R55, R20, !PT ;  /* 0x0000001437147209 */ /* 0x000fc40007810000 */
[----:B------:R-:W-:Y:S02]  /*ac70*/  FSEL R26, R26, RZ, P1 ;  /* 0x000000ff1a1a7208 */ /* 0x000fe40000800000 */
[----:B------:R-:W-:-:S03]  /*ac80*/  FMNMX.FTZ R20, R75, R20, !PT ;  /* 0x000000144b147209 */ /* 0x000fc60007810000 */
[-CC-:B-----5:R-:W-:Y:S01]  /*ac90*/  FFMA.FTZ R154, R35, R168.reuse, -R26.reuse ;  /* 0x000000a8239a7223 */ /* 0x1a0fe2000001081a */
[-CC-:B------:R-:W-:Y:S01]  /*aca0*/  FFMA.FTZ R158, R45, R168.reuse, -R26.reuse ;  /* 0x000000a82d9e7223 */ /* 0x180fe2000001081a */
[----:B------:R-:W0:Y:S01]  /*acb0*/  SHFL.BFLY PT, R35, R20, 0x2, 0x1f ;  /* 0x0c401f0014237f89 */ /* 0x000e2200000e0000 */
        /* <DEDUP_REMOVED lines=13> */
[----:B------:R-:W-:Y:S08]  /*ad90*/  MUFU.EX2 R152, R152 ;  /* 0x0000009800987308 */ /* 0x000ff00000000800 */
[----:B------:R-:W1:Y:S01]  /*ada0*/  MUFU.EX2 R41, R41 ;  /* 0x0000002900297308 */ /* 0x000e620000000800 */
[----:B0-----:R-:W-:Y:S01]  /*adb0*/  FMNMX.FTZ R35, R20, R35, !PT ;  /* 0x0000002314237209 */ /* 0x001fe20007810000 */
[----:B------:R-:W-:-:S04]  /*adc0*/  FFMA.FTZ R20, R63, R168, -R26 ;  /* 0x000000a83f147223 */ /* 0x000fc8000001081a */
[----:B------:R-:W0:Y:S02]  /*add0*/  SHFL.BFLY PT, R170, R35, 0x1, 0x1f ;  /* 0x0c201f0023aa7f89 */ /* 0x000e2400000e0000 */
[----:B------:R-:W2:Y:S08]  /*ade0*/  MUFU.EX2 R154, R154 ;  /* 0x0000009a009a7308 */ /* 0x000eb00000000800 */
[----:B------:R-:W3:Y:S08]  /*adf0*/  MUFU.EX2 R77, R77 ;  /* 0x0000004d004d7308 */ /* 0x000ef00000000800 */
[----:B------:R-:W4:Y:S01]  /*ae00*/  MUFU.EX2 R156, R156 ;  /* 0x0000009c009c7308 */ /* 0x000f220000000800 */
[----:B0-----:R-:W-:-:S07]  /*ae10*/  FMNMX.FTZ R170, R35, R170, !PT ;  /* 0x000000aa23aa7209 */ /* 0x001fce0007810000 */
[----:B------:R-:W0:Y:S01]  /*ae20*/  MUFU.EX2 R43, R43 ;  /* 0x0000002b002b7308 */ /* 0x000e220000000800 */
        /* <DEDUP_REMOVED lines=12> */
[----:B-1----:R-:W-:Y:S01]  /*aef0*/  FADD.FTZ R15, R152, R41 ;  /* 0x00000029980f7221 */ /* 0x002fe20000010000 */
[-CC-:B------:R-:W-:Y:S01]  /*af00*/  FFMA.FTZ R32, R29, R168.reuse, -R26.reuse ;  /* 0x000000a81d207223 */ /* 0x180fe2000001081a */
[-CC-:B------:R-:W-:Y:S01]  /*af10*/  FFMA.FTZ R161, R31, R168.reuse, -R26.reuse ;  /* 0x000000a81fa17223 */ /* 0x180fe2000001081a */
[-CC-:B------:R-:W-:Y:S01]  /*af20*/  FFMA.FTZ R34, R33, R168.reuse, -R26.reuse ;  /* 0x000000a821227223 */ /* 0x180fe2000001081a */
[----:B--2---:R-:W-:Y:S01]  /*af30*/  FADD.FTZ R38, R154, R15 ;  /* 0x0000000f9a267221 */ /* 0x004fe20000010000 */
[----:B------:R-:W-:Y:S01]  /*af40*/  FFMA.FTZ R36, R47, R168, -R26 ;  /* 0x000000a82f247223 */ /* 0x000fe2000001081a */
[----:B------:R-:W1:Y:S01]  /*af50*/  MUFU.EX2 R10, R10 ;  /* 0x0000000a000a7308 */ /* 0x000e620000000800 */
[----:B------:R-:W-:-:S02]  /*af60*/  VIADD R15, R12, 0x28c40 ;  /* 0x00028c400c0f7836 */ /* 0x000fc40000000000 */
[----:B---3--:R-:W-:Y:S01]  /*af70*/  FADD.FTZ R25, R77, R38 ;  /* 0x000000264d197221 */ /* 0x008fe20000010000 */
[-CC-:B------:R-:W-:Y:S01]  /*af80*/  FFMA.FTZ R3, R71, R168.reuse, -R26.reuse ;  /* 0x000000a847037223 */ /* 0x180fe2000001081a */
[-CC-:B------:R-:W-:Y:S01]  /*af90*/  FFMA.FTZ R11, R73, R168.reuse, -R26.reuse ;  /* 0x000000a8490b7223 */ /* 0x180fe2000001081a */
[----:B------:R-:W-:Y:S01]  /*afa0*/  FFMA.FTZ R38, R51, R168, -R26 ;  /* 0x000000a833267223 */ /* 0x000fe2000001081a */
[----:B----4-:R-:W-:Y:S01]  /*afb0*/  FADD.FTZ R42, R156, R25 ;  /* 0x000000199c2a7221 */ /* 0x010fe20000010000 */
[----:B------:R-:W-:Y:S01]  /*afc0*/  PRMT R15, R190, 0x654, R15 ;  /* 0x00000654be0f7816 */ /* 0x000fe2000000000f */
[----:B------:R-:W2:Y:S01]  /*afd0*/  MUFU.EX2 R155, R155 ;  /* 0x0000009b009b7308 */ /* 0x000ea20000000800 */
[----:B------:R-:W-:Y:S01]  /*afe0*/  F2FP.F16.F32.PACK_AB R152, R41, R152 ;  /* 0x000000982998723e */ /* 0x000fe200000000ff */
[----:B0-----:R-:W-:Y:S01]  /*aff0*/  FADD.FTZ R25, R43, R42 ;  /* 0x0000002a2b197221 */ /* 0x001fe20000010000 */
[----:B------:R0:W-:Y:S01]  /*b000*/  SYNCS.ARRIVE.TRANS64.RED.A1T0 RZ, [R15+URZ], RZ ;  /* 0x000000ff0fff79a7 */ /* 0x0001e2000810043f */
[----:B------:R-:W-:-:S02]  /*b010*/  F2FP.F16.F32.PACK_AB R154, R77, R154 ;  /* 0x0000009a4d9a723e */ /* 0x000fc400000000ff */
[----:B------:R-:W-:Y:S01]  /*b020*/  FADD.FTZ R42, R158, R25 ;  /* 0x000000199e2a7221 */ /* 0x000fe20000010000 */
[----:B------:R-:W-:Y:S01]  /*b030*/  F2FP.F16.F32.PACK_AB R156, R43, R156 ;  /* 0x0000009c2b9c723e */ /* 0x000fe200000000ff */
[----:B------:R-:W3:Y:S01]  /*b040*/  MUFU.EX2 R28, R28 ;  /* 0x0000001c001c7308 */ /* 0x000ee20000000800 */
[----:B-1----:R-:W-:Y:S01]  /*b050*/  FADD.FTZ R40, R153, R10 ;  /* 0x0000000a99287221 */ /* 0x002fe20000010000 */
[----:B------:R-:W-:Y:S01]  /*b060*/  F2FP.F16.F32.PACK_AB R153, R10, R153 ;  /* 0x000000990a99723e */ /* 0x000fe200000000ff */
[-CC-:B0-----:R-:W-:Y:S01]  /*b070*/  FFMA.FTZ R15, R55, R168.reuse, -R26.reuse ;  /* 0x000000a8370f7223 */ /* 0x181fe2000001081a */
[----:B------:R-:W-:-:S04]  /*b080*/  FFMA.FTZ R26, R75, R168, -R26 ;  /* 0x000000a84b1a7223 */ /* 0x000fc8000001081a */
[----:B------:R-:W0:Y:S01]  /*b090*/  MUFU.EX2 R157, R157 ;  /* 0x0000009d009d7308 */ /* 0x000e220000000800 */
[----:B--2---:R-:W-:-:S07]  /*b0a0*/  FADD.FTZ R21, R155, R40 ;  /* 0x000000289b157221 */ /* 0x004fce0000010000 */
[----:B------:R-:W1:Y:S01]  /*b0b0*/  MUFU.EX2 R30, R30 ;  /* 0x0000001e001e7308 */ /* 0x000e620000000800 */
[C---:B---3--:R-:W-:Y:S01]  /*b0c0*/  FADD.FTZ R40, R28.reuse, R21 ;  /* 0x000000151c287221 */ /* 0x048fe20000010000 */
[----:B------:R-:W-:Y:S01]  /*b0d0*/  F2FP.F16.F32.PACK_AB R155, R28, R155 ;  /* 0x0000009b1c9b723e */ /* 0x000fe200000000ff */
[----:B------:R-:W-:Y:S06]  /*b0e0*/  BAR.SYNC.DEFER_BLOCKING 0xf, 0x100 ;  /* 0x03c4000000007b1d */ /* 0x000fec0000010000 */
[----:B------:R-:W2:Y:S01]  /*b0f0*/  MUFU.EX2 R159, R159 ;  /* 0x0000009f009f7308 */ /* 0x000ea20000000800 */
[----:B0-----:R-:W-:-:S07]  /*b100*/  FADD.FTZ R21, R157, R40 ;  /* 0x000000289d157221 */ /* 0x001fce0000010000 */
[----:B------:R-:W0:Y:S01]  /*b110*/  MUFU.EX2 R45, R45 ;  /* 0x0000002d002d7308 */ /* 0x000e220000000800 */
[C---:B-1----:R-:W-:Y:S01]  /*b120*/  FADD.FTZ R40, R30.reuse, R21 ;  /* 0x000000151e287221 */ /* 0x042fe20000010000 */
[----:B------:R-:W-:-:S06]  /*b130*/  F2FP.F16.F32.PACK_AB R157, R30, R157 ;  /* 0x0000009d1e9d723e */ /* 0x000fcc00000000ff */
[----:B------:R-:W1:Y:S01]  /*b140*/  MUFU.EX2 R32, R32 ;  /* 0x0000002000207308 */ /* 0x000e620000000800 */
[----:B--2---:R-:W-:Y:S01]  /*b150*/  FADD.FTZ R21, R159, R40 ;  /* 0x000000289f157221 */ /* 0x004fe20000010000 */
[----:B------:R2:W-:Y:S06]  /*b160*/  STSM.16.M88.4 [R199+0x26800], R152 ;  /* 0x02680098c7007844 */ /* 0x0005ec0000000200 */
[----:B------:R-:W3:Y:S01]  /*b170*/  MUFU.EX2 R160, R160 ;  /* 0x000000a000a07308 */ /* 0x000ee20000000800 */
[C---:B0-----:R-:W-:Y:S01]  /*b180*/  FADD.FTZ R25, R45.reuse, R42 ;  /* 0x0000002a2d197221 */ /* 0x041fe20000010000 */
[----:B------:R-:W-:-:S06]  /*b190*/  F2FP.F16.F32.PACK_AB R158, R45, R158 ;  /* 0x0000009e2d9e723e */ /* 0x000fcc00000000ff */
[----:B------:R-:W0:Y:S01]  /*b1a0*/  MUFU.EX2 R161, R161 ;  /* 0x000000a100a17308 */ /* 0x000e220000000800 */
[C---:B-1----:R-:W-:Y:S01]  /*b1b0*/  FADD.FTZ R40, R32.reuse, R21 ;  /* 0x0000001520287221 */ /* 0x042fe20000010000 */
[----:B------:R-:W-:-:S05]  /*b1c0*/  F2FP.F16.F32.PACK_AB R159, R32, R159 ;  /* 0x0000009f209f723e */ /* 0x000fca00000000ff */
[----:B------:R2:W-:Y:S01]  /*b1d0*/  STSM.16.M88.4 [R202], R156 ;  /* 0x0000009cca007844 */ /* 0x0005e20000000200 */
[----:B------:R-:W1:Y:S01]  /*b1e0*/  MUFU.EX2 R49, R49 ;  /* 0x0000003100317308 */ /* 0x000e620000000800 */
[----:B---3--:R-:W-:-:S07]  /*b1f0*/  FADD.FTZ R42, R160, R25 ;  /* 0x00000019a02a7221 */ /* 0x008fce0000010000 */
[----:B------:R-:W3:Y:S01]  /*b200*/  MUFU.EX2 R34, R34 ;  /* 0x0000002200227308 */ /* 0x000ee20000000800 */
[----:B0-----:R-:W-:-:S07]  /*b210*/  FADD.FTZ R21, R161, R40 ;  /* 0x00000028a1157221 */ /* 0x001fce0000010000 */
[----:B------:R-:W0:Y:S01]  /*b220*/  MUFU.EX2 R37, R37 ;  /* 0x0000002500257308 */ /* 0x000e220000000800 */
[C---:B-1----:R-:W-:Y:S01]  /*b230*/  FADD.FTZ R42, R49.reuse, R42 ;  /* 0x0000002a312a7221 */ /* 0x042fe20000010000 */
[----:B------:R-:W-:-:S06]  /*b240*/  F2FP.F16.F32.PACK_AB R160, R49, R160 ;  /* 0x000000a031a0723e */ /* 0x000fcc00000000ff */
[----:B------:R-:W1:Y:S01]  /*b250*/  MUFU.EX2 R36, R36 ;  /* 0x0000002400247308 */ /* 0x000e620000000800 */
[C---:B---3--:R-:W-:Y:S01]  /*b260*/  FADD.FTZ R21, R34.reuse, R21 ;  /* 0x0000001522157221 */ /* 0x048fe20000010000 */
[----:B------:R-:W-:-:S06]  /*b270*/  F2FP.F16.F32.PACK_AB R161, R34, R161 ;  /* 0x000000a122a1723e */ /* 0x000fcc00000000ff */
[----:B------:R-:W3:Y:S01]  /*b280*/  MUFU.EX2 R14, R14 ;  /* 0x0000000e000e7308 */ /* 0x000ee20000000800 */
[----:B0-----:R-:W-:-:S07]  /*b290*/  FADD.FTZ R25, R37, R42 ;  /* 0x0000002a25197221 */ /* 0x001fce0000010000 */
[----:B------:R-:W0:Y:S01]  /*b2a0*/  MUFU.EX2 R3, R3 ;  /* 0x0000000300037308 */ /* 0x000e220000000800 */
[----:B-1----:R-:W-:-:S07]  /*b2b0*/  FADD.FTZ R10, R36, R21 ;  /* 0x00000015240a7221 */ /* 0x002fce0000010000 */
[----:B------:R-:W-:Y:S01]  /*b2c0*/  MUFU.EX2 R20, R20 ;  /* 0x0000001400147308 */ /* 0x000fe20000000800 */
[C---:B---3--:R-:W-:Y:S01]  /*b2d0*/  FADD.FTZ R25, R14.reuse, R25 ;  /* 0x000000190e197221 */ /* 0x048fe20000010000 */
[----:B------:R-:W-:-:S06]  /*b2e0*/  F2FP.F16.F32.PACK_AB R162, R14, R37 ;  /* 0x000000250ea2723e */ /* 0x000fcc00000000ff */
[----:B------:R-:W1:Y:S01]  /*b2f0*/  MUFU.EX2 R35, R65 ;  /* 0x0000004100237308 */ /* 0x000e620000000800 */
[C---:B0-----:R-:W-:Y:S01]  /*b300*/  FADD.FTZ R10, R3.reuse, R10 ;  /* 0x0000000a030a7221 */ /* 0x041fe20000010000 */
[----:B------:R-:W-:-:S05]  /*b310*/  F2FP.F16.F32.PACK_AB R163, R3, R36 ;  /* 0x0000002403a3723e */ /* 0x000fca00000000ff */
[----:B------:R2:W-:Y:S01]  /*b320*/  STSM.16.M88.4 [R200], R160 ;  /* 0x000000a0c8007844 */ /* 0x0005e20000000200 */
[----:B------:R-:W-:Y:S08]  /*b330*/  MUFU.EX2 R11, R11 ;  /* 0x0000000b000b7308 */ /* 0x000ff00000000800 */
[----:B------:R-:W0:Y:S01]  /*b340*/  MUFU.EX2 R38, R38 ;  /* 0x0000002600267308 */ /* 0x000e220000000800 */
[----:B-1----:R-:W-:Y:S01]  /*b350*/  F2FP.F16.F32.PACK_AB R164, R35, R20 ;  /* 0x0000001423a4723e */ /* 0x002fe200000000ff */
[----:B------:R-:W-:-:S04]  /*b360*/  FADD.FTZ R20, R20, R25 ;  /* 0x0000001914147221 */ /* 0x000fc80000010000 */
[----:B------:R-:W-:Y:S02]  /*b370*/  FADD.FTZ R35, R35, R20 ;  /* 0x0000001423237221 */ /* 0x000fe40000010000 */
[----:B------:R-:W-:Y:S08]  /*b380*/  MUFU.EX2 R24, R24 ;  /* 0x0000001800187308 */ /* 0x000ff00000000800 */
[----:B------:R-:W1:Y:S01]  /*b390*/  MUFU.EX2 R39, R39 ;  /* 0x0000002700277308 */ /* 0x000e620000000800 */
[----:B0-----:R-:W-:Y:S01]  /*b3a0*/  F2FP.F16.F32.PACK_AB R165, R38, R11 ;  /* 0x0000000b26a5723e */ /* 0x001fe200000000ff */
[----:B------:R-:W-:-:S04]  /*b3b0*/  FADD.FTZ R11, R11, R10 ;  /* 0x0000000a0b0b7221 */ /* 0x000fc80000010000 */
[----:B------:R-:W-:Y:S02]  /*b3c0*/  FADD.FTZ R38, R38, R11 ;  /* 0x0000000b26267221 */ /* 0x000fe40000010000 */
[----:B------:R-:W-:Y:S08]  /*b3d0*/  MUFU.EX2 R15, R15 ;  /* 0x0000000f000f7308 */ /* 0x000ff00000000800 */
[----:B------:R-:W0:Y:S01]  /*b3e0*/  MUFU.EX2 R26, R26 ;  /* 0x0000001a001a7308 */ /* 0x000e220000000800 */
[----:B-1----:R-:W-:Y:S01]  /*b3f0*/  F2FP.F16.F32.PACK_AB R166, R39, R24 ;  /* 0x0000001827a6723e */ /* 0x002fe200000000ff */
[----:B------:R-:W-:-:S04]  /*b400*/  FADD.FTZ R24, R24, R35 ;  /* 0x0000002318187221 */ /* 0x000fc80000010000 */
[----:B------:R-:W-:Y:S01]  /*b410*/  FADD.FTZ R3, R39, R24 ;  /* 0x0000001827037221 */ /* 0x000fe20000010000 */
[----:B0-----:R-:W-:Y:S01]  /*b420*/  F2FP.F16.F32.PACK_AB R167, R26, R15 ;  /* 0x0000000f1aa7723e */ /* 0x001fe200000000ff */
[----:B------:R-:W-:-:S04]  /*b430*/  FADD.FTZ R15, R15, R38 ;  /* 0x000000260f0f7221 */ /* 0x000fc80000010000 */
[----:B------:R2:W-:Y:S01]  /*b440*/  STSM.16.M88.4 [R201], R164 ;  /* 0x000000a4c9007844 */ /* 0x0005e20000000200 */
[----:B------:R-:W-:Y:S01]  /*b450*/  FADD.FTZ R10, R26, R15 ;  /* 0x0000000f1a0a7221 */ /* 0x000fe20000010000 */
[----:B------:R-:W-:Y:S06]  /*b460*/  @!P0 BRA `(.L_x_3895) ;  /* 0x0000000000048947 */ /* 0x000fec0003800000 */
[----:B------:R-:W-:Y:S01]  /*b470*/  BPT.TRAP 0x1 ;  /* 0x000000040000795c */ /* 0x000fe20000300000 */
.L_x_3895:
[----:B------:R0:W1:Y:S01]  /*b480*/  SYNCS.PHASECHK.TRANS64.TRYWAIT P1, [R12+URZ+0x28c50], R13 ;  /* 0x028c500d0c0075a7 */ /* 0x000062000802017f */
[----:B------:R-:W-:Y:S05]  /*b490*/  @!P0 BRA `(.L_x_3896) ;  /* 0x0000000000048947 */ /* 0x000fea0003800000 */
[----:B------:R-:W-:Y:S01]  /*b4a0*/  BPT.TRAP 0x1 ;  /* 0x000000040000795c */ /* 0x000fe20000300000 */
.L_x_3896:
[----:B------:R-:W-:Y:S01]  /*b4b0*/  LOP3.LUT R11, R56, 0x2000000, RZ, 0xfc, !PT ;  /* 0x02000000380b7812 */ /* 0x000fe200078efcff */
[----:B------:R-:W-:Y:S01]  /*b4c0*/  ULDC UR40, c[0x0][0x9d8] ;  /* 0x0002760000287ab9 */ /* 0x000fe20000000800 */
[----:B------:R-:W-:Y:S01]  /*b4d0*/  ULDC UR38, c[0x0][0x988] ;  /* 0x0002620000267ab9 */ /* 0x000fe20000000800 */
[----:B------:R-:W-:Y:S01]  /*b4e0*/  BSSY B0, `(.L_x_3897) ;  /* 0x0000006000007945 */ /* 0x000fe20003800000 */
[----:B------:R-:W-:Y:S02]  /*b4f0*/  IMAD.MOV.U32 R25, RZ, RZ, 0x40000040 ;  /* 0x40000040ff197424 */ /* 0x000fe400078e00ff */
[----:B------:R-:W-:Y:S01]  /*b500*/  IMAD R24, R19, 0x1000, R11 ;  /* 0x0000100013187824 */ /* 0x000fe200078e020b */
[----:B-1----:R-:W-:Y:S06]  /*b510*/  @P1 BRA `(.L_x_3898) ;  /* 0x0000000000081947 */ /* 0x002fec0003800000 */
[----:B------:R-:W1:Y:S02]  /*b520*/  SYNCS.PHASECHK.TRANS64.TRYWAIT P1, [R12+URZ+0x28c50], R13 ;  /* 0x028c500d0c0075a7 */ /* 0x000e64000802017f */
[----:B-1----:R-:W-:Y:S05]  /*b530*/  @!P1 BRA `(.L_x_3899) ;  /* 0x000000fc00f49947 */ /* 0x002fea0003800000 */
.L_x_3898:
[----:B------:R-:W-:Y:S05]  /*b540*/  BSYNC B0 ;  /* 0x0000000000007941 */ /* 0x000fea0003800000 */
.L_x_3897:
[C---:B------:R-:W-:Y:S01]  /*b550*/  R2UR UR6, R24.reuse ;  /* 0x00000000180672ca */ /* 0x040fe200000e0000 */
[C---:B------:R-:W-:Y:S01]  /*b560*/  VIADD R20, R24.reuse, 0x80 ;  /* 0x0000008018147836 */ /* 0x040fe20000000000 */
[----:B------:R-:W-:Y:S01]  /*b570*/  R2UR UR7, R25 ;  /* 0x00000000190772ca */ /* 0x000fe200000e0000 */
[C---:B------:R-:W-:Y:S02]  /*b580*/  VIADD R14, R24.reuse, 0x100 ;  /* 0x00000100180e7836 */ /* 0x040fe40000000000 */
[----:B------:R-:W-:Y:S01]  /*b590*/  VIADD R24, R24, 0x180 ;  /* 0x0000018018187836 */ /* 0x000fe20000000000 */
[----:B------:R-:W-:Y:S01]  /*b5a0*/  R2UR UR10, R20 ;  /* 0x00000000140a72ca */ /* 0x000fe200000e0000 */
[----:B------:R-:W-:Y:S01]  /*b5b0*/  IMAD.MOV.U32 R25, RZ, RZ, 0x40000040 ;  /* 0x40000040ff197424 */ /* 0x000fe200078e00ff */
[----:B------:R-:W-:Y:S01]  /*b5c0*/  R2UR UR14, R14 ;  /* 0x000000000e0e72ca */ /* 0x000fe200000e0000 */
[----:B------:R-:W-:Y:S01]  /*b5d0*/  IMAD.MOV.U32 R21, RZ, RZ, 0x40000040 ;  /* 0x40000040ff157424 */ /* 0x000fe200078e00ff */
[----:B------:R-:W-:Y:S01]  /*b5e0*/  R2UR UR18, R24 ;  /* 0x00000000181272ca */ /* 0x000fe200000e0000 */
[----:B------:R-:W-:Y:S01]  /*b5f0*/  IMAD.MOV.U32 R15, RZ, RZ, 0x40000040 ;  /* 0x40000040ff0f7424 */ /* 0x000fe200078e00ff */
[----:B------:R-:W-:-:S02]  /*b600*/  R2UR UR19, R25 ;  /* 0x00000000191372ca */ /* 0x000fc400000e0000 */
[----:B------:R-:W-:Y:S01]  /*b610*/  WARPGROUP.ARRIVE ;  /* 0x00000000000079c5 */ /* 0x000fe20000000000 */
[----:B------:R-:W-:Y:S02]  /*b620*/  R2UR UR11, R21 ;  /* 0x00000000150b72ca */ /* 0x000fe400000e0000 */
[----:B------:R-:W-:-:S03]  /*b630*/  R2UR UR15, R15 ;  /* 0x000000000f0f72ca */ /* 0x000fc600000e0000 */
[----:B------:R-:W-:Y:S03]  /*b640*/  HGMMA.64x256x16.F32 R24, R152, gdesc[UR4].tnspB, RZ, !UPT, gsb0 ;  /* 0x43e0000498187df0 */ /* 0x000fe6000c0008ff */
[----:B------:R-:W-:Y:S02]  /*b650*/  WARPGROUP.DEPBAR.LE gsb0, 0x0 ;  /* 0x00008000000079c5 */ /* 0x000fe40000010000 */
[----:B------:R-:W-:-:S15]  /*b660*/  WARPGROUP.ARRIVE ;  /* 0x00000000000079c5 */ /* 0x000fde0000000000 */
[----:B------:R-:W-:-:S08]  /*b670*/  NOP ;  /* 0x0000000000007918 */ /* 0x000fd00000000000 */
[----:B------:R-:W-:Y:S03]  /*b680*/  HGMMA.64x256x16.F32 R24, R156, gdesc[UR8].tnspB, R24, gsb0 ;  /* 0x43e000089c187df0 */ /* 0x000fe60008000818 */
        /* <DEDUP_REMOVED lines=19> */
.L_x_3900:
[----:B------:R-:W-:Y:S01]  /*b7c0*/  VIADD R15, R171, 0xfffffffe ;  /* 0xfffffffeab0f7836 */ /* 0x000fe20000000000 */
[----:B------:R-:W-:Y:S01]  /*b7d0*/  BSSY B0, `(.L_x_3901) ;  /* 0x00001ef000007945 */ /* 0x000fe20003800000 */
[----:B01----:R-:W-:-:S03]  /*b7e0*/  VIADD R12, R12, 0x28c60 ;  /* 0x00028c600c0c7836 */ /* 0x003fc60000000000 */
[----:B------:R-:W-:Y:S02]  /*b7f0*/  ISETP.GE.AND P1, PT, R15, R196, PT ;  /* 0x000000c40f00720c */ /* 0x000fe40003f26270 */
[----:B------:R-:W-:-:S04]  /*b800*/  PRMT R12, R190, 0x654, R12 ;  /* 0x00000654be0c7816 */ /* 0x000fc8000000000c */
[----:B------:R0:W-:Y:S07]  /*b810*/  SYNCS.ARRIVE.TRANS64.RED.A1T0 RZ, [R12+URZ], RZ ;  /* 0x000000ff0cff79a7 */ /* 0x0001ee000810043f */
[----:B------:R-:W-:Y:S05]  /*b820*/  @!P1 BRA `(.L_x_3902) ;  /* 0x0000001c00a49947 */ /* 0x000fea0003800000 */
[----:B------:R-:W-:Y:S01]  /*b830*/  MOV R13, R170 ;  /* 0x000000aa000d7202 */ /* 0x000fe20000000f00 */
[----:B------:R-:W-:Y:S02]  /*b840*/  IMAD.MOV.U32 R218, RZ, RZ, R169 ;  /* 0x000000ffffda7224 */ /* 0x000fe400078e00a9 */
[----:B------:R-:W-:-:S07]  /*b850*/  IMAD.MOV.U32 R217, RZ, RZ, R19 ;  /* 0x000000ffffd97224 */ /* 0x000fce00078e0013 */
.L_x_3915:
[----:B------:R-:W-:Y:S02]  /*b860*/  VIADD R19, R217, 0x1 ;  /* 0x00000001d9137836 */ /* 0x000fe40000000000 */
[----:B0-----:R-:W-:Y:S02]  /*b870*/  IMAD.MOV.U32 R12, RZ, RZ, R15 ;  /* 0x000000ffff0c7224 */ /* 0x001fe400078e000f */
[----:B------:R-:W-:Y:S01]  /*b880*/  VIADD R15, R15, 0xffffffff ;  /* 0xffffffff0f0f7836 */ /* 0x000fe20000000000 */
[C---:B------:R-:W-:Y:S02]  /*b890*/  ISETP.NE.AND P2, PT, R19.reuse, 0x2, PT ;  /* 0x000000021300780c */ /* 0x040fe40003f45270 */
[----:B------:R-:W-:Y:S02]  /*b8a0*/  ISETP.GT.AND P1, PT, R12, R196, PT ;  /* 0x000000c40c00720c */ /* 0x000fe40003f24270 */
[----:B------:R-:W-:Y:S02]  /*b8b0*/  SEL R12, RZ, 0x1, P2 ;  /* 0x00000001ff0c7807 */ /* 0x000fe40001000000 */
[----:B------:R-:W-:-:S02]  /*b8c0*/  SEL R19, R19, RZ, P2 ;  /* 0x000000ff13137207 */ /* 0x000fc40001000000 */
[----:B------:R-:W-:Y:S01]  /*b8d0*/  LOP3.LUT R185, R185, R12, RZ, 0x3c, !PT ;  /* 0x0000000cb9b97212 */ /* 0x000fe200078e3cff */
[----:B-1----:R-:W-:Y:S06]  /*b8e0*/  @!P0 BRA `(.L_x_3903) ;  /* 0x0000000000048947 */ /* 0x002fec0003800000 */
[----:B------:R-:W-:Y:S01]  /*b8f0*/  BPT.TRAP 0x1 ;  /* 0x000000040000795c */ /* 0x000fe20000300000 */
.L_x_3903:
[----:B------:R-:W-:Y:S01]  /*b900*/  IMAD R14, R19, 0x8, R2 ;  /* 0x00000008130e7824 */ /* 0x000fe200078e0202 */
[----:B------:R-:W-:-:S04]  /*b910*/  SHF.L.U32 R12, R185, 0x1f, RZ ;  /* 0x0000001fb90c7819 */ /* 0x000fc800000006ff */
[----:B------:R0:W1:Y:S01]  /*b920*/  SYNCS.PHASECHK.TRANS64.TRYWAIT P2, [R14+URZ+0x28c30], R12 ;  /* 0x028c300c0e0075a7 */ /* 0x000062000804017f */
[----:B------:R-:W-:Y:S05]  /*b930*/  @!P0 BRA `(.L_x_3904) ;  /* 0x0000000000048947 */ /* 0x000fea0003800000 */
[----:B------:R-:W-:Y:S01]  /*b940*/  BPT.TRAP 0x1 ;  /* 0x000000040000795c */ /* 0x000fe20000300000 */
.L_x_3904:
[----:B------:R-:W-:Y:S01]  /*b950*/  VIADD R20, R2, 0x20400 ;  /* 0x0002040002147836 */ /* 0x000fe20000000000 */
[----:B------:R-:W-:Y:S01]  /*b960*/  BSSY B1, `(.L_x_3905) ;  /* 0x0000009000017945 */ /* 0x000fe20003800000 */
[----:B--2---:R-:W-:Y:S02]  /*b970*/  IMAD R154, R19, 0x200, R0 ;  /* 0x00000200139a7824 */ /* 0x004fe400078e0200 */
[----:B------:R-:W-:Y:S01]  /*b980*/  IMAD.MOV.U32 R155, RZ, RZ, 0x40000040 ;  /* 0x40000040ff9b7424 */ /* 0x000fe200078e00ff */
[----:B------:R-:W-:-:S04]  /*b990*/  SHF.R.U32.HI R20, RZ, 0x4, R20 ;  /* 0x00000004ff147819 */ /* 0x000fc80000011614 */
[----:B------:R-:W-:-:S04]  /*b9a0*/  LOP3.LUT R20, R20, 0x3fff, RZ, 0xc0, !PT ;  /* 0x00003fff14147812 */ /* 0x000fc800078ec0ff */
[----:B------:R-:W-:Y:S01]  /*b9b0*/  LOP3.LUT R20, R20, 0x10000, RZ, 0xfc, !PT ;  /* 0x0001000014147812 */ /* 0x000fe200078efcff */
[----:B-1----:R-:W-:Y:S06]  /*b9c0*/  @P2 BRA `(.L_x_3906) ;  /* 0x0000000000082947 */ /* 0x002fec0003800000 */
[----:B------:R-:W1:Y:S02]  /*b9d0*/  SYNCS.PHASECHK.TRANS64.TRYWAIT P2, [R14+URZ+0x28c30], R12 ;  /* 0x028c300c0e0075a7 */ /* 0x000e64000804017f */
[----:B-1----:R-:W-:Y:S05]  /*b9e0*/  @!P2 BRA `(.L_x_3907) ;  /* 0x000000f800dca947 */ /* 0x002fea0003800000 */
.L_x_3906:
[----:B------:R-:W-:Y:S05]  /*b9f0*/  BSYNC B1 ;  /* 0x0000000000017941 */ /* 0x000fea0003800000 */
.L_x_3905:
[----:B------:R-:W-:Y:S01]  /*ba00*/  IMAD.MOV.U32 R21, RZ, RZ, 0x40000040 ;  /* 0x40000040ff157424 */ /* 0x000fe200078e00ff */
[----:B------:R-:W-:Y:S01]  /*ba10*/  R2UR UR4, R20 ;  /* 0x00000000140472ca */ /* 0x000fe200000e0000 */
[C---:B------:R-:W-:Y:S01]  /*ba20*/  VIADD R152, R154.reuse, 0x2 ;  /* 0x000000029a987836 */ /* 0x040fe20000000000 */
[C---:B------:R-:W-:Y:S01]  /*ba30*/  R2UR UR6, R154.reuse ;  /* 0x000000009a0672ca */ /* 0x040fe200000e0000 */
[C---:B------:R-:W-:Y:S01]  /*ba40*/  VIADD R20, R154.reuse, 0x4 ;  /* 0x000000049a147836 */ /* 0x040fe20000000000 */
[----:B------:R-:W-:Y:S01]  /*ba50*/  R2UR UR7, R155 ;  /* 0x000000009b0772ca */ /* 0x000fe200000e0000 */
[----:B------:R-:W-:Y:S01]  /*ba60*/  VIADD R154, R154, 0x6 ;  /* 0x000000069a9a7836 */ /* 0x000fe20000000000 */
[----:B------:R-:W-:Y:S01]  /*ba70*/  R2UR UR5, R21 ;  /* 0x00000000150572ca */ /* 0x000fe200000e0000 */
[----:B------:R-:W-:Y:S01]  /*ba80*/  IMAD.MOV.U32 R153, RZ, RZ, 0x40000040 ;  /* 0x40000040ff997424 */ /* 0x000fe200078e00ff */
[----:B------:R-:W-:Y:S01]  /*ba90*/  R2UR UR10, R152 ;  /* 0x00000000980a72ca */ /* 0x000fe200000e0000 */
[----:B------:R-:W-:Y:S01]  /*baa0*/  IMAD.MOV.U32 R155, RZ, RZ, 0x40000040 ;  /* 0x40000040ff9b7424 */ /* 0x000fe200078e00ff */
[----:B------:R-:W-:-:S02]  /*bab0*/  R2UR UR18, R154 ;  /* 0x000000009a1272ca */ /* 0x000fc400000e0000 */
[----:B------:R-:W-:Y:S02]  /*bac0*/  R2UR UR11, R153 ;  /* 0x00000000990b72ca */ /* 0x000fe400000e0000 */
[----:B------:R-:W-:Y:S02]  /*bad0*/  R2UR UR19, R155 ;  /* 0x000000009b1372ca */ /* 0x000fe400000e0000 */
[----:B------:R-:W-:Y:S01]  /*bae0*/  WARPGROUP.ARRIVE ;  /* 0x00000000000079c5 */ /* 0x000fe20000000000 */
[----:B------:R-:W-:Y:S02]  /*baf0*/  R2UR UR8, R8 ;  /* 0x00000000080872ca */ /* 0x000fe400000e0000 */
[----:B------:R-:W-:Y:S02]  /*bb00*/  R2UR UR9, R9 ;  /* 0x00000000090972ca */ /* 0x000fe400000e0000 */
[----:B------:R-:W-:Y:S01]  /*bb10*/  R2UR UR14, R20 ;  /* 0x00000000140e72ca */ /* 0x000fe200000e0000 */
[----:B------:R-:W-:Y:S01]  /*bb20*/  HGMMA.64x64x16.F32 R152, gdesc[UR4], RZ, !UPT, gsb0 ;  /* 0x00e00000049879f0 */ /* 0x000fe2000c0008ff */
[----:B------:R-:W-:-:S02]  /*bb30*/  R2UR UR15, R21 ;  /* 0x00000000150f72ca */ /* 0x000fc400000e0000 */
[----:B------:R-:W-:Y:S02]  /*bb40*/  R2UR UR12, R6 ;  /* 0x00000000060c72ca */ /* 0x000fe400000e0000 */
[----:B------:R-:W-:Y:S02]  /*bb50*/  R2UR UR13, R7 ;  /* 0x00000000070d72ca */ /* 0x000fe400000e0000 */
[----:B------:R-:W-:Y:S02]  /*bb60*/  R2UR UR16, R4 ;  /* 0x00000000041072ca */ /* 0x000fe400000e0000 */
[----:B------:R-:W-:Y:S01]  /*bb70*/  R2UR UR17, R5 ;  /* 0x00000000051172ca */ /* 0x000fe200000e0000 */
        /* <DEDUP_REMOVED lines=12> */
.L_x_3908:
        /* <DEDUP_REMOVED lines=31> */
[----:B---3--:R-:W-:Y:S01]  /*be30*/  FMNMX.FTZ R168, R21, R168, !PT ;  /* 0x000000a815a87209 */ /* 0x008fe20007810000 */
[----:B------:R-:W-:Y:S01]  /*be40*/  FMUL.FTZ R175, R175, UR40 ;  /* 0x00000028afaf7c20 */ /* 0x000fe20008410000 */
[----:B------:R-:W-:Y:S01]  /*be50*/  FMUL.FTZ R178, R178, UR40 ;  /* 0x00000028b2b27c20 */ /* 0x000fe20008410000 */
[----:B------:R-:W-:Y:S01]  /*be60*/  FMUL.FTZ R179, R179, UR40 ;  /* 0x00000028b3b37c20 */ /* 0x000fe20008410000 */
[----:B------:R-:W-:Y:S01]  /*be70*/  FMUL.FTZ R182, R182, UR40 ;  /* 0x00000028b6b67c20 */ /* 0x000fe20008410000 */
[----:B------:R-:W-:Y:S01]  /*be80*/  FMUL.FTZ R183, R183, UR40 ;  /* 0x00000028b7b77c20 */ /* 0x000fe20008410000 */
[----:B------:R-:W-:Y:S01]  /*be90*/  ISETP.NE.AND P2, PT, R197, RZ, PT ;  /* 0x000000ffc500720c */ /* 0x000fe20003f45270 */
[----:B------:R-:W3:Y:S01]  /*bea0*/  MUFU.TANH R156, R156 ;  /* 0x0000009c009c7308 */ /* 0x000ee20000002400 */
[----:B----4-:R-:W-:-:S07]  /*beb0*/  FMNMX.FTZ R168, R152, R168, !PT ;  /* 0x000000a898a87209 */ /* 0x010fce0007810000 */
[----:B------:R-:W4:Y:S01]  /*bec0*/  MUFU.TANH R157, R157 ;  /* 0x0000009d009d7308 */ /* 0x000f220000002400 */
[----:B--2---:R-:W-:-:S03]  /*bed0*/  FMNMX.FTZ R168, R153, R168, !PT ;  /* 0x000000a899a87209 */ /* 0x004fc60007810000 */
[----:B------:R-:W-:-:S04]  /*bee0*/  @!P2 IMAD R217, R217, 0x40, R195 ;  /* 0x00000040d9d9a824 */ /* 0x000fc800078e02c3 */
[----:B------:R-:W2:Y:S01]  /*bef0*/  MUFU.TANH R160, R160 ;  /* 0x000000a000a07308 */ /* 0x000ea20000002400 */
[----:B---3--:R-:W-:Y:S01]  /*bf00*/  FMNMX.FTZ R168, R156, R168, !PT ;  /* 0x000000a89ca87209 */ /* 0x008fe20007810000 */
[----:B------:R-:W-:-:S06]  /*bf10*/  @!P2 IMAD R217, R217, 0x4, R2 ;  /* 0x00000004d9d9a824 */ /* 0x000fcc00078e0202 */
[----:B------:R-:W3:Y:S01]  /*bf20*/  MUFU.TANH R161, R161 ;  /* 0x000000a100a17308 */ /* 0x000ee20000002400 */
[----:B----4-:R-:W-:-:S07]  /*bf30*/  FMNMX.FTZ R168, R157, R168, !PT ;  /* 0x000000a89da87209 */ /* 0x010fce0007810000 */
[----:B------:R-:W4:Y:S01]  /*bf40*/  MUFU.TANH R164, R164 ;  /* 0x000000a400a47308 */ /* 0x000f220000002400 */
[----:B--2---:R-:W-:-:S07]  /*bf50*/  FMNMX.FTZ R168, R160, R168, !PT ;  /* 0x000000a8a0a87209 */ /* 0x004fce0007810000 */
[----:B------:R-:W2:Y:S01]  /*bf60*/  MUFU.TANH R165, R165 ;  /* 0x000000a500a57308 */ /* 0x000ea20000002400 */
[----:B---3--:R-:W-:-:S07]  /*bf70*/  FMNMX.FTZ R168, R161, R168, !PT ;  /* 0x000000a8a1a87209 */ /* 0x008fce0007810000 */
        /* <DEDUP_REMOVED lines=15> */
[----:B--2---:R-:W-:-:S05]  /*c070*/  FMNMX.FTZ R169, R181, R168, !PT ;  /* 0x000000a8b5a97209 */ /* 0x004fca0007810000 */
[----:B------:R-:W2:Y:S02]  /*c080*/  SHFL.BFLY PT, R168, R169, 0x2, 0x1f ;  /* 0x0c401f00a9a87f89 */ /* 0x000ea400000e0000 */
[----:B------:R-:W5:Y:S08]  /*c090*/  MUFU.TANH R158, R158 ;  /* 0x0000009e009e7308 */ /* 0x000f700000002400 */
[----:B------:R-:W0:Y:S08]  /*c0a0*/  MUFU.TANH R159, R159 ;  /* 0x0000009f009f7308 */ /* 0x000e300000002400 */
[----:B------:R-:W1:Y:S01]  /*c0b0*/  MUFU.TANH R162, R162 ;  /* 0x000000a200a27308 */ /* 0x000e620000002400 */
[----:B--2---:R-:W-:-:S07]  /*c0c0*/  FMNMX.FTZ R169, R169, R168, !PT ;  /* 0x000000a8a9a97209 */ /* 0x004fce0007810000 */
[----:B------:R-:W2:Y:S01]  /*c0d0*/  MUFU.TANH R163, R163 ;  /* 0x000000a300a37308 */ /* 0x000ea20000002400 */
[----:B------:R-:W3:Y:S07]  /*c0e0*/  SHFL.BFLY PT, R168, R169, 0x1, 0x1f ;  /* 0x0c201f00a9a87f89 */ /* 0x000eee00000e0000 */
[----:B------:R-:W2:Y:S08]  /*c0f0*/  MUFU.TANH R166, R166 ;  /* 0x000000a600a67308 */ /* 0x000eb00000002400 */
[----:B------:R-:W2:Y:S08]  /*c100*/  MUFU.TANH R167, R167 ;  /* 0x000000a700a77308 */ /* 0x000eb00000002400 */
[----:B------:R-:W-:Y:S01]  /*c110*/  MUFU.TANH R171, R171 ;  /* 0x000000ab00ab7308 */ /* 0x000fe20000002400 */
[----:B---3--:R-:W-:Y:S01]  /*c120*/  FMNMX.FTZ R169, R169, R168, !PT ;  /* 0x000000a8a9a97209 */ /* 0x008fe20007810000 */
[----:B------:R-:W-:-:S04]  /*c130*/  IMAD.U32 R168, RZ, RZ, UR38 ;  /* 0x00000026ffa87e24 */ /* 0x000fc8000f8e00ff */
[C---:B------:R-:W-:Y:S01]  /*c140*/  FADD.FTZ R222, -R169.reuse, R218 ;  /* 0x000000daa9de7221 */ /* 0x040fe20000010100 */
[-C--:B------:R-:W-:Y:S01]  /*c150*/  FMUL.FTZ R218, R169, R168.reuse ;  /* 0x000000a8a9da7220 */ /* 0x080fe20000410000 */
[----:B------:R-:W-:Y:S02]  /*c160*/  MUFU.TANH R174, R174 ;  /* 0x000000ae00ae7308 */ /* 0x000fe40000002400 */
        /* <DEDUP_REMOVED lines=16> */
[----:B------:R-:W-:Y:S01]  /*c270*/  FFMA.FTZ R181, R181, R168, -R218 ;  /* 0x000000a8b5b57223 */ /* 0x000fe200000108da */
[----:B------:R-:W-:Y:S01]  /*c280*/  FMUL.FTZ R218, R170, UR40 ;  /* 0x00000028aada7c20 */ /* 0x000fe20008410000 */
[----:B------:R-:W-:Y:S01]  /*c290*/  VIADD R170, R14, 0x28c40 ;  /* 0x00028c400eaa7836 */ /* 0x000fe20000000000 */
[----:B------:R-:W-:Y:S04]  /*c2a0*/  MUFU.TANH R175, R175 ;  /* 0x000000af00af7308 */ /* 0x000fe80000002400 */
[----:B------:R-:W-:-:S04]  /*c2b0*/  PRMT R170, R190, 0x654, R170 ;  /* 0x00000654beaa7816 */ /* 0x000fc800000000aa */
[----:B------:R3:W-:Y:S01]  /*c2c0*/  SYNCS.ARRIVE.TRANS64.RED.A1T0 RZ, [R170+URZ], RZ ;  /* 0x000000ffaaff79a7 */ /* 0x0007e2000810043f */
[----:B------:R-:W2:Y:S01]  /*c2d0*/  MUFU.TANH R218, R218 ;  /* 0x000000da00da7308 */ /* 0x000ea20000002400 */
[----:B---3--:R-:W-:-:S07]  /*c2e0*/  FMNMX.FTZ R170, R154, R13, !PT ;  /* 0x0000000d9aaa7209 */ /* 0x008fce0007810000 */
[----:B------:R-:W3:Y:S01]  /*c2f0*/  MUFU.TANH R178, R178 ;  /* 0x000000b200b27308 */ /* 0x000ee20000002400 */
[----:B----4-:R-:W-:-:S04]  /*c300*/  FMNMX.FTZ R170, R155, R170, !PT ;  /* 0x000000aa9baa7209 */ /* 0x010fc80007810000 */
[----:B-----5:R-:W-:-:S03]  /*c310*/  FMNMX.FTZ R170, R158, R170, !PT ;  /* 0x000000aa9eaa7209 */ /* 0x020fc60007810000 */
[----:B------:R-:W4:Y:S01]  /*c320*/  MUFU.TANH R179, R179 ;  /* 0x000000b300b37308 */ /* 0x000f220000002400 */
[----:B0-----:R-:W-:-:S04]  /*c330*/  FMNMX.FTZ R170, R159, R170, !PT ;  /* 0x000000aa9faa7209 */ /* 0x001fc80007810000 */
[----:B-1----:R-:W-:-:S03]  /*c340*/  FMNMX.FTZ R170, R162, R170, !PT ;  /* 0x000000aaa2aa7209 */ /* 0x002fc60007810000 */
[----:B------:R-:W0:Y:S01]  /*c350*/  MUFU.TANH R182, R182 ;  /* 0x000000b600b67308 */ /* 0x000e220000002400 */
[----:B--2---:R-:W-:-:S04]  /*c360*/  FMNMX.FTZ R170, R163, R170, !PT ;  /* 0x000000aaa3aa7209 */ /* 0x004fc80007810000 */
[----:B------:R-:W-:-:S03]  /*c370*/  FMNMX.FTZ R170, R166, R170, !PT ;  /* 0x000000aaa6aa7209 */ /* 0x000fc60007810000 */
[----:B------:R-:W-:Y:S01]  /*c380*/  MUFU.TANH R183, R183 ;  /* 0x000000b700b77308 */ /* 0x000fe20000002400 */
[----:B------:R-:W-:-:S04]  /*c390*/  FMNMX.FTZ R170, R167, R170, !PT ;  /* 0x000000aaa7aa7209 */ /* 0x000fc80007810000 */
[----:B------:R-:W-:-:S03]  /*c3a0*/  FMNMX.FTZ R170, R218, R170, !PT ;  /* 0x000000aadaaa7209 */ /* 0x000fc60007810000 */
[----:B------:R-:W-:Y:S01]  /*c3b0*/  MUFU.EX2 R152, R219 ;  /* 0x000000db00987308 */ /* 0x000fe20000000800 */
[----:B------:R-:W-:-:S04]  /*c3c0*/  FMNMX.FTZ R170, R171, R170, !PT ;  /* 0x000000aaabaa7209 */ /* 0x000fc80007810000 */
[----:B------:R-:W-:-:S03]  /*c3d0*/  FMNMX.FTZ R170, R174, R170, !PT ;  /* 0x000000aaaeaa7209 */ /* 0x000fc60007810000 */
[----:B------:R-:W1:Y:S01]  /*c3e0*/  MUFU.EX2 R20, R222 ;  /* 0x000000de00147308 */ /* 0x000e620000000800 */
[----:B------:R-:W-:-:S04]  /*c3f0*/  FMNMX.FTZ R170, R175, R170, !PT ;  /* 0x000000aaafaa7209 */ /* 0x000fc80007810000 */
[----:B---3--:R-:W-:-:S03]  /*c400*/  FMNMX.FTZ R170, R178, R170, !PT ;  /* 0x000000aab2aa7209 */ /* 0x008fc60007810000 */
[----:B------:R-:W2:Y:S01]  /*c410*/  MUFU.EX2 R220, R220 ;  /* 0x000000dc00dc7308 */ /* 0x000ea20000000800 */
[----:B----4-:R-:W-:-:S04]  /*c420*/  FMNMX.FTZ R170, R179, R170, !PT ;  /* 0x000000aab3aa7209 */ /* 0x010fc80007810000 */
[----:B0-----:R-:W-:-:S03]  /*c430*/  FMNMX.FTZ R170, R182, R170, !PT ;  /* 0x000000aab6aa7209 */ /* 0x001fc60007810000 */
[----:B------:R-:W0:Y:S01]  /*c440*/  MUFU.EX2 R21, R21 ;  /* 0x0000001500157308 */ /* 0x000e220000000800 */
[----:B-1----:R-:W-:Y:S01]  /*c450*/  @!P2 STS [R217+0x28800], R20 ;  /* 0x02880014d900a388 */ /* 0x002fe20000000800 */
[----:B------:R-:W-:Y:S01]  /*c460*/  FFMA.FTZ R3, R20, R3, R152 ;  /* 0x0000000314037223 */ /* 0x000fe20000010098 */
[----:B------:R-:W-:Y:S01]  /*c470*/  FMNMX.FTZ R170, R183, R170, !PT ;  /* 0x000000aab7aa7209 */ /* 0x000fe20007810000 */
[-C--:B------:R-:W-:Y:S01]  /*c480*/  FMUL.FTZ R24, R24, R20.reuse ;  /* 0x0000001418187220 */ /* 0x080fe20000410000 */
[-C--:B------:R-:W-:Y:S01]  /*c490*/  FMUL.FTZ R25, R25, R20.reuse ;  /* 0x0000001419197220 */ /* 0x080fe20000410000 */
[-C--:B------:R-:W-:Y:S01]  /*c4a0*/  FMUL.FTZ R28, R28, R20.reuse ;  /* 0x000000141c1c7220 */ /* 0x080fe20000410000 */
[----:B------:R-:W-:Y:S01]  /*c4b0*/  FMUL.FTZ R29, R29, R20 ;  /* 0x000000141d1d7220 */ /* 0x000fe20000410000 */
[----:B------:R-:W1:Y:S01]  /*c4c0*/  SHFL.BFLY PT, R219, R170, 0x2, 0x1f ;  /* 0x0c401f00aadb7f89 */ /* 0x000e6200000e0000 */
[----:B------:R-:W3:Y:S01]  /*c4d0*/  MUFU.EX2 R153, R153 ;  /* 0x0000009900997308 */ /* 0x000ee20000000800 */
[C---:B--2---:R-:W-:Y:S01]  /*c4e0*/  FADD.FTZ R3, R220.reuse, R3 ;  /* 0x00000003dc037221 */ /* 0x044fe20000010000 */
[----:B------:R-:W-:Y:S01]  /*c4f0*/  F2FP.F16.F32.PACK_AB R152, R220, R152 ;  /* 0x00000098dc98723e */ /* 0x000fe200000000ff */
[-C--:B------:R-:W-:Y:S01]  /*c500*/  FMUL.FTZ R32, R32, R20.reuse ;  /* 0x0000001420207220 */ /* 0x080fe20000410000 */
[-C--:B------:R-:W-:Y:S01]  /*c510*/  FMUL.FTZ R33, R33, R20.reuse ;  /* 0x0000001421217220 */ /* 0x080fe20000410000 */
[-C--:B------:R-:W-:Y:S01]  /*c520*/  FMUL.FTZ R36, R36, R20.reuse ;  /* 0x0000001424247220 */ /* 0x080fe20000410000 */
[-C--:B------:R-:W-:Y:S01]  /*c530*/  FMUL.FTZ R37, R37, R20.reuse ;  /* 0x0000001425257220 */ /* 0x080fe20000410000 */
[-C--:B------:R-:W-:Y:S01]  /*c540*/  FMUL.FTZ R40, R40, R20.reuse ;  /* 0x0000001428287220 */ /* 0x080fe20000410000 */
[----:B------:R-:W2:Y:S01]  /*c550*/  MUFU.EX2 R156, R156 ;  /* 0x0000009c009c7308 */ /* 0x000ea20000000800 */
[----:B0-----:R-:W-:Y:S01]  /*c560*/  FADD.FTZ R3, R21, R3 ;  /* 0x0000000315037221 */ /* 0x001fe20000010000 */
[-C--:B------:R-:W-:Y:S01]  /*c570*/  FMUL.FTZ R41, R41, R20.reuse ;  /* 0x0000001429297220 */ /* 0x080fe20000410000 */
[-C--:B------:R-:W-:Y:S01]  /*c580*/  FMUL.FTZ R44, R44, R20.reuse ;  /* 0x000000142c2c7220 */ /* 0x080fe20000410000 */
[-C--:B------:R-:W-:Y:S01]  /*c590*/  FMUL.FTZ R45, R45, R20.reuse ;  /* 0x000000142d2d7220 */ /* 0x080fe20000410000 */
[-C--:B------:R-:W-:Y:S01]  /*c5a0*/  FMUL.FTZ R48, R48, R20.reuse ;  /* 0x0000001430307220 */ /* 0x080fe20000410000 */
[-C--:B------:R-:W-:Y:S01]  /*c5b0*/  FMUL.FTZ R49, R49, R20.reuse ;  /* 0x0000001431317220 */ /* 0x080fe20000410000 */
[-C--:B------:R-:W-:Y:S01]  /*c5c0*/  FMUL.FTZ R52, R52, R20.reuse ;  /* 0x0000001434347220 */ /* 0x080fe20000410000 */
[----:B------:R-:W0:Y:S01]  /*c5d0*/  MUFU.EX2 R157, R157 ;  /* 0x0000009d009d7308 */ /* 0x000e220000000800 */
[----:B---3--:R-:W-:Y:S01]  /*c5e0*/  FADD.FTZ R3, R153, R3 ;  /* 0x0000000399037221 */ /* 0x008fe20000010000 */
[-C--:B------:R-:W-:Y:S01]  /*c5f0*/  FMUL.FTZ R53, R53, R20.reuse ;  /* 0x0000001435357220 */ /* 0x080fe20000410000 */
[-C--:B------:R-:W-:Y:S01]  /*c600*/  FMUL.FTZ R56, R56, R20.reuse ;  /* 0x0000001438387220 */ /* 0x080fe20000410000 */
[-C--:B------:R-:W-:Y:S01]  /*c610*/  FMUL.FTZ R57, R57, R20.reuse ;  /* 0x0000001439397220 */ /* 0x080fe20000410000 */
[-C--:B------:R-:W-:Y:S01]  /*c620*/  FMUL.FTZ R60, R60, R20.reuse ;  /* 0x000000143c3c7220 */ /* 0x080fe20000410000 */
[-C--:B------:R-:W-:Y:S01]  /*c630*/  FMUL.FTZ R61, R61, R20.reuse ;  /* 0x000000143d3d7220 */ /* 0x080fe20000410000 */
[----:B-1----:R-:W-:Y:S01]  /*c640*/  FMNMX.FTZ R170, R170, R219, !PT ;  /* 0x000000dbaaaa7209 */ /* 0x002fe20007810000 */
[----:B------:R-:W1:Y:S01]  /*c650*/  MUFU.EX2 R160, R160 ;  /* 0x000000a000a07308 */ /* 0x000e620000000800 */
[----:B--2---:R-:W-:Y:S01]  /*c660*/  FADD.FTZ R3, R156, R3 ;  /* 0x000000039c037221 */ /* 0x004fe20000010000 */
[-C--:B------:R-:W-:Y:S01]  /*c670*/  FMUL.FTZ R64, R64, R20.reuse ;  /* 0x0000001440407220 */ /* 0x080fe20000410000 */
[-C--:B------:R-:W-:Y:S01]  /*c680*/  FMUL.FTZ R65, R65, R20.reuse ;  /* 0x0000001441417220 */ /* 0x080fe20000410000 */
[----:B------:R-:W2:Y:S01]  /*c690*/  SHFL.BFLY PT, R219, R170, 0x1, 0x1f ;  /* 0x0c201f00aadb7f89 */ /* 0x000ea200000e0000 */
[-C--:B------:R-:W-:Y:S01]  /*c6a0*/  FMUL.FTZ R68, R68, R20.reuse ;  /* 0x0000001444447220 */ /* 0x080fe20000410000 */
[-C--:B------:R-:W-:Y:S01]  /*c6b0*/  FMUL.FTZ R69, R69, R20.reuse ;  /* 0x0000001445457220 */ /* 0x080fe20000410000 */
[----:B------:R-:W-:Y:S01]  /*c6c0*/  FMUL.FTZ R72, R72, R20 ;  /* 0x0000001448487220 */ /* 0x000fe20000410000 */
[----:B------:R-:W3:Y:S01]  /*c6d0*/  MUFU.EX2 R161, R161 ;  /* 0x000000a100a17308 */ /* 0x000ee20000000800 */
[C---:B0-----:R-:W-:Y:S01]  /*c6e0*/  FADD.FTZ R3, R157.reuse, R3 ;  /* 0x000000039d037221 */ /* 0x041fe20000010000 */
[----:B------:R-:W-:Y:S01]  /*c6f0*/  F2FP.F16.F32.PACK_AB R156, R157, R156 ;  /* 0x0000009c9d9c723e */ /* 0x000fe200000000ff */
[-C--:B------:R-:W-:Y:S01]  /*c700*/  FMUL.FTZ R73, R73, R20.reuse ;  /* 0x0000001449497220 */ /* 0x080fe20000410000 */
[-C--:B------:R-:W-:Y:S01]  /*c710*/  FMUL.FTZ R76, R76, R20.reuse ;  /* 0x000000144c4c7220 */ /* 0x080fe20000410000 */
[-C--:B------:R-:W-:Y:S01]  /*c720*/  FMUL.FTZ R77, R77, R20.reuse ;  /* 0x000000144d4d7220 */ /* 0x080fe20000410000 */
[-C--:B------:R-:W-:Y:S01]  /*c730*/  FMUL.FTZ R80, R80, R20.reuse ;  /* 0x0000001450507220 */ /* 0x080fe20000410000 */
[-C--:B------:R-:W-:Y:S01]  /*c740*/  FMUL.FTZ R81, R81, R20.reuse ;  /* 0x0000001451517220 */ /* 0x080fe20000410000 */
[----:B------:R-:W0:Y:S01]  /*c750*/  MUFU.EX2 R164, R164 ;  /* 0x000000a400a47308 */ /* 0x000e220000000800 */
        /* <DEDUP_REMOVED lines=8> */
[----:B---3--:R-:W-:Y:S01]  /*c7e0*/  FADD.FTZ R3, R161, R3 ;  /* 0x00000003a1037221 */ /* 0x008fe20000010000 */
[-C--:B------:R-:W-:Y:S01]  /*c7f0*/  FMUL.FTZ R96, R96, R20.reuse ;  /* 0x0000001460607220 */ /* 0x080fe20000410000 */
[-C--:B------:R-:W-:Y:S01]  /*c800*/  FMUL.FTZ R97, R97, R20.reuse ;  /* 0x0000001461617220 */ /* 0x080fe20000410000 */
[----:B--2---:R-:W-:Y:S01]  /*c810*/  FMNMX.FTZ R170, R170, R219, !PT ;  /* 0x000000dbaaaa7209 */ /* 0x004fe20007810000 */
[-C--:B------:R-:W-:Y:S01]  /*c820*/  FMUL.FTZ R100, R100, R20.reuse ;  /* 0x0000001464647220 */ /* 0x080fe20000410000 */
[-C--:B------:R-:W-:Y:S01]  /*c830*/  FMUL.FTZ R101, R101, R20.reuse ;  /* 0x0000001465657220 */ /* 0x080fe20000410000 */
[-C--:B------:R-:W-:Y:S01]  /*c840*/  FMUL.FTZ R104, R104, R20.reuse ;  /* 0x0000001468687220 */ /* 0x080fe20000410000 */
[----:B------:R-:W2:Y:S01]  /*c850*/  MUFU.EX2 R172, R172 ;  /* 0x000000ac00ac7308 */ /* 0x000ea20000000800 */
[----:B------:R-:W-:Y:S01]  /*c860*/  FADD.FTZ R13, -R170, R13 ;  /* 0x0000000daa0d7221 */ /* 0x000fe20000010100 */
[----:B0-----:R-:W-:Y:S01]  /*c870*/  FADD.FTZ R3, R164, R3 ;  /* 0x00000003a4037221 */ /* 0x001fe20000010000 */
[-C--:B------:R-:W-:Y:S01]  /*c880*/  FMUL.FTZ R105, R105, R20.reuse ;  /* 0x0000001469697220 */ /* 0x080fe20000410000 */
[----:B------:R-:W-:Y:S01]  /*c890*/  FMUL.FTZ R108, R108, R20 ;  /* 0x000000146c6c7220 */ /* 0x000fe20000410000 */
[----:B------:R-:W-:Y:S01]  /*c8a0*/  FMUL.FTZ R13, R13, R168 ;  /* 0x000000a80d0d7220 */ /* 0x000fe20000410000 */
        /* <DEDUP_REMOVED lines=11> */
[----:B--2---:R-:W-:Y:S01]  /*c960*/  FADD.FTZ R3, R172, R3 ;  /* 0x00000003ac037221 */ /* 0x004fe20000010000 */
[-C--:B------:R-:W-:Y:S01]  /*c970*/  FMUL.FTZ R125, R125, R20.reuse ;  /* 0x000000147d7d7220 */ /* 0x080fe20000410000 */
        /* <DEDUP_REMOVED lines=14> */
[----:B-1----:R1:W-:Y:S01]  /*ca60*/  @!P2 STS [R217+0x28820], R13 ;  /* 0x0288200dd900a388 */ /* 0x0023e20000000800 */
[----:B------:R-:W-:Y:S01]  /*ca70*/  FMUL.FTZ R149, R149, R20 ;  /* 0x0000001495957220 */ /* 0x000fe20000410000 */
[-C--:B------:R-:W-:Y:S01]  /*ca80*/  FMUL.FTZ R26, R26, R13.reuse ;  /* 0x0000000d1a1a7220 */ /* 0x080fe20000410000 */
[-C--:B------:R-:W-:Y:S01]  /*ca90*/  FMUL.FTZ R27, R27, R13.reuse ;  /* 0x0000000d1b1b7220 */ /* 0x080fe20000410000 */
[-C--:B------:R-:W-:Y:S01]  /*caa0*/  FMUL.FTZ R30, R30, R13.reuse ;  /* 0x0000000d1e1e7220 */ /* 0x080fe20000410000 */
[-C--:B------:R-:W-:Y:S01]  /*cab0*/  FMUL.FTZ R31, R31, R13.reuse ;  /* 0x0000000d1f1f7220 */ /* 0x080fe20000410000 */
[-C--:B------:R-:W-:Y:S01]  /*cac0*/  FMUL.FTZ R34, R34, R13.reuse ;  /* 0x0000000d22227220 */ /* 0x080fe20000410000 */
[----:B------:R-:W3:Y:S01]  /*cad0*/  MUFU.EX2 R180, R180 ;  /* 0x000000b400b47308 */ /* 0x000ee20000000800 */
[----:B--2---:R-:W-:Y:S01]  /*cae0*/  FADD.FTZ R3, R176, R3 ;  /* 0x00000003b0037221 */ /* 0x004fe20000010000 */
[-C--:B------:R-:W-:Y:S01]  /*caf0*/  FMUL.FTZ R35, R35, R13.reuse ;  /* 0x0000000d23237220 */ /* 0x080fe20000410000 */
[-C--:B-1----:R-:W-:Y:S01]  /*cb00*/  FMUL.FTZ R217, R170, R168.reuse ;  /* 0x000000a8aad97220 */ /* 0x082fe20000410000 */
[-C--:B------:R-:W-:Y:S01]  /*cb10*/  FMUL.FTZ R38, R38, R13.reuse ;  /* 0x0000000d26267220 */ /* 0x080fe20000410000 */
[-C--:B------:R-:W-:Y:S01]  /*cb20*/  FMUL.FTZ R39, R39, R13.reuse ;  /* 0x0000000d27277220 */ /* 0x080fe20000410000 */
[-C--:B------:R-:W-:Y:S01]  /*cb30*/  FMUL.FTZ R42, R42, R13.reuse ;  /* 0x0000000d2a2a7220 */ /* 0x080fe20000410000 */
        /* <DEDUP_REMOVED lines=11> */
[-CC-:B------:R-:W-:Y:S01]  /*cbf0*/  FFMA.FTZ R174, R174, R168.reuse, -R217.reuse ;  /* 0x000000a8aeae7223 */ /* 0x180fe200000108d9 */
[----:B------:R2:W4:Y:S01]  /*cc00*/  MUFU.EX2 R181, R154 ;  /* 0x0000009a00b57308 */ /* 0x0005220000000800 */
[-CC-:B------:R-:W-:Y:S01]  /*cc10*/  FFMA.FTZ R175, R175, R168.reuse, -R217.reuse ;  /* 0x000000a8afaf7223 */ /* 0x180fe200000108d9 */
[-CC-:B------:R-:W-:Y:S01]  /*cc20*/  FFMA.FTZ R178, R178, R168.reuse, -R217.reuse ;  /* 0x000000a8b2b27223 */ /* 0x180fe200000108d9 */
[-CC-:B------:R-:W-:Y:S01]  /*cc30*/  FFMA.FTZ R179, R179, R168.reuse, -R217.reuse ;  /* 0x000000a8b3b37223 */ /* 0x180fe200000108d9 */
[-CC-:B------:R-:W-:Y:S01]  /*cc40*/  FFMA.FTZ R183, R183, R168.reuse, -R217.reuse ;  /* 0x000000a8b7b77223 */ /* 0x180fe200000108d9 */
[----:B------:R-:W-:Y:S01]  /*cc50*/  FFMA.FTZ R182, R182, R168, -R217 ;  /* 0x000000a8b6b67223 */ /* 0x000fe200000108d9 */
[----:B0-----:R-:W-:Y:S01]  /*cc60*/  FADD.FTZ R3, R177, R3 ;  /* 0x00000003b1037221 */ /* 0x001fe20000010000 */
[----:B------:R-:W-:Y:S01]  /*cc70*/  FMUL.FTZ R43, R43, R13 ;  /* 0x0000000d2b2b7220 */ /* 0x000fe20000410000 */
[----:B------:R-:W0:Y:S01]  /*cc80*/  MUFU.EX2 R155, R155 ;  /* 0x0000009b009b7308 */ /* 0x000e220000000800 */
[----:B--2---:R-:W-:Y:S01]  /*cc90*/  F2FP.F16.F32.PACK_AB R154, R153, R21 ;  /* 0x00000015999a723e */ /* 0x004fe200000000ff */
[----:B---3--:R-:W-:Y:S01]  /*cca0*/  FADD.FTZ R3, R180, R3 ;  /* 0x00000003b4037221 */ /* 0x008fe20000010000 */
[-C--:B------:R-:W-:Y:S01]  /*ccb0*/  FMUL.FTZ R46, R46, R13.reuse ;  /* 0x0000000d2e2e7220 */ /* 0x080fe20000410000 */
[-C--:B------:R-:W-:Y:S01]  /*ccc0*/  FMUL.FTZ R47, R47, R13.reuse ;  /* 0x0000000d2f2f7220 */ /* 0x080fe20000410000 */
[-C--:B------:R-:W-:Y:S01]  /*ccd0*/  FMUL.FTZ R50, R50, R13.reuse ;  /* 0x0000000d32327220 */ /* 0x080fe20000410000 */
[C---:B-1----:R-:W-:Y:S01]  /*cce0*/  FADD.FTZ R3, R166.reuse, R3 ;  /* 0x00000003a6037221 */ /* 0x042fe20000010000 */
[----:B------:R-:W-:Y:S01]  /*ccf0*/  F2FP.F16.F32.PACK_AB R166, R166, R180 ;  /* 0x000000b4a6a6723e */ /* 0x000fe200000000ff */
[----:B------:R-:W1:Y:S01]  /*cd00*/  MUFU.EX2 R158, R158 ;  /* 0x0000009e009e7308 */ /* 0x000e620000000800 */
[----:B----4-:R-:W-:Y:S01]  /*cd10*/  FFMA.FTZ R10, R13, R10, R181 ;  /* 0x0000000a0d0a7223 */ /* 0x010fe200000100b5 */
[-C--:B------:R-:W-:Y:S01]  /*cd20*/  FMUL.FTZ R51, R51, R13.reuse ;  /* 0x0000000d33337220 */ /* 0x080fe20000410000 */
[-C--:B------:R-:W-:Y:S01]  /*cd30*/  FMUL.FTZ R54, R54, R13.reuse ;  /* 0x0000000d36367220 */ /* 0x080fe20000410000 */
[-C--:B------:R-:W-:Y:S01]  /*cd40*/  FMUL.FTZ R55, R55, R13.reuse ;  /* 0x0000000d37377220 */ /* 0x080fe20000410000 */
[-C--:B------:R-:W-:Y:S01]  /*cd50*/  FMUL.FTZ R58, R58, R13.reuse ;  /* 0x0000000d3a3a7220 */ /* 0x080fe20000410000 */
[-C--:B------:R-:W-:Y:S01]  /*cd60*/  FMUL.FTZ R59, R59, R13.reuse ;  /* 0x0000000d3b3b7220 */ /* 0x080fe20000410000 */
[----:B------:R-:W-:Y:S01]  /*cd70*/  FMUL.FTZ R62, R62, R13 ;  /* 0x0000000d3e3e7220 */ /* 0x000fe20000410000 */
[----:B------:R-:W2:Y:S01]  /*cd80*/  MUFU.EX2 R159, R159 ;  /* 0x0000009f009f7308 */ /* 0x000ea20000000800 */
        /* <DEDUP_REMOVED lines=18> */
[----:B------:R-:W-:Y:S01]  /*ceb0*/  BAR.SYNC.DEFER_BLOCKING 0xf, 0x100 ;  /* 0x03c4000000007b1d */ /* 0x000fe20000010000 */
[----:B------:R-:W-:Y:S01]  /*cec0*/  F2FP.F16.F32.PACK_AB R158, R161, R160 ;  /* 0x000000a0a19e723e */ /* 0x000fe200000000ff */
[-C--:B------:R-:W-:Y:S01]  /*ced0*/  FMUL.FTZ R86, R86, R13.reuse ;  /* 0x0000000d56567220 */ /* 0x080fe20000410000 */
[----:B------:R-:W-:Y:S01]  /*cee0*/  F2FP.F16.F32.PACK_AB R160, R165, R164 ;  /* 0x000000a4a5a0723e */ /* 0x000fe200000000ff */
[-C--:B------:R-:W-:Y:S01]  /*cef0*/  FMUL.FTZ R87, R87, R13.reuse ;  /* 0x0000000d57577220 */ /* 0x080fe20000410000 */
[----:B------:R-:W-:Y:S01]  /*cf00*/  F2FP.F16.F32.PACK_AB R164, R177, R176 ;  /* 0x000000b0b1a4723e */ /* 0x000fe200000000ff */
        /* <DEDUP_REMOVED lines=9> */
[C---:B-1----:R-:W-:Y:S01]  /*cfa0*/  FADD.FTZ R10, R163.reuse, R10 ;  /* 0x0000000aa30a7221 */ /* 0x042fe20000010000 */
[----:B------:R-:W-:Y:S01]  /*cfb0*/  F2FP.F16.F32.PACK_AB R157, R163, R162 ;  /* 0x000000a2a39d723e */ /* 0x000fe200000000ff */
[-C--:B------:R-:W-:Y:S01]  /*cfc0*/  FMUL.FTZ R102, R102, R13.reuse ;  /* 0x0000000d66667220 */ /* 0x080fe20000410000 */
[----:B------:R-:W-:Y:S01]  /*cfd0*/  F2FP.F16.F32.PACK_AB R162, R173, R172 ;  /* 0x000000acada2723e */ /* 0x000fe200000000ff */
[-C--:B------:R-:W-:Y:S01]  /*cfe0*/  FMUL.FTZ R103, R103, R13.reuse ;  /* 0x0000000d67677220 */ /* 0x080fe20000410000 */
[-C--:B------:R-:W-:Y:S01]  /*cff0*/  FMUL.FTZ R106, R106, R13.reuse ;  /* 0x0000000d6a6a7220 */ /* 0x080fe20000410000 */
[-C--:B------:R-:W-:Y:S01]  /*d000*/  FMUL.FTZ R107, R107, R13.reuse ;  /* 0x0000000d6b6b7220 */ /* 0x080fe20000410000 */
[----:B------:R-:W1:Y:S01]  /*d010*/  MUFU.EX2 R218, R218 ;  /* 0x000000da00da7308 */ /* 0x000e620000000800 */
[----:B--2---:R-:W-:Y:S01]  /*d020*/  FADD.FTZ R10, R219, R10 ;  /* 0x0000000adb0a7221 */ /* 0x004fe20000010000 */
[----:B------:R2:W-:Y:S01]  /*d030*/  STSM.16.M88.4 [R199+0x26800], R152 ;  /* 0x02680098c7007844 */ /* 0x0005e20000000200 */
        /* <DEDUP_REMOVED lines=12> */
[----:B------:R2:W-:Y:S01]  /*d100*/  STSM.16.M88.4 [R202], R156 ;  /* 0x0000009cca007844 */ /* 0x0005e20000000200 */
        /* <DEDUP_REMOVED lines=11> */
[-C--:B------:R-:W-:Y:S01]  /*d1c0*/  FMUL.FTZ R139, R139, R13.reuse ;  /* 0x0000000d8b8b7220 */ /* 0x080fe20000410000 */
[-C--:B------:R-:W-:Y:S01]  /*d1d0*/  FMUL.FTZ R142, R142, R13.reuse ;  /* 0x0000000d8e8e7220 */ /* 0x080fe20000410000 */
[-C--:B------:R-:W-:Y:S01]  /*d1e0*/  FMUL.FTZ R143, R143, R13.reuse ;  /* 0x0000000d8f8f7220 */ /* 0x080fe20000410000 */
[-C--:B------:R-:W-:Y:S01]  /*d1f0*/  FMUL.FTZ R146, R146, R13.reuse ;  /* 0x0000000d92927220 */ /* 0x080fe20000410000 */
[-C--:B------:R-:W-:Y:S01]  /*d200*/  FMUL.FTZ R147, R147, R13.reuse ;  /* 0x0000000d93937220 */ /* 0x080fe20000410000 */
[----:B------:R-:W3:Y:S01]  /*d210*/  MUFU.EX2 R178, R178 ;  /* 0x000000b200b27308 */ /* 0x000ee20000000800 */
[----:B0-----:R-:W-:Y:S01]  /*d220*/  FADD.FTZ R10, R174, R10 ;  /* 0x0000000aae0a7221 */ /* 0x001fe20000010000 */
[-C--:B------:R-:W-:Y:S01]  /*d230*/  FMUL.FTZ R150, R150, R13.reuse ;  /* 0x0000000d96967220 */ /* 0x080fe20000410000 */
[----:B------:R-:W-:-:S05]  /*d240*/  FMUL.FTZ R151, R151, R13 ;  /* 0x0000000d97977220 */ /* 0x000fca0000410000 */
[----:B------:R-:W0:Y:S01]  /*d250*/  MUFU.EX2 R179, R179 ;  /* 0x000000b300b37308 */ /* 0x000e220000000800 */
[C---:B-1----:R-:W-:Y:S01]  /*d260*/  FADD.FTZ R10, R175.reuse, R10 ;  /* 0x0000000aaf0a7221 */ /* 0x042fe20000010000 */
[----:B------:R-:W-:-:S05]  /*d270*/  F2FP.F16.F32.PACK_AB R163, R175, R174 ;  /* 0x000000aeafa3723e */ /* 0x000fca00000000ff */
[----:B------:R2:W-:Y:S01]  /*d280*/  STSM.16.M88.4 [R200], R160 ;  /* 0x000000a0c8007844 */ /* 0x0005e20000000200 */
[----:B------:R-:W1:Y:S01]  /*d290*/  MUFU.EX2 R167, R182 ;  /* 0x000000b600a77308 */ /* 0x000e620000000800 */
[----:B---3--:R-:W-:-:S07]  /*d2a0*/  FADD.FTZ R10, R178, R10 ;  /* 0x0000000ab20a7221 */ /* 0x008fce0000010000 */
[----:B------:R-:W3:Y:S01]  /*d2b0*/  MUFU.EX2 R183, R183 ;  /* 0x000000b700b77308 */ /* 0x000ee20000000800 */
[C---:B0-----:R-:W-:Y:S01]  /*d2c0*/  FADD.FTZ R10, R179.reuse, R10 ;  /* 0x0000000ab30a7221 */ /* 0x041fe20000010000 */
[----:B------:R-:W-:-:S03]  /*d2d0*/  F2FP.F16.F32.PACK_AB R165, R179, R178 ;  /* 0x000000b2b3a5723e */ /* 0x000fc600000000ff */
[----:B-1----:R-:W-:Y:S01]  /*d2e0*/  FADD.FTZ R10, R167, R10 ;  /* 0x0000000aa70a7221 */ /* 0x002fe20000010000 */
[----:B---3--:R-:W-:-:S03]  /*d2f0*/  F2FP.F16.F32.PACK_AB R167, R183, R167 ;  /* 0x000000a7b7a7723e */ /* 0x008fc600000000ff */
[----:B------:R-:W-:Y:S02]  /*d300*/  FADD.FTZ R10, R183, R10 ;  /* 0x0000000ab70a7221 */ /* 0x000fe40000010000 */
[----:B------:R2:W-:Y:S01]  /*d310*/  STSM.16.M88.4 [R201], R164 ;  /* 0x000000a4c9007844 */ /* 0x0005e20000000200 */
[----:B------:R-:W-:Y:S05]  /*d320*/  @!P0 BRA `(.L_x_3909) ;  /* 0x0000000000048947 */ /* 0x000fea0003800000 */
[----:B------:R-:W-:Y:S01]  /*d330*/  BPT.TRAP 0x1 ;  /* 0x000000040000795c */ /* 0x000fe20000300000 */
.L_x_3909:
[----:B------:R0:W1:Y:S01]  /*d340*/  SYNCS.PHASECHK.TRANS64.TRYWAIT P2, [R14+URZ+0x28c50], R12 ;  /* 0x028c500c0e0075a7 */ /* 0x000062000804017f */
[----:B------:R-:W-:Y:S05]  /*d350*/  @!P0 BRA `(.L_x_3910) ;  /* 0x0000000000048947 */ /* 0x000fea0003800000 */
[----:B------:R-:W-:Y:S01]  /*d360*/  BPT.TRAP 0x1 ;  /* 0x000000040000795c */ /* 0x000fe20000300000 */
.L_x_3910:
[----:B------:R-:W-:Y:S04]  /*d370*/  BSSY B1, `(.L_x_3911) ;  /* 0x0000004000017945 */ /* 0x000fe80003800000 */
[----:B-1----:R-:W-:Y:S05]  /*d380*/  @P2 BRA `(.L_x_3912) ;  /* 0x0000000000082947 */ /* 0x002fea0003800000 */
[----:B------:R-:W1:Y:S02]  /*d390*/  SYNCS.PHASECHK.TRANS64.TRYWAIT P2, [R14+URZ+0x28c50], R12 ;  /* 0x028c500c0e0075a7 */ /* 0x000e64000804017f */
[----:B-1----:R-:W-:Y:S05]  /*d3a0*/  @!P2 BRA `(.L_x_3913) ;  /* 0x000000e00080a947 */ /* 0x002fea0003800000 */
.L_x_3912:
[----:B------:R-:W-:Y:S05]  /*d3b0*/  BSYNC B1 ;  /* 0x0000000000017941 */ /* 0x000fea0003800000 */
.L_x_3911:
[----:B------:R-:W-:Y:S01]  /*d3c0*/  IMAD.MOV.U32 R13, RZ, RZ, 0x40000040 ;  /* 0x40000040ff0d7424 */ /* 0x000fe200078e00ff */
[----:B01----:R-:W-:Y:S01]  /*d3d0*/  LEA R12, R19, R11, 0xc ;  /* 0x0000000b130c7211 */ /* 0x003fe200078e60ff */
[----:B------:R-:W-:Y:S01]  /*d3e0*/  WARPGROUP.ARRIVE ;  /* 0x00000000000079c5 */ /* 0x000fe20000000000 */
[----:B------:R-:W-:Y:S02]  /*d3f0*/  IMAD.MOV.U32 R21, RZ, RZ, 0x40000040 ;  /* 0x40000040ff157424 */ /* 0x000fe400078e00ff */
[C---:B------:R-:W-:Y:S01]  /*d400*/  R2UR UR6, R12.reuse ;  /* 0x000000000c0672ca */ /* 0x040fe200000e0000 */
[----:B------:R-:W-:Y:S01]  /*d410*/  VIADD R20, R12, 0x80 ;  /* 0x000000800c147836 */ /* 0x000fe20000000000 */
[----:B------:R-:W-:Y:S01]  /*d420*/  R2UR UR7, R13 ;  /* 0x000000000d0772ca */ /* 0x000fe200000e0000 */
[----:B------:R-:W-:-:S12]  /*d430*/  IMAD.MOV.U32 R13, RZ, RZ, 0x40000040 ;  /* 0x40000040ff0d7424 */ /* 0x000fd800078e00ff */
[----:B------:R-:W-:Y:S01]  /*d440*/  HGMMA.64x256x16.F32 R24, R152, gdesc[UR4].tnspB, R24, gsb0 ;  /* 0x43e0000498187df0 */ /* 0x000fe20008000818 */
[----:B------:R-:W-:Y:S01]  /*d450*/  R2UR UR6, R20 ;  /* 0x00000000140672ca */ /* 0x000fe200000e0000 */
[C---:B------:R-:W-:Y:S01]  /*d460*/  VIADD R20, R12.reuse, 0x100 ;  /* 0x000001000c147836 */ /* 0x040fe20000000000 */
[----:B------:R-:W-:Y:S01]  /*d470*/  R2UR UR7, R21 ;  /* 0x00000000150772ca */ /* 0x000fe200000e0000 */
[----:B------:R-:W-:Y:S02]  /*d480*/  IMAD.MOV.U32 R21, RZ, RZ, 0x40000040 ;  /* 0x40000040ff157424 */ /* 0x000fe400078e00ff */
[----:B------:R-:W-:Y:S01]  /*d490*/  VIADD R12, R12, 0x180 ;  /* 0x000001800c0c7836 */ /* 0x000fe20000000000 */
[----:B------:R-:W-:Y:S02]  /*d4a0*/  WARPGROUP.DEPBAR.LE gsb0, 0x0 ;  /* 0x00008000000079c5 */ /* 0x000fe40000010000 */
[----:B------:R-:W-:-:S15]  /*d4b0*/  WARPGROUP.ARRIVE ;  /* 0x00000000000079c5 */ /* 0x000fde0000000000 */
[----:B------:R-:W-:-:S04]  /*d4c0*/  NOP ;  /* 0x0000000000007918 */ /* 0x000fc80000000000 */
[----:B------:R-:W-:Y:S01]  /*d4d0*/  HGMMA.64x256x16.F32 R24, R156, gdesc[UR4].tnspB, R24, gsb0 ;  /* 0x43e000049c187df0 */ /* 0x000fe20008000818 */
[----:B------:R-:W-:Y:S02]  /*d4e0*/  R2UR UR6, R20 ;  /* 0x00000000140672ca */ /* 0x000fe400000e0000 */
[----:B------:R-:W-:Y:S01]  /*d4f0*/  R2UR UR7, R21 ;  /* 0x00000000150772ca */ /* 0x000fe200000e0000 */
[----:B------:R-:W-:Y:S02]  /*d500*/  WARPGROUP.DEPBAR.LE gsb0, 0x0 ;  /* 0x00008000000079c5 */ /* 0x000fe40000010000 */
[----:B------:R-:W-:-:S15]  /*d510*/  WARPGROUP.ARRIVE ;  /* 0x00000000000079c5 */ /* 0x000fde0000000000 */
[----:B------:R-:W-:-:S07]  /*d520*/  NOP ;  /* 0x0000000000007918 */ /* 0x000fce0000000000 */
[----:B------:R-:W-:Y:S01]  /*d530*/  HGMMA.64x256x16.F32 R24, R160, gdesc[UR4].tnspB, R24, gsb0 ;  /* 0x43e00004a0187df0 */ /* 0x000fe20008000818 */
[----:B------:R-:W-:Y:S02]  /*d540*/  R2UR UR6, R12 ;  /* 0x000000000c0672ca */ /* 0x000fe400000e0000 */
[----:B------:R-:W-:Y:S01]  /*d550*/  R2UR UR7, R13 ;  /* 0x000000000d0772ca */ /* 0x000fe200000e0000 */
        /* <DEDUP_REMOVED lines=13> */
[----:B------:R-:W-:Y:S05]  /*d630*/  @!P0 BRA `(.L_x_3914) ;  /* 0x0000000000048947 */ /* 0x000fea0003800000 */
[----:B------:R-:W-:Y:S01]  /*d640*/  BPT.TRAP 0x1 ;  /* 0x000000040000795c */ /* 0x000fe20000300000 */
.L_x_3914:
[----:B------:R-:W-:Y:S02]  /*d650*/  VIADD R14, R14, 0x28c60 ;  /* 0x00028c600e0e7836 */ /* 0x000fe40000000000 */
[----:B------:R-:W-:Y:S02]  /*d660*/  IMAD.MOV.U32 R13, RZ, RZ, R170 ;  /* 0x000000ffff0d7224 */ /* 0x000fe400078e00aa */
[----:B------:R-:W-:Y:S01]  /*d670*/  IMAD.MOV.U32 R218, RZ, RZ, R169 ;  /* 0x000000ffffda7224 */ /* 0x000fe200078e00a9 */
[----:B------:R-:W-:Y:S01]  /*d680*/  PRMT R14, R190, 0x654, R14 ;  /* 0x00000654be0e7816 */ /* 0x000fe2000000000e */
[----:B------:R-:W-:-:S03]  /*d690*/  IMAD.MOV.U32 R217, RZ, RZ, R19 ;  /* 0x000000ffffd97224 */ /* 0x000fc600078e0013 */
[----:B------:R1:W-:Y:S01]  /*d6a0*/  SYNCS.ARRIVE.TRANS64.RED.A1T0 RZ, [R14+URZ], RZ ;  /* 0x000000ff0eff79a7 */ /* 0x0003e2000810043f */
[----:B------:R-:W-:Y:S05]  /*d6b0*/  @P1 BRA `(.L_x_3915) ;  /* 0xffffffe000681947 */ /* 0x000fea000383ffff */
.L_x_3902:
[----:B------:R-:W-:Y:S05]  /*d6c0*/  BSYNC B0 ;  /* 0x0000000000007941 */ /* 0x000fea0003800000 */
.L_x_3901:
[----:B0-----:R-:W3:Y:S01]  /*d6d0*/  LDL.LU R12, [R1+0x3c] ;  /* 0x00003c00010c7983 */ /* 0x001ee20000300800 */
[----:B------:R-:W-:Y:S02]  /*d6e0*/  IMAD.MOV.U32 R21, RZ, RZ, -0x800000 ;  /* 0xff800000ff157424 */ /* 0x000fe400078e00ff */
[----:B------:R-:W-:Y:S01]  /*d6f0*/  IMAD.MOV.U32 R20, RZ, RZ, -0x800000 ;  /* 0xff800000ff147424 */ /* 0x000fe200078e00ff */
[----:B------:R-:W0:Y:S02]  /*d700*/  SHFL.BFLY PT, R0, R3, 0x2, 0x1f ;  /* 0x0c401f0003007f89 */ /* 0x000e2400000e0000 */
[----:B0-----:R-:W-:-:S05]  /*d710*/  FADD.FTZ R0, R0, R3 ;  /* 0x0000000300007221 */ /* 0x001fca0000010000 */
[----:B------:R-:W0:Y:S02]  /*d720*/  SHFL.BFLY PT, R3, R0, 0x1, 0x1f ;  /* 0x0c201f0000037f89 */ /* 0x000e2400000e0000 */
[----:B0-----:R-:W-:Y:S01]  /*d730*/  FADD.FTZ R0, R0, R3 ;  /* 0x0000000300007221 */ /* 0x001fe20000010000 */
[----:B------:R-:W-:Y:S01]  /*d740*/  IMAD.MOV.U32 R3, RZ, RZ, RZ ;  /* 0x000000ffff037224 */ /* 0x000fe200078e00ff */
[----:B------:R-:W-:Y:S08]  /*d750*/  BAR.ARV 0x8, 0x100 ;  /* 0x0204000000007b1d */ /* 0x000ff00000002000 */
[----:B------:R-:W-:Y:S01]  /*d760*/  BAR.SYNC.DEFER_BLOCKING 0xf, 0x100 ;  /* 0x03c4000000007b1d */ /* 0x000fe20000010000 */
[----:B------:R-:W-:-:S13]  /*d770*/  FSETP.NE.FTZ.AND P0, PT, R0, RZ, PT ;  /* 0x000000ff0000720b */ /* 0x000fda0003f15000 */
[----:B------:R-:W0:Y:S01]  /*d780*/  @P0 MUFU.RCP R3, R0 ;  /* 0x0000000000030308 */ /* 0x000e220000001000 */
[----:B------:R-:W-:-:S07]  /*d790*/  @P0 FMUL.FTZ R4, R168, 0.69314718246459960938 ;  /* 0x3f317218a8040820 */ /* 0x000fce0000410000 */
[----:B------:R-:W4:Y:S01]  /*d7a0*/  @P0 MUFU.LG2 R0, R0 ;  /* 0x0000000000000308 */ /* 0x000f220000000c00 */
        /* <DEDUP_REMOVED lines=8> */
[----:B----4-:R-:W-:Y:S01]  /*d830*/  @P0 FMUL.FTZ R0, R0, 0.69314718246459960938 ;  /* 0x3f31721800000820 */ /* 0x010fe20000410000 */
[-C--:B------:R-:W-:Y:S01]  /*d840*/  FMUL.FTZ R40, R40, R3.reuse ;  /* 0x0000000328287220 */ /* 0x080fe20000410000 */
[-C--:B------:R-:W-:Y:S01]  /*d850*/  FMUL.FTZ R41, R41, R3.reuse ;  /* 0x0000000329297220 */ /* 0x080fe20000410000 */
[----:B------:R-:W-:Y:S01]  /*d860*/  FMUL.FTZ R44, R44, R3 ;  /* 0x000000032c2c7220 */ /* 0x000fe20000410000 */
[----:B------:R-:W-:Y:S01]  /*d870*/  @P0 FFMA.FTZ R21, R4, R169, R0 ;  /* 0x000000a904150223 */ /* 0x000fe20000010000 */
[-C--:B------:R-:W-:Y:S01]  /*d880*/  FMUL.FTZ R45, R45, R3.reuse ;  /* 0x000000032d2d7220 */ /* 0x080fe20000410000 */
[----:B------:R-:W0:Y:S01]  /*d890*/  SHFL.BFLY PT, R0, R10, 0x2, 0x1f ;  /* 0x0c401f000a007f89 */ /* 0x000e2200000e0000 */
        /* <DEDUP_REMOVED lines=23> */
[----:B0-----:R-:W-:Y:S01]  /*da10*/  FADD.FTZ R0, R0, R10 ;  /* 0x0000000a00007221 */ /* 0x001fe20000010000 */
[-C--:B------:R-:W-:Y:S01]  /*da20*/  FMUL.FTZ R93, R93, R3.reuse ;  /* 0x000000035d5d7220 */ /* 0x080fe20000410000 */
[-C--:B------:R-:W-:Y:S01]  /*da30*/  FMUL.FTZ R96, R96, R3.reuse ;  /* 0x0000000360607220 */ /* 0x080fe20000410000 */
[-C--:B------:R-:W-:Y:S01]  /*da40*/  FMUL.FTZ R97, R97, R3.reuse ;  /* 0x0000000361617220 */ /* 0x080fe20000410000 */
        /* <DEDUP_REMOVED lines=25> */
[----:B0-----:R-:W-:Y:S01]  /*dbe0*/  FADD.FTZ R4, R0, R4 ;  /* 0x0000000400047221 */ /* 0x001fe20000010000 */
[----:B------:R-:W-:-:S02]  /*dbf0*/  IMAD.MOV.U32 R0, RZ, RZ, RZ ;  /* 0x000000ffff007224 */ /* 0x000fc400078e00ff */
[-C--:B------:R-:W-:Y:S01]  /*dc00*/  FMUL.FTZ R148, R148, R3.reuse ;  /* 0x0000000394947220 */ /* 0x080fe20000410000 */
[----:B------:R-:W-:Y:S01]  /*dc10*/  FMUL.FTZ R149, R149, R3 ;  /* 0x0000000395957220 */ /* 0x000fe20000410000 */
        /* <DEDUP_REMOVED lines=17> */
[----:B------:R-:W-:Y:S01]  /*dd30*/  ISETP.NE.AND P0, PT, R197, RZ, PT ;  /* 0x000000ffc500720c */ /* 0x000fe20003f05270 */
        /* <DEDUP_REMOVED lines=12> */
[----:B------:R-:W-:-:S02]  /*de00*/  @!P0 IMAD R4, R19, 0x40, R195 ;  /* 0x0000004013048824 */ /* 0x000fc400078e02c3 */
[-C--:B------:R-:W-:Y:S01]  /*de10*/  FMUL.FTZ R71, R71, R0.reuse ;  /* 0x0000000047477220 */ /* 0x080fe20000410000 */
[----:B------:R-:W-:Y:S02]  /*de20*/  VIADD R19, R19, 0x1 ;  /* 0x0000000113137836 */ /* 0x000fe40000000000 */
[-C--:B------:R-:W-:Y:S01]  /*de30*/  FMUL.FTZ R74, R74, R0.reuse ;  /* 0x000000004a4a7220 */ /* 0x080fe20000410000 */
[----:B------:R-:W-:Y:S02]  /*de40*/  @!P0 IMAD R4, R4, 0x4, R2 ;  /* 0x0000000404048824 */ /* 0x000fe400078e0202 */
[-C--:B------:R-:W-:Y:S01]  /*de50*/  FMUL.FTZ R75, R75, R0.reuse ;  /* 0x000000004b4b7220 */ /* 0x080fe20000410000 */
[-C--:B------:R-:W-:Y:S01]  /*de60*/  FMUL.FTZ R78, R78, R0.reuse ;  /* 0x000000004e4e7220 */ /* 0x080fe20000410000 */
[----:B------:R-:W-:Y:S01]  /*de70*/  ISETP.NE.AND P1, PT, R19, 0x2, PT ;  /* 0x000000021300780c */ /* 0x000fe20003f25270 */
[-C--:B------:R-:W-:Y:S01]  /*de80*/  FMUL.FTZ R79, R79, R0.reuse ;  /* 0x000000004f4f7220 */ /* 0x080fe20000410000 */
[----:B------:R-:W-:Y:S01]  /*de90*/  @!P0 STS [R4+0x28800], R3 ;  /* 0x0288000304008388 */ /* 0x000fe20000000800 */
[-C--:B------:R-:W-:Y:S01]  /*dea0*/  FMUL.FTZ R82, R82, R0.reuse ;  /* 0x0000000052527220 */ /* 0x080fe20000410000 */
[-C--:B------:R-:W-:Y:S01]  /*deb0*/  FMUL.FTZ R83, R83, R0.reuse ;  /* 0x0000000053537220 */ /* 0x080fe20000410000 */
[-C--:B------:R-:W-:Y:S01]  /*dec0*/  FMUL.FTZ R86, R86, R0.reuse ;  /* 0x0000000056567220 */ /* 0x080fe20000410000 */
[----:B------:R0:W-:Y:S01]  /*ded0*/  @!P0 STS [R4+0x28820], R0 ;  /* 0x0288200004008388 */ /* 0x0001e20000000800 */
        /* <DEDUP_REMOVED lines=33> */
[----:B0-----:R-:W-:Y:S01]  /*e0f0*/  SEL R0, RZ, 0x1, P1 ;  /* 0x00000001ff007807 */ /* 0x001fe20000800000 */
[----:B------:R-:W-:Y:S06]  /*e100*/  BAR.ARV 0xe, 0x100 ;  /* 0x0384000000007b1d */ /* 0x000fec0000002000 */
[----:B------:R-:W-:-:S02]  /*e110*/  PLOP3.LUT P0, PT, PT, PT, PT, 0x8, 0x0 ;  /* 0x000000000000781c */ /* 0x000fc40003f0e170 */
[----:B------:R-:W-:Y:S02]  /*e120*/  LOP3.LUT R185, R185, R0, RZ, 0x3c, !PT ;  /* 0x00000000b9b97212 */ /* 0x000fe400078e3cff */
[----:B------:R-:W-:Y:S01]  /*e130*/  SEL R19, R19, RZ, P1 ;  /* 0x000000ff13137207 */ /* 0x000fe20000800000 */
[----:B---3--:R-:W-:-:S05]  /*e140*/  VIADD R12, R12, 0x1 ;  /* 0x000000010c0c7836 */ /* 0x008fca0000000000 */
[----:B------:R0:W-:Y:S03]  /*e150*/  STL [R1+0x3c], R12 ;  /* 0x00003c0c01007387 */ /* 0x0001e60000100800 */
.L_x_3844:
[----:B------:R-:W-:Y:S05]  /*e160*/  BSYNC B7 ;  /* 0x0000000000077941 */ /* 0x000fea0003800000 */
.L_x_3840:
[----:B------:R-:W3:Y:S08]  /*e170*/  S2UR UR4, SR_CgaCtaId ;  /* 0x00000000000479c3 */ /* 0x000ef00000008800 */
[----:B------:R-:W-:Y:S01]  /*e180*/  BAR.SYNC.DEFER_BLOCKING 0x5, 0x180 ;  /* 0x0146000000007b1d */ /* 0x000fe20000010000 */
[----:B------:R-:W-:-:S05]  /*e190*/  MOV R2, 0x400 ;  /* 0x0000040000027802 */ /* 0x000fca0000000f00 */
[----:B------:R-:W-:Y:S01]  /*e1a0*/  BSSY B0, `(.L_x_3916) ;  /* 0x0000505000007945 */ /* 0x000fe20003800000 */
[----:B---3--:R-:W-:-:S04]  /*e1b0*/  MOV R190, UR4 ;  /* 0x0000000400be7c02 */ /* 0x008fc80008000f00 */
[----:B------:R-:W-:-:S05]  /*e1c0*/  LEA R2, R190, R2, 0x18 ;  /* 0x00000002be027211 */ /* 0x000fca00078ec0ff */
[----:B--2--5:R2:W3:Y:S01]  /*e1d0*/  LDS.128 R152, [R2+0x28cd0] ;  /* 0x028cd00002987984 */ /* 0x0244e20000000c00 */
[----:B------:R-:W-:Y:S06]  /*e1e0*/  BAR.ARV 0x4, 0x180 ;  /* 0x0106000000007b1d */ /* 0x000fec0000002000 */
[----:B------:R-:W-:Y:S05]  /*e1f0*/  @P0 BRA `(.L_x_3917) ;  /* 0x0000003c00e40947 */ /* 0x000fea0003800000 */
[----:B------:R-:W4:Y:S01]  /*e200*/  LDL R3, [R1+0x5c] ;  /* 0x00005c0001037983 */ /* 0x000f220000100800 */
[----:B------:R-:W0:Y:S01]  /*e210*/  S2R R0, SR_SWINHI ;  /* 0x0000000000007919 */ /* 0x000e220000002f00 */
[----:B------:R-:W-:Y:S01]  /*e220*/  F2FP.F16.F32.PACK_AB R6, R29, R28 ;  /* 0x0000001c1d06723e */ /* 0x000fe200000000ff */
[----:B------:R-:W-:Y:S01]  /*e230*/  ULDC.64 UR6, c[0x0][0xc00] ;  /* 0x0003000000067ab9 */ /* 0x000fe20000000a00 */
[----:B------:R-:W-:Y:S01]  /*e240*/  F2FP.F16.F32.PACK_AB R7, R31, R30 ;  /* 0x0000001e1f07723e */ /* 0x000fe200000000ff */
[----:B------:R-:W2:Y:S01]  /*e250*/  LDL.LU R156, [R1+0x20] ;  /* 0x00002000019c7983 */ /* 0x000ea20000300800 */
[----:B------:R-:W-:Y:S01]  /*e260*/  F2FP.F16.F32.PACK_AB R8, R33, R32 ;  /* 0x000000202108723e */ /* 0x000fe200000000ff */
[----:B------:R-:W-:Y:S01]  /*e270*/  ULDC.64 UR4, c[0x0][0xc08] ;  /* 0x0003020000047ab9 */ /* 0x000fe20000000a00 */
[----:B------:R-:W-:Y:S01]  /*e280*/  F2FP.F16.F32.PACK_AB R9, R35, R34 ;  /* 0x000000222309723e */ /* 0x000fe200000000ff */
[----:B---3--:R-:W3:Y:S01]  /*e290*/  LDL.LU R152, [R1+0x24] ;  /* 0x0000240001987983 */ /* 0x008ee20000300800 */
[----:B-1----:R-:W-:-:S02]  /*e2a0*/  MOV R14, R2 ;  /* 0x00000002000e7202 */ /* 0x002fc40000000f00 */
[----:B0-----:R-:W-:Y:S02]  /*e2b0*/  MOV R15, R0 ;  /* 0x00000000000f7202 */ /* 0x001fe40000000f00 */
[----:B------:R-:W-:Y:S02]  /*e2c0*/  F2FP.F16.F32.PACK_AB R10, R37, R36 ;  /* 0x00000024250a723e */ /* 0x000fe400000000ff */
[----:B------:R-:W-:Y:S01]  /*e2d0*/  F2FP.F16.F32.PACK_AB R11, R39, R38 ;  /* 0x00000026270b723e */ /* 0x000fe200000000ff */
[----:B------:R-:W-:Y:S01]  /*e2e0*/  BAR.SYNC.DEFER_BLOCKING 0x1, 0x100 ;  /* 0x0044000000007b1d */ /* 0x000fe20000010000 */
[----:B----4-:R-:W-:-:S03]  /*e2f0*/  IMAD.WIDE R12, R3, 0x2, R14 ;  /* 0x00000002030c7825 */ /* 0x010fc600078e020e */
[----:B------:R-:W-:Y:S01]  /*e300*/  LOP3.LUT R0, R12, 0x380, RZ, 0xc0, !PT ;  /* 0x000003800c007812 */ /* 0x000fe200078ec0ff */
[----:B------:R-:W-:-:S03]  /*e310*/  IMAD.MOV.U32 R5, RZ, RZ, R13 ;  /* 0x000000ffff057224 */ /* 0x000fc600078e000d */
[----:B------:R-:W-:-:S04]  /*e320*/  SHF.R.U64 R0, R0, 0x3, RZ ;  /* 0x0000000300007819 */ /* 0x000fc800000012ff */
[----:B------:R-:W-:-:S04]  /*e330*/  LOP3.LUT R4, R0, R12, RZ, 0x3c, !PT ;  /* 0x0000000c00047212 */ /* 0x000fc800078e3cff */
[----:B------:R-:W-:Y:S02]  /*e340*/  MOV R0, R4 ;  /* 0x0000000400007202 */ /* 0x000fe40000000f00 */
[----:B------:R-:W-:Y:S02]  /*e350*/  F2FP.F16.F32.PACK_AB R4, R25, R24 ;  /* 0x000000181904723e */ /* 0x000fe400000000ff */
[----:B------:R-:W-:-:S05]  /*e360*/  F2FP.F16.F32.PACK_AB R5, R27, R26 ;  /* 0x0000001a1b05723e */ /* 0x000fca00000000ff */
[----:B------:R0:W-:Y:S02]  /*e370*/  STSM.16.M88.4 [R0], R4 ;  /* 0x0000000400007844 */ /* 0x0001e40000000200 */
[----:B0-----:R-:W-:-:S04]  /*e380*/  IADD3 R4, P0, R12, 0x20, RZ ;  /* 0x000000200c047810 */ /* 0x001fc80007f1e0ff */
[----:B------:R-:W-:Y:S01]  /*e390*/  LOP3.LUT R0, R4, 0x380, RZ, 0xc0, !PT ;  /* 0x0000038004007812 */ /* 0x000fe200078ec0ff */
[----:B------:R-:W-:-:S03]  /*e3a0*/  IMAD.X R5, RZ, RZ, R13, P0 ;  /* 0x000000ffff057224 */ /* 0x000fc600000e060d */
[----:B------:R-:W-:-:S04]  /*e3b0*/  SHF.R.U64 R0, R0, 0x3, RZ ;  /* 0x0000000300007819 */ /* 0x000fc800000012ff */
[----:B------:R-:W-:-:S04]  /*e3c0*/  LOP3.LUT R4, R0, R4, RZ, 0x3c, !PT ;  /* 0x0000000400047212 */ /* 0x000fc800078e3cff */
[----:B------:R-:W-:-:S05]  /*e3d0*/  MOV R4, R4 ;  /* 0x0000000400047202 */ /* 0x000fca0000000f00 */
[----:B------:R0:W-:Y:S02]  /*e3e0*/  STSM.16.M88.4 [R4], R8 ;  /* 0x0000000804007844 */ /* 0x0001e40000000200 */
[----:B0-----:R-:W-:-:S04]  /*e3f0*/  IADD3 R4, P0, R12, 0x40, RZ ;  /* 0x000000400c047810 */ /* 0x001fc80007f1e0ff */
[----:B------:R-:W-:Y:S01]  /*e400*/  LOP3.LUT R0, R4, 0x380, RZ, 0xc0, !PT ;  /* 0x0000038004007812 */ /* 0x000fe200078ec0ff */
[----:B------:R-:W-:-:S03]  /*e410*/  IMAD.X R5, RZ, RZ, R13, P0 ;  /* 0x000000ffff057224 */ /* 0x000fc600000e060d */
[----:B------:R-:W-:-:S04]  /*e420*/  SHF.R.U64 R0, R0, 0x3, RZ ;  /* 0x0000000300007819 */ /* 0x000fc800000012ff */
[----:B------:R-:W-:Y:S02]  /*e430*/  LOP3.LUT R4, R0, R4, RZ, 0x3c, !PT ;  /* 0x0000000400047212 */ /* 0x000fe400078e3cff */
[----:B------:R-:W-:Y:S02]  /*e440*/  F2FP.F16.F32.PACK_AB R6, R45, R44 ;  /* 0x0000002c2d06723e */ /* 0x000fe400000000ff */
[----:B------:R-:W-:Y:S02]  /*e450*/  MOV R0, R4 ;  /* 0x0000000400007202 */ /* 0x000fe40000000f00 */
[----:B------:R-:W-:Y:S02]  /*e460*/  F2FP.F16.F32.PACK_AB R4, R41, R40 ;  /* 0x000000282904723e */ /* 0x000fe400000000ff */
[----:B------:R-:W-:Y:S02]  /*e470*/  F2FP.F16.F32.PACK_AB R5, R43, R42 ;  /* 0x0000002a2b05723e */ /* 0x000fe400000000ff */
[----:B------:R-:W-:-:S05]  /*e480*/  F2FP.F16.F32.PACK_AB R7, R47, R46 ;  /* 0x0000002e2f07723e */ /* 0x000fca00000000ff */
        /* <DEDUP_REMOVED lines=131> */
[----:B------:R-:W-:-:S02]  /*ecc0*/  F2FP.F16.F32.PACK_AB R7, R143, R142 ;  /* 0x0000008e8f07723e */ /* 0x000fc400000000ff */
[----:B------:R-:W-:-:S03]  /*ecd0*/  IADD3 R0, P0, R12, 0x6060, RZ ;  /* 0x000060600c007810 */ /* 0x000fc60007f1e0ff */
[----:B------:R0:W-:Y:S02]  /*ece0*/  STSM.16.M88.4 [R3], R4 ;  /* 0x0000000403007844 */ /* 0x0001e40000000200 */
[----:B------:R-:W-:Y:S01]  /*ecf0*/  IMAD.X R13, RZ, RZ, R13, P0 ;  /* 0x000000ffff0d7224 */ /* 0x000fe200000e060d */
[----:B------:R-:W-:Y:S02]  /*ed00*/  F2FP.F16.F32.PACK_AB R8, R145, R144 ;  /* 0x000000909108723e */ /* 0x000fe400000000ff */
[----:B0-----:R-:W-:-:S04]  /*ed10*/  LOP3.LUT R3, R0, 0x380, RZ, 0xc0, !PT ;  /* 0x0000038000037812 */ /* 0x001fc800078ec0ff */
[----:B------:R-:W-:-:S04]  /*ed20*/  SHF.R.U64 R3, R3, 0x3, RZ ;  /* 0x0000000303037819 */ /* 0x000fc800000012ff */
[----:B------:R-:W-:Y:S02]  /*ed30*/  LOP3.LUT R12, R3, R0, RZ, 0x3c, !PT ;  /* 0x00000000030c7212 */ /* 0x000fe400078e3cff */
[----:B--2---:R-:W-:Y:S02]  /*ed40*/  IADD3 R6, P0, R156, UR6, RZ ;  /* 0x000000069c067c10 */ /* 0x004fe4000ff1e0ff */
[----:B------:R-:W-:Y:S02]  /*ed50*/  MOV R12, R12 ;  /* 0x0000000c000c7202 */ /* 0x000fe40000000f00 */
[----:B------:R-:W-:Y:S02]  /*ed60*/  F2FP.F16.F32.PACK_AB R9, R147, R146 ;  /* 0x000000929309723e */ /* 0x000fe400000000ff */
[----:B------:R-:W-:Y:S02]  /*ed70*/  F2FP.F16.F32.PACK_AB R10, R149, R148 ;  /* 0x00000094950a723e */ /* 0x000fe400000000ff */
[----:B------:R-:W-:-:S02]  /*ed80*/  F2FP.F16.F32.PACK_AB R11, R151, R150 ;  /* 0x00000096970b723e */ /* 0x000fc400000000ff */
[----:B---3--:R-:W-:Y:S02]  /*ed90*/  IADD3.X R7, R152, UR7, RZ, P0, !PT ;  /* 0x0000000798077c10 */ /* 0x008fe400087fe4ff */
[----:B------:R-:W-:Y:S01]  /*eda0*/  ISETP.NE.U32.AND P0, PT, RZ, UR4, PT ;  /* 0x00000004ff007c0c */ /* 0x000fe2000bf05070 */
[----:B------:R0:W-:Y:S01]  /*edb0*/  STSM.16.M88.4 [R12], R8 ;  /* 0x000000080c007844 */ /* 0x0001e20000000200 */
[----:B------:R-:W-:Y:S02]  /*edc0*/  BAR.SYNC.DEFER_BLOCKING 0x1, 0x100 ;  /* 0x0044000000007b1d */ /* 0x000fe40000010000 */
[----:B------:R-:W-:Y:S02]  /*edd0*/  ISETP.NE.AND.EX P0, PT, RZ, UR5, PT, P0 ;  /* 0x00000005ff007c0c */ /* 0x000fe4000bf05300 */
[----:B------:R-:W-:-:S04]  /*ede0*/  ISETP.NE.U32.AND P1, PT, RZ, UR6, PT ;  /* 0x00000006ff007c0c */ /* 0x000fc8000bf25070 */
[----:B------:R-:W-:Y:S01]  /*edf0*/  ISETP.NE.AND.EX P1, PT, RZ, UR7, PT, P1 ;  /* 0x00000007ff007c0c */ /* 0x000fe2000bf25310 */
[----:B------:R-:W-:-:S06]  /*ee00*/  IMAD.MOV.U32 R4, RZ, RZ, RZ ;  /* 0x000000ffff047224 */ /* 0x000fcc00078e00ff */
[----:B0-----:R-:W-:Y:S01]  /*ee10*/  @P0 IADD3 R8, P2, R156, UR4, RZ ;  /* 0x000000049c080c10 */ /* 0x001fe2000ff5e0ff */
[----:B------:R-:W-:Y:S02]  /*ee20*/  ULDC UR4, c[0x0][0xa88] ;  /* 0x0002a20000047ab9 */ /* 0x000fe40000000800 */
[----:B------:R-:W-:Y:S01]  /*ee30*/  IMAD.U32 R3, RZ, RZ, UR4 ;  /* 0x00000004ff037e24 */ /* 0x000fe2000f8e00ff */
[----:B------:R-:W-:Y:S02]  /*ee40*/  @P0 IADD3.X R9, R152, UR5, RZ, P2, !PT ;  /* 0x0000000598090c10 */ /* 0x000fe400097fe4ff */
[----:B------:R0:W5:Y:S04]  /*ee50*/  @P1 LDG.E R4, desc[UR42][R6.64] ;  /* 0x0000002a06041981 */ /* 0x000168000c1e1900 */
[----:B------:R0:W5:Y:S01]  /*ee60*/  @P0 LDG.E R3, desc[UR42][R8.64] ;  /* 0x0000002a08030981 */ /* 0x000162000c1e1900 */
[----:B------:R-:W-:Y:S05]  /*ee70*/  @P0 BRA `(.L_x_3918) ;  /* 0x0000000000100947 */ /* 0x000fea0003800000 */
[----:B------:R-:W-:Y:S05]  /*ee80*/  @!P1 BRA `(.L_x_3918) ;  /* 0x00000000000c9947 */ /* 0x000fea0003800000 */
[----:B-----5:R-:W2:Y:S04]  /*ee90*/  LDG.E R3, desc[UR42][R6.64] ;  /* 0x0000002a06037981 */ /* 0x020ea8000c1e1900 */
[----:B0-----:R-:W2:Y:S02]  /*eea0*/  LDG.E R6, desc[UR42][R6.64+0x4] ;  /* 0x0000042a06067981 */ /* 0x001ea4000c1e1900 */
[----:B--2---:R-:W-:-:S07]  /*eeb0*/  IMAD.IADD R3, R6, 0x1, -R3 ;  /* 0x0000000106037824 */ /* 0x004fce00078e0a03 */
.L_x_3918:
[----:B------:R-:W2:Y:S01]  /*eec0*/  LDL R0, [R1+0x44] ;  /* 0x0000440001007983 */ /* 0x000ea20000100800 */
[----:B------:R-:W-:-:S03]  /*eed0*/  ULDC UR4, c[0x0][0xad4] ;  /* 0x0002b50000047ab9 */ /* 0x000fc60000000800 */
[----:B------:R-:W3:Y:S04]  /*eee0*/  LDL.LU R5, [R1+0x1c] ;  /* 0x00001c0001057983 */ /* 0x000ee80000300800 */
[----:B------:R1:W5:Y:S04]  /*eef0*/  LDL R159, [R1+0x18] ;  /* 0x00001800019f7983 */ /* 0x0003680000100800 */
[----:B------:R1:W5:Y:S04]  /*ef00*/  LDL R158, [R1+0x28] ;  /* 0x00002800019e7983 */ /* 0x0003680000100800 */
[----:B--2---:R-:W2:Y:S01]  /*ef10*/  SHFL.IDX PT, R0, R0, RZ, 0x1f ;  /* 0x00001fff00007589 */ /* 0x004ea200000e0000 */
[----:B---3--:R-:W-:-:S02]  /*ef20*/  ISETP.NE.AND P1, PT, R5, RZ, PT ;  /* 0x000000ff0500720c */ /* 0x008fc40003f25270 */
[----:B--2---:R-:W-:Y:S02]  /*ef30*/  ISETP.NE.AND P0, PT, R0, RZ, PT ;  /* 0x000000ff0000720c */ /* 0x004fe40003f05270 */
[----:B------:R-:W-:Y:S02]  /*ef40*/  SEL R0, R5, UR4, P1 ;  /* 0x0000000405007c07 */ /* 0x000fe40008800000 */
[----:B-----5:R-:W-:-:S09]  /*ef50*/  SHF.R.S32.HI R5, RZ, 0x1f, R4 ;  /* 0x0000001fff057819 */ /* 0x020fd20000011404 */
[----:B-1----:R-:W-:Y:S05]  /*ef60*/  @P0 BRA `(.L_x_3919) ;  /* 0x0000000400040947 */ /* 0x002fea0003800000 */
[----:B0-----:R-:W2:Y:S01]  /*ef70*/  LDL.LU R9, [R1+0x40] ;  /* 0x0000400001097983 */ /* 0x001ea20000300800 */
[----:B------:R-:W-:Y:S01]  /*ef80*/  ISETP.GT.AND P1, PT, R0, 0x1, PT ;  /* 0x000000010000780c */ /* 0x000fe20003f24270 */
[----:B------:R-:W0:Y:S02]  /*ef90*/  LDC R157, c[0x0][0xbe8] ;  /* 0x0002fa00ff9d7b82 */ /* 0x000e240000000800 */
[----:B------:R-:W3:Y:S04]  /*efa0*/  LDL R162, [R1+0x50] ;  /* 0x0000500001a27983 */ /* 0x000ee80000100800 */
[----:B------:R-:W4:Y:S01]  /*efb0*/  LDL R156, [R1+0x38] ;  /* 0x00003800019c7983 */ /* 0x000f220000100800 */
[----:B------:R-:W-:Y:S02]  /*efc0*/  MOV R12, 0x9b8 ;  /* 0x000009b8000c7802 */ /* 0x000fe40000000f00 */
[----:B------:R-:W-:Y:S01]  /*efd0*/  ISETP.NE.U32.AND P0, PT, RZ, UR6, PT ;  /* 0x00000006ff007c0c */ /* 0x000fe2000bf05070 */
[----:B------:R-:W5:Y:S01]  /*efe0*/  LDL R161, [R1+0x58] ;  /* 0x0000580001a17983 */ /* 0x000f620000100800 */
[----:B------:R-:W-:-:S02]  /*eff0*/  SEL R12, R12, 0x978, P1 ;  /* 0x000009780c0c7807 */ /* 0x000fc40000800000 */
[----:B------:R-:W-:Y:S01]  /*f000*/  ISETP.NE.AND.EX P0, PT, RZ, UR7, PT, P0 ;  /* 0x00000007ff007c0c */ /* 0x000fe2000bf05300 */
[----:B------:R-:W5:Y:S01]  /*f010*/  LDL R160, [R1+0x48] ;  /* 0x0000480001a07983 */ /* 0x000f620000100800 */
[----:B------:R-:W1:Y:S02]  /*f020*/  LDC.64 R6, c[0x0][R12+0x220] ;  /* 0x000088000c067b82 */ /* 0x000e640000000a00 */
[----:B------:R-:W-:-:S06]  /*f030*/  SEL R8, R159, RZ, !P0 ;  /* 0x000000ff9f087207 */ /* 0x000fcc0004000000 */
[----:B------:R-:W2:Y:S01]  /*f040*/  LDC.64 R10, c[0x0][R12+0x218] ;  /* 0x000086000c0a7b82 */ /* 0x000ea20000000a00 */
[----:B0-----:R-:W-:Y:S01]  /*f050*/  ISETP.NE.AND P2, PT, R157, 0x1, PT ;  /* 0x000000019d00780c */ /* 0x001fe20003f45270 */
[----:B-1----:R-:W-:Y:S01]  /*f060*/  IMAD R7, R7, R8, RZ ;  /* 0x0000000807077224 */ /* 0x002fe200078e02ff */
[----:B--2---:R-:W-:-:S05]  /*f070*/  SEL R13, R9, RZ, !P0 ;  /* 0x000000ff090d7207 */ /* 0x004fca0004000000 */
[C---:B------:R-:W-:Y:S02]  /*f080*/  IMAD R13, R6.reuse, R13, R7 ;  /* 0x0000000d060d7224 */ /* 0x040fe400078e0207 */
[----:B------:R-:W-:-:S04]  /*f090*/  IMAD.WIDE.U32 R6, R6, R8, RZ ;  /* 0x0000000806067225 */ /* 0x000fc800078e00ff */
[----:B------:R-:W-:-:S04]  /*f0a0*/  IMAD.WIDE.U32 R8, R10, R184, RZ ;  /* 0x000000b80a087225 */ /* 0x000fc800078e00ff */
[----:B------:R-:W-:Y:S02]  /*f0b0*/  IMAD.IADD R13, R7, 0x1, R13 ;  /* 0x00000001070d7824 */ /* 0x000fe400078e020d */
[----:B------:R-:W0:Y:S01]  /*f0c0*/  @P2 LDC R7, c[0x0][0xbec] ;  /* 0x0002fb00ff072b82 */ /* 0x000e220000000800 */
[----:B------:R-:W-:-:S07]  /*f0d0*/  IADD3 R152, P0, P3, R6, R8, R4 ;  /* 0x0000000806987210 */ /* 0x000fce0007b1e004 */
[----:B------:R-:W1:Y:S01]  /*f0e0*/  @P2 LDC R6, c[0x0][0xbf0] ;  /* 0x0002fc00ff062b82 */ /* 0x000e620000000800 */
[----:B------:R-:W-:-:S04]  /*f0f0*/  IMAD R10, R11, R184, RZ ;  /* 0x000000b80b0a7224 */ /* 0x000fc800078e02ff */
[----:B------:R-:W-:Y:S02]  /*f100*/  IMAD.IADD R8, R9, 0x1, R10 ;  /* 0x0000000109087824 */ /* 0x000fe400078e020a */
[----:B---3--:R-:W-:-:S04]  /*f110*/  IMAD R10, R158, 0x40, R162 ;  /* 0x000000409e0a7824 */ /* 0x008fc800078e02a2 */
[----:B------:R-:W-:Y:S02]  /*f120*/  IMAD.MOV.U32 R11, RZ, RZ, R10 ;  /* 0x000000ffff0b7224 */ /* 0x000fe400078e000a */
[----:B0-----:R-:W-:-:S05]  /*f130*/  @P2 IMAD.HI.U32 R7, R10, R7, RZ ;  /* 0x000000070a072227 */ /* 0x001fca00078e00ff */
[----:B-1----:R-:W-:Y:S02]  /*f140*/  @P2 SHF.R.U32.HI R11, RZ, R6, R7 ;  /* 0x00000006ff0b2219 */ /* 0x002fe40000011607 */
[----:B------:R-:W0:Y:S01]  /*f150*/  LDC.64 R6, c[0x0][R12+0x228] ;  /* 0x00008a000c067b82 */ /* 0x000e220000000a00 */
[----:B----4-:R-:W-:Y:S02]  /*f160*/  SEL R156, R156, RZ, P1 ;  /* 0x000000ff9c9c7207 */ /* 0x010fe40000800000 */
[----:B------:R-:W-:-:S03]  /*f170*/  IADD3.X R13, R13, R8, R5, P0, P3 ;  /* 0x000000080d0d7210 */ /* 0x000fc600007e6405 */
[----:B0-----:R-:W-:-:S04]  /*f180*/  IMAD.WIDE.U32 R8, R6, R156, RZ ;  /* 0x0000009c06087225 */ /* 0x001fc800078e00ff */
[----:B------:R-:W-:Y:S01]  /*f190*/  IMAD R7, R7, R156, RZ ;  /* 0x0000009c07077224 */ /* 0x000fe200078e02ff */
[----:B------:R-:W-:-:S03]  /*f1a0*/  IADD3 R6, P0, P2, R11, R152, R8 ;  /* 0x000000980b067210 */ /* 0x000fc60007a1e008 */
[----:B------:R-:W-:Y:S02]  /*f1b0*/  IMAD.IADD R7, R9, 0x1, R7 ;  /* 0x0000000109077824 */ /* 0x000fe400078e0207 */
[----:B------:R0:W1:Y:S02]  /*f1c0*/  LDC.64 R8, c[0x0][R12+0x210] ;  /* 0x000084000c087b82 */ /* 0x0000640000000a00 */
[----:B0-----:R-:W-:-:S04]  /*f1d0*/  IMAD.MOV R12, RZ, RZ, -R11 ;  /* 0x000000ffff0c7224 */ /* 0x001fc800078e0a0b */
[----:B------:R-:W-:Y:S01]  /*f1e0*/  IMAD R12, R157, R12, R10 ;  /* 0x0000000c9d0c7224 */ /* 0x000fe200078e020a */
[----:B------:R-:W-:-:S04]  /*f1f0*/  SHF.R.S32.HI R11, RZ, 0x1f, R11 ;  /* 0x0000001fff0b7819 */ /* 0x000fc8000001140b */
[----:B------:R-:W-:Y:S02]  /*f200*/  SHF.R.S32.HI R10, RZ, 0x1f, R12 ;  /* 0x0000001fff0a7819 */ /* 0x000fe4000001140c */
[----:B------:R-:W-:Y:S01]  /*f210*/  IADD3.X R7, R11, R13, R7, P0, P2 ;  /* 0x0000000d0b077210 */ /* 0x000fe200007e4407 */
[----:B-1----:R-:W-:-:S04]  /*f220*/  IMAD R9, R9, R12, RZ ;  /* 0x0000000c09097224 */ /* 0x002fc800078e02ff */
[C---:B------:R-:W-:Y:S02]  /*f230*/  IMAD R9, R8.reuse, R10, R9 ;  /* 0x0000000a08097224 */ /* 0x040fe400078e0209 */
[----:B------:R-:W0:Y:S01]  /*f240*/  LDC.64 R10, c[0x0][0xba8] ;  /* 0x0002ea00ff0a7b82 */ /* 0x000e220000000a00 */
[----:B------:R-:W-:-:S07]  /*f250*/  IMAD.WIDE.U32 R6, R8, R12, R6 ;  /* 0x0000000c08067225 */ /* 0x000fce00078e0006 */
[----:B0-----:R-:W0:Y:S08]  /*f260*/  @!P1 LDC R10, c[0x0][0xb50] ;  /* 0x0002d400ff0a9b82 */ /* 0x001e300000000800 */
[----:B------:R-:W1:Y:S01]  /*f270*/  @!P1 LDC R11, c[0x0][0xb54] ;  /* 0x0002d500ff0b9b82 */ /* 0x000e620000000800 */
[----:B------:R-:W-:Y:S01]  /*f280*/  IMAD.IADD R9, R7, 0x1, R9 ;  /* 0x0000000107097824 */ /* 0x000fe200078e0209 */
[----:B0-----:R-:W-:-:S04]  /*f290*/  LEA R10, P0, R6, R10, 0x2 ;  /* 0x0000000a060a7211 */ /* 0x001fc800078010ff */
[----:B-1----:R-:W-:Y:S01]  /*f2a0*/  LEA.HI.X R9, R6, R11, R9, 0x2, P0 ;  /* 0x0000000b06097211 */ /* 0x002fe200000f1409 */
[----:B-----5:R-:W-:Y:S01]  /*f2b0*/  IMAD.MOV R6, RZ, RZ, -R161 ;  /* 0x000000ffff067224 */ /* 0x020fe200078e0aa1 */
[----:B------:R-:W-:Y:S01]  /*f2c0*/  SHFL.IDX PT, R8, R10, 0x1, 0x1c1f ;  /* 0x003c1f000a087f89 */ /* 0x000fe200000e0000 */
[----:B------:R-:W-:-:S03]  /*f2d0*/  IMAD R11, R158, 0x40, R195 ;  /* 0x000000409e0b7824 */ /* 0x000fc600078e02c3 */
[----:B------:R-:W-:Y:S01]  /*f2e0*/  ISETP.NE.AND P0, PT, R160, R6, PT ;  /* 0x00000006a000720c */ /* 0x000fe20003f05270 */
[----:B------:R-:W-:Y:S04]  /*f2f0*/  SHFL.IDX PT, R7, R9, RZ, 0x1c1f ;  /* 0x001c1fff09077589 */ /* 0x000fe800000e0000 */
[----:B------:R0:W1:Y:S04]  /*f300*/  SHFL.IDX PT, R6, R10, RZ, 0x1c1f ;  /* 0x001c1fff0a067589 */ /* 0x00006800000e0000 */
[----:B------:R-:W2:Y:S01]  /*f310*/  SHFL.IDX PT, R9, R9, 0x1, 0x1c1f ;  /* 0x003c1f0009097f89 */ /* 0x000ea200000e0000 */
[----:B0-----:R-:W-:-:S05]  /*f320*/  IMAD R10, R3, R157, RZ ;  /* 0x0000009d030a7224 */ /* 0x001fca00078e02ff */
[C---:B------:R-:W-:Y:S01]  /*f330*/  ISETP.GE.OR P1, PT, R11.reuse, R10, P0 ;  /* 0x0000000a0b00720c */ /* 0x040fe20000726670 */
[----:B------:R-:W-:-:S05]  /*f340*/  VIADD R11, R11, 0x8 ;  /* 0x000000080b0b7836 */ /* 0x000fca0000000000 */
[----:B------:R-:W-:-:S07]  /*f350*/  ISETP.GE.OR P0, PT, R11, R10, P0 ;  /* 0x0000000a0b00720c */ /* 0x000fce0000706670 */
[----:B-1----:R1:W-:Y:S06]  /*f360*/  @!P1 ST.E desc[UR42][R6.64], R21 ;  /* 0x0000001506009985 */ /* 0x0023ec000c10192a */
[----:B--2---:R1:W-:Y:S02]  /*f370*/  @!P0 ST.E desc[UR42][R8.64], R20 ;  /* 0x0000001408008985 */ /* 0x0043e4000c10192a */
.L_x_3919:
[----:B------:R-:W-:Y:S02]  /*f380*/  ISETP.GT.AND P1, PT, R0, 0x1, PT ;  /* 0x000000010000780c */ /* 0x000fe40003f24270 */
[----:B------:R-:W-:-:S04]  /*f390*/  ISETP.NE.U32.AND P0, PT, RZ, UR6, PT ;  /* 0x00000006ff007c0c */ /* 0x000fc8000bf05070 */
[----:B------:R-:W-:-:S04]  /*f3a0*/  ISETP.NE.AND.EX P0, PT, RZ, UR7, PT, P0 ;  /* 0x00000007ff007c0c */ /* 0x000fc8000bf05300 */
[----:B------:R-:W-:-:S03]  /*f3b0*/  SEL R0, R159, RZ, !P0 ;  /* 0x000000ff9f007207 */ /* 0x000fc60004000000 */
[----:B------:R-:W-:Y:S06]  /*f3c0*/  @P1 BRA `(.L_x_3920) ;  /* 0x0000001000601947 */ /* 0x000fec0003800000 */
[----:B-1----:R-:W1:Y:S01]  /*f3d0*/  S2R R20, SR_TID.X ;  /* 0x0000000000147919 */ /* 0x002e620000002100 */
[----:B------:R-:W2:Y:S01]  /*f3e0*/  LDC R80, c[0x0][0xbe8] ;  /* 0x0002fa00ff507b82 */ /* 0x000ea20000000800 */
[----:B------:R-:W-:Y:S01]  /*f3f0*/  ULDC.64 UR4, c[0x0][0xaa0] ;  /* 0x0002a80000047ab9 */ /* 0x000fe20000000a00 */
[----:B-1----:R-:W-:-:S05]  /*f400*/  VIADD R20, R20, 0xffffff80 ;  /* 0xffffff8014147836 */ /* 0x002fca0000000000 */
[----:B0-----:R-:W-:-:S04]  /*f410*/  SHF.R.S32.HI R7, RZ, 0x1f, R20 ;  /* 0x0000001fff077819 */ /* 0x001fc80000011414 */
[----:B------:R-:W-:-:S04]  /*f420*/  LEA.HI R7, R7, R20, RZ, 0x3 ;  /* 0x0000001407077211 */ /* 0x000fc800078f18ff */
[----:B------:R-:W-:-:S05]  /*f430*/  SHF.R.S32.HI R6, RZ, 0x3, R7 ;  /* 0x00000003ff067819 */ /* 0x000fca0000011407 */
[----:B------:R-:W-:-:S04]  /*f440*/  IMAD R9, R6, 0x40, R192 ;  /* 0x0000004006097824 */ /* 0x000fc800078e02c0 */
[----:B------:R-:W-:-:S03]  /*f450*/  IMAD.WIDE R14, R9, 0x2, R14 ;  /* 0x00000002090e7825 */ /* 0x000fc600078e020e */
[C---:B------:R-:W-:Y:S01]  /*f460*/  IADD3 R37, P0, R14.reuse, 0x5000, RZ ;  /* 0x000050000e257810 */ /* 0x040fe20007f1e0ff */
[----:B------:R-:W-:Y:S01]  /*f470*/  IMAD R5, R5, UR4, RZ ;  /* 0x0000000405057c24 */ /* 0x000fe2000f8e02ff */
[----:B------:R-:W-:Y:S02]  /*f480*/  IADD3 R13, P3, R14, 0x1000, RZ ;  /* 0x000010000e0d7810 */ /* 0x000fe40007f7e0ff */
[----:B------:R-:W-:Y:S01]  /*f490*/  LOP3.LUT R36, R37, 0x380, RZ, 0xc0, !PT ;  /* 0x0000038025247812 */ /* 0x000fe200078ec0ff */
[----:B------:R-:W-:Y:S01]  /*f4a0*/  IMAD R21, R4, UR5, R5 ;  /* 0x0000000504157c24 */ /* 0x000fe2000f8e0205 */
[----:B------:R-:W-:Y:S02]  /*f4b0*/  LOP3.LUT R12, R13, 0x380, RZ, 0xc0, !PT ;  /* 0x000003800d0c7812 */ /* 0x000fe400078ec0ff */
[----:B------:R-:W-:Y:S01]  /*f4c0*/  SHF.R.U64 R36, R36, 0x3, RZ ;  /* 0x0000000324247819 */ /* 0x000fe200000012ff */
[----:B------:R-:W-:Y:S01]  /*f4d0*/  IMAD.WIDE.U32 R4, R4, UR4, RZ ;  /* 0x0000000404047c25 */ /* 0x000fe2000f8e00ff */
[----:B------:R-:W-:Y:S01]  /*f4e0*/  LOP3.LUT R7, R7, 0xfffffff8, RZ, 0xc0, !PT ;  /* 0xfffffff807077812 */ /* 0x000fe200078ec0ff */
[----:B------:R-:W-:Y:S01]  /*f4f0*/  ULDC.64 UR4, c[0x0][0xae8] ;  /* 0x0002ba0000047ab9 */ /* 0x000fe20000000a00 */
[----:B------:R-:W-:Y:S01]  /*f500*/  LOP3.LUT R36, R36, R37, RZ, 0x3c, !PT ;  /* 0x0000002524247212 */ /* 0x000fe200078e3cff */
[----:B------:R-:W-:Y:S01]  /*f510*/  IMAD.X R37, RZ, RZ, R15, P0 ;  /* 0x000000ffff257224 */ /* 0x000fe200000e060f */
[----:B------:R-:W-:-:S02]  /*f520*/  IADD3 R65, P0, R14, 0xc000, RZ ;  /* 0x0000c0000e417810 */ /* 0x000fc40007f1e0ff */
[----:B------:R-:W-:Y:S02]  /*f530*/  SHF.R.U64 R12, R12, 0x3, RZ ;  /* 0x000000030c0c7819 */ /* 0x000fe400000012ff */
[----:B------:R-:W-:Y:S01]  /*f540*/  LOP3.LUT R64, R65, 0x380, RZ, 0xc0, !PT ;  /* 0x0000038041407812 */ /* 0x000fe200078ec0ff */
[----:B------:R-:W-:Y:S01]  /*f550*/  IMAD.IADD R5, R5, 0x1, R21 ;  /* 0x0000000105057824 */ /* 0x000fe200078e0215 */
[----:B------:R-:W-:Y:S01]  /*f560*/  LOP3.LUT R12, R12, R13, RZ, 0x3c, !PT ;  /* 0x0000000d0c0c7212 */ /* 0x000fe200078e3cff */
[----:B------:R-:W-:Y:S01]  /*f570*/  IMAD.IADD R7, R20, 0x1, -R7 ;  /* 0x0000000114077824 */ /* 0x000fe200078e0a07 */
[----:B------:R-:W-:Y:S01]  /*f580*/  SHF.R.U64 R64, R64, 0x3, RZ ;  /* 0x0000000340407819 */ /* 0x000fe200000012ff */
[--C-:B------:R-:W-:Y:S01]  /*f590*/  IMAD.X R13, RZ, RZ, R15.reuse, P3 ;  /* 0x000000ffff0d7224 */ /* 0x100fe200018e060f */
[----:B------:R-:W-:Y:S01]  /*f5a0*/  IADD3 R25, P4, R14, 0x2000, RZ ;  /* 0x000020000e197810 */ /* 0x000fe20007f9e0ff */
[----:B------:R-:W5:Y:S01]  /*f5b0*/  LD.E.128 R36, desc[UR42][R36.64] ;  /* 0x0000002a24247980 */ /* 0x000f62000c101d00 */
[----:B------:R-:W-:Y:S01]  /*f5c0*/  LOP3.LUT R64, R64, R65, RZ, 0x3c, !PT ;  /* 0x0000004140407212 */ /* 0x000fe200078e3cff */
[----:B------:R-:W-:Y:S01]  /*f5d0*/  IMAD.X R65, RZ, RZ, R15, P0 ;  /* 0x000000ffff417224 */ /* 0x000fe200000e060f */
[----:B--2---:R-:W-:Y:S01]  /*f5e0*/  ISETP.NE.AND P0, PT, R80, 0x1, PT ;  /* 0x000000015000780c */ /* 0x004fe20003f05270 */
[----:B------:R-:W-:Y:S01]  /*f5f0*/  IMAD.WIDE.U32 R4, R184, UR4, R4 ;  /* 0x00000004b8047c25 */ /* 0x000fe2000f8e0004 */
[----:B------:R-:W-:-:S02]  /*f600*/  IADD3 R29, P5, R14, 0x3000, RZ ;  /* 0x000030000e1d7810 */ /* 0x000fc40007fbe0ff */
[C---:B------:R-:W-:Y:S01]  /*f610*/  IADD3 R33, P6, R14.reuse, 0x4000, RZ ;  /* 0x000040000e217810 */ /* 0x040fe20007fde0ff */
[----:B------:R-:W-:Y:S01]  /*f620*/  IMAD R7, R7, 0x20, R6 ;  /* 0x0000002007077824 */ /* 0x000fe200078e0206 */
[C---:B------:R-:W-:Y:S01]  /*f630*/  IADD3 R41, P1, R14.reuse, 0x6000, RZ ;  /* 0x000060000e297810 */ /* 0x040fe20007f3e0ff */
[----:B------:R-:W5:Y:S01]  /*f640*/  LD.E.128 R64, desc[UR42][R64.64] ;  /* 0x0000002a40407980 */ /* 0x000f62000c101d00 */
[C---:B------:R-:W-:Y:S02]  /*f650*/  IADD3 R45, P2, R14.reuse, 0x7000, RZ ;  /* 0x000070000e2d7810 */ /* 0x040fe40007f5e0ff */
[----:B------:R-:W-:Y:S02]  /*f660*/  IADD3 R49, P3, R14, 0x8000, RZ ;  /* 0x000080000e317810 */ /* 0x000fe40007f7e0ff */
[----:B------:R-:W-:Y:S01]  /*f670*/  SHF.R.S32.HI R20, RZ, 0x1f, R0 ;  /* 0x0000001fff147819 */ /* 0x000fe20000011400 */
[----:B------:R-:W0:Y:S01]  /*f680*/  @P0 LDC R82, c[0x0][0xbec] ;  /* 0x0002fb00ff520b82 */ /* 0x000e220000000800 */
[----:B------:R-:W-:-:S02]  /*f690*/  LOP3.LUT R24, R25, 0x380, RZ, 0xc0, !PT ;  /* 0x0000038019187812 */ /* 0x000fc400078ec0ff */
[----:B------:R-:W-:-:S05]  /*f6a0*/  LOP3.LUT R9, R14, 0x380, RZ, 0xc0, !PT ;  /* 0x000003800e097812 */ /* 0x000fca00078ec0ff */
[----:B------:R-:W1:Y:S01]  /*f6b0*/  @P0 LDC R21, c[0x0][0xbf0] ;  /* 0x0002fc00ff150b82 */ /* 0x000e620000000800 */
[----:B------:R-:W-:Y:S01]  /*f6c0*/  LOP3.LUT R28, R29, 0x380, RZ, 0xc0, !PT ;  /* 0x000003801d1c7812 */ /* 0x000fe200078ec0ff */
[----:B------:R-:W-:Y:S01]  /*f6d0*/  IMAD R5, R184, UR5, R5 ;  /* 0x00000005b8057c24 */ /* 0x000fe2000f8e0205 */
[----:B------:R-:W-:Y:S01]  /*f6e0*/  LOP3.LUT R32, R33, 0x380, RZ, 0xc0, !PT ;  /* 0x0000038021207812 */ /* 0x000fe200078ec0ff */
[----:B------:R-:W-:Y:S01]  /*f6f0*/  IMAD R7, R158, 0x40, R7 ;  /* 0x000000409e077824 */ /* 0x000fe200078e0207 */
[----:B------:R-:W-:Y:S01]  /*f700*/  LOP3.LUT R40, R41, 0x380, RZ, 0xc0, !PT ;  /* 0x0000038029287812 */ /* 0x000fe200078ec0ff */
[----:B------:R-:W-:Y:S01]  /*f710*/  ULDC.64 UR4, c[0x0][0xaf0] ;  /* 0x0002bc0000047ab9 */ /* 0x000fe20000000a00 */
[----:B------:R-:W-:Y:S02]  /*f720*/  LOP3.LUT R44, R45, 0x380, RZ, 0xc0, !PT ;  /* 0x000003802d2c7812 */ /* 0x000fe400078ec0ff */
[----:B------:R-:W-:Y:S01]  /*f730*/  LOP3.LUT R48, R49, 0x380, RZ, 0xc0, !PT ;  /* 0x0000038031307812 */ /* 0x000fe200078ec0ff */
[----:B------:R-:W-:Y:S01]  /*f740*/  IMAD R81, R20, UR4, RZ ;  /* 0x0000000414517c24 */ /* 0x000fe2000f8e02ff */
[----:B------:R-:W-:-:S02]  /*f750*/  SHF.R.U64 R24, R24, 0x3, RZ ;  /* 0x0000000318187819 */ /* 0x000fc400000012ff */
[----:B------:R-:W-:Y:S02]  /*f760*/  SHF.R.U64 R28, R28, 0x3, RZ ;  /* 0x000000031c1c7819 */ /* 0x000fe400000012ff */
[----:B------:R-:W-:Y:S01]  /*f770*/  SHF.R.U64 R32, R32, 0x3, RZ ;  /* 0x0000000320207819 */ /* 0x000fe200000012ff */
[----:B0-----:R-:W-:Y:S01]  /*f780*/  @P0 IMAD.HI.U32 R82, R7, R82, RZ ;  /* 0x0000005207520227 */ /* 0x001fe200078e00ff */
[----:B------:R-:W-:Y:S01]  /*f790*/  SHF.R.U64 R40, R40, 0x3, RZ ;  /* 0x0000000328287819 */ /* 0x000fe200000012ff */
[----:B------:R-:W0:Y:S01]  /*f7a0*/  LDC R20, c[0x0][0xac8] ;  /* 0x0002b200ff147b82 */ /* 0x000e220000000800 */
[----:B------:R-:W-:Y:S02]  /*f7b0*/  SHF.R.U64 R44, R44, 0x3, RZ ;  /* 0x000000032c2c7819 */ /* 0x000fe400000012ff */
[----:B------:R-:W-:Y:S01]  /*f7c0*/  SHF.R.U64 R48, R48, 0x3, RZ ;  /* 0x0000000330307819 */ /* 0x000fe200000012ff */
[----:B------:R-:W-:Y:S01]  /*f7d0*/  IMAD R83, R0, UR5, R81 ;  /* 0x0000000500537c24 */ /* 0x000fe2000f8e0251 */
[----:B------:R-:W-:Y:S01]  /*f7e0*/  LOP3.LUT R24, R24, R25, RZ, 0x3c, !PT ;  /* 0x0000001918187212 */ /* 0x000fe200078e3cff */
[----:B------:R-:W-:Y:S01]  /*f7f0*/  IMAD.MOV.U32 R81, RZ, RZ, R7 ;  /* 0x000000ffff517224 */ /* 0x000fe200078e0007 */
        /* <DEDUP_REMOVED lines=10> */
[----:B-1----:R-:W-:Y:S01]  /*f8a0*/  @P0 SHF.R.U32.HI R81, RZ, R21, R82 ;  /* 0x00000015ff510219 */ /* 0x002fe20000011652 */
[----:B------:R-:W-:Y:S01]  /*f8b0*/  IMAD.WIDE.U32 R4, R0, UR4, R4 ;  /* 0x0000000400047c25 */ /* 0x000fe2000f8e0004 */
[C---:B------:R-:W-:Y:S01]  /*f8c0*/  IADD3 R53, P4, R14.reuse, 0x9000, RZ ;  /* 0x000090000e357810 */ /* 0x040fe20007f9e0ff */
[----:B------:R-:W-:Y:S01]  /*f8d0*/  ULDC.64 UR4, c[0x0][0xae0] ;  /* 0x0002b80000047ab9 */ /* 0x000fe20000000a00 */
[C---:B------:R-:W-:Y:S01]  /*f8e0*/  IADD3 R57, P5, R14.reuse, 0xa000, RZ ;  /* 0x0000a0000e397810 */ /* 0x040fe20007fbe0ff */
[----:B------:R-:W5:Y:S01]  /*f8f0*/  LD.E.128 R24, desc[UR42][R24.64] ;  /* 0x0000002a18187980 */ /* 0x000f62000c101d00 */
[----:B------:R-:W-:-:S02]  /*f900*/  IADD3 R61, P6, R14, 0xb000, RZ ;  /* 0x0000b0000e3d7810 */ /* 0x000fc40007fde0ff */
[C---:B------:R-:W-:Y:S01]  /*f910*/  IADD3 R69, P1, R14.reuse, 0xd000, RZ ;  /* 0x0000d0000e457810 */ /* 0x040fe20007f3e0ff */
[----:B------:R-:W5:Y:S01]  /*f920*/  LD.E.128 R28, desc[UR42][R28.64] ;  /* 0x0000002a1c1c7980 */ /* 0x000f62000c101d00 */
[C---:B------:R-:W-:Y:S02]  /*f930*/  IADD3 R73, P2, R14.reuse, 0xe000, RZ ;  /* 0x0000e0000e497810 */ /* 0x040fe40007f5e0ff */
[----:B------:R-:W-:Y:S01]  /*f940*/  IADD3.X R49, RZ, R15, RZ, P3, !PT ;  /* 0x0000000fff317210 */ /* 0x000fe20001ffe4ff */
[----:B------:R-:W5:Y:S01]  /*f950*/  LD.E.128 R32, desc[UR42][R32.64] ;  /* 0x0000002a20207980 */ /* 0x000f62000c101d00 */
[----:B------:R-:W-:Y:S02]  /*f960*/  IADD3 R11, P3, R14, 0xf000, RZ ;  /* 0x0000f0000e0b7810 */ /* 0x000fe40007f7e0ff */
[----:B------:R-:W-:Y:S01]  /*f970*/  SHF.R.S32.HI R0, RZ, 0x1f, R81 ;  /* 0x0000001fff007819 */ /* 0x000fe20000011451 */
[----:B------:R-:W5:Y:S01]  /*f980*/  LD.E.128 R40, desc[UR42][R40.64] ;  /* 0x0000002a28287980 */ /* 0x000f62000c101d00 */
[----:B------:R-:W-:Y:S01]  /*f990*/  LOP3.LUT R52, R53, 0x380, RZ, 0xc0, !PT ;  /* 0x0000038035347812 */ /* 0x000fe200078ec0ff */
[----:B------:R-:W-:Y:S01]  /*f9a0*/  IMAD.X R77, RZ, RZ, R15, P3 ;  /* 0x000000ffff4d7224 */ /* 0x000fe200018e060f */
[----:B------:R-:W-:Y:S01]  /*f9b0*/  LOP3.LUT R56, R57, 0x380, RZ, 0xc0, !PT ;  /* 0x0000038039387812 */ /* 0x000fe200078ec0ff */
[----:B------:R-:W5:Y:S01]  /*f9c0*/  LD.E.128 R44, desc[UR42][R44.64] ;  /* 0x0000002a2c2c7980 */ /* 0x000f62000c101d00 */
[----:B------:R-:W-:-:S02]  /*f9d0*/  LOP3.LUT R60, R61, 0x380, RZ, 0xc0, !PT ;  /* 0x000003803d3c7812 */ /* 0x000fc400078ec0ff */
[----:B------:R-:W-:Y:S01]  /*f9e0*/  LOP3.LUT R68, R69, 0x380, RZ, 0xc0, !PT ;  /* 0x0000038045447812 */ /* 0x000fe200078ec0ff */
[----:B------:R-:W5:Y:S01]  /*f9f0*/  LD.E.128 R48, desc[UR42][R48.64] ;  /* 0x0000002a30307980 */ /* 0x000f62000c101d00 */
[----:B------:R-:W-:Y:S02]  /*fa00*/  LOP3.LUT R72, R73, 0x380, RZ, 0xc0, !PT ;  /* 0x0000038049487812 */ /* 0x000fe400078ec0ff */
[----:B------:R-:W-:Y:S01]  /*fa10*/  LOP3.LUT R10, R11, 0x380, RZ, 0xc0, !PT ;  /* 0x000003800b0a7812 */ /* 0x000fe200078ec0ff */
[----:B------:R-:W-:Y:S01]  /*fa20*/  IMAD R0, R0, UR4, RZ ;  /* 0x0000000400007c24 */ /* 0x000fe2000f8e02ff */
[----:B------:R-:W-:Y:S02]  /*fa30*/  SHF.R.U64 R52, R52, 0x3, RZ ;  /* 0x0000000334347819 */ /* 0x000fe400000012ff */
[----:B------:R-:W-:Y:S02]  /*fa40*/  SHF.R.U64 R56, R56, 0x3, RZ ;  /* 0x0000000338387819 */ /* 0x000fe400000012ff */
[----:B------:R-:W-:-:S02]  /*fa50*/  SHF.R.U64 R60, R60, 0x3, RZ ;  /* 0x000000033c3c7819 */ /* 0x000fc400000012ff */
[----:B------:R-:W-:Y:S02]  /*fa60*/  SHF.R.U64 R68, R68, 0x3, RZ ;  /* 0x0000000344447819 */ /* 0x000fe400000012ff */
[----:B------:R-:W-:Y:S02]  /*fa70*/  SHF.R.U64 R72, R72, 0x3, RZ ;  /* 0x0000000348487819 */ /* 0x000fe400000012ff */
[----:B------:R-:W-:Y:S02]  /*fa80*/  SHF.R.U64 R9, R9, 0x3, RZ ;  /* 0x0000000309097819 */ /* 0x000fe400000012ff */
[----:B------:R-:W-:Y:S01]  /*fa90*/  SHF.R.U64 R10, R10, 0x3, RZ ;  /* 0x000000030a0a7819 */ /* 0x000fe200000012ff */
[----:B------:R-:W-:Y:S01]  /*faa0*/  IMAD R21, R81, UR5, R0 ;  /* 0x0000000551157c24 */ /* 0x000fe2000f8e0200 */
        /* <DEDUP_REMOVED lines=12> */
[----:B------:R-:W-:Y:S01]  /*fb70*/  LOP3.LUT R76, R10, R11, RZ, 0x3c, !PT ;  /* 0x0000000b0a4c7212 */ /* 0x000fe200078e3cff */
[----:B------:R-:W-:Y:S01]  /*fb80*/  IMAD.MOV R0, RZ, RZ, -R81 ;  /* 0x000000ffff007224 */ /* 0x000fe200078e0a51 */
[----:B------:R-:W5:Y:S01]  /*fb90*/  LD.E.128 R12, desc[UR42][R12.64] ;  /* 0x0000002a0c0c7980 */ /* 0x000f62000c101d00 */
[----:B------:R-:W-:-:S02]  /*fba0*/  IMAD.IADD R5, R5, 0x1, R83 ;  /* 0x0000000105057824 */ /* 0x000fc400078e0253 */
[----:B------:R-:W-:Y:S01]  /*fbb0*/  IMAD R7, R80, R0, R7 ;  /* 0x0000000050077224 */ /* 0x000fe200078e0207 */
[----:B------:R-:W5:Y:S04]  /*fbc0*/  LD.E.128 R8, desc[UR42][R8.64] ;  /* 0x0000002a08087980 */ /* 0x000f68000c101d00 */
[----:B------:R-:W5:Y:S01]  /*fbd0*/  LD.E.128 R52, desc[UR42][R52.64] ;  /* 0x0000002a34347980 */ /* 0x000f62000c101d00 */
[----:B------:R-:W-:-:S03]  /*fbe0*/  SHF.R.S32.HI R0, RZ, 0x1f, R7 ;  /* 0x0000001fff007819 */ /* 0x000fc60000011407 */
[----:B------:R-:W5:Y:S04]  /*fbf0*/  LD.E.128 R56, desc[UR42][R56.64] ;  /* 0x0000002a38387980 */ /* 0x000f68000c101d00 */
        /* <DEDUP_REMOVED lines=12> */
[----:B------:R-:W-:-:S02]  /*fcc0*/  IMAD.IADD R5, R5, 0x1, R21 ;  /* 0x0000000105057824 */ /* 0x000fc400078e0215 */
[----:B------:R-:W-:Y:S02]  /*fcd0*/  IMAD R0, R0, UR4, RZ ;  /* 0x0000000400007c24 */ /* 0x000fe4000f8e02ff */
[----:B------:R-:W-:-:S04]  /*fce0*/  IMAD.WIDE.U32 R4, R7, UR4, R4 ;  /* 0x0000000407047c25 */ /* 0x000fc8000f8e0004 */
[----:B------:R-:W-:Y:S01]  /*fcf0*/  IMAD R81, R7, UR5, R0 ;  /* 0x0000000507517c24 */ /* 0x000fe2000f8e0200 */
[----:B------:R-:W-:Y:S01]  /*fd00*/  ULDC.64 UR4, c[0x0][0xa80] ;  /* 0x0002a00000047ab9 */ /* 0x000fe20000000a00 */
[----:B------:R-:W-:Y:S01]  /*fd10*/  VIADD R160, R192, 0x40 ;  /* 0x00000040c0a07836 */ /* 0x000fe20000000000 */
[----:B------:R-:W-:Y:S01]  /*fd20*/  LEA R21, P0, R4, UR4, 0x1 ;  /* 0x0000000404157c11 */ /* 0x000fe2000f8008ff */
[----:B------:R-:W-:Y:S01]  /*fd30*/  IMAD.IADD R81, R5, 0x1, R81 ;  /* 0x0000000105517824 */ /* 0x000fe200078e0251 */
[----:B------:R-:W-:-:S04]  /*fd40*/  IADD3 R0, R2, 0x28c20, RZ ;  /* 0x00028c2002007810 */ /* 0x000fc80007ffe0ff */
[----:B------:R-:W-:Y:S02]  /*fd50*/  LEA.HI.X R81, R4, UR5, R81, 0x1, P0 ;  /* 0x0000000504517c11 */ /* 0x000fe400080f0c51 */
[----:B------:R-:W-:Y:S02]  /*fd60*/  PRMT R0, RZ, 0x654, R0 ;  /* 0x00000654ff007816 */ /* 0x000fe40000000000 */
[-C--:B0-----:R-:W-:Y:S02]  /*fd70*/  ISETP.GE.AND P0, PT, R160, R20.reuse, PT ;  /* 0x00000014a000720c */ /* 0x081fe40003f06270 */
[----:B-1----:R0:W-:Y:S01]  /*fd80*/  SYNCS.ARRIVE.TRANS64.RED.A1T0 RZ, [R0+URZ], RZ ;  /* 0x000000ff00ff79a7 */ /* 0x0021e2000810043f */
[C---:B------:R-:W-:Y:S01]  /*fd90*/  VIADD R159, R192.reuse, 0x80 ;  /* 0x00000080c09f7836 */ /* 0x040fe20000000000 */
[----:B------:R-:W-:Y:S01]  /*fda0*/  ISETP.GE.AND P1, PT, R192, R20, PT ;  /* 0x00000014c000720c */ /* 0x000fe20003f26270 */
[----:B------:R-:W-:Y:S01]  /*fdb0*/  IMAD R80, R3, R80, RZ ;  /* 0x0000005003507224 */ /* 0x000fe200078e02ff */
[----:B0-----:R-:W-:-:S02]  /*fdc0*/  SEL R0, RZ, 0xffffffff, P0 ;  /* 0xffffffffff007807 */ /* 0x001fc40000000000 */
[----:B------:R-:W-:-:S03]  /*fdd0*/  ISETP.GE.AND P0, PT, R159, R20, PT ;  /* 0x000000149f00720c */ /* 0x000fc60003f06270 */
[----:B------:R-:W-:Y:S01]  /*fde0*/  IMAD.SHL.U32 R3, R0, 0x2, RZ ;  /* 0x0000000200037824 */ /* 0x000fe200078e00ff */
[----:B------:R-:W-:Y:S01]  /*fdf0*/  SEL R0, RZ, 0x1, P1 ;  /* 0x00000001ff007807 */ /* 0x000fe20000800000 */
[----:B------:R-:W-:-:S03]  /*fe00*/  IMAD R82, R158, 0x40, R6 ;  /* 0x000000409e527824 */ /* 0x000fc600078e0206 */
[----:B------:R-:W-:Y:S02]  /*fe10*/  LOP3.LUT R0, R3, 0x2, R0, 0xe2, !PT ;  /* 0x0000000203007812 */ /* 0x000fe400078ee200 */
[----:B------:R-:W-:Y:S01]  /*fe20*/  SEL R3, RZ, 0xffffffff, P0 ;  /* 0xffffffffff037807 */ /* 0x000fe20000000000 */
[----:B------:R-:W-:-:S04]  /*fe30*/  VIADD R158, R192, 0xc0 ;  /* 0x000000c0c09e7836 */ /* 0x000fc80000000000 */
[----:B------:R-:W-:Y:S01]  /*fe40*/  IMAD.SHL.U32 R3, R3, 0x4, RZ ;  /* 0x0000000403037824 */ /* 0x000fe200078e00ff */
[----:B------:R-:W-:Y:S01]  /*fe50*/  ISETP.GE.AND P0, PT, R158, R20, PT ;  /* 0x000000149e00720c */ /* 0x000fe20003f06270 */
[----:B------:R-:W-:-:S03]  /*fe60*/  VIADD R157, R192, 0x100 ;  /* 0x00000100c09d7836 */ /* 0x000fc60000000000 */
[----:B------:R-:W-:Y:S02]  /*fe70*/  LOP3.LUT R0, R3, 0x4, R0, 0xe2, !PT ;  /* 0x0000000403007812 */ /* 0x000fe400078ee200 */
[----:B------:R-:W-:Y:S02]  /*fe80*/  SEL R3, RZ, 0xffffffff, P0 ;  /* 0xffffffffff037807 */ /* 0x000fe40000000000 */
[----:B------:R-:W-:-:S03]  /*fe90*/  ISETP.GE.AND P0, PT, R157, R20, PT ;  /* 0x000000149d00720c */ /* 0x000fc60003f06270 */
[----:B------:R-:W-:Y:S02]  /*fea0*/  IMAD.SHL.U32 R3, R3, 0x8, RZ ;  /* 0x0000000803037824 */ /* 0x000fe400078e00ff */
        /* <DEDUP_REMOVED lines=8> */
[----:B------:R-:W-:Y:S01]  /*ff30*/  ISETP.GE.AND P1, PT, R82, R80, PT ;  /* 0x000000505200720c */ /* 0x000fe20003f26270 */
[----:B------:R-:W-:Y:S02]  /*ff40*/  VIADD R83, R192, 0x1c0 ;  /* 0x000001c0c0537836 */ /* 0x000fe40000000000 */
[----:B------:R-:W-:Y:S01]  /*ff50*/  IMAD.SHL.U32 R3, R3, 0x20, RZ ;  /* 0x0000002003037824 */ /* 0x000fe200078e00ff */
[----:B------:R-:W-:-:S04]  /*ff60*/  ISETP.GE.AND P0, PT, R152, R20, PT ;  /* 0x000000149800720c */ /* 0x000fc80003f06270 */
[----:B------:R-:W-:Y:S02]  /*ff70*/  LOP3.LUT R0, R3, 0x20, R0, 0xe2, !PT ;  /* 0x0000002003007812 */ /* 0x000fe400078ee200 */
[----:B------:R-:W-:Y:S02]  /*ff80*/  SEL R3, RZ, 0x40, P0 ;  /* 0x00000040ff037807 */ /* 0x000fe40000000000 */
[----:B------:R-:W-:Y:S01]  /*ff90*/  ISETP.GE.AND P0, PT, R83, R20, PT ;  /* 0x000000145300720c */ /* 0x000fe20003f06270 */
[----:B------:R-:W-:Y:S01]  /*ffa0*/  VIADD R84, R192, 0x1c0 ;  /* 0x000001c0c0547836 */ /* 0x000fe20000000000 */
[----:B------:R-:W-:Y:S01]  /*ffb0*/  LOP3.LUT R3, R0, R3, RZ, 0xfc, !PT ;  /* 0x0000000300037212 */ /* 0x000fe200078efcff */
[C---:B------:R-:W-:Y:S01]  /*ffc0*/  VIADD R85, R192.reuse, 0x180 ;  /* 0x00000180c0557836 */ /* 0x040fe20000000000 */
[----:B------:R-:W-:Y:S01]  /*ffd0*/  SEL R0, RZ, 0x80, P0 ;  /* 0x00000080ff007807 */ /* 0x000fe20000000000 */
[C---:B------:R-:W-:Y:S02]  /*ffe0*/  VIADD R86, R192.reuse, 0x140 ;  /* 0x00000140c0567836 */ /* 0x040fe40000000000 */
[----:B------:R-:W-:-:S02]  /*fff0*/  VIADD R87, R192, 0x100 ;  /* 0x00000100c0577836 */ /* 0x000fc40000000000 */
[C---:B------:R-:W-:Y:S02]  /*10000*/  VIADD R88, R192.reuse, 0xc0 ;  /* 0x000000c0c0587836 */ /* 0x040fe40000000000 */
[C---:B------:R-:W-:Y:S02]  /*10010*/  VIADD R89, R192.reuse, 0x80 ;  /* 0x00000080c0597836 */ /* 0x040fe40000000000 */
[----:B------:R-:W-:Y:S01]  /*10020*/  VIADD R90, R192, 0x40 ;  /* 0x00000040c05a7836 */ /* 0x000fe20000000000 */
[----:B------:R0:W1:Y:S01]  /*10030*/  SHFL.IDX PT, R4, R21, RZ, 0x181f ;  /* 0x00181fff15047589 */ /* 0x00006200000e0000 */
[----:B------:R-:W-:Y:S03]  /*10040*/  BSSY B1, `(.L_x_3921) ;  /* 0x000002a000017945 */ /* 0x000fe60003800000 */
[----:B------:R0:W2:Y:S01]  /*10050*/  SHFL.IDX PT, R5, R81, RZ, 0x181f ;  /* 0x00181fff51057589 */ /* 0x0000a200000e0000 */
[----:B------:R-:W-:-:S02]  /*10060*/  LOP3.LUT R0, R3, R0, RZ, 0xfc, !PT ;  /* 0x0000000003007212 */ /* 0x000fc400078efcff */
[----:B------:R-:W-:Y:S02]  /*10070*/  SHF.R.S32.HI R84, RZ, 0x1f, R84 ;  /* 0x0000001fff547819 */ /* 0x000fe40000011454 */
[----:B------:R-:W-:Y:S02]  /*10080*/  SHF.R.S32.HI R85, RZ, 0x1f, R85 ;  /* 0x0000001fff557819 */ /* 0x000fe40000011455 */
[----:B------:R-:W-:Y:S02]  /*10090*/  SHF.R.S32.HI R86, RZ, 0x1f, R86 ;  /* 0x0000001fff567819 */ /* 0x000fe40000011456 */
[----:B------:R-:W-:Y:S02]  /*100a0*/  SHF.R.S32.HI R87, RZ, 0x1f, R87 ;  /* 0x0000001fff577819 */ /* 0x000fe40000011457 */
[----:B------:R-:W-:Y:S02]  /*100b0*/  SHF.R.S32.HI R88, RZ, 0x1f, R88 ;  /* 0x0000001fff587819 */ /* 0x000fe40000011458 */
[----:B------:R-:W-:-:S02]  /*100c0*/  SHF.R.S32.HI R89, RZ, 0x1f, R89 ;  /* 0x0000001fff597819 */ /* 0x000fc40000011459 */
[----:B------:R-:W-:Y:S01]  /*100d0*/  SHF.R.S32.HI R90, RZ, 0x1f, R90 ;  /* 0x0000001fff5a7819 */ /* 0x000fe2000001145a */
[----:B0-----:R-:W-:Y:S06]  /*100e0*/  @P1 BRA `(.L_x_3922) ;  /* 0x00000000007c1947 */ /* 0x001fec0003800000 */
[-C--:B------:R-:W-:Y:S02]  /*100f0*/  ISETP.GE.AND P0, PT, R192, R20.reuse, PT ;  /* 0x00000014c000720c */ /* 0x080fe40003f06270 */
[-C--:B------:R-:W-:Y:S02]  /*10100*/  ISETP.GE.AND P5, PT, R159, R20.reuse, PT ;  /* 0x000000149f00720c */ /* 0x080fe40003fa6270 */
[-C--:B------:R-:W-:Y:S02]  /*10110*/  ISETP.GE.AND P3, PT, R158, R20.reuse, PT ;  /* 0x000000149e00720c */ /* 0x080fe40003f66270 */
[----:B------:R-:W-:-:S07]  /*10120*/  ISETP.GE.AND P2, PT, R157, R20, PT ;  /* 0x000000149d00720c */ /* 0x000fce0003f46270 */
[----:B-12---:R-:W-:-:S05]  /*10130*/  @!P0 IMAD.WIDE R6, R192, 0x2, R4 ;  /* 0x00000002c0068825 */ /* 0x006fca00078e0204 */
[----:B-----5:R0:W-:Y:S01]  /*10140*/  @!P0 ST.E.128 desc[UR42][R6.64], R8 ;  /* 0x0000000806008985 */ /* 0x0201e2000c101d2a */
[----:B------:R-:W-:-:S13]  /*10150*/  ISETP.GE.AND P0, PT, R160, R20, PT ;  /* 0x00000014a000720c */ /* 0x000fda0003f06270 */
[-C--:B0-----:R-:W-:Y:S02]  /*10160*/  @!P0 LEA R6, P1, R160, R4.reuse, 0x1 ;  /* 0x00000004a0068211 */ /* 0x081fe400078208ff */
[----:B------:R-:W-:Y:S02]  /*10170*/  @!P3 LEA R8, P6, R158, R4, 0x1 ;  /* 0x000000049e08b211 */ /* 0x000fe400078c08ff */
[-C--:B------:R-:W-:Y:S02]  /*10180*/  @!P0 LEA.HI.X R7, R160, R5.reuse, R90, 0x1, P1 ;  /* 0x00000005a0078211 */ /* 0x080fe400008f0c5a */
[----:B------:R-:W-:Y:S02]  /*10190*/  ISETP.GE.AND P1, PT, R156, R20, PT ;  /* 0x000000149c00720c */ /* 0x000fe40003f26270 */
[----:B------:R-:W-:Y:S01]  /*101a0*/  @!P3 LEA.HI.X R9, R158, R5, R88, 0x1, P6 ;  /* 0x000000059e09b211 */ /* 0x000fe200030f0c58 */
[----:B------:R0:W-:Y:S01]  /*101b0*/  @!P0 ST.E.128 desc[UR42][R6.64], R24 ;  /* 0x0000001806008985 */ /* 0x0001e2000c101d2a */
[----:B------:R-:W-:-:S09]  /*101c0*/  LOP3.LUT P0, RZ, R3, 0x40, RZ, 0xc0, !PT ;  /* 0x0000004003ff7812 */ /* 0x000fd2000780c0ff */
[----:B------:R-:W-:-:S04]  /*101d0*/  @!P1 LEA R10, P6, R156, R4, 0x1 ;  /* 0x000000049c0a9211 */ /* 0x000fc800078c08ff */
[----:B------:R-:W-:Y:S02]  /*101e0*/  @!P1 LEA.HI.X R11, R156, R5, R86, 0x1, P6 ;  /* 0x000000059c0b9211 */ /* 0x000fe400030f0c56 */
[----:B0-----:R-:W-:-:S04]  /*101f0*/  @!P5 LEA R6, P4, R159, R4, 0x1 ;  /* 0x000000049f06d211 */ /* 0x001fc800078808ff */
[----:B------:R-:W-:Y:S02]  /*10200*/  @!P5 LEA.HI.X R7, R159, R5, R89, 0x1, P4 ;  /* 0x000000059f07d211 */ /* 0x000fe400020f0c59 */
[----:B------:R-:W-:-:S03]  /*10210*/  LOP3.LUT P4, RZ, R0, 0x80, RZ, 0xc0, !PT ;  /* 0x0000008000ff7812 */ /* 0x000fc6000788c0ff */
[----:B------:R0:W-:Y:S04]  /*10220*/  @!P5 ST.E.128 desc[UR42][R6.64], R32 ;  /* 0x000000200600d985 */ /* 0x0001e8000c101d2a */
[----:B------:R1:W-:Y:S01]  /*10230*/  @!P3 ST.E.128 desc[UR42][R8.64], R40 ;  /* 0x000000280800b985 */ /* 0x0003e2000c101d2a */
[CC--:B0-----:R-:W-:Y:S02]  /*10240*/  @!P2 LEA R6, P5, R157.reuse, R4.reuse, 0x1 ;  /* 0x000000049d06a211 */ /* 0x0c1fe400078a08ff */
[-C--:B-1----:R-:W-:Y:S02]  /*10250*/  @P0 LEA R8, P3, R152, R4.reuse, 0x1 ;  /* 0x0000000498080211 */ /* 0x082fe400078608ff */
[----:B------:R-:W-:Y:S02]  /*10260*/  @!P2 LEA.HI.X R7, R157, R5, R87, 0x1, P5 ;  /* 0x000000059d07a211 */ /* 0x000fe400028f0c57 */
[----:B------:R-:W-:-:S02]  /*10270*/  @P4 LEA R4, P5, R83, R4, 0x1 ;  /* 0x0000000453044211 */ /* 0x000fc400078a08ff */
[-C--:B------:R-:W-:Y:S01]  /*10280*/  @P0 LEA.HI.X R9, R152, R5.reuse, R85, 0x1, P3 ;  /* 0x0000000598090211 */ /* 0x080fe200018f0c55 */
[----:B------:R0:W-:Y:S01]  /*10290*/  @!P2 ST.E.128 desc[UR42][R6.64], R48 ;  /* 0x000000300600a985 */ /* 0x0001e2000c101d2a */
[----:B------:R-:W-:-:S03]  /*102a0*/  @P4 LEA.HI.X R5, R83, R5, R84, 0x1, P5 ;  /* 0x0000000553054211 */ /* 0x000fc600028f0c54 */
[----:B------:R0:W-:Y:S04]  /*102b0*/  @!P1 ST.E.128 desc[UR42][R10.64], R56 ;  /* 0x000000380a009985 */ /* 0x0001e8000c101d2a */
[----:B------:R0:W-:Y:S04]  /*102c0*/  @P0 ST.E.128 desc[UR42][R8.64], R64 ;  /* 0x0000004008000985 */ /* 0x0001e8000c101d2a */
[----:B------:R0:W-:Y:S02]  /*102d0*/  @P4 ST.E.128 desc[UR42][R4.64], R72 ;  /* 0x0000004804004985 */ /* 0x0001e4000c101d2a */
.L_x_3922:
[----:B------:R-:W-:Y:S05]  /*102e0*/  BSYNC B1 ;  /* 0x0000000000017941 */ /* 0x000fea0003800000 */
.L_x_3921:
[----:B0-----:R-:W-:Y:S01]  /*102f0*/  VIADD R7, R82, 0x20 ;  /* 0x0000002052077836 */ /* 0x001fe20000000000 */
[----:B--2---:R0:W2:Y:S04]  /*10300*/  SHFL.IDX PT, R5, R81, 0x1, 0x181f ;  /* 0x00381f0051057f89 */ /* 0x0040a800000e0000 */
[----:B------:R-:W-:Y:S01]  /*10310*/  ISETP.GE.AND P0, PT, R7, R80, PT ;  /* 0x000000500700720c */ /* 0x000fe20003f06270 */
[----:B-1----:R0:W1:-:S12]  /*10320*/  SHFL.IDX PT, R4, R21, 0x1, 0x181f ;  /* 0x00381f0015047f89 */ /* 0x00205800000e0000 */
[----:B0-----:R-:W-:Y:S05]  /*10330*/  @P0 BRA `(.L_x_3923) ;  /* 0x0000002c00ac0947 */ /* 0x001fea0003800000 */
[-C--:B------:R-:W-:Y:S02]  /*10340*/  ISETP.GE.AND P6, PT, R192, R20.reuse, PT ;  /* 0x00000014c000720c */ /* 0x080fe40003fc6270 */
[-C--:B------:R-:W-:Y:S02]  /*10350*/  ISETP.GE.AND P5, PT, R160, R20.reuse, PT ;  /* 0x00000014a000720c */ /* 0x080fe40003fa6270 */
[-C--:B------:R-:W-:Y:S02]  /*10360*/  ISETP.GE.AND P3, PT, R159, R20.reuse, PT ;  /* 0x000000149f00720c */ /* 0x080fe40003f66270 */
[-C--:B------:R-:W-:Y:S02]  /*10370*/  ISETP.GE.AND P2, PT, R158, R20.reuse, PT ;  /* 0x000000149e00720c */ /* 0x080fe40003f46270 */
[-C--:B------:R-:W-:Y:S02]  /*10380*/  ISETP.GE.AND P1, PT, R157, R20.reuse, PT ;  /* 0x000000149d00720c */ /* 0x080fe40003f26270 */
[----:B------:R-:W-:-:S03]  /*10390*/  ISETP.GE.AND P0, PT, R156, R20, PT ;  /* 0x000000149c00720c */ /* 0x000fc60003f06270 */
[----:B-12---:R-:W-:Y:S02]  /*103a0*/  @!P6 IMAD.WIDE R6, R192, 0x2, R4 ;  /* 0x00000002c006e825 */ /* 0x006fe400078e0204 */
[----:B-----5:R-:W-:-:S03]  /*103b0*/  @!P5 LEA R8, P4, R160, R4, 0x1 ;  /* 0x00000004a008d211 */ /* 0x020fc600078808ff */
[----:B------:R0:W-:Y:S01]  /*103c0*/  @!P6 ST.E.128 desc[UR42][R6.64], R12 ;  /* 0x0000000c0600e985 */ /* 0x0001e2000c101d2a */
[----:B------:R-:W-:Y:S02]  /*103d0*/  @!P5 LEA.HI.X R9, R160, R5, R90, 0x1, P4 ;  /* 0x00000005a009d211 */ /* 0x000fe400020f0c5a */
[----:B------:R-:W-:-:S03]  /*103e0*/  LOP3.LUT P4, RZ, R3, 0x40, RZ, 0xc0, !PT ;  /* 0x0000004003ff7812 */ /* 0x000fc6000788c0ff */
[----:B------:R1:W-:Y:S01]  /*103f0*/  @!P5 ST.E.128 desc[UR42][R8.64], R28 ;  /* 0x0000001c0800d985 */ /* 0x0003e2000c101d2a */
[----:B0-----:R-:W-:-:S04]  /*10400*/  @!P3 LEA R6, P6, R159, R4, 0x1 ;  /* 0x000000049f06b211 */ /* 0x001fc800078c08ff */
[----:B------:R-:W-:Y:S02]  /*10410*/  @!P3 LEA.HI.X R7, R159, R5, R89, 0x1, P6 ;  /* 0x000000059f07b211 */ /* 0x000fe400030f0c59 */
[----:B-1----:R-:W-:-:S03]  /*10420*/  @!P2 LEA R8, P5, R158, R4, 0x1 ;  /* 0x000000049e08a211 */ /* 0x002fc600078a08ff */
[----:B------:R0:W-:Y:S01]  /*10430*/  @!P3 ST.E.128 desc[UR42][R6.64], R36 ;  /* 0x000000240600b985 */ /* 0x0001e2000c101d2a */
[-C--:B------:R-:W-:Y:S02]  /*10440*/  @!P0 LEA R10, P3, R156, R4.reuse, 0x1 ;  /* 0x000000049c0a8211 */ /* 0x080fe400078608ff */
[-C--:B------:R-:W-:Y:S02]  /*10450*/  @!P2 LEA.HI.X R9, R158, R5.reuse, R88, 0x1, P5 ;  /* 0x000000059e09a211 */ /* 0x080fe400028f0c58 */
[-C--:B------:R-:W-:Y:S02]  /*10460*/  @P4 LEA R12, P5, R152, R4.reuse, 0x1 ;  /* 0x00000004980c4211 */ /* 0x080fe400078a08ff */
[-C--:B------:R-:W-:Y:S01]  /*10470*/  @!P0 LEA.HI.X R11, R156, R5.reuse, R86, 0x1, P3 ;  /* 0x000000059c0b8211 */ /* 0x080fe200018f0c56 */
[----:B------:R3:W-:Y:S01]  /*10480*/  @!P2 ST.E.128 desc[UR42][R8.64], R44 ;  /* 0x0000002c0800a985 */ /* 0x0007e2000c101d2a */
[----:B------:R-:W-:Y:S02]  /*10490*/  @P4 LEA.HI.X R13, R152, R5, R85, 0x1, P5 ;  /* 0x00000005980d4211 */ /* 0x000fe400028f0c55 */
[----:B0-----:R-:W-:-:S04]  /*104a0*/  @!P1 LEA R6, P6, R157, R4, 0x1 ;  /* 0x000000049d069211 */ /* 0x001fc800078c08ff */
[----:B------:R-:W-:-:S05]  /*104b0*/  @!P1 LEA.HI.X R7, R157, R5, R87, 0x1, P6 ;  /* 0x000000059d079211 */ /* 0x000fca00030f0c57 */
[----:B------:R3:W-:Y:S04]  /*104c0*/  @!P1 ST.E.128 desc[UR42][R6.64], R52 ;  /* 0x0000003406009985 */ /* 0x0007e8000c101d2a */
[----:B------:R3:W-:Y:S01]  /*104d0*/  @!P0 ST.E.128 desc[UR42][R10.64], R60 ;  /* 0x0000003c0a008985 */ /* 0x0007e2000c101d2a */
[----:B------:R-:W-:-:S03]  /*104e0*/  LOP3.LUT P0, RZ, R0, 0x80, RZ, 0xc0, !PT ;  /* 0x0000008000ff7812 */ /* 0x000fc6000780c0ff */
[----:B------:R3:W-:Y:S10]  /*104f0*/  @P4 ST.E.128 desc[UR42][R12.64], R68 ;  /* 0x000000440c004985 */ /* 0x0007f4000c101d2a */
[----:B------:R-:W-:Y:S05]  /*10500*/  @!P0 BRA `(.L_x_3923) ;  /* 0x0000002c00388947 */ /* 0x000fea0003800000 */
[----:B------:R-:W-:-:S04]  /*10510*/  LEA R4, P0, R83, R4, 0x1 ;  /* 0x0000000453047211 */ /* 0x000fc800078008ff */
[----:B------:R-:W-:-:S05]  /*10520*/  LEA.HI.X R5, R83, R5, R84, 0x1, P0 ;  /* 0x0000000553057211 */ /* 0x000fca00000f0c54 */
[----:B------:R0:W-:Y:S01]  /*10530*/  ST.E.128 desc[UR42][R4.64], R76 ;  /* 0x0000004c04007985 */ /* 0x0001e2000c101d2a */
[----:B------:R-:W-:Y:S05]  /*10540*/  BRA `(.L_x_3923) ;  /* 0x0000002c00287947 */ /* 0x000fea0003800000 */
.L_x_3920:
[----:B01----:R-:W2:Y:S01]  /*10550*/  LDL.LU R8, [R1+0x38] ;  /* 0x0000380001087983 */ /* 0x003ea20000300800 */
[----:B------:R-:W-:Y:S01]  /*10560*/  ULDC.64 UR4, c[0x0][0xb08] ;  /* 0x0002c20000047ab9 */ /* 0x000fe20000000a00 */
[----:B------:R-:W0:Y:S02]  /*10570*/  LDC R9, c[0x0][0xbe8] ;  /* 0x0002fa00ff097b82 */ /* 0x000e240000000800 */
[----:B------:R-:W3:Y:S04]  /*10580*/  LDL R7, [R1+0x50] ;  /* 0x0000500001077983 */ /* 0x000ee80000100800 */
[----:B------:R-:W3:Y:S01]  /*10590*/  LDL.LU R10, [R1+0x28] ;  /* 0x00002800010a7983 */ /* 0x000ee20000300800 */
[----:B------:R-:W-:Y:S01]  /*105a0*/  IMAD R6, R5, UR4, RZ ;  /* 0x0000000405067c24 */ /* 0x000fe2000f8e02ff */
[C---:B------:R-:W-:Y:S01]  /*105b0*/  IADD3 R164, R197.reuse, 0xd0, RZ ;  /* 0x000000d0c5a47810 */ /* 0x040fe20007ffe0ff */
[----:B------:R-:W-:Y:S01]  /*105c0*/  VIADD R21, R197, 0xf8 ;  /* 0x000000f8c5157836 */ /* 0x000fe20000000000 */
[----:B------:R-:W-:Y:S01]  /*105d0*/  BSSY B1, `(.L_x_3924) ;  /* 0x000010e000017945 */ /* 0x000fe20003800000 */
[C---:B------:R-:W-:Y:S01]  /*105e0*/  IMAD R6, R4.reuse, UR5, R6 ;  /* 0x0000000504067c24 */ /* 0x040fe2000f8e0206 */
[----:B------:R-:W-:Y:S01]  /*105f0*/  SHF.R.S32.HI R164, RZ, 0x1f, R164 ;  /* 0x0000001fffa47819 */ /* 0x000fe200000114a4 */
[----:B------:R-:W-:Y:S01]  /*10600*/  IMAD.WIDE.U32 R4, R4, UR4, RZ ;  /* 0x0000000404047c25 */ /* 0x000fe2000f8e00ff */
[----:B------:R-:W-:Y:S01]  /*10610*/  ULDC.64 UR4, c[0x0][0xb38] ;  /* 0x0002ce0000047ab9 */ /* 0x000fe20000000a00 */
[----:B------:R-:W-:-:S02]  /*10620*/  SHF.R.S32.HI R21, RZ, 0x1f, R21 ;  /* 0x0000001fff157819 */ /* 0x000fc40000011415 */
[----:B------:R-:W-:Y:S01]  /*10630*/  VIADD R156, R197, 0xf0 ;  /* 0x000000f0c59c7836 */ /* 0x000fe20000000000 */
[----:B------:R-:W-:Y:S01]  /*10640*/  IADD3 R5, R5, R6, RZ ;  /* 0x0000000605057210 */ /* 0x000fe20007ffe0ff */
[C---:B------:R-:W-:Y:S01]  /*10650*/  VIADD R158, R197.reuse, 0xe8 ;  /* 0x000000e8c59e7836 */ /* 0x040fe20000000000 */
[----:B------:R-:W-:Y:S01]  /*10660*/  SHF.R.S32.HI R6, RZ, 0x1f, R0 ;  /* 0x0000001fff067819 */ /* 0x000fe20000011400 */
[----:B------:R-:W-:Y:S01]  /*10670*/  VIADD R160, R197, 0xe0 ;  /* 0x000000e0c5a07836 */ /* 0x000fe20000000000 */
[----:B------:R-:W-:Y:S01]  /*10680*/  SHF.R.S32.HI R156, RZ, 0x1f, R156 ;  /* 0x0000001fff9c7819 */ /* 0x000fe2000001149c */
[C---:B------:R-:W-:Y:S01]  /*10690*/  IMAD.WIDE.U32 R4, R184.reuse, UR4, R4 ;  /* 0x00000004b8047c25 */ /* 0x040fe2000f8e0004 */
[----:B0-----:R-:W-:Y:S02]  /*106a0*/  ISETP.NE.AND P0, PT, R9, 0x1, PT ;  /* 0x000000010900780c */ /* 0x001fe40003f05270 */
[----:B------:R-:W-:Y:S01]  /*106b0*/  SHF.R.S32.HI R158, RZ, 0x1f, R158 ;  /* 0x0000001fff9e7819 */ /* 0x000fe2000001149e */
[----:B------:R-:W-:Y:S01]  /*106c0*/  IMAD R5, R184, UR5, R5 ;  /* 0x00000005b8057c24 */ /* 0x000fe2000f8e0205 */
[----:B------:R-:W-:Y:S01]  /*106d0*/  ULDC.64 UR4, c[0x0][0xb40] ;  /* 0x0002d00000047ab9 */ /* 0x000fe20000000a00 */
[----:B------:R-:W-:Y:S01]  /*106e0*/  IMAD R3, R3, R9, RZ ;  /* 0x0000000903037224 */ /* 0x000fe200078e02ff */
[----:B------:R-:W-:Y:S01]  /*106f0*/  IADD3 R184, R197, 0x80, RZ ;  /* 0x00000080c5b87810 */ /* 0x000fe20007ffe0ff */
[----:B------:R-:W-:Y:S01]  /*10700*/  IMAD R6, R6, UR4, RZ ;  /* 0x0000000406067c24 */ /* 0x000fe2000f8e02ff */
[----:B------:R-:W-:Y:S01]  /*10710*/  SHF.R.S32.HI R160, RZ, 0x1f, R160 ;  /* 0x0000001fffa07819 */ /* 0x000fe200000114a0 */
[----:B------:R-:W-:Y:S01]  /*10720*/  IMAD.WIDE.U32 R4, R0, UR4, R4 ;  /* 0x0000000400047c25 */ /* 0x000fe2000f8e0004 */
[----:B------:R-:W-:-:S03]  /*10730*/  SHF.R.S32.HI R184, RZ, 0x1f, R184 ;  /* 0x0000001fffb87819 */ /* 0x000fc600000114b8 */
[----:B------:R-:W-:Y:S01]  /*10740*/  IMAD R6, R0, UR5, R6 ;  /* 0x0000000500067c24 */ /* 0x000fe2000f8e0206 */
[----:B------:R-:W-:Y:S01]  /*10750*/  ULDC.64 UR4, c[0x0][0xb48] ;  /* 0x0002d20000047ab9 */ /* 0x000fe20000000a00 */
[----:B------:R-:W0:Y:S01]  /*10760*/  @P0 LDC R0, c[0x0][0xbf0] ;  /* 0x0002fc00ff000b82 */ /* 0x000e220000000800 */
[----:B------:R-:W-:Y:S02]  /*10770*/  VIADD R162, R197, 0xd8 ;  /* 0x000000d8c5a27836 */ /* 0x000fe40000000000 */
[----:B------:R-:W-:Y:S02]  /*10780*/  IMAD.IADD R5, R5, 0x1, R6 ;  /* 0x0000000105057824 */ /* 0x000fe400078e0206 */
[C---:B------:R-:W-:Y:S01]  /*10790*/  VIADD R166, R197.reuse, 0xc8 ;  /* 0x000000c8c5a67836 */ /* 0x040fe20000000000 */
[----:B------:R-:W-:Y:S01]  /*107a0*/  SHF.R.S32.HI R162, RZ, 0x1f, R162 ;  /* 0x0000001fffa27819 */ /* 0x000fe200000114a2 */
        /* <DEDUP_REMOVED lines=25> */
[----:B------:R-:W-:-:S02]  /*10940*/  VIADD R157, R197, 0xe8 ;  /* 0x000000e8c59d7836 */ /* 0x000fc40000000000 */
[C---:B------:R-:W-:Y:S02]  /*10950*/  VIADD R159, R197.reuse, 0xe0 ;  /* 0x000000e0c59f7836 */ /* 0x040fe40000000000 */
[C---:B------:R-:W-:Y:S02]  /*10960*/  VIADD R161, R197.reuse, 0xd8 ;  /* 0x000000d8c5a17836 */ /* 0x040fe40000000000 */
[C---:B------:R-:W-:Y:S02]  /*10970*/  VIADD R163, R197.reuse, 0xd0 ;  /* 0x000000d0c5a37836 */ /* 0x040fe40000000000 */
[C---:B------:R-:W-:Y:S02]  /*10980*/  VIADD R165, R197.reuse, 0xc8 ;  /* 0x000000c8c5a57836 */ /* 0x040fe40000000000 */
[C---:B------:R-:W-:Y:S02]  /*10990*/  VIADD R167, R197.reuse, 0xc0 ;  /* 0x000000c0c5a77836 */ /* 0x040fe40000000000 */
        /* <DEDUP_REMOVED lines=10> */
[----:B------:R-:W-:Y:S02]  /*10a40*/  VIADD R220, R197, 0x68 ;  /* 0x00000068c5dc7836 */ /* 0x000fe40000000000 */
[----:B--2---:R-:W-:-:S04]  /*10a50*/  IMAD.WIDE.U32 R4, R8, UR4, R4 ;  /* 0x0000000408047c25 */ /* 0x004fc8000f8e0004 */
[----:B------:R-:W-:Y:S01]  /*10a60*/  IMAD R5, R8, UR5, R5 ;  /* 0x0000000508057c24 */ /* 0x000fe2000f8e0205 */
[----:B------:R-:W-:Y:S01]  /*10a70*/  ULDC.64 UR4, c[0x0][0xb30] ;  /* 0x0002cc0000047ab9 */ /* 0x000fe20000000a00 */
[----:B------:R-:W1:Y:S01]  /*10a80*/  @P0 LDC R8, c[0x0][0xbec] ;  /* 0x0002fb00ff080b82 */ /* 0x000e620000000800 */
[----:B---3--:R-:W-:-:S04]  /*10a90*/  IMAD R7, R10, 0x40, R7 ;  /* 0x000000400a077824 */ /* 0x008fc800078e0207 */
[----:B------:R-:W-:Y:S02]  /*10aa0*/  IMAD.MOV.U32 R6, RZ, RZ, R7 ;  /* 0x000000ffff067224 */ /* 0x000fe400078e0007 */
[----:B-1----:R-:W-:-:S05]  /*10ab0*/  @P0 IMAD.HI.U32 R8, R7, R8, RZ ;  /* 0x0000000807080227 */ /* 0x002fca00078e00ff */
[----:B0-----:R-:W-:-:S05]  /*10ac0*/  @P0 SHF.R.U32.HI R6, RZ, R0, R8 ;  /* 0x00000000ff060219 */ /* 0x001fca0000011608 */
[----:B------:R-:W-:Y:S02]  /*10ad0*/  IMAD.MOV R0, RZ, RZ, -R6 ;  /* 0x000000ffff007224 */ /* 0x000fe400078e0a06 */
[----:B------:R-:W-:-:S04]  /*10ae0*/  IMAD.WIDE.U32 R4, R6, UR4, R4 ;  /* 0x0000000406047c25 */ /* 0x000fc8000f8e0004 */
[----:B------:R-:W-:Y:S01]  /*10af0*/  IMAD R0, R9, R0, R7 ;  /* 0x0000000009007224 */ /* 0x000fe200078e0207 */
[----:B------:R-:W-:Y:S01]  /*10b00*/  SHF.R.S32.HI R7, RZ, 0x1f, R6 ;  /* 0x0000001fff077819 */ /* 0x000fe20000011406 */
[----:B------:R-:W-:-:S04]  /*10b10*/  IMAD R9, R10, 0x40, R195 ;  /* 0x000000400a097824 */ /* 0x000fc800078e02c3 */
        /* <DEDUP_REMOVED lines=10> */
[----:B------:R-:W-:-:S04]  /*10bc0*/  IMAD.IADD R6, R5, 0x1, R6 ;  /* 0x0000000105067824 */ /* 0x000fc800078e0206 */
[----:B------:R0:W1:Y:S01]  /*10bd0*/  SHFL.IDX PT, R13, R0, RZ, 0x1c1f ;  /* 0x001c1fff000d7589 */ /* 0x00006200000e0000 */
[----:B------:R-:W-:Y:S01]  /*10be0*/  LEA.HI.X R8, R4, UR5, R6, 0x2, P0 ;  /* 0x0000000504087c11 */ /* 0x000fe200080f1406 */
[----:B------:R-:W-:Y:S01]  /*10bf0*/  VIADD R4, R2, 0x28c20 ;  /* 0x00028c2002047836 */ /* 0x000fe20000000000 */
[----:B------:R-:W-:-:S03]  /*10c00*/  ISETP.GE.AND P0, PT, R9, R3, PT ;  /* 0x000000030900720c */ /* 0x000fc60003f06270 */
[----:B------:R0:W2:Y:S01]  /*10c10*/  SHFL.IDX PT, R12, R8, RZ, 0x1c1f ;  /* 0x001c1fff080c7589 */ /* 0x0000a200000e0000 */
[----:B------:R-:W-:-:S04]  /*10c20*/  PRMT R4, RZ, 0x654, R4 ;  /* 0x00000654ff047816 */ /* 0x000fc80000000004 */
[----:B------:R0:W-:Y:S05]  /*10c30*/  SYNCS.ARRIVE.TRANS64.RED.A1T0 RZ, [R4+URZ], RZ ;  /* 0x000000ff04ff79a7 */ /* 0x0001ea000810043f */
[----:B------:R-:W-:Y:S05]  /*10c40*/  @P0 BRA `(.L_x_3925) ;  /* 0x0000000800980947 */ /* 0x000fea0003800000 */
[----:B------:R-:W-:Y:S01]  /*10c50*/  ULDC UR4, c[0x0][0xac8] ;  /* 0x0002b20000047ab9 */ /* 0x000fe20000000800 */
[----:B------:R-:W-:Y:S01]  /*10c60*/  SHF.R.S32.HI R6, RZ, 0x1f, R197 ;  /* 0x0000001fff067819 */ /* 0x000fe200000114c5 */
[C---:B------:R-:W-:Y:S01]  /*10c70*/  VIADD R7, R197.reuse, 0x8 ;  /* 0x00000008c5077836 */ /* 0x040fe20000000000 */
[C---:B------:R-:W-:Y:S01]  /*10c80*/  ISETP.GE.AND P0, PT, R197.reuse, UR4, PT ;  /* 0x00000004c5007c0c */ /* 0x040fe2000bf06270 */
[C---:B------:R-:W-:Y:S01]  /*10c90*/  VIADD R11, R197.reuse, 0x8 ;  /* 0x00000008c50b7836 */ /* 0x040fe20000000000 */
[----:B------:R-:W-:Y:S01]  /*10ca0*/  ISETP.GE.AND P4, PT, R220, UR4, PT ;  /* 0x00000004dc007c0c */ /* 0x000fe2000bf86270 */
[----:B------:R-:W-:-:S03]  /*10cb0*/  VIADD R10, R197, 0x18 ;  /* 0x00000018c50a7836 */ /* 0x000fc60000000000 */
[----:B------:R-:W-:-:S07]  /*10cc0*/  SHF.R.S32.HI R11, RZ, 0x1f, R11 ;  /* 0x0000001fff0b7819 */ /* 0x000fce000001140b */
[----:B01----:R-:W-:-:S04]  /*10cd0*/  @!P0 LEA R4, P1, R197, R13, 0x2 ;  /* 0x0000000dc5048211 */ /* 0x003fc800078210ff */
[C---:B--2---:R-:W-:Y:S01]  /*10ce0*/  @!P0 LEA.HI.X R5, R197.reuse, R12, R6, 0x2, P1 ;  /* 0x0000000cc5058211 */ /* 0x044fe200008f1406 */
[----:B------:R-:W-:-:S04]  /*10cf0*/  VIADD R6, R197, 0x10 ;  /* 0x00000010c5067836 */ /* 0x000fc80000000000 */
[----:B------:R0:W-:Y:S01]  /*10d00*/  @!P0 ST.E.64 desc[UR42][R4.64], R24 ;  /* 0x0000001804008985 */ /* 0x0001e2000c101b2a */
[----:B------:R-:W-:-:S13]  /*10d10*/  ISETP.GE.AND P0, PT, R7, UR4, PT ;  /* 0x0000000407007c0c */ /* 0x000fda000bf06270 */
[----:B0-----:R-:W-:-:S04]  /*10d20*/  @!P0 LEA R4, P1, R7, R13, 0x2 ;  /* 0x0000000d07048211 */ /* 0x001fc800078210ff */
[----:B------:R-:W-:Y:S01]  /*10d30*/  @!P0 LEA.HI.X R5, R7, R12, R11, 0x2, P1 ;  /* 0x0000000c07058211 */ /* 0x000fe200008f140b */
[C---:B------:R-:W-:Y:S01]  /*10d40*/  VIADD R11, R197.reuse, 0x10 ;  /* 0x00000010c50b7836 */ /* 0x040fe20000000000 */
[----:B------:R-:W-:Y:S01]  /*10d50*/  ISETP.GE.AND P1, PT, R10, UR4, PT ;  /* 0x000000040a007c0c */ /* 0x000fe2000bf26270 */
[----:B------:R-:W-:Y:S02]  /*10d60*/  VIADD R7, R197, 0x20 ;  /* 0x00000020c5077836 */ /* 0x000fe40000000000 */
[----:B------:R0:W-:Y:S01]  /*10d70*/  @!P0 ST.E.64 desc[UR42][R4.64], R28 ;  /* 0x0000001c04008985 */ /* 0x0001e2000c101b2a */
[----:B------:R-:W-:Y:S02]  /*10d80*/  ISETP.GE.AND P0, PT, R6, UR4, PT ;  /* 0x0000000406007c0c */ /* 0x000fe4000bf06270 */
[----:B------:R-:W-:-:S11]  /*10d90*/  SHF.R.S32.HI R11, RZ, 0x1f, R11 ;  /* 0x0000001fff0b7819 */ /* 0x000fd6000001140b */
[----:B0-----:R-:W-:-:S04]  /*10da0*/  @!P0 LEA R4, P2, R6, R13, 0x2 ;  /* 0x0000000d06048211 */ /* 0x001fc800078410ff */
[----:B------:R-:W-:Y:S01]  /*10db0*/  @!P0 LEA.HI.X R5, R6, R12, R11, 0x2, P2 ;  /* 0x0000000c06058211 */ /* 0x000fe200010f140b */
[C---:B------:R-:W-:Y:S02]  /*10dc0*/  VIADD R11, R197.reuse, 0x18 ;  /* 0x00000018c50b7836 */ /* 0x040fe40000000000 */
[----:B------:R-:W-:Y:S02]  /*10dd0*/  VIADD R6, R197, 0x28 ;  /* 0x00000028c5067836 */ /* 0x000fe40000000000 */
[----:B------:R0:W-:Y:S01]  /*10de0*/  @!P0 ST.E.64 desc[UR42][R4.64], R32 ;  /* 0x0000002004008985 */ /* 0x0001e2000c101b2a */
[----:B------:R-:W-:Y:S02]  /*10df0*/  SHF.R.S32.HI R11, RZ, 0x1f, R11 ;  /* 0x0000001fff0b7819 */ /* 0x000fe4000001140b */
[----:B------:R-:W-:Y:S02]  /*10e00*/  ISETP.GE.AND P0, PT, R7, UR4, PT ;  /* 0x0000000407007c0c */ /* 0x000fe4000bf06270 */
[----:B0-----:R-:W-:-:S04]  /*10e10*/  @!P1 LEA R4, P2, R10, R13, 0x2 ;  /* 0x0000000d0a049211 */ /* 0x001fc800078410ff */
[----:B------:R-:W-:Y:S01]  /*10e20*/  @!P1 LEA.HI.X R5, R10, R12, R11, 0x2, P2 ;  /* 0x0000000c0a059211 */ /* 0x000fe200010f140b */
[C---:B------:R-:W-:Y:S02]  /*10e30*/  VIADD R11, R197.reuse, 0x20 ;  /* 0x00000020c50b7836 */ /* 0x040fe40000000000 */
[----:B------:R-:W-:Y:S02]  /*10e40*/  VIADD R10, R197, 0x30 ;  /* 0x00000030c50a7836 */ /* 0x000fe40000000000 */
[----:B------:R0:W-:Y:S01]  /*10e50*/  @!P1 ST.E.64 desc[UR42][R4.64], R36 ;  /* 0x0000002404009985 */ /* 0x0001e2000c101b2a */
[----:B------:R-:W-:Y:S02]  /*10e60*/  ISETP.GE.AND P1, PT, R6, UR4, PT ;  /* 0x0000000406007c0c */ /* 0x000fe4000bf26270 */
[----:B------:R-:W-:Y:S02]  /*10e70*/  SHF.R.S32.HI R11, RZ, 0x1f, R11 ;  /* 0x0000001fff0b7819 */ /* 0x000fe4000001140b */
        /* <DEDUP_REMOVED lines=9> */
[C---:B------:R-:W-:Y:S01]  /*10f10*/  VIADD R11, R197.reuse, 0x30 ;  /* 0x00000030c50b7836 */ /* 0x040fe20000000000 */
[----:B------:R-:W-:-:S03]  /*10f20*/  IADD3 R6, R197, 0x40, RZ ;  /* 0x00000040c5067810 */ /* 0x000fc60007ffe0ff */
        /* <DEDUP_REMOVED lines=31> */
[----:B------:R-:W-:-:S02]  /*11120*/  ISETP.GE.AND P3, PT, R10, UR4, PT ;  /* 0x000000040a007c0c */ /* 0x000fc4000bf66270 */
[----:B0-----:R-:W-:-:S04]  /*11130*/  @!P0 LEA R4, P2, R7, R13, 0x2 ;  /* 0x0000000d07048211 */ /* 0x001fc800078410ff */
[----:B------:R-:W-:Y:S01]  /*11140*/  @!P0 LEA.HI.X R5, R7, R12, R11, 0x2, P2 ;  /* 0x0000000c07058211 */ /* 0x000fe200010f140b */
[----:B------:R-:W-:Y:S01]  /*11150*/  VIADD R7, R197, 0x58 ;  /* 0x00000058c5077836 */ /* 0x000fe20000000000 */
[----:B------:R-:W-:Y:S01]  /*11160*/  ISETP.GE.AND P2, PT, R183, UR4, PT ;  /* 0x00000004b7007c0c */ /* 0x000fe2000bf46270 */
[----:B------:R-:W-:Y:S02]  /*11170*/  VIADD R11, R197, 0x60 ;  /* 0x00000060c50b7836 */ /* 0x000fe40000000000 */
[----:B------:R0:W-:Y:S01]  /*11180*/  @!P0 ST.E.64 desc[UR42][R4.64], R64 ;  /* 0x0000004004008985 */ /* 0x0001e2000c101b2a */
[----:B------:R-:W-:Y:S02]  /*11190*/  SHF.R.S32.HI R7, RZ, 0x1f, R7 ;  /* 0x0000001fff077819 */ /* 0x000fe40000011407 */
[----:B------:R-:W-:Y:S02]  /*111a0*/  SHF.R.S32.HI R11, RZ, 0x1f, R11 ;  /* 0x0000001fff0b7819 */ /* 0x000fe4000001140b */
[----:B0-----:R-:W-:-:S04]  /*111b0*/  @!P1 LEA R4, P0, R6, R13, 0x2 ;  /* 0x0000000d06049211 */ /* 0x001fc800078010ff */
[-C--:B------:R-:W-:Y:S02]  /*111c0*/  @!P1 LEA.HI.X R5, R6, R12.reuse, R7, 0x2, P0 ;  /* 0x0000000c06059211 */ /* 0x080fe400000f1407 */
[----:B------:R-:W-:Y:S02]  /*111d0*/  ISETP.GE.AND P0, PT, R218, UR4, PT ;  /* 0x00000004da007c0c */ /* 0x000fe4000bf06270 */
[-C--:B------:R-:W-:Y:S01]  /*111e0*/  @!P4 LEA R6, P6, R220, R13.reuse, 0x2 ;  /* 0x0000000ddc06c211 */ /* 0x080fe200078c10ff */
[----:B------:R0:W-:Y:S01]  /*111f0*/  @!P1 ST.E.64 desc[UR42][R4.64], R68 ;  /* 0x0000004404009985 */ /* 0x0001e2000c101b2a */
[----:B------:R-:W-:Y:S02]  /*11200*/  ISETP.GE.AND P1, PT, R196, UR4, PT ;  /* 0x00000004c4007c0c */ /* 0x000fe4000bf26270 */
[----:B------:R-:W-:Y:S02]  /*11210*/  @!P4 LEA.HI.X R7, R220, R12, R222, 0x2, P6 ;  /* 0x0000000cdc07c211 */ /* 0x000fe400030f14de */
[----:B0-----:R-:W-:-:S04]  /*11220*/  @!P3 LEA R4, P5, R10, R13, 0x2 ;  /* 0x0000000d0a04b211 */ /* 0x001fc800078a10ff */
[----:B------:R-:W-:Y:S02]  /*11230*/  @!P3 LEA.HI.X R5, R10, R12, R11, 0x2, P5 ;  /* 0x0000000c0a05b211 */ /* 0x000fe400028f140b */
[----:B------:R-:W-:-:S03]  /*11240*/  @!P2 LEA R10, P6, R183, R13, 0x2 ;  /* 0x0000000db70aa211 */ /* 0x000fc600078c10ff */
[----:B------:R0:W-:Y:S01]  /*11250*/  @!P3 ST.E.64 desc[UR42][R4.64], R72 ;  /* 0x000000480400b985 */ /* 0x0001e2000c101b2a */
[----:B------:R-:W-:Y:S02]  /*11260*/  ISETP.GE.AND P3, PT, R181, UR4, PT ;  /* 0x00000004b5007c0c */ /* 0x000fe4000bf66270 */
[-C--:B------:R-:W-:Y:S01]  /*11270*/  @!P2 LEA.HI.X R11, R183, R12.reuse, R184, 0x2, P6 ;  /* 0x0000000cb70ba211 */ /* 0x080fe200030f14b8 */
[----:B------:R1:W-:Y:S01]  /*11280*/  @!P4 ST.E.64 desc[UR42][R6.64], R76 ;  /* 0x0000004c0600c985 */ /* 0x0003e2000c101b2a */
[-C--:B0-----:R-:W-:Y:S02]  /*11290*/  @!P0 LEA R4, P4, R218, R13.reuse, 0x2 ;  /* 0x0000000dda048211 */ /* 0x081fe400078810ff */
[----:B-1----:R-:W-:Y:S02]  /*112a0*/  @!P1 LEA R6, P5, R196, R13, 0x2 ;  /* 0x0000000dc4069211 */ /* 0x002fe400078a10ff */
[----:B------:R-:W-:Y:S02]  /*112b0*/  @!P0 LEA.HI.X R5, R218, R12, R219, 0x2, P4 ;  /* 0x0000000cda058211 */ /* 0x000fe400020f14db */
[----:B------:R-:W-:-:S02]  /*112c0*/  ISETP.GE.AND P4, PT, R179, UR4, PT ;  /* 0x00000004b3007c0c */ /* 0x000fc4000bf86270 */
[----:B------:R-:W-:Y:S01]  /*112d0*/  @!P1 LEA.HI.X R7, R196, R12, R217, 0x2, P5 ;  /* 0x0000000cc4079211 */ /* 0x000fe200028f14d9 */
[----:B------:R0:W-:Y:S01]  /*112e0*/  @!P0 ST.E.64 desc[UR42][R4.64], R80 ;  /* 0x0000005004008985 */ /* 0x0001e2000c101b2a */
[----:B------:R-:W-:Y:S02]  /*112f0*/  ISETP.GE.AND P5, PT, R177, UR4, PT ;  /* 0x00000004b1007c0c */ /* 0x000fe4000bfa6270 */
[----:B------:R-:W-:Y:S01]  /*11300*/  ISETP.GE.AND P0, PT, R175, UR4, PT ;  /* 0x00000004af007c0c */ /* 0x000fe2000bf06270 */
[----:B------:R1:W-:Y:S01]  /*11310*/  @!P1 ST.E.64 desc[UR42][R6.64], R84 ;  /* 0x0000005406009985 */ /* 0x0003e2000c101b2a */
[----:B------:R-:W-:-:S03]  /*11320*/  ISETP.GE.AND P1, PT, R173, UR4, PT ;  /* 0x00000004ad007c0c */ /* 0x000fc6000bf26270 */
[----:B------:R2:W-:Y:S01]  /*11330*/  @!P2 ST.E.64 desc[UR42][R10.64], R88 ;  /* 0x000000580a00a985 */ /* 0x0005e2000c101b2a */
[-C--:B0-----:R-:W-:Y:S02]  /*11340*/  @!P3 LEA R4, P6, R181, R13.reuse, 0x2 ;  /* 0x0000000db504b211 */ /* 0x081fe400078c10ff */
[-C--:B-1----:R-:W-:Y:S02]  /*11350*/  @!P4 LEA R6, P2, R179, R13.reuse, 0x2 ;  /* 0x0000000db306c211 */ /* 0x082fe400078410ff */
[-C--:B------:R-:W-:Y:S02]  /*11360*/  @!P3 LEA.HI.X R5, R181, R12.reuse, R182, 0x2, P6 ;  /* 0x0000000cb505b211 */ /* 0x080fe400030f14b6 */
[----:B--2---:R-:W-:Y:S02]  /*11370*/  @!P5 LEA R10, P6, R177, R13, 0x2 ;  /* 0x0000000db10ad211 */ /* 0x004fe400078c10ff */
[----:B------:R-:W-:Y:S01]  /*11380*/  @!P4 LEA.HI.X R7, R179, R12, R180, 0x2, P2 ;  /* 0x0000000cb307c211 */ /* 0x000fe200010f14b4 */
[----:B------:R0:W-:Y:S01]  /*11390*/  @!P3 ST.E.64 desc[UR42][R4.64], R92 ;  /* 0x0000005c0400b985 */ /* 0x0001e2000c101b2a */
[----:B------:R-:W-:-:S02]  /*113a0*/  ISETP.GE.AND P2, PT, R171, UR4, PT ;  /* 0x00000004ab007c0c */ /* 0x000fc4000bf46270 */
[----:B------:R-:W-:Y:S01]  /*113b0*/  @!P5 LEA.HI.X R11, R177, R12, R178, 0x2, P6 ;  /* 0x0000000cb10bd211 */ /* 0x000fe200030f14b2 */
[----:B------:R1:W-:Y:S01]  /*113c0*/  @!P4 ST.E.64 desc[UR42][R6.64], R96 ;  /* 0x000000600600c985 */ /* 0x0003e2000c101b2a */
[----:B------:R-:W-:-:S03]  /*113d0*/  ISETP.GE.AND P4, PT, R167, UR4, PT ;  /* 0x00000004a7007c0c */ /* 0x000fc6000bf86270 */
[----:B------:R2:W-:Y:S01]  /*113e0*/  @!P5 ST.E.64 desc[UR42][R10.64], R100 ;  /* 0x000000640a00d985 */ /* 0x0005e2000c101b2a */
[----:B------:R-:W-:Y:S02]  /*113f0*/  ISETP.GE.AND P5, PT, R169, UR4, PT ;  /* 0x00000004a9007c0c */ /* 0x000fe4000bfa6270 */
[-C--:B0-----:R-:W-:Y:S02]  /*11400*/  @!P0 LEA R4, P6, R175, R13.reuse, 0x2 ;  /* 0x0000000daf048211 */ /* 0x081fe400078c10ff */
[-C--:B-1----:R-:W-:Y:S02]  /*11410*/  @!P1 LEA R6, P3, R173, R13.reuse, 0x2 ;  /* 0x0000000dad069211 */ /* 0x082fe400078610ff */
[-C--:B------:R-:W-:Y:S02]  /*11420*/  @!P0 LEA.HI.X R5, R175, R12.reuse, R176, 0x2, P6 ;  /* 0x0000000caf058211 */ /* 0x080fe400030f14b0 */
[----:B------:R-:W-:Y:S02]  /*11430*/  @!P1 LEA.HI.X R7, R173, R12, R174, 0x2, P3 ;  /* 0x0000000cad079211 */ /* 0x000fe400018f14ae */
[----:B--2---:R-:W-:Y:S01]  /*11440*/  @!P2 LEA R10, P6, R171, R13, 0x2 ;  /* 0x0000000dab0aa211 */ /* 0x004fe200078c10ff */
[----:B------:R0:W-:Y:S01]  /*11450*/  @!P0 ST.E.64 desc[UR42][R4.64], R104 ;  /* 0x0000006804008985 */ /* 0x0001e2000c101b2a */
[----:B------:R-:W-:-:S02]  /*11460*/  ISETP.GE.AND P3, PT, R165, UR4, PT ;  /* 0x00000004a5007c0c */ /* 0x000fc4000bf66270 */
[----:B------:R-:W-:Y:S01]  /*11470*/  @!P2 LEA.HI.X R11, R171, R12, R172, 0x2, P6 ;  /* 0x0000000cab0ba211 */ /* 0x000fe200030f14ac */
[----:B------:R1:W-:Y:S01]  /*11480*/  @!P1 ST.E.64 desc[UR42][R6.64], R108 ;  /* 0x0000006c06009985 */ /* 0x0003e2000c101b2a */
[----:B------:R-:W-:-:S03]  /*11490*/  ISETP.GE.AND P0, PT, R163, UR4, PT ;  /* 0x00000004a3007c0c */ /* 0x000fc6000bf06270 */
[----:B------:R2:W-:Y:S01]  /*114a0*/  @!P2 ST.E.64 desc[UR42][R10.64], R112 ;  /* 0x000000700a00a985 */ /* 0x0005e2000c101b2a */
[-C--:B0-----:R-:W-:Y:S02]  /*114b0*/  @!P5 LEA R4, P1, R169, R13.reuse, 0x2 ;  /* 0x0000000da904d211 */ /* 0x081fe400078210ff */
[-C--:B-1----:R-:W-:Y:S02]  /*114c0*/  @!P4 LEA R6, P2, R167, R13.reuse, 0x2 ;  /* 0x0000000da706c211 */ /* 0x082fe400078410ff */
[-C--:B------:R-:W-:Y:S02]  /*114d0*/  @!P5 LEA.HI.X R5, R169, R12.reuse, R170, 0x2, P1 ;  /* 0x0000000ca905d211 */ /* 0x080fe400008f14aa */
[----:B--2---:R-:W-:Y:S02]  /*114e0*/  @!P3 LEA R10, P6, R165, R13, 0x2 ;  /* 0x0000000da50ab211 */ /* 0x004fe400078c10ff */
[----:B------:R-:W-:Y:S01]  /*114f0*/  ISETP.GE.AND P1, PT, R161, UR4, PT ;  /* 0x00000004a1007c0c */ /* 0x000fe2000bf26270 */
        /* <DEDUP_REMOVED lines=18> */
[-C--:B------:R-:W-:Y:S02]  /*11620*/  @!P4 LEA.HI.X R5, R159, R12.reuse, R160, 0x2, P0 ;  /* 0x0000000c9f05c211 */ /* 0x080fe400000f14a0 */
[-C--:B------:R-:W-:Y:S02]  /*11630*/  @!P5 LEA R14, P0, R20, R13.reuse, 0x2 ;  /* 0x0000000d140ed211 */ /* 0x080fe400078010ff */
[----:B-1----:R-:W-:Y:S01]  /*11640*/  @!P2 LEA R6, P1, R152, R13, 0x2 ;  /* 0x0000000d9806a211 */ /* 0x002fe200078210ff */
[----:B------:R3:W-:Y:S01]  /*11650*/  @!P4 ST.E.64 desc[UR42][R4.64], R136 ;  /* 0x000000880400c985 */ /* 0x0007e2000c101b2a */
[-C--:B------:R-:W-:Y:S02]  /*11660*/  @!P5 LEA.HI.X R15, R20, R12.reuse, R21, 0x2, P0 ;  /* 0x0000000c140fd211 */ /* 0x080fe400000f1415 */
[----:B------:R-:W-:Y:S01]  /*11670*/  @!P2 LEA.HI.X R7, R152, R12, R156, 0x2, P1 ;  /* 0x0000000c9807a211 */ /* 0x000fe200008f149c */
[----:B------:R3:W-:Y:S04]  /*11680*/  @!P3 ST.E.64 desc[UR42][R10.64], R140 ;  /* 0x0000008c0a00b985 */ /* 0x0007e8000c101b2a */
[----:B------:R3:W-:Y:S04]  /*11690*/  @!P2 ST.E.64 desc[UR42][R6.64], R144 ;  /* 0x000000900600a985 */ /* 0x0007e8000c101b2a */
[----:B------:R3:W-:Y:S02]  /*116a0*/  @!P5 ST.E.64 desc[UR42][R14.64], R148 ;  /* 0x000000940e00d985 */ /* 0x0007e4000c101b2a */
.L_x_3925:
[----:B------:R-:W-:Y:S05]  /*116b0*/  BSYNC B1 ;  /* 0x0000000000017941 */ /* 0x000fea0003800000 */
.L_x_3924:
[----:B0--3--:R-:W-:Y:S01]  /*116c0*/  VIADD R4, R9, 0x8 ;  /* 0x0000000809047836 */ /* 0x009fe20000000000 */
[----:B------:R4:W0:Y:S04]  /*116d0*/  SHFL.IDX PT, R10, R8, 0x1, 0x1c1f ;  /* 0x003c1f00080a7f89 */ /* 0x00082800000e0000 */
[----:B------:R-:W-:Y:S01]  /*116e0*/  ISETP.GE.AND P0, PT, R4, R3, PT ;  /* 0x000000030400720c */ /* 0x000fe20003f06270 */
[----:B------:R-:W3:-:S12]  /*116f0*/  SHFL.IDX PT, R0, R0, 0x1, 0x1c1f ;  /* 0x003c1f0000007f89 */ /* 0x000ed800000e0000 */
[----:B----4-:R-:W-:Y:S05]  /*11700*/  @P0 BRA `(.L_x_3923) ;  /* 0x0000001800b80947 */ /* 0x010fea0003800000 */
[----:B------:R-:W-:Y:S01]  /*11710*/  ULDC UR4, c[0x0][0xac8] ;  /* 0x0002b20000047ab9 */ /* 0x000fe20000000800 */
[C---:B------:R-:W-:Y:S01]  /*11720*/  VIADD R15, R197.reuse, 0x8 ;  /* 0x00000008c50f7836 */ /* 0x040fe20000000000 */
[C---:B------:R-:W-:Y:S01]  /*11730*/  ISETP.GE.AND P4, PT, R197.reuse, UR4, PT ;  /* 0x00000004c5007c0c */ /* 0x040fe2000bf86270 */
[C---:B------:R-:W-:Y:S01]  /*11740*/  VIADD R24, R197.reuse, 0x10 ;  /* 0x00000010c5187836 */ /* 0x040fe20000000000 */
[----:B------:R-:W-:Y:S01]  /*11750*/  SHF.R.S32.HI R6, RZ, 0x1f, R197 ;  /* 0x0000001fff067819 */ /* 0x000fe200000114c5 */
[----:B------:R-:W-:Y:S01]  /*11760*/  VIADD R25, R197, 0x8 ;  /* 0x00000008c5197836 */ /* 0x000fe20000000000 */
[----:B------:R-:W-:Y:S01]  /*11770*/  ISETP.GE.AND P2, PT, R15, UR4, PT ;  /* 0x000000040f007c0c */ /* 0x000fe2000bf46270 */
[C---:B------:R-:W-:Y:S01]  /*11780*/  VIADD R14, R197.reuse, 0x18 ;  /* 0x00000018c50e7836 */ /* 0x040fe20000000000 */
[----:B------:R-:W-:Y:S01]  /*11790*/  ISETP.GE.AND P1, PT, R24, UR4, PT ;  /* 0x0000000418007c0c */ /* 0x000fe2000bf26270 */
[C---:B--2---:R-:W-:Y:S01]  /*117a0*/  VIADD R12, R197.reuse, 0x20 ;  /* 0x00000020c50c7836 */ /* 0x044fe20000000000 */
[----:B------:R-:W-:Y:S01]  /*117b0*/  SHF.R.S32.HI R25, RZ, 0x1f, R25 ;  /* 0x0000001fff197819 */ /* 0x000fe20000011419 */
[C---:B-1----:R-:W-:Y:S01]  /*117c0*/  VIADD R13, R197.reuse, 0x28 ;  /* 0x00000028c50d7836 */ /* 0x042fe20000000000 */
[----:B------:R-:W-:Y:S01]  /*117d0*/  ISETP.GE.AND P0, PT, R14, UR4, PT ;  /* 0x000000040e007c0c */ /* 0x000fe2000bf06270 */
[----:B------:R-:W-:-:S02]  /*117e0*/  VIADD R11, R197, 0x30 ;  /* 0x00000030c50b7836 */ /* 0x000fc40000000000 */
[----:B---3--:R-:W-:-:S04]  /*117f0*/  @!P4 LEA R4, P3, R197, R0, 0x2 ;  /* 0x00000000c504c211 */ /* 0x008fc800078610ff */
[----:B0-----:R-:W-:Y:S02]  /*11800*/  @!P4 LEA.HI.X R5, R197, R10, R6, 0x2, P3 ;  /* 0x0000000ac505c211 */ /* 0x001fe400018f1406 */
[----:B------:R-:W-:Y:S02]  /*11810*/  ISETP.GE.AND P3, PT, R12, UR4, PT ;  /* 0x000000040c007c0c */ /* 0x000fe4000bf66270 */
[-C--:B------:R-:W-:Y:S01]  /*11820*/  @!P1 LEA R6, P5, R24, R0.reuse, 0x2 ;  /* 0x0000000018069211 */ /* 0x080fe200078a10ff */
[----:B------:R0:W-:Y:S01]  /*11830*/  @!P4 ST.E.64 desc[UR42][R4.64], R26 ;  /* 0x0000001a0400c985 */ /* 0x0001e2000c101b2a */
[----:B------:R-:W-:Y:S02]  /*11840*/  ISETP.GE.AND P4, PT, R13, UR4, PT ;  /* 0x000000040d007c0c */ /* 0x000fe4000bf86270 */
[----:B0-----:R-:W-:-:S04]  /*11850*/  @!P2 LEA R4, P6, R15, R0, 0x2 ;  /* 0x000000000f04a211 */ /* 0x001fc800078c10ff */
[----:B------:R-:W-:Y:S01]  /*11860*/  @!P2 LEA.HI.X R5, R15, R10, R25, 0x2, P6 ;  /* 0x0000000a0f05a211 */ /* 0x000fe200030f1419 */
[C---:B------:R-:W-:Y:S01]  /*11870*/  VIADD R25, R197.reuse, 0x10 ;  /* 0x00000010c5197836 */ /* 0x040fe20000000000 */
[C---:B------:R-:W-:Y:S02]  /*11880*/  IADD3 R15, R197.reuse, 0x18, RZ ;  /* 0x00000018c50f7810 */ /* 0x040fe40007ffe0ff */
[----:B------:R-:W-:Y:S01]  /*11890*/  @!P0 LEA R8, P6, R14, R0, 0x2 ;  /* 0x000000000e088211 */ /* 0x000fe200078c10ff */
[----:B------:R0:W-:Y:S01]  /*118a0*/  @!P2 ST.E.64 desc[UR42][R4.64], R30 ;  /* 0x0000001e0400a985 */ /* 0x0001e2000c101b2a */
[----:B------:R-:W-:Y:S02]  /*118b0*/  SHF.R.S32.HI R25, RZ, 0x1f, R25 ;  /* 0x0000001fff197819 */ /* 0x000fe40000011419 */
[----:B------:R-:W-:Y:S02]  /*118c0*/  SHF.R.S32.HI R15, RZ, 0x1f, R15 ;  /* 0x0000001fff0f7819 */ /* 0x000fe4000001140f */
[-C--:B------:R-:W-:Y:S01]  /*118d0*/  @!P1 LEA.HI.X R7, R24, R10.reuse, R25, 0x2, P5 ;  /* 0x0000000a18079211 */ /* 0x080fe200028f1419 */
[C---:B------:R-:W-:Y:S01]  /*118e0*/  VIADD R25, R197.reuse, 0x20 ;  /* 0x00000020c5197836 */ /* 0x040fe20000000000 */
[----:B------:R-:W-:Y:S01]  /*118f0*/  @!P0 LEA.HI.X R9, R14, R10, R15, 0x2, P6 ;  /* 0x0000000a0e098211 */ /* 0x000fe200030f140f */
[----:B------:R-:W-:Y:S01]  /*11900*/  VIADD R15, R197, 0x38 ;  /* 0x00000038c50f7836 */ /* 0x000fe20000000000 */
[----:B------:R-:W-:Y:S01]  /*11910*/  ISETP.GE.AND P5, PT, R11, UR4, PT ;  /* 0x000000040b007c0c */ /* 0x000fe2000bfa6270 */
[----:B------:R1:W-:Y:S01]  /*11920*/  @!P1 ST.E.64 desc[UR42][R6.64], R34 ;  /* 0x0000002206009985 */ /* 0x0003e2000c101b2a */
[----:B------:R-:W-:Y:S01]  /*11930*/  SHF.R.S32.HI R25, RZ, 0x1f, R25 ;  /* 0x0000001fff197819 */ /* 0x000fe20000011419 */
[----:B------:R-:W-:Y:S01]  /*11940*/  VIADD R14, R197, 0x48 ;  /* 0x00000048c50e7836 */ /* 0x000fe20000000000 */
[C---:B0-----:R-:W-:Y:S01]  /*11950*/  @!P3 LEA R4, P1, R12.reuse, R0, 0x2 ;  /* 0x000000000c04b211 */ /* 0x041fe200078210ff */
[----:B------:R0:W-:Y:S01]  /*11960*/  @!P0 ST.E.64 desc[UR42][R8.64], R38 ;  /* 0x0000002608008985 */ /* 0x0001e2000c101b2a */
[----:B------:R-:W-:Y:S01]  /*11970*/  ISETP.GE.AND P0, PT, R15, UR4, PT ;  /* 0x000000040f007c0c */ /* 0x000fe2000bf06270 */
[C---:B------:R-:W-:Y:S01]  /*11980*/  VIADD R24, R197.reuse, 0x40 ;  /* 0x00000040c5187836 */ /* 0x040fe20000000000 */
[----:B------:R-:W-:Y:S01]  /*11990*/  @!P3 LEA.HI.X R5, R12, R10, R25, 0x2, P1 ;  /* 0x0000000a0c05b211 */ /* 0x000fe200008f1419 */
[----:B------:R-:W-:-:S02]  /*119a0*/  VIADD R25, R197, 0x28 ;  /* 0x00000028c5197836 */ /* 0x000fc40000000000 */
[----:B------:R-:W-:Y:S01]  /*119b0*/  VIADD R12, R197, 0x30 ;  /* 0x00000030c50c7836 */ /* 0x000fe20000000000 */
[----:B------:R-:W-:Y:S01]  /*119c0*/  ISETP.GE.AND P1, PT, R24, UR4, PT ;  /* 0x0000000418007c0c */ /* 0x000fe2000bf26270 */
[----:B------:R2:W-:Y:S01]  /*119d0*/  @!P3 ST.E.64 desc[UR42][R4.64], R42 ;  /* 0x0000002a0400b985 */ /* 0x0005e2000c101b2a */
[C---:B-1----:R-:W-:Y:S02]  /*119e0*/  @!P4 LEA R6, P2, R13.reuse, R0, 0x2 ;  /* 0x000000000d06c211 */ /* 0x042fe400078410ff */
[----:B------:R-:W-:Y:S02]  /*119f0*/  SHF.R.S32.HI R25, RZ, 0x1f, R25 ;  /* 0x0000001fff197819 */ /* 0x000fe40000011419 */
[----:B------:R-:W-:Y:S02]  /*11a00*/  SHF.R.S32.HI R12, RZ, 0x1f, R12 ;  /* 0x0000001fff0c7819 */ /* 0x000fe4000001140c */
[----:B------:R-:W-:Y:S01]  /*11a10*/  @!P4 LEA.HI.X R7, R13, R10, R25, 0x2, P2 ;  /* 0x0000000a0d07c211 */ /* 0x000fe200010f1419 */
[----:B------:R-:W-:Y:S01]  /*11a20*/  VIADD R25, R197, 0x38 ;  /* 0x00000038c5197836 */ /* 0x000fe20000000000 */
[----:B0-----:R-:W-:Y:S01]  /*11a30*/  @!P5 LEA R8, P6, R11, R0, 0x2 ;  /* 0x000000000b08d211 */ /* 0x001fe200078c10ff */
[----:B------:R-:W-:Y:S01]  /*11a40*/  VIADD R13, R197, 0x58 ;  /* 0x00000058c50d7836 */ /* 0x000fe20000000000 */
[----:B------:R-:W-:Y:S01]  /*11a50*/  ISETP.GE.AND P2, PT, R14, UR4, PT ;  /* 0x000000040e007c0c */ /* 0x000fe2000bf46270 */
[----:B------:R0:W-:Y:S01]  /*11a60*/  @!P4 ST.E.64 desc[UR42][R6.64], R46 ;  /* 0x0000002e0600c985 */ /* 0x0001e2000c101b2a */
[----:B------:R-:W-:Y:S01]  /*11a70*/  @!P5 LEA.HI.X R9, R11, R10, R12, 0x2, P6 ;  /* 0x0000000a0b09d211 */ /* 0x000fe200030f140c */
[----:B------:R-:W-:Y:S01]  /*11a80*/  VIADD R12, R197, 0x50 ;  /* 0x00000050c50c7836 */ /* 0x000fe20000000000 */
[----:B--2---:R-:W-:Y:S01]  /*11a90*/  @!P0 LEA R4, P6, R15, R0, 0x2 ;  /* 0x000000000f048211 */ /* 0x004fe200078c10ff */
[----:B------:R-:W-:Y:S01]  /*11aa0*/  VIADD R11, R197, 0x60 ;  /* 0x00000060c50b7836 */ /* 0x000fe20000000000 */
[----:B------:R-:W-:Y:S01]  /*11ab0*/  SHF.R.S32.HI R25, RZ, 0x1f, R25 ;  /* 0x0000001fff197819 */ /* 0x000fe20000011419 */
[----:B------:R1:W-:Y:S01]  /*11ac0*/  @!P5 ST.E.64 desc[UR42][R8.64], R50 ;  /* 0x000000320800d985 */ /* 0x0003e2000c101b2a */
[----:B------:R-:W-:-:S02]  /*11ad0*/  ISETP.GE.AND P3, PT, R12, UR4, PT ;  /* 0x000000040c007c0c */ /* 0x000fc4000bf66270 */
[----:B------:R-:W-:Y:S01]  /*11ae0*/  @!P0 LEA.HI.X R5, R15, R10, R25, 0x2, P6 ;  /* 0x0000000a0f058211 */ /* 0x000fe200030f1419 */
[----:B------:R-:W-:Y:S01]  /*11af0*/  VIADD R15, R197, 0x48 ;  /* 0x00000048c50f7836 */ /* 0x000fe20000000000 */
[----:B------:R-:W-:Y:S01]  /*11b00*/  ISETP.GE.AND P4, PT, R13, UR4, PT ;  /* 0x000000040d007c0c */ /* 0x000fe2000bf86270 */
[----:B------:R-:W-:Y:S01]  /*11b10*/  VIADD R25, R197, 0x40 ;  /* 0x00000040c5197836 */ /* 0x000fe20000000000 */
[-C--:B0-----:R-:W-:Y:S01]  /*11b20*/  @!P1 LEA R6, P5, R24, R0.reuse, 0x2 ;  /* 0x0000000018069211 */ /* 0x081fe200078a10ff */
[----:B------:R0:W-:Y:S01]  /*11b30*/  @!P0 ST.E.64 desc[UR42][R4.64], R54 ;  /* 0x0000003604008985 */ /* 0x0001e2000c101b2a */
[----:B------:R-:W-:Y:S02]  /*11b40*/  SHF.R.S32.HI R15, RZ, 0x1f, R15 ;  /* 0x0000001fff0f7819 */ /* 0x000fe4000001140f */
[----:B------:R-:W-:Y:S02]  /*11b50*/  SHF.R.S32.HI R25, RZ, 0x1f, R25 ;  /* 0x0000001fff197819 */ /* 0x000fe40000011419 */
[----:B-1----:R-:W-:-:S02]  /*11b60*/  @!P2 LEA R8, P6, R14, R0, 0x2 ;  /* 0x000000000e08a211 */ /* 0x002fc400078c10ff */
[-C--:B------:R-:W-:Y:S02]  /*11b70*/  @!P1 LEA.HI.X R7, R24, R10.reuse, R25, 0x2, P5 ;  /* 0x0000000a18079211 */ /* 0x080fe400028f1419 */
[----:B------:R-:W-:Y:S01]  /*11b80*/  @!P2 LEA.HI.X R9, R14, R10, R15, 0x2, P6 ;  /* 0x0000000a0e09a211 */ /* 0x000fe200030f140f */
[----:B------:R-:W-:Y:S01]  /*11b90*/  VIADD R14, R197, 0x50 ;  /* 0x00000050c50e7836 */ /* 0x000fe20000000000 */
[----:B------:R-:W-:Y:S01]  /*11ba0*/  ISETP.GE.AND P5, PT, R11, UR4, PT ;  /* 0x000000040b007c0c */ /* 0x000fe2000bfa6270 */
[----:B------:R1:W-:Y:S01]  /*11bb0*/  @!P1 ST.E.64 desc[UR42][R6.64], R58 ;  /* 0x0000003a06009985 */ /* 0x0003e2000c101b2a */
[----:B------:R-:W-:Y:S02]  /*11bc0*/  ISETP.GE.AND P0, PT, R220, UR4, PT ;  /* 0x00000004dc007c0c */ /* 0x000fe4000bf06270 */
[----:B0-----:R-:W-:Y:S01]  /*11bd0*/  @!P3 LEA R4, P6, R12, R0, 0x2 ;  /* 0x000000000c04b211 */ /* 0x001fe200078c10ff */
[----:B------:R0:W-:Y:S01]  /*11be0*/  @!P2 ST.E.64 desc[UR42][R8.64], R62 ;  /* 0x0000003e0800a985 */ /* 0x0001e2000c101b2a */
[----:B------:R-:W-:-:S02]  /*11bf0*/  SHF.R.S32.HI R14, RZ, 0x1f, R14 ;  /* 0x0000001fff0e7819 */ /* 0x000fc4000001140e */
[----:B------:R-:W-:Y:S02]  /*11c00*/  ISETP.GE.AND P1, PT, R218, UR4, PT ;  /* 0x00000004da007c0c */ /* 0x000fe4000bf26270 */
[----:B------:R-:W-:Y:S01]  /*11c10*/  @!P3 LEA.HI.X R5, R12, R10, R14, 0x2, P6 ;  /* 0x0000000a0c05b211 */ /* 0x000fe200030f140e */
[C---:B------:R-:W-:Y:S02]  /*11c20*/  VIADD R14, R197.reuse, 0x58 ;  /* 0x00000058c50e7836 */ /* 0x040fe40000000000 */
[----:B------:R-:W-:Y:S01]  /*11c30*/  VIADD R12, R197, 0x60 ;  /* 0x00000060c50c7836 */ /* 0x000fe20000000000 */
[----:B-1----:R-:W-:Y:S01]  /*11c40*/  @!P4 LEA R6, P2, R13, R0, 0x2 ;  /* 0x000000000d06c211 */ /* 0x002fe200078410ff */
[----:B------:R1:W-:Y:S01]  /*11c50*/  @!P3 ST.E.64 desc[UR42][R4.64], R66 ;  /* 0x000000420400b985 */ /* 0x0003e2000c101b2a */
[----:B------:R-:W-:Y:S02]  /*11c60*/  SHF.R.S32.HI R14, RZ, 0x1f, R14 ;  /* 0x0000001fff0e7819 */ /* 0x000fe4000001140e */
[----:B------:R-:W-:-:S02]  /*11c70*/  SHF.R.S32.HI R12, RZ, 0x1f, R12 ;  /* 0x0000001fff0c7819 */ /* 0x000fc4000001140c */
[----:B------:R-:W-:Y:S02]  /*11c80*/  @!P4 LEA.HI.X R7, R13, R10, R14, 0x2, P2 ;  /* 0x0000000a0d07c211 */ /* 0x000fe400010f140e */
[----:B------:R-:W-:Y:S02]  /*11c90*/  ISETP.GE.AND P2, PT, R196, UR4, PT ;  /* 0x00000004c4007c0c */ /* 0x000fe4000bf46270 */
[C---:B0-----:R-:W-:Y:S01]  /*11ca0*/  @!P5 LEA R8, P6, R11.reuse, R0, 0x2 ;  /* 0x000000000b08d211 */ /* 0x041fe200078c10ff */
[----:B------:R0:W-:Y:S03]  /*11cb0*/  @!P4 ST.E.64 desc[UR42][R6.64], R70 ;  /* 0x000000460600c985 */ /* 0x0001e6000c101b2a */
[----:B------:R-:W-:Y:S02]  /*11cc0*/  @!P5 LEA.HI.X R9, R11, R10, R12, 0x2, P6 ;  /* 0x0000000a0b09d211 */ /* 0x000fe400030f140c */
[----:B-1----:R-:W-:-:S03]  /*11cd0*/  @!P0 LEA R4, P4, R220, R0, 0x2 ;  /* 0x00000000dc048211 */ /* 0x002fc600078810ff */
[----:B------:R1:W-:Y:S01]  /*11ce0*/  @!P5 ST.E.64 desc[UR42][R8.64], R74 ;  /* 0x0000004a0800d985 */ /* 0x0003e2000c101b2a */
[----:B------:R-:W-:Y:S02]  /*11cf0*/  @!P0 LEA.HI.X R5, R220, R10, R222, 0x2, P4 ;  /* 0x0000000adc058211 */ /* 0x000fe400020f14de */
[----:B------:R-:W-:Y:S02]  /*11d00*/  ISETP.GE.AND P4, PT, R181, UR4, PT ;  /* 0x00000004b5007c0c */ /* 0x000fe4000bf86270 */
[----:B------:R-:W-:Y:S01]  /*11d10*/  ISETP.GE.AND P5, PT, R183, UR4, PT ;  /* 0x00000004b7007c0c */ /* 0x000fe2000bfa6270 */
[----:B------:R2:W-:Y:S01]  /*11d20*/  @!P0 ST.E.64 desc[UR42][R4.64], R78 ;  /* 0x0000004e04008985 */ /* 0x0005e2000c101b2a */
[----:B0-----:R-:W-:-:S04]  /*11d30*/  @!P1 LEA R6, P3, R218, R0, 0x2 ;  /* 0x00000000da069211 */ /* 0x001fc800078610ff */
[----:B------:R-:W-:Y:S02]  /*11d40*/  @!P1 LEA.HI.X R7, R218, R10, R219, 0x2, P3 ;  /* 0x0000000ada079211 */ /* 0x000fe400018f14db */
[----:B------:R-:W-:Y:S02]  /*11d50*/  ISETP.GE.AND P3, PT, R179, UR4, PT ;  /* 0x00000004b3007c0c */ /* 0x000fe4000bf66270 */
[C---:B-1----:R-:W-:Y:S01]  /*11d60*/  @!P2 LEA R8, P6, R196.reuse, R0, 0x2 ;  /* 0x00000000c408a211 */ /* 0x042fe200078c10ff */
[----:B------:R0:W-:Y:S01]  /*11d70*/  @!P1 ST.E.64 desc[UR42][R6.64], R82 ;  /* 0x0000005206009985 */ /* 0x0001e2000c101b2a */
[----:B------:R-:W-:Y:S02]  /*11d80*/  ISETP.GE.AND P1, PT, R175, UR4, PT ;  /* 0x00000004af007c0c */ /* 0x000fe4000bf26270 */
[----:B------:R-:W-:Y:S02]  /*11d90*/  @!P2 LEA.HI.X R9, R196, R10, R217, 0x2, P6 ;  /* 0x0000000ac409a211 */ /* 0x000fe400030f14d9 */
[----:B--2---:R-:W-:-:S03]  /*11da0*/  @!P5 LEA R4, P6, R183, R0, 0x2 ;  /* 0x00000000b704d211 */ /* 0x004fc600078c10ff */
[----:B------:R1:W-:Y:S01]  /*11db0*/  @!P2 ST.E.64 desc[UR42][R8.64], R86 ;  /* 0x000000560800a985 */ /* 0x0003e2000c101b2a */
[----:B------:R-:W-:Y:S02]  /*11dc0*/  ISETP.GE.AND P2, PT, R177, UR4, PT ;  /* 0x00000004b1007c0c */ /* 0x000fe4000bf46270 */
[----:B------:R-:W-:Y:S02]  /*11dd0*/  @!P5 LEA.HI.X R5, R183, R10, R184, 0x2, P6 ;  /* 0x0000000ab705d211 */ /* 0x000fe400030f14b8 */
[----:B0-----:R-:W-:-:S03]  /*11de0*/  @!P4 LEA R6, P0, R181, R0, 0x2 ;  /* 0x00000000b506c211 */ /* 0x001fc600078010ff */
[----:B------:R0:W-:Y:S01]  /*11df0*/  @!P5 ST.E.64 desc[UR42][R4.64], R90 ;  /* 0x0000005a0400d985 */ /* 0x0001e2000c101b2a */
[----:B------:R-:W-:Y:S02]  /*11e00*/  ISETP.GE.AND P5, PT, R171, UR4, PT ;  /* 0x00000004ab007c0c */ /* 0x000fe4000bfa6270 */
[----:B------:R-:W-:Y:S02]  /*11e10*/  @!P4 LEA.HI.X R7, R181, R10, R182, 0x2, P0 ;  /* 0x0000000ab507c211 */ /* 0x000fe400000f14b6 */
[----:B------:R-:W-:Y:S02]  /*11e20*/  ISETP.GE.AND P0, PT, R173, UR4, PT ;  /* 0x00000004ad007c0c */ /* 0x000fe4000bf06270 */
[----:B-1----:R-:W-:Y:S01]  /*11e30*/  @!P3 LEA R8, P6, R179, R0, 0x2 ;  /* 0x00000000b308b211 */ /* 0x002fe200078c10ff */
[----:B------:R1:W-:Y:S01]  /*11e40*/  @!P4 ST.E.64 desc[UR42][R6.64], R94 ;  /* 0x0000005e0600c985 */ /* 0x0003e2000c101b2a */
[----:B------:R-:W-:Y:S02]  /*11e50*/  ISETP.GE.AND P4, PT, R169, UR4, PT ;  /* 0x00000004a9007c0c */ /* 0x000fe4000bf86270 */
[----:B------:R-:W-:-:S02]  /*11e60*/  @!P3 LEA.HI.X R9, R179, R10, R180, 0x2, P6 ;  /* 0x0000000ab309b211 */ /* 0x000fc400030f14b4 */
[----:B0-----:R-:W-:-:S03]  /*11e70*/  @!P2 LEA R4, P6, R177, R0, 0x2 ;  /* 0x00000000b104a211 */ /* 0x001fc600078c10ff */
[----:B------:R0:W-:Y:S01]  /*11e80*/  @!P3 ST.E.64 desc[UR42][R8.64], R98 ;  /* 0x000000620800b985 */ /* 0x0001e2000c101b2a */
[----:B------:R-:W-:Y:S02]  /*11e90*/  @!P2 LEA.HI.X R5, R177, R10, R178, 0x2, P6 ;  /* 0x0000000ab105a211 */ /* 0x000fe400030f14b2 */
[----:B-1----:R-:W-:-:S03]  /*11ea0*/  @!P1 LEA R6, P3, R175, R0, 0x2 ;  /* 0x00000000af069211 */ /* 0x002fc600078610ff */
[----:B------:R1:W-:Y:S01]  /*11eb0*/  @!P2 ST.E.64 desc[UR42][R4.64], R102 ;  /* 0x000000660400a985 */ /* 0x0003e2000c101b2a */
[----:B------:R-:W-:Y:S02]  /*11ec0*/  @!P1 LEA.HI.X R7, R175, R10, R176, 0x2, P3 ;  /* 0x0000000aaf079211 */ /* 0x000fe400018f14b0 */
[----:B------:R-:W-:Y:S02]  /*11ed0*/  ISETP.GE.AND P3, PT, R167, UR4, PT ;  /* 0x00000004a7007c0c */ /* 0x000fe4000bf66270 */
[C---:B0-----:R-:W-:Y:S01]  /*11ee0*/  @!P0 LEA R8, P6, R173.reuse, R0, 0x2 ;  /* 0x00000000ad088211 */ /* 0x041fe200078c10ff */
[----:B------:R0:W-:Y:S03]  /*11ef0*/  @!P1 ST.E.64 desc[UR42][R6.64], R106 ;  /* 0x0000006a06009985 */ /* 0x0001e6000c101b2a */
[----:B------:R-:W-:Y:S02]  /*11f00*/  @!P0 LEA.HI.X R9, R173, R10, R174, 0x2, P6 ;  /* 0x0000000aad098211 */ /* 0x000fe400030f14ae */
[----:B-1----:R-:W-:-:S03]  /*11f10*/  @!P5 LEA R4, P1, R171, R0, 0x2 ;  /* 0x00000000ab04d211 */ /* 0x002fc600078210ff */
[----:B------:R1:W-:Y:S01]  /*11f20*/  @!P0 ST.E.64 desc[UR42][R8.64], R110 ;  /* 0x0000006e08008985 */ /* 0x0003e2000c101b2a */
[----:B------:R-:W-:Y:S02]  /*11f30*/  ISETP.GE.AND P0, PT, R165, UR4, PT ;  /* 0x00000004a5007c0c */ /* 0x000fe4000bf06270 */
[----:B------:R-:W-:Y:S02]  /*11f40*/  @!P5 LEA.HI.X R5, R171, R10, R172, 0x2, P1 ;  /* 0x0000000aab05d211 */ /* 0x000fe400008f14ac */
[----:B------:R-:W-:Y:S02]  /*11f50*/  ISETP.GE.AND P1, PT, R163, UR4, PT ;  /* 0x00000004a3007c0c */ /* 0x000fe4000bf26270 */
[C---:B0-----:R-:W-:Y:S01]  /*11f60*/  @!P4 LEA R6, P2, R169.reuse, R0, 0x2 ;  /* 0x00000000a906c211 */ /* 0x041fe200078410ff */
[----:B------:R0:W-:Y:S03]  /*11f70*/  @!P5 ST.E.64 desc[UR42][R4.64], R114 ;  /* 0x000000720400d985 */ /* 0x0001e6000c101b2a */
[----:B------:R-:W-:-:S02]  /*11f80*/  @!P4 LEA.HI.X R7, R169, R10, R170, 0x2, P2 ;  /* 0x0000000aa907c211 */ /* 0x000fc400010f14aa */
[----:B------:R-:W-:Y:S02]  /*11f90*/  ISETP.GE.AND P2, PT, R157, UR4, PT ;  /* 0x000000049d007c0c */ /* 0x000fe4000bf46270 */
[----:B-1----:R-:W-:Y:S01]  /*11fa0*/  @!P3 LEA R8, P6, R167, R0, 0x2 ;  /* 0x00000000a708b211 */ /* 0x002fe200078c10ff */
[----:B------:R1:W-:Y:S01]  /*11fb0*/  @!P4 ST.E.64 desc[UR42][R6.64], R118 ;  /* 0x000000760600c985 */ /* 0x0003e2000c101b2a */
[----:B------:R-:W-:Y:S02]  /*11fc0*/  ISETP.GE.AND P4, PT, R161, UR4, PT ;  /* 0x00000004a1007c0c */ /* 0x000fe4000bf86270 */
[----:B------:R-:W-:Y:S02]  /*11fd0*/  @!P3 LEA.HI.X R9, R167, R10, R168, 0x2, P6 ;  /* 0x0000000aa709b211 */ /* 0x000fe400030f14a8 */
[----:B0-----:R-:W-:-:S03]  /*11fe0*/  @!P1 LEA R4, P6, R163, R0, 0x2 ;  /* 0x00000000a3049211 */ /* 0x001fc600078c10ff */
[----:B------:R0:W-:Y:S01]  /*11ff0*/  @!P3 ST.E.64 desc[UR42][R8.64], R122 ;  /* 0x0000007a0800b985 */ /* 0x0001e2000c101b2a */
[----:B------:R-:W-:Y:S02]  /*12000*/  ISETP.GE.AND P3, PT, R159, UR4, PT ;  /* 0x000000049f007c0c */ /* 0x000fe4000bf66270 */
[----:B------:R-:W-:Y:S02]  /*12010*/  @!P1 LEA.HI.X R5, R163, R10, R164, 0x2, P6 ;  /* 0x0000000aa3059211 */ /* 0x000fe400030f14a4 */
[----:B-1----:R-:W-:-:S04]  /*12020*/  @!P0 LEA R6, P5, R165, R0, 0x2 ;  /* 0x00000000a5068211 */ /* 0x002fc800078a10ff */
[----:B------:R-:W-:Y:S02]  /*12030*/  @!P0 LEA.HI.X R7, R165, R10, R166, 0x2, P5 ;  /* 0x0000000aa5078211 */ /* 0x000fe400028f14a6 */
[----:B------:R-:W-:-:S03]  /*12040*/  ISETP.GE.AND P5, PT, R152, UR4, PT ;  /* 0x0000000498007c0c */ /* 0x000fc6000bfa6270 */
[----:B------:R1:W-:Y:S04]  /*12050*/  @!P0 ST.E.64 desc[UR42][R6.64], R126 ;  /* 0x0000007e06008985 */ /* 0x0003e8000c101b2a */
[----:B------:R2:W-:Y:S01]  /*12060*/  @!P1 ST.E.64 desc[UR42][R4.64], R130 ;  /* 0x0000008204009985 */ /* 0x0005e2000c101b2a */
[----:B0-----:R-:W-:-:S04]  /*12070*/  @!P2 LEA R8, P1, R157, R0, 0x2 ;  /* 0x000000009d08a211 */ /* 0x001fc800078210ff */
[----:B------:R-:W-:Y:S02]  /*12080*/  @!P2 LEA.HI.X R9, R157, R10, R158, 0x2, P1 ;  /* 0x0000000a9d09a211 */ /* 0x000fe400008f149e */
[-C--:B-1----:R-:W-:Y:S02]  /*12090*/  @!P4 LEA R6, P0, R161, R0.reuse, 0x2 ;  /* 0x00000000a106c211 */ /* 0x082fe400078010ff */
[----:B--2---:R-:W-:Y:S02]  /*120a0*/  @!P3 LEA R4, P6, R159, R0, 0x2 ;  /* 0x000000009f04b211 */ /* 0x004fe400078c10ff */
[----:B------:R-:W-:Y:S02]  /*120b0*/  @!P4 LEA.HI.X R7, R161, R10, R162, 0x2, P0 ;  /* 0x0000000aa107c211 */ /* 0x000fe400000f14a2 */
[C---:B------:R-:W-:Y:S02]  /*120c0*/  @!P5 LEA R12, P0, R152.reuse, R0, 0x2 ;  /* 0x00000000980cd211 */ /* 0x040fe400078010ff */
[-C--:B------:R-:W-:Y:S01]  /*120d0*/  @!P3 LEA.HI.X R5, R159, R10.reuse, R160, 0x2, P6 ;  /* 0x0000000a9f05b211 */ /* 0x080fe200030f14a0 */
[----:B------:R4:W-:Y:S01]  /*120e0*/  @!P4 ST.E.64 desc[UR42][R6.64], R134 ;  /* 0x000000860600c985 */ /* 0x0009e2000c101b2a */
[----:B------:R-:W-:-:S02]  /*120f0*/  @!P5 LEA.HI.X R13, R152, R10, R156, 0x2, P0 ;  /* 0x0000000a980dd211 */ /* 0x000fc400000f149c */
[----:B------:R-:W-:Y:S01]  /*12100*/  ISETP.GE.AND P0, PT, R20, UR4, PT ;  /* 0x0000000414007c0c */ /* 0x000fe2000bf06270 */
[----:B------:R4:W-:Y:S04]  /*12110*/  @!P3 ST.E.64 desc[UR42][R4.64], R138 ;  /* 0x0000008a0400b985 */ /* 0x0009e8000c101b2a */
[----:B------:R4:W-:Y:S04]  /*12120*/  @!P2 ST.E.64 desc[UR42][R8.64], R142 ;  /* 0x0000008e0800a985 */ /* 0x0009e8000c101b2a */
[----:B------:R4:W-:Y:S04]  /*12130*/  @!P5 ST.E.64 desc[UR42][R12.64], R146 ;  /* 0x000000920c00d985 */ /* 0x0009e8000c101b2a */
[----:B------:R-:W-:Y:S05]  /*12140*/  @P0 BRA `(.L_x_3923) ;  /* 0x0000001000280947 */ /* 0x000fea0003800000 */
[----:B----4-:R-:W-:-:S04]  /*12150*/  LEA R4, P0, R20, R0, 0x2 ;  /* 0x0000000014047211 */ /* 0x010fc800078010ff */
[----:B------:R-:W-:-:S05]  /*12160*/  LEA.HI.X R5, R20, R10, R21, 0x2, P0 ;  /* 0x0000000a14057211 */ /* 0x000fca00000f1415 */
[----:B------:R0:W-:Y:S01]  /*12170*/  ST.E.64 desc[UR42][R4.64], R150 ;  /* 0x0000009604007985 */ /* 0x0001e2000c101b2a */
[----:B------:R-:W-:Y:S05]  /*12180*/  BRA `(.L_x_3923) ;  /* 0x0000001000187947 */ /* 0x000fea0003800000 */
.L_x_3917:
[----:B------:R-:W4:Y:S01]  /*12190*/  LDL.LU R6, [R1+0x20] ;  /* 0x0000200001067983 */ /* 0x000f220000300800 */
[----:B------:R-:W-:Y:S01]  /*121a0*/  ULDC.64 UR6, c[0x0][0xc08] ;  /* 0x0003020000067ab9 */ /* 0x000fe20000000a00 */
[----:B------:R-:W-:Y:S02]  /*121b0*/  ULDC.64 UR4, c[0x0][0xc00] ;  /* 0x0003000000047ab9 */ /* 0x000fe40000000a00 */
[----:B------:R-:W2:Y:S04]  /*121c0*/  LDL.LU R0, [R1+0x24] ;  /* 0x0000240001007983 */ /* 0x000ea80000300800 */
[----:B01----:R-:W3:Y:S01]  /*121d0*/  LDL R10, [R1+0x1c] ;  /* 0x00001c00010a7983 */ /* 0x003ee20000100800 */
[----:B------:R-:W-:Y:S01]  /*121e0*/  ISETP.NE.U32.AND P1, PT, RZ, UR6, PT ;  /* 0x00000006ff007c0c */ /* 0x000fe2000bf25070 */
[----:B------:R-:W-:Y:S01]  /*121f0*/  IMAD.MOV.U32 R3, RZ, RZ, RZ ;  /* 0x000000ffff037224 */ /* 0x000fe200078e00ff */
[----:B------:R-:W-:-:S02]  /*12200*/  ISETP.NE.U32.AND P0, PT, RZ, UR4, PT ;  /* 0x00000004ff007c0c */ /* 0x000fc4000bf05070 */
[----:B------:R-:W-:Y:S02]  /*12210*/  ISETP.NE.AND.EX P1, PT, RZ, UR7, PT, P1 ;  /* 0x00000007ff007c0c */ /* 0x000fe4000bf25310 */
[----:B------:R-:W-:Y:S01]  /*12220*/  ISETP.NE.AND.EX P0, PT, RZ, UR5, PT, P0 ;  /* 0x00000005ff007c0c */ /* 0x000fe2000bf05300 */
[----:B------:R-:W0:Y:S01]  /*12230*/  S2R R8, SR_TID.X ;  /* 0x0000000000087919 */ /* 0x000e220000002100 */
[----:B----4-:R-:W-:-:S04]  /*12240*/  IADD3 R4, P2, R6, UR4, RZ ;  /* 0x0000000406047c10 */ /* 0x010fc8000ff5e0ff */
[----:B--2---:R-:W-:-:S05]  /*12250*/  IADD3.X R5, R0, UR5, RZ, P2, !PT ;  /* 0x0000000500057c10 */ /* 0x004fca00097fe4ff */
[----:B------:R-:W-:Y:S01]  /*12260*/  @P1 IADD3 R6, P2, R6, UR6, RZ ;  /* 0x0000000606061c10 */ /* 0x000fe2000ff5e0ff */
[----:B------:R-:W-:Y:S01]  /*12270*/  ULDC UR4, c[0x0][0xa88] ;  /* 0x0002a20000047ab9 */ /* 0x000fe20000000800 */
[----:B------:R1:W5:Y:S02]  /*12280*/  @P0 LDG.E R3, desc[UR42][R4.64] ;  /* 0x0000002a04030981 */ /* 0x000364000c1e1900 */
[----:B------:R-:W-:Y:S01]  /*12290*/  @P1 IADD3.X R7, R0, UR7, RZ, P2, !PT ;  /* 0x0000000700071c10 */ /* 0x000fe200097fe4ff */
[----:B------:R-:W-:-:S06]  /*122a0*/  IMAD.U32 R0, RZ, RZ, UR4 ;  /* 0x00000004ff007e24 */ /* 0x000fcc000f8e00ff */
[----:B------:R1:W5:Y:S01]  /*122b0*/  @P1 LDG.E R0, desc[UR42][R6.64] ;  /* 0x0000002a06001981 */ /* 0x000362000c1e1900 */
[----:B---3--:R-:W-:Y:S01]  /*122c0*/  ISETP.NE.AND P2, PT, R10, RZ, PT ;  /* 0x000000ff0a00720c */ /* 0x008fe20003f45270 */
[----:B0-----:R-:W-:-:S05]  /*122d0*/  VIADD R9, R8, 0xffffff80 ;  /* 0xffffff8008097836 */ /* 0x001fca0000000000 */
[----:B------:R-:W-:-:S07]  /*122e0*/  ISETP.GT.AND P3, PT, R9, 0x3f, PT ;  /* 0x0000003f0900780c */ /* 0x000fce0003f64270 */
[----:B------:R-:W0:Y:S02]  /*122f0*/  @!P2 LDC R10, c[0x0][0xad4] ;  /* 0x0002b500ff0aab82 */ /* 0x000e240000000800 */
[----:B0-----:R1:W-:Y:S01]  /*12300*/  @!P2 STL [R1+0x1c], R10 ;  /* 0x00001c0a0100a387 */ /* 0x0013e20000100800 */
[----:B------:R-:W-:Y:S01]  /*12310*/  ISETP.GT.AND P2, PT, R10, 0x1, PT ;  /* 0x000000010a00780c */ /* 0x000fe20003f44270 */
[----:B------:R-:W-:-:S12]  /*12320*/  @P1 BRA `(.L_x_3926) ;  /* 0x0000000000101947 */ /* 0x000fd80003800000 */
[----:B------:R-:W-:Y:S05]  /*12330*/  @!P0 BRA `(.L_x_3926) ;  /* 0x00000000000c8947 */ /* 0x000fea0003800000 */
[----:B-1----:R-:W2:Y:S04]  /*12340*/  LDG.E R7, desc[UR42][R4.64] ;  /* 0x0000002a04077981 */ /* 0x002ea8000c1e1900 */
[----:B-----5:R-:W2:Y:S02]  /*12350*/  LDG.E R0, desc[UR42][R4.64+0x4] ;  /* 0x0000042a04007981 */ /* 0x020ea4000c1e1900 */
[----:B--2---:R-:W-:-:S07]  /*12360*/  IMAD.IADD R0, R0, 0x1, -R7 ;  /* 0x0000000100007824 */ /* 0x004fce00078e0a07 */
.L_x_3926:
[----:B-1----:R-:W2:Y:S04]  /*12370*/  LDL.LU R5, [R1+0x18] ;  /* 0x0000180001057983 */ /* 0x002ea80000300800 */
[----:B------:R-:W3:Y:S01]  /*12380*/  LDL.LU R4, [R1+0x40] ;  /* 0x0000400001047983 */ /* 0x000ee20000300800 */
[----:B------:R-:W-:Y:S01]  /*12390*/  BSSY B1, `(.L_x_3927) ;  /* 0x0000038000017945 */ /* 0x000fe20003800000 */
[----:B-----5:R-:W-:Y:S02]  /*123a0*/  SHF.R.S32.HI R26, RZ, 0x1f, R3 ;  /* 0x0000001fff1a7819 */ /* 0x020fe40000011403 */
[----:B--2---:R-:W-:Y:S02]  /*123b0*/  SEL R21, R5, RZ, !P0 ;  /* 0x000000ff05157207 */ /* 0x004fe40004000000 */
[----:B---3--:R-:W-:Y:S01]  /*123c0*/  SEL R28, R4, RZ, !P0 ;  /* 0x000000ff041c7207 */ /* 0x008fe20004000000 */
[----:B------:R-:W-:Y:S06]  /*123d0*/  @P3 BRA `(.L_x_3928) ;  /* 0x0000000000cc3947 */ /* 0x000fec0003800000 */
[----:B------:R-:W2:Y:S01]  /*123e0*/  LDL R4, [R1+0x28] ;  /* 0x0000280001047983 */ /* 0x000ea20000100800 */
[----:B------:R-:W0:Y:S02]  /*123f0*/  LDC R31, c[0x0][0xbe8] ;  /* 0x0002fa00ff1f7b82 */ /* 0x000e240000000800 */
[----:B0-----:R-:W-:Y:S01]  /*12400*/  IMAD R5, R0, R31, RZ ;  /* 0x0000001f00057224 */ /* 0x001fe200078e02ff */
[----:B--2---:R-:W-:-:S05]  /*12410*/  LEA R4, R4, R8, 0x6 ;  /* 0x0000000804047211 */ /* 0x004fca00078e30ff */
[----:B------:R-:W-:-:S05]  /*12420*/  VIADD R30, R4, 0xffffff80 ;  /* 0xffffff80041e7836 */ /* 0x000fca0000000000 */
[----:B------:R-:W-:-:S13]  /*12430*/  ISETP.GE.AND P0, PT, R30, R5, PT ;  /* 0x000000051e00720c */ /* 0x000fda0003f06270 */
[----:B------:R-:W-:Y:S05]  /*12440*/  @P0 BRA `(.L_x_3928) ;  /* 0x0000000000b00947 */ /* 0x000fea0003800000 */
[----:B------:R-:W2:Y:S01]  /*12450*/  LDL.LU R32, [R1+0x38] ;  /* 0x0000380001207983 */ /* 0x000ea20000300800 */
[----:B------:R-:W-:Y:S01]  /*12460*/  IMAD.MOV.U32 R24, RZ, RZ, 0x9b8 ;  /* 0x000009b8ff187424 */ /* 0x000fe200078e00ff */
[----:B------:R-:W-:Y:S01]  /*12470*/  ISETP.GT.AND P0, PT, R10, 0x1, PT ;  /* 0x000000010a00780c */ /* 0x000fe20003f04270 */
[----:B------:R-:W-:Y:S01]  /*12480*/  IMAD.MOV.U32 R25, RZ, RZ, R30 ;  /* 0x000000ffff197224 */ /* 0x000fe200078e001e */
[----:B------:R-:W-:Y:S01]  /*12490*/  ISETP.NE.AND P1, PT, R31, 0x1, PT ;  /* 0x000000011f00780c */ /* 0x000fe20003f25270 */
[----:B------:R-:W0:Y:S01]  /*124a0*/  LDC.64 R10, c[0x0][0xba8] ;  /* 0x0002ea00ff0a7b82 */ /* 0x000e220000000a00 */
[----:B------:R-:W-:-:S07]  /*124b0*/  SEL R24, R24, 0x978, P0 ;  /* 0x0000097818187807 */ /* 0x000fce0000000000 */
[----:B------:R-:W1:Y:S08]  /*124c0*/  LDC.64 R4, c[0x0][R24+0x220] ;  /* 0x0000880018047b82 */ /* 0x000e700000000a00 */
[----:B------:R-:W3:Y:S08]  /*124d0*/  LDC.64 R12, c[0x0][R24+0x218] ;  /* 0x00008600180c7b82 */ /* 0x000ef00000000a00 */
[----:B------:R-:W4:Y:S08]  /*124e0*/  LDC.64 R6, c[0x0][R24+0x228] ;  /* 0x00008a0018067b82 */ /* 0x000f300000000a00 */
[----:B------:R-:W5:Y:S08]  /*124f0*/  @P1 LDC R15, c[0x0][0xbec] ;  /* 0x0002fb00ff0f1b82 */ /* 0x000f700000000800 */
[----:B------:R-:W4:Y:S08]  /*12500*/  LDC.64 R8, c[0x0][R24+0x210] ;  /* 0x0000840018087b82 */ /* 0x000f300000000a00 */
[----:B------:R-:W4:Y:S01]  /*12510*/  @P1 LDC R29, c[0x0][0xbf0] ;  /* 0x0002fc00ff1d1b82 */ /* 0x000f220000000800 */
[----:B-----5:R-:W-:-:S07]  /*12520*/  @P1 IMAD.HI.U32 R20, R30, R15, RZ ;  /* 0x0000000f1e141227 */ /* 0x020fce00078e00ff */
[----:B0-----:R-:W0:Y:S01]  /*12530*/  @!P0 LDC R10, c[0x0][0xb50] ;  /* 0x0002d400ff0a8b82 */ /* 0x001e220000000800 */
[-C--:B-1----:R-:W-:Y:S02]  /*12540*/  IMAD R5, R5, R21.reuse, RZ ;  /* 0x0000001505057224 */ /* 0x082fe400078e02ff */
[----:B------:R-:W-:-:S05]  /*12550*/  IMAD.WIDE.U32 R14, R4, R21, RZ ;  /* 0x00000015040e7225 */ /* 0x000fca00078e00ff */
[----:B------:R-:W1:Y:S01]  /*12560*/  @!P0 LDC R11, c[0x0][0xb54] ;  /* 0x0002d500ff0b8b82 */ /* 0x000e620000000800 */
[-C--:B---3--:R-:W-:Y:S02]  /*12570*/  IMAD R27, R13, R184.reuse, RZ ;  /* 0x000000b80d1b7224 */ /* 0x088fe400078e02ff */
[----:B------:R-:W-:Y:S01]  /*12580*/  IMAD.WIDE.U32 R12, R12, R184, RZ ;  /* 0x000000b80c0c7225 */ /* 0x000fe200078e00ff */
[----:B----4-:R-:W-:-:S03]  /*12590*/  @P1 SHF.R.U32.HI R25, RZ, R29, R20 ;  /* 0x0000001dff191219 */ /* 0x010fc60000011614 */
[----:B------:R-:W-:Y:S01]  /*125a0*/  IMAD R29, R4, R28, R5 ;  /* 0x0000001c041d7224 */ /* 0x000fe200078e0205 */
[----:B------:R-:W-:Y:S01]  /*125b0*/  IADD3 R12, P1, P3, R14, R12, R3 ;  /* 0x0000000c0e0c7210 */ /* 0x000fe20007b3e003 */
[----:B------:R-:W-:Y:S02]  /*125c0*/  IMAD.IADD R27, R13, 0x1, R27 ;  /* 0x000000010d1b7824 */ /* 0x000fe400078e021b */
[----:B------:R-:W-:Y:S02]  /*125d0*/  IMAD.MOV R4, RZ, RZ, -R25 ;  /* 0x000000ffff047224 */ /* 0x000fe400078e0a19 */
[----:B------:R-:W-:Y:S01]  /*125e0*/  IMAD.IADD R29, R15, 0x1, R29 ;  /* 0x000000010f1d7824 */ /* 0x000fe200078e021d */
[----:B--2---:R-:W-:-:S05]  /*125f0*/  SEL R5, R32, RZ, P0 ;  /* 0x000000ff20057207 */ /* 0x004fca0000000000 */
[-C--:B------:R-:W-:Y:S02]  /*12600*/  IMAD R13, R7, R5.reuse, RZ ;  /* 0x00000005070d7224 */ /* 0x080fe400078e02ff */
[----:B------:R-:W-:-:S04]  /*12610*/  IMAD.WIDE.U32 R6, R6, R5, RZ ;  /* 0x0000000506067225 */ /* 0x000fc800078e00ff */
[----:B------:R-:W-:Y:S01]  /*12620*/  IMAD R5, R31, R4, R30 ;  /* 0x000000041f057224 */ /* 0x000fe200078e021e */
[----:B------:R-:W-:Y:S01]  /*12630*/  IADD3.X R4, R29, R27, R26, P1, P3 ;  /* 0x0000001b1d047210 */ /* 0x000fe20000fe641a */
[----:B------:R-:W-:Y:S01]  /*12640*/  IMAD.IADD R13, R7, 0x1, R13 ;  /* 0x00000001070d7824 */ /* 0x000fe200078e020d */
[----:B------:R-:W-:Y:S02]  /*12650*/  IADD3 R6, P0, P1, R25, R12, R6 ;  /* 0x0000000c19067210 */ /* 0x000fe4000791e006 */
[----:B------:R-:W-:-:S04]  /*12660*/  SHF.R.S32.HI R25, RZ, 0x1f, R25 ;  /* 0x0000001fff197819 */ /* 0x000fc80000011419 */
[----:B------:R-:W-:Y:S01]  /*12670*/  IADD3.X R7, R25, R4, R13, P0, P1 ;  /* 0x0000000419077210 */ /* 0x000fe200007e240d */
[-C--:B------:R-:W-:Y:S01]  /*12680*/  IMAD R4, R9, R5.reuse, RZ ;  /* 0x0000000509047224 */ /* 0x080fe200078e02ff */
[----:B------:R-:W-:Y:S01]  /*12690*/  SHF.R.S32.HI R13, RZ, 0x1f, R5 ;  /* 0x0000001fff0d7819 */ /* 0x000fe20000011405 */
[----:B------:R-:W-:-:S04]  /*126a0*/  IMAD.WIDE.U32 R6, R8, R5, R6 ;  /* 0x0000000508067225 */ /* 0x000fc800078e0006 */
[----:B------:R-:W-:Y:S01]  /*126b0*/  IMAD R13, R8, R13, R4 ;  /* 0x0000000d080d7224 */ /* 0x000fe200078e0204 */
[----:B0-----:R-:W-:Y:S01]  /*126c0*/  LEA R10, P0, R6, R10, 0x2 ;  /* 0x0000000a060a7211 */ /* 0x001fe200078010ff */
[----:B------:R-:W-:Y:S02]  /*126d0*/  IMAD.MOV.U32 R5, RZ, RZ, -0x800000 ;  /* 0xff800000ff057424 */ /* 0x000fe400078e00ff */
[----:B------:R-:W-:-:S05]  /*126e0*/  IMAD.IADD R4, R7, 0x1, R13 ;  /* 0x0000000107047824 */ /* 0x000fca00078e020d */
[----:B-1----:R-:W-:-:S05]  /*126f0*/  LEA.HI.X R11, R6, R11, R4, 0x2, P0 ;  /* 0x0000000b060b7211 */ /* 0x002fca00000f1404 */
[----:B------:R0:W-:Y:S02]  /*12700*/  STG.E desc[UR42][R10.64], R5 ;  /* 0x000000050a007986 */ /* 0x0001e4000c10192a */
.L_x_3928:
[----:B------:R-:W-:Y:S05]  /*12710*/  BSYNC B1 ;  /* 0x0000000000017941 */ /* 0x000fea0003800000 */
.L_x_3927:
[----:B------:R-:W-:Y:S05]  /*12720*/  @P2 BRA `(.L_x_3923) ;  /* 0x0000000800b02947 */ /* 0x000fea0003800000 */
[----:B------:R-:W2:Y:S01]  /*12730*/  LDL.LU R8, [R1+0x28] ;  /* 0x0000280001087983 */ /* 0x000ea20000300800 */
[----:B0-----:R-:W0:Y:S01]  /*12740*/  LDC R11, c[0x0][0xbe8] ;  /* 0x0002fa00ff0b7b82 */ /* 0x001e220000000800 */
[----:B------:R-:W-:Y:S01]  /*12750*/  ULDC.64 UR4, c[0x0][0xaa0] ;  /* 0x0002a80000047ab9 */ /* 0x000fe20000000a00 */
[----:B------:R-:W-:Y:S01]  /*12760*/  VIADD R38, R192, 0x40 ;  /* 0x00000040c0267836 */ /* 0x000fe20000000000 */
[----:B------:R-:W1:Y:S01]  /*12770*/  S2R R6, SR_TID.X ;  /* 0x0000000000067919 */ /* 0x000e620000002100 */
[----:B------:R-:W-:Y:S01]  /*12780*/  IMAD R4, R26, UR4, RZ ;  /* 0x000000041a047c24 */ /* 0x000fe2000f8e02ff */
[----:B------:R-:W-:Y:S01]  /*12790*/  BSSY B1, `(.L_x_3929) ;  /* 0x0000081000017945 */ /* 0x000fe20003800000 */
[----:B------:R-:W-:Y:S02]  /*127a0*/  VIADD R36, R192, 0x80 ;  /* 0x00000080c0247836 */ /* 0x000fe40000000000 */
[C---:B------:R-:W-:Y:S02]  /*127b0*/  IMAD R7, R3.reuse, UR5, R4 ;  /* 0x0000000503077c24 */ /* 0x040fe4000f8e0204 */
[----:B------:R-:W-:Y:S01]  /*127c0*/  IMAD.WIDE.U32 R4, R3, UR4, RZ ;  /* 0x0000000403047c25 */ /* 0x000fe2000f8e00ff */
[----:B------:R-:W-:Y:S01]  /*127d0*/  ULDC.64 UR4, c[0x0][0xae8] ;  /* 0x0002ba0000047ab9 */ /* 0x000fe20000000a00 */
[----:B------:R-:W3:Y:S02]  /*127e0*/  LDC R3, c[0x0][0xac8] ;  /* 0x0002b200ff037b82 */ /* 0x000ee40000000800 */
[----:B------:R-:W-:-:S02]  /*127f0*/  IMAD.IADD R5, R5, 0x1, R7 ;  /* 0x0000000105057824 */ /* 0x000fc400078e0207 */
[----:B------:R-:W-:Y:S02]  /*12800*/  VIADD R34, R192, 0xc0 ;  /* 0x000000c0c0227836 */ /* 0x000fe40000000000 */
[----:B------:R-:W-:-:S04]  /*12810*/  IMAD.WIDE.U32 R4, R184, UR4, R4 ;  /* 0x00000004b8047c25 */ /* 0x000fc8000f8e0004 */
[----:B------:R-:W-:Y:S01]  /*12820*/  IMAD R5, R184, UR5, R5 ;  /* 0x00000005b8057c24 */ /* 0x000fe2000f8e0205 */
[----:B------:R-:W-:Y:S01]  /*12830*/  ULDC.64 UR4, c[0x0][0xaf0] ;  /* 0x0002bc0000047ab9 */ /* 0x000fe20000000a00 */
[----:B0-----:R-:W-:Y:S01]  /*12840*/  ISETP.NE.AND P0, PT, R11, 0x1, PT ;  /* 0x000000010b00780c */ /* 0x001fe20003f05270 */
[----:B------:R-:W-:Y:S02]  /*12850*/  VIADD R32, R192, 0x100 ;  /* 0x00000100c0207836 */ /* 0x000fe40000000000 */
[----:B------:R-:W-:-:S04]  /*12860*/  IMAD.WIDE.U32 R4, R21, UR4, R4 ;  /* 0x0000000415047c25 */ /* 0x000fc8000f8e0004 */
[C---:B------:R-:W-:Y:S02]  /*12870*/  VIADD R30, R192.reuse, 0x140 ;  /* 0x00000140c01e7836 */ /* 0x040fe40000000000 */
[----:B------:R-:W-:Y:S02]  /*12880*/  VIADD R27, R192, 0x180 ;  /* 0x00000180c01b7836 */ /* 0x000fe40000000000 */
[----:B-1----:R-:W-:Y:S01]  /*12890*/  VIADD R6, R6, 0xffffff80 ;  /* 0xffffff8006067836 */ /* 0x002fe20000000000 */
[-C--:B---3--:R-:W-:Y:S01]  /*128a0*/  ISETP.GE.AND P1, PT, R38, R3.reuse, PT ;  /* 0x000000032600720c */ /* 0x088fe20003f26270 */
[----:B------:R-:W0:Y:S01]  /*128b0*/  @P0 LDC R13, c[0x0][0xbec] ;  /* 0x0002fb00ff0d0b82 */ /* 0x000e220000000800 */
[CC--:B------:R-:W-:Y:S01]  /*128c0*/  ISETP.GE.AND P2, PT, R192.reuse, R3.reuse, PT ;  /* 0x00000003c000720c */ /* 0x0c0fe20003f46270 */
[C---:B------:R-:W-:Y:S01]  /*128d0*/  VIADD R24, R192.reuse, 0x1c0 ;  /* 0x000001c0c0187836 */ /* 0x040fe20000000000 */
[----:B------:R-:W-:Y:S01]  /*128e0*/  SHF.R.S32.HI R9, RZ, 0x1f, R6 ;  /* 0x0000001fff097819 */ /* 0x000fe20000011406 */
[C---:B------:R-:W-:Y:S01]  /*128f0*/  VIADD R25, R192.reuse, 0x1c0 ;  /* 0x000001c0c0197836 */ /* 0x040fe20000000000 */
[----:B------:R-:W-:Y:S01]  /*12900*/  SEL R10, RZ, 0xffffffff, P1 ;  /* 0xffffffffff0a7807 */ /* 0x000fe20000800000 */
[----:B------:R-:W-:Y:S01]  /*12910*/  VIADD R29, R192, 0x180 ;  /* 0x00000180c01d7836 */ /* 0x000fe20000000000 */
[----:B------:R-:W-:Y:S01]  /*12920*/  LEA.HI R9, R9, R6, RZ, 0x3 ;  /* 0x0000000609097211 */ /* 0x000fe200078f18ff */
[----:B------:R-:W1:Y:S01]  /*12930*/  @P0 LDC R15, c[0x0][0xbf0] ;  /* 0x0002fc00ff0f0b82 */ /* 0x000e620000000800 */
[----:B------:R-:W-:Y:S01]  /*12940*/  SHF.L.U32 R10, R10, 0x1, RZ ;  /* 0x000000010a0a7819 */ /* 0x000fe200000006ff */
[C---:B------:R-:W-:Y:S01]  /*12950*/  VIADD R31, R192.reuse, 0x140 ;  /* 0x00000140c01f7836 */ /* 0x040fe20000000000 */
[----:B------:R-:W-:Y:S01]  /*12960*/  LOP3.LUT R7, R9, 0xfffffff8, RZ, 0xc0, !PT ;  /* 0xfffffff809077812 */ /* 0x000fe200078ec0ff */
[C---:B------:R-:W-:Y:S01]  /*12970*/  VIADD R33, R192.reuse, 0x100 ;  /* 0x00000100c0217836 */ /* 0x040fe20000000000 */
[----:B------:R-:W-:Y:S01]  /*12980*/  SHF.R.S32.HI R9, RZ, 0x3, R9 ;  /* 0x00000003ff097819 */ /* 0x000fe20000011409 */
[----:B------:R-:W-:Y:S01]  /*12990*/  VIADD R35, R192, 0xc0 ;  /* 0x000000c0c0237836 */ /* 0x000fe20000000000 */
[----:B------:R-:W-:Y:S01]  /*129a0*/  ISETP.GE.AND P1, PT, R36, R3, PT ;  /* 0x000000032400720c */ /* 0x000fe20003f26270 */
[----:B------:R-:W-:Y:S01]  /*129b0*/  IMAD.IADD R6, R6, 0x1, -R7 ;  /* 0x0000000106067824 */ /* 0x000fe200078e0a07 */
[----:B------:R-:W-:Y:S01]  /*129c0*/  SHF.R.S32.HI R25, RZ, 0x1f, R25 ;  /* 0x0000001fff197819 */ /* 0x000fe20000011419 */
[----:B------:R-:W-:Y:S01]  /*129d0*/  VIADD R37, R192, 0x80 ;  /* 0x00000080c0257836 */ /* 0x000fe20000000000 */
[----:B------:R-:W-:Y:S01]  /*129e0*/  SHF.R.S32.HI R29, RZ, 0x1f, R29 ;  /* 0x0000001fff1d7819 */ /* 0x000fe2000001141d */
[----:B------:R-:W-:Y:S01]  /*129f0*/  IMAD R7, R6, 0x20, R9 ;  /* 0x0000002006077824 */ /* 0x000fe200078e0209 */
[----:B------:R-:W-:Y:S01]  /*12a00*/  SHF.R.S32.HI R31, RZ, 0x1f, R31 ;  /* 0x0000001fff1f7819 */ /* 0x000fe2000001141f */
[----:B------:R-:W-:Y:S01]  /*12a10*/  IMAD R6, R28, UR4, RZ ;  /* 0x000000041c067c24 */ /* 0x000fe2000f8e02ff */
[----:B------:R-:W-:Y:S01]  /*12a20*/  SHF.R.S32.HI R33, RZ, 0x1f, R33 ;  /* 0x0000001fff217819 */ /* 0x000fe20000011421 */
[----:B------:R-:W-:Y:S01]  /*12a30*/  VIADD R39, R192, 0x40 ;  /* 0x00000040c0277836 */ /* 0x000fe20000000000 */
[----:B------:R-:W-:-:S02]  /*12a40*/  SHF.R.S32.HI R35, RZ, 0x1f, R35 ;  /* 0x0000001fff237819 */ /* 0x000fc40000011423 */
[----:B------:R-:W-:Y:S02]  /*12a50*/  SHF.R.S32.HI R37, RZ, 0x1f, R37 ;  /* 0x0000001fff257819 */ /* 0x000fe40000011425 */
[----:B------:R-:W-:Y:S01]  /*12a60*/  SHF.R.S32.HI R39, RZ, 0x1f, R39 ;  /* 0x0000001fff277819 */ /* 0x000fe20000011427 */
[C---:B--2---:R-:W-:Y:S02]  /*12a70*/  IMAD R20, R8.reuse, 0x40, R9 ;  /* 0x0000004008147824 */ /* 0x044fe400078e0209 */
[----:B------:R-:W-:Y:S02]  /*12a80*/  IMAD R8, R8, 0x40, R7 ;  /* 0x0000004008087824 */ /* 0x000fe400078e0207 */
[----:B------:R-:W-:Y:S01]  /*12a90*/  IMAD R9, R21, UR5, R6 ;  /* 0x0000000515097c24 */ /* 0x000fe2000f8e0206 */
[----:B------:R-:W-:Y:S01]  /*12aa0*/  ULDC.64 UR4, c[0x0][0xae0] ;  /* 0x0002b80000047ab9 */ /* 0x000fe20000000a00 */
[----:B0-----:R-:W-:-:S04]  /*12ab0*/  @P0 IMAD.HI.U32 R6, R8, R13, RZ ;  /* 0x0000000d08060227 */ /* 0x001fc800078e00ff */
[----:B------:R-:W-:Y:S01]  /*12ac0*/  IMAD.MOV.U32 R7, RZ, RZ, R8 ;  /* 0x000000ffff077224 */ /* 0x000fe200078e0008 */
[----:B-1----:R-:W-:Y:S01]  /*12ad0*/  @P0 SHF.R.U32.HI R7, RZ, R15, R6 ;  /* 0x0000000fff070219 */ /* 0x002fe20000011606 */
[----:B------:R-:W-:Y:S01]  /*12ae0*/  IMAD.IADD R5, R5, 0x1, R9 ;  /* 0x0000000105057824 */ /* 0x000fe200078e0209 */
[----:B------:R-:W-:Y:S01]  /*12af0*/  SEL R9, RZ, 0x1, P2 ;  /* 0x00000001ff097807 */ /* 0x000fe20001000000 */
[----:B------:R-:W-:Y:S01]  /*12b00*/  IMAD R21, R0, R11, RZ ;  /* 0x0000000b00157224 */ /* 0x000fe200078e02ff */
[----:B------:R-:W-:Y:S01]  /*12b10*/  ISETP.GE.AND P0, PT, R34, R3, PT ;  /* 0x000000032200720c */ /* 0x000fe20003f06270 */
[----:B------:R-:W-:Y:S01]  /*12b20*/  IMAD.WIDE.U32 R4, R7, UR4, R4 ;  /* 0x0000000407047c25 */ /* 0x000fe2000f8e0004 */
[----:B------:R-:W-:Y:S02]  /*12b30*/  LOP3.LUT R6, R10, 0x2, R9, 0xe2, !PT ;  /* 0x000000020a067812 */ /* 0x000fe400078ee209 */
[----:B------:R-:W-:Y:S01]  /*12b40*/  SEL R10, RZ, 0xffffffff, P1 ;  /* 0xffffffffff0a7807 */ /* 0x000fe20000800000 */
[--C-:B------:R-:W-:Y:S01]  /*12b50*/  IMAD.MOV R9, RZ, RZ, -R7.reuse ;  /* 0x000000ffff097224 */ /* 0x100fe200078e0a07 */
[----:B------:R-:W-:-:S02]  /*12b60*/  SHF.R.S32.HI R0, RZ, 0x1f, R7 ;  /* 0x0000001fff007819 */ /* 0x000fc40000011407 */
[----:B------:R-:W-:Y:S01]  /*12b70*/  ISETP.GE.AND P1, PT, R32, R3, PT ;  /* 0x000000032000720c */ /* 0x000fe20003f26270 */
[----:B------:R-:W-:Y:S01]  /*12b80*/  IMAD R9, R11, R9, R8 ;  /* 0x000000090b097224 */ /* 0x000fe200078e0208 */
[----:B------:R-:W-:Y:S01]  /*12b90*/  SEL R8, RZ, 0xffffffff, P0 ;  /* 0xffffffffff087807 */ /* 0x000fe20000000000 */
[----:B------:R-:W-:Y:S01]  /*12ba0*/  IMAD.SHL.U32 R13, R10, 0x4, RZ ;  /* 0x000000040a0d7824 */ /* 0x000fe200078e00ff */
[-C--:B------:R-:W-:Y:S01]  /*12bb0*/  ISETP.GE.AND P0, PT, R30, R3.reuse, PT ;  /* 0x000000031e00720c */ /* 0x080fe20003f06270 */
[----:B------:R-:W-:Y:S01]  /*12bc0*/  IMAD R0, R0, UR4, RZ ;  /* 0x0000000400007c24 */ /* 0x000fe2000f8e02ff */
[-C--:B------:R-:W-:Y:S01]  /*12bd0*/  ISETP.GE.AND P2, PT, R24, R3.reuse, PT ;  /* 0x000000031800720c */ /* 0x080fe20003f46270 */
[----:B------:R-:W-:Y:S01]  /*12be0*/  IMAD.SHL.U32 R11, R8, 0x8, RZ ;  /* 0x00000008080b7824 */ /* 0x000fe200078e00ff */
[----:B------:R-:W-:Y:S01]  /*12bf0*/  LOP3.LUT R6, R13, 0x4, R6, 0xe2, !PT ;  /* 0x000000040d067812 */ /* 0x000fe200078ee206 */
[----:B------:R-:W-:Y:S01]  /*12c00*/  IMAD R7, R7, UR5, R0 ;  /* 0x0000000507077c24 */ /* 0x000fe2000f8e0200 */
[----:B------:R-:W-:Y:S01]  /*12c10*/  SEL R8, RZ, 0xffffffff, P1 ;  /* 0xffffffffff087807 */ /* 0x000fe20000800000 */
[----:B------:R-:W-:Y:S01]  /*12c20*/  ULDC.64 UR4, c[0x0][0xad8] ;  /* 0x0002b60000047ab9 */ /* 0x000fe20000000a00 */
[----:B------:R-:W-:Y:S01]  /*12c30*/  SHF.R.S32.HI R0, RZ, 0x1f, R9 ;  /* 0x0000001fff007819 */ /* 0x000fe20000011409 */
[----:B------:R-:W-:Y:S01]  /*12c40*/  IMAD.IADD R5, R5, 0x1, R7 ;  /* 0x0000000105057824 */ /* 0x000fe200078e0207 */
[----:B------:R-:W-:Y:S01]  /*12c50*/  LOP3.LUT R6, R11, 0x8, R6, 0xe2, !PT ;  /* 0x000000080b067812 */ /* 0x000fe200078ee206 */
[----:B------:R-:W-:Y:S01]  /*12c60*/  IMAD.SHL.U32 R11, R8, 0x10, RZ ;  /* 0x00000010080b7824 */ /* 0x000fe200078e00ff */
[----:B------:R-:W-:Y:S01]  /*12c70*/  SEL R7, RZ, 0xffffffff, P0 ;  /* 0xffffffffff077807 */ /* 0x000fe20000000000 */
[----:B------:R-:W-:Y:S01]  /*12c80*/  IMAD R0, R0, UR4, RZ ;  /* 0x0000000400007c24 */ /* 0x000fe2000f8e02ff */
[----:B------:R-:W-:Y:S01]  /*12c90*/  ISETP.GE.AND P0, PT, R27, R3, PT ;  /* 0x000000031b00720c */ /* 0x000fe20003f06270 */
[----:B------:R-:W-:Y:S01]  /*12ca0*/  IMAD.WIDE.U32 R4, R9, UR4, R4 ;  /* 0x0000000409047c25 */ /* 0x000fe2000f8e0004 */
[----:B------:R-:W-:-:S03]  /*12cb0*/  LOP3.LUT R6, R11, 0x10, R6, 0xe2, !PT ;  /* 0x000000100b067812 */ /* 0x000fc600078ee206 */
[----:B------:R-:W-:Y:S02]  /*12cc0*/  IMAD.SHL.U32 R11, R7, 0x20, RZ ;  /* 0x00000020070b7824 */ /* 0x000fe400078e00ff */
[----:B------:R-:W-:Y:S01]  /*12cd0*/  IMAD R7, R9, UR5, R0 ;  /* 0x0000000509077c24 */ /* 0x000fe2000f8e0200 */
[----:B------:R-:W-:Y:S01]  /*12ce0*/  SEL R9, RZ, 0x40, P0 ;  /* 0x00000040ff097807 */ /* 0x000fe20000000000 */
[----:B------:R-:W-:Y:S01]  /*12cf0*/  ULDC.64 UR4, c[0x0][0xa80] ;  /* 0x0002a00000047ab9 */ /* 0x000fe20000000a00 */
[----:B------:R-:W-:Y:S01]  /*12d00*/  ISETP.GE.AND P0, PT, R20, R21, PT ;  /* 0x000000151400720c */ /* 0x000fe20003f06270 */
[----:B------:R-:W-:Y:S01]  /*12d10*/  IMAD.IADD R5, R5, 0x1, R7 ;  /* 0x0000000105057824 */ /* 0x000fe200078e0207 */
[C---:B------:R-:W-:Y:S02]  /*12d20*/  LEA R12, P1, R4.reuse, UR4, 0x1 ;  /* 0x00000004040c7c11 */ /* 0x040fe4000f8208ff */
[----:B------:R-:W-:Y:S02]  /*12d30*/  LOP3.LUT R6, R11, 0x20, R6, 0xe2, !PT ;  /* 0x000000200b067812 */ /* 0x000fe400078ee206 */
[----:B------:R-:W-:Y:S01]  /*12d40*/  LEA.HI.X R13, R4, UR5, R5, 0x1, P1 ;  /* 0x00000005040d7c11 */ /* 0x000fe200088f0c05 */
[----:B------:R0:W1:Y:S01]  /*12d50*/  SHFL.IDX PT, R10, R12, RZ, 0x181f ;  /* 0x00181fff0c0a7589 */ /* 0x00006200000e0000 */
[----:B------:R-:W-:-:S02]  /*12d60*/  LOP3.LUT R14, R6, R9, RZ, 0xfc, !PT ;  /* 0x00000009060e7212 */ /* 0x000fc400078efcff */
[----:B------:R-:W-:Y:S01]  /*12d70*/  SEL R7, RZ, 0x80, P2 ;  /* 0x00000080ff077807 */ /* 0x000fe20001000000 */
[----:B------:R0:W2:Y:S03]  /*12d80*/  SHFL.IDX PT, R11, R13, RZ, 0x181f ;  /* 0x00181fff0d0b7589 */ /* 0x0000a600000e0000 */
[----:B------:R-:W-:Y:S01]  /*12d90*/  LOP3.LUT R15, R14, R7, RZ, 0xfc, !PT ;  /* 0x000000070e0f7212 */ /* 0x000fe200078efcff */
[----:B------:R-:W-:Y:S06]  /*12da0*/  @P0 BRA `(.L_x_3930) ;  /* 0x00000000007c0947 */ /* 0x000fec0003800000 */
[-C--:B------:R-:W-:Y:S02]  /*12db0*/  ISETP.GE.AND P2, PT, R38, R3.reuse, PT ;  /* 0x000000032600720c */ /* 0x080fe40003f46270 */
[-C--:B------:R-:W-:Y:S02]  /*12dc0*/  ISETP.GE.AND P1, PT, R192, R3.reuse, PT ;  /* 0x00000003c000720c */ /* 0x080fe40003f26270 */
[-C--:B------:R-:W-:Y:S02]  /*12dd0*/  ISETP.GE.AND P5, PT, R36, R3.reuse, PT ;  /* 0x000000032400720c */ /* 0x080fe40003fa6270 */
[----:B------:R-:W-:-:S07]  /*12de0*/  ISETP.GE.AND P3, PT, R34, R3, PT ;  /* 0x000000032200720c */ /* 0x000fce0003f66270 */
[----:B-1----:R-:W-:Y:S02]  /*12df0*/  @!P2 LEA R4, P0, R38, R10, 0x1 ;  /* 0x0000000a2604a211 */ /* 0x002fe400078008ff */
[----:B--2---:R-:W-:Y:S02]  /*12e00*/  @!P1 IMAD.WIDE R6, R192, 0x2, R10 ;  /* 0x00000002c0069825 */ /* 0x004fe400078e020a */
[----:B------:R-:W-:Y:S02]  /*12e10*/  @!P2 LEA.HI.X R5, R38, R11, R39, 0x1, P0 ;  /* 0x0000000b2605a211 */ /* 0x000fe400000f0c27 */
[----:B------:R-:W-:Y:S01]  /*12e20*/  LOP3.LUT P0, RZ, R14, 0x40, RZ, 0xc0, !PT ;  /* 0x000000400eff7812 */ /* 0x000fe2000780c0ff */
[----:B------:R1:W-:Y:S01]  /*12e30*/  @!P1 ST.E.128 desc[UR42][R6.64], RZ ;  /* 0x000000ff06009985 */ /* 0x0003e2000c101d2a */
[----:B------:R-:W-:-:S03]  /*12e40*/  ISETP.GE.AND P1, PT, R30, R3, PT ;  /* 0x000000031e00720c */ /* 0x000fc60003f26270 */
[----:B------:R2:W-:Y:S01]  /*12e50*/  @!P2 ST.E.128 desc[UR42][R4.64], RZ ;  /* 0x000000ff0400a985 */ /* 0x0005e2000c101d2a */
[----:B------:R-:W-:Y:S02]  /*12e60*/  ISETP.GE.AND P2, PT, R32, R3, PT ;  /* 0x000000032000720c */ /* 0x000fe40003f46270 */
[----:B-1----:R-:W-:-:S04]  /*12e70*/  @!P5 LEA R6, P4, R36, R10, 0x1 ;  /* 0x0000000a2406d211 */ /* 0x002fc800078808ff */
[-C--:B------:R-:W-:Y:S02]  /*12e80*/  @!P5 LEA.HI.X R7, R36, R11.reuse, R37, 0x1, P4 ;  /* 0x0000000b2407d211 */ /* 0x080fe400020f0c25 */
[----:B------:R-:W-:Y:S02]  /*12e90*/  LOP3.LUT P4, RZ, R15, 0x80, RZ, 0xc0, !PT ;  /* 0x000000800fff7812 */ /* 0x000fe4000788c0ff */
[-C--:B--2---:R-:W-:Y:S01]  /*12ea0*/  @!P3 LEA R4, P6, R34, R10.reuse, 0x1 ;  /* 0x0000000a2204b211 */ /* 0x084fe200078c08ff */
[----:B------:R1:W-:Y:S02]  /*12eb0*/  @!P5 ST.E.128 desc[UR42][R6.64], RZ ;  /* 0x000000ff0600d985 */ /* 0x0003e4000c101d2a */
[----:B------:R-:W-:Y:S02]  /*12ec0*/  @!P2 LEA R8, P5, R32, R10, 0x1 ;  /* 0x0000000a2008a211 */ /* 0x000fe400078a08ff */
[-C--:B------:R-:W-:Y:S02]  /*12ed0*/  @!P3 LEA.HI.X R5, R34, R11.reuse, R35, 0x1, P6 ;  /* 0x0000000b2205b211 */ /* 0x080fe400030f0c23 */
[----:B------:R-:W-:-:S03]  /*12ee0*/  @!P2 LEA.HI.X R9, R32, R11, R33, 0x1, P5 ;  /* 0x0000000b2009a211 */ /* 0x000fc600028f0c21 */
[----:B------:R2:W-:Y:S01]  /*12ef0*/  @!P3 ST.E.128 desc[UR42][R4.64], RZ ;  /* 0x000000ff0400b985 */ /* 0x0005e2000c101d2a */
[----:B-1----:R-:W-:-:S03]  /*12f00*/  @!P1 LEA R6, P6, R30, R10, 0x1 ;  /* 0x0000000a1e069211 */ /* 0x002fc600078c08ff */
[----:B------:R3:W-:Y:S01]  /*12f10*/  @!P2 ST.E.128 desc[UR42][R8.64], RZ ;  /* 0x000000ff0800a985 */ /* 0x0007e2000c101d2a */
[----:B------:R-:W-:Y:S02]  /*12f20*/  @!P1 LEA.HI.X R7, R30, R11, R31, 0x1, P6 ;  /* 0x0000000b1e079211 */ /* 0x000fe400030f0c1f */
[----:B--2---:R-:W-:-:S03]  /*12f30*/  @P0 LEA R4, P3, R27, R10, 0x1 ;  /* 0x0000000a1b040211 */ /* 0x004fc600078608ff */
[----:B------:R3:W-:Y:S01]  /*12f40*/  @!P1 ST.E.128 desc[UR42][R6.64], RZ ;  /* 0x000000ff06009985 */ /* 0x0007e2000c101d2a */
[C---:B------:R-:W-:Y:S02]  /*12f50*/  @P4 LEA R10, P5, R24.reuse, R10, 0x1 ;  /* 0x0000000a180a4211 */ /* 0x040fe400078a08ff */
[-C--:B------:R-:W-:Y:S02]  /*12f60*/  @P0 LEA.HI.X R5, R27, R11.reuse, R29, 0x1, P3 ;  /* 0x0000000b1b050211 */ /* 0x080fe400018f0c1d */
[----:B------:R-:W-:-:S03]  /*12f70*/  @P4 LEA.HI.X R11, R24, R11, R25, 0x1, P5 ;  /* 0x0000000b180b4211 */ /* 0x000fc600028f0c19 */
[----:B------:R3:W-:Y:S04]  /*12f80*/  @P0 ST.E.128 desc[UR42][R4.64], RZ ;  /* 0x000000ff04000985 */ /* 0x0007e8000c101d2a */
[----:B------:R3:W-:Y:S02]  /*12f90*/  @P4 ST.E.128 desc[UR42][R10.64], RZ ;  /* 0x000000ff0a004985 */ /* 0x0007e4000c101d2a */
.L_x_3930:
[----:B------:R-:W-:Y:S05]  /*12fa0*/  BSYNC B1 ;  /* 0x0000000000017941 */ /* 0x000fea0003800000 */
.L_x_3929:
[----:B------:R-:W-:Y:S01]  /*12fb0*/  IADD3 R0, R20, 0x20, RZ ;  /* 0x0000002014007810 */ /* 0x000fe20007ffe0ff */
[----:B--23--:R2:W3:Y:S03]  /*12fc0*/  SHFL.IDX PT, R11, R13, 0x1, 0x181f ;  /* 0x00381f000d0b7f89 */ /* 0x00c4e600000e0000 */
[----:B------:R-:W-:Y:S01]  /*12fd0*/  ISETP.GE.AND P0, PT, R0, R21, PT ;  /* 0x000000150000720c */ /* 0x000fe20003f06270 */
[----:B-1----:R2:W1:-:S12]  /*12fe0*/  SHFL.IDX PT, R10, R12, 0x1, 0x181f ;  /* 0x00381f000c0a7f89 */ /* 0x00245800000e0000 */
[----:B--2---:R-:W-:Y:S05]  /*12ff0*/  @P0 BRA `(.L_x_3923) ;  /* 0x00000000007c0947 */ /* 0x004fea0003800000 */
[-C--:B------:R-:W-:Y:S02]  /*13000*/  ISETP.GE.AND P6, PT, R192, R3.reuse, PT ;  /* 0x00000003c000720c */ /* 0x080fe40003fc6270 */
[-C--:B------:R-:W-:Y:S02]  /*13010*/  ISETP.GE.AND P5, PT, R38, R3.reuse, PT ;  /* 0x000000032600720c */ /* 0x080fe40003fa6270 */
[-C--:B------:R-:W-:Y:S02]  /*13020*/  ISETP.GE.AND P4, PT, R36, R3.reuse, PT ;  /* 0x000000032400720c */ /* 0x080fe40003f86270 */
[-C--:B------:R-:W-:Y:S02]  /*13030*/  ISETP.GE.AND P3, PT, R34, R3.reuse, PT ;  /* 0x000000032200720c */ /* 0x080fe40003f66270 */
[-C--:B------:R-:W-:Y:S02]  /*13040*/  ISETP.GE.AND P2, PT, R32, R3.reuse, PT ;  /* 0x000000032000720c */ /* 0x080fe40003f46270 */
[----:B------:R-:W-:-:S03]  /*13050*/  ISETP.GE.AND P1, PT, R30, R3, PT ;  /* 0x000000031e00720c */ /* 0x000fc60003f26270 */
[----:B-1-3--:R-:W-:Y:S02]  /*13060*/  @!P6 IMAD.WIDE R6, R192, 0x2, R10 ;  /* 0x00000002c006e825 */ /* 0x00afe400078e020a */
[----:B------:R-:W-:-:S03]  /*13070*/  @!P5 LEA R4, P0, R38, R10, 0x1 ;  /* 0x0000000a2604d211 */ /* 0x000fc600078008ff */
[----:B------:R1:W-:Y:S01]  /*13080*/  @!P6 ST.E.128 desc[UR42][R6.64], RZ ;  /* 0x000000ff0600e985 */ /* 0x0003e2000c101d2a */
[----:B------:R-:W-:Y:S02]  /*13090*/  @!P5 LEA.HI.X R5, R38, R11, R39, 0x1, P0 ;  /* 0x0000000b2605d211 */ /* 0x000fe400000f0c27 */
[----:B------:R-:W-:-:S03]  /*130a0*/  LOP3.LUT P0, RZ, R14, 0x40, RZ, 0xc0, !PT ;  /* 0x000000400eff7812 */ /* 0x000fc6000780c0ff */
[----:B------:R2:W-:Y:S01]  /*130b0*/  @!P5 ST.E.128 desc[UR42][R4.64], RZ ;  /* 0x000000ff0400d985 */ /* 0x0005e2000c101d2a */
[----:B-1----:R-:W-:-:S04]  /*130c0*/  @!P4 LEA R6, P6, R36, R10, 0x1 ;  /* 0x0000000a2406c211 */ /* 0x002fc800078c08ff */
[-C--:B------:R-:W-:Y:S02]  /*130d0*/  @!P4 LEA.HI.X R7, R36, R11.reuse, R37, 0x1, P6 ;  /* 0x0000000b2407c211 */ /* 0x080fe400030f0c25 */
[----:B------:R-:W-:Y:S02]  /*130e0*/  LOP3.LUT P6, RZ, R15, 0x80, RZ, 0xc0, !PT ;  /* 0x000000800fff7812 */ /* 0x000fe400078cc0ff */
[-C--:B--2---:R-:W-:Y:S01]  /*130f0*/  @!P3 LEA R4, P5, R34, R10.reuse, 0x1 ;  /* 0x0000000a2204b211 */ /* 0x084fe200078a08ff */
[----:B------:R1:W-:Y:S01]  /*13100*/  @!P4 ST.E.128 desc[UR42][R6.64], RZ ;  /* 0x000000ff0600c985 */ /* 0x0003e2000c101d2a */
        /* <DEDUP_REMOVED lines=14> */
.L_x_3923:
[----:B------:R-:W-:Y:S05]  /*131f0*/  BSYNC B0 ;  /* 0x0000000000007941 */ /* 0x000fea0003800000 */
.L_x_3916:
[----:B------:R-:W-:Y:S02]  /*13200*/  ULDC UR4, c[0x0][0xc3c] ;  /* 0x00030f0000047ab9 */ /* 0x000fe40000000800 */
[----:B------:R-:W-:-:S13]  /*13210*/  ISETP.GE.AND P0, PT, R155, UR4, PT ;  /* 0x000000049b007c0c */ /* 0x000fda000bf06270 */
[----:B------:R-:W-:Y:S05]  /*13220*/  @!P0 BRA `(.L_x_3931) ;  /* 0xfffffee400b48947 */ /* 0x000fea000383ffff */
[----:B------:R-:W-:Y:S05]  /*13230*/  BRA `(.L_x_3794) ;  /* 0x0000007800447947 */ /* 0x000fea0003800000 */
.L_x_3792:
        /* <DEDUP_REMOVED lines=16> */
.L_x_3932:
        /* <DEDUP_REMOVED lines=43> */
.L_x_3936:
[----:B------:R-:W0:Y:S01]  /*135f0*/  LDC R2, c[0x0][0xc3c] ;  /* 0x00030f00ff027b82 */ /* 0x000e220000000800 */
[----:B------:R-:W-:Y:S01]  /*13600*/  UIADD3 UR4, UR4, 0x1f, URZ ;  /* 0x0000001f04047890 */ /* 0x000fe2000fffe03f */
[----:B------:R-:W-:Y:S02]  /*13610*/  ULDC UR7, c[0x0][0xc3c] ;  /* 0x00030f0000077ab9 */ /* 0x000fe40000000800 */
[----:B------:R-:W-:-:S03]  /*13620*/  IMAD.U32 R27, RZ, RZ, UR7 ;  /* 0x00000007ff1b7e24 */ /* 0x000fc6000f8e00ff */
        /* <DEDUP_REMOVED lines=33> */
.L_x_3934:
        /* <DEDUP_REMOVED lines=18> */
.L_x_3937:
[----:B-1----:R-:W-:Y:S01]  /*13960*/  IMAD R24, R24, UR5, R11 ;  /* 0x0000000518187c24 */ /* 0x002fe2000f8e020b */
[----:B0-----:R-:W-:Y:S01]  /*13970*/  IABS R5, R9 ;  /* 0x0000000900057213 */ /* 0x001fe20000000000 */
[----:B------:R-:W-:Y:S01]  /*13980*/  IMAD.MOV.U32 R11, RZ, RZ, R12 ;  /* 0x000000ffff0b7224 */ /* 0x000fe200078e000c */
[----:B------:R-:W-:Y:S01]  /*13990*/  IABS R12, R6 ;  /* 0x00000006000c7213 */ /* 0x000fe20000000000 */
[----:B------:R-:W-:Y:S01]  /*139a0*/  IMAD.MOV.U32 R2, RZ, RZ, RZ ;  /* 0x000000ffff027224 */ /* 0x000fe200078e00ff */
[----:B------:R-:W-:Y:S01]  /*139b0*/  IADD3 R25, -R24, UR6, RZ ;  /* 0x0000000618197c10 */ /* 0x000fe2000fffe1ff */
[----:B------:R-:W-:Y:S01]  /*139c0*/  IMAD R11, R11, R4, RZ ;  /* 0x000000040b0b7224 */ /* 0x000fe200078e02ff */
[----:B------:R-:W0:Y:S01]  /*139d0*/  I2F.RP R8, R5 ;  /* 0x0000000500087306 */ /* 0x000e220000209400 */
[----:B------:R-:W-:Y:S01]  /*139e0*/  IMAD.MOV R12, RZ, RZ, -R12 ;  /* 0x000000ffff0c7224 */ /* 0x000fe200078e0a0c */
[----:B------:R-:W-:Y:S01]  /*139f0*/  IABS R10, R25 ;  /* 0x00000019000a7213 */ /* 0x000fe20000000000 */
[----:B------:R-:W-:-:S04]  /*13a00*/  IMAD.HI.U32 R2, R3, R11, R2 ;  /* 0x0000000b03027227 */ /* 0x000fc800078e0002 */
[----:B------:R-:W-:Y:S02]  /*13a10*/  IMAD.MOV.U32 R3, RZ, RZ, R10 ;  /* 0x000000ffff037224 */ /* 0x000fe400078e000a */
[----:B------:R-:W-:Y:S02]  /*13a20*/  IMAD.MOV.U32 R10, RZ, RZ, R12 ;  /* 0x000000ffff0a7224 */ /* 0x000fe400078e000c */
[----:B------:R-:W-:-:S04]  /*13a30*/  IMAD.HI.U32 R2, R2, R3, RZ ;  /* 0x0000000302027227 */ /* 0x000fc800078e00ff */
[----:B------:R-:W-:Y:S01]  /*13a40*/  IMAD R3, R2, R10, R3 ;  /* 0x0000000a02037224 */ /* 0x000fe200078e0203 */
[----:B0-----:R-:W0:Y:S01]  /*13a50*/  MUFU.RCP R8, R8 ;  /* 0x0000000800087308 */ /* 0x001e220000001000 */
[----:B------:R-:W-:-:S03]  /*13a60*/  VIADD R27, R27, UR4 ;  /* 0x000000041b1b7c36 */ /* 0x000fc60008000000 */
[----:B------:R-:W-:-:S13]  /*13a70*/  ISETP.GT.U32.AND P1, PT, R4, R3, PT ;  /* 0x000000030400720c */ /* 0x000fda0003f24070 */
[----:B------:R-:W-:Y:S02]  /*13a80*/  @!P1 IMAD.IADD R3, R3, 0x1, -R4 ;  /* 0x0000000103039824 */ /* 0x000fe400078e0a04 */
[----:B0-----:R-:W-:Y:S02]  /*13a90*/  VIADD R10, R8, 0xffffffe ;  /* 0x0ffffffe080a7836 */ /* 0x001fe40000000000 */
[----:B------:R-:W-:Y:S01]  /*13aa0*/  @!P1 VIADD R2, R2, 0x1 ;  /* 0x0000000102029836 */ /* 0x000fe20000000000 */
[----:B------:R-:W-:Y:S02]  /*13ab0*/  ISETP.GE.U32.AND P0, PT, R3, R4, PT ;  /* 0x000000040300720c */ /* 0x000fe40003f06070 */
[----:B------:R-:W-:Y:S01]  /*13ac0*/  LOP3.LUT R4, R25, R6, RZ, 0x3c, !PT ;  /* 0x0000000619047212 */ /* 0x000fe200078e3cff */
[----:B------:R0:W1:Y:S01]  /*13ad0*/  F2I.FTZ.U32.TRUNC.NTZ R3, R10 ;  /* 0x0000000a00037305 */ /* 0x000062000021f000 */
[----:B------:R-:W-:Y:S02]  /*13ae0*/  ISETP.NE.AND P1, PT, R6, RZ, PT ;  /* 0x000000ff0600720c */ /* 0x000fe40003f25270 */
[----:B------:R-:W-:-:S02]  /*13af0*/  ISETP.GE.AND P2, PT, R4, RZ, PT ;  /* 0x000000ff0400720c */ /* 0x000fc40003f46270 */
[----:B0-----:R-:W-:-:S05]  /*13b00*/  IABS R10, R9 ;  /* 0x00000009000a7213 */ /* 0x001fca0000000000 */
[----:B------:R-:W-:-:S04]  /*13b10*/  @P0 VIADD R2, R2, 0x1 ;  /* 0x0000000102020836 */ /* 0x000fc80000000000 */
[----:B------:R-:W-:Y:S02]  /*13b20*/  IMAD.MOV.U32 R8, RZ, RZ, R2 ;  /* 0x000000ffff087224 */ /* 0x000fe400078e0002 */
[----:B-1----:R-:W-:Y:S02]  /*13b30*/  IMAD.MOV R2, RZ, RZ, -R3 ;  /* 0x000000ffff027224 */ /* 0x002fe400078e0a03 */
[----:B------:R-:W-:Y:S01]  /*13b40*/  @!P2 IMAD.MOV R8, RZ, RZ, -R8 ;  /* 0x000000ffff08a224 */ /* 0x000fe200078e0a08 */
[----:B------:R-:W-:Y:S01]  /*13b50*/  @!P1 LOP3.LUT R8, RZ, R6, RZ, 0x33, !PT ;  /* 0x00000006ff089212 */ /* 0x000fe200078e33ff */
[----:B------:R-:W-:Y:S02]  /*13b60*/  IMAD R11, R2, R5, RZ ;  /* 0x00000005020b7224 */ /* 0x000fe400078e02ff */
[----:B------:R-:W-:Y:S01]  /*13b70*/  IMAD.MOV.U32 R2, RZ, RZ, RZ ;  /* 0x000000ffff027224 */ /* 0x000fe200078e00ff */
[----:B------:R-:W-:Y:S01]  /*13b80*/  IABS R4, R8 ;  /* 0x0000000800047213 */ /* 0x000fe20000000000 */
[----:B------:R-:W-:-:S02]  /*13b90*/  IMAD.MOV R10, RZ, RZ, -R10 ;  /* 0x000000ffff0a7224 */ /* 0x000fc400078e0a0a */
[----:B------:R-:W-:-:S04]  /*13ba0*/  IMAD.HI.U32 R2, R3, R11, R2 ;  /* 0x0000000b03027227 */ /* 0x000fc800078e0002 */
[----:B------:R-:W-:Y:S01]  /*13bb0*/  IMAD.MOV.U32 R3, RZ, RZ, R4 ;  /* 0x000000ffff037224 */ /* 0x000fe200078e0004 */
[----:B------:R-:W-:Y:S01]  /*13bc0*/  MOV R4, R10 ;  /* 0x0000000a00047202 */ /* 0x000fe20000000f00 */
[----:B------:R-:W-:Y:S02]  /*13bd0*/  IMAD R6, R6, R8, RZ ;  /* 0x0000000806067224 */ /* 0x000fe400078e02ff */
[----:B------:R-:W-:-:S04]  /*13be0*/  IMAD.HI.U32 R2, R2, R3, RZ ;  /* 0x0000000302027227 */ /* 0x000fc800078e00ff */
[----:B------:R-:W-:Y:S01]  /*13bf0*/  IMAD R4, R2, R4, R3 ;  /* 0x0000000402047224 */ /* 0x000fe200078e0203 */
[----:B------:R-:W-:Y:S01]  /*13c00*/  LOP3.LUT R3, R8, R9, RZ, 0x3c, !PT ;  /* 0x0000000908037212 */ /* 0x000fe200078e3cff */
[----:B------:R-:W-:-:S03]  /*13c10*/  IMAD.IADD R25, R25, 0x1, -R6 ;  /* 0x0000000119197824 */ /* 0x000fc600078e0a06 */
[----:B------:R-:W-:Y:S02]  /*13c20*/  ISETP.GT.U32.AND P1, PT, R5, R4, PT ;  /* 0x000000040500720c */ /* 0x000fe40003f24070 */
[----:B------:R-:W-:-:S11]  /*13c30*/  ISETP.GE.AND P2, PT, R3, RZ, PT ;  /* 0x000000ff0300720c */ /* 0x000fd60003f46270 */
[----:B------:R-:W-:Y:S02]  /*13c40*/  @!P1 IMAD.IADD R4, R4, 0x1, -R5 ;  /* 0x0000000104049824 */ /* 0x000fe400078e0a05 */
[----:B------:R-:W-:Y:S01]  /*13c50*/  @!P1 VIADD R2, R2, 0x1 ;  /* 0x0000000102029836 */ /* 0x000fe20000000000 */
[----:B------:R-:W-:Y:S02]  /*13c60*/  ISETP.NE.AND P1, PT, R9, RZ, PT ;  /* 0x000000ff0900720c */ /* 0x000fe40003f25270 */
[----:B------:R-:W-:-:S13]  /*13c70*/  ISETP.GE.U32.AND P0, PT, R4, R5, PT ;  /* 0x000000050400720c */ /* 0x000fda0003f06070 */
[----:B------:R-:W-:-:S04]  /*13c80*/  @P0 VIADD R2, R2, 0x1 ;  /* 0x0000000102020836 */ /* 0x000fc80000000000 */
[----:B------:R-:W-:Y:S01]  /*13c90*/  @!P2 IMAD.MOV R2, RZ, RZ, -R2 ;  /* 0x000000ffff02a224 */ /* 0x000fe200078e0a02 */
[----:B------:R-:W-:-:S05]  /*13ca0*/  @!P1 LOP3.LUT R2, RZ, R9, RZ, 0x33, !PT ;  /* 0x00000009ff029212 */ /* 0x000fca00078e33ff */
[----:B------:R-:W-:-:S04]  /*13cb0*/  IMAD.MOV R26, RZ, RZ, -R2 ;  /* 0x000000ffff1a7224 */ /* 0x000fc800078e0a02 */
[C---:B------:R-:W-:Y:S02]  /*13cc0*/  IMAD R26, R9.reuse, R26, R8 ;  /* 0x0000001a091a7224 */ /* 0x040fe400078e0208 */
[----:B------:R-:W-:-:S04]  /*13cd0*/  IMAD R9, R9, 0x1000000, R2 ;  /* 0x0100000009097824 */ /* 0x000fc800078e0202 */
[----:B------:R-:W-:Y:S01]  /*13ce0*/  IMAD R26, R26, 0x10000, R9 ;  /* 0x000100001a1a7824 */ /* 0x000fe200078e0209 */
[----:B------:R-:W-:Y:S06]  /*13cf0*/  BRA `(.L_x_3938) ;  /* 0x00000000000c7947 */ /* 0x000fec0003800000 */
.L_x_3935:
[----:B------:R-:W-:Y:S02]  /*13d00*/  IMAD.MOV.U32 R25, RZ, RZ, RZ ;  /* 0x000000ffff197224 */ /* 0x000fe400078e00ff */
[----:B------:R-:W-:Y:S02]  /*13d10*/  IMAD.U32 R24, RZ, RZ, UR6 ;  /* 0x00000006ff187e24 */ /* 0x000fe4000f8e00ff */
[----:B------:R-:W-:-:S07]  /*13d20*/  IMAD.MOV.U32 R26, RZ, RZ, RZ ;  /* 0x000000ffff1a7224 */ /* 0x000fce00078e00ff */
.L_x_3938:
[----:B------:R-:W-:-:S13]  /*13d30*/  ISETP.NE.AND P0, PT, R7, RZ, PT ;  /* 0x000000ff0700720c */ /* 0x000fda0003f05270 */
[----:B------:R-:W0:Y:S01]  /*13d40*/  @!P0 S2R R3, SR_CgaCtaId ;  /* 0x0000000000038919 */ /* 0x000e220000008800 */
[----:B------:R-:W-:-:S04]  /*13d50*/  @!P0 MOV R2, 0x400 ;  /* 0x0000040000028802 */ /* 0x000fc80000000f00 */
[----:B0-----:R-:W-:-:S05]  /*13d60*/  @!P0 LEA R2, R3, R2, 0x18 ;  /* 0x0000000203028211 */ /* 0x001fca00078ec0ff */
[----:B------:R1:W-:Y:S01]  /*13d70*/  @!P0 STS.128 [R2+0x28cd0], R24 ;  /* 0x028cd01802008388 */ /* 0x0003e20000000c00 */
[----:B------:R-:W-:Y:S06]  /*13d80*/  BAR.ARV 0x5, 0x180 ;  /* 0x0146000000007b1d */ /* 0x000fec0000002000 */
.L_x_3933:
        /* <DEDUP_REMOVED lines=8> */
[----:B------:R-:W-:Y:S01]  /*13e10*/  LOP3.LUT R5, R0, 0x7f, RZ, 0xc0, !PT ;  /* 0x0000007f00057812 */ /* 0x000fe200078ec0ff */
[----:B------:R-:W-:Y:S01]  /*13e20*/  UMOV UR4, 0x400 ;  /* 0x0000040000047882 */ /* 0x000fe20000000000 */
[----:B------:R1:W-:Y:S01]  /*13e30*/  STL [R1+0x20], RZ ;  /* 0x000020ff01007387 */ /* 0x0003e20000100800 */
[----:B------:R-:W-:Y:S01]  /*13e40*/  BSSY B8, `(.L_x_3939) ;  /* 0x0000699000087945 */ /* 0x000fe20003800000 */
[C---:B------:R-:W-:Y:S01]  /*13e50*/  LOP3.LUT R3, R2.reuse, 0x1f8, RZ, 0xc0, !PT ;  /* 0x000001f802037812 */ /* 0x040fe200078ec0ff */
[----:B------:R-:W-:Y:S01]  /*13e60*/  IMAD.SHL.U32 R35, R5, 0x8, RZ ;  /* 0x0000000805237824 */ /* 0x000fe200078e00ff */
[----:B------:R-:W-:Y:S01]  /*13e70*/  LOP3.LUT R2, R2, 0x38, RZ, 0xc0, !PT ;  /* 0x0000003802027812 */ /* 0x000fe200078ec0ff */
[----:B------:R-:W-:Y:S01]  /*13e80*/  IMAD.MOV.U32 R29, RZ, RZ, 0x1 ;  /* 0x00000001ff1d7424 */ /* 0x000fe200078e00ff */
[----:B------:R-:W-:Y:S01]  /*13e90*/  LOP3.LUT R4, R3, 0x38, R0, 0x78, !PT ;  /* 0x0000003803047812 */ /* 0x000fe200078e7800 */
[----:B------:R-:W-:Y:S01]  /*13ea0*/  IMAD.SHL.U32 R0, R0, 0x10, RZ ;  /* 0x0000001000007824 */ /* 0x000fe200078e00ff */
[----:B------:R-:W-:Y:S01]  /*13eb0*/  SHF.R.U32.HI R3, RZ, 0x3, R5 ;  /* 0x00000003ff037819 */ /* 0x000fe20000011605 */
[----:B------:R-:W-:Y:S01]  /*13ec0*/  IMAD.MOV.U32 R19, RZ, RZ, RZ ;  /* 0x000000ffff137224 */ /* 0x000fe200078e00ff */
[----:B------:R-:W-:Y:S01]  /*13ed0*/  LOP3.LUT R35, R4, 0x200, R35, 0xf8, !PT ;  /* 0x0000020004237812 */ /* 0x000fe200078ef823 */
[----:B------:R-:W-:Y:S01]  /*13ee0*/  IMAD.MOV.U32 R28, RZ, RZ, 0x1 ;  /* 0x00000001ff1c7424 */ /* 0x000fe200078e00ff */
[----:B------:R-:W-:Y:S01]  /*13ef0*/  LOP3.LUT R0, R3, 0x70, R0, 0xf8, !PT ;  /* 0x0000007003007812 */ /* 0x000fe200078ef800 */
[----:B------:R-:W-:Y:S01]  /*13f00*/  ULDC.64 UR40, c[0x0][0x198] ;  /* 0x0000660000287ab9 */ /* 0x000fe20000000a00 */
[C---:B------:R-:W-:Y:S01]  /*13f10*/  LOP3.LUT R0, R2.reuse, 0xc0, RZ, 0xfc, !PT ;  /* 0x000000c002007812 */ /* 0x040fe200078efcff */
[----:B------:R-:W-:Y:S01]  /*13f20*/  ULOP3.LUT UR38, UR36, 0x2, URZ, 0xfc, !UPT ;  /* 0x0000000224267892 */ /* 0x000fe2000f8efc3f */
[C---:B------:R-:W-:Y:S01]  /*13f30*/  LOP3.LUT R0, R2.reuse, 0x140, RZ, 0xfc, !PT ;  /* 0x0000014002007812 */ /* 0x040fe200078efcff */
[----:B------:R-:W-:Y:S01]  /*13f40*/  ULDC UR37, c[0x0][0xc] ;  /* 0x0000030000257ab9 */ /* 0x000fe20000000800 */
[C---:B------:R-:W-:Y:S01]  /*13f50*/  LOP3.LUT R3, R2.reuse, 0x40, RZ, 0xfc, !PT ;  /* 0x0000004002037812 */ /* 0x040fe200078efcff */
[----:B0-----:R-:W-:Y:S01]  /*13f60*/  ULEA UR4, UR5, UR4, 0x18 ;  /* 0x0000000405047291 */ /* 0x001fe2000f8ec03f */
[----:B------:R-:W-:-:S02]  /*13f70*/  LOP3.LUT R3, R2, 0x100, RZ, 0xfc, !PT ;  /* 0x0000010002037812 */ /* 0x000fc400078efcff */
[C---:B------:R-:W-:Y:S02]  /*13f80*/  LOP3.LUT R4, R2.reuse, 0x80, RZ, 0xfc, !PT ;  /* 0x0000008002047812 */ /* 0x040fe400078efcff */
[C---:B------:R-:W-:Y:S01]  /*13f90*/  LOP3.LUT R3, R2.reuse, 0x180, RZ, 0xfc, !PT ;  /* 0x0000018002037812 */ /* 0x040fe200078efcff */
[----:B------:R-:W-:Y:S01]  /*13fa0*/  IMAD.U32 R17, RZ, RZ, UR4 ;  /* 0x00000004ff117e24 */ /* 0x000fe2000f8e00ff */
[----:B------:R-:W-:Y:S02]  /*13fb0*/  MOV R22, RZ ;  /* 0x000000ff00167202 */ /* 0x000fe40000000f00 */
[----:B------:R-:W-:Y:S01]  /*13fc0*/  LOP3.LUT R2, R2, 0x1c0, RZ, 0xfc, !PT ;  /* 0x000001c002027812 */ /* 0x000fe200078efcff */
[----:B------:R-:W-:-:S05]  /*13fd0*/  IMAD R0, R35, 0x2, R17 ;  /* 0x0000000223007824 */ /* 0x000fca00078e0211 */
[----:B------:R1:W-:Y:S02]  /*13fe0*/  STL [R1+0x30], R0 ;  /* 0x0000300001007387 */ /* 0x0003e40000100800 */
.L_x_4048:
[----:B0-----:R-:W0:Y:S02]  /*13ff0*/  LDC.64 R2, c[0x0][0xc88] ;  /* 0x00032200ff027b82 */ /* 0x001e240000000a00 */
[----:B0-----:R-:W-:-:S05]  /*14000*/  IMAD.WIDE R2, R27, 0x4, R2 ;  /* 0x000000041b027825 */ /* 0x001fca00078e0202 */
[----:B-1----:R-:W1:Y:S01]  /*14010*/  LDG.E R31, desc[UR42][R2.64] ;  /* 0x0000002a021f7981 */ /* 0x002e62000c1e1900 */
[----:B------:R-:W-:Y:S05]  /*14020*/  YIELD ;  /* 0x0000000000007946 */ /* 0x000fea0003800000 */
[----:B------:R-:W-:Y:S01]  /*14030*/  ULDC.64 UR4, c[0x0][0xa28] ;  /* 0x00028a0000047ab9 */ /* 0x000fe20000000a00 */
[----:B------:R-:W-:Y:S01]  /*14040*/  IMAD.MOV.U32 R33, RZ, RZ, RZ ;  /* 0x000000ffff217224 */ /* 0x000fe200078e00ff */
[----:B------:R-:W-:Y:S01]  /*14050*/  ISETP.NE.U32.AND P0, PT, RZ, UR4, PT ;  /* 0x00000004ff007c0c */ /* 0x000fe2000bf05070 */
[----:B--23--:R-:W-:Y:S01]  /*14060*/  IMAD.MOV.U32 R6, RZ, RZ, RZ ;  /* 0x000000ffff067224 */ /* 0x00cfe200078e00ff */
[----:B------:R-:W-:Y:S01]  /*14070*/  ULDC.64 UR8, c[0x0][0xa18] ;  /* 0x0002860000087ab9 */ /* 0x000fe20000000a00 */
[----:B------:R-:W-:Y:S01]  /*14080*/  ULDC.64 UR6, c[0x0][0xa10] ;  /* 0x0002840000067ab9 */ /* 0x000fe20000000a00 */
[----:B------:R-:W-:-:S02]  /*14090*/  ISETP.NE.AND.EX P0, PT, RZ, UR5, PT, P0 ;  /* 0x00000005ff007c0c */ /* 0x000fc4000bf05300 */
        /* <DEDUP_REMOVED lines=9> */
[----:B------:R-:W-:Y:S01]  /*14130*/  ISETP.NE.U32.AND P1, PT, RZ, UR8, PT ;  /* 0x00000008ff007c0c */ /* 0x000fe2000bf25070 */
[----:B0-----:R-:W-:Y:S01]  /*14140*/  IMAD.MOV.U32 R0, RZ, RZ, RZ ;  /* 0x000000ffff007224 */ /* 0x001fe200078e00ff */
[----:B------:R-:W-:Y:S02]  /*14150*/  ISETP.NE.AND.EX P0, PT, RZ, UR5, PT, P0 ;  /* 0x00000005ff007c0c */ /* 0x000fe4000bf05300 */
[----:B------:R-:W-:Y:S02]  /*14160*/  ISETP.NE.AND.EX P1, PT, RZ, UR9, PT, P1 ;  /* 0x00000009ff007c0c */ /* 0x000fe4000bf25310 */
[----:B------:R-:W-:Y:S02]  /*14170*/  ISETP.NE.U32.AND P2, PT, RZ, UR6, PT ;  /* 0x00000006ff007c0c */ /* 0x000fe4000bf45070 */
[----:B-1----:R-:W-:-:S02]  /*14180*/  IADD3 R2, P3, R23, UR4, RZ ;  /* 0x0000000417027c10 */ /* 0x002fc4000ff7e0ff */
[----:B------:R-:W-:Y:S02]  /*14190*/  ISETP.NE.AND.EX P2, PT, RZ, UR7, PT, P2 ;  /* 0x00000007ff007c0c */ /* 0x000fe4000bf45320 */
[----:B------:R-:W-:Y:S02]  /*141a0*/  IADD3.X R3, R30, UR5, RZ, P3, !PT ;  /* 0x000000051e037c10 */ /* 0x000fe40009ffe4ff */
[----:B------:R-:W-:-:S03]  /*141b0*/  IADD3 R4, P4, R23, UR6, RZ ;  /* 0x0000000617047c10 */ /* 0x000fc6000ff9e0ff */
[----:B------:R-:W2:Y:S01]  /*141c0*/  @P0 LDG.E R6, desc[UR42][R2.64] ;  /* 0x0000002a02060981 */ /* 0x000ea2000c1e1900 */
[----:B------:R-:W-:Y:S01]  /*141d0*/  ULDC UR4, c[0x0][0x288] ;  /* 0x0000a20000047ab9 */ /* 0x000fe20000000800 */
[----:B------:R-:W-:Y:S01]  /*141e0*/  IADD3.X R5, R30, UR7, RZ, P4, !PT ;  /* 0x000000071e057c10 */ /* 0x000fe2000a7fe4ff */
[----:B------:R-:W-:Y:S01]  /*141f0*/  IMAD.U32 R8, RZ, RZ, UR4 ;  /* 0x00000004ff087e24 */ /* 0x000fe2000f8e00ff */
[----:B------:R-:W-:-:S03]  /*14200*/  ULDC.64 UR4, c[0x0][0x418] ;  /* 0x0001060000047ab9 */ /* 0x000fc60000000a00 */
[----:B------:R-:W5:Y:S04]  /*14210*/  @P2 LDG.E R0, desc[UR42][R4.64] ;  /* 0x0000002a04002981 */ /* 0x000f68000c1e1900 */
[----:B--2---:R0:W-:Y:S02]  /*14220*/  STL [R1+0x4], R6 ;  /* 0x0000040601007387 */ /* 0x0041e40000100800 */
[----:B0-----:R-:W-:-:S04]  /*14230*/  @P1 IADD3 R6, P3, R23, UR8, RZ ;  /* 0x0000000817061c10 */ /* 0x001fc8000ff7e0ff */
[----:B------:R-:W-:-:S05]  /*14240*/  @P1 IADD3.X R7, R30, UR9, RZ, P3, !PT ;  /* 0x000000091e071c10 */ /* 0x000fca0009ffe4ff */
[----:B------:R0:W2:Y:S01]  /*14250*/  @P1 LDG.E R8, desc[UR42][R6.64] ;  /* 0x0000002a06081981 */ /* 0x0000a2000c1e1900 */
        /* <DEDUP_REMOVED lines=8> */
[----:B--2---:R0:W-:Y:S02]  /*142e0*/  STL [R1+0x14], R8 ;  /* 0x0000140801007387 */ /* 0x0041e40000100800 */
[----:B0-----:R-:W-:Y:S01]  /*142f0*/  IMAD.U32 R8, RZ, RZ, UR4 ;  /* 0x00000004ff087e24 */ /* 0x001fe2000f8e00ff */
[----:B------:R-:W-:Y:S06]  /*14300*/  @P1 BRA `(.L_x_3940) ;  /* 0x0000000000141947 */ /* 0x000fec0003800000 */
[----:B------:R-:W-:Y:S05]  /*14310*/  @!P0 BRA `(.L_x_3940) ;  /* 0x0000000000108947 */ /* 0x000fea0003800000 */
[----:B------:R-:W2:Y:S04]  /*14320*/  LDG.E R7, desc[UR42][R2.64] ;  /* 0x0000002a02077981 */ /* 0x000ea8000c1e1900 */
[----:B------:R-:W2:Y:S02]  /*14330*/  LDG.E R2, desc[UR42][R2.64+0x4] ;  /* 0x0000042a02027981 */ /* 0x000ea4000c1e1900 */
[----:B--2---:R-:W-:-:S05]  /*14340*/  IMAD.IADD R2, R2, 0x1, -R7 ;  /* 0x0000000102027824 */ /* 0x004fca00078e0a07 */
[----:B------:R0:W-:Y:S02]  /*14350*/  STL [R1+0x14], R2 ;  /* 0x0000140201007387 */ /* 0x0001e40000100800 */
.L_x_3940:
[----:B------:R-:W-:Y:S01]  /*14360*/  ULDC.64 UR4, c[0x0][0xa20] ;  /* 0x0002880000047ab9 */ /* 0x000fe20000000a00 */
[C---:B------:R-:W-:Y:S02]  /*14370*/  LOP3.LUT R7, R26.reuse, 0xff000000, RZ, 0xc0, !PT ;  /* 0xff0000001a077812 */ /* 0x040fe400078ec0ff */
[----:B------:R-:W-:Y:S02]  /*14380*/  ISETP.NE.U32.AND P0, PT, RZ, UR4, PT ;  /* 0x00000004ff007c0c */ /* 0x000fe4000bf05070 */
[----:B------:R-:W-:Y:S02]  /*14390*/  SHF.R.U32.HI R7, RZ, 0x8, R7 ;  /* 0x00000008ff077819 */ /* 0x000fe40000011607 */
[----:B------:R-:W-:Y:S02]  /*143a0*/  ISETP.NE.AND.EX P0, PT, RZ, UR5, PT, P0 ;  /* 0x00000005ff007c0c */ /* 0x000fe4000bf05300 */
[C---:B0-----:R-:W-:Y:S02]  /*143b0*/  LOP3.LUT R2, R26.reuse, 0xff0000, RZ, 0xc0, !PT ;  /* 0x00ff00001a027812 */ /* 0x041fe400078ec0ff */
[----:B------:R-:W-:Y:S01]  /*143c0*/  LOP3.LUT R16, R26, 0xffff, RZ, 0xc0, !PT ;  /* 0x0000ffff1a107812 */ /* 0x000fe200078ec0ff */
[----:B------:R-:W-:Y:S01]  /*143d0*/  IMAD.MOV.U32 R26, RZ, RZ, R31 ;  /* 0x000000ffff1a7224 */ /* 0x000fe200078e001f */
[----:B------:R-:W-:-:S07]  /*143e0*/  LEA.HI R7, R2, R7, RZ, 0x10 ;  /* 0x0000000702077211 */ /* 0x000fce00078f80ff */
[----:B------:R-:W-:Y:S05]  /*143f0*/  @!P0 BRA `(.L_x_3941) ;  /* 0x0000000000108947 */ /* 0x000fea0003800000 */
[----:B------:R-:W-:-:S04]  /*14400*/  IADD3 R2, P0, R23, UR4, RZ ;  /* 0x0000000417027c10 */ /* 0x000fc8000ff1e0ff */
[----:B------:R-:W-:-:S05]  /*14410*/  IADD3.X R3, R30, UR5, RZ, P0, !PT ;  /* 0x000000051e037c10 */ /* 0x000fca00087fe4ff */
[----:B------:R0:W5:Y:S01]  /*14420*/  LDG.E R8, desc[UR42][R2.64] ;  /* 0x0000002a02087981 */ /* 0x000162000c1e1900 */
[----:B------:R-:W-:Y:S05]  /*14430*/  BRA `(.L_x_3942) ;  /* 0x0000000000247947 */ /* 0x000fea0003800000 */
.L_x_3941:
        /* <DEDUP_REMOVED lines=9> */
.L_x_3942:
[----:B0-----:R-:W2:Y:S04]  /*144d0*/  @P2 LDG.E R2, desc[UR42][R4.64] ;  /* 0x0000002a04022981 */ /* 0x001ea8000c1e1900 */
[----:B------:R0:W2:Y:S01]  /*144e0*/  @P2 LDG.E R4, desc[UR42][R4.64+0x4] ;  /* 0x0000042a04042981 */ /* 0x0000a2000c1e1900 */
[----:B-----5:R-:W-:Y:S01]  /*144f0*/  IMAD.IADD R8, R8, 0x1, -R33 ;  /* 0x0000000108087824 */ /* 0x020fe200078e0a21 */
[----:B------:R-:W-:Y:S01]  /*14500*/  BSSY B0, `(.L_x_3943) ;  /* 0x000002a000007945 */ /* 0x000fe20003800000 */
[----:B------:R-:W-:Y:S02]  /*14510*/  LOP3.LUT R32, R7, 0xff, RZ, 0xc0, !PT ;  /* 0x000000ff07207812 */ /* 0x000fe400078ec0ff */
[----:B0-----:R-:W-:Y:S01]  /*14520*/  SHF.R.U32.HI R5, RZ, 0x10, R7 ;  /* 0x00000010ff057819 */ /* 0x001fe20000011607 */
[----:B--2---:R-:W-:-:S04]  /*14530*/  @P2 IMAD.IADD R6, R4, 0x1, -R2 ;  /* 0x0000000104062824 */ /* 0x004fc800078e0a02 */
[----:B------:R-:W-:-:S04]  /*14540*/  IMAD.IADD R3, R8, 0x1, R6 ;  /* 0x0000000108037824 */ /* 0x000fc800078e0206 */
[C---:B------:R-:W-:Y:S01]  /*14550*/  VIADD R4, R3.reuse, 0x3f ;  /* 0x0000003f03047836 */ /* 0x040fe20000000000 */
[----:B------:R-:W-:Y:S01]  /*14560*/  ISETP.GE.AND P1, PT, R3, 0x1, PT ;  /* 0x000000010300780c */ /* 0x000fe20003f26270 */
[----:B------:R0:W-:Y:S03]  /*14570*/  STL [R1], R3 ;  /* 0x0000000301007387 */ /* 0x0001e60000100800 */
[----:B------:R-:W-:-:S04]  /*14580*/  SHF.R.S32.HI R2, RZ, 0x1f, R4 ;  /* 0x0000001fff027819 */ /* 0x000fc80000011404 */
[----:B------:R-:W-:Y:S01]  /*14590*/  LEA.HI R4, R2, R4, RZ, 0x6 ;  /* 0x0000000402047211 */ /* 0x000fe200078f30ff */
[----:B0-----:R-:W-:-:S03]  /*145a0*/  IMAD.MOV.U32 R3, RZ, RZ, RZ ;  /* 0x000000ffff037224 */ /* 0x001fc600078e00ff */
[----:B------:R-:W-:Y:S01]  /*145b0*/  SHF.R.S32.HI R4, RZ, 0x6, R4 ;  /* 0x00000006ff047819 */ /* 0x000fe20000011404 */
        /* <DEDUP_REMOVED lines=30> */
.L_x_3944:
[----:B------:R-:W-:Y:S05]  /*147a0*/  BSYNC B0 ;  /* 0x0000000000007941 */ /* 0x000fea0003800000 */
.L_x_3943:
[-C--:B------:R-:W-:Y:S01]  /*147b0*/  IMAD R2, R32, R3.reuse, RZ ;  /* 0x0000000320027224 */ /* 0x080fe200078e02ff */
[----:B------:R-:W-:Y:S04]  /*147c0*/  BSSY B0, `(.L_x_3945) ;  /* 0x00001a8000007945 */ /* 0x000fe80003800000 */
[C---:B------:R-:W-:Y:S01]  /*147d0*/  VIADDMNMX R3, R2.reuse, R3, R4, PT ;  /* 0x0000000302037246 */ /* 0x040fe20003800104 */
[----:B------:R-:W-:-:S04]  /*147e0*/  IMAD R2, R2, 0x40, -R8 ;  /* 0x0000004002027824 */ /* 0x000fc800078e0a08 */
[----:B------:R-:W-:Y:S01]  /*147f0*/  IMAD R3, R3, 0x40, -R8 ;  /* 0x0000004003037824 */ /* 0x000fe200078e0a08 */
[----:B------:R-:W-:-:S04]  /*14800*/  VIMNMX R7, RZ, R2, !PT ;  /* 0x00000002ff077248 */ /* 0x000fc80007fe0100 */
[----:B------:R-:W-:-:S04]  /*14810*/  VIMNMX R3, R3, R6, PT ;  /* 0x0000000603037248 */ /* 0x000fc80003fe0100 */
[----:B------:R-:W-:Y:S02]  /*14820*/  ISETP.GT.AND P0, PT, R3, R7, PT ;  /* 0x000000070300720c */ /* 0x000fe40003f04270 */
[----:B------:R-:W-:-:S11]  /*14830*/  SHF.R.U32.HI R7, RZ, 0x6, R7 ;  /* 0x00000006ff077819 */ /* 0x000fd60000011607 */
[----:B------:R-:W-:-:S05]  /*14840*/  @P0 VIADD R2, R3, 0x3f ;  /* 0x0000003f03020836 */ /* 0x000fca0000000000 */
[----:B------:R-:W-:-:S04]  /*14850*/  @P0 SHF.R.S32.HI R3, RZ, 0x1f, R2 ;  /* 0x0000001fff030819 */ /* 0x000fc80000011402 */
[----:B------:R-:W-:Y:S01]  /*14860*/  @P0 LEA.HI R3, R3, R2, RZ, 0x6 ;  /* 0x0000000203030211 */ /* 0x000fe200078f30ff */
[----:B------:R-:W-:-:S03]  /*14870*/  IMAD.MOV.U32 R2, RZ, RZ, R7 ;  /* 0x000000ffff027224 */ /* 0x000fc600078e0007 */
[----:B------:R-:W-:Y:S02]  /*14880*/  @P0 SHF.R.S32.HI R2, RZ, 0x6, R3 ;  /* 0x00000006ff020819 */ /* 0x000fe40000011403 */
        /* <DEDUP_REMOVED lines=10> */
.L_x_4093:
[----:B-1----:R-:W-:Y:S02]  /*14930*/  ISETP.NE.AND P0, PT, R14, RZ, PT ;  /* 0x000000ff0e00720c */ /* 0x002fe40003f05270 */
[----:B------:R-:W-:-:S11]  /*14940*/  PLOP3.LUT P6, PT, PT, PT, PT, 0x8, 0x0 ;  /* 0x000000000000781c */ /* 0x000fd60003fce170 */
[----:B------:R-:W-:Y:S05]  /*14950*/  @P0 BRA `(.L_x_3948) ;  /* 0x00000000000c0947 */ /* 0x000fea0003800000 */
[----:B------:R-:W-:-:S03]  /*14960*/  UMOV UR4, 0xffffffff ;  /* 0xffffffff00047882 */ /* 0x000fc60000000000 */
[----:B------:R-:W-:Y:S05]  /*14970*/  BRA.DIV UR4, `(.L_x_3949) ;  /* 0x0000006e04547947 */ /* 0x000fea000b800000 */
[----:B------:R-:W-:-:S13]  /*14980*/  ELECT P6, URZ, PT ;  /* 0x00000000003f782f */ /* 0x000fda00038c0000 */
.L_x_3948:
        /* <DEDUP_REMOVED lines=9> */
.L_x_4096:
[----:B------:R-:W-:Y:S05]  /*14a20*/  BSYNC B1 ;  /* 0x0000000000017941 */ /* 0x000fea0003800000 */
.L_x_3950:
        /* <DEDUP_REMOVED lines=10> */
.L_x_4097:
[----:B------:R-:W-:Y:S05]  /*14ad0*/  BSYNC B2 ;  /* 0x0000000000027941 */ /* 0x000fea0003800000 */
.L_x_3954:
        /* <DEDUP_REMOVED lines=9> */
.L_x_3957:
[----:B------:R-:W-:Y:S05]  /*14b70*/  BSYNC B2 ;  /* 0x0000000000027941 */ /* 0x000fea0003800000 */
.L_x_3956:
        /* <DEDUP_REMOVED lines=8> */
[----:B------:R-:W-:Y:S01]  /*14c00*/  VIADD R9, R9, 0xffffffc0 ;  /* 0xffffffc009097836 */ /* 0x000fe20000000000 */
[----:B------:R-:W-:Y:S01]  /*14c10*/  UIADD3.X UR5, URZ, UR41, URZ, UP0, !UPT ;  /* 0x000000293f057290 */ /* 0x000fe200087fe43f */
[----:B------:R-:W-:Y:S01]  /*14c20*/  UMOV UR6, 0x0 ;  /* 0x0000000000067882 */ /* 0x000fe20000000000 */
[----:B------:R-:W-:-:S10]  /*14c30*/  UMOV UR7, 0x12f00000 ;  /* 0x12f0000000077882 */ /* 0x000fd40000000000 */
.L_x_3958:
        /* <DEDUP_REMOVED lines=13> */
.L_x_4098:
[----:B------:R-:W-:Y:S05]  /*14d10*/  BSYNC B2 ;  /* 0x0000000000027941 */ /* 0x000fea0003800000 */
.L_x_3959:
[----:B------:R-:W-:Y:S01]  /*14d20*/  BSSY B2, `(.L_x_3961) ;  /* 0x000000b000027945 */ /* 0x000fe20003800000 */
[----:B------:R-:W-:Y:S02]  /*14d30*/  IMAD.MOV.U32 R12, RZ, RZ, 0x0 ;  /* 0x00000000ff0c7424 */ /* 0x000fe400078e00ff */
[----:B------:R-:W-:Y:S01]  /*14d40*/  IMAD.MOV.U32 R13, RZ, RZ, 0x12f00000 ;  /* 0x12f00000ff0d7424 */ /* 0x000fe200078e00ff */
[----:B------:R-:W-:Y:S06]  /*14d50*/  @P2 BRA `(.L_x_3962) ;  /* 0x00000000001c2947 */ /* 0x000fec0003800000 */
[----:B------:R-:W2:Y:S01]  /*14d60*/  S2R R10, SR_TID.X ;  /* 0x00000000000a7919 */ /* 0x000ea20000002100 */
[----:B01----:R-:W-:-:S04]  /*14d70*/  IMAD.MOV.U32 R8, RZ, RZ, 0x10000 ;  /* 0x00010000ff087424 */ /* 0x003fc800078e00ff */
[----:B------:R3:W-:Y:S01]  /*14d80*/  SYNCS.ARRIVE.TRANS64 RZ, [R3+URZ+0x28cb0], R8 ;  /* 0x028cb00803ff79a7 */ /* 0x0007e2000800003f */
[----:B--2---:R-:W-:-:S04]  /*14d90*/  LOP3.LUT R10, R10, 0x1f, RZ, 0xc0, !PT ;  /* 0x0000001f0a0a7812 */ /* 0x004fc800078ec0ff */
[----:B------:R-:W-:-:S13]  /*14da0*/  ISETP.NE.AND P0, PT, R10, RZ, PT ;  /* 0x000000ff0a00720c */ /* 0x000fda0003f05270 */
[----:B---3--:R-:W-:Y:S05]  /*14db0*/  @!P0 BRA `(.L_x_3962) ;  /* 0x0000000000048947 */ /* 0x008fea0003800000 */
[----:B------:R-:W-:Y:S01]  /*14dc0*/  BPT.TRAP 0x1 ;  /* 0x000000040000795c */ /* 0x000fe20000300000 */
.L_x_3962:
[----:B------:R-:W-:Y:S05]  /*14dd0*/  BSYNC B2 ;  /* 0x0000000000027941 */ /* 0x000fea0003800000 */
.L_x_3961:
[----:B------:R-:W-:Y:S01]  /*14de0*/  R2UR UR10, R14 ;  /* 0x000000000e0a72ca */ /* 0x000fe200000e0000 */
[----:B01----:R-:W-:Y:S01]  /*14df0*/  IMAD R8, R19, 0x10000, R17 ;  /* 0x0001000013087824 */ /* 0x003fe200078e0211 */
[----:B------:R-:W-:Y:S01]  /*14e00*/  R2UR UR6, R12 ;  /* 0x000000000c0672ca */ /* 0x000fe200000e0000 */
[----:B------:R-:W-:Y:S01]  /*14e10*/  UIADD3 UR4, UP0, UR40, 0x670, URZ ;  /* 0x0000067028047890 */ /* 0x000fe2000ff1e03f */
[----:B------:R-:W-:Y:S01]  /*14e20*/  R2UR UR7, R13 ;  /* 0x000000000d0772ca */ /* 0x000fe200000e0000 */
[----:B------:R-:W-:Y:S01]  /*14e30*/  VIADD R3, R3, 0x28cb0 ;  /* 0x00028cb003037836 */ /* 0x000fe20000000000 */
[----:B------:R-:W-:Y:S01]  /*14e40*/  PLOP3.LUT P0, PT, PT, PT, PT, 0x80, 0x0 ;  /* 0x000000000000781c */ /* 0x000fe20003f0f070 */
[----:B------:R-:W-:Y:S01]  /*14e50*/  VIADD R10, R8, 0x400 ;  /* 0x00000400080a7836 */ /* 0x000fe20000000000 */
[----:B------:R-:W-:-:S12]  /*14e60*/  UIADD3.X UR5, URZ, UR41, URZ, UP0, !UPT ;  /* 0x000000293f057290 */ /* 0x000fd800087fe43f */
.L_x_3963:
        /* <DEDUP_REMOVED lines=12> */
[----:B------:R-:W-:Y:S01]  /*14f30*/  R2UR UR7, R13 ;  /* 0x000000000d0772ca */ /* 0x000fe200000e0000 */
[----:B------:R-:W-:Y:S01]  /*14f40*/  UMOV UR10, 0x40 ;  /* 0x00000040000a7882 */ /* 0x000fe20000000000 */
[----:B------:R-:W-:-:S13]  /*14f50*/  PLOP3.LUT P0, PT, PT, PT, PT, 0x80, 0x0 ;  /* 0x000000000000781c */ /* 0x000fda0003f0f070 */
.L_x_3964:
        /* <DEDUP_REMOVED lines=15> */
.L_x_3965:
        /* <DEDUP_REMOVED lines=15> */
.L_x_3966:
        /* <DEDUP_REMOVED lines=15> */
.L_x_3967:
        /* <DEDUP_REMOVED lines=15> */
.L_x_3968:
        /* <DEDUP_REMOVED lines=15> */
.L_x_3969:
        /* <DEDUP_REMOVED lines=15> */
.L_x_3970:
        /* <DEDUP_REMOVED lines=10> */
.L_x_3953:
[----:B------:R-:W-:Y:S05]  /*155a0*/  BSYNC B1 ;  /* 0x0000000000017941 */ /* 0x000fea0003800000 */
.L_x_3952:
[----:B------:R-:W-:Y:S01]  /*155b0*/  VIADD R11, R2, 0xfffffffe ;  /* 0xfffffffe020b7836 */ /* 0x000fe20000000000 */
[----:B------:R-:W-:Y:S01]  /*155c0*/  PLOP3.LUT P0, PT, PT, PT, PT, 0x8, 0x0 ;  /* 0x000000000000781c */ /* 0x000fe20003f0e170 */
[----:B------:R-:W-:-:S03]  /*155d0*/  VIADD R19, R19, 0x1 ;  /* 0x0000000113137836 */ /* 0x000fc60000000000 */
[----:B------:R-:W-:Y:S02]  /*155e0*/  ISETP.GE.AND P3, PT, R11, R7, PT ;  /* 0x000000070b00720c */ /* 0x000fe40003f66270 */
[----:B------:R-:W-:-:S04]  /*155f0*/  ISETP.NE.AND P2, PT, R19, 0x2, PT ;  /* 0x000000021300780c */ /* 0x000fc80003f45270 */
[----:B------:R-:W-:Y:S02]  /*15600*/  SEL R2, RZ, 0x1, P2 ;  /* 0x00000001ff027807 */ /* 0x000fe40001000000 */
[----:B------:R-:W-:Y:S02]  /*15610*/  SEL R19, R19, RZ, P2 ;  /* 0x000000ff13137207 */ /* 0x000fe40001000000 */
[----:B------:R-:W-:-:S03]  /*15620*/  LOP3.LUT R29, R29, R2, RZ, 0x3c, !PT ;  /* 0x000000021d1d7212 */ /* 0x000fc600078e3cff */
[----:B------:R-:W-:Y:S05]  /*15630*/  @!P3 BRA `(.L_x_3946) ;  /* 0x0000000c0000b947 */ /* 0x000fea0003800000 */
.L_x_3990:
[----:B------:R-:W-:Y:S05]  /*15640*/  YIELD ;  /* 0x0000000000007946 */ /* 0x000fea0003800000 */
[----:B------:R-:W-:Y:S04]  /*15650*/  BSSY B1, `(.L_x_3971) ;  /* 0x00000b6000017945 */ /* 0x000fe80003800000 */
[----:B------:R-:W-:Y:S05]  /*15660*/  @!P6 BRA `(.L_x_3972) ;  /* 0x0000000800d0e947 */ /* 0x000fea0003800000 */
[----:B------:R-:W-:Y:S01]  /*15670*/  IMAD R8, R19, 0x8, R17 ;  /* 0x0000000813087824 */ /* 0x000fe200078e0211 */
[----:B------:R-:W-:Y:S01]  /*15680*/  SHF.L.U32 R2, R29, 0x1f, RZ ;  /* 0x0000001f1d027819 */ /* 0x000fe200000006ff */
[----:B0-----:R-:W0:Y:S01]  /*15690*/  S2R R3, SR_TID.X ;  /* 0x0000000000037919 */ /* 0x001e220000002100 */
[----:B------:R-:W-:Y:S02]  /*156a0*/  BSSY B2, `(.L_x_3973) ;  /* 0x0000005000027945 */ /* 0x000fe40003800000 */
[----:B------:R-:W1:Y:S01]  /*156b0*/  SYNCS.PHASECHK.TRANS64.TRYWAIT P2, [R8+URZ+0x28ca0], R2 ;  /* 0x028ca002080075a7 */ /* 0x000e62000804017f */
[----:B0-----:R-:W-:-:S04]  /*156c0*/  LOP3.LUT R3, R3, 0x7f, RZ, 0xc0, !PT ;  /* 0x0000007f03037812 */ /* 0x001fc800078ec0ff */
[----:B------:R-:W-:Y:S01]  /*156d0*/  ISETP.NE.AND P3, PT, R3, RZ, PT ;  /* 0x000000ff0300720c */ /* 0x000fe20003f65270 */
[----:B-1----:R-:W-:-:S12]  /*156e0*/  @!P2 BRA `(.L_x_3974) ;  /* 0x000000600054a947 */ /* 0x002fd80003800000 */
.L_x_4099:
[----:B------:R-:W-:Y:S05]  /*156f0*/  BSYNC B2 ;  /* 0x0000000000027941 */ /* 0x000fea0003800000 */
.L_x_3973:
        /* <DEDUP_REMOVED lines=9> */
.L_x_3976:
[----:B------:R-:W-:Y:S05]  /*15790*/  BSYNC B2 ;  /* 0x0000000000027941 */ /* 0x000fea0003800000 */
.L_x_3975:
[----:B------:R-:W-:Y:S01]  /*157a0*/  IMAD.MOV.U32 R12, RZ, RZ, RZ ;  /* 0x000000ffff0c7224 */ /* 0x000fe200078e00ff */
[----:B------:R-:W-:Y:S01]  /*157b0*/  LEA R3, R19, R17, 0xd ;  /* 0x0000001113037211 */ /* 0x000fe200078e68ff */
[----:B------:R-:W-:Y:S01]  /*157c0*/  UIADD3 UR4, UP0, UR40, 0x570, URZ ;  /* 0x0000057028047890 */ /* 0x000fe2000ff1e03f */
[----:B------:R-:W-:Y:S01]  /*157d0*/  PLOP3.LUT P2, PT, PT, PT, PT, 0x80, 0x0 ;  /* 0x000000000000781c */ /* 0x000fe20003f4f070 */
[----:B------:R-:W-:Y:S01]  /*157e0*/  IMAD R10, R11, 0x40, R0 ;  /* 0x000000400b0a7824 */ /* 0x000fe200078e0200 */
[----:B------:R-:W-:Y:S01]  /*157f0*/  R2UR UR10, R12 ;  /* 0x000000000c0a72ca */ /* 0x000fe200000e0000 */
[----:B------:R-:W-:Y:S01]  /*15800*/  VIADD R3, R3, 0x22400 ;  /* 0x0002240003037836 */ /* 0x000fe20000000000 */
[----:B------:R-:W-:Y:S01]  /*15810*/  UIADD3.X UR5, URZ, UR41, URZ, UP0, !UPT ;  /* 0x000000293f057290 */ /* 0x000fe200087fe43f */
[----:B------:R-:W-:Y:S01]  /*15820*/  VIADD R9, R8, 0x28c90 ;  /* 0x00028c9008097836 */ /* 0x000fe20000000000 */
[----:B------:R-:W-:Y:S01]  /*15830*/  UMOV UR6, 0x0 ;  /* 0x0000000000067882 */ /* 0x000fe20000000000 */
[----:B------:R-:W-:-:S10]  /*15840*/  UMOV UR7, 0x12f00000 ;  /* 0x12f0000000077882 */ /* 0x000fd40000000000 */
.L_x_3977:
        /* <DEDUP_REMOVED lines=13> */
.L_x_4100:
[----:B------:R-:W-:Y:S05]  /*15920*/  BSYNC B2 ;  /* 0x0000000000027941 */ /* 0x000fea0003800000 */
.L_x_3978:
[----:B------:R-:W-:Y:S01]  /*15930*/  BSSY B2, `(.L_x_3980) ;  /* 0x000000b000027945 */ /* 0x000fe20003800000 */
[----:B01----:R-:W-:Y:S02]  /*15940*/  IMAD.MOV.U32 R2, RZ, RZ, 0x0 ;  /* 0x00000000ff027424 */ /* 0x003fe400078e00ff */
[----:B------:R-:W-:Y:S01]  /*15950*/  IMAD.MOV.U32 R3, RZ, RZ, 0x12f00000 ;  /* 0x12f00000ff037424 */ /* 0x000fe200078e00ff */
[----:B------:R-:W-:Y:S06]  /*15960*/  @P3 BRA `(.L_x_3981) ;  /* 0x00000000001c3947 */ /* 0x000fec0003800000 */
[----:B------:R-:W0:Y:S01]  /*15970*/  S2R R13, SR_TID.X ;  /* 0x00000000000d7919 */ /* 0x000e220000002100 */
[----:B------:R-:W-:-:S04]  /*15980*/  IMAD.MOV.U32 R9, RZ, RZ, 0x10000 ;  /* 0x00010000ff097424 */ /* 0x000fc800078e00ff */
[----:B------:R1:W-:Y:S01]  /*15990*/  SYNCS.ARRIVE.TRANS64 RZ, [R8+URZ+0x28cb0], R9 ;  /* 0x028cb00908ff79a7 */ /* 0x0003e2000800003f */
[----:B0-----:R-:W-:-:S04]  /*159a0*/  LOP3.LUT R13, R13, 0x1f, RZ, 0xc0, !PT ;  /* 0x0000001f0d0d7812 */ /* 0x001fc800078ec0ff */
[----:B------:R-:W-:-:S13]  /*159b0*/  ISETP.NE.AND P2, PT, R13, RZ, PT ;  /* 0x000000ff0d00720c */ /* 0x000fda0003f45270 */
[----:B-1----:R-:W-:Y:S05]  /*159c0*/  @!P2 BRA `(.L_x_3981) ;  /* 0x000000000004a947 */ /* 0x002fea0003800000 */
[----:B------:R-:W-:Y:S01]  /*159d0*/  BPT.TRAP 0x1 ;  /* 0x000000040000795c */ /* 0x000fe20000300000 */
.L_x_3981:
[----:B------:R-:W-:Y:S05]  /*159e0*/  BSYNC B2 ;  /* 0x0000000000027941 */ /* 0x000fea0003800000 */
.L_x_3980:
        /* <DEDUP_REMOVED lines=9> */
.L_x_3982:
        /* <DEDUP_REMOVED lines=15> */
.L_x_3983:
        /* <DEDUP_REMOVED lines=15> */
.L_x_3984:
        /* <DEDUP_REMOVED lines=15> */
.L_x_3985:
        /* <DEDUP_REMOVED lines=15> */
.L_x_3986:
        /* <DEDUP_REMOVED lines=15> */
.L_x_3987:
        /* <DEDUP_REMOVED lines=15> */
.L_x_3988:
        /* <DEDUP_REMOVED lines=15> */
.L_x_3989:
        /* <DEDUP_REMOVED lines=10> */
.L_x_3972:
[----:B------:R-:W-:Y:S05]  /*161b0*/  BSYNC B1 ;  /* 0x0000000000017941 */ /* 0x000fea0003800000 */
.L_x_3971:
        /* <DEDUP_REMOVED lines=8> */
.L_x_3946:
[----:B------:R-:W-:Y:S05]  /*16240*/  BSYNC B0 ;  /* 0x0000000000007941 */ /* 0x000fea0003800000 */
.L_x_3945:
[----:B------:R-:W-:Y:S05]  /*16250*/  @!P0 WARPSYNC.ALL ;  /* 0x0000000000008948 */ /* 0x000fea0003800000 */
[----:B------:R-:W-:Y:S01]  /*16260*/  @!P0 BAR.SYNC.DEFER_BLOCKING 0xc, 0x180 ;  /* 0x0306000000008b1d */ /* 0x000fe20000010000 */
[----:B------:R-:W-:-:S05]  /*16270*/  IMAD.MOV.U32 R0, RZ, RZ, RZ ;  /* 0x000000ffff007224 */ /* 0x000fca00078e00ff */
[----:B------:R-:W-:Y:S04]  /*16280*/  BSSY B0, `(.L_x_3991) ;  /* 0x000001e000007945 */ /* 0x000fe80003800000 */
[----:B------:R-:W-:Y:S05]  /*16290*/  @!P1 BRA `(.L_x_3992) ;  /* 0x0000000000709947 */ /* 0x000fea0003800000 */
[----:B------:R-:W-:-:S13]  /*162a0*/  ISETP.NE.AND P0, PT, R5, RZ, PT ;  /* 0x000000ff0500720c */ /* 0x000fda0003f05270 */
[----:B------:R-:W1:Y:S02]  /*162b0*/  @!P0 LDC R5, c[0x0][0x9f0] ;  /* 0x00027c00ff058b82 */ /* 0x000e640000000800 */
[-C--:B-1----:R-:W-:Y:S02]  /*162c0*/  IABS R0, R5.reuse ;  /* 0x0000000500007213 */ /* 0x082fe40000000000 */
[----:B------:R-:W-:Y:S02]  /*162d0*/  IABS R7, R5 ;  /* 0x0000000500077213 */ /* 0x000fe40000000000 */
[----:B------:R-:W1:Y:S03]  /*162e0*/  I2F.RP R2, R0 ;  /* 0x0000000000027306 */ /* 0x000e660000209400 */
[----:B------:R-:W-:-:S05]  /*162f0*/  IMAD.MOV R7, RZ, RZ, -R7 ;  /* 0x000000ffff077224 */ /* 0x000fca00078e0a07 */
[----:B-1----:R-:W1:Y:S02]  /*16300*/  MUFU.RCP R2, R2 ;  /* 0x0000000200027308 */ /* 0x002e640000001000 */
[----:B-1----:R-:W-:-:S06]  /*16310*/  IADD3 R2, R2, 0xffffffe, RZ ;  /* 0x0ffffffe02027810 */ /* 0x002fcc0007ffe0ff */
[----:B0-----:R-:W0:Y:S02]  /*16320*/  F2I.FTZ.U32.TRUNC.NTZ R3, R2 ;  /* 0x0000000200037305 */ /* 0x001e24000021f000 */
[----:B0-----:R-:W-:-:S04]  /*16330*/  IMAD.MOV R2, RZ, RZ, -R3 ;  /* 0x000000ffff027224 */ /* 0x001fc800078e0a03 */
[----:B------:R-:W-:Y:S02]  /*16340*/  IMAD R6, R2, R0, RZ ;  /* 0x0000000002067224 */ /* 0x000fe400078e02ff */
[----:B------:R-:W-:-:S04]  /*16350*/  IMAD.MOV.U32 R2, RZ, RZ, RZ ;  /* 0x000000ffff027224 */ /* 0x000fc800078e00ff */
        /* <DEDUP_REMOVED lines=16> */
.L_x_3992:
[----:B------:R-:W-:Y:S05]  /*16460*/  BSYNC B0 ;  /* 0x0000000000007941 */ /* 0x000fea0003800000 */
.L_x_3991:
        /* <DEDUP_REMOVED lines=21> */
[----:B0-----:R-:W-:Y:S01]  /*165c0*/  IADD3 R24, R0, UR37, R7 ;  /* 0x0000002500187c10 */ /* 0x001fe2000fffe007 */
[----:B------:R-:W-:Y:S06]  /*165d0*/  BRA `(.L_x_3995) ;  /* 0x0000003400707947 */ /* 0x000fec0003800000 */
.L_x_3994:
        /* <DEDUP_REMOVED lines=9> */
[----:B0-----:R-:W0:Y:S01]  /*16670*/  LDC.64 R2, c[0x4][R2] ;  /* 0x0100000002027b82 */ /* 0x001e220000000a00 */
        /* <DEDUP_REMOVED lines=10> */
.L_x_3997:
[----:B------:R-:W-:Y:S05]  /*16720*/  BSYNC B6 ;  /* 0x0000000000067941 */ /* 0x000fea0003800000 */
.L_x_3996:
        /* <DEDUP_REMOVED lines=8> */
[----:B0-----:R0:W1:Y:S01]  /*167b0*/  LDC.64 R2, c[0x4][R34] ;  /* 0x0100000022027b82 */ /* 0x0010620000000a00 */
[----:B------:R-:W-:Y:S01]  /*167c0*/  MOV R4, UR6 ;  /* 0x0000000600047c02 */ /* 0x000fe20008000f00 */
        /* <DEDUP_REMOVED lines=10> */
.L_x_4000:
        /* <DEDUP_REMOVED lines=15> */
.L_x_3999:
[----:B------:R-:W-:Y:S05]  /*16960*/  BSYNC B6 ;  /* 0x0000000000067941 */ /* 0x000fea0003800000 */
.L_x_3998:
[----:B------:R-:W2:Y:S01]  /*16970*/  LDL R34, [R1+0x18] ;  /* 0x0000180001227983 */ /* 0x000ea20000100800 */
[----:B------:R-:W-:Y:S01]  /*16980*/  ULDC.64 UR4, c[0x0][0x9f8] ;  /* 0x00027e0000047ab9 */ /* 0x000fe20000000a00 */
[----:B------:R-:W1:Y:S02]  /*16990*/  LDC R8, c[0x0][0x430] ;  /* 0x00010c00ff087b82 */ /* 0x000e640000000800 */
[----:B------:R-:W3:Y:S01]  /*169a0*/  LDL R20, [R1] ;  /* 0x0000000001147983 */ /* 0x000ee20000100800 */
[----:B------:R-:W-:Y:S01]  /*169b0*/  ISETP.NE.U32.AND P0, PT, RZ, UR4, PT ;  /* 0x00000004ff007c0c */ /* 0x000fe2000bf05070 */
[----:B------:R-:W4:Y:S03]  /*169c0*/  S2R R21, SR_TID.X ;  /* 0x0000000000157919 */ /* 0x000f260000002100 */
[----:B------:R-:W-:-:S13]  /*169d0*/  ISETP.NE.AND.EX P0, PT, RZ, UR5, PT, P0 ;  /* 0x00000005ff007c0c */ /* 0x000fda000bf05300 */
[----:B------:R-:W-:Y:S01]  /*169e0*/  @P0 IADD3 R2, P1, R23, UR4, RZ ;  /* 0x0000000417020c10 */ /* 0x000fe2000ff3e0ff */
[----:B------:R-:W-:-:S03]  /*169f0*/  ULDC UR4, c[0x0][0x320] ;  /* 0x0000c80000047ab9 */ /* 0x000fc60000000800 */
[----:B0-----:R-:W-:-:S05]  /*16a00*/  @P0 IADD3.X R3, R30, UR5, RZ, P1, !PT ;  /* 0x000000051e030c10 */ /* 0x001fca0008ffe4ff */
[----:B------:R0:W3:Y:S01]  /*16a10*/  @P0 LDG.E R26, desc[UR42][R2.64] ;  /* 0x0000002a021a0981 */ /* 0x0000e2000c1e1900 */
[----:B----4-:R-:W-:-:S04]  /*16a20*/  LOP3.LUT R21, R21, 0x7f, RZ, 0xc0, !PT ;  /* 0x0000007f15157812 */ /* 0x010fc800078ec0ff */
[----:B------:R-:W-:Y:S02]  /*16a30*/  SHF.R.U32.HI R0, RZ, 0x3, R21 ;  /* 0x00000003ff007819 */ /* 0x000fe40000011615 */
[----:B------:R-:W4:Y:S01]  /*16a40*/  S2R R21, SR_TID.X ;  /* 0x0000000000157919 */ /* 0x000f220000002100 */
[----:B-1----:R-:W-:Y:S01]  /*16a50*/  ISETP.NE.AND P1, PT, R8, 0x1, PT ;  /* 0x000000010800780c */ /* 0x002fe20003f25270 */
[----:B------:R-:W1:Y:S01]  /*16a60*/  S2R R9, SR_TID.X ;  /* 0x0000000000097919 */ /* 0x000e620000002100 */
[----:B------:R-:W1:Y:S11]  /*16a70*/  S2R R6, SR_TID.X ;  /* 0x0000000000067919 */ /* 0x000e760000002100 */
[----:B0-----:R-:W0:Y:S08]  /*16a80*/  @P1 LDC R3, c[0x0][0x434] ;  /* 0x00010d00ff031b82 */ /* 0x001e300000000800 */
[----:B------:R-:W0:Y:S01]  /*16a90*/  @P1 LDC R2, c[0x0][0x438] ;  /* 0x00010e00ff021b82 */ /* 0x000e220000000800 */
[----:B----4-:R-:W-:-:S05]  /*16aa0*/  IMAD.SHL.U32 R21, R21, 0x10, RZ ;  /* 0x0000001015157824 */ /* 0x010fca00078e00ff */
[----:B------:R-:W-:Y:S01]  /*16ab0*/  LOP3.LUT R21, R0, 0x70, R21, 0xf8, !PT ;  /* 0x0000007000157812 */ /* 0x000fe200078ef815 */
[----:B-1----:R-:W-:Y:S02]  /*16ac0*/  IMAD.SHL.U32 R9, R9, 0x8, RZ ;  /* 0x0000000809097824 */ /* 0x002fe400078e00ff */
[----:B------:R-:W-:-:S03]  /*16ad0*/  IMAD.SHL.U32 R6, R6, 0x8, RZ ;  /* 0x0000000806067824 */ /* 0x000fc600078e00ff */
[----:B------:R-:W-:Y:S02]  /*16ae0*/  LOP3.LUT R9, R9, 0x38, RZ, 0xc0, !PT ;  /* 0x0000003809097812 */ /* 0x000fe400078ec0ff */
[----:B------:R-:W-:Y:S02]  /*16af0*/  LOP3.LUT R6, R6, 0x38, RZ, 0xc0, !PT ;  /* 0x0000003806067812 */ /* 0x000fe400078ec0ff */
[----:B------:R-:W-:Y:S02]  /*16b00*/  ISETP.GE.AND P3, PT, R9, UR4, PT ;  /* 0x0000000409007c0c */ /* 0x000fe4000bf66270 */
[----:B------:R-:W-:Y:S02]  /*16b10*/  LOP3.LUT R18, R18, 0xffffffbf, RZ, 0xc0, !PT ;  /* 0xffffffbf12127812 */ /* 0x000fe400078ec0ff */
[----:B------:R-:W-:Y:S01]  /*16b20*/  LOP3.LUT R6, R6, 0x80, RZ, 0xfc, !PT ;  /* 0x0000008006067812 */ /* 0x000fe200078efcff */
[----:B------:R-:W1:Y:S01]  /*16b30*/  S2R R11, SR_TID.X ;  /* 0x00000000000b7919 */ /* 0x000e620000002100 */
[----:B------:R-:W4:Y:S01]  /*16b40*/  S2R R10, SR_TID.X ;  /* 0x00000000000a7919 */ /* 0x000f220000002100 */
[----:B------:R-:W-:-:S02]  /*16b50*/  IMAD.MOV.U32 R36, RZ, RZ, RZ ;  /* 0x000000ffff247224 */ /* 0x000fc400078e00ff */
[----:B-1----:R-:W-:Y:S02]  /*16b60*/  IMAD.SHL.U32 R11, R11, 0x8, RZ ;  /* 0x000000080b0b7824 */ /* 0x002fe400078e00ff */
[----:B----4-:R-:W-:-:S03]  /*16b70*/  IMAD.SHL.U32 R10, R10, 0x8, RZ ;  /* 0x000000080a0a7824 */ /* 0x010fc600078e00ff */
[----:B------:R-:W-:-:S04]  /*16b80*/  LOP3.LUT R11, R11, 0x38, RZ, 0xc0, !PT ;  /* 0x000000380b0b7812 */ /* 0x000fc800078ec0ff */
[----:B------:R-:W-:Y:S02]  /*16b90*/  LOP3.LUT R11, R11, 0x180, RZ, 0xfc, !PT ;  /* 0x000001800b0b7812 */ /* 0x000fe400078efcff */
[----:B------:R-:W-:-:S04]  /*16ba0*/  LOP3.LUT R10, R10, 0x38, RZ, 0xc0, !PT ;  /* 0x000000380a0a7812 */ /* 0x000fc800078ec0ff */
[----:B------:R-:W-:Y:S02]  /*16bb0*/  LOP3.LUT R12, R10, 0x1c0, RZ, 0xfc, !PT ;  /* 0x000001c00a0c7812 */ /* 0x000fe400078efcff */
[----:B--2---:R-:W-:Y:S02]  /*16bc0*/  LEA R23, R34, 0xffffffc0, 0x6 ;  /* 0xffffffc022177811 */ /* 0x004fe400078e30ff */
[----:B------:R-:W1:Y:S03]  /*16bd0*/  S2R R34, SR_TID.X ;  /* 0x0000000000227919 */ /* 0x000e660000002100 */
[----:B------:R-:W-:Y:S02]  /*16be0*/  IMAD.IADD R37, R21, 0x1, R23 ;  /* 0x0000000115257824 */ /* 0x000fe400078e0217 */
[----:B-1----:R-:W-:-:S05]  /*16bf0*/  IMAD.SHL.U32 R34, R34, 0x8, RZ ;  /* 0x0000000822227824 */ /* 0x002fca00078e00ff */
[----:B------:R-:W-:-:S04]  /*16c00*/  LOP3.LUT R34, R34, 0x38, RZ, 0xc0, !PT ;  /* 0x0000003822227812 */ /* 0x000fc800078ec0ff */
[----:B------:R-:W-:-:S04]  /*16c10*/  LOP3.LUT R34, R34, 0x40, RZ, 0xfc, !PT ;  /* 0x0000004022227812 */ /* 0x000fc800078efcff */
[----:B------:R-:W-:Y:S02]  /*16c20*/  ISETP.GE.AND P2, PT, R34, UR4, PT ;  /* 0x0000000422007c0c */ /* 0x000fe4000bf46270 */
[----:B------:R-:W1:Y:S01]  /*16c30*/  S2R R34, SR_TID.X ;  /* 0x0000000000227919 */ /* 0x000e620000002100 */
[----:B---3--:R-:W-:-:S04]  /*16c40*/  ISETP.GE.AND P0, PT, R37, R20, PT ;  /* 0x000000142500720c */ /* 0x008fc80003f06270 */
[----:B------:R-:W-:Y:S02]  /*16c50*/  ISETP.GT.U32.OR P0, PT, R21, 0x3f, P0 ;  /* 0x0000003f1500780c */ /* 0x000fe40000704470 */
[----:B------:R-:W-:Y:S02]  /*16c60*/  IADD3 R37, R37, R33, RZ ;  /* 0x0000002125257210 */ /* 0x000fe40007ffe0ff */
[----:B------:R-:W-:-:S09]  /*16c70*/  SEL R7, RZ, 0xffffffff, P2 ;  /* 0xffffffffff077807 */ /* 0x000fd20001000000 */
[----:B------:R-:W2:Y:S01]  /*16c80*/  @!P0 LDC.64 R4, c[0x0][0x428] ;  /* 0x00010a00ff048b82 */ /* 0x000ea20000000a00 */
[----:B0-----:R-:W-:Y:S01]  /*16c90*/  @P1 IMAD.HI.U32 R3, R37, R3, RZ ;  /* 0x0000000325031227 */ /* 0x001fe200078e00ff */
[----:B------:R-:W-:-:S03]  /*16ca0*/  @P2 LOP3.LUT R18, R18, 0x40, RZ, 0xfc, !PT ;  /* 0x0000004012122812 */ /* 0x000fc600078efcff */
[----:B-1----:R-:W-:-:S05]  /*16cb0*/  IMAD.SHL.U32 R34, R34, 0x8, RZ ;  /* 0x0000000822227824 */ /* 0x002fca00078e00ff */
[----:B------:R-:W-:Y:S01]  /*16cc0*/  LOP3.LUT R34, R34, 0x38, RZ, 0xc0, !PT ;  /* 0x0000003822227812 */ /* 0x000fe200078ec0ff */
[----:B------:R-:W-:Y:S01]  /*16cd0*/  IMAD.MOV.U32 R0, RZ, RZ, R37 ;  /* 0x000000ffff007224 */ /* 0x000fe200078e0025 */
[----:B------:R-:W-:Y:S02]  /*16ce0*/  @P1 SHF.R.U32.HI R0, RZ, R2, R3 ;  /* 0x00000002ff001219 */ /* 0x000fe40000011603 */
[----:B------:R-:W-:Y:S01]  /*16cf0*/  LOP3.LUT R34, R34, 0xc0, RZ, 0xfc, !PT ;  /* 0x000000c022227812 */ /* 0x000fe200078efcff */
[----:B------:R-:W-:Y:S01]  /*16d00*/  IMAD.SHL.U32 R7, R7, 0x2, RZ ;  /* 0x0000000207077824 */ /* 0x000fe200078e00ff */
[----:B------:R-:W-:Y:S02]  /*16d10*/  SEL R2, RZ, 0x1, P3 ;  /* 0x00000001ff027807 */ /* 0x000fe40001800000 */
[----:B------:R-:W-:Y:S02]  /*16d20*/  ISETP.GE.AND P2, PT, R6, UR4, PT ;  /* 0x0000000406007c0c */ /* 0x000fe4000bf46270 */
[----:B------:R-:W-:-:S02]  /*16d30*/  ISETP.GE.AND P1, PT, R34, UR4, PT ;  /* 0x0000000422007c0c */ /* 0x000fc4000bf26270 */
[----:B------:R-:W-:Y:S02]  /*16d40*/  LOP3.LUT R7, R7, 0x2, R2, 0xe2, !PT ;  /* 0x0000000207077812 */ /* 0x000fe400078ee202 */
[----:B------:R-:W-:Y:S02]  /*16d50*/  SEL R2, RZ, 0x4, P2 ;  /* 0x00000004ff027807 */ /* 0x000fe40001000000 */
[----:B------:R-:W-:Y:S02]  /*16d60*/  SEL R3, RZ, 0x8, P1 ;  /* 0x00000008ff037807 */ /* 0x000fe40000800000 */
[----:B------:R-:W-:Y:S02]  /*16d70*/  SHF.R.S32.HI R34, RZ, 0x1f, R26 ;  /* 0x0000001fff227819 */ /* 0x000fe4000001141a */
[----:B------:R-:W-:Y:S01]  /*16d80*/  LOP3.LUT R7, R3, R7, R2, 0xfe, !PT ;  /* 0x0000000703077212 */ /* 0x000fe200078efe02 */
[--C-:B------:R-:W-:Y:S01]  /*16d90*/  @!P0 IMAD.MOV.U32 R2, RZ, RZ, R0.reuse ;  /* 0x000000ffff028224 */ /* 0x100fe200078e0000 */
[----:B------:R-:W-:Y:S01]  /*16da0*/  @!P0 SHF.R.S32.HI R3, RZ, 0x1f, R0 ;  /* 0x0000001fff038819 */ /* 0x000fe20000011400 */
[----:B--2---:R-:W-:-:S04]  /*16db0*/  @!P0 IMAD R6, R34, R4, RZ ;  /* 0x0000000422068224 */ /* 0x004fc800078e02ff */
[C---:B------:R-:W-:Y:S02]  /*16dc0*/  @!P0 IMAD R6, R26.reuse, R5, R6 ;  /* 0x000000051a068224 */ /* 0x040fe400078e0206 */
[----:B------:R-:W-:Y:S02]  /*16dd0*/  @!P0 IMAD.WIDE.U32 R2, R26, R4, R2 ;  /* 0x000000041a028225 */ /* 0x000fe400078e0002 */
[----:B------:R-:W0:Y:S01]  /*16de0*/  @!P0 LDC.64 R4, c[0x0][0x418] ;  /* 0x00010600ff048b82 */ /* 0x000e220000000a00 */
[----:B------:R-:W-:-:S04]  /*16df0*/  LOP3.LUT R18, R18, 0xffffff7f, RZ, 0xc0, !PT ;  /* 0xffffff7f12127812 */ /* 0x000fc800078ec0ff */
[----:B------:R-:W-:-:S04]  /*16e00*/  @P3 LOP3.LUT R18, R18, 0x80, RZ, 0xfc, !PT ;  /* 0x0000008012123812 */ /* 0x000fc800078efcff */
[----:B------:R-:W-:-:S04]  /*16e10*/  LOP3.LUT R18, R18, 0xffffffdf, RZ, 0xc0, !PT ;  /* 0xffffffdf12127812 */ /* 0x000fc800078ec0ff */
[----:B------:R-:W-:-:S04]  /*16e20*/  @P2 LOP3.LUT R18, R18, 0x20, RZ, 0xfc, !PT ;  /* 0x0000002012122812 */ /* 0x000fc800078efcff */
[----:B------:R-:W-:Y:S01]  /*16e30*/  LOP3.LUT R18, R18, 0xffffffef, RZ, 0xc0, !PT ;  /* 0xffffffef12127812 */ /* 0x000fe200078ec0ff */
[----:B------:R-:W-:-:S03]  /*16e40*/  @!P0 IMAD.IADD R6, R3, 0x1, R6 ;  /* 0x0000000103068824 */ /* 0x000fc600078e0206 */
[----:B------:R-:W-:Y:S02]  /*16e50*/  @P1 LOP3.LUT R18, R18, 0x10, RZ, 0xfc, !PT ;  /* 0x0000001012121812 */ /* 0x000fe400078efcff */
[----:B0-----:R-:W-:-:S04]  /*16e60*/  @!P0 LEA R4, P1, R2, R4, 0x2 ;  /* 0x0000000402048211 */ /* 0x001fc800078210ff */
[----:B------:R-:W-:-:S05]  /*16e70*/  @!P0 LEA.HI.X R5, R2, R5, R6, 0x2, P1 ;  /* 0x0000000502058211 */ /* 0x000fca00008f1406 */
[----:B------:R0:W5:Y:S01]  /*16e80*/  @!P0 LDG.E R36, desc[UR42][R4.64] ;  /* 0x0000002a04248981 */ /* 0x000162000c1e1900 */
[----:B------:R-:W-:Y:S02]  /*16e90*/  ISETP.GE.AND P0, PT, R11, UR4, PT ;  /* 0x000000040b007c0c */ /* 0x000fe4000bf06270 */
[C---:B------:R-:W-:Y:S02]  /*16ea0*/  LOP3.LUT R11, R10.reuse, 0x100, RZ, 0xfc, !PT ;  /* 0x000001000a0b7812 */ /* 0x040fe400078efcff */
[----:B------:R-:W-:Y:S02]  /*16eb0*/  LOP3.LUT R10, R10, 0x140, RZ, 0xfc, !PT ;  /* 0x000001400a0a7812 */ /* 0x000fe400078efcff */
[----:B------:R-:W-:Y:S02]  /*16ec0*/  ISETP.GE.AND P3, PT, R11, UR4, PT ;  /* 0x000000040b007c0c */ /* 0x000fe4000bf66270 */
[----:B------:R-:W-:Y:S02]  /*16ed0*/  ISETP.GE.AND P2, PT, R10, UR4, PT ;  /* 0x000000040a007c0c */ /* 0x000fe4000bf46270 */
[----:B0-----:R-:W-:-:S02]  /*16ee0*/  SEL R4, RZ, 0x10, P3 ;  /* 0x00000010ff047807 */ /* 0x001fc40001800000 */
[----:B------:R-:W-:Y:S02]  /*16ef0*/  SEL R5, RZ, 0x20, P2 ;  /* 0x00000020ff057807 */ /* 0x000fe40001000000 */
[----:B------:R-:W-:Y:S02]  /*16f00*/  SEL R3, RZ, 0x40, P0 ;  /* 0x00000040ff037807 */ /* 0x000fe40000000000 */
[----:B------:R-:W-:-:S04]  /*16f10*/  LOP3.LUT R4, R5, R7, R4, 0xfe, !PT ;  /* 0x0000000705047212 */ /* 0x000fc800078efe04 */
[----:B------:R-:W-:Y:S02]  /*16f20*/  LOP3.LUT R3, R4, R3, RZ, 0xfc, !PT ;  /* 0x0000000304037212 */ /* 0x000fe400078efcff */
[----:B------:R-:W-:-:S03]  /*16f30*/  LOP3.LUT R18, R18, 0xfffffff7, RZ, 0xc0, !PT ;  /* 0xfffffff712127812 */ /* 0x000fc600078ec0ff */
[----:B------:R0:W-:Y:S01]  /*16f40*/  STL [R1+0x2c], R3 ;  /* 0x00002c0301007387 */ /* 0x0001e20000100800 */
[----:B------:R-:W-:Y:S01]  /*16f50*/  ISETP.GE.AND P0, PT, R12, UR4, PT ;  /* 0x000000040c007c0c */ /* 0x000fe2000bf06270 */
[----:B------:R-:W-:Y:S01]  /*16f60*/  ULDC UR4, c[0x0][0x2f4] ;  /* 0x0000bd0000047ab9 */ /* 0x000fe20000000800 */
[----:B------:R-:W-:Y:S02]  /*16f70*/  @P3 LOP3.LUT R18, R18, 0x8, RZ, 0xfc, !PT ;  /* 0x0000000812123812 */ /* 0x000fe400078efcff */
[----:B------:R-:W-:Y:S02]  /*16f80*/  SEL R2, RZ, 0x80, P0 ;  /* 0x00000080ff027807 */ /* 0x000fe40000000000 */
[----:B------:R-:W-:Y:S02]  /*16f90*/  ISETP.GE.AND P0, PT, R9, UR4, PT ;  /* 0x0000000409007c0c */ /* 0x000fe4000bf06270 */
[----:B------:R-:W-:Y:S01]  /*16fa0*/  LOP3.LUT R18, R18, 0xfffffffb, RZ, 0xc0, !PT ;  /* 0xfffffffb12127812 */ /* 0x000fe200078ec0ff */
[----:B------:R-:W-:-:S03]  /*16fb0*/  UMOV UR5, 0xffffffff ;  /* 0xffffffff00057882 */ /* 0x000fc60000000000 */
[----:B------:R-:W-:Y:S01]  /*16fc0*/  @P2 LOP3.LUT R18, R18, 0x4, RZ, 0xfc, !PT ;  /* 0x0000000412122812 */ /* 0x000fe200078efcff */
[----:B------:R-:W-:-:S03]  /*16fd0*/  IMAD.MOV R0, RZ, RZ, -R0 ;  /* 0x000000ffff007224 */ /* 0x000fc600078e0a00 */
[----:B------:R-:W-:Y:S01]  /*16fe0*/  LOP3.LUT R18, R18, 0xfffffffd, RZ, 0xc0, !PT ;  /* 0xfffffffd12127812 */ /* 0x000fe200078ec0ff */
[----:B------:R-:W-:Y:S02]  /*16ff0*/  IMAD R37, R8, R0, R37 ;  /* 0x0000000008257224 */ /* 0x000fe400078e0225 */
[----:B------:R-:W-:Y:S01]  /*17000*/  IMAD.U32 R6, RZ, RZ, UR38 ;  /* 0x00000026ff067e24 */ /* 0x000fe2000f8e00ff */
[----:B------:R-:W-:Y:S01]  /*17010*/  @P0 LOP3.LUT R18, R18, 0x2, RZ, 0xfc, !PT ;  /* 0x0000000212120812 */ /* 0x000fe200078efcff */
[----:B0-----:R-:W-:Y:S06]  /*17020*/  BRA.DIV UR5, `(.L_x_4001) ;  /* 0x0000004a052c7947 */ /* 0x001fec000b800000 */
.L_x_4103:
[----:B------:R-:W-:Y:S02]  /*17030*/  LOP3.LUT R0, R3, R2, RZ, 0xfc, !PT ;  /* 0x0000000203007212 */ /* 0x000fe400078efcff */
[----:B------:R-:W-:Y:S02]  /*17040*/  ISETP.NE.AND P0, PT, R6, 0x3, PT ;  /* 0x000000030600780c */ /* 0x000fe40003f05270 */
[----:B------:R-:W-:Y:S01]  /*17050*/  ISETP.GT.U32.AND P1, PT, R21, 0x3f, PT ;  /* 0x0000003f1500780c */ /* 0x000fe20003f24070 */
[----:B------:R0:W-:Y:S01]  /*17060*/  STL [R1+0x8], R0 ;  /* 0x0000080001007387 */ /* 0x0001e20000100800 */
[----:B------:R-:W-:-:S09]  /*17070*/  LOP3.LUT R18, R18, 0xfffffbff, RZ, 0xc0, !PT ;  /* 0xfffffbff12127812 */ /* 0x000fd200078ec0ff */
[----:B------:R-:W-:-:S04]  /*17080*/  @P0 LOP3.LUT R18, R18, 0x400, RZ, 0xfc, !PT ;  /* 0x0000040012120812 */ /* 0x000fc800078efcff */
[----:B------:R-:W-:-:S04]  /*17090*/  LOP3.LUT R18, R18, 0xfffffffe, RZ, 0xc0, !PT ;  /* 0xfffffffe12127812 */ /* 0x000fc800078ec0ff */
[----:B------:R-:W-:Y:S01]  /*170a0*/  @P1 LOP3.LUT R18, R18, 0x1, RZ, 0xfc, !PT ;  /* 0x0000000112121812 */ /* 0x000fe200078efcff */
[----:B0-----:R-:W-:Y:S06]  /*170b0*/  @!P0 BRA `(.L_x_4002) ;  /* 0x0000000000048947 */ /* 0x001fec0003800000 */
[----:B------:R-:W-:Y:S01]  /*170c0*/  BPT.TRAP 0x1 ;  /* 0x000000040000795c */ /* 0x000fe20000300000 */
.L_x_4002:
[----:B------:R-:W0:Y:S01]  /*170d0*/  S2R R0, SR_TID.X ;  /* 0x0000000000007919 */ /* 0x000e220000002100 */
[----:B------:R-:W-:Y:S01]  /*170e0*/  IMAD R30, R22, 0x8, R17 ;  /* 0x00000008161e7824 */ /* 0x000fe200078e0211 */
[----:B------:R-:W-:Y:S01]  /*170f0*/  BSSY B0, `(.L_x_4003) ;  /* 0x0000007000007945 */ /* 0x000fe20003800000 */
[----:B0-----:R-:W-:-:S04]  /*17100*/  LOP3.LUT R0, R0, 0x7f, RZ, 0xc0, !PT ;  /* 0x0000007f00007812 */ /* 0x001fc800078ec0ff */
[----:B------:R-:W-:-:S04]  /*17110*/  SHF.R.U32.HI R0, RZ, 0x3, R0 ;  /* 0x00000003ff007819 */ /* 0x000fc80000011600 */
[----:B------:R-:W-:Y:S02]  /*17120*/  IADD3 R23, -R0, R20, -R23 ;  /* 0x0000001400177210 */ /* 0x000fe40007ffe917 */
[----:B------:R-:W-:-:S04]  /*17130*/  SHF.L.U32 R0, R28, 0x1f, RZ ;  /* 0x0000001f1c007819 */ /* 0x000fc800000006ff */
[----:B------:R-:W0:Y:S02]  /*17140*/  SYNCS.PHASECHK.TRANS64.TRYWAIT P0, [R30+URZ+0x28c40], R0 ;  /* 0x028c40001e0075a7 */ /* 0x000e24000800017f */
[----:B0-----:R-:W-:Y:S05]  /*17150*/  @!P0 BRA `(.L_x_4004) ;  /* 0x0000004800148947 */ /* 0x001fea0003800000 */
.L_x_4104:
[----:B------:R-:W-:Y:S05]  /*17160*/  BSYNC B0 ;  /* 0x0000000000007941 */ /* 0x000fea0003800000 */
.L_x_4003:
[----:B0-----:R-:W-:Y:S01]  /*17170*/  SHF.R.S32.HI R0, RZ, 0x1f, R37 ;  /* 0x0000001fff007819 */ /* 0x001fe20000011425 */
[----:B------:R-:W0:Y:S01]  /*17180*/  S2R R7, SR_TID.X ;  /* 0x0000000000077919 */ /* 0x000e220000002100 */
[----:B------:R-:W-:Y:S01]  /*17190*/  ULDC.64 UR4, c[0x0][0x300] ;  /* 0x0000c00000047ab9 */ /* 0x000fe20000000a00 */
[----:B-----5:R-:W-:Y:S01]  /*171a0*/  SHF.R.S32.HI R4, RZ, 0x1f, R36 ;  /* 0x0000001fff047819 */ /* 0x020fe20000011424 */
[----:B------:R-:W-:Y:S01]  /*171b0*/  IMAD.WIDE.U32 R2, R37, UR4, RZ ;  /* 0x0000000425027c25 */ /* 0x000fe2000f8e00ff */
[----:B------:R1:W-:Y:S01]  /*171c0*/  STL [R1+0x24], R0 ;  /* 0x0000240001007387 */ /* 0x0003e20000100800 */
[----:B------:R-:W-:Y:S01]  /*171d0*/  ULDC.64 UR6, c[0x0][0x2e8] ;  /* 0x0000ba0000067ab9 */ /* 0x000fe20000000a00 */
[----:B------:R-:W-:Y:S02]  /*171e0*/  LOP3.LUT P2, RZ, R18, 0x2, RZ, 0xc0, !PT ;  /* 0x0000000212ff7812 */ /* 0x000fe4000784c0ff */
[----:B------:R2:W-:Y:S01]  /*171f0*/  STL [R1+0x28], R4 ;  /* 0x0000280401007387 */ /* 0x0005e20000100800 */
[----:B-1----:R-:W-:-:S04]  /*17200*/  IMAD R0, R0, UR4, RZ ;  /* 0x0000000400007c24 */ /* 0x002fc8000f8e02ff */
[----:B------:R-:W-:Y:S01]  /*17210*/  IMAD R0, R37, UR5, R0 ;  /* 0x0000000525007c24 */ /* 0x000fe2000f8e0200 */
[----:B------:R-:W-:-:S03]  /*17220*/  ULDC.64 UR4, c[0x0][0x310] ;  /* 0x0000c40000047ab9 */ /* 0x000fc60000000a00 */
[----:B------:R-:W-:Y:S02]  /*17230*/  IMAD.IADD R3, R3, 0x1, R0 ;  /* 0x0000000103037824 */ /* 0x000fe400078e0200 */
[----:B------:R-:W-:Y:S02]  /*17240*/  IMAD R0, R4, UR4, RZ ;  /* 0x0000000404007c24 */ /* 0x000fe4000f8e02ff */
[----:B------:R-:W-:-:S04]  /*17250*/  IMAD.WIDE.U32 R2, R36, UR4, R2 ;  /* 0x0000000424027c25 */ /* 0x000fc8000f8e0002 */
[----:B------:R-:W-:Y:S01]  /*17260*/  IMAD R0, R36, UR5, R0 ;  /* 0x0000000524007c24 */ /* 0x000fe2000f8e0200 */
[----:B------:R-:W-:Y:S01]  /*17270*/  ULDC.64 UR4, c[0x0][0x308] ;  /* 0x0000c20000047ab9 */ /* 0x000fe20000000a00 */
[----:B0-----:R-:W-:Y:S02]  /*17280*/  IMAD.SHL.U32 R7, R7, 0x8, RZ ;  /* 0x0000000807077824 */ /* 0x001fe400078e00ff */
[----:B------:R-:W-:Y:S02]  /*17290*/  IMAD.IADD R3, R3, 0x1, R0 ;  /* 0x0000000103037824 */ /* 0x000fe400078e0200 */
[----:B--2---:R-:W-:Y:S01]  /*172a0*/  IMAD R4, R22, 0x1000, R35 ;  /* 0x0000100016047824 */ /* 0x004fe200078e0223 */
[----:B------:R-:W-:Y:S01]  /*172b0*/  LOP3.LUT R7, R7, 0x38, RZ, 0xc0, !PT ;  /* 0x0000003807077812 */ /* 0x000fe200078ec0ff */
[----:B------:R-:W-:Y:S01]  /*172c0*/  IMAD.WIDE.U32 R2, R16, UR4, R2 ;  /* 0x0000000410027c25 */ /* 0x000fe2000f8e0002 */
[----:B------:R-:W-:-:S03]  /*172d0*/  UMOV UR4, 0xffffffff ;  /* 0xffffffff00047882 */ /* 0x000fc60000000000 */
        /* <DEDUP_REMOVED lines=37> */
.L_x_4114:
        /* <DEDUP_REMOVED lines=10> */
.L_x_4006:
        /* <DEDUP_REMOVED lines=11> */
.L_x_4007:
[----:B------:R1:W5:Y:S01]  /*17680*/  LDL.LU R0, [R1+0x10] ;  /* 0x0000100001007983 */ /* 0x0003620000300800 */
[----:B------:R1:W-:Y:S03]  /*17690*/  SYNCS.ARRIVE.TRANS64.A1T0 RZ, [R30+URZ+0x28c30], RZ ;  /* 0x028c30ff1eff79a7 */ /* 0x0003e6000810003f */
[----:B0-----:R1:W5:Y:S04]  /*176a0*/  LDL.LU R4, [R1+0x4] ;  /* 0x0000040001047983 */ /* 0x0013680000300800 */
[----:B------:R1:W5:Y:S02]  /*176b0*/  LDL R3, [R1+0x8] ;  /* 0x0000080001037983 */ /* 0x0003640000100800 */
[----:B------:R-:W-:Y:S05]  /*176c0*/  WARPSYNC.ALL ;  /* 0x0000000000007948 */ /* 0x000fea0003800000 */
[----:B------:R-:W-:Y:S01]  /*176d0*/  ULDC.64 UR4, c[0x0][0xa00] ;  /* 0x0002800000047ab9 */ /* 0x000fe20000000a00 */
[----:B------:R-:W-:Y:S01]  /*176e0*/  BSSY B6, `(.L_x_4008) ;  /* 0x0000025000067945 */ /* 0x000fe20003800000 */
[----:B------:R-:W-:Y:S01]  /*176f0*/  BAR.SYNC.DEFER_BLOCKING 0x8, 0x100 ;  /* 0x0204000000007b1d */ /* 0x000fe20000010000 */
[----:B------:R-:W-:-:S04]  /*17700*/  ISETP.NE.U32.AND P0, PT, RZ, UR4, PT ;  /* 0x00000004ff007c0c */ /* 0x000fc8000bf05070 */
[----:B------:R-:W-:Y:S01]  /*17710*/  ISETP.NE.AND.EX P0, PT, RZ, UR5, PT, P0 ;  /* 0x00000005ff007c0c */ /* 0x000fe2000bf05300 */
[----:B------:R-:W-:-:S03]  /*17720*/  ULDC.64 UR4, c[0x0][0x298] ;  /* 0x0000a60000047ab9 */ /* 0x000fc60000000a00 */
[----:B------:R-:W-:-:S05]  /*17730*/  SEL R5, R31, RZ, !P0 ;  /* 0x000000ff1f057207 */ /* 0x000fca0004000000 */
[----:B------:R0:W-:Y:S01]  /*17740*/  STL [R1+0x1c], R5 ;  /* 0x00001c0501007387 */ /* 0x0001e20000100800 */
[----:B-----5:R-:W-:Y:S02]  /*17750*/  SEL R2, R0, RZ, !P0 ;  /* 0x000000ff00027207 */ /* 0x020fe40004000000 */
[----:B------:R-:W-:-:S03]  /*17760*/  SHF.R.S32.HI R0, RZ, 0x1f, R4 ;  /* 0x0000001fff007819 */ /* 0x000fc60000011404 */
[----:B------:R2:W-:Y:S01]  /*17770*/  STL [R1+0x34], R2 ;  /* 0x0000340201007387 */ /* 0x0005e20000100800 */
[----:B------:R-:W-:Y:S01]  /*17780*/  PRMT R31, R3, 0x8880, RZ ;  /* 0x00008880031f7816 */ /* 0x000fe200000000ff */
[----:B------:R-:W-:-:S03]  /*17790*/  IMAD R0, R0, UR4, RZ ;  /* 0x0000000400007c24 */ /* 0x000fc6000f8e02ff */
[----:B------:R-:W-:Y:S01]  /*177a0*/  PRMT R31, R31, 0x7710, RZ ;  /* 0x000077101f1f7816 */ /* 0x000fe200000000ff */
[C---:B------:R-:W-:Y:S02]  /*177b0*/  IMAD R0, R4.reuse, UR5, R0 ;  /* 0x0000000504007c24 */ /* 0x040fe4000f8e0200 */
[----:B0-----:R-:W-:-:S04]  /*177c0*/  IMAD.WIDE.U32 R4, R4, UR4, RZ ;  /* 0x0000000404047c25 */ /* 0x001fc8000f8e00ff */
[----:B------:R-:W-:Y:S01]  /*177d0*/  IMAD.IADD R0, R5, 0x1, R0 ;  /* 0x0000000105007824 */ /* 0x000fe200078e0200 */
[----:B------:R0:W-:Y:S01]  /*177e0*/  STL.64 [R1], R4 ;  /* 0x0000000401007387 */ /* 0x0001e20000100a00 */
[----:B--2---:R-:W-:-:S03]  /*177f0*/  VIADD R2, R17, 0x20400 ;  /* 0x0002040011027836 */ /* 0x004fc60000000000 */
[----:B------:R0:W-:Y:S02]  /*17800*/  STL [R1+0x10], R0 ;  /* 0x0000100001007387 */ /* 0x0001e40000100800 */
[----:B------:R-:W-:-:S13]  /*17810*/  LOP3.LUT P0, RZ, R2, 0x3ff, RZ, 0xc0, !PT ;  /* 0x000003ff02ff7812 */ /* 0x000fda000780c0ff */
[----:B0-----:R-:W-:Y:S05]  /*17820*/  @!P0 BRA `(.L_x_4009) ;  /* 0x0000000000408947 */ /* 0x001fea0003800000 */
        /* <DEDUP_REMOVED lines=16> */
.L_x_4009:
[----:B------:R-:W-:Y:S05]  /*17930*/  BSYNC B6 ;  /* 0x0000000000067941 */ /* 0x000fea0003800000 */
.L_x_4008:
[----:B------:R-:W2:Y:S01]  /*17940*/  LDL.LU R0, [R1+0x10] ;  /* 0x0000100001007983 */ /* 0x000ea20000300800 */
[----:B------:R-:W-:Y:S01]  /*17950*/  ULDC.64 UR4, c[0x0][0x2d8] ;  /* 0x0000b60000047ab9 */ /* 0x000fe20000000a00 */
[----:B------:R-:W0:Y:S02]  /*17960*/  LDC R7, c[0x0][0x448] ;  /* 0x00011200ff077b82 */ /* 0x000e240000000800 */
[----:B------:R-:W2:Y:S04]  /*17970*/  LDL.LU.64 R2, [R1] ;  /* 0x0000000001027983 */ /* 0x000ea80000300a00 */
[----:B------:R-:W3:Y:S04]  /*17980*/  LDL.LU R20, [R1+0x34] ;  /* 0x0000340001147983 */ /* 0x000ee80000300800 */
[----:B------:R-:W4:Y:S04]  /*17990*/  LDL.LU R21, [R1+0x1c] ;  /* 0x00001c0001157983 */ /* 0x000f280000300800 */
[----:B------:R0:W5:Y:S02]  /*179a0*/  LDL R8, [R1+0x30] ;  /* 0x0000300001087983 */ /* 0x0001640000100800 */
[----:B0-----:R-:W-:-:S13]  /*179b0*/  ISETP.NE.AND P0, PT, R7, 0x1, PT ;  /* 0x000000010700780c */ /* 0x001fda0003f05270 */
[----:B------:R-:W0:Y:S08]  /*179c0*/  @P0 LDC R5, c[0x0][0x44c] ;  /* 0x00011300ff050b82 */ /* 0x000e300000000800 */
[----:B------:R-:W1:Y:S01]  /*179d0*/  @P0 LDC R6, c[0x0][0x450] ;  /* 0x00011400ff060b82 */ /* 0x000e620000000800 */
[----:B--2---:R-:W-:Y:S02]  /*179e0*/  IMAD.MOV.U32 R3, RZ, RZ, R0 ;  /* 0x000000ffff037224 */ /* 0x004fe400078e0000 */
[----:B------:R-:W-:-:S04]  /*179f0*/  IMAD.WIDE.U32 R2, R16, UR4, R2 ;  /* 0x0000000410027c25 */ /* 0x000fc8000f8e0002 */
[----:B------:R-:W-:Y:S01]  /*17a00*/  IMAD R3, R16, UR5, R3 ;  /* 0x0000000510037c24 */ /* 0x000fe2000f8e0203 */
[----:B------:R-:W-:Y:S02]  /*17a10*/  ULDC.64 UR4, c[0x0][0x2e0] ;  /* 0x0000b80000047ab9 */ /* 0x000fe40000000a00 */
[----:B---3--:R-:W-:Y:S02]  /*17a20*/  IMAD R0, R20, UR4, RZ ;  /* 0x0000000414007c24 */ /* 0x008fe4000f8e02ff */
[----:B------:R-:W2:Y:S01]  /*17a30*/  S2R R20, SR_TID.X ;  /* 0x0000000000147919 */ /* 0x000ea20000002100 */
[----:B----4-:R-:W-:-:S04]  /*17a40*/  IMAD.WIDE.U32 R2, R21, UR4, R2 ;  /* 0x0000000415027c25 */ /* 0x010fc8000f8e0002 */
[----:B------:R-:W-:Y:S01]  /*17a50*/  IMAD R0, R21, UR5, R0 ;  /* 0x0000000515007c24 */ /* 0x000fe2000f8e0200 */
[----:B------:R-:W3:Y:S01]  /*17a60*/  S2R R9, SR_TID.X ;  /* 0x0000000000097919 */ /* 0x000ee20000002100 */
[----:B------:R-:W-:-:S03]  /*17a70*/  ULDC.64 UR4, c[0x0][0x2d0] ;  /* 0x0000b40000047ab9 */ /* 0x000fc60000000a00 */
[----:B------:R-:W-:Y:S02]  /*17a80*/  IADD3 R3, R3, R0, RZ ;  /* 0x0000000003037210 */ /* 0x000fe40007ffe0ff */
[----:B--2---:R-:W-:-:S04]  /*17a90*/  LOP3.LUT R20, R20, 0x7f, RZ, 0xc0, !PT ;  /* 0x0000007f14147812 */ /* 0x004fc800078ec0ff */
[----:B------:R-:W-:Y:S02]  /*17aa0*/  SHF.R.U32.HI R21, RZ, 0x3, R20 ;  /* 0x00000003ff157819 */ /* 0x000fe40000011614 */
[----:B------:R-:W2:Y:S02]  /*17ab0*/  S2R R20, SR_TID.X ;  /* 0x0000000000147919 */ /* 0x000ea40000002100 */
[----:B--2---:R-:W-:-:S05]  /*17ac0*/  IMAD.SHL.U32 R20, R20, 0x10, RZ ;  /* 0x0000001014147824 */ /* 0x004fca00078e00ff */
[----:B------:R-:W-:-:S05]  /*17ad0*/  LOP3.LUT R20, R21, 0x70, R20, 0xf8, !PT ;  /* 0x0000007015147812 */ /* 0x000fca00078ef814 */
[----:B------:R-:W-:Y:S02]  /*17ae0*/  IMAD R0, R25, 0x40, R20 ;  /* 0x0000004019007824 */ /* 0x000fe400078e0214 */
[----:B------:R2:W5:Y:S02]  /*17af0*/  LDL R20, [R1+0x14] ;  /* 0x0000140001147983 */ /* 0x0005640000100800 */
[----:B0-----:R-:W-:-:S04]  /*17b00*/  @P0 IMAD.HI.U32 R5, R0, R5, RZ ;  /* 0x0000000500050227 */ /* 0x001fc800078e00ff */
[----:B------:R-:W-:Y:S01]  /*17b10*/  IMAD.MOV.U32 R4, RZ, RZ, R0 ;  /* 0x000000ffff047224 */ /* 0x000fe200078e0000 */
[----:B-1----:R-:W-:Y:S01]  /*17b20*/  @P0 SHF.R.U32.HI R4, RZ, R6, R5 ;  /* 0x00000006ff040219 */ /* 0x002fe20000011605 */
[----:B------:R-:W0:Y:S04]  /*17b30*/  S2R R21, SR_TID.X ;  /* 0x0000000000157919 */ /* 0x000e280000002100 */
        /* <DEDUP_REMOVED lines=12> */
[----:B------:R-:W-:Y:S01]  /*17c00*/  ULDC.64 UR4, c[0x0][0x280] ;  /* 0x0000a00000047ab9 */ /* 0x000fe20000000a00 */
[----:B---3--:R-:W-:Y:S01]  /*17c10*/  IMAD.SHL.U32 R9, R9, 0x8, RZ ;  /* 0x0000000809097824 */ /* 0x008fe200078e00ff */
[C---:B------:R-:W-:Y:S01]  /*17c20*/  LEA R0, P0, R2.reuse, UR4, 0x1 ;  /* 0x0000000402007c11 */ /* 0x040fe2000f8008ff */
[----:B------:R-:W-:Y:S01]  /*17c30*/  IMAD.IADD R3, R3, 0x1, R4 ;  /* 0x0000000103037824 */ /* 0x000fe200078e0204 */
[----:B------:R-:W-:Y:S02]  /*17c40*/  ULDC UR4, c[0x0][0x2b8] ;  /* 0x0000ae0000047ab9 */ /* 0x000fe40000000800 */
[----:B------:R-:W-:Y:S02]  /*17c50*/  LOP3.LUT R9, R9, 0x38, RZ, 0xc0, !PT ;  /* 0x0000003809097812 */ /* 0x000fe400078ec0ff */
[----:B------:R-:W-:Y:S01]  /*17c60*/  LEA.HI.X R2, R2, UR5, R3, 0x1, P0 ;  /* 0x0000000502027c11 */ /* 0x000fe200080f0c03 */
[----:B------:R-:W-:Y:S01]  /*17c70*/  UMOV UR5, 0xffffffff ;  /* 0xffffffff00057882 */ /* 0x000fe20000000000 */
[----:B0-----:R-:W-:-:S02]  /*17c80*/  LOP3.LUT R21, R21, 0x7f, RZ, 0xc0, !PT ;  /* 0x0000007f15157812 */ /* 0x001fc400078ec0ff */
[----:B------:R-:W-:Y:S02]  /*17c90*/  ISETP.GE.AND P1, PT, R9, UR4, PT ;  /* 0x0000000409007c0c */ /* 0x000fe4000bf26270 */
[----:B------:R-:W-:Y:S01]  /*17ca0*/  SHF.R.U32.HI R10, RZ, 0x3, R21 ;  /* 0x00000003ff0a7819 */ /* 0x000fe20000011615 */
[----:B--2---:R-:W-:Y:S10]  /*17cb0*/  BRA.DIV UR5, `(.L_x_4010) ;  /* 0x0000004205a07947 */ /* 0x004ff4000b800000 */
        /* <DEDUP_REMOVED lines=26> */
[----:B------:R-:W1:Y:S08]  /*17e60*/  SHFL.IDX PT, R4, R2, 0x2, 0x181f ;  /* 0x00581f0002047f89 */ /* 0x000e7000000e0000 */
[----:B0-----:R-:W-:-:S05]  /*17e70*/  @!P0 LEA R5, P2, R9, R5, 0x1 ;  /* 0x0000000509058211 */ /* 0x001fca00078408ff */
[----:B-1----:R-:W-:-:S05]  /*17e80*/  @!P0 IMAD.X R4, RZ, RZ, R4, P2 ;  /* 0x000000ffff048224 */ /* 0x002fca00010e0604 */
[----:B------:R-:W-:-:S04]  /*17e90*/  @!P0 LOP3.LUT R5, R5, R4, RZ, 0x3c, !PT ;  /* 0x0000000405058212 */ /* 0x000fc800078e3cff */
[----:B------:R-:W-:-:S04]  /*17ea0*/  @!P0 LOP3.LUT R4, R5, R4, RZ, 0x3c, !PT ;  /* 0x0000000405048212 */ /* 0x000fc800078e3cff */
[----:B------:R-:W-:-:S05]  /*17eb0*/  @!P0 LOP3.LUT R5, R5, R4, RZ, 0x3c, !PT ;  /* 0x0000000405058212 */ /* 0x000fca00078e3cff */
[----:B------:R0:W-:Y:S04]  /*17ec0*/  @!P0 LDGSTS.E.BYPASS.LTC128B.128 [R8+0x21400], desc[UR42][R4.64], !P1 ;  /* 0x2140000004088fae */ /* 0x0001e8000c901d6a */
[----:B0-----:R0:W1:Y:S02]  /*17ed0*/  SHFL.IDX PT, R4, R2, 0x3, 0x181f ;  /* 0x00781f0002047f89 */ /* 0x00106400000e0000 */
.L_x_4123:
[----:B------:R-:W-:-:S05]  /*17ee0*/  VIADD R25, R25, 0x30 ;  /* 0x0000003019197836 */ /* 0x000fca0000000000 */
[----:B------:R-:W-:-:S13]  /*17ef0*/  ISETP.GE.AND P0, PT, R25, R3, PT ;  /* 0x000000031900720c */ /* 0x000fda0003f06270 */
[----:B0-----:R-:W-:-:S05]  /*17f00*/  @!P0 LEA R2, P2, R9, R0, 0x1 ;  /* 0x0000000009028211 */ /* 0x001fca00078408ff */
[----:B-1----:R-:W-:-:S05]  /*17f10*/  @!P0 IMAD.X R3, RZ, RZ, R4, P2 ;  /* 0x000000ffff038224 */ /* 0x002fca00010e0604 */
[----:B------:R-:W-:Y:S01]  /*17f20*/  @!PT LDS RZ, [RZ] ;  /* 0x00000000fffff984 */ /* 0x000fe20000000800 */
[----:B------:R-:W-:Y:S01]  /*17f30*/  @!PT LDS RZ, [RZ] ;  /* 0x00000000fffff984 */ /* 0x000fe20000000800 */
[----:B------:R-:W-:Y:S01]  /*17f40*/  @!PT LDS RZ, [RZ] ;  /* 0x00000000fffff984 */ /* 0x000fe20000000800 */
[----:B------:R0:W-:Y:S01]  /*17f50*/  @!P0 LDGSTS.E.BYPASS.LTC128B.128 [R8+0x21c00], desc[UR42][R2.64], !P1 ;  /* 0x21c0000002088fae */ /* 0x0001e2000c901d6a */
[----:B------:R-:W-:Y:S01]  /*17f60*/  PLOP3.LUT P0, PT, PT, PT, PT, 0x80, 0x0 ;  /* 0x000000000000781c */ /* 0x000fe20003f0f070 */
[----:B------:R-:W-:-:S12]  /*17f70*/  NOP ;  /* 0x0000000000007918 */ /* 0x000fd80000000000 */
.L_x_4011:
        /* <DEDUP_REMOVED lines=18> */
.L_x_4124:
[----:B------:R-:W-:Y:S05]  /*180a0*/  BSYNC B0 ;  /* 0x0000000000007941 */ /* 0x000fea0003800000 */
.L_x_4012:
[----:B------:R-:W-:-:S05]  /*180b0*/  IMAD.U32 R2, RZ, RZ, UR38 ;  /* 0x00000026ff027e24 */ /* 0x000fca000f8e00ff */
[----:B------:R-:W-:-:S13]  /*180c0*/  ISETP.NE.AND P0, PT, R2, 0x3, PT ;  /* 0x000000030200780c */ /* 0x000fda0003f05270 */
[----:B------:R-:W-:Y:S05]  /*180d0*/  @!P0 BRA `(.L_x_4014) ;  /* 0x0000000000048947 */ /* 0x000fea0003800000 */
[----:B------:R-:W-:Y:S01]  /*180e0*/  BPT.TRAP 0x1 ;  /* 0x000000040000795c */ /* 0x000fe20000300000 */
.L_x_4014:
[----:B0-----:R-:W-:Y:S01]  /*180f0*/  SHF.L.U32 R0, R28, 0x1f, RZ ;  /* 0x0000001f1c007819 */ /* 0x001fe200000006ff */
[----:B------:R-:W-:Y:S03]  /*18100*/  BSSY B0, `(.L_x_4015) ;  /* 0x0000003000007945 */ /* 0x000fe60003800000 */
[----:B------:R-:W0:Y:S02]  /*18110*/  SYNCS.PHASECHK.TRANS64.TRYWAIT P0, [R30+URZ+0x28c60], R0 ;  /* 0x028c60001e0075a7 */ /* 0x000e24000800017f */
[----:B0-----:R-:W-:Y:S05]  /*18120*/  @!P0 BRA `(.L_x_4016) ;  /* 0x0000004000dc8947 */ /* 0x001fea0003800000 */
.L_x_4125:
[----:B------:R-:W-:Y:S05]  /*18130*/  BSYNC B0 ;  /* 0x0000000000007941 */ /* 0x000fea0003800000 */
.L_x_4015:
[----:B------:R-:W0:Y:S01]  /*18140*/  LDL.LU R2, [R1+0x24] ;  /* 0x0000240001027983 */ /* 0x000e220000300800 */
[----:B------:R-:W-:Y:S01]  /*18150*/  ULDC.64 UR4, c[0x0][0x328] ;  /* 0x0000ca0000047ab9 */ /* 0x000fe20000000a00 */
[----:B------:R-:W-:Y:S02]  /*18160*/  ULDC.64 UR6, c[0x0][0x318] ;  /* 0x0000c60000067ab9 */ /* 0x000fe40000000a00 */
[----:B------:R-:W2:Y:S01]  /*18170*/  LDL.LU R4, [R1+0x28] ;  /* 0x0000280001047983 */ /* 0x000ea20000300800 */
        /* <DEDUP_REMOVED lines=8> */
[----:B------:R-:W-:Y:S01]  /*18200*/  ULDC.64 UR4, c[0x0][0x330] ;  /* 0x0000cc0000047ab9 */ /* 0x000fe20000000a00 */
[----:B------:R-:W-:-:S03]  /*18210*/  IMAD R4, R22, 0x8000, R35 ;  /* 0x0000800016047824 */ /* 0x000fc600078e0223 */
[----:B------:R-:W-:-:S03]  /*18220*/  IADD3 R3, R3, R0, RZ ;  /* 0x0000000003037210 */ /* 0x000fc60007ffe0ff */
[----:B------:R-:W-:Y:S01]  /*18230*/  IMAD.WIDE.U32 R2, R16, UR4, R2 ;  /* 0x0000000410027c25 */ /* 0x000fe2000f8e0002 */
[----:B------:R-:W-:-:S03]  /*18240*/  UMOV UR4, 0xffffffff ;  /* 0xffffffff00047882 */ /* 0x000fc60000000000 */
[----:B------:R-:W-:Y:S01]  /*18250*/  IMAD R6, R16, UR5, R3 ;  /* 0x0000000510067c24 */ /* 0x000fe2000f8e0203 */
[----:B------:R-:W-:-:S04]  /*18260*/  LEA R5, P0, R2, UR6, 0x1 ;  /* 0x0000000602057c11 */ /* 0x000fc8000f8008ff */
[----:B------:R-:W-:Y:S01]  /*18270*/  LEA.HI.X R6, R2, UR7, R6, 0x1, P0 ;  /* 0x0000000702067c11 */ /* 0x000fe200080f0c06 */
[----:B------:R-:W-:Y:S08]  /*18280*/  BRA.DIV UR4, `(.L_x_4017) ;  /* 0x0000004204987947 */ /* 0x000ff0000b800000 */
[----:B------:R-:W2:Y:S01]  /*18290*/  LDL R3, [R1+0x8] ;  /* 0x0000080001037983 */ /* 0x000ea20000100800 */
        /* <DEDUP_REMOVED lines=87> */
.L_x_4135:
[C---:B------:R-:W-:Y:S02]  /*18810*/  LOP3.LUT P6, RZ, R18.reuse, 0x100, RZ, 0xc0, !PT ;  /* 0x0000010012ff7812 */ /* 0x040fe400078cc0ff */
[----:B------:R-:W-:Y:S02]  /*18820*/  LOP3.LUT R18, R18, 0xfffff7ff, RZ, 0xc0, !PT ;  /* 0xfffff7ff12127812 */ /* 0x000fe400078ec0ff */
[C---:B------:R-:W-:Y:S02]  /*18830*/  ISETP.LT.OR P6, PT, R23.reuse, 0x31, P6 ;  /* 0x000000311700780c */ /* 0x040fe400037c1670 */
[----:B------:R-:W-:-:S11]  /*18840*/  ISETP.LT.OR P5, PT, R23, 0x31, !P5 ;  /* 0x000000311700780c */ /* 0x000fd60006fa1670 */
[----:B------:R-:W-:Y:S02]  /*18850*/  @P6 LOP3.LUT R18, R18, 0x800, RZ, 0xfc, !PT ;  /* 0x0000080012126812 */ /* 0x000fe400078efcff */
[C---:B------:R-:W-:Y:S02]  /*18860*/  ISETP.LT.OR P6, PT, R23.reuse, 0x31, !P4 ;  /* 0x000000311700780c */ /* 0x040fe400067c1670 */
[----:B------:R-:W-:Y:S02]  /*18870*/  LOP3.LUT R18, R18, 0xffffdfff, RZ, 0xc0, !PT ;  /* 0xffffdfff12127812 */ /* 0x000fe400078ec0ff */
[C---:B------:R-:W-:Y:S02]  /*18880*/  ISETP.LT.OR P4, PT, R23.reuse, 0x31, !P2 ;  /* 0x000000311700780c */ /* 0x040fe40005781670 */
        /* <DEDUP_REMOVED lines=26> */
.L_x_4018:
        /* <DEDUP_REMOVED lines=11> */
.L_x_4019:
[----:B------:R-:W2:Y:S01]  /*18ae0*/  LDL.LU R2, [R1+0x18] ;  /* 0x0000180001027983 */ /* 0x000ea20000300800 */
[----:B------:R1:W-:Y:S01]  /*18af0*/  SYNCS.ARRIVE.TRANS64.A1T0 RZ, [R30+URZ+0x28c50], RZ ;  /* 0x028c50ff1eff79a7 */ /* 0x0003e2000810003f */
[----:B------:R-:W-:Y:S01]  /*18b00*/  BSSY B0, `(.L_x_4020) ;  /* 0x00000f2000007945 */ /* 0x000fe20003800000 */
[----:B--2---:R-:W-:-:S05]  /*18b10*/  VIADD R7, R2, 0xfffffffe ;  /* 0xfffffffe02077836 */ /* 0x004fca0000000000 */
[----:B------:R-:W-:-:S13]  /*18b20*/  ISETP.GE.AND P0, PT, R7, R32, PT ;  /* 0x000000200700720c */ /* 0x000fda0003f06270 */
[----:B-1----:R-:W-:Y:S05]  /*18b30*/  @!P0 BRA `(.L_x_4021) ;  /* 0x0000000c00b88947 */ /* 0x002fea0003800000 */
[----:B------:R-:W2:Y:S04]  /*18b40*/  LDL.LU R3, [R1+0x2c] ;  /* 0x00002c0001037983 */ /* 0x000ea80000300800 */
[----:B------:R-:W3:Y:S01]  /*18b50*/  LDL.LU R2, [R1+0x8] ;  /* 0x0000080001027983 */ /* 0x000ee20000300800 */
[----:B--2---:R-:W-:Y:S02]  /*18b60*/  LOP3.LUT R31, R3, 0x40, RZ, 0xc0, !PT ;  /* 0x00000040031f7812 */ /* 0x004fe400078ec0ff */
[----:B---3--:R-:W-:Y:S02]  /*18b70*/  LOP3.LUT R30, R2, 0x80, RZ, 0xc0, !PT ;  /* 0x00000080021e7812 */ /* 0x008fe400078ec0ff */
[----:B------:R-:W-:Y:S02]  /*18b80*/  SHF.R.U32.HI R31, RZ, 0x2, R31 ;  /* 0x00000002ff1f7819 */ /* 0x000fe4000001161f */
[----:B------:R-:W-:-:S07]  /*18b90*/  SHF.R.U32.HI R30, RZ, 0x3, R30 ;  /* 0x00000003ff1e7819 */ /* 0x000fce000001161e */
.L_x_4034:
[----:B-1----:R-:W1:Y:S01]  /*18ba0*/  S2R R2, SR_TID.X ;  /* 0x0000000000027919 */ /* 0x002e620000002100 */
[----:B0-----:R-:W0:Y:S01]  /*18bb0*/  LDC R5, c[0x0][0x430] ;  /* 0x00010c00ff057b82 */ /* 0x001e220000000800 */
[----:B------:R-:W-:Y:S01]  /*18bc0*/  IMAD R4, R7, 0x40, R33 ;  /* 0x0000004007047824 */ /* 0x000fe200078e0221 */
[----:B------:R-:W-:Y:S01]  /*18bd0*/  MOV R10, UR38 ;  /* 0x00000026000a7c02 */ /* 0x000fe20008000f00 */
[----:B--2---:R-:W2:Y:S01]  /*18be0*/  S2R R8, SR_TID.X ;  /* 0x0000000000087919 */ /* 0x004ea20000002100 */
[----:B------:R-:W-:Y:S01]  /*18bf0*/  VIADD R22, R22, 0x1 ;  /* 0x0000000116167836 */ /* 0x000fe20000000000 */
[----:B0-----:R-:W-:Y:S02]  /*18c00*/  ISETP.NE.AND P0, PT, R5, 0x1, PT ;  /* 0x000000010500780c */ /* 0x001fe40003f05270 */
[----:B-1----:R-:W-:Y:S01]  /*18c10*/  LOP3.LUT R2, R2, 0x7f, RZ, 0xc0, !PT ;  /* 0x0000007f02027812 */ /* 0x002fe200078ec0ff */
[----:B--2---:R-:W-:-:S03]  /*18c20*/  IMAD.SHL.U32 R8, R8, 0x10, RZ ;  /* 0x0000001008087824 */ /* 0x004fc600078e00ff */
[----:B------:R-:W-:-:S07]  /*18c30*/  SHF.R.U32.HI R2, RZ, 0x3, R2 ;  /* 0x00000003ff027819 */ /* 0x000fce0000011602 */
[----:B---3--:R-:W0:Y:S01]  /*18c40*/  @P0 LDC R6, c[0x0][0x434] ;  /* 0x00010d00ff060b82 */ /* 0x008e220000000800 */
[----:B------:R-:W-:-:S04]  /*18c50*/  LOP3.LUT R8, R2, 0x70, R8, 0xf8, !PT ;  /* 0x0000007002087812 */ /* 0x000fc800078ef808 */
[----:B------:R-:W-:-:S03]  /*18c60*/  ISETP.GT.U32.AND P1, PT, R8, 0x3f, PT ;  /* 0x0000003f0800780c */ /* 0x000fc60003f24070 */
[----:B------:R-:W1:Y:S01]  /*18c70*/  @P0 LDC R3, c[0x0][0x438] ;  /* 0x00010e00ff030b82 */ /* 0x000e620000000800 */
[----:B------:R-:W-:-:S04]  /*18c80*/  IMAD.IADD R4, R8, 0x1, R4 ;  /* 0x0000000108047824 */ /* 0x000fc800078e0204 */
[----:B------:R-:W-:-:S05]  /*18c90*/  IMAD.MOV.U32 R2, RZ, RZ, R4 ;  /* 0x000000ffff027224 */ /* 0x000fca00078e0004 */
[----:B------:R-:W2:Y:S01]  /*18ca0*/  @!P1 LDC.64 R8, c[0x0][0x428] ;  /* 0x00010a00ff089b82 */ /* 0x000ea20000000a00 */
[----:B0-----:R-:W-:-:S05]  /*18cb0*/  @P0 IMAD.HI.U32 R6, R4, R6, RZ ;  /* 0x0000000604060227 */ /* 0x001fca00078e00ff */
[----:B-1----:R-:W-:-:S05]  /*18cc0*/  @P0 SHF.R.U32.HI R2, RZ, R3, R6 ;  /* 0x00000003ff020219 */ /* 0x002fca0000011606 */
[----:B------:R-:W-:-:S04]  /*18cd0*/  IMAD.MOV R3, RZ, RZ, -R2 ;  /* 0x000000ffff037224 */ /* 0x000fc800078e0a02 */
[----:B------:R-:W-:Y:S01]  /*18ce0*/  IMAD R5, R5, R3, R4 ;  /* 0x0000000305057224 */ /* 0x000fe200078e0204 */
[--C-:B------:R-:W-:Y:S01]  /*18cf0*/  @!P1 SHF.R.S32.HI R3, RZ, 0x1f, R2.reuse ;  /* 0x0000001fff039819 */ /* 0x100fe20000011402 */
[-C--:B--2---:R-:W-:Y:S02]  /*18d00*/  @!P1 IMAD R4, R34, R8.reuse, RZ ;  /* 0x0000000822049224 */ /* 0x084fe400078e02ff */
[----:B------:R-:W-:-:S04]  /*18d10*/  @!P1 IMAD.WIDE.U32 R2, R26, R8, R2 ;  /* 0x000000081a029225 */ /* 0x000fc800078e0002 */
[----:B------:R-:W-:Y:S02]  /*18d20*/  @!P1 IMAD R4, R26, R9, R4 ;  /* 0x000000091a049224 */ /* 0x000fe400078e0204 */
[----:B------:R-:W0:Y:S02]  /*18d30*/  @!P1 LDC.64 R8, c[0x0][0x418] ;  /* 0x00010600ff089b82 */ /* 0x000e240000000a00 */
[----:B------:R-:W-:Y:S02]  /*18d40*/  @!P1 IMAD.IADD R3, R4, 0x1, R3 ;  /* 0x0000000104039824 */ /* 0x000fe400078e0203 */
[----:B------:R-:W-:Y:S01]  /*18d50*/  IMAD.MOV.U32 R4, RZ, RZ, RZ ;  /* 0x000000ffff047224 */ /* 0x000fe200078e00ff */
[----:B0-----:R-:W-:-:S04]  /*18d60*/  @!P1 LEA R8, P0, R2, R8, 0x2 ;  /* 0x0000000802089211 */ /* 0x001fc800078010ff */
[----:B------:R-:W-:Y:S02]  /*18d70*/  @!P1 LEA.HI.X R9, R2, R9, R3, 0x2, P0 ;  /* 0x0000000902099211 */ /* 0x000fe400000f1403 */
[----:B------:R-:W-:-:S03]  /*18d80*/  ISETP.NE.AND P0, PT, R22, 0x2, PT ;  /* 0x000000021600780c */ /* 0x000fc60003f05270 */
[----:B------:R0:W5:Y:S01]  /*18d90*/  @!P1 LDG.E R4, desc[UR42][R8.64] ;  /* 0x0000002a08049981 */ /* 0x000162000c1e1900 */
[----:B------:R-:W-:Y:S01]  /*18da0*/  ISETP.NE.AND P1, PT, R10, 0x3, PT ;  /* 0x000000030a00780c */ /* 0x000fe20003f25270 */
[----:B------:R-:W-:Y:S01]  /*18db0*/  IMAD.MOV.U32 R3, RZ, RZ, R7 ;  /* 0x000000ffff037224 */ /* 0x000fe200078e0007 */
[----:B------:R-:W-:Y:S01]  /*18dc0*/  SEL R2, RZ, 0x1, P0 ;  /* 0x00000001ff027807 */ /* 0x000fe20000000000 */
[----:B------:R-:W-:Y:S05]  /*18dd0*/  YIELD ;  /* 0x0000000000007946 */ /* 0x000fea0003800000 */
[----:B------:R-:W-:Y:S01]  /*18de0*/  SEL R22, R22, RZ, P0 ;  /* 0x000000ff16167207 */ /* 0x000fe20000000000 */
[----:B------:R-:W-:Y:S01]  /*18df0*/  VIADD R7, R7, 0xffffffff ;  /* 0xffffffff07077836 */ /* 0x000fe20000000000 */
[----:B------:R-:W-:-:S02]  /*18e00*/  LOP3.LUT R28, R28, R2, RZ, 0x3c, !PT ;  /* 0x000000021c1c7212 */ /* 0x000fc400078e3cff */
[----:B------:R-:W-:Y:S01]  /*18e10*/  ISETP.GT.AND P3, PT, R3, R32, PT ;  /* 0x000000200300720c */ /* 0x000fe20003f64270 */
[----:B0-----:R-:W-:-:S12]  /*18e20*/  @!P1 BRA `(.L_x_4022) ;  /* 0x0000000000049947 */ /* 0x001fd80003800000 */
[----:B------:R-:W-:Y:S01]  /*18e30*/  BPT.TRAP 0x1 ;  /* 0x000000040000795c */ /* 0x000fe20000300000 */
.L_x_4022:
[----:B------:R-:W-:Y:S01]  /*18e40*/  IMAD R6, R22, 0x8, R17 ;  /* 0x0000000816067824 */ /* 0x000fe200078e0211 */
[----:B------:R-:W-:Y:S01]  /*18e50*/  SHF.L.U32 R20, R28, 0x1f, RZ ;  /* 0x0000001f1c147819 */ /* 0x000fe200000006ff */
[----:B------:R-:W-:Y:S01]  /*18e60*/  BSSY B1, `(.L_x_4023) ;  /* 0x0000004000017945 */ /* 0x000fe20003800000 */
[----:B------:R-:W-:Y:S02]  /*18e70*/  SHF.R.S32.HI R9, RZ, 0x1f, R5 ;  /* 0x0000001fff097819 */ /* 0x000fe40000011405 */
[----:B------:R-:W0:Y:S02]  /*18e80*/  SYNCS.PHASECHK.TRANS64.TRYWAIT P0, [R6+URZ+0x28c40], R20 ;  /* 0x028c4014060075a7 */ /* 0x000e24000800017f */
[----:B0-----:R-:W-:Y:S05]  /*18e90*/  @!P0 BRA `(.L_x_4024) ;  /* 0x0000003c00c08947 */ /* 0x001fea0003800000 */
.L_x_4136:
[----:B------:R-:W-:Y:S05]  /*18ea0*/  BSYNC B1 ;  /* 0x0000000000017941 */ /* 0x000fea0003800000 */
.L_x_4023:
        /* <DEDUP_REMOVED lines=40> */
.L_x_4146:
        /* <DEDUP_REMOVED lines=8> */
.L_x_4026:
        /* <DEDUP_REMOVED lines=11> */
.L_x_4027:
[----:B------:R2:W-:Y:S01]  /*19260*/  SYNCS.ARRIVE.TRANS64.A1T0 RZ, [R6+URZ+0x28c30], RZ ;  /* 0x028c30ff06ff79a7 */ /* 0x0005e2000810003f */
[----:B------:R-:W-:Y:S05]  /*19270*/  @!P2 BRA `(.L_x_4028) ;  /* 0x000000000004a947 */ /* 0x000fea0003800000 */
[----:B------:R-:W-:Y:S01]  /*19280*/  BPT.TRAP 0x1 ;  /* 0x000000040000795c */ /* 0x000fe20000300000 */
.L_x_4028:
[----:B------:R-:W3:Y:S01]  /*19290*/  SYNCS.PHASECHK.TRANS64.TRYWAIT P0, [R6+URZ+0x28c60], R20 ;  /* 0x028c6014060075a7 */ /* 0x000ee2000800017f */
[----:B------:R-:W-:Y:S04]  /*192a0*/  BSSY B1, `(.L_x_4029) ;  /* 0x0000002000017945 */ /* 0x000fe80003800000 */
[----:B---3--:R-:W-:Y:S05]  /*192b0*/  @!P0 BRA `(.L_x_4030) ;  /* 0x0000003c00e88947 */ /* 0x008fea0003800000 */
.L_x_4147:
[----:B------:R-:W-:Y:S05]  /*192c0*/  BSYNC B1 ;  /* 0x0000000000017941 */ /* 0x000fea0003800000 */
.L_x_4029:
        /* <DEDUP_REMOVED lines=8> */
[----:B-1----:R-:W-:Y:S02]  /*19350*/  IMAD R21, R22, 0x7000, R8 ;  /* 0x0000700016157824 */ /* 0x002fe400078e0208 */
        /* <DEDUP_REMOVED lines=12> */
[----:B------:R-:W1:Y:S01]  /*19420*/  SHFL.IDX PT, R2, R9, RZ, 0x181f ;  /* 0x00181fff09027589 */ /* 0x000e6200000e0000 */
[C---:B------:R-:W-:Y:S01]  /*19430*/  LOP3.LUT P1, RZ, R18.reuse, 0x80, RZ, 0xc0, !PT ;  /* 0x0000008012ff7812 */ /* 0x040fe2000782c0ff */
[----:B------:R-:W-:Y:S01]  /*19440*/  IMAD R21, R21, 0x2, R17 ;  /* 0x0000000215157824 */ /* 0x000fe200078e0211 */
[C---:B------:R-:W-:Y:S01]  /*19450*/  LOP3.LUT P2, RZ, R18.reuse, 0x40, RZ, 0xc0, !PT ;  /* 0x0000004012ff7812 */ /* 0x040fe2000784c0ff */
[----:B------:R-:W4:Y:S01]  /*19460*/  SHFL.IDX PT, R3, R10, RZ, 0x181f ;  /* 0x00181fff0a037589 */ /* 0x000f2200000e0000 */
[----:B------:R-:W-:-:S03]  /*19470*/  LOP3.LUT R18, R18, 0xffffdfff, RZ, 0xc0, !PT ;  /* 0xffffdfff12127812 */ /* 0x000fc600078ec0ff */
[----:B------:R-:W5:Y:S01]  /*19480*/  SHFL.IDX PT, R14, R9, 0x1, 0x181f ;  /* 0x00381f00090e7f89 */ /* 0x000f6200000e0000 */
[----:B------:R-:W-:-:S03]  /*19490*/  @P3 LOP3.LUT R18, R18, 0x2000, RZ, 0xfc, !PT ;  /* 0x0000200012123812 */ /* 0x000fc600078efcff */
[----:B------:R-:W0:Y:S01]  /*194a0*/  SHFL.IDX PT, R5, R10, 0x1, 0x181f ;  /* 0x00381f000a057f89 */ /* 0x000e2200000e0000 */
[C---:B------:R-:W-:Y:S02]  /*194b0*/  LOP3.LUT P3, RZ, R18.reuse, 0x20, RZ, 0xc0, !PT ;  /* 0x0000002012ff7812 */ /* 0x040fe4000786c0ff */
[C---:B------:R-:W-:Y:S01]  /*194c0*/  LOP3.LUT P6, RZ, R18.reuse, 0x10, RZ, 0xc0, !PT ;  /* 0x0000001012ff7812 */ /* 0x040fe200078cc0ff */
[----:B------:R-:W-:Y:S01]  /*194d0*/  SHFL.IDX PT, R8, R10, 0x2, 0x181f ;  /* 0x00581f000a087f89 */ /* 0x000fe200000e0000 */
[----:B------:R-:W-:-:S03]  /*194e0*/  LOP3.LUT R18, R18, 0xffff7fff, RZ, 0xc0, !PT ;  /* 0xffff7fff12127812 */ /* 0x000fc600078ec0ff */
[----:B------:R-:W-:Y:S01]  /*194f0*/  SHFL.IDX PT, R10, R10, 0x3, 0x181f ;  /* 0x00781f000a0a7f89 */ /* 0x000fe200000e0000 */
[----:B-1----:R-:W-:-:S05]  /*19500*/  IADD3 R2, P0, R2, R0, RZ ;  /* 0x0000000002027210 */ /* 0x002fca0007f1e0ff */
[----:B------:R-:W-:Y:S01]  /*19510*/  @P3 LOP3.LUT R18, R18, 0x8000, RZ, 0xfc, !PT ;  /* 0x0000800012123812 */ /* 0x000fe200078efcff */
[----:B----4-:R-:W-:Y:S01]  /*19520*/  IMAD.X R3, RZ, RZ, R3, P0 ;  /* 0x000000ffff037224 */ /* 0x010fe200000e0603 */
[----:B------:R-:W-:-:S04]  /*19530*/  ISETP.NE.U32.AND P0, PT, R31, RZ, PT ;  /* 0x000000ff1f00720c */ /* 0x000fc80003f05070 */
[----:B------:R-:W-:Y:S01]  /*19540*/  LDGSTS.E.BYPASS.LTC128B.128 [R21+0x400], desc[UR42][R2.64], !P1 ;  /* 0x0040000002157fae */ /* 0x000fe2000c901d6a */
[----:B------:R-:W-:-:S03]  /*19550*/  ISETP.NE.U32.AND P1, PT, R30, RZ, PT ;  /* 0x000000ff1e00720c */ /* 0x000fc60003f25070 */
[----:B------:R-:W-:Y:S01]  /*19560*/  LDGSTS.E.BYPASS.LTC128B.128 [R21+0x2400], desc[UR42][R2.64+0x80], !P2 ;  /* 0x0240008002157fae */ /* 0x000fe2000d101d6a */
[----:B-----5:R-:W-:-:S03]  /*19570*/  IADD3 R4, P2, R14, R0, RZ ;  /* 0x000000000e047210 */ /* 0x020fc60007f5e0ff */
[----:B------:R-:W-:Y:S01]  /*19580*/  LDGSTS.E.BYPASS.LTC128B.128 [R21+0x4400], desc[UR42][R2.64+0x100], !P3 ;  /* 0x0440010002157fae */ /* 0x000fe2000d901d6a */
[C---:B------:R-:W-:Y:S01]  /*19590*/  LOP3.LUT P3, RZ, R18.reuse, 0x80, RZ, 0xc0, !PT ;  /* 0x0000008012ff7812 */ /* 0x040fe2000786c0ff */
[----:B0-----:R-:W-:Y:S01]  /*195a0*/  IMAD.X R5, RZ, RZ, R5, P2 ;  /* 0x000000ffff057224 */ /* 0x001fe200010e0605 */
        /* <DEDUP_REMOVED lines=33> */
.L_x_4157:
[----:B------:R-:W-:Y:S02]  /*197c0*/  LOP3.LUT R18, R18, 0xffffbfff, RZ, 0xc0, !PT ;  /* 0xffffbfff12127812 */ /* 0x000fe400078ec0ff */
[----:B-1----:R-:W-:Y:S02]  /*197d0*/  IADD3 R2, P2, R14, R0, RZ ;  /* 0x000000000e027210 */ /* 0x002fe40007f5e0ff */
        /* <DEDUP_REMOVED lines=23> */
.L_x_4032:
[----:B------:R-:W-:Y:S02]  /*19950*/  PLOP3.LUT P1, PT, P1, P0, PT, 0xa2, 0x0 ;  /* 0x000000000000781c */ /* 0x000fe40000f21472 */
[----:B------:R-:W-:-:S08]  /*19960*/  @P0 R2UR P1, UR4, R6 ;  /* 0x00000000060402ca */ /* 0x000fd00000020000 */
[----:B------:R-:W-:-:S05]  /*19970*/  @P0 PLOP3.LUT P0, PT, P1, PT, PT, 0x80, 0x0 ;  /* 0x000000000000081c */ /* 0x000fca0000f0f070 */
[----:B------:R-:W-:Y:S01]  /*19980*/  @!P1 SYNCS.ARRIVE.TRANS64.RED.A0T1 RZ, [UR4+0x28c50], RZ ;  /* 0x028c50ffffff99a7 */ /* 0x000fe20008200404 */
[----:B------:R-:W-:Y:S07]  /*19990*/  @!P1 ARRIVES.LDGSTSBAR.64.TRANSCNT [UR4+0x28c50] ;  /* 0x028c5000ff0099b0 */ /* 0x000fee0008000a84 */
[----:B------:R-:W-:Y:S05]  /*199a0*/  @P0 BRA.U.ANY `(.L_x_4032) ;  /* 0xfffffffd00e80947 */ /* 0x000fea000393ffff */
[----:B------:R-:W-:Y:S01]  /*199b0*/  NOP ;  /* 0x0000000000007918 */ /* 0x000fe20000000000 */
[----:B0-----:R-:W-:-:S04]  /*199c0*/  MOV R2, UR38 ;  /* 0x0000002600027c02 */ /* 0x001fc80008000f00 */
[----:B------:R-:W-:-:S13]  /*199d0*/  ISETP.NE.AND P2, PT, R2, 0x3, PT ;  /* 0x000000030200780c */ /* 0x000fda0003f45270 */
[----:B------:R-:W-:Y:S05]  /*199e0*/  @!P2 BRA `(.L_x_4033) ;  /* 0x000000000004a947 */ /* 0x000fea0003800000 */
[----:B------:R-:W-:Y:S01]  /*199f0*/  BPT.TRAP 0x1 ;  /* 0x000000040000795c */ /* 0x000fe20000300000 */
.L_x_4033:
[----:B------:R1:W-:Y:S01]  /*19a00*/  SYNCS.ARRIVE.TRANS64.A1T0 RZ, [R6+URZ+0x28c50], RZ ;  /* 0x028c50ff06ff79a7 */ /* 0x0003e2000810003f */
[----:B------:R-:W-:Y:S05]  /*19a10*/  @P3 BRA `(.L_x_4034) ;  /* 0xfffffff000603947 */ /* 0x000fea000383ffff */
.L_x_4021:
[----:B------:R-:W-:Y:S05]  /*19a20*/  BSYNC B0 ;  /* 0x0000000000007941 */ /* 0x000fea0003800000 */
.L_x_4020:
        /* <DEDUP_REMOVED lines=9> */
[----:B0-----:R-:W0:Y:S01]  /*19ac0*/  S2R R5, SR_LANEID ;  /* 0x0000000000057919 */ /* 0x001e220000000000 */
[----:B------:R-:W-:Y:S01]  /*19ad0*/  VOTEU.ANY UR4, UPT, PT ;  /* 0x0000000000047886 */ /* 0x000fe200038e0100 */
[----:B------:R-:W4:Y:S01]  /*19ae0*/  LDC.64 R2, c[0x0][0xc60] ;  /* 0x00031800ff027b82 */ /* 0x000f220000000a00 */
[----:B------:R-:W0:Y:S02]  /*19af0*/  FLO.U32 R0, UR4 ;  /* 0x0000000400007d00 */ /* 0x000e2400080e0000 */
[----:B0-----:R-:W-:-:S06]  /*19b00*/  ISETP.EQ.U32.AND P1, PT, R0, R5, PT ;  /* 0x000000050000720c */ /* 0x001fcc0003f22070 */
[----:B------:R-:W4:Y:S07]  /*19b10*/  POPC R5, UR4 ;  /* 0x0000000400057d09 */ /* 0x000f2e0008000000 */
[----:B----4-:R-:W4:Y:S01]  /*19b20*/  @P1 ATOMG.E.ADD.STRONG.GPU PT, R3, desc[UR42][R2.64], R5 ;  /* 0x00000005020319a8 */ /* 0x010f2200081ee1ea */
[----:B------:R-:W0:Y:S02]  /*19b30*/  S2R R4, SR_LTMASK ;  /* 0x0000000000047919 */ /* 0x000e240000003900 */
[----:B0-----:R-:W-:-:S04]  /*19b40*/  LOP3.LUT R4, R4, UR4, RZ, 0xc0, !PT ;  /* 0x0000000404047c12 */ /* 0x001fc8000f8ec0ff */
[----:B------:R-:W0:Y:S01]  /*19b50*/  POPC R7, R4 ;  /* 0x0000000400077309 */ /* 0x000e220000000000 */
[----:B----4-:R-:W0:Y:S02]  /*19b60*/  SHFL.IDX PT, R0, R3, R0, 0x1f ;  /* 0x00001f0003007589 */ /* 0x010e2400000e0000 */
[----:B0-----:R-:W-:-:S07]  /*19b70*/  IADD3 R24, R0, UR37, R7 ;  /* 0x0000002500187c10 */ /* 0x001fce000fffe007 */
.L_x_4036:
[----:B------:R-:W-:Y:S05]  /*19b80*/  BSYNC B0 ;  /* 0x0000000000007941 */ /* 0x000fea0003800000 */
.L_x_4035:
[----:B------:R-:W-:-:S07]  /*19b90*/  SEL R22, R22, RZ, P0 ;  /* 0x000000ff16167207 */ /* 0x000fce0000000000 */
.L_x_3995:
[----:B------:R-:W-:Y:S05]  /*19ba0*/  BSYNC B7 ;  /* 0x0000000000077941 */ /* 0x000fea0003800000 */
.L_x_3993:
[----:B------:R-:W-:-:S13]  /*19bb0*/  LOP3.LUT P0, RZ, R18, 0x1000, RZ, 0xc0, !PT ;  /* 0x0000100012ff7812 */ /* 0x000fda000780c0ff */
[----:B------:R-:W-:Y:S05]  /*19bc0*/  @!P0 BRA `(.L_x_4037) ;  /* 0x0000000000248947 */ /* 0x000fea0003800000 */
[----:B------:R-:W-:Y:S05]  /*19bd0*/  WARPSYNC.ALL ;  /* 0x0000000000007948 */ /* 0x000fea0003800000 */
[----:B------:R-:W4:Y:S08]  /*19be0*/  S2UR UR5, SR_CgaCtaId ;  /* 0x00000000000579c3 */ /* 0x000f300000008800 */
[----:B------:R-:W-:Y:S06]  /*19bf0*/  BAR.SYNC.DEFER_BLOCKING 0x5, 0x180 ;  /* 0x0146000000007b1d */ /* 0x000fec0000010000 */
[----:B------:R-:W-:-:S02]  /*19c00*/  UMOV UR4, 0x400 ;  /* 0x0000040000047882 */ /* 0x000fc40000000000 */
[----:B----4-:R-:W-:-:S06]  /*19c10*/  ULEA UR4, UR5, UR4, 0x18 ;  /* 0x0000000405047291 */ /* 0x010fcc000f8ec03f */
[----:B0-----:R-:W-:-:S05]  /*19c20*/  IMAD.U32 R17, RZ, RZ, UR4 ;  /* 0x00000004ff117e24 */ /* 0x001fca000f8e00ff */
[----:B------:R0:W4:Y:S01]  /*19c30*/  LDS.128 R24, [R17+0x28cd0] ;  /* 0x028cd00011187984 */ /* 0x0001220000000c00 */
[----:B------:R-:W-:Y:S06]  /*19c40*/  BAR.ARV 0x4, 0x180 ;  /* 0x0106000000007b1d */ /* 0x000fec0000002000 */
[----:B------:R-:W-:Y:S05]  /*19c50*/  BRA `(.L_x_4038) ;  /* 0x0000000800d07947 */ /* 0x000fea0003800000 */
.L_x_4037:
        /* <DEDUP_REMOVED lines=8> */
[----:B0-----:R-:W0:Y:S08]  /*19ce0*/  @!P1 LDC.64 R2, c[0x0][0xc80] ;  /* 0x00032000ff029b82 */ /* 0x001e300000000a00 */
[----:B------:R-:W4:Y:S01]  /*19cf0*/  @!P1 LDC.64 R4, c[0x0][0xc78] ;  /* 0x00031e00ff049b82 */ /* 0x000f220000000a00 */
[----:B0-----:R-:W-:-:S05]  /*19d00*/  @!P1 IMAD.WIDE R2, R7, 0x4, R2 ;  /* 0x0000000407029825 */ /* 0x001fca00078e0202 */
[----:B------:R4:W5:Y:S02]  /*19d10*/  @!P1 LDG.E R8, desc[UR42][R2.64] ;  /* 0x0000002a02089981 */ /* 0x000964000c1e1900 */
[----:B----4-:R-:W-:-:S05]  /*19d20*/  @!P1 IMAD.WIDE R2, R7, 0x4, R4 ;  /* 0x0000000407029825 */ /* 0x010fca00078e0204 */
[----:B------:R-:W4:Y:S01]  /*19d30*/  @!P1 LDG.E R5, desc[UR42][R2.64] ;  /* 0x0000002a02059981 */ /* 0x000f22000c1e1900 */
[----:B------:R-:W-:Y:S01]  /*19d40*/  IMAD.MOV.U32 R7, RZ, RZ, RZ ;  /* 0x000000ffff077224 */ /* 0x000fe200078e00ff */
[C---:B------:R-:W-:Y:S01]  /*19d50*/  ISETP.GE.U32.AND P2, PT, R9.reuse, 0x2, PT ;  /* 0x000000020900780c */ /* 0x040fe20003f46070 */
[----:B------:R-:W-:Y:S01]  /*19d60*/  IMAD.MOV.U32 R4, RZ, RZ, RZ ;  /* 0x000000ffff047224 */ /* 0x000fe200078e00ff */
[C---:B------:R-:W-:Y:S01]  /*19d70*/  ISETP.GE.U32.AND P3, PT, R9.reuse, 0x4, PT ;  /* 0x000000040900780c */ /* 0x040fe20003f66070 */
[----:B------:R-:W-:Y:S01]  /*19d80*/  SHFL.IDX PT, R0, R24, RZ, 0x1f ;  /* 0x00001fff18007589 */ /* 0x000fe200000e0000 */
[C---:B------:R-:W-:Y:S02]  /*19d90*/  ISETP.GE.U32.AND P4, PT, R9.reuse, 0x8, PT ;  /* 0x000000080900780c */ /* 0x040fe40003f86070 */
[----:B------:R-:W-:Y:S01]  /*19da0*/  ISETP.GE.U32.AND P5, PT, R9, 0x10, PT ;  /* 0x000000100900780c */ /* 0x000fe20003fa6070 */
[----:B-123--:R0:W-:Y:S02]  /*19db0*/  SHFL.IDX PT, R6, R24, 0x1, 0x1f ;  /* 0x00201f0018067f89 */ /* 0x00e1e400000e0000 */
[----:B0-----:R-:W-:-:S02]  /*19dc0*/  IMAD.MOV.U32 R24, RZ, RZ, RZ ;  /* 0x000000ffff187224 */ /* 0x001fc400078e00ff */
[----:B-----5:R-:W-:Y:S02]  /*19dd0*/  @!P1 IMAD.MOV.U32 R7, RZ, RZ, R8 ;  /* 0x000000ffff079224 */ /* 0x020fe400078e0008 */
[----:B----4-:R-:W-:Y:S01]  /*19de0*/  @!P1 IMAD.MOV.U32 R4, RZ, RZ, R5 ;  /* 0x000000ffff049224 */ /* 0x010fe200078e0005 */
        /* <DEDUP_REMOVED lines=18> */
.L_x_4167:
[----:B------:R-:W-:Y:S02]  /*19f10*/  ULDC UR4, c[0x0][0xc38] ;  /* 0x00030e0000047ab9 */ /* 0x000fe40000000800 */
[----:B------:R-:W-:-:S04]  /*19f20*/  IMAD.U32 R2, RZ, RZ, UR4 ;  /* 0x00000004ff027e24 */ /* 0x000fc8000f8e00ff */
[----:B-1----:R-:W-:-:S04]  /*19f30*/  IMAD R5, R14, R2, RZ ;  /* 0x000000020e057224 */ /* 0x002fc800078e02ff */
[----:B------:R-:W-:-:S05]  /*19f40*/  IMAD.IADD R6, R6, 0x1, R5 ;  /* 0x0000000106067824 */ /* 0x000fca00078e0205 */
[----:B------:R-:W-:-:S13]  /*19f50*/  ISETP.GT.AND P6, PT, R6, R0, PT ;  /* 0x000000000600720c */ /* 0x000fda0003fc4270 */
[----:B------:R-:W-:Y:S05]  /*19f60*/  @P6 BRA `(.L_x_4040) ;  /* 0x0000000000a46947 */ /* 0x000fea0003800000 */
.L_x_4043:
[----:B------:R-:W1:Y:S01]  /*19f70*/  LDC R2, c[0x0][0xc3c] ;  /* 0x00030f00ff027b82 */ /* 0x000e620000000800 */
[----:B------:R-:W-:-:S05]  /*19f80*/  VIADD R27, R27, 0x1f ;  /* 0x0000001f1b1b7836 */ /* 0x000fca0000000000 */
[----:B-1----:R-:W-:-:S13]  /*19f90*/  ISETP.GE.AND P6, PT, R27, R2, PT ;  /* 0x000000021b00720c */ /* 0x002fda0003fc6270 */
[----:B------:R-:W-:Y:S05]  /*19fa0*/  @P6 BRA `(.L_x_4041) ;  /* 0x0000000400b86947 */ /* 0x000fea0003800000 */
[----:B0-----:R-:W0:Y:S01]  /*19fb0*/  S2R R3, SR_TID.X ;  /* 0x0000000000037919 */ /* 0x001e220000002100 */
        /* <DEDUP_REMOVED lines=30> */
.L_x_4175:
[----:B------:R-:W-:Y:S02]  /*1a1a0*/  ULDC UR4, c[0x0][0xc38] ;  /* 0x00030e0000047ab9 */ /* 0x000fe40000000800 */
[----:B------:R-:W-:-:S04]  /*1a1b0*/  IMAD.U32 R2, RZ, RZ, UR4 ;  /* 0x00000004ff027e24 */ /* 0x000fc8000f8e00ff */
[----:B-1----:R-:W-:-:S04]  /*1a1c0*/  IMAD R5, R14, R2, RZ ;  /* 0x000000020e057224 */ /* 0x002fc800078e02ff */
[----:B------:R-:W-:-:S05]  /*1a1d0*/  IMAD.IADD R6, R5, 0x1, R6 ;  /* 0x0000000105067824 */ /* 0x000fca00078e0206 */
[----:B------:R-:W-:-:S13]  /*1a1e0*/  ISETP.GT.AND P6, PT, R6, R0, PT ;  /* 0x000000000600720c */ /* 0x000fda0003fc4270 */
[----:B------:R-:W-:Y:S05]  /*1a1f0*/  @!P6 BRA `(.L_x_4043) ;  /* 0xfffffffc005ce947 */ /* 0x000fea000383ffff */
.L_x_4040:
        /* <DEDUP_REMOVED lines=9> */
.L_x_4180:
[----:B------:R-:W-:-:S13]  /*1a290*/  ISETP.NE.AND P0, PT, R8, RZ, PT ;  /* 0x000000ff0800720c */ /* 0x000fda0003f05270 */
[----:B------:R-:W-:Y:S05]  /*1a2a0*/  @!P0 BRA `(.L_x_4045) ;  /* 0x0000000000108947 */ /* 0x000fea0003800000 */
[----:B------:R-:W-:Y:S01]  /*1a2b0*/  UMOV UR4, 0xffffffff ;  /* 0xffffffff00047882 */ /* 0x000fe20000000000 */
[----:B------:R-:W-:Y:S02]  /*1a2c0*/  VIADD R12, R5, 0xffffffff ;  /* 0xffffffff050c7836 */ /* 0x000fe40000000000 */
[----:B------:R-:W-:Y:S05]  /*1a2d0*/  BRA.DIV UR4, `(.L_x_4046) ;  /* 0x0000004204207947 */ /* 0x000fea000b800000 */
[----:B------:R4:W0:Y:S02]  /*1a2e0*/  SHFL.IDX PT, R24, R3, R12, 0x1f ;  /* 0x00001f0c03187589 */ /* 0x00082400000e0000 */
.L_x_4045:
[----:B--2---:R-:W-:Y:S01]  /*1a2f0*/  IABS R8, R7 ;  /* 0x0000000700087213 */ /* 0x004fe20000000000 */
[----:B0-----:R-:W-:Y:S01]  /*1a300*/  IMAD R24, R24, R2, R6 ;  /* 0x0000000218187224 */ /* 0x001fe200078e0206 */
[----:B---3--:R-:W-:Y:S01]  /*1a310*/  IABS R6, R4 ;  /* 0x0000000400067213 */ /* 0x008fe20000000000 */
[----:B------:R-:W-:Y:S01]  /*1a320*/  IMAD.MOV.U32 R2, RZ, RZ, RZ ;  /* 0x000000ffff027224 */ /* 0x000fe200078e00ff */
[----:B------:R-:W0:Y:S01]  /*1a330*/  I2F.RP R9, R8 ;  /* 0x0000000800097306 */ /* 0x000e220000209400 */
[----:B------:R-:W-:Y:S02]  /*1a340*/  IMAD.IADD R0, R0, 0x1, -R24 ;  /* 0x0000000100007824 */ /* 0x000fe400078e0a18 */
[----:B------:R-:W-:-:S05]  /*1a350*/  IMAD.IADD R27, R5, 0x1, R27 ;  /* 0x00000001051b7824 */ /* 0x000fca00078e021b */
[----:B------:R-:W2:Y:S08]  /*1a360*/  I2F.RP R10, R6 ;  /* 0x00000006000a7306 */ /* 0x000eb00000209400 */
[----:B0-----:R-:W4:Y:S08]  /*1a370*/  MUFU.RCP R9, R9 ;  /* 0x0000000900097308 */ /* 0x001f300000001000 */
[----:B--2---:R-:W-:Y:S01]  /*1a380*/  MUFU.RCP R10, R10 ;  /* 0x0000000a000a7308 */ /* 0x004fe20000001000 */
[----:B----4-:R-:W-:-:S07]  /*1a390*/  VIADD R3, R9, 0xffffffe ;  /* 0x0ffffffe09037836 */ /* 0x010fce0000000000 */
        /* <DEDUP_REMOVED lines=8> */
[----:B------:R-:W-:Y:S02]  /*1a420*/  IMAD R11, R9, R12, R11 ;  /* 0x0000000c090b7224 */ /* 0x000fe400078e020b */
[----:B------:R-:W-:Y:S02]  /*1a430*/  VIADD R12, R10, 0xffffffe ;  /* 0x0ffffffe0a0c7836 */ /* 0x000fe40000000000 */
[----:B------:R-:W-:Y:S01]  /*1a440*/  IMAD.MOV.U32 R2, RZ, RZ, RZ ;  /* 0x000000ffff027224 */ /* 0x000fe200078e00ff */
[----:B------:R-:W-:Y:S01]  /*1a450*/  ISETP.GT.U32.AND P1, PT, R8, R11, PT ;  /* 0x0000000b0800720c */ /* 0x000fe20003f24070 */
[----:B------:R-:W0:-:S12]  /*1a460*/  F2I.FTZ.U32.TRUNC.NTZ R3, R12 ;  /* 0x0000000c00037305 */ /* 0x000e18000021f000 */
[----:B------:R-:W-:Y:S02]  /*1a470*/  @!P1 IMAD.IADD R11, R11, 0x1, -R8 ;  /* 0x000000010b0b9824 */ /* 0x000fe400078e0a08 */
[----:B------:R-:W-:Y:S01]  /*1a480*/  @!P1 VIADD R9, R9, 0x1 ;  /* 0x0000000109099836 */ /* 0x000fe20000000000 */
[----:B------:R-:W-:Y:S02]  /*1a490*/  ISETP.NE.AND P1, PT, R7, RZ, PT ;  /* 0x000000ff0700720c */ /* 0x000fe40003f25270 */
[----:B------:R-:W-:Y:S01]  /*1a4a0*/  ISETP.GE.U32.AND P0, PT, R11, R8, PT ;  /* 0x000000080b00720c */ /* 0x000fe20003f06070 */
[----:B0-----:R-:W-:Y:S01]  /*1a4b0*/  IMAD.MOV R11, RZ, RZ, -R3 ;  /* 0x000000ffff0b7224 */ /* 0x001fe200078e0a03 */
[----:B------:R-:W-:-:S03]  /*1a4c0*/  IABS R8, R4 ;  /* 0x0000000400087213 */ /* 0x000fc60000000000 */
[----:B------:R-:W-:Y:S02]  /*1a4d0*/  IMAD R11, R11, R6, RZ ;  /* 0x000000060b0b7224 */ /* 0x000fe400078e02ff */
[----:B------:R-:W-:Y:S02]  /*1a4e0*/  IMAD.MOV R8, RZ, RZ, -R8 ;  /* 0x000000ffff087224 */ /* 0x000fe400078e0a08 */
[----:B------:R-:W-:Y:S01]  /*1a4f0*/  IMAD.HI.U32 R2, R3, R11, R2 ;  /* 0x0000000b03027227 */ /* 0x000fe200078e0002 */
[----:B------:R-:W-:-:S03]  /*1a500*/  LOP3.LUT R3, R0, R7, RZ, 0x3c, !PT ;  /* 0x0000000700037212 */ /* 0x000fc600078e3cff */
[----:B------:R-:W-:Y:S01]  /*1a510*/  @P0 VIADD R9, R9, 0x1 ;  /* 0x0000000109090836 */ /* 0x000fe20000000000 */
[----:B------:R-:W-:-:S13]  /*1a520*/  ISETP.GE.AND P2, PT, R3, RZ, PT ;  /* 0x000000ff0300720c */ /* 0x000fda0003f46270 */
        /* <DEDUP_REMOVED lines=17> */
[--C-:B------:R-:W-:Y:S02]  /*1a640*/  IMAD.MOV R3, RZ, RZ, -R2.reuse ;  /* 0x000000ffff037224 */ /* 0x100fe400078e0a02 */
[C---:B------:R-:W-:Y:S02]  /*1a650*/  IMAD R2, R4.reuse, 0x1000000, R2 ;  /* 0x0100000004027824 */ /* 0x040fe400078e0202 */
[----:B------:R-:W-:-:S04]  /*1a660*/  IMAD R9, R4, R3, R9 ;  /* 0x0000000304097224 */ /* 0x000fc800078e0209 */
[----:B------:R-:W-:Y:S01]  /*1a670*/  IMAD R26, R9, 0x10000, R2 ;  /* 0x00010000091a7824 */ /* 0x000fe200078e0202 */
[----:B------:R-:W-:Y:S06]  /*1a680*/  BRA `(.L_x_4047) ;  /* 0x00000000001c7947 */ /* 0x000fec0003800000 */
.L_x_4041:
[----:B------:R-:W-:Y:S01]  /*1a690*/  UMOV UR4, URZ ;  /* 0x0000003f00047c82 */ /* 0x000fe20008000000 */
[----:B------:R-:W-:Y:S01]  /*1a6a0*/  UMOV UR5, URZ ;  /* 0x0000003f00057c82 */ /* 0x000fe20008000000 */
[----:B------:R-:W-:Y:S01]  /*1a6b0*/  ULDC UR6, c[0x0][0xc3c] ;  /* 0x00030f0000067ab9 */ /* 0x000fe20000000800 */
[----:B------:R-:W-:Y:S02]  /*1a6c0*/  IMAD.MOV.U32 R24, RZ, RZ, R0 ;  /* 0x000000ffff187224 */ /* 0x000fe400078e0000 */
[----:B------:R-:W-:Y:S02]  /*1a6d0*/  IMAD.U32 R25, RZ, RZ, UR4 ;  /* 0x00000004ff197e24 */ /* 0x000fe4000f8e00ff */
[----:B------:R-:W-:Y:S02]  /*1a6e0*/  IMAD.U32 R26, RZ, RZ, UR5 ;  /* 0x00000005ff1a7e24 */ /* 0x000fe4000f8e00ff */
[----:B------:R-:W-:-:S07]  /*1a6f0*/  IMAD.U32 R27, RZ, RZ, UR6 ;  /* 0x00000006ff1b7e24 */ /* 0x000fce000f8e00ff */
.L_x_4047:
[----:B------:R-:W2:Y:S01]  /*1a700*/  S2R R0, SR_TID.X ;  /* 0x0000000000007919 */ /* 0x000ea20000002100 */
[----:B------:R-:W-:Y:S05]  /*1a710*/  WARPSYNC.ALL ;  /* 0x0000000000007948 */ /* 0x000fea0003800000 */
[----:B------:R-:W-:Y:S01]  /*1a720*/  BAR.SYNC.DEFER_BLOCKING 0x4, 0x180 ;  /* 0x0106000000007b1d */ /* 0x000fe20000010000 */
[----:B--2---:R-:W-:-:S04]  /*1a730*/  LOP3.LUT R0, R0, 0x1f, RZ, 0xc0, !PT ;  /* 0x0000001f00007812 */ /* 0x004fc800078ec0ff */
[----:B------:R-:W-:-:S13]  /*1a740*/  ISETP.NE.AND P0, PT, R0, RZ, PT ;  /* 0x000000ff0000720c */ /* 0x000fda0003f05270 */
[----:B0-----:R-:W0:Y:S01]  /*1a750*/  @!P0 S2R R3, SR_CgaCtaId ;  /* 0x0000000000038919 */ /* 0x001e220000008800 */
[----:B------:R-:W-:-:S04]  /*1a760*/  @!P0 MOV R0, 0x400 ;  /* 0x0000040000008802 */ /* 0x000fc80000000f00 */
[----:B0-----:R-:W-:-:S05]  /*1a770*/  @!P0 LEA R17, R3, R0, 0x18 ;  /* 0x0000000003118211 */ /* 0x001fca00078ec0ff */
[----:B------:R0:W-:Y:S01]  /*1a780*/  @!P0 STS.128 [R17+0x28cd0], R24 ;  /* 0x028cd01811008388 */ /* 0x0001e20000000c00 */
[----:B------:R-:W-:Y:S06]  /*1a790*/  BAR.ARV 0x5, 0x180 ;  /* 0x0146000000007b1d */ /* 0x000fec0000002000 */
.L_x_4038:
[----:B------:R-:W-:Y:S02]  /*1a7a0*/  ULDC UR4, c[0x0][0xc3c] ;  /* 0x00030f0000047ab9 */ /* 0x000fe40000000800 */
[----:B----4-:R-:W-:-:S13]  /*1a7b0*/  ISETP.GE.AND P0, PT, R27, UR4, PT ;  /* 0x000000041b007c0c */ /* 0x010fda000bf06270 */
[----:B------:R-:W-:Y:S05]  /*1a7c0*/  @!P0 BRA `(.L_x_4048) ;  /* 0xffffff9800088947 */ /* 0x000fea000383ffff */
[----:B------:R-:W-:Y:S05]  /*1a7d0*/  BSYNC B8 ;  /* 0x0000000000087941 */ /* 0x000fea0003800000 */
.L_x_3939:
[----:B------:R-:W4:Y:S01]  /*1a7e0*/  LDL.LU R0, [R1+0x20] ;  /* 0x0000200001007983 */ /* 0x000f220000300800 */
[----:B------:R-:W-:Y:S01]  /*1a7f0*/  BSSY B0, `(.L_x_4049) ;  /* 0x000000b000007945 */ /* 0x000fe20003800000 */
[----:B-1----:R-:W1:Y:S01]  /*1a800*/  S2R R5, SR_CgaCtaId ;  /* 0x0000000000057919 */ /* 0x002e620000008800 */
[----:B----4-:R-:W-:-:S05]  /*1a810*/  VIADD R0, R0, 0x1 ;  /* 0x0000000100007836 */ /* 0x010fca0000000000 */
        /* <DEDUP_REMOVED lines=8> */
.L_x_4183:
[----:B------:R-:W-:Y:S05]  /*1a8a0*/  BSYNC B0 ;  /* 0x0000000000007941 */ /* 0x000fea0003800000 */
.L_x_4049:
[----:B------:R-:W-:-:S03]  /*1a8b0*/  UMOV UR4, 0xffffffff ;  /* 0xffffffff00047882 */ /* 0x000fc60000000000 */
[----:B------:R-:W-:Y:S05]  /*1a8c0*/  BRA.DIV UR4, `(.L_x_4051) ;  /* 0x0000003a04e07947 */ /* 0x000fea000b800000 */
[----:B-1----:R-:W1:Y:S02]  /*1a8d0*/  S2R R0, SR_TID.X ;  /* 0x0000000000007919 */ /* 0x002e640000002100 */
[----:B-1----:R-:W-:-:S04]  /*1a8e0*/  SHF.R.U32.HI R0, RZ, 0x5, R0 ;  /* 0x00000005ff007819 */ /* 0x002fc80000011600 */
[----:B------:R-:W-:-:S05]  /*1a8f0*/  LOP3.LUT R0, R0, 0x3, RZ, 0xc0, !PT ;  /* 0x0000000300007812 */ /* 0x000fca00078ec0ff */
[----:B------:R1:W4:Y:S02]  /*1a900*/  SHFL.IDX PT, R14, R0, RZ, 0x1f ;  /* 0x00001fff000e7589 */ /* 0x00032400000e0000 */
.L_x_4186:
[----:B----4-:R-:W-:-:S13]  /*1a910*/  ISETP.NE.AND P0, PT, R14, RZ, PT ;  /* 0x000000ff0e00720c */ /* 0x010fda0003f05270 */
[----:B------:R-:W-:Y:S05]  /*1a920*/  @P0 BRA `(.L_x_3794) ;  /* 0x0000000000880947 */ /* 0x000fea0003800000 */
[----:B------:R-:W-:-:S03]  /*1a930*/  UMOV UR4, 0xffffffff ;  /* 0xffffffff00047882 */ /* 0x000fc60000000000 */
[----:B------:R-:W-:Y:S05]  /*1a940*/  BRA.DIV UR4, `(.L_x_4052) ;  /* 0x0000003a04f47947 */ /* 0x000fea000b800000 */
[----:B------:R-:W-:-:S13]  /*1a950*/  ELECT P6, URZ, PT ;  /* 0x00000000003f782f */ /* 0x000fda00038c0000 */
.L_x_4189:
[----:B------:R-:W-:Y:S05]  /*1a960*/  @!P6 BRA `(.L_x_3794) ;  /* 0x000000000078e947 */ /* 0x000fea0003800000 */
[----:B------:R-:W-:-:S06]  /*1a970*/  ULOP3.LUT UR4, UR36, 0x2, URZ, 0xfc, !UPT ;  /* 0x0000000224047892 */ /* 0x000fcc000f8efc3f */
[----:B-1----:R-:W-:-:S05]  /*1a980*/  IMAD.U32 R0, RZ, RZ, UR4 ;  /* 0x00000004ff007e24 */ /* 0x002fca000f8e00ff */
[----:B------:R-:W-:-:S13]  /*1a990*/  ISETP.NE.AND P0, PT, R0, 0x3, PT ;  /* 0x000000030000780c */ /* 0x000fda0003f05270 */
[----:B------:R-:W-:Y:S05]  /*1a9a0*/  @!P0 BRA `(.L_x_4053) ;  /* 0x0000000000048947 */ /* 0x000fea0003800000 */
[----:B------:R-:W-:Y:S01]  /*1a9b0*/  BPT.TRAP 0x1 ;  /* 0x000000040000795c */ /* 0x000fe20000300000 */
.L_x_4053:
[----:B------:R-:W-:Y:S01]  /*1a9c0*/  IMAD R5, R22, 0x8, R7 ;  /* 0x0000000816057824 */ /* 0x000fe200078e0207 */
[----:B------:R-:W-:Y:S01]  /*1a9d0*/  SHF.L.U32 R0, R28, 0x1f, RZ ;  /* 0x0000001f1c007819 */ /* 0x000fe200000006ff */
[----:B------:R-:W-:-:S03]  /*1a9e0*/  VIADD R22, R22, 0x1 ;  /* 0x0000000116167836 */ /* 0x000fc60000000000 */
[----:B------:R-:W1:Y:S02]  /*1a9f0*/  SYNCS.PHASECHK.TRANS64.TRYWAIT P1, [R5+URZ+0x28c40], R0 ;  /* 0x028c4000050075a7 */ /* 0x000e64000802017f */
[----:B------:R-:W-:-:S04]  /*1aa00*/  ISETP.NE.AND P2, PT, R22, 0x2, PT ;  /* 0x000000021600780c */ /* 0x000fc80003f45270 */
[----:B------:R-:W-:Y:S01]  /*1aa10*/  SEL R3, RZ, 0x1, P2 ;  /* 0x00000001ff037807 */ /* 0x000fe20001000000 */
[----:B-1----:R-:W-:Y:S08]  /*1aa20*/  @!P1 BRA `(.L_x_4054) ;  /* 0x0000003800dc9947 */ /* 0x002ff00003800000 */
.L_x_4190:
[----:B------:R-:W-:Y:S02]  /*1aa30*/  SEL R22, R22, RZ, P2 ;  /* 0x000000ff16167207 */ /* 0x000fe40001000000 */
[----:B------:R-:W-:Y:S01]  /*1aa40*/  LOP3.LUT R2, R28, R3, RZ, 0x3c, !PT ;  /* 0x000000031c027212 */ /* 0x000fe200078e3cff */
[----:B------:R-:W-:Y:S06]  /*1aa50*/  @!P0 BRA `(.L_x_4055) ;  /* 0x0000000000048947 */ /* 0x000fec0003800000 */
[----:B------:R-:W-:Y:S01]  /*1aa60*/  BPT.TRAP 0x1 ;  /* 0x000000040000795c */ /* 0x000fe20000300000 */
.L_x_4055:
[----:B------:R-:W-:Y:S02]  /*1aa70*/  LEA R3, R22, R7, 0x3 ;  /* 0x0000000716037211 */ /* 0x000fe400078e18ff */
[----:B------:R-:W-:-:S04]  /*1aa80*/  SHF.L.U32 R2, R2, 0x1f, RZ ;  /* 0x0000001f02027819 */ /* 0x000fc800000006ff */
[----:B------:R-:W4:Y:S02]  /*1aa90*/  SYNCS.PHASECHK.TRANS64.TRYWAIT P1, [R3+URZ+0x28c40], R2 ;  /* 0x028c4002030075a7 */ /* 0x000f24000802017f */
[----:B----4-:R-:W-:Y:S05]  /*1aaa0*/  @!P1 BRA `(.L_x_4056) ;  /* 0x0000003800d09947 */ /* 0x010fea0003800000 */
.L_x_4191:
[----:B------:R-:W-:Y:S05]  /*1aab0*/  @!P0 BRA `(.L_x_4057) ;  /* 0x0000000000048947 */ /* 0x000fea0003800000 */
[----:B------:R-:W-:Y:S01]  /*1aac0*/  BPT.TRAP 0x1 ;  /* 0x000000040000795c */ /* 0x000fe20000300000 */
.L_x_4057:
[----:B------:R-:W5:Y:S02]  /*1aad0*/  SYNCS.PHASECHK.TRANS64.TRYWAIT P1, [R5+URZ+0x28c60], R0 ;  /* 0x028c6000050075a7 */ /* 0x000f64000802017f */
[----:B-----5:R-:W-:Y:S05]  /*1aae0*/  @!P1 BRA `(.L_x_4058) ;  /* 0x0000003800d49947 */ /* 0x020fea0003800000 */
.L_x_4192:
[----:B------:R-:W-:Y:S05]  /*1aaf0*/  @!P0 BRA `(.L_x_4059) ;  /* 0x0000000000048947 */ /* 0x000fea0003800000 */
[----:B------:R-:W-:Y:S01]  /*1ab00*/  BPT.TRAP 0x1 ;  /* 0x000000040000795c */ /* 0x000fe20000300000 */
.L_x_4059:
[----:B------:R0:W0:Y:S02]  /*1ab10*/  SYNCS.PHASECHK.TRANS64.TRYWAIT P0, [R3+URZ+0x28c60], R2 ;  /* 0x028c6002030075a7 */ /* 0x000024000800017f */
[----:B0-----:R-:W-:Y:S05]  /*1ab20*/  @!P0 NANOSLEEP.SYNCS 0x989680 ;  /* 0x009896800000895d */ /* 0x001fea0003900000 */
[----:B------:R-:W0:Y:S02]  /*1ab30*/  @!P0 SYNCS.PHASECHK.TRANS64 P0, [R3+URZ+0x28c60], R2 ;  /* 0x028c6002030085a7 */ /* 0x000e24000800007f */
[----:B0-----:R-:W-:Y:S05]  /*1ab40*/  @!P0 BRA `(.L_x_4059) ;  /* 0xfffffffc00f08947 */ /* 0x001fea000383ffff */
.L_x_3794:
[----:B------:R-:W-:Y:S05]  /*1ab50*/  BSYNC B9 ;  /* 0x0000000000097941 */ /* 0x000fea0003800000 */
.L_x_3791:
[----:B------:R-:W-:Y:S05]  /*1ab60*/  EXIT ;  /* 0x000000000000794d */ /* 0x000fea0003800000 */
.L_x_3812:
[----:B0-----:R0:W1:Y:S02]  /*1ab70*/  SYNCS.PHASECHK.TRANS64.TRYWAIT P4, [R58+URZ+0x28c90], R65 ;  /* 0x028c90413a0075a7 */ /* 0x001064000808017f */
[----:B-1----:R-:W-:Y:S05]  /*1ab80*/  @!P4 NANOSLEEP.SYNCS 0x989680 ;  /* 0x009896800000c95d */ /* 0x002fea0003900000 */
[----:B------:R-:W1:Y:S02]  /*1ab90*/  @!P4 SYNCS.PHASECHK.TRANS64 P4, [R58+URZ+0x28c90], R65 ;  /* 0x028c90413a00c5a7 */ /* 0x000e64000808007f */
[----:B-1----:R-:W-:Y:S05]  /*1aba0*/  @!P4 BRA `(.L_x_3812) ;  /* 0xfffffffc00f0c947 */ /* 0x002fea000383ffff */
[----:B------:R-:W-:Y:S05]  /*1abb0*/  BRA `(.L_x_4060) ;  /* 0xfffffe8400387947 */ /* 0x000fea000383ffff */
.L_x_3813:
[----:B------:R-:W-:Y:S01]  /*1abc0*/  BSSY B1, `(.L_x_4061) ;  /* 0x0000007000017945 */ /* 0x000fe20003800000 */
[----:B------:R-:W-:Y:S02]  /*1abd0*/  IMAD.MOV.U32 R12, RZ, RZ, RZ ;  /* 0x000000ffff0c7224 */ /* 0x000fe400078e00ff */
[----:B------:R-:W-:Y:S02]  /*1abe0*/  IMAD.MOV.U32 R11, RZ, RZ, 0x1c1f ;  /* 0x00001c1fff0b7424 */ /* 0x000fe400078e00ff */
[----:B------:R-:W-:-:S07]  /*1abf0*/  IMAD.MOV.U32 R15, RZ, RZ, -0x1 ;  /* 0xffffffffff0f7424 */ /* 0x000fce00078e00ff */
[----:B0-----:R-:W-:Y:S05]  /*1ac00*/  WARPSYNC.COLLECTIVE R15, `(.L_x_4062) ;  /* 0x000000000f087348 */ /* 0x001fea0003c00000 */
[----:B------:R1:W2:Y:S02]  /*1ac10*/  SHFL.IDX P6, R14, R13, R12, R11 ;  /* 0x0000000c0d0e7389 */ /* 0x0002a400000c000b */
[----:B012---:R-:W-:Y:S01]  /*1ac20*/  ENDCOLLECTIVE ;  /* 0x000000000000791b */ /* 0x007fe20003800000 */
.L_x_4062:
[----:B------:R-:W-:Y:S05]  /*1ac30*/  BSYNC B1 ;  /* 0x0000000000017941 */ /* 0x000fea0003800000 */
.L_x_4061:
[----:B------:R-:W-:Y:S02]  /*1ac40*/  IMAD.MOV.U32 R13, RZ, RZ, R68 ;  /* 0x000000ffff0d7224 */ /* 0x000fe400078e0044 */
[----:B------:R-:W-:Y:S02]  /*1ac50*/  IMAD.MOV.U32 R12, RZ, RZ, RZ ;  /* 0x000000ffff0c7224 */ /* 0x000fe400078e00ff */
[----:B------:R-:W-:Y:S02]  /*1ac60*/  IMAD.MOV.U32 R11, RZ, RZ, 0x1c1f ;  /* 0x00001c1fff0b7424 */ /* 0x000fe400078e00ff */
[----:B------:R-:W-:Y:S02]  /*1ac70*/  IMAD.MOV.U32 R15, RZ, RZ, -0x1 ;  /* 0xffffffffff0f7424 */ /* 0x000fe400078e00ff */
[----:B------:R-:W-:-:S07]  /*1ac80*/  IMAD.MOV.U32 R69, RZ, RZ, R14 ;  /* 0x000000ffff457224 */ /* 0x000fce00078e000e */
[----:B------:R-:W-:Y:S05]  /*1ac90*/  WARPSYNC.COLLECTIVE R15, `(.L_x_4063) ;  /* 0x000000000f087348 */ /* 0x000fea0003c00000 */
[----:B------:R0:W1:Y:S02]  /*1aca0*/  SHFL.IDX P6, R14, R13, R12, R11 ;  /* 0x0000000c0d0e7389 */ /* 0x00006400000c000b */
[----:B01----:R-:W-:Y:S01]  /*1acb0*/  ENDCOLLECTIVE ;  /* 0x000000000000791b */ /* 0x003fe20003800000 */
.L_x_4063:
[----:B------:R-:W-:Y:S05]  /*1acc0*/  BRA `(.L_x_4064) ;  /* 0xfffffe8400087947 */ /* 0x000fea000383ffff */
.L_x_3823:
[----:B0-----:R0:W1:Y:S02]  /*1acd0*/  SYNCS.PHASECHK.TRANS64.TRYWAIT P5, [R58+URZ+0x28c90], R65 ;  /* 0x028c90413a0075a7 */ /* 0x00106400080a017f */
[----:B-1----:R-:W-:Y:S05]  /*1ace0*/  @!P5 NANOSLEEP.SYNCS 0x989680 ;  /* 0x009896800000d95d */ /* 0x002fea0003900000 */
[----:B------:R-:W1:Y:S02]  /*1acf0*/  @!P5 SYNCS.PHASECHK.TRANS64 P5, [R58+URZ+0x28c90], R65 ;  /* 0x028c90413a00d5a7 */ /* 0x000e6400080a007f */
[----:B-1----:R-:W-:Y:S05]  /*1ad00*/  @!P5 BRA `(.L_x_3823) ;  /* 0xfffffffc00f0d947 */ /* 0x002fea000383ffff */
[----:B------:R-:W-:Y:S05]  /*1ad10*/  BRA `(.L_x_4065) ;  /* 0xfffffe8c00747947 */ /* 0x000fea000383ffff */
.L_x_3824:
[----:B------:R-:W-:Y:S01]  /*1ad20*/  BSSY B1, `(.L_x_4066) ;  /* 0x0000007000017945 */ /* 0x000fe20003800000 */
[----:B------:R-:W-:Y:S02]  /*1ad30*/  IMAD.MOV.U32 R12, RZ, RZ, RZ ;  /* 0x000000ffff0c7224 */ /* 0x000fe400078e00ff */
[----:B------:R-:W-:Y:S02]  /*1ad40*/  IMAD.MOV.U32 R11, RZ, RZ, 0x1c1f ;  /* 0x00001c1fff0b7424 */ /* 0x000fe400078e00ff */
[----:B------:R-:W-:-:S07]  /*1ad50*/  IMAD.MOV.U32 R15, RZ, RZ, -0x1 ;  /* 0xffffffffff0f7424 */ /* 0x000fce00078e00ff */
[----:B0-----:R-:W-:Y:S05]  /*1ad60*/  WARPSYNC.COLLECTIVE R15, `(.L_x_4067) ;  /* 0x000000000f087348 */ /* 0x001fea0003c00000 */
[----:B------:R1:W2:Y:S02]  /*1ad70*/  SHFL.IDX P6, R14, R13, R12, R11 ;  /* 0x0000000c0d0e7389 */ /* 0x0002a400000c000b */
[----:B012---:R-:W-:Y:S01]  /*1ad80*/  ENDCOLLECTIVE ;  /* 0x000000000000791b */ /* 0x007fe20003800000 */
.L_x_4067:
[----:B------:R-:W-:Y:S05]  /*1ad90*/  BSYNC B1 ;  /* 0x0000000000017941 */ /* 0x000fea0003800000 */
.L_x_4066:
        /* <DEDUP_REMOVED lines=8> */
.L_x_4068:
[----:B------:R-:W-:Y:S01]  /*1ae20*/  IMAD.MOV.U32 R68, RZ, RZ, R14 ;  /* 0x000000ffff447224 */ /* 0x000fe200078e000e */
[----:B------:R-:W-:Y:S06]  /*1ae30*/  BRA `(.L_x_4069) ;  /* 0xfffffe8c00407947 */ /* 0x000fec000383ffff */
.L_x_3829:
[----:B-1----:R1:W2:Y:S02]  /*1ae40*/  SYNCS.PHASECHK.TRANS64.TRYWAIT P2, [R58+URZ+0x28c90], R65 ;  /* 0x028c90413a0075a7 */ /* 0x0022a4000804017f */
[----:B--2---:R-:W-:Y:S05]  /*1ae50*/  @!P2 NANOSLEEP.SYNCS 0x989680 ;  /* 0x009896800000a95d */ /* 0x004fea0003900000 */
[----:B------:R-:W2:Y:S02]  /*1ae60*/  @!P2 SYNCS.PHASECHK.TRANS64 P2, [R58+URZ+0x28c90], R65 ;  /* 0x028c90413a00a5a7 */ /* 0x000ea4000804007f */
[----:B--2---:R-:W-:Y:S05]  /*1ae70*/  @!P2 BRA `(.L_x_3829) ;  /* 0xfffffffc00f0a947 */ /* 0x004fea000383ffff */
[----:B------:R-:W-:Y:S05]  /*1ae80*/  BRA `(.L_x_4070) ;  /* 0xfffffe9400347947 */ /* 0x000fea000383ffff */
.L_x_3830:
[----:B------:R-:W-:Y:S01]  /*1ae90*/  BSSY B1, `(.L_x_4071) ;  /* 0x0000007000017945 */ /* 0x000fe20003800000 */
[----:B------:R-:W-:Y:S01]  /*1aea0*/  IMAD.MOV.U32 R12, RZ, RZ, RZ ;  /* 0x000000ffff0c7224 */ /* 0x000fe200078e00ff */
[----:B------:R-:W-:Y:S01]  /*1aeb0*/  MOV R15, 0xffffffff ;  /* 0xffffffff000f7802 */ /* 0x000fe20000000f00 */
[----:B------:R-:W-:-:S07]  /*1aec0*/  IMAD.MOV.U32 R11, RZ, RZ, 0x1c1f ;  /* 0x00001c1fff0b7424 */ /* 0x000fce00078e00ff */
[----:B-1----:R-:W-:Y:S05]  /*1aed0*/  WARPSYNC.COLLECTIVE R15, `(.L_x_4072) ;  /* 0x000000000f087348 */ /* 0x002fea0003c00000 */
[----:B------:R0:W2:Y:S02]  /*1aee0*/  SHFL.IDX P6, R14, R13, R12, R11 ;  /* 0x0000000c0d0e7389 */ /* 0x0000a400000c000b */
[----:B012---:R-:W-:Y:S01]  /*1aef0*/  ENDCOLLECTIVE ;  /* 0x000000000000791b */ /* 0x007fe20003800000 */
.L_x_4072:
[----:B------:R-:W-:Y:S05]  /*1af00*/  BSYNC B1 ;  /* 0x0000000000017941 */ /* 0x000fea0003800000 */
.L_x_4071:
        /* <DEDUP_REMOVED lines=8> */
.L_x_4073:
[----:B------:R-:W-:Y:S05]  /*1af90*/  BRA `(.L_x_4074) ;  /* 0xfffffe9400547947 */ /* 0x000fea000383ffff */
.L_x_3834:
[----:B-1----:R1:W2:Y:S02]  /*1afa0*/  SYNCS.PHASECHK.TRANS64.TRYWAIT P3, [R58+URZ+0x28cb0], R65 ;  /* 0x028cb0413a0075a7 */ /* 0x0022a4000806017f */
[----:B--2---:R-:W-:Y:S05]  /*1afb0*/  @!P3 NANOSLEEP.SYNCS 0x989680 ;  /* 0x009896800000b95d */ /* 0x004fea0003900000 */
[----:B------:R-:W2:Y:S02]  /*1afc0*/  @!P3 SYNCS.PHASECHK.TRANS64 P3, [R58+URZ+0x28cb0], R65 ;  /* 0x028cb0413a00b5a7 */ /* 0x000ea4000806007f */
[----:B--2---:R-:W-:Y:S05]  /*1afd0*/  @!P3 BRA `(.L_x_3834) ;  /* 0xfffffffc00f0b947 */ /* 0x004fea000383ffff */
[----:B------:R-:W-:Y:S05]  /*1afe0*/  BRA `(.L_x_4075) ;  /* 0xfffffe9400e07947 */ /* 0x000fea000383ffff */
.L_x_3847:
[----:B0-----:R0:W1:Y:S02]  /*1aff0*/  SYNCS.PHASECHK.TRANS64.TRYWAIT P1, [R10+URZ+0x28c50], R7 ;  /* 0x028c50070a0075a7 */ /* 0x001064000802017f */
[----:B-1----:R-:W-:Y:S05]  /*1b000*/  @!P1 NANOSLEEP.SYNCS 0x989680 ;  /* 0x009896800000995d */ /* 0x002fea0003900000 */
[----:B------:R-:W1:Y:S02]  /*1b010*/  @!P1 SYNCS.PHASECHK.TRANS64 P1, [R10+URZ+0x28c50], R7 ;  /* 0x028c50070a0095a7 */ /* 0x000e64000802007f */
[----:B-1----:R-:W-:Y:S05]  /*1b020*/  @!P1 BRA `(.L_x_3847) ;  /* 0xfffffffc00f09947 */ /* 0x002fea000383ffff */
[----:B------:R-:W-:Y:S05]  /*1b030*/  BRA `(.L_x_4076) ;  /* 0xfffffea800487947 */ /* 0x000fea000383ffff */
.L_x_3855:
[----:B-1----:R1:W2:Y:S02]  /*1b040*/  SYNCS.PHASECHK.TRANS64.TRYWAIT P1, [R10+URZ+0x28c50], R11 ;  /* 0x028c500b0a0075a7 */ /* 0x0022a4000802017f */
[----:B--2---:R-:W-:Y:S05]  /*1b050*/  @!P1 NANOSLEEP.SYNCS 0x989680 ;  /* 0x009896800000995d */ /* 0x004fea0003900000 */
[----:B------:R-:W2:Y:S02]  /*1b060*/  @!P1 SYNCS.PHASECHK.TRANS64 P1, [R10+URZ+0x28c50], R11 ;  /* 0x028c500b0a0095a7 */ /* 0x000ea4000802007f */
[----:B--2---:R-:W-:Y:S05]  /*1b070*/  @!P1 BRA `(.L_x_3855) ;  /* 0xfffffffc00f09947 */ /* 0x004fea000383ffff */
[----:B------:R-:W-:Y:S05]  /*1b080*/  BRA `(.L_x_3854) ;  /* 0xfffffeb400687947 */ /* 0x000fea000383ffff */
.L_x_3871:
        /* <DEDUP_REMOVED lines=8> */
.L_x_4078:
[----:B------:R-:W-:Y:S05]  /*1b110*/  BSYNC B1 ;  /* 0x0000000000017941 */ /* 0x000fea0003800000 */
.L_x_4077:
        /* <DEDUP_REMOVED lines=8> */
.L_x_4079:
[----:B------:R-:W-:Y:S02]  /*1b1a0*/  IMAD.MOV.U32 R13, RZ, RZ, R24 ;  /* 0x000000ffff0d7224 */ /* 0x000fe400078e0018 */
[----:B------:R-:W-:-:S07]  /*1b1b0*/  IMAD.MOV.U32 R3, RZ, RZ, R14 ;  /* 0x000000ffff037224 */ /* 0x000fce00078e000e */
[----:B------:R-:W-:Y:S05]  /*1b1c0*/  WARPSYNC.COLLECTIVE R15, `(.L_x_4080) ;  /* 0x000000000f087348 */ /* 0x000fea0003c00000 */
[----:B------:R0:W1:Y:S02]  /*1b1d0*/  SHFL.IDX P6, R14, R13, R12, R11 ;  /* 0x0000000c0d0e7389 */ /* 0x00006400000c000b */
[----:B01----:R-:W-:Y:S01]  /*1b1e0*/  ENDCOLLECTIVE ;  /* 0x000000000000791b */ /* 0x003fe20003800000 */
.L_x_4080:
[----:B------:R-:W-:Y:S02]  /*1b1f0*/  IMAD.MOV.U32 R13, RZ, RZ, R27 ;  /* 0x000000ffff0d7224 */ /* 0x000fe400078e001b */
[----:B------:R-:W-:-:S07]  /*1b200*/  IMAD.MOV.U32 R24, RZ, RZ, R14 ;  /* 0x000000ffff187224 */ /* 0x000fce00078e000e */
[----:B------:R-:W-:Y:S05]  /*1b210*/  WARPSYNC.COLLECTIVE R15, `(.L_x_4081) ;  /* 0x000000000f087348 */ /* 0x000fea0003c00000 */
[----:B------:R0:W1:Y:S02]  /*1b220*/  SHFL.IDX P6, R14, R13, R12, R11 ;  /* 0x0000000c0d0e7389 */ /* 0x00006400000c000b */
[----:B01----:R-:W-:Y:S01]  /*1b230*/  ENDCOLLECTIVE ;  /* 0x000000000000791b */ /* 0x003fe20003800000 */
.L_x_4081:
[----:B------:R-:W-:Y:S01]  /*1b240*/  IMAD.MOV.U32 R21, RZ, RZ, R14 ;  /* 0x000000ffff157224 */ /* 0x000fe200078e000e */
[----:B------:R-:W-:Y:S06]  /*1b250*/  BRA `(.L_x_4082) ;  /* 0xfffffecc00247947 */ /* 0x000fec000383ffff */
.L_x_3875:
[----:B0-----:R0:W1:Y:S02]  /*1b260*/  SYNCS.PHASECHK.TRANS64.TRYWAIT P0, [R2+URZ+0x28c00], R13 ;  /* 0x028c000d020075a7 */ /* 0x001064000800017f */
[----:B-1----:R-:W-:Y:S05]  /*1b270*/  @!P0 NANOSLEEP.SYNCS 0x989680 ;  /* 0x009896800000895d */ /* 0x002fea0003900000 */
[----:B------:R-:W1:Y:S02]  /*1b280*/  @!P0 SYNCS.PHASECHK.TRANS64 P0, [R2+URZ+0x28c00], R13 ;  /* 0x028c000d020085a7 */ /* 0x000e64000800007f */
[----:B-1----:R-:W-:Y:S05]  /*1b290*/  @!P0 BRA `(.L_x_3875) ;  /* 0xfffffffc00f08947 */ /* 0x002fea000383ffff */
[----:B------:R-:W-:Y:S05]  /*1b2a0*/  BRA `(.L_x_4083) ;  /* 0xfffffed000447947 */ /* 0x000fea000383ffff */
.L_x_3883:
        /* <DEDUP_REMOVED lines=8> */
.L_x_4085:
[----:B------:R-:W-:Y:S05]  /*1b330*/  BSYNC B1 ;  /* 0x0000000000017941 */ /* 0x000fea0003800000 */
.L_x_4084:
        /* <DEDUP_REMOVED lines=8> */
.L_x_4086:
[----:B------:R-:W-:Y:S02]  /*1b3c0*/  IMAD.MOV.U32 R13, RZ, RZ, R24 ;  /* 0x000000ffff0d7224 */ /* 0x000fe400078e0018 */
[----:B------:R-:W-:-:S07]  /*1b3d0*/  IMAD.MOV.U32 R3, RZ, RZ, R14 ;  /* 0x000000ffff037224 */ /* 0x000fce00078e000e */
[----:B------:R-:W-:Y:S05]  /*1b3e0*/  WARPSYNC.COLLECTIVE R15, `(.L_x_4087) ;  /* 0x000000000f087348 */ /* 0x000fea0003c00000 */
[----:B------:R0:W1:Y:S02]  /*1b3f0*/  SHFL.IDX P6, R14, R13, R12, R11 ;  /* 0x0000000c0d0e7389 */ /* 0x00006400000c000b */
[----:B01----:R-:W-:Y:S01]  /*1b400*/  ENDCOLLECTIVE ;  /* 0x000000000000791b */ /* 0x003fe20003800000 */
.L_x_4087:
[----:B------:R-:W-:Y:S02]  /*1b410*/  IMAD.MOV.U32 R13, RZ, RZ, R27 ;  /* 0x000000ffff0d7224 */ /* 0x000fe400078e001b */
[----:B------:R-:W-:-:S07]  /*1b420*/  IMAD.MOV.U32 R20, RZ, RZ, R14 ;  /* 0x000000ffff147224 */ /* 0x000fce00078e000e */
[----:B------:R-:W-:Y:S05]  /*1b430*/  WARPSYNC.COLLECTIVE R15, `(.L_x_4088) ;  /* 0x000000000f087348 */ /* 0x000fea0003c00000 */
[----:B------:R0:W1:Y:S02]  /*1b440*/  SHFL.IDX P6, R14, R13, R12, R11 ;  /* 0x0000000c0d0e7389 */ /* 0x00006400000c000b */
[----:B01----:R-:W-:Y:S01]  /*1b450*/  ENDCOLLECTIVE ;  /* 0x000000000000791b */ /* 0x003fe20003800000 */
.L_x_4088:
[----:B------:R-:W-:Y:S05]  /*1b460*/  BRA `(.L_x_4089) ;  /* 0xfffffed800a87947 */ /* 0x000fea000383ffff */
.L_x_3887:
[----:B0-----:R0:W1:Y:S02]  /*1b470*/  SYNCS.PHASECHK.TRANS64.TRYWAIT P1, [R2+URZ+0x28c00], R25 ;  /* 0x028c0019020075a7 */ /* 0x001064000802017f */
[----:B-1----:R-:W-:Y:S05]  /*1b480*/  @!P1 NANOSLEEP.SYNCS 0x989680 ;  /* 0x009896800000995d */ /* 0x002fea0003900000 */
[----:B------:R-:W1:Y:S02]  /*1b490*/  @!P1 SYNCS.PHASECHK.TRANS64 P1, [R2+URZ+0x28c00], R25 ;  /* 0x028c0019020095a7 */ /* 0x000e64000802007f */
[----:B-1----:R-:W-:Y:S05]  /*1b4a0*/  @!P1 BRA `(.L_x_3887) ;  /* 0xfffffffc00f09947 */ /* 0x002fea000383ffff */
[----:B------:R-:W-:Y:S05]  /*1b4b0*/  BRA `(.L_x_4090) ;  /* 0xfffffedc008c7947 */ /* 0x000fea000383ffff */
.L_x_3893:
[----:B-1----:R1:W2:Y:S02]  /*1b4c0*/  SYNCS.PHASECHK.TRANS64.TRYWAIT P1, [R12+URZ+0x28c30], R13 ;  /* 0x028c300d0c0075a7 */ /* 0x0022a4000802017f */
[----:B--2---:R-:W-:Y:S05]  /*1b4d0*/  @!P1 NANOSLEEP.SYNCS 0x989680 ;  /* 0x009896800000995d */ /* 0x004fea0003900000 */
[----:B------:R-:W2:Y:S02]  /*1b4e0*/  @!P1 SYNCS.PHASECHK.TRANS64 P1, [R12+URZ+0x28c30], R13 ;  /* 0x028c300d0c0095a7 */ /* 0x000ea4000802007f */
[----:B--2---:R-:W-:Y:S05]  /*1b4f0*/  @!P1 BRA `(.L_x_3893) ;  /* 0xfffffffc00f09947 */ /* 0x004fea000383ffff */
[----:B------:R-:W-:Y:S05]  /*1b500*/  BRA `(.L_x_3892) ;  /* 0xfffffee800b87947 */ /* 0x000fea000383ffff */
.L_x_3899:
[----:B-1----:R1:W3:Y:S02]  /*1b510*/  SYNCS.PHASECHK.TRANS64.TRYWAIT P1, [R12+URZ+0x28c50], R13 ;  /* 0x028c500d0c0075a7 */ /* 0x0022e4000802017f */
[----:B---3--:R-:W-:Y:S05]  /*1b520*/  @!P1 NANOSLEEP.SYNCS 0x989680 ;  /* 0x009896800000995d */ /* 0x008fea0003900000 */
[----:B------:R-:W3:Y:S02]  /*1b530*/  @!P1 SYNCS.PHASECHK.TRANS64 P1, [R12+URZ+0x28c50], R13 ;  /* 0x028c500d0c0095a7 */ /* 0x000ee4000802007f */
[----:B---3--:R-:W-:Y:S05]  /*1b540*/  @!P1 BRA `(.L_x_3899) ;  /* 0xfffffffc00f09947 */ /* 0x008fea000383ffff */
[----:B------:R-:W-:Y:S05]  /*1b550*/  BRA `(.L_x_3898) ;  /* 0xfffffefc00f87947 */ /* 0x000fea000383ffff */
.L_x_3907:
[----:B-1----:R1:W2:Y:S02]  /*1b560*/  SYNCS.PHASECHK.TRANS64.TRYWAIT P2, [R14+URZ+0x28c30], R12 ;  /* 0x028c300c0e0075a7 */ /* 0x0022a4000804017f */
[----:B--2---:R-:W-:Y:S05]  /*1b570*/  @!P2 NANOSLEEP.SYNCS 0x989680 ;  /* 0x009896800000a95d */ /* 0x004fea0003900000 */
[----:B------:R-:W2:Y:S02]  /*1b580*/  @!P2 SYNCS.PHASECHK.TRANS64 P2, [R14+URZ+0x28c30], R12 ;  /* 0x028c300c0e00a5a7 */ /* 0x000ea4000804007f */
[----:B--2---:R-:W-:Y:S05]  /*1b590*/  @!P2 BRA `(.L_x_3907) ;  /* 0xfffffffc00f0a947 */ /* 0x004fea000383ffff */
[----:B------:R-:W-:Y:S05]  /*1b5a0*/  BRA `(.L_x_3906) ;  /* 0xffffff0400107947 */ /* 0x000fea000383ffff */
.L_x_3913:
[----:B-1----:R1:W3:Y:S02]  /*1b5b0*/  SYNCS.PHASECHK.TRANS64.TRYWAIT P2, [R14+URZ+0x28c50], R12 ;  /* 0x028c500c0e0075a7 */ /* 0x0022e4000804017f */
[----:B---3--:R-:W-:Y:S05]  /*1b5c0*/  @!P2 NANOSLEEP.SYNCS 0x989680 ;  /* 0x009896800000a95d */ /* 0x008fea0003900000 */
[----:B------:R-:W3:Y:S02]  /*1b5d0*/  @!P2 SYNCS.PHASECHK.TRANS64 P2, [R14+URZ+0x28c50], R12 ;  /* 0x028c500c0e00a5a7 */ /* 0x000ee4000804007f */
[----:B---3--:R-:W-:Y:S05]  /*1b5e0*/  @!P2 BRA `(.L_x_3913) ;  /* 0xfffffffc00f0a947 */ /* 0x008fea000383ffff */
[----:B------:R-:W-:Y:S05]  /*1b5f0*/  BRA `(.L_x_3912) ;  /* 0xffffff1c006c7947 */ /* 0x000fea000383ffff */
.L_x_3947:
        /* <DEDUP_REMOVED lines=8> */
[----:B------:R-:W-:Y:S05]  /*1b680*/  WARPSYNC.COLLECTIVE R15, `(.L_x_4092) ;  /* 0x000000000f087348 */ /* 0x000fea0003c00000 */
[----:B------:R0:W1:Y:S02]  /*1b690*/  SHFL.IDX P6, R14, R13, R12, R11 ;  /* 0x0000000c0d0e7389 */ /* 0x00006400000c000b */
[----:B01----:R-:W-:Y:S01]  /*1b6a0*/  ENDCOLLECTIVE ;  /* 0x000000000000791b */ /* 0x003fe20003800000 */
.L_x_4092:
[----:B------:R-:W-:Y:S05]  /*1b6b0*/  BSYNC B1 ;  /* 0x0000000000017941 */ /* 0x000fea0003800000 */
.L_x_4091:
[----:B------:R-:W-:Y:S05]  /*1b6c0*/  BRA `(.L_x_4093) ;  /* 0xffffff9000987947 */ /* 0x000fea000383ffff */
.L_x_3949:
[----:B------:R-:W-:Y:S01]  /*1b6d0*/  BSSY B1, `(.L_x_4094) ;  /* 0x0000006000017945 */ /* 0x000fe20003800000 */
[----:B------:R-:W-:-:S07]  /*1b6e0*/  IMAD.MOV.U32 R15, RZ, RZ, -0x1 ;  /* 0xffffffffff0f7424 */ /* 0x000fce00078e00ff */
[----:B0-----:R-:W-:Y:S05]  /*1b6f0*/  WARPSYNC.COLLECTIVE R15, `(.L_x_4095) ;  /* 0x000000000f0c7348 */ /* 0x001fea0003c00000 */
[----:B------:R-:W-:Y:S02]  /*1b700*/  ELECT P6, UR62, PT ;  /* 0x00000000003e782f */ /* 0x000fe400038c0000 */
[----:B------:R-:W-:Y:S01]  /*1b710*/  MOV R14, UR62 ;  /* 0x0000003e000e7c02 */ /* 0x000fe20008000f00 */
[----:B0-----:R-:W-:Y:S10]  /*1b720*/  ENDCOLLECTIVE ;  /* 0x000000000000791b */ /* 0x001ff40003800000 */
.L_x_4095:
[----:B------:R-:W-:Y:S05]  /*1b730*/  BSYNC B1 ;  /* 0x0000000000017941 */ /* 0x000fea0003800000 */
.L_x_4094:
[----:B------:R-:W-:Y:S05]  /*1b740*/  BRA `(.L_x_3948) ;  /* 0xffffff9000907947 */ /* 0x000fea000383ffff */
.L_x_3951:
[----:B0-----:R0:W1:Y:S02]  /*1b750*/  SYNCS.PHASECHK.TRANS64.TRYWAIT P0, [R17+URZ+0x28c20], R3 ;  /* 0x028c2003110075a7 */ /* 0x001064000800017f */
[----:B-1----:R-:W-:Y:S05]  /*1b760*/  @!P0 NANOSLEEP.SYNCS 0x989680 ;  /* 0x009896800000895d */ /* 0x002fea0003900000 */
[----:B------:R-:W1:Y:S02]  /*1b770*/  @!P0 SYNCS.PHASECHK.TRANS64 P0, [R17+URZ+0x28c20], R3 ;  /* 0x028c2003110085a7 */ /* 0x000e64000800007f */
[----:B-1----:R-:W-:Y:S05]  /*1b780*/  @!P0 BRA `(.L_x_3951) ;  /* 0xfffffffc00f08947 */ /* 0x002fea000383ffff */
[----:B------:R-:W-:Y:S05]  /*1b790*/  BRA `(.L_x_4096) ;  /* 0xffffff9000a07947 */ /* 0x000fea000383ffff */
.L_x_3955:
[----:B0-----:R0:W1:Y:S02]  /*1b7a0*/  SYNCS.PHASECHK.TRANS64.TRYWAIT P0, [R3+URZ+0x28ca0], R8 ;  /* 0x028ca008030075a7 */ /* 0x001064000800017f */
[----:B-1----:R-:W-:Y:S05]  /*1b7b0*/  @!P0 NANOSLEEP.SYNCS 0x989680 ;  /* 0x009896800000895d */ /* 0x002fea0003900000 */
[----:B------:R-:W1:Y:S02]  /*1b7c0*/  @!P0 SYNCS.PHASECHK.TRANS64 P0, [R3+URZ+0x28ca0], R8 ;  /* 0x028ca008030085a7 */ /* 0x000e64000800007f */
[----:B-1----:R-:W-:Y:S05]  /*1b7d0*/  @!P0 BRA `(.L_x_3955) ;  /* 0xfffffffc00f08947 */ /* 0x002fea000383ffff */
[----:B------:R-:W-:Y:S05]  /*1b7e0*/  BRA `(.L_x_4097) ;  /* 0xffffff9000b87947 */ /* 0x000fea000383ffff */
.L_x_3960:
[----:B-1----:R1:W2:Y:S02]  /*1b7f0*/  SYNCS.PHASECHK.TRANS64.TRYWAIT P0, [R3+URZ+0x28cc0], R8 ;  /* 0x028cc008030075a7 */ /* 0x0022a4000800017f */
[----:B--2---:R-:W-:Y:S05]  /*1b800*/  @!P0 NANOSLEEP.SYNCS 0x989680 ;  /* 0x009896800000895d */ /* 0x004fea0003900000 */
[----:B------:R-:W2:Y:S02]  /*1b810*/  @!P0 SYNCS.PHASECHK.TRANS64 P0, [R3+URZ+0x28cc0], R8 ;  /* 0x028cc008030085a7 */ /* 0x000ea4000800007f */
[----:B--2---:R-:W-:Y:S05]  /*1b820*/  @!P0 BRA `(.L_x_3960) ;  /* 0xfffffffc00f08947 */ /* 0x004fea000383ffff */
[----:B------:R-:W-:Y:S05]  /*1b830*/  BRA `(.L_x_4098) ;  /* 0xffffff9400347947 */ /* 0x000fea000383ffff */
.L_x_3974:
[----:B0-----:R0:W1:Y:S02]  /*1b840*/  SYNCS.PHASECHK.TRANS64.TRYWAIT P2, [R8+URZ+0x28ca0], R2 ;  /* 0x028ca002080075a7 */ /* 0x001064000804017f */
[----:B-1----:R-:W-:Y:S05]  /*1b850*/  @!P2 NANOSLEEP.SYNCS 0x989680 ;  /* 0x009896800000a95d */ /* 0x002fea0003900000 */
[----:B------:R-:W1:Y:S02]  /*1b860*/  @!P2 SYNCS.PHASECHK.TRANS64 P2, [R8+URZ+0x28ca0], R2 ;  /* 0x028ca0020800a5a7 */ /* 0x000e64000804007f */
[----:B-1----:R-:W-:Y:S05]  /*1b870*/  @!P2 BRA `(.L_x_3974) ;  /* 0xfffffffc00f0a947 */ /* 0x002fea000383ffff */
[----:B------:R-:W-:Y:S05]  /*1b880*/  BRA `(.L_x_4099) ;  /* 0xffffff9c00987947 */ /* 0x000fea000383ffff */
.L_x_3979:
[----:B-1----:R1:W2:Y:S02]  /*1b890*/  SYNCS.PHASECHK.TRANS64.TRYWAIT P2, [R8+URZ+0x28cc0], R2 ;  /* 0x028cc002080075a7 */ /* 0x0022a4000804017f */
[----:B--2---:R-:W-:Y:S05]  /*1b8a0*/  @!P2 NANOSLEEP.SYNCS 0x989680 ;  /* 0x009896800000a95d */ /* 0x004fea0003900000 */
[----:B------:R-:W2:Y:S02]  /*1b8b0*/  @!P2 SYNCS.PHASECHK.TRANS64 P2, [R8+URZ+0x28cc0], R2 ;  /* 0x028cc0020800a5a7 */ /* 0x000ea4000804007f */
[----:B--2---:R-:W-:Y:S05]  /*1b8c0*/  @!P2 BRA `(.L_x_3979) ;  /* 0xfffffffc00f0a947 */ /* 0x004fea000383ffff */
[----:B------:R-:W-:Y:S05]  /*1b8d0*/  BRA `(.L_x_4100) ;  /* 0xffffffa000107947 */ /* 0x000fea000383ffff */
.L_x_4001:
        /* <DEDUP_REMOVED lines=11> */
.L_x_4102:
[----:B------:R-:W-:Y:S05]  /*1b990*/  BSYNC B0 ;  /* 0x0000000000007941 */ /* 0x000fea0003800000 */
.L_x_4101:
[----:B------:R-:W-:Y:S05]  /*1b9a0*/  BRA `(.L_x_4103) ;  /* 0xffffffb400a07947 */ /* 0x000fea000383ffff */
.L_x_4004:
[----:B0-----:R0:W1:Y:S02]  /*1b9b0*/  SYNCS.PHASECHK.TRANS64.TRYWAIT P0, [R30+URZ+0x28c40], R0 ;  /* 0x028c40001e0075a7 */ /* 0x001064000800017f */
[----:B-1----:R-:W-:Y:S05]  /*1b9c0*/  @!P0 NANOSLEEP.SYNCS 0x989680 ;  /* 0x009896800000895d */ /* 0x002fea0003900000 */
[----:B------:R-:W1:Y:S02]  /*1b9d0*/  @!P0 SYNCS.PHASECHK.TRANS64 P0, [R30+URZ+0x28c40], R0 ;  /* 0x028c40001e0085a7 */ /* 0x000e64000800007f */
[----:B-1----:R-:W-:Y:S05]  /*1b9e0*/  @!P0 BRA `(.L_x_4004) ;  /* 0xfffffffc00f08947 */ /* 0x002fea000383ffff */
[----:B------:R-:W-:Y:S05]  /*1b9f0*/  BRA `(.L_x_4104) ;  /* 0xffffffb400d87947 */ /* 0x000fea000383ffff */
.L_x_4005:
        /* <DEDUP_REMOVED lines=8> */
.L_x_4106:
[----:B------:R-:W-:Y:S05]  /*1ba80*/  BSYNC B0 ;  /* 0x0000000000007941 */ /* 0x000fea0003800000 */
.L_x_4105:
        /* <DEDUP_REMOVED lines=9> */
.L_x_4107:
[----:B------:R-:W-:Y:S02]  /*1bb20*/  IMAD.MOV.U32 R13, RZ, RZ, R5 ;  /* 0x000000ffff0d7224 */ /* 0x000fe400078e0005 */
[----:B------:R-:W-:Y:S02]  /*1bb30*/  IMAD.MOV.U32 R12, RZ, RZ, 0x1 ;  /* 0x00000001ff0c7424 */ /* 0x000fe400078e00ff */
[----:B------:R-:W-:-:S07]  /*1bb40*/  IMAD.MOV.U32 R3, RZ, RZ, R14 ;  /* 0x000000ffff037224 */ /* 0x000fce00078e000e */
[----:B------:R-:W-:Y:S05]  /*1bb50*/  WARPSYNC.COLLECTIVE R15, `(.L_x_4108) ;  /* 0x000000000f087348 */ /* 0x000fea0003c00000 */
[----:B------:R0:W1:Y:S02]  /*1bb60*/  SHFL.IDX P6, R14, R13, R12, R11 ;  /* 0x0000000c0d0e7389 */ /* 0x00006400000c000b */
[----:B01----:R-:W-:Y:S01]  /*1bb70*/  ENDCOLLECTIVE ;  /* 0x000000000000791b */ /* 0x003fe20003800000 */
.L_x_4108:
        /* <DEDUP_REMOVED lines=15> */
.L_x_4109:
[----:B------:R-:W-:Y:S01]  /*1bc70*/  @P0 LEA R6, R4, R17, 0x1 ;  /* 0x0000001104060211 */ /* 0x000fe200078e08ff */
[----:B------:R-:W-:Y:S02]  /*1bc80*/  IMAD.MOV.U32 R13, RZ, RZ, R5 ;  /* 0x000000ffff0d7224 */ /* 0x000fe400078e0005 */
[----:B------:R-:W-:Y:S02]  /*1bc90*/  IMAD.MOV.U32 R12, RZ, RZ, 0x2 ;  /* 0x00000002ff0c7424 */ /* 0x000fe400078e00ff */
[----:B------:R-:W-:-:S07]  /*1bca0*/  IMAD.MOV.U32 R3, RZ, RZ, R14 ;  /* 0x000000ffff037224 */ /* 0x000fce00078e000e */
[----:B------:R-:W-:Y:S05]  /*1bcb0*/  WARPSYNC.COLLECTIVE R15, `(.L_x_4110) ;  /* 0x000000000f087348 */ /* 0x000fea0003c00000 */
[----:B------:R0:W1:Y:S02]  /*1bcc0*/  SHFL.IDX P6, R14, R13, R12, R11 ;  /* 0x0000000c0d0e7389 */ /* 0x00006400000c000b */
[----:B01----:R-:W-:Y:S01]  /*1bcd0*/  ENDCOLLECTIVE ;  /* 0x000000000000791b */ /* 0x003fe20003800000 */
.L_x_4110:
        /* <DEDUP_REMOVED lines=15> */
.L_x_4111:
[----:B------:R-:W-:Y:S02]  /*1bdd0*/  @P0 IMAD R6, R4, 0x2, R17 ;  /* 0x0000000204060824 */ /* 0x000fe400078e0211 */
[----:B------:R-:W-:Y:S02]  /*1bde0*/  IMAD.MOV.U32 R13, RZ, RZ, R5 ;  /* 0x000000ffff0d7224 */ /* 0x000fe400078e0005 */
[----:B------:R-:W-:Y:S02]  /*1bdf0*/  IMAD.MOV.U32 R12, RZ, RZ, 0x3 ;  /* 0x00000003ff0c7424 */ /* 0x000fe400078e00ff */
[----:B------:R-:W-:-:S07]  /*1be00*/  IMAD.MOV.U32 R3, RZ, RZ, R14 ;  /* 0x000000ffff037224 */ /* 0x000fce00078e000e */
[----:B------:R-:W-:Y:S05]  /*1be10*/  WARPSYNC.COLLECTIVE R15, `(.L_x_4112) ;  /* 0x000000000f087348 */ /* 0x000fea0003c00000 */
[----:B------:R0:W1:Y:S02]  /*1be20*/  SHFL.IDX P6, R14, R13, R12, R11 ;  /* 0x0000000c0d0e7389 */ /* 0x00006400000c000b */
[----:B01----:R-:W-:Y:S01]  /*1be30*/  ENDCOLLECTIVE ;  /* 0x000000000000791b */ /* 0x003fe20003800000 */
.L_x_4112:
        /* <DEDUP_REMOVED lines=10> */
.L_x_4113:
[----:B------:R-:W-:Y:S01]  /*1bee0*/  @!PT LDS RZ, [RZ] ;  /* 0x00000000fffff984 */ /* 0x000fe20000000800 */
[----:B------:R-:W-:Y:S01]  /*1bef0*/  @!PT LDS RZ, [RZ] ;  /* 0x00000000fffff984 */ /* 0x000fe20000000800 */
[----:B------:R-:W-:Y:S01]  /*1bf00*/  @!PT LDS RZ, [RZ] ;  /* 0x00000000fffff984 */ /* 0x000fe20000000800 */
[----:B------:R0:W-:Y:S01]  /*1bf10*/  @P0 LDGSTS.E.BYPASS.LTC128B.128 [R6+0x23400], desc[UR42][R2.64], !P2 ;  /* 0x2340000002060fae */ /* 0x0001e2000d101d6a */
[----:B------:R-:W-:Y:S01]  /*1bf20*/  IMAD.MOV.U32 R0, RZ, RZ, R14 ;  /* 0x000000ffff007224 */ /* 0x000fe200078e000e */
[----:B------:R-:W-:Y:S06]  /*1bf30*/  BRA `(.L_x_4114) ;  /* 0xffffffb4007c7947 */ /* 0x000fec000383ffff */
.L_x_4010:
[----:B------:R-:W-:Y:S01]  /*1bf40*/  IMAD.MOV.U32 R13, RZ, RZ, R2 ;  /* 0x000000ffff0d7224 */ /* 0x000fe200078e0002 */
[----:B------:R-:W-:Y:S01]  /*1bf50*/  LEA R25, R25, R10, 0x6 ;  /* 0x0000000a19197211 */ /* 0x000fe200078e30ff */
[----:B------:R-:W-:Y:S02]  /*1bf60*/  IMAD.MOV.U32 R12, RZ, RZ, RZ ;  /* 0x000000ffff0c7224 */ /* 0x000fe400078e00ff */
[----:B------:R-:W-:Y:S02]  /*1bf70*/  IMAD.MOV.U32 R11, RZ, RZ, 0x181f ;  /* 0x0000181fff0b7424 */ /* 0x000fe400078e00ff */
[----:B------:R-:W-:Y:S02]  /*1bf80*/  IMAD.MOV.U32 R15, RZ, RZ, -0x1 ;  /* 0xffffffffff0f7424 */ /* 0x000fe400078e00ff */
[----:B-----5:R-:W-:Y:S02]  /*1bf90*/  IMAD R3, R20, R7, RZ ;  /* 0x0000000714037224 */ /* 0x020fe400078e02ff */
[----:B------:R-:W-:-:S07]  /*1bfa0*/  VIADD R6, R25, 0x10 ;  /* 0x0000001019067836 */ /* 0x000fce0000000000 */
[----:B------:R-:W-:Y:S05]  /*1bfb0*/  WARPSYNC.COLLECTIVE R15, `(.L_x_4115) ;  /* 0x000000000f087348 */ /* 0x000fea0003c00000 */
[----:B------:R0:W1:Y:S02]  /*1bfc0*/  SHFL.IDX P6, R14, R13, R12, R11 ;  /* 0x0000000c0d0e7389 */ /* 0x00006400000c000b */
[----:B01----:R-:W-:Y:S01]  /*1bfd0*/  ENDCOLLECTIVE ;  /* 0x000000000000791b */ /* 0x003fe20003800000 */
.L_x_4115:
[----:B------:R-:W-:Y:S01]  /*1bfe0*/  ISETP.GE.AND P0, PT, R25, R3, PT ;  /* 0x000000031900720c */ /* 0x000fe20003f06270 */
[----:B------:R-:W-:Y:S02]  /*1bff0*/  IMAD.MOV.U32 R13, RZ, RZ, R0 ;  /* 0x000000ffff0d7224 */ /* 0x000fe400078e0000 */
[----:B------:R-:W-:-:S10]  /*1c000*/  IMAD.MOV.U32 R4, RZ, RZ, R14 ;  /* 0x000000ffff047224 */ /* 0x000fd400078e000e */
[----:B------:R-:W-:Y:S05]  /*1c010*/  WARPSYNC.COLLECTIVE R15, `(.L_x_4116) ;  /* 0x000000000f087348 */ /* 0x000fea0003c00000 */
[----:B------:R0:W1:Y:S02]  /*1c020*/  SHFL.IDX P6, R14, R13, R12, R11 ;  /* 0x0000000c0d0e7389 */ /* 0x00006400000c000b */
[----:B01----:R-:W-:Y:S01]  /*1c030*/  ENDCOLLECTIVE ;  /* 0x000000000000791b */ /* 0x003fe20003800000 */
.L_x_4116:
[----:B------:R-:W-:Y:S02]  /*1c040*/  IMAD.MOV.U32 R13, RZ, RZ, R2 ;  /* 0x000000ffff0d7224 */ /* 0x000fe400078e0002 */
[----:B------:R-:W-:Y:S02]  /*1c050*/  IMAD.MOV.U32 R12, RZ, RZ, 0x1 ;  /* 0x00000001ff0c7424 */ /* 0x000fe400078e00ff */
[----:B------:R-:W-:-:S07]  /*1c060*/  IMAD.MOV.U32 R5, RZ, RZ, R14 ;  /* 0x000000ffff057224 */ /* 0x000fce00078e000e */
[----:B------:R-:W-:Y:S05]  /*1c070*/  WARPSYNC.COLLECTIVE R15, `(.L_x_4117) ;  /* 0x000000000f087348 */ /* 0x000fea0003c00000 */
[----:B------:R0:W1:Y:S02]  /*1c080*/  SHFL.IDX P6, R14, R13, R12, R11 ;  /* 0x0000000c0d0e7389 */ /* 0x00006400000c000b */
[----:B01----:R-:W-:Y:S01]  /*1c090*/  ENDCOLLECTIVE ;  /* 0x000000000000791b */ /* 0x003fe20003800000 */
.L_x_4117:
        /* <DEDUP_REMOVED lines=15> */
.L_x_4118:
[----:B------:R-:W-:Y:S02]  /*1c190*/  IMAD.MOV.U32 R13, RZ, RZ, R2 ;  /* 0x000000ffff0d7224 */ /* 0x000fe400078e0002 */
[----:B------:R-:W-:Y:S02]  /*1c1a0*/  IMAD.MOV.U32 R12, RZ, RZ, 0x2 ;  /* 0x00000002ff0c7424 */ /* 0x000fe400078e00ff */
[----:B------:R-:W-:-:S07]  /*1c1b0*/  IMAD.MOV.U32 R5, RZ, RZ, R14 ;  /* 0x000000ffff057224 */ /* 0x000fce00078e000e */
[----:B------:R-:W-:Y:S05]  /*1c1c0*/  WARPSYNC.COLLECTIVE R15, `(.L_x_4119) ;  /* 0x000000000f087348 */ /* 0x000fea0003c00000 */
[----:B------:R0:W1:Y:S02]  /*1c1d0*/  SHFL.IDX P6, R14, R13, R12, R11 ;  /* 0x0000000c0d0e7389 */ /* 0x00006400000c000b */
[----:B01----:R-:W-:Y:S01]  /*1c1e0*/  ENDCOLLECTIVE ;  /* 0x000000000000791b */ /* 0x003fe20003800000 */
.L_x_4119:
        /* <DEDUP_REMOVED lines=16> */
.L_x_4120:
[----:B------:R-:W-:Y:S02]  /*1c2f0*/  IMAD.MOV.U32 R13, RZ, RZ, R2 ;  /* 0x000000ffff0d7224 */ /* 0x000fe400078e0002 */
[----:B------:R-:W-:Y:S02]  /*1c300*/  IMAD.MOV.U32 R12, RZ, RZ, 0x3 ;  /* 0x00000003ff0c7424 */ /* 0x000fe400078e00ff */
[----:B------:R-:W-:-:S07]  /*1c310*/  IMAD.MOV.U32 R5, RZ, RZ, R14 ;  /* 0x000000ffff057224 */ /* 0x000fce00078e000e */
[----:B------:R-:W-:Y:S05]  /*1c320*/  WARPSYNC.COLLECTIVE R15, `(.L_x_4121) ;  /* 0x000000000f087348 */ /* 0x000fea0003c00000 */
[----:B------:R0:W1:Y:S02]  /*1c330*/  SHFL.IDX P6, R14, R13, R12, R11 ;  /* 0x0000000c0d0e7389 */ /* 0x00006400000c000b */
[----:B01----:R-:W-:Y:S01]  /*1c340*/  ENDCOLLECTIVE ;  /* 0x000000000000791b */ /* 0x003fe20003800000 */
.L_x_4121:
        /* <DEDUP_REMOVED lines=10> */
[----:B0-----:R-:W-:-:S07]  /*1c3f0*/  IMAD.MOV.U32 R4, RZ, RZ, R14 ;  /* 0x000000ffff047224 */ /* 0x001fce00078e000e */
[----:B------:R-:W-:Y:S05]  /*1c400*/  WARPSYNC.COLLECTIVE R15, `(.L_x_4122) ;  /* 0x000000000f087348 */ /* 0x000fea0003c00000 */
[----:B------:R0:W1:Y:S02]  /*1c410*/  SHFL.IDX P6, R14, R13, R12, R11 ;  /* 0x0000000c0d0e7389 */ /* 0x00006400000c000b */
[----:B01----:R-:W-:Y:S01]  /*1c420*/  ENDCOLLECTIVE ;  /* 0x000000000000791b */ /* 0x003fe20003800000 */
.L_x_4122:
[----:B------:R-:W-:Y:S01]  /*1c430*/  MOV R0, R14 ;  /* 0x0000000e00007202 */ /* 0x000fe20000000f00 */
[----:B------:R-:W-:Y:S06]  /*1c440*/  BRA `(.L_x_4123) ;  /* 0xffffffb800a47947 */ /* 0x000fec000383ffff */
.L_x_4013:
[----:B0-----:R0:W1:Y:S02]  /*1c450*/  SYNCS.PHASECHK.TRANS64.TRYWAIT P0, [R17+URZ+0x28c20], R0 ;  /* 0x028c2000110075a7 */ /* 0x001064000800017f */
[----:B-1----:R-:W-:Y:S05]  /*1c460*/  @!P0 NANOSLEEP.SYNCS 0x989680 ;  /* 0x009896800000895d */ /* 0x002fea0003900000 */
[----:B------:R-:W1:Y:S02]  /*1c470*/  @!P0 SYNCS.PHASECHK.TRANS64 P0, [R17+URZ+0x28c20], R0 ;  /* 0x028c2000110085a7 */ /* 0x000e64000800007f */
[----:B-1----:R-:W-:Y:S05]  /*1c480*/  @!P0 BRA `(.L_x_4013) ;  /* 0xfffffffc00f08947 */ /* 0x002fea000383ffff */
[----:B------:R-:W-:Y:S05]  /*1c490*/  BRA `(.L_x_4124) ;  /* 0xffffffbc00007947 */ /* 0x000fea000383ffff */
.L_x_4016:
[----:B0-----:R0:W1:Y:S02]  /*1c4a0*/  SYNCS.PHASECHK.TRANS64.TRYWAIT P0, [R30+URZ+0x28c60], R0 ;  /* 0x028c60001e0075a7 */ /* 0x001064000800017f */
[----:B-1----:R-:W-:Y:S05]  /*1c4b0*/  @!P0 NANOSLEEP.SYNCS 0x989680 ;  /* 0x009896800000895d */ /* 0x002fea0003900000 */
[----:B------:R-:W1:Y:S02]  /*1c4c0*/  @!P0 SYNCS.PHASECHK.TRANS64 P0, [R30+URZ+0x28c60], R0 ;  /* 0x028c60001e0085a7 */ /* 0x000e64000800007f */
[----:B-1----:R-:W-:Y:S05]  /*1c4d0*/  @!P0 BRA `(.L_x_4016) ;  /* 0xfffffffc00f08947 */ /* 0x002fea000383ffff */
[----:B------:R-:W-:Y:S05]  /*1c4e0*/  BRA `(.L_x_4125) ;  /* 0xffffffbc00107947 */ /* 0x000fea000383ffff */
.L_x_4017:
        /* <DEDUP_REMOVED lines=8> */
.L_x_4127:
[----:B------:R-:W-:Y:S05]  /*1c570*/  BSYNC B0 ;  /* 0x0000000000007941 */ /* 0x000fea0003800000 */
.L_x_4126:
[----:B------:R0:W5:Y:S01]  /*1c580*/  LDL R8, [R1+0x8] ;  /* 0x0000080001087983 */ /* 0x0001620000100800 */
        /* <DEDUP_REMOVED lines=14> */
.L_x_4128:
        /* <DEDUP_REMOVED lines=40> */
.L_x_4129:
[----:B------:R-:W-:Y:S02]  /*1c8f0*/  IMAD.MOV.U32 R13, RZ, RZ, R5 ;  /* 0x000000ffff0d7224 */ /* 0x000fe400078e0005 */
[----:B------:R-:W-:-:S07]  /*1c900*/  IMAD.MOV.U32 R3, RZ, RZ, R14 ;  /* 0x000000ffff037224 */ /* 0x000fce00078e000e */
[----:B------:R-:W-:Y:S05]  /*1c910*/  WARPSYNC.COLLECTIVE R15, `(.L_x_4130) ;  /* 0x000000000f087348 */ /* 0x000fea0003c00000 */
[----:B------:R0:W1:Y:S02]  /*1c920*/  SHFL.IDX P6, R14, R13, R12, R11 ;  /* 0x0000000c0d0e7389 */ /* 0x00006400000c000b */
[----:B01----:R-:W-:Y:S01]  /*1c930*/  ENDCOLLECTIVE ;  /* 0x000000000000791b */ /* 0x003fe20003800000 */
.L_x_4130:
[----:B------:R-:W-:Y:S02]  /*1c940*/  IMAD.MOV.U32 R13, RZ, RZ, R6 ;  /* 0x000000ffff0d7224 */ /* 0x000fe400078e0006 */
[----:B------:R-:W-:Y:S02]  /*1c950*/  IMAD.MOV.U32 R12, RZ, RZ, 0x2 ;  /* 0x00000002ff0c7424 */ /* 0x000fe400078e00ff */
[----:B------:R-:W-:-:S05]  /*1c960*/  IMAD.MOV.U32 R2, RZ, RZ, R14 ;  /* 0x000000ffff027224 */ /* 0x000fca00078e000e */
        /* <DEDUP_REMOVED lines=26> */
.L_x_4131:
[----:B------:R-:W-:Y:S02]  /*1cb10*/  IMAD.MOV.U32 R13, RZ, RZ, R5 ;  /* 0x000000ffff0d7224 */ /* 0x000fe400078e0005 */
[----:B------:R-:W-:-:S07]  /*1cb20*/  IMAD.MOV.U32 R7, RZ, RZ, R14 ;  /* 0x000000ffff077224 */ /* 0x000fce00078e000e */
[----:B------:R-:W-:Y:S05]  /*1cb30*/  WARPSYNC.COLLECTIVE R15, `(.L_x_4132) ;  /* 0x000000000f087348 */ /* 0x000fea0003c00000 */
[----:B------:R0:W1:Y:S02]  /*1cb40*/  SHFL.IDX P6, R14, R13, R12, R11 ;  /* 0x0000000c0d0e7389 */ /* 0x00006400000c000b */
[----:B01----:R-:W-:Y:S01]  /*1cb50*/  ENDCOLLECTIVE ;  /* 0x000000000000791b */ /* 0x003fe20003800000 */
.L_x_4132:
        /* <DEDUP_REMOVED lines=29> */
.L_x_4133:
[----:B------:R-:W-:Y:S02]  /*1cd30*/  IMAD.MOV.U32 R13, RZ, RZ, R5 ;  /* 0x000000ffff0d7224 */ /* 0x000fe400078e0005 */
[----:B------:R-:W-:-:S07]  /*1cd40*/  IMAD.MOV.U32 R6, RZ, RZ, R14 ;  /* 0x000000ffff067224 */ /* 0x000fce00078e000e */
[----:B------:R-:W-:Y:S05]  /*1cd50*/  WARPSYNC.COLLECTIVE R15, `(.L_x_4134) ;  /* 0x000000000f087348 */ /* 0x000fea0003c00000 */
[----:B------:R0:W1:Y:S02]  /*1cd60*/  SHFL.IDX P6, R14, R13, R12, R11 ;  /* 0x0000000c0d0e7389 */ /* 0x00006400000c000b */
[----:B01----:R-:W-:Y:S01]  /*1cd70*/  ENDCOLLECTIVE ;  /* 0x000000000000791b */ /* 0x003fe20003800000 */
.L_x_4134:
[----:B------:R-:W-:Y:S01]  /*1cd80*/  IMAD.MOV.U32 R2, RZ, RZ, R14 ;  /* 0x000000ffff027224 */ /* 0x000fe200078e000e */
[----:B------:R-:W-:Y:S06]  /*1cd90*/  BRA `(.L_x_4135) ;  /* 0xffffffb8009c7947 */ /* 0x000fec000383ffff */
.L_x_4024:
[----:B0-----:R0:W1:Y:S02]  /*1cda0*/  SYNCS.PHASECHK.TRANS64.TRYWAIT P0, [R6+URZ+0x28c40], R20 ;  /* 0x028c4014060075a7 */ /* 0x001064000800017f */
[----:B-1----:R-:W-:Y:S05]  /*1cdb0*/  @!P0 NANOSLEEP.SYNCS 0x989680 ;  /* 0x009896800000895d */ /* 0x002fea0003900000 */
[----:B------:R-:W1:Y:S02]  /*1cdc0*/  @!P0 SYNCS.PHASECHK.TRANS64 P0, [R6+URZ+0x28c40], R20 ;  /* 0x028c4014060085a7 */ /* 0x000e64000800007f */
[----:B-1----:R-:W-:Y:S05]  /*1cdd0*/  @!P0 BRA `(.L_x_4024) ;  /* 0xfffffffc00f08947 */ /* 0x002fea000383ffff */
[----:B------:R-:W-:Y:S05]  /*1cde0*/  BRA `(.L_x_4136) ;  /* 0xffffffc0002c7947 */ /* 0x000fea000383ffff */
.L_x_4025:
        /* <DEDUP_REMOVED lines=8> */
.L_x_4138:
[----:B------:R-:W-:Y:S05]  /*1ce70*/  BSYNC B1 ;  /* 0x0000000000017941 */ /* 0x000fea0003800000 */
.L_x_4137:
[----:B------:R-:W-:Y:S01]  /*1ce80*/  IMAD.MOV.U32 R13, RZ, RZ, R21 ;  /* 0x000000ffff0d7224 */ /* 0x000fe200078e0015 */
[----:B------:R-:W-:Y:S01]  /*1ce90*/  MOV R15, 0xffffffff ;  /* 0xffffffff000f7802 */ /* 0x000fe20000000f00 */
[----:B------:R-:W-:Y:S02]  /*1cea0*/  IMAD.MOV.U32 R12, RZ, RZ, RZ ;  /* 0x000000ffff0c7224 */ /* 0x000fe400078e00ff */
[----:B------:R-:W-:Y:S02]  /*1ceb0*/  IMAD.MOV.U32 R11, RZ, RZ, 0x181f ;  /* 0x0000181fff0b7424 */ /* 0x000fe400078e00ff */
[----:B------:R-:W-:Y:S02]  /*1cec0*/  IMAD.MOV.U32 R3, RZ, RZ, R14 ;  /* 0x000000ffff037224 */ /* 0x000fe400078e000e */
[----:B------:R-:W-:-:S07]  /*1ced0*/  IMAD R23, R8, 0x2, R17 ;  /* 0x0000000208177824 */ /* 0x000fce00078e0211 */
[----:B------:R-:W-:Y:S05]  /*1cee0*/  WARPSYNC.COLLECTIVE R15, `(.L_x_4139) ;  /* 0x000000000f087348 */ /* 0x000fea0003c00000 */
[----:B------:R0:W1:Y:S02]  /*1cef0*/  SHFL.IDX P6, R14, R13, R12, R11 ;  /* 0x0000000c0d0e7389 */ /* 0x00006400000c000b */
[----:B01----:R-:W-:Y:S01]  /*1cf00*/  ENDCOLLECTIVE ;  /* 0x000000000000791b */ /* 0x003fe20003800000 */
.L_x_4139:
[----:B------:R-:W-:Y:S02]  /*1cf10*/  IMAD.MOV.U32 R13, RZ, RZ, R25 ;  /* 0x000000ffff0d7224 */ /* 0x000fe400078e0019 */
[----:B------:R-:W-:Y:S02]  /*1cf20*/  IMAD.MOV.U32 R12, RZ, RZ, 0x1 ;  /* 0x00000001ff0c7424 */ /* 0x000fe400078e00ff */
[----:B------:R-:W-:-:S07]  /*1cf30*/  IMAD.MOV.U32 R2, RZ, RZ, R14 ;  /* 0x000000ffff027224 */ /* 0x000fce00078e000e */
[----:B------:R-:W-:Y:S05]  /*1cf40*/  WARPSYNC.COLLECTIVE R15, `(.L_x_4140) ;  /* 0x000000000f087348 */ /* 0x000fea0003c00000 */
[----:B------:R0:W1:Y:S02]  /*1cf50*/  SHFL.IDX P6, R14, R13, R12, R11 ;  /* 0x0000000c0d0e7389 */ /* 0x00006400000c000b */
[----:B01----:R-:W-:Y:S01]  /*1cf60*/  ENDCOLLECTIVE ;  /* 0x000000000000791b */ /* 0x003fe20003800000 */
.L_x_4140:
        /* <DEDUP_REMOVED lines=11> */
.L_x_4141:
[----:B------:R-:W-:Y:S02]  /*1d020*/  IMAD.MOV.U32 R13, RZ, RZ, R25 ;  /* 0x000000ffff0d7224 */ /* 0x000fe400078e0019 */
[----:B------:R-:W-:Y:S02]  /*1d030*/  IMAD.MOV.U32 R12, RZ, RZ, 0x2 ;  /* 0x00000002ff0c7424 */ /* 0x000fe400078e00ff */
[----:B------:R-:W-:-:S07]  /*1d040*/  IMAD.MOV.U32 R2, RZ, RZ, R14 ;  /* 0x000000ffff027224 */ /* 0x000fce00078e000e */
[----:B------:R-:W-:Y:S05]  /*1d050*/  WARPSYNC.COLLECTIVE R15, `(.L_x_4142) ;  /* 0x000000000f087348 */ /* 0x000fea0003c00000 */
[----:B------:R0:W1:Y:S02]  /*1d060*/  SHFL.IDX P6, R14, R13, R12, R11 ;  /* 0x0000000c0d0e7389 */ /* 0x00006400000c000b */
[----:B01----:R-:W-:Y:S01]  /*1d070*/  ENDCOLLECTIVE ;  /* 0x000000000000791b */ /* 0x003fe20003800000 */
.L_x_4142:
        /* <DEDUP_REMOVED lines=11> */
.L_x_4143:
[----:B------:R-:W-:Y:S02]  /*1d130*/  IMAD.MOV.U32 R13, RZ, RZ, R25 ;  /* 0x000000ffff0d7224 */ /* 0x000fe400078e0019 */
[----:B------:R-:W-:Y:S02]  /*1d140*/  IMAD.MOV.U32 R12, RZ, RZ, 0x3 ;  /* 0x00000003ff0c7424 */ /* 0x000fe400078e00ff */
[----:B------:R-:W-:-:S07]  /*1d150*/  IMAD.MOV.U32 R2, RZ, RZ, R14 ;  /* 0x000000ffff027224 */ /* 0x000fce00078e000e */
[----:B------:R-:W-:Y:S05]  /*1d160*/  WARPSYNC.COLLECTIVE R15, `(.L_x_4144) ;  /* 0x000000000f087348 */ /* 0x000fea0003c00000 */
[----:B------:R0:W1:Y:S02]  /*1d170*/  SHFL.IDX P6, R14, R13, R12, R11 ;  /* 0x0000000c0d0e7389 */ /* 0x00006400000c000b */
[----:B01----:R-:W-:Y:S01]  /*1d180*/  ENDCOLLECTIVE ;  /* 0x000000000000791b */ /* 0x003fe20003800000 */
.L_x_4144:
        /* <DEDUP_REMOVED lines=11> */
.L_x_4145:
[----:B------:R-:W-:Y:S01]  /*1d240*/  MOV R2, R14 ;  /* 0x0000000e00027202 */ /* 0x000fe20000000f00 */
[----:B------:R-:W-:Y:S06]  /*1d250*/  BRA `(.L_x_4146) ;  /* 0xffffffbc00b47947 */ /* 0x000fec000383ffff */
.L_x_4030:
[----:B---3--:R3:W4:Y:S02]  /*1d260*/  SYNCS.PHASECHK.TRANS64.TRYWAIT P0, [R6+URZ+0x28c60], R20 ;  /* 0x028c6014060075a7 */ /* 0x008724000800017f */
[----:B----4-:R-:W-:Y:S05]  /*1d270*/  @!P0 NANOSLEEP.SYNCS 0x989680 ;  /* 0x009896800000895d */ /* 0x010fea0003900000 */
[----:B------:R-:W4:Y:S02]  /*1d280*/  @!P0 SYNCS.PHASECHK.TRANS64 P0, [R6+URZ+0x28c60], R20 ;  /* 0x028c6014060085a7 */ /* 0x000f24000800007f */
[----:B----4-:R-:W-:Y:S05]  /*1d290*/  @!P0 BRA `(.L_x_4030) ;  /* 0xfffffffc00f08947 */ /* 0x010fea000383ffff */
[----:B------:R-:W-:Y:S05]  /*1d2a0*/  BRA `(.L_x_4147) ;  /* 0xffffffc000047947 */ /* 0x000fea000383ffff */
.L_x_4031:
[----:B------:R-:W-:Y:S01]  /*1d2b0*/  BSSY B1, `(.L_x_4148) ;  /* 0x0000008000017945 */ /* 0x000fe20003800000 */
[----:B------:R-:W-:Y:S02]  /*1d2c0*/  IMAD.MOV.U32 R13, RZ, RZ, R10 ;  /* 0x000000ffff0d7224 */ /* 0x000fe400078e000a */
[----:B------:R-:W-:Y:S02]  /*1d2d0*/  IMAD.MOV.U32 R12, RZ, RZ, RZ ;  /* 0x000000ffff0c7224 */ /* 0x000fe400078e00ff */
[----:B------:R-:W-:Y:S02]  /*1d2e0*/  IMAD.MOV.U32 R11, RZ, RZ, 0x181f ;  /* 0x0000181fff0b7424 */ /* 0x000fe400078e00ff */
[----:B------:R-:W-:-:S07]  /*1d2f0*/  IMAD.MOV.U32 R15, RZ, RZ, -0x1 ;  /* 0xffffffffff0f7424 */ /* 0x000fce00078e00ff */
[----:B0-23--:R-:W-:Y:S05]  /*1d300*/  WARPSYNC.COLLECTIVE R15, `(.L_x_4149) ;  /* 0x000000000f087348 */ /* 0x00dfea0003c00000 */
[----:B------:R1:W4:Y:S02]  /*1d310*/  SHFL.IDX P6, R14, R13, R12, R11 ;  /* 0x0000000c0d0e7389 */ /* 0x00032400000c000b */
[----:B01234-:R-:W-:Y:S01]  /*1d320*/  ENDCOLLECTIVE ;  /* 0x000000000000791b */ /* 0x01ffe20003800000 */
.L_x_4149:
[----:B------:R-:W-:Y:S05]  /*1d330*/  BSYNC B1 ;  /* 0x0000000000017941 */ /* 0x000fea0003800000 */
.L_x_4148:
        /* <DEDUP_REMOVED lines=13> */
.L_x_4150:
        /* <DEDUP_REMOVED lines=17> */
.L_x_4151:
        /* <DEDUP_REMOVED lines=16> */
.L_x_4152:
        /* <DEDUP_REMOVED lines=19> */
.L_x_4153:
        /* <DEDUP_REMOVED lines=14> */
.L_x_4154:
        /* <DEDUP_REMOVED lines=16> */
.L_x_4155:
        /* <DEDUP_REMOVED lines=14> */
.L_x_4156:
[----:B------:R-:W-:Y:S05]  /*1da10*/  BRA `(.L_x_4157) ;  /* 0xffffffbc00687947 */ /* 0x000fea000383ffff */
.L_x_4039:
        /* <DEDUP_REMOVED lines=8> */
.L_x_4159:
[----:B------:R-:W-:Y:S05]  /*1daa0*/  BSYNC B0 ;  /* 0x0000000000007941 */ /* 0x000fea0003800000 */
.L_x_4158:
        /* <DEDUP_REMOVED lines=9> */
.L_x_4160:
        /* <DEDUP_REMOVED lines=11> */
[----:B------:R-:W-:Y:S01]  /*1dbf0*/  MOV R4, RZ ;  /* 0x000000ff00047202 */ /* 0x000fe20000000f00 */
[----:B------:R-:W-:Y:S01]  /*1dc00*/  IMAD.MOV.U32 R24, RZ, RZ, RZ ;  /* 0x000000ffff187224 */ /* 0x000fe200078e00ff */
[C---:B------:R-:W-:Y:S02]  /*1dc10*/  ISETP.GE.U32.AND P2, PT, R9.reuse, 0x2, PT ;  /* 0x000000020900780c */ /* 0x040fe40003f46070 */
[C---:B------:R-:W-:Y:S02]  /*1dc20*/  ISETP.GE.U32.AND P3, PT, R9.reuse, 0x4, PT ;  /* 0x000000040900780c */ /* 0x040fe40003f66070 */
[C---:B------:R-:W-:Y:S02]  /*1dc30*/  ISETP.GE.U32.AND P4, PT, R9.reuse, 0x8, PT ;  /* 0x000000080900780c */ /* 0x040fe40003f86070 */
[----:B------:R-:W-:Y:S01]  /*1dc40*/  ISETP.GE.U32.AND P5, PT, R9, 0x10, PT ;  /* 0x000000100900780c */ /* 0x000fe20003fa6070 */
[----:B--2---:R-:W-:-:S02]  /*1dc50*/  @!P1 IMAD.MOV.U32 R7, RZ, RZ, R8 ;  /* 0x000000ffff079224 */ /* 0x004fc400078e0008 */
[----:B---3--:R-:W-:Y:S01]  /*1dc60*/  @!P1 IMAD.MOV.U32 R4, RZ, RZ, R5 ;  /* 0x000000ffff049224 */ /* 0x008fe200078e0005 */
[----:B------:R-:W-:-:S03]  /*1dc70*/  ISETP.NE.AND P1, PT, R9, RZ, PT ;  /* 0x000000ff0900720c */ /* 0x000fc60003f25270 */
[----:B------:R-:W-:-:S10]  /*1dc80*/  IMAD R13, R4, R7, RZ ;  /* 0x00000007040d7224 */ /* 0x000fd400078e02ff */
[----:B------:R-:W-:Y:S05]  /*1dc90*/  WARPSYNC.COLLECTIVE R15, `(.L_x_4161) ;  /* 0x000000000f087348 */ /* 0x000fea0003c00000 */
[----:B------:R0:W1:Y:S02]  /*1dca0*/  SHFL.UP P6, R14, R13, R12, R11 ;  /* 0x0400000c0d0e7389 */ /* 0x00006400000c000b */
[----:B01----:R-:W-:Y:S01]  /*1dcb0*/  ENDCOLLECTIVE ;  /* 0x000000000000791b */ /* 0x003fe20003800000 */
.L_x_4161:
[----:B------:R-:W-:Y:S01]  /*1dcc0*/  IMAD.MOV.U32 R12, RZ, RZ, 0x2 ;  /* 0x00000002ff0c7424 */ /* 0x000fe200078e00ff */
[----:B------:R-:W-:-:S05]  /*1dcd0*/  SEL R14, R14, RZ, P1 ;  /* 0x000000ff0e0e7207 */ /* 0x000fca0000800000 */
[----:B------:R-:W-:-:S04]  /*1dce0*/  IMAD.IADD R5, R13, 0x1, R14 ;  /* 0x000000010d057824 */ /* 0x000fc800078e020e */
[----:B------:R-:W-:-:S07]  /*1dcf0*/  IMAD.MOV.U32 R13, RZ, RZ, R5 ;  /* 0x000000ffff0d7224 */ /* 0x000fce00078e0005 */
[----:B------:R-:W-:Y:S05]  /*1dd00*/  WARPSYNC.COLLECTIVE R15, `(.L_x_4162) ;  /* 0x000000000f087348 */ /* 0x000fea0003c00000 */
[----:B------:R0:W1:Y:S02]  /*1dd10*/  SHFL.UP P6, R14, R13, R12, R11 ;  /* 0x0400000c0d0e7389 */ /* 0x00006400000c000b */
[----:B01----:R-:W-:Y:S01]  /*1dd20*/  ENDCOLLECTIVE ;  /* 0x000000000000791b */ /* 0x003fe20003800000 */
.L_x_4162:
[----:B------:R-:W-:Y:S01]  /*1dd30*/  IMAD.MOV.U32 R12, RZ, RZ, 0x4 ;  /* 0x00000004ff0c7424 */ /* 0x000fe200078e00ff */
[----:B------:R-:W-:-:S05]  /*1dd40*/  SEL R2, R14, RZ, P2 ;  /* 0x000000ff0e027207 */ /* 0x000fca0001000000 */
[----:B------:R-:W-:-:S04]  /*1dd50*/  IMAD.IADD R2, R5, 0x1, R2 ;  /* 0x0000000105027824 */ /* 0x000fc800078e0202 */
[----:B------:R-:W-:-:S07]  /*1dd60*/  IMAD.MOV.U32 R13, RZ, RZ, R2 ;  /* 0x000000ffff0d7224 */ /* 0x000fce00078e0002 */
[----:B------:R-:W-:Y:S05]  /*1dd70*/  WARPSYNC.COLLECTIVE R15, `(.L_x_4163) ;  /* 0x000000000f087348 */ /* 0x000fea0003c00000 */
[----:B------:R0:W1:Y:S02]  /*1dd80*/  SHFL.UP P6, R14, R13, R12, R11 ;  /* 0x0400000c0d0e7389 */ /* 0x00006400000c000b */
[----:B01----:R-:W-:Y:S01]  /*1dd90*/  ENDCOLLECTIVE ;  /* 0x000000000000791b */ /* 0x003fe20003800000 */
.L_x_4163:
[----:B------:R-:W-:Y:S01]  /*1dda0*/  IMAD.MOV.U32 R12, RZ, RZ, 0x8 ;  /* 0x00000008ff0c7424 */ /* 0x000fe200078e00ff */
[----:B------:R-:W-:-:S05]  /*1ddb0*/  SEL R3, R14, RZ, P3 ;  /* 0x000000ff0e037207 */ /* 0x000fca0001800000 */
[----:B------:R-:W-:-:S04]  /*1ddc0*/  IMAD.IADD R8, R2, 0x1, R3 ;  /* 0x0000000102087824 */ /* 0x000fc800078e0203 */
[----:B------:R-:W-:-:S07]  /*1ddd0*/  IMAD.MOV.U32 R13, RZ, RZ, R8 ;  /* 0x000000ffff0d7224 */ /* 0x000fce00078e0008 */
[----:B------:R-:W-:Y:S05]  /*1dde0*/  WARPSYNC.COLLECTIVE R15, `(.L_x_4164) ;  /* 0x000000000f087348 */ /* 0x000fea0003c00000 */
[----:B------:R0:W1:Y:S02]  /*1ddf0*/  SHFL.UP P6, R14, R13, R12, R11 ;  /* 0x0400000c0d0e7389 */ /* 0x00006400000c000b */
[----:B01----:R-:W-:Y:S01]  /*1de00*/  ENDCOLLECTIVE ;  /* 0x000000000000791b */ /* 0x003fe20003800000 */
.L_x_4164:
[----:B------:R-:W-:Y:S01]  /*1de10*/  IMAD.MOV.U32 R12, RZ, RZ, 0x10 ;  /* 0x00000010ff0c7424 */ /* 0x000fe200078e00ff */
[----:B------:R-:W-:-:S05]  /*1de20*/  SEL R5, R14, RZ, P4 ;  /* 0x000000ff0e057207 */ /* 0x000fca0002000000 */
[----:B------:R-:W-:-:S04]  /*1de30*/  IMAD.IADD R5, R8, 0x1, R5 ;  /* 0x0000000108057824 */ /* 0x000fc800078e0205 */
[----:B------:R-:W-:-:S07]  /*1de40*/  IMAD.MOV.U32 R13, RZ, RZ, R5 ;  /* 0x000000ffff0d7224 */ /* 0x000fce00078e0005 */
[----:B------:R-:W-:Y:S05]  /*1de50*/  WARPSYNC.COLLECTIVE R15, `(.L_x_4165) ;  /* 0x000000000f087348 */ /* 0x000fea0003c00000 */
[----:B------:R0:W1:Y:S02]  /*1de60*/  SHFL.UP P6, R14, R13, R12, R11 ;  /* 0x0400000c0d0e7389 */ /* 0x00006400000c000b */
[----:B01----:R-:W-:Y:S01]  /*1de70*/  ENDCOLLECTIVE ;  /* 0x000000000000791b */ /* 0x003fe20003800000 */
.L_x_4165:
        /* <DEDUP_REMOVED lines=8> */
.L_x_4166:
[----:B------:R-:W-:Y:S05]  /*1df00*/  BRA `(.L_x_4167) ;  /* 0xffffffc000007947 */ /* 0x000fea000383ffff */
.L_x_4042:
[----:B------:R-:W-:Y:S01]  /*1df10*/  BSSY B0, `(.L_x_4168) ;  /* 0x0000007000007945 */ /* 0x000fe20003800000 */
[----:B------:R-:W-:Y:S01]  /*1df20*/  MOV R12, 0x1 ;  /* 0x00000001000c7802 */ /* 0x000fe20000000f00 */
[----:B------:R-:W-:Y:S02]  /*1df30*/  IMAD.MOV.U32 R11, RZ, RZ, RZ ;  /* 0x000000ffff0b7224 */ /* 0x000fe400078e00ff */
[----:B------:R-:W-:-:S07]  /*1df40*/  IMAD.MOV.U32 R15, RZ, RZ, -0x1 ;  /* 0xffffffffff0f7424 */ /* 0x000fce00078e00ff */
[----:B------:R-:W-:Y:S05]  /*1df50*/  WARPSYNC.COLLECTIVE R15, `(.L_x_4169) ;  /* 0x000000000f087348 */ /* 0x000fea0003c00000 */
[----:B------:R0:W1:Y:S02]  /*1df60*/  SHFL.UP P6, R14, R13, R12, R11 ;  /* 0x0400000c0d0e7389 */ /* 0x00006400000c000b */
[----:B01----:R-:W-:Y:S01]  /*1df70*/  ENDCOLLECTIVE ;  /* 0x000000000000791b */ /* 0x003fe20003800000 */
.L_x_4169:
[----:B------:R-:W-:Y:S05]  /*1df80*/  BSYNC B0 ;  /* 0x0000000000007941 */ /* 0x000fea0003800000 */
.L_x_4168:
        /* <DEDUP_REMOVED lines=8> */
.L_x_4170:
[----:B------:R-:W-:Y:S01]  /*1e010*/  IMAD.MOV.U32 R12, RZ, RZ, 0x4 ;  /* 0x00000004ff0c7424 */ /* 0x000fe200078e00ff */
[----:B------:R-:W-:-:S05]  /*1e020*/  SEL R2, R14, RZ, P2 ;  /* 0x000000ff0e027207 */ /* 0x000fca0001000000 */
[----:B------:R-:W-:-:S04]  /*1e030*/  IMAD.IADD R2, R13, 0x1, R2 ;  /* 0x000000010d027824 */ /* 0x000fc800078e0202 */
[----:B------:R-:W-:-:S07]  /*1e040*/  IMAD.MOV.U32 R13, RZ, RZ, R2 ;  /* 0x000000ffff0d7224 */ /* 0x000fce00078e0002 */
[----:B------:R-:W-:Y:S05]  /*1e050*/  WARPSYNC.COLLECTIVE R15, `(.L_x_4171) ;  /* 0x000000000f087348 */ /* 0x000fea0003c00000 */
[----:B------:R0:W1:Y:S02]  /*1e060*/  SHFL.UP P6, R14, R13, R12, R11 ;  /* 0x0400000c0d0e7389 */ /* 0x00006400000c000b */
[----:B01----:R-:W-:Y:S01]  /*1e070*/  ENDCOLLECTIVE ;  /* 0x000000000000791b */ /* 0x003fe20003800000 */
.L_x_4171:
[----:B------:R-:W-:Y:S01]  /*1e080*/  IMAD.MOV.U32 R12, RZ, RZ, 0x8 ;  /* 0x00000008ff0c7424 */ /* 0x000fe200078e00ff */
[----:B------:R-:W-:-:S05]  /*1e090*/  SEL R3, R14, RZ, P3 ;  /* 0x000000ff0e037207 */ /* 0x000fca0001800000 */
[----:B------:R-:W-:-:S04]  /*1e0a0*/  IMAD.IADD R3, R2, 0x1, R3 ;  /* 0x0000000102037824 */ /* 0x000fc800078e0203 */
[----:B------:R-:W-:-:S07]  /*1e0b0*/  IMAD.MOV.U32 R13, RZ, RZ, R3 ;  /* 0x000000ffff0d7224 */ /* 0x000fce00078e0003 */
[----:B------:R-:W-:Y:S05]  /*1e0c0*/  WARPSYNC.COLLECTIVE R15, `(.L_x_4172) ;  /* 0x000000000f087348 */ /* 0x000fea0003c00000 */
[----:B------:R0:W1:Y:S02]  /*1e0d0*/  SHFL.UP P6, R14, R13, R12, R11 ;  /* 0x0400000c0d0e7389 */ /* 0x00006400000c000b */
[----:B01----:R-:W-:Y:S01]  /*1e0e0*/  ENDCOLLECTIVE ;  /* 0x000000000000791b */ /* 0x003fe20003800000 */
.L_x_4172:
[----:B------:R-:W-:Y:S01]  /*1e0f0*/  IMAD.MOV.U32 R12, RZ, RZ, 0x10 ;  /* 0x00000010ff0c7424 */ /* 0x000fe200078e00ff */
[----:B------:R-:W-:-:S05]  /*1e100*/  SEL R14, R14, RZ, P4 ;  /* 0x000000ff0e0e7207 */ /* 0x000fca0002000000 */
[----:B------:R-:W-:-:S04]  /*1e110*/  IMAD.IADD R5, R3, 0x1, R14 ;  /* 0x0000000103057824 */ /* 0x000fc800078e020e */
[----:B------:R-:W-:-:S07]  /*1e120*/  IMAD.MOV.U32 R13, RZ, RZ, R5 ;  /* 0x000000ffff0d7224 */ /* 0x000fce00078e0005 */
[----:B------:R-:W-:Y:S05]  /*1e130*/  WARPSYNC.COLLECTIVE R15, `(.L_x_4173) ;  /* 0x000000000f087348 */ /* 0x000fea0003c00000 */
[----:B------:R0:W1:Y:S02]  /*1e140*/  SHFL.UP P6, R14, R13, R12, R11 ;  /* 0x0400000c0d0e7389 */ /* 0x00006400000c000b */
[----:B01----:R-:W-:Y:S01]  /*1e150*/  ENDCOLLECTIVE ;  /* 0x000000000000791b */ /* 0x003fe20003800000 */
.L_x_4173:
        /* <DEDUP_REMOVED lines=8> */
.L_x_4174:
[----:B------:R-:W-:Y:S05]  /*1e1e0*/  BRA `(.L_x_4175) ;  /* 0xffffffbc00ec7947 */ /* 0x000fea000383ffff */
.L_x_4044:
[----:B------:R-:W-:Y:S01]  /*1e1f0*/  BSSY B0, `(.L_x_4176) ;  /* 0x0000006000007945 */ /* 0x000fe20003800000 */
[----:B------:R-:W-:Y:S02]  /*1e200*/  PLOP3.LUT P6, PT, P6, PT, PT, 0x8, 0x0 ;  /* 0x000000000000781c */ /* 0x000fe400037ce170 */
[----:B------:R-:W-:-:S11]  /*1e210*/  MOV R15, 0xffffffff ;  /* 0xffffffff000f7802 */ /* 0x000fd60000000f00 */
[----:B0-----:R-:W-:Y:S05]  /*1e220*/  WARPSYNC.COLLECTIVE R15, `(.L_x_4177) ;  /* 0x000000000f087348 */ /* 0x001fea0003c00000 */
[----:B------:R-:W-:Y:S01]  /*1e230*/  VOTE.ANY R14, PT, P6 ;  /* 0x00000000000e7806 */ /* 0x000fe200030e0100 */
[----:B0-----:R-:W-:Y:S06]  /*1e240*/  ENDCOLLECTIVE ;  /* 0x000000000000791b */ /* 0x001fec0003800000 */
.L_x_4177:
[----:B------:R-:W-:Y:S05]  /*1e250*/  BSYNC B0 ;  /* 0x0000000000007941 */ /* 0x000fea0003800000 */
.L_x_4176:
        /* <DEDUP_REMOVED lines=9> */
.L_x_4178:
[----:B------:R-:W-:Y:S02]  /*1e2f0*/  IMAD.MOV.U32 R13, RZ, RZ, R4 ;  /* 0x000000ffff0d7224 */ /* 0x000fe400078e0004 */
[----:B------:R-:W-:-:S07]  /*1e300*/  IMAD.MOV.U32 R7, RZ, RZ, R14 ;  /* 0x000000ffff077224 */ /* 0x000fce00078e000e */
[----:B------:R-:W-:Y:S05]  /*1e310*/  WARPSYNC.COLLECTIVE R15, `(.L_x_4179) ;  /* 0x000000000f087348 */ /* 0x000fea0003c00000 */
[----:B------:R0:W1:Y:S02]  /*1e320*/  SHFL.IDX P6, R14, R13, R12, R11 ;  /* 0x0000000c0d0e7389 */ /* 0x00006400000c000b */
[----:B01----:R-:W-:Y:S01]  /*1e330*/  ENDCOLLECTIVE ;  /* 0x000000000000791b */ /* 0x003fe20003800000 */
.L_x_4179:
[----:B------:R-:W-:Y:S01]  /*1e340*/  IMAD.MOV.U32 R4, RZ, RZ, R14 ;  /* 0x000000ffff047224 */ /* 0x000fe200078e000e */
[----:B------:R-:W-:Y:S06]  /*1e350*/  BRA `(.L_x_4180) ;  /* 0xffffffbc00cc7947 */ /* 0x000fec000383ffff */
.L_x_4046:
[----:B------:R-:W-:Y:S01]  /*1e360*/  BSSY B0, `(.L_x_4181) ;  /* 0x0000007000007945 */ /* 0x000fe20003800000 */
[----:B------:R-:W-:Y:S02]  /*1e370*/  IMAD.MOV.U32 R13, RZ, RZ, R3 ;  /* 0x000000ffff0d7224 */ /* 0x000fe400078e0003 */
[----:B------:R-:W-:Y:S02]  /*1e380*/  IMAD.MOV.U32 R11, RZ, RZ, 0x1f ;  /* 0x0000001fff0b7424 */ /* 0x000fe400078e00ff */
[----:B------:R-:W-:-:S07]  /*1e390*/  IMAD.MOV.U32 R15, RZ, RZ, -0x1 ;  /* 0xffffffffff0f7424 */ /* 0x000fce00078e00ff */
[----:B0123--:R-:W-:Y:S05]  /*1e3a0*/  WARPSYNC.COLLECTIVE R15, `(.L_x_4182) ;  /* 0x000000000f087348 */ /* 0x00ffea0003c00000 */
[----:B------:R4:W0:Y:S02]  /*1e3b0*/  SHFL.IDX P6, R14, R13, R12, R11 ;  /* 0x0000000c0d0e7389 */ /* 0x00082400000c000b */
[----:B01234-:R-:W-:Y:S01]  /*1e3c0*/  ENDCOLLECTIVE ;  /* 0x000000000000791b */ /* 0x01ffe20003800000 */
.L_x_4182:
[----:B------:R-:W-:Y:S05]  /*1e3d0*/  BSYNC B0 ;  /* 0x0000000000007941 */ /* 0x000fea0003800000 */
.L_x_4181:
[----:B------:R-:W-:Y:S01]  /*1e3e0*/  IMAD.MOV.U32 R24, RZ, RZ, R14 ;  /* 0x000000ffff187224 */ /* 0x000fe200078e000e */
[----:B------:R-:W-:Y:S06]  /*1e3f0*/  BRA `(.L_x_4045) ;  /* 0xffffffbc00bc7947 */ /* 0x000fec000383ffff */
.L_x_4050:
[----:B-1----:R1:W4:Y:S02]  /*1e400*/  SYNCS.PHASECHK.TRANS64.TRYWAIT P0, [R7+URZ+0x28c20], R0 ;  /* 0x028c2000070075a7 */ /* 0x002324000800017f */
[----:B----4-:R-:W-:Y:S05]  /*1e410*/  @!P0 NANOSLEEP.SYNCS 0x989680 ;  /* 0x009896800000895d */ /* 0x010fea0003900000 */
[----:B------:R-:W4:Y:S02]  /*1e420*/  @!P0 SYNCS.PHASECHK.TRANS64 P0, [R7+URZ+0x28c20], R0 ;  /* 0x028c2000070085a7 */ /* 0x000f24000800007f */
[----:B----4-:R-:W-:Y:S05]  /*1e430*/  @!P0 BRA `(.L_x_4050) ;  /* 0xfffffffc00f08947 */ /* 0x010fea000383ffff */
[----:B------:R-:W-:Y:S05]  /*1e440*/  BRA `(.L_x_4183) ;  /* 0xffffffc400147947 */ /* 0x000fea000383ffff */
.L_x_4051:
[----:B------:R-:W4:Y:S01]  /*1e450*/  S2R R2, SR_TID.X ;  /* 0x0000000000027919 */ /* 0x000f220000002100 */
[----:B------:R-:W-:Y:S01]  /*1e460*/  BSSY B0, `(.L_x_4184) ;  /* 0x000000a000007945 */ /* 0x000fe20003800000 */
[----:B------:R-:W-:Y:S02]  /*1e470*/  IMAD.MOV.U32 R12, RZ, RZ, RZ ;  /* 0x000000ffff0c7224 */ /* 0x000fe400078e00ff */
[----:B------:R-:W-:Y:S02]  /*1e480*/  IMAD.MOV.U32 R11, RZ, RZ, 0x1f ;  /* 0x0000001fff0b7424 */ /* 0x000fe400078e00ff */
[----:B------:R-:W-:Y:S01]  /*1e490*/  IMAD.MOV.U32 R15, RZ, RZ, -0x1 ;  /* 0xffffffffff0f7424 */ /* 0x000fe200078e00ff */
[----:B----4-:R-:W-:-:S04]  /*1e4a0*/  SHF.R.U32.HI R2, RZ, 0x5, R2 ;  /* 0x00000005ff027819 */ /* 0x010fc80000011602 */
[----:B------:R-:W-:-:S05]  /*1e4b0*/  LOP3.LUT R2, R2, 0x3, RZ, 0xc0, !PT ;  /* 0x0000000302027812 */ /* 0x000fca00078ec0ff */
[----:B------:R-:W-:-:S07]  /*1e4c0*/  IMAD.MOV.U32 R13, RZ, RZ, R2 ;  /* 0x000000ffff0d7224 */ /* 0x000fce00078e0002 */
[----:B0123--:R-:W-:Y:S05]  /*1e4d0*/  WARPSYNC.COLLECTIVE R15, `(.L_x_4185) ;  /* 0x000000000f087348 */ /* 0x00ffea0003c00000 */
[----:B------:R4:W0:Y:S02]  /*1e4e0*/  SHFL.IDX P6, R14, R13, R12, R11 ;  /* 0x0000000c0d0e7389 */ /* 0x00082400000c000b */
[----:B01234-:R-:W-:Y:S01]  /*1e4f0*/  ENDCOLLECTIVE ;  /* 0x000000000000791b */ /* 0x01ffe20003800000 */
.L_x_4185:
[----:B------:R-:W-:Y:S05]  /*1e500*/  BSYNC B0 ;  /* 0x0000000000007941 */ /* 0x000fea0003800000 */
.L_x_4184:
[----:B------:R-:W-:Y:S05]  /*1e510*/  BRA `(.L_x_4186) ;  /* 0xffffffc000fc7947 */ /* 0x000fea000383ffff */
.L_x_4052:
[----:B------:R-:W-:Y:S01]  /*1e520*/  BSSY B0, `(.L_x_4187) ;  /* 0x0000006000007945 */ /* 0x000fe20003800000 */
[----:B------:R-:W-:-:S07]  /*1e530*/  IMAD.MOV.U32 R15, RZ, RZ, -0x1 ;  /* 0xffffffffff0f7424 */ /* 0x000fce00078e00ff */
[----:B0123--:R-:W-:Y:S05]  /*1e540*/  WARPSYNC.COLLECTIVE R15, `(.L_x_4188) ;  /* 0x000000000f0c7348 */ /* 0x00ffea0003c00000 */
[----:B------:R-:W-:Y:S02]  /*1e550*/  ELECT P6, UR62, PT ;  /* 0x00000000003e782f */ /* 0x000fe400038c0000 */
[----:B------:R-:W-:Y:S01]  /*1e560*/  MOV R14, UR62 ;  /* 0x0000003e000e7c02 */ /* 0x000fe20008000f00 */
[----:B0123--:R-:W-:Y:S10]  /*1e570*/  ENDCOLLECTIVE ;  /* 0x000000000000791b */ /* 0x00fff40003800000 */
.L_x_4188:
[----:B------:R-:W-:Y:S05]  /*1e580*/  BSYNC B0 ;  /* 0x0000000000007941 */ /* 0x000fea0003800000 */
.L_x_4187:
[----:B------:R-:W-:Y:S05]  /*1e590*/  BRA `(.L_x_4189) ;  /* 0xffffffc000f07947 */ /* 0x000fea000383ffff */
.L_x_4054:
[----:B-1----:R1:W4:Y:S02]  /*1e5a0*/  SYNCS.PHASECHK.TRANS64.TRYWAIT P1, [R5+URZ+0x28c40], R0 ;  /* 0x028c4000050075a7 */ /* 0x002324000802017f */
[----:B----4-:R-:W-:Y:S05]  /*1e5b0*/  @!P1 NANOSLEEP.SYNCS 0x989680 ;  /* 0x009896800000995d */ /* 0x010fea0003900000 */
[----:B------:R-:W4:Y:S02]  /*1e5c0*/  @!P1 SYNCS.PHASECHK.TRANS64 P1, [R5+URZ+0x28c40], R0 ;  /* 0x028c4000050095a7 */ /* 0x000f24000802007f */
[----:B----4-:R-:W-:Y:S05]  /*1e5d0*/  @!P1 BRA `(.L_x_4054) ;  /* 0xfffffffc00f09947 */ /* 0x010fea000383ffff */
[----:B------:R-:W-:Y:S05]  /*1e5e0*/  BRA `(.L_x_4190) ;  /* 0xffffffc400107947 */ /* 0x000fea000383ffff */
.L_x_4056:
[----:B----4-:R4:W0:Y:S02]  /*1e5f0*/  SYNCS.PHASECHK.TRANS64.TRYWAIT P1, [R3+URZ+0x28c40], R2 ;  /* 0x028c4002030075a7 */ /* 0x010824000802017f */
[----:B0-----:R-:W-:Y:S05]  /*1e600*/  @!P1 NANOSLEEP.SYNCS 0x989680 ;  /* 0x009896800000995d */ /* 0x001fea0003900000 */
[----:B------:R-:W0:Y:S02]  /*1e610*/  @!P1 SYNCS.PHASECHK.TRANS64 P1, [R3+URZ+0x28c40], R2 ;  /* 0x028c4002030095a7 */ /* 0x000e24000802007f */
[----:B0-----:R-:W-:Y:S05]  /*1e620*/  @!P1 BRA `(.L_x_4056) ;  /* 0xfffffffc00f09947 */ /* 0x001fea000383ffff */
[----:B------:R-:W-:Y:S05]  /*1e630*/  BRA `(.L_x_4191) ;  /* 0xffffffc4001c7947 */ /* 0x000fea000383ffff */
.L_x_4058:
[----:B------:R0:W0:Y:S02]  /*1e640*/  SYNCS.PHASECHK.TRANS64.TRYWAIT P1, [R5+URZ+0x28c60], R0 ;  /* 0x028c6000050075a7 */ /* 0x000024000802017f */
[----:B0-----:R-:W-:Y:S05]  /*1e650*/  @!P1 NANOSLEEP.SYNCS 0x989680 ;  /* 0x009896800000995d */ /* 0x001fea0003900000 */
[----:B------:R-:W0:Y:S02]  /*1e660*/  @!P1 SYNCS.PHASECHK.TRANS64 P1, [R5+URZ+0x28c60], R0 ;  /* 0x028c6000050095a7 */ /* 0x000e24000802007f */
[----:B0-----:R-:W-:Y:S05]  /*1e670*/  @!P1 BRA `(.L_x_4058) ;  /* 0xfffffffc00f09947 */ /* 0x001fea000383ffff */
[----:B------:R-:W-:Y:S05]  /*1e680*/  BRA `(.L_x_4192) ;  /* 0xffffffc400187947 */ /* 0x000fea000383ffff */
.L_x_4193:
        /* <DEDUP_REMOVED lines=15> */
.L_x_15744:


//--------------------- .text._ZN7cutlass13device_kernelIN5flash11enable_sm90INS1_16FlashAttnFwdSm90INS1_25CollectiveMainloopFwdSm90ILi2EN4cute5tupleIJNS5_1CILi1EEES8_S8_EEENS6_IJNS7_ILi64EEESA_SA_EEELi512ENS_6half_tEfNS_4arch4Sm90ELb0ELb0ELb1ELb1ELb1ELb0ELb1ELb0ELb0ELb1ELb1ELb0EEENS1_21CollectiveEpilogueFwdINS6_IJSA_NS7_ILi512EEESA_EEES9_SC_SE_Li256ELb1ELb1ELb1ELb0EEENS1_36VarlenDynamicPersistentTileSchedulerILi64ELi64ELi256ELi128ELb1ELb1ELb1ELb0ELb1ELb1EEEEEEEEEvNT_6ParamsE --------------------------
	.section	.text._ZN7cutlass13device_kernelIN5flash11enable_sm90INS1_16FlashAttnFwdSm90INS1_25CollectiveMainloopFwdSm90ILi2EN4cute5tupleIJNS5_1CILi1EEES8_S8_EEENS6_IJNS7_ILi64EEESA_SA_EEELi512ENS_6half_tEfNS_4arch4Sm90ELb0ELb0ELb1ELb1ELb1ELb0ELb1ELb0ELb0ELb1ELb1ELb0EEENS1_21CollectiveEpilogueFwdINS6_IJSA_NS7_ILi512EEESA_EEES9_SC_SE_Li256ELb1ELb1ELb1ELb0EEENS1_36VarlenDynamicPersistentTileSchedulerILi64ELi64ELi256ELi128ELb1ELb1ELb1ELb0ELb1ELb1EEEEEEEEEvNT_6ParamsE,"ax",@progbits
	.align	128
.text._ZN7cutlass13device_kernelIN5flash11enable_sm90INS1_16FlashAttnFwdSm90INS1_25CollectiveMainloopFwdSm90ILi2EN4cute5tupleIJNS5_1CILi1EEES8_S8_EEENS6_IJNS7_ILi64EEESA_SA_EEELi512ENS_6half_tEfNS_4arch4Sm90ELb0ELb0ELb1ELb1ELb1ELb0ELb1ELb0ELb0ELb1ELb1ELb0EEENS1_21CollectiveEpilogueFwdINS6_IJSA_NS7_ILi512EEESA_EEES9_SC_SE_Li256ELb1ELb1ELb1ELb0EEENS1_36VarlenDynamicPersistentTileSchedulerILi64ELi64ELi256ELi128ELb1ELb1ELb1ELb0ELb1ELb1EEEEEEEEEvNT_6ParamsE:
        .type           _ZN7cutlass13device_kernelIN5flash11enable_sm90INS1_16FlashAttnFwdSm90INS1_25CollectiveMainloopFwdSm90ILi2EN4cute5tupleIJNS5_1CILi1EEES8_S8_EEENS6_IJNS7_ILi64EEESA_SA_EEELi512ENS_6half_tEfNS_4arch4Sm90ELb0ELb0ELb1ELb1ELb1ELb0ELb1ELb0ELb0ELb1ELb1ELb0EEENS1_21CollectiveEpilogueFwdINS6_IJSA_NS7_ILi512EEESA_EEES9_SC_SE_Li256ELb1ELb1ELb1ELb0EEENS1_36VarlenDynamicPersistentTileSchedulerILi64ELi64ELi256ELi128ELb1ELb1ELb1ELb0ELb1ELb1EEEEEEEEEvNT_6ParamsE,@function
        .size           _ZN7cutlass13device_kernelIN5flash11enable_sm90INS1_16FlashAttnFwdSm90INS1_25CollectiveMainloopFwdSm90ILi2EN4cute5tupleIJNS5_1CILi1EEES8_S8_EEENS6_IJNS7_ILi64EEESA_SA_EEELi512ENS_6half_tEfNS_4arch4Sm90ELb0ELb0ELb1ELb1ELb1ELb0ELb1ELb0ELb0ELb1ELb1ELb0EEENS1_21CollectiveEpilogueFwdINS6_IJSA_NS7_ILi512EEESA_EEES9_SC_SE_Li256ELb1ELb1ELb1ELb0EEENS1_36VarlenDynamicPersistentTileSchedulerILi64ELi64ELi256ELi128ELb1ELb1ELb1ELb0ELb1ELb1EEEEEEEEEvNT_6ParamsE,(.L_x_15745 - _ZN7cutlass13device_kernelIN5flash11enable_sm90INS1_16FlashAttnFwdSm90INS1_25CollectiveMainloopFwdSm90ILi2EN4cute5tupleIJNS5_1CILi1EEES8_S8_EEENS6_IJNS7_ILi64EEESA_SA_EEELi512ENS_6half_tEfNS_4arch4Sm90ELb0ELb0ELb1ELb1ELb1ELb0ELb1ELb0ELb0ELb1ELb1ELb0EEENS1_21CollectiveEpilogueFwdINS6_IJSA_NS7_ILi512EEESA_EEES9_SC_SE_Li256ELb1ELb1ELb1ELb0EEENS1_36VarlenDynamicPersistentTileSchedulerILi64ELi64ELi256ELi128ELb1ELb1ELb1ELb0ELb1ELb1EEEEEEEEEvNT_6ParamsE)
        .other          _ZN7cutlass13device_kernelIN5flash11enable_sm90INS1_16FlashAttnFwdSm90INS1_25CollectiveMainloopFwdSm90ILi2EN4cute5tupleIJNS5_1CILi1EEES8_S8_EEENS6_IJNS7_ILi64EEESA_SA_EEELi512ENS_6half_tEfNS_4arch4Sm90ELb0ELb0ELb1ELb1ELb1ELb0ELb1ELb0ELb0ELb1ELb1ELb0EEENS1_21CollectiveEpilogueFwdINS6_IJSA_NS7_ILi512EEESA_EEES9_SC_SE_Li256ELb1ELb1ELb1ELb0EEENS1_36VarlenDynamicPersistentTileSchedulerILi64ELi64ELi256ELi128ELb1ELb1ELb1ELb0ELb1ELb1EEEEEEEEEvNT_6ParamsE,@"STO_CUDA_ENTRY STV_DEFAULT"
_ZN7cutlass13device_kernelIN5flash11enable_sm90INS1_16FlashAttnFwdSm90INS1_25CollectiveMainloopFwdSm90ILi2EN4cute5tupleIJNS5_1CILi1EEES8_S8_EEENS6_IJNS7_ILi64EEESA_SA_EEELi512ENS_6half_tEfNS_4arch4Sm90ELb0ELb0ELb1ELb1ELb1ELb0ELb1ELb0ELb0ELb1ELb1ELb0EEENS1_21CollectiveEpilogueFwdINS6_IJSA_NS7_ILi512EEESA_EEES9_SC_SE_Li256ELb1ELb1ELb1ELb0EEENS1_36VarlenDynamicPersistentTileSchedulerILi64ELi64ELi256ELi128ELb1ELb1ELb1ELb0ELb1ELb1EEEEEEEEEvNT_6ParamsE:
        /* <DEDUP_REMOVED lines=43> */
.L_x_4194:
        /* <DEDUP_REMOVED lines=22> */
.L_x_4195:
        /* <DEDUP_REMOVED lines=18> */
.L_x_4196:
        /* <DEDUP_REMOVED lines=22> */
.L_x_4197:
        /* <DEDUP_REMOVED lines=23> */
.L_x_4198:
        /* <DEDUP_REMOVED lines=8> */
.L_x_4200:
        /* <DEDUP_REMOVED lines=24> */
[----:B------:R-:W-:-:S03]  /*0a00*/  UMOV UR37, URZ ;  /* 0x0000003f00257c82 */ /* 0x000fc60008000000 */
[CC--:B------:R-:W-:Y:S02]  /*0a10*/  LEA.HI R2, R3.reuse, R0.reuse, RZ, 0x4 ;  /* 0x0000000003027211 */ /* 0x0c0fe400078f20ff */
[CC--:B------:R-:W-:Y:S02]  /*0a20*/  LEA.HI R4, R3.reuse, R0.reuse, RZ, 0x5 ;  /* 0x0000000003047211 */ /* 0x0c0fe400078f28ff */
[CC--:B------:R-:W-:Y:S02]  /*0a30*/  LEA.HI R5, R3.reuse, R0.reuse, RZ, 0x7 ;  /* 0x0000000003057211 */ /* 0x0c0fe400078f38ff */
[CC--:B------:R-:W-:Y:S02]  /*0a40*/  LEA.HI R6, R3.reuse, R0.reuse, RZ, 0x3 ;  /* 0x0000000003067211 */ /* 0x0c0fe400078f18ff */
[----:B------:R-:W-:Y:S02]  /*0a50*/  SHF.R.S32.HI R9, RZ, 0x4, R2 ;  /* 0x00000004ff097819 */ /* 0x000fe40000011402 */
[----:B------:R-:W-:-:S02]  /*0a60*/  LEA.HI R3, R3, R0, RZ, 0x2 ;  /* 0x0000000003037211 */ /* 0x000fc400078f10ff */
[C---:B------:R-:W-:Y:S02]  /*0a70*/  LOP3.LUT R7, R2.reuse, 0xfffffff0, RZ, 0xc0, !PT ;  /* 0xfffffff002077812 */ /* 0x040fe400078ec0ff */
[----:B------:R-:W-:Y:S02]  /*0a80*/  LEA.HI R2, R2, R9, RZ, 0x1 ;  /* 0x0000000902027211 */ /* 0x000fe400078f08ff */
[--C-:B------:R-:W-:Y:S01]  /*0a90*/  SHF.R.S32.HI R11, RZ, 0x5, R4.reuse ;  /* 0x00000005ff0b7819 */ /* 0x100fe20000011404 */
[C---:B------:R-:W-:Y:S01]  /*0aa0*/  IMAD.IADD R7, R0.reuse, 0x1, -R7 ;  /* 0x0000000100077824 */ /* 0x040fe200078e0a07 */
[----:B------:R-:W-:Y:S02]  /*0ab0*/  LOP3.LUT R15, R3, 0xfffffffc, RZ, 0xc0, !PT ;  /* 0xfffffffc030f7812 */ /* 0x000fe400078ec0ff */
[----:B------:R-:W-:Y:S02]  /*0ac0*/  SHF.R.S32.HI R4, RZ, 0x1f, R4 ;  /* 0x0000001fff047819 */ /* 0x000fe40000011404 */
[----:B------:R-:W-:Y:S01]  /*0ad0*/  LOP3.LUT R3, R5, 0xffffff80, RZ, 0xc0, !PT ;  /* 0xffffff8005037812 */ /* 0x000fe200078ec0ff */
[----:B------:R-:W-:Y:S01]  /*0ae0*/  IMAD.IADD R15, R0, 0x1, -R15 ;  /* 0x00000001000f7824 */ /* 0x000fe200078e0a0f */
[----:B------:R-:W-:-:S02]  /*0af0*/  LOP3.LUT R2, R2, 0x1ffffffe, RZ, 0xc0, !PT ;  /* 0x1ffffffe02027812 */ /* 0x000fc400078ec0ff */
[----:B------:R-:W-:Y:S01]  /*0b00*/  LOP3.LUT R13, R6, 0xfffffff8, RZ, 0xc0, !PT ;  /* 0xfffffff8060d7812 */ /* 0x000fe200078ec0ff */
[----:B------:R-:W-:Y:S01]  /*0b10*/  IMAD.IADD R3, R0, 0x1, -R3 ;  /* 0x0000000100037824 */ /* 0x000fe200078e0a03 */
[----:B------:R-:W-:Y:S01]  /*0b20*/  LEA.HI R4, R4, R11, RZ, 0x2 ;  /* 0x0000000b04047211 */ /* 0x000fe200078f10ff */
[----:B------:R-:W-:Y:S01]  /*0b30*/  IMAD.IADD R9, R9, 0x1, -R2 ;  /* 0x0000000109097824 */ /* 0x000fe200078e0a02 */
[----:B------:R-:W-:Y:S01]  /*0b40*/  SHF.R.S32.HI R228, RZ, 0x7, R5 ;  /* 0x00000007ffe47819 */ /* 0x000fe20000011405 */
[----:B------:R-:W-:Y:S01]  /*0b50*/  IMAD.IADD R13, R0, 0x1, -R13 ;  /* 0x00000001000d7824 */ /* 0x000fe200078e0a0d */
[----:B------:R-:W-:Y:S01]  /*0b60*/  LOP3.LUT R4, R4, 0x3ffffc, RZ, 0xc0, !PT ;  /* 0x003ffffc04047812 */ /* 0x000fe200078ec0ff */
[----:B------:R-:W-:Y:S01]  /*0b70*/  IMAD.SHL.U32 R9, R9, 0x8, RZ ;  /* 0x0000000809097824 */ /* 0x000fe200078e00ff */
[--C-:B------:R-:W-:Y:S01]  /*0b80*/  SHF.R.S32.HI R2, RZ, 0x1f, R7.reuse ;  /* 0x0000001fff027819 */ /* 0x100fe20000011407 */
[----:B------:R-:W-:Y:S01]  /*0b90*/  IMAD R17, R228, 0x100, R7 ;  /* 0x00000100e4117824 */ /* 0x000fe200078e0207 */
[----:B------:R-:W-:Y:S01]  /*0ba0*/  SHF.R.S32.HI R0, RZ, 0x1f, R3 ;  /* 0x0000001fff007819 */ /* 0x000fe20000011403 */
[----:B------:R-:W-:Y:S01]  /*0bb0*/  IMAD.IADD R8, R11, 0x1, -R4 ;  /* 0x000000010b087824 */ /* 0x000fe200078e0a04 */
[----:B------:R-:W-:Y:S01]  /*0bc0*/  LEA.HI R6, R2, R7, RZ, 0x3 ;  /* 0x0000000702067211 */ /* 0x000fe200078f18ff */
[----:B------:R-:W-:Y:S01]  /*0bd0*/  IMAD.SHL.U32 R16, R13, 0x8, RZ ;  /* 0x000000080d107824 */ /* 0x000fe200078e00ff */
[-C--:B------:R-:W-:Y:S01]  /*0be0*/  LEA.HI R2, R0, R3.reuse, RZ, 0x2 ;  /* 0x0000000300027211 */ /* 0x080fe200078f10ff */
[----:B------:R-:W-:Y:S01]  /*0bf0*/  IMAD R14, R8, 0x10, R17 ;  /* 0x00000010080e7824 */ /* 0x000fe200078e0211 */
[C---:B------:R-:W-:Y:S01]  /*0c00*/  LOP3.LUT R4, R6.reuse, 0xfffffff8, RZ, 0xc0, !PT ;  /* 0xfffffff806047812 */ /* 0x040fe200078ec0ff */
[----:B------:R-:W-:Y:S01]  /*0c10*/  IMAD.SHL.U32 R6, R6, 0x40, RZ ;  /* 0x0000004006067824 */ /* 0x000fe200078e00ff */
[----:B------:R-:W-:Y:S01]  /*0c20*/  LOP3.LUT R8, R2, 0x7ffffffc, RZ, 0xc0, !PT ;  /* 0x7ffffffc02087812 */ /* 0x000fe200078ec0ff */
[----:B------:R-:W-:Y:S01]  /*0c30*/  IMAD.U32 R14, R14, 0x40, R9 ;  /* 0x000000400e0e7824 */ /* 0x000fe200078e0009 */
[----:B------:R-:W-:Y:S01]  /*0c40*/  LEA.HI R5, R5, R228, RZ, 0x1 ;  /* 0x000000e405057211 */ /* 0x000fe200078f08ff */
[----:B------:R-:W-:Y:S01]  /*0c50*/  IMAD.IADD R7, R7, 0x1, -R4 ;  /* 0x0000000107077824 */ /* 0x000fe200078e0a04 */
[----:B------:R-:W-:Y:S01]  /*0c60*/  LEA.HI R4, R0, R3, RZ, 0x5 ;  /* 0x0000000300047211 */ /* 0x000fe200078f28ff */
[----:B------:R-:W-:Y:S01]  /*0c70*/  IMAD.IADD R8, R3, 0x1, -R8 ;  /* 0x0000000103087824 */ /* 0x000fe200078e0a08 */
[--C-:B------:R-:W-:Y:S01]  /*0c80*/  SHF.R.S32.HI R0, RZ, 0x2, R2.reuse ;  /* 0x00000002ff007819 */ /* 0x100fe20000011402 */
[C---:B------:R-:W-:Y:S01]  /*0c90*/  VIADD R194, R16.reuse, 0x40 ;  /* 0x0000004010c27836 */ /* 0x040fe20000000000 */
[----:B------:R-:W-:Y:S01]  /*0ca0*/  SHF.R.S32.HI R3, RZ, 0x1f, R2 ;  /* 0x0000001fff037819 */ /* 0x000fe20000011402 */
[----:B------:R-:W-:Y:S01]  /*0cb0*/  IMAD.SHL.U32 R2, R7, 0x40, RZ ;  /* 0x0000004007027824 */ /* 0x000fe200078e00ff */
[----:B------:R-:W-:Y:S01]  /*0cc0*/  LEA.HI R12, R15, R15, RZ, 0x1 ;  /* 0x0000000f0f0c7211 */ /* 0x000fe200078f08ff */
[----:B------:R-:W-:Y:S01]  /*0cd0*/  STL [R1+0x30], R14 ;  /* 0x0000300e01007387 */ /* 0x000fe20000100800 */
[----:B------:R-:W-:Y:S01]  /*0ce0*/  LEA.HI R3, R3, R0, RZ, 0x3 ;  /* 0x0000000003037211 */ /* 0x000fe200078f18ff */
[----:B------:R-:W-:Y:S01]  /*0cf0*/  VIADD R193, R16, 0x80 ;  /* 0x0000008010c17836 */ /* 0x000fe20000000000 */
[----:B------:R-:W-:Y:S01]  /*0d00*/  LOP3.LUT R2, R2, 0x1c0, RZ, 0xc0, !PT ;  /* 0x000001c002027812 */ /* 0x000fe200078ec0ff */
[C---:B------:R-:W-:Y:S01]  /*0d10*/  VIADD R192, R16.reuse, 0xc0 ;  /* 0x000000c010c07836 */ /* 0x040fe20000000000 */
[----:B------:R-:W-:Y:S01]  /*0d20*/  LOP3.LUT R5, R5, 0xfffffe, RZ, 0xc0, !PT ;  /* 0x00fffffe05057812 */ /* 0x000fe200078ec0ff */
[----:B------:R-:W-:Y:S01]  /*0d30*/  VIADD R191, R16, 0x100 ;  /* 0x0000010010bf7836 */ /* 0x000fe20000000000 */
[----:B------:R-:W-:Y:S01]  /*0d40*/  LOP3.LUT R12, R12, 0x1ffffffe, RZ, 0xc0, !PT ;  /* 0x1ffffffe0c0c7812 */ /* 0x000fe200078ec0ff */
[----:B------:R-:W-:Y:S01]  /*0d50*/  VIADD R190, R16, 0x140 ;  /* 0x0000014010be7836 */ /* 0x000fe20000000000 */
[----:B------:R-:W-:Y:S01]  /*0d60*/  LOP3.LUT R3, R3, 0xfffffff8, RZ, 0xc0, !PT ;  /* 0xfffffff803037812 */ /* 0x000fe200078ec0ff */
[----:B------:R-:W-:Y:S01]  /*0d70*/  IMAD.IADD R5, R228, 0x1, -R5 ;  /* 0x00000001e4057824 */ /* 0x000fe200078e0a05 */
[----:B------:R-:W-:Y:S01]  /*0d80*/  LOP3.LUT R9, R2, 0x8, R9, 0xf8, !PT ;  /* 0x0000000802097812 */ /* 0x000fe200078ef809 */
[----:B------:R-:W-:Y:S01]  /*0d90*/  IMAD.IADD R12, R15, 0x1, -R12 ;  /* 0x000000010f0c7824 */ /* 0x000fe200078e0a0c */
[----:B------:R-:W-:Y:S01]  /*0da0*/  LOP3.LUT R6, R6, 0x7ffffe00, RZ, 0xc0, !PT ;  /* 0x7ffffe0006067812 */ /* 0x000fe200078ec0ff */
[----:B------:R-:W-:Y:S01]  /*0db0*/  IMAD.IADD R3, R0, 0x1, -R3 ;  /* 0x0000000100037824 */ /* 0x000fe200078e0a03 */
[----:B------:R-:W-:Y:S01]  /*0dc0*/  SHF.R.U32.HI R2, RZ, 0x3, R2 ;  /* 0x00000003ff027819 */ /* 0x000fe20000011602 */
[----:B------:R-:W-:Y:S01]  /*0dd0*/  IMAD.SHL.U32 R15, R5, 0x100, RZ ;  /* 0x00000100050f7824 */ /* 0x000fe200078e00ff */
[----:B------:R-:W-:Y:S01]  /*0de0*/  SHF.R.S32.HI R4, RZ, 0x5, R4 ;  /* 0x00000005ff047819 */ /* 0x000fe20000011404 */
[----:B------:R-:W-:Y:S01]  /*0df0*/  IMAD.SHL.U32 R0, R8, 0x2, RZ ;  /* 0x0000000208007824 */ /* 0x000fe200078e00ff */
[----:B------:R-:W-:Y:S01]  /*0e00*/  LOP3.LUT R9, R9, R2, RZ, 0x3c, !PT ;  /* 0x0000000209097212 */ /* 0x000fe200078e3cff */
[----:B------:R-:W-:Y:S01]  /*0e10*/  IMAD R6, R11, 0x400, R6 ;  /* 0x000004000b067824 */ /* 0x000fe200078e0206 */
[----:B------:R-:W-:Y:S01]  /*0e20*/  R2P PR, R7, 0x6 ;  /* 0x0000000607007804 */ /* 0x000fe20000000000 */
[----:B------:R-:W-:Y:S01]  /*0e30*/  IMAD.IADD R19, R0, 0x1, R15 ;  /* 0x0000000100137824 */ /* 0x000fe200078e020f */
[----:B------:R-:W-:Y:S01]  /*0e40*/  STL [R1+0x2c], R15 ;  /* 0x00002c0f01007387 */ /* 0x000fe20000100800 */
[----:B------:R-:W-:-:S02]  /*0e50*/  IMAD R17, R4, 0x10, R3 ;  /* 0x0000001004117824 */ /* 0x000fc400078e0203 */
[----:B------:R-:W-:Y:S01]  /*0e60*/  IMAD.IADD R9, R6, 0x1, R9 ;  /* 0x0000000106097824 */ /* 0x000fe200078e0209 */
[----:B------:R0:W-:Y:S01]  /*0e70*/  STL [R1+0x4], R0 ;  /* 0x0000040001007387 */ /* 0x0001e20000100800 */
[C---:B------:R-:W-:Y:S01]  /*0e80*/  VIADD R227, R19.reuse, 0x8 ;  /* 0x0000000813e37836 */ /* 0x040fe20000000000 */
[----:B------:R-:W-:Y:S01]  /*0e90*/  SEL R186, R186, 0xffffffe0, !P1 ;  /* 0xffffffe0baba7807 */ /* 0x000fe20004800000 */
[----:B------:R-:W-:Y:S01]  /*0ea0*/  VIADD R226, R19, 0x10 ;  /* 0x0000001013e27836 */ /* 0x000fe20000000000 */
[----:B------:R-:W-:Y:S01]  /*0eb0*/  LEA R184, R9, UR41, 0x1 ;  /* 0x0000002909b87c11 */ /* 0x000fe2000f8e08ff */
[C---:B------:R-:W-:Y:S02]  /*0ec0*/  VIADD R224, R19.reuse, 0x20 ;  /* 0x0000002013e07836 */ /* 0x040fe40000000000 */
[C---:B------:R-:W-:Y:S02]  /*0ed0*/  VIADD R223, R19.reuse, 0x28 ;  /* 0x0000002813df7836 */ /* 0x040fe40000000000 */
[----:B------:R-:W-:Y:S01]  /*0ee0*/  IMAD R4, R12, 0x8, R17 ;  /* 0x000000080c047824 */ /* 0x000fe200078e0211 */
[----:B0-----:R-:W-:Y:S01]  /*0ef0*/  SHF.R.S32.HI R0, RZ, 0x1f, R19 ;  /* 0x0000001fff007819 */ /* 0x001fe20000011413 */
[C---:B------:R-:W-:Y:S01]  /*0f00*/  VIADD R225, R19.reuse, 0x18 ;  /* 0x0000001813e17836 */ /* 0x040fe20000000000 */
[----:B------:R-:W-:Y:S01]  /*0f10*/  SHF.R.S32.HI R0, RZ, 0x1f, R226 ;  /* 0x0000001fff007819 */ /* 0x000fe200000114e2 */
[C---:B------:R-:W-:Y:S01]  /*0f20*/  VIADD R221, R19.reuse, 0x38 ;  /* 0x0000003813dd7836 */ /* 0x040fe20000000000 */
[----:B------:R0:W-:Y:S01]  /*0f30*/  STL [R1+0x28], R4 ;  /* 0x0000280401007387 */ /* 0x0001e20000100800 */
[C---:B------:R-:W-:Y:S01]  /*0f40*/  VIADD R220, R19.reuse, 0x40 ;  /* 0x0000004013dc7836 */ /* 0x040fe20000000000 */
[----:B------:R-:W-:Y:S01]  /*0f50*/  SHF.R.S32.HI R0, RZ, 0x1f, R223 ;  /* 0x0000001fff007819 */ /* 0x000fe200000114df */
[----:B------:R-:W-:Y:S01]  /*0f60*/  VIADD R3, R16, 0x180 ;  /* 0x0000018010037836 */ /* 0x000fe20000000000 */
        /* <DEDUP_REMOVED lines=57> */
[----:B------:R-:W-:Y:S01]  /*1300*/  IMAD.MOV.U32 R6, RZ, RZ, R10 ;  /* 0x000000ffff067224 */ /* 0x000fe200078e000a */
[----:B------:R-:W-:Y:S01]  /*1310*/  SHF.R.S32.HI R0, RZ, 0x1f, R197 ;  /* 0x0000001fff007819 */ /* 0x000fe200000114c5 */
[----:B------:R-:W-:-:S02]  /*1320*/  IMAD.MOV.U32 R2, RZ, RZ, RZ ;  /* 0x000000ffff027224 */ /* 0x000fc400078e00ff */
[----:B------:R-:W-:Y:S02]  /*1330*/  VIADD R229, R16, 0x1c0 ;  /* 0x000001c010e57836 */ /* 0x000fe40000000000 */
[----:B------:R-:W-:-:S07]  /*1340*/  IMAD.IADD R186, R186, 0x1, R185 ;  /* 0x00000001baba7824 */ /* 0x000fce00078e02b9 */
.L_x_4250:
[----:B------:R-:W-:Y:S01]  /*1350*/  ULDC.64 UR6, c[0x0][0xd88] ;  /* 0x0003620000067ab9 */ /* 0x000fe20000000a00 */
[----:B012---:R-:W0:Y:S01]  /*1360*/  LDC.64 R8, c[0x0][0x418] ;  /* 0x00010600ff087b82 */ /* 0x007e220000000a00 */
[----:B------:R-:W-:-:S06]  /*1370*/  UIMAD.WIDE UR6, UR5, 0x4, UR6 ;  /* 0x00000004050678a5 */ /* 0x000fcc000f8e0206 */
[----:B------:R-:W-:Y:S01]  /*1380*/  IMAD.U32 R188, RZ, RZ, UR6 ;  /* 0x00000006ffbc7e24 */ /* 0x000fe2000f8e00ff */
[----:B------:R-:W1:Y:S01]  /*1390*/  LDC R0, c[0x0][0x424] ;  /* 0x00010900ff007b82 */ /* 0x000e620000000800 */
[----:B------:R-:W-:Y:S01]  /*13a0*/  IMAD.U32 R189, RZ, RZ, UR7 ;  /* 0x00000007ffbd7e24 */ /* 0x000fe2000f8e00ff */
[----:B------:R-:W-:-:S04]  /*13b0*/  ULDC.64 UR6, c[0x0][0xb20] ;  /* 0x0002c80000067ab9 */ /* 0x000fc80000000a00 */
[----:B------:R-:W2:Y:S01]  /*13c0*/  LDG.E R188, desc[UR44][R188.64] ;  /* 0x0000002cbcbc7981 */ /* 0x000ea2000c1e1900 */
[----:B------:R-:W-:Y:S01]  /*13d0*/  ISETP.NE.U32.AND P0, PT, RZ, UR6, PT ;  /* 0x00000006ff007c0c */ /* 0x000fe2000bf05070 */
[----:B---3--:R-:W3:Y:S01]  /*13e0*/  LDC R153, c[0x0][0x2f0] ;  /* 0x0000bc00ff997b82 */ /* 0x008ee20000000800 */
[----:B------:R-:W-:Y:S02]  /*13f0*/  IMAD.MOV.U32 R10, RZ, RZ, RZ ;  /* 0x000000ffff0a7224 */ /* 0x000fe400078e00ff */
[----:B------:R-:W-:-:S05]  /*1400*/  ISETP.NE.AND.EX P0, PT, RZ, UR7, PT, P0 ;  /* 0x00000007ff007c0c */ /* 0x000fca000bf05300 */
[----:B----4-:R-:W4:Y:S01]  /*1410*/  LDC R7, c[0x0][0xae8] ;  /* 0x0002ba00ff077b82 */ /* 0x010f220000000800 */
[----:B--2---:R-:W-:-:S07]  /*1420*/  SHF.R.S32.HI R196, RZ, 0x1f, R188 ;  /* 0x0000001fffc47819 */ /* 0x004fce00000114bc */
[----:B------:R-:W-:-:S04]  /*1430*/  @P0 LEA R4, P1, R188, UR6, 0x2 ;  /* 0x00000006bc040c11 */ /* 0x000fc8000f8210ff */
[----:B------:R-:W-:Y:S01]  /*1440*/  @P0 LEA.HI.X R5, R188, UR7, R196, 0x2, P1 ;  /* 0x00000007bc050c11 */ /* 0x000fe200088f14c4 */
[----:B------:R-:W-:Y:S02]  /*1450*/  ULDC.64 UR6, c[0x0][0xb18] ;  /* 0x0002c60000067ab9 */ /* 0x000fe40000000a00 */
[----:B------:R-:W-:Y:S02]  /*1460*/  ISETP.NE.U32.AND P1, PT, RZ, UR6, PT ;  /* 0x00000006ff007c0c */ /* 0x000fe4000bf25070 */
[----:B-----5:R2:W5:Y:S01]  /*1470*/  @P0 LDG.E R10, desc[UR44][R4.64] ;  /* 0x0000002c040a0981 */ /* 0x020562000c1e1900 */
[----:B0-----:R-:W-:Y:S02]  /*1480*/  ISETP.NE.U32.AND P0, PT, R8, RZ, PT ;  /* 0x000000ff0800720c */ /* 0x001fe40003f05070 */
[----:B------:R-:W-:Y:S02]  /*1490*/  ISETP.NE.AND.EX P1, PT, RZ, UR7, PT, P1 ;  /* 0x00000007ff007c0c */ /* 0x000fe4000bf25310 */
[----:B------:R-:W-:-:S04]  /*14a0*/  ISETP.NE.AND.EX P0, PT, R9, RZ, PT, P0 ;  /* 0x000000ff0900720c */ /* 0x000fc80003f05300 */
[----:B-1----:R-:W-:-:S05]  /*14b0*/  SEL R0, R0, 0x1, P0 ;  /* 0x0000000100007807 */ /* 0x002fca0000000000 */
[----:B---3--:R-:W-:Y:S02]  /*14c0*/  IMAD R153, R0, R153, RZ ;  /* 0x0000009900997224 */ /* 0x008fe400078e02ff */
[----:B------:R-:W-:-:S04]  /*14d0*/  @P1 LEA R8, P0, R188, UR6, 0x2 ;  /* 0x00000006bc081c11 */ /* 0x000fc8000f8010ff */
[----:B------:R-:W-:-:S05]  /*14e0*/  @P1 LEA.HI.X R9, R188, UR7, R196, 0x2, P0 ;  /* 0x00000007bc091c11 */ /* 0x000fca00080f14c4 */
[----:B------:R2:W5:Y:S01]  /*14f0*/  @P1 LDG.E R153, desc[UR44][R8.64] ;  /* 0x0000002c08991981 */ /* 0x000562000c1e1900 */
[C---:B------:R-:W-:Y:S01]  /*1500*/  LOP3.LUT R0, R6.reuse, 0xff000000, RZ, 0xc0, !PT ;  /* 0xff00000006007812 */ /* 0x040fe200078ec0ff */
[----:B------:R-:W-:Y:S01]  /*1510*/  UMOV UR42, UR4 ;  /* 0x00000004002a7c82 */ /* 0x000fe20008000000 */
[----:B------:R-:W-:Y:S02]  /*1520*/  LOP3.LUT R3, R6, 0xff0000, RZ, 0xc0, !PT ;  /* 0x00ff000006037812 */ /* 0x000fe400078ec0ff */
[----:B------:R-:W-:Y:S01]  /*1530*/  SHF.R.U32.HI R12, RZ, 0x8, R0 ;  /* 0x00000008ff0c7819 */ /* 0x000fe20000011600 */
[----:B----4-:R-:W-:Y:S06]  /*1540*/  @P1 BRA `(.L_x_4201) ;  /* 0x0000000000241947 */ /* 0x010fec0003800000 */
[----:B------:R-:W-:Y:S02]  /*1550*/  ULDC.64 UR4, c[0x0][0xb00] ;  /* 0x0002c00000047ab9 */ /* 0x000fe40000000a00 */
[----:B------:R-:W-:-:S04]  /*1560*/  ISETP.NE.U32.AND P0, PT, RZ, UR4, PT ;  /* 0x00000004ff007c0c */ /* 0x000fc8000bf05070 */
[----:B------:R-:W-:-:S13]  /*1570*/  ISETP.NE.AND.EX P0, PT, RZ, UR5, PT, P0 ;  /* 0x00000005ff007c0c */ /* 0x000fda000bf05300 */
[----:B------:R-:W-:Y:S05]  /*1580*/  @!P0 BRA `(.L_x_4201) ;  /* 0x0000000000148947 */ /* 0x000fea0003800000 */
[----:B--2---:R-:W0:Y:S02]  /*1590*/  LDC.64 R4, c[0x0][0xb00] ;  /* 0x0002c000ff047b82 */ /* 0x004e240000000a00 */
[----:B0-----:R-:W-:-:S05]  /*15a0*/  IMAD.WIDE R4, R188, 0x4, R4 ;  /* 0x00000004bc047825 */ /* 0x001fca00078e0204 */
[----:B-----5:R-:W2:Y:S04]  /*15b0*/  LDG.E R153, desc[UR44][R4.64] ;  /* 0x0000002c04997981 */ /* 0x020ea8000c1e1900 */
[----:B------:R-:W2:Y:S02]  /*15c0*/  LDG.E R0, desc[UR44][R4.64+0x4] ;  /* 0x0000042c04007981 */ /* 0x000ea4000c1e1900 */
[----:B--2---:R-:W-:-:S07]  /*15d0*/  IMAD.IADD R153, R0, 0x1, -R153 ;  /* 0x0000000100997824 */ /* 0x004fce00078e0a99 */
.L_x_4201:
[----:B------:R-:W-:Y:S01]  /*15e0*/  UISETP.NE.AND UP0, UPT, UR38, 0x1, UPT ;  /* 0x000000012600788c */ /* 0x000fe2000bf05270 */
[----:B-----5:R-:W-:Y:S01]  /*15f0*/  IMAD.IADD R153, R153, 0x1, -R10 ;  /* 0x0000000199997824 */ /* 0x020fe200078e0a0a */
[----:B------:R-:W-:Y:S02]  /*1600*/  LEA.HI R3, R3, R12, RZ, 0x10 ;  /* 0x0000000c03037211 */ /* 0x000fe400078f80ff */
[----:B------:R-:W-:Y:S01]  /*1610*/  LOP3.LUT R189, R6, 0xffff, RZ, 0xc0, !PT ;  /* 0x0000ffff06bd7812 */ /* 0x000fe200078ec0ff */
[----:B------:R-:W-:Y:S01]  /*1620*/  VIADD R0, R153, 0x3f ;  /* 0x0000003f99007836 */ /* 0x000fe20000000000 */
[----:B------:R-:W-:Y:S02]  /*1630*/  PLOP3.LUT P1, PT, PT, PT, UP0, 0x80, 0x0 ;  /* 0x000000000000781c */ /* 0x000fe40003f2f008 */
[----:B------:R-:W-:Y:S02]  /*1640*/  SHF.R.U32.HI R22, RZ, 0x10, R3 ;  /* 0x00000010ff167819 */ /* 0x000fe40000011603 */
[----:B--2---:R-:W-:-:S02]  /*1650*/  SHF.R.S32.HI R5, RZ, 0x1f, R0 ;  /* 0x0000001fff057819 */ /* 0x004fc40000011400 */
[C---:B------:R-:W-:Y:S02]  /*1660*/  ISETP.NE.AND P0, PT, R22.reuse, RZ, PT ;  /* 0x000000ff1600720c */ /* 0x040fe40003f05270 */
[----:B------:R-:W-:Y:S02]  /*1670*/  LEA.HI R5, R5, R0, RZ, 0x6 ;  /* 0x0000000005057211 */ /* 0x000fe400078f30ff */
[----:B------:R-:W-:Y:S02]  /*1680*/  LOP3.LUT R195, R3, 0xff, RZ, 0xc0, !PT ;  /* 0x000000ff03c37812 */ /* 0x000fe400078ec0ff */
[----:B------:R-:W-:Y:S02]  /*1690*/  SEL R10, R22, R7, P0 ;  /* 0x00000007160a7207 */ /* 0x000fe40000000000 */
[----:B------:R-:W-:Y:S01]  /*16a0*/  SHF.R.S32.HI R9, RZ, 0x6, R5 ;  /* 0x00000006ff097819 */ /* 0x000fe20000011405 */
[----:B------:R-:W-:Y:S06]  /*16b0*/  @!P1 BRA `(.L_x_4202) ;  /* 0x0000001c00789947 */ /* 0x000fec0003800000 */
[----:B------:R-:W-:Y:S01]  /*16c0*/  ISETP.GE.AND P0, PT, R153, 0x1, PT ;  /* 0x000000019900780c */ /* 0x000fe20003f06270 */
[----:B------:R-:W-:-:S12]  /*16d0*/  IMAD.MOV.U32 R3, RZ, RZ, RZ ;  /* 0x000000ffff037224 */ /* 0x000fd800078e00ff */
[----:B------:R-:W-:Y:S05]  /*16e0*/  @!P0 BRA `(.L_x_4203) ;  /* 0x0000000000688947 */ /* 0x000fea0003800000 */
        /* <DEDUP_REMOVED lines=26> */
.L_x_4203:
[-C--:B------:R-:W-:Y:S01]  /*1890*/  IMAD R0, R195, R3.reuse, RZ ;  /* 0x00000003c3007224 */ /* 0x080fe200078e02ff */
[----:B------:R-:W-:Y:S01]  /*18a0*/  PLOP3.LUT P0, PT, PT, PT, PT, 0x80, 0x0 ;  /* 0x000000000000781c */ /* 0x000fe20003f0f070 */
[----:B------:R-:W-:Y:S01]  /*18b0*/  IMAD.MOV.U32 R152, RZ, RZ, RZ ;  /* 0x000000ffff987224 */ /* 0x000fe200078e00ff */
[----:B------:R-:W-:Y:S02]  /*18c0*/  CS2R R150, SRZ ;  /* 0x0000000000967805 */ /* 0x000fe4000001ff00 */
[----:B------:R-:W-:Y:S02]  /*18d0*/  CS2R R148, SRZ ;  /* 0x0000000000947805 */ /* 0x000fe4000001ff00 */
[----:B------:R-:W-:Y:S02]  /*18e0*/  VIADDMNMX R3, R0, R3, R9, PT ;  /* 0x0000000300037246 */ /* 0x000fe40003800109 */
[----:B------:R-:W-:Y:S02]  /*18f0*/  CS2R R146, SRZ ;  /* 0x0000000000927805 */ /* 0x000fe4000001ff00 */
        /* <DEDUP_REMOVED lines=15> */
[----:B------:R-:W-:Y:S02]  /*19f0*/  ISETP.LT.AND P1, PT, R0, UR21, PT ;  /* 0x0000001500007c0c */ /* 0x000fe4000bf21270 */
        /* <DEDUP_REMOVED lines=49> */
[----:B------:R-:W0:Y:S01]  /*1d10*/  SHFL.IDX PT, R3, R228, RZ, 0x1f ;  /* 0x00001fffe4037589 */ /* 0x000e2200000e0000 */
[----:B------:R-:W-:Y:S01]  /*1d20*/  UMOV UR9, 0x40000040 ;  /* 0x4000004000097882 */ /* 0x000fe20000000000 */
[----:B------:R-:W-:Y:S01]  /*1d30*/  UMOV UR11, 0x40000040 ;  /* 0x40000040000b7882 */ /* 0x000fe20000000000 */
[----:B------:R-:W-:Y:S01]  /*1d40*/  UMOV UR13, 0x40000040 ;  /* 0x40000040000d7882 */ /* 0x000fe20000000000 */
[----:B------:R-:W-:Y:S01]  /*1d50*/  BAR.SYNC.DEFER_BLOCKING 0xe, 0x100 ;  /* 0x0384000000007b1d */ /* 0x000fe20000010000 */
[----:B------:R-:W-:-:S05]  /*1d60*/  ISETP.NE.AND P0, PT, RZ, UR38, PT ;  /* 0x00000026ff007c0c */ /* 0x000fca000bf05270 */
[----:B------:R-:W-:Y:S01]  /*1d70*/  UMOV UR15, 0x40000040 ;  /* 0x40000040000f7882 */ /* 0x000fe20000000000 */
[----:B------:R-:W-:Y:S01]  /*1d80*/  UMOV UR17, 0x40000040 ;  /* 0x4000004000117882 */ /* 0x000fe20000000000 */
[----:B------:R-:W-:Y:S01]  /*1d90*/  UMOV UR19, 0x40000040 ;  /* 0x4000004000137882 */ /* 0x000fe20000000000 */
[----:B------:R-:W-:Y:S01]  /*1da0*/  UMOV UR7, 0x40000040 ;  /* 0x4000004000077882 */ /* 0x000fe20000000000 */
[----:B0-----:R-:W-:Y:S01]  /*1db0*/  R2UR UR4, R3 ;  /* 0x00000000030472ca */ /* 0x001fe200000e0000 */
[----:B------:R-:W-:Y:S01]  /*1dc0*/  IMAD.MOV.U32 R3, RZ, RZ, 0x1 ;  /* 0x00000001ff037424 */ /* 0x000fe200078e00ff */
[----:B------:R-:W-:-:S04]  /*1dd0*/  WARPGROUP.ARRIVE ;  /* 0x00000000000079c5 */ /* 0x000fc80000000000 */
[----:B------:R-:W-:-:S04]  /*1de0*/  SEL R3, R3, 0x2, !P0 ;  /* 0x0000000203037807 */ /* 0x000fc80004000000 */
[----:B------:R-:W-:-:S03]  /*1df0*/  LOP3.LUT R3, R3, 0x1, RZ, 0xfc, !PT ;  /* 0x0000000103037812 */ /* 0x000fc600078efcff */
[----:B------:R-:W-:Y:S01]  /*1e00*/  ULEA.HI UR5, UR4, UR4, URZ, 0x1 ;  /* 0x0000000404057291 */ /* 0x000fe2000f8f083f */
[----:B------:R-:W-:-:S03]  /*1e10*/  ISETP.NE.AND P1, PT, R3, 0x3, PT ;  /* 0x000000030300780c */ /* 0x000fc60003f25270 */
[----:B------:R-:W-:-:S04]  /*1e20*/  ULOP3.LUT UR5, UR5, 0x1fffe, URZ, 0xc0, !UPT ;  /* 0x0001fffe05057892 */ /* 0x000fc8000f8ec03f */
[----:B------:R-:W-:Y:S02]  /*1e30*/  UIADD3 UR5, UR4, -UR5, URZ ;  /* 0x8000000504057290 */ /* 0x000fe4000fffe03f */
[----:B------:R-:W-:Y:S02]  /*1e40*/  UIADD3 UR4, UR41, 0x36400, URZ ;  /* 0x0003640029047890 */ /* 0x000fe4000fffe03f */
[----:B------:R-:W-:Y:S02]  /*1e50*/  ULEA UR5, UR5, UR41, 0xf ;  /* 0x0000002905057291 */ /* 0x000fe4000f8e783f */
[----:B------:R-:W-:Y:S02]  /*1e60*/  USHF.R.U32.HI UR4, URZ, 0x4, UR4 ;  /* 0x000000043f047899 */ /* 0x000fe40008011604 */
[----:B------:R-:W-:Y:S02]  /*1e70*/  UIADD3 UR5, UR5, 0x400, URZ ;  /* 0x0000040005057890 */ /* 0x000fe4000fffe03f */
[----:B------:R-:W-:-:S02]  /*1e80*/  ULOP3.LUT UR4, UR4, 0x3fff, URZ, 0xc0, !UPT ;  /* 0x00003fff04047892 */ /* 0x000fc4000f8ec03f */
[----:B------:R-:W-:Y:S02]  /*1e90*/  USHF.R.U32.HI UR5, URZ, 0x4, UR5 ;  /* 0x000000043f057899 */ /* 0x000fe40008011605 */
[----:B------:R-:W-:Y:S02]  /*1ea0*/  ULOP3.LUT UR8, UR4, 0x10000, URZ, 0xfc, !UPT ;  /* 0x0001000004087892 */ /* 0x000fe4000f8efc3f */
[----:B------:R-:W-:Y:S02]  /*1eb0*/  ULOP3.LUT UR5, UR5, 0x3fff, URZ, 0xc0, !UPT ;  /* 0x00003fff05057892 */ /* 0x000fe4000f8ec03f */
[----:B------:R-:W-:Y:S02]  /*1ec0*/  UIADD3 UR12, UR8, 0x2, URZ ;  /* 0x00000002080c7890 */ /* 0x000fe4000fffe03f */
[----:B------:R-:W-:Y:S02]  /*1ed0*/  ULOP3.LUT UR20, UR5, 0x2000000, URZ, 0xfc, !UPT ;  /* 0x0200000005147892 */ /* 0x000fe4000f8efc3f */
[----:B------:R-:W-:-:S02]  /*1ee0*/  UIADD3 UR16, UR8, 0x4, URZ ;  /* 0x0000000408107890 */ /* 0x000fc4000fffe03f */
[----:B------:R-:W-:Y:S02]  /*1ef0*/  ULEA UR10, UR36, UR20, 0xc ;  /* 0x00000014240a7291 */ /* 0x000fe4000f8e603f */
[----:B------:R-:W-:Y:S02]  /*1f00*/  UIADD3 UR4, UR8, 0x6, URZ ;  /* 0x0000000608047890 */ /* 0x000fe4000fffe03f */
[----:B------:R-:W-:Y:S02]  /*1f10*/  UIADD3 UR14, UR10, 0x80, URZ ;  /* 0x000000800a0e7890 */ /* 0x000fe4000fffe03f */
[----:B------:R-:W-:Y:S02]  /*1f20*/  UIADD3 UR18, UR10, 0x100, URZ ;  /* 0x000001000a127890 */ /* 0x000fe4000fffe03f */
[----:B------:R-:W-:Y:S02]  /*1f30*/  UIADD3 UR6, UR10, 0x180, URZ ;  /* 0x000001800a067890 */ /* 0x000fe4000fffe03f */
[----:B------:R-:W-:Y:S01]  /*1f40*/  HGMMA.64x256x16.F32 R24, gdesc[UR8].tnspB, RZ, !UPT, gsb0 ;  /* 0x43e00000081879f0 */ /* 0x000fe2000c0008ff */
[----:B------:R-:W-:-:S02]  /*1f50*/  UMOV UR5, 0x40000040 ;  /* 0x4000004000057882 */ /* 0x000fc40000000000 */
        /* <DEDUP_REMOVED lines=16> */
.L_x_4205:
[----:B------:R-:W-:-:S04]  /*2060*/  ULEA UR6, UR36, UR41, 0x3 ;  /* 0x0000002924067291 */ /* 0x000fc8000f8e183f */
[----:B------:R-:W-:-:S04]  /*2070*/  UIADD3 UR6, UR6, 0x38860, URZ ;  /* 0x0003886006067890 */ /* 0x000fc8000fffe03f */
[----:B------:R-:W-:-:S09]  /*2080*/  UPRMT UR6, UR40, 0x654, UR6 ;  /* 0x0000065428067896 */ /* 0x000fd20008000006 */
[----:B------:R-:W-:Y:S01]  /*2090*/  SYNCS.ARRIVE.TRANS64.RED.A1T0 RZ, [UR6], RZ ;  /* 0x000000ffffff79a7 */ /* 0x000fe20008100406 */
[----:B------:R-:W-:-:S06]  /*20a0*/  UIADD3 UR6, UR21, -0x2, URZ ;  /* 0xfffffffe15067890 */ /* 0x000fcc000fffe03f */
[----:B------:R-:W-:-:S13]  /*20b0*/  ISETP.LE.AND P0, PT, R0, UR6, PT ;  /* 0x0000000600007c0c */ /* 0x000fda000bf03270 */
[----:B------:R-:W-:Y:S05]  /*20c0*/  @!P0 BRA `(.L_x_4206) ;  /* 0x0000000800b48947 */ /* 0x000fea0003800000 */
[----:B------:R-:W-:-:S05]  /*20d0*/  UMOV UR21, UR6 ;  /* 0x0000000600157c82 */ /* 0x000fca0008000000 */
.L_x_4208:
[----:B------:R-:W-:Y:S01]  /*20e0*/  BAR.SYNC.DEFER_BLOCKING 0xe, 0x100 ;  /* 0x0384000000007b1d */ /* 0x000fe20000010000 */
[----:B------:R-:W-:Y:S01]  /*20f0*/  IMAD.U32 R4, RZ, RZ, UR36 ;  /* 0x00000024ff047e24 */ /* 0x000fe2000f8e00ff */
[----:B------:R-:W-:Y:S01]  /*2100*/  UIADD3 UR36, UR36, 0x1, URZ ;  /* 0x0000000124247890 */ /* 0x000fe2000fffe03f */
[----:B------:R-:W-:Y:S01]  /*2110*/  ISETP.LT.AND P0, PT, R0, UR21, PT ;  /* 0x0000001500007c0c */ /* 0x000fe2000bf01270 */
[----:B------:R-:W-:Y:S01]  /*2120*/  UIADD3 UR21, UR21, -0x1, URZ ;  /* 0xffffffff15157890 */ /* 0x000fe2000fffe03f */
        /* <DEDUP_REMOVED lines=10> */
[----:B------:R-:W-:Y:S02]  /*21d0*/  UIADD3 UR18, UR10, 0x100, URZ ;  /* 0x000001000a127890 */ /* 0x000fe4000fffe03f */
[----:B------:R-:W-:Y:S01]  /*21e0*/  UIADD3 UR6, UR10, 0x180, URZ ;  /* 0x000001800a067890 */ /* 0x000fe2000fffe03f */
        /* <DEDUP_REMOVED lines=143> */
[----:B------:R-:W-:Y:S01]  /*2ae0*/  HGMMA.64x256x16.F32 R24, gdesc[UR4].tnspB, R24, gsb0 ;  /* 0x43e00000041879f0 */ /* 0x000fe20008000818 */
[----:B------:R-:W-:-:S06]  /*2af0*/  USEL UR6, URZ, 0x1, UP0 ;  /* 0x000000013f067887 */ /* 0x000fcc0008000000 */
[----:B------:R-:W-:Y:S01]  /*2b00*/  LOP3.LUT R2, R2, UR6, RZ, 0x3c, !PT ;  /* 0x0000000602027c12 */ /* 0x000fe2000f8e3cff */
[----:B------:R-:W-:Y:S02]  /*2b10*/  WARPGROUP.DEPBAR.LE gsb0, 0x0 ;  /* 0x00008000000079c5 */ /* 0x000fe40000010000 */
[----:B------:R-:W-:Y:S06]  /*2b20*/  BAR.ARV 0xf, 0x100 ;  /* 0x03c4000000007b1d */ /* 0x000fec0000002000 */
[----:B------:R-:W-:Y:S05]  /*2b30*/  @!P1 BRA `(.L_x_4207) ;  /* 0x0000000000049947 */ /* 0x000fea0003800000 */
[----:B------:R-:W-:Y:S01]  /*2b40*/  BPT.TRAP 0x1 ;  /* 0x000000040000795c */ /* 0x000fe20000300000 */
.L_x_4207:
[----:B------:R-:W-:-:S04]  /*2b50*/  ULEA UR6, UR36, UR41, 0x3 ;  /* 0x0000002924067291 */ /* 0x000fc8000f8e183f */
[----:B------:R-:W-:-:S04]  /*2b60*/  UIADD3 UR6, UR6, 0x38860, URZ ;  /* 0x0003886006067890 */ /* 0x000fc8000fffe03f */
[----:B------:R-:W-:-:S09]  /*2b70*/  UPRMT UR6, UR40, 0x654, UR6 ;  /* 0x0000065428067896 */ /* 0x000fd20008000006 */
[----:B------:R-:W-:Y:S01]  /*2b80*/  SYNCS.ARRIVE.TRANS64.RED.A1T0 RZ, [UR6], RZ ;  /* 0x000000ffffff79a7 */ /* 0x000fe20008100406 */
[----:B------:R-:W-:Y:S05]  /*2b90*/  @P0 BRA `(.L_x_4208) ;  /* 0xfffffff400500947 */ /* 0x000fea000383ffff */
.L_x_4206:
[----:B------:R-:W-:Y:S01]  /*2ba0*/  BAR.SYNC.DEFER_BLOCKING 0xe, 0x100 ;  /* 0x0384000000007b1d */ /* 0x000fe20000010000 */
[----:B------:R-:W-:Y:S01]  /*2bb0*/  IMAD.U32 R0, RZ, RZ, UR36 ;  /* 0x00000024ff007e24 */ /* 0x000fe2000f8e00ff */
[----:B------:R-:W-:Y:S01]  /*2bc0*/  UIADD3 UR36, UR36, 0x1, URZ ;  /* 0x0000000124247890 */ /* 0x000fe2000fffe03f */
[----:B------:R-:W-:Y:S01]  /*2bd0*/  PLOP3.LUT P0, PT, PT, PT, PT, 0x8, 0x0 ;  /* 0x000000000000781c */ /* 0x000fe20003f0e170 */
[----:B------:R-:W-:Y:S02]  /*2be0*/  IMAD.MOV.U32 R152, RZ, RZ, RZ ;  /* 0x000000ffff987224 */ /* 0x000fe400078e00ff */
        /* <DEDUP_REMOVED lines=136> */
[----:B------:R-:W-:Y:S01]  /*3470*/  IMAD.MOV.U32 R3, RZ, RZ, RZ ;  /* 0x000000ffff037224 */ /* 0x000fe200078e00ff */
[----:B------:R-:W-:Y:S06]  /*3480*/  BAR.ARV 0xf, 0x100 ;  /* 0x03c4000000007b1d */ /* 0x000fec0000002000 */
[----:B------:R-:W-:Y:S05]  /*3490*/  BRA `(.L_x_4204) ;  /* 0x0000006800907947 */ /* 0x000fea0003800000 */
.L_x_4202:
[----:B------:R-:W-:Y:S01]  /*34a0*/  ISETP.GE.AND P0, PT, R153, 0x1, PT ;  /* 0x000000019900780c */ /* 0x000fe20003f06270 */
[----:B------:R-:W-:-:S12]  /*34b0*/  IMAD.MOV.U32 R23, RZ, RZ, RZ ;  /* 0x000000ffff177224 */ /* 0x000fd800078e00ff */
[----:B------:R-:W-:Y:S05]  /*34c0*/  @!P0 BRA `(.L_x_4209) ;  /* 0x0000000000688947 */ /* 0x000fea0003800000 */
[-C--:B------:R-:W-:Y:S02]  /*34d0*/  IABS R0, R10.reuse ;  /* 0x0000000a00007213 */ /* 0x080fe40000000000 */
[----:B------:R-:W-:Y:S02]  /*34e0*/  IADD3 R3, R9, -0x1, R10 ;  /* 0xffffffff09037810 */ /* 0x000fe40007ffe00a */
[----:B------:R-:W0:Y:S01]  /*34f0*/  I2F.RP R6, R0 ;  /* 0x0000000000067306 */ /* 0x000e220000209400 */
[----:B------:R-:W-:-:S05]  /*3500*/  IABS R8, R10 ;  /* 0x0000000a00087213 */ /* 0x000fca0000000000 */
[----:B------:R-:W-:Y:S02]  /*3510*/  IMAD.MOV R8, RZ, RZ, -R8 ;  /* 0x000000ffff087224 */ /* 0x000fe400078e0a08 */
[----:B0-----:R-:W0:Y:S02]  /*3520*/  MUFU.RCP R6, R6 ;  /* 0x0000000600067308 */ /* 0x001e240000001000 */
[----:B0-----:R-:W-:Y:S01]  /*3530*/  VIADD R4, R6, 0xffffffe ;  /* 0x0ffffffe06047836 */ /* 0x001fe20000000000 */
[----:B------:R-:W-:Y:S02]  /*3540*/  IABS R6, R3 ;  /* 0x0000000300067213 */ /* 0x000fe40000000000 */
[----:B------:R-:W-:-:S03]  /*3550*/  LOP3.LUT R3, R3, R10, RZ, 0x3c, !PT ;  /* 0x0000000a03037212 */ /* 0x000fc600078e3cff */
[----:B------:R0:W1:Y:S01]  /*3560*/  F2I.FTZ.U32.TRUNC.NTZ R5, R4 ;  /* 0x0000000400057305 */ /* 0x000062000021f000 */
[----:B------:R-:W-:Y:S01]  /*3570*/  ISETP.GE.AND P2, PT, R3, RZ, PT ;  /* 0x000000ff0300720c */ /* 0x000fe20003f46270 */
        /* <DEDUP_REMOVED lines=15> */
.L_x_4209:
        /* <DEDUP_REMOVED lines=100> */
.L_x_4210:
        /* <DEDUP_REMOVED lines=12> */
.L_x_4339:
[----:B------:R-:W-:Y:S05]  /*3d70*/  @!P0 BRA `(.L_x_4212) ;  /* 0x0000000000048947 */ /* 0x000fea0003800000 */
[----:B------:R-:W-:Y:S01]  /*3d80*/  BPT.TRAP 0x1 ;  /* 0x000000040000795c */ /* 0x000fe20000300000 */
.L_x_4212:
[----:B------:R-:W-:Y:S01]  /*3d90*/  IMAD.U32 R5, RZ, RZ, UR36 ;  /* 0x00000024ff057e24 */ /* 0x000fe2000f8e00ff */
[----:B------:R-:W-:-:S04]  /*3da0*/  SHF.L.U32 R4, R2, 0x1f, RZ ;  /* 0x0000001f02047819 */ /* 0x000fc800000006ff */
[----:B------:R-:W-:-:S04]  /*3db0*/  LEA R5, R5, UR41, 0x3 ;  /* 0x0000002905057c11 */ /* 0x000fc8000f8e18ff */
[----:B------:R1:W2:Y:S01]  /*3dc0*/  SYNCS.PHASECHK.TRANS64.TRYWAIT P1, [R5+URZ+0x38830], R4 ;  /* 0x03883004050075a7 */ /* 0x0002a2000802017f */
[----:B------:R-:W-:Y:S05]  /*3dd0*/  @!P0 BRA `(.L_x_4213) ;  /* 0x0000000000048947 */ /* 0x000fea0003800000 */
[----:B------:R-:W-:Y:S01]  /*3de0*/  BPT.TRAP 0x1 ;  /* 0x000000040000795c */ /* 0x000fe20000300000 */
.L_x_4213:
[----:B--2---:R-:W-:Y:S05]  /*3df0*/  @P1 BRA `(.L_x_4214) ;  /* 0x0000000000081947 */ /* 0x004fea0003800000 */
[----:B------:R-:W2:Y:S02]  /*3e00*/  SYNCS.PHASECHK.TRANS64.TRYWAIT P1, [R5+URZ+0x38830], R4 ;  /* 0x03883004050075a7 */ /* 0x000ea4000802017f */
[----:B--2---:R-:W-:Y:S05]  /*3e10*/  @!P1 BRA `(.L_x_4215) ;  /* 0x0000011000d09947 */ /* 0x004fea0003800000 */
.L_x_4214:
        /* <DEDUP_REMOVED lines=15> */
[----:B------:R-:W-:Y:S01]  /*3f10*/  UMOV UR15, 0x40000040 ;  /* 0x40000040000f7882 */ /* 0x000fe20000000000 */
[----:B------:R-:W-:-:S02]  /*3f20*/  UMOV UR13, 0x40000040 ;  /* 0x40000040000d7882 */ /* 0x000fc40000000000 */
[----:B------:R-:W-:Y:S02]  /*3f30*/  ULEA UR6, UR36, UR6, 0x9 ;  /* 0x0000000624067291 */ /* 0x000fe4000f8e483f */
[----:B------:R-:W-:Y:S02]  /*3f40*/  ULOP3.LUT UR4, UR4, 0x10000, URZ, 0xfc, !UPT ;  /* 0x0001000004047892 */ /* 0x000fe4000f8efc3f */
[----:B------:R-:W-:Y:S02]  /*3f50*/  UIADD3 UR10, UR6, 0x2, URZ ;  /* 0x00000002060a7890 */ /* 0x000fe4000fffe03f */
[----:B------:R-:W-:Y:S02]  /*3f60*/  UIADD3 UR8, UR4, 0x2, URZ ;  /* 0x0000000204087890 */ /* 0x000fe4000fffe03f */
[----:B------:R-:W-:Y:S02]  /*3f70*/  UIADD3 UR14, UR6, 0x4, URZ ;  /* 0x00000004060e7890 */ /* 0x000fe4000fffe03f */
[----:B------:R-:W-:-:S02]  /*3f80*/  UIADD3 UR12, UR4, 0x4, URZ ;  /* 0x00000004040c7890 */ /* 0x000fc4000fffe03f */
[----:B------:R-:W-:Y:S01]  /*3f90*/  HGMMA.64x64x16.F32 R24, gdesc[UR4], RZ, !UPT, gsb0 ;  /* 0x00e00000041879f0 */ /* 0x000fe2000c0008ff */
[----:B------:R-:W-:Y:S02]  /*3fa0*/  UIADD3 UR18, UR6, 0x6, URZ ;  /* 0x0000000606127890 */ /* 0x000fe4000fffe03f */
        /* <DEDUP_REMOVED lines=13> */
[----:B------:R-:W0:Y:S02]  /*4080*/  SYNCS.PHASECHK.TRANS64.TRYWAIT P1, [UR41+0x38810], R3 ;  /* 0x03881003ff0075a7 */ /* 0x000e240008020169 */
[----:B0-----:R-:W-:Y:S05]  /*4090*/  @!P1 BRA `(.L_x_4216) ;  /* 0x0000011000449947 */ /* 0x001fea0003800000 */
.L_x_4340:
[----:B------:R-:W-:Y:S05]  /*40a0*/  @!P0 BRA `(.L_x_4217) ;  /* 0x0000000000048947 */ /* 0x000fea0003800000 */
[----:B------:R-:W-:Y:S01]  /*40b0*/  BPT.TRAP 0x1 ;  /* 0x000000040000795c */ /* 0x000fe20000300000 */
.L_x_4217:
[----:B------:R3:W4:Y:S01]  /*40c0*/  SYNCS.PHASECHK.TRANS64.TRYWAIT P1, [R5+URZ+0x38850], R4 ;  /* 0x03885004050075a7 */ /* 0x000722000802017f */
[----:B------:R-:W-:Y:S05]  /*40d0*/  @!P0 BRA `(.L_x_4218) ;  /* 0x0000000000048947 */ /* 0x000fea0003800000 */
[----:B------:R-:W-:Y:S01]  /*40e0*/  BPT.TRAP 0x1 ;  /* 0x000000040000795c */ /* 0x000fe20000300000 */
.L_x_4218:
[----:B----4-:R-:W-:Y:S05]  /*40f0*/  @P1 BRA `(.L_x_4219) ;  /* 0x0000000000081947 */ /* 0x010fea0003800000 */
[----:B------:R-:W4:Y:S02]  /*4100*/  SYNCS.PHASECHK.TRANS64.TRYWAIT P1, [R5+URZ+0x38850], R4 ;  /* 0x03885004050075a7 */ /* 0x000f24000802017f */
[----:B----4-:R-:W-:Y:S05]  /*4110*/  @!P1 BRA `(.L_x_4220) ;  /* 0x00000110003c9947 */ /* 0x010fea0003800000 */
.L_x_4219:
[----:B------:R-:W-:Y:S01]  /*4120*/  UIADD3 UR4, UR41, 0x400, URZ ;  /* 0x0000040029047890 */ /* 0x000fe2000fffe03f */
[----:B------:R-:W-:Y:S01]  /*4130*/  WARPGROUP.ARRIVE ;  /* 0x00000000000079c5 */ /* 0x000fe20000000000 */
[----:B------:R-:W-:-:S05]  /*4140*/  UIADD3 UR5, UR41, 0x26400, URZ ;  /* 0x0002640029057890 */ /* 0x000fca000fffe03f */
[----:B0-----:R-:W0:Y:S01]  /*4150*/  S2R R3, SR_TID.X ;  /* 0x0000000000037919 */ /* 0x001e220000002100 */
[----:B------:R-:W-:Y:S02]  /*4160*/  USHF.R.U32.HI UR4, URZ, 0x4, UR4 ;  /* 0x000000043f047899 */ /* 0x000fe40008011604 */
[----:B------:R-:W-:Y:S02]  /*4170*/  USHF.R.U32.HI UR5, URZ, 0x4, UR5 ;  /* 0x000000043f057899 */ /* 0x000fe40008011605 */
[----:B------:R-:W-:Y:S02]  /*4180*/  ULOP3.LUT UR4, UR4, 0x3fff, URZ, 0xc0, !UPT ;  /* 0x00003fff04047892 */ /* 0x000fe4000f8ec03f */
[----:B------:R-:W-:Y:S02]  /*4190*/  ULOP3.LUT UR5, UR5, 0x3fff, URZ, 0xc0, !UPT ;  /* 0x00003fff05057892 */ /* 0x000fe4000f8ec03f */
[----:B------:R-:W-:Y:S02]  /*41a0*/  ULOP3.LUT UR4, UR4, 0x10000, URZ, 0xfc, !UPT ;  /* 0x0001000004047892 */ /* 0x000fe4000f8efc3f */
[----:B------:R-:W-:-:S02]  /*41b0*/  ULOP3.LUT UR6, UR5, 0x10000, URZ, 0xfc, !UPT ;  /* 0x0001000005067892 */ /* 0x000fc4000f8efc3f */
[----:B------:R-:W-:Y:S01]  /*41c0*/  ULEA UR5, UR36, UR4, 0xc ;  /* 0x0000000424057291 */ /* 0x000fe2000f8e603f */
[----:B------:R-:W-:Y:S01]  /*41d0*/  UMOV UR21, 0x40000040 ;  /* 0x4000004000157882 */ /* 0x000fe20000000000 */
[----:B------:R-:W-:Y:S01]  /*41e0*/  UMOV UR23, 0x40000040 ;  /* 0x4000004000177882 */ /* 0x000fe20000000000 */
[----:B------:R-:W-:Y:S02]  /*41f0*/  UIADD3 UR14, UR6, 0x800, URZ ;  /* 0x00000800060e7890 */ /* 0x000fe4000fffe03f */
[----:B------:R-:W-:Y:S02]  /*4200*/  UMOV UR20, UR6 ;  /* 0x0000000600147c82 */ /* 0x000fe40008000000 */
[----:B------:R-:W-:Y:S01]  /*4210*/  UMOV UR22, UR5 ;  /* 0x0000000500167c82 */ /* 0x000fe20008000000 */
[----:B------:R-:W-:Y:S01]  /*4220*/  UIADD3 UR15, UR5, 0x800, URZ ;  /* 0x00000800050f7890 */ /* 0x000fe2000fffe03f */
[----:B------:R-:W-:Y:S01]  /*4230*/  HGMMA.64x64x16.F32 R24, gdesc[UR20], R24, gsb0 ;  /* 0x00e00000141879f0 */ /* 0x000fe20008000818 */
[----:B------:R-:W-:-:S02]  /*4240*/  UIADD3 UR20, UR6, 0x2, URZ ;  /* 0x0000000206147890 */ /* 0x000fc4000fffe03f */
[----:B------:R-:W-:Y:S01]  /*4250*/  UIADD3 UR22, UR5, 0x2, URZ ;  /* 0x0000000205167890 */ /* 0x000fe2000fffe03f */
[----:B------:R-:W-:Y:S01]  /*4260*/  UMOV UR21, 0x40000040 ;  /* 0x4000004000157882 */ /* 0x000fe20000000000 */
[----:B------:R-:W-:Y:S01]  /*4270*/  UMOV UR23, 0x40000040 ;  /* 0x4000004000177882 */ /* 0x000fe20000000000 */
[----:B0-----:R-:W-:-:S06]  /*4280*/  SHF.R.U32.HI R3, RZ, 0x7, R3 ;  /* 0x00000007ff037819 */ /* 0x001fcc0000011603 */
[----:B------:R-:W0:Y:S02]  /*4290*/  SHFL.IDX PT, R3, R3, RZ, 0x1f ;  /* 0x00001fff03037589 */ /* 0x000e2400000e0000 */
[----:B0-----:R-:W-:-:S13]  /*42a0*/  R2UR UR7, R3 ;  /* 0x00000000030772ca */ /* 0x001fda00000e0000 */
[----:B------:R-:W-:-:S03]  /*42b0*/  UISETP.GT.AND UP0, UPT, UR7, 0x7f, UPT ;  /* 0x0000007f0700788c */ /* 0x000fc6000bf04270 */
[----:B------:R-:W-:Y:S01]  /*42c0*/  UMOV UR7, 0x4 ;  /* 0x0000000400077882 */ /* 0x000fe20000000000 */
[----:B------:R-:W-:Y:S02]  /*42d0*/  USEL UR11, URZ, 0x2, !UP0 ;  /* 0x000000023f0b7887 */ /* 0x000fe4000c000000 */
[----:B------:R-:W-:Y:S02]  /*42e0*/  USEL UR10, UR7, 0x2, UP0 ;  /* 0x00000002070a7887 */ /* 0x000fe40008000000 */
[----:B------:R-:W-:Y:S01]  /*42f0*/  USEL UR7, UR7, 0x6, !UP0 ;  /* 0x0000000607077887 */ /* 0x000fe2000c000000 */
[----:B------:R-:W-:Y:S02]  /*4300*/  WARPGROUP.DEPBAR.LE gsb0, 0x0 ;  /* 0x00008000000079c5 */ /* 0x000fe40000010000 */
[----:B------:R-:W-:-:S06]  /*4310*/  WARPGROUP.ARRIVE ;  /* 0x00000000000079c5 */ /* 0x000fcc0000000000 */
[----:B------:R-:W-:Y:S01]  /*4320*/  HGMMA.64x64x16.F32 R24, gdesc[UR20], R24, gsb0 ;  /* 0x00e00000141879f0 */ /* 0x000fe20008000818 */
[----:B------:R-:W-:Y:S02]  /*4330*/  UIADD3 UR20, UR6, 0x4, URZ ;  /* 0x0000000406147890 */ /* 0x000fe4000fffe03f */
[----:B------:R-:W-:Y:S01]  /*4340*/  UIADD3 UR22, UR5, 0x4, URZ ;  /* 0x0000000405167890 */ /* 0x000fe2000fffe03f */
[----:B------:R-:W-:Y:S01]  /*4350*/  UMOV UR21, 0x40000040 ;  /* 0x4000004000157882 */ /* 0x000fe20000000000 */
[----:B------:R-:W-:Y:S01]  /*4360*/  UMOV UR23, 0x40000040 ;  /* 0x4000004000177882 */ /* 0x000fe20000000000 */
        /* <DEDUP_REMOVED lines=94> */
[----:B------:R-:W-:Y:S02]  /*4950*/  UIADD3 UR20, UR11, UR14, URZ ;  /* 0x0000000e0b147290 */ /* 0x000fe4000fffe03f */
[----:B------:R-:W-:Y:S01]  /*4960*/  UIADD3 UR22, UR11, UR15, URZ ;  /* 0x0000000f0b167290 */ /* 0x000fe2000fffe03f */
        /* <DEDUP_REMOVED lines=16> */
[----:B------:R-:W-:Y:S01]  /*4a70*/  UMOV UR14, 0x28 ;  /* 0x00000028000e7882 */ /* 0x000fe20000000000 */
[----:B------:R-:W-:Y:S01]  /*4a80*/  UMOV UR15, 0xa00 ;  /* 0x00000a00000f7882 */ /* 0x000fe20000000000 */
[----:B------:R-:W-:Y:S02]  /*4a90*/  USEL UR14, UR14, 0x26, UP0 ;  /* 0x000000260e0e7887 */ /* 0x000fe40008000000 */
[----:B------:R-:W-:-:S02]  /*4aa0*/  USEL UR15, UR15, 0x980, UP0 ;  /* 0x000009800f0f7887 */ /* 0x000fc40008000000 */
[----:B------:R-:W-:Y:S02]  /*4ab0*/  ULOP3.LUT UR14, UR14, 0x6, URZ, 0xc0, !UPT ;  /* 0x000000060e0e7892 */ /* 0x000fe4000f8ec03f */
[----:B------:R-:W-:Y:S01]  /*4ac0*/  ULOP3.LUT UR15, UR15, 0xa00, URZ, 0xc0, !UPT ;  /* 0x00000a000f0f7892 */ /* 0x000fe2000f8ec03f */
[----:B------:R-:W-:Y:S02]  /*4ad0*/  WARPGROUP.DEPBAR.LE gsb0, 0x0 ;  /* 0x00008000000079c5 */ /* 0x000fe40000010000 */
[----:B------:R-:W-:-:S06]  /*4ae0*/  WARPGROUP.ARRIVE ;  /* 0x00000000000079c5 */ /* 0x000fcc0000000000 */
[----:B------:R-:W-:Y:S01]  /*4af0*/  HGMMA.64x64x16.F32 R24, gdesc[UR20], R24, gsb0 ;  /* 0x00e00000141879f0 */ /* 0x000fe20008000818 */
[----:B------:R-:W-:Y:S02]  /*4b00*/  UIADD3 UR20, UR14, UR15, UR6 ;  /* 0x0000000f0e147290 */ /* 0x000fe4000fffe006 */
[----:B------:R-:W-:Y:S01]  /*4b10*/  UIADD3 UR22, UR14, UR15, UR5 ;  /* 0x0000000f0e167290 */ /* 0x000fe2000fffe005 */
[----:B------:R-:W-:Y:S01]  /*4b20*/  UMOV UR21, 0x40000040 ;  /* 0x4000004000157882 */ /* 0x000fe20000000000 */
[----:B------:R-:W-:Y:S01]  /*4b30*/  UMOV UR23, 0x40000040 ;  /* 0x4000004000177882 */ /* 0x000fe20000000000 */
[----:B------:R-:W-:Y:S02]  /*4b40*/  UIADD3 UR14, UR6, 0xa00, URZ ;  /* 0x00000a00060e7890 */ /* 0x000fe4000fffe03f */
[----:B------:R-:W-:Y:S01]  /*4b50*/  UIADD3 UR15, UR5, 0xa00, URZ ;  /* 0x00000a00050f7890 */ /* 0x000fe2000fffe03f */
        /* <DEDUP_REMOVED lines=86> */
[----:B------:R-:W-:Y:S02]  /*50c0*/  UMOV UR10, 0x1000 ;  /* 0x00001000000a7882 */ /* 0x000fe40000000000 */
[----:B------:R-:W-:-:S04]  /*50d0*/  USEL UR10, UR10, 0xf80, UP0 ;  /* 0x00000f800a0a7887 */ /* 0x000fc80008000000 */
[----:B------:R-:W-:Y:S01]  /*50e0*/  ULOP3.LUT UR10, UR10, 0x1e00, URZ, 0xc0, !UPT ;  /* 0x00001e000a0a7892 */ /* 0x000fe2000f8ec03f */
        /* <DEDUP_REMOVED lines=17> */
[----:B------:R-:W-:Y:S02]  /*5200*/  WARPGROUP.DEPBAR.LE gsb0, 0x0 ;  /* 0x00008000000079c5 */ /* 0x000fe40000010000 */
[----:B------:R-:W-:-:S06]  /*5210*/  WARPGROUP.ARRIVE ;  /* 0x00000000000079c5 */ /* 0x000fcc0000000000 */
[----:B------:R-:W-:Y:S03]  /*5220*/  HGMMA.64x64x16.F32 R24, gdesc[UR20], R24, gsb0 ;  /* 0x00e00000141879f0 */ /* 0x000fe60008000818 */
[----:B------:R-:W-:Y:S02]  /*5230*/  WARPGROUP.DEPBAR.LE gsb0, 0x0 ;  /* 0x00008000000079c5 */ /* 0x000fe40000010000 */
[----:B------:R-:W-:Y:S05]  /*5240*/  @!P0 BRA `(.L_x_4221) ;  /* 0x0000000000048947 */ /* 0x000fea0003800000 */
[----:B------:R-:W-:Y:S01]  /*5250*/  BPT.TRAP 0x1 ;  /* 0x000000040000795c */ /* 0x000fe20000300000 */
.L_x_4221:
[----:B------:R-:W5:Y:S01]  /*5260*/  LDL R6, [R1+0x4] ;  /* 0x0000040001067983 */ /* 0x000f620000100800 */
[----:B------:R-:W-:Y:S01]  /*5270*/  ULDC UR5, c[0x0][0xad0] ;  /* 0x0002b40000057ab9 */ /* 0x000fe20000000800 */
[----:B------:R-:W-:Y:S02]  /*5280*/  IMAD R153, R23, -0x40, R153 ;  /* 0xffffffc017997824 */ /* 0x000fe400078e0299 */
        /* <DEDUP_REMOVED lines=36> */
[----:B------:R-:W-:Y:S01]  /*54d0*/  ULDC UR18, c[0x0][0xa80] ;  /* 0x0002a00000127ab9 */ /* 0x000fe20000000800 */
[----:B------:R-:W-:Y:S01]  /*54e0*/  R2UR UR5, R5 ;  /* 0x00000000050572ca */ /* 0x000fe200000e0000 */
[----:B------:R-:W0:Y:S01]  /*54f0*/  MUFU.TANH R32, R32 ;  /* 0x0000002000207308 */ /* 0x000e220000002400 */
[----:B------:R-:W-:Y:S01]  /*5500*/  ULOP3.LUT UR43, UR43, 0x2000000, URZ, 0xfc, !UPT ;  /* 0x020000002b2b7892 */ /* 0x000fe2000f8efc3f */
[----:B------:R-:W-:Y:S01]  /*5510*/  UMOV UR11, 0x40000040 ;  /* 0x40000040000b7882 */ /* 0x000fe20000000000 */
[----:B------:R-:W-:-:S02]  /*5520*/  UMOV UR15, 0x40000040 ;  /* 0x40000040000f7882 */ /* 0x000fc40000000000 */
[----:B------:R-:W-:-:S03]  /*5530*/  ULEA UR10, UR36, UR43, 0xc ;  /* 0x0000002b240a7291 */ /* 0x000fc6000f8e603f */
[----:B------:R-:W0:Y:S01]  /*5540*/  MUFU.TANH R3, R26 ;  /* 0x0000001a00037308 */ /* 0x000e220000002400 */
[----:B------:R-:W-:-:S03]  /*5550*/  UIADD3 UR14, UR10, 0x80, URZ ;  /* 0x000000800a0e7890 */ /* 0x000fc6000fffe03f */
[----:B------:R-:W-:-:S04]  /*5560*/  UIADD3 UR5, UR5, 0x38840, URZ ;  /* 0x0003884005057890 */ /* 0x000fc8000fffe03f */
[----:B------:R-:W0:Y:S01]  /*5570*/  MUFU.TANH R33, R33 ;  /* 0x0000002100217308 */ /* 0x000e220000002400 */
[----:B------:R-:W-:-:S07]  /*5580*/  UPRMT UR5, UR40, 0x654, UR5 ;  /* 0x0000065428057896 */ /* 0x000fce0008000005 */
[----:B-1234-:R-:W1:Y:S02]  /*5590*/  MUFU.TANH R4, R27 ;  /* 0x0000001b00047308 */ /* 0x01ee640000002400 */
[----:B------:R-:W-:Y:S06]  /*55a0*/  SYNCS.ARRIVE.TRANS64.RED.A1T0 RZ, [UR5], RZ ;  /* 0x000000ffffff79a7 */ /* 0x000fec0008100405 */
[----:B------:R-:W2:Y:S08]  /*55b0*/  MUFU.TANH R36, R36 ;  /* 0x0000002400247308 */ /* 0x000eb00000002400 */
[----:B------:R-:W3:Y:S08]  /*55c0*/  MUFU.TANH R8, R30 ;  /* 0x0000001e00087308 */ /* 0x000ef00000002400 */
[----:B------:R-:W4:Y:S08]  /*55d0*/  MUFU.TANH R37, R37 ;  /* 0x0000002500257308 */ /* 0x000f300000002400 */
        /* <DEDUP_REMOVED lines=20> */
[----:B------:R-:W4:Y:S01]  /*5720*/  MUFU.TANH R55, R55 ;  /* 0x0000003700377308 */ /* 0x000f220000002400 */
[----:B-----5:R-:W-:Y:S01]  /*5730*/  IADD3 R153, -R6, 0x40, R153 ;  /* 0x0000004006997810 */ /* 0x020fe20007ffe199 */
[----:B------:R-:W-:Y:S03]  /*5740*/  BAR.SYNC.DEFER_BLOCKING 0xf, 0x100 ;  /* 0x03c4000000007b1d */ /* 0x000fe60000010000 */
[----:B------:R-:W-:-:S02]  /*5750*/  ISETP.GT.AND P5, PT, R153, RZ, PT ;  /* 0x000000ff9900720c */ /* 0x000fc40003fa4270 */
[C---:B------:R-:W-:Y:S02]  /*5760*/  ISETP.GT.AND P4, PT, R153.reuse, 0x1, PT ;  /* 0x000000019900780c */ /* 0x040fe40003f84270 */
[----:B------:R-:W-:Y:S02]  /*5770*/  ISETP.GT.AND P3, PT, R153, 0x8, PT ;  /* 0x000000089900780c */ /* 0x000fe40003f64270 */
[----:B0-----:R-:W-:Y:S02]  /*5780*/  FSEL R24, R24, -INF , P5 ;  /* 0xff80000018187808 */ /* 0x001fe40002800000 */
[----:B------:R-:W-:Y:S02]  /*5790*/  FSEL R25, R25, -INF , P4 ;  /* 0xff80000019197808 */ /* 0x000fe40002000000 */
        /* <DEDUP_REMOVED lines=10> */
[----:B------:R-:W-:Y:S02]  /*5840*/  ISETP.GT.AND P5, PT, R153, 0x18, PT ;  /* 0x000000189900780c */ /* 0x000fe40003fa4270 */
[----:B------:R-:W-:Y:S02]  /*5850*/  FSEL R33, R33, -INF , P6 ;  /* 0xff80000021217808 */ /* 0x000fe40003000000 */
[----:B------:R-:W-:Y:S02]  /*5860*/  FMNMX.FTZ R6, R32, R7, !PT ;  /* 0x0000000720067209 */ /* 0x000fe40007810000 */
[----:B-1----:R-:W-:-:S02]  /*5870*/  FSEL R4, R4, -INF , P4 ;  /* 0xff80000004047808 */ /* 0x002fc40002000000 */
[----:B------:R-:W-:Y:S02]  /*5880*/  ISETP.GT.AND P4, PT, R153, 0x19, PT ;  /* 0x000000199900780c */ /* 0x000fe40003f84270 */
[----:B--2---:R-:W-:Y:S02]  /*5890*/  FSEL R36, R36, -INF , P5 ;  /* 0xff80000024247808 */ /* 0x004fe40002800000 */
[----:B------:R-:W-:Y:S02]  /*58a0*/  FMNMX.FTZ R7, R33, R6, !PT ;  /* 0x0000000621077209 */ /* 0x000fe40007810000 */
[----:B---3--:R-:W-:Y:S02]  /*58b0*/  FSEL R8, R8, -INF , P3 ;  /* 0xff80000008087808 */ /* 0x008fe40001800000 */
[----:B------:R-:W-:Y:S02]  /*58c0*/  ISETP.GT.AND P3, PT, R153, 0x20, PT ;  /* 0x000000209900780c */ /* 0x000fe40003f64270 */
[----:B----4-:R-:W-:-:S02]  /*58d0*/  FSEL R37, R37, -INF , P4 ;  /* 0xff80000025257808 */ /* 0x010fc40002000000 */
[----:B------:R-:W-:Y:S02]  /*58e0*/  FMNMX.FTZ R6, R36, R7, !PT ;  /* 0x0000000724067209 */ /* 0x000fe40007810000 */
[----:B------:R-:W-:Y:S02]  /*58f0*/  FSEL R9, R9, -INF , P2 ;  /* 0xff80000009097808 */ /* 0x000fe40001000000 */
[----:B------:R-:W-:Y:S02]  /*5900*/  ISETP.GT.AND P2, PT, R153, 0x21, PT ;  /* 0x000000219900780c */ /* 0x000fe40003f44270 */
[----:B------:R-:W-:Y:S02]  /*5910*/  FSEL R40, R40, -INF , P3 ;  /* 0xff80000028287808 */ /* 0x000fe40001800000 */
[----:B------:R-:W-:Y:S02]  /*5920*/  FMNMX.FTZ R7, R37, R6, !PT ;  /* 0x0000000625077209 */ /* 0x000fe40007810000 */
[----:B------:R-:W-:-:S02]  /*5930*/  FSEL R10, R10, -INF , P1 ;  /* 0xff8000000a0a7808 */ /* 0x000fc40000800000 */
[----:B------:R-:W-:Y:S02]  /*5940*/  ISETP.GT.AND P1, PT, R153, 0x28, PT ;  /* 0x000000289900780c */ /* 0x000fe40003f24270 */
[----:B------:R-:W-:Y:S02]  /*5950*/  FSEL R41, R41, -INF , P2 ;  /* 0xff80000029297808 */ /* 0x000fe40001000000 */
[----:B------:R-:W-:Y:S02]  /*5960*/  FMNMX.FTZ R6, R40, R7, !PT ;  /* 0x0000000728067209 */ /* 0x000fe40007810000 */
[----:B------:R-:W-:Y:S02]  /*5970*/  FSEL R11, R11, -INF , P6 ;  /* 0xff8000000b0b7808 */ /* 0x000fe40003000000 */
[----:B------:R-:W-:Y:S02]  /*5980*/  ISETP.GT.AND P6, PT, R153, 0x29, PT ;  /* 0x000000299900780c */ /* 0x000fe40003fc4270 */
[----:B------:R-:W-:-:S02]  /*5990*/  FSEL R44, R44, -INF , P1 ;  /* 0xff8000002c2c7808 */ /* 0x000fc40000800000 */
        /* <DEDUP_REMOVED lines=18> */
[----:B------:R-:W-:Y:S02]  /*5ac0*/  FMNMX.FTZ R6, R52, R7, !PT ;  /* 0x0000000734067209 */ /* 0x000fe40007810000 */
[----:B------:R-:W-:Y:S02]  /*5ad0*/  FSEL R46, R46, -INF , P1 ;  /* 0xff8000002e2e7808 */ /* 0x000fe40000800000 */
[----:B------:R-:W-:Y:S02]  /*5ae0*/  FMNMX.FTZ R14, R53, R6, !PT ;  /* 0x00000006350e7209 */ /* 0x000fe40007810000 */
[----:B------:R-:W-:Y:S02]  /*5af0*/  FSEL R47, R47, -INF , P6 ;  /* 0xff8000002f2f7808 */ /* 0x000fe40003000000 */
[----:B------:R-:W-:Y:S01]  /*5b00*/  FSEL R50, R50, -INF , P5 ;  /* 0xff80000032327808 */ /* 0x000fe20002800000 */
[----:B------:R-:W0:Y:S01]  /*5b10*/  SHFL.BFLY PT, R7, R14, 0x2, 0x1f ;  /* 0x0c401f000e077f89 */ /* 0x000e2200000e0000 */
[----:B------:R-:W-:-:S02]  /*5b20*/  FSEL R51, R51, -INF , P4 ;  /* 0xff80000033337808 */ /* 0x000fc40002000000 */
[----:B------:R-:W-:Y:S02]  /*5b30*/  FSEL R54, R54, -INF , P3 ;  /* 0xff80000036367808 */ /* 0x000fe40001800000 */
[----:B------:R-:W-:Y:S02]  /*5b40*/  FSEL R55, R55, -INF , P2 ;  /* 0xff80000037377808 */ /* 0x000fe40001000000 */
[----:B0-----:R-:W-:Y:S02]  /*5b50*/  FMNMX.FTZ R15, R14, R7, !PT ;  /* 0x000000070e0f7209 */ /* 0x001fe40007810000 */
[----:B------:R-:W-:-:S03]  /*5b60*/  FMNMX.FTZ R7, R3, R4, !PT ;  /* 0x0000000403077209 */ /* 0x000fc60007810000 */
[----:B------:R-:W0:Y:S01]  /*5b70*/  SHFL.BFLY PT, R20, R15, 0x1, 0x1f ;  /* 0x0c201f000f147f89 */ /* 0x000e2200000e0000 */
[----:B------:R-:W-:-:S04]  /*5b80*/  FMNMX.FTZ R6, R8, R7, !PT ;  /* 0x0000000708067209 */ /* 0x000fc80007810000 */
[----:B------:R-:W-:-:S04]  /*5b90*/  FMNMX.FTZ R7, R9, R6, !PT ;  /* 0x0000000609077209 */ /* 0x000fc80007810000 */
[----:B------:R-:W-:-:S04]  /*5ba0*/  FMNMX.FTZ R6, R10, R7, !PT ;  /* 0x000000070a067209 */ /* 0x000fc80007810000 */
[----:B------:R-:W-:-:S04]  /*5bb0*/  FMNMX.FTZ R7, R11, R6, !PT ;  /* 0x000000060b077209 */ /* 0x000fc80007810000 */
[----:B------:R-:W-:-:S04]  /*5bc0*/  FMNMX.FTZ R14, R12, R7, !PT ;  /* 0x000000070c0e7209 */ /* 0x000fc80007810000 */
[----:B------:R-:W-:Y:S02]  /*5bd0*/  FMNMX.FTZ R7, R13, R14, !PT ;  /* 0x0000000e0d077209 */ /* 0x000fe40007810000 */
[----:B0-----:R-:W-:Y:S02]  /*5be0*/  FMNMX.FTZ R6, R15, R20, !PT ;  /* 0x000000140f067209 */ /* 0x001fe40007810000 */
[----:B------:R-:W-:Y:S02]  /*5bf0*/  FMNMX.FTZ R14, R42, R7, !PT ;  /* 0x000000072a0e7209 */ /* 0x000fe40007810000 */
        /* <DEDUP_REMOVED lines=24> */
[----:B------:R-:W1:Y:S01]  /*5d80*/  SHFL.BFLY PT, R7, R14, 0x2, 0x1f ;  /* 0x0c401f000e077f89 */ /* 0x000e6200000e0000 */
[--C-:B------:R-:W-:Y:S01]  /*5d90*/  FFMA.FTZ R48, R48, UR18, -R20.reuse ;  /* 0x0000001230307c23 */ /* 0x100fe20008010814 */
[--C-:B------:R-:W-:Y:S01]  /*5da0*/  FFMA.FTZ R49, R49, UR18, -R20.reuse ;  /* 0x0000001231317c23 */ /* 0x100fe20008010814 */
[--C-:B------:R-:W-:Y:S01]  /*5db0*/  FFMA.FTZ R52, R52, UR18, -R20.reuse ;  /* 0x0000001234347c23 */ /* 0x100fe20008010814 */
[----:B------:R-:W-:Y:S01]  /*5dc0*/  MUFU.EX2 R28, R28 ;  /* 0x0000001c001c7308 */ /* 0x000fe20000000800 */
[----:B------:R-:W-:-:S07]  /*5dd0*/  FFMA.FTZ R20, R53, UR18, -R20 ;  /* 0x0000001235147c23 */ /* 0x000fce0008010814 */
[----:B------:R-:W2:Y:S01]  /*5de0*/  MUFU.EX2 R29, R29 ;  /* 0x0000001d001d7308 */ /* 0x000ea20000000800 */
[----:B0-----:R-:W-:Y:S01]  /*5df0*/  FADD.FTZ R21, R24, R25 ;  /* 0x0000001918157221 */ /* 0x001fe20000010000 */
[----:B------:R-:W-:-:S06]  /*5e00*/  F2FP.F16.F32.PACK_AB R152, R25, R24 ;  /* 0x000000181998723e */ /* 0x000fcc00000000ff */
[----:B------:R-:W-:Y:S01]  /*5e10*/  MUFU.EX2 R32, R32 ;  /* 0x0000002000207308 */ /* 0x000fe20000000800 */
[----:B-1----:R-:W-:-:S07]  /*5e20*/  FMNMX.FTZ R15, R14, R7, !PT ;  /* 0x000000070e0f7209 */ /* 0x002fce0007810000 */
[----:B------:R-:W0:Y:S01]  /*5e30*/  MUFU.EX2 R33, R33 ;  /* 0x0000002100217308 */ /* 0x000e220000000800 */
[----:B------:R-:W1:Y:S01]  /*5e40*/  SHFL.BFLY PT, R14, R15, 0x1, 0x1f ;  /* 0x0c201f000f0e7f89 */ /* 0x000e6200000e0000 */
[----:B--2---:R-:W-:-:S06]  /*5e50*/  F2FP.F16.F32.PACK_AB R154, R29, R28 ;  /* 0x0000001c1d9a723e */ /* 0x004fcc00000000ff */
[----:B------:R-:W-:Y:S08]  /*5e60*/  MUFU.EX2 R36, R36 ;  /* 0x0000002400247308 */ /* 0x000ff00000000800 */
[----:B------:R-:W2:Y:S01]  /*5e70*/  MUFU.EX2 R37, R37 ;  /* 0x0000002500257308 */ /* 0x000ea20000000800 */
[----:B0-----:R-:W-:-:S07]  /*5e80*/  F2FP.F16.F32.PACK_AB R156, R33, R32 ;  /* 0x00000020219c723e */ /* 0x001fce00000000ff */
[----:B------:R-:W-:Y:S01]  /*5e90*/  MUFU.EX2 R40, R40 ;  /* 0x0000002800287308 */ /* 0x000fe20000000800 */
[----:B-1----:R-:W-:-:S04]  /*5ea0*/  FMNMX.FTZ R7, R15, R14, !PT ;  /* 0x0000000e0f077209 */ /* 0x002fc80007810000 */
[C---:B------:R-:W-:Y:S01]  /*5eb0*/  FSETP.NEU.FTZ.AND P1, PT, R7.reuse, -INF , PT ;  /* 0xff8000000700780b */ /* 0x040fe20003f3d000 */
[----:B------:R-:W-:Y:S02]  /*5ec0*/  FMUL.FTZ R14, R7, UR18 ;  /* 0x00000012070e7c20 */ /* 0x000fe40008410000 */
[----:B------:R0:W-:Y:S01]  /*5ed0*/  MUFU.EX2 R15, R20 ;  /* 0x00000014000f7308 */ /* 0x0001e20000000800 */
[----:B--2---:R-:W-:Y:S02]  /*5ee0*/  F2FP.F16.F32.PACK_AB R158, R37, R36 ;  /* 0x00000024259e723e */ /* 0x004fe400000000ff */
        /* <DEDUP_REMOVED lines=10> */
[----:B0-----:R-:W-:Y:S01]  /*5f90*/  FADD.FTZ R20, R28, R21 ;  /* 0x000000151c147221 */ /* 0x001fe20000010000 */
[--C-:B------:R-:W-:Y:S01]  /*5fa0*/  FFMA.FTZ R42, R42, UR18, -R14.reuse ;  /* 0x000000122a2a7c23 */ /* 0x100fe2000801080e */
[--C-:B------:R-:W-:Y:S01]  /*5fb0*/  FFMA.FTZ R43, R43, UR18, -R14.reuse ;  /* 0x000000122b2b7c23 */ /* 0x100fe2000801080e */
[----:B------:R-:W-:Y:S01]  /*5fc0*/  FFMA.FTZ R46, R46, UR18, -R14 ;  /* 0x000000122e2e7c23 */ /* 0x000fe2000801080e */
[----:B------:R-:W-:Y:S01]  /*5fd0*/  FADD.FTZ R21, R29, R20 ;  /* 0x000000141d157221 */ /* 0x000fe20000010000 */
[----:B------:R-:W0:Y:S01]  /*5fe0*/  MUFU.EX2 R4, R4 ;  /* 0x0000000400047308 */ /* 0x000e220000000800 */
[--C-:B------:R-:W-:Y:S01]  /*5ff0*/  FFMA.FTZ R47, R47, UR18, -R14.reuse ;  /* 0x000000122f2f7c23 */ /* 0x100fe2000801080e */
[--C-:B------:R-:W-:Y:S01]  /*6000*/  FFMA.FTZ R50, R50, UR18, -R14.reuse ;  /* 0x0000001232327c23 */ /* 0x100fe2000801080e */
[----:B------:R-:W-:Y:S01]  /*6010*/  FADD.FTZ R20, R32, R21 ;  /* 0x0000001520147221 */ /* 0x000fe20000010000 */
[--C-:B------:R-:W-:Y:S01]  /*6020*/  FFMA.FTZ R51, R51, UR18, -R14.reuse ;  /* 0x0000001233337c23 */ /* 0x100fe2000801080e */
[--C-:B------:R-:W-:Y:S01]  /*6030*/  FFMA.FTZ R54, R54, UR18, -R14.reuse ;  /* 0x0000001236367c23 */ /* 0x100fe2000801080e */
[----:B------:R-:W-:Y:S01]  /*6040*/  FFMA.FTZ R14, R55, UR18, -R14 ;  /* 0x00000012370e7c23 */ /* 0x000fe2000801080e */
[----:B------:R-:W-:Y:S01]  /*6050*/  FADD.FTZ R21, R33, R20 ;  /* 0x0000001421157221 */ /* 0x000fe20000010000 */
[----:B------:R-:W1:Y:S03]  /*6060*/  MUFU.EX2 R8, R8 ;  /* 0x0000000800087308 */ /* 0x000e660000000800 */
[----:B------:R-:W-:-:S05]  /*6070*/  FADD.FTZ R20, R36, R21 ;  /* 0x0000001524147221 */ /* 0x000fca0000010000 */
[----:B------:R-:W2:Y:S01]  /*6080*/  MUFU.EX2 R9, R9 ;  /* 0x0000000900097308 */ /* 0x000ea20000000800 */
[----:B0-----:R-:W-:Y:S01]  /*6090*/  FADD.FTZ R27, R3, R4 ;  /* 0x00000004031b7221 */ /* 0x001fe20000010000 */
[----:B------:R-:W-:Y:S01]  /*60a0*/  F2FP.F16.F32.PACK_AB R153, R4, R3 ;  /* 0x000000030499723e */ /* 0x000fe200000000ff */
[----:B------:R-:W-:-:S05]  /*60b0*/  FADD.FTZ R3, R37, R20 ;  /* 0x0000001425037221 */ /* 0x000fca0000010000 */
[----:B------:R-:W0:Y:S01]  /*60c0*/  MUFU.EX2 R10, R10 ;  /* 0x0000000a000a7308 */ /* 0x000e220000000800 */
[----:B-1----:R-:W-:-:S07]  /*60d0*/  FADD.FTZ R26, R8, R27 ;  /* 0x0000001b081a7221 */ /* 0x002fce0000010000 */
[----:B------:R-:W1:Y:S01]  /*60e0*/  MUFU.EX2 R11, R11 ;  /* 0x0000000b000b7308 */ /* 0x000e620000000800 */
[C---:B--2---:R-:W-:Y:S01]  /*60f0*/  FADD.FTZ R27, R9.reuse, R26 ;  /* 0x0000001a091b7221 */ /* 0x044fe20000010000 */
[----:B------:R-:W-:-:S05]  /*6100*/  F2FP.F16.F32.PACK_AB R155, R9, R8 ;  /* 0x00000008099b723e */ /* 0x000fca00000000ff */
[----:B------:R2:W-:Y:S01]  /*6110*/  STSM.16.M88.4 [R184+0x36400], R152 ;  /* 0x03640098b8007844 */ /* 0x0005e20000000200 */
[----:B------:R-:W3:Y:S01]  /*6120*/  MUFU.EX2 R12, R12 ;  /* 0x0000000c000c7308 */ /* 0x000ee20000000800 */
[----:B0-----:R-:W-:-:S07]  /*6130*/  FADD.FTZ R24, R10, R27 ;  /* 0x0000001b0a187221 */ /* 0x001fce0000010000 */
[----:B------:R-:W0:Y:S01]  /*6140*/  MUFU.EX2 R13, R13 ;  /* 0x0000000d000d7308 */ /* 0x000e220000000800 */
[C---:B-1----:R-:W-:Y:S01]  /*6150*/  FADD.FTZ R25, R11.reuse, R24 ;  /* 0x000000180b197221 */ /* 0x042fe20000010000 */
[----:B------:R-:W-:-:S06]  /*6160*/  F2FP.F16.F32.PACK_AB R157, R11, R10 ;  /* 0x0000000a0b9d723e */ /* 0x000fcc00000000ff */
[----:B------:R-:W1:Y:S01]  /*6170*/  MUFU.EX2 R42, R42 ;  /* 0x0000002a002a7308 */ /* 0x000e620000000800 */
[----:B---3--:R-:W-:-:S07]  /*6180*/  FADD.FTZ R4, R12, R25 ;  /* 0x000000190c047221 */ /* 0x008fce0000010000 */
[----:B------:R-:W3:Y:S01]  /*6190*/  MUFU.EX2 R41, R41 ;  /* 0x0000002900297308 */ /* 0x000ee20000000800 */
[C---:B0-----:R-:W-:Y:S01]  /*61a0*/  FADD.FTZ R9, R13.reuse, R4 ;  /* 0x000000040d097221 */ /* 0x041fe20000010000 */
[----:B------:R-:W-:Y:S01]  /*61b0*/  FADD.FTZ R4, R40, R3 ;  /* 0x0000000328047221 */ /* 0x000fe20000010000 */
[----:B------:R-:W-:-:S05]  /*61c0*/  F2FP.F16.F32.PACK_AB R159, R13, R12 ;  /* 0x0000000c0d9f723e */ /* 0x000fca00000000ff */
[----:B------:R-:W0:Y:S01]  /*61d0*/  MUFU.EX2 R43, R43 ;  /* 0x0000002b002b7308 */ /* 0x000e220000000800 */
[----:B-1----:R-:W-:Y:S01]  /*61e0*/  FADD.FTZ R8, R42, R9 ;  /* 0x000000092a087221 */ /* 0x002fe20000010000 */
[----:B------:R2:W-:Y:S06]  /*61f0*/  STSM.16.M88.4 [R187], R156 ;  /* 0x0000009cbb007844 */ /* 0x0005ec0000000200 */
[----:B------:R-:W1:Y:S01]  /*6200*/  MUFU.EX2 R44, R44 ;  /* 0x0000002c002c7308 */ /* 0x000e620000000800 */
[C---:B---3--:R-:W-:Y:S01]  /*6210*/  FADD.FTZ R3, R41.reuse, R4 ;  /* 0x0000000429037221 */ /* 0x048fe20000010000 */
[----:B------:R-:W-:-:S06]  /*6220*/  F2FP.F16.F32.PACK_AB R160, R41, R40 ;  /* 0x0000002829a0723e */ /* 0x000fcc00000000ff */
[----:B------:R-:W3:Y:S01]  /*6230*/  MUFU.EX2 R46, R46 ;  /* 0x0000002e002e7308 */ /* 0x000ee20000000800 */
[C---:B0-----:R-:W-:Y:S01]  /*6240*/  FADD.FTZ R9, R43.reuse, R8 ;  /* 0x000000082b097221 */ /* 0x041fe20000010000 */
[----:B------:R-:W-:-:S06]  /*6250*/  F2FP.F16.F32.PACK_AB R161, R43, R42 ;  /* 0x0000002a2ba1723e */ /* 0x000fcc00000000ff */
[----:B------:R-:W0:Y:S01]  /*6260*/  MUFU.EX2 R45, R45 ;  /* 0x0000002d002d7308 */ /* 0x000e220000000800 */
[----:B-1----:R-:W-:-:S07]  /*6270*/  FADD.FTZ R4, R44, R3 ;  /* 0x000000032c047221 */ /* 0x002fce0000010000 */
[----:B------:R-:W1:Y:S01]  /*6280*/  MUFU.EX2 R47, R47 ;  /* 0x0000002f002f7308 */ /* 0x000e620000000800 */
[----:B---3--:R-:W-:-:S07]  /*6290*/  FADD.FTZ R8, R46, R9 ;  /* 0x000000092e087221 */ /* 0x008fce0000010000 */
        /* <DEDUP_REMOVED lines=18> */
[----:B0-----:R-:W-:Y:S01]  /*63c0*/  FADD.FTZ R4, R52, R3 ;  /* 0x0000000334047221 */ /* 0x001fe20000010000 */
[----:B------:R-:W-:-:S03]  /*63d0*/  F2FP.F16.F32.PACK_AB R166, R15, R52 ;  /* 0x000000340fa6723e */ /* 0x000fc600000000ff */
[----:B------:R-:W-:Y:S01]  /*63e0*/  FADD.FTZ R3, R15, R4 ;  /* 0x000000040f037221 */ /* 0x000fe20000010000 */
[----:B-1----:R-:W-:-:S04]  /*63f0*/  FADD.FTZ R8, R54, R9 ;  /* 0x0000000936087221 */ /* 0x002fc80000010000 */
[C---:B---3--:R-:W-:Y:S01]  /*6400*/  FADD.FTZ R4, R167.reuse, R8 ;  /* 0x00000008a7047221 */ /* 0x048fe20000010000 */
[----:B------:R-:W-:-:S05]  /*6410*/  F2FP.F16.F32.PACK_AB R167, R167, R54 ;  /* 0x00000036a7a7723e */ /* 0x000fca00000000ff */
[----:B------:R2:W-:Y:S01]  /*6420*/  STSM.16.M88.4 [R186], R164 ;  /* 0x000000a4ba007844 */ /* 0x0005e20000000200 */
[----:B------:R-:W-:-:S06]  /*6430*/  WARPGROUP.ARRIVE ;  /* 0x00000000000079c5 */ /* 0x000fcc0000000000 */
[----:B------:R-:W-:Y:S01]  /*6440*/  HGMMA.64x256x16.F32 R24, R152, gdesc[UR8].tnspB, RZ, !UPT, gsb0 ;  /* 0x43e0000898187df0 */ /* 0x000fe2000c0008ff */
        /* <DEDUP_REMOVED lines=17> */
[----:B------:R0:W-:Y:S06]  /*6560*/  MEMBAR.ALL.CTA ;  /* 0x0000000000007992 */ /* 0x0001ec0000008000 */
[----:B0-----:R-:W0:Y:S02]  /*6570*/  FENCE.VIEW.ASYNC.S ;  /* 0x00000000000073c6 */ /* 0x001e240000000000 */
[----:B0-----:R-:W-:Y:S01]  /*6580*/  NOP ;  /* 0x0000000000007918 */ /* 0x001fe20000000000 */
[----:B------:R-:W-:Y:S06]  /*6590*/  BAR.ARV 0xe, 0x100 ;  /* 0x0384000000007b1d */ /* 0x000fec0000002000 */
[----:B--2---:R-:W-:Y:S05]  /*65a0*/  @!P0 BRA `(.L_x_4222) ;  /* 0x0000000000048947 */ /* 0x004fea0003800000 */
[----:B------:R-:W-:Y:S01]  /*65b0*/  BPT.TRAP 0x1 ;  /* 0x000000040000795c */ /* 0x000fe20000300000 */
.L_x_4222:
[----:B------:R-:W-:Y:S01]  /*65c0*/  R2UR UR5, R5 ;  /* 0x00000000050572ca */ /* 0x000fe200000e0000 */
[----:B------:R-:W-:-:S05]  /*65d0*/  VIADD R5, R23, 0xfffffffe ;  /* 0xfffffffe17057836 */ /* 0x000fca0000000000 */
[----:B------:R-:W-:-:S07]  /*65e0*/  ISETP.GE.AND P1, PT, R5, R18, PT ;  /* 0x000000120500720c */ /* 0x000fce0003f26270 */
[----:B------:R-:W-:-:S04]  /*65f0*/  UIADD3 UR5, UR5, 0x38860, URZ ;  /* 0x0003886005057890 */ /* 0x000fc8000fffe03f */
[----:B------:R-:W-:-:S09]  /*6600*/  UPRMT UR5, UR40, 0x654, UR5 ;  /* 0x0000065428057896 */ /* 0x000fd20008000005 */
[----:B------:R-:W-:Y:S01]  /*6610*/  SYNCS.ARRIVE.TRANS64.RED.A1T0 RZ, [UR5], RZ ;  /* 0x000000ffffff79a7 */ /* 0x000fe20008100405 */
[----:B------:R-:W-:Y:S05]  /*6620*/  @!P1 BRA `(.L_x_4223) ;  /* 0x0000002c00849947 */ /* 0x000fea0003800000 */
[----:B------:R-:W-:Y:S01]  /*6630*/  IMAD.MOV.U32 R8, RZ, RZ, R7 ;  /* 0x000000ffff087224 */ /* 0x000fe200078e0007 */
[----:B------:R-:W-:Y:S01]  /*6640*/  UMOV UR7, UR36 ;  /* 0x0000002400077c82 */ /* 0x000fe20008000000 */
[----:B------:R-:W-:-:S07]  /*6650*/  IMAD.MOV.U32 R9, RZ, RZ, R6 ;  /* 0x000000ffff097224 */ /* 0x000fce00078e0006 */
.L_x_4234:
[----:B------:R-:W-:Y:S01]  /*6660*/  UIADD3 UR36, UR7, 0x1, URZ ;  /* 0x0000000107247890 */ /* 0x000fe2000fffe03f */
[C---:B------:R-:W-:Y:S01]  /*6670*/  ISETP.GT.AND P1, PT, R5.reuse, R18, PT ;  /* 0x000000120500720c */ /* 0x040fe20003f24270 */
[----:B------:R-:W-:Y:S02]  /*6680*/  VIADD R5, R5, 0xffffffff ;  /* 0xffffffff05057836 */ /* 0x000fe40000000000 */
[----:B------:R-:W-:-:S04]  /*6690*/  UISETP.NE.AND UP0, UPT, UR36, 0x2, UPT ;  /* 0x000000022400788c */ /* 0x000fc8000bf05270 */
[----:B------:R-:W-:Y:S02]  /*66a0*/  USEL UR5, URZ, 0x1, UP0 ;  /* 0x000000013f057887 */ /* 0x000fe40008000000 */
[----:B------:R-:W-:-:S04]  /*66b0*/  USEL UR36, UR36, URZ, UP0 ;  /* 0x0000003f24247287 */ /* 0x000fc80008000000 */
[----:B------:R-:W-:Y:S01]  /*66c0*/  LOP3.LUT R2, R2, UR5, RZ, 0x3c, !PT ;  /* 0x0000000502027c12 */ /* 0x000fe2000f8e3cff */
[----:B------:R-:W-:Y:S07]  /*66d0*/  @!P0 BRA `(.L_x_4224) ;  /* 0x0000000000048947 */ /* 0x000fee0003800000 */
[----:B------:R-:W-:Y:S01]  /*66e0*/  BPT.TRAP 0x1 ;  /* 0x000000040000795c */ /* 0x000fe20000300000 */
.L_x_4224:
[----:B------:R-:W-:Y:S01]  /*66f0*/  ULEA UR5, UR36, UR41, 0x3 ;  /* 0x0000002924057291 */ /* 0x000fe2000f8e183f */
[----:B------:R-:W-:-:S08]  /*6700*/  SHF.L.U32 R6, R2, 0x1f, RZ ;  /* 0x0000001f02067819 */ /* 0x000fd000000006ff */
[----:B------:R0:W1:Y:S01]  /*6710*/  SYNCS.PHASECHK.TRANS64.TRYWAIT P2, [UR5+0x38830], R6 ;  /* 0x03883006ff0075a7 */ /* 0x0000620008040145 */
[----:B------:R-:W-:Y:S05]  /*6720*/  @!P0 BRA `(.L_x_4225) ;  /* 0x0000000000048947 */ /* 0x000fea0003800000 */
[----:B------:R-:W-:Y:S01]  /*6730*/  BPT.TRAP 0x1 ;  /* 0x000000040000795c */ /* 0x000fe20000300000 */
.L_x_4225:
[----:B-1----:R-:W-:Y:S05]  /*6740*/  @P2 BRA `(.L_x_4226) ;  /* 0x0000000000082947 */ /* 0x002fea0003800000 */
[----:B------:R-:W1:Y:S02]  /*6750*/  SYNCS.PHASECHK.TRANS64.TRYWAIT P2, [UR5+0x38830], R6 ;  /* 0x03883006ff0075a7 */ /* 0x000e640008040145 */
[----:B-1----:R-:W-:Y:S05]  /*6760*/  @!P2 BRA `(.L_x_4227) ;  /* 0x000000e800bca947 */ /* 0x002fea0003800000 */
.L_x_4226:
        /* <DEDUP_REMOVED lines=28> */
.L_x_4228:
[----:B------:R2:W3:Y:S01]  /*6930*/  SYNCS.PHASECHK.TRANS64.TRYWAIT P2, [UR5+0x38850], R6 ;  /* 0x03885006ff0075a7 */ /* 0x0004e20008040145 */
[----:B------:R-:W-:Y:S05]  /*6940*/  @!P0 BRA `(.L_x_4229) ;  /* 0x0000000000048947 */ /* 0x000fea0003800000 */
[----:B------:R-:W-:Y:S01]  /*6950*/  BPT.TRAP 0x1 ;  /* 0x000000040000795c */ /* 0x000fe20000300000 */
.L_x_4229:
[----:B---3--:R-:W-:Y:S05]  /*6960*/  @P2 BRA `(.L_x_4230) ;  /* 0x0000000000082947 */ /* 0x008fea0003800000 */
[----:B------:R-:W3:Y:S02]  /*6970*/  SYNCS.PHASECHK.TRANS64.TRYWAIT P2, [UR5+0x38850], R6 ;  /* 0x03885006ff0075a7 */ /* 0x000ee40008040145 */
[----:B---3--:R-:W-:Y:S05]  /*6980*/  @!P2 BRA `(.L_x_4231) ;  /* 0x000000e8004ca947 */ /* 0x008fea0003800000 */
.L_x_4230:
[----:B------:R-:W-:Y:S01]  /*6990*/  UIADD3 UR10, UR41, 0x26400, URZ ;  /* 0x00026400290a7890 */ /* 0x000fe2000fffe03f */
[----:B------:R-:W-:Y:S01]  /*69a0*/  WARPGROUP.ARRIVE ;  /* 0x00000000000079c5 */ /* 0x000fe20000000000 */
[----:B------:R-:W-:-:S05]  /*69b0*/  UIADD3 UR15, UR6, 0x2, URZ ;  /* 0x00000002060f7890 */ /* 0x000fca000fffe03f */
[----:B-1----:R-:W1:Y:S01]  /*69c0*/  S2R R7, SR_TID.X ;  /* 0x0000000000077919 */ /* 0x002e620000002100 */
[----:B------:R-:W-:Y:S02]  /*69d0*/  USHF.R.U32.HI UR10, URZ, 0x4, UR10 ;  /* 0x000000043f0a7899 */ /* 0x000fe4000801160a */
[----:B------:R-:W-:Y:S02]  /*69e0*/  UIADD3 UR11, UR6, 0x606, URZ ;  /* 0x00000606060b7890 */ /* 0x000fe4000fffe03f */
[----:B------:R-:W-:Y:S02]  /*69f0*/  ULOP3.LUT UR18, UR10, 0x3fff, URZ, 0xc0, !UPT ;  /* 0x00003fff0a127892 */ /* 0x000fe4000f8ec03f */
[----:B------:R-:W-:Y:S02]  /*6a00*/  UIADD3 UR14, UR6, 0x4, URZ ;  /* 0x00000004060e7890 */ /* 0x000fe4000fffe03f */
[----:B------:R-:W-:Y:S02]  /*6a10*/  ULEA UR10, UR36, UR4, 0xc ;  /* 0x00000004240a7291 */ /* 0x000fe4000f8e603f */
[----:B------:R-:W-:Y:S01]  /*6a20*/  ULOP3.LUT UR6, UR18, 0x10000, URZ, 0xfc, !UPT ;  /* 0x0001000012067892 */ /* 0x000fe2000f8efc3f */
[----:B------:R-:W-:Y:S01]  /*6a30*/  UMOV UR23, 0x40000040 ;  /* 0x4000004000177882 */ /* 0x000fe20000000000 */
[----:B------:R-:W-:Y:S01]  /*6a40*/  UMOV UR21, 0x40000040 ;  /* 0x4000004000157882 */ /* 0x000fe20000000000 */
[----:B------:R-:W-:-:S02]  /*6a50*/  UIADD3 UR18, UR10, 0x800, URZ ;  /* 0x000008000a127890 */ /* 0x000fc4000fffe03f */
[----:B------:R-:W-:Y:S02]  /*6a60*/  UMOV UR22, UR10 ;  /* 0x0000000a00167c82 */ /* 0x000fe40008000000 */
[----:B------:R-:W-:Y:S01]  /*6a70*/  UMOV UR20, UR6 ;  /* 0x0000000600147c82 */ /* 0x000fe20008000000 */
[----:B------:R-:W-:Y:S01]  /*6a80*/  UIADD3 UR19, UR6, 0x800, URZ ;  /* 0x0000080006137890 */ /* 0x000fe2000fffe03f */
[----:B------:R-:W-:Y:S01]  /*6a90*/  HGMMA.64x64x16.F32 R152, gdesc[UR20], R152, gsb0 ;  /* 0x00e00000149879f0 */ /* 0x000fe20008000898 */
[----:B------:R-:W-:Y:S01]  /*6aa0*/  UIADD3 UR22, UR10, 0x2, URZ ;  /* 0x000000020a167890 */ /* 0x000fe2000fffe03f */
[----:B------:R-:W-:Y:S01]  /*6ab0*/  UMOV UR20, UR15 ;  /* 0x0000000f00147c82 */ /* 0x000fe20008000000 */
[----:B------:R-:W-:Y:S01]  /*6ac0*/  UMOV UR21, 0x40000040 ;  /* 0x4000004000157882 */ /* 0x000fe20000000000 */
[----:B------:R-:W-:Y:S01]  /*6ad0*/  UMOV UR23, 0x40000040 ;  /* 0x4000004000177882 */ /* 0x000fe20000000000 */
[----:B-1----:R-:W-:-:S05]  /*6ae0*/  SHF.R.U32.HI R7, RZ, 0x7, R7 ;  /* 0x00000007ff077819 */ /* 0x002fca0000011607 */
[----:B0-2---:R-:W0:Y:S01]  /*6af0*/  SHFL.IDX PT, R6, R7, RZ, 0x1f ;  /* 0x00001fff07067589 */ /* 0x005e2200000e0000 */
[----:B------:R-:W-:Y:S02]  /*6b00*/  WARPGROUP.DEPBAR.LE gsb0, 0x0 ;  /* 0x00008000000079c5 */ /* 0x000fe40000010000 */
[----:B------:R-:W-:-:S06]  /*6b10*/  WARPGROUP.ARRIVE ;  /* 0x00000000000079c5 */ /* 0x000fcc0000000000 */
[----:B------:R-:W-:Y:S01]  /*6b20*/  HGMMA.64x64x16.F32 R152, gdesc[UR20], R152, gsb0 ;  /* 0x00e00000149879f0 */ /* 0x000fe20008000898 */
[----:B------:R-:W-:Y:S01]  /*6b30*/  UIADD3 UR22, UR10, 0x4, URZ ;  /* 0x000000040a167890 */ /* 0x000fe2000fffe03f */
[----:B------:R-:W-:Y:S01]  /*6b40*/  UMOV UR20, UR14 ;  /* 0x0000000e00147c82 */ /* 0x000fe20008000000 */
        /* <DEDUP_REMOVED lines=89> */
[----:B------:R-:W-:Y:S01]  /*70e0*/  UIADD3 UR22, UR10, 0x606, URZ ;  /* 0x000006060a167890 */ /* 0x000fe2000fffe03f */
[----:B------:R-:W-:Y:S01]  /*70f0*/  UMOV UR20, UR11 ;  /* 0x0000000b00147c82 */ /* 0x000fe20008000000 */
[----:B------:R-:W-:Y:S01]  /*7100*/  UMOV UR21, 0x40000040 ;  /* 0x4000004000157882 */ /* 0x000fe20000000000 */
[----:B------:R-:W-:Y:S01]  /*7110*/  UMOV UR23, 0x40000040 ;  /* 0x4000004000177882 */ /* 0x000fe20000000000 */
        /* <DEDUP_REMOVED lines=154> */
.L_x_4232:
        /* <DEDUP_REMOVED lines=29> */
[----:B------:R-:W-:Y:S01]  /*7c90*/  ISETP.NE.AND P2, PT, R19, RZ, PT ;  /* 0x000000ff1300720c */ /* 0x000fe20003f45270 */
[----:B------:R-:W-:Y:S01]  /*7ca0*/  UMOV UR11, 0x40000040 ;  /* 0x40000040000b7882 */ /* 0x000fe20000000000 */
[----:B------:R-:W-:Y:S01]  /*7cb0*/  UMOV UR15, 0x40000040 ;  /* 0x40000040000f7882 */ /* 0x000fe20000000000 */
        /* <DEDUP_REMOVED lines=26> */
[----:B------:R-:W-:Y:S01]  /*7e60*/  MUFU.TANH R155, R155 ;  /* 0x0000009b009b7308 */ /* 0x000fe20000002400 */
[----:B--2---:R-:W-:-:S07]  /*7e70*/  FMNMX.FTZ R6, R161, R6, !PT ;  /* 0x00000006a1067209 */ /* 0x004fce0007810000 */
[----:B------:R-:W-:Y:S01]  /*7e80*/  MUFU.TANH R158, R158 ;  /* 0x0000009e009e7308 */ /* 0x000fe20000002400 */
[----:B0-----:R-:W-:-:S05]  /*7e90*/  FMNMX.FTZ R6, R164, R6, !PT ;  /* 0x00000006a4067209 */ /* 0x001fca0007810000 */
        /* <DEDUP_REMOVED lines=10> */
[C---:B------:R-:W-:Y:S01]  /*7f40*/  FMUL.FTZ R154, R6.reuse, UR18 ;  /* 0x00000012069a7c20 */ /* 0x040fe20008410000 */
[----:B------:R-:W-:Y:S02]  /*7f50*/  FADD.FTZ R165, -R6, R9 ;  /* 0x0000000906a57221 */ /* 0x000fe40000010100 */
[----:B------:R0:W-:Y:S01]  /*7f60*/  MUFU.TANH R9, R162 ;  /* 0x000000a200097308 */ /* 0x0001e20000002400 */
        /* <DEDUP_REMOVED lines=8> */
[----:B0-----:R-:W-:Y:S01]  /*7ff0*/  FMUL.FTZ R162, R165, UR18 ;  /* 0x00000012a5a27c20 */ /* 0x001fe20008410000 */
[--C-:B------:R-:W-:Y:S01]  /*8000*/  FFMA.FTZ R165, R10, UR18, -R154.reuse ;  /* 0x000000120aa57c23 */ /* 0x100fe2000801089a */
[--C-:B------:R-:W-:Y:S01]  /*8010*/  FFMA.FTZ R21, R21, UR18, -R154.reuse ;  /* 0x0000001215157c23 */ /* 0x100fe2000801089a */
[--C-:B------:R-:W-:Y:S01]  /*8020*/  FFMA.FTZ R23, R23, UR18, -R154.reuse ;  /* 0x0000001217177c23 */ /* 0x100fe2000801089a */
[--C-:B------:R-:W-:Y:S01]  /*8030*/  FFMA.FTZ R153, R153, UR18, -R154.reuse ;  /* 0x0000001299997c23 */ /* 0x100fe2000801089a */
[--C-:B------:R-:W-:Y:S01]  /*8040*/  FFMA.FTZ R156, R156, UR18, -R154.reuse ;  /* 0x000000129c9c7c23 */ /* 0x100fe2000801089a */
[--C-:B------:R-:W-:Y:S01]  /*8050*/  FFMA.FTZ R157, R157, UR18, -R154.reuse ;  /* 0x000000129d9d7c23 */ /* 0x100fe2000801089a */
[----:B------:R0:W1:Y:S01]  /*8060*/  MUFU.EX2 R10, R162 ;  /* 0x000000a2000a7308 */ /* 0x0000620000000800 */
[--C-:B------:R-:W-:Y:S01]  /*8070*/  FFMA.FTZ R161, R161, UR18, -R154.reuse ;  /* 0x00000012a1a17c23 */ /* 0x100fe2000801089a */
[----:B------:R-:W-:-:S06]  /*8080*/  FFMA.FTZ R164, R164, UR18, -R154 ;  /* 0x00000012a4a47c23 */ /* 0x000fcc000801089a */
[----:B------:R-:W-:Y:S01]  /*8090*/  MUFU.EX2 R168, R12 ;  /* 0x0000000c00a87308 */ /* 0x000fe20000000800 */
[----:B0-----:R-:W-:-:S07]  /*80a0*/  FFMA.FTZ R162, R152, UR18, -R154 ;  /* 0x0000001298a27c23 */ /* 0x001fce000801089a */
[----:B------:R0:W2:Y:S01]  /*80b0*/  MUFU.EX2 R152, R165 ;  /* 0x000000a500987308 */ /* 0x0000a20000000800 */
[----:B-1----:R-:W-:Y:S01]  /*80c0*/  FFMA.FTZ R154, R10, R3, R7 ;  /* 0x000000030a9a7223 */ /* 0x002fe20000010007 */
[----:B------:R-:W-:Y:S01]  /*80d0*/  FMUL.FTZ R3, R167, UR10 ;  /* 0x0000000aa7037c20 */ /* 0x000fe20008410000 */
[----:B------:R-:W-:Y:S01]  /*80e0*/  FMUL.FTZ R167, R174, UR10 ;  /* 0x0000000aaea77c20 */ /* 0x000fe20008410000 */
[-C--:B------:R-:W-:Y:S01]  /*80f0*/  FMUL.FTZ R24, R24, R10.reuse ;  /* 0x0000000a18187220 */ /* 0x080fe20000410000 */
[-C--:B------:R-:W-:Y:S01]  /*8100*/  FMUL.FTZ R25, R25, R10.reuse ;  /* 0x0000000a19197220 */ /* 0x080fe20000410000 */
[-C--:B------:R-:W-:Y:S01]  /*8110*/  FMUL.FTZ R28, R28, R10.reuse ;  /* 0x0000000a1c1c7220 */ /* 0x080fe20000410000 */
[-C--:B------:R-:W-:Y:S01]  /*8120*/  FMUL.FTZ R29, R29, R10.reuse ;  /* 0x0000000a1d1d7220 */ /* 0x080fe20000410000 */
[----:B------:R-:W-:Y:S01]  /*8130*/  MUFU.TANH R3, R3 ;  /* 0x0000000300037308 */ /* 0x000fe20000002400 */
[----:B0-----:R-:W-:Y:S01]  /*8140*/  FMUL.FTZ R165, R166, UR10 ;  /* 0x0000000aa6a57c20 */ /* 0x001fe20008410000 */
[----:B------:R-:W-:Y:S01]  /*8150*/  FMUL.FTZ R166, R171, UR10 ;  /* 0x0000000aaba67c20 */ /* 0x000fe20008410000 */
[----:B------:R-:W-:Y:S01]  /*8160*/  FMUL.FTZ R171, R182, UR10 ;  /* 0x0000000ab6ab7c20 */ /* 0x000fe20008410000 */
[-C--:B------:R-:W-:Y:S01]  /*8170*/  FMUL.FTZ R32, R32, R10.reuse ;  /* 0x0000000a20207220 */ /* 0x080fe20000410000 */
[-C--:B------:R-:W-:Y:S01]  /*8180*/  FMUL.FTZ R33, R33, R10.reuse ;  /* 0x0000000a21217220 */ /* 0x080fe20000410000 */
[-C--:B------:R-:W-:Y:S01]  /*8190*/  FMUL.FTZ R36, R36, R10.reuse ;  /* 0x0000000a24247220 */ /* 0x080fe20000410000 */
[-C--:B------:R-:W-:Y:S01]  /*81a0*/  FMUL.FTZ R37, R37, R10.reuse ;  /* 0x0000000a25257220 */ /* 0x080fe20000410000 */
[----:B------:R-:W-:Y:S01]  /*81b0*/  MUFU.TANH R165, R165 ;  /* 0x000000a500a57308 */ /* 0x000fe20000002400 */
[C---:B--2---:R-:W-:Y:S01]  /*81c0*/  FADD.FTZ R154, R152.reuse, R154 ;  /* 0x0000009a989a7221 */ /* 0x044fe20000010000 */
[----:B------:R-:W-:Y:S01]  /*81d0*/  F2FP.F16.F32.PACK_AB R152, R152, R7 ;  /* 0x000000079898723e */ /* 0x000fe200000000ff */
[-C--:B------:R-:W-:Y:S01]  /*81e0*/  FMUL.FTZ R40, R40, R10.reuse ;  /* 0x0000000a28287220 */ /* 0x080fe20000410000 */
[-C--:B------:R-:W-:Y:S01]  /*81f0*/  FMUL.FTZ R41, R41, R10.reuse ;  /* 0x0000000a29297220 */ /* 0x080fe20000410000 */
[-C--:B------:R-:W-:Y:S01]  /*8200*/  FMUL.FTZ R44, R44, R10.reuse ;  /* 0x0000000a2c2c7220 */ /* 0x080fe20000410000 */
[-C--:B------:R-:W-:Y:S01]  /*8210*/  FMUL.FTZ R45, R45, R10.reuse ;  /* 0x0000000a2d2d7220 */ /* 0x080fe20000410000 */
[-C--:B------:R-:W-:Y:S01]  /*8220*/  FMUL.FTZ R48, R48, R10.reuse ;  /* 0x0000000a30307220 */ /* 0x080fe20000410000 */
[----:B------:R0:W1:Y:S01]  /*8230*/  MUFU.EX2 R7, R11 ;  /* 0x0000000b00077308 */ /* 0x0000620000000800 */
[-C--:B------:R-:W-:Y:S01]  /*8240*/  FMUL.FTZ R49, R49, R10.reuse ;  /* 0x0000000a31317220 */ /* 0x080fe20000410000 */
[-C--:B------:R-:W-:Y:S01]  /*8250*/  FMUL.FTZ R52, R52, R10.reuse ;  /* 0x0000000a34347220 */ /* 0x080fe20000410000 */
[-C--:B------:R-:W-:Y:S01]  /*8260*/  FMUL.FTZ R53, R53, R10.reuse ;  /* 0x0000000a35357220 */ /* 0x080fe20000410000 */
[-C--:B------:R-:W-:Y:S01]  /*8270*/  FMUL.FTZ R56, R56, R10.reuse ;  /* 0x0000000a38387220 */ /* 0x080fe20000410000 */
[-C--:B------:R-:W-:Y:S01]  /*8280*/  FMUL.FTZ R57, R57, R10.reuse ;  /* 0x0000000a39397220 */ /* 0x080fe20000410000 */
[-C--:B------:R-:W-:Y:S01]  /*8290*/  FMUL.FTZ R60, R60, R10.reuse ;  /* 0x0000000a3c3c7220 */ /* 0x080fe20000410000 */
[-C--:B------:R-:W-:Y:S01]  /*82a0*/  FMUL.FTZ R61, R61, R10.reuse ;  /* 0x0000000a3d3d7220 */ /* 0x080fe20000410000 */
[----:B------:R-:W-:Y:S01]  /*82b0*/  MUFU.TANH R166, R166 ;  /* 0x000000a600a67308 */ /* 0x000fe20000002400 */
[----:B0-----:R-:W-:Y:S01]  /*82c0*/  FMUL.FTZ R11, R170, UR10 ;  /* 0x0000000aaa0b7c20 */ /* 0x001fe20008410000 */
[----:B------:R-:W-:Y:S01]  /*82d0*/  FMUL.FTZ R170, R179, UR10 ;  /* 0x0000000ab3aa7c20 */ /* 0x000fe20008410000 */
[-C--:B------:R-:W-:Y:S01]  /*82e0*/  FMUL.FTZ R64, R64, R10.reuse ;  /* 0x0000000a40407220 */ /* 0x080fe20000410000 */
[-C--:B------:R-:W-:Y:S01]  /*82f0*/  FMUL.FTZ R65, R65, R10.reuse ;  /* 0x0000000a41417220 */ /* 0x080fe20000410000 */
[-C--:B------:R-:W-:Y:S01]  /*8300*/  FMUL.FTZ R68, R68, R10.reuse ;  /* 0x0000000a44447220 */ /* 0x080fe20000410000 */
[-C--:B------:R-:W-:Y:S01]  /*8310*/  FMUL.FTZ R69, R69, R10.reuse ;  /* 0x0000000a45457220 */ /* 0x080fe20000410000 */
[-C--:B------:R-:W-:Y:S01]  /*8320*/  FMUL.FTZ R72, R72, R10.reuse ;  /* 0x0000000a48487220 */ /* 0x080fe20000410000 */
[----:B------:R-:W0:Y:S01]  /*8330*/  MUFU.TANH R11, R11 ;  /* 0x0000000b000b7308 */ /* 0x000e220000002400 */
[----:B-1----:R-:W-:Y:S01]  /*8340*/  FADD.FTZ R12, R7, R154 ;  /* 0x0000009a070c7221 */ /* 0x002fe20000010000 */
[----:B------:R-:W-:Y:S01]  /*8350*/  F2FP.F16.F32.PACK_AB R154, R168, R7 ;  /* 0x00000007a89a723e */ /* 0x000fe200000000ff */
[----:B------:R-:W-:Y:S01]  /*8360*/  FMUL.FTZ R73, R73, R10 ;  /* 0x0000000a49497220 */ /* 0x000fe20000410000 */
[----:B------:R-:W-:Y:S01]  /*8370*/  FMNMX.FTZ R7, R160, R8, !PT ;  /* 0x00000008a0077209 */ /* 0x000fe20007810000 */
[----:B------:R-:W-:Y:S01]  /*8380*/  FADD.FTZ R12, R168, R12 ;  /* 0x0000000ca80c7221 */ /* 0x000fe20000010000 */
[----:B------:R-:W-:Y:S01]  /*8390*/  FMUL.FTZ R168, R175, UR10 ;  /* 0x0000000aafa87c20 */ /* 0x000fe20008410000 */
[----:B------:R-:W-:Y:S01]  /*83a0*/  UIADD3 UR10, UR5, 0x38840, URZ ;  /* 0x00038840050a7890 */ /* 0x000fe2000fffe03f */
[----:B------:R-:W-:Y:S01]  /*83b0*/  FMNMX.FTZ R7, R155, R7, !PT ;  /* 0x000000079b077209 */ /* 0x000fe20007810000 */
[----:B------:R-:W1:Y:S01]  /*83c0*/  MUFU.TANH R167, R167 ;  /* 0x000000a700a77308 */ /* 0x000e620000002400 */
[-C--:B------:R-:W-:Y:S01]  /*83d0*/  FMUL.FTZ R76, R76, R10.reuse ;  /* 0x0000000a4c4c7220 */ /* 0x080fe20000410000 */
[----:B------:R-:W-:Y:S01]  /*83e0*/  UPRMT UR10, UR40, 0x654, UR10 ;  /* 0x00000654280a7896 */ /* 0x000fe2000800000a */
[----:B------:R-:W-:Y:S01]  /*83f0*/  FMNMX.FTZ R7, R158, R7, !PT ;  /* 0x000000079e077209 */ /* 0x000fe20007810000 */
[-C--:B------:R-:W-:Y:S01]  /*8400*/  FMUL.FTZ R77, R77, R10.reuse ;  /* 0x0000000a4d4d7220 */ /* 0x080fe20000410000 */
[-C--:B------:R-:W-:Y:S01]  /*8410*/  FMUL.FTZ R80, R80, R10.reuse ;  /* 0x0000000a50507220 */ /* 0x080fe20000410000 */
[-C--:B------:R-:W-:Y:S01]  /*8420*/  FMUL.FTZ R81, R81, R10.reuse ;  /* 0x0000000a51517220 */ /* 0x080fe20000410000 */
[----:B------:R-:W-:Y:S01]  /*8430*/  FMNMX.FTZ R7, R159, R7, !PT ;  /* 0x000000079f077209 */ /* 0x000fe20007810000 */
[----:B------:R-:W2:Y:S01]  /*8440*/  MUFU.TANH R168, R168 ;  /* 0x000000a800a87308 */ /* 0x000ea20000002400 */
[-C--:B------:R-:W-:Y:S01]  /*8450*/  FMUL.FTZ R84, R84, R10.reuse ;  /* 0x0000000a54547220 */ /* 0x080fe20000410000 */
[-C--:B------:R-:W-:Y:S01]  /*8460*/  FMUL.FTZ R85, R85, R10.reuse ;  /* 0x0000000a55557220 */ /* 0x080fe20000410000 */
[----:B------:R-:W-:Y:S01]  /*8470*/  FMNMX.FTZ R7, R9, R7, !PT ;  /* 0x0000000709077209 */ /* 0x000fe20007810000 */
[----:B------:R-:W-:Y:S01]  /*8480*/  SYNCS.ARRIVE.TRANS64.RED.A1T0 RZ, [UR10], RZ ;  /* 0x000000ffffff79a7 */ /* 0x000fe2000810040a */
[-C--:B------:R-:W-:Y:S01]  /*8490*/  FMUL.FTZ R88, R88, R10.reuse ;  /* 0x0000000a58587220 */ /* 0x080fe20000410000 */
[-C--:B------:R-:W-:Y:S01]  /*84a0*/  FMUL.FTZ R89, R89, R10.reuse ;  /* 0x0000000a59597220 */ /* 0x080fe20000410000 */
[----:B------:R-:W-:Y:S01]  /*84b0*/  FMNMX.FTZ R7, R163, R7, !PT ;  /* 0x00000007a3077209 */ /* 0x000fe20007810000 */
[----:B------:R-:W3:Y:S01]  /*84c0*/  MUFU.TANH R170, R170 ;  /* 0x000000aa00aa7308 */ /* 0x000ee20000002400 */
        /* <DEDUP_REMOVED lines=10> */
[----:B0-----:R-:W-:Y:S01]  /*8570*/  FMNMX.FTZ R7, R11, R7, !PT ;  /* 0x000000070b077209 */ /* 0x001fe20007810000 */
[-C--:B------:R-:W-:Y:S01]  /*8580*/  FMUL.FTZ R105, R105, R10.reuse ;  /* 0x0000000a69697220 */ /* 0x080fe20000410000 */
[-C--:B------:R-:W-:Y:S01]  /*8590*/  FMUL.FTZ R108, R108, R10.reuse ;  /* 0x0000000a6c6c7220 */ /* 0x080fe20000410000 */
[-C--:B------:R-:W-:Y:S01]  /*85a0*/  FMUL.FTZ R109, R109, R10.reuse ;  /* 0x0000000a6d6d7220 */ /* 0x080fe20000410000 */
[----:B------:R-:W-:Y:S01]  /*85b0*/  FMNMX.FTZ R7, R166, R7, !PT ;  /* 0x00000007a6077209 */ /* 0x000fe20007810000 */
[----:B------:R-:W-:Y:S01]  /*85c0*/  MUFU.EX2 R13, R13 ;  /* 0x0000000d000d7308 */ /* 0x000fe20000000800 */
[-C--:B------:R-:W-:Y:S01]  /*85d0*/  FMUL.FTZ R112, R112, R10.reuse ;  /* 0x0000000a70707220 */ /* 0x080fe20000410000 */
[-C--:B------:R-:W-:Y:S01]  /*85e0*/  FMUL.FTZ R113, R113, R10.reuse ;  /* 0x0000000a71717220 */ /* 0x080fe20000410000 */
[----:B-1----:R-:W-:Y:S01]  /*85f0*/  FMNMX.FTZ R7, R167, R7, !PT ;  /* 0x00000007a7077209 */ /* 0x002fe20007810000 */
[-C--:B------:R-:W-:Y:S01]  /*8600*/  FMUL.FTZ R116, R116, R10.reuse ;  /* 0x0000000a74747220 */ /* 0x080fe20000410000 */
[-C--:B------:R-:W-:Y:S01]  /*8610*/  FMUL.FTZ R117, R117, R10.reuse ;  /* 0x0000000a75757220 */ /* 0x080fe20000410000 */
[-C--:B------:R-:W-:Y:S01]  /*8620*/  FMUL.FTZ R120, R120, R10.reuse ;  /* 0x0000000a78787220 */ /* 0x080fe20000410000 */
[----:B--2---:R-:W-:Y:S01]  /*8630*/  FMNMX.FTZ R7, R168, R7, !PT ;  /* 0x00000007a8077209 */ /* 0x004fe20007810000 */
[----:B------:R-:W-:Y:S01]  /*8640*/  MUFU.EX2 R14, R14 ;  /* 0x0000000e000e7308 */ /* 0x000fe20000000800 */
[-C--:B------:R-:W-:Y:S01]  /*8650*/  FMUL.FTZ R121, R121, R10.reuse ;  /* 0x0000000a79797220 */ /* 0x080fe20000410000 */
[-C--:B------:R-:W-:Y:S01]  /*8660*/  FMUL.FTZ R124, R124, R10.reuse ;  /* 0x0000000a7c7c7220 */ /* 0x080fe20000410000 */
[----:B------:R-:W-:Y:S01]  /*8670*/  FMNMX.FTZ R7, R169, R7, !PT ;  /* 0x00000007a9077209 */ /* 0x000fe20007810000 */
[-C--:B------:R-:W-:Y:S01]  /*8680*/  FMUL.FTZ R125, R125, R10.reuse ;  /* 0x0000000a7d7d7220 */ /* 0x080fe20000410000 */
[-C--:B------:R-:W-:Y:S01]  /*8690*/  FMUL.FTZ R128, R128, R10.reuse ;  /* 0x0000000a80807220 */ /* 0x080fe20000410000 */
[-C--:B------:R-:W-:Y:S01]  /*86a0*/  FMUL.FTZ R129, R129, R10.reuse ;  /* 0x0000000a81817220 */ /* 0x080fe20000410000 */
[----:B---3--:R-:W-:Y:S01]  /*86b0*/  FMNMX.FTZ R7, R170, R7, !PT ;  /* 0x00000007aa077209 */ /* 0x008fe20007810000 */
[----:B------:R-:W-:Y:S01]  /*86c0*/  MUFU.EX2 R15, R15 ;  /* 0x0000000f000f7308 */ /* 0x000fe20000000800 */
[-C--:B------:R-:W-:Y:S01]  /*86d0*/  FMUL.FTZ R132, R132, R10.reuse ;  /* 0x0000000a84847220 */ /* 0x080fe20000410000 */
[-C--:B------:R-:W-:Y:S01]  /*86e0*/  FMUL.FTZ R133, R133, R10.reuse ;  /* 0x0000000a85857220 */ /* 0x080fe20000410000 */
[----:B----4-:R-:W-:Y:S01]  /*86f0*/  FMNMX.FTZ R7, R171, R7, !PT ;  /* 0x00000007ab077209 */ /* 0x010fe20007810000 */
[-C--:B------:R-:W-:Y:S01]  /*8700*/  FMUL.FTZ R136, R136, R10.reuse ;  /* 0x0000000a88887220 */ /* 0x080fe20000410000 */
[-C--:B------:R-:W-:Y:S01]  /*8710*/  FMUL.FTZ R137, R137, R10.reuse ;  /* 0x0000000a89897220 */ /* 0x080fe20000410000 */
[-C--:B------:R-:W-:Y:S01]  /*8720*/  FMUL.FTZ R140, R140, R10.reuse ;  /* 0x0000000a8c8c7220 */ /* 0x080fe20000410000 */
[----:B------:R-:W-:Y:S01]  /*8730*/  FMNMX.FTZ R7, R172, R7, !PT ;  /* 0x00000007ac077209 */ /* 0x000fe20007810000 */
[----:B------:R-:W-:Y:S01]  /*8740*/  MUFU.EX2 R20, R20 ;  /* 0x0000001400147308 */ /* 0x000fe20000000800 */
[-C--:B------:R-:W-:Y:S01]  /*8750*/  FMUL.FTZ R141, R141, R10.reuse ;  /* 0x0000000a8d8d7220 */ /* 0x080fe20000410000 */
[-C--:B------:R-:W-:Y:S01]  /*8760*/  FMUL.FTZ R144, R144, R10.reuse ;  /* 0x0000000a90907220 */ /* 0x080fe20000410000 */
[-C--:B------:R-:W-:Y:S01]  /*8770*/  FMUL.FTZ R145, R145, R10.reuse ;  /* 0x0000000a91917220 */ /* 0x080fe20000410000 */
[----:B------:R-:W0:Y:S01]  /*8780*/  SHFL.BFLY PT, R173, R7, 0x2, 0x1f ;  /* 0x0c401f0007ad7f89 */ /* 0x000e2200000e0000 */
[-C--:B------:R-:W-:Y:S01]  /*8790*/  FMUL.FTZ R148, R148, R10.reuse ;  /* 0x0000000a94947220 */ /* 0x080fe20000410000 */
[----:B------:R-:W-:Y:S01]  /*87a0*/  FMUL.FTZ R149, R149, R10 ;  /* 0x0000000a95957220 */ /* 0x000fe20000410000 */
[----:B------:R-:W-:Y:S01]  /*87b0*/  ULEA UR10, UR36, UR43, 0xc ;  /* 0x0000002b240a7291 */ /* 0x000fe2000f8e603f */
[----:B------:R-:W-:Y:S03]  /*87c0*/  MUFU.EX2 R21, R21 ;  /* 0x0000001500157308 */ /* 0x000fe60000000800 */
[----:B------:R-:W-:-:S05]  /*87d0*/  UIADD3 UR14, UR10, 0x80, URZ ;  /* 0x000000800a0e7890 */ /* 0x000fca000fffe03f */
[----:B------:R-:W-:Y:S08]  /*87e0*/  MUFU.EX2 R174, R156 ;  /* 0x0000009c00ae7308 */ /* 0x000ff00000000800 */
[----:B------:R-:W-:Y:S01]  /*87f0*/  MUFU.EX2 R23, R23 ;  /* 0x0000001700177308 */ /* 0x000fe20000000800 */
[----:B0-----:R-:W-:-:S07]  /*8800*/  FMNMX.FTZ R7, R7, R173, !PT ;  /* 0x000000ad07077209 */ /* 0x001fce0007810000 */
[----:B------:R-:W-:Y:S01]  /*8810*/  MUFU.EX2 R162, R162 ;  /* 0x000000a200a27308 */ /* 0x000fe20000000800 */
[----:B------:R-:W0:Y:S07]  /*8820*/  SHFL.BFLY PT, R173, R7, 0x1, 0x1f ;  /* 0x0c201f0007ad7f89 */ /* 0x000e2e00000e0000 */
[----:B------:R-:W1:Y:S08]  /*8830*/  MUFU.EX2 R177, R157 ;  /* 0x0000009d00b17308 */ /* 0x000e700000000800 */
[----:B------:R-:W-:Y:S08]  /*8840*/  MUFU.EX2 R161, R161 ;  /* 0x000000a100a17308 */ /* 0x000ff00000000800 */
[----:B------:R1:W-:Y:S01]  /*8850*/  MUFU.EX2 R157, R164 ;  /* 0x000000a4009d7308 */ /* 0x0003e20000000800 */
[----:B0-----:R-:W-:-:S05]  /*8860*/  FMNMX.FTZ R7, R7, R173, !PT ;  /* 0x000000ad07077209 */ /* 0x001fca0007810000 */
[C---:B------:R-:W-:Y:S01]  /*8870*/  FADD.FTZ R173, -R7.reuse, R8 ;  /* 0x0000000807ad7221 */ /* 0x040fe20000010100 */
[----:B------:R-:W-:Y:S01]  /*8880*/  FMUL.FTZ R8, R7, UR18 ;  /* 0x0000001207087c20 */ /* 0x000fe20008410000 */
[----:B-1----:R-:W-:Y:S02]  /*8890*/  F2FP.F16.F32.PACK_AB R164, R177, R174 ;  /* 0x000000aeb1a4723e */ /* 0x002fe400000000ff */
        /* <DEDUP_REMOVED lines=18> */
[----:B------:R-:W-:-:S04]  /*89c0*/  FFMA.FTZ R8, R172, UR18, -R8 ;  /* 0x00000012ac087c23 */ /* 0x000fc80008010808 */
[----:B------:R-:W2:Y:S01]  /*89d0*/  MUFU.EX2 R155, R155 ;  /* 0x0000009b009b7308 */ /* 0x000ea20000000800 */
        /* <DEDUP_REMOVED lines=8> */
[----:B-1----:R-:W-:Y:S01]  /*8a60*/  FFMA.FTZ R156, R173, R4, R160 ;  /* 0x00000004ad9c7223 */ /* 0x002fe200000100a0 */
[-C--:B------:R-:W-:Y:S01]  /*8a70*/  FMUL.FTZ R39, R39, R173.reuse ;  /* 0x000000ad27277220 */ /* 0x080fe20000410000 */
[-C--:B------:R-:W-:Y:S01]  /*8a80*/  FMUL.FTZ R42, R42, R173.reuse ;  /* 0x000000ad2a2a7220 */ /* 0x080fe20000410000 */
[-C--:B------:R-:W-:Y:S01]  /*8a90*/  FMUL.FTZ R43, R43, R173.reuse ;  /* 0x000000ad2b2b7220 */ /* 0x080fe20000410000 */
[-C--:B------:R-:W-:Y:S01]  /*8aa0*/  FMUL.FTZ R46, R46, R173.reuse ;  /* 0x000000ad2e2e7220 */ /* 0x080fe20000410000 */
[-C--:B------:R-:W-:Y:S01]  /*8ab0*/  FMUL.FTZ R47, R47, R173.reuse ;  /* 0x000000ad2f2f7220 */ /* 0x080fe20000410000 */
[-C--:B------:R-:W-:Y:S01]  /*8ac0*/  FMUL.FTZ R50, R50, R173.reuse ;  /* 0x000000ad32327220 */ /* 0x080fe20000410000 */
[----:B------:R1:W3:Y:S01]  /*8ad0*/  MUFU.EX2 R172, R153 ;  /* 0x0000009900ac7308 */ /* 0x0002e20000000800 */
[----:B0-----:R-:W-:Y:S01]  /*8ae0*/  FADD.FTZ R3, R13, R12 ;  /* 0x0000000c0d037221 */ /* 0x001fe20000010000 */
[----:B--2---:R-:W-:Y:S01]  /*8af0*/  FADD.FTZ R156, R155, R156 ;  /* 0x0000009c9b9c7221 */ /* 0x004fe20000010000 */
[-C--:B------:R-:W-:Y:S01]  /*8b00*/  FMUL.FTZ R51, R51, R173.reuse ;  /* 0x000000ad33337220 */ /* 0x080fe20000410000 */
[-C--:B------:R-:W-:Y:S01]  /*8b10*/  FMUL.FTZ R54, R54, R173.reuse ;  /* 0x000000ad36367220 */ /* 0x080fe20000410000 */
[----:B------:R-:W-:Y:S01]  /*8b20*/  FADD.FTZ R3, R14, R3 ;  /* 0x000000030e037221 */ /* 0x000fe20000010000 */
[-C--:B------:R-:W-:Y:S01]  /*8b30*/  FMUL.FTZ R55, R55, R173.reuse ;  /* 0x000000ad37377220 */ /* 0x080fe20000410000 */
[----:B------:R-:W-:Y:S01]  /*8b40*/  FMUL.FTZ R58, R58, R173 ;  /* 0x000000ad3a3a7220 */ /* 0x000fe20000410000 */
[----:B------:R-:W-:Y:S01]  /*8b50*/  MUFU.EX2 R159, R159 ;  /* 0x0000009f009f7308 */ /* 0x000fe20000000800 */
[----:B-1----:R-:W-:Y:S01]  /*8b60*/  F2FP.F16.F32.PACK_AB R153, R155, R160 ;  /* 0x000000a09b99723e */ /* 0x002fe200000000ff */
[----:B------:R-:W-:Y:S01]  /*8b70*/  FADD.FTZ R3, R15, R3 ;  /* 0x000000030f037221 */ /* 0x000fe20000010000 */
[----:B------:R-:W-:Y:S01]  /*8b80*/  F2FP.F16.F32.PACK_AB R160, R23, R21 ;  /* 0x0000001517a0723e */ /* 0x000fe200000000ff */
[-C--:B------:R-:W-:Y:S01]  /*8b90*/  FMUL.FTZ R59, R59, R173.reuse ;  /* 0x000000ad3b3b7220 */ /* 0x080fe20000410000 */
[-C--:B------:R-:W-:Y:S01]  /*8ba0*/  FMUL.FTZ R62, R62, R173.reuse ;  /* 0x000000ad3e3e7220 */ /* 0x080fe20000410000 */
[----:B------:R-:W-:Y:S01]  /*8bb0*/  FADD.FTZ R3, R20, R3 ;  /* 0x0000000314037221 */ /* 0x000fe20000010000 */
[-C--:B------:R-:W-:Y:S01]  /*8bc0*/  FMUL.FTZ R63, R63, R173.reuse ;  /* 0x000000ad3f3f7220 */ /* 0x080fe20000410000 */
[----:B------:R0:W1:Y:S01]  /*8bd0*/  MUFU.EX2 R155, R158 ;  /* 0x0000009e009b7308 */ /* 0x0000620000000800 */
[-C--:B------:R-:W-:Y:S01]  /*8be0*/  FMUL.FTZ R66, R66, R173.reuse ;  /* 0x000000ad42427220 */ /* 0x080fe20000410000 */
[----:B------:R-:W-:Y:S01]  /*8bf0*/  FADD.FTZ R3, R21, R3 ;  /* 0x0000000315037221 */ /* 0x000fe20000010000 */
[-C--:B------:R-:W-:Y:S01]  /*8c00*/  FMUL.FTZ R67, R67, R173.reuse ;  /* 0x000000ad43437220 */ /* 0x080fe20000410000 */
[-C--:B------:R-:W-:Y:S01]  /*8c10*/  FMUL.FTZ R70, R70, R173.reuse ;  /* 0x000000ad46467220 */ /* 0x080fe20000410000 */
[-C--:B------:R-:W-:Y:S01]  /*8c20*/  FMUL.FTZ R71, R71, R173.reuse ;  /* 0x000000ad47477220 */ /* 0x080fe20000410000 */
[----:B------:R-:W-:Y:S01]  /*8c30*/  FADD.FTZ R3, R23, R3 ;  /* 0x0000000317037221 */ /* 0x000fe20000010000 */
[----:B------:R-:W-:Y:S01]  /*8c40*/  FMUL.FTZ R74, R74, R173 ;  /* 0x000000ad4a4a7220 */ /* 0x000fe20000410000 */
[----:B------:R-:W-:Y:S01]  /*8c50*/  MUFU.EX2 R9, R9 ;  /* 0x0000000900097308 */ /* 0x000fe20000000800 */
[----:B0-----:R-:W-:-:S02]  /*8c60*/  IMAD.U32 R158, RZ, RZ, UR7 ;  /* 0x00000007ff9e7e24 */ /* 0x001fc4000f8e00ff */
[----:B------:R-:W-:Y:S01]  /*8c70*/  FADD.FTZ R3, R162, R3 ;  /* 0x00000003a2037221 */ /* 0x000fe20000010000 */
[----:B---3--:R-:W-:Y:S01]  /*8c80*/  F2FP.F16.F32.PACK_AB R162, R172, R162 ;  /* 0x000000a2aca2723e */ /* 0x008fe200000000ff */
[-C--:B------:R-:W-:Y:S01]  /*8c90*/  FMUL.FTZ R75, R75, R173.reuse ;  /* 0x000000ad4b4b7220 */ /* 0x080fe20000410000 */
[----:B------:R-:W-:Y:S02]  /*8ca0*/  @!P2 IMAD R158, R158, 0x40, R17 ;  /* 0x000000409e9ea824 */ /* 0x000fe400078e0211 */
[----:B------:R-:W-:Y:S01]  /*8cb0*/  FADD.FTZ R3, R172, R3 ;  /* 0x00000003ac037221 */ /* 0x000fe20000010000 */
[----:B------:R-:W-:Y:S01]  /*8cc0*/  FMUL.FTZ R78, R78, R173 ;  /* 0x000000ad4e4e7220 */ /* 0x000fe20000410000 */
[----:B------:R-:W-:Y:S01]  /*8cd0*/  MUFU.EX2 R4, R163 ;  /* 0x000000a300047308 */ /* 0x000fe20000000800 */
[----:B-1----:R-:W-:Y:S01]  /*8ce0*/  FADD.FTZ R156, R155, R156 ;  /* 0x0000009c9b9c7221 */ /* 0x002fe20000010000 */
[----:B------:R-:W-:Y:S01]  /*8cf0*/  @!P2 LEA R158, R158, UR41, 0x2 ;  /* 0x000000299e9eac11 */ /* 0x000fe2000f8e10ff */
[----:B------:R-:W-:Y:S01]  /*8d00*/  FADD.FTZ R3, R174, R3 ;  /* 0x00000003ae037221 */ /* 0x000fe20000010000 */
[C---:B------:R-:W-:Y:S01]  /*8d10*/  F2FP.F16.F32.PACK_AB R155, R159.reuse, R155 ;  /* 0x0000009b9f9b723e */ /* 0x040fe200000000ff */
[----:B------:R-:W-:Y:S01]  /*8d20*/  FADD.FTZ R12, R159, R156 ;  /* 0x0000009c9f0c7221 */ /* 0x000fe20000010000 */
[----:B------:R-:W-:Y:S01]  /*8d30*/  F2FP.F16.F32.PACK_AB R156, R14, R13 ;  /* 0x0000000d0e9c723e */ /* 0x000fe200000000ff */
[----:B------:R-:W-:Y:S01]  /*8d40*/  @!P2 STS [R158+0x38400], R10 ;  /* 0x0384000a9e00a388 */ /* 0x000fe20000000800 */
[----:B------:R-:W0:Y:S01]  /*8d50*/  MUFU.EX2 R175, R165 ;  /* 0x000000a500af7308 */ /* 0x000e220000000800 */
[----:B------:R-:W-:Y:S01]  /*8d60*/  FADD.FTZ R3, R177, R3 ;  /* 0x00000003b1037221 */ /* 0x000fe20000010000 */
[-C--:B------:R-:W-:Y:S01]  /*8d70*/  FMUL.FTZ R79, R79, R173.reuse ;  /* 0x000000ad4f4f7220 */ /* 0x080fe20000410000 */
[----:B------:R1:W-:Y:S01]  /*8d80*/  @!P2 STS [R158+0x38420], R173 ;  /* 0x038420ad9e00a388 */ /* 0x0003e20000000800 */
[-C--:B------:R-:W-:Y:S01]  /*8d90*/  FMUL.FTZ R82, R82, R173.reuse ;  /* 0x000000ad52527220 */ /* 0x080fe20000410000 */
[----:B------:R-:W-:Y:S01]  /*8da0*/  FADD.FTZ R3, R161, R3 ;  /* 0x00000003a1037221 */ /* 0x000fe20000010000 */
[-C--:B------:R-:W-:Y:S01]  /*8db0*/  FMUL.FTZ R83, R83, R173.reuse ;  /* 0x000000ad53537220 */ /* 0x080fe20000410000 */
[----:B------:R-:W-:Y:S01]  /*8dc0*/  BAR.SYNC.DEFER_BLOCKING 0xf, 0x100 ;  /* 0x03c4000000007b1d */ /* 0x000fe20000010000 */
[-C--:B------:R-:W-:Y:S01]  /*8dd0*/  FMUL.FTZ R86, R86, R173.reuse ;  /* 0x000000ad56567220 */ /* 0x080fe20000410000 */
[----:B------:R-:W-:Y:S01]  /*8de0*/  FADD.FTZ R3, R157, R3 ;  /* 0x000000039d037221 */ /* 0x000fe20000010000 */
[-C--:B------:R-:W-:Y:S01]  /*8df0*/  FMUL.FTZ R87, R87, R173.reuse ;  /* 0x000000ad57577220 */ /* 0x080fe20000410000 */
[-C--:B------:R-:W-:Y:S01]  /*8e00*/  FMUL.FTZ R90, R90, R173.reuse ;  /* 0x000000ad5a5a7220 */ /* 0x080fe20000410000 */
[----:B------:R-:W-:Y:S01]  /*8e10*/  FMUL.FTZ R91, R91, R173 ;  /* 0x000000ad5b5b7220 */ /* 0x000fe20000410000 */
[----:B------:R-:W-:Y:S01]  /*8e20*/  MUFU.EX2 R11, R11 ;  /* 0x0000000b000b7308 */ /* 0x000fe20000000800 */
[----:B-1----:R-:W-:Y:S01]  /*8e30*/  F2FP.F16.F32.PACK_AB R158, R20, R15 ;  /* 0x0000000f149e723e */ /* 0x002fe200000000ff */
[-C--:B------:R-:W-:Y:S01]  /*8e40*/  FMUL.FTZ R94, R94, R173.reuse ;  /* 0x000000ad5e5e7220 */ /* 0x080fe20000410000 */
[----:B------:R-:W-:Y:S01]  /*8e50*/  FMUL.FTZ R95, R95, R173 ;  /* 0x000000ad5f5f7220 */ /* 0x000fe20000410000 */
[----:B0-----:R-:W-:Y:S01]  /*8e60*/  F2FP.F16.F32.PACK_AB R159, R176, R175 ;  /* 0x000000afb09f723e */ /* 0x001fe200000000ff */
        /* <DEDUP_REMOVED lines=10> */
[----:B------:R-:W-:Y:S01]  /*8f10*/  FMUL.FTZ R115, R115, R173 ;  /* 0x000000ad73737220 */ /* 0x000fe20000410000 */
[----:B------:R-:W-:Y:S01]  /*8f20*/  MUFU.EX2 R13, R167 ;  /* 0x000000a7000d7308 */ /* 0x000fe20000000800 */
[----:B0-----:R-:W-:Y:S01]  /*8f30*/  F2FP.F16.F32.PACK_AB R166, R157, R161 ;  /* 0x000000a19da6723e */ /* 0x001fe200000000ff */
[----:B------:R-:W-:Y:S01]  /*8f40*/  FMUL.FTZ R118, R118, R173 ;  /* 0x000000ad76767220 */ /* 0x000fe20000410000 */
[----:B------:R-:W-:Y:S01]  /*8f50*/  F2FP.F16.F32.PACK_AB R157, R4, R9 ;  /* 0x00000009049d723e */ /* 0x000fe200000000ff */
[-C--:B------:R-:W-:Y:S01]  /*8f60*/  FMUL.FTZ R119, R119, R173.reuse ;  /* 0x000000ad77777220 */ /* 0x080fe20000410000 */
[-C--:B------:R-:W-:Y:S01]  /*8f70*/  FMUL.FTZ R122, R122, R173.reuse ;  /* 0x000000ad7a7a7220 */ /* 0x080fe20000410000 */
[-C--:B------:R-:W-:Y:S01]  /*8f80*/  FMUL.FTZ R123, R123, R173.reuse ;  /* 0x000000ad7b7b7220 */ /* 0x080fe20000410000 */
[----:B------:R-:W-:Y:S01]  /*8f90*/  FMUL.FTZ R126, R126, R173 ;  /* 0x000000ad7e7e7220 */ /* 0x000fe20000410000 */
[----:B------:R-:W0:Y:S01]  /*8fa0*/  MUFU.EX2 R168, R168 ;  /* 0x000000a800a87308 */ /* 0x000e220000000800 */
[----:B-1----:R-:W-:Y:S01]  /*8fb0*/  F2FP.F16.F32.PACK_AB R161, R178, R11 ;  /* 0x0000000bb2a1723e */ /* 0x002fe200000000ff */
        /* <DEDUP_REMOVED lines=13> */
[----:B------:R-:W-:Y:S01]  /*9090*/  FMUL.FTZ R151, R151, R173 ;  /* 0x000000ad97977220 */ /* 0x000fe20000410000 */
[----:B------:R-:W1:Y:S01]  /*90a0*/  MUFU.EX2 R170, R170 ;  /* 0x000000aa00aa7308 */ /* 0x000e620000000800 */
[----:B0-----:R-:W-:Y:S01]  /*90b0*/  F2FP.F16.F32.PACK_AB R163, R168, R13 ;  /* 0x0000000da8a3723e */ /* 0x001fe200000000ff */
[----:B------:R0:W-:Y:S01]  /*90c0*/  STSM.16.M88.4 [R184+0x36400], R152 ;  /* 0x03640098b8007844 */ /* 0x0001e20000000200 */
[----:B------:R-:W-:-:S03]  /*90d0*/  FADD.FTZ R12, R9, R12 ;  /* 0x0000000c090c7221 */ /* 0x000fc60000010000 */
[----:B------:R0:W-:Y:S01]  /*90e0*/  STSM.16.M88.4 [R187], R156 ;  /* 0x0000009cbb007844 */ /* 0x0001e20000000200 */
[----:B------:R-:W-:Y:S01]  /*90f0*/  FADD.FTZ R12, R4, R12 ;  /* 0x0000000c040c7221 */ /* 0x000fe20000010000 */
[----:B------:R-:W-:Y:S02]  /*9100*/  MUFU.EX2 R171, R171 ;  /* 0x000000ab00ab7308 */ /* 0x000fe40000000800 */
[----:B------:R0:W-:Y:S01]  /*9110*/  STSM.16.M88.4 [R185], R160 ;  /* 0x000000a0b9007844 */ /* 0x0001e20000000200 */
[----:B------:R-:W-:-:S04]  /*9120*/  FADD.FTZ R12, R175, R12 ;  /* 0x0000000caf0c7221 */ /* 0x000fc80000010000 */
[----:B------:R-:W-:Y:S01]  /*9130*/  FADD.FTZ R12, R176, R12 ;  /* 0x0000000cb00c7221 */ /* 0x000fe20000010000 */
[----:B------:R-:W2:Y:S01]  /*9140*/  MUFU.EX2 R8, R8 ;  /* 0x0000000800087308 */ /* 0x000ea20000000800 */
[----:B-1----:R-:W-:Y:S02]  /*9150*/  F2FP.F16.F32.PACK_AB R165, R170, R169 ;  /* 0x000000a9aaa5723e */ /* 0x002fe400000000ff */
[----:B------:R-:W-:-:S04]  /*9160*/  FADD.FTZ R12, R11, R12 ;  /* 0x0000000c0b0c7221 */ /* 0x000fc80000010000 */
[----:B------:R-:W-:-:S04]  /*9170*/  FADD.FTZ R12, R178, R12 ;  /* 0x0000000cb20c7221 */ /* 0x000fc80000010000 */
[----:B------:R-:W-:-:S04]  /*9180*/  FADD.FTZ R12, R13, R12 ;  /* 0x0000000c0d0c7221 */ /* 0x000fc80000010000 */
[----:B------:R-:W-:Y:S01]  /*9190*/  FADD.FTZ R12, R168, R12 ;  /* 0x0000000ca80c7221 */ /* 0x000fe20000010000 */
[----:B--2---:R-:W-:-:S03]  /*91a0*/  F2FP.F16.F32.PACK_AB R167, R8, R171 ;  /* 0x000000ab08a7723e */ /* 0x004fc600000000ff */
[----:B------:R-:W-:Y:S02]  /*91b0*/  FADD.FTZ R169, R169, R12 ;  /* 0x0000000ca9a97221 */ /* 0x000fe40000010000 */
[----:B------:R0:W-:Y:S01]  /*91c0*/  STSM.16.M88.4 [R186], R164 ;  /* 0x000000a4ba007844 */ /* 0x0001e20000000200 */
[----:B------:R-:W-:Y:S01]  /*91d0*/  WARPGROUP.ARRIVE ;  /* 0x00000000000079c5 */ /* 0x000fe20000000000 */
[----:B------:R-:W-:-:S04]  /*91e0*/  FADD.FTZ R170, R170, R169 ;  /* 0x000000a9aaaa7221 */ /* 0x000fc80000010000 */
[----:B------:R-:W-:Y:S01]  /*91f0*/  FADD.FTZ R171, R171, R170 ;  /* 0x000000aaabab7221 */ /* 0x000fe20000010000 */
[----:B------:R-:W-:Y:S01]  /*9200*/  HGMMA.64x256x16.F32 R24, R152, gdesc[UR8].tnspB, R24, gsb0 ;  /* 0x43e0000898187df0 */ /* 0x000fe20008000818 */
[----:B------:R-:W-:Y:S02]  /*9210*/  UMOV UR11, 0x40000040 ;  /* 0x40000040000b7882 */ /* 0x000fe40000000000 */
[----:B------:R-:W-:Y:S01]  /*9220*/  FADD.FTZ R4, R8, R171 ;  /* 0x000000ab08047221 */ /* 0x000fe20000010000 */
[----:B------:R-:W-:Y:S02]  /*9230*/  WARPGROUP.DEPBAR.LE gsb0, 0x0 ;  /* 0x00008000000079c5 */ /* 0x000fe40000010000 */
[----:B------:R-:W-:-:S15]  /*9240*/  WARPGROUP.ARRIVE ;  /* 0x00000000000079c5 */ /* 0x000fde0000000000 */
[----:B------:R-:W-:-:S07]  /*9250*/  NOP ;  /* 0x0000000000007918 */ /* 0x000fce0000000000 */
        /* <DEDUP_REMOVED lines=18> */
[----:B-1----:R-:W1:Y:S02]  /*9380*/  FENCE.VIEW.ASYNC.S ;  /* 0x00000000000073c6 */ /* 0x002e640000000000 */
[----:B-1----:R-:W-:Y:S01]  /*9390*/  NOP ;  /* 0x0000000000007918 */ /* 0x002fe20000000000 */
[----:B------:R-:W-:Y:S06]  /*93a0*/  BAR.ARV 0xe, 0x100 ;  /* 0x0384000000007b1d */ /* 0x000fec0000002000 */
[----:B0-----:R-:W-:Y:S05]  /*93b0*/  @!P0 BRA `(.L_x_4233) ;  /* 0x0000000000048947 */ /* 0x001fea0003800000 */
[----:B------:R-:W-:Y:S01]  /*93c0*/  BPT.TRAP 0x1 ;  /* 0x000000040000795c */ /* 0x000fe20000300000 */
.L_x_4233:
[----:B------:R-:W-:Y:S01]  /*93d0*/  UIADD3 UR5, UR5, 0x38860, URZ ;  /* 0x0003886005057890 */ /* 0x000fe2000fffe03f */
[----:B------:R-:W-:Y:S01]  /*93e0*/  IMAD.MOV.U32 R8, RZ, RZ, R7 ;  /* 0x000000ffff087224 */ /* 0x000fe200078e0007 */
[----:B------:R-:W-:Y:S01]  /*93f0*/  UMOV UR7, UR36 ;  /* 0x0000002400077c82 */ /* 0x000fe20008000000 */
[----:B------:R-:W-:Y:S01]  /*9400*/  IMAD.MOV.U32 R9, RZ, RZ, R6 ;  /* 0x000000ffff097224 */ /* 0x000fe200078e0006 */
[----:B------:R-:W-:-:S09]  /*9410*/  UPRMT UR5, UR40, 0x654, UR5 ;  /* 0x0000065428057896 */ /* 0x000fd20008000005 */
[----:B------:R-:W-:Y:S01]  /*9420*/  SYNCS.ARRIVE.TRANS64.RED.A1T0 RZ, [UR5], RZ ;  /* 0x000000ffffff79a7 */ /* 0x000fe20008100405 */
[----:B------:R-:W-:Y:S05]  /*9430*/  @P1 BRA `(.L_x_4234) ;  /* 0xffffffd000881947 */ /* 0x000fea000383ffff */
.L_x_4223:
[----:B------:R-:W0:Y:S01]  /*9440*/  SHFL.BFLY PT, R0, R3, 0x2, 0x1f ;  /* 0x0c401f0003007f89 */ /* 0x000e2200000e0000 */
[----:B------:R-:W-:Y:S01]  /*9450*/  IMAD.MOV.U32 R152, RZ, RZ, -0x800000 ;  /* 0xff800000ff987424 */ /* 0x000fe200078e00ff */
[----:B------:R-:W-:Y:S02]  /*9460*/  UIADD3 UR37, UR37, 0x1, URZ ;  /* 0x0000000125257890 */ /* 0x000fe4000fffe03f */
[----:B------:R-:W1:Y:S01]  /*9470*/  SHFL.BFLY PT, R5, R4, 0x2, 0x1f ;  /* 0x0c401f0004057f89 */ /* 0x000e6200000e0000 */
[----:B------:R-:W-:Y:S08]  /*9480*/  BAR.ARV 0x8, 0x100 ;  /* 0x0204000000007b1d */ /* 0x000ff00000002000 */
[----:B------:R-:W-:Y:S01]  /*9490*/  BAR.SYNC.DEFER_BLOCKING 0xf, 0x100 ;  /* 0x03c4000000007b1d */ /* 0x000fe20000010000 */
[----:B0-----:R-:W-:Y:S01]  /*94a0*/  FADD.FTZ R9, R0, R3 ;  /* 0x0000000300097221 */ /* 0x001fe20000010000 */
[----:B------:R-:W-:-:S02]  /*94b0*/  IMAD.MOV.U32 R3, RZ, RZ, -0x800000 ;  /* 0xff800000ff037424 */ /* 0x000fc400078e00ff */
[----:B-1----:R-:W-:Y:S02]  /*94c0*/  FADD.FTZ R10, R5, R4 ;  /* 0x00000004050a7221 */ /* 0x002fe40000010000 */
[----:B------:R-:W0:Y:S01]  /*94d0*/  SHFL.BFLY PT, R0, R9, 0x1, 0x1f ;  /* 0x0c201f0009007f89 */ /* 0x000e2200000e0000 */
[----:B------:R-:W-:-:S03]  /*94e0*/  IMAD.MOV.U32 R4, RZ, RZ, RZ ;  /* 0x000000ffff047224 */ /* 0x000fc600078e00ff */
[----:B------:R-:W1:Y:S01]  /*94f0*/  SHFL.BFLY PT, R11, R10, 0x1, 0x1f ;  /* 0x0c201f000a0b7f89 */ /* 0x000e6200000e0000 */
[----:B0-----:R-:W-:Y:S01]  /*9500*/  FADD.FTZ R5, R9, R0 ;  /* 0x0000000009057221 */ /* 0x001fe20000010000 */
[----:B------:R-:W-:Y:S02]  /*9510*/  IMAD.U32 R9, RZ, RZ, UR18 ;  /* 0x00000012ff097e24 */ /* 0x000fe4000f8e00ff */
[----:B-1----:R-:W-:Y:S02]  /*9520*/  FADD.FTZ R8, R10, R11 ;  /* 0x0000000b0a087221 */ /* 0x002fe40000010000 */
[----:B------:R-:W-:Y:S01]  /*9530*/  FSETP.NE.FTZ.AND P0, PT, R5, RZ, PT ;  /* 0x000000ff0500720b */ /* 0x000fe20003f15000 */
[----:B------:R-:W-:Y:S02]  /*9540*/  IMAD.U32 R11, RZ, RZ, UR18 ;  /* 0x00000012ff0b7e24 */ /* 0x000fe4000f8e00ff */
[----:B------:R-:W-:-:S10]  /*9550*/  FSETP.NE.FTZ.AND P1, PT, R8, RZ, PT ;  /* 0x000000ff0800720b */ /* 0x000fd40003f35000 */
[----:B------:R-:W0:Y:S01]  /*9560*/  @P0 MUFU.LG2 R12, R5 ;  /* 0x00000005000c0308 */ /* 0x000e220000000c00 */
[----:B------:R-:W-:Y:S02]  /*9570*/  @P0 FMUL.FTZ R11, R11, 0.69314718246459960938 ;  /* 0x3f3172180b0b0820 */ /* 0x000fe40000410000 */
[----:B------:R-:W-:-:S05]  /*9580*/  @P1 FMUL.FTZ R9, R9, 0.69314718246459960938 ;  /* 0x3f31721809091820 */ /* 0x000fca0000410000 */
[----:B------:R-:W1:Y:S08]  /*9590*/  @P1 MUFU.LG2 R0, R8 ;  /* 0x0000000800001308 */ /* 0x000e700000000c00 */
[----:B------:R-:W2:Y:S01]  /*95a0*/  @P0 MUFU.RCP R4, R5 ;  /* 0x0000000500040308 */ /* 0x000ea20000001000 */
[----:B0-----:R-:W-:-:S04]  /*95b0*/  @P0 FMUL.FTZ R12, R12, 0.69314718246459960938 ;  /* 0x3f3172180c0c0820 */ /* 0x001fc80000410000 */
[----:B------:R-:W-:Y:S01]  /*95c0*/  @P0 FFMA.FTZ R3, R11, R6, R12 ;  /* 0x000000060b030223 */ /* 0x000fe2000001000c */
[----:B------:R-:W-:Y:S01]  /*95d0*/  ISETP.NE.AND P0, PT, R19, RZ, PT ;  /* 0x000000ff1300720c */ /* 0x000fe20003f05270 */
[----:B------:R-:W-:Y:S01]  /*95e0*/  IMAD.U32 R6, RZ, RZ, UR36 ;  /* 0x00000024ff067e24 */ /* 0x000fe2000f8e00ff */
[----:B------:R-:W-:Y:S01]  /*95f0*/  UIADD3 UR36, UR36, 0x1, URZ ;  /* 0x0000000124247890 */ /* 0x000fe2000fffe03f */
[----:B-1----:R-:W-:-:S03]  /*9600*/  @P1 FMUL.FTZ R0, R0, 0.69314718246459960938 ;  /* 0x3f31721800001820 */ /* 0x002fc60000410000 */
[----:B------:R-:W-:Y:S01]  /*9610*/  UISETP.NE.AND UP0, UPT, UR36, 0x2, UPT ;  /* 0x000000022400788c */ /* 0x000fe2000bf05270 */
[----:B------:R-:W-:Y:S01]  /*9620*/  @P1 FFMA.FTZ R152, R9, R7, R0 ;  /* 0x0000000709981223 */ /* 0x000fe20000010000 */
[----:B------:R-:W-:Y:S02]  /*9630*/  IMAD.MOV.U32 R0, RZ, RZ, RZ ;  /* 0x000000ffff007224 */ /* 0x000fe400078e00ff */
[----:B------:R-:W-:Y:S01]  /*9640*/  USEL UR4, URZ, 0x1, UP0 ;  /* 0x000000013f047887 */ /* 0x000fe20008000000 */
[-C--:B--2---:R-:W-:Y:S01]  /*9650*/  FMUL.FTZ R24, R24, R4.reuse ;  /* 0x0000000418187220 */ /* 0x084fe20000410000 */
[-C--:B------:R-:W-:Y:S01]  /*9660*/  FMUL.FTZ R25, R25, R4.reuse ;  /* 0x0000000419197220 */ /* 0x080fe20000410000 */
[----:B------:R-:W-:Y:S01]  /*9670*/  @!P0 IMAD R6, R6, 0x40, R17 ;  /* 0x0000004006068824 */ /* 0x000fe200078e0211 */
[----:B------:R-:W0:Y:S01]  /*9680*/  @P1 MUFU.RCP R0, R8 ;  /* 0x0000000800001308 */ /* 0x000e220000001000 */
[-C--:B------:R-:W-:Y:S01]  /*9690*/  FMUL.FTZ R28, R28, R4.reuse ;  /* 0x000000041c1c7220 */ /* 0x080fe20000410000 */
[-C--:B------:R-:W-:Y:S01]  /*96a0*/  FMUL.FTZ R29, R29, R4.reuse ;  /* 0x000000041d1d7220 */ /* 0x080fe20000410000 */
[-C--:B------:R-:W-:Y:S01]  /*96b0*/  FMUL.FTZ R32, R32, R4.reuse ;  /* 0x0000000420207220 */ /* 0x080fe20000410000 */
[----:B------:R-:W-:Y:S01]  /*96c0*/  @!P0 LEA R7, R6, UR41, 0x2 ;  /* 0x0000002906078c11 */ /* 0x000fe2000f8e10ff */
[-C--:B------:R-:W-:Y:S01]  /*96d0*/  FMUL.FTZ R33, R33, R4.reuse ;  /* 0x0000000421217220 */ /* 0x080fe20000410000 */
        /* <DEDUP_REMOVED lines=11> */
[----:B0-----:R1:W-:Y:S01]  /*9790*/  @!P0 STS [R7+0x38420], R0 ;  /* 0x0384200007008388 */ /* 0x0013e20000000800 */
        /* <DEDUP_REMOVED lines=113> */
[----:B------:R-:W-:Y:S01]  /*9eb0*/  LOP3.LUT R2, R2, UR4, RZ, 0x3c, !PT ;  /* 0x0000000402027c12 */ /* 0x000fe2000f8e3cff */
[----:B------:R-:W-:Y:S01]  /*9ec0*/  USEL UR36, UR36, URZ, UP0 ;  /* 0x0000003f24247287 */ /* 0x000fe20008000000 */
[----:B-1----:R-:W-:Y:S11]  /*9ed0*/  BAR.ARV 0xe, 0x100 ;  /* 0x0384000000007b1d */ /* 0x002ff60000002000 */
.L_x_4204:
[----:B------:R-:W0:Y:S08]  /*9ee0*/  S2UR UR40, SR_CgaCtaId ;  /* 0x00000000002879c3 */ /* 0x000e300000008800 */
[----:B------:R-:W-:Y:S06]  /*9ef0*/  BAR.SYNC.DEFER_BLOCKING 0x5, 0x180 ;  /* 0x0146000000007b1d */ /* 0x000fec0000010000 */
[----:B------:R-:W-:Y:S01]  /*9f00*/  UMOV UR41, 0x400 ;  /* 0x0000040000297882 */ /* 0x000fe20000000000 */
[----:B------:R-:W-:Y:S01]  /*9f10*/  BSSY B0, `(.L_x_4235) ;  /* 0x000048a000007945 */ /* 0x000fe20003800000 */
[----:B0-----:R-:W-:-:S09]  /*9f20*/  ULEA UR41, UR40, UR41, 0x18 ;  /* 0x0000002928297291 */ /* 0x001fd2000f8ec03f */
[----:B------:R-:W0:Y:S02]  /*9f30*/  LDS.128 R4, [UR41+0x388d0] ;  /* 0x0388d029ff047984 */ /* 0x000e240008000c00 */
[----:B0-----:R-:W-:Y:S02]  /*9f40*/  R2UR UR4, R5 ;  /* 0x00000000050472ca */ /* 0x001fe400000e0000 */
[----:B------:R-:W-:Y:S01]  /*9f50*/  R2UR UR5, R7 ;  /* 0x00000000070572ca */ /* 0x000fe200000e0000 */
[----:B------:R-:W-:Y:S06]  /*9f60*/  BAR.ARV 0x4, 0x180 ;  /* 0x0106000000007b1d */ /* 0x000fec0000002000 */
[----:B------:R-:W-:Y:S08]  /*9f70*/  @P0 BRA `(.L_x_4236) ;  /* 0x0000003800440947 */ /* 0x000ff00003800000 */
[----:B------:R-:W2:Y:S01]  /*9f80*/  LDL R0, [R1+0x30] ;  /* 0x0000300001007983 */ /* 0x000ea20000100800 */
[----:B------:R-:W0:Y:S01]  /*9f90*/  S2UR UR8, SR_SWINHI ;  /* 0x00000000000879c3 */ /* 0x000e220000002f00 */
[----:B------:R-:W-:Y:S01]  /*9fa0*/  F2FP.F16.F32.PACK_AB R23, R71, R70 ;  /* 0x000000464717723e */ /* 0x000fe200000000ff */
[----:B------:R-:W-:Y:S01]  /*9fb0*/  UMOV UR6, UR41 ;  /* 0x0000002900067c82 */ /* 0x000fe20008000000 */
[----:B0-----:R-:W-:Y:S01]  /*9fc0*/  UMOV UR7, UR8 ;  /* 0x0000000800077c82 */ /* 0x001fe20008000000 */
[----:B------:R-:W-:Y:S02]  /*9fd0*/  IMAD.U32 R4, RZ, RZ, UR6 ;  /* 0x00000006ff047e24 */ /* 0x000fe4000f8e00ff */
[----:B------:R-:W-:Y:S01]  /*9fe0*/  IMAD.U32 R5, RZ, RZ, UR7 ;  /* 0x00000007ff057e24 */ /* 0x000fe2000f8e00ff */
[----:B------:R-:W-:Y:S01]  /*9ff0*/  ULDC.64 UR6, c[0x0][0xd08] ;  /* 0x0003420000067ab9 */ /* 0x000fe20000000a00 */
[----:B------:R-:W-:Y:S01]  /*a000*/  BAR.SYNC.DEFER_BLOCKING 0x1, 0x100 ;  /* 0x0044000000007b1d */ /* 0x000fe20000010000 */
[----:B--2---:R-:W-:-:S03]  /*a010*/  IMAD.WIDE R20, R0, 0x2, R4 ;  /* 0x0000000200147825 */ /* 0x004fc600078e0204 */
[C---:B------:R-:W-:Y:S02]  /*a020*/  IADD3 R9, P6, R20.reuse, 0x6060, RZ ;  /* 0x0000606014097810 */ /* 0x040fe40007fde0ff */
[C---:B------:R-:W-:Y:S02]  /*a030*/  IADD3 R12, P1, R20.reuse, 0x6020, RZ ;  /* 0x00006020140c7810 */ /* 0x040fe40007f3e0ff */
[----:B------:R-:W-:Y:S02]  /*a040*/  LOP3.LUT R8, R9, 0x380, RZ, 0xc0, !PT ;  /* 0x0000038009087812 */ /* 0x000fe400078ec0ff */
[----:B------:R-:W-:Y:S02]  /*a050*/  IADD3 R10, P0, R20, 0x6040, RZ ;  /* 0x00006040140a7810 */ /* 0x000fe40007f1e0ff */
[----:B------:R-:W-:Y:S02]  /*a060*/  SHF.R.U64 R8, R8, 0x3, RZ ;  /* 0x0000000308087819 */ /* 0x000fe400000012ff */
[----:B------:R-:W-:-:S02]  /*a070*/  LOP3.LUT R13, R12, 0x380, RZ, 0xc0, !PT ;  /* 0x000003800c0d7812 */ /* 0x000fc400078ec0ff */
[----:B------:R-:W-:Y:S01]  /*a080*/  LOP3.LUT R8, R8, R9, RZ, 0x3c, !PT ;  /* 0x0000000908087212 */ /* 0x000fe200078e3cff */
[----:B------:R-:W-:Y:S01]  /*a090*/  IMAD.X R9, RZ, RZ, R21, P6 ;  /* 0x000000ffff097224 */ /* 0x000fe200030e0615 */
[----:B------:R-:W-:Y:S02]  /*a0a0*/  LOP3.LUT R11, R10, 0x380, RZ, 0xc0, !PT ;  /* 0x000003800a0b7812 */ /* 0x000fe400078ec0ff */
[----:B------:R-:W-:Y:S02]  /*a0b0*/  LOP3.LUT R0, R20, 0x380, RZ, 0xc0, !PT ;  /* 0x0000038014007812 */ /* 0x000fe400078ec0ff */
[----:B------:R-:W-:Y:S02]  /*a0c0*/  SHF.R.U64 R13, R13, 0x3, RZ ;  /* 0x000000030d0d7819 */ /* 0x000fe400000012ff */
[----:B------:R-:W-:Y:S02]  /*a0d0*/  SHF.R.U64 R11, R11, 0x3, RZ ;  /* 0x000000030b0b7819 */ /* 0x000fe400000012ff */
[----:B------:R-:W-:-:S02]  /*a0e0*/  SHF.R.U64 R0, R0, 0x3, RZ ;  /* 0x0000000300007819 */ /* 0x000fc400000012ff */
[----:B------:R-:W-:Y:S01]  /*a0f0*/  LOP3.LUT R12, R13, R12, RZ, 0x3c, !PT ;  /* 0x0000000c0d0c7212 */ /* 0x000fe200078e3cff */
[--C-:B------:R-:W-:Y:S01]  /*a100*/  IMAD.X R13, RZ, RZ, R21.reuse, P1 ;  /* 0x000000ffff0d7224 */ /* 0x100fe200008e0615 */
[----:B------:R-:W-:Y:S01]  /*a110*/  MOV R165, R8 ;  /* 0x0000000800a57202 */ /* 0x000fe20000000f00 */
[--C-:B------:R-:W-:Y:S01]  /*a120*/  IMAD.MOV.U32 R9, RZ, RZ, R21.reuse ;  /* 0x000000ffff097224 */ /* 0x100fe200078e0015 */
[----:B------:R-:W-:Y:S01]  /*a130*/  LOP3.LUT R10, R11, R10, RZ, 0x3c, !PT ;  /* 0x0000000a0b0a7212 */ /* 0x000fe200078e3cff */
[----:B------:R-:W-:Y:S01]  /*a140*/  IMAD.X R11, RZ, RZ, R21, P0 ;  /* 0x000000ffff0b7224 */ /* 0x000fe200000e0615 */
[----:B------:R-:W-:Y:S02]  /*a150*/  LOP3.LUT R8, R0, R20, RZ, 0x3c, !PT ;  /* 0x0000001400087212 */ /* 0x000fe400078e3cff */
[----:B------:R-:W-:Y:S02]  /*a160*/  IADD3 R162, P0, R20, 0x2060, RZ ;  /* 0x0000206014a27810 */ /* 0x000fe40007f1e0ff */
[----:B------:R-:W-:-:S02]  /*a170*/  MOV R153, R12 ;  /* 0x0000000c00997202 */ /* 0x000fc40000000f00 */
[----:B------:R-:W-:Y:S02]  /*a180*/  MOV R12, R8 ;  /* 0x00000008000c7202 */ /* 0x000fe40000000f00 */
[----:B------:R-:W0:Y:S01]  /*a190*/  LDC R9, c[0x0][0xbd4] ;  /* 0x0002f500ff097b82 */ /* 0x000e220000000800 */
[----:B------:R-:W-:Y:S02]  /*a1a0*/  LOP3.LUT R163, R162, 0x380, RZ, 0xc0, !PT ;  /* 0x00000380a2a37812 */ /* 0x000fe400078ec0ff */
[----:B------:R-:W-:Y:S02]  /*a1b0*/  ISETP.NE.AND P1, PT, R22, RZ, PT ;  /* 0x000000ff1600720c */ /* 0x000fe40003f25270 */
[----:B------:R-:W-:Y:S02]  /*a1c0*/  SHF.R.U64 R163, R163, 0x3, RZ ;  /* 0x00000003a3a37819 */ /* 0x000fe400000012ff */
[C---:B------:R-:W-:Y:S02]  /*a1d0*/  IADD3 R154, P3, R20.reuse, 0x4060, RZ ;  /* 0x00004060149a7810 */ /* 0x040fe40007f7e0ff */
[----:B------:R-:W-:Y:S01]  /*a1e0*/  LOP3.LUT R162, R163, R162, RZ, 0x3c, !PT ;  /* 0x000000a2a3a27212 */ /* 0x000fe200078e3cff */
[----:B------:R-:W-:Y:S01]  /*a1f0*/  IMAD.X R163, RZ, RZ, R21, P0 ;  /* 0x000000ffffa37224 */ /* 0x000fe200000e0615 */
[----:B------:R-:W-:-:S02]  /*a200*/  IADD3 R8, P0, R20, 0x2040, RZ ;  /* 0x0000204014087810 */ /* 0x000fc40007f1e0ff */
[----:B------:R-:W-:Y:S02]  /*a210*/  LOP3.LUT R155, R154, 0x380, RZ, 0xc0, !PT ;  /* 0x000003809a9b7812 */ /* 0x000fe400078ec0ff */
[----:B------:R-:W-:Y:S02]  /*a220*/  LOP3.LUT R0, R8, 0x380, RZ, 0xc0, !PT ;  /* 0x0000038008007812 */ /* 0x000fe400078ec0ff */
[----:B------:R-:W-:Y:S02]  /*a230*/  SHF.R.U64 R155, R155, 0x3, RZ ;  /* 0x000000039b9b7819 */ /* 0x000fe400000012ff */
[----:B------:R-:W-:Y:S02]  /*a240*/  SHF.R.U64 R0, R0, 0x3, RZ ;  /* 0x0000000300007819 */ /* 0x000fe400000012ff */
[----:B------:R-:W-:Y:S01]  /*a250*/  LOP3.LUT R154, R155, R154, RZ, 0x3c, !PT ;  /* 0x0000009a9b9a7212 */ /* 0x000fe200078e3cff */
[----:B------:R-:W-:Y:S01]  /*a260*/  IMAD.X R155, RZ, RZ, R21, P3 ;  /* 0x000000ffff9b7224 */ /* 0x000fe200018e0615 */
[----:B------:R-:W-:-:S02]  /*a270*/  LOP3.LUT R8, R0, R8, RZ, 0x3c, !PT ;  /* 0x0000000800087212 */ /* 0x000fc400078e3cff */
[----:B0-----:R-:W-:Y:S01]  /*a280*/  SEL R0, R22, R9, P1 ;  /* 0x0000000916007207 */ /* 0x001fe20000800000 */
[----:B------:R-:W-:Y:S01]  /*a290*/  IMAD.X R9, RZ, RZ, R21, P0 ;  /* 0x000000ffff097224 */ /* 0x000fe200000e0615 */
[----:B------:R-:W-:Y:S02]  /*a2a0*/  MOV R154, R154 ;  /* 0x0000009a009a7202 */ /* 0x000fe40000000f00 */
[----:B------:R-:W-:Y:S02]  /*a2b0*/  MOV R164, R10 ;  /* 0x0000000a00a47202 */ /* 0x000fe40000000f00 */
[----:B------:R-:W-:Y:S02]  /*a2c0*/  MOV R18, R8 ;  /* 0x0000000800127202 */ /* 0x000fe40000000f00 */
[----:B------:R-:W-:Y:S02]  /*a2d0*/  IADD3 R8, P0, R20, 0x2020, RZ ;  /* 0x0000202014087810 */ /* 0x000fe40007f1e0ff */
[----:B------:R-:W-:-:S02]  /*a2e0*/  F2FP.F16.F32.PACK_AB R10, R29, R28 ;  /* 0x0000001c1d0a723e */ /* 0x000fc400000000ff */
[----:B------:R-:W-:Y:S02]  /*a2f0*/  LOP3.LUT R9, R8, 0x380, RZ, 0xc0, !PT ;  /* 0x0000038008097812 */ /* 0x000fe400078ec0ff */
[----:B------:R-:W-:Y:S02]  /*a300*/  F2FP.F16.F32.PACK_AB R11, R31, R30 ;  /* 0x0000001e1f0b723e */ /* 0x000fe400000000ff */
[----:B------:R-:W-:Y:S02]  /*a310*/  SHF.R.U64 R9, R9, 0x3, RZ ;  /* 0x0000000309097819 */ /* 0x000fe400000012ff */
[----:B------:R-:W-:Y:S02]  /*a320*/  IADD3 R14, P2, R20, 0x6000, RZ ;  /* 0x00006000140e7810 */ /* 0x000fe40007f5e0ff */
[----:B------:R-:W-:Y:S01]  /*a330*/  LOP3.LUT R8, R9, R8, RZ, 0x3c, !PT ;  /* 0x0000000809087212 */ /* 0x000fe200078e3cff */
[----:B------:R-:W-:Y:S01]  /*a340*/  IMAD.X R9, RZ, RZ, R21, P0 ;  /* 0x000000ffff097224 */ /* 0x000fe200000e0615 */
[----:B------:R-:W-:-:S02]  /*a350*/  LOP3.LUT R15, R14, 0x380, RZ, 0xc0, !PT ;  /* 0x000003800e0f7812 */ /* 0x000fc400078ec0ff */
[----:B------:R-:W-:Y:S02]  /*a360*/  F2FP.F16.F32.PACK_AB R13, R35, R34 ;  /* 0x00000022230d723e */ /* 0x000fe400000000ff */
[----:B------:R-:W-:Y:S02]  /*a370*/  MOV R155, R8 ;  /* 0x00000008009b7202 */ /* 0x000fe40000000f00 */
[----:B------:R-:W-:Y:S02]  /*a380*/  F2FP.F16.F32.PACK_AB R8, R25, R24 ;  /* 0x000000181908723e */ /* 0x000fe400000000ff */
[----:B------:R-:W-:Y:S02]  /*a390*/  F2FP.F16.F32.PACK_AB R9, R27, R26 ;  /* 0x0000001a1b09723e */ /* 0x000fe400000000ff */
[----:B------:R-:W-:Y:S02]  /*a3a0*/  SHF.R.U64 R15, R15, 0x3, RZ ;  /* 0x000000030f0f7819 */ /* 0x000fe400000012ff */
[C---:B------:R-:W-:Y:S01]  /*a3b0*/  IADD3 R156, P4, R20.reuse, 0x4040, RZ ;  /* 0x00004040149c7810 */ /* 0x040fe20007f9e0ff */
[----:B------:R0:W-:Y:S01]  /*a3c0*/  STSM.16.M88.4 [R12], R8 ;  /* 0x000000080c007844 */ /* 0x0001e20000000200 */
[----:B------:R-:W-:Y:S01]  /*a3d0*/  LOP3.LUT R14, R15, R14, RZ, 0x3c, !PT ;  /* 0x0000000e0f0e7212 */ /* 0x000fe200078e3cff */
[----:B------:R-:W-:Y:S01]  /*a3e0*/  IMAD.X R15, RZ, RZ, R21, P2 ;  /* 0x000000ffff0f7224 */ /* 0x000fe200010e0615 */
[----:B------:R-:W-:-:S02]  /*a3f0*/  IADD3 R158, P5, R20, 0x4020, RZ ;  /* 0x00004020149e7810 */ /* 0x000fc40007fbe0ff */
[----:B------:R-:W-:Y:S02]  /*a400*/  IADD3 R160, P6, R20, 0x4000, RZ ;  /* 0x0000400014a07810 */ /* 0x000fe40007fde0ff */
[----:B------:R-:W-:Y:S02]  /*a410*/  MOV R7, R14 ;  /* 0x0000000e00077202 */ /* 0x000fe40000000f00 */
[----:B------:R-:W-:Y:S02]  /*a420*/  F2FP.F16.F32.PACK_AB R14, R37, R36 ;  /* 0x00000024250e723e */ /* 0x000fe400000000ff */
[----:B------:R-:W-:Y:S02]  /*a430*/  F2FP.F16.F32.PACK_AB R15, R39, R38 ;  /* 0x00000026270f723e */ /* 0x000fe400000000ff */
[----:B------:R-:W-:Y:S02]  /*a440*/  LOP3.LUT R157, R156, 0x380, RZ, 0xc0, !PT ;  /* 0x000003809c9d7812 */ /* 0x000fe400078ec0ff */
[----:B------:R-:W-:-:S02]  /*a450*/  LOP3.LUT R159, R158, 0x380, RZ, 0xc0, !PT ;  /* 0x000003809e9f7812 */ /* 0x000fc400078ec0ff */
[----:B0-----:R-:W-:Y:S02]  /*a460*/  IADD3 R8, P0, R20, 0x20, RZ ;  /* 0x0000002014087810 */ /* 0x001fe40007f1e0ff */
[----:B------:R-:W-:Y:S02]  /*a470*/  F2FP.F16.F32.PACK_AB R12, R33, R32 ;  /* 0x00000020210c723e */ /* 0x000fe400000000ff */
[----:B------:R-:W-:Y:S02]  /*a480*/  LOP3.LUT R9, R8, 0x380, RZ, 0xc0, !PT ;  /* 0x0000038008097812 */ /* 0x000fe400078ec0ff */
[----:B------:R-:W-:Y:S02]  /*a490*/  F2FP.F16.F32.PACK_AB R10, R45, R44 ;  /* 0x0000002c2d0a723e */ /* 0x000fe400000000ff */
[----:B------:R-:W-:Y:S02]  /*a4a0*/  SHF.R.U64 R9, R9, 0x3, RZ ;  /* 0x0000000309097819 */ /* 0x000fe400000012ff */
[----:B------:R-:W-:-:S02]  /*a4b0*/  F2FP.F16.F32.PACK_AB R11, R47, R46 ;  /* 0x0000002e2f0b723e */ /* 0x000fc400000000ff */
[----:B------:R-:W-:Y:S01]  /*a4c0*/  LOP3.LUT R8, R9, R8, RZ, 0x3c, !PT ;  /* 0x0000000809087212 */ /* 0x000fe200078e3cff */
[--C-:B------:R-:W-:Y:S01]  /*a4d0*/  IMAD.X R9, RZ, RZ, R21.reuse, P0 ;  /* 0x000000ffff097224 */ /* 0x100fe200000e0615 */
[----:B------:R-:W-:Y:S02]  /*a4e0*/  LOP3.LUT R161, R160, 0x380, RZ, 0xc0, !PT ;  /* 0x00000380a0a17812 */ /* 0x000fe400078ec0ff */
[----:B------:R-:W-:Y:S02]  /*a4f0*/  SHF.R.U64 R157, R157, 0x3, RZ ;  /* 0x000000039d9d7819 */ /* 0x000fe400000012ff */
[----:B------:R-:W-:Y:S02]  /*a500*/  MOV R8, R8 ;  /* 0x0000000800087202 */ /* 0x000fe40000000f00 */
[----:B------:R-:W-:Y:S02]  /*a510*/  SHF.R.U64 R159, R159, 0x3, RZ ;  /* 0x000000039f9f7819 */ /* 0x000fe400000012ff */
[----:B------:R-:W-:Y:S01]  /*a520*/  SHF.R.U64 R161, R161, 0x3, RZ ;  /* 0x00000003a1a17819 */ /* 0x000fe200000012ff */
[----:B------:R0:W-:Y:S01]  /*a530*/  STSM.16.M88.4 [R8], R12 ;  /* 0x0000000c08007844 */ /* 0x0001e20000000200 */
[----:B------:R-:W-:Y:S01]  /*a540*/  LOP3.LUT R156, R157, R156, RZ, 0x3c, !PT ;  /* 0x0000009c9d9c7212 */ /* 0x000fe200078e3cff */
[--C-:B------:R-:W-:Y:S01]  /*a550*/  IMAD.X R157, RZ, RZ, R21.reuse, P4 ;  /* 0x000000ffff9d7224 */ /* 0x100fe200020e0615 */
[----:B------:R-:W-:Y:S01]  /*a560*/  LOP3.LUT R158, R159, R158, RZ, 0x3c, !PT ;  /* 0x0000009e9f9e7212 */ /* 0x000fe200078e3cff */
[--C-:B------:R-:W-:Y:S01]  /*a570*/  IMAD.X R159, RZ, RZ, R21.reuse, P5 ;  /* 0x000000ffff9f7224 */ /* 0x100fe200028e0615 */
[----:B------:R-:W-:Y:S01]  /*a580*/  LOP3.LUT R160, R161, R160, RZ, 0x3c, !PT ;  /* 0x000000a0a1a07212 */ /* 0x000fe200078e3cff */
[----:B------:R-:W-:Y:S01]  /*a590*/  IMAD.X R161, RZ, RZ, R21, P6 ;  /* 0x000000ffffa17224 */ /* 0x000fe200030e0615 */
[----:B------:R-:W-:-:S02]  /*a5a0*/  MOV R162, R162 ;  /* 0x000000a200a27202 */ /* 0x000fc40000000f00 */
[----:B------:R-:W-:Y:S02]  /*a5b0*/  MOV R158, R158 ;  /* 0x0000009e009e7202 */ /* 0x000fe40000000f00 */
[----:B------:R-:W-:Y:S02]  /*a5c0*/  MOV R160, R160 ;  /* 0x000000a000a07202 */ /* 0x000fe40000000f00 */
[----:B------:R-:W-:Y:S02]  /*a5d0*/  MOV R156, R156 ;  /* 0x0000009c009c7202 */ /* 0x000fe40000000f00 */
[----:B0-----:R-:W-:Y:S02]  /*a5e0*/  IADD3 R8, P0, R20, 0x40, RZ ;  /* 0x0000004014087810 */ /* 0x001fe40007f1e0ff */
[----:B------:R-:W-:Y:S02]  /*a5f0*/  F2FP.F16.F32.PACK_AB R13, R59, R58 ;  /* 0x0000003a3b0d723e */ /* 0x000fe400000000ff */
[----:B------:R-:W-:-:S02]  /*a600*/  LOP3.LUT R9, R8, 0x380, RZ, 0xc0, !PT ;  /* 0x0000038008097812 */ /* 0x000fc400078ec0ff */
[----:B------:R-:W-:Y:S02]  /*a610*/  F2FP.F16.F32.PACK_AB R14, R61, R60 ;  /* 0x0000003c3d0e723e */ /* 0x000fe400000000ff */
[----:B------:R-:W-:Y:S02]  /*a620*/  SHF.R.U64 R9, R9, 0x3, RZ ;  /* 0x0000000309097819 */ /* 0x000fe400000012ff */
[----:B------:R-:W-:Y:S02]  /*a630*/  F2FP.F16.F32.PACK_AB R15, R63, R62 ;  /* 0x0000003e3f0f723e */ /* 0x000fe400000000ff */
[----:B------:R-:W-:Y:S01]  /*a640*/  LOP3.LUT R8, R9, R8, RZ, 0x3c, !PT ;  /* 0x0000000809087212 */ /* 0x000fe200078e3cff */
[----:B------:R-:W-:-:S05]  /*a650*/  IMAD.X R9, RZ, RZ, R21, P0 ;  /* 0x000000ffff097224 */ /* 0x000fca00000e0615 */
[----:B------:R-:W-:Y:S02]  /*a660*/  MOV R12, R8 ;  /* 0x00000008000c7202 */ /* 0x000fe40000000f00 */
[----:B------:R-:W-:Y:S02]  /*a670*/  F2FP.F16.F32.PACK_AB R8, R41, R40 ;  /* 0x000000282908723e */ /* 0x000fe400000000ff */
[----:B------:R-:W-:-:S05]  /*a680*/  F2FP.F16.F32.PACK_AB R9, R43, R42 ;  /* 0x0000002a2b09723e */ /* 0x000fca00000000ff */
[----:B------:R0:W-:Y:S02]  /*a690*/  STSM.16.M88.4 [R12], R8 ;  /* 0x000000080c007844 */ /* 0x0001e40000000200 */
[C---:B0-----:R-:W-:Y:S02]  /*a6a0*/  IADD3 R8, P0, R20.reuse, 0x2000, RZ ;  /* 0x0000200014087810 */ /* 0x041fe40007f1e0ff */
[----:B------:R-:W-:Y:S02]  /*a6b0*/  IADD3 R10, P1, R20, 0x60, RZ ;  /* 0x00000060140a7810 */ /* 0x000fe40007f3e0ff */
[----:B------:R-:W-:Y:S02]  /*a6c0*/  LOP3.LUT R9, R8, 0x380, RZ, 0xc0, !PT ;  /* 0x0000038008097812 */ /* 0x000fe400078ec0ff */
[----:B------:R-:W-:Y:S02]  /*a6d0*/  F2FP.F16.F32.PACK_AB R11, R55, R54 ;  /* 0x00000036370b723e */ /* 0x000fe400000000ff */
[----:B------:R-:W-:-:S02]  /*a6e0*/  SHF.R.U64 R9, R9, 0x3, RZ ;  /* 0x0000000309097819 */ /* 0x000fc400000012ff */
[----:B------:R-:W-:Y:S02]  /*a6f0*/  F2FP.F16.F32.PACK_AB R12, R57, R56 ;  /* 0x00000038390c723e */ /* 0x000fe400000000ff */
[----:B------:R-:W-:Y:S01]  /*a700*/  LOP3.LUT R8, R9, R8, RZ, 0x3c, !PT ;  /* 0x0000000809087212 */ /* 0x000fe200078e3cff */
[--C-:B------:R-:W-:Y:S01]  /*a710*/  IMAD.X R9, RZ, RZ, R21.reuse, P0 ;  /* 0x000000ffff097224 */ /* 0x100fe200000e0615 */
[----:B------:R-:W-:Y:S01]  /*a720*/  ISETP.NE.U32.AND P0, PT, RZ, UR6, PT ;  /* 0x00000006ff007c0c */ /* 0x000fe2000bf05070 */
[----:B------:R-:W-:-:S03]  /*a730*/  IMAD.X R21, RZ, RZ, R21, P1 ;  /* 0x000000ffff157224 */ /* 0x000fc600008e0615 */
[----:B------:R-:W-:Y:S02]  /*a740*/  MOV R22, R8 ;  /* 0x0000000800167202 */ /* 0x000fe40000000f00 */
[----:B------:R-:W-:Y:S02]  /*a750*/  LOP3.LUT R8, R10, 0x380, RZ, 0xc0, !PT ;  /* 0x000003800a087812 */ /* 0x000fe400078ec0ff */
[----:B------:R-:W-:Y:S02]  /*a760*/  F2FP.F16.F32.PACK_AB R9, R51, R50 ;  /* 0x000000323309723e */ /* 0x000fe400000000ff */
[----:B------:R-:W-:Y:S02]  /*a770*/  SHF.R.U64 R8, R8, 0x3, RZ ;  /* 0x0000000308087819 */ /* 0x000fe400000012ff */
[----:B------:R-:W-:Y:S02]  /*a780*/  ISETP.NE.AND.EX P0, PT, RZ, UR7, PT, P0 ;  /* 0x00000007ff007c0c */ /* 0x000fe4000bf05300 */
[----:B------:R-:W-:-:S02]  /*a790*/  LOP3.LUT R20, R8, R10, RZ, 0x3c, !PT ;  /* 0x0000000a08147212 */ /* 0x000fc400078e3cff */
[----:B------:R-:W-:Y:S02]  /*a7a0*/  F2FP.F16.F32.PACK_AB R8, R49, R48 ;  /* 0x000000303108723e */ /* 0x000fe400000000ff */
[----:B------:R-:W-:Y:S02]  /*a7b0*/  MOV R20, R20 ;  /* 0x0000001400147202 */ /* 0x000fe40000000f00 */
[----:B------:R-:W-:Y:S02]  /*a7c0*/  F2FP.F16.F32.PACK_AB R10, R53, R52 ;  /* 0x00000034350a723e */ /* 0x000fe400000000ff */
[----:B------:R-:W-:-:S03]  /*a7d0*/  F2FP.F16.F32.PACK_AB R21, R67, R66 ;  /* 0x000000424315723e */ /* 0x000fc600000000ff */
[----:B------:R0:W-:Y:S04]  /*a7e0*/  STSM.16.M88.4 [R20], R8 ;  /* 0x0000000814007844 */ /* 0x0001e80000000200 */
[----:B------:R1:W-:Y:S01]  /*a7f0*/  STSM.16.M88.4 [R22], R12 ;  /* 0x0000000c16007844 */ /* 0x0003e20000000200 */
[----:B0-----:R-:W-:Y:S02]  /*a800*/  F2FP.F16.F32.PACK_AB R20, R65, R64 ;  /* 0x000000404114723e */ /* 0x001fe400000000ff */
[----:B------:R-:W-:Y:S02]  /*a810*/  F2FP.F16.F32.PACK_AB R8, R73, R72 ;  /* 0x000000484908723e */ /* 0x000fe400000000ff */
[----:B-1----:R-:W-:Y:S02]  /*a820*/  F2FP.F16.F32.PACK_AB R22, R69, R68 ;  /* 0x000000444516723e */ /* 0x002fe400000000ff */
[----:B------:R-:W-:-:S02]  /*a830*/  F2FP.F16.F32.PACK_AB R9, R75, R74 ;  /* 0x0000004a4b09723e */ /* 0x000fc400000000ff */
[----:B------:R-:W-:Y:S01]  /*a840*/  F2FP.F16.F32.PACK_AB R10, R77, R76 ;  /* 0x0000004c4d0a723e */ /* 0x000fe200000000ff */
[----:B------:R0:W-:Y:S01]  /*a850*/  STSM.16.M88.4 [R155], R20 ;  /* 0x000000149b007844 */ /* 0x0001e20000000200 */
[----:B------:R-:W-:Y:S02]  /*a860*/  F2FP.F16.F32.PACK_AB R11, R79, R78 ;  /* 0x0000004e4f0b723e */ /* 0x000fe400000000ff */
[----:B------:R-:W-:Y:S02]  /*a870*/  F2FP.F16.F32.PACK_AB R12, R81, R80 ;  /* 0x00000050510c723e */ /* 0x000fe400000000ff */
[----:B------:R-:W-:Y:S01]  /*a880*/  F2FP.F16.F32.PACK_AB R13, R83, R82 ;  /* 0x00000052530d723e */ /* 0x000fe200000000ff */
[----:B------:R1:W-:Y:S01]  /*a890*/  STSM.16.M88.4 [R18], R8 ;  /* 0x0000000812007844 */ /* 0x0003e20000000200 */
[----:B------:R-:W-:Y:S02]  /*a8a0*/  F2FP.F16.F32.PACK_AB R14, R85, R84 ;  /* 0x00000054550e723e */ /* 0x000fe400000000ff */
[----:B------:R-:W-:-:S05]  /*a8b0*/  F2FP.F16.F32.PACK_AB R15, R87, R86 ;  /* 0x00000056570f723e */ /* 0x000fca00000000ff */
[----:B------:R2:W-:Y:S01]  /*a8c0*/  STSM.16.M88.4 [R162], R12 ;  /* 0x0000000ca2007844 */ /* 0x0005e20000000200 */
[----:B0-----:R-:W-:Y:S02]  /*a8d0*/  F2FP.F16.F32.PACK_AB R20, R89, R88 ;  /* 0x000000585914723e */ /* 0x001fe400000000ff */
[----:B------:R-:W-:Y:S02]  /*a8e0*/  F2FP.F16.F32.PACK_AB R21, R91, R90 ;  /* 0x0000005a5b15723e */ /* 0x000fe400000000ff */
[----:B------:R-:W-:Y:S02]  /*a8f0*/  F2FP.F16.F32.PACK_AB R22, R93, R92 ;  /* 0x0000005c5d16723e */ /* 0x000fe400000000ff */
[----:B------:R-:W-:Y:S02]  /*a900*/  F2FP.F16.F32.PACK_AB R23, R95, R94 ;  /* 0x0000005e5f17723e */ /* 0x000fe400000000ff */
[----:B-1----:R-:W-:Y:S02]  /*a910*/  F2FP.F16.F32.PACK_AB R8, R97, R96 ;  /* 0x000000606108723e */ /* 0x002fe400000000ff */
[----:B------:R-:W-:Y:S01]  /*a920*/  F2FP.F16.F32.PACK_AB R9, R99, R98 ;  /* 0x000000626309723e */ /* 0x000fe200000000ff */
[----:B------:R0:W-:Y:S01]  /*a930*/  STSM.16.M88.4 [R160], R20 ;  /* 0x00000014a0007844 */ /* 0x0001e20000000200 */
[----:B------:R-:W-:-:S02]  /*a940*/  F2FP.F16.F32.PACK_AB R10, R101, R100 ;  /* 0x00000064650a723e */ /* 0x000fc400000000ff */
[----:B------:R-:W-:Y:S02]  /*a950*/  F2FP.F16.F32.PACK_AB R11, R103, R102 ;  /* 0x00000066670b723e */ /* 0x000fe400000000ff */
[----:B--2---:R-:W-:Y:S02]  /*a960*/  F2FP.F16.F32.PACK_AB R12, R105, R104 ;  /* 0x00000068690c723e */ /* 0x004fe400000000ff */
[----:B------:R-:W-:Y:S01]  /*a970*/  F2FP.F16.F32.PACK_AB R13, R107, R106 ;  /* 0x0000006a6b0d723e */ /* 0x000fe200000000ff */
[----:B------:R1:W-:Y:S01]  /*a980*/  STSM.16.M88.4 [R158], R8 ;  /* 0x000000089e007844 */ /* 0x0003e20000000200 */
[----:B------:R-:W-:Y:S02]  /*a990*/  F2FP.F16.F32.PACK_AB R14, R109, R108 ;  /* 0x0000006c6d0e723e */ /* 0x000fe400000000ff */
[----:B------:R-:W-:Y:S02]  /*a9a0*/  F2FP.F16.F32.PACK_AB R15, R111, R110 ;  /* 0x0000006e6f0f723e */ /* 0x000fe400000000ff */
[----:B0-----:R-:W-:-:S03]  /*a9b0*/  F2FP.F16.F32.PACK_AB R20, R113, R112 ;  /* 0x000000707114723e */ /* 0x001fc600000000ff */
[----:B------:R0:W-:Y:S01]  /*a9c0*/  STSM.16.M88.4 [R156], R12 ;  /* 0x0000000c9c007844 */ /* 0x0001e20000000200 */
        /* <DEDUP_REMOVED lines=8> */
[----:B0-----:R-:W-:Y:S02]  /*aa50*/  F2FP.F16.F32.PACK_AB R12, R129, R128 ;  /* 0x00000080810c723e */ /* 0x001fe400000000ff */
[----:B------:R-:W-:Y:S01]  /*aa60*/  F2FP.F16.F32.PACK_AB R13, R131, R130 ;  /* 0x00000082830d723e */ /* 0x000fe200000000ff */
[----:B------:R0:W-:Y:S01]  /*aa70*/  STSM.16.M88.4 [R7], R8 ;  /* 0x0000000807007844 */ /* 0x0001e20000000200 */
[----:B------:R-:W-:Y:S02]  /*aa80*/  F2FP.F16.F32.PACK_AB R14, R133, R132 ;  /* 0x00000084850e723e */ /* 0x000fe400000000ff */
[----:B------:R-:W-:Y:S02]  /*aa90*/  F2FP.F16.F32.PACK_AB R15, R135, R134 ;  /* 0x00000086870f723e */ /* 0x000fe400000000ff */
[----:B-1----:R-:W-:-:S03]  /*aaa0*/  F2FP.F16.F32.PACK_AB R20, R137, R136 ;  /* 0x000000888914723e */ /* 0x002fc600000000ff */
[----:B------:R1:W-:Y:S01]  /*aab0*/  STSM.16.M88.4 [R153], R12 ;  /* 0x0000000c99007844 */ /* 0x0003e20000000200 */
[----:B------:R-:W-:Y:S02]  /*aac0*/  F2FP.F16.F32.PACK_AB R21, R139, R138 ;  /* 0x0000008a8b15723e */ /* 0x000fe400000000ff */
[----:B------:R-:W-:Y:S02]  /*aad0*/  F2FP.F16.F32.PACK_AB R22, R141, R140 ;  /* 0x0000008c8d16723e */ /* 0x000fe400000000ff */
[----:B------:R-:W-:Y:S02]  /*aae0*/  F2FP.F16.F32.PACK_AB R23, R143, R142 ;  /* 0x0000008e8f17723e */ /* 0x000fe400000000ff */
[----:B0-----:R-:W-:Y:S02]  /*aaf0*/  F2FP.F16.F32.PACK_AB R8, R145, R144 ;  /* 0x000000909108723e */ /* 0x001fe400000000ff */
[----:B------:R-:W-:Y:S01]  /*ab00*/  F2FP.F16.F32.PACK_AB R9, R147, R146 ;  /* 0x000000929309723e */ /* 0x000fe200000000ff */
[----:B------:R-:W-:Y:S01]  /*ab10*/  STSM.16.M88.4 [R164], R20 ;  /* 0x00000014a4007844 */ /* 0x000fe20000000200 */
[----:B------:R-:W-:-:S02]  /*ab20*/  F2FP.F16.F32.PACK_AB R10, R149, R148 ;  /* 0x00000094950a723e */ /* 0x000fc400000000ff */
[----:B------:R-:W-:Y:S01]  /*ab30*/  F2FP.F16.F32.PACK_AB R11, R151, R150 ;  /* 0x00000096970b723e */ /* 0x000fe200000000ff */
[C---:B-1----:R-:W-:Y:S01]  /*ab40*/  IMAD.SHL.U32 R13, R188.reuse, 0x4, RZ ;  /* 0x00000004bc0d7824 */ /* 0x042fe200078e00ff */
[----:B------:R-:W-:-:S03]  /*ab50*/  SHF.L.U64.HI R7, R188, 0x2, R196 ;  /* 0x00000002bc077819 */ /* 0x000fc600000102c4 */
[----:B------:R0:W-:Y:S02]  /*ab60*/  STSM.16.M88.4 [R165], R8 ;  /* 0x00000008a5007844 */ /* 0x0001e40000000200 */
[----:B0-----:R-:W0:Y:S08]  /*ab70*/  LDC.64 R10, c[0x0][0xd00] ;  /* 0x00034000ff0a7b82 */ /* 0x001e300000000a00 */
[----:B------:R-:W-:Y:S01]  /*ab80*/  BAR.SYNC.DEFER_BLOCKING 0x1, 0x100 ;  /* 0x0044000000007b1d */ /* 0x000fe20000010000 */
[----:B------:R-:W-:-:S04]  /*ab90*/  @P0 IADD3 R8, P2, R13, UR6, RZ ;  /* 0x000000060d080c10 */ /* 0x000fc8000ff5e0ff */
[----:B------:R-:W-:Y:S02]  /*aba0*/  @P0 IADD3.X R9, R7, UR7, RZ, P2, !PT ;  /* 0x0000000707090c10 */ /* 0x000fe400097fe4ff */
[----:B0-----:R-:W-:-:S04]  /*abb0*/  ISETP.NE.U32.AND P1, PT, R10, RZ, PT ;  /* 0x000000ff0a00720c */ /* 0x001fc80003f25070 */
[----:B------:R0:W2:Y:S01]  /*abc0*/  @P0 LDG.E R9, desc[UR44][R8.64] ;  /* 0x0000002c08090981 */ /* 0x0000a2000c1e1900 */
[----:B------:R-:W-:Y:S02]  /*abd0*/  IADD3 R12, P2, R13, R10, RZ ;  /* 0x0000000a0d0c7210 */ /* 0x000fe40007f5e0ff */
[----:B------:R-:W-:-:S03]  /*abe0*/  ISETP.NE.AND.EX P1, PT, R11, RZ, PT, P1 ;  /* 0x000000ff0b00720c */ /* 0x000fc60003f25310 */
[----:B------:R-:W-:Y:S02]  /*abf0*/  IMAD.X R13, R7, 0x1, R11, P2 ;  /* 0x00000001070d7824 */ /* 0x000fe400010e060b */
[----:B0-----:R-:W-:-:S08]  /*ac00*/  IMAD.MOV.U32 R8, RZ, RZ, RZ ;  /* 0x000000ffff087224 */ /* 0x001fd000078e00ff */
[----:B------:R0:W5:Y:S01]  /*ac10*/  @P1 LDG.E R8, desc[UR44][R12.64] ;  /* 0x0000002c0c081981 */ /* 0x000162000c1e1900 */
[----:B------:R-:W-:Y:S01]  /*ac20*/  ULDC UR6, c[0x0][0xb88] ;  /* 0x0002e20000067ab9 */ /* 0x000fe20000000800 */
[----:B--2---:R-:W-:Y:S01]  /*ac30*/  @P0 R2UR UR6, R9 ;  /* 0x00000000090602ca */ /* 0x004fe200000e0000 */
[----:B0-----:R-:W-:-:S14]  /*ac40*/  @P0 BRA `(.L_x_4237) ;  /* 0x0000000000180947 */ /* 0x001fdc0003800000 */
[----:B------:R-:W-:Y:S05]  /*ac50*/  @!P1 BRA `(.L_x_4237) ;  /* 0x0000000000149947 */ /* 0x000fea0003800000 */
[----:B------:R-:W2:Y:S04]  /*ac60*/  LDG.E R7, desc[UR44][R12.64] ;  /* 0x0000002c0c077981 */ /* 0x000ea8000c1e1900 */
[----:B------:R-:W3:Y:S01]  /*ac70*/  LDG.E R9, desc[UR44][R12.64+0x4] ;  /* 0x0000042c0c097981 */ /* 0x000ee2000c1e1900 */
[----:B--2---:R-:W-:Y:S02]  /*ac80*/  R2UR UR7, R7 ;  /* 0x00000000070772ca */ /* 0x004fe400000e0000 */
[----:B---3--:R-:W-:-:S13]  /*ac90*/  R2UR UR6, R9 ;  /* 0x00000000090672ca */ /* 0x008fda00000e0000 */
[----:B------:R-:W-:-:S12]  /*aca0*/  UIADD3 UR6, -UR7, UR6, URZ ;  /* 0x0000000607067290 */ /* 0x000fd8000fffe13f */
.L_x_4237:
[----:B------:R-:W0:Y:S02]  /*acb0*/  SHFL.IDX PT, R7, R228, RZ, 0x1f ;  /* 0x00001fffe4077589 */ /* 0x000e2400000e0000 */
[----:B0-----:R-:W-:Y:S02]  /*acc0*/  ISETP.NE.AND P0, PT, R7, RZ, PT ;  /* 0x000000ff0700720c */ /* 0x001fe40003f05270 */
[----:B-----5:R-:W-:-:S11]  /*acd0*/  SHF.R.S32.HI R7, RZ, 0x1f, R8 ;  /* 0x0000001fff077819 */ /* 0x020fd60000011408 */
[----:B------:R-:W-:Y:S05]  /*ace0*/  @P0 BRA `(.L_x_4238) ;  /* 0x0000000400040947 */ /* 0x000fea0003800000 */
[----:B------:R-:W2:Y:S04]  /*acf0*/  LDL R23, [R1+0x28] ;  /* 0x0000280001177983 */ /* 0x000ea80000100800 */
[----:B------:R-:W3:Y:S04]  /*ad00*/  LDL R155, [R1+0x2c] ;  /* 0x00002c00019b7983 */ /* 0x000ee80000100800 */
[----:B------:R-:W4:Y:S01]  /*ad10*/  LDL R154, [R1+0x4] ;  /* 0x00000400019a7983 */ /* 0x000f220000100800 */
[----:B------:R-:W-:Y:S01]  /*ad20*/  IMAD.MOV.U32 R9, RZ, RZ, 0xab8 ;  /* 0x00000ab8ff097424 */ /* 0x000fe200078e00ff */
[----:B------:R-:W-:Y:S01]  /*ad30*/  ISETP.GT.AND P1, PT, R0, 0x1, PT ;  /* 0x000000010000780c */ /* 0x000fe20003f24270 */
[----:B------:R-:W0:Y:S01]  /*ad40*/  LDC R153, c[0x0][0xce8] ;  /* 0x00033a00ff997b82 */ /* 0x000e220000000800 */
[----:B------:R-:W-:Y:S01]  /*ad50*/  ISETP.NE.U32.AND P0, PT, R10, RZ, PT ;  /* 0x000000ff0a00720c */ /* 0x000fe20003f05070 */
[----:B------:R-:W-:Y:S01]  /*ad60*/  IMAD.U32 R22, RZ, RZ, UR42 ;  /* 0x0000002aff167e24 */ /* 0x000fe2000f8e00ff */
[----:B------:R-:W-:-:S02]  /*ad70*/  SEL R9, R9, 0xa78, P1 ;  /* 0x00000a7809097807 */ /* 0x000fc40000800000 */
[----:B------:R-:W-:-:S03]  /*ad80*/  ISETP.NE.AND.EX P0, PT, R11, RZ, PT, P0 ;  /* 0x000000ff0b00720c */ /* 0x000fc60003f05300 */
[----:B------:R-:W1:Y:S01]  /*ad90*/  LDC.64 R12, c[0x0][R9+0x220] ;  /* 0x00008800090c7b82 */ /* 0x000e620000000a00 */
[----:B------:R-:W-:Y:S02]  /*ada0*/  SEL R20, R188, RZ, !P0 ;  /* 0x000000ffbc147207 */ /* 0x000fe40004000000 */
[----:B------:R-:W-:-:S05]  /*adb0*/  SEL R18, R196, RZ, !P0 ;  /* 0x000000ffc4127207 */ /* 0x000fca0004000000 */
[----:B------:R-:W5:Y:S01]  /*adc0*/  LDC.64 R14, c[0x0][R9+0x218] ;  /* 0x00008600090e7b82 */ /* 0x000f620000000a00 */
[----:B0-----:R-:W-:Y:S01]  /*add0*/  ISETP.NE.AND P0, PT, R153, 0x1, PT ;  /* 0x000000019900780c */ /* 0x001fe20003f05270 */
[----:B-1----:R-:W-:-:S04]  /*ade0*/  IMAD R13, R13, R20, RZ ;  /* 0x000000140d0d7224 */ /* 0x002fc800078e02ff */
[C---:B------:R-:W-:Y:S02]  /*adf0*/  IMAD R18, R12.reuse, R18, R13 ;  /* 0x000000120c127224 */ /* 0x040fe400078e020d */
[----:B------:R-:W-:-:S04]  /*ae00*/  IMAD.WIDE.U32 R12, R12, R20, RZ ;  /* 0x000000140c0c7225 */ /* 0x000fc800078e00ff */
[-C--:B-----5:R-:W-:Y:S02]  /*ae10*/  IMAD R20, R15, R189.reuse, RZ ;  /* 0x000000bd0f147224 */ /* 0x0a0fe400078e02ff */
[----:B------:R-:W-:-:S04]  /*ae20*/  IMAD.WIDE.U32 R14, R14, R189, RZ ;  /* 0x000000bd0e0e7225 */ /* 0x000fc800078e00ff */
[----:B------:R-:W-:Y:S01]  /*ae30*/  IMAD.IADD R18, R13, 0x1, R18 ;  /* 0x000000010d127824 */ /* 0x000fe200078e0212 */
[----:B------:R-:W-:Y:S01]  /*ae40*/  IADD3 R21, P2, P3, R12, R14, R8 ;  /* 0x0000000e0c157210 */ /* 0x000fe20007b5e008 */
[----:B------:R-:W0:Y:S01]  /*ae50*/  @P0 LDC R13, c[0x0][0xcec] ;  /* 0x00033b00ff0d0b82 */ /* 0x000e220000000800 */
[----:B------:R-:W-:-:S05]  /*ae60*/  IMAD.IADD R20, R15, 0x1, R20 ;  /* 0x000000010f147824 */ /* 0x000fca00078e0214 */
[----:B------:R-:W-:Y:S02]  /*ae70*/  IADD3.X R18, R18, R20, R7, P2, P3 ;  /* 0x0000001412127210 */ /* 0x000fe400017e6407 */
[----:B------:R-:W1:Y:S01]  /*ae80*/  @P0 LDC R12, c[0x0][0xcf0] ;  /* 0x00033c00ff0c0b82 */ /* 0x000e620000000800 */
[----:B--2---:R-:W-:Y:S01]  /*ae90*/  IMAD R22, R22, 0x40, R23 ;  /* 0x0000004016167824 */ /* 0x004fe200078e0217 */
[----:B------:R-:W-:-:S03]  /*aea0*/  SEL R23, R195, RZ, P1 ;  /* 0x000000ffc3177207 */ /* 0x000fc60000800000 */
[----:B0-----:R-:W-:-:S04]  /*aeb0*/  @P0 IMAD.HI.U32 R13, R22, R13, RZ ;  /* 0x0000000d160d0227 */ /* 0x001fc800078e00ff */
[----:B------:R-:W-:Y:S01]  /*aec0*/  IMAD.MOV.U32 R20, RZ, RZ, R22 ;  /* 0x000000ffff147224 */ /* 0x000fe200078e0016 */
[----:B-1----:R-:W-:Y:S02]  /*aed0*/  @P0 SHF.R.U32.HI R20, RZ, R12, R13 ;  /* 0x0000000cff140219 */ /* 0x002fe4000001160d */
[----:B------:R-:W0:Y:S02]  /*aee0*/  LDC.64 R12, c[0x0][R9+0x228] ;  /* 0x00008a00090c7b82 */ /* 0x000e240000000a00 */
[----:B0-----:R-:W-:-:S04]  /*aef0*/  IMAD.WIDE.U32 R14, R12, R23, RZ ;  /* 0x000000170c0e7225 */ /* 0x001fc800078e00ff */
[----:B------:R-:W-:Y:S01]  /*af00*/  IMAD R12, R13, R23, RZ ;  /* 0x000000170d0c7224 */ /* 0x000fe200078e02ff */
[----:B------:R-:W-:Y:S01]  /*af10*/  IADD3 R14, P0, P2, R20, R21, R14 ;  /* 0x00000015140e7210 */ /* 0x000fe20007a1e00e */
[--C-:B------:R-:W-:Y:S01]  /*af20*/  IMAD.MOV R21, RZ, RZ, -R20.reuse ;  /* 0x000000ffff157224 */ /* 0x100fe200078e0a14 */
[----:B------:R-:W-:Y:S01]  /*af30*/  SHF.R.S32.HI R20, RZ, 0x1f, R20 ;  /* 0x0000001fff147819 */ /* 0x000fe20000011414 */
[----:B------:R-:W-:Y:S02]  /*af40*/  IMAD.IADD R15, R15, 0x1, R12 ;  /* 0x000000010f0f7824 */ /* 0x000fe400078e020c */
[----:B------:R0:W1:Y:S01]  /*af50*/  LDC.64 R12, c[0x0][R9+0x210] ;  /* 0x00008400090c7b82 */ /* 0x0000620000000a00 */
[----:B------:R-:W-:Y:S02]  /*af60*/  IMAD R21, R153, R21, R22 ;  /* 0x0000001599157224 */ /* 0x000fe400078e0216 */
[----:B------:R-:W-:Y:S01]  /*af70*/  IADD3.X R15, R20, R18, R15, P0, P2 ;  /* 0x00000012140f7210 */ /* 0x000fe200007e440f */
[----:B------:R-:W-:-:S02]  /*af80*/  IMAD.U32 R18, RZ, RZ, UR42 ;  /* 0x0000002aff127e24 */ /* 0x000fc4000f8e00ff */
[----:B0-----:R-:W-:Y:S02]  /*af90*/  SHF.R.S32.HI R9, RZ, 0x1f, R21 ;  /* 0x0000001fff097819 */ /* 0x001fe40000011415 */
[----:B------:R-:W-:Y:S02]  /*afa0*/  IMAD R18, R18, 0x40, R17 ;  /* 0x0000004012127824 */ /* 0x000fe400078e0211 */
[-C--:B-1----:R-:W-:Y:S02]  /*afb0*/  IMAD R13, R13, R21.reuse, RZ ;  /* 0x000000150d0d7224 */ /* 0x082fe400078e02ff */
[----:B------:R-:W-:-:S04]  /*afc0*/  IMAD.WIDE.U32 R14, R12, R21, R14 ;  /* 0x000000150c0e7225 */ /* 0x000fc800078e000e */
[----:B------:R-:W-:Y:S02]  /*afd0*/  IMAD R9, R12, R9, R13 ;  /* 0x000000090c097224 */ /* 0x000fe400078e020d */
[----:B------:R-:W0:Y:S02]  /*afe0*/  LDC.64 R12, c[0x0][0xca8] ;  /* 0x00032a00ff0c7b82 */ /* 0x000e240000000a00 */
[----:B------:R-:W-:-:S06]  /*aff0*/  IMAD.IADD R9, R15, 0x1, R9 ;  /* 0x000000010f097824 */ /* 0x000fcc00078e0209 */
[----:B0-----:R-:W0:Y:S08]  /*b000*/  @!P1 LDC R12, c[0x0][0xc50] ;  /* 0x00031400ff0c9b82 */ /* 0x001e300000000800 */
[----:B------:R-:W1:Y:S01]  /*b010*/  @!P1 LDC R13, c[0x0][0xc54] ;  /* 0x00031500ff0d9b82 */ /* 0x000e620000000800 */
[----:B0-----:R-:W-:Y:S01]  /*b020*/  LEA R15, P0, R14, R12, 0x2 ;  /* 0x0000000c0e0f7211 */ /* 0x001fe200078010ff */
[----:B---3--:R-:W-:-:S03]  /*b030*/  IMAD.MOV R12, RZ, RZ, -R155 ;  /* 0x000000ffff0c7224 */ /* 0x008fc600078e0a9b */
[----:B-1----:R-:W-:Y:S02]  /*b040*/  LEA.HI.X R9, R14, R13, R9, 0x2, P0 ;  /* 0x0000000d0e097211 */ /* 0x002fe400000f1409 */
[----:B----4-:R-:W-:Y:S01]  /*b050*/  ISETP.NE.AND P0, PT, R154, R12, PT ;  /* 0x0000000c9a00720c */ /* 0x010fe20003f05270 */
[----:B------:R-:W-:Y:S04]  /*b060*/  SHFL.IDX PT, R14, R15, 0x1, 0x1c1f ;  /* 0x003c1f000f0e7f89 */ /* 0x000fe800000e0000 */
[----:B------:R-:W-:Y:S04]  /*b070*/  SHFL.IDX PT, R12, R15, RZ, 0x1c1f ;  /* 0x001c1fff0f0c7589 */ /* 0x000fe800000e0000 */
[----:B------:R-:W0:Y:S04]  /*b080*/  SHFL.IDX PT, R13, R9, RZ, 0x1c1f ;  /* 0x001c1fff090d7589 */ /* 0x000e2800000e0000 */
[----:B------:R1:W2:Y:S02]  /*b090*/  SHFL.IDX PT, R15, R9, 0x1, 0x1c1f ;  /* 0x003c1f00090f7f89 */ /* 0x0002a400000e0000 */
[----:B-1----:R-:W-:-:S05]  /*b0a0*/  IMAD R9, R153, UR6, RZ ;  /* 0x0000000699097c24 */ /* 0x002fca000f8e02ff */
[C---:B------:R-:W-:Y:S01]  /*b0b0*/  ISETP.GE.OR P1, PT, R18.reuse, R9, P0 ;  /* 0x000000091200720c */ /* 0x040fe20000726670 */
[----:B------:R-:W-:-:S05]  /*b0c0*/  VIADD R18, R18, 0x8 ;  /* 0x0000000812127836 */ /* 0x000fca0000000000 */
[----:B------:R-:W-:-:S07]  /*b0d0*/  ISETP.GE.OR P0, PT, R18, R9, P0 ;  /* 0x000000091200720c */ /* 0x000fce0000706670 */
[----:B0-----:R0:W-:Y:S06]  /*b0e0*/  @!P1 ST.E desc[UR44][R12.64], R3 ;  /* 0x000000030c009985 */ /* 0x0011ec000c10192c */
[----:B--2---:R0:W-:Y:S02]  /*b0f0*/  @!P0 ST.E desc[UR44][R14.64], R152 ;  /* 0x000000980e008985 */ /* 0x0041e4000c10192c */
.L_x_4238:
[----:B------:R-:W-:Y:S02]  /*b100*/  ISETP.GT.AND P1, PT, R0, 0x1, PT ;  /* 0x000000010000780c */ /* 0x000fe40003f24270 */
[----:B------:R-:W-:-:S04]  /*b110*/  ISETP.NE.U32.AND P0, PT, R10, RZ, PT ;  /* 0x000000ff0a00720c */ /* 0x000fc80003f05070 */
[----:B------:R-:W-:-:S04]  /*b120*/  ISETP.NE.AND.EX P0, PT, R11, RZ, PT, P0 ;  /* 0x000000ff0b00720c */ /* 0x000fc80003f05300 */
[----:B------:R-:W-:-:S03]  /*b130*/  SEL R188, R188, RZ, !P0 ;  /* 0x000000ffbcbc7207 */ /* 0x000fc60004000000 */
[----:B------:R-:W-:Y:S06]  /*b140*/  @P1 BRA `(.L_x_4239) ;  /* 0x0000001000481947 */ /* 0x000fec0003800000 */
[----:B------:R-:W1:Y:S01]  /*b150*/  S2R R0, SR_TID.X ;  /* 0x0000000000007919 */ /* 0x000e620000002100 */
[----:B------:R-:W2:Y:S01]  /*b160*/  LDC R18, c[0x0][0xce8] ;  /* 0x00033a00ff127b82 */ /* 0x000ea20000000800 */
[----:B------:R-:W-:Y:S01]  /*b170*/  ULDC.64 UR8, c[0x0][0xba0] ;  /* 0x0002e80000087ab9 */ /* 0x000fe20000000a00 */
[----:B------:R-:W-:Y:S01]  /*b180*/  ULDC UR10, c[0x0][0xbc8] ;  /* 0x0002f200000a7ab9 */ /* 0x000fe20000000800 */
[----:B-1----:R-:W-:-:S05]  /*b190*/  VIADD R0, R0, 0xffffff80 ;  /* 0xffffff8000007836 */ /* 0x002fca0000000000 */
[----:B0-----:R-:W-:-:S04]  /*b1a0*/  SHF.R.S32.HI R3, RZ, 0x1f, R0 ;  /* 0x0000001fff037819 */ /* 0x001fc80000011400 */
[----:B------:R-:W-:-:S04]  /*b1b0*/  LEA.HI R10, R3, R0, RZ, 0x3 ;  /* 0x00000000030a7211 */ /* 0x000fc800078f18ff */
[----:B------:R-:W-:-:S05]  /*b1c0*/  SHF.R.S32.HI R3, RZ, 0x3, R10 ;  /* 0x00000003ff037819 */ /* 0x000fca000001140a */
[----:B------:R-:W-:-:S04]  /*b1d0*/  IMAD R9, R3, 0x40, R16 ;  /* 0x0000004003097824 */ /* 0x000fc800078e0210 */
[----:B------:R-:W-:-:S03]  /*b1e0*/  IMAD.WIDE R4, R9, 0x2, R4 ;  /* 0x0000000209047825 */ /* 0x000fc600078e0204 */
[C---:B------:R-:W-:Y:S02]  /*b1f0*/  IADD3 R21, P3, R4.reuse, 0x1000, RZ ;  /* 0x0000100004157810 */ /* 0x040fe40007f7e0ff */
[----:B------:R-:W-:Y:S02]  /*b200*/  IADD3 R45, P2, R4, 0x7000, RZ ;  /* 0x00007000042d7810 */ /* 0x000fe40007f5e0ff */
[----:B------:R-:W-:Y:S02]  /*b210*/  LOP3.LUT R20, R21, 0x380, RZ, 0xc0, !PT ;  /* 0x0000038015147812 */ /* 0x000fe400078ec0ff */
[----:B------:R-:W-:Y:S02]  /*b220*/  LOP3.LUT R44, R45, 0x380, RZ, 0xc0, !PT ;  /* 0x000003802d2c7812 */ /* 0x000fe400078ec0ff */
[----:B------:R-:W-:Y:S02]  /*b230*/  SHF.R.U64 R20, R20, 0x3, RZ ;  /* 0x0000000314147819 */ /* 0x000fe400000012ff */
[----:B------:R-:W-:-:S02]  /*b240*/  IADD3 R37, P0, R4, 0x5000, RZ ;  /* 0x0000500004257810 */ /* 0x000fc40007f1e0ff */
[----:B------:R-:W-:Y:S02]  /*b250*/  SHF.R.U64 R44, R44, 0x3, RZ ;  /* 0x000000032c2c7819 */ /* 0x000fe400000012ff */
[----:B------:R-:W-:Y:S01]  /*b260*/  LOP3.LUT R20, R20, R21, RZ, 0x3c, !PT ;  /* 0x0000001514147212 */ /* 0x000fe200078e3cff */
[----:B------:R-:W-:Y:S01]  /*b270*/  IMAD.X R21, RZ, RZ, R5, P3 ;  /* 0x000000ffff157224 */ /* 0x000fe200018e0605 */
[C---:B------:R-:W-:Y:S02]  /*b280*/  IADD3 R25, P4, R4.reuse, 0x2000, RZ ;  /* 0x0000200004197810 */ /* 0x040fe40007f9e0ff */
[C---:B------:R-:W-:Y:S02]  /*b290*/  IADD3 R29, P5, R4.reuse, 0x3000, RZ ;  /* 0x00003000041d7810 */ /* 0x040fe40007fbe0ff */
[C---:B------:R-:W-:Y:S01]  /*b2a0*/  IADD3 R33, P6, R4.reuse, 0x4000, RZ ;  /* 0x0000400004217810 */ /* 0x040fe20007fde0ff */
[----:B------:R-:W-:Y:S01]  /*b2b0*/  IMAD R7, R7, UR8, RZ ;  /* 0x0000000807077c24 */ /* 0x000fe2000f8e02ff */
[----:B------:R-:W-:Y:S01]  /*b2c0*/  IADD3 R41, P1, R4, 0x6000, RZ ;  /* 0x0000600004297810 */ /* 0x000fe20007f3e0ff */
[----:B------:R-:W-:Y:S01]  /*b2d0*/  VIADD R152, R16, 0x180 ;  /* 0x0000018010987836 */ /* 0x000fe20000000000 */
[----:B------:R-:W-:Y:S01]  /*b2e0*/  LOP3.LUT R36, R37, 0x380, RZ, 0xc0, !PT ;  /* 0x0000038025247812 */ /* 0x000fe200078ec0ff */
[----:B------:R-:W5:Y:S01]  /*b2f0*/  LD.E.128 R20, desc[UR44][R20.64] ;  /* 0x0000002c14147980 */ /* 0x000f62000c101d00 */
[----:B------:R-:W-:-:S02]  /*b300*/  IADD3 R49, P3, R4, 0x8000, RZ ;  /* 0x0000800004317810 */ /* 0x000fc40007f7e0ff */
[----:B------:R-:W-:Y:S01]  /*b310*/  LOP3.LUT R44, R44, R45, RZ, 0x3c, !PT ;  /* 0x0000002d2c2c7212 */ /* 0x000fe200078e3cff */
[----:B------:R-:W-:Y:S01]  /*b320*/  IMAD.X R45, RZ, RZ, R5, P2 ;  /* 0x000000ffff2d7224 */ /* 0x000fe200010e0605 */
[C---:B------:R-:W-:Y:S02]  /*b330*/  IADD3 R73, P2, R4.reuse, 0xe000, RZ ;  /* 0x0000e00004497810 */ /* 0x040fe40007f5e0ff */
[----:B------:R-:W-:Y:S02]  /*b340*/  LOP3.LUT R24, R25, 0x380, RZ, 0xc0, !PT ;  /* 0x0000038019187812 */ /* 0x000fe400078ec0ff */
[----:B------:R-:W-:Y:S02]  /*b350*/  LOP3.LUT R28, R29, 0x380, RZ, 0xc0, !PT ;  /* 0x000003801d1c7812 */ /* 0x000fe400078ec0ff */
[----:B------:R-:W-:Y:S02]  /*b360*/  LOP3.LUT R32, R33, 0x380, RZ, 0xc0, !PT ;  /* 0x0000038021207812 */ /* 0x000fe400078ec0ff */
[----:B------:R-:W-:Y:S01]  /*b370*/  LOP3.LUT R11, R4, 0x380, RZ, 0xc0, !PT ;  /* 0x00000380040b7812 */ /* 0x000fe200078ec0ff */
[----:B------:R-:W-:Y:S01]  /*b380*/  IMAD R7, R8, UR9, R7 ;  /* 0x0000000908077c24 */ /* 0x000fe2000f8e0207 */
[----:B------:R-:W-:Y:S01]  /*b390*/  LOP3.LUT R40, R41, 0x380, RZ, 0xc0, !PT ;  /* 0x0000038029287812 */ /* 0x000fe200078ec0ff */
[----:B------:R-:W5:Y:S01]  /*b3a0*/  LD.E.128 R44, desc[UR44][R44.64] ;  /* 0x0000002c2c2c7980 */ /* 0x000f62000c101d00 */
[----:B------:R-:W-:-:S02]  /*b3b0*/  SHF.R.U64 R36, R36, 0x3, RZ ;  /* 0x0000000324247819 */ /* 0x000fc400000012ff */
[----:B------:R-:W-:Y:S02]  /*b3c0*/  LOP3.LUT R48, R49, 0x380, RZ, 0xc0, !PT ;  /* 0x0000038031307812 */ /* 0x000fe400078ec0ff */
[----:B------:R-:W-:Y:S02]  /*b3d0*/  LOP3.LUT R72, R73, 0x380, RZ, 0xc0, !PT ;  /* 0x0000038049487812 */ /* 0x000fe400078ec0ff */
[----:B------:R-:W-:Y:S02]  /*b3e0*/  SHF.R.U64 R24, R24, 0x3, RZ ;  /* 0x0000000318187819 */ /* 0x000fe400000012ff */
[----:B------:R-:W-:Y:S02]  /*b3f0*/  SHF.R.U64 R28, R28, 0x3, RZ ;  /* 0x000000031c1c7819 */ /* 0x000fe400000012ff */
[----:B------:R-:W-:Y:S02]  /*b400*/  SHF.R.U64 R32, R32, 0x3, RZ ;  /* 0x0000000320207819 */ /* 0x000fe400000012ff */
[----:B------:R-:W-:-:S02]  /*b410*/  SHF.R.U64 R40, R40, 0x3, RZ ;  /* 0x0000000328287819 */ /* 0x000fc400000012ff */
[----:B------:R-:W-:Y:S01]  /*b420*/  LOP3.LUT R36, R36, R37, RZ, 0x3c, !PT ;  /* 0x0000002524247212 */ /* 0x000fe200078e3cff */
[--C-:B------:R-:W-:Y:S01]  /*b430*/  IMAD.X R37, RZ, RZ, R5.reuse, P0 ;  /* 0x000000ffff257224 */ /* 0x100fe200000e0605 */
[----:B------:R-:W-:Y:S02]  /*b440*/  SHF.R.U64 R48, R48, 0x3, RZ ;  /* 0x0000000330307819 */ /* 0x000fe400000012ff */
[----:B------:R-:W-:Y:S02]  /*b450*/  IADD3 R65, P0, R4, 0xc000, RZ ;  /* 0x0000c00004417810 */ /* 0x000fe40007f1e0ff */
[----:B------:R-:W-:Y:S01]  /*b460*/  SHF.R.U64 R72, R72, 0x3, RZ ;  /* 0x0000000348487819 */ /* 0x000fe200000012ff */
[----:B------:R-:W5:Y:S01]  /*b470*/  LD.E.128 R36, desc[UR44][R36.64] ;  /* 0x0000002c24247980 */ /* 0x000f62000c101d00 */
        /* <DEDUP_REMOVED lines=10> */
[C---:B------:R-:W-:Y:S01]  /*b520*/  IADD3 R53, P4, R4.reuse, 0x9000, RZ ;  /* 0x0000900004357810 */ /* 0x040fe20007f9e0ff */
[----:B------:R-:W5:Y:S01]  /*b530*/  LD.E.128 R24, desc[UR44][R24.64] ;  /* 0x0000002c18187980 */ /* 0x000f62000c101d00 */
[----:B------:R-:W-:-:S02]  /*b540*/  IADD3 R57, P5, R4, 0xa000, RZ ;  /* 0x0000a00004397810 */ /* 0x000fc40007fbe0ff */
[C---:B------:R-:W-:Y:S01]  /*b550*/  IADD3 R61, P6, R4.reuse, 0xb000, RZ ;  /* 0x0000b000043d7810 */ /* 0x040fe20007fde0ff */
[----:B------:R-:W5:Y:S01]  /*b560*/  LD.E.128 R28, desc[UR44][R28.64] ;  /* 0x0000002c1c1c7980 */ /* 0x000f62000c101d00 */
[----:B------:R-:W-:Y:S02]  /*b570*/  IADD3 R69, P1, R4, 0xd000, RZ ;  /* 0x0000d00004457810 */ /* 0x000fe40007f3e0ff */
[----:B------:R-:W-:Y:S01]  /*b580*/  LOP3.LUT R64, R65, 0x380, RZ, 0xc0, !PT ;  /* 0x0000038041407812 */ /* 0x000fe200078ec0ff */
[----:B------:R-:W5:Y:S01]  /*b590*/  LD.E.128 R32, desc[UR44][R32.64] ;  /* 0x0000002c20207980 */ /* 0x000f62000c101d00 */
[----:B------:R-:W-:Y:S01]  /*b5a0*/  LOP3.LUT R72, R72, R73, RZ, 0x3c, !PT ;  /* 0x0000004948487212 */ /* 0x000fe200078e3cff */
[----:B------:R-:W-:Y:S01]  /*b5b0*/  IMAD.X R73, RZ, RZ, R5, P2 ;  /* 0x000000ffff497224 */ /* 0x000fe200010e0605 */
[----:B------:R-:W-:Y:S01]  /*b5c0*/  IADD3 R12, P3, R4, 0xf000, RZ ;  /* 0x0000f000040c7810 */ /* 0x000fe20007f7e0ff */
[----:B------:R-:W5:Y:S01]  /*b5d0*/  LD.E.128 R40, desc[UR44][R40.64] ;  /* 0x0000002c28287980 */ /* 0x000f62000c101d00 */
[----:B--2---:R-:W-:-:S02]  /*b5e0*/  ISETP.NE.AND P2, PT, R18, 0x1, PT ;  /* 0x000000011200780c */ /* 0x004fc40003f45270 */
[----:B------:R-:W-:Y:S01]  /*b5f0*/  LOP3.LUT R52, R53, 0x380, RZ, 0xc0, !PT ;  /* 0x0000038035347812 */ /* 0x000fe200078ec0ff */
[----:B------:R-:W-:Y:S01]  /*b600*/  IMAD.X R77, RZ, RZ, R5, P3 ;  /* 0x000000ffff4d7224 */ /* 0x000fe200018e0605 */
[----:B------:R-:W-:Y:S01]  /*b610*/  LOP3.LUT R56, R57, 0x380, RZ, 0xc0, !PT ;  /* 0x0000038039387812 */ /* 0x000fe200078ec0ff */
[----:B------:R-:W5:Y:S01]  /*b620*/  LD.E.128 R48, desc[UR44][R48.64] ;  /* 0x0000002c30307980 */ /* 0x000f62000c101d00 */
[----:B------:R-:W-:Y:S02]  /*b630*/  LOP3.LUT R60, R61, 0x380, RZ, 0xc0, !PT ;  /* 0x000003803d3c7812 */ /* 0x000fe400078ec0ff */
[----:B------:R-:W-:Y:S01]  /*b640*/  LOP3.LUT R68, R69, 0x380, RZ, 0xc0, !PT ;  /* 0x0000038045447812 */ /* 0x000fe200078ec0ff */
[----:B------:R-:W5:Y:S01]  /*b650*/  LD.E.128 R72, desc[UR44][R72.64] ;  /* 0x0000002c48487980 */ /* 0x000f62000c101d00 */
[----:B------:R-:W-:Y:S02]  /*b660*/  SHF.R.U64 R64, R64, 0x3, RZ ;  /* 0x0000000340407819 */ /* 0x000fe400000012ff */
[----:B------:R-:W-:Y:S01]  /*b670*/  SHF.R.U64 R11, R11, 0x3, RZ ;  /* 0x000000030b0b7819 */ /* 0x000fe200000012ff */
[----:B------:R-:W0:Y:S01]  /*b680*/  @P2 LDC R81, c[0x0][0xcec] ;  /* 0x00033b00ff512b82 */ /* 0x000e220000000800 */
[----:B------:R-:W-:-:S02]  /*b690*/  LOP3.LUT R9, R12, 0x380, RZ, 0xc0, !PT ;  /* 0x000003800c097812 */ /* 0x000fc400078ec0ff */
[----:B------:R-:W-:Y:S02]  /*b6a0*/  SHF.R.U64 R52, R52, 0x3, RZ ;  /* 0x0000000334347819 */ /* 0x000fe400000012ff */
[----:B------:R-:W-:Y:S02]  /*b6b0*/  SHF.R.U64 R56, R56, 0x3, RZ ;  /* 0x0000000338387819 */ /* 0x000fe400000012ff */
[----:B------:R-:W-:Y:S01]  /*b6c0*/  SHF.R.U64 R60, R60, 0x3, RZ ;  /* 0x000000033c3c7819 */ /* 0x000fe200000012ff */
[----:B------:R-:W1:Y:S01]  /*b6d0*/  @P2 LDC R83, c[0x0][0xcf0] ;  /* 0x00033c00ff532b82 */ /* 0x000e620000000800 */
[----:B------:R-:W-:Y:S02]  /*b6e0*/  SHF.R.U64 R68, R68, 0x3, RZ ;  /* 0x0000000344447819 */ /* 0x000fe400000012ff */
[----:B------:R-:W-:Y:S01]  /*b6f0*/  LOP3.LUT R64, R64, R65, RZ, 0x3c, !PT ;  /* 0x0000004140407212 */ /* 0x000fe200078e3cff */
[----:B------:R-:W-:Y:S01]  /*b700*/  IMAD.X R65, RZ, RZ, R5, P0 ;  /* 0x000000ffff417224 */ /* 0x000fe200000e0605 */
[----:B------:R-:W-:-:S02]  /*b710*/  LOP3.LUT R4, R11, R4, RZ, 0x3c, !PT ;  /* 0x000000040b047212 */ /* 0x000fc400078e3cff */
[----:B------:R-:W-:Y:S02]  /*b720*/  SHF.R.U64 R9, R9, 0x3, RZ ;  /* 0x0000000309097819 */ /* 0x000fe400000012ff */
[----:B------:R-:W-:Y:S01]  /*b730*/  ISETP.GE.AND P0, PT, R194, UR10, PT ;  /* 0x0000000ac2007c0c */ /* 0x000fe2000bf06270 */
        /* <DEDUP_REMOVED lines=9> */
[----:B------:R-:W-:Y:S01]  /*b7d0*/  LOP3.LUT R76, R9, R12, RZ, 0x3c, !PT ;  /* 0x0000000c094c7212 */ /* 0x000fe200078e3cff */
[----:B------:R-:W-:Y:S01]  /*b7e0*/  IMAD.WIDE.U32 R8, R8, UR8, RZ ;  /* 0x0000000808087c25 */ /* 0x000fe2000f8e00ff */
[----:B------:R2:W5:Y:S01]  /*b7f0*/  LD.E.128 R12, desc[UR44][R4.64] ;  /* 0x0000002c040c7980 */ /* 0x000562000c101d00 */
[----:B------:R-:W-:Y:S01]  /*b800*/  ISETP.GE.AND P1, PT, R16, UR10, PT ;  /* 0x0000000a10007c0c */ /* 0x000fe2000bf26270 */
[----:B------:R-:W-:Y:S01]  /*b810*/  ULDC.64 UR8, c[0x0][0xbe8] ;  /* 0x0002fa0000087ab9 */ /* 0x000fe20000000a00 */
[----:B------:R-:W-:Y:S01]  /*b820*/  IMAD.IADD R9, R9, 0x1, R7 ;  /* 0x0000000109097824 */ /* 0x000fe200078e0207 */
[----:B------:R-:W-:Y:S01]  /*b830*/  LOP3.LUT R7, R10, 0xfffffff8, RZ, 0xc0, !PT ;  /* 0xfffffff80a077812 */ /* 0x000fe200078ec0ff */
[----:B------:R-:W5:Y:S04]  /*b840*/  LD.E.128 R52, desc[UR44][R52.64] ;  /* 0x0000002c34347980 */ /* 0x000f68000c101d00 */
[----:B------:R-:W5:Y:S01]  /*b850*/  LD.E.128 R56, desc[UR44][R56.64] ;  /* 0x0000002c38387980 */ /* 0x000f62000c101d00 */
[----:B--2---:R-:W-:-:S02]  /*b860*/  SEL R5, RZ, 0xffffffff, P0 ;  /* 0xffffffffff057807 */ /* 0x004fc40000000000 */
[----:B------:R-:W-:Y:S01]  /*b870*/  ISETP.GE.AND P0, PT, R193, UR10, PT ;  /* 0x0000000ac1007c0c */ /* 0x000fe2000bf06270 */
[----:B------:R-:W5:Y:S02]  /*b880*/  LD.E.128 R60, desc[UR44][R60.64] ;  /* 0x0000002c3c3c7980 */ /* 0x000f64000c101d00 */
[----:B------:R-:W-:Y:S01]  /*b890*/  IMAD.SHL.U32 R11, R5, 0x2, RZ ;  /* 0x00000002050b7824 */ /* 0x000fe200078e00ff */
[----:B------:R-:W-:Y:S01]  /*b8a0*/  SEL R5, RZ, 0xffffffff, P0 ;  /* 0xffffffffff057807 */ /* 0x000fe20000000000 */
[----:B------:R-:W5:Y:S01]  /*b8b0*/  LD.E.128 R68, desc[UR44][R68.64] ;  /* 0x0000002c44447980 */ /* 0x000f62000c101d00 */
[----:B------:R-:W-:Y:S01]  /*b8c0*/  ISETP.GE.AND P0, PT, R192, UR10, PT ;  /* 0x0000000ac0007c0c */ /* 0x000fe2000bf06270 */
[----:B------:R-:W-:Y:S01]  /*b8d0*/  IMAD.IADD R10, R0, 0x1, -R7 ;  /* 0x00000001000a7824 */ /* 0x000fe200078e0a07 */
[----:B------:R-:W-:Y:S01]  /*b8e0*/  SEL R4, RZ, 0x1, P1 ;  /* 0x00000001ff047807 */ /* 0x000fe20000800000 */
[----:B------:R-:W5:Y:S01]  /*b8f0*/  LD.E.128 R76, desc[UR44][R76.64] ;  /* 0x0000002c4c4c7980 */ /* 0x000f62000c101d00 */
[----:B------:R-:W-:Y:S01]  /*b900*/  SEL R0, RZ, 0xffffffff, P0 ;  /* 0xffffffffff007807 */ /* 0x000fe20000000000 */
[----:B------:R-:W-:Y:S01]  /*b910*/  IMAD.SHL.U32 R5, R5, 0x4, RZ ;  /* 0x0000000405057824 */ /* 0x000fe200078e00ff */
[----:B------:R-:W-:Y:S01]  /*b920*/  LOP3.LUT R4, R11, 0x2, R4, 0xe2, !PT ;  /* 0x000000020b047812 */ /* 0x000fe200078ee204 */
[----:B------:R-:W-:Y:S01]  /*b930*/  IMAD.WIDE.U32 R8, R189, UR8, R8 ;  /* 0x00000008bd087c25 */ /* 0x000fe2000f8e0008 */
[----:B------:R-:W-:Y:S01]  /*b940*/  ISETP.GE.AND P1, PT, R191, UR10, PT ;  /* 0x0000000abf007c0c */ /* 0x000fe2000bf26270 */
[----:B------:R-:W-:Y:S01]  /*b950*/  @!PT LDS RZ, [RZ] ;  /* 0x00000000fffff984 */ /* 0x000fe20000000800 */
[----:B------:R-:W-:Y:S01]  /*b960*/  @!PT LDS RZ, [RZ] ;  /* 0x00000000fffff984 */ /* 0x000fe20000000800 */
[----:B------:R-:W-:Y:S01]  /*b970*/  @!PT LDS RZ, [RZ] ;  /* 0x00000000fffff984 */ /* 0x000fe20000000800 */
[----:B------:R-:W-:Y:S01]  /*b980*/  @!PT LDS RZ, [RZ] ;  /* 0x00000000fffff984 */ /* 0x000fe20000000800 */
[----:B------:R2:W-:Y:S06]  /*b990*/  MEMBAR.ALL.CTA ;  /* 0x0000000000007992 */ /* 0x0005ec0000008000 */
[----:B--2---:R-:W2:Y:S01]  /*b9a0*/  FENCE.VIEW.ASYNC.S ;  /* 0x00000000000073c6 */ /* 0x004ea20000000000 */
[----:B------:R-:W-:Y:S01]  /*b9b0*/  IMAD.SHL.U32 R7, R0, 0x8, RZ ;  /* 0x0000000800077824 */ /* 0x000fe200078e00ff */
[----:B------:R-:W-:Y:S01]  /*b9c0*/  LOP3.LUT R4, R5, 0x4, R4, 0xe2, !PT ;  /* 0x0000000405047812 */ /* 0x000fe200078ee204 */
[----:B------:R-:W-:-:S02]  /*b9d0*/  IMAD.U32 R11, RZ, RZ, UR42 ;  /* 0x0000002aff0b7e24 */ /* 0x000fc4000f8e00ff */
[----:B------:R-:W-:Y:S01]  /*b9e0*/  IMAD R0, R10, 0x20, R3 ;  /* 0x000000200a007824 */ /* 0x000fe200078e0203 */
[----:B------:R-:W-:Y:S01]  /*b9f0*/  SHF.R.S32.HI R5, RZ, 0x1f, R188 ;  /* 0x0000001fff057819 */ /* 0x000fe200000114bc */
[----:B------:R-:W-:Y:S01]  /*ba00*/  IMAD R9, R189, UR9, R9 ;  /* 0x00000009bd097c24 */ /* 0x000fe2000f8e0209 */
[----:B------:R-:W-:Y:S01]  /*ba10*/  LOP3.LUT R4, R7, 0x8, R4, 0xe2, !PT ;  /* 0x0000000807047812 */ /* 0x000fe200078ee204 */
[----:B------:R-:W-:Y:S01]  /*ba20*/  IMAD R10, R11, 0x40, R0 ;  /* 0x000000400b0a7824 */ /* 0x000fe200078e0200 */
[----:B------:R-:W-:Y:S01]  /*ba30*/  ULDC.64 UR8, c[0x0][0xbf0] ;  /* 0x0002fc0000087ab9 */ /* 0x000fe20000000a00 */
[----:B------:R-:W-:Y:S01]  /*ba40*/  SEL R7, RZ, 0xffffffff, P1 ;  /* 0xffffffffff077807 */ /* 0x000fe20000800000 */
[----:B------:R-:W-:Y:S01]  /*ba50*/  IMAD R5, R5, UR8, RZ ;  /* 0x0000000805057c24 */ /* 0x000fe2000f8e02ff */
[----:B------:R-:W-:Y:S01]  /*ba60*/  ISETP.GE.AND P0, PT, R190, UR10, PT ;  /* 0x0000000abe007c0c */ /* 0x000fe2000bf06270 */
[----:B0-----:R-:W-:-:S04]  /*ba70*/  @P2 IMAD.HI.U32 R0, R10, R81, RZ ;  /* 0x000000510a002227 */ /* 0x001fc800078e00ff */
[----:B------:R-:W-:Y:S02]  /*ba80*/  IMAD R11, R188, UR9, R5 ;  /* 0x00000009bc0b7c24 */ /* 0x000fe4000f8e0205 */
[----:B------:R-:W-:Y:S01]  /*ba90*/  IMAD.SHL.U32 R81, R7, 0x10, RZ ;  /* 0x0000001007517824 */ /* 0x000fe200078e00ff */
[----:B------:R-:W-:Y:S01]  /*baa0*/  SEL R7, RZ, 0xffffffff, P0 ;  /* 0xffffffffff077807 */ /* 0x000fe20000000000 */
[----:B------:R-:W-:Y:S01]  /*bab0*/  IMAD.MOV.U32 R5, RZ, RZ, R10 ;  /* 0x000000ffff057224 */ /* 0x000fe200078e000a */
[----:B-1----:R-:W-:Y:S02]  /*bac0*/  @P2 SHF.R.U32.HI R5, RZ, R83, R0 ;  /* 0x00000053ff052219 */ /* 0x002fe40000011600 */
[----:B------:R-:W-:Y:S01]  /*bad0*/  LOP3.LUT R4, R81, 0x10, R4, 0xe2, !PT ;  /* 0x0000001051047812 */ /* 0x000fe200078ee204 */
[----:B------:R-:W-:Y:S01]  /*bae0*/  IMAD.SHL.U32 R81, R7, 0x20, RZ ;  /* 0x0000002007517824 */ /* 0x000fe200078e00ff */
[--C-:B------:R-:W-:Y:S01]  /*baf0*/  SHF.R.S32.HI R0, RZ, 0x1f, R5.reuse ;  /* 0x0000001fff007819 */ /* 0x100fe20000011405 */
[----:B------:R-:W-:-:S02]  /*bb00*/  IMAD.MOV R7, RZ, RZ, -R5 ;  /* 0x000000ffff077224 */ /* 0x000fc400078e0a05 */
[----:B------:R-:W-:Y:S01]  /*bb10*/  IMAD.WIDE.U32 R8, R188, UR8, R8 ;  /* 0x00000008bc087c25 */ /* 0x000fe2000f8e0008 */
[----:B------:R-:W-:-:S03]  /*bb20*/  ULDC.64 UR8, c[0x0][0xbe0] ;  /* 0x0002f80000087ab9 */ /* 0x000fc60000000a00 */
[----:B------:R-:W-:Y:S02]  /*bb30*/  IMAD R0, R0, UR8, RZ ;  /* 0x0000000800007c24 */ /* 0x000fe4000f8e02ff */
[----:B------:R-:W-:Y:S02]  /*bb40*/  IMAD R7, R18, R7, R10 ;  /* 0x0000000712077224 */ /* 0x000fe400078e020a */
[----:B------:R-:W-:Y:S01]  /*bb50*/  IMAD.IADD R9, R9, 0x1, R11 ;  /* 0x0000000109097824 */ /* 0x000fe200078e020b */
[----:B------:R-:W-:Y:S01]  /*bb60*/  ISETP.GE.AND P0, PT, R152, UR10, PT ;  /* 0x0000000a98007c0c */ /* 0x000fe2000bf06270 */
[C---:B------:R-:W-:Y:S01]  /*bb70*/  IMAD R11, R5.reuse, UR9, R0 ;  /* 0x00000009050b7c24 */ /* 0x040fe2000f8e0200 */
[----:B------:R-:W-:Y:S01]  /*bb80*/  SHF.R.S32.HI R0, RZ, 0x1f, R7 ;  /* 0x0000001fff007819 */ /* 0x000fe20000011407 */
[----:B------:R-:W-:Y:S01]  /*bb90*/  IMAD.WIDE.U32 R8, R5, UR8, R8 ;  /* 0x0000000805087c25 */ /* 0x000fe2000f8e0008 */
[----:B------:R-:W-:Y:S01]  /*bba0*/  ULDC.64 UR8, c[0x0][0xbd8] ;  /* 0x0002f60000087ab9 */ /* 0x000fe20000000a00 */
[----:B------:R-:W-:-:S02]  /*bbb0*/  LOP3.LUT R4, R81, 0x20, R4, 0xe2, !PT ;  /* 0x0000002051047812 */ /* 0x000fc400078ee204 */
[----:B------:R-:W-:Y:S01]  /*bbc0*/  IMAD.U32 R80, RZ, RZ, UR42 ;  /* 0x0000002aff507e24 */ /* 0x000fe2000f8e00ff */
[----:B------:R-:W-:Y:S01]  /*bbd0*/  SEL R5, RZ, 0x40, P0 ;  /* 0x00000040ff057807 */ /* 0x000fe20000000000 */
[----:B------:R-:W-:Y:S01]  /*bbe0*/  IMAD.IADD R9, R9, 0x1, R11 ;  /* 0x0000000109097824 */ /* 0x000fe200078e020b */
[----:B------:R-:W-:Y:S01]  /*bbf0*/  ISETP.GE.AND P0, PT, R229, UR10, PT ;  /* 0x0000000ae5007c0c */ /* 0x000fe2000bf06270 */
[----:B------:R-:W-:Y:S02]  /*bc00*/  IMAD R10, R0, UR8, RZ ;  /* 0x00000008000a7c24 */ /* 0x000fe4000f8e02ff */
[----:B------:R-:W-:Y:S02]  /*bc10*/  IMAD R81, R80, 0x40, R3 ;  /* 0x0000004050517824 */ /* 0x000fe400078e0203 */
        /* <DEDUP_REMOVED lines=12> */
[----:B--2---:R0:W1:Y:S01]  /*bce0*/  SHFL.IDX PT, R4, R18, RZ, 0x181f ;  /* 0x00181fff12047589 */ /* 0x00406200000e0000 */
[----:B------:R-:W-:Y:S02]  /*bcf0*/  BSSY B1, `(.L_x_4240) ;  /* 0x000002b000017945 */ /* 0x000fe40003800000 */
[----:B------:R-:W-:Y:S01]  /*bd00*/  SYNCS.ARRIVE.TRANS64.RED.A1T0 RZ, [UR7], RZ ;  /* 0x000000ffffff79a7 */ /* 0x000fe20008100407 */
        /* <DEDUP_REMOVED lines=11> */
[----:B-1----:R-:W-:Y:S01]  /*bdc0*/  @!P1 LEA R8, P2, R194, R4, 0x1 ;  /* 0x00000004c2089211 */ /* 0x002fe200078408ff */
[----:B--2---:R-:W-:-:S03]  /*bdd0*/  @!P0 IMAD.WIDE R10, R16, 0x2, R4 ;  /* 0x00000002100a8825 */ /* 0x004fc600078e0204 */
[----:B------:R-:W-:Y:S02]  /*bde0*/  @!P1 LEA.HI.X R9, R194, R5, R153, 0x1, P2 ;  /* 0x00000005c2099211 */ /* 0x000fe400010f0c99 */
[----:B------:R-:W-:Y:S01]  /*bdf0*/  ISETP.GE.AND P2, PT, R191, UR10, PT ;  /* 0x0000000abf007c0c */ /* 0x000fe2000bf46270 */
[----:B-----5:R1:W-:Y:S01]  /*be00*/  @!P0 ST.E.128 desc[UR44][R10.64], R12 ;  /* 0x0000000c0a008985 */ /* 0x0203e2000c101d2c */
[----:B------:R-:W-:-:S03]  /*be10*/  LOP3.LUT P0, RZ, R0, 0x40, RZ, 0xc0, !PT ;  /* 0x0000004000ff7812 */ /* 0x000fc6000780c0ff */
[----:B------:R2:W-:Y:S01]  /*be20*/  @!P1 ST.E.128 desc[UR44][R8.64], R24 ;  /* 0x0000001808009985 */ /* 0x0005e2000c101d2c */
[----:B------:R-:W-:Y:S02]  /*be30*/  ISETP.GE.AND P1, PT, R190, UR10, PT ;  /* 0x0000000abe007c0c */ /* 0x000fe4000bf26270 */
[CC--:B-1----:R-:W-:Y:S02]  /*be40*/  @!P3 LEA R14, P6, R192.reuse, R4.reuse, 0x1 ;  /* 0x00000004c00eb211 */ /* 0x0c2fe400078c08ff */
[CC--:B--2---:R-:W-:Y:S02]  /*be50*/  @!P4 LEA R24, P5, R193.reuse, R4.reuse, 0x1 ;  /* 0x00000004c118c211 */ /* 0x0c4fe400078a08ff */
[-C--:B------:R-:W-:Y:S02]  /*be60*/  @!P3 LEA.HI.X R15, R192, R5.reuse, R83, 0x1, P6 ;  /* 0x00000005c00fb211 */ /* 0x080fe400030f0c53 */
[----:B------:R-:W-:Y:S02]  /*be70*/  @!P4 LEA.HI.X R25, R193, R5, R7, 0x1, P5 ;  /* 0x00000005c119c211 */ /* 0x000fe400028f0c07 */
[----:B------:R-:W-:-:S02]  /*be80*/  @!P2 LEA R12, P5, R191, R4, 0x1 ;  /* 0x00000004bf0ca211 */ /* 0x000fc400078a08ff */
[----:B------:R-:W-:Y:S01]  /*be90*/  LOP3.LUT P6, RZ, R3, 0x80, RZ, 0xc0, !PT ;  /* 0x0000008003ff7812 */ /* 0x000fe200078cc0ff */
[----:B------:R3:W-:Y:S01]  /*bea0*/  @!P4 ST.E.128 desc[UR44][R24.64], R32 ;  /* 0x000000201800c985 */ /* 0x0007e2000c101d2c */
[-C--:B------:R-:W-:Y:S02]  /*beb0*/  @!P2 LEA.HI.X R13, R191, R5.reuse, R84, 0x1, P5 ;  /* 0x00000005bf0da211 */ /* 0x080fe400028f0c54 */
[----:B------:R-:W-:Y:S01]  /*bec0*/  SHF.R.S32.HI R7, RZ, 0x1f, R190 ;  /* 0x0000001fff077819 */ /* 0x000fe200000114be */
[----:B------:R3:W-:Y:S01]  /*bed0*/  @!P3 ST.E.128 desc[UR44][R14.64], R40 ;  /* 0x000000280e00b985 */ /* 0x0007e2000c101d2c */
[C---:B------:R-:W-:Y:S02]  /*bee0*/  @!P1 LEA R10, P5, R190.reuse, R4, 0x1 ;  /* 0x00000004be0a9211 */ /* 0x040fe400078a08ff */
[----:B------:R-:W-:Y:S01]  /*bef0*/  SHF.R.S32.HI R9, RZ, 0x1f, R152 ;  /* 0x0000001fff097819 */ /* 0x000fe20000011498 */
[----:B------:R3:W-:Y:S01]  /*bf00*/  @!P2 ST.E.128 desc[UR44][R12.64], R48 ;  /* 0x000000300c00a985 */ /* 0x0007e2000c101d2c */
[----:B------:R-:W-:-:S02]  /*bf10*/  @!P1 LEA.HI.X R11, R190, R5, R7, 0x1, P5 ;  /* 0x00000005be0b9211 */ /* 0x000fc400028f0c07 */
[CC--:B------:R-:W-:Y:S02]  /*bf20*/  @P0 LEA R8, P5, R152.reuse, R4.reuse, 0x1 ;  /* 0x0000000498080211 */ /* 0x0c0fe400078a08ff */
[----:B------:R-:W-:Y:S01]  /*bf30*/  SHF.R.S32.HI R7, RZ, 0x1f, R229 ;  /* 0x0000001fff077819 */ /* 0x000fe200000114e5 */
[----:B------:R3:W-:Y:S01]  /*bf40*/  @!P1 ST.E.128 desc[UR44][R10.64], R56 ;  /* 0x000000380a009985 */ /* 0x0007e2000c101d2c */
[----:B------:R-:W-:Y:S02]  /*bf50*/  @P0 LEA.HI.X R9, R152, R5, R9, 0x1, P5 ;  /* 0x0000000598090211 */ /* 0x000fe400028f0c09 */
[----:B------:R-:W-:-:S03]  /*bf60*/  @P6 LEA R4, P5, R229, R4, 0x1 ;  /* 0x00000004e5046211 */ /* 0x000fc600078a08ff */
[----:B------:R3:W-:Y:S01]  /*bf70*/  @P0 ST.E.128 desc[UR44][R8.64], R64 ;  /* 0x0000004008000985 */ /* 0x0007e2000c101d2c */
[----:B------:R-:W-:-:S05]  /*bf80*/  @P6 LEA.HI.X R5, R229, R5, R7, 0x1, P5 ;  /* 0x00000005e5056211 */ /* 0x000fca00028f0c07 */
[----:B------:R3:W-:Y:S04]  /*bf90*/  @P6 ST.E.128 desc[UR44][R4.64], R72 ;  /* 0x0000004804006985 */ /* 0x0007e8000c101d2c */
.L_x_4241:
[----:B------:R-:W-:Y:S05]  /*bfa0*/  BSYNC B1 ;  /* 0x0000000000017941 */ /* 0x000fea0003800000 */
.L_x_4240:
[----:B------:R-:W-:Y:S01]  /*bfb0*/  VIADD R7, R81, 0x20 ;  /* 0x0000002051077836 */ /* 0x000fe20000000000 */
[----:B--23--:R2:W3:Y:S04]  /*bfc0*/  SHFL.IDX PT, R5, R80, 0x1, 0x181f ;  /* 0x00381f0050057f89 */ /* 0x00c4e800000e0000 */
[----:B------:R-:W-:Y:S01]  /*bfd0*/  ISETP.GE.AND P0, PT, R7, R82, PT ;  /* 0x000000520700720c */ /* 0x000fe20003f06270 */
[----:B-1----:R2:W1:-:S12]  /*bfe0*/  SHFL.IDX PT, R4, R18, 0x1, 0x181f ;  /* 0x00381f0012047f89 */ /* 0x00245800000e0000 */
[----:B--2---:R-:W-:Y:S05]  /*bff0*/  @P0 BRA `(.L_x_4242) ;  /* 0x0000002400ec0947 */ /* 0x004fea0003800000 */
[----:B------:R-:W-:Y:S02]  /*c000*/  ISETP.GE.AND P0, PT, R194, UR10, PT ;  /* 0x0000000ac2007c0c */ /* 0x000fe4000bf06270 */
[----:B------:R-:W-:Y:S02]  /*c010*/  ISETP.GE.AND P5, PT, R16, UR10, PT ;  /* 0x0000000a10007c0c */ /* 0x000fe4000bfa6270 */
[----:B------:R-:W-:Y:S02]  /*c020*/  ISETP.GE.AND P2, PT, R193, UR10, PT ;  /* 0x0000000ac1007c0c */ /* 0x000fe4000bf46270 */
[----:B------:R-:W-:Y:S02]  /*c030*/  ISETP.GE.AND P1, PT, R192, UR10, PT ;  /* 0x0000000ac0007c0c */ /* 0x000fe4000bf26270 */
[----:B------:R-:W-:Y:S02]  /*c040*/  ISETP.GE.AND P3, PT, R191, UR10, PT ;  /* 0x0000000abf007c0c */ /* 0x000fe4000bf66270 */
[----:B------:R-:W-:-:S02]  /*c050*/  SHF.R.S32.HI R7, RZ, 0x1f, R193 ;  /* 0x0000001fff077819 */ /* 0x000fc400000114c1 */
[----:B-----5:R-:W-:Y:S02]  /*c060*/  SHF.R.S32.HI R15, RZ, 0x1f, R192 ;  /* 0x0000001fff0f7819 */ /* 0x020fe400000114c0 */
[----:B-1----:R-:W-:Y:S01]  /*c070*/  @!P0 LEA R10, P4, R194, R4, 0x1 ;  /* 0x00000004c20a8211 */ /* 0x002fe200078808ff */
[----:B---3--:R-:W-:Y:S01]  /*c080*/  @!P5 IMAD.WIDE R8, R16, 0x2, R4 ;  /* 0x000000021008d825 */ /* 0x008fe200078e0204 */
[----:B------:R-:W-:Y:S02]  /*c090*/  SHF.R.S32.HI R33, RZ, 0x1f, R152 ;  /* 0x0000001fff217819 */ /* 0x000fe40000011498 */
[----:B------:R-:W-:Y:S02]  /*c0a0*/  @!P0 LEA.HI.X R11, R194, R5, R153, 0x1, P4 ;  /* 0x00000005c20b8211 */ /* 0x000fe400020f0c99 */
[----:B------:R-:W-:Y:S01]  /*c0b0*/  ISETP.GE.AND P4, PT, R190, UR10, PT ;  /* 0x0000000abe007c0c */ /* 0x000fe2000bf86270 */
[----:B------:R1:W-:Y:S01]  /*c0c0*/  @!P5 ST.E.128 desc[UR44][R8.64], R20 ;  /* 0x000000140800d985 */ /* 0x0003e2000c101d2c */
[----:B------:R-:W-:-:S02]  /*c0d0*/  LOP3.LUT P5, RZ, R0, 0x40, RZ, 0xc0, !PT ;  /* 0x0000004000ff7812 */ /* 0x000fc400078ac0ff */
[CC--:B------:R-:W-:Y:S01]  /*c0e0*/  @!P2 LEA R12, P6, R193.reuse, R4.reuse, 0x1 ;  /* 0x00000004c10ca211 */ /* 0x0c0fe200078c08ff */
[----:B------:R2:W-:Y:S01]  /*c0f0*/  @!P0 ST.E.128 desc[UR44][R10.64], R28 ;  /* 0x0000001c0a008985 */ /* 0x0005e2000c101d2c */
[----:B------:R-:W-:Y:S02]  /*c100*/  SHF.R.S32.HI R0, RZ, 0x1f, R191 ;  /* 0x0000001fff007819 */ /* 0x000fe400000114bf */
[----:B------:R-:W-:Y:S02]  /*c110*/  @!P2 LEA.HI.X R13, R193, R5, R7, 0x1, P6 ;  /* 0x00000005c10da211 */ /* 0x000fe400030f0c07 */
[-C--:B------:R-:W-:Y:S02]  /*c120*/  @!P1 LEA R14, P6, R192, R4.reuse, 0x1 ;  /* 0x00000004c00e9211 */ /* 0x080fe400078c08ff */
[----:B------:R-:W-:Y:S01]  /*c130*/  SHF.R.S32.HI R7, RZ, 0x1f, R190 ;  /* 0x0000001fff077819 */ /* 0x000fe200000114be */
[----:B------:R2:W-:Y:S01]  /*c140*/  @!P2 ST.E.128 desc[UR44][R12.64], R36 ;  /* 0x000000240c00a985 */ /* 0x0005e2000c101d2c */
[----:B------:R-:W-:-:S02]  /*c150*/  @!P3 LEA R24, P2, R191, R4, 0x1 ;  /* 0x00000004bf18b211 */ /* 0x000fc400078408ff */
[-C--:B------:R-:W-:Y:S02]  /*c160*/  @!P4 LEA R26, P0, R190, R4.reuse, 0x1 ;  /* 0x00000004be1ac211 */ /* 0x080fe400078008ff */
[-C--:B------:R-:W-:Y:S02]  /*c170*/  @!P1 LEA.HI.X R15, R192, R5.reuse, R15, 0x1, P6 ;  /* 0x00000005c00f9211 */ /* 0x080fe400030f0c0f */
[----:B-1----:R-:W-:Y:S02]  /*c180*/  @P5 LEA R8, P6, R152, R4, 0x1 ;  /* 0x0000000498085211 */ /* 0x002fe400078c08ff */
[-C--:B------:R-:W-:Y:S01]  /*c190*/  @!P3 LEA.HI.X R25, R191, R5.reuse, R0, 0x1, P2 ;  /* 0x00000005bf19b211 */ /* 0x080fe200010f0c00 */
[----:B------:R2:W-:Y:S01]  /*c1a0*/  @!P1 ST.E.128 desc[UR44][R14.64], R44 ;  /* 0x0000002c0e009985 */ /* 0x0005e2000c101d2c */
[-C--:B------:R-:W-:Y:S02]  /*c1b0*/  @!P4 LEA.HI.X R27, R190, R5.reuse, R7, 0x1, P0 ;  /* 0x00000005be1bc211 */ /* 0x080fe400000f0c07 */
[----:B------:R-:W-:Y:S01]  /*c1c0*/  @P5 LEA.HI.X R9, R152, R5, R33, 0x1, P6 ;  /* 0x0000000598095211 */ /* 0x000fe200030f0c21 */
[----:B------:R2:W-:Y:S01]  /*c1d0*/  @!P3 ST.E.128 desc[UR44][R24.64], R52 ;  /* 0x000000341800b985 */ /* 0x0005e2000c101d2c */
[----:B------:R-:W-:-:S03]  /*c1e0*/  LOP3.LUT P0, RZ, R3, 0x80, RZ, 0xc0, !PT ;  /* 0x0000008003ff7812 */ /* 0x000fc6000780c0ff */
[----:B------:R2:W-:Y:S04]  /*c1f0*/  @!P4 ST.E.128 desc[UR44][R26.64], R60 ;  /* 0x0000003c1a00c985 */ /* 0x0005e8000c101d2c */
[----:B------:R2:W-:Y:S06]  /*c200*/  @P5 ST.E.128 desc[UR44][R8.64], R68 ;  /* 0x0000004408005985 */ /* 0x0005ec000c101d2c */
[----:B------:R-:W-:Y:S05]  /*c210*/  @!P0 BRA `(.L_x_4242) ;  /* 0x0000002400648947 */ /* 0x000fea0003800000 */
[----:B------:R-:W-:Y:S02]  /*c220*/  LEA R4, P0, R229, R4, 0x1 ;  /* 0x00000004e5047211 */ /* 0x000fe400078008ff */
[----:B------:R-:W-:-:S04]  /*c230*/  SHF.R.S32.HI R0, RZ, 0x1f, R229 ;  /* 0x0000001fff007819 */ /* 0x000fc800000114e5 */
[----:B------:R-:W-:-:S05]  /*c240*/  LEA.HI.X R5, R229, R5, R0, 0x1, P0 ;  /* 0x00000005e5057211 */ /* 0x000fca00000f0c00 */
[----:B------:R4:W-:Y:S01]  /*c250*/  ST.E.128 desc[UR44][R4.64], R76 ;  /* 0x0000004c04007985 */ /* 0x0009e2000c101d2c */
[----:B------:R-:W-:Y:S05]  /*c260*/  BRA `(.L_x_4242) ;  /* 0x0000002400507947 */ /* 0x000fea0003800000 */
.L_x_4239:
[----:B------:R-:W2:Y:S01]  /*c270*/  LDL R0, [R1+0x28] ;  /* 0x0000280001007983 */ /* 0x000ea20000100800 */
[----:B------:R-:W-:Y:S01]  /*c280*/  ULDC.64 UR8, c[0x0][0xc08] ;  /* 0x0003020000087ab9 */ /* 0x000fe20000000a00 */
[----:B0-----:R-:W-:Y:S01]  /*c290*/  SHF.R.S32.HI R3, RZ, 0x1f, R188 ;  /* 0x0000001fff037819 */ /* 0x001fe200000114bc */
[----:B------:R-:W-:Y:S01]  /*c2a0*/  IMAD R7, R7, UR8, RZ ;  /* 0x0000000807077c24 */ /* 0x000fe2000f8e02ff */
[----:B------:R-:W-:Y:S01]  /*c2b0*/  ULDC.64 UR10, c[0x0][0xc40] ;  /* 0x00031000000a7ab9 */ /* 0x000fe20000000a00 */
[----:B------:R-:W-:Y:S01]  /*c2c0*/  IMAD.U32 R4, RZ, RZ, UR42 ;  /* 0x0000002aff047e24 */ /* 0x000fe2000f8e00ff */
[----:B------:R-:W-:Y:S01]  /*c2d0*/  ULDC.64 UR12, c[0x0][0xc30] ;  /* 0x00030c00000c7ab9 */ /* 0x000fe20000000a00 */
[C---:B------:R-:W-:Y:S01]  /*c2e0*/  IMAD R7, R8.reuse, UR9, R7 ;  /* 0x0000000908077c24 */ /* 0x040fe2000f8e0207 */
[----:B------:R-:W-:Y:S01]  /*c2f0*/  BSSY B1, `(.L_x_4243) ;  /* 0x00000d1000017945 */ /* 0x000fe20003800000 */
[----:B------:R-:W-:Y:S01]  /*c300*/  IMAD.WIDE.U32 R8, R8, UR8, RZ ;  /* 0x0000000808087c25 */ /* 0x000fe2000f8e00ff */
[----:B------:R-:W-:Y:S01]  /*c310*/  ULDC.64 UR8, c[0x0][0xc38] ;  /* 0x00030e0000087ab9 */ /* 0x000fe20000000a00 */
[----:B------:R-:W-:-:S02]  /*c320*/  SHF.R.S32.HI R22, RZ, 0x1f, R197 ;  /* 0x0000001fff167819 */ /* 0x000fc400000114c5 */
[----:B------:R-:W-:Y:S01]  /*c330*/  IMAD.IADD R9, R9, 0x1, R7 ;  /* 0x0000000109097824 */ /* 0x000fe200078e0207 */
[----:B------:R-:W-:Y:S01]  /*c340*/  SHF.R.S32.HI R23, RZ, 0x1f, R198 ;  /* 0x0000001fff177819 */ /* 0x000fe200000114c6 */
[----:B------:R-:W-:Y:S01]  /*c350*/  IMAD R3, R3, UR10, RZ ;  /* 0x0000000a03037c24 */ /* 0x000fe2000f8e02ff */
[----:B------:R-:W-:Y:S01]  /*c360*/  SHF.R.S32.HI R152, RZ, 0x1f, R199 ;  /* 0x0000001fff987819 */ /* 0x000fe200000114c7 */
[C---:B------:R-:W-:Y:S01]  /*c370*/  IMAD.WIDE.U32 R8, R189.reuse, UR8, R8 ;  /* 0x00000008bd087c25 */ /* 0x040fe2000f8e0008 */
[----:B------:R-:W-:Y:S01]  /*c380*/  ULDC UR8, c[0x0][0xce8] ;  /* 0x00033a0000087ab9 */ /* 0x000fe20000000800 */
[----:B------:R-:W-:Y:S01]  /*c390*/  SHF.R.S32.HI R153, RZ, 0x1f, R200 ;  /* 0x0000001fff997819 */ /* 0x000fe200000114c8 */
[----:B------:R-:W-:Y:S01]  /*c3a0*/  UISETP.NE.AND UP0, UPT, UR8, 0x1, UPT ;  /* 0x000000010800788c */ /* 0x000fe2000bf05270 */
[----:B------:R-:W-:Y:S01]  /*c3b0*/  IMAD R9, R189, UR9, R9 ;  /* 0x00000009bd097c24 */ /* 0x000fe2000f8e0209 */
[----:B------:R-:W-:Y:S01]  /*c3c0*/  UIMAD UR6, UR6, UR8, URZ ;  /* 0x00000008060672a4 */ /* 0x000fe2000f8e023f */
[C---:B------:R-:W-:Y:S01]  /*c3d0*/  IMAD R3, R188.reuse, UR11, R3 ;  /* 0x0000000bbc037c24 */ /* 0x040fe2000f8e0203 */
[----:B------:R-:W-:Y:S01]  /*c3e0*/  SHF.R.S32.HI R154, RZ, 0x1f, R201 ;  /* 0x0000001fff9a7819 */ /* 0x000fe200000114c9 */
[----:B------:R-:W-:Y:S01]  /*c3f0*/  IMAD.WIDE.U32 R8, R188, UR10, R8 ;  /* 0x0000000abc087c25 */ /* 0x000fe2000f8e0008 */
[----:B------:R-:W-:Y:S01]  /*c400*/  PLOP3.LUT P0, PT, PT, PT, UP0, 0x80, 0x0 ;  /* 0x000000000000781c */ /* 0x000fe20003f0f008 */
[----:B------:R-:W-:Y:S01]  /*c410*/  ULDC.64 UR10, c[0x0][0xc48] ;  /* 0x00031200000a7ab9 */ /* 0x000fe20000000a00 */
[----:B------:R-:W-:Y:S01]  /*c420*/  SHF.R.S32.HI R155, RZ, 0x1f, R202 ;  /* 0x0000001fff9b7819 */ /* 0x000fe200000114ca */
[----:B------:R-:W-:Y:S01]  /*c430*/  IMAD.IADD R9, R9, 0x1, R3 ;  /* 0x0000000109097824 */ /* 0x000fe200078e0203 */
[----:B------:R-:W-:Y:S01]  /*c440*/  SHF.R.S32.HI R156, RZ, 0x1f, R203 ;  /* 0x0000001fff9c7819 */ /* 0x000fe200000114cb */
[----:B------:R-:W-:Y:S01]  /*c450*/  @UP0 ULDC UR7, c[0x0][0xcec] ;  /* 0x00033b0000070ab9 */ /* 0x000fe20000000800 */
[----:B------:R-:W-:Y:S01]  /*c460*/  SHF.R.S32.HI R157, RZ, 0x1f, R204 ;  /* 0x0000001fff9d7819 */ /* 0x000fe200000114cc */
[----:B------:R-:W-:Y:S01]  /*c470*/  IMAD.WIDE.U32 R8, R195, UR10, R8 ;  /* 0x0000000ac3087c25 */ /* 0x000fe2000f8e0008 */
[----:B------:R-:W-:-:S02]  /*c480*/  SHF.R.S32.HI R158, RZ, 0x1f, R205 ;  /* 0x0000001fff9e7819 */ /* 0x000fc400000114cd */
[----:B------:R-:W-:Y:S01]  /*c490*/  SHF.R.S32.HI R159, RZ, 0x1f, R206 ;  /* 0x0000001fff9f7819 */ /* 0x000fe200000114ce */
[----:B------:R-:W-:Y:S01]  /*c4a0*/  IMAD R9, R195, UR11, R9 ;  /* 0x0000000bc3097c24 */ /* 0x000fe2000f8e0209 */
[----:B------:R-:W-:Y:S01]  /*c4b0*/  ULDC.64 UR10, c[0x0][0xc28] ;  /* 0x00030a00000a7ab9 */ /* 0x000fe20000000a00 */
        /* <DEDUP_REMOVED lines=23> */
[----:B------:R-:W-:Y:S01]  /*c630*/  @P0 IMAD.HI.U32 R0, R4, UR7, RZ ;  /* 0x0000000704000c27 */ /* 0x000fe2000f8e00ff */
[----:B------:R-:W-:-:S03]  /*c640*/  @UP0 ULDC UR7, c[0x0][0xcf0] ;  /* 0x00033c0000070ab9 */ /* 0x000fc60000000800 */
[----:B------:R-:W-:Y:S01]  /*c650*/  IMAD.MOV.U32 R3, RZ, RZ, R4 ;  /* 0x000000ffff037224 */ /* 0x000fe200078e0004 */
[----:B------:R-:W-:Y:S01]  /*c660*/  @P0 SHF.R.U32.HI R3, RZ, UR7, R0 ;  /* 0x00000007ff030c19 */ /* 0x000fe20008011600 */
[----:B------:R-:W-:-:S03]  /*c670*/  UIADD3 UR7, UR41, 0x38820, URZ ;  /* 0x0003882029077890 */ /* 0x000fc6000fffe03f */
[--C-:B------:R-:W-:Y:S01]  /*c680*/  SHF.R.S32.HI R0, RZ, 0x1f, R3.reuse ;  /* 0x0000001fff007819 */ /* 0x100fe20000011403 */
[----:B------:R-:W-:Y:S01]  /*c690*/  IMAD.MOV R5, RZ, RZ, -R3 ;  /* 0x000000ffff057224 */ /* 0x000fe200078e0a03 */
[----:B------:R-:W-:Y:S01]  /*c6a0*/  UPRMT UR7, URZ, 0x654, UR7 ;  /* 0x000006543f077896 */ /* 0x000fe20008000007 */
[----:B------:R-:W-:-:S04]  /*c6b0*/  IMAD.WIDE.U32 R8, R3, UR12, R8 ;  /* 0x0000000c03087c25 */ /* 0x000fc8000f8e0008 */
[----:B------:R-:W-:Y:S02]  /*c6c0*/  IMAD R0, R0, UR12, RZ ;  /* 0x0000000c00007c24 */ /* 0x000fe4000f8e02ff */
[----:B------:R-:W-:Y:S02]  /*c6d0*/  IMAD R5, R5, UR8, R4 ;  /* 0x0000000805057c24 */ /* 0x000fe4000f8e0204 */
[----:B------:R-:W-:Y:S01]  /*c6e0*/  IMAD R7, R3, UR13, R0 ;  /* 0x0000000d03077c24 */ /* 0x000fe2000f8e0200 */
[----:B------:R-:W-:Y:S01]  /*c6f0*/  SYNCS.ARRIVE.TRANS64.RED.A1T0 RZ, [UR7], RZ ;  /* 0x000000ffffff79a7 */ /* 0x000fe20008100407 */
[----:B------:R-:W-:Y:S01]  /*c700*/  IMAD.U32 R4, RZ, RZ, UR42 ;  /* 0x0000002aff047e24 */ /* 0x000fe2000f8e00ff */
[----:B------:R-:W-:Y:S01]  /*c710*/  SHF.R.S32.HI R0, RZ, 0x1f, R5 ;  /* 0x0000001fff007819 */ /* 0x000fe20000011405 */
[----:B------:R-:W-:Y:S02]  /*c720*/  IMAD.IADD R9, R9, 0x1, R7 ;  /* 0x0000000109097824 */ /* 0x000fe400078e0207 */
[----:B------:R-:W-:-:S02]  /*c730*/  IMAD R7, R4, 0x40, R17 ;  /* 0x0000004004077824 */ /* 0x000fc400078e0211 */
[----:B------:R-:W-:Y:S02]  /*c740*/  IMAD R0, R0, UR10, RZ ;  /* 0x0000000a00007c24 */ /* 0x000fe4000f8e02ff */
[----:B------:R-:W-:-:S04]  /*c750*/  IMAD.WIDE.U32 R8, R5, UR10, R8 ;  /* 0x0000000a05087c25 */ /* 0x000fc8000f8e0008 */
[----:B------:R-:W-:Y:S01]  /*c760*/  IMAD R3, R5, UR11, R0 ;  /* 0x0000000b05037c24 */ /* 0x000fe2000f8e0200 */
[----:B------:R-:W-:Y:S02]  /*c770*/  ULDC.64 UR10, c[0x0][0xc00] ;  /* 0x00030000000a7ab9 */ /* 0x000fe40000000a00 */
[----:B------:R-:W-:Y:S01]  /*c780*/  LEA R0, P0, R8, UR10, 0x2 ;  /* 0x0000000a08007c11 */ /* 0x000fe2000f8010ff */
[----:B------:R-:W-:-:S04]  /*c790*/  IMAD.IADD R3, R9, 0x1, R3 ;  /* 0x0000000109037824 */ /* 0x000fc800078e0203 */
[----:B------:R0:W1:Y:S01]  /*c7a0*/  SHFL.IDX PT, R13, R0, RZ, 0x1c1f ;  /* 0x001c1fff000d7589 */ /* 0x00006200000e0000 */
[----:B------:R-:W-:Y:S02]  /*c7b0*/  LEA.HI.X R3, R8, UR11, R3, 0x2, P0 ;  /* 0x0000000b08037c11 */ /* 0x000fe400080f1403 */
[----:B------:R-:W-:-:S03]  /*c7c0*/  ISETP.GE.AND P0, PT, R7, UR6, PT ;  /* 0x0000000607007c0c */ /* 0x000fc6000bf06270 */
[----:B------:R0:W2:Y:S10]  /*c7d0*/  SHFL.IDX PT, R12, R3, RZ, 0x1c1f ;  /* 0x001c1fff030c7589 */ /* 0x0000b400000e0000 */
[----:B0-----:R-:W-:Y:S05]  /*c7e0*/  @P0 BRA `(.L_x_4244) ;  /* 0x0000000800040947 */ /* 0x001fea0003800000 */
[----:B------:R-:W-:Y:S02]  /*c7f0*/  ULDC UR7, c[0x0][0xbc8] ;  /* 0x0002f20000077ab9 */ /* 0x000fe40000000800 */
[----:B------:R-:W-:Y:S02]  /*c800*/  ISETP.GE.AND P0, PT, R19, UR7, PT ;  /* 0x0000000713007c0c */ /* 0x000fe4000bf06270 */
[----:B------:R-:W-:Y:S02]  /*c810*/  ISETP.GE.AND P1, PT, R227, UR7, PT ;  /* 0x00000007e3007c0c */ /* 0x000fe4000bf26270 */
[----:B------:R-:W-:Y:S02]  /*c820*/  ISETP.GE.AND P4, PT, R219, UR7, PT ;  /* 0x00000007db007c0c */ /* 0x000fe4000bf86270 */
[----:B------:R-:W-:-:S07]  /*c830*/  ISETP.GE.AND P5, PT, R218, UR7, PT ;  /* 0x00000007da007c0c */ /* 0x000fce000bfa6270 */
[----:B-1----:R-:W-:-:S04]  /*c840*/  @!P0 LEA R4, P2, R19, R13, 0x2 ;  /* 0x0000000d13048211 */ /* 0x002fc800078410ff */
[----:B--2---:R-:W-:-:S05]  /*c850*/  @!P0 LEA.HI.X R5, R19, R12, R179, 0x2, P2 ;  /* 0x0000000c13058211 */ /* 0x004fca00010f14b3 */
[----:B------:R0:W-:Y:S01]  /*c860*/  @!P0 ST.E.64 desc[UR44][R4.64], R24 ;  /* 0x0000001804008985 */ /* 0x0001e2000c101b2c */
[----:B------:R-:W-:Y:S02]  /*c870*/  ISETP.GE.AND P0, PT, R226, UR7, PT ;  /* 0x00000007e2007c0c */ /* 0x000fe4000bf06270 */
[----:B0-----:R-:W-:-:S04]  /*c880*/  @!P1 LEA R4, P2, R227, R13, 0x2 ;  /* 0x0000000de3049211 */ /* 0x001fc800078410ff */
[----:B------:R-:W-:-:S05]  /*c890*/  @!P1 LEA.HI.X R5, R227, R12, R178, 0x2, P2 ;  /* 0x0000000ce3059211 */ /* 0x000fca00010f14b2 */
[----:B------:R0:W-:Y:S01]  /*c8a0*/  @!P1 ST.E.64 desc[UR44][R4.64], R28 ;  /* 0x0000001c04009985 */ /* 0x0001e2000c101b2c */
[----:B------:R-:W-:Y:S02]  /*c8b0*/  ISETP.GE.AND P1, PT, R225, UR7, PT ;  /* 0x00000007e1007c0c */ /* 0x000fe4000bf26270 */
[----:B0-----:R-:W-:-:S04]  /*c8c0*/  @!P0 LEA R4, P2, R226, R13, 0x2 ;  /* 0x0000000de2048211 */ /* 0x001fc800078410ff */
[----:B------:R-:W-:-:S05]  /*c8d0*/  @!P0 LEA.HI.X R5, R226, R12, R177, 0x2, P2 ;  /* 0x0000000ce2058211 */ /* 0x000fca00010f14b1 */
[----:B------:R0:W-:Y:S01]  /*c8e0*/  @!P0 ST.E.64 desc[UR44][R4.64], R32 ;  /* 0x0000002004008985 */ /* 0x0001e2000c101b2c */
[----:B------:R-:W-:Y:S02]  /*c8f0*/  ISETP.GE.AND P0, PT, R224, UR7, PT ;  /* 0x00000007e0007c0c */ /* 0x000fe4000bf06270 */
[----:B0-----:R-:W-:-:S04]  /*c900*/  @!P1 LEA R4, P2, R225, R13, 0x2 ;  /* 0x0000000de1049211 */ /* 0x001fc800078410ff */
[----:B------:R-:W-:Y:S02]  /*c910*/  @!P1 LEA.HI.X R5, R225, R12, R176, 0x2, P2 ;  /* 0x0000000ce1059211 */ /* 0x000fe400010f14b0 */
[----:B------:R-:W-:-:S03]  /*c920*/  ISETP.GE.AND P2, PT, R223, UR7, PT ;  /* 0x00000007df007c0c */ /* 0x000fc6000bf46270 */
[----:B------:R0:W-:Y:S02]  /*c930*/  @!P1 ST.E.64 desc[UR44][R4.64], R36 ;  /* 0x0000002404009985 */ /* 0x0001e4000c101b2c */
[----:B0-----:R-:W-:-:S04]  /*c940*/  @!P0 LEA R4, P1, R224, R13, 0x2 ;  /* 0x0000000de0048211 */ /* 0x001fc800078210ff */
[----:B------:R-:W-:Y:S02]  /*c950*/  @!P0 LEA.HI.X R5, R224, R12, R175, 0x2, P1 ;  /* 0x0000000ce0058211 */ /* 0x000fe400008f14af */
[----:B------:R-:W-:-:S03]  /*c960*/  ISETP.GE.AND P1, PT, R221, UR7, PT ;  /* 0x00000007dd007c0c */ /* 0x000fc6000bf26270 */
[----:B------:R0:W-:Y:S01]  /*c970*/  @!P0 ST.E.64 desc[UR44][R4.64], R40 ;  /* 0x0000002804008985 */ /* 0x0001e2000c101b2c */
[----:B------:R-:W-:-:S09]  /*c980*/  ISETP.GE.AND P0, PT, R222, UR7, PT ;  /* 0x00000007de007c0c */ /* 0x000fd2000bf06270 */
[-C--:B------:R-:W-:Y:S02]  /*c990*/  @!P1 LEA R8, P6, R221, R13.reuse, 0x2 ;  /* 0x0000000ddd089211 */ /* 0x080fe400078c10ff */
[----:B0-----:R-:W-:Y:S02]  /*c9a0*/  @!P2 LEA R4, P3, R223, R13, 0x2 ;  /* 0x0000000ddf04a211 */ /* 0x001fe400078610ff */
[-C--:B------:R-:W-:Y:S02]  /*c9b0*/  @!P1 LEA.HI.X R9, R221, R12.reuse, R20, 0x2, P6 ;  /* 0x0000000cdd099211 */ /* 0x080fe400030f1414 */
[----:B------:R-:W-:Y:S02]  /*c9c0*/  @!P2 LEA.HI.X R5, R223, R12, R174, 0x2, P3 ;  /* 0x0000000cdf05a211 */ /* 0x000fe400018f14ae */
[----:B------:R-:W-:-:S03]  /*c9d0*/  ISETP.GE.AND P3, PT, R220, UR7, PT ;  /* 0x00000007dc007c0c */ /* 0x000fc6000bf66270 */
[----:B------:R0:W-:Y:S02]  /*c9e0*/  @!P2 ST.E.64 desc[UR44][R4.64], R44 ;  /* 0x0000002c0400a985 */ /* 0x0001e4000c101b2c */
[----:B0-----:R-:W-:-:S04]  /*c9f0*/  @!P0 LEA R4, P2, R222, R13, 0x2 ;  /* 0x0000000dde048211 */ /* 0x001fc800078410ff */
[----:B------:R-:W-:-:S05]  /*ca00*/  @!P0 LEA.HI.X R5, R222, R12, R21, 0x2, P2 ;  /* 0x0000000cde058211 */ /* 0x000fca00010f1415 */
[----:B------:R0:W-:Y:S01]  /*ca10*/  @!P0 ST.E.64 desc[UR44][R4.64], R48 ;  /* 0x0000003004008985 */ /* 0x0001e2000c101b2c */
[----:B------:R-:W-:-:S03]  /*ca20*/  ISETP.GE.AND P0, PT, R217, UR7, PT ;  /* 0x00000007d9007c0c */ /* 0x000fc6000bf06270 */
[----:B------:R1:W-:Y:S01]  /*ca30*/  @!P1 ST.E.64 desc[UR44][R8.64], R52 ;  /* 0x0000003408009985 */ /* 0x0003e2000c101b2c */
[----:B------:R-:W-:Y:S02]  /*ca40*/  ISETP.GE.AND P1, PT, R216, UR7, PT ;  /* 0x00000007d8007c0c */ /* 0x000fe4000bf26270 */
[CC--:B0-----:R-:W-:Y:S02]  /*ca50*/  @!P3 LEA R4, P6, R220.reuse, R13.reuse, 0x2 ;  /* 0x0000000ddc04b211 */ /* 0x0c1fe400078c10ff */
[CC--:B-1----:R-:W-:Y:S02]  /*ca60*/  @!P4 LEA R8, P2, R219.reuse, R13.reuse, 0x2 ;  /* 0x0000000ddb08c211 */ /* 0x0c2fe400078410ff */
[-C--:B------:R-:W-:Y:S02]  /*ca70*/  @!P3 LEA.HI.X R5, R220, R12.reuse, R173, 0x2, P6 ;  /* 0x0000000cdc05b211 */ /* 0x080fe400030f14ad */
[----:B------:R-:W-:Y:S02]  /*ca80*/  @!P5 LEA R10, P6, R218, R13, 0x2 ;  /* 0x0000000dda0ad211 */ /* 0x000fe400078c10ff */
        /* <DEDUP_REMOVED lines=8> */
[CC--:B0-----:R-:W-:Y:S02]  /*cb10*/  @!P0 LEA R4, P6, R217.reuse, R13.reuse, 0x2 ;  /* 0x0000000dd9048211 */ /* 0x0c1fe400078c10ff */
[----:B-1----:R-:W-:Y:S02]  /*cb20*/  @!P1 LEA R8, P5, R216, R13, 0x2 ;  /* 0x0000000dd8089211 */ /* 0x002fe400078a10ff */
[----:B------:R-:W-:-:S02]  /*cb30*/  @!P0 LEA.HI.X R5, R217, R12, R170, 0x2, P6 ;  /* 0x0000000cd9058211 */ /* 0x000fc400030f14aa */
[-C--:B------:R-:W-:Y:S02]  /*cb40*/  @!P1 LEA.HI.X R9, R216, R12.reuse, R169, 0x2, P5 ;  /* 0x0000000cd8099211 */ /* 0x080fe400028f14a9 */
[----:B------:R-:W-:Y:S01]  /*cb50*/  ISETP.GE.AND P5, PT, R212, UR7, PT ;  /* 0x00000007d4007c0c */ /* 0x000fe2000bfa6270 */
[----:B------:R0:W-:Y:S01]  /*cb60*/  @!P0 ST.E.64 desc[UR44][R4.64], R68 ;  /* 0x0000004404008985 */ /* 0x0001e2000c101b2c */
[----:B--2---:R-:W-:Y:S02]  /*cb70*/  @!P2 LEA R10, P6, R215, R13, 0x2 ;  /* 0x0000000dd70aa211 */ /* 0x004fe400078c10ff */
[----:B------:R-:W-:Y:S01]  /*cb80*/  ISETP.GE.AND P0, PT, R211, UR7, PT ;  /* 0x00000007d3007c0c */ /* 0x000fe2000bf06270 */
[----:B------:R1:W-:Y:S01]  /*cb90*/  @!P1 ST.E.64 desc[UR44][R8.64], R72 ;  /* 0x0000004808009985 */ /* 0x0003e2000c101b2c */
[----:B------:R-:W-:-:S05]  /*cba0*/  @!P2 LEA.HI.X R11, R215, R12, R168, 0x2, P6 ;  /* 0x0000000cd70ba211 */ /* 0x000fca00030f14a8 */
[----:B------:R2:W-:Y:S01]  /*cbb0*/  @!P2 ST.E.64 desc[UR44][R10.64], R76 ;  /* 0x0000004c0a00a985 */ /* 0x0005e2000c101b2c */
[----:B0-----:R-:W-:-:S04]  /*cbc0*/  @!P3 LEA R4, P1, R214, R13, 0x2 ;  /* 0x0000000dd604b211 */ /* 0x001fc800078210ff */
[-C--:B------:R-:W-:Y:S02]  /*cbd0*/  @!P3 LEA.HI.X R5, R214, R12.reuse, R167, 0x2, P1 ;  /* 0x0000000cd605b211 */ /* 0x080fe400008f14a7 */
[----:B------:R-:W-:Y:S02]  /*cbe0*/  ISETP.GE.AND P1, PT, R210, UR7, PT ;  /* 0x00000007d2007c0c */ /* 0x000fe4000bf26270 */
[CC--:B-1----:R-:W-:Y:S01]  /*cbf0*/  @!P4 LEA R8, P2, R213.reuse, R13.reuse, 0x2 ;  /* 0x0000000dd508c211 */ /* 0x0c2fe200078410ff */
[----:B------:R0:W-:Y:S01]  /*cc00*/  @!P3 ST.E.64 desc[UR44][R4.64], R80 ;  /* 0x000000500400b985 */ /* 0x0001e2000c101b2c */
[----:B--2---:R-:W-:Y:S02]  /*cc10*/  @!P5 LEA R10, P6, R212, R13, 0x2 ;  /* 0x0000000dd40ad211 */ /* 0x004fe400078c10ff */
[----:B------:R-:W-:Y:S02]  /*cc20*/  @!P4 LEA.HI.X R9, R213, R12, R166, 0x2, P2 ;  /* 0x0000000cd509c211 */ /* 0x000fe400010f14a6 */
[----:B------:R-:W-:-:S02]  /*cc30*/  ISETP.GE.AND P2, PT, R209, UR7, PT ;  /* 0x00000007d1007c0c */ /* 0x000fc4000bf46270 */
[----:B------:R-:W-:Y:S01]  /*cc40*/  @!P5 LEA.HI.X R11, R212, R12, R165, 0x2, P6 ;  /* 0x0000000cd40bd211 */ /* 0x000fe200030f14a5 */
[----:B------:R1:W-:Y:S01]  /*cc50*/  @!P4 ST.E.64 desc[UR44][R8.64], R84 ;  /* 0x000000540800c985 */ /* 0x0003e2000c101b2c */
[----:B------:R-:W-:-:S03]  /*cc60*/  ISETP.GE.AND P4, PT, R207, UR7, PT ;  /* 0x00000007cf007c0c */ /* 0x000fc6000bf86270 */
[----:B------:R2:W-:Y:S01]  /*cc70*/  @!P5 ST.E.64 desc[UR44][R10.64], R88 ;  /* 0x000000580a00d985 */ /* 0x0005e2000c101b2c */
[----:B------:R-:W-:Y:S02]  /*cc80*/  ISETP.GE.AND P5, PT, R208, UR7, PT ;  /* 0x00000007d0007c0c */ /* 0x000fe4000bfa6270 */
[----:B0-----:R-:W-:-:S04]  /*cc90*/  @!P0 LEA R4, P6, R211, R13, 0x2 ;  /* 0x0000000dd3048211 */ /* 0x001fc800078c10ff */
[----:B------:R-:W-:Y:S02]  /*cca0*/  @!P0 LEA.HI.X R5, R211, R12, R164, 0x2, P6 ;  /* 0x0000000cd3058211 */ /* 0x000fe400030f14a4 */
[----:B-1----:R-:W-:-:S03]  /*ccb0*/  @!P1 LEA R8, P3, R210, R13, 0x2 ;  /* 0x0000000dd2089211 */ /* 0x002fc600078610ff */
[----:B------:R0:W-:Y:S01]  /*ccc0*/  @!P0 ST.E.64 desc[UR44][R4.64], R92 ;  /* 0x0000005c04008985 */ /* 0x0001e2000c101b2c */
[-C--:B------:R-:W-:Y:S02]  /*ccd0*/  @!P1 LEA.HI.X R9, R210, R12.reuse, R163, 0x2, P3 ;  /* 0x0000000cd2099211 */ /* 0x080fe400018f14a3 */
[----:B------:R-:W-:Y:S02]  /*cce0*/  ISETP.GE.AND P3, PT, R206, UR7, PT ;  /* 0x00000007ce007c0c */ /* 0x000fe4000bf66270 */
[CC--:B--2---:R-:W-:Y:S01]  /*ccf0*/  @!P2 LEA R10, P6, R209.reuse, R13.reuse, 0x2 ;  /* 0x0000000dd10aa211 */ /* 0x0c4fe200078c10ff */
[----:B------:R1:W-:Y:S01]  /*cd00*/  @!P1 ST.E.64 desc[UR44][R8.64], R96 ;  /* 0x0000006008009985 */ /* 0x0003e2000c101b2c */
[----:B------:R-:W-:Y:S02]  /*cd10*/  ISETP.GE.AND P1, PT, R204, UR7, PT ;  /* 0x00000007cc007c0c */ /* 0x000fe4000bf26270 */
[----:B------:R-:W-:Y:S02]  /*cd20*/  @!P2 LEA.HI.X R11, R209, R12, R162, 0x2, P6 ;  /* 0x0000000cd10ba211 */ /* 0x000fe400030f14a2 */
[----:B0-----:R-:W-:-:S03]  /*cd30*/  @!P5 LEA R4, P6, R208, R13, 0x2 ;  /* 0x0000000dd004d211 */ /* 0x001fc600078c10ff */
[----:B------:R0:W-:Y:S01]  /*cd40*/  @!P2 ST.E.64 desc[UR44][R10.64], R100 ;  /* 0x000000640a00a985 */ /* 0x0001e2000c101b2c */
[----:B------:R-:W-:Y:S02]  /*cd50*/  ISETP.GE.AND P2, PT, R205, UR7, PT ;  /* 0x00000007cd007c0c */ /* 0x000fe4000bf46270 */
[----:B------:R-:W-:Y:S02]  /*cd60*/  @!P5 LEA.HI.X R5, R208, R12, R161, 0x2, P6 ;  /* 0x0000000cd005d211 */ /* 0x000fe400030f14a1 */
[----:B-1----:R-:W-:-:S03]  /*cd70*/  @!P4 LEA R8, P0, R207, R13, 0x2 ;  /* 0x0000000dcf08c211 */ /* 0x002fc600078010ff */
[----:B------:R1:W-:Y:S01]  /*cd80*/  @!P5 ST.E.64 desc[UR44][R4.64], R104 ;  /* 0x000000680400d985 */ /* 0x0003e2000c101b2c */
[-C--:B------:R-:W-:Y:S02]  /*cd90*/  @!P4 LEA.HI.X R9, R207, R12.reuse, R160, 0x2, P0 ;  /* 0x0000000ccf09c211 */ /* 0x080fe400000f14a0 */
[----:B------:R-:W-:Y:S02]  /*cda0*/  ISETP.GE.AND P0, PT, R203, UR7, PT ;  /* 0x00000007cb007c0c */ /* 0x000fe4000bf06270 */
[CC--:B0-----:R-:W-:Y:S01]  /*cdb0*/  @!P3 LEA R10, P6, R206.reuse, R13.reuse, 0x2 ;  /* 0x0000000dce0ab211 */ /* 0x0c1fe200078c10ff */
[----:B------:R0:W-:Y:S03]  /*cdc0*/  @!P4 ST.E.64 desc[UR44][R8.64], R108 ;  /* 0x0000006c0800c985 */ /* 0x0001e6000c101b2c */
[----:B------:R-:W-:Y:S02]  /*cdd0*/  @!P3 LEA.HI.X R11, R206, R12, R159, 0x2, P6 ;  /* 0x0000000cce0bb211 */ /* 0x000fe400030f149f */
[----:B-1----:R-:W-:-:S03]  /*cde0*/  @!P2 LEA R4, P4, R205, R13, 0x2 ;  /* 0x0000000dcd04a211 */ /* 0x002fc600078810ff */
[----:B------:R1:W-:Y:S01]  /*cdf0*/  @!P3 ST.E.64 desc[UR44][R10.64], R112 ;  /* 0x000000700a00b985 */ /* 0x0003e2000c101b2c */
[----:B------:R-:W-:Y:S02]  /*ce00*/  ISETP.GE.AND P3, PT, R202, UR7, PT ;  /* 0x00000007ca007c0c */ /* 0x000fe4000bf66270 */
[-C--:B------:R-:W-:Y:S02]  /*ce10*/  @!P2 LEA.HI.X R5, R205, R12.reuse, R158, 0x2, P4 ;  /* 0x0000000ccd05a211 */ /* 0x080fe400020f149e */
[----:B------:R-:W-:Y:S02]  /*ce20*/  ISETP.GE.AND P4, PT, R201, UR7, PT ;  /* 0x00000007c9007c0c */ /* 0x000fe4000bf86270 */
[----:B0-----:R-:W-:Y:S01]  /*ce30*/  @!P1 LEA R8, P5, R204, R13, 0x2 ;  /* 0x0000000dcc089211 */ /* 0x001fe200078a10ff */
[----:B------:R0:W-:Y:S01]  /*ce40*/  @!P2 ST.E.64 desc[UR44][R4.64], R116 ;  /* 0x000000740400a985 */ /* 0x0001e2000c101b2c */
[----:B------:R-:W-:Y:S02]  /*ce50*/  ISETP.GE.AND P2, PT, R200, UR7, PT ;  /* 0x00000007c8007c0c */ /* 0x000fe4000bf46270 */
[----:B------:R-:W-:-:S02]  /*ce60*/  @!P1 LEA.HI.X R9, R204, R12, R157, 0x2, P5 ;  /* 0x0000000ccc099211 */ /* 0x000fc400028f149d */
[----:B-1----:R-:W-:-:S03]  /*ce70*/  @!P0 LEA R10, P6, R203, R13, 0x2 ;  /* 0x0000000dcb0a8211 */ /* 0x002fc600078c10ff */
[----:B------:R1:W-:Y:S01]  /*ce80*/  @!P1 ST.E.64 desc[UR44][R8.64], R120 ;  /* 0x0000007808009985 */ /* 0x0003e2000c101b2c */
[----:B------:R-:W-:Y:S02]  /*ce90*/  ISETP.GE.AND P1, PT, R199, UR7, PT ;  /* 0x00000007c7007c0c */ /* 0x000fe4000bf26270 */
[----:B------:R-:W-:Y:S02]  /*cea0*/  @!P0 LEA.HI.X R11, R203, R12, R156, 0x2, P6 ;  /* 0x0000000ccb0b8211 */ /* 0x000fe400030f149c */
[----:B0-----:R-:W-:-:S03]  /*ceb0*/  @!P3 LEA R4, P5, R202, R13, 0x2 ;  /* 0x0000000dca04b211 */ /* 0x001fc600078a10ff */
[----:B------:R0:W-:Y:S01]  /*cec0*/  @!P0 ST.E.64 desc[UR44][R10.64], R124 ;  /* 0x0000007c0a008985 */ /* 0x0001e2000c101b2c */
[----:B------:R-:W-:Y:S02]  /*ced0*/  ISETP.GE.AND P0, PT, R198, UR7, PT ;  /* 0x00000007c6007c0c */ /* 0x000fe4000bf06270 */
[-C--:B------:R-:W-:Y:S02]  /*cee0*/  @!P3 LEA.HI.X R5, R202, R12.reuse, R155, 0x2, P5 ;  /* 0x0000000cca05b211 */ /* 0x080fe400028f149b */
[----:B------:R-:W-:Y:S02]  /*cef0*/  ISETP.GE.AND P5, PT, R197, UR7, PT ;  /* 0x00000007c5007c0c */ /* 0x000fe4000bfa6270 */
[C---:B-1----:R-:W-:Y:S01]  /*cf00*/  @!P4 LEA R8, P6, R201.reuse, R13, 0x2 ;  /* 0x0000000dc908c211 */ /* 0x042fe200078c10ff */
[----:B------:R1:W-:Y:S03]  /*cf10*/  @!P3 ST.E.64 desc[UR44][R4.64], R128 ;  /* 0x000000800400b985 */ /* 0x0003e6000c101b2c */
[----:B------:R-:W-:-:S02]  /*cf20*/  @!P4 LEA.HI.X R9, R201, R12, R154, 0x2, P6 ;  /* 0x0000000cc909c211 */ /* 0x000fc400030f149a */
[----:B0-----:R-:W-:-:S03]  /*cf30*/  @!P1 LEA R10, P6, R199, R13, 0x2 ;  /* 0x0000000dc70a9211 */ /* 0x001fc600078c10ff */
[----:B------:R0:W-:Y:S01]  /*cf40*/  @!P4 ST.E.64 desc[UR44][R8.64], R132 ;  /* 0x000000840800c985 */ /* 0x0001e2000c101b2c */
[----:B------:R-:W-:Y:S02]  /*cf50*/  @!P1 LEA.HI.X R11, R199, R12, R152, 0x2, P6 ;  /* 0x0000000cc70b9211 */ /* 0x000fe400030f1498 */
[----:B-1----:R-:W-:-:S04]  /*cf60*/  @!P2 LEA R4, P3, R200, R13, 0x2 ;  /* 0x0000000dc804a211 */ /* 0x002fc800078610ff */
[-C--:B------:R-:W-:Y:S02]  /*cf70*/  @!P2 LEA.HI.X R5, R200, R12.reuse, R153, 0x2, P3 ;  /* 0x0000000cc805a211 */ /* 0x080fe400018f1499 */
[CC--:B------:R-:W-:Y:S02]  /*cf80*/  @!P5 LEA R14, P3, R197.reuse, R13.reuse, 0x2 ;  /* 0x0000000dc50ed211 */ /* 0x0c0fe400078610ff */
[C---:B0-----:R-:W-:Y:S01]  /*cf90*/  @!P0 LEA R8, P4, R198.reuse, R13, 0x2 ;  /* 0x0000000dc6088211 */ /* 0x041fe200078810ff */
[----:B------:R0:W-:Y:S01]  /*cfa0*/  @!P2 ST.E.64 desc[UR44][R4.64], R136 ;  /* 0x000000880400a985 */ /* 0x0001e2000c101b2c */
[-C--:B------:R-:W-:Y:S02]  /*cfb0*/  @!P5 LEA.HI.X R15, R197, R12.reuse, R22, 0x2, P3 ;  /* 0x0000000cc50fd211 */ /* 0x080fe400018f1416 */
[----:B------:R-:W-:Y:S01]  /*cfc0*/  @!P0 LEA.HI.X R9, R198, R12, R23, 0x2, P4 ;  /* 0x0000000cc6098211 */ /* 0x000fe200020f1417 */
[----:B------:R0:W-:Y:S04]  /*cfd0*/  @!P1 ST.E.64 desc[UR44][R10.64], R140 ;  /* 0x0000008c0a009985 */ /* 0x0001e8000c101b2c */
[----:B------:R0:W-:Y:S04]  /*cfe0*/  @!P0 ST.E.64 desc[UR44][R8.64], R144 ;  /* 0x0000009008008985 */ /* 0x0001e8000c101b2c */
[----:B------:R0:W-:Y:S02]  /*cff0*/  @!P5 ST.E.64 desc[UR44][R14.64], R148 ;  /* 0x000000940e00d985 */ /* 0x0001e4000c101b2c */
.L_x_4244:
[----:B------:R-:W-:Y:S05]  /*d000*/  BSYNC B1 ;  /* 0x0000000000017941 */ /* 0x000fea0003800000 */
.L_x_4243:
[----:B------:R-:W-:Y:S01]  /*d010*/  VIADD R7, R7, 0x8 ;  /* 0x0000000807077836 */ /* 0x000fe20000000000 */
[----:B------:R3:W4:Y:S04]  /*d020*/  SHFL.IDX PT, R18, R3, 0x1, 0x1c1f ;  /* 0x003c1f0003127f89 */ /* 0x00072800000e0000 */
[----:B------:R-:W-:Y:S01]  /*d030*/  ISETP.GE.AND P0, PT, R7, UR6, PT ;  /* 0x0000000607007c0c */ /* 0x000fe2000bf06270 */
[----:B------:R-:W0:-:S12]  /*d040*/  SHFL.IDX PT, R0, R0, 0x1, 0x1c1f ;  /* 0x003c1f0000007f89 */ /* 0x000e1800000e0000 */
[----:B---3--:R-:W-:Y:S05]  /*d050*/  @P0 BRA `(.L_x_4242) ;  /* 0x0000001400d40947 */ /* 0x008fea0003800000 */
[----:B------:R-:W-:Y:S02]  /*d060*/  ULDC UR6, c[0x0][0xbc8] ;  /* 0x0002f20000067ab9 */ /* 0x000fe40000000800 */
[----:B------:R-:W-:Y:S02]  /*d070*/  ISETP.GE.AND P4, PT, R19, UR6, PT ;  /* 0x0000000613007c0c */ /* 0x000fe4000bf86270 */
[----:B------:R-:W-:Y:S02]  /*d080*/  ISETP.GE.AND P2, PT, R227, UR6, PT ;  /* 0x00000006e3007c0c */ /* 0x000fe4000bf46270 */
[----:B------:R-:W-:Y:S02]  /*d090*/  ISETP.GE.AND P1, PT, R226, UR6, PT ;  /* 0x00000006e2007c0c */ /* 0x000fe4000bf26270 */
[----:B------:R-:W-:-:S07]  /*d0a0*/  ISETP.GE.AND P0, PT, R225, UR6, PT ;  /* 0x00000006e1007c0c */ /* 0x000fce000bf06270 */
[----:B0-----:R-:W-:-:S04]  /*d0b0*/  @!P4 LEA R4, P3, R19, R0, 0x2 ;  /* 0x000000001304c211 */ /* 0x001fc800078610ff */
[----:B----4-:R-:W-:Y:S02]  /*d0c0*/  @!P4 LEA.HI.X R5, R19, R18, R179, 0x2, P3 ;  /* 0x000000121305c211 */ /* 0x010fe400018f14b3 */
[----:B------:R-:W-:Y:S02]  /*d0d0*/  ISETP.GE.AND P3, PT, R224, UR6, PT ;  /* 0x00000006e0007c0c */ /* 0x000fe4000bf66270 */
[C---:B------:R-:W-:Y:S01]  /*d0e0*/  @!P1 LEA R8, P5, R226.reuse, R0, 0x2 ;  /* 0x00000000e2089211 */ /* 0x040fe200078a10ff */
[----:B------:R0:W-:Y:S01]  /*d0f0*/  @!P4 ST.E.64 desc[UR44][R4.64], R26 ;  /* 0x0000001a0400c985 */ /* 0x0001e2000c101b2c */
[----:B------:R-:W-:Y:S02]  /*d100*/  ISETP.GE.AND P4, PT, R223, UR6, PT ;  /* 0x00000006df007c0c */ /* 0x000fe4000bf86270 */
[----:B------:R-:W-:Y:S02]  /*d110*/  @!P1 LEA.HI.X R9, R226, R18, R177, 0x2, P5 ;  /* 0x00000012e2099211 */ /* 0x000fe400028f14b1 */
[----:B------:R-:W-:-:S02]  /*d120*/  ISETP.GE.AND P5, PT, R222, UR6, PT ;  /* 0x00000006de007c0c */ /* 0x000fc4000bfa6270 */
[----:B0-----:R-:W-:-:S04]  /*d130*/  @!P2 LEA R4, P6, R227, R0, 0x2 ;  /* 0x00000000e304a211 */ /* 0x001fc800078c10ff */
[----:B------:R-:W-:Y:S02]  /*d140*/  @!P2 LEA.HI.X R5, R227, R18, R178, 0x2, P6 ;  /* 0x00000012e305a211 */ /* 0x000fe400030f14b2 */
[----:B------:R-:W-:-:S03]  /*d150*/  @!P0 LEA R10, P6, R225, R0, 0x2 ;  /* 0x00000000e10a8211 */ /* 0x000fc600078c10ff */
[----:B------:R0:W-:Y:S01]  /*d160*/  @!P2 ST.E.64 desc[UR44][R4.64], R30 ;  /* 0x0000001e0400a985 */ /* 0x0001e2000c101b2c */
[----:B------:R-:W-:-:S03]  /*d170*/  @!P0 LEA.HI.X R11, R225, R18, R176, 0x2, P6 ;  /* 0x00000012e10b8211 */ /* 0x000fc600030f14b0 */
[----:B------:R3:W-:Y:S04]  /*d180*/  @!P1 ST.E.64 desc[UR44][R8.64], R34 ;  /* 0x0000002208009985 */ /* 0x0007e8000c101b2c */
[----:B------:R4:W-:Y:S01]  /*d190*/  @!P0 ST.E.64 desc[UR44][R10.64], R38 ;  /* 0x000000260a008985 */ /* 0x0009e2000c101b2c */
[----:B------:R-:W-:Y:S02]  /*d1a0*/  ISETP.GE.AND P0, PT, R221, UR6, PT ;  /* 0x00000006dd007c0c */ /* 0x000fe4000bf06270 */
[CC--:B0-----:R-:W-:Y:S02]  /*d1b0*/  @!P3 LEA R4, P1, R224.reuse, R0.reuse, 0x2 ;  /* 0x00000000e004b211 */ /* 0x0c1fe400078210ff */
[----:B---3--:R-:W-:Y:S02]  /*d1c0*/  @!P4 LEA R8, P2, R223, R0, 0x2 ;  /* 0x00000000df08c211 */ /* 0x008fe400078410ff */
[----:B------:R-:W-:-:S02]  /*d1d0*/  @!P3 LEA.HI.X R5, R224, R18, R175, 0x2, P1 ;  /* 0x00000012e005b211 */ /* 0x000fc400008f14af */
[----:B------:R-:W-:Y:S02]  /*d1e0*/  ISETP.GE.AND P1, PT, R220, UR6, PT ;  /* 0x00000006dc007c0c */ /* 0x000fe4000bf26270 */
[----:B------:R-:W-:Y:S01]  /*d1f0*/  @!P4 LEA.HI.X R9, R223, R18, R174, 0x2, P2 ;  /* 0x00000012df09c211 */ /* 0x000fe200010f14ae */
[----:B------:R0:W-:Y:S01]  /*d200*/  @!P3 ST.E.64 desc[UR44][R4.64], R42 ;  /* 0x0000002a0400b985 */ /* 0x0001e2000c101b2c */
[----:B------:R-:W-:Y:S02]  /*d210*/  ISETP.GE.AND P2, PT, R219, UR6, PT ;  /* 0x00000006db007c0c */ /* 0x000fe4000bf46270 */
[----:B----4-:R-:W-:Y:S01]  /*d220*/  @!P5 LEA R10, P6, R222, R0, 0x2 ;  /* 0x00000000de0ad211 */ /* 0x010fe200078c10ff */
[----:B------:R3:W-:Y:S01]  /*d230*/  @!P4 ST.E.64 desc[UR44][R8.64], R46 ;  /* 0x0000002e0800c985 */ /* 0x0007e2000c101b2c */
[----:B------:R-:W-:Y:S02]  /*d240*/  ISETP.GE.AND P3, PT, R218, UR6, PT ;  /* 0x00000006da007c0c */ /* 0x000fe4000bf66270 */
[----:B------:R-:W-:-:S02]  /*d250*/  @!P5 LEA.HI.X R11, R222, R18, R21, 0x2, P6 ;  /* 0x00000012de0bd211 */ /* 0x000fc400030f1415 */
[-C--:B--2---:R-:W-:Y:S02]  /*d260*/  @!P0 LEA R12, P6, R221, R0.reuse, 0x2 ;  /* 0x00000000dd0c8211 */ /* 0x084fe400078c10ff */
[----:B------:R-:W-:Y:S01]  /*d270*/  ISETP.GE.AND P4, PT, R217, UR6, PT ;  /* 0x00000006d9007c0c */ /* 0x000fe2000bf86270 */
[----:B------:R2:W-:Y:S01]  /*d280*/  @!P5 ST.E.64 desc[UR44][R10.64], R50 ;  /* 0x000000320a00d985 */ /* 0x0005e2000c101b2c */
[C---:B------:R-:W-:Y:S02]  /*d290*/  @!P1 LEA R14, P5, R220.reuse, R0, 0x2 ;  /* 0x00000000dc0e9211 */ /* 0x040fe400078a10ff */
[----:B-1----:R-:W-:Y:S02]  /*d2a0*/  @!P0 LEA.HI.X R13, R221, R18, R20, 0x2, P6 ;  /* 0x00000012dd0d8211 */ /* 0x002fe400030f1414 */
[----:B------:R-:W-:Y:S02]  /*d2b0*/  @!P2 LEA R20, P6, R219, R0, 0x2 ;  /* 0x00000000db14a211 */ /* 0x000fe400078c10ff */
[----:B------:R-:W-:Y:S01]  /*d2c0*/  @!P1 LEA.HI.X R15, R220, R18, R173, 0x2, P5 ;  /* 0x00000012dc0f9211 */ /* 0x000fe200028f14ad */
[----:B------:R1:W-:Y:S01]  /*d2d0*/  @!P0 ST.E.64 desc[UR44][R12.64], R54 ;  /* 0x000000360c008985 */ /* 0x0003e2000c101b2c */
[----:B------:R-:W-:-:S02]  /*d2e0*/  ISETP.GE.AND P5, PT, R216, UR6, PT ;  /* 0x00000006d8007c0c */ /* 0x000fc4000bfa6270 */
[----:B------:R-:W-:Y:S01]  /*d2f0*/  @!P2 LEA.HI.X R21, R219, R18, R172, 0x2, P6 ;  /* 0x00000012db15a211 */ /* 0x000fe200030f14ac */
[----:B------:R4:W-:Y:S01]  /*d300*/  @!P1 ST.E.64 desc[UR44][R14.64], R58 ;  /* 0x0000003a0e009985 */ /* 0x0009e2000c101b2c */
[----:B------:R-:W-:Y:S02]  /*d310*/  ISETP.GE.AND P0, PT, R215, UR6, PT ;  /* 0x00000006d7007c0c */ /* 0x000fe4000bf06270 */
[-C--:B0-----:R-:W-:Y:S01]  /*d320*/  @!P3 LEA R4, P6, R218, R0.reuse, 0x2 ;  /* 0x00000000da04b211 */ /* 0x081fe200078c10ff */
[----:B------:R0:W-:Y:S01]  /*d330*/  @!P2 ST.E.64 desc[UR44][R20.64], R62 ;  /* 0x0000003e1400a985 */ /* 0x0001e2000c101b2c */
[----:B---3--:R-:W-:Y:S02]  /*d340*/  @!P4 LEA R8, P2, R217, R0, 0x2 ;  /* 0x00000000d908c211 */ /* 0x008fe400078410ff */
[----:B------:R-:W-:Y:S02]  /*d350*/  ISETP.GE.AND P1, PT, R214, UR6, PT ;  /* 0x00000006d6007c0c */ /* 0x000fe4000bf26270 */
[----:B------:R-:W-:-:S02]  /*d360*/  @!P3 LEA.HI.X R5, R218, R18, R171, 0x2, P6 ;  /* 0x00000012da05b211 */ /* 0x000fc400030f14ab */
[----:B------:R-:W-:Y:S02]  /*d370*/  @!P4 LEA.HI.X R9, R217, R18, R170, 0x2, P2 ;  /* 0x00000012d909c211 */ /* 0x000fe400010f14aa */
[----:B------:R-:W-:Y:S01]  /*d380*/  ISETP.GE.AND P2, PT, R213, UR6, PT ;  /* 0x00000006d5007c0c */ /* 0x000fe2000bf46270 */
[----:B------:R-:W-:Y:S01]  /*d390*/  @!P3 ST.E.64 desc[UR44][R4.64], R66 ;  /* 0x000000420400b985 */ /* 0x000fe2000c101b2c */
[----:B--2---:R-:W-:-:S03]  /*d3a0*/  @!P5 LEA R10, P6, R216, R0, 0x2 ;  /* 0x00000000d80ad211 */ /* 0x004fc600078c10ff */
[----:B------:R2:W-:Y:S01]  /*d3b0*/  @!P4 ST.E.64 desc[UR44][R8.64], R70 ;  /* 0x000000460800c985 */ /* 0x0005e2000c101b2c */
[----:B------:R-:W-:Y:S02]  /*d3c0*/  @!P5 LEA.HI.X R11, R216, R18, R169, 0x2, P6 ;  /* 0x00000012d80bd211 */ /* 0x000fe400030f14a9 */
[CC--:B-1----:R-:W-:Y:S02]  /*d3d0*/  @!P0 LEA R12, P4, R215.reuse, R0.reuse, 0x2 ;  /* 0x00000000d70c8211 */ /* 0x0c2fe400078810ff */
[----:B----4-:R-:W-:Y:S01]  /*d3e0*/  @!P1 LEA R14, P3, R214, R0, 0x2 ;  /* 0x00000000d60e9211 */ /* 0x010fe200078610ff */
[----:B------:R1:W-:Y:S01]  /*d3f0*/  @!P5 ST.E.64 desc[UR44][R10.64], R74 ;  /* 0x0000004a0a00d985 */ /* 0x0003e2000c101b2c */
[----:B------:R-:W-:Y:S02]  /*d400*/  @!P0 LEA.HI.X R13, R215, R18, R168, 0x2, P4 ;  /* 0x00000012d70d8211 */ /* 0x000fe400020f14a8 */
[----:B------:R-:W-:Y:S02]  /*d410*/  ISETP.GE.AND P4, PT, R211, UR6, PT ;  /* 0x00000006d3007c0c */ /* 0x000fe4000bf86270 */
[----:B------:R-:W-:Y:S01]  /*d420*/  ISETP.GE.AND P5, PT, R212, UR6, PT ;  /* 0x00000006d4007c0c */ /* 0x000fe2000bfa6270 */
[----:B------:R3:W-:Y:S01]  /*d430*/  @!P0 ST.E.64 desc[UR44][R12.64], R78 ;  /* 0x0000004e0c008985 */ /* 0x0007e2000c101b2c */
[----:B0-----:R-:W-:-:S02]  /*d440*/  @!P2 LEA R20, P6, R213, R0, 0x2 ;  /* 0x00000000d514a211 */ /* 0x001fc400078c10ff */
[-C--:B------:R-:W-:Y:S02]  /*d450*/  @!P1 LEA.HI.X R15, R214, R18.reuse, R167, 0x2, P3 ;  /* 0x00000012d60f9211 */ /* 0x080fe400018f14a7 */
[----:B------:R-:W-:Y:S02]  /*d460*/  ISETP.GE.AND P3, PT, R210, UR6, PT ;  /* 0x00000006d2007c0c */ /* 0x000fe4000bf66270 */
[----:B------:R-:W-:Y:S01]  /*d470*/  @!P2 LEA.HI.X R21, R213, R18, R166, 0x2, P6 ;  /* 0x00000012d515a211 */ /* 0x000fe200030f14a6 */
[----:B------:R0:W-:Y:S01]  /*d480*/  @!P1 ST.E.64 desc[UR44][R14.64], R82 ;  /* 0x000000520e009985 */ /* 0x0001e2000c101b2c */
[----:B------:R-:W-:Y:S02]  /*d490*/  ISETP.GE.AND P1, PT, R208, UR6, PT ;  /* 0x00000006d0007c0c */ /* 0x000fe4000bf26270 */
[----:B--2---:R-:W-:Y:S01]  /*d4a0*/  @!P4 LEA R8, P0, R211, R0, 0x2 ;  /* 0x00000000d308c211 */ /* 0x004fe200078010ff */
[----:B------:R2:W-:Y:S01]  /*d4b0*/  @!P2 ST.E.64 desc[UR44][R20.64], R86 ;  /* 0x000000561400a985 */ /* 0x0005e2000c101b2c */
[----:B------:R-:W-:-:S02]  /*d4c0*/  ISETP.GE.AND P2, PT, R209, UR6, PT ;  /* 0x00000006d1007c0c */ /* 0x000fc4000bf46270 */
[C---:B------:R-:W-:Y:S02]  /*d4d0*/  @!P5 LEA R4, P6, R212.reuse, R0, 0x2 ;  /* 0x00000000d404d211 */ /* 0x040fe400078c10ff */
[-C--:B------:R-:W-:Y:S02]  /*d4e0*/  @!P4 LEA.HI.X R9, R211, R18.reuse, R164, 0x2, P0 ;  /* 0x00000012d309c211 */ /* 0x080fe400000f14a4 */
[----:B------:R-:W-:Y:S02]  /*d4f0*/  @!P5 LEA.HI.X R5, R212, R18, R165, 0x2, P6 ;  /* 0x00000012d405d211 */ /* 0x000fe400030f14a5 */
[----:B------:R-:W-:Y:S02]  /*d500*/  ISETP.GE.AND P0, PT, R207, UR6, PT ;  /* 0x00000006cf007c0c */ /* 0x000fe4000bf06270 */
[----:B-1----:R-:W-:Y:S01]  /*d510*/  @!P3 LEA R10, P6, R210, R0, 0x2 ;  /* 0x00000000d20ab211 */ /* 0x002fe200078c10ff */
[----:B------:R1:W-:Y:S01]  /*d520*/  @!P5 ST.E.64 desc[UR44][R4.64], R90 ;  /* 0x0000005a0400d985 */ /* 0x0003e2000c101b2c */
[----:B------:R-:W-:-:S02]  /*d530*/  ISETP.GE.AND P5, PT, R206, UR6, PT ;  /* 0x00000006ce007c0c */ /* 0x000fc4000bfa6270 */
[----:B------:R-:W-:Y:S01]  /*d540*/  @!P3 LEA.HI.X R11, R210, R18, R163, 0x2, P6 ;  /* 0x00000012d20bb211 */ /* 0x000fe200030f14a3 */
[----:B------:R4:W-:Y:S01]  /*d550*/  @!P4 ST.E.64 desc[UR44][R8.64], R94 ;  /* 0x0000005e0800c985 */ /* 0x0009e2000c101b2c */
[-C--:B---3--:R-:W-:Y:S02]  /*d560*/  @!P2 LEA R12, P6, R209, R0.reuse, 0x2 ;  /* 0x00000000d10ca211 */ /* 0x088fe400078c10ff */
[----:B------:R-:W-:Y:S01]  /*d570*/  ISETP.GE.AND P4, PT, R205, UR6, PT ;  /* 0x00000006cd007c0c */ /* 0x000fe2000bf86270 */
[----:B------:R3:W-:Y:S01]  /*d580*/  @!P3 ST.E.64 desc[UR44][R10.64], R98 ;  /* 0x000000620a00b985 */ /* 0x0007e2000c101b2c */
[----:B0-----:R-:W-:Y:S02]  /*d590*/  @!P1 LEA R14, P3, R208, R0, 0x2 ;  /* 0x00000000d00e9211 */ /* 0x001fe400078610ff */
[----:B------:R-:W-:Y:S02]  /*d5a0*/  @!P2 LEA.HI.X R13, R209, R18, R162, 0x2, P6 ;  /* 0x00000012d10da211 */ /* 0x000fe400030f14a2 */
[----:B--2---:R-:W-:-:S02]  /*d5b0*/  @!P0 LEA R20, P6, R207, R0, 0x2 ;  /* 0x00000000cf148211 */ /* 0x004fc400078c10ff */
[-C--:B------:R-:W-:Y:S01]  /*d5c0*/  @!P1 LEA.HI.X R15, R208, R18.reuse, R161, 0x2, P3 ;  /* 0x00000012d00f9211 */ /* 0x080fe200018f14a1 */
[----:B------:R0:W-:Y:S01]  /*d5d0*/  @!P2 ST.E.64 desc[UR44][R12.64], R102 ;  /* 0x000000660c00a985 */ /* 0x0001e2000c101b2c */
[----:B------:R-:W-:Y:S02]  /*d5e0*/  ISETP.GE.AND P3, PT, R204, UR6, PT ;  /* 0x00000006cc007c0c */ /* 0x000fe4000bf66270 */
[----:B------:R-:W-:Y:S01]  /*d5f0*/  @!P0 LEA.HI.X R21, R207, R18, R160, 0x2, P6 ;  /* 0x00000012cf158211 */ /* 0x000fe200030f14a0 */
[----:B------:R2:W-:Y:S01]  /*d600*/  @!P1 ST.E.64 desc[UR44][R14.64], R106 ;  /* 0x0000006a0e009985 */ /* 0x0005e2000c101b2c */
[-C--:B-1----:R-:W-:Y:S02]  /*d610*/  @!P5 LEA R4, P1, R206, R0.reuse, 0x2 ;  /* 0x00000000ce04d211 */ /* 0x082fe400078210ff */
[----:B----4-:R-:W-:Y:S01]  /*d620*/  @!P4 LEA R8, P2, R205, R0, 0x2 ;  /* 0x00000000cd08c211 */ /* 0x010fe200078410ff */
[----:B------:R-:W-:Y:S01]  /*d630*/  @!P0 ST.E.64 desc[UR44][R20.64], R110 ;  /* 0x0000006e14008985 */ /* 0x000fe2000c101b2c */
[----:B------:R-:W-:-:S02]  /*d640*/  ISETP.GE.AND P0, PT, R203, UR6, PT ;  /* 0x00000006cb007c0c */ /* 0x000fc4000bf06270 */
[----:B------:R-:W-:Y:S02]  /*d650*/  @!P5 LEA.HI.X R5, R206, R18, R159, 0x2, P1 ;  /* 0x00000012ce05d211 */ /* 0x000fe400008f149f */
[----:B------:R-:W-:Y:S02]  /*d660*/  ISETP.GE.AND P1, PT, R202, UR6, PT ;  /* 0x00000006ca007c0c */ /* 0x000fe4000bf26270 */
[C---:B---3--:R-:W-:Y:S01]  /*d670*/  @!P3 LEA R10, P6, R204.reuse, R0, 0x2 ;  /* 0x00000000cc0ab211 */ /* 0x048fe200078c10ff */
[----:B------:R1:W-:Y:S01]  /*d680*/  @!P5 ST.E.64 desc[UR44][R4.64], R114 ;  /* 0x000000720400d985 */ /* 0x0003e2000c101b2c */
[-C--:B------:R-:W-:Y:S02]  /*d690*/  @!P4 LEA.HI.X R9, R205, R18.reuse, R158, 0x2, P2 ;  /* 0x00000012cd09c211 */ /* 0x080fe400010f149e */
[----:B------:R-:W-:Y:S02]  /*d6a0*/  @!P3 LEA.HI.X R11, R204, R18, R157, 0x2, P6 ;  /* 0x00000012cc0bb211 */ /* 0x000fe400030f149d */
[----:B------:R-:W-:Y:S01]  /*d6b0*/  ISETP.GE.AND P2, PT, R199, UR6, PT ;  /* 0x00000006c7007c0c */ /* 0x000fe2000bf46270 */
[----:B------:R3:W-:Y:S01]  /*d6c0*/  @!P4 ST.E.64 desc[UR44][R8.64], R118 ;  /* 0x000000760800c985 */ /* 0x0007e2000c101b2c */
[----:B------:R-:W-:-:S02]  /*d6d0*/  ISETP.GE.AND P4, PT, R201, UR6, PT ;  /* 0x00000006c9007c0c */ /* 0x000fc4000bf86270 */
[C---:B0-----:R-:W-:Y:S01]  /*d6e0*/  @!P0 LEA R12, P5, R203.reuse, R0, 0x2 ;  /* 0x00000000cb0c8211 */ /* 0x041fe200078a10ff */
[----:B------:R0:W-:Y:S01]  /*d6f0*/  @!P3 ST.E.64 desc[UR44][R10.64], R122 ;  /* 0x0000007a0a00b985 */ /* 0x0001e2000c101b2c */
[----:B------:R-:W-:Y:S02]  /*d700*/  ISETP.GE.AND P3, PT, R200, UR6, PT ;  /* 0x00000006c8007c0c */ /* 0x000fe4000bf66270 */
[----:B------:R-:W-:Y:S02]  /*d710*/  @!P0 LEA.HI.X R13, R203, R18, R156, 0x2, P5 ;  /* 0x00000012cb0d8211 */ /* 0x000fe400028f149c */
[----:B------:R-:W-:Y:S02]  /*d720*/  ISETP.GE.AND P5, PT, R198, UR6, PT ;  /* 0x00000006c6007c0c */ /* 0x000fe4000bfa6270 */
[-C--:B--2---:R-:W-:Y:S01]  /*d730*/  @!P1 LEA R14, P6, R202, R0.reuse, 0x2 ;  /* 0x00000000ca0e9211 */ /* 0x084fe200078c10ff */
[----:B------:R2:W-:Y:S02]  /*d740*/  @!P0 ST.E.64 desc[UR44][R12.64], R126 ;  /* 0x0000007e0c008985 */ /* 0x0005e4000c101b2c */
[----:B-1----:R-:W-:-:S02]  /*d750*/  @!P4 LEA R4, P0, R201, R0, 0x2 ;  /* 0x00000000c904c211 */ /* 0x002fc400078010ff */
[----:B------:R-:W-:Y:S02]  /*d760*/  @!P1 LEA.HI.X R15, R202, R18, R155, 0x2, P6 ;  /* 0x00000012ca0f9211 */ /* 0x000fe400030f149b */
[----:B---3--:R-:W-:Y:S02]  /*d770*/  @!P3 LEA R8, P6, R200, R0, 0x2 ;  /* 0x00000000c808b211 */ /* 0x008fe400078c10ff */
[----:B------:R-:W-:Y:S01]  /*d780*/  @!P4 LEA.HI.X R5, R201, R18, R154, 0x2, P0 ;  /* 0x00000012c905c211 */ /* 0x000fe200000f149a */
[----:B------:R2:W-:Y:S01]  /*d790*/  @!P1 ST.E.64 desc[UR44][R14.64], R130 ;  /* 0x000000820e009985 */ /* 0x0005e2000c101b2c */
[-C--:B0-----:R-:W-:Y:S02]  /*d7a0*/  @!P2 LEA R10, P1, R199, R0.reuse, 0x2 ;  /* 0x00000000c70aa211 */ /* 0x081fe400078210ff */
[----:B------:R-:W-:Y:S01]  /*d7b0*/  @!P5 LEA R20, P0, R198, R0, 0x2 ;  /* 0x00000000c614d211 */ /* 0x000fe200078010ff */
        /* <DEDUP_REMOVED lines=9> */
[----:B--2---:R-:W-:-:S04]  /*d850*/  LEA R4, P0, R197, R0, 0x2 ;  /* 0x00000000c5047211 */ /* 0x004fc800078010ff */
[----:B------:R-:W-:-:S05]  /*d860*/  LEA.HI.X R5, R197, R18, R22, 0x2, P0 ;  /* 0x00000012c5057211 */ /* 0x000fca00000f1416 */
[----:B------:R0:W-:Y:S01]  /*d870*/  ST.E.64 desc[UR44][R4.64], R150 ;  /* 0x0000009604007985 */ /* 0x0001e2000c101b2c */
[----:B------:R-:W-:Y:S05]  /*d880*/  BRA `(.L_x_4242) ;  /* 0x0000000c00c87947 */ /* 0x000fea0003800000 */
.L_x_4236:
[----:B------:R-:W0:Y:S01]  /*d890*/  LDC.64 R8, c[0x0][0xd00] ;  /* 0x00034000ff087b82 */ /* 0x000e220000000a00 */
[----:B------:R-:W-:Y:S01]  /*d8a0*/  ULDC.64 UR6, c[0x0][0xd08] ;  /* 0x0003420000067ab9 */ /* 0x000fe20000000a00 */
[----:B------:R-:W-:Y:S01]  /*d8b0*/  IMAD.MOV.U32 R3, RZ, RZ, RZ ;  /* 0x000000ffff037224 */ /* 0x000fe200078e00ff */
[----:B------:R-:W-:-:S04]  /*d8c0*/  ISETP.NE.U32.AND P1, PT, RZ, UR6, PT ;  /* 0x00000006ff007c0c */ /* 0x000fc8000bf25070 */
[----:B------:R-:W-:Y:S01]  /*d8d0*/  ISETP.NE.AND.EX P1, PT, RZ, UR7, PT, P1 ;  /* 0x00000007ff007c0c */ /* 0x000fe2000bf25310 */
[----:B------:R-:W1:Y:S01]  /*d8e0*/  LDC.64 R4, c[0x0][0xd00] ;  /* 0x00034000ff047b82 */ /* 0x000e620000000a00 */
[----:B0-----:R-:W-:-:S04]  /*d8f0*/  ISETP.NE.U32.AND P0, PT, R8, RZ, PT ;  /* 0x000000ff0800720c */ /* 0x001fc80003f05070 */
[----:B------:R-:W-:Y:S01]  /*d900*/  ISETP.NE.AND.EX P0, PT, R9, RZ, PT, P0 ;  /* 0x000000ff0900720c */ /* 0x000fe20003f05300 */
[----:B-1----:R-:W-:-:S06]  /*d910*/  IMAD.WIDE R8, R188, 0x4, R4 ;  /* 0x00000004bc087825 */ /* 0x002fcc00078e0204 */
[C---:B------:R-:W-:Y:S01]  /*d920*/  @P1 LEA R4, P2, R188.reuse, UR6, 0x2 ;  /* 0x00000006bc041c11 */ /* 0x040fe2000f8410ff */
[----:B------:R-:W-:Y:S02]  /*d930*/  ULDC UR6, c[0x0][0xb88] ;  /* 0x0002e20000067ab9 */ /* 0x000fe40000000800 */
[----:B------:R-:W-:Y:S01]  /*d940*/  IMAD.U32 R0, RZ, RZ, UR6 ;  /* 0x00000006ff007e24 */ /* 0x000fe2000f8e00ff */
[----:B------:R-:W-:Y:S02]  /*d950*/  @P1 LEA.HI.X R5, R188, UR7, R196, 0x2, P2 ;  /* 0x00000007bc051c11 */ /* 0x000fe400090f14c4 */
[----:B------:R0:W5:Y:S04]  /*d960*/  @P0 LDG.E R3, desc[UR44][R8.64] ;  /* 0x0000002c08030981 */ /* 0x000168000c1e1900 */
[----:B------:R0:W5:Y:S01]  /*d970*/  @P1 LDG.E R0, desc[UR44][R4.64] ;  /* 0x0000002c04001981 */ /* 0x000162000c1e1900 */
[----:B------:R-:W-:Y:S01]  /*d980*/  ISETP.NE.AND P2, PT, R22, RZ, PT ;  /* 0x000000ff1600720c */ /* 0x000fe20003f45270 */
[----:B------:R-:W1:-:S12]  /*d990*/  S2R R7, SR_TID.X ;  /* 0x0000000000077919 */ /* 0x000e580000002100 */
[----:B------:R-:W2:Y:S01]  /*d9a0*/  @!P2 LDC R22, c[0x0][0xbd4] ;  /* 0x0002f500ff16ab82 */ /* 0x000ea20000000800 */
[----:B-1----:R-:W-:Y:S01]  /*d9b0*/  VIADD R28, R7, 0xffffff80 ;  /* 0xffffff80071c7836 */ /* 0x002fe20000000000 */
[----:B--2---:R-:W-:-:S04]  /*d9c0*/  ISETP.GT.AND P2, PT, R22, 0x1, PT ;  /* 0x000000011600780c */ /* 0x004fc80003f44270 */
[----:B------:R-:W-:Y:S01]  /*d9d0*/  ISETP.GT.AND P3, PT, R28, 0x3f, PT ;  /* 0x0000003f1c00780c */ /* 0x000fe20003f64270 */
[----:B0-----:R-:W-:-:S12]  /*d9e0*/  @P1 BRA `(.L_x_4245) ;  /* 0x0000000000101947 */ /* 0x001fd80003800000 */
[----:B------:R-:W-:Y:S05]  /*d9f0*/  @!P0 BRA `(.L_x_4245) ;  /* 0x00000000000c8947 */ /* 0x000fea0003800000 */
[----:B------:R-:W2:Y:S04]  /*da00*/  LDG.E R5, desc[UR44][R8.64] ;  /* 0x0000002c08057981 */ /* 0x000ea8000c1e1900 */
[----:B-----5:R-:W2:Y:S02]  /*da10*/  LDG.E R0, desc[UR44][R8.64+0x4] ;  /* 0x0000042c08007981 */ /* 0x020ea4000c1e1900 */
[----:B--2---:R-:W-:-:S07]  /*da20*/  IMAD.IADD R0, R0, 0x1, -R5 ;  /* 0x0000000100007824 */ /* 0x004fce00078e0a05 */
.L_x_4245:
[----:B------:R-:W-:Y:S01]  /*da30*/  BSSY B1, `(.L_x_4246) ;  /* 0x0000038000017945 */ /* 0x000fe20003800000 */
[----:B------:R-:W-:Y:S02]  /*da40*/  SEL R25, R188, RZ, !P0 ;  /* 0x000000ffbc197207 */ /* 0x000fe40004000000 */
[----:B------:R-:W-:Y:S02]  /*da50*/  SEL R196, R196, RZ, !P0 ;  /* 0x000000ffc4c47207 */ /* 0x000fe40004000000 */
[----:B-----5:R-:W-:Y:S01]  /*da60*/  SHF.R.S32.HI R24, RZ, 0x1f, R3 ;  /* 0x0000001fff187819 */ /* 0x020fe20000011403 */
[----:B------:R-:W-:Y:S06]  /*da70*/  @P3 BRA `(.L_x_4247) ;  /* 0x0000000000cc3947 */ /* 0x000fec0003800000 */
[----:B------:R-:W0:Y:S01]  /*da80*/  S2R R4, SR_TID.X ;  /* 0x0000000000047919 */ /* 0x000e220000002100 */
[----:B------:R-:W1:Y:S01]  /*da90*/  LDC R27, c[0x0][0xce8] ;  /* 0x00033a00ff1b7b82 */ /* 0x000e620000000800 */
[----:B------:R-:W-:-:S04]  /*daa0*/  IMAD.U32 R5, RZ, RZ, UR42 ;  /* 0x0000002aff057e24 */ /* 0x000fc8000f8e00ff */
[----:B0-----:R-:W-:Y:S02]  /*dab0*/  IMAD R4, R5, 0x40, R4 ;  /* 0x0000004005047824 */ /* 0x001fe400078e0204 */
[----:B-1----:R-:W-:Y:S02]  /*dac0*/  IMAD R5, R0, R27, RZ ;  /* 0x0000001b00057224 */ /* 0x002fe400078e02ff */
[----:B------:R-:W-:-:S05]  /*dad0*/  VIADD R26, R4, 0xffffff80 ;  /* 0xffffff80041a7836 */ /* 0x000fca0000000000 */
[----:B------:R-:W-:-:S13]  /*dae0*/  ISETP.GE.AND P0, PT, R26, R5, PT ;  /* 0x000000051a00720c */ /* 0x000fda0003f06270 */
[----:B------:R-:W-:Y:S05]  /*daf0*/  @P0 BRA `(.L_x_4247) ;  /* 0x0000000000ac0947 */ /* 0x000fea0003800000 */
[----:B------:R-:W-:Y:S01]  /*db00*/  ISETP.NE.AND P1, PT, R27, 0x1, PT ;  /* 0x000000011b00780c */ /* 0x000fe20003f25270 */
[----:B------:R-:W0:Y:S01]  /*db10*/  LDC.64 R4, c[0x0][0xca8] ;  /* 0x00032a00ff047b82 */ /* 0x000e220000000a00 */
[----:B------:R-:W-:Y:S01]  /*db20*/  ISETP.GT.AND P0, PT, R22, 0x1, PT ;  /* 0x000000011600780c */ /* 0x000fe20003f04270 */
[----:B------:R-:W-:Y:S02]  /*db30*/  IMAD.MOV.U32 R22, RZ, RZ, 0xab8 ;  /* 0x00000ab8ff167424 */ /* 0x000fe400078e00ff */
[----:B------:R-:W-:Y:S01]  /*db40*/  IMAD.MOV.U32 R7, RZ, RZ, R26 ;  /* 0x000000ffff077224 */ /* 0x000fe200078e001a */
[----:B------:R-:W-:Y:S02]  /*db50*/  SEL R195, R195, RZ, P0 ;  /* 0x000000ffc3c37207 */ /* 0x000fe40000000000 */
[----:B------:R-:W-:-:S04]  /*db60*/  SEL R22, R22, 0xa78, P0 ;  /* 0x00000a7816167807 */ /* 0x000fc80000000000 */
[----:B------:R-:W1:Y:S08]  /*db70*/  LDC.64 R14, c[0x0][R22+0x220] ;  /* 0x00008800160e7b82 */ /* 0x000e700000000a00 */
[----:B------:R-:W2:Y:S08]  /*db80*/  @P1 LDC R21, c[0x0][0xcec] ;  /* 0x00033b00ff151b82 */ /* 0x000eb00000000800 */
[----:B------:R-:W3:Y:S08]  /*db90*/  LDC.64 R12, c[0x0][R22+0x218] ;  /* 0x00008600160c7b82 */ /* 0x000ef00000000a00 */
[----:B------:R-:W4:Y:S01]  /*dba0*/  @P1 LDC R29, c[0x0][0xcf0] ;  /* 0x00033c00ff1d1b82 */ /* 0x000f220000000800 */
[----:B-1----:R-:W-:-:S04]  /*dbb0*/  IMAD R15, R15, R25, RZ ;  /* 0x000000190f0f7224 */ /* 0x002fc800078e02ff */
[----:B------:R-:W-:-:S03]  /*dbc0*/  IMAD R15, R14, R196, R15 ;  /* 0x000000c40e0f7224 */ /* 0x000fc600078e020f */
[----:B------:R-:W1:Y:S01]  /*dbd0*/  LDC.64 R10, c[0x0][R22+0x228] ;  /* 0x00008a00160a7b82 */ /* 0x000e620000000a00 */
[----:B--2---:R-:W-:-:S04]  /*dbe0*/  @P1 IMAD.HI.U32 R18, R26, R21, RZ ;  /* 0x000000151a121227 */ /* 0x004fc800078e00ff */
[----:B------:R-:W-:-:S03]  /*dbf0*/  IMAD.WIDE.U32 R20, R14, R25, RZ ;  /* 0x000000190e147225 */ /* 0x000fc600078e00ff */
[----:B------:R-:W2:Y:S01]  /*dc00*/  LDC.64 R8, c[0x0][R22+0x210] ;  /* 0x0000840016087b82 */ /* 0x000ea20000000a00 */
[-C--:B---3--:R-:W-:Y:S02]  /*dc10*/  IMAD R23, R13, R189.reuse, RZ ;  /* 0x000000bd0d177224 */ /* 0x088fe400078e02ff */
[----:B------:R-:W-:-:S04]  /*dc20*/  IMAD.WIDE.U32 R12, R12, R189, RZ ;  /* 0x000000bd0c0c7225 */ /* 0x000fc800078e00ff */
[----:B------:R-:W-:Y:S01]  /*dc30*/  IMAD.IADD R14, R21, 0x1, R15 ;  /* 0x00000001150e7824 */ /* 0x000fe200078e020f */
[----:B----4-:R-:W-:Y:S01]  /*dc40*/  @P1 SHF.R.U32.HI R7, RZ, R29, R18 ;  /* 0x0000001dff071219 */ /* 0x010fe20000011612 */
[----:B0-----:R-:W0:Y:S01]  /*dc50*/  @!P0 LDC R4, c[0x0][0xc50] ;  /* 0x00031400ff048b82 */ /* 0x001e220000000800 */
[----:B------:R-:W-:Y:S01]  /*dc60*/  IMAD.IADD R23, R13, 0x1, R23 ;  /* 0x000000010d177824 */ /* 0x000fe200078e0217 */
[----:B------:R-:W-:Y:S02]  /*dc70*/  IADD3 R12, P1, P3, R20, R12, R3 ;  /* 0x0000000c140c7210 */ /* 0x000fe40007b3e003 */
[----:B------:R-:W-:Y:S02]  /*dc80*/  IMAD.MOV R13, RZ, RZ, -R7 ;  /* 0x000000ffff0d7224 */ /* 0x000fe400078e0a07 */
[----:B------:R-:W-:Y:S01]  /*dc90*/  IADD3.X R14, R14, R23, R24, P1, P3 ;  /* 0x000000170e0e7210 */ /* 0x000fe20000fe6418 */
[-C--:B-1----:R-:W-:Y:S01]  /*dca0*/  IMAD R15, R11, R195.reuse, RZ ;  /* 0x000000c30b0f7224 */ /* 0x082fe200078e02ff */
[----:B------:R-:W1:Y:S01]  /*dcb0*/  @!P0 LDC R5, c[0x0][0xc54] ;  /* 0x00031500ff058b82 */ /* 0x000e620000000800 */
[----:B------:R-:W-:-:S04]  /*dcc0*/  IMAD.WIDE.U32 R10, R10, R195, RZ ;  /* 0x000000c30a0a7225 */ /* 0x000fc800078e00ff */
[----:B------:R-:W-:Y:S01]  /*dcd0*/  IMAD.IADD R15, R11, 0x1, R15 ;  /* 0x000000010b0f7824 */ /* 0x000fe200078e020f */
[----:B------:R-:W-:Y:S01]  /*dce0*/  IADD3 R10, P0, P1, R7, R12, R10 ;  /* 0x0000000c070a7210 */ /* 0x000fe2000791e00a */
[----:B------:R-:W-:Y:S01]  /*dcf0*/  IMAD R13, R27, R13, R26 ;  /* 0x0000000d1b0d7224 */ /* 0x000fe200078e021a */
[----:B------:R-:W-:-:S03]  /*dd00*/  SHF.R.S32.HI R7, RZ, 0x1f, R7 ;  /* 0x0000001fff077819 */ /* 0x000fc60000011407 */
[----:B--2---:R-:W-:Y:S01]  /*dd10*/  IMAD R9, R9, R13, RZ ;  /* 0x0000000d09097224 */ /* 0x004fe200078e02ff */
[----:B------:R-:W-:Y:S02]  /*dd20*/  IADD3.X R11, R7, R14, R15, P0, P1 ;  /* 0x0000000e070b7210 */ /* 0x000fe400007e240f */
[----:B------:R-:W-:-:S05]  /*dd30*/  SHF.R.S32.HI R7, RZ, 0x1f, R13 ;  /* 0x0000001fff077819 */ /* 0x000fca000001140d */
[C---:B------:R-:W-:Y:S02]  /*dd40*/  IMAD R7, R8.reuse, R7, R9 ;  /* 0x0000000708077224 */ /* 0x040fe400078e0209 */
[----:B------:R-:W-:-:S04]  /*dd50*/  IMAD.WIDE.U32 R8, R8, R13, R10 ;  /* 0x0000000d08087225 */ /* 0x000fc800078e000a */
[----:B------:R-:W-:Y:S01]  /*dd60*/  IMAD.IADD R7, R9, 0x1, R7 ;  /* 0x0000000109077824 */ /* 0x000fe200078e0207 */
[----:B0-----:R-:W-:-:S04]  /*dd70*/  LEA R4, P0, R8, R4, 0x2 ;  /* 0x0000000408047211 */ /* 0x001fc800078010ff */
[----:B-1----:R-:W-:Y:S01]  /*dd80*/  LEA.HI.X R5, R8, R5, R7, 0x2, P0 ;  /* 0x0000000508057211 */ /* 0x002fe200000f1407 */
[----:B------:R-:W-:-:S05]  /*dd90*/  IMAD.MOV.U32 R7, RZ, RZ, -0x800000 ;  /* 0xff800000ff077424 */ /* 0x000fca00078e00ff */
[----:B------:R0:W-:Y:S03]  /*dda0*/  STG.E desc[UR44][R4.64], R7 ;  /* 0x0000000704007986 */ /* 0x0001e6000c10192c */
.L_x_4247:
[----:B------:R-:W-:Y:S05]  /*ddb0*/  BSYNC B1 ;  /* 0x0000000000017941 */ /* 0x000fea0003800000 */
.L_x_4246:
[----:B------:R-:W-:Y:S05]  /*ddc0*/  @P2 BRA `(.L_x_4242) ;  /* 0x0000000800782947 */ /* 0x000fea0003800000 */
[----:B------:R-:W1:Y:S01]  /*ddd0*/  LDC R11, c[0x0][0xce8] ;  /* 0x00033a00ff0b7b82 */ /* 0x000e620000000800 */
[----:B------:R-:W-:Y:S01]  /*dde0*/  ULDC.64 UR6, c[0x0][0xba0] ;  /* 0x0002e80000067ab9 */ /* 0x000fe20000000a00 */
[----:B0-----:R-:W-:Y:S01]  /*ddf0*/  SHF.R.S32.HI R7, RZ, 0x1f, R28 ;  /* 0x0000001fff077819 */ /* 0x001fe2000001141c */
[----:B------:R-:W-:Y:S01]  /*de00*/  IMAD R8, R24, UR6, RZ ;  /* 0x0000000618087c24 */ /* 0x000fe2000f8e02ff */
[----:B------:R-:W-:Y:S01]  /*de10*/  ULDC UR8, c[0x0][0xbc8] ;  /* 0x0002f20000087ab9 */ /* 0x000fe20000000800 */
[----:B------:R-:W-:Y:S01]  /*de20*/  IMAD.WIDE.U32 R4, R3, UR6, RZ ;  /* 0x0000000603047c25 */ /* 0x000fe2000f8e00ff */
[----:B------:R-:W-:Y:S01]  /*de30*/  ISETP.GE.AND P2, PT, R194, UR8, PT ;  /* 0x00000008c2007c0c */ /* 0x000fe2000bf46270 */
[----:B------:R-:W-:Y:S01]  /*de40*/  BSSY B1, `(.L_x_4248) ;  /* 0x0000072000017945 */ /* 0x000fe20003800000 */
[----:B------:R-:W-:Y:S01]  /*de50*/  ISETP.GE.AND P1, PT, R193, UR8, PT ;  /* 0x00000008c1007c0c */ /* 0x000fe2000bf26270 */
[----:B------:R-:W-:Y:S01]  /*de60*/  IMAD R3, R3, UR7, R8 ;  /* 0x0000000703037c24 */ /* 0x000fe2000f8e0208 */
[----:B------:R-:W-:Y:S01]  /*de70*/  LEA.HI R8, R7, R28, RZ, 0x3 ;  /* 0x0000001c07087211 */ /* 0x000fe200078f18ff */
[----:B------:R-:W-:Y:S01]  /*de80*/  ULDC.64 UR6, c[0x0][0xbe8] ;  /* 0x0002fa0000067ab9 */ /* 0x000fe20000000a00 */
[----:B------:R-:W-:Y:S01]  /*de90*/  IMAD.U32 R10, RZ, RZ, UR42 ;  /* 0x0000002aff0a7e24 */ /* 0x000fe2000f8e00ff */
[----:B------:R-:W-:Y:S01]  /*dea0*/  SEL R13, RZ, 0xffffffff, P2 ;  /* 0xffffffffff0d7807 */ /* 0x000fe20001000000 */
[----:B------:R-:W-:Y:S01]  /*deb0*/  IMAD.IADD R5, R5, 0x1, R3 ;  /* 0x0000000105057824 */ /* 0x000fe200078e0203 */
[----:B------:R-:W-:Y:S01]  /*dec0*/  LOP3.LUT R3, R8, 0xfffffff8, RZ, 0xc0, !PT ;  /* 0xfffffff808037812 */ /* 0x000fe200078ec0ff */
[C---:B------:R-:W-:Y:S01]  /*ded0*/  VIADD R30, R16.reuse, 0x180 ;  /* 0x00000180101e7836 */ /* 0x040fe20000000000 */
[----:B------:R-:W-:Y:S01]  /*dee0*/  SHF.R.S32.HI R24, RZ, 0x3, R8 ;  /* 0x00000003ff187819 */ /* 0x000fe20000011408 */
[----:B------:R-:W-:Y:S01]  /*def0*/  IMAD.WIDE.U32 R4, R189, UR6, R4 ;  /* 0x00000006bd047c25 */ /* 0x000fe2000f8e0004 */
[----:B------:R-:W-:-:S02]  /*df00*/  ISETP.GE.AND P3, PT, R16, UR8, PT ;  /* 0x0000000810007c0c */ /* 0x000fc4000bf66270 */
[----:B------:R-:W-:Y:S01]  /*df10*/  SHF.R.S32.HI R26, RZ, 0x1f, R191 ;  /* 0x0000001fff1a7819 */ /* 0x000fe200000114bf */
[----:B------:R-:W-:Y:S01]  /*df20*/  IMAD.IADD R3, R28, 0x1, -R3 ;  /* 0x000000011c037824 */ /* 0x000fe200078e0a03 */
[----:B------:R-:W-:Y:S01]  /*df30*/  SEL R12, RZ, 0x1, P3 ;  /* 0x00000001ff0c7807 */ /* 0x000fe20001800000 */
[----:B------:R-:W-:Y:S01]  /*df40*/  IMAD R5, R189, UR7, R5 ;  /* 0x00000007bd057c24 */ /* 0x000fe2000f8e0205 */
[----:B-1----:R-:W-:Y:S01]  /*df50*/  ISETP.NE.AND P0, PT, R11, 0x1, PT ;  /* 0x000000010b00780c */ /* 0x002fe20003f05270 */
[----:B------:R-:W-:Y:S01]  /*df60*/  IMAD R3, R3, 0x20, R24 ;  /* 0x0000002003037824 */ /* 0x000fe200078e0218 */
[----:B------:R-:W-:Y:S01]  /*df70*/  ULDC.64 UR6, c[0x0][0xbf0] ;  /* 0x0002fc0000067ab9 */ /* 0x000fe20000000a00 */
[----:B------:R-:W-:Y:S01]  /*df80*/  IMAD.SHL.U32 R15, R13, 0x2, RZ ;  /* 0x000000020d0f7824 */ /* 0x000fe200078e00ff */
[----:B------:R-:W-:Y:S01]  /*df90*/  SEL R13, RZ, 0xffffffff, P1 ;  /* 0xffffffffff0d7807 */ /* 0x000fe20000800000 */
[----:B------:R-:W-:Y:S01]  /*dfa0*/  IMAD R10, R10, 0x40, R3 ;  /* 0x000000400a0a7824 */ /* 0x000fe200078e0203 */
[----:B------:R-:W-:Y:S01]  /*dfb0*/  ISETP.GE.AND P1, PT, R229, UR8, PT ;  /* 0x00000008e5007c0c */ /* 0x000fe2000bf26270 */
[----:B------:R-:W-:Y:S01]  /*dfc0*/  IMAD R3, R196, UR6, RZ ;  /* 0x00000006c4037c24 */ /* 0x000fe2000f8e02ff */
[----:B------:R-:W-:Y:S01]  /*dfd0*/  LOP3.LUT R12, R15, 0x2, R12, 0xe2, !PT ;  /* 0x000000020f0c7812 */ /* 0x000fe200078ee20c */
[----:B------:R-:W-:Y:S01]  /*dfe0*/  IMAD.WIDE.U32 R4, R25, UR6, R4 ;  /* 0x0000000619047c25 */ /* 0x000fe2000f8e0004 */
[----:B------:R-:W-:-:S02]  /*dff0*/  SHF.R.S32.HI R27, RZ, 0x1f, R229 ;  /* 0x0000001fff1b7819 */ /* 0x000fc400000114e5 */
[----:B------:R-:W-:Y:S01]  /*e000*/  SHF.R.S32.HI R29, RZ, 0x1f, R192 ;  /* 0x0000001fff1d7819 */ /* 0x000fe200000114c0 */
[----:B------:R-:W0:Y:S01]  /*e010*/  @P0 LDC R7, c[0x0][0xcec] ;  /* 0x00033b00ff070b82 */ /* 0x000e220000000800 */
[----:B------:R-:W-:Y:S01]  /*e020*/  IMAD R9, R25, UR7, R3 ;  /* 0x0000000719097c24 */ /* 0x000fe2000f8e0203 */
[----:B------:R-:W-:Y:S01]  /*e030*/  ULDC.64 UR6, c[0x0][0xbe0] ;  /* 0x0002f80000067ab9 */ /* 0x000fe20000000a00 */
[----:B------:R-:W-:Y:S01]  /*e040*/  IMAD.MOV.U32 R3, RZ, RZ, R10 ;  /* 0x000000ffff037224 */ /* 0x000fe200078e000a */
[----:B------:R-:W-:Y:S01]  /*e050*/  SHF.R.S32.HI R25, RZ, 0x1f, R190 ;  /* 0x0000001fff197819 */ /* 0x000fe200000114be */
[----:B------:R-:W-:Y:S01]  /*e060*/  IMAD.SHL.U32 R13, R13, 0x4, RZ ;  /* 0x000000040d0d7824 */ /* 0x000fe200078e00ff */
[----:B------:R-:W-:Y:S01]  /*e070*/  SHF.R.S32.HI R31, RZ, 0x1f, R30 ;  /* 0x0000001fff1f7819 */ /* 0x000fe2000001141e */
[----:B------:R-:W-:Y:S01]  /*e080*/  IMAD.IADD R5, R5, 0x1, R9 ;  /* 0x0000000105057824 */ /* 0x000fe200078e0209 */
[----:B------:R-:W1:Y:S01]  /*e090*/  @P0 LDC R8, c[0x0][0xcf0] ;  /* 0x00033c00ff080b82 */ /* 0x000e620000000800 */
[----:B------:R-:W-:Y:S01]  /*e0a0*/  IMAD R23, R0, R11, RZ ;  /* 0x0000000b00177224 */ /* 0x000fe200078e02ff */
[----:B------:R-:W-:-:S02]  /*e0b0*/  LOP3.LUT R12, R13, 0x4, R12, 0xe2, !PT ;  /* 0x000000040d0c7812 */ /* 0x000fc400078ee20c */
[----:B------:R-:W-:Y:S02]  /*e0c0*/  SHF.R.S32.HI R28, RZ, 0x1f, R193 ;  /* 0x0000001fff1c7819 */ /* 0x000fe400000114c1 */
[----:B------:R-:W-:Y:S01]  /*e0d0*/  SHF.R.S32.HI R32, RZ, 0x1f, R194 ;  /* 0x0000001fff207819 */ /* 0x000fe200000114c2 */
[----:B0-----:R-:W-:-:S05]  /*e0e0*/  @P0 IMAD.HI.U32 R7, R10, R7, RZ ;  /* 0x000000070a070227 */ /* 0x001fca00078e00ff */
[----:B-1----:R-:W-:Y:S02]  /*e0f0*/  @P0 SHF.R.U32.HI R3, RZ, R8, R7 ;  /* 0x00000008ff030219 */ /* 0x002fe40000011607 */
[----:B------:R-:W-:Y:S02]  /*e100*/  ISETP.GE.AND P0, PT, R192, UR8, PT ;  /* 0x00000008c0007c0c */ /* 0x000fe4000bf06270 */
[--C-:B------:R-:W-:Y:S01]  /*e110*/  SHF.R.S32.HI R7, RZ, 0x1f, R3.reuse ;  /* 0x0000001fff077819 */ /* 0x100fe20000011403 */
[----:B------:R-:W-:Y:S01]  /*e120*/  IMAD.MOV R9, RZ, RZ, -R3 ;  /* 0x000000ffff097224 */ /* 0x000fe200078e0a03 */
[----:B------:R-:W-:Y:S01]  /*e130*/  SEL R13, RZ, 0xffffffff, P0 ;  /* 0xffffffffff0d7807 */ /* 0x000fe20000000000 */
[----:B------:R-:W-:Y:S01]  /*e140*/  IMAD.WIDE.U32 R4, R3, UR6, R4 ;  /* 0x0000000603047c25 */ /* 0x000fe2000f8e0004 */
[----:B------:R-:W-:-:S03]  /*e150*/  ISETP.GE.AND P0, PT, R191, UR8, PT ;  /* 0x00000008bf007c0c */ /* 0x000fc6000bf06270 */
[----:B------:R-:W-:Y:S02]  /*e160*/  IMAD R8, R7, UR6, RZ ;  /* 0x0000000607087c24 */ /* 0x000fe4000f8e02ff */
[----:B------:R-:W-:Y:S02]  /*e170*/  IMAD R7, R11, R9, R10 ;  /* 0x000000090b077224 */ /* 0x000fe400078e020a */
[----:B------:R-:W-:Y:S01]  /*e180*/  IMAD R9, R3, UR7, R8 ;  /* 0x0000000703097c24 */ /* 0x000fe2000f8e0208 */
[----:B------:R-:W-:Y:S01]  /*e190*/  SEL R8, RZ, 0xffffffff, P0 ;  /* 0xffffffffff087807 */ /* 0x000fe20000000000 */
[----:B------:R-:W-:Y:S01]  /*e1a0*/  IMAD.SHL.U32 R13, R13, 0x8, RZ ;  /* 0x000000080d0d7824 */ /* 0x000fe200078e00ff */
[----:B------:R-:W-:Y:S01]  /*e1b0*/  ISETP.GE.AND P0, PT, R190, UR8, PT ;  /* 0x00000008be007c0c */ /* 0x000fe2000bf06270 */
[----:B------:R-:W-:Y:S01]  /*e1c0*/  IMAD.IADD R5, R5, 0x1, R9 ;  /* 0x0000000105057824 */ /* 0x000fe200078e0209 */
[----:B------:R-:W-:Y:S01]  /*e1d0*/  SHF.R.S32.HI R3, RZ, 0x1f, R7 ;  /* 0x0000001fff037819 */ /* 0x000fe20000011407 */
[----:B------:R-:W-:Y:S01]  /*e1e0*/  ULDC.64 UR6, c[0x0][0xbd8] ;  /* 0x0002f60000067ab9 */ /* 0x000fe20000000a00 */
[----:B------:R-:W-:Y:S01]  /*e1f0*/  LOP3.LUT R12, R13, 0x8, R12, 0xe2, !PT ;  /* 0x000000080d0c7812 */ /* 0x000fe200078ee20c */
[----:B------:R-:W-:Y:S01]  /*e200*/  IMAD.SHL.U32 R13, R8, 0x10, RZ ;  /* 0x00000010080d7824 */ /* 0x000fe200078e00ff */
[----:B------:R-:W-:Y:S01]  /*e210*/  SEL R9, RZ, 0xffffffff, P0 ;  /* 0xffffffffff097807 */ /* 0x000fe20000000000 */
[----:B------:R-:W-:Y:S01]  /*e220*/  IMAD R8, R3, UR6, RZ ;  /* 0x0000000603087c24 */ /* 0x000fe2000f8e02ff */
[----:B------:R-:W-:Y:S01]  /*e230*/  ISETP.GE.AND P0, PT, R30, UR8, PT ;  /* 0x000000081e007c0c */ /* 0x000fe2000bf06270 */
[----:B------:R-:W-:Y:S01]  /*e240*/  IMAD.WIDE.U32 R4, R7, UR6, R4 ;  /* 0x0000000607047c25 */ /* 0x000fe2000f8e0004 */
[----:B------:R-:W-:-:S03]  /*e250*/  LOP3.LUT R12, R13, 0x10, R12, 0xe2, !PT ;  /* 0x000000100d0c7812 */ /* 0x000fc600078ee20c */
[----:B------:R-:W-:Y:S02]  /*e260*/  IMAD.SHL.U32 R9, R9, 0x20, RZ ;  /* 0x0000002009097824 */ /* 0x000fe400078e00ff */
[----:B------:R-:W-:Y:S01]  /*e270*/  IMAD R3, R7, UR7, R8 ;  /* 0x0000000707037c24 */ /* 0x000fe2000f8e0208 */
[----:B------:R-:W-:Y:S01]  /*e280*/  ULDC.64 UR6, c[0x0][0xb80] ;  /* 0x0002e00000067ab9 */ /* 0x000fe20000000a00 */
[----:B------:R-:W-:Y:S01]  /*e290*/  IMAD.U32 R13, RZ, RZ, UR42 ;  /* 0x0000002aff0d7e24 */ /* 0x000fe2000f8e00ff */
[----:B------:R-:W-:Y:S01]  /*e2a0*/  LOP3.LUT R12, R9, 0x20, R12, 0xe2, !PT ;  /* 0x00000020090c7812 */ /* 0x000fe200078ee20c */
[----:B------:R-:W-:Y:S01]  /*e2b0*/  IMAD.IADD R3, R5, 0x1, R3 ;  /* 0x0000000105037824 */ /* 0x000fe200078e0203 */
[----:B------:R-:W-:Y:S01]  /*e2c0*/  SEL R9, RZ, 0x40, P0 ;  /* 0x00000040ff097807 */ /* 0x000fe20000000000 */
[----:B------:R-:W-:Y:S01]  /*e2d0*/  IMAD R24, R13, 0x40, R24 ;  /* 0x000000400d187824 */ /* 0x000fe200078e0218 */
[----:B------:R-:W-:Y:S02]  /*e2e0*/  LEA R7, P0, R4, UR6, 0x1 ;  /* 0x0000000604077c11 */ /* 0x000fe4000f8008ff */
[----:B------:R-:W-:-:S02]  /*e2f0*/  LOP3.LUT R18, R12, R9, RZ, 0xfc, !PT ;  /* 0x000000090c127212 */ /* 0x000fc400078efcff */
[----:B------:R-:W-:Y:S01]  /*e300*/  LEA.HI.X R3, R4, UR7, R3, 0x1, P0 ;  /* 0x0000000704037c11 */ /* 0x000fe200080f0c03 */
[----:B------:R0:W1:Y:S01]  /*e310*/  SHFL.IDX PT, R8, R7, RZ, 0x181f ;  /* 0x00181fff07087589 */ /* 0x00006200000e0000 */
[----:B------:R-:W-:Y:S02]  /*e320*/  ISETP.GE.AND P0, PT, R24, R23, PT ;  /* 0x000000171800720c */ /* 0x000fe40003f06270 */
[----:B------:R-:W-:Y:S01]  /*e330*/  SEL R5, RZ, 0x80, P1 ;  /* 0x00000080ff057807 */ /* 0x000fe20000800000 */
[----:B------:R0:W2:Y:S03]  /*e340*/  SHFL.IDX PT, R9, R3, RZ, 0x181f ;  /* 0x00181fff03097589 */ /* 0x0000a600000e0000 */
[----:B------:R-:W-:-:S07]  /*e350*/  LOP3.LUT R22, R18, R5, RZ, 0xfc, !PT ;  /* 0x0000000512167212 */ /* 0x000fce00078efcff */
[----:B0-----:R-:W-:Y:S05]  /*e360*/  @P0 BRA `(.L_x_4249) ;  /* 0x00000000007c0947 */ /* 0x001fea0003800000 */
[----:B------:R-:W-:Y:S02]  /*e370*/  ISETP.GE.AND P2, PT, R194, UR8, PT ;  /* 0x00000008c2007c0c */ /* 0x000fe4000bf46270 */
[----:B------:R-:W-:Y:S02]  /*e380*/  ISETP.GE.AND P1, PT, R16, UR8, PT ;  /* 0x0000000810007c0c */ /* 0x000fe4000bf26270 */
[----:B------:R-:W-:Y:S02]  /*e390*/  ISETP.GE.AND P5, PT, R193, UR8, PT ;  /* 0x00000008c1007c0c */ /* 0x000fe4000bfa6270 */
[----:B------:R-:W-:-:S07]  /*e3a0*/  ISETP.GE.AND P3, PT, R192, UR8, PT ;  /* 0x00000008c0007c0c */ /* 0x000fce000bf66270 */
[-C--:B-1----:R-:W-:Y:S02]  /*e3b0*/  @!P2 LEA R10, P0, R194, R8.reuse, 0x1 ;  /* 0x00000008c20aa211 */ /* 0x082fe400078008ff */
        /* <DEDUP_REMOVED lines=14> */
[CC--:B------:R-:W-:Y:S01]  /*e4a0*/  @!P2 LEA R4, P5, R191.reuse, R8.reuse, 0x1 ;  /* 0x00000008bf04a211 */ /* 0x0c0fe200078a08ff */
        /* <DEDUP_REMOVED lines=11> */
.L_x_4249:
[----:B------:R-:W-:Y:S05]  /*e560*/  BSYNC B1 ;  /* 0x0000000000017941 */ /* 0x000fea0003800000 */
.L_x_4248:
        /* <DEDUP_REMOVED lines=20> */
[CC--:B------:R-:W-:Y:S02]  /*e6b0*/  @!P2 LEA R20, P6, R191.reuse, R8.reuse, 0x1 ;  /* 0x00000008bf14a211 */ /* 0x0c0fe400078c08ff */
        /* <DEDUP_REMOVED lines=15> */
.L_x_4242:
[----:B------:R-:W-:Y:S05]  /*e7b0*/  BSYNC B0 ;  /* 0x0000000000007941 */ /* 0x000fea0003800000 */
.L_x_4235:
[----:B------:R-:W-:Y:S02]  /*e7c0*/  ULDC UR6, c[0x0][0xd3c] ;  /* 0x00034f0000067ab9 */ /* 0x000fe40000000800 */
[----:B------:R-:W-:-:S06]  /*e7d0*/  UISETP.GE.AND UP0, UPT, UR5, UR6, UPT ;  /* 0x000000060500728c */ /* 0x000fcc000bf06270 */
[----:B------:R-:W-:-:S13]  /*e7e0*/  PLOP3.LUT P0, PT, PT, PT, UP0, 0x80, 0x0 ;  /* 0x000000000000781c */ /* 0x000fda0003f0f008 */
[----:B------:R-:W-:Y:S05]  /*e7f0*/  @!P0 BRA `(.L_x_4250) ;  /* 0xffffff2800d48947 */ /* 0x000fea000383ffff */
[----:B------:R-:W-:Y:S05]  /*e800*/  EXIT ;  /* 0x000000000000794d */ /* 0x000fea0003800000 */
.L_x_4199:
        /* <DEDUP_REMOVED lines=16> */
.L_x_4251:
        /* <DEDUP_REMOVED lines=43> */
.L_x_4255:
        /* <DEDUP_REMOVED lines=35> */
.L_x_4253:
        /* <DEDUP_REMOVED lines=18> */
.L_x_4256:
        /* <DEDUP_REMOVED lines=57> */
.L_x_4254:
[----:B------:R-:W-:Y:S01]  /*f2a0*/  ULDC UR4, c[0x0][0xd3c] ;  /* 0x00034f0000047ab9 */ /* 0x000fe20000000800 */
[----:B------:R-:W-:Y:S02]  /*f2b0*/  IMAD.MOV.U32 R25, RZ, RZ, RZ ;  /* 0x000000ffff197224 */ /* 0x000fe400078e00ff */
[----:B------:R-:W-:Y:S02]  /*f2c0*/  IMAD.U32 R24, RZ, RZ, UR6 ;  /* 0x00000006ff187e24 */ /* 0x000fe4000f8e00ff */
[----:B------:R-:W-:Y:S02]  /*f2d0*/  IMAD.MOV.U32 R26, RZ, RZ, RZ ;  /* 0x000000ffff1a7224 */ /* 0x000fe400078e00ff */
[----:B------:R-:W-:-:S07]  /*f2e0*/  IMAD.U32 R27, RZ, RZ, UR4 ;  /* 0x00000004ff1b7e24 */ /* 0x000fce000f8e00ff */
.L_x_4257:
[----:B------:R-:W-:-:S13]  /*f2f0*/  ISETP.NE.AND P0, PT, R7, RZ, PT ;  /* 0x000000ff0700720c */ /* 0x000fda0003f05270 */
[----:B------:R-:W0:Y:S01]  /*f300*/  @!P0 S2R R3, SR_CgaCtaId ;  /* 0x0000000000038919 */ /* 0x000e220000008800 */
[----:B------:R-:W-:-:S04]  /*f310*/  @!P0 MOV R2, 0x400 ;  /* 0x0000040000028802 */ /* 0x000fc80000000f00 */
[----:B0-----:R-:W-:-:S05]  /*f320*/  @!P0 LEA R2, R3, R2, 0x18 ;  /* 0x0000000203028211 */ /* 0x001fca00078ec0ff */
[----:B------:R1:W-:Y:S01]  /*f330*/  @!P0 STS.128 [R2+0x388d0], R24 ;  /* 0x0388d01802008388 */ /* 0x0003e20000000c00 */
[----:B------:R-:W-:Y:S06]  /*f340*/  BAR.ARV 0x5, 0x180 ;  /* 0x0146000000007b1d */ /* 0x000fec0000002000 */
.L_x_4252:
[----:B------:R2:W-:Y:S01]  /*f350*/  STL [R1+0x20], RZ ;  /* 0x000020ff01007387 */ /* 0x0005e20000100800 */
[----:B------:R-:W-:Y:S01]  /*f360*/  ULDC UR4, c[0x0][0xd3c] ;  /* 0x00034f0000047ab9 */ /* 0x000fe20000000800 */
[----:B------:R-:W-:Y:S01]  /*f370*/  IMAD.MOV.U32 R23, RZ, RZ, 0x1 ;  /* 0x00000001ff177424 */ /* 0x000fe200078e00ff */
[----:B0-----:R-:W-:Y:S01]  /*f380*/  ISETP.GE.AND P0, PT, R27, UR4, PT ;  /* 0x000000041b007c0c */ /* 0x001fe2000bf06270 */
[----:B------:R-:W-:-:S12]  /*f390*/  IMAD.MOV.U32 R18, RZ, RZ, RZ ;  /* 0x000000ffff127224 */ /* 0x000fd800078e00ff */
[----:B--2---:R-:W-:Y:S05]  /*f3a0*/  @P0 BRA `(.L_x_4258) ;  /* 0x00000058006c0947 */ /* 0x004fea0003800000 */
[----:B------:R-:W0:Y:S01]  /*f3b0*/  S2UR UR5, SR_CgaCtaId ;  /* 0x00000000000579c3 */ /* 0x000e220000008800 */
[----:B------:R2:W-:Y:S01]  /*f3c0*/  STL [R1+0x20], RZ ;  /* 0x000020ff01007387 */ /* 0x0005e20000100800 */
[C---:B-1----:R-:W-:Y:S01]  /*f3d0*/  IMAD.SHL.U32 R2, R0.reuse, 0x8, RZ ;  /* 0x0000000800027824 */ /* 0x042fe200078e00ff */
[----:B------:R-:W-:Y:S01]  /*f3e0*/  UMOV UR4, 0x400 ;  /* 0x0000040000047882 */ /* 0x000fe20000000000 */
[----:B------:R-:W-:Y:S01]  /*f3f0*/  LOP3.LUT R4, R0, 0x7f, RZ, 0xc0, !PT ;  /* 0x0000007f00047812 */ /* 0x000fe200078ec0ff */
[----:B------:R-:W-:Y:S01]  /*f400*/  BSSY B8, `(.L_x_4258) ;  /* 0x0000595000087945 */ /* 0x000fe20003800000 */
[----:B------:R-:W-:Y:S01]  /*f410*/  IMAD.MOV.U32 R23, RZ, RZ, 0x1 ;  /* 0x00000001ff177424 */ /* 0x000fe200078e00ff */
[----:B------:R-:W-:Y:S01]  /*f420*/  LOP3.LUT R3, R2, 0x1f8, RZ, 0xc0, !PT ;  /* 0x000001f802037812 */ /* 0x000fe200078ec0ff */
[----:B------:R-:W-:Y:S01]  /*f430*/  IMAD.MOV.U32 R18, RZ, RZ, RZ ;  /* 0x000000ffff127224 */ /* 0x000fe200078e00ff */
[----:B------:R-:W-:Y:S01]  /*f440*/  SHF.R.U32.HI R5, RZ, 0x3, R4 ;  /* 0x00000003ff057819 */ /* 0x000fe20000011604 */
[----:B------:R-:W-:Y:S01]  /*f450*/  ULOP3.LUT UR36, UR39, 0x2, URZ, 0xfc, !UPT ;  /* 0x0000000227247892 */ /* 0x000fe2000f8efc3f */
[----:B------:R-:W-:Y:S01]  /*f460*/  LOP3.LUT R3, R3, 0x38, R0, 0x78, !PT ;  /* 0x0000003803037812 */ /* 0x000fe200078e7800 */
[----:B------:R-:W-:Y:S01]  /*f470*/  IMAD.SHL.U32 R0, R0, 0x10, RZ ;  /* 0x0000001000007824 */ /* 0x000fe200078e00ff */
[----:B------:R-:W-:Y:S01]  /*f480*/  LOP3.LUT R4, R2, 0x38, RZ, 0xc0, !PT ;  /* 0x0000003802047812 */ /* 0x000fe200078ec0ff */
[----:B------:R-:W-:Y:S01]  /*f490*/  ULDC UR37, c[0x0][0xc] ;  /* 0x0000030000257ab9 */ /* 0x000fe20000000800 */
[----:B------:R-:W-:-:S02]  /*f4a0*/  LOP3.LUT R34, R3, 0x200, R2, 0xf8, !PT ;  /* 0x0000020003227812 */ /* 0x000fc400078ef802 */
[----:B------:R-:W-:Y:S02]  /*f4b0*/  LOP3.LUT R2, R5, 0x70, R0, 0xf8, !PT ;  /* 0x0000007005027812 */ /* 0x000fe400078ef800 */
[C---:B------:R-:W-:Y:S02]  /*f4c0*/  LOP3.LUT R0, R4.reuse, 0x40, RZ, 0xfc, !PT ;  /* 0x0000004004007812 */ /* 0x040fe400078efcff */
[C---:B------:R-:W-:Y:S02]  /*f4d0*/  LOP3.LUT R3, R4.reuse, 0x80, RZ, 0xfc, !PT ;  /* 0x0000008004037812 */ /* 0x040fe400078efcff */
[C---:B------:R-:W-:Y:S01]  /*f4e0*/  LOP3.LUT R2, R4.reuse, 0xc0, RZ, 0xfc, !PT ;  /* 0x000000c004027812 */ /* 0x040fe200078efcff */
[----:B0-----:R-:W-:Y:S01]  /*f4f0*/  ULEA UR4, UR5, UR4, 0x18 ;  /* 0x0000000405047291 */ /* 0x001fe2000f8ec03f */
[C---:B------:R-:W-:Y:S02]  /*f500*/  LOP3.LUT R0, R4.reuse, 0x100, RZ, 0xfc, !PT ;  /* 0x0000010004007812 */ /* 0x040fe400078efcff */
[----:B------:R-:W-:-:S02]  /*f510*/  LOP3.LUT R3, R4, 0x140, RZ, 0xfc, !PT ;  /* 0x0000014004037812 */ /* 0x000fc400078efcff */
[C---:B------:R-:W-:Y:S01]  /*f520*/  LOP3.LUT R2, R4.reuse, 0x180, RZ, 0xfc, !PT ;  /* 0x0000018004027812 */ /* 0x040fe200078efcff */
[----:B------:R-:W-:Y:S01]  /*f530*/  IMAD.U32 R17, RZ, RZ, UR4 ;  /* 0x00000004ff117e24 */ /* 0x000fe2000f8e00ff */
[----:B------:R-:W-:-:S03]  /*f540*/  LOP3.LUT R0, R4, 0x1c0, RZ, 0xfc, !PT ;  /* 0x000001c004007812 */ /* 0x000fc600078efcff */
[----:B--2---:R-:W-:-:S07]  /*f550*/  IMAD R19, R34, 0x2, R17 ;  /* 0x0000000222137824 */ /* 0x004fce00078e0211 */
.L_x_4325:
[----:B------:R-:W0:Y:S02]  /*f560*/  LDC.64 R2, c[0x0][0xd88] ;  /* 0x00036200ff027b82 */ /* 0x000e240000000a00 */
[----:B0-----:R-:W-:-:S05]  /*f570*/  IMAD.WIDE R2, R27, 0x4, R2 ;  /* 0x000000041b027825 */ /* 0x001fca00078e0202 */
        /* <DEDUP_REMOVED lines=9> */
[C---:B------:R-:W-:Y:S01]  /*f610*/  @P0 LEA R2, P1, R35.reuse, UR4, 0x2 ;  /* 0x0000000423020c11 */ /* 0x040fe2000f8210ff */
[C---:B------:R-:W-:Y:S01]  /*f620*/  IMAD.SHL.U32 R22, R35.reuse, 0x4, RZ ;  /* 0x0000000423167824 */ /* 0x040fe200078e00ff */
[C-C-:B------:R-:W-:Y:S01]  /*f630*/  SHF.L.U64.HI R30, R35.reuse, 0x2, R0.reuse ;  /* 0x00000002231e7819 */ /* 0x140fe20000010200 */
[----:B------:R0:W-:Y:S01]  /*f640*/  STL [R1+0x8], R0 ;  /* 0x0000080001007387 */ /* 0x0001e20000100800 */
[----:B------:R-:W-:Y:S01]  /*f650*/  @P0 LEA.HI.X R3, R35, UR5, R0, 0x2, P1 ;  /* 0x0000000523030c11 */ /* 0x000fe200088f1400 */
[----:B------:R-:W-:-:S04]  /*f660*/  ULDC.64 UR4, c[0x0][0xaf8] ;  /* 0x0002be0000047ab9 */ /* 0x000fc80000000a00 */
[----:B-1----:R1:W5:Y:S01]  /*f670*/  @P0 LDG.E R32, desc[UR44][R2.64] ;  /* 0x0000002c02200981 */ /* 0x002362000c1e1900 */
        /* <DEDUP_REMOVED lines=30> */
.L_x_4259:
        /* <DEDUP_REMOVED lines=9> */
.L_x_4260:
[----:B------:R-:W-:Y:S02]  /*f8f0*/  ULDC.64 UR4, c[0x0][0xb00] ;  /* 0x0002c00000047ab9 */ /* 0x000fe40000000a00 */
[----:B------:R-:W-:-:S04]  /*f900*/  ISETP.NE.U32.AND P0, PT, RZ, UR4, PT ;  /* 0x00000004ff007c0c */ /* 0x000fc8000bf05070 */
[----:B------:R-:W-:-:S13]  /*f910*/  ISETP.NE.AND.EX P0, PT, RZ, UR5, PT, P0 ;  /* 0x00000005ff007c0c */ /* 0x000fda000bf05300 */
[----:B------:R-:W-:Y:S05]  /*f920*/  @!P0 BRA `(.L_x_4261) ;  /* 0x0000000000148947 */ /* 0x000fea0003800000 */
[----:B-1----:R-:W1:Y:S02]  /*f930*/  LDC.64 R2, c[0x0][0xb00] ;  /* 0x0002c000ff027b82 */ /* 0x002e640000000a00 */
[----:B-1----:R-:W-:-:S05]  /*f940*/  IMAD.WIDE R2, R28, 0x4, R2 ;  /* 0x000000041c027825 */ /* 0x002fca00078e0202 */
[----:B------:R-:W3:Y:S04]  /*f950*/  LDG.E R29, desc[UR44][R2.64] ;  /* 0x0000002c021d7981 */ /* 0x000ee8000c1e1900 */
[----:B0-2---:R-:W3:Y:S02]  /*f960*/  LDG.E R0, desc[UR44][R2.64+0x4] ;  /* 0x0000042c02007981 */ /* 0x005ee4000c1e1900 */
[----:B---3--:R-:W-:-:S07]  /*f970*/  IMAD.IADD R29, R0, 0x1, -R29 ;  /* 0x00000001001d7824 */ /* 0x008fce00078e0a1d */
.L_x_4261:
[----:B-----5:R-:W-:Y:S01]  /*f980*/  IMAD.IADD R29, R29, 0x1, -R32 ;  /* 0x000000011d1d7824 */ /* 0x020fe200078e0a20 */
[C---:B012---:R-:W-:Y:S01]  /*f990*/  LOP3.LUT R0, R26.reuse, 0xff000000, RZ, 0xc0, !PT ;  /* 0xff0000001a007812 */ /* 0x047fe200078ec0ff */
[----:B------:R-:W-:Y:S01]  /*f9a0*/  BSSY B0, `(.L_x_4262) ;  /* 0x0000028000007945 */ /* 0x000fe20003800000 */
[----:B------:R-:W-:Y:S01]  /*f9b0*/  LOP3.LUT R4, R26, 0xff0000, RZ, 0xc0, !PT ;  /* 0x00ff00001a047812 */ /* 0x000fe200078ec0ff */
[----:B------:R-:W-:Y:S01]  /*f9c0*/  IMAD.MOV.U32 R2, RZ, RZ, RZ ;  /* 0x000000ffff027224 */ /* 0x000fe200078e00ff */
[C---:B------:R-:W-:Y:S02]  /*f9d0*/  ISETP.GE.AND P0, PT, R29.reuse, 0x1, PT ;  /* 0x000000011d00780c */ /* 0x040fe40003f06270 */
[----:B------:R-:W-:Y:S01]  /*f9e0*/  SHF.R.U32.HI R3, RZ, 0x8, R0 ;  /* 0x00000008ff037819 */ /* 0x000fe20000011600 */
[----:B------:R-:W-:-:S03]  /*f9f0*/  VIADD R0, R29, 0x3f ;  /* 0x0000003f1d007836 */ /* 0x000fc60000000000 */
[----:B------:R-:W-:Y:S02]  /*fa00*/  LEA.HI R4, R4, R3, RZ, 0x10 ;  /* 0x0000000304047211 */ /* 0x000fe400078f80ff */
[----:B------:R-:W-:-:S04]  /*fa10*/  SHF.R.S32.HI R3, RZ, 0x1f, R0 ;  /* 0x0000001fff037819 */ /* 0x000fc80000011400 */
[----:B------:R-:W-:-:S04]  /*fa20*/  LEA.HI R0, R3, R0, RZ, 0x6 ;  /* 0x0000000003007211 */ /* 0x000fc800078f30ff */
        /* <DEDUP_REMOVED lines=31> */
.L_x_4263:
[----:B------:R-:W-:Y:S05]  /*fc20*/  BSYNC B0 ;  /* 0x0000000000007941 */ /* 0x000fea0003800000 */
.L_x_4262:
        /* <DEDUP_REMOVED lines=24> */
.L_x_4265:
        /* <DEDUP_REMOVED lines=20> */
.L_x_4268:
[----:B------:R-:W-:Y:S05]  /*fef0*/  BSYNC B6 ;  /* 0x0000000000067941 */ /* 0x000fea0003800000 */
.L_x_4267:
        /* <DEDUP_REMOVED lines=20> */
.L_x_4271:
        /* <DEDUP_REMOVED lines=15> */
.L_x_4270:
[----:B------:R-:W-:Y:S05]  /*10130*/  BSYNC B6 ;  /* 0x0000000000067941 */ /* 0x000fea0003800000 */
.L_x_4269:
[----:B------:R-:W2:Y:S01]  /*10140*/  LDL R33, [R1+0x14] ;  /* 0x0000140001217983 */ /* 0x000ea20000100800 */
[----:B------:R-:W-:Y:S01]  /*10150*/  ULDC.64 UR4, c[0x0][0xaf0] ;  /* 0x0002bc0000047ab9 */ /* 0x000fe20000000a00 */
[----:B------:R-:W0:Y:S01]  /*10160*/  LDC R20, c[0x0][0x430] ;  /* 0x00010c00ff147b82 */ /* 0x000e220000000800 */
[----:B------:R-:W-:Y:S01]  /*10170*/  ISETP.NE.U32.AND P0, PT, RZ, UR4, PT ;  /* 0x00000004ff007c0c */ /* 0x000fe2000bf05070 */
[----:B------:R-:W1:Y:S03]  /*10180*/  S2R R4, SR_TID.X ;  /* 0x0000000000047919 */ /* 0x000e660000002100 */
[----:B------:R-:W-:Y:S01]  /*10190*/  ISETP.NE.AND.EX P0, PT, RZ, UR5, PT, P0 ;  /* 0x00000005ff007c0c */ /* 0x000fe2000bf05300 */
[----:B------:R-:W3:-:S12]  /*101a0*/  S2R R0, SR_TID.X ;  /* 0x0000000000007919 */ /* 0x000ed80000002100 */
[----:B------:R-:W-:Y:S01]  /*101b0*/  @P0 IADD3 R2, P1, R22, UR4, RZ ;  /* 0x0000000416020c10 */ /* 0x000fe2000ff3e0ff */
[----:B------:R-:W-:-:S03]  /*101c0*/  ULDC UR4, c[0x0][0x320] ;  /* 0x0000c80000047ab9 */ /* 0x000fc60000000800 */
[----:B------:R-:W-:Y:S01]  /*101d0*/  @P0 IADD3.X R3, R30, UR5, RZ, P1, !PT ;  /* 0x000000051e030c10 */ /* 0x000fe20008ffe4ff */
[----:B------:R-:W4:Y:S04]  /*101e0*/  S2R R21, SR_TID.X ;  /* 0x0000000000157919 */ /* 0x000f280000002100 */
[----:B------:R0:W5:Y:S01]  /*101f0*/  @P0 LDG.E R28, desc[UR44][R2.64] ;  /* 0x0000002c021c0981 */ /* 0x000162000c1e1900 */
[----:B------:R-:W-:Y:S01]  /*10200*/  LOP3.LUT R16, R16, 0xfffffdff, RZ, 0xc0, !PT ;  /* 0xfffffdff10107812 */ /* 0x000fe200078ec0ff */
[----:B------:R-:W-:Y:S01]  /*10210*/  UMOV UR5, 0xffffffff ;  /* 0xffffffff00057882 */ /* 0x000fe20000000000 */
[----:B-1----:R-:W-:Y:S02]  /*10220*/  IMAD.SHL.U32 R4, R4, 0x8, RZ ;  /* 0x0000000804047824 */ /* 0x002fe400078e00ff */
[----:B---3--:R-:W-:-:S03]  /*10230*/  IMAD.SHL.U32 R0, R0, 0x8, RZ ;  /* 0x0000000800007824 */ /* 0x008fc600078e00ff */
[----:B------:R-:W-:-:S04]  /*10240*/  LOP3.LUT R4, R4, 0x38, RZ, 0xc0, !PT ;  /* 0x0000003804047812 */ /* 0x000fc800078ec0ff */
[C---:B------:R-:W-:Y:S02]  /*10250*/  LOP3.LUT R5, R4.reuse, 0x40, RZ, 0xfc, !PT ;  /* 0x0000004004057812 */ /* 0x040fe400078efcff */
[----:B------:R-:W-:Y:S02]  /*10260*/  LOP3.LUT R4, R4, 0x180, RZ, 0xfc, !PT ;  /* 0x0000018004047812 */ /* 0x000fe400078efcff */
[----:B------:R-:W-:Y:S02]  /*10270*/  ISETP.GE.AND P0, PT, R5, UR4, PT ;  /* 0x0000000405007c0c */ /* 0x000fe4000bf06270 */
[----:B------:R-:W-:Y:S02]  /*10280*/  LOP3.LUT R0, R0, 0x38, RZ, 0xc0, !PT ;  /* 0x0000003800007812 */ /* 0x000fe400078ec0ff */
[----:B------:R-:W-:Y:S02]  /*10290*/  ISETP.GE.AND P1, PT, R4, UR4, PT ;  /* 0x0000000404007c0c */ /* 0x000fe4000bf26270 */
[----:B------:R-:W-:-:S02]  /*102a0*/  LOP3.LUT R4, R0, 0x1c0, RZ, 0xfc, !PT ;  /* 0x000001c000047812 */ /* 0x000fc400078efcff */
[----:B------:R-:W-:Y:S01]  /*102b0*/  LOP3.LUT R0, R0, 0x80, RZ, 0xfc, !PT ;  /* 0x0000008000007812 */ /* 0x000fe200078efcff */
[----:B----4-:R-:W-:Y:S01]  /*102c0*/  IMAD.SHL.U32 R21, R21, 0x8, RZ ;  /* 0x0000000815157824 */ /* 0x010fe200078e00ff */
[----:B------:R-:W-:Y:S02]  /*102d0*/  SEL R8, RZ, 0x40, P1 ;  /* 0x00000040ff087807 */ /* 0x000fe40000800000 */
[----:B------:R-:W-:Y:S02]  /*102e0*/  ISETP.GE.AND P5, PT, R0, UR4, PT ;  /* 0x0000000400007c0c */ /* 0x000fe4000bfa6270 */
[----:B------:R-:W-:Y:S01]  /*102f0*/  @P0 LOP3.LUT R16, R16, 0x200, RZ, 0xfc, !PT ;  /* 0x0000020010100812 */ /* 0x000fe200078efcff */
[----:B------:R-:W1:Y:S01]  /*10300*/  S2R R0, SR_TID.X ;  /* 0x0000000000007919 */ /* 0x000e620000002100 */
[----:B------:R-:W-:Y:S02]  /*10310*/  ISETP.GE.AND P0, PT, R4, UR4, PT ;  /* 0x0000000404007c0c */ /* 0x000fe4000bf06270 */
[----:B------:R-:W-:Y:S01]  /*10320*/  LOP3.LUT R21, R21, 0x38, RZ, 0xc0, !PT ;  /* 0x0000003815157812 */ /* 0x000fe200078ec0ff */
[----:B------:R-:W3:Y:S01]  /*10330*/  S2R R4, SR_TID.X ;  /* 0x0000000000047919 */ /* 0x000ee20000002100 */
        /* <DEDUP_REMOVED lines=8> */
[----:B-1----:R-:W-:-:S03]  /*103c0*/  IMAD.SHL.U32 R0, R0, 0x8, RZ ;  /* 0x0000000800007824 */ /* 0x002fc600078e00ff */
[----:B------:R-:W-:Y:S01]  /*103d0*/  LOP3.LUT R16, R16, 0xffffffef, RZ, 0xc0, !PT ;  /* 0xffffffef10107812 */ /* 0x000fe200078ec0ff */
[----:B---3--:R-:W-:Y:S01]  /*103e0*/  IMAD.SHL.U32 R4, R4, 0x8, RZ ;  /* 0x0000000804047824 */ /* 0x008fe200078e00ff */
[----:B------:R-:W-:-:S04]  /*103f0*/  LOP3.LUT R0, R0, 0x38, RZ, 0xc0, !PT ;  /* 0x0000003800007812 */ /* 0x000fc800078ec0ff */
[----:B------:R-:W-:Y:S02]  /*10400*/  LOP3.LUT R4, R4, 0x38, RZ, 0xc0, !PT ;  /* 0x0000003804047812 */ /* 0x000fe400078ec0ff */
[----:B------:R-:W-:Y:S02]  /*10410*/  LOP3.LUT R0, R0, 0x100, RZ, 0xfc, !PT ;  /* 0x0000010000007812 */ /* 0x000fe400078efcff */
[----:B------:R-:W-:Y:S02]  /*10420*/  LOP3.LUT R4, R4, 0xc0, RZ, 0xfc, !PT ;  /* 0x000000c004047812 */ /* 0x000fe400078efcff */
[----:B------:R-:W-:Y:S02]  /*10430*/  ISETP.GE.AND P3, PT, R0, UR4, PT ;  /* 0x0000000400007c0c */ /* 0x000fe4000bf66270 */
[----:B------:R-:W-:-:S13]  /*10440*/  ISETP.GE.AND P4, PT, R4, UR4, PT ;  /* 0x0000000404007c0c */ /* 0x000fda000bf86270 */
[----:B------:R-:W-:-:S04]  /*10450*/  @P4 LOP3.LUT R16, R16, 0x10, RZ, 0xfc, !PT ;  /* 0x0000001010104812 */ /* 0x000fc800078efcff */
[----:B------:R-:W-:-:S04]  /*10460*/  LOP3.LUT R16, R16, 0xfffffffb, RZ, 0xc0, !PT ;  /* 0xfffffffb10107812 */ /* 0x000fc800078ec0ff */
[----:B------:R-:W-:-:S04]  /*10470*/  LOP3.LUT R16, R16, 0xfffffff7, RZ, 0xc0, !PT ;  /* 0xfffffff710107812 */ /* 0x000fc800078ec0ff */
[----:B------:R-:W-:-:S04]  /*10480*/  @P3 LOP3.LUT R16, R16, 0x8, RZ, 0xfc, !PT ;  /* 0x0000000810103812 */ /* 0x000fc800078efcff */
[----:B------:R-:W-:Y:S02]  /*10490*/  @P2 LOP3.LUT R16, R16, 0x4, RZ, 0xfc, !PT ;  /* 0x0000000410102812 */ /* 0x000fe400078efcff */
[----:B--2---:R-:W-:Y:S01]  /*104a0*/  LEA R0, R33, 0xffffffc0, 0x6 ;  /* 0xffffffc021007811 */ /* 0x004fe200078e30ff */
[----:B0-----:R-:W-:Y:S06]  /*104b0*/  BRA.DIV UR5, `(.L_x_4272) ;  /* 0x0000004e05987947 */ /* 0x001fec000b800000 */
.L_x_4343:
[----:B------:R-:W0:Y:S01]  /*104c0*/  S2R R2, SR_TID.X ;  /* 0x0000000000027919 */ /* 0x000e220000002100 */
[----:B------:R-:W-:Y:S01]  /*104d0*/  ISETP.NE.AND P1, PT, R20, 0x1, PT ;  /* 0x000000011400780c */ /* 0x000fe20003f25270 */
[----:B------:R-:W-:Y:S01]  /*104e0*/  IMAD.MOV.U32 R37, RZ, RZ, RZ ;  /* 0x000000ffff257224 */ /* 0x000fe200078e00ff */
[----:B-----5:R-:W-:Y:S01]  /*104f0*/  SHF.R.S32.HI R33, RZ, 0x1f, R28 ;  /* 0x0000001fff217819 */ /* 0x020fe2000001141c */
[----:B------:R-:W1:Y:S01]  /*10500*/  S2R R10, SR_TID.X ;  /* 0x00000000000a7919 */ /* 0x000e620000002100 */
[C---:B------:R-:W-:Y:S02]  /*10510*/  LOP3.LUT P6, RZ, R16.reuse, 0x400, RZ, 0xc0, !PT ;  /* 0x0000040010ff7812 */ /* 0x040fe400078cc0ff */
[----:B------:R-:W-:-:S07]  /*10520*/  LOP3.LUT R16, R16, 0xffffdfff, RZ, 0xc0, !PT ;  /* 0xffffdfff10107812 */ /* 0x000fce00078ec0ff */
[----:B------:R-:W2:Y:S01]  /*10530*/  @P1 LDC R3, c[0x0][0x434] ;  /* 0x00010d00ff031b82 */ /* 0x000ea20000000800 */
[----:B------:R-:W-:Y:S02]  /*10540*/  @P1 LOP3.LUT R16, R16, 0x2000, RZ, 0xfc, !PT ;  /* 0x0000200010101812 */ /* 0x000fe400078efcff */
[----:B0-----:R-:W-:Y:S01]  /*10550*/  LOP3.LUT R2, R2, 0x7f, RZ, 0xc0, !PT ;  /* 0x0000007f02027812 */ /* 0x001fe200078ec0ff */
[----:B-1----:R-:W-:-:S03]  /*10560*/  IMAD.SHL.U32 R10, R10, 0x10, RZ ;  /* 0x000000100a0a7824 */ /* 0x002fc600078e00ff */
[----:B------:R-:W-:-:S04]  /*10570*/  SHF.R.U32.HI R2, RZ, 0x3, R2 ;  /* 0x00000003ff027819 */ /* 0x000fc80000011602 */
[----:B------:R-:W-:Y:S02]  /*10580*/  LOP3.LUT R10, R2, 0x70, R10, 0xf8, !PT ;  /* 0x00000070020a7812 */ /* 0x000fe400078ef80a */
[----:B------:R-:W0:Y:S03]  /*10590*/  @P1 LDC R2, c[0x0][0x438] ;  /* 0x00010e00ff021b82 */ /* 0x000e260000000800 */
[----:B------:R-:W-:-:S05]  /*105a0*/  IMAD.IADD R6, R10, 0x1, R0 ;  /* 0x000000010a067824 */ /* 0x000fca00078e0200 */
[C---:B------:R-:W-:Y:S01]  /*105b0*/  ISETP.GE.AND P0, PT, R6.reuse, R29, PT ;  /* 0x0000001d0600720c */ /* 0x040fe20003f06270 */
[----:B------:R-:W-:-:S03]  /*105c0*/  IMAD.IADD R6, R6, 0x1, R32 ;  /* 0x0000000106067824 */ /* 0x000fc600078e0220 */
[----:B------:R-:W-:Y:S01]  /*105d0*/  ISETP.GT.U32.OR P0, PT, R10, 0x3f, P0 ;  /* 0x0000003f0a00780c */ /* 0x000fe20000704470 */
[----:B--2---:R-:W-:-:S04]  /*105e0*/  @P1 IMAD.HI.U32 R3, R6, R3, RZ ;  /* 0x0000000306031227 */ /* 0x004fc800078e00ff */
[----:B------:R-:W-:Y:S01]  /*105f0*/  IMAD.MOV.U32 R7, RZ, RZ, R6 ;  /* 0x000000ffff077224 */ /* 0x000fe200078e0006 */
[----:B0-----:R-:W-:-:S07]  /*10600*/  @P1 SHF.R.U32.HI R7, RZ, R2, R3 ;  /* 0x00000002ff071219 */ /* 0x001fce0000011603 */
        /* <DEDUP_REMOVED lines=28> */
[----:B------:R-:W-:Y:S02]  /*107d0*/  ISETP.NE.AND P0, PT, R3, 0x3, PT ;  /* 0x000000030300780c */ /* 0x000fe40003f05270 */
[----:B------:R-:W-:Y:S01]  /*107e0*/  LOP3.LUT R30, R8, R30, RZ, 0xfc, !PT ;  /* 0x0000001e081e7212 */ /* 0x000fe200078efcff */
[----:B------:R-:W-:Y:S01]  /*107f0*/  IMAD R2, R20, R2, R6 ;  /* 0x0000000214027224 */ /* 0x000fe200078e0206 */
[----:B------:R0:W-:Y:S04]  /*10800*/  STL [R1+0x24], R8 ;  /* 0x0000240801007387 */ /* 0x0001e80000100800 */
[----:B------:R0:W-:Y:S05]  /*10810*/  STL [R1], R2 ;  /* 0x0000000201007387 */ /* 0x0001ea0000100800 */
[----:B------:R-:W-:-:S04]  /*10820*/  @P0 LOP3.LUT R16, R16, 0x1000, RZ, 0xfc, !PT ;  /* 0x0000100010100812 */ /* 0x000fc800078efcff */
[----:B------:R-:W-:-:S04]  /*10830*/  LOP3.LUT R16, R16, 0xfffffffe, RZ, 0xc0, !PT ;  /* 0xfffffffe10107812 */ /* 0x000fc800078ec0ff */
[----:B------:R-:W-:Y:S01]  /*10840*/  @P1 LOP3.LUT R16, R16, 0x1, RZ, 0xfc, !PT ;  /* 0x0000000110101812 */ /* 0x000fe200078efcff */
[----:B0-----:R-:W-:Y:S06]  /*10850*/  @!P0 BRA `(.L_x_4273) ;  /* 0x0000000000048947 */ /* 0x001fec0003800000 */
[----:B------:R-:W-:Y:S01]  /*10860*/  BPT.TRAP 0x1 ;  /* 0x000000040000795c */ /* 0x000fe20000300000 */
.L_x_4273:
        /* <DEDUP_REMOVED lines=9> */
.L_x_4344:
[----:B------:R-:W-:Y:S05]  /*10900*/  BSYNC B0 ;  /* 0x0000000000007941 */ /* 0x000fea0003800000 */
.L_x_4274:
[----:B------:R-:W0:Y:S01]  /*10910*/  LDL R2, [R1] ;  /* 0x0000000001027983 */ /* 0x000e220000100800 */
[----:B------:R-:W-:Y:S01]  /*10920*/  ULDC.64 UR4, c[0x0][0x300] ;  /* 0x0000c00000047ab9 */ /* 0x000fe20000000a00 */
[----:B-----5:R-:W-:Y:S01]  /*10930*/  SHF.R.S32.HI R4, RZ, 0x1f, R37 ;  /* 0x0000001fff047819 */ /* 0x020fe20000011425 */
[----:B------:R-:W-:Y:S01]  /*10940*/  ULDC.64 UR6, c[0x0][0x2e8] ;  /* 0x0000ba0000067ab9 */ /* 0x000fe20000000a00 */
[----:B------:R-:W1:Y:S01]  /*10950*/  S2R R7, SR_TID.X ;  /* 0x0000000000077919 */ /* 0x000e620000002100 */
[----:B------:R-:W-:Y:S01]  /*10960*/  LOP3.LUT R16, R16, 0xfffffffd, RZ, 0xc0, !PT ;  /* 0xfffffffd10107812 */ /* 0x000fe200078ec0ff */
[----:B-1----:R-:W-:-:S05]  /*10970*/  IMAD.SHL.U32 R7, R7, 0x8, RZ ;  /* 0x0000000807077824 */ /* 0x002fca00078e00ff */
[----:B------:R-:W-:Y:S02]  /*10980*/  LOP3.LUT R7, R7, 0x38, RZ, 0xc0, !PT ;  /* 0x0000003807077812 */ /* 0x000fe400078ec0ff */
[----:B0-----:R-:W-:-:S05]  /*10990*/  SHF.R.S32.HI R0, RZ, 0x1f, R2 ;  /* 0x0000001fff007819 */ /* 0x001fca0000011402 */
[----:B------:R0:W-:Y:S04]  /*109a0*/  STL [R1+0x18], R0 ;  /* 0x0000180001007387 */ /* 0x0001e80000100800 */
[----:B------:R1:W-:Y:S01]  /*109b0*/  STL [R1+0x1c], R4 ;  /* 0x00001c0401007387 */ /* 0x0003e20000100800 */
[----:B0-----:R-:W-:-:S04]  /*109c0*/  IMAD R0, R0, UR4, RZ ;  /* 0x0000000400007c24 */ /* 0x001fc8000f8e02ff */
[C---:B------:R-:W-:Y:S02]  /*109d0*/  IMAD R0, R2.reuse, UR5, R0 ;  /* 0x0000000502007c24 */ /* 0x040fe4000f8e0200 */
[----:B------:R-:W-:Y:S01]  /*109e0*/  IMAD.WIDE.U32 R2, R2, UR4, RZ ;  /* 0x0000000402027c25 */ /* 0x000fe2000f8e00ff */
[----:B------:R-:W-:-:S03]  /*109f0*/  ULDC.64 UR4, c[0x0][0x310] ;  /* 0x0000c40000047ab9 */ /* 0x000fc60000000a00 */
[----:B------:R-:W-:Y:S02]  /*10a00*/  IMAD.IADD R3, R3, 0x1, R0 ;  /* 0x0000000103037824 */ /* 0x000fe400078e0200 */
[----:B------:R-:W-:Y:S02]  /*10a10*/  IMAD R0, R4, UR4, RZ ;  /* 0x0000000404007c24 */ /* 0x000fe4000f8e02ff */
[----:B------:R-:W-:-:S04]  /*10a20*/  IMAD.WIDE.U32 R2, R37, UR4, R2 ;  /* 0x0000000425027c25 */ /* 0x000fc8000f8e0002 */
[----:B------:R-:W-:Y:S01]  /*10a30*/  IMAD R0, R37, UR5, R0 ;  /* 0x0000000525007c24 */ /* 0x000fe2000f8e0200 */
[----:B------:R-:W-:Y:S01]  /*10a40*/  ULDC.64 UR4, c[0x0][0x308] ;  /* 0x0000c20000047ab9 */ /* 0x000fe20000000a00 */
[----:B-1----:R-:W-:Y:S02]  /*10a50*/  IMAD R4, R18, 0x1000, R34 ;  /* 0x0000100012047824 */ /* 0x002fe400078e0222 */
[----:B------:R-:W-:Y:S02]  /*10a60*/  IMAD.IADD R3, R3, 0x1, R0 ;  /* 0x0000000103037824 */ /* 0x000fe400078e0200 */
        /* <DEDUP_REMOVED lines=42> */
.L_x_4354:
        /* <DEDUP_REMOVED lines=10> */
.L_x_4277:
        /* <DEDUP_REMOVED lines=11> */
.L_x_4278:
[----:B------:R1:W5:Y:S01]  /*10e60*/  LDL.LU R0, [R1+0x8] ;  /* 0x0000080001007983 */ /* 0x0003620000300800 */
[----:B------:R-:W-:Y:S01]  /*10e70*/  LOP3.LUT P0, RZ, R16, 0x40, RZ, 0xc0, !PT ;  /* 0x0000004010ff7812 */ /* 0x000fe2000780c0ff */
[----:B------:R1:W-:-:S12]  /*10e80*/  SYNCS.ARRIVE.TRANS64.A1T0 RZ, [R22+URZ+0x38830], RZ ;  /* 0x038830ff16ff79a7 */ /* 0x0003d8000810003f */
[----:B------:R-:W-:Y:S05]  /*10e90*/  WARPSYNC.ALL ;  /* 0x0000000000007948 */ /* 0x000fea0003800000 */
[----:B0-----:R-:W-:Y:S01]  /*10ea0*/  SEL R2, R35, RZ, !P0 ;  /* 0x000000ff23027207 */ /* 0x001fe20004000000 */
[----:B------:R-:W-:Y:S04]  /*10eb0*/  BSSY B6, `(.L_x_4279) ;  /* 0x000001a000067945 */ /* 0x000fe80003800000 */
[----:B------:R0:W-:Y:S01]  /*10ec0*/  STL [R1+0x4], R2 ;  /* 0x0000040201007387 */ /* 0x0001e20000100800 */
[----:B------:R-:W-:Y:S01]  /*10ed0*/  BAR.SYNC.DEFER_BLOCKING 0x8, 0x100 ;  /* 0x0204000000007b1d */ /* 0x000fe20000010000 */
[----:B-----5:R-:W-:Y:S01]  /*10ee0*/  SEL R35, R0, RZ, !P0 ;  /* 0x000000ff00237207 */ /* 0x020fe20004000000 */
[----:B------:R-:W-:-:S04]  /*10ef0*/  VIADD R0, R17, 0x20400 ;  /* 0x0002040011007836 */ /* 0x000fc80000000000 */
[----:B------:R0:W-:Y:S01]  /*10f00*/  STL [R1+0x10], R35 ;  /* 0x0000102301007387 */ /* 0x0001e20000100800 */
[----:B------:R-:W-:Y:S02]  /*10f10*/  LOP3.LUT P0, RZ, R0, 0x3ff, RZ, 0xc0, !PT ;  /* 0x000003ff00ff7812 */ /* 0x000fe4000780c0ff */
[----:B------:R-:W-:-:S05]  /*10f20*/  SHF.R.S32.HI R0, RZ, 0x1f, R36 ;  /* 0x0000001fff007819 */ /* 0x000fca0000011424 */
[----:B------:R0:W-:Y:S06]  /*10f30*/  STL [R1+0x8], R0 ;  /* 0x0000080001007387 */ /* 0x0001ec0000100800 */
[----:B------:R-:W-:Y:S05]  /*10f40*/  @!P0 BRA `(.L_x_4280) ;  /* 0x0000000000408947 */ /* 0x000fea0003800000 */
[----:B0-----:R-:W-:Y:S01]  /*10f50*/  MOV R2, 0x0 ;  /* 0x0000000000027802 */ /* 0x001fe20000000f00 */
        /* <DEDUP_REMOVED lines=15> */
.L_x_4280:
[----:B------:R-:W-:Y:S05]  /*11050*/  BSYNC B6 ;  /* 0x0000000000067941 */ /* 0x000fea0003800000 */
.L_x_4279:
[----:B------:R-:W2:Y:S01]  /*11060*/  LDL R4, [R1+0x8] ;  /* 0x0000080001047983 */ /* 0x000ea20000100800 */
[----:B------:R-:W3:Y:S01]  /*11070*/  LDC R10, c[0x0][0x448] ;  /* 0x00011200ff0a7b82 */ /* 0x000ee20000000800 */
[----:B------:R-:W-:Y:S01]  /*11080*/  IMAD.MOV.U32 R21, RZ, RZ, R35 ;  /* 0x000000ffff157224 */ /* 0x000fe200078e0023 */
[----:B------:R-:W-:Y:S01]  /*11090*/  ULDC.64 UR4, c[0x0][0x298] ;  /* 0x0000a60000047ab9 */ /* 0x000fe20000000a00 */
[----:B------:R-:W4:Y:S04]  /*110a0*/  LDL R20, [R1+0x4] ;  /* 0x0000040001147983 */ /* 0x000f280000100800 */
[----:B------:R1:W5:Y:S01]  /*110b0*/  LDL R9, [R1+0xc] ;  /* 0x00000c0001097983 */ /* 0x0003620000100800 */
[----:B0-----:R-:W0:Y:S01]  /*110c0*/  S2R R2, SR_TID.X ;  /* 0x0000000000027919 */ /* 0x001e220000002100 */
[----:B------:R-:W1:Y:S01]  /*110d0*/  S2R R35, SR_TID.X ;  /* 0x0000000000237919 */ /* 0x000e620000002100 */
[----:B---3--:R-:W-:-:S13]  /*110e0*/  ISETP.NE.AND P0, PT, R10, 0x1, PT ;  /* 0x000000010a00780c */ /* 0x008fda0003f05270 */
[----:B------:R-:W3:Y:S01]  /*110f0*/  @P0 LDC R3, c[0x0][0x44c] ;  /* 0x00011300ff030b82 */ /* 0x000ee20000000800 */
[----:B0-----:R-:W-:-:S04]  /*11100*/  LOP3.LUT R2, R2, 0x7f, RZ, 0xc0, !PT ;  /* 0x0000007f02027812 */ /* 0x001fc800078ec0ff */
[----:B------:R-:W-:Y:S01]  /*11110*/  SHF.R.U32.HI R2, RZ, 0x3, R2 ;  /* 0x00000003ff027819 */ /* 0x000fe20000011602 */
[----:B-1----:R-:W-:-:S05]  /*11120*/  IMAD.SHL.U32 R35, R35, 0x10, RZ ;  /* 0x0000001023237824 */ /* 0x002fca00078e00ff */
[----:B------:R-:W-:Y:S02]  /*11130*/  LOP3.LUT R35, R2, 0x70, R35, 0xf8, !PT ;  /* 0x0000007002237812 */ /* 0x000fe400078ef823 */
[----:B------:R-:W0:Y:S03]  /*11140*/  @P0 LDC R2, c[0x0][0x450] ;  /* 0x00011400ff020b82 */ /* 0x000e260000000800 */
[----:B------:R-:W-:-:S04]  /*11150*/  IMAD R35, R25, 0x40, R35 ;  /* 0x0000004019237824 */ /* 0x000fc800078e0223 */
[----:B---3--:R-:W-:-:S04]  /*11160*/  @P0 IMAD.HI.U32 R3, R35, R3, RZ ;  /* 0x0000000323030227 */ /* 0x008fc800078e00ff */
[----:B------:R-:W-:Y:S01]  /*11170*/  IMAD.MOV.U32 R0, RZ, RZ, R35 ;  /* 0x000000ffff007224 */ /* 0x000fe200078e0023 */
[----:B0-----:R-:W-:Y:S01]  /*11180*/  @P0 SHF.R.U32.HI R0, RZ, R2, R3 ;  /* 0x00000002ff000219 */ /* 0x001fe20000011603 */
[----:B------:R-:W-:Y:S01]  /*11190*/  IMAD.WIDE.U32 R2, R36, UR4, RZ ;  /* 0x0000000424027c25 */ /* 0x000fe2000f8e00ff */
[----:B------:R-:W0:Y:S01]  /*111a0*/  S2R R7, SR_TID.X ;  /* 0x0000000000077919 */ /* 0x000e220000002100 */
[----:B------:R-:W-:-:S04]  /*111b0*/  LOP3.LUT R16, R16, 0xfffff7ff, RZ, 0xc0, !PT ;  /* 0xfffff7ff10107812 */ /* 0x000fc800078ec0ff */
[----:B------:R-:W-:Y:S01]  /*111c0*/  @P0 LOP3.LUT R16, R16, 0x800, RZ, 0xfc, !PT ;  /* 0x0000080010100812 */ /* 0x000fe200078efcff */
[----:B0-----:R-:W-:-:S05]  /*111d0*/  IMAD.SHL.U32 R7, R7, 0x8, RZ ;  /* 0x0000000807077824 */ /* 0x001fca00078e00ff */
[----:B------:R-:W-:Y:S01]  /*111e0*/  LOP3.LUT R7, R7, 0x38, RZ, 0xc0, !PT ;  /* 0x0000003807077812 */ /* 0x000fe200078ec0ff */
[----:B--2---:R-:W-:-:S04]  /*111f0*/  IMAD R4, R4, UR4, RZ ;  /* 0x0000000404047c24 */ /* 0x004fc8000f8e02ff */
[----:B------:R-:W-:Y:S01]  /*11200*/  IMAD R4, R36, UR5, R4 ;  /* 0x0000000524047c24 */ /* 0x000fe2000f8e0204 */
[----:B------:R-:W-:-:S03]  /*11210*/  ULDC.64 UR4, c[0x0][0x2d8] ;  /* 0x0000b60000047ab9 */ /* 0x000fc60000000a00 */
[----:B------:R-:W-:Y:S02]  /*11220*/  IMAD.IADD R3, R3, 0x1, R4 ;  /* 0x0000000103037824 */ /* 0x000fe400078e0204 */
[----:B------:R-:W-:-:S04]  /*11230*/  IMAD.WIDE.U32 R2, R26, UR4, R2 ;  /* 0x000000041a027c25 */ /* 0x000fc8000f8e0002 */
[----:B------:R-:W-:Y:S01]  /*11240*/  IMAD R3, R26, UR5, R3 ;  /* 0x000000051a037c24 */ /* 0x000fe2000f8e0203 */
[----:B------:R-:W-:Y:S02]  /*11250*/  ULDC.64 UR4, c[0x0][0x2e0] ;  /* 0x0000b80000047ab9 */ /* 0x000fe40000000a00 */
[----:B------:R-:W-:Y:S02]  /*11260*/  IMAD R4, R21, UR4, RZ ;  /* 0x0000000415047c24 */ /* 0x000fe4000f8e02ff */
[----:B----4-:R-:W-:-:S04]  /*11270*/  IMAD.WIDE.U32 R2, R20, UR4, R2 ;  /* 0x0000000414027c25 */ /* 0x010fc8000f8e0002 */
[----:B------:R-:W-:Y:S01]  /*11280*/  IMAD R4, R20, UR5, R4 ;  /* 0x0000000514047c24 */ /* 0x000fe2000f8e0204 */
[----:B------:R-:W-:-:S03]  /*11290*/  ULDC.64 UR4, c[0x0][0x2d0] ;  /* 0x0000b40000047ab9 */ /* 0x000fc60000000a00 */
[----:B------:R-:W-:Y:S01]  /*112a0*/  IMAD.IADD R3, R3, 0x1, R4 ;  /* 0x0000000103037824 */ /* 0x000fe200078e0204 */
[----:B------:R-:W-:Y:S01]  /*112b0*/  SHF.R.S32.HI R4, RZ, 0x1f, R0 ;  /* 0x0000001fff047819 */ /* 0x000fe20000011400 */
[----:B------:R-:W0:Y:S04]  /*112c0*/  S2R R20, SR_TID.X ;  /* 0x0000000000147919 */ /* 0x000e280000002100 */
[----:B------:R-:W-:Y:S02]  /*112d0*/  IMAD R4, R4, UR4, RZ ;  /* 0x0000000404047c24 */ /* 0x000fe4000f8e02ff */
[----:B------:R-:W-:-:S04]  /*112e0*/  IMAD.WIDE.U32 R2, R0, UR4, R2 ;  /* 0x0000000400027c25 */ /* 0x000fc8000f8e0002 */
[----:B------:R-:W-:Y:S01]  /*112f0*/  IMAD R4, R0, UR5, R4 ;  /* 0x0000000500047c24 */ /* 0x000fe2000f8e0204 */
[----:B------:R-:W-:Y:S01]  /*11300*/  ULDC.64 UR4, c[0x0][0x2c8] ;  /* 0x0000b20000047ab9 */ /* 0x000fe20000000a00 */
[----:B------:R-:W-:-:S04]  /*11310*/  IMAD.MOV R0, RZ, RZ, -R0 ;  /* 0x000000ffff007224 */ /* 0x000fc800078e0a00 */
[----:B------:R-:W-:Y:S02]  /*11320*/  IMAD R0, R10, R0, R35 ;  /* 0x000000000a007224 */ /* 0x000fe400078e0223 */
[----:B------:R-:W-:-:S03]  /*11330*/  IMAD.IADD R3, R3, 0x1, R4 ;  /* 0x0000000103037824 */ /* 0x000fc600078e0204 */
[----:B------:R-:W-:Y:S01]  /*11340*/  SHF.R.S32.HI R4, RZ, 0x1f, R0 ;  /* 0x0000001fff047819 */ /* 0x000fe20000011400 */
[----:B------:R-:W-:-:S04]  /*11350*/  IMAD.WIDE.U32 R2, R0, UR4, R2 ;  /* 0x0000000400027c25 */ /* 0x000fc8000f8e0002 */
[----:B------:R-:W-:-:S04]  /*11360*/  IMAD R4, R4, UR4, RZ ;  /* 0x0000000404047c24 */ /* 0x000fc8000f8e02ff */
[----:B------:R-:W-:Y:S01]  /*11370*/  IMAD R4, R0, UR5, R4 ;  /* 0x0000000500047c24 */ /* 0x000fe2000f8e0204 */
[----:B------:R-:W-:Y:S02]  /*11380*/  ULDC.64 UR4, c[0x0][0x280] ;  /* 0x0000a00000047ab9 */ /* 0x000fe40000000a00 */
[----:B------:R-:W-:Y:S01]  /*11390*/  LEA R0, P0, R2, UR4, 0x1 ;  /* 0x0000000402007c11 */ /* 0x000fe2000f8008ff */
[----:B------:R-:W-:Y:S01]  /*113a0*/  IMAD.IADD R3, R3, 0x1, R4 ;  /* 0x0000000103037824 */ /* 0x000fe200078e0204 */
[----:B------:R-:W-:Y:S01]  /*113b0*/  ULDC UR4, c[0x0][0x2b8] ;  /* 0x0000ae0000047ab9 */ /* 0x000fe20000000800 */
[----:B0-----:R-:W-:-:S03]  /*113c0*/  LOP3.LUT R20, R20, 0x7f, RZ, 0xc0, !PT ;  /* 0x0000007f14147812 */ /* 0x001fc600078ec0ff */
[----:B------:R-:W-:Y:S01]  /*113d0*/  LEA.HI.X R2, R2, UR5, R3, 0x1, P0 ;  /* 0x0000000502027c11 */ /* 0x000fe200080f0c03 */
[----:B------:R-:W-:Y:S01]  /*113e0*/  UMOV UR5, 0xffffffff ;  /* 0xffffffff00057882 */ /* 0x000fe20000000000 */
[----:B------:R-:W-:Y:S02]  /*113f0*/  ISETP.GE.AND P0, PT, R7, UR4, PT ;  /* 0x0000000407007c0c */ /* 0x000fe4000bf06270 */
[----:B------:R-:W-:Y:S01]  /*11400*/  SHF.R.U32.HI R8, RZ, 0x3, R20 ;  /* 0x00000003ff087819 */ /* 0x000fe20000011614 */
[----:B------:R-:W-:Y:S10]  /*11410*/  BRA.DIV UR5, `(.L_x_4281) ;  /* 0x0000004605587947 */ /* 0x000ff4000b800000 */
[----:B------:R-:W0:Y:S01]  /*11420*/  SHFL.IDX PT, R5, R0, RZ, 0x181f ;  /* 0x00181fff00057589 */ /* 0x000e2200000e0000 */
[----:B-----5:R-:W-:Y:S01]  /*11430*/  IMAD R3, R9, R10, RZ ;  /* 0x0000000a09037224 */ /* 0x020fe200078e02ff */
[----:B------:R-:W-:Y:S01]  /*11440*/  LOP3.LUT R16, R16, 0xfffffeff, RZ, 0xc0, !PT ;  /* 0xfffffeff10107812 */ /* 0x000fe200078ec0ff */
[----:B------:R-:W-:Y:S01]  /*11450*/  IMAD R25, R25, 0x40, R8 ;  /* 0x0000004019197824 */ /* 0x000fe200078e0208 */
[----:B------:R-:W1:Y:S04]  /*11460*/  SHFL.IDX PT, R4, R2, RZ, 0x181f ;  /* 0x00181fff02047589 */ /* 0x000e6800000e0000 */
[----:B------:R-:W-:-:S13]  /*11470*/  ISETP.GE.AND P2, PT, R25, R3, PT ;  /* 0x000000031900720c */ /* 0x000fda0003f46270 */
[----:B------:R-:W-:Y:S02]  /*11480*/  @P2 LOP3.LUT R16, R16, 0x100, RZ, 0xfc, !PT ;  /* 0x0000010010102812 */ /* 0x000fe400078efcff */
[----:B0-----:R-:W-:Y:S02]  /*11490*/  @!P2 LEA R5, P1, R7, R5, 0x1 ;  /* 0x000000050705a211 */ /* 0x001fe400078208ff */
[----:B------:R-:W-:-:S03]  /*114a0*/  LOP3.LUT R16, R16, 0xffffff7f, RZ, 0xc0, !PT ;  /* 0xffffff7f10107812 */ /* 0x000fc600078ec0ff */
        /* <DEDUP_REMOVED lines=10> */
[----:B------:R-:W-:-:S04]  /*11550*/  @P2 LOP3.LUT R16, R16, 0x80, RZ, 0xfc, !PT ;  /* 0x0000008010102812 */ /* 0x000fc800078efcff */
[----:B------:R-:W-:Y:S02]  /*11560*/  LOP3.LUT R16, R16, 0xffffffbf, RZ, 0xc0, !PT ;  /* 0xffffffbf10107812 */ /* 0x000fe400078ec0ff */
        /* <DEDUP_REMOVED lines=11> */
[----:B------:R-:W-:-:S02]  /*11620*/  @P2 LOP3.LUT R16, R16, 0x40, RZ, 0xfc, !PT ;  /* 0x0000004010102812 */ /* 0x000fc400078efcff */
[----:B0-----:R-:W-:-:S05]  /*11630*/  @!P2 LEA R5, P1, R7, R5, 0x1 ;  /* 0x000000050705a211 */ /* 0x001fca00078208ff */
[----:B-1----:R-:W-:-:S05]  /*11640*/  @!P2 IMAD.X R4, RZ, RZ, R4, P1 ;  /* 0x000000ffff04a224 */ /* 0x002fca00008e0604 */
[----:B------:R-:W-:-:S04]  /*11650*/  @!P2 LOP3.LUT R5, R5, R4, RZ, 0x3c, !PT ;  /* 0x000000040505a212 */ /* 0x000fc800078e3cff */
[----:B------:R-:W-:-:S04]  /*11660*/  @!P2 LOP3.LUT R4, R5, R4, RZ, 0x3c, !PT ;  /* 0x000000040504a212 */ /* 0x000fc800078e3cff */
[----:B------:R-:W-:-:S05]  /*11670*/  @!P2 LOP3.LUT R5, R5, R4, RZ, 0x3c, !PT ;  /* 0x000000040505a212 */ /* 0x000fca00078e3cff */
[----:B------:R0:W-:Y:S04]  /*11680*/  @!P2 LDGSTS.E.BYPASS.LTC128B.128 [R19+0x21400], desc[UR44][R4.64], !P0 ;  /* 0x214000000413afae */ /* 0x0001e8000c101d6c */
[----:B0-----:R0:W1:Y:S02]  /*11690*/  SHFL.IDX PT, R4, R2, 0x3, 0x181f ;  /* 0x00781f0002047f89 */ /* 0x00106400000e0000 */
.L_x_4363:
[----:B------:R-:W-:Y:S01]  /*116a0*/  VIADD R25, R25, 0x30 ;  /* 0x0000003019197836 */ /* 0x000fe20000000000 */
[----:B------:R-:W-:-:S04]  /*116b0*/  LOP3.LUT R16, R16, 0xfffeffff, RZ, 0xc0, !PT ;  /* 0xfffeffff10107812 */ /* 0x000fc800078ec0ff */
[----:B------:R-:W-:-:S13]  /*116c0*/  ISETP.GE.AND P2, PT, R25, R3, PT ;  /* 0x000000031900720c */ /* 0x000fda0003f46270 */
[----:B0-----:R-:W-:Y:S02]  /*116d0*/  @!P2 LEA R2, P1, R7, R0, 0x1 ;  /* 0x000000000702a211 */ /* 0x001fe400078208ff */
[----:B------:R-:W-:-:S03]  /*116e0*/  @P2 LOP3.LUT R16, R16, 0x10000, RZ, 0xfc, !PT ;  /* 0x0001000010102812 */ /* 0x000fc600078efcff */
[----:B-1----:R-:W-:-:S05]  /*116f0*/  @!P2 IMAD.X R3, RZ, RZ, R4, P1 ;  /* 0x000000ffff03a224 */ /* 0x002fca00008e0604 */
[----:B------:R-:W-:Y:S01]  /*11700*/  @!PT LDS RZ, [RZ] ;  /* 0x00000000fffff984 */ /* 0x000fe20000000800 */
[----:B------:R-:W-:Y:S01]  /*11710*/  @!PT LDS RZ, [RZ] ;  /* 0x00000000fffff984 */ /* 0x000fe20000000800 */
[----:B------:R-:W-:Y:S01]  /*11720*/  @!PT LDS RZ, [RZ] ;  /* 0x00000000fffff984 */ /* 0x000fe20000000800 */
[----:B------:R0:W-:Y:S01]  /*11730*/  @!P2 LDGSTS.E.BYPASS.LTC128B.128 [R19+0x21c00], desc[UR44][R2.64], !P0 ;  /* 0x21c000000213afae */ /* 0x0001e2000c101d6c */
[----:B------:R-:W-:Y:S01]  /*11740*/  PLOP3.LUT P0, PT, PT, PT, PT, 0x80, 0x0 ;  /* 0x000000000000781c */ /* 0x000fe20003f0f070 */
[----:B------:R-:W-:-:S12]  /*11750*/  NOP ;  /* 0x0000000000007918 */ /* 0x000fd80000000000 */
.L_x_4282:
[----:B------:R-:W-:Y:S02]  /*11760*/  PLOP3.LUT P1, PT, P1, P0, PT, 0xa2, 0x0 ;  /* 0x000000000000781c */ /* 0x000fe40000f21472 */
[----:B------:R-:W-:-:S08]  /*11770*/  @P0 R2UR P1, UR4, R17 ;  /* 0x00000000110402ca */ /* 0x000fd00000020000 */
[----:B------:R-:W-:-:S05]  /*11780*/  @P0 PLOP3.LUT P0, PT, P1, PT, PT, 0x80, 0x0 ;  /* 0x000000000000081c */ /* 0x000fca0000f0f070 */
[----:B------:R-:W-:Y:S01]  /*11790*/  @!P1 SYNCS.ARRIVE.TRANS64.RED.A0T1 RZ, [UR4+0x38800], RZ ;  /* 0x038800ffffff99a7 */ /* 0x000fe20008200404 */
[----:B------:R-:W-:Y:S07]  /*117a0*/  @!P1 ARRIVES.LDGSTSBAR.64.TRANSCNT [UR4+0x38800] ;  /* 0x03880000ff0099b0 */ /* 0x000fee0008000a84 */
[----:B------:R-:W-:Y:S05]  /*117b0*/  @P0 BRA.U.ANY `(.L_x_4282) ;  /* 0xfffffffd00e80947 */ /* 0x000fea000393ffff */
[----:B------:R-:W-:Y:S01]  /*117c0*/  NOP ;  /* 0x0000000000007918 */ /* 0x000fe20000000000 */
[----:B------:R-:W-:Y:S01]  /*117d0*/  VIADD R0, R17, 0x26400 ;  /* 0x0002640011007836 */ /* 0x000fe20000000000 */
[----:B------:R1:W-:Y:S01]  /*117e0*/  SYNCS.ARRIVE.TRANS64.A1T0 RZ, [R17+URZ+0x38800], RZ ;  /* 0x038800ff11ff79a7 */ /* 0x0003e2000810003f */
[----:B------:R-:W-:Y:S03]  /*117f0*/  BSSY B6, `(.L_x_4283) ;  /* 0x0000013000067945 */ /* 0x000fe60003800000 */
[----:B------:R-:W-:-:S13]  /*11800*/  LOP3.LUT P0, RZ, R0, 0x3ff, RZ, 0xc0, !PT ;  /* 0x000003ff00ff7812 */ /* 0x000fda000780c0ff */
[----:B-1----:R-:W-:Y:S05]  /*11810*/  @!P0 BRA `(.L_x_4284) ;  /* 0x0000000000408947 */ /* 0x002fea0003800000 */
        /* <DEDUP_REMOVED lines=16> */
.L_x_4284:
[----:B------:R-:W-:Y:S05]  /*11920*/  BSYNC B6 ;  /* 0x0000000000067941 */ /* 0x000fea0003800000 */
.L_x_4283:
[----:B------:R-:W2:Y:S01]  /*11930*/  LDL.LU R25, [R1+0x8] ;  /* 0x0000080001197983 */ /* 0x000ea20000300800 */
[----:B0-----:R-:W0:Y:S01]  /*11940*/  LDC R2, c[0x0][0x448] ;  /* 0x00011200ff027b82 */ /* 0x001e220000000800 */
[----:B------:R-:W-:Y:S02]  /*11950*/  ULDC.64 UR4, c[0x0][0x398] ;  /* 0x0000e60000047ab9 */ /* 0x000fe40000000a00 */
[----:B------:R-:W3:Y:S04]  /*11960*/  LDL.LU R21, [R1+0x10] ;  /* 0x0000100001157983 */ /* 0x000ee80000300800 */
[----:B------:R-:W4:Y:S01]  /*11970*/  LDL.LU R20, [R1+0x4] ;  /* 0x0000040001147983 */ /* 0x000f220000300800 */
[----:B0-----:R-:W-:-:S13]  /*11980*/  ISETP.NE.AND P6, PT, R2, 0x1, PT ;  /* 0x000000010200780c */ /* 0x001fda0003fc5270 */
[----:B------:R-:W0:Y:S08]  /*11990*/  @P6 LDC R3, c[0x0][0x44c] ;  /* 0x00011300ff036b82 */ /* 0x000e300000000800 */
[----:B------:R-:W1:Y:S01]  /*119a0*/  @P6 LDC R2, c[0x0][0x450] ;  /* 0x00011400ff026b82 */ /* 0x000e620000000800 */
[----:B------:R-:W-:Y:S02]  /*119b0*/  IMAD.MOV.U32 R0, RZ, RZ, R35 ;  /* 0x000000ffff007224 */ /* 0x000fe400078e0023 */
[----:B0-----:R-:W-:-:S05]  /*119c0*/  @P6 IMAD.HI.U32 R3, R35, R3, RZ ;  /* 0x0000000323036227 */ /* 0x001fca00078e00ff */
[----:B-1----:R-:W-:Y:S01]  /*119d0*/  @P6 SHF.R.U32.HI R0, RZ, R2, R3 ;  /* 0x00000002ff006219 */ /* 0x002fe20000011603 */
[----:B------:R-:W-:-:S03]  /*119e0*/  IMAD.WIDE.U32 R2, R36, UR4, RZ ;  /* 0x0000000424027c25 */ /* 0x000fc6000f8e00ff */
[----:B------:R-:W-:Y:S01]  /*119f0*/  SHF.R.S32.HI R5, RZ, 0x1f, R0 ;  /* 0x0000001fff057819 */ /* 0x000fe20000011400 */
[----:B------:R-:W0:Y:S01]  /*11a00*/  S2R R8, SR_TID.X ;  /* 0x0000000000087919 */ /* 0x000e220000002100 */
[----:B------:R-:W-:Y:S01]  /*11a10*/  LOP3.LUT R16, R16, 0xfffff7ff, RZ, 0xc0, !PT ;  /* 0xfffff7ff10107812 */ /* 0x000fe200078ec0ff */
        /* <DEDUP_REMOVED lines=9> */
[----:B---3--:R-:W-:Y:S02]  /*11ab0*/  IMAD R4, R21, UR4, RZ ;  /* 0x0000000415047c24 */ /* 0x008fe4000f8e02ff */
[----:B------:R-:W0:Y:S01]  /*11ac0*/  S2R R21, SR_TID.X ;  /* 0x0000000000157919 */ /* 0x000e220000002100 */
[----:B----4-:R-:W-:Y:S01]  /*11ad0*/  IMAD.WIDE.U32 R2, R20, UR4, R2 ;  /* 0x0000000414027c25 */ /* 0x010fe2000f8e0002 */
[----:B------:R-:W-:-:S03]  /*11ae0*/  ULDC UR4, c[0x0][0x448] ;  /* 0x0001120000047ab9 */ /* 0x000fc60000000800 */
[----:B------:R-:W-:Y:S02]  /*11af0*/  IMAD R4, R20, UR5, R4 ;  /* 0x0000000514047c24 */ /* 0x000fe4000f8e0204 */
[----:B------:R-:W1:Y:S02]  /*11b00*/  S2R R20, SR_TID.X ;  /* 0x0000000000147919 */ /* 0x000e640000002100 */
[----:B------:R-:W-:Y:S02]  /*11b10*/  IMAD.IADD R3, R3, 0x1, R4 ;  /* 0x0000000103037824 */ /* 0x000fe400078e0204 */
[----:B------:R-:W-:-:S04]  /*11b20*/  IMAD.MOV R4, RZ, RZ, -R0 ;  /* 0x000000ffff047224 */ /* 0x000fc800078e0a00 */
[----:B------:R-:W-:Y:S01]  /*11b30*/  IMAD R4, R4, UR4, R35 ;  /* 0x0000000404047c24 */ /* 0x000fe2000f8e0223 */
[----:B------:R-:W-:Y:S02]  /*11b40*/  ULDC.64 UR4, c[0x0][0x3d0] ;  /* 0x0000f40000047ab9 */ /* 0x000fe40000000a00 */
[----:B------:R-:W-:Y:S02]  /*11b50*/  IMAD R5, R5, UR4, RZ ;  /* 0x0000000405057c24 */ /* 0x000fe4000f8e02ff */
[----:B------:R-:W-:-:S04]  /*11b60*/  IMAD.WIDE.U32 R2, R0, UR4, R2 ;  /* 0x0000000400027c25 */ /* 0x000fc8000f8e0002 */
[----:B------:R-:W-:Y:S01]  /*11b70*/  IMAD R5, R0, UR5, R5 ;  /* 0x0000000500057c24 */ /* 0x000fe2000f8e0205 */
[----:B------:R-:W-:Y:S01]  /*11b80*/  SHF.R.S32.HI R0, RZ, 0x1f, R4 ;  /* 0x0000001fff007819 */ /* 0x000fe20000011404 */
[----:B------:R-:W-:Y:S02]  /*11b90*/  ULDC.64 UR4, c[0x0][0x3c8] ;  /* 0x0000f20000047ab9 */ /* 0x000fe40000000a00 */
[----:B------:R-:W-:Y:S02]  /*11ba0*/  IMAD.IADD R3, R3, 0x1, R5 ;  /* 0x0000000103037824 */ /* 0x000fe400078e0205 */
[----:B------:R-:W-:Y:S02]  /*11bb0*/  IMAD R0, R0, UR4, RZ ;  /* 0x0000000400007c24 */ /* 0x000fe4000f8e02ff */
[----:B0-----:R-:W-:Y:S02]  /*11bc0*/  IMAD.SHL.U32 R21, R21, 0x8, RZ ;  /* 0x0000000815157824 */ /* 0x001fe400078e00ff */
[----:B------:R-:W-:-:S02]  /*11bd0*/  IMAD R0, R4, UR5, R0 ;  /* 0x0000000504007c24 */ /* 0x000fc4000f8e0200 */
[----:B------:R-:W-:Y:S01]  /*11be0*/  IMAD.WIDE.U32 R2, R4, UR4, R2 ;  /* 0x0000000404027c25 */ /* 0x000fe2000f8e0002 */
[----:B------:R-:W-:Y:S01]  /*11bf0*/  LOP3.LUT R21, R21, 0x38, RZ, 0xc0, !PT ;  /* 0x0000003815157812 */ /* 0x000fe200078ec0ff */
[----:B------:R-:W-:Y:S02]  /*11c00*/  ULDC.64 UR4, c[0x0][0x390] ;  /* 0x0000e40000047ab9 */ /* 0x000fe40000000a00 */
[----:B-1----:R-:W-:Y:S01]  /*11c10*/  IMAD.SHL.U32 R20, R20, 0x8, RZ ;  /* 0x0000000814147824 */ /* 0x002fe200078e00ff */
[----:B------:R-:W-:Y:S01]  /*11c20*/  LOP3.LUT R7, R21, 0x80, RZ, 0xfc, !PT ;  /* 0x0000008015077812 */ /* 0x000fe200078efcff */
[----:B------:R-:W-:Y:S01]  /*11c30*/  IMAD.IADD R6, R3, 0x1, R0 ;  /* 0x0000000103067824 */ /* 0x000fe200078e0200 */
[----:B------:R-:W0:Y:S01]  /*11c40*/  S2R R25, SR_TID.X ;  /* 0x0000000000197919 */ /* 0x000e220000002100 */
[----:B------:R-:W-:Y:S01]  /*11c50*/  LEA R0, P0, R2, UR4, 0x1 ;  /* 0x0000000402007c11 */ /* 0x000fe2000f8008ff */
[----:B------:R-:W-:Y:S01]  /*11c60*/  ULDC UR4, c[0x0][0x3b8] ;  /* 0x0000ee0000047ab9 */ /* 0x000fe20000000800 */
[----:B------:R-:W-:Y:S01]  /*11c70*/  LOP3.LUT R20, R20, 0x38, RZ, 0xc0, !PT ;  /* 0x0000003814147812 */ /* 0x000fe200078ec0ff */
[----:B------:R-:W1:Y:S01]  /*11c80*/  S2R R21, SR_TID.X ;  /* 0x0000000000157919 */ /* 0x000e620000002100 */
[----:B------:R-:W-:-:S02]  /*11c90*/  ISETP.GE.AND P4, PT, R7, UR4, PT ;  /* 0x0000000407007c0c */ /* 0x000fc4000bf86270 */
[C---:B------:R-:W-:Y:S02]  /*11ca0*/  LOP3.LUT R9, R20.reuse, 0x40, RZ, 0xfc, !PT ;  /* 0x0000004014097812 */ /* 0x040fe400078efcff */
[----:B------:R-:W-:Y:S02]  /*11cb0*/  LOP3.LUT R7, R20, 0x100, RZ, 0xfc, !PT ;  /* 0x0000010014077812 */ /* 0x000fe400078efcff */
[----:B------:R-:W2:Y:S01]  /*11cc0*/  S2R R20, SR_TID.X ;  /* 0x0000000000147919 */ /* 0x000ea20000002100 */
[----:B------:R-:W-:Y:S02]  /*11cd0*/  ISETP.GE.AND P1, PT, R8, UR4, PT ;  /* 0x0000000408007c0c */ /* 0x000fe4000bf26270 */
[----:B------:R-:W-:Y:S02]  /*11ce0*/  ISETP.GE.AND P5, PT, R9, UR4, PT ;  /* 0x0000000409007c0c */ /* 0x000fe4000bfa6270 */
[----:B------:R-:W-:Y:S02]  /*11cf0*/  ISETP.GE.AND P2, PT, R7, UR4, PT ;  /* 0x0000000407007c0c */ /* 0x000fe4000bf46270 */
[----:B------:R-:W-:-:S02]  /*11d00*/  LEA.HI.X R6, R2, UR5, R6, 0x1, P0 ;  /* 0x0000000502067c11 */ /* 0x000fc400080f0c06 */
[----:B------:R-:W-:Y:S01]  /*11d10*/  SEL R2, RZ, 0x1, P1 ;  /* 0x00000001ff027807 */ /* 0x000fe20000800000 */
[----:B0-----:R-:W-:Y:S02]  /*11d20*/  IMAD.SHL.U32 R25, R25, 0x8, RZ ;  /* 0x0000000819197824 */ /* 0x001fe400078e00ff */
[----:B-1----:R-:W-:-:S03]  /*11d30*/  IMAD.SHL.U32 R21, R21, 0x8, RZ ;  /* 0x0000000815157824 */ /* 0x002fc600078e00ff */
[----:B------:R-:W-:Y:S01]  /*11d40*/  LOP3.LUT R25, R25, 0x38, RZ, 0xc0, !PT ;  /* 0x0000003819197812 */ /* 0x000fe200078ec0ff */
[----:B--2---:R-:W-:-:S03]  /*11d50*/  IMAD.SHL.U32 R20, R20, 0x8, RZ ;  /* 0x0000000814147824 */ /* 0x004fc600078e00ff */
[----:B------:R-:W-:Y:S02]  /*11d60*/  LOP3.LUT R7, R25, 0xc0, RZ, 0xfc, !PT ;  /* 0x000000c019077812 */ /* 0x000fe400078efcff */
[----:B------:R-:W-:Y:S02]  /*11d70*/  LOP3.LUT R21, R21, 0x38, RZ, 0xc0, !PT ;  /* 0x0000003815157812 */ /* 0x000fe400078ec0ff */
[----:B------:R-:W-:Y:S02]  /*11d80*/  LOP3.LUT R20, R20, 0x38, RZ, 0xc0, !PT ;  /* 0x0000003814147812 */ /* 0x000fe400078ec0ff */
[----:B------:R-:W-:Y:S02]  /*11d90*/  SEL R3, RZ, 0x4, P4 ;  /* 0x00000004ff037807 */ /* 0x000fe40002000000 */
[----:B------:R-:W-:Y:S02]  /*11da0*/  SEL R4, RZ, 0x2, P5 ;  /* 0x00000002ff047807 */ /* 0x000fe40002800000 */
[----:B------:R-:W-:-:S02]  /*11db0*/  ISETP.GE.AND P3, PT, R7, UR4, PT ;  /* 0x0000000407007c0c */ /* 0x000fc4000bf66270 */
[----:B------:R-:W-:Y:S02]  /*11dc0*/  LOP3.LUT R7, R21, 0x180, RZ, 0xfc, !PT ;  /* 0x0000018015077812 */ /* 0x000fe400078efcff */
[----:B------:R-:W-:Y:S02]  /*11dd0*/  LOP3.LUT R9, R20, 0x140, RZ, 0xfc, !PT ;  /* 0x0000014014097812 */ /* 0x000fe400078efcff */
[----:B------:R-:W-:Y:S02]  /*11de0*/  IADD3 R2, R3, R4, R2 ;  /* 0x0000000403027210 */ /* 0x000fe40007ffe002 */
[----:B------:R-:W-:Y:S02]  /*11df0*/  SEL R3, RZ, 0x10, P2 ;  /* 0x00000010ff037807 */ /* 0x000fe40001000000 */
[----:B------:R-:W-:Y:S02]  /*11e00*/  SEL R4, RZ, 0x8, P3 ;  /* 0x00000008ff047807 */ /* 0x000fe40001800000 */
[----:B------:R-:W-:-:S02]  /*11e10*/  @P1 LOP3.LUT R16, R16, 0x800, RZ, 0xfc, !PT ;  /* 0x0000080010101812 */ /* 0x000fc400078efcff */
[----:B------:R-:W-:Y:S02]  /*11e20*/  ISETP.GE.AND P0, PT, R7, UR4, PT ;  /* 0x0000000407007c0c */ /* 0x000fe4000bf06270 */
[----:B------:R-:W-:Y:S02]  /*11e30*/  LOP3.LUT R7, R20, 0x1c0, RZ, 0xfc, !PT ;  /* 0x000001c014077812 */ /* 0x000fe400078efcff */
[----:B------:R-:W-:Y:S02]  /*11e40*/  ISETP.GE.AND P1, PT, R9, UR4, PT ;  /* 0x0000000409007c0c */ /* 0x000fe4000bf26270 */
[----:B------:R-:W-:Y:S02]  /*11e50*/  IADD3 R4, R3, R2, R4 ;  /* 0x0000000203047210 */ /* 0x000fe40007ffe004 */
[----:B------:R-:W-:Y:S02]  /*11e60*/  SEL R2, RZ, 0x40, P0 ;  /* 0x00000040ff027807 */ /* 0x000fe40000000000 */
[----:B------:R-:W-:-:S02]  /*11e70*/  SEL R3, RZ, 0x20, P1 ;  /* 0x00000020ff037807 */ /* 0x000fc40000800000 */
[----:B------:R-:W-:Y:S01]  /*11e80*/  ISETP.GE.AND P0, PT, R7, UR4, PT ;  /* 0x0000000407007c0c */ /* 0x000fe2000bf06270 */
[----:B------:R-:W-:Y:S01]  /*11e90*/  UMOV UR4, 0xffffffff ;  /* 0xffffffff00047882 */ /* 0x000fe20000000000 */
[----:B------:R-:W-:Y:S02]  /*11ea0*/  IADD3 R4, R2, R4, R3 ;  /* 0x0000000402047210 */ /* 0x000fe40007ffe003 */
[----:B------:R-:W-:-:S05]  /*11eb0*/  SEL R5, RZ, 0x80, P0 ;  /* 0x00000080ff057807 */ /* 0x000fca0000000000 */
[----:B------:R-:W-:Y:S01]  /*11ec0*/  IMAD.IADD R5, R4, 0x1, R5 ;  /* 0x0000000104057824 */ /* 0x000fe200078e0205 */
[----:B------:R-:W-:Y:S06]  /*11ed0*/  BRA.DIV UR4, `(.L_x_4285) ;  /* 0x0000004204047947 */ /* 0x000fec000b800000 */
[C---:B------:R-:W-:Y:S01]  /*11ee0*/  LOP3.LUT P6, RZ, R16.reuse, 0x40, RZ, 0xc0, !PT ;  /* 0x0000004010ff7812 */ /* 0x040fe200078cc0ff */
[----:B------:R-:W0:Y:S01]  /*11ef0*/  SHFL.IDX PT, R3, R0, RZ, 0x181f ;  /* 0x00181fff00037589 */ /* 0x000e2200000e0000 */
[----:B------:R-:W-:-:S03]  /*11f00*/  LOP3.LUT R16, R16, 0xffbfffff, RZ, 0xc0, !PT ;  /* 0xffbfffff10107812 */ /* 0x000fc600078ec0ff */
[----:B------:R-:W1:Y:S08]  /*11f10*/  SHFL.IDX PT, R2, R6, RZ, 0x181f ;  /* 0x00181fff06027589 */ /* 0x000e7000000e0000 */
[----:B------:R-:W-:-:S04]  /*11f20*/  @P6 LOP3.LUT R16, R16, 0x400000, RZ, 0xfc, !PT ;  /* 0x0040000010106812 */ /* 0x000fc800078efcff */
[C---:B------:R-:W-:Y:S02]  /*11f30*/  LOP3.LUT P6, RZ, R16.reuse, 0x80, RZ, 0xc0, !PT ;  /* 0x0000008010ff7812 */ /* 0x040fe400078cc0ff */
[----:B------:R-:W-:-:S11]  /*11f40*/  LOP3.LUT R16, R16, 0xff7fffff, RZ, 0xc0, !PT ;  /* 0xff7fffff10107812 */ /* 0x000fd600078ec0ff */
[----:B------:R-:W-:-:S04]  /*11f50*/  @P6 LOP3.LUT R16, R16, 0x800000, RZ, 0xfc, !PT ;  /* 0x0080000010106812 */ /* 0x000fc800078efcff */
[----:B------:R-:W-:-:S13]  /*11f60*/  LOP3.LUT P6, RZ, R16, 0x100, RZ, 0xc0, !PT ;  /* 0x0000010010ff7812 */ /* 0x000fda00078cc0ff */
[----:B0-----:R-:W-:Y:S02]  /*11f70*/  @!P6 LEA R3, P0, R8, R3, 0x1 ;  /* 0x000000030803e211 */ /* 0x001fe400078008ff */
[----:B------:R-:W-:-:S03]  /*11f80*/  @!P6 LOP3.LUT R7, R4, 0x40, RZ, 0xc0, !PT ;  /* 0x000000400407e812 */ /* 0x000fc600078ec0ff */
[----:B-1----:R-:W-:Y:S01]  /*11f90*/  @!P6 IMAD.X R2, RZ, RZ, R2, P0 ;  /* 0x000000ffff02e224 */ /* 0x002fe200000e0602 */
[----:B------:R-:W-:Y:S02]  /*11fa0*/  LOP3.LUT P0, RZ, R16, 0x800, RZ, 0xc0, !PT ;  /* 0x0000080010ff7812 */ /* 0x000fe4000780c0ff */
[----:B------:R-:W-:Y:S02]  /*11fb0*/  @!P6 SHF.R.U32.HI R7, RZ, 0x2, R7 ;  /* 0x00000002ff07e819 */ /* 0x000fe40000011607 */
[----:B------:R-:W-:-:S04]  /*11fc0*/  @!P6 LOP3.LUT R3, R3, R2, RZ, 0x3c, !PT ;  /* 0x000000020303e212 */ /* 0x000fc800078e3cff */
[----:B------:R-:W-:-:S04]  /*11fd0*/  @!P6 LOP3.LUT R2, R3, R2, RZ, 0x3c, !PT ;  /* 0x000000020302e212 */ /* 0x000fc800078e3cff */
[----:B------:R-:W-:-:S05]  /*11fe0*/  @!P6 LOP3.LUT R3, R3, R2, RZ, 0x3c, !PT ;  /* 0x000000020303e212 */ /* 0x000fca00078e3cff */
[----:B------:R-:W-:Y:S01]  /*11ff0*/  @!PT LDS RZ, [RZ] ;  /* 0x00000000fffff984 */ /* 0x000fe20000000800 */
[----:B------:R-:W-:Y:S01]  /*12000*/  @!P6 LDGSTS.E.BYPASS.LTC128B.128 [R19+0x26400], desc[UR44][R2.64], !P0 ;  /* 0x264000000213efae */ /* 0x000fe2000c101d6c */
[----:B------:R-:W-:Y:S02]  /*12010*/  @!P6 ISETP.NE.U32.AND P0, PT, R7, RZ, PT ;  /* 0x000000ff0700e20c */ /* 0x000fe40003f05070 */
[----:B------:R-:W-:Y:S01]  /*12020*/  @!P6 LOP3.LUT R7, R5, 0x80, RZ, 0xc0, !PT ;  /* 0x000000800507e812 */ /* 0x000fe200078ec0ff */
[----:B------:R-:W-:Y:S03]  /*12030*/  @!P6 LDGSTS.E.BYPASS.LTC128B.128 [R19+0x28400], desc[UR44][R2.64+0x80], !P5 ;  /* 0x284000800213efae */ /* 0x000fe6000e901d6c */
[----:B------:R-:W-:Y:S01]  /*12040*/  @!P6 SHF.R.U32.HI R7, RZ, 0x3, R7 ;  /* 0x00000003ff07e819 */ /* 0x000fe20000011607 */
[----:B------:R-:W-:Y:S04]  /*12050*/  @!P6 LDGSTS.E.BYPASS.LTC128B.128 [R19+0x2a400], desc[UR44][R2.64+0x100], !P4 ;  /* 0x2a4001000213efae */ /* 0x000fe8000e101d6c */
[----:B------:R-:W-:Y:S04]  /*12060*/  @!P6 LDGSTS.E.BYPASS.LTC128B.128 [R19+0x2c400], desc[UR44][R2.64+0x180], !P3 ;  /* 0x2c4001800213efae */ /* 0x000fe8000d901d6c */
[----:B------:R-:W-:Y:S04]  /*12070*/  @!P6 LDGSTS.E.BYPASS.LTC128B.128 [R19+0x2e400], desc[UR44][R2.64+0x200], !P2 ;  /* 0x2e4002000213efae */ /* 0x000fe8000d101d6c */
[----:B------:R-:W-:Y:S04]  /*12080*/  @!P6 LDGSTS.E.BYPASS.LTC128B.128 [R19+0x30400], desc[UR44][R2.64+0x280], !P1 ;  /* 0x304002800213efae */ /* 0x000fe8000c901d6c */
[----:B------:R-:W-:Y:S01]  /*12090*/  @!P6 LDGSTS.E.BYPASS.LTC128B.128 [R19+0x32400], desc[UR44][R2.64+0x300], P0 ;  /* 0x324003000213efae */ /* 0x000fe20008101d6c */
[----:B------:R-:W-:-:S03]  /*120a0*/  @!P6 ISETP.NE.U32.AND P0, PT, R7, RZ, PT ;  /* 0x000000ff0700e20c */ /* 0x000fc60003f05070 */
[----:B------:R-:W-:Y:S10]  /*120b0*/  SHFL.IDX PT, R7, R6, 0x1, 0x181f ;  /* 0x00381f0006077f89 */ /* 0x000ff400000e0000 */
[----:B------:R0:W-:Y:S01]  /*120c0*/  @!P6 LDGSTS.E.BYPASS.LTC128B.128 [R19+0x34400], desc[UR44][R2.64+0x380], P0 ;  /* 0x344003800213efae */ /* 0x0001e20008101d6c */
[----:B------:R-:W-:-:S03]  /*120d0*/  LOP3.LUT P6, RZ, R16, 0x800000, RZ, 0xc0, !PT ;  /* 0x0080000010ff7812 */ /* 0x000fc600078cc0ff */
[----:B0-----:R-:W0:Y:S10]  /*120e0*/  SHFL.IDX PT, R2, R0, 0x1, 0x181f ;  /* 0x00381f0000027f89 */ /* 0x001e3400000e0000 */
[----:B0-----:R-:W-:-:S05]  /*120f0*/  @!P6 LEA R2, P0, R8, R2, 0x1 ;  /* 0x000000020802e211 */ /* 0x001fca00078008ff */
[----:B------:R-:W-:Y:S01]  /*12100*/  @!P6 IMAD.X R3, RZ, RZ, R7, P0 ;  /* 0x000000ffff03e224 */ /* 0x000fe200000e0607 */
[----:B------:R-:W-:Y:S02]  /*12110*/  LOP3.LUT P0, RZ, R16, 0x800, RZ, 0xc0, !PT ;  /* 0x0000080010ff7812 */ /* 0x000fe4000780c0ff */
[----:B------:R-:W-:-:S04]  /*12120*/  @!P6 LOP3.LUT R7, R4, 0x40, RZ, 0xc0, !PT ;  /* 0x000000400407e812 */ /* 0x000fc800078ec0ff */
[----:B------:R-:W-:-:S07]  /*12130*/  @!P6 SHF.R.U32.HI R7, RZ, 0x2, R7 ;  /* 0x00000002ff07e819 */ /* 0x000fce0000011607 */
        /* <DEDUP_REMOVED lines=11> */
[----:B------:R-:W-:Y:S04]  /*121f0*/  SHFL.IDX PT, R7, R6, 0x2, 0x181f ;  /* 0x00581f0006077f89 */ /* 0x000fe800000e0000 */
[----:B------:R-:W-:Y:S06]  /*12200*/  SHFL.IDX PT, R6, R6, 0x3, 0x181f ;  /* 0x00781f0006067f89 */ /* 0x000fec00000e0000 */
[----:B------:R0:W-:Y:S01]  /*12210*/  @!P6 LDGSTS.E.BYPASS.LTC128B.128 [R19+0x34c00], desc[UR44][R2.64+0x380], P0 ;  /* 0x34c003800213efae */ /* 0x0001e20008101d6c */
[----:B------:R-:W-:-:S03]  /*12220*/  LOP3.LUT P6, RZ, R16, 0x400000, RZ, 0xc0, !PT ;  /* 0x0040000010ff7812 */ /* 0x000fc600078cc0ff */
[----:B0-----:R-:W0:Y:S04]  /*12230*/  SHFL.IDX PT, R2, R0, 0x2, 0x181f ;  /* 0x00581f0000027f89 */ /* 0x001e2800000e0000 */
[----:B------:R-:W1:Y:S06]  /*12240*/  SHFL.IDX PT, R0, R0, 0x3, 0x181f ;  /* 0x00781f0000007f89 */ /* 0x000e6c00000e0000 */
[----:B0-----:R-:W-:-:S05]  /*12250*/  @!P6 LEA R2, P0, R8, R2, 0x1 ;  /* 0x000000020802e211 */ /* 0x001fca00078008ff */
[----:B------:R-:W-:Y:S01]  /*12260*/  @!P6 IMAD.X R3, RZ, RZ, R7, P0 ;  /* 0x000000ffff03e224 */ /* 0x000fe200000e0607 */
[----:B------:R-:W-:Y:S02]  /*12270*/  LOP3.LUT P0, RZ, R16, 0x800, RZ, 0xc0, !PT ;  /* 0x0000080010ff7812 */ /* 0x000fe4000780c0ff */
[----:B------:R-:W-:-:S04]  /*12280*/  @!P6 LOP3.LUT R7, R4, 0x40, RZ, 0xc0, !PT ;  /* 0x000000400407e812 */ /* 0x000fc800078ec0ff */
[----:B------:R-:W-:-:S07]  /*12290*/  @!P6 SHF.R.U32.HI R7, RZ, 0x2, R7 ;  /* 0x00000002ff07e819 */ /* 0x000fce0000011607 */
[----:B------:R0:W-:Y:S01]  /*122a0*/  @!P6 LDGSTS.E.BYPASS.LTC128B.128 [R19+0x27400], desc[UR44][R2.64], !P0 ;  /* 0x274000000213efae */ /* 0x0001e2000c101d6c */
[----:B------:R-:W-:Y:S02]  /*122b0*/  @!P6 ISETP.NE.U32.AND P0, PT, R7, RZ, PT ;  /* 0x000000ff0700e20c */ /* 0x000fe40003f05070 */
[----:B------:R-:W-:Y:S01]  /*122c0*/  @!P6 LOP3.LUT R7, R5, 0x80, RZ, 0xc0, !PT ;  /* 0x000000800507e812 */ /* 0x000fe200078ec0ff */
[----:B------:R0:W-:Y:S03]  /*122d0*/  @!P6 LDGSTS.E.BYPASS.LTC128B.128 [R19+0x29400], desc[UR44][R2.64+0x80], !P5 ;  /* 0x294000800213efae */ /* 0x0001e6000e901d6c */
[----:B------:R-:W-:Y:S01]  /*122e0*/  @!P6 SHF.R.U32.HI R7, RZ, 0x3, R7 ;  /* 0x00000003ff07e819 */ /* 0x000fe20000011607 */
[----:B------:R0:W-:Y:S04]  /*122f0*/  @!P6 LDGSTS.E.BYPASS.LTC128B.128 [R19+0x2b400], desc[UR44][R2.64+0x100], !P4 ;  /* 0x2b4001000213efae */ /* 0x0001e8000e101d6c */
[----:B------:R0:W-:Y:S04]  /*12300*/  @!P6 LDGSTS.E.BYPASS.LTC128B.128 [R19+0x2d400], desc[UR44][R2.64+0x180], !P3 ;  /* 0x2d4001800213efae */ /* 0x0001e8000d901d6c */
[----:B------:R0:W-:Y:S04]  /*12310*/  @!P6 LDGSTS.E.BYPASS.LTC128B.128 [R19+0x2f400], desc[UR44][R2.64+0x200], !P2 ;  /* 0x2f4002000213efae */ /* 0x0001e8000d101d6c */
[----:B------:R0:W-:Y:S04]  /*12320*/  @!P6 LDGSTS.E.BYPASS.LTC128B.128 [R19+0x31400], desc[UR44][R2.64+0x280], !P1 ;  /* 0x314002800213efae */ /* 0x0001e8000c901d6c */
[----:B------:R0:W-:Y:S01]  /*12330*/  @!P6 LDGSTS.E.BYPASS.LTC128B.128 [R19+0x33400], desc[UR44][R2.64+0x300], P0 ;  /* 0x334003000213efae */ /* 0x0001e20008101d6c */
[----:B------:R-:W-:-:S13]  /*12340*/  @!P6 ISETP.NE.U32.AND P0, PT, R7, RZ, PT ;  /* 0x000000ff0700e20c */ /* 0x000fda0003f05070 */
[----:B-1----:R0:W-:Y:S02]  /*12350*/  @!P6 LDGSTS.E.BYPASS.LTC128B.128 [R19+0x35400], desc[UR44][R2.64+0x380], P0 ;  /* 0x354003800213efae */ /* 0x0021e40008101d6c */
.L_x_4373:
[----:B------:R-:W-:Y:S01]  /*12360*/  LOP3.LUT P0, RZ, R16, 0x10000, RZ, 0xc0, !PT ;  /* 0x0001000010ff7812 */ /* 0x000fe2000780c0ff */
[----:B------:R-:W-:-:S12]  /*12370*/  BSSY B0, `(.L_x_4286) ;  /* 0x0000016000007945 */ /* 0x000fd80003800000 */
[----:B------:R-:W-:Y:S05]  /*12380*/  @P0 BRA `(.L_x_4287) ;  /* 0x0000000000500947 */ /* 0x000fea0003800000 */
[----:B------:R-:W-:Y:S02]  /*12390*/  LOP3.LUT R4, R4, 0x40, RZ, 0xc0, !PT ;  /* 0x0000004004047812 */ /* 0x000fe400078ec0ff */
[----:B------:R-:W-:Y:S02]  /*123a0*/  LOP3.LUT P6, RZ, R16, 0x800, RZ, 0xc0, !PT ;  /* 0x0000080010ff7812 */ /* 0x000fe400078cc0ff */
[----:B0-----:R-:W-:Y:S02]  /*123b0*/  LEA R2, P0, R8, R0, 0x1 ;  /* 0x0000000008027211 */ /* 0x001fe400078008ff */
[----:B------:R-:W-:Y:S02]  /*123c0*/  SHF.R.U32.HI R4, RZ, 0x2, R4 ;  /* 0x00000002ff047819 */ /* 0x000fe40000011604 */
[----:B------:R-:W-:Y:S01]  /*123d0*/  LOP3.LUT R5, R5, 0x80, RZ, 0xc0, !PT ;  /* 0x0000008005057812 */ /* 0x000fe200078ec0ff */
[----:B------:R-:W-:Y:S01]  /*123e0*/  IMAD.X R3, RZ, RZ, R6, P0 ;  /* 0x000000ffff037224 */ /* 0x000fe200000e0606 */
[----:B------:R-:W-:-:S02]  /*123f0*/  ISETP.NE.U32.AND P0, PT, R4, RZ, PT ;  /* 0x000000ff0400720c */ /* 0x000fc40003f05070 */
[----:B------:R-:W-:-:S03]  /*12400*/  SHF.R.U32.HI R5, RZ, 0x3, R5 ;  /* 0x00000003ff057819 */ /* 0x000fc60000011605 */
[----:B------:R-:W-:Y:S01]  /*12410*/  @!PT LDS RZ, [RZ] ;  /* 0x00000000fffff984 */ /* 0x000fe20000000800 */
[----:B------:R-:W-:Y:S01]  /*12420*/  @!PT LDS RZ, [RZ] ;  /* 0x00000000fffff984 */ /* 0x000fe20000000800 */
[----:B------:R-:W-:Y:S01]  /*12430*/  @!PT LDS RZ, [RZ] ;  /* 0x00000000fffff984 */ /* 0x000fe20000000800 */
[----:B------:R1:W-:Y:S04]  /*12440*/  LDGSTS.E.BYPASS.LTC128B.128 [R19+0x27c00], desc[UR44][R2.64], !P6 ;  /* 0x27c0000002137fae */ /* 0x0003e8000f101d6c */
        /* <DEDUP_REMOVED lines=8> */
.L_x_4287:
[----:B------:R-:W-:Y:S05]  /*124d0*/  BSYNC B0 ;  /* 0x0000000000007941 */ /* 0x000fea0003800000 */
.L_x_4286:
[----:B------:R-:W-:Y:S01]  /*124e0*/  NOP ;  /* 0x0000000000007918 */ /* 0x000fe20000000000 */
[----:B------:R-:W-:-:S13]  /*124f0*/  PLOP3.LUT P0, PT, PT, PT, PT, 0x80, 0x0 ;  /* 0x000000000000781c */ /* 0x000fda0003f0f070 */
.L_x_4288:
        /* <DEDUP_REMOVED lines=18> */
.L_x_4374:
[----:B------:R-:W-:Y:S05]  /*12620*/  BSYNC B0 ;  /* 0x0000000000007941 */ /* 0x000fea0003800000 */
.L_x_4289:
[----:B------:R-:W-:-:S05]  /*12630*/  IMAD.U32 R2, RZ, RZ, UR36 ;  /* 0x00000024ff027e24 */ /* 0x000fca000f8e00ff */
[----:B------:R-:W-:-:S13]  /*12640*/  ISETP.NE.AND P0, PT, R2, 0x3, PT ;  /* 0x000000030200780c */ /* 0x000fda0003f05270 */
[----:B------:R-:W-:Y:S05]  /*12650*/  @!P0 BRA `(.L_x_4291) ;  /* 0x0000000000048947 */ /* 0x000fea0003800000 */
[----:B------:R-:W-:Y:S01]  /*12660*/  BPT.TRAP 0x1 ;  /* 0x000000040000795c */ /* 0x000fe20000300000 */
.L_x_4291:
[----:B0-----:R-:W-:Y:S01]  /*12670*/  SHF.L.U32 R0, R23, 0x1f, RZ ;  /* 0x0000001f17007819 */ /* 0x001fe200000006ff */
[----:B------:R-:W-:Y:S03]  /*12680*/  BSSY B0, `(.L_x_4292) ;  /* 0x0000003000007945 */ /* 0x000fe60003800000 */
[----:B------:R-:W0:Y:S02]  /*12690*/  SYNCS.PHASECHK.TRANS64.TRYWAIT P0, [R22+URZ+0x38860], R0 ;  /* 0x03886000160075a7 */ /* 0x000e24000800017f */
[----:B0-----:R-:W-:Y:S05]  /*126a0*/  @!P0 BRA `(.L_x_4293) ;  /* 0x0000004000e08947 */ /* 0x001fea0003800000 */
.L_x_4375:
[----:B------:R-:W-:Y:S05]  /*126b0*/  BSYNC B0 ;  /* 0x0000000000007941 */ /* 0x000fea0003800000 */
.L_x_4292:
[----:B------:R-:W0:Y:S01]  /*126c0*/  LDL.LU R3, [R1+0x18] ;  /* 0x0000180001037983 */ /* 0x000e220000300800 */
[----:B------:R-:W-:Y:S01]  /*126d0*/  ULDC.64 UR4, c[0x0][0x328] ;  /* 0x0000ca0000047ab9 */ /* 0x000fe20000000a00 */
[----:B------:R-:W-:Y:S02]  /*126e0*/  ULDC.64 UR6, c[0x0][0x318] ;  /* 0x0000c60000067ab9 */ /* 0x000fe40000000a00 */
[----:B------:R-:W2:Y:S04]  /*126f0*/  LDL.LU R2, [R1] ;  /* 0x0000000001027983 */ /* 0x000ea80000300800 */
[----:B------:R-:W3:Y:S01]  /*12700*/  LDL.LU R4, [R1+0x1c] ;  /* 0x00001c0001047983 */ /* 0x000ee20000300800 */
[----:B------:R-:W-:Y:S02]  /*12710*/  IMAD R5, R18, 0x8000, R34 ;  /* 0x0000800012057824 */ /* 0x000fe400078e0222 */
[----:B0-----:R-:W-:-:S04]  /*12720*/  IMAD R0, R3, UR4, RZ ;  /* 0x0000000403007c24 */ /* 0x001fc8000f8e02ff */
[C---:B--2---:R-:W-:Y:S02]  /*12730*/  IMAD R0, R2.reuse, UR5, R0 ;  /* 0x0000000502007c24 */ /* 0x044fe4000f8e0200 */
[----:B------:R-:W-:Y:S01]  /*12740*/  IMAD.WIDE.U32 R2, R2, UR4, RZ ;  /* 0x0000000402027c25 */ /* 0x000fe2000f8e00ff */
[----:B------:R-:W-:-:S03]  /*12750*/  ULDC.64 UR4, c[0x0][0x338] ;  /* 0x0000ce0000047ab9 */ /* 0x000fc60000000a00 */
[----:B------:R-:W-:Y:S02]  /*12760*/  IMAD.IADD R3, R3, 0x1, R0 ;  /* 0x0000000103037824 */ /* 0x000fe400078e0200 */
[----:B---3--:R-:W-:Y:S02]  /*12770*/  IMAD R0, R4, UR4, RZ ;  /* 0x0000000404007c24 */ /* 0x008fe4000f8e02ff */
        /* <DEDUP_REMOVED lines=12> */
[C---:B------:R-:W-:Y:S01]  /*12840*/  LOP3.LUT P5, RZ, R30.reuse, 0x2, RZ, 0xc0, !PT ;  /* 0x000000021eff7812 */ /* 0x040fe200078ac0ff */
[----:B------:R-:W1:Y:S01]  /*12850*/  SHFL.IDX PT, R2, R4, RZ, 0x181f ;  /* 0x00181fff04027589 */ /* 0x000e6200000e0000 */
[C---:B------:R-:W-:Y:S02]  /*12860*/  LOP3.LUT P4, RZ, R30.reuse, 0x4, RZ, 0xc0, !PT ;  /* 0x000000041eff7812 */ /* 0x040fe4000788c0ff */
[C---:B------:R-:W-:Y:S01]  /*12870*/  LOP3.LUT P3, RZ, R30.reuse, 0x8, RZ, 0xc0, !PT ;  /* 0x000000081eff7812 */ /* 0x040fe2000786c0ff */
[----:B------:R-:W2:Y:S01]  /*12880*/  SHFL.IDX PT, R3, R6, RZ, 0x181f ;  /* 0x00181fff06037589 */ /* 0x000ea200000e0000 */
[----:B------:R-:W-:Y:S02]  /*12890*/  LOP3.LUT P2, RZ, R30, 0x10, RZ, 0xc0, !PT ;  /* 0x000000101eff7812 */ /* 0x000fe4000784c0ff */
[----:B------:R-:W-:Y:S01]  /*128a0*/  LOP3.LUT R16, R16, 0xffffffbf, RZ, 0xc0, !PT ;  /* 0xffffffbf10107812 */ /* 0x000fe200078ec0ff */
[----:B0-----:R-:W-:-:S05]  /*128b0*/  IMAD.SHL.U32 R7, R7, 0x8, RZ ;  /* 0x0000000807077824 */ /* 0x001fca00078e00ff */
[----:B------:R-:W-:-:S05]  /*128c0*/  LOP3.LUT R7, R7, 0x38, RZ, 0xc0, !PT ;  /* 0x0000003807077812 */ /* 0x000fca00078ec0ff */
[----:B------:R-:W-:Y:S01]  /*128d0*/  IMAD.SHL.U32 R0, R7, 0x2, RZ ;  /* 0x0000000207007824 */ /* 0x000fe200078e00ff */
[----:B------:R-:W-:-:S04]  /*128e0*/  LOP3.LUT R7, R30, 0x1, RZ, 0xc0, !PT ;  /* 0x000000011e077812 */ /* 0x000fc800078ec0ff */
[----:B-1----:R-:W-:Y:S02]  /*128f0*/  IADD3 R2, P0, R2, R0, RZ ;  /* 0x0000000002027210 */ /* 0x002fe40007f1e0ff */
[----:B------:R-:W-:Y:S02]  /*12900*/  ISETP.NE.U32.AND P1, PT, R7, 0x1, PT ;  /* 0x000000010700780c */ /* 0x000fe40003f25070 */
[----:B------:R-:W-:Y:S01]  /*12910*/  PRMT R7, R30, 0x8880, RZ ;  /* 0x000088801e077816 */ /* 0x000fe200000000ff */
[----:B--2---:R-:W-:Y:S01]  /*12920*/  IMAD.X R3, RZ, RZ, R3, P0 ;  /* 0x000000ffff037224 */ /* 0x004fe200000e0603 */
[----:B------:R-:W-:-:S09]  /*12930*/  ISETP.LT.OR P0, PT, R29, 0x1, P1 ;  /* 0x000000011d00780c */ /* 0x000fd20000f01670 */
[----:B------:R-:W-:Y:S02]  /*12940*/  @P1 LOP3.LUT R16, R16, 0x40, RZ, 0xfc, !PT ;  /* 0x0000004010101812 */ /* 0x000fe400078efcff */
[----:B------:R-:W-:Y:S02]  /*12950*/  LOP3.LUT P1, RZ, R30, 0x20, RZ, 0xc0, !PT ;  /* 0x000000201eff7812 */ /* 0x000fe4000782c0ff */
[----:B------:R-:W-:Y:S01]  /*12960*/  @!PT LDS RZ, [RZ] ;  /* 0x00000000fffff984 */ /* 0x000fe20000000800 */
[----:B------:R-:W-:Y:S01]  /*12970*/  LDGSTS.E.BYPASS.LTC128B.128 [R5+0x400], desc[UR44][R2.64], !P0 ;  /* 0x0040000002057fae */ /* 0x000fe2000c101d6c */
[----:B------:R-:W-:Y:S02]  /*12980*/  ISETP.LT.OR P0, PT, R29, 0x1, !P5 ;  /* 0x000000011d00780c */ /* 0x000fe40006f01670 */
[----:B------:R-:W-:-:S11]  /*12990*/  LOP3.LUT R16, R16, 0xffffff7f, RZ, 0xc0, !PT ;  /* 0xffffff7f10107812 */ /* 0x000fd600078ec0ff */
        /* <DEDUP_REMOVED lines=62> */
.L_x_4385:
        /* <DEDUP_REMOVED lines=34> */
.L_x_4295:
        /* <DEDUP_REMOVED lines=11> */
.L_x_4296:
[----:B------:R-:W2:Y:S01]  /*13050*/  LDL.LU R2, [R1+0x14] ;  /* 0x0000140001027983 */ /* 0x000ea20000300800 */
[----:B------:R1:W-:Y:S01]  /*13060*/  SYNCS.ARRIVE.TRANS64.A1T0 RZ, [R22+URZ+0x38850], RZ ;  /* 0x038850ff16ff79a7 */ /* 0x0003e2000810003f */
[----:B------:R-:W-:Y:S01]  /*13070*/  BSSY B0, `(.L_x_4297) ;  /* 0x00000f3000007945 */ /* 0x000fe20003800000 */
[----:B--2---:R-:W-:-:S05]  /*13080*/  VIADD R7, R2, 0xfffffffe ;  /* 0xfffffffe02077836 */ /* 0x004fca0000000000 */
[----:B------:R-:W-:-:S13]  /*13090*/  ISETP.GE.AND P0, PT, R7, R31, PT ;  /* 0x0000001f0700720c */ /* 0x000fda0003f06270 */
[----:B-1----:R-:W-:Y:S05]  /*130a0*/  @!P0 BRA `(.L_x_4298) ;  /* 0x0000000c00bc8947 */ /* 0x002fea0003800000 */
[----:B------:R-:W2:Y:S01]  /*130b0*/  LDL.LU R2, [R1+0x24] ;  /* 0x0000240001027983 */ /* 0x000ea20000300800 */
[----:B------:R-:W-:-:S04]  /*130c0*/  LOP3.LUT R29, R30, 0x80, RZ, 0xc0, !PT ;  /* 0x000000801e1d7812 */ /* 0x000fc800078ec0ff */
[----:B------:R-:W-:Y:S02]  /*130d0*/  SHF.R.U32.HI R29, RZ, 0x3, R29 ;  /* 0x00000003ff1d7819 */ /* 0x000fe4000001161d */
[----:B--2---:R-:W-:-:S04]  /*130e0*/  LOP3.LUT R2, R2, 0x40, RZ, 0xc0, !PT ;  /* 0x0000004002027812 */ /* 0x004fc800078ec0ff */
[----:B------:R-:W-:-:S07]  /*130f0*/  SHF.R.U32.HI R30, RZ, 0x2, R2 ;  /* 0x00000002ff1e7819 */ /* 0x000fce0000011602 */
.L_x_4311:
[----:B-1----:R-:W1:Y:S01]  /*13100*/  S2R R2, SR_TID.X ;  /* 0x0000000000027919 */ /* 0x002e620000002100 */
[----:B--2---:R-:W2:Y:S01]  /*13110*/  LDC R3, c[0x0][0x430] ;  /* 0x00010c00ff037b82 */ /* 0x004ea20000000800 */
[----:B---3--:R-:W-:Y:S01]  /*13120*/  IMAD R6, R7, 0x40, R32 ;  /* 0x0000004007067824 */ /* 0x008fe200078e0220 */
[----:B------:R-:W-:Y:S05]  /*13130*/  YIELD ;  /* 0x0000000000007946 */ /* 0x000fea0003800000 */
[----:B0-----:R-:W0:Y:S01]  /*13140*/  S2R R4, SR_TID.X ;  /* 0x0000000000047919 */ /* 0x001e220000002100 */
[----:B------:R-:W-:Y:S01]  /*13150*/  IMAD.U32 R11, RZ, RZ, UR36 ;  /* 0x00000024ff0b7e24 */ /* 0x000fe2000f8e00ff */
[----:B------:R-:W-:Y:S01]  /*13160*/  ULDC UR4, c[0x0][0x430] ;  /* 0x00010c0000047ab9 */ /* 0x000fe20000000800 */
[----:B------:R-:W-:Y:S01]  /*13170*/  VIADD R18, R18, 0x1 ;  /* 0x0000000112127836 */ /* 0x000fe20000000000 */
[----:B--2---:R-:W-:-:S02]  /*13180*/  ISETP.NE.AND P0, PT, R3, 0x1, PT ;  /* 0x000000010300780c */ /* 0x004fc40003f05270 */
[----:B-1----:R-:W-:-:S04]  /*13190*/  LOP3.LUT R2, R2, 0x7f, RZ, 0xc0, !PT ;  /* 0x0000007f02027812 */ /* 0x002fc800078ec0ff */
[----:B------:R-:W-:-:S07]  /*131a0*/  SHF.R.U32.HI R2, RZ, 0x3, R2 ;  /* 0x00000003ff027819 */ /* 0x000fce0000011602 */
[----:B------:R-:W1:Y:S01]  /*131b0*/  @P0 LDC R3, c[0x0][0x434] ;  /* 0x00010d00ff030b82 */ /* 0x000e620000000800 */
[----:B0-----:R-:W-:-:S05]  /*131c0*/  IMAD.SHL.U32 R4, R4, 0x10, RZ ;  /* 0x0000001004047824 */ /* 0x001fca00078e00ff */
[----:B------:R-:W-:Y:S02]  /*131d0*/  LOP3.LUT R4, R2, 0x70, R4, 0xf8, !PT ;  /* 0x0000007002047812 */ /* 0x000fe400078ef804 */
[----:B------:R-:W0:Y:S02]  /*131e0*/  @P0 LDC R2, c[0x0][0x438] ;  /* 0x00010e00ff020b82 */ /* 0x000e240000000800 */
[C---:B------:R-:W-:Y:S01]  /*131f0*/  ISETP.GT.U32.AND P1, PT, R4.reuse, 0x3f, PT ;  /* 0x0000003f0400780c */ /* 0x040fe20003f24070 */
[----:B------:R-:W-:-:S04]  /*13200*/  IMAD.IADD R6, R4, 0x1, R6 ;  /* 0x0000000104067824 */ /* 0x000fc800078e0206 */
[----:B------:R-:W-:-:S08]  /*13210*/  IMAD.MOV.U32 R10, RZ, RZ, R6 ;  /* 0x000000ffff0a7224 */ /* 0x000fd000078e0006 */
[----:B------:R-:W2:Y:S01]  /*13220*/  @!P1 LDC.64 R4, c[0x0][0x428] ;  /* 0x00010a00ff049b82 */ /* 0x000ea20000000a00 */
[----:B-1----:R-:W-:-:S07]  /*13230*/  @P0 IMAD.HI.U32 R3, R6, R3, RZ ;  /* 0x0000000306030227 */ /* 0x002fce00078e00ff */
[----:B------:R-:W1:Y:S01]  /*13240*/  @!P1 LDC.64 R8, c[0x0][0x418] ;  /* 0x00010600ff089b82 */ /* 0x000e620000000a00 */
[----:B0-----:R-:W-:-:S04]  /*13250*/  @P0 SHF.R.U32.HI R10, RZ, R2, R3 ;  /* 0x00000002ff0a0219 */ /* 0x001fc80000011603 */
[--C-:B------:R-:W-:Y:S01]  /*13260*/  @!P1 SHF.R.S32.HI R3, RZ, 0x1f, R10.reuse ;  /* 0x0000001fff039819 */ /* 0x100fe2000001140a */
[----:B------:R-:W-:-:S04]  /*13270*/  @!P1 IMAD.MOV.U32 R2, RZ, RZ, R10 ;  /* 0x000000ffff029224 */ /* 0x000fc800078e000a */
[----:B--2---:R-:W-:-:S04]  /*13280*/  @!P1 IMAD.WIDE.U32 R2, R28, R4, R2 ;  /* 0x000000041c029225 */ /* 0x004fc800078e0002 */
[----:B------:R-:W-:-:S04]  /*13290*/  @!P1 IMAD R4, R33, R4, RZ ;  /* 0x0000000421049224 */ /* 0x000fc800078e02ff */
[----:B------:R-:W-:Y:S01]  /*132a0*/  @!P1 IMAD R5, R28, R5, R4 ;  /* 0x000000051c059224 */ /* 0x000fe200078e0204 */
[----:B-1----:R-:W-:Y:S01]  /*132b0*/  @!P1 LEA R8, P0, R2, R8, 0x2 ;  /* 0x0000000802089211 */ /* 0x002fe200078010ff */
[----:B------:R-:W-:Y:S02]  /*132c0*/  IMAD.MOV.U32 R4, RZ, RZ, RZ ;  /* 0x000000ffff047224 */ /* 0x000fe400078e00ff */
[----:B------:R-:W-:Y:S02]  /*132d0*/  @!P1 IMAD.IADD R3, R5, 0x1, R3 ;  /* 0x0000000105039824 */ /* 0x000fe400078e0203 */
[----:B------:R-:W-:-:S03]  /*132e0*/  IMAD.MOV R5, RZ, RZ, -R10 ;  /* 0x000000ffff057224 */ /* 0x000fc600078e0a0a */
[----:B------:R-:W-:Y:S01]  /*132f0*/  @!P1 LEA.HI.X R9, R2, R9, R3, 0x2, P0 ;  /* 0x0000000902099211 */ /* 0x000fe200000f1403 */
[----:B------:R-:W-:Y:S01]  /*13300*/  IMAD R5, R5, UR4, R6 ;  /* 0x0000000405057c24 */ /* 0x000fe2000f8e0206 */
[----:B------:R-:W-:-:S03]  /*13310*/  ISETP.NE.AND P0, PT, R18, 0x2, PT ;  /* 0x000000021200780c */ /* 0x000fc60003f05270 */
[----:B------:R0:W5:Y:S01]  /*13320*/  @!P1 LDG.E R4, desc[UR44][R8.64] ;  /* 0x0000002c08049981 */ /* 0x000162000c1e1900 */
[----:B------:R-:W-:Y:S02]  /*13330*/  ISETP.NE.AND P1, PT, R11, 0x3, PT ;  /* 0x000000030b00780c */ /* 0x000fe40003f25270 */
[----:B------:R-:W-:Y:S02]  /*13340*/  SEL R2, RZ, 0x1, P0 ;  /* 0x00000001ff027807 */ /* 0x000fe40000000000 */
[----:B------:R-:W-:Y:S02]  /*13350*/  SEL R18, R18, RZ, P0 ;  /* 0x000000ff12127207 */ /* 0x000fe40000000000 */
[----:B------:R-:W-:Y:S01]  /*13360*/  LOP3.LUT R23, R23, R2, RZ, 0x3c, !PT ;  /* 0x0000000217177212 */ /* 0x000fe200078e3cff */
[----:B------:R-:W-:Y:S02]  /*13370*/  IMAD.MOV.U32 R2, RZ, RZ, R7 ;  /* 0x000000ffff027224 */ /* 0x000fe400078e0007 */
[----:B------:R-:W-:-:S03]  /*13380*/  VIADD R7, R7, 0xffffffff ;  /* 0xffffffff07077836 */ /* 0x000fc60000000000 */
[----:B------:R-:W-:Y:S01]  /*13390*/  ISETP.GT.AND P3, PT, R2, R31, PT ;  /* 0x0000001f0200720c */ /* 0x000fe20003f64270 */
[----:B0-----:R-:W-:-:S12]  /*133a0*/  @!P1 BRA `(.L_x_4299) ;  /* 0x0000000000049947 */ /* 0x001fd80003800000 */
[----:B------:R-:W-:Y:S01]  /*133b0*/  BPT.TRAP 0x1 ;  /* 0x000000040000795c */ /* 0x000fe20000300000 */
.L_x_4299:
[----:B------:R-:W-:Y:S01]  /*133c0*/  IMAD R6, R18, 0x8, R17 ;  /* 0x0000000812067824 */ /* 0x000fe200078e0211 */
[----:B------:R-:W-:Y:S01]  /*133d0*/  SHF.L.U32 R20, R23, 0x1f, RZ ;  /* 0x0000001f17147819 */ /* 0x000fe200000006ff */
[----:B------:R-:W-:Y:S01]  /*133e0*/  BSSY B1, `(.L_x_4300) ;  /* 0x0000004000017945 */ /* 0x000fe20003800000 */
[----:B------:R-:W-:Y:S02]  /*133f0*/  SHF.R.S32.HI R9, RZ, 0x1f, R5 ;  /* 0x0000001fff097819 */ /* 0x000fe40000011405 */
[----:B------:R-:W0:Y:S02]  /*13400*/  SYNCS.PHASECHK.TRANS64.TRYWAIT P0, [R6+URZ+0x38840], R20 ;  /* 0x03884014060075a7 */ /* 0x000e24000800017f */
[----:B0-----:R-:W-:Y:S05]  /*13410*/  @!P0 BRA `(.L_x_4301) ;  /* 0x0000003c00c08947 */ /* 0x001fea0003800000 */
.L_x_4386:
[----:B------:R-:W-:Y:S05]  /*13420*/  BSYNC B1 ;  /* 0x0000000000017941 */ /* 0x000fea0003800000 */
.L_x_4300:
        /* <DEDUP_REMOVED lines=40> */
.L_x_4396:
        /* <DEDUP_REMOVED lines=8> */
.L_x_4303:
        /* <DEDUP_REMOVED lines=11> */
.L_x_4304:
[----:B------:R2:W-:Y:S01]  /*137e0*/  SYNCS.ARRIVE.TRANS64.A1T0 RZ, [R6+URZ+0x38830], RZ ;  /* 0x038830ff06ff79a7 */ /* 0x0005e2000810003f */
[----:B------:R-:W-:Y:S05]  /*137f0*/  @!P2 BRA `(.L_x_4305) ;  /* 0x000000000004a947 */ /* 0x000fea0003800000 */
[----:B------:R-:W-:Y:S01]  /*13800*/  BPT.TRAP 0x1 ;  /* 0x000000040000795c */ /* 0x000fe20000300000 */
.L_x_4305:
[----:B------:R-:W3:Y:S01]  /*13810*/  SYNCS.PHASECHK.TRANS64.TRYWAIT P0, [R6+URZ+0x38860], R20 ;  /* 0x03886014060075a7 */ /* 0x000ee2000800017f */
[----:B------:R-:W-:Y:S04]  /*13820*/  BSSY B1, `(.L_x_4306) ;  /* 0x0000002000017945 */ /* 0x000fe80003800000 */
[----:B---3--:R-:W-:Y:S05]  /*13830*/  @!P0 BRA `(.L_x_4307) ;  /* 0x0000003c00e88947 */ /* 0x008fea0003800000 */
.L_x_4397:
[----:B------:R-:W-:Y:S05]  /*13840*/  BSYNC B1 ;  /* 0x0000000000017941 */ /* 0x000fea0003800000 */
.L_x_4306:
        /* <DEDUP_REMOVED lines=79> */
.L_x_4407:
        /* <DEDUP_REMOVED lines=25> */
.L_x_4309:
        /* <DEDUP_REMOVED lines=11> */
.L_x_4310:
[----:B------:R1:W-:Y:S01]  /*13f80*/  SYNCS.ARRIVE.TRANS64.A1T0 RZ, [R6+URZ+0x38850], RZ ;  /* 0x038850ff06ff79a7 */ /* 0x0003e2000810003f */
[----:B------:R-:W-:Y:S05]  /*13f90*/  @P3 BRA `(.L_x_4311) ;  /* 0xfffffff000583947 */ /* 0x000fea000383ffff */
.L_x_4298:
[----:B------:R-:W-:Y:S05]  /*13fa0*/  BSYNC B0 ;  /* 0x0000000000007941 */ /* 0x000fea0003800000 */
.L_x_4297:
        /* <DEDUP_REMOVED lines=21> */
.L_x_4313:
[----:B------:R-:W-:Y:S05]  /*14100*/  BSYNC B0 ;  /* 0x0000000000007941 */ /* 0x000fea0003800000 */
.L_x_4312:
[----:B------:R-:W-:-:S07]  /*14110*/  SEL R18, R18, RZ, P0 ;  /* 0x000000ff12127207 */ /* 0x000fce0000000000 */
.L_x_4266:
[----:B------:R-:W-:Y:S05]  /*14120*/  BSYNC B7 ;  /* 0x0000000000077941 */ /* 0x000fea0003800000 */
.L_x_4264:
        /* <DEDUP_REMOVED lines=11> */
.L_x_4314:
        /* <DEDUP_REMOVED lines=43> */
.L_x_4417:
[----:B------:R-:W-:Y:S02]  /*14490*/  ULDC UR4, c[0x0][0xd38] ;  /* 0x00034e0000047ab9 */ /* 0x000fe40000000800 */
[----:B------:R-:W-:-:S04]  /*144a0*/  IMAD.U32 R5, RZ, RZ, UR4 ;  /* 0x00000004ff057e24 */ /* 0x000fc8000f8e00ff */
[----:B-1----:R-:W-:-:S04]  /*144b0*/  IMAD R9, R14, R5, RZ ;  /* 0x000000050e097224 */ /* 0x002fc800078e02ff */
[----:B------:R-:W-:-:S05]  /*144c0*/  IMAD.IADD R6, R6, 0x1, R9 ;  /* 0x0000000106067824 */ /* 0x000fca00078e0209 */
[----:B------:R-:W-:-:S13]  /*144d0*/  ISETP.GT.AND P6, PT, R6, R0, PT ;  /* 0x000000000600720c */ /* 0x000fda0003fc4270 */
[----:B------:R-:W-:Y:S05]  /*144e0*/  @P6 BRA `(.L_x_4317) ;  /* 0x0000000000a46947 */ /* 0x000fea0003800000 */
.L_x_4320:
        /* <DEDUP_REMOVED lines=35> */
.L_x_4425:
[----:B------:R-:W-:Y:S02]  /*14720*/  ULDC UR4, c[0x0][0xd38] ;  /* 0x00034e0000047ab9 */ /* 0x000fe40000000800 */
[----:B------:R-:W-:-:S04]  /*14730*/  IMAD.U32 R5, RZ, RZ, UR4 ;  /* 0x00000004ff057e24 */ /* 0x000fc8000f8e00ff */
[----:B-1----:R-:W-:-:S04]  /*14740*/  IMAD R9, R14, R5, RZ ;  /* 0x000000050e097224 */ /* 0x002fc800078e02ff */
[----:B------:R-:W-:-:S05]  /*14750*/  IMAD.IADD R6, R9, 0x1, R6 ;  /* 0x0000000109067824 */ /* 0x000fca00078e0206 */
[----:B------:R-:W-:-:S13]  /*14760*/  ISETP.GT.AND P6, PT, R6, R0, PT ;  /* 0x000000000600720c */ /* 0x000fda0003fc4270 */
[----:B------:R-:W-:Y:S05]  /*14770*/  @!P6 BRA `(.L_x_4320) ;  /* 0xfffffffc005ce947 */ /* 0x000fea000383ffff */
.L_x_4317:
        /* <DEDUP_REMOVED lines=9> */
.L_x_4430:
[----:B------:R-:W-:-:S13]  /*14810*/  ISETP.NE.AND P0, PT, R8, RZ, PT ;  /* 0x000000ff0800720c */ /* 0x000fda0003f05270 */
[----:B------:R-:W-:Y:S05]  /*14820*/  @!P0 BRA `(.L_x_4322) ;  /* 0x0000000000108947 */ /* 0x000fea0003800000 */
[----:B------:R-:W-:Y:S01]  /*14830*/  UMOV UR4, 0xffffffff ;  /* 0xffffffff00047882 */ /* 0x000fe20000000000 */
[----:B------:R-:W-:Y:S02]  /*14840*/  VIADD R12, R6, 0xffffffff ;  /* 0xffffffff060c7836 */ /* 0x000fe40000000000 */
[----:B------:R-:W-:Y:S05]  /*14850*/  BRA.DIV UR4, `(.L_x_4323) ;  /* 0x0000004204207947 */ /* 0x000fea000b800000 */
[----:B------:R4:W0:Y:S02]  /*14860*/  SHFL.IDX PT, R24, R3, R12, 0x1f ;  /* 0x00001f0c03187589 */ /* 0x00082400000e0000 */
.L_x_4322:
        /* <DEDUP_REMOVED lines=58> */
.L_x_4318:
[----:B------:R-:W-:Y:S01]  /*14c10*/  UMOV UR4, URZ ;  /* 0x0000003f00047c82 */ /* 0x000fe20008000000 */
[----:B------:R-:W-:Y:S01]  /*14c20*/  UMOV UR5, URZ ;  /* 0x0000003f00057c82 */ /* 0x000fe20008000000 */
[----:B------:R-:W-:Y:S01]  /*14c30*/  ULDC UR6, c[0x0][0xd3c] ;  /* 0x00034f0000067ab9 */ /* 0x000fe20000000800 */
[----:B------:R-:W-:Y:S02]  /*14c40*/  IMAD.MOV.U32 R24, RZ, RZ, R0 ;  /* 0x000000ffff187224 */ /* 0x000fe400078e0000 */
[----:B------:R-:W-:Y:S02]  /*14c50*/  IMAD.U32 R25, RZ, RZ, UR4 ;  /* 0x00000004ff197e24 */ /* 0x000fe4000f8e00ff */
[----:B------:R-:W-:Y:S02]  /*14c60*/  IMAD.U32 R26, RZ, RZ, UR5 ;  /* 0x00000005ff1a7e24 */ /* 0x000fe4000f8e00ff */
[----:B------:R-:W-:-:S07]  /*14c70*/  IMAD.U32 R27, RZ, RZ, UR6 ;  /* 0x00000006ff1b7e24 */ /* 0x000fce000f8e00ff */
.L_x_4324:
        /* <DEDUP_REMOVED lines=10> */
.L_x_4315:
[----:B------:R-:W-:Y:S02]  /*14d20*/  ULDC UR4, c[0x0][0xd3c] ;  /* 0x00034f0000047ab9 */ /* 0x000fe40000000800 */
[----:B0-----:R-:W-:-:S13]  /*14d30*/  ISETP.GE.AND P0, PT, R27, UR4, PT ;  /* 0x000000041b007c0c */ /* 0x001fda000bf06270 */
[----:B------:R-:W-:Y:S05]  /*14d40*/  @!P0 BRA `(.L_x_4325) ;  /* 0xffffffa800048947 */ /* 0x000fea000383ffff */
[----:B------:R-:W-:Y:S05]  /*14d50*/  BSYNC B8 ;  /* 0x0000000000087941 */ /* 0x000fea0003800000 */
.L_x_4258:
        /* <DEDUP_REMOVED lines=12> */
.L_x_4433:
[----:B------:R-:W-:Y:S05]  /*14e20*/  BSYNC B0 ;  /* 0x0000000000007941 */ /* 0x000fea0003800000 */
.L_x_4326:
[----:B------:R-:W-:-:S03]  /*14e30*/  UMOV UR4, 0xffffffff ;  /* 0xffffffff00047882 */ /* 0x000fc60000000000 */
[----:B------:R-:W-:Y:S05]  /*14e40*/  BRA.DIV UR4, `(.L_x_4328) ;  /* 0x0000003a04e07947 */ /* 0x000fea000b800000 */
[----:B0-----:R-:W0:Y:S02]  /*14e50*/  S2R R0, SR_TID.X ;  /* 0x0000000000007919 */ /* 0x001e240000002100 */
[----:B0-----:R-:W-:-:S04]  /*14e60*/  SHF.R.U32.HI R0, RZ, 0x5, R0 ;  /* 0x00000005ff007819 */ /* 0x001fc80000011600 */
[----:B------:R-:W-:-:S05]  /*14e70*/  LOP3.LUT R0, R0, 0x3, RZ, 0xc0, !PT ;  /* 0x0000000300007812 */ /* 0x000fca00078ec0ff */
[----:B------:R0:W1:Y:S02]  /*14e80*/  SHFL.IDX PT, R14, R0, RZ, 0x1f ;  /* 0x00001fff000e7589 */ /* 0x00006400000e0000 */
.L_x_4436:
[----:B-1----:R-:W-:Y:S01]  /*14e90*/  ISETP.NE.AND P0, PT, R14, RZ, PT ;  /* 0x000000ff0e00720c */ /* 0x002fe20003f05270 */
[----:B------:R-:W-:-:S12]  /*14ea0*/  BSSY B0, `(.L_x_4329) ;  /* 0x0000024000007945 */ /* 0x000fd80003800000 */
[----:B------:R-:W-:Y:S05]  /*14eb0*/  @P0 BRA `(.L_x_4330) ;  /* 0x0000000000880947 */ /* 0x000fea0003800000 */
[----:B------:R-:W-:-:S03]  /*14ec0*/  UMOV UR4, 0xffffffff ;  /* 0xffffffff00047882 */ /* 0x000fc60000000000 */
[----:B------:R-:W-:Y:S05]  /*14ed0*/  BRA.DIV UR4, `(.L_x_4331) ;  /* 0x0000003a04f07947 */ /* 0x000fea000b800000 */
[----:B------:R-:W-:-:S13]  /*14ee0*/  ELECT P6, URZ, PT ;  /* 0x00000000003f782f */ /* 0x000fda00038c0000 */
.L_x_4439:
[----:B------:R-:W-:Y:S05]  /*14ef0*/  @!P6 BRA `(.L_x_4330) ;  /* 0x000000000078e947 */ /* 0x000fea0003800000 */
[----:B------:R-:W-:-:S06]  /*14f00*/  ULOP3.LUT UR4, UR39, 0x2, URZ, 0xfc, !UPT ;  /* 0x0000000227047892 */ /* 0x000fcc000f8efc3f */
[----:B0-----:R-:W-:-:S05]  /*14f10*/  IMAD.U32 R0, RZ, RZ, UR4 ;  /* 0x00000004ff007e24 */ /* 0x001fca000f8e00ff */
[----:B------:R-:W-:-:S13]  /*14f20*/  ISETP.NE.AND P0, PT, R0, 0x3, PT ;  /* 0x000000030000780c */ /* 0x000fda0003f05270 */
[----:B------:R-:W-:Y:S05]  /*14f30*/  @!P0 BRA `(.L_x_4332) ;  /* 0x0000000000048947 */ /* 0x000fea0003800000 */
[----:B------:R-:W-:Y:S01]  /*14f40*/  BPT.TRAP 0x1 ;  /* 0x000000040000795c */ /* 0x000fe20000300000 */
.L_x_4332:
[C---:B------:R-:W-:Y:S01]  /*14f50*/  IMAD R3, R18.reuse, 0x8, R5 ;  /* 0x0000000812037824 */ /* 0x040fe200078e0205 */
[----:B------:R-:W-:Y:S01]  /*14f60*/  SHF.L.U32 R2, R23, 0x1f, RZ ;  /* 0x0000001f17027819 */ /* 0x000fe200000006ff */
[----:B------:R-:W-:-:S03]  /*14f70*/  VIADD R18, R18, 0x1 ;  /* 0x0000000112127836 */ /* 0x000fc60000000000 */
[----:B------:R-:W0:Y:S02]  /*14f80*/  SYNCS.PHASECHK.TRANS64.TRYWAIT P1, [R3+URZ+0x38840], R2 ;  /* 0x03884002030075a7 */ /* 0x000e24000802017f */
[----:B------:R-:W-:-:S04]  /*14f90*/  ISETP.NE.AND P2, PT, R18, 0x2, PT ;  /* 0x000000021200780c */ /* 0x000fc80003f45270 */
[----:B------:R-:W-:Y:S01]  /*14fa0*/  SEL R0, RZ, 0x1, P2 ;  /* 0x00000001ff007807 */ /* 0x000fe20001000000 */
[----:B0-----:R-:W-:Y:S08]  /*14fb0*/  @!P1 BRA `(.L_x_4333) ;  /* 0x0000003800d89947 */ /* 0x001ff00003800000 */
.L_x_4440:
[----:B------:R-:W-:Y:S02]  /*14fc0*/  SEL R18, R18, RZ, P2 ;  /* 0x000000ff12127207 */ /* 0x000fe40001000000 */
[----:B------:R-:W-:Y:S01]  /*14fd0*/  LOP3.LUT R0, R23, R0, RZ, 0x3c, !PT ;  /* 0x0000000017007212 */ /* 0x000fe200078e3cff */
[----:B------:R-:W-:Y:S06]  /*14fe0*/  @!P0 BRA `(.L_x_4334) ;  /* 0x0000000000048947 */ /* 0x000fec0003800000 */
[----:B------:R-:W-:Y:S01]  /*14ff0*/  BPT.TRAP 0x1 ;  /* 0x000000040000795c */ /* 0x000fe20000300000 */
.L_x_4334:
[----:B------:R-:W-:Y:S01]  /*15000*/  IMAD R5, R18, 0x8, R5 ;  /* 0x0000000812057824 */ /* 0x000fe200078e0205 */
[----:B------:R-:W-:-:S04]  /*15010*/  SHF.L.U32 R0, R0, 0x1f, RZ ;  /* 0x0000001f00007819 */ /* 0x000fc800000006ff */
[----:B------:R-:W1:Y:S02]  /*15020*/  SYNCS.PHASECHK.TRANS64.TRYWAIT P1, [R5+URZ+0x38840], R0 ;  /* 0x03884000050075a7 */ /* 0x000e64000802017f */
[----:B-1----:R-:W-:Y:S05]  /*15030*/  @!P1 BRA `(.L_x_4335) ;  /* 0x0000003800cc9947 */ /* 0x002fea0003800000 */
.L_x_4441:
[----:B------:R-:W-:Y:S05]  /*15040*/  @!P0 BRA `(.L_x_4336) ;  /* 0x0000000000048947 */ /* 0x000fea0003800000 */
[----:B------:R-:W-:Y:S01]  /*15050*/  BPT.TRAP 0x1 ;  /* 0x000000040000795c */ /* 0x000fe20000300000 */
.L_x_4336:
[----:B------:R-:W5:Y:S02]  /*15060*/  SYNCS.PHASECHK.TRANS64.TRYWAIT P1, [R3+URZ+0x38860], R2 ;  /* 0x03886002030075a7 */ /* 0x000f64000802017f */
[----:B-----5:R-:W-:Y:S05]  /*15070*/  @!P1 BRA `(.L_x_4337) ;  /* 0x0000003800d09947 */ /* 0x020fea0003800000 */
.L_x_4442:
[----:B------:R-:W-:Y:S05]  /*15080*/  @!P0 BRA `(.L_x_4338) ;  /* 0x0000000000048947 */ /* 0x000fea0003800000 */
[----:B------:R-:W-:Y:S01]  /*15090*/  BPT.TRAP 0x1 ;  /* 0x000000040000795c */ /* 0x000fe20000300000 */
.L_x_4338:
[----:B------:R0:W0:Y:S02]  /*150a0*/  SYNCS.PHASECHK.TRANS64.TRYWAIT P0, [R5+URZ+0x38860], R0 ;  /* 0x03886000050075a7 */ /* 0x000024000800017f */
[----:B0-----:R-:W-:Y:S05]  /*150b0*/  @!P0 NANOSLEEP.SYNCS 0x989680 ;  /* 0x009896800000895d */ /* 0x001fea0003900000 */
[----:B------:R-:W0:Y:S02]  /*150c0*/  @!P0 SYNCS.PHASECHK.TRANS64 P0, [R5+URZ+0x38860], R0 ;  /* 0x03886000050085a7 */ /* 0x000e24000800007f */
[----:B0-----:R-:W-:Y:S05]  /*150d0*/  @!P0 BRA `(.L_x_4338) ;  /* 0xfffffffc00f08947 */ /* 0x001fea000383ffff */
.L_x_4330:
[----:B------:R-:W-:Y:S05]  /*150e0*/  BSYNC B0 ;  /* 0x0000000000007941 */ /* 0x000fea0003800000 */
.L_x_4329:
[----:B------:R-:W-:Y:S05]  /*150f0*/  EXIT ;  /* 0x000000000000794d */ /* 0x000fea0003800000 */
.L_x_4211:
[----:B0-----:R-:W-:-:S04]  /*15100*/  IMAD.U32 R0, RZ, RZ, UR41 ;  /* 0x00000029ff007e24 */ /* 0x001fc8000f8e00ff */
[----:B------:R0:W1:Y:S03]  /*15110*/  SYNCS.PHASECHK.TRANS64.TRYWAIT P1, [R0+URZ+0x38800], R3 ;  /* 0x03880003000075a7 */ /* 0x000066000802017f */
[----:B-1----:R-:W-:Y:S05]  /*15120*/  @!P1 NANOSLEEP.SYNCS 0x989680 ;  /* 0x009896800000995d */ /* 0x002fea0003900000 */
[----:B------:R-:W1:Y:S02]  /*15130*/  @!P1 SYNCS.PHASECHK.TRANS64 P1, [R0+URZ+0x38800], R3 ;  /* 0x03880003000095a7 */ /* 0x000e64000802007f */
[----:B-1----:R-:W-:Y:S05]  /*15140*/  @!P1 BRA `(.L_x_4211) ;  /* 0xfffffffc00ec9947 */ /* 0x002fea000383ffff */
[----:B------:R-:W-:Y:S05]  /*15150*/  BRA `(.L_x_4339) ;  /* 0xfffffeec00047947 */ /* 0x000fea000383ffff */
.L_x_4215:
[----:B--2---:R2:W3:Y:S02]  /*15160*/  SYNCS.PHASECHK.TRANS64.TRYWAIT P1, [R5+URZ+0x38830], R4 ;  /* 0x03883004050075a7 */ /* 0x0044e4000802017f */
[----:B---3--:R-:W-:Y:S05]  /*15170*/  @!P1 NANOSLEEP.SYNCS 0x989680 ;  /* 0x009896800000995d */ /* 0x008fea0003900000 */
[----:B------:R-:W3:Y:S02]  /*15180*/  @!P1 SYNCS.PHASECHK.TRANS64 P1, [R5+URZ+0x38830], R4 ;  /* 0x03883004050095a7 */ /* 0x000ee4000802007f */
[----:B---3--:R-:W-:Y:S05]  /*15190*/  @!P1 BRA `(.L_x_4215) ;  /* 0xfffffffc00f09947 */ /* 0x008fea000383ffff */
[----:B------:R-:W-:Y:S05]  /*151a0*/  BRA `(.L_x_4214) ;  /* 0xfffffeec001c7947 */ /* 0x000fea000383ffff */
.L_x_4216:
[----:B0-----:R-:W-:-:S04]  /*151b0*/  IMAD.U32 R6, RZ, RZ, UR41 ;  /* 0x00000029ff067e24 */ /* 0x001fc8000f8e00ff */
[----:B------:R0:W3:Y:S03]  /*151c0*/  SYNCS.PHASECHK.TRANS64.TRYWAIT P1, [R6+URZ+0x38810], R3 ;  /* 0x03881003060075a7 */ /* 0x0000e6000802017f */
[----:B---3--:R-:W-:Y:S05]  /*151d0*/  @!P1 NANOSLEEP.SYNCS 0x989680 ;  /* 0x009896800000995d */ /* 0x008fea0003900000 */
[----:B------:R-:W3:Y:S02]  /*151e0*/  @!P1 SYNCS.PHASECHK.TRANS64 P1, [R6+URZ+0x38810], R3 ;  /* 0x03881003060095a7 */ /* 0x000ee4000802007f */
[----:B---3--:R-:W-:Y:S05]  /*151f0*/  @!P1 BRA `(.L_x_4216) ;  /* 0xfffffffc00ec9947 */ /* 0x008fea000383ffff */
[----:B------:R-:W-:Y:S05]  /*15200*/  BRA `(.L_x_4340) ;  /* 0xfffffeec00a47947 */ /* 0x000fea000383ffff */
.L_x_4220:
[----:B----4-:R4:W0:Y:S02]  /*15210*/  SYNCS.PHASECHK.TRANS64.TRYWAIT P1, [R5+URZ+0x38850], R4 ;  /* 0x03885004050075a7 */ /* 0x010824000802017f */
[----:B0-----:R-:W-:Y:S05]  /*15220*/  @!P1 NANOSLEEP.SYNCS 0x989680 ;  /* 0x009896800000995d */ /* 0x001fea0003900000 */
[----:B------:R-:W0:Y:S02]  /*15230*/  @!P1 SYNCS.PHASECHK.TRANS64 P1, [R5+URZ+0x38850], R4 ;  /* 0x03885004050095a7 */ /* 0x000e24000802007f */
[----:B0-----:R-:W-:Y:S05]  /*15240*/  @!P1 BRA `(.L_x_4220) ;  /* 0xfffffffc00f09947 */ /* 0x001fea000383ffff */
[----:B------:R-:W-:Y:S05]  /*15250*/  BRA `(.L_x_4219) ;  /* 0xfffffeec00b07947 */ /* 0x000fea000383ffff */
.L_x_4227:
[----:B-1----:R-:W-:-:S04]  /*15260*/  IMAD.U32 R7, RZ, RZ, UR5 ;  /* 0x00000005ff077e24 */ /* 0x002fc8000f8e00ff */
[----:B------:R1:W2:Y:S03]  /*15270*/  SYNCS.PHASECHK.TRANS64.TRYWAIT P2, [R7+URZ+0x38830], R6 ;  /* 0x03883006070075a7 */ /* 0x0002a6000804017f */
[----:B--2---:R-:W-:Y:S05]  /*15280*/  @!P2 NANOSLEEP.SYNCS 0x989680 ;  /* 0x009896800000a95d */ /* 0x004fea0003900000 */
[----:B------:R-:W2:Y:S02]  /*15290*/  @!P2 SYNCS.PHASECHK.TRANS64 P2, [R7+URZ+0x38830], R6 ;  /* 0x038830060700a5a7 */ /* 0x000ea4000804007f */
[----:B--2---:R-:W-:Y:S05]  /*152a0*/  @!P2 BRA `(.L_x_4227) ;  /* 0xfffffffc00eca947 */ /* 0x004fea000383ffff */
[----:B------:R-:W-:Y:S05]  /*152b0*/  BRA `(.L_x_4226) ;  /* 0xffffff14002c7947 */ /* 0x000fea000383ffff */
.L_x_4231:
[----:B-1----:R-:W-:-:S04]  /*152c0*/  IMAD.U32 R7, RZ, RZ, UR5 ;  /* 0x00000005ff077e24 */ /* 0x002fc8000f8e00ff */
[----:B------:R1:W3:Y:S03]  /*152d0*/  SYNCS.PHASECHK.TRANS64.TRYWAIT P2, [R7+URZ+0x38850], R6 ;  /* 0x03885006070075a7 */ /* 0x0002e6000804017f */
[----:B---3--:R-:W-:Y:S05]  /*152e0*/  @!P2 NANOSLEEP.SYNCS 0x989680 ;  /* 0x009896800000a95d */ /* 0x008fea0003900000 */
[----:B------:R-:W3:Y:S02]  /*152f0*/  @!P2 SYNCS.PHASECHK.TRANS64 P2, [R7+URZ+0x38850], R6 ;  /* 0x038850060700a5a7 */ /* 0x000ee4000804007f */
[----:B---3--:R-:W-:Y:S05]  /*15300*/  @!P2 BRA `(.L_x_4231) ;  /* 0xfffffffc00eca947 */ /* 0x008fea000383ffff */
[----:B------:R-:W-:Y:S05]  /*15310*/  BRA `(.L_x_4230) ;  /* 0xffffff14009c7947 */ /* 0x000fea000383ffff */
.L_x_4272:
        /* <DEDUP_REMOVED lines=11> */
.L_x_4342:
[----:B------:R-:W-:Y:S05]  /*153d0*/  BSYNC B0 ;  /* 0x0000000000007941 */ /* 0x000fea0003800000 */
.L_x_4341:
[----:B------:R-:W-:Y:S05]  /*153e0*/  BRA `(.L_x_4343) ;  /* 0xffffffb000347947 */ /* 0x000fea000383ffff */
.L_x_4275:
[----:B0-----:R0:W1:Y:S02]  /*153f0*/  SYNCS.PHASECHK.TRANS64.TRYWAIT P0, [R22+URZ+0x38840], R0 ;  /* 0x03884000160075a7 */ /* 0x001064000800017f */
[----:B-1----:R-:W-:Y:S05]  /*15400*/  @!P0 NANOSLEEP.SYNCS 0x989680 ;  /* 0x009896800000895d */ /* 0x002fea0003900000 */
[----:B------:R-:W1:Y:S02]  /*15410*/  @!P0 SYNCS.PHASECHK.TRANS64 P0, [R22+URZ+0x38840], R0 ;  /* 0x03884000160085a7 */ /* 0x000e64000800007f */
[----:B-1----:R-:W-:Y:S05]  /*15420*/  @!P0 BRA `(.L_x_4275) ;  /* 0xfffffffc00f08947 */ /* 0x002fea000383ffff */
[----:B------:R-:W-:Y:S05]  /*15430*/  BRA `(.L_x_4344) ;  /* 0xffffffb400307947 */ /* 0x000fea000383ffff */
.L_x_4276:
        /* <DEDUP_REMOVED lines=8> */
.L_x_4346:
[----:B------:R-:W-:Y:S05]  /*154c0*/  BSYNC B0 ;  /* 0x0000000000007941 */ /* 0x000fea0003800000 */
.L_x_4345:
        /* <DEDUP_REMOVED lines=9> */
.L_x_4347:
[----:B------:R-:W-:Y:S02]  /*15560*/  IMAD.MOV.U32 R13, RZ, RZ, R5 ;  /* 0x000000ffff0d7224 */ /* 0x000fe400078e0005 */
[----:B------:R-:W-:Y:S02]  /*15570*/  IMAD.MOV.U32 R12, RZ, RZ, 0x1 ;  /* 0x00000001ff0c7424 */ /* 0x000fe400078e00ff */
[----:B------:R-:W-:-:S07]  /*15580*/  IMAD.MOV.U32 R3, RZ, RZ, R14 ;  /* 0x000000ffff037224 */ /* 0x000fce00078e000e */
[----:B------:R-:W-:Y:S05]  /*15590*/  WARPSYNC.COLLECTIVE R15, `(.L_x_4348) ;  /* 0x000000000f087348 */ /* 0x000fea0003c00000 */
[----:B------:R0:W1:Y:S02]  /*155a0*/  SHFL.IDX P6, R14, R13, R12, R11 ;  /* 0x0000000c0d0e7389 */ /* 0x00006400000c000b */
[----:B01----:R-:W-:Y:S01]  /*155b0*/  ENDCOLLECTIVE ;  /* 0x000000000000791b */ /* 0x003fe20003800000 */
.L_x_4348:
        /* <DEDUP_REMOVED lines=15> */
.L_x_4349:
[----:B------:R-:W-:Y:S02]  /*156b0*/  @P0 IMAD R6, R4, 0x2, R17 ;  /* 0x0000000204060824 */ /* 0x000fe400078e0211 */
[----:B------:R-:W-:Y:S02]  /*156c0*/  IMAD.MOV.U32 R13, RZ, RZ, R5 ;  /* 0x000000ffff0d7224 */ /* 0x000fe400078e0005 */
[----:B------:R-:W-:Y:S02]  /*156d0*/  IMAD.MOV.U32 R12, RZ, RZ, 0x2 ;  /* 0x00000002ff0c7424 */ /* 0x000fe400078e00ff */
[----:B------:R-:W-:-:S07]  /*156e0*/  IMAD.MOV.U32 R3, RZ, RZ, R14 ;  /* 0x000000ffff037224 */ /* 0x000fce00078e000e */
[----:B------:R-:W-:Y:S05]  /*156f0*/  WARPSYNC.COLLECTIVE R15, `(.L_x_4350) ;  /* 0x000000000f087348 */ /* 0x000fea0003c00000 */
[----:B------:R0:W1:Y:S02]  /*15700*/  SHFL.IDX P6, R14, R13, R12, R11 ;  /* 0x0000000c0d0e7389 */ /* 0x00006400000c000b */
[----:B01----:R-:W-:Y:S01]  /*15710*/  ENDCOLLECTIVE ;  /* 0x000000000000791b */ /* 0x003fe20003800000 */
.L_x_4350:
        /* <DEDUP_REMOVED lines=15> */
.L_x_4351:
[----:B------:R-:W-:Y:S02]  /*15810*/  @P0 IMAD R6, R4, 0x2, R17 ;  /* 0x0000000204060824 */ /* 0x000fe400078e0211 */
[----:B------:R-:W-:Y:S02]  /*15820*/  IMAD.MOV.U32 R13, RZ, RZ, R5 ;  /* 0x000000ffff0d7224 */ /* 0x000fe400078e0005 */
[----:B------:R-:W-:Y:S02]  /*15830*/  IMAD.MOV.U32 R12, RZ, RZ, 0x3 ;  /* 0x00000003ff0c7424 */ /* 0x000fe400078e00ff */
[----:B------:R-:W-:-:S07]  /*15840*/  IMAD.MOV.U32 R3, RZ, RZ, R14 ;  /* 0x000000ffff037224 */ /* 0x000fce00078e000e */
[----:B------:R-:W-:Y:S05]  /*15850*/  WARPSYNC.COLLECTIVE R15, `(.L_x_4352) ;  /* 0x000000000f087348 */ /* 0x000fea0003c00000 */
[----:B------:R0:W1:Y:S02]  /*15860*/  SHFL.IDX P6, R14, R13, R12, R11 ;  /* 0x0000000c0d0e7389 */ /* 0x00006400000c000b */
[----:B01----:R-:W-:Y:S01]  /*15870*/  ENDCOLLECTIVE ;  /* 0x000000000000791b */ /* 0x003fe20003800000 */
.L_x_4352:
        /* <DEDUP_REMOVED lines=10> */
.L_x_4353:
[----:B------:R-:W-:Y:S01]  /*15920*/  @!PT LDS RZ, [RZ] ;  /* 0x00000000fffff984 */ /* 0x000fe20000000800 */
[----:B------:R-:W-:Y:S01]  /*15930*/  @!PT LDS RZ, [RZ] ;  /* 0x00000000fffff984 */ /* 0x000fe20000000800 */
[----:B------:R-:W-:Y:S01]  /*15940*/  @!PT LDS RZ, [RZ] ;  /* 0x00000000fffff984 */ /* 0x000fe20000000800 */
[----:B------:R0:W-:Y:S01]  /*15950*/  @P0 LDGSTS.E.BYPASS.LTC128B.128 [R6+0x23400], desc[UR44][R2.64], !P2 ;  /* 0x2340000002060fae */ /* 0x0001e2000d101d6c */
[----:B------:R-:W-:Y:S01]  /*15960*/  IMAD.MOV.U32 R0, RZ, RZ, R14 ;  /* 0x000000ffff007224 */ /* 0x000fe200078e000e */
[----:B------:R-:W-:Y:S06]  /*15970*/  BRA `(.L_x_4354) ;  /* 0xffffffb000e47947 */ /* 0x000fec000383ffff */
.L_x_4281:
[----:B------:R-:W-:Y:S01]  /*15980*/  IMAD.MOV.U32 R13, RZ, RZ, R2 ;  /* 0x000000ffff0d7224 */ /* 0x000fe200078e0002 */
[----:B------:R-:W-:Y:S01]  /*15990*/  LOP3.LUT R16, R16, 0xfffffeff, RZ, 0xc0, !PT ;  /* 0xfffffeff10107812 */ /* 0x000fe200078ec0ff */
        /* <DEDUP_REMOVED lines=8> */
.L_x_4355:
[C---:B------:R-:W-:Y:S01]  /*15a20*/  VIADD R6, R25.reuse, 0x10 ;  /* 0x0000001019067836 */ /* 0x040fe20000000000 */
[----:B------:R-:W-:Y:S01]  /*15a30*/  ISETP.GE.AND P2, PT, R25, R3, PT ;  /* 0x000000031900720c */ /* 0x000fe20003f46270 */
[----:B------:R-:W-:-:S12]  /*15a40*/  IMAD.MOV.U32 R13, RZ, RZ, R0 ;  /* 0x000000ffff0d7224 */ /* 0x000fd800078e0000 */
[----:B------:R-:W-:-:S04]  /*15a50*/  @P2 LOP3.LUT R16, R16, 0x100, RZ, 0xfc, !PT ;  /* 0x0000010010102812 */ /* 0x000fc800078efcff */
[----:B------:R-:W-:Y:S01]  /*15a60*/  LOP3.LUT R16, R16, 0xffffff7f, RZ, 0xc0, !PT ;  /* 0xffffff7f10107812 */ /* 0x000fe200078ec0ff */
[----:B------:R-:W-:-:S07]  /*15a70*/  IMAD.MOV.U32 R4, RZ, RZ, R14 ;  /* 0x000000ffff047224 */ /* 0x000fce00078e000e */
[----:B------:R-:W-:Y:S05]  /*15a80*/  WARPSYNC.COLLECTIVE R15, `(.L_x_4356) ;  /* 0x000000000f087348 */ /* 0x000fea0003c00000 */
[----:B------:R0:W1:Y:S02]  /*15a90*/  SHFL.IDX P6, R14, R13, R12, R11 ;  /* 0x0000000c0d0e7389 */ /* 0x00006400000c000b */
[----:B01----:R-:W-:Y:S01]  /*15aa0*/  ENDCOLLECTIVE ;  /* 0x000000000000791b */ /* 0x003fe20003800000 */
.L_x_4356:
[----:B------:R-:W-:Y:S02]  /*15ab0*/  IMAD.MOV.U32 R13, RZ, RZ, R2 ;  /* 0x000000ffff0d7224 */ /* 0x000fe400078e0002 */
[----:B------:R-:W-:Y:S02]  /*15ac0*/  IMAD.MOV.U32 R12, RZ, RZ, 0x1 ;  /* 0x00000001ff0c7424 */ /* 0x000fe400078e00ff */
[----:B------:R-:W-:-:S07]  /*15ad0*/  IMAD.MOV.U32 R5, RZ, RZ, R14 ;  /* 0x000000ffff057224 */ /* 0x000fce00078e000e */
[----:B------:R-:W-:Y:S05]  /*15ae0*/  WARPSYNC.COLLECTIVE R15, `(.L_x_4357) ;  /* 0x000000000f087348 */ /* 0x000fea0003c00000 */
[----:B------:R0:W1:Y:S02]  /*15af0*/  SHFL.IDX P6, R14, R13, R12, R11 ;  /* 0x0000000c0d0e7389 */ /* 0x00006400000c000b */
[----:B01----:R-:W-:Y:S01]  /*15b00*/  ENDCOLLECTIVE ;  /* 0x000000000000791b */ /* 0x003fe20003800000 */
.L_x_4357:
        /* <DEDUP_REMOVED lines=15> */
.L_x_4358:
[----:B------:R-:W-:-:S04]  /*15c00*/  @P2 LOP3.LUT R16, R16, 0x80, RZ, 0xfc, !PT ;  /* 0x0000008010102812 */ /* 0x000fc800078efcff */
[----:B------:R-:W-:Y:S01]  /*15c10*/  LOP3.LUT R16, R16, 0xffffffbf, RZ, 0xc0, !PT ;  /* 0xffffffbf10107812 */ /* 0x000fe200078ec0ff */
[----:B------:R-:W-:Y:S02]  /*15c20*/  IMAD.MOV.U32 R13, RZ, RZ, R2 ;  /* 0x000000ffff0d7224 */ /* 0x000fe400078e0002 */
[----:B------:R-:W-:Y:S02]  /*15c30*/  IMAD.MOV.U32 R12, RZ, RZ, 0x2 ;  /* 0x00000002ff0c7424 */ /* 0x000fe400078e00ff */
[----:B------:R-:W-:-:S07]  /*15c40*/  IMAD.MOV.U32 R5, RZ, RZ, R14 ;  /* 0x000000ffff057224 */ /* 0x000fce00078e000e */
[----:B------:R-:W-:Y:S05]  /*15c50*/  WARPSYNC.COLLECTIVE R15, `(.L_x_4359) ;  /* 0x000000000f087348 */ /* 0x000fea0003c00000 */
[----:B------:R0:W1:Y:S02]  /*15c60*/  SHFL.IDX P6, R14, R13, R12, R11 ;  /* 0x0000000c0d0e7389 */ /* 0x00006400000c000b */
[----:B01----:R-:W-:Y:S01]  /*15c70*/  ENDCOLLECTIVE ;  /* 0x000000000000791b */ /* 0x003fe20003800000 */
.L_x_4359:
        /* <DEDUP_REMOVED lines=16> */
.L_x_4360:
[----:B------:R-:W-:Y:S01]  /*15d80*/  @P2 LOP3.LUT R16, R16, 0x40, RZ, 0xfc, !PT ;  /* 0x0000004010102812 */ /* 0x000fe200078efcff */
[----:B------:R-:W-:Y:S02]  /*15d90*/  IMAD.MOV.U32 R13, RZ, RZ, R2 ;  /* 0x000000ffff0d7224 */ /* 0x000fe400078e0002 */
[----:B------:R-:W-:Y:S02]  /*15da0*/  IMAD.MOV.U32 R12, RZ, RZ, 0x3 ;  /* 0x00000003ff0c7424 */ /* 0x000fe400078e00ff */
[----:B------:R-:W-:-:S07]  /*15db0*/  IMAD.MOV.U32 R5, RZ, RZ, R14 ;  /* 0x000000ffff057224 */ /* 0x000fce00078e000e */
[----:B------:R-:W-:Y:S05]  /*15dc0*/  WARPSYNC.COLLECTIVE R15, `(.L_x_4361) ;  /* 0x000000000f087348 */ /* 0x000fea0003c00000 */
[----:B------:R0:W1:Y:S02]  /*15dd0*/  SHFL.IDX P6, R14, R13, R12, R11 ;  /* 0x0000000c0d0e7389 */ /* 0x00006400000c000b */
[----:B01----:R-:W-:Y:S01]  /*15de0*/  ENDCOLLECTIVE ;  /* 0x000000000000791b */ /* 0x003fe20003800000 */
.L_x_4361:
        /* <DEDUP_REMOVED lines=14> */
.L_x_4362:
[----:B------:R-:W-:Y:S01]  /*15ed0*/  IMAD.MOV.U32 R0, RZ, RZ, R14 ;  /* 0x000000ffff007224 */ /* 0x000fe200078e000e */
[----:B------:R-:W-:Y:S06]  /*15ee0*/  BRA `(.L_x_4363) ;  /* 0xffffffb400ec7947 */ /* 0x000fec000383ffff */
.L_x_4285:
[----:B------:R-:W-:Y:S01]  /*15ef0*/  LOP3.LUT R16, R16, 0xff7fffff, RZ, 0xc0, !PT ;  /* 0xff7fffff10107812 */ /* 0x000fe200078ec0ff */
[----:B------:R-:W-:Y:S01]  /*15f00*/  BSSY B0, `(.L_x_4364) ;  /* 0x000002e000007945 */ /* 0x000fe20003800000 */
[----:B------:R-:W-:Y:S02]  /*15f10*/  IMAD.MOV.U32 R13, RZ, RZ, R6 ;  /* 0x000000ffff0d7224 */ /* 0x000fe400078e0006 */
[----:B------:R-:W-:Y:S01]  /*15f20*/  @P2 LOP3.LUT R16, R16, 0x800000, RZ, 0xfc, !PT ;  /* 0x0080000010102812 */ /* 0x000fe200078efcff */
[----:B------:R-:W-:Y:S02]  /*15f30*/  IMAD.MOV.U32 R12, RZ, RZ, RZ ;  /* 0x000000ffff0c7224 */ /* 0x000fe400078e00ff */
[----:B------:R-:W-:Y:S01]  /*15f40*/  IMAD.MOV.U32 R11, RZ, RZ, 0x181f ;  /* 0x0000181fff0b7424 */ /* 0x000fe200078e00ff */
[----:B------:R-:W-:Y:S01]  /*15f50*/  LOP3.LUT R16, R16, 0xffbfffff, RZ, 0xc0, !PT ;  /* 0xffbfffff10107812 */ /* 0x000fe200078ec0ff */
[----:B------:R-:W-:-:S03]  /*15f60*/  IMAD.MOV.U32 R15, RZ, RZ, -0x1 ;  /* 0xffffffffff0f7424 */ /* 0x000fc600078e00ff */
[----:B------:R-:W-:-:S04]  /*15f70*/  @P1 LOP3.LUT R16, R16, 0x400000, RZ, 0xfc, !PT ;  /* 0x0040000010101812 */ /* 0x000fc800078efcff */
[C---:B------:R-:W-:Y:S02]  /*15f80*/  LOP3.LUT P1, RZ, R16.reuse, 0x100, RZ, 0xc0, !PT ;  /* 0x0000010010ff7812 */ /* 0x040fe4000782c0ff */
[C---:B------:R-:W-:Y:S02]  /*15f90*/  LOP3.LUT P0, RZ, R16.reuse, 0x80, RZ, 0xc0, !PT ;  /* 0x0000008010ff7812 */ /* 0x040fe4000780c0ff */
[C---:B------:R-:W-:Y:S02]  /*15fa0*/  LOP3.LUT P6, RZ, R16.reuse, 0x40, RZ, 0xc0, !PT ;  /* 0x0000004010ff7812 */ /* 0x040fe400078cc0ff */
[----:B------:R-:W-:-:S07]  /*15fb0*/  LOP3.LUT R16, R16, 0xffff7fff, RZ, 0xc0, !PT ;  /* 0xffff7fff10107812 */ /* 0x000fce00078ec0ff */
[----:B------:R-:W-:-:S04]  /*15fc0*/  @!P1 LOP3.LUT R7, R4, 0x40, RZ, 0xc0, !PT ;  /* 0x0000004004079812 */ /* 0x000fc800078ec0ff */
[----:B------:R-:W-:-:S04]  /*15fd0*/  @!P1 SHF.R.U32.HI R7, RZ, 0x2, R7 ;  /* 0x00000002ff079819 */ /* 0x000fc80000011607 */
[----:B------:R-:W-:Y:S02]  /*15fe0*/  @!P1 ISETP.NE.U32.AND P2, PT, R7, RZ, PT ;  /* 0x000000ff0700920c */ /* 0x000fe40003f45070 */
[----:B------:R-:W-:-:S04]  /*15ff0*/  @!P1 LOP3.LUT R7, R5, 0x80, RZ, 0xc0, !PT ;  /* 0x0000008005079812 */ /* 0x000fc800078ec0ff */
[----:B------:R-:W-:-:S04]  /*16000*/  @!P1 SHF.R.U32.HI R7, RZ, 0x3, R7 ;  /* 0x00000003ff079819 */ /* 0x000fc80000011607 */
[----:B------:R-:W-:Y:S02]  /*16010*/  @!P1 ISETP.NE.U32.AND P1, PT, R7, RZ, PT ;  /* 0x000000ff0700920c */ /* 0x000fe40003f25070 */
[----:B------:R-:W-:Y:S02]  /*16020*/  @!P0 LOP3.LUT R7, R4, 0x40, RZ, 0xc0, !PT ;  /* 0x0000004004078812 */ /* 0x000fe400078ec0ff */
[----:B------:R-:W-:Y:S02]  /*16030*/  @P2 LOP3.LUT R16, R16, 0x8000, RZ, 0xfc, !PT ;  /* 0x0000800010102812 */ /* 0x000fe400078efcff */
[----:B------:R-:W-:Y:S02]  /*16040*/  @!P0 SHF.R.U32.HI R7, RZ, 0x2, R7 ;  /* 0x00000002ff078819 */ /* 0x000fe40000011607 */
[C---:B------:R-:W-:Y:S02]  /*16050*/  LOP3.LUT P2, RZ, R16.reuse, 0x800000, RZ, 0xc0, !PT ;  /* 0x0080000010ff7812 */ /* 0x040fe4000784c0ff */
[----:B------:R-:W-:-:S04]  /*16060*/  LOP3.LUT R16, R16, 0xffffbfff, RZ, 0xc0, !PT ;  /* 0xffffbfff10107812 */ /* 0x000fc800078ec0ff */
[----:B------:R-:W-:Y:S02]  /*16070*/  @P1 LOP3.LUT R16, R16, 0x4000, RZ, 0xfc, !PT ;  /* 0x0000400010101812 */ /* 0x000fe400078efcff */
[----:B------:R-:W-:Y:S02]  /*16080*/  @!P0 ISETP.NE.U32.AND P1, PT, R7, RZ, PT ;  /* 0x000000ff0700820c */ /* 0x000fe40003f25070 */
[----:B------:R-:W-:Y:S02]  /*16090*/  @!P0 LOP3.LUT R7, R5, 0x80, RZ, 0xc0, !PT ;  /* 0x0000008005078812 */ /* 0x000fe400078ec0ff */
[----:B------:R-:W-:Y:S02]  /*160a0*/  LOP3.LUT R16, R16, 0xfffbffff, RZ, 0xc0, !PT ;  /* 0xfffbffff10107812 */ /* 0x000fe400078ec0ff */
        /* <DEDUP_REMOVED lines=11> */
[----:B------:R-:W-:-:S07]  /*16160*/  @!P6 SHF.R.U32.HI R7, RZ, 0x3, R7 ;  /* 0x00000003ff07e819 */ /* 0x000fce0000011607 */
[----:B------:R-:W-:Y:S02]  /*16170*/  @P0 LOP3.LUT R16, R16, 0x100000, RZ, 0xfc, !PT ;  /* 0x0010000010100812 */ /* 0x000fe400078efcff */
[----:B------:R-:W-:Y:S02]  /*16180*/  @!P6 ISETP.NE.U32.AND P0, PT, R7, RZ, PT ;  /* 0x000000ff0700e20c */ /* 0x000fe40003f05070 */
[----:B------:R-:W-:-:S11]  /*16190*/  LOP3.LUT R16, R16, 0xfff7ffff, RZ, 0xc0, !PT ;  /* 0xfff7ffff10107812 */ /* 0x000fd600078ec0ff */
[----:B------:R-:W-:-:S07]  /*161a0*/  @P0 LOP3.LUT R16, R16, 0x80000, RZ, 0xfc, !PT ;  /* 0x0008000010100812 */ /* 0x000fce00078efcff */
[----:B------:R-:W-:Y:S05]  /*161b0*/  WARPSYNC.COLLECTIVE R15, `(.L_x_4365) ;  /* 0x000000000f087348 */ /* 0x000fea0003c00000 */
[----:B------:R0:W1:Y:S02]  /*161c0*/  SHFL.IDX P6, R14, R13, R12, R11 ;  /* 0x0000000c0d0e7389 */ /* 0x00006400000c000b */
[----:B01----:R-:W-:Y:S01]  /*161d0*/  ENDCOLLECTIVE ;  /* 0x000000000000791b */ /* 0x003fe20003800000 */
.L_x_4365:
[----:B------:R-:W-:Y:S05]  /*161e0*/  BSYNC B0 ;  /* 0x0000000000007941 */ /* 0x000fea0003800000 */
.L_x_4364:
[----:B------:R-:W-:Y:S01]  /*161f0*/  IMAD.MOV.U32 R13, RZ, RZ, R0 ;  /* 0x000000ffff0d7224 */ /* 0x000fe200078e0000 */
[----:B------:R-:W-:Y:S01]  /*16200*/  LOP3.LUT R16, R16, 0xbfffffff, RZ, 0xc0, !PT ;  /* 0xbfffffff10107812 */ /* 0x000fe200078ec0ff */
[----:B------:R-:W-:Y:S02]  /*16210*/  IMAD.MOV.U32 R12, RZ, RZ, RZ ;  /* 0x000000ffff0c7224 */ /* 0x000fe400078e00ff */
[----:B------:R-:W-:Y:S01]  /*16220*/  IMAD.MOV.U32 R11, RZ, RZ, 0x181f ;  /* 0x0000181fff0b7424 */ /* 0x000fe200078e00ff */
[----:B------:R-:W-:Y:S01]  /*16230*/  @P2 LOP3.LUT R16, R16, 0x40000000, RZ, 0xfc, !PT ;  /* 0x4000000010102812 */ /* 0x000fe200078efcff */
[----:B------:R-:W-:Y:S02]  /*16240*/  IMAD.MOV.U32 R15, RZ, RZ, -0x1 ;  /* 0xffffffffff0f7424 */ /* 0x000fe400078e00ff */
[----:B------:R-:W-:Y:S01]  /*16250*/  IMAD.MOV.U32 R2, RZ, RZ, R14 ;  /* 0x000000ffff027224 */ /* 0x000fe200078e000e */
[----:B------:R-:W-:-:S13]  /*16260*/  LOP3.LUT P2, RZ, R16, 0x100, RZ, 0xc0, !PT ;  /* 0x0000010010ff7812 */ /* 0x000fda000784c0ff */
[----:B------:R-:W-:Y:S05]  /*16270*/  WARPSYNC.COLLECTIVE R15, `(.L_x_4366) ;  /* 0x000000000f087348 */ /* 0x000fea0003c00000 */
[----:B------:R0:W1:Y:S02]  /*16280*/  SHFL.IDX P6, R14, R13, R12, R11 ;  /* 0x0000000c0d0e7389 */ /* 0x00006400000c000b */
[----:B01----:R-:W-:Y:S01]  /*16290*/  ENDCOLLECTIVE ;  /* 0x000000000000791b */ /* 0x003fe20003800000 */
.L_x_4366:
[----:B------:R-:W-:-:S04]  /*162a0*/  LOP3.LUT R16, R16, 0xdfffffff, RZ, 0xc0, !PT ;  /* 0xdfffffff10107812 */ /* 0x000fc800078ec0ff */
[----:B------:R-:W-:-:S04]  /*162b0*/  @P1 LOP3.LUT R16, R16, 0x20000000, RZ, 0xfc, !PT ;  /* 0x2000000010101812 */ /* 0x000fc800078efcff */
[C---:B------:R-:W-:Y:S01]  /*162c0*/  LOP3.LUT P1, RZ, R16.reuse, 0x800, RZ, 0xc0, !PT ;  /* 0x0000080010ff7812 */ /* 0x040fe2000782c0ff */
[----:B------:R-:W-:Y:S02]  /*162d0*/  IMAD.MOV.U32 R13, RZ, RZ, R6 ;  /* 0x000000ffff0d7224 */ /* 0x000fe400078e0006 */
[----:B------:R-:W-:Y:S01]  /*162e0*/  IMAD.MOV.U32 R12, RZ, RZ, 0x1 ;  /* 0x00000001ff0c7424 */ /* 0x000fe200078e00ff */
[C---:B------:R-:W-:Y:S01]  /*162f0*/  LOP3.LUT P6, RZ, R16.reuse, 0x4000, RZ, 0xc0, !PT ;  /* 0x0000400010ff7812 */ /* 0x040fe200078cc0ff */
[----:B------:R-:W-:Y:S01]  /*16300*/  IMAD.MOV.U32 R3, RZ, RZ, R14 ;  /* 0x000000ffff037224 */ /* 0x000fe200078e000e */
[----:B------:R-:W-:-:S04]  /*16310*/  LOP3.LUT R16, R16, 0xefffffff, RZ, 0xc0, !PT ;  /* 0xefffffff10107812 */ /* 0x000fc800078ec0ff */
[----:B------:R-:W-:-:S05]  /*16320*/  @!P2 LEA R3, P0, R8, R3, 0x1 ;  /* 0x000000030803a211 */ /* 0x000fca00078008ff */
[----:B------:R-:W-:Y:S02]  /*16330*/  @!P2 IMAD.X R2, RZ, RZ, R2, P0 ;  /* 0x000000ffff02a224 */ /* 0x000fe400000e0602 */
[----:B------:R-:W-:-:S04]  /*16340*/  @P6 LOP3.LUT R16, R16, 0x10000000, RZ, 0xfc, !PT ;  /* 0x1000000010106812 */ /* 0x000fc800078efcff */
[C---:B------:R-:W-:Y:S02]  /*16350*/  LOP3.LUT P0, RZ, R16.reuse, 0x100, RZ, 0xc0, !PT ;  /* 0x0000010010ff7812 */ /* 0x040fe4000780c0ff */
[C---:B------:R-:W-:Y:S02]  /*16360*/  LOP3.LUT P6, RZ, R16.reuse, 0x8000, RZ, 0xc0, !PT ;  /* 0x0000800010ff7812 */ /* 0x040fe400078cc0ff */
[----:B------:R-:W-:-:S09]  /*16370*/  LOP3.LUT P2, RZ, R16, 0x40000000, RZ, 0xc0, !PT ;  /* 0x4000000010ff7812 */ /* 0x000fd2000784c0ff */
[----:B------:R-:W-:-:S04]  /*16380*/  @!P0 LOP3.LUT R3, R3, R2, RZ, 0x3c, !PT ;  /* 0x0000000203038212 */ /* 0x000fc800078e3cff */
[----:B------:R-:W-:-:S04]  /*16390*/  @!P0 LOP3.LUT R2, R3, R2, RZ, 0x3c, !PT ;  /* 0x0000000203028212 */ /* 0x000fc800078e3cff */
[----:B------:R-:W-:-:S05]  /*163a0*/  @!P0 LOP3.LUT R3, R3, R2, RZ, 0x3c, !PT ;  /* 0x0000000203038212 */ /* 0x000fca00078e3cff */
[----:B------:R-:W-:Y:S01]  /*163b0*/  @!PT LDS RZ, [RZ] ;  /* 0x00000000fffff984 */ /* 0x000fe20000000800 */
[----:B------:R-:W-:Y:S01]  /*163c0*/  @!PT LDS RZ, [RZ] ;  /* 0x00000000fffff984 */ /* 0x000fe20000000800 */
[----:B------:R-:W-:Y:S01]  /*163d0*/  @!PT LDS RZ, [RZ] ;  /* 0x00000000fffff984 */ /* 0x000fe20000000800 */
[----:B------:R0:W-:Y:S01]  /*163e0*/  @!P0 LDGSTS.E.BYPASS.LTC128B.128 [R19+0x26400], desc[UR44][R2.64], !P1 ;  /* 0x2640000002138fae */ /* 0x0001e2000c901d6c */
[C---:B------:R-:W-:Y:S02]  /*163f0*/  LOP3.LUT P1, RZ, R16.reuse, 0x20000000, RZ, 0xc0, !PT ;  /* 0x2000000010ff7812 */ /* 0x040fe4000782c0ff */
[----:B------:R-:W-:Y:S01]  /*16400*/  LOP3.LUT R16, R16, 0xfbffffff, RZ, 0xc0, !PT ;  /* 0xfbffffff10107812 */ /* 0x000fe200078ec0ff */
[----:B------:R0:W-:Y:S03]  /*16410*/  @!P0 LDGSTS.E.BYPASS.LTC128B.128 [R19+0x28400], desc[UR44][R2.64+0x80], !P5 ;  /* 0x2840008002138fae */ /* 0x0001e6000e901d6c */
[----:B------:R-:W-:Y:S01]  /*16420*/  @P5 LOP3.LUT R16, R16, 0x4000000, RZ, 0xfc, !PT ;  /* 0x0400000010105812 */ /* 0x000fe200078efcff */
[----:B------:R0:W-:Y:S03]  /*16430*/  @!P0 LDGSTS.E.BYPASS.LTC128B.128 [R19+0x2a400], desc[UR44][R2.64+0x100], !P4 ;  /* 0x2a40010002138fae */ /* 0x0001e6000e101d6c */
[C---:B------:R-:W-:Y:S01]  /*16440*/  LOP3.LUT P5, RZ, R16.reuse, 0x800, RZ, 0xc0, !PT ;  /* 0x0000080010ff7812 */ /* 0x040fe200078ac0ff */
[----:B------:R0:W-:Y:S01]  /*16450*/  @!P0 LDGSTS.E.BYPASS.LTC128B.128 [R19+0x2c400], desc[UR44][R2.64+0x180], !P3 ;  /* 0x2c40018002138fae */ /* 0x0001e2000d901d6c */
[----:B------:R-:W-:-:S03]  /*16460*/  LOP3.LUT R16, R16, 0xf7ffffff, RZ, 0xc0, !PT ;  /* 0xf7ffffff10107812 */ /* 0x000fc600078ec0ff */
[----:B------:R0:W-:Y:S04]  /*16470*/  @!P0 LDGSTS.E.BYPASS.LTC128B.128 [R19+0x2e400], desc[UR44][R2.64+0x200], !P2 ;  /* 0x2e40020002138fae */ /* 0x0001e8000d101d6c */
[----:B------:R0:W-:Y:S04]  /*16480*/  @!P0 LDGSTS.E.BYPASS.LTC128B.128 [R19+0x30400], desc[UR44][R2.64+0x280], !P1 ;  /* 0x3040028002138fae */ /* 0x0001e8000c901d6c */
[----:B------:R-:W-:Y:S01]  /*16490*/  @P5 LOP3.LUT R16, R16, 0x8000000, RZ, 0xfc, !PT ;  /* 0x0800000010105812 */ /* 0x000fe200078efcff */
[----:B------:R0:W-:Y:S03]  /*164a0*/  @!P0 LDGSTS.E.BYPASS.LTC128B.128 [R19+0x32400], desc[UR44][R2.64+0x300], P6 ;  /* 0x3240030002138fae */ /* 0x0001e6000b101d6c */
[----:B------:R-:W-:-:S02]  /*164b0*/  LOP3.LUT P6, RZ, R16, 0x10000000, RZ, 0xc0, !PT ;  /* 0x1000000010ff7812 */ /* 0x000fc400078cc0ff */
[----:B------:R-:W-:-:S11]  /*164c0*/  LOP3.LUT P5, RZ, R16, 0x80, RZ, 0xc0, !PT ;  /* 0x0000008010ff7812 */ /* 0x000fd600078ac0ff */
[----:B------:R0:W-:Y:S02]  /*164d0*/  @!P0 LDGSTS.E.BYPASS.LTC128B.128 [R19+0x34400], desc[UR44][R2.64+0x380], P6 ;  /* 0x3440038002138fae */ /* 0x0001e4000b101d6c */
[----:B0-----:R-:W-:Y:S05]  /*164e0*/  WARPSYNC.COLLECTIVE R15, `(.L_x_4367) ;  /* 0x000000000f087348 */ /* 0x001fea0003c00000 */
[----:B------:R1:W2:Y:S02]  /*164f0*/  SHFL.IDX P6, R14, R13, R12, R11 ;  /* 0x0000000c0d0e7389 */ /* 0x0002a400000c000b */
[----:B012---:R-:W-:Y:S01]  /*16500*/  ENDCOLLECTIVE ;  /* 0x000000000000791b */ /* 0x007fe20003800000 */
.L_x_4367:
[----:B------:R-:W-:Y:S02]  /*16510*/  IMAD.MOV.U32 R13, RZ, RZ, R0 ;  /* 0x000000ffff0d7224 */ /* 0x000fe400078e0000 */
[----:B------:R-:W-:-:S07]  /*16520*/  IMAD.MOV.U32 R7, RZ, RZ, R14 ;  /* 0x000000ffff077224 */ /* 0x000fce00078e000e */
[----:B------:R-:W-:Y:S05]  /*16530*/  WARPSYNC.COLLECTIVE R15, `(.L_x_4368) ;  /* 0x000000000f087348 */ /* 0x000fea0003c00000 */
[----:B------:R0:W1:Y:S02]  /*16540*/  SHFL.IDX P6, R14, R13, R12, R11 ;  /* 0x0000000c0d0e7389 */ /* 0x00006400000c000b */
[----:B01----:R-:W-:Y:S01]  /*16550*/  ENDCOLLECTIVE ;  /* 0x000000000000791b */ /* 0x003fe20003800000 */
.L_x_4368:
        /* <DEDUP_REMOVED lines=10> */
[----:B------:R-:W-:-:S11]  /*16600*/  LOP3.LUT P6, RZ, R16, 0x40000, RZ, 0xc0, !PT ;  /* 0x0004000010ff7812 */ /* 0x000fd600078cc0ff */
[----:B------:R-:W-:Y:S01]  /*16610*/  @!PT LDS RZ, [RZ] ;  /* 0x00000000fffff984 */ /* 0x000fe20000000800 */
[----:B------:R-:W-:Y:S01]  /*16620*/  @!PT LDS RZ, [RZ] ;  /* 0x00000000fffff984 */ /* 0x000fe20000000800 */
[----:B------:R-:W-:Y:S01]  /*16630*/  @!PT LDS RZ, [RZ] ;  /* 0x00000000fffff984 */ /* 0x000fe20000000800 */
[----:B------:R0:W-:Y:S01]  /*16640*/  @!P0 LDGSTS.E.BYPASS.LTC128B.128 [R19+0x26c00], desc[UR44][R2.64], !P5 ;  /* 0x26c0000002138fae */ /* 0x0001e2000e901d6c */
[C---:B------:R-:W-:Y:S02]  /*16650*/  LOP3.LUT P5, RZ, R16.reuse, 0x4000000, RZ, 0xc0, !PT ;  /* 0x0400000010ff7812 */ /* 0x040fe400078ac0ff */
[----:B------:R-:W-:-:S11]  /*16660*/  LOP3.LUT R16, R16, 0xff7fffff, RZ, 0xc0, !PT ;  /* 0xff7fffff10107812 */ /* 0x000fd600078ec0ff */
        /* <DEDUP_REMOVED lines=8> */
[----:B------:R0:W-:Y:S03]  /*166f0*/  @!P0 LDGSTS.E.BYPASS.LTC128B.128 [R19+0x30c00], desc[UR44][R2.64+0x280], !P1 ;  /* 0x30c0028002138fae */ /* 0x0001e6000c901d6c */
[C---:B------:R-:W-:Y:S01]  /*16700*/  LOP3.LUT P5, RZ, R16.reuse, 0x40, RZ, 0xc0, !PT ;  /* 0x0000004010ff7812 */ /* 0x040fe200078ac0ff */
[----:B------:R0:W-:Y:S01]  /*16710*/  @!P0 LDGSTS.E.BYPASS.LTC128B.128 [R19+0x32c00], desc[UR44][R2.64+0x300], P6 ;  /* 0x32c0030002138fae */ /* 0x0001e2000b101d6c */
[----:B------:R-:W-:-:S13]  /*16720*/  LOP3.LUT P6, RZ, R16, 0x2000000, RZ, 0xc0, !PT ;  /* 0x0200000010ff7812 */ /* 0x000fda00078cc0ff */
[----:B------:R0:W-:Y:S02]  /*16730*/  @!P0 LDGSTS.E.BYPASS.LTC128B.128 [R19+0x34c00], desc[UR44][R2.64+0x380], P6 ;  /* 0x34c0038002138fae */ /* 0x0001e4000b101d6c */
[----:B0-----:R-:W-:Y:S05]  /*16740*/  WARPSYNC.COLLECTIVE R15, `(.L_x_4369) ;  /* 0x000000000f087348 */ /* 0x001fea0003c00000 */
[----:B------:R1:W2:Y:S02]  /*16750*/  SHFL.IDX P6, R14, R13, R12, R11 ;  /* 0x0000000c0d0e7389 */ /* 0x0002a400000c000b */
[----:B012---:R-:W-:Y:S01]  /*16760*/  ENDCOLLECTIVE ;  /* 0x000000000000791b */ /* 0x007fe20003800000 */
.L_x_4369:
[----:B------:R-:W-:Y:S02]  /*16770*/  IMAD.MOV.U32 R13, RZ, RZ, R0 ;  /* 0x000000ffff0d7224 */ /* 0x000fe400078e0000 */
[----:B------:R-:W-:-:S07]  /*16780*/  IMAD.MOV.U32 R7, RZ, RZ, R14 ;  /* 0x000000ffff077224 */ /* 0x000fce00078e000e */
[----:B------:R-:W-:Y:S05]  /*16790*/  WARPSYNC.COLLECTIVE R15, `(.L_x_4370) ;  /* 0x000000000f087348 */ /* 0x000fea0003c00000 */
[----:B------:R0:W1:Y:S02]  /*167a0*/  SHFL.IDX P6, R14, R13, R12, R11 ;  /* 0x0000000c0d0e7389 */ /* 0x00006400000c000b */
[----:B01----:R-:W-:Y:S01]  /*167b0*/  ENDCOLLECTIVE ;  /* 0x000000000000791b */ /* 0x003fe20003800000 */
.L_x_4370:
        /* <DEDUP_REMOVED lines=15> */
[----:B------:R-:W-:-:S13]  /*168b0*/  LOP3.LUT P5, RZ, R16, 0x800000, RZ, 0xc0, !PT ;  /* 0x0080000010ff7812 */ /* 0x000fda00078ac0ff */
[----:B------:R0:W-:Y:S04]  /*168c0*/  @!P0 LDGSTS.E.BYPASS.LTC128B.128 [R19+0x29400], desc[UR44][R2.64+0x80], !P5 ;  /* 0x2940008002138fae */ /* 0x0001e8000e901d6c */
[----:B------:R0:W-:Y:S04]  /*168d0*/  @!P0 LDGSTS.E.BYPASS.LTC128B.128 [R19+0x2b400], desc[UR44][R2.64+0x100], !P4 ;  /* 0x2b40010002138fae */ /* 0x0001e8000e101d6c */
[----:B------:R0:W-:Y:S04]  /*168e0*/  @!P0 LDGSTS.E.BYPASS.LTC128B.128 [R19+0x2d400], desc[UR44][R2.64+0x180], !P3 ;  /* 0x2d40018002138fae */ /* 0x0001e8000d901d6c */
[----:B------:R0:W-:Y:S04]  /*168f0*/  @!P0 LDGSTS.E.BYPASS.LTC128B.128 [R19+0x2f400], desc[UR44][R2.64+0x200], !P2 ;  /* 0x2f40020002138fae */ /* 0x0001e8000d101d6c */
[----:B------:R0:W-:Y:S04]  /*16900*/  @!P0 LDGSTS.E.BYPASS.LTC128B.128 [R19+0x31400], desc[UR44][R2.64+0x280], !P1 ;  /* 0x3140028002138fae */ /* 0x0001e8000c901d6c */
[----:B------:R0:W-:Y:S01]  /*16910*/  @!P0 LDGSTS.E.BYPASS.LTC128B.128 [R19+0x33400], desc[UR44][R2.64+0x300], P6 ;  /* 0x3340030002138fae */ /* 0x0001e2000b101d6c */
[----:B------:R-:W-:-:S13]  /*16920*/  LOP3.LUT P6, RZ, R16, 0x400000, RZ, 0xc0, !PT ;  /* 0x0040000010ff7812 */ /* 0x000fda00078cc0ff */
[----:B------:R0:W-:Y:S02]  /*16930*/  @!P0 LDGSTS.E.BYPASS.LTC128B.128 [R19+0x35400], desc[UR44][R2.64+0x380], P6 ;  /* 0x3540038002138fae */ /* 0x0001e4000b101d6c */
[----:B0-----:R-:W-:Y:S05]  /*16940*/  WARPSYNC.COLLECTIVE R15, `(.L_x_4371) ;  /* 0x000000000f087348 */ /* 0x001fea0003c00000 */
[----:B------:R1:W2:Y:S02]  /*16950*/  SHFL.IDX P6, R14, R13, R12, R11 ;  /* 0x0000000c0d0e7389 */ /* 0x0002a400000c000b */
[----:B012---:R-:W-:Y:S01]  /*16960*/  ENDCOLLECTIVE ;  /* 0x000000000000791b */ /* 0x007fe20003800000 */
.L_x_4371:
[----:B------:R-:W-:Y:S02]  /*16970*/  IMAD.MOV.U32 R13, RZ, RZ, R0 ;  /* 0x000000ffff0d7224 */ /* 0x000fe400078e0000 */
[----:B------:R-:W-:-:S07]  /*16980*/  IMAD.MOV.U32 R6, RZ, RZ, R14 ;  /* 0x000000ffff067224 */ /* 0x000fce00078e000e */
[----:B------:R-:W-:Y:S05]  /*16990*/  WARPSYNC.COLLECTIVE R15, `(.L_x_4372) ;  /* 0x000000000f087348 */ /* 0x000fea0003c00000 */
[----:B------:R0:W1:Y:S02]  /*169a0*/  SHFL.IDX P6, R14, R13, R12, R11 ;  /* 0x0000000c0d0e7389 */ /* 0x00006400000c000b */
[----:B01----:R-:W-:Y:S01]  /*169b0*/  ENDCOLLECTIVE ;  /* 0x000000000000791b */ /* 0x003fe20003800000 */
.L_x_4372:
[----:B------:R-:W-:Y:S01]  /*169c0*/  IMAD.MOV.U32 R0, RZ, RZ, R14 ;  /* 0x000000ffff007224 */ /* 0x000fe200078e000e */
[----:B------:R-:W-:Y:S06]  /*169d0*/  BRA `(.L_x_4373) ;  /* 0xffffffb800607947 */ /* 0x000fec000383ffff */
.L_x_4290:
[----:B0-----:R0:W1:Y:S02]  /*169e0*/  SYNCS.PHASECHK.TRANS64.TRYWAIT P0, [R17+URZ+0x38820], R0 ;  /* 0x03882000110075a7 */ /* 0x001064000800017f */
[----:B-1----:R-:W-:Y:S05]  /*169f0*/  @!P0 NANOSLEEP.SYNCS 0x989680 ;  /* 0x009896800000895d */ /* 0x002fea0003900000 */
[----:B------:R-:W1:Y:S02]  /*16a00*/  @!P0 SYNCS.PHASECHK.TRANS64 P0, [R17+URZ+0x38820], R0 ;  /* 0x03882000110085a7 */ /* 0x000e64000800007f */
[----:B-1----:R-:W-:Y:S05]  /*16a10*/  @!P0 BRA `(.L_x_4290) ;  /* 0xfffffffc00f08947 */ /* 0x002fea000383ffff */
[----:B------:R-:W-:Y:S05]  /*16a20*/  BRA `(.L_x_4374) ;  /* 0xffffffb800fc7947 */ /* 0x000fea000383ffff */
.L_x_4293:
[----:B0-----:R0:W1:Y:S02]  /*16a30*/  SYNCS.PHASECHK.TRANS64.TRYWAIT P0, [R22+URZ+0x38860], R0 ;  /* 0x03886000160075a7 */ /* 0x001064000800017f */
[----:B-1----:R-:W-:Y:S05]  /*16a40*/  @!P0 NANOSLEEP.SYNCS 0x989680 ;  /* 0x009896800000895d */ /* 0x002fea0003900000 */
[----:B------:R-:W1:Y:S02]  /*16a50*/  @!P0 SYNCS.PHASECHK.TRANS64 P0, [R22+URZ+0x38860], R0 ;  /* 0x03886000160085a7 */ /* 0x000e64000800007f */
[----:B-1----:R-:W-:Y:S05]  /*16a60*/  @!P0 BRA `(.L_x_4293) ;  /* 0xfffffffc00f08947 */ /* 0x002fea000383ffff */
[----:B------:R-:W-:Y:S05]  /*16a70*/  BRA `(.L_x_4375) ;  /* 0xffffffbc000c7947 */ /* 0x000fea000383ffff */
.L_x_4294:
        /* <DEDUP_REMOVED lines=8> */
.L_x_4377:
[----:B------:R-:W-:Y:S05]  /*16b00*/  BSYNC B0 ;  /* 0x0000000000007941 */ /* 0x000fea0003800000 */
.L_x_4376:
[----:B------:R-:W0:Y:S01]  /*16b10*/  S2R R7, SR_TID.X ;  /* 0x0000000000077919 */ /* 0x000e220000002100 */
[----:B------:R-:W-:Y:S01]  /*16b20*/  IMAD.MOV.U32 R13, RZ, RZ, R4 ;  /* 0x000000ffff0d7224 */ /* 0x000fe200078e0004 */
[C---:B------:R-:W-:Y:S01]  /*16b30*/  LOP3.LUT P5, RZ, R30.reuse, 0x2, RZ, 0xc0, !PT ;  /* 0x000000021eff7812 */ /* 0x040fe200078ac0ff */
[----:B------:R-:W-:Y:S01]  /*16b40*/  IMAD.MOV.U32 R12, RZ, RZ, RZ ;  /* 0x000000ffff0c7224 */ /* 0x000fe200078e00ff */
[C---:B------:R-:W-:Y:S01]  /*16b50*/  LOP3.LUT P4, RZ, R30.reuse, 0x4, RZ, 0xc0, !PT ;  /* 0x000000041eff7812 */ /* 0x040fe2000788c0ff */
[----:B------:R-:W-:Y:S01]  /*16b60*/  IMAD.MOV.U32 R11, RZ, RZ, 0x181f ;  /* 0x0000181fff0b7424 */ /* 0x000fe200078e00ff */
[C---:B------:R-:W-:Y:S01]  /*16b70*/  LOP3.LUT P3, RZ, R30.reuse, 0x8, RZ, 0xc0, !PT ;  /* 0x000000081eff7812 */ /* 0x040fe2000786c0ff */
[----:B------:R-:W-:Y:S01]  /*16b80*/  IMAD.MOV.U32 R15, RZ, RZ, -0x1 ;  /* 0xffffffffff0f7424 */ /* 0x000fe200078e00ff */
[----:B------:R-:W-:Y:S01]  /*16b90*/  LOP3.LUT P2, RZ, R30, 0x10, RZ, 0xc0, !PT ;  /* 0x000000101eff7812 */ /* 0x000fe2000784c0ff */
[----:B------:R-:W-:Y:S01]  /*16ba0*/  IMAD.MOV.U32 R3, RZ, RZ, R14 ;  /* 0x000000ffff037224 */ /* 0x000fe200078e000e */
[----:B------:R-:W-:Y:S01]  /*16bb0*/  LOP3.LUT R16, R16, 0xffffffbf, RZ, 0xc0, !PT ;  /* 0xffffffbf10107812 */ /* 0x000fe200078ec0ff */
[----:B------:R-:W-:-:S10]  /*16bc0*/  IMAD R5, R5, 0x2, R17 ;  /* 0x0000000205057824 */ /* 0x000fd400078e0211 */
[----:B0-----:R-:W-:Y:S05]  /*16bd0*/  WARPSYNC.COLLECTIVE R15, `(.L_x_4378) ;  /* 0x000000000f087348 */ /* 0x001fea0003c00000 */
[----:B------:R1:W2:Y:S02]  /*16be0*/  SHFL.IDX P6, R14, R13, R12, R11 ;  /* 0x0000000c0d0e7389 */ /* 0x0002a400000c000b */
[----:B012---:R-:W-:Y:S01]  /*16bf0*/  ENDCOLLECTIVE ;  /* 0x000000000000791b */ /* 0x007fe20003800000 */
.L_x_4378:
        /* <DEDUP_REMOVED lines=8> */
[----:B------:R-:W-:Y:S02]  /*16c80*/  ISETP.NE.U32.AND P1, PT, R7, 0x1, PT ;  /* 0x000000010700780c */ /* 0x000fe40003f25070 */
[----:B------:R-:W-:Y:S01]  /*16c90*/  PRMT R7, R30, 0x8880, RZ ;  /* 0x000088801e077816 */ /* 0x000fe200000000ff */
        /* <DEDUP_REMOVED lines=8> */
[----:B------:R-:W-:Y:S02]  /*16d20*/  ISETP.LT.OR P0, PT, R29, 0x1, !P5 ;  /* 0x000000011d00780c */ /* 0x000fe40006f01670 */
[----:B------:R-:W-:-:S11]  /*16d30*/  LOP3.LUT R16, R16, 0xffffff7f, RZ, 0xc0, !PT ;  /* 0xffffff7f10107812 */ /* 0x000fd600078ec0ff */
        /* <DEDUP_REMOVED lines=12> */
[----:B------:R-:W-:-:S13]  /*16e00*/  ISETP.GT.AND P6, PT, R7, -0x1, PT ;  /* 0xffffffff0700780c */ /* 0x000fda0003fc4270 */
[----:B------:R-:W-:Y:S02]  /*16e10*/  @P6 LOP3.LUT R16, R16, 0x80, RZ, 0xfc, !PT ;  /* 0x0000008010106812 */ /* 0x000fe400078efcff */
[----:B------:R-:W-:-:S13]  /*16e20*/  ISETP.LT.OR P6, PT, R29, 0x1, P6 ;  /* 0x000000011d00780c */ /* 0x000fda00037c1670 */
[----:B------:R0:W-:Y:S02]  /*16e30*/  LDGSTS.E.BYPASS.LTC128B.128 [R5+0xe400], desc[UR44][R2.64+0x380], !P6 ;  /* 0x0e40038002057fae */ /* 0x0001e4000f101d6c */
[----:B0-----:R-:W-:Y:S05]  /*16e40*/  WARPSYNC.COLLECTIVE R15, `(.L_x_4379) ;  /* 0x000000000f087348 */ /* 0x001fea0003c00000 */
[----:B------:R1:W2:Y:S02]  /*16e50*/  SHFL.IDX P6, R14, R13, R12, R11 ;  /* 0x0000000c0d0e7389 */ /* 0x0002a400000c000b */
[----:B012---:R-:W-:Y:S01]  /*16e60*/  ENDCOLLECTIVE ;  /* 0x000000000000791b */ /* 0x007fe20003800000 */
.L_x_4379:
[----:B------:R-:W-:Y:S02]  /*16e70*/  IMAD.MOV.U32 R13, RZ, RZ, R4 ;  /* 0x000000ffff0d7224 */ /* 0x000fe400078e0004 */
[----:B------:R-:W-:-:S07]  /*16e80*/  IMAD.MOV.U32 R3, RZ, RZ, R14 ;  /* 0x000000ffff037224 */ /* 0x000fce00078e000e */
[----:B------:R-:W-:Y:S05]  /*16e90*/  WARPSYNC.COLLECTIVE R15, `(.L_x_4380) ;  /* 0x000000000f087348 */ /* 0x000fea0003c00000 */
[----:B------:R0:W1:Y:S02]  /*16ea0*/  SHFL.IDX P6, R14, R13, R12, R11 ;  /* 0x0000000c0d0e7389 */ /* 0x00006400000c000b */
[----:B01----:R-:W-:Y:S01]  /*16eb0*/  ENDCOLLECTIVE ;  /* 0x000000000000791b */ /* 0x003fe20003800000 */
.L_x_4380:
        /* <DEDUP_REMOVED lines=29> */
.L_x_4381:
[----:B------:R-:W-:Y:S02]  /*17090*/  IMAD.MOV.U32 R13, RZ, RZ, R4 ;  /* 0x000000ffff0d7224 */ /* 0x000fe400078e0004 */
[----:B------:R-:W-:-:S07]  /*170a0*/  IMAD.MOV.U32 R7, RZ, RZ, R14 ;  /* 0x000000ffff077224 */ /* 0x000fce00078e000e */
[----:B------:R-:W-:Y:S05]  /*170b0*/  WARPSYNC.COLLECTIVE R15, `(.L_x_4382) ;  /* 0x000000000f087348 */ /* 0x000fea0003c00000 */
[----:B------:R0:W1:Y:S02]  /*170c0*/  SHFL.IDX P6, R14, R13, R12, R11 ;  /* 0x0000000c0d0e7389 */ /* 0x00006400000c000b */
[----:B01----:R-:W-:Y:S01]  /*170d0*/  ENDCOLLECTIVE ;  /* 0x000000000000791b */ /* 0x003fe20003800000 */
.L_x_4382:
        /* <DEDUP_REMOVED lines=29> */
.L_x_4383:
[----:B------:R-:W-:Y:S02]  /*172b0*/  IMAD.MOV.U32 R13, RZ, RZ, R4 ;  /* 0x000000ffff0d7224 */ /* 0x000fe400078e0004 */
[----:B------:R-:W-:-:S07]  /*172c0*/  IMAD.MOV.U32 R6, RZ, RZ, R14 ;  /* 0x000000ffff067224 */ /* 0x000fce00078e000e */
[----:B------:R-:W-:Y:S05]  /*172d0*/  WARPSYNC.COLLECTIVE R15, `(.L_x_4384) ;  /* 0x000000000f087348 */ /* 0x000fea0003c00000 */
[----:B------:R0:W1:Y:S02]  /*172e0*/  SHFL.IDX P6, R14, R13, R12, R11 ;  /* 0x0000000c0d0e7389 */ /* 0x00006400000c000b */
[----:B01----:R-:W-:Y:S01]  /*172f0*/  ENDCOLLECTIVE ;  /* 0x000000000000791b */ /* 0x003fe20003800000 */
.L_x_4384:
[----:B------:R-:W-:Y:S01]  /*17300*/  IMAD.MOV.U32 R2, RZ, RZ, R14 ;  /* 0x000000ffff027224 */ /* 0x000fe200078e000e */
[----:B------:R-:W-:Y:S06]  /*17310*/  BRA `(.L_x_4385) ;  /* 0xffffffb800987947 */ /* 0x000fec000383ffff */
.L_x_4301:
[----:B0-----:R0:W1:Y:S02]  /*17320*/  SYNCS.PHASECHK.TRANS64.TRYWAIT P0, [R6+URZ+0x38840], R20 ;  /* 0x03884014060075a7 */ /* 0x001064000800017f */
[----:B-1----:R-:W-:Y:S05]  /*17330*/  @!P0 NANOSLEEP.SYNCS 0x989680 ;  /* 0x009896800000895d */ /* 0x002fea0003900000 */
[----:B------:R-:W1:Y:S02]  /*17340*/  @!P0 SYNCS.PHASECHK.TRANS64 P0, [R6+URZ+0x38840], R20 ;  /* 0x03884014060085a7 */ /* 0x000e64000800007f */
[----:B-1----:R-:W-:Y:S05]  /*17350*/  @!P0 BRA `(.L_x_4301) ;  /* 0xfffffffc00f08947 */ /* 0x002fea000383ffff */
[----:B------:R-:W-:Y:S05]  /*17360*/  BRA `(.L_x_4386) ;  /* 0xffffffc0002c7947 */ /* 0x000fea000383ffff */
.L_x_4302:
        /* <DEDUP_REMOVED lines=8> */
.L_x_4388:
[----:B------:R-:W-:Y:S05]  /*173f0*/  BSYNC B1 ;  /* 0x0000000000017941 */ /* 0x000fea0003800000 */
.L_x_4387:
        /* <DEDUP_REMOVED lines=9> */
.L_x_4389:
[----:B------:R-:W-:Y:S02]  /*17490*/  IMAD.MOV.U32 R13, RZ, RZ, R25 ;  /* 0x000000ffff0d7224 */ /* 0x000fe400078e0019 */
[----:B------:R-:W-:Y:S02]  /*174a0*/  IMAD.MOV.U32 R12, RZ, RZ, 0x1 ;  /* 0x00000001ff0c7424 */ /* 0x000fe400078e00ff */
[----:B------:R-:W-:-:S07]  /*174b0*/  IMAD.MOV.U32 R2, RZ, RZ, R14 ;  /* 0x000000ffff027224 */ /* 0x000fce00078e000e */
[----:B------:R-:W-:Y:S05]  /*174c0*/  WARPSYNC.COLLECTIVE R15, `(.L_x_4390) ;  /* 0x000000000f087348 */ /* 0x000fea0003c00000 */
[----:B------:R0:W1:Y:S02]  /*174d0*/  SHFL.IDX P6, R14, R13, R12, R11 ;  /* 0x0000000c0d0e7389 */ /* 0x00006400000c000b */
[----:B01----:R-:W-:Y:S01]  /*174e0*/  ENDCOLLECTIVE ;  /* 0x000000000000791b */ /* 0x003fe20003800000 */
.L_x_4390:
        /* <DEDUP_REMOVED lines=11> */
.L_x_4391:
[----:B------:R-:W-:Y:S02]  /*175a0*/  IMAD.MOV.U32 R13, RZ, RZ, R25 ;  /* 0x000000ffff0d7224 */ /* 0x000fe400078e0019 */
[----:B------:R-:W-:Y:S02]  /*175b0*/  IMAD.MOV.U32 R12, RZ, RZ, 0x2 ;  /* 0x00000002ff0c7424 */ /* 0x000fe400078e00ff */
[----:B------:R-:W-:-:S07]  /*175c0*/  IMAD.MOV.U32 R2, RZ, RZ, R14 ;  /* 0x000000ffff027224 */ /* 0x000fce00078e000e */
[----:B------:R-:W-:Y:S05]  /*175d0*/  WARPSYNC.COLLECTIVE R15, `(.L_x_4392) ;  /* 0x000000000f087348 */ /* 0x000fea0003c00000 */
[----:B------:R0:W1:Y:S02]  /*175e0*/  SHFL.IDX P6, R14, R13, R12, R11 ;  /* 0x0000000c0d0e7389 */ /* 0x00006400000c000b */
[----:B01----:R-:W-:Y:S01]  /*175f0*/  ENDCOLLECTIVE ;  /* 0x000000000000791b */ /* 0x003fe20003800000 */
.L_x_4392:
        /* <DEDUP_REMOVED lines=11> */
.L_x_4393:
[----:B------:R-:W-:Y:S02]  /*176b0*/  IMAD.MOV.U32 R13, RZ, RZ, R25 ;  /* 0x000000ffff0d7224 */ /* 0x000fe400078e0019 */
[----:B------:R-:W-:Y:S02]  /*176c0*/  IMAD.MOV.U32 R12, RZ, RZ, 0x3 ;  /* 0x00000003ff0c7424 */ /* 0x000fe400078e00ff */
[----:B------:R-:W-:-:S07]  /*176d0*/  IMAD.MOV.U32 R2, RZ, RZ, R14 ;  /* 0x000000ffff027224 */ /* 0x000fce00078e000e */
[----:B------:R-:W-:Y:S05]  /*176e0*/  WARPSYNC.COLLECTIVE R15, `(.L_x_4394) ;  /* 0x000000000f087348 */ /* 0x000fea0003c00000 */
[----:B------:R0:W1:Y:S02]  /*176f0*/  SHFL.IDX P6, R14, R13, R12, R11 ;  /* 0x0000000c0d0e7389 */ /* 0x00006400000c000b */
[----:B01----:R-:W-:Y:S01]  /*17700*/  ENDCOLLECTIVE ;  /* 0x000000000000791b */ /* 0x003fe20003800000 */
.L_x_4394:
        /* <DEDUP_REMOVED lines=11> */
.L_x_4395:
[----:B------:R-:W-:Y:S01]  /*177c0*/  IMAD.MOV.U32 R2, RZ, RZ, R14 ;  /* 0x000000ffff027224 */ /* 0x000fe200078e000e */
[----:B------:R-:W-:Y:S06]  /*177d0*/  BRA `(.L_x_4396) ;  /* 0xffffffbc00b47947 */ /* 0x000fec000383ffff */
.L_x_4307:
[----:B---3--:R3:W4:Y:S02]  /*177e0*/  SYNCS.PHASECHK.TRANS64.TRYWAIT P0, [R6+URZ+0x38860], R20 ;  /* 0x03886014060075a7 */ /* 0x008724000800017f */
[----:B----4-:R-:W-:Y:S05]  /*177f0*/  @!P0 NANOSLEEP.SYNCS 0x989680 ;  /* 0x009896800000895d */ /* 0x010fea0003900000 */
[----:B------:R-:W4:Y:S02]  /*17800*/  @!P0 SYNCS.PHASECHK.TRANS64 P0, [R6+URZ+0x38860], R20 ;  /* 0x03886014060085a7 */ /* 0x000f24000800007f */
[----:B----4-:R-:W-:Y:S05]  /*17810*/  @!P0 BRA `(.L_x_4307) ;  /* 0xfffffffc00f08947 */ /* 0x010fea000383ffff */
[----:B------:R-:W-:Y:S05]  /*17820*/  BRA `(.L_x_4397) ;  /* 0xffffffc000047947 */ /* 0x000fea000383ffff */
.L_x_4308:
        /* <DEDUP_REMOVED lines=8> */
.L_x_4399:
[----:B------:R-:W-:Y:S05]  /*178b0*/  BSYNC B1 ;  /* 0x0000000000017941 */ /* 0x000fea0003800000 */
.L_x_4398:
        /* <DEDUP_REMOVED lines=13> */
.L_x_4400:
        /* <DEDUP_REMOVED lines=17> */
.L_x_4401:
        /* <DEDUP_REMOVED lines=16> */
.L_x_4402:
        /* <DEDUP_REMOVED lines=19> */
.L_x_4403:
        /* <DEDUP_REMOVED lines=14> */
.L_x_4404:
        /* <DEDUP_REMOVED lines=16> */
.L_x_4405:
        /* <DEDUP_REMOVED lines=14> */
.L_x_4406:
[----:B------:R-:W-:Y:S05]  /*17f90*/  BRA `(.L_x_4407) ;  /* 0xffffffbc00687947 */ /* 0x000fea000383ffff */
.L_x_4316:
        /* <DEDUP_REMOVED lines=8> */
.L_x_4409:
[----:B------:R-:W-:Y:S05]  /*18020*/  BSYNC B0 ;  /* 0x0000000000007941 */ /* 0x000fea0003800000 */
.L_x_4408:
        /* <DEDUP_REMOVED lines=9> */
.L_x_4410:
        /* <DEDUP_REMOVED lines=24> */
.L_x_4411:
[----:B------:R-:W-:Y:S01]  /*18240*/  IMAD.MOV.U32 R12, RZ, RZ, 0x2 ;  /* 0x00000002ff0c7424 */ /* 0x000fe200078e00ff */
[----:B------:R-:W-:-:S05]  /*18250*/  SEL R14, R14, RZ, P1 ;  /* 0x000000ff0e0e7207 */ /* 0x000fca0000800000 */
[----:B------:R-:W-:-:S04]  /*18260*/  IMAD.IADD R5, R13, 0x1, R14 ;  /* 0x000000010d057824 */ /* 0x000fc800078e020e */
[----:B------:R-:W-:-:S07]  /*18270*/  IMAD.MOV.U32 R13, RZ, RZ, R5 ;  /* 0x000000ffff0d7224 */ /* 0x000fce00078e0005 */
[----:B------:R-:W-:Y:S05]  /*18280*/  WARPSYNC.COLLECTIVE R15, `(.L_x_4412) ;  /* 0x000000000f087348 */ /* 0x000fea0003c00000 */
[----:B------:R0:W1:Y:S02]  /*18290*/  SHFL.UP P6, R14, R13, R12, R11 ;  /* 0x0400000c0d0e7389 */ /* 0x00006400000c000b */
[----:B01----:R-:W-:Y:S01]  /*182a0*/  ENDCOLLECTIVE ;  /* 0x000000000000791b */ /* 0x003fe20003800000 */
.L_x_4412:
[----:B------:R-:W-:Y:S01]  /*182b0*/  IMAD.MOV.U32 R12, RZ, RZ, 0x4 ;  /* 0x00000004ff0c7424 */ /* 0x000fe200078e00ff */
[----:B------:R-:W-:-:S05]  /*182c0*/  SEL R2, R14, RZ, P2 ;  /* 0x000000ff0e027207 */ /* 0x000fca0001000000 */
[----:B------:R-:W-:-:S04]  /*182d0*/  IMAD.IADD R2, R5, 0x1, R2 ;  /* 0x0000000105027824 */ /* 0x000fc800078e0202 */
[----:B------:R-:W-:-:S07]  /*182e0*/  IMAD.MOV.U32 R13, RZ, RZ, R2 ;  /* 0x000000ffff0d7224 */ /* 0x000fce00078e0002 */
[----:B------:R-:W-:Y:S05]  /*182f0*/  WARPSYNC.COLLECTIVE R15, `(.L_x_4413) ;  /* 0x000000000f087348 */ /* 0x000fea0003c00000 */
[----:B------:R0:W1:Y:S02]  /*18300*/  SHFL.UP P6, R14, R13, R12, R11 ;  /* 0x0400000c0d0e7389 */ /* 0x00006400000c000b */
[----:B01----:R-:W-:Y:S01]  /*18310*/  ENDCOLLECTIVE ;  /* 0x000000000000791b */ /* 0x003fe20003800000 */
.L_x_4413:
[----:B------:R-:W-:Y:S01]  /*18320*/  IMAD.MOV.U32 R12, RZ, RZ, 0x8 ;  /* 0x00000008ff0c7424 */ /* 0x000fe200078e00ff */
[----:B------:R-:W-:-:S05]  /*18330*/  SEL R3, R14, RZ, P3 ;  /* 0x000000ff0e037207 */ /* 0x000fca0001800000 */
[----:B------:R-:W-:-:S04]  /*18340*/  IMAD.IADD R3, R2, 0x1, R3 ;  /* 0x0000000102037824 */ /* 0x000fc800078e0203 */
[----:B------:R-:W-:-:S07]  /*18350*/  IMAD.MOV.U32 R13, RZ, RZ, R3 ;  /* 0x000000ffff0d7224 */ /* 0x000fce00078e0003 */
[----:B------:R-:W-:Y:S05]  /*18360*/  WARPSYNC.COLLECTIVE R15, `(.L_x_4414) ;  /* 0x000000000f087348 */ /* 0x000fea0003c00000 */
[----:B------:R0:W1:Y:S02]  /*18370*/  SHFL.UP P6, R14, R13, R12, R11 ;  /* 0x0400000c0d0e7389 */ /* 0x00006400000c000b */
[----:B01----:R-:W-:Y:S01]  /*18380*/  ENDCOLLECTIVE ;  /* 0x000000000000791b */ /* 0x003fe20003800000 */
.L_x_4414:
[----:B------:R-:W-:Y:S01]  /*18390*/  IMAD.MOV.U32 R12, RZ, RZ, 0x10 ;  /* 0x00000010ff0c7424 */ /* 0x000fe200078e00ff */
[----:B------:R-:W-:-:S05]  /*183a0*/  SEL R14, R14, RZ, P4 ;  /* 0x000000ff0e0e7207 */ /* 0x000fca0002000000 */
[----:B------:R-:W-:-:S04]  /*183b0*/  IMAD.IADD R5, R3, 0x1, R14 ;  /* 0x0000000103057824 */ /* 0x000fc800078e020e */
[----:B------:R-:W-:-:S07]  /*183c0*/  IMAD.MOV.U32 R13, RZ, RZ, R5 ;  /* 0x000000ffff0d7224 */ /* 0x000fce00078e0005 */
[----:B------:R-:W-:Y:S05]  /*183d0*/  WARPSYNC.COLLECTIVE R15, `(.L_x_4415) ;  /* 0x000000000f087348 */ /* 0x000fea0003c00000 */
[----:B------:R0:W1:Y:S02]  /*183e0*/  SHFL.UP P6, R14, R13, R12, R11 ;  /* 0x0400000c0d0e7389 */ /* 0x00006400000c000b */
[----:B01----:R-:W-:Y:S01]  /*183f0*/  ENDCOLLECTIVE ;  /* 0x000000000000791b */ /* 0x003fe20003800000 */
.L_x_4415:
        /* <DEDUP_REMOVED lines=8> */
.L_x_4416:
[----:B------:R-:W-:Y:S05]  /*18480*/  BRA `(.L_x_4417) ;  /* 0xffffffc000007947 */ /* 0x000fea000383ffff */
.L_x_4319:
[----:B------:R-:W-:Y:S01]  /*18490*/  BSSY B0, `(.L_x_4418) ;  /* 0x0000007000007945 */ /* 0x000fe20003800000 */
[----:B------:R-:W-:Y:S02]  /*184a0*/  IMAD.MOV.U32 R12, RZ, RZ, 0x1 ;  /* 0x00000001ff0c7424 */ /* 0x000fe400078e00ff */
[----:B------:R-:W-:Y:S02]  /*184b0*/  IMAD.MOV.U32 R11, RZ, RZ, RZ ;  /* 0x000000ffff0b7224 */ /* 0x000fe400078e00ff */
[----:B------:R-:W-:-:S07]  /*184c0*/  IMAD.MOV.U32 R15, RZ, RZ, -0x1 ;  /* 0xffffffffff0f7424 */ /* 0x000fce00078e00ff */
[----:B------:R-:W-:Y:S05]  /*184d0*/  WARPSYNC.COLLECTIVE R15, `(.L_x_4419) ;  /* 0x000000000f087348 */ /* 0x000fea0003c00000 */
[----:B------:R0:W1:Y:S02]  /*184e0*/  SHFL.UP P6, R14, R13, R12, R11 ;  /* 0x0400000c0d0e7389 */ /* 0x00006400000c000b */
[----:B01----:R-:W-:Y:S01]  /*184f0*/  ENDCOLLECTIVE ;  /* 0x000000000000791b */ /* 0x003fe20003800000 */
.L_x_4419:
[----:B------:R-:W-:Y:S05]  /*18500*/  BSYNC B0 ;  /* 0x0000000000007941 */ /* 0x000fea0003800000 */
.L_x_4418:
        /* <DEDUP_REMOVED lines=8> */
.L_x_4420:
[----:B------:R-:W-:Y:S01]  /*18590*/  IMAD.MOV.U32 R12, RZ, RZ, 0x4 ;  /* 0x00000004ff0c7424 */ /* 0x000fe200078e00ff */
[----:B------:R-:W-:-:S05]  /*185a0*/  SEL R2, R14, RZ, P2 ;  /* 0x000000ff0e027207 */ /* 0x000fca0001000000 */
[----:B------:R-:W-:-:S04]  /*185b0*/  IMAD.IADD R2, R13, 0x1, R2 ;  /* 0x000000010d027824 */ /* 0x000fc800078e0202 */
[----:B------:R-:W-:-:S07]  /*185c0*/  IMAD.MOV.U32 R13, RZ, RZ, R2 ;  /* 0x000000ffff0d7224 */ /* 0x000fce00078e0002 */
[----:B------:R-:W-:Y:S05]  /*185d0*/  WARPSYNC.COLLECTIVE R15, `(.L_x_4421) ;  /* 0x000000000f087348 */ /* 0x000fea0003c00000 */
[----:B------:R0:W1:Y:S02]  /*185e0*/  SHFL.UP P6, R14, R13, R12, R11 ;  /* 0x0400000c0d0e7389 */ /* 0x00006400000c000b */
[----:B01----:R-:W-:Y:S01]  /*185f0*/  ENDCOLLECTIVE ;  /* 0x000000000000791b */ /* 0x003fe20003800000 */
.L_x_4421:
[----:B------:R-:W-:Y:S01]  /*18600*/  IMAD.MOV.U32 R12, RZ, RZ, 0x8 ;  /* 0x00000008ff0c7424 */ /* 0x000fe200078e00ff */
[----:B------:R-:W-:-:S05]  /*18610*/  SEL R3, R14, RZ, P3 ;  /* 0x000000ff0e037207 */ /* 0x000fca0001800000 */
[----:B------:R-:W-:-:S04]  /*18620*/  IMAD.IADD R3, R2, 0x1, R3 ;  /* 0x0000000102037824 */ /* 0x000fc800078e0203 */
[----:B------:R-:W-:-:S07]  /*18630*/  IMAD.MOV.U32 R13, RZ, RZ, R3 ;  /* 0x000000ffff0d7224 */ /* 0x000fce00078e0003 */
[----:B------:R-:W-:Y:S05]  /*18640*/  WARPSYNC.COLLECTIVE R15, `(.L_x_4422) ;  /* 0x000000000f087348 */ /* 0x000fea0003c00000 */
[----:B------:R0:W1:Y:S02]  /*18650*/  SHFL.UP P6, R14, R13, R12, R11 ;  /* 0x0400000c0d0e7389 */ /* 0x00006400000c000b */
[----:B01----:R-:W-:Y:S01]  /*18660*/  ENDCOLLECTIVE ;  /* 0x000000000000791b */ /* 0x003fe20003800000 */
.L_x_4422:
[----:B------:R-:W-:Y:S01]  /*18670*/  IMAD.MOV.U32 R12, RZ, RZ, 0x10 ;  /* 0x00000010ff0c7424 */ /* 0x000fe200078e00ff */
[----:B------:R-:W-:-:S05]  /*18680*/  SEL R14, R14, RZ, P4 ;  /* 0x000000ff0e0e7207 */ /* 0x000fca0002000000 */
[----:B------:R-:W-:-:S04]  /*18690*/  IMAD.IADD R5, R3, 0x1, R14 ;  /* 0x0000000103057824 */ /* 0x000fc800078e020e */
[----:B------:R-:W-:-:S07]  /*186a0*/  IMAD.MOV.U32 R13, RZ, RZ, R5 ;  /* 0x000000ffff0d7224 */ /* 0x000fce00078e0005 */
[----:B------:R-:W-:Y:S05]  /*186b0*/  WARPSYNC.COLLECTIVE R15, `(.L_x_4423) ;  /* 0x000000000f087348 */ /* 0x000fea0003c00000 */
[----:B------:R0:W1:Y:S02]  /*186c0*/  SHFL.UP P6, R14, R13, R12, R11 ;  /* 0x0400000c0d0e7389 */ /* 0x00006400000c000b */
[----:B01----:R-:W-:Y:S01]  /*186d0*/  ENDCOLLECTIVE ;  /* 0x000000000000791b */ /* 0x003fe20003800000 */
.L_x_4423:
        /* <DEDUP_REMOVED lines=8> */
.L_x_4424:
[----:B------:R-:W-:Y:S05]  /*18760*/  BRA `(.L_x_4425) ;  /* 0xffffffbc00ec7947 */ /* 0x000fea000383ffff */
.L_x_4321:
[----:B------:R-:W-:Y:S01]  /*18770*/  BSSY B0, `(.L_x_4426) ;  /* 0x0000006000007945 */ /* 0x000fe20003800000 */
[----:B------:R-:W-:Y:S01]  /*18780*/  PLOP3.LUT P6, PT, P6, PT, PT, 0x8, 0x0 ;  /* 0x000000000000781c */ /* 0x000fe200037ce170 */
[----:B------:R-:W-:-:S12]  /*18790*/  IMAD.MOV.U32 R15, RZ, RZ, -0x1 ;  /* 0xffffffffff0f7424 */ /* 0x000fd800078e00ff */
[----:B0-----:R-:W-:Y:S05]  /*187a0*/  WARPSYNC.COLLECTIVE R15, `(.L_x_4427) ;  /* 0x000000000f087348 */ /* 0x001fea0003c00000 */
[----:B------:R-:W-:Y:S01]  /*187b0*/  VOTE.ANY R14, PT, P6 ;  /* 0x00000000000e7806 */ /* 0x000fe200030e0100 */
[----:B0-----:R-:W-:Y:S06]  /*187c0*/  ENDCOLLECTIVE ;  /* 0x000000000000791b */ /* 0x001fec0003800000 */
.L_x_4427:
[----:B------:R-:W-:Y:S05]  /*187d0*/  BSYNC B0 ;  /* 0x0000000000007941 */ /* 0x000fea0003800000 */
.L_x_4426:
        /* <DEDUP_REMOVED lines=9> */
.L_x_4428:
[----:B------:R-:W-:Y:S02]  /*18870*/  IMAD.MOV.U32 R13, RZ, RZ, R4 ;  /* 0x000000ffff0d7224 */ /* 0x000fe400078e0004 */
[----:B------:R-:W-:-:S07]  /*18880*/  IMAD.MOV.U32 R7, RZ, RZ, R14 ;  /* 0x000000ffff077224 */ /* 0x000fce00078e000e */
[----:B------:R-:W-:Y:S05]  /*18890*/  WARPSYNC.COLLECTIVE R15, `(.L_x_4429) ;  /* 0x000000000f087348 */ /* 0x000fea0003c00000 */
[----:B------:R0:W1:Y:S02]  /*188a0*/  SHFL.IDX P6, R14, R13, R12, R11 ;  /* 0x0000000c0d0e7389 */ /* 0x00006400000c000b */
[----:B01----:R-:W-:Y:S01]  /*188b0*/  ENDCOLLECTIVE ;  /* 0x000000000000791b */ /* 0x003fe20003800000 */
.L_x_4429:
[----:B------:R-:W-:Y:S01]  /*188c0*/  IMAD.MOV.U32 R4, RZ, RZ, R14 ;  /* 0x000000ffff047224 */ /* 0x000fe200078e000e */
[----:B------:R-:W-:Y:S06]  /*188d0*/  BRA `(.L_x_4430) ;  /* 0xffffffbc00cc7947 */ /* 0x000fec000383ffff */
.L_x_4323:
[----:B------:R-:W-:Y:S01]  /*188e0*/  BSSY B0, `(.L_x_4431) ;  /* 0x0000007000007945 */ /* 0x000fe20003800000 */
[----:B------:R-:W-:Y:S02]  /*188f0*/  IMAD.MOV.U32 R13, RZ, RZ, R3 ;  /* 0x000000ffff0d7224 */ /* 0x000fe400078e0003 */
[----:B------:R-:W-:Y:S02]  /*18900*/  IMAD.MOV.U32 R11, RZ, RZ, 0x1f ;  /* 0x0000001fff0b7424 */ /* 0x000fe400078e00ff */
[----:B------:R-:W-:-:S07]  /*18910*/  IMAD.MOV.U32 R15, RZ, RZ, -0x1 ;  /* 0xffffffffff0f7424 */ /* 0x000fce00078e00ff */
[----:B0123--:R-:W-:Y:S05]  /*18920*/  WARPSYNC.COLLECTIVE R15, `(.L_x_4432) ;  /* 0x000000000f087348 */ /* 0x00ffea0003c00000 */
[----:B------:R4:W0:Y:S02]  /*18930*/  SHFL.IDX P6, R14, R13, R12, R11 ;  /* 0x0000000c0d0e7389 */ /* 0x00082400000c000b */
[----:B01234-:R-:W-:Y:S01]  /*18940*/  ENDCOLLECTIVE ;  /* 0x000000000000791b */ /* 0x01ffe20003800000 */
.L_x_4432:
[----:B------:R-:W-:Y:S05]  /*18950*/  BSYNC B0 ;  /* 0x0000000000007941 */ /* 0x000fea0003800000 */
.L_x_4431:
[----:B------:R-:W-:Y:S01]  /*18960*/  IMAD.MOV.U32 R24, RZ, RZ, R14 ;  /* 0x000000ffff187224 */ /* 0x000fe200078e000e */
[----:B------:R-:W-:Y:S06]  /*18970*/  BRA `(.L_x_4322) ;  /* 0xffffffbc00bc7947 */ /* 0x000fec000383ffff */
.L_x_4327:
[----:B0-----:R0:W1:Y:S02]  /*18980*/  SYNCS.PHASECHK.TRANS64.TRYWAIT P0, [R5+URZ+0x38820], R0 ;  /* 0x03882000050075a7 */ /* 0x001064000800017f */
[----:B-1----:R-:W-:Y:S05]  /*18990*/  @!P0 NANOSLEEP.SYNCS 0x989680 ;  /* 0x009896800000895d */ /* 0x002fea0003900000 */
[----:B------:R-:W1:Y:S02]  /*189a0*/  @!P0 SYNCS.PHASECHK.TRANS64 P0, [R5+URZ+0x38820], R0 ;  /* 0x03882000050085a7 */ /* 0x000e64000800007f */
[----:B-1----:R-:W-:Y:S05]  /*189b0*/  @!P0 BRA `(.L_x_4327) ;  /* 0xfffffffc00f08947 */ /* 0x002fea000383ffff */
[----:B------:R-:W-:Y:S05]  /*189c0*/  BRA `(.L_x_4433) ;  /* 0xffffffc400147947 */ /* 0x000fea000383ffff */
.L_x_4328:
        /* <DEDUP_REMOVED lines=11> */
.L_x_4435:
[----:B------:R-:W-:Y:S05]  /*18a80*/  BSYNC B0 ;  /* 0x0000000000007941 */ /* 0x000fea0003800000 */
.L_x_4434:
[----:B------:R-:W-:Y:S05]  /*18a90*/  BRA `(.L_x_4436) ;  /* 0xffffffc000fc7947 */ /* 0x000fea000383ffff */
.L_x_4331:
[----:B------:R-:W-:Y:S01]  /*18aa0*/  BSSY B1, `(.L_x_4437) ;  /* 0x0000006000017945 */ /* 0x000fe20003800000 */
[----:B------:R-:W-:-:S07]  /*18ab0*/  IMAD.MOV.U32 R15, RZ, RZ, -0x1 ;  /* 0xffffffffff0f7424 */ /* 0x000fce00078e00ff */
[----:B0-234-:R-:W-:Y:S05]  /*18ac0*/  WARPSYNC.COLLECTIVE R15, `(.L_x_4438) ;  /* 0x000000000f0c7348 */ /* 0x01dfea0003c00000 */
[----:B------:R-:W-:Y:S02]  /*18ad0*/  ELECT P6, UR62, PT ;  /* 0x00000000003e782f */ /* 0x000fe400038c0000 */
[----:B------:R-:W-:Y:S01]  /*18ae0*/  MOV R14, UR62 ;  /* 0x0000003e000e7c02 */ /* 0x000fe20008000f00 */
[----:B0-234-:R-:W-:Y:S10]  /*18af0*/  ENDCOLLECTIVE ;  /* 0x000000000000791b */ /* 0x01dff40003800000 */
.L_x_4438:
[----:B------:R-:W-:Y:S05]  /*18b00*/  BSYNC B1 ;  /* 0x0000000000017941 */ /* 0x000fea0003800000 */
.L_x_4437:
[----:B------:R-:W-:Y:S05]  /*18b10*/  BRA `(.L_x_4439) ;  /* 0xffffffc000f47947 */ /* 0x000fea000383ffff */
.L_x_4333:
[----:B0-----:R0:W1:Y:S02]  /*18b20*/  SYNCS.PHASECHK.TRANS64.TRYWAIT P1, [R3+URZ+0x38840], R2 ;  /* 0x03884002030075a7 */ /* 0x001064000802017f */
[----:B-1----:R-:W-:Y:S05]  /*18b30*/  @!P1 NANOSLEEP.SYNCS 0x989680 ;  /* 0x009896800000995d */ /* 0x002fea0003900000 */
[----:B------:R-:W1:Y:S02]  /*18b40*/  @!P1 SYNCS.PHASECHK.TRANS64 P1, [R3+URZ+0x38840], R2 ;  /* 0x03884002030095a7 */ /* 0x000e64000802007f */
[----:B-1----:R-:W-:Y:S05]  /*18b50*/  @!P1 BRA `(.L_x_4333) ;  /* 0xfffffffc00f09947 */ /* 0x002fea000383ffff */
[----:B------:R-:W-:Y:S05]  /*18b60*/  BRA `(.L_x_4440) ;  /* 0xffffffc400147947 */ /* 0x000fea000383ffff */
.L_x_4335:
[----:B-1----:R1:W0:Y:S02]  /*18b70*/  SYNCS.PHASECHK.TRANS64.TRYWAIT P1, [R5+URZ+0x38840], R0 ;  /* 0x03884000050075a7 */ /* 0x002224000802017f */
[----:B0-----:R-:W-:Y:S05]  /*18b80*/  @!P1 NANOSLEEP.SYNCS 0x989680 ;  /* 0x009896800000995d */ /* 0x001fea0003900000 */
[----:B------:R-:W0:Y:S02]  /*18b90*/  @!P1 SYNCS.PHASECHK.TRANS64 P1, [R5+URZ+0x38840], R0 ;  /* 0x03884000050095a7 */ /* 0x000e24000802007f */
[----:B0-----:R-:W-:Y:S05]  /*18ba0*/  @!P1 BRA `(.L_x_4335) ;  /* 0xfffffffc00f09947 */ /* 0x001fea000383ffff */
[----:B------:R-:W-:Y:S05]  /*18bb0*/  BRA `(.L_x_4441) ;  /* 0xffffffc400207947 */ /* 0x000fea000383ffff */
.L_x_4337:
[----:B------:R0:W0:Y:S02]  /*18bc0*/  SYNCS.PHASECHK.TRANS64.TRYWAIT P1, [R3+URZ+0x38860], R2 ;  /* 0x03886002030075a7 */ /* 0x000024000802017f */
[----:B0-----:R-:W-:Y:S05]  /*18bd0*/  @!P1 NANOSLEEP.SYNCS 0x989680 ;  /* 0x009896800000995d */ /* 0x001fea0003900000 */
[----:B------:R-:W0:Y:S02]  /*18be0*/  @!P1 SYNCS.PHASECHK.TRANS64 P1, [R3+URZ+0x38860], R2 ;  /* 0x03886002030095a7 */ /* 0x000e24000802007f */
[----:B0-----:R-:W-:Y:S05]  /*18bf0*/  @!P1 BRA `(.L_x_4337) ;  /* 0xfffffffc00f09947 */ /* 0x001fea000383ffff */
[----:B------:R-:W-:Y:S05]  /*18c00*/  BRA `(.L_x_4442) ;  /* 0xffffffc4001c7947 */ /* 0x000fea000383ffff */
.L_x_4443:
        /* <DEDUP_REMOVED lines=15> */
.L_x_15745:


//--------------------- .text._ZN7cutlass13device_kernelIN5flash11enable_sm90INS1_16FlashAttnFwdSm90INS1_25CollectiveMainloopFwdSm90ILi2EN4cute5tupleIJNS5_1CILi1EEES8_S8_EEENS6_IJNS7_ILi64EEESA_SA_EEELi512ENS_6half_tEfNS_4arch4Sm90ELb0ELb0ELb1ELb1ELb1ELb1ELb1ELb0ELb0ELb1ELb1ELb0EEENS1_21CollectiveEpilogueFwdINS6_IJSA_NS7_ILi512EEESA_EEES9_SC_SE_Li256ELb1ELb1ELb1ELb0EEENS1_36VarlenDynamicPersistentTileSchedulerILi64ELi64ELi256ELi128ELb1ELb1ELb1ELb0ELb1ELb1EEEEEEEEEvNT_6ParamsE --------------------------
	.section	.text._ZN7cutlass13device_kernelIN5flash11enable_sm90INS1_16FlashAttnFwdSm90INS1_25CollectiveMainloopFwdSm90ILi2EN4cute5tupleIJNS5_1CILi1EEES8_S8_EEENS6_IJNS7_ILi64EEESA_SA_EEELi512ENS_6half_tEfNS_4arch4Sm90ELb0ELb0ELb1ELb1ELb1ELb1ELb1ELb0ELb0ELb1ELb1ELb0EEENS1_21CollectiveEpilogueFwdINS6_IJSA_NS7_ILi512EEESA_EEES9_SC_SE_Li256ELb1ELb1ELb1ELb0EEENS1_36VarlenDynamicPersistentTileSchedulerILi64ELi64ELi256ELi128ELb1ELb1ELb1ELb0ELb1ELb1EEEEEEEEEvNT_6ParamsE,"ax",@progbits
	.align	128
.text._ZN7cutlass13device_kernelIN5flash11enable_sm90INS1_16FlashAttnFwdSm90INS1_25CollectiveMainloopFwdSm90ILi2EN4cute5tupleIJNS5_1CILi1EEES8_S8_EEENS6_IJNS7_ILi64EEESA_SA_EEELi512ENS_6half_tEfNS_4arch4Sm90ELb0ELb0ELb1ELb1ELb1ELb1ELb1ELb0ELb0ELb1ELb1ELb0EEENS1_21CollectiveEpilogueFwdINS6_IJSA_NS7_ILi512EEESA_EEES9_SC_SE_Li256ELb1ELb1ELb1ELb0EEENS1_36VarlenDynamicPersistentTileSchedulerILi64ELi64ELi256ELi128ELb1ELb1ELb1ELb0ELb1ELb1EEEEEEEEEvNT_6ParamsE:
        .type           _ZN7cutlass13device_kernelIN5flash11enable_sm90INS1_16FlashAttnFwdSm90INS1_25CollectiveMainloopFwdSm90ILi2EN4cute5tupleIJNS5_1CILi1EEES8_S8_EEENS6_IJNS7_ILi64EEESA_SA_EEELi512ENS_6half_tEfNS_4arch4Sm90ELb0ELb0ELb1ELb1ELb1ELb1ELb1ELb0ELb0ELb1ELb1ELb0EEENS1_21CollectiveEpilogueFwdINS6_IJSA_NS7_ILi512EEESA_EEES9_SC_SE_Li256ELb1ELb1ELb1ELb0EEENS1_36VarlenDynamicPersistentTileSchedulerILi64ELi64ELi256ELi128ELb1ELb1ELb1ELb0ELb1ELb1EEEEEEEEEvNT_6ParamsE,@function
        .size           _ZN7cutlass13device_kernelIN5flash11enable_sm90INS1_16FlashAttnFwdSm90INS1_25CollectiveMainloopFwdSm90ILi2EN4cute5tupleIJNS5_1CILi1EEES8_S8_EEENS6_IJNS7_ILi64EEESA_SA_EEELi512ENS_6half_tEfNS_4arch4Sm90ELb0ELb0ELb1ELb1ELb1ELb1ELb1ELb0ELb0ELb1ELb1ELb0EEENS1_21CollectiveEpilogueFwdINS6_IJSA_NS7_ILi512EEESA_EEES9_SC_SE_Li256ELb1ELb1ELb1ELb0EEENS1_36VarlenDynamicPersistentTileSchedulerILi64ELi64ELi256ELi128ELb1ELb1ELb1ELb0ELb1ELb1EEEEEEEEEvNT_6ParamsE,(.L_x_15746 - _ZN7cutlass13device_kernelIN5flash11enable_sm90INS1_16FlashAttnFwdSm90INS1_25CollectiveMainloopFwdSm90ILi2EN4cute5tupleIJNS5_1CILi1EEES8_S8_EEENS6_IJNS7_ILi64EEESA_SA_EEELi512ENS_6half_tEfNS_4arch4Sm90ELb0ELb0ELb1ELb1ELb1ELb1ELb1ELb0ELb0ELb1ELb1ELb0EEENS1_21CollectiveEpilogueFwdINS6_IJSA_NS7_ILi512EEESA_EEES9_SC_SE_Li256ELb1ELb1ELb1ELb0EEENS1_36VarlenDynamicPersistentTileSchedulerILi64ELi64ELi256ELi128ELb1ELb1ELb1ELb0ELb1ELb1EEEEEEEEEvNT_6ParamsE)
        .other          _ZN7cutlass13device_kernelIN5flash11enable_sm90INS1_16FlashAttnFwdSm90INS1_25CollectiveMainloopFwdSm90ILi2EN4cute5tupleIJNS5_1CILi1EEES8_S8_EEENS6_IJNS7_ILi64EEESA_SA_EEELi512ENS_6half_tEfNS_4arch4Sm90ELb0ELb0ELb1ELb1ELb1ELb1ELb1ELb0ELb0ELb1ELb1ELb0EEENS1_21CollectiveEpilogueFwdINS6_IJSA_NS7_ILi512EEESA_EEES9_SC_SE_Li256ELb1ELb1ELb1ELb0EEENS1_36VarlenDynamicPersistentTileSchedulerILi64ELi64ELi256ELi128ELb1ELb1ELb1ELb0ELb1ELb1EEEEEEEEEvNT_6ParamsE,@"STO_CUDA_ENTRY STV_DEFAULT"
_ZN7cutlass13device_kernelIN5flash11enable_sm90INS1_16FlashAttnFwdSm90INS1_25CollectiveMainloopFwdSm90ILi2EN4cute5tupleIJNS5_1CILi1EEES8_S8_EEENS6_IJNS7_ILi64EEESA_SA_EEELi512ENS_6half_tEfNS_4arch4Sm90ELb0ELb0ELb1ELb1ELb1ELb1ELb1ELb0ELb0ELb1ELb1ELb0EEENS1_21CollectiveEpilogueFwdINS6_IJSA_NS7_ILi512EEESA_EEES9_SC_SE_Li256ELb1ELb1ELb1ELb0EEENS1_36VarlenDynamicPersistentTileSchedulerILi64ELi64ELi256ELi128ELb1ELb1ELb1ELb0ELb1ELb1EEEEEEEEEvNT_6ParamsE:
[----:B------:R-:W0:Y:S02]  /*0000*/  LDC R1, c[0x0][0x28] ;  /* 0x00000a00ff017b82 */ /* 0x000e240000000800 */
[----:B0-----:R-:W-:Y:S01]  /*0010*/  VIADD R1, R1, 0xffffff90 ;  /* 0xffffff9001017836 */ /* 0x001fe20000000000 */
[----:B------:R-:W0:Y:S01]  /*0020*/  S2R R0, SR_TID.X ;  /* 0x0000000000007919 */ /* 0x000e220000002100 */
[----:B------:R-:W-:Y:S01]  /*0030*/  ELECT P0, URZ, PT ;  /* 0x00000000003f782f */ /* 0x000fe20003800000 */
[----:B------:R-:W-:Y:S01]  /*0040*/  BSSY B0, `(.L_x_4444) ;  /* 0x000000e000007945 */ /* 0x000fe20003800000 */
[--C-:B0-----:R-:W-:Y:S02]  /*0050*/  SHF.R.U32.HI R2, RZ, 0x5, R0.reuse ;  /* 0x00000005ff027819 */ /* 0x101fe40000011600 */
[----:B------:R-:W-:-:S03]  /*0060*/  SHF.R.U32.HI R4, RZ, 0x7, R0 ;  /* 0x00000007ff047819 */ /* 0x000fc60000011600 */
[----:B------:R-:W0:Y:S02]  /*0070*/  SHFL.IDX PT, R3, R2, RZ, 0x1f ;  /* 0x00001fff02037589 */ /* 0x000e2400000e0000 */
[----:B0-----:R-:W-:-:S13]  /*0080*/  ISETP.EQ.AND P0, PT, R3, RZ, P0 ;  /* 0x000000ff0300720c */ /* 0x001fda0000702270 */
        /* <DEDUP_REMOVED lines=9> */
.L_x_4445:
[----:B------:R-:W-:Y:S05]  /*0120*/  BSYNC B0 ;  /* 0x0000000000007941 */ /* 0x000fea0003800000 */
.L_x_4444:
        /* <DEDUP_REMOVED lines=21> */
[----:B0-----:R0:W1:Y:S01]  /*0280*/  @UP1 SYNCS.EXCH.64 URZ, [UR8+0x38800], UR4 ;  /* 0x03880004083f15b2 */ /* 0x0010620008000100 */
[----:B------:R0:W2:Y:S04]  /*0290*/  @UP2 SYNCS.EXCH.64 URZ, [UR8+0x38810], UR4 ;  /* 0x03881004083f25b2 */ /* 0x0000a80008000100 */
[----:B------:R0:W3:Y:S01]  /*02a0*/  @UP3 SYNCS.EXCH.64 URZ, [UR8+0x38820], UR6 ;  /* 0x03882006083f35b2 */ /* 0x0000e20008000100 */
        /* <DEDUP_REMOVED lines=14> */
[----:B----4-:R-:W-:Y:S01]  /*0390*/  NOP ;  /* 0x0000000000007918 */ /* 0x010fe20000000000 */
.L_x_4446:
[----:B------:R-:W4:Y:S01]  /*03a0*/  SHFL.IDX PT, R3, R2, RZ, 0x1f ;  /* 0x00001fff02037589 */ /* 0x000f2200000e0000 */
[----:B------:R-:W-:Y:S01]  /*03b0*/  NOP ;  /* 0x0000000000007918 */ /* 0x000fe20000000000 */
[----:B----4-:R-:W-:-:S13]  /*03c0*/  ISETP.NE.AND P0, PT, R3, RZ, PT ;  /* 0x000000ff0300720c */ /* 0x010fda0003f05270 */
        /* <DEDUP_REMOVED lines=18> */
[----:B----4-:R-:W-:Y:S01]  /*04f0*/  NOP ;  /* 0x0000000000007918 */ /* 0x010fe20000000000 */
.L_x_4447:
[----:B------:R-:W4:Y:S01]  /*0500*/  SHFL.IDX PT, R3, R2, RZ, 0x1f ;  /* 0x00001fff02037589 */ /* 0x000f2200000e0000 */
[----:B------:R-:W-:Y:S01]  /*0510*/  NOP ;  /* 0x0000000000007918 */ /* 0x000fe20000000000 */
[----:B----4-:R-:W-:-:S13]  /*0520*/  ISETP.NE.AND P0, PT, R3, RZ, PT ;  /* 0x000000ff0300720c */ /* 0x010fda0003f05270 */
        /* <DEDUP_REMOVED lines=15> */
.L_x_4448:
        /* <DEDUP_REMOVED lines=22> */
.L_x_4449:
        /* <DEDUP_REMOVED lines=22> */
.L_x_4450:
[----:B------:R-:W-:Y:S01]  /*08e0*/  PLOP3.LUT P0, PT, PT, PT, UP0, 0x80, 0x0 ;  /* 0x000000000000781c */ /* 0x000fe20003f0f008 */
[----:B------:R-:W-:Y:S01]  /*08f0*/  UMOV UR36, 0x1 ;  /* 0x0000000100247882 */ /* 0x000fe20000000000 */
[----:B------:R-:W-:Y:S01]  /*0900*/  NOP ;  /* 0x0000000000007918 */ /* 0x000fe20000000000 */
[----:B------:R-:W-:Y:S01]  /*0910*/  USEL UR36, UR36, 0x2, !UP0 ;  /* 0x0000000224247887 */ /* 0x000fe2000c000000 */
[----:B------:R-:W-:Y:S01]  /*0920*/  BSSY B9, `(.L_x_4451) ;  /* 0x0001e1a000097945 */ /* 0x000fe20003800000 */
[----:B------:R-:W-:Y:S01]  /*0930*/  ULDC.64 UR42, c[0x0][0x208] ;  /* 0x00008200002a7ab9 */ /* 0x000fe20000000a00 */
[----:B0123--:R-:W-:Y:S07]  /*0940*/  BAR.SYNC.DEFER_BLOCKING 0x0 ;  /* 0x0000000000007b1d */ /* 0x00ffee0000010000 */
[----:B------:R-:W-:Y:S05]  /*0950*/  @!P0 BRA `(.L_x_4452) ;  /* 0x0000015800488947 */ /* 0x000fea0003800000 */
.L_x_4453:
[----:B------:R-:W-:-:S08]  /*0960*/  NOP ;  /* 0x0000000000007918 */ /* 0x000fd00000000000 */
[----:B------:R-:W0:Y:S02]  /*0970*/  USETMAXREG.TRY_ALLOC.CTAPOOL UP0, 0xe8 ;  /* 0x000000e8000079c8 */ /* 0x000e240008000600 */
[----:B0-----:R-:W-:-:S13]  /*0980*/  PLOP3.LUT P0, PT, PT, PT, UP0, 0x80, 0x0 ;  /* 0x000000000000781c */ /* 0x001fda0003f0f008 */
[----:B------:R-:W-:Y:S05]  /*0990*/  @!P0 BRA `(.L_x_4453) ;  /* 0xfffffffc00f08947 */ /* 0x000fea000383ffff */
[----:B------:R-:W-:Y:S01]  /*09a0*/  SHF.R.U32.HI R2, RZ, 0x7, R0 ;  /* 0x00000007ff027819 */ /* 0x000fe20000011600 */
[----:B------:R-:W0:Y:S01]  /*09b0*/  S2UR UR4, SR_CgaCtaId ;  /* 0x00000000000479c3 */ /* 0x000e220000008800 */
[----:B------:R-:W-:Y:S02]  /*09c0*/  MOV R3, 0x400 ;  /* 0x0000040000037802 */ /* 0x000fe40000000f00 */
[----:B------:R-:W-:-:S13]  /*09d0*/  ISETP.NE.AND P0, PT, R2, 0x1, PT ;  /* 0x000000010200780c */ /* 0x000fda0003f05270 */
        /* <DEDUP_REMOVED lines=43> */
[----:B------:R-:W-:Y:S01]  /*0c90*/  VIADD R209, R18, 0xa0 ;  /* 0x000000a012d17836 */ /* 0x000fe20000000000 */
[----:B------:R-:W-:Y:S01]  /*0ca0*/  LEA.HI R12, R11, R224, RZ, 0x2 ;  /* 0x000000e00b0c7211 */ /* 0x000fe200078f10ff */
[----:B------:R-:W-:Y:S01]  /*0cb0*/  VIADD R26, R192, 0x1c0 ;  /* 0x000001c0c01a7836 */ /* 0x000fe20000000000 */
        /* <DEDUP_REMOVED lines=18> */
[----:B------:R-:W-:Y:S01]  /*0de0*/  LOP3.LUT R11, R9, 0xfffffff8, RZ, 0xc0, !PT ;  /* 0xfffffff8090b7812 */ /* 0x000fe200078ec0ff */
[----:B------:R-:W-:Y:S01]  /*0df0*/  IMAD R12, R15, 0x10, R12 ;  /* 0x000000100f0c7824 */ /* 0x000fe200078e020c */
[----:B------:R-:W-:Y:S01]  /*0e00*/  SHF.R.S32.HI R0, RZ, 0x5, R0 ;  /* 0x00000005ff007819 */ /* 0x000fe20000011400 */
[----:B------:R-:W-:Y:S01]  /*0e10*/  IMAD.IADD R7, R6, 0x1, -R7 ;  /* 0x0000000106077824 */ /* 0x000fe200078e0a07 */
[--C-:B------:R-:W-:Y:S01]  /*0e20*/  SHF.R.S32.HI R189, RZ, 0x2, R14.reuse ;  /* 0x00000002ffbd7819 */ /* 0x100fe2000001140e */
[----:B------:R-:W-:Y:S01]  /*0e30*/  IMAD.U32 R6, R12, 0x40, R13 ;  /* 0x000000400c067824 */ /* 0x000fe200078e000d */
[----:B------:R-:W-:Y:S01]  /*0e40*/  LEA.HI R4, R4, R16, RZ, 0x1 ;  /* 0x0000001004047211 */ /* 0x000fe200078f08ff */
[----:B------:R-:W-:Y:S01]  /*0e50*/  IMAD.IADD R11, R8, 0x1, -R11 ;  /* 0x00000001080b7824 */ /* 0x000fe200078e0a0b */
[----:B------:R-:W-:Y:S01]  /*0e60*/  SHF.R.S32.HI R14, RZ, 0x1f, R14 ;  /* 0x0000001fff0e7819 */ /* 0x000fe2000001140e */
[----:B------:R-:W-:Y:S01]  /*0e70*/  IMAD R195, R0, 0x10, R7 ;  /* 0x0000001000c37824 */ /* 0x000fe200078e0207 */
[----:B------:R0:W-:Y:S01]  /*0e80*/  STL [R1+0x6c], R6 ;  /* 0x00006c0601007387 */ /* 0x0001e20000100800 */
[----:B------:R-:W-:Y:S01]  /*0e90*/  LEA.HI R0, R186, R186, RZ, 0x1 ;  /* 0x000000baba007211 */ /* 0x000fe200078f08ff */
[----:B------:R-:W-:Y:S01]  /*0ea0*/  IMAD.SHL.U32 R8, R11, 0x40, RZ ;  /* 0x000000400b087824 */ /* 0x000fe200078e00ff */
[----:B------:R-:W-:Y:S01]  /*0eb0*/  LOP3.LUT R4, R4, 0xfffffe, RZ, 0xc0, !PT ;  /* 0x00fffffe04047812 */ /* 0x000fe200078ec0ff */
[----:B------:R-:W-:Y:S01]  /*0ec0*/  VIADD R7, R189, 0x20 ;  /* 0x00000020bd077836 */ /* 0x000fe20000000000 */
[----:B------:R-:W-:Y:S01]  /*0ed0*/  SHF.R.S32.HI R26, RZ, 0x1f, R26 ;  /* 0x0000001fff1a7819 */ /* 0x000fe2000001141a */
[----:B------:R-:W-:Y:S01]  /*0ee0*/  IMAD.SHL.U32 R9, R9, 0x40, RZ ;  /* 0x0000004009097824 */ /* 0x000fe200078e00ff */
[----:B------:R-:W-:Y:S01]  /*0ef0*/  LOP3.LUT R8, R8, 0x1c0, RZ, 0xc0, !PT ;  /* 0x000001c008087812 */ /* 0x000fe200078ec0ff */
[----:B------:R-:W-:Y:S01]  /*0f00*/  IMAD.IADD R4, R16, 0x1, -R4 ;  /* 0x0000000110047824 */ /* 0x000fe200078e0a04 */
[----:B------:R-:W-:Y:S01]  /*0f10*/  LEA.HI R14, R14, R189, RZ, 0x3 ;  /* 0x000000bd0e0e7211 */ /* 0x000fe200078f18ff */
[----:B------:R-:W-:Y:S01]  /*0f20*/  STL [R1+0x4c], RZ ;  /* 0x00004cff01007387 */ /* 0x000fe20000100800 */
[----:B0-----:R-:W-:Y:S01]  /*0f30*/  LOP3.LUT R6, R5, 0x7ffffffc, RZ, 0xc0, !PT ;  /* 0x7ffffffc05067812 */ /* 0x001fe200078ec0ff */
[----:B------:R-:W-:Y:S01]  /*0f40*/  IMAD.SHL.U32 R20, R4, 0x100, RZ ;  /* 0x0000010004147824 */ /* 0x000fe200078e00ff */
[----:B------:R-:W-:Y:S01]  /*0f50*/  SHF.R.S32.HI R5, RZ, 0x1f, R7 ;  /* 0x0000001fff057819 */ /* 0x000fe20000011407 */
[----:B------:R-:W-:Y:S01]  /*0f60*/  VIADD R204, R18, 0x140 ;  /* 0x0000014012cc7836 */ /* 0x000fe20000000000 */
[----:B------:R-:W-:Y:S01]  /*0f70*/  LOP3.LUT R13, R8, 0x8, R13, 0xf8, !PT ;  /* 0x00000008080d7812 */ /* 0x000fe200078ef80d */
[----:B------:R-:W-:Y:S01]  /*0f80*/  IMAD.IADD R6, R3, 0x1, -R6 ;  /* 0x0000000103067824 */ /* 0x000fe200078e0a06 */
[----:B------:R-:W-:Y:S01]  /*0f90*/  LOP3.LUT R3, R0, 0x1ffffffe, RZ, 0xc0, !PT ;  /* 0x1ffffffe00037812 */ /* 0x000fe200078ec0ff */
[----:B------:R-:W-:Y:S01]  /*0fa0*/  STL [R1+0x68], R20 ;  /* 0x0000681401007387 */ /* 0x000fe20000100800 */
[----:B------:R-:W-:Y:S01]  /*0fb0*/  SHF.R.U32.HI R8, RZ, 0x3, R8 ;  /* 0x00000003ff087819 */ /* 0x000fe20000011608 */
[----:B------:R-:W-:Y:S01]  /*0fc0*/  VIADD R203, R18, 0x160 ;  /* 0x0000016012cb7836 */ /* 0x000fe20000000000 */
[----:B------:R-:W-:Y:S01]  /*0fd0*/  LOP3.LUT R9, R9, 0x7ffffe00, RZ, 0xc0, !PT ;  /* 0x7ffffe0009097812 */ /* 0x000fe200078ec0ff */
[----:B------:R-:W-:Y:S01]  /*0fe0*/  IMAD.IADD R0, R186, 0x1, -R3 ;  /* 0x00000001ba007824 */ /* 0x000fe200078e0a03 */
[----:B------:R-:W-:Y:S01]  /*0ff0*/  LEA.HI R5, R5, R7, RZ, 0x3 ;  /* 0x0000000705057211 */ /* 0x000fe200078f18ff */
[----:B------:R-:W-:Y:S01]  /*1000*/  IMAD.SHL.U32 R3, R7, 0x40, RZ ;  /* 0x0000004007037824 */ /* 0x000fe200078e00ff */
[----:B------:R-:W-:Y:S01]  /*1010*/  LOP3.LUT R8, R13, R8, RZ, 0x3c, !PT ;  /* 0x000000080d087212 */ /* 0x000fe200078e3cff */
[----:B------:R-:W-:Y:S01]  /*1020*/  IMAD R9, R224, 0x400, R9 ;  /* 0x00000400e0097824 */ /* 0x000fe200078e0209 */
[----:B------:R-:W-:Y:S01]  /*1030*/  SHF.R.S32.HI R4, RZ, 0x1f, R211 ;  /* 0x0000001fff047819 */ /* 0x000fe200000114d3 */
[----:B------:R-:W-:Y:S01]  /*1040*/  IMAD.SHL.U32 R5, R5, 0x40, RZ ;  /* 0x0000004005057824 */ /* 0x000fe200078e00ff */
[----:B------:R-:W-:Y:S01]  /*1050*/  LOP3.LUT R7, R3, 0x1c0, RZ, 0xc0, !PT ;  /* 0x000001c003077812 */ /* 0x000fe200078ec0ff */
[----:B------:R-:W-:Y:S01]  /*1060*/  IMAD.IADD R9, R9, 0x1, R8 ;  /* 0x0000000109097824 */ /* 0x000fe200078e0208 */
[----:B------:R-:W-:Y:S01]  /*1070*/  SHF.R.S32.HI R8, RZ, 0x1f, R209 ;  /* 0x0000001fff087819 */ /* 0x000fe200000114d1 */
[C---:B------:R-:W-:Y:S01]  /*1080*/  VIADD R202, R18.reuse, 0x180 ;  /* 0x0000018012ca7836 */ /* 0x040fe20000000000 */
[----:B------:R-:W-:Y:S01]  /*1090*/  LOP3.LUT R3, R7, 0x38, R18, 0xf8, !PT ;  /* 0x0000003807037812 */ /* 0x000fe200078ef812 */
[C---:B------:R-:W-:Y:S01]  /*10a0*/  VIADD R216, R18.reuse, 0x1a0 ;  /* 0x000001a012d87836 */ /* 0x040fe20000000000 */
[----:B------:R-:W-:Y:S01]  /*10b0*/  SHF.R.U32.HI R24, RZ, 0x3, R7 ;  /* 0x00000003ff187819 */ /* 0x000fe20000011607 */
[C---:B------:R-:W-:Y:S01]  /*10c0*/  VIADD R215, R18.reuse, 0x1c0 ;  /* 0x000001c012d77836 */ /* 0x040fe20000000000 */
[----:B------:R-:W-:Y:S01]  /*10d0*/  SHF.R.S32.HI R7, RZ, 0x1f, R210 ;  /* 0x0000001fff077819 */ /* 0x000fe200000114d2 */
[----:B------:R-:W-:Y:S01]  /*10e0*/  VIADD R214, R18, 0x1e0 ;  /* 0x000001e012d67836 */ /* 0x000fe20000000000 */
[----:B------:R-:W-:Y:S01]  /*10f0*/  LOP3.LUT R5, R5, 0xfffffe00, RZ, 0xc0, !PT ;  /* 0xfffffe0005057812 */ /* 0x000fe200078ec0ff */
[C---:B------:R-:W-:Y:S01]  /*1100*/  VIADD R32, R192.reuse, 0x80 ;  /* 0x00000080c0207836 */ /* 0x040fe20000000000 */
[----:B------:R-:W-:Y:S01]  /*1110*/  SHF.L.U64.HI R26, R211, 0x1, R4 ;  /* 0x00000001d31a7819 */ /* 0x000fe20000010204 */
[----:B------:R-:W-:Y:S01]  /*1120*/  VIADD R29, R192, 0x140 ;  /* 0x00000140c01d7836 */ /* 0x000fe20000000000 */
[----:B------:R-:W-:Y:S01]  /*1130*/  R2P PR, R11, 0x6 ;  /* 0x000000060b007804 */ /* 0x000fe20000000000 */
[----:B------:R-:W-:Y:S01]  /*1140*/  STL [R1+0x64], R5 ;  /* 0x0000640501007387 */ /* 0x000fe20000100800 */
[----:B------:R-:W-:Y:S01]  /*1150*/  SHF.L.U64.HI R4, R210, 0x1, R7 ;  /* 0x00000001d2047819 */ /* 0x000fe20000010207 */
[----:B------:R-:W-:Y:S01]  /*1160*/  IMAD R0, R0, 0x8, R195 ;  /* 0x0000000800007824 */ /* 0x000fe200078e02c3 */
[----:B------:R-:W-:Y:S01]  /*1170*/  SHF.R.S32.HI R11, RZ, 0x1f, R208 ;  /* 0x0000001fff0b7819 */ /* 0x000fe200000114d0 */
[----:B------:R-:W-:Y:S01]  /*1180*/  STL [R1], R26 ;  /* 0x0000001a01007387 */ /* 0x000fe20000100800 */
[----:B------:R-:W-:Y:S01]  /*1190*/  SHF.L.U64.HI R7, R209, 0x1, R8 ;  /* 0x00000001d1077819 */ /* 0x000fe20000010208 */
[----:B------:R-:W-:Y:S01]  /*11a0*/  IMAD R225, R9, 0x2, R2 ;  /* 0x0000000209e17824 */ /* 0x000fe200078e0202 */
[----:B------:R-:W-:Y:S01]  /*11b0*/  SHF.R.S32.HI R10, RZ, 0x1f, R207 ;  /* 0x0000001fff0a7819 */ /* 0x000fe200000114cf */
[----:B------:R0:W-:Y:S01]  /*11c0*/  STL [R1+0x4], R4 ;  /* 0x0000040401007387 */ /* 0x0001e20000100800 */
[----:B------:R-:W-:Y:S01]  /*11d0*/  LOP3.LUT R14, R14, 0xfffffff8, RZ, 0xc0, !PT ;  /* 0xfffffff80e0e7812 */ /* 0x000fe200078ec0ff */
[----:B------:R-:W-:Y:S01]  /*11e0*/  VIADD R33, R192, 0x40 ;  /* 0x00000040c0217836 */ /* 0x000fe20000000000 */
[----:B------:R-:W-:Y:S01]  /*11f0*/  SHF.R.S32.HI R13, RZ, 0x1f, R206 ;  /* 0x0000001fff0d7819 */ /* 0x000fe200000114ce */
[----:B------:R1:W-:Y:S01]  /*1200*/  STL [R1+0x8], R7 ;  /* 0x0000080701007387 */ /* 0x0003e20000100800 */
[----:B------:R-:W-:Y:S01]  /*1210*/  SHF.L.U64.HI R8, R208, 0x1, R11 ;  /* 0x00000001d0087819 */ /* 0x000fe2000001020b */
[----:B------:R-:W-:Y:S01]  /*1220*/  IMAD.IADD R191, R189, 0x1, -R14 ;  /* 0x00000001bdbf7824 */ /* 0x000fe200078e0a0e */
[----:B------:R-:W-:Y:S01]  /*1230*/  SHF.R.S32.HI R12, RZ, 0x1f, R205 ;  /* 0x0000001fff0c7819 */ /* 0x000fe200000114cd */
[C---:B------:R-:W-:Y:S01]  /*1240*/  VIADD R31, R192.reuse, 0xc0 ;  /* 0x000000c0c01f7836 */ /* 0x040fe20000000000 */
[----:B------:R-:W-:Y:S01]  /*1250*/  SHF.R.S32.HI R15, RZ, 0x1f, R204 ;  /* 0x0000001fff0f7819 */ /* 0x000fe200000114cc */
[----:B------:R2:W-:Y:S01]  /*1260*/  STL [R1+0xc], R8 ;  /* 0x00000c0801007387 */ /* 0x0005e20000100800 */
[----:B0-----:R-:W-:Y:S01]  /*1270*/  SHF.L.U64.HI R4, R207, 0x1, R10 ;  /* 0x00000001cf047819 */ /* 0x001fe2000001020a */
[C---:B------:R-:W-:Y:S01]  /*1280*/  VIADD R30, R192.reuse, 0x100 ;  /* 0x00000100c01e7836 */ /* 0x040fe20000000000 */
[----:B------:R-:W-:Y:S01]  /*1290*/  SHF.R.S32.HI R14, RZ, 0x1f, R203 ;  /* 0x0000001fff0e7819 */ /* 0x000fe200000114cb */
[----:B------:R-:W-:Y:S01]  /*12a0*/  VIADD R28, R192, 0x180 ;  /* 0x00000180c01c7836 */ /* 0x000fe20000000000 */
[----:B-1----:R-:W-:Y:S01]  /*12b0*/  SHF.L.U64.HI R7, R206, 0x1, R13 ;  /* 0x00000001ce077819 */ /* 0x002fe2000001020d */
[----:B------:R0:W-:Y:S01]  /*12c0*/  STL [R1+0x10], R4 ;  /* 0x0000100401007387 */ /* 0x0001e20000100800 */
[----:B------:R-:W-:Y:S01]  /*12d0*/  SHF.R.S32.HI R21, RZ, 0x1f, R202 ;  /* 0x0000001fff157819 */ /* 0x000fe200000114ca */
[C---:B------:R-:W-:Y:S01]  /*12e0*/  VIADD R212, R18.reuse, 0x40 ;  /* 0x0000004012d47836 */ /* 0x040fe20000000000 */
[----:B------:R-:W-:Y:S01]  /*12f0*/  SHF.R.S32.HI R25, RZ, 0x1f, R216 ;  /* 0x0000001fff197819 */ /* 0x000fe200000114d8 */
[----:B------:R1:W-:Y:S01]  /*1300*/  STL [R1+0x14], R7 ;  /* 0x0000140701007387 */ /* 0x0003e20000100800 */
[----:B--2---:R-:W-:Y:S01]  /*1310*/  SHF.L.U64.HI R8, R205, 0x1, R12 ;  /* 0x00000001cd087819 */ /* 0x004fe2000001020c */
[C---:B------:R-:W-:Y:S01]  /*1320*/  VIADD R228, R225.reuse, 0x36400 ;  /* 0x00036400e1e47836 */ /* 0x040fe20000000000 */
[----:B------:R-:W-:Y:S01]  /*1330*/  SHF.R.S32.HI R16, RZ, 0x1f, R215 ;  /* 0x0000001fff107819 */ /* 0x000fe200000114d7 */
[----:B------:R-:W-:Y:S01]  /*1340*/  VIADD R22, R18, 0x20 ;  /* 0x0000002012167836 */ /* 0x000fe20000000000 */
[----:B------:R-:W-:Y:S01]  /*1350*/  SHF.R.S32.HI R27, RZ, 0x1f, R214 ;  /* 0x0000001fff1b7819 */ /* 0x000fe200000114d6 */
[----:B------:R2:W-:Y:S01]  /*1360*/  STL [R1+0x18], R8 ;  /* 0x0000180801007387 */ /* 0x0005e20000100800 */
[----:B0-----:R-:W-:Y:S01]  /*1370*/  SHF.L.U64.HI R4, R204, 0x1, R15 ;  /* 0x00000001cc047819 */ /* 0x001fe2000001020f */
[----:B------:R-:W-:Y:S01]  /*1380*/  VIADD R226, R225, 0x36440 ;  /* 0x00036440e1e27836 */ /* 0x000fe20000000000 */
[----:B------:R-:W-:Y:S01]  /*1390*/  LOP3.LUT R3, R5, R3, R24, 0xf6, !PT ;  /* 0x0000000305037212 */ /* 0x000fe200078ef618 */
[----:B------:R-:W-:Y:S01]  /*13a0*/  IMAD.SHL.U32 R186, R186, 0x4, RZ ;  /* 0x00000004baba7824 */ /* 0x000fe200078e00ff */
[----:B-1----:R-:W-:Y:S01]  /*13b0*/  SHF.L.U64.HI R7, R203, 0x1, R14 ;  /* 0x00000001cb077819 */ /* 0x002fe2000001020e */
[----:B------:R0:W-:Y:S01]  /*13c0*/  STL [R1+0x1c], R4 ;  /* 0x00001c0401007387 */ /* 0x0001e20000100800 */
[----:B------:R-:W-:Y:S01]  /*13d0*/  SHF.L.U64.HI R5, R214, 0x1, R27 ;  /* 0x00000001d6057819 */ /* 0x000fe2000001021b */
[----:B------:R-:W-:Y:S01]  /*13e0*/  @P2 VIADD R226, R228, 0xffffffc0 ;  /* 0xffffffc0e4e22836 */ /* 0x000fe20000000000 */
[----:B------:R-:W-:Y:S01]  /*13f0*/  SHF.R.S32.HI R32, RZ, 0x1f, R32 ;  /* 0x0000001fff207819 */ /* 0x000fe20000011420 */
[----:B------:R1:W-:Y:S01]  /*1400*/  STL [R1+0x20], R7 ;  /* 0x0000200701007387 */ /* 0x0003e20000100800 */
[----:B--2---:R-:W-:Y:S01]  /*1410*/  SHF.L.U64.HI R8, R202, 0x1, R21 ;  /* 0x00000001ca087819 */ /* 0x004fe20000010215 */
[----:B------:R-:W-:Y:S01]  /*1420*/  VIADD R194, R186, 0x10 ;  /* 0x00000010bac27836 */ /* 0x000fe20000000000 */
[----:B------:R-:W-:-:S02]  /*1430*/  SHF.R.S32.HI R29, RZ, 0x1f, R29 ;  /* 0x0000001fff1d7819 */ /* 0x000fc4000001141d */
[----:B------:R-:W-:Y:S01]  /*1440*/  SHF.R.S32.HI R33, RZ, 0x1f, R33 ;  /* 0x0000001fff217819 */ /* 0x000fe20000011421 */
[----:B0-----:R-:W-:Y:S01]  /*1450*/  IMAD.SHL.U32 R4, R6, 0x2, RZ ;  /* 0x0000000206047824 */ /* 0x001fe200078e00ff */
[----:B------:R-:W-:Y:S01]  /*1460*/  STL [R1+0x24], R8 ;  /* 0x0000240801007387 */ /* 0x000fe20000100800 */
[----:B------:R-:W-:Y:S02]  /*1470*/  SHF.L.U64.HI R6, R215, 0x1, R16 ;  /* 0x00000001d7067819 */ /* 0x000fe40000010210 */
[----:B-1----:R-:W-:Y:S01]  /*1480*/  SHF.L.U64.HI R7, R216, 0x1, R25 ;  /* 0x00000001d8077819 */ /* 0x002fe20000010219 */
[----:B------:R-:W-:Y:S01]  /*1490*/  IMAD.IADD R223, R4, 0x1, R20 ;  /* 0x0000000104df7824 */ /* 0x000fe200078e0214 */
[----:B------:R-:W-:Y:S02]  /*14a0*/  SHF.R.S32.HI R31, RZ, 0x1f, R31 ;  /* 0x0000001fff1f7819 */ /* 0x000fe4000001141f */
[----:B------:R-:W-:Y:S01]  /*14b0*/  SHF.R.S32.HI R30, RZ, 0x1f, R30 ;  /* 0x0000001fff1e7819 */ /* 0x000fe2000001141e */
[----:B------:R-:W-:Y:S01]  /*14c0*/  STL [R1+0x28], R7 ;  /* 0x0000280701007387 */ /* 0x000fe20000100800 */
[C---:B------:R-:W-:Y:S01]  /*14d0*/  VIADD R38, R223.reuse, 0x10 ;  /* 0x00000010df267836 */ /* 0x040fe20000000000 */
[----:B------:R-:W-:Y:S01]  /*14e0*/  SHF.R.S32.HI R28, RZ, 0x1f, R28 ;  /* 0x0000001fff1c7819 */ /* 0x000fe2000001141c */
[C---:B------:R-:W-:Y:S01]  /*14f0*/  VIADD R35, R223.reuse, 0x28 ;  /* 0x00000028df237836 */ /* 0x040fe20000000000 */
[----:B------:R0:W-:Y:S01]  /*1500*/  STL [R1+0x58], R4 ;  /* 0x0000580401007387 */ /* 0x0001e20000100800 */
[----:B------:R-:W-:Y:S01]  /*1510*/  VIADD R32, R223, 0x40 ;  /* 0x00000040df207836 */ /* 0x000fe20000000000 */
[----:B------:R-:W-:Y:S01]  /*1520*/  SEL R227, R227, 0xffffffe0, !P1 ;  /* 0xffffffe0e3e37807 */ /* 0x000fe20004800000 */
[C---:B------:R-:W-:Y:S01]  /*1530*/  VIADD R29, R223.reuse, 0x58 ;  /* 0x00000058df1d7836 */ /* 0x040fe20000000000 */
[----:B------:R-:W-:Y:S01]  /*1540*/  STL [R1+0x2c], R6 ;  /* 0x00002c0601007387 */ /* 0x000fe20000100800 */
[C---:B------:R-:W-:Y:S01]  /*1550*/  VIADD R26, R223.reuse, 0x70 ;  /* 0x00000070df1a7836 */ /* 0x040fe20000000000 */
[----:B------:R-:W-:Y:S01]  /*1560*/  SHF.R.S32.HI R229, RZ, 0x1f, R212 ;  /* 0x0000001fffe57819 */ /* 0x000fe200000114d4 */
[C---:B------:R-:W-:Y:S01]  /*1570*/  VIADD R21, R223.reuse, 0x88 ;  /* 0x00000088df157836 */ /* 0x040fe20000000000 */
[----:B------:R1:W-:Y:S01]  /*1580*/  STL [R1+0x30], R5 ;  /* 0x0000300501007387 */ /* 0x0003e20000100800 */
[----:B------:R-:W-:Y:S01]  /*1590*/  VIADD R15, R223, 0xa0 ;  /* 0x000000a0df0f7836 */ /* 0x000fe20000000000 */
[----:B------:R-:W-:Y:S01]  /*15a0*/  SHF.R.S32.HI R19, RZ, 0x1f, R18 ;  /* 0x0000001fff137819 */ /* 0x000fe20000011412 */
[----:B0-----:R-:W-:Y:S01]  /*15b0*/  IMAD R4, R3, 0x2, R2 ;  /* 0x0000000203047824 */ /* 0x001fe200078e0202 */
[----:B------:R-:W-:Y:S01]  /*15c0*/  SHF.R.S32.HI R3, RZ, 0x1f, R223 ;  /* 0x0000001fff037819 */ /* 0x000fe200000114df */
[C---:B------:R-:W-:Y:S01]  /*15d0*/  VIADD R12, R223.reuse, 0xb8 ;  /* 0x000000b8df0c7836 */ /* 0x040fe20000000000 */
[----:B------:R-:W-:Y:S01]  /*15e0*/  SHF.R.S32.HI R193, RZ, 0x1f, R22 ;  /* 0x0000001fffc17819 */ /* 0x000fe20000011416 */
[C---:B------:R-:W-:Y:S01]  /*15f0*/  VIADD R8, R223.reuse, 0xd0 ;  /* 0x000000d0df087836 */ /* 0x040fe20000000000 */
[----:B------:R-:W-:Y:S01]  /*1600*/  STL [R1+0x5c], R4 ;  /* 0x00005c0401007387 */ /* 0x000fe20000100800 */
[C---:B------:R-:W-:Y:S01]  /*1610*/  VIADD R39, R223.reuse, 0x8 ;  /* 0x00000008df277836 */ /* 0x040fe20000000000 */
[----:B------:R-:W-:Y:S01]  /*1620*/  SHF.L.U64.HI R229, R212, 0x1, R229 ;  /* 0x00000001d4e57819 */ /* 0x000fe200000102e5 */
[C---:B-1----:R-:W-:Y:S01]  /*1630*/  VIADD R5, R223.reuse, 0xe8 ;  /* 0x000000e8df057836 */ /* 0x042fe20000000000 */
[----:B------:R0:W-:Y:S01]  /*1640*/  STL [R1+0x60], R0 ;  /* 0x0000600001007387 */ /* 0x0001e20000100800 */
[C---:B------:R-:W-:Y:S01]  /*1650*/  VIADD R37, R223.reuse, 0x18 ;  /* 0x00000018df257836 */ /* 0x040fe20000000000 */
[----:B------:R-:W-:Y:S01]  /*1660*/  SHF.R.S32.HI R39, RZ, 0x1f, R39 ;  /* 0x0000001fff277819 */ /* 0x000fe20000011427 */
[----:B------:R-:W-:-:S02]  /*1670*/  VIADD R36, R223, 0x20 ;  /* 0x00000020df247836 */ /* 0x000fc40000000000 */
        /* <DEDUP_REMOVED lines=36> */
[----:B------:R-:W-:Y:S01]  /*18c0*/  IMAD.IADD R228, R228, 0x1, R227 ;  /* 0x00000001e4e47824 */ /* 0x000fe200078e02e3 */
        /* <DEDUP_REMOVED lines=12> */
[----:B------:R-:W-:-:S07]  /*1990*/  SHF.R.S32.HI R0, RZ, 0x1f, R3 ;  /* 0x0000001fff007819 */ /* 0x000fce0000011403 */
.L_x_4584:
[----:B01-34-:R-:W0:Y:S01]  /*19a0*/  LDC.64 R4, c[0x0][0xd88] ;  /* 0x00036200ff047b82 */ /* 0x01be220000000a00 */
[----:B------:R-:W-:Y:S01]  /*19b0*/  ULDC.64 UR4, c[0x0][0xb20] ;  /* 0x0002c80000047ab9 */ /* 0x000fe20000000a00 */
[----:B------:R-:W-:Y:S01]  /*19c0*/  ULDC.64 UR8, c[0x0][0xb10] ;  /* 0x0002c40000087ab9 */ /* 0x000fe20000000a00 */
[----:B------:R-:W-:Y:S01]  /*19d0*/  ULDC.64 UR6, c[0x0][0xb00] ;  /* 0x0002c00000067ab9 */ /* 0x000fe20000000a00 */
[----:B0-----:R-:W-:-:S05]  /*19e0*/  IMAD.WIDE R4, R87, 0x4, R4 ;  /* 0x0000000457047825 */ /* 0x001fca00078e0204 */
[----:B--2---:R-:W2:Y:S01]  /*19f0*/  LDG.E R26, desc[UR42][R4.64] ;  /* 0x0000002a041a7981 */ /* 0x004ea2000c1e1900 */
[----:B------:R-:W-:Y:S01]  /*1a00*/  ISETP.NE.U32.AND P2, PT, RZ, UR4, PT ;  /* 0x00000004ff007c0c */ /* 0x000fe2000bf45070 */
[----:B------:R-:W-:Y:S01]  /*1a10*/  IMAD.MOV.U32 R8, RZ, RZ, RZ ;  /* 0x000000ffff087224 */ /* 0x000fe200078e00ff */
[----:B------:R-:W-:Y:S01]  /*1a20*/  ISETP.NE.U32.AND P1, PT, RZ, UR8, PT ;  /* 0x00000008ff007c0c */ /* 0x000fe2000bf25070 */
[----:B------:R-:W-:Y:S01]  /*1a30*/  IMAD.MOV.U32 R24, RZ, RZ, RZ ;  /* 0x000000ffff187224 */ /* 0x000fe200078e00ff */
[----:B------:R-:W-:Y:S02]  /*1a40*/  ISETP.NE.AND.EX P2, PT, RZ, UR5, PT, P2 ;  /* 0x00000005ff007c0c */ /* 0x000fe4000bf45320 */
[----:B------:R-:W-:Y:S02]  /*1a50*/  ISETP.NE.AND.EX P1, PT, RZ, UR9, PT, P1 ;  /* 0x00000009ff007c0c */ /* 0x000fe4000bf25310 */
[----:B------:R-:W-:-:S04]  /*1a60*/  ISETP.NE.U32.AND P0, PT, RZ, UR6, PT ;  /* 0x00000006ff007c0c */ /* 0x000fc8000bf05070 */
[----:B------:R-:W-:Y:S02]  /*1a70*/  ISETP.NE.AND.EX P0, PT, RZ, UR7, PT, P0 ;  /* 0x00000007ff007c0c */ /* 0x000fe4000bf05300 */
[----:B--2---:R-:W-:Y:S01]  /*1a80*/  SHF.R.S32.HI R0, RZ, 0x1f, R26 ;  /* 0x0000001fff007819 */ /* 0x004fe2000001141a */
[C---:B------:R-:W-:Y:S02]  /*1a90*/  IMAD.SHL.U32 R28, R26.reuse, 0x4, RZ ;  /* 0x000000041a1c7824 */ /* 0x040fe400078e00ff */
[C---:B------:R-:W-:Y:S01]  /*1aa0*/  @P2 LEA R6, P3, R26.reuse, UR4, 0x2 ;  /* 0x000000041a062c11 */ /* 0x040fe2000f8610ff */
[----:B------:R-:W-:Y:S01]  /*1ab0*/  STL [R1+0x34], R26 ;  /* 0x0000341a01007387 */ /* 0x000fe20000100800 */
[C-C-:B------:R-:W-:Y:S02]  /*1ac0*/  SHF.L.U64.HI R27, R26.reuse, 0x2, R0.reuse ;  /* 0x000000021a1b7819 */ /* 0x140fe40000010200 */
[----:B------:R-:W-:Y:S01]  /*1ad0*/  @P2 LEA.HI.X R7, R26, UR5, R0, 0x2, P3 ;  /* 0x000000051a072c11 */ /* 0x000fe200098f1400 */
[----:B------:R-:W-:Y:S01]  /*1ae0*/  ULDC UR4, c[0x0][0x288] ;  /* 0x0000a20000047ab9 */ /* 0x000fe20000000800 */
[C---:B------:R-:W-:Y:S01]  /*1af0*/  IADD3 R4, P4, R28.reuse, UR6, RZ ;  /* 0x000000061c047c10 */ /* 0x040fe2000ff9e0ff */
[----:B------:R0:W-:Y:S04]  /*1b00*/  STL [R1+0x50], R0 ;  /* 0x0000500001007387 */ /* 0x0001e80000100800 */
[----:B------:R1:W5:Y:S01]  /*1b10*/  @P2 LDG.E R8, desc[UR42][R6.64] ;  /* 0x0000002a06082981 */ /* 0x000362000c1e1900 */
[----:B------:R-:W-:Y:S01]  /*1b20*/  IMAD.U32 R87, RZ, RZ, UR4 ;  /* 0x00000004ff577e24 */ /* 0x000fe2000f8e00ff */
[----:B------:R-:W-:Y:S01]  /*1b30*/  IADD3.X R5, R27, UR7, RZ, P4, !PT ;  /* 0x000000071b057c10 */ /* 0x000fe2000a7fe4ff */
[----:B------:R-:W-:Y:S01]  /*1b40*/  ULDC.64 UR4, c[0x0][0x418] ;  /* 0x0001060000047ab9 */ /* 0x000fe20000000a00 */
[----:B------:R2:W-:Y:S04]  /*1b50*/  STL [R1+0x3c], R28 ;  /* 0x00003c1c01007387 */ /* 0x0005e80000100800 */
[----:B------:R2:W5:Y:S01]  /*1b60*/  @P0 LDG.E R24, desc[UR42][R4.64] ;  /* 0x0000002a04180981 */ /* 0x000562000c1e1900 */
[----:B-1----:R-:W-:-:S03]  /*1b70*/  @P1 IADD3 R6, P2, R28, UR8, RZ ;  /* 0x000000081c061c10 */ /* 0x002fc6000ff5e0ff */
[----:B------:R2:W-:Y:S01]  /*1b80*/  STL [R1+0x40], R27 ;  /* 0x0000401b01007387 */ /* 0x0005e20000100800 */
[----:B------:R-:W-:Y:S01]  /*1b90*/  @P1 IADD3.X R7, R27, UR9, RZ, P2, !PT ;  /* 0x000000091b071c10 */ /* 0x000fe200097fe4ff */
[----:B------:R-:W-:Y:S02]  /*1ba0*/  UISETP.NE.U32.AND UP0, UPT, UR4, URZ, UPT ;  /* 0x0000003f0400728c */ /* 0x000fe4000bf05070 */
[----:B------:R2:W-:Y:S01]  /*1bb0*/  STL [R1+0x44], R85 ;  /* 0x0000445501007387 */ /* 0x0005e20000100800 */
[----:B------:R-:W-:Y:S01]  /*1bc0*/  ULDC.64 UR8, c[0x0][0xb18] ;  /* 0x0002c60000087ab9 */ /* 0x000fe20000000a00 */
[----:B------:R-:W-:Y:S02]  /*1bd0*/  ULDC UR4, c[0x0][0x424] ;  /* 0x0001090000047ab9 */ /* 0x000fe40000000800 */
[----:B------:R2:W5:Y:S01]  /*1be0*/  @P1 LDG.E R87, desc[UR42][R6.64] ;  /* 0x0000002a06571981 */ /* 0x000562000c1e1900 */
[----:B------:R-:W-:Y:S01]  /*1bf0*/  UISETP.NE.AND.EX UP0, UPT, UR5, URZ, UPT, UP0 ;  /* 0x0000003f0500728c */ /* 0x000fe2000bf05300 */
[----:B------:R-:W-:-:S02]  /*1c00*/  LOP3.LUT R3, R86, 0xff000000, RZ, 0xc0, !PT ;  /* 0xff00000056037812 */ /* 0x000fc400078ec0ff */
[----:B------:R-:W-:Y:S01]  /*1c10*/  ISETP.NE.U32.AND P2, PT, RZ, UR8, PT ;  /* 0x00000008ff007c0c */ /* 0x000fe2000bf45070 */
[----:B------:R-:W-:Y:S01]  /*1c20*/  USEL UR4, UR4, 0x1, UP0 ;  /* 0x0000000104047887 */ /* 0x000fe20008000000 */
[----:B------:R-:W-:Y:S01]  /*1c30*/  ULDC UR5, c[0x0][0x2f0] ;  /* 0x0000bc0000057ab9 */ /* 0x000fe20000000800 */
[----:B0-----:R-:W-:Y:S02]  /*1c40*/  LOP3.LUT R0, R86, 0xff0000, RZ, 0xc0, !PT ;  /* 0x00ff000056007812 */ /* 0x001fe400078ec0ff */
[----:B------:R-:W-:Y:S01]  /*1c50*/  UIMAD UR4, UR4, UR5, URZ ;  /* 0x00000005040472a4 */ /* 0x000fe2000f8e023f */
[----:B------:R-:W-:Y:S02]  /*1c60*/  SHF.R.U32.HI R3, RZ, 0x8, R3 ;  /* 0x00000008ff037819 */ /* 0x000fe40000011603 */
[----:B------:R-:W-:Y:S01]  /*1c70*/  ISETP.NE.AND.EX P2, PT, RZ, UR9, PT, P2 ;  /* 0x00000009ff007c0c */ /* 0x000fe2000bf45320 */
[----:B------:R-:W-:Y:S01]  /*1c80*/  ULDC UR5, c[0x0][0x348] ;  /* 0x0000d20000057ab9 */ /* 0x000fe20000000800 */
[----:B------:R-:W-:-:S02]  /*1c90*/  LEA.HI R9, R0, R3, RZ, 0x10 ;  /* 0x0000000300097211 */ /* 0x000fc400078f80ff */
[----:B------:R-:W-:Y:S01]  /*1ca0*/  LOP3.LUT R184, R86, 0xffff, RZ, 0xc0, !PT ;  /* 0x0000ffff56b87812 */ /* 0x000fe200078ec0ff */
[----:B--2---:R-:W-:Y:S08]  /*1cb0*/  @P1 BRA `(.L_x_4455) ;  /* 0x0000000000241947 */ /* 0x004ff00003800000 */
        /* <DEDUP_REMOVED lines=9> */
.L_x_4455:
[----:B------:R-:W-:Y:S02]  /*1d50*/  IMAD.U32 R36, RZ, RZ, UR5 ;  /* 0x00000005ff247e24 */ /* 0x000fe4000f8e00ff */
[----:B------:R-:W-:Y:S01]  /*1d60*/  IMAD.U32 R25, RZ, RZ, UR4 ;  /* 0x00000004ff197e24 */ /* 0x000fe2000f8e00ff */
[----:B------:R-:W-:Y:S06]  /*1d70*/  @!P2 BRA `(.L_x_4456) ;  /* 0x000000000010a947 */ /* 0x000fec0003800000 */
[----:B------:R-:W-:-:S04]  /*1d80*/  IADD3 R4, P0, R28, UR8, RZ ;  /* 0x000000081c047c10 */ /* 0x000fc8000ff1e0ff */
[----:B------:R-:W-:-:S05]  /*1d90*/  IADD3.X R5, R27, UR9, RZ, P0, !PT ;  /* 0x000000091b057c10 */ /* 0x000fca00087fe4ff */
[----:B------:R0:W5:Y:S01]  /*1da0*/  LDG.E R25, desc[UR42][R4.64] ;  /* 0x0000002a04197981 */ /* 0x000162000c1e1900 */
[----:B------:R-:W-:Y:S05]  /*1db0*/  BRA `(.L_x_4457) ;  /* 0x0000000000107947 */ /* 0x000fea0003800000 */
.L_x_4456:
[----:B------:R-:W-:Y:S05]  /*1dc0*/  @!P0 BRA `(.L_x_4457) ;  /* 0x00000000000c8947 */ /* 0x000fea0003800000 */
[----:B------:R-:W2:Y:S04]  /*1dd0*/  LDG.E R0, desc[UR42][R4.64] ;  /* 0x0000002a04007981 */ /* 0x000ea8000c1e1900 */
[----:B------:R-:W2:Y:S02]  /*1de0*/  LDG.E R25, desc[UR42][R4.64+0x4] ;  /* 0x0000042a04197981 */ /* 0x000ea4000c1e1900 */
[----:B--2---:R-:W-:-:S07]  /*1df0*/  IMAD.IADD R25, R25, 0x1, -R0 ;  /* 0x0000000119197824 */ /* 0x004fce00078e0a00 */
.L_x_4457:
        /* <DEDUP_REMOVED lines=60> */
.L_x_4459:
[----:B------:R-:W-:Y:S05]  /*21c0*/  BSYNC B0 ;  /* 0x0000000000007941 */ /* 0x000fea0003800000 */
.L_x_4458:
        /* <DEDUP_REMOVED lines=36> */
.L_x_4462:
[----:B------:R-:W-:Y:S05]  /*2410*/  BSYNC B6 ;  /* 0x0000000000067941 */ /* 0x000fea0003800000 */
.L_x_4461:
        /* <DEDUP_REMOVED lines=20> */
.L_x_4464:
[----:B------:R-:W-:Y:S05]  /*2560*/  BSYNC B6 ;  /* 0x0000000000067941 */ /* 0x000fea0003800000 */
.L_x_4463:
        /* <DEDUP_REMOVED lines=18> */
[----:B------:R-:W-:Y:S02]  /*2690*/  SHF.L.U64.HI R39, R40, 0x6, R41 ;  /* 0x0000000628277819 */ /* 0x000fe40000010229 */
[C---:B--2---:R-:W-:Y:S01]  /*26a0*/  ISETP.GE.AND P0, PT, R18.reuse, R45, PT ;  /* 0x0000002d1200720c */ /* 0x044fe20003f06270 */
[----:B0-----:R-:W-:Y:S01]  /*26b0*/  VIADD R8, R3, 0xffffff80 ;  /* 0xffffff8003087836 */ /* 0x001fe20000000000 */
[----:B------:R-:W-:Y:S01]  /*26c0*/  ISETP.GE.AND P2, PT, R18, UR4, PT ;  /* 0x0000000412007c0c */ /* 0x000fe2000bf46270 */
[----:B------:R-:W-:Y:S01]  /*26d0*/  IMAD.WIDE.U32 R28, R189, R40, R18 ;  /* 0x00000028bd1c7225 */ /* 0x000fe200078e0012 */
[----:B----4-:R-:W0:Y:S01]  /*26e0*/  LDC.64 R4, c[0x0][0x408] ;  /* 0x00010200ff047b82 */ /* 0x010e220000000a00 */
[----:B------:R-:W-:-:S02]  /*26f0*/  SHF.R.U32.HI R42, RZ, 0x3, R38 ;  /* 0x00000003ff2a7819 */ /* 0x000fc40000011626 */
[----:B------:R-:W-:Y:S02]  /*2700*/  SHF.R.S32.HI R3, RZ, 0x1f, R8 ;  /* 0x0000001fff037819 */ /* 0x000fe40000011408 */
[----:B------:R-:W-:Y:S02]  /*2710*/  ISETP.GE.AND P1, PT, R22, UR4, PT ;  /* 0x0000000416007c0c */ /* 0x000fe4000bf26270 */
[----:B------:R-:W-:Y:S01]  /*2720*/  LEA.HI R9, R3, R8, RZ, 0x2 ;  /* 0x0000000803097211 */ /* 0x000fe200078f10ff */
[----:B------:R-:W-:Y:S01]  /*2730*/  IMAD.IADD R3, R24, 0x1, R25 ;  /* 0x0000000118037824 */ /* 0x000fe200078e0219 */
[----:B------:R-:W-:Y:S02]  /*2740*/  LOP3.LUT R16, R16, 0xfffffffd, RZ, 0xc0, !PT ;  /* 0xfffffffd10107812 */ /* 0x000fe400078ec0ff */
[----:B------:R-:W-:Y:S01]  /*2750*/  LOP3.LUT R11, R9, 0xfffffffc, RZ, 0xc0, !PT ;  /* 0xfffffffc090b7812 */ /* 0x000fe200078ec0ff */
[----:B------:R-:W-:Y:S01]  /*2760*/  IMAD R9, R189, R41, R6 ;  /* 0x00000029bd097224 */ /* 0x000fe200078e0206 */
[----:B------:R-:W-:-:S03]  /*2770*/  @P2 LOP3.LUT R16, R16, 0x2, RZ, 0xfc, !PT ;  /* 0x0000000210102812 */ /* 0x000fc600078efcff */
[----:B------:R-:W-:Y:S01]  /*2780*/  IMAD.IADD R21, R21, 0x1, R9 ;  /* 0x0000000115157824 */ /* 0x000fe200078e0209 */
[----:B---3--:R-:W-:Y:S01]  /*2790*/  SHF.R.U32.HI R12, RZ, 0x7, R12 ;  /* 0x00000007ff0c7819 */ /* 0x008fe2000001160c */
[----:B------:R-:W-:Y:S01]  /*27a0*/  IMAD.IADD R29, R9, 0x1, R29 ;  /* 0x00000001091d7824 */ /* 0x000fe200078e021d */
[----:B-----5:R-:W-:Y:S01]  /*27b0*/  SHF.R.S32.HI R9, RZ, 0x1f, R86 ;  /* 0x0000001fff097819 */ /* 0x020fe20000011456 */
[----:B------:R-:W-:Y:S01]  /*27c0*/  IMAD.IADD R10, R8, 0x1, -R11 ;  /* 0x00000001080a7824 */ /* 0x000fe200078e0a0b */
[----:B------:R-:W-:Y:S01]  /*27d0*/  LOP3.LUT R16, R16, 0xfffffffe, RZ, 0xc0, !PT ;  /* 0xfffffffe10107812 */ /* 0x000fe200078ec0ff */
[----:B------:R-:W-:-:S03]  /*27e0*/  IMAD.WIDE.U32 R20, R86, R40, R20 ;  /* 0x0000002856147225 */ /* 0x000fc600078e0014 */
[----:B------:R-:W-:Y:S01]  /*27f0*/  @P1 LOP3.LUT R16, R16, 0x1, RZ, 0xfc, !PT ;  /* 0x0000000110101812 */ /* 0x000fe200078efcff */
[----:B0-----:R-:W-:Y:S01]  /*2800*/  IMAD R6, R7, R4, RZ ;  /* 0x0000000407067224 */ /* 0x001fe200078e02ff */
[----:B------:R-:W-:Y:S01]  /*2810*/  SEL R7, R45, RZ, P0 ;  /* 0x000000ff2d077207 */ /* 0x000fe20000000000 */
[C---:B------:R-:W-:Y:S02]  /*2820*/  IMAD R8, R9.reuse, R40, RZ ;  /* 0x0000002809087224 */ /* 0x040fe400078e02ff */
[-C--:B------:R-:W-:Y:S02]  /*2830*/  IMAD R9, R9, R4.reuse, RZ ;  /* 0x0000000409097224 */ /* 0x080fe400078e02ff */
[----:B------:R-:W-:Y:S02]  /*2840*/  IMAD.IADD R7, R18, 0x1, R7 ;  /* 0x0000000112077824 */ /* 0x000fe400078e0207 */
[----:B------:R-:W-:Y:S01]  /*2850*/  IMAD R49, R86, R41, R8 ;  /* 0x0000002956317224 */ /* 0x000fe200078e0208 */
[----:B------:R-:W-:Y:S01]  /*2860*/  SHF.L.U64.HI R41, R4, 0x6, R5 ;  /* 0x0000000604297819 */ /* 0x000fe20000010205 */
[CC--:B------:R-:W-:Y:S01]  /*2870*/  IMAD R11, R189.reuse, R5.reuse, R6 ;  /* 0x00000005bd0b7224 */ /* 0x0c0fe200078e0206 */
[----:B------:R-:W-:Y:S01]  /*2880*/  SHF.R.S32.HI R6, RZ, 0x1f, R7 ;  /* 0x0000001fff067819 */ /* 0x000fe20000011407 */
[----:B------:R-:W-:Y:S01]  /*2890*/  IMAD R9, R86, R5, R9 ;  /* 0x0000000556097224 */ /* 0x000fe200078e0209 */
[----:B------:R-:W-:Y:S01]  /*28a0*/  LOP3.LUT R5, R38, 0x18, R18, 0xf8, !PT ;  /* 0x0000001826057812 */ /* 0x000fe200078ef812 */
[----:B------:R-:W-:Y:S01]  /*28b0*/  IMAD.WIDE.U32 R30, R189, R4, R186 ;  /* 0x00000004bd1e7225 */ /* 0x000fe200078e00ba */
[----:B------:R-:W-:-:S02]  /*28c0*/  LEA.HI R37, R6, R7, RZ, 0x3 ;  /* 0x0000000706257211 */ /* 0x000fc400078f18ff */
[----:B------:R-:W-:Y:S01]  /*28d0*/  LOP3.LUT R5, R5, R42, RZ, 0x3c, !PT ;  /* 0x0000002a05057212 */ /* 0x000fe200078e3cff */
[----:B------:R-:W-:Y:S01]  /*28e0*/  IMAD.WIDE.U32 R32, R189, R4, R18 ;  /* 0x00000004bd207225 */ /* 0x000fe200078e0012 */
[----:B------:R-:W-:-:S03]  /*28f0*/  LOP3.LUT R51, R37, 0xfffffff8, RZ, 0xc0, !PT ;  /* 0xfffffff825337812 */ /* 0x000fc600078ec0ff */
[----:B------:R-:W-:Y:S01]  /*2900*/  IMAD R46, R224, 0x200, R5 ;  /* 0x00000200e02e7824 */ /* 0x000fe200078e0205 */
[----:B------:R-:W-:Y:S01]  /*2910*/  LOP3.LUT R5, R38, 0x38, R37, 0xf8, !PT ;  /* 0x0000003826057812 */ /* 0x000fe200078ef825 */
[----:B------:R-:W-:Y:S01]  /*2920*/  IMAD.IADD R31, R31, 0x1, R11 ;  /* 0x000000011f1f7824 */ /* 0x000fe200078e020b */
[----:B------:R-:W-:Y:S01]  /*2930*/  SHF.R.S32.HI R54, RZ, 0x1f, R51 ;  /* 0x0000001fff367819 */ /* 0x000fe20000011433 */
[----:B------:R-:W-:Y:S01]  /*2940*/  IMAD.IADD R33, R11, 0x1, R33 ;  /* 0x000000010b217824 */ /* 0x000fe200078e0221 */
[----:B------:R-:W-:Y:S01]  /*2950*/  LOP3.LUT R5, R5, R42, RZ, 0x3c, !PT ;  /* 0x0000002a05057212 */ /* 0x000fe200078e3cff */
[----:B------:R-:W-:-:S04]  /*2960*/  IMAD.WIDE.U32 R28, R86, R40, R28 ;  /* 0x00000028561c7225 */ /* 0x000fc800078e001c */
[----:B------:R-:W-:-:S04]  /*2970*/  IMAD.WIDE.U32 R30, R86, R4, R30 ;  /* 0x00000004561e7225 */ /* 0x000fc800078e001e */
[----:B------:R-:W-:-:S04]  /*2980*/  IMAD.WIDE.U32 R32, R86, R4, R32 ;  /* 0x0000000456207225 */ /* 0x000fc800078e0020 */
[----:B------:R-:W-:Y:S02]  /*2990*/  IMAD.IADD R48, R21, 0x1, R49 ;  /* 0x0000000115307824 */ /* 0x000fe400078e0231 */
[----:B------:R-:W-:Y:S02]  /*29a0*/  IMAD.SHL.U32 R40, R40, 0x40, RZ ;  /* 0x0000004028287824 */ /* 0x000fe400078e00ff */
[----:B------:R-:W-:Y:S02]  /*29b0*/  IMAD.SHL.U32 R43, R4, 0x40, RZ ;  /* 0x00000040042b7824 */ /* 0x000fe400078e00ff */
[----:B------:R-:W-:Y:S02]  /*29c0*/  VIADD R44, R12, 0x8 ;  /* 0x000000080c2c7836 */ /* 0x000fe40000000000 */
[----:B------:R-:W-:Y:S02]  /*29d0*/  IMAD.SHL.U32 R45, R45, 0x2, RZ ;  /* 0x000000022d2d7824 */ /* 0x000fe400078e00ff */
[----:B------:R-:W-:-:S02]  /*29e0*/  IMAD R47, R10, 0x40, R189 ;  /* 0x000000400a2f7824 */ /* 0x000fc400078e02bd */
[----:B------:R-:W-:Y:S02]  /*29f0*/  IMAD.IADD R49, R49, 0x1, R29 ;  /* 0x0000000131317824 */ /* 0x000fe400078e021d */
[----:B------:R-:W-:Y:S02]  /*2a00*/  IMAD.IADD R50, R31, 0x1, R9 ;  /* 0x000000011f327824 */ /* 0x000fe400078e0209 */
[----:B------:R-:W-:Y:S02]  /*2a10*/  IMAD.IADD R52, R9, 0x1, R33 ;  /* 0x0000000109347824 */ /* 0x000fe400078e0221 */
[----:B------:R-:W-:Y:S01]  /*2a20*/  IMAD R55, R224, 0x200, R5 ;  /* 0x00000200e0377824 */ /* 0x000fe200078e0205 */
[----:B------:R-:W-:-:S07]  /*2a30*/  SHF.R.S32.HI R53, RZ, 0x1f, R0 ;  /* 0x0000001fff357819 */ /* 0x000fce0000011400 */
.L_x_4497:
        /* <DEDUP_REMOVED lines=24> */
[----:B------:R-:W-:Y:S02]  /*2bc0*/  IMAD.MOV R7, RZ, RZ, -R8 ;  /* 0x000000ffff077224 */ /* 0x000fe400078e0a08 */
[----:B------:R-:W-:Y:S01]  /*2bd0*/  IMAD.SHL.U32 R64, R23, 0x1000, RZ ;  /* 0x0000100017407824 */ /* 0x000fe200078e00ff */
[----:B------:R-:W-:Y:S05]  /*2be0*/  YIELD ;  /* 0x0000000000007946 */ /* 0x000fea0003800000 */
[----:B------:R-:W-:Y:S01]  /*2bf0*/  IMAD R60, R60, R7, R12 ;  /* 0x000000073c3c7224 */ /* 0x000fe200078e020c */
[----:B------:R-:W-:Y:S01]  /*2c00*/  BSSY B0, `(.L_x_4465) ;  /* 0x00001b4000007945 */ /* 0x000fe20003800000 */
[----:B------:R-:W-:Y:S01]  /*2c10*/  IMAD.IADD R7, R46, 0x1, R64 ;  /* 0x000000012e077824 */ /* 0x000fe200078e0240 */
[----:B------:R0:W5:Y:S01]  /*2c20*/  @!P1 LDG.E R59, desc[UR42][R4.64] ;  /* 0x0000002a043b9981 */ /* 0x000162000c1e1900 */
[----:B------:R-:W-:Y:S01]  /*2c30*/  ISETP.GT.AND P1, PT, R11, R35, PT ;  /* 0x000000230b00720c */ /* 0x000fe20003f24270 */
[----:B------:R-:W-:-:S02]  /*2c40*/  IMAD.MOV.U32 R34, RZ, RZ, R11 ;  /* 0x000000ffff227224 */ /* 0x000fc400078e000b */
[----:B------:R-:W-:Y:S01]  /*2c50*/  IMAD R10, R7, 0x2, R2 ;  /* 0x00000002070a7824 */ /* 0x000fe200078e0202 */
[----:B------:R-:W-:Y:S09]  /*2c60*/  @!P2 BRA `(.L_x_4466) ;  /* 0x0000001400e0a947 */ /* 0x000ff20003800000 */
        /* <DEDUP_REMOVED lines=35> */
[----:B------:R-:W-:Y:S01]  /*2ea0*/  IMAD R6, R41, R34, RZ ;  /* 0x0000002229067224 */ /* 0x000fe200078e02ff */
[----:B------:R-:W-:Y:S01]  /*2eb0*/  IADD3 R8, P3, R20, R4, RZ ;  /* 0x0000000414087210 */ /* 0x000fe20007f7e0ff */
[----:B------:R-:W-:Y:S01]  /*2ec0*/  IMAD.MOV.U32 R4, RZ, RZ, R30 ;  /* 0x000000ffff047224 */ /* 0x000fe200078e001e */
[----:B------:R-:W-:Y:S01]  /*2ed0*/  ULDC.64 UR6, c[0x0][0x400] ;  /* 0x0001000000067ab9 */ /* 0x000fe20000000a00 */
[----:B------:R-:W-:Y:S01]  /*2ee0*/  IMAD.MOV.U32 R5, RZ, RZ, R50 ;  /* 0x000000ffff057224 */ /* 0x000fe200078e0032 */
[----:B------:R-:W-:Y:S01]  /*2ef0*/  ULDC.64 UR4, c[0x0][0x3e8] ;  /* 0x0000fa0000047ab9 */ /* 0x000fe20000000a00 */
[-C--:B------:R-:W-:Y:S02]  /*2f00*/  IMAD R11, R12, R43.reuse, R6 ;  /* 0x0000002b0c0b7224 */ /* 0x080fe400078e0206 */
        /* <DEDUP_REMOVED lines=15> */
.L_x_4469:
[----:B------:R-:W-:Y:S05]  /*3000*/  BSYNC B1 ;  /* 0x0000000000017941 */ /* 0x000fea0003800000 */
.L_x_4468:
        /* <DEDUP_REMOVED lines=16> */
.L_x_4470:
[----:B------:R-:W-:Y:S01]  /*3110*/  IMAD R58, R23, 0x8, R2 ;  /* 0x00000008173a7824 */ /* 0x000fe200078e0202 */
[----:B------:R-:W-:Y:S01]  /*3120*/  SHF.L.U32 R65, R188, 0x1f, RZ ;  /* 0x0000001fbc417819 */ /* 0x000fe200000006ff */
[----:B------:R-:W-:Y:S03]  /*3130*/  BSSY B1, `(.L_x_4471) ;  /* 0x0000003000017945 */ /* 0x000fe60003800000 */
[----:B------:R-:W0:Y:S02]  /*3140*/  SYNCS.PHASECHK.TRANS64.TRYWAIT P4, [R58+URZ+0x38890], R65 ;  /* 0x038890413a0075a7 */ /* 0x000e24000808017f */
[----:B0-----:R-:W-:Y:S05]  /*3150*/  @!P4 BRA `(.L_x_4472) ;  /* 0x000001b80060c947 */ /* 0x001fea0003800000 */
.L_x_4719:
[----:B------:R-:W-:Y:S05]  /*3160*/  BSYNC B1 ;  /* 0x0000000000017941 */ /* 0x000fea0003800000 */
.L_x_4471:
[----:B------:R-:W-:-:S03]  /*3170*/  UMOV UR4, 0xffffffff ;  /* 0xffffffff00047882 */ /* 0x000fc60000000000 */
[----:B------:R-:W-:Y:S05]  /*3180*/  BRA.DIV UR4, `(.L_x_4473) ;  /* 0x000001ba04687947 */ /* 0x000fea000b800000 */
[----:B------:R1:W2:Y:S04]  /*3190*/  SHFL.IDX PT, R69, R13, RZ, 0x1c1f ;  /* 0x001c1fff0d457589 */ /* 0x0002a800000e0000 */
[----:B------:R1:W3:Y:S02]  /*31a0*/  SHFL.IDX PT, R14, R67, RZ, 0x1c1f ;  /* 0x001c1fff430e7589 */ /* 0x0002e400000e0000 */
.L_x_4723:
[----:B------:R-:W-:Y:S05]  /*31b0*/  @P2 BRA `(.L_x_4474) ;  /* 0x0000001400602947 */ /* 0x000fea0003800000 */
[----:B------:R-:W-:Y:S01]  /*31c0*/  LOP3.LUT P4, RZ, R16, 0x2, RZ, 0xc0, !PT ;  /* 0x0000000210ff7812 */ /* 0x000fe2000788c0ff */
[----:B------:R-:W-:-:S12]  /*31d0*/  BSSY B1, `(.L_x_4475) ;  /* 0x0000034000017945 */ /* 0x000fd80003800000 */
[----:B------:R-:W-:Y:S05]  /*31e0*/  @P4 BRA `(.L_x_4476) ;  /* 0x0000000000c84947 */ /* 0x000fea0003800000 */
[----:B------:R4:W0:Y:S01]  /*31f0*/  LDS.128 R4, [R10+0x22400] ;  /* 0x022400000a047984 */ /* 0x0008220000000c00 */
[----:B------:R-:W-:Y:S01]  /*3200*/  ISETP.GE.AND P2, PT, R186, R66, PT ;  /* 0x00000042ba00720c */ /* 0x000fe20003f46270 */
[----:B------:R-:W-:-:S12]  /*3210*/  BSSY B2, `(.L_x_4477) ;  /* 0x000002c000027945 */ /* 0x000fd80003800000 */
[----:B----4-:R-:W-:Y:S05]  /*3220*/  @P2 BRA `(.L_x_4478) ;  /* 0x0000000000a82947 */ /* 0x010fea0003800000 */
[----:B------:R-:W-:Y:S01]  /*3230*/  SHF.R.U64 R12, R56, 0x10, R57 ;  /* 0x00000010380c7819 */ /* 0x000fe20000001239 */
[--C-:B0-----:R-:W-:Y:S01]  /*3240*/  HADD2.F32 R10, -RZ, R5.reuse.H1_H1 ;  /* 0x30000005ff0a7230 */ /* 0x101fe20000004100 */
[----:B------:R-:W-:Y:S01]  /*3250*/  SHF.R.U64 R11, R26, 0x10, R27 ;  /* 0x000000101a0b7819 */ /* 0x000fe2000000121b */
[----:B------:R-:W-:Y:S02]  /*3260*/  HADD2.F32 R5, -RZ, R5.H0_H0 ;  /* 0x20000005ff057230 */ /* 0x000fe40000004100 */
[----:B------:R-:W-:Y:S02]  /*3270*/  HADD2.F32 R12, -RZ, R12.H0_H0 ;  /* 0x2000000cff0c7230 */ /* 0x000fe40000004100 */
[----:B------:R-:W-:-:S03]  /*3280*/  HADD2.F32 R11, -RZ, R11.H0_H0 ;  /* 0x2000000bff0b7230 */ /* 0x000fc60000004100 */
[CC--:B-1----:R-:W-:Y:S01]  /*3290*/  FMUL.FTZ R13, R5.reuse, R12.reuse ;  /* 0x0000000c050d7220 */ /* 0x0c2fe20000410000 */
[C---:B------:R-:W-:Y:S01]  /*32a0*/  FMUL.FTZ R26, R10.reuse, R12 ;  /* 0x0000000c0a1a7220 */ /* 0x040fe20000410000 */
[----:B------:R-:W-:Y:S02]  /*32b0*/  HADD2.F32 R12, -RZ, R7.H1_H1 ;  /* 0x30000007ff0c7230 */ /* 0x000fe40000004100 */
[-C--:B------:R-:W-:Y:S01]  /*32c0*/  FFMA.FTZ R10, R10, R11.reuse, R13 ;  /* 0x0000000b0a0a7223 */ /* 0x080fe2000001000d */
[----:B------:R-:W-:Y:S01]  /*32d0*/  SHF.R.U32.HI R13, RZ, 0x10, R57 ;  /* 0x00000010ff0d7819 */ /* 0x000fe20000011639 */
[----:B------:R-:W-:Y:S01]  /*32e0*/  FFMA.FTZ R5, R5, R11, -R26 ;  /* 0x0000000b05057223 */ /* 0x000fe2000001081a */
[----:B------:R-:W-:Y:S01]  /*32f0*/  SHF.R.U32.HI R26, RZ, 0x10, R27 ;  /* 0x00000010ff1a7819 */ /* 0x000fe2000001161b */
[----:B------:R-:W-:Y:S02]  /*3300*/  IMAD.MOV.U32 R11, RZ, RZ, R4 ;  /* 0x000000ffff0b7224 */ /* 0x000fe400078e0004 */
[----:B------:R-:W-:Y:S01]  /*3310*/  HADD2.F32 R13, -RZ, R13.H0_H0 ;  /* 0x2000000dff0d7230 */ /* 0x000fe20000004100 */
[----:B------:R-:W-:Y:S01]  /*3320*/  F2FP.F16.F32.PACK_AB R5, R10, R5 ;  /* 0x000000050a05723e */ /* 0x000fe200000000ff */
[----:B------:R-:W-:-:S02]  /*3330*/  HADD2.F32 R4, -RZ, R7.H0_H0 ;  /* 0x20000007ff047230 */ /* 0x000fc40000004100 */
[----:B------:R-:W-:Y:S02]  /*3340*/  HADD2.F32 R7, -RZ, R26.H0_H0 ;  /* 0x2000001aff077230 */ /* 0x000fe40000004100 */
[-C--:B------:R-:W-:Y:S01]  /*3350*/  FMUL.FTZ R15, R12, R13.reuse ;  /* 0x0000000d0c0f7220 */ /* 0x080fe20000410000 */
[----:B------:R-:W-:-:S03]  /*3360*/  FMUL.FTZ R13, R4, R13 ;  /* 0x0000000d040d7220 */ /* 0x000fc60000410000 */
[-C--:B------:R-:W-:Y:S01]  /*3370*/  FFMA.FTZ R4, R4, R7.reuse, -R15 ;  /* 0x0000000704047223 */ /* 0x080fe2000001080f */
[----:B------:R-:W-:Y:S02]  /*3380*/  HADD2.F32 R15, -RZ, R72.H0_H0 ;  /* 0x20000048ff0f7230 */ /* 0x000fe40000004100 */
[----:B------:R-:W-:Y:S01]  /*3390*/  FFMA.FTZ R7, R12, R7, R13 ;  /* 0x000000070c077223 */ /* 0x000fe2000001000d */
[----:B------:R-:W-:Y:S02]  /*33a0*/  IMAD.MOV.U32 R12, RZ, RZ, R6 ;  /* 0x000000ffff0c7224 */ /* 0x000fe400078e0006 */
[--C-:B------:R-:W-:Y:S02]  /*33b0*/  HADD2.F32 R6, -RZ, R11.reuse.H1_H1 ;  /* 0x3000000bff067230 */ /* 0x100fe40000004100 */
[----:B------:R-:W-:Y:S01]  /*33c0*/  HADD2.F32 R11, -RZ, R11.H0_H0 ;  /* 0x2000000bff0b7230 */ /* 0x000fe20000004100 */
[----:B------:R-:W-:Y:S01]  /*33d0*/  F2FP.F16.F32.PACK_AB R7, R7, R4 ;  /* 0x000000040707723e */ /* 0x000fe200000000ff */
[----:B------:R-:W-:-:S02]  /*33e0*/  HADD2.F32 R13, -RZ, R70.H0_H0 ;  /* 0x20000046ff0d7230 */ /* 0x000fc40000004100 */
[-C--:B------:R-:W-:Y:S01]  /*33f0*/  FMUL.FTZ R26, R6, R15.reuse ;  /* 0x0000000f061a7220 */ /* 0x080fe20000410000 */
[----:B------:R-:W-:-:S03]  /*3400*/  FMUL.FTZ R15, R11, R15 ;  /* 0x0000000f0b0f7220 */ /* 0x000fc60000410000 */
[-C--:B------:R-:W-:Y:S01]  /*3410*/  FFMA.FTZ R26, R11, R13.reuse, -R26 ;  /* 0x0000000d0b1a7223 */ /* 0x080fe2000001081a */
[----:B------:R-:W-:Y:S02]  /*3420*/  HADD2.F32 R11, -RZ, R70.H1_H1 ;  /* 0x30000046ff0b7230 */ /* 0x000fe40000004100 */
[----:B------:R-:W-:Y:S01]  /*3430*/  FFMA.FTZ R15, R6, R13, R15 ;  /* 0x0000000d060f7223 */ /* 0x000fe2000001000f */
[----:B------:R-:W-:Y:S02]  /*3440*/  HADD2.F32 R13, -RZ, R72.H1_H1 ;  /* 0x30000048ff0d7230 */ /* 0x000fe40000004100 */
[--C-:B------:R-:W-:Y:S02]  /*3450*/  HADD2.F32 R6, -RZ, R12.reuse.H1_H1 ;  /* 0x3000000cff067230 */ /* 0x100fe40000004100 */
[----:B------:R-:W-:Y:S01]  /*3460*/  HADD2.F32 R12, -RZ, R12.H0_H0 ;  /* 0x2000000cff0c7230 */ /* 0x000fe20000004100 */
[----:B------:R-:W-:Y:S02]  /*3470*/  F2FP.F16.F32.PACK_AB R4, R15, R26 ;  /* 0x0000001a0f04723e */ /* 0x000fe400000000ff */
[----:B------:R-:W-:-:S02]  /*3480*/  FMUL.FTZ R27, R6, R13 ;  /* 0x0000000d061b7220 */ /* 0x000fc40000410000 */
[C---:B------:R-:W-:Y:S02]  /*3490*/  FMUL.FTZ R13, R12.reuse, R13 ;  /* 0x0000000d0c0d7220 */ /* 0x040fe40000410000 */
[-C--:B------:R-:W-:Y:S02]  /*34a0*/  FFMA.FTZ R27, R12, R11.reuse, -R27 ;  /* 0x0000000b0c1b7223 */ /* 0x080fe4000001081b */
[----:B------:R-:W-:-:S05]  /*34b0*/  FFMA.FTZ R6, R6, R11, R13 ;  /* 0x0000000b06067223 */ /* 0x000fca000001000d */
[----:B------:R-:W-:-:S07]  /*34c0*/  F2FP.F16.F32.PACK_AB R6, R6, R27 ;  /* 0x0000001b0606723e */ /* 0x000fce00000000ff */
.L_x_4478:
[----:B------:R-:W-:Y:S05]  /*34d0*/  BSYNC B2 ;  /* 0x0000000000027941 */ /* 0x000fea0003800000 */
.L_x_4477:
[----:B---3--:R-:W-:-:S04]  /*34e0*/  LEA R10, P2, R18, R14, 0x1 ;  /* 0x0000000e120a7211 */ /* 0x008fc800078408ff */
[----:B--2---:R-:W-:-:S05]  /*34f0*/  LEA.HI.X R11, R18, R69, R19, 0x1, P2 ;  /* 0x00000045120b7211 */ /* 0x004fca00010f0c13 */
[----:B0-----:R4:W-:Y:S04]  /*3500*/  ST.E.128 desc[UR42][R10.64], R4 ;  /* 0x000000040a007985 */ /* 0x0019e8000c101d2a */
.L_x_4476:
[----:B------:R-:W-:Y:S05]  /*3510*/  BSYNC B1 ;  /* 0x0000000000017941 */ /* 0x000fea0003800000 */
.L_x_4475:
        /* <DEDUP_REMOVED lines=13> */
[----:B------:R-:W-:Y:S01]  /*35f0*/  SHF.R.U64 R12, R8, 0x10, R9 ;  /* 0x00000010080c7819 */ /* 0x000fe20000001209 */
[----:B--2---:R-:W-:Y:S01]  /*3600*/  IMAD.MOV.U32 R8, RZ, RZ, R7 ;  /* 0x000000ffff087224 */ /* 0x004fe200078e0007 */
[--C-:B------:R-:W-:Y:S01]  /*3610*/  SHF.R.U64 R14, R24, 0x10, R25.reuse ;  /* 0x00000010180e7819 */ /* 0x100fe20000001219 */
[--C-:B------:R-:W-:Y:S01]  /*3620*/  HADD2.F32 R7, -RZ, R5.reuse.H1_H1 ;  /* 0x30000005ff077230 */ /* 0x100fe20000004100 */
[----:B------:R-:W-:Y:S01]  /*3630*/  SHF.R.U32.HI R15, RZ, 0x10, R25 ;  /* 0x00000010ff0f7819 */ /* 0x000fe20000011619 */
[----:B------:R-:W-:Y:S01]  /*3640*/  HADD2.F32 R5, -RZ, R5.H0_H0 ;  /* 0x20000005ff057230 */ /* 0x000fe20000004100 */
[----:B-1----:R-:W-:Y:S01]  /*3650*/  SHF.R.U32.HI R13, RZ, 0x10, R9 ;  /* 0x00000010ff0d7819 */ /* 0x002fe20000011609 */
[----:B------:R-:W-:Y:S02]  /*3660*/  HADD2.F32 R14, -RZ, R14.H0_H0 ;  /* 0x2000000eff0e7230 */ /* 0x000fe40000004100 */
[----:B------:R-:W-:Y:S02]  /*3670*/  HADD2.F32 R15, -RZ, R15.H0_H0 ;  /* 0x2000000fff0f7230 */ /* 0x000fe40000004100 */
[----:B------:R-:W-:-:S02]  /*3680*/  HADD2.F32 R9, -RZ, R8.H1_H1 ;  /* 0x30000008ff097230 */ /* 0x000fc40000004100 */
[-C--:B------:R-:W-:Y:S01]  /*3690*/  FMUL.FTZ R24, R7, R14.reuse ;  /* 0x0000000e07187220 */ /* 0x080fe20000410000 */
[----:B------:R-:W-:Y:S02]  /*36a0*/  HADD2.F32 R12, -RZ, R12.H0_H0 ;  /* 0x2000000cff0c7230 */ /* 0x000fe40000004100 */
[----:B------:R-:W-:Y:S01]  /*36b0*/  FMUL.FTZ R14, R5, R14 ;  /* 0x0000000e050e7220 */ /* 0x000fe20000410000 */
[----:B------:R-:W-:Y:S02]  /*36c0*/  HADD2.F32 R8, -RZ, R8.H0_H0 ;  /* 0x20000008ff087230 */ /* 0x000fe40000004100 */
[-C--:B------:R-:W-:Y:S01]  /*36d0*/  FMUL.FTZ R25, R9, R15.reuse ;  /* 0x0000000f09197220 */ /* 0x080fe20000410000 */
[----:B------:R-:W-:Y:S02]  /*36e0*/  HADD2.F32 R13, -RZ, R13.H0_H0 ;  /* 0x2000000dff0d7230 */ /* 0x000fe40000004100 */
        /* <DEDUP_REMOVED lines=10> */
[----:B------:R-:W-:Y:S02]  /*3790*/  HADD2.F32 R4, -RZ, R4.H0_H0 ;  /* 0x20000004ff047230 */ /* 0x000fe40000004100 */
[----:B------:R-:W-:Y:S01]  /*37a0*/  FMUL.FTZ R25, R7, R12 ;  /* 0x0000000c07197220 */ /* 0x000fe20000410000 */
        /* <DEDUP_REMOVED lines=12> */
[----:B------:R-:W-:-:S07]  /*3870*/  F2FP.F16.F32.PACK_AB R6, R8, R27 ;  /* 0x0000001b0806723e */ /* 0x000fce00000000ff */
.L_x_4480:
[----:B------:R-:W-:Y:S05]  /*3880*/  BSYNC B1 ;  /* 0x0000000000017941 */ /* 0x000fea0003800000 */
.L_x_4479:
[----:B--2---:R2:W-:Y:S01]  /*3890*/  ST.E.128 desc[UR42][R10.64], R4 ;  /* 0x000000040a007985 */ /* 0x0045e2000c101d2a */
[----:B------:R-:W-:Y:S05]  /*38a0*/  BRA `(.L_x_4474) ;  /* 0x0000000c00a47947 */ /* 0x000fea0003800000 */
.L_x_4467:
[----:B------:R-:W-:-:S05]  /*38b0*/  IMAD R63, R11, -0x40, R36 ;  /* 0xffffffc00b3f7824 */ /* 0x000fca00078e0224 */
[----:B------:R-:W-:-:S04]  /*38c0*/  VIMNMX R63, R63, 0x40, PT ;  /* 0x000000403f3f7848 */ /* 0x000fc80003fe0100 */
[----:B------:R-:W-:-:S04]  /*38d0*/  ISETP.GE.AND P2, PT, R189, R63, PT ;  /* 0x0000003fbd00720c */ /* 0x000fc80003f46270 */
[----:B------:R-:W-:-:S13]  /*38e0*/  ISETP.GE.OR P3, PT, R18, R66, P2 ;  /* 0x000000421200720c */ /* 0x000fda0001766670 */
[----:B------:R-:W0:Y:S01]  /*38f0*/  @!P3 LDC.64 R10, c[0x0][0x3e8] ;  /* 0x0000fa00ff0abb82 */ /* 0x000e220000000a00 */
[----:B------:R-:W-:-:S05]  /*3900*/  @!P3 IADD3 R4, P4, R28, R4, RZ ;  /* 0x000000041c04b210 */ /* 0x000fca0007f9e0ff */
[----:B------:R-:W-:Y:S02]  /*3910*/  @!P3 IMAD.X R5, R14, 0x1, R49, P4 ;  /* 0x000000010e05b824 */ /* 0x000fe400020e0631 */
[----:B------:R-:W1:Y:S01]  /*3920*/  @!P3 LDC.64 R8, c[0x0][0x400] ;  /* 0x00010000ff08bb82 */ /* 0x000e620000000a00 */
[----:B0-----:R-:W-:-:S04]  /*3930*/  @!P3 LEA R10, P4, R4, R10, 0x1 ;  /* 0x0000000a040ab211 */ /* 0x001fc800078808ff */
[----:B------:R-:W-:Y:S01]  /*3940*/  @!P3 LEA.HI.X R11, R4, R11, R5, 0x1, P4 ;  /* 0x0000000b040bb211 */ /* 0x000fe200020f0c05 */
[----:B------:R-:W-:Y:S02]  /*3950*/  @!P3 IMAD R4, R41, R34, RZ ;  /* 0x000000222904b224 */ /* 0x000fe400078e02ff */
[----:B------:R-:W-:Y:S02]  /*3960*/  @!P3 IMAD.MOV.U32 R5, RZ, RZ, R52 ;  /* 0x000000ffff05b224 */ /* 0x000fe400078e0034 */
[----:B------:R-:W-:Y:S02]  /*3970*/  @!P3 IMAD R7, R12, R43, R4 ;  /* 0x0000002b0c07b224 */ /* 0x000fe400078e0204 */
[----:B------:R-:W-:-:S04]  /*3980*/  @!P3 IMAD.MOV.U32 R4, RZ, RZ, R32 ;  /* 0x000000ffff04b224 */ /* 0x000fc800078e0020 */
[----:B------:R-:W-:-:S04]  /*3990*/  @!P3 IMAD.WIDE.U32 R4, R34, R43, R4 ;  /* 0x0000002b2204b225 */ /* 0x000fc800078e0004 */
[----:B------:R-:W-:Y:S01]  /*39a0*/  @!P3 IMAD.IADD R5, R7, 0x1, R5 ;  /* 0x000000010705b824 */ /* 0x000fe200078e0205 */
[C---:B-1----:R-:W-:Y:S02]  /*39b0*/  @!P3 LEA R8, P4, R4.reuse, R8, 0x1 ;  /* 0x000000080408b211 */ /* 0x042fe400078808ff */
        /* <DEDUP_REMOVED lines=16> */
[----:B---3--:R-:W-:Y:S01]  /*3ac0*/  IMAD.MOV.U32 R8, RZ, RZ, R26 ;  /* 0x000000ffff087224 */ /* 0x008fe200078e001a */
[----:B------:R-:W-:Y:S01]  /*3ad0*/  PRMT R69, R14, 0x7610, R69 ;  /* 0x000076100e457816 */ /* 0x000fe20000000045 */
[----:B------:R-:W-:Y:S01]  /*3ae0*/  IMAD.MOV.U32 R9, RZ, RZ, R27 ;  /* 0x000000ffff097224 */ /* 0x000fe200078e001b */
[----:B------:R-:W-:Y:S01]  /*3af0*/  PRMT R78, R56, 0x7610, R78 ;  /* 0x00007610384e7816 */ /* 0x000fe2000000004e */
[----:B------:R-:W-:Y:S01]  /*3b00*/  IMAD.MOV.U32 R10, RZ, RZ, R24 ;  /* 0x000000ffff0a7224 */ /* 0x000fe200078e0018 */
[----:B------:R-:W-:Y:S01]  /*3b10*/  PRMT R77, R8, 0x7610, R77 ;  /* 0x00007610084d7816 */ /* 0x000fe2000000004d */
[----:B------:R-:W-:Y:S01]  /*3b20*/  IMAD.MOV.U32 R11, RZ, RZ, R25 ;  /* 0x000000ffff0b7224 */ /* 0x000fe200078e0019 */
[----:B------:R-:W-:-:S02]  /*3b30*/  PRMT R76, R9, 0x7610, R76 ;  /* 0x00007610094c7816 */ /* 0x000fc4000000004c */
[----:B------:R-:W-:Y:S02]  /*3b40*/  PRMT R75, R75, 0x5410, R10 ;  /* 0x000054104b4b7816 */ /* 0x000fe4000000000a */
[----:B------:R-:W-:Y:S01]  /*3b50*/  PRMT R71, R11, 0x7610, R71 ;  /* 0x000076100b477816 */ /* 0x000fe20000000047 */
[----:B------:R-:W-:Y:S06]  /*3b60*/  @!P3 BRA `(.L_x_4481) ;  /* 0x000000000004b947 */ /* 0x000fec0003800000 */
[----:B------:R-:W-:Y:S01]  /*3b70*/  BPT.TRAP 0x1 ;  /* 0x000000040000795c */ /* 0x000fe20000300000 */
.L_x_4481:
[----:B------:R-:W-:Y:S01]  /*3b80*/  IMAD R58, R23, 0x8, R2 ;  /* 0x00000008173a7824 */ /* 0x000fe200078e0202 */
[----:B------:R-:W-:Y:S01]  /*3b90*/  SHF.L.U32 R65, R188, 0x1f, RZ ;  /* 0x0000001fbc417819 */ /* 0x000fe200000006ff */
[----:B------:R-:W-:Y:S03]  /*3ba0*/  BSSY B1, `(.L_x_4482) ;  /* 0x0000003000017945 */ /* 0x000fe60003800000 */
[----:B------:R-:W0:Y:S02]  /*3bb0*/  SYNCS.PHASECHK.TRANS64.TRYWAIT P5, [R58+URZ+0x38890], R65 ;  /* 0x038890413a0075a7 */ /* 0x000e2400080a017f */
[----:B0-----:R-:W-:Y:S05]  /*3bc0*/  @!P5 BRA `(.L_x_4483) ;  /* 0x000001b0001cd947 */ /* 0x001fea0003800000 */
.L_x_4724:
[----:B------:R-:W-:Y:S05]  /*3bd0*/  BSYNC B1 ;  /* 0x0000000000017941 */ /* 0x000fea0003800000 */
.L_x_4482:
[----:B------:R-:W-:-:S03]  /*3be0*/  UMOV UR4, 0xffffffff ;  /* 0xffffffff00047882 */ /* 0x000fc60000000000 */
[----:B------:R-:W-:Y:S05]  /*3bf0*/  BRA.DIV UR4, `(.L_x_4484) ;  /* 0x000001b204247947 */ /* 0x000fea000b800000 */
[----:B------:R1:W2:Y:S04]  /*3c00*/  SHFL.IDX PT, R56, R13, RZ, 0x1c1f ;  /* 0x001c1fff0d387589 */ /* 0x0002a800000e0000 */
[----:B------:R-:W3:Y:S02]  /*3c10*/  SHFL.IDX PT, R67, R67, RZ, 0x1c1f ;  /* 0x001c1fff43437589 */ /* 0x000ee400000e0000 */
.L_x_4728:
        /* <DEDUP_REMOVED lines=33> */
[----:B------:R-:W-:Y:S02]  /*3e30*/  HADD2.F32 R76, -RZ, R76.H0_H0 ;  /* 0x2000004cff4c7230 */ /* 0x000fe40000004100 */
[----:B------:R-:W-:Y:S01]  /*3e40*/  FFMA.FTZ R64, R64, R69, R71 ;  /* 0x0000004540407223 */ /* 0x000fe20000010047 */
[----:B------:R-:W-:Y:S01]  /*3e50*/  HADD2.F32 R69, -RZ, R13.H1_H1 ;  /* 0x3000000dff457230 */ /* 0x000fe20000004100 */
[----:B------:R-:W-:Y:S01]  /*3e60*/  SHF.R.U32.HI R71, RZ, 0x10, R27 ;  /* 0x00000010ff477819 */ /* 0x000fe2000001161b */
[----:B------:R-:W-:Y:S01]  /*3e70*/  HADD2.F32 R13, -RZ, R9.H1_H1 ;  /* 0x30000009ff0d7230 */ /* 0x000fe20000004100 */
[----:B------:R-:W-:Y:S01]  /*3e80*/  SHF.R.U32.HI R73, RZ, 0x10, R7 ;  /* 0x00000010ff497819 */ /* 0x000fe20000011607 */
[----:B------:R-:W-:Y:S02]  /*3e90*/  HADD2.F32 R25, -RZ, R75.H0_H0 ;  /* 0x2000004bff197230 */ /* 0x000fe40000004100 */
[----:B------:R-:W-:Y:S01]  /*3ea0*/  FMUL.FTZ R74, R69, R72 ;  /* 0x00000048454a7220 */ /* 0x000fe20000410000 */
[----:B------:R-:W-:-:S02]  /*3eb0*/  HADD2.F32 R71, -RZ, R71.H0_H0 ;  /* 0x20000047ff477230 */ /* 0x000fc40000004100 */
[C---:B------:R-:W-:Y:S01]  /*3ec0*/  FMUL.FTZ R72, R13.reuse, R72 ;  /* 0x000000480d487220 */ /* 0x040fe20000410000 */
[----:B------:R-:W-:Y:S01]  /*3ed0*/  SHF.R.U64 R4, R4, 0x10, R5 ;  /* 0x0000001004047819 */ /* 0x000fe20000001205 */
[-C--:B------:R-:W-:Y:S01]  /*3ee0*/  FFMA.FTZ R13, R13, R70.reuse, -R74 ;  /* 0x000000460d0d7223 */ /* 0x080fe2000001084a */
[----:B------:R-:W-:Y:S02]  /*3ef0*/  HADD2.F32 R24, -RZ, R24.H0_H0 ;  /* 0x20000018ff187230 */ /* 0x000fe40000004100 */
[----:B------:R-:W-:Y:S01]  /*3f00*/  FFMA.FTZ R9, R69, R70, R72 ;  /* 0x0000004645097223 */ /* 0x000fe20000010048 */
[----:B------:R-:W-:Y:S01]  /*3f10*/  IMAD.MOV.U32 R70, RZ, RZ, R15 ;  /* 0x000000ffff467224 */ /* 0x000fe200078e000f */
[----:B------:R-:W-:Y:S01]  /*3f20*/  SHF.R.U64 R26, R26, 0x10, R27 ;  /* 0x000000101a1a7819 */ /* 0x000fe2000000121b */
[----:B------:R-:W-:Y:S01]  /*3f30*/  IMAD.MOV.U32 R69, RZ, RZ, R11 ;  /* 0x000000ffff457224 */ /* 0x000fe200078e000b */
[----:B------:R-:W-:Y:S01]  /*3f40*/  SHF.R.U64 R7, R6, 0x10, R7 ;  /* 0x0000001006077819 */ /* 0x000fe20000001207 */
[----:B------:R-:W-:Y:S01]  /*3f50*/  HADD2.F32 R72, -RZ, R78.H0_H0 ;  /* 0x2000004eff487230 */ /* 0x000fe20000004100 */
[----:B------:R-:W-:Y:S01]  /*3f60*/  F2FP.F16.F32.PACK_AB R13, R13, R68 ;  /* 0x000000440d0d723e */ /* 0x000fe200000000ff */
[----:B------:R-:W-:Y:S01]  /*3f70*/  HADD2.F32 R11, -RZ, R70.H0_H0 ;  /* 0x20000046ff0b7230 */ /* 0x000fe20000004100 */
[----:B------:R-:W-:Y:S01]  /*3f80*/  F2FP.F16.F32.PACK_AB R64, R9, R64 ;  /* 0x000000400940723e */ /* 0x000fe200000000ff */
[----:B------:R-:W-:-:S02]  /*3f90*/  HADD2.F32 R15, -RZ, R69.H0_H0 ;  /* 0x20000045ff0f7230 */ /* 0x000fc40000004100 */
[----:B------:R-:W-:Y:S02]  /*3fa0*/  HADD2.F32 R70, -RZ, R70.H1_H1 ;  /* 0x30000046ff467230 */ /* 0x000fe40000004100 */
[-C--:B------:R-:W-:Y:S01]  /*3fb0*/  FMUL.FTZ R74, R11, R76.reuse ;  /* 0x0000004c0b4a7220 */ /* 0x080fe20000410000 */
[----:B------:R-:W-:Y:S02]  /*3fc0*/  HADD2.F32 R4, -RZ, R4.H0_H0 ;  /* 0x20000004ff047230 */ /* 0x000fe40000004100 */
[C---:B------:R-:W-:Y:S01]  /*3fd0*/  FMUL.FTZ R76, R15.reuse, R76 ;  /* 0x0000004c0f4c7220 */ /* 0x040fe20000410000 */
[----:B------:R-:W-:Y:S02]  /*3fe0*/  HADD2.F32 R27, -RZ, R77.H1_H1 ;  /* 0x3000004dff1b7230 */ /* 0x000fe40000004100 */
[-C--:B------:R-:W-:Y:S01]  /*3ff0*/  FFMA.FTZ R15, R15, R72.reuse, -R74 ;  /* 0x000000480f0f7223 */ /* 0x080fe2000001084a */
[----:B------:R-:W-:Y:S02]  /*4000*/  HADD2.F32 R7, -RZ, R7.H0_H0 ;  /* 0x20000007ff077230 */ /* 0x000fe40000004100 */
[----:B------:R-:W-:Y:S01]  /*4010*/  FFMA.FTZ R11, R11, R72, R76 ;  /* 0x000000480b0b7223 */ /* 0x000fe2000001004c */
[----:B------:R-:W-:-:S02]  /*4020*/  HADD2.F32 R72, -RZ, R69.H1_H1 ;  /* 0x30000045ff487230 */ /* 0x000fc40000004100 */
[----:B------:R-:W-:Y:S02]  /*4030*/  HADD2.F32 R69, -RZ, R73.H0_H0 ;  /* 0x20000049ff457230 */ /* 0x000fe40000004100 */
[-C--:B------:R-:W-:Y:S01]  /*4040*/  FMUL.FTZ R73, R70, R71.reuse ;  /* 0x0000004746497220 */ /* 0x080fe20000410000 */
[----:B------:R-:W-:Y:S02]  /*4050*/  IMAD.MOV.U32 R9, RZ, RZ, R13 ;  /* 0x000000ffff097224 */ /* 0x000fe400078e000d */
[C---:B------:R-:W-:Y:S01]  /*4060*/  FMUL.FTZ R71, R72.reuse, R71 ;  /* 0x0000004748477220 */ /* 0x040fe20000410000 */
[----:B------:R-:W-:Y:S02]  /*4070*/  IMAD.MOV.U32 R13, RZ, RZ, R64 ;  /* 0x000000ffff0d7224 */ /* 0x000fe400078e0040 */
[-C--:B------:R-:W-:Y:S01]  /*4080*/  FFMA.FTZ R72, R72, R69.reuse, -R73 ;  /* 0x0000004548487223 */ /* 0x080fe20000010849 */
[----:B------:R-:W-:Y:S02]  /*4090*/  HADD2.F32 R73, -RZ, R75.H1_H1 ;  /* 0x3000004bff497230 */ /* 0x000fe40000004100 */
[----:B------:R-:W-:Y:S01]  /*40a0*/  FFMA.FTZ R70, R70, R69, R71 ;  /* 0x0000004546467223 */ /* 0x000fe20000010047 */
[----:B------:R-:W-:-:S02]  /*40b0*/  IMAD.MOV.U32 R69, RZ, RZ, R12 ;  /* 0x000000ffff457224 */ /* 0x000fc400078e000c */
[----:B------:R-:W-:Y:S01]  /*40c0*/  IMAD.MOV.U32 R71, RZ, RZ, R8 ;  /* 0x000000ffff477224 */ /* 0x000fe200078e0008 */
[----:B------:R-:W-:Y:S02]  /*40d0*/  F2FP.F16.F32.PACK_AB R15, R72, R15 ;  /* 0x0000000f480f723e */ /* 0x000fe400000000ff */
[----:B------:R-:W-:Y:S01]  /*40e0*/  HADD2.F32 R8, -RZ, R69.H0_H0 ;  /* 0x20000045ff087230 */ /* 0x000fe20000004100 */
[----:B------:R-:W-:Y:S01]  /*40f0*/  F2FP.F16.F32.PACK_AB R70, R70, R11 ;  /* 0x0000000b4646723e */ /* 0x000fe200000000ff */
[--C-:B------:R-:W-:Y:S02]  /*4100*/  HADD2.F32 R12, -RZ, R71.reuse.H0_H0 ;  /* 0x20000047ff0c7230 */ /* 0x100fe40000004100 */
[----:B------:R-:W-:Y:S02]  /*4110*/  HADD2.F32 R5, -RZ, R71.H1_H1 ;  /* 0x30000047ff057230 */ /* 0x000fe40000004100 */
[----:B------:R-:W-:Y:S01]  /*4120*/  FMUL.FTZ R75, R8, R73 ;  /* 0x00000049084b7220 */ /* 0x000fe20000410000 */
[----:B------:R-:W-:-:S02]  /*4130*/  IMAD.MOV.U32 R11, RZ, RZ, R15 ;  /* 0x000000ffff0b7224 */ /* 0x000fc400078e000f */
[C---:B------:R-:W-:Y:S01]  /*4140*/  FMUL.FTZ R73, R12.reuse, R73 ;  /* 0x000000490c497220 */ /* 0x040fe20000410000 */
[----:B------:R-:W-:Y:S02]  /*4150*/  IMAD.MOV.U32 R15, RZ, RZ, R70 ;  /* 0x000000ffff0f7224 */ /* 0x000fe400078e0046 */
        /* <DEDUP_REMOVED lines=16> */
[----:B------:R-:W-:Y:S02]  /*4260*/  IMAD.MOV.U32 R8, RZ, RZ, R12 ;  /* 0x000000ffff087224 */ /* 0x000fe400078e000c */
[C---:B------:R-:W-:Y:S01]  /*4270*/  FMUL.FTZ R69, R4.reuse, R69 ;  /* 0x0000004504457220 */ /* 0x040fe20000410000 */
[-C--:B------:R-:W-:Y:S01]  /*4280*/  FFMA.FTZ R4, R4, R27.reuse, -R71 ;  /* 0x0000001b04047223 */ /* 0x080fe20000010847 */
[----:B------:R-:W-:Y:S02]  /*4290*/  IMAD.MOV.U32 R12, RZ, RZ, R25 ;  /* 0x000000ffff0c7224 */ /* 0x000fe400078e0019 */
        /* <DEDUP_REMOVED lines=8> */
[----:B------:R-:W-:Y:S02]  /*4320*/  IMAD.MOV.U32 R10, RZ, RZ, R14 ;  /* 0x000000ffff0a7224 */ /* 0x000fe400078e000e */
[----:B------:R-:W-:-:S07]  /*4330*/  IMAD.MOV.U32 R14, RZ, RZ, R27 ;  /* 0x000000ffff0e7224 */ /* 0x000fce00078e001b */
.L_x_4486:
[----:B------:R-:W-:Y:S05]  /*4340*/  BSYNC B1 ;  /* 0x0000000000017941 */ /* 0x000fea0003800000 */
.L_x_4485:
        /* <DEDUP_REMOVED lines=10> */
.L_x_4466:
[----:B------:R-:W-:-:S06]  /*43f0*/  UISETP.NE.AND UP0, UPT, UR37, 0x3, UPT ;  /* 0x000000032500788c */ /* 0x000fcc000bf05270 */
[----:B------:R-:W-:-:S13]  /*4400*/  PLOP3.LUT P3, PT, PT, PT, UP0, 0x80, 0x0 ;  /* 0x000000000000781c */ /* 0x000fda0003f6f008 */
[----:B------:R-:W-:Y:S05]  /*4410*/  @!P3 BRA `(.L_x_4487) ;  /* 0x000000000004b947 */ /* 0x000fea0003800000 */
[----:B------:R-:W-:Y:S01]  /*4420*/  BPT.TRAP 0x1 ;  /* 0x000000040000795c */ /* 0x000fe20000300000 */
.L_x_4487:
[----:B------:R-:W-:Y:S01]  /*4430*/  IMAD R58, R23, 0x8, R2 ;  /* 0x00000008173a7824 */ /* 0x000fe200078e0202 */
[----:B------:R-:W-:Y:S01]  /*4440*/  SHF.L.U32 R65, R188, 0x1f, RZ ;  /* 0x0000001fbc417819 */ /* 0x000fe200000006ff */
[----:B------:R-:W-:Y:S01]  /*4450*/  BSSY B1, `(.L_x_4488) ;  /* 0x0000004000017945 */ /* 0x000fe20003800000 */
[----:B------:R-:W-:Y:S02]  /*4460*/  SHF.R.S32.HI R62, RZ, 0x1f, R60 ;  /* 0x0000001fff3e7819 */ /* 0x000fe4000001143c */
[----:B------:R-:W1:Y:S02]  /*4470*/  SYNCS.PHASECHK.TRANS64.TRYWAIT P2, [R58+URZ+0x38890], R65 ;  /* 0x038890413a0075a7 */ /* 0x000e64000804017f */
[----:B-1----:R-:W-:Y:S05]  /*4480*/  @!P2 BRA `(.L_x_4489) ;  /* 0x000001a80048a947 */ /* 0x002fea0003800000 */
.L_x_4729:
[----:B------:R-:W-:Y:S05]  /*4490*/  BSYNC B1 ;  /* 0x0000000000017941 */ /* 0x000fea0003800000 */
.L_x_4488:
        /* <DEDUP_REMOVED lines=24> */
.L_x_4733:
        /* <DEDUP_REMOVED lines=18> */
.L_x_4474:
[----:B------:R-:W-:Y:S05]  /*4740*/  BSYNC B0 ;  /* 0x0000000000007941 */ /* 0x000fea0003800000 */
.L_x_4465:
        /* <DEDUP_REMOVED lines=17> */
.L_x_4492:
[----:B------:R-:W-:Y:S05]  /*4860*/  BSYNC B0 ;  /* 0x0000000000007941 */ /* 0x000fea0003800000 */
.L_x_4491:
[----:B------:R-:W1:Y:S01]  /*4870*/  SYNCS.PHASECHK.TRANS64.TRYWAIT P3, [R58+URZ+0x388b0], R65 ;  /* 0x0388b0413a0075a7 */ /* 0x000e62000806017f */
[----:B------:R-:W-:Y:S04]  /*4880*/  BSSY B0, `(.L_x_4493) ;  /* 0x0000002000007945 */ /* 0x000fe80003800000 */
[----:B-1----:R-:W-:Y:S05]  /*4890*/  @!P3 BRA `(.L_x_4494) ;  /* 0x000001a4009cb947 */ /* 0x002fea0003800000 */
.L_x_4734:
[----:B------:R-:W-:Y:S05]  /*48a0*/  BSYNC B0 ;  /* 0x0000000000007941 */ /* 0x000fea0003800000 */
.L_x_4493:
        /* <DEDUP_REMOVED lines=21> */
[----:B------:R-:W4:Y:S04]  /*4a00*/  LDL R26, [R1] ;  /* 0x00000000011a7983 */ /* 0x000f280000100800 */
[----:B------:R-:W5:Y:S04]  /*4a10*/  LDL R64, [R1+0x4] ;  /* 0x0000040001407983 */ /* 0x000f680000100800 */
[----:B------:R-:W5:Y:S01]  /*4a20*/  LDL R57, [R1+0x8] ;  /* 0x0000080001397983 */ /* 0x000f620000100800 */
[----:B------:R-:W-:Y:S01]  /*4a30*/  LOP3.LUT P3, RZ, R191, 0x4, RZ, 0xc0, !PT ;  /* 0x00000004bfff7812 */ /* 0x000fe2000786c0ff */
[----:B------:R-:W-:Y:S01]  /*4a40*/  IMAD R5, R23, 0x8000, R46 ;  /* 0x0000800017057824 */ /* 0x000fe200078e022e */
[----:B------:R-:W-:Y:S01]  /*4a50*/  ULDC UR4, c[0x0][0x320] ;  /* 0x0000c80000047ab9 */ /* 0x000fe20000000800 */
[----:B------:R-:W5:Y:S02]  /*4a60*/  LDL R56, [R1+0xc] ;  /* 0x00000c0001387983 */ /* 0x000f640000100800 */
[----:B------:R-:W-:-:S02]  /*4a70*/  VIADD R15, R5, 0x20 ;  /* 0x00000020050f7836 */ /* 0x000fc40000000000 */
[----:B------:R-:W5:Y:S01]  /*4a80*/  LDL R27, [R1+0x10] ;  /* 0x00001000011b7983 */ /* 0x000f620000100800 */
[C---:B---3--:R-:W-:Y:S01]  /*4a90*/  IMAD R14, R5.reuse, 0x2, R2 ;  /* 0x00000002050e7824 */ /* 0x048fe200078e0202 */
[----:B------:R-:W-:Y:S02]  /*4aa0*/  ISETP.GE.AND P5, PT, R22, UR4, PT ;  /* 0x0000000416007c0c */ /* 0x000fe4000bfa6270 */
[----:B------:R-:W3:Y:S02]  /*4ab0*/  LDL R61, [R1+0x18] ;  /* 0x00001800013d7983 */ /* 0x000ee40000100800 */
[----:B------:R-:W-:Y:S01]  /*4ac0*/  @P3 VIADD R15, R5, 0xffffffe0 ;  /* 0xffffffe0050f3836 */ /* 0x000fe20000000000 */
[C---:B------:R-:W-:Y:S01]  /*4ad0*/  ISETP.GE.AND P3, PT, R18.reuse, UR4, PT ;  /* 0x0000000412007c0c */ /* 0x040fe2000bf66270 */
[----:B------:R-:W3:Y:S04]  /*4ae0*/  LDL R60, [R1+0x1c] ;  /* 0x00001c00013c7983 */ /* 0x000ee80000100800 */
[----:B------:R-:W3:Y:S08]  /*4af0*/  LDL R59, [R1+0x20] ;  /* 0x00002000013b7983 */ /* 0x000ef00000100800 */
[----:B------:R-:W1:Y:S01]  /*4b00*/  @!P3 LDS.128 R4, [R14+0x400] ;  /* 0x000400000e04b984 */ /* 0x000e620000000c00 */
[----:B0-----:R-:W-:-:S04]  /*4b10*/  @!P3 LEA R8, P4, R18, R25, 0x1 ;  /* 0x000000191208b211 */ /* 0x001fc800078808ff */
[----:B--2---:R-:W-:Y:S02]  /*4b20*/  @!P3 LEA.HI.X R9, R18, R24, R19, 0x1, P4 ;  /* 0x000000181209b211 */ /* 0x004fe400020f0c13 */
[----:B------:R-:W-:-:S04]  /*4b30*/  @!P5 LEA R12, P4, R22, R25, 0x1 ;  /* 0x00000019160cd211 */ /* 0x000fc800078808ff */
[----:B------:R-:W-:Y:S02]  /*4b40*/  @!P5 LEA.HI.X R13, R22, R24, R193, 0x1, P4 ;  /* 0x00000018160dd211 */ /* 0x000fe400020f0cc1 */
[C---:B------:R-:W-:Y:S01]  /*4b50*/  ISETP.GE.AND P4, PT, R212.reuse, UR4, PT ;  /* 0x00000004d4007c0c */ /* 0x040fe2000bf86270 */
[----:B------:R-:W-:Y:S01]  /*4b60*/  IMAD R15, R15, 0x2, R2 ;  /* 0x000000020f0f7824 */ /* 0x000fe200078e0202 */
[----:B-1----:R0:W-:Y:S04]  /*4b70*/  @!P3 ST.E.128 desc[UR42][R8.64], R4 ;  /* 0x000000040800b985 */ /* 0x0021e8000c101d2a */
[----:B------:R-:W1:Y:S07]  /*4b80*/  @!P5 LDS.128 R4, [R15+0x400] ;  /* 0x000400000f04d984 */ /* 0x000e6e0000000c00 */
[----:B0-----:R-:W-:-:S05]  /*4b90*/  @!P4 LEA R8, P3, R212, R25, 0x1 ;  /* 0x00000019d408c211 */ /* 0x001fca00078608ff */
[----:B------:R-:W-:Y:S01]  /*4ba0*/  @!P4 IMAD.X R9, R24, 0x1, R229, P3 ;  /* 0x000000011809c824 */ /* 0x000fe200018e06e5 */
[----:B------:R-:W-:-:S13]  /*4bb0*/  ISETP.GE.AND P3, PT, R211, UR4, PT ;  /* 0x00000004d3007c0c */ /* 0x000fda000bf66270 */
[----:B------:R-:W-:Y:S01]  /*4bc0*/  @!P3 LEA R10, P6, R211, R25, 0x1 ;  /* 0x00000019d30ab211 */ /* 0x000fe200078c08ff */
[----:B-1----:R-:W-:Y:S04]  /*4bd0*/  @!P5 ST.E.128 desc[UR42][R12.64], R4 ;  /* 0x000000040c00d985 */ /* 0x002fe8000c101d2a */
[----:B------:R-:W0:Y:S01]  /*4be0*/  @!P4 LDS.128 R4, [R14+0x2400] ;  /* 0x002400000e04c984 */ /* 0x000e220000000c00 */
[----:B------:R-:W-:-:S03]  /*4bf0*/  ISETP.GE.AND P5, PT, R210, UR4, PT ;  /* 0x00000004d2007c0c */ /* 0x000fc6000bfa6270 */
[----:B0-----:R-:W-:Y:S04]  /*4c00*/  @!P4 ST.E.128 desc[UR42][R8.64], R4 ;  /* 0x000000040800c985 */ /* 0x001fe8000c101d2a */
[----:B------:R-:W0:Y:S01]  /*4c10*/  @!P3 LDS.128 R4, [R15+0x2400] ;  /* 0x002400000f04b984 */ /* 0x000e220000000c00 */
[----:B----4-:R-:W-:-:S03]  /*4c20*/  @!P3 IMAD.X R11, R24, 0x1, R26, P6 ;  /* 0x00000001180bb824 */ /* 0x010fc600030e061a */
[----:B------:R-:W2:Y:S01]  /*4c30*/  LDL R26, [R1+0x14] ;  /* 0x00001400011a7983 */ /* 0x000ea20000100800 */
[----:B------:R-:W-:Y:S02]  /*4c40*/  ISETP.GE.AND P4, PT, R209, UR4, PT ;  /* 0x00000004d1007c0c */ /* 0x000fe4000bf86270 */
[----:B------:R-:W-:Y:S01]  /*4c50*/  @!P5 LEA R12, P6, R210, R25, 0x1 ;  /* 0x00000019d20cd211 */ /* 0x000fe200078c08ff */
[----:B0-----:R-:W-:Y:S04]  /*4c60*/  @!P3 ST.E.128 desc[UR42][R10.64], R4 ;  /* 0x000000040a00b985 */ /* 0x001fe8000c101d2a */
[----:B------:R-:W0:Y:S01]  /*4c70*/  @!P5 LDS.128 R4, [R14+0x4400] ;  /* 0x004400000e04d984 */ /* 0x000e220000000c00 */
[----:B-----5:R-:W-:-:S05]  /*4c80*/  @!P5 IMAD.X R13, R24, 0x1, R64, P6 ;  /* 0x00000001180dd824 */ /* 0x020fca00030e0640 */
[----:B------:R-:W-:-:S05]  /*4c90*/  @!P4 LEA R8, P6, R209, R25, 0x1 ;  /* 0x00000019d108c211 */ /* 0x000fca00078c08ff */
[----:B------:R-:W-:Y:S02]  /*4ca0*/  @!P4 IMAD.X R9, R24, 0x1, R57, P6 ;  /* 0x000000011809c824 */ /* 0x000fe400030e0639 */
[----:B------:R-:W4:Y:S04]  /*4cb0*/  LDL R57, [R1+0x24] ;  /* 0x0000240001397983 */ /* 0x000f280000100800 */
[----:B0-----:R-:W-:Y:S04]  /*4cc0*/  @!P5 ST.E.128 desc[UR42][R12.64], R4 ;  /* 0x000000040c00d985 */ /* 0x001fe8000c101d2a */
[----:B------:R-:W0:Y:S01]  /*4cd0*/  @!P4 LDS.128 R4, [R15+0x4400] ;  /* 0x004400000f04c984 */ /* 0x000e220000000c00 */
[----:B------:R-:W-:-:S13]  /*4ce0*/  ISETP.GE.AND P3, PT, R208, UR4, PT ;  /* 0x00000004d0007c0c */ /* 0x000fda000bf66270 */
[----:B------:R-:W-:Y:S01]  /*4cf0*/  @!P3 LEA R10, P6, R208, R25, 0x1 ;  /* 0x00000019d00ab211 */ /* 0x000fe200078c08ff */
[----:B0-----:R-:W-:Y:S04]  /*4d00*/  @!P4 ST.E.128 desc[UR42][R8.64], R4 ;  /* 0x000000040800c985 */ /* 0x001fe8000c101d2a */
[----:B------:R-:W0:Y:S01]  /*4d10*/  @!P3 LDS.128 R4, [R14+0x6400] ;  /* 0x006400000e04b984 */ /* 0x000e220000000c00 */
[----:B------:R-:W-:-:S03]  /*4d20*/  @!P3 IMAD.X R11, R24, 0x1, R56, P6 ;  /* 0x00000001180bb824 */ /* 0x000fc600030e0638 */
[----:B------:R-:W5:Y:S01]  /*4d30*/  LDL R56, [R1+0x28] ;  /* 0x0000280001387983 */ /* 0x000f620000100800 */
[----:B------:R-:W-:-:S13]  /*4d40*/  ISETP.GE.AND P5, PT, R207, UR4, PT ;  /* 0x00000004cf007c0c */ /* 0x000fda000bfa6270 */
[----:B------:R-:W-:Y:S01]  /*4d50*/  @!P5 LEA R12, P6, R207, R25, 0x1 ;  /* 0x00000019cf0cd211 */ /* 0x000fe200078c08ff */
[----:B0-----:R-:W-:Y:S04]  /*4d60*/  @!P3 ST.E.128 desc[UR42][R10.64], R4 ;  /* 0x000000040a00b985 */ /* 0x001fe8000c101d2a */
[----:B------:R-:W0:Y:S01]  /*4d70*/  @!P5 LDS.128 R4, [R15+0x6400] ;  /* 0x006400000f04d984 */ /* 0x000e220000000c00 */
[----:B------:R-:W-:-:S03]  /*4d80*/  @!P5 IMAD.X R13, R24, 0x1, R27, P6 ;  /* 0x00000001180dd824 */ /* 0x000fc600030e061b */
[----:B------:R-:W5:Y:S01]  /*4d90*/  LDL R27, [R1+0x2c] ;  /* 0x00002c00011b7983 */ /* 0x000f620000100800 */
[----:B------:R-:W-:-:S13]  /*4da0*/  ISETP.GE.AND P4, PT, R206, UR4, PT ;  /* 0x00000004ce007c0c */ /* 0x000fda000bf86270 */
[-C--:B------:R-:W-:Y:S01]  /*4db0*/  @!P4 LEA R8, P6, R206, R25.reuse, 0x1 ;  /* 0x00000019ce08c211 */ /* 0x080fe200078c08ff */
[----:B0-----:R-:W-:Y:S04]  /*4dc0*/  @!P5 ST.E.128 desc[UR42][R12.64], R4 ;  /* 0x000000040c00d985 */ /* 0x001fe8000c101d2a */
[----:B------:R-:W0:Y:S01]  /*4dd0*/  @!P4 LDS.128 R4, [R14+0x8400] ;  /* 0x008400000e04c984 */ /* 0x000e220000000c00 */
[C---:B------:R-:W-:Y:S02]  /*4de0*/  ISETP.GE.AND P3, PT, R205.reuse, UR4, PT ;  /* 0x00000004cd007c0c */ /* 0x040fe4000bf66270 */
[----:B------:R-:W-:Y:S01]  /*4df0*/  ISETP.GE.AND P5, PT, R204, UR4, PT ;  /* 0x00000004cc007c0c */ /* 0x000fe2000bfa6270 */
[----:B--2---:R-:W-:Y:S02]  /*4e00*/  @!P4 IMAD.X R9, R24, 0x1, R26, P6 ;  /* 0x000000011809c824 */ /* 0x004fe400030e061a */
[----:B------:R-:W2:Y:S04]  /*4e10*/  LDL R26, [R1+0x30] ;  /* 0x00003000011a7983 */ /* 0x000ea80000100800 */
[----:B0-----:R-:W-:Y:S04]  /*4e20*/  @!P4 ST.E.128 desc[UR42][R8.64], R4 ;  /* 0x000000040800c985 */ /* 0x001fe8000c101d2a */
[----:B------:R-:W0:Y:S01]  /*4e30*/  @!P3 LDS.128 R4, [R15+0x8400] ;  /* 0x008400000f04b984 */ /* 0x000e220000000c00 */
[----:B------:R-:W-:-:S05]  /*4e40*/  @!P3 LEA R10, P6, R205, R25, 0x1 ;  /* 0x00000019cd0ab211 */ /* 0x000fca00078c08ff */
[----:B---3--:R-:W-:Y:S01]  /*4e50*/  @!P3 IMAD.X R11, R24, 0x1, R61, P6 ;  /* 0x00000001180bb824 */ /* 0x008fe200030e063d */
[----:B------:R-:W-:Y:S02]  /*4e60*/  ISETP.GE.AND P4, PT, R203, UR4, PT ;  /* 0x00000004cb007c0c */ /* 0x000fe4000bf86270 */
[----:B------:R-:W-:Y:S02]  /*4e70*/  @!P5 LEA R12, P6, R204, R25, 0x1 ;  /* 0x00000019cc0cd211 */ /* 0x000fe400078c08ff */
[----:B0-----:R-:W-:Y:S04]  /*4e80*/  @!P3 ST.E.128 desc[UR42][R10.64], R4 ;  /* 0x000000040a00b985 */ /* 0x001fe8000c101d2a */
[----:B------:R-:W0:Y:S01]  /*4e90*/  @!P5 LDS.128 R4, [R14+0xa400] ;  /* 0x00a400000e04d984 */ /* 0x000e220000000c00 */
[----:B------:R-:W-:Y:S01]  /*4ea0*/  @!P5 IMAD.X R13, R24, 0x1, R60, P6 ;  /* 0x00000001180dd824 */ /* 0x000fe200030e063c */
[----:B------:R-:W-:-:S03]  /*4eb0*/  ISETP.GE.AND P3, PT, R202, UR4, PT ;  /* 0x00000004ca007c0c */ /* 0x000fc6000bf66270 */
[----:B------:R-:W-:Y:S01]  /*4ec0*/  @!P4 LEA R8, P6, R203, R25, 0x1 ;  /* 0x00000019cb08c211 */ /* 0x000fe200078c08ff */
[----:B0-----:R-:W-:Y:S04]  /*4ed0*/  @!P5 ST.E.128 desc[UR42][R12.64], R4 ;  /* 0x000000040c00d985 */ /* 0x001fe8000c101d2a */
[----:B------:R-:W0:Y:S01]  /*4ee0*/  @!P4 LDS.128 R4, [R15+0xa400] ;  /* 0x00a400000f04c984 */ /* 0x000e220000000c00 */
[----:B------:R-:W-:Y:S01]  /*4ef0*/  @!P4 IMAD.X R9, R24, 0x1, R59, P6 ;  /* 0x000000011809c824 */ /* 0x000fe200030e063b */
[----:B------:R-:W-:-:S03]  /*4f00*/  ISETP.GE.AND P5, PT, R216, UR4, PT ;  /* 0x00000004d8007c0c */ /* 0x000fc6000bfa6270 */
[----:B------:R-:W-:Y:S01]  /*4f10*/  @!P3 LEA R10, P6, R202, R25, 0x1 ;  /* 0x00000019ca0ab211 */ /* 0x000fe200078c08ff */
[----:B0-----:R-:W-:Y:S04]  /*4f20*/  @!P4 ST.E.128 desc[UR42][R8.64], R4 ;  /* 0x000000040800c985 */ /* 0x001fe8000c101d2a */
[----:B------:R-:W0:Y:S01]  /*4f30*/  @!P3 LDS.128 R4, [R14+0xc400] ;  /* 0x00c400000e04b984 */ /* 0x000e220000000c00 */
[----:B----4-:R-:W-:Y:S01]  /*4f40*/  @!P3 IMAD.X R11, R24, 0x1, R57, P6 ;  /* 0x00000001180bb824 */ /* 0x010fe200030e0639 */
[----:B------:R-:W-:-:S03]  /*4f50*/  ISETP.GE.AND P4, PT, R215, UR4, PT ;  /* 0x00000004d7007c0c */ /* 0x000fc6000bf86270 */
[----:B------:R-:W-:Y:S01]  /*4f60*/  @!P5 LEA R12, P6, R216, R25, 0x1 ;  /* 0x00000019d80cd211 */ /* 0x000fe200078c08ff */
[----:B0-----:R-:W-:Y:S04]  /*4f70*/  @!P3 ST.E.128 desc[UR42][R10.64], R4 ;  /* 0x000000040a00b985 */ /* 0x001fe8000c101d2a */
[----:B------:R-:W0:Y:S01]  /*4f80*/  @!P5 LDS.128 R4, [R15+0xc400] ;  /* 0x00c400000f04d984 */ /* 0x000e220000000c00 */
[----:B-----5:R-:W-:Y:S01]  /*4f90*/  @!P5 IMAD.X R13, R24, 0x1, R56, P6 ;  /* 0x00000001180dd824 */ /* 0x020fe200030e0638 */
[----:B------:R-:W-:-:S03]  /*4fa0*/  ISETP.GE.AND P3, PT, R214, UR4, PT ;  /* 0x00000004d6007c0c */ /* 0x000fc6000bf66270 */
[----:B------:R-:W-:Y:S01]  /*4fb0*/  @!P4 LEA R8, P6, R215, R25, 0x1 ;  /* 0x00000019d708c211 */ /* 0x000fe200078c08ff */
[----:B0-----:R-:W-:Y:S04]  /*4fc0*/  @!P5 ST.E.128 desc[UR42][R12.64], R4 ;  /* 0x000000040c00d985 */ /* 0x001fe8000c101d2a */
[----:B------:R-:W0:Y:S01]  /*4fd0*/  @!P4 LDS.128 R4, [R14+0xe400] ;  /* 0x00e400000e04c984 */ /* 0x000e220000000c00 */
[----:B------:R-:W-:-:S04]  /*4fe0*/  @!P4 IMAD.X R9, R24, 0x1, R27, P6 ;  /* 0x000000011809c824 */ /* 0x000fc800030e061b */
[----:B------:R-:W-:Y:S01]  /*4ff0*/  @!P3 LEA R10, P6, R214, R25, 0x1 ;  /* 0x00000019d60ab211 */ /* 0x000fe200078c08ff */
[----:B0-----:R-:W-:Y:S04]  /*5000*/  @!P4 ST.E.128 desc[UR42][R8.64], R4 ;  /* 0x000000040800c985 */ /* 0x001fe8000c101d2a */
[----:B------:R-:W0:Y:S01]  /*5010*/  @!P3 LDS.128 R4, [R15+0xe400] ;  /* 0x00e400000f04b984 */ /* 0x000e220000000c00 */
[----:B--2---:R-:W-:-:S05]  /*5020*/  @!P3 IMAD.X R11, R24, 0x1, R26, P6 ;  /* 0x00000001180bb824 */ /* 0x004fca00030e061a */
[----:B0-----:R4:W-:Y:S02]  /*5030*/  @!P3 ST.E.128 desc[UR42][R10.64], R4 ;  /* 0x000000040a00b985 */ /* 0x0019e4000c101d2a */
.L_x_4496:
[----:B------:R-:W-:Y:S05]  /*5040*/  BSYNC B0 ;  /* 0x0000000000007941 */ /* 0x000fea0003800000 */
.L_x_4495:
        /* <DEDUP_REMOVED lines=17> */
.L_x_4460:
[----:B------:R-:W-:Y:S04]  /*5160*/  BSSY B0, `(.L_x_4498) ;  /* 0x0000004000007945 */ /* 0x000fe80003800000 */
[----:B------:R-:W-:Y:S05]  /*5170*/  @P2 BRA `(.L_x_4499) ;  /* 0x0000000000082947 */ /* 0x000fea0003800000 */
[----:B------:R-:W4:Y:S02]  /*5180*/  FENCE.VIEW.ASYNC.G ;  /* 0x00000000000073c6 */ /* 0x000f240000000100 */
[----:B----4-:R-:W-:Y:S06]  /*5190*/  BAR.ARV 0xc, 0x180 ;  /* 0x0306000000007b1d */ /* 0x010fec0000002000 */
.L_x_4499:
[----:B------:R-:W-:Y:S05]  /*51a0*/  BSYNC B0 ;  /* 0x0000000000007941 */ /* 0x000fea0003800000 */
.L_x_4498:
        /* <DEDUP_REMOVED lines=38> */
.L_x_4503:
[----:B------:R-:W-:Y:S05]  /*5410*/  BSYNC B0 ;  /* 0x0000000000007941 */ /* 0x000fea0003800000 */
.L_x_4502:
        /* <DEDUP_REMOVED lines=45> */
[----:B---3--:R-:W-:Y:S02]  /*56f0*/  CS2R R66, SRZ ;  /* 0x0000000000427805 */ /* 0x008fe4000001ff00 */
        /* <DEDUP_REMOVED lines=26> */
[----:B------:R-:W-:Y:S02]  /*58a0*/  IMAD.MOV.U32 R7, RZ, RZ, 0x40000040 ;  /* 0x40000040ff077424 */ /* 0x000fe400078e00ff */
[----:B------:R-:W-:Y:S01]  /*58b0*/  IMAD.MOV.U32 R11, RZ, RZ, 0x40000040 ;  /* 0x40000040ff0b7424 */ /* 0x000fe200078e00ff */
[----:B------:R-:W-:Y:S01]  /*58c0*/  BAR.SYNC.DEFER_BLOCKING 0xe, 0x100 ;  /* 0x0384000000007b1d */ /* 0x000fe20000010000 */
[----:B------:R-:W-:Y:S01]  /*58d0*/  IMAD.MOV.U32 R9, RZ, RZ, 0x40000040 ;  /* 0x40000040ff097424 */ /* 0x000fe200078e00ff */
[----:B------:R-:W-:Y:S01]  /*58e0*/  R2UR UR7, R7 ;  /* 0x00000000070772ca */ /* 0x000fe200000e0000 */
[----:B------:R-:W-:Y:S01]  /*58f0*/  IMAD.MOV.U32 R7, RZ, RZ, 0x40000040 ;  /* 0x40000040ff077424 */ /* 0x000fe200078e00ff */
[----:B------:R-:W-:Y:S01]  /*5900*/  R2UR UR15, R11 ;  /* 0x000000000b0f72ca */ /* 0x000fe200000e0000 */
[----:B------:R-:W-:Y:S01]  /*5910*/  IMAD.MOV.U32 R11, RZ, RZ, 0x40000040 ;  /* 0x40000040ff0b7424 */ /* 0x000fe200078e00ff */
[----:B------:R-:W-:Y:S01]  /*5920*/  R2UR UR11, R9 ;  /* 0x00000000090b72ca */ /* 0x000fe200000e0000 */
[----:B------:R-:W-:-:S03]  /*5930*/  IMAD.MOV.U32 R9, RZ, RZ, 0x40000040 ;  /* 0x40000040ff097424 */ /* 0x000fc600078e00ff */
[----:B------:R-:W-:Y:S02]  /*5940*/  R2UR UR9, R11 ;  /* 0x000000000b0972ca */ /* 0x000fe400000e0000 */
[----:B------:R-:W-:Y:S01]  /*5950*/  R2UR UR13, R9 ;  /* 0x00000000090d72ca */ /* 0x000fe200000e0000 */
[----:B-----5:R-:W-:Y:S01]  /*5960*/  WARPGROUP.ARRIVE ;  /* 0x00000000000079c5 */ /* 0x020fe20000000000 */
[----:B--2---:R-:W0:Y:S02]  /*5970*/  SHFL.IDX PT, R4, R8, RZ, 0x1f ;  /* 0x00001fff08047589 */ /* 0x004e2400000e0000 */
[----:B0-----:R-:W-:-:S04]  /*5980*/  LEA.HI R5, R4, R4, RZ, 0x1 ;  /* 0x0000000404057211 */ /* 0x001fc800078f08ff */
[----:B------:R-:W-:-:S05]  /*5990*/  LOP3.LUT R5, R5, 0x1fffe, RZ, 0xc0, !PT ;  /* 0x0001fffe05057812 */ /* 0x000fca00078ec0ff */
[----:B------:R-:W-:Y:S02]  /*59a0*/  IMAD.IADD R5, R4, 0x1, -R5 ;  /* 0x0000000104057824 */ /* 0x000fe400078e0a05 */
[----:B------:R-:W-:Y:S02]  /*59b0*/  VIADD R4, R2, 0x36400 ;  /* 0x0003640002047836 */ /* 0x000fe40000000000 */
[----:B------:R-:W-:-:S03]  /*59c0*/  IMAD R5, R5, 0x8000, R2 ;  /* 0x0000800005057824 */ /* 0x000fc600078e0202 */
[----:B------:R-:W-:Y:S01]  /*59d0*/  SHF.R.U32.HI R4, RZ, 0x4, R4 ;  /* 0x00000004ff047819 */ /* 0x000fe20000011604 */
[----:B------:R-:W-:-:S03]  /*59e0*/  VIADD R5, R5, 0x400 ;  /* 0x0000040005057836 */ /* 0x000fc60000000000 */
[----:B------:R-:W-:Y:S02]  /*59f0*/  LOP3.LUT R4, R4, 0x3fff, RZ, 0xc0, !PT ;  /* 0x00003fff04047812 */ /* 0x000fe400078ec0ff */
[----:B------:R-:W-:Y:S02]  /*5a00*/  SHF.R.U32.HI R5, RZ, 0x4, R5 ;  /* 0x00000004ff057819 */ /* 0x000fe40000011605 */
[----:B------:R-:W-:Y:S02]  /*5a10*/  LOP3.LUT R4, R4, 0x10000, RZ, 0xfc, !PT ;  /* 0x0001000004047812 */ /* 0x000fe400078efcff */
[----:B------:R-:W-:Y:S02]  /*5a20*/  LOP3.LUT R5, R5, 0x3fff, RZ, 0xc0, !PT ;  /* 0x00003fff05057812 */ /* 0x000fe400078ec0ff */
[----:B------:R-:W-:Y:S02]  /*5a30*/  R2UR UR4, R4 ;  /* 0x00000000040472ca */ /* 0x000fe400000e0000 */
[----:B------:R-:W-:Y:S01]  /*5a40*/  LOP3.LUT R20, R5, 0x2000000, RZ, 0xfc, !PT ;  /* 0x0200000005147812 */ /* 0x000fe200078efcff */
[----:B------:R-:W-:-:S04]  /*5a50*/  IMAD.MOV.U32 R5, RZ, RZ, 0x40000040 ;  /* 0x40000040ff057424 */ /* 0x000fc800078e00ff */
[----:B------:R-:W-:Y:S01]  /*5a60*/  IMAD R6, R17, 0x1000, R20 ;  /* 0x0000100011067824 */ /* 0x000fe200078e0214 */
[----:B------:R-:W-:-:S03]  /*5a70*/  R2UR UR5, R5 ;  /* 0x00000000050572ca */ /* 0x000fc600000e0000 */
[C---:B------:R-:W-:Y:S01]  /*5a80*/  VIADD R10, R6.reuse, 0x100 ;  /* 0x00000100060a7836 */ /* 0x040fe20000000000 */
[C---:B------:R-:W-:Y:S01]  /*5a90*/  R2UR UR6, R6.reuse ;  /* 0x00000000060672ca */ /* 0x040fe200000e0000 */
[C---:B------:R-:W-:Y:S02]  /*5aa0*/  VIADD R8, R6.reuse, 0x80 ;  /* 0x0000008006087836 */ /* 0x040fe40000000000 */
[----:B------:R-:W-:Y:S01]  /*5ab0*/  VIADD R6, R6, 0x180 ;  /* 0x0000018006067836 */ /* 0x000fe20000000000 */
[----:B------:R-:W-:Y:S01]  /*5ac0*/  R2UR UR14, R10 ;  /* 0x000000000a0e72ca */ /* 0x000fe200000e0000 */
[----:B------:R-:W-:Y:S01]  /*5ad0*/  VIADD R10, R4, 0x2 ;  /* 0x00000002040a7836 */ /* 0x000fe20000000000 */
[----:B------:R-:W-:Y:S01]  /*5ae0*/  R2UR UR10, R8 ;  /* 0x00000000080a72ca */ /* 0x000fe200000e0000 */
[----:B------:R-:W-:-:S03]  /*5af0*/  VIADD R8, R4, 0x4 ;  /* 0x0000000404087836 */ /* 0x000fc60000000000 */
[----:B------:R-:W-:Y:S02]  /*5b00*/  R2UR UR8, R10 ;  /* 0x000000000a0872ca */ /* 0x000fe400000e0000 */
[----:B------:R-:W-:Y:S01]  /*5b10*/  R2UR UR12, R8 ;  /* 0x00000000080c72ca */ /* 0x000fe200000e0000 */
[----:B------:R-:W-:Y:S01]  /*5b20*/  HGMMA.64x256x16.F32 R24, gdesc[UR4].tnspB, RZ, !UPT, gsb0 ;  /* 0x43e00000041879f0 */ /* 0x000fe2000c0008ff */
[----:B------:R-:W-:Y:S01]  /*5b30*/  R2UR UR6, R6 ;  /* 0x00000000060672ca */ /* 0x000fe200000e0000 */
[----:B------:R-:W-:Y:S01]  /*5b40*/  IMAD.U32 R6, RZ, RZ, UR37 ;  /* 0x00000025ff067e24 */ /* 0x000fe2000f8e00ff */
[----:B------:R-:W-:Y:S01]  /*5b50*/  R2UR UR7, R7 ;  /* 0x00000000070772ca */ /* 0x000fe200000e0000 */
[----:B------:R-:W-:-:S03]  /*5b60*/  IMAD.MOV.U32 R7, RZ, RZ, 0x40000040 ;  /* 0x40000040ff077424 */ /* 0x000fc600078e00ff */
[----:B------:R-:W-:Y:S01]  /*5b70*/  ISETP.NE.AND P2, PT, R6, 0x3, PT ;  /* 0x000000030600780c */ /* 0x000fe20003f45270 */
[----:B------:R-:W-:Y:S01]  /*5b80*/  VIADD R6, R4, 0x6 ;  /* 0x0000000604067836 */ /* 0x000fe20000000000 */
[----:B------:R-:W-:-:S04]  /*5b90*/  R2UR UR5, R7 ;  /* 0x00000000070572ca */ /* 0x000fc800000e0000 */
[----:B------:R-:W-:Y:S01]  /*5ba0*/  R2UR UR4, R6 ;  /* 0x00000000060472ca */ /* 0x000fe200000e0000 */
[----:B------:R-:W-:Y:S02]  /*5bb0*/  WARPGROUP.DEPBAR.LE gsb0, 0x0 ;  /* 0x00008000000079c5 */ /* 0x000fe40000010000 */
[----:B------:R-:W-:-:S12]  /*5bc0*/  WARPGROUP.ARRIVE ;  /* 0x00000000000079c5 */ /* 0x000fd80000000000 */
        /* <DEDUP_REMOVED lines=13> */
.L_x_4505:
[----:B------:R-:W-:Y:S01]  /*5ca0*/  VIADD R3, R3, 0xfffffffe ;  /* 0xfffffffe03037836 */ /* 0x000fe20000000000 */
[----:B------:R-:W-:Y:S01]  /*5cb0*/  BSSY B0, `(.L_x_4506) ;  /* 0x00000c1000007945 */ /* 0x000fe20003800000 */
[----:B------:R-:W-:-:S03]  /*5cc0*/  IMAD R12, R17, 0x8, R2 ;  /* 0x00000008110c7824 */ /* 0x000fc600078e0202 */
[----:B------:R-:W-:Y:S01]  /*5cd0*/  ISETP.GE.AND P0, PT, R3, R0, PT ;  /* 0x000000000300720c */ /* 0x000fe20003f06270 */
[----:B------:R-:W-:-:S05]  /*5ce0*/  VIADD R12, R12, 0x38860 ;  /* 0x000388600c0c7836 */ /* 0x000fca0000000000 */
[----:B------:R-:W-:-:S04]  /*5cf0*/  PRMT R12, R190, 0x654, R12 ;  /* 0x00000654be0c7816 */ /* 0x000fc8000000000c */
[----:B------:R0:W-:Y:S03]  /*5d00*/  SYNCS.ARRIVE.TRANS64.RED.A1T0 RZ, [R12+URZ], RZ ;  /* 0x000000ff0cff79a7 */ /* 0x0001e6000810043f */
[----:B------:R-:W-:Y:S05]  /*5d10*/  @!P0 BRA `(.L_x_4507) ;  /* 0x0000000800e88947 */ /* 0x000fea0003800000 */
.L_x_4509:
[----:B------:R-:W-:Y:S01]  /*5d20*/  BAR.SYNC.DEFER_BLOCKING 0xe, 0x100 ;  /* 0x0384000000007b1d */ /* 0x000fe20000010000 */
[C---:B01----:R-:W-:Y:S01]  /*5d30*/  IMAD R12, R17.reuse, 0x40, R195 ;  /* 0x00000040110c7824 */ /* 0x043fe200078e02c3 */
[----:B------:R-:W-:Y:S01]  /*5d40*/  R2UR UR4, R4 ;  /* 0x00000000040472ca */ /* 0x000fe200000e0000 */
[----:B------:R-:W-:Y:S01]  /*5d50*/  VIADD R17, R17, 0x1 ;  /* 0x0000000111117836 */ /* 0x000fe20000000000 */
[----:B------:R-:W-:Y:S01]  /*5d60*/  R2UR UR5, R5 ;  /* 0x00000000050572ca */ /* 0x000fe200000e0000 */
[----:B------:R-:W-:Y:S01]  /*5d70*/  IMAD R12, R12, 0x4, R2 ;  /* 0x000000040c0c7824 */ /* 0x000fe200078e0202 */
[----:B------:R-:W-:Y:S01]  /*5d80*/  ISETP.GT.AND P1, PT, R3, R0, PT ;  /* 0x000000000300720c */ /* 0x000fe20003f24270 */
[----:B------:R-:W-:Y:S01]  /*5d90*/  IMAD.MOV.U32 R15, RZ, RZ, 0x40000040 ;  /* 0x40000040ff0f7424 */ /* 0x000fe200078e00ff */
[----:B------:R-:W-:Y:S01]  /*5da0*/  ISETP.NE.AND P0, PT, R17, 0x2, PT ;  /* 0x000000021100780c */ /* 0x000fe20003f05270 */
[----:B------:R-:W-:-:S03]  /*5db0*/  VIADD R3, R3, 0xffffffff ;  /* 0xffffffff03037836 */ /* 0x000fc60000000000 */
[----:B------:R-:W-:Y:S01]  /*5dc0*/  SEL R17, R17, RZ, P0 ;  /* 0x000000ff11117207 */ /* 0x000fe20000000000 */
        /* <DEDUP_REMOVED lines=130> */
[----:B------:R-:W-:-:S02]  /*65f0*/  IMAD R12, R17, 0x1000, R20 ;  /* 0x00001000110c7824 */ /* 0x000fc400078e0214 */
[----:B------:R-:W-:Y:S02]  /*6600*/  IMAD.MOV.U32 R13, RZ, RZ, 0x40000040 ;  /* 0x40000040ff0d7424 */ /* 0x000fe400078e00ff */
[C---:B------:R-:W-:Y:S01]  /*6610*/  VIADD R14, R12.reuse, 0x80 ;  /* 0x000000800c0e7836 */ /* 0x040fe20000000000 */
[----:B------:R-:W-:Y:S01]  /*6620*/  R2UR UR6, R12 ;  /* 0x000000000c0672ca */ /* 0x000fe200000e0000 */
[----:B------:R-:W-:Y:S01]  /*6630*/  WARPGROUP.ARRIVE ;  /* 0x00000000000079c5 */ /* 0x000fe20000000000 */
[----:B------:R-:W-:Y:S01]  /*6640*/  R2UR UR7, R13 ;  /* 0x000000000d0772ca */ /* 0x000fe200000e0000 */
[----:B------:R-:W-:-:S12]  /*6650*/  IMAD.MOV.U32 R13, RZ, RZ, 0x40000040 ;  /* 0x40000040ff0d7424 */ /* 0x000fd800078e00ff */
[----:B------:R-:W-:Y:S01]  /*6660*/  HGMMA.64x256x16.F32 R24, gdesc[UR4].tnspB, R24, gsb0 ;  /* 0x43e00000041879f0 */ /* 0x000fe20008000818 */
[----:B------:R-:W-:Y:S01]  /*6670*/  R2UR UR6, R14 ;  /* 0x000000000e0672ca */ /* 0x000fe200000e0000 */
[----:B------:R-:W-:Y:S01]  /*6680*/  VIADD R14, R12, 0x100 ;  /* 0x000001000c0e7836 */ /* 0x000fe20000000000 */
[----:B------:R-:W-:Y:S01]  /*6690*/  R2UR UR7, R15 ;  /* 0x000000000f0772ca */ /* 0x000fe200000e0000 */
[----:B------:R-:W-:Y:S01]  /*66a0*/  IMAD.MOV.U32 R15, RZ, RZ, 0x40000040 ;  /* 0x40000040ff0f7424 */ /* 0x000fe200078e00ff */
[----:B------:R-:W-:Y:S01]  /*66b0*/  R2UR UR4, R10 ;  /* 0x000000000a0472ca */ /* 0x000fe200000e0000 */
[----:B------:R-:W-:Y:S01]  /*66c0*/  VIADD R12, R12, 0x180 ;  /* 0x000001800c0c7836 */ /* 0x000fe20000000000 */
[----:B------:R-:W-:Y:S01]  /*66d0*/  R2UR UR5, R11 ;  /* 0x000000000b0572ca */ /* 0x000fe200000e0000 */
[----:B------:R-:W-:Y:S02]  /*66e0*/  WARPGROUP.DEPBAR.LE gsb0, 0x0 ;  /* 0x00008000000079c5 */ /* 0x000fe40000010000 */
[----:B------:R-:W-:-:S15]  /*66f0*/  WARPGROUP.ARRIVE ;  /* 0x00000000000079c5 */ /* 0x000fde0000000000 */
[----:B------:R-:W-:-:S03]  /*6700*/  NOP ;  /* 0x0000000000007918 */ /* 0x000fc60000000000 */
[----:B------:R-:W-:Y:S01]  /*6710*/  HGMMA.64x256x16.F32 R24, gdesc[UR4].tnspB, R24, gsb0 ;  /* 0x43e00000041879f0 */ /* 0x000fe20008000818 */
[----:B------:R-:W-:Y:S02]  /*6720*/  R2UR UR6, R14 ;  /* 0x000000000e0672ca */ /* 0x000fe400000e0000 */
[----:B------:R-:W-:Y:S02]  /*6730*/  R2UR UR7, R15 ;  /* 0x000000000f0772ca */ /* 0x000fe400000e0000 */
[----:B------:R-:W-:Y:S02]  /*6740*/  R2UR UR4, R8 ;  /* 0x00000000080472ca */ /* 0x000fe400000e0000 */
        /* <DEDUP_REMOVED lines=8> */
[----:B------:R-:W-:Y:S02]  /*67d0*/  R2UR UR5, R7 ;  /* 0x00000000070572ca */ /* 0x000fe400000e0000 */
[----:B------:R-:W-:-:S04]  /*67e0*/  SEL R12, RZ, 0x1, P0 ;  /* 0x00000001ff0c7807 */ /* 0x000fc80000000000 */
[----:B------:R-:W-:Y:S01]  /*67f0*/  LOP3.LUT R185, R185, R12, RZ, 0x3c, !PT ;  /* 0x0000000cb9b97212 */ /* 0x000fe200078e3cff */
[----:B------:R-:W-:Y:S02]  /*6800*/  WARPGROUP.DEPBAR.LE gsb0, 0x0 ;  /* 0x00008000000079c5 */ /* 0x000fe40000010000 */
[----:B------:R-:W-:-:S12]  /*6810*/  WARPGROUP.ARRIVE ;  /* 0x00000000000079c5 */ /* 0x000fd80000000000 */
[----:B------:R-:W-:Y:S03]  /*6820*/  HGMMA.64x256x16.F32 R24, gdesc[UR4].tnspB, R24, gsb0 ;  /* 0x43e00000041879f0 */ /* 0x000fe60008000818 */
[----:B------:R-:W-:Y:S02]  /*6830*/  WARPGROUP.DEPBAR.LE gsb0, 0x0 ;  /* 0x00008000000079c5 */ /* 0x000fe40000010000 */
[----:B------:R-:W-:Y:S06]  /*6840*/  BAR.ARV 0xf, 0x100 ;  /* 0x03c4000000007b1d */ /* 0x000fec0000002000 */
[----:B------:R-:W-:Y:S05]  /*6850*/  @!P2 BRA `(.L_x_4508) ;  /* 0x000000000004a947 */ /* 0x000fea0003800000 */
[----:B------:R-:W-:Y:S01]  /*6860*/  BPT.TRAP 0x1 ;  /* 0x000000040000795c */ /* 0x000fe20000300000 */
.L_x_4508:
[----:B------:R-:W-:-:S04]  /*6870*/  IMAD R12, R17, 0x8, R2 ;  /* 0x00000008110c7824 */ /* 0x000fc800078e0202 */
[----:B------:R-:W-:-:S05]  /*6880*/  VIADD R12, R12, 0x38860 ;  /* 0x000388600c0c7836 */ /* 0x000fca0000000000 */
[----:B------:R-:W-:-:S04]  /*6890*/  PRMT R12, R190, 0x654, R12 ;  /* 0x00000654be0c7816 */ /* 0x000fc8000000000c */
[----:B------:R1:W-:Y:S01]  /*68a0*/  SYNCS.ARRIVE.TRANS64.RED.A1T0 RZ, [R12+URZ], RZ ;  /* 0x000000ff0cff79a7 */ /* 0x0003e2000810043f */
[----:B------:R-:W-:Y:S05]  /*68b0*/  @P1 BRA `(.L_x_4509) ;  /* 0xfffffff400181947 */ /* 0x000fea000383ffff */
.L_x_4507:
[----:B------:R-:W-:Y:S05]  /*68c0*/  BSYNC B0 ;  /* 0x0000000000007941 */ /* 0x000fea0003800000 */
.L_x_4506:
[----:B------:R-:W-:Y:S01]  /*68d0*/  BAR.SYNC.DEFER_BLOCKING 0xe, 0x100 ;  /* 0x0384000000007b1d */ /* 0x000fe20000010000 */
[C---:B------:R-:W-:Y:S01]  /*68e0*/  IMAD R0, R17.reuse, 0x40, R195 ;  /* 0x0000004011007824 */ /* 0x040fe200078e02c3 */
[----:B------:R-:W-:Y:S01]  /*68f0*/  PLOP3.LUT P0, PT, PT, PT, PT, 0x8, 0x0 ;  /* 0x000000000000781c */ /* 0x000fe20003f0e170 */
[----:B------:R-:W-:Y:S01]  /*6900*/  VIADD R17, R17, 0x1 ;  /* 0x0000000111117836 */ /* 0x000fe20000000000 */
[----:B------:R-:W-:Y:S01]  /*6910*/  CS2R R154, SRZ ;  /* 0x00000000009a7805 */ /* 0x000fe2000001ff00 */
[----:B------:R-:W-:-:S03]  /*6920*/  IMAD R2, R0, 0x4, R2 ;  /* 0x0000000400027824 */ /* 0x000fc600078e0202 */
        /* <DEDUP_REMOVED lines=136> */
.L_x_4501:
        /* <DEDUP_REMOVED lines=31> */
.L_x_4511:
[----:B------:R-:W-:Y:S05]  /*73a0*/  BSYNC B0 ;  /* 0x0000000000007941 */ /* 0x000fea0003800000 */
.L_x_4510:
        /* <DEDUP_REMOVED lines=100> */
.L_x_4513:
[----:B------:R-:W-:Y:S05]  /*79f0*/  BSYNC B6 ;  /* 0x0000000000067941 */ /* 0x000fea0003800000 */
.L_x_4512:
        /* <DEDUP_REMOVED lines=13> */
.L_x_4517:
[----:B-1----:R1:W2:Y:S02]  /*7ad0*/  SYNCS.PHASECHK.TRANS64.TRYWAIT P0, [R2+URZ+0x38800], R3 ;  /* 0x03880003020075a7 */ /* 0x0022a4000800017f */
[----:B--2---:R-:W-:Y:S05]  /*7ae0*/  @!P0 NANOSLEEP.SYNCS 0x989680 ;  /* 0x009896800000895d */ /* 0x004fea0003900000 */
[----:B------:R-:W2:Y:S02]  /*7af0*/  @!P0 SYNCS.PHASECHK.TRANS64 P0, [R2+URZ+0x38800], R3 ;  /* 0x03880003020085a7 */ /* 0x000ea4000800007f */
[----:B--2---:R-:W-:Y:S05]  /*7b00*/  @!P0 BRA `(.L_x_4517) ;  /* 0xfffffffc00f08947 */ /* 0x004fea000383ffff */
.L_x_4516:
[----:B------:R-:W-:Y:S05]  /*7b10*/  BSYNC B0 ;  /* 0x0000000000007941 */ /* 0x000fea0003800000 */
.L_x_4515:
[----:B------:R-:W-:Y:S05]  /*7b20*/  BRA `(.L_x_4518) ;  /* 0x0000002000b87947 */ /* 0x000fea0003800000 */
.L_x_4514:
        /* <DEDUP_REMOVED lines=37> */
.L_x_4520:
[----:B------:R-:W-:Y:S05]  /*7d80*/  BSYNC B6 ;  /* 0x0000000000067941 */ /* 0x000fea0003800000 */
.L_x_4519:
[----:B------:R-:W-:Y:S01]  /*7d90*/  ULDC.U8 UR4, c[0x0][0x410] ;  /* 0x0001040000047ab9 */ /* 0x000fe20000000000 */
[----:B------:R-:W-:Y:S01]  /*7da0*/  BSSY B0, `(.L_x_4521) ;  /* 0x00001fe000007945 */ /* 0x000fe20003800000 */
[----:B------:R-:W-:Y:S01]  /*7db0*/  ISETP.NE.AND P0, PT, RZ, UR4, PT ;  /* 0x00000004ff007c0c */ /* 0x000fe2000bf05270 */
[----:B------:R-:W-:-:S12]  /*7dc0*/  IMAD R0, R85, 0x40, R189 ;  /* 0x0000004055007824 */ /* 0x000fd800078e02bd */
[----:B------:R-:W-:Y:S05]  /*7dd0*/  @!P0 BRA `(.L_x_4522) ;  /* 0x0000001000088947 */ /* 0x000fea0003800000 */
[----:B------:R-:W-:-:S03]  /*7de0*/  UMOV UR4, 0xffffffff ;  /* 0xffffffff00047882 */ /* 0x000fc60000000000 */
[----:B------:R-:W-:Y:S05]  /*7df0*/  BRA.DIV UR4, `(.L_x_4523) ;  /* 0x0000017204587947 */ /* 0x000fea000b800000 */
[----:B------:R0:W1:Y:S04]  /*7e00*/  SHFL.IDX PT, R3, R26, RZ, 0x1c1f ;  /* 0x001c1fff1a037589 */ /* 0x00006800000e0000 */
[----:B------:R0:W2:Y:S04]  /*7e10*/  SHFL.IDX PT, R20, R25, RZ, 0x1c1f ;  /* 0x001c1fff19147589 */ /* 0x0000a800000e0000 */
[----:B------:R-:W3:Y:S04]  /*7e20*/  SHFL.IDX PT, R24, R24, RZ, 0x1c1f ;  /* 0x001c1fff18187589 */ /* 0x000ee800000e0000 */
[----:B------:R0:W4:Y:S02]  /*7e30*/  SHFL.IDX PT, R21, R27, RZ, 0x1c1f ;  /* 0x001c1fff1b157589 */ /* 0x00012400000e0000 */
.L_x_4740:
        /* <DEDUP_REMOVED lines=41> */
.L_x_4525:
[----:B------:R-:W-:Y:S05]  /*80d0*/  BSYNC B1 ;  /* 0x0000000000017941 */ /* 0x000fea0003800000 */
.L_x_4524:
[----:B0-----:R-:W-:Y:S01]  /*80e0*/  SHF.L.U32 R13, R0, 0x1f, RZ ;  /* 0x0000001f000d7819 */ /* 0x001fe200000006ff */
[----:B------:R-:W-:Y:S01]  /*80f0*/  IMAD R27, R224, 0x200, R27 ;  /* 0x00000200e01b7824 */ /* 0x000fe200078e021b */
        /* <DEDUP_REMOVED lines=10> */
[----:B--2---:R-:W-:Y:S01]  /*81a0*/  SHF.R.U32.HI R20, RZ, 0x10, R5 ;  /* 0x00000010ff147819 */ /* 0x004fe20000011605 */
[----:B------:R-:W-:Y:S01]  /*81b0*/  IMAD.MOV.U32 R33, RZ, RZ, R10 ;  /* 0x000000ffff217224 */ /* 0x000fe200078e000a */
[--C-:B------:R-:W-:Y:S01]  /*81c0*/  SHF.R.U64 R36, R10, 0x10, R11.reuse ;  /* 0x000000100a247819 */ /* 0x100fe2000000120b */
[----:B------:R-:W-:Y:S01]  /*81d0*/  IMAD.MOV.U32 R7, RZ, RZ, R11 ;  /* 0x000000ffff077224 */ /* 0x000fe200078e000b */
[----:B------:R-:W-:Y:S01]  /*81e0*/  SHF.R.U64 R37, R8, 0x10, R9 ;  /* 0x0000001008257819 */ /* 0x000fe20000001209 */
[----:B------:R-:W-:Y:S01]  /*81f0*/  IMAD.MOV.U32 R32, RZ, RZ, R8 ;  /* 0x000000ffff207224 */ /* 0x000fe200078e0008 */
[----:B------:R-:W-:Y:S01]  /*8200*/  SHF.R.U32.HI R10, RZ, 0x10, R11 ;  /* 0x00000010ff0a7819 */ /* 0x000fe2000001160b */
[C---:B------:R-:W-:Y:S01]  /*8210*/  VIADD R4, R12.reuse, 0x20400 ;  /* 0x000204000c047836 */ /* 0x040fe20000000000 */
[----:B------:R-:W-:Y:S01]  /*8220*/  VIMNMX R8, R25, 0x40, PT ;  /* 0x0000004019087848 */ /* 0x000fe20003fe0100 */
[--C-:B------:R-:W-:Y:S01]  /*8230*/  IMAD.MOV.U32 R5, RZ, RZ, R9.reuse ;  /* 0x000000ffff057224 */ /* 0x100fe200078e0009 */
[----:B------:R-:W-:Y:S01]  /*8240*/  BSSY B1, `(.L_x_4526) ;  /* 0x000000d000017945 */ /* 0x000fe20003800000 */
[----:B-1----:R-:W-:Y:S01]  /*8250*/  VIADD R3, R12, 0x20440 ;  /* 0x000204400c037836 */ /* 0x002fe20000000000 */
[----:B------:R-:W-:Y:S01]  /*8260*/  SHF.R.U32.HI R9, RZ, 0x10, R9 ;  /* 0x00000010ff097819 */ /* 0x000fe20000011609 */
[----:B------:R-:W-:Y:S01]  /*8270*/  @P1 VIADD R3, R4, 0xffffffc0 ;  /* 0xffffffc004031836 */ /* 0x000fe20000000000 */
[----:B------:R-:W-:-:S02]  /*8280*/  PRMT R31, R31, 0x5410, R14 ;  /* 0x000054101f1f7816 */ /* 0x000fc4000000000e */
[----:B------:R-:W-:Y:S02]  /*8290*/  PRMT R34, R34, 0x5410, R15 ;  /* 0x0000541022227816 */ /* 0x000fe4000000000f */
[----:B------:R-:W-:Y:S02]  /*82a0*/  PRMT R29, R29, 0x5410, R6 ;  /* 0x000054101d1d7816 */ /* 0x000fe40000000006 */
[----:B------:R-:W-:Y:S02]  /*82b0*/  PRMT R35, R35, 0x5410, R20 ;  /* 0x0000541023237816 */ /* 0x000fe40000000014 */
[----:B------:R-:W-:Y:S02]  /*82c0*/  ISETP.GE.AND P1, PT, R189, R8, PT ;  /* 0x00000008bd00720c */ /* 0x000fe40003f26270 */
[----:B------:R-:W-:Y:S02]  /*82d0*/  PRMT R33, R33, 0x5410, R7 ;  /* 0x0000541021217816 */ /* 0x000fe40000000007 */
[----:B------:R-:W-:-:S02]  /*82e0*/  PRMT R36, R36, 0x5410, R10 ;  /* 0x0000541024247816 */ /* 0x000fc4000000000a */
[----:B------:R-:W-:Y:S01]  /*82f0*/  PRMT R32, R32, 0x5410, R5 ;  /* 0x0000541020207816 */ /* 0x000fe20000000005 */
[----:B0-----:R-:W-:Y:S06]  /*8300*/  @!P0 BRA `(.L_x_4527) ;  /* 0x0000016c00888947 */ /* 0x001fec0003800000 */
.L_x_4741:
[----:B------:R-:W-:Y:S05]  /*8310*/  BSYNC B1 ;  /* 0x0000000000017941 */ /* 0x000fea0003800000 */
.L_x_4526:
        /* <DEDUP_REMOVED lines=10> */
[----:B------:R-:W-:Y:S02]  /*83c0*/  HADD2.F32 R20, -RZ, R33.H0_H0 ;  /* 0x20000021ff147230 */ /* 0x000fe40000004100 */
[----:B------:R-:W-:Y:S02]  /*83d0*/  HADD2.F32 R15, -RZ, R34.H0_H0 ;  /* 0x20000022ff0f7230 */ /* 0x000fe40000004100 */
[----:B----4-:R-:W-:Y:S02]  /*83e0*/  HADD2.F32 R21, -RZ, R36.H0_H0 ;  /* 0x20000024ff157230 */ /* 0x010fe40000004100 */
[--C-:B-1----:R-:W-:Y:S02]  /*83f0*/  HADD2.F32 R9, -RZ, R4.reuse.H0_H0 ;  /* 0x20000004ff097230 */ /* 0x102fe40000004100 */
[----:B------:R-:W-:-:S02]  /*8400*/  HADD2.F32 R4, -RZ, R4.H1_H1 ;  /* 0x30000004ff047230 */ /* 0x000fc40000004100 */
[--C-:B------:R-:W-:Y:S02]  /*8410*/  HADD2.F32 R10, -RZ, R5.reuse.H0_H0 ;  /* 0x20000005ff0a7230 */ /* 0x100fe40000004100 */
[----:B------:R-:W-:Y:S02]  /*8420*/  HADD2.F32 R5, -RZ, R5.H1_H1 ;  /* 0x30000005ff057230 */ /* 0x000fe40000004100 */
[C---:B---3--:R-:W-:Y:S01]  /*8430*/  FMUL.FTZ R24, R4.reuse, R20 ;  /* 0x0000001404187220 */ /* 0x048fe20000410000 */
[-C--:B------:R-:W-:Y:S01]  /*8440*/  FMUL.FTZ R25, R4, R14.reuse ;  /* 0x0000000e04197220 */ /* 0x080fe20000410000 */
[--C-:B------:R-:W-:Y:S02]  /*8450*/  HADD2.F32 R11, -RZ, R6.reuse.H0_H0 ;  /* 0x20000006ff0b7230 */ /* 0x100fe40000004100 */
[C---:B------:R-:W-:Y:S01]  /*8460*/  FFMA.FTZ R24, R9.reuse, R14, -R24 ;  /* 0x0000000e09187223 */ /* 0x040fe20000010818 */
[----:B------:R-:W-:Y:S01]  /*8470*/  FFMA.FTZ R25, R9, R20, R25 ;  /* 0x0000001409197223 */ /* 0x000fe20000010019 */
[C---:B------:R-:W-:Y:S01]  /*8480*/  FMUL.FTZ R27, R5.reuse, R21 ;  /* 0x00000015051b7220 */ /* 0x040fe20000410000 */
[----:B------:R-:W-:Y:S01]  /*8490*/  FMUL.FTZ R9, R5, R15 ;  /* 0x0000000f05097220 */ /* 0x000fe20000410000 */
[----:B------:R-:W-:-:S02]  /*84a0*/  HADD2.F32 R6, -RZ, R6.H1_H1 ;  /* 0x30000006ff067230 */ /* 0x000fc40000004100 */
[----:B0-----:R-:W-:Y:S02]  /*84b0*/  HADD2.F32 R13, -RZ, R7.H0_H0 ;  /* 0x20000007ff0d7230 */ /* 0x001fe40000004100 */
[C---:B------:R-:W-:Y:S01]  /*84c0*/  FFMA.FTZ R27, R10.reuse, R15, -R27 ;  /* 0x0000000f0a1b7223 */ /* 0x040fe2000001081b */
[----:B------:R-:W-:Y:S02]  /*84d0*/  HADD2.F32 R5, -RZ, R33.H1_H1 ;  /* 0x30000021ff057230 */ /* 0x000fe40000004100 */
[----:B------:R-:W-:Y:S01]  /*84e0*/  FFMA.FTZ R10, R10, R21, R9 ;  /* 0x000000150a0a7223 */ /* 0x000fe20000010009 */
[----:B------:R-:W-:Y:S02]  /*84f0*/  HADD2.F32 R7, -RZ, R7.H1_H1 ;  /* 0x30000007ff077230 */ /* 0x000fe40000004100 */
[----:B------:R-:W-:Y:S02]  /*8500*/  HADD2.F32 R4, -RZ, R31.H1_H1 ;  /* 0x3000001fff047230 */ /* 0x000fe40000004100 */
[----:B------:R-:W-:Y:S01]  /*8510*/  FMUL.FTZ R26, R6, R5 ;  /* 0x00000005061a7220 */ /* 0x000fe20000410000 */
[----:B------:R-:W-:-:S02]  /*8520*/  HADD2.F32 R20, -RZ, R36.H1_H1 ;  /* 0x30000024ff147230 */ /* 0x000fc40000004100 */
[----:B------:R-:W-:Y:S02]  /*8530*/  HADD2.F32 R14, -RZ, R34.H1_H1 ;  /* 0x30000022ff0e7230 */ /* 0x000fe40000004100 */
[-C--:B------:R-:W-:Y:S01]  /*8540*/  FMUL.FTZ R28, R6, R4.reuse ;  /* 0x00000004061c7220 */ /* 0x080fe20000410000 */
[----:B------:R-:W-:Y:S01]  /*8550*/  FFMA.FTZ R6, R11, R4, -R26 ;  /* 0x000000040b067223 */ /* 0x000fe2000001081a */
[----:B------:R-:W-:Y:S01]  /*8560*/  FMUL.FTZ R30, R7, R20 ;  /* 0x00000014071e7220 */ /* 0x000fe20000410000 */
[----:B------:R-:W-:Y:S01]  /*8570*/  F2FP.F16.F32.PACK_AB R4, R25, R24 ;  /* 0x000000181904723e */ /* 0x000fe200000000ff */
[-C--:B------:R-:W-:Y:S01]  /*8580*/  FMUL.FTZ R9, R7, R14.reuse ;  /* 0x0000000e07097220 */ /* 0x080fe20000410000 */
[----:B------:R-:W-:Y:S01]  /*8590*/  FFMA.FTZ R11, R11, R5, R28 ;  /* 0x000000050b0b7223 */ /* 0x000fe2000001001c */
[C---:B------:R-:W-:Y:S01]  /*85a0*/  FFMA.FTZ R7, R13.reuse, R14, -R30 ;  /* 0x0000000e0d077223 */ /* 0x040fe2000001081e */
[----:B------:R-:W-:Y:S01]  /*85b0*/  F2FP.F16.F32.PACK_AB R5, R10, R27 ;  /* 0x0000001b0a05723e */ /* 0x000fe200000000ff */
[----:B------:R-:W-:-:S02]  /*85c0*/  FFMA.FTZ R20, R13, R20, R9 ;  /* 0x000000140d147223 */ /* 0x000fc40000010009 */
[----:B------:R-:W-:-:S03]  /*85d0*/  F2FP.F16.F32.PACK_AB R6, R11, R6 ;  /* 0x000000060b06723e */ /* 0x000fc600000000ff */
[----:B------:R-:W-:-:S05]  /*85e0*/  F2FP.F16.F32.PACK_AB R7, R20, R7 ;  /* 0x000000071407723e */ /* 0x000fca00000000ff */
[----:B------:R1:W-:Y:S02]  /*85f0*/  STS.128 [R12+0x20400], R4 ;  /* 0x020400040c007388 */ /* 0x0003e40000000c00 */
.L_x_4531:
[----:B------:R-:W-:Y:S05]  /*8600*/  BSYNC B2 ;  /* 0x0000000000027941 */ /* 0x000fea0003800000 */
.L_x_4530:
[----:B------:R-:W-:Y:S05]  /*8610*/  @P1 BRA `(.L_x_4529) ;  /* 0x0000000000981947 */ /* 0x000fea0003800000 */
[----:B-1----:R-:W1:Y:S01]  /*8620*/  LDS.128 R4, [R3] ;  /* 0x0000000003047984 */ /* 0x002e620000000c00 */
        /* <DEDUP_REMOVED lines=16> */
[--C-:B0-----:R-:W-:Y:S02]  /*8730*/  HADD2.F32 R13, -RZ, R7.reuse.H0_H0 ;  /* 0x20000007ff0d7230 */ /* 0x101fe40000004100 */
        /* <DEDUP_REMOVED lines=19> */
[----:B------:R2:W-:Y:S02]  /*8870*/  STS.128 [R3], R4 ;  /* 0x0000000403007388 */ /* 0x0005e40000000c00 */
.L_x_4529:
[----:B------:R-:W-:Y:S05]  /*8880*/  BSYNC B1 ;  /* 0x0000000000017941 */ /* 0x000fea0003800000 */
.L_x_4528:
        /* <DEDUP_REMOVED lines=10> */
[--C-:B---3--:R-:W-:Y:S02]  /*8930*/  HADD2.F32 R24, -RZ, R33.reuse.H0_H0 ;  /* 0x20000021ff187230 */ /* 0x108fe40000004100 */
[----:B------:R-:W-:Y:S02]  /*8940*/  HADD2.F32 R25, -RZ, R36.H0_H0 ;  /* 0x20000024ff197230 */ /* 0x000fe40000004100 */
[----:B----4-:R-:W-:Y:S02]  /*8950*/  HADD2.F32 R21, -RZ, R34.H0_H0 ;  /* 0x20000022ff157230 */ /* 0x010fe40000004100 */
[----:B------:R-:W-:Y:S02]  /*8960*/  HADD2.F32 R26, -RZ, R33.H1_H1 ;  /* 0x30000021ff1a7230 */ /* 0x000fe40000004100 */
[----:B------:R-:W-:-:S02]  /*8970*/  HADD2.F32 R27, -RZ, R36.H1_H1 ;  /* 0x30000024ff1b7230 */ /* 0x000fc40000004100 */
[--C-:B-1----:R-:W-:Y:S02]  /*8980*/  HADD2.F32 R8, -RZ, R4.reuse.H0_H0 ;  /* 0x20000004ff087230 */ /* 0x102fe40000004100 */
[----:B------:R-:W-:Y:S02]  /*8990*/  HADD2.F32 R4, -RZ, R4.H1_H1 ;  /* 0x30000004ff047230 */ /* 0x000fe40000004100 */
[--C-:B------:R-:W-:Y:S02]  /*89a0*/  HADD2.F32 R9, -RZ, R5.reuse.H0_H0 ;  /* 0x20000005ff097230 */ /* 0x100fe40000004100 */
[----:B------:R-:W-:Y:S02]  /*89b0*/  HADD2.F32 R5, -RZ, R5.H1_H1 ;  /* 0x30000005ff057230 */ /* 0x000fe40000004100 */
[-C--:B0-----:R-:W-:Y:S01]  /*89c0*/  FMUL.FTZ R13, R24, R4.reuse ;  /* 0x00000004180d7220 */ /* 0x081fe20000410000 */
[----:B------:R-:W-:Y:S01]  /*89d0*/  FMUL.FTZ R15, R20, R4 ;  /* 0x00000004140f7220 */ /* 0x000fe20000410000 */
[----:B------:R-:W-:-:S02]  /*89e0*/  HADD2.F32 R10, -RZ, R6.H0_H0 ;  /* 0x20000006ff0a7230 */ /* 0x000fc40000004100 */
[-C--:B------:R-:W-:Y:S01]  /*89f0*/  FMUL.FTZ R14, R25, R5.reuse ;  /* 0x00000005190e7220 */ /* 0x080fe20000410000 */
[-C--:B------:R-:W-:Y:S01]  /*8a00*/  FFMA.FTZ R4, R20, R8.reuse, -R13 ;  /* 0x0000000814047223 */ /* 0x080fe2000001080d */
[----:B------:R-:W-:Y:S01]  /*8a10*/  FFMA.FTZ R15, R24, R8, R15 ;  /* 0x00000008180f7223 */ /* 0x000fe2000001000f */
[C---:B------:R-:W-:Y:S01]  /*8a20*/  FMUL.FTZ R8, R21.reuse, R5 ;  /* 0x0000000515087220 */ /* 0x040fe20000410000 */
[--C-:B------:R-:W-:Y:S02]  /*8a30*/  HADD2.F32 R11, -RZ, R7.reuse.H0_H0 ;  /* 0x20000007ff0b7230 */ /* 0x100fe40000004100 */
[-C--:B------:R-:W-:Y:S01]  /*8a40*/  FFMA.FTZ R5, R21, R9.reuse, -R14 ;  /* 0x0000000915057223 */ /* 0x080fe2000001080e */
[----:B------:R-:W-:Y:S02]  /*8a50*/  HADD2.F32 R6, -RZ, R6.H1_H1 ;  /* 0x30000006ff067230 */ /* 0x000fe40000004100 */
[----:B------:R-:W-:Y:S01]  /*8a60*/  FFMA.FTZ R8, R25, R9, R8 ;  /* 0x0000000919087223 */ /* 0x000fe20000010008 */
[----:B------:R-:W-:Y:S01]  /*8a70*/  HADD2.F32 R7, -RZ, R7.H1_H1 ;  /* 0x30000007ff077230 */ /* 0x000fe20000004100 */
[----:B------:R-:W-:Y:S01]  /*8a80*/  F2FP.F16.F32.PACK_AB R4, R15, R4 ;  /* 0x000000040f04723e */ /* 0x000fe200000000ff */
[----:B------:R-:W-:-:S02]  /*8a90*/  HADD2.F32 R24, -RZ, R31.H1_H1 ;  /* 0x3000001fff187230 */ /* 0x000fc40000004100 */
[-C--:B------:R-:W-:Y:S01]  /*8aa0*/  FMUL.FTZ R9, R26, R6.reuse ;  /* 0x000000061a097220 */ /* 0x080fe20000410000 */
[----:B------:R-:W-:Y:S02]  /*8ab0*/  HADD2.F32 R21, -RZ, R34.H1_H1 ;  /* 0x30000022ff157230 */ /* 0x000fe40000004100 */
[----:B------:R-:W-:Y:S01]  /*8ac0*/  FMUL.FTZ R14, R27, R7 ;  /* 0x000000071b0e7220 */ /* 0x000fe20000410000 */
[----:B------:R-:W-:Y:S01]  /*8ad0*/  F2FP.F16.F32.PACK_AB R5, R8, R5 ;  /* 0x000000050805723e */ /* 0x000fe200000000ff */
[C---:B------:R-:W-:Y:S01]  /*8ae0*/  FMUL.FTZ R13, R24.reuse, R6 ;  /* 0x00000006180d7220 */ /* 0x040fe20000410000 */
[-C--:B------:R-:W-:Y:S01]  /*8af0*/  FFMA.FTZ R6, R24, R10.reuse, -R9 ;  /* 0x0000000a18067223 */ /* 0x080fe20000010809 */
[C---:B------:R-:W-:Y:S01]  /*8b00*/  FMUL.FTZ R20, R21.reuse, R7 ;  /* 0x0000000715147220 */ /* 0x040fe20000410000 */
[-C--:B------:R-:W-:Y:S01]  /*8b10*/  FFMA.FTZ R7, R21, R11.reuse, -R14 ;  /* 0x0000000b15077223 */ /* 0x080fe2000001080e */
[----:B------:R-:W-:Y:S02]  /*8b20*/  FFMA.FTZ R13, R26, R10, R13 ;  /* 0x0000000a1a0d7223 */ /* 0x000fe4000001000d */
[----:B------:R-:W-:-:S03]  /*8b30*/  FFMA.FTZ R20, R27, R11, R20 ;  /* 0x0000000b1b147223 */ /* 0x000fc60000010014 */
[----:B------:R-:W-:Y:S02]  /*8b40*/  F2FP.F16.F32.PACK_AB R6, R13, R6 ;  /* 0x000000060d06723e */ /* 0x000fe400000000ff */
[----:B------:R-:W-:-:S05]  /*8b50*/  F2FP.F16.F32.PACK_AB R7, R20, R7 ;  /* 0x000000071407723e */ /* 0x000fca00000000ff */
[----:B------:R1:W-:Y:S02]  /*8b60*/  STS.128 [R12+0x21400], R4 ;  /* 0x021400040c007388 */ /* 0x0003e40000000c00 */
.L_x_4534:
[----:B------:R-:W-:Y:S05]  /*8b70*/  BSYNC B1 ;  /* 0x0000000000017941 */ /* 0x000fea0003800000 */
.L_x_4533:
[----:B------:R-:W-:Y:S05]  /*8b80*/  @P1 BRA `(.L_x_4532) ;  /* 0x00000010007c1947 */ /* 0x000fea0003800000 */
[----:B-1----:R-:W1:Y:S01]  /*8b90*/  LDS.128 R4, [R3+0x1000] ;  /* 0x0010000003047984 */ /* 0x002e620000000c00 */
[----:B------:R-:W-:Y:S02]  /*8ba0*/  HADD2.F32 R14, -RZ, R29.H0_H0 ;  /* 0x2000001dff0e7230 */ /* 0x000fe40000004100 */
[--C-:B------:R-:W-:Y:S02]  /*8bb0*/  HADD2.F32 R20, -RZ, R32.reuse.H0_H0 ;  /* 0x20000020ff147230 */ /* 0x100fe40000004100 */
[----:B------:R-:W-:Y:S02]  /*8bc0*/  HADD2.F32 R25, -RZ, R37.H0_H0 ;  /* 0x20000025ff197230 */ /* 0x000fe40000004100 */
[----:B----4-:R-:W-:Y:S02]  /*8bd0*/  HADD2.F32 R21, -RZ, R35.H0_H0 ;  /* 0x20000023ff157230 */ /* 0x010fe40000004100 */
[----:B---3--:R-:W-:Y:S02]  /*8be0*/  HADD2.F32 R24, -RZ, R32.H1_H1 ;  /* 0x30000020ff187230 */ /* 0x008fe40000004100 */
        /* <DEDUP_REMOVED lines=33> */
.L_x_4522:
[----:B------:R-:W-:-:S03]  /*8e00*/  UMOV UR4, 0xffffffff ;  /* 0xffffffff00047882 */ /* 0x000fc60000000000 */
[----:B------:R-:W-:Y:S05]  /*8e10*/  BRA.DIV UR4, `(.L_x_4535) ;  /* 0x0000016204d87947 */ /* 0x000fea000b800000 */
[----:B------:R0:W1:Y:S04]  /*8e20*/  SHFL.IDX PT, R3, R26, RZ, 0x1c1f ;  /* 0x001c1fff1a037589 */ /* 0x00006800000e0000 */
[----:B------:R0:W2:Y:S04]  /*8e30*/  SHFL.IDX PT, R20, R25, RZ, 0x1c1f ;  /* 0x001c1fff19147589 */ /* 0x0000a800000e0000 */
[----:B------:R0:W3:Y:S04]  /*8e40*/  SHFL.IDX PT, R21, R24, RZ, 0x1c1f ;  /* 0x001c1fff18157589 */ /* 0x0000e800000e0000 */
[----:B------:R0:W4:Y:S02]  /*8e50*/  SHFL.IDX PT, R14, R27, RZ, 0x1c1f ;  /* 0x001c1fff1b0e7589 */ /* 0x00012400000e0000 */
.L_x_4747:
[----:B------:R-:W5:Y:S01]  /*8e60*/  LDL R5, [R1+0x4c] ;  /* 0x00004c0001057983 */ /* 0x000f620000100800 */
[----:B------:R-:W-:Y:S01]  /*8e70*/  ULDC UR4, c[0x0][0x448] ;  /* 0x0001120000047ab9 */ /* 0x000fe20000000800 */
[----:B------:R-:W-:Y:S01]  /*8e80*/  BSSY B1, `(.L_x_4536) ;  /* 0x0000019000017945 */ /* 0x000fe20003800000 */
[----:B0-----:R-:W-:Y:S01]  /*8e90*/  IMAD R24, R87, UR4, RZ ;  /* 0x0000000457187c24 */ /* 0x001fe2000f8e02ff */
[----:B------:R-:W-:Y:S02]  /*8ea0*/  CS2R R6, SRZ ;  /* 0x0000000000067805 */ /* 0x000fe4000001ff00 */
[----:B------:R-:W-:Y:S02]  /*8eb0*/  CS2R R8, SRZ ;  /* 0x0000000000087805 */ /* 0x000fe4000001ff00 */
[----:B------:R-:W-:Y:S02]  /*8ec0*/  CS2R R10, SRZ ;  /* 0x00000000000a7805 */ /* 0x000fe4000001ff00 */
[----:B------:R-:W-:Y:S01]  /*8ed0*/  ISETP.GE.AND P0, PT, R0, R24, PT ;  /* 0x000000180000720c */ /* 0x000fe20003f06270 */
[----:B------:R-:W-:Y:S01]  /*8ee0*/  IMAD R24, R85, -0x40, R24 ;  /* 0xffffffc055187824 */ /* 0x000fe200078e0218 */
[----:B-----5:R-:W-:-:S04]  /*8ef0*/  LEA.HI R4, R5, R5, RZ, 0x1 ;  /* 0x0000000505047211 */ /* 0x020fc800078f08ff */
[----:B------:R-:W-:-:S05]  /*8f00*/  LOP3.LUT R4, R4, 0xfffffffe, RZ, 0xc0, !PT ;  /* 0xfffffffe04047812 */ /* 0x000fca00078ec0ff */
[----:B------:R-:W-:Y:S01]  /*8f10*/  IMAD.IADD R0, R5, 0x1, -R4 ;  /* 0x0000000105007824 */ /* 0x000fe200078e0a04 */
[----:B------:R-:W-:-:S04]  /*8f20*/  CS2R R4, SRZ ;  /* 0x0000000000047805 */ /* 0x000fc8000001ff00 */
        /* <DEDUP_REMOVED lines=14> */
.L_x_4537:
[----:B------:R-:W-:Y:S05]  /*9010*/  BSYNC B1 ;  /* 0x0000000000017941 */ /* 0x000fea0003800000 */
.L_x_4536:
[----:B------:R-:W2:Y:S01]  /*9020*/  SYNCS.PHASECHK.TRANS64.TRYWAIT P1, [R2+URZ+0x38800], R25 ;  /* 0x03880019020075a7 */ /* 0x000ea2000802017f */
[----:B-----5:R-:W-:Y:S01]  /*9030*/  IMAD.MOV.U32 R38, RZ, RZ, R4 ;  /* 0x000000ffff267224 */ /* 0x020fe200078e0004 */
[--C-:B0-----:R-:W-:Y:S01]  /*9040*/  SHF.R.U64 R13, R4, 0x10, R5.reuse ;  /* 0x00000010040d7819 */ /* 0x101fe20000001205 */
[--C-:B------:R-:W-:Y:S01]  /*9050*/  IMAD.MOV.U32 R12, RZ, RZ, R5.reuse ;  /* 0x000000ffff0c7224 */ /* 0x100fe200078e0005 */
[----:B------:R-:W-:Y:S01]  /*9060*/  SHF.R.U32.HI R42, RZ, 0x10, R5 ;  /* 0x00000010ff2a7819 */ /* 0x000fe20000011605 */
[----:B------:R-:W-:Y:S01]  /*9070*/  IMAD.MOV.U32 R39, RZ, RZ, R6 ;  /* 0x000000ffff277224 */ /* 0x000fe200078e0006 */
[----:B------:R-:W-:Y:S01]  /*9080*/  SHF.R.U64 R43, R8, 0x10, R9 ;  /* 0x00000010082b7819 */ /* 0x000fe20000001209 */
[----:B------:R-:W-:Y:S01]  /*9090*/  IMAD.MOV.U32 R4, RZ, RZ, R8 ;  /* 0x000000ffff047224 */ /* 0x000fe200078e0008 */
[--C-:B------:R-:W-:Y:S01]  /*90a0*/  SHF.R.U64 R6, R6, 0x10, R7.reuse ;  /* 0x0000001006067819 */ /* 0x100fe20000001207 */
[----:B----4-:R-:W-:Y:S01]  /*90b0*/  IMAD.MOV.U32 R14, RZ, RZ, R7 ;  /* 0x000000ffff0e7224 */ /* 0x010fe200078e0007 */
[--C-:B------:R-:W-:Y:S01]  /*90c0*/  SHF.R.U32.HI R8, RZ, 0x10, R9.reuse ;  /* 0x00000010ff087819 */ /* 0x100fe20000011609 */
[----:B------:R-:W-:Y:S01]  /*90d0*/  IMAD.MOV.U32 R40, RZ, RZ, R9 ;  /* 0x000000ffff287224 */ /* 0x000fe200078e0009 */
[----:B------:R-:W-:Y:S01]  /*90e0*/  VIMNMX R24, R24, 0x40, PT ;  /* 0x0000004018187848 */ /* 0x000fe20003fe0100 */
[----:B------:R-:W-:Y:S01]  /*90f0*/  IMAD.MOV.U32 R5, RZ, RZ, R10 ;  /* 0x000000ffff057224 */ /* 0x000fe200078e000a */
[----:B------:R-:W-:Y:S01]  /*9100*/  SHF.R.U32.HI R7, RZ, 0x10, R7 ;  /* 0x00000010ff077819 */ /* 0x000fe20000011607 */
[--C-:B------:R-:W-:Y:S01]  /*9110*/  IMAD.MOV.U32 R41, RZ, RZ, R11.reuse ;  /* 0x000000ffff297224 */ /* 0x100fe200078e000b */
[----:B-1----:R-:W0:Y:S01]  /*9120*/  LDC R3, c[0x0][0x3f4] ;  /* 0x0000fd00ff037b82 */ /* 0x002e220000000800 */
[----:B------:R-:W-:Y:S01]  /*9130*/  VIADD R15, R189, 0x20 ;  /* 0x00000020bd0f7836 */ /* 0x000fe20000000000 */
[--C-:B------:R-:W-:Y:S01]  /*9140*/  SHF.R.U64 R44, R10, 0x10, R11.reuse ;  /* 0x000000100a2c7819 */ /* 0x100fe2000000120b */
[----:B------:R-:W-:Y:S01]  /*9150*/  BSSY B1, `(.L_x_4538) ;  /* 0x000000f000017945 */ /* 0x000fe20003800000 */
[----:B------:R-:W-:-:S02]  /*9160*/  SHF.R.U32.HI R9, RZ, 0x10, R11 ;  /* 0x00000010ff097819 */ /* 0x000fc4000001160b */
        /* <DEDUP_REMOVED lines=8> */
[C---:B0-----:R-:W-:Y:S01]  /*91f0*/  ISETP.GE.AND P0, PT, R18.reuse, R3, PT ;  /* 0x000000031200720c */ /* 0x041fe20003f06270 */
[----:B------:R-:W-:-:S03]  /*9200*/  IMAD.IADD R3, R18, 0x1, R3 ;  /* 0x0000000112037824 */ /* 0x000fc600078e0203 */
[-C--:B------:R-:W-:Y:S02]  /*9210*/  ISETP.GE.OR P2, PT, R189, R24.reuse, P0 ;  /* 0x00000018bd00720c */ /* 0x080fe40000746670 */
[----:B------:R-:W-:Y:S01]  /*9220*/  ISETP.GE.OR P0, PT, R15, R24, P0 ;  /* 0x000000180f00720c */ /* 0x000fe20000706670 */
[----:B--2---:R-:W-:-:S12]  /*9230*/  @!P1 BRA `(.L_x_4539) ;  /* 0x0000016000409947 */ /* 0x004fd80003800000 */
.L_x_4748:
[----:B------:R-:W-:Y:S05]  /*9240*/  BSYNC B1 ;  /* 0x0000000000017941 */ /* 0x000fea0003800000 */
.L_x_4538:
        /* <DEDUP_REMOVED lines=9> */
[----:B------:R-:W-:Y:S01]  /*92e0*/  LOP3.LUT R4, R9, 0x38, R18, 0xf8, !PT ;  /* 0x0000003809047812 */ /* 0x000fe200078ef812 */
[----:B------:R-:W-:Y:S01]  /*92f0*/  HADD2.F32 R34, -RZ, R40.H0_H0 ;  /* 0x20000028ff227230 */ /* 0x000fe20000004100 */
[----:B------:R-:W-:-:S04]  /*9300*/  SHF.R.U32.HI R6, RZ, 0x3, R9 ;  /* 0x00000003ff067819 */ /* 0x000fc80000011609 */
[----:B------:R-:W-:Y:S02]  /*9310*/  LOP3.LUT R5, R4, R6, RZ, 0x3c, !PT ;  /* 0x0000000604057212 */ /* 0x000fe400078e3cff */
[----:B------:R-:W-:-:S03]  /*9320*/  LOP3.LUT R9, R6, R3, R9, 0x1e, !PT ;  /* 0x0000000306097212 */ /* 0x000fc600078e1e09 */
[C---:B------:R-:W-:Y:S02]  /*9330*/  IMAD R5, R224.reuse, 0x200, R5 ;  /* 0x00000200e0057824 */ /* 0x040fe400078e0205 */
[----:B------:R-:W-:Y:S02]  /*9340*/  IMAD R9, R224, 0x200, R9 ;  /* 0x00000200e0097824 */ /* 0x000fe400078e0209 */
[--C-:B------:R-:W-:Y:S02]  /*9350*/  IMAD R12, R5, 0x2, R2.reuse ;  /* 0x00000002050c7824 */ /* 0x100fe400078e0202 */
[----:B------:R-:W-:-:S03]  /*9360*/  IMAD R13, R9, 0x2, R2 ;  /* 0x00000002090d7824 */ /* 0x000fc600078e0202 */
[----:B------:R-:W3:Y:S04]  /*9370*/  LDS.128 R4, [R12+0x20400] ;  /* 0x020400000c047984 */ /* 0x000ee80000000c00 */
[----:B------:R-:W1:Y:S01]  /*9380*/  LDS.128 R8, [R13+0x20400] ;  /* 0x020400000d087984 */ /* 0x000e620000000c00 */
[--C-:B---3--:R-:W-:Y:S02]  /*9390*/  HADD2.F32 R21, -RZ, R5.reuse.H0_H0 ;  /* 0x20000005ff157230 */ /* 0x108fe40000004100 */
[----:B------:R-:W-:Y:S02]  /*93a0*/  HADD2.F32 R24, -RZ, R5.H1_H1 ;  /* 0x30000005ff187230 */ /* 0x000fe40000004100 */
[----:B-1----:R-:W-:Y:S02]  /*93b0*/  HADD2.F32 R5, -RZ, R8.H0_H0 ;  /* 0x20000008ff057230 */ /* 0x002fe40000004100 */
[----:B------:R-:W-:-:S02]  /*93c0*/  HADD2.F32 R15, -RZ, R4.H0_H0 ;  /* 0x20000004ff0f7230 */ /* 0x000fc40000004100 */
[----:B------:R-:W-:Y:S02]  /*93d0*/  HADD2.F32 R26, -RZ, R8.H1_H1 ;  /* 0x30000008ff1a7230 */ /* 0x000fe40000004100 */
[C---:B------:R-:W-:Y:S01]  /*93e0*/  FMUL.FTZ R8, R5.reuse, R32 ;  /* 0x0000002005087220 */ /* 0x040fe20000410000 */
[-C--:B------:R-:W-:Y:S01]  /*93f0*/  FMUL.FTZ R36, R5, R30.reuse ;  /* 0x0000001e05247220 */ /* 0x080fe20000410000 */
[----:B------:R-:W-:Y:S02]  /*9400*/  HADD2.F32 R20, -RZ, R4.H1_H1 ;  /* 0x30000004ff147230 */ /* 0x000fe40000004100 */
[----:B------:R-:W-:Y:S02]  /*9410*/  HADD2.F32 R27, -RZ, R9.H0_H0 ;  /* 0x20000009ff1b7230 */ /* 0x000fe40000004100 */
[----:B------:R-:W-:Y:S01]  /*9420*/  FFMA.FTZ R5, R15, R30, -R8 ;  /* 0x0000001e0f057223 */ /* 0x000fe20000010808 */
[----:B------:R-:W-:Y:S01]  /*9430*/  FMUL.FTZ R35, R26, R33 ;  /* 0x000000211a237220 */ /* 0x000fe20000410000 */
[----:B------:R-:W-:-:S02]  /*9440*/  HADD2.F32 R30, -RZ, R38.H1_H1 ;  /* 0x30000026ff1e7230 */ /* 0x000fc40000004100 */
[----:B------:R-:W-:Y:S01]  /*9450*/  FFMA.FTZ R8, R15, R32, R36 ;  /* 0x000000200f087223 */ /* 0x000fe20000010024 */
[-C--:B------:R-:W-:Y:S01]  /*9460*/  FMUL.FTZ R15, R26, R31.reuse ;  /* 0x0000001f1a0f7220 */ /* 0x080fe20000410000 */
[C---:B------:R-:W-:Y:S01]  /*9470*/  FFMA.FTZ R32, R20.reuse, R31, -R35 ;  /* 0x0000001f14207223 */ /* 0x040fe20000010823 */
[C---:B------:R-:W-:Y:S01]  /*9480*/  FMUL.FTZ R26, R27.reuse, R34 ;  /* 0x000000221b1a7220 */ /* 0x040fe20000410000 */
[----:B------:R-:W-:Y:S02]  /*9490*/  HADD2.F32 R28, -RZ, R9.H1_H1 ;  /* 0x30000009ff1c7230 */ /* 0x000fe40000004100 */
[-C--:B------:R-:W-:Y:S01]  /*94a0*/  FMUL.FTZ R27, R27, R30.reuse ;  /* 0x0000001e1b1b7220 */ /* 0x080fe20000410000 */
[----:B------:R-:W-:Y:S02]  /*94b0*/  HADD2.F32 R31, -RZ, R43.H1_H1 ;  /* 0x3000002bff1f7230 */ /* 0x000fe40000004100 */
[----:B------:R-:W-:Y:S01]  /*94c0*/  FFMA.FTZ R33, R20, R33, R15 ;  /* 0x0000002114217223 */ /* 0x000fe2000001000f */
[----:B------:R-:W-:Y:S01]  /*94d0*/  FFMA.FTZ R30, R21, R30, -R26 ;  /* 0x0000001e151e7223 */ /* 0x000fe2000001081a */
[----:B------:R-:W-:-:S02]  /*94e0*/  HADD2.F32 R15, -RZ, R42.H0_H0 ;  /* 0x2000002aff0f7230 */ /* 0x000fc40000004100 */
[----:B------:R-:W-:Y:S01]  /*94f0*/  FFMA.FTZ R27, R21, R34, R27 ;  /* 0x00000022151b7223 */ /* 0x000fe2000001001b */
[----:B------:R-:W-:Y:S01]  /*9500*/  FMUL.FTZ R21, R28, R31 ;  /* 0x0000001f1c157220 */ /* 0x000fe20000410000 */
[----:B------:R-:W-:Y:S01]  /*9510*/  HADD2.F32 R29, -RZ, R10.H0_H0 ;  /* 0x2000000aff1d7230 */ /* 0x000fe20000004100 */
[----:B------:R-:W-:Y:S01]  /*9520*/  F2FP.F16.F32.PACK_AB R8, R33, R8 ;  /* 0x000000082108723e */ /* 0x000fe200000000ff */
[----:B------:R-:W-:Y:S02]  /*9530*/  HADD2.F32 R26, -RZ, R40.H1_H1 ;  /* 0x30000028ff1a7230 */ /* 0x000fe40000004100 */
[-C--:B------:R-:W-:Y:S01]  /*9540*/  FFMA.FTZ R35, R24, R15.reuse, -R21 ;  /* 0x0000000f18237223 */ /* 0x080fe20000010815 */
[----:B------:R-:W-:Y:S02]  /*9550*/  HADD2.F32 R20, -RZ, R39.H0_H0 ;  /* 0x20000027ff147230 */ /* 0x000fe40000004100 */
[----:B------:R-:W-:Y:S01]  /*9560*/  FMUL.FTZ R37, R28, R15 ;  /* 0x0000000f1c257220 */ /* 0x000fe20000410000 */
[----:B------:R-:W-:-:S02]  /*9570*/  HADD2.F32 R10, -RZ, R10.H1_H1 ;  /* 0x3000000aff0a7230 */ /* 0x000fc40000004100 */
[C---:B------:R-:W-:Y:S01]  /*9580*/  FMUL.FTZ R34, R29.reuse, R26 ;  /* 0x0000001a1d227220 */ /* 0x040fe20000410000 */
[----:B------:R-:W-:Y:S02]  /*9590*/  HADD2.F32 R21, -RZ, R44.H0_H0 ;  /* 0x2000002cff157230 */ /* 0x000fe40000004100 */
[----:B------:R-:W-:Y:S01]  /*95a0*/  FMUL.FTZ R29, R29, R20 ;  /* 0x000000141d1d7220 */ /* 0x000fe20000410000 */
[--C-:B0-----:R-:W-:Y:S02]  /*95b0*/  HADD2.F32 R25, -RZ, R6.reuse.H0_H0 ;  /* 0x20000006ff197230 */ /* 0x101fe40000004100 */
[----:B------:R-:W-:Y:S01]  /*95c0*/  FFMA.FTZ R28, R24, R31, R37 ;  /* 0x0000001f181c7223 */ /* 0x000fe20000010025 */
[----:B------:R-:W-:Y:S02]  /*95d0*/  HADD2.F32 R6, -RZ, R6.H1_H1 ;  /* 0x30000006ff067230 */ /* 0x000fe40000004100 */
[----:B------:R-:W-:Y:S01]  /*95e0*/  FMUL.FTZ R31, R10, R21 ;  /* 0x000000150a1f7220 */ /* 0x000fe20000410000 */
[----:B------:R-:W-:-:S02]  /*95f0*/  HADD2.F32 R15, -RZ, R42.H1_H1 ;  /* 0x3000002aff0f7230 */ /* 0x000fc40000004100 */
[C---:B------:R-:W-:Y:S01]  /*9600*/  FFMA.FTZ R34, R25.reuse, R20, -R34 ;  /* 0x0000001419227223 */ /* 0x040fe20000010822 */
[----:B------:R-:W-:Y:S01]  /*9610*/  FFMA.FTZ R29, R25, R26, R29 ;  /* 0x0000001a191d7223 */ /* 0x000fe2000001001d */
[--C-:B------:R-:W-:Y:S02]  /*9620*/  HADD2.F32 R9, -RZ, R11.reuse.H0_H0 ;  /* 0x2000000bff097230 */ /* 0x100fe40000004100 */
[-C--:B------:R-:W-:Y:S01]  /*9630*/  FMUL.FTZ R25, R10, R15.reuse ;  /* 0x0000000f0a197220 */ /* 0x080fe20000410000 */
[C---:B------:R-:W-:Y:S01]  /*9640*/  FFMA.FTZ R31, R6.reuse, R15, -R31 ;  /* 0x0000000f061f7223 */ /* 0x040fe2000001081f */
[----:B------:R-:W-:Y:S02]  /*9650*/  HADD2.F32 R11, -RZ, R11.H1_H1 ;  /* 0x3000000bff0b7230 */ /* 0x000fe40000004100 */
[----:B------:R-:W-:Y:S02]  /*9660*/  HADD2.F32 R15, -RZ, R41.H0_H0 ;  /* 0x20000029ff0f7230 */ /* 0x000fe40000004100 */
[----:B------:R-:W-:Y:S01]  /*9670*/  FFMA.FTZ R26, R6, R21, R25 ;  /* 0x00000015061a7223 */ /* 0x000fe20000010019 */
[----:B------:R-:W-:-:S02]  /*9680*/  HADD2.F32 R10, -RZ, R14.H1_H1 ;  /* 0x3000000eff0a7230 */ /* 0x000fc40000004100 */
[----:B------:R-:W-:Y:S02]  /*9690*/  HADD2.F32 R24, -RZ, R44.H1_H1 ;  /* 0x3000002cff187230 */ /* 0x000fe40000004100 */
[CC--:B------:R-:W-:Y:S01]  /*96a0*/  FMUL.FTZ R21, R9.reuse, R15.reuse ;  /* 0x0000000f09157220 */ /* 0x0c0fe20000410000 */
[----:B------:R-:W-:Y:S02]  /*96b0*/  HADD2.F32 R20, -RZ, R14.H0_H0 ;  /* 0x2000000eff147230 */ /* 0x000fe40000004100 */
[----:B------:R-:W-:Y:S01]  /*96c0*/  FMUL.FTZ R6, R9, R10 ;  /* 0x0000000a09067220 */ /* 0x000fe20000410000 */
[--C-:B------:R-:W-:Y:S02]  /*96d0*/  HADD2.F32 R4, -RZ, R7.reuse.H0_H0 ;  /* 0x20000007ff047230 */ /* 0x100fe40000004100 */
[C---:B------:R-:W-:Y:S01]  /*96e0*/  FMUL.FTZ R36, R11.reuse, R24 ;  /* 0x000000180b247220 */ /* 0x040fe20000410000 */
        /* <DEDUP_REMOVED lines=13> */
[----:B------:R-:W-:-:S05]  /*97c0*/  F2FP.F16.F32.PACK_AB R11, R24, R11 ;  /* 0x0000000b180b723e */ /* 0x000fca00000000ff */
[----:B------:R1:W-:Y:S02]  /*97d0*/  STS.128 [R13+0x20400], R8 ;  /* 0x020400080d007388 */ /* 0x0003e40000000c00 */
.L_x_4541:
[----:B------:R-:W-:Y:S05]  /*97e0*/  BSYNC B1 ;  /* 0x0000000000017941 */ /* 0x000fea0003800000 */
.L_x_4540:
[----:B------:R-:W-:Y:S05]  /*97f0*/  @P0 BRA `(.L_x_4532) ;  /* 0x0000000400600947 */ /* 0x000fea0003800000 */
[----:B-1----:R-:W2:Y:S01]  /*9800*/  LDL R8, [R1+0x64] ;  /* 0x0000640001087983 */ /* 0x002ea20000100800 */
[C---:B------:R-:W-:Y:S02]  /*9810*/  VIADD R4, R189.reuse, 0x20 ;  /* 0x00000020bd047836 */ /* 0x040fe40000000000 */
[----:B------:R-:W-:Y:S01]  /*9820*/  VIADD R5, R189, 0x20 ;  /* 0x00000020bd057836 */ /* 0x000fe20000000000 */
[----:B------:R-:W4:Y:S01]  /*9830*/  LDL R37, [R1+0x5c] ;  /* 0x00005c0001257983 */ /* 0x000f220000100800 */
[----:B------:R-:W-:Y:S02]  /*9840*/  IMAD.SHL.U32 R4, R4, 0x40, RZ ;  /* 0x0000004004047824 */ /* 0x000fe400078e00ff */
[----:B------:R-:W-:-:S03]  /*9850*/  IMAD.SHL.U32 R5, R5, 0x40, RZ ;  /* 0x0000004005057824 */ /* 0x000fc600078e00ff */
[----:B------:R-:W-:Y:S02]  /*9860*/  LOP3.LUT R4, R4, 0x1c0, RZ, 0xc0, !PT ;  /* 0x000001c004047812 */ /* 0x000fe400078ec0ff */
[----:B------:R-:W-:Y:S02]  /*9870*/  LOP3.LUT R5, R5, 0x1c0, RZ, 0xc0, !PT ;  /* 0x000001c005057812 */ /* 0x000fe400078ec0ff */
[----:B------:R-:W-:-:S04]  /*9880*/  SHF.R.U32.HI R4, RZ, 0x3, R4 ;  /* 0x00000003ff047819 */ /* 0x000fc80000011604 */
[----:B------:R-:W-:Y:S01]  /*9890*/  LOP3.LUT R3, R4, R3, R5, 0x1e, !PT ;  /* 0x0000000304037212 */ /* 0x000fe200078e1e05 */
[----:B------:R-:W-:Y:S02]  /*98a0*/  HADD2.F32 R30, -RZ, R39.H1_H1 ;  /* 0x30000027ff1e7230 */ /* 0x000fe40000004100 */
[----:B------:R-:W-:Y:S02]  /*98b0*/  HADD2.F32 R28, -RZ, R38.H0_H0 ;  /* 0x20000026ff1c7230 */ /* 0x000fe40000004100 */
[--C-:B------:R-:W-:Y:S02]  /*98c0*/  HADD2.F32 R33, -RZ, R43.reuse.H0_H0 ;  /* 0x2000002bff217230 */ /* 0x100fe40000004100 */
[----:B------:R-:W-:Y:S02]  /*98d0*/  HADD2.F32 R35, -RZ, R40.H0_H0 ;  /* 0x20000028ff237230 */ /* 0x000fe40000004100 */
[----:B------:R-:W-:Y:S02]  /*98e0*/  HADD2.F32 R31, -RZ, R38.H1_H1 ;  /* 0x30000026ff1f7230 */ /* 0x000fe40000004100 */
[----:B------:R-:W-:-:S02]  /*98f0*/  HADD2.F32 R36, -RZ, R43.H1_H1 ;  /* 0x3000002bff247230 */ /* 0x000fc40000004100 */
[----:B------:R-:W-:Y:S02]  /*9900*/  HADD2.F32 R38, -RZ, R44.H0_H0 ;  /* 0x2000002cff267230 */ /* 0x000fe40000004100 */
[----:B------:R-:W-:Y:S02]  /*9910*/  HADD2.F32 R34, -RZ, R42.H1_H1 ;  /* 0x3000002aff227230 */ /* 0x000fe40000004100 */
[----:B--2---:R-:W-:-:S04]  /*9920*/  IMAD.IADD R3, R8, 0x1, R3 ;  /* 0x0000000108037824 */ /* 0x004fc800078e0203 */
[----:B------:R-:W-:Y:S01]  /*9930*/  IMAD R3, R3, 0x2, R2 ;  /* 0x0000000203037824 */ /* 0x000fe200078e0202 */
[----:B----4-:R-:W1:Y:S04]  /*9940*/  LDS.128 R4, [R37+0x20400] ;  /* 0x0204000025047984 */ /* 0x010e680000000c00 */
[----:B------:R-:W2:Y:S01]  /*9950*/  LDS.128 R8, [R3+0x20400] ;  /* 0x0204000003087984 */ /* 0x000ea20000000c00 */
[--C-:B-1----:R-:W-:Y:S02]  /*9960*/  HADD2.F32 R15, -RZ, R5.reuse.H0_H0 ;  /* 0x20000005ff0f7230 */ /* 0x102fe40000004100 */
[----:B------:R-:W-:Y:S02]  /*9970*/  HADD2.F32 R20, -RZ, R5.H1_H1 ;  /* 0x30000005ff147230 */ /* 0x000fe40000004100 */
[----:B--2---:R-:W-:-:S02]  /*9980*/  HADD2.F32 R5, -RZ, R8.H0_H0 ;  /* 0x20000008ff057230 */ /* 0x004fc40000004100 */
[----:B------:R-:W-:-:S03]  /*9990*/  HADD2.F32 R12, -RZ, R4.H0_H0 ;  /* 0x20000004ff0c7230 */ /* 0x000fc60000004100 */
[-C--:B------:R-:W-:Y:S01]  /*99a0*/  FMUL.FTZ R27, R30, R5.reuse ;  /* 0x000000051e1b7220 */ /* 0x080fe20000410000 */
[C---:B------:R-:W-:Y:S01]  /*99b0*/  FMUL.FTZ R29, R28.reuse, R5 ;  /* 0x000000051c1d7220 */ /* 0x040fe20000410000 */
[----:B------:R-:W-:Y:S02]  /*99c0*/  HADD2.F32 R8, -RZ, R8.H1_H1 ;  /* 0x30000008ff087230 */ /* 0x000fe40000004100 */
[----:B------:R-:W-:Y:S01]  /*99d0*/  FFMA.FTZ R5, R28, R12, -R27 ;  /* 0x0000000c1c057223 */ /* 0x000fe2000001081b */
[----:B------:R-:W-:Y:S02]  /*99e0*/  HADD2.F32 R24, -RZ, R9.H0_H0 ;  /* 0x20000009ff187230 */ /* 0x000fe40000004100 */
[----:B------:R-:W-:Y:S02]  /*99f0*/  HADD2.F32 R27, -RZ, R41.H1_H1 ;  /* 0x30000029ff1b7230 */ /* 0x000fe40000004100 */
[----:B------:R-:W-:Y:S01]  /*9a00*/  FMUL.FTZ R28, R33, R8 ;  /* 0x00000008211c7220 */ /* 0x000fe20000410000 */
[----:B------:R-:W-:-:S02]  /*9a10*/  HADD2.F32 R13, -RZ, R4.H1_H1 ;  /* 0x30000004ff0d7230 */ /* 0x000fc40000004100 */
[----:B------:R-:W-:Y:S01]  /*9a20*/  FFMA.FTZ R29, R30, R12, R29 ;  /* 0x0000000c1e1d7223 */ /* 0x000fe2000001001d */
[----:B------:R-:W-:Y:S02]  /*9a30*/  HADD2.F32 R9, -RZ, R9.H1_H1 ;  /* 0x30000009ff097230 */ /* 0x000fe40000004100 */
[----:B------:R-:W-:Y:S01]  /*9a40*/  FMUL.FTZ R8, R27, R8 ;  /* 0x000000081b087220 */ /* 0x000fe20000410000 */
[-C--:B------:R-:W-:Y:S01]  /*9a50*/  FMUL.FTZ R12, R35, R24.reuse ;  /* 0x00000018230c7220 */ /* 0x080fe20000410000 */
[-C--:B------:R-:W-:Y:S01]  /*9a60*/  FFMA.FTZ R28, R27, R13.reuse, -R28 ;  /* 0x0000000d1b1c7223 */ /* 0x080fe2000001081c */
[----:B------:R-:W-:Y:S01]  /*9a70*/  FMUL.FTZ R24, R31, R24 ;  /* 0x000000181f187220 */ /* 0x000fe20000410000 */
[----:B------:R-:W-:Y:S01]  /*9a80*/  FFMA.FTZ R8, R33, R13, R8 ;  /* 0x0000000d21087223 */ /* 0x000fe20000010008 */
[----:B------:R-:W-:Y:S01]  /*9a90*/  FFMA.FTZ R12, R31, R15, -R12 ;  /* 0x0000000f1f0c7223 */ /* 0x000fe2000001080c */
[----:B------:R-:W-:Y:S02]  /*9aa0*/  HADD2.F32 R30, -RZ, R42.H0_H0 ;  /* 0x2000002aff1e7230 */ /* 0x000fe40000004100 */
[----:B------:R-:W-:Y:S01]  /*9ab0*/  FMUL.FTZ R13, R36, R9 ;  /* 0x00000009240d7220 */ /* 0x000fe20000410000 */
[----:B0-----:R-:W-:-:S02]  /*9ac0*/  HADD2.F32 R25, -RZ, R10.H0_H0 ;  /* 0x2000000aff197230 */ /* 0x001fc40000004100 */
[----:B------:R-:W-:Y:S02]  /*9ad0*/  HADD2.F32 R27, -RZ, R39.H0_H0 ;  /* 0x20000027ff1b7230 */ /* 0x000fe40000004100 */
[----:B------:R-:W-:Y:S02]  /*9ae0*/  HADD2.F32 R31, -RZ, R40.H1_H1 ;  /* 0x30000028ff1f7230 */ /* 0x000fe40000004100 */
[----:B------:R-:W-:Y:S02]  /*9af0*/  HADD2.F32 R10, -RZ, R10.H1_H1 ;  /* 0x3000000aff0a7230 */ /* 0x000fe40000004100 */
[C---:B------:R-:W-:Y:S01]  /*9b00*/  FMUL.FTZ R9, R30.reuse, R9 ;  /* 0x000000091e097220 */ /* 0x040fe20000410000 */
[--C-:B---3--:R-:W-:Y:S02]  /*9b10*/  HADD2.F32 R21, -RZ, R6.reuse.H0_H0 ;  /* 0x20000006ff157230 */ /* 0x108fe40000004100 */
[----:B------:R-:W-:Y:S01]  /*9b20*/  FFMA.FTZ R13, R30, R20, -R13 ;  /* 0x000000141e0d7223 */ /* 0x000fe2000001080d */
[----:B------:R-:W-:-:S02]  /*9b30*/  HADD2.F32 R6, -RZ, R6.H1_H1 ;  /* 0x30000006ff067230 */ /* 0x000fc40000004100 */
[----:B------:R-:W-:Y:S01]  /*9b40*/  FFMA.FTZ R24, R35, R15, R24 ;  /* 0x0000000f23187223 */ /* 0x000fe20000010018 */
[-C--:B------:R-:W-:Y:S01]  /*9b50*/  FMUL.FTZ R30, R31, R25.reuse ;  /* 0x000000191f1e7220 */ /* 0x080fe20000410000 */
[C---:B------:R-:W-:Y:S01]  /*9b60*/  FMUL.FTZ R32, R27.reuse, R25 ;  /* 0x000000191b207220 */ /* 0x040fe20000410000 */
[-C--:B------:R-:W-:Y:S01]  /*9b70*/  FMUL.FTZ R15, R38, R10.reuse ;  /* 0x0000000a260f7220 */ /* 0x080fe20000410000 */
[--C-:B------:R-:W-:Y:S02]  /*9b80*/  HADD2.F32 R26, -RZ, R11.reuse.H0_H0 ;  /* 0x2000000bff1a7230 */ /* 0x100fe40000004100 */
[-C--:B------:R-:W-:Y:S01]  /*9b90*/  FFMA.FTZ R30, R27, R21.reuse, -R30 ;  /* 0x000000151b1e7223 */ /* 0x080fe2000001081e */
[----:B------:R-:W-:Y:S01]  /*9ba0*/  FFMA.FTZ R32, R31, R21, R32 ;  /* 0x000000151f207223 */ /* 0x000fe20000010020 */
[C---:B------:R-:W-:Y:S01]  /*9bb0*/  FMUL.FTZ R21, R34.reuse, R10 ;  /* 0x0000000a22157220 */ /* 0x040fe20000410000 */
[----:B------:R-:W-:Y:S01]  /*9bc0*/  FFMA.FTZ R15, R34, R6, -R15 ;  /* 0x00000006220f7223 */ /* 0x000fe2000001080f */
[----:B------:R-:W-:-:S02]  /*9bd0*/  HADD2.F32 R11, -RZ, R11.H1_H1 ;  /* 0x3000000bff0b7230 */ /* 0x000fc40000004100 */
[----:B------:R-:W-:Y:S01]  /*9be0*/  FFMA.FTZ R9, R36, R20, R9 ;  /* 0x0000001424097223 */ /* 0x000fe20000010009 */
[----:B------:R-:W-:Y:S02]  /*9bf0*/  HADD2.F32 R34, -RZ, R41.H0_H0 ;  /* 0x20000029ff227230 */ /* 0x000fe40000004100 */
[----:B------:R-:W-:Y:S02]  /*9c00*/  HADD2.F32 R33, -RZ, R44.H1_H1 ;  /* 0x3000002cff217230 */ /* 0x000fe40000004100 */
[--C-:B------:R-:W-:Y:S02]  /*9c10*/  HADD2.F32 R20, -RZ, R14.reuse.H1_H1 ;  /* 0x3000000eff147230 */ /* 0x100fe40000004100 */
[----:B------:R-:W-:Y:S02]  /*9c20*/  HADD2.F32 R31, -RZ, R14.H0_H0 ;  /* 0x2000000eff1f7230 */ /* 0x000fe40000004100 */
[----:B------:R-:W-:Y:S01]  /*9c30*/  FFMA.FTZ R21, R38, R6, R21 ;  /* 0x0000000626157223 */ /* 0x000fe20000010015 */
[----:B------:R-:W-:-:S02]  /*9c40*/  HADD2.F32 R4, -RZ, R7.H0_H0 ;  /* 0x20000007ff047230 */ /* 0x000fc40000004100 */
[-C--:B------:R-:W-:Y:S01]  /*9c50*/  FMUL.FTZ R25, R34, R26.reuse ;  /* 0x0000001a22197220 */ /* 0x080fe20000410000 */
[----:B------:R-:W-:Y:S02]  /*9c60*/  HADD2.F32 R7, -RZ, R7.H1_H1 ;  /* 0x30000007ff077230 */ /* 0x000fe40000004100 */
[-C--:B------:R-:W-:Y:S01]  /*9c70*/  FMUL.FTZ R6, R33, R11.reuse ;  /* 0x0000000b21067220 */ /* 0x080fe20000410000 */
[C---:B------:R-:W-:Y:S01]  /*9c80*/  FMUL.FTZ R27, R20.reuse, R26 ;  /* 0x0000001a141b7220 */ /* 0x040fe20000410000 */
[C---:B------:R-:W-:Y:S01]  /*9c90*/  FMUL.FTZ R10, R31.reuse, R11 ;  /* 0x0000000b1f0a7220 */ /* 0x040fe20000410000 */
[-C--:B------:R-:W-:Y:S01]  /*9ca0*/  FFMA.FTZ R25, R20, R4.reuse, -R25 ;  /* 0x0000000414197223 */ /* 0x080fe20000010819 */
        /* <DEDUP_REMOVED lines=13> */
.L_x_4532:
[----:B------:R-:W-:Y:S05]  /*9d80*/  BSYNC B0 ;  /* 0x0000000000007941 */ /* 0x000fea0003800000 */
.L_x_4521:
        /* <DEDUP_REMOVED lines=8> */
.L_x_4518:
[----:B012---:R-:W-:-:S05]  /*9e10*/  IMAD.U32 R3, RZ, RZ, UR37 ;  /* 0x00000025ff037e24 */ /* 0x007fca000f8e00ff */
[----:B------:R-:W-:-:S13]  /*9e20*/  ISETP.NE.AND P0, PT, R3, 0x3, PT ;  /* 0x000000030300780c */ /* 0x000fda0003f05270 */
[----:B------:R-:W-:Y:S05]  /*9e30*/  @!P0 BRA `(.L_x_4542) ;  /* 0x0000000000048947 */ /* 0x000fea0003800000 */
[----:B------:R-:W-:Y:S01]  /*9e40*/  BPT.TRAP 0x1 ;  /* 0x000000040000795c */ /* 0x000fe20000300000 */
.L_x_4542:
[----:B------:R-:W-:Y:S01]  /*9e50*/  IMAD R11, R17, 0x8, R2 ;  /* 0x00000008110b7824 */ /* 0x000fe200078e0202 */
[----:B------:R-:W-:-:S04]  /*9e60*/  SHF.L.U32 R10, R185, 0x1f, RZ ;  /* 0x0000001fb90a7819 */ /* 0x000fc800000006ff */
[----:B------:R0:W1:Y:S01]  /*9e70*/  SYNCS.PHASECHK.TRANS64.TRYWAIT P1, [R11+URZ+0x38830], R10 ;  /* 0x0388300a0b0075a7 */ /* 0x000062000802017f */
[----:B------:R-:W-:Y:S05]  /*9e80*/  @!P0 BRA `(.L_x_4543) ;  /* 0x0000000000048947 */ /* 0x000fea0003800000 */
[----:B------:R-:W-:Y:S01]  /*9e90*/  BPT.TRAP 0x1 ;  /* 0x000000040000795c */ /* 0x000fe20000300000 */
.L_x_4543:
        /* <DEDUP_REMOVED lines=10> */
.L_x_4544:
        /* <DEDUP_REMOVED lines=12> */
[----:B------:R-:W-:Y:S01]  /*a000*/  IMAD.MOV.U32 R5, RZ, RZ, 0x40000040 ;  /* 0x40000040ff057424 */ /* 0x000fe200078e00ff */
[----:B------:R-:W-:Y:S01]  /*a010*/  SHF.L.U32 R3, R0, 0x1f, RZ ;  /* 0x0000001f00037819 */ /* 0x000fe200000006ff */
[----:B------:R-:W-:Y:S01]  /*a020*/  IMAD.MOV.U32 R7, RZ, RZ, 0x40000040 ;  /* 0x40000040ff077424 */ /* 0x000fe200078e00ff */
[----:B------:R-:W-:Y:S01]  /*a030*/  BSSY B0, `(.L_x_4546) ;  /* 0x0000022000007945 */ /* 0x000fe20003800000 */
[----:B------:R-:W-:-:S02]  /*a040*/  VIADD R14, R12, 0x4 ;  /* 0x000000040c0e7836 */ /* 0x000fc40000000000 */
[----:B------:R-:W-:Y:S02]  /*a050*/  IMAD.MOV.U32 R15, RZ, RZ, 0x40000040 ;  /* 0x40000040ff0f7424 */ /* 0x000fe400078e00ff */
[----:B------:R-:W-:Y:S02]  /*a060*/  VIADD R12, R12, 0x6 ;  /* 0x000000060c0c7836 */ /* 0x000fe40000000000 */
[----:B------:R-:W-:Y:S02]  /*a070*/  IMAD.MOV.U32 R9, RZ, RZ, 0x40000040 ;  /* 0x40000040ff097424 */ /* 0x000fe400078e00ff */
[----:B------:R-:W-:Y:S01]  /*a080*/  HGMMA.64x64x16.F32 R24, gdesc[UR4], RZ, !UPT, gsb0 ;  /* 0x00e00000041879f0 */ /* 0x000fe2000c0008ff */
[----:B------:R-:W-:Y:S01]  /*a090*/  R2UR UR4, R4 ;  /* 0x00000000040472ca */ /* 0x000fe200000e0000 */
[----:B------:R-:W-:Y:S01]  /*a0a0*/  IMAD.MOV.U32 R13, RZ, RZ, 0x40000040 ;  /* 0x40000040ff0d7424 */ /* 0x000fe200078e00ff */
[----:B------:R-:W-:Y:S02]  /*a0b0*/  R2UR UR5, R5 ;  /* 0x00000000050572ca */ /* 0x000fe400000e0000 */
[----:B------:R-:W-:Y:S01]  /*a0c0*/  R2UR UR6, R6 ;  /* 0x00000000060672ca */ /* 0x000fe200000e0000 */
[----:B------:R-:W-:Y:S01]  /*a0d0*/  VIADD R6, R8, 0x4 ;  /* 0x0000000408067836 */ /* 0x000fe20000000000 */
[----:B------:R-:W-:Y:S01]  /*a0e0*/  R2UR UR7, R7 ;  /* 0x00000000070772ca */ /* 0x000fe200000e0000 */
[----:B------:R-:W-:-:S02]  /*a0f0*/  IMAD.MOV.U32 R7, RZ, RZ, 0x40000040 ;  /* 0x40000040ff077424 */ /* 0x000fc400078e00ff */
        /* <DEDUP_REMOVED lines=19> */
[----:B------:R-:W2:Y:S02]  /*a230*/  SYNCS.PHASECHK.TRANS64.TRYWAIT P1, [R2+URZ+0x38810], R3 ;  /* 0x03881003020075a7 */ /* 0x000ea4000802017f */
[----:B--2---:R-:W-:Y:S05]  /*a240*/  @!P1 BRA `(.L_x_4547) ;  /* 0x0000015000649947 */ /* 0x004fea0003800000 */
.L_x_4749:
[----:B------:R-:W-:Y:S05]  /*a250*/  BSYNC B0 ;  /* 0x0000000000007941 */ /* 0x000fea0003800000 */
.L_x_4546:
[----:B------:R-:W-:Y:S05]  /*a260*/  @!P0 BRA `(.L_x_4548) ;  /* 0x0000000000048947 */ /* 0x000fea0003800000 */
[----:B------:R-:W-:Y:S01]  /*a270*/  BPT.TRAP 0x1 ;  /* 0x000000040000795c */ /* 0x000fe20000300000 */
.L_x_4548:
[----:B------:R3:W0:Y:S01]  /*a280*/  SYNCS.PHASECHK.TRANS64.TRYWAIT P1, [R11+URZ+0x38850], R10 ;  /* 0x0388500a0b0075a7 */ /* 0x000622000802017f */
[----:B------:R-:W-:Y:S05]  /*a290*/  @!P0 BRA `(.L_x_4549) ;  /* 0x0000000000048947 */ /* 0x000fea0003800000 */
[----:B------:R-:W-:Y:S01]  /*a2a0*/  BPT.TRAP 0x1 ;  /* 0x000000040000795c */ /* 0x000fe20000300000 */
.L_x_4549:
[C---:B------:R-:W-:Y:S02]  /*a2b0*/  VIADD R0, R2.reuse, 0x400 ;  /* 0x0000040002007836 */ /* 0x040fe40000000000 */
[----:B--2---:R-:W-:-:S03]  /*a2c0*/  VIADD R3, R2, 0x26400 ;  /* 0x0002640002037836 */ /* 0x004fc60000000000 */
[----:B------:R-:W-:Y:S02]  /*a2d0*/  SHF.R.U32.HI R0, RZ, 0x4, R0 ;  /* 0x00000004ff007819 */ /* 0x000fe40000011600 */
[----:B------:R-:W-:Y:S02]  /*a2e0*/  SHF.R.U32.HI R3, RZ, 0x4, R3 ;  /* 0x00000004ff037819 */ /* 0x000fe40000011603 */
[----:B------:R-:W-:Y:S02]  /*a2f0*/  LOP3.LUT R0, R0, 0x3fff, RZ, 0xc0, !PT ;  /* 0x00003fff00007812 */ /* 0x000fe400078ec0ff */
[----:B------:R-:W-:Y:S02]  /*a300*/  LOP3.LUT R3, R3, 0x3fff, RZ, 0xc0, !PT ;  /* 0x00003fff03037812 */ /* 0x000fe400078ec0ff */
[----:B------:R-:W-:Y:S01]  /*a310*/  LOP3.LUT R218, R0, 0x10000, RZ, 0xfc, !PT ;  /* 0x0001000000da7812 */ /* 0x000fe200078efcff */
[----:B0-----:R-:W-:Y:S06]  /*a320*/  @P1 BRA `(.L_x_4550) ;  /* 0x0000000000081947 */ /* 0x001fec0003800000 */
[----:B------:R-:W0:Y:S02]  /*a330*/  SYNCS.PHASECHK.TRANS64.TRYWAIT P1, [R11+URZ+0x38850], R10 ;  /* 0x0388500a0b0075a7 */ /* 0x000e24000802017f */
[----:B0-----:R-:W-:Y:S05]  /*a340*/  @!P1 BRA `(.L_x_4551) ;  /* 0x0000015000389947 */ /* 0x001fea0003800000 */
.L_x_4550:
[----:B------:R-:W-:Y:S01]  /*a350*/  LOP3.LUT R0, R3, 0x10000, RZ, 0xfc, !PT ;  /* 0x0001000003007812 */ /* 0x000fe200078efcff */
[----:B------:R-:W-:Y:S01]  /*a360*/  IMAD R12, R17, 0x1000, R218 ;  /* 0x00001000110c7824 */ /* 0x000fe200078e02da */
[----:B------:R-:W-:Y:S05]  /*a370*/  WARPSYNC.ALL ;  /* 0x0000000000007948 */ /* 0x000fea0003800000 */
[----:B------:R-:W-:Y:S01]  /*a380*/  IMAD.MOV.U32 R14, RZ, RZ, R0 ;  /* 0x000000ffff0e7224 */ /* 0x000fe200078e0000 */
[----:B------:R-:W-:Y:S01]  /*a390*/  R2UR UR6, R12 ;  /* 0x000000000c0672ca */ /* 0x000fe200000e0000 */
[----:B------:R-:W-:Y:S01]  /*a3a0*/  IMAD.MOV.U32 R15, RZ, RZ, 0x40000040 ;  /* 0x40000040ff0f7424 */ /* 0x000fe200078e00ff */
[----:B------:R-:W-:Y:S01]  /*a3b0*/  WARPGROUP.ARRIVE ;  /* 0x00000000000079c5 */ /* 0x000fe20000000000 */
[----:B------:R-:W-:Y:S01]  /*a3c0*/  IMAD.MOV.U32 R13, RZ, RZ, 0x40000040 ;  /* 0x40000040ff0d7424 */ /* 0x000fe200078e00ff */
[----:B------:R-:W-:Y:S01]  /*a3d0*/  R2UR UR4, R14 ;  /* 0x000000000e0472ca */ /* 0x000fe200000e0000 */
[----:B------:R-:W-:Y:S01]  /*a3e0*/  VIADD R14, R0, 0x2 ;  /* 0x00000002000e7836 */ /* 0x000fe20000000000 */
[----:B------:R-:W-:Y:S01]  /*a3f0*/  R2UR UR5, R15 ;  /* 0x000000000f0572ca */ /* 0x000fe200000e0000 */
[----:B------:R-:W-:Y:S01]  /*a400*/  VIADD R20, R12, 0x2 ;  /* 0x000000020c147836 */ /* 0x000fe20000000000 */
[----:B------:R-:W-:Y:S01]  /*a410*/  R2UR UR7, R13 ;  /* 0x000000000d0772ca */ /* 0x000fe200000e0000 */
[----:B------:R-:W-:Y:S01]  /*a420*/  IMAD.MOV.U32 R15, RZ, RZ, 0x40000040 ;  /* 0x40000040ff0f7424 */ /* 0x000fe200078e00ff */
[----:B------:R-:W2:Y:S01]  /*a430*/  S2R R56, SR_TID.X ;  /* 0x0000000000387919 */ /* 0x000ea20000002100 */
[----:B----4-:R-:W-:-:S02]  /*a440*/  IMAD.MOV.U32 R21, RZ, RZ, 0x40000040 ;  /* 0x40000040ff157424 */ /* 0x010fc400078e00ff */
[----:B------:R-:W-:Y:S02]  /*a450*/  VIADD R58, R12, 0x800 ;  /* 0x000008000c3a7836 */ /* 0x000fe40000000000 */
[----:B------:R-:W-:-:S06]  /*a460*/  IMAD.MOV.U32 R13, RZ, RZ, 0x4 ;  /* 0x00000004ff0d7424 */ /* 0x000fcc00078e00ff */
[----:B------:R-:W-:Y:S01]  /*a470*/  HGMMA.64x64x16.F32 R24, gdesc[UR4], R24, gsb0 ;  /* 0x00e00000041879f0 */ /* 0x000fe20008000818 */
        /* <DEDUP_REMOVED lines=8> */
[----:B--2---:R-:W-:-:S05]  /*a500*/  SHF.R.U32.HI R56, RZ, 0x7, R56 ;  /* 0x00000007ff387819 */ /* 0x004fca0000011638 */
[----:B------:R2:W4:Y:S02]  /*a510*/  SHFL.IDX PT, R3, R56, RZ, 0x1f ;  /* 0x00001fff38037589 */ /* 0x00052400000e0000 */
[----:B--2---:R-:W-:Y:S01]  /*a520*/  VIADD R56, R0, 0x800 ;  /* 0x0000080000387836 */ /* 0x004fe20000000000 */
[----:B----4-:R-:W-:-:S04]  /*a530*/  ISETP.GT.AND P1, PT, R3, 0x7f, PT ;  /* 0x0000007f0300780c */ /* 0x010fc80003f24270 */
[----:B------:R-:W-:Y:S02]  /*a540*/  SEL R3, RZ, 0x2, !P1 ;  /* 0x00000002ff037807 */ /* 0x000fe40004800000 */
[C---:B01-3--:R-:W-:Y:S02]  /*a550*/  SEL R10, R13.reuse, 0x2, P1 ;  /* 0x000000020d0a7807 */ /* 0x04bfe40000800000 */
[----:B------:R-:W-:Y:S01]  /*a560*/  SEL R13, R13, 0x6, !P1 ;  /* 0x000000060d0d7807 */ /* 0x000fe20004800000 */
[----:B------:R-:W-:Y:S02]  /*a570*/  WARPGROUP.DEPBAR.LE gsb0, 0x0 ;  /* 0x00008000000079c5 */ /* 0x000fe40000010000 */
[----:B------:R-:W-:-:S06]  /*a580*/  WARPGROUP.ARRIVE ;  /* 0x00000000000079c5 */ /* 0x000fcc0000000000 */
        /* <DEDUP_REMOVED lines=9> */
[----:B------:R-:W-:Y:S02]  /*a620*/  WARPGROUP.DEPBAR.LE gsb0, 0x0 ;  /* 0x00008000000079c5 */ /* 0x000fe40000010000 */
[----:B------:R-:W-:-:S09]  /*a630*/  WARPGROUP.ARRIVE ;  /* 0x00000000000079c5 */ /* 0x000fd20000000000 */
        /* <DEDUP_REMOVED lines=134> */
[----:B------:R-:W-:Y:S01]  /*aea0*/  IMAD.IADD R14, R3, 0x1, R58 ;  /* 0x00000001030e7824 */ /* 0x000fe200078e023a */
[----:B------:R-:W-:Y:S01]  /*aeb0*/  R2UR UR5, R15 ;  /* 0x000000000f0572ca */ /* 0x000fe200000e0000 */
[----:B------:R-:W-:Y:S01]  /*aec0*/  IMAD.MOV.U32 R15, RZ, RZ, 0x40000040 ;  /* 0x40000040ff0f7424 */ /* 0x000fe200078e00ff */
[----:B------:R-:W-:Y:S01]  /*aed0*/  R2UR UR6, R20 ;  /* 0x00000000140672ca */ /* 0x000fe200000e0000 */
[----:B------:R-:W-:Y:S01]  /*aee0*/  IMAD.IADD R20, R3, 0x1, R56 ;  /* 0x0000000103147824 */ /* 0x000fe200078e0238 */
[----:B------:R-:W-:Y:S01]  /*aef0*/  R2UR UR7, R21 ;  /* 0x00000000150772ca */ /* 0x000fe200000e0000 */
[----:B------:R-:W-:Y:S01]  /*af00*/  IMAD.MOV.U32 R21, RZ, RZ, 0x40000040 ;  /* 0x40000040ff157424 */ /* 0x000fe200078e00ff */
[----:B------:R-:W-:Y:S02]  /*af10*/  WARPGROUP.DEPBAR.LE gsb0, 0x0 ;  /* 0x00008000000079c5 */ /* 0x000fe40000010000 */
[----:B------:R-:W-:-:S09]  /*af20*/  WARPGROUP.ARRIVE ;  /* 0x00000000000079c5 */ /* 0x000fd20000000000 */
[----:B------:R-:W-:Y:S01]  /*af30*/  HGMMA.64x64x16.F32 R24, gdesc[UR4], R24, gsb0 ;  /* 0x00e00000041879f0 */ /* 0x000fe20008000818 */
[----:B------:R-:W-:Y:S01]  /*af40*/  R2UR UR6, R14 ;  /* 0x000000000e0672ca */ /* 0x000fe200000e0000 */
[--C-:B------:R-:W-:Y:S01]  /*af50*/  IMAD.IADD R14, R58, 0x1, R10.reuse ;  /* 0x000000013a0e7824 */ /* 0x100fe200078e020a */
        /* <DEDUP_REMOVED lines=16> */
[----:B------:R-:W-:Y:S02]  /*b060*/  IMAD.MOV.U32 R21, RZ, RZ, 0x40000040 ;  /* 0x40000040ff157424 */ /* 0x000fe400078e00ff */
[----:B------:R-:W-:-:S02]  /*b070*/  VIADD R56, R0, 0xa00 ;  /* 0x00000a0000387836 */ /* 0x000fc40000000000 */
[----:B------:R-:W-:Y:S01]  /*b080*/  VIADD R58, R12, 0xa00 ;  /* 0x00000a000c3a7836 */ /* 0x000fe20000000000 */
[----:B------:R-:W-:Y:S02]  /*b090*/  WARPGROUP.DEPBAR.LE gsb0, 0x0 ;  /* 0x00008000000079c5 */ /* 0x000fe40000010000 */
[----:B------:R-:W-:-:S06]  /*b0a0*/  WARPGROUP.ARRIVE ;  /* 0x00000000000079c5 */ /* 0x000fcc0000000000 */
[----:B------:R-:W-:Y:S01]  /*b0b0*/  HGMMA.64x64x16.F32 R24, gdesc[UR4], R24, gsb0 ;  /* 0x00e00000041879f0 */ /* 0x000fe20008000818 */
[----:B------:R-:W-:Y:S01]  /*b0c0*/  R2UR UR4, R14 ;  /* 0x000000000e0472ca */ /* 0x000fe200000e0000 */
[----:B------:R-:W-:Y:S01]  /*b0d0*/  IMAD.MOV.U32 R14, RZ, RZ, 0x28 ;  /* 0x00000028ff0e7424 */ /* 0x000fe200078e00ff */
[----:B------:R-:W-:Y:S01]  /*b0e0*/  R2UR UR5, R15 ;  /* 0x000000000f0572ca */ /* 0x000fe200000e0000 */
[----:B------:R-:W-:Y:S01]  /*b0f0*/  IMAD.MOV.U32 R15, RZ, RZ, 0xa00 ;  /* 0x00000a00ff0f7424 */ /* 0x000fe200078e00ff */
[----:B------:R-:W-:Y:S02]  /*b100*/  R2UR UR6, R20 ;  /* 0x00000000140672ca */ /* 0x000fe400000e0000 */
[----:B------:R-:W-:Y:S02]  /*b110*/  R2UR UR7, R21 ;  /* 0x00000000150772ca */ /* 0x000fe400000e0000 */
[----:B------:R-:W-:Y:S02]  /*b120*/  SEL R14, R14, 0x26, P1 ;  /* 0x000000260e0e7807 */ /* 0x000fe40000800000 */
[----:B------:R-:W-:-:S02]  /*b130*/  SEL R15, R15, 0x980, P1 ;  /* 0x000009800f0f7807 */ /* 0x000fc40000800000 */
[----:B------:R-:W-:Y:S02]  /*b140*/  LOP3.LUT R21, R14, 0x6, RZ, 0xc0, !PT ;  /* 0x000000060e157812 */ /* 0x000fe400078ec0ff */
[----:B------:R-:W-:-:S04]  /*b150*/  LOP3.LUT R15, R15, 0xa00, RZ, 0xc0, !PT ;  /* 0x00000a000f0f7812 */ /* 0x000fc800078ec0ff */
[CC--:B------:R-:W-:Y:S02]  /*b160*/  IADD3 R14, R21.reuse, R15.reuse, R0 ;  /* 0x0000000f150e7210 */ /* 0x0c0fe40007ffe000 */
[----:B------:R-:W-:Y:S01]  /*b170*/  IADD3 R20, R21, R15, R12 ;  /* 0x0000000f15147210 */ /* 0x000fe20007ffe00c */
[----:B------:R-:W-:Y:S02]  /*b180*/  IMAD.MOV.U32 R15, RZ, RZ, 0x40000040 ;  /* 0x40000040ff0f7424 */ /* 0x000fe400078e00ff */
[----:B------:R-:W-:Y:S01]  /*b190*/  IMAD.MOV.U32 R21, RZ, RZ, 0x40000040 ;  /* 0x40000040ff157424 */ /* 0x000fe200078e00ff */
[----:B------:R-:W-:Y:S02]  /*b1a0*/  WARPGROUP.DEPBAR.LE gsb0, 0x0 ;  /* 0x00008000000079c5 */ /* 0x000fe40000010000 */
[----:B------:R-:W-:-:S06]  /*b1b0*/  WARPGROUP.ARRIVE ;  /* 0x00000000000079c5 */ /* 0x000fcc0000000000 */
        /* <DEDUP_REMOVED lines=113> */
[----:B------:R-:W-:-:S05]  /*b8d0*/  IMAD.MOV.U32 R3, RZ, RZ, 0x40 ;  /* 0x00000040ff037424 */ /* 0x000fca00078e00ff */
[----:B------:R-:W-:-:S04]  /*b8e0*/  SEL R3, R3, 0x3e, P1 ;  /* 0x0000003e03037807 */ /* 0x000fc80000800000 */
[----:B------:R-:W-:Y:S01]  /*b8f0*/  LOP3.LUT R3, R3, 0x6, RZ, 0xc0, !PT ;  /* 0x0000000603037812 */ /* 0x000fe200078ec0ff */
        /* <DEDUP_REMOVED lines=13> */
[----:B------:R-:W-:-:S04]  /*b9d0*/  LOP3.LUT R10, R10, 0x1e00, RZ, 0xc0, !PT ;  /* 0x00001e000a0a7812 */ /* 0x000fc800078ec0ff */
[----:B------:R-:W-:Y:S01]  /*b9e0*/  IADD3 R12, R3, R10, R12 ;  /* 0x0000000a030c7210 */ /* 0x000fe20007ffe00c */
        /* <DEDUP_REMOVED lines=11> */
[----:B------:R-:W-:Y:S01]  /*baa0*/  IMAD.MOV.U32 R13, RZ, RZ, 0x40000040 ;  /* 0x40000040ff0d7424 */ /* 0x000fe200078e00ff */
[----:B------:R-:W-:-:S02]  /*bab0*/  WARPGROUP.DEPBAR.LE gsb0, 0x0 ;  /* 0x00008000000079c5 */ /* 0x000fc40000010000 */
[----:B------:R-:W-:-:S07]  /*bac0*/  WARPGROUP.ARRIVE ;  /* 0x00000000000079c5 */ /* 0x000fce0000000000 */
[----:B------:R-:W-:Y:S01]  /*bad0*/  HGMMA.64x64x16.F32 R24, gdesc[UR4], R24, gsb0 ;  /* 0x00e00000041879f0 */ /* 0x000fe20008000818 */
[----:B------:R-:W-:Y:S02]  /*bae0*/  R2UR UR4, R14 ;  /* 0x000000000e0472ca */ /* 0x000fe400000e0000 */
[----:B------:R-:W-:Y:S01]  /*baf0*/  R2UR UR5, R15 ;  /* 0x000000000f0572ca */ /* 0x000fe200000e0000 */
[----:B------:R-:W-:Y:S01]  /*bb00*/  IMAD.MOV.U32 R15, RZ, RZ, 0x40000040 ;  /* 0x40000040ff0f7424 */ /* 0x000fe200078e00ff */
[----:B------:R-:W-:Y:S02]  /*bb10*/  R2UR UR6, R20 ;  /* 0x00000000140672ca */ /* 0x000fe400000e0000 */
[----:B------:R-:W-:Y:S02]  /*bb20*/  R2UR UR7, R21 ;  /* 0x00000000150772ca */ /* 0x000fe400000e0000 */
[----:B------:R-:W-:Y:S01]  /*bb30*/  IADD3 R14, R3, R10, R0 ;  /* 0x0000000a030e7210 */ /* 0x000fe20007ffe000 */
[----:B------:R-:W-:-:S02]  /*bb40*/  WARPGROUP.DEPBAR.LE gsb0, 0x0 ;  /* 0x00008000000079c5 */ /* 0x000fc40000010000 */
[----:B------:R-:W-:-:S08]  /*bb50*/  WARPGROUP.ARRIVE ;  /* 0x00000000000079c5 */ /* 0x000fd00000000000 */
        /* <DEDUP_REMOVED lines=11> */
.L_x_4552:
[----:B------:R-:W2:Y:S01]  /*bc10*/  LDL R56, [R1+0x58] ;  /* 0x0000580001387983 */ /* 0x000ea20000100800 */
[----:B------:R-:W-:Y:S01]  /*bc20*/  ULDC UR4, c[0x0][0xad0] ;  /* 0x0002b40000047ab9 */ /* 0x000fe20000000800 */
[----:B------:R-:W-:Y:S01]  /*bc30*/  ULDC UR5, c[0x0][0xa80] ;  /* 0x0002a00000057ab9 */ /* 0x000fe20000000800 */
[----:B------:R-:W-:Y:S01]  /*bc40*/  FMUL.FTZ R12, R24, UR4 ;  /* 0x00000004180c7c20 */ /* 0x000fe20008410000 */
[----:B------:R-:W-:Y:S01]  /*bc50*/  FMUL.FTZ R13, R25, UR4 ;  /* 0x00000004190d7c20 */ /* 0x000fe20008410000 */
[----:B------:R-:W-:Y:S01]  /*bc60*/  FMUL.FTZ R20, R28, UR4 ;  /* 0x000000041c147c20 */ /* 0x000fe20008410000 */
[----:B------:R-:W-:Y:S01]  /*bc70*/  FMUL.FTZ R21, R29, UR4 ;  /* 0x000000041d157c20 */ /* 0x000fe20008410000 */
[----:B------:R-:W-:Y:S02]  /*bc80*/  IMAD R28, R169, -0x40, R84 ;  /* 0xffffffc0a91c7824 */ /* 0x000fe400078e0254 */
        /* <DEDUP_REMOVED lines=31> */
[----:B------:R-:W-:-:S02]  /*be80*/  LOP3.LUT R213, R213, 0x2000000, RZ, 0xfc, !PT ;  /* 0x02000000d5d57812 */ /* 0x000fc400078efcff */
        /* <DEDUP_REMOVED lines=25> */
[----:B------:R-:W-:Y:S08]  /*c020*/  MUFU.TANH R51, R51 ;  /* 0x0000003300337308 */ /* 0x000ff00000002400 */
[----:B------:R-:W4:Y:S01]  /*c030*/  MUFU.TANH R54, R54 ;  /* 0x0000003600367308 */ /* 0x000f220000002400 */
[----:B--2---:R-:W-:-:S04]  /*c040*/  IADD3 R28, -R56, 0x40, R28 ;  /* 0x00000040381c7810 */ /* 0x004fc80007ffe11c */
[C---:B------:R-:W-:Y:S02]  /*c050*/  ISETP.GT.AND P5, PT, R28.reuse, RZ, PT ;  /* 0x000000ff1c00720c */ /* 0x040fe40003fa4270 */
[C---:B------:R-:W-:Y:S02]  /*c060*/  ISETP.GT.AND P4, PT, R28.reuse, 0x1, PT ;  /* 0x000000011c00780c */ /* 0x040fe40003f84270 */
[----:B------:R-:W-:Y:S02]  /*c070*/  ISETP.GT.AND P3, PT, R28, 0x8, PT ;  /* 0x000000081c00780c */ /* 0x000fe40003f64270 */
[----:B0-----:R-:W-:Y:S02]  /*c080*/  FSEL R12, R12, -INF , P5 ;  /* 0xff8000000c0c7808 */ /* 0x001fe40002800000 */
[----:B-1----:R-:W-:Y:S02]  /*c090*/  FSEL R41, R13, -INF , P4 ;  /* 0xff8000000d297808 */ /* 0x002fe40002000000 */
[----:B---3--:R-:W-:-:S02]  /*c0a0*/  FSEL R29, R20, -INF , P3 ;  /* 0xff800000141d7808 */ /* 0x008fc40001800000 */
[----:B------:R-:W-:Y:S02]  /*c0b0*/  ISETP.GT.AND P2, PT, R28, 0x9, PT ;  /* 0x000000091c00780c */ /* 0x000fe40003f44270 */
[----:B------:R-:W-:Y:S02]  /*c0c0*/  FMNMX.FTZ R20, R12, R41, !PT ;  /* 0x000000290c147209 */ /* 0x000fe40007810000 */
[C---:B------:R-:W-:Y:S02]  /*c0d0*/  ISETP.GT.AND P1, PT, R28.reuse, 0x10, PT ;  /* 0x000000101c00780c */ /* 0x040fe40003f24270 */
[----:B----4-:R-:W-:Y:S02]  /*c0e0*/  FSEL R39, R21, -INF , P2 ;  /* 0xff80000015277808 */ /* 0x010fe40001000000 */
        /* <DEDUP_REMOVED lines=46> */
[----:B------:R-:W-:Y:S02]  /*c3d0*/  FMNMX.FTZ R14, R3, R10, !PT ;  /* 0x0000000a030e7209 */ /* 0x000fe40007810000 */
[----:B------:R-:W-:Y:S02]  /*c3e0*/  FMNMX.FTZ R20, R83, R20, !PT ;  /* 0x0000001453147209 */ /* 0x000fe40007810000 */
[----:B------:R-:W-:Y:S02]  /*c3f0*/  FMNMX.FTZ R14, R13, R14, !PT ;  /* 0x0000000e0d0e7209 */ /* 0x000fe40007810000 */
[----:B------:R-:W-:Y:S01]  /*c400*/  FSEL R57, R46, -INF , P1 ;  /* 0xff8000002e397808 */ /* 0x000fe20000800000 */
[----:B------:R-:W0:Y:S01]  /*c410*/  SHFL.BFLY PT, R21, R20, 0x2, 0x1f ;  /* 0x0c401f0014157f89 */ /* 0x000e2200000e0000 */
[----:B------:R-:W-:-:S02]  /*c420*/  FMNMX.FTZ R14, R15, R14, !PT ;  /* 0x0000000e0f0e7209 */ /* 0x000fc40007810000 */
[----:B------:R-:W-:Y:S02]  /*c430*/  FSEL R53, R47, -INF , P6 ;  /* 0xff8000002f357808 */ /* 0x000fe40003000000 */
[----:B------:R-:W-:Y:S02]  /*c440*/  FMNMX.FTZ R14, R25, R14, !PT ;  /* 0x0000000e190e7209 */ /* 0x000fe40007810000 */
[----:B------:R-:W-:Y:S02]  /*c450*/  FSEL R61, R50, -INF , P5 ;  /* 0xff800000323d7808 */ /* 0x000fe40002800000 */
[----:B------:R-:W-:Y:S02]  /*c460*/  FMNMX.FTZ R14, R27, R14, !PT ;  /* 0x0000000e1b0e7209 */ /* 0x000fe40007810000 */
[----:B------:R-:W-:Y:S02]  /*c470*/  FSEL R59, R54, -INF , P3 ;  /* 0xff800000363b7808 */ /* 0x000fe40001800000 */
[----:B------:R-:W-:-:S04]  /*c480*/  FMNMX.FTZ R14, R31, R14, !PT ;  /* 0x0000000e1f0e7209 */ /* 0x000fc80007810000 */
[----:B------:R-:W-:-:S04]  /*c490*/  FMNMX.FTZ R14, R33, R14, !PT ;  /* 0x0000000e210e7209 */ /* 0x000fc80007810000 */
[----:B------:R-:W-:Y:S02]  /*c4a0*/  FMNMX.FTZ R14, R37, R14, !PT ;  /* 0x0000000e250e7209 */ /* 0x000fe40007810000 */
[----:B0-----:R-:W-:Y:S01]  /*c4b0*/  FMNMX.FTZ R21, R20, R21, !PT ;  /* 0x0000001514157209 */ /* 0x001fe20007810000 */
[----:B------:R-:W-:Y:S01]  /*c4c0*/  IMAD.U32 R20, RZ, RZ, UR5 ;  /* 0x00000005ff147e24 */ /* 0x000fe2000f8e00ff */
[----:B------:R-:W-:-:S03]  /*c4d0*/  FMNMX.FTZ R26, R35, R14, !PT ;  /* 0x0000000e231a7209 */ /* 0x000fc60007810000 */
[----:B------:R-:W0:Y:S01]  /*c4e0*/  SHFL.BFLY PT, R24, R21, 0x1, 0x1f ;  /* 0x0c201f0015187f89 */ /* 0x000e2200000e0000 */
[----:B------:R-:W-:-:S04]  /*c4f0*/  FMNMX.FTZ R26, R57, R26, !PT ;  /* 0x0000001a391a7209 */ /* 0x000fc80007810000 */
[----:B------:R-:W-:-:S04]  /*c500*/  FMNMX.FTZ R26, R53, R26, !PT ;  /* 0x0000001a351a7209 */ /* 0x000fc80007810000 */
[----:B------:R-:W-:Y:S02]  /*c510*/  FMNMX.FTZ R26, R61, R26, !PT ;  /* 0x0000001a3d1a7209 */ /* 0x000fe40007810000 */
[----:B0-----:R-:W-:Y:S01]  /*c520*/  FMNMX.FTZ R21, R21, R24, !PT ;  /* 0x0000001815157209 */ /* 0x001fe20007810000 */
[----:B------:R-:W-:Y:S01]  /*c530*/  FMUL.FTZ R24, R55, UR4 ;  /* 0x0000000437187c20 */ /* 0x000fe20008410000 */
[----:B------:R-:W-:Y:S02]  /*c540*/  FSEL R55, R51, -INF , P4 ;  /* 0xff80000033377808 */ /* 0x000fe40002000000 */
[C---:B------:R-:W-:Y:S01]  /*c550*/  FSETP.NEU.FTZ.AND P1, PT, R21.reuse, -INF , PT ;  /* 0xff8000001500780b */ /* 0x040fe20003f3d000 */
[----:B------:R-:W-:Y:S01]  /*c560*/  FMUL.FTZ R28, R21, R20 ;  /* 0x00000014151c7220 */ /* 0x000fe20000410000 */
[----:B------:R-:W-:Y:S01]  /*c570*/  FMNMX.FTZ R26, R55, R26, !PT ;  /* 0x0000001a371a7209 */ /* 0x000fe20007810000 */
[----:B------:R-:W0:Y:S03]  /*c580*/  MUFU.TANH R24, R24 ;  /* 0x0000001800187308 */ /* 0x000e260000002400 */
[----:B------:R-:W-:-:S02]  /*c590*/  FMNMX.FTZ R26, R59, R26, !PT ;  /* 0x0000001a3b1a7209 */ /* 0x000fc40007810000 */
[----:B------:R-:W-:-:S05]  /*c5a0*/  FSEL R14, R28, RZ, P1 ;  /* 0x000000ff1c0e7208 */ /* 0x000fca0000800000 */
[-CC-:B------:R-:W-:Y:S01]  /*c5b0*/  FFMA.FTZ R49, R39, R20.reuse, -R14.reuse ;  /* 0x0000001427317223 */ /* 0x180fe2000001080e */
[-CC-:B------:R-:W-:Y:S01]  /*c5c0*/  FFMA.FTZ R164, R12, R20.reuse, -R14.reuse ;  /* 0x000000140ca47223 */ /* 0x180fe2000001080e */
[-CC-:B------:R-:W-:Y:S01]  /*c5d0*/  FFMA.FTZ R41, R41, R20.reuse, -R14.reuse ;  /* 0x0000001429297223 */ /* 0x180fe2000001080e */
[-CC-:B------:R-:W-:Y:S01]  /*c5e0*/  FFMA.FTZ R166, R29, R20.reuse, -R14.reuse ;  /* 0x000000141da67223 */ /* 0x180fe2000001080e */
[-CC-:B------:R-:W-:Y:S01]  /*c5f0*/  FFMA.FTZ R152, R43, R20.reuse, -R14.reuse ;  /* 0x000000142b987223 */ /* 0x180fe2000001080e */
[-CC-:B------:R-:W-:Y:S01]  /*c600*/  FFMA.FTZ R51, R45, R20.reuse, -R14.reuse ;  /* 0x000000142d337223 */ /* 0x180fe2000001080e */
[-CC-:B------:R-:W-:Y:S01]  /*c610*/  FFMA.FTZ R154, R65, R20.reuse, -R14.reuse ;  /* 0x00000014419a7223 */ /* 0x180fe2000001080e */
[----:B0-----:R-:W-:Y:S01]  /*c620*/  FSEL R63, R24, -INF , P2 ;  /* 0xff800000183f7808 */ /* 0x001fe20001000000 */
[-CC-:B------:R-:W-:Y:S01]  /*c630*/  FFMA.FTZ R29, R67, R20.reuse, -R14.reuse ;  /* 0x00000014431d7223 */ /* 0x180fe2000001080e */
        /* <DEDUP_REMOVED lines=8> */
[-CC-:B------:R-:W-:Y:S01]  /*c6c0*/  FFMA.FTZ R162, R81, R20.reuse, -R14.reuse ;  /* 0x0000001451a27223 */ /* 0x180fe2000001080e */
[----:B------:R-:W-:Y:S01]  /*c6d0*/  FFMA.FTZ R47, R83, R20, -R14 ;  /* 0x00000014532f7223 */ /* 0x000fe2000001080e */
[----:B------:R-:W-:Y:S08]  /*c6e0*/  MUFU.EX2 R164, R164 ;  /* 0x000000a400a47308 */ /* 0x000ff00000000800 */
[----:B------:R-:W1:Y:S08]  /*c6f0*/  MUFU.EX2 R41, R41 ;  /* 0x0000002900297308 */ /* 0x000e700000000800 */
[----:B------:R-:W2:Y:S01]  /*c700*/  MUFU.EX2 R166, R166 ;  /* 0x000000a600a67308 */ /* 0x000ea20000000800 */
[----:B0-----:R-:W-:-:S07]  /*c710*/  FMNMX.FTZ R39, R26, R39, !PT ;  /* 0x000000271a277209 */ /* 0x001fce0007810000 */
[----:B------:R-:W0:Y:S01]  /*c720*/  MUFU.EX2 R49, R49 ;  /* 0x0000003100317308 */ /* 0x000e220000000800 */
[----:B------:R-:W3:Y:S07]  /*c730*/  SHFL.BFLY PT, R168, R39, 0x1, 0x1f ;  /* 0x0c201f0027a87f89 */ /* 0x000eee00000e0000 */
[----:B------:R-:W-:Y:S08]  /*c740*/  MUFU.EX2 R152, R152 ;  /* 0x0000009800987308 */ /* 0x000ff00000000800 */
[----:B------:R-:W-:Y:S08]  /*c750*/  MUFU.EX2 R51, R51 ;  /* 0x0000003300337308 */ /* 0x000ff00000000800 */
[----:B------:R-:W-:Y:S01]  /*c760*/  MUFU.EX2 R154, R154 ;  /* 0x0000009a009a7308 */ /* 0x000fe20000000800 */
[----:B---3--:R-:W-:-:S04]  /*c770*/  FMNMX.FTZ R168, R39, R168, !PT ;  /* 0x000000a827a87209 */ /* 0x008fc80007810000 */
[C---:B------:R-:W-:Y:S01]  /*c780*/  FSETP.NEU.FTZ.AND P1, PT, R168.reuse, -INF , PT ;  /* 0xff800000a800780b */ /* 0x040fe20003f3d000 */
[----:B------:R-:W-:Y:S02]  /*c790*/  FMUL.FTZ R12, R168, R20 ;  /* 0x00000014a80c7220 */ /* 0x000fe40000410000 */
[----:B------:R-:W-:Y:S03]  /*c7a0*/  MUFU.EX2 R29, R29 ;  /* 0x0000001d001d7308 */ /* 0x000fe60000000800 */
[----:B------:R-:W-:Y:S01]  /*c7b0*/  FSEL R14, R12, RZ, P1 ;  /* 0x000000ff0c0e7208 */ /* 0x000fe20000800000 */
[----:B------:R-:W-:-:S04]  /*c7c0*/  IMAD R12, R17, 0x1000, R213 ;  /* 0x00001000110c7824 */ /* 0x000fc800078e02d5 */
[----:B------:R-:W-:Y:S01]  /*c7d0*/  MUFU.EX2 R156, R156 ;  /* 0x0000009c009c7308 */ /* 0x000fe20000000800 */
[-CC-:B------:R-:W-:Y:S01]  /*c7e0*/  FFMA.FTZ R165, R3, R20.reuse, -R14.reuse ;  /* 0x0000001403a57223 */ /* 0x180fe2000001080e */
[-CC-:B------:R-:W-:Y:S01]  /*c7f0*/  FFMA.FTZ R10, R10, R20.reuse, -R14.reuse ;  /* 0x000000140a0a7223 */ /* 0x180fe2000001080e */
[-CC-:B------:R-:W-:Y:S01]  /*c800*/  FFMA.FTZ R167, R13, R20.reuse, -R14.reuse ;  /* 0x000000140da77223 */ /* 0x180fe2000001080e */
[----:B------:R-:W-:Y:S02]  /*c810*/  VIADD R3, R11, 0x38840 ;  /* 0x000388400b037836 */ /* 0x000fe40000000000 */
[-CC-:B------:R-:W-:Y:S01]  /*c820*/  FFMA.FTZ R24, R15, R20.reuse, -R14.reuse ;  /* 0x000000140f187223 */ /* 0x180fe2000001080e */
[-CC-:B------:R-:W-:Y:S01]  /*c830*/  FFMA.FTZ R153, R25, R20.reuse, -R14.reuse ;  /* 0x0000001419997223 */ /* 0x180fe2000001080e */
[----:B------:R-:W-:Y:S01]  /*c840*/  FFMA.FTZ R26, R27, R20, -R14 ;  /* 0x000000141b1a7223 */ /* 0x000fe2000001080e */
[----:B------:R-:W-:Y:S01]  /*c850*/  MUFU.EX2 R165, R165 ;  /* 0x000000a500a57308 */ /* 0x000fe20000000800 */
[----:B------:R-:W-:Y:S01]  /*c860*/  PRMT R3, R190, 0x654, R3 ;  /* 0x00000654be037816 */ /* 0x000fe20000000003 */
[----:B------:R-:W-:-:S02]  /*c870*/  IMAD.MOV.U32 R13, RZ, RZ, 0x40000040 ;  /* 0x40000040ff0d7424 */ /* 0x000fc400078e00ff */
[-CC-:B------:R-:W-:Y:S01]  /*c880*/  FFMA.FTZ R155, R31, R20.reuse, -R14.reuse ;  /* 0x000000141f9b7223 */ /* 0x180fe2000001080e */
[-CC-:B------:R-:W-:Y:S01]  /*c890*/  FFMA.FTZ R28, R33, R20.reuse, -R14.reuse ;  /* 0x00000014211c7223 */ /* 0x180fe2000001080e */
[----:B------:R1:W-:Y:S01]  /*c8a0*/  SYNCS.ARRIVE.TRANS64.RED.A1T0 RZ, [R3+URZ], RZ ;  /* 0x000000ff03ff79a7 */ /* 0x0003e2000810043f */
[-CC-:B------:R-:W-:Y:S01]  /*c8b0*/  FFMA.FTZ R157, R37, R20.reuse, -R14.reuse ;  /* 0x00000014259d7223 */ /* 0x180fe2000001080e */
[----:B------:R-:W-:Y:S01]  /*c8c0*/  R2UR UR7, R13 ;  /* 0x000000000d0772ca */ /* 0x000fe200000e0000 */
[----:B------:R-:W3:Y:S01]  /*c8d0*/  MUFU.EX2 R10, R10 ;  /* 0x0000000a000a7308 */ /* 0x000ee20000000800 */
[-CC-:B------:R-:W-:Y:S01]  /*c8e0*/  FFMA.FTZ R30, R35, R20.reuse, -R14.reuse ;  /* 0x00000014231e7223 */ /* 0x180fe2000001080e */
[-CC-:B------:R-:W-:Y:S01]  /*c8f0*/  FFMA.FTZ R159, R57, R20.reuse, -R14.reuse ;  /* 0x00000014399f7223 */ /* 0x180fe2000001080e */
[-CC-:B------:R-:W-:Y:S01]  /*c900*/  FFMA.FTZ R32, R53, R20.reuse, -R14.reuse ;  /* 0x0000001435207223 */ /* 0x180fe2000001080e */
[-CC-:B------:R-:W-:Y:S01]  /*c910*/  FFMA.FTZ R161, R61, R20.reuse, -R14.reuse ;  /* 0x000000143da17223 */ /* 0x180fe2000001080e */
[----:B-1----:R-:W-:Y:S01]  /*c920*/  FADD.FTZ R3, R164, R41 ;  /* 0x00000029a4037221 */ /* 0x002fe20000010000 */
[-CC-:B------:R-:W-:Y:S01]  /*c930*/  FFMA.FTZ R55, R55, R20.reuse, -R14.reuse ;  /* 0x0000001437377223 */ /* 0x180fe2000001080e */
[-CC-:B------:R-:W-:Y:S01]  /*c940*/  FFMA.FTZ R59, R59, R20.reuse, -R14.reuse ;  /* 0x000000143b3b7223 */ /* 0x180fe2000001080e */
[----:B------:R-:W1:Y:S01]  /*c950*/  MUFU.EX2 R167, R167 ;  /* 0x000000a700a77308 */ /* 0x000e620000000800 */
[----:B--2---:R-:W-:Y:S01]  /*c960*/  FADD.FTZ R36, R166, R3 ;  /* 0x00000003a6247221 */ /* 0x004fe20000010000 */
[----:B------:R-:W-:Y:S01]  /*c970*/  FFMA.FTZ R63, R63, R20, -R14 ;  /* 0x000000143f3f7223 */ /* 0x000fe2000001080e */
[----:B------:R-:W-:Y:S01]  /*c980*/  IMAD.MOV.U32 R15, RZ, RZ, 0x40000040 ;  /* 0x40000040ff0f7424 */ /* 0x000fe200078e00ff */
[C---:B------:R-:W-:Y:S01]  /*c990*/  R2UR UR6, R12.reuse ;  /* 0x000000000c0672ca */ /* 0x040fe200000e0000 */
[----:B0-----:R-:W-:Y:S01]  /*c9a0*/  FADD.FTZ R13, R49, R36 ;  /* 0x00000024310d7221 */ /* 0x001fe20000010000 */
[----:B------:R-:W-:Y:S01]  /*c9b0*/  VIADD R14, R12, 0x80 ;  /* 0x000000800c0e7836 */ /* 0x000fe20000000000 */
[----:B------:R-:W-:Y:S01]  /*c9c0*/  F2FP.F16.F32.PACK_AB R164, R41, R164 ;  /* 0x000000a429a4723e */ /* 0x000fe200000000ff */
[----:B------:R-:W0:Y:S01]  /*c9d0*/  MUFU.EX2 R24, R24 ;  /* 0x0000001800187308 */ /* 0x000e220000000800 */
[----:B---3--:R-:W-:Y:S01]  /*c9e0*/  FADD.FTZ R34, R165, R10 ;  /* 0x0000000aa5227221 */ /* 0x008fe20000010000 */
[----:B------:R-:W-:Y:S01]  /*c9f0*/  FADD.FTZ R36, R152, R13 ;  /* 0x0000000d98247221 */ /* 0x000fe20000010000 */
[C---:B------:R-:W-:Y:S01]  /*ca00*/  R2UR UR11, R15.reuse ;  /* 0x000000000f0b72ca */ /* 0x040fe200000e0000 */
[----:B------:R-:W-:Y:S01]  /*ca10*/  IMAD.MOV.U32 R13, RZ, RZ, 0x40000040 ;  /* 0x40000040ff0d7424 */ /* 0x000fe200078e00ff */
[----:B------:R-:W-:Y:S01]  /*ca20*/  R2UR UR15, R15 ;  /* 0x000000000f0f72ca */ /* 0x000fe200000e0000 */
[----:B------:R-:W-:Y:S01]  /*ca30*/  FADD.FTZ R15, R51, R36 ;  /* 0x00000024330f7221 */ /* 0x000fe20000010000 */
[----:B------:R-:W-:Y:S01]  /*ca40*/  R2UR UR10, R14 ;  /* 0x000000000e0a72ca */ /* 0x000fe200000e0000 */
[----:B------:R-:W2:Y:S01]  /*ca50*/  MUFU.EX2 R153, R153 ;  /* 0x0000009900997308 */ /* 0x000ea20000000800 */
[----:B-1----:R-:W-:Y:S01]  /*ca60*/  FADD.FTZ R3, R167, R34 ;  /* 0x00000022a7037221 */ /* 0x002fe20000010000 */
[C---:B------:R-:W-:Y:S01]  /*ca70*/  VIADD R14, R12.reuse, 0x100 ;  /* 0x000001000c0e7836 */ /* 0x040fe20000000000 */
[----:B------:R-:W-:Y:S01]  /*ca80*/  R2UR UR19, R13 ;  /* 0x000000000d1372ca */ /* 0x000fe200000e0000 */
[----:B------:R-:W-:Y:S01]  /*ca90*/  VIADD R12, R12, 0x180 ;  /* 0x000001800c0c7836 */ /* 0x000fe20000000000 */
[----:B------:R-:W-:-:S02]  /*caa0*/  F2FP.F16.F32.PACK_AB R165, R10, R165 ;  /* 0x000000a50aa5723e */ /* 0x000fc400000000ff */
[----:B------:R-:W-:Y:S01]  /*cab0*/  R2UR UR14, R14 ;  /* 0x000000000e0e72ca */ /* 0x000fe200000e0000 */
[----:B------:R-:W1:Y:S01]  /*cac0*/  MUFU.EX2 R26, R26 ;  /* 0x0000001a001a7308 */ /* 0x000e620000000800 */
[----:B0-----:R-:W-:Y:S01]  /*cad0*/  FADD.FTZ R34, R24, R3 ;  /* 0x0000000318227221 */ /* 0x001fe20000010000 */
[----:B------:R-:W-:Y:S02]  /*cae0*/  R2UR UR18, R12 ;  /* 0x000000000c1272ca */ /* 0x000fe400000e0000 */
[----:B------:R-:W-:Y:S02]  /*caf0*/  F2FP.F16.F32.PACK_AB R167, R24, R167 ;  /* 0x000000a718a7723e */ /* 0x000fe400000000ff */
[----:B------:R-:W-:Y:S01]  /*cb00*/  F2FP.F16.F32.PACK_AB R166, R49, R166 ;  /* 0x000000a631a6723e */ /* 0x000fe200000000ff */
[----:B------:R-:W-:Y:S01]  /*cb10*/  BAR.SYNC.DEFER_BLOCKING 0xf, 0x100 ;  /* 0x03c4000000007b1d */ /* 0x000fe20000010000 */
[----:B------:R-:W-:Y:S01]  /*cb20*/  F2FP.F16.F32.PACK_AB R152, R51, R152 ;  /* 0x000000983398723e */ /* 0x000fe200000000ff */
[----:B--2---:R-:W-:Y:S01]  /*cb30*/  FADD.FTZ R3, R153, R34 ;  /* 0x0000002299037221 */ /* 0x004fe20000010000 */
[----:B------:R-:W-:Y:S01]  /*cb40*/  FADD.FTZ R34, R154, R15 ;  /* 0x0000000f9a227221 */ /* 0x000fe20000010000 */
[----:B------:R-:W-:-:S02]  /*cb50*/  F2FP.F16.F32.PACK_AB R154, R29, R154 ;  /* 0x0000009a1d9a723e */ /* 0x000fc400000000ff */
[----:B------:R-:W0:Y:S01]  /*cb60*/  MUFU.EX2 R155, R155 ;  /* 0x0000009b009b7308 */ /* 0x000e220000000800 */
[----:B------:R-:W-:Y:S01]  /*cb70*/  FADD.FTZ R13, R29, R34 ;  /* 0x000000221d0d7221 */ /* 0x000fe20000010000 */
[----:B-1----:R-:W-:-:S03]  /*cb80*/  FADD.FTZ R14, R26, R3 ;  /* 0x000000031a0e7221 */ /* 0x002fc60000010000 */
[----:B------:R-:W-:Y:S01]  /*cb90*/  FADD.FTZ R34, R156, R13 ;  /* 0x0000000d9c227221 */ /* 0x000fe20000010000 */
[----:B------:R-:W-:Y:S02]  /*cba0*/  F2FP.F16.F32.PACK_AB R153, R26, R153 ;  /* 0x000000991a99723e */ /* 0x000fe400000000ff */
[----:B------:R-:W1:Y:S08]  /*cbb0*/  MUFU.EX2 R28, R28 ;  /* 0x0000001c001c7308 */ /* 0x000e700000000800 */
[----:B------:R-:W2:Y:S01]  /*cbc0*/  MUFU.EX2 R43, R43 ;  /* 0x0000002b002b7308 */ /* 0x000ea20000000800 */
[----:B0-----:R-:W-:Y:S01]  /*cbd0*/  FADD.FTZ R3, R155, R14 ;  /* 0x0000000e9b037221 */ /* 0x001fe20000010000 */
[----:B------:R0:W-:Y:S06]  /*cbe0*/  STSM.16.M88.4 [R225+0x36400], R164 ;  /* 0x036400a4e1007844 */ /* 0x0001ec0000000200 */
[----:B------:R-:W3:Y:S01]  /*cbf0*/  MUFU.EX2 R157, R157 ;  /* 0x0000009d009d7308 */ /* 0x000ee20000000800 */
[C---:B-1----:R-:W-:Y:S01]  /*cc00*/  FADD.FTZ R14, R28.reuse, R3 ;  /* 0x000000031c0e7221 */ /* 0x042fe20000010000 */
[----:B------:R-:W-:-:S05]  /*cc10*/  F2FP.F16.F32.PACK_AB R155, R28, R155 ;  /* 0x0000009b1c9b723e */ /* 0x000fca00000000ff */
[----:B------:R0:W-:Y:S01]  /*cc20*/  STSM.16.M88.4 [R228], R152 ;  /* 0x00000098e4007844 */ /* 0x0001e20000000200 */
[----:B------:R-:W1:Y:S01]  /*cc30*/  MUFU.EX2 R158, R158 ;  /* 0x0000009e009e7308 */ /* 0x000e620000000800 */
[C---:B--2---:R-:W-:Y:S01]  /*cc40*/  FADD.FTZ R13, R43.reuse, R34 ;  /* 0x000000222b0d7221 */ /* 0x044fe20000010000 */
[----:B------:R-:W-:-:S06]  /*cc50*/  F2FP.F16.F32.PACK_AB R156, R43, R156 ;  /* 0x0000009c2b9c723e */ /* 0x000fcc00000000ff */
[----:B------:R-:W2:Y:S01]  /*cc60*/  MUFU.EX2 R45, R45 ;  /* 0x0000002d002d7308 */ /* 0x000ea20000000800 */
[----:B---3--:R-:W-:-:S07]  /*cc70*/  FADD.FTZ R3, R157, R14 ;  /* 0x0000000e9d037221 */ /* 0x008fce0000010000 */
[----:B------:R-:W3:Y:S01]  /*cc80*/  MUFU.EX2 R30, R30 ;  /* 0x0000001e001e7308 */ /* 0x000ee20000000800 */
[----:B-1----:R-:W-:-:S07]  /*cc90*/  FADD.FTZ R14, R158, R13 ;  /* 0x0000000d9e0e7221 */ /* 0x002fce0000010000 */
[----:B------:R-:W1:Y:S01]  /*cca0*/  MUFU.EX2 R159, R159 ;  /* 0x0000009f009f7308 */ /* 0x000e620000000800 */
[C---:B--2---:R-:W-:Y:S01]  /*ccb0*/  FADD.FTZ R13, R45.reuse, R14 ;  /* 0x0000000e2d0d7221 */ /* 0x044fe20000010000 */
[----:B------:R-:W-:-:S06]  /*ccc0*/  F2FP.F16.F32.PACK_AB R158, R45, R158 ;  /* 0x0000009e2d9e723e */ /* 0x000fcc00000000ff */
[----:B------:R-:W2:Y:S01]  /*ccd0*/  MUFU.EX2 R160, R160 ;  /* 0x000000a000a07308 */ /* 0x000ea20000000800 */
[C---:B---3--:R-:W-:Y:S01]  /*cce0*/  FADD.FTZ R10, R30.reuse, R3 ;  /* 0x000000031e0a7221 */ /* 0x048fe20000010000 */
[----:B------:R-:W-:-:S06]  /*ccf0*/  F2FP.F16.F32.PACK_AB R157, R30, R157 ;  /* 0x0000009d1e9d723e */ /* 0x000fcc00000000ff */
[----:B------:R-:W3:Y:S01]  /*cd00*/  MUFU.EX2 R32, R32 ;  /* 0x0000002000207308 */ /* 0x000ee20000000800 */
[----:B-1----:R-:W-:-:S07]  /*cd10*/  FADD.FTZ R3, R159, R10 ;  /* 0x0000000a9f037221 */ /* 0x002fce0000010000 */
[----:B------:R-:W1:Y:S01]  /*cd20*/  MUFU.EX2 R39, R79 ;  /* 0x0000004f00277308 */ /* 0x000e620000000800 */
[----:B--2---:R-:W-:-:S07]  /*cd30*/  FADD.FTZ R24, R160, R13 ;  /* 0x0000000da0187221 */ /* 0x004fce0000010000 */
[----:B------:R-:W2:Y:S01]  /*cd40*/  MUFU.EX2 R161, R161 ;  /* 0x000000a100a17308 */ /* 0x000ea20000000800 */
[C---:B---3--:R-:W-:Y:S01]  /*cd50*/  FADD.FTZ R10, R32.reuse, R3 ;  /* 0x00000003200a7221 */ /* 0x048fe20000010000 */
[----:B------:R-:W-:-:S05]  /*cd60*/  F2FP.F16.F32.PACK_AB R159, R32, R159 ;  /* 0x0000009f209f723e */ /* 0x000fca00000000ff */
[----:B------:R0:W-:Y:S01]  /*cd70*/  STSM.16.M88.4 [R226], R156 ;  /* 0x0000009ce2007844 */ /* 0x0001e20000000200 */
[----:B------:R-:W3:Y:S01]  /*cd80*/  MUFU.EX2 R162, R162 ;  /* 0x000000a200a27308 */ /* 0x000ee20000000800 */
[C---:B-1----:R-:W-:Y:S01]  /*cd90*/  FADD.FTZ R13, R39.reuse, R24 ;  /* 0x00000018270d7221 */ /* 0x042fe20000010000 */
[----:B------:R-:W-:-:S06]  /*cda0*/  F2FP.F16.F32.PACK_AB R160, R39, R160 ;  /* 0x000000a027a0723e */ /* 0x000fcc00000000ff */
[----:B------:R-:W1:Y:S01]  /*cdb0*/  MUFU.EX2 R47, R47 ;  /* 0x0000002f002f7308 */ /* 0x000e620000000800 */
[----:B--2---:R-:W-:-:S07]  /*cdc0*/  FADD.FTZ R3, R161, R10 ;  /* 0x0000000aa1037221 */ /* 0x004fce0000010000 */
[----:B------:R-:W2:Y:S01]  /*cdd0*/  MUFU.EX2 R12, R55 ;  /* 0x00000037000c7308 */ /* 0x000ea20000000800 */
[----:B---3--:R-:W-:-:S07]  /*cde0*/  FADD.FTZ R24, R162, R13 ;  /* 0x0000000da2187221 */ /* 0x008fce0000010000 */
[----:B------:R-:W3:Y:S01]  /*cdf0*/  MUFU.EX2 R59, R59 ;  /* 0x0000003b003b7308 */ /* 0x000ee20000000800 */
[----:B-1----:R-:W-:-:S07]  /*ce00*/  F2FP.F16.F32.PACK_AB R162, R47, R162 ;  /* 0x000000a22fa2723e */ /* 0x002fce00000000ff */
[----:B------:R-:W1:Y:S01]  /*ce10*/  MUFU.EX2 R14, R63 ;  /* 0x0000003f000e7308 */ /* 0x000e620000000800 */
[C---:B--2---:R-:W-:Y:S01]  /*ce20*/  F2FP.F16.F32.PACK_AB R161, R12.reuse, R161 ;  /* 0x000000a10ca1723e */ /* 0x044fe200000000ff */
[----:B------:R-:W-:Y:S01]  /*ce30*/  FADD.FTZ R10, R12, R3 ;  /* 0x000000030c0a7221 */ /* 0x000fe20000010000 */
[----:B------:R-:W-:-:S03]  /*ce40*/  FADD.FTZ R3, R47, R24 ;  /* 0x000000182f037221 */ /* 0x000fc60000010000 */
[----:B---3--:R-:W-:Y:S01]  /*ce50*/  FADD.FTZ R13, R59, R10 ;  /* 0x0000000a3b0d7221 */ /* 0x008fe20000010000 */
[----:B-1----:R-:W-:-:S03]  /*ce60*/  F2FP.F16.F32.PACK_AB R163, R14, R59 ;  /* 0x0000003b0ea3723e */ /* 0x002fc600000000ff */
[----:B------:R-:W-:Y:S02]  /*ce70*/  FADD.FTZ R10, R14, R13 ;  /* 0x0000000d0e0a7221 */ /* 0x000fe40000010000 */
[----:B------:R0:W-:Y:S01]  /*ce80*/  STSM.16.M88.4 [R227], R160 ;  /* 0x000000a0e3007844 */ /* 0x0001e20000000200 */
[----:B-----5:R-:W-:-:S06]  /*ce90*/  WARPGROUP.ARRIVE ;  /* 0x00000000000079c5 */ /* 0x020fcc0000000000 */
        /* <DEDUP_REMOVED lines=24> */
.L_x_4553:
[----:B------:R-:W-:Y:S01]  /*d020*/  VIADD R11, R11, 0x38860 ;  /* 0x000388600b0b7836 */ /* 0x000fe20000000000 */
[----:B------:R-:W-:Y:S01]  /*d030*/  ULDC UR40, c[0x0][0xad0] ;  /* 0x0002b40000287ab9 */ /* 0x000fe20000000800 */
[----:B------:R-:W-:Y:S01]  /*d040*/  ULDC UR38, c[0x0][0xa80] ;  /* 0x0002a00000267ab9 */ /* 0x000fe20000000800 */
[----:B------:R-:W-:Y:S02]  /*d050*/  BSSY B0, `(.L_x_4554) ;  /* 0x0000379000007945 */ /* 0x000fe40003800000 */
[----:B------:R-:W-:-:S04]  /*d060*/  PRMT R11, R190, 0x654, R11 ;  /* 0x00000654be0b7816 */ /* 0x000fc8000000000b */
[----:B------:R0:W-:Y:S02]  /*d070*/  SYNCS.ARRIVE.TRANS64.RED.A1T0 RZ, [R11+URZ], RZ ;  /* 0x000000ff0bff79a7 */ /* 0x0001e4000810043f */
[----:B0-----:R-:W-:-:S05]  /*d080*/  VIADD R11, R169, 0xfffffffe ;  /* 0xfffffffea90b7836 */ /* 0x001fca0000000000 */
[----:B------:R-:W-:-:S13]  /*d090*/  ISETP.GE.AND P1, PT, R11, R222, PT ;  /* 0x000000de0b00720c */ /* 0x000fda0003f26270 */
[----:B------:R-:W-:Y:S05]  /*d0a0*/  @!P1 BRA `(.L_x_4555) ;  /* 0x0000003400cc9947 */ /* 0x000fea0003800000 */
[----:B------:R-:W-:Y:S02]  /*d0b0*/  IMAD.MOV.U32 R13, RZ, RZ, R168 ;  /* 0x000000ffff0d7224 */ /* 0x000fe400078e00a8 */
[----:B------:R-:W-:Y:S02]  /*d0c0*/  IMAD.MOV.U32 R15, RZ, RZ, R21 ;  /* 0x000000ffff0f7224 */ /* 0x000fe400078e0015 */
[----:B------:R-:W-:-:S07]  /*d0d0*/  IMAD.MOV.U32 R14, RZ, RZ, R17 ;  /* 0x000000ffff0e7224 */ /* 0x000fce00078e0011 */
.L_x_4568:
[----:B------:R-:W-:Y:S01]  /*d0e0*/  VIADD R17, R14, 0x1 ;  /* 0x000000010e117836 */ /* 0x000fe20000000000 */
[C---:B------:R-:W-:Y:S01]  /*d0f0*/  ISETP.GT.AND P1, PT, R11.reuse, R222, PT ;  /* 0x000000de0b00720c */ /* 0x040fe20003f24270 */
[----:B------:R-:W-:-:S03]  /*d100*/  VIADD R11, R11, 0xffffffff ;  /* 0xffffffff0b0b7836 */ /* 0x000fc60000000000 */
[----:B------:R-:W-:-:S04]  /*d110*/  ISETP.NE.AND P2, PT, R17, 0x2, PT ;  /* 0x000000021100780c */ /* 0x000fc80003f45270 */
[----:B0-----:R-:W-:Y:S02]  /*d120*/  SEL R12, RZ, 0x1, P2 ;  /* 0x00000001ff0c7807 */ /* 0x001fe40001000000 */
[----:B------:R-:W-:Y:S02]  /*d130*/  SEL R17, R17, RZ, P2 ;  /* 0x000000ff11117207 */ /* 0x000fe40001000000 */
[----:B------:R-:W-:Y:S01]  /*d140*/  LOP3.LUT R185, R185, R12, RZ, 0x3c, !PT ;  /* 0x0000000cb9b97212 */ /* 0x000fe200078e3cff */
[----:B------:R-:W-:Y:S06]  /*d150*/  @!P0 BRA `(.L_x_4556) ;  /* 0x0000000000048947 */ /* 0x000fec0003800000 */
[----:B------:R-:W-:Y:S01]  /*d160*/  BPT.TRAP 0x1 ;  /* 0x000000040000795c */ /* 0x000fe20000300000 */
.L_x_4556:
[----:B------:R-:W-:Y:S01]  /*d170*/  IMAD R12, R17, 0x8, R2 ;  /* 0x00000008110c7824 */ /* 0x000fe200078e0202 */
[----:B------:R-:W-:-:S04]  /*d180*/  SHF.L.U32 R196, R185, 0x1f, RZ ;  /* 0x0000001fb9c47819 */ /* 0x000fc800000006ff */
[----:B------:R0:W1:Y:S01]  /*d190*/  SYNCS.PHASECHK.TRANS64.TRYWAIT P2, [R12+URZ+0x38830], R196 ;  /* 0x038830c40c0075a7 */ /* 0x000062000804017f */
[----:B------:R-:W-:Y:S05]  /*d1a0*/  @!P0 BRA `(.L_x_4557) ;  /* 0x0000000000048947 */ /* 0x000fea0003800000 */
[----:B------:R-:W-:Y:S01]  /*d1b0*/  BPT.TRAP 0x1 ;  /* 0x000000040000795c */ /* 0x000fe20000300000 */
.L_x_4557:
[----:B------:R-:W-:Y:S01]  /*d1c0*/  VIADD R20, R2, 0x20400 ;  /* 0x0002040002147836 */ /* 0x000fe20000000000 */
[----:B------:R-:W-:Y:S01]  /*d1d0*/  BSSY B1, `(.L_x_4558) ;  /* 0x0000009000017945 */ /* 0x000fe20003800000 */
[----:B------:R-:W-:Y:S02]  /*d1e0*/  IMAD R154, R17, 0x200, R217 ;  /* 0x00000200119a7824 */ /* 0x000fe400078e02d9 */
[----:B------:R-:W-:Y:S01]  /*d1f0*/  IMAD.MOV.U32 R155, RZ, RZ, 0x40000040 ;  /* 0x40000040ff9b7424 */ /* 0x000fe200078e00ff */
[----:B------:R-:W-:-:S04]  /*d200*/  SHF.R.U32.HI R20, RZ, 0x4, R20 ;  /* 0x00000004ff147819 */ /* 0x000fc80000011614 */
[----:B------:R-:W-:-:S04]  /*d210*/  LOP3.LUT R20, R20, 0x3fff, RZ, 0xc0, !PT ;  /* 0x00003fff14147812 */ /* 0x000fc800078ec0ff */
[----:B------:R-:W-:Y:S01]  /*d220*/  LOP3.LUT R20, R20, 0x10000, RZ, 0xfc, !PT ;  /* 0x0001000014147812 */ /* 0x000fe200078efcff */
[----:B-1----:R-:W-:Y:S06]  /*d230*/  @P2 BRA `(.L_x_4559) ;  /* 0x0000000000082947 */ /* 0x002fec0003800000 */
[----:B------:R-:W1:Y:S02]  /*d240*/  SYNCS.PHASECHK.TRANS64.TRYWAIT P2, [R12+URZ+0x38830], R196 ;  /* 0x038830c40c0075a7 */ /* 0x000e64000804017f */
[----:B-1----:R-:W-:Y:S05]  /*d250*/  @!P2 BRA `(.L_x_4560) ;  /* 0x000001200088a947 */ /* 0x002fea0003800000 */
.L_x_4559:
[----:B------:R-:W-:Y:S05]  /*d260*/  BSYNC B1 ;  /* 0x0000000000017941 */ /* 0x000fea0003800000 */
.L_x_4558:
        /* <DEDUP_REMOVED lines=36> */
.L_x_4561:
[----:B------:R2:W3:Y:S01]  /*d4b0*/  SYNCS.PHASECHK.TRANS64.TRYWAIT P2, [R12+URZ+0x38850], R196 ;  /* 0x038850c40c0075a7 */ /* 0x0004e2000804017f */
[----:B------:R-:W-:Y:S05]  /*d4c0*/  @!P0 BRA `(.L_x_4562) ;  /* 0x0000000000048947 */ /* 0x000fea0003800000 */
[----:B------:R-:W-:Y:S01]  /*d4d0*/  BPT.TRAP 0x1 ;  /* 0x000000040000795c */ /* 0x000fe20000300000 */
.L_x_4562:
[----:B------:R-:W-:Y:S01]  /*d4e0*/  VIADD R21, R2, 0x26400 ;  /* 0x0002640002157836 */ /* 0x000fe20000000000 */
[----:B------:R-:W-:Y:S04]  /*d4f0*/  BSSY B1, `(.L_x_4563) ;  /* 0x0000005000017945 */ /* 0x000fe80003800000 */
[----:B------:R-:W-:Y:S01]  /*d500*/  SHF.R.U32.HI R21, RZ, 0x4, R21 ;  /* 0x00000004ff157819 */ /* 0x000fe20000011615 */
[----:B---3--:R-:W-:Y:S06]  /*d510*/  @P2 BRA `(.L_x_4564) ;  /* 0x0000000000082947 */ /* 0x008fec0003800000 */
[----:B------:R-:W3:Y:S02]  /*d520*/  SYNCS.PHASECHK.TRANS64.TRYWAIT P2, [R12+URZ+0x38850], R196 ;  /* 0x038850c40c0075a7 */ /* 0x000ee4000804017f */
[----:B---3--:R-:W-:Y:S05]  /*d530*/  @!P2 BRA `(.L_x_4565) ;  /* 0x0000011c00e4a947 */ /* 0x008fea0003800000 */
.L_x_4564:
[----:B------:R-:W-:Y:S05]  /*d540*/  BSYNC B1 ;  /* 0x0000000000017941 */ /* 0x000fea0003800000 */
.L_x_4563:
[----:B------:R-:W-:Y:S01]  /*d550*/  LOP3.LUT R21, R21, 0x3fff, RZ, 0xc0, !PT ;  /* 0x00003fff15157812 */ /* 0x000fe200078ec0ff */
[C---:B------:R-:W-:Y:S01]  /*d560*/  VIADD R20, R0.reuse, 0x2 ;  /* 0x0000000200147836 */ /* 0x040fe20000000000 */
[----:B------:R-:W-:Y:S01]  /*d570*/  WARPGROUP.ARRIVE ;  /* 0x00000000000079c5 */ /* 0x000fe20000000000 */
[----:B------:R-:W-:Y:S01]  /*d580*/  VIADD R198, R0, 0x4 ;  /* 0x0000000400c67836 */ /* 0x000fe20000000000 */
[----:B------:R-:W-:Y:S01]  /*d590*/  LOP3.LUT R0, R21, 0x10000, RZ, 0xfc, !PT ;  /* 0x0001000015007812 */ /* 0x000fe200078efcff */
[----:B0123--:R-:W-:-:S03]  /*d5a0*/  IMAD R196, R17, 0x1000, R218 ;  /* 0x0000100011c47824 */ /* 0x00ffc600078e02da */
[----:B------:R-:W0:Y:S01]  /*d5b0*/  S2R R219, SR_TID.X ;  /* 0x0000000000db7919 */ /* 0x000e220000002100 */
[----:B------:R-:W-:Y:S02]  /*d5c0*/  IMAD.MOV.U32 R197, RZ, RZ, 0x40000040 ;  /* 0x40000040ffc57424 */ /* 0x000fe400078e00ff */
[----:B------:R-:W-:Y:S01]  /*d5d0*/  IMAD.MOV.U32 R200, RZ, RZ, R0 ;  /* 0x000000ffffc87224 */ /* 0x000fe200078e0000 */
[----:B------:R-:W-:Y:S01]  /*d5e0*/  R2UR UR6, R196 ;  /* 0x00000000c40672ca */ /* 0x000fe200000e0000 */
[----:B------:R-:W-:Y:S01]  /*d5f0*/  IMAD.MOV.U32 R201, RZ, RZ, 0x40000040 ;  /* 0x40000040ffc97424 */ /* 0x000fe200078e00ff */
[----:B------:R-:W-:Y:S01]  /*d600*/  R2UR UR7, R197 ;  /* 0x00000000c50772ca */ /* 0x000fe200000e0000 */
[----:B------:R-:W-:Y:S01]  /*d610*/  IMAD.MOV.U32 R21, RZ, RZ, 0x40000040 ;  /* 0x40000040ff157424 */ /* 0x000fe200078e00ff */
[----:B------:R-:W-:Y:S01]  /*d620*/  R2UR UR4, R200 ;  /* 0x00000000c80472ca */ /* 0x000fe200000e0000 */
[----:B------:R-:W-:Y:S01]  /*d630*/  IMAD.MOV.U32 R199, RZ, RZ, 0x40000040 ;  /* 0x40000040ffc77424 */ /* 0x000fe200078e00ff */
[----:B------:R-:W-:Y:S01]  /*d640*/  R2UR UR5, R201 ;  /* 0x00000000c90572ca */ /* 0x000fe200000e0000 */
[----:B------:R-:W-:-:S02]  /*d650*/  VIADD R200, R196, 0x800 ;  /* 0x00000800c4c87836 */ /* 0x000fc40000000000 */
[----:B------:R-:W-:-:S10]  /*d660*/  VIADD R201, R0, 0x800 ;  /* 0x0000080000c97836 */ /* 0x000fd40000000000 */
[----:B------:R-:W-:Y:S01]  /*d670*/  HGMMA.64x64x16.F32 R152, gdesc[UR4], R152, gsb0 ;  /* 0x00e00000049879f0 */ /* 0x000fe20008000898 */
[----:B------:R-:W-:Y:S01]  /*d680*/  R2UR UR4, R20 ;  /* 0x00000000140472ca */ /* 0x000fe200000e0000 */
[----:B------:R-:W-:Y:S01]  /*d690*/  VIADD R20, R196, 0x2 ;  /* 0x00000002c4147836 */ /* 0x000fe20000000000 */
[----:B------:R-:W-:Y:S01]  /*d6a0*/  R2UR UR5, R21 ;  /* 0x00000000150572ca */ /* 0x000fe200000e0000 */
[----:B------:R-:W-:-:S03]  /*d6b0*/  IMAD.MOV.U32 R21, RZ, RZ, 0x40000040 ;  /* 0x40000040ff157424 */ /* 0x000fc600078e00ff */
[----:B------:R-:W-:Y:S01]  /*d6c0*/  R2UR UR6, R20 ;  /* 0x00000000140672ca */ /* 0x000fe200000e0000 */
[----:B------:R-:W-:Y:S01]  /*d6d0*/  VIADD R20, R196, 0x4 ;  /* 0x00000004c4147836 */ /* 0x000fe20000000000 */
[----:B------:R-:W-:Y:S01]  /*d6e0*/  R2UR UR7, R21 ;  /* 0x00000000150772ca */ /* 0x000fe200000e0000 */
[----:B------:R-:W-:Y:S01]  /*d6f0*/  IMAD.MOV.U32 R21, RZ, RZ, 0x40000040 ;  /* 0x40000040ff157424 */ /* 0x000fe200078e00ff */
[----:B0-----:R-:W-:Y:S01]  /*d700*/  SHF.R.U32.HI R219, RZ, 0x7, R219 ;  /* 0x00000007ffdb7819 */ /* 0x001fe200000116db */
[----:B------:R-:W-:Y:S02]  /*d710*/  WARPGROUP.DEPBAR.LE gsb0, 0x0 ;  /* 0x00008000000079c5 */ /* 0x000fe40000010000 */
[----:B------:R-:W-:-:S08]  /*d720*/  WARPGROUP.ARRIVE ;  /* 0x00000000000079c5 */ /* 0x000fd00000000000 */
[----:B------:R-:W-:Y:S01]  /*d730*/  HGMMA.64x64x16.F32 R152, gdesc[UR4], R152, gsb0 ;  /* 0x00e00000049879f0 */ /* 0x000fe20008000898 */
[----:B------:R-:W-:Y:S02]  /*d740*/  R2UR UR4, R198 ;  /* 0x00000000c60472ca */ /* 0x000fe400000e0000 */
        /* <DEDUP_REMOVED lines=145> */
[----:B------:R-:W-:Y:S02]  /*e060*/  R2UR UR4, R20 ;  /* 0x00000000140472ca */ /* 0x000fe400000e0000 */
[----:B------:R-:W-:Y:S01]  /*e070*/  R2UR UR5, R21 ;  /* 0x00000000150572ca */ /* 0x000fe200000e0000 */
[----:B------:R-:W0:Y:S01]  /*e080*/  SHFL.IDX PT, R20, R219, RZ, 0x1f ;  /* 0x00001fffdb147589 */ /* 0x000e2200000e0000 */
[----:B------:R-:W-:Y:S01]  /*e090*/  IMAD.MOV.U32 R21, RZ, RZ, 0x4 ;  /* 0x00000004ff157424 */ /* 0x000fe200078e00ff */
[----:B0-----:R-:W-:-:S04]  /*e0a0*/  ISETP.GT.AND P2, PT, R20, 0x7f, PT ;  /* 0x0000007f1400780c */ /* 0x001fc80003f44270 */
[----:B------:R-:W-:Y:S02]  /*e0b0*/  SEL R20, RZ, 0x2, !P2 ;  /* 0x00000002ff147807 */ /* 0x000fe40005000000 */
[C---:B------:R-:W-:Y:S02]  /*e0c0*/  SEL R197, R21.reuse, 0x2, P2 ;  /* 0x0000000215c57807 */ /* 0x040fe40001000000 */
[----:B------:R-:W-:Y:S01]  /*e0d0*/  SEL R21, R21, 0x6, !P2 ;  /* 0x0000000615157807 */ /* 0x000fe20005000000 */
[----:B------:R-:W-:Y:S01]  /*e0e0*/  IMAD.IADD R198, R20, 0x1, R200 ;  /* 0x0000000114c67824 */ /* 0x000fe200078e02c8 */
[----:B------:R-:W-:Y:S02]  /*e0f0*/  WARPGROUP.DEPBAR.LE gsb0, 0x0 ;  /* 0x00008000000079c5 */ /* 0x000fe40000010000 */
[----:B------:R-:W-:-:S06]  /*e100*/  WARPGROUP.ARRIVE ;  /* 0x00000000000079c5 */ /* 0x000fcc0000000000 */
[----:B------:R-:W-:Y:S01]  /*e110*/  HGMMA.64x64x16.F32 R152, gdesc[UR4], R152, gsb0 ;  /* 0x00e00000049879f0 */ /* 0x000fe20008000898 */
[----:B------:R-:W-:Y:S01]  /*e120*/  R2UR UR6, R198 ;  /* 0x00000000c60672ca */ /* 0x000fe200000e0000 */
[----:B------:R-:W-:Y:S01]  /*e130*/  IMAD.IADD R198, R201, 0x1, R20 ;  /* 0x00000001c9c67824 */ /* 0x000fe200078e0214 */
[----:B------:R-:W-:Y:S01]  /*e140*/  R2UR UR7, R199 ;  /* 0x00000000c70772ca */ /* 0x000fe200000e0000 */
[----:B------:R-:W-:-:S03]  /*e150*/  IMAD.MOV.U32 R199, RZ, RZ, 0x40000040 ;  /* 0x40000040ffc77424 */ /* 0x000fc600078e00ff */
        /* <DEDUP_REMOVED lines=24> */
[----:B------:R-:W-:Y:S02]  /*e2e0*/  IMAD.MOV.U32 R199, RZ, RZ, 0x40000040 ;  /* 0x40000040ffc77424 */ /* 0x000fe400078e00ff */
[----:B------:R-:W-:Y:S01]  /*e2f0*/  IMAD.MOV.U32 R200, RZ, RZ, 0x28 ;  /* 0x00000028ffc87424 */ /* 0x000fe200078e00ff */
[----:B------:R-:W-:Y:S02]  /*e300*/  R2UR UR6, R198 ;  /* 0x00000000c60672ca */ /* 0x000fe400000e0000 */
[----:B------:R-:W-:Y:S01]  /*e310*/  R2UR UR7, R199 ;  /* 0x00000000c70772ca */ /* 0x000fe200000e0000 */
[----:B------:R-:W-:Y:S01]  /*e320*/  IMAD.MOV.U32 R199, RZ, RZ, 0x40000040 ;  /* 0x40000040ffc77424 */ /* 0x000fe200078e00ff */
[----:B------:R-:W-:-:S04]  /*e330*/  SEL R200, R200, 0x26, P2 ;  /* 0x00000026c8c87807 */ /* 0x000fc80001000000 */
[----:B------:R-:W-:-:S04]  /*e340*/  LOP3.LUT R200, R200, 0x6, RZ, 0xc0, !PT ;  /* 0x00000006c8c87812 */ /* 0x000fc800078ec0ff */
[CC--:B------:R-:W-:Y:S02]  /*e350*/  IADD3 R198, R200.reuse, R201.reuse, R0 ;  /* 0x000000c9c8c67210 */ /* 0x0c0fe40007ffe000 */
[----:B------:R-:W-:Y:S01]  /*e360*/  IADD3 R200, R200, R201, R196 ;  /* 0x000000c9c8c87210 */ /* 0x000fe20007ffe0c4 */
[----:B------:R-:W-:Y:S01]  /*e370*/  IMAD.MOV.U32 R201, RZ, RZ, 0x40000040 ;  /* 0x40000040ffc97424 */ /* 0x000fe200078e00ff */
[----:B------:R-:W-:Y:S02]  /*e380*/  WARPGROUP.DEPBAR.LE gsb0, 0x0 ;  /* 0x00008000000079c5 */ /* 0x000fe40000010000 */
[----:B------:R-:W-:-:S06]  /*e390*/  WARPGROUP.ARRIVE ;  /* 0x00000000000079c5 */ /* 0x000fcc0000000000 */
[----:B------:R-:W-:Y:S01]  /*e3a0*/  HGMMA.64x64x16.F32 R152, gdesc[UR4], R152, gsb0 ;  /* 0x00e00000049879f0 */ /* 0x000fe20008000898 */
[----:B------:R-:W-:Y:S02]  /*e3b0*/  R2UR UR4, R198 ;  /* 0x00000000c60472ca */ /* 0x000fe400000e0000 */
[----:B------:R-:W-:Y:S01]  /*e3c0*/  R2UR UR5, R199 ;  /* 0x00000000c70572ca */ /* 0x000fe200000e0000 */
[----:B------:R-:W-:Y:S01]  /*e3d0*/  IMAD.MOV.U32 R199, RZ, RZ, 0x40000040 ;  /* 0x40000040ffc77424 */ /* 0x000fe200078e00ff */
[----:B------:R-:W-:Y:S01]  /*e3e0*/  R2UR UR6, R200 ;  /* 0x00000000c80672ca */ /* 0x000fe200000e0000 */
[----:B------:R-:W-:Y:S01]  /*e3f0*/  VIADD R200, R0, 0xa00 ;  /* 0x00000a0000c87836 */ /* 0x000fe20000000000 */
[----:B------:R-:W-:Y:S01]  /*e400*/  R2UR UR7, R201 ;  /* 0x00000000c90772ca */ /* 0x000fe200000e0000 */
[----:B------:R-:W-:Y:S02]  /*e410*/  VIADD R201, R196, 0xa00 ;  /* 0x00000a00c4c97836 */ /* 0x000fe40000000000 */
[----:B------:R-:W-:Y:S01]  /*e420*/  IMAD.IADD R198, R200, 0x1, R20 ;  /* 0x00000001c8c67824 */ /* 0x000fe200078e0214 */
[----:B------:R-:W-:-:S02]  /*e430*/  WARPGROUP.DEPBAR.LE gsb0, 0x0 ;  /* 0x00008000000079c5 */ /* 0x000fc40000010000 */
[----:B------:R-:W-:-:S07]  /*e440*/  WARPGROUP.ARRIVE ;  /* 0x00000000000079c5 */ /* 0x000fce0000000000 */
        /* <DEDUP_REMOVED lines=108> */
[----:B------:R-:W-:Y:S02]  /*eb10*/  IMAD.MOV.U32 R199, RZ, RZ, 0x40000040 ;  /* 0x40000040ffc77424 */ /* 0x000fe400078e00ff */
[C---:B------:R-:W-:Y:S01]  /*eb20*/  IMAD.IADD R20, R201.reuse, 0x1, R21 ;  /* 0x00000001c9147824 */ /* 0x040fe200078e0215 */
[----:B------:R-:W-:Y:S01]  /*eb30*/  R2UR UR4, R198 ;  /* 0x00000000c60472ca */ /* 0x000fe200000e0000 */
[----:B------:R-:W-:Y:S01]  /*eb40*/  IMAD.IADD R198, R201, 0x1, R197 ;  /* 0x00000001c9c67824 */ /* 0x000fe200078e02c5 */
[----:B------:R-:W-:Y:S01]  /*eb50*/  R2UR UR5, R199 ;  /* 0x00000000c70572ca */ /* 0x000fe200000e0000 */
[----:B------:R-:W-:Y:S01]  /*eb60*/  IMAD.MOV.U32 R199, RZ, RZ, 0x40000040 ;  /* 0x40000040ffc77424 */ /* 0x000fe200078e00ff */
[----:B------:R-:W-:-:S02]  /*eb70*/  WARPGROUP.DEPBAR.LE gsb0, 0x0 ;  /* 0x00008000000079c5 */ /* 0x000fc40000010000 */
[----:B------:R-:W-:-:S09]  /*eb80*/  WARPGROUP.ARRIVE ;  /* 0x00000000000079c5 */ /* 0x000fd20000000000 */
[----:B------:R-:W-:Y:S01]  /*eb90*/  HGMMA.64x64x16.F32 R152, gdesc[UR4], R152, gsb0 ;  /* 0x00e00000049879f0 */ /* 0x000fe20008000898 */
[----:B------:R-:W-:Y:S01]  /*eba0*/  R2UR UR4, R198 ;  /* 0x00000000c60472ca */ /* 0x000fe200000e0000 */
[--C-:B------:R-:W-:Y:S01]  /*ebb0*/  IMAD.IADD R198, R197, 0x1, R200.reuse ;  /* 0x00000001c5c67824 */ /* 0x100fe200078e02c8 */
[----:B------:R-:W-:Y:S01]  /*ebc0*/  R2UR UR5, R199 ;  /* 0x00000000c70572ca */ /* 0x000fe200000e0000 */
[----:B------:R-:W-:Y:S02]  /*ebd0*/  IMAD.MOV.U32 R199, RZ, RZ, 0x40000040 ;  /* 0x40000040ffc77424 */ /* 0x000fe400078e00ff */
[----:B------:R-:W-:Y:S01]  /*ebe0*/  IMAD.MOV.U32 R197, RZ, RZ, 0x40 ;  /* 0x00000040ffc57424 */ /* 0x000fe200078e00ff */
[----:B------:R-:W-:Y:S01]  /*ebf0*/  R2UR UR6, R198 ;  /* 0x00000000c60672ca */ /* 0x000fe200000e0000 */
[----:B------:R-:W-:Y:S01]  /*ec00*/  IMAD.IADD R198, R21, 0x1, R200 ;  /* 0x0000000115c67824 */ /* 0x000fe200078e02c8 */
[----:B------:R-:W-:Y:S01]  /*ec10*/  R2UR UR7, R199 ;  /* 0x00000000c70772ca */ /* 0x000fe200000e0000 */
[----:B------:R-:W-:Y:S01]  /*ec20*/  IMAD.MOV.U32 R21, RZ, RZ, 0x40000040 ;  /* 0x40000040ff157424 */ /* 0x000fe200078e00ff */
[----:B------:R-:W-:Y:S01]  /*ec30*/  SEL R197, R197, 0x3e, P2 ;  /* 0x0000003ec5c57807 */ /* 0x000fe20001000000 */
[----:B------:R-:W-:-:S03]  /*ec40*/  IMAD.MOV.U32 R199, RZ, RZ, 0x40000040 ;  /* 0x40000040ffc77424 */ /* 0x000fc600078e00ff */
[----:B------:R-:W-:Y:S01]  /*ec50*/  LOP3.LUT R197, R197, 0x6, RZ, 0xc0, !PT ;  /* 0x00000006c5c57812 */ /* 0x000fe200078ec0ff */
[----:B------:R-:W-:Y:S02]  /*ec60*/  WARPGROUP.DEPBAR.LE gsb0, 0x0 ;  /* 0x00008000000079c5 */ /* 0x000fe40000010000 */
[----:B------:R-:W-:-:S06]  /*ec70*/  WARPGROUP.ARRIVE ;  /* 0x00000000000079c5 */ /* 0x000fcc0000000000 */
[----:B------:R-:W-:Y:S01]  /*ec80*/  HGMMA.64x64x16.F32 R152, gdesc[UR4], R152, gsb0 ;  /* 0x00e00000049879f0 */ /* 0x000fe20008000898 */
[----:B------:R-:W-:Y:S02]  /*ec90*/  R2UR UR4, R20 ;  /* 0x00000000140472ca */ /* 0x000fe400000e0000 */
[----:B------:R-:W-:Y:S01]  /*eca0*/  R2UR UR5, R21 ;  /* 0x00000000150572ca */ /* 0x000fe200000e0000 */
[----:B------:R-:W-:Y:S01]  /*ecb0*/  IMAD.MOV.U32 R21, RZ, RZ, 0x1000 ;  /* 0x00001000ff157424 */ /* 0x000fe200078e00ff */
[----:B------:R-:W-:Y:S02]  /*ecc0*/  R2UR UR6, R198 ;  /* 0x00000000c60672ca */ /* 0x000fe400000e0000 */
[----:B------:R-:W-:Y:S02]  /*ecd0*/  R2UR UR7, R199 ;  /* 0x00000000c70772ca */ /* 0x000fe400000e0000 */
[----:B------:R-:W-:-:S04]  /*ece0*/  SEL R21, R21, 0xf80, P2 ;  /* 0x00000f8015157807 */ /* 0x000fc80001000000 */
        /* <DEDUP_REMOVED lines=18> */
.L_x_4566:
        /* <DEDUP_REMOVED lines=28> */
[----:B------:R-:W-:-:S02]  /*efd0*/  ISETP.NE.AND P2, PT, R223, RZ, PT ;  /* 0x000000ffdf00720c */ /* 0x000fc40003f45270 */
[----:B------:R-:W0:Y:S01]  /*efe0*/  MUFU.TANH R157, R157 ;  /* 0x0000009d009d7308 */ /* 0x000e220000002400 */
[----:B-1----:R-:W-:-:S07]  /*eff0*/  FMNMX.FTZ R20, R153, R20, !PT ;  /* 0x0000001499147209 */ /* 0x002fce0007810000 */
[----:B------:R-:W1:Y:S01]  /*f000*/  MUFU.TANH R160, R160 ;  /* 0x000000a000a07308 */ /* 0x000e620000002400 */
[----:B--2---:R-:W-:Y:S02]  /*f010*/  FMNMX.FTZ R20, R156, R20, !PT ;  /* 0x000000149c147209 */ /* 0x004fe40007810000 */
[----:B------:R-:W-:-:S04]  /*f020*/  @!P2 IMAD R14, R14, 0x40, R195 ;  /* 0x000000400e0ea824 */ /* 0x000fc800078e02c3 */
[----:B------:R-:W-:Y:S01]  /*f030*/  @!P2 IMAD R14, R14, 0x4, R2 ;  /* 0x000000040e0ea824 */ /* 0x000fe200078e0202 */
        /* <DEDUP_REMOVED lines=30> */
[----:B0-----:R-:W-:-:S05]  /*f220*/  FMNMX.FTZ R21, R21, R20, !PT ;  /* 0x0000001415157209 */ /* 0x001fca0007810000 */
[----:B------:R-:W0:Y:S02]  /*f230*/  SHFL.BFLY PT, R20, R21, 0x1, 0x1f ;  /* 0x0c201f0015147f89 */ /* 0x000e2400000e0000 */
[----:B0-----:R-:W-:Y:S01]  /*f240*/  FMNMX.FTZ R21, R21, R20, !PT ;  /* 0x0000001415157209 */ /* 0x001fe20007810000 */
[----:B------:R-:W-:-:S04]  /*f250*/  IMAD.U32 R20, RZ, RZ, UR38 ;  /* 0x00000026ff147e24 */ /* 0x000fc8000f8e00ff */
[CC--:B------:R-:W-:Y:S01]  /*f260*/  FMUL.FTZ R163, R21.reuse, R20.reuse ;  /* 0x0000001415a37220 */ /* 0x0c0fe20000410000 */
[----:B------:R-:W-:Y:S02]  /*f270*/  FADD.FTZ R197, -R21, R15 ;  /* 0x0000000f15c57221 */ /* 0x000fe40000010100 */
[----:B------:R0:W-:Y:S01]  /*f280*/  MUFU.TANH R15, R196 ;  /* 0x000000c4000f7308 */ /* 0x0001e20000002400 */
[-CC-:B------:R-:W-:Y:S01]  /*f290*/  FFMA.FTZ R152, R152, R20.reuse, -R163.reuse ;  /* 0x0000001498987223 */ /* 0x180fe200000108a3 */
[-C--:B------:R-:W-:Y:S01]  /*f2a0*/  FMUL.FTZ R197, R197, R20.reuse ;  /* 0x00000014c5c57220 */ /* 0x080fe20000410000 */
[-CC-:B------:R-:W-:Y:S01]  /*f2b0*/  FFMA.FTZ R156, R156, R20.reuse, -R163.reuse ;  /* 0x000000149c9c7223 */ /* 0x180fe200000108a3 */
[-CC-:B------:R-:W-:Y:S01]  /*f2c0*/  FFMA.FTZ R157, R157, R20.reuse, -R163.reuse ;  /* 0x000000149d9d7223 */ /* 0x180fe200000108a3 */
[-CC-:B------:R-:W-:Y:S01]  /*f2d0*/  FFMA.FTZ R160, R160, R20.reuse, -R163.reuse ;  /* 0x00000014a0a07223 */ /* 0x180fe200000108a3 */
[-CC-:B------:R-:W-:Y:S01]  /*f2e0*/  FFMA.FTZ R161, R161, R20.reuse, -R163.reuse ;  /* 0x00000014a1a17223 */ /* 0x180fe200000108a3 */
[-CC-:B------:R-:W-:Y:S01]  /*f2f0*/  FFMA.FTZ R164, R164, R20.reuse, -R163.reuse ;  /* 0x00000014a4a47223 */ /* 0x180fe200000108a3 */
[----:B------:R-:W-:Y:S01]  /*f300*/  MUFU.EX2 R152, R152 ;  /* 0x0000009800987308 */ /* 0x000fe20000000800 */
[-CC-:B0-----:R-:W-:Y:S01]  /*f310*/  FFMA.FTZ R196, R153, R20.reuse, -R163.reuse ;  /* 0x0000001499c47223 */ /* 0x181fe200000108a3 */
        /* <DEDUP_REMOVED lines=9> */
[----:B------:R-:W-:Y:S01]  /*f3b0*/  FFMA.FTZ R181, R181, R20, -R163 ;  /* 0x00000014b5b57223 */ /* 0x000fe200000108a3 */
[----:B------:R-:W-:Y:S01]  /*f3c0*/  FMUL.FTZ R163, R166, UR40 ;  /* 0x00000028a6a37c20 */ /* 0x000fe20008410000 */
[----:B------:R-:W-:Y:S01]  /*f3d0*/  FMUL.FTZ R166, R167, UR40 ;  /* 0x00000028a7a67c20 */ /* 0x000fe20008410000 */
[----:B------:R-:W-:Y:S01]  /*f3e0*/  FMUL.FTZ R167, R170, UR40 ;  /* 0x00000028aaa77c20 */ /* 0x000fe20008410000 */
[----:B------:R-:W-:Y:S01]  /*f3f0*/  VIADD R170, R12, 0x38840 ;  /* 0x000388400caa7836 */ /* 0x000fe20000000000 */
[----:B------:R-:W1:Y:S08]  /*f400*/  MUFU.EX2 R196, R196 ;  /* 0x000000c400c47308 */ /* 0x000e700000000800 */
[----:B------:R-:W2:Y:S01]  /*f410*/  MUFU.TANH R163, R163 ;  /* 0x000000a300a37308 */ /* 0x000ea20000002400 */
[----:B0-----:R-:W-:Y:S01]  /*f420*/  FFMA.FTZ R3, R153, R3, R152 ;  /* 0x0000000399037223 */ /* 0x001fe20000010098 */
[-C--:B------:R-:W-:Y:S01]  /*f430*/  FMUL.FTZ R24, R24, R153.reuse ;  /* 0x0000009918187220 */ /* 0x080fe20000410000 */
[-C--:B------:R-:W-:Y:S01]  /*f440*/  FMUL.FTZ R25, R25, R153.reuse ;  /* 0x0000009919197220 */ /* 0x080fe20000410000 */
[-C--:B------:R-:W-:Y:S01]  /*f450*/  FMUL.FTZ R28, R28, R153.reuse ;  /* 0x000000991c1c7220 */ /* 0x080fe20000410000 */
[-C--:B------:R-:W-:Y:S01]  /*f460*/  FMUL.FTZ R29, R29, R153.reuse ;  /* 0x000000991d1d7220 */ /* 0x080fe20000410000 */
[-C--:B------:R-:W-:Y:S01]  /*f470*/  FMUL.FTZ R32, R32, R153.reuse ;  /* 0x0000009920207220 */ /* 0x080fe20000410000 */
[-C--:B------:R-:W-:Y:S01]  /*f480*/  FMUL.FTZ R33, R33, R153.reuse ;  /* 0x0000009921217220 */ /* 0x080fe20000410000 */
[----:B------:R-:W0:Y:S01]  /*f490*/  MUFU.TANH R166, R166 ;  /* 0x000000a600a67308 */ /* 0x000e220000002400 */
[C---:B-1----:R-:W-:Y:S01]  /*f4a0*/  FADD.FTZ R3, R196.reuse, R3 ;  /* 0x00000003c4037221 */ /* 0x042fe20000010000 */
[----:B------:R-:W-:Y:S01]  /*f4b0*/  F2FP.F16.F32.PACK_AB R152, R196, R152 ;  /* 0x00000098c498723e */ /* 0x000fe200000000ff */
[-C--:B------:R-:W-:Y:S01]  /*f4c0*/  FMUL.FTZ R36, R36, R153.reuse ;  /* 0x0000009924247220 */ /* 0x080fe20000410000 */
[----:B------:R-:W-:Y:S01]  /*f4d0*/  PRMT R196, R190, 0x654, R170 ;  /* 0x00000654bec47816 */ /* 0x000fe200000000aa */
[-C--:B------:R-:W-:Y:S01]  /*f4e0*/  FMUL.FTZ R37, R37, R153.reuse ;  /* 0x0000009925257220 */ /* 0x080fe20000410000 */
[-C--:B------:R-:W-:Y:S01]  /*f4f0*/  FMUL.FTZ R40, R40, R153.reuse ;  /* 0x0000009928287220 */ /* 0x080fe20000410000 */
[-C--:B------:R-:W-:Y:S01]  /*f500*/  FMUL.FTZ R41, R41, R153.reuse ;  /* 0x0000009929297220 */ /* 0x080fe20000410000 */
[----:B------:R1:W-:Y:S01]  /*f510*/  MUFU.TANH R170, R171 ;  /* 0x000000ab00aa7308 */ /* 0x0003e20000002400 */
[----:B------:R3:W-:Y:S01]  /*f520*/  SYNCS.ARRIVE.TRANS64.RED.A1T0 RZ, [R196+URZ], RZ ;  /* 0x000000ffc4ff79a7 */ /* 0x0007e2000810043f */
[----:B------:R-:W-:Y:S01]  /*f530*/  @!P2 STS [R14+0x38400], R153 ;  /* 0x038400990e00a388 */ /* 0x000fe20000000800 */
[-C--:B------:R-:W-:Y:S01]  /*f540*/  FMUL.FTZ R44, R44, R153.reuse ;  /* 0x000000992c2c7220 */ /* 0x080fe20000410000 */
[-C--:B------:R-:W-:Y:S01]  /*f550*/  FMUL.FTZ R45, R45, R153.reuse ;  /* 0x000000992d2d7220 */ /* 0x080fe20000410000 */
[-C--:B------:R-:W-:Y:S01]  /*f560*/  FMUL.FTZ R48, R48, R153.reuse ;  /* 0x0000009930307220 */ /* 0x080fe20000410000 */
[-C--:B------:R-:W-:Y:S01]  /*f570*/  FMUL.FTZ R49, R49, R153.reuse ;  /* 0x0000009931317220 */ /* 0x080fe20000410000 */
[----:B------:R-:W-:Y:S01]  /*f580*/  FMUL.FTZ R52, R52, R153 ;  /* 0x0000009934347220 */ /* 0x000fe20000410000 */
[----:B------:R-:W4:Y:S01]  /*f590*/  MUFU.TANH R167, R167 ;  /* 0x000000a700a77308 */ /* 0x000f220000002400 */
[----:B-1----:R-:W-:Y:S01]  /*f5a0*/  FMUL.FTZ R171, R174, UR40 ;  /* 0x00000028aeab7c20 */ /* 0x002fe20008410000 */
[----:B------:R-:W-:Y:S01]  /*f5b0*/  FMNMX.FTZ R174, R154, R13, !PT ;  /* 0x0000000d9aae7209 */ /* 0x000fe20007810000 */
[-C--:B------:R-:W-:Y:S01]  /*f5c0*/  FMUL.FTZ R53, R53, R153.reuse ;  /* 0x0000009935357220 */ /* 0x080fe20000410000 */
[-C--:B------:R-:W-:Y:S01]  /*f5d0*/  FMUL.FTZ R56, R56, R153.reuse ;  /* 0x0000009938387220 */ /* 0x080fe20000410000 */
[-C--:B------:R-:W-:Y:S01]  /*f5e0*/  FMUL.FTZ R57, R57, R153.reuse ;  /* 0x0000009939397220 */ /* 0x080fe20000410000 */
[----:B------:R-:W-:Y:S01]  /*f5f0*/  FMNMX.FTZ R174, R155, R174, !PT ;  /* 0x000000ae9bae7209 */ /* 0x000fe20007810000 */
[-C--:B------:R-:W-:Y:S01]  /*f600*/  FMUL.FTZ R60, R60, R153.reuse ;  /* 0x000000993c3c7220 */ /* 0x080fe20000410000 */
[----:B------:R-:W-:Y:S01]  /*f610*/  MUFU.TANH R171, R171 ;  /* 0x000000ab00ab7308 */ /* 0x000fe20000002400 */
[-C--:B------:R-:W-:Y:S01]  /*f620*/  FMUL.FTZ R61, R61, R153.reuse ;  /* 0x000000993d3d7220 */ /* 0x080fe20000410000 */
[----:B---3--:R-:W-:Y:S01]  /*f630*/  FMNMX.FTZ R196, R158, R174, !PT ;  /* 0x000000ae9ec47209 */ /* 0x008fe20007810000 */
[-C--:B------:R-:W-:Y:S01]  /*f640*/  FMUL.FTZ R64, R64, R153.reuse ;  /* 0x0000009940407220 */ /* 0x080fe20000410000 */
[-C--:B------:R-:W-:Y:S01]  /*f650*/  FMUL.FTZ R65, R65, R153.reuse ;  /* 0x0000009941417220 */ /* 0x080fe20000410000 */
[-C--:B------:R-:W-:Y:S01]  /*f660*/  FMUL.FTZ R68, R68, R153.reuse ;  /* 0x0000009944447220 */ /* 0x080fe20000410000 */
[----:B------:R-:W-:Y:S01]  /*f670*/  FMNMX.FTZ R196, R159, R196, !PT ;  /* 0x000000c49fc47209 */ /* 0x000fe20007810000 */
[-C--:B------:R-:W-:Y:S01]  /*f680*/  FMUL.FTZ R69, R69, R153.reuse ;  /* 0x0000009945457220 */ /* 0x080fe20000410000 */
[----:B------:R1:W-:Y:S01]  /*f690*/  MUFU.TANH R174, R175 ;  /* 0x000000af00ae7308 */ /* 0x0003e20000002400 */
[-C--:B------:R-:W-:Y:S01]  /*f6a0*/  FMUL.FTZ R72, R72, R153.reuse ;  /* 0x0000009948487220 */ /* 0x080fe20000410000 */
[----:B------:R-:W-:Y:S01]  /*f6b0*/  FMNMX.FTZ R196, R162, R196, !PT ;  /* 0x000000c4a2c47209 */ /* 0x000fe20007810000 */
[-C--:B------:R-:W-:Y:S01]  /*f6c0*/  FMUL.FTZ R73, R73, R153.reuse ;  /* 0x0000009949497220 */ /* 0x080fe20000410000 */
[-C--:B------:R-:W-:Y:S01]  /*f6d0*/  FMUL.FTZ R76, R76, R153.reuse ;  /* 0x000000994c4c7220 */ /* 0x080fe20000410000 */
[-C--:B------:R-:W-:Y:S01]  /*f6e0*/  FMUL.FTZ R77, R77, R153.reuse ;  /* 0x000000994d4d7220 */ /* 0x080fe20000410000 */
[----:B------:R-:W-:Y:S01]  /*f6f0*/  FMNMX.FTZ R196, R15, R196, !PT ;  /* 0x000000c40fc47209 */ /* 0x000fe20007810000 */
[-C--:B------:R-:W-:Y:S01]  /*f700*/  FMUL.FTZ R80, R80, R153.reuse ;  /* 0x0000009950507220 */ /* 0x080fe20000410000 */
[----:B------:R-:W3:Y:S01]  /*f710*/  MUFU.EX2 R156, R156 ;  /* 0x0000009c009c7308 */ /* 0x000ee20000000800 */
[----:B-1----:R-:W-:Y:S01]  /*f720*/  FMUL.FTZ R175, R178, UR40 ;  /* 0x00000028b2af7c20 */ /* 0x002fe20008410000 */
[----:B--2---:R-:W-:Y:S01]  /*f730*/  FMNMX.FTZ R196, R163, R196, !PT ;  /* 0x000000c4a3c47209 */ /* 0x004fe20007810000 */
[----:B------:R-:W-:Y:S01]  /*f740*/  FMUL.FTZ R178, R179, UR40 ;  /* 0x00000028b3b27c20 */ /* 0x000fe20008410000 */
[----:B------:R-:W-:Y:S01]  /*f750*/  FMUL.FTZ R179, R182, UR40 ;  /* 0x00000028b6b37c20 */ /* 0x000fe20008410000 */
[----:B------:R-:W-:Y:S01]  /*f760*/  FMUL.FTZ R182, R183, UR40 ;  /* 0x00000028b7b67c20 */ /* 0x000fe20008410000 */
[----:B0-----:R-:W-:Y:S01]  /*f770*/  FMNMX.FTZ R196, R166, R196, !PT ;  /* 0x000000c4a6c47209 */ /* 0x001fe20007810000 */
[-C--:B------:R-:W-:Y:S01]  /*f780*/  FMUL.FTZ R81, R81, R153.reuse ;  /* 0x0000009951517220 */ /* 0x080fe20000410000 */
[----:B------:R-:W0:Y:S01]  /*f790*/  MUFU.TANH R175, R175 ;  /* 0x000000af00af7308 */ /* 0x000e220000002400 */
[-C--:B------:R-:W-:Y:S01]  /*f7a0*/  FMUL.FTZ R84, R84, R153.reuse ;  /* 0x0000009954547220 */ /* 0x080fe20000410000 */
[----:B----4-:R-:W-:Y:S01]  /*f7b0*/  FMNMX.FTZ R196, R167, R196, !PT ;  /* 0x000000c4a7c47209 */ /* 0x010fe20007810000 */
[-C--:B------:R-:W-:Y:S01]  /*f7c0*/  FMUL.FTZ R85, R85, R153.reuse ;  /* 0x0000009955557220 */ /* 0x080fe20000410000 */
[-C--:B------:R-:W-:Y:S01]  /*f7d0*/  FMUL.FTZ R88, R88, R153.reuse ;  /* 0x0000009958587220 */ /* 0x080fe20000410000 */
[-C--:B------:R-:W-:Y:S01]  /*f7e0*/  FMUL.FTZ R89, R89, R153.reuse ;  /* 0x0000009959597220 */ /* 0x080fe20000410000 */
[----:B------:R-:W-:Y:S01]  /*f7f0*/  FMNMX.FTZ R196, R170, R196, !PT ;  /* 0x000000c4aac47209 */ /* 0x000fe20007810000 */
[-C--:B------:R-:W-:Y:S01]  /*f800*/  FMUL.FTZ R92, R92, R153.reuse ;  /* 0x000000995c5c7220 */ /* 0x080fe20000410000 */
[----:B------:R-:W1:Y:S01]  /*f810*/  MUFU.TANH R178, R178 ;  /* 0x000000b200b27308 */ /* 0x000e620000002400 */
[----:B---3--:R-:W-:Y:S01]  /*f820*/  FADD.FTZ R3, R156, R3 ;  /* 0x000000039c037221 */ /* 0x008fe20000010000 */
[----:B------:R-:W-:Y:S01]  /*f830*/  FMNMX.FTZ R196, R171, R196, !PT ;  /* 0x000000c4abc47209 */ /* 0x000fe20007810000 */
[-C--:B------:R-:W-:Y:S01]  /*f840*/  FMUL.FTZ R93, R93, R153.reuse ;  /* 0x000000995d5d7220 */ /* 0x080fe20000410000 */
[-C--:B------:R-:W-:Y:S01]  /*f850*/  FMUL.FTZ R96, R96, R153.reuse ;  /* 0x0000009960607220 */ /* 0x080fe20000410000 */
[-C--:B------:R-:W-:Y:S01]  /*f860*/  FMUL.FTZ R97, R97, R153.reuse ;  /* 0x0000009961617220 */ /* 0x080fe20000410000 */
[----:B------:R-:W-:Y:S01]  /*f870*/  FMNMX.FTZ R196, R174, R196, !PT ;  /* 0x000000c4aec47209 */ /* 0x000fe20007810000 */
[-C--:B------:R-:W-:Y:S01]  /*f880*/  FMUL.FTZ R100, R100, R153.reuse ;  /* 0x0000009964647220 */ /* 0x080fe20000410000 */
[----:B------:R-:W2:Y:S01]  /*f890*/  MUFU.TANH R179, R179 ;  /* 0x000000b300b37308 */ /* 0x000ea20000002400 */
[-C--:B------:R-:W-:Y:S01]  /*f8a0*/  FMUL.FTZ R101, R101, R153.reuse ;  /* 0x0000009965657220 */ /* 0x080fe20000410000 */
[----:B0-----:R-:W-:Y:S01]  /*f8b0*/  FMNMX.FTZ R196, R175, R196, !PT ;  /* 0x000000c4afc47209 */ /* 0x001fe20007810000 */
[-C--:B------:R-:W-:Y:S01]  /*f8c0*/  FMUL.FTZ R104, R104, R153.reuse ;  /* 0x0000009968687220 */ /* 0x080fe20000410000 */
[-C--:B------:R-:W-:Y:S01]  /*f8d0*/  FMUL.FTZ R105, R105, R153.reuse ;  /* 0x0000009969697220 */ /* 0x080fe20000410000 */
[-C--:B------:R-:W-:Y:S01]  /*f8e0*/  FMUL.FTZ R108, R108, R153.reuse ;  /* 0x000000996c6c7220 */ /* 0x080fe20000410000 */
[-C--:B------:R-:W-:Y:S01]  /*f8f0*/  FMUL.FTZ R109, R109, R153.reuse ;  /* 0x000000996d6d7220 */ /* 0x080fe20000410000 */
[-C--:B------:R-:W-:Y:S01]  /*f900*/  FMUL.FTZ R112, R112, R153.reuse ;  /* 0x0000009970707220 */ /* 0x080fe20000410000 */
[----:B------:R-:W0:Y:S01]  /*f910*/  MUFU.TANH R182, R182 ;  /* 0x000000b600b67308 */ /* 0x000e220000002400 */
[----:B-1----:R-:W-:Y:S01]  /*f920*/  FMNMX.FTZ R196, R178, R196, !PT ;  /* 0x000000c4b2c47209 */ /* 0x002fe20007810000 */
[-C--:B------:R-:W-:Y:S01]  /*f930*/  FMUL.FTZ R113, R113, R153.reuse ;  /* 0x0000009971717220 */ /* 0x080fe20000410000 */
[-C--:B------:R-:W-:Y:S01]  /*f940*/  FMUL.FTZ R116, R116, R153.reuse ;  /* 0x0000009974747220 */ /* 0x080fe20000410000 */
[-C--:B------:R-:W-:Y:S01]  /*f950*/  FMUL.FTZ R117, R117, R153.reuse ;  /* 0x0000009975757220 */ /* 0x080fe20000410000 */
[-C--:B------:R-:W-:Y:S01]  /*f960*/  FMUL.FTZ R120, R120, R153.reuse ;  /* 0x0000009978787220 */ /* 0x080fe20000410000 */
[-C--:B------:R-:W-:Y:S01]  /*f970*/  FMUL.FTZ R121, R121, R153.reuse ;  /* 0x0000009979797220 */ /* 0x080fe20000410000 */
[-C--:B------:R-:W-:Y:S01]  /*f980*/  FMUL.FTZ R124, R124, R153.reuse ;  /* 0x000000997c7c7220 */ /* 0x080fe20000410000 */
[----:B------:R-:W1:Y:S01]  /*f990*/  MUFU.EX2 R157, R157 ;  /* 0x0000009d009d7308 */ /* 0x000e620000000800 */
[----:B--2---:R-:W-:Y:S01]  /*f9a0*/  FMNMX.FTZ R196, R179, R196, !PT ;  /* 0x000000c4b3c47209 */ /* 0x004fe20007810000 */
[-C--:B------:R-:W-:Y:S01]  /*f9b0*/  FMUL.FTZ R125, R125, R153.reuse ;  /* 0x000000997d7d7220 */ /* 0x080fe20000410000 */
[-C--:B------:R-:W-:Y:S01]  /*f9c0*/  FMUL.FTZ R128, R128, R153.reuse ;  /* 0x0000009980807220 */ /* 0x080fe20000410000 */
[-C--:B------:R-:W-:Y:S01]  /*f9d0*/  FMUL.FTZ R129, R129, R153.reuse ;  /* 0x0000009981817220 */ /* 0x080fe20000410000 */
[-C--:B------:R-:W-:Y:S01]  /*f9e0*/  FMUL.FTZ R132, R132, R153.reuse ;  /* 0x0000009984847220 */ /* 0x080fe20000410000 */
[-C--:B------:R-:W-:Y:S01]  /*f9f0*/  FMUL.FTZ R133, R133, R153.reuse ;  /* 0x0000009985857220 */ /* 0x080fe20000410000 */
[-C--:B------:R-:W-:Y:S01]  /*fa00*/  FMUL.FTZ R136, R136, R153.reuse ;  /* 0x0000009988887220 */ /* 0x080fe20000410000 */
[----:B------:R-:W2:Y:S01]  /*fa10*/  MUFU.EX2 R160, R160 ;  /* 0x000000a000a07308 */ /* 0x000ea20000000800 */
[----:B0-----:R-:W-:Y:S01]  /*fa20*/  FMNMX.FTZ R196, R182, R196, !PT ;  /* 0x000000c4b6c47209 */ /* 0x001fe20007810000 */
[-C--:B------:R-:W-:Y:S01]  /*fa30*/  FMUL.FTZ R137, R137, R153.reuse ;  /* 0x0000009989897220 */ /* 0x080fe20000410000 */
[-C--:B------:R-:W-:Y:S01]  /*fa40*/  FMUL.FTZ R140, R140, R153.reuse ;  /* 0x000000998c8c7220 */ /* 0x080fe20000410000 */
[-C--:B------:R-:W-:Y:S01]  /*fa50*/  FMUL.FTZ R141, R141, R153.reuse ;  /* 0x000000998d8d7220 */ /* 0x080fe20000410000 */
[-C--:B------:R-:W-:Y:S01]  /*fa60*/  FMUL.FTZ R144, R144, R153.reuse ;  /* 0x0000009990907220 */ /* 0x080fe20000410000 */
[----:B------:R-:W0:Y:S01]  /*fa70*/  SHFL.BFLY PT, R183, R196, 0x2, 0x1f ;  /* 0x0c401f00c4b77f89 */ /* 0x000e2200000e0000 */
[-C--:B------:R-:W-:Y:S01]  /*fa80*/  FMUL.FTZ R145, R145, R153.reuse ;  /* 0x0000009991917220 */ /* 0x080fe20000410000 */
[----:B------:R-:W3:Y:S01]  /*fa90*/  MUFU.EX2 R161, R161 ;  /* 0x000000a100a17308 */ /* 0x000ee20000000800 */
[----:B-1----:R-:W-:Y:S01]  /*faa0*/  FADD.FTZ R3, R157, R3 ;  /* 0x000000039d037221 */ /* 0x002fe20000010000 */
[-C--:B------:R-:W-:Y:S01]  /*fab0*/  FMUL.FTZ R148, R148, R153.reuse ;  /* 0x0000009994947220 */ /* 0x080fe20000410000 */
[----:B------:R-:W-:-:S05]  /*fac0*/  FMUL.FTZ R149, R149, R153 ;  /* 0x0000009995957220 */ /* 0x000fca0000410000 */
[----:B------:R-:W1:Y:S01]  /*fad0*/  MUFU.EX2 R164, R164 ;  /* 0x000000a400a47308 */ /* 0x000e620000000800 */
[----:B--2---:R-:W-:-:S07]  /*fae0*/  FADD.FTZ R3, R160, R3 ;  /* 0x00000003a0037221 */ /* 0x004fce0000010000 */
[----:B------:R-:W2:Y:S01]  /*faf0*/  MUFU.EX2 R165, R165 ;  /* 0x000000a500a57308 */ /* 0x000ea20000000800 */
[----:B---3--:R-:W-:Y:S01]  /*fb00*/  FADD.FTZ R3, R161, R3 ;  /* 0x00000003a1037221 */ /* 0x008fe20000010000 */
[----:B0-----:R-:W-:-:S06]  /*fb10*/  FMNMX.FTZ R196, R196, R183, !PT ;  /* 0x000000b7c4c47209 */ /* 0x001fcc0007810000 */
[----:B------:R-:W0:Y:S01]  /*fb20*/  MUFU.EX2 R183, R168 ;  /* 0x000000a800b77308 */ /* 0x000e220000000800 */
[----:B-1----:R-:W-:Y:S01]  /*fb30*/  FADD.FTZ R3, R164, R3 ;  /* 0x00000003a4037221 */ /* 0x002fe20000010000 */
[----:B------:R-:W1:Y:S06]  /*fb40*/  SHFL.BFLY PT, R197, R196, 0x1, 0x1f ;  /* 0x0c201f00c4c57f89 */ /* 0x000e6c00000e0000 */
[----:B------:R-:W3:Y:S01]  /*fb50*/  MUFU.EX2 R169, R169 ;  /* 0x000000a900a97308 */ /* 0x000ee20000000800 */
[----:B--2---:R-:W-:-:S07]  /*fb60*/  FADD.FTZ R3, R165, R3 ;  /* 0x00000003a5037221 */ /* 0x004fce0000010000 */
[----:B------:R-:W2:Y:S01]  /*fb70*/  MUFU.EX2 R172, R172 ;  /* 0x000000ac00ac7308 */ /* 0x000ea20000000800 */
[----:B0-----:R-:W-:-:S07]  /*fb80*/  FADD.FTZ R3, R183, R3 ;  /* 0x00000003b7037221 */ /* 0x001fce0000010000 */
[----:B------:R-:W0:Y:S01]  /*fb90*/  MUFU.EX2 R173, R173 ;  /* 0x000000ad00ad7308 */ /* 0x000e220000000800 */
[----:B---3--:R-:W-:Y:S01]  /*fba0*/  FADD.FTZ R3, R169, R3 ;  /* 0x00000003a9037221 */ /* 0x008fe20000010000 */
[----:B-1----:R-:W-:-:S05]  /*fbb0*/  FMNMX.FTZ R168, R196, R197, !PT ;  /* 0x000000c5c4a87209 */ /* 0x002fca0007810000 */
[----:B------:R-:W-:Y:S01]  /*fbc0*/  FADD.FTZ R13, -R168, R13 ;  /* 0x0000000da80d7221 */ /* 0x000fe20000010100 */
[----:B------:R-:W1:Y:S01]  /*fbd0*/  MUFU.EX2 R176, R176 ;  /* 0x000000b000b07308 */ /* 0x000e620000000800 */
[----:B--2---:R-:W-:Y:S02]  /*fbe0*/  FADD.FTZ R3, R172, R3 ;  /* 0x00000003ac037221 */ /* 0x004fe40000010000 */
[----:B------:R-:W-:-:S05]  /*fbf0*/  FMUL.FTZ R13, R13, R20 ;  /* 0x000000140d0d7220 */ /* 0x000fca0000410000 */
[----:B------:R-:W2:Y:S01]  /*fc00*/  MUFU.EX2 R177, R177 ;  /* 0x000000b100b17308 */ /* 0x000ea20000000800 */
[----:B0-----:R-:W-:-:S07]  /*fc10*/  FADD.FTZ R3, R173, R3 ;  /* 0x00000003ad037221 */ /* 0x001fce0000010000 */
[----:B------:R-:W0:Y:S01]  /*fc20*/  MUFU.EX2 R13, R13 ;  /* 0x0000000d000d7308 */ /* 0x000e220000000800 */
[----:B-1----:R-:W-:-:S07]  /*fc30*/  FADD.FTZ R3, R176, R3 ;  /* 0x00000003b0037221 */ /* 0x002fce0000010000 */
[----:B------:R-:W1:Y:S01]  /*fc40*/  MUFU.EX2 R180, R180 ;  /* 0x000000b400b47308 */ /* 0x000e620000000800 */
[----:B--2---:R-:W-:Y:S01]  /*fc50*/  FADD.FTZ R3, R177, R3 ;  /* 0x00000003b1037221 */ /* 0x004fe20000010000 */
        /* <DEDUP_REMOVED lines=8> */
[----:B-1----:R-:W-:Y:S01]  /*fce0*/  FADD.FTZ R3, R180, R3 ;  /* 0x00000003b4037221 */ /* 0x002fe20000010000 */
[-C--:B------:R-:W-:Y:S01]  /*fcf0*/  FMUL.FTZ R39, R39, R13.reuse ;  /* 0x0000000d27277220 */ /* 0x080fe20000410000 */
[-C--:B0-----:R-:W-:Y:S01]  /*fd00*/  FMUL.FTZ R14, R168, R20.reuse ;  /* 0x00000014a80e7220 */ /* 0x081fe20000410000 */
[-C--:B------:R-:W-:Y:S01]  /*fd10*/  FMUL.FTZ R42, R42, R13.reuse ;  /* 0x0000000d2a2a7220 */ /* 0x080fe20000410000 */
[-C--:B------:R-:W-:Y:S01]  /*fd20*/  FMUL.FTZ R43, R43, R13.reuse ;  /* 0x0000000d2b2b7220 */ /* 0x080fe20000410000 */
[----:B------:R-:W-:Y:S01]  /*fd30*/  FMUL.FTZ R46, R46, R13 ;  /* 0x0000000d2e2e7220 */ /* 0x000fe20000410000 */
        /* <DEDUP_REMOVED lines=17> */
[----:B------:R-:W-:-:S02]  /*fe50*/  IMAD R14, R17, 0x1000, R213 ;  /* 0x00001000110e7824 */ /* 0x000fc400078e02d5 */
[-C--:B------:R-:W-:Y:S01]  /*fe60*/  FMUL.FTZ R47, R47, R13.reuse ;  /* 0x0000000d2f2f7220 */ /* 0x080fe20000410000 */
[-C--:B------:R-:W-:Y:S01]  /*fe70*/  FMUL.FTZ R50, R50, R13.reuse ;  /* 0x0000000d32327220 */ /* 0x080fe20000410000 */
[-C--:B------:R-:W-:Y:S01]  /*fe80*/  FMUL.FTZ R51, R51, R13.reuse ;  /* 0x0000000d33337220 */ /* 0x080fe20000410000 */
[----:B------:R1:W-:Y:S01]  /*fe90*/  MUFU.EX2 R181, R154 ;  /* 0x0000009a00b57308 */ /* 0x0003e20000000800 */
[----:B------:R-:W-:Y:S01]  /*fea0*/  R2UR UR6, R14 ;  /* 0x000000000e0672ca */ /* 0x000fe200000e0000 */
[-C--:B------:R-:W-:Y:S01]  /*feb0*/  FMUL.FTZ R54, R54, R13.reuse ;  /* 0x0000000d36367220 */ /* 0x080fe20000410000 */
[-C--:B------:R-:W-:Y:S01]  /*fec0*/  FMUL.FTZ R55, R55, R13.reuse ;  /* 0x0000000d37377220 */ /* 0x080fe20000410000 */
[-C--:B------:R-:W-:Y:S01]  /*fed0*/  FMUL.FTZ R58, R58, R13.reuse ;  /* 0x0000000d3a3a7220 */ /* 0x080fe20000410000 */
[-C--:B------:R-:W-:Y:S01]  /*fee0*/  FMUL.FTZ R59, R59, R13.reuse ;  /* 0x0000000d3b3b7220 */ /* 0x080fe20000410000 */
[-C--:B------:R-:W-:Y:S01]  /*fef0*/  FMUL.FTZ R62, R62, R13.reuse ;  /* 0x0000000d3e3e7220 */ /* 0x080fe20000410000 */
[-C--:B------:R-:W-:Y:S01]  /*ff00*/  FMUL.FTZ R63, R63, R13.reuse ;  /* 0x0000000d3f3f7220 */ /* 0x080fe20000410000 */
[----:B------:R-:W2:Y:S01]  /*ff10*/  MUFU.EX2 R163, R200 ;  /* 0x000000c800a37308 */ /* 0x000ea20000000800 */
[----:B-1----:R-:W-:Y:S01]  /*ff20*/  F2FP.F16.F32.PACK_AB R154, R157, R156 ;  /* 0x0000009c9d9a723e */ /* 0x002fe200000000ff */
[----:B0-----:R-:W-:Y:S01]  /*ff30*/  FADD.FTZ R3, R166, R3 ;  /* 0x00000003a6037221 */ /* 0x001fe20000010000 */
[----:B------:R-:W-:Y:S01]  /*ff40*/  F2FP.F16.F32.PACK_AB R156, R161, R160 ;  /* 0x000000a0a19c723e */ /* 0x000fe200000000ff */
[----:B------:R-:W-:Y:S01]  /*ff50*/  FMUL.FTZ R66, R66, R13 ;  /* 0x0000000d42427220 */ /* 0x000fe20000410000 */
[----:B------:R-:W-:Y:S01]  /*ff60*/  F2FP.F16.F32.PACK_AB R160, R169, R183 ;  /* 0x000000b7a9a0723e */ /* 0x000fe200000000ff */
[-C--:B------:R-:W-:Y:S01]  /*ff70*/  FMUL.FTZ R67, R67, R13.reuse ;  /* 0x0000000d43437220 */ /* 0x080fe20000410000 */
[----:B------:R-:W-:Y:S01]  /*ff80*/  F2FP.F16.F32.PACK_AB R166, R166, R180 ;  /* 0x000000b4a6a6723e */ /* 0x000fe200000000ff */
        /* <DEDUP_REMOVED lines=40> */
[----:B------:R-:W2:Y:S01]  /*10210*/  MUFU.EX2 R179, R221 ;  /* 0x000000dd00b37308 */ /* 0x000ea20000000800 */
[----:B0-----:R-:W-:-:S02]  /*10220*/  IMAD.MOV.U32 R15, RZ, RZ, 0x40000040 ;  /* 0x40000040ff0f7424 */ /* 0x001fc400078e00ff */
[-C--:B------:R-:W-:Y:S01]  /*10230*/  FMUL.FTZ R135, R135, R13.reuse ;  /* 0x0000000d87877220 */ /* 0x080fe20000410000 */
[-C--:B------:R-:W-:Y:S01]  /*10240*/  FMUL.FTZ R138, R138, R13.reuse ;  /* 0x0000000d8a8a7220 */ /* 0x080fe20000410000 */
[-C--:B------:R-:W-:Y:S01]  /*10250*/  FMUL.FTZ R139, R139, R13.reuse ;  /* 0x0000000d8b8b7220 */ /* 0x080fe20000410000 */
[-C--:B------:R-:W-:Y:S01]  /*10260*/  FMUL.FTZ R142, R142, R13.reuse ;  /* 0x0000000d8e8e7220 */ /* 0x080fe20000410000 */
[----:B------:R-:W-:Y:S01]  /*10270*/  R2UR UR7, R15 ;  /* 0x000000000f0772ca */ /* 0x000fe200000e0000 */
[----:B------:R-:W-:Y:S01]  /*10280*/  FMUL.FTZ R143, R143, R13 ;  /* 0x0000000d8f8f7220 */ /* 0x000fe20000410000 */
[----:B------:R0:W-:Y:S01]  /*10290*/  MUFU.EX2 R199, R162 ;  /* 0x000000a200c77308 */ /* 0x0001e20000000800 */
[----:B-1----:R-:W-:Y:S01]  /*102a0*/  F2FP.F16.F32.PACK_AB R157, R178, R175 ;  /* 0x000000afb29d723e */ /* 0x002fe200000000ff */
[-C--:B------:R-:W-:Y:S01]  /*102b0*/  FMUL.FTZ R146, R146, R13.reuse ;  /* 0x0000000d92927220 */ /* 0x080fe20000410000 */
[-C--:B------:R-:W-:Y:S01]  /*102c0*/  FMUL.FTZ R147, R147, R13.reuse ;  /* 0x0000000d93937220 */ /* 0x080fe20000410000 */
[-C--:B------:R-:W-:Y:S01]  /*102d0*/  FMUL.FTZ R150, R150, R13.reuse ;  /* 0x0000000d96967220 */ /* 0x080fe20000410000 */
[----:B------:R-:W-:Y:S01]  /*102e0*/  FMUL.FTZ R151, R151, R13 ;  /* 0x0000000d97977220 */ /* 0x000fe20000410000 */
[----:B------:R-:W-:-:S02]  /*102f0*/  IMAD.MOV.U32 R15, RZ, RZ, 0x40000040 ;  /* 0x40000040ff0f7424 */ /* 0x000fc400078e00ff */
[----:B------:R-:W-:Y:S01]  /*10300*/  FADD.FTZ R10, R170, R10 ;  /* 0x0000000aaa0a7221 */ /* 0x000fe20000010000 */
[----:B------:R1:W-:Y:S01]  /*10310*/  MUFU.EX2 R182, R158 ;  /* 0x0000009e00b67308 */ /* 0x0003e20000000800 */
[----:B0-----:R-:W-:Y:S02]  /*10320*/  F2FP.F16.F32.PACK_AB R162, R173, R172 ;  /* 0x000000acada2723e */ /* 0x001fe400000000ff */
[----:B------:R-:W-:-:S04]  /*10330*/  FADD.FTZ R10, R171, R10 ;  /* 0x0000000aab0a7221 */ /* 0x000fc80000010000 */
[----:B------:R-:W-:Y:S01]  /*10340*/  FADD.FTZ R10, R174, R10 ;  /* 0x0000000aae0a7221 */ /* 0x000fe20000010000 */
[----:B------:R-:W0:Y:S01]  /*10350*/  MUFU.EX2 R196, R196 ;  /* 0x000000c400c47308 */ /* 0x000e220000000800 */
[----:B-1----:R-:W-:Y:S02]  /*10360*/  F2FP.F16.F32.PACK_AB R158, R165, R164 ;  /* 0x000000a4a59e723e */ /* 0x002fe400000000ff */
[----:B------:R-:W-:Y:S01]  /*10370*/  F2FP.F16.F32.PACK_AB R164, R177, R176 ;  /* 0x000000b0b1a4723e */ /* 0x000fe200000000ff */
[----:B------:R-:W-:-:S04]  /*10380*/  FADD.FTZ R10, R175, R10 ;  /* 0x0000000aaf0a7221 */ /* 0x000fc80000010000 */
[----:B------:R-:W1:Y:S01]  /*10390*/  MUFU.EX2 R197, R197 ;  /* 0x000000c500c57308 */ /* 0x000e620000000800 */
[----:B------:R-:W-:-:S04]  /*103a0*/  FADD.FTZ R10, R178, R10 ;  /* 0x0000000ab20a7221 */ /* 0x000fc80000010000 */
[----:B--2---:R-:W-:-:S03]  /*103b0*/  FADD.FTZ R10, R179, R10 ;  /* 0x0000000ab30a7221 */ /* 0x004fc60000010000 */
[----:B------:R-:W2:Y:S01]  /*103c0*/  MUFU.EX2 R169, R167 ;  /* 0x000000a700a97308 */ /* 0x000ea20000000800 */
[----:B0-----:R-:W-:Y:S01]  /*103d0*/  F2FP.F16.F32.PACK_AB R161, R196, R182 ;  /* 0x000000b6c4a1723e */ /* 0x001fe200000000ff */
[----:B------:R-:W-:-:S04]  /*103e0*/  FADD.FTZ R10, R181, R10 ;  /* 0x0000000ab50a7221 */ /* 0x000fc80000010000 */
[----:B------:R-:W-:Y:S02]  /*103f0*/  FADD.FTZ R10, R182, R10 ;  /* 0x0000000ab60a7221 */ /* 0x000fe40000010000 */
[----:B------:R-:W0:Y:S01]  /*10400*/  MUFU.EX2 R198, R198 ;  /* 0x000000c600c67308 */ /* 0x000e220000000800 */
[----:B-1----:R-:W-:Y:S01]  /*10410*/  F2FP.F16.F32.PACK_AB R163, R199, R197 ;  /* 0x000000c5c7a3723e */ /* 0x002fe200000000ff */
[----:B------:R-:W-:-:S04]  /*10420*/  FADD.FTZ R10, R196, R10 ;  /* 0x0000000ac40a7221 */ /* 0x000fc80000010000 */
[----:B------:R-:W-:Y:S02]  /*10430*/  FADD.FTZ R10, R197, R10 ;  /* 0x0000000ac50a7221 */ /* 0x000fe40000010000 */
[----:B------:R1:W3:Y:S02]  /*10440*/  MUFU.EX2 R172, R155 ;  /* 0x0000009b00ac7308 */ /* 0x0002e40000000800 */
[----:B------:R-:W-:-:S04]  /*10450*/  FADD.FTZ R10, R199, R10 ;  /* 0x0000000ac70a7221 */ /* 0x000fc80000010000 */
[----:B--2---:R-:W-:Y:S02]  /*10460*/  FADD.FTZ R10, R169, R10 ;  /* 0x0000000aa90a7221 */ /* 0x004fe40000010000 */
[----:B------:R2:W4:Y:S01]  /*10470*/  MUFU.EX2 R173, R159 ;  /* 0x0000009f00ad7308 */ /* 0x0005220000000800 */
[----:B-1----:R-:W-:Y:S01]  /*10480*/  F2FP.F16.F32.PACK_AB R155, R174, R171 ;  /* 0x000000abae9b723e */ /* 0x002fe200000000ff */
[----:B------:R-:W-:Y:S01]  /*10490*/  BAR.SYNC.DEFER_BLOCKING 0xf, 0x100 ;  /* 0x03c4000000007b1d */ /* 0x000fe20000010000 */
[C---:B0-----:R-:W-:Y:S01]  /*104a0*/  F2FP.F16.F32.PACK_AB R165, R198.reuse, R169 ;  /* 0x000000a9c6a5723e */ /* 0x041fe200000000ff */
[----:B------:R-:W-:Y:S01]  /*104b0*/  FADD.FTZ R10, R198, R10 ;  /* 0x0000000ac60a7221 */ /* 0x000fe20000010000 */
[----:B--2---:R-:W-:-:S03]  /*104c0*/  F2FP.F16.F32.PACK_AB R159, R181, R179 ;  /* 0x000000b3b59f723e */ /* 0x004fc600000000ff */
[----:B---3--:R-:W-:Y:S01]  /*104d0*/  FADD.FTZ R10, R172, R10 ;  /* 0x0000000aac0a7221 */ /* 0x008fe20000010000 */
[----:B----4-:R-:W-:-:S03]  /*104e0*/  F2FP.F16.F32.PACK_AB R167, R173, R172 ;  /* 0x000000acada7723e */ /* 0x010fc600000000ff */
[----:B------:R-:W-:Y:S01]  /*104f0*/  FADD.FTZ R10, R173, R10 ;  /* 0x0000000aad0a7221 */ /* 0x000fe20000010000 */
[----:B------:R0:W-:Y:S04]  /*10500*/  STSM.16.M88.4 [R225+0x36400], R152 ;  /* 0x03640098e1007844 */ /* 0x0001e80000000200 */
[----:B------:R1:W-:Y:S04]  /*10510*/  STSM.16.M88.4 [R228], R156 ;  /* 0x0000009ce4007844 */ /* 0x0003e80000000200 */
[----:B------:R1:W-:Y:S04]  /*10520*/  STSM.16.M88.4 [R226], R160 ;  /* 0x000000a0e2007844 */ /* 0x0003e80000000200 */
[----:B------:R1:W-:Y:S01]  /*10530*/  STSM.16.M88.4 [R227], R164 ;  /* 0x000000a4e3007844 */ /* 0x0003e20000000200 */
[----:B------:R-:W-:-:S06]  /*10540*/  WARPGROUP.ARRIVE ;  /* 0x00000000000079c5 */ /* 0x000fcc0000000000 */
[----:B------:R-:W-:Y:S03]  /*10550*/  HGMMA.64x256x16.F32 R24, R152, gdesc[UR4].tnspB, R24, gsb0 ;  /* 0x43e0000498187df0 */ /* 0x000fe60008000818 */
[----:B------:R-:W-:Y:S02]  /*10560*/  WARPGROUP.DEPBAR.LE gsb0, 0x0 ;  /* 0x00008000000079c5 */ /* 0x000fe40000010000 */
[----:B0-----:R-:W-:Y:S01]  /*10570*/  VIADD R152, R14, 0x80 ;  /* 0x000000800e987836 */ /* 0x001fe20000000000 */
[----:B------:R-:W-:Y:S01]  /*10580*/  WARPGROUP.ARRIVE ;  /* 0x00000000000079c5 */ /* 0x000fe20000000000 */
[----:B------:R-:W-:-:S03]  /*10590*/  IMAD.MOV.U32 R153, RZ, RZ, 0x40000040 ;  /* 0x40000040ff997424 */ /* 0x000fc600078e00ff */
[----:B------:R-:W-:Y:S01]  /*105a0*/  R2UR UR6, R152 ;  /* 0x00000000980672ca */ /* 0x000fe200000e0000 */
[C---:B------:R-:W-:Y:S01]  /*105b0*/  VIADD R152, R14.reuse, 0x100 ;  /* 0x000001000e987836 */ /* 0x040fe20000000000 */
[----:B------:R-:W-:Y:S01]  /*105c0*/  R2UR UR7, R153 ;  /* 0x00000000990772ca */ /* 0x000fe200000e0000 */
[----:B------:R-:W-:Y:S02]  /*105d0*/  IMAD.MOV.U32 R153, RZ, RZ, 0x40000040 ;  /* 0x40000040ff997424 */ /* 0x000fe400078e00ff */
[----:B------:R-:W-:-:S13]  /*105e0*/  VIADD R14, R14, 0x180 ;  /* 0x000001800e0e7836 */ /* 0x000fda0000000000 */
        /* <DEDUP_REMOVED lines=24> */
.L_x_4567:
[----:B------:R-:W-:Y:S02]  /*10770*/  VIADD R12, R12, 0x38860 ;  /* 0x000388600c0c7836 */ /* 0x000fe40000000000 */
[----:B------:R-:W-:Y:S02]  /*10780*/  IMAD.MOV.U32 R13, RZ, RZ, R168 ;  /* 0x000000ffff0d7224 */ /* 0x000fe400078e00a8 */
[----:B------:R-:W-:Y:S01]  /*10790*/  IMAD.MOV.U32 R15, RZ, RZ, R21 ;  /* 0x000000ffff0f7224 */ /* 0x000fe200078e0015 */
[----:B------:R-:W-:Y:S01]  /*107a0*/  PRMT R12, R190, 0x654, R12 ;  /* 0x00000654be0c7816 */ /* 0x000fe2000000000c */
[----:B------:R-:W-:-:S03]  /*107b0*/  IMAD.MOV.U32 R14, RZ, RZ, R17 ;  /* 0x000000ffff0e7224 */ /* 0x000fc600078e0011 */
[----:B------:R0:W-:Y:S01]  /*107c0*/  SYNCS.ARRIVE.TRANS64.RED.A1T0 RZ, [R12+URZ], RZ ;  /* 0x000000ff0cff79a7 */ /* 0x0001e2000810043f */
[----:B------:R-:W-:Y:S05]  /*107d0*/  @P1 BRA `(.L_x_4568) ;  /* 0xffffffc800401947 */ /* 0x000fea000383ffff */
.L_x_4555:
[----:B------:R-:W-:Y:S05]  /*107e0*/  BSYNC B0 ;  /* 0x0000000000007941 */ /* 0x000fea0003800000 */
.L_x_4554:
[----:B0-----:R-:W2:Y:S01]  /*107f0*/  LDL.LU R12, [R1+0x4c] ;  /* 0x00004c00010c7983 */ /* 0x001ea20000300800 */
        /* <DEDUP_REMOVED lines=12> */
[----:B------:R-:W1:Y:S01]  /*108c0*/  @P0 MUFU.LG2 R0, R0 ;  /* 0x0000000000000308 */ /* 0x000e620000000c00 */
        /* <DEDUP_REMOVED lines=8> */
[----:B-1----:R-:W-:Y:S01]  /*10950*/  @P0 FMUL.FTZ R0, R0, 0.69314718246459960938 ;  /* 0x3f31721800000820 */ /* 0x002fe20000410000 */
        /* <DEDUP_REMOVED lines=140> */
[----:B------:R-:W-:Y:S06]  /*11220*/  BAR.ARV 0xe, 0x100 ;  /* 0x0384000000007b1d */ /* 0x000fec0000002000 */
[----:B------:R-:W-:-:S02]  /*11230*/  PLOP3.LUT P0, PT, PT, PT, PT, 0x8, 0x0 ;  /* 0x000000000000781c */ /* 0x000fc40003f0e170 */
[----:B------:R-:W-:Y:S02]  /*11240*/  LOP3.LUT R185, R185, R0, RZ, 0x3c, !PT ;  /* 0x00000000b9b97212 */ /* 0x000fe400078e3cff */
[----:B------:R-:W-:Y:S01]  /*11250*/  SEL R17, R17, RZ, P1 ;  /* 0x000000ff11117207 */ /* 0x000fe20000800000 */
[----:B--2---:R-:W-:-:S05]  /*11260*/  VIADD R12, R12, 0x1 ;  /* 0x000000010c0c7836 */ /* 0x004fca0000000000 */
[----:B------:R2:W-:Y:S03]  /*11270*/  STL [R1+0x4c], R12 ;  /* 0x00004c0c01007387 */ /* 0x0005e60000100800 */
.L_x_4504:
[----:B------:R-:W-:Y:S05]  /*11280*/  BSYNC B7 ;  /* 0x0000000000077941 */ /* 0x000fea0003800000 */
.L_x_4500:
[----:B------:R-:W3:Y:S08]  /*11290*/  S2UR UR4, SR_CgaCtaId ;  /* 0x00000000000479c3 */ /* 0x000ef00000008800 */
[----:B------:R-:W-:Y:S01]  /*112a0*/  BAR.SYNC.DEFER_BLOCKING 0x5, 0x180 ;  /* 0x0146000000007b1d */ /* 0x000fe20000010000 */
[----:B------:R-:W-:-:S05]  /*112b0*/  MOV R2, 0x400 ;  /* 0x0000040000027802 */ /* 0x000fca0000000f00 */
[----:B------:R-:W-:Y:S01]  /*112c0*/  BSSY B0, `(.L_x_4569) ;  /* 0x00004f7000007945 */ /* 0x000fe20003800000 */
[----:B---3--:R-:W-:-:S05]  /*112d0*/  IMAD.U32 R190, RZ, RZ, UR4 ;  /* 0x00000004ffbe7e24 */ /* 0x008fca000f8e00ff */
[----:B------:R-:W-:-:S05]  /*112e0*/  LEA R2, R190, R2, 0x18 ;  /* 0x00000002be027211 */ /* 0x000fca00078ec0ff */
[----:B-----5:R3:W4:Y:S01]  /*112f0*/  LDS.128 R84, [R2+0x388d0] ;  /* 0x0388d00002547984 */ /* 0x0207220000000c00 */
[----:B------:R-:W-:Y:S06]  /*11300*/  BAR.ARV 0x4, 0x180 ;  /* 0x0106000000007b1d */ /* 0x000fec0000002000 */
[----:B------:R-:W-:Y:S05]  /*11310*/  @P0 BRA `(.L_x_4570) ;  /* 0x0000003c00b00947 */ /* 0x000fea0003800000 */
[----:B------:R-:W3:Y:S01]  /*11320*/  LDL R3, [R1+0x6c] ;  /* 0x00006c0001037983 */ /* 0x000ee20000100800 */
[----:B------:R-:W4:Y:S01]  /*11330*/  S2R R0, SR_SWINHI ;  /* 0x0000000000007919 */ /* 0x000f220000002f00 */
[----:B------:R-:W-:Y:S01]  /*11340*/  F2FP.F16.F32.PACK_AB R10, R29, R28 ;  /* 0x0000001c1d0a723e */ /* 0x000fe200000000ff */
[----:B------:R-:W-:Y:S01]  /*11350*/  ULDC.64 UR6, c[0x0][0xd00] ;  /* 0x0003400000067ab9 */ /* 0x000fe20000000a00 */
[----:B------:R-:W-:Y:S01]  /*11360*/  F2FP.F16.F32.PACK_AB R11, R31, R30 ;  /* 0x0000001e1f0b723e */ /* 0x000fe200000000ff */
[----:B------:R-:W3:Y:S01]  /*11370*/  LDL.LU R156, [R1+0x3c] ;  /* 0x00003c00019c7983 */ /* 0x000ee20000300800 */
[----:B012---:R-:W-:Y:S01]  /*11380*/  F2FP.F16.F32.PACK_AB R12, R33, R32 ;  /* 0x00000020210c723e */ /* 0x007fe200000000ff */
[----:B------:R-:W-:Y:S01]  /*11390*/  ULDC.64 UR4, c[0x0][0xd08] ;  /* 0x0003420000047ab9 */ /* 0x000fe20000000a00 */
[----:B------:R-:W-:Y:S01]  /*113a0*/  F2FP.F16.F32.PACK_AB R13, R35, R34 ;  /* 0x00000022230d723e */ /* 0x000fe200000000ff */
[----:B----4-:R-:W2:Y:S01]  /*113b0*/  LDL.LU R84, [R1+0x40] ;  /* 0x0000400001547983 */ /* 0x010ea20000300800 */
[----:B------:R-:W-:-:S02]  /*113c0*/  MOV R152, R2 ;  /* 0x0000000200987202 */ /* 0x000fc40000000f00 */
[----:B------:R-:W-:Y:S02]  /*113d0*/  MOV R153, R0 ;  /* 0x0000000000997202 */ /* 0x000fe40000000f00 */
[----:B------:R-:W-:Y:S02]  /*113e0*/  F2FP.F16.F32.PACK_AB R14, R37, R36 ;  /* 0x00000024250e723e */ /* 0x000fe400000000ff */
[----:B------:R-:W-:Y:S01]  /*113f0*/  F2FP.F16.F32.PACK_AB R15, R39, R38 ;  /* 0x00000026270f723e */ /* 0x000fe200000000ff */
[----:B------:R-:W-:Y:S01]  /*11400*/  BAR.SYNC.DEFER_BLOCKING 0x1, 0x100 ;  /* 0x0044000000007b1d */ /* 0x000fe20000010000 */
[----:B---3--:R-:W-:-:S03]  /*11410*/  IMAD.WIDE R20, R3, 0x2, R152 ;  /* 0x0000000203147825 */ /* 0x008fc600078e0298 */
        /* <DEDUP_REMOVED lines=164> */
[----:B------:R-:W-:Y:S02]  /*11e60*/  IADD3 R10, P0, R156, UR6, RZ ;  /* 0x000000069c0a7c10 */ /* 0x000fe4000ff1e0ff */
[----:B------:R-:W-:Y:S02]  /*11e70*/  MOV R20, R20 ;  /* 0x0000001400147202 */ /* 0x000fe40000000f00 */
[----:B------:R-:W-:Y:S02]  /*11e80*/  F2FP.F16.F32.PACK_AB R13, R147, R146 ;  /* 0x00000092930d723e */ /* 0x000fe400000000ff */
[----:B------:R-:W-:Y:S02]  /*11e90*/  F2FP.F16.F32.PACK_AB R14, R149, R148 ;  /* 0x00000094950e723e */ /* 0x000fe400000000ff */
[----:B------:R-:W-:-:S02]  /*11ea0*/  F2FP.F16.F32.PACK_AB R15, R151, R150 ;  /* 0x00000096970f723e */ /* 0x000fc400000000ff */
[----:B--2---:R-:W-:Y:S02]  /*11eb0*/  IADD3.X R11, R84, UR7, RZ, P0, !PT ;  /* 0x00000007540b7c10 */ /* 0x004fe400087fe4ff */
        /* <DEDUP_REMOVED lines=18> */
.L_x_4571:
        /* <DEDUP_REMOVED lines=11> */
[----:B------:R-:W2:Y:S01]  /*12090*/  LDL.LU R15, [R1+0x50] ;  /* 0x00005000010f7983 */ /* 0x000ea20000300800 */
[----:B------:R-:W-:Y:S01]  /*120a0*/  IMAD.MOV.U32 R20, RZ, RZ, 0xab8 ;  /* 0x00000ab8ff147424 */ /* 0x000fe200078e00ff */
[----:B------:R-:W-:Y:S01]  /*120b0*/  ISETP.GT.AND P1, PT, R0, 0x1, PT ;  /* 0x000000010000780c */ /* 0x000fe20003f24270 */
[----:B------:R-:W1:Y:S01]  /*120c0*/  LDC R157, c[0x0][0xce8] ;  /* 0x00033a00ff9d7b82 */ /* 0x000e620000000800 */
[----:B------:R-:W3:Y:S04]  /*120d0*/  LDL R162, [R1+0x60] ;  /* 0x0000600001a27983 */ /* 0x000ee80000100800 */
[----:B------:R-:W4:Y:S01]  /*120e0*/  LDL R156, [R1+0x48] ;  /* 0x00004800019c7983 */ /* 0x000f220000100800 */
[----:B------:R-:W-:Y:S02]  /*120f0*/  SEL R20, R20, 0xa78, P1 ;  /* 0x00000a7814147807 */ /* 0x000fe40000800000 */
[----:B------:R-:W-:Y:S01]  /*12100*/  ISETP.NE.U32.AND P0, PT, RZ, UR6, PT ;  /* 0x00000006ff007c0c */ /* 0x000fe2000bf05070 */
[----:B------:R-:W5:Y:S01]  /*12110*/  LDL R161, [R1+0x68] ;  /* 0x0000680001a17983 */ /* 0x000f620000100800 */
[----:B0-----:R-:W0:Y:S02]  /*12120*/  LDC.64 R12, c[0x0][R20+0x220] ;  /* 0x00008800140c7b82 */ /* 0x001e240000000a00 */
[----:B------:R-:W-:Y:S01]  /*12130*/  ISETP.NE.AND.EX P0, PT, RZ, UR7, PT, P0 ;  /* 0x00000007ff007c0c */ /* 0x000fe2000bf05300 */
[----:B------:R-:W5:Y:S03]  /*12140*/  LDL R160, [R1+0x58] ;  /* 0x0000580001a07983 */ /* 0x000f660000100800 */
[----:B------:R-:W-:-:S02]  /*12150*/  SEL R14, R159, RZ, !P0 ;  /* 0x000000ff9f0e7207 */ /* 0x000fc40004000000 */
[----:B------:R-:W2:Y:S01]  /*12160*/  LDC.64 R10, c[0x0][R20+0x218] ;  /* 0x00008600140a7b82 */ /* 0x000ea20000000a00 */
[----:B-1----:R-:W-:Y:S02]  /*12170*/  ISETP.NE.AND P2, PT, R157, 0x1, PT ;  /* 0x000000019d00780c */ /* 0x002fe40003f45270 */
[----:B0-----:R-:W-:Y:S01]  /*12180*/  IMAD R13, R13, R14, RZ ;  /* 0x0000000e0d0d7224 */ /* 0x001fe200078e02ff */
[----:B--2---:R-:W-:-:S05]  /*12190*/  SEL R21, R15, RZ, !P0 ;  /* 0x000000ff0f157207 */ /* 0x004fca0004000000 */
[C---:B------:R-:W-:Y:S02]  /*121a0*/  IMAD R21, R12.reuse, R21, R13 ;  /* 0x000000150c157224 */ /* 0x040fe400078e020d */
[----:B------:R-:W-:-:S04]  /*121b0*/  IMAD.WIDE.U32 R12, R12, R14, RZ ;  /* 0x0000000e0c0c7225 */ /* 0x000fc800078e00ff */
[----:B------:R-:W-:-:S03]  /*121c0*/  IMAD.WIDE.U32 R14, R10, R184, RZ ;  /* 0x000000b80a0e7225 */ /* 0x000fc600078e00ff */
[----:B------:R-:W-:Y:S02]  /*121d0*/  IADD3 R84, P0, P3, R12, R14, R8 ;  /* 0x0000000e0c547210 */ /* 0x000fe40007b1e008 */
[----:B------:R-:W0:Y:S01]  /*121e0*/  @P2 LDC R12, c[0x0][0xcec] ;  /* 0x00033b00ff0c2b82 */ /* 0x000e220000000800 */
[----:B------:R-:W-:-:S07]  /*121f0*/  IMAD R10, R11, R184, RZ ;  /* 0x000000b80b0a7224 */ /* 0x000fce00078e02ff */
[----:B------:R-:W1:Y:S01]  /*12200*/  @P2 LDC R11, c[0x0][0xcf0] ;  /* 0x00033c00ff0b2b82 */ /* 0x000e620000000800 */
[----:B---3--:R-:W-:Y:S02]  /*12210*/  IMAD R14, R158, 0x40, R162 ;  /* 0x000000409e0e7824 */ /* 0x008fe400078e02a2 */
[----:B------:R-:W-:Y:S02]  /*12220*/  IMAD.IADD R21, R13, 0x1, R21 ;  /* 0x000000010d157824 */ /* 0x000fe400078e0215 */
[----:B------:R-:W-:Y:S02]  /*12230*/  IMAD.IADD R13, R15, 0x1, R10 ;  /* 0x000000010f0d7824 */ /* 0x000fe400078e020a */
        /* <DEDUP_REMOVED lines=38> */
.L_x_4572:
[----:B------:R-:W-:Y:S02]  /*124a0*/  ISETP.GT.AND P1, PT, R0, 0x1, PT ;  /* 0x000000010000780c */ /* 0x000fe40003f24270 */
[----:B------:R-:W-:-:S04]  /*124b0*/  ISETP.NE.U32.AND P0, PT, RZ, UR6, PT ;  /* 0x00000006ff007c0c */ /* 0x000fc8000bf05070 */
[----:B------:R-:W-:-:S04]  /*124c0*/  ISETP.NE.AND.EX P0, PT, RZ, UR7, PT, P0 ;  /* 0x00000007ff007c0c */ /* 0x000fc8000bf05300 */
[----:B------:R-:W-:-:S03]  /*124d0*/  SEL R0, R159, RZ, !P0 ;  /* 0x000000ff9f007207 */ /* 0x000fc60004000000 */
[----:B------:R-:W-:Y:S06]  /*124e0*/  @P1 BRA `(.L_x_4573) ;  /* 0x0000001000601947 */ /* 0x000fec0003800000 */
[----:B------:R-:W2:Y:S01]  /*124f0*/  S2R R20, SR_TID.X ;  /* 0x0000000000147919 */ /* 0x000ea20000002100 */
[----:B------:R-:W3:Y:S01]  /*12500*/  LDC R80, c[0x0][0xce8] ;  /* 0x00033a00ff507b82 */ /* 0x000ee20000000800 */
[----:B------:R-:W-:Y:S01]  /*12510*/  ULDC.64 UR4, c[0x0][0xba0] ;  /* 0x0002e80000047ab9 */ /* 0x000fe20000000a00 */
[----:B--2---:R-:W-:-:S05]  /*12520*/  VIADD R20, R20, 0xffffff80 ;  /* 0xffffff8014147836 */ /* 0x004fca0000000000 */
[----:B01----:R-:W-:-:S04]  /*12530*/  SHF.R.S32.HI R11, RZ, 0x1f, R20 ;  /* 0x0000001fff0b7819 */ /* 0x003fc80000011414 */
        /* <DEDUP_REMOVED lines=12> */
[----:B------:R-:W-:Y:S01]  /*12600*/  SHF.R.U64 R12, R12, 0x3, RZ ;  /* 0x000000030c0c7819 */ /* 0x000fe200000012ff */
[----:B------:R-:W-:Y:S01]  /*12610*/  ULDC.64 UR4, c[0x0][0xbe8] ;  /* 0x0002fa0000047ab9 */ /* 0x000fe20000000a00 */
[----:B------:R-:W-:Y:S01]  /*12620*/  LOP3.LUT R36, R36, R37, RZ, 0x3c, !PT ;  /* 0x0000002524247212 */ /* 0x000fe200078e3cff */
[----:B------:R-:W-:Y:S01]  /*12630*/  IMAD.X R37, RZ, RZ, R153, P0 ;  /* 0x000000ffff257224 */ /* 0x000fe200000e0699 */
[----:B------:R-:W-:Y:S01]  /*12640*/  IADD3 R65, P0, R152, 0xc000, RZ ;  /* 0x0000c00098417810 */ /* 0x000fe20007f1e0ff */
[----:B------:R-:W-:Y:S01]  /*12650*/  IMAD.IADD R9, R9, 0x1, R21 ;  /* 0x0000000109097824 */ /* 0x000fe200078e0215 */
[----:B------:R-:W-:Y:S01]  /*12660*/  LOP3.LUT R12, R12, R13, RZ, 0x3c, !PT ;  /* 0x0000000d0c0c7212 */ /* 0x000fe200078e3cff */
[----:B------:R-:W-:Y:S01]  /*12670*/  IMAD.X R13, RZ, RZ, R153, P3 ;  /* 0x000000ffff0d7224 */ /* 0x000fe200018e0699 */
[----:B------:R-:W-:Y:S01]  /*12680*/  LOP3.LUT R64, R65, 0x380, RZ, 0xc0, !PT ;  /* 0x0000038041407812 */ /* 0x000fe200078ec0ff */
[----:B------:R-:W5:Y:S01]  /*12690*/  LD.E.128 R36, desc[UR42][R36.64] ;  /* 0x0000002a24247980 */ /* 0x000f62000c101d00 */
[----:B------:R-:W-:-:S02]  /*126a0*/  LOP3.LUT R11, R11, 0xfffffff8, RZ, 0xc0, !PT ;  /* 0xfffffff80b0b7812 */ /* 0x000fc400078ec0ff */
[----:B------:R-:W-:Y:S02]  /*126b0*/  SHF.R.U64 R64, R64, 0x3, RZ ;  /* 0x0000000340407819 */ /* 0x000fe400000012ff */
[C---:B------:R-:W-:Y:S02]  /*126c0*/  IADD3 R25, P4, R152.reuse, 0x2000, RZ ;  /* 0x0000200098197810 */ /* 0x040fe40007f9e0ff */
[C---:B------:R-:W-:Y:S02]  /*126d0*/  IADD3 R29, P5, R152.reuse, 0x3000, RZ ;  /* 0x00003000981d7810 */ /* 0x040fe40007fbe0ff */
[C---:B------:R-:W-:Y:S02]  /*126e0*/  IADD3 R33, P6, R152.reuse, 0x4000, RZ ;  /* 0x0000400098217810 */ /* 0x040fe40007fde0ff */
[C---:B------:R-:W-:Y:S02]  /*126f0*/  IADD3 R41, P1, R152.reuse, 0x6000, RZ ;  /* 0x0000600098297810 */ /* 0x040fe40007f3e0ff */
[----:B------:R-:W-:Y:S01]  /*12700*/  IADD3 R45, P2, R152, 0x7000, RZ ;  /* 0x00007000982d7810 */ /* 0x000fe20007f5e0ff */
[----:B------:R-:W-:Y:S01]  /*12710*/  IMAD.WIDE.U32 R8, R184, UR4, R8 ;  /* 0x00000004b8087c25 */ /* 0x000fe2000f8e0008 */
[----:B------:R-:W-:Y:S01]  /*12720*/  LOP3.LUT R64, R64, R65, RZ, 0x3c, !PT ;  /* 0x0000004140407212 */ /* 0x000fe200078e3cff */
[----:B------:R-:W5:Y:S01]  /*12730*/  LD.E.128 R12, desc[UR42][R12.64] ;  /* 0x0000002a0c0c7980 */ /* 0x000f62000c101d00 */
[----:B------:R-:W-:Y:S01]  /*12740*/  IADD3 R49, P3, R152, 0x8000, RZ ;  /* 0x0000800098317810 */ /* 0x000fe20007f7e0ff */
[----:B------:R-:W-:Y:S01]  /*12750*/  IMAD.X R65, RZ, RZ, R153, P0 ;  /* 0x000000ffff417224 */ /* 0x000fe200000e0699 */
[----:B---3--:R-:W-:Y:S01]  /*12760*/  ISETP.NE.AND P0, PT, R80, 0x1, PT ;  /* 0x000000015000780c */ /* 0x008fe20003f05270 */
[----:B------:R-:W-:Y:S01]  /*12770*/  IMAD.IADD R11, R20, 0x1, -R11 ;  /* 0x00000001140b7824 */ /* 0x000fe200078e0a0b */
[----:B------:R-:W-:-:S02]  /*12780*/  LOP3.LUT R24, R25, 0x380, RZ, 0xc0, !PT ;  /* 0x0000038019187812 */ /* 0x000fc400078ec0ff */
[----:B------:R-:W-:Y:S02]  /*12790*/  LOP3.LUT R28, R29, 0x380, RZ, 0xc0, !PT ;  /* 0x000003801d1c7812 */ /* 0x000fe400078ec0ff */
[----:B------:R-:W-:Y:S02]  /*127a0*/  LOP3.LUT R32, R33, 0x380, RZ, 0xc0, !PT ;  /* 0x0000038021207812 */ /* 0x000fe400078ec0ff */
[----:B------:R-:W-:Y:S02]  /*127b0*/  LOP3.LUT R40, R41, 0x380, RZ, 0xc0, !PT ;  /* 0x0000038029287812 */ /* 0x000fe400078ec0ff */
[----:B------:R-:W-:Y:S01]  /*127c0*/  LOP3.LUT R44, R45, 0x380, RZ, 0xc0, !PT ;  /* 0x000003802d2c7812 */ /* 0x000fe200078ec0ff */
[----:B------:R-:W-:Y:S01]  /*127d0*/  IMAD R9, R184, UR5, R9 ;  /* 0x00000005b8097c24 */ /* 0x000fe2000f8e0209 */
[----:B------:R-:W-:Y:S01]  /*127e0*/  LOP3.LUT R48, R49, 0x380, RZ, 0xc0, !PT ;  /* 0x0000038031307812 */ /* 0x000fe200078ec0ff */
[----:B------:R-:W0:Y:S01]  /*127f0*/  @P0 LDC R81, c[0x0][0xcec] ;  /* 0x00033b00ff510b82 */ /* 0x000e220000000800 */
[----:B------:R-:W-:Y:S01]  /*12800*/  LOP3.LUT R5, R152, 0x380, RZ, 0xc0, !PT ;  /* 0x0000038098057812 */ /* 0x000fe200078ec0ff */
[----:B------:R-:W5:Y:S06]  /*12810*/  LD.E.128 R64, desc[UR42][R64.64] ;  /* 0x0000002a40407980 */ /* 0x000f6c000c101d00 */
[----:B------:R-:W1:Y:S01]  /*12820*/  @P0 LDC R21, c[0x0][0xcf0] ;  /* 0x00033c00ff150b82 */ /* 0x000e620000000800 */
[----:B------:R-:W-:Y:S01]  /*12830*/  SHF.R.S32.HI R20, RZ, 0x1f, R0 ;  /* 0x0000001fff147819 */ /* 0x000fe20000011400 */
[----:B------:R-:W-:Y:S01]  /*12840*/  IMAD R11, R11, 0x20, R10 ;  /* 0x000000200b0b7824 */ /* 0x000fe200078e020a */
[----:B------:R-:W-:Y:S01]  /*12850*/  SHF.R.U64 R24, R24, 0x3, RZ ;  /* 0x0000000318187819 */ /* 0x000fe200000012ff */
[----:B------:R-:W-:Y:S01]  /*12860*/  ULDC.64 UR4, c[0x0][0xbf0] ;  /* 0x0002fc0000047ab9 */ /* 0x000fe20000000a00 */
[----:B------:R-:W-:-:S02]  /*12870*/  SHF.R.U64 R28, R28, 0x3, RZ ;  /* 0x000000031c1c7819 */ /* 0x000fc400000012ff */
[----:B------:R-:W-:Y:S02]  /*12880*/  SHF.R.U64 R32, R32, 0x3, RZ ;  /* 0x0000000320207819 */ /* 0x000fe400000012ff */
[----:B------:R-:W-:Y:S02]  /*12890*/  SHF.R.U64 R40, R40, 0x3, RZ ;  /* 0x0000000328287819 */ /* 0x000fe400000012ff */
[----:B------:R-:W-:Y:S02]  /*128a0*/  SHF.R.U64 R44, R44, 0x3, RZ ;  /* 0x000000032c2c7819 */ /* 0x000fe400000012ff */
[----:B------:R-:W-:Y:S01]  /*128b0*/  SHF.R.U64 R48, R48, 0x3, RZ ;  /* 0x0000000330307819 */ /* 0x000fe200000012ff */
[----:B------:R-:W-:Y:S01]  /*128c0*/  IMAD R83, R20, UR4, RZ ;  /* 0x0000000414537c24 */ /* 0x000fe2000f8e02ff */
[----:B------:R-:W-:Y:S01]  /*128d0*/  LOP3.LUT R24, R24, R25, RZ, 0x3c, !PT ;  /* 0x0000001918187212 */ /* 0x000fe200078e3cff */
[----:B------:R-:W-:Y:S01]  /*128e0*/  IMAD R20, R158, 0x40, R11 ;  /* 0x000000409e147824 */ /* 0x000fe200078e020b */
        /* <DEDUP_REMOVED lines=10> */
[C---:B------:R-:W-:Y:S01]  /*12990*/  IADD3 R53, P4, R152.reuse, 0x9000, RZ ;  /* 0x0000900098357810 */ /* 0x040fe20007f9e0ff */
[----:B------:R-:W-:Y:S01]  /*129a0*/  IMAD.X R49, RZ, RZ, R153, P3 ;  /* 0x000000ffff317224 */ /* 0x000fe200018e0699 */
[----:B------:R-:W-:Y:S01]  /*129b0*/  IADD3 R57, P5, R152, 0xa000, RZ ;  /* 0x0000a00098397810 */ /* 0x000fe20007fbe0ff */
[----:B------:R-:W-:Y:S01]  /*129c0*/  IMAD R83, R0, UR5, R83 ;  /* 0x0000000500537c24 */ /* 0x000fe2000f8e0253 */
[----:B------:R-:W-:Y:S01]  /*129d0*/  IADD3 R61, P6, R152, 0xb000, RZ ;  /* 0x0000b000983d7810 */ /* 0x000fe20007fde0ff */
[----:B------:R-:W-:Y:S01]  /*129e0*/  IMAD.WIDE.U32 R8, R0, UR4, R8 ;  /* 0x0000000400087c25 */ /* 0x000fe2000f8e0008 */
[C---:B------:R-:W-:Y:S01]  /*129f0*/  IADD3 R69, P1, R152.reuse, 0xd000, RZ ;  /* 0x0000d00098457810 */ /* 0x040fe20007f3e0ff */
[----:B------:R-:W-:Y:S01]  /*12a00*/  ULDC.64 UR4, c[0x0][0xbe0] ;  /* 0x0002f80000047ab9 */ /* 0x000fe20000000a00 */
[----:B------:R-:W-:Y:S01]  /*12a10*/  IADD3 R73, P2, R152, 0xe000, RZ ;  /* 0x0000e00098497810 */ /* 0x000fe20007f5e0ff */
[----:B0-----:R-:W-:Y:S01]  /*12a20*/  @P0 IMAD.HI.U32 R0, R20, R81, RZ ;  /* 0x0000005114000227 */ /* 0x001fe200078e00ff */
[----:B------:R-:W-:Y:S01]  /*12a30*/  IADD3 R7, P3, R152, 0xf000, RZ ;  /* 0x0000f00098077810 */ /* 0x000fe20007f7e0ff */
[----:B------:R-:W5:Y:S01]  /*12a40*/  LD.E.128 R24, desc[UR42][R24.64] ;  /* 0x0000002a18187980 */ /* 0x000f62000c101d00 */
[----:B------:R-:W-:-:S02]  /*12a50*/  LOP3.LUT R52, R53, 0x380, RZ, 0xc0, !PT ;  /* 0x0000038035347812 */ /* 0x000fc400078ec0ff */
[----:B------:R-:W-:Y:S01]  /*12a60*/  LOP3.LUT R56, R57, 0x380, RZ, 0xc0, !PT ;  /* 0x0000038039387812 */ /* 0x000fe200078ec0ff */
[----:B------:R-:W-:Y:S01]  /*12a70*/  IMAD.MOV.U32 R11, RZ, RZ, R20 ;  /* 0x000000ffff0b7224 */ /* 0x000fe200078e0014 */
[----:B------:R-:W-:Y:S01]  /*12a80*/  LOP3.LUT R60, R61, 0x380, RZ, 0xc0, !PT ;  /* 0x000003803d3c7812 */ /* 0x000fe200078ec0ff */
[----:B------:R-:W-:Y:S01]  /*12a90*/  IMAD.X R77, RZ, RZ, R153, P3 ;  /* 0x000000ffff4d7224 */ /* 0x000fe200018e0699 */
[----:B------:R-:W-:Y:S01]  /*12aa0*/  LOP3.LUT R68, R69, 0x380, RZ, 0xc0, !PT ;  /* 0x0000038045447812 */ /* 0x000fe200078ec0ff */
[----:B------:R-:W5:Y:S01]  /*12ab0*/  LD.E.128 R28, desc[UR42][R28.64] ;  /* 0x0000002a1c1c7980 */ /* 0x000f62000c101d00 */
[----:B------:R-:W-:Y:S02]  /*12ac0*/  LOP3.LUT R72, R73, 0x380, RZ, 0xc0, !PT ;  /* 0x0000038049487812 */ /* 0x000fe400078ec0ff */
[----:B------:R-:W-:Y:S01]  /*12ad0*/  LOP3.LUT R6, R7, 0x380, RZ, 0xc0, !PT ;  /* 0x0000038007067812 */ /* 0x000fe200078ec0ff */
[----:B------:R-:W5:Y:S01]  /*12ae0*/  LD.E.128 R32, desc[UR42][R32.64] ;  /* 0x0000002a20207980 */ /* 0x000f62000c101d00 */
[----:B-1----:R-:W-:-:S02]  /*12af0*/  @P0 SHF.R.U32.HI R11, RZ, R21, R0 ;  /* 0x00000015ff0b0219 */ /* 0x002fc40000011600 */
[----:B------:R-:W-:Y:S01]  /*12b00*/  SHF.R.U64 R52, R52, 0x3, RZ ;  /* 0x0000000334347819 */ /* 0x000fe200000012ff */
[----:B------:R-:W5:Y:S01]  /*12b10*/  LD.E.128 R40, desc[UR42][R40.64] ;  /* 0x0000002a28287980 */ /* 0x000f62000c101d00 */
[----:B------:R-:W-:Y:S02]  /*12b20*/  SHF.R.U64 R56, R56, 0x3, RZ ;  /* 0x0000000338387819 */ /* 0x000fe400000012ff */
[----:B------:R-:W-:Y:S01]  /*12b30*/  SHF.R.U64 R60, R60, 0x3, RZ ;  /* 0x000000033c3c7819 */ /* 0x000fe200000012ff */
[----:B------:R-:W5:Y:S01]  /*12b40*/  LD.E.128 R44, desc[UR42][R44.64] ;  /* 0x0000002a2c2c7980 */ /* 0x000f62000c101d00 */
[----:B------:R-:W-:Y:S02]  /*12b50*/  SHF.R.U64 R68, R68, 0x3, RZ ;  /* 0x0000000344447819 */ /* 0x000fe400000012ff */
[----:B------:R-:W-:Y:S01]  /*12b60*/  SHF.R.U64 R72, R72, 0x3, RZ ;  /* 0x0000000348487819 */ /* 0x000fe200000012ff */
[----:B------:R-:W5:Y:S01]  /*12b70*/  LD.E.128 R48, desc[UR42][R48.64] ;  /* 0x0000002a30307980 */ /* 0x000f62000c101d00 */
[----:B------:R-:W-:-:S02]  /*12b80*/  SHF.R.U64 R5, R5, 0x3, RZ ;  /* 0x0000000305057819 */ /* 0x000fc400000012ff */
[----:B------:R-:W-:Y:S01]  /*12b90*/  SHF.R.U64 R6, R6, 0x3, RZ ;  /* 0x0000000306067819 */ /* 0x000fe200000012ff */
        /* <DEDUP_REMOVED lines=13> */
[----:B------:R-:W-:-:S02]  /*12c70*/  SHF.R.S32.HI R0, RZ, 0x1f, R11 ;  /* 0x0000001fff007819 */ /* 0x000fc4000001140b */
[----:B------:R-:W-:Y:S01]  /*12c80*/  LOP3.LUT R76, R6, R7, RZ, 0x3c, !PT ;  /* 0x00000007064c7212 */ /* 0x000fe200078e3cff */
[----:B------:R-:W-:Y:S01]  /*12c90*/  IMAD.IADD R9, R9, 0x1, R83 ;  /* 0x0000000109097824 */ /* 0x000fe200078e0253 */
[----:B------:R-:W5:Y:S01]  /*12ca0*/  LD.E.128 R52, desc[UR42][R52.64] ;  /* 0x0000002a34347980 */ /* 0x000f62000c101d00 */
[----:B------:R-:W-:Y:S02]  /*12cb0*/  IMAD R21, R80, R21, R20 ;  /* 0x0000001550157224 */ /* 0x000fe400078e0214 */
[----:B------:R-:W-:Y:S01]  /*12cc0*/  IMAD R0, R0, UR4, RZ ;  /* 0x0000000400007c24 */ /* 0x000fe2000f8e02ff */
[----:B------:R-:W0:Y:S01]  /*12cd0*/  LDC R20, c[0x0][0xbc8] ;  /* 0x0002f200ff147b82 */ /* 0x000e220000000800 */
[----:B------:R-:W5:Y:S01]  /*12ce0*/  LD.E.128 R4, desc[UR42][R4.64] ;  /* 0x0000002a04047980 */ /* 0x000f62000c101d00 */
[----:B------:R-:W-:-:S03]  /*12cf0*/  IMAD.WIDE.U32 R8, R11, UR4, R8 ;  /* 0x000000040b087c25 */ /* 0x000fc6000f8e0008 */
[----:B------:R-:W5:Y:S01]  /*12d00*/  LD.E.128 R56, desc[UR42][R56.64] ;  /* 0x0000002a38387980 */ /* 0x000f62000c101d00 */
[----:B------:R-:W-:-:S03]  /*12d10*/  IMAD R11, R11, UR5, R0 ;  /* 0x000000050b0b7c24 */ /* 0x000fc6000f8e0200 */
[----:B------:R-:W5:Y:S01]  /*12d20*/  LD.E.128 R60, desc[UR42][R60.64] ;  /* 0x0000002a3c3c7980 */ /* 0x000f62000c101d00 */
[----:B------:R-:W-:Y:S01]  /*12d30*/  SHF.R.S32.HI R0, RZ, 0x1f, R21 ;  /* 0x0000001fff007819 */ /* 0x000fe20000011415 */
[----:B------:R-:W-:Y:S02]  /*12d40*/  ULDC.64 UR4, c[0x0][0xbd8] ;  /* 0x0002f60000047ab9 */ /* 0x000fe40000000a00 */
[----:B------:R-:W5:Y:S04]  /*12d50*/  LD.E.128 R68, desc[UR42][R68.64] ;  /* 0x0000002a44447980 */ /* 0x000f68000c101d00 */
        /* <DEDUP_REMOVED lines=15> */
[----:B------:R-:W-:Y:S02]  /*12e50*/  IMAD.IADD R81, R9, 0x1, R81 ;  /* 0x0000000109517824 */ /* 0x000fe400078e0251 */
[----:B------:R-:W-:Y:S01]  /*12e60*/  VIADD R159, R192, 0x40 ;  /* 0x00000040c09f7836 */ /* 0x000fe20000000000 */
[----:B------:R-:W-:Y:S02]  /*12e70*/  PRMT R0, RZ, 0x654, R0 ;  /* 0x00000654ff007816 */ /* 0x000fe40000000000 */
[----:B------:R-:W-:Y:S02]  /*12e80*/  LEA.HI.X R81, R8, UR5, R81, 0x1, P0 ;  /* 0x0000000508517c11 */ /* 0x000fe400080f0c51 */
[-C--:B0-----:R-:W-:Y:S01]  /*12e90*/  ISETP.GE.AND P0, PT, R159, R20.reuse, PT ;  /* 0x000000149f00720c */ /* 0x081fe20003f06270 */
[----:B------:R-:W-:Y:S01]  /*12ea0*/  IMAD R82, R158, 0x40, R10 ;  /* 0x000000409e527824 */ /* 0x000fe200078e020a */
        /* <DEDUP_REMOVED lines=75> */
[-C--:B0-----:R-:W-:Y:S02]  /*13360*/  @!P2 LEA R4, P5, R156, R8.reuse, 0x1 ;  /* 0x000000089c04a211 */ /* 0x081fe400078a08ff */
        /* <DEDUP_REMOVED lines=9> */
.L_x_4575:
[----:B------:R-:W-:Y:S05]  /*13400*/  BSYNC B1 ;  /* 0x0000000000017941 */ /* 0x000fea0003800000 */
.L_x_4574:
[----:B0----5:R-:W-:Y:S01]  /*13410*/  VIADD R7, R82, 0x20 ;  /* 0x0000002052077836 */ /* 0x021fe20000000000 */
[----:B------:R0:W3:Y:S04]  /*13420*/  SHFL.IDX PT, R5, R81, 0x1, 0x181f ;  /* 0x00381f0051057f89 */ /* 0x0000e800000e0000 */
[----:B------:R-:W-:Y:S01]  /*13430*/  ISETP.GE.AND P0, PT, R7, R80, PT ;  /* 0x000000500700720c */ /* 0x000fe20003f06270 */
[----:B------:R0:W4:-:S12]  /*13440*/  SHFL.IDX PT, R4, R21, 0x1, 0x181f ;  /* 0x00381f0015047f89 */ /* 0x00011800000e0000 */
[----:B0-----:R-:W-:Y:S05]  /*13450*/  @P0 BRA `(.L_x_4576) ;  /* 0x0000002c00740947 */ /* 0x001fea0003800000 */
[-C--:B------:R-:W-:Y:S02]  /*13460*/  ISETP.GE.AND P6, PT, R192, R20.reuse, PT ;  /* 0x00000014c000720c */ /* 0x080fe40003fc6270 */
[-C--:B------:R-:W-:Y:S02]  /*13470*/  ISETP.GE.AND P5, PT, R159, R20.reuse, PT ;  /* 0x000000149f00720c */ /* 0x080fe40003fa6270 */
[-C--:B------:R-:W-:Y:S02]  /*13480*/  ISETP.GE.AND P3, PT, R158, R20.reuse, PT ;  /* 0x000000149e00720c */ /* 0x080fe40003f66270 */
[-C--:B------:R-:W-:Y:S02]  /*13490*/  ISETP.GE.AND P2, PT, R157, R20.reuse, PT ;  /* 0x000000149d00720c */ /* 0x080fe40003f46270 */
[-C--:B------:R-:W-:Y:S02]  /*134a0*/  ISETP.GE.AND P1, PT, R156, R20.reuse, PT ;  /* 0x000000149c00720c */ /* 0x080fe40003f26270 */
[----:B------:R-:W-:-:S03]  /*134b0*/  ISETP.GE.AND P0, PT, R155, R20, PT ;  /* 0x000000149b00720c */ /* 0x000fc60003f06270 */
[----:B---34-:R-:W-:Y:S02]  /*134c0*/  @!P6 IMAD.WIDE R6, R192, 0x2, R4 ;  /* 0x00000002c006e825 */ /* 0x018fe400078e0204 */
[----:B-1----:R-:W-:-:S03]  /*134d0*/  @!P5 LEA R8, P4, R159, R4, 0x1 ;  /* 0x000000049f08d211 */ /* 0x002fc600078808ff */
[----:B------:R0:W-:Y:S01]  /*134e0*/  @!P6 ST.E.128 desc[UR42][R6.64], R12 ;  /* 0x0000000c0600e985 */ /* 0x0001e2000c101d2a */
[----:B--2---:R-:W-:Y:S02]  /*134f0*/  @!P5 LEA.HI.X R9, R159, R5, R93, 0x1, P4 ;  /* 0x000000059f09d211 */ /* 0x004fe400020f0c5d */
        /* <DEDUP_REMOVED lines=8> */
[CC--:B------:R-:W-:Y:S02]  /*13580*/  @P4 LEA R12, P5, R154.reuse, R4.reuse, 0x1 ;  /* 0x000000049a0c4211 */ /* 0x0c0fe400078a08ff */
        /* <DEDUP_REMOVED lines=14> */
.L_x_4573:
[----:B01----:R-:W2:Y:S01]  /*13670*/  LDL.LU R12, [R1+0x48] ;  /* 0x00004800010c7983 */ /* 0x003ea20000300800 */
[----:B------:R-:W-:Y:S01]  /*13680*/  ULDC.64 UR4, c[0x0][0xc08] ;  /* 0x0003020000047ab9 */ /* 0x000fe20000000a00 */
[----:B------:R-:W0:Y:S02]  /*13690*/  LDC R13, c[0x0][0xce8] ;  /* 0x00033a00ff0d7b82 */ /* 0x000e240000000800 */
[----:B------:R-:W3:Y:S04]  /*136a0*/  LDL R11, [R1+0x60] ;  /* 0x00006000010b7983 */ /* 0x000ee80000100800 */
[----:B------:R-:W3:Y:S01]  /*136b0*/  LDL.LU R14, [R1+0x44] ;  /* 0x00004400010e7983 */ /* 0x000ee20000300800 */
[----:B------:R-:W-:Y:S01]  /*136c0*/  IMAD R10, R9, UR4, RZ ;  /* 0x00000004090a7c24 */ /* 0x000fe2000f8e02ff */
[----:B------:R-:W-:Y:S01]  /*136d0*/  BSSY B1, `(.L_x_4577) ;  /* 0x0000110000017945 */ /* 0x000fe20003800000 */
[----:B------:R-:W-:-:S02]  /*136e0*/  VIADD R152, R223, 0xf8 ;  /* 0x000000f8df987836 */ /* 0x000fc40000000000 */
[C---:B------:R-:W-:Y:S02]  /*136f0*/  IMAD R10, R8.reuse, UR5, R10 ;  /* 0x00000005080a7c24 */ /* 0x040fe4000f8e020a */
[----:B------:R-:W-:Y:S01]  /*13700*/  IMAD.WIDE.U32 R8, R8, UR4, RZ ;  /* 0x0000000408087c25 */ /* 0x000fe2000f8e00ff */
[----:B------:R-:W-:Y:S01]  /*13710*/  ULDC.64 UR4, c[0x0][0xc38] ;  /* 0x00030e0000047ab9 */ /* 0x000fe20000000a00 */
[----:B------:R-:W-:Y:S02]  /*13720*/  SHF.R.S32.HI R152, RZ, 0x1f, R152 ;  /* 0x0000001fff987819 */ /* 0x000fe40000011498 */
[----:B------:R-:W-:Y:S01]  /*13730*/  IMAD.IADD R9, R9, 0x1, R10 ;  /* 0x0000000109097824 */ /* 0x000fe200078e020a */
[----:B------:R-:W-:Y:S01]  /*13740*/  SHF.R.S32.HI R10, RZ, 0x1f, R0 ;  /* 0x0000001fff0a7819 */ /* 0x000fe20000011400 */
[----:B------:R-:W-:Y:S02]  /*13750*/  VIADD R154, R223, 0xf0 ;  /* 0x000000f0df9a7836 */ /* 0x000fe40000000000 */
[----:B------:R-:W-:Y:S01]  /*13760*/  IMAD.WIDE.U32 R8, R184, UR4, R8 ;  /* 0x00000004b8087c25 */ /* 0x000fe2000f8e0008 */
[----:B0-----:R-:W-:-:S03]  /*13770*/  ISETP.NE.AND P0, PT, R13, 0x1, PT ;  /* 0x000000010d00780c */ /* 0x001fc60003f05270 */
[----:B------:R-:W-:Y:S01]  /*13780*/  IMAD R9, R184, UR5, R9 ;  /* 0x00000005b8097c24 */ /* 0x000fe2000f8e0209 */
[----:B------:R-:W-:Y:S01]  /*13790*/  ULDC.64 UR4, c[0x0][0xc40] ;  /* 0x0003100000047ab9 */ /* 0x000fe20000000a00 */
[----:B------:R-:W-:Y:S01]  /*137a0*/  IMAD R3, R3, R13, RZ ;  /* 0x0000000d03037224 */ /* 0x000fe200078e02ff */
[----:B------:R-:W-:Y:S01]  /*137b0*/  SHF.R.S32.HI R154, RZ, 0x1f, R154 ;  /* 0x0000001fff9a7819 */ /* 0x000fe2000001149a */
[----:B------:R-:W-:Y:S02]  /*137c0*/  IMAD R10, R10, UR4, RZ ;  /* 0x000000040a0a7c24 */ /* 0x000fe4000f8e02ff */
[----:B------:R-:W-:-:S04]  /*137d0*/  IMAD.WIDE.U32 R8, R0, UR4, R8 ;  /* 0x0000000400087c25 */ /* 0x000fc8000f8e0008 */
        /* <DEDUP_REMOVED lines=108> */
[----:B------:R-:W-:Y:S01]  /*13ea0*/  VIADD R14, R223, 0x10 ;  /* 0x00000010df0e7836 */ /* 0x000fe20000000000 */
[----:B------:R-:W-:Y:S02]  /*13eb0*/  ISETP.GE.AND P4, PT, R198, UR4, PT ;  /* 0x00000004c6007c0c */ /* 0x000fe4000bf86270 */
        /* <DEDUP_REMOVED lines=8> */
[----:B------:R-:W-:Y:S01]  /*13f40*/  VIADD R15, R223, 0x10 ;  /* 0x00000010df0f7836 */ /* 0x000fe20000000000 */
        /* <DEDUP_REMOVED lines=28> */
[----:B------:R-:W-:-:S04]  /*14110*/  VIADD R14, R223, 0x30 ;  /* 0x00000030df0e7836 */ /* 0x000fc80000000000 */
[----:B------:R0:W-:Y:S01]  /*14120*/  @!P1 ST.E.64 desc[UR42][R8.64], R44 ;  /* 0x0000002c08009985 */ /* 0x0001e2000c101b2a */
[----:B------:R-:W-:Y:S02]  /*14130*/  ISETP.GE.AND P1, PT, R10, UR4, PT ;  /* 0x000000040a007c0c */ /* 0x000fe4000bf26270 */
[----:B------:R-:W-:Y:S02]  /*14140*/  SHF.R.S32.HI R14, RZ, 0x1f, R14 ;  /* 0x0000001fff0e7819 */ /* 0x000fe4000001140e */
[----:B0-----:R-:W-:-:S04]  /*14150*/  @!P0 LEA R8, P2, R11, R21, 0x2 ;  /* 0x000000150b088211 */ /* 0x001fc800078410ff */
[----:B------:R-:W-:Y:S01]  /*14160*/  @!P0 LEA.HI.X R9, R11, R20, R14, 0x2, P2 ;  /* 0x000000140b098211 */ /* 0x000fe200010f140e */
[----:B------:R-:W-:-:S04]  /*14170*/  VIADD R11, R223, 0x38 ;  /* 0x00000038df0b7836 */ /* 0x000fc80000000000 */
        /* <DEDUP_REMOVED lines=10> */
[----:B------:R-:W-:Y:S02]  /*14220*/  @!P0 LEA.HI.X R9, R222, R20, R10, 0x2, P2 ;  /* 0x00000014de098211 */ /* 0x000fe400010f140a */
[----:B------:R-:W-:-:S03]  /*14230*/  @!P4 LEA R10, P6, R198, R21, 0x2 ;  /* 0x00000015c60ac211 */ /* 0x000fc600078c10ff */
[----:B------:R0:W-:Y:S01]  /*14240*/  @!P0 ST.E.64 desc[UR42][R8.64], R56 ;  /* 0x0000003808008985 */ /* 0x0001e2000c101b2a */
[----:B------:R-:W-:Y:S02]  /*14250*/  ISETP.GE.AND P0, PT, R218, UR4, PT ;  /* 0x00000004da007c0c */ /* 0x000fe4000bf06270 */
[----:B------:R-:W-:Y:S02]  /*14260*/  @!P4 LEA.HI.X R11, R198, R20, R199, 0x2, P6 ;  /* 0x00000014c60bc211 */ /* 0x000fe400030f14c7 */
[----:B0-----:R-:W-:-:S04]  /*14270*/  @!P1 LEA R8, P2, R220, R21, 0x2 ;  /* 0x00000015dc089211 */ /* 0x001fc800078410ff */
[----:B------:R-:W-:-:S05]  /*14280*/  @!P1 LEA.HI.X R9, R220, R20, R221, 0x2, P2 ;  /* 0x00000014dc099211 */ /* 0x000fca00010f14dd */
[----:B------:R0:W-:Y:S01]  /*14290*/  @!P1 ST.E.64 desc[UR42][R8.64], R60 ;  /* 0x0000003c08009985 */ /* 0x0001e2000c101b2a */
[----:B------:R-:W-:Y:S02]  /*142a0*/  ISETP.GE.AND P1, PT, R213, UR4, PT ;  /* 0x00000004d5007c0c */ /* 0x000fe4000bf26270 */
[----:B0-----:R-:W-:-:S04]  /*142b0*/  @!P0 LEA R8, P2, R218, R21, 0x2 ;  /* 0x00000015da088211 */ /* 0x001fc800078410ff */
[----:B------:R-:W-:Y:S02]  /*142c0*/  @!P0 LEA.HI.X R9, R218, R20, R219, 0x2, P2 ;  /* 0x00000014da098211 */ /* 0x000fe400010f14db */
[----:B------:R-:W-:-:S03]  /*142d0*/  ISETP.GE.AND P2, PT, R181, UR4, PT ;  /* 0x00000004b5007c0c */ /* 0x000fc6000bf46270 */
[----:B------:R0:W-:Y:S10]  /*142e0*/  @!P0 ST.E.64 desc[UR42][R8.64], R64 ;  /* 0x0000004008008985 */ /* 0x0001f4000c101b2a */
[----:B------:R-:W-:-:S02]  /*142f0*/  @!P2 LEA R14, P6, R181, R21, 0x2 ;  /* 0x00000015b50ea211 */ /* 0x000fc400078c10ff */
[----:B0-----:R-:W-:Y:S02]  /*14300*/  @!P1 LEA R8, P0, R213, R21, 0x2 ;  /* 0x00000015d5089211 */ /* 0x001fe400078010ff */
[-C--:B------:R-:W-:Y:S02]  /*14310*/  @!P2 LEA.HI.X R15, R181, R20.reuse, R182, 0x2, P6 ;  /* 0x00000014b50fa211 */ /* 0x080fe400030f14b6 */
[----:B------:R-:W-:Y:S02]  /*14320*/  @!P1 LEA.HI.X R9, R213, R20, R217, 0x2, P0 ;  /* 0x00000014d5099211 */ /* 0x000fe400000f14d9 */
[----:B------:R-:W-:-:S03]  /*14330*/  ISETP.GE.AND P0, PT, R196, UR4, PT ;  /* 0x00000004c4007c0c */ /* 0x000fc6000bf06270 */
[----:B------:R0:W-:Y:S01]  /*14340*/  @!P1 ST.E.64 desc[UR42][R8.64], R68 ;  /* 0x0000004408009985 */ /* 0x0001e2000c101b2a */
[----:B------:R-:W-:Y:S02]  /*14350*/  ISETP.GE.AND P1, PT, R183, UR4, PT ;  /* 0x00000004b7007c0c */ /* 0x000fe4000bf26270 */
[----:B0-----:R-:W-:-:S04]  /*14360*/  @!P3 LEA R8, P5, R200, R21, 0x2 ;  /* 0x00000015c808b211 */ /* 0x001fc800078a10ff */
[----:B------:R-:W-:-:S05]  /*14370*/  @!P3 LEA.HI.X R9, R200, R20, R201, 0x2, P5 ;  /* 0x00000014c809b211 */ /* 0x000fca00028f14c9 */
[----:B------:R0:W-:Y:S01]  /*14380*/  @!P3 ST.E.64 desc[UR42][R8.64], R72 ;  /* 0x000000480800b985 */ /* 0x0001e2000c101b2a */
[----:B------:R-:W-:-:S03]  /*14390*/  ISETP.GE.AND P3, PT, R179, UR4, PT ;  /* 0x00000004b3007c0c */ /* 0x000fc6000bf66270 */
[----:B------:R1:W-:Y:S01]  /*143a0*/  @!P4 ST.E.64 desc[UR42][R10.64], R76 ;  /* 0x0000004c0a00c985 */ /* 0x0003e2000c101b2a */
[CC--:B0-----:R-:W-:Y:S02]  /*143b0*/  @!P0 LEA R8, P4, R196.reuse, R21.reuse, 0x2 ;  /* 0x00000015c4088211 */ /* 0x0c1fe400078810ff */
[----:B-1----:R-:W-:Y:S02]  /*143c0*/  @!P1 LEA R10, P5, R183, R21, 0x2 ;  /* 0x00000015b70a9211 */ /* 0x002fe400078a10ff */
        /* <DEDUP_REMOVED lines=8> */
[----:B------:R-:W-:Y:S02]  /*14450*/  @!P2 ST.E.64 desc[UR42][R14.64], R88 ;  /* 0x000000580e00a985 */ /* 0x000fe4000c101b2a */
[-C--:B0-----:R-:W-:Y:S02]  /*14460*/  @!P4 LEA R8, P2, R177, R21.reuse, 0x2 ;  /* 0x00000015b108c211 */ /* 0x081fe400078410ff */
[-C--:B-1----:R-:W-:Y:S02]  /*14470*/  @!P3 LEA R6, P6, R179, R21.reuse, 0x2 ;  /* 0x00000015b306b211 */ /* 0x082fe400078c10ff */
[-C--:B------:R-:W-:Y:S02]  /*14480*/  @!P4 LEA.HI.X R9, R177, R20.reuse, R178, 0x2, P2 ;  /* 0x00000014b109c211 */ /* 0x080fe400010f14b2 */
[----:B------:R-:W-:Y:S02]  /*14490*/  @!P3 LEA.HI.X R7, R179, R20, R180, 0x2, P6 ;  /* 0x00000014b307b211 */ /* 0x000fe400030f14b4 */
[----:B------:R-:W-:-:S02]  /*144a0*/  @!P5 LEA R10, P6, R175, R21, 0x2 ;  /* 0x00000015af0ad211 */ /* 0x000fc400078c10ff */
[----:B------:R-:W-:Y:S01]  /*144b0*/  ISETP.GE.AND P2, PT, R169, UR4, PT ;  /* 0x00000004a9007c0c */ /* 0x000fe2000bf46270 */
[----:B------:R0:W-:Y:S01]  /*144c0*/  @!P3 ST.E.64 desc[UR42][R6.64], R92 ;  /* 0x0000005c0600b985 */ /* 0x0001e2000c101b2a */
[----:B------:R-:W-:-:S03]  /*144d0*/  @!P5 LEA.HI.X R11, R175, R20, R176, 0x2, P6 ;  /* 0x00000014af0bd211 */ /* 0x000fc600030f14b0 */
        /* <DEDUP_REMOVED lines=39> */
[CC--:B------:R-:W-:Y:S02]  /*14750*/  @!P5 LEA R14, P0, R84.reuse, R21.reuse, 0x2 ;  /* 0x00000015540ed211 */ /* 0x0c0fe400078010ff */
[C---:B-1----:R-:W-:Y:S01]  /*14760*/  @!P2 LEA R8, P1, R153.reuse, R21, 0x2 ;  /* 0x000000159908a211 */ /* 0x042fe200078210ff */
[----:B------:R3:W-:Y:S01]  /*14770*/  @!P4 ST.E.64 desc[UR42][R6.64], R136 ;  /* 0x000000880600c985 */ /* 0x0007e2000c101b2a */
[-C--:B------:R-:W-:Y:S02]  /*14780*/  @!P5 LEA.HI.X R15, R84, R20.reuse, R152, 0x2, P0 ;  /* 0x00000014540fd211 */ /* 0x080fe400000f1498 */
[----:B------:R-:W-:Y:S01]  /*14790*/  @!P2 LEA.HI.X R9, R153, R20, R154, 0x2, P1 ;  /* 0x000000149909a211 */ /* 0x000fe200008f149a */
[----:B------:R3:W-:Y:S04]  /*147a0*/  @!P3 ST.E.64 desc[UR42][R10.64], R140 ;  /* 0x0000008c0a00b985 */ /* 0x0007e8000c101b2a */
[----:B------:R3:W-:Y:S04]  /*147b0*/  @!P2 ST.E.64 desc[UR42][R8.64], R144 ;  /* 0x000000900800a985 */ /* 0x0007e8000c101b2a */
[----:B------:R3:W-:Y:S02]  /*147c0*/  @!P5 ST.E.64 desc[UR42][R14.64], R148 ;  /* 0x000000940e00d985 */ /* 0x0007e4000c101b2a */
.L_x_4578:
[----:B------:R-:W-:Y:S05]  /*147d0*/  BSYNC B1 ;  /* 0x0000000000017941 */ /* 0x000fea0003800000 */
.L_x_4577:
[----:B---3--:R-:W-:Y:S01]  /*147e0*/  VIADD R6, R13, 0x8 ;  /* 0x000000080d067836 */ /* 0x008fe20000000000 */
[----:B0-----:R-:W0:Y:S04]  /*147f0*/  SHFL.IDX PT, R12, R12, 0x1, 0x1c1f ;  /* 0x003c1f000c0c7f89 */ /* 0x001e2800000e0000 */
[----:B------:R-:W-:Y:S01]  /*14800*/  ISETP.GE.AND P0, PT, R6, R3, PT ;  /* 0x000000030600720c */ /* 0x000fe20003f06270 */
[----:B------:R-:W3:-:S12]  /*14810*/  SHFL.IDX PT, R0, R0, 0x1, 0x1c1f ;  /* 0x003c1f0000007f89 */ /* 0x000ed800000e0000 */
[----:B------:R-:W-:Y:S05]  /*14820*/  @P0 BRA `(.L_x_4576) ;  /* 0x0000001800800947 */ /* 0x000fea0003800000 */
[C---:B------:R-:W-:Y:S01]  /*14830*/  VIADD R11, R223.reuse, 0x8 ;  /* 0x00000008df0b7836 */ /* 0x040fe20000000000 */
[----:B------:R-:W-:Y:S01]  /*14840*/  ULDC UR4, c[0x0][0xbc8] ;  /* 0x0002f20000047ab9 */ /* 0x000fe20000000800 */
[C---:B------:R-:W-:Y:S01]  /*14850*/  VIADD R15, R223.reuse, 0x10 ;  /* 0x00000010df0f7836 */ /* 0x040fe20000000000 */
[C---:B------:R-:W-:Y:S01]  /*14860*/  ISETP.GE.AND P2, PT, R223.reuse, UR4, PT ;  /* 0x00000004df007c0c */ /* 0x040fe2000bf46270 */
[----:B------:R-:W-:Y:S01]  /*14870*/  VIADD R10, R223, 0x18 ;  /* 0x00000018df0a7836 */ /* 0x000fe20000000000 */
[----:B------:R-:W-:Y:S01]  /*14880*/  ISETP.GE.AND P5, PT, R11, UR4, PT ;  /* 0x000000040b007c0c */ /* 0x000fe2000bfa6270 */
[----:B------:R-:W-:Y:S01]  /*14890*/  VIADD R14, R223, 0x8 ;  /* 0x00000008df0e7836 */ /* 0x000fe20000000000 */
[----:B------:R-:W-:Y:S01]  /*148a0*/  ISETP.GE.AND P3, PT, R15, UR4, PT ;  /* 0x000000040f007c0c */ /* 0x000fe2000bf66270 */
[C---:B------:R-:W-:Y:S01]  /*148b0*/  VIADD R24, R223.reuse, 0x10 ;  /* 0x00000010df187836 */ /* 0x040fe20000000000 */
[----:B--2---:R-:W-:Y:S01]  /*148c0*/  SHF.R.S32.HI R20, RZ, 0x1f, R223 ;  /* 0x0000001fff147819 */ /* 0x004fe200000114df */
[----:B-1----:R-:W-:Y:S01]  /*148d0*/  VIADD R21, R223, 0x28 ;  /* 0x00000028df157836 */ /* 0x002fe20000000000 */
[----:B------:R-:W-:-:S02]  /*148e0*/  ISETP.GE.AND P4, PT, R10, UR4, PT ;  /* 0x000000040a007c0c */ /* 0x000fc4000bf86270 */
[----:B------:R-:W-:Y:S02]  /*148f0*/  SHF.R.S32.HI R14, RZ, 0x1f, R14 ;  /* 0x0000001fff0e7819 */ /* 0x000fe4000001140e */
[----:B------:R-:W-:Y:S02]  /*14900*/  SHF.R.S32.HI R24, RZ, 0x1f, R24 ;  /* 0x0000001fff187819 */ /* 0x000fe40000011418 */
[-C--:B---3--:R-:W-:Y:S02]  /*14910*/  @!P2 LEA R6, P0, R223, R0.reuse, 0x2 ;  /* 0x00000000df06a211 */ /* 0x088fe400078010ff */
[----:B------:R-:W-:Y:S02]  /*14920*/  @!P5 LEA R8, P1, R11, R0, 0x2 ;  /* 0x000000000b08d211 */ /* 0x000fe400078210ff */
[CC--:B0-----:R-:W-:Y:S01]  /*14930*/  @!P2 LEA.HI.X R7, R223.reuse, R12.reuse, R20, 0x2, P0 ;  /* 0x0000000cdf07a211 */ /* 0x0c1fe200000f1414 */
[----:B------:R-:W-:Y:S01]  /*14940*/  VIADD R20, R223, 0x20 ;  /* 0x00000020df147836 */ /* 0x000fe20000000000 */
[----:B------:R-:W-:Y:S01]  /*14950*/  @!P5 LEA.HI.X R9, R11, R12, R14, 0x2, P1 ;  /* 0x0000000c0b09d211 */ /* 0x000fe200008f140e */
[----:B------:R-:W-:Y:S01]  /*14960*/  VIADD R11, R223, 0x18 ;  /* 0x00000018df0b7836 */ /* 0x000fe20000000000 */
[----:B------:R-:W-:Y:S01]  /*14970*/  ISETP.GE.AND P1, PT, R21, UR4, PT ;  /* 0x0000000415007c0c */ /* 0x000fe2000bf26270 */
[----:B------:R0:W-:Y:S01]  /*14980*/  @!P2 ST.E.64 desc[UR42][R6.64], R26 ;  /* 0x0000001a0600a985 */ /* 0x0001e2000c101b2a */
[----:B------:R-:W-:Y:S01]  /*14990*/  ISETP.GE.AND P0, PT, R20, UR4, PT ;  /* 0x0000000414007c0c */ /* 0x000fe2000bf06270 */
[----:B------:R-:W-:Y:S01]  /*149a0*/  VIADD R14, R223, 0x30 ;  /* 0x00000030df0e7836 */ /* 0x000fe20000000000 */
[----:B------:R-:W-:Y:S01]  /*149b0*/  SHF.R.S32.HI R11, RZ, 0x1f, R11 ;  /* 0x0000001fff0b7819 */ /* 0x000fe2000001140b */
[----:B------:R1:W-:Y:S03]  /*149c0*/  @!P5 ST.E.64 desc[UR42][R8.64], R30 ;  /* 0x0000001e0800d985 */ /* 0x0003e6000c101b2a */
[----:B------:R-:W-:-:S02]  /*149d0*/  ISETP.GE.AND P2, PT, R14, UR4, PT ;  /* 0x000000040e007c0c */ /* 0x000fc4000bf46270 */
[CC--:B0-----:R-:W-:Y:S02]  /*149e0*/  @!P3 LEA R6, P5, R15.reuse, R0.reuse, 0x2 ;  /* 0x000000000f06b211 */ /* 0x0c1fe400078a10ff */
[C---:B-1----:R-:W-:Y:S02]  /*149f0*/  @!P4 LEA R8, P6, R10.reuse, R0, 0x2 ;  /* 0x000000000a08c211 */ /* 0x042fe400078c10ff */
[-C--:B------:R-:W-:Y:S01]  /*14a00*/  @!P3 LEA.HI.X R7, R15, R12.reuse, R24, 0x2, P5 ;  /* 0x0000000c0f07b211 */ /* 0x080fe200028f1418 */
[C---:B------:R-:W-:Y:S01]  /*14a10*/  VIADD R24, R223.reuse, 0x20 ;  /* 0x00000020df187836 */ /* 0x040fe20000000000 */
[----:B------:R-:W-:Y:S01]  /*14a20*/  @!P4 LEA.HI.X R9, R10, R12, R11, 0x2, P6 ;  /* 0x0000000c0a09c211 */ /* 0x000fe200030f140b */
[----:B------:R-:W-:-:S04]  /*14a30*/  VIADD R15, R223, 0x38 ;  /* 0x00000038df0f7836 */ /* 0x000fc80000000000 */
[-C--:B------:R-:W-:Y:S01]  /*14a40*/  @!P2 LEA R10, P6, R14, R0.reuse, 0x2 ;  /* 0x000000000e0aa211 */ /* 0x080fe200078c10ff */
[----:B------:R0:W-:Y:S01]  /*14a50*/  @!P3 ST.E.64 desc[UR42][R6.64], R34 ;  /* 0x000000220600b985 */ /* 0x0001e2000c101b2a */
[----:B------:R-:W-:Y:S02]  /*14a60*/  SHF.R.S32.HI R24, RZ, 0x1f, R24 ;  /* 0x0000001fff187819 */ /* 0x000fe40000011418 */
[----:B------:R-:W-:Y:S01]  /*14a70*/  ISETP.GE.AND P3, PT, R15, UR4, PT ;  /* 0x000000040f007c0c */ /* 0x000fe2000bf66270 */
[----:B------:R1:W-:Y:S01]  /*14a80*/  @!P4 ST.E.64 desc[UR42][R8.64], R38 ;  /* 0x000000260800c985 */ /* 0x0003e2000c101b2a */
[----:B0-----:R-:W-:-:S04]  /*14a90*/  @!P0 LEA R6, P4, R20, R0, 0x2 ;  /* 0x0000000014068211 */ /* 0x001fc800078810ff */
[----:B------:R-:W-:Y:S01]  /*14aa0*/  @!P0 LEA.HI.X R7, R20, R12, R24, 0x2, P4 ;  /* 0x0000000c14078211 */ /* 0x000fe200020f1418 */
[----:B------:R-:W-:Y:S01]  /*14ab0*/  VIADD R24, R223, 0x28 ;  /* 0x00000028df187836 */ /* 0x000fe20000000000 */
[----:B-1----:R-:W-:Y:S01]  /*14ac0*/  @!P1 LEA R8, P5, R21, R0, 0x2 ;  /* 0x0000000015089211 */ /* 0x002fe200078a10ff */
[----:B------:R-:W-:Y:S01]  /*14ad0*/  VIADD R20, R223, 0x30 ;  /* 0x00000030df147836 */ /* 0x000fe20000000000 */
[----:B------:R-:W-:Y:S01]  /*14ae0*/  ISETP.GE.AND P4, PT, R222, UR4, PT ;  /* 0x00000004de007c0c */ /* 0x000fe2000bf86270 */
[----:B------:R0:W-:Y:S01]  /*14af0*/  @!P0 ST.E.64 desc[UR42][R6.64], R42 ;  /* 0x0000002a06008985 */ /* 0x0001e2000c101b2a */
[----:B------:R-:W-:Y:S02]  /*14b00*/  SHF.R.S32.HI R24, RZ, 0x1f, R24 ;  /* 0x0000001fff187819 */ /* 0x000fe40000011418 */
[----:B------:R-:W-:Y:S02]  /*14b10*/  SHF.R.S32.HI R20, RZ, 0x1f, R20 ;  /* 0x0000001fff147819 */ /* 0x000fe40000011414 */
[----:B------:R-:W-:-:S02]  /*14b20*/  @!P1 LEA.HI.X R9, R21, R12, R24, 0x2, P5 ;  /* 0x0000000c15099211 */ /* 0x000fc400028f1418 */
[----:B------:R-:W-:Y:S02]  /*14b30*/  ISETP.GE.AND P5, PT, R220, UR4, PT ;  /* 0x00000004dc007c0c */ /* 0x000fe4000bfa6270 */
[----:B------:R-:W-:Y:S01]  /*14b40*/  @!P2 LEA.HI.X R11, R14, R12, R20, 0x2, P6 ;  /* 0x0000000c0e0ba211 */ /* 0x000fe200030f1414 */
[C---:B------:R-:W-:Y:S01]  /*14b50*/  VIADD R20, R223.reuse, 0x38 ;  /* 0x00000038df147836 */ /* 0x040fe20000000000 */
[----:B------:R1:W-:Y:S01]  /*14b60*/  @!P1 ST.E.64 desc[UR42][R8.64], R46 ;  /* 0x0000002e08009985 */ /* 0x0003e2000c101b2a */
[----:B------:R-:W-:Y:S01]  /*14b70*/  VIADD R14, R223, 0x40 ;  /* 0x00000040df0e7836 */ /* 0x000fe20000000000 */
[----:B------:R-:W-:Y:S02]  /*14b80*/  ISETP.GE.AND P0, PT, R218, UR4, PT ;  /* 0x00000004da007c0c */ /* 0x000fe4000bf06270 */
[----:B0-----:R-:W-:Y:S01]  /*14b90*/  @!P3 LEA R6, P6, R15, R0, 0x2 ;  /* 0x000000000f06b211 */ /* 0x001fe200078c10ff */
[----:B------:R0:W-:Y:S01]  /*14ba0*/  @!P2 ST.E.64 desc[UR42][R10.64], R50 ;  /* 0x000000320a00a985 */ /* 0x0001e2000c101b2a */
[----:B------:R-:W-:-:S02]  /*14bb0*/  SHF.R.S32.HI R20, RZ, 0x1f, R20 ;  /* 0x0000001fff147819 */ /* 0x000fc40000011414 */
[----:B------:R-:W-:Y:S02]  /*14bc0*/  ISETP.GE.AND P1, PT, R213, UR4, PT ;  /* 0x00000004d5007c0c */ /* 0x000fe4000bf26270 */
[----:B------:R-:W-:Y:S02]  /*14bd0*/  SHF.R.S32.HI R14, RZ, 0x1f, R14 ;  /* 0x0000001fff0e7819 */ /* 0x000fe4000001140e */
[----:B------:R-:W-:Y:S02]  /*14be0*/  @!P3 LEA.HI.X R7, R15, R12, R20, 0x2, P6 ;  /* 0x0000000c0f07b211 */ /* 0x000fe400030f1414 */
[----:B-1----:R-:W-:-:S03]  /*14bf0*/  @!P4 LEA R8, P2, R222, R0, 0x2 ;  /* 0x00000000de08c211 */ /* 0x002fc600078410ff */
[----:B------:R1:W-:Y:S01]  /*14c00*/  @!P3 ST.E.64 desc[UR42][R6.64], R54 ;  /* 0x000000360600b985 */ /* 0x0003e2000c101b2a */
[----:B------:R-:W-:Y:S02]  /*14c10*/  @!P4 LEA.HI.X R9, R222, R12, R14, 0x2, P2 ;  /* 0x0000000cde09c211 */ /* 0x000fe400010f140e */
[----:B0-----:R-:W-:Y:S02]  /*14c20*/  @!P5 LEA R10, P6, R220, R0, 0x2 ;  /* 0x00000000dc0ad211 */ /* 0x001fe400078c10ff */
[----:B------:R-:W-:Y:S01]  /*14c30*/  ISETP.GE.AND P2, PT, R200, UR4, PT ;  /* 0x00000004c8007c0c */ /* 0x000fe2000bf46270 */
[----:B------:R0:W-:Y:S01]  /*14c40*/  @!P4 ST.E.64 desc[UR42][R8.64], R58 ;  /* 0x0000003a0800c985 */ /* 0x0001e2000c101b2a */
[----:B------:R-:W-:Y:S02]  /*14c50*/  @!P5 LEA.HI.X R11, R220, R12, R221, 0x2, P6 ;  /* 0x0000000cdc0bd211 */ /* 0x000fe400030f14dd */
[----:B------:R-:W-:Y:S02]  /*14c60*/  ISETP.GE.AND P3, PT, R198, UR4, PT ;  /* 0x00000004c6007c0c */ /* 0x000fe4000bf66270 */
[----:B------:R-:W-:Y:S01]  /*14c70*/  ISETP.GE.AND P4, PT, R196, UR4, PT ;  /* 0x00000004c4007c0c */ /* 0x000fe2000bf86270 */
[----:B------:R2:W-:Y:S01]  /*14c80*/  @!P5 ST.E.64 desc[UR42][R10.64], R62 ;  /* 0x0000003e0a00d985 */ /* 0x0005e2000c101b2a */
[----:B-1----:R-:W-:-:S04]  /*14c90*/  @!P0 LEA R6, P6, R218, R0, 0x2 ;  /* 0x00000000da068211 */ /* 0x002fc800078c10ff */
[----:B------:R-:W-:Y:S02]  /*14ca0*/  @!P0 LEA.HI.X R7, R218, R12, R219, 0x2, P6 ;  /* 0x0000000cda078211 */ /* 0x000fe400030f14db */
[----:B0-----:R-:W-:-:S03]  /*14cb0*/  @!P1 LEA R8, P5, R213, R0, 0x2 ;  /* 0x00000000d5089211 */ /* 0x001fc600078a10ff */
[----:B------:R0:W-:Y:S01]  /*14cc0*/  @!P0 ST.E.64 desc[UR42][R6.64], R66 ;  /* 0x0000004206008985 */ /* 0x0001e2000c101b2a */
[----:B------:R-:W-:Y:S02]  /*14cd0*/  @!P1 LEA.HI.X R9, R213, R12, R217, 0x2, P5 ;  /* 0x0000000cd5099211 */ /* 0x000fe400028f14d9 */
[----:B------:R-:W-:Y:S02]  /*14ce0*/  ISETP.GE.AND P5, PT, R183, UR4, PT ;  /* 0x00000004b7007c0c */ /* 0x000fe4000bfa6270 */
[C---:B--2---:R-:W-:Y:S01]  /*14cf0*/  @!P2 LEA R10, P6, R200.reuse, R0, 0x2 ;  /* 0x00000000c80aa211 */ /* 0x044fe200078c10ff */
[----:B------:R1:W-:Y:S03]  /*14d00*/  @!P1 ST.E.64 desc[UR42][R8.64], R70 ;  /* 0x0000004608009985 */ /* 0x0003e6000c101b2a */
[----:B------:R-:W-:Y:S02]  /*14d10*/  @!P2 LEA.HI.X R11, R200, R12, R201, 0x2, P6 ;  /* 0x0000000cc80ba211 */ /* 0x000fe400030f14c9 */
[----:B0-----:R-:W-:-:S03]  /*14d20*/  @!P3 LEA R6, P1, R198, R0, 0x2 ;  /* 0x00000000c606b211 */ /* 0x001fc600078210ff */
[----:B------:R0:W-:Y:S01]  /*14d30*/  @!P2 ST.E.64 desc[UR42][R10.64], R74 ;  /* 0x0000004a0a00a985 */ /* 0x0001e2000c101b2a */
[----:B------:R-:W-:Y:S02]  /*14d40*/  ISETP.GE.AND P2, PT, R181, UR4, PT ;  /* 0x00000004b5007c0c */ /* 0x000fe4000bf46270 */
[----:B------:R-:W-:Y:S02]  /*14d50*/  @!P3 LEA.HI.X R7, R198, R12, R199, 0x2, P1 ;  /* 0x0000000cc607b211 */ /* 0x000fe400008f14c7 */
[----:B------:R-:W-:Y:S02]  /*14d60*/  ISETP.GE.AND P1, PT, R179, UR4, PT ;  /* 0x00000004b3007c0c */ /* 0x000fe4000bf26270 */
[C---:B-1----:R-:W-:Y:S01]  /*14d70*/  @!P4 LEA R8, P0, R196.reuse, R0, 0x2 ;  /* 0x00000000c408c211 */ /* 0x042fe200078010ff */
[----:B------:R1:W-:Y:S03]  /*14d80*/  @!P3 ST.E.64 desc[UR42][R6.64], R78 ;  /* 0x0000004e0600b985 */ /* 0x0003e6000c101b2a */
[----:B------:R-:W-:-:S02]  /*14d90*/  @!P4 LEA.HI.X R9, R196, R12, R197, 0x2, P0 ;  /* 0x0000000cc409c211 */ /* 0x000fc400000f14c5 */
[----:B------:R-:W-:Y:S02]  /*14da0*/  ISETP.GE.AND P0, PT, R177, UR4, PT ;  /* 0x00000004b1007c0c */ /* 0x000fe4000bf06270 */
[----:B0-----:R-:W-:Y:S01]  /*14db0*/  @!P5 LEA R10, P6, R183, R0, 0x2 ;  /* 0x00000000b70ad211 */ /* 0x001fe200078c10ff */
[----:B------:R-:W-:Y:S01]  /*14dc0*/  @!P4 ST.E.64 desc[UR42][R8.64], R82 ;  /* 0x000000520800c985 */ /* 0x000fe2000c101b2a */
[----:B------:R-:W-:Y:S02]  /*14dd0*/  ISETP.GE.AND P4, PT, R173, UR4, PT ;  /* 0x00000004ad007c0c */ /* 0x000fe4000bf86270 */
[----:B------:R-:W-:Y:S02]  /*14de0*/  @!P5 LEA.HI.X R11, R183, R12, R184, 0x2, P6 ;  /* 0x0000000cb70bd211 */ /* 0x000fe400030f14b8 */
[----:B-1----:R-:W-:-:S03]  /*14df0*/  @!P1 LEA R6, P3, R179, R0, 0x2 ;  /* 0x00000000b3069211 */ /* 0x002fc600078610ff */
        /* <DEDUP_REMOVED lines=13> */
[-C--:B0-----:R-:W-:Y:S02]  /*14ed0*/  @!P5 LEA R4, P6, R175, R0.reuse, 0x2 ;  /* 0x00000000af04d211 */ /* 0x081fe400078c10ff */
[----:B-1----:R-:W-:Y:S02]  /*14ee0*/  @!P4 LEA R6, P0, R173, R0, 0x2 ;  /* 0x00000000ad06c211 */ /* 0x002fe400078010ff */
[----:B------:R-:W-:Y:S02]  /*14ef0*/  @!P5 LEA.HI.X R5, R175, R12, R176, 0x2, P6 ;  /* 0x0000000caf05d211 */ /* 0x000fe400030f14b0 */
[----:B--2---:R-:W-:Y:S02]  /*14f00*/  @!P3 LEA R8, P6, R171, R0, 0x2 ;  /* 0x00000000ab08b211 */ /* 0x004fe400078c10ff */
[----:B------:R-:W-:Y:S01]  /*14f10*/  @!P4 LEA.HI.X R7, R173, R12, R174, 0x2, P0 ;  /* 0x0000000cad07c211 */ /* 0x000fe200000f14ae */
[----:B------:R0:W-:Y:S01]  /*14f20*/  @!P5 ST.E.64 desc[UR42][R4.64], R102 ;  /* 0x000000660400d985 */ /* 0x0001e2000c101b2a */
[----:B------:R-:W-:-:S02]  /*14f30*/  ISETP.GE.AND P0, PT, R165, UR4, PT ;  /* 0x00000004a5007c0c */ /* 0x000fc4000bf06270 */
[----:B------:R-:W-:Y:S01]  /*14f40*/  @!P3 LEA.HI.X R9, R171, R12, R172, 0x2, P6 ;  /* 0x0000000cab09b211 */ /* 0x000fe200030f14ac */
[----:B------:R1:W-:Y:S04]  /*14f50*/  @!P4 ST.E.64 desc[UR42][R6.64], R106 ;  /* 0x0000006a0600c985 */ /* 0x0003e8000c101b2a */
[----:B------:R2:W-:Y:S01]  /*14f60*/  @!P3 ST.E.64 desc[UR42][R8.64], R110 ;  /* 0x0000006e0800b985 */ /* 0x0005e2000c101b2a */
[----:B------:R-:W-:Y:S02]  /*14f70*/  ISETP.GE.AND P3, PT, R163, UR4, PT ;  /* 0x00000004a3007c0c */ /* 0x000fe4000bf66270 */
[-C--:B0-----:R-:W-:Y:S02]  /*14f80*/  @!P2 LEA R4, P4, R169, R0.reuse, 0x2 ;  /* 0x00000000a904a211 */ /* 0x081fe400078810ff */
[----:B-1----:R-:W-:-:S02]  /*14f90*/  @!P1 LEA R6, P5, R167, R0, 0x2 ;  /* 0x00000000a7069211 */ /* 0x002fc400078a10ff */
[----:B------:R-:W-:Y:S02]  /*14fa0*/  @!P2 LEA.HI.X R5, R169, R12, R170, 0x2, P4 ;  /* 0x0000000ca905a211 */ /* 0x000fe400020f14aa */
[----:B------:R-:W-:Y:S02]  /*14fb0*/  ISETP.GE.AND P4, PT, R161, UR4, PT ;  /* 0x00000004a1007c0c */ /* 0x000fe4000bf86270 */
[----:B--2---:R-:W-:Y:S01]  /*14fc0*/  @!P0 LEA R8, P6, R165, R0, 0x2 ;  /* 0x00000000a5088211 */ /* 0x004fe200078c10ff */
[----:B------:R0:W-:Y:S01]  /*14fd0*/  @!P2 ST.E.64 desc[UR42][R4.64], R114 ;  /* 0x000000720400a985 */ /* 0x0001e2000c101b2a */
[-C--:B------:R-:W-:Y:S02]  /*14fe0*/  @!P1 LEA.HI.X R7, R167, R12.reuse, R168, 0x2, P5 ;  /* 0x0000000ca7079211 */ /* 0x080fe400028f14a8 */
[----:B------:R-:W-:Y:S02]  /*14ff0*/  @!P0 LEA.HI.X R9, R165, R12, R166, 0x2, P6 ;  /* 0x0000000ca5098211 */ /* 0x000fe400030f14a6 */
[----:B------:R-:W-:Y:S01]  /*15000*/  ISETP.GE.AND P2, PT, R159, UR4, PT ;  /* 0x000000049f007c0c */ /* 0x000fe2000bf46270 */
[----:B------:R1:W-:Y:S01]  /*15010*/  @!P1 ST.E.64 desc[UR42][R6.64], R118 ;  /* 0x0000007606009985 */ /* 0x0003e2000c101b2a */
[----:B------:R-:W-:-:S03]  /*15020*/  ISETP.GE.AND P1, PT, R157, UR4, PT ;  /* 0x000000049d007c0c */ /* 0x000fc6000bf26270 */
[----:B------:R2:W-:Y:S01]  /*15030*/  @!P0 ST.E.64 desc[UR42][R8.64], R122 ;  /* 0x0000007a08008985 */ /* 0x0005e2000c101b2a */
[----:B------:R-:W-:Y:S02]  /*15040*/  ISETP.GE.AND P0, PT, R155, UR4, PT ;  /* 0x000000049b007c0c */ /* 0x000fe4000bf06270 */
[----:B0-----:R-:W-:-:S04]  /*15050*/  @!P4 LEA R4, P6, R161, R0, 0x2 ;  /* 0x00000000a104c211 */ /* 0x001fc800078c10ff */
[----:B------:R-:W-:Y:S02]  /*15060*/  @!P4 LEA.HI.X R5, R161, R12, R162, 0x2, P6 ;  /* 0x0000000ca105c211 */ /* 0x000fe400030f14a2 */
[----:B-1----:R-:W-:-:S04]  /*15070*/  @!P3 LEA R6, P5, R163, R0, 0x2 ;  /* 0x00000000a306b211 */ /* 0x002fc800078a10ff */
[----:B------:R-:W-:Y:S02]  /*15080*/  @!P3 LEA.HI.X R7, R163, R12, R164, 0x2, P5 ;  /* 0x0000000ca307b211 */ /* 0x000fe400028f14a4 */
[----:B------:R-:W-:-:S03]  /*15090*/  ISETP.GE.AND P5, PT, R153, UR4, PT ;  /* 0x0000000499007c0c */ /* 0x000fc6000bfa6270 */
[----:B------:R0:W-:Y:S04]  /*150a0*/  @!P3 ST.E.64 desc[UR42][R6.64], R126 ;  /* 0x0000007e0600b985 */ /* 0x0001e8000c101b2a */
[----:B------:R1:W-:Y:S01]  /*150b0*/  @!P4 ST.E.64 desc[UR42][R4.64], R130 ;  /* 0x000000820400c985 */ /* 0x0003e2000c101b2a */
[----:B--2---:R-:W-:-:S04]  /*150c0*/  @!P0 LEA R8, P4, R155, R0, 0x2 ;  /* 0x000000009b088211 */ /* 0x004fc800078810ff */
[----:B------:R-:W-:Y:S02]  /*150d0*/  @!P0 LEA.HI.X R9, R155, R12, R156, 0x2, P4 ;  /* 0x0000000c9b098211 */ /* 0x000fe400020f149c */
[-C--:B0-----:R-:W-:Y:S02]  /*150e0*/  @!P2 LEA R6, P3, R159, R0.reuse, 0x2 ;  /* 0x000000009f06a211 */ /* 0x081fe400078610ff */
[----:B-1----:R-:W-:Y:S02]  /*150f0*/  @!P1 LEA R4, P6, R157, R0, 0x2 ;  /* 0x000000009d049211 */ /* 0x002fe400078c10ff */
[----:B------:R-:W-:Y:S02]  /*15100*/  @!P2 LEA.HI.X R7, R159, R12, R160, 0x2, P3 ;  /* 0x0000000c9f07a211 */ /* 0x000fe400018f14a0 */
[----:B------:R-:W-:Y:S02]  /*15110*/  @!P5 LEA R10, P3, R153, R0, 0x2 ;  /* 0x00000000990ad211 */ /* 0x000fe400078610ff */
[-C--:B------:R-:W-:Y:S01]  /*15120*/  @!P1 LEA.HI.X R5, R157, R12.reuse, R158, 0x2, P6 ;  /* 0x0000000c9d059211 */ /* 0x080fe200030f149e */
[----:B------:R0:W-:Y:S01]  /*15130*/  @!P2 ST.E.64 desc[UR42][R6.64], R134 ;  /* 0x000000860600a985 */ /* 0x0001e2000c101b2a */
[----:B------:R-:W-:-:S03]  /*15140*/  @!P5 LEA.HI.X R11, R153, R12, R154, 0x2, P3 ;  /* 0x0000000c990bd211 */ /* 0x000fc600018f149a */
[----:B------:R0:W-:Y:S04]  /*15150*/  @!P1 ST.E.64 desc[UR42][R4.64], R138 ;  /* 0x0000008a04009985 */ /* 0x0001e8000c101b2a */
[----:B------:R0:W-:Y:S01]  /*15160*/  @!P0 ST.E.64 desc[UR42][R8.64], R142 ;  /* 0x0000008e08008985 */ /* 0x0001e2000c101b2a */
[----:B------:R-:W-:-:S03]  /*15170*/  ISETP.GE.AND P0, PT, R84, UR4, PT ;  /* 0x0000000454007c0c */ /* 0x000fc6000bf06270 */
[----:B------:R0:W-:Y:S10]  /*15180*/  @!P5 ST.E.64 desc[UR42][R10.64], R146 ;  /* 0x000000920a00d985 */ /* 0x0001f4000c101b2a */
[----:B------:R-:W-:Y:S05]  /*15190*/  @P0 BRA `(.L_x_4576) ;  /* 0x0000001000240947 */ /* 0x000fea0003800000 */
[----:B0-----:R-:W-:-:S04]  /*151a0*/  LEA R4, P0, R84, R0, 0x2 ;  /* 0x0000000054047211 */ /* 0x001fc800078010ff */
[----:B------:R-:W-:-:S05]  /*151b0*/  LEA.HI.X R5, R84, R12, R152, 0x2, P0 ;  /* 0x0000000c54057211 */ /* 0x000fca00000f1498 */
[----:B------:R0:W-:Y:S01]  /*151c0*/  ST.E.64 desc[UR42][R4.64], R150 ;  /* 0x0000009604007985 */ /* 0x0001e2000c101b2a */
[----:B------:R-:W-:Y:S05]  /*151d0*/  BRA `(.L_x_4576) ;  /* 0x0000001000147947 */ /* 0x000fea0003800000 */
.L_x_4570:
[----:B------:R-:W2:Y:S01]  /*151e0*/  LDL.LU R6, [R1+0x3c] ;  /* 0x00003c0001067983 */ /* 0x000ea20000300800 */
[----:B------:R-:W-:Y:S01]  /*151f0*/  ULDC.64 UR6, c[0x0][0xd08] ;  /* 0x0003420000067ab9 */ /* 0x000fe20000000a00 */
[----:B------:R-:W-:Y:S02]  /*15200*/  ULDC.64 UR4, c[0x0][0xd00] ;  /* 0x0003400000047ab9 */ /* 0x000fe40000000a00 */
[----:B------:R-:W3:Y:S04]  /*15210*/  LDL.LU R0, [R1+0x40] ;  /* 0x0000400001007983 */ /* 0x000ee80000300800 */
[----:B------:R-:W4:Y:S01]  /*15220*/  LDL R9, [R1+0x38] ;  /* 0x0000380001097983 */ /* 0x000f220000100800 */
[----:B------:R-:W-:Y:S01]  /*15230*/  ISETP.NE.U32.AND P1, PT, RZ, UR6, PT ;  /* 0x00000006ff007c0c */ /* 0x000fe2000bf25070 */
[----:B------:R-:W-:Y:S01]  /*15240*/  IMAD.MOV.U32 R3, RZ, RZ, RZ ;  /* 0x000000ffff037224 */ /* 0x000fe200078e00ff */
[----:B------:R-:W-:-:S02]  /*15250*/  ISETP.NE.U32.AND P0, PT, RZ, UR4, PT ;  /* 0x00000004ff007c0c */ /* 0x000fc4000bf05070 */
[----:B------:R-:W-:Y:S02]  /*15260*/  ISETP.NE.AND.EX P1, PT, RZ, UR7, PT, P1 ;  /* 0x00000007ff007c0c */ /* 0x000fe4000bf25310 */
[----:B------:R-:W-:Y:S01]  /*15270*/  ISETP.NE.AND.EX P0, PT, RZ, UR5, PT, P0 ;  /* 0x00000005ff007c0c */ /* 0x000fe2000bf05300 */
[----:B------:R-:W0:Y:S01]  /*15280*/  S2R R8, SR_TID.X ;  /* 0x0000000000087919 */ /* 0x000e220000002100 */
[----:B--2---:R-:W-:-:S04]  /*15290*/  IADD3 R4, P2, R6, UR4, RZ ;  /* 0x0000000406047c10 */ /* 0x004fc8000ff5e0ff */
[----:B---3--:R-:W-:-:S05]  /*152a0*/  IADD3.X R5, R0, UR5, RZ, P2, !PT ;  /* 0x0000000500057c10 */ /* 0x008fca00097fe4ff */
[----:B------:R-:W-:Y:S01]  /*152b0*/  @P1 IADD3 R6, P2, R6, UR6, RZ ;  /* 0x0000000606061c10 */ /* 0x000fe2000ff5e0ff */
[----:B------:R-:W-:Y:S01]  /*152c0*/  ULDC UR4, c[0x0][0xb88] ;  /* 0x0002e20000047ab9 */ /* 0x000fe20000000800 */
[----:B------:R2:W5:Y:S02]  /*152d0*/  @P0 LDG.E R3, desc[UR42][R4.64] ;  /* 0x0000002a04030981 */ /* 0x000564000c1e1900 */
[----:B------:R-:W-:Y:S01]  /*152e0*/  @P1 IADD3.X R7, R0, UR7, RZ, P2, !PT ;  /* 0x0000000700071c10 */ /* 0x000fe200097fe4ff */
[----:B------:R-:W-:-:S06]  /*152f0*/  IMAD.U32 R0, RZ, RZ, UR4 ;  /* 0x00000004ff007e24 */ /* 0x000fcc000f8e00ff */
[----:B------:R2:W5:Y:S01]  /*15300*/  @P1 LDG.E R0, desc[UR42][R6.64] ;  /* 0x0000002a06001981 */ /* 0x000562000c1e1900 */
[----:B----4-:R-:W-:Y:S01]  /*15310*/  ISETP.NE.AND P2, PT, R9, RZ, PT ;  /* 0x000000ff0900720c */ /* 0x010fe20003f45270 */
[----:B0-----:R-:W-:-:S05]  /*15320*/  VIADD R32, R8, 0xffffff80 ;  /* 0xffffff8008207836 */ /* 0x001fca0000000000 */
[----:B------:R-:W-:-:S07]  /*15330*/  ISETP.GT.AND P3, PT, R32, 0x3f, PT ;  /* 0x0000003f2000780c */ /* 0x000fce0003f64270 */
[----:B------:R-:W0:Y:S02]  /*15340*/  @!P2 LDC R9, c[0x0][0xbd4] ;  /* 0x0002f500ff09ab82 */ /* 0x000e240000000800 */
[----:B0-----:R2:W-:Y:S01]  /*15350*/  @!P2 STL [R1+0x38], R9 ;  /* 0x000038090100a387 */ /* 0x0015e20000100800 */
[----:B------:R-:W-:Y:S01]  /*15360*/  ISETP.GT.AND P2, PT, R9, 0x1, PT ;  /* 0x000000010900780c */ /* 0x000fe20003f44270 */
[----:B------:R-:W-:-:S12]  /*15370*/  @P1 BRA `(.L_x_4579) ;  /* 0x0000000000101947 */ /* 0x000fd80003800000 */
[----:B------:R-:W-:Y:S05]  /*15380*/  @!P0 BRA `(.L_x_4579) ;  /* 0x00000000000c8947 */ /* 0x000fea0003800000 */
[----:B--2---:R-:W2:Y:S04]  /*15390*/  LDG.E R7, desc[UR42][R4.64] ;  /* 0x0000002a04077981 */ /* 0x004ea8000c1e1900 */
[----:B-----5:R-:W2:Y:S02]  /*153a0*/  LDG.E R0, desc[UR42][R4.64+0x4] ;  /* 0x0000042a04007981 */ /* 0x020ea4000c1e1900 */
[----:B--2---:R-:W-:-:S07]  /*153b0*/  IMAD.IADD R0, R0, 0x1, -R7 ;  /* 0x0000000100007824 */ /* 0x004fce00078e0a07 */
.L_x_4579:
[----:B--2---:R-:W2:Y:S04]  /*153c0*/  LDL.LU R5, [R1+0x34] ;  /* 0x0000340001057983 */ /* 0x004ea80000300800 */
[----:B------:R-:W3:Y:S01]  /*153d0*/  LDL.LU R4, [R1+0x50] ;  /* 0x0000500001047983 */ /* 0x000ee20000300800 */
[----:B------:R-:W-:Y:S01]  /*153e0*/  BSSY B1, `(.L_x_4580) ;  /* 0x0000039000017945 */ /* 0x000fe20003800000 */
[----:B-----5:R-:W-:Y:S02]  /*153f0*/  SHF.R.S32.HI R26, RZ, 0x1f, R3 ;  /* 0x0000001fff1a7819 */ /* 0x020fe40000011403 */
[----:B--2---:R-:W-:Y:S02]  /*15400*/  SEL R29, R5, RZ, !P0 ;  /* 0x000000ff051d7207 */ /* 0x004fe40004000000 */
[----:B---3--:R-:W-:Y:S01]  /*15410*/  SEL R28, R4, RZ, !P0 ;  /* 0x000000ff041c7207 */ /* 0x008fe20004000000 */
[----:B------:R-:W-:Y:S06]  /*15420*/  @P3 BRA `(.L_x_4581) ;  /* 0x0000000000d03947 */ /* 0x000fec0003800000 */
[----:B------:R-:W2:Y:S01]  /*15430*/  LDL R5, [R1+0x44] ;  /* 0x0000440001057983 */ /* 0x000ea20000100800 */
[----:B------:R-:W0:Y:S01]  /*15440*/  LDC R31, c[0x0][0xce8] ;  /* 0x00033a00ff1f7b82 */ /* 0x000e220000000800 */
[----:B------:R-:W2:Y:S02]  /*15450*/  S2R R4, SR_TID.X ;  /* 0x0000000000047919 */ /* 0x000ea40000002100 */
[----:B--2---:R-:W-:Y:S02]  /*15460*/  IMAD R4, R5, 0x40, R4 ;  /* 0x0000004005047824 */ /* 0x004fe400078e0204 */
[----:B0-----:R-:W-:Y:S02]  /*15470*/  IMAD R5, R0, R31, RZ ;  /* 0x0000001f00057224 */ /* 0x001fe400078e02ff */
[----:B------:R-:W-:-:S05]  /*15480*/  VIADD R30, R4, 0xffffff80 ;  /* 0xffffff80041e7836 */ /* 0x000fca0000000000 */
[----:B------:R-:W-:-:S13]  /*15490*/  ISETP.GE.AND P0, PT, R30, R5, PT ;  /* 0x000000051e00720c */ /* 0x000fda0003f06270 */
[----:B------:R-:W-:Y:S05]  /*154a0*/  @P0 BRA `(.L_x_4581) ;  /* 0x0000000000b00947 */ /* 0x000fea0003800000 */
[----:B------:R-:W2:Y:S01]  /*154b0*/  LDL.LU R33, [R1+0x48] ;  /* 0x0000480001217983 */ /* 0x000ea20000300800 */
[----:B------:R-:W-:Y:S01]  /*154c0*/  IMAD.MOV.U32 R24, RZ, RZ, 0xab8 ;  /* 0x00000ab8ff187424 */ /* 0x000fe200078e00ff */
[----:B------:R-:W-:Y:S01]  /*154d0*/  ISETP.GT.AND P0, PT, R9, 0x1, PT ;  /* 0x000000010900780c */ /* 0x000fe20003f04270 */
[----:B------:R-:W0:Y:S01]  /*154e0*/  LDC.64 R10, c[0x0][0xca8] ;  /* 0x00032a00ff0a7b82 */ /* 0x000e220000000a00 */
[----:B------:R-:W-:Y:S01]  /*154f0*/  ISETP.NE.AND P1, PT, R31, 0x1, PT ;  /* 0x000000011f00780c */ /* 0x000fe20003f25270 */
[----:B------:R-:W-:Y:S01]  /*15500*/  IMAD.MOV.U32 R21, RZ, RZ, R30 ;  /* 0x000000ffff157224 */ /* 0x000fe200078e001e */
[----:B------:R-:W-:-:S05]  /*15510*/  SEL R24, R24, 0xa78, P0 ;  /* 0x00000a7818187807 */ /* 0x000fca0000000000 */
[----:B------:R-:W3:Y:S08]  /*15520*/  LDC.64 R4, c[0x0][R24+0x220] ;  /* 0x0000880018047b82 */ /* 0x000ef00000000a00 */
[----:B-1----:R-:W1:Y:S08]  /*15530*/  LDC.64 R12, c[0x0][R24+0x218] ;  /* 0x00008600180c7b82 */ /* 0x002e700000000a00 */
[----:B------:R-:W4:Y:S08]  /*15540*/  LDC.64 R6, c[0x0][R24+0x228] ;  /* 0x00008a0018067b82 */ /* 0x000f300000000a00 */
[----:B------:R-:W5:Y:S08]  /*15550*/  @P1 LDC R15, c[0x0][0xcec] ;  /* 0x00033b00ff0f1b82 */ /* 0x000f700000000800 */
[----:B------:R-:W4:Y:S08]  /*15560*/  LDC.64 R8, c[0x0][R24+0x210] ;  /* 0x0000840018087b82 */ /* 0x000f300000000a00 */
[----:B------:R-:W4:Y:S01]  /*15570*/  @P1 LDC R27, c[0x0][0xcf0] ;  /* 0x00033c00ff1b1b82 */ /* 0x000f220000000800 */
[----:B-----5:R-:W-:-:S07]  /*15580*/  @P1 IMAD.HI.U32 R20, R30, R15, RZ ;  /* 0x0000000f1e141227 */ /* 0x020fce00078e00ff */
[----:B0-----:R-:W0:Y:S01]  /*15590*/  @!P0 LDC R10, c[0x0][0xc50] ;  /* 0x00031400ff0a8b82 */ /* 0x001e220000000800 */
[-C--:B---3--:R-:W-:Y:S02]  /*155a0*/  IMAD R5, R5, R29.reuse, RZ ;  /* 0x0000001d05057224 */ /* 0x088fe400078e02ff */
[----:B------:R-:W-:-:S05]  /*155b0*/  IMAD.WIDE.U32 R14, R4, R29, RZ ;  /* 0x0000001d040e7225 */ /* 0x000fca00078e00ff */
[----:B------:R-:W3:Y:S01]  /*155c0*/  @!P0 LDC R11, c[0x0][0xc54] ;  /* 0x00031500ff0b8b82 */ /* 0x000ee20000000800 */
[-C--:B-1----:R-:W-:Y:S02]  /*155d0*/  IMAD R25, R13, R184.reuse, RZ ;  /* 0x000000b80d197224 */ /* 0x082fe400078e02ff */
        /* <DEDUP_REMOVED lines=23> */
[----:B---3--:R-:W-:-:S05]  /*15750*/  LEA.HI.X R11, R6, R11, R4, 0x2, P0 ;  /* 0x0000000b060b7211 */ /* 0x008fca00000f1404 */
[----:B------:R0:W-:Y:S02]  /*15760*/  STG.E desc[UR42][R10.64], R5 ;  /* 0x000000050a007986 */ /* 0x0001e4000c10192a */
.L_x_4581:
[----:B------:R-:W-:Y:S05]  /*15770*/  BSYNC B1 ;  /* 0x0000000000017941 */ /* 0x000fea0003800000 */
.L_x_4580:
[----:B------:R-:W-:Y:S05]  /*15780*/  @P2 BRA `(.L_x_4576) ;  /* 0x0000000800a82947 */ /* 0x000fea0003800000 */
[----:B0-----:R-:W2:Y:S01]  /*15790*/  LDL.LU R10, [R1+0x44] ;  /* 0x00004400010a7983 */ /* 0x001ea20000300800 */
[----:B------:R-:W0:Y:S01]  /*157a0*/  LDC R11, c[0x0][0xce8] ;  /* 0x00033a00ff0b7b82 */ /* 0x000e220000000800 */
[----:B------:R-:W-:Y:S01]  /*157b0*/  ULDC.64 UR4, c[0x0][0xba0] ;  /* 0x0002e80000047ab9 */ /* 0x000fe20000000a00 */
[----:B------:R-:W-:Y:S01]  /*157c0*/  SHF.R.S32.HI R9, RZ, 0x1f, R32 ;  /* 0x0000001fff097819 */ /* 0x000fe20000011420 */
[----:B------:R-:W-:Y:S01]  /*157d0*/  IMAD R6, R26, UR4, RZ ;  /* 0x000000041a067c24 */ /* 0x000fe2000f8e02ff */
[----:B------:R-:W-:Y:S01]  /*157e0*/  BSSY B1, `(.L_x_4582) ;  /* 0x0000080000017945 */ /* 0x000fe20003800000 */
[----:B------:R-:W-:-:S04]  /*157f0*/  IMAD.WIDE.U32 R4, R3, UR4, RZ ;  /* 0x0000000403047c25 */ /* 0x000fc8000f8e00ff */
[----:B------:R-:W-:Y:S01]  /*15800*/  IMAD R7, R3, UR5, R6 ;  /* 0x0000000503077c24 */ /* 0x000fe2000f8e0206 */
[----:B------:R-:W-:Y:S01]  /*15810*/  LEA.HI R6, R9, R32, RZ, 0x3 ;  /* 0x0000002009067211 */ /* 0x000fe200078f18ff */
[----:B------:R-:W3:Y:S01]  /*15820*/  LDC R3, c[0x0][0xbc8] ;  /* 0x0002f200ff037b82 */ /* 0x000ee20000000800 */
[----:B------:R-:W-:Y:S01]  /*15830*/  ULDC.64 UR4, c[0x0][0xbe8] ;  /* 0x0002fa0000047ab9 */ /* 0x000fe20000000a00 */
[----:B------:R-:W-:Y:S01]  /*15840*/  IMAD.IADD R5, R5, 0x1, R7 ;  /* 0x0000000105057824 */ /* 0x000fe200078e0207 */
[----:B------:R-:W-:Y:S01]  /*15850*/  LOP3.LUT R7, R6, 0xfffffff8, RZ, 0xc0, !PT ;  /* 0xfffffff806077812 */ /* 0x000fe200078ec0ff */
[----:B------:R-:W-:Y:S01]  /*15860*/  VIADD R40, R192, 0x40 ;  /* 0x00000040c0287836 */ /* 0x000fe20000000000 */
[----:B------:R-:W-:Y:S01]  /*15870*/  SHF.R.S32.HI R20, RZ, 0x3, R6 ;  /* 0x00000003ff147819 */ /* 0x000fe20000011406 */
[----:B------:R-:W-:-:S04]  /*15880*/  IMAD.WIDE.U32 R4, R184, UR4, R4 ;  /* 0x00000004b8047c25 */ /* 0x000fc8000f8e0004 */
[----:B------:R-:W-:Y:S02]  /*15890*/  IMAD.IADD R7, R32, 0x1, -R7 ;  /* 0x0000000120077824 */ /* 0x000fe400078e0a07 */
[----:B------:R-:W-:Y:S01]  /*158a0*/  IMAD R5, R184, UR5, R5 ;  /* 0x00000005b8057c24 */ /* 0x000fe2000f8e0205 */
[----:B0-----:R-:W-:Y:S01]  /*158b0*/  ISETP.NE.AND P0, PT, R11, 0x1, PT ;  /* 0x000000010b00780c */ /* 0x001fe20003f05270 */
[----:B------:R-:W-:Y:S01]  /*158c0*/  IMAD R8, R7, 0x20, R20 ;  /* 0x0000002007087824 */ /* 0x000fe200078e0214 */
[----:B------:R-:W-:Y:S01]  /*158d0*/  ULDC.64 UR4, c[0x0][0xbf0] ;  /* 0x0002fc0000047ab9 */ /* 0x000fe20000000a00 */
[----:B------:R-:W-:Y:S02]  /*158e0*/  VIADD R38, R192, 0x80 ;  /* 0x00000080c0267836 */ /* 0x000fe40000000000 */
[----:B------:R-:W-:Y:S02]  /*158f0*/  IMAD R6, R28, UR4, RZ ;  /* 0x000000041c067c24 */ /* 0x000fe4000f8e02ff */
[----:B------:R-:W-:Y:S01]  /*15900*/  IMAD.WIDE.U32 R4, R29, UR4, R4 ;  /* 0x000000041d047c25 */ /* 0x000fe2000f8e0004 */
[----:B---3--:R-:W-:-:S03]  /*15910*/  ISETP.GE.AND P1, PT, R40, R3, PT ;  /* 0x000000032800720c */ /* 0x008fc60003f26270 */
[----:B------:R-:W-:Y:S02]  /*15920*/  IMAD R7, R29, UR5, R6 ;  /* 0x000000051d077c24 */ /* 0x000fe4000f8e0206 */
[----:B------:R-:W0:Y:S01]  /*15930*/  @P0 LDC R9, c[0x0][0xcec] ;  /* 0x00033b00ff090b82 */ /* 0x000e220000000800 */
[C---:B------:R-:W-:Y:S01]  /*15940*/  ISETP.GE.AND P2, PT, R192.reuse, R3, PT ;  /* 0x00000003c000720c */ /* 0x040fe20003f46270 */
[C---:B------:R-:W-:Y:S01]  /*15950*/  VIADD R36, R192.reuse, 0xc0 ;  /* 0x000000c0c0247836 */ /* 0x040fe20000000000 */
[----:B------:R-:W-:Y:S01]  /*15960*/  ULDC.64 UR4, c[0x0][0xbe0] ;  /* 0x0002f80000047ab9 */ /* 0x000fe20000000a00 */
[----:B------:R-:W-:Y:S02]  /*15970*/  IMAD.IADD R5, R5, 0x1, R7 ;  /* 0x0000000105057824 */ /* 0x000fe400078e0207 */
[----:B------:R-:W-:Y:S02]  /*15980*/  VIADD R34, R192, 0x100 ;  /* 0x00000100c0227836 */ /* 0x000fe40000000000 */
[----:B------:R-:W3:Y:S01]  /*15990*/  @P0 LDC R13, c[0x0][0xcf0] ;  /* 0x00033c00ff0d0b82 */ /* 0x000ee20000000800 */
[----:B------:R-:W-:-:S02]  /*159a0*/  IMAD R21, R0, R11, RZ ;  /* 0x0000000b00157224 */ /* 0x000fc400078e02ff */
[C---:B------:R-:W-:Y:S02]  /*159b0*/  VIADD R31, R192.reuse, 0x140 ;  /* 0x00000140c01f7836 */ /* 0x040fe40000000000 */
[C---:B------:R-:W-:Y:S02]  /*159c0*/  VIADD R27, R192.reuse, 0x180 ;  /* 0x00000180c01b7836 */ /* 0x040fe40000000000 */
[C---:B------:R-:W-:Y:S02]  /*159d0*/  VIADD R24, R192.reuse, 0x1c0 ;  /* 0x000001c0c0187836 */ /* 0x040fe40000000000 */
[C---:B------:R-:W-:Y:S02]  /*159e0*/  VIADD R25, R192.reuse, 0x1c0 ;  /* 0x000001c0c0197836 */ /* 0x040fe40000000000 */
        /* <DEDUP_REMOVED lines=10> */
[----:B------:R-:W-:-:S02]  /*15a90*/  SHF.R.S32.HI R37, RZ, 0x1f, R37 ;  /* 0x0000001fff257819 */ /* 0x000fc40000011425 */
[----:B------:R-:W-:Y:S02]  /*15aa0*/  SHF.R.S32.HI R39, RZ, 0x1f, R39 ;  /* 0x0000001fff277819 */ /* 0x000fe40000011427 */
[----:B------:R-:W-:Y:S01]  /*15ab0*/  SHF.R.S32.HI R41, RZ, 0x1f, R41 ;  /* 0x0000001fff297819 */ /* 0x000fe20000011429 */
[C---:B--2---:R-:W-:Y:S02]  /*15ac0*/  IMAD R8, R10.reuse, 0x40, R8 ;  /* 0x000000400a087824 */ /* 0x044fe400078e0208 */
[----:B------:R-:W-:Y:S01]  /*15ad0*/  IMAD R20, R10, 0x40, R20 ;  /* 0x000000400a147824 */ /* 0x000fe200078e0214 */
[----:B------:R-:W-:Y:S01]  /*15ae0*/  SEL R10, RZ, 0xffffffff, P1 ;  /* 0xffffffffff0a7807 */ /* 0x000fe20000800000 */
[----:B0-----:R-:W-:Y:S01]  /*15af0*/  @P0 IMAD.HI.U32 R6, R8, R9, RZ ;  /* 0x0000000908060227 */ /* 0x001fe200078e00ff */
[----:B------:R-:W-:Y:S02]  /*15b00*/  ISETP.GE.AND P1, PT, R38, R3, PT ;  /* 0x000000032600720c */ /* 0x000fe40003f26270 */
[----:B------:R-:W-:Y:S01]  /*15b10*/  SEL R9, RZ, 0x1, P2 ;  /* 0x00000001ff097807 */ /* 0x000fe20001000000 */
[----:B------:R-:W-:Y:S01]  /*15b20*/  IMAD.MOV.U32 R7, RZ, RZ, R8 ;  /* 0x000000ffff077224 */ /* 0x000fe200078e0008 */
[----:B---3--:R-:W-:Y:S01]  /*15b30*/  @P0 SHF.R.U32.HI R7, RZ, R13, R6 ;  /* 0x0000000dff070219 */ /* 0x008fe20000011606 */
[----:B------:R-:W-:Y:S01]  /*15b40*/  IMAD.SHL.U32 R10, R10, 0x2, RZ ;  /* 0x000000020a0a7824 */ /* 0x000fe200078e00ff */
[----:B-1----:R-:W-:-:S02]  /*15b50*/  SEL R12, RZ, 0xffffffff, P1 ;  /* 0xffffffffff0c7807 */ /* 0x002fc40000800000 */
[----:B------:R-:W-:Y:S01]  /*15b60*/  SHF.R.S32.HI R6, RZ, 0x1f, R7 ;  /* 0x0000001fff067819 */ /* 0x000fe20000011407 */
[----:B------:R-:W-:Y:S01]  /*15b70*/  IMAD.WIDE.U32 R4, R7, UR4, R4 ;  /* 0x0000000407047c25 */ /* 0x000fe2000f8e0004 */
[----:B------:R-:W-:Y:S02]  /*15b80*/  LOP3.LUT R10, R10, 0x2, R9, 0xe2, !PT ;  /* 0x000000020a0a7812 */ /* 0x000fe400078ee209 */
[-C--:B------:R-:W-:Y:S01]  /*15b90*/  ISETP.GE.AND P0, PT, R36, R3.reuse, PT ;  /* 0x000000032400720c */ /* 0x080fe20003f06270 */
[----:B------:R-:W-:Y:S01]  /*15ba0*/  IMAD.MOV R9, RZ, RZ, -R7 ;  /* 0x000000ffff097224 */ /* 0x000fe200078e0a07 */
[-C--:B------:R-:W-:Y:S01]  /*15bb0*/  ISETP.GE.AND P1, PT, R34, R3.reuse, PT ;  /* 0x000000032200720c */ /* 0x080fe20003f26270 */
[----:B------:R-:W-:Y:S01]  /*15bc0*/  IMAD.SHL.U32 R13, R12, 0x4, RZ ;  /* 0x000000040c0d7824 */ /* 0x000fe200078e00ff */
[----:B------:R-:W-:Y:S01]  /*15bd0*/  SEL R0, RZ, 0xffffffff, P0 ;  /* 0xffffffffff007807 */ /* 0x000fe20000000000 */
[----:B------:R-:W-:Y:S01]  /*15be0*/  IMAD R6, R6, UR4, RZ ;  /* 0x0000000406067c24 */ /* 0x000fe2000f8e02ff */
[----:B------:R-:W-:Y:S01]  /*15bf0*/  ISETP.GE.AND P0, PT, R31, R3, PT ;  /* 0x000000031f00720c */ /* 0x000fe20003f06270 */
[----:B------:R-:W-:Y:S01]  /*15c00*/  IMAD R9, R11, R9, R8 ;  /* 0x000000090b097224 */ /* 0x000fe200078e0208 */
[----:B------:R-:W-:Y:S01]  /*15c10*/  LOP3.LUT R10, R13, 0x4, R10, 0xe2, !PT ;  /* 0x000000040d0a7812 */ /* 0x000fe200078ee20a */
[----:B------:R-:W-:Y:S01]  /*15c20*/  IMAD R11, R7, UR5, R6 ;  /* 0x00000005070b7c24 */ /* 0x000fe2000f8e0206 */
[----:B------:R-:W-:Y:S01]  /*15c30*/  SEL R6, RZ, 0xffffffff, P1 ;  /* 0xffffffffff067807 */ /* 0x000fe20000800000 */
[----:B------:R-:W-:Y:S01]  /*15c40*/  IMAD.SHL.U32 R13, R0, 0x8, RZ ;  /* 0x00000008000d7824 */ /* 0x000fe200078e00ff */
[----:B------:R-:W-:Y:S01]  /*15c50*/  SHF.R.S32.HI R0, RZ, 0x1f, R9 ;  /* 0x0000001fff007819 */ /* 0x000fe20000011409 */
[----:B------:R-:W-:Y:S01]  /*15c60*/  ULDC.64 UR4, c[0x0][0xbd8] ;  /* 0x0002f60000047ab9 */ /* 0x000fe20000000a00 */
[----:B------:R-:W-:Y:S01]  /*15c70*/  IMAD.IADD R5, R5, 0x1, R11 ;  /* 0x0000000105057824 */ /* 0x000fe200078e020b */
[-C--:B------:R-:W-:Y:S01]  /*15c80*/  ISETP.GE.AND P2, PT, R24, R3.reuse, PT ;  /* 0x000000031800720c */ /* 0x080fe20003f46270 */
[----:B------:R-:W-:Y:S01]  /*15c90*/  IMAD.SHL.U32 R7, R6, 0x10, RZ ;  /* 0x0000001006077824 */ /* 0x000fe200078e00ff */
[----:B------:R-:W-:Y:S01]  /*15ca0*/  LOP3.LUT R10, R13, 0x8, R10, 0xe2, !PT ;  /* 0x000000080d0a7812 */ /* 0x000fe200078ee20a */
[----:B------:R-:W-:Y:S01]  /*15cb0*/  IMAD R0, R0, UR4, RZ ;  /* 0x0000000400007c24 */ /* 0x000fe2000f8e02ff */
[----:B------:R-:W-:Y:S01]  /*15cc0*/  SEL R6, RZ, 0xffffffff, P0 ;  /* 0xffffffffff067807 */ /* 0x000fe20000000000 */
[----:B------:R-:W-:Y:S01]  /*15cd0*/  IMAD.WIDE.U32 R4, R9, UR4, R4 ;  /* 0x0000000409047c25 */ /* 0x000fe2000f8e0004 */
[----:B------:R-:W-:-:S02]  /*15ce0*/  ISETP.GE.AND P0, PT, R27, R3, PT ;  /* 0x000000031b00720c */ /* 0x000fc40003f06270 */
[----:B------:R-:W-:Y:S01]  /*15cf0*/  LOP3.LUT R10, R7, 0x10, R10, 0xe2, !PT ;  /* 0x00000010070a7812 */ /* 0x000fe200078ee20a */
[----:B------:R-:W-:Y:S01]  /*15d00*/  IMAD R7, R9, UR5, R0 ;  /* 0x0000000509077c24 */ /* 0x000fe2000f8e0200 */
[----:B------:R-:W-:Y:S01]  /*15d10*/  SEL R9, RZ, 0x40, P0 ;  /* 0x00000040ff097807 */ /* 0x000fe20000000000 */
[----:B------:R-:W-:Y:S01]  /*15d20*/  IMAD.SHL.U32 R11, R6, 0x20, RZ ;  /* 0x00000020060b7824 */ /* 0x000fe200078e00ff */
[----:B------:R-:W-:Y:S01]  /*15d30*/  ISETP.GE.AND P0, PT, R20, R21, PT ;  /* 0x000000151400720c */ /* 0x000fe20003f06270 */
[----:B------:R-:W-:Y:S01]  /*15d40*/  ULDC.64 UR4, c[0x0][0xb80] ;  /* 0x0002e00000047ab9 */ /* 0x000fe20000000a00 */
[----:B------:R-:W-:Y:S01]  /*15d50*/  IMAD.IADD R5, R5, 0x1, R7 ;  /* 0x0000000105057824 */ /* 0x000fe200078e0207 */
[C---:B------:R-:W-:Y:S02]  /*15d60*/  LEA R12, P1, R4.reuse, UR4, 0x1 ;  /* 0x00000004040c7c11 */ /* 0x040fe4000f8208ff */
[----:B------:R-:W-:Y:S02]  /*15d70*/  LOP3.LUT R10, R11, 0x20, R10, 0xe2, !PT ;  /* 0x000000200b0a7812 */ /* 0x000fe400078ee20a */
[----:B------:R-:W-:-:S02]  /*15d80*/  LEA.HI.X R13, R4, UR5, R5, 0x1, P1 ;  /* 0x00000005040d7c11 */ /* 0x000fc400088f0c05 */
[----:B------:R-:W-:Y:S02]  /*15d90*/  LOP3.LUT R14, R10, R9, RZ, 0xfc, !PT ;  /* 0x000000090a0e7212 */ /* 0x000fe400078efcff */
[----:B------:R-:W-:Y:S01]  /*15da0*/  SEL R7, RZ, 0x80, P2 ;  /* 0x00000080ff077807 */ /* 0x000fe20001000000 */
[----:B------:R0:W1:Y:S03]  /*15db0*/  SHFL.IDX PT, R10, R12, RZ, 0x181f ;  /* 0x00181fff0c0a7589 */ /* 0x00006600000e0000 */
[----:B------:R-:W-:Y:S01]  /*15dc0*/  LOP3.LUT R15, R14, R7, RZ, 0xfc, !PT ;  /* 0x000000070e0f7212 */ /* 0x000fe200078efcff */
[----:B------:R0:W2:Y:S01]  /*15dd0*/  SHFL.IDX PT, R11, R13, RZ, 0x181f ;  /* 0x00181fff0d0b7589 */ /* 0x0000a200000e0000 */
[----:B------:R-:W-:Y:S05]  /*15de0*/  @P0 BRA `(.L_x_4583) ;  /* 0x00000000007c0947 */ /* 0x000fea0003800000 */
        /* <DEDUP_REMOVED lines=31> */
.L_x_4583:
[----:B------:R-:W-:Y:S05]  /*15fe0*/  BSYNC B1 ;  /* 0x0000000000017941 */ /* 0x000fea0003800000 */
.L_x_4582:
[----:B------:R-:W-:Y:S01]  /*15ff0*/  VIADD R0, R20, 0x20 ;  /* 0x0000002014007836 */ /* 0x000fe20000000000 */
[----:B--23--:R2:W3:Y:S04]  /*16000*/  SHFL.IDX PT, R11, R13, 0x1, 0x181f ;  /* 0x00381f000d0b7f89 */ /* 0x00c4e800000e0000 */
[----:B------:R-:W-:Y:S01]  /*16010*/  ISETP.GE.AND P0, PT, R0, R21, PT ;  /* 0x000000150000720c */ /* 0x000fe20003f06270 */
[----:B-1----:R2:W4:-:S12]  /*16020*/  SHFL.IDX PT, R10, R12, 0x1, 0x181f ;  /* 0x00381f000c0a7f89 */ /* 0x00251800000e0000 */
[----:B--2---:R-:W-:Y:S05]  /*16030*/  @P0 BRA `(.L_x_4576) ;  /* 0x00000000007c0947 */ /* 0x004fea0003800000 */
[-C--:B------:R-:W-:Y:S02]  /*16040*/  ISETP.GE.AND P6, PT, R192, R3.reuse, PT ;  /* 0x00000003c000720c */ /* 0x080fe40003fc6270 */
[-C--:B------:R-:W-:Y:S02]  /*16050*/  ISETP.GE.AND P5, PT, R40, R3.reuse, PT ;  /* 0x000000032800720c */ /* 0x080fe40003fa6270 */
[-C--:B------:R-:W-:Y:S02]  /*16060*/  ISETP.GE.AND P4, PT, R38, R3.reuse, PT ;  /* 0x000000032600720c */ /* 0x080fe40003f86270 */
[-C--:B------:R-:W-:Y:S02]  /*16070*/  ISETP.GE.AND P3, PT, R36, R3.reuse, PT ;  /* 0x000000032400720c */ /* 0x080fe40003f66270 */
[-C--:B------:R-:W-:Y:S02]  /*16080*/  ISETP.GE.AND P2, PT, R34, R3.reuse, PT ;  /* 0x000000032200720c */ /* 0x080fe40003f46270 */
[----:B------:R-:W-:-:S03]  /*16090*/  ISETP.GE.AND P1, PT, R31, R3, PT ;  /* 0x000000031f00720c */ /* 0x000fc60003f26270 */
[----:B---34-:R-:W-:Y:S02]  /*160a0*/  @!P6 IMAD.WIDE R6, R192, 0x2, R10 ;  /* 0x00000002c006e825 */ /* 0x018fe400078e020a */
        /* <DEDUP_REMOVED lines=24> */
.L_x_4576:
[----:B------:R-:W-:Y:S05]  /*16230*/  BSYNC B0 ;  /* 0x0000000000007941 */ /* 0x000fea0003800000 */
.L_x_4569:
[----:B------:R-:W-:Y:S02]  /*16240*/  ULDC UR4, c[0x0][0xd3c] ;  /* 0x00034f0000047ab9 */ /* 0x000fe40000000800 */
[----:B------:R-:W-:-:S13]  /*16250*/  ISETP.GE.AND P0, PT, R87, UR4, PT ;  /* 0x0000000457007c0c */ /* 0x000fda000bf06270 */
[----:B------:R-:W-:Y:S05]  /*16260*/  @!P0 BRA `(.L_x_4584) ;  /* 0xfffffeb400cc8947 */ /* 0x000fea000383ffff */
[----:B------:R-:W-:Y:S05]  /*16270*/  BRA `(.L_x_4454) ;  /* 0x0000008800107947 */ /* 0x000fea0003800000 */
.L_x_4452:
        /* <DEDUP_REMOVED lines=16> */
.L_x_4585:
        /* <DEDUP_REMOVED lines=43> */
.L_x_4589:
        /* <DEDUP_REMOVED lines=37> */
.L_x_4587:
        /* <DEDUP_REMOVED lines=18> */
.L_x_4590:
        /* <DEDUP_REMOVED lines=37> */
[----:B------:R-:W-:Y:S02]  /*16bf0*/  IMAD.MOV.U32 R3, RZ, RZ, R4 ;  /* 0x000000ffff037224 */ /* 0x000fe400078e0004 */
[----:B------:R-:W-:Y:S02]  /*16c00*/  IMAD.MOV.U32 R4, RZ, RZ, R10 ;  /* 0x000000ffff047224 */ /* 0x000fe400078e000a */
[----:B------:R-:W-:-:S04]  /*16c10*/  IMAD.HI.U32 R2, R2, R3, RZ ;  /* 0x0000000302027227 */ /* 0x000fc800078e00ff */
[----:B------:R-:W-:Y:S01]  /*16c20*/  IMAD R4, R2, R4, R3 ;  /* 0x0000000402047224 */ /* 0x000fe200078e0203 */
[----:B------:R-:W-:Y:S01]  /*16c30*/  LOP3.LUT R3, R8, R9, RZ, 0x3c, !PT ;  /* 0x0000000908037212 */ /* 0x000fe200078e3cff */
[----:B------:R-:W-:-:S03]  /*16c40*/  IMAD R6, R6, R8, RZ ;  /* 0x0000000806067224 */ /* 0x000fc600078e02ff */
[----:B------:R-:W-:Y:S01]  /*16c50*/  ISETP.GT.U32.AND P1, PT, R5, R4, PT ;  /* 0x000000040500720c */ /* 0x000fe20003f24070 */
[----:B------:R-:W-:Y:S01]  /*16c60*/  IMAD.IADD R25, R25, 0x1, -R6 ;  /* 0x0000000119197824 */ /* 0x000fe200078e0a06 */
        /* <DEDUP_REMOVED lines=13> */
.L_x_4588:
[----:B------:R-:W-:Y:S02]  /*16d40*/  IMAD.MOV.U32 R25, RZ, RZ, RZ ;  /* 0x000000ffff197224 */ /* 0x000fe400078e00ff */
[----:B------:R-:W-:Y:S02]  /*16d50*/  IMAD.U32 R24, RZ, RZ, UR6 ;  /* 0x00000006ff187e24 */ /* 0x000fe4000f8e00ff */
[----:B------:R-:W-:-:S07]  /*16d60*/  IMAD.MOV.U32 R26, RZ, RZ, RZ ;  /* 0x000000ffff1a7224 */ /* 0x000fce00078e00ff */
.L_x_4591:
[----:B------:R-:W-:-:S13]  /*16d70*/  ISETP.NE.AND P0, PT, R7, RZ, PT ;  /* 0x000000ff0700720c */ /* 0x000fda0003f05270 */
[----:B------:R-:W0:Y:S01]  /*16d80*/  @!P0 S2R R3, SR_CgaCtaId ;  /* 0x0000000000038919 */ /* 0x000e220000008800 */
[----:B------:R-:W-:-:S04]  /*16d90*/  @!P0 MOV R2, 0x400 ;  /* 0x0000040000028802 */ /* 0x000fc80000000f00 */
[----:B0-----:R-:W-:-:S05]  /*16da0*/  @!P0 LEA R2, R3, R2, 0x18 ;  /* 0x0000000203028211 */ /* 0x001fca00078ec0ff */
[----:B------:R1:W-:Y:S01]  /*16db0*/  @!P0 STS.128 [R2+0x388d0], R24 ;  /* 0x0388d01802008388 */ /* 0x0003e20000000c00 */
[----:B------:R-:W-:Y:S06]  /*16dc0*/  BAR.ARV 0x5, 0x180 ;  /* 0x0146000000007b1d */ /* 0x000fec0000002000 */
.L_x_4586:
        /* <DEDUP_REMOVED lines=8> */
[----:B------:R1:W-:Y:S01]  /*16e50*/  STL [R1+0x28], RZ ;  /* 0x000028ff01007387 */ /* 0x0003e20000100800 */
[----:B------:R-:W-:Y:S01]  /*16e60*/  LOP3.LUT R4, R0, 0x7f, RZ, 0xc0, !PT ;  /* 0x0000007f00047812 */ /* 0x000fe200078ec0ff */
[----:B------:R-:W-:Y:S01]  /*16e70*/  UMOV UR4, 0x400 ;  /* 0x0000040000047882 */ /* 0x000fe20000000000 */
[----:B------:R-:W-:Y:S01]  /*16e80*/  BSSY B8, `(.L_x_4592) ;  /* 0x000078c000087945 */ /* 0x000fe20003800000 */
[C---:B------:R-:W-:Y:S01]  /*16e90*/  LOP3.LUT R3, R2.reuse, 0x1f8, RZ, 0xc0, !PT ;  /* 0x000001f802037812 */ /* 0x040fe200078ec0ff */
[----:B------:R-:W-:Y:S01]  /*16ea0*/  IMAD.MOV.U32 R29, RZ, RZ, 0x1 ;  /* 0x00000001ff1d7424 */ /* 0x000fe200078e00ff */
[----:B------:R-:W-:Y:S01]  /*16eb0*/  LOP3.LUT R2, R2, 0x38, RZ, 0xc0, !PT ;  /* 0x0000003802027812 */ /* 0x000fe200078ec0ff */
[----:B------:R-:W-:Y:S01]  /*16ec0*/  IMAD.SHL.U32 R36, R4, 0x8, RZ ;  /* 0x0000000804247824 */ /* 0x000fe200078e00ff */
[----:B------:R-:W-:Y:S01]  /*16ed0*/  LOP3.LUT R3, R3, 0x38, R0, 0x78, !PT ;  /* 0x0000003803037812 */ /* 0x000fe200078e7800 */
[----:B------:R-:W-:Y:S01]  /*16ee0*/  IMAD.SHL.U32 R0, R0, 0x10, RZ ;  /* 0x0000001000007824 */ /* 0x000fe200078e00ff */
[----:B------:R-:W-:Y:S01]  /*16ef0*/  ULDC.64 UR40, c[0x0][0x198] ;  /* 0x0000660000287ab9 */ /* 0x000fe20000000a00 */
[----:B------:R-:W-:Y:S01]  /*16f00*/  IMAD.MOV.U32 R19, RZ, RZ, RZ ;  /* 0x000000ffff137224 */ /* 0x000fe200078e00ff */
[----:B------:R-:W-:Y:S01]  /*16f10*/  LOP3.LUT R36, R3, 0x200, R36, 0xf8, !PT ;  /* 0x0000020003247812 */ /* 0x000fe200078ef824 */
[----:B------:R-:W-:Y:S01]  /*16f20*/  IMAD.MOV.U32 R22, RZ, RZ, RZ ;  /* 0x000000ffff167224 */ /* 0x000fe200078e00ff */
[----:B------:R-:W-:Y:S01]  /*16f30*/  SHF.R.U32.HI R3, RZ, 0x3, R4 ;  /* 0x00000003ff037819 */ /* 0x000fe20000011604 */
[----:B------:R-:W-:Y:S01]  /*16f40*/  IMAD.MOV.U32 R28, RZ, RZ, 0x1 ;  /* 0x00000001ff1c7424 */ /* 0x000fe200078e00ff */
[C---:B------:R-:W-:Y:S01]  /*16f50*/  LOP3.LUT R4, R2.reuse, 0x80, RZ, 0xfc, !PT ;  /* 0x0000008002047812 */ /* 0x040fe200078efcff */
[----:B------:R-:W-:Y:S01]  /*16f60*/  ULOP3.LUT UR38, UR36, 0x2, URZ, 0xfc, !UPT ;  /* 0x0000000224267892 */ /* 0x000fe2000f8efc3f */
[----:B------:R-:W-:Y:S01]  /*16f70*/  LOP3.LUT R3, R3, 0x70, R0, 0xf8, !PT ;  /* 0x0000007003037812 */ /* 0x000fe200078ef800 */
[----:B------:R-:W-:Y:S01]  /*16f80*/  ULDC UR37, c[0x0][0xc] ;  /* 0x0000030000257ab9 */ /* 0x000fe20000000800 */
[C---:B------:R-:W-:Y:S01]  /*16f90*/  LOP3.LUT R0, R2.reuse, 0x40, RZ, 0xfc, !PT ;  /* 0x0000004002007812 */ /* 0x040fe200078efcff */
[----:B0-----:R-:W-:Y:S01]  /*16fa0*/  ULEA UR4, UR5, UR4, 0x18 ;  /* 0x0000000405047291 */ /* 0x001fe2000f8ec03f */
[----:B------:R-:W-:-:S02]  /*16fb0*/  LOP3.LUT R3, R2, 0xc0, RZ, 0xfc, !PT ;  /* 0x000000c002037812 */ /* 0x000fc400078efcff */
[C---:B------:R-:W-:Y:S02]  /*16fc0*/  LOP3.LUT R0, R2.reuse, 0x100, RZ, 0xfc, !PT ;  /* 0x0000010002007812 */ /* 0x040fe400078efcff */
[C---:B------:R-:W-:Y:S01]  /*16fd0*/  LOP3.LUT R4, R2.reuse, 0x140, RZ, 0xfc, !PT ;  /* 0x0000014002047812 */ /* 0x040fe200078efcff */
[----:B------:R-:W-:Y:S01]  /*16fe0*/  IMAD.U32 R18, RZ, RZ, UR4 ;  /* 0x00000004ff127e24 */ /* 0x000fe2000f8e00ff */
[C---:B------:R-:W-:Y:S02]  /*16ff0*/  LOP3.LUT R3, R2.reuse, 0x180, RZ, 0xfc, !PT ;  /* 0x0000018002037812 */ /* 0x040fe400078efcff */
[----:B------:R-:W-:Y:S01]  /*17000*/  LOP3.LUT R0, R2, 0x1c0, RZ, 0xfc, !PT ;  /* 0x000001c002007812 */ /* 0x000fe200078efcff */
[----:B-1----:R-:W-:-:S07]  /*17010*/  IMAD R23, R36, 0x2, R18 ;  /* 0x0000000224177824 */ /* 0x002fce00078e0212 */
.L_x_4707:
[----:B0-----:R-:W0:Y:S02]  /*17020*/  LDC.64 R2, c[0x0][0xd88] ;  /* 0x00036200ff027b82 */ /* 0x001e240000000a00 */
[----:B0-----:R-:W-:-:S05]  /*17030*/  IMAD.WIDE R2, R27, 0x4, R2 ;  /* 0x000000041b027825 */ /* 0x001fca00078e0202 */
[----:B--2---:R-:W2:Y:S01]  /*17040*/  LDG.E R37, desc[UR42][R2.64] ;  /* 0x0000002a02257981 */ /* 0x004ea2000c1e1900 */
[----:B------:R-:W-:Y:S05]  /*17050*/  YIELD ;  /* 0x0000000000007946 */ /* 0x000fea0003800000 */
[----:B------:R-:W-:Y:S01]  /*17060*/  ULDC.64 UR4, c[0x0][0xb20] ;  /* 0x0002c80000047ab9 */ /* 0x000fe20000000a00 */
[----:B------:R-:W-:Y:S01]  /*17070*/  IMAD.MOV.U32 R34, RZ, RZ, RZ ;  /* 0x000000ffff227224 */ /* 0x000fe200078e00ff */
[----:B------:R-:W-:Y:S01]  /*17080*/  ISETP.NE.U32.AND P0, PT, RZ, UR4, PT ;  /* 0x00000004ff007c0c */ /* 0x000fe2000bf05070 */
[----:B-1----:R-:W-:Y:S01]  /*17090*/  IMAD.MOV.U32 R6, RZ, RZ, RZ ;  /* 0x000000ffff067224 */ /* 0x002fe200078e00ff */
[----:B------:R-:W-:Y:S01]  /*170a0*/  ULDC.64 UR8, c[0x0][0xb10] ;  /* 0x0002c40000087ab9 */ /* 0x000fe20000000a00 */
[----:B------:R-:W-:Y:S01]  /*170b0*/  ULDC.64 UR6, c[0x0][0xb08] ;  /* 0x0002c20000067ab9 */ /* 0x000fe20000000a00 */
[----:B------:R-:W-:-:S02]  /*170c0*/  ISETP.NE.AND.EX P0, PT, RZ, UR5, PT, P0 ;  /* 0x00000005ff007c0c */ /* 0x000fc4000bf05300 */
[----:B--2---:R-:W-:-:S11]  /*170d0*/  SHF.R.S32.HI R0, RZ, 0x1f, R37 ;  /* 0x0000001fff007819 */ /* 0x004fd60000011425 */
        /* <DEDUP_REMOVED lines=23> */
[----:B--2---:R0:W-:Y:S02]  /*17250*/  STL [R1], R6 ;  /* 0x0000000601007387 */ /* 0x0041e40000100800 */
        /* <DEDUP_REMOVED lines=13> */
[----:B---3--:R-:W-:Y:S06]  /*17330*/  @P1 BRA `(.L_x_4593) ;  /* 0x0000000000141947 */ /* 0x008fec0003800000 */
[----:B------:R-:W-:Y:S05]  /*17340*/  @!P0 BRA `(.L_x_4593) ;  /* 0x0000000000108947 */ /* 0x000fea0003800000 */
[----:B------:R-:W2:Y:S04]  /*17350*/  LDG.E R7, desc[UR42][R2.64] ;  /* 0x0000002a02077981 */ /* 0x000ea8000c1e1900 */
[----:B------:R-:W2:Y:S02]  /*17360*/  LDG.E R2, desc[UR42][R2.64+0x4] ;  /* 0x0000042a02027981 */ /* 0x000ea4000c1e1900 */
[----:B--2---:R-:W-:-:S05]  /*17370*/  IMAD.IADD R2, R2, 0x1, -R7 ;  /* 0x0000000102027824 */ /* 0x004fca00078e0a07 */
[----:B------:R0:W-:Y:S02]  /*17380*/  STL [R1+0x14], R2 ;  /* 0x0000140201007387 */ /* 0x0001e40000100800 */
.L_x_4593:
[----:B------:R-:W-:Y:S01]  /*17390*/  ULDC.64 UR4, c[0x0][0xb18] ;  /* 0x0002c60000047ab9 */ /* 0x000fe20000000a00 */
[C---:B------:R-:W-:Y:S01]  /*173a0*/  LOP3.LUT R7, R26.reuse, 0xff000000, RZ, 0xc0, !PT ;  /* 0xff0000001a077812 */ /* 0x040fe200078ec0ff */
[----:B------:R-:W-:Y:S01]  /*173b0*/  IMAD.MOV.U32 R30, RZ, RZ, R37 ;  /* 0x000000ffff1e7224 */ /* 0x000fe200078e0025 */
[----:B------:R-:W-:Y:S02]  /*173c0*/  ISETP.NE.U32.AND P0, PT, RZ, UR4, PT ;  /* 0x00000004ff007c0c */ /* 0x000fe4000bf05070 */
[----:B------:R-:W-:Y:S02]  /*173d0*/  SHF.R.U32.HI R7, RZ, 0x8, R7 ;  /* 0x00000008ff077819 */ /* 0x000fe40000011607 */
[----:B------:R-:W-:Y:S02]  /*173e0*/  ISETP.NE.AND.EX P0, PT, RZ, UR5, PT, P0 ;  /* 0x00000005ff007c0c */ /* 0x000fe4000bf05300 */
[C---:B0-----:R-:W-:Y:S02]  /*173f0*/  LOP3.LUT R2, R26.reuse, 0xff0000, RZ, 0xc0, !PT ;  /* 0x00ff00001a027812 */ /* 0x041fe400078ec0ff */
[----:B------:R-:W-:-:S02]  /*17400*/  LOP3.LUT R17, R26, 0xffff, RZ, 0xc0, !PT ;  /* 0x0000ffff1a117812 */ /* 0x000fc400078ec0ff */
[----:B------:R-:W-:-:S07]  /*17410*/  LEA.HI R7, R2, R7, RZ, 0x10 ;  /* 0x0000000702077211 */ /* 0x000fce00078f80ff */
[----:B------:R-:W-:Y:S05]  /*17420*/  @!P0 BRA `(.L_x_4594) ;  /* 0x0000000000108947 */ /* 0x000fea0003800000 */
[----:B------:R-:W-:-:S04]  /*17430*/  IADD3 R2, P0, R31, UR4, RZ ;  /* 0x000000041f027c10 */ /* 0x000fc8000ff1e0ff */
[----:B------:R-:W-:-:S05]  /*17440*/  IADD3.X R3, R32, UR5, RZ, P0, !PT ;  /* 0x0000000520037c10 */ /* 0x000fca00087fe4ff */
[----:B------:R0:W5:Y:S01]  /*17450*/  LDG.E R8, desc[UR42][R2.64] ;  /* 0x0000002a02087981 */ /* 0x000162000c1e1900 */
[----:B------:R-:W-:Y:S05]  /*17460*/  BRA `(.L_x_4595) ;  /* 0x0000000000247947 */ /* 0x000fea0003800000 */
.L_x_4594:
        /* <DEDUP_REMOVED lines=9> */
.L_x_4595:
[----:B0-----:R-:W2:Y:S04]  /*17500*/  @P2 LDG.E R2, desc[UR42][R4.64] ;  /* 0x0000002a04022981 */ /* 0x001ea8000c1e1900 */
[----:B------:R0:W2:Y:S01]  /*17510*/  @P2 LDG.E R4, desc[UR42][R4.64+0x4] ;  /* 0x0000042a04042981 */ /* 0x0000a2000c1e1900 */
[----:B-----5:R-:W-:Y:S01]  /*17520*/  IMAD.IADD R8, R8, 0x1, -R34 ;  /* 0x0000000108087824 */ /* 0x020fe200078e0a22 */
[----:B------:R-:W-:Y:S01]  /*17530*/  BSSY B0, `(.L_x_4596) ;  /* 0x0000029000007945 */ /* 0x000fe20003800000 */
[----:B------:R-:W-:Y:S01]  /*17540*/  LOP3.LUT R33, R7, 0xff, RZ, 0xc0, !PT ;  /* 0x000000ff07217812 */ /* 0x000fe200078ec0ff */
[----:B------:R-:W-:Y:S01]  /*17550*/  IMAD.MOV.U32 R3, RZ, RZ, RZ ;  /* 0x000000ffff037224 */ /* 0x000fe200078e00ff */
[----:B0-----:R-:W-:Y:S01]  /*17560*/  SHF.R.U32.HI R5, RZ, 0x10, R7 ;  /* 0x00000010ff057819 */ /* 0x001fe20000011607 */
[----:B--2---:R-:W-:-:S04]  /*17570*/  @P2 IMAD.IADD R6, R4, 0x1, -R2 ;  /* 0x0000000104062824 */ /* 0x004fc800078e0a02 */
[----:B------:R-:W-:-:S04]  /*17580*/  IMAD.IADD R26, R8, 0x1, R6 ;  /* 0x00000001081a7824 */ /* 0x000fc800078e0206 */
[C---:B------:R-:W-:Y:S01]  /*17590*/  VIADD R4, R26.reuse, 0x3f ;  /* 0x0000003f1a047836 */ /* 0x040fe20000000000 */
[----:B------:R-:W-:-:S04]  /*175a0*/  ISETP.GE.AND P1, PT, R26, 0x1, PT ;  /* 0x000000011a00780c */ /* 0x000fc80003f26270 */
[----:B------:R-:W-:-:S04]  /*175b0*/  SHF.R.S32.HI R2, RZ, 0x1f, R4 ;  /* 0x0000001fff027819 */ /* 0x000fc80000011404 */
[----:B------:R-:W-:-:S04]  /*175c0*/  LEA.HI R4, R2, R4, RZ, 0x6 ;  /* 0x0000000402047211 */ /* 0x000fc800078f30ff */
        /* <DEDUP_REMOVED lines=31> */
.L_x_4597:
[----:B------:R-:W-:Y:S05]  /*177c0*/  BSYNC B0 ;  /* 0x0000000000007941 */ /* 0x000fea0003800000 */
.L_x_4596:
        /* <DEDUP_REMOVED lines=24> */
.L_x_4752:
[----:B-1----:R-:W-:Y:S02]  /*17950*/  ISETP.NE.AND P0, PT, R14, RZ, PT ;  /* 0x000000ff0e00720c */ /* 0x002fe40003f05270 */
[----:B------:R-:W-:-:S11]  /*17960*/  PLOP3.LUT P6, PT, PT, PT, PT, 0x8, 0x0 ;  /* 0x000000000000781c */ /* 0x000fd60003fce170 */
[----:B------:R-:W-:Y:S05]  /*17970*/  @P0 BRA `(.L_x_4601) ;  /* 0x00000000000c0947 */ /* 0x000fea0003800000 */
[----:B------:R-:W-:-:S03]  /*17980*/  UMOV UR4, 0xffffffff ;  /* 0xffffffff00047882 */ /* 0x000fc60000000000 */
[----:B------:R-:W-:Y:S05]  /*17990*/  BRA.DIV UR4, `(.L_x_4602) ;  /* 0x0000007e04147947 */ /* 0x000fea000b800000 */
[----:B------:R-:W-:-:S13]  /*179a0*/  ELECT P6, URZ, PT ;  /* 0x00000000003f782f */ /* 0x000fda00038c0000 */
.L_x_4601:
        /* <DEDUP_REMOVED lines=9> */
.L_x_4755:
[----:B------:R-:W-:Y:S05]  /*17a40*/  BSYNC B1 ;  /* 0x0000000000017941 */ /* 0x000fea0003800000 */
.L_x_4603:
        /* <DEDUP_REMOVED lines=10> */
.L_x_4756:
[----:B------:R-:W-:Y:S05]  /*17af0*/  BSYNC B2 ;  /* 0x0000000000027941 */ /* 0x000fea0003800000 */
.L_x_4607:
        /* <DEDUP_REMOVED lines=9> */
.L_x_4610:
[----:B------:R-:W-:Y:S05]  /*17b90*/  BSYNC B2 ;  /* 0x0000000000027941 */ /* 0x000fea0003800000 */
.L_x_4609:
[----:B------:R-:W-:Y:S01]  /*17ba0*/  IMAD.MOV.U32 R14, RZ, RZ, RZ ;  /* 0x000000ffff0e7224 */ /* 0x000fe200078e00ff */
[----:B------:R-:W-:Y:S01]  /*17bb0*/  UIADD3 UR4, UP0, UR40, 0x570, URZ ;  /* 0x0000057028047890 */ /* 0x000fe2000ff1e03f */
[----:B------:R-:W-:Y:S01]  /*17bc0*/  IMAD R9, R2, 0x40, R0 ;  /* 0x0000004002097824 */ /* 0x000fe200078e0200 */
[----:B------:R-:W-:Y:S01]  /*17bd0*/  PLOP3.LUT P0, PT, PT, PT, PT, 0x80, 0x0 ;  /* 0x000000000000781c */ /* 0x000fe20003f0f070 */
[----:B------:R-:W-:Y:S01]  /*17be0*/  IMAD R10, R19, 0x2000, R18 ;  /* 0x00002000130a7824 */ /* 0x000fe200078e0212 */
[----:B------:R-:W-:Y:S01]  /*17bf0*/  R2UR UR10, R14 ;  /* 0x000000000e0a72ca */ /* 0x000fe200000e0000 */
[----:B------:R-:W-:Y:S01]  /*17c00*/  VIADD R9, R9, 0xffffffc0 ;  /* 0xffffffc009097836 */ /* 0x000fe20000000000 */
[----:B------:R-:W-:Y:S01]  /*17c10*/  UIADD3.X UR5, URZ, UR41, URZ, UP0, !UPT ;  /* 0x000000293f057290 */ /* 0x000fe200087fe43f */
[----:B------:R-:W-:Y:S01]  /*17c20*/  VIADD R10, R10, 0x22400 ;  /* 0x000224000a0a7836 */ /* 0x000fe20000000000 */
[----:B------:R-:W-:Y:S01]  /*17c30*/  UMOV UR6, 0x0 ;  /* 0x0000000000067882 */ /* 0x000fe20000000000 */
[----:B------:R-:W-:Y:S01]  /*17c40*/  VIADD R11, R3, 0x38890 ;  /* 0x00038890030b7836 */ /* 0x000fe20000000000 */
[----:B------:R-:W-:-:S09]  /*17c50*/  UMOV UR7, 0x12f00000 ;  /* 0x12f0000000077882 */ /* 0x000fd20000000000 */
.L_x_4611:
        /* <DEDUP_REMOVED lines=13> */
.L_x_4757:
[----:B------:R-:W-:Y:S05]  /*17d30*/  BSYNC B2 ;  /* 0x0000000000027941 */ /* 0x000fea0003800000 */
.L_x_4612:
        /* <DEDUP_REMOVED lines=11> */
.L_x_4615:
[----:B------:R-:W-:Y:S05]  /*17df0*/  BSYNC B2 ;  /* 0x0000000000027941 */ /* 0x000fea0003800000 */
.L_x_4614:
        /* <DEDUP_REMOVED lines=9> */
.L_x_4616:
        /* <DEDUP_REMOVED lines=15> */
.L_x_4617:
        /* <DEDUP_REMOVED lines=15> */
.L_x_4618:
        /* <DEDUP_REMOVED lines=15> */
.L_x_4619:
        /* <DEDUP_REMOVED lines=15> */
.L_x_4620:
        /* <DEDUP_REMOVED lines=15> */
.L_x_4621:
        /* <DEDUP_REMOVED lines=15> */
.L_x_4622:
        /* <DEDUP_REMOVED lines=15> */
.L_x_4623:
        /* <DEDUP_REMOVED lines=10> */
.L_x_4606:
[----:B------:R-:W-:Y:S05]  /*185c0*/  BSYNC B1 ;  /* 0x0000000000017941 */ /* 0x000fea0003800000 */
.L_x_4605:
        /* <DEDUP_REMOVED lines=9> */
.L_x_4643:
        /* <DEDUP_REMOVED lines=11> */
.L_x_4758:
[----:B------:R-:W-:Y:S05]  /*18710*/  BSYNC B2 ;  /* 0x0000000000027941 */ /* 0x000fea0003800000 */
.L_x_4626:
        /* <DEDUP_REMOVED lines=9> */
.L_x_4629:
[----:B------:R-:W-:Y:S05]  /*187b0*/  BSYNC B2 ;  /* 0x0000000000027941 */ /* 0x000fea0003800000 */
.L_x_4628:
        /* <DEDUP_REMOVED lines=11> */
.L_x_4630:
        /* <DEDUP_REMOVED lines=13> */
.L_x_4759:
[----:B------:R-:W-:Y:S05]  /*18940*/  BSYNC B2 ;  /* 0x0000000000027941 */ /* 0x000fea0003800000 */
.L_x_4631:
        /* <DEDUP_REMOVED lines=11> */
.L_x_4634:
[----:B------:R-:W-:Y:S05]  /*18a00*/  BSYNC B2 ;  /* 0x0000000000027941 */ /* 0x000fea0003800000 */
.L_x_4633:
        /* <DEDUP_REMOVED lines=9> */
.L_x_4635:
        /* <DEDUP_REMOVED lines=15> */
.L_x_4636:
        /* <DEDUP_REMOVED lines=15> */
.L_x_4637:
        /* <DEDUP_REMOVED lines=15> */
.L_x_4638:
        /* <DEDUP_REMOVED lines=15> */
.L_x_4639:
        /* <DEDUP_REMOVED lines=15> */
.L_x_4640:
        /* <DEDUP_REMOVED lines=15> */
.L_x_4641:
        /* <DEDUP_REMOVED lines=15> */
.L_x_4642:
        /* <DEDUP_REMOVED lines=10> */
.L_x_4625:
[----:B------:R-:W-:Y:S05]  /*191d0*/  BSYNC B1 ;  /* 0x0000000000017941 */ /* 0x000fea0003800000 */
.L_x_4624:
        /* <DEDUP_REMOVED lines=8> */
.L_x_4599:
[----:B------:R-:W-:Y:S05]  /*19260*/  BSYNC B0 ;  /* 0x0000000000007941 */ /* 0x000fea0003800000 */
.L_x_4598:
        /* <DEDUP_REMOVED lines=12> */
[----:B-1----:R-:W-:-:S06]  /*19330*/  VIADD R2, R2, 0xffffffe ;  /* 0x0ffffffe02027836 */ /* 0x002fcc0000000000 */
        /* <DEDUP_REMOVED lines=20> */
.L_x_4645:
[----:B------:R-:W-:Y:S05]  /*19480*/  BSYNC B0 ;  /* 0x0000000000007941 */ /* 0x000fea0003800000 */
.L_x_4644:
        /* <DEDUP_REMOVED lines=23> */
.L_x_4647:
        /* <DEDUP_REMOVED lines=20> */
.L_x_4650:
[----:B------:R-:W-:Y:S05]  /*19740*/  BSYNC B6 ;  /* 0x0000000000067941 */ /* 0x000fea0003800000 */
.L_x_4649:
        /* <DEDUP_REMOVED lines=20> */
.L_x_4653:
        /* <DEDUP_REMOVED lines=15> */
.L_x_4652:
[----:B------:R-:W-:Y:S05]  /*19980*/  BSYNC B6 ;  /* 0x0000000000067941 */ /* 0x000fea0003800000 */
.L_x_4651:
[----:B------:R-:W2:Y:S01]  /*19990*/  LDL R21, [R1+0x30] ;  /* 0x0000300001157983 */ /* 0x000ea20000100800 */
[----:B------:R-:W-:Y:S01]  /*199a0*/  ULDC.64 UR4, c[0x0][0xaf0] ;  /* 0x0002bc0000047ab9 */ /* 0x000fe20000000a00 */
[----:B------:R-:W1:Y:S01]  /*199b0*/  LDC R9, c[0x0][0x430] ;  /* 0x00010c00ff097b82 */ /* 0x000e620000000800 */
[----:B------:R-:W-:Y:S01]  /*199c0*/  ISETP.NE.U32.AND P0, PT, RZ, UR4, PT ;  /* 0x00000004ff007c0c */ /* 0x000fe2000bf05070 */
[----:B------:R-:W3:Y:S03]  /*199d0*/  S2R R20, SR_TID.X ;  /* 0x0000000000147919 */ /* 0x000ee60000002100 */
[----:B------:R-:W-:-:S13]  /*199e0*/  ISETP.NE.AND.EX P0, PT, RZ, UR5, PT, P0 ;  /* 0x00000005ff007c0c */ /* 0x000fda000bf05300 */
[----:B------:R-:W-:Y:S01]  /*199f0*/  @P0 IADD3 R2, P1, R31, UR4, RZ ;  /* 0x000000041f020c10 */ /* 0x000fe2000ff3e0ff */
[----:B------:R-:W-:-:S03]  /*19a00*/  ULDC UR4, c[0x0][0x320] ;  /* 0x0000c80000047ab9 */ /* 0x000fc60000000800 */
[----:B0-----:R-:W-:-:S05]  /*19a10*/  @P0 IADD3.X R3, R32, UR5, RZ, P1, !PT ;  /* 0x0000000520030c10 */ /* 0x001fca0008ffe4ff */
[----:B------:R0:W4:Y:S01]  /*19a20*/  @P0 LDG.E R30, desc[UR42][R2.64] ;  /* 0x0000002a021e0981 */ /* 0x000122000c1e1900 */
[----:B---3--:R-:W-:-:S04]  /*19a30*/  LOP3.LUT R20, R20, 0x7f, RZ, 0xc0, !PT ;  /* 0x0000007f14147812 */ /* 0x008fc800078ec0ff */
[----:B------:R-:W-:Y:S02]  /*19a40*/  SHF.R.U32.HI R35, RZ, 0x3, R20 ;  /* 0x00000003ff237819 */ /* 0x000fe40000011614 */
[----:B------:R-:W3:Y:S02]  /*19a50*/  S2R R20, SR_TID.X ;  /* 0x0000000000147919 */ /* 0x000ee40000002100 */
[----:B---3--:R-:W-:-:S05]  /*19a60*/  IMAD.SHL.U32 R20, R20, 0x10, RZ ;  /* 0x0000001014147824 */ /* 0x008fca00078e00ff */
[----:B------:R-:W-:Y:S02]  /*19a70*/  LOP3.LUT R20, R35, 0x70, R20, 0xf8, !PT ;  /* 0x0000007023147812 */ /* 0x000fe400078ef814 */
[----:B------:R-:W3:Y:S01]  /*19a80*/  S2R R35, SR_TID.X ;  /* 0x0000000000237919 */ /* 0x000ee20000002100 */
[----:B-1----:R-:W-:Y:S01]  /*19a90*/  ISETP.NE.AND P1, PT, R9, 0x1, PT ;  /* 0x000000010900780c */ /* 0x002fe20003f25270 */
[----:B------:R-:W1:-:S12]  /*19aa0*/  S2R R4, SR_TID.X ;  /* 0x0000000000047919 */ /* 0x000e580000002100 */
[----:B0-----:R-:W0:Y:S08]  /*19ab0*/  @P1 LDC R3, c[0x0][0x434] ;  /* 0x00010d00ff031b82 */ /* 0x001e300000000800 */
[----:B------:R-:W5:Y:S01]  /*19ac0*/  @P1 LDC R2, c[0x0][0x438] ;  /* 0x00010e00ff021b82 */ /* 0x000f620000000800 */
[----:B---3--:R-:W-:-:S05]  /*19ad0*/  IMAD.SHL.U32 R35, R35, 0x8, RZ ;  /* 0x0000000823237824 */ /* 0x008fca00078e00ff */
[----:B------:R-:W-:-:S04]  /*19ae0*/  LOP3.LUT R35, R35, 0x38, RZ, 0xc0, !PT ;  /* 0x0000003823237812 */ /* 0x000fc800078ec0ff */
[----:B------:R-:W-:-:S04]  /*19af0*/  LOP3.LUT R35, R35, 0x40, RZ, 0xfc, !PT ;  /* 0x0000004023237812 */ /* 0x000fc800078efcff */
[----:B------:R-:W-:Y:S02]  /*19b00*/  ISETP.GE.AND P2, PT, R35, UR4, PT ;  /* 0x0000000423007c0c */ /* 0x000fe4000bf46270 */
[----:B------:R-:W3:Y:S01]  /*19b10*/  S2R R35, SR_TID.X ;  /* 0x0000000000237919 */ /* 0x000ee20000002100 */
[----:B-1----:R-:W-:Y:S01]  /*19b20*/  IMAD.SHL.U32 R4, R4, 0x8, RZ ;  /* 0x0000000804047824 */ /* 0x002fe200078e00ff */
[----:B------:R-:W-:-:S04]  /*19b30*/  LOP3.LUT R16, R16, 0xffffffbf, RZ, 0xc0, !PT ;  /* 0xffffffbf10107812 */ /* 0x000fc800078ec0ff */
[----:B------:R-:W-:Y:S02]  /*19b40*/  LOP3.LUT R4, R4, 0x38, RZ, 0xc0, !PT ;  /* 0x0000003804047812 */ /* 0x000fe400078ec0ff */
[----:B------:R-:W-:Y:S02]  /*19b50*/  SEL R8, RZ, 0xffffffff, P2 ;  /* 0xffffffffff087807 */ /* 0x000fe40001000000 */
[----:B------:R-:W-:Y:S02]  /*19b60*/  LOP3.LUT R4, R4, 0x80, RZ, 0xfc, !PT ;  /* 0x0000008004047812 */ /* 0x000fe400078efcff */
[----:B------:R-:W-:Y:S01]  /*19b70*/  @P2 LOP3.LUT R16, R16, 0x40, RZ, 0xfc, !PT ;  /* 0x0000004010102812 */ /* 0x000fe200078efcff */
[----:B------:R-:W-:Y:S01]  /*19b80*/  IMAD.SHL.U32 R8, R8, 0x2, RZ ;  /* 0x0000000208087824 */ /* 0x000fe200078e00ff */
[----:B------:R-:W-:Y:S01]  /*19b90*/  ISETP.GE.AND P2, PT, R4, UR4, PT ;  /* 0x0000000404007c0c */ /* 0x000fe2000bf46270 */
[----:B---3--:R-:W-:-:S05]  /*19ba0*/  IMAD.SHL.U32 R35, R35, 0x8, RZ ;  /* 0x0000000823237824 */ /* 0x008fca00078e00ff */
[----:B------:R-:W-:-:S04]  /*19bb0*/  LOP3.LUT R35, R35, 0x38, RZ, 0xc0, !PT ;  /* 0x0000003823237812 */ /* 0x000fc800078ec0ff */
[----:B------:R-:W-:Y:S02]  /*19bc0*/  LOP3.LUT R35, R35, 0xc0, RZ, 0xfc, !PT ;  /* 0x000000c023237812 */ /* 0x000fe400078efcff */
[----:B------:R-:W-:Y:S02]  /*19bd0*/  LOP3.LUT R16, R16, 0xffffff7f, RZ, 0xc0, !PT ;  /* 0xffffff7f10107812 */ /* 0x000fe400078ec0ff */
[----:B--2---:R-:W-:Y:S02]  /*19be0*/  LEA R31, R21, 0xffffffc0, 0x6 ;  /* 0xffffffc0151f7811 */ /* 0x004fe400078e30ff */
[----:B------:R-:W1:Y:S03]  /*19bf0*/  S2R R21, SR_TID.X ;  /* 0x0000000000157919 */ /* 0x000e660000002100 */
[----:B------:R-:W-:-:S05]  /*19c00*/  IMAD.IADD R0, R20, 0x1, R31 ;  /* 0x0000000114007824 */ /* 0x000fca00078e021f */
[C---:B------:R-:W-:Y:S01]  /*19c10*/  ISETP.GE.AND P0, PT, R0.reuse, R26, PT ;  /* 0x0000001a0000720c */ /* 0x040fe20003f06270 */
[----:B------:R-:W-:-:S03]  /*19c20*/  IMAD.IADD R0, R0, 0x1, R34 ;  /* 0x0000000100007824 */ /* 0x000fc600078e0222 */
[----:B------:R-:W-:Y:S01]  /*19c30*/  ISETP.GT.U32.OR P0, PT, R20, 0x3f, P0 ;  /* 0x0000003f1400780c */ /* 0x000fe20000704470 */
[----:B0-----:R-:W-:-:S04]  /*19c40*/  @P1 IMAD.HI.U32 R3, R0, R3, RZ ;  /* 0x0000000300031227 */ /* 0x001fc800078e00ff */
[----:B------:R-:W-:Y:S01]  /*19c50*/  IMAD.MOV.U32 R6, RZ, RZ, R0 ;  /* 0x000000ffff067224 */ /* 0x000fe200078e0000 */
[----:B-----5:R-:W-:-:S07]  /*19c60*/  @P1 SHF.R.U32.HI R6, RZ, R2, R3 ;  /* 0x00000002ff061219 */ /* 0x020fce0000011603 */
[----:B------:R-:W0:Y:S01]  /*19c70*/  @!P0 LDC.64 R2, c[0x0][0x428] ;  /* 0x00010a00ff028b82 */ /* 0x000e220000000a00 */
[----:B-1----:R-:W-:-:S05]  /*19c80*/  IMAD.SHL.U32 R21, R21, 0x8, RZ ;  /* 0x0000000815157824 */ /* 0x002fca00078e00ff */
[----:B------:R-:W-:-:S04]  /*19c90*/  LOP3.LUT R21, R21, 0x38, RZ, 0xc0, !PT ;  /* 0x0000003815157812 */ /* 0x000fc800078ec0ff */
[----:B------:R-:W-:Y:S02]  /*19ca0*/  ISETP.GE.AND P3, PT, R21, UR4, PT ;  /* 0x0000000415007c0c */ /* 0x000fe4000bf66270 */
[----:B------:R-:W-:Y:S02]  /*19cb0*/  ISETP.GE.AND P1, PT, R35, UR4, PT ;  /* 0x0000000423007c0c */ /* 0x000fe4000bf26270 */
[----:B------:R-:W-:Y:S02]  /*19cc0*/  SEL R4, RZ, 0x1, P3 ;  /* 0x00000001ff047807 */ /* 0x000fe40001800000 */
[----:B------:R-:W-:Y:S02]  /*19cd0*/  SEL R5, RZ, 0x8, P1 ;  /* 0x00000008ff057807 */ /* 0x000fe40000800000 */
[----:B------:R-:W-:Y:S02]  /*19ce0*/  LOP3.LUT R8, R8, 0x2, R4, 0xe2, !PT ;  /* 0x0000000208087812 */ /* 0x000fe400078ee204 */
[----:B------:R-:W-:-:S02]  /*19cf0*/  SEL R4, RZ, 0x4, P2 ;  /* 0x00000004ff047807 */ /* 0x000fc40001000000 */
[----:B----4-:R-:W-:Y:S02]  /*19d00*/  SHF.R.S32.HI R35, RZ, 0x1f, R30 ;  /* 0x0000001fff237819 */ /* 0x010fe4000001141e */
[----:B------:R-:W-:Y:S01]  /*19d10*/  LOP3.LUT R8, R5, R8, R4, 0xfe, !PT ;  /* 0x0000000805087212 */ /* 0x000fe200078efe04 */
[--C-:B------:R-:W-:Y:S01]  /*19d20*/  @!P0 IMAD.MOV.U32 R4, RZ, RZ, R6.reuse ;  /* 0x000000ffff048224 */ /* 0x100fe200078e0006 */
[----:B------:R-:W-:Y:S01]  /*19d30*/  @!P0 SHF.R.S32.HI R5, RZ, 0x1f, R6 ;  /* 0x0000001fff058819 */ /* 0x000fe20000011406 */
[----:B0-----:R-:W-:-:S04]  /*19d40*/  @!P0 IMAD R7, R35, R2, RZ ;  /* 0x0000000223078224 */ /* 0x001fc800078e02ff */
[C---:B------:R-:W-:Y:S02]  /*19d50*/  @!P0 IMAD R7, R30.reuse, R3, R7 ;  /* 0x000000031e078224 */ /* 0x040fe400078e0207 */
[----:B------:R-:W-:Y:S02]  /*19d60*/  @!P0 IMAD.WIDE.U32 R4, R30, R2, R4 ;  /* 0x000000021e048225 */ /* 0x000fe400078e0004 */
[----:B------:R-:W0:Y:S01]  /*19d70*/  @!P0 LDC.64 R2, c[0x0][0x418] ;  /* 0x00010600ff028b82 */ /* 0x000e220000000a00 */
[----:B------:R-:W-:-:S04]  /*19d80*/  @P3 LOP3.LUT R16, R16, 0x80, RZ, 0xfc, !PT ;  /* 0x0000008010103812 */ /* 0x000fc800078efcff */
[----:B------:R-:W-:-:S04]  /*19d90*/  LOP3.LUT R16, R16, 0xffffffdf, RZ, 0xc0, !PT ;  /* 0xffffffdf10107812 */ /* 0x000fc800078ec0ff */
[----:B------:R-:W-:-:S04]  /*19da0*/  @P2 LOP3.LUT R16, R16, 0x20, RZ, 0xfc, !PT ;  /* 0x0000002010102812 */ /* 0x000fc800078efcff */
[----:B------:R-:W-:Y:S01]  /*19db0*/  LOP3.LUT R16, R16, 0xffffffef, RZ, 0xc0, !PT ;  /* 0xffffffef10107812 */ /* 0x000fe200078ec0ff */
[----:B------:R-:W-:-:S03]  /*19dc0*/  @!P0 IMAD.IADD R7, R5, 0x1, R7 ;  /* 0x0000000105078824 */ /* 0x000fc600078e0207 */
[----:B------:R-:W-:Y:S02]  /*19dd0*/  @P1 LOP3.LUT R16, R16, 0x10, RZ, 0xfc, !PT ;  /* 0x0000001010101812 */ /* 0x000fe400078efcff */
[----:B0-----:R-:W-:-:S04]  /*19de0*/  @!P0 LEA R2, P1, R4, R2, 0x2 ;  /* 0x0000000204028211 */ /* 0x001fc800078210ff */
[----:B------:R-:W-:Y:S01]  /*19df0*/  @!P0 LEA.HI.X R3, R4, R3, R7, 0x2, P1 ;  /* 0x0000000304038211 */ /* 0x000fe200008f1407 */
[----:B------:R-:W-:-:S06]  /*19e00*/  IMAD.MOV.U32 R4, RZ, RZ, RZ ;  /* 0x000000ffff047224 */ /* 0x000fcc00078e00ff */
[----:B------:R0:W2:Y:S01]  /*19e10*/  @!P0 LDG.E R4, desc[UR42][R2.64] ;  /* 0x0000002a02048981 */ /* 0x0000a2000c1e1900 */
[----:B------:R-:W1:Y:S01]  /*19e20*/  S2R R11, SR_TID.X ;  /* 0x00000000000b7919 */ /* 0x000e620000002100 */
[----:B------:R-:W3:Y:S01]  /*19e30*/  S2R R10, SR_TID.X ;  /* 0x00000000000a7919 */ /* 0x000ee20000002100 */
[----:B-1----:R-:W-:Y:S02]  /*19e40*/  IMAD.SHL.U32 R11, R11, 0x8, RZ ;  /* 0x000000080b0b7824 */ /* 0x002fe400078e00ff */
[----:B---3--:R-:W-:-:S03]  /*19e50*/  IMAD.SHL.U32 R10, R10, 0x8, RZ ;  /* 0x000000080a0a7824 */ /* 0x008fc600078e00ff */
[----:B------:R-:W-:-:S04]  /*19e60*/  LOP3.LUT R11, R11, 0x38, RZ, 0xc0, !PT ;  /* 0x000000380b0b7812 */ /* 0x000fc800078ec0ff */
[----:B------:R-:W-:Y:S02]  /*19e70*/  LOP3.LUT R11, R11, 0x180, RZ, 0xfc, !PT ;  /* 0x000001800b0b7812 */ /* 0x000fe400078efcff */
[----:B------:R-:W-:Y:S02]  /*19e80*/  LOP3.LUT R10, R10, 0x38, RZ, 0xc0, !PT ;  /* 0x000000380a0a7812 */ /* 0x000fe400078ec0ff */
[----:B------:R-:W-:Y:S02]  /*19e90*/  ISETP.GE.AND P0, PT, R11, UR4, PT ;  /* 0x000000040b007c0c */ /* 0x000fe4000bf06270 */
[C---:B------:R-:W-:Y:S02]  /*19ea0*/  LOP3.LUT R12, R10.reuse, 0x1c0, RZ, 0xfc, !PT ;  /* 0x000001c00a0c7812 */ /* 0x040fe400078efcff */
[C---:B------:R-:W-:Y:S02]  /*19eb0*/  LOP3.LUT R11, R10.reuse, 0x100, RZ, 0xfc, !PT ;  /* 0x000001000a0b7812 */ /* 0x040fe400078efcff */
[----:B------:R-:W-:-:S02]  /*19ec0*/  LOP3.LUT R10, R10, 0x140, RZ, 0xfc, !PT ;  /* 0x000001400a0a7812 */ /* 0x000fc400078efcff */
[----:B------:R-:W-:Y:S02]  /*19ed0*/  ISETP.GE.AND P3, PT, R11, UR4, PT ;  /* 0x000000040b007c0c */ /* 0x000fe4000bf66270 */
[----:B------:R-:W-:Y:S02]  /*19ee0*/  ISETP.GE.AND P2, PT, R10, UR4, PT ;  /* 0x000000040a007c0c */ /* 0x000fe4000bf46270 */
[----:B0-----:R-:W-:Y:S02]  /*19ef0*/  SEL R3, RZ, 0x10, P3 ;  /* 0x00000010ff037807 */ /* 0x001fe40001800000 */
[----:B------:R-:W-:Y:S02]  /*19f00*/  SEL R2, RZ, 0x40, P0 ;  /* 0x00000040ff027807 */ /* 0x000fe40000000000 */
[----:B------:R-:W-:Y:S02]  /*19f10*/  LOP3.LUT R16, R16, 0xfffffff7, RZ, 0xc0, !PT ;  /* 0xfffffff710107812 */ /* 0x000fe400078ec0ff */
[----:B------:R-:W-:Y:S01]  /*19f20*/  ISETP.GE.AND P0, PT, R12, UR4, PT ;  /* 0x000000040c007c0c */ /* 0x000fe2000bf06270 */
[----:B------:R-:W-:-:S02]  /*19f30*/  ULDC UR4, c[0x0][0x2f4] ;  /* 0x0000bd0000047ab9 */ /* 0x000fc40000000800 */
[----:B------:R-:W-:Y:S02]  /*19f40*/  @P3 LOP3.LUT R16, R16, 0x8, RZ, 0xfc, !PT ;  /* 0x0000000810103812 */ /* 0x000fe400078efcff */
[----:B------:R-:W-:Y:S02]  /*19f50*/  SEL R32, RZ, 0x80, P0 ;  /* 0x00000080ff207807 */ /* 0x000fe40000000000 */
[----:B------:R-:W-:Y:S02]  /*19f60*/  ISETP.GE.AND P0, PT, R21, UR4, PT ;  /* 0x0000000415007c0c */ /* 0x000fe4000bf06270 */
[----:B------:R-:W-:Y:S01]  /*19f70*/  LOP3.LUT R16, R16, 0xfffffffb, RZ, 0xc0, !PT ;  /* 0xfffffffb10107812 */ /* 0x000fe200078ec0ff */
[----:B------:R-:W-:-:S03]  /*19f80*/  UMOV UR5, 0xffffffff ;  /* 0xffffffff00057882 */ /* 0x000fc60000000000 */
[----:B------:R-:W-:-:S04]  /*19f90*/  @P2 LOP3.LUT R16, R16, 0x4, RZ, 0xfc, !PT ;  /* 0x0000000410102812 */ /* 0x000fc800078efcff */
[----:B------:R-:W-:-:S04]  /*19fa0*/  LOP3.LUT R16, R16, 0xfffffffd, RZ, 0xc0, !PT ;  /* 0xfffffffd10107812 */ /* 0x000fc800078ec0ff */
[----:B------:R-:W-:Y:S01]  /*19fb0*/  @P0 LOP3.LUT R16, R16, 0x2, RZ, 0xfc, !PT ;  /* 0x0000000210100812 */ /* 0x000fe200078efcff */
[----:B--2---:R0:W-:Y:S02]  /*19fc0*/  STL [R1+0x4], R4 ;  /* 0x0000040401007387 */ /* 0x0041e40000100800 */
[----:B0-----:R-:W-:-:S04]  /*19fd0*/  SEL R4, RZ, 0x20, P2 ;  /* 0x00000020ff047807 */ /* 0x001fc80001000000 */
[----:B------:R-:W-:-:S04]  /*19fe0*/  LOP3.LUT R3, R4, R8, R3, 0xfe, !PT ;  /* 0x0000000804037212 */ /* 0x000fc800078efe03 */
[----:B------:R-:W-:Y:S01]  /*19ff0*/  LOP3.LUT R5, R3, R2, RZ, 0xfc, !PT ;  /* 0x0000000203057212 */ /* 0x000fe200078efcff */
[----:B------:R-:W-:-:S04]  /*1a000*/  IMAD.MOV R2, RZ, RZ, -R6 ;  /* 0x000000ffff027224 */ /* 0x000fc800078e0a06 */
[----:B------:R-:W-:Y:S01]  /*1a010*/  IMAD R0, R9, R2, R0 ;  /* 0x0000000209007224 */ /* 0x000fe200078e0200 */
[----:B------:R0:W-:Y:S04]  /*1a020*/  STL [R1+0x44], R5 ;  /* 0x0000440501007387 */ /* 0x0001e80000100800 */
[----:B------:R0:W-:Y:S01]  /*1a030*/  STL [R1+0x8], R0 ;  /* 0x0000080001007387 */ /* 0x0001e20000100800 */
[----:B------:R-:W-:Y:S01]  /*1a040*/  IMAD.U32 R3, RZ, RZ, UR38 ;  /* 0x00000026ff037e24 */ /* 0x000fe2000f8e00ff */
[----:B------:R-:W-:Y:S06]  /*1a050*/  BRA.DIV UR5, `(.L_x_4654) ;  /* 0x0000005605e87947 */ /* 0x000fec000b800000 */
.L_x_4762:
[----:B------:R-:W-:Y:S02]  /*1a060*/  ISETP.NE.AND P0, PT, R3, 0x3, PT ;  /* 0x000000030300780c */ /* 0x000fe40003f05270 */
[----:B------:R-:W-:Y:S02]  /*1a070*/  ISETP.GT.U32.AND P1, PT, R20, 0x3f, PT ;  /* 0x0000003f1400780c */ /* 0x000fe40003f24070 */
[----:B------:R-:W-:Y:S02]  /*1a080*/  LOP3.LUT R16, R16, 0xffff7fff, RZ, 0xc0, !PT ;  /* 0xffff7fff10107812 */ /* 0x000fe400078ec0ff */
[----:B------:R-:W-:-:S07]  /*1a090*/  LOP3.LUT R32, R5, R32, RZ, 0xfc, !PT ;  /* 0x0000002005207212 */ /* 0x000fce00078efcff */
[----:B------:R-:W-:-:S04]  /*1a0a0*/  @P0 LOP3.LUT R16, R16, 0x8000, RZ, 0xfc, !PT ;  /* 0x0000800010100812 */ /* 0x000fc800078efcff */
[----:B------:R-:W-:-:S04]  /*1a0b0*/  LOP3.LUT R16, R16, 0xfffffffe, RZ, 0xc0, !PT ;  /* 0xfffffffe10107812 */ /* 0x000fc800078ec0ff */
[----:B------:R-:W-:Y:S01]  /*1a0c0*/  @P1 LOP3.LUT R16, R16, 0x1, RZ, 0xfc, !PT ;  /* 0x0000000110101812 */ /* 0x000fe200078efcff */
[----:B------:R-:W-:Y:S06]  /*1a0d0*/  @!P0 BRA `(.L_x_4655) ;  /* 0x0000000000048947 */ /* 0x000fec0003800000 */
[----:B------:R-:W-:Y:S01]  /*1a0e0*/  BPT.TRAP 0x1 ;  /* 0x000000040000795c */ /* 0x000fe20000300000 */
.L_x_4655:
[----:B0-----:R-:W0:Y:S01]  /*1a0f0*/  S2R R0, SR_TID.X ;  /* 0x0000000000007919 */ /* 0x001e220000002100 */
[----:B------:R-:W-:Y:S01]  /*1a100*/  BSSY B0, `(.L_x_4656) ;  /* 0x0000008000007945 */ /* 0x000fe20003800000 */
[----:B0-----:R-:W-:-:S04]  /*1a110*/  LOP3.LUT R0, R0, 0x7f, RZ, 0xc0, !PT ;  /* 0x0000007f00007812 */ /* 0x001fc800078ec0ff */
[----:B------:R-:W-:-:S04]  /*1a120*/  SHF.R.U32.HI R0, RZ, 0x3, R0 ;  /* 0x00000003ff007819 */ /* 0x000fc80000011600 */
[----:B------:R-:W-:Y:S01]  /*1a130*/  IADD3 R31, -R0, R26, -R31 ;  /* 0x0000001a001f7210 */ /* 0x000fe20007ffe91f */
[----:B------:R-:W-:Y:S01]  /*1a140*/  IMAD R26, R22, 0x8, R18 ;  /* 0x00000008161a7824 */ /* 0x000fe200078e0212 */
[----:B------:R-:W-:-:S04]  /*1a150*/  SHF.L.U32 R0, R28, 0x1f, RZ ;  /* 0x0000001f1c007819 */ /* 0x000fc800000006ff */
[----:B------:R-:W0:Y:S02]  /*1a160*/  SYNCS.PHASECHK.TRANS64.TRYWAIT P0, [R26+URZ+0x38840], R0 ;  /* 0x038840001a0075a7 */ /* 0x000e24000800017f */
[----:B0-----:R-:W-:Y:S05]  /*1a170*/  @!P0 BRA `(.L_x_4657) ;  /* 0x0000005400d48947 */ /* 0x001fea0003800000 */
.L_x_4763:
[----:B------:R-:W-:Y:S05]  /*1a180*/  BSYNC B0 ;  /* 0x0000000000007941 */ /* 0x000fea0003800000 */
.L_x_4656:
[----:B------:R-:W0:Y:S01]  /*1a190*/  LDL R2, [R1+0x8] ;  /* 0x0000080001027983 */ /* 0x000e220000100800 */
[----:B------:R-:W-:Y:S01]  /*1a1a0*/  ULDC.64 UR4, c[0x0][0x300] ;  /* 0x0000c00000047ab9 */ /* 0x000fe20000000a00 */
[----:B------:R-:W-:Y:S02]  /*1a1b0*/  ULDC.64 UR6, c[0x0][0x2e8] ;  /* 0x0000ba0000067ab9 */ /* 0x000fe40000000a00 */
[----:B------:R-:W2:Y:S01]  /*1a1c0*/  LDL R4, [R1+0x4] ;  /* 0x0000040001047983 */ /* 0x000ea20000100800 */
[----:B------:R-:W-:Y:S01]  /*1a1d0*/  LOP3.LUT P2, RZ, R16, 0x2, RZ, 0xc0, !PT ;  /* 0x0000000210ff7812 */ /* 0x000fe2000784c0ff */
[----:B------:R-:W1:Y:S02]  /*1a1e0*/  S2R R7, SR_TID.X ;  /* 0x0000000000077919 */ /* 0x000e640000002100 */
[----:B-1----:R-:W-:-:S05]  /*1a1f0*/  IMAD.SHL.U32 R7, R7, 0x8, RZ ;  /* 0x0000000807077824 */ /* 0x002fca00078e00ff */
[----:B------:R-:W-:Y:S02]  /*1a200*/  LOP3.LUT R7, R7, 0x38, RZ, 0xc0, !PT ;  /* 0x0000003807077812 */ /* 0x000fe400078ec0ff */
[----:B0-----:R-:W-:Y:S02]  /*1a210*/  SHF.R.S32.HI R0, RZ, 0x1f, R2 ;  /* 0x0000001fff007819 */ /* 0x001fe40000011402 */
[----:B--2---:R-:W-:-:S03]  /*1a220*/  SHF.R.S32.HI R5, RZ, 0x1f, R4 ;  /* 0x0000001fff057819 */ /* 0x004fc60000011404 */
        /* <DEDUP_REMOVED lines=52> */
.L_x_4773:
        /* <DEDUP_REMOVED lines=10> */
.L_x_4659:
        /* <DEDUP_REMOVED lines=11> */
.L_x_4660:
[----:B------:R1:W5:Y:S01]  /*1a6c0*/  LDL.LU R0, [R1+0x18] ;  /* 0x0000180001007983 */ /* 0x0003620000300800 */
[----:B------:R1:W-:Y:S03]  /*1a6d0*/  SYNCS.ARRIVE.TRANS64.A1T0 RZ, [R26+URZ+0x38830], RZ ;  /* 0x038830ff1aff79a7 */ /* 0x0003e6000810003f */
[----:B0-----:R1:W5:Y:S02]  /*1a6e0*/  LDL R2, [R1] ;  /* 0x0000000001027983 */ /* 0x0013640000100800 */
[----:B------:R-:W-:Y:S05]  /*1a6f0*/  WARPSYNC.ALL ;  /* 0x0000000000007948 */ /* 0x000fea0003800000 */
[----:B------:R-:W-:Y:S01]  /*1a700*/  ULDC.64 UR4, c[0x0][0xaf8] ;  /* 0x0002be0000047ab9 */ /* 0x000fe20000000a00 */
[----:B------:R-:W-:Y:S01]  /*1a710*/  BSSY B6, `(.L_x_4661) ;  /* 0x000001d000067945 */ /* 0x000fe20003800000 */
[----:B------:R-:W-:Y:S01]  /*1a720*/  BAR.SYNC.DEFER_BLOCKING 0x8, 0x100 ;  /* 0x0204000000007b1d */ /* 0x000fe20000010000 */
[----:B------:R-:W-:-:S04]  /*1a730*/  ISETP.NE.U32.AND P0, PT, RZ, UR4, PT ;  /* 0x00000004ff007c0c */ /* 0x000fc8000bf05070 */
[----:B------:R-:W-:-:S04]  /*1a740*/  ISETP.NE.AND.EX P0, PT, RZ, UR5, PT, P0 ;  /* 0x00000005ff007c0c */ /* 0x000fc8000bf05300 */
[----:B------:R-:W-:-:S05]  /*1a750*/  SEL R4, R37, RZ, !P0 ;  /* 0x000000ff25047207 */ /* 0x000fca0004000000 */
[----:B------:R0:W-:Y:S01]  /*1a760*/  STL [R1+0xc], R4 ;  /* 0x00000c0401007387 */ /* 0x0001e20000100800 */
[----:B-----5:R-:W-:Y:S01]  /*1a770*/  SEL R3, R0, RZ, !P0 ;  /* 0x000000ff00037207 */ /* 0x020fe20004000000 */
[----:B------:R-:W-:-:S04]  /*1a780*/  VIADD R0, R18, 0x20400 ;  /* 0x0002040012007836 */ /* 0x000fc80000000000 */
[----:B------:R0:W-:Y:S01]  /*1a790*/  STL [R1+0x24], R3 ;  /* 0x0000240301007387 */ /* 0x0001e20000100800 */
[----:B------:R-:W-:Y:S02]  /*1a7a0*/  LOP3.LUT P0, RZ, R0, 0x3ff, RZ, 0xc0, !PT ;  /* 0x000003ff00ff7812 */ /* 0x000fe4000780c0ff */
[----:B------:R-:W-:-:S05]  /*1a7b0*/  SHF.R.S32.HI R0, RZ, 0x1f, R2 ;  /* 0x0000001fff007819 */ /* 0x000fca0000011402 */
[----:B------:R0:W-:Y:S06]  /*1a7c0*/  STL [R1+0x20], R0 ;  /* 0x0000200001007387 */ /* 0x0001ec0000100800 */
        /* <DEDUP_REMOVED lines=17> */
.L_x_4662:
[----:B------:R-:W-:Y:S05]  /*1a8e0*/  BSYNC B6 ;  /* 0x0000000000067941 */ /* 0x000fea0003800000 */
.L_x_4661:
[----:B------:R-:W2:Y:S01]  /*1a8f0*/  LDL R20, [R1+0x24] ;  /* 0x0000240001147983 */ /* 0x000ea20000100800 */
[----:B------:R-:W3:Y:S01]  /*1a900*/  LDC R6, c[0x0][0x448] ;  /* 0x00011200ff067b82 */ /* 0x000ee20000000800 */
[----:B------:R-:W-:Y:S02]  /*1a910*/  ULDC.64 UR4, c[0x0][0x298] ;  /* 0x0000a60000047ab9 */ /* 0x000fe40000000a00 */
[----:B0-----:R-:W4:Y:S04]  /*1a920*/  LDL R4, [R1+0x20] ;  /* 0x0000200001047983 */ /* 0x001f280000100800 */
[----:B------:R-:W4:Y:S04]  /*1a930*/  LDL R5, [R1] ;  /* 0x0000000001057983 */ /* 0x000f280000100800 */
[----:B------:R0:W5:Y:S01]  /*1a940*/  LDL R9, [R1+0x14] ;  /* 0x0000140001097983 */ /* 0x0001620000100800 */
[----:B------:R-:W1:Y:S01]  /*1a950*/  S2R R2, SR_TID.X ;  /* 0x0000000000027919 */ /* 0x000e620000002100 */
[----:B------:R-:W0:Y:S01]  /*1a960*/  S2R R0, SR_TID.X ;  /* 0x0000000000007919 */ /* 0x000e220000002100 */
[----:B---3--:R-:W-:-:S13]  /*1a970*/  ISETP.NE.AND P0, PT, R6, 0x1, PT ;  /* 0x000000010600780c */ /* 0x008fda0003f05270 */
[----:B------:R-:W3:Y:S01]  /*1a980*/  @P0 LDC R3, c[0x0][0x450] ;  /* 0x00011400ff030b82 */ /* 0x000ee20000000800 */
[----:B-1----:R-:W-:-:S04]  /*1a990*/  LOP3.LUT R2, R2, 0x7f, RZ, 0xc0, !PT ;  /* 0x0000007f02027812 */ /* 0x002fc800078ec0ff */
[----:B------:R-:W-:Y:S01]  /*1a9a0*/  SHF.R.U32.HI R2, RZ, 0x3, R2 ;  /* 0x00000003ff027819 */ /* 0x000fe20000011602 */
[----:B0-----:R-:W-:Y:S02]  /*1a9b0*/  IMAD.SHL.U32 R0, R0, 0x10, RZ ;  /* 0x0000001000007824 */ /* 0x001fe400078e00ff */
[----:B--2---:R-:W-:Y:S02]  /*1a9c0*/  IMAD.MOV.U32 R21, RZ, RZ, R20 ;  /* 0x000000ffff157224 */ /* 0x004fe400078e0014 */
[----:B------:R-:W2:Y:S01]  /*1a9d0*/  LDL R20, [R1+0xc] ;  /* 0x00000c0001147983 */ /* 0x000ea20000100800 */
[----:B------:R-:W-:Y:S02]  /*1a9e0*/  LOP3.LUT R0, R2, 0x70, R0, 0xf8, !PT ;  /* 0x0000007002007812 */ /* 0x000fe400078ef800 */
[----:B------:R-:W0:Y:S03]  /*1a9f0*/  @P0 LDC R2, c[0x0][0x44c] ;  /* 0x00011300ff020b82 */ /* 0x000e260000000800 */
[----:B------:R-:W-:-:S02]  /*1aa00*/  IMAD R37, R25, 0x40, R0 ;  /* 0x0000004019257824 */ /* 0x000fc400078e0200 */
[----:B----4-:R-:W-:Y:S02]  /*1aa10*/  IMAD R4, R4, UR4, RZ ;  /* 0x0000000404047c24 */ /* 0x010fe4000f8e02ff */
[----:B------:R-:W-:Y:S02]  /*1aa20*/  IMAD.MOV.U32 R0, RZ, RZ, R37 ;  /* 0x000000ffff007224 */ /* 0x000fe400078e0025 */
[----:B------:R-:W-:Y:S02]  /*1aa30*/  IMAD R4, R5, UR5, R4 ;  /* 0x0000000505047c24 */ /* 0x000fe4000f8e0204 */
[----:B0-----:R-:W-:-:S05]  /*1aa40*/  @P0 IMAD.HI.U32 R2, R37, R2, RZ ;  /* 0x0000000225020227 */ /* 0x001fca00078e00ff */
[----:B---3--:R-:W-:Y:S01]  /*1aa50*/  @P0 SHF.R.U32.HI R0, RZ, R3, R2 ;  /* 0x00000003ff000219 */ /* 0x008fe20000011602 */
[----:B------:R-:W-:Y:S01]  /*1aa60*/  IMAD.WIDE.U32 R2, R5, UR4, RZ ;  /* 0x0000000405027c25 */ /* 0x000fe2000f8e00ff */
[----:B------:R-:W-:-:S03]  /*1aa70*/  ULDC.64 UR4, c[0x0][0x2d8] ;  /* 0x0000b60000047ab9 */ /* 0x000fc60000000a00 */
[----:B------:R-:W-:Y:S02]  /*1aa80*/  IMAD.IADD R3, R3, 0x1, R4 ;  /* 0x0000000103037824 */ /* 0x000fe400078e0204 */
[----:B------:R-:W-:-:S04]  /*1aa90*/  IMAD.WIDE.U32 R2, R17, UR4, R2 ;  /* 0x0000000411027c25 */ /* 0x000fc8000f8e0002 */
[----:B------:R-:W-:Y:S01]  /*1aaa0*/  IMAD R3, R17, UR5, R3 ;  /* 0x0000000511037c24 */ /* 0x000fe2000f8e0203 */
[----:B------:R-:W-:Y:S02]  /*1aab0*/  ULDC.64 UR4, c[0x0][0x2e0] ;  /* 0x0000b80000047ab9 */ /* 0x000fe40000000a00 */
[----:B------:R-:W-:Y:S01]  /*1aac0*/  IMAD R4, R21, UR4, RZ ;  /* 0x0000000415047c24 */ /* 0x000fe2000f8e02ff */
[----:B------:R-:W0:Y:S02]  /*1aad0*/  S2R R7, SR_TID.X ;  /* 0x0000000000077919 */ /* 0x000e240000002100 */
[----:B0-----:R-:W-:-:S05]  /*1aae0*/  IMAD.SHL.U32 R7, R7, 0x8, RZ ;  /* 0x0000000807077824 */ /* 0x001fca00078e00ff */
[----:B------:R-:W-:Y:S01]  /*1aaf0*/  LOP3.LUT R7, R7, 0x38, RZ, 0xc0, !PT ;  /* 0x0000003807077812 */ /* 0x000fe200078ec0ff */
[C---:B--2---:R-:W-:Y:S02]  /*1ab00*/  IMAD R4, R20.reuse, UR5, R4 ;  /* 0x0000000514047c24 */ /* 0x044fe4000f8e0204 */
[----:B------:R-:W-:Y:S01]  /*1ab10*/  IMAD.WIDE.U32 R2, R20, UR4, R2 ;  /* 0x0000000414027c25 */ /* 0x000fe2000f8e0002 */
        /* <DEDUP_REMOVED lines=26> */
[----:B-----5:R-:W-:Y:S02]  /*1acc0*/  IMAD R3, R9, R6, RZ ;  /* 0x0000000609037224 */ /* 0x020fe400078e02ff */
[----:B------:R-:W-:Y:S01]  /*1acd0*/  IMAD R25, R25, 0x40, R8 ;  /* 0x0000004019197824 */ /* 0x000fe200078e0208 */
[----:B------:R-:W1:Y:S03]  /*1ace0*/  SHFL.IDX PT, R5, R2, RZ, 0x181f ;  /* 0x00181fff02057589 */ /* 0x000e6600000e0000 */
[C---:B------:R-:W-:Y:S01]  /*1acf0*/  VIADD R6, R25.reuse, 0x10 ;  /* 0x0000001019067836 */ /* 0x040fe20000000000 */
[C---:B------:R-:W-:Y:S01]  /*1ad00*/  ISETP.GE.AND P0, PT, R25.reuse, R3, PT ;  /* 0x000000031900720c */ /* 0x040fe20003f06270 */
[----:B------:R-:W-:-:S03]  /*1ad10*/  VIADD R8, R25, 0x20 ;  /* 0x0000002019087836 */ /* 0x000fc60000000000 */
[----:B------:R-:W-:Y:S04]  /*1ad20*/  STL [R1+0x18], R6 ;  /* 0x0000180601007387 */ /* 0x000fe80000100800 */
[----:B------:R-:W-:Y:S05]  /*1ad30*/  STL [R1+0x1c], R8 ;  /* 0x00001c0801007387 */ /* 0x000fea0000100800 */
[----:B0-----:R-:W-:-:S05]  /*1ad40*/  @!P0 LEA R4, P2, R7, R4, 0x1 ;  /* 0x0000000407048211 */ /* 0x001fca00078408ff */
[----:B-1----:R-:W-:-:S05]  /*1ad50*/  @!P0 IMAD.X R5, RZ, RZ, R5, P2 ;  /* 0x000000ffff058224 */ /* 0x002fca00010e0605 */
[----:B------:R-:W-:Y:S01]  /*1ad60*/  @!PT LDS RZ, [RZ] ;  /* 0x00000000fffff984 */ /* 0x000fe20000000800 */
[----:B------:R0:W-:Y:S01]  /*1ad70*/  @!P0 LDGSTS.E.BYPASS.LTC128B.128 [R23+0x20400], desc[UR42][R4.64], !P1 ;  /* 0x2040000004178fae */ /* 0x0001e2000c901d6a */
[----:B------:R-:W-:-:S03]  /*1ad80*/  ISETP.GE.AND P0, PT, R6, R3, PT ;  /* 0x000000030600720c */ /* 0x000fc60003f06270 */
[----:B------:R-:W-:Y:S04]  /*1ad90*/  SHFL.IDX PT, R6, R2, 0x2, 0x181f ;  /* 0x00581f0002067f89 */ /* 0x000fe800000e0000 */
[----:B0-----:R-:W0:Y:S04]  /*1ada0*/  SHFL.IDX PT, R5, R0, 0x1, 0x181f ;  /* 0x00381f0000057f89 */ /* 0x001e2800000e0000 */
[----:B------:R-:W1:Y:S02]  /*1adb0*/  SHFL.IDX PT, R4, R2, 0x1, 0x181f ;  /* 0x00381f0002047f89 */ /* 0x000e6400000e0000 */
[----:B0-----:R-:W-:-:S05]  /*1adc0*/  @!P0 LEA R5, P2, R7, R5, 0x1 ;  /* 0x0000000507058211 */ /* 0x001fca00078408ff */
[----:B-1----:R-:W-:-:S05]  /*1add0*/  @!P0 IMAD.X R4, RZ, RZ, R4, P2 ;  /* 0x000000ffff048224 */ /* 0x002fca00010e0604 */
[----:B------:R-:W-:-:S04]  /*1ade0*/  @!P0 LOP3.LUT R5, R5, R4, RZ, 0x3c, !PT ;  /* 0x0000000405058212 */ /* 0x000fc800078e3cff */
[----:B------:R-:W-:-:S04]  /*1adf0*/  @!P0 LOP3.LUT R4, R5, R4, RZ, 0x3c, !PT ;  /* 0x0000000405048212 */ /* 0x000fc800078e3cff */
[----:B------:R-:W-:-:S05]  /*1ae00*/  @!P0 LOP3.LUT R5, R5, R4, RZ, 0x3c, !PT ;  /* 0x0000000405058212 */ /* 0x000fca00078e3cff */
[----:B------:R0:W-:Y:S01]  /*1ae10*/  @!P0 LDGSTS.E.BYPASS.LTC128B.128 [R23+0x20c00], desc[UR42][R4.64], !P1 ;  /* 0x20c0000004178fae */ /* 0x0001e2000c901d6a */
[----:B------:R-:W-:-:S03]  /*1ae20*/  ISETP.GE.AND P0, PT, R8, R3, PT ;  /* 0x000000030800720c */ /* 0x000fc60003f06270 */
[----:B0-----:R-:W0:Y:S04]  /*1ae30*/  SHFL.IDX PT, R4, R0, 0x2, 0x181f ;  /* 0x00581f0000047f89 */ /* 0x001e2800000e0000 */
[----:B------:R-:W1:Y:S06]  /*1ae40*/  SHFL.IDX PT, R0, R0, 0x3, 0x181f ;  /* 0x00781f0000007f89 */ /* 0x000e6c00000e0000 */
[----:B0-----:R-:W-:-:S05]  /*1ae50*/  @!P0 LEA R5, P2, R7, R4, 0x1 ;  /* 0x0000000407058211 */ /* 0x001fca00078408ff */
[----:B------:R-:W-:-:S05]  /*1ae60*/  @!P0 IMAD.X R4, RZ, RZ, R6, P2 ;  /* 0x000000ffff048224 */ /* 0x000fca00010e0606 */
[----:B------:R-:W-:-:S04]  /*1ae70*/  @!P0 LOP3.LUT R5, R5, R4, RZ, 0x3c, !PT ;  /* 0x0000000405058212 */ /* 0x000fc800078e3cff */
[----:B------:R-:W-:-:S04]  /*1ae80*/  @!P0 LOP3.LUT R4, R5, R4, RZ, 0x3c, !PT ;  /* 0x0000000405048212 */ /* 0x000fc800078e3cff */
[----:B------:R-:W-:-:S05]  /*1ae90*/  @!P0 LOP3.LUT R5, R5, R4, RZ, 0x3c, !PT ;  /* 0x0000000405058212 */ /* 0x000fca00078e3cff */
[----:B------:R0:W-:Y:S04]  /*1aea0*/  @!P0 LDGSTS.E.BYPASS.LTC128B.128 [R23+0x21400], desc[UR42][R4.64], !P1 ;  /* 0x2140000004178fae */ /* 0x0001e8000c901d6a */
[----:B01----:R0:W2:Y:S02]  /*1aeb0*/  SHFL.IDX PT, R4, R2, 0x3, 0x181f ;  /* 0x00781f0002047f89 */ /* 0x0030a400000e0000 */
.L_x_4782:
[----:B0-----:R-:W-:-:S05]  /*1aec0*/  VIADD R2, R25, 0x30 ;  /* 0x0000003019027836 */ /* 0x001fca0000000000 */
[----:B------:R-:W-:Y:S01]  /*1aed0*/  ISETP.GE.AND P0, PT, R2, R3, PT ;  /* 0x000000030200720c */ /* 0x000fe20003f06270 */
[----:B------:R0:W-:-:S12]  /*1aee0*/  STL [R1+0x2c], R2 ;  /* 0x00002c0201007387 */ /* 0x0001d80000100800 */
[----:B0-----:R-:W-:-:S05]  /*1aef0*/  @!P0 LEA R2, P2, R7, R0, 0x1 ;  /* 0x0000000007028211 */ /* 0x001fca00078408ff */
[----:B--2---:R-:W-:-:S05]  /*1af00*/  @!P0 IMAD.X R3, RZ, RZ, R4, P2 ;  /* 0x000000ffff038224 */ /* 0x004fca00010e0604 */
[----:B------:R-:W-:Y:S01]  /*1af10*/  @!PT LDS RZ, [RZ] ;  /* 0x00000000fffff984 */ /* 0x000fe20000000800 */
[----:B------:R-:W-:Y:S01]  /*1af20*/  @!PT LDS RZ, [RZ] ;  /* 0x00000000fffff984 */ /* 0x000fe20000000800 */
[----:B------:R-:W-:Y:S01]  /*1af30*/  @!PT LDS RZ, [RZ] ;  /* 0x00000000fffff984 */ /* 0x000fe20000000800 */
[----:B------:R0:W-:Y:S01]  /*1af40*/  @!P0 LDGSTS.E.BYPASS.LTC128B.128 [R23+0x21c00], desc[UR42][R2.64], !P1 ;  /* 0x21c0000002178fae */ /* 0x0001e2000c901d6a */
[----:B------:R-:W-:Y:S01]  /*1af50*/  PLOP3.LUT P0, PT, PT, PT, PT, 0x80, 0x0 ;  /* 0x000000000000781c */ /* 0x000fe20003f0f070 */
[----:B------:R-:W-:-:S12]  /*1af60*/  NOP ;  /* 0x0000000000007918 */ /* 0x000fd80000000000 */
.L_x_4664:
        /* <DEDUP_REMOVED lines=28> */
.L_x_4666:
[----:B------:R-:W-:Y:S05]  /*1b130*/  BSYNC B6 ;  /* 0x0000000000067941 */ /* 0x000fea0003800000 */
.L_x_4665:
[----:B------:R-:W2:Y:S01]  /*1b140*/  LDL.LU R0, [R1+0x20] ;  /* 0x0000200001007983 */ /* 0x000ea20000300800 */
[----:B------:R-:W1:Y:S01]  /*1b150*/  LDC R7, c[0x0][0x448] ;  /* 0x00011200ff077b82 */ /* 0x000e620000000800 */
[----:B------:R-:W-:Y:S02]  /*1b160*/  ULDC.64 UR4, c[0x0][0x398] ;  /* 0x0000e60000047ab9 */ /* 0x000fe40000000a00 */
[----:B0-----:R-:W3:Y:S04]  /*1b170*/  LDL.LU R2, [R1] ;  /* 0x0000000001027983 */ /* 0x001ee80000300800 */
[----:B------:R-:W4:Y:S04]  /*1b180*/  LDL.LU R21, [R1+0x24] ;  /* 0x0000240001157983 */ /* 0x000f280000300800 */
[----:B------:R-:W5:Y:S01]  /*1b190*/  LDL.LU R20, [R1+0xc] ;  /* 0x00000c0001147983 */ /* 0x000f620000300800 */
[----:B------:R-:W-:Y:S01]  /*1b1a0*/  IMAD.MOV.U32 R4, RZ, RZ, R37 ;  /* 0x000000ffff047224 */ /* 0x000fe200078e0025 */
[----:B------:R-:W-:Y:S01]  /*1b1b0*/  LOP3.LUT R16, R16, 0xfffffbff, RZ, 0xc0, !PT ;  /* 0xfffffbff10107812 */ /* 0x000fe200078ec0ff */
[----:B------:R-:W0:Y:S01]  /*1b1c0*/  S2R R9, SR_TID.X ;  /* 0x0000000000097919 */ /* 0x000e220000002100 */
[----:B-1----:R-:W-:-:S13]  /*1b1d0*/  ISETP.NE.AND P0, PT, R7, 0x1, PT ;  /* 0x000000010700780c */ /* 0x002fda0003f05270 */
[----:B------:R-:W1:Y:S01]  /*1b1e0*/  @P0 LDC R5, c[0x0][0x450] ;  /* 0x00011400ff050b82 */ /* 0x000e620000000800 */
[----:B0-----:R-:W-:-:S05]  /*1b1f0*/  IMAD.SHL.U32 R9, R9, 0x8, RZ ;  /* 0x0000000809097824 */ /* 0x001fca00078e00ff */
[----:B------:R-:W-:-:S04]  /*1b200*/  LOP3.LUT R9, R9, 0x38, RZ, 0xc0, !PT ;  /* 0x0000003809097812 */ /* 0x000fc800078ec0ff */
[----:B------:R-:W-:Y:S01]  /*1b210*/  LOP3.LUT R9, R9, 0xc0, RZ, 0xfc, !PT ;  /* 0x000000c009097812 */ /* 0x000fe200078efcff */
[----:B--2---:R-:W-:-:S04]  /*1b220*/  IMAD R0, R0, UR4, RZ ;  /* 0x0000000400007c24 */ /* 0x004fc8000f8e02ff */
[C---:B---3--:R-:W-:Y:S02]  /*1b230*/  IMAD R0, R2.reuse, UR5, R0 ;  /* 0x0000000502007c24 */ /* 0x048fe4000f8e0200 */
[----:B------:R-:W-:Y:S01]  /*1b240*/  IMAD.WIDE.U32 R2, R2, UR4, RZ ;  /* 0x0000000402027c25 */ /* 0x000fe2000f8e00ff */
[----:B------:R-:W-:-:S03]  /*1b250*/  ULDC.64 UR4, c[0x0][0x3d8] ;  /* 0x0000f60000047ab9 */ /* 0x000fc60000000a00 */
[----:B------:R-:W-:Y:S02]  /*1b260*/  IMAD.IADD R3, R3, 0x1, R0 ;  /* 0x0000000103037824 */ /* 0x000fe400078e0200 */
[----:B------:R-:W-:-:S04]  /*1b270*/  IMAD.WIDE.U32 R2, R17, UR4, R2 ;  /* 0x0000000411027c25 */ /* 0x000fc8000f8e0002 */
[----:B------:R-:W-:Y:S01]  /*1b280*/  IMAD R3, R17, UR5, R3 ;  /* 0x0000000511037c24 */ /* 0x000fe2000f8e0203 */
[----:B------:R-:W-:Y:S02]  /*1b290*/  ULDC.64 UR4, c[0x0][0x3e0] ;  /* 0x0000f80000047ab9 */ /* 0x000fe40000000a00 */
[----:B----4-:R-:W-:Y:S02]  /*1b2a0*/  IMAD R0, R21, UR4, RZ ;  /* 0x0000000415007c24 */ /* 0x010fe4000f8e02ff */
[C---:B-----5:R-:W-:Y:S01]  /*1b2b0*/  IMAD.WIDE.U32 R2, R20.reuse, UR4, R2 ;  /* 0x0000000414027c25 */ /* 0x060fe2000f8e0002 */
[----:B------:R-:W0:Y:S03]  /*1b2c0*/  S2R R21, SR_TID.X ;  /* 0x0000000000157919 */ /* 0x000e260000002100 */
[----:B------:R-:W-:Y:S01]  /*1b2d0*/  IMAD R0, R20, UR5, R0 ;  /* 0x0000000514007c24 */ /* 0x000fe2000f8e0200 */
[----:B------:R-:W-:Y:S01]  /*1b2e0*/  ULDC.64 UR4, c[0x0][0x3d0] ;  /* 0x0000f40000047ab9 */ /* 0x000fe20000000a00 */
[----:B------:R-:W2:Y:S02]  /*1b2f0*/  S2R R20, SR_TID.X ;  /* 0x0000000000147919 */ /* 0x000ea40000002100 */
[----:B------:R-:W-:-:S02]  /*1b300*/  IMAD.IADD R3, R3, 0x1, R0 ;  /* 0x0000000103037824 */ /* 0x000fc400078e0200 */
[----:B------:R-:W3:Y:S01]  /*1b310*/  @P0 LDC R0, c[0x0][0x44c] ;  /* 0x00011300ff000b82 */ /* 0x000ee20000000800 */
[----:B0-----:R-:W-:Y:S02]  /*1b320*/  IMAD.SHL.U32 R21, R21, 0x8, RZ ;  /* 0x0000000815157824 */ /* 0x001fe400078e00ff */
[----:B---3--:R-:W-:-:S03]  /*1b330*/  @P0 IMAD.HI.U32 R0, R37, R0, RZ ;  /* 0x0000000025000227 */ /* 0x008fc600078e00ff */
[----:B------:R-:W-:Y:S01]  /*1b340*/  LOP3.LUT R21, R21, 0x38, RZ, 0xc0, !PT ;  /* 0x0000003815157812 */ /* 0x000fe200078ec0ff */
[----:B--2---:R-:W-:Y:S01]  /*1b350*/  IMAD.SHL.U32 R20, R20, 0x8, RZ ;  /* 0x0000000814147824 */ /* 0x004fe200078e00ff */
[----:B-1----:R-:W-:Y:S02]  /*1b360*/  @P0 SHF.R.U32.HI R4, RZ, R5, R0 ;  /* 0x00000005ff040219 */ /* 0x002fe40000011600 */
[----:B------:R-:W-:Y:S02]  /*1b370*/  LOP3.LUT R8, R21, 0x80, RZ, 0xfc, !PT ;  /* 0x0000008015087812 */ /* 0x000fe400078efcff */
[--C-:B------:R-:W-:Y:S01]  /*1b380*/  SHF.R.S32.HI R5, RZ, 0x1f, R4.reuse ;  /* 0x0000001fff057819 */ /* 0x100fe20000011404 */
[----:B------:R-:W-:Y:S01]  /*1b390*/  IMAD.MOV R0, RZ, RZ, -R4 ;  /* 0x000000ffff007224 */ /* 0x000fe200078e0a04 */
[----:B------:R-:W0:Y:S01]  /*1b3a0*/  S2R R21, SR_TID.X ;  /* 0x0000000000157919 */ /* 0x000e220000002100 */
[----:B------:R-:W-:Y:S01]  /*1b3b0*/  IMAD.WIDE.U32 R2, R4, UR4, R2 ;  /* 0x0000000404027c25 */ /* 0x000fe2000f8e0002 */
[----:B------:R-:W-:-:S03]  /*1b3c0*/  LOP3.LUT R20, R20, 0x38, RZ, 0xc0, !PT ;  /* 0x0000003814147812 */ /* 0x000fc600078ec0ff */
[----:B------:R-:W-:Y:S02]  /*1b3d0*/  IMAD R0, R7, R0, R37 ;  /* 0x0000000007007224 */ /* 0x000fe400078e0225 */
        /* <DEDUP_REMOVED lines=11> */
[----:B------:R-:W-:Y:S02]  /*1b490*/  ULDC UR4, c[0x0][0x3b8] ;  /* 0x0000ee0000047ab9 */ /* 0x000fe40000000800 */
[----:B------:R-:W-:Y:S02]  /*1b4a0*/  ISETP.GE.AND P1, PT, R20, UR4, PT ;  /* 0x0000000414007c0c */ /* 0x000fe4000bf26270 */
[----:B------:R-:W-:Y:S01]  /*1b4b0*/  LEA.HI.X R6, R2, UR5, R6, 0x1, P0 ;  /* 0x0000000502067c11 */ /* 0x000fe200080f0c06 */
[----:B0-----:R-:W-:Y:S01]  /*1b4c0*/  IMAD.SHL.U32 R21, R21, 0x8, RZ ;  /* 0x0000000815157824 */ /* 0x001fe200078e00ff */
[----:B------:R-:W-:-:S02]  /*1b4d0*/  ISETP.GE.AND P0, PT, R8, UR4, PT ;  /* 0x0000000408007c0c */ /* 0x000fc4000bf06270 */
[----:B------:R-:W0:Y:S01]  /*1b4e0*/  S2R R8, SR_TID.X ;  /* 0x0000000000087919 */ /* 0x000e220000002100 */
[----:B------:R-:W-:Y:S02]  /*1b4f0*/  SEL R2, RZ, 0x1, P1 ;  /* 0x00000001ff027807 */ /* 0x000fe40000800000 */
[----:B------:R-:W-:Y:S02]  /*1b500*/  LOP3.LUT R21, R21, 0x38, RZ, 0xc0, !PT ;  /* 0x0000003815157812 */ /* 0x000fe400078ec0ff */
[----:B------:R-:W-:Y:S02]  /*1b510*/  SEL R3, RZ, 0x4, P0 ;  /* 0x00000004ff037807 */ /* 0x000fe40000000000 */
[----:B------:R-:W-:Y:S02]  /*1b520*/  @P1 LOP3.LUT R16, R16, 0x400, RZ, 0xfc, !PT ;  /* 0x0000040010101812 */ /* 0x000fe400078efcff */
[----:B------:R-:W-:Y:S02]  /*1b530*/  ISETP.GE.AND P5, PT, R9, UR4, PT ;  /* 0x0000000409007c0c */ /* 0x000fe4000bfa6270 */
[----:B------:R-:W-:-:S04]  /*1b540*/  LOP3.LUT R16, R16, 0xfffffeff, RZ, 0xc0, !PT ;  /* 0xfffffeff10107812 */ /* 0x000fc800078ec0ff */
[----:B------:R-:W-:-:S04]  /*1b550*/  @P0 LOP3.LUT R16, R16, 0x100, RZ, 0xfc, !PT ;  /* 0x0000010010100812 */ /* 0x000fc800078efcff */
[----:B------:R-:W-:Y:S01]  /*1b560*/  LOP3.LUT R16, R16, 0xfffffdff, RZ, 0xc0, !PT ;  /* 0xfffffdff10107812 */ /* 0x000fe200078ec0ff */
[----:B0-----:R-:W-:-:S05]  /*1b570*/  IMAD.SHL.U32 R8, R8, 0x8, RZ ;  /* 0x0000000808087824 */ /* 0x001fca00078e00ff */
[----:B------:R-:W-:-:S04]  /*1b580*/  LOP3.LUT R8, R8, 0x38, RZ, 0xc0, !PT ;  /* 0x0000003808087812 */ /* 0x000fc800078ec0ff */
[----:B------:R-:W-:-:S04]  /*1b590*/  LOP3.LUT R8, R8, 0x40, RZ, 0xfc, !PT ;  /* 0x0000004008087812 */ /* 0x000fc800078efcff */
[----:B------:R-:W-:Y:S02]  /*1b5a0*/  ISETP.GE.AND P0, PT, R8, UR4, PT ;  /* 0x0000000408007c0c */ /* 0x000fe4000bf06270 */
[----:B------:R-:W-:Y:S02]  /*1b5b0*/  LOP3.LUT R8, R21, 0x100, RZ, 0xfc, !PT ;  /* 0x0000010015087812 */ /* 0x000fe400078efcff */
[----:B------:R-:W0:Y:S01]  /*1b5c0*/  S2R R21, SR_TID.X ;  /* 0x0000000000157919 */ /* 0x000e220000002100 */
[----:B------:R-:W-:Y:S02]  /*1b5d0*/  SEL R4, RZ, 0x2, P0 ;  /* 0x00000002ff047807 */ /* 0x000fe40000000000 */
[----:B------:R-:W-:Y:S02]  /*1b5e0*/  ISETP.GE.AND P4, PT, R8, UR4, PT ;  /* 0x0000000408007c0c */ /* 0x000fe4000bf86270 */
[----:B------:R-:W1:Y:S01]  /*1b5f0*/  S2R R8, SR_TID.X ;  /* 0x0000000000087919 */ /* 0x000e620000002100 */
[----:B------:R-:W-:-:S02]  /*1b600*/  IADD3 R2, R3, R4, R2 ;  /* 0x0000000403027210 */ /* 0x000fc40007ffe002 */
[----:B------:R-:W-:Y:S02]  /*1b610*/  SEL R3, RZ, 0x10, P4 ;  /* 0x00000010ff037807 */ /* 0x000fe40002000000 */
[----:B------:R-:W-:Y:S02]  /*1b620*/  @P0 LOP3.LUT R16, R16, 0x200, RZ, 0xfc, !PT ;  /* 0x0000020010100812 */ /* 0x000fe400078efcff */
[----:B------:R-:W-:-:S04]  /*1b630*/  SEL R4, RZ, 0x8, P5 ;  /* 0x00000008ff047807 */ /* 0x000fc80002800000 */
[----:B------:R-:W-:Y:S01]  /*1b640*/  IADD3 R4, R3, R2, R4 ;  /* 0x0000000203047210 */ /* 0x000fe20007ffe004 */
[----:B0-----:R-:W-:Y:S02]  /*1b650*/  IMAD.SHL.U32 R21, R21, 0x8, RZ ;  /* 0x0000000815157824 */ /* 0x001fe400078e00ff */
[----:B-1----:R-:W-:-:S03]  /*1b660*/  IMAD.SHL.U32 R8, R8, 0x8, RZ ;  /* 0x0000000808087824 */ /* 0x002fc600078e00ff */
[----:B------:R-:W-:Y:S02]  /*1b670*/  LOP3.LUT R21, R21, 0x38, RZ, 0xc0, !PT ;  /* 0x0000003815157812 */ /* 0x000fe400078ec0ff */
[----:B------:R-:W-:Y:S02]  /*1b680*/  LOP3.LUT R8, R8, 0x38, RZ, 0xc0, !PT ;  /* 0x0000003808087812 */ /* 0x000fe400078ec0ff */
[----:B------:R-:W-:Y:S02]  /*1b690*/  LOP3.LUT R9, R21, 0x140, RZ, 0xfc, !PT ;  /* 0x0000014015097812 */ /* 0x000fe400078efcff */
[----:B------:R-:W-:Y:S02]  /*1b6a0*/  LOP3.LUT R8, R8, 0x180, RZ, 0xfc, !PT ;  /* 0x0000018008087812 */ /* 0x000fe400078efcff */
[----:B------:R-:W-:Y:S02]  /*1b6b0*/  ISETP.GE.AND P3, PT, R9, UR4, PT ;  /* 0x0000000409007c0c */ /* 0x000fe4000bf66270 */
[----:B------:R-:W-:-:S02]  /*1b6c0*/  ISETP.GE.AND P0, PT, R8, UR4, PT ;  /* 0x0000000408007c0c */ /* 0x000fc4000bf06270 */
[----:B------:R-:W-:Y:S02]  /*1b6d0*/  LOP3.LUT R8, R21, 0x1c0, RZ, 0xfc, !PT ;  /* 0x000001c015087812 */ /* 0x000fe400078efcff */
[----:B------:R-:W-:Y:S02]  /*1b6e0*/  SEL R2, RZ, 0x40, P0 ;  /* 0x00000040ff027807 */ /* 0x000fe40000000000 */
[----:B------:R-:W-:Y:S02]  /*1b6f0*/  SEL R3, RZ, 0x20, P3 ;  /* 0x00000020ff037807 */ /* 0x000fe40001800000 */
[----:B------:R-:W-:Y:S01]  /*1b700*/  ISETP.GE.AND P0, PT, R8, UR4, PT ;  /* 0x0000000408007c0c */ /* 0x000fe2000bf06270 */
[----:B------:R-:W-:Y:S01]  /*1b710*/  UMOV UR4, 0xffffffff ;  /* 0xffffffff00047882 */ /* 0x000fe20000000000 */
[----:B------:R-:W-:Y:S02]  /*1b720*/  IADD3 R4, R2, R4, R3 ;  /* 0x0000000402047210 */ /* 0x000fe40007ffe003 */
[----:B------:R-:W-:-:S05]  /*1b730*/  SEL R5, RZ, 0x80, P0 ;  /* 0x00000080ff057807 */ /* 0x000fca0000000000 */
[----:B------:R-:W-:Y:S01]  /*1b740*/  IMAD.IADD R5, R4, 0x1, R5 ;  /* 0x0000000104057824 */ /* 0x000fe200078e0205 */
[----:B------:R-:W-:Y:S06]  /*1b750*/  BRA.DIV UR4, `(.L_x_4667) ;  /* 0x0000004e04007947 */ /* 0x000fec000b800000 */
[----:B------:R-:W2:Y:S04]  /*1b760*/  LDL.LU R3, [R1+0x14] ;  /* 0x0000140001037983 */ /* 0x000ea80000300800 */
[----:B------:R-:W3:Y:S04]  /*1b770*/  LDL.LU R2, [R1+0x1c] ;  /* 0x00001c0001027983 */ /* 0x000ee80000300800 */
[----:B------:R-:W4:Y:S01]  /*1b780*/  LDL.LU R8, [R1+0x18] ;  /* 0x0000180001087983 */ /* 0x000f220000300800 */
[----:B------:R-:W-:-:S03]  /*1b790*/  LOP3.LUT R16, R16, 0xffbfffff, RZ, 0xc0, !PT ;  /* 0xffbfffff10107812 */ /* 0x000fc600078ec0ff */
[----:B------:R-:W-:Y:S01]  /*1b7a0*/  SHFL.IDX PT, R14, R0, 0x2, 0x181f ;  /* 0x00581f00000e7f89 */ /* 0x000fe200000e0000 */
[----:B------:R-:W-:-:S04]  /*1b7b0*/  @P4 LOP3.LUT R16, R16, 0x400000, RZ, 0xfc, !PT ;  /* 0x0040000010104812 */ /* 0x000fc800078efcff */
[C---:B------:R-:W-:Y:S02]  /*1b7c0*/  LOP3.LUT P4, RZ, R16.reuse, 0x400, RZ, 0xc0, !PT ;  /* 0x0000040010ff7812 */ /* 0x040fe4000788c0ff */
[----:B------:R-:W-:-:S04]  /*1b7d0*/  LOP3.LUT R16, R16, 0xffdfffff, RZ, 0xc0, !PT ;  /* 0xffdfffff10107812 */ /* 0x000fc800078ec0ff */
[----:B------:R-:W-:-:S04]  /*1b7e0*/  @P3 LOP3.LUT R16, R16, 0x200000, RZ, 0xfc, !PT ;  /* 0x0020000010103812 */ /* 0x000fc800078efcff */
[----:B------:R-:W-:Y:S01]  /*1b7f0*/  LOP3.LUT P3, RZ, R16, 0x200, RZ, 0xc0, !PT ;  /* 0x0000020010ff7812 */ /* 0x000fe2000786c0ff */
[----:B--2---:R-:W-:Y:S02]  /*1b800*/  IMAD R7, R3, R7, RZ ;  /* 0x0000000703077224 */ /* 0x004fe400078e02ff */
[----:B------:R-:W0:Y:S01]  /*1b810*/  SHFL.IDX PT, R3, R0, RZ, 0x181f ;  /* 0x00181fff00037589 */ /* 0x000e2200000e0000 */
[----:B---3--:R-:W-:Y:S02]  /*1b820*/  IMAD.MOV.U32 R9, RZ, RZ, R2 ;  /* 0x000000ffff097224 */ /* 0x008fe400078e0002 */
[----:B------:R-:W-:-:S13]  /*1b830*/  ISETP.GE.AND P0, PT, R25, R7, PT ;  /* 0x000000071900720c */ /* 0x000fda0003f06270 */
[----:B------:R-:W-:-:S04]  /*1b840*/  @!P0 LOP3.LUT R2, R4, 0x40, RZ, 0xc0, !PT ;  /* 0x0000004004028812 */ /* 0x000fc800078ec0ff */
[----:B------:R-:W-:-:S04]  /*1b850*/  @!P0 SHF.R.U32.HI R2, RZ, 0x2, R2 ;  /* 0x00000002ff028819 */ /* 0x000fc80000011602 */
[----:B------:R-:W-:Y:S02]  /*1b860*/  @!P0 ISETP.NE.U32.AND P2, PT, R2, RZ, PT ;  /* 0x000000ff0200820c */ /* 0x000fe40003f45070 */
[----:B------:R-:W-:Y:S02]  /*1b870*/  @!P0 LOP3.LUT R2, R5, 0x80, RZ, 0xc0, !PT ;  /* 0x0000008005028812 */ /* 0x000fe400078ec0ff */
[----:B0-----:R-:W-:Y:S02]  /*1b880*/  @!P0 LEA R3, P6, R20, R3, 0x1 ;  /* 0x0000000314038211 */ /* 0x001fe400078c08ff */
[----:B------:R-:W-:-:S04]  /*1b890*/  @!P0 SHF.R.U32.HI R2, RZ, 0x3, R2 ;  /* 0x00000003ff028819 */ /* 0x000fc80000011602 */
[----:B------:R-:W-:Y:S02]  /*1b8a0*/  @!P0 ISETP.NE.U32.AND P1, PT, R2, RZ, PT ;  /* 0x000000ff0200820c */ /* 0x000fe40003f25070 */
[----:B------:R-:W0:Y:S02]  /*1b8b0*/  SHFL.IDX PT, R2, R6, RZ, 0x181f ;  /* 0x00181fff06027589 */ /* 0x000e2400000e0000 */
[----:B0-----:R-:W-:Y:S01]  /*1b8c0*/  @!P0 IMAD.X R2, RZ, RZ, R2, P6 ;  /* 0x000000ffff028224 */ /* 0x001fe200030e0602 */
[----:B------:R-:W-:-:S04]  /*1b8d0*/  LOP3.LUT P6, RZ, R16, 0x100, RZ, 0xc0, !PT ;  /* 0x0000010010ff7812 */ /* 0x000fc800078cc0ff */
[----:B------:R-:W-:-:S04]  /*1b8e0*/  @!P0 LOP3.LUT R3, R3, R2, RZ, 0x3c, !PT ;  /* 0x0000000203038212 */ /* 0x000fc800078e3cff */
[----:B------:R-:W-:-:S04]  /*1b8f0*/  @!P0 LOP3.LUT R2, R3, R2, RZ, 0x3c, !PT ;  /* 0x0000000203028212 */ /* 0x000fc800078e3cff */
[----:B------:R-:W-:-:S05]  /*1b900*/  @!P0 LOP3.LUT R3, R3, R2, RZ, 0x3c, !PT ;  /* 0x0000000203038212 */ /* 0x000fca00078e3cff */
[----:B------:R-:W-:Y:S01]  /*1b910*/  @!P0 LDGSTS.E.BYPASS.LTC128B.128 [R23+0x26400], desc[UR42][R2.64], !P4 ;  /* 0x2640000002178fae */ /* 0x000fe2000e101d6a */
[----:B------:R-:W-:-:S03]  /*1b920*/  LOP3.LUT P4, RZ, R16, 0x400000, RZ, 0xc0, !PT ;  /* 0x0040000010ff7812 */ /* 0x000fc6000788c0ff */
[----:B------:R-:W-:Y:S01]  /*1b930*/  @!P0 LDGSTS.E.BYPASS.LTC128B.128 [R23+0x28400], desc[UR42][R2.64+0x80], !P3 ;  /* 0x2840008002178fae */ /* 0x000fe2000d901d6a */
[C---:B------:R-:W-:Y:S02]  /*1b940*/  LOP3.LUT P3, RZ, R16.reuse, 0x200000, RZ, 0xc0, !PT ;  /* 0x0020000010ff7812 */ /* 0x040fe4000786c0ff */
[----:B------:R-:W-:Y:S01]  /*1b950*/  LOP3.LUT R16, R16, 0xffefffff, RZ, 0xc0, !PT ;  /* 0xffefffff10107812 */ /* 0x000fe200078ec0ff */
[----:B------:R-:W-:Y:S03]  /*1b960*/  @!P0 LDGSTS.E.BYPASS.LTC128B.128 [R23+0x2a400], desc[UR42][R2.64+0x100], !P6 ;  /* 0x2a40010002178fae */ /* 0x000fe6000f101d6a */
[----:B------:R-:W-:Y:S01]  /*1b970*/  @P6 LOP3.LUT R16, R16, 0x100000, RZ, 0xfc, !PT ;  /* 0x0010000010106812 */ /* 0x000fe200078efcff */
[----:B------:R-:W-:Y:S03]  /*1b980*/  @!P0 LDGSTS.E.BYPASS.LTC128B.128 [R23+0x2c400], desc[UR42][R2.64+0x180], !P5 ;  /* 0x2c40018002178fae */ /* 0x000fe6000e901d6a */
[C---:B------:R-:W-:Y:S01]  /*1b990*/  LOP3.LUT P6, RZ, R16.reuse, 0x400, RZ, 0xc0, !PT ;  /* 0x0000040010ff7812 */ /* 0x040fe200078cc0ff */
[----:B------:R-:W-:Y:S01]  /*1b9a0*/  @!P0 LDGSTS.E.BYPASS.LTC128B.128 [R23+0x2e400], desc[UR42][R2.64+0x200], !P4 ;  /* 0x2e40020002178fae */ /* 0x000fe2000e101d6a */
[----:B------:R-:W-:-:S03]  /*1b9b0*/  LOP3.LUT R16, R16, 0xffffbfff, RZ, 0xc0, !PT ;  /* 0xffffbfff10107812 */ /* 0x000fc600078ec0ff */
[----:B------:R-:W-:Y:S04]  /*1b9c0*/  @!P0 LDGSTS.E.BYPASS.LTC128B.128 [R23+0x30400], desc[UR42][R2.64+0x280], !P3 ;  /* 0x3040028002178fae */ /* 0x000fe8000d901d6a */
[----:B------:R-:W-:Y:S04]  /*1b9d0*/  @!P0 LDGSTS.E.BYPASS.LTC128B.128 [R23+0x32400], desc[UR42][R2.64+0x300], P2 ;  /* 0x3240030002178fae */ /* 0x000fe80009101d6a */
[----:B------:R0:W-:Y:S01]  /*1b9e0*/  @!P0 LDGSTS.E.BYPASS.LTC128B.128 [R23+0x34400], desc[UR42][R2.64+0x380], P1 ;  /* 0x3440038002178fae */ /* 0x0001e20008901d6a */
[----:B----4-:R-:W-:-:S03]  /*1b9f0*/  ISETP.GE.AND P0, PT, R8, R7, PT ;  /* 0x000000070800720c */ /* 0x010fc60003f06270 */
[----:B------:R-:W-:Y:S10]  /*1ba00*/  SHFL.IDX PT, R8, R6, 0x2, 0x181f ;  /* 0x00581f0006087f89 */ /* 0x000ff400000e0000 */
[----:B0-----:R-:W-:-:S02]  /*1ba10*/  @!P0 LOP3.LUT R3, R4, 0x40, RZ, 0xc0, !PT ;  /* 0x0000004004038812 */ /* 0x001fc400078ec0ff */
[----:B------:R-:W-:Y:S02]  /*1ba20*/  @!P0 LOP3.LUT R2, R5, 0x80, RZ, 0xc0, !PT ;  /* 0x0000008005028812 */ /* 0x000fe400078ec0ff */
[----:B------:R-:W-:Y:S02]  /*1ba30*/  @!P0 SHF.R.U32.HI R3, RZ, 0x2, R3 ;  /* 0x00000002ff038819 */ /* 0x000fe40000011603 */
[----:B------:R-:W-:Y:S02]  /*1ba40*/  @!P0 SHF.R.U32.HI R2, RZ, 0x3, R2 ;  /* 0x00000003ff028819 */ /* 0x000fe40000011602 */
[----:B------:R-:W-:Y:S02]  /*1ba50*/  @!P0 ISETP.NE.U32.AND P2, PT, R3, RZ, PT ;  /* 0x000000ff0300820c */ /* 0x000fe40003f45070 */
[----:B------:R-:W0:Y:S01]  /*1ba60*/  SHFL.IDX PT, R3, R0, 0x1, 0x181f ;  /* 0x00381f0000037f89 */ /* 0x000e2200000e0000 */
[----:B------:R-:W-:-:S03]  /*1ba70*/  @!P0 ISETP.NE.U32.AND P1, PT, R2, RZ, PT ;  /* 0x000000ff0200820c */ /* 0x000fc60003f25070 */
[----:B------:R-:W1:Y:S04]  /*1ba80*/  SHFL.IDX PT, R2, R6, 0x1, 0x181f ;  /* 0x00381f0006027f89 */ /* 0x000e6800000e0000 */
[----:B------:R-:W2:Y:S03]  /*1ba90*/  SHFL.IDX PT, R0, R0, 0x3, 0x181f ;  /* 0x00781f0000007f89 */ /* 0x000ea600000e0000 */
[----:B------:R-:W-:Y:S01]  /*1baa0*/  @P2 LOP3.LUT R16, R16, 0x4000, RZ, 0xfc, !PT ;  /* 0x0000400010102812 */ /* 0x000fe200078efcff */
[----:B------:R-:W3:Y:S03]  /*1bab0*/  SHFL.IDX PT, R6, R6, 0x3, 0x181f ;  /* 0x00781f0006067f89 */ /* 0x000ee600000e0000 */
[----:B------:R-:W-:-:S04]  /*1bac0*/  LOP3.LUT R16, R16, 0xfff7ffff, RZ, 0xc0, !PT ;  /* 0xfff7ffff10107812 */ /* 0x000fc800078ec0ff */
[----:B------:R-:W-:-:S04]  /*1bad0*/  @P1 LOP3.LUT R16, R16, 0x80000, RZ, 0xfc, !PT ;  /* 0x0008000010101812 */ /* 0x000fc800078efcff */
[----:B------:R-:W-:Y:S02]  /*1bae0*/  LOP3.LUT P1, RZ, R16, 0x4000, RZ, 0xc0, !PT ;  /* 0x0000400010ff7812 */ /* 0x000fe4000782c0ff */
[----:B0-----:R-:W-:-:S05]  /*1baf0*/  @!P0 LEA R3, P2, R20, R3, 0x1 ;  /* 0x0000000314038211 */ /* 0x001fca00078408ff */
[----:B-1----:R-:W-:Y:S01]  /*1bb00*/  @!P0 IMAD.X R2, RZ, RZ, R2, P2 ;  /* 0x000000ffff028224 */ /* 0x002fe200010e0602 */
[----:B------:R-:W-:-:S04]  /*1bb10*/  LOP3.LUT P2, RZ, R16, 0x200, RZ, 0xc0, !PT ;  /* 0x0000020010ff7812 */ /* 0x000fc8000784c0ff */
[----:B------:R-:W-:-:S04]  /*1bb20*/  @!P0 LOP3.LUT R3, R3, R2, RZ, 0x3c, !PT ;  /* 0x0000000203038212 */ /* 0x000fc800078e3cff */
[----:B------:R-:W-:-:S04]  /*1bb30*/  @!P0 LOP3.LUT R2, R3, R2, RZ, 0x3c, !PT ;  /* 0x0000000203028212 */ /* 0x000fc800078e3cff */
[----:B------:R-:W-:-:S05]  /*1bb40*/  @!P0 LOP3.LUT R3, R3, R2, RZ, 0x3c, !PT ;  /* 0x0000000203038212 */ /* 0x000fca00078e3cff */
[----:B------:R-:W-:Y:S01]  /*1bb50*/  @!P0 LDGSTS.E.BYPASS.LTC128B.128 [R23+0x26c00], desc[UR42][R2.64], !P6 ;  /* 0x26c0000002178fae */ /* 0x000fe2000f101d6a */
[----:B------:R-:W-:-:S03]  /*1bb60*/  LOP3.LUT P6, RZ, R16, 0x100000, RZ, 0xc0, !PT ;  /* 0x0010000010ff7812 */ /* 0x000fc600078cc0ff */
[----:B------:R-:W-:Y:S10]  /*1bb70*/  @!P0 LDGSTS.E.BYPASS.LTC128B.128 [R23+0x28c00], desc[UR42][R2.64+0x80], !P2 ;  /* 0x28c0008002178fae */ /* 0x000ff4000d101d6a */
[----:B------:R-:W-:Y:S04]  /*1bb80*/  @!P0 LDGSTS.E.BYPASS.LTC128B.128 [R23+0x2ac00], desc[UR42][R2.64+0x100], !P6 ;  /* 0x2ac0010002178fae */ /* 0x000fe8000f101d6a */
[----:B------:R-:W-:Y:S04]  /*1bb90*/  @!P0 LDGSTS.E.BYPASS.LTC128B.128 [R23+0x2cc00], desc[UR42][R2.64+0x180], !P5 ;  /* 0x2cc0018002178fae */ /* 0x000fe8000e901d6a */
[----:B------:R-:W-:Y:S04]  /*1bba0*/  @!P0 LDGSTS.E.BYPASS.LTC128B.128 [R23+0x2ec00], desc[UR42][R2.64+0x200], !P4 ;  /* 0x2ec0020002178fae */ /* 0x000fe8000e101d6a */
[----:B------:R-:W-:Y:S04]  /*1bbb0*/  @!P0 LDGSTS.E.BYPASS.LTC128B.128 [R23+0x30c00], desc[UR42][R2.64+0x280], !P3 ;  /* 0x30c0028002178fae */ /* 0x000fe8000d901d6a */
[----:B------:R-:W-:Y:S01]  /*1bbc0*/  @!P0 LDGSTS.E.BYPASS.LTC128B.128 [R23+0x32c00], desc[UR42][R2.64+0x300], P1 ;  /* 0x32c0030002178fae */ /* 0x000fe20008901d6a */
[----:B------:R-:W-:-:S13]  /*1bbd0*/  LOP3.LUT P1, RZ, R16, 0x80000, RZ, 0xc0, !PT ;  /* 0x0008000010ff7812 */ /* 0x000fda000782c0ff */
[----:B------:R0:W-:Y:S01]  /*1bbe0*/  @!P0 LDGSTS.E.BYPASS.LTC128B.128 [R23+0x34c00], desc[UR42][R2.64+0x380], P1 ;  /* 0x34c0038002178fae */ /* 0x0001e20008901d6a */
[----:B------:R-:W-:-:S13]  /*1bbf0*/  ISETP.GE.AND P0, PT, R9, R7, PT ;  /* 0x000000070900720c */ /* 0x000fda0003f06270 */
[----:B------:R-:W-:-:S05]  /*1bc00*/  @!P0 LEA R9, P1, R20, R14, 0x1 ;  /* 0x0000000e14098211 */ /* 0x000fca00078208ff */
[----:B------:R-:W-:Y:S01]  /*1bc10*/  @!P0 IMAD.X R10, RZ, RZ, R8, P1 ;  /* 0x000000ffff0a8224 */ /* 0x000fe200008e0608 */
[----:B------:R-:W-:Y:S01]  /*1bc20*/  LOP3.LUT P1, RZ, R16, 0x400, RZ, 0xc0, !PT ;  /* 0x0000040010ff7812 */ /* 0x000fe2000782c0ff */
[----:B0-----:R-:W-:Y:S01]  /*1bc30*/  @!P0 IMAD.MOV.U32 R2, RZ, RZ, R9 ;  /* 0x000000ffff028224 */ /* 0x001fe200078e0009 */
[----:B------:R-:W-:Y:S01]  /*1bc40*/  @!P0 LOP3.LUT R8, R4, 0x40, RZ, 0xc0, !PT ;  /* 0x0000004004088812 */ /* 0x000fe200078ec0ff */
[----:B------:R-:W-:-:S03]  /*1bc50*/  @!P0 IMAD.MOV.U32 R3, RZ, RZ, R10 ;  /* 0x000000ffff038224 */ /* 0x000fc600078e000a */
        /* <DEDUP_REMOVED lines=12> */
[----:B--23--:R0:W-:Y:S02]  /*1bd20*/  @!P0 LDGSTS.E.BYPASS.LTC128B.128 [R23+0x35400], desc[UR42][R2.64+0x380], P1 ;  /* 0x3540038002178fae */ /* 0x00c1e40008901d6a */
.L_x_4792:
[----:B0-----:R-:W2:Y:S01]  /*1bd30*/  LDL.LU R2, [R1+0x2c] ;  /* 0x00002c0001027983 */ /* 0x001ea20000300800 */
[----:B------:R-:W-:Y:S01]  /*1bd40*/  BSSY B0, `(.L_x_4668) ;  /* 0x0000019000007945 */ /* 0x000fe20003800000 */
[----:B--2---:R-:W-:-:S13]  /*1bd50*/  ISETP.GE.AND P0, PT, R2, R7, PT ;  /* 0x000000070200720c */ /* 0x004fda0003f06270 */
[----:B------:R-:W-:Y:S05]  /*1bd60*/  @P0 BRA `(.L_x_4669) ;  /* 0x0000000000580947 */ /* 0x000fea0003800000 */
[----:B------:R-:W-:Y:S02]  /*1bd70*/  LOP3.LUT R4, R4, 0x40, RZ, 0xc0, !PT ;  /* 0x0000004004047812 */ /* 0x000fe400078ec0ff */
[----:B------:R-:W-:Y:S02]  /*1bd80*/  LOP3.LUT P6, RZ, R16, 0x400, RZ, 0xc0, !PT ;  /* 0x0000040010ff7812 */ /* 0x000fe400078cc0ff */
[----:B------:R-:W-:Y:S02]  /*1bd90*/  LEA R2, P0, R20, R0, 0x1 ;  /* 0x0000000014027211 */ /* 0x000fe400078008ff */
[C---:B------:R-:W-:Y:S02]  /*1bda0*/  LOP3.LUT P2, RZ, R16.reuse, 0x200, RZ, 0xc0, !PT ;  /* 0x0000020010ff7812 */ /* 0x040fe4000784c0ff */
[----:B------:R-:W-:Y:S01]  /*1bdb0*/  LOP3.LUT P1, RZ, R16, 0x100, RZ, 0xc0, !PT ;  /* 0x0000010010ff7812 */ /* 0x000fe2000782c0ff */
[----:B------:R-:W-:Y:S01]  /*1bdc0*/  IMAD.X R3, RZ, RZ, R6, P0 ;  /* 0x000000ffff037224 */ /* 0x000fe200000e0606 */
[----:B------:R-:W-:-:S02]  /*1bdd0*/  SHF.R.U32.HI R4, RZ, 0x2, R4 ;  /* 0x00000002ff047819 */ /* 0x000fc40000011604 */
[----:B------:R-:W-:Y:S02]  /*1bde0*/  LOP3.LUT R5, R5, 0x80, RZ, 0xc0, !PT ;  /* 0x0000008005057812 */ /* 0x000fe400078ec0ff */
[----:B------:R-:W-:Y:S01]  /*1bdf0*/  ISETP.NE.U32.AND P0, PT, R4, RZ, PT ;  /* 0x000000ff0400720c */ /* 0x000fe20003f05070 */
        /* <DEDUP_REMOVED lines=13> */
.L_x_4669:
[----:B------:R-:W-:Y:S05]  /*1bed0*/  BSYNC B0 ;  /* 0x0000000000007941 */ /* 0x000fea0003800000 */
.L_x_4668:
[----:B------:R-:W-:Y:S01]  /*1bee0*/  NOP ;  /* 0x0000000000007918 */ /* 0x000fe20000000000 */
[----:B------:R-:W-:-:S13]  /*1bef0*/  PLOP3.LUT P0, PT, PT, PT, PT, 0x80, 0x0 ;  /* 0x000000000000781c */ /* 0x000fda0003f0f070 */
.L_x_4670:
        /* <DEDUP_REMOVED lines=18> */
.L_x_4793:
[----:B------:R-:W-:Y:S05]  /*1c020*/  BSYNC B0 ;  /* 0x0000000000007941 */ /* 0x000fea0003800000 */
.L_x_4671:
[----:B------:R-:W-:-:S05]  /*1c030*/  IMAD.U32 R2, RZ, RZ, UR38 ;  /* 0x00000026ff027e24 */ /* 0x000fca000f8e00ff */
[----:B------:R-:W-:-:S13]  /*1c040*/  ISETP.NE.AND P0, PT, R2, 0x3, PT ;  /* 0x000000030200780c */ /* 0x000fda0003f05270 */
[----:B------:R-:W-:Y:S05]  /*1c050*/  @!P0 BRA `(.L_x_4673) ;  /* 0x0000000000048947 */ /* 0x000fea0003800000 */
[----:B------:R-:W-:Y:S01]  /*1c060*/  BPT.TRAP 0x1 ;  /* 0x000000040000795c */ /* 0x000fe20000300000 */
.L_x_4673:
[----:B0-----:R-:W-:Y:S01]  /*1c070*/  SHF.L.U32 R0, R28, 0x1f, RZ ;  /* 0x0000001f1c007819 */ /* 0x001fe200000006ff */
[----:B------:R-:W-:Y:S03]  /*1c080*/  BSSY B0, `(.L_x_4674) ;  /* 0x0000003000007945 */ /* 0x000fe60003800000 */
[----:B------:R-:W0:Y:S02]  /*1c090*/  SYNCS.PHASECHK.TRANS64.TRYWAIT P0, [R26+URZ+0x38860], R0 ;  /* 0x038860001a0075a7 */ /* 0x000e24000800017f */
[----:B0-----:R-:W-:Y:S05]  /*1c0a0*/  @!P0 BRA `(.L_x_4675) ;  /* 0x0000004c00808947 */ /* 0x001fea0003800000 */
.L_x_4794:
[----:B------:R-:W-:Y:S05]  /*1c0b0*/  BSYNC B0 ;  /* 0x0000000000007941 */ /* 0x000fea0003800000 */
.L_x_4674:
[----:B------:R-:W0:Y:S01]  /*1c0c0*/  LDL.LU R3, [R1+0x38] ;  /* 0x0000380001037983 */ /* 0x000e220000300800 */
[----:B------:R-:W-:Y:S01]  /*1c0d0*/  ULDC.64 UR4, c[0x0][0x328] ;  /* 0x0000ca0000047ab9 */ /* 0x000fe20000000a00 */
[----:B------:R-:W-:Y:S02]  /*1c0e0*/  ULDC.64 UR6, c[0x0][0x318] ;  /* 0x0000c60000067ab9 */ /* 0x000fe40000000a00 */
[----:B------:R-:W2:Y:S04]  /*1c0f0*/  LDL.LU R2, [R1+0x8] ;  /* 0x0000080001027983 */ /* 0x000ea80000300800 */
[----:B------:R-:W3:Y:S04]  /*1c100*/  LDL.LU R5, [R1+0x3c] ;  /* 0x00003c0001057983 */ /* 0x000ee80000300800 */
[----:B------:R-:W4:Y:S01]  /*1c110*/  LDL.LU R4, [R1+0x4] ;  /* 0x0000040001047983 */ /* 0x000f220000300800 */
[----:B0-----:R-:W-:-:S04]  /*1c120*/  IMAD R0, R3, UR4, RZ ;  /* 0x0000000403007c24 */ /* 0x001fc8000f8e02ff */
[C---:B--2---:R-:W-:Y:S02]  /*1c130*/  IMAD R0, R2.reuse, UR5, R0 ;  /* 0x0000000502007c24 */ /* 0x044fe4000f8e0200 */
[----:B------:R-:W-:Y:S01]  /*1c140*/  IMAD.WIDE.U32 R2, R2, UR4, RZ ;  /* 0x0000000402027c25 */ /* 0x000fe2000f8e00ff */
[----:B------:R-:W-:-:S03]  /*1c150*/  ULDC.64 UR4, c[0x0][0x338] ;  /* 0x0000ce0000047ab9 */ /* 0x000fc60000000a00 */
[----:B------:R-:W-:Y:S02]  /*1c160*/  IMAD.IADD R3, R3, 0x1, R0 ;  /* 0x0000000103037824 */ /* 0x000fe400078e0200 */
[----:B---3--:R-:W-:Y:S02]  /*1c170*/  IMAD R0, R5, UR4, RZ ;  /* 0x0000000405007c24 */ /* 0x008fe4000f8e02ff */
[----:B----4-:R-:W-:-:S04]  /*1c180*/  IMAD.WIDE.U32 R2, R4, UR4, R2 ;  /* 0x0000000404027c25 */ /* 0x010fc8000f8e0002 */
[----:B------:R-:W-:Y:S01]  /*1c190*/  IMAD R0, R4, UR5, R0 ;  /* 0x0000000504007c24 */ /* 0x000fe2000f8e0200 */
[----:B------:R-:W-:Y:S01]  /*1c1a0*/  ULDC.64 UR4, c[0x0][0x330] ;  /* 0x0000cc0000047ab9 */ /* 0x000fe20000000a00 */
[----:B------:R-:W-:Y:S02]  /*1c1b0*/  IMAD R4, R22, 0x8000, R36 ;  /* 0x0000800016047824 */ /* 0x000fe400078e0224 */
        /* <DEDUP_REMOVED lines=93> */
.L_x_4804:
        /* <DEDUP_REMOVED lines=34> */
.L_x_4677:
        /* <DEDUP_REMOVED lines=11> */
.L_x_4678:
        /* <DEDUP_REMOVED lines=11> */
.L_x_4693:
[----:B-1----:R-:W1:Y:S01]  /*1cb10*/  S2R R2, SR_TID.X ;  /* 0x0000000000027919 */ /* 0x002e620000002100 */
[----:B0-----:R-:W0:Y:S01]  /*1cb20*/  LDC R5, c[0x0][0x430] ;  /* 0x00010c00ff057b82 */ /* 0x001e220000000800 */
[----:B------:R-:W-:Y:S01]  /*1cb30*/  IMAD R4, R7, 0x40, R34 ;  /* 0x0000004007047824 */ /* 0x000fe200078e0222 */
[----:B--2---:R-:W2:Y:S01]  /*1cb40*/  S2R R8, SR_TID.X ;  /* 0x0000000000087919 */ /* 0x004ea20000002100 */
[----:B------:R-:W-:Y:S02]  /*1cb50*/  IMAD.U32 R10, RZ, RZ, UR38 ;  /* 0x00000026ff0a7e24 */ /* 0x000fe4000f8e00ff */
        /* <DEDUP_REMOVED lines=27> */
[----:B------:R-:W-:Y:S02]  /*1cd10*/  ISETP.NE.AND P1, PT, R10, 0x3, PT ;  /* 0x000000030a00780c */ /* 0x000fe40003f25270 */
[----:B------:R-:W-:Y:S01]  /*1cd20*/  SEL R2, RZ, 0x1, P0 ;  /* 0x00000001ff027807 */ /* 0x000fe20000000000 */
[----:B------:R-:W-:Y:S05]  /*1cd30*/  YIELD ;  /* 0x0000000000007946 */ /* 0x000fea0003800000 */
[----:B------:R-:W-:Y:S01]  /*1cd40*/  LOP3.LUT R28, R28, R2, RZ, 0x3c, !PT ;  /* 0x000000021c1c7212 */ /* 0x000fe200078e3cff */
[----:B------:R-:W-:Y:S01]  /*1cd50*/  IMAD.MOV.U32 R2, RZ, RZ, R7 ;  /* 0x000000ffff027224 */ /* 0x000fe200078e0007 */
[----:B------:R-:W-:Y:S01]  /*1cd60*/  SEL R22, R22, RZ, P0 ;  /* 0x000000ff16167207 */ /* 0x000fe20000000000 */
[----:B------:R-:W-:-:S03]  /*1cd70*/  VIADD R7, R7, 0xffffffff ;  /* 0xffffffff07077836 */ /* 0x000fc60000000000 */
[----:B------:R-:W-:Y:S01]  /*1cd80*/  ISETP.GT.AND P3, PT, R2, R33, PT ;  /* 0x000000210200720c */ /* 0x000fe20003f64270 */
[----:B0-----:R-:W-:-:S12]  /*1cd90*/  @!P1 BRA `(.L_x_4681) ;  /* 0x0000000000049947 */ /* 0x001fd80003800000 */
[----:B------:R-:W-:Y:S01]  /*1cda0*/  BPT.TRAP 0x1 ;  /* 0x000000040000795c */ /* 0x000fe20000300000 */
.L_x_4681:
[----:B------:R-:W-:Y:S01]  /*1cdb0*/  IMAD R6, R22, 0x8, R18 ;  /* 0x0000000816067824 */ /* 0x000fe200078e0212 */
[----:B------:R-:W-:Y:S01]  /*1cdc0*/  SHF.L.U32 R25, R28, 0x1f, RZ ;  /* 0x0000001f1c197819 */ /* 0x000fe200000006ff */
[----:B------:R-:W-:Y:S01]  /*1cdd0*/  BSSY B1, `(.L_x_4682) ;  /* 0x0000004000017945 */ /* 0x000fe20003800000 */
[----:B------:R-:W-:Y:S02]  /*1cde0*/  SHF.R.S32.HI R9, RZ, 0x1f, R5 ;  /* 0x0000001fff097819 */ /* 0x000fe40000011405 */
[----:B------:R-:W0:Y:S02]  /*1cdf0*/  SYNCS.PHASECHK.TRANS64.TRYWAIT P0, [R6+URZ+0x38840], R25 ;  /* 0x03884019060075a7 */ /* 0x000e24000800017f */
[----:B0-----:R-:W-:Y:S05]  /*1ce00*/  @!P0 BRA `(.L_x_4683) ;  /* 0x0000004800648947 */ /* 0x001fea0003800000 */
.L_x_4805:
[----:B------:R-:W-:Y:S05]  /*1ce10*/  BSYNC B1 ;  /* 0x0000000000017941 */ /* 0x000fea0003800000 */
.L_x_4682:
        /* <DEDUP_REMOVED lines=40> */
.L_x_4815:
        /* <DEDUP_REMOVED lines=8> */
.L_x_4685:
        /* <DEDUP_REMOVED lines=11> */
.L_x_4686:
[----:B------:R2:W-:Y:S01]  /*1d1d0*/  SYNCS.ARRIVE.TRANS64.A1T0 RZ, [R6+URZ+0x38830], RZ ;  /* 0x038830ff06ff79a7 */ /* 0x0005e2000810003f */
[----:B------:R-:W-:Y:S05]  /*1d1e0*/  @!P2 BRA `(.L_x_4687) ;  /* 0x000000000004a947 */ /* 0x000fea0003800000 */
[----:B------:R-:W-:Y:S01]  /*1d1f0*/  BPT.TRAP 0x1 ;  /* 0x000000040000795c */ /* 0x000fe20000300000 */
.L_x_4687:
[----:B------:R-:W3:Y:S01]  /*1d200*/  SYNCS.PHASECHK.TRANS64.TRYWAIT P0, [R6+URZ+0x38860], R25 ;  /* 0x03886019060075a7 */ /* 0x000ee2000800017f */
[----:B------:R-:W-:Y:S04]  /*1d210*/  BSSY B1, `(.L_x_4688) ;  /* 0x0000002000017945 */ /* 0x000fe80003800000 */
[----:B---3--:R-:W-:Y:S05]  /*1d220*/  @!P0 BRA `(.L_x_4689) ;  /* 0x00000048008c8947 */ /* 0x008fea0003800000 */
.L_x_4816:
[----:B------:R-:W-:Y:S05]  /*1d230*/  BSYNC B1 ;  /* 0x0000000000017941 */ /* 0x000fea0003800000 */
.L_x_4688:
        /* <DEDUP_REMOVED lines=8> */
[----:B------:R-:W-:Y:S02]  /*1d2c0*/  IMAD R21, R22, 0x7000, R8 ;  /* 0x0000700016157824 */ /* 0x000fe400078e0208 */
        /* <DEDUP_REMOVED lines=12> */
[----:B------:R-:W4:Y:S01]  /*1d390*/  SHFL.IDX PT, R2, R9, RZ, 0x181f ;  /* 0x00181fff09027589 */ /* 0x000f2200000e0000 */
[C---:B------:R-:W-:Y:S01]  /*1d3a0*/  LOP3.LUT P1, RZ, R16.reuse, 0x80, RZ, 0xc0, !PT ;  /* 0x0000008010ff7812 */ /* 0x040fe2000782c0ff */
[----:B------:R-:W-:Y:S01]  /*1d3b0*/  IMAD R21, R21, 0x2, R18 ;  /* 0x0000000215157824 */ /* 0x000fe200078e0212 */
[C---:B------:R-:W-:Y:S01]  /*1d3c0*/  LOP3.LUT P2, RZ, R16.reuse, 0x40, RZ, 0xc0, !PT ;  /* 0x0000004010ff7812 */ /* 0x040fe2000784c0ff */
[----:B------:R-:W5:Y:S01]  /*1d3d0*/  SHFL.IDX PT, R3, R10, RZ, 0x181f ;  /* 0x00181fff0a037589 */ /* 0x000f6200000e0000 */
[----:B------:R-:W-:-:S03]  /*1d3e0*/  LOP3.LUT R16, R16, 0xfff7ffff, RZ, 0xc0, !PT ;  /* 0xfff7ffff10107812 */ /* 0x000fc600078ec0ff */
[----:B------:R-:W0:Y:S01]  /*1d3f0*/  SHFL.IDX PT, R14, R9, 0x1, 0x181f ;  /* 0x00381f00090e7f89 */ /* 0x000e2200000e0000 */
[----:B------:R-:W-:-:S03]  /*1d400*/  @P3 LOP3.LUT R16, R16, 0x80000, RZ, 0xfc, !PT ;  /* 0x0008000010103812 */ /* 0x000fc600078efcff */
[----:B------:R-:W1:Y:S01]  /*1d410*/  SHFL.IDX PT, R5, R10, 0x1, 0x181f ;  /* 0x00381f000a057f89 */ /* 0x000e6200000e0000 */
[C---:B------:R-:W-:Y:S02]  /*1d420*/  LOP3.LUT P3, RZ, R16.reuse, 0x20, RZ, 0xc0, !PT ;  /* 0x0000002010ff7812 */ /* 0x040fe4000786c0ff */
[C---:B------:R-:W-:Y:S01]  /*1d430*/  LOP3.LUT P6, RZ, R16.reuse, 0x10, RZ, 0xc0, !PT ;  /* 0x0000001010ff7812 */ /* 0x040fe200078cc0ff */
[----:B------:R-:W-:Y:S01]  /*1d440*/  SHFL.IDX PT, R8, R10, 0x2, 0x181f ;  /* 0x00581f000a087f89 */ /* 0x000fe200000e0000 */
[----:B------:R-:W-:-:S03]  /*1d450*/  LOP3.LUT R16, R16, 0xffdfffff, RZ, 0xc0, !PT ;  /* 0xffdfffff10107812 */ /* 0x000fc600078ec0ff */
[----:B------:R-:W-:Y:S01]  /*1d460*/  SHFL.IDX PT, R10, R10, 0x3, 0x181f ;  /* 0x00781f000a0a7f89 */ /* 0x000fe200000e0000 */
[----:B----4-:R-:W-:-:S05]  /*1d470*/  IADD3 R2, P0, R2, R0, RZ ;  /* 0x0000000002027210 */ /* 0x010fca0007f1e0ff */
[----:B------:R-:W-:Y:S01]  /*1d480*/  @P3 LOP3.LUT R16, R16, 0x200000, RZ, 0xfc, !PT ;  /* 0x0020000010103812 */ /* 0x000fe200078efcff */
[----:B-----5:R-:W-:Y:S01]  /*1d490*/  IMAD.X R3, RZ, RZ, R3, P0 ;  /* 0x000000ffff037224 */ /* 0x020fe200000e0603 */
[----:B------:R-:W-:-:S04]  /*1d4a0*/  ISETP.NE.U32.AND P0, PT, R32, RZ, PT ;  /* 0x000000ff2000720c */ /* 0x000fc80003f05070 */
[----:B------:R-:W-:Y:S01]  /*1d4b0*/  LDGSTS.E.BYPASS.LTC128B.128 [R21+0x400], desc[UR42][R2.64], !P1 ;  /* 0x0040000002157fae */ /* 0x000fe2000c901d6a */
[----:B------:R-:W-:-:S03]  /*1d4c0*/  ISETP.NE.U32.AND P1, PT, R31, RZ, PT ;  /* 0x000000ff1f00720c */ /* 0x000fc60003f25070 */
[----:B------:R-:W-:Y:S01]  /*1d4d0*/  LDGSTS.E.BYPASS.LTC128B.128 [R21+0x2400], desc[UR42][R2.64+0x80], !P2 ;  /* 0x0240008002157fae */ /* 0x000fe2000d101d6a */
[----:B0-----:R-:W-:-:S03]  /*1d4e0*/  IADD3 R4, P2, R14, R0, RZ ;  /* 0x000000000e047210 */ /* 0x001fc60007f5e0ff */
[----:B------:R-:W-:Y:S01]  /*1d4f0*/  LDGSTS.E.BYPASS.LTC128B.128 [R21+0x4400], desc[UR42][R2.64+0x100], !P3 ;  /* 0x0440010002157fae */ /* 0x000fe2000d901d6a */
[C---:B------:R-:W-:Y:S01]  /*1d500*/  LOP3.LUT P3, RZ, R16.reuse, 0x80, RZ, 0xc0, !PT ;  /* 0x0000008010ff7812 */ /* 0x040fe2000786c0ff */
[----:B-1----:R-:W-:Y:S01]  /*1d510*/  IMAD.X R5, RZ, RZ, R5, P2 ;  /* 0x000000ffff057224 */ /* 0x002fe200010e0605 */
        /* <DEDUP_REMOVED lines=33> */
.L_x_4826:
        /* <DEDUP_REMOVED lines=25> */
.L_x_4691:
        /* <DEDUP_REMOVED lines=11> */
.L_x_4692:
[----:B------:R1:W-:Y:S01]  /*1d970*/  SYNCS.ARRIVE.TRANS64.A1T0 RZ, [R6+URZ+0x38850], RZ ;  /* 0x038850ff06ff79a7 */ /* 0x0003e2000810003f */
[----:B------:R-:W-:Y:S05]  /*1d980*/  @P3 BRA `(.L_x_4693) ;  /* 0xfffffff000603947 */ /* 0x000fea000383ffff */
.L_x_4680:
[----:B------:R-:W-:Y:S05]  /*1d990*/  BSYNC B0 ;  /* 0x0000000000007941 */ /* 0x000fea0003800000 */
.L_x_4679:
        /* <DEDUP_REMOVED lines=21> */
.L_x_4695:
[----:B------:R-:W-:Y:S05]  /*1daf0*/  BSYNC B0 ;  /* 0x0000000000007941 */ /* 0x000fea0003800000 */
.L_x_4694:
[----:B------:R-:W-:-:S07]  /*1db00*/  SEL R22, R22, RZ, P0 ;  /* 0x000000ff16167207 */ /* 0x000fce0000000000 */
.L_x_4648:
[----:B------:R-:W-:Y:S05]  /*1db10*/  BSYNC B7 ;  /* 0x0000000000077941 */ /* 0x000fea0003800000 */
.L_x_4646:
        /* <DEDUP_REMOVED lines=8> */
[----:B---3--:R3:W4:Y:S01]  /*1dba0*/  LDS.128 R24, [R18+0x388d0] ;  /* 0x0388d00012187984 */ /* 0x0087220000000c00 */
[----:B------:R-:W-:Y:S06]  /*1dbb0*/  BAR.ARV 0x4, 0x180 ;  /* 0x0106000000007b1d */ /* 0x000fec0000002000 */
[----:B------:R-:W-:Y:S05]  /*1dbc0*/  BRA `(.L_x_4697) ;  /* 0x0000000800d07947 */ /* 0x000fea0003800000 */
.L_x_4696:
        /* <DEDUP_REMOVED lines=43> */
.L_x_4836:
[----:B------:R-:W-:Y:S02]  /*1de80*/  ULDC UR4, c[0x0][0xd38] ;  /* 0x00034e0000047ab9 */ /* 0x000fe40000000800 */
[----:B------:R-:W-:-:S04]  /*1de90*/  IMAD.U32 R2, RZ, RZ, UR4 ;  /* 0x00000004ff027e24 */ /* 0x000fc8000f8e00ff */
[----:B-1----:R-:W-:-:S04]  /*1dea0*/  IMAD R5, R14, R2, RZ ;  /* 0x000000020e057224 */ /* 0x002fc800078e02ff */
[----:B------:R-:W-:-:S05]  /*1deb0*/  IMAD.IADD R6, R6, 0x1, R5 ;  /* 0x0000000106067824 */ /* 0x000fca00078e0205 */
[----:B------:R-:W-:-:S13]  /*1dec0*/  ISETP.GT.AND P6, PT, R6, R0, PT ;  /* 0x000000000600720c */ /* 0x000fda0003fc4270 */
[----:B------:R-:W-:Y:S05]  /*1ded0*/  @P6 BRA `(.L_x_4699) ;  /* 0x0000000000a46947 */ /* 0x000fea0003800000 */
.L_x_4702:
        /* <DEDUP_REMOVED lines=35> */
.L_x_4844:
[----:B------:R-:W-:Y:S02]  /*1e110*/  ULDC UR4, c[0x0][0xd38] ;  /* 0x00034e0000047ab9 */ /* 0x000fe40000000800 */
[----:B------:R-:W-:-:S04]  /*1e120*/  IMAD.U32 R2, RZ, RZ, UR4 ;  /* 0x00000004ff027e24 */ /* 0x000fc8000f8e00ff */
[----:B-1----:R-:W-:-:S04]  /*1e130*/  IMAD R5, R14, R2, RZ ;  /* 0x000000020e057224 */ /* 0x002fc800078e02ff */
[----:B------:R-:W-:-:S05]  /*1e140*/  IMAD.IADD R6, R5, 0x1, R6 ;  /* 0x0000000105067824 */ /* 0x000fca00078e0206 */
[----:B------:R-:W-:-:S13]  /*1e150*/  ISETP.GT.AND P6, PT, R6, R0, PT ;  /* 0x000000000600720c */ /* 0x000fda0003fc4270 */
[----:B------:R-:W-:Y:S05]  /*1e160*/  @!P6 BRA `(.L_x_4702) ;  /* 0xfffffffc005ce947 */ /* 0x000fea000383ffff */
.L_x_4699:
        /* <DEDUP_REMOVED lines=9> */
.L_x_4849:
[----:B------:R-:W-:-:S13]  /*1e200*/  ISETP.NE.AND P0, PT, R8, RZ, PT ;  /* 0x000000ff0800720c */ /* 0x000fda0003f05270 */
[----:B------:R-:W-:Y:S05]  /*1e210*/  @!P0 BRA `(.L_x_4704) ;  /* 0x0000000000108947 */ /* 0x000fea0003800000 */
[----:B------:R-:W-:Y:S01]  /*1e220*/  UMOV UR4, 0xffffffff ;  /* 0xffffffff00047882 */ /* 0x000fe20000000000 */
[----:B------:R-:W-:Y:S02]  /*1e230*/  VIADD R12, R5, 0xffffffff ;  /* 0xffffffff050c7836 */ /* 0x000fe40000000000 */
[----:B------:R-:W-:Y:S05]  /*1e240*/  BRA.DIV UR4, `(.L_x_4705) ;  /* 0x0000004a04c47947 */ /* 0x000fea000b800000 */
[----:B------:R4:W0:Y:S02]  /*1e250*/  SHFL.IDX PT, R24, R3, R12, 0x1f ;  /* 0x00001f0c03187589 */ /* 0x00082400000e0000 */
.L_x_4704:
        /* <DEDUP_REMOVED lines=58> */
.L_x_4700:
[----:B------:R-:W-:Y:S01]  /*1e600*/  UMOV UR4, URZ ;  /* 0x0000003f00047c82 */ /* 0x000fe20008000000 */
[----:B------:R-:W-:Y:S01]  /*1e610*/  UMOV UR5, URZ ;  /* 0x0000003f00057c82 */ /* 0x000fe20008000000 */
[----:B------:R-:W-:Y:S01]  /*1e620*/  ULDC UR6, c[0x0][0xd3c] ;  /* 0x00034f0000067ab9 */ /* 0x000fe20000000800 */
[----:B------:R-:W-:Y:S02]  /*1e630*/  IMAD.MOV.U32 R24, RZ, RZ, R0 ;  /* 0x000000ffff187224 */ /* 0x000fe400078e0000 */
[----:B------:R-:W-:Y:S02]  /*1e640*/  IMAD.U32 R25, RZ, RZ, UR4 ;  /* 0x00000004ff197e24 */ /* 0x000fe4000f8e00ff */
[----:B------:R-:W-:Y:S02]  /*1e650*/  IMAD.U32 R26, RZ, RZ, UR5 ;  /* 0x00000005ff1a7e24 */ /* 0x000fe4000f8e00ff */
[----:B------:R-:W-:-:S07]  /*1e660*/  IMAD.U32 R27, RZ, RZ, UR6 ;  /* 0x00000006ff1b7e24 */ /* 0x000fce000f8e00ff */
.L_x_4706:
        /* <DEDUP_REMOVED lines=10> */
.L_x_4697:
[----:B------:R-:W-:Y:S02]  /*1e710*/  ULDC UR4, c[0x0][0xd3c] ;  /* 0x00034f0000047ab9 */ /* 0x000fe40000000800 */
[----:B----4-:R-:W-:-:S13]  /*1e720*/  ISETP.GE.AND P0, PT, R27, UR4, PT ;  /* 0x000000041b007c0c */ /* 0x010fda000bf06270 */
[----:B------:R-:W-:Y:S05]  /*1e730*/  @!P0 BRA `(.L_x_4707) ;  /* 0xffffff8800388947 */ /* 0x000fea000383ffff */
[----:B------:R-:W-:Y:S05]  /*1e740*/  BSYNC B8 ;  /* 0x0000000000087941 */ /* 0x000fea0003800000 */
.L_x_4592:
        /* <DEDUP_REMOVED lines=12> */
.L_x_4852:
[----:B------:R-:W-:Y:S05]  /*1e810*/  BSYNC B0 ;  /* 0x0000000000007941 */ /* 0x000fea0003800000 */
.L_x_4708:
[----:B------:R-:W-:-:S03]  /*1e820*/  UMOV UR4, 0xffffffff ;  /* 0xffffffff00047882 */ /* 0x000fc60000000000 */
[----:B------:R-:W-:Y:S05]  /*1e830*/  BRA.DIV UR4, `(.L_x_4710) ;  /* 0x0000004604847947 */ /* 0x000fea000b800000 */
[----:B-1----:R-:W1:Y:S02]  /*1e840*/  S2R R0, SR_TID.X ;  /* 0x0000000000007919 */ /* 0x002e640000002100 */
[----:B-1----:R-:W-:-:S04]  /*1e850*/  SHF.R.U32.HI R0, RZ, 0x5, R0 ;  /* 0x00000005ff007819 */ /* 0x002fc80000011600 */
[----:B------:R-:W-:-:S05]  /*1e860*/  LOP3.LUT R0, R0, 0x3, RZ, 0xc0, !PT ;  /* 0x0000000300007812 */ /* 0x000fca00078ec0ff */
[----:B------:R1:W4:Y:S02]  /*1e870*/  SHFL.IDX PT, R14, R0, RZ, 0x1f ;  /* 0x00001fff000e7589 */ /* 0x00032400000e0000 */
.L_x_4855:
[----:B----4-:R-:W-:-:S13]  /*1e880*/  ISETP.NE.AND P0, PT, R14, RZ, PT ;  /* 0x000000ff0e00720c */ /* 0x010fda0003f05270 */
[----:B------:R-:W-:Y:S05]  /*1e890*/  @P0 BRA `(.L_x_4454) ;  /* 0x0000000000880947 */ /* 0x000fea0003800000 */
[----:B------:R-:W-:-:S03]  /*1e8a0*/  UMOV UR4, 0xffffffff ;  /* 0xffffffff00047882 */ /* 0x000fc60000000000 */
[----:B------:R-:W-:Y:S05]  /*1e8b0*/  BRA.DIV UR4, `(.L_x_4711) ;  /* 0x0000004604987947 */ /* 0x000fea000b800000 */
[----:B------:R-:W-:-:S13]  /*1e8c0*/  ELECT P6, URZ, PT ;  /* 0x00000000003f782f */ /* 0x000fda00038c0000 */
.L_x_4858:
[----:B------:R-:W-:Y:S05]  /*1e8d0*/  @!P6 BRA `(.L_x_4454) ;  /* 0x000000000078e947 */ /* 0x000fea0003800000 */
[----:B------:R-:W-:-:S06]  /*1e8e0*/  ULOP3.LUT UR4, UR36, 0x2, URZ, 0xfc, !UPT ;  /* 0x0000000224047892 */ /* 0x000fcc000f8efc3f */
[----:B-1----:R-:W-:-:S05]  /*1e8f0*/  IMAD.U32 R0, RZ, RZ, UR4 ;  /* 0x00000004ff007e24 */ /* 0x002fca000f8e00ff */
[----:B------:R-:W-:-:S13]  /*1e900*/  ISETP.NE.AND P0, PT, R0, 0x3, PT ;  /* 0x000000030000780c */ /* 0x000fda0003f05270 */
[----:B------:R-:W-:Y:S05]  /*1e910*/  @!P0 BRA `(.L_x_4712) ;  /* 0x0000000000048947 */ /* 0x000fea0003800000 */
[----:B------:R-:W-:Y:S01]  /*1e920*/  BPT.TRAP 0x1 ;  /* 0x000000040000795c */ /* 0x000fe20000300000 */
.L_x_4712:
[----:B------:R-:W-:Y:S01]  /*1e930*/  IMAD R5, R22, 0x8, R7 ;  /* 0x0000000816057824 */ /* 0x000fe200078e0207 */
[----:B------:R-:W-:Y:S01]  /*1e940*/  SHF.L.U32 R0, R28, 0x1f, RZ ;  /* 0x0000001f1c007819 */ /* 0x000fe200000006ff */
[----:B------:R-:W-:-:S03]  /*1e950*/  VIADD R22, R22, 0x1 ;  /* 0x0000000116167836 */ /* 0x000fc60000000000 */
[----:B------:R-:W1:Y:S02]  /*1e960*/  SYNCS.PHASECHK.TRANS64.TRYWAIT P1, [R5+URZ+0x38840], R0 ;  /* 0x03884000050075a7 */ /* 0x000e64000802017f */
[----:B------:R-:W-:-:S04]  /*1e970*/  ISETP.NE.AND P2, PT, R22, 0x2, PT ;  /* 0x000000021600780c */ /* 0x000fc80003f45270 */
[----:B------:R-:W-:Y:S01]  /*1e980*/  SEL R3, RZ, 0x1, P2 ;  /* 0x00000001ff037807 */ /* 0x000fe20001000000 */
[----:B-1----:R-:W-:Y:S08]  /*1e990*/  @!P1 BRA `(.L_x_4713) ;  /* 0x0000004400809947 */ /* 0x002ff00003800000 */
.L_x_4859:
[----:B------:R-:W-:Y:S02]  /*1e9a0*/  SEL R22, R22, RZ, P2 ;  /* 0x000000ff16167207 */ /* 0x000fe40001000000 */
[----:B------:R-:W-:Y:S01]  /*1e9b0*/  LOP3.LUT R2, R28, R3, RZ, 0x3c, !PT ;  /* 0x000000031c027212 */ /* 0x000fe200078e3cff */
[----:B------:R-:W-:Y:S06]  /*1e9c0*/  @!P0 BRA `(.L_x_4714) ;  /* 0x0000000000048947 */ /* 0x000fec0003800000 */
[----:B------:R-:W-:Y:S01]  /*1e9d0*/  BPT.TRAP 0x1 ;  /* 0x000000040000795c */ /* 0x000fe20000300000 */
.L_x_4714:
[----:B------:R-:W-:Y:S01]  /*1e9e0*/  IMAD R3, R22, 0x8, R7 ;  /* 0x0000000816037824 */ /* 0x000fe200078e0207 */
[----:B------:R-:W-:-:S04]  /*1e9f0*/  SHF.L.U32 R2, R2, 0x1f, RZ ;  /* 0x0000001f02027819 */ /* 0x000fc800000006ff */
[----:B------:R-:W4:Y:S02]  /*1ea00*/  SYNCS.PHASECHK.TRANS64.TRYWAIT P1, [R3+URZ+0x38840], R2 ;  /* 0x03884002030075a7 */ /* 0x000f24000802017f */
[----:B----4-:R-:W-:Y:S05]  /*1ea10*/  @!P1 BRA `(.L_x_4715) ;  /* 0x0000004400749947 */ /* 0x010fea0003800000 */
.L_x_4860:
[----:B------:R-:W-:Y:S05]  /*1ea20*/  @!P0 BRA `(.L_x_4716) ;  /* 0x0000000000048947 */ /* 0x000fea0003800000 */
[----:B------:R-:W-:Y:S01]  /*1ea30*/  BPT.TRAP 0x1 ;  /* 0x000000040000795c */ /* 0x000fe20000300000 */
.L_x_4716:
[----:B------:R-:W5:Y:S02]  /*1ea40*/  SYNCS.PHASECHK.TRANS64.TRYWAIT P1, [R5+URZ+0x38860], R0 ;  /* 0x03886000050075a7 */ /* 0x000f64000802017f */
[----:B-----5:R-:W-:Y:S05]  /*1ea50*/  @!P1 BRA `(.L_x_4717) ;  /* 0x0000004400789947 */ /* 0x020fea0003800000 */
.L_x_4861:
[----:B------:R-:W-:Y:S05]  /*1ea60*/  @!P0 BRA `(.L_x_4718) ;  /* 0x0000000000048947 */ /* 0x000fea0003800000 */
[----:B------:R-:W-:Y:S01]  /*1ea70*/  BPT.TRAP 0x1 ;  /* 0x000000040000795c */ /* 0x000fe20000300000 */
.L_x_4718:
[----:B------:R0:W0:Y:S02]  /*1ea80*/  SYNCS.PHASECHK.TRANS64.TRYWAIT P0, [R3+URZ+0x38860], R2 ;  /* 0x03886002030075a7 */ /* 0x000024000800017f */
[----:B0-----:R-:W-:Y:S05]  /*1ea90*/  @!P0 NANOSLEEP.SYNCS 0x989680 ;  /* 0x009896800000895d */ /* 0x001fea0003900000 */
[----:B------:R-:W0:Y:S02]  /*1eaa0*/  @!P0 SYNCS.PHASECHK.TRANS64 P0, [R3+URZ+0x38860], R2 ;  /* 0x03886002030085a7 */ /* 0x000e24000800007f */
[----:B0-----:R-:W-:Y:S05]  /*1eab0*/  @!P0 BRA `(.L_x_4718) ;  /* 0xfffffffc00f08947 */ /* 0x001fea000383ffff */
.L_x_4454:
[----:B------:R-:W-:Y:S05]  /*1eac0*/  BSYNC B9 ;  /* 0x0000000000097941 */ /* 0x000fea0003800000 */
.L_x_4451:
[----:B------:R-:W-:Y:S05]  /*1ead0*/  EXIT ;  /* 0x000000000000794d */ /* 0x000fea0003800000 */
.L_x_4472:
[----:B0-----:R0:W1:Y:S02]  /*1eae0*/  SYNCS.PHASECHK.TRANS64.TRYWAIT P4, [R58+URZ+0x38890], R65 ;  /* 0x038890413a0075a7 */ /* 0x001064000808017f */
[----:B-1----:R-:W-:Y:S05]  /*1eaf0*/  @!P4 NANOSLEEP.SYNCS 0x989680 ;  /* 0x009896800000c95d */ /* 0x002fea0003900000 */
[----:B------:R-:W1:Y:S02]  /*1eb00*/  @!P4 SYNCS.PHASECHK.TRANS64 P4, [R58+URZ+0x38890], R65 ;  /* 0x038890413a00c5a7 */ /* 0x000e64000808007f */
[----:B-1----:R-:W-:Y:S05]  /*1eb10*/  @!P4 BRA `(.L_x_4472) ;  /* 0xfffffffc00f0c947 */ /* 0x002fea000383ffff */
[----:B------:R-:W-:Y:S05]  /*1eb20*/  BRA `(.L_x_4719) ;  /* 0xfffffe44008c7947 */ /* 0x000fea000383ffff */
.L_x_4473:
[----:B------:R-:W-:Y:S01]  /*1eb30*/  BSSY B1, `(.L_x_4720) ;  /* 0x0000007000017945 */ /* 0x000fe20003800000 */
[----:B------:R-:W-:Y:S02]  /*1eb40*/  IMAD.MOV.U32 R12, RZ, RZ, RZ ;  /* 0x000000ffff0c7224 */ /* 0x000fe400078e00ff */
[----:B------:R-:W-:Y:S02]  /*1eb50*/  IMAD.MOV.U32 R11, RZ, RZ, 0x1c1f ;  /* 0x00001c1fff0b7424 */ /* 0x000fe400078e00ff */
[----:B------:R-:W-:-:S07]  /*1eb60*/  IMAD.MOV.U32 R15, RZ, RZ, -0x1 ;  /* 0xffffffffff0f7424 */ /* 0x000fce00078e00ff */
[----:B0-----:R-:W-:Y:S05]  /*1eb70*/  WARPSYNC.COLLECTIVE R15, `(.L_x_4721) ;  /* 0x000000000f087348 */ /* 0x001fea0003c00000 */
[----:B------:R1:W2:Y:S02]  /*1eb80*/  SHFL.IDX P6, R14, R13, R12, R11 ;  /* 0x0000000c0d0e7389 */ /* 0x0002a400000c000b */
[----:B012---:R-:W-:Y:S01]  /*1eb90*/  ENDCOLLECTIVE ;  /* 0x000000000000791b */ /* 0x007fe20003800000 */
.L_x_4721:
[----:B------:R-:W-:Y:S05]  /*1eba0*/  BSYNC B1 ;  /* 0x0000000000017941 */ /* 0x000fea0003800000 */
.L_x_4720:
        /* <DEDUP_REMOVED lines=8> */
.L_x_4722:
[----:B------:R-:W-:Y:S05]  /*1ec30*/  BRA `(.L_x_4723) ;  /* 0xfffffe44005c7947 */ /* 0x000fea000383ffff */
.L_x_4483:
[----:B0-----:R0:W1:Y:S02]  /*1ec40*/  SYNCS.PHASECHK.TRANS64.TRYWAIT P5, [R58+URZ+0x38890], R65 ;  /* 0x038890413a0075a7 */ /* 0x00106400080a017f */
[----:B-1----:R-:W-:Y:S05]  /*1ec50*/  @!P5 NANOSLEEP.SYNCS 0x989680 ;  /* 0x009896800000d95d */ /* 0x002fea0003900000 */
[----:B------:R-:W1:Y:S02]  /*1ec60*/  @!P5 SYNCS.PHASECHK.TRANS64 P5, [R58+URZ+0x38890], R65 ;  /* 0x038890413a00d5a7 */ /* 0x000e6400080a007f */
[----:B-1----:R-:W-:Y:S05]  /*1ec70*/  @!P5 BRA `(.L_x_4483) ;  /* 0xfffffffc00f0d947 */ /* 0x002fea000383ffff */
[----:B------:R-:W-:Y:S05]  /*1ec80*/  BRA `(.L_x_4724) ;  /* 0xfffffe4c00d07947 */ /* 0x000fea000383ffff */
.L_x_4484:
[----:B------:R-:W-:Y:S01]  /*1ec90*/  BSSY B1, `(.L_x_4725) ;  /* 0x0000007000017945 */ /* 0x000fe20003800000 */
[----:B------:R-:W-:Y:S02]  /*1eca0*/  IMAD.MOV.U32 R12, RZ, RZ, RZ ;  /* 0x000000ffff0c7224 */ /* 0x000fe400078e00ff */
[----:B------:R-:W-:Y:S02]  /*1ecb0*/  IMAD.MOV.U32 R11, RZ, RZ, 0x1c1f ;  /* 0x00001c1fff0b7424 */ /* 0x000fe400078e00ff */
[----:B------:R-:W-:-:S07]  /*1ecc0*/  IMAD.MOV.U32 R15, RZ, RZ, -0x1 ;  /* 0xffffffffff0f7424 */ /* 0x000fce00078e00ff */
[----:B0-----:R-:W-:Y:S05]  /*1ecd0*/  WARPSYNC.COLLECTIVE R15, `(.L_x_4726) ;  /* 0x000000000f087348 */ /* 0x001fea0003c00000 */
[----:B------:R1:W2:Y:S02]  /*1ece0*/  SHFL.IDX P6, R14, R13, R12, R11 ;  /* 0x0000000c0d0e7389 */ /* 0x0002a400000c000b */
[----:B012---:R-:W-:Y:S01]  /*1ecf0*/  ENDCOLLECTIVE ;  /* 0x000000000000791b */ /* 0x007fe20003800000 */
.L_x_4726:
[----:B------:R-:W-:Y:S05]  /*1ed00*/  BSYNC B1 ;  /* 0x0000000000017941 */ /* 0x000fea0003800000 */
.L_x_4725:
        /* <DEDUP_REMOVED lines=8> */
.L_x_4727:
[----:B------:R-:W-:Y:S01]  /*1ed90*/  IMAD.MOV.U32 R67, RZ, RZ, R14 ;  /* 0x000000ffff437224 */ /* 0x000fe200078e000e */
[----:B------:R-:W-:Y:S06]  /*1eda0*/  BRA `(.L_x_4728) ;  /* 0xfffffe4c009c7947 */ /* 0x000fec000383ffff */
.L_x_4489:
[----:B-1----:R1:W2:Y:S02]  /*1edb0*/  SYNCS.PHASECHK.TRANS64.TRYWAIT P2, [R58+URZ+0x38890], R65 ;  /* 0x038890413a0075a7 */ /* 0x0022a4000804017f */
[----:B--2---:R-:W-:Y:S05]  /*1edc0*/  @!P2 NANOSLEEP.SYNCS 0x989680 ;  /* 0x009896800000a95d */ /* 0x004fea0003900000 */
[----:B------:R-:W2:Y:S02]  /*1edd0*/  @!P2 SYNCS.PHASECHK.TRANS64 P2, [R58+URZ+0x38890], R65 ;  /* 0x038890413a00a5a7 */ /* 0x000ea4000804007f */
[----:B--2---:R-:W-:Y:S05]  /*1ede0*/  @!P2 BRA `(.L_x_4489) ;  /* 0xfffffffc00f0a947 */ /* 0x004fea000383ffff */
[----:B------:R-:W-:Y:S05]  /*1edf0*/  BRA `(.L_x_4729) ;  /* 0xfffffe5400a47947 */ /* 0x000fea000383ffff */
.L_x_4490:
[----:B------:R-:W-:Y:S01]  /*1ee00*/  BSSY B1, `(.L_x_4730) ;  /* 0x0000007000017945 */ /* 0x000fe20003800000 */
[----:B------:R-:W-:Y:S02]  /*1ee10*/  IMAD.MOV.U32 R12, RZ, RZ, RZ ;  /* 0x000000ffff0c7224 */ /* 0x000fe400078e00ff */
[----:B------:R-:W-:Y:S02]  /*1ee20*/  IMAD.MOV.U32 R11, RZ, RZ, 0x1c1f ;  /* 0x00001c1fff0b7424 */ /* 0x000fe400078e00ff */
[----:B------:R-:W-:-:S07]  /*1ee30*/  IMAD.MOV.U32 R15, RZ, RZ, -0x1 ;  /* 0xffffffffff0f7424 */ /* 0x000fce00078e00ff */
[----:B-1----:R-:W-:Y:S05]  /*1ee40*/  WARPSYNC.COLLECTIVE R15, `(.L_x_4731) ;  /* 0x000000000f087348 */ /* 0x002fea0003c00000 */
[----:B------:R0:W2:Y:S02]  /*1ee50*/  SHFL.IDX P6, R14, R13, R12, R11 ;  /* 0x0000000c0d0e7389 */ /* 0x0000a400000c000b */
[----:B012---:R-:W-:Y:S01]  /*1ee60*/  ENDCOLLECTIVE ;  /* 0x000000000000791b */ /* 0x007fe20003800000 */
.L_x_4731:
[----:B------:R-:W-:Y:S05]  /*1ee70*/  BSYNC B1 ;  /* 0x0000000000017941 */ /* 0x000fea0003800000 */
.L_x_4730:
        /* <DEDUP_REMOVED lines=8> */
.L_x_4732:
[----:B------:R-:W-:Y:S05]  /*1ef00*/  BRA `(.L_x_4733) ;  /* 0xfffffe5400c47947 */ /* 0x000fea000383ffff */
.L_x_4494:
[----:B-1----:R1:W2:Y:S02]  /*1ef10*/  SYNCS.PHASECHK.TRANS64.TRYWAIT P3, [R58+URZ+0x388b0], R65 ;  /* 0x0388b0413a0075a7 */ /* 0x0022a4000806017f */
[----:B--2---:R-:W-:Y:S05]  /*1ef20*/  @!P3 NANOSLEEP.SYNCS 0x989680 ;  /* 0x009896800000b95d */ /* 0x004fea0003900000 */
[----:B------:R-:W2:Y:S02]  /*1ef30*/  @!P3 SYNCS.PHASECHK.TRANS64 P3, [R58+URZ+0x388b0], R65 ;  /* 0x0388b0413a00b5a7 */ /* 0x000ea4000806007f */
[----:B--2---:R-:W-:Y:S05]  /*1ef40*/  @!P3 BRA `(.L_x_4494) ;  /* 0xfffffffc00f0b947 */ /* 0x004fea000383ffff */
[----:B------:R-:W-:Y:S05]  /*1ef50*/  BRA `(.L_x_4734) ;  /* 0xfffffe5800507947 */ /* 0x000fea000383ffff */
.L_x_4523:
        /* <DEDUP_REMOVED lines=8> */
.L_x_4736:
[----:B------:R-:W-:Y:S05]  /*1efe0*/  BSYNC B1 ;  /* 0x0000000000017941 */ /* 0x000fea0003800000 */
.L_x_4735:
        /* <DEDUP_REMOVED lines=8> */
.L_x_4737:
[----:B------:R-:W-:Y:S02]  /*1f070*/  IMAD.MOV.U32 R13, RZ, RZ, R24 ;  /* 0x000000ffff0d7224 */ /* 0x000fe400078e0018 */
[----:B------:R-:W-:-:S07]  /*1f080*/  IMAD.MOV.U32 R20, RZ, RZ, R14 ;  /* 0x000000ffff147224 */ /* 0x000fce00078e000e */
[----:B------:R-:W-:Y:S05]  /*1f090*/  WARPSYNC.COLLECTIVE R15, `(.L_x_4738) ;  /* 0x000000000f087348 */ /* 0x000fea0003c00000 */
[----:B------:R0:W1:Y:S02]  /*1f0a0*/  SHFL.IDX P6, R14, R13, R12, R11 ;  /* 0x0000000c0d0e7389 */ /* 0x00006400000c000b */
[----:B01----:R-:W-:Y:S01]  /*1f0b0*/  ENDCOLLECTIVE ;  /* 0x000000000000791b */ /* 0x003fe20003800000 */
.L_x_4738:
[----:B------:R-:W-:Y:S02]  /*1f0c0*/  IMAD.MOV.U32 R13, RZ, RZ, R27 ;  /* 0x000000ffff0d7224 */ /* 0x000fe400078e001b */
[----:B------:R-:W-:-:S07]  /*1f0d0*/  IMAD.MOV.U32 R24, RZ, RZ, R14 ;  /* 0x000000ffff187224 */ /* 0x000fce00078e000e */
[----:B------:R-:W-:Y:S05]  /*1f0e0*/  WARPSYNC.COLLECTIVE R15, `(.L_x_4739) ;  /* 0x000000000f087348 */ /* 0x000fea0003c00000 */
[----:B------:R0:W1:Y:S02]  /*1f0f0*/  SHFL.IDX P6, R14, R13, R12, R11 ;  /* 0x0000000c0d0e7389 */ /* 0x00006400000c000b */
[----:B01----:R-:W-:Y:S01]  /*1f100*/  ENDCOLLECTIVE ;  /* 0x000000000000791b */ /* 0x003fe20003800000 */
.L_x_4739:
[----:B------:R-:W-:Y:S01]  /*1f110*/  IMAD.MOV.U32 R21, RZ, RZ, R14 ;  /* 0x000000ffff157224 */ /* 0x000fe200078e000e */
[----:B------:R-:W-:Y:S06]  /*1f120*/  BRA `(.L_x_4740) ;  /* 0xfffffe8c00447947 */ /* 0x000fec000383ffff */
.L_x_4527:
[----:B0-----:R0:W1:Y:S02]  /*1f130*/  SYNCS.PHASECHK.TRANS64.TRYWAIT P0, [R2+URZ+0x38800], R13 ;  /* 0x0388000d020075a7 */ /* 0x001064000800017f */
[----:B-1----:R-:W-:Y:S05]  /*1f140*/  @!P0 NANOSLEEP.SYNCS 0x989680 ;  /* 0x009896800000895d */ /* 0x002fea0003900000 */
[----:B------:R-:W1:Y:S02]  /*1f150*/  @!P0 SYNCS.PHASECHK.TRANS64 P0, [R2+URZ+0x38800], R13 ;  /* 0x0388000d020085a7 */ /* 0x000e64000800007f */
[----:B-1----:R-:W-:Y:S05]  /*1f160*/  @!P0 BRA `(.L_x_4527) ;  /* 0xfffffffc00f08947 */ /* 0x002fea000383ffff */
[----:B------:R-:W-:Y:S05]  /*1f170*/  BRA `(.L_x_4741) ;  /* 0xfffffe9000647947 */ /* 0x000fea000383ffff */
.L_x_4535:
        /* <DEDUP_REMOVED lines=8> */
.L_x_4743:
[----:B------:R-:W-:Y:S05]  /*1f200*/  BSYNC B1 ;  /* 0x0000000000017941 */ /* 0x000fea0003800000 */
.L_x_4742:
        /* <DEDUP_REMOVED lines=8> */
.L_x_4744:
[----:B------:R-:W-:Y:S02]  /*1f290*/  IMAD.MOV.U32 R13, RZ, RZ, R24 ;  /* 0x000000ffff0d7224 */ /* 0x000fe400078e0018 */
[----:B------:R-:W-:-:S07]  /*1f2a0*/  IMAD.MOV.U32 R20, RZ, RZ, R14 ;  /* 0x000000ffff147224 */ /* 0x000fce00078e000e */
[----:B------:R-:W-:Y:S05]  /*1f2b0*/  WARPSYNC.COLLECTIVE R15, `(.L_x_4745) ;  /* 0x000000000f087348 */ /* 0x000fea0003c00000 */
[----:B------:R0:W1:Y:S02]  /*1f2c0*/  SHFL.IDX P6, R14, R13, R12, R11 ;  /* 0x0000000c0d0e7389 */ /* 0x00006400000c000b */
[----:B01----:R-:W-:Y:S01]  /*1f2d0*/  ENDCOLLECTIVE ;  /* 0x000000000000791b */ /* 0x003fe20003800000 */
.L_x_4745:
[----:B------:R-:W-:Y:S02]  /*1f2e0*/  IMAD.MOV.U32 R13, RZ, RZ, R27 ;  /* 0x000000ffff0d7224 */ /* 0x000fe400078e001b */
[----:B------:R-:W-:-:S07]  /*1f2f0*/  IMAD.MOV.U32 R21, RZ, RZ, R14 ;  /* 0x000000ffff157224 */ /* 0x000fce00078e000e */
[----:B------:R-:W-:Y:S05]  /*1f300*/  WARPSYNC.COLLECTIVE R15, `(.L_x_4746) ;  /* 0x000000000f087348 */ /* 0x000fea0003c00000 */
[----:B------:R0:W1:Y:S02]  /*1f310*/  SHFL.IDX P6, R14, R13, R12, R11 ;  /* 0x0000000c0d0e7389 */ /* 0x00006400000c000b */
[----:B01----:R-:W-:Y:S01]  /*1f320*/  ENDCOLLECTIVE ;  /* 0x000000000000791b */ /* 0x003fe20003800000 */
.L_x_4746:
[----:B------:R-:W-:Y:S05]  /*1f330*/  BRA `(.L_x_4747) ;  /* 0xfffffe9800c87947 */ /* 0x000fea000383ffff */
.L_x_4539:
[----:B0-----:R0:W1:Y:S02]  /*1f340*/  SYNCS.PHASECHK.TRANS64.TRYWAIT P1, [R2+URZ+0x38800], R25 ;  /* 0x03880019020075a7 */ /* 0x001064000802017f */
[----:B-1----:R-:W-:Y:S05]  /*1f350*/  @!P1 NANOSLEEP.SYNCS 0x989680 ;  /* 0x009896800000995d */ /* 0x002fea0003900000 */
[----:B------:R-:W1:Y:S02]  /*1f360*/  @!P1 SYNCS.PHASECHK.TRANS64 P1, [R2+URZ+0x38800], R25 ;  /* 0x03880019020095a7 */ /* 0x000e64000802007f */
[----:B-1----:R-:W-:Y:S05]  /*1f370*/  @!P1 BRA `(.L_x_4539) ;  /* 0xfffffffc00f09947 */ /* 0x002fea000383ffff */
[----:B------:R-:W-:Y:S05]  /*1f380*/  BRA `(.L_x_4748) ;  /* 0xfffffe9c00ac7947 */ /* 0x000fea000383ffff */
.L_x_4545:
[----:B-1----:R1:W2:Y:S02]  /*1f390*/  SYNCS.PHASECHK.TRANS64.TRYWAIT P1, [R11+URZ+0x38830], R10 ;  /* 0x0388300a0b0075a7 */ /* 0x0022a4000802017f */
[----:B--2---:R-:W-:Y:S05]  /*1f3a0*/  @!P1 NANOSLEEP.SYNCS 0x989680 ;  /* 0x009896800000995d */ /* 0x004fea0003900000 */
[----:B------:R-:W2:Y:S02]  /*1f3b0*/  @!P1 SYNCS.PHASECHK.TRANS64 P1, [R11+URZ+0x38830], R10 ;  /* 0x0388300a0b0095a7 */ /* 0x000ea4000802007f */
[----:B--2---:R-:W-:Y:S05]  /*1f3c0*/  @!P1 BRA `(.L_x_4545) ;  /* 0xfffffffc00f09947 */ /* 0x004fea000383ffff */
[----:B------:R-:W-:Y:S05]  /*1f3d0*/  BRA `(.L_x_4544) ;  /* 0xfffffea800d87947 */ /* 0x000fea000383ffff */
.L_x_4547:
[----:B--2---:R2:W3:Y:S02]  /*1f3e0*/  SYNCS.PHASECHK.TRANS64.TRYWAIT P1, [R2+URZ+0x38810], R3 ;  /* 0x03881003020075a7 */ /* 0x0044e4000802017f */
[----:B---3--:R-:W-:Y:S05]  /*1f3f0*/  @!P1 NANOSLEEP.SYNCS 0x989680 ;  /* 0x009896800000995d */ /* 0x008fea0003900000 */
[----:B------:R-:W3:Y:S02]  /*1f400*/  @!P1 SYNCS.PHASECHK.TRANS64 P1, [R2+URZ+0x38810], R3 ;  /* 0x03881003020095a7 */ /* 0x000ee4000802007f */
[----:B---3--:R-:W-:Y:S05]  /*1f410*/  @!P1 BRA `(.L_x_4547) ;  /* 0xfffffffc00f09947 */ /* 0x008fea000383ffff */
[----:B------:R-:W-:Y:S05]  /*1f420*/  BRA `(.L_x_4749) ;  /* 0xfffffeac00887947 */ /* 0x000fea000383ffff */
.L_x_4551:
[----:B0-----:R0:W2:Y:S02]  /*1f430*/  SYNCS.PHASECHK.TRANS64.TRYWAIT P1, [R11+URZ+0x38850], R10 ;  /* 0x0388500a0b0075a7 */ /* 0x0010a4000802017f */
[----:B--2---:R-:W-:Y:S05]  /*1f440*/  @!P1 NANOSLEEP.SYNCS 0x989680 ;  /* 0x009896800000995d */ /* 0x004fea0003900000 */
[----:B------:R-:W2:Y:S02]  /*1f450*/  @!P1 SYNCS.PHASECHK.TRANS64 P1, [R11+URZ+0x38850], R10 ;  /* 0x0388500a0b0095a7 */ /* 0x000ea4000802007f */
[----:B--2---:R-:W-:Y:S05]  /*1f460*/  @!P1 BRA `(.L_x_4551) ;  /* 0xfffffffc00f09947 */ /* 0x004fea000383ffff */
[----:B------:R-:W-:Y:S05]  /*1f470*/  BRA `(.L_x_4550) ;  /* 0xfffffeac00b47947 */ /* 0x000fea000383ffff */
.L_x_4560:
[----:B-1----:R1:W2:Y:S02]  /*1f480*/  SYNCS.PHASECHK.TRANS64.TRYWAIT P2, [R12+URZ+0x38830], R196 ;  /* 0x038830c40c0075a7 */ /* 0x0022a4000804017f */
[----:B--2---:R-:W-:Y:S05]  /*1f490*/  @!P2 NANOSLEEP.SYNCS 0x989680 ;  /* 0x009896800000a95d */ /* 0x004fea0003900000 */
[----:B------:R-:W2:Y:S02]  /*1f4a0*/  @!P2 SYNCS.PHASECHK.TRANS64 P2, [R12+URZ+0x38830], R196 ;  /* 0x038830c40c00a5a7 */ /* 0x000ea4000804007f */
[----:B--2---:R-:W-:Y:S05]  /*1f4b0*/  @!P2 BRA `(.L_x_4560) ;  /* 0xfffffffc00f0a947 */ /* 0x004fea000383ffff */
[----:B------:R-:W-:Y:S05]  /*1f4c0*/  BRA `(.L_x_4559) ;  /* 0xfffffedc00647947 */ /* 0x000fea000383ffff */
.L_x_4565:
[----:B---3--:R3:W4:Y:S02]  /*1f4d0*/  SYNCS.PHASECHK.TRANS64.TRYWAIT P2, [R12+URZ+0x38850], R196 ;  /* 0x038850c40c0075a7 */ /* 0x008724000804017f */
[----:B----4-:R-:W-:Y:S05]  /*1f4e0*/  @!P2 NANOSLEEP.SYNCS 0x989680 ;  /* 0x009896800000a95d */ /* 0x010fea0003900000 */
[----:B------:R-:W4:Y:S02]  /*1f4f0*/  @!P2 SYNCS.PHASECHK.TRANS64 P2, [R12+URZ+0x38850], R196 ;  /* 0x038850c40c00a5a7 */ /* 0x000f24000804007f */
[----:B----4-:R-:W-:Y:S05]  /*1f500*/  @!P2 BRA `(.L_x_4565) ;  /* 0xfffffffc00f0a947 */ /* 0x010fea000383ffff */
[----:B------:R-:W-:Y:S05]  /*1f510*/  BRA `(.L_x_4564) ;  /* 0xfffffee000087947 */ /* 0x000fea000383ffff */
.L_x_4600:
        /* <DEDUP_REMOVED lines=11> */
.L_x_4751:
[----:B------:R-:W-:Y:S05]  /*1f5d0*/  BSYNC B1 ;  /* 0x0000000000017941 */ /* 0x000fea0003800000 */
.L_x_4750:
[----:B------:R-:W-:Y:S05]  /*1f5e0*/  BRA `(.L_x_4752) ;  /* 0xffffff8000d87947 */ /* 0x000fea000383ffff */
.L_x_4602:
[----:B------:R-:W-:Y:S01]  /*1f5f0*/  BSSY B1, `(.L_x_4753) ;  /* 0x0000006000017945 */ /* 0x000fe20003800000 */
[----:B------:R-:W-:-:S07]  /*1f600*/  IMAD.MOV.U32 R15, RZ, RZ, -0x1 ;  /* 0xffffffffff0f7424 */ /* 0x000fce00078e00ff */
[----:B0-----:R-:W-:Y:S05]  /*1f610*/  WARPSYNC.COLLECTIVE R15, `(.L_x_4754) ;  /* 0x000000000f0c7348 */ /* 0x001fea0003c00000 */
[----:B------:R-:W-:Y:S02]  /*1f620*/  ELECT P6, UR62, PT ;  /* 0x00000000003e782f */ /* 0x000fe400038c0000 */
[----:B------:R-:W-:Y:S01]  /*1f630*/  MOV R14, UR62 ;  /* 0x0000003e000e7c02 */ /* 0x000fe20008000f00 */
[----:B0-----:R-:W-:Y:S10]  /*1f640*/  ENDCOLLECTIVE ;  /* 0x000000000000791b */ /* 0x001ff40003800000 */
.L_x_4754:
[----:B------:R-:W-:Y:S05]  /*1f650*/  BSYNC B1 ;  /* 0x0000000000017941 */ /* 0x000fea0003800000 */
.L_x_4753:
[----:B------:R-:W-:Y:S05]  /*1f660*/  BRA `(.L_x_4601) ;  /* 0xffffff8000d07947 */ /* 0x000fea000383ffff */
.L_x_4604:
[----:B0-----:R0:W1:Y:S02]  /*1f670*/  SYNCS.PHASECHK.TRANS64.TRYWAIT P0, [R18+URZ+0x38820], R3 ;  /* 0x03882003120075a7 */ /* 0x001064000800017f */
[----:B-1----:R-:W-:Y:S05]  /*1f680*/  @!P0 NANOSLEEP.SYNCS 0x989680 ;  /* 0x009896800000895d */ /* 0x002fea0003900000 */
[----:B------:R-:W1:Y:S02]  /*1f690*/  @!P0 SYNCS.PHASECHK.TRANS64 P0, [R18+URZ+0x38820], R3 ;  /* 0x03882003120085a7 */ /* 0x000e64000800007f */
[----:B-1----:R-:W-:Y:S05]  /*1f6a0*/  @!P0 BRA `(.L_x_4604) ;  /* 0xfffffffc00f08947 */ /* 0x002fea000383ffff */
[----:B------:R-:W-:Y:S05]  /*1f6b0*/  BRA `(.L_x_4755) ;  /* 0xffffff8000e07947 */ /* 0x000fea000383ffff */
.L_x_4608:
[----:B0-----:R0:W1:Y:S02]  /*1f6c0*/  SYNCS.PHASECHK.TRANS64.TRYWAIT P0, [R3+URZ+0x388a0], R8 ;  /* 0x0388a008030075a7 */ /* 0x001064000800017f */
[----:B-1----:R-:W-:Y:S05]  /*1f6d0*/  @!P0 NANOSLEEP.SYNCS 0x989680 ;  /* 0x009896800000895d */ /* 0x002fea0003900000 */
[----:B------:R-:W1:Y:S02]  /*1f6e0*/  @!P0 SYNCS.PHASECHK.TRANS64 P0, [R3+URZ+0x388a0], R8 ;  /* 0x0388a008030085a7 */ /* 0x000e64000800007f */
[----:B-1----:R-:W-:Y:S05]  /*1f6f0*/  @!P0 BRA `(.L_x_4608) ;  /* 0xfffffffc00f08947 */ /* 0x002fea000383ffff */
[----:B------:R-:W-:Y:S05]  /*1f700*/  BRA `(.L_x_4756) ;  /* 0xffffff8000f87947 */ /* 0x000fea000383ffff */
.L_x_4613:
[----:B-1----:R1:W2:Y:S02]  /*1f710*/  SYNCS.PHASECHK.TRANS64.TRYWAIT P0, [R3+URZ+0x388c0], R8 ;  /* 0x0388c008030075a7 */ /* 0x0022a4000800017f */
[----:B--2---:R-:W-:Y:S05]  /*1f720*/  @!P0 NANOSLEEP.SYNCS 0x989680 ;  /* 0x009896800000895d */ /* 0x004fea0003900000 */
[----:B------:R-:W2:Y:S02]  /*1f730*/  @!P0 SYNCS.PHASECHK.TRANS64 P0, [R3+URZ+0x388c0], R8 ;  /* 0x0388c008030085a7 */ /* 0x000ea4000800007f */
[----:B--2---:R-:W-:Y:S05]  /*1f740*/  @!P0 BRA `(.L_x_4613) ;  /* 0xfffffffc00f08947 */ /* 0x004fea000383ffff */
[----:B------:R-:W-:Y:S05]  /*1f750*/  BRA `(.L_x_4757) ;  /* 0xffffff8400747947 */ /* 0x000fea000383ffff */
.L_x_4627:
[----:B0-----:R0:W1:Y:S02]  /*1f760*/  SYNCS.PHASECHK.TRANS64.TRYWAIT P2, [R8+URZ+0x388a0], R2 ;  /* 0x0388a002080075a7 */ /* 0x001064000804017f */
[----:B-1----:R-:W-:Y:S05]  /*1f770*/  @!P2 NANOSLEEP.SYNCS 0x989680 ;  /* 0x009896800000a95d */ /* 0x002fea0003900000 */
[----:B------:R-:W1:Y:S02]  /*1f780*/  @!P2 SYNCS.PHASECHK.TRANS64 P2, [R8+URZ+0x388a0], R2 ;  /* 0x0388a0020800a5a7 */ /* 0x000e64000804007f */
[----:B-1----:R-:W-:Y:S05]  /*1f790*/  @!P2 BRA `(.L_x_4627) ;  /* 0xfffffffc00f0a947 */ /* 0x002fea000383ffff */
[----:B------:R-:W-:Y:S05]  /*1f7a0*/  BRA `(.L_x_4758) ;  /* 0xffffff8c00d87947 */ /* 0x000fea000383ffff */
.L_x_4632:
[----:B-1----:R1:W2:Y:S02]  /*1f7b0*/  SYNCS.PHASECHK.TRANS64.TRYWAIT P2, [R8+URZ+0x388c0], R2 ;  /* 0x0388c002080075a7 */ /* 0x0022a4000804017f */
[----:B--2---:R-:W-:Y:S05]  /*1f7c0*/  @!P2 NANOSLEEP.SYNCS 0x989680 ;  /* 0x009896800000a95d */ /* 0x004fea0003900000 */
[----:B------:R-:W2:Y:S02]  /*1f7d0*/  @!P2 SYNCS.PHASECHK.TRANS64 P2, [R8+URZ+0x388c0], R2 ;  /* 0x0388c0020800a5a7 */ /* 0x000ea4000804007f */
[----:B--2---:R-:W-:Y:S05]  /*1f7e0*/  @!P2 BRA `(.L_x_4632) ;  /* 0xfffffffc00f0a947 */ /* 0x004fea000383ffff */
[----:B------:R-:W-:Y:S05]  /*1f7f0*/  BRA `(.L_x_4759) ;  /* 0xffffff9000507947 */ /* 0x000fea000383ffff */
.L_x_4654:
        /* <DEDUP_REMOVED lines=8> */
[----:B0-----:R-:W-:Y:S05]  /*1f880*/  WARPSYNC.COLLECTIVE R15, `(.L_x_4761) ;  /* 0x000000000f087348 */ /* 0x001fea0003c00000 */
[----:B------:R1:W2:Y:S02]  /*1f890*/  SHFL.IDX P6, R14, R13, R12, R11 ;  /* 0x0000000c0d0e7389 */ /* 0x0002a400000c000b */
[----:B012---:R-:W-:Y:S01]  /*1f8a0*/  ENDCOLLECTIVE ;  /* 0x000000000000791b */ /* 0x007fe20003800000 */
.L_x_4761:
[----:B------:R-:W-:Y:S05]  /*1f8b0*/  BSYNC B0 ;  /* 0x0000000000007941 */ /* 0x000fea0003800000 */
.L_x_4760:
[----:B------:R-:W-:Y:S05]  /*1f8c0*/  BRA `(.L_x_4762) ;  /* 0xffffffa400e47947 */ /* 0x000fea000383ffff */
.L_x_4657:
[----:B0-----:R0:W1:Y:S02]  /*1f8d0*/  SYNCS.PHASECHK.TRANS64.TRYWAIT P0, [R26+URZ+0x38840], R0 ;  /* 0x038840001a0075a7 */ /* 0x001064000800017f */
[----:B-1----:R-:W-:Y:S05]  /*1f8e0*/  @!P0 NANOSLEEP.SYNCS 0x989680 ;  /* 0x009896800000895d */ /* 0x002fea0003900000 */
[----:B------:R-:W1:Y:S02]  /*1f8f0*/  @!P0 SYNCS.PHASECHK.TRANS64 P0, [R26+URZ+0x38840], R0 ;  /* 0x038840001a0085a7 */ /* 0x000e64000800007f */
[----:B-1----:R-:W-:Y:S05]  /*1f900*/  @!P0 BRA `(.L_x_4657) ;  /* 0xfffffffc00f08947 */ /* 0x002fea000383ffff */
[----:B------:R-:W-:Y:S05]  /*1f910*/  BRA `(.L_x_4763) ;  /* 0xffffffa800187947 */ /* 0x000fea000383ffff */
.L_x_4658:
        /* <DEDUP_REMOVED lines=8> */
.L_x_4765:
[----:B------:R-:W-:Y:S05]  /*1f9a0*/  BSYNC B0 ;  /* 0x0000000000007941 */ /* 0x000fea0003800000 */
.L_x_4764:
        /* <DEDUP_REMOVED lines=9> */
.L_x_4766:
[----:B------:R-:W-:Y:S02]  /*1fa40*/  IMAD.MOV.U32 R13, RZ, RZ, R4 ;  /* 0x000000ffff0d7224 */ /* 0x000fe400078e0004 */
[----:B------:R-:W-:Y:S02]  /*1fa50*/  IMAD.MOV.U32 R12, RZ, RZ, 0x1 ;  /* 0x00000001ff0c7424 */ /* 0x000fe400078e00ff */
[----:B------:R-:W-:-:S07]  /*1fa60*/  IMAD.MOV.U32 R3, RZ, RZ, R14 ;  /* 0x000000ffff037224 */ /* 0x000fce00078e000e */
[----:B------:R-:W-:Y:S05]  /*1fa70*/  WARPSYNC.COLLECTIVE R15, `(.L_x_4767) ;  /* 0x000000000f087348 */ /* 0x000fea0003c00000 */
[----:B------:R0:W1:Y:S02]  /*1fa80*/  SHFL.IDX P6, R14, R13, R12, R11 ;  /* 0x0000000c0d0e7389 */ /* 0x00006400000c000b */
[----:B01----:R-:W-:Y:S01]  /*1fa90*/  ENDCOLLECTIVE ;  /* 0x000000000000791b */ /* 0x003fe20003800000 */
.L_x_4767:
        /* <DEDUP_REMOVED lines=15> */
.L_x_4768:
[----:B------:R-:W-:Y:S02]  /*1fb90*/  @P0 IMAD R6, R5, 0x2, R18 ;  /* 0x0000000205060824 */ /* 0x000fe400078e0212 */
[----:B------:R-:W-:Y:S02]  /*1fba0*/  IMAD.MOV.U32 R13, RZ, RZ, R4 ;  /* 0x000000ffff0d7224 */ /* 0x000fe400078e0004 */
[----:B------:R-:W-:Y:S02]  /*1fbb0*/  IMAD.MOV.U32 R12, RZ, RZ, 0x2 ;  /* 0x00000002ff0c7424 */ /* 0x000fe400078e00ff */
[----:B------:R-:W-:-:S07]  /*1fbc0*/  IMAD.MOV.U32 R3, RZ, RZ, R14 ;  /* 0x000000ffff037224 */ /* 0x000fce00078e000e */
[----:B------:R-:W-:Y:S05]  /*1fbd0*/  WARPSYNC.COLLECTIVE R15, `(.L_x_4769) ;  /* 0x000000000f087348 */ /* 0x000fea0003c00000 */
[----:B------:R0:W1:Y:S02]  /*1fbe0*/  SHFL.IDX P6, R14, R13, R12, R11 ;  /* 0x0000000c0d0e7389 */ /* 0x00006400000c000b */
[----:B01----:R-:W-:Y:S01]  /*1fbf0*/  ENDCOLLECTIVE ;  /* 0x000000000000791b */ /* 0x003fe20003800000 */
.L_x_4769:
        /* <DEDUP_REMOVED lines=15> */
.L_x_4770:
[----:B------:R-:W-:Y:S02]  /*1fcf0*/  @P0 IMAD R6, R5, 0x2, R18 ;  /* 0x0000000205060824 */ /* 0x000fe400078e0212 */
[----:B------:R-:W-:Y:S02]  /*1fd00*/  IMAD.MOV.U32 R13, RZ, RZ, R4 ;  /* 0x000000ffff0d7224 */ /* 0x000fe400078e0004 */
[----:B------:R-:W-:Y:S02]  /*1fd10*/  IMAD.MOV.U32 R12, RZ, RZ, 0x3 ;  /* 0x00000003ff0c7424 */ /* 0x000fe400078e00ff */
[----:B------:R-:W-:-:S07]  /*1fd20*/  IMAD.MOV.U32 R3, RZ, RZ, R14 ;  /* 0x000000ffff037224 */ /* 0x000fce00078e000e */
[----:B------:R-:W-:Y:S05]  /*1fd30*/  WARPSYNC.COLLECTIVE R15, `(.L_x_4771) ;  /* 0x000000000f087348 */ /* 0x000fea0003c00000 */
[----:B------:R0:W1:Y:S02]  /*1fd40*/  SHFL.IDX P6, R14, R13, R12, R11 ;  /* 0x0000000c0d0e7389 */ /* 0x00006400000c000b */
[----:B01----:R-:W-:Y:S01]  /*1fd50*/  ENDCOLLECTIVE ;  /* 0x000000000000791b */ /* 0x003fe20003800000 */
.L_x_4771:
        /* <DEDUP_REMOVED lines=10> */
.L_x_4772:
[----:B------:R-:W-:Y:S01]  /*1fe00*/  @!PT LDS RZ, [RZ] ;  /* 0x00000000fffff984 */ /* 0x000fe20000000800 */
[----:B------:R-:W-:Y:S01]  /*1fe10*/  @!PT LDS RZ, [RZ] ;  /* 0x00000000fffff984 */ /* 0x000fe20000000800 */
[----:B------:R-:W-:Y:S01]  /*1fe20*/  @!PT LDS RZ, [RZ] ;  /* 0x00000000fffff984 */ /* 0x000fe20000000800 */
[----:B------:R0:W-:Y:S01]  /*1fe30*/  @P0 LDGSTS.E.BYPASS.LTC128B.128 [R6+0x23400], desc[UR42][R2.64], !P2 ;  /* 0x2340000002060fae */ /* 0x0001e2000d101d6a */
[----:B------:R-:W-:Y:S01]  /*1fe40*/  IMAD.MOV.U32 R0, RZ, RZ, R14 ;  /* 0x000000ffff007224 */ /* 0x000fe200078e000e */
[----:B------:R-:W-:Y:S06]  /*1fe50*/  BRA `(.L_x_4773) ;  /* 0xffffffa400c47947 */ /* 0x000fec000383ffff */
.L_x_4663:
        /* <DEDUP_REMOVED lines=9> */
.L_x_4774:
[C---:B------:R-:W-:Y:S01]  /*1fef0*/  VIADD R10, R25.reuse, 0x10 ;  /* 0x00000010190a7836 */ /* 0x040fe20000000000 */
[C---:B------:R-:W-:Y:S01]  /*1ff00*/  ISETP.GE.AND P0, PT, R25.reuse, R3, PT ;  /* 0x000000031900720c */ /* 0x040fe20003f06270 */
[----:B------:R-:W-:-:S03]  /*1ff10*/  VIADD R8, R25, 0x20 ;  /* 0x0000002019087836 */ /* 0x000fc60000000000 */
[----:B------:R0:W-:Y:S04]  /*1ff20*/  STL [R1+0x18], R10 ;  /* 0x0000180a01007387 */ /* 0x0001e80000100800 */
[----:B------:R0:W-:Y:S01]  /*1ff30*/  STL [R1+0x1c], R8 ;  /* 0x00001c0801007387 */ /* 0x0001e20000100800 */
[----:B------:R-:W-:Y:S02]  /*1ff40*/  IMAD.MOV.U32 R13, RZ, RZ, R0 ;  /* 0x000000ffff0d7224 */ /* 0x000fe400078e0000 */
[----:B------:R-:W-:-:S07]  /*1ff50*/  IMAD.MOV.U32 R5, RZ, RZ, R14 ;  /* 0x000000ffff057224 */ /* 0x000fce00078e000e */
[----:B0-----:R-:W-:Y:S05]  /*1ff60*/  WARPSYNC.COLLECTIVE R15, `(.L_x_4775) ;  /* 0x000000000f087348 */ /* 0x001fea0003c00000 */
[----:B------:R1:W2:Y:S02]  /*1ff70*/  SHFL.IDX P6, R14, R13, R12, R11 ;  /* 0x0000000c0d0e7389 */ /* 0x0002a400000c000b */
[----:B012---:R-:W-:Y:S01]  /*1ff80*/  ENDCOLLECTIVE ;  /* 0x000000000000791b */ /* 0x007fe20003800000 */
.L_x_4775:
[----:B------:R-:W-:Y:S02]  /*1ff90*/  IMAD.MOV.U32 R13, RZ, RZ, R2 ;  /* 0x000000ffff0d7224 */ /* 0x000fe400078e0002 */
[----:B------:R-:W-:Y:S02]  /*1ffa0*/  IMAD.MOV.U32 R12, RZ, RZ, 0x1 ;  /* 0x00000001ff0c7424 */ /* 0x000fe400078e00ff */
[----:B------:R-:W-:-:S07]  /*1ffb0*/  IMAD.MOV.U32 R4, RZ, RZ, R14 ;  /* 0x000000ffff047224 */ /* 0x000fce00078e000e */
[----:B------:R-:W-:Y:S05]  /*1ffc0*/  WARPSYNC.COLLECTIVE R15, `(.L_x_4776) ;  /* 0x000000000f087348 */ /* 0x000fea0003c00000 */
[----:B------:R0:W1:Y:S02]  /*1ffd0*/  SHFL.IDX P6, R14, R13, R12, R11 ;  /* 0x0000000c0d0e7389 */ /* 0x00006400000c000b */
[----:B01----:R-:W-:Y:S01]  /*1ffe0*/  ENDCOLLECTIVE ;  /* 0x000000000000791b */ /* 0x003fe20003800000 */
.L_x_4776:
[----:B------:R-:W-:-:S05]  /*1fff0*/  @!P0 LEA R4, P2, R7, R4, 0x1 ;  /* 0x0000000407048211 */ /* 0x000fca00078408ff */
[----:B------:R-:W-:-:S05]  /*20000*/  @!P0 IMAD.X R5, RZ, RZ, R5, P2 ;  /* 0x000000ffff058224 */ /* 0x000fca00010e0605 */
[----:B------:R-:W-:Y:S01]  /*20010*/  @!PT LDS RZ, [RZ] ;  /* 0x00000000fffff984 */ /* 0x000fe20000000800 */
[----:B------:R-:W-:Y:S01]  /*20020*/  @!PT LDS RZ, [RZ] ;  /* 0x00000000fffff984 */ /* 0x000fe20000000800 */
[----:B------:R-:W-:Y:S01]  /*20030*/  @!PT LDS RZ, [RZ] ;  /* 0x00000000fffff984 */ /* 0x000fe20000000800 */
[----:B------:R0:W-:Y:S01]  /*20040*/  @!P0 LDGSTS.E.BYPASS.LTC128B.128 [R23+0x20400], desc[UR42][R4.64], !P1 ;  /* 0x2040000004178fae */ /* 0x0001e2000c901d6a */
[----:B------:R-:W-:Y:S01]  /*20050*/  IMAD.MOV.U32 R13, RZ, RZ, R0 ;  /* 0x000000ffff0d7224 */ /* 0x000fe200078e0000 */
[----:B------:R-:W-:Y:S01]  /*20060*/  ISETP.GE.AND P0, PT, R10, R3, PT ;  /* 0x000000030a00720c */ /* 0x000fe20003f06270 */
[----:B0-----:R-:W-:-:S12]  /*20070*/  IMAD.MOV.U32 R4, RZ, RZ, R14 ;  /* 0x000000ffff047224 */ /* 0x001fd800078e000e */
[----:B------:R-:W-:Y:S05]  /*20080*/  WARPSYNC.COLLECTIVE R15, `(.L_x_4777) ;  /* 0x000000000f087348 */ /* 0x000fea0003c00000 */
[----:B------:R0:W1:Y:S02]  /*20090*/  SHFL.IDX P6, R14, R13, R12, R11 ;  /* 0x0000000c0d0e7389 */ /* 0x00006400000c000b */
[----:B01----:R-:W-:Y:S01]  /*200a0*/  ENDCOLLECTIVE ;  /* 0x000000000000791b */ /* 0x003fe20003800000 */
.L_x_4777:
[----:B------:R-:W-:Y:S02]  /*200b0*/  IMAD.MOV.U32 R13, RZ, RZ, R2 ;  /* 0x000000ffff0d7224 */ /* 0x000fe400078e0002 */
[----:B------:R-:W-:Y:S02]  /*200c0*/  IMAD.MOV.U32 R12, RZ, RZ, 0x2 ;  /* 0x00000002ff0c7424 */ /* 0x000fe400078e00ff */
[----:B------:R-:W-:-:S07]  /*200d0*/  IMAD.MOV.U32 R5, RZ, RZ, R14 ;  /* 0x000000ffff057224 */ /* 0x000fce00078e000e */
[----:B------:R-:W-:Y:S05]  /*200e0*/  WARPSYNC.COLLECTIVE R15, `(.L_x_4778) ;  /* 0x000000000f087348 */ /* 0x000fea0003c00000 */
[----:B------:R0:W1:Y:S02]  /*200f0*/  SHFL.IDX P6, R14, R13, R12, R11 ;  /* 0x0000000c0d0e7389 */ /* 0x00006400000c000b */
[----:B01----:R-:W-:Y:S01]  /*20100*/  ENDCOLLECTIVE ;  /* 0x000000000000791b */ /* 0x003fe20003800000 */
.L_x_4778:
        /* <DEDUP_REMOVED lines=10> */
.L_x_4779:
[----:B------:R-:W-:Y:S01]  /*201b0*/  @!PT LDS RZ, [RZ] ;  /* 0x00000000fffff984 */ /* 0x000fe20000000800 */
[----:B------:R-:W-:Y:S01]  /*201c0*/  @!PT LDS RZ, [RZ] ;  /* 0x00000000fffff984 */ /* 0x000fe20000000800 */
[----:B------:R-:W-:Y:S01]  /*201d0*/  @!PT LDS RZ, [RZ] ;  /* 0x00000000fffff984 */ /* 0x000fe20000000800 */
[----:B------:R0:W-:Y:S01]  /*201e0*/  @!P0 LDGSTS.E.BYPASS.LTC128B.128 [R23+0x20c00], desc[UR42][R4.64], !P1 ;  /* 0x20c0000004178fae */ /* 0x0001e2000c901d6a */
[----:B------:R-:W-:Y:S01]  /*201f0*/  ISETP.GE.AND P0, PT, R8, R3, PT ;  /* 0x000000030800720c */ /* 0x000fe20003f06270 */
[----:B------:R-:W-:Y:S02]  /*20200*/  IMAD.MOV.U32 R13, RZ, RZ, R2 ;  /* 0x000000ffff0d7224 */ /* 0x000fe400078e0002 */
[----:B------:R-:W-:Y:S02]  /*20210*/  IMAD.MOV.U32 R12, RZ, RZ, 0x3 ;  /* 0x00000003ff0c7424 */ /* 0x000fe400078e00ff */
[----:B0-----:R-:W-:-:S08]  /*20220*/  IMAD.MOV.U32 R4, RZ, RZ, R14 ;  /* 0x000000ffff047224 */ /* 0x001fd000078e000e */
[----:B------:R-:W-:Y:S05]  /*20230*/  WARPSYNC.COLLECTIVE R15, `(.L_x_4780) ;  /* 0x000000000f087348 */ /* 0x000fea0003c00000 */
[----:B------:R0:W1:Y:S02]  /*20240*/  SHFL.IDX P6, R14, R13, R12, R11 ;  /* 0x0000000c0d0e7389 */ /* 0x00006400000c000b */
[----:B01----:R-:W-:Y:S01]  /*20250*/  ENDCOLLECTIVE ;  /* 0x000000000000791b */ /* 0x003fe20003800000 */
.L_x_4780:
        /* <DEDUP_REMOVED lines=14> */
.L_x_4781:
[----:B------:R-:W-:Y:S01]  /*20340*/  IMAD.MOV.U32 R0, RZ, RZ, R14 ;  /* 0x000000ffff007224 */ /* 0x000fe200078e000e */
[----:B------:R-:W-:Y:S06]  /*20350*/  BRA `(.L_x_4782) ;  /* 0xffffffa800d87947 */ /* 0x000fec000383ffff */
.L_x_4667:
[----:B------:R-:W2:Y:S04]  /*20360*/  LDL.LU R10, [R1+0x14] ;  /* 0x00001400010a7983 */ /* 0x000ea80000300800 */
[----:B------:R-:W3:Y:S04]  /*20370*/  LDL.LU R9, [R1+0x18] ;  /* 0x0000180001097983 */ /* 0x000ee80000300800 */
[----:B------:R-:W4:Y:S01]  /*20380*/  LDL.LU R8, [R1+0x1c] ;  /* 0x00001c0001087983 */ /* 0x000f220000300800 */
[----:B------:R-:W-:Y:S01]  /*20390*/  LOP3.LUT R16, R16, 0xffffefff, RZ, 0xc0, !PT ;  /* 0xffffefff10107812 */ /* 0x000fe200078ec0ff */
[----:B------:R-:W-:Y:S01]  /*203a0*/  BSSY B0, `(.L_x_4783) ;  /* 0x0000029000007945 */ /* 0x000fe20003800000 */
[----:B------:R-:W-:-:S02]  /*203b0*/  IMAD.MOV.U32 R13, RZ, RZ, R6 ;  /* 0x000000ffff0d7224 */ /* 0x000fc400078e0006 */
[----:B------:R-:W-:Y:S02]  /*203c0*/  IMAD.MOV.U32 R12, RZ, RZ, RZ ;  /* 0x000000ffff0c7224 */ /* 0x000fe400078e00ff */
[----:B------:R-:W-:Y:S02]  /*203d0*/  IMAD.MOV.U32 R11, RZ, RZ, 0x181f ;  /* 0x0000181fff0b7424 */ /* 0x000fe400078e00ff */
[----:B------:R-:W-:Y:S02]  /*203e0*/  IMAD.MOV.U32 R15, RZ, RZ, -0x1 ;  /* 0xffffffffff0f7424 */ /* 0x000fe400078e00ff */
[----:B--2---:R-:W-:-:S05]  /*203f0*/  IMAD R7, R10, R7, RZ ;  /* 0x000000070a077224 */ /* 0x004fca00078e02ff */
[-C--:B------:R-:W-:Y:S02]  /*20400*/  ISETP.GE.AND P2, PT, R25, R7.reuse, PT ;  /* 0x000000071900720c */ /* 0x080fe40003f46270 */
[-C--:B---3--:R-:W-:Y:S02]  /*20410*/  ISETP.GE.AND P1, PT, R9, R7.reuse, PT ;  /* 0x000000070900720c */ /* 0x088fe40003f26270 */
[----:B----4-:R-:W-:-:S09]  /*20420*/  ISETP.GE.AND P0, PT, R8, R7, PT ;  /* 0x000000070800720c */ /* 0x010fd20003f06270 */
[C---:B------:R-:W-:Y:S02]  /*20430*/  @!P2 LOP3.LUT R2, R4.reuse, 0x40, RZ, 0xc0, !PT ;  /* 0x000000400402a812 */ /* 0x040fe400078ec0ff */
[----:B------:R-:W-:Y:S02]  /*20440*/  @!P1 LOP3.LUT R3, R4, 0x40, RZ, 0xc0, !PT ;  /* 0x0000004004039812 */ /* 0x000fe400078ec0ff */
[----:B------:R-:W-:Y:S02]  /*20450*/  @!P2 SHF.R.U32.HI R2, RZ, 0x2, R2 ;  /* 0x00000002ff02a819 */ /* 0x000fe40000011602 */
[----:B------:R-:W-:Y:S02]  /*20460*/  @!P1 SHF.R.U32.HI R3, RZ, 0x2, R3 ;  /* 0x00000002ff039819 */ /* 0x000fe40000011603 */
[----:B------:R-:W-:Y:S02]  /*20470*/  @!P2 ISETP.NE.U32.AND P6, PT, R2, RZ, PT ;  /* 0x000000ff0200a20c */ /* 0x000fe40003fc5070 */
[----:B------:R-:W-:-:S02]  /*20480*/  @!P2 LOP3.LUT R2, R5, 0x80, RZ, 0xc0, !PT ;  /* 0x000000800502a812 */ /* 0x000fc400078ec0ff */
[----:B------:R-:W-:Y:S02]  /*20490*/  @!P0 LOP3.LUT R8, R4, 0x40, RZ, 0xc0, !PT ;  /* 0x0000004004088812 */ /* 0x000fe400078ec0ff */
[----:B------:R-:W-:Y:S02]  /*204a0*/  @!P2 SHF.R.U32.HI R2, RZ, 0x3, R2 ;  /* 0x00000003ff02a819 */ /* 0x000fe40000011602 */
[----:B------:R-:W-:-:S05]  /*204b0*/  @!P0 SHF.R.U32.HI R8, RZ, 0x2, R8 ;  /* 0x00000002ff088819 */ /* 0x000fca0000011608 */
[----:B------:R-:W-:Y:S02]  /*204c0*/  @P6 LOP3.LUT R16, R16, 0x1000, RZ, 0xfc, !PT ;  /* 0x0000100010106812 */ /* 0x000fe400078efcff */
[----:B------:R-:W-:Y:S02]  /*204d0*/  @!P2 ISETP.NE.U32.AND P6, PT, R2, RZ, PT ;  /* 0x000000ff0200a20c */ /* 0x000fe40003fc5070 */
[----:B------:R-:W-:Y:S02]  /*204e0*/  LOP3.LUT R16, R16, 0xfffff7ff, RZ, 0xc0, !PT ;  /* 0xfffff7ff10107812 */ /* 0x000fe400078ec0ff */
[----:B------:R-:W-:-:S04]  /*204f0*/  @!P1 LOP3.LUT R2, R5, 0x80, RZ, 0xc0, !PT ;  /* 0x0000008005029812 */ /* 0x000fc800078ec0ff */
[----:B------:R-:W-:-:S05]  /*20500*/  @!P1 SHF.R.U32.HI R2, RZ, 0x3, R2 ;  /* 0x00000003ff029819 */ /* 0x000fca0000011602 */
[----:B------:R-:W-:Y:S02]  /*20510*/  @P6 LOP3.LUT R16, R16, 0x800, RZ, 0xfc, !PT ;  /* 0x0000080010106812 */ /* 0x000fe400078efcff */
[----:B------:R-:W-:Y:S02]  /*20520*/  @!P1 ISETP.NE.U32.AND P6, PT, R3, RZ, PT ;  /* 0x000000ff0300920c */ /* 0x000fe40003fc5070 */
[----:B------:R-:W-:-:S11]  /*20530*/  LOP3.LUT R16, R16, 0xffffbfff, RZ, 0xc0, !PT ;  /* 0xffffbfff10107812 */ /* 0x000fd600078ec0ff */
[----:B------:R-:W-:Y:S02]  /*20540*/  @P6 LOP3.LUT R16, R16, 0x4000, RZ, 0xfc, !PT ;  /* 0x0000400010106812 */ /* 0x000fe400078efcff */
[----:B------:R-:W-:Y:S02]  /*20550*/  @!P1 ISETP.NE.U32.AND P6, PT, R2, RZ, PT ;  /* 0x000000ff0200920c */ /* 0x000fe40003fc5070 */
[----:B------:R-:W-:-:S11]  /*20560*/  LOP3.LUT R16, R16, 0xffffdfff, RZ, 0xc0, !PT ;  /* 0xffffdfff10107812 */ /* 0x000fd600078ec0ff */
        /* <DEDUP_REMOVED lines=12> */
.L_x_4784:
[----:B------:R-:W-:Y:S05]  /*20630*/  BSYNC B0 ;  /* 0x0000000000007941 */ /* 0x000fea0003800000 */
.L_x_4783:
        /* <DEDUP_REMOVED lines=11> */
.L_x_4785:
[----:B------:R-:W-:-:S04]  /*206f0*/  LOP3.LUT R16, R16, 0xfdffffff, RZ, 0xc0, !PT ;  /* 0xfdffffff10107812 */ /* 0x000fc800078ec0ff */
[----:B------:R-:W-:-:S04]  /*20700*/  @P3 LOP3.LUT R16, R16, 0x2000000, RZ, 0xfc, !PT ;  /* 0x0200000010103812 */ /* 0x000fc800078efcff */
[C---:B------:R-:W-:Y:S02]  /*20710*/  LOP3.LUT P3, RZ, R16.reuse, 0x200, RZ, 0xc0, !PT ;  /* 0x0000020010ff7812 */ /* 0x040fe4000786c0ff */
[----:B------:R-:W-:Y:S01]  /*20720*/  LOP3.LUT R16, R16, 0xfeffffff, RZ, 0xc0, !PT ;  /* 0xfeffffff10107812 */ /* 0x000fe200078ec0ff */
[----:B------:R-:W-:-:S03]  /*20730*/  IMAD.MOV.U32 R13, RZ, RZ, R6 ;  /* 0x000000ffff0d7224 */ /* 0x000fc600078e0006 */
[----:B------:R-:W-:Y:S01]  /*20740*/  @P1 LOP3.LUT R16, R16, 0x1000000, RZ, 0xfc, !PT ;  /* 0x0100000010101812 */ /* 0x000fe200078efcff */
[----:B------:R-:W-:-:S03]  /*20750*/  IMAD.MOV.U32 R12, RZ, RZ, 0x1 ;  /* 0x00000001ff0c7424 */ /* 0x000fc600078e00ff */
[C---:B------:R-:W-:Y:S02]  /*20760*/  LOP3.LUT P1, RZ, R16.reuse, 0x100, RZ, 0xc0, !PT ;  /* 0x0000010010ff7812 */ /* 0x040fe4000782c0ff */
[----:B------:R-:W-:Y:S01]  /*20770*/  LOP3.LUT R16, R16, 0xffdfffff, RZ, 0xc0, !PT ;  /* 0xffdfffff10107812 */ /* 0x000fe200078ec0ff */
[----:B------:R-:W-:-:S03]  /*20780*/  IMAD.MOV.U32 R3, RZ, RZ, R14 ;  /* 0x000000ffff037224 */ /* 0x000fc600078e000e */
[----:B------:R-:W-:Y:S02]  /*20790*/  @P0 LOP3.LUT R16, R16, 0x200000, RZ, 0xfc, !PT ;  /* 0x0020000010100812 */ /* 0x000fe400078efcff */
[----:B------:R-:W-:Y:S02]  /*207a0*/  @!P2 LEA R3, P6, R20, R3, 0x1 ;  /* 0x000000031403a211 */ /* 0x000fe400078c08ff */
[----:B------:R-:W-:-:S03]  /*207b0*/  LOP3.LUT P0, RZ, R16, 0x1000, RZ, 0xc0, !PT ;  /* 0x0000100010ff7812 */ /* 0x000fc6000780c0ff */
[----:B------:R-:W-:Y:S01]  /*207c0*/  @!P2 IMAD.X R2, RZ, RZ, R2, P6 ;  /* 0x000000ffff02a224 */ /* 0x000fe200030e0602 */
[----:B------:R-:W-:-:S04]  /*207d0*/  LOP3.LUT P6, RZ, R16, 0x800, RZ, 0xc0, !PT ;  /* 0x0000080010ff7812 */ /* 0x000fc800078cc0ff */
[----:B------:R-:W-:-:S04]  /*207e0*/  @!P2 LOP3.LUT R3, R3, R2, RZ, 0x3c, !PT ;  /* 0x000000020303a212 */ /* 0x000fc800078e3cff */
[----:B------:R-:W-:-:S04]  /*207f0*/  @!P2 LOP3.LUT R2, R3, R2, RZ, 0x3c, !PT ;  /* 0x000000020302a212 */ /* 0x000fc800078e3cff */
[----:B------:R-:W-:-:S05]  /*20800*/  @!P2 LOP3.LUT R3, R3, R2, RZ, 0x3c, !PT ;  /* 0x000000020303a212 */ /* 0x000fca00078e3cff */
[----:B------:R-:W-:Y:S01]  /*20810*/  @!PT LDS RZ, [RZ] ;  /* 0x00000000fffff984 */ /* 0x000fe20000000800 */
[----:B------:R-:W-:Y:S01]  /*20820*/  @!PT LDS RZ, [RZ] ;  /* 0x00000000fffff984 */ /* 0x000fe20000000800 */
[----:B------:R-:W-:Y:S01]  /*20830*/  @!PT LDS RZ, [RZ] ;  /* 0x00000000fffff984 */ /* 0x000fe20000000800 */
[----:B------:R0:W-:Y:S01]  /*20840*/  @!P2 LDGSTS.E.BYPASS.LTC128B.128 [R23+0x26400], desc[UR42][R2.64], !P4 ;  /* 0x264000000217afae */ /* 0x0001e2000e101d6a */
[----:B------:R-:W-:-:S03]  /*20850*/  LOP3.LUT P4, RZ, R16, 0x4000000, RZ, 0xc0, !PT ;  /* 0x0400000010ff7812 */ /* 0x000fc6000788c0ff */
[----:B------:R0:W-:Y:S01]  /*20860*/  @!P2 LDGSTS.E.BYPASS.LTC128B.128 [R23+0x28400], desc[UR42][R2.64+0x80], !P3 ;  /* 0x284000800217afae */ /* 0x0001e2000d901d6a */
[----:B------:R-:W-:-:S03]  /*20870*/  LOP3.LUT P3, RZ, R16, 0x2000000, RZ, 0xc0, !PT ;  /* 0x0200000010ff7812 */ /* 0x000fc6000786c0ff */
        /* <DEDUP_REMOVED lines=9> */
[----:B------:R0:W-:Y:S04]  /*20910*/  @!P2 LDGSTS.E.BYPASS.LTC128B.128 [R23+0x32400], desc[UR42][R2.64+0x300], P0 ;  /* 0x324003000217afae */ /* 0x0001e80008101d6a */
[----:B------:R0:W-:Y:S04]  /*20920*/  @!P2 LDGSTS.E.BYPASS.LTC128B.128 [R23+0x34400], desc[UR42][R2.64+0x380], P6 ;  /* 0x344003800217afae */ /* 0x0001e8000b101d6a */
[----:B0-----:R-:W-:Y:S05]  /*20930*/  WARPSYNC.COLLECTIVE R15, `(.L_x_4786) ;  /* 0x000000000f087348 */ /* 0x001fea0003c00000 */
[----:B------:R1:W2:Y:S02]  /*20940*/  SHFL.IDX P6, R14, R13, R12, R11 ;  /* 0x0000000c0d0e7389 */ /* 0x0002a400000c000b */
[----:B012---:R-:W-:Y:S01]  /*20950*/  ENDCOLLECTIVE ;  /* 0x000000000000791b */ /* 0x007fe20003800000 */
.L_x_4786:
[----:B------:R-:W-:-:S04]  /*20960*/  @P5 LOP3.LUT R16, R16, 0x800000, RZ, 0xfc, !PT ;  /* 0x0080000010105812 */ /* 0x000fc800078efcff */
[C---:B------:R-:W-:Y:S02]  /*20970*/  LOP3.LUT P5, RZ, R16.reuse, 0x400, RZ, 0xc0, !PT ;  /* 0x0000040010ff7812 */ /* 0x040fe400078ac0ff */
[----:B------:R-:W-:Y:S01]  /*20980*/  LOP3.LUT P0, RZ, R16, 0x4000, RZ, 0xc0, !PT ;  /* 0x0000400010ff7812 */ /* 0x000fe2000780c0ff */
[----:B------:R-:W-:Y:S02]  /*20990*/  IMAD.MOV.U32 R13, RZ, RZ, R0 ;  /* 0x000000ffff0d7224 */ /* 0x000fe400078e0000 */
[----:B------:R-:W-:-:S10]  /*209a0*/  IMAD.MOV.U32 R2, RZ, RZ, R14 ;  /* 0x000000ffff027224 */ /* 0x000fd400078e000e */
[----:B------:R-:W-:Y:S05]  /*209b0*/  WARPSYNC.COLLECTIVE R15, `(.L_x_4787) ;  /* 0x000000000f087348 */ /* 0x000fea0003c00000 */
[----:B------:R0:W1:Y:S02]  /*209c0*/  SHFL.IDX P6, R14, R13, R12, R11 ;  /* 0x0000000c0d0e7389 */ /* 0x00006400000c000b */
[----:B01----:R-:W-:Y:S01]  /*209d0*/  ENDCOLLECTIVE ;  /* 0x000000000000791b */ /* 0x003fe20003800000 */
.L_x_4787:
[----:B------:R-:W-:Y:S02]  /*209e0*/  IMAD.MOV.U32 R13, RZ, RZ, R6 ;  /* 0x000000ffff0d7224 */ /* 0x000fe400078e0006 */
[----:B------:R-:W-:Y:S02]  /*209f0*/  IMAD.MOV.U32 R12, RZ, RZ, 0x2 ;  /* 0x00000002ff0c7424 */ /* 0x000fe400078e00ff */
[----:B------:R-:W-:Y:S01]  /*20a00*/  IMAD.MOV.U32 R3, RZ, RZ, R14 ;  /* 0x000000ffff037224 */ /* 0x000fe200078e000e */
[----:B------:R-:W-:-:S04]  /*20a10*/  LOP3.LUT P6, RZ, R16, 0x2000, RZ, 0xc0, !PT ;  /* 0x0000200010ff7812 */ /* 0x000fc800078cc0ff */
[----:B------:R-:W-:-:S05]  /*20a20*/  @!P1 LEA R3, P2, R20, R3, 0x1 ;  /* 0x0000000314039211 */ /* 0x000fca00078408ff */
[----:B------:R-:W-:Y:S01]  /*20a30*/  @!P1 IMAD.X R2, RZ, RZ, R2, P2 ;  /* 0x000000ffff029224 */ /* 0x000fe200010e0602 */
[C---:B------:R-:W-:Y:S02]  /*20a40*/  LOP3.LUT P2, RZ, R16.reuse, 0x10000, RZ, 0xc0, !PT ;  /* 0x0001000010ff7812 */ /* 0x040fe4000784c0ff */
[----:B------:R-:W-:Y:S02]  /*20a50*/  LOP3.LUT R16, R16, 0xfff7ffff, RZ, 0xc0, !PT ;  /* 0xfff7ffff10107812 */ /* 0x000fe400078ec0ff */
[----:B------:R-:W-:-:S04]  /*20a60*/  @!P1 LOP3.LUT R3, R3, R2, RZ, 0x3c, !PT ;  /* 0x0000000203039212 */ /* 0x000fc800078e3cff */
[----:B------:R-:W-:-:S04]  /*20a70*/  @!P1 LOP3.LUT R2, R3, R2, RZ, 0x3c, !PT ;  /* 0x0000000203029212 */ /* 0x000fc800078e3cff */
[----:B------:R-:W-:Y:S02]  /*20a80*/  @!P1 LOP3.LUT R3, R3, R2, RZ, 0x3c, !PT ;  /* 0x0000000203039212 */ /* 0x000fe400078e3cff */
[----:B------:R-:W-:-:S03]  /*20a90*/  @P2 LOP3.LUT R16, R16, 0x80000, RZ, 0xfc, !PT ;  /* 0x0008000010102812 */ /* 0x000fc600078efcff */
[----:B------:R-:W-:Y:S01]  /*20aa0*/  @!PT LDS RZ, [RZ] ;  /* 0x00000000fffff984 */ /* 0x000fe20000000800 */
[----:B------:R-:W-:Y:S01]  /*20ab0*/  @!PT LDS RZ, [RZ] ;  /* 0x00000000fffff984 */ /* 0x000fe20000000800 */
[----:B------:R-:W-:Y:S01]  /*20ac0*/  @!PT LDS RZ, [RZ] ;  /* 0x00000000fffff984 */ /* 0x000fe20000000800 */
[----:B------:R0:W-:Y:S01]  /*20ad0*/  @!P1 LDGSTS.E.BYPASS.LTC128B.128 [R23+0x26c00], desc[UR42][R2.64], !P5 ;  /* 0x26c0000002179fae */ /* 0x0001e2000e901d6a */
[C---:B------:R-:W-:Y:S02]  /*20ae0*/  LOP3.LUT P2, RZ, R16.reuse, 0x200, RZ, 0xc0, !PT ;  /* 0x0000020010ff7812 */ /* 0x040fe4000784c0ff */
[C---:B------:R-:W-:Y:S02]  /*20af0*/  LOP3.LUT P5, RZ, R16.reuse, 0x800000, RZ, 0xc0, !PT ;  /* 0x0080000010ff7812 */ /* 0x040fe400078ac0ff */
[----:B------:R-:W-:-:S09]  /*20b00*/  LOP3.LUT R16, R16, 0xffefffff, RZ, 0xc0, !PT ;  /* 0xffefffff10107812 */ /* 0x000fd200078ec0ff */
[----:B------:R-:W-:Y:S01]  /*20b10*/  @P2 LOP3.LUT R16, R16, 0x100000, RZ, 0xfc, !PT ;  /* 0x0010000010102812 */ /* 0x000fe200078efcff */
[----:B------:R0:W-:Y:S03]  /*20b20*/  @!P1 LDGSTS.E.BYPASS.LTC128B.128 [R23+0x28c00], desc[UR42][R2.64+0x80], !P2 ;  /* 0x28c0008002179fae */ /* 0x0001e6000d101d6a */
[C---:B------:R-:W-:Y:S01]  /*20b30*/  LOP3.LUT P2, RZ, R16.reuse, 0x400, RZ, 0xc0, !PT ;  /* 0x0000040010ff7812 */ /* 0x040fe2000784c0ff */
[----:B------:R0:W-:Y:S01]  /*20b40*/  @!P1 LDGSTS.E.BYPASS.LTC128B.128 [R23+0x2ac00], desc[UR42][R2.64+0x100], !P5 ;  /* 0x2ac0010002179fae */ /* 0x0001e2000e901d6a */
[----:B------:R-:W-:-:S13]  /*20b50*/  LOP3.LUT P5, RZ, R16, 0x400000, RZ, 0xc0, !PT ;  /* 0x0040000010ff7812 */ /* 0x000fda00078ac0ff */
[----:B------:R0:W-:Y:S04]  /*20b60*/  @!P1 LDGSTS.E.BYPASS.LTC128B.128 [R23+0x2cc00], desc[UR42][R2.64+0x180], !P5 ;  /* 0x2cc0018002179fae */ /* 0x0001e8000e901d6a */
[----:B------:R0:W-:Y:S04]  /*20b70*/  @!P1 LDGSTS.E.BYPASS.LTC128B.128 [R23+0x2ec00], desc[UR42][R2.64+0x200], !P4 ;  /* 0x2ec0020002179fae */ /* 0x0001e8000e101d6a */
[----:B------:R0:W-:Y:S04]  /*20b80*/  @!P1 LDGSTS.E.BYPASS.LTC128B.128 [R23+0x30c00], desc[UR42][R2.64+0x280], !P3 ;  /* 0x30c0028002179fae */ /* 0x0001e8000d901d6a */
[----:B------:R0:W-:Y:S01]  /*20b90*/  @!P1 LDGSTS.E.BYPASS.LTC128B.128 [R23+0x32c00], desc[UR42][R2.64+0x300], P0 ;  /* 0x32c0030002179fae */ /* 0x0001e20008101d6a */
[----:B------:R-:W-:-:S03]  /*20ba0*/  LOP3.LUT P0, RZ, R16, 0x200000, RZ, 0xc0, !PT ;  /* 0x0020000010ff7812 */ /* 0x000fc6000780c0ff */
[----:B------:R0:W-:Y:S10]  /*20bb0*/  @!P1 LDGSTS.E.BYPASS.LTC128B.128 [R23+0x34c00], desc[UR42][R2.64+0x380], P6 ;  /* 0x34c0038002179fae */ /* 0x0001f4000b101d6a */
[----:B0-----:R-:W-:Y:S05]  /*20bc0*/  WARPSYNC.COLLECTIVE R15, `(.L_x_4788) ;  /* 0x000000000f087348 */ /* 0x001fea0003c00000 */
[----:B------:R1:W2:Y:S02]  /*20bd0*/  SHFL.IDX P6, R14, R13, R12, R11 ;  /* 0x0000000c0d0e7389 */ /* 0x0002a400000c000b */
[----:B012---:R-:W-:Y:S01]  /*20be0*/  ENDCOLLECTIVE ;  /* 0x000000000000791b */ /* 0x007fe20003800000 */
.L_x_4788:
[----:B------:R-:W-:Y:S02]  /*20bf0*/  IMAD.MOV.U32 R13, RZ, RZ, R0 ;  /* 0x000000ffff0d7224 */ /* 0x000fe400078e0000 */
[----:B------:R-:W-:-:S07]  /*20c00*/  IMAD.MOV.U32 R8, RZ, RZ, R14 ;  /* 0x000000ffff087224 */ /* 0x000fce00078e000e */
[----:B------:R-:W-:Y:S05]  /*20c10*/  WARPSYNC.COLLECTIVE R15, `(.L_x_4789) ;  /* 0x000000000f087348 */ /* 0x000fea0003c00000 */
[----:B------:R0:W1:Y:S02]  /*20c20*/  SHFL.IDX P6, R14, R13, R12, R11 ;  /* 0x0000000c0d0e7389 */ /* 0x00006400000c000b */
[----:B01----:R-:W-:Y:S01]  /*20c30*/  ENDCOLLECTIVE ;  /* 0x000000000000791b */ /* 0x003fe20003800000 */
.L_x_4789:
[----:B------:R-:W-:Y:S02]  /*20c40*/  IMAD.MOV.U32 R13, RZ, RZ, R6 ;  /* 0x000000ffff0d7224 */ /* 0x000fe400078e0006 */
[----:B------:R-:W-:Y:S01]  /*20c50*/  IMAD.MOV.U32 R12, RZ, RZ, 0x3 ;  /* 0x00000003ff0c7424 */ /* 0x000fe200078e00ff */
[----:B------:R-:W-:Y:S02]  /*20c60*/  @!P0 LEA R9, P1, R20, R14, 0x1 ;  /* 0x0000000e14098211 */ /* 0x000fe400078208ff */
[----:B------:R-:W-:-:S03]  /*20c70*/  LOP3.LUT P6, RZ, R16, 0x20000, RZ, 0xc0, !PT ;  /* 0x0002000010ff7812 */ /* 0x000fc600078cc0ff */
[----:B------:R-:W-:Y:S01]  /*20c80*/  @!P0 IMAD.X R10, RZ, RZ, R8, P1 ;  /* 0x000000ffff0a8224 */ /* 0x000fe200008e0608 */
[----:B------:R-:W-:Y:S01]  /*20c90*/  LOP3.LUT P1, RZ, R16, 0x100, RZ, 0xc0, !PT ;  /* 0x0000010010ff7812 */ /* 0x000fe2000782c0ff */
[----:B------:R-:W-:Y:S02]  /*20ca0*/  @!P0 IMAD.MOV.U32 R2, RZ, RZ, R9 ;  /* 0x000000ffff028224 */ /* 0x000fe400078e0009 */
[----:B------:R-:W-:-:S05]  /*20cb0*/  @!P0 IMAD.MOV.U32 R3, RZ, RZ, R10 ;  /* 0x000000ffff038224 */ /* 0x000fca00078e000a */
[----:B------:R-:W-:Y:S01]  /*20cc0*/  @!PT LDS RZ, [RZ] ;  /* 0x00000000fffff984 */ /* 0x000fe20000000800 */
[----:B------:R-:W-:Y:S01]  /*20cd0*/  @!PT LDS RZ, [RZ] ;  /* 0x00000000fffff984 */ /* 0x000fe20000000800 */
[----:B------:R-:W-:Y:S01]  /*20ce0*/  @!PT LDS RZ, [RZ] ;  /* 0x00000000fffff984 */ /* 0x000fe20000000800 */
[----:B------:R0:W-:Y:S01]  /*20cf0*/  @!P0 LDGSTS.E.BYPASS.LTC128B.128 [R23+0x27400], desc[UR42][R2.64], !P2 ;  /* 0x2740000002178fae */ /* 0x0001e2000d101d6a */
[----:B------:R-:W-:-:S13]  /*20d00*/  LOP3.LUT P2, RZ, R16, 0x100000, RZ, 0xc0, !PT ;  /* 0x0010000010ff7812 */ /* 0x000fda000784c0ff */
[----:B------:R0:W-:Y:S01]  /*20d10*/  @!P0 LDGSTS.E.BYPASS.LTC128B.128 [R23+0x29400], desc[UR42][R2.64+0x80], !P2 ;  /* 0x2940008002178fae */ /* 0x0001e2000d101d6a */
[----:B------:R-:W-:-:S03]  /*20d20*/  LOP3.LUT P2, RZ, R16, 0x80000, RZ, 0xc0, !PT ;  /* 0x0008000010ff7812 */ /* 0x000fc6000784c0ff */
[----:B------:R0:W-:Y:S04]  /*20d30*/  @!P0 LDGSTS.E.BYPASS.LTC128B.128 [R23+0x2b400], desc[UR42][R2.64+0x100], !P1 ;  /* 0x2b40010002178fae */ /* 0x0001e8000c901d6a */
[----:B------:R0:W-:Y:S04]  /*20d40*/  @!P0 LDGSTS.E.BYPASS.LTC128B.128 [R23+0x2d400], desc[UR42][R2.64+0x180], !P5 ;  /* 0x2d40018002178fae */ /* 0x0001e8000e901d6a */
[----:B------:R0:W-:Y:S04]  /*20d50*/  @!P0 LDGSTS.E.BYPASS.LTC128B.128 [R23+0x2f400], desc[UR42][R2.64+0x200], !P4 ;  /* 0x2f40020002178fae */ /* 0x0001e8000e101d6a */
[----:B------:R0:W-:Y:S04]  /*20d60*/  @!P0 LDGSTS.E.BYPASS.LTC128B.128 [R23+0x31400], desc[UR42][R2.64+0x280], !P3 ;  /* 0x3140028002178fae */ /* 0x0001e8000d901d6a */
[----:B------:R0:W-:Y:S02]  /*20d70*/  @!P0 LDGSTS.E.BYPASS.LTC128B.128 [R23+0x33400], desc[UR42][R2.64+0x300], P6 ;  /* 0x3340030002178fae */ /* 0x0001e4000b101d6a */
[----:B0-----:R-:W-:Y:S05]  /*20d80*/  WARPSYNC.COLLECTIVE R15, `(.L_x_4790) ;  /* 0x000000000f087348 */ /* 0x001fea0003c00000 */
[----:B------:R1:W2:Y:S02]  /*20d90*/  SHFL.IDX P6, R14, R13, R12, R11 ;  /* 0x0000000c0d0e7389 */ /* 0x0002a400000c000b */
[----:B012---:R-:W-:Y:S01]  /*20da0*/  ENDCOLLECTIVE ;  /* 0x000000000000791b */ /* 0x007fe20003800000 */
.L_x_4790:
[----:B------:R-:W-:Y:S01]  /*20db0*/  @!PT LDS RZ, [RZ] ;  /* 0x00000000fffff984 */ /* 0x000fe20000000800 */
[----:B------:R-:W-:Y:S01]  /*20dc0*/  @!PT LDS RZ, [RZ] ;  /* 0x00000000fffff984 */ /* 0x000fe20000000800 */
[----:B------:R-:W-:Y:S01]  /*20dd0*/  @!PT LDS RZ, [RZ] ;  /* 0x00000000fffff984 */ /* 0x000fe20000000800 */
[----:B------:R0:W-:Y:S01]  /*20de0*/  @!P0 LDGSTS.E.BYPASS.LTC128B.128 [R23+0x35400], desc[UR42][R2.64+0x380], P2 ;  /* 0x3540038002178fae */ /* 0x0001e20009101d6a */
[----:B------:R-:W-:Y:S02]  /*20df0*/  IMAD.MOV.U32 R13, RZ, RZ, R0 ;  /* 0x000000ffff0d7224 */ /* 0x000fe400078e0000 */
[----:B------:R-:W-:-:S07]  /*20e00*/  IMAD.MOV.U32 R6, RZ, RZ, R14 ;  /* 0x000000ffff067224 */ /* 0x000fce00078e000e */
[----:B0-----:R-:W-:Y:S05]  /*20e10*/  WARPSYNC.COLLECTIVE R15, `(.L_x_4791) ;  /* 0x000000000f087348 */ /* 0x001fea0003c00000 */
[----:B------:R1:W2:Y:S02]  /*20e20*/  SHFL.IDX P6, R14, R13, R12, R11 ;  /* 0x0000000c0d0e7389 */ /* 0x0002a400000c000b */
[----:B012---:R-:W-:Y:S01]  /*20e30*/  ENDCOLLECTIVE ;  /* 0x000000000000791b */ /* 0x007fe20003800000 */
.L_x_4791:
[----:B------:R-:W-:Y:S01]  /*20e40*/  IMAD.MOV.U32 R0, RZ, RZ, R14 ;  /* 0x000000ffff007224 */ /* 0x000fe200078e000e */
[----:B------:R-:W-:Y:S06]  /*20e50*/  BRA `(.L_x_4792) ;  /* 0xffffffac00b47947 */ /* 0x000fec000383ffff */
.L_x_4672:
[----:B0-----:R0:W1:Y:S02]  /*20e60*/  SYNCS.PHASECHK.TRANS64.TRYWAIT P0, [R18+URZ+0x38820], R0 ;  /* 0x03882000120075a7 */ /* 0x001064000800017f */
[----:B-1----:R-:W-:Y:S05]  /*20e70*/  @!P0 NANOSLEEP.SYNCS 0x989680 ;  /* 0x009896800000895d */ /* 0x002fea0003900000 */
[----:B------:R-:W1:Y:S02]  /*20e80*/  @!P0 SYNCS.PHASECHK.TRANS64 P0, [R18+URZ+0x38820], R0 ;  /* 0x03882000120085a7 */ /* 0x000e64000800007f */
[----:B-1----:R-:W-:Y:S05]  /*20e90*/  @!P0 BRA `(.L_x_4672) ;  /* 0xfffffffc00f08947 */ /* 0x002fea000383ffff */
[----:B------:R-:W-:Y:S05]  /*20ea0*/  BRA `(.L_x_4793) ;  /* 0xffffffb0005c7947 */ /* 0x000fea000383ffff */
.L_x_4675:
[----:B0-----:R0:W1:Y:S02]  /*20eb0*/  SYNCS.PHASECHK.TRANS64.TRYWAIT P0, [R26+URZ+0x38860], R0 ;  /* 0x038860001a0075a7 */ /* 0x001064000800017f */
[----:B-1----:R-:W-:Y:S05]  /*20ec0*/  @!P0 NANOSLEEP.SYNCS 0x989680 ;  /* 0x009896800000895d */ /* 0x002fea0003900000 */
[----:B------:R-:W1:Y:S02]  /*20ed0*/  @!P0 SYNCS.PHASECHK.TRANS64 P0, [R26+URZ+0x38860], R0 ;  /* 0x038860001a0085a7 */ /* 0x000e64000800007f */
[----:B-1----:R-:W-:Y:S05]  /*20ee0*/  @!P0 BRA `(.L_x_4675) ;  /* 0xfffffffc00f08947 */ /* 0x002fea000383ffff */
[----:B------:R-:W-:Y:S05]  /*20ef0*/  BRA `(.L_x_4794) ;  /* 0xffffffb0006c7947 */ /* 0x000fea000383ffff */
.L_x_4676:
        /* <DEDUP_REMOVED lines=8> */
.L_x_4796:
[----:B------:R-:W-:Y:S05]  /*20f80*/  BSYNC B0 ;  /* 0x0000000000007941 */ /* 0x000fea0003800000 */
.L_x_4795:
        /* <DEDUP_REMOVED lines=15> */
.L_x_4797:
        /* <DEDUP_REMOVED lines=39> */
.L_x_4798:
[----:B------:R-:W-:Y:S02]  /*212f0*/  IMAD.MOV.U32 R13, RZ, RZ, R5 ;  /* 0x000000ffff0d7224 */ /* 0x000fe400078e0005 */
[----:B------:R-:W-:-:S07]  /*21300*/  IMAD.MOV.U32 R3, RZ, RZ, R14 ;  /* 0x000000ffff037224 */ /* 0x000fce00078e000e */
[----:B------:R-:W-:Y:S05]  /*21310*/  WARPSYNC.COLLECTIVE R15, `(.L_x_4799) ;  /* 0x000000000f087348 */ /* 0x000fea0003c00000 */
[----:B------:R0:W1:Y:S02]  /*21320*/  SHFL.IDX P6, R14, R13, R12, R11 ;  /* 0x0000000c0d0e7389 */ /* 0x00006400000c000b */
[----:B01----:R-:W-:Y:S01]  /*21330*/  ENDCOLLECTIVE ;  /* 0x000000000000791b */ /* 0x003fe20003800000 */
.L_x_4799:
        /* <DEDUP_REMOVED lines=29> */
.L_x_4800:
[----:B------:R-:W-:Y:S02]  /*21510*/  IMAD.MOV.U32 R13, RZ, RZ, R5 ;  /* 0x000000ffff0d7224 */ /* 0x000fe400078e0005 */
[----:B------:R-:W-:-:S07]  /*21520*/  IMAD.MOV.U32 R7, RZ, RZ, R14 ;  /* 0x000000ffff077224 */ /* 0x000fce00078e000e */
[----:B------:R-:W-:Y:S05]  /*21530*/  WARPSYNC.COLLECTIVE R15, `(.L_x_4801) ;  /* 0x000000000f087348 */ /* 0x000fea0003c00000 */
[----:B------:R0:W1:Y:S02]  /*21540*/  SHFL.IDX P6, R14, R13, R12, R11 ;  /* 0x0000000c0d0e7389 */ /* 0x00006400000c000b */
[----:B01----:R-:W-:Y:S01]  /*21550*/  ENDCOLLECTIVE ;  /* 0x000000000000791b */ /* 0x003fe20003800000 */
.L_x_4801:
        /* <DEDUP_REMOVED lines=29> */
.L_x_4802:
[----:B------:R-:W-:Y:S02]  /*21730*/  IMAD.MOV.U32 R13, RZ, RZ, R5 ;  /* 0x000000ffff0d7224 */ /* 0x000fe400078e0005 */
[----:B------:R-:W-:-:S07]  /*21740*/  IMAD.MOV.U32 R6, RZ, RZ, R14 ;  /* 0x000000ffff067224 */ /* 0x000fce00078e000e */
[----:B------:R-:W-:Y:S05]  /*21750*/  WARPSYNC.COLLECTIVE R15, `(.L_x_4803) ;  /* 0x000000000f087348 */ /* 0x000fea0003c00000 */
[----:B------:R0:W1:Y:S02]  /*21760*/  SHFL.IDX P6, R14, R13, R12, R11 ;  /* 0x0000000c0d0e7389 */ /* 0x00006400000c000b */
[----:B01----:R-:W-:Y:S01]  /*21770*/  ENDCOLLECTIVE ;  /* 0x000000000000791b */ /* 0x003fe20003800000 */
.L_x_4803:
[----:B------:R-:W-:Y:S01]  /*21780*/  IMAD.MOV.U32 R2, RZ, RZ, R14 ;  /* 0x000000ffff027224 */ /* 0x000fe200078e000e */
[----:B------:R-:W-:Y:S06]  /*21790*/  BRA `(.L_x_4804) ;  /* 0xffffffac00fc7947 */ /* 0x000fec000383ffff */
.L_x_4683:
[----:B0-----:R0:W1:Y:S02]  /*217a0*/  SYNCS.PHASECHK.TRANS64.TRYWAIT P0, [R6+URZ+0x38840], R25 ;  /* 0x03884019060075a7 */ /* 0x001064000800017f */
[----:B-1----:R-:W-:Y:S05]  /*217b0*/  @!P0 NANOSLEEP.SYNCS 0x989680 ;  /* 0x009896800000895d */ /* 0x002fea0003900000 */
[----:B------:R-:W1:Y:S02]  /*217c0*/  @!P0 SYNCS.PHASECHK.TRANS64 P0, [R6+URZ+0x38840], R25 ;  /* 0x03884019060085a7 */ /* 0x000e64000800007f */
[----:B-1----:R-:W-:Y:S05]  /*217d0*/  @!P0 BRA `(.L_x_4683) ;  /* 0xfffffffc00f08947 */ /* 0x002fea000383ffff */
[----:B------:R-:W-:Y:S05]  /*217e0*/  BRA `(.L_x_4805) ;  /* 0xffffffb400887947 */ /* 0x000fea000383ffff */
.L_x_4684:
        /* <DEDUP_REMOVED lines=8> */
.L_x_4807:
[----:B------:R-:W-:Y:S05]  /*21870*/  BSYNC B1 ;  /* 0x0000000000017941 */ /* 0x000fea0003800000 */
.L_x_4806:
        /* <DEDUP_REMOVED lines=9> */
.L_x_4808:
[----:B------:R-:W-:Y:S02]  /*21910*/  IMAD.MOV.U32 R13, RZ, RZ, R26 ;  /* 0x000000ffff0d7224 */ /* 0x000fe400078e001a */
[----:B------:R-:W-:Y:S02]  /*21920*/  IMAD.MOV.U32 R12, RZ, RZ, 0x1 ;  /* 0x00000001ff0c7424 */ /* 0x000fe400078e00ff */
[----:B------:R-:W-:-:S07]  /*21930*/  IMAD.MOV.U32 R2, RZ, RZ, R14 ;  /* 0x000000ffff027224 */ /* 0x000fce00078e000e */
[----:B------:R-:W-:Y:S05]  /*21940*/  WARPSYNC.COLLECTIVE R15, `(.L_x_4809) ;  /* 0x000000000f087348 */ /* 0x000fea0003c00000 */
[----:B------:R0:W1:Y:S02]  /*21950*/  SHFL.IDX P6, R14, R13, R12, R11 ;  /* 0x0000000c0d0e7389 */ /* 0x00006400000c000b */
[----:B01----:R-:W-:Y:S01]  /*21960*/  ENDCOLLECTIVE ;  /* 0x000000000000791b */ /* 0x003fe20003800000 */
.L_x_4809:
        /* <DEDUP_REMOVED lines=11> */
.L_x_4810:
[----:B------:R-:W-:Y:S02]  /*21a20*/  IMAD.MOV.U32 R13, RZ, RZ, R26 ;  /* 0x000000ffff0d7224 */ /* 0x000fe400078e001a */
[----:B------:R-:W-:Y:S02]  /*21a30*/  IMAD.MOV.U32 R12, RZ, RZ, 0x2 ;  /* 0x00000002ff0c7424 */ /* 0x000fe400078e00ff */
[----:B------:R-:W-:-:S07]  /*21a40*/  IMAD.MOV.U32 R2, RZ, RZ, R14 ;  /* 0x000000ffff027224 */ /* 0x000fce00078e000e */
[----:B------:R-:W-:Y:S05]  /*21a50*/  WARPSYNC.COLLECTIVE R15, `(.L_x_4811) ;  /* 0x000000000f087348 */ /* 0x000fea0003c00000 */
[----:B------:R0:W1:Y:S02]  /*21a60*/  SHFL.IDX P6, R14, R13, R12, R11 ;  /* 0x0000000c0d0e7389 */ /* 0x00006400000c000b */
[----:B01----:R-:W-:Y:S01]  /*21a70*/  ENDCOLLECTIVE ;  /* 0x000000000000791b */ /* 0x003fe20003800000 */
.L_x_4811:
        /* <DEDUP_REMOVED lines=11> */
.L_x_4812:
[----:B------:R-:W-:Y:S02]  /*21b30*/  IMAD.MOV.U32 R13, RZ, RZ, R26 ;  /* 0x000000ffff0d7224 */ /* 0x000fe400078e001a */
[----:B------:R-:W-:Y:S02]  /*21b40*/  IMAD.MOV.U32 R12, RZ, RZ, 0x3 ;  /* 0x00000003ff0c7424 */ /* 0x000fe400078e00ff */
[----:B------:R-:W-:-:S07]  /*21b50*/  IMAD.MOV.U32 R2, RZ, RZ, R14 ;  /* 0x000000ffff027224 */ /* 0x000fce00078e000e */
[----:B------:R-:W-:Y:S05]  /*21b60*/  WARPSYNC.COLLECTIVE R15, `(.L_x_4813) ;  /* 0x000000000f087348 */ /* 0x000fea0003c00000 */
[----:B------:R0:W1:Y:S02]  /*21b70*/  SHFL.IDX P6, R14, R13, R12, R11 ;  /* 0x0000000c0d0e7389 */ /* 0x00006400000c000b */
[----:B01----:R-:W-:Y:S01]  /*21b80*/  ENDCOLLECTIVE ;  /* 0x000000000000791b */ /* 0x003fe20003800000 */
.L_x_4813:
        /* <DEDUP_REMOVED lines=11> */
.L_x_4814:
[----:B------:R-:W-:Y:S01]  /*21c40*/  IMAD.MOV.U32 R2, RZ, RZ, R14 ;  /* 0x000000ffff027224 */ /* 0x000fe200078e000e */
[----:B------:R-:W-:Y:S06]  /*21c50*/  BRA `(.L_x_4815) ;  /* 0xffffffb400107947 */ /* 0x000fec000383ffff */
.L_x_4689:
[----:B---3--:R3:W4:Y:S02]  /*21c60*/  SYNCS.PHASECHK.TRANS64.TRYWAIT P0, [R6+URZ+0x38860], R25 ;  /* 0x03886019060075a7 */ /* 0x008724000800017f */
[----:B----4-:R-:W-:Y:S05]  /*21c70*/  @!P0 NANOSLEEP.SYNCS 0x989680 ;  /* 0x009896800000895d */ /* 0x010fea0003900000 */
[----:B------:R-:W4:Y:S02]  /*21c80*/  @!P0 SYNCS.PHASECHK.TRANS64 P0, [R6+URZ+0x38860], R25 ;  /* 0x03886019060085a7 */ /* 0x000f24000800007f */
[----:B----4-:R-:W-:Y:S05]  /*21c90*/  @!P0 BRA `(.L_x_4689) ;  /* 0xfffffffc00f08947 */ /* 0x010fea000383ffff */
[----:B------:R-:W-:Y:S05]  /*21ca0*/  BRA `(.L_x_4816) ;  /* 0xffffffb400607947 */ /* 0x000fea000383ffff */
.L_x_4690:
        /* <DEDUP_REMOVED lines=8> */
.L_x_4818:
[----:B------:R-:W-:Y:S05]  /*21d30*/  BSYNC B1 ;  /* 0x0000000000017941 */ /* 0x000fea0003800000 */
.L_x_4817:
        /* <DEDUP_REMOVED lines=13> */
.L_x_4819:
        /* <DEDUP_REMOVED lines=17> */
.L_x_4820:
        /* <DEDUP_REMOVED lines=16> */
.L_x_4821:
        /* <DEDUP_REMOVED lines=19> */
.L_x_4822:
        /* <DEDUP_REMOVED lines=14> */
.L_x_4823:
        /* <DEDUP_REMOVED lines=16> */
.L_x_4824:
        /* <DEDUP_REMOVED lines=14> */
.L_x_4825:
[----:B------:R-:W-:Y:S05]  /*22410*/  BRA `(.L_x_4826) ;  /* 0xffffffb000c47947 */ /* 0x000fea000383ffff */
.L_x_4698:
        /* <DEDUP_REMOVED lines=8> */
.L_x_4828:
[----:B------:R-:W-:Y:S05]  /*224a0*/  BSYNC B0 ;  /* 0x0000000000007941 */ /* 0x000fea0003800000 */
.L_x_4827:
        /* <DEDUP_REMOVED lines=9> */
.L_x_4829:
        /* <DEDUP_REMOVED lines=24> */
.L_x_4830:
[----:B------:R-:W-:Y:S01]  /*226c0*/  IMAD.MOV.U32 R12, RZ, RZ, 0x2 ;  /* 0x00000002ff0c7424 */ /* 0x000fe200078e00ff */
[----:B------:R-:W-:-:S05]  /*226d0*/  SEL R14, R14, RZ, P1 ;  /* 0x000000ff0e0e7207 */ /* 0x000fca0000800000 */
[----:B------:R-:W-:-:S04]  /*226e0*/  IMAD.IADD R5, R13, 0x1, R14 ;  /* 0x000000010d057824 */ /* 0x000fc800078e020e */
[----:B------:R-:W-:-:S07]  /*226f0*/  IMAD.MOV.U32 R13, RZ, RZ, R5 ;  /* 0x000000ffff0d7224 */ /* 0x000fce00078e0005 */
[----:B------:R-:W-:Y:S05]  /*22700*/  WARPSYNC.COLLECTIVE R15, `(.L_x_4831) ;  /* 0x000000000f087348 */ /* 0x000fea0003c00000 */
[----:B------:R0:W1:Y:S02]  /*22710*/  SHFL.UP P6, R14, R13, R12, R11 ;  /* 0x0400000c0d0e7389 */ /* 0x00006400000c000b */
[----:B01----:R-:W-:Y:S01]  /*22720*/  ENDCOLLECTIVE ;  /* 0x000000000000791b */ /* 0x003fe20003800000 */
.L_x_4831:
[----:B------:R-:W-:Y:S01]  /*22730*/  IMAD.MOV.U32 R12, RZ, RZ, 0x4 ;  /* 0x00000004ff0c7424 */ /* 0x000fe200078e00ff */
[----:B------:R-:W-:-:S05]  /*22740*/  SEL R2, R14, RZ, P2 ;  /* 0x000000ff0e027207 */ /* 0x000fca0001000000 */
[----:B------:R-:W-:-:S04]  /*22750*/  IMAD.IADD R2, R5, 0x1, R2 ;  /* 0x0000000105027824 */ /* 0x000fc800078e0202 */
[----:B------:R-:W-:-:S07]  /*22760*/  IMAD.MOV.U32 R13, RZ, RZ, R2 ;  /* 0x000000ffff0d7224 */ /* 0x000fce00078e0002 */
[----:B------:R-:W-:Y:S05]  /*22770*/  WARPSYNC.COLLECTIVE R15, `(.L_x_4832) ;  /* 0x000000000f087348 */ /* 0x000fea0003c00000 */
[----:B------:R0:W1:Y:S02]  /*22780*/  SHFL.UP P6, R14, R13, R12, R11 ;  /* 0x0400000c0d0e7389 */ /* 0x00006400000c000b */
[----:B01----:R-:W-:Y:S01]  /*22790*/  ENDCOLLECTIVE ;  /* 0x000000000000791b */ /* 0x003fe20003800000 */
.L_x_4832:
[----:B------:R-:W-:Y:S01]  /*227a0*/  IMAD.MOV.U32 R12, RZ, RZ, 0x8 ;  /* 0x00000008ff0c7424 */ /* 0x000fe200078e00ff */
[----:B------:R-:W-:-:S05]  /*227b0*/  SEL R3, R14, RZ, P3 ;  /* 0x000000ff0e037207 */ /* 0x000fca0001800000 */
[----:B------:R-:W-:-:S04]  /*227c0*/  IMAD.IADD R8, R2, 0x1, R3 ;  /* 0x0000000102087824 */ /* 0x000fc800078e0203 */
[----:B------:R-:W-:-:S07]  /*227d0*/  IMAD.MOV.U32 R13, RZ, RZ, R8 ;  /* 0x000000ffff0d7224 */ /* 0x000fce00078e0008 */
[----:B------:R-:W-:Y:S05]  /*227e0*/  WARPSYNC.COLLECTIVE R15, `(.L_x_4833) ;  /* 0x000000000f087348 */ /* 0x000fea0003c00000 */
[----:B------:R0:W1:Y:S02]  /*227f0*/  SHFL.UP P6, R14, R13, R12, R11 ;  /* 0x0400000c0d0e7389 */ /* 0x00006400000c000b */
[----:B01----:R-:W-:Y:S01]  /*22800*/  ENDCOLLECTIVE ;  /* 0x000000000000791b */ /* 0x003fe20003800000 */
.L_x_4833:
[----:B------:R-:W-:Y:S01]  /*22810*/  IMAD.MOV.U32 R12, RZ, RZ, 0x10 ;  /* 0x00000010ff0c7424 */ /* 0x000fe200078e00ff */
[----:B------:R-:W-:-:S05]  /*22820*/  SEL R5, R14, RZ, P4 ;  /* 0x000000ff0e057207 */ /* 0x000fca0002000000 */
[----:B------:R-:W-:-:S04]  /*22830*/  IMAD.IADD R5, R8, 0x1, R5 ;  /* 0x0000000108057824 */ /* 0x000fc800078e0205 */
[----:B------:R-:W-:-:S07]  /*22840*/  IMAD.MOV.U32 R13, RZ, RZ, R5 ;  /* 0x000000ffff0d7224 */ /* 0x000fce00078e0005 */
[----:B------:R-:W-:Y:S05]  /*22850*/  WARPSYNC.COLLECTIVE R15, `(.L_x_4834) ;  /* 0x000000000f087348 */ /* 0x000fea0003c00000 */
[----:B------:R0:W1:Y:S02]  /*22860*/  SHFL.UP P6, R14, R13, R12, R11 ;  /* 0x0400000c0d0e7389 */ /* 0x00006400000c000b */
[----:B01----:R-:W-:Y:S01]  /*22870*/  ENDCOLLECTIVE ;  /* 0x000000000000791b */ /* 0x003fe20003800000 */
.L_x_4834:
        /* <DEDUP_REMOVED lines=8> */
.L_x_4835:
[----:B------:R-:W-:Y:S05]  /*22900*/  BRA `(.L_x_4836) ;  /* 0xffffffb4005c7947 */ /* 0x000fea000383ffff */
.L_x_4701:
[----:B------:R-:W-:Y:S01]  /*22910*/  BSSY B0, `(.L_x_4837) ;  /* 0x0000007000007945 */ /* 0x000fe20003800000 */
[----:B------:R-:W-:Y:S02]  /*22920*/  IMAD.MOV.U32 R12, RZ, RZ, 0x1 ;  /* 0x00000001ff0c7424 */ /* 0x000fe400078e00ff */
[----:B------:R-:W-:Y:S02]  /*22930*/  IMAD.MOV.U32 R11, RZ, RZ, RZ ;  /* 0x000000ffff0b7224 */ /* 0x000fe400078e00ff */
[----:B------:R-:W-:-:S07]  /*22940*/  IMAD.MOV.U32 R15, RZ, RZ, -0x1 ;  /* 0xffffffffff0f7424 */ /* 0x000fce00078e00ff */
[----:B------:R-:W-:Y:S05]  /*22950*/  WARPSYNC.COLLECTIVE R15, `(.L_x_4838) ;  /* 0x000000000f087348 */ /* 0x000fea0003c00000 */
[----:B------:R0:W1:Y:S02]  /*22960*/  SHFL.UP P6, R14, R13, R12, R11 ;  /* 0x0400000c0d0e7389 */ /* 0x00006400000c000b */
[----:B01----:R-:W-:Y:S01]  /*22970*/  ENDCOLLECTIVE ;  /* 0x000000000000791b */ /* 0x003fe20003800000 */
.L_x_4838:
[----:B------:R-:W-:Y:S05]  /*22980*/  BSYNC B0 ;  /* 0x0000000000007941 */ /* 0x000fea0003800000 */
.L_x_4837:
        /* <DEDUP_REMOVED lines=8> */
.L_x_4839:
[----:B------:R-:W-:Y:S01]  /*22a10*/  IMAD.MOV.U32 R12, RZ, RZ, 0x4 ;  /* 0x00000004ff0c7424 */ /* 0x000fe200078e00ff */
[----:B------:R-:W-:-:S05]  /*22a20*/  SEL R2, R14, RZ, P2 ;  /* 0x000000ff0e027207 */ /* 0x000fca0001000000 */
[----:B------:R-:W-:-:S04]  /*22a30*/  IMAD.IADD R2, R13, 0x1, R2 ;  /* 0x000000010d027824 */ /* 0x000fc800078e0202 */
[----:B------:R-:W-:-:S07]  /*22a40*/  IMAD.MOV.U32 R13, RZ, RZ, R2 ;  /* 0x000000ffff0d7224 */ /* 0x000fce00078e0002 */
[----:B------:R-:W-:Y:S05]  /*22a50*/  WARPSYNC.COLLECTIVE R15, `(.L_x_4840) ;  /* 0x000000000f087348 */ /* 0x000fea0003c00000 */
[----:B------:R0:W1:Y:S02]  /*22a60*/  SHFL.UP P6, R14, R13, R12, R11 ;  /* 0x0400000c0d0e7389 */ /* 0x00006400000c000b */
[----:B01----:R-:W-:Y:S01]  /*22a70*/  ENDCOLLECTIVE ;  /* 0x000000000000791b */ /* 0x003fe20003800000 */
.L_x_4840:
[----:B------:R-:W-:Y:S01]  /*22a80*/  IMAD.MOV.U32 R12, RZ, RZ, 0x8 ;  /* 0x00000008ff0c7424 */ /* 0x000fe200078e00ff */
[----:B------:R-:W-:-:S05]  /*22a90*/  SEL R3, R14, RZ, P3 ;  /* 0x000000ff0e037207 */ /* 0x000fca0001800000 */
[----:B------:R-:W-:-:S04]  /*22aa0*/  IMAD.IADD R3, R2, 0x1, R3 ;  /* 0x0000000102037824 */ /* 0x000fc800078e0203 */
[----:B------:R-:W-:-:S07]  /*22ab0*/  IMAD.MOV.U32 R13, RZ, RZ, R3 ;  /* 0x000000ffff0d7224 */ /* 0x000fce00078e0003 */
[----:B------:R-:W-:Y:S05]  /*22ac0*/  WARPSYNC.COLLECTIVE R15, `(.L_x_4841) ;  /* 0x000000000f087348 */ /* 0x000fea0003c00000 */
[----:B------:R0:W1:Y:S02]  /*22ad0*/  SHFL.UP P6, R14, R13, R12, R11 ;  /* 0x0400000c0d0e7389 */ /* 0x00006400000c000b */
[----:B01----:R-:W-:Y:S01]  /*22ae0*/  ENDCOLLECTIVE ;  /* 0x000000000000791b */ /* 0x003fe20003800000 */
.L_x_4841:
[----:B------:R-:W-:Y:S01]  /*22af0*/  IMAD.MOV.U32 R12, RZ, RZ, 0x10 ;  /* 0x00000010ff0c7424 */ /* 0x000fe200078e00ff */
[----:B------:R-:W-:-:S05]  /*22b00*/  SEL R14, R14, RZ, P4 ;  /* 0x000000ff0e0e7207 */ /* 0x000fca0002000000 */
[----:B------:R-:W-:-:S04]  /*22b10*/  IMAD.IADD R5, R3, 0x1, R14 ;  /* 0x0000000103057824 */ /* 0x000fc800078e020e */
[----:B------:R-:W-:-:S07]  /*22b20*/  IMAD.MOV.U32 R13, RZ, RZ, R5 ;  /* 0x000000ffff0d7224 */ /* 0x000fce00078e0005 */
[----:B------:R-:W-:Y:S05]  /*22b30*/  WARPSYNC.COLLECTIVE R15, `(.L_x_4842) ;  /* 0x000000000f087348 */ /* 0x000fea0003c00000 */
[----:B------:R0:W1:Y:S02]  /*22b40*/  SHFL.UP P6, R14, R13, R12, R11 ;  /* 0x0400000c0d0e7389 */ /* 0x00006400000c000b */
[----:B01----:R-:W-:Y:S01]  /*22b50*/  ENDCOLLECTIVE ;  /* 0x000000000000791b */ /* 0x003fe20003800000 */
.L_x_4842:
        /* <DEDUP_REMOVED lines=8> */
.L_x_4843:
[----:B------:R-:W-:Y:S05]  /*22be0*/  BRA `(.L_x_4844) ;  /* 0xffffffb400487947 */ /* 0x000fea000383ffff */
.L_x_4703:
[----:B------:R-:W-:Y:S01]  /*22bf0*/  BSSY B0, `(.L_x_4845) ;  /* 0x0000006000007945 */ /* 0x000fe20003800000 */
[----:B------:R-:W-:Y:S01]  /*22c00*/  PLOP3.LUT P6, PT, P6, PT, PT, 0x8, 0x0 ;  /* 0x000000000000781c */ /* 0x000fe200037ce170 */
[----:B------:R-:W-:-:S12]  /*22c10*/  IMAD.MOV.U32 R15, RZ, RZ, -0x1 ;  /* 0xffffffffff0f7424 */ /* 0x000fd800078e00ff */
[----:B0-----:R-:W-:Y:S05]  /*22c20*/  WARPSYNC.COLLECTIVE R15, `(.L_x_4846) ;  /* 0x000000000f087348 */ /* 0x001fea0003c00000 */
[----:B------:R-:W-:Y:S01]  /*22c30*/  VOTE.ANY R14, PT, P6 ;  /* 0x00000000000e7806 */ /* 0x000fe200030e0100 */
[----:B0-----:R-:W-:Y:S06]  /*22c40*/  ENDCOLLECTIVE ;  /* 0x000000000000791b */ /* 0x001fec0003800000 */
.L_x_4846:
[----:B------:R-:W-:Y:S05]  /*22c50*/  BSYNC B0 ;  /* 0x0000000000007941 */ /* 0x000fea0003800000 */
.L_x_4845:
        /* <DEDUP_REMOVED lines=9> */
.L_x_4847:
[----:B------:R-:W-:Y:S02]  /*22cf0*/  IMAD.MOV.U32 R13, RZ, RZ, R4 ;  /* 0x000000ffff0d7224 */ /* 0x000fe400078e0004 */
[----:B------:R-:W-:-:S07]  /*22d00*/  IMAD.MOV.U32 R7, RZ, RZ, R14 ;  /* 0x000000ffff077224 */ /* 0x000fce00078e000e */
[----:B------:R-:W-:Y:S05]  /*22d10*/  WARPSYNC.COLLECTIVE R15, `(.L_x_4848) ;  /* 0x000000000f087348 */ /* 0x000fea0003c00000 */
[----:B------:R0:W1:Y:S02]  /*22d20*/  SHFL.IDX P6, R14, R13, R12, R11 ;  /* 0x0000000c0d0e7389 */ /* 0x00006400000c000b */
[----:B01----:R-:W-:Y:S01]  /*22d30*/  ENDCOLLECTIVE ;  /* 0x000000000000791b */ /* 0x003fe20003800000 */
.L_x_4848:
[----:B------:R-:W-:Y:S01]  /*22d40*/  IMAD.MOV.U32 R4, RZ, RZ, R14 ;  /* 0x000000ffff047224 */ /* 0x000fe200078e000e */
[----:B------:R-:W-:Y:S06]  /*22d50*/  BRA `(.L_x_4849) ;  /* 0xffffffb400287947 */ /* 0x000fec000383ffff */
.L_x_4705:
[----:B------:R-:W-:Y:S01]  /*22d60*/  BSSY B0, `(.L_x_4850) ;  /* 0x0000007000007945 */ /* 0x000fe20003800000 */
[----:B------:R-:W-:Y:S02]  /*22d70*/  IMAD.MOV.U32 R13, RZ, RZ, R3 ;  /* 0x000000ffff0d7224 */ /* 0x000fe400078e0003 */
[----:B------:R-:W-:Y:S02]  /*22d80*/  IMAD.MOV.U32 R11, RZ, RZ, 0x1f ;  /* 0x0000001fff0b7424 */ /* 0x000fe400078e00ff */
[----:B------:R-:W-:-:S07]  /*22d90*/  IMAD.MOV.U32 R15, RZ, RZ, -0x1 ;  /* 0xffffffffff0f7424 */ /* 0x000fce00078e00ff */
[----:B0123--:R-:W-:Y:S05]  /*22da0*/  WARPSYNC.COLLECTIVE R15, `(.L_x_4851) ;  /* 0x000000000f087348 */ /* 0x00ffea0003c00000 */
[----:B------:R4:W0:Y:S02]  /*22db0*/  SHFL.IDX P6, R14, R13, R12, R11 ;  /* 0x0000000c0d0e7389 */ /* 0x00082400000c000b */
[----:B01234-:R-:W-:Y:S01]  /*22dc0*/  ENDCOLLECTIVE ;  /* 0x000000000000791b */ /* 0x01ffe20003800000 */
.L_x_4851:
[----:B------:R-:W-:Y:S05]  /*22dd0*/  BSYNC B0 ;  /* 0x0000000000007941 */ /* 0x000fea0003800000 */
.L_x_4850:
[----:B------:R-:W-:Y:S01]  /*22de0*/  IMAD.MOV.U32 R24, RZ, RZ, R14 ;  /* 0x000000ffff187224 */ /* 0x000fe200078e000e */
[----:B------:R-:W-:Y:S06]  /*22df0*/  BRA `(.L_x_4704) ;  /* 0xffffffb400187947 */ /* 0x000fec000383ffff */
.L_x_4709:
[----:B-1----:R1:W4:Y:S02]  /*22e00*/  SYNCS.PHASECHK.TRANS64.TRYWAIT P0, [R7+URZ+0x38820], R0 ;  /* 0x03882000070075a7 */ /* 0x002324000800017f */
[----:B----4-:R-:W-:Y:S05]  /*22e10*/  @!P0 NANOSLEEP.SYNCS 0x989680 ;  /* 0x009896800000895d */ /* 0x010fea0003900000 */
[----:B------:R-:W4:Y:S02]  /*22e20*/  @!P0 SYNCS.PHASECHK.TRANS64 P0, [R7+URZ+0x38820], R0 ;  /* 0x03882000070085a7 */ /* 0x000f24000800007f */
[----:B----4-:R-:W-:Y:S05]  /*22e30*/  @!P0 BRA `(.L_x_4709) ;  /* 0xfffffffc00f08947 */ /* 0x010fea000383ffff */
[----:B------:R-:W-:Y:S05]  /*22e40*/  BRA `(.L_x_4852) ;  /* 0xffffffb800707947 */ /* 0x000fea000383ffff */
.L_x_4710:
        /* <DEDUP_REMOVED lines=11> */
.L_x_4854:
[----:B------:R-:W-:Y:S05]  /*22f00*/  BSYNC B0 ;  /* 0x0000000000007941 */ /* 0x000fea0003800000 */
.L_x_4853:
[----:B------:R-:W-:Y:S05]  /*22f10*/  BRA `(.L_x_4855) ;  /* 0xffffffb800587947 */ /* 0x000fea000383ffff */
.L_x_4711:
[----:B------:R-:W-:Y:S01]  /*22f20*/  BSSY B0, `(.L_x_4856) ;  /* 0x0000006000007945 */ /* 0x000fe20003800000 */
[----:B------:R-:W-:-:S07]  /*22f30*/  IMAD.MOV.U32 R15, RZ, RZ, -0x1 ;  /* 0xffffffffff0f7424 */ /* 0x000fce00078e00ff */
[----:B0123--:R-:W-:Y:S05]  /*22f40*/  WARPSYNC.COLLECTIVE R15, `(.L_x_4857) ;  /* 0x000000000f0c7348 */ /* 0x00ffea0003c00000 */
[----:B------:R-:W-:Y:S02]  /*22f50*/  ELECT P6, UR62, PT ;  /* 0x00000000003e782f */ /* 0x000fe400038c0000 */
[----:B------:R-:W-:Y:S01]  /*22f60*/  MOV R14, UR62 ;  /* 0x0000003e000e7c02 */ /* 0x000fe20008000f00 */
[----:B0123--:R-:W-:Y:S10]  /*22f70*/  ENDCOLLECTIVE ;  /* 0x000000000000791b */ /* 0x00fff40003800000 */
.L_x_4857:
[----:B------:R-:W-:Y:S05]  /*22f80*/  BSYNC B0 ;  /* 0x0000000000007941 */ /* 0x000fea0003800000 */
.L_x_4856:
[----:B------:R-:W-:Y:S05]  /*22f90*/  BRA `(.L_x_4858) ;  /* 0xffffffb8004c7947 */ /* 0x000fea000383ffff */
.L_x_4713:
[----:B-1----:R1:W4:Y:S02]  /*22fa0*/  SYNCS.PHASECHK.TRANS64.TRYWAIT P1, [R5+URZ+0x38840], R0 ;  /* 0x03884000050075a7 */ /* 0x002324000802017f */
[----:B----4-:R-:W-:Y:S05]  /*22fb0*/  @!P1 NANOSLEEP.SYNCS 0x989680 ;  /* 0x009896800000995d */ /* 0x010fea0003900000 */
[----:B------:R-:W4:Y:S02]  /*22fc0*/  @!P1 SYNCS.PHASECHK.TRANS64 P1, [R5+URZ+0x38840], R0 ;  /* 0x03884000050095a7 */ /* 0x000f24000802007f */
[----:B----4-:R-:W-:Y:S05]  /*22fd0*/  @!P1 BRA `(.L_x_4713) ;  /* 0xfffffffc00f09947 */ /* 0x010fea000383ffff */
[----:B------:R-:W-:Y:S05]  /*22fe0*/  BRA `(.L_x_4859) ;  /* 0xffffffb8006c7947 */ /* 0x000fea000383ffff */
.L_x_4715:
[----:B----4-:R4:W0:Y:S02]  /*22ff0*/  SYNCS.PHASECHK.TRANS64.TRYWAIT P1, [R3+URZ+0x38840], R2 ;  /* 0x03884002030075a7 */ /* 0x010824000802017f */
[----:B0-----:R-:W-:Y:S05]  /*23000*/  @!P1 NANOSLEEP.SYNCS 0x989680 ;  /* 0x009896800000995d */ /* 0x001fea0003900000 */
[----:B------:R-:W0:Y:S02]  /*23010*/  @!P1 SYNCS.PHASECHK.TRANS64 P1, [R3+URZ+0x38840], R2 ;  /* 0x03884002030095a7 */ /* 0x000e24000802007f */
[----:B0-----:R-:W-:Y:S05]  /*23020*/  @!P1 BRA `(.L_x_4715) ;  /* 0xfffffffc00f09947 */ /* 0x001fea000383ffff */
[----:B------:R-:W-:Y:S05]  /*23030*/  BRA `(.L_x_4860) ;  /* 0xffffffb800787947 */ /* 0x000fea000383ffff */
.L_x_4717:
[----:B------:R0:W0:Y:S02]  /*23040*/  SYNCS.PHASECHK.TRANS64.TRYWAIT P1, [R5+URZ+0x38860], R0 ;  /* 0x03886000050075a7 */ /* 0x000024000802017f */
[----:B0-----:R-:W-:Y:S05]  /*23050*/  @!P1 NANOSLEEP.SYNCS 0x989680 ;  /* 0x009896800000995d */ /* 0x001fea0003900000 */
[----:B------:R-:W0:Y:S02]  /*23060*/  @!P1 SYNCS.PHASECHK.TRANS64 P1, [R5+URZ+0x38860], R0 ;  /* 0x03886000050095a7 */ /* 0x000e24000802007f */
[----:B0-----:R-:W-:Y:S05]  /*23070*/  @!P1 BRA `(.L_x_4717) ;  /* 0xfffffffc00f09947 */ /* 0x001fea000383ffff */
[----:B------:R-:W-:Y:S05]  /*23080*/  BRA `(.L_x_4861) ;  /* 0xffffffb800747947 */ /* 0x000fea000383ffff */
.L_x_4862:
        /* <DEDUP_REMOVED lines=15> */
.L_x_15746:


//--------------------- .text._ZN7cutlass13device_kernelIN5flash11enable_sm90INS1_16FlashAttnFwdSm90INS1_25CollectiveMainloopFwdSm90ILi2EN4cute5tupleIJNS5_1CILi1EEES8_S8_EEENS6_IJNS7_ILi64EEESA_SA_EEELi512ENS_6half_tEfNS_4arch4Sm90ELb0ELb1ELb1ELb0ELb1ELb0ELb0ELb0ELb0ELb1ELb1ELb0EEENS1_21CollectiveEpilogueFwdINS6_IJSA_NS7_ILi512EEESA_EEES9_SC_SE_Li256ELb0ELb1ELb1ELb0EEENS1_19SingleTileSchedulerILb0ELb1ELb1ELi64EEEEEEEEEvNT_6ParamsE --------------------------
	.section	.text._ZN7cutlass13device_kernelIN5flash11enable_sm90INS1_16FlashAttnFwdSm90INS1_25CollectiveMainloopFwdSm90ILi2EN4cute5tupleIJNS5_1CILi1EEES8_S8_EEENS6_IJNS7_ILi64EEESA_SA_EEELi512ENS_6half_tEfNS_4arch4Sm90ELb0ELb1ELb1ELb0ELb1ELb0ELb0ELb0ELb0ELb1ELb1ELb0EEENS1_21CollectiveEpilogueFwdINS6_IJSA_NS7_ILi512EEESA_EEES9_SC_SE_Li256ELb0ELb1ELb1ELb0EEENS1_19SingleTileSchedulerILb0ELb1ELb1ELi64EEEEEEEEEvNT_6ParamsE,"ax",@progbits
	.align	128
.text._ZN7cutlass13device_kernelIN5flash11enable_sm90INS1_16FlashAttnFwdSm90INS1_25CollectiveMainloopFwdSm90ILi2EN4cute5tupleIJNS5_1CILi1EEES8_S8_EEENS6_IJNS7_ILi64EEESA_SA_EEELi512ENS_6half_tEfNS_4arch4Sm90ELb0ELb1ELb1ELb0ELb1ELb0ELb0ELb0ELb0ELb1ELb1ELb0EEENS1_21CollectiveEpilogueFwdINS6_IJSA_NS7_ILi512EEESA_EEES9_SC_SE_Li256ELb0ELb1ELb1ELb0EEENS1_19SingleTileSchedulerILb0ELb1ELb1ELi64EEEEEEEEEvNT_6ParamsE:
        .type           _ZN7cutlass13device_kernelIN5flash11enable_sm90INS1_16FlashAttnFwdSm90INS1_25CollectiveMainloopFwdSm90ILi2EN4cute5tupleIJNS5_1CILi1EEES8_S8_EEENS6_IJNS7_ILi64EEESA_SA_EEELi512ENS_6half_tEfNS_4arch4Sm90ELb0ELb1ELb1ELb0ELb1ELb0ELb0ELb0ELb0ELb1ELb1ELb0EEENS1_21CollectiveEpilogueFwdINS6_IJSA_NS7_ILi512EEESA_EEES9_SC_SE_Li256ELb0ELb1ELb1ELb0EEENS1_19SingleTileSchedulerILb0ELb1ELb1ELi64EEEEEEEEEvNT_6ParamsE,@function
        .size           _ZN7cutlass13device_kernelIN5flash11enable_sm90INS1_16FlashAttnFwdSm90INS1_25CollectiveMainloopFwdSm90ILi2EN4cute5tupleIJNS5_1CILi1EEES8_S8_EEENS6_IJNS7_ILi64EEESA_SA_EEELi512ENS_6half_tEfNS_4arch4Sm90ELb0ELb1ELb1ELb0ELb1ELb0ELb0ELb0ELb0ELb1ELb1ELb0EEENS1_21CollectiveEpilogueFwdINS6_IJSA_NS7_ILi512EEESA_EEES9_SC_SE_Li256ELb0ELb1ELb1ELb0EEENS1_19SingleTileSchedulerILb0ELb1ELb1ELi64EEEEEEEEEvNT_6ParamsE,(.L_x_15747 - _ZN7cutlass13device_kernelIN5flash11enable_sm90INS1_16FlashAttnFwdSm90INS1_25CollectiveMainloopFwdSm90ILi2EN4cute5tupleIJNS5_1CILi1EEES8_S8_EEENS6_IJNS7_ILi64EEESA_SA_EEELi512ENS_6half_tEfNS_4arch4Sm90ELb0ELb1ELb1ELb0ELb1ELb0ELb0ELb0ELb0ELb1ELb1ELb0EEENS1_21CollectiveEpilogueFwdINS6_IJSA_NS7_ILi512EEESA_EEES9_SC_SE_Li256ELb0ELb1ELb1ELb0EEENS1_19SingleTileSchedulerILb0ELb1ELb1ELi64EEEEEEEEEvNT_6ParamsE)
        .other          _ZN7cutlass13device_kernelIN5flash11enable_sm90INS1_16FlashAttnFwdSm90INS1_25CollectiveMainloopFwdSm90ILi2EN4cute5tupleIJNS5_1CILi1EEES8_S8_EEENS6_IJNS7_ILi64EEESA_SA_EEELi512ENS_6half_tEfNS_4arch4Sm90ELb0ELb1ELb1ELb0ELb1ELb0ELb0ELb0ELb0ELb1ELb1ELb0EEENS1_21CollectiveEpilogueFwdINS6_IJSA_NS7_ILi512EEESA_EEES9_SC_SE_Li256ELb0ELb1ELb1ELb0EEENS1_19SingleTileSchedulerILb0ELb1ELb1ELi64EEEEEEEEEvNT_6ParamsE,@"STO_CUDA_ENTRY STV_DEFAULT"
_ZN7cutlass13device_kernelIN5flash11enable_sm90INS1_16FlashAttnFwdSm90INS1_25CollectiveMainloopFwdSm90ILi2EN4cute5tupleIJNS5_1CILi1EEES8_S8_EEENS6_IJNS7_ILi64EEESA_SA_EEELi512ENS_6half_tEfNS_4arch4Sm90ELb0ELb1ELb1ELb0ELb1ELb0ELb0ELb0ELb0ELb1ELb1ELb0EEENS1_21CollectiveEpilogueFwdINS6_IJSA_NS7_ILi512EEESA_EEES9_SC_SE_Li256ELb0ELb1ELb1ELb0EEENS1_19SingleTileSchedulerILb0ELb1ELb1ELi64EEEEEEEEEvNT_6ParamsE:
        /* <DEDUP_REMOVED lines=40> */
.L_x_4863:
        /* <DEDUP_REMOVED lines=22> */
.L_x_4864:
        /* <DEDUP_REMOVED lines=18> */
.L_x_4865:
        /* <DEDUP_REMOVED lines=22> */
.L_x_4866:
        /* <DEDUP_REMOVED lines=23> */
.L_x_4867:
        /* <DEDUP_REMOVED lines=9> */
.L_x_4870:
[----:B------:R-:W-:-:S08]  /*0860*/  NOP ;  /* 0x0000000000007918 */ /* 0x000fd00000000000 */
[----:B------:R-:W0:Y:S02]  /*0870*/  USETMAXREG.TRY_ALLOC.CTAPOOL UP0, 0xe8 ;  /* 0x000000e8000079c8 */ /* 0x000e240008000600 */
[----:B0-----:R-:W-:-:S13]  /*0880*/  PLOP3.LUT P0, PT, PT, PT, UP0, 0x80, 0x0 ;  /* 0x000000000000781c */ /* 0x001fda0003f0f008 */
[----:B------:R-:W-:Y:S05]  /*0890*/  @!P0 BRA `(.L_x_4870) ;  /* 0xfffffffc00f08947 */ /* 0x000fea000383ffff */
[----:B------:R-:W0:Y:S01]  /*08a0*/  LDC R2, c[0x0][0xc50] ;  /* 0x00031400ff027b82 */ /* 0x000e220000000800 */
[----:B------:R-:W-:-:S04]  /*08b0*/  LOP3.LUT R0, R30, 0xffffff80, RZ, 0xc0, !PT ;  /* 0xffffff801e007812 */ /* 0x000fc800078ec0ff */
[----:B------:R-:W-:-:S03]  /*08c0*/  ISETP.NE.AND P0, PT, R0, 0x80, PT ;  /* 0x000000800000780c */ /* 0x000fc60003f05270 */
[----:B------:R-:W1:Y:S08]  /*08d0*/  S2UR UR4, SR_CTAID.Y ;  /* 0x00000000000479c3 */ /* 0x000e700000002600 */
[----:B------:R-:W2:Y:S08]  /*08e0*/  S2UR UR5, SR_CTAID.Z ;  /* 0x00000000000579c3 */ /* 0x000eb00000002700 */
[----:B------:R-:W-:Y:S06]  /*08f0*/  @!P0 BAR.ARV 0x8, 0x100 ;  /* 0x0204000000008b1d */ /* 0x000fec0000002000 */
[----:B0-----:R-:W-:-:S02]  /*0900*/  ISETP.NE.AND P1, PT, R2, 0x1, PT ;  /* 0x000000010200780c */ /* 0x001fc40003f25270 */
[----:B------:R-:W-:Y:S01]  /*0910*/  ISETP.GE.U32.AND P0, PT, R30, 0x100, PT ;  /* 0x000001001e00780c */ /* 0x000fe20003f06070 */
[----:B-1----:R-:W-:-:S10]  /*0920*/  IMAD.U32 R18, RZ, RZ, UR4 ;  /* 0x00000004ff127e24 */ /* 0x002fd4000f8e00ff */
[----:B------:R-:W0:Y:S08]  /*0930*/  @P1 LDC R0, c[0x0][0xc54] ;  /* 0x00031500ff001b82 */ /* 0x000e300000000800 */
[----:B------:R-:W-:Y:S08]  /*0940*/  @P0 BAR.ARV 0xf, 0x100 ;  /* 0x03c4000000000b1d */ /* 0x000ff00000002000 */
[----:B------:R-:W1:Y:S01]  /*0950*/  @P1 LDC R3, c[0x0][0xc58] ;  /* 0x00031600ff031b82 */ /* 0x000e620000000800 */
[----:B--2---:R-:W-:Y:S01]  /*0960*/  ISETP.LE.AND P0, PT, RZ, UR5, PT ;  /* 0x00000005ff007c0c */ /* 0x004fe2000bf03270 */
[----:B0-----:R-:W-:-:S05]  /*0970*/  @P1 IMAD.HI.U32 R0, R0, UR4, RZ ;  /* 0x0000000400001c27 */ /* 0x001fca000f8e00ff */
[----:B-1----:R-:W-:-:S05]  /*0980*/  @P1 SHF.R.U32.HI R18, RZ, R3, R0 ;  /* 0x00000003ff121219 */ /* 0x002fca0000011600 */
[----:B------:R-:W-:-:S04]  /*0990*/  IMAD.MOV R3, RZ, RZ, -R18 ;  /* 0x000000ffff037224 */ /* 0x000fc800078e0a12 */
[----:B------:R-:W-:Y:S01]  /*09a0*/  IMAD R8, R2, R3, UR4 ;  /* 0x0000000402087e24 */ /* 0x000fe2000f8e0203 */
[----:B------:R-:W-:Y:S06]  /*09b0*/  @!P0 BRA `(.L_x_4871) ;  /* 0x0000013800148947 */ /* 0x000fec0003800000 */
[----:B------:R-:W0:Y:S01]  /*09c0*/  S2R R152, SR_CTAID.X ;  /* 0x0000000000987919 */ /* 0x000e220000002500 */
[----:B------:R-:W-:Y:S01]  /*09d0*/  ULDC.64 UR4, c[0x0][0x418] ;  /* 0x0001060000047ab9 */ /* 0x000fe20000000a00 */
[----:B------:R-:W-:Y:S01]  /*09e0*/  ULDC UR41, c[0x0][0x424] ;  /* 0x0001090000297ab9 */ /* 0x000fe20000000800 */
[----:B------:R-:W-:Y:S01]  /*09f0*/  UISETP.NE.U32.AND UP0, UPT, UR4, URZ, UPT ;  /* 0x0000003f0400728c */ /* 0x000fe2000bf05070 */
[----:B------:R-:W1:Y:S01]  /*0a00*/  S2UR UR42, SR_CgaCtaId ;  /* 0x00000000002a79c3 */ /* 0x000e620000008800 */
[----:B------:R-:W-:Y:S01]  /*0a10*/  ULDC UR6, c[0x0][0x2f0] ;  /* 0x0000bc0000067ab9 */ /* 0x000fe20000000800 */
[----:B------:R-:W-:Y:S01]  /*0a20*/  VIADD R22, R30, 0xffffff80 ;  /* 0xffffff801e167836 */ /* 0x000fe20000000000 */
[----:B------:R-:W-:-:S04]  /*0a30*/  UISETP.NE.AND.EX UP0, UPT, UR5, URZ, UPT, UP0 ;  /* 0x0000003f0500728c */ /* 0x000fc8000bf05300 */
[----:B------:R-:W-:Y:S02]  /*0a40*/  USEL UR41, UR41, 0x1, UP0 ;  /* 0x0000000129297887 */ /* 0x000fe40008000000 */
[----:B------:R-:W-:Y:S02]  /*0a50*/  UISETP.NE.AND UP0, UPT, UR9, 0x1, UPT ;  /* 0x000000010900788c */ /* 0x000fe4000bf05270 */
[----:B------:R-:W-:-:S04]  /*0a60*/  UIMAD UR4, UR41, UR6, 0x3f ;  /* 0x0000003f290474a4 */ /* 0x000fc8000f8e0206 */
[----:B------:R-:W-:Y:S01]  /*0a70*/  PLOP3.LUT P0, PT, PT, PT, UP0, 0x80, 0x0 ;  /* 0x000000000000781c */ /* 0x000fe20003f0f008 */
[----:B------:R-:W-:-:S04]  /*0a80*/  USHF.R.S32.HI UR5, URZ, 0x1f, UR4 ;  /* 0x0000001f3f057899 */ /* 0x000fc80008011404 */
[----:B------:R-:W-:-:S04]  /*0a90*/  ULEA.HI UR5, UR5, UR4, URZ, 0x6 ;  /* 0x0000000405057291 */ /* 0x000fc8000f8f303f */
[----:B------:R-:W-:Y:S01]  /*0aa0*/  USHF.R.S32.HI UR5, URZ, 0x6, UR5 ;  /* 0x000000063f057899 */ /* 0x000fe20008011405 */
[----:B0-----:R-:W-:-:S03]  /*0ab0*/  SHF.L.U32 R152, R152, 0x6, RZ ;  /* 0x0000000698987819 */ /* 0x001fc600000006ff */
[----:B-1----:R-:W-:Y:S08]  /*0ac0*/  @!P0 BRA `(.L_x_4872) ;  /* 0x0000002000f48947 */ /* 0x002ff00003800000 */
[----:B------:R-:W0:Y:S01]  /*0ad0*/  LDC R0, c[0x0][0x448] ;  /* 0x00011200ff007b82 */ /* 0x000e220000000800 */
[----:B------:R-:W-:Y:S02]  /*0ae0*/  ULDC UR7, c[0x0][0x288] ;  /* 0x0000a20000077ab9 */ /* 0x000fe40000000800 */
[----:B------:R-:W-:-:S04]  /*0af0*/  UIADD3 UR4, -UR7, 0x1, URZ ;  /* 0x0000000107047890 */ /* 0x000fc8000fffe13f */
[----:B------:R-:W-:Y:S01]  /*0b00*/  UIMAD UR4, UR41, UR6, UR4 ;  /* 0x00000006290472a4 */ /* 0x000fe2000f8e0204 */
[----:B------:R-:W1:Y:S01]  /*0b10*/  LDC.64 R6, c[0x0][0x9e0] ;  /* 0x00027800ff067b82 */ /* 0x000e620000000a00 */
[----:B0-----:R-:W-:Y:S01]  /*0b20*/  ISETP.NE.AND P1, PT, R0, 0x1, PT ;  /* 0x000000010000780c */ /* 0x001fe20003f25270 */
[----:B------:R-:W-:Y:S01]  /*0b30*/  VIADD R0, R152, 0x3f ;  /* 0x0000003f98007836 */ /* 0x000fe20000000000 */
[----:B-1----:R-:W-:-:S11]  /*0b40*/  ISETP.GE.AND P2, PT, R7, 0x1, PT ;  /* 0x000000010700780c */ /* 0x002fd60003f46270 */
[----:B------:R-:W0:Y:S08]  /*0b50*/  @P1 LDC R3, c[0x0][0x44c] ;  /* 0x00011300ff031b82 */ /* 0x000e300000000800 */
[----:B------:R-:W1:Y:S01]  /*0b60*/  @P1 LDC R5, c[0x0][0x450] ;  /* 0x00011400ff051b82 */ /* 0x000e620000000800 */
[----:B0-----:R-:W-:-:S05]  /*0b70*/  @P1 IMAD.HI.U32 R2, R0, R3, RZ ;  /* 0x0000000300021227 */ /* 0x001fca00078e00ff */
[----:B-1----:R-:W-:-:S05]  /*0b80*/  @P1 SHF.R.U32.HI R0, RZ, R5, R2 ;  /* 0x00000005ff001219 */ /* 0x002fca0000011602 */
[----:B------:R-:W-:-:S04]  /*0b90*/  VIADD R3, R0, UR4 ;  /* 0x0000000400037c36 */ /* 0x000fc80008000000 */
[----:B------:R-:W-:Y:S01]  /*0ba0*/  IMAD.IADD R0, R3, 0x1, R6 ;  /* 0x0000000103007824 */ /* 0x000fe200078e0206 */
[----:B------:R-:W-:Y:S06]  /*0bb0*/  @!P2 BRA `(.L_x_4873) ;  /* 0x000000000040a947 */ /* 0x000fec0003800000 */
[C---:B------:R-:W-:Y:S02]  /*0bc0*/  ISETP.GT.AND P0, PT, R3.reuse, RZ, PT ;  /* 0x000000ff0300720c */ /* 0x040fe40003f04270 */
        /* <DEDUP_REMOVED lines=9> */
.L_x_4874:
[----:B------:R-:W-:-:S13]  /*0c60*/  ISETP.NE.AND P0, PT, R7, 0x1, PT ;  /* 0x000000010700780c */ /* 0x000fda0003f05270 */
[----:B------:R-:W0:Y:S02]  /*0c70*/  @P0 LDC.64 R4, c[0x0][0x9e8] ;  /* 0x00027a00ff040b82 */ /* 0x000e240000000a00 */
[----:B0-----:R-:W-:-:S05]  /*0c80*/  @P0 IMAD.HI.U32 R4, R2, R4, RZ ;  /* 0x0000000402040227 */ /* 0x001fca00078e00ff */
[----:B------:R-:W-:-:S07]  /*0c90*/  @P0 SHF.R.U32.HI R2, RZ, R5, R4 ;  /* 0x00000005ff020219 */ /* 0x000fce0000011604 */
.L_x_4875:
[----:B------:R-:W-:-:S05]  /*0ca0*/  IMAD R3, R2, R7, R7 ;  /* 0x0000000702037224 */ /* 0x000fca00078e0207 */
[----:B------:R-:W-:-:S07]  /*0cb0*/  VIMNMX R0, R0, R3, PT ;  /* 0x0000000300007248 */ /* 0x000fce0003fe0100 */
.L_x_4873:
[----:B------:R-:W0:Y:S01]  /*0cc0*/  @P1 LDC R5, c[0x0][0x44c] ;  /* 0x00011300ff051b82 */ /* 0x000e220000000800 */
[----:B------:R-:W-:Y:S01]  /*0cd0*/  VIADD R0, R0, 0x3f ;  /* 0x0000003f00007836 */ /* 0x000fe20000000000 */
[----:B------:R-:W-:Y:S01]  /*0ce0*/  UIMAD UR41, UR41, UR6, -UR7 ;  /* 0x00000006292972a4 */ /* 0x000fe2000f8e0a07 */
[----:B------:R-:W-:-:S03]  /*0cf0*/  ULDC UR4, c[0x0][0x9dc] ;  /* 0x0002770000047ab9 */ /* 0x000fc60000000800 */
[----:B------:R-:W-:Y:S02]  /*0d00*/  SHF.R.S32.HI R3, RZ, 0x1f, R0 ;  /* 0x0000001fff037819 */ /* 0x000fe40000011400 */
[----:B------:R-:W1:Y:S02]  /*0d10*/  @P1 LDC R9, c[0x0][0x450] ;  /* 0x00011400ff091b82 */ /* 0x000e640000000800 */
[----:B------:R-:W-:-:S04]  /*0d20*/  LEA.HI R3, R3, R0, RZ, 0x6 ;  /* 0x0000000003037211 */ /* 0x000fc800078f30ff */
[----:B------:R-:W-:-:S04]  /*0d30*/  SHF.R.S32.HI R3, RZ, 0x6, R3 ;  /* 0x00000006ff037819 */ /* 0x000fc80000011403 */
[----:B------:R-:W-:Y:S01]  /*0d40*/  VIMNMX R11, R3, UR5, PT ;  /* 0x00000005030b7c48 */ /* 0x000fe2000bfe0100 */
[----:B0-----:R-:W-:-:S05]  /*0d50*/  @P1 IMAD.HI.U32 R2, R152, R5, RZ ;  /* 0x0000000598021227 */ /* 0x001fca00078e00ff */
[----:B-1----:R-:W-:-:S05]  /*0d60*/  @P1 SHF.R.U32.HI R152, RZ, R9, R2 ;  /* 0x00000009ff981219 */ /* 0x002fca0000011602 */
[----:B------:R-:W-:-:S05]  /*0d70*/  VIADD R152, R152, UR41 ;  /* 0x0000002998987c36 */ /* 0x000fca0008000000 */
[----:B------:R-:W-:Y:S01]  /*0d80*/  IADD3 R0, R152, -UR4, RZ ;  /* 0x8000000498007c10 */ /* 0x000fe2000fffe0ff */
        /* <DEDUP_REMOVED lines=10> */
.L_x_4877:
[----:B------:R-:W-:-:S13]  /*0e30*/  ISETP.NE.AND P0, PT, R7, 0x1, PT ;  /* 0x000000010700780c */ /* 0x000fda0003f05270 */
[----:B------:R-:W0:Y:S02]  /*0e40*/  @P0 LDC.64 R2, c[0x0][0x9e8] ;  /* 0x00027a00ff020b82 */ /* 0x000e240000000a00 */
[----:B0-----:R-:W-:-:S05]  /*0e50*/  @P0 IMAD.HI.U32 R2, R152, R2, RZ ;  /* 0x0000000298020227 */ /* 0x001fca00078e00ff */
[----:B------:R-:W-:-:S07]  /*0e60*/  @P0 SHF.R.U32.HI R152, RZ, R3, R2 ;  /* 0x00000003ff980219 */ /* 0x000fce0000011602 */
.L_x_4878:
[----:B------:R-:W-:-:S05]  /*0e70*/  IMAD R3, R152, R7, RZ ;  /* 0x0000000798037224 */ /* 0x000fca00078e02ff */
[----:B------:R-:W-:-:S07]  /*0e80*/  VIMNMX R0, R0, R3, !PT ;  /* 0x0000000300007248 */ /* 0x000fce0007fe0100 */
.L_x_4876:
[----:B------:R-:W-:Y:S01]  /*0e90*/  SHF.R.S32.HI R3, RZ, 0x1f, R0 ;  /* 0x0000001fff037819 */ /* 0x000fe20000011400 */
[----:B------:R-:W-:Y:S01]  /*0ea0*/  IMAD.MOV.U32 R4, RZ, RZ, RZ ;  /* 0x000000ffff047224 */ /* 0x000fe200078e00ff */
[----:B------:R-:W-:Y:S02]  /*0eb0*/  LOP3.LUT R7, R8, 0xffff, RZ, 0xc0, !PT ;  /* 0x0000ffff08077812 */ /* 0x000fe400078ec0ff */
[----:B------:R-:W-:Y:S02]  /*0ec0*/  LEA.HI R3, R3, R0, RZ, 0x6 ;  /* 0x0000000003037211 */ /* 0x000fe400078f30ff */
[----:B------:R-:W-:Y:S02]  /*0ed0*/  SHF.R.U32.HI R0, RZ, 0x10, R8 ;  /* 0x00000010ff007819 */ /* 0x000fe40000011608 */
[----:B------:R-:W-:Y:S02]  /*0ee0*/  SHF.R.S32.HI R3, RZ, 0x6, R3 ;  /* 0x00000006ff037819 */ /* 0x000fe40000011403 */
[----:B------:R-:W-:-:S02]  /*0ef0*/  ISETP.NE.AND P0, PT, R0, RZ, PT ;  /* 0x000000ff0000720c */ /* 0x000fc40003f05270 */
[----:B------:R-:W-:-:S04]  /*0f00*/  VIMNMX R10, RZ, R3, !PT ;  /* 0x00000003ff0a7248 */ /* 0x000fc80007fe0100 */
[----:B------:R-:W-:-:S07]  /*0f10*/  ISETP.GT.AND P1, PT, R11, R10, PT ;  /* 0x0000000a0b00720c */ /* 0x000fce0003f24270 */
[----:B------:R-:W0:Y:S06]  /*0f20*/  @!P0 LDC R0, c[0x0][0x9f0] ;  /* 0x00027c00ff008b82 */ /* 0x000e2c0000000800 */
[----:B------:R-:W-:Y:S05]  /*0f30*/  @!P1 BRA `(.L_x_4879) ;  /* 0x0000000000709947 */ /* 0x000fea0003800000 */
[----:B0-----:R-:W-:Y:S02]  /*0f40*/  IABS R6, R0 ;  /* 0x0000000000067213 */ /* 0x001fe40000000000 */
[----:B------:R-:W-:Y:S02]  /*0f50*/  IADD3 R2, R0, -0x1, R11 ;  /* 0xffffffff00027810 */ /* 0x000fe40007ffe00b */
[----:B------:R-:W0:Y:S02]  /*0f60*/  I2F.RP R4, R6 ;  /* 0x0000000600047306 */ /* 0x000e240000209400 */
[----:B------:R-:W-:Y:S02]  /*0f70*/  IADD3 R5, -R10, R2, RZ ;  /* 0x000000020a057210 */ /* 0x000fe40007ffe1ff */
[----:B------:R-:W-:Y:S02]  /*0f80*/  IABS R2, R0 ;  /* 0x0000000000027213 */ /* 0x000fe40000000000 */
[----:B------:R-:W-:-:S02]  /*0f90*/  IABS R8, R5 ;  /* 0x0000000500087213 */ /* 0x000fc40000000000 */
        /* <DEDUP_REMOVED lines=22> */
.L_x_4879:
[-C--:B------:R-:W-:Y:S01]  /*1100*/  IMAD R3, R7, R4.reuse, R10 ;  /* 0x0000000407037224 */ /* 0x080fe200078e020a */
[----:B------:R-:W-:Y:S02]  /*1110*/  PLOP3.LUT P0, PT, PT, PT, PT, 0x80, 0x0 ;  /* 0x000000000000781c */ /* 0x000fe40003f0f070 */
[----:B------:R-:W-:Y:S02]  /*1120*/  CS2R R150, SRZ ;  /* 0x0000000000967805 */ /* 0x000fe4000001ff00 */
[----:B------:R-:W-:Y:S02]  /*1130*/  MOV R2, RZ ;  /* 0x000000ff00027202 */ /* 0x000fe40000000f00 */
[----:B------:R-:W-:Y:S02]  /*1140*/  CS2R R148, SRZ ;  /* 0x0000000000947805 */ /* 0x000fe4000001ff00 */
[----:B0-----:R-:W-:Y:S01]  /*1150*/  VIADDMNMX R0, R3, R4, R11, PT ;  /* 0x0000000403007246 */ /* 0x001fe2000380010b */
        /* <DEDUP_REMOVED lines=81> */
[----:B------:R-:W-:Y:S01]  /*1670*/  ULEA.HI UR5, UR4, UR4, URZ, 0x1 ;  /* 0x0000000404057291 */ /* 0x000fe2000f8f083f */
[----:B------:R-:W-:-:S03]  /*1680*/  IADD3 R7, R2, -R7, RZ ;  /* 0x8000000702077210 */ /* 0x000fc60007ffe0ff */
[----:B------:R-:W-:Y:S02]  /*1690*/  ULOP3.LUT UR6, UR5, 0x1fffe, URZ, 0xc0, !UPT ;  /* 0x0001fffe05067892 */ /* 0x000fe4000f8ec03f */
[----:B------:R-:W-:Y:S01]  /*16a0*/  ULEA UR5, UR42, UR7, 0x18 ;  /* 0x000000072a057291 */ /* 0x000fe2000f8ec03f */
[----:B------:R-:W-:Y:S01]  /*16b0*/  IMAD R4, R4, 0x10, R7 ;  /* 0x0000001004047824 */ /* 0x000fe200078e0207 */
[----:B------:R-:W-:Y:S02]  /*16c0*/  UIADD3 UR6, UR4, -UR6, URZ ;  /* 0x8000000604067290 */ /* 0x000fe4000fffe03f */
[----:B------:R-:W-:Y:S02]  /*16d0*/  ULOP3.LUT UR4, UR39, 0x1, URZ, 0xfc, !UPT ;  /* 0x0000000127047892 */ /* 0x000fe4000f8efc3f */
[----:B------:R-:W-:Y:S02]  /*16e0*/  ULEA UR6, UR6, UR5, 0xf ;  /* 0x0000000506067291 */ /* 0x000fe4000f8e783f */
[----:B------:R-:W-:-:S02]  /*16f0*/  UISETP.NE.AND UP0, UPT, UR4, 0x3, UPT ;  /* 0x000000030400788c */ /* 0x000fc4000bf05270 */
[----:B------:R-:W-:-:S04]  /*1700*/  UIADD3 UR6, UR6, 0x400, URZ ;  /* 0x0000040006067890 */ /* 0x000fc8000fffe03f */
[----:B------:R-:W-:Y:S01]  /*1710*/  PLOP3.LUT P0, PT, PT, PT, UP0, 0x80, 0x0 ;  /* 0x000000000000781c */ /* 0x000fe20003f0f008 */
[----:B------:R-:W-:-:S04]  /*1720*/  USHF.R.U32.HI UR6, URZ, 0x4, UR6 ;  /* 0x000000043f067899 */ /* 0x000fc80008011606 */
[----:B------:R-:W-:-:S04]  /*1730*/  ULOP3.LUT UR6, UR6, 0x3fff, URZ, 0xc0, !UPT ;  /* 0x00003fff06067892 */ /* 0x000fc8000f8ec03f */
[----:B------:R-:W-:-:S04]  /*1740*/  ULOP3.LUT UR6, UR6, 0x2000000, URZ, 0xfc, !UPT ;  /* 0x0200000006067892 */ /* 0x000fc8000f8efc3f */
[----:B------:R-:W-:Y:S08]  /*1750*/  @!P0 BRA `(.L_x_4881) ;  /* 0x0000000000048947 */ /* 0x000ff00003800000 */
[----:B------:R-:W-:Y:S01]  /*1760*/  BPT.TRAP 0x1 ;  /* 0x000000040000795c */ /* 0x000fe20000300000 */
.L_x_4881:
[----:B------:R-:W-:-:S04]  /*1770*/  SHF.L.U32 R2, RZ, 0x1f, RZ ;  /* 0x0000001fff027819 */ /* 0x000fc800000006ff */
[----:B------:R-:W0:Y:S02]  /*1780*/  SYNCS.PHASECHK.TRANS64.TRYWAIT P1, [UR5+0x28c50], R2 ;  /* 0x028c5002ff0075a7 */ /* 0x000e240008020145 */
[----:B0-----:R-:W-:Y:S05]  /*1790*/  @!P1 BRA `(.L_x_4882) ;  /* 0x0000012800a49947 */ /* 0x001fea0003800000 */
.L_x_5032:
        /* <DEDUP_REMOVED lines=39> */
.L_x_4883:
[----:B------:R-:W-:Y:S01]  /*1a10*/  VIADD R0, R0, 0xfffffffe ;  /* 0xfffffffe00007836 */ /* 0x000fe20000000000 */
[----:B------:R-:W-:-:S04]  /*1a20*/  UIADD3 UR4, UR5, 0x28c60, URZ ;  /* 0x00028c6005047890 */ /* 0x000fc8000fffe03f */
[----:B------:R-:W-:Y:S01]  /*1a30*/  ISETP.GE.AND P1, PT, R0, R3, PT ;  /* 0x000000030000720c */ /* 0x000fe20003f26270 */
[----:B------:R-:W-:-:S09]  /*1a40*/  UPRMT UR4, UR42, 0x654, UR4 ;  /* 0x000006542a047896 */ /* 0x000fd20008000004 */
[----:B------:R-:W-:Y:S01]  /*1a50*/  SYNCS.ARRIVE.TRANS64.RED.A1T0 RZ, [UR4], RZ ;  /* 0x000000ffffff79a7 */ /* 0x000fe20008100404 */
[----:B------:R-:W-:Y:S02]  /*1a60*/  UMOV UR4, URZ ;  /* 0x0000003f00047c82 */ /* 0x000fe40008000000 */
[----:B------:R-:W-:Y:S05]  /*1a70*/  @!P1 BRA `(.L_x_4884) ;  /* 0x0000000800e09947 */ /* 0x000fea0003800000 */
[----:B------:R-:W-:Y:S01]  /*1a80*/  MOV R7, RZ ;  /* 0x000000ff00077202 */ /* 0x000fe20000000f00 */
[----:B------:R-:W-:-:S06]  /*1a90*/  UMOV UR4, URZ ;  /* 0x0000003f00047c82 */ /* 0x000fcc0008000000 */
.L_x_4890:
[----:B------:R-:W-:Y:S01]  /*1aa0*/  BAR.SYNC.DEFER_BLOCKING 0xe, 0x100 ;  /* 0x0384000000007b1d */ /* 0x000fe20000010000 */
[----:B01----:R-:W-:Y:S01]  /*1ab0*/  IMAD.U32 R5, RZ, RZ, UR4 ;  /* 0x00000004ff057e24 */ /* 0x003fe2000f8e00ff */
[----:B------:R-:W-:Y:S01]  /*1ac0*/  UIADD3 UR4, UR4, 0x1, URZ ;  /* 0x0000000104047890 */ /* 0x000fe2000fffe03f */
[C---:B------:R-:W-:Y:S02]  /*1ad0*/  ISETP.GT.AND P2, PT, R0.reuse, R3, PT ;  /* 0x000000030000720c */ /* 0x040fe40003f44270 */
[----:B------:R-:W-:Y:S01]  /*1ae0*/  IMAD R2, R5, 0x40, R4 ;  /* 0x0000004005027824 */ /* 0x000fe200078e0204 */
[----:B------:R-:W-:Y:S01]  /*1af0*/  UISETP.NE.AND UP0, UPT, UR4, 0x2, UPT ;  /* 0x000000020400788c */ /* 0x000fe2000bf05270 */
[----:B------:R-:W-:-:S03]  /*1b00*/  IADD3 R0, R0, -0x1, RZ ;  /* 0xffffffff00007810 */ /* 0x000fc60007ffe0ff */
        /* <DEDUP_REMOVED lines=136> */
.L_x_4885:
[----:B------:R-:W-:Y:S01]  /*2390*/  ULEA UR7, UR4, UR5, 0x3 ;  /* 0x0000000504077291 */ /* 0x000fe2000f8e183f */
[----:B------:R-:W-:-:S08]  /*23a0*/  SHF.L.U32 R2, R7, 0x1f, RZ ;  /* 0x0000001f07027819 */ /* 0x000fd000000006ff */
[----:B------:R0:W1:Y:S01]  /*23b0*/  SYNCS.PHASECHK.TRANS64.TRYWAIT P1, [UR7+0x28c50], R2 ;  /* 0x028c5002ff0075a7 */ /* 0x0000620008020147 */
[----:B------:R-:W-:Y:S05]  /*23c0*/  @!P0 BRA `(.L_x_4886) ;  /* 0x0000000000048947 */ /* 0x000fea0003800000 */
[----:B------:R-:W-:Y:S01]  /*23d0*/  BPT.TRAP 0x1 ;  /* 0x000000040000795c */ /* 0x000fe20000300000 */
.L_x_4886:
[----:B-1----:R-:W-:Y:S05]  /*23e0*/  @P1 BRA `(.L_x_4887) ;  /* 0x0000000000081947 */ /* 0x002fea0003800000 */
[----:B------:R-:W1:Y:S02]  /*23f0*/  SYNCS.PHASECHK.TRANS64.TRYWAIT P1, [UR7+0x28c50], R2 ;  /* 0x028c5002ff0075a7 */ /* 0x000e640008020147 */
[----:B-1----:R-:W-:Y:S05]  /*2400*/  @!P1 BRA `(.L_x_4888) ;  /* 0x0000011c00a09947 */ /* 0x002fea0003800000 */
.L_x_4887:
        /* <DEDUP_REMOVED lines=26> */
.L_x_4889:
[----:B------:R-:W-:-:S04]  /*25b0*/  UIADD3 UR7, UR7, 0x28c60, URZ ;  /* 0x00028c6007077890 */ /* 0x000fc8000fffe03f */
[----:B------:R-:W-:-:S09]  /*25c0*/  UPRMT UR7, UR42, 0x654, UR7 ;  /* 0x000006542a077896 */ /* 0x000fd20008000007 */
[----:B------:R-:W-:Y:S01]  /*25d0*/  SYNCS.ARRIVE.TRANS64.RED.A1T0 RZ, [UR7], RZ ;  /* 0x000000ffffff79a7 */ /* 0x000fe20008100407 */
[----:B------:R-:W-:Y:S05]  /*25e0*/  @P2 BRA `(.L_x_4890) ;  /* 0xfffffff4002c2947 */ /* 0x000fea000383ffff */
[----:B------:R-:W-:-:S12]  /*25f0*/  USHF.L.U32 UR4, UR4, 0x6, URZ ;  /* 0x0000000604047899 */ /* 0x000fd8000800063f */
.L_x_4884:
[----:B------:R-:W-:Y:S01]  /*2600*/  BAR.SYNC.DEFER_BLOCKING 0xe, 0x100 ;  /* 0x0384000000007b1d */ /* 0x000fe20000010000 */
[----:B------:R-:W-:Y:S01]  /*2610*/  VIADD R4, R4, UR4 ;  /* 0x0000000404047c36 */ /* 0x000fe20008000000 */
[----:B------:R-:W-:-:S04]  /*2620*/  PLOP3.LUT P0, PT, PT, PT, PT, 0x8, 0x0 ;  /* 0x000000000000781c */ /* 0x000fc80003f0e170 */
[----:B------:R-:W-:-:S05]  /*2630*/  LEA R4, R4, UR5, 0x2 ;  /* 0x0000000504047c11 */ /* 0x000fca000f8e10ff */
[----:B01----:R-:W0:Y:S04]  /*2640*/  LDS R2, [R4+0x28800] ;  /* 0x0288000004027984 */ /* 0x003e280000000800 */
[----:B------:R1:W2:Y:S02]  /*2650*/  LDS R0, [R4+0x28820] ;  /* 0x0288200004007984 */ /* 0x0002a40000000800 */
[----:B-1----:R-:W-:Y:S01]  /*2660*/  MOV R4, RZ ;  /* 0x000000ff00047202 */ /* 0x002fe20000000f00 */
        /* <DEDUP_REMOVED lines=131> */
.L_x_4872:
[----:B------:R-:W0:Y:S01]  /*2ea0*/  LDC R19, c[0x0][0x448] ;  /* 0x00011200ff137b82 */ /* 0x000e220000000800 */
[----:B------:R-:W-:Y:S01]  /*2eb0*/  VIADD R0, R152, 0x3f ;  /* 0x0000003f98007836 */ /* 0x000fe20000000000 */
[----:B------:R-:W-:Y:S01]  /*2ec0*/  ULDC UR4, c[0x0][0x288] ;  /* 0x0000a20000047ab9 */ /* 0x000fe20000000800 */
[----:B------:R-:W-:Y:S01]  /*2ed0*/  LOP3.LUT R16, R16, 0xfffffffd, RZ, 0xc0, !PT ;  /* 0xfffffffd10107812 */ /* 0x000fe200078ec0ff */
[----:B------:R-:W-:-:S04]  /*2ee0*/  UIADD3 UR7, -UR4, 0x1, URZ ;  /* 0x0000000104077890 */ /* 0x000fc8000fffe13f */
[----:B------:R-:W1:Y:S01]  /*2ef0*/  LDC.64 R4, c[0x0][0x9e0] ;  /* 0x00027800ff047b82 */ /* 0x000e620000000a00 */
[----:B------:R-:W-:Y:S01]  /*2f00*/  UIMAD UR7, UR41, UR6, UR7 ;  /* 0x00000006290772a4 */ /* 0x000fe2000f8e0207 */
[----:B0-----:R-:W-:Y:S02]  /*2f10*/  ISETP.NE.AND P2, PT, R19, 0x1, PT ;  /* 0x000000011300780c */ /* 0x001fe40003f45270 */
[----:B-1----:R-:W-:-:S11]  /*2f20*/  ISETP.GE.AND P1, PT, R5, 0x1, PT ;  /* 0x000000010500780c */ /* 0x002fd60003f26270 */
[----:B------:R-:W0:Y:S01]  /*2f30*/  @P2 LDC R3, c[0x0][0x44c] ;  /* 0x00011300ff032b82 */ /* 0x000e220000000800 */
[----:B------:R-:W-:-:S04]  /*2f40*/  @P2 LOP3.LUT R16, R16, 0x2, RZ, 0xfc, !PT ;  /* 0x0000000210102812 */ /* 0x000fc800078efcff */
[----:B------:R-:W-:-:S03]  /*2f50*/  LOP3.LUT R16, R16, 0xfffffffe, RZ, 0xc0, !PT ;  /* 0xfffffffe10107812 */ /* 0x000fc600078ec0ff */
[----:B------:R-:W1:Y:S01]  /*2f60*/  @P2 LDC R2, c[0x0][0x450] ;  /* 0x00011400ff022b82 */ /* 0x000e620000000800 */
[----:B------:R-:W-:Y:S01]  /*2f70*/  @P1 LOP3.LUT R16, R16, 0x1, RZ, 0xfc, !PT ;  /* 0x0000000110101812 */ /* 0x000fe200078efcff */
[----:B0-----:R-:W-:-:S05]  /*2f80*/  @P2 IMAD.HI.U32 R3, R0, R3, RZ ;  /* 0x0000000300032227 */ /* 0x001fca00078e00ff */
[----:B-1----:R-:W-:-:S05]  /*2f90*/  @P2 SHF.R.U32.HI R0, RZ, R2, R3 ;  /* 0x00000002ff002219 */ /* 0x002fca0000011603 */
[----:B------:R-:W-:-:S05]  /*2fa0*/  VIADD R3, R0, UR7 ;  /* 0x0000000700037c36 */ /* 0x000fca0008000000 */
[----:B------:R-:W-:Y:S01]  /*2fb0*/  IADD3 R0, R3, R4, RZ ;  /* 0x0000000403007210 */ /* 0x000fe20007ffe0ff */
        /* <DEDUP_REMOVED lines=11> */
.L_x_4892:
[----:B------:R-:W-:-:S13]  /*3070*/  ISETP.NE.AND P0, PT, R5, 0x1, PT ;  /* 0x000000010500780c */ /* 0x000fda0003f05270 */
[----:B------:R-:W0:Y:S02]  /*3080*/  @P0 LDC.64 R6, c[0x0][0x9e8] ;  /* 0x00027a00ff060b82 */ /* 0x000e240000000a00 */
[----:B0-----:R-:W-:-:S05]  /*3090*/  @P0 IMAD.HI.U32 R4, R2, R6, RZ ;  /* 0x0000000602040227 */ /* 0x001fca00078e00ff */
[----:B------:R-:W-:-:S07]  /*30a0*/  @P0 SHF.R.U32.HI R2, RZ, R7, R4 ;  /* 0x00000007ff020219 */ /* 0x000fce0000011604 */
.L_x_4893:
[----:B------:R-:W-:-:S05]  /*30b0*/  IMAD R3, R2, R5, R5 ;  /* 0x0000000502037224 */ /* 0x000fca00078e0205 */
[----:B------:R-:W-:-:S07]  /*30c0*/  VIMNMX R0, R0, R3, PT ;  /* 0x0000000300007248 */ /* 0x000fce0003fe0100 */
.L_x_4891:
[----:B------:R-:W0:Y:S01]  /*30d0*/  @P2 LDC R7, c[0x0][0x44c] ;  /* 0x00011300ff072b82 */ /* 0x000e220000000800 */
[----:B------:R-:W-:Y:S01]  /*30e0*/  IADD3 R0, R0, 0x3f, RZ ;  /* 0x0000003f00007810 */ /* 0x000fe20007ffe0ff */
[----:B------:R-:W-:Y:S01]  /*30f0*/  IMAD.MOV.U32 R2, RZ, RZ, R152 ;  /* 0x000000ffff027224 */ /* 0x000fe200078e0098 */
[----:B------:R-:W-:Y:S02]  /*3100*/  UIMAD UR4, UR41, UR6, -UR4 ;  /* 0x00000006290472a4 */ /* 0x000fe4000f8e0a04 */
[----:B------:R-:W-:-:S03]  /*3110*/  SHF.R.S32.HI R3, RZ, 0x1f, R0 ;  /* 0x0000001fff037819 */ /* 0x000fc60000011400 */
[----:B------:R-:W1:Y:S01]  /*3120*/  @P2 LDC R4, c[0x0][0x450] ;  /* 0x00011400ff042b82 */ /* 0x000e620000000800 */
[----:B------:R-:W-:-:S04]  /*3130*/  LEA.HI R3, R3, R0, RZ, 0x6 ;  /* 0x0000000003037211 */ /* 0x000fc800078f30ff */
[----:B------:R-:W-:-:S04]  /*3140*/  SHF.R.S32.HI R3, RZ, 0x6, R3 ;  /* 0x00000006ff037819 */ /* 0x000fc80000011403 */
[----:B------:R-:W-:Y:S01]  /*3150*/  VIMNMX R6, R3, UR5, PT ;  /* 0x0000000503067c48 */ /* 0x000fe2000bfe0100 */
[----:B0-----:R-:W-:-:S05]  /*3160*/  @P2 IMAD.HI.U32 R7, R152, R7, RZ ;  /* 0x0000000798072227 */ /* 0x001fca00078e00ff */
[----:B-1----:R-:W-:-:S05]  /*3170*/  @P2 SHF.R.U32.HI R2, RZ, R4, R7 ;  /* 0x00000004ff022219 */ /* 0x002fca0000011607 */
[----:B------:R-:W-:Y:S01]  /*3180*/  VIADD R0, R2, UR4 ;  /* 0x0000000402007c36 */ /* 0x000fe20008000000 */
[----:B------:R-:W-:-:S04]  /*3190*/  ULDC UR4, c[0x0][0x9dc] ;  /* 0x0002770000047ab9 */ /* 0x000fc80000000800 */
        /* <DEDUP_REMOVED lines=11> */
.L_x_4895:
[----:B------:R-:W-:-:S13]  /*3250*/  ISETP.NE.AND P0, PT, R5, 0x1, PT ;  /* 0x000000010500780c */ /* 0x000fda0003f05270 */
[----:B------:R-:W0:Y:S02]  /*3260*/  @P0 LDC.64 R10, c[0x0][0x9e8] ;  /* 0x00027a00ff0a0b82 */ /* 0x000e240000000a00 */
[----:B0-----:R-:W-:-:S05]  /*3270*/  @P0 IMAD.HI.U32 R4, R0, R10, RZ ;  /* 0x0000000a00040227 */ /* 0x001fca00078e00ff */
[----:B------:R-:W-:-:S07]  /*3280*/  @P0 SHF.R.U32.HI R0, RZ, R11, R4 ;  /* 0x0000000bff000219 */ /* 0x000fce0000011604 */
.L_x_4896:
[----:B------:R-:W-:-:S05]  /*3290*/  IMAD R3, R0, R5, RZ ;  /* 0x0000000500037224 */ /* 0x000fca00078e02ff */
[----:B------:R-:W-:-:S07]  /*32a0*/  VIMNMX R2, R2, R3, !PT ;  /* 0x0000000302027248 */ /* 0x000fce0007fe0100 */
.L_x_4894:
[----:B------:R-:W-:Y:S01]  /*32b0*/  SHF.R.U32.HI R9, RZ, 0x10, R8 ;  /* 0x00000010ff097819 */ /* 0x000fe20000011608 */
[----:B------:R-:W-:Y:S01]  /*32c0*/  IMAD.MOV.U32 R0, RZ, RZ, RZ ;  /* 0x000000ffff007224 */ /* 0x000fe200078e00ff */
[----:B------:R-:W-:Y:S02]  /*32d0*/  SHF.R.S32.HI R3, RZ, 0x1f, R2 ;  /* 0x0000001fff037819 */ /* 0x000fe40000011402 */
[----:B------:R-:W-:Y:S02]  /*32e0*/  ISETP.NE.AND P1, PT, R9, RZ, PT ;  /* 0x000000ff0900720c */ /* 0x000fe40003f25270 */
[----:B------:R-:W-:Y:S02]  /*32f0*/  LEA.HI R3, R3, R2, RZ, 0x6 ;  /* 0x0000000203037211 */ /* 0x000fe400078f30ff */
[----:B------:R-:W-:Y:S02]  /*3300*/  LOP3.LUT R8, R8, 0xffff, RZ, 0xc0, !PT ;  /* 0x0000ffff08087812 */ /* 0x000fe400078ec0ff */
[----:B------:R-:W-:-:S04]  /*3310*/  SHF.R.S32.HI R3, RZ, 0x6, R3 ;  /* 0x00000006ff037819 */ /* 0x000fc80000011403 */
[----:B------:R-:W-:-:S03]  /*3320*/  VIMNMX R17, RZ, R3, !PT ;  /* 0x00000003ff117248 */ /* 0x000fc60007fe0100 */
[----:B------:R-:W0:Y:S01]  /*3330*/  @!P1 LDC R9, c[0x0][0x9f0] ;  /* 0x00027c00ff099b82 */ /* 0x000e220000000800 */
[----:B------:R-:W-:-:S13]  /*3340*/  ISETP.GT.AND P0, PT, R6, R17, PT ;  /* 0x000000110600720c */ /* 0x000fda0003f04270 */
[----:B------:R-:W-:Y:S05]  /*3350*/  @!P0 BRA `(.L_x_4897) ;  /* 0x0000000000708947 */ /* 0x000fea0003800000 */
[-C--:B0-----:R-:W-:Y:S02]  /*3360*/  IABS R5, R9.reuse ;  /* 0x0000000900057213 */ /* 0x081fe40000000000 */
[----:B------:R-:W-:Y:S02]  /*3370*/  IADD3 R0, R9, -0x1, R6 ;  /* 0xffffffff09007810 */ /* 0x000fe40007ffe006 */
[----:B------:R-:W0:Y:S01]  /*3380*/  I2F.RP R4, R5 ;  /* 0x0000000500047306 */ /* 0x000e220000209400 */
[----:B------:R-:W-:Y:S02]  /*3390*/  IABS R11, R9 ;  /* 0x00000009000b7213 */ /* 0x000fe40000000000 */
[----:B------:R-:W-:-:S05]  /*33a0*/  IMAD.IADD R0, R0, 0x1, -R17 ;  /* 0x0000000100007824 */ /* 0x000fca00078e0a11 */
[----:B0-----:R-:W0:Y:S02]  /*33b0*/  MUFU.RCP R4, R4 ;  /* 0x0000000400047308 */ /* 0x001e240000001000 */
[----:B0-----:R-:W-:Y:S02]  /*33c0*/  VIADD R2, R4, 0xffffffe ;  /* 0x0ffffffe04027836 */ /* 0x001fe40000000000 */
[----:B------:R-:W-:-:S04]  /*33d0*/  IMAD.MOV R4, RZ, RZ, -R11 ;  /* 0x000000ffff047224 */ /* 0x000fc800078e0a0b */
[----:B------:R0:W1:Y:S02]  /*33e0*/  F2I.FTZ.U32.TRUNC.NTZ R3, R2 ;  /* 0x0000000200037305 */ /* 0x000064000021f000 */
[----:B0-----:R-:W-:Y:S02]  /*33f0*/  MOV R2, RZ ;  /* 0x000000ff00027202 */ /* 0x001fe40000000f00 */
[----:B-1----:R-:W-:-:S05]  /*3400*/  IADD3 R10, RZ, -R3, RZ ;  /* 0x80000003ff0a7210 */ /* 0x002fca0007ffe0ff */
[----:B------:R-:W-:Y:S01]  /*3410*/  IMAD R7, R10, R5, RZ ;  /* 0x000000050a077224 */ /* 0x000fe200078e02ff */
[----:B------:R-:W-:Y:S02]  /*3420*/  IABS R10, R0 ;  /* 0x00000000000a7213 */ /* 0x000fe40000000000 */
[----:B------:R-:W-:Y:S01]  /*3430*/  LOP3.LUT R0, R0, R9, RZ, 0x3c, !PT ;  /* 0x0000000900007212 */ /* 0x000fe200078e3cff */
[----:B------:R-:W-:-:S03]  /*3440*/  IMAD.HI.U32 R3, R3, R7, R2 ;  /* 0x0000000703037227 */ /* 0x000fc600078e0002 */
[----:B------:R-:W-:Y:S01]  /*3450*/  ISETP.GE.AND P2, PT, R0, RZ, PT ;  /* 0x000000ff0000720c */ /* 0x000fe20003f46270 */
[----:B------:R-:W-:-:S04]  /*3460*/  IMAD.MOV.U32 R2, RZ, RZ, R10 ;  /* 0x000000ffff027224 */ /* 0x000fc800078e000a */
        /* <DEDUP_REMOVED lines=11> */
.L_x_4897:
        /* <DEDUP_REMOVED lines=77> */
[----:B------:R-:W1:Y:S02]  /*39f0*/  SHFL.IDX PT, R0, R25, RZ, 0x1f ;  /* 0x00001fff19007589 */ /* 0x000e6400000e0000 */
[----:B-1----:R-:W-:-:S13]  /*3a00*/  R2UR UR4, R0 ;  /* 0x00000000000472ca */ /* 0x002fda00000e0000 */
        /* <DEDUP_REMOVED lines=9> */
[----:B------:R-:W-:-:S04]  /*3aa0*/  ULOP3.LUT UR5, UR5, 0x3fff, URZ, 0xc0, !UPT ;  /* 0x00003fff05057892 */ /* 0x000fc8000f8ec03f */
[----:B------:R-:W-:-:S04]  /*3ab0*/  ULOP3.LUT UR38, UR5, 0x2000000, URZ, 0xfc, !UPT ;  /* 0x0200000005267892 */ /* 0x000fc8000f8efc3f */
[----:B------:R-:W-:Y:S08]  /*3ac0*/  @!P0 BRA `(.L_x_4898) ;  /* 0x0000000000408947 */ /* 0x000ff00003800000 */
[----:B------:R-:W-:Y:S01]  /*3ad0*/  MOV R0, 0x0 ;  /* 0x0000000000007802 */ /* 0x000fe20000000f00 */
[----:B------:R-:W-:Y:S01]  /*3ae0*/  ULDC.64 UR4, c[0x4][0xf0] ;  /* 0x01003c0000047ab9 */ /* 0x000fe20000000a00 */
[----:B------:R-:W-:Y:S01]  /*3af0*/  ULDC.64 UR6, c[0x4][0x58] ;  /* 0x0100160000067ab9 */ /* 0x000fe20000000a00 */
[----:B------:R-:W-:Y:S01]  /*3b00*/  MOV R4, UR4 ;  /* 0x0000000400047c02 */ /* 0x000fe20008000f00 */
[----:B------:R1:W2:Y:S01]  /*3b10*/  LDC.64 R2, c[0x4][R0] ;  /* 0x0100000000027b82 */ /* 0x0002a20000000a00 */
        /* <DEDUP_REMOVED lines=8> */
[----:B-1----:R-:W-:-:S07]  /*3ba0*/  IMAD.MOV.U32 R13, RZ, RZ, RZ ;  /* 0x000000ffff0d7224 */ /* 0x002fce00078e00ff */
[----:B------:R-:W-:-:S07]  /*3bb0*/  LEPC R20, `(.L_x_4898) ;  /* 0x000000001014794e */ /* 0x000fce0000000000 */
[----:B0-2---:R-:W-:Y:S05]  /*3bc0*/  CALL.ABS.NOINC R2 ;  /* 0x0000000002007343 */ /* 0x005fea0003c00000 */
.L_x_4898:
[----:B------:R-:W-:Y:S02]  /*3bd0*/  SHF.L.U32 R13, RZ, 0x1f, RZ ;  /* 0x0000001fff0d7819 */ /* 0x000fe400000006ff */
[----:B------:R-:W-:Y:S02]  /*3be0*/  LOP3.LUT R3, R24, 0xffffff80, RZ, 0xc0, !PT ;  /* 0xffffff8018037812 */ /* 0x000fe400078ec0ff */
[----:B------:R-:W1:Y:S01]  /*3bf0*/  SYNCS.PHASECHK.TRANS64.TRYWAIT P0, [UR40+0x28c00], R13 ;  /* 0x028c000dff0075a7 */ /* 0x000e620008000168 */
[----:B------:R-:W-:Y:S02]  /*3c00*/  LEA.HI R0, R25, R25, RZ, 0x1 ;  /* 0x0000001919007211 */ /* 0x000fe400078f08ff */
[----:B------:R-:W-:Y:S02]  /*3c10*/  IADD3 R5, R22, -R3, RZ ;  /* 0x8000000316057210 */ /* 0x000fe40007ffe0ff */
[----:B------:R-:W-:Y:S02]  /*3c20*/  LOP3.LUT R2, R0, 0xfffffe, RZ, 0xc0, !PT ;  /* 0x00fffffe00027812 */ /* 0x000fe400078ec0ff */
[----:B------:R-:W-:-:S04]  /*3c30*/  SHF.R.S32.HI R4, RZ, 0x1f, R5 ;  /* 0x0000001fff047819 */ /* 0x000fc80000011405 */
[----:B------:R-:W-:-:S04]  /*3c40*/  LEA.HI R3, R4, R5, RZ, 0x2 ;  /* 0x0000000504037211 */ /* 0x000fc800078f10ff */
[--C-:B------:R-:W-:Y:S02]  /*3c50*/  SHF.R.S32.HI R6, RZ, 0x2, R3.reuse ;  /* 0x00000002ff067819 */ /* 0x100fe40000011403 */
[----:B------:R-:W-:Y:S01]  /*3c60*/  SHF.R.S32.HI R7, RZ, 0x1f, R3 ;  /* 0x0000001fff077819 */ /* 0x000fe20000011403 */
[----:B-1----:R-:W-:Y:S06]  /*3c70*/  @!P0 BRA `(.L_x_4899) ;  /* 0x00000104009c8947 */ /* 0x002fec0003800000 */
.L_x_5033:
[----:B------:R-:W-:Y:S01]  /*3c80*/  ULOP3.LUT UR4, UR39, 0x1, URZ, 0xfc, !UPT ;  /* 0x0000000127047892 */ /* 0x000fe2000f8efc3f */
[----:B-1----:R-:W-:Y:S01]  /*3c90*/  LOP3.LUT R0, R3, 0x7ffffffc, RZ, 0xc0, !PT ;  /* 0x7ffffffc03007812 */ /* 0x002fe200078ec0ff */
[----:B------:R-:W-:Y:S01]  /*3ca0*/  IMAD.IADD R3, R25, 0x1, -R2 ;  /* 0x0000000119037824 */ /* 0x000fe200078e0a02 */
[----:B------:R-:W-:Y:S02]  /*3cb0*/  LEA.HI R7, R7, R6, RZ, 0x3 ;  /* 0x0000000607077211 */ /* 0x000fe400078f18ff */
[-C--:B------:R-:W-:Y:S01]  /*3cc0*/  IADD3 R0, -R0, R5.reuse, RZ ;  /* 0x0000000500007210 */ /* 0x080fe20007ffe1ff */
[----:B------:R-:W-:Y:S01]  /*3cd0*/  IMAD.U32 R2, RZ, RZ, UR4 ;  /* 0x00000004ff027e24 */ /* 0x000fe2000f8e00ff */
[----:B------:R-:W-:Y:S02]  /*3ce0*/  LOP3.LUT R7, R7, 0xfffffff8, RZ, 0xc0, !PT ;  /* 0xfffffff807077812 */ /* 0x000fe400078ec0ff */
[----:B------:R-:W-:Y:S01]  /*3cf0*/  LEA.HI R4, R4, R5, RZ, 0x5 ;  /* 0x0000000504047211 */ /* 0x000fe200078f28ff */
[----:B------:R-:W-:Y:S01]  /*3d00*/  IMAD.SHL.U32 R0, R0, 0x2, RZ ;  /* 0x0000000200007824 */ /* 0x000fe200078e00ff */
[----:B------:R-:W-:Y:S01]  /*3d10*/  ISETP.NE.AND P4, PT, R2, 0x3, PT ;  /* 0x000000030200780c */ /* 0x000fe20003f85270 */
[----:B------:R-:W-:Y:S01]  /*3d20*/  IMAD.IADD R7, R6, 0x1, -R7 ;  /* 0x0000000106077824 */ /* 0x000fe200078e0a07 */
[----:B------:R-:W-:-:S02]  /*3d30*/  SHF.R.S32.HI R4, RZ, 0x5, R4 ;  /* 0x00000005ff047819 */ /* 0x000fc40000011404 */
[----:B------:R-:W-:-:S03]  /*3d40*/  LEA R10, R3, R0, 0x8 ;  /* 0x00000000030a7211 */ /* 0x000fc600078e40ff */
[----:B0-----:R-:W-:-:S06]  /*3d50*/  IMAD R9, R4, 0x10, R7 ;  /* 0x0000001004097824 */ /* 0x001fcc00078e0207 */
[----:B------:R-:W-:Y:S05]  /*3d60*/  @!P4 BRA `(.L_x_4900) ;  /* 0x000000000004c947 */ /* 0x000fea0003800000 */
[----:B------:R-:W-:Y:S01]  /*3d70*/  BPT.TRAP 0x1 ;  /* 0x000000040000795c */ /* 0x000fe20000300000 */
.L_x_4900:
[----:B------:R0:W1:Y:S01]  /*3d80*/  SYNCS.PHASECHK.TRANS64.TRYWAIT P0, [UR40+0x28c30], R13 ;  /* 0x028c300dff0075a7 */ /* 0x0000620008000168 */
[----:B------:R-:W-:Y:S05]  /*3d90*/  @!P4 BRA `(.L_x_4901) ;  /* 0x000000000004c947 */ /* 0x000fea0003800000 */
[----:B------:R-:W-:Y:S01]  /*3da0*/  BPT.TRAP 0x1 ;  /* 0x000000040000795c */ /* 0x000fe20000300000 */
.L_x_4901:
[----:B-1----:R-:W-:Y:S05]  /*3db0*/  @P0 BRA `(.L_x_4902) ;  /* 0x0000000000080947 */ /* 0x002fea0003800000 */
[----:B------:R-:W1:Y:S02]  /*3dc0*/  SYNCS.PHASECHK.TRANS64.TRYWAIT P0, [UR40+0x28c30], R13 ;  /* 0x028c300dff0075a7 */ /* 0x000e640008000168 */
[----:B-1----:R-:W-:Y:S05]  /*3dd0*/  @!P0 BRA `(.L_x_4903) ;  /* 0x00000104005c8947 */ /* 0x002fea0003800000 */
.L_x_4902:
        /* <DEDUP_REMOVED lines=12> */
[----:B------:R-:W-:Y:S02]  /*3ea0*/  UIADD3 UR12, UR4, 0x2, URZ ;  /* 0x00000002040c7890 */ /* 0x000fe4000fffe03f */
[----:B------:R-:W-:-:S02]  /*3eb0*/  UMOV UR8, UR4 ;  /* 0x0000000400087c82 */ /* 0x000fc40008000000 */
[----:B------:R-:W-:Y:S01]  /*3ec0*/  UMOV UR10, UR24 ;  /* 0x00000018000a7c82 */ /* 0x000fe20008000000 */
[----:B------:R-:W-:Y:S01]  /*3ed0*/  UIADD3 UR14, UR24, 0x2, URZ ;  /* 0x00000002180e7890 */ /* 0x000fe2000fffe03f */
        /* <DEDUP_REMOVED lines=23> */
.L_x_4904:
[----:B------:R-:W-:Y:S01]  /*4050*/  ISETP.NE.AND P0, PT, R19, 0x1, PT ;  /* 0x000000011300780c */ /* 0x000fe20003f05270 */
[----:B------:R-:W-:Y:S01]  /*4060*/  UMOV UR6, 0xffffffc0 ;  /* 0xffffffc000067882 */ /* 0x000fe20000000000 */
[----:B-1----:R-:W-:Y:S01]  /*4070*/  LEA.HI R2, R23, R22, RZ, 0x2 ;  /* 0x0000001617027211 */ /* 0x002fe200078f10ff */
[----:B------:R-:W-:Y:S01]  /*4080*/  UIMAD UR5, UR43, UR6, 0x41 ;  /* 0x000000412b0574a4 */ /* 0x000fe2000f8e0206 */
[----:B------:R-:W-:Y:S01]  /*4090*/  LOP3.LUT P1, RZ, R16, 0x1, RZ, 0xc0, !PT ;  /* 0x0000000110ff7812 */ /* 0x000fe2000782c0ff */
[----:B------:R-:W-:Y:S01]  /*40a0*/  UIADD3 UR4, UR40, 0x28c40, URZ ;  /* 0x00028c4028047890 */ /* 0x000fe2000fffe03f */
[----:B------:R-:W-:Y:S01]  /*40b0*/  LOP3.LUT R3, R2, 0xfffffffc, RZ, 0xc0, !PT ;  /* 0xfffffffc02037812 */ /* 0x000fe200078ec0ff */
[----:B------:R-:W-:Y:S01]  /*40c0*/  ULDC UR11, c[0x0][0x2f0] ;  /* 0x0000bc00000b7ab9 */ /* 0x000fe20000000800 */
[----:B------:R-:W-:Y:S01]  /*40d0*/  ULDC UR10, c[0x0][0x9d8] ;  /* 0x00027600000a7ab9 */ /* 0x000fe20000000800 */
[----:B------:R-:W-:Y:S01]  /*40e0*/  UIMAD UR5, UR41, UR11, UR5 ;  /* 0x0000000b290572a4 */ /* 0x000fe2000f8e0205 */
[----:B------:R-:W-:Y:S01]  /*40f0*/  FMUL.FTZ R24, R24, UR10 ;  /* 0x0000000a18187c20 */ /* 0x000fe20008410000 */
[----:B------:R-:W-:Y:S01]  /*4100*/  IMAD.IADD R3, R22, 0x1, -R3 ;  /* 0x0000000116037824 */ /* 0x000fe200078e0a03 */
[----:B------:R-:W-:Y:S01]  /*4110*/  UPRMT UR4, UR42, 0x654, UR4 ;  /* 0x000006542a047896 */ /* 0x000fe20008000004 */
[----:B------:R-:W1:Y:S01]  /*4120*/  @P0 LDC R5, c[0x0][0x44c] ;  /* 0x00011300ff050b82 */ /* 0x000e620000000800 */
[----:B------:R-:W-:Y:S01]  /*4130*/  FMUL.FTZ R25, R25, UR10 ;  /* 0x0000000a19197c20 */ /* 0x000fe20008410000 */
[----:B------:R-:W-:Y:S01]  /*4140*/  FMUL.FTZ R26, R26, UR10 ;  /* 0x0000000a1a1a7c20 */ /* 0x000fe20008410000 */
[----:B------:R-:W-:Y:S01]  /*4150*/  LEA.HI R2, R3, R3, RZ, 0x1 ;  /* 0x0000000303027211 */ /* 0x000fe200078f08ff */
[----:B------:R-:W-:Y:S01]  /*4160*/  FMUL.FTZ R27, R27, UR10 ;  /* 0x0000000a1b1b7c20 */ /* 0x000fe20008410000 */
[----:B------:R-:W-:Y:S01]  /*4170*/  FMUL.FTZ R28, R28, UR10 ;  /* 0x0000000a1c1c7c20 */ /* 0x000fe20008410000 */
[----:B------:R-:W-:Y:S01]  /*4180*/  FMUL.FTZ R29, R29, UR10 ;  /* 0x0000000a1d1d7c20 */ /* 0x000fe20008410000 */
[----:B------:R-:W-:Y:S01]  /*4190*/  LOP3.LUT R2, R2, 0x1ffffffe, RZ, 0xc0, !PT ;  /* 0x1ffffffe02027812 */ /* 0x000fe200078ec0ff */
[----:B------:R-:W2:Y:S01]  /*41a0*/  @P0 LDC R7, c[0x0][0x450] ;  /* 0x00011400ff070b82 */ /* 0x000ea20000000800 */
[----:B------:R-:W-:Y:S01]  /*41b0*/  FMUL.FTZ R30, R30, UR10 ;  /* 0x0000000a1e1e7c20 */ /* 0x000fe20008410000 */
[----:B------:R-:W-:Y:S01]  /*41c0*/  FMUL.FTZ R31, R31, UR10 ;  /* 0x0000000a1f1f7c20 */ /* 0x000fe20008410000 */
[----:B------:R-:W-:Y:S01]  /*41d0*/  IADD3 R2, R3, -R2, RZ ;  /* 0x8000000203027210 */ /* 0x000fe20007ffe0ff */
[----:B------:R-:W-:-:S02]  /*41e0*/  IMAD.IADD R3, R152, 0x1, R9 ;  /* 0x0000000198037824 */ /* 0x000fc400078e0209 */
[----:B------:R-:W-:Y:S01]  /*41f0*/  FMUL.FTZ R37, R37, UR10 ;  /* 0x0000000a25257c20 */ /* 0x000fe20008410000 */
[----:B------:R-:W-:Y:S01]  /*4200*/  FMUL.FTZ R40, R40, UR10 ;  /* 0x0000000a28287c20 */ /* 0x000fe20008410000 */
[----:B------:R-:W-:Y:S01]  /*4210*/  FMUL.FTZ R41, R41, UR10 ;  /* 0x0000000a29297c20 */ /* 0x000fe20008410000 */
[----:B------:R-:W-:Y:S02]  /*4220*/  IMAD R2, R2, 0x8, R3 ;  /* 0x0000000802027824 */ /* 0x000fe400078e0203 */
[----:B------:R-:W-:Y:S01]  /*4230*/  FMUL.FTZ R42, R42, UR10 ;  /* 0x0000000a2a2a7c20 */ /* 0x000fe20008410000 */
[----:B------:R-:W-:Y:S01]  /*4240*/  FMUL.FTZ R43, R43, UR10 ;  /* 0x0000000a2b2b7c20 */ /* 0x000fe20008410000 */
[----:B------:R-:W-:Y:S01]  /*4250*/  FMUL.FTZ R44, R44, UR10 ;  /* 0x0000000a2c2c7c20 */ /* 0x000fe20008410000 */
[----:B------:R-:W-:Y:S01]  /*4260*/  FMUL.FTZ R46, R46, UR10 ;  /* 0x0000000a2e2e7c20 */ /* 0x000fe20008410000 */
[----:B------:R-:W-:Y:S01]  /*4270*/  MOV R3, R2 ;  /* 0x0000000200037202 */ /* 0x000fe20000000f00 */
[----:B------:R-:W-:Y:S01]  /*4280*/  FMUL.FTZ R47, R47, UR10 ;  /* 0x0000000a2f2f7c20 */ /* 0x000fe20008410000 */
[----:B------:R-:W-:Y:S01]  /*4290*/  FMUL.FTZ R49, R49, UR10 ;  /* 0x0000000a31317c20 */ /* 0x000fe20008410000 */
[----:B-1----:R-:W-:-:S04]  /*42a0*/  @P0 IMAD.HI.U32 R4, R2, R5, RZ ;  /* 0x0000000502040227 */ /* 0x002fc800078e00ff */
[----:B------:R-:W-:Y:S01]  /*42b0*/  FMUL.FTZ R50, R50, UR10 ;  /* 0x0000000a32327c20 */ /* 0x000fe20008410000 */
[----:B------:R-:W-:Y:S01]  /*42c0*/  FMUL.FTZ R51, R51, UR10 ;  /* 0x0000000a33337c20 */ /* 0x000fe20008410000 */
[----:B------:R-:W-:Y:S01]  /*42d0*/  FMUL.FTZ R52, R52, UR10 ;  /* 0x0000000a34347c20 */ /* 0x000fe20008410000 */
[----:B------:R-:W-:Y:S01]  /*42e0*/  FMUL.FTZ R53, R53, UR10 ;  /* 0x0000000a35357c20 */ /* 0x000fe20008410000 */
[----:B------:R-:W-:Y:S01]  /*42f0*/  FMUL.FTZ R54, R54, UR10 ;  /* 0x0000000a36367c20 */ /* 0x000fe20008410000 */
[----:B------:R-:W-:Y:S01]  /*4300*/  FMUL.FTZ R55, R55, UR10 ;  /* 0x0000000a37377c20 */ /* 0x000fe20008410000 */
[----:B------:R-:W-:Y:S01]  /*4310*/  FMUL.FTZ R34, R34, UR10 ;  /* 0x0000000a22227c20 */ /* 0x000fe20008410000 */
[----:B--2---:R-:W-:Y:S01]  /*4320*/  @P0 SHF.R.U32.HI R3, RZ, R7, R4 ;  /* 0x00000007ff030219 */ /* 0x004fe20000011604 */
[----:B------:R-:W-:Y:S01]  /*4330*/  FMUL.FTZ R35, R35, UR10 ;  /* 0x0000000a23237c20 */ /* 0x000fe20008410000 */
[----:B------:R-:W-:Y:S01]  /*4340*/  FMUL.FTZ R36, R36, UR10 ;  /* 0x0000000a24247c20 */ /* 0x000fe20008410000 */
[----:B------:R-:W-:Y:S01]  /*4350*/  FMUL.FTZ R38, R38, UR10 ;  /* 0x0000000a26267c20 */ /* 0x000fe20008410000 */
[----:B------:R-:W-:Y:S01]  /*4360*/  FMUL.FTZ R39, R39, UR10 ;  /* 0x0000000a27277c20 */ /* 0x000fe20008410000 */
[----:B------:R-:W1:Y:S01]  /*4370*/  SHFL.IDX PT, R7, R3, RZ, 0x1c1f ;  /* 0x001c1fff03077589 */ /* 0x000e6200000e0000 */
[----:B------:R-:W-:Y:S01]  /*4380*/  FMUL.FTZ R45, R45, UR10 ;  /* 0x0000000a2d2d7c20 */ /* 0x000fe20008410000 */
[----:B------:R-:W-:Y:S01]  /*4390*/  FMUL.FTZ R48, R48, UR10 ;  /* 0x0000000a30307c20 */ /* 0x000fe20008410000 */
[----:B------:R-:W-:Y:S01]  /*43a0*/  IMAD.U32 R5, RZ, RZ, UR5 ;  /* 0x00000005ff057e24 */ /* 0x000fe2000f8e00ff */
[----:B------:R-:W-:Y:S01]  /*43b0*/  ULEA UR15, UR43, 0xffffffc0, 0x6 ;  /* 0xffffffc02b0f7891 */ /* 0x000fe2000f8e303f */
[----:B------:R-:W2:Y:S01]  /*43c0*/  MUFU.TANH R11, R28 ;  /* 0x0000001c000b7308 */ /* 0x000ea20000002400 */
[----:B------:R-:W-:Y:S01]  /*43d0*/  ULDC UR7, c[0x0][0x9dc] ;  /* 0x0002770000077ab9 */ /* 0x000fe20000000800 */
[----:B------:R-:W-:Y:S01]  /*43e0*/  ULDC UR14, c[0x0][0x288] ;  /* 0x0000a200000e7ab9 */ /* 0x000fe20000000800 */
[----:B------:R-:W-:Y:S01]  /*43f0*/  SYNCS.ARRIVE.TRANS64.RED.A1T0 RZ, [UR4], RZ ;  /* 0x000000ffffff79a7 */ /* 0x000fe20008100404 */
[----:B------:R-:W-:Y:S01]  /*4400*/  ULOP3.LUT UR7, URZ, UR7, URZ, 0x33, !UPT ;  /* 0x000000073f077292 */ /* 0x000fe2000f8e333f */
[----:B------:R-:W-:Y:S01]  /*4410*/  FMUL.FTZ R32, R32, UR10 ;  /* 0x0000000a20207c20 */ /* 0x000fe20008410000 */
[----:B------:R-:W-:Y:S01]  /*4420*/  FMUL.FTZ R33, R33, UR10 ;  /* 0x0000000a21217c20 */ /* 0x000fe20008410000 */
[----:B------:R-:W-:Y:S01]  /*4430*/  UIMAD UR4, UR41, UR11, -UR15 ;  /* 0x0000000b290472a4 */ /* 0x000fe2000f8e0a0f */
[----:B------:R-:W3:Y:S01]  /*4440*/  MUFU.TANH R14, R29 ;  /* 0x0000001d000e7308 */ /* 0x000ee20000002400 */
[----:B------:R-:W-:Y:S01]  /*4450*/  IADD3 R4, R5, -UR14, -R0 ;  /* 0x8000000e05047c10 */ /* 0x000fe2000fffe800 */
[----:B------:R-:W-:-:S03]  /*4460*/  ULDC UR18, c[0x0][0x9e0] ;  /* 0x0002780000127ab9 */ /* 0x000fc60000000800 */
[----:B------:R-:W-:-:S03]  /*4470*/  IADD3 R8, -R0, UR4, RZ ;  /* 0x0000000400087c10 */ /* 0x000fc6000fffe1ff */
        /* <DEDUP_REMOVED lines=29> */
[----:B------:R2:W0:Y:S01]  /*4650*/  MUFU.TANH R20, R33 ;  /* 0x0000002100147308 */ /* 0x0004220000002400 */
[----:B-----5:R-:W-:-:S05]  /*4660*/  IADD3 R32, R4, UR7, RZ ;  /* 0x0000000704207c10 */ /* 0x020fca000fffe0ff */
[----:B-1----:R-:W-:Y:S02]  /*4670*/  IMAD.IADD R5, R32, 0x1, R7 ;  /* 0x0000000120057824 */ /* 0x002fe400078e0207 */
[----:B--2---:R-:W-:-:S05]  /*4680*/  VIADD R33, R4, UR18 ;  /* 0x0000001204217c36 */ /* 0x004fca0008000000 */
[----:B------:R-:W-:Y:S01]  /*4690*/  VIADDMNMX R4, R7, R33, R8, PT ;  /* 0x0000002107047246 */ /* 0x000fe20003800108 */
[----:B---34-:R-:W-:Y:S06]  /*46a0*/  @!P1 BRA `(.L_x_4905) ;  /* 0x0000000000689947 */ /* 0x018fec0003800000 */
[----:B------:R-:W-:Y:S01]  /*46b0*/  IMAD.U32 R6, RZ, RZ, UR11 ;  /* 0x0000000bff067e24 */ /* 0x000fe2000f8e00ff */
[----:B------:R-:W-:Y:S03]  /*46c0*/  BSSY B0, `(.L_x_4906) ;  /* 0x0000014000007945 */ /* 0x000fe60003800000 */
[----:B------:R-:W-:-:S05]  /*46d0*/  IMAD R6, R6, UR41, R7 ;  /* 0x0000002906067c24 */ /* 0x000fca000f8e0207 */
[----:B------:R-:W-:-:S04]  /*46e0*/  IADD3 R7, R6, -UR14, RZ ;  /* 0x8000000e06077c10 */ /* 0x000fc8000fffe0ff */
        /* <DEDUP_REMOVED lines=11> */
.L_x_4907:
[----:B------:R-:W-:Y:S02]  /*47a0*/  ULDC UR4, c[0x0][0x9e4] ;  /* 0x0002790000047ab9 */ /* 0x000fe40000000800 */
[----:B------:R-:W-:-:S05]  /*47b0*/  IMAD.U32 R34, RZ, RZ, UR4 ;  /* 0x00000004ff227e24 */ /* 0x000fca000f8e00ff */
[----:B------:R-:W-:-:S13]  /*47c0*/  ISETP.NE.AND P0, PT, R34, 0x1, PT ;  /* 0x000000012200780c */ /* 0x000fda0003f05270 */
[----:B------:R-:W1:Y:S02]  /*47d0*/  @P0 LDC.64 R38, c[0x0][0x9e8] ;  /* 0x00027a00ff260b82 */ /* 0x000e640000000a00 */
[----:B-1----:R-:W-:-:S05]  /*47e0*/  @P0 IMAD.HI.U32 R6, R7, R38, RZ ;  /* 0x0000002607060227 */ /* 0x002fca00078e00ff */
[----:B------:R-:W-:-:S07]  /*47f0*/  @P0 SHF.R.U32.HI R7, RZ, R39, R6 ;  /* 0x00000027ff070219 */ /* 0x000fce0000011606 */
.L_x_4908:
[----:B------:R-:W-:Y:S05]  /*4800*/  BSYNC B0 ;  /* 0x0000000000007941 */ /* 0x000fea0003800000 */
.L_x_4906:
[----:B------:R-:W-:-:S05]  /*4810*/  IMAD R7, R7, R34, -UR15 ;  /* 0x8000000f07077e24 */ /* 0x000fca000f8e0222 */
[----:B------:R-:W-:-:S04]  /*4820*/  IADD3 R7, -R0, R7, RZ ;  /* 0x0000000700077210 */ /* 0x000fc80007ffe1ff */
[----:B------:R-:W-:Y:S02]  /*4830*/  VIADDMNMX R4, R7, R34, R4, PT ;  /* 0x0000002207047246 */ /* 0x000fe40003800104 */
[----:B------:R-:W-:-:S07]  /*4840*/  VIMNMX R5, R5, R7, !PT ;  /* 0x0000000705057248 */ /* 0x000fce0007fe0100 */
.L_x_4905:
[----:B------:R-:W1:Y:S02]  /*4850*/  SHFL.IDX PT, R3, R3, 0x1, 0x1c1f ;  /* 0x003c1f0003037f89 */ /* 0x000e6400000e0000 */
[----:B-1----:R-:W-:Y:S01]  /*4860*/  VIADDMNMX R6, R3, R33, R8, PT ;  /* 0x0000002103067246 */ /* 0x002fe20003800108 */
[----:B------:R-:W-:Y:S01]  /*4870*/  IMAD.IADD R7, R32, 0x1, R3 ;  /* 0x0000000120077824 */ /* 0x000fe200078e0203 */
[----:B------:R-:W-:Y:S06]  /*4880*/  @!P1 BRA `(.L_x_4909) ;  /* 0x0000000000689947 */ /* 0x000fec0003800000 */
        /* <DEDUP_REMOVED lines=15> */
.L_x_4911:
[----:B------:R-:W-:Y:S02]  /*4980*/  ULDC UR4, c[0x0][0x9e4] ;  /* 0x0002790000047ab9 */ /* 0x000fe40000000800 */
[----:B------:R-:W-:-:S05]  /*4990*/  IMAD.U32 R32, RZ, RZ, UR4 ;  /* 0x00000004ff207e24 */ /* 0x000fca000f8e00ff */
[----:B------:R-:W-:-:S13]  /*49a0*/  ISETP.NE.AND P0, PT, R32, 0x1, PT ;  /* 0x000000012000780c */ /* 0x000fda0003f05270 */
[----:B------:R-:W1:Y:S02]  /*49b0*/  @P0 LDC.64 R34, c[0x0][0x9e8] ;  /* 0x00027a00ff220b82 */ /* 0x000e640000000a00 */
[----:B-1----:R-:W-:-:S05]  /*49c0*/  @P0 IMAD.HI.U32 R8, R3, R34, RZ ;  /* 0x0000002203080227 */ /* 0x002fca00078e00ff */
[----:B------:R-:W-:-:S07]  /*49d0*/  @P0 SHF.R.U32.HI R3, RZ, R35, R8 ;  /* 0x00000023ff030219 */ /* 0x000fce0000011608 */
.L_x_4912:
[----:B------:R-:W-:Y:S05]  /*49e0*/  BSYNC B0 ;  /* 0x0000000000007941 */ /* 0x000fea0003800000 */
.L_x_4910:
[----:B------:R-:W-:-:S05]  /*49f0*/  IMAD R3, R3, R32, -UR15 ;  /* 0x8000000f03037e24 */ /* 0x000fca000f8e0220 */
[----:B------:R-:W-:-:S04]  /*4a00*/  IADD3 R3, -R0, R3, RZ ;  /* 0x0000000300037210 */ /* 0x000fc80007ffe1ff */
[----:B------:R-:W-:Y:S02]  /*4a10*/  VIADDMNMX R6, R3, R32, R6, PT ;  /* 0x0000002003067246 */ /* 0x000fe40003800106 */
[----:B------:R-:W-:-:S07]  /*4a20*/  VIMNMX R7, R7, R3, !PT ;  /* 0x0000000307077248 */ /* 0x000fce0007fe0100 */
.L_x_4909:
[----:B------:R-:W-:Y:S01]  /*4a30*/  UIMAD UR4, UR43, UR6, 0x40 ;  /* 0x000000402b0474a4 */ /* 0x000fe2000f8e0206 */
[----:B------:R-:W-:Y:S03]  /*4a40*/  BAR.SYNC.DEFER_BLOCKING 0xf, 0x100 ;  /* 0x03c4000000007b1d */ /* 0x000fe60000010000 */
[----:B------:R-:W-:Y:S02]  /*4a50*/  UISETP.GE.AND UP5, UPT, UR4, 0x1, UPT ;  /* 0x000000010400788c */ /* 0x000fe4000bfa6270 */
[----:B------:R-:W-:Y:S02]  /*4a60*/  UISETP.GE.AND UP6, UPT, UR4, 0x2, UPT ;  /* 0x000000020400788c */ /* 0x000fe4000bfc6270 */
[----:B------:R-:W-:Y:S02]  /*4a70*/  UISETP.GE.AND UP0, UPT, UR4, 0x9, UPT ;  /* 0x000000090400788c */ /* 0x000fe4000bf06270 */
[----:B------:R-:W-:Y:S01]  /*4a80*/  PLOP3.LUT P1, PT, PT, PT, UP5, 0x40, 0x0 ;  /* 0x000000000000781c */ /* 0x000fe20003f2e858 */
[----:B------:R-:W-:Y:S01]  /*4a90*/  UISETP.GE.AND UP1, UPT, UR4, 0xa, UPT ;  /* 0x0000000a0400788c */ /* 0x000fe2000bf26270 */
[----:B------:R-:W-:Y:S01]  /*4aa0*/  PLOP3.LUT P3, PT, PT, PT, UP6, 0x40, 0x0 ;  /* 0x000000000000781c */ /* 0x000fe20003f6e868 */
[----:B------:R-:W-:Y:S01]  /*4ab0*/  UISETP.GE.AND UP2, UPT, UR4, 0x11, UPT ;  /* 0x000000110400788c */ /* 0x000fe2000bf46270 */
[C---:B------:R-:W-:Y:S01]  /*4ac0*/  ISETP.GT.AND P1, PT, R5.reuse, RZ, P1 ;  /* 0x000000ff0500720c */ /* 0x040fe20000f24270 */
[----:B------:R-:W-:Y:S01]  /*4ad0*/  UISETP.GE.AND UP3, UPT, UR4, 0x12, UPT ;  /* 0x000000120400788c */ /* 0x000fe2000bf66270 */
[----:B------:R-:W-:Y:S01]  /*4ae0*/  ISETP.GT.AND P3, PT, R5, 0x1, P3 ;  /* 0x000000010500780c */ /* 0x000fe20001f64270 */
[----:B------:R-:W-:Y:S01]  /*4af0*/  UISETP.GE.AND UP4, UPT, UR4, 0x19, UPT ;  /* 0x000000190400788c */ /* 0x000fe2000bf86270 */
[----:B------:R-:W-:Y:S01]  /*4b00*/  ISETP.LT.OR P1, PT, R4, 0x1, P1 ;  /* 0x000000010400780c */ /* 0x000fe20000f21670 */
[----:B------:R-:W-:Y:S01]  /*4b10*/  ULDC UR10, c[0x0][0x988] ;  /* 0x00026200000a7ab9 */ /* 0x000fe20000000800 */
[----:B------:R-:W-:Y:S01]  /*4b20*/  PLOP3.LUT P2, PT, PT, PT, UP6, 0x40, 0x0 ;  /* 0x000000000000781c */ /* 0x000fe20003f4e868 */
[----:B------:R-:W-:Y:S01]  /*4b30*/  UISETP.GE.AND UP6, UPT, UR4, 0x21, UPT ;  /* 0x000000210400788c */ /* 0x000fe2000bfc6270 */
[----:B------:R-:W-:-:S02]  /*4b40*/  FSEL R3, R24, -INF , !P1 ;  /* 0xff80000018037808 */ /* 0x000fc40004800000 */
[----:B------:R-:W-:Y:S02]  /*4b50*/  PLOP3.LUT P1, PT, PT, PT, UP0, 0x40, 0x0 ;  /* 0x000000000000781c */ /* 0x000fe40003f2e808 */
[----:B------:R-:W-:Y:S02]  /*4b60*/  ISETP.LT.OR P3, PT, R4, 0x2, P3 ;  /* 0x000000020400780c */ /* 0x000fe40001f61670 */
[----:B------:R-:W-:Y:S02]  /*4b70*/  ISETP.GT.AND P2, PT, R7, 0x1, P2 ;  /* 0x000000010700780c */ /* 0x000fe40001744270 */
[----:B------:R-:W-:Y:S02]  /*4b80*/  ISETP.GT.AND P1, PT, R5, 0x8, P1 ;  /* 0x000000080500780c */ /* 0x000fe40000f24270 */
[----:B------:R-:W-:Y:S01]  /*4b90*/  PLOP3.LUT P0, PT, PT, PT, UP5, 0x40, 0x0 ;  /* 0x000000000000781c */ /* 0x000fe20003f0e858 */
[----:B------:R-:W-:Y:S01]  /*4ba0*/  UISETP.GE.AND UP5, UPT, UR4, 0x1a, UPT ;  /* 0x0000001a0400788c */ /* 0x000fe2000bfa6270 */
[----:B0-----:R-:W-:-:S02]  /*4bb0*/  FSEL R8, R25, -INF , !P3 ;  /* 0xff80000019087808 */ /* 0x001fc40005800000 */
[----:B------:R-:W-:Y:S02]  /*4bc0*/  PLOP3.LUT P3, PT, PT, PT, UP1, 0x40, 0x0 ;  /* 0x000000000000781c */ /* 0x000fe40003f6e818 */
[----:B------:R-:W-:Y:S02]  /*4bd0*/  ISETP.LT.OR P2, PT, R6, 0x2, P2 ;  /* 0x000000020600780c */ /* 0x000fe40001741670 */
[----:B------:R-:W-:Y:S02]  /*4be0*/  ISETP.LT.OR P1, PT, R4, 0x9, P1 ;  /* 0x000000090400780c */ /* 0x000fe40000f21670 */
[----:B------:R-:W-:Y:S02]  /*4bf0*/  ISETP.GT.AND P0, PT, R7, RZ, P0 ;  /* 0x000000ff0700720c */ /* 0x000fe40000704270 */
[----:B------:R-:W-:Y:S02]  /*4c00*/  ISETP.GT.AND P3, PT, R5, 0x9, P3 ;  /* 0x000000090500780c */ /* 0x000fe40001f64270 */
[----:B------:R-:W-:-:S02]  /*4c10*/  FSEL R33, R27, -INF , !P2 ;  /* 0xff8000001b217808 */ /* 0x000fc40005000000 */
[----:B------:R-:W-:Y:S02]  /*4c20*/  FSEL R11, R11, -INF , !P1 ;  /* 0xff8000000b0b7808 */ /* 0x000fe40004800000 */
[----:B------:R-:W-:Y:S01]  /*4c30*/  PLOP3.LUT P2, PT, PT, PT, UP1, 0x40, 0x0 ;  /* 0x000000000000781c */ /* 0x000fe20003f4e818 */
[----:B------:R-:W-:Y:S01]  /*4c40*/  UISETP.GE.AND UP1, UPT, UR4, 0x29, UPT ;  /* 0x000000290400788c */ /* 0x000fe2000bf26270 */
[----:B------:R-:W-:Y:S02]  /*4c50*/  PLOP3.LUT P1, PT, PT, PT, UP2, 0x40, 0x0 ;  /* 0x000000000000781c */ /* 0x000fe40003f2e828 */
[----:B------:R-:W-:Y:S02]  /*4c60*/  ISETP.LT.OR P0, PT, R6, 0x1, P0 ;  /* 0x000000010600780c */ /* 0x000fe40000701670 */
[----:B------:R-:W-:Y:S02]  /*4c70*/  ISETP.LT.OR P3, PT, R4, 0xa, P3 ;  /* 0x0000000a0400780c */ /* 0x000fe40001f61670 */
[----:B------:R-:W-:-:S02]  /*4c80*/  ISETP.GT.AND P2, PT, R7, 0x9, P2 ;  /* 0x000000090700780c */ /* 0x000fc40001744270 */
[----:B------:R-:W-:Y:S02]  /*4c90*/  ISETP.GT.AND P1, PT, R5, 0x10, P1 ;  /* 0x000000100500780c */ /* 0x000fe40000f24270 */
[----:B------:R-:W-:Y:S02]  /*4ca0*/  FSEL R32, R26, -INF , !P0 ;  /* 0xff8000001a207808 */ /* 0x000fe40004000000 */
[----:B------:R-:W-:Y:S01]  /*4cb0*/  PLOP3.LUT P0, PT, PT, PT, UP0, 0x40, 0x0 ;  /* 0x000000000000781c */ /* 0x000fe20003f0e808 */
[----:B------:R-:W-:Y:S01]  /*4cc0*/  UISETP.GE.AND UP0, UPT, UR4, 0x22, UPT ;  /* 0x000000220400788c */ /* 0x000fe2000bf06270 */
[----:B------:R-:W-:Y:S02]  /*4cd0*/  FSEL R14, R14, -INF , !P3 ;  /* 0xff8000000e0e7808 */ /* 0x000fe40005800000 */
[----:B------:R-:W-:Y:S01]  /*4ce0*/  PLOP3.LUT P3, PT, PT, PT, UP3, 0x40, 0x0 ;  /* 0x000000000000781c */ /* 0x000fe20003f6e838 */
[----:B------:R-:W-:Y:S01]  /*4cf0*/  UP2UR UR5, UPR, URZ, 0x1 ;  /* 0x000000013f057883 */ /* 0x000fe20008000000 */
[----:B------:R-:W-:-:S02]  /*4d00*/  ISETP.LT.OR P2, PT, R6, 0xa, P2 ;  /* 0x0000000a0600780c */ /* 0x000fc40001741670 */
[----:B------:R-:W-:Y:S02]  /*4d10*/  ISETP.LT.OR P1, PT, R4, 0x11, P1 ;  /* 0x000000110400780c */ /* 0x000fe40000f21670 */
[----:B------:R-:W-:Y:S02]  /*4d20*/  ISETP.GT.AND P0, PT, R7, 0x8, P0 ;  /* 0x000000080700780c */ /* 0x000fe40000704270 */
[----:B------:R-:W-:Y:S02]  /*4d30*/  ISETP.GT.AND P3, PT, R5, 0x11, P3 ;  /* 0x000000110500780c */ /* 0x000fe40001f64270 */
[----:B------:R-:W-:Y:S02]  /*4d40*/  FSEL R35, R31, -INF , !P2 ;  /* 0xff8000001f237808 */ /* 0x000fe40005000000 */
[----:B------:R-:W-:Y:S02]  /*4d50*/  FSEL R15, R15, -INF , !P1 ;  /* 0xff8000000f0f7808 */ /* 0x000fe40004800000 */
[----:B------:R-:W-:-:S02]  /*4d60*/  PLOP3.LUT P2, PT, PT, PT, UP4, 0x40, 0x0 ;  /* 0x000000000000781c */ /* 0x000fc40003f4e848 */
[----:B------:R-:W-:Y:S02]  /*4d70*/  PLOP3.LUT P1, PT, PT, PT, UP5, 0x40, 0x0 ;  /* 0x000000000000781c */ /* 0x000fe40003f2e858 */
[----:B------:R-:W-:Y:S02]  /*4d80*/  ISETP.LT.OR P0, PT, R6, 0x9, P0 ;  /* 0x000000090600780c */ /* 0x000fe40000701670 */
[----:B------:R-:W-:Y:S02]  /*4d90*/  ISETP.LT.OR P3, PT, R4, 0x12, P3 ;  /* 0x000000120400780c */ /* 0x000fe40001f61670 */
[C---:B------:R-:W-:Y:S02]  /*4da0*/  ISETP.GT.AND P2, PT, R5.reuse, 0x18, P2 ;  /* 0x000000180500780c */ /* 0x040fe40001744270 */
[----:B------:R-:W-:Y:S02]  /*4db0*/  ISETP.GT.AND P1, PT, R5, 0x19, P1 ;  /* 0x000000190500780c */ /* 0x000fe40000f24270 */
[----:B------:R-:W-:-:S02]  /*4dc0*/  FSEL R34, R30, -INF , !P0 ;  /* 0xff8000001e227808 */ /* 0x000fc40004000000 */
[----:B------:R-:W-:Y:S01]  /*4dd0*/  PLOP3.LUT P0, PT, PT, PT, UP2, 0x40, 0x0 ;  /* 0x000000000000781c */ /* 0x000fe20003f0e828 */
[----:B------:R-:W-:Y:S01]  /*4de0*/  UISETP.GE.AND UP2, UPT, UR4, 0x2a, UPT ;  /* 0x0000002a0400788c */ /* 0x000fe2000bf46270 */
[----:B------:R-:W-:Y:S02]  /*4df0*/  FSEL R20, R20, -INF , !P3 ;  /* 0xff80000014147808 */ /* 0x000fe40005800000 */
[----:B------:R-:W-:Y:S01]  /*4e00*/  PLOP3.LUT P3, PT, PT, PT, UP6, 0x40, 0x0 ;  /* 0x000000000000781c */ /* 0x000fe20003f6e868 */
[----:B------:R-:W-:Y:S01]  /*4e10*/  UISETP.GE.AND UP6, UPT, UR4, 0x3a, UPT ;  /* 0x0000003a0400788c */ /* 0x000fe2000bfc6270 */
[C---:B------:R-:W-:Y:S02]  /*4e20*/  ISETP.LT.OR P2, PT, R4.reuse, 0x19, P2 ;  /* 0x000000190400780c */ /* 0x040fe40001741670 */
[----:B------:R-:W-:Y:S02]  /*4e30*/  ISETP.LT.OR P1, PT, R4, 0x1a, P1 ;  /* 0x0000001a0400780c */ /* 0x000fe40000f21670 */
[----:B------:R-:W-:-:S02]  /*4e40*/  ISETP.GT.AND P0, PT, R7, 0x10, P0 ;  /* 0x000000100700780c */ /* 0x000fc40000704270 */
[----:B------:R-:W-:Y:S02]  /*4e50*/  ISETP.GT.AND P3, PT, R5, 0x20, P3 ;  /* 0x000000200500780c */ /* 0x000fe40001f64270 */
[----:B------:R-:W-:Y:S02]  /*4e60*/  FSEL R21, R21, -INF , !P2 ;  /* 0xff80000015157808 */ /* 0x000fe40005000000 */
[----:B------:R-:W-:Y:S02]  /*4e70*/  FSEL R24, R37, -INF , !P1 ;  /* 0xff80000025187808 */ /* 0x000fe40004800000 */
[----:B------:R-:W-:Y:S01]  /*4e80*/  PLOP3.LUT P2, PT, PT, PT, UP0, 0x40, 0x0 ;  /* 0x000000000000781c */ /* 0x000fe20003f4e808 */
[----:B------:R-:W-:Y:S01]  /*4e90*/  UISETP.GE.AND UP0, UPT, UR4, 0x21, UPT ;  /* 0x000000210400788c */ /* 0x000fe2000bf06270 */
[----:B------:R-:W-:Y:S02]  /*4ea0*/  PLOP3.LUT P1, PT, PT, PT, UP1, 0x40, 0x0 ;  /* 0x000000000000781c */ /* 0x000fe40003f2e818 */
[----:B------:R-:W-:-:S02]  /*4eb0*/  ISETP.LT.OR P0, PT, R6, 0x11, P0 ;  /* 0x000000110600780c */ /* 0x000fc40000701670 */
[----:B------:R-:W-:Y:S02]  /*4ec0*/  ISETP.LT.OR P3, PT, R4, 0x21, P3 ;  /* 0x000000210400780c */ /* 0x000fe40001f61670 */
[C---:B------:R-:W-:Y:S02]  /*4ed0*/  ISETP.GT.AND P2, PT, R5.reuse, 0x21, P2 ;  /* 0x000000210500780c */ /* 0x040fe40001744270 */
[----:B------:R-:W-:Y:S02]  /*4ee0*/  ISETP.GT.AND P1, PT, R5, 0x28, P1 ;  /* 0x000000280500780c */ /* 0x000fe40000f24270 */
[----:B------:R-:W-:Y:S02]  /*4ef0*/  FSEL R36, R12, -INF , !P0 ;  /* 0xff8000000c247808 */ /* 0x000fe40004000000 */
[----:B------:R-:W-:Y:S01]  /*4f00*/  PLOP3.LUT P0, PT, PT, PT, UP3, 0x40, 0x0 ;  /* 0x000000000000781c */ /* 0x000fe20003f0e838 */
[----:B------:R-:W-:Y:S01]  /*4f10*/  UISETP.GE.AND UP3, UPT, UR4, 0x31, UPT ;  /* 0x000000310400788c */ /* 0x000fe2000bf66270 */
[----:B------:R-:W-:-:S02]  /*4f20*/  FSEL R25, R40, -INF , !P3 ;  /* 0xff80000028197808 */ /* 0x000fc40005800000 */
[----:B------:R-:W-:Y:S02]  /*4f30*/  PLOP3.LUT P3, PT, PT, PT, UP2, 0x40, 0x0 ;  /* 0x000000000000781c */ /* 0x000fe40003f6e828 */
[C---:B------:R-:W-:Y:S02]  /*4f40*/  ISETP.LT.OR P2, PT, R4.reuse, 0x22, P2 ;  /* 0x000000220400780c */ /* 0x040fe40001741670 */
[----:B------:R-:W-:Y:S02]  /*4f50*/  ISETP.LT.OR P1, PT, R4, 0x29, P1 ;  /* 0x000000290400780c */ /* 0x000fe40000f21670 */
[----:B------:R-:W-:Y:S02]  /*4f60*/  ISETP.GT.AND P3, PT, R5, 0x29, P3 ;  /* 0x000000290500780c */ /* 0x000fe40001f64270 */
[----:B------:R-:W-:Y:S02]  /*4f70*/  FSEL R26, R41, -INF , !P2 ;  /* 0xff800000291a7808 */ /* 0x000fe40005000000 */
[----:B------:R-:W-:-:S02]  /*4f80*/  FSEL R27, R44, -INF , !P1 ;  /* 0xff8000002c1b7808 */ /* 0x000fc40004800000 */
[----:B------:R-:W-:Y:S01]  /*4f90*/  PLOP3.LUT P2, PT, PT, PT, UP4, 0x40, 0x0 ;  /* 0x000000000000781c */ /* 0x000fe20003f4e848 */
[----:B------:R-:W-:Y:S01]  /*4fa0*/  UISETP.GE.AND UP4, UPT, UR4, 0x32, UPT ;  /* 0x000000320400788c */ /* 0x000fe2000bf86270 */
[----:B------:R-:W-:Y:S02]  /*4fb0*/  PLOP3.LUT P1, PT, PT, PT, UP3, 0x40, 0x0 ;  /* 0x000000000000781c */ /* 0x000fe40003f2e838 */
[----:B------:R-:W-:Y:S02]  /*4fc0*/  ISETP.LT.OR P3, PT, R4, 0x2a, P3 ;  /* 0x0000002a0400780c */ /* 0x000fe40001f61670 */
[----:B------:R-:W-:Y:S02]  /*4fd0*/  ISETP.GT.AND P1, PT, R5, 0x30, P1 ;  /* 0x000000300500780c */ /* 0x000fe40000f24270 */
[----:B------:R-:W-:Y:S02]  /*4fe0*/  FSEL R28, R28, -INF , !P3 ;  /* 0xff8000001c1c7808 */ /* 0x000fe40005800000 */
[----:B------:R-:W-:-:S02]  /*4ff0*/  PLOP3.LUT P3, PT, PT, PT, UP4, 0x40, 0x0 ;  /* 0x000000000000781c */ /* 0x000fc40003f6e848 */
[C---:B------:R-:W-:Y:S02]  /*5000*/  ISETP.LT.OR P1, PT, R4.reuse, 0x31, P1 ;  /* 0x000000310400780c */ /* 0x040fe40000f21670 */
[----:B------:R-:W-:Y:S02]  /*5010*/  ISETP.GT.AND P3, PT, R5, 0x31, P3 ;  /* 0x000000310500780c */ /* 0x000fe40001f64270 */
[----:B------:R-:W-:Y:S02]  /*5020*/  FSEL R29, R29, -INF , !P1 ;  /* 0xff8000001d1d7808 */ /* 0x000fe40004800000 */
[----:B------:R-:W-:Y:S01]  /*5030*/  PLOP3.LUT P1, PT, PT, PT, UP5, 0x40, 0x0 ;  /* 0x000000000000781c */ /* 0x000fe20003f2e858 */
[----:B------:R-:W-:Y:S01]  /*5040*/  UISETP.GE.AND UP5, UPT, UR4, 0x39, UPT ;  /* 0x000000390400788c */ /* 0x000fe2000bfa6270 */
[----:B------:R-:W-:Y:S02]  /*5050*/  ISETP.LT.OR P3, PT, R4, 0x32, P3 ;  /* 0x000000320400780c */ /* 0x000fe40001f61670 */
[----:B------:R-:W-:-:S02]  /*5060*/  FMNMX.FTZ R12, R3, R8, !PT ;  /* 0x00000008030c7209 */ /* 0x000fc40007810000 */
[----:B------:R-:W-:Y:S02]  /*5070*/  FSEL R30, R49, -INF , !P3 ;  /* 0xff800000311e7808 */ /* 0x000fe40005800000 */
[----:B------:R-:W-:Y:S02]  /*5080*/  PLOP3.LUT P3, PT, PT, PT, UP5, 0x40, 0x0 ;  /* 0x000000000000781c */ /* 0x000fe40003f6e858 */
[----:B------:R-:W-:Y:S02]  /*5090*/  ISETP.GT.AND P0, PT, R7, 0x11, P0 ;  /* 0x000000110700780c */ /* 0x000fe40000704270 */
[----:B------:R-:W-:Y:S02]  /*50a0*/  ISETP.GT.AND P3, PT, R5, 0x38, P3 ;  /* 0x000000380500780c */ /* 0x000fe40001f64270 */
[----:B------:R-:W-:Y:S02]  /*50b0*/  FMNMX.FTZ R39, R32, R33, !PT ;  /* 0x0000002120277209 */ /* 0x000fe40007810000 */
[----:B------:R-:W-:-:S02]  /*50c0*/  ISETP.LT.OR P3, PT, R4, 0x39, P3 ;  /* 0x000000390400780c */ /* 0x000fc40001f61670 */
[----:B------:R-:W-:Y:S02]  /*50d0*/  ISETP.LT.OR P0, PT, R6, 0x12, P0 ;  /* 0x000000120600780c */ /* 0x000fe40000701670 */
[----:B------:R-:W-:Y:S02]  /*50e0*/  FSEL R31, R52, -INF , !P3 ;  /* 0xff800000341f7808 */ /* 0x000fe40005800000 */
[----:B------:R-:W-:Y:S02]  /*50f0*/  PLOP3.LUT P3, PT, PT, PT, UP6, 0x40, 0x0 ;  /* 0x000000000000781c */ /* 0x000fe40003f6e868 */
[----:B------:R-:W-:Y:S02]  /*5100*/  FMNMX.FTZ R40, R34, R39, !PT ;  /* 0x0000002722287209 */ /* 0x000fe40007810000 */
[----:B------:R-:W-:Y:S02]  /*5110*/  ISETP.GT.AND P3, PT, R5, 0x39, P3 ;  /* 0x000000390500780c */ /* 0x000fe40001f64270 */
[----:B------:R-:W-:-:S02]  /*5120*/  FMNMX.FTZ R5, R11, R12, !PT ;  /* 0x0000000c0b057209 */ /* 0x000fc40007810000 */
[----:B------:R-:W-:Y:S02]  /*5130*/  ISETP.LT.OR P3, PT, R4, 0x3a, P3 ;  /* 0x0000003a0400780c */ /* 0x000fe40001f61670 */
[----:B------:R-:W-:Y:S02]  /*5140*/  FMNMX.FTZ R12, R14, R5, !PT ;  /* 0x000000050e0c7209 */ /* 0x000fe40007810000 */
[----:B------:R-:W-:Y:S02]  /*5150*/  FSEL R4, R53, -INF , !P3 ;  /* 0xff80000035047808 */ /* 0x000fe40005800000 */
[----:B------:R-:W-:Y:S02]  /*5160*/  FMNMX.FTZ R5, R15, R12, !PT ;  /* 0x0000000c0f057209 */ /* 0x000fe40007810000 */
[----:B------:R-:W-:Y:S01]  /*5170*/  PLOP3.LUT P3, PT, PT, PT, UP0, 0x40, 0x0 ;  /* 0x000000000000781c */ /* 0x000fe20003f6e808 */
[----:B------:R-:W-:Y:S01]  /*5180*/  UISETP.NE.AND UP0, UPT, UR5, URZ, UPT ;  /* 0x0000003f0500728c */ /* 0x000fe2000bf05270 */
[----:B------:R-:W-:-:S02]  /*5190*/  FMNMX.FTZ R12, R20, R5, !PT ;  /* 0x00000005140c7209 */ /* 0x000fc40007810000 */
[----:B------:R-:W-:Y:S02]  /*51a0*/  ISETP.GT.AND P3, PT, R7, 0x20, P3 ;  /* 0x000000200700780c */ /* 0x000fe40001f64270 */
[----:B------:R-:W-:Y:S02]  /*51b0*/  FMNMX.FTZ R5, R21, R12, !PT ;  /* 0x0000000c15057209 */ /* 0x000fe40007810000 */
[----:B------:R-:W-:Y:S02]  /*51c0*/  ISETP.LT.OR P3, PT, R6, 0x21, P3 ;  /* 0x000000210600780c */ /* 0x000fe40001f61670 */
[----:B------:R-:W-:Y:S02]  /*51d0*/  FMNMX.FTZ R12, R24, R5, !PT ;  /* 0x00000005180c7209 */ /* 0x000fe40007810000 */
[----:B------:R-:W-:Y:S02]  /*51e0*/  ISETP.GT.AND P2, PT, R7, 0x18, P2 ;  /* 0x000000180700780c */ /* 0x000fe40001744270 */
[----:B------:R-:W-:-:S02]  /*51f0*/  FMNMX.FTZ R5, R25, R12, !PT ;  /* 0x0000000c19057209 */ /* 0x000fc40007810000 */
[----:B------:R-:W-:Y:S02]  /*5200*/  FMNMX.FTZ R41, R35, R40, !PT ;  /* 0x0000002823297209 */ /* 0x000fe40007810000 */
[----:B------:R-:W-:Y:S02]  /*5210*/  FMNMX.FTZ R12, R26, R5, !PT ;  /* 0x000000051a0c7209 */ /* 0x000fe40007810000 */
[----:B------:R-:W-:Y:S02]  /*5220*/  FSEL R39, R42, -INF , !P3 ;  /* 0xff8000002a277808 */ /* 0x000fe40005800000 */
[----:B------:R-:W-:Y:S02]  /*5230*/  FMNMX.FTZ R5, R27, R12, !PT ;  /* 0x0000000c1b057209 */ /* 0x000fe40007810000 */
[----:B------:R-:W-:Y:S02]  /*5240*/  ISETP.LT.OR P2, PT, R6, 0x19, P2 ;  /* 0x000000190600780c */ /* 0x000fe40001741670 */
[----:B------:R-:W-:-:S02]  /*5250*/  FMNMX.FTZ R12, R28, R5, !PT ;  /* 0x000000051c0c7209 */ /* 0x000fc40007810000 */
[----:B------:R-:W-:Y:S02]  /*5260*/  ISETP.GT.AND P1, PT, R7, 0x19, P1 ;  /* 0x000000190700780c */ /* 0x000fe40000f24270 */
[----:B------:R-:W-:Y:S02]  /*5270*/  FMNMX.FTZ R5, R29, R12, !PT ;  /* 0x0000000c1d057209 */ /* 0x000fe40007810000 */
[----:B------:R-:W-:Y:S02]  /*5280*/  FMNMX.FTZ R42, R36, R41, !PT ;  /* 0x00000029242a7209 */ /* 0x000fe40007810000 */
[----:B------:R-:W-:Y:S02]  /*5290*/  FMNMX.FTZ R12, R30, R5, !PT ;  /* 0x000000051e0c7209 */ /* 0x000fe40007810000 */
[----:B------:R-:W-:Y:S02]  /*52a0*/  ISETP.LT.OR P1, PT, R6, 0x1a, P1 ;  /* 0x0000001a0600780c */ /* 0x000fe40000f21670 */
[----:B------:R-:W-:-:S02]  /*52b0*/  FMNMX.FTZ R5, R31, R12, !PT ;  /* 0x0000000c1f057209 */ /* 0x000fc40007810000 */
[----:B------:R-:W-:Y:S02]  /*52c0*/  PLOP3.LUT P3, PT, PT, PT, UP3, 0x40, 0x0 ;  /* 0x000000000000781c */ /* 0x000fe40003f6e838 */
[----:B------:R-:W-:Y:S02]  /*52d0*/  FMNMX.FTZ R37, R4, R5, !PT ;  /* 0x0000000504257209 */ /* 0x000fe40007810000 */
[----:B------:R-:W-:-:S03]  /*52e0*/  ISETP.GT.AND P3, PT, R7, 0x30, P3 ;  /* 0x000000300700780c */ /* 0x000fc60001f64270 */
[----:B------:R-:W0:Y:S01]  /*52f0*/  SHFL.BFLY PT, R12, R37, 0x2, 0x1f ;  /* 0x0c401f00250c7f89 */ /* 0x000e2200000e0000 */
[----:B------:R-:W-:Y:S02]  /*5300*/  ISETP.LT.OR P3, PT, R6, 0x31, P3 ;  /* 0x000000310600780c */ /* 0x000fe40001f61670 */
[----:B0-----:R-:W-:Y:S02]  /*5310*/  FMNMX.FTZ R38, R37, R12, !PT ;  /* 0x0000000c25267209 */ /* 0x001fe40007810000 */
[----:B------:R-:W-:Y:S02]  /*5320*/  FSEL R37, R57, -INF , !P2 ;  /* 0xff80000039257808 */ /* 0x000fe40005000000 */
[----:B------:R-:W-:Y:S01]  /*5330*/  PLOP3.LUT P2, PT, PT, PT, UP1, 0x40, 0x0 ;  /* 0x000000000000781c */ /* 0x000fe20003f4e818 */
[----:B------:R-:W0:Y:S03]  /*5340*/  SHFL.BFLY PT, R5, R38, 0x1, 0x1f ;  /* 0x0c201f0026057f89 */ /* 0x000e2600000e0000 */
[----:B------:R-:W-:-:S04]  /*5350*/  ISETP.GT.AND P2, PT, R7, 0x28, P2 ;  /* 0x000000280700780c */ /* 0x000fc80001744270 */
[----:B------:R-:W-:-:S04]  /*5360*/  ISETP.LT.OR P2, PT, R6, 0x29, P2 ;  /* 0x000000290600780c */ /* 0x000fc80001741670 */
[----:B------:R-:W-:Y:S02]  /*5370*/  FSEL R41, R46, -INF , !P2 ;  /* 0xff8000002e297808 */ /* 0x000fe40005000000 */
[----:B------:R-:W-:-:S04]  /*5380*/  PLOP3.LUT P2, PT, PT, PT, UP5, 0x40, 0x0 ;  /* 0x000000000000781c */ /* 0x000fc80003f4e858 */
[----:B------:R-:W-:-:S04]  /*5390*/  ISETP.GT.AND P2, PT, R7, 0x38, P2 ;  /* 0x000000380700780c */ /* 0x000fc80001744270 */
[----:B------:R-:W-:Y:S02]  /*53a0*/  ISETP.LT.OR P2, PT, R6, 0x39, P2 ;  /* 0x000000390600780c */ /* 0x000fe40001741670 */
[----:B0-----:R-:W-:Y:S02]  /*53b0*/  FMNMX.FTZ R12, R38, R5, !PT ;  /* 0x00000005260c7209 */ /* 0x001fe40007810000 */
[----:B------:R-:W-:Y:S02]  /*53c0*/  FSEL R5, R56, -INF , !P0 ;  /* 0xff80000038057808 */ /* 0x000fe40004000000 */
[----:B------:R-:W-:Y:S01]  /*53d0*/  PLOP3.LUT P0, PT, PT, PT, UP0, 0x40, 0x0 ;  /* 0x000000000000781c */ /* 0x000fe20003f0e808 */
[----:B------:R-:W-:Y:S01]  /*53e0*/  FMUL.FTZ R46, R12, UR10 ;  /* 0x0000000a0c2e7c20 */ /* 0x000fe20008410000 */
[----:B------:R-:W-:Y:S02]  /*53f0*/  FMNMX.FTZ R42, R5, R42, !PT ;  /* 0x0000002a052a7209 */ /* 0x000fe40007810000 */
[----:B------:R-:W-:-:S02]  /*5400*/  ISETP.GT.AND P0, PT, R7, 0x21, P0 ;  /* 0x000000210700780c */ /* 0x000fc40000704270 */
[----:B------:R-:W-:Y:S02]  /*5410*/  FSEL R38, R58, -INF , !P1 ;  /* 0xff8000003a267808 */ /* 0x000fe40004800000 */
[----:B------:R-:W-:Y:S02]  /*5420*/  ISETP.LT.OR P0, PT, R6, 0x22, P0 ;  /* 0x000000220600780c */ /* 0x000fe40000701670 */
[----:B------:R-:W-:Y:S02]  /*5430*/  PLOP3.LUT P1, PT, PT, PT, UP2, 0x40, 0x0 ;  /* 0x000000000000781c */ /* 0x000fe40003f2e828 */
[----:B------:R-:W-:Y:S02]  /*5440*/  FSEL R40, R43, -INF , !P0 ;  /* 0xff8000002b287808 */ /* 0x000fe40004000000 */
[----:B------:R-:W-:Y:S02]  /*5450*/  FMNMX.FTZ R43, R37, R42, !PT ;  /* 0x0000002a252b7209 */ /* 0x000fe40007810000 */
[----:B------:R-:W-:-:S02]  /*5460*/  ISETP.GT.AND P1, PT, R7, 0x29, P1 ;  /* 0x000000290700780c */ /* 0x000fc40000f24270 */
[----:B------:R-:W-:Y:S02]  /*5470*/  FMNMX.FTZ R44, R38, R43, !PT ;  /* 0x0000002b262c7209 */ /* 0x000fe40007810000 */
[----:B------:R-:W-:Y:S02]  /*5480*/  PLOP3.LUT P0, PT, PT, PT, UP4, 0x40, 0x0 ;  /* 0x000000000000781c */ /* 0x000fe40003f0e848 */
[----:B------:R-:W-:Y:S02]  /*5490*/  FMNMX.FTZ R45, R39, R44, !PT ;  /* 0x0000002c272d7209 */ /* 0x000fe40007810000 */
[----:B------:R-:W-:Y:S02]  /*54a0*/  ISETP.LT.OR P1, PT, R6, 0x2a, P1 ;  /* 0x0000002a0600780c */ /* 0x000fe40000f21670 */
[----:B------:R-:W-:Y:S02]  /*54b0*/  FMNMX.FTZ R44, R40, R45, !PT ;  /* 0x0000002d282c7209 */ /* 0x000fe40007810000 */
[----:B------:R-:W-:-:S02]  /*54c0*/  FSEL R42, R47, -INF , !P1 ;  /* 0xff8000002f2a7808 */ /* 0x000fc40004800000 */
[----:B------:R-:W-:Y:S02]  /*54d0*/  ISETP.GT.AND P0, PT, R7, 0x31, P0 ;  /* 0x000000310700780c */ /* 0x000fe40000704270 */
[----:B------:R-:W-:Y:S02]  /*54e0*/  FMNMX.FTZ R45, R41, R44, !PT ;  /* 0x0000002c292d7209 */ /* 0x000fe40007810000 */
[----:B------:R-:W-:Y:S02]  /*54f0*/  FSEL R43, R50, -INF , !P3 ;  /* 0xff800000322b7808 */ /* 0x000fe40005800000 */
[----:B------:R-:W-:Y:S02]  /*5500*/  FSETP.NEU.FTZ.AND P3, PT, R12, -INF , PT ;  /* 0xff8000000c00780b */ /* 0x000fe40003f7d000 */
[----:B------:R-:W-:Y:S02]  /*5510*/  PLOP3.LUT P1, PT, PT, PT, UP6, 0x40, 0x0 ;  /* 0x000000000000781c */ /* 0x000fe40003f2e868 */
[----:B------:R-:W-:-:S02]  /*5520*/  ISETP.LT.OR P0, PT, R6, 0x32, P0 ;  /* 0x000000320600780c */ /* 0x000fc40000701670 */
[----:B------:R-:W-:Y:S02]  /*5530*/  FMNMX.FTZ R44, R42, R45, !PT ;  /* 0x0000002d2a2c7209 */ /* 0x000fe40007810000 */
[----:B------:R-:W-:Y:S02]  /*5540*/  FSEL R47, R46, RZ, P3 ;  /* 0x000000ff2e2f7208 */ /* 0x000fe40001800000 */
[----:B------:R-:W-:Y:S02]  /*5550*/  ISETP.GT.AND P1, PT, R7, 0x39, P1 ;  /* 0x000000390700780c */ /* 0x000fe40000f24270 */
[----:B------:R-:W-:Y:S01]  /*5560*/  FSEL R7, R51, -INF , !P0 ;  /* 0xff80000033077808 */ /* 0x000fe20004000000 */
[--C-:B------:R-:W-:Y:S01]  /*5570*/  FFMA.FTZ R48, R3, UR10, -R47.reuse ;  /* 0x0000000a03307c23 */ /* 0x100fe2000801082f */
[----:B------:R-:W-:Y:S01]  /*5580*/  FMNMX.FTZ R46, R43, R44, !PT ;  /* 0x0000002c2b2e7209 */ /* 0x000fe20007810000 */
[--C-:B------:R-:W-:Y:S01]  /*5590*/  FFMA.FTZ R45, R8, UR10, -R47.reuse ;  /* 0x0000000a082d7c23 */ /* 0x100fe2000801082f */
[----:B------:R-:W-:Y:S01]  /*55a0*/  ISETP.LT.OR P1, PT, R6, 0x3a, P1 ;  /* 0x0000003a0600780c */ /* 0x000fe20000f21670 */
[--C-:B------:R-:W-:Y:S01]  /*55b0*/  FFMA.FTZ R11, R11, UR10, -R47.reuse ;  /* 0x0000000a0b0b7c23 */ /* 0x100fe2000801082f */
[----:B------:R-:W-:Y:S01]  /*55c0*/  FSEL R44, R54, -INF , !P2 ;  /* 0xff800000362c7808 */ /* 0x000fe20005000000 */
[--C-:B------:R-:W-:Y:S01]  /*55d0*/  FFMA.FTZ R14, R14, UR10, -R47.reuse ;  /* 0x0000000a0e0e7c23 */ /* 0x100fe2000801082f */
[----:B------:R-:W-:Y:S01]  /*55e0*/  FMNMX.FTZ R3, R7, R46, !PT ;  /* 0x0000002e07037209 */ /* 0x000fe20007810000 */
[----:B------:R0:W-:Y:S01]  /*55f0*/  MUFU.EX2 R154, R11 ;  /* 0x0000000b009a7308 */ /* 0x0001e20000000800 */
[----:B------:R-:W-:Y:S01]  /*5600*/  FSEL R8, R55, -INF , !P1 ;  /* 0xff80000037087808 */ /* 0x000fe20004800000 */
        /* <DEDUP_REMOVED lines=12> */
[--C-:B------:R-:W-:Y:S01]  /*56d0*/  FFMA.FTZ R30, R30, UR10, -R47.reuse ;  /* 0x0000000a1e1e7c23 */ /* 0x100fe2000801082f */
[--C-:B------:R-:W-:Y:S01]  /*56e0*/  FFMA.FTZ R31, R31, UR10, -R47.reuse ;  /* 0x0000000a1f1f7c23 */ /* 0x100fe2000801082f */
[----:B------:R-:W-:Y:S01]  /*56f0*/  FFMA.FTZ R4, R4, UR10, -R47 ;  /* 0x0000000a04047c23 */ /* 0x000fe2000801082f */
[----:B------:R-:W-:Y:S08]  /*5700*/  MUFU.EX2 R49, R14 ;  /* 0x0000000e00317308 */ /* 0x000ff00000000800 */
[----:B------:R-:W-:Y:S08]  /*5710*/  MUFU.EX2 R14, R4 ;  /* 0x00000004000e7308 */ /* 0x000ff00000000800 */
[----:B------:R-:W-:Y:S01]  /*5720*/  MUFU.EX2 R48, R48 ;  /* 0x0000003000307308 */ /* 0x000fe20000000800 */
[----:B-1----:R-:W-:-:S05]  /*5730*/  FMNMX.FTZ R6, R3, R6, !PT ;  /* 0x0000000603067209 */ /* 0x002fca0007810000 */
[----:B0-----:R-:W0:Y:S02]  /*5740*/  SHFL.BFLY PT, R11, R6, 0x1, 0x1f ;  /* 0x0c201f00060b7f89 */ /* 0x001e2400000e0000 */
[----:B------:R-:W1:Y:S08]  /*5750*/  MUFU.EX2 R45, R45 ;  /* 0x0000002d002d7308 */ /* 0x000e700000000800 */
[----:B------:R-:W-:Y:S08]  /*5760*/  MUFU.EX2 R15, R15 ;  /* 0x0000000f000f7308 */ /* 0x000ff00000000800 */
[----:B------:R-:W2:Y:S01]  /*5770*/  MUFU.EX2 R20, R20 ;  /* 0x0000001400147308 */ /* 0x000ea20000000800 */
[----:B-1----:R-:W-:-:S02]  /*5780*/  F2FP.F16.F32.PACK_AB R152, R45, R48 ;  /* 0x000000302d98723e */ /* 0x002fc400000000ff */
[----:B0-----:R-:W-:-:S05]  /*5790*/  FMNMX.FTZ R11, R6, R11, !PT ;  /* 0x0000000b060b7209 */ /* 0x001fca0007810000 */
[----:B------:R-:W-:Y:S01]  /*57a0*/  MUFU.EX2 R21, R21 ;  /* 0x0000001500157308 */ /* 0x000fe20000000800 */
[C---:B------:R-:W-:Y:S01]  /*57b0*/  FSETP.NEU.FTZ.AND P0, PT, R11.reuse, -INF , PT ;  /* 0xff8000000b00780b */ /* 0x040fe20003f1d000 */
[----:B------:R-:W-:-:S06]  /*57c0*/  FMUL.FTZ R3, R11, UR10 ;  /* 0x0000000a0b037c20 */ /* 0x000fcc0008410000 */
[----:B------:R-:W0:Y:S01]  /*57d0*/  MUFU.EX2 R24, R24 ;  /* 0x0000001800187308 */ /* 0x000e220000000800 */
[----:B------:R-:W-:Y:S02]  /*57e0*/  FSEL R46, R3, RZ, P0 ;  /* 0x000000ff032e7208 */ /* 0x000fe40000000000 */
[-C--:B------:R-:W-:Y:S02]  /*57f0*/  LEA.HI R3, R23, R22.reuse, RZ, 0x4 ;  /* 0x0000001617037211 */ /* 0x080fe400078f20ff */
[----:B--2---:R-:W-:Y:S01]  /*5800*/  F2FP.F16.F32.PACK_AB R156, R20, R15 ;  /* 0x0000000f149c723e */ /* 0x004fe200000000ff */
[--C-:B------:R-:W-:Y:S01]  /*5810*/  FFMA.FTZ R47, R5, UR10, -R46.reuse ;  /* 0x0000000a052f7c23 */ /* 0x100fe2000801082e */
[----:B------:R-:W-:Y:S01]  /*5820*/  LOP3.LUT R5, R3, 0xfffffff0, RZ, 0xc0, !PT ;  /* 0xfffffff003057812 */ /* 0x000fe200078ec0ff */
[--C-:B------:R-:W-:Y:S01]  /*5830*/  FFMA.FTZ R32, R32, UR10, -R46.reuse ;  /* 0x0000000a20207c23 */ /* 0x100fe2000801082e */
[--C-:B------:R-:W-:Y:S01]  /*5840*/  FFMA.FTZ R33, R33, UR10, -R46.reuse ;  /* 0x0000000a21217c23 */ /* 0x100fe2000801082e */
[--C-:B------:R-:W-:Y:S01]  /*5850*/  FFMA.FTZ R34, R34, UR10, -R46.reuse ;  /* 0x0000000a22227c23 */ /* 0x100fe2000801082e */
[--C-:B------:R-:W-:Y:S01]  /*5860*/  FFMA.FTZ R35, R35, UR10, -R46.reuse ;  /* 0x0000000a23237c23 */ /* 0x100fe2000801082e */
[----:B------:R-:W-:Y:S01]  /*5870*/  IMAD.IADD R5, R22, 0x1, -R5 ;  /* 0x0000000116057824 */ /* 0x000fe200078e0a05 */
[----:B------:R-:W-:Y:S01]  /*5880*/  LEA.HI R22, R23, R22, RZ, 0x5 ;  /* 0x0000001617167211 */ /* 0x000fe200078f28ff */
[----:B------:R-:W-:Y:S01]  /*5890*/  MUFU.EX2 R32, R32 ;  /* 0x0000002000207308 */ /* 0x000fe20000000800 */
[--C-:B------:R-:W-:Y:S01]  /*58a0*/  FFMA.FTZ R36, R36, UR10, -R46.reuse ;  /* 0x0000000a24247c23 */ /* 0x100fe2000801082e */
[----:B------:R-:W-:Y:S01]  /*58b0*/  FFMA.FTZ R37, R37, UR10, -R46 ;  /* 0x0000000a25257c23 */ /* 0x000fe2000801082e */
[----:B------:R-:W-:Y:S01]  /*58c0*/  SHF.R.S32.HI R4, RZ, 0x1f, R5 ;  /* 0x0000001fff047819 */ /* 0x000fe20000011405 */
[----:B------:R-:W-:-:S02]  /*58d0*/  IMAD.SHL.U32 R22, R22, 0x20, RZ ;  /* 0x0000002016167824 */ /* 0x000fc400078e00ff */
[--C-:B------:R-:W-:Y:S01]  /*58e0*/  FFMA.FTZ R38, R38, UR10, -R46.reuse ;  /* 0x0000000a26267c23 */ /* 0x100fe2000801082e */
[--C-:B------:R-:W-:Y:S01]  /*58f0*/  FFMA.FTZ R39, R39, UR10, -R46.reuse ;  /* 0x0000000a27277c23 */ /* 0x100fe2000801082e */
[----:B------:R-:W-:Y:S01]  /*5900*/  LEA.HI R4, R4, R5, RZ, 0x3 ;  /* 0x0000000504047211 */ /* 0x000fe200078f18ff */
[----:B------:R-:W1:Y:S01]  /*5910*/  MUFU.EX2 R33, R33 ;  /* 0x0000002100217308 */ /* 0x000e620000000800 */
[--C-:B------:R-:W-:Y:S01]  /*5920*/  FFMA.FTZ R40, R40, UR10, -R46.reuse ;  /* 0x0000000a28287c23 */ /* 0x100fe2000801082e */
[--C-:B------:R-:W-:Y:S01]  /*5930*/  FFMA.FTZ R41, R41, UR10, -R46.reuse ;  /* 0x0000000a29297c23 */ /* 0x100fe2000801082e */
[----:B------:R-:W-:Y:S01]  /*5940*/  LOP3.LUT R6, R4, 0xfffffff8, RZ, 0xc0, !PT ;  /* 0xfffffff804067812 */ /* 0x000fe200078ec0ff */
[--C-:B------:R-:W-:Y:S01]  /*5950*/  FFMA.FTZ R42, R42, UR10, -R46.reuse ;  /* 0x0000000a2a2a7c23 */ /* 0x100fe2000801082e */
[----:B------:R-:W-:Y:S01]  /*5960*/  SHF.L.U32 R23, R4, 0x6, RZ ;  /* 0x0000000604177819 */ /* 0x000fe200000006ff */
[--C-:B------:R-:W-:Y:S01]  /*5970*/  FFMA.FTZ R43, R43, UR10, -R46.reuse ;  /* 0x0000000a2b2b7c23 */ /* 0x100fe2000801082e */
[----:B------:R-:W-:Y:S01]  /*5980*/  FFMA.FTZ R7, R7, UR10, -R46 ;  /* 0x0000000a07077c23 */ /* 0x000fe2000801082e */
[----:B------:R-:W-:Y:S01]  /*5990*/  IMAD.IADD R6, R5, 0x1, -R6 ;  /* 0x0000000105067824 */ /* 0x000fe200078e0a06 */
[----:B------:R-:W-:Y:S01]  /*59a0*/  SHF.R.S32.HI R5, RZ, 0x4, R3 ;  /* 0x00000004ff057819 */ /* 0x000fe20000011403 */
[----:B------:R-:W-:Y:S01]  /*59b0*/  MUFU.EX2 R34, R34 ;  /* 0x0000002200227308 */ /* 0x000fe20000000800 */
[----:B------:R-:W-:Y:S01]  /*59c0*/  LOP3.LUT R23, R23, 0x7ffffe00, RZ, 0xc0, !PT ;  /* 0x7ffffe0017177812 */ /* 0x000fe200078ec0ff */
[--C-:B------:R-:W-:Y:S01]  /*59d0*/  FFMA.FTZ R44, R44, UR10, -R46.reuse ;  /* 0x0000000a2c2c7c23 */ /* 0x100fe2000801082e */
[----:B------:R-:W-:Y:S01]  /*59e0*/  SHF.L.U32 R3, R6, 0x6, RZ ;  /* 0x0000000606037819 */ /* 0x000fe200000006ff */
[----:B------:R-:W-:Y:S01]  /*59f0*/  IMAD.SHL.U32 R50, R5, 0x8, RZ ;  /* 0x0000000805327824 */ /* 0x000fe200078e00ff */
[----:B------:R-:W-:Y:S01]  /*5a00*/  LOP3.LUT R5, R22, 0x7ffffc00, RZ, 0xc0, !PT ;  /* 0x7ffffc0016057812 */ /* 0x000fe200078ec0ff */
[----:B------:R-:W-:Y:S01]  /*5a10*/  FFMA.FTZ R46, R8, UR10, -R46 ;  /* 0x0000000a082e7c23 */ /* 0x000fe2000801082e */
[----:B------:R-:W-:Y:S01]  /*5a20*/  LOP3.LUT R3, R3, 0x1c0, RZ, 0xc0, !PT ;  /* 0x000001c003037812 */ /* 0x000fe200078ec0ff */
[----:B------:R-:W2:Y:S01]  /*5a30*/  MUFU.EX2 R35, R35 ;  /* 0x0000002300237308 */ /* 0x000ea20000000800 */
[----:B------:R-:W-:-:S02]  /*5a40*/  LOP3.LUT P0, RZ, R6, 0x2, RZ, 0xc0, !PT ;  /* 0x0000000206ff7812 */ /* 0x000fc4000780c0ff */
[----:B------:R-:W-:Y:S02]  /*5a50*/  LOP3.LUT R50, R3, 0x8, R50, 0xf8, !PT ;  /* 0x0000000803327812 */ /* 0x000fe400078ef832 */
[----:B------:R-:W-:Y:S02]  /*5a60*/  SHF.R.U32.HI R3, RZ, 0x3, R3 ;  /* 0x00000003ff037819 */ /* 0x000fe40000011603 */
[----:B------:R-:W-:Y:S01]  /*5a70*/  LOP3.LUT P1, RZ, R6, 0x4, RZ, 0xc0, !PT ;  /* 0x0000000406ff7812 */ /* 0x000fe2000782c0ff */
[----:B------:R-:W3:Y:S01]  /*5a80*/  MUFU.EX2 R25, R25 ;  /* 0x0000001900197308 */ /* 0x000ee20000000800 */
[----:B------:R-:W-:Y:S01]  /*5a90*/  LOP3.LUT R50, R50, R3, RZ, 0x3c, !PT ;  /* 0x0000000332327212 */ /* 0x000fe200078e3cff */
[----:B------:R-:W-:Y:S01]  /*5aa0*/  FADD.FTZ R3, R48, R45 ;  /* 0x0000002d30037221 */ /* 0x000fe20000010000 */
[----:B0-----:R-:W-:Y:S02]  /*5ab0*/  F2FP.F16.F32.PACK_AB R158, R24, R21 ;  /* 0x00000015189e723e */ /* 0x001fe400000000ff */
[----:B------:R-:W-:Y:S01]  /*5ac0*/  IADD3 R23, R50, R23, R5 ;  /* 0x0000001732177210 */ /* 0x000fe20007ffe005 */
[----:B------:R-:W-:Y:S01]  /*5ad0*/  FADD.FTZ R4, R154, R3 ;  /* 0x000000039a047221 */ /* 0x000fe20000010000 */
[----:B------:R-:W-:Y:S01]  /*5ae0*/  F2FP.F16.F32.PACK_AB R154, R49, R154 ;  /* 0x0000009a319a723e */ /* 0x000fe200000000ff */
[----:B------:R-:W0:Y:S01]  /*5af0*/  MUFU.EX2 R36, R36 ;  /* 0x0000002400247308 */ /* 0x000e220000000800 */
[----:B-1----:R-:W-:Y:S01]  /*5b00*/  F2FP.F16.F32.PACK_AB R153, R33, R32 ;  /* 0x000000202199723e */ /* 0x002fe200000000ff */
[----:B------:R-:W-:Y:S01]  /*5b10*/  FADD.FTZ R4, R49, R4 ;  /* 0x0000000431047221 */ /* 0x000fe20000010000 */
[----:B--2---:R-:W-:-:S03]  /*5b20*/  F2FP.F16.F32.PACK_AB R155, R35, R34 ;  /* 0x00000022239b723e */ /* 0x004fc600000000ff */
[----:B------:R-:W-:Y:S02]  /*5b30*/  FADD.FTZ R3, R15, R4 ;  /* 0x000000040f037221 */ /* 0x000fe40000010000 */
[----:B------:R-:W1:Y:S02]  /*5b40*/  MUFU.EX2 R47, R47 ;  /* 0x0000002f002f7308 */ /* 0x000e640000000800 */
[----:B------:R-:W-:Y:S01]  /*5b50*/  FADD.FTZ R4, R20, R3 ;  /* 0x0000000314047221 */ /* 0x000fe20000010000 */
[----:B------:R-:W-:-:S03]  /*5b60*/  FADD.FTZ R3, R32, R33 ;  /* 0x0000002120037221 */ /* 0x000fc60000010000 */
[----:B------:R-:W-:Y:S01]  /*5b70*/  FADD.FTZ R5, R21, R4 ;  /* 0x0000000415057221 */ /* 0x000fe20000010000 */
[----:B------:R-:W-:Y:S01]  /*5b80*/  FADD.FTZ R4, R34, R3 ;  /* 0x0000000322047221 */ /* 0x000fe20000010000 */
[----:B------:R-:W2:Y:S02]  /*5b90*/  MUFU.EX2 R37, R37 ;  /* 0x0000002500257308 */ /* 0x000ea40000000800 */
[----:B------:R-:W-:Y:S01]  /*5ba0*/  FADD.FTZ R6, R24, R5 ;  /* 0x0000000518067221 */ /* 0x000fe20000010000 */
[----:B------:R-:W-:Y:S01]  /*5bb0*/  FADD.FTZ R3, R35, R4 ;  /* 0x0000000423037221 */ /* 0x000fe20000010000 */
[----:B------:R-:W-:Y:S02]  /*5bc0*/  IMAD.MOV.U32 R24, RZ, RZ, 0x20 ;  /* 0x00000020ff187424 */ /* 0x000fe400078e00ff */
[----:B---3--:R-:W-:Y:S01]  /*5bd0*/  FADD.FTZ R5, R25, R6 ;  /* 0x0000000619057221 */ /* 0x008fe20000010000 */
[----:B0-----:R-:W-:Y:S01]  /*5be0*/  FADD.FTZ R6, R36, R3 ;  /* 0x0000000324067221 */ /* 0x001fe20000010000 */
[----:B------:R-:W0:Y:S01]  /*5bf0*/  MUFU.EX2 R38, R38 ;  /* 0x0000002600267308 */ /* 0x000e220000000800 */
[----:B------:R-:W-:-:S02]  /*5c00*/  SEL R24, R24, 0xffffffe0, !P0 ;  /* 0xffffffe018187807 */ /* 0x000fc40004000000 */
[C---:B-1----:R-:W-:Y:S01]  /*5c10*/  FADD.FTZ R6, R47.reuse, R6 ;  /* 0x000000062f067221 */ /* 0x042fe20000010000 */
[----:B------:R-:W-:-:S04]  /*5c20*/  F2FP.F16.F32.PACK_AB R157, R47, R36 ;  /* 0x000000242f9d723e */ /* 0x000fc800000000ff */
[----:B------:R-:W1:Y:S01]  /*5c30*/  MUFU.EX2 R39, R39 ;  /* 0x0000002700277308 */ /* 0x000e620000000800 */
[----:B--2---:R-:W-:Y:S01]  /*5c40*/  FADD.FTZ R3, R37, R6 ;  /* 0x0000000625037221 */ /* 0x004fe20000010000 */
[----:B------:R-:W-:-:S05]  /*5c50*/  LEA R6, R23, UR40, 0x1 ;  /* 0x0000002817067c11 */ /* 0x000fca000f8e08ff */
[----:B------:R2:W-:Y:S01]  /*5c60*/  STSM.16.M88.4 [R6+0x26800], R152 ;  /* 0x0268009806007844 */ /* 0x0005e20000000200 */
[----:B------:R-:W3:Y:S01]  /*5c70*/  MUFU.EX2 R26, R26 ;  /* 0x0000001a001a7308 */ /* 0x000ee20000000800 */
[C---:B0-----:R-:W-:Y:S01]  /*5c80*/  FADD.FTZ R8, R38.reuse, R3 ;  /* 0x0000000326087221 */ /* 0x041fe20000010000 */
[----:B------:R-:W-:-:S06]  /*5c90*/  F2FP.F16.F32.PACK_AB R159, R38, R37 ;  /* 0x00000025269f723e */ /* 0x000fcc00000000ff */
[----:B------:R-:W0:Y:S01]  /*5ca0*/  MUFU.EX2 R40, R40 ;  /* 0x0000002800287308 */ /* 0x000e220000000800 */
[----:B-1----:R-:W-:-:S07]  /*5cb0*/  FADD.FTZ R3, R39, R8 ;  /* 0x0000000827037221 */ /* 0x002fce0000010000 */
[----:B------:R-:W1:Y:S01]  /*5cc0*/  MUFU.EX2 R27, R27 ;  /* 0x0000001b001b7308 */ /* 0x000e620000000800 */
[----:B---3--:R-:W-:Y:S01]  /*5cd0*/  FADD.FTZ R20, R26, R5 ;  /* 0x000000051a147221 */ /* 0x008fe20000010000 */
[----:B------:R-:W-:Y:S02]  /*5ce0*/  IADD3 R5, R6, 0x26840, RZ ;  /* 0x0002684006057810 */ /* 0x000fe40007ffe0ff */
[----:B------:R-:W-:-:S04]  /*5cf0*/  F2FP.F16.F32.PACK_AB R160, R26, R25 ;  /* 0x000000191aa0723e */ /* 0x000fc800000000ff */
[----:B------:R-:W3:Y:S01]  /*5d00*/  MUFU.EX2 R41, R41 ;  /* 0x0000002900297308 */ /* 0x000ee20000000800 */
[C---:B0-----:R-:W-:Y:S01]  /*5d10*/  FADD.FTZ R22, R40.reuse, R3 ;  /* 0x0000000328167221 */ /* 0x041fe20000010000 */
[----:B------:R-:W-:-:S06]  /*5d20*/  F2FP.F16.F32.PACK_AB R161, R40, R39 ;  /* 0x0000002728a1723e */ /* 0x000fcc00000000ff */
[----:B------:R-:W0:Y:S01]  /*5d30*/  MUFU.EX2 R28, R28 ;  /* 0x0000001c001c7308 */ /* 0x000e220000000800 */
[----:B-1----:R-:W-:-:S07]  /*5d40*/  FADD.FTZ R3, R27, R20 ;  /* 0x000000141b037221 */ /* 0x002fce0000010000 */
[----:B------:R-:W1:Y:S01]  /*5d50*/  MUFU.EX2 R42, R42 ;  /* 0x0000002a002a7308 */ /* 0x000e620000000800 */
[----:B---3--:R-:W-:-:S07]  /*5d60*/  FADD.FTZ R21, R41, R22 ;  /* 0x0000001629157221 */ /* 0x008fce0000010000 */
[----:B------:R-:W-:Y:S01]  /*5d70*/  MUFU.EX2 R29, R29 ;  /* 0x0000001d001d7308 */ /* 0x000fe20000000800 */
[C---:B0-----:R-:W-:Y:S01]  /*5d80*/  F2FP.F16.F32.PACK_AB R162, R28.reuse, R27 ;  /* 0x0000001b1ca2723e */ /* 0x041fe200000000ff */
[----:B------:R-:W-:-:S06]  /*5d90*/  FADD.FTZ R28, R28, R3 ;  /* 0x000000031c1c7221 */ /* 0x000fcc0000010000 */
[----:B------:R-:W0:Y:S01]  /*5da0*/  MUFU.EX2 R30, R30 ;  /* 0x0000001e001e7308 */ /* 0x000e220000000800 */
[C---:B-1----:R-:W-:Y:S01]  /*5db0*/  F2FP.F16.F32.PACK_AB R163, R42.reuse, R41 ;  /* 0x000000292aa3723e */ /* 0x042fe200000000ff */
[----:B------:R-:W-:-:S06]  /*5dc0*/  FADD.FTZ R42, R42, R21 ;  /* 0x000000152a2a7221 */ /* 0x000fcc0000010000 */
[----:B------:R-:W-:Y:S08]  /*5dd0*/  MUFU.EX2 R43, R43 ;  /* 0x0000002b002b7308 */ /* 0x000ff00000000800 */
[----:B------:R1:W3:Y:S01]  /*5de0*/  MUFU.EX2 R4, R7 ;  /* 0x0000000700047308 */ /* 0x0002e20000000800 */
[----:B0-----:R-:W-:Y:S01]  /*5df0*/  F2FP.F16.F32.PACK_AB R164, R30, R29 ;  /* 0x0000001d1ea4723e */ /* 0x001fe200000000ff */
[----:B------:R-:W-:-:S04]  /*5e00*/  FADD.FTZ R29, R29, R28 ;  /* 0x0000001c1d1d7221 */ /* 0x000fc80000010000 */
[----:B------:R-:W-:Y:S02]  /*5e10*/  FADD.FTZ R30, R30, R29 ;  /* 0x0000001d1e1e7221 */ /* 0x000fe40000010000 */
[----:B------:R-:W0:Y:S01]  /*5e20*/  MUFU.EX2 R31, R31 ;  /* 0x0000001f001f7308 */ /* 0x000e220000000800 */
[----:B-1----:R-:W-:-:S04]  /*5e30*/  VIADD R7, R6, 0x26800 ;  /* 0x0002680006077836 */ /* 0x002fc80000000000 */
[C---:B------:R-:W-:Y:S02]  /*5e40*/  @P1 VIADD R5, R7.reuse, 0xffffffc0 ;  /* 0xffffffc007051836 */ /* 0x040fe40000000000 */
[----:B------:R-:W-:Y:S01]  /*5e50*/  IMAD.IADD R8, R7, 0x1, R24 ;  /* 0x0000000107087824 */ /* 0x000fe200078e0218 */
[----:B------:R-:W1:Y:S01]  /*5e60*/  MUFU.EX2 R44, R44 ;  /* 0x0000002c002c7308 */ /* 0x000e620000000800 */
[----:B---3--:R-:W-:Y:S01]  /*5e70*/  F2FP.F16.F32.PACK_AB R165, R4, R43 ;  /* 0x0000002b04a5723e */ /* 0x008fe200000000ff */
[----:B------:R-:W-:Y:S01]  /*5e80*/  FADD.FTZ R43, R43, R42 ;  /* 0x0000002a2b2b7221 */ /* 0x000fe20000010000 */
[----:B------:R-:W-:Y:S01]  /*5e90*/  IADD3 R7, R24, R5, RZ ;  /* 0x0000000518077210 */ /* 0x000fe20007ffe0ff */
[----:B------:R2:W-:Y:S02]  /*5ea0*/  STSM.16.M88.4 [R8], R156 ;  /* 0x0000009c08007844 */ /* 0x0005e40000000200 */
[----:B------:R-:W-:Y:S02]  /*5eb0*/  FADD.FTZ R43, R4, R43 ;  /* 0x0000002b042b7221 */ /* 0x000fe40000010000 */
[----:B------:R-:W3:Y:S01]  /*5ec0*/  MUFU.EX2 R15, R46 ;  /* 0x0000002e000f7308 */ /* 0x000ee20000000800 */
[----:B0-----:R-:W-:Y:S01]  /*5ed0*/  F2FP.F16.F32.PACK_AB R166, R14, R31 ;  /* 0x0000001f0ea6723e */ /* 0x001fe200000000ff */
[----:B------:R2:W-:Y:S01]  /*5ee0*/  STSM.16.M88.4 [R5], R160 ;  /* 0x000000a005007844 */ /* 0x0005e20000000200 */
[----:B------:R-:W-:-:S04]  /*5ef0*/  FADD.FTZ R3, R31, R30 ;  /* 0x0000001e1f037221 */ /* 0x000fc80000010000 */
[----:B------:R-:W-:Y:S01]  /*5f00*/  FADD.FTZ R3, R14, R3 ;  /* 0x000000030e037221 */ /* 0x000fe20000010000 */
[----:B-1----:R-:W-:Y:S01]  /*5f10*/  FADD.FTZ R4, R44, R43 ;  /* 0x0000002b2c047221 */ /* 0x002fe20000010000 */
[----:B---3--:R-:W-:-:S03]  /*5f20*/  F2FP.F16.F32.PACK_AB R167, R15, R44 ;  /* 0x0000002c0fa7723e */ /* 0x008fc600000000ff */
[----:B------:R-:W-:Y:S02]  /*5f30*/  FADD.FTZ R4, R15, R4 ;  /* 0x000000040f047221 */ /* 0x000fe40000010000 */
[----:B------:R2:W-:Y:S01]  /*5f40*/  STSM.16.M88.4 [R7], R164 ;  /* 0x000000a407007844 */ /* 0x0005e20000000200 */
[----:B------:R-:W-:Y:S05]  /*5f50*/  @!P4 BRA `(.L_x_4913) ;  /* 0x000000000004c947 */ /* 0x000fea0003800000 */
[----:B------:R-:W-:Y:S01]  /*5f60*/  BPT.TRAP 0x1 ;  /* 0x000000040000795c */ /* 0x000fe20000300000 */
.L_x_4913:
[----:B------:R0:W1:Y:S01]  /*5f70*/  SYNCS.PHASECHK.TRANS64.TRYWAIT P0, [UR40+0x28c50], R13 ;  /* 0x028c500dff0075a7 */ /* 0x0000620008000168 */
[----:B------:R-:W-:Y:S05]  /*5f80*/  @!P4 BRA `(.L_x_4914) ;  /* 0x000000000004c947 */ /* 0x000fea0003800000 */
[----:B------:R-:W-:Y:S01]  /*5f90*/  BPT.TRAP 0x1 ;  /* 0x000000040000795c */ /* 0x000fe20000300000 */
.L_x_4914:
[----:B-1----:R-:W-:Y:S05]  /*5fa0*/  @P0 BRA `(.L_x_4915) ;  /* 0x0000000000080947 */ /* 0x002fea0003800000 */
[----:B------:R-:W1:Y:S02]  /*5fb0*/  SYNCS.PHASECHK.TRANS64.TRYWAIT P0, [UR40+0x28c50], R13 ;  /* 0x028c500dff0075a7 */ /* 0x000e640008000168 */
[----:B-1----:R-:W-:Y:S05]  /*5fc0*/  @!P0 BRA `(.L_x_4916) ;  /* 0x000000e000f88947 */ /* 0x002fea0003800000 */
.L_x_4915:
        /* <DEDUP_REMOVED lines=36> */
.L_x_4917:
[----:B------:R-:W-:Y:S01]  /*6210*/  ISETP.NE.AND P1, PT, R19, 0x1, PT ;  /* 0x000000011300780c */ /* 0x000fe20003f25270 */
[----:B01----:R-:W0:Y:S01]  /*6220*/  S2R R13, SR_CTAID.X ;  /* 0x00000000000d7919 */ /* 0x003e220000002500 */
[----:B------:R-:W-:Y:S01]  /*6230*/  UIMAD UR5, UR41, UR11, -UR14 ;  /* 0x0000000b290572a4 */ /* 0x000fe2000f8e0a0e */
[----:B------:R-:W-:Y:S01]  /*6240*/  LOP3.LUT P0, RZ, R16, 0x1, RZ, 0xc0, !PT ;  /* 0x0000000110ff7812 */ /* 0x000fe2000780c0ff */
[----:B------:R-:W-:Y:S02]  /*6250*/  UIADD3 UR4, UR40, 0x28c60, URZ ;  /* 0x00028c6028047890 */ /* 0x000fe4000fffe03f */
[----:B------:R-:W-:Y:S02]  /*6260*/  UIADD3 UR43, UR43, -0x2, URZ ;  /* 0xfffffffe2b2b7890 */ /* 0x000fe4000fffe03f */
[----:B------:R-:W-:-:S05]  /*6270*/  UPRMT UR4, UR42, 0x654, UR4 ;  /* 0x000006542a047896 */ /* 0x000fca0008000004 */
[----:B------:R-:W1:Y:S08]  /*6280*/  @P1 LDC R14, c[0x0][0x44c] ;  /* 0x00011300ff0e1b82 */ /* 0x000e700000000800 */
[----:B------:R-:W3:Y:S01]  /*6290*/  @P1 LDC R15, c[0x0][0x450] ;  /* 0x00011400ff0f1b82 */ /* 0x000ee20000000800 */
[----:B------:R-:W-:Y:S01]  /*62a0*/  SYNCS.ARRIVE.TRANS64.RED.A1T0 RZ, [UR4], RZ ;  /* 0x000000ffffff79a7 */ /* 0x000fe20008100404 */
[----:B0-----:R-:W-:-:S04]  /*62b0*/  IMAD.SHL.U32 R13, R13, 0x40, RZ ;  /* 0x000000400d0d7824 */ /* 0x001fc800078e00ff */
[----:B-1----:R-:W-:-:S05]  /*62c0*/  @P1 IMAD.HI.U32 R14, R13, R14, RZ ;  /* 0x0000000e0d0e1227 */ /* 0x002fca00078e00ff */
[----:B---3--:R-:W-:-:S05]  /*62d0*/  @P1 SHF.R.U32.HI R13, RZ, R15, R14 ;  /* 0x0000000fff0d1219 */ /* 0x008fca000001160e */
[----:B------:R-:W-:-:S05]  /*62e0*/  VIADD R13, R13, UR5 ;  /* 0x000000050d0d7c36 */ /* 0x000fca0008000000 */
[----:B------:R-:W-:-:S04]  /*62f0*/  IADD3 R14, R13, UR18, RZ ;  /* 0x000000120d0e7c10 */ /* 0x000fc8000fffe0ff */
[----:B------:R-:W-:Y:S01]  /*6300*/  R2UR UR6, R14 ;  /* 0x000000000e0672ca */ /* 0x000fe200000e0000 */
[----:B------:R-:W-:-:S14]  /*6310*/  @!P0 BRA `(.L_x_4918) ;  /* 0x0000000000548947 */ /* 0x000fdc0003800000 */
[C---:B------:R-:W-:Y:S01]  /*6320*/  ISETP.GT.AND P0, PT, R13.reuse, RZ, PT ;  /* 0x000000ff0d00720c */ /* 0x040fe20003f04270 */
[----:B------:R-:W-:-:S05]  /*6330*/  VIADD R14, R13, 0xffffffff ;  /* 0xffffffff0d0e7836 */ /* 0x000fca0000000000 */
[----:B------:R-:W-:-:S07]  /*6340*/  R2UR UR15, R14 ;  /* 0x000000000e0f72ca */ /* 0x000fce00000e0000 */
[----:B------:R-:W-:Y:S08]  /*6350*/  @P0 BRA `(.L_x_4919) ;  /* 0x0000000000240947 */ /* 0x000ff00003800000 */
[----:B------:R-:W-:Y:S01]  /*6360*/  R2UR UR15, R13 ;  /* 0x000000000d0f72ca */ /* 0x000fe200000e0000 */
[----:B------:R-:W-:Y:S02]  /*6370*/  ULDC UR18, c[0x0][0x9e4] ;  /* 0x0002790000127ab9 */ /* 0x000fe40000000800 */
[----:B------:R-:W-:-:S10]  /*6380*/  UISETP.NE.AND UP0, UPT, UR18, 0x1, UPT ;  /* 0x000000011200788c */ /* 0x000fd4000bf05270 */
[----:B------:R-:W-:Y:S01]  /*6390*/  UIADD3 UR15, -UR15, URZ, URZ ;  /* 0x0000003f0f0f7290 */ /* 0x000fe2000fffe13f */
[----:B------:R-:W-:-:S03]  /*63a0*/  @UP0 ULDC.64 UR22, c[0x0][0x9e8] ;  /* 0x00027a0000160ab9 */ /* 0x000fc60000000a00 */
[----:B------:R-:W-:-:S04]  /*63b0*/  UIMAD.WIDE.U32 UR4, UR15, UR22, URZ ;  /* 0x000000160f0472a5 */ /* 0x000fc8000f8e003f */
[----:B------:R-:W-:-:S04]  /*63c0*/  @UP0 USHF.R.U32.HI UR15, URZ, UR23, UR5 ;  /* 0x000000173f0f0299 */ /* 0x000fc80008011605 */
[----:B------:R-:W-:Y:S01]  /*63d0*/  ULOP3.LUT UR15, URZ, UR15, URZ, 0x33, !UPT ;  /* 0x0000000f3f0f7292 */ /* 0x000fe2000f8e333f */
[----:B------:R-:W-:Y:S11]  /*63e0*/  BRA `(.L_x_4920) ;  /* 0x0000000000147947 */ /* 0x000ff60003800000 */
.L_x_4919:
[----:B------:R-:W-:Y:S02]  /*63f0*/  ULDC UR18, c[0x0][0x9e4] ;  /* 0x0002790000127ab9 */ /* 0x000fe40000000800 */
[----:B------:R-:W-:-:S11]  /*6400*/  UISETP.NE.AND UP0, UPT, UR18, 0x1, UPT ;  /* 0x000000011200788c */ /* 0x000fd6000bf05270 */
[----:B------:R-:W-:Y:S02]  /*6410*/  @UP0 ULDC.64 UR22, c[0x0][0x9e8] ;  /* 0x00027a0000160ab9 */ /* 0x000fe40000000a00 */
[----:B------:R-:W-:-:S04]  /*6420*/  UIMAD.WIDE.U32 UR4, UR15, UR22, URZ ;  /* 0x000000160f0472a5 */ /* 0x000fc8000f8e003f */
[----:B------:R-:W-:-:S12]  /*6430*/  @UP0 USHF.R.U32.HI UR15, URZ, UR23, UR5 ;  /* 0x000000173f0f0299 */ /* 0x000fd80008011605 */
.L_x_4920:
[----:B------:R-:W-:-:S04]  /*6440*/  UIMAD UR15, UR15, UR18, UR18 ;  /* 0x000000120f0f72a4 */ /* 0x000fc8000f8e0212 */
[----:B------:R-:W-:-:S04]  /*6450*/  UISETP.LT.AND UP0, UPT, UR6, UR15, UPT ;  /* 0x0000000f0600728c */ /* 0x000fc8000bf01270 */
[----:B------:R-:W-:-:S12]  /*6460*/  USEL UR6, UR6, UR15, UP0 ;  /* 0x0000000f06067287 */ /* 0x000fd80008000000 */
.L_x_4918:
[----:B------:R-:W-:Y:S01]  /*6470*/  R2UR UR25, R17 ;  /* 0x00000000111972ca */ /* 0x000fe200000e0000 */
[----:B------:R-:W-:Y:S01]  /*6480*/  USHF.R.S32.HI UR4, URZ, 0x1f, UR6 ;  /* 0x0000001f3f047899 */ /* 0x000fe20008011406 */
[----:B------:R-:W-:-:S03]  /*6490*/  UMOV UR5, URZ ;  /* 0x0000003f00057c82 */ /* 0x000fc60008000000 */
[----:B------:R-:W-:-:S04]  /*64a0*/  ULEA.HI UR4, UR4, UR6, URZ, 0x6 ;  /* 0x0000000604047291 */ /* 0x000fc8000f8f303f */
[----:B------:R-:W-:-:S04]  /*64b0*/  USHF.R.S32.HI UR4, URZ, 0x6, UR4 ;  /* 0x000000063f047899 */ /* 0x000fc80008011404 */
[----:B------:R-:W-:-:S04]  /*64c0*/  UISETP.LT.AND UP0, UPT, UR25, UR4, UPT ;  /* 0x000000041900728c */ /* 0x000fc8000bf01270 */
[----:B------:R-:W-:-:S03]  /*64d0*/  USEL UR25, UR25, UR4, !UP0 ;  /* 0x0000000419197287 */ /* 0x000fc6000c000000 */
[----:B------:R-:W-:Y:S01]  /*64e0*/  UMOV UR4, URZ ;  /* 0x0000003f00047c82 */ /* 0x000fe20008000000 */
[----:B------:R-:W-:-:S06]  /*64f0*/  UISETP.GE.AND UP0, UPT, UR43, UR25, UPT ;  /* 0x000000192b00728c */ /* 0x000fcc000bf06270 */
[----:B------:R-:W-:-:S13]  /*6500*/  PLOP3.LUT P0, PT, PT, PT, UP0, 0x80, 0x0 ;  /* 0x000000000000781c */ /* 0x000fda0003f0f008 */
[----:B------:R-:W-:Y:S05]  /*6510*/  @!P0 BRA `(.L_x_4921) ;  /* 0x0000002800108947 */ /* 0x000fea0003800000 */
[----:B------:R-:W-:Y:S01]  /*6520*/  IMAD.MOV.U32 R21, RZ, RZ, R11 ;  /* 0x000000ffff157224 */ /* 0x000fe200078e000b */
[----:B------:R-:W-:Y:S01]  /*6530*/  MOV R20, R12 ;  /* 0x0000000c00147202 */ /* 0x000fe20000000f00 */
[----:B------:R-:W-:Y:S01]  /*6540*/  UMOV UR5, URZ ;  /* 0x0000003f00057c82 */ /* 0x000fe20008000000 */
[----:B------:R-:W-:Y:S01]  /*6550*/  UMOV UR6, URZ ;  /* 0x0000003f00067c82 */ /* 0x000fe20008000000 */
[----:B------:R-:W-:Y:S01]  /*6560*/  ULDC UR30, c[0x0][0x9e4] ;  /* 0x00027900001e7ab9 */ /* 0x000fe20000000800 */
[----:B------:R-:W-:Y:S01]  /*6570*/  ULDC UR27, c[0x0][0x288] ;  /* 0x0000a200001b7ab9 */ /* 0x000fe20000000800 */
[----:B------:R-:W-:Y:S01]  /*6580*/  ULDC UR28, c[0x0][0x2f0] ;  /* 0x0000bc00001c7ab9 */ /* 0x000fe20000000800 */
[----:B------:R-:W-:Y:S01]  /*6590*/  ULDC UR31, c[0x0][0x9d8] ;  /* 0x00027600001f7ab9 */ /* 0x000fe20000000800 */
[----:B------:R-:W-:Y:S01]  /*65a0*/  ULDC UR26, c[0x0][0x988] ;  /* 0x00026200001a7ab9 */ /* 0x000fe20000000800 */
[----:B------:R-:W-:-:S05]  /*65b0*/  ULDC UR32, c[0x0][0x9e0] ;  /* 0x0002780000207ab9 */ /* 0x000fca0000000800 */
.L_x_4940:
[----:B------:R-:W-:-:S04]  /*65c0*/  UIADD3 UR4, UR6, 0x1, URZ ;  /* 0x0000000106047890 */ /* 0x000fc8000fffe03f */
[----:B------:R-:W-:-:S04]  /*65d0*/  UISETP.NE.AND UP0, UPT, UR4, 0x2, UPT ;  /* 0x000000020400788c */ /* 0x000fc8000bf05270 */
[----:B------:R-:W-:Y:S02]  /*65e0*/  USEL UR10, URZ, 0x1, UP0 ;  /* 0x000000013f0a7887 */ /* 0x000fe40008000000 */
[----:B------:R-:W-:Y:S02]  /*65f0*/  USEL UR4, UR4, URZ, UP0 ;  /* 0x0000003f04047287 */ /* 0x000fe40008000000 */
[----:B------:R-:W-:Y:S01]  /*6600*/  ULOP3.LUT UR5, UR5, UR10, URZ, 0x3c, !UPT ;  /* 0x0000000a05057292 */ /* 0x000fe2000f8e3c3f */
[----:B012---:R-:W-:Y:S11]  /*6610*/  @!P4 BRA `(.L_x_4922) ;  /* 0x000000000004c947 */ /* 0x007ff60003800000 */
[----:B------:R-:W-:Y:S01]  /*6620*/  BPT.TRAP 0x1 ;  /* 0x000000040000795c */ /* 0x000fe20000300000 */
.L_x_4922:
[----:B------:R-:W-:Y:S01]  /*6630*/  ULEA UR29, UR4, UR40, 0x3 ;  /* 0x00000028041d7291 */ /* 0x000fe2000f8e183f */
[----:B------:R-:W-:-:S05]  /*6640*/  IMAD.U32 R13, RZ, RZ, UR5 ;  /* 0x00000005ff0d7e24 */ /* 0x000fca000f8e00ff */
[----:B------:R-:W-:-:S04]  /*6650*/  SHF.L.U32 R13, R13, 0x1f, RZ ;  /* 0x0000001f0d0d7819 */ /* 0x000fc800000006ff */
[----:B------:R0:W1:Y:S01]  /*6660*/  SYNCS.PHASECHK.TRANS64.TRYWAIT P0, [UR29+0x28c30], R13 ;  /* 0x028c300dff0075a7 */ /* 0x000062000800015d */
[----:B------:R-:W-:Y:S05]  /*6670*/  @!P4 BRA `(.L_x_4923) ;  /* 0x000000000004c947 */ /* 0x000fea0003800000 */
[----:B------:R-:W-:Y:S01]  /*6680*/  BPT.TRAP 0x1 ;  /* 0x000000040000795c */ /* 0x000fe20000300000 */
.L_x_4923:
[----:B-1----:R-:W-:Y:S05]  /*6690*/  @P0 BRA `(.L_x_4924) ;  /* 0x0000000000080947 */ /* 0x002fea0003800000 */
[----:B------:R-:W1:Y:S02]  /*66a0*/  SYNCS.PHASECHK.TRANS64.TRYWAIT P0, [UR29+0x28c30], R13 ;  /* 0x028c300dff0075a7 */ /* 0x000e64000800015d */
[----:B-1----:R-:W-:Y:S05]  /*66b0*/  @!P0 BRA `(.L_x_4925) ;  /* 0x000000dc00548947 */ /* 0x002fea0003800000 */
.L_x_4924:
[----:B------:R-:W-:Y:S01]  /*66c0*/  ULEA UR10, UR4, UR24, 0x9 ;  /* 0x00000018040a7291 */ /* 0x000fe2000f8e483f */
[----:B--2---:R-:W-:Y:S01]  /*66d0*/  WARPGROUP.ARRIVE ;  /* 0x00000000000079c5 */ /* 0x004fe20000000000 */
        /* <DEDUP_REMOVED lines=20> */
.L_x_4926:
[----:B------:R-:W-:Y:S01]  /*6820*/  ISETP.NE.AND P0, PT, R19, 0x1, PT ;  /* 0x000000011300780c */ /* 0x000fe20003f05270 */
[----:B------:R-:W-:Y:S01]  /*6830*/  FMUL.FTZ R187, R165, UR31 ;  /* 0x0000001fa5bb7c20 */ /* 0x000fe20008410000 */
[----:B------:R-:W-:Y:S01]  /*6840*/  FMUL.FTZ R186, R164, UR31 ;  /* 0x0000001fa4ba7c20 */ /* 0x000fe20008410000 */
[----:B------:R-:W-:Y:S01]  /*6850*/  FMUL.FTZ R14, R153, UR31 ;  /* 0x0000001f990e7c20 */ /* 0x000fe20008410000 */
[----:B------:R-:W-:Y:S01]  /*6860*/  FMUL.FTZ R153, R162, UR31 ;  /* 0x0000001fa2997c20 */ /* 0x000fe20008410000 */
[----:B------:R-:W-:Y:S01]  /*6870*/  FMUL.FTZ R162, R178, UR31 ;  /* 0x0000001fb2a27c20 */ /* 0x000fe20008410000 */
[----:B------:R-:W-:Y:S01]  /*6880*/  IMAD.MOV.U32 R178, RZ, RZ, R2 ;  /* 0x000000ffffb27224 */ /* 0x000fe200078e0002 */
[----:B------:R-:W-:Y:S01]  /*6890*/  USHF.L.U32 UR15, UR43, 0x6, URZ ;  /* 0x000000062b0f7899 */ /* 0x000fe2000800063f */
[----:B------:R-:W-:Y:S01]  /*68a0*/  FMUL.FTZ R15, R156, UR31 ;  /* 0x0000001f9c0f7c20 */ /* 0x000fe20008410000 */
[----:B------:R-:W-:Y:S01]  /*68b0*/  FMUL.FTZ R156, R167, UR31 ;  /* 0x0000001fa79c7c20 */ /* 0x000fe20008410000 */
[----:B-1----:R-:W-:Y:S01]  /*68c0*/  FMUL.FTZ R12, R152, UR31 ;  /* 0x0000001f980c7c20 */ /* 0x002fe20008410000 */
[----:B------:R-:W-:Y:S01]  /*68d0*/  FMUL.FTZ R11, R154, UR31 ;  /* 0x0000001f9a0b7c20 */ /* 0x000fe20008410000 */
[----:B------:R-:W-:Y:S01]  /*68e0*/  FMUL.FTZ R22, R155, UR31 ;  /* 0x0000001f9b167c20 */ /* 0x000fe20008410000 */
[----:B------:R-:W1:Y:S01]  /*68f0*/  @P0 LDC R165, c[0x0][0x44c] ;  /* 0x00011300ffa50b82 */ /* 0x000e620000000800 */
[----:B------:R-:W-:Y:S01]  /*6900*/  MOV R167, UR15 ;  /* 0x0000000f00a77c02 */ /* 0x000fe20008000f00 */
[----:B------:R-:W-:Y:S01]  /*6910*/  FMUL.FTZ R23, R158, UR31 ;  /* 0x0000001f9e177c20 */ /* 0x000fe20008410000 */
[----:B------:R-:W-:Y:S01]  /*6920*/  FMUL.FTZ R185, R160, UR31 ;  /* 0x0000001fa0b97c20 */ /* 0x000fe20008410000 */
[----:B------:R-:W-:Y:S01]  /*6930*/  UMOV UR11, UR28 ;  /* 0x0000001c000b7c82 */ /* 0x000fe20008000000 */
[----:B------:R-:W-:Y:S01]  /*6940*/  FMUL.FTZ R184, R157, UR31 ;  /* 0x0000001f9db87c20 */ /* 0x000fe20008410000 */
[----:B------:R-:W-:Y:S01]  /*6950*/  FMUL.FTZ R152, R159, UR31 ;  /* 0x0000001f9f987c20 */ /* 0x000fe20008410000 */
[----:B------:R-:W-:Y:S01]  /*6960*/  FMUL.FTZ R154, R163, UR31 ;  /* 0x0000001fa39a7c20 */ /* 0x000fe20008410000 */
[----:B------:R-:W2:Y:S01]  /*6970*/  @P0 LDC R164, c[0x0][0x450] ;  /* 0x00011400ffa40b82 */ /* 0x000ea20000000800 */
        /* <DEDUP_REMOVED lines=15> */
[----:B-1----:R-:W-:Y:S01]  /*6a70*/  @P0 IMAD.HI.U32 R165, R2, R165, RZ ;  /* 0x000000a502a50227 */ /* 0x002fe200078e00ff */
[----:B------:R-:W-:Y:S01]  /*6a80*/  UIADD3 UR10, UR29, 0x28c40, URZ ;  /* 0x00028c401d0a7890 */ /* 0x000fe2000fffe03f */
[----:B------:R-:W-:Y:S01]  /*6a90*/  LOP3.LUT P5, RZ, R16, 0x1, RZ, 0xc0, !PT ;  /* 0x0000000110ff7812 */ /* 0x000fe200078ac0ff */
[----:B------:R-:W1:Y:S01]  /*6aa0*/  MUFU.TANH R12, R12 ;  /* 0x0000000c000c7308 */ /* 0x000e620000002400 */
[----:B------:R-:W-:Y:S01]  /*6ab0*/  IMAD.U32 R175, RZ, RZ, UR11 ;  /* 0x0000000bffaf7e24 */ /* 0x000fe2000f8e00ff */
[----:B------:R-:W-:Y:S01]  /*6ac0*/  UPRMT UR10, UR42, 0x654, UR10 ;  /* 0x000006542a0a7896 */ /* 0x000fe2000800000a */
[----:B------:R-:W-:Y:S01]  /*6ad0*/  FMUL.FTZ R180, R180, UR31 ;  /* 0x0000001fb4b47c20 */ /* 0x000fe20008410000 */
[----:B------:R-:W-:Y:S01]  /*6ae0*/  UMOV UR14, UR27 ;  /* 0x0000001b000e7c82 */ /* 0x000fe20008000000 */
[----:B--2---:R-:W-:-:S02]  /*6af0*/  @P0 SHF.R.U32.HI R178, RZ, R164, R165 ;  /* 0x000000a4ffb20219 */ /* 0x004fc400000116a5 */
[----:B------:R-:W-:Y:S01]  /*6b00*/  IADD3 R164, -R0, 0x1, -R167 ;  /* 0x0000000100a47810 */ /* 0x000fe20007ffe9a7 */
[----:B------:R-:W-:Y:S01]  /*6b10*/  FMUL.FTZ R167, R183, UR31 ;  /* 0x0000001fb7a77c20 */ /* 0x000fe20008410000 */
[----:B------:R-:W2:Y:S01]  /*6b20*/  MUFU.TANH R14, R14 ;  /* 0x0000000e000e7308 */ /* 0x000ea20000002400 */
[----:B------:R-:W3:Y:S01]  /*6b30*/  SHFL.IDX PT, R165, R178, RZ, 0x1c1f ;  /* 0x001c1fffb2a57589 */ /* 0x000ee200000e0000 */
[----:B------:R-:W-:Y:S01]  /*6b40*/  SYNCS.ARRIVE.TRANS64.RED.A1T0 RZ, [UR10], RZ ;  /* 0x000000ffffff79a7 */ /* 0x000fe2000810040a */
[----:B------:R-:W-:-:S04]  /*6b50*/  IMAD R164, R175, UR41, R164 ;  /* 0x00000029afa47c24 */ /* 0x000fc8000f8e02a4 */
[----:B------:R-:W-:Y:S01]  /*6b60*/  VIADD R164, R164, -UR14 ;  /* 0x8000000ea4a47c36 */ /* 0x000fe20008000000 */
[----:B------:R-:W4:Y:S03]  /*6b70*/  MUFU.TANH R11, R11 ;  /* 0x0000000b000b7308 */ /* 0x000f260000002400 */
[C---:B------:R-:W-:Y:S01]  /*6b80*/  VIADD R190, R164.reuse, UR7 ;  /* 0x00000007a4be7c36 */ /* 0x040fe20008000000 */
[----:B------:R-:W-:-:S04]  /*6b90*/  IADD3 R182, R164, UR32, RZ ;  /* 0x00000020a4b67c10 */ /* 0x000fc8000fffe0ff */
[----:B------:R-:W0:Y:S08]  /*6ba0*/  MUFU.TANH R22, R22 ;  /* 0x0000001600167308 */ /* 0x000e300000002400 */
[----:B------:R-:W0:Y:S01]  /*6bb0*/  MUFU.TANH R15, R15 ;  /* 0x0000000f000f7308 */ /* 0x000e220000002400 */
[----:B---3--:R-:W-:-:S07]  /*6bc0*/  IMAD.IADD R179, R182, 0x1, R165 ;  /* 0x00000001b6b37824 */ /* 0x008fce00078e02a5 */
        /* <DEDUP_REMOVED lines=27> */
[----:B-----5:R-:W-:Y:S01]  /*6d80*/  IADD3 R180, R165, R190, RZ ;  /* 0x000000bea5b47210 */ /* 0x020fe20007ffe0ff */
[----:B-1234-:R-:W-:Y:S06]  /*6d90*/  @!P5 BRA `(.L_x_4927) ;  /* 0x000000000060d947 */ /* 0x01efec0003800000 */
[----:B------:R-:W-:Y:S01]  /*6da0*/  IMAD.U32 R164, RZ, RZ, UR11 ;  /* 0x0000000bffa47e24 */ /* 0x000fe2000f8e00ff */
[----:B------:R-:W-:Y:S03]  /*6db0*/  BSSY B0, `(.L_x_4928) ;  /* 0x0000012000007945 */ /* 0x000fe60003800000 */
[----:B------:R-:W-:-:S04]  /*6dc0*/  IMAD R164, R164, UR41, R165 ;  /* 0x00000029a4a47c24 */ /* 0x000fc8000f8e02a5 */
[----:B------:R-:W-:-:S05]  /*6dd0*/  VIADD R175, R164, -UR14 ;  /* 0x8000000ea4af7c36 */ /* 0x000fca0008000000 */
[----:B------:R-:W-:-:S13]  /*6de0*/  ISETP.GT.AND P0, PT, R175, -0x1, PT ;  /* 0xffffffffaf00780c */ /* 0x000fda0003f04270 */
[----:B------:R-:W-:Y:S05]  /*6df0*/  @P0 BRA `(.L_x_4929) ;  /* 0x0000000000200947 */ /* 0x000fea0003800000 */
[----:B------:R-:W-:Y:S02]  /*6e00*/  MOV R170, UR30 ;  /* 0x0000001e00aa7c02 */ /* 0x000fe40008000f00 */
[----:B------:R-:W-:Y:S02]  /*6e10*/  LOP3.LUT R175, RZ, R175, RZ, 0x33, !PT ;  /* 0x000000afffaf7212 */ /* 0x000fe400078e33ff */
[----:B------:R-:W-:-:S13]  /*6e20*/  ISETP.NE.AND P0, PT, R170, 0x1, PT ;  /* 0x00000001aa00780c */ /* 0x000fda0003f05270 */
[----:B------:R-:W1:Y:S02]  /*6e30*/  @P0 LDC.64 R164, c[0x0][0x9e8] ;  /* 0x00027a00ffa40b82 */ /* 0x000e640000000a00 */
[----:B-1----:R-:W-:-:S05]  /*6e40*/  @P0 IMAD.HI.U32 R164, R175, R164, RZ ;  /* 0x000000a4afa40227 */ /* 0x002fca00078e00ff */
[----:B------:R-:W-:-:S04]  /*6e50*/  @P0 SHF.R.U32.HI R175, RZ, R165, R164 ;  /* 0x000000a5ffaf0219 */ /* 0x000fc800000116a4 */
[----:B------:R-:W-:Y:S01]  /*6e60*/  LOP3.LUT R175, RZ, R175, RZ, 0x33, !PT ;  /* 0x000000afffaf7212 */ /* 0x000fe200078e33ff */
[----:B------:R-:W-:Y:S06]  /*6e70*/  BRA `(.L_x_4930) ;  /* 0x0000000000147947 */ /* 0x000fec0003800000 */
.L_x_4929:
[----:B------:R-:W-:-:S05]  /*6e80*/  IMAD.U32 R170, RZ, RZ, UR30 ;  /* 0x0000001effaa7e24 */ /* 0x000fca000f8e00ff */
[----:B------:R-:W-:-:S13]  /*6e90*/  ISETP.NE.AND P0, PT, R170, 0x1, PT ;  /* 0x00000001aa00780c */ /* 0x000fda0003f05270 */
[----:B------:R-:W1:Y:S02]  /*6ea0*/  @P0 LDC.64 R164, c[0x0][0x9e8] ;  /* 0x00027a00ffa40b82 */ /* 0x000e640000000a00 */
[----:B-1----:R-:W-:-:S05]  /*6eb0*/  @P0 IMAD.HI.U32 R164, R175, R164, RZ ;  /* 0x000000a4afa40227 */ /* 0x002fca00078e00ff */
[----:B------:R-:W-:-:S07]  /*6ec0*/  @P0 SHF.R.U32.HI R175, RZ, R165, R164 ;  /* 0x000000a5ffaf0219 */ /* 0x000fce00000116a4 */
.L_x_4930:
[----:B------:R-:W-:Y:S05]  /*6ed0*/  BSYNC B0 ;  /* 0x0000000000007941 */ /* 0x000fea0003800000 */
.L_x_4928:
[----:B------:R-:W-:-:S04]  /*6ee0*/  IMAD R175, R175, R170, -UR15 ;  /* 0x8000000fafaf7e24 */ /* 0x000fc8000f8e02aa */
[----:B------:R-:W-:-:S05]  /*6ef0*/  IMAD.IADD R175, R175, 0x1, -R0 ;  /* 0x00000001afaf7824 */ /* 0x000fca00078e0a00 */
[----:B------:R-:W-:Y:S02]  /*6f00*/  VIADDMNMX R179, R175, R170, R179, PT ;  /* 0x000000aaafb37246 */ /* 0x000fe400038001b3 */
[----:B------:R-:W-:-:S07]  /*6f10*/  VIMNMX R180, R180, R175, !PT ;  /* 0x000000afb4b47248 */ /* 0x000fce0007fe0100 */
.L_x_4927:
[----:B------:R-:W-:-:S06]  /*6f20*/  UISETP.GT.AND UP0, UPT, UR43, -0x1, UPT ;  /* 0xffffffff2b00788c */ /* 0x000fcc000bf04270 */
[----:B------:R-:W-:-:S04]  /*6f30*/  PLOP3.LUT P0, PT, PT, PT, UP0, 0x80, 0x0 ;  /* 0x000000000000781c */ /* 0x000fc80003f0f008 */
[C---:B------:R-:W-:Y:S02]  /*6f40*/  ISETP.GT.AND P1, PT, R180.reuse, RZ, P0 ;  /* 0x000000ffb400720c */ /* 0x040fe40000724270 */
[C---:B------:R-:W-:Y:S02]  /*6f50*/  ISETP.GT.AND P3, PT, R180.reuse, 0x1, P0 ;  /* 0x00000001b400780c */ /* 0x040fe40000764270 */
[----:B------:R-:W-:Y:S02]  /*6f60*/  ISETP.LT.OR P2, PT, R179, 0x1, P1 ;  /* 0x00000001b300780c */ /* 0x000fe40000f41670 */
[----:B------:R-:W-:Y:S02]  /*6f70*/  ISETP.GT.AND P1, PT, R180, 0x8, P0 ;  /* 0x00000008b400780c */ /* 0x000fe40000724270 */
[----:B------:R-:W-:Y:S02]  /*6f80*/  FSEL R177, R12, -INF , !P2 ;  /* 0xff8000000cb17808 */ /* 0x000fe40005000000 */
[----:B------:R-:W-:-:S02]  /*6f90*/  ISETP.GT.AND P2, PT, R180, 0x9, P0 ;  /* 0x00000009b400780c */ /* 0x000fc40000744270 */
[C---:B------:R-:W-:Y:S02]  /*6fa0*/  ISETP.LT.OR P3, PT, R179.reuse, 0x2, P3 ;  /* 0x00000002b300780c */ /* 0x040fe40001f61670 */
[C---:B------:R-:W-:Y:S02]  /*6fb0*/  ISETP.LT.OR P1, PT, R179.reuse, 0x9, P1 ;  /* 0x00000009b300780c */ /* 0x040fe40000f21670 */
[----:B------:R-:W-:Y:S02]  /*6fc0*/  ISETP.LT.OR P2, PT, R179, 0xa, P2 ;  /* 0x0000000ab300780c */ /* 0x000fe40001741670 */
[----:B------:R-:W-:Y:S02]  /*6fd0*/  FSEL R175, R14, -INF , !P3 ;  /* 0xff8000000eaf7808 */ /* 0x000fe40005800000 */
[----:B0-----:R-:W-:Y:S02]  /*6fe0*/  FSEL R174, R15, -INF , !P1 ;  /* 0xff8000000fae7808 */ /* 0x001fe40004800000 */
[----:B------:R-:W-:Y:S01]  /*6ff0*/  FSEL R184, R184, -INF , !P2 ;  /* 0xff800000b8b87808 */ /* 0x000fe20005000000 */
[----:B------:R-:W0:Y:S01]  /*7000*/  SHFL.IDX PT, R15, R178, 0x1, 0x1c1f ;  /* 0x003c1f00b20f7f89 */ /* 0x000e2200000e0000 */
[----:B------:R-:W-:-:S02]  /*7010*/  ISETP.GT.AND P3, PT, R180, 0x10, P0 ;  /* 0x00000010b400780c */ /* 0x000fc40000764270 */
[C---:B------:R-:W-:Y:S02]  /*7020*/  ISETP.GT.AND P1, PT, R180.reuse, 0x11, P0 ;  /* 0x00000011b400780c */ /* 0x040fe40000724270 */
[----:B------:R-:W-:Y:S02]  /*7030*/  ISETP.GT.AND P2, PT, R180, 0x18, P0 ;  /* 0x00000018b400780c */ /* 0x000fe40000744270 */
[C---:B------:R-:W-:Y:S02]  /*7040*/  ISETP.LT.OR P3, PT, R179.reuse, 0x11, P3 ;  /* 0x00000011b300780c */ /* 0x040fe40001f61670 */
[C---:B------:R-:W-:Y:S02]  /*7050*/  ISETP.LT.OR P1, PT, R179.reuse, 0x12, P1 ;  /* 0x00000012b300780c */ /* 0x040fe40000f21670 */
[----:B------:R-:W-:Y:S02]  /*7060*/  ISETP.LT.OR P2, PT, R179, 0x19, P2 ;  /* 0x00000019b300780c */ /* 0x000fe40001741670 */
[----:B------:R-:W-:-:S02]  /*7070*/  FSEL R185, R185, -INF , !P3 ;  /* 0xff800000b9b97808 */ /* 0x000fc40005800000 */
[----:B------:R-:W-:Y:S02]  /*7080*/  FSEL R164, R161, -INF , !P1 ;  /* 0xff800000a1a47808 */ /* 0x000fe40004800000 */
[----:B------:R-:W-:Y:S02]  /*7090*/  FSEL R186, R186, -INF , !P2 ;  /* 0xff800000baba7808 */ /* 0x000fe40005000000 */
[C---:B------:R-:W-:Y:S02]  /*70a0*/  ISETP.GT.AND P3, PT, R180.reuse, 0x19, P0 ;  /* 0x00000019b400780c */ /* 0x040fe40000764270 */
[C---:B------:R-:W-:Y:S02]  /*70b0*/  ISETP.GT.AND P1, PT, R180.reuse, 0x20, P0 ;  /* 0x00000020b400780c */ /* 0x040fe40000724270 */
[----:B------:R-:W-:Y:S01]  /*70c0*/  ISETP.GT.AND P2, PT, R180, 0x21, P0 ;  /* 0x00000021b400780c */ /* 0x000fe20000744270 */
[----:B0-----:R-:W-:Y:S01]  /*70d0*/  IMAD.IADD R178, R190, 0x1, R15 ;  /* 0x00000001beb27824 */ /* 0x001fe200078e020f */
[----:B------:R-:W-:-:S02]  /*70e0*/  ISETP.LT.OR P3, PT, R179, 0x1a, P3 ;  /* 0x0000001ab300780c */ /* 0x000fc40001f61670 */
[C---:B------:R-:W-:Y:S02]  /*70f0*/  ISETP.LT.OR P1, PT, R179.reuse, 0x21, P1 ;  /* 0x00000021b300780c */ /* 0x040fe40000f21670 */
[----:B------:R-:W-:Y:S02]  /*7100*/  ISETP.LT.OR P2, PT, R179, 0x22, P2 ;  /* 0x00000022b300780c */ /* 0x000fe40001741670 */
[----:B------:R-:W-:Y:S02]  /*7110*/  FSEL R187, R187, -INF , !P3 ;  /* 0xff800000bbbb7808 */ /* 0x000fe40005800000 */
[----:B------:R-:W-:Y:S02]  /*7120*/  FSEL R170, R168, -INF , !P1 ;  /* 0xff800000a8aa7808 */ /* 0x000fe40004800000 */
[----:B------:R-:W-:Y:S02]  /*7130*/  FSEL R172, R169, -INF , !P2 ;  /* 0xff800000a9ac7808 */ /* 0x000fe40005000000 */
        /* <DEDUP_REMOVED lines=11> */
[----:B------:R-:W-:Y:S02]  /*71f0*/  ISETP.GT.AND P2, PT, R180, 0x39, P0 ;  /* 0x00000039b400780c */ /* 0x000fe40000744270 */
[----:B------:R-:W-:-:S02]  /*7200*/  ISETP.LT.OR P3, PT, R179, 0x32, P3 ;  /* 0x00000032b300780c */ /* 0x000fc40001f61670 */
[C---:B------:R-:W-:Y:S02]  /*7210*/  ISETP.LT.OR P1, PT, R179.reuse, 0x39, P1 ;  /* 0x00000039b300780c */ /* 0x040fe40000f21670 */
[----:B------:R-:W-:Y:S02]  /*7220*/  ISETP.LT.OR P2, PT, R179, 0x3a, P2 ;  /* 0x0000003ab300780c */ /* 0x000fe40001741670 */
[----:B------:R-:W-:Y:S02]  /*7230*/  IADD3 R176, R182, R15, RZ ;  /* 0x0000000fb6b07210 */ /* 0x000fe40007ffe0ff */
[----:B------:R-:W-:Y:S02]  /*7240*/  FSEL R173, R188, -INF , !P3 ;  /* 0xff800000bcad7808 */ /* 0x000fe40005800000 */
[----:B------:R-:W-:Y:S02]  /*7250*/  FSEL R168, R189, -INF , !P1 ;  /* 0xff800000bda87808 */ /* 0x000fe40004800000 */
[----:B------:R-:W-:Y:S01]  /*7260*/  FSEL R165, R181, -INF , !P2 ;  /* 0xff800000b5a57808 */ /* 0x000fe20005000000 */
[----:B------:R-:W-:Y:S06]  /*7270*/  @!P5 BRA `(.L_x_4931) ;  /* 0x000000000060d947 */ /* 0x000fec0003800000 */
[----:B------:R-:W-:Y:S01]  /*7280*/  IMAD.U32 R12, RZ, RZ, UR11 ;  /* 0x0000000bff0c7e24 */ /* 0x000fe2000f8e00ff */
[----:B------:R-:W-:Y:S03]  /*7290*/  BSSY B0, `(.L_x_4932) ;  /* 0x0000012000007945 */ /* 0x000fe60003800000 */
[----:B------:R-:W-:-:S05]  /*72a0*/  IMAD R12, R12, UR41, R15 ;  /* 0x000000290c0c7c24 */ /* 0x000fca000f8e020f */
[----:B------:R-:W-:-:S04]  /*72b0*/  IADD3 R179, R12, -UR14, RZ ;  /* 0x8000000e0cb37c10 */ /* 0x000fc8000fffe0ff */
        /* <DEDUP_REMOVED lines=10> */
.L_x_4933:
[----:B------:R-:W-:-:S05]  /*7360*/  IMAD.U32 R12, RZ, RZ, UR30 ;  /* 0x0000001eff0c7e24 */ /* 0x000fca000f8e00ff */
[----:B------:R-:W-:-:S13]  /*7370*/  ISETP.NE.AND P1, PT, R12, 0x1, PT ;  /* 0x000000010c00780c */ /* 0x000fda0003f25270 */
[----:B------:R-:W0:Y:S02]  /*7380*/  @P1 LDC.64 R14, c[0x0][0x9e8] ;  /* 0x00027a00ff0e1b82 */ /* 0x000e240000000a00 */
[----:B0-----:R-:W-:-:S05]  /*7390*/  @P1 IMAD.HI.U32 R14, R179, R14, RZ ;  /* 0x0000000eb30e1227 */ /* 0x001fca00078e00ff */
[----:B------:R-:W-:-:S07]  /*73a0*/  @P1 SHF.R.U32.HI R179, RZ, R15, R14 ;  /* 0x0000000fffb31219 */ /* 0x000fce000001160e */
.L_x_4934:
[----:B------:R-:W-:Y:S05]  /*73b0*/  BSYNC B0 ;  /* 0x0000000000007941 */ /* 0x000fea0003800000 */
.L_x_4932:
[----:B------:R-:W-:-:S05]  /*73c0*/  IMAD R179, R179, R12, -UR15 ;  /* 0x8000000fb3b37e24 */ /* 0x000fca000f8e020c */
[----:B------:R-:W-:-:S04]  /*73d0*/  IADD3 R179, -R0, R179, RZ ;  /* 0x000000b300b37210 */ /* 0x000fc80007ffe1ff */
[----:B------:R-:W-:Y:S02]  /*73e0*/  VIADDMNMX R176, R179, R12, R176, PT ;  /* 0x0000000cb3b07246 */ /* 0x000fe400038001b0 */
[----:B------:R-:W-:-:S07]  /*73f0*/  VIMNMX R178, R178, R179, !PT ;  /* 0x000000b3b2b27248 */ /* 0x000fce0007fe0100 */
.L_x_4931:
[----:B------:R-:W-:Y:S01]  /*7400*/  FMNMX.FTZ R12, R177, R20, !PT ;  /* 0x00000014b10c7209 */ /* 0x000fe20007810000 */
[----:B------:R-:W-:Y:S01]  /*7410*/  UMOV UR10, UR26 ;  /* 0x0000001a000a7c82 */ /* 0x000fe20008000000 */
[----:B------:R-:W-:Y:S02]  /*7420*/  ISETP.GT.AND P1, PT, R178, 0x1, P0 ;  /* 0x00000001b200780c */ /* 0x000fe40000724270 */
[----:B------:R-:W-:Y:S02]  /*7430*/  FMNMX.FTZ R15, R175, R12, !PT ;  /* 0x0000000caf0f7209 */ /* 0x000fe40007810000 */
[----:B------:R-:W-:Y:S02]  /*7440*/  ISETP.LT.OR P1, PT, R176, 0x2, P1 ;  /* 0x00000002b000780c */ /* 0x000fe40000f21670 */
[----:B------:R-:W-:Y:S02]  /*7450*/  FMNMX.FTZ R15, R174, R15, !PT ;  /* 0x0000000fae0f7209 */ /* 0x000fe40007810000 */
[----:B------:R-:W-:-:S02]  /*7460*/  FSEL R22, R22, -INF , !P1 ;  /* 0xff80000016167808 */ /* 0x000fc40004800000 */
[----:B------:R-:W-:Y:S02]  /*7470*/  FMNMX.FTZ R12, R184, R15, !PT ;  /* 0x0000000fb80c7209 */ /* 0x000fe40007810000 */
[----:B------:R-:W-:Y:S02]  /*7480*/  ISETP.GT.AND P1, PT, R178, RZ, P0 ;  /* 0x000000ffb200720c */ /* 0x000fe40000724270 */
[----:B------:R-:W-:Y:S02]  /*7490*/  FMNMX.FTZ R15, R185, R12, !PT ;  /* 0x0000000cb90f7209 */ /* 0x000fe40007810000 */
[----:B------:R-:W-:Y:S02]  /*74a0*/  ISETP.LT.OR P1, PT, R176, 0x1, P1 ;  /* 0x00000001b000780c */ /* 0x000fe40000f21670 */
[----:B------:R-:W-:Y:S02]  /*74b0*/  FMNMX.FTZ R15, R164, R15, !PT ;  /* 0x0000000fa40f7209 */ /* 0x000fe40007810000 */
[----:B------:R-:W-:-:S02]  /*74c0*/  ISETP.GT.AND P2, PT, R178, 0x8, P0 ;  /* 0x00000008b200780c */ /* 0x000fc40000744270 */
[----:B------:R-:W-:Y:S02]  /*74d0*/  FMNMX.FTZ R12, R186, R15, !PT ;  /* 0x0000000fba0c7209 */ /* 0x000fe40007810000 */
[----:B------:R-:W-:Y:S02]  /*74e0*/  ISETP.LT.OR P2, PT, R176, 0x9, P2 ;  /* 0x00000009b000780c */ /* 0x000fe40001741670 */
[----:B------:R-:W-:Y:S02]  /*74f0*/  FMNMX.FTZ R15, R187, R12, !PT ;  /* 0x0000000cbb0f7209 */ /* 0x000fe40007810000 */
[----:B------:R-:W-:Y:S02]  /*7500*/  ISETP.GT.AND P3, PT, R178, 0x9, P0 ;  /* 0x00000009b200780c */ /* 0x000fe40000764270 */
[----:B------:R-:W-:Y:S02]  /*7510*/  FMNMX.FTZ R15, R170, R15, !PT ;  /* 0x0000000faa0f7209 */ /* 0x000fe40007810000 */
[----:B------:R-:W-:-:S02]  /*7520*/  FSEL R23, R23, -INF , !P2 ;  /* 0xff80000017177808 */ /* 0x000fc40005000000 */
        /* <DEDUP_REMOVED lines=14> */
[----:B------:R-:W-:Y:S01]  /*7610*/  ISETP.GT.AND P2, PT, R178, 0x19, P0 ;  /* 0x00000019b200780c */ /* 0x000fe20000744270 */
[----:B------:R-:W0:Y:S01]  /*7620*/  SHFL.BFLY PT, R15, R14, 0x2, 0x1f ;  /* 0x0c401f000e0f7f89 */ /* 0x000e2200000e0000 */
[----:B------:R-:W-:Y:S02]  /*7630*/  FSEL R154, R154, -INF , !P3 ;  /* 0xff8000009a9a7808 */ /* 0x000fe40005800000 */
[----:B------:R-:W-:Y:S02]  /*7640*/  ISETP.GT.AND P3, PT, R178, 0x20, P0 ;  /* 0x00000020b200780c */ /* 0x000fe40000764270 */
[----:B------:R-:W-:-:S02]  /*7650*/  ISETP.LT.OR P2, PT, R176, 0x1a, P2 ;  /* 0x0000001ab000780c */ /* 0x000fc40001741670 */
[----:B------:R-:W-:Y:S02]  /*7660*/  ISETP.LT.OR P3, PT, R176, 0x21, P3 ;  /* 0x00000021b000780c */ /* 0x000fe40001f61670 */
[----:B------:R-:W-:Y:S02]  /*7670*/  FSEL R156, R156, -INF , !P2 ;  /* 0xff8000009c9c7808 */ /* 0x000fe40005000000 */
[----:B------:R-:W-:Y:S02]  /*7680*/  ISETP.GT.AND P2, PT, R178, 0x28, P0 ;  /* 0x00000028b200780c */ /* 0x000fe40000744270 */
[----:B------:R-:W-:Y:S02]  /*7690*/  FSEL R157, R157, -INF , !P3 ;  /* 0xff8000009d9d7808 */ /* 0x000fe40005800000 */
[----:B------:R-:W-:-:S04]  /*76a0*/  ISETP.LT.OR P2, PT, R176, 0x29, P2 ;  /* 0x00000029b000780c */ /* 0x000fc80001741670 */
[----:B------:R-:W-:Y:S02]  /*76b0*/  FSEL R159, R159, -INF , !P2 ;  /* 0xff8000009f9f7808 */ /* 0x000fe40005000000 */
[----:B------:R-:W-:Y:S02]  /*76c0*/  ISETP.GT.AND P2, PT, R178, 0x30, P0 ;  /* 0x00000030b200780c */ /* 0x000fe40000744270 */
[----:B0-----:R-:W-:Y:S02]  /*76d0*/  FMNMX.FTZ R15, R14, R15, !PT ;  /* 0x0000000f0e0f7209 */ /* 0x001fe40007810000 */
[----:B------:R-:W-:Y:S02]  /*76e0*/  FSEL R14, R11, -INF , !P1 ;  /* 0xff8000000b0e7808 */ /* 0x000fe40004800000 */
[----:B------:R-:W-:Y:S01]  /*76f0*/  ISETP.GT.AND P1, PT, R178, 0x18, P0 ;  /* 0x00000018b200780c */ /* 0x000fe20000724270 */
[----:B------:R-:W0:Y:S01]  /*7700*/  SHFL.BFLY PT, R12, R15, 0x1, 0x1f ;  /* 0x0c201f000f0c7f89 */ /* 0x000e2200000e0000 */
[----:B------:R-:W-:-:S02]  /*7710*/  FMNMX.FTZ R11, R14, R21, !PT ;  /* 0x000000150e0b7209 */ /* 0x000fc40007810000 */
[----:B------:R-:W-:Y:S02]  /*7720*/  ISETP.LT.OR P1, PT, R176, 0x19, P1 ;  /* 0x00000019b000780c */ /* 0x000fe40000f21670 */
[----:B------:R-:W-:Y:S02]  /*7730*/  FMNMX.FTZ R180, R22, R11, !PT ;  /* 0x0000000b16b47209 */ /* 0x000fe40007810000 */
[----:B------:R-:W-:Y:S02]  /*7740*/  FSEL R155, R155, -INF , !P1 ;  /* 0xff8000009b9b7808 */ /* 0x000fe40004800000 */
[----:B------:R-:W-:Y:S02]  /*7750*/  FMNMX.FTZ R11, R23, R180, !PT ;  /* 0x000000b4170b7209 */ /* 0x000fe40007810000 */
[----:B------:R-:W-:Y:S02]  /*7760*/  ISETP.GT.AND P1, PT, R178, 0x21, P0 ;  /* 0x00000021b200780c */ /* 0x000fe40000724270 */
        /* <DEDUP_REMOVED lines=9> */
[----:B------:R-:W-:Y:S02]  /*7800*/  ISETP.LT.OR P2, PT, R176, 0x31, P2 ;  /* 0x00000031b000780c */ /* 0x000fe40001741670 */
[----:B------:R-:W-:Y:S02]  /*7810*/  FMNMX.FTZ R11, R157, R188, !PT ;  /* 0x000000bc9d0b7209 */ /* 0x000fe40007810000 */
[----:B------:R-:W-:Y:S02]  /*7820*/  FSEL R160, R160, -INF , !P1 ;  /* 0xff800000a0a07808 */ /* 0x000fe40004800000 */
[----:B------:R-:W-:-:S02]  /*7830*/  FMNMX.FTZ R188, R158, R11, !PT ;  /* 0x0000000b9ebc7209 */ /* 0x000fc40007810000 */
[----:B0-----:R-:W-:Y:S02]  /*7840*/  FMNMX.FTZ R12, R15, R12, !PT ;  /* 0x0000000c0f0c7209 */ /* 0x001fe40007810000 */
[----:B------:R-:W-:Y:S02]  /*7850*/  ISETP.GT.AND P1, PT, R178, 0x31, P0 ;  /* 0x00000031b200780c */ /* 0x000fe40000724270 */
[----:B------:R-:W-:Y:S01]  /*7860*/  FMNMX.FTZ R11, R159, R188, !PT ;  /* 0x000000bc9f0b7209 */ /* 0x000fe20007810000 */
[----:B------:R-:W-:Y:S01]  /*7870*/  FMUL.FTZ R182, R12, UR10 ;  /* 0x0000000a0cb67c20 */ /* 0x000fe20008410000 */
[----:B------:R-:W-:Y:S02]  /*7880*/  FSEL R162, R162, -INF , !P2 ;  /* 0xff800000a2a27808 */ /* 0x000fe40005000000 */
[----:B------:R-:W-:Y:S02]  /*7890*/  ISETP.GT.AND P2, PT, R178, 0x38, P0 ;  /* 0x00000038b200780c */ /* 0x000fe40000744270 */
[----:B------:R-:W-:-:S02]  /*78a0*/  ISETP.LT.OR P1, PT, R176, 0x32, P1 ;  /* 0x00000032b000780c */ /* 0x000fc40000f21670 */
[----:B------:R-:W-:Y:S02]  /*78b0*/  FMNMX.FTZ R11, R160, R11, !PT ;  /* 0x0000000ba00b7209 */ /* 0x000fe40007810000 */
[----:B------:R-:W-:Y:S02]  /*78c0*/  FSETP.NEU.FTZ.AND P3, PT, R12, -INF , PT ;  /* 0xff8000000c00780b */ /* 0x000fe40003f7d000 */
[----:B------:R-:W-:Y:S02]  /*78d0*/  ISETP.GT.AND P0, PT, R178, 0x39, P0 ;  /* 0x00000039b200780c */ /* 0x000fe40000704270 */
[----:B------:R-:W-:Y:S02]  /*78e0*/  ISETP.LT.OR P2, PT, R176, 0x39, P2 ;  /* 0x00000039b000780c */ /* 0x000fe40001741670 */
[----:B------:R-:W-:Y:S02]  /*78f0*/  FSEL R163, R163, -INF , !P1 ;  /* 0xff800000a3a37808 */ /* 0x000fe40004800000 */
[----:B------:R-:W-:-:S02]  /*7900*/  FMNMX.FTZ R178, R162, R11, !PT ;  /* 0x0000000ba2b27209 */ /* 0x000fc40007810000 */
[----:B------:R-:W-:Y:S02]  /*7910*/  FSEL R182, R182, RZ, P3 ;  /* 0x000000ffb6b67208 */ /* 0x000fe40001800000 */
[----:B------:R-:W-:Y:S02]  /*7920*/  ISETP.LT.OR P0, PT, R176, 0x3a, P0 ;  /* 0x0000003ab000780c */ /* 0x000fe40000701670 */
[----:B------:R-:W-:Y:S01]  /*7930*/  FSEL R166, R166, -INF , !P2 ;  /* 0xff800000a6a67808 */ /* 0x000fe20005000000 */
[--C-:B------:R-:W-:Y:S01]  /*7940*/  FFMA.FTZ R15, R175, UR10, -R182.reuse ;  /* 0x0000000aaf0f7c23 */ /* 0x100fe200080108b6 */
[----:B------:R-:W-:Y:S01]  /*7950*/  FMNMX.FTZ R11, R163, R178, !PT ;  /* 0x000000b2a30b7209 */ /* 0x000fe20007810000 */
[--C-:B------:R-:W-:Y:S01]  /*7960*/  FFMA.FTZ R184, R184, UR10, -R182.reuse ;  /* 0x0000000ab8b87c23 */ /* 0x100fe200080108b6 */
[----:B------:R-:W-:Y:S01]  /*7970*/  FSEL R175, R167, -INF , !P0 ;  /* 0xff800000a7af7808 */ /* 0x000fe20004000000 */
[--C-:B------:R-:W-:Y:S01]  /*7980*/  FFMA.FTZ R180, R177, UR10, -R182.reuse ;  /* 0x0000000ab1b47c23 */ /* 0x100fe200080108b6 */
[----:B------:R-:W-:Y:S01]  /*7990*/  FMNMX.FTZ R176, R166, R11, !PT ;  /* 0x0000000ba6b07209 */ /* 0x000fe20007810000 */
[----:B------:R0:W-:Y:S01]  /*79a0*/  MUFU.EX2 R167, R184 ;  /* 0x000000b800a77308 */ /* 0x0001e20000000800 */
[----:B------:R-:W-:Y:S01]  /*79b0*/  FSEL R183, R12, RZ, P3 ;  /* 0x000000ff0cb77208 */ /* 0x000fe20001800000 */
[--C-:B------:R-:W-:Y:S01]  /*79c0*/  FFMA.FTZ R174, R174, UR10, -R182.reuse ;  /* 0x0000000aaeae7c23 */ /* 0x100fe200080108b6 */
[----:B------:R-:W-:Y:S01]  /*79d0*/  FMNMX.FTZ R11, R175, R176, !PT ;  /* 0x000000b0af0b7209 */ /* 0x000fe20007810000 */
[--C-:B------:R-:W-:Y:S01]  /*79e0*/  FFMA.FTZ R185, R185, UR10, -R182.reuse ;  /* 0x0000000ab9b97c23 */ /* 0x100fe200080108b6 */
[----:B------:R-:W-:Y:S01]  /*79f0*/  FFMA.FTZ R177, R164, UR10, -R182 ;  /* 0x0000000aa4b17c23 */ /* 0x000fe200080108b6 */
[----:B------:R-:W-:Y:S01]  /*7a00*/  FADD.FTZ R183, -R183, R20 ;  /* 0x00000014b7b77221 */ /* 0x000fe20000010100 */
[--C-:B------:R-:W-:Y:S01]  /*7a10*/  FFMA.FTZ R164, R186, UR10, -R182.reuse ;  /* 0x0000000abaa47c23 */ /* 0x100fe200080108b6 */
[----:B------:R-:W1:Y:S01]  /*7a20*/  SHFL.BFLY PT, R178, R11, 0x2, 0x1f ;  /* 0x0c401f000bb27f89 */ /* 0x000e6200000e0000 */
[--C-:B0-----:R-:W-:Y:S01]  /*7a30*/  FFMA.FTZ R184, R169, UR10, -R182.reuse ;  /* 0x0000000aa9b87c23 */ /* 0x101fe200080108b6 */
[----:B------:R-:W-:Y:S01]  /*7a40*/  FMUL.FTZ R169, R183, UR10 ;  /* 0x0000000ab7a97c20 */ /* 0x000fe20008410000 */
[----:B------:R-:W-:Y:S01]  /*7a50*/  MUFU.EX2 R180, R180 ;  /* 0x000000b400b47308 */ /* 0x000fe20000000800 */
[--C-:B------:R-:W-:Y:S01]  /*7a60*/  FFMA.FTZ R181, R172, UR10, -R182.reuse ;  /* 0x0000000aacb57c23 */ /* 0x100fe200080108b6 */
[--C-:B------:R-:W-:Y:S01]  /*7a70*/  FFMA.FTZ R172, R161, UR10, -R182.reuse ;  /* 0x0000000aa1ac7c23 */ /* 0x100fe200080108b6 */
[--C-:B------:R-:W-:Y:S01]  /*7a80*/  FFMA.FTZ R179, R187, UR10, -R182.reuse ;  /* 0x0000000abbb37c23 */ /* 0x100fe200080108b6 */
[--C-:B------:R-:W-:Y:S01]  /*7a90*/  FFMA.FTZ R170, R170, UR10, -R182.reuse ;  /* 0x0000000aaaaa7c23 */ /* 0x100fe200080108b6 */
[--C-:B------:R-:W-:Y:S01]  /*7aa0*/  FFMA.FTZ R171, R171, UR10, -R182.reuse ;  /* 0x0000000aabab7c23 */ /* 0x100fe200080108b6 */
[----:B------:R-:W-:Y:S01]  /*7ab0*/  ISETP.NE.AND P0, PT, R10, RZ, PT ;  /* 0x000000ff0a00720c */ /* 0x000fe20003f05270 */
[--C-:B------:R-:W-:Y:S01]  /*7ac0*/  FFMA.FTZ R168, R168, UR10, -R182.reuse ;  /* 0x0000000aa8a87c23 */ /* 0x100fe200080108b6 */
[----:B------:R-:W0:Y:S01]  /*7ad0*/  MUFU.EX2 R169, R169 ;  /* 0x000000a900a97308 */ /* 0x000e220000000800 */
[--C-:B------:R-:W-:Y:S01]  /*7ae0*/  FFMA.FTZ R173, R173, UR10, -R182.reuse ;  /* 0x0000000aadad7c23 */ /* 0x100fe200080108b6 */
[----:B------:R-:W-:-:S06]  /*7af0*/  FFMA.FTZ R182, R165, UR10, -R182 ;  /* 0x0000000aa5b67c23 */ /* 0x000fcc00080108b6 */
[----:B------:R-:W2:Y:S01]  /*7b00*/  MUFU.EX2 R15, R15 ;  /* 0x0000000f000f7308 */ /* 0x000ea20000000800 */
[----:B-1----:R-:W-:-:S07]  /*7b10*/  FMNMX.FTZ R178, R11, R178, !PT ;  /* 0x000000b20bb27209 */ /* 0x002fce0007810000 */
[----:B------:R-:W1:Y:S01]  /*7b20*/  MUFU.EX2 R174, R174 ;  /* 0x000000ae00ae7308 */ /* 0x000e620000000800 */
[-C--:B0-----:R-:W-:Y:S01]  /*7b30*/  FMUL.FTZ R24, R24, R169.reuse ;  /* 0x000000a918187220 */ /* 0x081fe20000410000 */
[----:B------:R-:W0:Y:S01]  /*7b40*/  SHFL.BFLY PT, R11, R178, 0x1, 0x1f ;  /* 0x0c201f00b20b7f89 */ /* 0x000e2200000e0000 */
        /* <DEDUP_REMOVED lines=22> */
[----:B------:R-:W-:Y:S01]  /*7cb0*/  FMUL.FTZ R64, R64, R169 ;  /* 0x000000a940407220 */ /* 0x000fe20000410000 */
[----:B0-----:R-:W-:Y:S01]  /*7cc0*/  FMNMX.FTZ R11, R178, R11, !PT ;  /* 0x0000000bb20b7209 */ /* 0x001fe20007810000 */
[----:B------:R-:W-:Y:S01]  /*7cd0*/  FFMA.FTZ R178, R169, R3, R180 ;  /* 0x00000003a9b27223 */ /* 0x000fe200000100b4 */
[-C--:B------:R-:W-:Y:S01]  /*7ce0*/  FMUL.FTZ R65, R65, R169.reuse ;  /* 0x000000a941417220 */ /* 0x080fe20000410000 */
[-C--:B------:R-:W-:Y:S01]  /*7cf0*/  FMUL.FTZ R68, R68, R169.reuse ;  /* 0x000000a944447220 */ /* 0x080fe20000410000 */
[C---:B------:R-:W-:Y:S01]  /*7d00*/  FSETP.NEU.FTZ.AND P1, PT, R11.reuse, -INF , PT ;  /* 0xff8000000b00780b */ /* 0x040fe20003f3d000 */
[----:B------:R-:W-:Y:S01]  /*7d10*/  FMUL.FTZ R3, R11, UR10 ;  /* 0x0000000a0b037c20 */ /* 0x000fe20008410000 */
[----:B--2---:R-:W-:Y:S01]  /*7d20*/  FADD.FTZ R161, R15, R178 ;  /* 0x000000b20fa17221 */ /* 0x004fe20000010000 */
[----:B------:R-:W0:Y:S01]  /*7d30*/  MUFU.EX2 R179, R179 ;  /* 0x000000b300b37308 */ /* 0x000e220000000800 */
[-C--:B------:R-:W-:Y:S01]  /*7d40*/  FMUL.FTZ R69, R69, R169.reuse ;  /* 0x000000a945457220 */ /* 0x080fe20000410000 */
[-C--:B------:R-:W-:Y:S01]  /*7d50*/  FMUL.FTZ R72, R72, R169.reuse ;  /* 0x000000a948487220 */ /* 0x080fe20000410000 */
[----:B------:R-:W-:Y:S01]  /*7d60*/  FSEL R183, R3, RZ, P1 ;  /* 0x000000ff03b77208 */ /* 0x000fe20000800000 */
[----:B-1----:R-:W-:Y:S01]  /*7d70*/  FADD.FTZ R178, R174, R161 ;  /* 0x000000a1aeb27221 */ /* 0x002fe20000010000 */
[-C--:B------:R-:W-:Y:S01]  /*7d80*/  FMUL.FTZ R73, R73, R169.reuse ;  /* 0x000000a949497220 */ /* 0x080fe20000410000 */
[-C--:B------:R-:W-:Y:S01]  /*7d90*/  FMUL.FTZ R76, R76, R169.reuse ;  /* 0x000000a94c4c7220 */ /* 0x080fe20000410000 */
[-C--:B------:R-:W-:Y:S01]  /*7da0*/  FMUL.FTZ R77, R77, R169.reuse ;  /* 0x000000a94d4d7220 */ /* 0x080fe20000410000 */
[----:B------:R-:W-:Y:S01]  /*7db0*/  FADD.FTZ R3, R167, R178 ;  /* 0x000000b2a7037221 */ /* 0x000fe20000010000 */
[--C-:B------:R-:W-:Y:S01]  /*7dc0*/  FFMA.FTZ R161, R14, UR10, -R183.reuse ;  /* 0x0000000a0ea17c23 */ /* 0x100fe200080108b7 */
[----:B------:R-:W-:Y:S01]  /*7dd0*/  FSEL R14, R11, RZ, P1 ;  /* 0x000000ff0b0e7208 */ /* 0x000fe20000800000 */
[----:B------:R-:W1:Y:S01]  /*7de0*/  MUFU.EX2 R170, R170 ;  /* 0x000000aa00aa7308 */ /* 0x000e620000000800 */
[--C-:B------:R-:W-:Y:S01]  /*7df0*/  FFMA.FTZ R178, R22, UR10, -R183.reuse ;  /* 0x0000000a16b27c23 */ /* 0x100fe200080108b7 */
[--C-:B------:R-:W-:Y:S01]  /*7e00*/  FFMA.FTZ R23, R23, UR10, -R183.reuse ;  /* 0x0000000a17177c23 */ /* 0x100fe200080108b7 */
[--C-:B------:R-:W-:Y:S01]  /*7e10*/  FFMA.FTZ R186, R157, UR10, -R183.reuse ;  /* 0x0000000a9dba7c23 */ /* 0x100fe200080108b7 */
[--C-:B------:R-:W-:Y:S01]  /*7e20*/  FFMA.FTZ R153, R153, UR10, -R183.reuse ;  /* 0x0000000a99997c23 */ /* 0x100fe200080108b7 */
        /* <DEDUP_REMOVED lines=8> */
[----:B------:R-:W-:Y:S01]  /*7eb0*/  FFMA.FTZ R175, R175, UR10, -R183 ;  /* 0x0000000aafaf7c23 */ /* 0x000fe200080108b7 */
[----:B0-----:R-:W-:Y:S01]  /*7ec0*/  F2FP.F16.F32.PACK_AB R158, R179, R164 ;  /* 0x000000a4b39e723e */ /* 0x001fe200000000ff */
[-C--:B------:R-:W-:Y:S01]  /*7ed0*/  FMUL.FTZ R80, R80, R169.reuse ;  /* 0x000000a950507220 */ /* 0x080fe20000410000 */
[----:B------:R-:W0:Y:S01]  /*7ee0*/  MUFU.EX2 R181, R181 ;  /* 0x000000b500b57308 */ /* 0x000e220000000800 */
[----:B--2---:R-:W-:Y:S01]  /*7ef0*/  FADD.FTZ R184, R176, R3 ;  /* 0x00000003b0b87221 */ /* 0x004fe20000010000 */
[----:B------:R-:W-:Y:S01]  /*7f00*/  FADD.FTZ R3, -R14, R21 ;  /* 0x000000150e037221 */ /* 0x000fe20000010100 */
[-C--:B------:R-:W-:Y:S01]  /*7f10*/  FMUL.FTZ R81, R81, R169.reuse ;  /* 0x000000a951517220 */ /* 0x080fe20000410000 */
[-C--:B------:R-:W-:Y:S01]  /*7f20*/  FMUL.FTZ R84, R84, R169.reuse ;  /* 0x000000a954547220 */ /* 0x080fe20000410000 */
[----:B------:R-:W-:Y:S01]  /*7f30*/  FADD.FTZ R21, R177, R184 ;  /* 0x000000b8b1157221 */ /* 0x000fe20000010000 */
[----:B------:R-:W-:Y:S01]  /*7f40*/  FMUL.FTZ R3, R3, UR10 ;  /* 0x0000000a03037c20 */ /* 0x000fe20008410000 */
[----:B------:R-:W-:Y:S01]  /*7f50*/  FFMA.FTZ R184, R154, UR10, -R183 ;  /* 0x0000000a9ab87c23 */ /* 0x000fe200080108b7 */
[----:B------:R-:W2:Y:S01]  /*7f60*/  MUFU.EX2 R171, R171 ;  /* 0x000000ab00ab7308 */ /* 0x000ea20000000800 */
[----:B------:R-:W-:Y:S01]  /*7f70*/  FADD.FTZ R22, R164, R21 ;  /* 0x00000015a4167221 */ /* 0x000fe20000010000 */
[----:B------:R-:W-:Y:S01]  /*7f80*/  FFMA.FTZ R21, R152, UR10, -R183 ;  /* 0x0000000a98157c23 */ /* 0x000fe200080108b7 */
[----:B------:R-:W-:Y:S01]  /*7f90*/  F2FP.F16.F32.PACK_AB R154, R167, R174 ;  /* 0x000000aea79a723e */ /* 0x000fe200000000ff */
[-C--:B------:R-:W-:Y:S01]  /*7fa0*/  FMUL.FTZ R85, R85, R169.reuse ;  /* 0x000000a955557220 */ /* 0x080fe20000410000 */
[----:B------:R-:W-:Y:S01]  /*7fb0*/  FADD.FTZ R185, R179, R22 ;  /* 0x00000016b3b97221 */ /* 0x000fe20000010000 */
[-C--:B------:R-:W-:Y:S01]  /*7fc0*/  FMUL.FTZ R88, R88, R169.reuse ;  /* 0x000000a958587220 */ /* 0x080fe20000410000 */
[-C--:B------:R-:W-:Y:S01]  /*7fd0*/  FMUL.FTZ R89, R89, R169.reuse ;  /* 0x000000a959597220 */ /* 0x080fe20000410000 */
[----:B------:R-:W3:Y:S01]  /*7fe0*/  MUFU.EX2 R172, R172 ;  /* 0x000000ac00ac7308 */ /* 0x000ee20000000800 */
[----:B-1----:R-:W-:Y:S01]  /*7ff0*/  FADD.FTZ R152, R170, R185 ;  /* 0x000000b9aa987221 */ /* 0x002fe20000010000 */
[----:B------:R-:W-:Y:S01]  /*8000*/  FFMA.FTZ R185, R156, UR10, -R183 ;  /* 0x0000000a9cb97c23 */ /* 0x000fe200080108b7 */
[-C--:B------:R-:W-:Y:S01]  /*8010*/  FMUL.FTZ R92, R92, R169.reuse ;  /* 0x000000a95c5c7220 */ /* 0x080fe20000410000 */
[-C--:B------:R-:W-:Y:S01]  /*8020*/  FMUL.FTZ R93, R93, R169.reuse ;  /* 0x000000a95d5d7220 */ /* 0x080fe20000410000 */
[----:B0-----:R-:W-:Y:S01]  /*8030*/  FADD.FTZ R152, R181, R152 ;  /* 0x00000098b5987221 */ /* 0x001fe20000010000 */
[-C--:B------:R-:W-:Y:S01]  /*8040*/  FMUL.FTZ R96, R96, R169.reuse ;  /* 0x000000a960607220 */ /* 0x080fe20000410000 */
[-C--:B------:R-:W-:Y:S01]  /*8050*/  FMUL.FTZ R97, R97, R169.reuse ;  /* 0x000000a961617220 */ /* 0x080fe20000410000 */
[----:B------:R-:W-:Y:S01]  /*8060*/  MUFU.EX2 R161, R161 ;  /* 0x000000a100a17308 */ /* 0x000fe20000000800 */
[----:B--2---:R-:W-:Y:S01]  /*8070*/  FADD.FTZ R157, R171, R152 ;  /* 0x00000098ab9d7221 */ /* 0x004fe20000010000 */
[----:B------:R-:W-:Y:S01]  /*8080*/  F2FP.F16.F32.PACK_AB R152, R15, R180 ;  /* 0x000000b40f98723e */ /* 0x000fe200000000ff */
[----:B------:R-:W-:Y:S01]  /*8090*/  FMUL.FTZ R100, R100, R169 ;  /* 0x000000a964647220 */ /* 0x000fe20000410000 */
[C---:B------:R-:W-:Y:S01]  /*80a0*/  F2FP.F16.F32.PACK_AB R162, R20.reuse, R171 ;  /* 0x000000ab14a2723e */ /* 0x040fe200000000ff */
[----:B------:R-:W-:Y:S01]  /*80b0*/  FADD.FTZ R157, R20, R157 ;  /* 0x0000009d149d7221 */ /* 0x000fe20000010000 */
        /* <DEDUP_REMOVED lines=17> */
[-C--:B------:R-:W-:Y:S01]  /*81d0*/  FMUL.FTZ R129, R129, R169.reuse ;  /* 0x000000a981817220 */ /* 0x080fe20000410000 */
[----:B------:R-:W2:Y:S01]  /*81e0*/  MUFU.EX2 R23, R23 ;  /* 0x0000001700177308 */ /* 0x000ea20000000800 */
[----:B0-----:R-:W-:Y:S01]  /*81f0*/  FFMA.FTZ R15, R22, R4, R161 ;  /* 0x00000004160f7223 */ /* 0x001fe200000100a1 */
[-C--:B------:R-:W-:Y:S01]  /*8200*/  FMUL.FTZ R132, R132, R169.reuse ;  /* 0x000000a984847220 */ /* 0x080fe20000410000 */
        /* <DEDUP_REMOVED lines=10> */
[----:B------:R-:W-:Y:S01]  /*82b0*/  FMUL.FTZ R149, R149, R169 ;  /* 0x000000a995957220 */ /* 0x000fe20000410000 */
[-C--:B------:R-:W-:Y:S01]  /*82c0*/  FMUL.FTZ R26, R26, R22.reuse ;  /* 0x000000161a1a7220 */ /* 0x080fe20000410000 */
[-C--:B------:R-:W-:Y:S01]  /*82d0*/  FMUL.FTZ R27, R27, R22.reuse ;  /* 0x000000161b1b7220 */ /* 0x080fe20000410000 */
[----:B------:R1:W-:Y:S01]  /*82e0*/  MUFU.EX2 R165, R168 ;  /* 0x000000a800a57308 */ /* 0x0003e20000000800 */
[----:B--2---:R-:W-:Y:S01]  /*82f0*/  FADD.FTZ R15, R23, R4 ;  /* 0x00000004170f7221 */ /* 0x004fe20000010000 */
[-C--:B------:R-:W-:Y:S01]  /*8300*/  FMUL.FTZ R30, R30, R22.reuse ;  /* 0x000000161e1e7220 */ /* 0x080fe20000410000 */
[-C--:B------:R-:W-:Y:S01]  /*8310*/  FMUL.FTZ R31, R31, R22.reuse ;  /* 0x000000161f1f7220 */ /* 0x080fe20000410000 */
[-C--:B------:R-:W-:Y:S01]  /*8320*/  FMUL.FTZ R34, R34, R22.reuse ;  /* 0x0000001622227220 */ /* 0x080fe20000410000 */
[-C--:B------:R-:W-:Y:S01]  /*8330*/  FMUL.FTZ R35, R35, R22.reuse ;  /* 0x0000001623237220 */ /* 0x080fe20000410000 */
[-C--:B------:R-:W-:Y:S01]  /*8340*/  FMUL.FTZ R38, R38, R22.reuse ;  /* 0x0000001626267220 */ /* 0x080fe20000410000 */
[----:B------:R-:W-:Y:S01]  /*8350*/  FMUL.FTZ R39, R39, R22 ;  /* 0x0000001627277220 */ /* 0x000fe20000410000 */
[----:B------:R2:W3:Y:S01]  /*8360*/  MUFU.EX2 R157, R153 ;  /* 0x00000099009d7308 */ /* 0x0004e20000000800 */
[----:B-1----:R-:W-:-:S02]  /*8370*/  IMAD.U32 R168, RZ, RZ, UR6 ;  /* 0x00000006ffa87e24 */ /* 0x002fc4000f8e00ff */
[-C--:B------:R-:W-:Y:S01]  /*8380*/  FMUL.FTZ R42, R42, R22.reuse ;  /* 0x000000162a2a7220 */ /* 0x080fe20000410000 */
[-C--:B------:R-:W-:Y:S01]  /*8390*/  FMUL.FTZ R43, R43, R22.reuse ;  /* 0x000000162b2b7220 */ /* 0x080fe20000410000 */
[-C--:B------:R-:W-:Y:S01]  /*83a0*/  FMUL.FTZ R46, R46, R22.reuse ;  /* 0x000000162e2e7220 */ /* 0x080fe20000410000 */
[----:B------:R-:W-:Y:S02]  /*83b0*/  @!P0 IMAD R168, R168, 0x40, R9 ;  /* 0x00000040a8a88824 */ /* 0x000fe400078e0209 */
[-C--:B------:R-:W-:Y:S01]  /*83c0*/  FMUL.FTZ R47, R47, R22.reuse ;  /* 0x000000162f2f7220 */ /* 0x080fe20000410000 */
[-C--:B------:R-:W-:Y:S01]  /*83d0*/  FMUL.FTZ R50, R50, R22.reuse ;  /* 0x0000001632327220 */ /* 0x080fe20000410000 */
[----:B------:R-:W1:Y:S01]  /*83e0*/  MUFU.EX2 R184, R184 ;  /* 0x000000b800b87308 */ /* 0x000e620000000800 */
[----:B--2---:R-:W-:Y:S01]  /*83f0*/  F2FP.F16.F32.PACK_AB R153, R14, R161 ;  /* 0x000000a10e99723e */ /* 0x004fe200000000ff */
[-C--:B------:R-:W-:Y:S01]  /*8400*/  FMUL.FTZ R51, R51, R22.reuse ;  /* 0x0000001633337220 */ /* 0x080fe20000410000 */
[----:B------:R-:W-:Y:S01]  /*8410*/  @!P0 LEA R168, R168, UR40, 0x2 ;  /* 0x00000028a8a88c11 */ /* 0x000fe2000f8e10ff */
[-C--:B------:R-:W-:Y:S01]  /*8420*/  FMUL.FTZ R54, R54, R22.reuse ;  /* 0x0000001636367220 */ /* 0x080fe20000410000 */
[-C--:B------:R-:W-:Y:S01]  /*8430*/  FMUL.FTZ R55, R55, R22.reuse ;  /* 0x0000001637377220 */ /* 0x080fe20000410000 */
[-C--:B------:R-:W-:Y:S01]  /*8440*/  FMUL.FTZ R58, R58, R22.reuse ;  /* 0x000000163a3a7220 */ /* 0x080fe20000410000 */
[-C--:B------:R-:W-:Y:S01]  /*8450*/  FMUL.FTZ R59, R59, R22.reuse ;  /* 0x000000163b3b7220 */ /* 0x080fe20000410000 */
[----:B------:R0:W-:Y:S01]  /*8460*/  MUFU.EX2 R159, R155 ;  /* 0x0000009b009f7308 */ /* 0x0001e20000000800 */
[----:B------:R-:W-:Y:S01]  /*8470*/  @!P0 STS [R168+0x28800], R169 ;  /* 0x028800a9a8008388 */ /* 0x000fe20000000800 */
[-C--:B------:R-:W-:Y:S01]  /*8480*/  FMUL.FTZ R62, R62, R22.reuse ;  /* 0x000000163e3e7220 */ /* 0x080fe20000410000 */
[-C--:B------:R-:W-:Y:S01]  /*8490*/  FMUL.FTZ R63, R63, R22.reuse ;  /* 0x000000163f3f7220 */ /* 0x080fe20000410000 */
[-C--:B------:R-:W-:Y:S01]  /*84a0*/  FMUL.FTZ R66, R66, R22.reuse ;  /* 0x0000001642427220 */ /* 0x080fe20000410000 */
[----:B------:R2:W-:Y:S01]  /*84b0*/  @!P0 STS [R168+0x28820], R22 ;  /* 0x02882016a8008388 */ /* 0x0005e20000000800 */
[-C--:B------:R-:W-:Y:S01]  /*84c0*/  FMUL.FTZ R67, R67, R22.reuse ;  /* 0x0000001643437220 */ /* 0x080fe20000410000 */
[-C--:B------:R-:W-:Y:S01]  /*84d0*/  FMUL.FTZ R70, R70, R22.reuse ;  /* 0x0000001646467220 */ /* 0x080fe20000410000 */
[----:B------:R-:W4:Y:S01]  /*84e0*/  MUFU.EX2 R173, R173 ;  /* 0x000000ad00ad7308 */ /* 0x000f220000000800 */
[----:B0-----:R-:W-:Y:S01]  /*84f0*/  F2FP.F16.F32.PACK_AB R155, R178, R23 ;  /* 0x00000017b29b723e */ /* 0x001fe200000000ff */
[----:B------:R-:W-:Y:S01]  /*8500*/  BAR.SYNC.DEFER_BLOCKING 0xf, 0x100 ;  /* 0x03c4000000007b1d */ /* 0x000fe20000010000 */
[-C--:B------:R-:W-:Y:S01]  /*8510*/  FMUL.FTZ R71, R71, R22.reuse ;  /* 0x0000001647477220 */ /* 0x080fe20000410000 */
[-C--:B------:R-:W-:Y:S01]  /*8520*/  FMUL.FTZ R74, R74, R22.reuse ;  /* 0x000000164a4a7220 */ /* 0x080fe20000410000 */
[-C--:B------:R-:W-:Y:S01]  /*8530*/  FMUL.FTZ R75, R75, R22.reuse ;  /* 0x000000164b4b7220 */ /* 0x080fe20000410000 */
[-C--:B------:R-:W-:Y:S01]  /*8540*/  FMUL.FTZ R78, R78, R22.reuse ;  /* 0x000000164e4e7220 */ /* 0x080fe20000410000 */
[----:B--2---:R-:W-:Y:S01]  /*8550*/  FADD.FTZ R168, R178, R15 ;  /* 0x0000000fb2a87221 */ /* 0x004fe20000010000 */
[----:B------:R-:W0:Y:S01]  /*8560*/  MUFU.EX2 R20, R185 ;  /* 0x000000b900147308 */ /* 0x000e220000000800 */
[-C--:B------:R-:W-:Y:S01]  /*8570*/  FMUL.FTZ R79, R79, R22.reuse ;  /* 0x000000164f4f7220 */ /* 0x080fe20000410000 */
[-C--:B------:R-:W-:Y:S01]  /*8580*/  FMUL.FTZ R82, R82, R22.reuse ;  /* 0x0000001652527220 */ /* 0x080fe20000410000 */
[----:B---3--:R-:W-:Y:S01]  /*8590*/  FADD.FTZ R15, R157, R168 ;  /* 0x000000a89d0f7221 */ /* 0x008fe20000010000 */
[----:B-1----:R-:W-:Y:S01]  /*85a0*/  F2FP.F16.F32.PACK_AB R157, R184, R157 ;  /* 0x0000009db89d723e */ /* 0x002fe200000000ff */
[-C--:B------:R-:W-:Y:S01]  /*85b0*/  FMUL.FTZ R83, R83, R22.reuse ;  /* 0x0000001653537220 */ /* 0x080fe20000410000 */
[----:B------:R-:W-:Y:S01]  /*85c0*/  FMUL.FTZ R86, R86, R22 ;  /* 0x0000001656567220 */ /* 0x000fe20000410000 */
[----:B------:R-:W-:Y:S01]  /*85d0*/  FADD.FTZ R168, R184, R15 ;  /* 0x0000000fb8a87221 */ /* 0x000fe20000010000 */
[----:B------:R-:W1:Y:S01]  /*85e0*/  MUFU.EX2 R182, R182 ;  /* 0x000000b600b67308 */ /* 0x000e620000000800 */
[C---:B----4-:R-:W-:Y:S01]  /*85f0*/  FADD.FTZ R160, R173.reuse, R156 ;  /* 0x0000009cada07221 */ /* 0x050fe20000010000 */
[----:B------:R-:W-:Y:S01]  /*8600*/  F2FP.F16.F32.PACK_AB R164, R173, R172 ;  /* 0x000000acada4723e */ /* 0x000fe200000000ff */
[----:B------:R-:W-:Y:S01]  /*8610*/  FADD.FTZ R15, R159, R168 ;  /* 0x000000a89f0f7221 */ /* 0x000fe20000010000 */
[----:B------:R-:W-:Y:S01]  /*8620*/  F2FP.F16.F32.PACK_AB R156, R177, R176 ;  /* 0x000000b0b19c723e */ /* 0x000fe200000000ff */
[----:B------:R-:W-:Y:S01]  /*8630*/  FADD.FTZ R3, R165, R160 ;  /* 0x000000a0a5037221 */ /* 0x000fe20000010000 */
[----:B------:R-:W-:Y:S01]  /*8640*/  F2FP.F16.F32.PACK_AB R160, R181, R170 ;  /* 0x000000aab5a0723e */ /* 0x000fe200000000ff */
[-C--:B------:R-:W-:Y:S01]  /*8650*/  FMUL.FTZ R87, R87, R22.reuse ;  /* 0x0000001657577220 */ /* 0x080fe20000410000 */
[----:B------:R-:W2:Y:S01]  /*8660*/  MUFU.EX2 R186, R186 ;  /* 0x000000ba00ba7308 */ /* 0x000ea20000000800 */
[C---:B0-----:R-:W-:Y:S01]  /*8670*/  FADD.FTZ R15, R20.reuse, R15 ;  /* 0x0000000f140f7221 */ /* 0x041fe20000010000 */
[----:B------:R-:W-:Y:S01]  /*8680*/  F2FP.F16.F32.PACK_AB R159, R20, R159 ;  /* 0x0000009f149f723e */ /* 0x000fe200000000ff */
[----:B------:R0:W-:Y:S01]  /*8690*/  STSM.16.M88.4 [R6+0x26800], R152 ;  /* 0x0268009806007844 */ /* 0x0001e20000000200 */
[-C--:B------:R-:W-:Y:S01]  /*86a0*/  FMUL.FTZ R90, R90, R22.reuse ;  /* 0x000000165a5a7220 */ /* 0x080fe20000410000 */
[-C--:B------:R-:W-:Y:S01]  /*86b0*/  FMUL.FTZ R91, R91, R22.reuse ;  /* 0x000000165b5b7220 */ /* 0x080fe20000410000 */
[-C--:B------:R-:W-:Y:S01]  /*86c0*/  FMUL.FTZ R94, R94, R22.reuse ;  /* 0x000000165e5e7220 */ /* 0x080fe20000410000 */
[----:B------:R0:W-:Y:S01]  /*86d0*/  STSM.16.M88.4 [R8], R156 ;  /* 0x0000009c08007844 */ /* 0x0001e20000000200 */
[----:B------:R-:W3:Y:S01]  /*86e0*/  MUFU.EX2 R187, R187 ;  /* 0x000000bb00bb7308 */ /* 0x000ee20000000800 */
[C---:B-1----:R-:W-:Y:S01]  /*86f0*/  F2FP.F16.F32.PACK_AB R166, R182.reuse, R165 ;  /* 0x000000a5b6a6723e */ /* 0x042fe200000000ff */
[----:B------:R-:W-:Y:S01]  /*8700*/  FADD.FTZ R3, R182, R3 ;  /* 0x00000003b6037221 */ /* 0x000fe20000010000 */
        /* <DEDUP_REMOVED lines=12> */
[----:B------:R-:W-:Y:S01]  /*87d0*/  FMUL.FTZ R115, R115, R22 ;  /* 0x0000001673737220 */ /* 0x000fe20000410000 */
[----:B------:R-:W2:Y:S01]  /*87e0*/  MUFU.EX2 R4, R189 ;  /* 0x000000bd00047308 */ /* 0x000ea20000000800 */
        /* <DEDUP_REMOVED lines=27> */
[----:B------:R-:W-:-:S04]  /*89a0*/  FMUL.FTZ R151, R151, R22 ;  /* 0x0000001697977220 */ /* 0x000fc80000410000 */
[----:B------:R-:W3:Y:S01]  /*89b0*/  MUFU.EX2 R170, R175 ;  /* 0x000000af00aa7308 */ /* 0x000ee20000000800 */
[C---:B-1----:R-:W-:Y:S01]  /*89c0*/  FADD.FTZ R14, R168.reuse, R15 ;  /* 0x0000000fa80e7221 */ /* 0x042fe20000010000 */
[----:B------:R-:W-:-:S03]  /*89d0*/  F2FP.F16.F32.PACK_AB R165, R168, R165 ;  /* 0x000000a5a8a5723e */ /* 0x000fc600000000ff */
[----:B--2---:R-:W-:Y:S01]  /*89e0*/  FADD.FTZ R15, R167, R14 ;  /* 0x0000000ea70f7221 */ /* 0x004fe20000010000 */
[----:B---3--:R-:W-:-:S03]  /*89f0*/  F2FP.F16.F32.PACK_AB R167, R170, R167 ;  /* 0x000000a7aaa7723e */ /* 0x008fc600000000ff */
[----:B------:R-:W-:Y:S02]  /*8a00*/  FADD.FTZ R4, R170, R15 ;  /* 0x0000000faa047221 */ /* 0x000fe40000010000 */
[----:B------:R0:W-:Y:S01]  /*8a10*/  STSM.16.M88.4 [R7], R164 ;  /* 0x000000a407007844 */ /* 0x0001e20000000200 */
[----:B------:R-:W-:Y:S05]  /*8a20*/  @!P4 BRA `(.L_x_4935) ;  /* 0x000000000004c947 */ /* 0x000fea0003800000 */
[----:B------:R-:W-:Y:S01]  /*8a30*/  BPT.TRAP 0x1 ;  /* 0x000000040000795c */ /* 0x000fe20000300000 */
.L_x_4935:
[----:B------:R1:W2:Y:S01]  /*8a40*/  SYNCS.PHASECHK.TRANS64.TRYWAIT P0, [UR29+0x28c50], R13 ;  /* 0x028c500dff0075a7 */ /* 0x0002a2000800015d */
[----:B------:R-:W-:Y:S05]  /*8a50*/  @!P4 BRA `(.L_x_4936) ;  /* 0x000000000004c947 */ /* 0x000fea0003800000 */
[----:B------:R-:W-:Y:S01]  /*8a60*/  BPT.TRAP 0x1 ;  /* 0x000000040000795c */ /* 0x000fe20000300000 */
.L_x_4936:
[----:B--2---:R-:W-:Y:S05]  /*8a70*/  @P0 BRA `(.L_x_4937) ;  /* 0x0000000000080947 */ /* 0x004fea0003800000 */
[----:B------:R-:W2:Y:S02]  /*8a80*/  SYNCS.PHASECHK.TRANS64.TRYWAIT P0, [UR29+0x28c50], R13 ;  /* 0x028c500dff0075a7 */ /* 0x000ea4000800015d */
[----:B--2---:R-:W-:Y:S05]  /*8a90*/  @!P0 BRA `(.L_x_4938) ;  /* 0x000000b800748947 */ /* 0x004fea0003800000 */
.L_x_4937:
        /* <DEDUP_REMOVED lines=34> */
.L_x_4939:
[----:B------:R-:W-:Y:S01]  /*8cc0*/  UISETP.GT.AND UP0, UPT, UR43, UR25, UPT ;  /* 0x000000192b00728c */ /* 0x000fe2000bf04270 */
[----:B------:R-:W-:Y:S01]  /*8cd0*/  MOV R21, R11 ;  /* 0x0000000b00157202 */ /* 0x000fe20000000f00 */
[----:B------:R-:W-:Y:S01]  /*8ce0*/  UIADD3 UR29, UR29, 0x28c60, URZ ;  /* 0x00028c601d1d7890 */ /* 0x000fe2000fffe03f */
[----:B------:R-:W-:Y:S01]  /*8cf0*/  IMAD.MOV.U32 R20, RZ, RZ, R12 ;  /* 0x000000ffff147224 */ /* 0x000fe200078e000c */
[----:B------:R-:W-:Y:S02]  /*8d00*/  UIADD3 UR43, UR43, -0x1, URZ ;  /* 0xffffffff2b2b7890 */ /* 0x000fe4000fffe03f */
[----:B------:R-:W-:Y:S01]  /*8d10*/  PLOP3.LUT P0, PT, PT, PT, UP0, 0x80, 0x0 ;  /* 0x000000000000781c */ /* 0x000fe20003f0f008 */
[----:B------:R-:W-:Y:S01]  /*8d20*/  UPRMT UR29, UR42, 0x654, UR29 ;  /* 0x000006542a1d7896 */ /* 0x000fe2000800001d */
[----:B------:R-:W-:-:S08]  /*8d30*/  UMOV UR6, UR4 ;  /* 0x0000000400067c82 */ /* 0x000fd00008000000 */
[----:B------:R-:W-:Y:S03]  /*8d40*/  SYNCS.ARRIVE.TRANS64.RED.A1T0 RZ, [UR29], RZ ;  /* 0x000000ffffff79a7 */ /* 0x000fe6000810041d */
[----:B------:R-:W-:Y:S05]  /*8d50*/  @P0 BRA `(.L_x_4940) ;  /* 0xffffffd800180947 */ /* 0x000fea000383ffff */
.L_x_4921:
[----:B------:R-:W-:Y:S01]  /*8d60*/  ISETP.NE.AND P1, PT, R19, 0x1, PT ;  /* 0x000000011300780c */ /* 0x000fe20003f25270 */
[----:B-12---:R-:W1:Y:S01]  /*8d70*/  S2R R13, SR_CTAID.X ;  /* 0x00000000000d7919 */ /* 0x006e620000002500 */
[----:B------:R-:W-:Y:S01]  /*8d80*/  UIADD3 UR14, -UR14, 0x1, URZ ;  /* 0x000000010e0e7890 */ /* 0x000fe2000fffe13f */
[----:B------:R-:W-:Y:S01]  /*8d90*/  LOP3.LUT P0, RZ, R16, 0x1, RZ, 0xc0, !PT ;  /* 0x0000000110ff7812 */ /* 0x000fe2000780c0ff */
[----:B------:R-:W-:Y:S02]  /*8da0*/  ULDC UR6, c[0x0][0x9dc] ;  /* 0x0002770000067ab9 */ /* 0x000fe40000000800 */
[----:B------:R-:W-:-:S07]  /*8db0*/  UIMAD UR14, UR41, UR11, UR14 ;  /* 0x0000000b290e72a4 */ /* 0x000fce000f8e020e */
[----:B------:R-:W2:Y:S08]  /*8dc0*/  @P1 LDC R14, c[0x0][0x44c] ;  /* 0x00011300ff0e1b82 */ /* 0x000eb00000000800 */
[----:B------:R-:W3:Y:S01]  /*8dd0*/  @P1 LDC R15, c[0x0][0x450] ;  /* 0x00011400ff0f1b82 */ /* 0x000ee20000000800 */
[----:B-1----:R-:W-:-:S05]  /*8de0*/  LEA R13, R13, 0x3f, 0x6 ;  /* 0x0000003f0d0d7811 */ /* 0x002fca00078e30ff */
[----:B--2---:R-:W-:-:S05]  /*8df0*/  @P1 IMAD.HI.U32 R14, R13, R14, RZ ;  /* 0x0000000e0d0e1227 */ /* 0x004fca00078e00ff */
[----:B---3--:R-:W-:-:S05]  /*8e00*/  @P1 SHF.R.U32.HI R13, RZ, R15, R14 ;  /* 0x0000000fff0d1219 */ /* 0x008fca000001160e */
[----:B------:R-:W-:-:S05]  /*8e10*/  VIADD R13, R13, UR14 ;  /* 0x0000000e0d0d7c36 */ /* 0x000fca0008000000 */
[----:B------:R-:W-:Y:S01]  /*8e20*/  IADD3 R14, R13, -UR6, RZ ;  /* 0x800000060d0e7c10 */ /* 0x000fe2000fffe0ff */
[----:B------:R-:W-:Y:S06]  /*8e30*/  @!P0 BRA `(.L_x_4941) ;  /* 0x0000000000448947 */ /* 0x000fec0003800000 */
[----:B------:R-:W-:-:S13]  /*8e40*/  ISETP.GT.AND P0, PT, R13, -0x1, PT ;  /* 0xffffffff0d00780c */ /* 0x000fda0003f04270 */
[----:B------:R-:W-:Y:S05]  /*8e50*/  @P0 BRA `(.L_x_4942) ;  /* 0x0000000000200947 */ /* 0x000fea0003800000 */
[----:B------:R-:W1:Y:S01]  /*8e60*/  LDC R22, c[0x0][0x9e4] ;  /* 0x00027900ff167b82 */ /* 0x000e620000000800 */
[----:B------:R-:W-:Y:S02]  /*8e70*/  LOP3.LUT R13, RZ, R13, RZ, 0x33, !PT ;  /* 0x0000000dff0d7212 */ /* 0x000fe400078e33ff */
[----:B-1----:R-:W-:-:S13]  /*8e80*/  ISETP.NE.AND P0, PT, R22, 0x1, PT ;  /* 0x000000011600780c */ /* 0x002fda0003f05270 */
[----:B------:R-:W1:Y:S02]  /*8e90*/  @P0 LDC.64 R20, c[0x0][0x9e8] ;  /* 0x00027a00ff140b82 */ /* 0x000e640000000a00 */
[----:B-1----:R-:W-:-:S05]  /*8ea0*/  @P0 IMAD.HI.U32 R20, R13, R20, RZ ;  /* 0x000000140d140227 */ /* 0x002fca00078e00ff */
[----:B------:R-:W-:-:S04]  /*8eb0*/  @P0 SHF.R.U32.HI R13, RZ, R21, R20 ;  /* 0x00000015ff0d0219 */ /* 0x000fc80000011614 */
[----:B------:R-:W-:Y:S01]  /*8ec0*/  LOP3.LUT R13, RZ, R13, RZ, 0x33, !PT ;  /* 0x0000000dff0d7212 */ /* 0x000fe200078e33ff */
[----:B------:R-:W-:Y:S06]  /*8ed0*/  BRA `(.L_x_4943) ;  /* 0x0000000000147947 */ /* 0x000fec0003800000 */
.L_x_4942:
[----:B------:R-:W1:Y:S02]  /*8ee0*/  LDC R22, c[0x0][0x9e4] ;  /* 0x00027900ff167b82 */ /* 0x000e640000000800 */
[----:B-1----:R-:W-:-:S13]  /*8ef0*/  ISETP.NE.AND P0, PT, R22, 0x1, PT ;  /* 0x000000011600780c */ /* 0x002fda0003f05270 */
[----:B------:R-:W1:Y:S02]  /*8f00*/  @P0 LDC.64 R20, c[0x0][0x9e8] ;  /* 0x00027a00ff140b82 */ /* 0x000e640000000a00 */
[----:B-1----:R-:W-:-:S05]  /*8f10*/  @P0 IMAD.HI.U32 R20, R13, R20, RZ ;  /* 0x000000140d140227 */ /* 0x002fca00078e00ff */
[----:B------:R-:W-:-:S07]  /*8f20*/  @P0 SHF.R.U32.HI R13, RZ, R21, R20 ;  /* 0x00000015ff0d0219 */ /* 0x000fce0000011614 */
.L_x_4943:
[----:B------:R-:W-:-:S05]  /*8f30*/  IMAD R13, R13, R22, RZ ;  /* 0x000000160d0d7224 */ /* 0x000fca00078e02ff */
[----:B------:R-:W-:-:S07]  /*8f40*/  VIMNMX R14, R14, R13, !PT ;  /* 0x0000000d0e0e7248 */ /* 0x000fce0007fe0100 */
.L_x_4941:
[----:B------:R-:W-:-:S05]  /*8f50*/  VIADD R14, R14, 0x3f ;  /* 0x0000003f0e0e7836 */ /* 0x000fca0000000000 */
[----:B------:R-:W-:-:S04]  /*8f60*/  SHF.R.S32.HI R13, RZ, 0x1f, R14 ;  /* 0x0000001fff0d7819 */ /* 0x000fc8000001140e */
[----:B------:R-:W-:-:S04]  /*8f70*/  LEA.HI R13, R13, R14, RZ, 0x6 ;  /* 0x0000000e0d0d7211 */ /* 0x000fc800078f30ff */
[----:B------:R-:W-:-:S04]  /*8f80*/  SHF.R.S32.HI R14, RZ, 0x6, R13 ;  /* 0x00000006ff0e7819 */ /* 0x000fc8000001140d */
[----:B------:R-:W-:-:S04]  /*8f90*/  VIMNMX R13, R17, R14, !PT ;  /* 0x0000000e110d7248 */ /* 0x000fc80007fe0100 */
[----:B------:R-:W-:-:S13]  /*8fa0*/  ISETP.LE.AND P0, PT, R13, UR43, PT ;  /* 0x0000002b0d007c0c */ /* 0x000fda000bf03270 */
[----:B------:R-:W-:Y:S05]  /*8fb0*/  @!P0 BRA `(.L_x_4944) ;  /* 0x0000001c00408947 */ /* 0x000fea0003800000 */
[----:B------:R-:W-:Y:S01]  /*8fc0*/  IMAD.MOV.U32 R20, RZ, RZ, R11 ;  /* 0x000000ffff147224 */ /* 0x000fe200078e000b */
[----:B------:R-:W-:Y:S01]  /*8fd0*/  MOV R185, R12 ;  /* 0x0000000c00b97202 */ /* 0x000fe20000000f00 */
[----:B------:R-:W-:Y:S01]  /*8fe0*/  UMOV UR27, UR4 ;  /* 0x00000004001b7c82 */ /* 0x000fe20008000000 */
[----:B------:R-:W-:Y:S01]  /*8ff0*/  ULDC UR28, c[0x0][0x9d8] ;  /* 0x00027600001c7ab9 */ /* 0x000fe20000000800 */
[----:B------:R-:W-:-:S05]  /*9000*/  ULDC UR25, c[0x0][0x988] ;  /* 0x0002620000197ab9 */ /* 0x000fca0000000800 */
.L_x_4955:
[----:B------:R-:W-:Y:S01]  /*9010*/  UIADD3 UR4, UR27, 0x1, URZ ;  /* 0x000000011b047890 */ /* 0x000fe2000fffe03f */
[----:B------:R-:W-:Y:S01]  /*9020*/  IMAD.U32 R12, RZ, RZ, UR43 ;  /* 0x0000002bff0c7e24 */ /* 0x000fe2000f8e00ff */
[----:B------:R-:W-:Y:S02]  /*9030*/  UIADD3 UR6, UR43, -0x1, URZ ;  /* 0xffffffff2b067890 */ /* 0x000fe4000fffe03f */
[----:B------:R-:W-:Y:S02]  /*9040*/  UISETP.NE.AND UP0, UPT, UR4, 0x2, UPT ;  /* 0x000000020400788c */ /* 0x000fe4000bf05270 */
[----:B------:R-:W-:Y:S02]  /*9050*/  ISETP.GT.AND P0, PT, R12, R13, PT ;  /* 0x0000000d0c00720c */ /* 0x000fe40003f04270 */
[----:B------:R-:W-:Y:S02]  /*9060*/  USEL UR10, URZ, 0x1, UP0 ;  /* 0x000000013f0a7887 */ /* 0x000fe40008000000 */
[----:B------:R-:W-:-:S02]  /*9070*/  USEL UR4, UR4, URZ, UP0 ;  /* 0x0000003f04047287 */ /* 0x000fc40008000000 */
[----:B------:R-:W-:Y:S01]  /*9080*/  ULOP3.LUT UR5, UR5, UR10, URZ, 0x3c, !UPT ;  /* 0x0000000a05057292 */ /* 0x000fe2000f8e3c3f */
[----:B------:R-:W-:Y:S01]  /*9090*/  UMOV UR43, UR6 ;  /* 0x00000006002b7c82 */ /* 0x000fe20008000000 */
[----:B012---:R-:W-:Y:S10]  /*90a0*/  @!P4 BRA `(.L_x_4945) ;  /* 0x000000000004c947 */ /* 0x007ff40003800000 */
[----:B------:R-:W-:Y:S01]  /*90b0*/  BPT.TRAP 0x1 ;  /* 0x000000040000795c */ /* 0x000fe20000300000 */
.L_x_4945:
[----:B------:R-:W-:Y:S01]  /*90c0*/  ULEA UR26, UR4, UR40, 0x3 ;  /* 0x00000028041a7291 */ /* 0x000fe2000f8e183f */
[----:B------:R-:W-:-:S05]  /*90d0*/  IMAD.U32 R14, RZ, RZ, UR5 ;  /* 0x00000005ff0e7e24 */ /* 0x000fca000f8e00ff */
[----:B------:R-:W-:-:S04]  /*90e0*/  SHF.L.U32 R14, R14, 0x1f, RZ ;  /* 0x0000001f0e0e7819 */ /* 0x000fc800000006ff */
[----:B------:R1:W2:Y:S01]  /*90f0*/  SYNCS.PHASECHK.TRANS64.TRYWAIT P1, [UR26+0x28c30], R14 ;  /* 0x028c300eff0075a7 */ /* 0x0002a2000802015a */
[----:B------:R-:W-:Y:S05]  /*9100*/  @!P4 BRA `(.L_x_4946) ;  /* 0x000000000004c947 */ /* 0x000fea0003800000 */
[----:B------:R-:W-:Y:S01]  /*9110*/  BPT.TRAP 0x1 ;  /* 0x000000040000795c */ /* 0x000fe20000300000 */
.L_x_4946:
[----:B--2---:R-:W-:Y:S05]  /*9120*/  @P1 BRA `(.L_x_4947) ;  /* 0x0000000000081947 */ /* 0x004fea0003800000 */
[----:B------:R-:W2:Y:S02]  /*9130*/  SYNCS.PHASECHK.TRANS64.TRYWAIT P1, [UR26+0x28c30], R14 ;  /* 0x028c300eff0075a7 */ /* 0x000ea4000802015a */
[----:B--2---:R-:W-:Y:S05]  /*9140*/  @!P1 BRA `(.L_x_4948) ;  /* 0x000000b000e09947 */ /* 0x004fea0003800000 */
.L_x_4947:
[----:B------:R-:W-:Y:S01]  /*9150*/  ULEA UR10, UR4, UR24, 0x9 ;  /* 0x00000018040a7291 */ /* 0x000fe2000f8e483f */
[----:B0-----:R-:W-:Y:S01]  /*9160*/  WARPGROUP.ARRIVE ;  /* 0x00000000000079c5 */ /* 0x001fe20000000000 */
        /* <DEDUP_REMOVED lines=20> */
.L_x_4949:
[----:B------:R-:W-:Y:S01]  /*92b0*/  FMUL.FTZ R152, R152, UR28 ;  /* 0x0000001c98987c20 */ /* 0x000fe20008410000 */
[----:B--2---:R-:W-:Y:S01]  /*92c0*/  FMUL.FTZ R11, R153, UR28 ;  /* 0x0000001c990b7c20 */ /* 0x004fe20008410000 */
        /* <DEDUP_REMOVED lines=27> */
[----:B------:R-:W-:Y:S01]  /*9480*/  UMOV UR10, UR25 ;  /* 0x00000019000a7c82 */ /* 0x000fe20008000000 */
[----:B------:R-:W0:Y:S01]  /*9490*/  MUFU.TANH R154, R154 ;  /* 0x0000009a009a7308 */ /* 0x000e220000002400 */
[----:B--2---:R-:W-:Y:S01]  /*94a0*/  FMNMX.FTZ R12, R11, R12, !PT ;  /* 0x0000000c0b0c7209 */ /* 0x004fe20007810000 */
[----:B------:R-:W-:Y:S01]  /*94b0*/  UIADD3 UR11, UR26, 0x28c40, URZ ;  /* 0x00028c401a0b7890 */ /* 0x000fe2000fffe03f */
[----:B------:R-:W-:-:S03]  /*94c0*/  ISETP.NE.AND P1, PT, R10, RZ, PT ;  /* 0x000000ff0a00720c */ /* 0x000fc60003f25270 */
[----:B------:R-:W-:Y:S02]  /*94d0*/  UPRMT UR11, UR42, 0x654, UR11 ;  /* 0x000006542a0b7896 */ /* 0x000fe4000800000b */
[----:B------:R-:W2:Y:S01]  /*94e0*/  MUFU.TANH R155, R155 ;  /* 0x0000009b009b7308 */ /* 0x000ea20000002400 */
[----:B---3--:R-:W-:-:S06]  /*94f0*/  FMNMX.FTZ R169, R153, R12, !PT ;  /* 0x0000000c99a97209 */ /* 0x008fcc0007810000 */
[----:B------:R-:W-:Y:S01]  /*9500*/  SYNCS.ARRIVE.TRANS64.RED.A1T0 RZ, [UR11], RZ ;  /* 0x000000ffffff79a7 */ /* 0x000fe2000810040b */
[----:B------:R-:W3:Y:S01]  /*9510*/  MUFU.TANH R156, R156 ;  /* 0x0000009c009c7308 */ /* 0x000ee20000002400 */
[----:B0-----:R-:W-:-:S07]  /*9520*/  FMNMX.FTZ R12, R154, R169, !PT ;  /* 0x000000a99a0c7209 */ /* 0x001fce0007810000 */
[----:B------:R-:W0:Y:S01]  /*9530*/  MUFU.TANH R157, R157 ;  /* 0x0000009d009d7308 */ /* 0x000e220000002400 */
[----:B--2---:R-:W-:-:S07]  /*9540*/  FMNMX.FTZ R169, R155, R12, !PT ;  /* 0x0000000c9ba97209 */ /* 0x004fce0007810000 */
[----:B------:R-:W2:Y:S01]  /*9550*/  MUFU.TANH R158, R158 ;  /* 0x0000009e009e7308 */ /* 0x000ea20000002400 */
[----:B---3--:R-:W-:Y:S01]  /*9560*/  FMNMX.FTZ R12, R156, R169, !PT ;  /* 0x000000a99c0c7209 */ /* 0x008fe20007810000 */
[----:B------:R-:W-:-:S06]  /*9570*/  FMUL.FTZ R169, R180, UR28 ;  /* 0x0000001cb4a97c20 */ /* 0x000fcc0008410000 */
        /* <DEDUP_REMOVED lines=19> */
[----:B0-----:R-:W-:Y:S01]  /*96b0*/  FMNMX.FTZ R12, R172, R173, !PT ;  /* 0x000000adac0c7209 */ /* 0x001fe20007810000 */
[----:B------:R-:W-:Y:S01]  /*96c0*/  FMUL.FTZ R173, R174, UR28 ;  /* 0x0000001caead7c20 */ /* 0x000fe20008410000 */
[----:B------:R-:W-:Y:S01]  /*96d0*/  FMUL.FTZ R174, R175, UR28 ;  /* 0x0000001cafae7c20 */ /* 0x000fe20008410000 */
[----:B------:R-:W-:Y:S01]  /*96e0*/  FMUL.FTZ R175, R178, UR28 ;  /* 0x0000001cb2af7c20 */ /* 0x000fe20008410000 */
[----:B------:R-:W-:Y:S01]  /*96f0*/  FMUL.FTZ R178, R182, UR28 ;  /* 0x0000001cb6b27c20 */ /* 0x000fe20008410000 */
[----:B------:R-:W0:Y:S02]  /*9700*/  SHFL.BFLY PT, R177, R12, 0x2, 0x1f ;  /* 0x0c401f000cb17f89 */ /* 0x000e2400000e0000 */
[----:B------:R-:W4:Y:S08]  /*9710*/  MUFU.TANH R22, R22 ;  /* 0x0000001600167308 */ /* 0x000f300000002400 */
[----:B------:R-:W5:Y:S08]  /*9720*/  MUFU.TANH R23, R23 ;  /* 0x0000001700177308 */ /* 0x000f700000002400 */
[----:B------:R-:W1:Y:S01]  /*9730*/  MUFU.TANH R162, R162 ;  /* 0x000000a200a27308 */ /* 0x000e620000002400 */
[----:B0-----:R-:W-:Y:S01]  /*9740*/  FMNMX.FTZ R180, R12, R177, !PT ;  /* 0x000000b10cb47209 */ /* 0x001fe20007810000 */
[----:B------:R-:W-:Y:S01]  /*9750*/  FMUL.FTZ R177, R179, UR28 ;  /* 0x0000001cb3b17c20 */ /* 0x000fe20008410000 */
[----:B--2---:R-:W-:-:S05]  /*9760*/  FMNMX.FTZ R12, R15, R20, !PT ;  /* 0x000000140f0c7209 */ /* 0x004fca0007810000 */
[----:B------:R-:W0:Y:S01]  /*9770*/  MUFU.TANH R163, R163 ;  /* 0x000000a300a37308 */ /* 0x000e220000002400 */
[----:B------:R-:W2:Y:S01]  /*9780*/  SHFL.BFLY PT, R181, R180, 0x1, 0x1f ;  /* 0x0c201f00b4b57f89 */ /* 0x000ea200000e0000 */
[----:B---3--:R-:W-:-:S04]  /*9790*/  FMNMX.FTZ R179, R21, R12, !PT ;  /* 0x0000000c15b37209 */ /* 0x008fc80007810000 */
[----:B----4-:R-:W-:Y:S02]  /*97a0*/  FMNMX.FTZ R12, R22, R179, !PT ;  /* 0x000000b3160c7209 */ /* 0x010fe40007810000 */
[----:B------:R-:W3:Y:S02]  /*97b0*/  MUFU.TANH R166, R166 ;  /* 0x000000a600a67308 */ /* 0x000ee40000002400 */
[----:B-----5:R-:W-:-:S04]  /*97c0*/  FMNMX.FTZ R179, R23, R12, !PT ;  /* 0x0000000c17b37209 */ /* 0x020fc80007810000 */
[----:B-1----:R-:W-:Y:S02]  /*97d0*/  FMNMX.FTZ R176, R162, R179, !PT ;  /* 0x000000b3a2b07209 */ /* 0x002fe40007810000 */
[----:B------:R-:W1:Y:S01]  /*97e0*/  MUFU.TANH R167, R167 ;  /* 0x000000a700a77308 */ /* 0x000e620000002400 */
[----:B------:R-:W-:-:S07]  /*97f0*/  FMUL.FTZ R179, R183, UR28 ;  /* 0x0000001cb7b37c20 */ /* 0x000fce0008410000 */
[----:B------:R-:W4:Y:S01]  /*9800*/  MUFU.TANH R170, R170 ;  /* 0x000000aa00aa7308 */ /* 0x000f220000002400 */
[----:B--2---:R-:W-:Y:S02]  /*9810*/  FMNMX.FTZ R12, R180, R181, !PT ;  /* 0x000000b5b40c7209 */ /* 0x004fe40007810000 */
[----:B0-----:R-:W-:-:S03]  /*9820*/  FMNMX.FTZ R181, R163, R176, !PT ;  /* 0x000000b0a3b57209 */ /* 0x001fc60007810000 */
[----:B------:R-:W-:Y:S02]  /*9830*/  FADD.FTZ R180, -R12, R185 ;  /* 0x000000b90cb47221 */ /* 0x000fe40000010100 */
[----:B------:R-:W0:Y:S01]  /*9840*/  MUFU.TANH R171, R171 ;  /* 0x000000ab00ab7308 */ /* 0x000e220000002400 */
[----:B---3--:R-:W-:Y:S01]  /*9850*/  FMNMX.FTZ R176, R166, R181, !PT ;  /* 0x000000b5a6b07209 */ /* 0x008fe20007810000 */
[----:B------:R-:W-:Y:S01]  /*9860*/  FMUL.FTZ R188, R12, UR10 ;  /* 0x0000000a0cbc7c20 */ /* 0x000fe20008410000 */
[----:B------:R-:W-:Y:S02]  /*9870*/  FMUL.FTZ R182, R180, UR10 ;  /* 0x0000000ab4b67c20 */ /* 0x000fe40008410000 */
[----:B-1----:R-:W-:Y:S01]  /*9880*/  FMNMX.FTZ R181, R167, R176, !PT ;  /* 0x000000b0a7b57209 */ /* 0x002fe20007810000 */
[--C-:B------:R-:W-:Y:S01]  /*9890*/  FFMA.FTZ R189, R164, UR10, -R188.reuse ;  /* 0x0000000aa4bd7c23 */ /* 0x100fe200080108bc */
[--C-:B------:R-:W-:Y:S01]  /*98a0*/  FFMA.FTZ R164, R165, UR10, -R188.reuse ;  /* 0x0000000aa5a47c23 */ /* 0x100fe200080108bc */
[----:B------:R-:W1:Y:S01]  /*98b0*/  MUFU.TANH R173, R173 ;  /* 0x000000ad00ad7308 */ /* 0x000e620000002400 */
[----:B----4-:R-:W-:Y:S01]  /*98c0*/  FMNMX.FTZ R180, R170, R181, !PT ;  /* 0x000000b5aab47209 */ /* 0x010fe20007810000 */
[--C-:B------:R-:W-:Y:S01]  /*98d0*/  FFMA.FTZ R181, R152, UR10, -R188.reuse ;  /* 0x0000000a98b57c23 */ /* 0x100fe200080108bc */
[--C-:B------:R-:W-:Y:S01]  /*98e0*/  FFMA.FTZ R152, R11, UR10, -R188.reuse ;  /* 0x0000000a0b987c23 */ /* 0x100fe200080108bc */
[--C-:B------:R-:W-:Y:S01]  /*98f0*/  FFMA.FTZ R165, R168, UR10, -R188.reuse ;  /* 0x0000000aa8a57c23 */ /* 0x100fe200080108bc */
[--C-:B------:R-:W-:Y:S01]  /*9900*/  FFMA.FTZ R168, R169, UR10, -R188.reuse ;  /* 0x0000000aa9a87c23 */ /* 0x100fe200080108bc */
[--C-:B------:R-:W-:Y:S01]  /*9910*/  FFMA.FTZ R169, R172, UR10, -R188.reuse ;  /* 0x0000000aaca97c23 */ /* 0x100fe200080108bc */
[--C-:B------:R-:W-:Y:S01]  /*9920*/  FFMA.FTZ R153, R153, UR10, -R188.reuse ;  /* 0x0000000a99997c23 */ /* 0x100fe200080108bc */
[----:B------:R-:W2:Y:S01]  /*9930*/  MUFU.TANH R174, R174 ;  /* 0x000000ae00ae7308 */ /* 0x000ea20000002400 */
[----:B0-----:R-:W-:Y:S01]  /*9940*/  FMNMX.FTZ R180, R171, R180, !PT ;  /* 0x000000b4abb47209 */ /* 0x001fe20007810000 */
[--C-:B------:R-:W-:Y:S01]  /*9950*/  FFMA.FTZ R154, R154, UR10, -R188.reuse ;  /* 0x0000000a9a9a7c23 */ /* 0x100fe200080108bc */
[--C-:B------:R-:W-:Y:S01]  /*9960*/  FFMA.FTZ R187, R160, UR10, -R188.reuse ;  /* 0x0000000aa0bb7c23 */ /* 0x100fe200080108bc */
[----:B------:R-:W-:Y:S01]  /*9970*/  MOV R160, UR27 ;  /* 0x0000001b00a07c02 */ /* 0x000fe20008000f00 */
[--C-:B------:R-:W-:Y:S01]  /*9980*/  FFMA.FTZ R184, R159, UR10, -R188.reuse ;  /* 0x0000000a9fb87c23 */ /* 0x100fe200080108bc */
[----:B------:R-:W-:-:S02]  /*9990*/  FFMA.FTZ R185, R158, UR10, -R188 ;  /* 0x0000000a9eb97c23 */ /* 0x000fc400080108bc */
[----:B------:R-:W0:Y:S01]  /*99a0*/  MUFU.TANH R175, R175 ;  /* 0x000000af00af7308 */ /* 0x000e220000002400 */
[----:B-1----:R-:W-:-:S07]  /*99b0*/  FMNMX.FTZ R183, R173, R180, !PT ;  /* 0x000000b4adb77209 */ /* 0x002fce0007810000 */
[----:B------:R-:W1:Y:S01]  /*99c0*/  MUFU.TANH R177, R177 ;  /* 0x000000b100b17308 */ /* 0x000e620000002400 */
[----:B--2---:R-:W-:Y:S01]  /*99d0*/  FMNMX.FTZ R180, R174, R183, !PT ;  /* 0x000000b7aeb47209 */ /* 0x004fe20007810000 */
[----:B------:R-:W-:-:S06]  /*99e0*/  FFMA.FTZ R183, R156, UR10, -R188 ;  /* 0x0000000a9cb77c23 */ /* 0x000fcc00080108bc */
[----:B------:R-:W2:Y:S01]  /*99f0*/  MUFU.TANH R178, R178 ;  /* 0x000000b200b27308 */ /* 0x000ea20000002400 */
[----:B0-----:R-:W-:-:S07]  /*9a00*/  FMNMX.FTZ R180, R175, R180, !PT ;  /* 0x000000b4afb47209 */ /* 0x001fce0007810000 */
[----:B------:R-:W0:Y:S01]  /*9a10*/  MUFU.TANH R179, R179 ;  /* 0x000000b300b37308 */ /* 0x000e220000002400 */
[----:B-1----:R-:W-:-:S07]  /*9a20*/  FMNMX.FTZ R11, R177, R180, !PT ;  /* 0x000000b4b10b7209 */ /* 0x002fce0007810000 */
[----:B------:R1:W3:Y:S01]  /*9a30*/  MUFU.EX2 R176, R182 ;  /* 0x000000b600b07308 */ /* 0x0002e20000000800 */
[----:B--2---:R-:W-:-:S07]  /*9a40*/  FMNMX.FTZ R180, R178, R11, !PT ;  /* 0x0000000bb2b47209 */ /* 0x004fce0007810000 */
[----:B------:R-:W2:Y:S01]  /*9a50*/  MUFU.EX2 R181, R181 ;  /* 0x000000b500b57308 */ /* 0x000ea20000000800 */
[----:B0-----:R-:W-:Y:S01]  /*9a60*/  FMNMX.FTZ R11, R179, R180, !PT ;  /* 0x000000b4b30b7209 */ /* 0x001fe20007810000 */
[--C-:B------:R-:W-:Y:S01]  /*9a70*/  FFMA.FTZ R180, R155, UR10, -R188.reuse ;  /* 0x0000000a9bb47c23 */ /* 0x100fe200080108bc */
[----:B-1----:R-:W-:-:S03]  /*9a80*/  FFMA.FTZ R182, R157, UR10, -R188 ;  /* 0x0000000a9db67c23 */ /* 0x002fc600080108bc */
[----:B------:R-:W0:Y:S02]  /*9a90*/  SHFL.BFLY PT, R186, R11, 0x2, 0x1f ;  /* 0x0c401f000bba7f89 */ /* 0x000e2400000e0000 */
[----:B------:R-:W-:Y:S01]  /*9aa0*/  MUFU.EX2 R152, R152 ;  /* 0x0000009800987308 */ /* 0x000fe20000000800 */
[-C--:B---3--:R-:W-:Y:S01]  /*9ab0*/  FMUL.FTZ R24, R24, R176.reuse ;  /* 0x000000b018187220 */ /* 0x088fe20000410000 */
        /* <DEDUP_REMOVED lines=20> */
[----:B0-----:R-:W-:Y:S01]  /*9c00*/  FMNMX.FTZ R155, R11, R186, !PT ;  /* 0x000000ba0b9b7209 */ /* 0x001fe20007810000 */
[----:B------:R-:W-:Y:S01]  /*9c10*/  FFMA.FTZ R186, R161, UR10, -R188 ;  /* 0x0000000aa1ba7c23 */ /* 0x000fe200080108bc */
        /* <DEDUP_REMOVED lines=66> */
[----:B------:R2:W3:Y:S01]  /*a040*/  MUFU.EX2 R155, R15 ;  /* 0x0000000f009b7308 */ /* 0x0004e20000000800 */
[----:B0-----:R-:W-:Y:S01]  /*a050*/  FFMA.FTZ R4, R191, R4, R20 ;  /* 0x00000004bf047223 */ /* 0x001fe20000010014 */
[-C--:B------:R-:W-:Y:S01]  /*a060*/  FMUL.FTZ R133, R133, R176.reuse ;  /* 0x000000b085857220 */ /* 0x080fe20000410000 */
[-C--:B------:R-:W-:Y:S01]  /*a070*/  FMUL.FTZ R136, R136, R176.reuse ;  /* 0x000000b088887220 */ /* 0x080fe20000410000 */
[-C--:B------:R-:W-:Y:S01]  /*a080*/  FMUL.FTZ R137, R137, R176.reuse ;  /* 0x000000b089897220 */ /* 0x080fe20000410000 */
[-C--:B------:R-:W-:Y:S01]  /*a090*/  FMUL.FTZ R140, R140, R176.reuse ;  /* 0x000000b08c8c7220 */ /* 0x080fe20000410000 */
[-C--:B------:R-:W-:Y:S01]  /*a0a0*/  FMUL.FTZ R141, R141, R176.reuse ;  /* 0x000000b08d8d7220 */ /* 0x080fe20000410000 */
[----:B------:R-:W-:Y:S01]  /*a0b0*/  FMUL.FTZ R144, R144, R176 ;  /* 0x000000b090907220 */ /* 0x000fe20000410000 */
[----:B------:R3:W0:Y:S01]  /*a0c0*/  MUFU.EX2 R156, R23 ;  /* 0x00000017009c7308 */ /* 0x0006220000000800 */
[----:B--2---:R-:W-:-:S02]  /*a0d0*/  @!P1 IMAD R15, R160, 0x40, R9 ;  /* 0x00000040a00f9824 */ /* 0x004fc400078e0209 */
[C---:B------:R-:W-:Y:S01]  /*a0e0*/  FADD.FTZ R160, R152.reuse, R3 ;  /* 0x0000000398a07221 */ /* 0x040fe20000010000 */
[----:B-1----:R-:W-:Y:S01]  /*a0f0*/  FADD.FTZ R4, R21, R4 ;  /* 0x0000000415047221 */ /* 0x002fe20000010000 */
[----:B------:R-:W-:Y:S01]  /*a100*/  F2FP.F16.F32.PACK_AB R152, R152, R181 ;  /* 0x000000b59898723e */ /* 0x000fe200000000ff */
[----:B------:R-:W-:Y:S01]  /*a110*/  FMUL.FTZ R145, R145, R176 ;  /* 0x000000b091917220 */ /* 0x000fe20000410000 */
[----:B------:R-:W-:Y:S01]  /*a120*/  FADD.FTZ R3, R153, R160 ;  /* 0x000000a099037221 */ /* 0x000fe20000010000 */
[----:B------:R-:W-:Y:S01]  /*a130*/  @!P1 LEA R15, R15, UR40, 0x2 ;  /* 0x000000280f0f9c11 */ /* 0x000fe2000f8e10ff */
[----:B------:R-:W1:Y:S01]  /*a140*/  MUFU.EX2 R157, R157 ;  /* 0x0000009d009d7308 */ /* 0x000e620000000800 */
[----:B---3--:R-:W-:Y:S01]  /*a150*/  FADD.FTZ R23, R155, R4 ;  /* 0x000000049b177221 */ /* 0x008fe20000010000 */
[C---:B------:R-:W-:Y:S01]  /*a160*/  FADD.FTZ R3, R154.reuse, R3 ;  /* 0x000000039a037221 */ /* 0x040fe20000010000 */
[----:B------:R-:W-:Y:S01]  /*a170*/  F2FP.F16.F32.PACK_AB R154, R154, R153 ;  /* 0x000000999a9a723e */ /* 0x000fe200000000ff */
[----:B------:R-:W-:Y:S01]  /*a180*/  @!P1 STS [R15+0x28800], R176 ;  /* 0x028800b00f009388 */ /* 0x000fe20000000800 */
[----:B------:R-:W-:Y:S01]  /*a190*/  F2FP.F16.F32.PACK_AB R153, R21, R20 ;  /* 0x000000141599723e */ /* 0x000fe200000000ff */
[----:B------:R-:W-:Y:S01]  /*a1a0*/  FADD.FTZ R160, R180, R3 ;  /* 0x00000003b4a07221 */ /* 0x000fe20000010000 */
[-C--:B------:R-:W-:Y:S01]  /*a1b0*/  FMUL.FTZ R148, R148, R176.reuse ;  /* 0x000000b094947220 */ /* 0x080fe20000410000 */
[----:B------:R-:W2:Y:S01]  /*a1c0*/  MUFU.EX2 R158, R163 ;  /* 0x000000a3009e7308 */ /* 0x000ea20000000800 */
[C---:B0-----:R-:W-:Y:S01]  /*a1d0*/  FADD.FTZ R4, R156.reuse, R23 ;  /* 0x000000179c047221 */ /* 0x041fe20000010000 */
[----:B------:R-:W-:Y:S01]  /*a1e0*/  FADD.FTZ R23, R183, R160 ;  /* 0x000000a0b7177221 */ /* 0x000fe20000010000 */
[----:B------:R0:W-:Y:S01]  /*a1f0*/  @!P1 STS [R15+0x28820], R191 ;  /* 0x028820bf0f009388 */ /* 0x0001e20000000800 */
[----:B------:R-:W-:Y:S01]  /*a200*/  F2FP.F16.F32.PACK_AB R155, R156, R155 ;  /* 0x0000009b9c9b723e */ /* 0x000fe200000000ff */
[----:B------:R-:W-:Y:S01]  /*a210*/  FMUL.FTZ R149, R149, R176 ;  /* 0x000000b095957220 */ /* 0x000fe20000410000 */
[----:B------:R-:W-:Y:S01]  /*a220*/  FADD.FTZ R160, R182, R23 ;  /* 0x00000017b6a07221 */ /* 0x000fe20000010000 */
[----:B------:R-:W-:Y:S01]  /*a230*/  BAR.SYNC.DEFER_BLOCKING 0xf, 0x100 ;  /* 0x03c4000000007b1d */ /* 0x000fe20000010000 */
[----:B------:R-:W-:Y:S01]  /*a240*/  F2FP.F16.F32.PACK_AB R156, R183, R180 ;  /* 0x000000b4b79c723e */ /* 0x000fe200000000ff */
[----:B-1----:R-:W-:Y:S01]  /*a250*/  FADD.FTZ R3, R157, R4 ;  /* 0x000000049d037221 */ /* 0x002fe20000010000 */
[----:B------:R-:W-:Y:S01]  /*a260*/  FADD.FTZ R23, R185, R160 ;  /* 0x000000a0b9177221 */ /* 0x000fe20000010000 */
[-C--:B------:R-:W-:Y:S01]  /*a270*/  FMUL.FTZ R26, R26, R191.reuse ;  /* 0x000000bf1a1a7220 */ /* 0x080fe20000410000 */
[-C--:B------:R-:W-:Y:S01]  /*a280*/  FMUL.FTZ R27, R27, R191.reuse ;  /* 0x000000bf1b1b7220 */ /* 0x080fe20000410000 */
[----:B------:R-:W1:Y:S01]  /*a290*/  MUFU.EX2 R159, R159 ;  /* 0x0000009f009f7308 */ /* 0x000e620000000800 */
[----:B------:R-:W-:Y:S01]  /*a2a0*/  FADD.FTZ R166, R184, R23 ;  /* 0x00000017b8a67221 */ /* 0x000fe20000010000 */
[-C--:B------:R-:W-:Y:S01]  /*a2b0*/  FMUL.FTZ R30, R30, R191.reuse ;  /* 0x000000bf1e1e7220 */ /* 0x080fe20000410000 */
[----:B------:R-:W-:Y:S01]  /*a2c0*/  FMUL.FTZ R31, R31, R191 ;  /* 0x000000bf1f1f7220 */ /* 0x000fe20000410000 */
[C---:B--2---:R-:W-:Y:S01]  /*a2d0*/  FADD.FTZ R4, R158.reuse, R3 ;  /* 0x000000039e047221 */ /* 0x044fe20000010000 */
[----:B------:R-:W-:Y:S01]  /*a2e0*/  F2FP.F16.F32.PACK_AB R157, R158, R157 ;  /* 0x0000009d9e9d723e */ /* 0x000fe200000000ff */
[-C--:B------:R-:W-:Y:S01]  /*a2f0*/  FMUL.FTZ R34, R34, R191.reuse ;  /* 0x000000bf22227220 */ /* 0x080fe20000410000 */
[----:B------:R-:W-:Y:S01]  /*a300*/  F2FP.F16.F32.PACK_AB R158, R185, R182 ;  /* 0x000000b6b99e723e */ /* 0x000fe200000000ff */
[----:B------:R-:W2:Y:S01]  /*a310*/  MUFU.EX2 R22, R22 ;  /* 0x0000001600167308 */ /* 0x000ea20000000800 */
[-C--:B------:R-:W-:Y:S01]  /*a320*/  FMUL.FTZ R35, R35, R191.reuse ;  /* 0x000000bf23237220 */ /* 0x080fe20000410000 */
[-C--:B------:R-:W-:Y:S01]  /*a330*/  FMUL.FTZ R38, R38, R191.reuse ;  /* 0x000000bf26267220 */ /* 0x080fe20000410000 */
[-C--:B------:R-:W-:Y:S01]  /*a340*/  FMUL.FTZ R39, R39, R191.reuse ;  /* 0x000000bf27277220 */ /* 0x080fe20000410000 */
[-C--:B------:R-:W-:Y:S01]  /*a350*/  FMUL.FTZ R42, R42, R191.reuse ;  /* 0x000000bf2a2a7220 */ /* 0x080fe20000410000 */
[-C--:B------:R-:W-:Y:S01]  /*a360*/  FMUL.FTZ R43, R43, R191.reuse ;  /* 0x000000bf2b2b7220 */ /* 0x080fe20000410000 */
[-C--:B------:R-:W-:Y:S01]  /*a370*/  FMUL.FTZ R46, R46, R191.reuse ;  /* 0x000000bf2e2e7220 */ /* 0x080fe20000410000 */
[-C--:B------:R-:W-:Y:S01]  /*a380*/  FMUL.FTZ R47, R47, R191.reuse ;  /* 0x000000bf2f2f7220 */ /* 0x080fe20000410000 */
[----:B------:R-:W3:Y:S01]  /*a390*/  MUFU.EX2 R161, R161 ;  /* 0x000000a100a17308 */ /* 0x000ee20000000800 */
[----:B-1----:R-:W-:Y:S01]  /*a3a0*/  FADD.FTZ R3, R159, R4 ;  /* 0x000000049f037221 */ /* 0x002fe20000010000 */
[----:B------:R1:W-:Y:S01]  /*a3b0*/  STSM.16.M88.4 [R6+0x26800], R152 ;  /* 0x0268009806007844 */ /* 0x0003e20000000200 */
[-C--:B------:R-:W-:Y:S01]  /*a3c0*/  FMUL.FTZ R50, R50, R191.reuse ;  /* 0x000000bf32327220 */ /* 0x080fe20000410000 */
[-C--:B------:R-:W-:Y:S01]  /*a3d0*/  FMUL.FTZ R51, R51, R191.reuse ;  /* 0x000000bf33337220 */ /* 0x080fe20000410000 */
[-C--:B------:R-:W-:Y:S01]  /*a3e0*/  FMUL.FTZ R54, R54, R191.reuse ;  /* 0x000000bf36367220 */ /* 0x080fe20000410000 */
[-C--:B------:R-:W-:Y:S01]  /*a3f0*/  FMUL.FTZ R55, R55, R191.reuse ;  /* 0x000000bf37377220 */ /* 0x080fe20000410000 */
[----:B------:R-:W-:Y:S01]  /*a400*/  FMUL.FTZ R58, R58, R191 ;  /* 0x000000bf3a3a7220 */ /* 0x000fe20000410000 */
[----:B------:R-:W0:Y:S01]  /*a410*/  MUFU.EX2 R187, R187 ;  /* 0x000000bb00bb7308 */ /* 0x000e220000000800 */
        /* <DEDUP_REMOVED lines=48> */
[----:B--2---:R-:W-:Y:S01]  /*a720*/  FADD.FTZ R15, R189, R160 ;  /* 0x000000a0bd0f7221 */ /* 0x004fe20000010000 */
[----:B------:R-:W-:Y:S01]  /*a730*/  F2FP.F16.F32.PACK_AB R160, R187, R184 ;  /* 0x000000b8bba0723e */ /* 0x000fe200000000ff */
[-C--:B------:R-:W-:Y:S01]  /*a740*/  FMUL.FTZ R126, R126, R191.reuse ;  /* 0x000000bf7e7e7220 */ /* 0x080fe20000410000 */
[----:B------:R-:W-:Y:S01]  /*a750*/  F2FP.F16.F32.PACK_AB R162, R189, R186 ;  /* 0x000000babda2723e */ /* 0x000fe200000000ff */
        /* <DEDUP_REMOVED lines=17> */
[----:B------:R-:W-:Y:S01]  /*a870*/  FMUL.FTZ R151, R151, R191 ;  /* 0x000000bf97977220 */ /* 0x000fe20000410000 */
[----:B------:R1:W-:Y:S01]  /*a880*/  STSM.16.M88.4 [R5], R160 ;  /* 0x000000a005007844 */ /* 0x0003e20000000200 */
[----:B------:R-:W0:Y:S01]  /*a890*/  MUFU.EX2 R168, R168 ;  /* 0x000000a800a87308 */ /* 0x000e220000000800 */
[C---:B--2---:R-:W-:Y:S01]  /*a8a0*/  FADD.FTZ R15, R165.reuse, R22 ;  /* 0x00000016a50f7221 */ /* 0x044fe20000010000 */
[----:B------:R-:W-:-:S06]  /*a8b0*/  F2FP.F16.F32.PACK_AB R164, R165, R164 ;  /* 0x000000a4a5a4723e */ /* 0x000fcc00000000ff */
[----:B------:R-:W2:Y:S01]  /*a8c0*/  MUFU.EX2 R4, R177 ;  /* 0x000000b100047308 */ /* 0x000ea20000000800 */
[----:B---3--:R-:W-:-:S07]  /*a8d0*/  FADD.FTZ R3, R175, R166 ;  /* 0x000000a6af037221 */ /* 0x008fce0000010000 */
[----:B------:R-:W3:Y:S01]  /*a8e0*/  MUFU.EX2 R169, R169 ;  /* 0x000000a900a97308 */ /* 0x000ee20000000800 */
[----:B0-----:R-:W-:-:S07]  /*a8f0*/  FADD.FTZ R166, R168, R15 ;  /* 0x0000000fa8a67221 */ /* 0x001fce0000010000 */
[----:B------:R-:W0:Y:S01]  /*a900*/  MUFU.EX2 R167, R178 ;  /* 0x000000b200a77308 */ /* 0x000e220000000800 */
[C---:B--2---:R-:W-:Y:S01]  /*a910*/  FADD.FTZ R22, R4.reuse, R3 ;  /* 0x0000000304167221 */ /* 0x044fe20000010000 */
[----:B------:R-:W-:-:S06]  /*a920*/  F2FP.F16.F32.PACK_AB R165, R4, R175 ;  /* 0x000000af04a5723e */ /* 0x000fcc00000000ff */
[----:B------:R-:W2:Y:S01]  /*a930*/  MUFU.EX2 R20, R179 ;  /* 0x000000b300147308 */ /* 0x000ea20000000800 */
[C---:B---3--:R-:W-:Y:S01]  /*a940*/  FADD.FTZ R3, R169.reuse, R166 ;  /* 0x000000a6a9037221 */ /* 0x048fe20000010000 */
[----:B------:R-:W-:Y:S01]  /*a950*/  F2FP.F16.F32.PACK_AB R166, R169, R168 ;  /* 0x000000a8a9a6723e */ /* 0x000fe200000000ff */
[----:B0-----:R-:W-:Y:S01]  /*a960*/  FADD.FTZ R15, R167, R22 ;  /* 0x00000016a70f7221 */ /* 0x001fe20000010000 */
[----:B--2---:R-:W-:-:S03]  /*a970*/  F2FP.F16.F32.PACK_AB R167, R20, R167 ;  /* 0x000000a714a7723e */ /* 0x004fc600000000ff */
[----:B------:R-:W-:Y:S02]  /*a980*/  FADD.FTZ R4, R20, R15 ;  /* 0x0000000f14047221 */ /* 0x000fe40000010000 */
[----:B------:R1:W-:Y:S01]  /*a990*/  STSM.16.M88.4 [R7], R164 ;  /* 0x000000a407007844 */ /* 0x0003e20000000200 */
[----:B------:R-:W-:Y:S05]  /*a9a0*/  @!P4 BRA `(.L_x_4950) ;  /* 0x000000000004c947 */ /* 0x000fea0003800000 */
[----:B------:R-:W-:Y:S01]  /*a9b0*/  BPT.TRAP 0x1 ;  /* 0x000000040000795c */ /* 0x000fe20000300000 */
.L_x_4950:
[----:B------:R0:W2:Y:S01]  /*a9c0*/  SYNCS.PHASECHK.TRANS64.TRYWAIT P1, [UR26+0x28c50], R14 ;  /* 0x028c500eff0075a7 */ /* 0x0000a2000802015a */
[----:B------:R-:W-:Y:S05]  /*a9d0*/  @!P4 BRA `(.L_x_4951) ;  /* 0x000000000004c947 */ /* 0x000fea0003800000 */
[----:B------:R-:W-:Y:S01]  /*a9e0*/  BPT.TRAP 0x1 ;  /* 0x000000040000795c */ /* 0x000fe20000300000 */
.L_x_4951:
[----:B--2---:R-:W-:Y:S05]  /*a9f0*/  @P1 BRA `(.L_x_4952) ;  /* 0x0000000000081947 */ /* 0x004fea0003800000 */
[----:B------:R-:W2:Y:S02]  /*aa00*/  SYNCS.PHASECHK.TRANS64.TRYWAIT P1, [UR26+0x28c50], R14 ;  /* 0x028c500eff0075a7 */ /* 0x000ea4000802015a */
[----:B--2---:R-:W-:Y:S05]  /*aa10*/  @!P1 BRA `(.L_x_4953) ;  /* 0x0000009800c49947 */ /* 0x004fea0003800000 */
.L_x_4952:
        /* <DEDUP_REMOVED lines=34> */
.L_x_4954:
[----:B------:R-:W-:Y:S01]  /*ac40*/  UIADD3 UR26, UR26, 0x28c60, URZ ;  /* 0x00028c601a1a7890 */ /* 0x000fe2000fffe03f */
[----:B------:R-:W-:Y:S01]  /*ac50*/  IMAD.MOV.U32 R20, RZ, RZ, R11 ;  /* 0x000000ffff147224 */ /* 0x000fe200078e000b */
[----:B------:R-:W-:Y:S01]  /*ac60*/  UMOV UR27, UR4 ;  /* 0x00000004001b7c82 */ /* 0x000fe20008000000 */
[----:B------:R-:W-:Y:S01]  /*ac70*/  MOV R185, R12 ;  /* 0x0000000c00b97202 */ /* 0x000fe20000000f00 */
[----:B------:R-:W-:-:S09]  /*ac80*/  UPRMT UR26, UR42, 0x654, UR26 ;  /* 0x000006542a1a7896 */ /* 0x000fd2000800001a */
[----:B------:R-:W-:Y:S01]  /*ac90*/  SYNCS.ARRIVE.TRANS64.RED.A1T0 RZ, [UR26], RZ ;  /* 0x000000ffffff79a7 */ /* 0x000fe2000810041a */
[----:B------:R-:W-:Y:S05]  /*aca0*/  @P0 BRA `(.L_x_4955) ;  /* 0xffffffe000d80947 */ /* 0x000fea000383ffff */
[----:B------:R-:W-:-:S05]  /*acb0*/  UMOV UR43, UR6 ;  /* 0x00000006002b7c82 */ /* 0x000fca0008000000 */
.L_x_4944:
[----:B------:R-:W-:-:S13]  /*acc0*/  ISETP.LE.AND P0, PT, R17, UR43, PT ;  /* 0x0000002b11007c0c */ /* 0x000fda000bf03270 */
[----:B------:R-:W-:Y:S05]  /*acd0*/  @!P0 BRA `(.L_x_4956) ;  /* 0x0000002400f88947 */ /* 0x000fea0003800000 */
[----:B------:R-:W-:Y:S01]  /*ace0*/  IMAD.MOV.U32 R21, RZ, RZ, R11 ;  /* 0x000000ffff157224 */ /* 0x000fe200078e000b */
[----:B------:R-:W-:Y:S01]  /*acf0*/  UMOV UR26, UR4 ;  /* 0x00000004001a7c82 */ /* 0x000fe20008000000 */
[----:B------:R-:W-:Y:S01]  /*ad00*/  IMAD.MOV.U32 R20, RZ, RZ, R12 ;  /* 0x000000ffff147224 */ /* 0x000fe200078e000c */
[----:B------:R-:W-:Y:S01]  /*ad10*/  ULDC UR28, c[0x0][0x9e4] ;  /* 0x00027900001c7ab9 */ /* 0x000fe20000000800 */
[----:B------:R-:W-:Y:S01]  /*ad20*/  ULDC UR29, c[0x0][0x288] ;  /* 0x0000a200001d7ab9 */ /* 0x000fe20000000800 */
[----:B------:R-:W-:Y:S01]  /*ad30*/  ULDC UR30, c[0x0][0x2f0] ;  /* 0x0000bc00001e7ab9 */ /* 0x000fe20000000800 */
[----:B------:R-:W-:Y:S01]  /*ad40*/  ULDC UR31, c[0x0][0x9d8] ;  /* 0x00027600001f7ab9 */ /* 0x000fe20000000800 */
[----:B------:R-:W-:Y:S01]  /*ad50*/  ULDC UR6, c[0x0][0x988] ;  /* 0x0002620000067ab9 */ /* 0x000fe20000000800 */
[----:B------:R-:W-:-:S05]  /*ad60*/  ULDC UR27, c[0x0][0x9e0] ;  /* 0x00027800001b7ab9 */ /* 0x000fca0000000800 */
.L_x_4975:
[----:B------:R-:W-:-:S04]  /*ad70*/  UIADD3 UR4, UR26, 0x1, URZ ;  /* 0x000000011a047890 */ /* 0x000fc8000fffe03f */
[----:B------:R-:W-:-:S04]  /*ad80*/  UISETP.NE.AND UP0, UPT, UR4, 0x2, UPT ;  /* 0x000000020400788c */ /* 0x000fc8000bf05270 */
[----:B------:R-:W-:Y:S02]  /*ad90*/  USEL UR10, URZ, 0x1, UP0 ;  /* 0x000000013f0a7887 */ /* 0x000fe40008000000 */
[----:B------:R-:W-:Y:S02]  /*ada0*/  USEL UR4, UR4, URZ, UP0 ;  /* 0x0000003f04047287 */ /* 0x000fe40008000000 */
[----:B------:R-:W-:Y:S01]  /*adb0*/  ULOP3.LUT UR5, UR5, UR10, URZ, 0x3c, !UPT ;  /* 0x0000000a05057292 */ /* 0x000fe2000f8e3c3f */
[----:B-123--:R-:W-:Y:S11]  /*adc0*/  @!P4 BRA `(.L_x_4957) ;  /* 0x000000000004c947 */ /* 0x00eff60003800000 */
[----:B------:R-:W-:Y:S01]  /*add0*/  BPT.TRAP 0x1 ;  /* 0x000000040000795c */ /* 0x000fe20000300000 */
.L_x_4957:
[----:B------:R-:W-:Y:S01]  /*ade0*/  ULEA UR25, UR4, UR40, 0x3 ;  /* 0x0000002804197291 */ /* 0x000fe2000f8e183f */
[----:B------:R-:W-:-:S04]  /*adf0*/  MOV R13, UR5 ;  /* 0x00000005000d7c02 */ /* 0x000fc80008000f00 */
[----:B------:R-:W-:-:S04]  /*ae00*/  SHF.L.U32 R13, R13, 0x1f, RZ ;  /* 0x0000001f0d0d7819 */ /* 0x000fc800000006ff */
[----:B------:R3:W4:Y:S01]  /*ae10*/  SYNCS.PHASECHK.TRANS64.TRYWAIT P0, [UR25+0x28c30], R13 ;  /* 0x028c300dff0075a7 */ /* 0x0007220008000159 */
[----:B------:R-:W-:Y:S05]  /*ae20*/  @!P4 BRA `(.L_x_4958) ;  /* 0x000000000004c947 */ /* 0x000fea0003800000 */
[----:B------:R-:W-:Y:S01]  /*ae30*/  BPT.TRAP 0x1 ;  /* 0x000000040000795c */ /* 0x000fe20000300000 */
.L_x_4958:
[----:B----4-:R-:W-:Y:S05]  /*ae40*/  @P0 BRA `(.L_x_4959) ;  /* 0x0000000000080947 */ /* 0x010fea0003800000 */
[----:B------:R-:W4:Y:S02]  /*ae50*/  SYNCS.PHASECHK.TRANS64.TRYWAIT P0, [UR25+0x28c30], R13 ;  /* 0x028c300dff0075a7 */ /* 0x000f240008000159 */
[----:B----4-:R-:W-:Y:S05]  /*ae60*/  @!P0 BRA `(.L_x_4960) ;  /* 0x0000009400c88947 */ /* 0x010fea0003800000 */
.L_x_4959:
[----:B------:R-:W-:Y:S01]  /*ae70*/  ULEA UR10, UR4, UR24, 0x9 ;  /* 0x00000018040a7291 */ /* 0x000fe2000f8e483f */
[----:B01----:R-:W-:Y:S01]  /*ae80*/  WARPGROUP.ARRIVE ;  /* 0x00000000000079c5 */ /* 0x003fe20000000000 */
        /* <DEDUP_REMOVED lines=20> */
.L_x_4961:
[----:B------:R-:W-:Y:S01]  /*afd0*/  ISETP.NE.AND P0, PT, R19, 0x1, PT ;  /* 0x000000011300780c */ /* 0x000fe20003f05270 */
[----:B------:R-:W-:Y:S01]  /*afe0*/  FMUL.FTZ R187, R165, UR31 ;  /* 0x0000001fa5bb7c20 */ /* 0x000fe20008410000 */
[----:B------:R-:W-:Y:S01]  /*aff0*/  FMUL.FTZ R186, R164, UR31 ;  /* 0x0000001fa4ba7c20 */ /* 0x000fe20008410000 */
[----:B--2---:R-:W-:Y:S01]  /*b000*/  FMUL.FTZ R14, R153, UR31 ;  /* 0x0000001f990e7c20 */ /* 0x004fe20008410000 */
[----:B------:R-:W-:Y:S01]  /*b010*/  FMUL.FTZ R153, R162, UR31 ;  /* 0x0000001fa2997c20 */ /* 0x000fe20008410000 */
[----:B------:R-:W-:Y:S01]  /*b020*/  FMUL.FTZ R162, R178, UR31 ;  /* 0x0000001fb2a27c20 */ /* 0x000fe20008410000 */
[----:B------:R-:W-:Y:S01]  /*b030*/  IMAD.MOV.U32 R178, RZ, RZ, R2 ;  /* 0x000000ffffb27224 */ /* 0x000fe200078e0002 */
[----:B------:R-:W-:Y:S01]  /*b040*/  USHF.L.U32 UR11, UR43, 0x6, URZ ;  /* 0x000000062b0b7899 */ /* 0x000fe2000800063f */
[----:B------:R-:W-:Y:S01]  /*b050*/  FMUL.FTZ R15, R156, UR31 ;  /* 0x0000001f9c0f7c20 */ /* 0x000fe20008410000 */
[----:B------:R-:W-:Y:S01]  /*b060*/  FMUL.FTZ R156, R167, UR31 ;  /* 0x0000001fa79c7c20 */ /* 0x000fe20008410000 */
[----:B----4-:R-:W-:Y:S01]  /*b070*/  FMUL.FTZ R12, R152, UR31 ;  /* 0x0000001f980c7c20 */ /* 0x010fe20008410000 */
[----:B------:R-:W-:Y:S01]  /*b080*/  FMUL.FTZ R11, R154, UR31 ;  /* 0x0000001f9a0b7c20 */ /* 0x000fe20008410000 */
[----:B------:R-:W-:Y:S01]  /*b090*/  FMUL.FTZ R22, R155, UR31 ;  /* 0x0000001f9b167c20 */ /* 0x000fe20008410000 */
[----:B------:R-:W0:Y:S01]  /*b0a0*/  @P0 LDC R165, c[0x0][0x44c] ;  /* 0x00011300ffa50b82 */ /* 0x000e220000000800 */
[----:B------:R-:W-:-:S02]  /*b0b0*/  IMAD.U32 R167, RZ, RZ, UR11 ;  /* 0x0000000bffa77e24 */ /* 0x000fc4000f8e00ff */
        /* <DEDUP_REMOVED lines=8> */
[----:B------:R-:W-:Y:S01]  /*b140*/  MOV R191, UR30 ;  /* 0x0000001e00bf7c02 */ /* 0x000fe20008000f00 */
        /* <DEDUP_REMOVED lines=13> */
[----:B0-----:R-:W-:Y:S01]  /*b220*/  @P0 IMAD.HI.U32 R165, R2, R165, RZ ;  /* 0x000000a502a50227 */ /* 0x001fe200078e00ff */
[----:B------:R-:W-:Y:S01]  /*b230*/  UIADD3 UR10, UR25, 0x28c40, URZ ;  /* 0x00028c40190a7890 */ /* 0x000fe2000fffe03f */
[----:B------:R-:W-:Y:S01]  /*b240*/  LOP3.LUT P5, RZ, R16, 0x1, RZ, 0xc0, !PT ;  /* 0x0000000110ff7812 */ /* 0x000fe200078ac0ff */
[----:B------:R-:W0:Y:S01]  /*b250*/  MUFU.TANH R12, R12 ;  /* 0x0000000c000c7308 */ /* 0x000e220000002400 */
[----:B------:R-:W-:Y:S01]  /*b260*/  FMUL.FTZ R180, R180, UR31 ;  /* 0x0000001fb4b47c20 */ /* 0x000fe20008410000 */
[----:B------:R-:W-:Y:S01]  /*b270*/  UPRMT UR10, UR42, 0x654, UR10 ;  /* 0x000006542a0a7896 */ /* 0x000fe2000800000a */
[----:B-1----:R-:W-:-:S02]  /*b280*/  @P0 SHF.R.U32.HI R178, RZ, R164, R165 ;  /* 0x000000a4ffb20219 */ /* 0x002fc400000116a5 */
[----:B------:R-:W-:Y:S01]  /*b290*/  IADD3 R164, -R0, 0x1, -R167 ;  /* 0x0000000100a47810 */ /* 0x000fe20007ffe9a7 */
[----:B------:R-:W-:Y:S02]  /*b2a0*/  FMUL.FTZ R167, R183, UR31 ;  /* 0x0000001fb7a77c20 */ /* 0x000fe40008410000 */
[----:B------:R-:W1:Y:S01]  /*b2b0*/  MUFU.TANH R14, R14 ;  /* 0x0000000e000e7308 */ /* 0x000e620000002400 */
[----:B------:R-:W2:Y:S02]  /*b2c0*/  SHFL.IDX PT, R165, R178, RZ, 0x1c1f ;  /* 0x001c1fffb2a57589 */ /* 0x000ea400000e0000 */
        /* <DEDUP_REMOVED lines=8> */
[----:B--2---:R-:W-:-:S07]  /*b350*/  IMAD.IADD R179, R182, 0x1, R165 ;  /* 0x00000001b6b37824 */ /* 0x004fce00078e02a5 */
[----:B------:R-:W2:Y:S08]  /*b360*/  MUFU.TANH R184, R184 ;  /* 0x000000b800b87308 */ /* 0x000eb00000002400 */
        /* <DEDUP_REMOVED lines=26> */
[----:B-----5:R-:W-:Y:S01]  /*b510*/  IMAD.IADD R180, R183, 0x1, R165 ;  /* 0x00000001b7b47824 */ /* 0x020fe200078e02a5 */
[----:B-12-4-:R-:W-:Y:S06]  /*b520*/  @!P5 BRA `(.L_x_4962) ;  /* 0x00000000005cd947 */ /* 0x016fec0003800000 */
[----:B------:R-:W-:Y:S01]  /*b530*/  IMAD R164, R191, UR41, R165 ;  /* 0x00000029bfa47c24 */ /* 0x000fe2000f8e02a5 */
[----:B------:R-:W-:Y:S04]  /*b540*/  BSSY B0, `(.L_x_4963) ;  /* 0x0000011000007945 */ /* 0x000fe80003800000 */
[----:B------:R-:W-:-:S04]  /*b550*/  IADD3 R175, R164, -UR29, RZ ;  /* 0x8000001da4af7c10 */ /* 0x000fc8000fffe0ff */
        /* <DEDUP_REMOVED lines=10> */
.L_x_4964:
[----:B------:R-:W-:-:S05]  /*b600*/  IMAD.U32 R170, RZ, RZ, UR28 ;  /* 0x0000001cffaa7e24 */ /* 0x000fca000f8e00ff */
[----:B------:R-:W-:-:S13]  /*b610*/  ISETP.NE.AND P0, PT, R170, 0x1, PT ;  /* 0x00000001aa00780c */ /* 0x000fda0003f05270 */
[----:B------:R-:W1:Y:S02]  /*b620*/  @P0 LDC.64 R164, c[0x0][0x9e8] ;  /* 0x00027a00ffa40b82 */ /* 0x000e640000000a00 */
[----:B-1----:R-:W-:-:S05]  /*b630*/  @P0 IMAD.HI.U32 R164, R175, R164, RZ ;  /* 0x000000a4afa40227 */ /* 0x002fca00078e00ff */
[----:B------:R-:W-:-:S07]  /*b640*/  @P0 SHF.R.U32.HI R175, RZ, R165, R164 ;  /* 0x000000a5ffaf0219 */ /* 0x000fce00000116a4 */
.L_x_4965:
[----:B------:R-:W-:Y:S05]  /*b650*/  BSYNC B0 ;  /* 0x0000000000007941 */ /* 0x000fea0003800000 */
.L_x_4963:
[----:B------:R-:W-:-:S05]  /*b660*/  IMAD R175, R175, R170, -UR11 ;  /* 0x8000000bafaf7e24 */ /* 0x000fca000f8e02aa */
[----:B------:R-:W-:-:S04]  /*b670*/  IADD3 R175, -R0, R175, RZ ;  /* 0x000000af00af7210 */ /* 0x000fc80007ffe1ff */
[----:B------:R-:W-:Y:S02]  /*b680*/  VIADDMNMX R179, R175, R170, R179, PT ;  /* 0x000000aaafb37246 */ /* 0x000fe400038001b3 */
[----:B------:R-:W-:-:S07]  /*b690*/  VIMNMX R180, R180, R175, !PT ;  /* 0x000000afb4b47248 */ /* 0x000fce0007fe0100 */
.L_x_4962:
[----:B------:R-:W-:-:S06]  /*b6a0*/  UISETP.GT.AND UP0, UPT, UR43, -0x1, UPT ;  /* 0xffffffff2b00788c */ /* 0x000fcc000bf04270 */
[----:B------:R-:W-:-:S04]  /*b6b0*/  PLOP3.LUT P0, PT, PT, PT, UP0, 0x80, 0x0 ;  /* 0x000000000000781c */ /* 0x000fc80003f0f008 */
[C---:B------:R-:W-:Y:S02]  /*b6c0*/  ISETP.GT.AND P1, PT, R180.reuse, RZ, P0 ;  /* 0x000000ffb400720c */ /* 0x040fe40000724270 */
[C---:B------:R-:W-:Y:S02]  /*b6d0*/  ISETP.GT.AND P3, PT, R180.reuse, 0x1, P0 ;  /* 0x00000001b400780c */ /* 0x040fe40000764270 */
[C---:B------:R-:W-:Y:S02]  /*b6e0*/  ISETP.LT.OR P2, PT, R179.reuse, 0x1, P1 ;  /* 0x00000001b300780c */ /* 0x040fe40000f41670 */
[----:B------:R-:W-:Y:S02]  /*b6f0*/  ISETP.GT.AND P1, PT, R180, 0x8, P0 ;  /* 0x00000008b400780c */ /* 0x000fe40000724270 */
[----:B0-----:R-:W-:Y:S02]  /*b700*/  FSEL R177, R12, -INF , !P2 ;  /* 0xff8000000cb17808 */ /* 0x001fe40005000000 */
[----:B------:R-:W-:Y:S01]  /*b710*/  ISETP.GT.AND P2, PT, R180, 0x9, P0 ;  /* 0x00000009b400780c */ /* 0x000fe20000744270 */
[----:B------:R-:W0:Y:S01]  /*b720*/  SHFL.IDX PT, R12, R178, 0x1, 0x1c1f ;  /* 0x003c1f00b20c7f89 */ /* 0x000e2200000e0000 */
        /* <DEDUP_REMOVED lines=11> */
[----:B------:R-:W-:Y:S01]  /*b7e0*/  ISETP.LT.OR P2, PT, R179, 0x19, P2 ;  /* 0x00000019b300780c */ /* 0x000fe20001741670 */
[----:B0-----:R-:W-:Y:S01]  /*b7f0*/  IMAD.IADD R178, R183, 0x1, R12 ;  /* 0x00000001b7b27824 */ /* 0x001fe200078e020c */
        /* <DEDUP_REMOVED lines=20> */
[----:B------:R-:W-:Y:S01]  /*b940*/  FSEL R161, R176, -INF , !P2 ;  /* 0xff800000b0a17808 */ /* 0x000fe20005000000 */
[----:B------:R-:W-:Y:S01]  /*b950*/  IMAD.IADD R176, R182, 0x1, R12 ;  /* 0x00000001b6b07824 */ /* 0x000fe200078e020c */
        /* <DEDUP_REMOVED lines=8> */
[----:B------:R-:W-:Y:S01]  /*b9e0*/  FSEL R165, R181, -INF , !P2 ;  /* 0xff800000b5a57808 */ /* 0x000fe20005000000 */
[----:B------:R-:W-:Y:S06]  /*b9f0*/  @!P5 BRA `(.L_x_4966) ;  /* 0x00000000005cd947 */ /* 0x000fec0003800000 */
        /* <DEDUP_REMOVED lines=13> */
.L_x_4968:
[----:B------:R-:W-:-:S05]  /*bad0*/  IMAD.U32 R12, RZ, RZ, UR28 ;  /* 0x0000001cff0c7e24 */ /* 0x000fca000f8e00ff */
[----:B------:R-:W-:-:S13]  /*bae0*/  ISETP.NE.AND P1, PT, R12, 0x1, PT ;  /* 0x000000010c00780c */ /* 0x000fda0003f25270 */
[----:B------:R-:W0:Y:S02]  /*baf0*/  @P1 LDC.64 R14, c[0x0][0x9e8] ;  /* 0x00027a00ff0e1b82 */ /* 0x000e240000000a00 */
[----:B0-----:R-:W-:-:S05]  /*bb00*/  @P1 IMAD.HI.U32 R14, R179, R14, RZ ;  /* 0x0000000eb30e1227 */ /* 0x001fca00078e00ff */
[----:B------:R-:W-:-:S07]  /*bb10*/  @P1 SHF.R.U32.HI R179, RZ, R15, R14 ;  /* 0x0000000fffb31219 */ /* 0x000fce000001160e */
.L_x_4969:
[----:B------:R-:W-:Y:S05]  /*bb20*/  BSYNC B0 ;  /* 0x0000000000007941 */ /* 0x000fea0003800000 */
.L_x_4967:
[----:B------:R-:W-:-:S05]  /*bb30*/  IMAD R179, R179, R12, -UR11 ;  /* 0x8000000bb3b37e24 */ /* 0x000fca000f8e020c */
[----:B------:R-:W-:-:S04]  /*bb40*/  IADD3 R179, -R0, R179, RZ ;  /* 0x000000b300b37210 */ /* 0x000fc80007ffe1ff */
[----:B------:R-:W-:Y:S02]  /*bb50*/  VIADDMNMX R176, R179, R12, R176, PT ;  /* 0x0000000cb3b07246 */ /* 0x000fe400038001b0 */
[----:B------:R-:W-:-:S07]  /*bb60*/  VIMNMX R178, R178, R179, !PT ;  /* 0x000000b3b2b27248 */ /* 0x000fce0007fe0100 */
.L_x_4966:
        /* <DEDUP_REMOVED lines=190> */
[----:B------:R-:W4:Y:S01]  /*c750*/  MUFU.EX2 R172, R172 ;  /* 0x000000ac00ac7308 */ /* 0x000f220000000800 */
        /* <DEDUP_REMOVED lines=16> */
[----:B----4-:R-:W-:Y:S01]  /*c860*/  FADD.FTZ R156, R172, R157 ;  /* 0x0000009dac9c7221 */ /* 0x010fe20000010000 */
        /* <DEDUP_REMOVED lines=38> */
[----:B------:R2:W4:Y:S01]  /*cad0*/  MUFU.EX2 R157, R153 ;  /* 0x00000099009d7308 */ /* 0x0005220000000800 */
        /* <DEDUP_REMOVED lines=23> */
[----:B------:R-:W5:Y:S01]  /*cc50*/  MUFU.EX2 R173, R173 ;  /* 0x000000ad00ad7308 */ /* 0x000f620000000800 */
        /* <DEDUP_REMOVED lines=10> */
[----:B----4-:R-:W-:Y:S01]  /*cd00*/  FADD.FTZ R15, R157, R168 ;  /* 0x000000a89d0f7221 */ /* 0x010fe20000010000 */
[----:B-1----:R-:W-:Y:S01]  /*cd10*/  F2FP.F16.F32.PACK_AB R157, R184, R157 ;  /* 0x0000009db89d723e */ /* 0x002fe200000000ff */
[-C--:B------:R-:W-:Y:S01]  /*cd20*/  FMUL.FTZ R83, R83, R22.reuse ;  /* 0x0000001653537220 */ /* 0x080fe20000410000 */
[----:B------:R-:W-:Y:S01]  /*cd30*/  FMUL.FTZ R86, R86, R22 ;  /* 0x0000001656567220 */ /* 0x000fe20000410000 */
[----:B------:R-:W-:Y:S01]  /*cd40*/  FADD.FTZ R168, R184, R15 ;  /* 0x0000000fb8a87221 */ /* 0x000fe20000010000 */
[----:B------:R-:W1:Y:S01]  /*cd50*/  MUFU.EX2 R182, R182 ;  /* 0x000000b600b67308 */ /* 0x000e620000000800 */
[C---:B-----5:R-:W-:Y:S01]  /*cd60*/  FADD.FTZ R160, R173.reuse, R156 ;  /* 0x0000009cada07221 */ /* 0x060fe20000010000 */
        /* <DEDUP_REMOVED lines=38> */
[----:B------:R-:W4:Y:S01]  /*cfd0*/  MUFU.EX2 R165, R190 ;  /* 0x000000be00a57308 */ /* 0x000f220000000800 */
        /* <DEDUP_REMOVED lines=16> */
[----:B----4-:R-:W-:Y:S01]  /*d0e0*/  FADD.FTZ R15, R165, R172 ;  /* 0x000000aca50f7221 */ /* 0x010fe20000010000 */
[-C--:B------:R-:W-:Y:S01]  /*d0f0*/  FMUL.FTZ R147, R147, R22.reuse ;  /* 0x0000001693937220 */ /* 0x080fe20000410000 */
[-C--:B------:R-:W-:Y:S01]  /*d100*/  FMUL.FTZ R150, R150, R22.reuse ;  /* 0x0000001696967220 */ /* 0x080fe20000410000 */
[----:B------:R-:W-:-:S04]  /*d110*/  FMUL.FTZ R151, R151, R22 ;  /* 0x0000001697977220 */ /* 0x000fc80000410000 */
[----:B------:R-:W4:Y:S01]  /*d120*/  MUFU.EX2 R170, R175 ;  /* 0x000000af00aa7308 */ /* 0x000f220000000800 */
[C---:B-1----:R-:W-:Y:S01]  /*d130*/  FADD.FTZ R14, R168.reuse, R15 ;  /* 0x0000000fa80e7221 */ /* 0x042fe20000010000 */
[----:B------:R-:W-:-:S03]  /*d140*/  F2FP.F16.F32.PACK_AB R165, R168, R165 ;  /* 0x000000a5a8a5723e */ /* 0x000fc600000000ff */
[----:B--2---:R-:W-:Y:S01]  /*d150*/  FADD.FTZ R15, R167, R14 ;  /* 0x0000000ea70f7221 */ /* 0x004fe20000010000 */
[----:B----4-:R-:W-:-:S03]  /*d160*/  F2FP.F16.F32.PACK_AB R167, R170, R167 ;  /* 0x000000a7aaa7723e */ /* 0x010fc600000000ff */
[----:B------:R-:W-:Y:S02]  /*d170*/  FADD.FTZ R4, R170, R15 ;  /* 0x0000000faa047221 */ /* 0x000fe40000010000 */
[----:B------:R0:W-:Y:S01]  /*d180*/  STSM.16.M88.4 [R7], R164 ;  /* 0x000000a407007844 */ /* 0x0001e20000000200 */
[----:B------:R-:W-:Y:S05]  /*d190*/  @!P4 BRA `(.L_x_4970) ;  /* 0x000000000004c947 */ /* 0x000fea0003800000 */
[----:B------:R-:W-:Y:S01]  /*d1a0*/  BPT.TRAP 0x1 ;  /* 0x000000040000795c */ /* 0x000fe20000300000 */
.L_x_4970:
[----:B------:R1:W2:Y:S01]  /*d1b0*/  SYNCS.PHASECHK.TRANS64.TRYWAIT P0, [UR25+0x28c50], R13 ;  /* 0x028c500dff0075a7 */ /* 0x0002a20008000159 */
[----:B------:R-:W-:Y:S05]  /*d1c0*/  @!P4 BRA `(.L_x_4971) ;  /* 0x000000000004c947 */ /* 0x000fea0003800000 */
[----:B------:R-:W-:Y:S01]  /*d1d0*/  BPT.TRAP 0x1 ;  /* 0x000000040000795c */ /* 0x000fe20000300000 */
.L_x_4971:
[----:B--2---:R-:W-:Y:S05]  /*d1e0*/  @P0 BRA `(.L_x_4972) ;  /* 0x0000000000080947 */ /* 0x004fea0003800000 */
[----:B------:R-:W2:Y:S02]  /*d1f0*/  SYNCS.PHASECHK.TRANS64.TRYWAIT P0, [UR25+0x28c50], R13 ;  /* 0x028c500dff0075a7 */ /* 0x000ea40008000159 */
[----:B--2---:R-:W-:Y:S05]  /*d200*/  @!P0 BRA `(.L_x_4973) ;  /* 0x0000007000f88947 */ /* 0x004fea0003800000 */
.L_x_4972:
        /* <DEDUP_REMOVED lines=34> */
.L_x_4974:
[----:B------:R-:W-:Y:S01]  /*d430*/  UIADD3 UR25, UR25, 0x28c60, URZ ;  /* 0x00028c6019197890 */ /* 0x000fe2000fffe03f */
[----:B------:R-:W-:Y:S01]  /*d440*/  ISETP.LT.AND P0, PT, R17, UR43, PT ;  /* 0x0000002b11007c0c */ /* 0x000fe2000bf01270 */
[----:B------:R-:W-:Y:S01]  /*d450*/  UIADD3 UR43, UR43, -0x1, URZ ;  /* 0xffffffff2b2b7890 */ /* 0x000fe2000fffe03f */
[----:B------:R-:W-:Y:S01]  /*d460*/  MOV R21, R11 ;  /* 0x0000000b00157202 */ /* 0x000fe20000000f00 */
[----:B------:R-:W-:Y:S01]  /*d470*/  UPRMT UR25, UR42, 0x654, UR25 ;  /* 0x000006542a197896 */ /* 0x000fe20008000019 */
[----:B------:R-:W-:Y:S01]  /*d480*/  IMAD.MOV.U32 R20, RZ, RZ, R12 ;  /* 0x000000ffff147224 */ /* 0x000fe200078e000c */
[----:B------:R-:W-:-:S07]  /*d490*/  UMOV UR26, UR4 ;  /* 0x00000004001a7c82 */ /* 0x000fce0008000000 */
[----:B------:R-:W-:Y:S01]  /*d4a0*/  SYNCS.ARRIVE.TRANS64.RED.A1T0 RZ, [UR25], RZ ;  /* 0x000000ffffff79a7 */ /* 0x000fe20008100419 */
[----:B------:R-:W-:Y:S05]  /*d4b0*/  @P0 BRA `(.L_x_4975) ;  /* 0xffffffd8002c0947 */ /* 0x000fea000383ffff */
.L_x_4956:
[----:B------:R-:W4:Y:S01]  /*d4c0*/  SHFL.BFLY PT, R0, R3, 0x2, 0x1f ;  /* 0x0c401f0003007f89 */ /* 0x000f2200000e0000 */
[----:B------:R-:W-:Y:S08]  /*d4d0*/  BAR.ARV 0x8, 0x100 ;  /* 0x0204000000007b1d */ /* 0x000ff00000002000 */
[----:B------:R-:W-:Y:S01]  /*d4e0*/  BAR.SYNC.DEFER_BLOCKING 0xf, 0x100 ;  /* 0x03c4000000007b1d */ /* 0x000fe20000010000 */
[----:B------:R-:W-:-:S05]  /*d4f0*/  ISETP.NE.AND P0, PT, R10, RZ, PT ;  /* 0x000000ff0a00720c */ /* 0x000fca0003f05270 */
[----:B01----:R-:W0:Y:S01]  /*d500*/  SHFL.BFLY PT, R7, R4, 0x2, 0x1f ;  /* 0x0c401f0004077f89 */ /* 0x003e2200000e0000 */
[----:B----4-:R-:W-:Y:S01]  /*d510*/  FADD.FTZ R2, R0, R3 ;  /* 0x0000000300027221 */ /* 0x010fe20000010000 */
[----:B------:R-:W-:-:S04]  /*d520*/  MOV R3, UR10 ;  /* 0x0000000a00037c02 */ /* 0x000fc80008000f00 */
[----:B------:R-:W1:Y:S01]  /*d530*/  SHFL.BFLY PT, R5, R2, 0x1, 0x1f ;  /* 0x0c201f0002057f89 */ /* 0x000e6200000e0000 */
[----:B0-----:R-:W-:Y:S01]  /*d540*/  FADD.FTZ R7, R7, R4 ;  /* 0x0000000407077221 */ /* 0x001fe20000010000 */
[----:B------:R-:W-:-:S04]  /*d550*/  IMAD.MOV.U32 R4, RZ, RZ, -0x800000 ;  /* 0xff800000ff047424 */ /* 0x000fc800078e00ff */
[----:B------:R-:W2:Y:S01]  /*d560*/  SHFL.BFLY PT, R0, R7, 0x1, 0x1f ;  /* 0x0c201f0007007f89 */ /* 0x000ea200000e0000 */
[----:B-1----:R-:W-:Y:S01]  /*d570*/  FADD.FTZ R8, R2, R5 ;  /* 0x0000000502087221 */ /* 0x002fe20000010000 */
[----:B------:R-:W-:Y:S02]  /*d580*/  IMAD.MOV.U32 R5, RZ, RZ, RZ ;  /* 0x000000ffff057224 */ /* 0x000fe400078e00ff */
[----:B------:R-:W-:Y:S02]  /*d590*/  IMAD.U32 R2, RZ, RZ, UR4 ;  /* 0x00000004ff027e24 */ /* 0x000fe4000f8e00ff */
[----:B------:R-:W-:Y:S02]  /*d5a0*/  FSETP.NE.FTZ.AND P1, PT, R8, RZ, PT ;  /* 0x000000ff0800720b */ /* 0x000fe40003f35000 */
[----:B------:R-:W-:-:S05]  /*d5b0*/  IMAD R2, R2, 0x40, R9 ;  /* 0x0000004002027824 */ /* 0x000fca00078e0209 */
[----:B------:R-:W-:-:S06]  /*d5c0*/  @!P0 LEA R2, R2, UR40, 0x2 ;  /* 0x0000002802028c11 */ /* 0x000fcc000f8e10ff */
[----:B------:R-:W0:Y:S01]  /*d5d0*/  @P1 MUFU.RCP R5, R8 ;  /* 0x0000000800051308 */ /* 0x000e220000001000 */
[----:B------:R-:W-:Y:S01]  /*d5e0*/  @P1 FMUL.FTZ R3, R3, 0.69314718246459960938 ;  /* 0x3f31721803031820 */ /* 0x000fe20000410000 */
[----:B--23--:R-:W-:Y:S01]  /*d5f0*/  FADD.FTZ R13, R7, R0 ;  /* 0x00000000070d7221 */ /* 0x00cfe20000010000 */
[----:B------:R-:W-:-:S04]  /*d600*/  MOV R0, RZ ;  /* 0x000000ff00007202 */ /* 0x000fc80000000f00 */
[----:B------:R-:W-:Y:S01]  /*d610*/  FSETP.NE.FTZ.AND P2, PT, R13, RZ, PT ;  /* 0x000000ff0d00720b */ /* 0x000fe20003f55000 */
[----:B------:R-:W-:Y:S01]  /*d620*/  @P1 MUFU.LG2 R6, R8 ;  /* 0x0000000800061308 */ /* 0x000fe20000000c00 */
[----:B0-----:R0:W-:Y:S01]  /*d630*/  @!P0 STS [R2+0x28800], R5 ;  /* 0x0288000502008388 */ /* 0x0011e20000000800 */
[-C--:B------:R-:W-:Y:S01]  /*d640*/  FMUL.FTZ R24, R24, R5.reuse ;  /* 0x0000000518187220 */ /* 0x080fe20000410000 */
[----:B------:R-:W-:-:S09]  /*d650*/  FMUL.FTZ R25, R25, R5 ;  /* 0x0000000519197220 */ /* 0x000fd20000410000 */
        /* <DEDUP_REMOVED lines=8> */
[----:B------:R-:W2:Y:S01]  /*d6e0*/  @P2 MUFU.LG2 R7, R13 ;  /* 0x0000000d00072308 */ /* 0x000ea20000000c00 */
        /* <DEDUP_REMOVED lines=57> */
[----:B------:R-:W-:Y:S01]  /*da80*/  @P1 FMUL.FTZ R6, R6, 0.69314718246459960938 ;  /* 0x3f31721806061820 */ /* 0x000fe20000410000 */
[----:B--2---:R-:W-:Y:S01]  /*da90*/  @P2 FMUL.FTZ R8, R7, 0.69314718246459960938 ;  /* 0x3f31721807082820 */ /* 0x004fe20000410000 */
[----:B-1----:R-:W-:Y:S01]  /*daa0*/  MOV R2, 0xff800000 ;  /* 0xff80000000027802 */ /* 0x002fe20000000f00 */
        /* <DEDUP_REMOVED lines=69> */
.L_x_4880:
[----:B------:R-:W-:Y:S05]  /*df00*/  @P0 BRA `(.L_x_4976) ;  /* 0x0000002000e00947 */ /* 0x000fea0003800000 */
[----:B------:R-:W1:Y:S01]  /*df10*/  S2R R0, SR_TID.X ;  /* 0x0000000000007919 */ /* 0x000e620000002100 */
[----:B------:R-:W2:Y:S01]  /*df20*/  S2UR UR5, SR_CgaCtaId ;  /* 0x00000000000579c3 */ /* 0x000ea20000008800 */
[----:B------:R-:W-:Y:S01]  /*df30*/  UMOV UR4, 0x400 ;  /* 0x0000040000047882 */ /* 0x000fe20000000000 */
[----:B------:R-:W-:-:S06]  /*df40*/  IMAD.MOV R3, RZ, RZ, -R18 ;  /* 0x000000ffff037224 */ /* 0x000fcc00078e0a12 */
[----:B------:R-:W-:Y:S01]  /*df50*/  BAR.SYNC.DEFER_BLOCKING 0x1, 0x100 ;  /* 0x0044000000007b1d */ /* 0x000fe20000010000 */
[----:B0-----:R-:W-:-:S07]  /*df60*/  SHF.R.S32.HI R9, RZ, 0x1f, R18 ;  /* 0x0000001fff097819 */ /* 0x001fce0000011412 */
[----:B------:R-:W0:Y:S08]  /*df70*/  S2UR UR6, SR_CTAID.Y ;  /* 0x00000000000679c3 */ /* 0x000e300000002600 */
[----:B------:R-:W0:Y:S01]  /*df80*/  LDC R12, c[0x0][0xc50] ;  /* 0x00031400ff0c7b82 */ /* 0x000e220000000800 */
[----:B--2---:R-:W-:-:S07]  /*df90*/  ULEA UR4, UR5, UR4, 0x18 ;  /* 0x0000000405047291 */ /* 0x004fce000f8ec03f */
[----:B------:R-:W2:Y:S01]  /*dfa0*/  LDC R6, c[0x0][0xbe8] ;  /* 0x0002fa00ff067b82 */ /* 0x000ea20000000800 */
[----:B------:R-:W-:Y:S01]  /*dfb0*/  UIADD3 UR4, UR4, 0x28c20, URZ ;  /* 0x00028c2004047890 */ /* 0x000fe2000fffe03f */
[----:B-1----:R-:W-:-:S03]  /*dfc0*/  VIADD R152, R0, 0xffffff80 ;  /* 0xffffff8000987836 */ /* 0x002fc60000000000 */
[----:B------:R-:W-:Y:S02]  /*dfd0*/  UPRMT UR4, URZ, 0x654, UR4 ;  /* 0x000006543f047896 */ /* 0x000fe40008000004 */
[----:B------:R-:W-:-:S04]  /*dfe0*/  SHF.R.S32.HI R153, RZ, 0x1f, R152 ;  /* 0x0000001fff997819 */ /* 0x000fc80000011498 */
[----:B------:R-:W-:Y:S01]  /*dff0*/  LEA.HI R10, R153, R152, RZ, 0x7 ;  /* 0x00000098990a7211 */ /* 0x000fe200078f38ff */
[----:B0-----:R-:W-:Y:S02]  /*e000*/  IMAD R3, R12, R3, UR6 ;  /* 0x000000060c037e24 */ /* 0x001fe4000f8e0203 */
[----:B------:R-:W-:Y:S01]  /*e010*/  SYNCS.ARRIVE.TRANS64.RED.A1T0 RZ, [UR4], RZ ;  /* 0x000000ffffff79a7 */ /* 0x000fe20008100404 */
[----:B------:R-:W-:Y:S02]  /*e020*/  SHF.R.S32.HI R8, RZ, 0x7, R10 ;  /* 0x00000007ff087819 */ /* 0x000fe4000001140a */
[----:B------:R-:W-:-:S03]  /*e030*/  LOP3.LUT R5, R10, 0xffffff80, RZ, 0xc0, !PT ;  /* 0xffffff800a057812 */ /* 0x000fc600078ec0ff */
[----:B------:R-:W0:Y:S01]  /*e040*/  SHFL.IDX PT, R7, R8, RZ, 0x1f ;  /* 0x00001fff08077589 */ /* 0x000e2200000e0000 */
[----:B------:R-:W-:Y:S02]  /*e050*/  IADD3 R0, R152, -R5, RZ ;  /* 0x8000000598007210 */ /* 0x000fe40007ffe0ff */
[----:B------:R-:W-:Y:S02]  /*e060*/  SHF.R.S32.HI R5, RZ, 0x1f, R3 ;  /* 0x0000001fff057819 */ /* 0x000fe40000011403 */
[----:B------:R-:W-:Y:S02]  /*e070*/  SHF.R.S32.HI R157, RZ, 0x1f, R0 ;  /* 0x0000001fff9d7819 */ /* 0x000fe40000011400 */
[----:B0-----:R-:W-:Y:S02]  /*e080*/  ISETP.NE.AND P0, PT, R7, RZ, PT ;  /* 0x000000ff0700720c */ /* 0x001fe40003f05270 */
[----:B------:R-:W-:-:S11]  /*e090*/  LEA.HI R7, R157, R0, RZ, 0x2 ;  /* 0x000000009d077211 */ /* 0x000fd600078f10ff */
[----:B--2---:R-:W-:Y:S05]  /*e0a0*/  @P0 BRA `(.L_x_4977) ;  /* 0x0000000400380947 */ /* 0x004fea0003800000 */
[----:B------:R-:W0:Y:S01]  /*e0b0*/  LDC R19, c[0x0][0xbe8] ;  /* 0x0002fa00ff137b82 */ /* 0x000e220000000800 */
[----:B------:R-:W-:Y:S01]  /*e0c0*/  LOP3.LUT R11, R10, 0xffffff80, RZ, 0xc0, !PT ;  /* 0xffffff800a0b7812 */ /* 0x000fe200078ec0ff */
[----:B------:R-:W1:Y:S01]  /*e0d0*/  S2R R155, SR_CTAID.X ;  /* 0x00000000009b7919 */ /* 0x000e620000002500 */
[----:B------:R-:W-:Y:S01]  /*e0e0*/  LEA.HI R12, R153, R152, RZ, 0x2 ;  /* 0x00000098990c7211 */ /* 0x000fe200078f10ff */
[----:B------:R-:W-:Y:S02]  /*e0f0*/  ULDC.64 UR4, c[0x0][0xbd0] ;  /* 0x0002f40000047ab9 */ /* 0x000fe40000000a00 */
[----:B------:R-:W-:Y:S01]  /*e100*/  IMAD.IADD R16, R152, 0x1, -R11 ;  /* 0x0000000198107824 */ /* 0x000fe200078e0a0b */
[----:B------:R-:W-:Y:S01]  /*e110*/  LOP3.LUT R15, R12, 0xfffffffc, RZ, 0xc0, !PT ;  /* 0xfffffffc0c0f7812 */ /* 0x000fe200078ec0ff */
[----:B------:R-:W2:Y:S03]  /*e120*/  S2UR UR6, SR_CTAID.Z ;  /* 0x00000000000679c3 */ /* 0x000ea60000002700 */
[----:B------:R-:W-:Y:S01]  /*e130*/  SHF.R.S32.HI R11, RZ, 0x1f, R16 ;  /* 0x0000001fff0b7819 */ /* 0x000fe20000011410 */
[----:B------:R-:W-:-:S03]  /*e140*/  IMAD.IADD R15, R152, 0x1, -R15 ;  /* 0x00000001980f7824 */ /* 0x000fc600078e0a0f */
[-C--:B------:R-:W-:Y:S01]  /*e150*/  LEA.HI R20, R11, R16.reuse, RZ, 0x2 ;  /* 0x000000100b147211 */ /* 0x080fe200078f10ff */
[----:B------:R-:W3:Y:S01]  /*e160*/  LDC.64 R22, c[0x0][0xbd8] ;  /* 0x0002f600ff167b82 */ /* 0x000ee20000000a00 */
[----:B------:R-:W-:Y:S02]  /*e170*/  LEA.HI R12, R15, R15, RZ, 0x1 ;  /* 0x0000000f0f0c7211 */ /* 0x000fe400078f08ff */
[--C-:B------:R-:W-:Y:S02]  /*e180*/  SHF.R.S32.HI R10, RZ, 0x2, R20.reuse ;  /* 0x00000002ff0a7819 */ /* 0x100fe40000011414 */
[----:B------:R-:W-:Y:S02]  /*e190*/  SHF.R.S32.HI R13, RZ, 0x1f, R20 ;  /* 0x0000001fff0d7819 */ /* 0x000fe40000011414 */
[----:B------:R-:W-:Y:S02]  /*e1a0*/  LEA.HI R11, R11, R16, RZ, 0x5 ;  /* 0x000000100b0b7211 */ /* 0x000fe400078f28ff */
[----:B0-----:R-:W-:-:S02]  /*e1b0*/  ISETP.NE.AND P0, PT, R19, 0x1, PT ;  /* 0x000000011300780c */ /* 0x001fc40003f05270 */
[----:B------:R-:W-:Y:S02]  /*e1c0*/  LEA.HI R13, R13, R10, RZ, 0x3 ;  /* 0x0000000a0d0d7211 */ /* 0x000fe400078f18ff */
[----:B------:R-:W-:Y:S02]  /*e1d0*/  LOP3.LUT R12, R12, 0x1ffffffe, RZ, 0xc0, !PT ;  /* 0x1ffffffe0c0c7812 */ /* 0x000fe400078ec0ff */
[----:B------:R-:W-:Y:S02]  /*e1e0*/  LOP3.LUT R13, R13, 0xfffffff8, RZ, 0xc0, !PT ;  /* 0xfffffff80d0d7812 */ /* 0x000fe400078ec0ff */
[----:B------:R-:W-:Y:S01]  /*e1f0*/  SHF.R.S32.HI R11, RZ, 0x5, R11 ;  /* 0x00000005ff0b7819 */ /* 0x000fe2000001140b */
[----:B------:R-:W-:Y:S01]  /*e200*/  IMAD.IADD R15, R15, 0x1, -R12 ;  /* 0x000000010f0f7824 */ /* 0x000fe200078e0a0c */
[----:B------:R-:W-:Y:S01]  /*e210*/  IADD3 R10, R10, -R13, RZ ;  /* 0x8000000d0a0a7210 */ /* 0x000fe20007ffe0ff */
[----:B------:R-:W-:Y:S02]  /*e220*/  IMAD R13, R9, UR4, RZ ;  /* 0x00000004090d7c24 */ /* 0x000fe4000f8e02ff */
[----:B------:R-:W0:Y:S02]  /*e230*/  @P0 LDC R17, c[0x0][0xbec] ;  /* 0x0002fb00ff110b82 */ /* 0x000e240000000800 */
[----:B------:R-:W-:-:S02]  /*e240*/  IMAD R154, R11, 0x10, R10 ;  /* 0x000000100b9a7824 */ /* 0x000fc400078e020a */
[C---:B------:R-:W-:Y:S01]  /*e250*/  IMAD.WIDE.U32 R10, R18.reuse, UR4, RZ ;  /* 0x00000004120a7c25 */ /* 0x040fe2000f8e00ff */
[----:B--2---:R-:W-:Y:S02]  /*e260*/  USHF.R.S32.HI UR4, URZ, 0x1f, UR6 ;  /* 0x0000001f3f047899 */ /* 0x004fe40008011406 */
[----:B------:R-:W-:Y:S01]  /*e270*/  LEA R12, R15, R154, 0x3 ;  /* 0x0000009a0f0c7211 */ /* 0x000fe200078e18ff */
[----:B------:R-:W2:Y:S01]  /*e280*/  @P0 LDC R21, c[0x0][0xbf0] ;  /* 0x0002fc00ff150b82 */ /* 0x000ea20000000800 */
[----:B------:R-:W-:Y:S02]  /*e290*/  IMAD R13, R18, UR5, R13 ;  /* 0x00000005120d7c24 */ /* 0x000fe4000f8e020d */
[----:B---3--:R-:W-:Y:S01]  /*e2a0*/  IMAD R14, R22, UR4, RZ ;  /* 0x00000004160e7c24 */ /* 0x008fe2000f8e02ff */
[----:B------:R-:W-:Y:S01]  /*e2b0*/  ULDC.64 UR4, c[0x0][0xbe0] ;  /* 0x0002f80000047ab9 */ /* 0x000fe20000000a00 */
[----:B-1----:R-:W-:Y:S02]  /*e2c0*/  IMAD R12, R155, 0x40, R12 ;  /* 0x000000409b0c7824 */ /* 0x002fe400078e020c */
[----:B------:R-:W-:-:S02]  /*e2d0*/  IMAD R15, R23, UR6, R14 ;  /* 0x00000006170f7c24 */ /* 0x000fc4000f8e020e */
[----:B------:R-:W-:Y:S01]  /*e2e0*/  IMAD.IADD R11, R11, 0x1, R13 ;  /* 0x000000010b0b7824 */ /* 0x000fe200078e020d */
[----:B------:R-:W-:Y:S01]  /*e2f0*/  MOV R13, R12 ;  /* 0x0000000c000d7202 */ /* 0x000fe20000000f00 */
[----:B------:R-:W-:-:S04]  /*e300*/  IMAD.WIDE.U32 R10, R22, UR6, R10 ;  /* 0x00000006160a7c25 */ /* 0x000fc8000f8e000a */
[----:B0-----:R-:W-:-:S04]  /*e310*/  @P0 IMAD.HI.U32 R14, R12, R17, RZ ;  /* 0x000000110c0e0227 */ /* 0x001fc800078e00ff */
[----:B------:R-:W-:Y:S01]  /*e320*/  IMAD.IADD R11, R11, 0x1, R15 ;  /* 0x000000010b0b7824 */ /* 0x000fe200078e020f */
[----:B--2---:R-:W-:Y:S01]  /*e330*/  @P0 SHF.R.U32.HI R13, RZ, R21, R14 ;  /* 0x00000015ff0d0219 */ /* 0x004fe2000001160e */
[----:B------:R-:W-:Y:S02]  /*e340*/  IMAD R14, R5, UR4, RZ ;  /* 0x00000004050e7c24 */ /* 0x000fe4000f8e02ff */
[----:B------:R-:W-:Y:S01]  /*e350*/  IMAD.WIDE.U32 R10, R3, UR4, R10 ;  /* 0x00000004030a7c25 */ /* 0x000fe2000f8e000a */
[----:B------:R-:W-:-:S03]  /*e360*/  SHF.R.S32.HI R17, RZ, 0x1f, R13 ;  /* 0x0000001fff117819 */ /* 0x000fc6000001140d */
[----:B------:R-:W-:Y:S01]  /*e370*/  IMAD.MOV R15, RZ, RZ, -R13 ;  /* 0x000000ffff0f7224 */ /* 0x000fe200078e0a0d */
[----:B------:R-:W-:Y:S01]  /*e380*/  IADD3 R10, P0, R13, R10, RZ ;  /* 0x0000000a0d0a7210 */ /* 0x000fe20007f1e0ff */
[----:B------:R-:W-:Y:S01]  /*e390*/  IMAD R14, R3, UR5, R14 ;  /* 0x00000005030e7c24 */ /* 0x000fe2000f8e020e */
[----:B------:R-:W-:Y:S01]  /*e3a0*/  ULDC.64 UR4, c[0x0][0xbc8] ;  /* 0x0002f20000047ab9 */ /* 0x000fe20000000a00 */
[----:B------:R-:W-:Y:S01]  /*e3b0*/  IMAD R15, R19, R15, R12 ;  /* 0x0000000f130f7224 */ /* 0x000fe200078e020c */
[----:B------:R-:W-:Y:S02]  /*e3c0*/  LOP3.LUT R13, R20, 0x7ffffffc, RZ, 0xc0, !PT ;  /* 0x7ffffffc140d7812 */ /* 0x000fe400078ec0ff */
[----:B------:R-:W-:Y:S02]  /*e3d0*/  IADD3.X R11, R17, R11, R14, P0, !PT ;  /* 0x0000000b110b7210 */ /* 0x000fe400007fe40e */
[----:B------:R-:W-:Y:S02]  /*e3e0*/  SHF.R.S32.HI R12, RZ, 0x1f, R15 ;  /* 0x0000001fff0c7819 */ /* 0x000fe4000001140f */
[----:B------:R-:W-:Y:S01]  /*e3f0*/  LEA R14, R155, R154, 0x6 ;  /* 0x0000009a9b0e7211 */ /* 0x000fe200078e30ff */
        /* <DEDUP_REMOVED lines=10> */
[----:B------:R-:W-:Y:S02]  /*e4a0*/  SHFL.IDX PT, R12, R17, 0x1, 0x1c1f ;  /* 0x003c1f00110c7f89 */ /* 0x000fe400000e0000 */
[----:B------:R-:W-:-:S02]  /*e4b0*/  IMAD.IADD R21, R8, 0x1, -R15 ;  /* 0x0000000108157824 */ /* 0x000fc400078e0a0f */
[----:B------:R-:W-:Y:S01]  /*e4c0*/  IMAD.IADD R15, R16, 0x1, -R13 ;  /* 0x00000001100f7824 */ /* 0x000fe200078e0a0d */
[----:B------:R-:W-:Y:S01]  /*e4d0*/  SHFL.IDX PT, R10, R17, RZ, 0x1c1f ;  /* 0x001c1fff110a7589 */ /* 0x000fe200000e0000 */
[----:B------:R-:W-:Y:S02]  /*e4e0*/  IMAD.U32 R16, R21, -0x100, RZ ;  /* 0xffffff0015107824 */ /* 0x000fe400078e00ff */
[----:B------:R-:W-:Y:S01]  /*e4f0*/  IMAD.SHL.U32 R21, R15, 0x2, RZ ;  /* 0x000000020f157824 */ /* 0x000fe200078e00ff */
[----:B------:R-:W0:Y:S01]  /*e500*/  SHFL.IDX PT, R11, R20, RZ, 0x1c1f ;  /* 0x001c1fff140b7589 */ /* 0x000e2200000e0000 */
[----:B------:R-:W-:-:S03]  /*e510*/  IMAD R15, R19, UR4, RZ ;  /* 0x00000004130f7c24 */ /* 0x000fc6000f8e02ff */
[----:B------:R-:W1:Y:S01]  /*e520*/  SHFL.IDX PT, R13, R20, 0x1, 0x1c1f ;  /* 0x003c1f00140d7f89 */ /* 0x000e6200000e0000 */
[----:B------:R-:W-:Y:S02]  /*e530*/  ISETP.NE.AND P0, PT, R21, R16, PT ;  /* 0x000000101500720c */ /* 0x000fe40003f05270 */
[C---:B------:R-:W-:Y:S02]  /*e540*/  IADD3 R16, R14.reuse, 0x8, RZ ;  /* 0x000000080e107810 */ /* 0x040fe40007ffe0ff */
[-C--:B------:R-:W-:Y:S02]  /*e550*/  ISETP.GE.OR P1, PT, R14, R15.reuse, P0 ;  /* 0x0000000f0e00720c */ /* 0x080fe40000726670 */
[----:B------:R-:W-:-:S11]  /*e560*/  ISETP.GE.OR P0, PT, R16, R15, P0 ;  /* 0x0000000f1000720c */ /* 0x000fd60000706670 */
[----:B0-----:R0:W-:Y:S04]  /*e570*/  @!P1 ST.E desc[UR36][R10.64], R4 ;  /* 0x000000040a009985 */ /* 0x0011e8000c101924 */
[----:B-1----:R0:W-:Y:S02]  /*e580*/  @!P0 ST.E desc[UR36][R12.64], R2 ;  /* 0x000000020c008985 */ /* 0x0021e4000c101924 */
.L_x_4977:
[----:B------:R-:W-:Y:S01]  /*e590*/  ISETP.NE.AND P0, PT, R6, 0x1, PT ;  /* 0x000000010600780c */ /* 0x000fe20003f05270 */
[----:B------:R-:W1:Y:S01]  /*e5a0*/  S2R R14, SR_CTAID.X ;  /* 0x00000000000e7919 */ /* 0x000e620000002500 */
[--C-:B0-----:R-:W-:Y:S01]  /*e5b0*/  SHF.R.S32.HI R2, RZ, 0x2, R7.reuse ;  /* 0x00000002ff027819 */ /* 0x101fe20000011407 */
[----:B------:R-:W0:Y:S01]  /*e5c0*/  S2UR UR6, SR_CTAID.Z ;  /* 0x00000000000679c3 */ /* 0x000e220000002700 */
[----:B------:R-:W-:Y:S01]  /*e5d0*/  SHF.R.S32.HI R11, RZ, 0x1f, R7 ;  /* 0x0000001fff0b7819 */ /* 0x000fe20000011407 */
[----:B------:R-:W-:Y:S01]  /*e5e0*/  ULDC.64 UR4, c[0x0][0xb38] ;  /* 0x0002ce0000047ab9 */ /* 0x000fe20000000a00 */
[----:B------:R-:W-:Y:S01]  /*e5f0*/  LEA.HI R153, R153, R152, RZ, 0x2 ;  /* 0x0000009899997211 */ /* 0x000fe200078f10ff */
[----:B------:R-:W-:Y:S01]  /*e600*/  IMAD R9, R9, UR4, RZ ;  /* 0x0000000409097c24 */ /* 0x000fe2000f8e02ff */
[----:B------:R-:W-:Y:S01]  /*e610*/  LEA.HI R11, R11, R2, RZ, 0x3 ;  /* 0x000000020b0b7211 */ /* 0x000fe200078f18ff */
[----:B------:R-:W-:Y:S01]  /*e620*/  BSSY B0, `(.L_x_4978) ;  /* 0x00000ff000007945 */ /* 0x000fe20003800000 */
[----:B------:R-:W-:Y:S01]  /*e630*/  LOP3.LUT R153, R153, 0xfffffffc, RZ, 0xc0, !PT ;  /* 0xfffffffc99997812 */ /* 0x000fe200078ec0ff */
[----:B------:R-:W2:Y:S01]  /*e640*/  LDC.64 R12, c[0x0][0xb40] ;  /* 0x0002d000ff0c7b82 */ /* 0x000ea20000000a00 */
[----:B------:R-:W-:Y:S01]  /*e650*/  LOP3.LUT R11, R11, 0xfffffff8, RZ, 0xc0, !PT ;  /* 0xfffffff80b0b7812 */ /* 0x000fe200078ec0ff */
[----:B------:R-:W-:Y:S01]  /*e660*/  IMAD R9, R18, UR5, R9 ;  /* 0x0000000512097c24 */ /* 0x000fe2000f8e0209 */
[----:B------:R-:W-:Y:S01]  /*e670*/  LEA.HI R157, R157, R0, RZ, 0x5 ;  /* 0x000000009d9d7211 */ /* 0x000fe200078f28ff */
[----:B------:R-:W-:-:S02]  /*e680*/  IMAD.IADD R153, R152, 0x1, -R153 ;  /* 0x0000000198997824 */ /* 0x000fc400078e0a99 */
[----:B------:R-:W-:Y:S01]  /*e690*/  IMAD.IADD R4, R2, 0x1, -R11 ;  /* 0x0000000102047824 */ /* 0x000fe200078e0a0b */
[----:B------:R-:W-:Y:S01]  /*e6a0*/  SHF.R.S32.HI R157, RZ, 0x5, R157 ;  /* 0x00000005ff9d7819 */ /* 0x000fe2000001149d */
[----:B------:R-:W3:Y:S01]  /*e6b0*/  @P0 LDC R16, c[0x0][0xbec] ;  /* 0x0002fb00ff100b82 */ /* 0x000ee20000000800 */
[----:B------:R-:W-:Y:S01]  /*e6c0*/  LEA.HI R2, R153, R153, RZ, 0x1 ;  /* 0x0000009999027211 */ /* 0x000fe200078f08ff */
[----:B------:R-:W-:-:S03]  /*e6d0*/  IMAD.WIDE.U32 R18, R18, UR4, RZ ;  /* 0x0000000412127c25 */ /* 0x000fc6000f8e00ff */
[----:B------:R-:W-:Y:S01]  /*e6e0*/  LOP3.LUT R2, R2, 0x1ffffffe, RZ, 0xc0, !PT ;  /* 0x1ffffffe02027812 */ /* 0x000fe200078ec0ff */
[----:B------:R-:W-:Y:S01]  /*e6f0*/  IMAD R157, R157, 0x10, R4 ;  /* 0x000000109d9d7824 */ /* 0x000fe200078e0204 */
[----:B------:R-:W-:Y:S01]  /*e700*/  IADD3 R19, R19, R9, RZ ;  /* 0x0000000913137210 */ /* 0x000fe20007ffe0ff */
[----:B------:R-:W4:Y:S01]  /*e710*/  @P0 LDC R17, c[0x0][0xbf0] ;  /* 0x0002fc00ff110b82 */ /* 0x000f220000000800 */
[----:B------:R-:W-:Y:S01]  /*e720*/  IADD3 R2, R153, -R2, RZ ;  /* 0x8000000299027210 */ /* 0x000fe20007ffe0ff */
[----:B0-----:R-:W-:-:S04]  /*e730*/  USHF.R.S32.HI UR4, URZ, 0x1f, UR6 ;  /* 0x0000001f3f047899 */ /* 0x001fc80008011406 */
[----:B------:R-:W-:Y:S02]  /*e740*/  IMAD R11, R2, 0x8, R157 ;  /* 0x00000008020b7824 */ /* 0x000fe400078e029d */
[----:B--2---:R-:W-:Y:S01]  /*e750*/  IMAD R2, R12, UR4, RZ ;  /* 0x000000040c027c24 */ /* 0x004fe2000f8e02ff */
[----:B------:R-:W-:Y:S01]  /*e760*/  ULDC.64 UR4, c[0x0][0xb48] ;  /* 0x0002d20000047ab9 */ /* 0x000fe20000000a00 */
[----:B-1----:R-:W-:Y:S02]  /*e770*/  IMAD R15, R14, 0x40, R11 ;  /* 0x000000400e0f7824 */ /* 0x002fe400078e020b */
[----:B------:R-:W-:Y:S02]  /*e780*/  IMAD R13, R13, UR6, R2 ;  /* 0x000000060d0d7c24 */ /* 0x000fe4000f8e0202 */
[----:B------:R-:W-:-:S04]  /*e790*/  IMAD.WIDE.U32 R10, R12, UR6, R18 ;  /* 0x000000060c0a7c25 */ /* 0x000fc8000f8e0012 */
[----:B---3--:R-:W-:Y:S01]  /*e7a0*/  @P0 IMAD.HI.U32 R16, R15, R16, RZ ;  /* 0x000000100f100227 */ /* 0x008fe200078e00ff */
[----:B------:R-:W-:-:S03]  /*e7b0*/  IADD3 R11, R11, R13, RZ ;  /* 0x0000000d0b0b7210 */ /* 0x000fc60007ffe0ff */
[----:B------:R-:W-:Y:S02]  /*e7c0*/  IMAD.MOV.U32 R9, RZ, RZ, R15 ;  /* 0x000000ffff097224 */ /* 0x000fe400078e000f */
[----:B------:R-:W-:Y:S01]  /*e7d0*/  IMAD R2, R5, UR4, RZ ;  /* 0x0000000405027c24 */ /* 0x000fe2000f8e02ff */
[----:B----4-:R-:W-:-:S03]  /*e7e0*/  @P0 SHF.R.U32.HI R9, RZ, R17, R16 ;  /* 0x00000011ff090219 */ /* 0x010fc60000011610 */
[C---:B------:R-:W-:Y:S01]  /*e7f0*/  IMAD R13, R3.reuse, UR5, R2 ;  /* 0x00000005030d7c24 */ /* 0x040fe2000f8e0202 */
[--C-:B------:R-:W-:Y:S01]  /*e800*/  SHF.R.S32.HI R4, RZ, 0x1f, R9.reuse ;  /* 0x0000001fff047819 */ /* 0x100fe20000011409 */
[----:B------:R-:W-:Y:S02]  /*e810*/  IMAD.MOV R5, RZ, RZ, -R9 ;  /* 0x000000ffff057224 */ /* 0x000fe400078e0a09 */
[----:B------:R-:W-:Y:S01]  /*e820*/  IMAD.WIDE.U32 R2, R3, UR4, R10 ;  /* 0x0000000403027c25 */ /* 0x000fe2000f8e000a */
[----:B------:R-:W-:-:S03]  /*e830*/  ULDC.64 UR4, c[0x0][0xb30] ;  /* 0x0002cc0000047ab9 */ /* 0x000fc60000000a00 */
[----:B------:R-:W-:Y:S02]  /*e840*/  IMAD R5, R6, R5, R15 ;  /* 0x0000000506057224 */ /* 0x000fe400078e020f */
[----:B------:R-:W-:Y:S02]  /*e850*/  IMAD R4, R4, UR4, RZ ;  /* 0x0000000404047c24 */ /* 0x000fe4000f8e02ff */
[----:B------:R-:W-:Y:S02]  /*e860*/  IMAD.IADD R3, R3, 0x1, R13 ;  /* 0x0000000103037824 */ /* 0x000fe400078e020d */
[C---:B------:R-:W-:Y:S01]  /*e870*/  IMAD R11, R9.reuse, UR5, R4 ;  /* 0x00000005090b7c24 */ /* 0x040fe2000f8e0204 */
[----:B------:R-:W-:Y:S01]  /*e880*/  SHF.R.S32.HI R4, RZ, 0x1f, R5 ;  /* 0x0000001fff047819 */ /* 0x000fe20000011405 */
[----:B------:R-:W-:Y:S01]  /*e890*/  IMAD.WIDE.U32 R2, R9, UR4, R2 ;  /* 0x0000000409027c25 */ /* 0x000fe2000f8e0002 */
[----:B------:R-:W-:-:S03]  /*e8a0*/  ULDC.64 UR4, c[0x0][0xb28] ;  /* 0x0002ca0000047ab9 */ /* 0x000fc60000000a00 */
[----:B------:R-:W-:Y:S01]  /*e8b0*/  IMAD R4, R4, UR4, RZ ;  /* 0x0000000404047c24 */ /* 0x000fe2000f8e02ff */
[----:B------:R-:W-:-:S03]  /*e8c0*/  IADD3 R3, R3, R11, RZ ;  /* 0x0000000b03037210 */ /* 0x000fc60007ffe0ff */
[C---:B------:R-:W-:Y:S02]  /*e8d0*/  IMAD R9, R5.reuse, UR5, R4 ;  /* 0x0000000505097c24 */ /* 0x040fe4000f8e0204 */
[----:B------:R-:W-:Y:S01]  /*e8e0*/  IMAD.WIDE.U32 R2, R5, UR4, R2 ;  /* 0x0000000405027c25 */ /* 0x000fe2000f8e0002 */
[----:B------:R-:W-:-:S03]  /*e8f0*/  ULDC.64 UR4, c[0x0][0xb00] ;  /* 0x0002c00000047ab9 */ /* 0x000fc60000000a00 */
[----:B------:R-:W-:Y:S01]  /*e900*/  IMAD.IADD R5, R3, 0x1, R9 ;  /* 0x0000000103057824 */ /* 0x000fe200078e0209 */
[-C--:B------:R-:W-:Y:S02]  /*e910*/  LEA.HI R9, R8, R8.reuse, RZ, 0x1 ;  /* 0x0000000808097211 */ /* 0x080fe400078f08ff */
[----:B------:R-:W-:Y:S01]  /*e920*/  LEA R4, P0, R2, UR4, 0x2 ;  /* 0x0000000402047c11 */ /* 0x000fe2000f8010ff */
[----:B------:R-:W-:Y:S01]  /*e930*/  ULDC UR4, c[0x0][0xa88] ;  /* 0x0002a20000047ab9 */ /* 0x000fe20000000800 */
[----:B------:R-:W-:Y:S01]  /*e940*/  LOP3.LUT R11, R9, 0xfffffe, RZ, 0xc0, !PT ;  /* 0x00fffffe090b7812 */ /* 0x000fe200078ec0ff */
[----:B------:R-:W-:Y:S01]  /*e950*/  IMAD R6, R6, UR4, RZ ;  /* 0x0000000406067c24 */ /* 0x000fe2000f8e02ff */
[----:B------:R-:W-:Y:S01]  /*e960*/  LOP3.LUT R9, R7, 0x7ffffffc, RZ, 0xc0, !PT ;  /* 0x7ffffffc07097812 */ /* 0x000fe200078ec0ff */
[----:B------:R-:W-:Y:S01]  /*e970*/  IMAD R7, R14, 0x40, R157 ;  /* 0x000000400e077824 */ /* 0x000fe200078e029d */
[----:B------:R-:W-:Y:S02]  /*e980*/  LEA.HI.X R5, R2, UR5, R5, 0x2, P0 ;  /* 0x0000000502057c11 */ /* 0x000fe400080f1405 */
[----:B------:R-:W-:Y:S01]  /*e990*/  IADD3 R11, -R11, R8, RZ ;  /* 0x000000080b0b7210 */ /* 0x000fe20007ffe1ff */
[----:B------:R-:W-:Y:S01]  /*e9a0*/  IMAD.IADD R0, R0, 0x1, -R9 ;  /* 0x0000000100007824 */ /* 0x000fe200078e0a09 */
[----:B------:R-:W-:Y:S01]  /*e9b0*/  ISETP.GE.AND P0, PT, R7, R6, PT ;  /* 0x000000060700720c */ /* 0x000fe20003f06270 */
[----:B------:R0:W1:Y:S02]  /*e9c0*/  SHFL.IDX PT, R2, R4, RZ, 0x1c1f ;  /* 0x001c1fff04027589 */ /* 0x00006400000e0000 */
[----:B------:R-:W-:-:S02]  /*e9d0*/  IMAD R0, R11, 0x80, R0 ;  /* 0x000000800b007824 */ /* 0x000fc400078e0200 */
[----:B------:R0:W2:Y:S03]  /*e9e0*/  SHFL.IDX PT, R3, R5, RZ, 0x1c1f ;  /* 0x001c1fff05037589 */ /* 0x0000a600000e0000 */
[----:B------:R-:W-:-:S05]  /*e9f0*/  SHF.L.U32 R0, R0, 0x1, RZ ;  /* 0x0000000100007819 */ /* 0x000fca00000006ff */
[----:B0-----:R-:W-:Y:S05]  /*ea00*/  @P0 BRA `(.L_x_4979) ;  /* 0x0000000c00000947 */ /* 0x001fea0003800000 */
[C---:B------:R-:W-:Y:S01]  /*ea10*/  VIADD R9, R0.reuse, 0x8 ;  /* 0x0000000800097836 */ /* 0x040fe20000000000 */
[----:B------:R-:W-:Y:S01]  /*ea20*/  ULDC UR4, c[0x0][0xac8] ;  /* 0x0002b20000047ab9 */ /* 0x000fe20000000800 */
[C---:B------:R-:W-:Y:S01]  /*ea30*/  VIADD R11, R0.reuse, 0x10 ;  /* 0x00000010000b7836 */ /* 0x040fe20000000000 */
        /* <DEDUP_REMOVED lines=11> */
[----:B------:R-:W-:Y:S01]  /*eaf0*/  VIADD R23, R0, 0x58 ;  /* 0x0000005800177836 */ /* 0x000fe20000000000 */
[----:B------:R-:W-:-:S02]  /*eb00*/  ISETP.GE.AND P1, PT, R17, UR4, PT ;  /* 0x0000000411007c0c */ /* 0x000fc4000bf26270 */
[C---:B------:R-:W-:Y:S02]  /*eb10*/  IADD3 R18, R0.reuse, 0x30, RZ ;  /* 0x0000003000127810 */ /* 0x040fe40007ffe0ff */
        /* <DEDUP_REMOVED lines=9> */
[----:B------:R-:W-:Y:S01]  /*ebb0*/  IADD3 R21, R0, 0x48, RZ ;  /* 0x0000004800157810 */ /* 0x000fe20007ffe0ff */
        /* <DEDUP_REMOVED lines=11> */
[----:B------:R-:W-:Y:S02]  /*ec70*/  ISETP.GE.AND P5, PT, R21, UR4, PT ;  /* 0x0000000415007c0c */ /* 0x000fe4000bfa6270 */
[----:B------:R-:W-:Y:S02]  /*ec80*/  @!P0 LEA.HI R16, R16, R16, RZ, 0x1 ;  /* 0x0000001010108211 */ /* 0x000fe400078f08ff */
[----:B------:R-:W-:-:S02]  /*ec90*/  @!P1 LEA.HI R17, R17, R17, RZ, 0x1 ;  /* 0x0000001111119211 */ /* 0x000fc400078f08ff */
        /* <DEDUP_REMOVED lines=83> */
[----:B0-----:R-:W-:Y:S02]  /*f1d0*/  @!P0 LOP3.LUT R9, R23, 0xfffffffe, RZ, 0xc0, !PT ;  /* 0xfffffffe17098812 */ /* 0x001fe400078ec0ff */
[----:B------:R-:W-:Y:S02]  /*f1e0*/  @!P2 LEA.HI R18, R18, R18, RZ, 0x1 ;  /* 0x000000121212a211 */ /* 0x000fe400078f08ff */
[----:B------:R-:W-:Y:S01]  /*f1f0*/  @!P3 LEA.HI R19, R19, R19, RZ, 0x1 ;  /* 0x000000131313b211 */ /* 0x000fe200078f08ff */
[----:B------:R-:W-:Y:S01]  /*f200*/  @!P0 IMAD.WIDE R8, R9, 0x4, R2 ;  /* 0x0000000409088825 */ /* 0x000fe200078e0202 */
[----:B-1----:R-:W-:-:S02]  /*f210*/  @!P1 LOP3.LUT R11, R24, 0xfffffffe, RZ, 0xc0, !PT ;  /* 0xfffffffe180b9812 */ /* 0x002fc400078ec0ff */
[----:B------:R-:W-:Y:S02]  /*f220*/  @!P4 LEA.HI R20, R20, R20, RZ, 0x1 ;  /* 0x000000141414c211 */ /* 0x000fe400078f08ff */
[----:B--2---:R-:W-:Y:S01]  /*f230*/  @!P2 LOP3.LUT R13, R18, 0xfffffffe, RZ, 0xc0, !PT ;  /* 0xfffffffe120da812 */ /* 0x004fe200078ec0ff */
[--C-:B------:R-:W-:Y:S01]  /*f240*/  @!P1 IMAD.WIDE R10, R11, 0x4, R2.reuse ;  /* 0x000000040b0a9825 */ /* 0x100fe200078e0202 */
[----:B------:R-:W-:Y:S01]  /*f250*/  @!P5 LEA.HI R21, R21, R21, RZ, 0x1 ;  /* 0x000000151515d211 */ /* 0x000fe200078f08ff */
[----:B------:R0:W-:Y:S01]  /*f260*/  @!P0 ST.E.64 desc[UR36][R8.64], R96 ;  /* 0x0000006008008985 */ /* 0x0001e2000c101b24 */
[----:B------:R-:W-:Y:S01]  /*f270*/  @!P3 LOP3.LUT R19, R19, 0xfffffffe, RZ, 0xc0, !PT ;  /* 0xfffffffe1313b812 */ /* 0x000fe200078ec0ff */
[----:B------:R-:W-:Y:S01]  /*f280*/  @!P2 IMAD.WIDE R12, R13, 0x4, R2 ;  /* 0x000000040d0ca825 */ /* 0x000fe200078e0202 */
[----:B------:R-:W-:Y:S01]  /*f290*/  @!P6 LEA.HI R22, R22, R22, RZ, 0x1 ;  /* 0x000000161616e211 */ /* 0x000fe200078f08ff */
[----:B------:R1:W-:Y:S01]  /*f2a0*/  @!P1 ST.E.64 desc[UR36][R10.64], R100 ;  /* 0x000000640a009985 */ /* 0x0003e2000c101b24 */
[----:B---3--:R-:W-:Y:S01]  /*f2b0*/  @!P4 LOP3.LUT R15, R20, 0xfffffffe, RZ, 0xc0, !PT ;  /* 0xfffffffe140fc812 */ /* 0x008fe200078ec0ff */
[----:B------:R-:W-:Y:S01]  /*f2c0*/  VIADD R18, R0, 0xc8 ;  /* 0x000000c800127836 */ /* 0x000fe20000000000 */
[----:B------:R-:W-:Y:S01]  /*f2d0*/  @!P5 LOP3.LUT R21, R21, 0xfffffffe, RZ, 0xc0, !PT ;  /* 0xfffffffe1515d812 */ /* 0x000fe200078ec0ff */
[----:B------:R2:W-:Y:S01]  /*f2e0*/  @!P2 ST.E.64 desc[UR36][R12.64], R104 ;  /* 0x000000680c00a985 */ /* 0x0005e2000c101b24 */
[----:B----4-:R-:W-:-:S02]  /*f2f0*/  @!P6 LOP3.LUT R17, R22, 0xfffffffe, RZ, 0xc0, !PT ;  /* 0xfffffffe1611e812 */ /* 0x010fc400078ec0ff */
[----:B------:R-:W-:Y:S02]  /*f300*/  IADD3 R20, R0, 0xd8, RZ ;  /* 0x000000d800147810 */ /* 0x000fe40007ffe0ff */
[----:B------:R-:W-:Y:S01]  /*f310*/  ISETP.GE.AND P0, PT, R18, UR4, PT ;  /* 0x0000000412007c0c */ /* 0x000fe2000bf06270 */
[----:B0-----:R-:W-:Y:S01]  /*f320*/  @!P3 IMAD.WIDE R8, R19, 0x4, R2 ;  /* 0x000000041308b825 */ /* 0x001fe200078e0202 */
[----:B------:R-:W-:-:S03]  /*f330*/  ISETP.GE.AND P2, PT, R20, UR4, PT ;  /* 0x0000000414007c0c */ /* 0x000fc6000bf46270 */
[--C-:B-1----:R-:W-:Y:S01]  /*f340*/  @!P4 IMAD.WIDE R10, R15, 0x4, R2.reuse ;  /* 0x000000040f0ac825 */ /* 0x102fe200078e0202 */
[----:B------:R0:W-:Y:S03]  /*f350*/  @!P3 ST.E.64 desc[UR36][R8.64], R108 ;  /* 0x0000006c0800b985 */ /* 0x0001e6000c101b24 */
[--C-:B------:R-:W-:Y:S01]  /*f360*/  @!P5 IMAD.WIDE R14, R21, 0x4, R2.reuse ;  /* 0x00000004150ed825 */ /* 0x100fe200078e0202 */
[----:B------:R1:W-:Y:S01]  /*f370*/  @!P4 ST.E.64 desc[UR36][R10.64], R112 ;  /* 0x000000700a00c985 */ /* 0x0003e2000c101b24 */
[C---:B--2---:R-:W-:Y:S02]  /*f380*/  IADD3 R13, R0.reuse, 0xf0, RZ ;  /* 0x000000f0000d7810 */ /* 0x044fe40007ffe0ff */
[----:B------:R-:W-:Y:S01]  /*f390*/  VIADD R19, R0, 0xd0 ;  /* 0x000000d000137836 */ /* 0x000fe20000000000 */
[----:B------:R2:W-:Y:S01]  /*f3a0*/  @!P5 ST.E.64 desc[UR36][R14.64], R116 ;  /* 0x000000740e00d985 */ /* 0x0005e2000c101b24 */
[----:B------:R-:W-:Y:S01]  /*f3b0*/  @!P6 IMAD.WIDE R16, R17, 0x4, R2 ;  /* 0x000000041110e825 */ /* 0x000fe200078e0202 */
[----:B------:R-:W-:-:S02]  /*f3c0*/  ISETP.GE.AND P5, PT, R13, UR4, PT ;  /* 0x000000040d007c0c */ /* 0x000fc4000bfa6270 */
[----:B------:R-:W-:Y:S01]  /*f3d0*/  ISETP.GE.AND P1, PT, R19, UR4, PT ;  /* 0x0000000413007c0c */ /* 0x000fe2000bf26270 */
[C---:B------:R-:W-:Y:S01]  /*f3e0*/  VIADD R21, R0.reuse, 0xe0 ;  /* 0x000000e000157836 */ /* 0x040fe20000000000 */
[----:B------:R3:W-:Y:S01]  /*f3f0*/  @!P6 ST.E.64 desc[UR36][R16.64], R120 ;  /* 0x000000781000e985 */ /* 0x0007e2000c101b24 */
[----:B0-----:R-:W-:Y:S01]  /*f400*/  VIADD R9, R0, 0xf8 ;  /* 0x000000f800097836 */ /* 0x001fe20000000000 */
[----:B------:R-:W-:Y:S01]  /*f410*/  @!P0 LEA.HI R18, R18, R18, RZ, 0x1 ;  /* 0x0000001212128211 */ /* 0x000fe200078f08ff */
[----:B------:R-:W-:Y:S01]  /*f420*/  VIADD R12, R0, 0xe8 ;  /* 0x000000e8000c7836 */ /* 0x000fe20000000000 */
[----:B------:R-:W-:Y:S02]  /*f430*/  ISETP.GE.AND P3, PT, R21, UR4, PT ;  /* 0x0000000415007c0c */ /* 0x000fe4000bf66270 */
[----:B------:R-:W-:Y:S02]  /*f440*/  ISETP.GE.AND P6, PT, R9, UR4, PT ;  /* 0x0000000409007c0c */ /* 0x000fe4000bfc6270 */
[----:B------:R-:W-:-:S02]  /*f450*/  ISETP.GE.AND P4, PT, R12, UR4, PT ;  /* 0x000000040c007c0c */ /* 0x000fc4000bf86270 */
[----:B------:R-:W-:Y:S02]  /*f460*/  @!P2 LEA.HI R20, R20, R20, RZ, 0x1 ;  /* 0x000000141414a211 */ /* 0x000fe400078f08ff */
[----:B------:R-:W-:Y:S02]  /*f470*/  @!P1 LEA.HI R19, R19, R19, RZ, 0x1 ;  /* 0x0000001313139211 */ /* 0x000fe400078f08ff */
[----:B------:R-:W-:Y:S02]  /*f480*/  @!P5 LEA.HI R8, R13, R13, RZ, 0x1 ;  /* 0x0000000d0d08d211 */ /* 0x000fe400078f08ff */
[----:B-1----:R-:W-:Y:S02]  /*f490*/  @!P1 LOP3.LUT R11, R19, 0xfffffffe, RZ, 0xc0, !PT ;  /* 0xfffffffe130b9812 */ /* 0x002fe400078ec0ff */
[----:B------:R-:W-:Y:S02]  /*f4a0*/  @!P3 LEA.HI R21, R21, R21, RZ, 0x1 ;  /* 0x000000151515b211 */ /* 0x000fe400078f08ff */
[----:B------:R-:W-:-:S02]  /*f4b0*/  @!P6 LEA.HI R10, R9, R9, RZ, 0x1 ;  /* 0x00000009090ae211 */ /* 0x000fc400078f08ff */
[----:B------:R-:W-:Y:S02]  /*f4c0*/  @!P4 LEA.HI R12, R12, R12, RZ, 0x1 ;  /* 0x0000000c0c0cc211 */ /* 0x000fe400078f08ff */
[----:B------:R-:W-:Y:S02]  /*f4d0*/  @!P0 LOP3.LUT R9, R18, 0xfffffffe, RZ, 0xc0, !PT ;  /* 0xfffffffe12098812 */ /* 0x000fe400078ec0ff */
[----:B------:R-:W-:Y:S02]  /*f4e0*/  @!P2 LOP3.LUT R13, R20, 0xfffffffe, RZ, 0xc0, !PT ;  /* 0xfffffffe140da812 */ /* 0x000fe400078ec0ff */
[----:B--2---:R-:W-:Y:S02]  /*f4f0*/  @!P3 LOP3.LUT R15, R21, 0xfffffffe, RZ, 0xc0, !PT ;  /* 0xfffffffe150fb812 */ /* 0x004fe400078ec0ff */
[----:B---3--:R-:W-:Y:S01]  /*f500*/  @!P4 LOP3.LUT R17, R12, 0xfffffffe, RZ, 0xc0, !PT ;  /* 0xfffffffe0c11c812 */ /* 0x008fe200078ec0ff */
[----:B------:R-:W-:Y:S01]  /*f510*/  @!P2 IMAD.WIDE R12, R13, 0x4, R2 ;  /* 0x000000040d0ca825 */ /* 0x000fe200078e0202 */
[----:B------:R-:W-:-:S02]  /*f520*/  @!P5 LOP3.LUT R19, R8, 0xfffffffe, RZ, 0xc0, !PT ;  /* 0xfffffffe0813d812 */ /* 0x000fc400078ec0ff */
        /* <DEDUP_REMOVED lines=14> */
.L_x_4979:
[----:B------:R-:W-:Y:S05]  /*f610*/  BSYNC B0 ;  /* 0x0000000000007941 */ /* 0x000fea0003800000 */
.L_x_4978:
[----:B------:R-:W-:Y:S01]  /*f620*/  VIADD R7, R7, 0x8 ;  /* 0x0000000807077836 */ /* 0x000fe20000000000 */
[----:B0-2---:R2:W3:Y:S04]  /*f630*/  SHFL.IDX PT, R3, R5, 0x1, 0x1c1f ;  /* 0x003c1f0005037f89 */ /* 0x0054e800000e0000 */
[----:B------:R-:W-:Y:S01]  /*f640*/  ISETP.GE.AND P0, PT, R7, R6, PT ;  /* 0x000000060700720c */ /* 0x000fe20003f06270 */
[----:B-1----:R2:W4:-:S12]  /*f650*/  SHFL.IDX PT, R2, R4, 0x1, 0x1c1f ;  /* 0x003c1f0004027f89 */ /* 0x00251800000e0000 */
[----:B--2---:R-:W-:Y:S05]  /*f660*/  @P0 BRA `(.L_x_4871) ;  /* 0x0000004800e80947 */ /* 0x004fea0003800000 */
        /* <DEDUP_REMOVED lines=19> */
[----:B------:R-:W-:Y:S02]  /*f7a0*/  @!P0 LOP3.LUT R5, R4, 0xfffffffe, RZ, 0xc0, !PT ;  /* 0xfffffffe04058812 */ /* 0x000fe400078ec0ff */
[----:B------:R-:W-:-:S02]  /*f7b0*/  @!P1 LOP3.LUT R7, R6, 0xfffffffe, RZ, 0xc0, !PT ;  /* 0xfffffffe06079812 */ /* 0x000fc400078ec0ff */
[----:B------:R-:W-:Y:S01]  /*f7c0*/  @!P2 LOP3.LUT R9, R8, 0xfffffffe, RZ, 0xc0, !PT ;  /* 0xfffffffe0809a812 */ /* 0x000fe200078ec0ff */
[--C-:B---34-:R-:W-:Y:S01]  /*f7d0*/  @!P0 IMAD.WIDE R4, R5, 0x4, R2.reuse ;  /* 0x0000000405048825 */ /* 0x118fe200078e0202 */
[----:B------:R-:W-:Y:S02]  /*f7e0*/  ISETP.GE.AND P3, PT, R15, UR4, PT ;  /* 0x000000040f007c0c */ /* 0x000fe4000bf66270 */
[----:B------:R-:W-:Y:S01]  /*f7f0*/  ISETP.GE.AND P4, PT, R16, UR4, PT ;  /* 0x0000000410007c0c */ /* 0x000fe2000bf86270 */
[--C-:B------:R-:W-:Y:S01]  /*f800*/  @!P1 IMAD.WIDE R6, R7, 0x4, R2.reuse ;  /* 0x0000000407069825 */ /* 0x100fe200078e0202 */
[----:B------:R0:W-:Y:S01]  /*f810*/  @!P0 ST.E.64 desc[UR36][R4.64], R26 ;  /* 0x0000001a04008985 */ /* 0x0001e2000c101b24 */
[----:B------:R-:W-:Y:S02]  /*f820*/  ISETP.GE.AND P0, PT, R12, UR4, PT ;  /* 0x000000040c007c0c */ /* 0x000fe4000bf06270 */
[----:B------:R-:W-:Y:S01]  /*f830*/  @!P2 IMAD.WIDE R8, R9, 0x4, R2 ;  /* 0x000000040908a825 */ /* 0x000fe200078e0202 */
[----:B------:R1:W-:Y:S01]  /*f840*/  @!P1 ST.E.64 desc[UR36][R6.64], R30 ;  /* 0x0000001e06009985 */ /* 0x0003e2000c101b24 */
[----:B------:R-:W-:-:S02]  /*f850*/  ISETP.GE.AND P1, PT, R13, UR4, PT ;  /* 0x000000040d007c0c */ /* 0x000fc4000bf26270 */
[----:B------:R-:W-:Y:S01]  /*f860*/  @!P5 LEA.HI R10, R10, R10, RZ, 0x1 ;  /* 0x0000000a0a0ad211 */ /* 0x000fe200078f08ff */
[----:B------:R2:W-:Y:S01]  /*f870*/  @!P2 ST.E.64 desc[UR36][R8.64], R34 ;  /* 0x000000220800a985 */ /* 0x0005e2000c101b24 */
[----:B------:R-:W-:Y:S02]  /*f880*/  ISETP.GE.AND P2, PT, R14, UR4, PT ;  /* 0x000000040e007c0c */ /* 0x000fe4000bf46270 */
[----:B------:R-:W-:Y:S02]  /*f890*/  @!P6 LEA.HI R11, R11, R11, RZ, 0x1 ;  /* 0x0000000b0b0be211 */ /* 0x000fe400078f08ff */
[----:B------:R-:W-:Y:S02]  /*f8a0*/  @!P3 LEA.HI R15, R15, R15, RZ, 0x1 ;  /* 0x0000000f0f0fb211 */ /* 0x000fe400078f08ff */
[----:B0-----:R-:W-:Y:S02]  /*f8b0*/  @!P5 LOP3.LUT R5, R10, 0xfffffffe, RZ, 0xc0, !PT ;  /* 0xfffffffe0a05d812 */ /* 0x001fe400078ec0ff */
[----:B------:R-:W-:-:S02]  /*f8c0*/  @!P0 LEA.HI R12, R12, R12, RZ, 0x1 ;  /* 0x0000000c0c0c8211 */ /* 0x000fc400078f08ff */
[----:B-1----:R-:W-:Y:S01]  /*f8d0*/  @!P6 LOP3.LUT R7, R11, 0xfffffffe, RZ, 0xc0, !PT ;  /* 0xfffffffe0b07e812 */ /* 0x002fe200078ec0ff */
[--C-:B------:R-:W-:Y:S01]  /*f8e0*/  @!P5 IMAD.WIDE R4, R5, 0x4, R2.reuse ;  /* 0x000000040504d825 */ /* 0x100fe200078e0202 */
[----:B------:R-:W-:Y:S02]  /*f8f0*/  @!P1 LEA.HI R13, R13, R13, RZ, 0x1 ;  /* 0x0000000d0d0d9211 */ /* 0x000fe400078f08ff */
        /* <DEDUP_REMOVED lines=11> */
[C---:B------:R-:W-:Y:S01]  /*f9b0*/  VIADD R16, R0.reuse, 0x70 ;  /* 0x0000007000107836 */ /* 0x040fe20000000000 */
[----:B------:R-:W-:Y:S02]  /*f9c0*/  IADD3 R18, R0, 0x50, RZ ;  /* 0x0000005000127810 */ /* 0x000fe40007ffe0ff */
[----:B------:R-:W-:Y:S01]  /*f9d0*/  ISETP.GE.AND P6, PT, R19, UR4, PT ;  /* 0x0000000413007c0c */ /* 0x000fe2000bfc6270 */
[--C-:B0-----:R-:W-:Y:S01]  /*f9e0*/  @!P0 IMAD.WIDE R4, R9, 0x4, R2.reuse ;  /* 0x0000000409048825 */ /* 0x101fe200078e0202 */
[----:B------:R-:W-:Y:S02]  /*f9f0*/  ISETP.GE.AND P5, PT, R18, UR4, PT ;  /* 0x0000000412007c0c */ /* 0x000fe4000bfa6270 */
[----:B------:R-:W-:Y:S01]  /*fa00*/  IADD3 R20, R0, 0x80, RZ ;  /* 0x0000008000147810 */ /* 0x000fe20007ffe0ff */
[--C-:B-1----:R-:W-:Y:S01]  /*fa10*/  @!P1 IMAD.WIDE R6, R13, 0x4, R2.reuse ;  /* 0x000000040d069825 */ /* 0x102fe200078e0202 */
[----:B------:R0:W-:Y:S02]  /*fa20*/  @!P0 ST.E.64 desc[UR36][R4.64], R46 ;  /* 0x0000002e04008985 */ /* 0x0001e4000c101b24 */
[----:B------:R-:W-:Y:S01]  /*fa30*/  ISETP.GE.AND P0, PT, R20, UR4, PT ;  /* 0x0000000414007c0c */ /* 0x000fe2000bf06270 */
[--C-:B------:R-:W-:Y:S01]  /*fa40*/  @!P2 IMAD.WIDE R8, R11, 0x4, R2.reuse ;  /* 0x000000040b08a825 */ /* 0x100fe200078e0202 */
[----:B------:R1:W-:Y:S03]  /*fa50*/  @!P1 ST.E.64 desc[UR36][R6.64], R50 ;  /* 0x0000003206009985 */ /* 0x0003e6000c101b24 */
        /* <DEDUP_REMOVED lines=38> */
[----:B------:R0:W-:Y:S03]  /*fcc0*/  @!P4 ST.E.64 desc[UR36][R4.64], R74 ;  /* 0x0000004a0400c985 */ /* 0x0001e6000c101b24 */
[----:B------:R-:W-:Y:S01]  /*fcd0*/  @!P2 IMAD.WIDE R8, R11, 0x4, R2 ;  /* 0x000000040b08a825 */ /* 0x000fe200078e0202 */
[----:B------:R1:W-:Y:S01]  /*fce0*/  @!P3 ST.E.64 desc[UR36][R6.64], R78 ;  /* 0x0000004e0600b985 */ /* 0x0003e2000c101b24 */
[----:B------:R-:W-:-:S02]  /*fcf0*/  ISETP.GE.AND P3, PT, R16, UR4, PT ;  /* 0x0000000410007c0c */ /* 0x000fc4000bf66270 */
[--C-:B------:R-:W-:Y:S01]  /*fd00*/  @!P1 IMAD.WIDE R10, R17, 0x4, R2.reuse ;  /* 0x00000004110a9825 */ /* 0x100fe200078e0202 */
[----:B------:R2:W-:Y:S01]  /*fd10*/  @!P2 ST.E.64 desc[UR36][R8.64], R82 ;  /* 0x000000520800a985 */ /* 0x0005e2000c101b24 */
[C---:B------:R-:W-:Y:S02]  /*fd20*/  IADD3 R17, R0.reuse, 0xb0, RZ ;  /* 0x000000b000117810 */ /* 0x040fe40007ffe0ff */
[----:B------:R-:W-:Y:S01]  /*fd30*/  @!P0 IMAD.WIDE R12, R13, 0x4, R2 ;  /* 0x000000040d0c8825 */ /* 0x000fe200078e0202 */
[----:B------:R3:W-:Y:S01]  /*fd40*/  @!P1 ST.E.64 desc[UR36][R10.64], R86 ;  /* 0x000000560a009985 */ /* 0x0007e2000c101b24 */
[----:B------:R-:W-:Y:S02]  /*fd50*/  ISETP.GE.AND P2, PT, R17, UR4, PT ;  /* 0x0000000411007c0c */ /* 0x000fe4000bf46270 */
[----:B------:R-:W-:Y:S01]  /*fd60*/  VIADD R15, R0, 0xa0 ;  /* 0x000000a0000f7836 */ /* 0x000fe20000000000 */
[----:B------:R4:W-:Y:S01]  /*fd70*/  @!P0 ST.E.64 desc[UR36][R12.64], R90 ;  /* 0x0000005a0c008985 */ /* 0x0009e2000c101b24 */
[----:B------:R-:W-:-:S02]  /*fd80*/  ISETP.GE.AND P0, PT, R14, UR4, PT ;  /* 0x000000040e007c0c */ /* 0x000fc4000bf06270 */
[----:B------:R-:W-:Y:S02]  /*fd90*/  ISETP.GE.AND P1, PT, R20, UR4, PT ;  /* 0x0000000414007c0c */ /* 0x000fe4000bf26270 */
[----:B------:R-:W-:Y:S02]  /*fda0*/  ISETP.GE.AND P4, PT, R15, UR4, PT ;  /* 0x000000040f007c0c */ /* 0x000fe4000bf86270 */
[----:B------:R-:W-:Y:S02]  /*fdb0*/  @!P6 LEA.HI R18, R18, R18, RZ, 0x1 ;  /* 0x000000121212e211 */ /* 0x000fe400078f08ff */
[----:B------:R-:W-:Y:S02]  /*fdc0*/  @!P5 LEA.HI R19, R19, R19, RZ, 0x1 ;  /* 0x000000131313d211 */ /* 0x000fe400078f08ff */
[----:B0-----:R-:W-:Y:S01]  /*fdd0*/  @!P6 LOP3.LUT R5, R18, 0xfffffffe, RZ, 0xc0, !PT ;  /* 0xfffffffe1205e812 */ /* 0x001fe200078ec0ff */
[----:B------:R-:W-:Y:S01]  /*fde0*/  VIADD R18, R0, 0xc0 ;  /* 0x000000c000127836 */ /* 0x000fe20000000000 */
[----:B-1----:R-:W-:-:S02]  /*fdf0*/  @!P5 LOP3.LUT R7, R19, 0xfffffffe, RZ, 0xc0, !PT ;  /* 0xfffffffe1307d812 */ /* 0x002fc400078ec0ff */
[----:B------:R-:W-:Y:S01]  /*fe00*/  @!P0 LEA.HI R14, R14, R14, RZ, 0x1 ;  /* 0x0000000e0e0e8211 */ /* 0x000fe200078f08ff */
[--C-:B------:R-:W-:Y:S01]  /*fe10*/  @!P6 IMAD.WIDE R4, R5, 0x4, R2.reuse ;  /* 0x000000040504e825 */ /* 0x100fe200078e0202 */
[----:B------:R-:W-:Y:S02]  /*fe20*/  @!P3 LEA.HI R16, R16, R16, RZ, 0x1 ;  /* 0x000000101010b211 */ /* 0x000fe400078f08ff */
[----:B------:R-:W-:Y:S01]  /*fe30*/  @!P4 LEA.HI R15, R15, R15, RZ, 0x1 ;  /* 0x0000000f0f0fc211 */ /* 0x000fe200078f08ff */
[----:B------:R-:W-:Y:S01]  /*fe40*/  @!P5 IMAD.WIDE R6, R7, 0x4, R2 ;  /* 0x000000040706d825 */ /* 0x000fe200078e0202 */
[----:B------:R-:W-:Y:S01]  /*fe50*/  @!P2 LEA.HI R17, R17, R17, RZ, 0x1 ;  /* 0x000000111111a211 */ /* 0x000fe200078f08ff */
[----:B------:R0:W-:Y:S01]  /*fe60*/  @!P6 ST.E.64 desc[UR36][R4.64], R94 ;  /* 0x0000005e0400e985 */ /* 0x0001e2000c101b24 */
[----:B------:R-:W-:Y:S02]  /*fe70*/  @!P1 LEA.HI R20, R20, R20, RZ, 0x1 ;  /* 0x0000001414149211 */ /* 0x000fe400078f08ff */
[----:B--2---:R-:W-:Y:S01]  /*fe80*/  @!P0 LOP3.LUT R9, R14, 0xfffffffe, RZ, 0xc0, !PT ;  /* 0xfffffffe0e098812 */ /* 0x004fe200078ec0ff */
[----:B------:R1:W-:Y:S01]  /*fe90*/  @!P5 ST.E.64 desc[UR36][R6.64], R98 ;  /* 0x000000620600d985 */ /* 0x0003e2000c101b24 */
[----:B------:R-:W-:Y:S01]  /*fea0*/  @!P4 LOP3.LUT R15, R15, 0xfffffffe, RZ, 0xc0, !PT ;  /* 0xfffffffe0f0fc812 */ /* 0x000fe200078ec0ff */
[----:B------:R-:W-:Y:S01]  /*feb0*/  VIADD R14, R0, 0xd0 ;  /* 0x000000d0000e7836 */ /* 0x000fe20000000000 */
[----:B---3--:R-:W-:-:S02]  /*fec0*/  @!P3 LOP3.LUT R11, R16, 0xfffffffe, RZ, 0xc0, !PT ;  /* 0xfffffffe100bb812 */ /* 0x008fc400078ec0ff */
[----:B------:R-:W-:Y:S02]  /*fed0*/  @!P2 LOP3.LUT R17, R17, 0xfffffffe, RZ, 0xc0, !PT ;  /* 0xfffffffe1111a812 */ /* 0x000fe400078ec0ff */
[----:B----4-:R-:W-:Y:S01]  /*fee0*/  @!P1 LOP3.LUT R13, R20, 0xfffffffe, RZ, 0xc0, !PT ;  /* 0xfffffffe140d9812 */ /* 0x010fe200078ec0ff */
[C---:B------:R-:W-:Y:S01]  /*fef0*/  VIADD R20, R0.reuse, 0xf0 ;  /* 0x000000f000147836 */ /* 0x040fe20000000000 */
[----:B------:R-:W-:Y:S01]  /*ff00*/  IADD3 R19, R0, 0xc8, RZ ;  /* 0x000000c800137810 */ /* 0x000fe20007ffe0ff */
[--C-:B0-----:R-:W-:Y:S01]  /*ff10*/  @!P0 IMAD.WIDE R4, R9, 0x4, R2.reuse ;  /* 0x0000000409048825 */ /* 0x101fe200078e0202 */
[----:B------:R-:W-:Y:S02]  /*ff20*/  ISETP.GE.AND P5, PT, R18, UR4, PT ;  /* 0x0000000412007c0c */ /* 0x000fe4000bfa6270 */
[----:B------:R-:W-:Y:S01]  /*ff30*/  ISETP.GE.AND P6, PT, R19, UR4, PT ;  /* 0x0000000413007c0c */ /* 0x000fe2000bfc6270 */
[----:B-1----:R-:W-:Y:S01]  /*ff40*/  @!P4 IMAD.WIDE R6, R15, 0x4, R2 ;  /* 0x000000040f06c825 */ /* 0x002fe200078e0202 */
[----:B------:R0:W-:Y:S01]  /*ff50*/  @!P0 ST.E.64 desc[UR36][R4.64], R102 ;  /* 0x0000006604008985 */ /* 0x0001e2000c101b24 */
[----:B------:R-:W-:-:S02]  /*ff60*/  IADD3 R16, R0, 0xe0, RZ ;  /* 0x000000e000107810 */ /* 0x000fc40007ffe0ff */
[--C-:B------:R-:W-:Y:S01]  /*ff70*/  @!P3 IMAD.WIDE R8, R11, 0x4, R2.reuse ;  /* 0x000000040b08b825 */ /* 0x100fe200078e0202 */
[----:B------:R1:W-:Y:S01]  /*ff80*/  @!P4 ST.E.64 desc[UR36][R6.64], R106 ;  /* 0x0000006a0600c985 */ /* 0x0003e2000c101b24 */
[----:B------:R-:W-:Y:S02]  /*ff90*/  ISETP.GE.AND P0, PT, R14, UR4, PT ;  /* 0x000000040e007c0c */ /* 0x000fe4000bf06270 */
[--C-:B------:R-:W-:Y:S01]  /*ffa0*/  @!P2 IMAD.WIDE R10, R17, 0x4, R2.reuse ;  /* 0x00000004110aa825 */ /* 0x100fe200078e0202 */
[----:B------:R2:W-:Y:S01]  /*ffb0*/  @!P3 ST.E.64 desc[UR36][R8.64], R110 ;  /* 0x0000006e0800b985 */ /* 0x0005e2000c101b24 */
[----:B------:R-:W-:Y:S02]  /*ffc0*/  ISETP.GE.AND P4, PT, R20, UR4, PT ;  /* 0x0000000414007c0c */ /* 0x000fe4000bf86270 */
[----:B------:R-:W-:Y:S01]  /*ffd0*/  @!P1 IMAD.WIDE R12, R13, 0x4, R2 ;  /* 0x000000040d0c9825 */ /* 0x000fe200078e0202 */
[----:B------:R3:W-:Y:S01]  /*ffe0*/  @!P2 ST.E.64 desc[UR36][R10.64], R114 ;  /* 0x000000720a00a985 */ /* 0x0007e2000c101b24 */
[----:B------:R-:W-:-:S02]  /*fff0*/  ISETP.GE.AND P2, PT, R16, UR4, PT ;  /* 0x0000000410007c0c */ /* 0x000fc4000bf46270 */
[C---:B------:R-:W-:Y:S01]  /*10000*/  VIADD R15, R0.reuse, 0xd8 ;  /* 0x000000d8000f7836 */ /* 0x040fe20000000000 */
[----:B------:R4:W-:Y:S01]  /*10010*/  @!P1 ST.E.64 desc[UR36][R12.64], R118 ;  /* 0x000000760c009985 */ /* 0x0009e2000c101b24 */
[----:B------:R-:W-:Y:S01]  /*10020*/  VIADD R17, R0, 0xe8 ;  /* 0x000000e800117836 */ /* 0x000fe20000000000 */
[----:B------:R-:W-:Y:S02]  /*10030*/  @!P5 LEA.HI R18, R18, R18, RZ, 0x1 ;  /* 0x000000121212d211 */ /* 0x000fe400078f08ff */
[----:B------:R-:W-:Y:S02]  /*10040*/  ISETP.GE.AND P1, PT, R15, UR4, PT ;  /* 0x000000040f007c0c */ /* 0x000fe4000bf26270 */
        /* <DEDUP_REMOVED lines=17> */
[----:B----4-:R-:W-:Y:S02]  /*10160*/  @!P4 LOP3.LUT R13, R20, 0xfffffffe, RZ, 0xc0, !PT ;  /* 0xfffffffe140dc812 */ /* 0x010fe400078ec0ff */
[----:B------:R-:W-:Y:S01]  /*10170*/  IADD3 R0, R0, 0xf8, RZ ;  /* 0x000000f800007810 */ /* 0x000fe20007ffe0ff */
        /* <DEDUP_REMOVED lines=17> */
.L_x_4976:
[----:B------:R-:W1:Y:S02]  /*10290*/  S2R R0, SR_TID.X ;  /* 0x0000000000007919 */ /* 0x000e640000002100 */
[----:B-1----:R-:W-:-:S05]  /*102a0*/  VIADD R2, R0, 0xffffff80 ;  /* 0xffffff8000027836 */ /* 0x002fca0000000000 */
[----:B------:R-:W-:-:S13]  /*102b0*/  ISETP.GT.AND P0, PT, R2, 0x3f, PT ;  /* 0x0000003f0200780c */ /* 0x000fda0003f04270 */
[----:B------:R-:W-:Y:S05]  /*102c0*/  @P0 BRA `(.L_x_4871) ;  /* 0x0000003c00d00947 */ /* 0x000fea0003800000 */
[----:B------:R-:W1:Y:S01]  /*102d0*/  S2R R3, SR_CTAID.X ;  /* 0x0000000000037919 */ /* 0x000e620000002500 */
[----:B------:R-:W2:Y:S01]  /*102e0*/  LDC R6, c[0x0][0xbe8] ;  /* 0x0002fa00ff067b82 */ /* 0x000ea20000000800 */
[----:B------:R-:W-:Y:S01]  /*102f0*/  ULDC UR4, c[0x0][0xa88] ;  /* 0x0002a20000047ab9 */ /* 0x000fe20000000800 */
[----:B-1----:R-:W-:Y:S02]  /*10300*/  IMAD R0, R3, 0x40, R0 ;  /* 0x0000004003007824 */ /* 0x002fe400078e0200 */
[----:B--2---:R-:W-:-:S03]  /*10310*/  IMAD R3, R6, UR4, RZ ;  /* 0x0000000406037c24 */ /* 0x004fc6000f8e02ff */
[----:B------:R-:W-:-:S04]  /*10320*/  IADD3 R0, R0, -0x80, RZ ;  /* 0xffffff8000007810 */ /* 0x000fc80007ffe0ff */
        /* <DEDUP_REMOVED lines=11> */
[----:B0-----:R-:W0:Y:S01]  /*103e0*/  @P0 LDC R9, c[0x0][0xbec] ;  /* 0x0002fb00ff090b82 */ /* 0x001e220000000800 */
[----:B------:R-:W-:Y:S01]  /*103f0*/  IMAD.IADD R3, R3, 0x1, R5 ;  /* 0x0000000103037824 */ /* 0x000fe200078e0205 */
[----:B------:R-:W-:-:S06]  /*10400*/  MOV R5, R0 ;  /* 0x0000000000057202 */ /* 0x000fcc0000000f00 */
        /* <DEDUP_REMOVED lines=8> */
[----:B------:R-:W-:-:S03]  /*10490*/  ULDC.64 UR4, c[0x0][0xbe0] ;  /* 0x0002f80000047ab9 */ /* 0x000fc60000000a00 */
[----:B------:R-:W-:Y:S02]  /*104a0*/  IMAD.IADD R3, R13, 0x1, R3 ;  /* 0x000000010d037824 */ /* 0x000fe400078e0203 */
        /* <DEDUP_REMOVED lines=23> */
.L_x_4869:
        /* <DEDUP_REMOVED lines=18> */
.L_x_4980:
[----:B------:R-:W-:Y:S01]  /*10740*/  ULDC UR7, c[0x0][0xc50] ;  /* 0x0003140000077ab9 */ /* 0x000fe20000000800 */
[----:B------:R-:W-:Y:S01]  /*10750*/  UMOV UR40, UR6 ;  /* 0x0000000600287c82 */ /* 0x000fe20008000000 */
[----:B------:R-:W-:-:S11]  /*10760*/  UISETP.NE.AND UP0, UPT, UR7, 0x1, UPT ;  /* 0x000000010700788c */ /* 0x000fd6000bf05270 */
[----:B------:R-:W-:Y:S01]  /*10770*/  @UP0 ULDC UR4, c[0x0][0xc54] ;  /* 0x0003150000040ab9 */ /* 0x000fe20000000800 */
[----:B------:R-:W-:Y:S01]  /*10780*/  @UP0 ULDC UR8, c[0x0][0xc58] ;  /* 0x0003160000080ab9 */ /* 0x000fe20000000800 */
[----:B------:R-:W-:-:S04]  /*10790*/  UIMAD.WIDE.U32 UR4, UR6, UR4, URZ ;  /* 0x00000004060472a5 */ /* 0x000fc8000f8e003f */
[----:B------:R-:W-:-:S12]  /*107a0*/  @UP0 USHF.R.U32.HI UR40, URZ, UR8, UR5 ;  /* 0x000000083f280299 */ /* 0x000fd80008011605 */
.L_x_4981:
        /* <DEDUP_REMOVED lines=8> */
[----:B------:R-:W-:Y:S01]  /*10830*/  IMAD.MOV.U32 R28, RZ, RZ, RZ ;  /* 0x000000ffff1c7224 */ /* 0x000fe200078e00ff */
[----:B------:R-:W-:Y:S01]  /*10840*/  ULDC.64 UR4, c[0x0][0x418] ;  /* 0x0001060000047ab9 */ /* 0x000fe20000000a00 */
        /* <DEDUP_REMOVED lines=9> */
[----:B------:R-:W-:Y:S02]  /*108e0*/  UISETP.NE.U32.AND UP0, UPT, UR4, URZ, UPT ;  /* 0x0000003f0400728c */ /* 0x000fe4000bf05070 */
[----:B------:R-:W-:Y:S02]  /*108f0*/  UISETP.NE.AND UP1, UPT, UR6, 0x1, UPT ;  /* 0x000000010600788c */ /* 0x000fe4000bf25270 */
[----:B------:R-:W-:Y:S01]  /*10900*/  UISETP.NE.AND.EX UP0, UPT, UR5, URZ, UPT, UP0 ;  /* 0x0000003f0500728c */ /* 0x000fe2000bf05300 */
[----:B------:R-:W-:Y:S02]  /*10910*/  ULDC UR6, c[0x0][0x424] ;  /* 0x0001090000067ab9 */ /* 0x000fe40000000800 */
[----:B------:R-:W-:Y:S01]  /*10920*/  ULDC.64 UR4, c[0x0][0x9e0] ;  /* 0x0002780000047ab9 */ /* 0x000fe20000000a00 */
[----:B------:R-:W-:-:S02]  /*10930*/  USEL UR9, UR6, 0x1, UP0 ;  /* 0x0000000106097887 */ /* 0x000fc40008000000 */
[----:B------:R-:W-:Y:S02]  /*10940*/  UISETP.GE.AND UP0, UPT, UR5, 0x1, UPT ;  /* 0x000000010500788c */ /* 0x000fe4000bf06270 */
[----:B------:R-:W-:Y:S01]  /*10950*/  UIMAD UR47, UR9, UR10, URZ ;  /* 0x0000000a092f72a4 */ /* 0x000fe2000f8e023f */
[----:B------:R-:W-:Y:S01]  /*10960*/  @UP1 ULDC UR7, c[0x0][0x44c] ;  /* 0x0001130000071ab9 */ /* 0x000fe20000000800 */
[----:B------:R-:W-:Y:S02]  /*10970*/  UIMAD UR9, UR9, UR10, 0x3f ;  /* 0x0000003f090974a4 */ /* 0x000fe4000f8e020a */
[----:B------:R-:W-:Y:S01]  /*10980*/  PLOP3.LUT P1, PT, PT, PT, UP0, 0x80, 0x0 ;  /* 0x000000000000781c */ /* 0x000fe20003f2f008 */
[----:B------:R-:W-:Y:S01]  /*10990*/  @UP1 ULDC UR12, c[0x0][0x450] ;  /* 0x00011400000c1ab9 */ /* 0x000fe20000000800 */
[----:B------:R-:W-:Y:S02]  /*109a0*/  UP2UR UR48, UPR, URZ, 0x2 ;  /* 0x000000023f307883 */ /* 0x000fe40008000000 */
[----:B-1----:R-:W-:-:S04]  /*109b0*/  USHF.L.U32 UR41, UR41, 0x6, URZ ;  /* 0x0000000629297899 */ /* 0x002fc8000800063f */
[----:B------:R-:W-:-:S04]  /*109c0*/  UIADD3 UR8, UR41, 0x3f, URZ ;  /* 0x0000003f29087890 */ /* 0x000fc8000fffe03f */
[----:B------:R-:W-:Y:S02]  /*109d0*/  UIMAD.WIDE.U32 UR6, UR8, UR7, URZ ;  /* 0x00000007080672a5 */ /* 0x000fe4000f8e003f */
[----:B------:R-:W-:Y:S02]  /*109e0*/  UIADD3 UR6, UR47, 0x1, -UR11 ;  /* 0x000000012f067890 */ /* 0x000fe4000fffe80b */
[----:B------:R-:W-:Y:S02]  /*109f0*/  @UP1 USHF.R.U32.HI UR8, URZ, UR12, UR7 ;  /* 0x0000000c3f081299 */ /* 0x000fe40008011607 */
[----:B------:R-:W-:Y:S02]  /*10a00*/  USHF.R.S32.HI UR7, URZ, 0x1f, UR9 ;  /* 0x0000001f3f077899 */ /* 0x000fe40008011409 */
[----:B------:R-:W-:Y:S02]  /*10a10*/  UIADD3 UR6, UR6, UR8, URZ ;  /* 0x0000000806067290 */ /* 0x000fe4000fffe03f */
[----:B------:R-:W-:-:S02]  /*10a20*/  ULEA.HI UR7, UR7, UR9, URZ, 0x6 ;  /* 0x0000000907077291 */ /* 0x000fc4000f8f303f */
[----:B------:R-:W-:Y:S02]  /*10a30*/  UIADD3 UR4, UR6, UR4, URZ ;  /* 0x0000000406047290 */ /* 0x000fe4000fffe03f */
[----:B------:R-:W-:Y:S01]  /*10a40*/  USHF.R.S32.HI UR42, URZ, 0x6, UR7 ;  /* 0x000000063f2a7899 */ /* 0x000fe20008011407 */
[----:B0-----:R-:W-:Y:S11]  /*10a50*/  @!P1 BRA `(.L_x_4983) ;  /* 0x0000000000449947 */ /* 0x001ff60003800000 */
        /* <DEDUP_REMOVED lines=10> */
.L_x_4984:
[----:B------:R-:W-:-:S11]  /*10b00*/  UISETP.NE.AND UP0, UPT, UR5, 0x1, UPT ;  /* 0x000000010500788c */ /* 0x000fd6000bf05270 */
[----:B------:R-:W-:Y:S02]  /*10b10*/  @UP0 ULDC.64 UR12, c[0x0][0x9e8] ;  /* 0x00027a00000c0ab9 */ /* 0x000fe40000000a00 */
[----:B------:R-:W-:-:S04]  /*10b20*/  UIMAD.WIDE.U32 UR6, UR8, UR12, URZ ;  /* 0x0000000c080672a5 */ /* 0x000fc8000f8e003f */
[----:B------:R-:W-:-:S12]  /*10b30*/  @UP0 USHF.R.U32.HI UR8, URZ, UR13, UR7 ;  /* 0x0000000d3f080299 */ /* 0x000fd80008011607 */
.L_x_4985:
[----:B------:R-:W-:-:S04]  /*10b40*/  UIMAD UR8, UR8, UR5, UR5 ;  /* 0x00000005080872a4 */ /* 0x000fc8000f8e0205 */
[----:B------:R-:W-:-:S04]  /*10b50*/  UISETP.LT.AND UP0, UPT, UR4, UR8, UPT ;  /* 0x000000080400728c */ /* 0x000fc8000bf01270 */
[----:B------:R-:W-:-:S12]  /*10b60*/  USEL UR4, UR4, UR8, UP0 ;  /* 0x0000000804047287 */ /* 0x000fd80008000000 */
.L_x_4983:
[----:B------:R-:W-:Y:S02]  /*10b70*/  UISETP.NE.AND UP0, UPT, UR48, URZ, UPT ;  /* 0x0000003f3000728c */ /* 0x000fe4000bf05270 */
[----:B------:R-:W-:-:S04]  /*10b80*/  UIADD3 UR4, UR4, 0x3f, URZ ;  /* 0x0000003f04047890 */ /* 0x000fc8000fffe03f */
[----:B------:R-:W-:-:S04]  /*10b90*/  USHF.R.S32.HI UR8, URZ, 0x1f, UR4 ;  /* 0x0000001f3f087899 */ /* 0x000fc80008011404 */
[----:B------:R-:W-:Y:S01]  /*10ba0*/  ULEA.HI UR8, UR8, UR4, URZ, 0x6 ;  /* 0x0000000408087291 */ /* 0x000fe2000f8f303f */
[----:B------:R-:W-:Y:S01]  /*10bb0*/  @UP0 ULDC UR6, c[0x0][0x44c] ;  /* 0x0001130000060ab9 */ /* 0x000fe20000000800 */
[----:B------:R-:W-:Y:S01]  /*10bc0*/  @UP0 ULDC UR9, c[0x0][0x450] ;  /* 0x0001140000090ab9 */ /* 0x000fe20000000800 */
[----:B------:R-:W-:Y:S02]  /*10bd0*/  UIMAD.WIDE.U32 UR6, UR41, UR6, URZ ;  /* 0x00000006290672a5 */ /* 0x000fe4000f8e003f */
[----:B------:R-:W-:Y:S01]  /*10be0*/  UMOV UR4, UR41 ;  /* 0x0000002900047c82 */ /* 0x000fe20008000000 */
[----:B------:R-:W-:Y:S02]  /*10bf0*/  USHF.R.S32.HI UR43, URZ, 0x6, UR8 ;  /* 0x000000063f2b7899 */ /* 0x000fe40008011408 */
        /* <DEDUP_REMOVED lines=17> */
.L_x_4987:
[----:B------:R-:W-:-:S11]  /*10d10*/  UISETP.NE.AND UP0, UPT, UR5, 0x1, UPT ;  /* 0x000000010500788c */ /* 0x000fd6000bf05270 */
[----:B------:R-:W-:Y:S02]  /*10d20*/  @UP0 ULDC.64 UR10, c[0x0][0x9e8] ;  /* 0x00027a00000a0ab9 */ /* 0x000fe40000000a00 */
[----:B------:R-:W-:-:S04]  /*10d30*/  UIMAD.WIDE.U32 UR6, UR4, UR10, URZ ;  /* 0x0000000a040672a5 */ /* 0x000fc8000f8e003f */
[----:B------:R-:W-:-:S12]  /*10d40*/  @UP0 USHF.R.U32.HI UR4, URZ, UR11, UR7 ;  /* 0x0000000b3f040299 */ /* 0x000fd80008011607 */
.L_x_4988:
[----:B------:R-:W-:-:S04]  /*10d50*/  UIMAD UR4, UR4, UR5, URZ ;  /* 0x00000005040472a4 */ /* 0x000fc8000f8e023f */
[----:B------:R-:W-:-:S04]  /*10d60*/  UISETP.LT.AND UP0, UPT, UR8, UR4, UPT ;  /* 0x000000040800728c */ /* 0x000fc8000bf01270 */
[----:B------:R-:W-:-:S12]  /*10d70*/  USEL UR8, UR8, UR4, !UP0 ;  /* 0x0000000408087287 */ /* 0x000fd8000c000000 */
.L_x_4986:
[----:B------:R-:W-:Y:S02]  /*10d80*/  USHF.R.S32.HI UR4, URZ, 0x1f, UR8 ;  /* 0x0000001f3f047899 */ /* 0x000fe40008011408 */
[----:B------:R-:W-:Y:S02]  /*10d90*/  USHF.R.U32.HI UR9, URZ, 0x10, UR45 ;  /* 0x000000103f097899 */ /* 0x000fe4000801162d */
[----:B------:R-:W-:Y:S02]  /*10da0*/  ULEA.HI UR4, UR4, UR8, URZ, 0x6 ;  /* 0x0000000804047291 */ /* 0x000fe4000f8f303f */
[----:B------:R-:W-:Y:S02]  /*10db0*/  ULOP3.LUT UR45, UR45, 0xffff, URZ, 0xc0, !UPT ;  /* 0x0000ffff2d2d7892 */ /* 0x000fe4000f8ec03f */
[----:B------:R-:W-:Y:S01]  /*10dc0*/  USHF.R.S32.HI UR4, URZ, 0x6, UR4 ;  /* 0x000000063f047899 */ /* 0x000fe20008011404 */
        /* <DEDUP_REMOVED lines=39> */
.L_x_4989:
[----:B------:R-:W-:Y:S02]  /*11040*/  UIMAD UR49, UR45, UR38, UR44 ;  /* 0x000000262d3172a4 */ /* 0x000fe4000f8e022c */
[----:B------:R-:W-:Y:S01]  /*11050*/  IMAD.U32 R0, RZ, RZ, UR38 ;  /* 0x00000026ff007e24 */ /* 0x000fe2000f8e00ff */
[----:B------:R-:W-:Y:S01]  /*11060*/  MOV R4, 0x1 ;  /* 0x0000000100047802 */ /* 0x000fe20000000f00 */
[----:B------:R-:W-:Y:S02]  /*11070*/  IMAD.MOV.U32 R21, RZ, RZ, 0x1 ;  /* 0x00000001ff157424 */ /* 0x000fe400078e00ff */
[----:B------:R-:W-:-:S04]  /*11080*/  MOV R25, UR49 ;  /* 0x0000003100197c02 */ /* 0x000fc80008000f00 */
        /* <DEDUP_REMOVED lines=27> */
.L_x_4990:
        /* <DEDUP_REMOVED lines=20> */
.L_x_4992:
        /* <DEDUP_REMOVED lines=15> */
.L_x_4991:
        /* <DEDUP_REMOVED lines=39> */
[----:B------:R-:W-:Y:S01]  /*116e0*/  IMAD.MOV R0, RZ, RZ, -R7 ;  /* 0x000000ffff007224 */ /* 0x000fe200078e0a07 */
[----:B------:R-:W-:Y:S02]  /*116f0*/  LOP3.LUT R16, R16, 0xffffffdf, RZ, 0xc0, !PT ;  /* 0xffffffdf10107812 */ /* 0x000fe400078ec0ff */
[----:B------:R-:W-:Y:S01]  /*11700*/  CS2R R26, SRZ ;  /* 0x00000000001a7805 */ /* 0x000fe2000001ff00 */
        /* <DEDUP_REMOVED lines=10> */
[----:B------:R-:W-:Y:S02]  /*117b0*/  ISETP.GE.AND P2, PT, R2, UR4, PT ;  /* 0x0000000402007c0c */ /* 0x000fe4000bf46270 */
[----:B------:R-:W-:Y:S02]  /*117c0*/  LOP3.LUT R3, R22, 0x180, RZ, 0xfc, !PT ;  /* 0x0000018016037812 */ /* 0x000fe400078efcff */
[----:B------:R-:W-:Y:S02]  /*117d0*/  @P6 LOP3.LUT R16, R16, 0x20, RZ, 0xfc, !PT ;  /* 0x0000002010106812 */ /* 0x000fe400078efcff */
[----:B------:R-:W-:Y:S02]  /*117e0*/  ISETP.GE.AND P5, PT, R22, UR4, PT ;  /* 0x0000000416007c0c */ /* 0x000fe4000bfa6270 */
[----:B------:R-:W-:-:S02]  /*117f0*/  LOP3.LUT R16, R16, 0xffffffef, RZ, 0xc0, !PT ;  /* 0xffffffef10107812 */ /* 0x000fc400078ec0ff */
[----:B------:R-:W-:Y:S02]  /*11800*/  SEL R0, RZ, 0xffffffff, P6 ;  /* 0xffffffffff007807 */ /* 0x000fe40003000000 */
[----:B------:R-:W-:Y:S02]  /*11810*/  @P4 LOP3.LUT R16, R16, 0x10, RZ, 0xfc, !PT ;  /* 0x0000001010104812 */ /* 0x000fe400078efcff */
[----:B------:R-:W-:Y:S02]  /*11820*/  LOP3.LUT R2, R22, 0x140, RZ, 0xfc, !PT ;  /* 0x0000014016027812 */ /* 0x000fe400078efcff */
[----:B------:R-:W-:-:S04]  /*11830*/  LOP3.LUT R16, R16, 0xfffffff7, RZ, 0xc0, !PT ;  /* 0xfffffff710107812 */ /* 0x000fc800078ec0ff */
[----:B------:R-:W-:-:S04]  /*11840*/  @P3 LOP3.LUT R16, R16, 0x8, RZ, 0xfc, !PT ;  /* 0x0000000810103812 */ /* 0x000fc800078efcff */
[----:B------:R-:W-:-:S04]  /*11850*/  LOP3.LUT R16, R16, 0xfffffffb, RZ, 0xc0, !PT ;  /* 0xfffffffb10107812 */ /* 0x000fc800078ec0ff */
[----:B------:R-:W-:-:S04]  /*11860*/  @P2 LOP3.LUT R16, R16, 0x4, RZ, 0xfc, !PT ;  /* 0x0000000410102812 */ /* 0x000fc800078efcff */
[----:B------:R-:W-:-:S04]  /*11870*/  LOP3.LUT R16, R16, 0xffffffbf, RZ, 0xc0, !PT ;  /* 0xffffffbf10107812 */ /* 0x000fc800078ec0ff */
[----:B------:R-:W-:-:S04]  /*11880*/  @P5 LOP3.LUT R16, R16, 0x40, RZ, 0xfc, !PT ;  /* 0x0000004010105812 */ /* 0x000fc800078efcff */
[----:B------:R-:W-:Y:S02]  /*11890*/  LOP3.LUT R16, R16, 0xfffffffd, RZ, 0xc0, !PT ;  /* 0xfffffffd10107812 */ /* 0x000fe400078ec0ff */
[--C-:B--2---:R-:W-:Y:S01]  /*118a0*/  @!P0 SHF.R.S32.HI R27, RZ, 0x1f, R5.reuse ;  /* 0x0000001fff1b8819 */ /* 0x104fe20000011405 */
[----:B------:R-:W-:Y:S01]  /*118b0*/  @!P0 IMAD.MOV.U32 R26, RZ, RZ, R5 ;  /* 0x000000ffff1a8224 */ /* 0x000fe200078e0005 */
[----:B------:R-:W-:Y:S01]  /*118c0*/  ISETP.GE.AND P0, PT, R3, UR4, PT ;  /* 0x0000000403007c0c */ /* 0x000fe2000bf06270 */
[----:B------:R-:W-:Y:S01]  /*118d0*/  IMAD.SHL.U32 R3, R0, 0x2, RZ ;  /* 0x0000000200037824 */ /* 0x000fe200078e00ff */
[----:B------:R-:W-:Y:S02]  /*118e0*/  SEL R0, RZ, 0x1, P5 ;  /* 0x00000001ff007807 */ /* 0x000fe40002800000 */
[----:B------:R-:W-:Y:S02]  /*118f0*/  SEL R34, RZ, 0x40, P0 ;  /* 0x00000040ff227807 */ /* 0x000fe40000000000 */
[----:B------:R-:W-:-:S02]  /*11900*/  ISETP.GE.AND P0, PT, R2, UR4, PT ;  /* 0x0000000402007c0c */ /* 0x000fc4000bf06270 */
[----:B------:R-:W-:Y:S02]  /*11910*/  LOP3.LUT R5, R22, 0x1c0, RZ, 0xfc, !PT ;  /* 0x000001c016057812 */ /* 0x000fe400078efcff */
[----:B------:R-:W-:Y:S02]  /*11920*/  LOP3.LUT R0, R3, 0x2, R0, 0xe2, !PT ;  /* 0x0000000203007812 */ /* 0x000fe400078ee200 */
[----:B------:R-:W-:Y:S02]  /*11930*/  SEL R3, RZ, 0x4, P4 ;  /* 0x00000004ff037807 */ /* 0x000fe40002000000 */
[----:B------:R-:W-:Y:S02]  /*11940*/  SEL R2, RZ, 0x8, P3 ;  /* 0x00000008ff027807 */ /* 0x000fe40001800000 */
[----:B------:R-:W-:Y:S01]  /*11950*/  ISETP.GE.AND P1, PT, R5, UR4, PT ;  /* 0x0000000405007c0c */ /* 0x000fe2000bf26270 */
[----:B------:R-:W-:Y:S01]  /*11960*/  UMOV UR4, 0xffffffff ;  /* 0xffffffff00047882 */ /* 0x000fe20000000000 */
[----:B------:R-:W-:-:S02]  /*11970*/  LOP3.LUT R0, R2, R0, R3, 0xfe, !PT ;  /* 0x0000000002007212 */ /* 0x000fc400078efe03 */
[----:B------:R-:W-:Y:S02]  /*11980*/  SEL R3, RZ, 0x10, P2 ;  /* 0x00000010ff037807 */ /* 0x000fe40001000000 */
[----:B------:R-:W-:Y:S02]  /*11990*/  SEL R2, RZ, 0x20, P0 ;  /* 0x00000020ff027807 */ /* 0x000fe40000000000 */
[----:B------:R-:W-:Y:S02]  /*119a0*/  SEL R17, RZ, 0x80, P1 ;  /* 0x00000080ff117807 */ /* 0x000fe40000800000 */
[----:B------:R-:W-:Y:S02]  /*119b0*/  @P0 LOP3.LUT R16, R16, 0x2, RZ, 0xfc, !PT ;  /* 0x0000000210100812 */ /* 0x000fe400078efcff */
[----:B------:R-:W-:Y:S01]  /*119c0*/  LOP3.LUT R3, R2, R0, R3, 0xfe, !PT ;  /* 0x0000000002037212 */ /* 0x000fe200078efe03 */
[----:B------:R-:W-:Y:S06]  /*119d0*/  BRA.DIV UR4, `(.L_x_4993) ;  /* 0x0000002e041c7947 */ /* 0x000fec000b800000 */
.L_x_5035:
        /* <DEDUP_REMOVED lines=14> */
.L_x_4994:
[----:B------:R-:W-:-:S05]  /*11ac0*/  IMAD.MOV.U32 R0, RZ, RZ, 0x1 ;  /* 0x00000001ff007424 */ /* 0x000fca00078e00ff */
[----:B------:R-:W-:-:S04]  /*11ad0*/  SHF.L.U32 R0, R0, 0x1f, RZ ;  /* 0x0000001f00007819 */ /* 0x000fc800000006ff */
[----:B------:R-:W0:Y:S02]  /*11ae0*/  SYNCS.PHASECHK.TRANS64.TRYWAIT P0, [UR46+0x28c40], R0 ;  /* 0x028c4000ff0075a7 */ /* 0x000e24000800016e */
[----:B0-----:R-:W-:Y:S05]  /*11af0*/  @!P0 BRA `(.L_x_4995) ;  /* 0x0000002800f48947 */ /* 0x001fea0003800000 */
.L_x_5036:
        /* <DEDUP_REMOVED lines=57> */
.L_x_5046:
        /* <DEDUP_REMOVED lines=15> */
.L_x_4997:
        /* <DEDUP_REMOVED lines=23> */
.L_x_4998:
[----:B------:R-:W-:Y:S01]  /*120f0*/  UISETP.NE.AND UP0, UPT, UR48, URZ, UPT ;  /* 0x0000003f3000728c */ /* 0x000fe2000bf05270 */
[----:B------:R-:W0:Y:S01]  /*12100*/  S2R R20, SR_CTAID.Z ;  /* 0x0000000000147919 */ /* 0x000e220000002700 */
[----:B------:R-:W-:Y:S01]  /*12110*/  VIADD R9, R31, UR41 ;  /* 0x000000291f097c36 */ /* 0x000fe20008000000 */
[----:B------:R-:W-:Y:S01]  /*12120*/  R2UR UR6, R23 ;  /* 0x00000000170672ca */ /* 0x000fe200000e0000 */
[----:B------:R-:W-:Y:S02]  /*12130*/  ULDC.64 UR8, c[0x0][0x2d8] ;  /* 0x0000b60000087ab9 */ /* 0x000fe40000000a00 */
[----:B------:R-:W-:Y:S01]  /*12140*/  PLOP3.LUT P0, PT, PT, PT, UP0, 0x80, 0x0 ;  /* 0x000000000000781c */ /* 0x000fe20003f0f008 */
[----:B------:R-:W-:-:S04]  /*12150*/  IMAD.MOV.U32 R7, RZ, RZ, R9 ;  /* 0x000000ffff077224 */ /* 0x000fc800078e0009 */
[----:B------:R-:W-:-:S05]  /*12160*/  @UP0 ULDC UR4, c[0x0][0x44c] ;  /* 0x0001130000040ab9 */ /* 0x000fca0000000800 */
[----:B------:R-:W-:-:S03]  /*12170*/  UIMAD UR6, UR6, UR8, URZ ;  /* 0x00000008060672a4 */ /* 0x000fc6000f8e023f */
[----:B------:R-:W-:Y:S01]  /*12180*/  @P0 IMAD.HI.U32 R0, R9, UR4, RZ ;  /* 0x0000000409000c27 */ /* 0x000fe2000f8e00ff */
[----:B------:R-:W-:Y:S01]  /*12190*/  PLOP3.LUT P0, PT, PT, PT, UP0, 0x80, 0x0 ;  /* 0x000000000000781c */ /* 0x000fe20003f0f008 */
[----:B------:R-:W-:Y:S01]  /*121a0*/  @UP0 ULDC UR4, c[0x0][0x450] ;  /* 0x0001140000040ab9 */ /* 0x000fe20000000800 */
[----:B------:R-:W-:-:S11]  /*121b0*/  UIMAD UR6, UR40, UR9, UR6 ;  /* 0x00000009280672a4 */ /* 0x000fd6000f8e0206 */
[----:B------:R-:W-:Y:S01]  /*121c0*/  @P0 SHF.R.U32.HI R7, RZ, UR4, R0 ;  /* 0x00000004ff070c19 */ /* 0x000fe20008011600 */
[----:B------:R-:W-:Y:S01]  /*121d0*/  UIMAD.WIDE.U32 UR4, UR40, UR8, URZ ;  /* 0x00000008280472a5 */ /* 0x000fe2000f8e003f */
[----:B------:R-:W1:Y:S01]  /*121e0*/  LDC R0, c[0x0][0x448] ;  /* 0x00011200ff007b82 */ /* 0x000e620000000800 */
[----:B0-----:R-:W-:Y:S01]  /*121f0*/  SHF.R.S32.HI R6, RZ, 0x1f, R20 ;  /* 0x0000001fff067819 */ /* 0x001fe20000011414 */
[----:B------:R-:W-:Y:S01]  /*12200*/  ULDC.64 UR8, c[0x0][0x2e0] ;  /* 0x0000b80000087ab9 */ /* 0x000fe20000000a00 */
[----:B------:R-:W-:Y:S02]  /*12210*/  UIADD3 UR6, UR5, UR6, URZ ;  /* 0x0000000605067290 */ /* 0x000fe4000fffe03f */
[----:B------:R-:W-:Y:S02]  /*12220*/  IMAD.U32 R4, RZ, RZ, UR4 ;  /* 0x00000004ff047e24 */ /* 0x000fe4000f8e00ff */
[----:B------:R-:W-:Y:S02]  /*12230*/  IMAD R6, R6, UR8, RZ ;  /* 0x0000000806067c24 */ /* 0x000fe4000f8e02ff */
[----:B------:R-:W-:Y:S01]  /*12240*/  MOV R3, UR6 ;  /* 0x0000000600037c02 */ /* 0x000fe20008000f00 */
[----:B------:R-:W-:Y:S01]  /*12250*/  IMAD.U32 R5, RZ, RZ, UR5 ;  /* 0x00000005ff057e24 */ /* 0x000fe2000f8e00ff */
[----:B------:R-:W-:Y:S01]  /*12260*/  MOV R2, R4 ;  /* 0x0000000400027202 */ /* 0x000fe20000000f00 */
[----:B------:R-:W-:Y:S01]  /*12270*/  IMAD R5, R20, UR9, R6 ;  /* 0x0000000914057c24 */ /* 0x000fe2000f8e0206 */
[----:B------:R-:W-:Y:S01]  /*12280*/  SHF.R.S32.HI R4, RZ, 0x1f, R7 ;  /* 0x0000001fff047819 */ /* 0x000fe20000011407 */
[----:B------:R-:W-:-:S02]  /*12290*/  ULDC.64 UR4, c[0x0][0x2d0] ;  /* 0x0000b40000047ab9 */ /* 0x000fc40000000a00 */
[----:B------:R-:W-:-:S04]  /*122a0*/  IMAD.WIDE.U32 R2, R20, UR8, R2 ;  /* 0x0000000814027c25 */ /* 0x000fc8000f8e0002 */
[----:B------:R-:W-:Y:S02]  /*122b0*/  IMAD.IADD R3, R3, 0x1, R5 ;  /* 0x0000000103037824 */ /* 0x000fe400078e0205 */
[----:B------:R-:W-:Y:S02]  /*122c0*/  IMAD.MOV R5, RZ, RZ, -R7 ;  /* 0x000000ffff057224 */ /* 0x000fe400078e0a07 */
[----:B------:R-:W-:Y:S02]  /*122d0*/  IMAD R4, R4, UR4, RZ ;  /* 0x0000000404047c24 */ /* 0x000fe4000f8e02ff */
[----:B-1----:R-:W-:Y:S02]  /*122e0*/  IMAD R5, R0, R5, R9 ;  /* 0x0000000500057224 */ /* 0x002fe400078e0209 */
        /* <DEDUP_REMOVED lines=18> */
[----:B------:R-:W-:Y:S02]  /*12410*/  VIADD R7, R35, UR41 ;  /* 0x0000002923077c36 */ /* 0x000fe40008000000 */
        /* <DEDUP_REMOVED lines=26> */
.L_x_5055:
        /* <DEDUP_REMOVED lines=18> */
.L_x_5056:
[----:B------:R-:W-:-:S13]  /*126e0*/  ISETP.NE.AND P0, PT, R33, 0x3, PT ;  /* 0x000000032100780c */ /* 0x000fda0003f05270 */
[----:B------:R-:W-:Y:S05]  /*126f0*/  @!P0 BRA `(.L_x_5001) ;  /* 0x0000000000048947 */ /* 0x000fea0003800000 */
[----:B------:R-:W-:Y:S01]  /*12700*/  BPT.TRAP 0x1 ;  /* 0x000000040000795c */ /* 0x000fe20000300000 */
.L_x_5001:
[----:B------:R-:W1:Y:S02]  /*12710*/  SYNCS.PHASECHK.TRANS64.TRYWAIT P0, [UR46+0x28c60], R0 ;  /* 0x028c6000ff0075a7 */ /* 0x000e64000800016e */
[----:B-1----:R-:W-:Y:S05]  /*12720*/  @!P0 BRA `(.L_x_5002) ;  /* 0x0000002800608947 */ /* 0x002fea0003800000 */
.L_x_5057:
        /* <DEDUP_REMOVED lines=105> */
.L_x_5067:
        /* <DEDUP_REMOVED lines=30> */
.L_x_5004:
        /* <DEDUP_REMOVED lines=10> */
[----:B------:R-:W-:Y:S01]  /*13040*/  LOP3.LUT R5, RZ, UR42, RZ, 0x33, !PT ;  /* 0x0000002aff057c12 */ /* 0x000fe2000f8e33ff */
[----:B------:R-:W-:Y:S01]  /*13050*/  UIMAD UR4, UR4, UR38, URZ ;  /* 0x00000026040472a4 */ /* 0x000fe2000f8e023f */
[----:B------:R-:W-:Y:S02]  /*13060*/  IADD3 R35, R36, R28, R35 ;  /* 0x0000001c24237210 */ /* 0x000fe40007ffe023 */
[----:B------:R-:W-:Y:S02]  /*13070*/  LOP3.LUT R28, R34, 0x40, RZ, 0xc0, !PT ;  /* 0x00000040221c7812 */ /* 0x000fe400078ec0ff */
[----:B------:R-:W-:Y:S01]  /*13080*/  LOP3.LUT R25, R17, 0x80, RZ, 0xc0, !PT ;  /* 0x0000008011197812 */ /* 0x000fe200078ec0ff */
[----:B------:R-:W-:Y:S01]  /*13090*/  VIADD R2, R35, 0xffffff40 ;  /* 0xffffff4023027836 */ /* 0x000fe20000000000 */
[----:B------:R-:W-:-:S02]  /*130a0*/  LOP3.LUT R0, RZ, UR4, RZ, 0x33, !PT ;  /* 0x00000004ff007c12 */ /* 0x000fc4000f8e33ff */
[----:B------:R-:W-:Y:S02]  /*130b0*/  SHF.R.U32.HI R28, RZ, 0x2, R28 ;  /* 0x00000002ff1c7819 */ /* 0x000fe4000001161c */
[----:B------:R-:W-:Y:S02]  /*130c0*/  VIADDMNMX R0, R0, -UR44, R3, !PT ;  /* 0x8000002c00007c46 */ /* 0x000fe4000f800103 */
[----:B------:R-:W-:Y:S02]  /*130d0*/  SHF.R.U32.HI R25, RZ, 0x3, R25 ;  /* 0x00000003ff197819 */ /* 0x000fe40000011619 */
[----:B------:R-:W-:Y:S02]  /*130e0*/  VIMNMX R5, R0, R5, !PT ;  /* 0x0000000500057248 */ /* 0x000fe40007fe0100 */
[----:B------:R-:W-:Y:S02]  /*130f0*/  MOV R0, 0x1 ;  /* 0x0000000100007802 */ /* 0x000fe40000000f00 */
[C---:B------:R-:W-:Y:S01]  /*13100*/  IADD3 R22, -R5.reuse, -0x2, RZ ;  /* 0xfffffffe05167810 */ /* 0x040fe20007ffe1ff */
[----:B------:R-:W-:-:S07]  /*13110*/  IMAD R9, R5, -0x40, R2 ;  /* 0xffffffc005097824 */ /* 0x000fce00078e0202 */
.L_x_5020:
[----:B------:R-:W-:Y:S01]  /*13120*/  ISETP.NE.AND P1, PT, R37, 0x1, PT ;  /* 0x000000012500780c */ /* 0x000fe20003f25270 */
[----:B------:R-:W-:Y:S01]  /*13130*/  BSSY B1, `(.L_x_5006) ;  /* 0x0000014000017945 */ /* 0x000fe20003800000 */
[----:B------:R-:W-:Y:S01]  /*13140*/  ISETP.GT.U32.AND P0, PT, R31, 0x3f, PT ;  /* 0x0000003f1f00780c */ /* 0x000fe20003f04070 */
[----:B------:R-:W-:Y:S02]  /*13150*/  IMAD.MOV.U32 R7, RZ, RZ, R9 ;  /* 0x000000ffff077224 */ /* 0x000fe400078e0009 */
[----:B------:R-:W-:-:S08]  /*13160*/  IMAD.MOV.U32 R6, RZ, RZ, RZ ;  /* 0x000000ffff067224 */ /* 0x000fd000078e00ff */
        /* <DEDUP_REMOVED lines=16> */
.L_x_5007:
[----:B------:R-:W-:Y:S05]  /*13270*/  BSYNC B1 ;  /* 0x0000000000017941 */ /* 0x000fea0003800000 */
.L_x_5006:
[----:B------:R-:W-:-:S13]  /*13280*/  ISETP.NE.AND P0, PT, R33, 0x3, PT ;  /* 0x000000032100780c */ /* 0x000fda0003f05270 */
[----:B------:R-:W-:Y:S05]  /*13290*/  @!P0 BRA `(.L_x_5008) ;  /* 0x0000000000048947 */ /* 0x000fea0003800000 */
[----:B------:R-:W-:Y:S01]  /*132a0*/  BPT.TRAP 0x1 ;  /* 0x000000040000795c */ /* 0x000fe20000300000 */
.L_x_5008:
[----:B------:R-:W-:Y:S01]  /*132b0*/  LEA R10, R0, UR46, 0x3 ;  /* 0x0000002e000a7c11 */ /* 0x000fe2000f8e18ff */
[----:B------:R-:W-:Y:S01]  /*132c0*/  BSSY B1, `(.L_x_5009) ;  /* 0x0000004000017945 */ /* 0x000fe20003800000 */
[----:B------:R-:W-:-:S04]  /*132d0*/  SHF.L.U32 R20, R21, 0x1f, RZ ;  /* 0x0000001f15147819 */ /* 0x000fc800000006ff */
[----:B------:R-:W1:Y:S02]  /*132e0*/  SYNCS.PHASECHK.TRANS64.TRYWAIT P0, [R10+URZ+0x28c40], R20 ;  /* 0x028c40140a0075a7 */ /* 0x000e64000800017f */
[----:B-1----:R-:W-:Y:S05]  /*132f0*/  @!P0 BRA `(.L_x_5010) ;  /* 0x0000002400948947 */ /* 0x002fea0003800000 */
.L_x_5068:
[----:B------:R-:W-:Y:S05]  /*13300*/  BSYNC B1 ;  /* 0x0000000000017941 */ /* 0x000fea0003800000 */
.L_x_5009:
        /* <DEDUP_REMOVED lines=47> */
.L_x_5078:
        /* <DEDUP_REMOVED lines=8> */
.L_x_5012:
        /* <DEDUP_REMOVED lines=10> */
.L_x_5013:
[----:B------:R2:W-:Y:S01]  /*13720*/  SYNCS.ARRIVE.TRANS64.A1T0 RZ, [R10+URZ+0x28c30], RZ ;  /* 0x028c30ff0aff79a7 */ /* 0x0005e2000810003f */
[----:B------:R-:W-:Y:S05]  /*13730*/  @!P2 BRA `(.L_x_5014) ;  /* 0x000000000004a947 */ /* 0x000fea0003800000 */
[----:B------:R-:W-:Y:S01]  /*13740*/  BPT.TRAP 0x1 ;  /* 0x000000040000795c */ /* 0x000fe20000300000 */
.L_x_5014:
[----:B------:R-:W3:Y:S01]  /*13750*/  SYNCS.PHASECHK.TRANS64.TRYWAIT P0, [R10+URZ+0x28c60], R20 ;  /* 0x028c60140a0075a7 */ /* 0x000ee2000800017f */
[----:B------:R-:W-:Y:S04]  /*13760*/  BSSY B1, `(.L_x_5015) ;  /* 0x0000002000017945 */ /* 0x000fe80003800000 */
[----:B---3--:R-:W-:Y:S05]  /*13770*/  @!P0 BRA `(.L_x_5016) ;  /* 0x0000002400948947 */ /* 0x008fea0003800000 */
.L_x_5079:
[----:B------:R-:W-:Y:S05]  /*13780*/  BSYNC B1 ;  /* 0x0000000000017941 */ /* 0x000fea0003800000 */
.L_x_5015:
        /* <DEDUP_REMOVED lines=77> */
.L_x_5089:
        /* <DEDUP_REMOVED lines=20> */
.L_x_5018:
        /* <DEDUP_REMOVED lines=10> */
.L_x_5019:
        /* <DEDUP_REMOVED lines=10> */
.L_x_5005:
[----:B------:R-:W-:Y:S05]  /*13ee0*/  BSYNC B0 ;  /* 0x0000000000007941 */ /* 0x000fea0003800000 */
.L_x_4982:
[----:B------:R-:W0:Y:S01]  /*13ef0*/  S2R R3, SR_CgaCtaId ;  /* 0x0000000000037919 */ /* 0x000e220000008800 */
[----:B------:R-:W-:Y:S01]  /*13f00*/  MOV R2, 0x400 ;  /* 0x0000040000027802 */ /* 0x000fe20000000f00 */
[----:B------:R-:W-:Y:S01]  /*13f10*/  BSSY B0, `(.L_x_5021) ;  /* 0x0000005000007945 */ /* 0x000fe20003800000 */
[----:B------:R-:W-:Y:S02]  /*13f20*/  SHF.L.U32 R4, R4, 0x1f, RZ ;  /* 0x0000001f04047819 */ /* 0x000fe400000006ff */
[----:B0-----:R-:W-:-:S04]  /*13f30*/  LEA R5, R3, R2, 0x18 ;  /* 0x0000000203057211 */ /* 0x001fc800078ec0ff */
[----:B------:R-:W0:Y:S02]  /*13f40*/  SYNCS.PHASECHK.TRANS64.TRYWAIT P0, [R5+URZ+0x28c20], R4 ;  /* 0x028c2004050075a7 */ /* 0x000e24000800017f */
[----:B0-----:R-:W-:Y:S05]  /*13f50*/  @!P0 BRA `(.L_x_5022) ;  /* 0x0000002400748947 */ /* 0x001fea0003800000 */
.L_x_5090:
[----:B------:R-:W-:Y:S05]  /*13f60*/  BSYNC B0 ;  /* 0x0000000000007941 */ /* 0x000fea0003800000 */
.L_x_5021:
[----:B------:R-:W-:-:S03]  /*13f70*/  UMOV UR4, 0xffffffff ;  /* 0xffffffff00047882 */ /* 0x000fc60000000000 */
[----:B------:R-:W-:Y:S05]  /*13f80*/  BRA.DIV UR4, `(.L_x_5023) ;  /* 0x00000026047c7947 */ /* 0x000fea000b800000 */
[----:B------:R-:W1:Y:S02]  /*13f90*/  S2R R2, SR_TID.X ;  /* 0x0000000000027919 */ /* 0x000e640000002100 */
[----:B-1----:R-:W-:-:S04]  /*13fa0*/  SHF.R.U32.HI R2, RZ, 0x5, R2 ;  /* 0x00000005ff027819 */ /* 0x002fc80000011602 */
[----:B------:R-:W-:-:S05]  /*13fb0*/  LOP3.LUT R2, R2, 0x3, RZ, 0xc0, !PT ;  /* 0x0000000302027812 */ /* 0x000fca00078ec0ff */
[----:B------:R1:W3:Y:S02]  /*13fc0*/  SHFL.IDX PT, R14, R2, RZ, 0x1f ;  /* 0x00001fff020e7589 */ /* 0x0002e400000e0000 */
.L_x_5093:
[----:B---3--:R-:W-:-:S13]  /*13fd0*/  ISETP.NE.AND P0, PT, R14, RZ, PT ;  /* 0x000000ff0e00720c */ /* 0x008fda0003f05270 */
[----:B------:R-:W-:Y:S05]  /*13fe0*/  @P0 BRA `(.L_x_4871) ;  /* 0x0000000000880947 */ /* 0x000fea0003800000 */
[----:B------:R-:W-:-:S03]  /*13ff0*/  UMOV UR4, 0xffffffff ;  /* 0xffffffff00047882 */ /* 0x000fc60000000000 */
[----:B------:R-:W-:Y:S05]  /*14000*/  BRA.DIV UR4, `(.L_x_5024) ;  /* 0x0000002604907947 */ /* 0x000fea000b800000 */
[----:B------:R-:W-:-:S13]  /*14010*/  ELECT P6, URZ, PT ;  /* 0x00000000003f782f */ /* 0x000fda00038c0000 */
.L_x_5096:
[----:B------:R-:W-:Y:S05]  /*14020*/  @!P6 BRA `(.L_x_4871) ;  /* 0x000000000078e947 */ /* 0x000fea0003800000 */
[----:B------:R-:W-:-:S06]  /*14030*/  ULOP3.LUT UR4, UR39, 0x2, URZ, 0xfc, !UPT ;  /* 0x0000000227047892 */ /* 0x000fcc000f8efc3f */
[----:B-1----:R-:W-:-:S05]  /*14040*/  IMAD.U32 R2, RZ, RZ, UR4 ;  /* 0x00000004ff027e24 */ /* 0x002fca000f8e00ff */
[----:B------:R-:W-:-:S13]  /*14050*/  ISETP.NE.AND P0, PT, R2, 0x3, PT ;  /* 0x000000030200780c */ /* 0x000fda0003f05270 */
[----:B------:R-:W-:Y:S05]  /*14060*/  @!P0 BRA `(.L_x_5025) ;  /* 0x0000000000048947 */ /* 0x000fea0003800000 */
[----:B------:R-:W-:Y:S01]  /*14070*/  BPT.TRAP 0x1 ;  /* 0x000000040000795c */ /* 0x000fe20000300000 */
.L_x_5025:
[C---:B0-----:R-:W-:Y:S01]  /*14080*/  LEA R4, R0.reuse, R5, 0x3 ;  /* 0x0000000500047211 */ /* 0x041fe200078e18ff */
[----:B------:R-:W-:Y:S01]  /*14090*/  VIADD R0, R0, 0x1 ;  /* 0x0000000100007836 */ /* 0x000fe20000000000 */
[----:B------:R-:W-:-:S04]  /*140a0*/  SHF.L.U32 R3, R21, 0x1f, RZ ;  /* 0x0000001f15037819 */ /* 0x000fc800000006ff */
[----:B------:R-:W0:Y:S01]  /*140b0*/  SYNCS.PHASECHK.TRANS64.TRYWAIT P1, [R4+URZ+0x28c40], R3 ;  /* 0x028c4003040075a7 */ /* 0x000e22000802017f */
[----:B------:R-:W-:-:S04]  /*140c0*/  ISETP.NE.AND P2, PT, R0, 0x2, PT ;  /* 0x000000020000780c */ /* 0x000fc80003f45270 */
[----:B------:R-:W-:Y:S01]  /*140d0*/  SEL R2, RZ, 0x1, P2 ;  /* 0x00000001ff027807 */ /* 0x000fe20001000000 */
[----:B0-----:R-:W-:Y:S08]  /*140e0*/  @!P1 BRA `(.L_x_5026) ;  /* 0x0000002400789947 */ /* 0x001ff00003800000 */
.L_x_5097:
[----:B------:R-:W-:Y:S02]  /*140f0*/  SEL R0, R0, RZ, P2 ;  /* 0x000000ff00007207 */ /* 0x000fe40001000000 */
[----:B------:R-:W-:Y:S01]  /*14100*/  LOP3.LUT R2, R21, R2, RZ, 0x3c, !PT ;  /* 0x0000000215027212 */ /* 0x000fe200078e3cff */
[----:B------:R-:W-:Y:S06]  /*14110*/  @!P0 BRA `(.L_x_5027) ;  /* 0x0000000000048947 */ /* 0x000fec0003800000 */
[----:B------:R-:W-:Y:S01]  /*14120*/  BPT.TRAP 0x1 ;  /* 0x000000040000795c */ /* 0x000fe20000300000 */
.L_x_5027:
[----:B------:R-:W-:Y:S01]  /*14130*/  IMAD R5, R0, 0x8, R5 ;  /* 0x0000000800057824 */ /* 0x000fe200078e0205 */
[----:B------:R-:W-:-:S04]  /*14140*/  SHF.L.U32 R0, R2, 0x1f, RZ ;  /* 0x0000001f02007819 */ /* 0x000fc800000006ff */
[----:B------:R-:W1:Y:S02]  /*14150*/  SYNCS.PHASECHK.TRANS64.TRYWAIT P1, [R5+URZ+0x28c40], R0 ;  /* 0x028c4000050075a7 */ /* 0x000e64000802017f */
[----:B-1----:R-:W-:Y:S05]  /*14160*/  @!P1 BRA `(.L_x_5028) ;  /* 0x00000024006c9947 */ /* 0x002fea0003800000 */
.L_x_5098:
[----:B------:R-:W-:Y:S05]  /*14170*/  @!P0 BRA `(.L_x_5029) ;  /* 0x0000000000048947 */ /* 0x000fea0003800000 */
[----:B------:R-:W-:Y:S01]  /*14180*/  BPT.TRAP 0x1 ;  /* 0x000000040000795c */ /* 0x000fe20000300000 */
.L_x_5029:
[----:B------:R-:W3:Y:S02]  /*14190*/  SYNCS.PHASECHK.TRANS64.TRYWAIT P1, [R4+URZ+0x28c60], R3 ;  /* 0x028c6003040075a7 */ /* 0x000ee4000802017f */
[----:B---3--:R-:W-:Y:S05]  /*141a0*/  @!P1 BRA `(.L_x_5030) ;  /* 0x0000002400709947 */ /* 0x008fea0003800000 */
.L_x_5099:
[----:B------:R-:W-:Y:S05]  /*141b0*/  @!P0 BRA `(.L_x_5031) ;  /* 0x0000000000048947 */ /* 0x000fea0003800000 */
[----:B------:R-:W-:Y:S01]  /*141c0*/  BPT.TRAP 0x1 ;  /* 0x000000040000795c */ /* 0x000fe20000300000 */
.L_x_5031:
[----:B----4-:R4:W0:Y:S02]  /*141d0*/  SYNCS.PHASECHK.TRANS64.TRYWAIT P0, [R5+URZ+0x28c60], R0 ;  /* 0x028c6000050075a7 */ /* 0x010824000800017f */
[----:B0-----:R-:W-:Y:S05]  /*141e0*/  @!P0 NANOSLEEP.SYNCS 0x989680 ;  /* 0x009896800000895d */ /* 0x001fea0003900000 */
[----:B------:R-:W0:Y:S02]  /*141f0*/  @!P0 SYNCS.PHASECHK.TRANS64 P0, [R5+URZ+0x28c60], R0 ;  /* 0x028c6000050085a7 */ /* 0x000e24000800007f */
[----:B0-----:R-:W-:Y:S05]  /*14200*/  @!P0 BRA `(.L_x_5031) ;  /* 0xfffffffc00f08947 */ /* 0x001fea000383ffff */
.L_x_4871:
[----:B------:R-:W-:Y:S05]  /*14210*/  BSYNC B6 ;  /* 0x0000000000067941 */ /* 0x000fea0003800000 */
.L_x_4868:
[----:B------:R-:W-:Y:S05]  /*14220*/  EXIT ;  /* 0x000000000000794d */ /* 0x000fea0003800000 */
.L_x_4882:
[----:B0-----:R-:W-:-:S04]  /*14230*/  MOV R5, UR5 ;  /* 0x0000000500057c02 */ /* 0x001fc80008000f00 */
[----:B------:R0:W1:Y:S03]  /*14240*/  SYNCS.PHASECHK.TRANS64.TRYWAIT P1, [R5+URZ+0x28c50], R2 ;  /* 0x028c5002050075a7 */ /* 0x000066000802017f */
[----:B-1----:R-:W-:Y:S05]  /*14250*/  @!P1 NANOSLEEP.SYNCS 0x989680 ;  /* 0x009896800000995d */ /* 0x002fea0003900000 */
[----:B------:R-:W1:Y:S02]  /*14260*/  @!P1 SYNCS.PHASECHK.TRANS64 P1, [R5+URZ+0x28c50], R2 ;  /* 0x028c5002050095a7 */ /* 0x000e64000802007f */
[----:B-1----:R-:W-:Y:S05]  /*14270*/  @!P1 BRA `(.L_x_4882) ;  /* 0xfffffffc00ec9947 */ /* 0x002fea000383ffff */
[----:B------:R-:W-:Y:S05]  /*14280*/  BRA `(.L_x_5032) ;  /* 0xfffffed400447947 */ /* 0x000fea000383ffff */
.L_x_4888:
[----:B-1----:R-:W-:-:S04]  /*14290*/  IMAD.U32 R5, RZ, RZ, UR7 ;  /* 0x00000007ff057e24 */ /* 0x002fc8000f8e00ff */
[----:B------:R1:W2:Y:S03]  /*142a0*/  SYNCS.PHASECHK.TRANS64.TRYWAIT P1, [R5+URZ+0x28c50], R2 ;  /* 0x028c5002050075a7 */ /* 0x0002a6000802017f */
[----:B--2---:R-:W-:Y:S05]  /*142b0*/  @!P1 NANOSLEEP.SYNCS 0x989680 ;  /* 0x009896800000995d */ /* 0x004fea0003900000 */
[----:B------:R-:W2:Y:S02]  /*142c0*/  @!P1 SYNCS.PHASECHK.TRANS64 P1, [R5+URZ+0x28c50], R2 ;  /* 0x028c5002050095a7 */ /* 0x000ea4000802007f */
[----:B--2---:R-:W-:Y:S05]  /*142d0*/  @!P1 BRA `(.L_x_4888) ;  /* 0xfffffffc00ec9947 */ /* 0x004fea000383ffff */
[----:B------:R-:W-:Y:S05]  /*142e0*/  BRA `(.L_x_4887) ;  /* 0xfffffee000487947 */ /* 0x000fea000383ffff */
.L_x_4899:
[----:B-1----:R-:W-:-:S04]  /*142f0*/  IMAD.U32 R0, RZ, RZ, UR40 ;  /* 0x00000028ff007e24 */ /* 0x002fc8000f8e00ff */
[----:B------:R1:W2:Y:S03]  /*14300*/  SYNCS.PHASECHK.TRANS64.TRYWAIT P0, [R0+URZ+0x28c00], R13 ;  /* 0x028c000d000075a7 */ /* 0x0002a6000800017f */
[----:B--2---:R-:W-:Y:S05]  /*14310*/  @!P0 NANOSLEEP.SYNCS 0x989680 ;  /* 0x009896800000895d */ /* 0x004fea0003900000 */
[----:B------:R-:W2:Y:S02]  /*14320*/  @!P0 SYNCS.PHASECHK.TRANS64 P0, [R0+URZ+0x28c00], R13 ;  /* 0x028c000d000085a7 */ /* 0x000ea4000800007f */
[----:B--2---:R-:W-:Y:S05]  /*14330*/  @!P0 BRA `(.L_x_4899) ;  /* 0xfffffffc00ec8947 */ /* 0x004fea000383ffff */
[----:B------:R-:W-:Y:S05]  /*14340*/  BRA `(.L_x_5033) ;  /* 0xfffffef8004c7947 */ /* 0x000fea000383ffff */
.L_x_4903:
[----:B-1----:R-:W-:-:S04]  /*14350*/  MOV R2, UR40 ;  /* 0x0000002800027c02 */ /* 0x002fc80008000f00 */
[----:B------:R1:W2:Y:S03]  /*14360*/  SYNCS.PHASECHK.TRANS64.TRYWAIT P0, [R2+URZ+0x28c30], R13 ;  /* 0x028c300d020075a7 */ /* 0x0002a6000800017f */
[----:B--2---:R-:W-:Y:S05]  /*14370*/  @!P0 NANOSLEEP.SYNCS 0x989680 ;  /* 0x009896800000895d */ /* 0x004fea0003900000 */
[----:B------:R-:W2:Y:S02]  /*14380*/  @!P0 SYNCS.PHASECHK.TRANS64 P0, [R2+URZ+0x28c30], R13 ;  /* 0x028c300d020085a7 */ /* 0x000ea4000800007f */
[----:B--2---:R-:W-:Y:S05]  /*14390*/  @!P0 BRA `(.L_x_4903) ;  /* 0xfffffffc00ec8947 */ /* 0x004fea000383ffff */
[----:B------:R-:W-:Y:S05]  /*143a0*/  BRA `(.L_x_4902) ;  /* 0xfffffef8008c7947 */ /* 0x000fea000383ffff */
.L_x_4916:
[----:B-1----:R-:W-:-:S04]  /*143b0*/  IMAD.U32 R14, RZ, RZ, UR40 ;  /* 0x00000028ff0e7e24 */ /* 0x002fc8000f8e00ff */
[----:B------:R1:W3:Y:S03]  /*143c0*/  SYNCS.PHASECHK.TRANS64.TRYWAIT P0, [R14+URZ+0x28c50], R13 ;  /* 0x028c500d0e0075a7 */ /* 0x0002e6000800017f */
[----:B---3--:R-:W-:Y:S05]  /*143d0*/  @!P0 NANOSLEEP.SYNCS 0x989680 ;  /* 0x009896800000895d */ /* 0x008fea0003900000 */
[----:B------:R-:W3:Y:S02]  /*143e0*/  @!P0 SYNCS.PHASECHK.TRANS64 P0, [R14+URZ+0x28c50], R13 ;  /* 0x028c500d0e0085a7 */ /* 0x000ee4000800007f */
[----:B---3--:R-:W-:Y:S05]  /*143f0*/  @!P0 BRA `(.L_x_4916) ;  /* 0xfffffffc00ec8947 */ /* 0x008fea000383ffff */
[----:B------:R-:W-:Y:S05]  /*14400*/  BRA `(.L_x_4915) ;  /* 0xffffff1800f07947 */ /* 0x000fea000383ffff */
.L_x_4925:
[----:B-1----:R-:W-:-:S04]  /*14410*/  IMAD.U32 R12, RZ, RZ, UR29 ;  /* 0x0000001dff0c7e24 */ /* 0x002fc8000f8e00ff */
[----:B------:R1:W3:Y:S03]  /*14420*/  SYNCS.PHASECHK.TRANS64.TRYWAIT P0, [R12+URZ+0x28c30], R13 ;  /* 0x028c300d0c0075a7 */ /* 0x0002e6000800017f */
[----:B---3--:R-:W-:Y:S05]  /*14430*/  @!P0 NANOSLEEP.SYNCS 0x989680 ;  /* 0x009896800000895d */ /* 0x008fea0003900000 */
[----:B------:R-:W3:Y:S02]  /*14440*/  @!P0 SYNCS.PHASECHK.TRANS64 P0, [R12+URZ+0x28c30], R13 ;  /* 0x028c300d0c0085a7 */ /* 0x000ee4000800007f */
[----:B---3--:R-:W-:Y:S05]  /*14450*/  @!P0 BRA `(.L_x_4925) ;  /* 0xfffffffc00ec8947 */ /* 0x008fea000383ffff */
[----:B------:R-:W-:Y:S05]  /*14460*/  BRA `(.L_x_4924) ;  /* 0xffffff2000947947 */ /* 0x000fea000383ffff */
.L_x_4938:
[----:B--2---:R-:W-:-:S04]  /*14470*/  MOV R14, UR29 ;  /* 0x0000001d000e7c02 */ /* 0x004fc80008000f00 */
[----:B------:R2:W3:Y:S03]  /*14480*/  SYNCS.PHASECHK.TRANS64.TRYWAIT P0, [R14+URZ+0x28c50], R13 ;  /* 0x028c500d0e0075a7 */ /* 0x0004e6000800017f */
[----:B---3--:R-:W-:Y:S05]  /*14490*/  @!P0 NANOSLEEP.SYNCS 0x989680 ;  /* 0x009896800000895d */ /* 0x008fea0003900000 */
[----:B------:R-:W3:Y:S02]  /*144a0*/  @!P0 SYNCS.PHASECHK.TRANS64 P0, [R14+URZ+0x28c50], R13 ;  /* 0x028c500d0e0085a7 */ /* 0x000ee4000800007f */
[----:B---3--:R-:W-:Y:S05]  /*144b0*/  @!P0 BRA `(.L_x_4938) ;  /* 0xfffffffc00ec8947 */ /* 0x008fea000383ffff */
[----:B------:R-:W-:Y:S05]  /*144c0*/  BRA `(.L_x_4937) ;  /* 0xffffff4400747947 */ /* 0x000fea000383ffff */
.L_x_4948:
[----:B--2---:R-:W-:-:S04]  /*144d0*/  IMAD.U32 R11, RZ, RZ, UR26 ;  /* 0x0000001aff0b7e24 */ /* 0x004fc8000f8e00ff */
[----:B------:R2:W3:Y:S03]  /*144e0*/  SYNCS.PHASECHK.TRANS64.TRYWAIT P1, [R11+URZ+0x28c30], R14 ;  /* 0x028c300e0b0075a7 */ /* 0x0004e6000802017f */
[----:B---3--:R-:W-:Y:S05]  /*144f0*/  @!P1 NANOSLEEP.SYNCS 0x989680 ;  /* 0x009896800000995d */ /* 0x008fea0003900000 */
[----:B------:R-:W3:Y:S02]  /*14500*/  @!P1 SYNCS.PHASECHK.TRANS64 P1, [R11+URZ+0x28c30], R14 ;  /* 0x028c300e0b0095a7 */ /* 0x000ee4000802007f */
[----:B---3--:R-:W-:Y:S05]  /*14510*/  @!P1 BRA `(.L_x_4948) ;  /* 0xfffffffc00ec9947 */ /* 0x008fea000383ffff */
[----:B------:R-:W-:Y:S05]  /*14520*/  BRA `(.L_x_4947) ;  /* 0xffffff4c00087947 */ /* 0x000fea000383ffff */
.L_x_4953:
[----:B--2---:R-:W-:-:S04]  /*14530*/  IMAD.U32 R15, RZ, RZ, UR26 ;  /* 0x0000001aff0f7e24 */ /* 0x004fc8000f8e00ff */
[----:B------:R2:W3:Y:S03]  /*14540*/  SYNCS.PHASECHK.TRANS64.TRYWAIT P1, [R15+URZ+0x28c50], R14 ;  /* 0x028c500e0f0075a7 */ /* 0x0004e6000802017f */
[----:B---3--:R-:W-:Y:S05]  /*14550*/  @!P1 NANOSLEEP.SYNCS 0x989680 ;  /* 0x009896800000995d */ /* 0x008fea0003900000 */
[----:B------:R-:W3:Y:S02]  /*14560*/  @!P1 SYNCS.PHASECHK.TRANS64 P1, [R15+URZ+0x28c50], R14 ;  /* 0x028c500e0f0095a7 */ /* 0x000ee4000802007f */
[----:B---3--:R-:W-:Y:S05]  /*14570*/  @!P1 BRA `(.L_x_4953) ;  /* 0xfffffffc00ec9947 */ /* 0x008fea000383ffff */
[----:B------:R-:W-:Y:S05]  /*14580*/  BRA `(.L_x_4952) ;  /* 0xffffff6400247947 */ /* 0x000fea000383ffff */
.L_x_4960:
[----:B----4-:R-:W-:-:S04]  /*14590*/  MOV R12, UR25 ;  /* 0x00000019000c7c02 */ /* 0x010fc80008000f00 */
[----:B------:R4:W0:Y:S03]  /*145a0*/  SYNCS.PHASECHK.TRANS64.TRYWAIT P0, [R12+URZ+0x28c30], R13 ;  /* 0x028c300d0c0075a7 */ /* 0x000826000800017f */
[----:B0-----:R-:W-:Y:S05]  /*145b0*/  @!P0 NANOSLEEP.SYNCS 0x989680 ;  /* 0x009896800000895d */ /* 0x001fea0003900000 */
[----:B------:R-:W0:Y:S02]  /*145c0*/  @!P0 SYNCS.PHASECHK.TRANS64 P0, [R12+URZ+0x28c30], R13 ;  /* 0x028c300d0c0085a7 */ /* 0x000e24000800007f */
[----:B0-----:R-:W-:Y:S05]  /*145d0*/  @!P0 BRA `(.L_x_4960) ;  /* 0xfffffffc00ec8947 */ /* 0x001fea000383ffff */
[----:B------:R-:W-:Y:S05]  /*145e0*/  BRA `(.L_x_4959) ;  /* 0xffffff6800207947 */ /* 0x000fea000383ffff */
.L_x_4973:
[----:B--2---:R-:W-:-:S04]  /*145f0*/  IMAD.U32 R14, RZ, RZ, UR25 ;  /* 0x00000019ff0e7e24 */ /* 0x004fc8000f8e00ff */
[----:B------:R2:W4:Y:S03]  /*14600*/  SYNCS.PHASECHK.TRANS64.TRYWAIT P0, [R14+URZ+0x28c50], R13 ;  /* 0x028c500d0e0075a7 */ /* 0x000526000800017f */
[----:B----4-:R-:W-:Y:S05]  /*14610*/  @!P0 NANOSLEEP.SYNCS 0x989680 ;  /* 0x009896800000895d */ /* 0x010fea0003900000 */
[----:B------:R-:W4:Y:S02]  /*14620*/  @!P0 SYNCS.PHASECHK.TRANS64 P0, [R14+URZ+0x28c50], R13 ;  /* 0x028c500d0e0085a7 */ /* 0x000f24000800007f */
[----:B----4-:R-:W-:Y:S05]  /*14630*/  @!P0 BRA `(.L_x_4973) ;  /* 0xfffffffc00ec8947 */ /* 0x010fea000383ffff */
[----:B------:R-:W-:Y:S05]  /*14640*/  BRA `(.L_x_4972) ;  /* 0xffffff8800f07947 */ /* 0x000fea000383ffff */
.L_x_4993:
[----:B------:R-:W-:Y:S01]  /*14650*/  IMAD.MOV.U32 R13, RZ, RZ, R23 ;  /* 0x000000ffff0d7224 */ /* 0x000fe200078e0017 */
[----:B------:R-:W-:Y:S01]  /*14660*/  MOV R12, RZ ;  /* 0x000000ff000c7202 */ /* 0x000fe20000000f00 */
[----:B------:R-:W-:Y:S02]  /*14670*/  IMAD.MOV.U32 R11, RZ, RZ, 0x1f ;  /* 0x0000001fff0b7424 */ /* 0x000fe400078e00ff */
[----:B------:R-:W-:-:S07]  /*14680*/  IMAD.MOV.U32 R15, RZ, RZ, -0x1 ;  /* 0xffffffffff0f7424 */ /* 0x000fce00078e00ff */
[----:B------:R-:W-:Y:S05]  /*14690*/  WARPSYNC.COLLECTIVE R15, `(.L_x_5034) ;  /* 0x000000000f087348 */ /* 0x000fea0003c00000 */
[----:B------:R0:W1:Y:S02]  /*146a0*/  SHFL.IDX P6, R14, R13, R12, R11 ;  /* 0x0000000c0d0e7389 */ /* 0x00006400000c000b */
[----:B01----:R-:W-:Y:S01]  /*146b0*/  ENDCOLLECTIVE ;  /* 0x000000000000791b */ /* 0x003fe20003800000 */
.L_x_5034:
[----:B------:R-:W-:Y:S05]  /*146c0*/  BRA `(.L_x_5035) ;  /* 0xffffffd000c47947 */ /* 0x000fea000383ffff */
.L_x_4995:
[----:B0-----:R-:W-:-:S04]  /*146d0*/  MOV R3, UR46 ;  /* 0x0000002e00037c02 */ /* 0x001fc80008000f00 */
[----:B------:R0:W1:Y:S03]  /*146e0*/  SYNCS.PHASECHK.TRANS64.TRYWAIT P0, [R3+URZ+0x28c40], R0 ;  /* 0x028c4000030075a7 */ /* 0x000066000800017f */
[----:B-1----:R-:W-:Y:S05]  /*146f0*/  @!P0 NANOSLEEP.SYNCS 0x989680 ;  /* 0x009896800000895d */ /* 0x002fea0003900000 */
[----:B------:R-:W1:Y:S02]  /*14700*/  @!P0 SYNCS.PHASECHK.TRANS64 P0, [R3+URZ+0x28c40], R0 ;  /* 0x028c4000030085a7 */ /* 0x000e64000800007f */
[----:B-1----:R-:W-:Y:S05]  /*14710*/  @!P0 BRA `(.L_x_4995) ;  /* 0xfffffffc00ec8947 */ /* 0x002fea000383ffff */
[----:B------:R-:W-:Y:S05]  /*14720*/  BRA `(.L_x_5036) ;  /* 0xffffffd000f47947 */ /* 0x000fea000383ffff */
.L_x_4996:
        /* <DEDUP_REMOVED lines=8> */
.L_x_5038:
[----:B------:R-:W-:Y:S05]  /*147b0*/  BSYNC B0 ;  /* 0x0000000000007941 */ /* 0x000fea0003800000 */
.L_x_5037:
[----:B------:R-:W-:Y:S01]  /*147c0*/  MOV R13, R0 ;  /* 0x00000000000d7202 */ /* 0x000fe20000000f00 */
[----:B------:R-:W-:Y:S01]  /*147d0*/  IMAD.MOV.U32 R12, RZ, RZ, RZ ;  /* 0x000000ffff0c7224 */ /* 0x000fe200078e00ff */
[----:B------:R-:W-:Y:S01]  /*147e0*/  MOV R15, 0xffffffff ;  /* 0xffffffff000f7802 */ /* 0x000fe20000000f00 */
[----:B------:R-:W-:Y:S01]  /*147f0*/  IMAD.MOV.U32 R11, RZ, RZ, 0x181f ;  /* 0x0000181fff0b7424 */ /* 0x000fe200078e00ff */
[----:B------:R-:W-:Y:S01]  /*14800*/  @P0 LEA R7, R30, UR46, 0x1 ;  /* 0x0000002e1e070c11 */ /* 0x000fe2000f8e08ff */
[----:B------:R-:W-:-:S07]  /*14810*/  IMAD.MOV.U32 R2, RZ, RZ, R14 ;  /* 0x000000ffff027224 */ /* 0x000fce00078e000e */
[----:B------:R-:W-:Y:S05]  /*14820*/  WARPSYNC.COLLECTIVE R15, `(.L_x_5039) ;  /* 0x000000000f087348 */ /* 0x000fea0003c00000 */
[----:B------:R0:W1:Y:S02]  /*14830*/  SHFL.IDX P6, R14, R13, R12, R11 ;  /* 0x0000000c0d0e7389 */ /* 0x00006400000c000b */
[----:B01----:R-:W-:Y:S01]  /*14840*/  ENDCOLLECTIVE ;  /* 0x000000000000791b */ /* 0x003fe20003800000 */
.L_x_5039:
[----:B------:R-:W-:Y:S01]  /*14850*/  MOV R13, R5 ;  /* 0x00000005000d7202 */ /* 0x000fe20000000f00 */
[----:B------:R-:W-:Y:S01]  /*14860*/  IMAD.MOV.U32 R12, RZ, RZ, 0x1 ;  /* 0x00000001ff0c7424 */ /* 0x000fe200078e00ff */
[----:B------:R-:W-:-:S05]  /*14870*/  @P0 LEA R14, P1, R22, R14, 0x1 ;  /* 0x0000000e160e0211 */ /* 0x000fca00078208ff */
[----:B------:R-:W-:Y:S02]  /*14880*/  @P0 IMAD.X R3, RZ, RZ, R2, P1 ;  /* 0x000000ffff030224 */ /* 0x000fe400008e0602 */
[----:B------:R-:W-:-:S07]  /*14890*/  @P0 IMAD.MOV.U32 R2, RZ, RZ, R14 ;  /* 0x000000ffff020224 */ /* 0x000fce00078e000e */
[----:B------:R-:W-:Y:S05]  /*148a0*/  WARPSYNC.COLLECTIVE R15, `(.L_x_5040) ;  /* 0x000000000f087348 */ /* 0x000fea0003c00000 */
[----:B------:R0:W1:Y:S02]  /*148b0*/  SHFL.IDX P6, R14, R13, R12, R11 ;  /* 0x0000000c0d0e7389 */ /* 0x00006400000c000b */
[----:B01----:R-:W-:Y:S01]  /*148c0*/  ENDCOLLECTIVE ;  /* 0x000000000000791b */ /* 0x003fe20003800000 */
.L_x_5040:
[----:B------:R-:W-:Y:S01]  /*148d0*/  @!PT LDS RZ, [RZ] ;  /* 0x00000000fffff984 */ /* 0x000fe20000000800 */
[----:B------:R-:W-:Y:S01]  /*148e0*/  @!PT LDS RZ, [RZ] ;  /* 0x00000000fffff984 */ /* 0x000fe20000000800 */
[----:B------:R-:W-:Y:S01]  /*148f0*/  @!PT LDS RZ, [RZ] ;  /* 0x00000000fffff984 */ /* 0x000fe20000000800 */
[----:B------:R0:W-:Y:S01]  /*14900*/  @P0 LDGSTS.E.BYPASS.LTC128B.128 [R7+0x22400], desc[UR36][R2.64], !P2 ;  /* 0x2240000002070fae */ /* 0x0001e2000d101d64 */
[----:B------:R-:W-:Y:S02]  /*14910*/  ISETP.GE.AND P0, PT, R18, 0x11, PT ;  /* 0x000000111200780c */ /* 0x000fe40003f06270 */
[----:B------:R-:W-:-:S11]  /*14920*/  MOV R13, R0 ;  /* 0x00000000000d7202 */ /* 0x000fd60000000f00 */
[----:B------:R-:W-:Y:S01]  /*14930*/  @P0 LEA R9, R30, UR46, 0x1 ;  /* 0x0000002e1e090c11 */ /* 0x000fe2000f8e08ff */
[----:B0-----:R-:W-:-:S07]  /*14940*/  IMAD.MOV.U32 R4, RZ, RZ, R14 ;  /* 0x000000ffff047224 */ /* 0x001fce00078e000e */
[----:B------:R-:W-:Y:S05]  /*14950*/  WARPSYNC.COLLECTIVE R15, `(.L_x_5041) ;  /* 0x000000000f087348 */ /* 0x000fea0003c00000 */
[----:B------:R0:W1:Y:S02]  /*14960*/  SHFL.IDX P6, R14, R13, R12, R11 ;  /* 0x0000000c0d0e7389 */ /* 0x00006400000c000b */
[----:B01----:R-:W-:Y:S01]  /*14970*/  ENDCOLLECTIVE ;  /* 0x000000000000791b */ /* 0x003fe20003800000 */
.L_x_5041:
[----:B------:R-:W-:Y:S01]  /*14980*/  IMAD.MOV.U32 R13, RZ, RZ, R5 ;  /* 0x000000ffff0d7224 */ /* 0x000fe200078e0005 */
[----:B------:R-:W-:Y:S02]  /*14990*/  MOV R12, 0x2 ;  /* 0x00000002000c7802 */ /* 0x000fe40000000f00 */
[----:B------:R-:W-:-:S13]  /*149a0*/  @P0 LEA R2, P1, R22, R14, 0x1 ;  /* 0x0000000e16020211 */ /* 0x000fda00078208ff */
[----:B------:R-:W-:Y:S05]  /*149b0*/  WARPSYNC.COLLECTIVE R15, `(.L_x_5042) ;  /* 0x000000000f087348 */ /* 0x000fea0003c00000 */
[----:B------:R0:W1:Y:S02]  /*149c0*/  SHFL.IDX P6, R14, R13, R12, R11 ;  /* 0x0000000c0d0e7389 */ /* 0x00006400000c000b */
[----:B01----:R-:W-:Y:S01]  /*149d0*/  ENDCOLLECTIVE ;  /* 0x000000000000791b */ /* 0x003fe20003800000 */
.L_x_5042:
[----:B------:R-:W-:-:S05]  /*149e0*/  @P0 IMAD.X R3, RZ, RZ, R4, P1 ;  /* 0x000000ffff030224 */ /* 0x000fca00008e0604 */
        /* <DEDUP_REMOVED lines=11> */
.L_x_5043:
[----:B------:R-:W-:Y:S02]  /*14aa0*/  IMAD.MOV.U32 R13, RZ, RZ, R5 ;  /* 0x000000ffff0d7224 */ /* 0x000fe400078e0005 */
[----:B------:R-:W-:Y:S01]  /*14ab0*/  IMAD.MOV.U32 R12, RZ, RZ, 0x3 ;  /* 0x00000003ff0c7424 */ /* 0x000fe200078e00ff */
[----:B------:R-:W-:-:S13]  /*14ac0*/  @P0 LEA R2, P1, R22, R14, 0x1 ;  /* 0x0000000e16020211 */ /* 0x000fda00078208ff */
[----:B------:R-:W-:Y:S05]  /*14ad0*/  WARPSYNC.COLLECTIVE R15, `(.L_x_5044) ;  /* 0x000000000f087348 */ /* 0x000fea0003c00000 */
[----:B------:R0:W1:Y:S02]  /*14ae0*/  SHFL.IDX P6, R14, R13, R12, R11 ;  /* 0x0000000c0d0e7389 */ /* 0x00006400000c000b */
[----:B01----:R-:W-:Y:S01]  /*14af0*/  ENDCOLLECTIVE ;  /* 0x000000000000791b */ /* 0x003fe20003800000 */
.L_x_5044:
[----:B------:R-:W-:-:S05]  /*14b00*/  @P0 IADD3.X R3, RZ, R4, RZ, P1, !PT ;  /* 0x00000004ff030210 */ /* 0x000fca0000ffe4ff */
[----:B------:R-:W-:Y:S01]  /*14b10*/  @!PT LDS RZ, [RZ] ;  /* 0x00000000fffff984 */ /* 0x000fe20000000800 */
[----:B------:R-:W-:Y:S01]  /*14b20*/  @!PT LDS RZ, [RZ] ;  /* 0x00000000fffff984 */ /* 0x000fe20000000800 */
[----:B------:R-:W-:Y:S01]  /*14b30*/  @!PT LDS RZ, [RZ] ;  /* 0x00000000fffff984 */ /* 0x000fe20000000800 */
[----:B------:R0:W-:Y:S01]  /*14b40*/  @P0 LDGSTS.E.BYPASS.LTC128B.128 [R7+0x23400], desc[UR36][R2.64], !P2 ;  /* 0x2340000002070fae */ /* 0x0001e2000d101d64 */
[----:B------:R-:W-:Y:S01]  /*14b50*/  IMAD.MOV.U32 R13, RZ, RZ, R0 ;  /* 0x000000ffff0d7224 */ /* 0x000fe200078e0000 */
[----:B------:R-:W-:-:S07]  /*14b60*/  MOV R4, R14 ;  /* 0x0000000e00047202 */ /* 0x000fce0000000f00 */
[----:B0-----:R-:W-:Y:S05]  /*14b70*/  WARPSYNC.COLLECTIVE R15, `(.L_x_5045) ;  /* 0x000000000f087348 */ /* 0x001fea0003c00000 */
[----:B------:R1:W2:Y:S02]  /*14b80*/  SHFL.IDX P6, R14, R13, R12, R11 ;  /* 0x0000000c0d0e7389 */ /* 0x0002a400000c000b */
[----:B012---:R-:W-:Y:S01]  /*14b90*/  ENDCOLLECTIVE ;  /* 0x000000000000791b */ /* 0x007fe20003800000 */
.L_x_5045:
[----:B------:R-:W-:Y:S05]  /*14ba0*/  BRA `(.L_x_5046) ;  /* 0xffffffd000b87947 */ /* 0x000fea000383ffff */
.L_x_4999:
[----:B------:R-:W-:Y:S01]  /*14bb0*/  IMAD.MOV.U32 R13, RZ, RZ, R5 ;  /* 0x000000ffff0d7224 */ /* 0x000fe200078e0005 */
[----:B------:R-:W-:Y:S01]  /*14bc0*/  MOV R12, RZ ;  /* 0x000000ff000c7202 */ /* 0x000fe20000000f00 */
[----:B------:R-:W-:Y:S02]  /*14bd0*/  IMAD.MOV.U32 R11, RZ, RZ, 0x181f ;  /* 0x0000181fff0b7424 */ /* 0x000fe400078e00ff */
[----:B------:R-:W-:Y:S02]  /*14be0*/  IMAD.MOV.U32 R15, RZ, RZ, -0x1 ;  /* 0xffffffffff0f7424 */ /* 0x000fe400078e00ff */
[----:B------:R-:W-:-:S07]  /*14bf0*/  VIADD R7, R35, UR41 ;  /* 0x0000002923077c36 */ /* 0x000fce0008000000 */
[----:B------:R-:W-:Y:S05]  /*14c00*/  WARPSYNC.COLLECTIVE R15, `(.L_x_5047) ;  /* 0x000000000f087348 */ /* 0x000fea0003c00000 */
[----:B------:R0:W1:Y:S02]  /*14c10*/  SHFL.IDX P6, R14, R13, R12, R11 ;  /* 0x0000000c0d0e7389 */ /* 0x00006400000c000b */
[----:B01----:R-:W-:Y:S01]  /*14c20*/  ENDCOLLECTIVE ;  /* 0x000000000000791b */ /* 0x003fe20003800000 */
.L_x_5047:
[----:B------:R-:W-:Y:S01]  /*14c30*/  IMAD.MOV.U32 R13, RZ, RZ, R4 ;  /* 0x000000ffff0d7224 */ /* 0x000fe200078e0004 */
[----:B------:R-:W-:-:S07]  /*14c40*/  MOV R2, R14 ;  /* 0x0000000e00027202 */ /* 0x000fce0000000f00 */
[----:B------:R-:W-:Y:S05]  /*14c50*/  WARPSYNC.COLLECTIVE R15, `(.L_x_5048) ;  /* 0x000000000f087348 */ /* 0x000fea0003c00000 */
[----:B------:R0:W1:Y:S02]  /*14c60*/  SHFL.IDX P6, R14, R13, R12, R11 ;  /* 0x0000000c0d0e7389 */ /* 0x00006400000c000b */
[----:B01----:R-:W-:Y:S01]  /*14c70*/  ENDCOLLECTIVE ;  /* 0x000000000000791b */ /* 0x003fe20003800000 */
.L_x_5048:
[----:B------:R-:W-:Y:S02]  /*14c80*/  ULDC UR4, c[0x0][0x288] ;  /* 0x0000a20000047ab9 */ /* 0x000fe40000000800 */
[----:B------:R-:W-:-:S05]  /*14c90*/  IMAD R0, R0, UR4, RZ ;  /* 0x0000000400007c24 */ /* 0x000fca000f8e02ff */
[C---:B------:R-:W-:Y:S01]  /*14ca0*/  ISETP.GE.AND P0, PT, R7.reuse, R0, PT ;  /* 0x000000000700720c */ /* 0x040fe20003f06270 */
[----:B------:R-:W-:Y:S01]  /*14cb0*/  VIADD R11, R7, 0x10 ;  /* 0x00000010070b7836 */ /* 0x000fe20000000000 */
[----:B------:R-:W-:Y:S01]  /*14cc0*/  MOV R13, R5 ;  /* 0x00000005000d7202 */ /* 0x000fe20000000f00 */
[----:B------:R-:W-:-:S10]  /*14cd0*/  IMAD.MOV.U32 R12, RZ, RZ, 0x1 ;  /* 0x00000001ff0c7424 */ /* 0x000fd400078e00ff */
[----:B------:R-:W-:Y:S02]  /*14ce0*/  @!P0 LEA R9, R30, UR46, 0x1 ;  /* 0x0000002e1e098c11 */ /* 0x000fe4000f8e08ff */
[----:B------:R-:W-:-:S04]  /*14cf0*/  @!P0 LEA R14, P2, R22, R14, 0x1 ;  /* 0x0000000e160e8211 */ /* 0x000fc800078408ff */
[----:B------:R-:W-:Y:S01]  /*14d00*/  @!P0 IADD3.X R3, RZ, R2, RZ, P2, !PT ;  /* 0x00000002ff038210 */ /* 0x000fe200017fe4ff */
[----:B------:R-:W-:-:S05]  /*14d10*/  @!P0 IMAD.MOV.U32 R2, RZ, RZ, R14 ;  /* 0x000000ffff028224 */ /* 0x000fca00078e000e */
[----:B------:R-:W-:Y:S01]  /*14d20*/  @!PT LDS RZ, [RZ] ;  /* 0x00000000fffff984 */ /* 0x000fe20000000800 */
[----:B------:R-:W-:Y:S01]  /*14d30*/  @!PT LDS RZ, [RZ] ;  /* 0x00000000fffff984 */ /* 0x000fe20000000800 */
[----:B------:R-:W-:Y:S01]  /*14d40*/  @!PT LDS RZ, [RZ] ;  /* 0x00000000fffff984 */ /* 0x000fe20000000800 */
[----:B------:R0:W-:Y:S01]  /*14d50*/  @!P0 LDGSTS.E.BYPASS.LTC128B.128 [R9+0x20400], desc[UR36][R2.64], !P1 ;  /* 0x2040000002098fae */ /* 0x0001e2000c901d64 */
[----:B------:R-:W-:Y:S01]  /*14d60*/  ISETP.GE.AND P0, PT, R11, R0, PT ;  /* 0x000000000b00720c */ /* 0x000fe20003f06270 */
[----:B------:R-:W-:-:S12]  /*14d70*/  IMAD.MOV.U32 R11, RZ, RZ, 0x181f ;  /* 0x0000181fff0b7424 */ /* 0x000fd800078e00ff */
[----:B0-----:R-:W-:Y:S05]  /*14d80*/  WARPSYNC.COLLECTIVE R15, `(.L_x_5049) ;  /* 0x000000000f087348 */ /* 0x001fea0003c00000 */
[----:B------:R1:W2:Y:S02]  /*14d90*/  SHFL.IDX P6, R14, R13, R12, R11 ;  /* 0x0000000c0d0e7389 */ /* 0x0002a400000c000b */
[----:B012---:R-:W-:Y:S01]  /*14da0*/  ENDCOLLECTIVE ;  /* 0x000000000000791b */ /* 0x007fe20003800000 */
.L_x_5049:
[----:B------:R-:W-:Y:S02]  /*14db0*/  IADD3 R9, R7, 0x20, RZ ;  /* 0x0000002007097810 */ /* 0x000fe40007ffe0ff */
[----:B------:R-:W-:Y:S01]  /*14dc0*/  @!P0 LEA R21, R30, UR46, 0x1 ;  /* 0x0000002e1e158c11 */ /* 0x000fe2000f8e08ff */
[----:B------:R-:W-:Y:S01]  /*14dd0*/  IMAD.MOV.U32 R13, RZ, RZ, R4 ;  /* 0x000000ffff0d7224 */ /* 0x000fe200078e0004 */
[----:B------:R-:W-:-:S07]  /*14de0*/  MOV R6, R14 ;  /* 0x0000000e00067202 */ /* 0x000fce0000000f00 */
[----:B------:R-:W-:Y:S05]  /*14df0*/  WARPSYNC.COLLECTIVE R15, `(.L_x_5050) ;  /* 0x000000000f087348 */ /* 0x000fea0003c00000 */
[----:B------:R0:W1:Y:S02]  /*14e00*/  SHFL.IDX P6, R14, R13, R12, R11 ;  /* 0x0000000c0d0e7389 */ /* 0x00006400000c000b */
[----:B01----:R-:W-:Y:S01]  /*14e10*/  ENDCOLLECTIVE ;  /* 0x000000000000791b */ /* 0x003fe20003800000 */
.L_x_5050:
[----:B------:R-:W-:Y:S02]  /*14e20*/  IMAD.MOV.U32 R13, RZ, RZ, R5 ;  /* 0x000000ffff0d7224 */ /* 0x000fe400078e0005 */
[----:B------:R-:W-:Y:S01]  /*14e30*/  IMAD.MOV.U32 R12, RZ, RZ, 0x2 ;  /* 0x00000002ff0c7424 */ /* 0x000fe200078e00ff */
[----:B------:R-:W-:-:S13]  /*14e40*/  @!P0 LEA R2, P2, R22, R14, 0x1 ;  /* 0x0000000e16028211 */ /* 0x000fda00078408ff */
[----:B------:R-:W-:Y:S05]  /*14e50*/  WARPSYNC.COLLECTIVE R15, `(.L_x_5051) ;  /* 0x000000000f087348 */ /* 0x000fea0003c00000 */
[----:B------:R0:W1:Y:S02]  /*14e60*/  SHFL.IDX P6, R14, R13, R12, R11 ;  /* 0x0000000c0d0e7389 */ /* 0x00006400000c000b */
[----:B01----:R-:W-:Y:S01]  /*14e70*/  ENDCOLLECTIVE ;  /* 0x000000000000791b */ /* 0x003fe20003800000 */
.L_x_5051:
[----:B------:R-:W-:-:S05]  /*14e80*/  @!P0 IMAD.X R3, RZ, RZ, R6, P2 ;  /* 0x000000ffff038224 */ /* 0x000fca00010e0606 */
[----:B------:R-:W-:Y:S01]  /*14e90*/  @!PT LDS RZ, [RZ] ;  /* 0x00000000fffff984 */ /* 0x000fe20000000800 */
[----:B------:R-:W-:Y:S01]  /*14ea0*/  @!PT LDS RZ, [RZ] ;  /* 0x00000000fffff984 */ /* 0x000fe20000000800 */
[----:B------:R-:W-:Y:S01]  /*14eb0*/  @!PT LDS RZ, [RZ] ;  /* 0x00000000fffff984 */ /* 0x000fe20000000800 */
[----:B------:R0:W-:Y:S01]  /*14ec0*/  @!P0 LDGSTS.E.BYPASS.LTC128B.128 [R21+0x20c00], desc[UR36][R2.64], !P1 ;  /* 0x20c0000002158fae */ /* 0x0001e2000c901d64 */
[----:B------:R-:W-:Y:S01]  /*14ed0*/  ISETP.GE.AND P0, PT, R9, R0, PT ;  /* 0x000000000900720c */ /* 0x000fe20003f06270 */
[----:B------:R-:W-:-:S12]  /*14ee0*/  IMAD.MOV.U32 R13, RZ, RZ, R4 ;  /* 0x000000ffff0d7224 */ /* 0x000fd800078e0004 */
[----:B------:R-:W-:Y:S02]  /*14ef0*/  @!P0 LEA R9, R30, UR46, 0x1 ;  /* 0x0000002e1e098c11 */ /* 0x000fe4000f8e08ff */
[----:B0-----:R-:W-:-:S07]  /*14f00*/  MOV R6, R14 ;  /* 0x0000000e00067202 */ /* 0x001fce0000000f00 */
[----:B------:R-:W-:Y:S05]  /*14f10*/  WARPSYNC.COLLECTIVE R15, `(.L_x_5052) ;  /* 0x000000000f087348 */ /* 0x000fea0003c00000 */
[----:B------:R0:W1:Y:S02]  /*14f20*/  SHFL.IDX P6, R14, R13, R12, R11 ;  /* 0x0000000c0d0e7389 */ /* 0x00006400000c000b */
[----:B01----:R-:W-:Y:S01]  /*14f30*/  ENDCOLLECTIVE ;  /* 0x000000000000791b */ /* 0x003fe20003800000 */
.L_x_5052:
[----:B------:R-:W-:Y:S01]  /*14f40*/  MOV R13, R5 ;  /* 0x00000005000d7202 */ /* 0x000fe20000000f00 */
[----:B------:R-:W-:Y:S01]  /*14f50*/  IMAD.MOV.U32 R12, RZ, RZ, 0x3 ;  /* 0x00000003ff0c7424 */ /* 0x000fe200078e00ff */
[----:B------:R-:W-:-:S13]  /*14f60*/  @!P0 LEA R2, P2, R22, R14, 0x1 ;  /* 0x0000000e16028211 */ /* 0x000fda00078408ff */
[----:B------:R-:W-:Y:S05]  /*14f70*/  WARPSYNC.COLLECTIVE R15, `(.L_x_5053) ;  /* 0x000000000f087348 */ /* 0x000fea0003c00000 */
[----:B------:R0:W1:Y:S02]  /*14f80*/  SHFL.IDX P6, R14, R13, R12, R11 ;  /* 0x0000000c0d0e7389 */ /* 0x00006400000c000b */
[----:B01----:R-:W-:Y:S01]  /*14f90*/  ENDCOLLECTIVE ;  /* 0x000000000000791b */ /* 0x003fe20003800000 */
.L_x_5053:
[----:B------:R-:W-:-:S05]  /*14fa0*/  @!P0 IMAD.X R3, RZ, RZ, R6, P2 ;  /* 0x000000ffff038224 */ /* 0x000fca00010e0606 */
[----:B------:R-:W-:Y:S01]  /*14fb0*/  @!PT LDS RZ, [RZ] ;  /* 0x00000000fffff984 */ /* 0x000fe20000000800 */
[----:B------:R-:W-:Y:S01]  /*14fc0*/  @!PT LDS RZ, [RZ] ;  /* 0x00000000fffff984 */ /* 0x000fe20000000800 */
[----:B------:R-:W-:Y:S01]  /*14fd0*/  @!PT LDS RZ, [RZ] ;  /* 0x00000000fffff984 */ /* 0x000fe20000000800 */
[----:B------:R0:W-:Y:S01]  /*14fe0*/  @!P0 LDGSTS.E.BYPASS.LTC128B.128 [R9+0x21400], desc[UR36][R2.64], !P1 ;  /* 0x2140000002098fae */ /* 0x0001e2000c901d64 */
[----:B------:R-:W-:Y:S01]  /*14ff0*/  MOV R13, R4 ;  /* 0x00000004000d7202 */ /* 0x000fe20000000f00 */
[----:B------:R-:W-:-:S07]  /*15000*/  IMAD.MOV.U32 R6, RZ, RZ, R14 ;  /* 0x000000ffff067224 */ /* 0x000fce00078e000e */
[----:B0-----:R-:W-:Y:S05]  /*15010*/  WARPSYNC.COLLECTIVE R15, `(.L_x_5054) ;  /* 0x000000000f087348 */ /* 0x001fea0003c00000 */
[----:B------:R1:W2:Y:S02]  /*15020*/  SHFL.IDX P6, R14, R13, R12, R11 ;  /* 0x0000000c0d0e7389 */ /* 0x0002a400000c000b */
[----:B012---:R-:W-:Y:S01]  /*15030*/  ENDCOLLECTIVE ;  /* 0x000000000000791b */ /* 0x007fe20003800000 */
.L_x_5054:
[----:B------:R-:W-:Y:S05]  /*15040*/  BRA `(.L_x_5055) ;  /* 0xffffffd4005c7947 */ /* 0x000fea000383ffff */
.L_x_5000:
[----:B0-----:R-:W-:-:S04]  /*15050*/  IMAD.U32 R3, RZ, RZ, UR46 ;  /* 0x0000002eff037e24 */ /* 0x001fc8000f8e00ff */
[----:B------:R0:W1:Y:S03]  /*15060*/  SYNCS.PHASECHK.TRANS64.TRYWAIT P0, [R3+URZ+0x28c20], R0 ;  /* 0x028c2000030075a7 */ /* 0x000066000800017f */
[----:B-1----:R-:W-:Y:S05]  /*15070*/  @!P0 NANOSLEEP.SYNCS 0x989680 ;  /* 0x009896800000895d */ /* 0x002fea0003900000 */
[----:B------:R-:W1:Y:S02]  /*15080*/  @!P0 SYNCS.PHASECHK.TRANS64 P0, [R3+URZ+0x28c20], R0 ;  /* 0x028c2000030085a7 */ /* 0x000e64000800007f */
[----:B-1----:R-:W-:Y:S05]  /*15090*/  @!P0 BRA `(.L_x_5000) ;  /* 0xfffffffc00ec8947 */ /* 0x002fea000383ffff */
[----:B------:R-:W-:Y:S05]  /*150a0*/  BRA `(.L_x_5056) ;  /* 0xffffffd4008c7947 */ /* 0x000fea000383ffff */
.L_x_5002:
[----:B0-----:R-:W-:-:S04]  /*150b0*/  IMAD.U32 R3, RZ, RZ, UR46 ;  /* 0x0000002eff037e24 */ /* 0x001fc8000f8e00ff */
[----:B------:R0:W1:Y:S03]  /*150c0*/  SYNCS.PHASECHK.TRANS64.TRYWAIT P0, [R3+URZ+0x28c60], R0 ;  /* 0x028c6000030075a7 */ /* 0x000066000800017f */
[----:B-1----:R-:W-:Y:S05]  /*150d0*/  @!P0 NANOSLEEP.SYNCS 0x989680 ;  /* 0x009896800000895d */ /* 0x002fea0003900000 */
[----:B------:R-:W1:Y:S02]  /*150e0*/  @!P0 SYNCS.PHASECHK.TRANS64 P0, [R3+URZ+0x28c60], R0 ;  /* 0x028c6000030085a7 */ /* 0x000e64000800007f */
[----:B-1----:R-:W-:Y:S05]  /*150f0*/  @!P0 BRA `(.L_x_5002) ;  /* 0xfffffffc00ec8947 */ /* 0x002fea000383ffff */
[----:B------:R-:W-:Y:S05]  /*15100*/  BRA `(.L_x_5057) ;  /* 0xffffffd400887947 */ /* 0x000fea000383ffff */
.L_x_5003:
        /* <DEDUP_REMOVED lines=8> */
.L_x_5059:
[----:B------:R-:W-:Y:S05]  /*15190*/  BSYNC B0 ;  /* 0x0000000000007941 */ /* 0x000fea0003800000 */
.L_x_5058:
[----:B------:R-:W-:Y:S01]  /*151a0*/  IMAD.MOV.U32 R13, RZ, RZ, R0 ;  /* 0x000000ffff0d7224 */ /* 0x000fe200078e0000 */
[----:B------:R-:W-:Y:S01]  /*151b0*/  MOV R12, RZ ;  /* 0x000000ff000c7202 */ /* 0x000fe20000000f00 */
[----:B------:R-:W-:Y:S01]  /*151c0*/  IMAD.MOV.U32 R11, RZ, RZ, 0x181f ;  /* 0x0000181fff0b7424 */ /* 0x000fe200078e00ff */
[----:B------:R-:W-:Y:S01]  /*151d0*/  SHF.L.U32 R8, R22, 0x1, RZ ;  /* 0x0000000116087819 */ /* 0x000fe200000006ff */
[----:B------:R-:W-:Y:S01]  /*151e0*/  IMAD.MOV.U32 R15, RZ, RZ, -0x1 ;  /* 0xffffffffff0f7424 */ /* 0x000fe200078e00ff */
[----:B------:R-:W-:Y:S01]  /*151f0*/  LOP3.LUT R4, R17, 0x1, RZ, 0xc0, !PT ;  /* 0x0000000111047812 */ /* 0x000fe200078ec0ff */
[----:B------:R-:W-:Y:S01]  /*15200*/  IMAD.MOV.U32 R3, RZ, RZ, R14 ;  /* 0x000000ffff037224 */ /* 0x000fe200078e000e */
[----:B------:R-:W-:-:S07]  /*15210*/  LEA R7, R30, UR46, 0x1 ;  /* 0x0000002e1e077c11 */ /* 0x000fce000f8e08ff */
[----:B------:R-:W-:Y:S05]  /*15220*/  WARPSYNC.COLLECTIVE R15, `(.L_x_5060) ;  /* 0x000000000f087348 */ /* 0x000fea0003c00000 */
[----:B------:R0:W1:Y:S02]  /*15230*/  SHFL.IDX P6, R14, R13, R12, R11 ;  /* 0x0000000c0d0e7389 */ /* 0x00006400000c000b */
[----:B01----:R-:W-:Y:S01]  /*15240*/  ENDCOLLECTIVE ;  /* 0x000000000000791b */ /* 0x003fe20003800000 */
.L_x_5060:
[----:B------:R-:W-:Y:S02]  /*15250*/  ISETP.NE.U32.AND P1, PT, R4, 0x1, PT ;  /* 0x000000010400780c */ /* 0x000fe40003f25070 */
[C---:B------:R-:W-:Y:S02]  /*15260*/  LOP3.LUT P5, RZ, R17.reuse, 0x2, RZ, 0xc0, !PT ;  /* 0x0000000211ff7812 */ /* 0x040fe400078ac0ff */
[C---:B------:R-:W-:Y:S02]  /*15270*/  LOP3.LUT P4, RZ, R17.reuse, 0x4, RZ, 0xc0, !PT ;  /* 0x0000000411ff7812 */ /* 0x040fe4000788c0ff */
[C---:B------:R-:W-:Y:S02]  /*15280*/  LOP3.LUT P3, RZ, R17.reuse, 0x8, RZ, 0xc0, !PT ;  /* 0x0000000811ff7812 */ /* 0x040fe4000786c0ff */
[----:B------:R-:W-:Y:S02]  /*15290*/  LOP3.LUT P2, RZ, R17, 0x10, RZ, 0xc0, !PT ;  /* 0x0000001011ff7812 */ /* 0x000fe4000784c0ff */
[----:B------:R-:W-:-:S02]  /*152a0*/  LOP3.LUT R16, R16, 0xfffffeff, RZ, 0xc0, !PT ;  /* 0xfffffeff10107812 */ /* 0x000fc400078ec0ff */
[----:B------:R-:W-:Y:S01]  /*152b0*/  PRMT R4, R17, 0x8880, RZ ;  /* 0x0000888011047816 */ /* 0x000fe200000000ff */
[----:B------:R-:W-:Y:S01]  /*152c0*/  IMAD.MOV.U32 R13, RZ, RZ, R6 ;  /* 0x000000ffff0d7224 */ /* 0x000fe200078e0006 */
[----:B------:R-:W-:Y:S02]  /*152d0*/  @P1 LOP3.LUT R16, R16, 0x100, RZ, 0xfc, !PT ;  /* 0x0000010010101812 */ /* 0x000fe400078efcff */
[----:B------:R-:W-:Y:S02]  /*152e0*/  MOV R12, 0x1 ;  /* 0x00000001000c7802 */ /* 0x000fe40000000f00 */
        /* <DEDUP_REMOVED lines=30> */
.L_x_5061:
[----:B------:R-:W-:Y:S02]  /*154d0*/  IMAD.MOV.U32 R13, RZ, RZ, R0 ;  /* 0x000000ffff0d7224 */ /* 0x000fe400078e0000 */
[----:B------:R-:W-:-:S07]  /*154e0*/  IMAD.MOV.U32 R5, RZ, RZ, R14 ;  /* 0x000000ffff057224 */ /* 0x000fce00078e000e */
[----:B------:R-:W-:Y:S05]  /*154f0*/  WARPSYNC.COLLECTIVE R15, `(.L_x_5062) ;  /* 0x000000000f087348 */ /* 0x000fea0003c00000 */
[----:B------:R0:W1:Y:S02]  /*15500*/  SHFL.IDX P6, R14, R13, R12, R11 ;  /* 0x0000000c0d0e7389 */ /* 0x00006400000c000b */
[----:B01----:R-:W-:Y:S01]  /*15510*/  ENDCOLLECTIVE ;  /* 0x000000000000791b */ /* 0x003fe20003800000 */
.L_x_5062:
        /* <DEDUP_REMOVED lines=28> */
.L_x_5063:
[----:B------:R-:W-:Y:S01]  /*156e0*/  IMAD.MOV.U32 R13, RZ, RZ, R0 ;  /* 0x000000ffff0d7224 */ /* 0x000fe200078e0000 */
[----:B------:R-:W-:-:S07]  /*156f0*/  MOV R9, R14 ;  /* 0x0000000e00097202 */ /* 0x000fce0000000f00 */
[----:B------:R-:W-:Y:S05]  /*15700*/  WARPSYNC.COLLECTIVE R15, `(.L_x_5064) ;  /* 0x000000000f087348 */ /* 0x000fea0003c00000 */
[----:B------:R0:W1:Y:S02]  /*15710*/  SHFL.IDX P6, R14, R13, R12, R11 ;  /* 0x0000000c0d0e7389 */ /* 0x00006400000c000b */
[----:B01----:R-:W-:Y:S01]  /*15720*/  ENDCOLLECTIVE ;  /* 0x000000000000791b */ /* 0x003fe20003800000 */
.L_x_5064:
[----:B------:R-:W-:Y:S01]  /*15730*/  MOV R13, R6 ;  /* 0x00000006000d7202 */ /* 0x000fe20000000f00 */
        /* <DEDUP_REMOVED lines=27> */
.L_x_5065:
[----:B------:R-:W-:Y:S01]  /*158f0*/  MOV R13, R0 ;  /* 0x00000000000d7202 */ /* 0x000fe20000000f00 */
[----:B------:R-:W-:-:S07]  /*15900*/  IMAD.MOV.U32 R6, RZ, RZ, R14 ;  /* 0x000000ffff067224 */ /* 0x000fce00078e000e */
[----:B------:R-:W-:Y:S05]  /*15910*/  WARPSYNC.COLLECTIVE R15, `(.L_x_5066) ;  /* 0x000000000f087348 */ /* 0x000fea0003c00000 */
[----:B------:R0:W1:Y:S02]  /*15920*/  SHFL.IDX P6, R14, R13, R12, R11 ;  /* 0x0000000c0d0e7389 */ /* 0x00006400000c000b */
[----:B01----:R-:W-:Y:S01]  /*15930*/  ENDCOLLECTIVE ;  /* 0x000000000000791b */ /* 0x003fe20003800000 */
.L_x_5066:
[----:B------:R-:W-:Y:S05]  /*15940*/  BRA `(.L_x_5067) ;  /* 0xffffffd4001c7947 */ /* 0x000fea000383ffff */
.L_x_5010:
[----:B-1----:R1:W2:Y:S02]  /*15950*/  SYNCS.PHASECHK.TRANS64.TRYWAIT P0, [R10+URZ+0x28c40], R20 ;  /* 0x028c40140a0075a7 */ /* 0x0022a4000800017f */
[----:B--2---:R-:W-:Y:S05]  /*15960*/  @!P0 NANOSLEEP.SYNCS 0x989680 ;  /* 0x009896800000895d */ /* 0x004fea0003900000 */
[----:B------:R-:W2:Y:S02]  /*15970*/  @!P0 SYNCS.PHASECHK.TRANS64 P0, [R10+URZ+0x28c40], R20 ;  /* 0x028c40140a0085a7 */ /* 0x000ea4000800007f */
[----:B--2---:R-:W-:Y:S05]  /*15980*/  @!P0 BRA `(.L_x_5010) ;  /* 0xfffffffc00f08947 */ /* 0x004fea000383ffff */
[----:B------:R-:W-:Y:S05]  /*15990*/  BRA `(.L_x_5068) ;  /* 0xffffffd800587947 */ /* 0x000fea000383ffff */
.L_x_5011:
        /* <DEDUP_REMOVED lines=8> */
.L_x_5070:
[----:B------:R-:W-:Y:S05]  /*15a20*/  BSYNC B1 ;  /* 0x0000000000017941 */ /* 0x000fea0003800000 */
.L_x_5069:
[----:B------:R-:W-:Y:S01]  /*15a30*/  IMAD.MOV.U32 R13, RZ, RZ, R26 ;  /* 0x000000ffff0d7224 */ /* 0x000fe200078e001a */
[----:B------:R-:W-:Y:S01]  /*15a40*/  MOV R11, 0x181f ;  /* 0x0000181f000b7802 */ /* 0x000fe20000000f00 */
[----:B------:R-:W-:Y:S01]  /*15a50*/  IMAD.MOV.U32 R12, RZ, RZ, RZ ;  /* 0x000000ffff0c7224 */ /* 0x000fe200078e00ff */
[----:B------:R-:W-:Y:S01]  /*15a60*/  MOV R3, R14 ;  /* 0x0000000e00037202 */ /* 0x000fe20000000f00 */
[----:B------:R-:W-:Y:S01]  /*15a70*/  IMAD.MOV.U32 R15, RZ, RZ, -0x1 ;  /* 0xffffffffff0f7424 */ /* 0x000fe200078e00ff */
[----:B------:R-:W-:-:S07]  /*15a80*/  LEA R27, R17, UR46, 0x1 ;  /* 0x0000002e111b7c11 */ /* 0x000fce000f8e08ff */
[----:B------:R-:W-:Y:S05]  /*15a90*/  WARPSYNC.COLLECTIVE R15, `(.L_x_5071) ;  /* 0x000000000f087348 */ /* 0x000fea0003c00000 */
[----:B------:R0:W1:Y:S02]  /*15aa0*/  SHFL.IDX P6, R14, R13, R12, R11 ;  /* 0x0000000c0d0e7389 */ /* 0x00006400000c000b */
[----:B01----:R-:W-:Y:S01]  /*15ab0*/  ENDCOLLECTIVE ;  /* 0x000000000000791b */ /* 0x003fe20003800000 */
.L_x_5071:
[----:B------:R-:W-:Y:S01]  /*15ac0*/  MOV R13, R29 ;  /* 0x0000001d000d7202 */ /* 0x000fe20000000f00 */
[----:B------:R-:W-:Y:S01]  /*15ad0*/  IMAD.MOV.U32 R12, RZ, RZ, 0x1 ;  /* 0x00000001ff0c7424 */ /* 0x000fe200078e00ff */
[----:B------:R-:W-:-:S13]  /*15ae0*/  IADD3 R2, P0, R14, R8, RZ ;  /* 0x000000080e027210 */ /* 0x000fda0007f1e0ff */
[----:B------:R-:W-:Y:S05]  /*15af0*/  WARPSYNC.COLLECTIVE R15, `(.L_x_5072) ;  /* 0x000000000f087348 */ /* 0x000fea0003c00000 */
[----:B------:R0:W1:Y:S02]  /*15b00*/  SHFL.IDX P6, R14, R13, R12, R11 ;  /* 0x0000000c0d0e7389 */ /* 0x00006400000c000b */
[----:B01----:R-:W-:Y:S01]  /*15b10*/  ENDCOLLECTIVE ;  /* 0x000000000000791b */ /* 0x003fe20003800000 */
.L_x_5072:
        /* <DEDUP_REMOVED lines=10> */
.L_x_5073:
[----:B------:R-:W-:Y:S01]  /*15bc0*/  IMAD.MOV.U32 R13, RZ, RZ, R29 ;  /* 0x000000ffff0d7224 */ /* 0x000fe200078e001d */
[----:B------:R-:W-:Y:S02]  /*15bd0*/  MOV R12, 0x2 ;  /* 0x00000002000c7802 */ /* 0x000fe40000000f00 */
[----:B------:R-:W-:-:S13]  /*15be0*/  IADD3 R2, P0, R14, R8, RZ ;  /* 0x000000080e027210 */ /* 0x000fda0007f1e0ff */
[----:B------:R-:W-:Y:S05]  /*15bf0*/  WARPSYNC.COLLECTIVE R15, `(.L_x_5074) ;  /* 0x000000000f087348 */ /* 0x000fea0003c00000 */
[----:B------:R0:W1:Y:S02]  /*15c00*/  SHFL.IDX P6, R14, R13, R12, R11 ;  /* 0x0000000c0d0e7389 */ /* 0x00006400000c000b */
[----:B01----:R-:W-:Y:S01]  /*15c10*/  ENDCOLLECTIVE ;  /* 0x000000000000791b */ /* 0x003fe20003800000 */
.L_x_5074:
        /* <DEDUP_REMOVED lines=10> */
.L_x_5075:
[----:B------:R-:W-:Y:S02]  /*15cc0*/  IMAD.MOV.U32 R13, RZ, RZ, R29 ;  /* 0x000000ffff0d7224 */ /* 0x000fe400078e001d */
[----:B------:R-:W-:Y:S01]  /*15cd0*/  IMAD.MOV.U32 R12, RZ, RZ, 0x3 ;  /* 0x00000003ff0c7424 */ /* 0x000fe200078e00ff */
[----:B------:R-:W-:-:S13]  /*15ce0*/  IADD3 R2, P0, R14, R8, RZ ;  /* 0x000000080e027210 */ /* 0x000fda0007f1e0ff */
[----:B------:R-:W-:Y:S05]  /*15cf0*/  WARPSYNC.COLLECTIVE R15, `(.L_x_5076) ;  /* 0x000000000f087348 */ /* 0x000fea0003c00000 */
[----:B------:R0:W1:Y:S02]  /*15d00*/  SHFL.IDX P6, R14, R13, R12, R11 ;  /* 0x0000000c0d0e7389 */ /* 0x00006400000c000b */
[----:B01----:R-:W-:Y:S01]  /*15d10*/  ENDCOLLECTIVE ;  /* 0x000000000000791b */ /* 0x003fe20003800000 */
.L_x_5076:
[----:B------:R-:W-:-:S05]  /*15d20*/  IADD3.X R3, RZ, R3, RZ, P0, !PT ;  /* 0x00000003ff037210 */ /* 0x000fca00007fe4ff */
[----:B------:R-:W-:Y:S01]  /*15d30*/  @!PT LDS RZ, [RZ] ;  /* 0x00000000fffff984 */ /* 0x000fe20000000800 */
[----:B------:R-:W-:Y:S01]  /*15d40*/  @!PT LDS RZ, [RZ] ;  /* 0x00000000fffff984 */ /* 0x000fe20000000800 */
[----:B------:R-:W-:Y:S01]  /*15d50*/  @!PT LDS RZ, [RZ] ;  /* 0x00000000fffff984 */ /* 0x000fe20000000800 */
[----:B------:R0:W-:Y:S01]  /*15d60*/  LDGSTS.E.BYPASS.LTC128B.128 [R27+0x23400], desc[UR36][R2.64], !P1 ;  /* 0x23400000021b7fae */ /* 0x0001e2000c901d64 */
[----:B------:R-:W-:Y:S01]  /*15d70*/  IMAD.MOV.U32 R13, RZ, RZ, R26 ;  /* 0x000000ffff0d7224 */ /* 0x000fe200078e001a */
[----:B------:R-:W-:-:S07]  /*15d80*/  MOV R34, R14 ;  /* 0x0000000e00227202 */ /* 0x000fce0000000f00 */
[----:B0-----:R-:W-:Y:S05]  /*15d90*/  WARPSYNC.COLLECTIVE R15, `(.L_x_5077) ;  /* 0x000000000f087348 */ /* 0x001fea0003c00000 */
[----:B------:R1:W2:Y:S02]  /*15da0*/  SHFL.IDX P6, R14, R13, R12, R11 ;  /* 0x0000000c0d0e7389 */ /* 0x0002a400000c000b */
[----:B012---:R-:W-:Y:S01]  /*15db0*/  ENDCOLLECTIVE ;  /* 0x000000000000791b */ /* 0x007fe20003800000 */
.L_x_5077:
[----:B------:R-:W-:Y:S05]  /*15dc0*/  BRA `(.L_x_5078) ;  /* 0xffffffd8000c7947 */ /* 0x000fea000383ffff */
.L_x_5016:
[----:B---3--:R3:W4:Y:S02]  /*15dd0*/  SYNCS.PHASECHK.TRANS64.TRYWAIT P0, [R10+URZ+0x28c60], R20 ;  /* 0x028c60140a0075a7 */ /* 0x008724000800017f */
[----:B----4-:R-:W-:Y:S05]  /*15de0*/  @!P0 NANOSLEEP.SYNCS 0x989680 ;  /* 0x009896800000895d */ /* 0x010fea0003900000 */
[----:B------:R-:W4:Y:S02]  /*15df0*/  @!P0 SYNCS.PHASECHK.TRANS64 P0, [R10+URZ+0x28c60], R20 ;  /* 0x028c60140a0085a7 */ /* 0x000f24000800007f */
[----:B----4-:R-:W-:Y:S05]  /*15e00*/  @!P0 BRA `(.L_x_5016) ;  /* 0xfffffffc00f08947 */ /* 0x010fea000383ffff */
[----:B------:R-:W-:Y:S05]  /*15e10*/  BRA `(.L_x_5079) ;  /* 0xffffffd800587947 */ /* 0x000fea000383ffff */
.L_x_5017:
[----:B------:R-:W-:Y:S01]  /*15e20*/  BSSY B1, `(.L_x_5080) ;  /* 0x0000008000017945 */ /* 0x000fe20003800000 */
[----:B------:R-:W-:Y:S01]  /*15e30*/  IMAD.MOV.U32 R13, RZ, RZ, R19 ;  /* 0x000000ffff0d7224 */ /* 0x000fe200078e0013 */
[----:B------:R-:W-:Y:S01]  /*15e40*/  MOV R12, RZ ;  /* 0x000000ff000c7202 */ /* 0x000fe20000000f00 */
[----:B------:R-:W-:Y:S02]  /*15e50*/  IMAD.MOV.U32 R11, RZ, RZ, 0x181f ;  /* 0x0000181fff0b7424 */ /* 0x000fe400078e00ff */
[----:B------:R-:W-:-:S07]  /*15e60*/  IMAD.MOV.U32 R15, RZ, RZ, -0x1 ;  /* 0xffffffffff0f7424 */ /* 0x000fce00078e00ff */
[----:B-123--:R-:W-:Y:S05]  /*15e70*/  WARPSYNC.COLLECTIVE R15, `(.L_x_5081) ;  /* 0x000000000f087348 */ /* 0x00efea0003c00000 */
[----:B------:R0:W4:Y:S02]  /*15e80*/  SHFL.IDX P6, R14, R13, R12, R11 ;  /* 0x0000000c0d0e7389 */ /* 0x00012400000c000b */
[----:B01234-:R-:W-:Y:S01]  /*15e90*/  ENDCOLLECTIVE ;  /* 0x000000000000791b */ /* 0x01ffe20003800000 */
.L_x_5081:
[----:B------:R-:W-:Y:S05]  /*15ea0*/  BSYNC B1 ;  /* 0x0000000000017941 */ /* 0x000fea0003800000 */
.L_x_5080:
[----:B------:R-:W-:Y:S01]  /*15eb0*/  IMAD.MOV.U32 R13, RZ, RZ, R18 ;  /* 0x000000ffff0d7224 */ /* 0x000fe200078e0012 */
[----:B------:R-:W-:Y:S01]  /*15ec0*/  MOV R11, 0x181f ;  /* 0x0000181f000b7802 */ /* 0x000fe20000000f00 */
[----:B------:R-:W-:Y:S01]  /*15ed0*/  IMAD.MOV.U32 R12, RZ, RZ, RZ ;  /* 0x000000ffff0c7224 */ /* 0x000fe200078e00ff */
[----:B------:R-:W-:Y:S01]  /*15ee0*/  MOV R3, R14 ;  /* 0x0000000e00037202 */ /* 0x000fe20000000f00 */
[----:B------:R-:W-:Y:S01]  /*15ef0*/  IMAD.MOV.U32 R15, RZ, RZ, -0x1 ;  /* 0xffffffffff0f7424 */ /* 0x000fe200078e00ff */
[----:B------:R-:W-:Y:S02]  /*15f00*/  LEA R17, R17, UR46, 0x1 ;  /* 0x0000002e11117c11 */ /* 0x000fe4000f8e08ff */
[----:B------:R-:W-:-:S13]  /*15f10*/  LOP3.LUT P2, RZ, R16, 0x20, RZ, 0xc0, !PT ;  /* 0x0000002010ff7812 */ /* 0x000fda000784c0ff */
[----:B------:R-:W-:Y:S05]  /*15f20*/  WARPSYNC.COLLECTIVE R15, `(.L_x_5082) ;  /* 0x000000000f087348 */ /* 0x000fea0003c00000 */
[----:B------:R0:W1:Y:S02]  /*15f30*/  SHFL.IDX P6, R14, R13, R12, R11 ;  /* 0x0000000c0d0e7389 */ /* 0x00006400000c000b */
[----:B01----:R-:W-:Y:S01]  /*15f40*/  ENDCOLLECTIVE ;  /* 0x000000000000791b */ /* 0x003fe20003800000 */
.L_x_5082:
[C---:B------:R-:W-:Y:S02]  /*15f50*/  LOP3.LUT P1, RZ, R16.reuse, 0x10, RZ, 0xc0, !PT ;  /* 0x0000001010ff7812 */ /* 0x040fe4000782c0ff */
[----:B------:R-:W-:Y:S02]  /*15f60*/  P2R R4, PR, RZ, 0x20 ;  /* 0x00000020ff047803 */ /* 0x000fe40000000000 */
[----:B------:R-:W-:Y:S01]  /*15f70*/  MOV R13, R19 ;  /* 0x00000013000d7202 */ /* 0x000fe20000000f00 */
        /* <DEDUP_REMOVED lines=12> */
.L_x_5083:
        /* <DEDUP_REMOVED lines=16> */
.L_x_5084:
[----:B------:R-:W-:Y:S01]  /*16140*/  @!PT LDS RZ, [RZ] ;  /* 0x00000000fffff984 */ /* 0x000fe20000000800 */
[----:B------:R-:W-:Y:S01]  /*16150*/  @!PT LDS RZ, [RZ] ;  /* 0x00000000fffff984 */ /* 0x000fe20000000800 */
[----:B------:R-:W-:Y:S01]  /*16160*/  @!PT LDS RZ, [RZ] ;  /* 0x00000000fffff984 */ /* 0x000fe20000000800 */
[----:B------:R0:W-:Y:S01]  /*16170*/  LDGSTS.E.BYPASS.LTC128B.128 [R17+0xe400], desc[UR36][R2.64+0x380], P1 ;  /* 0x0e40038002117fae */ /* 0x0001e20008901d64 */
[----:B------:R-:W-:Y:S01]  /*16180*/  IMAD.MOV.U32 R13, RZ, RZ, R19 ;  /* 0x000000ffff0d7224 */ /* 0x000fe200078e0013 */
[----:B------:R-:W-:Y:S02]  /*16190*/  MOV R12, 0x2 ;  /* 0x00000002000c7802 */ /* 0x000fe40000000f00 */
        /* <DEDUP_REMOVED lines=12> */
.L_x_5085:
        /* <DEDUP_REMOVED lines=14> */
.L_x_5086:
[----:B------:R-:W-:Y:S02]  /*16340*/  IMAD.MOV.U32 R13, RZ, RZ, R19 ;  /* 0x000000ffff0d7224 */ /* 0x000fe400078e0013 */
[----:B------:R-:W-:Y:S01]  /*16350*/  IMAD.MOV.U32 R12, RZ, RZ, 0x3 ;  /* 0x00000003ff0c7424 */ /* 0x000fe200078e00ff */
        /* <DEDUP_REMOVED lines=15> */
.L_x_5087:
        /* <DEDUP_REMOVED lines=13> */
.L_x_5088:
[----:B------:R-:W-:Y:S05]  /*16520*/  BRA `(.L_x_5089) ;  /* 0xffffffd400cc7947 */ /* 0x000fea000383ffff */
.L_x_5022:
[----:B0-----:R0:W1:Y:S02]  /*16530*/  SYNCS.PHASECHK.TRANS64.TRYWAIT P0, [R5+URZ+0x28c20], R4 ;  /* 0x028c2004050075a7 */ /* 0x001064000800017f */
[----:B-1----:R-:W-:Y:S05]  /*16540*/  @!P0 NANOSLEEP.SYNCS 0x989680 ;  /* 0x009896800000895d */ /* 0x002fea0003900000 */
[----:B------:R-:W1:Y:S02]  /*16550*/  @!P0 SYNCS.PHASECHK.TRANS64 P0, [R5+URZ+0x28c20], R4 ;  /* 0x028c2004050085a7 */ /* 0x000e64000800007f */
[----:B-1----:R-:W-:Y:S05]  /*16560*/  @!P0 BRA `(.L_x_5022) ;  /* 0xfffffffc00f08947 */ /* 0x002fea000383ffff */
[----:B------:R-:W-:Y:S05]  /*16570*/  BRA `(.L_x_5090) ;  /* 0xffffffd800787947 */ /* 0x000fea000383ffff */
.L_x_5023:
        /* <DEDUP_REMOVED lines=8> */
[----:B0-2--5:R-:W-:Y:S05]  /*16600*/  WARPSYNC.COLLECTIVE R15, `(.L_x_5092) ;  /* 0x000000000f087348 */ /* 0x025fea0003c00000 */
[----:B------:R1:W3:Y:S02]  /*16610*/  SHFL.IDX P6, R14, R13, R12, R11 ;  /* 0x0000000c0d0e7389 */ /* 0x0002e400000c000b */
[----:B0123-5:R-:W-:Y:S01]  /*16620*/  ENDCOLLECTIVE ;  /* 0x000000000000791b */ /* 0x02ffe20003800000 */
.L_x_5092:
[----:B------:R-:W-:Y:S05]  /*16630*/  BSYNC B0 ;  /* 0x0000000000007941 */ /* 0x000fea0003800000 */
.L_x_5091:
[----:B------:R-:W-:Y:S05]  /*16640*/  BRA `(.L_x_5093) ;  /* 0xffffffd800607947 */ /* 0x000fea000383ffff */
.L_x_5024:
[----:B------:R-:W-:Y:S01]  /*16650*/  BSSY B0, `(.L_x_5094) ;  /* 0x0000006000007945 */ /* 0x000fe20003800000 */
[----:B------:R-:W-:-:S07]  /*16660*/  IMAD.MOV.U32 R15, RZ, RZ, -0x1 ;  /* 0xffffffffff0f7424 */ /* 0x000fce00078e00ff */
[----:B012--5:R-:W-:Y:S05]  /*16670*/  WARPSYNC.COLLECTIVE R15, `(.L_x_5095) ;  /* 0x000000000f0c7348 */ /* 0x027fea0003c00000 */
[----:B------:R-:W-:Y:S02]  /*16680*/  ELECT P6, UR62, PT ;  /* 0x00000000003e782f */ /* 0x000fe400038c0000 */
[----:B------:R-:W-:Y:S01]  /*16690*/  MOV R14, UR62 ;  /* 0x0000003e000e7c02 */ /* 0x000fe20008000f00 */
[----:B012--5:R-:W-:Y:S10]  /*166a0*/  ENDCOLLECTIVE ;  /* 0x000000000000791b */ /* 0x027ff40003800000 */
.L_x_5095:
[----:B------:R-:W-:Y:S05]  /*166b0*/  BSYNC B0 ;  /* 0x0000000000007941 */ /* 0x000fea0003800000 */
.L_x_5094:
[----:B------:R-:W-:Y:S05]  /*166c0*/  BRA `(.L_x_5096) ;  /* 0xffffffd800547947 */ /* 0x000fea000383ffff */
.L_x_5026:
[----:B0-----:R0:W1:Y:S02]  /*166d0*/  SYNCS.PHASECHK.TRANS64.TRYWAIT P1, [R4+URZ+0x28c40], R3 ;  /* 0x028c4003040075a7 */ /* 0x001064000802017f */
[----:B-1----:R-:W-:Y:S05]  /*166e0*/  @!P1 NANOSLEEP.SYNCS 0x989680 ;  /* 0x009896800000995d */ /* 0x002fea0003900000 */
[----:B------:R-:W1:Y:S02]  /*166f0*/  @!P1 SYNCS.PHASECHK.TRANS64 P1, [R4+URZ+0x28c40], R3 ;  /* 0x028c4003040095a7 */ /* 0x000e64000802007f */
[----:B-1----:R-:W-:Y:S05]  /*16700*/  @!P1 BRA `(.L_x_5026) ;  /* 0xfffffffc00f09947 */ /* 0x002fea000383ffff */
[----:B------:R-:W-:Y:S05]  /*16710*/  BRA `(.L_x_5097) ;  /* 0xffffffd800747947 */ /* 0x000fea000383ffff */
.L_x_5028:
[----:B-1----:R1:W3:Y:S02]  /*16720*/  SYNCS.PHASECHK.TRANS64.TRYWAIT P1, [R5+URZ+0x28c40], R0 ;  /* 0x028c4000050075a7 */ /* 0x0022e4000802017f */
[----:B---3--:R-:W-:Y:S05]  /*16730*/  @!P1 NANOSLEEP.SYNCS 0x989680 ;  /* 0x009896800000995d */ /* 0x008fea0003900000 */
[----:B------:R-:W3:Y:S02]  /*16740*/  @!P1 SYNCS.PHASECHK.TRANS64 P1, [R5+URZ+0x28c40], R0 ;  /* 0x028c4000050095a7 */ /* 0x000ee4000802007f */
[----:B---3--:R-:W-:Y:S05]  /*16750*/  @!P1 BRA `(.L_x_5028) ;  /* 0xfffffffc00f09947 */ /* 0x008fea000383ffff */
[----:B------:R-:W-:Y:S05]  /*16760*/  BRA `(.L_x_5098) ;  /* 0xffffffd800807947 */ /* 0x000fea000383ffff */
.L_x_5030:
[----:B---3--:R3:W4:Y:S02]  /*16770*/  SYNCS.PHASECHK.TRANS64.TRYWAIT P1, [R4+URZ+0x28c60], R3 ;  /* 0x028c6003040075a7 */ /* 0x008724000802017f */
[----:B----4-:R-:W-:Y:S05]  /*16780*/  @!P1 NANOSLEEP.SYNCS 0x989680 ;  /* 0x009896800000995d */ /* 0x010fea0003900000 */
[----:B------:R-:W4:Y:S02]  /*16790*/  @!P1 SYNCS.PHASECHK.TRANS64 P1, [R4+URZ+0x28c60], R3 ;  /* 0x028c6003040095a7 */ /* 0x000f24000802007f */
[----:B----4-:R-:W-:Y:S05]  /*167a0*/  @!P1 BRA `(.L_x_5030) ;  /* 0xfffffffc00f09947 */ /* 0x010fea000383ffff */
[----:B------:R-:W-:Y:S05]  /*167b0*/  BRA `(.L_x_5099) ;  /* 0xffffffd8007c7947 */ /* 0x000fea000383ffff */
.L_x_5100:
        /* <DEDUP_REMOVED lines=12> */
.L_x_15747:


//--------------------- .text._ZN7cutlass13device_kernelIN5flash11enable_sm90INS1_16FlashAttnFwdSm90INS1_25CollectiveMainloopFwdSm90ILi2EN4cute5tupleIJNS5_1CILi1EEES8_S8_EEENS6_IJNS7_ILi64EEESA_SA_EEELi512ENS_6half_tEfNS_4arch4Sm90ELb0ELb1ELb1ELb0ELb1ELb0ELb1ELb0ELb0ELb1ELb1ELb0EEENS1_21CollectiveEpilogueFwdINS6_IJSA_NS7_ILi512EEESA_EEES9_SC_SE_Li256ELb0ELb1ELb1ELb0EEENS1_19SingleTileSchedulerILb0ELb1ELb1ELi64EEEEEEEEEvNT_6ParamsE --------------------------
	.section	.text._ZN7cutlass13device_kernelIN5flash11enable_sm90INS1_16FlashAttnFwdSm90INS1_25CollectiveMainloopFwdSm90ILi2EN4cute5tupleIJNS5_1CILi1EEES8_S8_EEENS6_IJNS7_ILi64EEESA_SA_EEELi512ENS_6half_tEfNS_4arch4Sm90ELb0ELb1ELb1ELb0ELb1ELb0ELb1ELb0ELb0ELb1ELb1ELb0EEENS1_21CollectiveEpilogueFwdINS6_IJSA_NS7_ILi512EEESA_EEES9_SC_SE_Li256ELb0ELb1ELb1ELb0EEENS1_19SingleTileSchedulerILb0ELb1ELb1ELi64EEEEEEEEEvNT_6ParamsE,"ax",@progbits
	.align	128
.text._ZN7cutlass13device_kernelIN5flash11enable_sm90INS1_16FlashAttnFwdSm90INS1_25CollectiveMainloopFwdSm90ILi2EN4cute5tupleIJNS5_1CILi1EEES8_S8_EEENS6_IJNS7_ILi64EEESA_SA_EEELi512ENS_6half_tEfNS_4arch4Sm90ELb0ELb1ELb1ELb0ELb1ELb0ELb1ELb0ELb0ELb1ELb1ELb0EEENS1_21CollectiveEpilogueFwdINS6_IJSA_NS7_ILi512EEESA_EEES9_SC_SE_Li256ELb0ELb1ELb1ELb0EEENS1_19SingleTileSchedulerILb0ELb1ELb1ELi64EEEEEEEEEvNT_6ParamsE:
        .type           _ZN7cutlass13device_kernelIN5flash11enable_sm90INS1_16FlashAttnFwdSm90INS1_25CollectiveMainloopFwdSm90ILi2EN4cute5tupleIJNS5_1CILi1EEES8_S8_EEENS6_IJNS7_ILi64EEESA_SA_EEELi512ENS_6half_tEfNS_4arch4Sm90ELb0ELb1ELb1ELb0ELb1ELb0ELb1ELb0ELb0ELb1ELb1ELb0EEENS1_21CollectiveEpilogueFwdINS6_IJSA_NS7_ILi512EEESA_EEES9_SC_SE_Li256ELb0ELb1ELb1ELb0EEENS1_19SingleTileSchedulerILb0ELb1ELb1ELi64EEEEEEEEEvNT_6ParamsE,@function
        .size           _ZN7cutlass13device_kernelIN5flash11enable_sm90INS1_16FlashAttnFwdSm90INS1_25CollectiveMainloopFwdSm90ILi2EN4cute5tupleIJNS5_1CILi1EEES8_S8_EEENS6_IJNS7_ILi64EEESA_SA_EEELi512ENS_6half_tEfNS_4arch4Sm90ELb0ELb1ELb1ELb0ELb1ELb0ELb1ELb0ELb0ELb1ELb1ELb0EEENS1_21CollectiveEpilogueFwdINS6_IJSA_NS7_ILi512EEESA_EEES9_SC_SE_Li256ELb0ELb1ELb1ELb0EEENS1_19SingleTileSchedulerILb0ELb1ELb1ELi64EEEEEEEEEvNT_6ParamsE,(.L_x_15748 - _ZN7cutlass13device_kernelIN5flash11enable_sm90INS1_16FlashAttnFwdSm90INS1_25CollectiveMainloopFwdSm90ILi2EN4cute5tupleIJNS5_1CILi1EEES8_S8_EEENS6_IJNS7_ILi64EEESA_SA_EEELi512ENS_6half_tEfNS_4arch4Sm90ELb0ELb1ELb1ELb0ELb1ELb0ELb1ELb0ELb0ELb1ELb1ELb0EEENS1_21CollectiveEpilogueFwdINS6_IJSA_NS7_ILi512EEESA_EEES9_SC_SE_Li256ELb0ELb1ELb1ELb0EEENS1_19SingleTileSchedulerILb0ELb1ELb1ELi64EEEEEEEEEvNT_6ParamsE)
        .other          _ZN7cutlass13device_kernelIN5flash11enable_sm90INS1_16FlashAttnFwdSm90INS1_25CollectiveMainloopFwdSm90ILi2EN4cute5tupleIJNS5_1CILi1EEES8_S8_EEENS6_IJNS7_ILi64EEESA_SA_EEELi512ENS_6half_tEfNS_4arch4Sm90ELb0ELb1ELb1ELb0ELb1ELb0ELb1ELb0ELb0ELb1ELb1ELb0EEENS1_21CollectiveEpilogueFwdINS6_IJSA_NS7_ILi512EEESA_EEES9_SC_SE_Li256ELb0ELb1ELb1ELb0EEENS1_19SingleTileSchedulerILb0ELb1ELb1ELi64EEEEEEEEEvNT_6ParamsE,@"STO_CUDA_ENTRY STV_DEFAULT"
_ZN7cutlass13device_kernelIN5flash11enable_sm90INS1_16FlashAttnFwdSm90INS1_25CollectiveMainloopFwdSm90ILi2EN4cute5tupleIJNS5_1CILi1EEES8_S8_EEENS6_IJNS7_ILi64EEESA_SA_EEELi512ENS_6half_tEfNS_4arch4Sm90ELb0ELb1ELb1ELb0ELb1ELb0ELb1ELb0ELb0ELb1ELb1ELb0EEENS1_21CollectiveEpilogueFwdINS6_IJSA_NS7_ILi512EEESA_EEES9_SC_SE_Li256ELb0ELb1ELb1ELb0EEENS1_19SingleTileSchedulerILb0ELb1ELb1ELi64EEEEEEEEEvNT_6ParamsE:
        /* <DEDUP_REMOVED lines=43> */
.L_x_5101:
        /* <DEDUP_REMOVED lines=22> */
.L_x_5102:
        /* <DEDUP_REMOVED lines=18> */
.L_x_5103:
        /* <DEDUP_REMOVED lines=22> */
.L_x_5104:
        /* <DEDUP_REMOVED lines=23> */
.L_x_5105:
[----:B------:R-:W-:Y:S01]  /*0800*/  UISETP.NE.AND UP0, UPT, UR9, URZ, UPT ;  /* 0x0000003f0900728c */ /* 0x000fe2000bf05270 */
[----:B------:R-:W-:Y:S01]  /*0810*/  NOP ;  /* 0x0000000000007918 */ /* 0x000fe20000000000 */
[----:B0-----:R-:W-:Y:S01]  /*0820*/  ULDC UR4, c[0x0][0x20] ;  /* 0x0000080000047ab9 */ /* 0x001fe20000000800 */
[----:B------:R-:W-:Y:S01]  /*0830*/  ULDC UR5, c[0x0][0x24] ;  /* 0x0000090000057ab9 */ /* 0x000fe20000000800 */
[----:B-1234-:R-:W-:Y:S01]  /*0840*/  BAR.SYNC.DEFER_BLOCKING 0x0 ;  /* 0x0000000000007b1d */ /* 0x01efe20000010000 */
[----:B------:R-:W-:Y:S02]  /*0850*/  IADD3 R46, P0, R1, UR4, RZ ;  /* 0x00000004012e7c10 */ /* 0x000fe4000ff1e0ff */
[----:B------:R-:W-:Y:S02]  /*0860*/  PLOP3.LUT P3, PT, PT, PT, UP0, 0x80, 0x0 ;  /* 0x000000000000781c */ /* 0x000fe40003f6f008 */
[C---:B------:R-:W-:Y:S01]  /*0870*/  IADD3 R44, P1, R46.reuse, 0x1d4, RZ ;  /* 0x000001d42e2c7810 */ /* 0x040fe20007f3e0ff */
[----:B------:R-:W-:Y:S01]  /*0880*/  IMAD.X R39, RZ, RZ, UR5, P0 ;  /* 0x00000005ff277e24 */ /* 0x000fe200080e06ff */
[----:B------:R-:W-:Y:S01]  /*0890*/  UMOV UR61, 0x1 ;  /* 0x00000001003d7882 */ /* 0x000fe20000000000 */
[C---:B------:R-:W-:Y:S01]  /*08a0*/  IADD3 R19, P0, R46.reuse, 0x50, RZ ;  /* 0x000000502e137810 */ /* 0x040fe20007f1e0ff */
[----:B------:R-:W-:Y:S01]  /*08b0*/  USEL UR61, UR61, 0x2, !UP0 ;  /* 0x000000023d3d7887 */ /* 0x000fe2000c000000 */
[----:B------:R-:W-:Y:S01]  /*08c0*/  IADD3 R40, P2, R46, 0x210, RZ ;  /* 0x000002102e287810 */ /* 0x000fe20007f5e0ff */
[----:B------:R-:W-:Y:S01]  /*08d0*/  ULDC.64 UR36, c[0x0][0x208] ;  /* 0x0000820000247ab9 */ /* 0x000fe20000000a00 */
[----:B------:R-:W-:Y:S01]  /*08e0*/  BSSY B6, `(.L_x_5106) ;  /* 0x00028e3000067945 */ /* 0x000fe20003800000 */
[----:B------:R-:W-:-:S02]  /*08f0*/  IMAD.X R18, RZ, RZ, R39, P0 ;  /* 0x000000ffff127224 */ /* 0x000fc400000e0627 */
[--C-:B------:R-:W-:Y:S02]  /*0900*/  IMAD.X R45, RZ, RZ, R39.reuse, P1 ;  /* 0x000000ffff2d7224 */ /* 0x100fe400008e0627 */
[----:B------:R-:W-:Y:S01]  /*0910*/  IMAD.X R41, RZ, RZ, R39, P2 ;  /* 0x000000ffff297224 */ /* 0x000fe200010e0627 */
[----:B------:R-:W-:Y:S06]  /*0920*/  @!P3 BRA `(.L_x_5107) ;  /* 0x0000024000d8b947 */ /* 0x000fec0003800000 */
.L_x_5108:
[----:B------:R-:W-:-:S08]  /*0930*/  NOP ;  /* 0x0000000000007918 */ /* 0x000fd00000000000 */
[----:B------:R-:W0:Y:S02]  /*0940*/  USETMAXREG.TRY_ALLOC.CTAPOOL UP0, 0xe8 ;  /* 0x000000e8000079c8 */ /* 0x000e240008000600 */
[----:B0-----:R-:W-:-:S13]  /*0950*/  PLOP3.LUT P0, PT, PT, PT, UP0, 0x80, 0x0 ;  /* 0x000000000000781c */ /* 0x001fda0003f0f008 */
[----:B------:R-:W-:Y:S05]  /*0960*/  @!P0 BRA `(.L_x_5108) ;  /* 0xfffffffc00f08947 */ /* 0x000fea000383ffff */
[----:B------:R-:W0:Y:S01]  /*0970*/  LDC R2, c[0x0][0xd50] ;  /* 0x00035400ff027b82 */ /* 0x000e220000000800 */
[----:B------:R-:W-:Y:S01]  /*0980*/  LOP3.LUT R0, R37, 0xffffff80, RZ, 0xc0, !PT ;  /* 0xffffff8025007812 */ /* 0x000fe200078ec0ff */
[----:B------:R1:W-:Y:S03]  /*0990*/  STL.64 [R1+0x1c8], RZ ;  /* 0x0001c8ff01007387 */ /* 0x0003e60000100a00 */
[----:B------:R-:W-:Y:S01]  /*09a0*/  ISETP.NE.AND P0, PT, R0, 0x80, PT ;  /* 0x000000800000780c */ /* 0x000fe20003f05270 */
[----:B------:R1:W-:Y:S02]  /*09b0*/  STL [R1+0x1d0], RZ ;  /* 0x0001d0ff01007387 */ /* 0x0003e40000100800 */
[----:B------:R-:W2:Y:S02]  /*09c0*/  S2UR UR4, SR_CTAID.Y ;  /* 0x00000000000479c3 */ /* 0x000ea40000002600 */
[----:B------:R1:W-:Y:S06]  /*09d0*/  STL [R1+0x1d4], RZ ;  /* 0x0001d4ff01007387 */ /* 0x0003ec0000100800 */
[----:B------:R-:W3:Y:S08]  /*09e0*/  S2UR UR5, SR_CTAID.Z ;  /* 0x00000000000579c3 */ /* 0x000ef00000002700 */
[----:B------:R-:W-:Y:S06]  /*09f0*/  @!P0 BAR.ARV 0x8, 0x100 ;  /* 0x0204000000008b1d */ /* 0x000fec0000002000 */
[----:B0-----:R-:W-:-:S02]  /*0a00*/  ISETP.NE.AND P1, PT, R2, 0x1, PT ;  /* 0x000000010200780c */ /* 0x001fc40003f25270 */
[----:B------:R-:W-:Y:S01]  /*0a10*/  ISETP.GE.U32.AND P0, PT, R37, 0x100, PT ;  /* 0x000001002500780c */ /* 0x000fe20003f06070 */
[----:B--2---:R-:W-:-:S10]  /*0a20*/  IMAD.U32 R152, RZ, RZ, UR4 ;  /* 0x00000004ff987e24 */ /* 0x004fd4000f8e00ff */
[----:B------:R-:W0:Y:S08]  /*0a30*/  @P1 LDC R0, c[0x0][0xd54] ;  /* 0x00035500ff001b82 */ /* 0x000e300000000800 */
[----:B------:R-:W-:Y:S08]  /*0a40*/  @P0 BAR.ARV 0xf, 0x100 ;  /* 0x03c4000000000b1d */ /* 0x000ff00000002000 */
[----:B------:R-:W2:Y:S01]  /*0a50*/  @P1 LDC R3, c[0x0][0xd58] ;  /* 0x00035600ff031b82 */ /* 0x000ea20000000800 */
[----:B---3--:R-:W-:Y:S01]  /*0a60*/  ISETP.LE.AND P0, PT, RZ, UR5, PT ;  /* 0x00000005ff007c0c */ /* 0x008fe2000bf03270 */
[----:B0-----:R-:W-:-:S05]  /*0a70*/  @P1 IMAD.HI.U32 R0, R0, UR4, RZ ;  /* 0x0000000400001c27 */ /* 0x001fca000f8e00ff */
[----:B--2---:R-:W-:Y:S02]  /*0a80*/  @P1 SHF.R.U32.HI R152, RZ, R3, R0 ;  /* 0x00000003ff981219 */ /* 0x004fe40000011600 */
[----:B------:R-:W-:-:S03]  /*0a90*/  IADD3 R24, P1, R46, 0x1c8, RZ ;  /* 0x000001c82e187810 */ /* 0x000fc60007f3e0ff */
[----:B------:R-:W-:Y:S02]  /*0aa0*/  IMAD.MOV R23, RZ, RZ, -R152 ;  /* 0x000000ffff177224 */ /* 0x000fe400078e0a98 */
[----:B------:R-:W-:Y:S02]  /*0ab0*/  IMAD.X R25, RZ, RZ, R39, P1 ;  /* 0x000000ffff197224 */ /* 0x000fe400008e0627 */
[----:B------:R-:W-:Y:S01]  /*0ac0*/  IMAD R23, R2, R23, UR4 ;  /* 0x0000000402177e24 */ /* 0x000fe2000f8e0217 */
[----:B-1----:R-:W-:Y:S06]  /*0ad0*/  @!P0 BRA `(.L_x_5109) ;  /* 0x0000028c000c8947 */ /* 0x002fec0003800000 */
[----:B------:R-:W0:Y:S01]  /*0ae0*/  S2UR UR7, SR_CTAID.Z ;  /* 0x00000000000779c3 */ /* 0x000e220000002700 */
[C---:B------:R-:W-:Y:S01]  /*0af0*/  IADD3 R38, P6, R46.reuse, 0xc8, RZ ;  /* 0x000000c82e267810 */ /* 0x040fe20007fde0ff */
[----:B------:R-:W-:Y:S01]  /*0b00*/  UISETP.NE.AND UP1, UPT, UR9, 0x1, UPT ;  /* 0x000000010900788c */ /* 0x000fe2000bf25270 */
[----:B------:R-:W-:Y:S01]  /*0b10*/  STL.128 [R1+0x1e0], RZ ;  /* 0x0001e0ff01007387 */ /* 0x000fe20000100c00 */
[----:B------:R-:W-:Y:S01]  /*0b20*/  ULDC.64 UR4, c[0x0][0x418] ;  /* 0x0001060000047ab9 */ /* 0x000fe20000000a00 */
[C---:B------:R-:W-:Y:S01]  /*0b30*/  IADD3 R34, P0, R46.reuse, 0x1e0, RZ ;  /* 0x000001e02e227810 */ /* 0x040fe20007f1e0ff */
[--C-:B------:R-:W-:Y:S01]  /*0b40*/  IMAD.X R71, RZ, RZ, R39.reuse, P6 ;  /* 0x000000ffff477224 */ /* 0x100fe200030e0627 */
[C---:B------:R-:W-:Y:S01]  /*0b50*/  IADD3 R64, P6, R46.reuse, 0x80, RZ ;  /* 0x000000802e407810 */ /* 0x040fe20007fde0ff */
[----:B------:R-:W1:Y:S01]  /*0b60*/  LDC R0, c[0x0][0xa80] ;  /* 0x0002a000ff007b82 */ /* 0x000e620000000800 */
[----:B------:R-:W-:Y:S01]  /*0b70*/  STL.128 [R1+0x1f0], RZ ;  /* 0x0001f0ff01007387 */ /* 0x000fe20000100c00 */
[C---:B------:R-:W-:Y:S01]  /*0b80*/  IADD3 R26, P1, R46.reuse, 0x120, RZ ;  /* 0x000001202e1a7810 */ /* 0x040fe20007f3e0ff */
[----:B------:R-:W-:Y:S01]  /*0b90*/  UISETP.NE.U32.AND UP0, UPT, UR4, URZ, UPT ;  /* 0x0000003f0400728c */ /* 0x000fe2000bf05070 */
[C---:B------:R-:W-:Y:S01]  /*0ba0*/  IADD3 R32, P2, R46.reuse, 0x108, RZ ;  /* 0x000001082e207810 */ /* 0x040fe20007f5e0ff */
[----:B------:R-:W-:Y:S01]  /*0bb0*/  STL.128 [R1+0x210], RZ ;  /* 0x000210ff01007387 */ /* 0x000fe20000100c00 */
[C---:B------:R-:W-:Y:S01]  /*0bc0*/  IADD3 R36, P3, R46.reuse, 0x100, RZ ;  /* 0x000001002e247810 */ /* 0x040fe20007f7e0ff */
[--C-:B------:R-:W-:Y:S01]  /*0bd0*/  IMAD.X R67, RZ, RZ, R39.reuse, P6 ;  /* 0x000000ffff437224 */ /* 0x100fe200030e0627 */
[C---:B------:R-:W-:Y:S01]  /*0be0*/  IADD3 R33, P4, R46.reuse, 0xfc, RZ ;  /* 0x000000fc2e217810 */ /* 0x040fe20007f9e0ff */
[----:B------:R-:W-:Y:S01]  /*0bf0*/  STL.128 [R1+0x220], RZ ;  /* 0x000220ff01007387 */ /* 0x000fe20000100c00 */
[C---:B------:R-:W-:Y:S01]  /*0c00*/  IADD3 R16, P5, R46.reuse, 0xcc, RZ ;  /* 0x000000cc2e107810 */ /* 0x040fe20007fbe0ff */
[--C-:B------:R-:W-:Y:S01]  /*0c10*/  IMAD.X R35, RZ, RZ, R39.reuse, P0 ;  /* 0x000000ffff237224 */ /* 0x100fe200000e0627 */
[----:B------:R-:W-:Y:S01]  /*0c20*/  PLOP3.LUT P6, PT, PT, PT, UP1, 0x80, 0x0 ;  /* 0x000000000000781c */ /* 0x000fe20003fcf018 */
[----:B------:R-:W-:Y:S01]  /*0c30*/  STL.128 [R1+0x230], RZ ;  /* 0x000230ff01007387 */ /* 0x000fe20000100c00 */
[--C-:B------:R-:W-:Y:S01]  /*0c40*/  IMAD.X R27, RZ, RZ, R39.reuse, P1 ;  /* 0x000000ffff1b7224 */ /* 0x100fe200008e0627 */
[----:B------:R-:W-:Y:S01]  /*0c50*/  UISETP.NE.AND.EX UP0, UPT, UR5, URZ, UPT, UP0 ;  /* 0x0000003f0500728c */ /* 0x000fe2000bf05300 */
[--C-:B------:R-:W-:Y:S01]  /*0c60*/  IMAD.X R53, RZ, RZ, R39.reuse, P2 ;  /* 0x000000ffff357224 */ /* 0x100fe200010e0627 */
[----:B------:R-:W-:Y:S01]  /*0c70*/  STL.128 [R1+0x240], RZ ;  /* 0x000240ff01007387 */ /* 0x000fe20000100c00 */
[--C-:B------:R-:W-:Y:S01]  /*0c80*/  IMAD.X R57, RZ, RZ, R39.reuse, P3 ;  /* 0x000000ffff397224 */ /* 0x100fe200018e0627 */
[C---:B------:R-:W-:Y:S01]  /*0c90*/  IADD3 R54, P0, R46.reuse, 0xb8, RZ ;  /* 0x000000b82e367810 */ /* 0x040fe20007f1e0ff */
[--C-:B------:R-:W-:Y:S01]  /*0ca0*/  IMAD.X R50, RZ, RZ, R39.reuse, P4 ;  /* 0x000000ffff327224 */ /* 0x100fe200020e0627 */
[----:B------:R-:W-:Y:S01]  /*0cb0*/  STL.128 [R1+0x250], RZ ;  /* 0x000250ff01007387 */ /* 0x000fe20000100c00 */
[--C-:B------:R-:W-:Y:S01]  /*0cc0*/  IMAD.X R2, RZ, RZ, R39.reuse, P5 ;  /* 0x000000ffff027224 */ /* 0x100fe200028e0627 */
[C---:B------:R-:W-:Y:S01]  /*0cd0*/  IADD3 R30, P1, R46.reuse, 0xb0, RZ ;  /* 0x000000b02e1e7810 */ /* 0x040fe20007f3e0ff */
[----:B0-----:R-:W-:Y:S01]  /*0ce0*/  USHF.R.S32.HI UR5, URZ, 0x1f, UR7 ;  /* 0x0000001f3f057899 */ /* 0x001fe20008011407 */
[----:B------:R-:W-:Y:S01]  /*0cf0*/  STL.128 [R1+0x260], RZ ;  /* 0x000260ff01007387 */ /* 0x000fe20000100c00 */
[C---:B------:R-:W-:Y:S01]  /*0d00*/  IADD3 R48, P2, R46.reuse, 0xa0, RZ ;  /* 0x000000a02e307810 */ /* 0x040fe20007f5e0ff */
[----:B------:R-:W-:Y:S01]  /*0d10*/  ULDC UR42, c[0x0][0x424] ;  /* 0x00010900002a7ab9 */ /* 0x000fe20000000800 */
[C---:B------:R-:W-:Y:S01]  /*0d20*/  IADD3 R56, P3, R46.reuse, 0x98, RZ ;  /* 0x000000982e387810 */ /* 0x040fe20007f7e0ff */
[----:B------:R-:W-:Y:S01]  /*0d30*/  STL.128 [R1+0x270], RZ ;  /* 0x000270ff01007387 */ /* 0x000fe20000100c00 */
[C---:B------:R-:W-:Y:S01]  /*0d40*/  IADD3 R58, P4, R46.reuse, 0x90, RZ ;  /* 0x000000902e3a7810 */ /* 0x040fe20007f9e0ff */
[----:B------:R-:W-:Y:S01]  /*0d50*/  USEL UR42, UR42, 0x1, UP0 ;  /* 0x000000012a2a7887 */ /* 0x000fe20008000000 */
[C---:B------:R-:W-:Y:S01]  /*0d60*/  IADD3 R47, P5, R46.reuse, 0x88, RZ ;  /* 0x000000882e2f7810 */ /* 0x040fe20007fbe0ff */
[----:B------:R-:W-:Y:S01]  /*0d70*/  STL.128 [R1+0x280], RZ ;  /* 0x000280ff01007387 */ /* 0x000fe20000100c00 */
[--C-:B------:R-:W-:Y:S01]  /*0d80*/  IMAD.X R55, RZ, RZ, R39.reuse, P0 ;  /* 0x000000ffff377224 */ /* 0x100fe200000e0627 */
[----:B------:R-:W-:Y:S01]  /*0d90*/  ULDC UR4, c[0x0][0x2f0] ;  /* 0x0000bc0000047ab9 */ /* 0x000fe20000000800 */
        /* <DEDUP_REMOVED lines=8> */
[--C-:B------:R-:W-:Y:S01]  /*0e20*/  IMAD.X R52, RZ, RZ, R39.reuse, P5 ;  /* 0x000000ffff347224 */ /* 0x100fe200028e0627 */
[----:B------:R-:W-:Y:S01]  /*0e30*/  STL.128 [R1+0x2b0], RZ ;  /* 0x0002b0ff01007387 */ /* 0x000fe20000100c00 */
[C---:B------:R-:W-:Y:S01]  /*0e40*/  IADD3 R60, P2, R46.reuse, 0x68, RZ ;  /* 0x000000682e3c7810 */ /* 0x040fe20007f5e0ff */
[----:B------:R-:W0:Y:S01]  /*0e50*/  S2UR UR6, SR_CTAID.X ;  /* 0x00000000000679c3 */ /* 0x000e220000002500 */
[C---:B------:R-:W-:Y:S01]  /*0e60*/  IADD3 R68, P3, R46.reuse, 0x60, RZ ;  /* 0x000000602e447810 */ /* 0x040fe20007f7e0ff */
[----:B------:R-:W-:Y:S01]  /*0e70*/  STL.128 [R1+0x2c0], RZ ;  /* 0x0002c0ff01007387 */ /* 0x000fe20000100c00 */
[C---:B------:R-:W-:Y:S01]  /*0e80*/  IADD3 R28, P4, R46.reuse, 0x58, RZ ;  /* 0x000000582e1c7810 */ /* 0x040fe20007f9e0ff */
[----:B------:R-:W-:Y:S01]  /*0e90*/  UIMAD UR42, UR42, UR4, URZ ;  /* 0x000000042a2a72a4 */ /* 0x000fe2000f8e023f */
[C---:B------:R-:W-:Y:S01]  /*0ea0*/  IADD3 R62, P5, R46.reuse, 0x28, RZ ;  /* 0x000000282e3e7810 */ /* 0x040fe20007fbe0ff */
[----:B------:R-:W-:Y:S01]  /*0eb0*/  STL.128 [R1+0x2d0], RZ ;  /* 0x0002d0ff01007387 */ /* 0x000fe20000100c00 */
[----:B------:R-:W-:Y:S01]  /*0ec0*/  VIADD R17, R46, 0x128 ;  /* 0x000001282e117836 */ /* 0x000fe20000000000 */
[----:B------:R-:W2:Y:S01]  /*0ed0*/  S2UR UR43, SR_CgaCtaId ;  /* 0x00000000002b79c3 */ /* 0x000ea20000008800 */
[----:B------:R-:W-:Y:S01]  /*0ee0*/  VIADD R154, R37, 0xffffff80 ;  /* 0xffffff80259a7836 */ /* 0x000fe20000000000 */
[----:B------:R-:W-:Y:S01]  /*0ef0*/  STL.128 [R1+0x2e0], RZ ;  /* 0x0002e0ff01007387 */ /* 0x000fe20000100c00 */
[----:B------:R-:W-:-:S02]  /*0f00*/  IMAD.X R66, RZ, RZ, R39, P0 ;  /* 0x000000ffff427224 */ /* 0x000fc400000e0627 */
[--C-:B------:R-:W-:Y:S01]  /*0f10*/  IMAD.X R43, RZ, RZ, R39.reuse, P1 ;  /* 0x000000ffff2b7224 */ /* 0x100fe200008e0627 */
[----:B------:R-:W-:Y:S01]  /*0f20*/  STL.128 [R1+0x2f0], RZ ;  /* 0x0002f0ff01007387 */ /* 0x000fe20000100c00 */
[--C-:B------:R-:W-:Y:S02]  /*0f30*/  IMAD.X R63, RZ, RZ, R39.reuse, P2 ;  /* 0x000000ffff3f7224 */ /* 0x100fe400010e0627 */
[--C-:B------:R-:W-:Y:S01]  /*0f40*/  IMAD.X R73, RZ, RZ, R39.reuse, P3 ;  /* 0x000000ffff497224 */ /* 0x100fe200018e0627 */
[----:B------:R-:W-:Y:S01]  /*0f50*/  STL.128 [R1+0x300], RZ ;  /* 0x000300ff01007387 */ /* 0x000fe20000100c00 */
[--C-:B------:R-:W-:Y:S02]  /*0f60*/  IMAD.X R29, RZ, RZ, R39.reuse, P4 ;  /* 0x000000ffff1d7224 */ /* 0x100fe400020e0627 */
[----:B------:R-:W-:Y:S01]  /*0f70*/  IMAD.X R65, RZ, RZ, R39, P5 ;  /* 0x000000ffff417224 */ /* 0x000fe200028e0627 */
[----:B------:R-:W-:Y:S04]  /*0f80*/  STL.128 [R1+0x310], RZ ;  /* 0x000310ff01007387 */ /* 0x000fe80000100c00 */
        /* <DEDUP_REMOVED lines=15> */
[----:B-1----:R1:W-:Y:S02]  /*1080*/  STL [R1+0x200], R0 ;  /* 0x0002000001007387 */ /* 0x0023e40000100800 */
[----:B-1----:R-:W-:Y:S01]  /*1090*/  IMAD.U32 R0, RZ, RZ, UR5 ;  /* 0x00000005ff007e24 */ /* 0x002fe2000f8e00ff */
[----:B0-2---:R-:W-:Y:S06]  /*10a0*/  @!P6 BRA `(.L_x_5110) ;  /* 0x0000008000c0e947 */ /* 0x005fec0003800000 */
[----:B------:R-:W0:Y:S01]  /*10b0*/  LDC.64 R4, c[0x0][0xad8] ;  /* 0x0002b600ff047b82 */ /* 0x000e220000000a00 */
[----:B------:R-:W-:Y:S01]  /*10c0*/  ULDC UR4, c[0x0][0x448] ;  /* 0x0001120000047ab9 */ /* 0x000fe20000000800 */
[----:B------:R-:W-:Y:S02]  /*10d0*/  USHF.L.U32 UR6, UR6, 0x6, URZ ;  /* 0x0000000606067899 */ /* 0x000fe4000800063f */
[----:B------:R-:W-:Y:S01]  /*10e0*/  UISETP.NE.AND UP0, UPT, UR4, 0x1, UPT ;  /* 0x000000010400788c */ /* 0x000fe2000bf05270 */
[----:B------:R-:W-:Y:S01]  /*10f0*/  ULDC UR9, c[0x0][0x288] ;  /* 0x0000a20000097ab9 */ /* 0x000fe20000000800 */
[----:B------:R-:W-:Y:S02]  /*1100*/  UIADD3 UR7, UR6, 0x3f, URZ ;  /* 0x0000003f06077890 */ /* 0x000fe4000fffe03f */
[----:B------:R-:W-:-:S07]  /*1110*/  UIADD3 UR8, UR42, 0x1, -UR9 ;  /* 0x000000012a087890 */ /* 0x000fce000fffe809 */
[----:B------:R-:W-:Y:S01]  /*1120*/  @UP0 UIADD3 UR4, UR6, 0x3f, URZ ;  /* 0x0000003f06040890 */ /* 0x000fe2000fffe03f */
[----:B------:R-:W-:Y:S01]  /*1130*/  @UP0 ULDC UR5, c[0x0][0x44c] ;  /* 0x0001130000050ab9 */ /* 0x000fe20000000800 */
[----:B------:R-:W-:Y:S02]  /*1140*/  @UP0 ULDC UR10, c[0x0][0x450] ;  /* 0x00011400000a0ab9 */ /* 0x000fe40000000800 */
[----:B------:R-:W-:-:S04]  /*1150*/  UIMAD.WIDE.U32 UR4, UR4, UR5, URZ ;  /* 0x00000005040472a5 */ /* 0x000fc8000f8e003f */
[----:B------:R-:W-:Y:S01]  /*1160*/  @UP0 USHF.R.U32.HI UR7, URZ, UR10, UR5 ;  /* 0x0000000a3f070299 */ /* 0x000fe20008011605 */
[----:B0-----:R-:W-:-:S03]  /*1170*/  ISETP.GE.AND P1, PT, R5, 0x1, PT ;  /* 0x000000010500780c */ /* 0x001fc60003f26270 */
[----:B------:R-:W-:-:S06]  /*1180*/  UIADD3 UR7, UR8, UR7, URZ ;  /* 0x0000000708077290 */ /* 0x000fcc000fffe03f */
[----:B------:R-:W-:-:S04]  /*1190*/  VIADD R0, R4, UR7 ;  /* 0x0000000704007c36 */ /* 0x000fc80008000000 */
[----:B------:R-:W-:Y:S05]  /*11a0*/  @!P1 BRA `(.L_x_5111) ;  /* 0x0000000000449947 */ /* 0x000fea0003800000 */
[----:B------:R-:W-:Y:S01]  /*11b0*/  ISETP.LT.AND P0, PT, RZ, UR7, PT ;  /* 0x00000007ff007c0c */ /* 0x000fe2000bf01270 */
[----:B------:R-:W-:-:S06]  /*11c0*/  UIADD3 UR4, UR7, -0x1, URZ ;  /* 0xffffffff07047890 */ /* 0x000fcc000fffe03f */
[----:B------:R-:W-:-:S06]  /*11d0*/  IMAD.U32 R2, RZ, RZ, UR4 ;  /* 0x00000004ff027e24 */ /* 0x000fcc000f8e00ff */
[----:B------:R-:W-:Y:S05]  /*11e0*/  @P0 BRA `(.L_x_5112) ;  /* 0x00000000001c0947 */ /* 0x000fea0003800000 */
[----:B------:R-:W-:Y:S01]  /*11f0*/  ISETP.NE.AND P0, PT, R5, 0x1, PT ;  /* 0x000000010500780c */ /* 0x000fe20003f05270 */
[----:B------:R-:W-:-:S12]  /*1200*/  IMAD R3, RZ, RZ, -UR7 ;  /* 0x80000007ff037e24 */ /* 0x000fd8000f8e02ff */
[----:B------:R-:W0:Y:S02]  /*1210*/  @P0 LDC.64 R6, c[0x0][0xae0] ;  /* 0x0002b800ff060b82 */ /* 0x000e240000000a00 */
[----:B0-----:R-:W-:-:S05]  /*1220*/  @P0 IMAD.HI.U32 R2, R3, R6, RZ ;  /* 0x0000000603020227 */ /* 0x001fca00078e00ff */
[----:B------:R-:W-:-:S04]  /*1230*/  @P0 SHF.R.U32.HI R3, RZ, R7, R2 ;  /* 0x00000007ff030219 */ /* 0x000fc80000011602 */
[----:B------:R-:W-:Y:S01]  /*1240*/  LOP3.LUT R2, RZ, R3, RZ, 0x33, !PT ;  /* 0x00000003ff027212 */ /* 0x000fe200078e33ff */
[----:B------:R-:W-:Y:S06]  /*1250*/  BRA `(.L_x_5113) ;  /* 0x0000000000107947 */ /* 0x000fec0003800000 */
.L_x_5112:
[----:B------:R-:W-:-:S13]  /*1260*/  ISETP.NE.AND P0, PT, R5, 0x1, PT ;  /* 0x000000010500780c */ /* 0x000fda0003f05270 */
[----:B------:R-:W0:Y:S02]  /*1270*/  @P0 LDC.64 R6, c[0x0][0xae0] ;  /* 0x0002b800ff060b82 */ /* 0x000e240000000a00 */
[----:B0-----:R-:W-:-:S05]  /*1280*/  @P0 IMAD.HI.U32 R4, R2, R6, RZ ;  /* 0x0000000602040227 */ /* 0x001fca00078e00ff */
[----:B------:R-:W-:-:S07]  /*1290*/  @P0 SHF.R.U32.HI R2, RZ, R7, R4 ;  /* 0x00000007ff020219 */ /* 0x000fce0000011604 */
.L_x_5113:
[----:B------:R-:W-:-:S05]  /*12a0*/  IMAD R3, R2, R5, R5 ;  /* 0x0000000502037224 */ /* 0x000fca00078e0205 */
[----:B------:R-:W-:-:S07]  /*12b0*/  VIMNMX R0, R0, R3, PT ;  /* 0x0000000300007248 */ /* 0x000fce0003fe0100 */
.L_x_5111:
[----:B------:R-:W-:Y:S01]  /*12c0*/  @UP0 ULDC UR4, c[0x0][0x44c] ;  /* 0x0001130000040ab9 */ /* 0x000fe20000000800 */
[----:B------:R-:W-:Y:S01]  /*12d0*/  UIADD3 UR7, UR42, 0x3f, URZ ;  /* 0x0000003f2a077890 */ /* 0x000fe2000fffe03f */
[----:B------:R-:W-:Y:S01]  /*12e0*/  VIADD R0, R0, 0x3f ;  /* 0x0000003f00007836 */ /* 0x000fe20000000000 */
[----:B------:R-:W-:Y:S01]  /*12f0*/  UIMAD.WIDE.U32 UR4, UR6, UR4, URZ ;  /* 0x00000004060472a5 */ /* 0x000fe2000f8e003f */
[----:B------:R-:W-:Y:S01]  /*1300*/  @UP0 ULDC UR10, c[0x0][0x450] ;  /* 0x00011400000a0ab9 */ /* 0x000fe20000000800 */
[----:B------:R-:W-:Y:S02]  /*1310*/  USHF.R.S32.HI UR8, URZ, 0x1f, UR7 ;  /* 0x0000001f3f087899 */ /* 0x000fe40008011407 */
[----:B------:R-:W-:Y:S01]  /*1320*/  SHF.R.S32.HI R3, RZ, 0x1f, R0 ;  /* 0x0000001fff037819 */ /* 0x000fe20000011400 */
[----:B------:R-:W-:Y:S02]  /*1330*/  @UP0 USHF.R.U32.HI UR6, URZ, UR10, UR5 ;  /* 0x0000000a3f060299 */ /* 0x000fe40008011605 */
[----:B------:R-:W-:Y:S01]  /*1340*/  ULEA.HI UR8, UR8, UR7, URZ, 0x6 ;  /* 0x0000000708087291 */ /* 0x000fe2000f8f303f */
[----:B------:R-:W-:Y:S01]  /*1350*/  LEA.HI R3, R3, R0, RZ, 0x6 ;  /* 0x0000000003037211 */ /* 0x000fe200078f30ff */
[----:B------:R-:W-:Y:S01]  /*1360*/  UIADD3 UR6, UR6, -UR9, UR42 ;  /* 0x8000000906067290 */ /* 0x000fe2000fffe02a */
[----:B------:R-:W-:Y:S01]  /*1370*/  ULDC UR4, c[0x0][0xad4] ;  /* 0x0002b50000047ab9 */ /* 0x000fe20000000800 */
[----:B------:R-:W-:Y:S01]  /*1380*/  USHF.R.S32.HI UR8, URZ, 0x6, UR8 ;  /* 0x000000063f087899 */ /* 0x000fe20008011408 */
[----:B------:R-:W-:Y:S01]  /*1390*/  SHF.R.S32.HI R3, RZ, 0x6, R3 ;  /* 0x00000006ff037819 */ /* 0x000fe20000011403 */
[----:B------:R-:W-:-:S04]  /*13a0*/  UIADD3 UR4, UR6, -UR4, URZ ;  /* 0x8000000406047290 */ /* 0x000fc8000fffe03f */
[----:B------:R-:W-:Y:S02]  /*13b0*/  VIMNMX R9, R3, UR8, PT ;  /* 0x0000000803097c48 */ /* 0x000fe4000bfe0100 */
[----:B------:R-:W-:Y:S01]  /*13c0*/  IMAD.U32 R2, RZ, RZ, UR4 ;  /* 0x00000004ff027e24 */ /* 0x000fe2000f8e00ff */
[----:B------:R-:W-:Y:S06]  /*13d0*/  @!P1 BRA `(.L_x_5114) ;  /* 0x0000000000409947 */ /* 0x000fec0003800000 */
[----:B------:R-:W-:-:S05]  /*13e0*/  IMAD.U32 R0, RZ, RZ, UR6 ;  /* 0x00000006ff007e24 */ /* 0x000fca000f8e00ff */
        /* <DEDUP_REMOVED lines=9> */
.L_x_5115:
[----:B------:R-:W-:-:S13]  /*1480*/  ISETP.NE.AND P0, PT, R5, 0x1, PT ;  /* 0x000000010500780c */ /* 0x000fda0003f05270 */
[----:B------:R-:W0:Y:S02]  /*1490*/  @P0 LDC.64 R6, c[0x0][0xae0] ;  /* 0x0002b800ff060b82 */ /* 0x000e240000000a00 */
[----:B0-----:R-:W-:-:S05]  /*14a0*/  @P0 IMAD.HI.U32 R4, R0, R6, RZ ;  /* 0x0000000600040227 */ /* 0x001fca00078e00ff */
[----:B------:R-:W-:-:S07]  /*14b0*/  @P0 SHF.R.U32.HI R0, RZ, R7, R4 ;  /* 0x00000007ff000219 */ /* 0x000fce0000011604 */
.L_x_5116:
[----:B------:R-:W-:-:S05]  /*14c0*/  IMAD R3, R0, R5, RZ ;  /* 0x0000000500037224 */ /* 0x000fca00078e02ff */
[----:B------:R-:W-:-:S07]  /*14d0*/  VIMNMX R2, R2, R3, !PT ;  /* 0x0000000302027248 */ /* 0x000fce0007fe0100 */
.L_x_5114:
[----:B------:R-:W-:Y:S01]  /*14e0*/  SHF.R.S32.HI R3, RZ, 0x1f, R2 ;  /* 0x0000001fff037819 */ /* 0x000fe20000011402 */
[----:B------:R-:W-:Y:S01]  /*14f0*/  IMAD.MOV.U32 R225, RZ, RZ, RZ ;  /* 0x000000ffffe17224 */ /* 0x000fe200078e00ff */
[----:B------:R-:W-:Y:S02]  /*1500*/  LOP3.LUT R6, R23, 0xffff, RZ, 0xc0, !PT ;  /* 0x0000ffff17067812 */ /* 0x000fe400078ec0ff */
[----:B------:R-:W-:-:S04]  /*1510*/  LEA.HI R3, R3, R2, RZ, 0x6 ;  /* 0x0000000203037211 */ /* 0x000fc800078f30ff */
[----:B------:R-:W-:-:S04]  /*1520*/  SHF.R.S32.HI R3, RZ, 0x6, R3 ;  /* 0x00000006ff037819 */ /* 0x000fc80000011403 */
[----:B------:R-:W-:-:S04]  /*1530*/  VIMNMX R10, RZ, R3, !PT ;  /* 0x00000003ff0a7248 */ /* 0x000fc80007fe0100 */
[----:B------:R-:W-:-:S13]  /*1540*/  ISETP.GT.AND P0, PT, R9, R10, PT ;  /* 0x0000000a0900720c */ /* 0x000fda0003f04270 */
[----:B------:R-:W-:Y:S05]  /*1550*/  @!P0 BRA `(.L_x_5117) ;  /* 0x00000000007c8947 */ /* 0x000fea0003800000 */
[----:B------:R-:W-:-:S04]  /*1560*/  SHF.R.U32.HI R0, RZ, 0x10, R23 ;  /* 0x00000010ff007819 */ /* 0x000fc80000011617 */
[----:B------:R-:W-:-:S13]  /*1570*/  ISETP.NE.AND P0, PT, R0, RZ, PT ;  /* 0x000000ff0000720c */ /* 0x000fda0003f05270 */
[----:B------:R-:W0:Y:S02]  /*1580*/  @!P0 LDC R0, c[0x0][0xae8] ;  /* 0x0002ba00ff008b82 */ /* 0x000e240000000800 */
        /* <DEDUP_REMOVED lines=28> */
.L_x_5117:
[----:B------:R-:W-:Y:S01]  /*1750*/  IMAD R0, R6, R225, R10 ;  /* 0x000000e106007224 */ /* 0x000fe200078e020a */
[----:B------:R-:W-:-:S04]  /*1760*/  PRMT R3, RZ, 0x7610, R3 ;  /* 0x00007610ff037816 */ /* 0x000fc80000000003 */
[----:B------:R-:W-:-:S04]  /*1770*/  VIADDMNMX R225, R0, R225, R9, PT ;  /* 0x000000e100e17246 */ /* 0x000fc80003800109 */
[----:B------:R-:W-:-:S13]  /*1780*/  ISETP.GT.AND P0, PT, R225, R0, PT ;  /* 0x00000000e100720c */ /* 0x000fda0003f04270 */
[----:B------:R-:W-:Y:S05]  /*1790*/  @!P0 BRA `(.L_x_5118) ;  /* 0x0000020800648947 */ /* 0x000fea0003800000 */
[----:B------:R-:W2:Y:S04]  /*17a0*/  LDL R25, [R1+0x1c8] ;  /* 0x0001c80001197983 */ /* 0x000ea80000100800 */
[----:B------:R-:W3:Y:S04]  /*17b0*/  LDL R24, [R1+0x210] ;  /* 0x0002100001187983 */ /* 0x000ee80000100800 */
[----:B------:R-:W4:Y:S04]  /*17c0*/  LDL R40, [R1+0x214] ;  /* 0x0002140001287983 */ /* 0x000f280000100800 */
        /* <DEDUP_REMOVED lines=125> */
[----:B------:R-:W4:Y:S01]  /*1fa0*/  LDL R219, [R1+0x40c] ;  /* 0x00040c0001db7983 */ /* 0x000f220000100800 */
[----:B------:R-:W-:-:S04]  /*1fb0*/  SHF.R.S32.HI R223, RZ, 0x1f, R154 ;  /* 0x0000001fffdf7819 */ /* 0x000fc8000001149a */
[----:B------:R-:W-:-:S04]  /*1fc0*/  LEA.HI R223, R223, R154, RZ, 0x7 ;  /* 0x0000009adfdf7211 */ /* 0x000fc800078f38ff */
[----:B------:R-:W-:-:S06]  /*1fd0*/  SHF.R.S32.HI R2, RZ, 0x7, R223 ;  /* 0x00000007ff027819 */ /* 0x000fcc00000114df */
[----:B------:R-:W0:Y:S01]  /*1fe0*/  SHFL.IDX PT, R2, R2, RZ, 0x1f ;  /* 0x00001fff02027589 */ /* 0x000e2200000e0000 */
[----:B------:R-:W-:Y:S02]  /*1ff0*/  UMOV UR4, 0x400 ;  /* 0x0000040000047882 */ /* 0x000fe40000000000 */
[----:B------:R-:W-:Y:S01]  /*2000*/  ULEA UR43, UR43, UR4, 0x18 ;  /* 0x000000042b2b7291 */ /* 0x000fe2000f8ec03f */
[----:B0-----:R-:W-:-:S04]  /*2010*/  LEA.HI R4, R2, R2, RZ, 0x1 ;  /* 0x0000000202047211 */ /* 0x001fc800078f08ff */
[----:B------:R-:W-:-:S05]  /*2020*/  LOP3.LUT R5, R4, 0x1fffe, RZ, 0xc0, !PT ;  /* 0x0001fffe04057812 */ /* 0x000fca00078ec0ff */
[----:B------:R-:W-:-:S05]  /*2030*/  IMAD.IADD R5, R2, 0x1, -R5 ;  /* 0x0000000102057824 */ /* 0x000fca00078e0a05 */
[----:B------:R-:W-:-:S05]  /*2040*/  LEA R5, R5, UR43, 0xf ;  /* 0x0000002b05057c11 */ /* 0x000fca000f8e78ff */
[----:B------:R-:W-:-:S05]  /*2050*/  VIADD R5, R5, 0x400 ;  /* 0x0000040005057836 */ /* 0x000fca0000000000 */
[----:B------:R-:W-:-:S04]  /*2060*/  SHF.R.U32.HI R5, RZ, 0x4, R5 ;  /* 0x00000004ff057819 */ /* 0x000fc80000011605 */
[----:B------:R-:W-:Y:S01]  /*2070*/  LOP3.LUT R2, R5, 0x3fff, RZ, 0xc0, !PT ;  /* 0x00003fff05027812 */ /* 0x000fe200078ec0ff */
[----:B------:R-:W-:-:S03]  /*2080*/  UIADD3 UR4, UR43, 0x36400, URZ ;  /* 0x000364002b047890 */ /* 0x000fc6000fffe03f */
[----:B------:R-:W-:Y:S01]  /*2090*/  LOP3.LUT R2, R2, 0x2000000, RZ, 0xfc, !PT ;  /* 0x0200000002027812 */ /* 0x000fe200078efcff */
[----:B------:R-:W-:Y:S01]  /*20a0*/  IMAD.MOV.U32 R5, RZ, RZ, 0x40000040 ;  /* 0x40000040ff057424 */ /* 0x000fe200078e00ff */
[----:B------:R-:W-:-:S03]  /*20b0*/  USHF.R.U32.HI UR4, URZ, 0x4, UR4 ;  /* 0x000000043f047899 */ /* 0x000fc60008011604 */
[----:B--2---:R-:W-:Y:S01]  /*20c0*/  IMAD R4, R25, 0x1000, R2 ;  /* 0x0000100019047824 */ /* 0x004fe200078e0202 */
[----:B------:R-:W-:Y:S01]  /*20d0*/  R2UR UR7, R5 ;  /* 0x00000000050772ca */ /* 0x000fe200000e0000 */
[----:B------:R-:W-:-:S03]  /*20e0*/  ULOP3.LUT UR4, UR4, 0x3fff, URZ, 0xc0, !UPT ;  /* 0x00003fff04047892 */ /* 0x000fc6000f8ec03f */
[----:B------:R-:W-:Y:S01]  /*20f0*/  R2UR UR6, R4 ;  /* 0x00000000040672ca */ /* 0x000fe200000e0000 */
[----:B------:R-:W-:Y:S01]  /*2100*/  ULOP3.LUT UR16, UR4, 0x10000, URZ, 0xfc, !UPT ;  /* 0x0001000004107892 */ /* 0x000fe2000f8efc3f */
[----:B---3--:R-:W-:Y:S04]  /*2110*/  STL [R1+0x210], R24 ;  /* 0x0002101801007387 */ /* 0x008fe80000100800 */
[----:B----4-:R-:W-:Y:S04]  /*2120*/  STL [R1+0x214], R40 ;  /* 0x0002142801007387 */ /* 0x010fe80000100800 */
[----:B------:R-:W-:Y:S04]  /*2130*/  STL [R1+0x218], R42 ;  /* 0x0002182a01007387 */ /* 0x000fe80000100800 */
        /* <DEDUP_REMOVED lines=32> */
[----:B------:R0:W-:Y:S01]  /*2340*/  STL [R1+0x2a4], R94 ;  /* 0x0002a45e01007387 */ /* 0x0001e20000100800 */
[----:B------:R-:W-:Y:S06]  /*2350*/  BAR.SYNC.DEFER_BLOCKING 0xe, 0x100 ;  /* 0x0384000000007b1d */ /* 0x000fec0000010000 */
[----:B------:R-:W-:Y:S01]  /*2360*/  UMOV UR4, UR16 ;  /* 0x0000001000047c82 */ /* 0x000fe20008000000 */
[----:B------:R-:W-:Y:S01]  /*2370*/  UMOV UR5, 0x40000040 ;  /* 0x4000004000057882 */ /* 0x000fe20000000000 */
[----:B0-----:R-:W-:-:S06]  /*2380*/  WARPGROUP.ARRIVE ;  /* 0x00000000000079c5 */ /* 0x001fcc0000000000 */
[----:B------:R-:W-:Y:S01]  /*2390*/  HGMMA.64x256x16.F32 R24, gdesc[UR4].tnspB, RZ, !UPT, gsb0 ;  /* 0x43e00000041879f0 */ /* 0x000fe2000c0008ff */
[----:B------:R0:W-:Y:S04]  /*23a0*/  STL [R1+0x2a8], R6 ;  /* 0x0002a80601007387 */ /* 0x0001e80000100800 */
[----:B------:R1:W-:Y:S01]  /*23b0*/  STL [R1+0x364], R7 ;  /* 0x0003640701007387 */ /* 0x0003e20000100800 */
[----:B0-----:R-:W-:Y:S02]  /*23c0*/  VIADD R6, R4, 0x80 ;  /* 0x0000008004067836 */ /* 0x001fe40000000000 */
[----:B-1----:R-:W-:-:S03]  /*23d0*/  IMAD.MOV.U32 R7, RZ, RZ, 0x40000040 ;  /* 0x40000040ff077424 */ /* 0x002fc600078e00ff */
[----:B------:R-:W-:Y:S02]  /*23e0*/  R2UR UR10, R6 ;  /* 0x00000000060a72ca */ /* 0x000fe400000e0000 */
[----:B------:R-:W-:Y:S01]  /*23f0*/  R2UR UR11, R7 ;  /* 0x00000000070b72ca */ /* 0x000fe200000e0000 */
[----:B------:R-:W-:Y:S01]  /*2400*/  UIADD3 UR8, UR16, 0x2, URZ ;  /* 0x0000000210087890 */ /* 0x000fe2000fffe03f */
        /* <DEDUP_REMOVED lines=60> */
[----:B------:R-:W-:Y:S01]  /*27d0*/  STL [R1+0x398], R163 ;  /* 0x000398a301007387 */ /* 0x000fe20000100800 */
[----:B------:R-:W-:-:S03]  /*27e0*/  WARPGROUP.DEPBAR.LE gsb0, 0x0 ;  /* 0x00008000000079c5 */ /* 0x000fc60000010000 */
        /* <DEDUP_REMOVED lines=29> */
[----:B------:R-:W-:Y:S04]  /*29c0*/  STL.128 [R1+0x210], R24 ;  /* 0x0002101801007387 */ /* 0x000fe80000100c00 */
        /* <DEDUP_REMOVED lines=30> */
[----:B------:R0:W-:Y:S01]  /*2bb0*/  STL.128 [R1+0x400], R148 ;  /* 0x0004009401007387 */ /* 0x0001e20000100c00 */
[----:B------:R-:W-:Y:S01]  /*2bc0*/  UMOV UR9, 0x40000040 ;  /* 0x4000004000097882 */ /* 0x000fe20000000000 */
[----:B0-----:R-:W-:-:S06]  /*2bd0*/  WARPGROUP.ARRIVE ;  /* 0x00000000000079c5 */ /* 0x001fcc0000000000 */
[----:B------:R-:W-:Y:S01]  /*2be0*/  HGMMA.64x256x16.F32 R24, gdesc[UR8].tnspB, R24, gsb0 ;  /* 0x43e00000081879f0 */ /* 0x000fe20008000818 */
[----:B------:R-:W-:Y:S02]  /*2bf0*/  VIADD R6, R4, 0x100 ;  /* 0x0000010004067836 */ /* 0x000fe40000000000 */
[----:B------:R-:W-:-:S03]  /*2c00*/  IMAD.MOV.U32 R7, RZ, RZ, 0x40000040 ;  /* 0x40000040ff077424 */ /* 0x000fc600078e00ff */
[----:B------:R-:W-:Y:S02]  /*2c10*/  R2UR UR14, R6 ;  /* 0x00000000060e72ca */ /* 0x000fe400000e0000 */
[----:B------:R-:W-:Y:S01]  /*2c20*/  R2UR UR15, R7 ;  /* 0x00000000070f72ca */ /* 0x000fe200000e0000 */
[----:B------:R-:W-:Y:S01]  /*2c30*/  UIADD3 UR12, UR16, 0x4, URZ ;  /* 0x00000004100c7890 */ /* 0x000fe2000fffe03f */
[----:B------:R-:W-:Y:S01]  /*2c40*/  UMOV UR13, 0x40000040 ;  /* 0x40000040000d7882 */ /* 0x000fe20000000000 */
[----:B------:R-:W-:Y:S02]  /*2c50*/  VIADD R4, R4, 0x180 ;  /* 0x0000018004047836 */ /* 0x000fe40000000000 */
[----:B------:R-:W-:Y:S01]  /*2c60*/  IMAD.MOV.U32 R5, RZ, RZ, 0x40000040 ;  /* 0x40000040ff057424 */ /* 0x000fe200078e00ff */
[----:B------:R-:W-:Y:S01]  /*2c70*/  UMOV UR17, 0x40000040 ;  /* 0x4000004000117882 */ /* 0x000fe20000000000 */
[----:B------:R0:W5:Y:S01]  /*2c80*/  LDL R7, [R1+0x1c8] ;  /* 0x0001c80001077983 */ /* 0x0001620000100800 */
[----:B------:R-:W-:-:S02]  /*2c90*/  R2UR UR18, R4 ;  /* 0x00000000041272ca */ /* 0x000fc400000e0000 */
[----:B------:R-:W-:Y:S01]  /*2ca0*/  R2UR UR19, R5 ;  /* 0x00000000051372ca */ /* 0x000fe200000e0000 */
[----:B------:R-:W-:Y:S01]  /*2cb0*/  UIADD3 UR16, UR16, 0x6, URZ ;  /* 0x0000000610107890 */ /* 0x000fe2000fffe03f */
[----:B------:R-:W-:Y:S02]  /*2cc0*/  WARPGROUP.DEPBAR.LE gsb0, 0x0 ;  /* 0x00008000000079c5 */ /* 0x000fe40000010000 */
        /* <DEDUP_REMOVED lines=31> */
[----:B------:R1:W-:Y:S02]  /*2ec0*/  STL.128 [R1+0x400], R148 ;  /* 0x0004009401007387 */ /* 0x0003e40000100c00 */
[----:B-1----:R-:W-:-:S06]  /*2ed0*/  WARPGROUP.ARRIVE ;  /* 0x00000000000079c5 */ /* 0x002fcc0000000000 */
[----:B------:R-:W-:Y:S03]  /*2ee0*/  HGMMA.64x256x16.F32 R24, gdesc[UR12].tnspB, R24, gsb0 ;  /* 0x43e000000c1879f0 */ /* 0x000fe60008000818 */
        /* <DEDUP_REMOVED lines=37> */
[----:B------:R-:W2:Y:S04]  /*3140*/  LDL R4, [R1+0x210] ;  /* 0x0002100001047983 */ /* 0x000ea80000100800 */
[----:B------:R-:W-:Y:S04]  /*3150*/  STL.128 [R1+0x3a0], R124 ;  /* 0x0003a07c01007387 */ /* 0x000fe80000100c00 */
[----:B------:R-:W3:Y:S04]  /*3160*/  LDL R3, [R1+0x3ac] ;  /* 0x0003ac0001037983 */ /* 0x000ee80000100800 */
        /* <DEDUP_REMOVED lines=10> */
[----:B------:R1:W-:Y:S04]  /*3210*/  STL.128 [R1+0x2c0], R68 ;  /* 0x0002c04401007387 */ /* 0x0003e80000100c00 */
        /* <DEDUP_REMOVED lines=18> */
[----:B------:R-:W-:Y:S04]  /*3340*/  STL.128 [R1+0x400], R148 ;  /* 0x0004009401007387 */ /* 0x000fe80000100c00 */
[----:B-1----:R-:W3:Y:S04]  /*3350*/  LDL R68, [R1+0x214] ;  /* 0x0002140001447983 */ /* 0x002ee80000100800 */
[----:B------:R-:W3:Y:S04]  /*3360*/  LDL R70, [R1+0x218] ;  /* 0x0002180001467983 */ /* 0x000ee80000100800 */
[----:B----4-:R-:W4:Y:S04]  /*3370*/  LDL R72, [R1+0x21c] ;  /* 0x00021c0001487983 */ /* 0x010f280000100800 */
[----:B------:R-:W4:Y:S04]  /*3380*/  LDL R74, [R1+0x224] ;  /* 0x00022400014a7983 */ /* 0x000f280000100800 */
[----:B0-----:R-:W4:Y:S04]  /*3390*/  LDL R76, [R1+0x228] ;  /* 0x00022800014c7983 */ /* 0x001f280000100800 */
        /* <DEDUP_REMOVED lines=41> */
[----:B--2---:R-:W2:Y:S04]  /*3630*/  LDL R140, [R1+0x2d4] ;  /* 0x0002d400018c7983 */ /* 0x004ea80000100800 */
[----:B------:R-:W2:Y:S04]  /*3640*/  LDL R142, [R1+0x2d8] ;  /* 0x0002d800018e7983 */ /* 0x000ea80000100800 */
        /* <DEDUP_REMOVED lines=77> */
[----:B------:R-:W2:Y:S01]  /*3b20*/  LDL R22, [R1+0x2a0] ;  /* 0x0002a00001167983 */ /* 0x000ea20000100800 */
[----:B------:R-:W-:-:S05]  /*3b30*/  LOP3.LUT R223, R223, 0xffffff80, RZ, 0xc0, !PT ;  /* 0xffffff80dfdf7812 */ /* 0x000fca00078ec0ff */
[----:B------:R-:W-:Y:S01]  /*3b40*/  IMAD.IADD R223, R154, 0x1, -R223 ;  /* 0x000000019adf7824 */ /* 0x000fe200078e0adf */
[----:B------:R0:W-:Y:S01]  /*3b50*/  STL [R1+0x210], R4 ;  /* 0x0002100401007387 */ /* 0x0001e20000100800 */
[----:B------:R-:W-:-:S03]  /*3b60*/  ULOP3.LUT UR6, UR61, 0x1, URZ, 0xfc, !UPT ;  /* 0x000000013d067892 */ /* 0x000fc6000f8efc3f */
[----:B---3--:R1:W-:Y:S01]  /*3b70*/  STL [R1+0x3ac], R3 ;  /* 0x0003ac0301007387 */ /* 0x0083e20000100800 */
[----:B------:R-:W-:Y:S01]  /*3b80*/  UISETP.NE.AND UP0, UPT, UR6, 0x3, UPT ;  /* 0x000000030600788c */ /* 0x000fe2000bf05270 */
[----:B0-----:R-:W-:Y:S02]  /*3b90*/  SHF.R.S32.HI R4, RZ, 0x1f, R223 ;  /* 0x0000001fff047819 */ /* 0x001fe400000114df */
[----:B------:R-:W-:Y:S02]  /*3ba0*/  STL [R1+0x214], R68 ;  /* 0x0002144401007387 */ /* 0x000fe40000100800 */
[----:B-1----:R-:W-:Y:S02]  /*3bb0*/  LEA.HI R3, R4, R223, RZ, 0x2 ;  /* 0x000000df04037211 */ /* 0x002fe400078f10ff */
[----:B------:R-:W-:Y:S04]  /*3bc0*/  STL [R1+0x218], R70 ;  /* 0x0002184601007387 */ /* 0x000fe80000100800 */
        /* <DEDUP_REMOVED lines=44> */
[----:B--2---:R-:W-:Y:S04]  /*3e90*/  STL [R1+0x2d4], R140 ;  /* 0x0002d48c01007387 */ /* 0x004fe80000100800 */
        /* <DEDUP_REMOVED lines=76> */
[----:B------:R-:W-:Y:S06]  /*4360*/  BAR.ARV 0xf, 0x100 ;  /* 0x03c4000000007b1d */ /* 0x000fec0000002000 */
[----:B------:R0:W-:Y:S01]  /*4370*/  STL [R1+0x220], R6 ;  /* 0x0002200601007387 */ /* 0x0001e20000100800 */
[----:B------:R-:W-:-:S03]  /*4380*/  PLOP3.LUT P1, PT, PT, PT, UP0, 0x80, 0x0 ;  /* 0x000000000000781c */ /* 0x000fc60003f2f008 */
[----:B------:R1:W-:Y:S01]  /*4390*/  STL [R1+0x3b4], R5 ;  /* 0x0003b40501007387 */ /* 0x0003e20000100800 */
[--C-:B0-----:R-:W-:Y:S02]  /*43a0*/  SHF.R.S32.HI R6, RZ, 0x1f, R3.reuse ;  /* 0x0000001fff067819 */ /* 0x101fe40000011403 */
[----:B-1----:R-:W-:-:S04]  /*43b0*/  SHF.R.S32.HI R5, RZ, 0x2, R3 ;  /* 0x00000002ff057819 */ /* 0x002fc80000011403 */
[----:B------:R-:W-:Y:S02]  /*43c0*/  LEA.HI R6, R6, R5, RZ, 0x3 ;  /* 0x0000000506067211 */ /* 0x000fe400078f18ff */
[----:B------:R-:W-:Y:S02]  /*43d0*/  LEA.HI R4, R4, R223, RZ, 0x5 ;  /* 0x000000df04047211 */ /* 0x000fe400078f28ff */
[----:B------:R-:W-:Y:S02]  /*43e0*/  LOP3.LUT R6, R6, 0xfffffff8, RZ, 0xc0, !PT ;  /* 0xfffffff806067812 */ /* 0x000fe400078ec0ff */
[----:B------:R-:W-:-:S03]  /*43f0*/  SHF.R.S32.HI R3, RZ, 0x5, R4 ;  /* 0x00000005ff037819 */ /* 0x000fc60000011404 */
[----:B------:R-:W-:Y:S01]  /*4400*/  IMAD.IADD R6, R5, 0x1, -R6 ;  /* 0x0000000105067824 */ /* 0x000fe200078e0a06 */
[----:B------:R0:W-:Y:S03]  /*4410*/  STL [R1+0x2a0], R22 ;  /* 0x0002a01601007387 */ /* 0x0001e60000100800 */
[----:B0-----:R-:W-:Y:S01]  /*4420*/  IMAD R22, R3, 0x10, R6 ;  /* 0x0000001003167824 */ /* 0x001fe200078e0206 */
[----:B------:R-:W-:Y:S06]  /*4430*/  @!P1 BRA `(.L_x_5119) ;  /* 0x0000000000049947 */ /* 0x000fec0003800000 */
[----:B------:R-:W-:Y:S01]  /*4440*/  BPT.TRAP 0x1 ;  /* 0x000000040000795c */ /* 0x000fe20000300000 */
.L_x_5119:
[----:B------:R-:W0:Y:S01]  /*4450*/  S2R R153, SR_CgaCtaId ;  /* 0x0000000000997919 */ /* 0x000e220000008800 */
[----:B------:R-:W-:Y:S01]  /*4460*/  VIADD R3, R225, 0xfffffffe ;  /* 0xfffffffee1037836 */ /* 0x000fe20000000000 */
[----:B-----5:R-:W-:-:S04]  /*4470*/  LEA R7, R7, UR43, 0x3 ;  /* 0x0000002b07077c11 */ /* 0x020fc8000f8e18ff */
[----:B------:R-:W-:Y:S01]  /*4480*/  ISETP.GE.AND P0, PT, R3, R0, PT ;  /* 0x000000000300720c */ /* 0x000fe20003f06270 */
[----:B------:R-:W-:-:S05]  /*4490*/  VIADD R4, R7, 0x38860 ;  /* 0x0003886007047836 */ /* 0x000fca0000000000 */
[----:B0-----:R-:W-:-:S04]  /*44a0*/  PRMT R4, R153, 0x654, R4 ;  /* 0x0000065499047816 */ /* 0x001fc80000000004 */
[----:B------:R0:W-:Y:S03]  /*44b0*/  SYNCS.ARRIVE.TRANS64.RED.A1T0 RZ, [R4+URZ], RZ ;  /* 0x000000ff04ff79a7 */ /* 0x0001e6000810043f */
[----:B------:R-:W-:Y:S05]  /*44c0*/  @!P0 BRA `(.L_x_5120) ;  /* 0x0000003c005c8947 */ /* 0x000fea0003800000 */
.L_x_5122:
[----:B------:R-:W2:Y:S04]  /*44d0*/  LDL R155, [R1+0x1c8] ;  /* 0x0001c800019b7983 */ /* 0x000ea80000100800 */
[----:B------:R-:W3:Y:S04]  /*44e0*/  LDL.64 R64, [R1+0x220] ;  /* 0x0002200001407983 */ /* 0x000ee80000100a00 */
[----:B------:R-:W4:Y:S04]  /*44f0*/  LDL.64 R66, [R1+0x230] ;  /* 0x0002300001427983 */ /* 0x000f280000100a00 */
        /* <DEDUP_REMOVED lines=57> */
[----:B01----:R-:W4:Y:S04]  /*4890*/  LDL.64 R4, [R1+0x3c8] ;  /* 0x0003c80001047983 */ /* 0x003f280000100a00 */
[----:B------:R-:W4:Y:S04]  /*48a0*/  LDL.64 R12, [R1+0x3d8] ;  /* 0x0003d800010c7983 */ /* 0x000f280000100a00 */
[----:B------:R-:W4:Y:S04]  /*48b0*/  LDL.64 R10, [R1+0x3e8] ;  /* 0x0003e800010a7983 */ /* 0x000f280000100a00 */
[----:B------:R-:W4:Y:S04]  /*48c0*/  LDL.64 R8, [R1+0x3f8] ;  /* 0x0003f80001087983 */ /* 0x000f280000100a00 */
[----:B------:R-:W4:Y:S01]  /*48d0*/  LDL.64 R6, [R1+0x408] ;  /* 0x0004080001067983 */ /* 0x000f220000100a00 */
[----:B--2---:R-:W-:-:S05]  /*48e0*/  IMAD R58, R155, 0x40, R22 ;  /* 0x000000409b3a7824 */ /* 0x004fca00078e0216 */
[----:B------:R-:W-:Y:S01]  /*48f0*/  LEA R58, R58, UR43, 0x2 ;  /* 0x0000002b3a3a7c11 */ /* 0x000fe2000f8e10ff */
[----:B------:R-:W-:Y:S06]  /*4900*/  BAR.SYNC.DEFER_BLOCKING 0xe, 0x100 ;  /* 0x0384000000007b1d */ /* 0x000fec0000010000 */
[----:B------:R-:W3:Y:S04]  /*4910*/  LDS R61, [R58+0x38400] ;  /* 0x038400003a3d7984 */ /* 0x000ee80000000800 */
[----:B------:R0:W1:Y:S01]  /*4920*/  LDS R60, [R58+0x38420] ;  /* 0x038420003a3c7984 */ /* 0x0000620000000800 */
[C---:B---3--:R-:W-:Y:S01]  /*4930*/  FMUL.FTZ R65, R61.reuse, R65 ;  /* 0x000000413d417220 */ /* 0x048fe20000410000 */
[C---:B------:R-:W-:Y:S01]  /*4940*/  FMUL.FTZ R64, R61.reuse, R64 ;  /* 0x000000403d407220 */ /* 0x040fe20000410000 */
[C---:B----4-:R-:W-:Y:S01]  /*4950*/  FMUL.FTZ R67, R61.reuse, R67 ;  /* 0x000000433d437220 */ /* 0x050fe20000410000 */
[C---:B------:R-:W-:Y:S01]  /*4960*/  FMUL.FTZ R66, R61.reuse, R66 ;  /* 0x000000423d427220 */ /* 0x040fe20000410000 */
        /* <DEDUP_REMOVED lines=55> */
[----:B------:R-:W-:Y:S01]  /*4ce0*/  FMUL.FTZ R122, R61, R122 ;  /* 0x0000007a3d7a7220 */ /* 0x000fe20000410000 */
[-C--:B0-----:R-:W-:Y:S01]  /*4cf0*/  FMUL.FTZ R58, R62, R61.reuse ;  /* 0x0000003d3e3a7220 */ /* 0x081fe20000410000 */
[----:B------:R-:W-:Y:S01]  /*4d00*/  FMUL.FTZ R59, R63, R61 ;  /* 0x0000003d3f3b7220 */ /* 0x000fe20000410000 */
[C---:B------:R-:W-:Y:S01]  /*4d10*/  FMUL.FTZ R125, R61.reuse, R125 ;  /* 0x0000007d3d7d7220 */ /* 0x040fe20000410000 */
[----:B------:R-:W-:Y:S01]  /*4d20*/  FMUL.FTZ R124, R61, R124 ;  /* 0x0000007c3d7c7220 */ /* 0x000fe20000410000 */
[C---:B-1----:R-:W-:Y:S01]  /*4d30*/  FMUL.FTZ R127, R60.reuse, R127 ;  /* 0x0000007f3c7f7220 */ /* 0x042fe20000410000 */
[C---:B------:R-:W-:Y:S01]  /*4d40*/  FMUL.FTZ R126, R60.reuse, R126 ;  /* 0x0000007e3c7e7220 */ /* 0x040fe20000410000 */
[C---:B------:R-:W-:Y:S01]  /*4d50*/  FMUL.FTZ R129, R60.reuse, R129 ;  /* 0x000000813c817220 */ /* 0x040fe20000410000 */
[C---:B------:R-:W-:Y:S01]  /*4d60*/  FMUL.FTZ R128, R60.reuse, R128 ;  /* 0x000000803c807220 */ /* 0x040fe20000410000 */
[----:B------:R-:W-:Y:S01]  /*4d70*/  STL.64 [R1+0x220], R64 ;  /* 0x0002204001007387 */ /* 0x000fe20000100a00 */
[C---:B------:R-:W-:Y:S01]  /*4d80*/  FMUL.FTZ R131, R60.reuse, R131 ;  /* 0x000000833c837220 */ /* 0x040fe20000410000 */
[----:B------:R-:W-:-:S02]  /*4d90*/  FMUL.FTZ R130, R60, R130 ;  /* 0x000000823c827220 */ /* 0x000fc40000410000 */
[----:B------:R-:W-:Y:S01]  /*4da0*/  STL.64 [R1+0x230], R66 ;  /* 0x0002304201007387 */ /* 0x000fe20000100a00 */
[C---:B------:R-:W-:Y:S01]  /*4db0*/  FMUL.FTZ R133, R60.reuse, R133 ;  /* 0x000000853c857220 */ /* 0x040fe20000410000 */
[C---:B------:R-:W-:Y:S02]  /*4dc0*/  FMUL.FTZ R132, R60.reuse, R132 ;  /* 0x000000843c847220 */ /* 0x040fe40000410000 */
[----:B------:R-:W-:Y:S01]  /*4dd0*/  STL.64 [R1+0x240], R68 ;  /* 0x0002404401007387 */ /* 0x000fe20000100a00 */
[C---:B------:R-:W-:Y:S01]  /*4de0*/  FMUL.FTZ R135, R60.reuse, R135 ;  /* 0x000000873c877220 */ /* 0x040fe20000410000 */
[C---:B------:R-:W-:Y:S02]  /*4df0*/  FMUL.FTZ R134, R60.reuse, R134 ;  /* 0x000000863c867220 */ /* 0x040fe40000410000 */
[----:B------:R0:W-:Y:S01]  /*4e00*/  STL.64 [R1+0x250], R70 ;  /* 0x0002504601007387 */ /* 0x0001e20000100a00 */
[C---:B------:R-:W-:Y:S01]  /*4e10*/  FMUL.FTZ R137, R60.reuse, R137 ;  /* 0x000000893c897220 */ /* 0x040fe20000410000 */
[----:B------:R-:W-:-:S02]  /*4e20*/  FMUL.FTZ R136, R60, R136 ;  /* 0x000000883c887220 */ /* 0x000fc40000410000 */
[----:B------:R1:W-:Y:S01]  /*4e30*/  STL.64 [R1+0x260], R72 ;  /* 0x0002604801007387 */ /* 0x0003e20000100a00 */
[C---:B------:R-:W-:Y:S01]  /*4e40*/  FMUL.FTZ R57, R60.reuse, R57 ;  /* 0x000000393c397220 */ /* 0x040fe20000410000 */
[C---:B------:R-:W-:Y:S02]  /*4e50*/  FMUL.FTZ R56, R60.reuse, R56 ;  /* 0x000000383c387220 */ /* 0x040fe40000410000 */
[----:B------:R2:W-:Y:S01]  /*4e60*/  STL.64 [R1+0x270], R74 ;  /* 0x0002704a01007387 */ /* 0x0005e20000100a00 */
[C---:B------:R-:W-:Y:S01]  /*4e70*/  FMUL.FTZ R47, R60.reuse, R47 ;  /* 0x0000002f3c2f7220 */ /* 0x040fe20000410000 */
[C---:B------:R-:W-:Y:S02]  /*4e80*/  FMUL.FTZ R46, R60.reuse, R46 ;  /* 0x0000002e3c2e7220 */ /* 0x040fe40000410000 */
        /* <DEDUP_REMOVED lines=71> */
[----:B------:R-:W-:Y:S02]  /*5300*/  FMUL.FTZ R6, R60, R6 ;  /* 0x000000063c067220 */ /* 0x000fe40000410000 */
[----:B------:R-:W-:Y:S04]  /*5310*/  STL.64 [R1+0x210], R58 ;  /* 0x0002103a01007387 */ /* 0x000fe80000100a00 */
        /* <DEDUP_REMOVED lines=23> */
[----:B------:R3:W-:Y:S04]  /*5490*/  STL.64 [R1+0x378], R14 ;  /* 0x0003780e01007387 */ /* 0x0007e80000100a00 */
        /* <DEDUP_REMOVED lines=8> */
[----:B------:R4:W-:Y:S04]  /*5520*/  STL.64 [R1+0x408], R6 ;  /* 0x0004080601007387 */ /* 0x0009e80000100a00 */
[----:B0-----:R-:W4:Y:S04]  /*5530*/  LDL R70, [R1+0x214] ;  /* 0x0002140001467983 */ /* 0x001f280000100800 */
[----:B-1----:R-:W4:Y:S04]  /*5540*/  LDL R72, [R1+0x218] ;  /* 0x0002180001487983 */ /* 0x002f280000100800 */
[----:B--2---:R-:W2:Y:S04]  /*5550*/  LDL R74, [R1+0x21c] ;  /* 0x00021c00014a7983 */ /* 0x004ea80000100800 */
[----:B---3--:R-:W3:Y:S04]  /*5560*/  LDL R14, [R1+0x220] ;  /* 0x00022000010e7983 */ /* 0x008ee80000100800 */
[----:B------:R-:W3:Y:S04]  /*5570*/  LDL R76, [R1+0x224] ;  /* 0x00022400014c7983 */ /* 0x000ee80000100800 */
[----:B------:R-:W3:Y:S04]  /*5580*/  LDL R78, [R1+0x228] ;  /* 0x00022800014e7983 */ /* 0x000ee80000100800 */
[----:B------:R-:W3:Y:S04]  /*5590*/  LDL R80, [R1+0x22c] ;  /* 0x00022c0001507983 */ /* 0x000ee80000100800 */
[----:B----4-:R-:W4:Y:S04]  /*55a0*/  LDL R4, [R1+0x230] ;  /* 0x0002300001047983 */ /* 0x010f280000100800 */
        /* <DEDUP_REMOVED lines=119> */
[----:B------:R-:W-:Y:S04]  /*5d20*/  STL [R1+0x210], R58 ;  /* 0x0002103a01007387 */ /* 0x000fe80000100800 */
[----:B------:R-:W-:Y:S04]  /*5d30*/  STL [R1+0x214], R70 ;  /* 0x0002144601007387 */ /* 0x000fe80000100800 */
[----:B------:R-:W-:Y:S04]  /*5d40*/  STL [R1+0x218], R72 ;  /* 0x0002184801007387 */ /* 0x000fe80000100800 */
[----:B--2---:R-:W-:Y:S04]  /*5d50*/  STL [R1+0x21c], R74 ;  /* 0x00021c4a01007387 */ /* 0x004fe80000100800 */
[----:B---3--:R-:W-:Y:S04]  /*5d60*/  STL [R1+0x220], R14 ;  /* 0x0002200e01007387 */ /* 0x008fe80000100800 */
[----:B------:R-:W-:Y:S04]  /*5d70*/  STL [R1+0x224], R76 ;  /* 0x0002244c01007387 */ /* 0x000fe80000100800 */
[----:B------:R-:W-:Y:S04]  /*5d80*/  STL [R1+0x228], R78 ;  /* 0x0002284e01007387 */ /* 0x000fe80000100800 */
        /* <DEDUP_REMOVED lines=37> */
[----:B------:R0:W-:Y:S04]  /*5fe0*/  STL [R1+0x2c0], R26 ;  /* 0x0002c01a01007387 */ /* 0x0001e80000100800 */
        /* <DEDUP_REMOVED lines=74> */
[----:B------:R2:W-:Y:S04]  /*6490*/  STL [R1+0x3ec], R33 ;  /* 0x0003ec2101007387 */ /* 0x0005e80000100800 */
[----:B------:R-:W-:Y:S04]  /*64a0*/  STL [R1+0x3f0], R66 ;  /* 0x0003f04201007387 */ /* 0x000fe80000100800 */
[----:B------:R3:W-:Y:S04]  /*64b0*/  STL [R1+0x3f4], R41 ;  /* 0x0003f42901007387 */ /* 0x0007e80000100800 */
[----:B------:R4:W-:Y:S04]  /*64c0*/  STL [R1+0x3f8], R45 ;  /* 0x0003f82d01007387 */ /* 0x0009e80000100800 */
[----:B------:R4:W-:Y:S04]  /*64d0*/  STL [R1+0x3fc], R49 ;  /* 0x0003fc3101007387 */ /* 0x0009e80000100800 */
[----:B------:R-:W-:Y:S04]  /*64e0*/  STL [R1+0x400], R68 ;  /* 0x0004004401007387 */ /* 0x000fe80000100800 */
[----:B------:R4:W-:Y:S04]  /*64f0*/  STL [R1+0x404], R57 ;  /* 0x0004043901007387 */ /* 0x0009e80000100800 */
[----:B------:R4:W-:Y:S04]  /*6500*/  STL [R1+0x408], R61 ;  /* 0x0004083d01007387 */ /* 0x0009e80000100800 */
[----:B------:R4:W-:Y:S04]  /*6510*/  STL [R1+0x40c], R65 ;  /* 0x00040c4101007387 */ /* 0x0009e80000100800 */
[----:B0-----:R-:W4:Y:S04]  /*6520*/  LDL.128 R24, [R1+0x210] ;  /* 0x0002100001187983 */ /* 0x001f280000100c00 */
[----:B-1----:R-:W4:Y:S04]  /*6530*/  LDL.128 R28, [R1+0x220] ;  /* 0x00022000011c7983 */ /* 0x002f280000100c00 */
[----:B--2---:R-:W2:Y:S04]  /*6540*/  LDL.128 R32, [R1+0x230] ;  /* 0x0002300001207983 */ /* 0x004ea80000100c00 */
[----:B------:R-:W2:Y:S04]  /*6550*/  LDL.128 R36, [R1+0x240] ;  /* 0x0002400001247983 */ /* 0x000ea80000100c00 */
[----:B---3--:R-:W2:Y:S04]  /*6560*/  LDL.128 R40, [R1+0x250] ;  /* 0x0002500001287983 */ /* 0x008ea80000100c00 */
[----:B----4-:R-:W2:Y:S04]  /*6570*/  LDL.128 R44, [R1+0x260] ;  /* 0x00026000012c7983 */ /* 0x010ea80000100c00 */
[----:B------:R-:W2:Y:S04]  /*6580*/  LDL.128 R48, [R1+0x270] ;  /* 0x0002700001307983 */ /* 0x000ea80000100c00 */
        /* <DEDUP_REMOVED lines=24> */
[----:B------:R-:W2:Y:S01]  /*6710*/  LDL.128 R148, [R1+0x400] ;  /* 0x0004000001947983 */ /* 0x000ea20000100c00 */
[----:B------:R-:W-:-:S02]  /*6720*/  VIADD R155, R155, 0x1 ;  /* 0x000000019b9b7836 */ /* 0x000fc40000000000 */
[----:B------:R-:W-:Y:S02]  /*6730*/  IMAD.MOV.U32 R5, RZ, RZ, 0x40000040 ;  /* 0x40000040ff057424 */ /* 0x000fe400078e00ff */
[----:B------:R-:W-:Y:S01]  /*6740*/  IMAD.MOV.U32 R7, RZ, RZ, 0x40000040 ;  /* 0x40000040ff077424 */ /* 0x000fe200078e00ff */
[----:B------:R-:W-:Y:S01]  /*6750*/  ISETP.NE.AND P0, PT, R155, 0x2, PT ;  /* 0x000000029b00780c */ /* 0x000fe20003f05270 */
[----:B------:R0:W-:Y:S01]  /*6760*/  STL [R1+0x1c8], R155 ;  /* 0x0001c89b01007387 */ /* 0x0001e20000100800 */
[----:B------:R-:W-:Y:S01]  /*6770*/  R2UR UR7, R5 ;  /* 0x00000000050772ca */ /* 0x000fe200000e0000 */
[----:B------:R-:W-:Y:S01]  /*6780*/  IMAD.MOV.U32 R5, RZ, RZ, 0x40000040 ;  /* 0x40000040ff057424 */ /* 0x000fe200078e00ff */
[----:B------:R-:W-:Y:S01]  /*6790*/  R2UR UR11, R7 ;  /* 0x00000000070b72ca */ /* 0x000fe200000e0000 */
[----:B------:R-:W-:-:S03]  /*67a0*/  IMAD.MOV.U32 R7, RZ, RZ, 0x40000040 ;  /* 0x40000040ff077424 */ /* 0x000fc600078e00ff */
[----:B------:R-:W-:Y:S02]  /*67b0*/  R2UR UR19, R5 ;  /* 0x00000000051372ca */ /* 0x000fe400000e0000 */
[----:B------:R-:W-:-:S03]  /*67c0*/  R2UR UR15, R7 ;  /* 0x00000000070f72ca */ /* 0x000fc600000e0000 */
[----:B0-----:R-:W-:-:S04]  /*67d0*/  @!P0 IMAD.MOV.U32 R155, RZ, RZ, RZ ;  /* 0x000000ffff9b8224 */ /* 0x001fc800078e00ff */
[----:B------:R-:W-:-:S04]  /*67e0*/  IMAD R4, R155, 0x1000, R2 ;  /* 0x000010009b047824 */ /* 0x000fc800078e0202 */
[C---:B------:R-:W-:Y:S01]  /*67f0*/  VIADD R6, R4.reuse, 0x80 ;  /* 0x0000008004067836 */ /* 0x040fe20000000000 */
[----:B------:R-:W-:-:S04]  /*6800*/  R2UR UR6, R4 ;  /* 0x00000000040672ca */ /* 0x000fc800000e0000 */
[----:B------:R-:W-:Y:S01]  /*6810*/  R2UR UR10, R6 ;  /* 0x00000000060a72ca */ /* 0x000fe200000e0000 */
[C---:B------:R-:W-:Y:S02]  /*6820*/  VIADD R6, R4.reuse, 0x100 ;  /* 0x0000010004067836 */ /* 0x040fe40000000000 */
[----:B------:R-:W-:-:S03]  /*6830*/  VIADD R4, R4, 0x180 ;  /* 0x0000018004047836 */ /* 0x000fc60000000000 */
[----:B------:R-:W-:Y:S02]  /*6840*/  R2UR UR14, R6 ;  /* 0x00000000060e72ca */ /* 0x000fe400000e0000 */
[----:B------:R-:W-:Y:S01]  /*6850*/  R2UR UR18, R4 ;  /* 0x00000000041272ca */ /* 0x000fe200000e0000 */
[----:B------:R-:W3:Y:S04]  /*6860*/  @!P0 LDL R6, [R1+0x1cc] ;  /* 0x0001cc0001068983 */ /* 0x000ee80000100800 */
[----:B------:R-:W4:Y:S01]  /*6870*/  LDL R4, [R1+0x1d0] ;  /* 0x0001d00001047983 */ /* 0x000f220000100800 */
[----:B--2---:R-:W-:-:S06]  /*6880*/  WARPGROUP.ARRIVE ;  /* 0x00000000000079c5 */ /* 0x004fcc0000000000 */
        /* <DEDUP_REMOVED lines=34> */
[----:B0-----:R-:W-:-:S06]  /*6ab0*/  WARPGROUP.ARRIVE ;  /* 0x00000000000079c5 */ /* 0x001fcc0000000000 */
        /* <DEDUP_REMOVED lines=35> */
[----:B------:R-:W-:Y:S01]  /*6cf0*/  HGMMA.64x256x16.F32 R24, gdesc[UR12].tnspB, R24, gsb0 ;  /* 0x43e000000c1879f0 */ /* 0x000fe20008000818 */
[----:B------:R-:W-:Y:S04]  /*6d00*/  @!P0 STL [R1+0x1c8], RZ ;  /* 0x0001c8ff01008387 */ /* 0x000fe80000100800 */
[----:B------:R0:W5:Y:S01]  /*6d10*/  LDL R5, [R1+0x1c8] ;  /* 0x0001c80001057983 */ /* 0x0001620000100800 */
[----:B------:R-:W-:-:S03]  /*6d20*/  WARPGROUP.DEPBAR.LE gsb0, 0x0 ;  /* 0x00008000000079c5 */ /* 0x000fc60000010000 */
        /* <DEDUP_REMOVED lines=67> */
[----:B------:R-:W4:Y:S04]  /*7160*/  LDL R8, [R1+0x210] ;  /* 0x0002100001087983 */ /* 0x000f280000100800 */
[----:B-1----:R-:W4:Y:S04]  /*7170*/  LDL R74, [R1+0x214] ;  /* 0x00021400014a7983 */ /* 0x002f280000100800 */
[----:B--2---:R-:W2:Y:S04]  /*7180*/  LDL R76, [R1+0x218] ;  /* 0x00021800014c7983 */ /* 0x004ea80000100800 */
[----:B------:R-:W2:Y:S04]  /*7190*/  LDL R78, [R1+0x21c] ;  /* 0x00021c00014e7983 */ /* 0x000ea80000100800 */
[----:B------:R-:W2:Y:S04]  /*71a0*/  LDL R10, [R1+0x220] ;  /* 0x00022000010a7983 */ /* 0x000ea80000100800 */
[----:B---3--:R-:W3:Y:S04]  /*71b0*/  LDL R80, [R1+0x224] ;  /* 0x0002240001507983 */ /* 0x008ee80000100800 */
[----:B------:R-:W3:Y:S04]  /*71c0*/  LDL R82, [R1+0x228] ;  /* 0x0002280001527983 */ /* 0x000ee80000100800 */
[----:B----4-:R-:W4:Y:S04]  /*71d0*/  LDL R84, [R1+0x22c] ;  /* 0x00022c0001547983 */ /* 0x010f280000100800 */
[----:B------:R-:W4:Y:S04]  /*71e0*/  LDL R12, [R1+0x230] ;  /* 0x00023000010c7983 */ /* 0x000f280000100800 */
        /* <DEDUP_REMOVED lines=119> */
[----:B------:R-:W-:-:S03]  /*7960*/  VIADD R4, R4, 0x1 ;  /* 0x0000000104047836 */ /* 0x000fc60000000000 */
[----:B------:R0:W-:Y:S04]  /*7970*/  STL [R1+0x210], R8 ;  /* 0x0002100801007387 */ /* 0x0001e80000100800 */
[----:B------:R0:W-:Y:S04]  /*7980*/  STL [R1+0x1d0], R4 ;  /* 0x0001d00401007387 */ /* 0x0001e80000100800 */
[----:B------:R0:W-:Y:S04]  /*7990*/  STL [R1+0x214], R74 ;  /* 0x0002144a01007387 */ /* 0x0001e80000100800 */
[----:B--2---:R0:W-:Y:S04]  /*79a0*/  STL [R1+0x218], R76 ;  /* 0x0002184c01007387 */ /* 0x0041e80000100800 */
[----:B------:R0:W-:Y:S04]  /*79b0*/  STL [R1+0x21c], R78 ;  /* 0x00021c4e01007387 */ /* 0x0001e80000100800 */
[----:B------:R0:W-:Y:S04]  /*79c0*/  STL [R1+0x220], R10 ;  /* 0x0002200a01007387 */ /* 0x0001e80000100800 */
[----:B---3--:R0:W-:Y:S04]  /*79d0*/  STL [R1+0x224], R80 ;  /* 0x0002245001007387 */ /* 0x0081e80000100800 */
[----:B------:R0:W-:Y:S04]  /*79e0*/  STL [R1+0x228], R82 ;  /* 0x0002285201007387 */ /* 0x0001e80000100800 */
[----:B----4-:R0:W-:Y:S04]  /*79f0*/  STL [R1+0x22c], R84 ;  /* 0x00022c5401007387 */ /* 0x0101e80000100800 */
[----:B------:R0:W-:Y:S04]  /*7a00*/  STL [R1+0x230], R12 ;  /* 0x0002300c01007387 */ /* 0x0001e80000100800 */
        /* <DEDUP_REMOVED lines=118> */
[----:B------:R0:W-:Y:S01]  /*8170*/  STL [R1+0x40c], R45 ;  /* 0x00040c2d01007387 */ /* 0x0001e20000100800 */
[----:B------:R-:W-:-:S05]  /*8180*/  @!P0 LOP3.LUT R6, R6, 0x1, RZ, 0x3c, !PT ;  /* 0x0000000106068812 */ /* 0x000fca00078e3cff */
[----:B------:R0:W-:Y:S01]  /*8190*/  @!P0 STL [R1+0x1cc], R6 ;  /* 0x0001cc0601008387 */ /* 0x0001e20000100800 */
[----:B------:R-:W-:Y:S06]  /*81a0*/  BAR.ARV 0xf, 0x100 ;  /* 0x03c4000000007b1d */ /* 0x000fec0000002000 */
[C---:B------:R-:W-:Y:S01]  /*81b0*/  ISETP.GT.AND P0, PT, R3.reuse, R0, PT ;  /* 0x000000000300720c */ /* 0x040fe20003f04270 */
[----:B------:R-:W-:Y:S01]  /*81c0*/  VIADD R3, R3, 0xffffffff ;  /* 0xffffffff03037836 */ /* 0x000fe20000000000 */
[----:B------:R-:W-:Y:S11]  /*81d0*/  @!P1 BRA `(.L_x_5121) ;  /* 0x0000000000049947 */ /* 0x000ff60003800000 */
[----:B------:R-:W-:Y:S01]  /*81e0*/  BPT.TRAP 0x1 ;  /* 0x000000040000795c */ /* 0x000fe20000300000 */
.L_x_5121:
[----:B-----5:R-:W-:-:S05]  /*81f0*/  LEA R5, R5, UR43, 0x3 ;  /* 0x0000002b05057c11 */ /* 0x020fca000f8e18ff */
[----:B0-----:R-:W-:-:S05]  /*8200*/  VIADD R4, R5, 0x38860 ;  /* 0x0003886005047836 */ /* 0x001fca0000000000 */
[----:B------:R-:W-:-:S04]  /*8210*/  PRMT R4, R153, 0x654, R4 ;  /* 0x0000065499047816 */ /* 0x000fc80000000004 */
[----:B------:R1:W-:Y:S01]  /*8220*/  SYNCS.ARRIVE.TRANS64.RED.A1T0 RZ, [R4+URZ], RZ ;  /* 0x000000ff04ff79a7 */ /* 0x0003e2000810043f */
[----:B------:R-:W-:Y:S05]  /*8230*/  @P0 BRA `(.L_x_5122) ;  /* 0xffffffc000a40947 */ /* 0x000fea000383ffff */
.L_x_5120:
[----:B------:R-:W2:Y:S04]  /*8240*/  LDL R51, [R1+0x1c8] ;  /* 0x0001c80001337983 */ /* 0x000ea80000100800 */
[----:B------:R-:W3:Y:S04]  /*8250*/  LDL.64 R18, [R1+0x348] ;  /* 0x0003480001127983 */ /* 0x000ee80000100a00 */
[----:B------:R-:W4:Y:S04]  /*8260*/  LDL.64 R54, [R1+0x210] ;  /* 0x0002100001367983 */ /* 0x000f280000100a00 */
[----:B------:R-:W5:Y:S04]  /*8270*/  LDL.64 R56, [R1+0x220] ;  /* 0x0002200001387983 */ /* 0x000f680000100a00 */
        /* <DEDUP_REMOVED lines=60> */
[----:B01----:R-:W5:Y:S04]  /*8640*/  LDL.64 R4, [R1+0x408] ;  /* 0x0004080001047983 */ /* 0x003f680000100a00 */
[----:B------:R-:W5:Y:S04]  /*8650*/  LDL R50, [R1+0x1d0] ;  /* 0x0001d00001327983 */ /* 0x000f680000100800 */
[----:B------:R-:W5:Y:S01]  /*8660*/  LDL R0, [R1+0x1c8] ;  /* 0x0001c80001007983 */ /* 0x000f620000100800 */
[----:B--2---:R-:W-:-:S05]  /*8670*/  IMAD R22, R51, 0x40, R22 ;  /* 0x0000004033167824 */ /* 0x004fca00078e0216 */
[----:B------:R-:W-:Y:S01]  /*8680*/  LEA R22, R22, UR43, 0x2 ;  /* 0x0000002b16167c11 */ /* 0x000fe2000f8e10ff */
[----:B------:R-:W-:Y:S06]  /*8690*/  BAR.SYNC.DEFER_BLOCKING 0xe, 0x100 ;  /* 0x0384000000007b1d */ /* 0x000fec0000010000 */
[----:B------:R-:W-:Y:S04]  /*86a0*/  LDS R51, [R22+0x38400] ;  /* 0x0384000016337984 */ /* 0x000fe80000000800 */
[----:B------:R-:W3:Y:S01]  /*86b0*/  LDS R22, [R22+0x38420] ;  /* 0x0384200016167984 */ /* 0x000ee20000000800 */
[----:B------:R-:W-:Y:S01]  /*86c0*/  BSSY B0, `(.L_x_5123) ;  /* 0x00000cd000007945 */ /* 0x000fe20003800000 */
[C---:B---3--:R-:W-:Y:S01]  /*86d0*/  FMUL.FTZ R19, R22.reuse, R19 ;  /* 0x0000001316137220 */ /* 0x048fe20000410000 */
[C---:B------:R-:W-:Y:S01]  /*86e0*/  FMUL.FTZ R18, R22.reuse, R18 ;  /* 0x0000001216127220 */ /* 0x040fe20000410000 */
[C---:B----4-:R-:W-:Y:S01]  /*86f0*/  FMUL.FTZ R55, R51.reuse, R55 ;  /* 0x0000003733377220 */ /* 0x050fe20000410000 */
[C---:B------:R-:W-:Y:S01]  /*8700*/  FMUL.FTZ R54, R51.reuse, R54 ;  /* 0x0000003633367220 */ /* 0x040fe20000410000 */
[C---:B-----5:R-:W-:Y:S01]  /*8710*/  FMUL.FTZ R57, R51.reuse, R57 ;  /* 0x0000003933397220 */ /* 0x060fe20000410000 */
[C---:B------:R-:W-:Y:S01]  /*8720*/  FMUL.FTZ R56, R51.reuse, R56 ;  /* 0x0000003833387220 */ /* 0x040fe20000410000 */
[----:B------:R0:W-:Y:S01]  /*8730*/  STL.64 [R1+0x348], R18 ;  /* 0x0003481201007387 */ /* 0x0001e20000100a00 */
        /* <DEDUP_REMOVED lines=116> */
[C---:B0-----:R-:W-:Y:S01]  /*8e80*/  FMUL.FTZ R19, R22.reuse, R3 ;  /* 0x0000000316137220 */ /* 0x041fe20000410000 */
[C---:B------:R-:W-:Y:S01]  /*8e90*/  FMUL.FTZ R18, R22.reuse, R2 ;  /* 0x0000000216127220 */ /* 0x040fe20000410000 */
[C---:B------:R-:W-:Y:S01]  /*8ea0*/  FMUL.FTZ R7, R22.reuse, R7 ;  /* 0x0000000716077220 */ /* 0x040fe20000410000 */
[C---:B------:R-:W-:Y:S01]  /*8eb0*/  FMUL.FTZ R6, R22.reuse, R6 ;  /* 0x0000000616067220 */ /* 0x040fe20000410000 */
[C---:B------:R-:W-:Y:S01]  /*8ec0*/  FMUL.FTZ R5, R22.reuse, R5 ;  /* 0x0000000516057220 */ /* 0x040fe20000410000 */
[----:B------:R-:W-:Y:S01]  /*8ed0*/  FMUL.FTZ R4, R22, R4 ;  /* 0x0000000416047220 */ /* 0x000fe20000410000 */
[----:B------:R-:W-:-:S02]  /*8ee0*/  VIADD R50, R50, 0x1 ;  /* 0x0000000132327836 */ /* 0x000fc40000000000 */
[----:B------:R-:W-:Y:S01]  /*8ef0*/  VIADD R0, R0, 0x1 ;  /* 0x0000000100007836 */ /* 0x000fe20000000000 */
[----:B------:R0:W-:Y:S04]  /*8f00*/  STL.64 [R1+0x210], R54 ;  /* 0x0002103601007387 */ /* 0x0001e80000100a00 */
        /* <DEDUP_REMOVED lines=62> */
[----:B------:R0:W-:Y:S04]  /*92f0*/  STL [R1+0x1d0], R50 ;  /* 0x0001d03201007387 */ /* 0x0001e80000100800 */
[----:B------:R0:W-:Y:S01]  /*9300*/  STL [R1+0x1c8], R0 ;  /* 0x0001c80001007387 */ /* 0x0001e20000100800 */
[----:B------:R-:W-:Y:S06]  /*9310*/  BAR.ARV 0xf, 0x100 ;  /* 0x03c4000000007b1d */ /* 0x000fec0000002000 */
[----:B------:R-:W-:Y:S01]  /*9320*/  ISETP.NE.AND P0, PT, R0, 0x2, PT ;  /* 0x000000020000780c */ /* 0x000fe20003f05270 */
[----:B------:R-:W-:-:S12]  /*9330*/  IMAD.MOV.U32 R3, RZ, RZ, 0x1 ;  /* 0x00000001ff037424 */ /* 0x000fd800078e00ff */
[----:B0-----:R-:W-:Y:S05]  /*9340*/  @P0 BRA `(.L_x_5124) ;  /* 0x0000000000100947 */ /* 0x001fea0003800000 */
[----:B------:R-:W2:Y:S04]  /*9350*/  LDL R0, [R1+0x1cc] ;  /* 0x0001cc0001007983 */ /* 0x000ea80000100800 */
[----:B------:R0:W-:Y:S01]  /*9360*/  STL [R1+0x1c8], RZ ;  /* 0x0001c8ff01007387 */ /* 0x0001e20000100800 */
[----:B--2---:R-:W-:-:S05]  /*9370*/  LOP3.LUT R0, R0, 0x1, RZ, 0x3c, !PT ;  /* 0x0000000100007812 */ /* 0x004fca00078e3cff */
[----:B------:R0:W-:Y:S02]  /*9380*/  STL [R1+0x1cc], R0 ;  /* 0x0001cc0001007387 */ /* 0x0001e40000100800 */
.L_x_5124:
[----:B------:R-:W-:Y:S05]  /*9390*/  BSYNC B0 ;  /* 0x0000000000007941 */ /* 0x000fea0003800000 */
.L_x_5123:
[----:B------:R-:W-:Y:S05]  /*93a0*/  BRA `(.L_x_5118) ;  /* 0x0000018c00607947 */ /* 0x000fea0003800000 */
.L_x_5110:
[----:B------:R-:W0:Y:S01]  /*93b0*/  S2UR UR4, SR_SWINHI ;  /* 0x00000000000479c3 */ /* 0x000e220000002f00 */
[----:B------:R-:W1:Y:S01]  /*93c0*/  S2R R7, SR_CgaCtaId ;  /* 0x0000000000077919 */ /* 0x000e620000008800 */
[----:B------:R-:W-:Y:S01]  /*93d0*/  UMOV UR5, 0x400 ;  /* 0x0000040000057882 */ /* 0x000fe20000000000 */
[----:B------:R-:W-:Y:S01]  /*93e0*/  ULDC UR7, c[0x0][0x448] ;  /* 0x0001120000077ab9 */ /* 0x000fe20000000800 */
[----:B------:R-:W-:Y:S01]  /*93f0*/  ULEA UR43, UR43, UR5, 0x18 ;  /* 0x000000052b2b7291 */ /* 0x000fe2000f8ec03f */
[----:B------:R-:W2:Y:S01]  /*9400*/  S2R R12, SR_CTAID.X ;  /* 0x00000000000c7919 */ /* 0x000ea20000002500 */
[----:B------:R-:W-:Y:S01]  /*9410*/  UISETP.NE.AND UP2, UPT, UR7, 0x1, UPT ;  /* 0x000000010700788c */ /* 0x000fe2000bf45270 */
[----:B------:R-:W-:Y:S01]  /*9420*/  IMAD.U32 R10, RZ, RZ, UR61 ;  /* 0x0000003dff0a7e24 */ /* 0x000fe2000f8e00ff */
[----:B------:R-:W-:Y:S01]  /*9430*/  USHF.L.U32 UR6, UR6, 0x6, URZ ;  /* 0x0000000606067899 */ /* 0x000fe2000800063f */
[----:B------:R-:W-:Y:S01]  /*9440*/  IMAD.MOV.U32 R11, RZ, RZ, 0x80 ;  /* 0x00000080ff0b7424 */ /* 0x000fe200078e00ff */
[----:B------:R-:W-:Y:S01]  /*9450*/  STL [R1+0x10], RZ ;  /* 0x000010ff01007387 */ /* 0x000fe20000100800 */
[----:B------:R-:W-:Y:S01]  /*9460*/  IMAD.U32 R4, RZ, RZ, UR61 ;  /* 0x0000003dff047e24 */ /* 0x000fe2000f8e00ff */
[----:B------:R-:W-:Y:S01]  /*9470*/  ULDC UR44, c[0x0][0x288] ;  /* 0x0000a200002c7ab9 */ /* 0x000fe20000000800 */
[----:B------:R-:W-:Y:S01]  /*9480*/  IMAD.MOV.U32 R5, RZ, RZ, 0x80 ;  /* 0x00000080ff057424 */ /* 0x000fe200078e00ff */
[----:B------:R3:W-:Y:S01]  /*9490*/  STL.64 [R1+0x28], R10 ;  /* 0x0000280a01007387 */ /* 0x0007e20000100a00 */
[----:B------:R-:W-:Y:S01]  /*94a0*/  IMAD.MOV.U32 R6, RZ, RZ, 0x80 ;  /* 0x00000080ff067424 */ /* 0x000fe200078e00ff */
[----:B------:R-:W-:Y:S01]  /*94b0*/  UIADD3 UR40, UR42, 0x1, -UR44 ;  /* 0x000000012a287890 */ /* 0x000fe2000fffe82c */
[----:B------:R-:W-:Y:S01]  /*94c0*/  IMAD.MOV.U32 R8, RZ, RZ, 0x100 ;  /* 0x00000100ff087424 */ /* 0x000fe200078e00ff */
[----:B------:R-:W-:Y:S01]  /*94d0*/  STL [R1+0x38], RZ ;  /* 0x000038ff01007387 */ /* 0x000fe20000100800 */
[----:B------:R-:W-:Y:S01]  /*94e0*/  @UP2 ULDC UR10, c[0x0][0x450] ;  /* 0x00011400000a2ab9 */ /* 0x000fe20000000800 */
[----:B------:R-:W-:Y:S01]  /*94f0*/  UP2UR UR41, UPR, URZ, 0x4 ;  /* 0x000000043f297883 */ /* 0x000fe20008000000 */
[----:B------:R-:W-:Y:S01]  /*9500*/  UMOV UR38, UR43 ;  /* 0x0000002b00267c82 */ /* 0x000fe20008000000 */
[----:B0-----:R-:W-:Y:S01]  /*9510*/  UMOV UR39, UR4 ;  /* 0x0000000400277c82 */ /* 0x001fe20008000000 */
[----:B------:R-:W-:-:S02]  /*9520*/  UIADD3 UR7, UP0, UR38, 0x38850, URZ ;  /* 0x0003885026077890 */ /* 0x000fc4000ff1e03f */
[----:B------:R-:W-:Y:S02]  /*9530*/  UIADD3 UR4, UP1, UR38, 0x38860, URZ ;  /* 0x0003886026047890 */ /* 0x000fe4000ff3e03f */
[----:B------:R-:W-:Y:S02]  /*9540*/  UIADD3.X UR8, URZ, UR39, URZ, UP0, !UPT ;  /* 0x000000273f087290 */ /* 0x000fe400087fe43f */
[----:B------:R-:W-:Y:S01]  /*9550*/  UIADD3.X UR5, URZ, UR39, URZ, UP1, !UPT ;  /* 0x000000273f057290 */ /* 0x000fe20008ffe43f */
[----:B------:R-:W-:Y:S01]  /*9560*/  IMAD.U32 R0, RZ, RZ, UR7 ;  /* 0x00000007ff007e24 */ /* 0x000fe2000f8e00ff */
[----:B------:R-:W-:Y:S01]  /*9570*/  UIADD3 UR7, UP1, UR38, 0x38840, URZ ;  /* 0x0003884026077890 */ /* 0x000fe2000ff3e03f */
[----:B---3--:R-:W-:Y:S01]  /*9580*/  IMAD.U32 R10, RZ, RZ, UR4 ;  /* 0x00000004ff0a7e24 */ /* 0x008fe2000f8e00ff */
[----:B------:R-:W-:Y:S01]  /*9590*/  UIADD3 UR9, UP0, UR38, 0x38830, URZ ;  /* 0x0003883026097890 */ /* 0x000fe2000ff1e03f */
[----:B------:R-:W-:Y:S01]  /*95a0*/  IMAD.U32 R3, RZ, RZ, UR8 ;  /* 0x00000008ff037e24 */ /* 0x000fe2000f8e00ff */
[----:B------:R-:W-:Y:S01]  /*95b0*/  UIADD3.X UR8, URZ, UR39, URZ, UP1, !UPT ;  /* 0x000000273f087290 */ /* 0x000fe20008ffe43f */
[----:B-1----:R-:W-:Y:S01]  /*95c0*/  IMAD.MOV.U32 R9, RZ, RZ, R7 ;  /* 0x000000ffff097224 */ /* 0x002fe200078e0007 */
[----:B------:R-:W-:Y:S01]  /*95d0*/  UIADD3.X UR4, URZ, UR39, URZ, UP0, !UPT ;  /* 0x000000273f047290 */ /* 0x000fe200087fe43f */
[----:B------:R0:W-:Y:S01]  /*95e0*/  STL.128 [R1], R4 ;  /* 0x0000000401007387 */ /* 0x0001e20000100c00 */
[----:B------:R-:W-:-:S03]  /*95f0*/  IMAD.U32 R11, RZ, RZ, UR5 ;  /* 0x00000005ff0b7e24 */ /* 0x000fc6000f8e00ff */
[----:B------:R1:W-:Y:S04]  /*9600*/  STL.64 [R1+0x30], R8 ;  /* 0x0000300801007387 */ /* 0x0003e80000100a00 */
[----:B--2---:R2:W-:Y:S01]  /*9610*/  STL [R1+0x50], R12 ;  /* 0x0000500c01007387 */ /* 0x0045e20000100800 */
[----:B0-----:R-:W-:Y:S01]  /*9620*/  IMAD.U32 R7, RZ, RZ, UR8 ;  /* 0x00000008ff077e24 */ /* 0x001fe2000f8e00ff */
[----:B------:R-:W-:Y:S01]  /*9630*/  @UP2 UIADD3 UR8, UR6, 0x3f, URZ ;  /* 0x0000003f06082890 */ /* 0x000fe2000fffe03f */
[----:B-1----:R-:W-:Y:S02]  /*9640*/  IMAD.MOV.U32 R8, RZ, RZ, R0 ;  /* 0x000000ffff087224 */ /* 0x002fe400078e0000 */
[----:B------:R-:W-:Y:S02]  /*9650*/  IMAD.MOV.U32 R9, RZ, RZ, R3 ;  /* 0x000000ffff097224 */ /* 0x000fe400078e0003 */
[----:B------:R-:W-:Y:S01]  /*9660*/  IMAD.U32 R4, RZ, RZ, UR9 ;  /* 0x00000009ff047e24 */ /* 0x000fe2000f8e00ff */
[----:B------:R-:W-:Y:S01]  /*9670*/  @UP2 ULDC UR9, c[0x0][0x44c] ;  /* 0x0001130000092ab9 */ /* 0x000fe20000000800 */
[----:B------:R-:W-:Y:S01]  /*9680*/  IMAD.U32 R5, RZ, RZ, UR4 ;  /* 0x00000004ff057e24 */ /* 0x000fe2000f8e00ff */
[----:B------:R-:W-:Y:S01]  /*9690*/  ULDC.64 UR4, c[0x0][0xad8] ;  /* 0x0002b60000047ab9 */ /* 0x000fe20000000a00 */
[----:B------:R-:W-:Y:S01]  /*96a0*/  IMAD.U32 R6, RZ, RZ, UR7 ;  /* 0x00000007ff067e24 */ /* 0x000fe2000f8e00ff */
[----:B------:R-:W-:Y:S01]  /*96b0*/  UIMAD.WIDE.U32 UR8, UR8, UR9, URZ ;  /* 0x00000009080872a5 */ /* 0x000fe2000f8e003f */
[----:B------:R2:W-:Y:S01]  /*96c0*/  STL.128 [R1+0x40], R8 ;  /* 0x0000400801007387 */ /* 0x0005e20000100c00 */
[----:B------:R-:W-:-:S02]  /*96d0*/  UISETP.GE.AND UP0, UPT, UR5, 0x1, UPT ;  /* 0x000000010500788c */ /* 0x000fc4000bf06270 */
[----:B------:R-:W-:Y:S01]  /*96e0*/  UIADD3 UR7, UR6, 0x3f, URZ ;  /* 0x0000003f06077890 */ /* 0x000fe2000fffe03f */
[----:B------:R2:W-:Y:S01]  /*96f0*/  STL.64 [R1+0x18], R4 ;  /* 0x0000180401007387 */ /* 0x0005e20000100a00 */
[----:B------:R-:W-:Y:S02]  /*9700*/  @UP2 USHF.R.U32.HI UR7, URZ, UR10, UR9 ;  /* 0x0000000a3f072299 */ /* 0x000fe40008011609 */
[----:B------:R-:W-:Y:S01]  /*9710*/  PLOP3.LUT P0, PT, PT, PT, UP0, 0x40, 0x0 ;  /* 0x000000000000781c */ /* 0x000fe20003f0e808 */
[----:B------:R2:W-:Y:S01]  /*9720*/  STL.64 [R1+0x20], R6 ;  /* 0x0000200601007387 */ /* 0x0005e20000100a00 */
[----:B------:R-:W-:Y:S02]  /*9730*/  UIADD3 UR7, UR40, UR7, URZ ;  /* 0x0000000728077290 */ /* 0x000fe4000fffe03f */
[----:B------:R-:W-:Y:S02]  /*9740*/  UP2UR UR60, UPR, URZ, 0x1 ;  /* 0x000000013f3c7883 */ /* 0x000fe40008000000 */
[----:B------:R-:W-:-:S06]  /*9750*/  UIADD3 UR4, UR7, UR4, URZ ;  /* 0x0000000407047290 */ /* 0x000fcc000fffe03f */
[----:B------:R-:W-:Y:S01]  /*9760*/  IMAD.U32 R0, RZ, RZ, UR4 ;  /* 0x00000004ff007e24 */ /* 0x000fe2000f8e00ff */
[----:B--2---:R-:W-:Y:S06]  /*9770*/  @P0 BRA `(.L_x_5125) ;  /* 0x0000000000400947 */ /* 0x004fec0003800000 */
        /* <DEDUP_REMOVED lines=10> */
.L_x_5126:
[----:B------:R-:W-:-:S11]  /*9820*/  UISETP.NE.AND UP0, UPT, UR5, 0x1, UPT ;  /* 0x000000010500788c */ /* 0x000fd6000bf05270 */
[----:B------:R-:W-:Y:S02]  /*9830*/  @UP0 ULDC.64 UR10, c[0x0][0xae0] ;  /* 0x0002b800000a0ab9 */ /* 0x000fe40000000a00 */
[----:B------:R-:W-:-:S04]  /*9840*/  UIMAD.WIDE.U32 UR8, UR4, UR10, URZ ;  /* 0x0000000a040872a5 */ /* 0x000fc8000f8e003f */
[----:B------:R-:W-:-:S12]  /*9850*/  @UP0 USHF.R.U32.HI UR4, URZ, UR11, UR9 ;  /* 0x0000000b3f040299 */ /* 0x000fd80008011609 */
.L_x_5127:
[----:B------:R-:W-:-:S06]  /*9860*/  UIMAD UR4, UR4, UR5, UR5 ;  /* 0x00000005040472a4 */ /* 0x000fcc000f8e0205 */
[----:B------:R-:W-:-:S07]  /*9870*/  VIMNMX R0, R0, UR4, PT ;  /* 0x0000000400007c48 */ /* 0x000fce000bfe0100 */
.L_x_5125:
[----:B------:R-:W-:Y:S01]  /*9880*/  UISETP.NE.AND UP0, UPT, UR41, URZ, UPT ;  /* 0x0000003f2900728c */ /* 0x000fe2000bf05270 */
[----:B------:R-:W-:Y:S01]  /*9890*/  VIADD R0, R0, 0x3f ;  /* 0x0000003f00007836 */ /* 0x000fe20000000000 */
[----:B------:R-:W-:Y:S02]  /*98a0*/  UIADD3 UR4, UR42, 0x3f, URZ ;  /* 0x0000003f2a047890 */ /* 0x000fe4000fffe03f */
[----:B------:R-:W-:Y:S02]  /*98b0*/  UIADD3 UR44, UR42, -UR44, URZ ;  /* 0x8000002c2a2c7290 */ /* 0x000fe4000fffe03f */
[----:B------:R-:W-:Y:S01]  /*98c0*/  USHF.R.S32.HI UR7, URZ, 0x1f, UR4 ;  /* 0x0000001f3f077899 */ /* 0x000fe20008011404 */
[----:B------:R-:W-:Y:S01]  /*98d0*/  SHF.R.S32.HI R3, RZ, 0x1f, R0 ;  /* 0x0000001fff037819 */ /* 0x000fe20000011400 */
[----:B------:R-:W-:Y:S02]  /*98e0*/  ULDC UR10, c[0x0][0xad4] ;  /* 0x0002b500000a7ab9 */ /* 0x000fe40000000800 */
[----:B------:R-:W-:Y:S01]  /*98f0*/  ULEA.HI UR7, UR7, UR4, URZ, 0x6 ;  /* 0x0000000407077291 */ /* 0x000fe2000f8f303f */
[----:B------:R-:W-:Y:S01]  /*9900*/  LEA.HI R3, R3, R0, RZ, 0x6 ;  /* 0x0000000003037211 */ /* 0x000fe200078f30ff */
[----:B------:R-:W-:Y:S01]  /*9910*/  @UP0 ULDC UR8, c[0x0][0x44c] ;  /* 0x0001130000080ab9 */ /* 0x000fe20000000800 */
[----:B------:R-:W-:Y:S01]  /*9920*/  @UP0 ULDC UR11, c[0x0][0x450] ;  /* 0x00011400000b0ab9 */ /* 0x000fe20000000800 */
[----:B------:R-:W-:Y:S01]  /*9930*/  UIMAD.WIDE.U32 UR8, UR6, UR8, URZ ;  /* 0x00000008060872a5 */ /* 0x000fe2000f8e003f */
[----:B------:R-:W-:Y:S01]  /*9940*/  SHF.R.S32.HI R3, RZ, 0x6, R3 ;  /* 0x00000006ff037819 */ /* 0x000fe20000011403 */
[----:B------:R-:W-:-:S02]  /*9950*/  USHF.R.S32.HI UR7, URZ, 0x6, UR7 ;  /* 0x000000063f077899 */ /* 0x000fc40008011407 */
[----:B------:R-:W-:Y:S02]  /*9960*/  @UP0 USHF.R.U32.HI UR6, URZ, UR11, UR9 ;  /* 0x0000000b3f060299 */ /* 0x000fe40008011609 */
[----:B------:R-:W-:Y:S02]  /*9970*/  UISETP.GE.AND UP0, UPT, UR5, 0x1, UPT ;  /* 0x000000010500788c */ /* 0x000fe4000bf06270 */
[----:B------:R-:W-:Y:S01]  /*9980*/  UIADD3 UR6, UR44, UR6, URZ ;  /* 0x000000062c067290 */ /* 0x000fe2000fffe03f */
[----:B------:R-:W-:-:S03]  /*9990*/  VIMNMX R8, R3, UR7, PT ;  /* 0x0000000703087c48 */ /* 0x000fc6000bfe0100 */
[----:B------:R-:W-:Y:S01]  /*99a0*/  PLOP3.LUT P0, PT, PT, PT, UP0, 0x40, 0x0 ;  /* 0x000000000000781c */ /* 0x000fe20003f0e808 */
[----:B------:R-:W-:-:S06]  /*99b0*/  UIADD3 UR4, UR6, -UR10, URZ ;  /* 0x8000000a06047290 */ /* 0x000fcc000fffe03f */
[----:B------:R-:W-:-:S06]  /*99c0*/  IMAD.U32 R0, RZ, RZ, UR4 ;  /* 0x00000004ff007e24 */ /* 0x000fcc000f8e00ff */
[----:B------:R-:W-:Y:S05]  /*99d0*/  @P0 BRA `(.L_x_5128) ;  /* 0x0000000000440947 */ /* 0x000fea0003800000 */
[----:B------:R-:W-:Y:S02]  /*99e0*/  UMOV UR4, UR6 ;  /* 0x0000000600047c82 */ /* 0x000fe40008000000 */
        /* <DEDUP_REMOVED lines=10> */
.L_x_5129:
[----:B------:R-:W-:-:S11]  /*9a90*/  UISETP.NE.AND UP0, UPT, UR5, 0x1, UPT ;  /* 0x000000010500788c */ /* 0x000fd6000bf05270 */
[----:B------:R-:W-:Y:S02]  /*9aa0*/  @UP0 ULDC.64 UR8, c[0x0][0xae0] ;  /* 0x0002b80000080ab9 */ /* 0x000fe40000000a00 */
[----:B------:R-:W-:-:S04]  /*9ab0*/  UIMAD.WIDE.U32 UR6, UR4, UR8, URZ ;  /* 0x00000008040672a5 */ /* 0x000fc8000f8e003f */
[----:B------:R-:W-:-:S12]  /*9ac0*/  @UP0 USHF.R.U32.HI UR4, URZ, UR9, UR7 ;  /* 0x000000093f040299 */ /* 0x000fd80008011607 */
.L_x_5130:
[----:B------:R-:W-:-:S06]  /*9ad0*/  UIMAD UR4, UR4, UR5, URZ ;  /* 0x00000005040472a4 */ /* 0x000fcc000f8e023f */
[----:B------:R-:W-:-:S07]  /*9ae0*/  VIMNMX R0, R0, UR4, !PT ;  /* 0x0000000400007c48 */ /* 0x000fce000ffe0100 */
.L_x_5128:
        /* <DEDUP_REMOVED lines=13> */
[----:B------:R-:W0:Y:S01]  /*9bc0*/  I2F.RP R3, R6 ;  /* 0x0000000600037306 */ /* 0x000e220000209400 */
[----:B------:R-:W-:Y:S02]  /*9bd0*/  IABS R12, R11 ;  /* 0x0000000b000c7213 */ /* 0x000fe40000000000 */
[----:B------:R-:W-:-:S05]  /*9be0*/  IMAD.IADD R0, R0, 0x1, -R9 ;  /* 0x0000000100007824 */ /* 0x000fca00078e0a09 */
        /* <DEDUP_REMOVED lines=23> */
.L_x_5131:
[----:B------:R-:W-:Y:S01]  /*9d60*/  IMAD R22, R22, R177, R9 ;  /* 0x000000b116167224 */ /* 0x000fe200078e0209 */
[----:B------:R-:W-:-:S04]  /*9d70*/  PRMT R3, RZ, 0x7610, R3 ;  /* 0x00007610ff037816 */ /* 0x000fc80000000003 */
[----:B------:R-:W-:-:S04]  /*9d80*/  VIADDMNMX R177, R22, R177, R8, PT ;  /* 0x000000b116b17246 */ /* 0x000fc80003800108 */
[----:B------:R-:W-:-:S13]  /*9d90*/  ISETP.GT.AND P0, PT, R177, R22, PT ;  /* 0x00000016b100720c */ /* 0x000fda0003f04270 */
[----:B------:R-:W-:Y:S05]  /*9da0*/  @!P0 BRA `(.L_x_5118) ;  /* 0x0000018000e08947 */ /* 0x000fea0003800000 */
[----:B------:R-:W-:Y:S01]  /*9db0*/  SHF.R.S32.HI R3, RZ, 0x1f, R154 ;  /* 0x0000001fff037819 */ /* 0x000fe2000001149a */
[----:B------:R-:W-:Y:S01]  /*9dc0*/  UIADD3 UR8, UR43, 0x400, URZ ;  /* 0x000004002b087890 */ /* 0x000fe2000fffe03f */
[----:B------:R-:W-:Y:S01]  /*9dd0*/  IMAD.MOV.U32 R4, RZ, RZ, 0x1 ;  /* 0x00000001ff047424 */ /* 0x000fe200078e00ff */
[----:B------:R-:W-:Y:S01]  /*9de0*/  UIADD3 UR6, UR43, 0x26400, URZ ;  /* 0x000264002b067890 */ /* 0x000fe2000fffe03f */
[----:B------:R-:W-:Y:S01]  /*9df0*/  LEA.HI R70, R3, R154, RZ, 0x7 ;  /* 0x0000009a03467211 */ /* 0x000fe200078f38ff */
[----:B------:R-:W-:Y:S01]  /*9e00*/  UIADD3 UR5, UR43, 0x22400, URZ ;  /* 0x000224002b057890 */ /* 0x000fe2000fffe03f */
[----:B------:R-:W-:Y:S01]  /*9e10*/  IMAD.MOV.U32 R5, RZ, RZ, RZ ;  /* 0x000000ffff057224 */ /* 0x000fe200078e00ff */
[----:B------:R-:W-:Y:S01]  /*9e20*/  UIADD3 UR4, UR43, 0x20400, URZ ;  /* 0x000204002b047890 */ /* 0x000fe2000fffe03f */
[----:B------:R-:W-:Y:S01]  /*9e30*/  SHF.R.S32.HI R72, RZ, 0x7, R70 ;  /* 0x00000007ff487819 */ /* 0x000fe20000011446 */
[----:B------:R-:W-:Y:S01]  /*9e40*/  USHF.R.U32.HI UR6, URZ, 0x4, UR6 ;  /* 0x000000043f067899 */ /* 0x000fe20008011606 */
[----:B------:R-:W-:Y:S01]  /*9e50*/  IMAD.MOV.U32 R6, RZ, RZ, 0x1 ;  /* 0x00000001ff067424 */ /* 0x000fe200078e00ff */
[----:B------:R-:W-:Y:S01]  /*9e60*/  USHF.R.U32.HI UR7, URZ, 0x4, UR8 ;  /* 0x000000043f077899 */ /* 0x000fe20008011608 */
[----:B------:R-:W-:Y:S01]  /*9e70*/  IMAD.MOV.U32 R7, RZ, RZ, RZ ;  /* 0x000000ffff077224 */ /* 0x000fe200078e00ff */
[----:B------:R-:W0:Y:S01]  /*9e80*/  SHFL.IDX PT, R0, R72, RZ, 0x1f ;  /* 0x00001fff48007589 */ /* 0x000e2200000e0000 */
[----:B------:R-:W-:Y:S01]  /*9e90*/  USHF.R.U32.HI UR5, URZ, 0x4, UR5 ;  /* 0x000000043f057899 */ /* 0x000fe20008011605 */
[----:B------:R-:W-:Y:S01]  /*9ea0*/  IMAD.MOV.U32 R13, RZ, RZ, 0x40000040 ;  /* 0x40000040ff0d7424 */ /* 0x000fe200078e00ff */
[----:B------:R-:W-:Y:S01]  /*9eb0*/  UIADD3 UR9, UP0, UR38, 0x38400, URZ ;  /* 0x0003840026097890 */ /* 0x000fe2000ff1e03f */
[----:B------:R1:W-:Y:S01]  /*9ec0*/  STL.128 [R1+0x60], R4 ;  /* 0x0000600401007387 */ /* 0x0003e20000100c00 */
[----:B------:R-:W-:-:S02]  /*9ed0*/  USHF.R.U32.HI UR4, URZ, 0x4, UR4 ;  /* 0x000000043f047899 */ /* 0x000fc40008011604 */
[----:B------:R-:W-:Y:S01]  /*9ee0*/  ULOP3.LUT UR6, UR6, 0x3fff, URZ, 0xc0, !UPT ;  /* 0x00003fff06067892 */ /* 0x000fe2000f8ec03f */
[----:B------:R-:W-:Y:S01]  /*9ef0*/  STL [R1+0x74], R154 ;  /* 0x0000749a01007387 */ /* 0x000fe20000100800 */
[----:B------:R-:W-:Y:S01]  /*9f00*/  ULOP3.LUT UR7, UR7, 0x3fff, URZ, 0xc0, !UPT ;  /* 0x00003fff07077892 */ /* 0x000fe2000f8ec03f */
[----:B------:R-:W-:Y:S01]  /*9f10*/  IMAD.U32 R8, RZ, RZ, UR9 ;  /* 0x00000009ff087e24 */ /* 0x000fe2000f8e00ff */
[----:B------:R-:W-:Y:S02]  /*9f20*/  ULOP3.LUT UR5, UR5, 0x3fff, URZ, 0xc0, !UPT ;  /* 0x00003fff05057892 */ /* 0x000fe4000f8ec03f */
[----:B------:R-:W-:Y:S02]  /*9f30*/  UIADD3.X UR10, URZ, UR39, URZ, UP0, !UPT ;  /* 0x000000273f0a7290 */ /* 0x000fe400087fe43f */
[----:B------:R-:W-:Y:S02]  /*9f40*/  ULOP3.LUT UR4, UR4, 0x3fff, URZ, 0xc0, !UPT ;  /* 0x00003fff04047892 */ /* 0x000fe4000f8ec03f */
[----:B------:R-:W-:-:S02]  /*9f50*/  ULOP3.LUT UR6, UR6, 0x10000, URZ, 0xfc, !UPT ;  /* 0x0001000006067892 */ /* 0x000fc4000f8efc3f */
[----:B------:R-:W-:Y:S01]  /*9f60*/  ULOP3.LUT UR7, UR7, 0x10000, URZ, 0xfc, !UPT ;  /* 0x0001000007077892 */ /* 0x000fe2000f8efc3f */
[----:B------:R-:W-:Y:S01]  /*9f70*/  IMAD.U32 R9, RZ, RZ, UR10 ;  /* 0x0000000aff097e24 */ /* 0x000fe2000f8e00ff */
[----:B------:R-:W-:Y:S01]  /*9f80*/  ULOP3.LUT UR5, UR5, 0x10000, URZ, 0xfc, !UPT ;  /* 0x0001000005057892 */ /* 0x000fe2000f8efc3f */
[----:B-1----:R-:W-:Y:S01]  /*9f90*/  IMAD.MOV.U32 R5, RZ, RZ, 0x40000040 ;  /* 0x40000040ff057424 */ /* 0x002fe200078e00ff */
[----:B------:R-:W-:Y:S01]  /*9fa0*/  ULOP3.LUT UR4, UR4, 0x10000, URZ, 0xfc, !UPT ;  /* 0x0001000004047892 */ /* 0x000fe2000f8efc3f */
[----:B0-----:R-:W-:Y:S01]  /*9fb0*/  LEA.HI R3, R0, R0, RZ, 0x1 ;  /* 0x0000000000037211 */ /* 0x001fe200078f08ff */
[----:B------:R-:W-:Y:S01]  /*9fc0*/  IMAD.U32 R10, RZ, RZ, UR6 ;  /* 0x00000006ff0a7e24 */ /* 0x000fe2000f8e00ff */
[----:B------:R0:W-:Y:S01]  /*9fd0*/  STL.64 [R1+0x58], R8 ;  /* 0x0000580801007387 */ /* 0x0001e20000100a00 */
[----:B------:R-:W-:Y:S01]  /*9fe0*/  IMAD.U32 R11, RZ, RZ, UR7 ;  /* 0x00000007ff0b7e24 */ /* 0x000fe2000f8e00ff */
[----:B------:R-:W-:Y:S01]  /*9ff0*/  LOP3.LUT R3, R3, 0x6, RZ, 0xc0, !PT ;  /* 0x0000000603037812 */ /* 0x000fe200078ec0ff */
[----:B------:R-:W-:Y:S01]  /*a000*/  IMAD.U32 R12, RZ, RZ, UR4 ;  /* 0x00000004ff0c7e24 */ /* 0x000fe2000f8e00ff */
[----:B------:R-:W-:Y:S01]  /*a010*/  UIADD3 UR4, UR43, 0x36400, URZ ;  /* 0x000364002b047890 */ /* 0x000fe2000fffe03f */
[----:B------:R-:W-:-:S02]  /*a020*/  IMAD.MOV.U32 R4, RZ, RZ, R10 ;  /* 0x000000ffff047224 */ /* 0x000fc400078e000a */
[----:B------:R-:W-:Y:S01]  /*a030*/  IMAD.IADD R0, R0, 0x1, -R3 ;  /* 0x0000000100007824 */ /* 0x000fe200078e0a03 */
[----:B------:R-:W-:Y:S01]  /*a040*/  ULOP3.LUT UP0, URZ, UR4, 0x3ff, URZ, 0xc0, !UPT ;  /* 0x000003ff043f7892 */ /* 0x000fe2000f80c03f */
[----:B------:R-:W-:Y:S01]  /*a050*/  IMAD.U32 R3, RZ, RZ, UR5 ;  /* 0x00000005ff037e24 */ /* 0x000fe2000f8e00ff */
[----:B------:R1:W-:Y:S01]  /*a060*/  STL.64 [R1+0x78], R12 ;  /* 0x0000780c01007387 */ /* 0x0003e20000100a00 */
[----:B------:R-:W-:Y:S01]  /*a070*/  IMAD.MOV.U32 R6, RZ, RZ, R11 ;  /* 0x000000ffff067224 */ /* 0x000fe200078e000b */
[----:B------:R-:W-:Y:S01]  /*a080*/  LEA R0, R0, UR8, 0xf ;  /* 0x0000000800007c11 */ /* 0x000fe2000f8e78ff */
[----:B------:R-:W-:Y:S01]  /*a090*/  IMAD.MOV.U32 R7, RZ, RZ, 0x40000040 ;  /* 0x40000040ff077424 */ /* 0x000fe200078e00ff */
[----:B------:R-:W-:Y:S01]  /*a0a0*/  PLOP3.LUT P0, PT, PT, PT, UP0, 0x80, 0x0 ;  /* 0x000000000000781c */ /* 0x000fe20003f0f008 */
[----:B0-----:R-:W-:Y:S01]  /*a0b0*/  IMAD.MOV.U32 R8, RZ, RZ, R3 ;  /* 0x000000ffff087224 */ /* 0x001fe200078e0003 */
[----:B------:R-:W-:Y:S01]  /*a0c0*/  SHF.R.U32.HI R0, RZ, 0x4, R0 ;  /* 0x00000004ff007819 */ /* 0x000fe20000011600 */
[----:B------:R-:W-:Y:S01]  /*a0d0*/  IMAD.MOV.U32 R9, RZ, RZ, 0x40000040 ;  /* 0x40000040ff097424 */ /* 0x000fe200078e00ff */
[----:B------:R1:W-:Y:S01]  /*a0e0*/  STL.128 [R1+0x90], R4 ;  /* 0x0000900401007387 */ /* 0x0003e20000100c00 */
[----:B------:R-:W-:Y:S01]  /*a0f0*/  IMAD.MOV.U32 R11, RZ, RZ, 0x40000040 ;  /* 0x40000040ff0b7424 */ /* 0x000fe200078e00ff */
[----:B------:R-:W-:-:S04]  /*a100*/  LOP3.LUT R0, R0, 0x3fff, RZ, 0xc0, !PT ;  /* 0x00003fff00007812 */ /* 0x000fc800078ec0ff */
[----:B------:R-:W-:Y:S01]  /*a110*/  LOP3.LUT R10, R0, 0x2000000, RZ, 0xfc, !PT ;  /* 0x02000000000a7812 */ /* 0x000fe200078efcff */
[----:B------:R-:W-:-:S04]  /*a120*/  IMAD.MOV.U32 R0, RZ, RZ, R154 ;  /* 0x000000ffff007224 */ /* 0x000fc800078e009a */
[----:B------:R1:W-:Y:S01]  /*a130*/  STL.128 [R1+0x80], R8 ;  /* 0x0000800801007387 */ /* 0x0003e20000100c00 */
[----:B------:R-:W-:Y:S05]  /*a140*/  @!P0 BRA `(.L_x_5132) ;  /* 0x0000000000448947 */ /* 0x000fea0003800000 */
[----:B------:R-:W-:Y:S01]  /*a150*/  MOV R0, 0x0 ;  /* 0x0000000000007802 */ /* 0x000fe20000000f00 */
[----:B------:R-:W-:Y:S01]  /*a160*/  ULDC.64 UR4, c[0x4][0xf0] ;  /* 0x01003c0000047ab9 */ /* 0x000fe20000000a00 */
[----:B------:R-:W-:Y:S01]  /*a170*/  ULDC.64 UR6, c[0x4][0x58] ;  /* 0x0100160000067ab9 */ /* 0x000fe20000000a00 */
[----:B-1----:R-:W-:Y:S01]  /*a180*/  IMAD.U32 R4, RZ, RZ, UR4 ;  /* 0x00000004ff047e24 */ /* 0x002fe2000f8e00ff */
        /* <DEDUP_REMOVED lines=12> */
.L_x_5133:
[----:B------:R0:W5:Y:S02]  /*a250*/  LDL R0, [R1+0x74] ;  /* 0x0000740001007983 */ /* 0x0001640000100800 */
.L_x_5132:
[----:B------:R-:W2:Y:S01]  /*a260*/  LDL R49, [R1+0x1d4] ;  /* 0x0001d40001317983 */ /* 0x000ea20000100800 */
[----:B-----5:R-:W-:Y:S01]  /*a270*/  SHF.R.S32.HI R3, RZ, 0x1f, R0 ;  /* 0x0000001fff037819 */ /* 0x020fe20000011400 */
[----:B-1----:R-:W-:Y:S01]  /*a280*/  IMAD.MOV.U32 R4, RZ, RZ, R42 ;  /* 0x000000ffff047224 */ /* 0x002fe200078e002a */
[----:B------:R-:W-:Y:S01]  /*a290*/  LOP3.LUT R11, R70, 0xffffff80, RZ, 0xc0, !PT ;  /* 0xffffff80460b7812 */ /* 0x000fe200078ec0ff */
[----:B------:R-:W-:Y:S01]  /*a2a0*/  IMAD.MOV.U32 R5, RZ, RZ, R43 ;  /* 0x000000ffff057224 */ /* 0x000fe200078e002b */
[CC--:B------:R-:W-:Y:S01]  /*a2b0*/  LEA.HI R8, R3.reuse, R0.reuse, RZ, 0x4 ;  /* 0x0000000003087211 */ /* 0x0c0fe200078f20ff */
[----:B------:R-:W-:Y:S01]  /*a2c0*/  IMAD.MOV.U32 R6, RZ, RZ, R48 ;  /* 0x000000ffff067224 */ /* 0x000fe200078e0030 */
[----:B------:R-:W-:Y:S01]  /*a2d0*/  LEA.HI R3, R3, R0, RZ, 0x5 ;  /* 0x0000000003037211 */ /* 0x000fe200078f28ff */
[----:B------:R-:W-:Y:S01]  /*a2e0*/  IMAD.IADD R12, R154, 0x1, -R11 ;  /* 0x000000019a0c7824 */ /* 0x000fe200078e0a0b */
[----:B------:R-:W-:Y:S01]  /*a2f0*/  LOP3.LUT R9, R8, 0xfffffff0, RZ, 0xc0, !PT ;  /* 0xfffffff008097812 */ /* 0x000fe200078ec0ff */
[----:B------:R-:W-:Y:S01]  /*a300*/  IMAD.MOV.U32 R7, RZ, RZ, R51 ;  /* 0x000000ffff077224 */ /* 0x000fe200078e0033 */
[----:B------:R-:W-:Y:S01]  /*a310*/  LEA.HI R11, R72, R72, RZ, 0x1 ;  /* 0x00000048480b7211 */ /* 0x000fe200078f08ff */
[----:B------:R-:W-:Y:S01]  /*a320*/  IMAD.SHL.U32 R3, R3, 0x20, RZ ;  /* 0x0000002003037824 */ /* 0x000fe200078e00ff */
[----:B------:R-:W-:Y:S01]  /*a330*/  SHF.R.S32.HI R13, RZ, 0x1f, R12 ;  /* 0x0000001fff0d7819 */ /* 0x000fe2000001140c */
[----:B------:R-:W-:Y:S01]  /*a340*/  IMAD.IADD R9, R0, 0x1, -R9 ;  /* 0x0000000100097824 */ /* 0x000fe200078e0a09 */
[----:B------:R1:W-:Y:S01]  /*a350*/  STL.128 [R1+0x110], R4 ;  /* 0x0001100401007387 */ /* 0x0003e20000100c00 */
[----:B------:R-:W-:Y:S01]  /*a360*/  LOP3.LUT R11, R11, 0xfffffe, RZ, 0xc0, !PT ;  /* 0x00fffffe0b0b7812 */ /* 0x000fe200078ec0ff */
[----:B------:R-:W3:Y:S01]  /*a370*/  LDC.64 R74, c[0x0][0xad0] ;  /* 0x0002b400ff4a7b82 */ /* 0x000ee20000000a00 */
[----:B------:R-:W-:Y:S01]  /*a380*/  LOP3.LUT R3, R3, 0xfffffc00, RZ, 0xc0, !PT ;  /* 0xfffffc0003037812 */ /* 0x000fe200078ec0ff */
[----:B------:R-:W-:Y:S01]  /*a390*/  VIADD R14, R37, 0xffffff80 ;  /* 0xffffff80250e7836 */ /* 0x000fe20000000000 */
[----:B------:R-:W-:Y:S01]  /*a3a0*/  SHF.R.S32.HI R10, RZ, 0x1f, R9 ;  /* 0x0000001fff0a7819 */ /* 0x000fe20000011409 */
[----:B------:R-:W-:Y:S01]  /*a3b0*/  IMAD.IADD R11, R72, 0x1, -R11 ;  /* 0x00000001480b7824 */ /* 0x000fe200078e0a0b */
[----:B------:R4:W-:Y:S01]  /*a3c0*/  STL.64 [R1+0xb8], R30 ;  /* 0x0000b81e01007387 */ /* 0x0009e20000100a00 */
[----:B------:R-:W-:Y:S01]  /*a3d0*/  IMAD.MOV.U32 R48, RZ, RZ, RZ ;  /* 0x000000ffff307224 */ /* 0x000fe200078e00ff */
[----:B------:R-:W-:Y:S01]  /*a3e0*/  LEA.HI R10, R10, R9, RZ, 0x3 ;  /* 0x000000090a0a7211 */ /* 0x000fe200078f18ff */
[----:B------:R-:W0:Y:S01]  /*a3f0*/  LDC.64 R154, c[0x0][0xad8] ;  /* 0x0002b600ff9a7b82 */ /* 0x000e220000000a00 */
[----:B------:R-:W-:Y:S01]  /*a400*/  STL [R1+0xcc], R14 ;  /* 0x0000cc0e01007387 */ /* 0x000fe20000100800 */
[----:B------:R-:W-:Y:S03]  /*a410*/  BSSY B0, `(.L_x_5134) ;  /* 0x0000043000007945 */ /* 0x000fe60003800000 */
[----:B------:R4:W-:Y:S01]  /*a420*/  STL.64 [R1+0xc0], R28 ;  /* 0x0000c01c01007387 */ /* 0x0009e20000100a00 */
[C---:B-1----:R-:W-:Y:S01]  /*a430*/  LOP3.LUT R4, R10.reuse, 0xfffffff8, RZ, 0xc0, !PT ;  /* 0xfffffff80a047812 */ /* 0x042fe200078ec0ff */
[----:B------:R-:W-:Y:S01]  /*a440*/  IMAD.SHL.U32 R10, R10, 0x40, RZ ;  /* 0x000000400a0a7824 */ /* 0x000fe200078e00ff */
[-C--:B------:R-:W-:Y:S01]  /*a450*/  LEA.HI R6, R13, R12.reuse, RZ, 0x2 ;  /* 0x0000000c0d067211 */ /* 0x080fe200078f10ff */
[----:B------:R-:W1:Y:S01]  /*a460*/  LDC.64 R172, c[0x0][0xae0] ;  /* 0x0002b800ffac7b82 */ /* 0x000e620000000a00 */
[----:B----4-:R-:W-:Y:S01]  /*a470*/  IADD3 R30, P2, R46, 0x70, RZ ;  /* 0x000000702e1e7810 */ /* 0x010fe20007f5e0ff */
[----:B------:R-:W-:Y:S01]  /*a480*/  IMAD.IADD R4, R9, 0x1, -R4 ;  /* 0x0000000109047824 */ /* 0x000fe200078e0a04 */
[----:B------:R-:W-:Y:S01]  /*a490*/  LOP3.LUT R5, R6, 0x7ffffffc, RZ, 0xc0, !PT ;  /* 0x7ffffffc06057812 */ /* 0x000fe200078ec0ff */
[----:B------:R4:W-:Y:S01]  /*a4a0*/  STL.U8 [R1+0xc8], RZ ;  /* 0x0000c8ff01007387 */ /* 0x0009e20000100000 */
[--C-:B------:R-:W-:Y:S01]  /*a4b0*/  SHF.R.S32.HI R7, RZ, 0x2, R6.reuse ;  /* 0x00000002ff077819 */ /* 0x100fe20000011406 */
[----:B------:R-:W-:Y:S01]  /*a4c0*/  IMAD.SHL.U32 R0, R4, 0x40, RZ ;  /* 0x0000004004007824 */ /* 0x000fe200078e00ff */
[----:B------:R-:W-:Y:S01]  /*a4d0*/  SHF.R.S32.HI R6, RZ, 0x1f, R6 ;  /* 0x0000001fff067819 */ /* 0x000fe20000011406 */
[----:B------:R-:W-:Y:S01]  /*a4e0*/  IMAD.MOV.U32 R29, RZ, RZ, R50 ;  /* 0x000000ffff1d7224 */ /* 0x000fe200078e0032 */
[----:B------:R-:W-:Y:S01]  /*a4f0*/  SHF.R.U32.HI R9, RZ, 0x1, R8 ;  /* 0x00000001ff097819 */ /* 0x000fe20000011608 */
[----:B------:R-:W-:Y:S01]  /*a500*/  IMAD.IADD R8, R12, 0x1, -R5 ;  /* 0x000000010c087824 */ /* 0x000fe200078e0a05 */
[----:B------:R-:W-:Y:S01]  /*a510*/  LEA.HI R6, R6, R7, RZ, 0x3 ;  /* 0x0000000706067211 */ /* 0x000fe200078f18ff */
[----:B------:R-:W-:Y:S01]  /*a520*/  IMAD.MOV.U32 R28, RZ, RZ, R33 ;  /* 0x000000ffff1c7224 */ /* 0x000fe200078e0021 */
[----:B------:R-:W-:Y:S01]  /*a530*/  LOP3.LUT R0, R0, 0x1c0, RZ, 0xc0, !PT ;  /* 0x000001c000007812 */ /* 0x000fe200078ec0ff */
[----:B------:R-:W-:Y:S01]  /*a540*/  IMAD R8, R11, 0x80, R8 ;  /* 0x000000800b087824 */ /* 0x000fe200078e0208 */
[----:B------:R-:W-:Y:S01]  /*a550*/  LEA.HI R12, R13, R12, RZ, 0x5 ;  /* 0x0000000c0d0c7211 */ /* 0x000fe200078f28ff */
[----:B------:R-:W-:Y:S01]  /*a560*/  IMAD.U32 R11, RZ, RZ, UR39 ;  /* 0x00000027ff0b7e24 */ /* 0x000fe2000f8e00ff */
[----:B------:R-:W-:Y:S01]  /*a570*/  LOP3.LUT R6, R6, 0xfffffff8, RZ, 0xc0, !PT ;  /* 0xfffffff806067812 */ /* 0x000fe200078ec0ff */
[----:B------:R-:W-:Y:S01]  /*a580*/  IMAD.SHL.U32 R43, R8, 0x2, RZ ;  /* 0x00000002082b7824 */ /* 0x000fe200078e00ff */
[----:B------:R-:W-:Y:S01]  /*a590*/  LOP3.LUT R9, R0, 0x8, R9, 0xf8, !PT ;  /* 0x0000000800097812 */ /* 0x000fe200078ef809 */
[----:B------:R-:W-:Y:S01]  /*a5a0*/  IMAD.X R31, RZ, RZ, R39, P2 ;  /* 0x000000ffff1f7224 */ /* 0x000fe200010e0627 */
[----:B------:R-:W-:Y:S01]  /*a5b0*/  SHF.R.S32.HI R12, RZ, 0x5, R12 ;  /* 0x00000005ff0c7819 */ /* 0x000fe2000001140c */
[----:B------:R-:W-:Y:S01]  /*a5c0*/  IMAD.IADD R7, R7, 0x1, -R6 ;  /* 0x0000000107077824 */ /* 0x000fe200078e0a06 */
[----:B------:R-:W-:Y:S01]  /*a5d0*/  SHF.R.U32.HI R0, RZ, 0x3, R0 ;  /* 0x00000003ff007819 */ /* 0x000fe20000011600 */
[----:B------:R-:W4:Y:S01]  /*a5e0*/  LDC R6, c[0x0][0x450] ;  /* 0x00011400ff067b82 */ /* 0x000f220000000800 */
[----:B------:R-:W-:Y:S01]  /*a5f0*/  LOP3.LUT R10, R10, 0xfffffe00, RZ, 0xc0, !PT ;  /* 0xfffffe000a0a7812 */ /* 0x000fe200078ec0ff */
[----:B------:R-:W-:Y:S01]  /*a600*/  IMAD R42, R12, 0x10, R7 ;  /* 0x000000100c2a7824 */ /* 0x000fe200078e0207 */
[----:B------:R-:W-:Y:S01]  /*a610*/  LOP3.LUT R0, R9, R0, RZ, 0x3c, !PT ;  /* 0x0000000009007212 */ /* 0x000fe200078e3cff */
[----:B------:R-:W-:Y:S01]  /*a620*/  IMAD.MOV.U32 R7, RZ, RZ, 0x10 ;  /* 0x00000010ff077424 */ /* 0x000fe200078e00ff */
[C---:B------:R-:W-:Y:S01]  /*a630*/  LOP3.LUT P0, RZ, R4.reuse, 0x2, RZ, 0xc0, !PT ;  /* 0x0000000204ff7812 */ /* 0x040fe2000780c0ff */
[----:B------:R-:W-:Y:S01]  /*a640*/  IMAD.MOV.U32 R9, RZ, RZ, 0x20 ;  /* 0x00000020ff097424 */ /* 0x000fe200078e00ff */
[----:B------:R-:W-:Y:S01]  /*a650*/  LOP3.LUT P1, RZ, R4, 0x4, RZ, 0xc0, !PT ;  /* 0x0000000404ff7812 */ /* 0x000fe2000782c0ff */
[----:B------:R-:W4:Y:S01]  /*a660*/  LDC R12, c[0x0][0x288] ;  /* 0x0000a200ff0c7b82 */ /* 0x000f220000000800 */
[----:B------:R-:W-:Y:S01]  /*a670*/  IADD3 R3, R0, R10, R3 ;  /* 0x0000000a00037210 */ /* 0x000fe20007ffe003 */
[----:B------:R-:W-:Y:S01]  /*a680*/  IMAD.U32 R10, RZ, RZ, UR38 ;  /* 0x00000026ff0a7e24 */ /* 0x000fe2000f8e00ff */
[----:B------:R-:W-:Y:S01]  /*a690*/  SEL R8, R7, 0xfffffff0, !P0 ;  /* 0xfffffff007087807 */ /* 0x000fe20004000000 */
[----:B------:R-:W-:Y:S01]  /*a6a0*/  IMAD.U32 R13, RZ, RZ, UR42 ;  /* 0x0000002aff0d7e24 */ /* 0x000fe2000f8e00ff */
[----:B------:R-:W-:Y:S01]  /*a6b0*/  SEL R9, R9, 0xffffffe0, !P1 ;  /* 0xffffffe009097807 */ /* 0x000fe20004800000 */
[----:B------:R-:W-:Y:S01]  /*a6c0*/  IMAD.WIDE.U32 R14, R3, 0x2, R10 ;  /* 0x00000002030e7825 */ /* 0x000fe200078e000a */
[----:B------:R0:W-:Y:S01]  /*a6d0*/  STL.128 [R1+0x100], R28 ;  /* 0x0001001c01007387 */ /* 0x0001e20000100c00 */
[----:B------:R-:W4:Y:S02]  /*a6e0*/  LDC.64 R4, c[0x0][0x448] ;  /* 0x00011200ff047b82 */ /* 0x000f240000000a00 */
[----:B-1----:R-:W-:Y:S01]  /*a6f0*/  IMAD.MOV.U32 R50, RZ, RZ, R172 ;  /* 0x000000ffff327224 */ /* 0x002fe200078e00ac */
[----:B------:R-:W-:Y:S01]  /*a700*/  IADD3 R20, P0, R14, 0x36400, RZ ;  /* 0x000364000e147810 */ /* 0x000fe20007f1e0ff */
[----:B---3--:R-:W-:Y:S01]  /*a710*/  IMAD.MOV.U32 R14, RZ, RZ, R75 ;  /* 0x000000ffff0e7224 */ /* 0x008fe200078e004b */
[----:B------:R1:W-:Y:S01]  /*a720*/  STL.64 [R1+0xb0], R42 ;  /* 0x0000b02a01007387 */ /* 0x0003e20000100a00 */
[----:B------:R-:W-:-:S02]  /*a730*/  IMAD.MOV.U32 R51, RZ, RZ, R173 ;  /* 0x000000ffff337224 */ /* 0x000fc400078e00ad */
[----:B------:R-:W-:Y:S01]  /*a740*/  IMAD.X R21, RZ, RZ, R15, P0 ;  /* 0x000000ffff157224 */ /* 0x000fe200000e060f */
[----:B------:R1:W-:Y:S01]  /*a750*/  STL.64 [R1+0xa0], R8 ;  /* 0x0000a00801007387 */ /* 0x0003e20000100a00 */
[----:B0-----:R-:W-:Y:S02]  /*a760*/  IMAD.MOV.U32 R15, RZ, RZ, R154 ;  /* 0x000000ffff0f7224 */ /* 0x001fe400078e009a */
[----:B------:R-:W-:Y:S01]  /*a770*/  IMAD.MOV.U32 R7, RZ, RZ, R74 ;  /* 0x000000ffff077224 */ /* 0x000fe200078e004a */
[----:B------:R1:W-:Y:S04]  /*a780*/  STL.64 [R1+0xa8], R20 ;  /* 0x0000a81401007387 */ /* 0x0003e80000100a00 */
[----:B----4-:R1:W-:Y:S04]  /*a790*/  STL.128 [R1+0xd0], R12 ;  /* 0x0000d00c01007387 */ /* 0x0103e80000100c00 */
[----:B------:R1:W-:Y:S04]  /*a7a0*/  STL.U8 [R1+0x120], RZ ;  /* 0x000120ff01007387 */ /* 0x0003e80000100000 */
[----:B------:R1:W-:Y:S01]  /*a7b0*/  STL.128 [R1+0xf0], R4 ;  /* 0x0000f00401007387 */ /* 0x0003e20000100c00 */
[----:B--2---:R-:W-:-:S04]  /*a7c0*/  LEA.HI R0, R49, R49, RZ, 0x1 ;  /* 0x0000003131007211 */ /* 0x004fc800078f08ff */
[----:B------:R-:W-:-:S05]  /*a7d0*/  LOP3.LUT R0, R0, 0xfffffffe, RZ, 0xc0, !PT ;  /* 0xfffffffe00007812 */ /* 0x000fca00078ec0ff */
[----:B------:R-:W-:Y:S02]  /*a7e0*/  IMAD.IADD R0, R49, 0x1, -R0 ;  /* 0x0000000131007824 */ /* 0x000fe400078e0a00 */
[----:B------:R-:W-:-:S03]  /*a7f0*/  IMAD.MOV.U32 R49, RZ, RZ, R155 ;  /* 0x000000ffff317224 */ /* 0x000fc600078e009b */
[----:B------:R-:W-:Y:S02]  /*a800*/  SHF.L.U32 R0, R0, 0x1f, RZ ;  /* 0x0000001f00007819 */ /* 0x000fe400000006ff */
[----:B------:R1:W-:Y:S02]  /*a810*/  STL.128 [R1+0xe0], R48 ;  /* 0x0000e03001007387 */ /* 0x0003e40000100c00 */
[----:B------:R-:W0:Y:S02]  /*a820*/  SYNCS.PHASECHK.TRANS64.TRYWAIT P0, [UR43+0x38800], R0 ;  /* 0x03880000ff0075a7 */ /* 0x000e24000800016b */
[----:B01----:R-:W-:Y:S05]  /*a830*/  @!P0 BRA `(.L_x_5135) ;  /* 0x000001ec00bc8947 */ /* 0x003fea0003800000 */
.L_x_5299:
[----:B------:R-:W-:Y:S05]  /*a840*/  BSYNC B0 ;  /* 0x0000000000007941 */ /* 0x000fea0003800000 */
.L_x_5134:
[----:B------:R-:W2:Y:S04]  /*a850*/  LDL R4, [R1] ;  /* 0x0000000001047983 */ /* 0x000ea80000100800 */
[----:B------:R1:W5:Y:S01]  /*a860*/  LDL.64 R12, [R1+0x1c8] ;  /* 0x0001c800010c7983 */ /* 0x0003620000100a00 */
[----:B------:R-:W-:Y:S01]  /*a870*/  IMAD.MOV.U32 R8, RZ, RZ, R64 ;  /* 0x000000ffff087224 */ /* 0x000fe200078e0040 */
[----:B0-----:R-:W-:Y:S01]  /*a880*/  IADD3 R0, P0, R46, 0x410, RZ ;  /* 0x000004102e007810 */ /* 0x001fe20007f1e0ff */
[----:B------:R-:W-:Y:S01]  /*a890*/  IMAD.MOV.U32 R9, RZ, RZ, R67 ;  /* 0x000000ffff097224 */ /* 0x000fe200078e0043 */
[----:B------:R-:W-:Y:S01]  /*a8a0*/  STL.64 [R1+0x128], R24 ;  /* 0x0001281801007387 */ /* 0x000fe20000100a00 */
[----:B------:R-:W-:Y:S01]  /*a8b0*/  IMAD.MOV.U32 R28, RZ, RZ, R68 ;  /* 0x000000ffff1c7224 */ /* 0x000fe200078e0044 */
[----:B------:R-:W-:Y:S01]  /*a8c0*/  BSSY B0, `(.L_x_5136) ;  /* 0x000002e000007945 */ /* 0x000fe20003800000 */
[----:B------:R-:W-:Y:S01]  /*a8d0*/  IMAD.X R3, RZ, RZ, R39, P0 ;  /* 0x000000ffff037224 */ /* 0x000fe200000e0627 */
[----:B------:R0:W-:Y:S01]  /*a8e0*/  STL.128 [R1+0x150], R8 ;  /* 0x0001500801007387 */ /* 0x0001e20000100c00 */
[----:B------:R-:W-:-:S02]  /*a8f0*/  IMAD.MOV.U32 R29, RZ, RZ, R73 ;  /* 0x000000ffff1d7224 */ /* 0x000fc400078e0049 */
[----:B------:R-:W-:Y:S01]  /*a900*/  IMAD.MOV.U32 R30, RZ, RZ, R38 ;  /* 0x000000ffff1e7224 */ /* 0x000fe200078e0026 */
[----:B------:R-:W-:Y:S01]  /*a910*/  STL.64 [R1+0x1c0], R26 ;  /* 0x0001c01a01007387 */ /* 0x000fe20000100a00 */
[----:B------:R-:W-:Y:S02]  /*a920*/  IMAD.MOV.U32 R31, RZ, RZ, R71 ;  /* 0x000000ffff1f7224 */ /* 0x000fe400078e0047 */
[----:B------:R-:W-:Y:S02]  /*a930*/  IMAD.MOV.U32 R37, RZ, RZ, R57 ;  /* 0x000000ffff257224 */ /* 0x000fe400078e0039 */
[----:B------:R-:W-:Y:S01]  /*a940*/  IMAD.MOV.U32 R38, RZ, RZ, R34 ;  /* 0x000000ffff267224 */ /* 0x000fe200078e0022 */
[----:B------:R3:W-:Y:S01]  /*a950*/  STL.128 [R1+0x130], R28 ;  /* 0x0001301c01007387 */ /* 0x0007e20000100c00 */
[----:B0-----:R-:W-:Y:S02]  /*a960*/  IMAD.MOV.U32 R8, RZ, RZ, R44 ;  /* 0x000000ffff087224 */ /* 0x001fe400078e002c */
[----:B------:R-:W-:-:S02]  /*a970*/  IMAD.MOV.U32 R9, RZ, RZ, R45 ;  /* 0x000000ffff097224 */ /* 0x000fc400078e002d */
[----:B------:R-:W-:Y:S02]  /*a980*/  IMAD.MOV.U32 R10, RZ, RZ, R62 ;  /* 0x000000ffff0a7224 */ /* 0x000fe400078e003e */
[----:B------:R-:W-:Y:S02]  /*a990*/  IMAD.MOV.U32 R11, RZ, RZ, R65 ;  /* 0x000000ffff0b7224 */ /* 0x000fe400078e0041 */
[----:B---3--:R-:W-:-:S03]  /*a9a0*/  IMAD.MOV.U32 R29, RZ, RZ, R39 ;  /* 0x000000ffff1d7224 */ /* 0x008fc600078e0027 */
[----:B------:R0:W-:Y:S01]  /*a9b0*/  STL.128 [R1+0x160], R8 ;  /* 0x0001600801007387 */ /* 0x0001e20000100c00 */
[----:B------:R-:W-:Y:S02]  /*a9c0*/  IMAD.MOV.U32 R30, RZ, RZ, R69 ;  /* 0x000000ffff1e7224 */ /* 0x000fe400078e0045 */
[----:B------:R-:W-:Y:S02]  /*a9d0*/  IMAD.MOV.U32 R31, RZ, RZ, R66 ;  /* 0x000000ffff1f7224 */ /* 0x000fe400078e0042 */
[----:B------:R-:W-:Y:S02]  /*a9e0*/  IMAD.MOV.U32 R28, RZ, RZ, R46 ;  /* 0x000000ffff1c7224 */ /* 0x000fe400078e002e */
[----:B------:R-:W-:-:S03]  /*a9f0*/  IMAD.MOV.U32 R39, RZ, RZ, R35 ;  /* 0x000000ffff277224 */ /* 0x000fc600078e0023 */
[----:B------:R-:W-:Y:S04]  /*aa00*/  STL.128 [R1+0x140], R28 ;  /* 0x0001401c01007387 */ /* 0x000fe80000100c00 */
[----:B------:R-:W-:Y:S01]  /*aa10*/  STL.128 [R1+0x190], R36 ;  /* 0x0001902401007387 */ /* 0x000fe20000100c00 */
[----:B0-----:R-:W-:Y:S02]  /*aa20*/  IMAD.MOV.U32 R8, RZ, RZ, R60 ;  /* 0x000000ffff087224 */ /* 0x001fe400078e003c */
[----:B------:R-:W-:Y:S02]  /*aa30*/  IMAD.MOV.U32 R9, RZ, RZ, R63 ;  /* 0x000000ffff097224 */ /* 0x000fe400078e003f */
[----:B------:R-:W-:Y:S02]  /*aa40*/  IMAD.MOV.U32 R10, RZ, RZ, R58 ;  /* 0x000000ffff0a7224 */ /* 0x000fe400078e003a */
[----:B------:R-:W-:-:S05]  /*aa50*/  IMAD.MOV.U32 R11, RZ, RZ, R61 ;  /* 0x000000ffff0b7224 */ /* 0x000fca00078e003d */
[----:B------:R0:W-:Y:S02]  /*aa60*/  STL.128 [R1+0x170], R8 ;  /* 0x0001700801007387 */ /* 0x0001e40000100c00 */
        /* <DEDUP_REMOVED lines=14> */
[----:B------:R1:W-:Y:S01]  /*ab50*/  STL.128 [R1+0x1b0], R8 ;  /* 0x0001b00801007387 */ /* 0x0003e20000100c00 */
[----:B--2---:R-:W-:-:S04]  /*ab60*/  LOP3.LUT R0, R4, 0x1, RZ, 0xfc, !PT ;  /* 0x0000000104007812 */ /* 0x004fc800078efcff */
[----:B------:R-:W-:-:S13]  /*ab70*/  ISETP.NE.AND P1, PT, R0, 0x3, PT ;  /* 0x000000030000780c */ /* 0x000fda0003f25270 */
[----:B-1----:R-:W-:Y:S05]  /*ab80*/  @!P1 BRA `(.L_x_5137) ;  /* 0x0000000000049947 */ /* 0x002fea0003800000 */
[----:B------:R-:W-:Y:S01]  /*ab90*/  BPT.TRAP 0x1 ;  /* 0x000000040000795c */ /* 0x000fe20000300000 */
.L_x_5137:
[----:B------:R-:W-:Y:S05]  /*aba0*/  BSYNC B0 ;  /* 0x0000000000007941 */ /* 0x000fea0003800000 */
.L_x_5136:
[----:B------:R-:W2:Y:S01]  /*abb0*/  LDL.64 R8, [R1+0x18] ;  /* 0x0000180001087983 */ /* 0x000ea20000100a00 */
[----:B-----5:R-:W-:Y:S01]  /*abc0*/  SHF.L.U32 R13, R13, 0x1f, RZ ;  /* 0x0000001f0d0d7819 */ /* 0x020fe200000006ff */
[----:B------:R-:W-:Y:S01]  /*abd0*/  BSSY B0, `(.L_x_5138) ;  /* 0x0000006000007945 */ /* 0x000fe20003800000 */
[----:B--2---:R-:W-:-:S05]  /*abe0*/  MOV R3, R8 ;  /* 0x0000000800037202 */ /* 0x004fca0000000f00 */
[----:B------:R-:W-:-:S04]  /*abf0*/  IMAD R12, R12, 0x8, R3 ;  /* 0x000000080c0c7824 */ /* 0x000fc800078e0203 */
[----:B------:R0:W1:Y:S01]  /*ac00*/  SYNCS.PHASECHK.TRANS64.TRYWAIT P0, [R12+URZ], R13 ;  /* 0x0000000d0c0075a7 */ /* 0x000062000800017f */
[----:B------:R-:W-:Y:S05]  /*ac10*/  @!P1 BRA `(.L_x_5139) ;  /* 0x0000000000049947 */ /* 0x000fea0003800000 */
[----:B------:R-:W-:Y:S01]  /*ac20*/  BPT.TRAP 0x1 ;  /* 0x000000040000795c */ /* 0x000fe20000300000 */
.L_x_5139:
[----:B------:R-:W-:Y:S05]  /*ac30*/  BSYNC B0 ;  /* 0x0000000000007941 */ /* 0x000fea0003800000 */
.L_x_5138:
[----:B------:R-:W-:Y:S04]  /*ac40*/  BSSY B0, `(.L_x_5140) ;  /* 0x0000004000007945 */ /* 0x000fe80003800000 */
[----:B-1----:R-:W-:Y:S05]  /*ac50*/  @P0 BRA `(.L_x_5141) ;  /* 0x0000000000080947 */ /* 0x002fea0003800000 */
[----:B------:R-:W1:Y:S02]  /*ac60*/  SYNCS.PHASECHK.TRANS64.TRYWAIT P0, [R12+URZ], R13 ;  /* 0x0000000d0c0075a7 */ /* 0x000e64000800017f */
[----:B-1----:R-:W-:Y:S05]  /*ac70*/  @!P0 BRA `(.L_x_5142) ;  /* 0x000001e800c48947 */ /* 0x002fea0003800000 */
.L_x_5141:
[----:B------:R-:W-:Y:S05]  /*ac80*/  BSYNC B0 ;  /* 0x0000000000007941 */ /* 0x000fea0003800000 */
.L_x_5140:
[----:B------:R-:W2:Y:S04]  /*ac90*/  LDL R7, [R1+0x1c8] ;  /* 0x0001c80001077983 */ /* 0x000ea80000100800 */
[----:B------:R-:W2:Y:S01]  /*aca0*/  LDL.64 R8, [R1+0x80] ;  /* 0x0000800001087983 */ /* 0x000ea20000100a00 */
[----:B------:R-:W-:Y:S05]  /*acb0*/  WARPSYNC.ALL ;  /* 0x0000000000007948 */ /* 0x000fea0003800000 */
[----:B01----:R-:W3:Y:S04]  /*acc0*/  LDL.64 R12, [R1+0x78] ;  /* 0x00007800010c7983 */ /* 0x003ee80000100a00 */
[----:B------:R-:W4:Y:S04]  /*acd0*/  LDL.64 R10, [R1+0x78] ;  /* 0x00007800010a7983 */ /* 0x000f280000100a00 */
[----:B------:R-:W5:Y:S04]  /*ace0*/  LDL.64 R14, [R1+0x78] ;  /* 0x00007800010e7983 */ /* 0x000f680000100a00 */
[----:B------:R-:W5:Y:S01]  /*acf0*/  LDL.64 R20, [R1+0x78] ;  /* 0x0000780001147983 */ /* 0x000f620000100a00 */
[----:B--2---:R-:W-:Y:S01]  /*ad00*/  IMAD R8, R7, 0x200, R8 ;  /* 0x0000020007087824 */ /* 0x004fe200078e0208 */
[----:B------:R-:W-:-:S02]  /*ad10*/  R2UR UR7, R9 ;  /* 0x00000000090772ca */ /* 0x000fc400000e0000 */
[----:B------:R-:W2:Y:S01]  /*ad20*/  LDL R3, [R1+0x1d4] ;  /* 0x0001d40001037983 */ /* 0x000ea20000100800 */
[----:B------:R-:W-:Y:S01]  /*ad30*/  WARPGROUP.ARRIVE ;  /* 0x00000000000079c5 */ /* 0x000fe20000000000 */
[----:B------:R-:W-:Y:S01]  /*ad40*/  R2UR UR6, R8 ;  /* 0x00000000080672ca */ /* 0x000fe200000e0000 */
[----:B------:R-:W-:Y:S01]  /*ad50*/  BSSY B0, `(.L_x_5143) ;  /* 0x000002e000007945 */ /* 0x000fe20003800000 */
[----:B------:R0:W-:Y:S01]  /*ad60*/  STL [R1+0x60], RZ ;  /* 0x000060ff01007387 */ /* 0x0001e20000100800 */
[----:B---3--:R-:W-:Y:S01]  /*ad70*/  R2UR UR4, R12 ;  /* 0x000000000c0472ca */ /* 0x008fe200000e0000 */
[----:B------:R-:W-:Y:S01]  /*ad80*/  VIADD R12, R8, 0x2 ;  /* 0x00000002080c7836 */ /* 0x000fe20000000000 */
[----:B------:R-:W-:Y:S01]  /*ad90*/  R2UR UR5, R13 ;  /* 0x000000000d0572ca */ /* 0x000fe200000e0000 */
[----:B------:R-:W-:Y:S02]  /*ada0*/  IMAD.MOV.U32 R13, RZ, RZ, R9 ;  /* 0x000000ffff0d7224 */ /* 0x000fe400078e0009 */
[----:B----4-:R-:W-:-:S02]  /*adb0*/  VIADD R10, R10, 0x2 ;  /* 0x000000020a0a7836 */ /* 0x010fc40000000000 */
[----:B-----5:R-:W-:Y:S02]  /*adc0*/  VIADD R14, R14, 0x4 ;  /* 0x000000040e0e7836 */ /* 0x020fe40000000000 */
[----:B------:R-:W-:-:S06]  /*add0*/  VIADD R20, R20, 0x6 ;  /* 0x0000000614147836 */ /* 0x000fcc0000000000 */
[----:B------:R-:W-:Y:S01]  /*ade0*/  HGMMA.64x64x16.F32 R24, gdesc[UR4], RZ, !UPT, gsb0 ;  /* 0x00e00000041879f0 */ /* 0x000fe2000c0008ff */
[----:B------:R-:W-:Y:S02]  /*adf0*/  R2UR UR6, R12 ;  /* 0x000000000c0672ca */ /* 0x000fe400000e0000 */
[----:B------:R-:W-:Y:S02]  /*ae00*/  R2UR UR7, R13 ;  /* 0x000000000d0772ca */ /* 0x000fe400000e0000 */
[----:B------:R-:W-:Y:S01]  /*ae10*/  R2UR UR4, R10 ;  /* 0x000000000a0472ca */ /* 0x000fe200000e0000 */
[C---:B------:R-:W-:Y:S01]  /*ae20*/  VIADD R10, R8.reuse, 0x4 ;  /* 0x00000004080a7836 */ /* 0x040fe20000000000 */
[----:B------:R-:W-:Y:S01]  /*ae30*/  R2UR UR5, R11 ;  /* 0x000000000b0572ca */ /* 0x000fe200000e0000 */
[----:B------:R-:W-:Y:S01]  /*ae40*/  IMAD.MOV.U32 R11, RZ, RZ, R9 ;  /* 0x000000ffff0b7224 */ /* 0x000fe200078e0009 */
[----:B--2---:R-:W-:Y:S01]  /*ae50*/  LEA.HI R0, R3, R3, RZ, 0x1 ;  /* 0x0000000303007211 */ /* 0x004fe200078f08ff */
[----:B------:R-:W-:-:S03]  /*ae60*/  VIADD R8, R8, 0x6 ;  /* 0x0000000608087836 */ /* 0x000fc60000000000 */
[----:B------:R-:W-:Y:S01]  /*ae70*/  LOP3.LUT R4, R0, 0xfffffffe, RZ, 0xc0, !PT ;  /* 0xfffffffe00047812 */ /* 0x000fe200078ec0ff */
[----:B------:R-:W-:-:S04]  /*ae80*/  IMAD.MOV.U32 R0, RZ, RZ, 0x1 ;  /* 0x00000001ff007424 */ /* 0x000fc800078e00ff */
[----:B------:R-:W-:Y:S01]  /*ae90*/  IMAD.IADD R3, R3, 0x1, -R4 ;  /* 0x0000000103037824 */ /* 0x000fe200078e0a04 */
[----:B------:R0:W-:Y:S04]  /*aea0*/  STL [R1+0x60], R0 ;  /* 0x0000600001007387 */ /* 0x0001e80000100800 */
[----:B------:R-:W-:Y:S01]  /*aeb0*/  SHF.L.U32 R3, R3, 0x1f, RZ ;  /* 0x0000001f03037819 */ /* 0x000fe200000006ff */
[----:B------:R0:W-:Y:S04]  /*aec0*/  STL [R1+0x60], R0 ;  /* 0x0000600001007387 */ /* 0x0001e80000100800 */
[----:B------:R0:W-:Y:S04]  /*aed0*/  STL [R1+0x60], R0 ;  /* 0x0000600001007387 */ /* 0x0001e80000100800 */
[----:B------:R0:W-:Y:S01]  /*aee0*/  STL [R1+0x60], R0 ;  /* 0x0000600001007387 */ /* 0x0001e20000100800 */
[----:B------:R-:W-:-:S02]  /*aef0*/  WARPGROUP.DEPBAR.LE gsb0, 0x0 ;  /* 0x00008000000079c5 */ /* 0x000fc40000010000 */
        /* <DEDUP_REMOVED lines=17> */
[----:B------:R-:W1:Y:S02]  /*b010*/  SYNCS.PHASECHK.TRANS64.TRYWAIT P0, [UR43+0x38810], R3 ;  /* 0x03881003ff0075a7 */ /* 0x000e64000800016b */
[----:B01----:R-:W-:Y:S05]  /*b020*/  @!P0 BRA `(.L_x_5144) ;  /* 0x000001e400ec8947 */ /* 0x003fea0003800000 */
.L_x_5300:
[----:B------:R-:W-:Y:S05]  /*b030*/  BSYNC B0 ;  /* 0x0000000000007941 */ /* 0x000fea0003800000 */
.L_x_5143:
[----:B0-----:R-:W2:Y:S04]  /*b040*/  LDL R3, [R1+0x28] ;  /* 0x0000280001037983 */ /* 0x001ea80000100800 */
[----:B------:R0:W5:Y:S01]  /*b050*/  LDL.64 R8, [R1+0x1c8] ;  /* 0x0001c80001087983 */ /* 0x0001620000100a00 */
[----:B------:R-:W-:Y:S01]  /*b060*/  BSSY B0, `(.L_x_5145) ;  /* 0x0000005000007945 */ /* 0x000fe20003800000 */
[----:B--2---:R-:W-:-:S04]  /*b070*/  LOP3.LUT R3, R3, 0x1, RZ, 0xfc, !PT ;  /* 0x0000000103037812 */ /* 0x004fc800078efcff */
[----:B------:R-:W-:-:S13]  /*b080*/  ISETP.NE.AND P1, PT, R3, 0x3, PT ;  /* 0x000000030300780c */ /* 0x000fda0003f25270 */
[----:B0-----:R-:W-:Y:S05]  /*b090*/  @!P1 BRA `(.L_x_5146) ;  /* 0x0000000000049947 */ /* 0x001fea0003800000 */
[----:B------:R-:W-:Y:S01]  /*b0a0*/  BPT.TRAP 0x1 ;  /* 0x000000040000795c */ /* 0x000fe20000300000 */
.L_x_5146:
[----:B------:R-:W-:Y:S05]  /*b0b0*/  BSYNC B0 ;  /* 0x0000000000007941 */ /* 0x000fea0003800000 */
.L_x_5145:
        /* <DEDUP_REMOVED lines=8> */
.L_x_5148:
[----:B------:R-:W-:Y:S05]  /*b140*/  BSYNC B0 ;  /* 0x0000000000007941 */ /* 0x000fea0003800000 */
.L_x_5147:
[----:B------:R-:W-:Y:S04]  /*b150*/  BSSY B0, `(.L_x_5149) ;  /* 0x0000004000007945 */ /* 0x000fe80003800000 */
[----:B-1----:R-:W-:Y:S05]  /*b160*/  @P0 BRA `(.L_x_5150) ;  /* 0x0000000000080947 */ /* 0x002fea0003800000 */
[----:B------:R-:W1:Y:S02]  /*b170*/  SYNCS.PHASECHK.TRANS64.TRYWAIT P0, [R8+URZ], R9 ;  /* 0x00000009080075a7 */ /* 0x000e64000800017f */
[----:B-1----:R-:W-:Y:S05]  /*b180*/  @!P0 BRA `(.L_x_5151) ;  /* 0x000001e400ac8947 */ /* 0x002fea0003800000 */
.L_x_5150:
[----:B------:R-:W-:Y:S05]  /*b190*/  BSYNC B0 ;  /* 0x0000000000007941 */ /* 0x000fea0003800000 */
.L_x_5149:
[----:B------:R-:W2:Y:S04]  /*b1a0*/  LDL R4, [R1+0x68] ;  /* 0x0000680001047983 */ /* 0x000ea80000100800 */
[----:B------:R-:W3:Y:S04]  /*b1b0*/  LDL R3, [R1+0x1c8] ;  /* 0x0001c80001037983 */ /* 0x000ee80000100800 */
[----:B01----:R-:W3:Y:S04]  /*b1c0*/  LDL.64 R8, [R1+0x98] ;  /* 0x0000980001087983 */ /* 0x003ee80000100a00 */
[----:B------:R-:W4:Y:S04]  /*b1d0*/  LDL.64 R10, [R1+0x90] ;  /* 0x00009000010a7983 */ /* 0x000f280000100a00 */
[----:B------:R-:W4:Y:S04]  /*b1e0*/  LDL.64 R12, [R1+0x90] ;  /* 0x00009000010c7983 */ /* 0x000f280000100a00 */
[----:B------:R-:W4:Y:S04]  /*b1f0*/  LDL.64 R14, [R1+0x90] ;  /* 0x00009000010e7983 */ /* 0x000f280000100a00 */
[----:B------:R-:W4:Y:S01]  /*b200*/  LDL.64 R20, [R1+0x90] ;  /* 0x0000900001147983 */ /* 0x000f220000100a00 */
[----:B------:R-:W-:Y:S05]  /*b210*/  WARPSYNC.ALL ;  /* 0x0000000000007948 */ /* 0x000fea0003800000 */
[----:B------:R-:W-:Y:S01]  /*b220*/  WARPGROUP.ARRIVE ;  /* 0x00000000000079c5 */ /* 0x000fe20000000000 */
[----:B------:R-:W4:Y:S04]  /*b230*/  LDL.64 R56, [R1+0x90] ;  /* 0x0000900001387983 */ /* 0x000f280000100a00 */
[----:B------:R-:W4:Y:S01]  /*b240*/  LDL.64 R58, [R1+0x90] ;  /* 0x00009000013a7983 */ /* 0x000f220000100a00 */
[----:B------:R-:W0:Y:S03]  /*b250*/  S2R R7, SR_TID.X ;  /* 0x0000000000077919 */ /* 0x000e260000002100 */
[----:B------:R-:W4:Y:S04]  /*b260*/  LDL.64 R60, [R1+0x90] ;  /* 0x00009000013c7983 */ /* 0x000f280000100a00 */
[----:B------:R-:W4:Y:S04]  /*b270*/  LDL.64 R62, [R1+0x90] ;  /* 0x00009000013e7983 */ /* 0x000f280000100a00 */
[----:B------:R-:W4:Y:S01]  /*b280*/  LDL.64 R64, [R1+0x90] ;  /* 0x0000900001407983 */ /* 0x000f220000100a00 */
[----:B--2---:R-:W-:Y:S01]  /*b290*/  ISETP.NE.U32.AND P0, PT, R4, RZ, PT ;  /* 0x000000ff0400720c */ /* 0x004fe20003f05070 */
[----:B---3--:R-:W-:Y:S01]  /*b2a0*/  IMAD R8, R3, 0x1000, R8 ;  /* 0x0000100003087824 */ /* 0x008fe200078e0208 */
[----:B------:R-:W-:-:S02]  /*b2b0*/  R2UR UR7, R9 ;  /* 0x00000000090772ca */ /* 0x000fc400000e0000 */
[----:B----4-:R-:W-:Y:S02]  /*b2c0*/  R2UR UR4, R10 ;  /* 0x000000000a0472ca */ /* 0x010fe400000e0000 */
[----:B------:R-:W-:Y:S02]  /*b2d0*/  R2UR UR6, R8 ;  /* 0x00000000080672ca */ /* 0x000fe400000e0000 */
[----:B------:R-:W-:-:S05]  /*b2e0*/  R2UR UR5, R11 ;  /* 0x000000000b0572ca */ /* 0x000fca00000e0000 */
[----:B------:R-:W-:-:S08]  /*b2f0*/  VOTEU.ANY UP0, P0 ;  /* 0x00000000003f7886 */ /* 0x000fd00000000100 */
[----:B------:R-:W-:Y:S01]  /*b300*/  HGMMA.64x64x16.F32 R24, gdesc[UR4], R24, UP0, gsb0 ;  /* 0x00e00000041879f0 */ /* 0x000fe2000b800818 */
[----:B------:R-:W-:Y:S02]  /*b310*/  VIADD R12, R12, 0x2 ;  /* 0x000000020c0c7836 */ /* 0x000fe40000000000 */
[----:B------:R-:W-:Y:S02]  /*b320*/  VIADD R10, R8, 0x2 ;  /* 0x00000002080a7836 */ /* 0x000fe40000000000 */
[----:B------:R-:W-:Y:S01]  /*b330*/  IMAD.MOV.U32 R11, RZ, RZ, R9 ;  /* 0x000000ffff0b7224 */ /* 0x000fe200078e0009 */
[----:B------:R-:W-:Y:S02]  /*b340*/  R2UR UR4, R12 ;  /* 0x000000000c0472ca */ /* 0x000fe400000e0000 */
[----:B------:R-:W-:Y:S02]  /*b350*/  R2UR UR6, R10 ;  /* 0x000000000a0672ca */ /* 0x000fe400000e0000 */
[----:B------:R-:W-:-:S02]  /*b360*/  R2UR UR7, R11 ;  /* 0x000000000b0772ca */ /* 0x000fc400000e0000 */
[----:B------:R-:W-:Y:S01]  /*b370*/  R2UR UR5, R13 ;  /* 0x000000000d0572ca */ /* 0x000fe200000e0000 */
[----:B------:R-:W-:Y:S02]  /*b380*/  WARPGROUP.DEPBAR.LE gsb0, 0x0 ;  /* 0x00008000000079c5 */ /* 0x000fe40000010000 */
[----:B------:R-:W-:Y:S01]  /*b390*/  WARPGROUP.ARRIVE ;  /* 0x00000000000079c5 */ /* 0x000fe20000000000 */
[----:B------:R-:W-:Y:S01]  /*b3a0*/  VIADD R14, R14, 0x4 ;  /* 0x000000040e0e7836 */ /* 0x000fe20000000000 */
[----:B------:R-:W2:Y:S08]  /*b3b0*/  LDL.64 R12, [R1+0x90] ;  /* 0x00009000010c7983 */ /* 0x000eb00000100a00 */
[----:B------:R-:W-:Y:S01]  /*b3c0*/  HGMMA.64x64x16.F32 R24, gdesc[UR4], R24, gsb0 ;  /* 0x00e00000041879f0 */ /* 0x000fe20008000818 */
[----:B------:R-:W-:-:S02]  /*b3d0*/  VIADD R10, R8, 0x4 ;  /* 0x00000004080a7836 */ /* 0x000fc40000000000 */
[----:B------:R-:W-:Y:S01]  /*b3e0*/  IMAD.MOV.U32 R11, RZ, RZ, R9 ;  /* 0x000000ffff0b7224 */ /* 0x000fe200078e0009 */
[----:B------:R-:W-:Y:S02]  /*b3f0*/  R2UR UR4, R14 ;  /* 0x000000000e0472ca */ /* 0x000fe400000e0000 */
[----:B------:R-:W-:Y:S02]  /*b400*/  R2UR UR6, R10 ;  /* 0x000000000a0672ca */ /* 0x000fe400000e0000 */
[----:B------:R-:W-:Y:S02]  /*b410*/  R2UR UR7, R11 ;  /* 0x000000000b0772ca */ /* 0x000fe400000e0000 */
[----:B------:R-:W-:Y:S01]  /*b420*/  R2UR UR5, R15 ;  /* 0x000000000f0572ca */ /* 0x000fe200000e0000 */
[----:B------:R-:W-:Y:S02]  /*b430*/  WARPGROUP.DEPBAR.LE gsb0, 0x0 ;  /* 0x00008000000079c5 */ /* 0x000fe40000010000 */
[----:B------:R-:W-:Y:S01]  /*b440*/  WARPGROUP.ARRIVE ;  /* 0x00000000000079c5 */ /* 0x000fe20000000000 */
[----:B------:R-:W-:Y:S01]  /*b450*/  VIADD R20, R20, 0x6 ;  /* 0x0000000614147836 */ /* 0x000fe20000000000 */
[----:B------:R-:W3:Y:S08]  /*b460*/  LDL.64 R14, [R1+0x90] ;  /* 0x00009000010e7983 */ /* 0x000ef00000100a00 */
        /* <DEDUP_REMOVED lines=10> */
[----:B------:R-:W4:Y:S08]  /*b510*/  LDL.64 R20, [R1+0x90] ;  /* 0x0000900001147983 */ /* 0x000f300000100a00 */
        /* <DEDUP_REMOVED lines=20> */
[----:B--2---:R-:W-:Y:S01]  /*b660*/  VIADD R12, R12, 0x204 ;  /* 0x000002040c0c7836 */ /* 0x004fe20000000000 */
        /* <DEDUP_REMOVED lines=10> */
[----:B---3--:R-:W-:Y:S01]  /*b710*/  VIADD R14, R14, 0x206 ;  /* 0x000002060e0e7836 */ /* 0x008fe20000000000 */
        /* <DEDUP_REMOVED lines=10> */
[----:B----4-:R-:W-:Y:S01]  /*b7c0*/  VIADD R20, R20, 0x400 ;  /* 0x0000040014147836 */ /* 0x010fe20000000000 */
        /* <DEDUP_REMOVED lines=84> */
[----:B------:R-:W-:Y:S02]  /*bd10*/  R2UR UR5, R59 ;  /* 0x000000003b0572ca */ /* 0x000fe400000e0000 */
[----:B0-----:R-:W-:Y:S01]  /*bd20*/  SHF.R.U32.HI R7, RZ, 0x7, R7 ;  /* 0x00000007ff077819 */ /* 0x001fe20000011607 */
[----:B------:R-:W-:-:S02]  /*bd30*/  WARPGROUP.DEPBAR.LE gsb0, 0x0 ;  /* 0x00008000000079c5 */ /* 0x000fc40000010000 */
[----:B------:R-:W-:Y:S01]  /*bd40*/  WARPGROUP.ARRIVE ;  /* 0x00000000000079c5 */ /* 0x000fe20000000000 */
[----:B------:R-:W-:Y:S01]  /*bd50*/  VIADD R4, R8, 0x800 ;  /* 0x0000080008047836 */ /* 0x000fe20000000000 */
[----:B----4-:R-:W-:Y:S01]  /*bd60*/  R2UR UR9, R13 ;  /* 0x000000000d0972ca */ /* 0x010fe200000e0000 */
[----:B------:R-:W-:Y:S01]  /*bd70*/  IMAD.MOV.U32 R11, RZ, RZ, R9 ;  /* 0x000000ffff0b7224 */ /* 0x000fe200078e0009 */
[----:B------:R-:W4:Y:S04]  /*bd80*/  LDL.64 R58, [R1+0x90] ;  /* 0x00009000013a7983 */ /* 0x000f280000100a00 */
[----:B------:R-:W-:Y:S01]  /*bd90*/  HGMMA.64x64x16.F32 R24, gdesc[UR4], R24, gsb0 ;  /* 0x00e00000041879f0 */ /* 0x000fe20008000818 */
[----:B------:R-:W0:Y:S01]  /*bda0*/  SHFL.IDX PT, R3, R7, RZ, 0x1f ;  /* 0x00001fff07037589 */ /* 0x000e2200000e0000 */
[----:B------:R-:W-:Y:S01]  /*bdb0*/  R2UR UR11, R11 ;  /* 0x000000000b0b72ca */ /* 0x000fe200000e0000 */
[----:B------:R-:W-:-:S02]  /*bdc0*/  UMOV UR4, 0x1 ;  /* 0x0000000100047882 */ /* 0x000fc40000000000 */
[----:B------:R-:W-:Y:S01]  /*bdd0*/  UISETP.NE.U32.AND UP0, UPT, UR4, URZ, UPT ;  /* 0x0000003f0400728c */ /* 0x000fe2000bf05070 */
[----:B0-----:R-:W-:-:S04]  /*bde0*/  ISETP.GT.AND P0, PT, R3, 0x7f, PT ;  /* 0x0000007f0300780c */ /* 0x001fc80003f04270 */
[----:B------:R-:W-:-:S04]  /*bdf0*/  SEL R3, RZ, 0x2, !P0 ;  /* 0x00000002ff037807 */ /* 0x000fc80004000000 */
[----:B------:R-:W-:Y:S01]  /*be00*/  IADD3 R12, R12, 0x800, R3 ;  /* 0x000008000c0c7810 */ /* 0x000fe20007ffe003 */
[----:B------:R-:W-:-:S03]  /*be10*/  IMAD.IADD R10, R3, 0x1, R4 ;  /* 0x00000001030a7824 */ /* 0x000fc600078e0204 */
[----:B------:R-:W-:Y:S02]  /*be20*/  R2UR UR8, R12 ;  /* 0x000000000c0872ca */ /* 0x000fe400000e0000 */
[----:B------:R-:W-:Y:S01]  /*be30*/  R2UR UR10, R10 ;  /* 0x000000000a0a72ca */ /* 0x000fe200000e0000 */
[----:B------:R-:W-:Y:S02]  /*be40*/  WARPGROUP.DEPBAR.LE gsb0, 0x0 ;  /* 0x00008000000079c5 */ /* 0x000fe40000010000 */
[----:B------:R-:W-:-:S10]  /*be50*/  WARPGROUP.ARRIVE ;  /* 0x00000000000079c5 */ /* 0x000fd40000000000 */
[----:B------:R-:W-:Y:S01]  /*be60*/  HGMMA.64x64x16.F32 R24, gdesc[UR8], R24, UP0, gsb0 ;  /* 0x00e00000081879f0 */ /* 0x000fe2000b800818 */
[----:B------:R-:W-:-:S05]  /*be70*/  IMAD.MOV.U32 R12, RZ, RZ, 0x4 ;  /* 0x00000004ff0c7424 */ /* 0x000fca00078e00ff */
[----:B------:R-:W-:Y:S01]  /*be80*/  SEL R7, R12, 0x2, P0 ;  /* 0x000000020c077807 */ /* 0x000fe20000000000 */
[----:B------:R-:W-:-:S03]  /*be90*/  IMAD.MOV.U32 R11, RZ, RZ, R9 ;  /* 0x000000ffff0b7224 */ /* 0x000fc600078e0009 */
[----:B------:R-:W-:Y:S01]  /*bea0*/  IADD3 R14, R7, 0x800, R14 ;  /* 0x00000800070e7810 */ /* 0x000fe20007ffe00e */
[----:B------:R-:W-:Y:S01]  /*beb0*/  IMAD.IADD R10, R4, 0x1, R7 ;  /* 0x00000001040a7824 */ /* 0x000fe200078e0207 */
[----:B------:R-:W-:Y:S02]  /*bec0*/  R2UR UR7, R11 ;  /* 0x000000000b0772ca */ /* 0x000fe400000e0000 */
[----:B------:R-:W-:Y:S02]  /*bed0*/  R2UR UR4, R14 ;  /* 0x000000000e0472ca */ /* 0x000fe400000e0000 */
[----:B------:R-:W-:Y:S02]  /*bee0*/  R2UR UR6, R10 ;  /* 0x000000000a0672ca */ /* 0x000fe400000e0000 */
[----:B------:R-:W-:Y:S01]  /*bef0*/  R2UR UR5, R15 ;  /* 0x000000000f0572ca */ /* 0x000fe200000e0000 */
[----:B------:R-:W-:Y:S02]  /*bf00*/  WARPGROUP.DEPBAR.LE gsb0, 0x0 ;  /* 0x00008000000079c5 */ /* 0x000fe40000010000 */
[----:B------:R-:W-:-:S10]  /*bf10*/  WARPGROUP.ARRIVE ;  /* 0x00000000000079c5 */ /* 0x000fd40000000000 */
[----:B------:R-:W-:Y:S01]  /*bf20*/  HGMMA.64x64x16.F32 R24, gdesc[UR4], R24, gsb0 ;  /* 0x00e00000041879f0 */ /* 0x000fe20008000818 */
[----:B------:R-:W-:Y:S01]  /*bf30*/  SEL R11, R12, 0x6, !P0 ;  /* 0x000000060c0b7807 */ /* 0x000fe20004000000 */
[----:B------:R-:W-:-:S03]  /*bf40*/  IMAD.MOV.U32 R13, RZ, RZ, R9 ;  /* 0x000000ffff0d7224 */ /* 0x000fc600078e0009 */
[----:B--2---:R-:W-:Y:S01]  /*bf50*/  IADD3 R20, R11, 0x800, R20 ;  /* 0x000008000b147810 */ /* 0x004fe20007ffe014 */
[----:B------:R-:W-:Y:S01]  /*bf60*/  IMAD.IADD R12, R4, 0x1, R11 ;  /* 0x00000001040c7824 */ /* 0x000fe200078e020b */
[----:B------:R-:W-:Y:S02]  /*bf70*/  R2UR UR7, R13 ;  /* 0x000000000d0772ca */ /* 0x000fe400000e0000 */
[----:B------:R-:W-:Y:S02]  /*bf80*/  R2UR UR4, R20 ;  /* 0x00000000140472ca */ /* 0x000fe400000e0000 */
[----:B------:R-:W-:Y:S02]  /*bf90*/  R2UR UR6, R12 ;  /* 0x000000000c0672ca */ /* 0x000fe400000e0000 */
[----:B------:R-:W-:Y:S01]  /*bfa0*/  R2UR UR5, R21 ;  /* 0x00000000150572ca */ /* 0x000fe200000e0000 */
[----:B------:R-:W-:Y:S01]  /*bfb0*/  IMAD.MOV.U32 R4, RZ, RZ, 0x28 ;  /* 0x00000028ff047424 */ /* 0x000fe200078e00ff */
[----:B------:R-:W2:Y:S01]  /*bfc0*/  LDL.64 R20, [R1+0x90] ;  /* 0x0000900001147983 */ /* 0x000ea20000100a00 */
[----:B------:R-:W-:-:S03]  /*bfd0*/  IMAD.MOV.U32 R13, RZ, RZ, 0xa00 ;  /* 0x00000a00ff0d7424 */ /* 0x000fc600078e00ff */
[----:B------:R-:W-:Y:S01]  /*bfe0*/  SEL R4, R4, 0x26, P0 ;  /* 0x0000002604047807 */ /* 0x000fe20000000000 */
[----:B------:R-:W-:Y:S02]  /*bff0*/  WARPGROUP.DEPBAR.LE gsb0, 0x0 ;  /* 0x00008000000079c5 */ /* 0x000fe40000010000 */
[----:B------:R-:W-:-:S06]  /*c000*/  WARPGROUP.ARRIVE ;  /* 0x00000000000079c5 */ /* 0x000fcc0000000000 */
[----:B------:R-:W-:Y:S01]  /*c010*/  HGMMA.64x64x16.F32 R24, gdesc[UR4], R24, gsb0 ;  /* 0x00e00000041879f0 */ /* 0x000fe20008000818 */
[----:B------:R-:W-:-:S05]  /*c020*/  SEL R13, R13, 0x980, P0 ;  /* 0x000009800d0d7807 */ /* 0x000fca0000000000 */
[----:B------:R-:W-:-:S05]  /*c030*/  IMAD.IADD R4, R4, 0x1, R13 ;  /* 0x0000000104047824 */ /* 0x000fca00078e020d */
[----:B------:R-:W-:-:S05]  /*c040*/  LOP3.LUT R13, R4, 0xa06, RZ, 0xc0, !PT ;  /* 0x00000a06040d7812 */ /* 0x000fca00078ec0ff */
[----:B---3--:R-:W-:Y:S02]  /*c050*/  IMAD.IADD R56, R13, 0x1, R56 ;  /* 0x000000010d387824 */ /* 0x008fe400078e0238 */
[----:B------:R-:W-:Y:S02]  /*c060*/  IMAD.IADD R12, R8, 0x1, R13 ;  /* 0x00000001080c7824 */ /* 0x000fe400078e020d */
[----:B------:R-:W-:Y:S01]  /*c070*/  IMAD.MOV.U32 R13, RZ, RZ, R9 ;  /* 0x000000ffff0d7224 */ /* 0x000fe200078e0009 */
[----:B------:R-:W-:Y:S02]  /*c080*/  R2UR UR4, R56 ;  /* 0x00000000380472ca */ /* 0x000fe400000e0000 */
[----:B------:R-:W-:Y:S02]  /*c090*/  R2UR UR6, R12 ;  /* 0x000000000c0672ca */ /* 0x000fe400000e0000 */
[----:B------:R-:W-:Y:S02]  /*c0a0*/  R2UR UR7, R13 ;  /* 0x000000000d0772ca */ /* 0x000fe400000e0000 */
[----:B------:R-:W-:Y:S01]  /*c0b0*/  R2UR UR5, R57 ;  /* 0x00000000390572ca */ /* 0x000fe200000e0000 */
[----:B------:R-:W-:-:S02]  /*c0c0*/  WARPGROUP.DEPBAR.LE gsb0, 0x0 ;  /* 0x00008000000079c5 */ /* 0x000fc40000010000 */
[----:B------:R-:W-:Y:S01]  /*c0d0*/  WARPGROUP.ARRIVE ;  /* 0x00000000000079c5 */ /* 0x000fe20000000000 */
[----:B------:R-:W-:Y:S01]  /*c0e0*/  VIADD R4, R8, 0xa00 ;  /* 0x00000a0008047836 */ /* 0x000fe20000000000 */
[C---:B------:R-:W-:Y:S01]  /*c0f0*/  IADD3 R12, R3.reuse, 0xa00, R60 ;  /* 0x00000a00030c7810 */ /* 0x040fe20007ffe03c */
[----:B------:R-:W-:Y:S01]  /*c100*/  IMAD.MOV.U32 R13, RZ, RZ, R61 ;  /* 0x000000ffff0d7224 */ /* 0x000fe200078e003d */
[----:B------:R-:W3:Y:S06]  /*c110*/  LDL.64 R56, [R1+0x90] ;  /* 0x0000900001387983 */ /* 0x000eec0000100a00 */
[----:B------:R-:W-:Y:S01]  /*c120*/  HGMMA.64x64x16.F32 R24, gdesc[UR4], R24, gsb0 ;  /* 0x00e00000041879f0 */ /* 0x000fe20008000818 */
[----:B------:R-:W-:-:S02]  /*c130*/  IMAD.IADD R14, R3, 0x1, R4 ;  /* 0x00000001030e7824 */ /* 0x000fc400078e0204 */
[----:B------:R-:W-:Y:S01]  /*c140*/  IMAD.MOV.U32 R15, RZ, RZ, R9 ;  /* 0x000000ffff0f7224 */ /* 0x000fe200078e0009 */
[----:B------:R-:W-:Y:S01]  /*c150*/  R2UR UR4, R12 ;  /* 0x000000000c0472ca */ /* 0x000fe200000e0000 */
[----:B------:R-:W3:Y:S01]  /*c160*/  LDL.64 R60, [R1+0x90] ;  /* 0x00009000013c7983 */ /* 0x000ee20000100a00 */
[----:B------:R-:W-:Y:S02]  /*c170*/  R2UR UR6, R14 ;  /* 0x000000000e0672ca */ /* 0x000fe400000e0000 */
[----:B------:R-:W-:Y:S02]  /*c180*/  R2UR UR7, R15 ;  /* 0x000000000f0772ca */ /* 0x000fe400000e0000 */
[----:B------:R-:W-:Y:S01]  /*c190*/  R2UR UR5, R13 ;  /* 0x000000000d0572ca */ /* 0x000fe200000e0000 */
[----:B------:R-:W-:Y:S02]  /*c1a0*/  WARPGROUP.DEPBAR.LE gsb0, 0x0 ;  /* 0x00008000000079c5 */ /* 0x000fe40000010000 */
[----:B------:R-:W-:-:S10]  /*c1b0*/  WARPGROUP.ARRIVE ;  /* 0x00000000000079c5 */ /* 0x000fd40000000000 */
[----:B------:R-:W-:Y:S01]  /*c1c0*/  HGMMA.64x64x16.F32 R24, gdesc[UR4], R24, gsb0 ;  /* 0x00e00000041879f0 */ /* 0x000fe20008000818 */
[C---:B------:R-:W-:Y:S01]  /*c1d0*/  IMAD.IADD R14, R7.reuse, 0x1, R4 ;  /* 0x00000001070e7824 */ /* 0x040fe200078e0204 */
[----:B------:R-:W-:Y:S01]  /*c1e0*/  IADD3 R12, R7, 0xa00, R62 ;  /* 0x00000a00070c7810 */ /* 0x000fe20007ffe03e */
[----:B------:R-:W-:Y:S02]  /*c1f0*/  IMAD.MOV.U32 R13, RZ, RZ, R63 ;  /* 0x000000ffff0d7224 */ /* 0x000fe400078e003f */
[----:B------:R-:W-:Y:S01]  /*c200*/  IMAD.MOV.U32 R15, RZ, RZ, R9 ;  /* 0x000000ffff0f7224 */ /* 0x000fe200078e0009 */
[----:B------:R-:W-:Y:S02]  /*c210*/  R2UR UR6, R14 ;  /* 0x000000000e0672ca */ /* 0x000fe400000e0000 */
[----:B------:R-:W-:Y:S02]  /*c220*/  R2UR UR4, R12 ;  /* 0x000000000c0472ca */ /* 0x000fe400000e0000 */
[----:B------:R-:W-:-:S02]  /*c230*/  R2UR UR7, R15 ;  /* 0x000000000f0772ca */ /* 0x000fc400000e0000 */
[----:B------:R-:W-:Y:S01]  /*c240*/  R2UR UR5, R13 ;  /* 0x000000000d0572ca */ /* 0x000fe200000e0000 */
[----:B------:R-:W-:Y:S02]  /*c250*/  WARPGROUP.DEPBAR.LE gsb0, 0x0 ;  /* 0x00008000000079c5 */ /* 0x000fe40000010000 */
[----:B------:R-:W-:Y:S01]  /*c260*/  WARPGROUP.ARRIVE ;  /* 0x00000000000079c5 */ /* 0x000fe20000000000 */
[C---:B------:R-:W-:Y:S01]  /*c270*/  IMAD.IADD R12, R11.reuse, 0x1, R4 ;  /* 0x000000010b0c7824 */ /* 0x040fe200078e0204 */
[----:B----4-:R-:W-:Y:S01]  /*c280*/  IADD3 R58, R11, 0xa00, R58 ;  /* 0x00000a000b3a7810 */ /* 0x010fe20007ffe03a */
[----:B------:R-:W4:Y:S07]  /*c290*/  LDL.64 R14, [R1+0x90] ;  /* 0x00009000010e7983 */ /* 0x000f2e0000100a00 */
[----:B------:R-:W-:Y:S01]  /*c2a0*/  HGMMA.64x64x16.F32 R24, gdesc[UR4], R24, gsb0 ;  /* 0x00e00000041879f0 */ /* 0x000fe20008000818 */
[----:B------:R-:W-:Y:S01]  /*c2b0*/  IMAD.MOV.U32 R13, RZ, RZ, R9 ;  /* 0x000000ffff0d7224 */ /* 0x000fe200078e0009 */
[----:B------:R-:W-:-:S02]  /*c2c0*/  R2UR UR6, R12 ;  /* 0x000000000c0672ca */ /* 0x000fc400000e0000 */
[----:B------:R-:W-:Y:S02]  /*c2d0*/  R2UR UR4, R58 ;  /* 0x000000003a0472ca */ /* 0x000fe400000e0000 */
[----:B------:R-:W-:Y:S02]  /*c2e0*/  R2UR UR7, R13 ;  /* 0x000000000d0772ca */ /* 0x000fe400000e0000 */
[----:B------:R-:W-:Y:S01]  /*c2f0*/  R2UR UR5, R59 ;  /* 0x000000003b0572ca */ /* 0x000fe200000e0000 */
[----:B------:R-:W-:Y:S02]  /*c300*/  IMAD.MOV.U32 R4, RZ, RZ, 0x30 ;  /* 0x00000030ff047424 */ /* 0x000fe400078e00ff */
[----:B------:R-:W-:-:S03]  /*c310*/  IMAD.MOV.U32 R13, RZ, RZ, 0xc00 ;  /* 0x00000c00ff0d7424 */ /* 0x000fc600078e00ff */
[----:B------:R-:W-:Y:S02]  /*c320*/  SEL R4, R4, 0x2e, P0 ;  /* 0x0000002e04047807 */ /* 0x000fe40000000000 */
[----:B------:R-:W-:Y:S01]  /*c330*/  SEL R13, R13, 0xb80, P0 ;  /* 0x00000b800d0d7807 */ /* 0x000fe20000000000 */
[----:B------:R-:W-:Y:S02]  /*c340*/  WARPGROUP.DEPBAR.LE gsb0, 0x0 ;  /* 0x00008000000079c5 */ /* 0x000fe40000010000 */
[----:B------:R-:W-:-:S06]  /*c350*/  WARPGROUP.ARRIVE ;  /* 0x00000000000079c5 */ /* 0x000fcc0000000000 */
[----:B------:R-:W-:Y:S01]  /*c360*/  HGMMA.64x64x16.F32 R24, gdesc[UR4], R24, gsb0 ;  /* 0x00e00000041879f0 */ /* 0x000fe20008000818 */
[----:B------:R-:W-:-:S05]  /*c370*/  IMAD.IADD R4, R4, 0x1, R13 ;  /* 0x0000000104047824 */ /* 0x000fca00078e020d */
[----:B------:R-:W-:Y:S01]  /*c380*/  LOP3.LUT R59, R4, 0xe06, RZ, 0xc0, !PT ;  /* 0x00000e06043b7812 */ /* 0x000fe200078ec0ff */
[----:B------:R-:W-:-:S04]  /*c390*/  IMAD.MOV.U32 R13, RZ, RZ, R65 ;  /* 0x000000ffff0d7224 */ /* 0x000fc800078e0041 */
[----:B------:R-:W-:Y:S02]  /*c3a0*/  IMAD.IADD R12, R59, 0x1, R64 ;  /* 0x000000013b0c7824 */ /* 0x000fe400078e0240 */
        /* <DEDUP_REMOVED lines=9> */
[C---:B--2---:R-:W-:Y:S01]  /*c440*/  IADD3 R20, R3.reuse, 0xc00, R20 ;  /* 0x00000c0003147810 */ /* 0x044fe20007ffe014 */
[----:B------:R-:W2:Y:S07]  /*c450*/  LDL.64 R58, [R1+0x90] ;  /* 0x00009000013a7983 */ /* 0x000eae0000100a00 */
[----:B------:R-:W-:Y:S01]  /*c460*/  HGMMA.64x64x16.F32 R24, gdesc[UR4], R24, gsb0 ;  /* 0x00e00000041879f0 */ /* 0x000fe20008000818 */
[----:B------:R-:W-:-:S02]  /*c470*/  IMAD.IADD R12, R3, 0x1, R4 ;  /* 0x00000001030c7824 */ /* 0x000fc400078e0204 */
[--C-:B------:R-:W-:Y:S01]  /*c480*/  IMAD.MOV.U32 R13, RZ, RZ, R9.reuse ;  /* 0x000000ffff0d7224 */ /* 0x100fe200078e0009 */
[----:B------:R-:W-:Y:S02]  /*c490*/  R2UR UR4, R20 ;  /* 0x00000000140472ca */ /* 0x000fe400000e0000 */
[----:B------:R-:W-:Y:S02]  /*c4a0*/  R2UR UR6, R12 ;  /* 0x000000000c0672ca */ /* 0x000fe400000e0000 */
[----:B------:R-:W-:Y:S02]  /*c4b0*/  R2UR UR7, R13 ;  /* 0x000000000d0772ca */ /* 0x000fe400000e0000 */
[----:B------:R-:W-:Y:S01]  /*c4c0*/  R2UR UR5, R21 ;  /* 0x00000000150572ca */ /* 0x000fe200000e0000 */
[----:B------:R-:W-:Y:S02]  /*c4d0*/  WARPGROUP.DEPBAR.LE gsb0, 0x0 ;  /* 0x00008000000079c5 */ /* 0x000fe40000010000 */
[----:B------:R-:W-:Y:S01]  /*c4e0*/  WARPGROUP.ARRIVE ;  /* 0x00000000000079c5 */ /* 0x000fe20000000000 */
[C---:B------:R-:W-:Y:S01]  /*c4f0*/  IMAD.IADD R12, R7.reuse, 0x1, R4 ;  /* 0x00000001070c7824 */ /* 0x040fe200078e0204 */
[----:B---3--:R-:W-:Y:S01]  /*c500*/  IADD3 R56, R7, 0xc00, R56 ;  /* 0x00000c0007387810 */ /* 0x008fe20007ffe038 */
[----:B------:R-:W-:Y:S01]  /*c510*/  IMAD.MOV.U32 R13, RZ, RZ, R9 ;  /* 0x000000ffff0d7224 */ /* 0x000fe200078e0009 */
[----:B------:R-:W3:Y:S06]  /*c520*/  LDL.64 R20, [R1+0x90] ;  /* 0x0000900001147983 */ /* 0x000eec0000100a00 */
[----:B------:R-:W-:Y:S01]  /*c530*/  HGMMA.64x64x16.F32 R24, gdesc[UR4], R24, gsb0 ;  /* 0x00e00000041879f0 */ /* 0x000fe20008000818 */
[----:B------:R-:W-:-:S02]  /*c540*/  R2UR UR6, R12 ;  /* 0x000000000c0672ca */ /* 0x000fc400000e0000 */
[----:B------:R-:W-:Y:S02]  /*c550*/  R2UR UR7, R13 ;  /* 0x000000000d0772ca */ /* 0x000fe400000e0000 */
[----:B------:R-:W-:Y:S02]  /*c560*/  R2UR UR4, R56 ;  /* 0x00000000380472ca */ /* 0x000fe400000e0000 */
[----:B------:R-:W-:Y:S01]  /*c570*/  R2UR UR5, R57 ;  /* 0x00000000390572ca */ /* 0x000fe200000e0000 */
[----:B------:R-:W-:Y:S02]  /*c580*/  WARPGROUP.DEPBAR.LE gsb0, 0x0 ;  /* 0x00008000000079c5 */ /* 0x000fe40000010000 */
[----:B------:R-:W-:Y:S01]  /*c590*/  WARPGROUP.ARRIVE ;  /* 0x00000000000079c5 */ /* 0x000fe20000000000 */
[C---:B------:R-:W-:Y:S01]  /*c5a0*/  IMAD.IADD R12, R11.reuse, 0x1, R4 ;  /* 0x000000010b0c7824 */ /* 0x040fe200078e0204 */
[----:B----4-:R-:W-:Y:S01]  /*c5b0*/  IADD3 R14, R11, 0xc00, R14 ;  /* 0x00000c000b0e7810 */ /* 0x010fe20007ffe00e */
[----:B------:R-:W-:Y:S01]  /*c5c0*/  IMAD.MOV.U32 R13, RZ, RZ, R9 ;  /* 0x000000ffff0d7224 */ /* 0x000fe200078e0009 */
[----:B------:R-:W4:Y:S06]  /*c5d0*/  LDL.64 R56, [R1+0x90] ;  /* 0x0000900001387983 */ /* 0x000f2c0000100a00 */
[----:B------:R-:W-:Y:S01]  /*c5e0*/  HGMMA.64x64x16.F32 R24, gdesc[UR4], R24, gsb0 ;  /* 0x00e00000041879f0 */ /* 0x000fe20008000818 */
        /* <DEDUP_REMOVED lines=15> */
[----:B------:R-:W-:Y:S01]  /*c6e0*/  IMAD.IADD R14, R8, 0x1, R15 ;  /* 0x00000001080e7824 */ /* 0x000fe200078e020f */
[----:B------:R-:W-:Y:S01]  /*c6f0*/  R2UR UR5, R13 ;  /* 0x000000000d0572ca */ /* 0x000fe200000e0000 */
[----:B------:R-:W-:Y:S01]  /*c700*/  IMAD.MOV.U32 R15, RZ, RZ, R9 ;  /* 0x000000ffff0f7224 */ /* 0x000fe200078e0009 */
[----:B------:R-:W-:Y:S01]  /*c710*/  R2UR UR4, R12 ;  /* 0x000000000c0472ca */ /* 0x000fe200000e0000 */
[----:B------:R-:W4:Y:S01]  /*c720*/  LDL.64 R60, [R1+0x90] ;  /* 0x00009000013c7983 */ /* 0x000f220000100a00 */
[----:B------:R-:W-:Y:S02]  /*c730*/  R2UR UR6, R14 ;  /* 0x000000000e0672ca */ /* 0x000fe400000e0000 */
[----:B------:R-:W-:Y:S01]  /*c740*/  R2UR UR7, R15 ;  /* 0x000000000f0772ca */ /* 0x000fe200000e0000 */
[----:B------:R-:W-:-:S02]  /*c750*/  WARPGROUP.DEPBAR.LE gsb0, 0x0 ;  /* 0x00008000000079c5 */ /* 0x000fc40000010000 */
[----:B------:R-:W-:Y:S01]  /*c760*/  WARPGROUP.ARRIVE ;  /* 0x00000000000079c5 */ /* 0x000fe20000000000 */
[----:B------:R-:W-:Y:S01]  /*c770*/  VIADD R4, R8, 0xe00 ;  /* 0x00000e0008047836 */ /* 0x000fe20000000000 */
[C---:B--2---:R-:W-:Y:S01]  /*c780*/  IADD3 R58, R3.reuse, 0xe00, R58 ;  /* 0x00000e00033a7810 */ /* 0x044fe20007ffe03a */
[----:B------:R-:W-:Y:S01]  /*c790*/  IMAD.MOV.U32 R13, RZ, RZ, R9 ;  /* 0x000000ffff0d7224 */ /* 0x000fe200078e0009 */
[----:B------:R-:W2:Y:S06]  /*c7a0*/  LDL R15, [R1] ;  /* 0x00000000010f7983 */ /* 0x000eac0000100800 */
[----:B------:R-:W-:Y:S01]  /*c7b0*/  HGMMA.64x64x16.F32 R24, gdesc[UR4], R24, gsb0 ;  /* 0x00e00000041879f0 */ /* 0x000fe20008000818 */
[----:B------:R-:W-:Y:S01]  /*c7c0*/  IMAD.IADD R12, R3, 0x1, R4 ;  /* 0x00000001030c7824 */ /* 0x000fe200078e0204 */
[----:B------:R-:W-:Y:S01]  /*c7d0*/  R2UR UR7, R13 ;  /* 0x000000000d0772ca */ /* 0x000fe200000e0000 */
[----:B------:R0:W5:Y:S01]  /*c7e0*/  LDL R3, [R1+0x1c8] ;  /* 0x0001c80001037983 */ /* 0x0001620000100800 */
[----:B------:R-:W-:-:S02]  /*c7f0*/  R2UR UR4, R58 ;  /* 0x000000003a0472ca */ /* 0x000fc400000e0000 */
[----:B------:R-:W-:Y:S01]  /*c800*/  R2UR UR6, R12 ;  /* 0x000000000c0672ca */ /* 0x000fe200000e0000 */
[----:B------:R0:W5:Y:S01]  /*c810*/  LDL R14, [R1+0xc] ;  /* 0x00000c00010e7983 */ /* 0x0001620000100800 */
[----:B------:R-:W-:Y:S01]  /*c820*/  R2UR UR5, R59 ;  /* 0x000000003b0572ca */ /* 0x000fe200000e0000 */
[----:B------:R-:W-:Y:S02]  /*c830*/  WARPGROUP.DEPBAR.LE gsb0, 0x0 ;  /* 0x00008000000079c5 */ /* 0x000fe40000010000 */
[----:B------:R-:W-:-:S10]  /*c840*/  WARPGROUP.ARRIVE ;  /* 0x00000000000079c5 */ /* 0x000fd40000000000 */
[----:B------:R-:W-:Y:S01]  /*c850*/  HGMMA.64x64x16.F32 R24, gdesc[UR4], R24, gsb0 ;  /* 0x00e00000041879f0 */ /* 0x000fe20008000818 */
[C---:B------:R-:W-:Y:S01]  /*c860*/  IMAD.IADD R12, R7.reuse, 0x1, R4 ;  /* 0x00000001070c7824 */ /* 0x040fe200078e0204 */
[----:B---3--:R-:W-:Y:S01]  /*c870*/  IADD3 R20, R7, 0xe00, R20 ;  /* 0x00000e0007147810 */ /* 0x008fe20007ffe014 */
[----:B------:R-:W-:Y:S01]  /*c880*/  IMAD.MOV.U32 R13, RZ, RZ, R9 ;  /* 0x000000ffff0d7224 */ /* 0x000fe200078e0009 */
[----:B------:R-:W-:Y:S02]  /*c890*/  R2UR UR5, R21 ;  /* 0x00000000150572ca */ /* 0x000fe400000e0000 */
[----:B------:R-:W-:Y:S02]  /*c8a0*/  R2UR UR6, R12 ;  /* 0x000000000c0672ca */ /* 0x000fe400000e0000 */
[----:B------:R-:W-:Y:S02]  /*c8b0*/  R2UR UR7, R13 ;  /* 0x000000000d0772ca */ /* 0x000fe400000e0000 */
[----:B------:R-:W-:Y:S01]  /*c8c0*/  R2UR UR4, R20 ;  /* 0x00000000140472ca */ /* 0x000fe200000e0000 */
[----:B------:R-:W-:-:S02]  /*c8d0*/  WARPGROUP.DEPBAR.LE gsb0, 0x0 ;  /* 0x00008000000079c5 */ /* 0x000fc40000010000 */
[----:B------:R-:W-:-:S10]  /*c8e0*/  WARPGROUP.ARRIVE ;  /* 0x00000000000079c5 */ /* 0x000fd40000000000 */
[----:B------:R-:W-:Y:S01]  /*c8f0*/  HGMMA.64x64x16.F32 R24, gdesc[UR4], R24, gsb0 ;  /* 0x00e00000041879f0 */ /* 0x000fe20008000818 */
[C---:B----4-:R-:W-:Y:S01]  /*c900*/  IADD3 R56, R11.reuse, 0xe00, R56 ;  /* 0x00000e000b387810 */ /* 0x050fe20007ffe038 */
[----:B------:R-:W-:Y:S02]  /*c910*/  IMAD.IADD R10, R11, 0x1, R4 ;  /* 0x000000010b0a7824 */ /* 0x000fe400078e0204 */
[----:B------:R-:W-:Y:S01]  /*c920*/  IMAD.MOV.U32 R11, RZ, RZ, R9 ;  /* 0x000000ffff0b7224 */ /* 0x000fe200078e0009 */
[----:B------:R-:W-:Y:S02]  /*c930*/  R2UR UR4, R56 ;  /* 0x00000000380472ca */ /* 0x000fe400000e0000 */
[----:B------:R-:W-:Y:S02]  /*c940*/  R2UR UR6, R10 ;  /* 0x000000000a0672ca */ /* 0x000fe400000e0000 */
[----:B------:R-:W-:Y:S02]  /*c950*/  R2UR UR7, R11 ;  /* 0x000000000b0772ca */ /* 0x000fe400000e0000 */
[----:B------:R-:W-:Y:S01]  /*c960*/  R2UR UR5, R57 ;  /* 0x00000000390572ca */ /* 0x000fe200000e0000 */
[----:B------:R-:W-:-:S02]  /*c970*/  IMAD.MOV.U32 R4, RZ, RZ, 0x40 ;  /* 0x00000040ff047424 */ /* 0x000fc400078e00ff */
        /* <DEDUP_REMOVED lines=8> */
[----:B------:R-:W-:Y:S02]  /*ca00*/  IMAD.MOV.U32 R11, RZ, RZ, R9 ;  /* 0x000000ffff0b7224 */ /* 0x000fe400078e0009 */
[----:B------:R-:W-:Y:S02]  /*ca10*/  IMAD.MOV.U32 R9, RZ, RZ, R61 ;  /* 0x000000ffff097224 */ /* 0x000fe400078e003d */
[----:B------:R-:W-:Y:S02]  /*ca20*/  IMAD.IADD R10, R8, 0x1, R7 ;  /* 0x00000001080a7824 */ /* 0x000fe400078e0207 */
[----:B------:R-:W-:Y:S01]  /*ca30*/  IMAD.IADD R8, R7, 0x1, R60 ;  /* 0x0000000107087824 */ /* 0x000fe200078e023c */
[----:B------:R-:W-:Y:S02]  /*ca40*/  R2UR UR7, R11 ;  /* 0x000000000b0772ca */ /* 0x000fe400000e0000 */
[----:B------:R-:W-:-:S02]  /*ca50*/  R2UR UR6, R10 ;  /* 0x000000000a0672ca */ /* 0x000fc400000e0000 */
[----:B------:R-:W-:Y:S02]  /*ca60*/  R2UR UR4, R8 ;  /* 0x00000000080472ca */ /* 0x000fe400000e0000 */
[----:B------:R-:W-:Y:S01]  /*ca70*/  R2UR UR5, R9 ;  /* 0x00000000090572ca */ /* 0x000fe200000e0000 */
[----:B------:R0:W-:Y:S04]  /*ca80*/  STL [R1+0x68], R0 ;  /* 0x0000680001007387 */ /* 0x0001e80000100800 */
[----:B------:R0:W-:Y:S04]  /*ca90*/  STL [R1+0x68], R0 ;  /* 0x0000680001007387 */ /* 0x0001e80000100800 */
[----:B------:R0:W-:Y:S04]  /*caa0*/  STL [R1+0x68], R0 ;  /* 0x0000680001007387 */ /* 0x0001e80000100800 */
[----:B------:R0:W-:Y:S04]  /*cab0*/  STL [R1+0x68], R0 ;  /* 0x0000680001007387 */ /* 0x0001e80000100800 */
[----:B------:R0:W-:Y:S01]  /*cac0*/  STL [R1+0x68], R0 ;  /* 0x0000680001007387 */ /* 0x0001e20000100800 */
[----:B------:R-:W-:-:S02]  /*cad0*/  WARPGROUP.DEPBAR.LE gsb0, 0x0 ;  /* 0x00008000000079c5 */ /* 0x000fc40000010000 */
[----:B------:R-:W-:-:S06]  /*cae0*/  WARPGROUP.ARRIVE ;  /* 0x00000000000079c5 */ /* 0x000fcc0000000000 */
[----:B------:R-:W-:Y:S01]  /*caf0*/  HGMMA.64x64x16.F32 R24, gdesc[UR4], R24, gsb0 ;  /* 0x00e00000041879f0 */ /* 0x000fe20008000818 */
        /* <DEDUP_REMOVED lines=24> */
[----:B--2---:R-:W-:-:S03]  /*cc80*/  LOP3.LUT R4, R15, 0x1, RZ, 0xfc, !PT ;  /* 0x000000010f047812 */ /* 0x004fc600078efcff */
[----:B------:R0:W-:Y:S04]  /*cc90*/  STL [R1+0x68], R0 ;  /* 0x0000680001007387 */ /* 0x0001e80000100800 */
[----:B------:R0:W-:Y:S04]  /*cca0*/  STL [R1+0x68], R0 ;  /* 0x0000680001007387 */ /* 0x0001e80000100800 */
[----:B------:R0:W-:Y:S01]  /*ccb0*/  STL [R1+0x68], R0 ;  /* 0x0000680001007387 */ /* 0x0001e20000100800 */
[----:B------:R-:W-:Y:S01]  /*ccc0*/  ISETP.NE.AND P0, PT, R4, 0x3, PT ;  /* 0x000000030400780c */ /* 0x000fe20003f05270 */
[----:B------:R-:W-:-:S02]  /*ccd0*/  WARPGROUP.DEPBAR.LE gsb0, 0x0 ;  /* 0x00008000000079c5 */ /* 0x000fc40000010000 */
[----:B------:R-:W-:Y:S10]  /*cce0*/  BSSY B0, `(.L_x_5152) ;  /* 0x0000003000007945 */ /* 0x000ff40003800000 */
[----:B0-----:R-:W-:Y:S05]  /*ccf0*/  @!P0 BRA `(.L_x_5153) ;  /* 0x0000000000048947 */ /* 0x001fea0003800000 */
[----:B------:R-:W-:Y:S01]  /*cd00*/  BPT.TRAP 0x1 ;  /* 0x000000040000795c */ /* 0x000fe20000300000 */
.L_x_5153:
[----:B------:R-:W-:Y:S05]  /*cd10*/  BSYNC B0 ;  /* 0x0000000000007941 */ /* 0x000fea0003800000 */
.L_x_5152:
[----:B------:R-:W2:Y:S02]  /*cd20*/  LDL.64 R8, [R1+0x20] ;  /* 0x0000200001087983 */ /* 0x000ea40000100a00 */
[----:B--2---:R-:W-:-:S05]  /*cd30*/  MOV R0, R8 ;  /* 0x0000000800007202 */ /* 0x004fca0000000f00 */
[----:B-----5:R-:W-:-:S05]  /*cd40*/  IMAD R3, R3, 0x8, R0 ;  /* 0x0000000803037824 */ /* 0x020fca00078e0200 */
[----:B------:R-:W-:-:S04]  /*cd50*/  PRMT R3, R14, 0x654, R3 ;  /* 0x000006540e037816 */ /* 0x000fc80000000003 */
[----:B------:R0:W-:Y:S01]  /*cd60*/  SYNCS.ARRIVE.TRANS64.RED.A1T0 RZ, [R3+URZ], RZ ;  /* 0x000000ff03ff79a7 */ /* 0x0001e2000810043f */
[----:B------:R-:W2:Y:S04]  /*cd70*/  LDL.64 R56, [R1+0x100] ;  /* 0x0001000001387983 */ /* 0x000ea80000100a00 */
[----:B------:R-:W3:Y:S04]  /*cd80*/  LDL R0, [R1+0xcc] ;  /* 0x0000cc0001007983 */ /* 0x000ee80000100800 */
[----:B------:R-:W4:Y:S04]  /*cd90*/  LDL.64 R20, [R1+0xf0] ;  /* 0x0000f00001147983 */ /* 0x000f280000100a00 */
[----:B0-----:R-:W4:Y:S04]  /*cda0*/  LDL R3, [R1+0x50] ;  /* 0x0000500001037983 */ /* 0x001f280000100800 */
[----:B------:R-:W4:Y:S04]  /*cdb0*/  LDL R4, [R1+0xf8] ;  /* 0x0000f80001047983 */ /* 0x000f280000100800 */
[----:B------:R-:W4:Y:S04]  /*cdc0*/  LDL.128 R8, [R1+0xd0] ;  /* 0x0000d00001087983 */ /* 0x000f280000100c00 */
[----:B------:R-:W4:Y:S04]  /*cdd0*/  LDL.128 R12, [R1+0xe0] ;  /* 0x0000e000010c7983 */ /* 0x000f280000100c00 */
[----:B--2---:R-:W2:Y:S01]  /*cde0*/  LD.E R56, desc[UR36][R56.64] ;  /* 0x0000002438387980 */ /* 0x004ea2000c101900 */
[----:B---3--:R-:W-:-:S02]  /*cdf0*/  SHF.R.S32.HI R7, RZ, 0x1f, R0 ;  /* 0x0000001fff077819 */ /* 0x008fc40000011400 */
[----:B----4-:R-:W-:Y:S01]  /*ce00*/  ISETP.NE.AND P0, PT, R20, 0x1, PT ;  /* 0x000000011400780c */ /* 0x010fe20003f05270 */
[----:B------:R-:W-:Y:S01]  /*ce10*/  BSSY B0, `(.L_x_5154) ;  /* 0x000007d000007945 */ /* 0x000fe20003800000 */
[----:B------:R-:W-:Y:S01]  /*ce20*/  ISETP.GE.AND P1, PT, R13, 0x1, PT ;  /* 0x000000010d00780c */ /* 0x000fe20003f26270 */
[----:B--2---:R-:W-:-:S04]  /*ce30*/  FMUL.FTZ R29, R29, R56 ;  /* 0x000000381d1d7220 */ /* 0x004fc80000410000 */
[----:B------:R0:W1:Y:S02]  /*ce40*/  MUFU.TANH R57, R29 ;  /* 0x0000001d00397308 */ /* 0x0000640000002400 */
[----:B0-----:R-:W-:-:S04]  /*ce50*/  LEA.HI R29, R7, R0, RZ, 0x7 ;  /* 0x00000000071d7211 */ /* 0x001fc800078f38ff */
[----:B------:R-:W-:Y:S01]  /*ce60*/  LOP3.LUT R29, R29, 0xffffff80, RZ, 0xc0, !PT ;  /* 0xffffff801d1d7812 */ /* 0x000fe200078ec0ff */
[-C--:B------:R-:W-:Y:S01]  /*ce70*/  FMUL.FTZ R30, R30, R56.reuse ;  /* 0x000000381e1e7220 */ /* 0x080fe20000410000 */
[----:B------:R-:W-:-:S03]  /*ce80*/  FMUL.FTZ R33, R33, R56 ;  /* 0x0000003821217220 */ /* 0x000fc60000410000 */
[----:B------:R-:W-:Y:S01]  /*ce90*/  IMAD.IADD R29, R0, 0x1, -R29 ;  /* 0x00000001001d7824 */ /* 0x000fe200078e0a1d */
[----:B------:R0:W2:Y:S01]  /*cea0*/  MUFU.TANH R58, R30 ;  /* 0x0000001e003a7308 */ /* 0x0000a20000002400 */
[-C--:B------:R-:W-:Y:S01]  /*ceb0*/  FMUL.FTZ R31, R31, R56.reuse ;  /* 0x000000381f1f7220 */ /* 0x080fe20000410000 */
[----:B------:R-:W-:-:S06]  /*cec0*/  FMUL.FTZ R32, R32, R56 ;  /* 0x0000003820207220 */ /* 0x000fcc0000410000 */
[----:B------:R3:W4:Y:S01]  /*ced0*/  MUFU.TANH R61, R33 ;  /* 0x00000021003d7308 */ /* 0x0007220000002400 */
[----:B0-----:R-:W-:-:S07]  /*cee0*/  SHF.R.S32.HI R30, RZ, 0x1f, R29 ;  /* 0x0000001fff1e7819 */ /* 0x001fce000001141d */
[----:B------:R0:W1:Y:S01]  /*cef0*/  MUFU.TANH R59, R31 ;  /* 0x0000001f003b7308 */ /* 0x0000620000002400 */
[----:B---3--:R-:W-:-:S04]  /*cf00*/  LEA.HI R33, R7, R0, RZ, 0x2 ;  /* 0x0000000007217211 */ /* 0x008fc800078f10ff */
[----:B------:R-:W-:Y:S02]  /*cf10*/  LOP3.LUT R33, R33, 0xfffffffc, RZ, 0xc0, !PT ;  /* 0xfffffffc21217812 */ /* 0x000fe400078ec0ff */
[-C--:B0-----:R-:W-:Y:S01]  /*cf20*/  LEA.HI R31, R30, R29.reuse, RZ, 0x2 ;  /* 0x0000001d1e1f7211 */ /* 0x081fe200078f10ff */
[----:B------:R0:W3:Y:S03]  /*cf30*/  MUFU.TANH R60, R32 ;  /* 0x00000020003c7308 */ /* 0x0000e60000002400 */
[----:B------:R-:W-:Y:S01]  /*cf40*/  SHF.R.S32.HI R7, RZ, 0x2, R31 ;  /* 0x00000002ff077819 */ /* 0x000fe2000001141f */
[----:B------:R-:W-:Y:S01]  /*cf50*/  IMAD.IADD R33, R0, 0x1, -R33 ;  /* 0x0000000100217824 */ /* 0x000fe200078e0a21 */
[----:B------:R-:W-:Y:S02]  /*cf60*/  LEA.HI R30, R30, R29, RZ, 0x5 ;  /* 0x0000001d1e1e7211 */ /* 0x000fe400078f28ff */
[----:B0-----:R-:W-:-:S04]  /*cf70*/  SHF.R.S32.HI R32, RZ, 0x1f, R31 ;  /* 0x0000001fff207819 */ /* 0x001fc8000001141f */
[----:B------:R-:W-:Y:S02]  /*cf80*/  LEA.HI R32, R32, R7, RZ, 0x3 ;  /* 0x0000000720207211 */ /* 0x000fe400078f18ff */
[----:B------:R-:W-:Y:S02]  /*cf90*/  SHF.R.S32.HI R30, RZ, 0x5, R30 ;  /* 0x00000005ff1e7819 */ /* 0x000fe4000001141e */
[----:B------:R-:W-:Y:S02]  /*cfa0*/  LOP3.LUT R32, R32, 0xfffffff8, RZ, 0xc0, !PT ;  /* 0xfffffff820207812 */ /* 0x000fe400078ec0ff */
[----:B------:R-:W-:Y:S01]  /*cfb0*/  LEA.HI R0, R33, R33, RZ, 0x1 ;  /* 0x0000002121007211 */ /* 0x000fe200078f08ff */
[----:B------:R-:W-:Y:S02]  /*cfc0*/  IMAD R3, R3, 0x4, R30 ;  /* 0x0000000403037824 */ /* 0x000fe400078e021e */
[----:B------:R-:W-:Y:S01]  /*cfd0*/  IMAD.IADD R32, R7, 0x1, -R32 ;  /* 0x0000000107207824 */ /* 0x000fe200078e0a20 */
[----:B------:R-:W-:-:S03]  /*cfe0*/  LOP3.LUT R0, R0, 0x1ffffffe, RZ, 0xc0, !PT ;  /* 0x1ffffffe00007812 */ /* 0x000fc600078ec0ff */
[----:B------:R-:W-:Y:S02]  /*cff0*/  IMAD.U32 R3, R3, 0x10, R32 ;  /* 0x0000001003037824 */ /* 0x000fe400078e0020 */
[----:B------:R-:W-:-:S04]  /*d000*/  IMAD.IADD R0, R33, 0x1, -R0 ;  /* 0x0000000121007824 */ /* 0x000fc800078e0a00 */
[----:B------:R-:W-:-:S04]  /*d010*/  IMAD R20, R0, 0x8, R3 ;  /* 0x0000000800147824 */ /* 0x000fc800078e0203 */
[----:B------:R-:W-:-:S04]  /*d020*/  @P0 IMAD.HI.U32 R21, R20, R21, RZ ;  /* 0x0000001514150227 */ /* 0x000fc800078e00ff */
[----:B------:R-:W-:Y:S01]  /*d030*/  IMAD.MOV.U32 R0, RZ, RZ, -0x40 ;  /* 0xffffffc0ff007424 */ /* 0x000fe200078e00ff */
[----:B------:R-:W-:-:S03]  /*d040*/  @P0 SHF.R.U32.HI R20, RZ, R4, R21 ;  /* 0x00000004ff140219 */ /* 0x000fc60000011615 */
[----:B------:R-:W-:Y:S01]  /*d050*/  IMAD R4, R177, R0, 0x41 ;  /* 0x00000041b1047424 */ /* 0x000fe200078e0200 */
[----:B------:R-:W-:Y:S01]  /*d060*/  LOP3.LUT R0, R31, 0x7ffffffc, RZ, 0xc0, !PT ;  /* 0x7ffffffc1f007812 */ /* 0x000fe200078ec0ff */
[----:B------:R-:W0:Y:S01]  /*d070*/  SHFL.IDX PT, R62, R20, RZ, 0x1c1f ;  /* 0x001c1fff143e7589 */ /* 0x000e2200000e0000 */
        /* <DEDUP_REMOVED lines=25> */
[----:B------:R-:W-:-:S02]  /*d210*/  IMAD.IADD R0, R29, 0x1, -R0 ;  /* 0x000000011d007824 */ /* 0x000fc400078e0a00 */
[-C--:B------:R-:W-:Y:S01]  /*d220*/  FMUL.FTZ R55, R55, R56.reuse ;  /* 0x0000003837377220 */ /* 0x080fe20000410000 */
[----:B------:R-:W-:Y:S02]  /*d230*/  IMAD.IADD R3, R9, 0x1, R4 ;  /* 0x0000000109037824 */ /* 0x000fe400078e0204 */
[----:B------:R-:W-:Y:S01]  /*d240*/  FMUL.FTZ R51, R51, R56 ;  /* 0x0000003833337220 */ /* 0x000fe20000410000 */
[----:B------:R-:W-:Y:S01]  /*d250*/  LEA R30, R177, 0xffffffc0, 0x6 ;  /* 0xffffffc0b11e7811 */ /* 0x000fe200078e30ff */
[----:B------:R-:W-:Y:S01]  /*d260*/  IMAD R7, R0, -0x2, R3 ;  /* 0xfffffffe00077824 */ /* 0x000fe200078e0203 */
[----:B------:R-:W0:Y:S03]  /*d270*/  MUFU.TANH R24, R24 ;  /* 0x0000001800187308 */ /* 0x000e260000002400 */
[----:B------:R-:W-:Y:S02]  /*d280*/  IMAD.IADD R3, R9, 0x1, -R30 ;  /* 0x0000000109037824 */ /* 0x000fe400078e0a1e */
[----:B------:R-:W-:Y:S01]  /*d290*/  IMAD.IADD R4, R7, 0x1, -R8 ;  /* 0x0000000107047824 */ /* 0x000fe200078e0a08 */
[----:B------:R-:W-:-:S02]  /*d2a0*/  LOP3.LUT R7, RZ, R10, RZ, 0x33, !PT ;  /* 0x0000000aff077212 */ /* 0x000fc400078e33ff */
[----:B------:R-:W0:Y:S01]  /*d2b0*/  MUFU.TANH R25, R25 ;  /* 0x0000001900197308 */ /* 0x000e220000002400 */
[----:B------:R-:W-:-:S07]  /*d2c0*/  IMAD R21, R0, -0x2, R3 ;  /* 0xfffffffe00157824 */ /* 0x000fce00078e0203 */
[----:B------:R-:W0:Y:S01]  /*d2d0*/  MUFU.TANH R26, R26 ;  /* 0x0000001a001a7308 */ /* 0x000e220000002400 */
[----:B------:R-:W-:-:S07]  /*d2e0*/  IMAD.IADD R56, R4, 0x1, R11 ;  /* 0x0000000104387824 */ /* 0x000fce00078e020b */
        /* <DEDUP_REMOVED lines=22> */
[----:B------:R-:W1:Y:S08]  /*d450*/  MUFU.TANH R54, R54 ;  /* 0x0000003600367308 */ /* 0x000e700000002400 */
[----:B------:R-:W1:Y:S01]  /*d460*/  MUFU.TANH R55, R55 ;  /* 0x0000003700377308 */ /* 0x000e620000002400 */
[----:B------:R-:W-:Y:S01]  /*d470*/  IMAD.IADD R11, R4, 0x1, R7 ;  /* 0x00000001040b7824 */ /* 0x000fe200078e0207 */
[----:B0-----:R-:W-:Y:S01]  /*d480*/  VIADDMNMX R4, R62, R56, R21, PT ;  /* 0x000000383e047246 */ /* 0x001fe20003800115 */
[----:B------:R-:W-:-:S02]  /*d490*/  IMAD.IADD R12, R12, 0x1, -R30 ;  /* 0x000000010c0c7824 */ /* 0x000fc400078e0a1e */
[----:B------:R-:W-:Y:S01]  /*d4a0*/  IMAD.IADD R3, R11, 0x1, R62 ;  /* 0x000000010b037824 */ /* 0x000fe200078e023e */
[----:B--234-:R-:W-:Y:S06]  /*d4b0*/  @!P1 BRA `(.L_x_5155) ;  /* 0x0000000000489947 */ /* 0x01cfec0003800000 */
[----:B------:R-:W-:Y:S01]  /*d4c0*/  IADD3 R7, -R8, R9, R62 ;  /* 0x0000000908077210 */ /* 0x000fe20007ffe13e */
[----:B------:R-:W-:Y:S03]  /*d4d0*/  BSSY B1, `(.L_x_5156) ;  /* 0x000000c000017945 */ /* 0x000fe60003800000 */
[----:B------:R-:W-:-:S13]  /*d4e0*/  ISETP.GT.AND P0, PT, R7, -0x1, PT ;  /* 0xffffffff0700780c */ /* 0x000fda0003f04270 */
[----:B------:R-:W-:Y:S05]  /*d4f0*/  @P0 BRA `(.L_x_5157) ;  /* 0x0000000000180947 */ /* 0x000fea0003800000 */
[----:B------:R-:W-:Y:S02]  /*d500*/  ISETP.NE.AND P0, PT, R13, 0x1, PT ;  /* 0x000000010d00780c */ /* 0x000fe40003f05270 */
[----:B------:R-:W-:-:S11]  /*d510*/  LOP3.LUT R7, RZ, R7, RZ, 0x33, !PT ;  /* 0x00000007ff077212 */ /* 0x000fd600078e33ff */
[----:B------:R-:W-:-:S05]  /*d520*/  @P0 IMAD.HI.U32 R10, R7, R14, RZ ;  /* 0x0000000e070a0227 */ /* 0x000fca00078e00ff */
[----:B------:R-:W-:-:S04]  /*d530*/  @P0 SHF.R.U32.HI R7, RZ, R15, R10 ;  /* 0x0000000fff070219 */ /* 0x000fc8000001160a */
[----:B------:R-:W-:Y:S01]  /*d540*/  LOP3.LUT R7, RZ, R7, RZ, 0x33, !PT ;  /* 0x00000007ff077212 */ /* 0x000fe200078e33ff */
[----:B------:R-:W-:Y:S06]  /*d550*/  BRA `(.L_x_5158) ;  /* 0x00000000000c7947 */ /* 0x000fec0003800000 */
.L_x_5157:
[----:B------:R-:W-:-:S13]  /*d560*/  ISETP.NE.AND P0, PT, R13, 0x1, PT ;  /* 0x000000010d00780c */ /* 0x000fda0003f05270 */
[----:B------:R-:W-:-:S05]  /*d570*/  @P0 IMAD.HI.U32 R10, R7, R14, RZ ;  /* 0x0000000e070a0227 */ /* 0x000fca00078e00ff */
[----:B------:R-:W-:-:S07]  /*d580*/  @P0 SHF.R.U32.HI R7, RZ, R15, R10 ;  /* 0x0000000fff070219 */ /* 0x000fce000001160a */
.L_x_5158:
[----:B------:R-:W-:Y:S05]  /*d590*/  BSYNC B1 ;  /* 0x0000000000017941 */ /* 0x000fea0003800000 */
.L_x_5156:
[----:B------:R-:W-:-:S04]  /*d5a0*/  IMAD R7, R7, R13, -R30 ;  /* 0x0000000d07077224 */ /* 0x000fc800078e0a1e */
[----:B------:R-:W-:-:S05]  /*d5b0*/  IMAD R10, R0, -0x2, R7 ;  /* 0xfffffffe000a7824 */ /* 0x000fca00078e0207 */
[----:B------:R-:W-:Y:S02]  /*d5c0*/  VIMNMX R3, R3, R10, !PT ;  /* 0x0000000a03037248 */ /* 0x000fe40007fe0100 */
[----:B------:R-:W-:-:S07]  /*d5d0*/  VIADDMNMX R4, R10, R13, R4, PT ;  /* 0x0000000d0a047246 */ /* 0x000fce0003800104 */
.L_x_5155:
[----:B------:R-:W-:Y:S05]  /*d5e0*/  BSYNC B0 ;  /* 0x0000000000007941 */ /* 0x000fea0003800000 */
.L_x_5154:
[C---:B------:R-:W-:Y:S01]  /*d5f0*/  ISETP.GE.AND P1, PT, R12.reuse, 0x9, PT ;  /* 0x000000090c00780c */ /* 0x040fe20003f26270 */
[----:B------:R-:W0:Y:S01]  /*d600*/  SHFL.IDX PT, R20, R20, 0x1, 0x1c1f ;  /* 0x003c1f0014147f89 */ /* 0x000e2200000e0000 */
[----:B------:R-:W-:Y:S01]  /*d610*/  ISETP.GE.AND P0, PT, R12, 0x2, PT ;  /* 0x000000020c00780c */ /* 0x000fe20003f06270 */
[----:B------:R-:W-:Y:S01]  /*d620*/  BSSY B0, `(.L_x_5159) ;  /* 0x000005f000007945 */ /* 0x000fe20003800000 */
        /* <DEDUP_REMOVED lines=11> */
[C---:B------:R-:W-:Y:S02]  /*d6e0*/  ISETP.GT.AND P3, PT, R3.reuse, 0x9, !P5 ;  /* 0x000000090300780c */ /* 0x040fe40006f64270 */
[----:B------:R-:W-:Y:S02]  /*d6f0*/  ISETP.GE.AND P4, PT, R12, 0x12, PT ;  /* 0x000000120c00780c */ /* 0x000fe40003f86270 */
[----:B------:R-:W-:Y:S02]  /*d700*/  FSEL R60, R60, -INF , !P2 ;  /* 0xff8000003c3c7808 */ /* 0x000fe40005000000 */
[----:B------:R-:W-:Y:S02]  /*d710*/  ISETP.LT.OR P3, PT, R4, 0xa, P3 ;  /* 0x0000000a0400780c */ /* 0x000fe40001f61670 */
[----:B------:R-:W-:-:S02]  /*d720*/  ISETP.GT.AND P2, PT, R3, 0x11, !P4 ;  /* 0x000000110300780c */ /* 0x000fc40006744270 */
[----:B-1----:R-:W-:Y:S02]  /*d730*/  FSEL R64, R57, -INF , !P3 ;  /* 0xff80000039407808 */ /* 0x002fe40005800000 */
        /* <DEDUP_REMOVED lines=26> */
[----:B------:R-:W-:Y:S02]  /*d8e0*/  P2R R28, PR, RZ, 0x10 ;  /* 0x00000010ff1c7803 */ /* 0x000fe40000000000 */
[----:B------:R-:W-:Y:S02]  /*d8f0*/  FSEL R44, R44, -INF , !P2 ;  /* 0xff8000002c2c7808 */ /* 0x000fe40005000000 */
[----:B------:R-:W-:-:S02]  /*d900*/  ISETP.GE.AND P2, PT, R12, 0x2a, PT ;  /* 0x0000002a0c00780c */ /* 0x000fc40003f46270 */
        /* <DEDUP_REMOVED lines=25> */
[----:B------:R-:W-:Y:S02]  /*daa0*/  ISETP.LT.OR P6, PT, R4, 0x3a, P6 ;  /* 0x0000003a0400780c */ /* 0x000fe400037c1670 */
[----:B------:R-:W-:Y:S02]  /*dab0*/  VIADDMNMX R4, R20, R56, R21, PT ;  /* 0x0000003814047246 */ /* 0x000fe40003800115 */
        /* <DEDUP_REMOVED lines=13> */
.L_x_5162:
[----:B------:R-:W-:-:S13]  /*db90*/  ISETP.NE.AND P6, PT, R13, 0x1, PT ;  /* 0x000000010d00780c */ /* 0x000fda0003fc5270 */
[----:B------:R-:W-:-:S05]  /*dba0*/  @P6 IMAD.HI.U32 R14, R8, R14, RZ ;  /* 0x0000000e080e6227 */ /* 0x000fca00078e00ff */
[----:B------:R-:W-:-:S07]  /*dbb0*/  @P6 SHF.R.U32.HI R8, RZ, R15, R14 ;  /* 0x0000000fff086219 */ /* 0x000fce000001160e */
.L_x_5163:
[----:B------:R-:W-:Y:S05]  /*dbc0*/  BSYNC B1 ;  /* 0x0000000000017941 */ /* 0x000fea0003800000 */
.L_x_5161:
[----:B------:R-:W-:-:S04]  /*dbd0*/  IMAD R7, R8, R13, -R30 ;  /* 0x0000000d08077224 */ /* 0x000fc800078e0a1e */
[----:B------:R-:W-:-:S05]  /*dbe0*/  IMAD R0, R0, -0x2, R7 ;  /* 0xfffffffe00007824 */ /* 0x000fca00078e0207 */
[----:B------:R-:W-:Y:S02]  /*dbf0*/  VIADDMNMX R4, R0, R13, R4, PT ;  /* 0x0000000d00047246 */ /* 0x000fe40003800104 */
[----:B------:R-:W-:-:S07]  /*dc00*/  VIMNMX R3, R3, R0, !PT ;  /* 0x0000000003037248 */ /* 0x000fce0007fe0100 */
.L_x_5160:
[----:B------:R-:W-:Y:S05]  /*dc10*/  BSYNC B0 ;  /* 0x0000000000007941 */ /* 0x000fea0003800000 */
.L_x_5159:
[----:B------:R-:W-:Y:S01]  /*dc20*/  ISETP.GT.AND P0, PT, R3, 0x1, !P0 ;  /* 0x000000010300780c */ /* 0x000fe20004704270 */
[----:B------:R-:W-:Y:S01]  /*dc30*/  BAR.SYNC.DEFER_BLOCKING 0xf, 0x100 ;  /* 0x03c4000000007b1d */ /* 0x000fe20000010000 */
[----:B------:R-:W-:Y:S02]  /*dc40*/  FMNMX.FTZ R0, R156, R62, !PT ;  /* 0x0000003e9c007209 */ /* 0x000fe40007810000 */
[----:B------:R-:W-:Y:S02]  /*dc50*/  ISETP.LT.OR P0, PT, R4, 0x2, P0 ;  /* 0x000000020400780c */ /* 0x000fe40000701670 */
[----:B------:R-:W-:Y:S02]  /*dc60*/  FMNMX.FTZ R0, R158, R0, !PT ;  /* 0x000000009e007209 */ /* 0x000fe40007810000 */
[----:B------:R-:W-:Y:S01]  /*dc70*/  FSEL R27, R27, -INF , !P0 ;  /* 0xff8000001b1b7808 */ /* 0x000fe20004000000 */
[----:B------:R-:W2:Y:S01]  /*dc80*/  LDL R78, [R1+0x248] ;  /* 0x00024800014e7983 */ /* 0x000ea20000100800 */
[----:B------:R-:W-:-:S02]  /*dc90*/  ISETP.NE.AND P0, PT, R25, RZ, PT ;  /* 0x000000ff1900720c */ /* 0x000fc40003f05270 */
[----:B------:R-:W-:Y:S01]  /*dca0*/  FMNMX.FTZ R0, R64, R0, !PT ;  /* 0x0000000040007209 */ /* 0x000fe20007810000 */
[----:B------:R-:W3:Y:S01]  /*dcb0*/  LDL R80, [R1+0x24c] ;  /* 0x00024c0001507983 */ /* 0x000ee20000100800 */
[C---:B------:R-:W-:Y:S02]  /*dcc0*/  ISETP.GT.AND P0, PT, R3.reuse, 0x9, !P0 ;  /* 0x000000090300780c */ /* 0x040fe40004704270 */
[----:B------:R-:W-:Y:S01]  /*dcd0*/  ISETP.GT.AND P1, PT, R3, 0x8, !P1 ;  /* 0x000000080300780c */ /* 0x000fe20004f24270 */
[----:B------:R-:W4:Y:S01]  /*dce0*/  LDL R82, [R1+0x254] ;  /* 0x0002540001527983 */ /* 0x000f220000100800 */
[----:B------:R-:W-:Y:S02]  /*dcf0*/  ISETP.LT.OR P0, PT, R4, 0xa, P0 ;  /* 0x0000000a0400780c */ /* 0x000fe40000701670 */
[----:B------:R-:W-:Y:S01]  /*dd00*/  FMNMX.FTZ R0, R60, R0, !PT ;  /* 0x000000003c007209 */ /* 0x000fe20007810000 */
[----:B------:R-:W4:Y:S01]  /*dd10*/  LDL R84, [R1+0x258] ;  /* 0x0002580001547983 */ /* 0x000f220000100800 */
[----:B------:R-:W-:-:S02]  /*dd20*/  FSEL R13, R59, -INF , !P0 ;  /* 0xff8000003b0d7808 */ /* 0x000fc40004000000 */
[----:B------:R-:W-:Y:S01]  /*dd30*/  ISETP.NE.AND P0, PT, R29, RZ, PT ;  /* 0x000000ff1d00720c */ /* 0x000fe20003f05270 */
[----:B------:R-:W4:Y:S01]  /*dd40*/  LDL R86, [R1+0x25c] ;  /* 0x00025c0001567983 */ /* 0x000f220000100800 */
[----:B------:R-:W-:Y:S02]  /*dd50*/  ISETP.LT.OR P1, PT, R4, 0x9, P1 ;  /* 0x000000090400780c */ /* 0x000fe40000f21670 */
[----:B------:R-:W-:Y:S01]  /*dd60*/  ISETP.GT.AND P0, PT, R3, 0x10, !P0 ;  /* 0x000000100300780c */ /* 0x000fe20004704270 */
[----:B------:R-:W4:Y:S01]  /*dd70*/  LDL R88, [R1+0x264] ;  /* 0x0002640001587983 */ /* 0x000f220000100800 */
[----:B------:R-:W-:Y:S02]  /*dd80*/  FMNMX.FTZ R0, R66, R0, !PT ;  /* 0x0000000042007209 */ /* 0x000fe40007810000 */
[----:B------:R-:W-:Y:S01]  /*dd90*/  ISETP.LT.OR P0, PT, R4, 0x11, P0 ;  /* 0x000000110400780c */ /* 0x000fe20000701670 */
[----:B------:R-:W4:Y:S01]  /*dda0*/  LDL R90, [R1+0x268] ;  /* 0x00026800015a7983 */ /* 0x000f220000100800 */
[----:B------:R-:W-:-:S02]  /*ddb0*/  FSEL R12, R58, -INF , !P1 ;  /* 0xff8000003a0c7808 */ /* 0x000fc40004800000 */
[----:B------:R-:W-:Y:S01]  /*ddc0*/  FSEL R14, R34, -INF , !P0 ;  /* 0xff800000220e7808 */ /* 0x000fe20004000000 */
[----:B------:R-:W2:Y:S01]  /*ddd0*/  LDL R58, [R1+0x214] ;  /* 0x00021400013a7983 */ /* 0x000ea20000100800 */
[----:B------:R-:W-:Y:S02]  /*dde0*/  ISETP.NE.AND P0, PT, R28, RZ, PT ;  /* 0x000000ff1c00720c */ /* 0x000fe40003f05270 */
[----:B------:R-:W-:Y:S01]  /*ddf0*/  ISETP.NE.AND P1, PT, R33, RZ, PT ;  /* 0x000000ff2100720c */ /* 0x000fe20003f25270 */
[----:B------:R-:W4:Y:S01]  /*de00*/  LDL R92, [R1+0x26c] ;  /* 0x00026c00015c7983 */ /* 0x000f220000100800 */
[----:B------:R-:W-:Y:S02]  /*de10*/  ISETP.GT.AND P0, PT, R3, 0x11, !P0 ;  /* 0x000000110300780c */ /* 0x000fe40004704270 */
[----:B------:R-:W-:Y:S01]  /*de20*/  FMNMX.FTZ R0, R162, R0, !PT ;  /* 0x00000000a2007209 */ /* 0x000fe20007810000 */
[----:B------:R-:W4:Y:S01]  /*de30*/  LDL R94, [R1+0x274] ;  /* 0x00027400015e7983 */ /* 0x000f220000100800 */
[----:B------:R-:W-:-:S02]  /*de40*/  ISETP.LT.OR P0, PT, R4, 0x12, P0 ;  /* 0x000000120400780c */ /* 0x000fc40000701670 */
[----:B------:R-:W-:Y:S01]  /*de50*/  FMNMX.FTZ R0, R68, R0, !PT ;  /* 0x0000000044007209 */ /* 0x000fe20007810000 */
[----:B------:R-:W4:Y:S01]  /*de60*/  LDL R96, [R1+0x278] ;  /* 0x0002780001607983 */ /* 0x000f220000100800 */
[----:B------:R-:W-:Y:S02]  /*de70*/  FSEL R15, R35, -INF , !P0 ;  /* 0xff800000230f7808 */ /* 0x000fe40004000000 */
[----:B------:R-:W-:Y:S01]  /*de80*/  ISETP.NE.AND P0, PT, R31, RZ, PT ;  /* 0x000000ff1f00720c */ /* 0x000fe20003f05270 */
[----:B------:R-:W4:Y:S01]  /*de90*/  LDL R98, [R1+0x27c] ;  /* 0x00027c0001627983 */ /* 0x000f220000100800 */
[----:B------:R-:W-:Y:S02]  /*dea0*/  FMNMX.FTZ R0, R40, R0, !PT ;  /* 0x0000000028007209 */ /* 0x000fe40007810000 */
[----:B------:R-:W-:Y:S01]  /*deb0*/  ISETP.GT.AND P0, PT, R3, 0x18, !P0 ;  /* 0x000000180300780c */ /* 0x000fe20004704270 */
[----:B------:R-:W4:Y:S01]  /*dec0*/  LDL R100, [R1+0x284] ;  /* 0x0002840001647983 */ /* 0x000f220000100800 */
[----:B------:R-:W-:-:S02]  /*ded0*/  FMNMX.FTZ R0, R70, R0, !PT ;  /* 0x0000000046007209 */ /* 0x000fc40007810000 */
[----:B------:R-:W-:Y:S01]  /*dee0*/  ISETP.LT.OR P0, PT, R4, 0x19, P0 ;  /* 0x000000190400780c */ /* 0x000fe20000701670 */
[----:B------:R-:W4:Y:S01]  /*def0*/  LDL R102, [R1+0x288] ;  /* 0x0002880001667983 */ /* 0x000f220000100800 */
[----:B------:R-:W-:Y:S02]  /*df00*/  FMNMX.FTZ R0, R44, R0, !PT ;  /* 0x000000002c007209 */ /* 0x000fe40007810000 */
[----:B------:R-:W-:Y:S01]  /*df10*/  FSEL R20, R38, -INF , !P0 ;  /* 0xff80000026147808 */ /* 0x000fe20004000000 */
[----:B------:R-:W4:Y:S01]  /*df20*/  LDL R104, [R1+0x28c] ;  /* 0x00028c0001687983 */ /* 0x000f220000100800 */
[----:B------:R-:W-:Y:S02]  /*df30*/  ISETP.GT.AND P0, PT, R3, 0x19, !P1 ;  /* 0x000000190300780c */ /* 0x000fe40004f04270 */
[----:B------:R-:W-:Y:S01]  /*df40*/  FMNMX.FTZ R0, R72, R0, !PT ;  /* 0x0000000048007209 */ /* 0x000fe20007810000 */
[----:B------:R-:W3:Y:S01]  /*df50*/  LDL R38, [R1+0x200] ;  /* 0x0002000001267983 */ /* 0x000ee20000100800 */
[----:B------:R-:W-:-:S02]  /*df60*/  ISETP.LT.OR P0, PT, R4, 0x1a, P0 ;  /* 0x0000001a0400780c */ /* 0x000fc40000701670 */
[----:B------:R-:W-:Y:S01]  /*df70*/  ISETP.NE.AND P6, PT, R10, RZ, PT ;  /* 0x000000ff0a00720c */ /* 0x000fe20003fc5270 */
        /* <DEDUP_REMOVED lines=13> */
[----:B------:R-:W-:Y:S02]  /*e050*/  ISETP.GT.AND P0, PT, R3, RZ, !P6 ;  /* 0x000000ff0300720c */ /* 0x000fe40007704270 */
[----:B------:R-:W-:Y:S01]  /*e060*/  FMNMX.FTZ R8, R76, R0, !PT ;  /* 0x000000004c087209 */ /* 0x000fe20007810000 */
[----:B------:R-:W4:Y:S01]  /*e070*/  LDL R42, [R1+0x280] ;  /* 0x00028000012a7983 */ /* 0x000f220000100800 */
[----:B------:R-:W-:-:S02]  /*e080*/  ISETP.LT.OR P0, PT, R4, 0x1, P0 ;  /* 0x000000010400780c */ /* 0x000fc40000701670 */
[----:B------:R-:W-:Y:S01]  /*e090*/  ISETP.NE.AND P1, PT, R41, RZ, PT ;  /* 0x000000ff2900720c */ /* 0x000fe20003f25270 */
[----:B------:R-:W0:Y:S01]  /*e0a0*/  SHFL.BFLY PT, R9, R8, 0x2, 0x1f ;  /* 0x0c401f0008097f89 */ /* 0x000e2200000e0000 */
[----:B------:R-:W-:Y:S02]  /*e0b0*/  FSEL R26, R26, -INF , !P0 ;  /* 0xff8000001a1a7808 */ /* 0x000fe40004000000 */
[----:B------:R-:W-:Y:S01]  /*e0c0*/  ISETP.NE.AND P0, PT, R37, RZ, PT ;  /* 0x000000ff2500720c */ /* 0x000fe20003f05270 */
[----:B------:R-:W4:Y:S01]  /*e0d0*/  LDL R116, [R1+0x2ac] ;  /* 0x0002ac0001747983 */ /* 0x000f220000100800 */
[----:B------:R-:W-:Y:S02]  /*e0e0*/  FMNMX.FTZ R7, R26, R27, !PT ;  /* 0x0000001b1a077209 */ /* 0x000fe40007810000 */
[----:B------:R-:W-:Y:S01]  /*e0f0*/  ISETP.GT.AND P0, PT, R3, 0x21, !P0 ;  /* 0x000000210300780c */ /* 0x000fe20004704270 */
[----:B------:R-:W4:Y:S01]  /*e100*/  LDL R118, [R1+0x2b4] ;  /* 0x0002b40001767983 */ /* 0x000f220000100800 */
[----:B------:R-:W-:-:S02]  /*e110*/  FMNMX.FTZ R0, R12, R7, !PT ;  /* 0x000000070c007209 */ /* 0x000fc40007810000 */
[----:B------:R-:W-:Y:S01]  /*e120*/  ISETP.GT.AND P1, PT, R3, 0x28, !P1 ;  /* 0x000000280300780c */ /* 0x000fe20004f24270 */
[----:B------:R-:W4:Y:S01]  /*e130*/  LDL R120, [R1+0x2b8] ;  /* 0x0002b80001787983 */ /* 0x000f220000100800 */
[----:B------:R-:W-:Y:S02]  /*e140*/  FMNMX.FTZ R7, R13, R0, !PT ;  /* 0x000000000d077209 */ /* 0x000fe40007810000 */
[----:B------:R-:W-:Y:S01]  /*e150*/  ISETP.LT.OR P0, PT, R4, 0x22, P0 ;  /* 0x000000220400780c */ /* 0x000fe20000701670 */
        /* <DEDUP_REMOVED lines=10> */
[----:B------:R-:W-:Y:S02]  /*e200*/  FMNMX.FTZ R7, R21, R0, !PT ;  /* 0x0000000015077209 */ /* 0x000fe40007810000 */
[----:B0-----:R-:W-:Y:S01]  /*e210*/  FMNMX.FTZ R10, R8, R9, !PT ;  /* 0x00000009080a7209 */ /* 0x001fe20007810000 */
[----:B------:R-:W4:Y:S01]  /*e220*/  LDL R130, [R1+0x2d4] ;  /* 0x0002d40001827983 */ /* 0x000f220000100800 */
[----:B------:R-:W-:-:S02]  /*e230*/  FMNMX.FTZ R0, R24, R7, !PT ;  /* 0x0000000718007209 */ /* 0x000fc40007810000 */
[----:B------:R-:W-:Y:S01]  /*e240*/  ISETP.GT.AND P3, PT, R3, 0x30, !P3 ;  /* 0x000000300300780c */ /* 0x000fe20005f64270 */
[----:B------:R-:W0:Y:S01]  /*e250*/  SHFL.BFLY PT, R11, R10, 0x1, 0x1f ;  /* 0x0c201f000a0b7f89 */ /* 0x000e2200000e0000 */
[----:B------:R-:W-:Y:S02]  /*e260*/  ISETP.LT.OR P2, PT, R4, 0x2a, P2 ;  /* 0x0000002a0400780c */ /* 0x000fe40001741670 */
[----:B------:R-:W-:Y:S01]  /*e270*/  FSEL R28, R46, -INF , !P1 ;  /* 0xff8000002e1c7808 */ /* 0x000fe20004800000 */
[----:B------:R-:W4:Y:S01]  /*e280*/  LDL R132, [R1+0x2d8] ;  /* 0x0002d80001847983 */ /* 0x000f220000100800 */
[----:B------:R-:W-:Y:S02]  /*e290*/  FMNMX.FTZ R7, R25, R0, !PT ;  /* 0x0000000019077209 */ /* 0x000fe40007810000 */
[----:B------:R-:W-:Y:S01]  /*e2a0*/  ISETP.GT.AND P4, PT, R3, 0x31, !P4 ;  /* 0x000000310300780c */ /* 0x000fe20006784270 */
[----:B------:R-:W4:Y:S01]  /*e2b0*/  LDL R46, [R1+0x2a0] ;  /* 0x0002a000012e7983 */ /* 0x000f220000100800 */
[----:B------:R-:W-:-:S02]  /*e2c0*/  ISETP.LT.OR P3, PT, R4, 0x31, P3 ;  /* 0x000000310400780c */ /* 0x000fc40001f61670 */
[----:B------:R-:W-:Y:S01]  /*e2d0*/  FSEL R30, R47, -INF , !P2 ;  /* 0xff8000002f1e7808 */ /* 0x000fe20005000000 */
[----:B------:R-:W4:Y:S01]  /*e2e0*/  LDL R134, [R1+0x2dc] ;  /* 0x0002dc0001867983 */ /* 0x000f220000100800 */
[----:B------:R-:W-:Y:S02]  /*e2f0*/  FMNMX.FTZ R7, R28, R7, !PT ;  /* 0x000000071c077209 */ /* 0x000fe40007810000 */
[----:B------:R-:W-:Y:S01]  /*e300*/  ISETP.NE.AND P6, PT, R45, RZ, PT ;  /* 0x000000ff2d00720c */ /* 0x000fe20003fc5270 */
[----:B------:R-:W4:Y:S01]  /*e310*/  LDL R136, [R1+0x2e4] ;  /* 0x0002e40001887983 */ /* 0x000f220000100800 */
[----:B------:R-:W-:Y:S02]  /*e320*/  ISETP.GT.AND P5, PT, R3, 0x38, !P5 ;  /* 0x000000380300780c */ /* 0x000fe40006fa4270 */
[----:B------:R-:W-:Y:S01]  /*e330*/  ISETP.LT.OR P4, PT, R4, 0x32, P4 ;  /* 0x000000320400780c */ /* 0x000fe20002781670 */
[----:B------:R-:W4:Y:S01]  /*e340*/  LDL R138, [R1+0x2e8] ;  /* 0x0002e800018a7983 */ /* 0x000f220000100800 */
[----:B------:R-:W-:-:S02]  /*e350*/  FSEL R31, R50, -INF , !P3 ;  /* 0xff800000321f7808 */ /* 0x000fc40005800000 */
[----:B------:R-:W-:Y:S01]  /*e360*/  FMNMX.FTZ R0, R30, R7, !PT ;  /* 0x000000071e007209 */ /* 0x000fe20007810000 */
[----:B------:R-:W4:Y:S01]  /*e370*/  LDL R50, [R1+0x2c0] ;  /* 0x0002c00001327983 */ /* 0x000f220000100800 */
[----:B------:R-:W-:Y:S02]  /*e380*/  ISETP.GT.AND P0, PT, R3, 0x39, !P6 ;  /* 0x000000390300780c */ /* 0x000fe40007704270 */
[----:B------:R-:W-:Y:S01]  /*e390*/  ISETP.LT.OR P5, PT, R4, 0x39, P5 ;  /* 0x000000390400780c */ /* 0x000fe20002fa1670 */
[----:B------:R-:W4:Y:S01]  /*e3a0*/  LDL R140, [R1+0x2ec] ;  /* 0x0002ec00018c7983 */ /* 0x000f220000100800 */
[----:B------:R-:W-:Y:S02]  /*e3b0*/  FSEL R32, R32, -INF , !P4 ;  /* 0xff80000020207808 */ /* 0x000fe40006000000 */
[----:B------:R-:W-:Y:S01]  /*e3c0*/  FMNMX.FTZ R3, R31, R0, !PT ;  /* 0x000000001f037209 */ /* 0x000fe20007810000 */
[----:B------:R-:W4:Y:S01]  /*e3d0*/  LDL R56, [R1+0x2f0] ;  /* 0x0002f00001387983 */ /* 0x000f220000100800 */
[----:B------:R-:W-:-:S02]  /*e3e0*/  ISETP.LT.OR P0, PT, R4, 0x3a, P0 ;  /* 0x0000003a0400780c */ /* 0x000fc40000701670 */
[----:B------:R-:W-:Y:S01]  /*e3f0*/  FSEL R34, R54, -INF , !P5 ;  /* 0xff80000036227808 */ /* 0x000fe20006800000 */
[----:B------:R-:W4:Y:S01]  /*e400*/  LDL R142, [R1+0x2f4] ;  /* 0x0002f400018e7983 */ /* 0x000f220000100800 */
[----:B------:R-:W-:Y:S02]  /*e410*/  FMNMX.FTZ R3, R32, R3, !PT ;  /* 0x0000000320037209 */ /* 0x000fe40007810000 */
[----:B------:R-:W-:Y:S01]  /*e420*/  FSEL R36, R55, -INF , !P0 ;  /* 0xff80000037247808 */ /* 0x000fe20004000000 */
[----:B------:R-:W4:Y:S01]  /*e430*/  LDL R54, [R1+0x2e0] ;  /* 0x0002e00001367983 */ /* 0x000f220000100800 */
[----:B------:R-:W-:Y:S02]  /*e440*/  FMNMX.FTZ R3, R34, R3, !PT ;  /* 0x0000000322037209 */ /* 0x000fe40007810000 */
[----:B0-----:R-:W-:Y:S01]  /*e450*/  FMNMX.FTZ R0, R10, R11, !PT ;  /* 0x0000000b0a007209 */ /* 0x001fe20007810000 */
[----:B------:R-:W4:Y:S01]  /*e460*/  LDL R144, [R1+0x2f8] ;  /* 0x0002f80001907983 */ /* 0x000f220000100800 */
[----:B------:R-:W-:-:S03]  /*e470*/  FMNMX.FTZ R9, R36, R3, !PT ;  /* 0x0000000324097209 */ /* 0x000fc60007810000 */
[----:B------:R-:W2:Y:S04]  /*e480*/  LDL.64 R10, [R1+0x118] ;  /* 0x00011800010a7983 */ /* 0x000ea80000100a00 */
[----:B------:R-:W-:Y:S04]  /*e490*/  STL.64 [R1+0x1e0], R8 ;  /* 0x0001e00801007387 */ /* 0x000fe80000100a00 */
[----:B------:R0:W-:Y:S04]  /*e4a0*/  STL [R1+0x1e0], R0 ;  /* 0x0001e00001007387 */ /* 0x0001e80000100800 */
[----:B------:R-:W3:Y:S04]  /*e4b0*/  LDL R7, [R1+0x1e0] ;  /* 0x0001e00001077983 */ /* 0x000ee80000100800 */
[----:B------:R-:W4:Y:S04]  /*e4c0*/  LDL R4, [R1+0x1e4] ;  /* 0x0001e40001047983 */ /* 0x000f280000100800 */
        /* <DEDUP_REMOVED lines=57> */
[----:B---3--:R-:W-:Y:S01]  /*e860*/  FMUL.FTZ R3, R38, R7 ;  /* 0x0000000726037220 */ /* 0x008fe20000410000 */
[----:B------:R-:W-:-:S02]  /*e870*/  FSETP.NEU.FTZ.AND P0, PT, R7, -INF , PT ;  /* 0xff8000000700780b */ /* 0x000fc40003f1d000 */
[----:B----4-:R-:W1:Y:S02]  /*e880*/  SHFL.BFLY PT, R7, R4, 0x2, 0x1f ;  /* 0x0c401f0004077f89 */ /* 0x010e6400000e0000 */
[----:B------:R-:W-:-:S05]  /*e890*/  FSEL R3, R3, RZ, P0 ;  /* 0x000000ff03037208 */ /* 0x000fca0000000000 */
[----:B0-----:R-:W-:Y:S01]  /*e8a0*/  FFMA.FTZ R0, R64, R38, -R3 ;  /* 0x0000002640007223 */ /* 0x001fe20000010803 */
[----:B-1----:R-:W-:-:S03]  /*e8b0*/  FMNMX.FTZ R7, R7, R4, !PT ;  /* 0x0000000407077209 */ /* 0x002fc60007810000 */
        /* <DEDUP_REMOVED lines=9> */
[----:B0-----:R-:W0:Y:S01]  /*e950*/  SHFL.BFLY PT, R0, R7, 0x1, 0x1f ;  /* 0x0c201f0007007f89 */ /* 0x001e2200000e0000 */
        /* <DEDUP_REMOVED lines=8> */
[----:B------:R-:W3:Y:S04]  /*e9e0*/  LDL R60, [R1+0x218] ;  /* 0x00021800013c7983 */ /* 0x000ee80000100800 */
[----:B------:R-:W4:Y:S03]  /*e9f0*/  LDL R62, [R1+0x21c] ;  /* 0x00021c00013e7983 */ /* 0x000f260000100800 */
[----:B------:R-:W1:Y:S01]  /*ea00*/  MUFU.EX2 R29, R29 ;  /* 0x0000001d001d7308 */ /* 0x000e620000000800 */
[----:B------:R-:W4:Y:S04]  /*ea10*/  LDL R64, [R1+0x224] ;  /* 0x0002240001407983 */ /* 0x000f280000100800 */
[----:B------:R-:W4:Y:S01]  /*ea20*/  LDL R66, [R1+0x228] ;  /* 0x0002280001427983 */ /* 0x000f220000100800 */
[----:B0-----:R-:W-:-:S02]  /*ea30*/  FMNMX.FTZ R0, R7, R0, !PT ;  /* 0x0000000007007209 */ /* 0x001fc40007810000 */
[----:B------:R-:W-:Y:S01]  /*ea40*/  MUFU.EX2 R158, R158 ;  /* 0x0000009e009e7308 */ /* 0x000fe20000000800 */
[----:B------:R-:W4:Y:S01]  /*ea50*/  LDL R68, [R1+0x22c] ;  /* 0x00022c0001447983 */ /* 0x000f220000100800 */
[C---:B------:R-:W-:Y:S01]  /*ea60*/  FSETP.NEU.FTZ.AND P0, PT, R0.reuse, -INF , PT ;  /* 0xff8000000000780b */ /* 0x040fe20003f1d000 */
[-C--:B------:R-:W-:Y:S02]  /*ea70*/  FMUL.FTZ R4, R0, R38.reuse ;  /* 0x0000002600047220 */ /* 0x080fe40000410000 */
[----:B------:R-:W4:Y:S03]  /*ea80*/  LDL R70, [R1+0x234] ;  /* 0x0002340001467983 */ /* 0x000f260000100800 */
[----:B------:R-:W-:Y:S01]  /*ea90*/  FSEL R3, R4, RZ, P0 ;  /* 0x000000ff04037208 */ /* 0x000fe20000000000 */
[----:B------:R-:W-:Y:S01]  /*eaa0*/  MUFU.EX2 R160, R160 ;  /* 0x000000a000a07308 */ /* 0x000fe20000000800 */
[----:B------:R-:W4:Y:S03]  /*eab0*/  LDL R72, [R1+0x238] ;  /* 0x0002380001487983 */ /* 0x000f260000100800 */
[-CC-:B------:R-:W-:Y:S01]  /*eac0*/  FFMA.FTZ R157, R26, R38.reuse, -R3.reuse ;  /* 0x000000261a9d7223 */ /* 0x180fe20000010803 */
[-CC-:B------:R-:W-:Y:S01]  /*ead0*/  FFMA.FTZ R148, R27, R38.reuse, -R3.reuse ;  /* 0x000000261b947223 */ /* 0x180fe20000010803 */
[-CC-:B------:R-:W-:Y:S01]  /*eae0*/  FFMA.FTZ R159, R12, R38.reuse, -R3.reuse ;  /* 0x000000260c9f7223 */ /* 0x180fe20000010803 */
[-CC-:B------:R-:W-:Y:S01]  /*eaf0*/  FFMA.FTZ R150, R13, R38.reuse, -R3.reuse ;  /* 0x000000260d967223 */ /* 0x180fe20000010803 */
[----:B------:R-:W-:Y:S01]  /*eb00*/  MUFU.EX2 R35, R35 ;  /* 0x0000002300237308 */ /* 0x000fe20000000800 */
[-CC-:B------:R-:W-:Y:S01]  /*eb10*/  FFMA.FTZ R161, R14, R38.reuse, -R3.reuse ;  /* 0x000000260ea17223 */ /* 0x180fe20000010803 */
[-CC-:B------:R-:W-:Y:S01]  /*eb20*/  FFMA.FTZ R47, R15, R38.reuse, -R3.reuse ;  /* 0x000000260f2f7223 */ /* 0x180fe20000010803 */
[-C--:B------:R-:W-:Y:S01]  /*eb30*/  FFMA.FTZ R163, R20, R38.reuse, -R3 ;  /* 0x0000002614a37223 */ /* 0x080fe20000010803 */
[----:B-1----:R-:W-:Y:S01]  /*eb40*/  FADD.FTZ R7, R156, R29 ;  /* 0x0000001d9c077221 */ /* 0x002fe20000010000 */
[-CC-:B------:R-:W-:Y:S01]  /*eb50*/  FFMA.FTZ R49, R21, R38.reuse, -R3.reuse ;  /* 0x0000002615317223 */ /* 0x180fe20000010803 */
[----:B------:R-:W-:-:S02]  /*eb60*/  FFMA.FTZ R165, R24, R38, -R3 ;  /* 0x0000002618a57223 */ /* 0x000fc40000010803 */
[----:B------:R-:W-:Y:S01]  /*eb70*/  MUFU.EX2 R162, R162 ;  /* 0x000000a200a27308 */ /* 0x000fe20000000800 */
[-CC-:B------:R-:W-:Y:S01]  /*eb80*/  FFMA.FTZ R51, R25, R38.reuse, -R3.reuse ;  /* 0x0000002619337223 */ /* 0x180fe20000010803 */
[-CC-:B------:R-:W-:Y:S01]  /*eb90*/  FFMA.FTZ R167, R28, R38.reuse, -R3.reuse ;  /* 0x000000261ca77223 */ /* 0x180fe20000010803 */
[----:B------:R-:W4:Y:S05]  /*eba0*/  LDL R40, [R1+0x270] ;  /* 0x0002700001287983 */ /* 0x000f2a0000100800 */
[----:B------:R-:W-:Y:S01]  /*ebb0*/  MUFU.EX2 R37, R37 ;  /* 0x0000002500257308 */ /* 0x000fe20000000800 */
[----:B------:R-:W-:-:S07]  /*ebc0*/  FFMA.FTZ R53, R30, R38, -R3 ;  /* 0x000000261e357223 */ /* 0x000fce0000010803 */
[----:B------:R-:W-:Y:S01]  /*ebd0*/  MUFU.EX2 R164, R164 ;  /* 0x000000a400a47308 */ /* 0x000fe20000000800 */
[----:B------:R-:W-:-:S07]  /*ebe0*/  FFMA.FTZ R169, R31, R38, -R3 ;  /* 0x000000261fa97223 */ /* 0x000fce0000010803 */
[----:B------:R-:W-:Y:S01]  /*ebf0*/  MUFU.EX2 R39, R39 ;  /* 0x0000002700277308 */ /* 0x000fe20000000800 */
[-CC-:B------:R-:W-:Y:S01]  /*ec00*/  FFMA.FTZ R55, R32, R38.reuse, -R3.reuse ;  /* 0x0000002620377223 */ /* 0x180fe20000010803 */
[----:B------:R-:W4:Y:S06]  /*ec10*/  LDL R44, [R1+0x290] ;  /* 0x00029000012c7983 */ /* 0x000f2c0000100800 */
[----:B------:R-:W-:Y:S08]  /*ec20*/  MUFU.EX2 R166, R166 ;  /* 0x000000a600a67308 */ /* 0x000ff00000000800 */
[----:B------:R-:W-:Y:S01]  /*ec30*/  MUFU.EX2 R41, R41 ;  /* 0x0000002900297308 */ /* 0x000fe20000000800 */
[----:B------:R-:W-:Y:S01]  /*ec40*/  FFMA.FTZ R34, R34, R38, -R3 ;  /* 0x0000002622227223 */ /* 0x000fe20000010803 */
[----:B------:R-:W4:Y:S04]  /*ec50*/  LDL R74, [R1+0x23c] ;  /* 0x00023c00014a7983 */ /* 0x000f280000100800 */
[----:B------:R-:W4:Y:S02]  /*ec60*/  LDL R76, [R1+0x244] ;  /* 0x00024400014c7983 */ /* 0x000f240000100800 */
[----:B------:R-:W-:Y:S02]  /*ec70*/  MUFU.EX2 R157, R157 ;  /* 0x0000009d009d7308 */ /* 0x000fe40000000800 */
[----:B------:R-:W4:Y:S04]  /*ec80*/  LDL R48, [R1+0x2b0] ;  /* 0x0002b00001307983 */ /* 0x000f280000100800 */
[----:B------:R-:W4:Y:S02]  /*ec90*/  LDL R52, [R1+0x2d0] ;  /* 0x0002d00001347983 */ /* 0x000f240000100800 */
[----:B------:R-:W0:Y:S08]  /*eca0*/  MUFU.EX2 R148, R148 ;  /* 0x0000009400947308 */ /* 0x000e300000000800 */
[----:B------:R-:W-:Y:S08]  /*ecb0*/  MUFU.EX2 R168, R168 ;  /* 0x000000a800a87308 */ /* 0x000ff00000000800 */
[----:B------:R-:W-:Y:S08]  /*ecc0*/  MUFU.EX2 R43, R43 ;  /* 0x0000002b002b7308 */ /* 0x000ff00000000800 */
[----:B------:R-:W1:Y:S08]  /*ecd0*/  MUFU.EX2 R159, R159 ;  /* 0x0000009f009f7308 */ /* 0x000e700000000800 */
[----:B------:R-:W1:Y:S01]  /*ece0*/  MUFU.EX2 R150, R150 ;  /* 0x0000009600967308 */ /* 0x000e620000000800 */
[----:B0-----:R-:W-:-:S07]  /*ecf0*/  FADD.FTZ R4, R157, R148 ;  /* 0x000000949d047221 */ /* 0x001fce0000010000 */
[----:B------:R-:W-:Y:S08]  /*ed00*/  MUFU.EX2 R170, R170 ;  /* 0x000000aa00aa7308 */ /* 0x000ff00000000800 */
[----:B------:R-:W-:Y:S01]  /*ed10*/  MUFU.EX2 R45, R45 ;  /* 0x0000002d002d7308 */ /* 0x000fe20000000800 */
[----:B------:R0:W-:Y:S04]  /*ed20*/  STL [R1+0x1e4], R0 ;  /* 0x0001e40001007387 */ /* 0x0001e80000100800 */
[----:B------:R-:W4:Y:S03]  /*ed30*/  LDL R14, [R1+0x328] ;  /* 0x00032800010e7983 */ /* 0x000f260000100800 */
[----:B------:R-:W0:Y:S01]  /*ed40*/  MUFU.EX2 R161, R161 ;  /* 0x000000a100a17308 */ /* 0x000e220000000800 */
[----:B------:R-:W-:Y:S01]  /*ed50*/  FADD.FTZ R8, R158, R7 ;  /* 0x000000079e087221 */ /* 0x000fe20000010000 */
[----:B-1----:R-:W-:Y:S01]  /*ed60*/  FADD.FTZ R7, R159, R4 ;  /* 0x000000049f077221 */ /* 0x002fe20000010000 */
[----:B------:R-:W4:Y:S04]  /*ed70*/  LDL R31, [R1+0x1c8] ;  /* 0x0001c800011f7983 */ /* 0x000f280000100800 */
[----:B------:R-:W4:Y:S01]  /*ed80*/  LDL R15, [R1+0x32c] ;  /* 0x00032c00010f7983 */ /* 0x000f220000100800 */
[----:B------:R-:W1:Y:S01]  /*ed90*/  MUFU.EX2 R47, R47 ;  /* 0x0000002f002f7308 */ /* 0x000e620000000800 */
[----:B------:R-:W-:Y:S01]  /*eda0*/  FADD.FTZ R9, R33, R8 ;  /* 0x0000000821097221 */ /* 0x000fe20000010000 */
[----:B------:R-:W-:Y:S01]  /*edb0*/  FADD.FTZ R4, R150, R7 ;  /* 0x0000000796047221 */ /* 0x000fe20000010000 */
[----:B------:R-:W4:Y:S04]  /*edc0*/  LDL R28, [R1+0x210] ;  /* 0x00021000011c7983 */ /* 0x000f280000100800 */
[----:B------:R-:W4:Y:S01]  /*edd0*/  LDL R20, [R1+0x330] ;  /* 0x0003300001147983 */ /* 0x000f220000100800 */
[----:B------:R-:W2:Y:S01]  /*ede0*/  MUFU.EX2 R163, R163 ;  /* 0x000000a300a37308 */ /* 0x000ea20000000800 */
[----:B------:R-:W-:Y:S01]  /*edf0*/  FADD.FTZ R8, R160, R9 ;  /* 0x00000009a0087221 */ /* 0x000fe20000010000 */
[----:B0-----:R-:W-:Y:S01]  /*ee00*/  FADD.FTZ R4, R161, R4 ;  /* 0x00000004a1047221 */ /* 0x001fe20000010000 */
[----:B------:R-:W4:Y:S04]  /*ee10*/  LDL R30, [R1+0x220] ;  /* 0x00022000011e7983 */ /* 0x000f280000100800 */
[----:B------:R-:W4:Y:S01]  /*ee20*/  LDL R21, [R1+0x334] ;  /* 0x0003340001157983 */ /* 0x000f220000100800 */
[----:B------:R-:W0:Y:S01]  /*ee30*/  MUFU.EX2 R49, R49 ;  /* 0x0000003100317308 */ /* 0x000e220000000800 */
[----:B------:R-:W-:Y:S01]  /*ee40*/  FADD.FTZ R7, R35, R8 ;  /* 0x0000000823077221 */ /* 0x000fe20000010000 */
[----:B-1----:R-:W-:-:S06]  /*ee50*/  FADD.FTZ R4, R47, R4 ;  /* 0x000000042f047221 */ /* 0x002fcc0000010000 */
[----:B------:R-:W1:Y:S01]  /*ee60*/  MUFU.EX2 R165, R165 ;  /* 0x000000a500a57308 */ /* 0x000e620000000800 */
[----:B------:R-:W-:Y:S01]  /*ee70*/  FADD.FTZ R8, R162, R7 ;  /* 0x00000007a2087221 */ /* 0x000fe20000010000 */
[----:B--2---:R-:W-:-:S06]  /*ee80*/  FADD.FTZ R4, R163, R4 ;  /* 0x00000004a3047221 */ /* 0x004fcc0000010000 */
[----:B------:R-:W2:Y:S01]  /*ee90*/  MUFU.EX2 R51, R51 ;  /* 0x0000003300337308 */ /* 0x000ea20000000800 */
[----:B------:R-:W-:Y:S01]  /*eea0*/  FADD.FTZ R7, R37, R8 ;  /* 0x0000000825077221 */ /* 0x000fe20000010000 */
[----:B0-----:R-:W-:-:S06]  /*eeb0*/  FADD.FTZ R4, R49, R4 ;  /* 0x0000000431047221 */ /* 0x001fcc0000010000 */
[----:B------:R-:W0:Y:S01]  /*eec0*/  MUFU.EX2 R167, R167 ;  /* 0x000000a700a77308 */ /* 0x000e220000000800 */
[----:B------:R-:W-:Y:S01]  /*eed0*/  FADD.FTZ R8, R164, R7 ;  /* 0x00000007a4087221 */ /* 0x000fe20000010000 */
[----:B-1----:R-:W-:-:S06]  /*eee0*/  FADD.FTZ R4, R165, R4 ;  /* 0x00000004a5047221 */ /* 0x002fcc0000010000 */
[----:B------:R-:W1:Y:S01]  /*eef0*/  MUFU.EX2 R53, R53 ;  /* 0x0000003500357308 */ /* 0x000e620000000800 */
[----:B------:R-:W-:Y:S01]  /*ef00*/  FADD.FTZ R7, R39, R8 ;  /* 0x0000000827077221 */ /* 0x000fe20000010000 */
[----:B--2---:R-:W-:-:S06]  /*ef10*/  FADD.FTZ R4, R51, R4 ;  /* 0x0000000433047221 */ /* 0x004fcc0000010000 */
[----:B------:R-:W2:Y:S01]  /*ef20*/  MUFU.EX2 R169, R169 ;  /* 0x000000a900a97308 */ /* 0x000ea20000000800 */
[----:B------:R-:W-:Y:S01]  /*ef30*/  FFMA.FTZ R3, R36, R38, -R3 ;  /* 0x0000002624037223 */ /* 0x000fe20000010803 */
[----:B------:R-:W-:Y:S01]  /*ef40*/  FADD.FTZ R8, R166, R7 ;  /* 0x00000007a6087221 */ /* 0x000fe20000010000 */
[----:B0-----:R-:W-:Y:S01]  /*ef50*/  FADD.FTZ R4, R167, R4 ;  /* 0x00000004a7047221 */ /* 0x001fe20000010000 */
[----:B------:R-:W4:Y:S04]  /*ef60*/  LDL R32, [R1+0x230] ;  /* 0x0002300001207983 */ /* 0x000f280000100800 */
[----:B------:R-:W0:Y:S01]  /*ef70*/  MUFU.EX2 R55, R55 ;  /* 0x0000003700377308 */ /* 0x000e220000000800 */
[----:B------:R-:W-:Y:S01]  /*ef80*/  FADD.FTZ R7, R41, R8 ;  /* 0x0000000829077221 */ /* 0x000fe20000010000 */
[----:B-1----:R-:W-:Y:S01]  /*ef90*/  FADD.FTZ R4, R53, R4 ;  /* 0x0000000435047221 */ /* 0x002fe20000010000 */
[----:B------:R-:W4:Y:S04]  /*efa0*/  LDL R36, [R1+0x250] ;  /* 0x0002500001247983 */ /* 0x000f280000100800 */
[----:B------:R-:W4:Y:S01]  /*efb0*/  LDL R38, [R1+0x260] ;  /* 0x0002600001267983 */ /* 0x000f220000100800 */
[----:B------:R1:W1:Y:S01]  /*efc0*/  MUFU.EX2 R171, R34 ;  /* 0x0000002200ab7308 */ /* 0x0002620000000800 */
[----:B------:R-:W-:Y:S01]  /*efd0*/  FADD.FTZ R8, R168, R7 ;  /* 0x00000007a8087221 */ /* 0x000fe20000010000 */
[----:B--2---:R-:W-:Y:S01]  /*efe0*/  FADD.FTZ R4, R169, R4 ;  /* 0x00000004a9047221 */ /* 0x004fe20000010000 */
[----:B------:R-:W2:Y:S05]  /*eff0*/  LDL R0, [R1+0x304] ;  /* 0x0003040001007983 */ /* 0x000eaa0000100800 */
[----:B------:R1:W1:Y:S01]  /*f000*/  MUFU.EX2 R57, R3 ;  /* 0x0000000300397308 */ /* 0x0002620000000800 */
[----:B------:R-:W-:Y:S01]  /*f010*/  FADD.FTZ R7, R43, R8 ;  /* 0x000000082b077221 */ /* 0x000fe20000010000 */
[----:B0-----:R-:W-:Y:S01]  /*f020*/  FADD.FTZ R4, R55, R4 ;  /* 0x0000000437047221 */ /* 0x001fe20000010000 */
[----:B------:R-:W2:Y:S02]  /*f030*/  LDL.64 R8, [R1+0x88] ;  /* 0x0000880001087983 */ /* 0x000ea40000100a00 */
[----:B------:R-:W-:-:S02]  /*f040*/  FADD.FTZ R12, R170, R7 ;  /* 0x00000007aa0c7221 */ /* 0x000fc40000010000 */
[----:B-1----:R-:W2:Y:S01]  /*f050*/  LDL R34, [R1+0x240] ;  /* 0x0002400001227983 */ /* 0x002ea20000100800 */
[----:B------:R-:W-:Y:S01]  /*f060*/  FADD.FTZ R4, R171, R4 ;  /* 0x00000004ab047221 */ /* 0x000fe20000010000 */
[----:B------:R-:W-:Y:S02]  /*f070*/  FADD.FTZ R12, R45, R12 ;  /* 0x0000000c2d0c7221 */ /* 0x000fe40000010000 */
[----:B------:R-:W2:Y:S04]  /*f080*/  LDL R3, [R1+0x308] ;  /* 0x0003080001037983 */ /* 0x000ea80000100800 */
[----:B------:R-:W2:Y:S01]  /*f090*/  LDL R7, [R1+0x314] ;  /* 0x0003140001077983 */ /* 0x000ea20000100800 */
[----:B------:R-:W-:-:S03]  /*f0a0*/  FADD.FTZ R13, R57, R4 ;  /* 0x00000004390d7221 */ /* 0x000fc60000010000 */
[----:B------:R-:W2:Y:S04]  /*f0b0*/  LDL R4, [R1+0x30c] ;  /* 0x00030c0001047983 */ /* 0x000ea80000100800 */
[----:B------:R0:W-:Y:S04]  /*f0c0*/  STL.64 [R1+0x1f0], R12 ;  /* 0x0001f00c01007387 */ /* 0x0001e80000100a00 */
[----:B------:R-:W2:Y:S04]  /*f0d0*/  LD.E.64 R26, desc[UR36][R10.64+0x8] ;  /* 0x000008240a1a7980 */ /* 0x000ea8000c101b00 */
[----:B------:R-:W2:Y:S04]  /*f0e0*/  LD.E.64 R24, desc[UR36][R10.64] ;  /* 0x000000240a187980 */ /* 0x000ea8000c101b00 */
[----:B0-----:R-:W2:Y:S04]  /*f0f0*/  LDL R12, [R1+0x320] ;  /* 0x00032000010c7983 */ /* 0x001ea80000100800 */
[----:B------:R-:W2:Y:S04]  /*f100*/  LDL R13, [R1+0x324] ;  /* 0x00032400010d7983 */ /* 0x000ea80000100800 */
[----:B------:R-:W2:Y:S04]  /*f110*/  LDL R10, [R1+0x318] ;  /* 0x00031800010a7983 */ /* 0x000ea80000100800 */
[----:B------:R-:W2:Y:S01]  /*f120*/  LDL R11, [R1+0x31c] ;  /* 0x00031c00010b7983 */ /* 0x000ea20000100800 */
        /* <DEDUP_REMOVED lines=15> */
[----:B------:R-:W-:Y:S01]  /*f220*/  F2FP.F16.F32.PACK_AB R171, R57, R171 ;  /* 0x000000ab39ab723e */ /* 0x000fe200000000ff */
[----:B------:R-:W-:Y:S04]  /*f230*/  STL [R1+0x214], R58 ;  /* 0x0002143a01007387 */ /* 0x000fe80000100800 */
        /* <DEDUP_REMOVED lines=53> */
[----:B--2---:R-:W-:Y:S01]  /*f590*/  IMAD R8, R31, 0x1000, R8 ;  /* 0x000010001f087824 */ /* 0x004fe200078e0208 */
[----:B------:R-:W-:-:S04]  /*f5a0*/  R2UR UR7, R9 ;  /* 0x00000000090772ca */ /* 0x000fc800000e0000 */
[----:B------:R-:W-:Y:S01]  /*f5b0*/  R2UR UR6, R8 ;  /* 0x00000000080672ca */ /* 0x000fe200000e0000 */
[----:B------:R-:W-:Y:S04]  /*f5c0*/  STL [R1+0x240], R34 ;  /* 0x0002402201007387 */ /* 0x000fe80000100800 */
[----:B------:R-:W-:Y:S01]  /*f5d0*/  STL [R1+0x2ec], R140 ;  /* 0x0002ec8c01007387 */ /* 0x000fe20000100800 */
[----:B------:R-:W-:-:S05]  /*f5e0*/  MOV R26, R26 ;  /* 0x0000001a001a7202 */ /* 0x000fca0000000f00 */
[--C-:B------:R-:W-:Y:S02]  /*f5f0*/  IMAD R27, R25, 0x2, R26.reuse ;  /* 0x00000002191b7824 */ /* 0x100fe400078e021a */
[C---:B------:R-:W-:Y:S02]  /*f600*/  IMAD R25, R24.reuse, 0x2, R26 ;  /* 0x0000000218197824 */ /* 0x040fe400078e021a */
[----:B------:R-:W-:Y:S01]  /*f610*/  IMAD R24, R24, 0x2, R27 ;  /* 0x0000000218187824 */ /* 0x000fe200078e021b */
[----:B------:R-:W-:Y:S04]  /*f620*/  STSM.16.M88.4 [R26], R156 ;  /* 0x0000009c1a007844 */ /* 0x000fe80000000200 */
[----:B------:R-:W-:Y:S04]  /*f630*/  STSM.16.M88.4 [R25], R160 ;  /* 0x000000a019007844 */ /* 0x000fe80000000200 */
[----:B------:R-:W-:Y:S04]  /*f640*/  STSM.16.M88.4 [R27], R164 ;  /* 0x000000a41b007844 */ /* 0x000fe80000000200 */
[----:B------:R-:W-:Y:S04]  /*f650*/  STSM.16.M88.4 [R24], R168 ;  /* 0x000000a818007844 */ /* 0x000fe80000000200 */
[----:B------:R-:W-:Y:S04]  /*f660*/  STL [R1+0x2f0], R56 ;  /* 0x0002f03801007387 */ /* 0x000fe80000100800 */
[----:B------:R-:W-:Y:S04]  /*f670*/  STL [R1+0x2f4], R142 ;  /* 0x0002f48e01007387 */ /* 0x000fe80000100800 */
[----:B------:R-:W-:Y:S04]  /*f680*/  STL [R1+0x2f8], R144 ;  /* 0x0002f89001007387 */ /* 0x000fe80000100800 */
[----:B------:R0:W-:Y:S02]  /*f690*/  STL [R1+0x2fc], R146 ;  /* 0x0002fc9201007387 */ /* 0x0001e40000100800 */
[----:B0-----:R-:W-:-:S06]  /*f6a0*/  WARPGROUP.ARRIVE ;  /* 0x00000000000079c5 */ /* 0x001fcc0000000000 */
[----:B------:R-:W-:Y:S01]  /*f6b0*/  HGMMA.64x256x16.F32 R24, R156, gdesc[UR4].tnspB, RZ, !UPT, gsb0 ;  /* 0x43e000049c187df0 */ /* 0x000fe2000c0008ff */
[----:B------:R0:W-:Y:S04]  /*f6c0*/  STL [R1+0x318], R10 ;  /* 0x0003180a01007387 */ /* 0x0001e80000100800 */
[----:B------:R1:W-:Y:S01]  /*f6d0*/  STL [R1+0x31c], R11 ;  /* 0x00031c0b01007387 */ /* 0x0003e20000100800 */
[----:B0-----:R-:W-:Y:S02]  /*f6e0*/  VIADD R10, R8, 0x80 ;  /* 0x00000080080a7836 */ /* 0x001fe40000000000 */
[----:B-1----:R-:W-:-:S03]  /*f6f0*/  IMAD.MOV.U32 R11, RZ, RZ, R9 ;  /* 0x000000ffff0b7224 */ /* 0x002fc600078e0009 */
[----:B------:R-:W-:Y:S02]  /*f700*/  R2UR UR6, R10 ;  /* 0x000000000a0672ca */ /* 0x000fe400000e0000 */
[----:B------:R-:W-:Y:S01]  /*f710*/  R2UR UR7, R11 ;  /* 0x000000000b0772ca */ /* 0x000fe200000e0000 */
        /* <DEDUP_REMOVED lines=100> */
[----:B------:R-:W-:Y:S01]  /*fd60*/  HGMMA.64x256x16.F32 R24, R160, gdesc[UR4].tnspB, R24, gsb0 ;  /* 0x43e00004a0187df0 */ /* 0x000fe20008000818 */
[----:B------:R-:W-:Y:S02]  /*fd70*/  VIADD R10, R8, 0x100 ;  /* 0x00000100080a7836 */ /* 0x000fe40000000000 */
[----:B------:R-:W-:-:S03]  /*fd80*/  IMAD.MOV.U32 R11, RZ, RZ, R9 ;  /* 0x000000ffff0b7224 */ /* 0x000fc600078e0009 */
[----:B------:R-:W-:Y:S02]  /*fd90*/  R2UR UR6, R10 ;  /* 0x000000000a0672ca */ /* 0x000fe400000e0000 */
[----:B------:R-:W-:Y:S01]  /*fda0*/  R2UR UR7, R11 ;  /* 0x000000000b0772ca */ /* 0x000fe200000e0000 */
[----:B------:R-:W-:Y:S01]  /*fdb0*/  VIADD R8, R8, 0x180 ;  /* 0x0000018008087836 */ /* 0x000fe20000000000 */
        /* <DEDUP_REMOVED lines=35> */
[----:B------:R-:W-:Y:S02]  /*fff0*/  R2UR UR6, R8 ;  /* 0x00000000080672ca */ /* 0x000fe400000e0000 */
[----:B------:R-:W-:Y:S01]  /*10000*/  R2UR UR7, R9 ;  /* 0x00000000090772ca */ /* 0x000fe200000e0000 */
        /* <DEDUP_REMOVED lines=34> */
[----:B------:R-:W-:Y:S03]  /*10230*/  HGMMA.64x256x16.F32 R24, R168, gdesc[UR4].tnspB, R24, gsb0 ;  /* 0x43e00004a8187df0 */ /* 0x000fe60008000818 */
        /* <DEDUP_REMOVED lines=34> */
[----:B0-----:R-:W4:Y:S04]  /*10460*/  LDL R74, [R1+0x214] ;  /* 0x00021400014a7983 */ /* 0x001f280000100800 */
[----:B-1----:R-:W4:Y:S04]  /*10470*/  LDL R76, [R1+0x218] ;  /* 0x00021800014c7983 */ /* 0x002f280000100800 */
[----:B------:R-:W4:Y:S04]  /*10480*/  LDL R78, [R1+0x21c] ;  /* 0x00021c00014e7983 */ /* 0x000f280000100800 */
[----:B------:R-:W4:Y:S04]  /*10490*/  LDL R4, [R1+0x220] ;  /* 0x0002200001047983 */ /* 0x000f280000100800 */
[----:B--2---:R-:W2:Y:S04]  /*104a0*/  LDL R80, [R1+0x224] ;  /* 0x0002240001507983 */ /* 0x004ea80000100800 */
[----:B------:R-:W2:Y:S04]  /*104b0*/  LDL R82, [R1+0x228] ;  /* 0x0002280001527983 */ /* 0x000ea80000100800 */
[----:B---3--:R-:W3:Y:S04]  /*104c0*/  LDL R84, [R1+0x22c] ;  /* 0x00022c0001547983 */ /* 0x008ee80000100800 */
        /* <DEDUP_REMOVED lines=120> */
[----:B------:R-:W-:Y:S01]  /*10c50*/  @!PT LDS RZ, [RZ] ;  /* 0x00000000fffff984 */ /* 0x000fe20000000800 */
[----:B------:R-:W-:Y:S01]  /*10c60*/  @!PT LDS RZ, [RZ] ;  /* 0x00000000fffff984 */ /* 0x000fe20000000800 */
[----:B------:R-:W-:Y:S01]  /*10c70*/  @!PT LDS RZ, [RZ] ;  /* 0x00000000fffff984 */ /* 0x000fe20000000800 */
[----:B------:R-:W-:Y:S01]  /*10c80*/  @!PT LDS RZ, [RZ] ;  /* 0x00000000fffff984 */ /* 0x000fe20000000800 */
[----:B------:R0:W-:Y:S06]  /*10c90*/  MEMBAR.ALL.CTA ;  /* 0x0000000000007992 */ /* 0x0001ec0000008000 */
[----:B0-----:R-:W0:Y:S04]  /*10ca0*/  FENCE.VIEW.ASYNC.S ;  /* 0x00000000000073c6 */ /* 0x001e280000000000 */
[----:B------:R-:W-:Y:S04]  /*10cb0*/  STL [R1+0x210], R0 ;  /* 0x0002100001007387 */ /* 0x000fe80000100800 */
[----:B------:R-:W-:Y:S04]  /*10cc0*/  STL [R1+0x214], R74 ;  /* 0x0002144a01007387 */ /* 0x000fe80000100800 */
[----:B------:R-:W-:Y:S04]  /*10cd0*/  STL [R1+0x218], R76 ;  /* 0x0002184c01007387 */ /* 0x000fe80000100800 */
[----:B------:R-:W-:Y:S04]  /*10ce0*/  STL [R1+0x21c], R78 ;  /* 0x00021c4e01007387 */ /* 0x000fe80000100800 */
[----:B------:R-:W-:Y:S04]  /*10cf0*/  STL [R1+0x220], R4 ;  /* 0x0002200401007387 */ /* 0x000fe80000100800 */
[----:B--2---:R-:W-:Y:S04]  /*10d00*/  STL [R1+0x224], R80 ;  /* 0x0002245001007387 */ /* 0x004fe80000100800 */
[----:B------:R-:W-:Y:S04]  /*10d10*/  STL [R1+0x228], R82 ;  /* 0x0002285201007387 */ /* 0x000fe80000100800 */
[----:B---3--:R-:W-:Y:S04]  /*10d20*/  STL [R1+0x22c], R84 ;  /* 0x00022c5401007387 */ /* 0x008fe80000100800 */
        /* <DEDUP_REMOVED lines=120> */
[----:B0-----:R-:W-:-:S03]  /*114b0*/  NOP ;  /* 0x0000000000007918 */ /* 0x001fc60000000000 */
[----:B-1----:R-:W3:Y:S04]  /*114c0*/  LDL R3, [R1+0x28] ;  /* 0x0000280001037983 */ /* 0x002ee80000100800 */
[----:B------:R2:W5:Y:S01]  /*114d0*/  LDL R0, [R1+0x1c8] ;  /* 0x0001c80001007983 */ /* 0x0005620000100800 */
[----:B------:R-:W-:Y:S01]  /*114e0*/  BSSY B0, `(.L_x_5164) ;  /* 0x0000006000007945 */ /* 0x000fe20003800000 */
[----:B------:R-:W-:Y:S06]  /*114f0*/  BAR.ARV 0xe, 0x100 ;  /* 0x0384000000007b1d */ /* 0x000fec0000002000 */
[----:B---3--:R-:W-:-:S04]  /*11500*/  LOP3.LUT R3, R3, 0x1, RZ, 0xfc, !PT ;  /* 0x0000000103037812 */ /* 0x008fc800078efcff */
[----:B------:R-:W-:-:S13]  /*11510*/  ISETP.NE.AND P0, PT, R3, 0x3, PT ;  /* 0x000000030300780c */ /* 0x000fda0003f05270 */
[----:B--2---:R-:W-:Y:S05]  /*11520*/  @!P0 BRA `(.L_x_5165) ;  /* 0x0000000000048947 */ /* 0x004fea0003800000 */
[----:B------:R-:W-:Y:S01]  /*11530*/  BPT.TRAP 0x1 ;  /* 0x000000040000795c */ /* 0x000fe20000300000 */
.L_x_5165:
[----:B------:R-:W-:Y:S05]  /*11540*/  BSYNC B0 ;  /* 0x0000000000007941 */ /* 0x000fea0003800000 */
.L_x_5164:
[----:B------:R-:W2:Y:S01]  /*11550*/  LDL.64 R8, [R1+0x48] ;  /* 0x0000480001087983 */ /* 0x000ea20000100a00 */
[----:B------:R-:W-:Y:S02]  /*11560*/  UISETP.NE.AND UP1, UPT, UR41, URZ, UPT ;  /* 0x0000003f2900728c */ /* 0x000fe4000bf25270 */
[----:B------:R-:W-:Y:S01]  /*11570*/  UISETP.NE.AND UP0, UPT, UR60, URZ, UPT ;  /* 0x0000003f3c00728c */ /* 0x000fe2000bf05270 */
[----:B------:R-:W3:Y:S01]  /*11580*/  LDL R3, [R1+0x34] ;  /* 0x0000340001037983 */ /* 0x000ee20000100800 */
[----:B--2---:R-:W-:-:S05]  /*11590*/  MOV R7, R8 ;  /* 0x0000000800077202 */ /* 0x004fca0000000f00 */
[----:B-----5:R-:W-:-:S05]  /*115a0*/  IMAD R0, R0, 0x8, R7 ;  /* 0x0000000800007824 */ /* 0x020fca00078e0207 */
[----:B---3--:R-:W-:-:S04]  /*115b0*/  PRMT R0, R3, 0x654, R0 ;  /* 0x0000065403007816 */ /* 0x008fc80000000000 */
[----:B------:R0:W-:Y:S02]  /*115c0*/  SYNCS.ARRIVE.TRANS64.RED.A1T0 RZ, [R0+URZ], RZ ;  /* 0x000000ff00ff79a7 */ /* 0x0001e4000810043f */
[----:B0-----:R-:W2:Y:S01]  /*115d0*/  LDL R0, [R1+0x50] ;  /* 0x0000500001007983 */ /* 0x001ea20000100800 */
[----:B------:R-:W-:Y:S02]  /*115e0*/  PLOP3.LUT P0, PT, PT, PT, UP1, 0x80, 0x0 ;  /* 0x000000000000781c */ /* 0x000fe40003f0f018 */
[----:B------:R-:W-:Y:S01]  /*115f0*/  PLOP3.LUT P1, PT, PT, PT, UP1, 0x80, 0x0 ;  /* 0x000000000000781c */ /* 0x000fe20003f2f018 */
[----:B--2---:R-:W-:-:S10]  /*11600*/  IMAD.SHL.U32 R4, R0, 0x40, RZ ;  /* 0x0000004000047824 */ /* 0x004fd400078e00ff */
[----:B------:R-:W-:Y:S01]  /*11610*/  @P0 IMAD.HI.U32 R5, R4, R5, RZ ;  /* 0x0000000504050227 */ /* 0x000fe200078e00ff */
[----:B------:R-:W-:-:S03]  /*11620*/  PLOP3.LUT P0, PT, PT, PT, UP0, 0x40, 0x0 ;  /* 0x000000000000781c */ /* 0x000fc60003f0e808 */
[----:B------:R-:W-:Y:S01]  /*11630*/  IMAD.MOV.U32 R0, RZ, RZ, R4 ;  /* 0x000000ffff007224 */ /* 0x000fe200078e0004 */
[----:B------:R-:W-:-:S05]  /*11640*/  @P1 SHF.R.U32.HI R0, RZ, R6, R5 ;  /* 0x00000006ff001219 */ /* 0x000fca0000011605 */
[----:B------:R-:W-:Y:S02]  /*11650*/  VIADD R3, R0, UR44 ;  /* 0x0000002c00037c36 */ /* 0x000fe40008000000 */
[----:B------:R-:W-:Y:S02]  /*11660*/  VIADD R0, R177, 0xfffffffe ;  /* 0xfffffffeb1007836 */ /* 0x000fe40000000000 */
[----:B------:R-:W-:Y:S01]  /*11670*/  IMAD.IADD R154, R3, 0x1, R154 ;  /* 0x00000001039a7824 */ /* 0x000fe200078e029a */
[----:B------:R-:W-:Y:S06]  /*11680*/  @P0 BRA `(.L_x_5166) ;  /* 0x0000000000400947 */ /* 0x000fec0003800000 */
[C---:B------:R-:W-:Y:S01]  /*11690*/  ISETP.GT.AND P0, PT, R3.reuse, RZ, PT ;  /* 0x000000ff0300720c */ /* 0x040fe20003f04270 */
[----:B------:R-:W-:Y:S01]  /*116a0*/  BSSY B0, `(.L_x_5167) ;  /* 0x000000c000007945 */ /* 0x000fe20003800000 */
[----:B------:R-:W-:-:S11]  /*116b0*/  VIADD R5, R3, 0xffffffff ;  /* 0xffffffff03057836 */ /* 0x000fd60000000000 */
[----:B------:R-:W-:Y:S05]  /*116c0*/  @P0 BRA `(.L_x_5168) ;  /* 0x0000000000180947 */ /* 0x000fea0003800000 */
[----:B------:R-:W-:Y:S01]  /*116d0*/  ISETP.NE.AND P0, PT, R155, 0x1, PT ;  /* 0x000000019b00780c */ /* 0x000fe20003f05270 */
[----:B------:R-:W-:-:S12]  /*116e0*/  IMAD.MOV R3, RZ, RZ, -R3 ;  /* 0x000000ffff037224 */ /* 0x000fd800078e0a03 */
[----:B------:R-:W-:-:S05]  /*116f0*/  @P0 IMAD.HI.U32 R172, R3, R172, RZ ;  /* 0x000000ac03ac0227 */ /* 0x000fca00078e00ff */
[----:B------:R-:W-:-:S04]  /*11700*/  @P0 SHF.R.U32.HI R3, RZ, R173, R172 ;  /* 0x000000adff030219 */ /* 0x000fc800000116ac */
[----:B------:R-:W-:Y:S01]  /*11710*/  LOP3.LUT R5, RZ, R3, RZ, 0x33, !PT ;  /* 0x00000003ff057212 */ /* 0x000fe200078e33ff */
[----:B------:R-:W-:Y:S06]  /*11720*/  BRA `(.L_x_5169) ;  /* 0x00000000000c7947 */ /* 0x000fec0003800000 */
.L_x_5168:
[----:B------:R-:W-:-:S13]  /*11730*/  ISETP.NE.AND P0, PT, R155, 0x1, PT ;  /* 0x000000019b00780c */ /* 0x000fda0003f05270 */
[----:B------:R-:W-:-:S05]  /*11740*/  @P0 IMAD.HI.U32 R172, R5, R172, RZ ;  /* 0x000000ac05ac0227 */ /* 0x000fca00078e00ff */
[----:B------:R-:W-:-:S07]  /*11750*/  @P0 SHF.R.U32.HI R5, RZ, R173, R172 ;  /* 0x000000adff050219 */ /* 0x000fce00000116ac */
.L_x_5169:
[----:B------:R-:W-:Y:S05]  /*11760*/  BSYNC B0 ;  /* 0x0000000000007941 */ /* 0x000fea0003800000 */
.L_x_5167:
[----:B------:R-:W-:-:S05]  /*11770*/  IMAD R5, R5, R155, R155 ;  /* 0x0000009b05057224 */ /* 0x000fca00078e029b */
[----:B------:R-:W-:-:S07]  /*11780*/  VIMNMX R154, R154, R5, PT ;  /* 0x000000059a9a7248 */ /* 0x000fce0003fe0100 */
.L_x_5166:
[----:B------:R-:W-:Y:S01]  /*11790*/  SHF.R.S32.HI R3, RZ, 0x1f, R154 ;  /* 0x0000001fff037819 */ /* 0x000fe2000001149a */
[----:B------:R-:W-:Y:S03]  /*117a0*/  BSSY B1, `(.L_x_5170) ;  /* 0x000000f000017945 */ /* 0x000fe60003800000 */
[----:B------:R-:W-:-:S04]  /*117b0*/  LEA.HI R3, R3, R154, RZ, 0x6 ;  /* 0x0000009a03037211 */ /* 0x000fc800078f30ff */
[----:B------:R-:W-:-:S04]  /*117c0*/  SHF.R.S32.HI R3, RZ, 0x6, R3 ;  /* 0x00000006ff037819 */ /* 0x000fc80000011403 */
[----:B------:R-:W-:-:S04]  /*117d0*/  VIMNMX R3, R22, R3, !PT ;  /* 0x0000000316037248 */ /* 0x000fc80007fe0100 */
[----:B------:R-:W-:-:S13]  /*117e0*/  ISETP.GE.AND P0, PT, R0, R3, PT ;  /* 0x000000030000720c */ /* 0x000fda0003f06270 */
[----:B------:R-:W-:Y:S05]  /*117f0*/  @!P0 BRA `(.L_x_5171) ;  /* 0x0000000000248947 */ /* 0x000fea0003800000 */
[----:B------:R-:W-:Y:S01]  /*11800*/  BSSY B0, `(.L_x_5172) ;  /* 0x0000006000007945 */ /* 0x000fe20003800000 */
.L_x_5173:
[----:B------:R-:W-:-:S07]  /*11810*/  MOV R6, 0x11830 ;  /* 0x0001183000067802 */ /* 0x000fce0000000f00 */
[----:B------:R-:W-:Y:S05]  /*11820*/  CALL.REL.NOINC `($_ZN7cutlass13device_kernelIN5flash11enable_sm90INS1_16FlashAttnFwdSm90INS1_25CollectiveMainloopFwdSm90ILi2EN4cute5tupleIJNS5_1CILi1EEES8_S8_EEENS6_IJNS7_ILi64EEESA_SA_EEELi512ENS_6half_tEfNS_4arch4Sm90ELb0ELb1ELb1ELb0ELb1ELb0ELb1ELb0ELb0ELb1ELb1ELb0EEENS1_21CollectiveEpilogueFwdINS6_IJSA_NS7_ILi512EEESA_EEES9_SC_SE_Li256ELb0ELb1ELb1ELb0EEENS1_19SingleTileSchedulerILb0ELb1ELb1ELi64EEEEEEEEEvNT_6ParamsE$_ZZN5flash25CollectiveMainloopFwdSm90ILi2EN4cute5tupleIJNS1_1CILi1EEES4_S4_EEENS2_IJNS3_ILi64EEES6_S6_EEELi512EN7cutlass6half_tEfNS8_4arch4Sm90ELb0ELb1ELb1ELb0ELb1ELb0ELb1ELb0ELb0ELb1ELb1ELb0EE3mmaINS_16FlashAttnFwdSm90ISC_NS_21CollectiveEpilogueFwdINS2_IJS6_NS3_ILi512EEES6_EEES5_S9_SB_Li256ELb0ELb1ELb1ELb0EEENS_19SingleTileSchedulerILb0ELb1ELb1ELi64EEEE13SharedStorageENS1_6TensorINS1_11ArrayEngineIfLm128EEENS1_6LayoutINS2_IJNS2_IJNS3_ILi2EEESR_NS3_ILi32EEEEEES4_S4_EEENS2_IJNS2_IJS4_SR_NS3_ILi4EEEEEENS3_ILi0EEESX_EEEEEEENS_7SoftmaxILi2ELi0EEEEEbRKNSC_6ParamsENS8_13PipelineAsyncILi2EEES17_RNS8_13PipelineStateILj2EEERT0_RT1_iRiRKNS_16SeqlenInfoQKNewKILb0ELb0EEENS2_IJiiiiEEERT_ENKUliT_T0_T1_E_clIZSD_ISM_S10_S12_EbS15_S17_S17_S1A_S1C_S1E_iS1F_S1J_S1K_S1M_EUlRS1N_iE1_NS3_ILb0EEENS3_ILb1EEEEEDaiS1N_S1O_S1P_) ;  /* 0x000001ac00447944 */ /* 0x000fea0003c00000 */
[C---:B------:R-:W-:Y:S01]  /*11830*/  ISETP.GT.AND P0, PT, R0.reuse, R3, PT ;  /* 0x000000030000720c */ /* 0x040fe20003f04270 */
[----:B------:R-:W-:-:S12]  /*11840*/  VIADD R0, R0, 0xffffffff ;  /* 0xffffffff00007836 */ /* 0x000fd80000000000 */
[----:B------:R-:W-:Y:S05]  /*11850*/  @P0 BRA `(.L_x_5173) ;  /* 0xfffffffc00ec0947 */ /* 0x000fea000383ffff */
[----:B------:R-:W-:Y:S05]  /*11860*/  BSYNC B0 ;  /* 0x0000000000007941 */ /* 0x000fea0003800000 */
.L_x_5172:
[----:B------:R-:W2:Y:S02]  /*11870*/  LDL R4, [R1+0x50] ;  /* 0x0000500001047983 */ /* 0x000ea40000100800 */
[----:B--2---:R-:W-:-:S07]  /*11880*/  IMAD.SHL.U32 R4, R4, 0x40, RZ ;  /* 0x0000004004047824 */ /* 0x004fce00078e00ff */
.L_x_5171:
[----:B------:R-:W-:Y:S05]  /*11890*/  BSYNC B1 ;  /* 0x0000000000017941 */ /* 0x000fea0003800000 */
.L_x_5170:
[----:B------:R-:W-:Y:S01]  /*118a0*/  UISETP.NE.AND UP1, UPT, UR41, URZ, UPT ;  /* 0x0000003f2900728c */ /* 0x000fe2000bf25270 */
[----:B------:R-:W-:Y:S01]  /*118b0*/  VIADD R4, R4, 0x3f ;  /* 0x0000003f04047836 */ /* 0x000fe20000000000 */
[----:B------:R-:W-:-:S04]  /*118c0*/  UISETP.NE.AND UP0, UPT, UR60, URZ, UPT ;  /* 0x0000003f3c00728c */ /* 0x000fc8000bf05270 */
[----:B------:R-:W-:Y:S02]  /*118d0*/  PLOP3.LUT P0, PT, PT, PT, UP1, 0x80, 0x0 ;  /* 0x000000000000781c */ /* 0x000fe40003f0f018 */
[----:B------:R-:W-:-:S03]  /*118e0*/  PLOP3.LUT P1, PT, PT, PT, UP1, 0x80, 0x0 ;  /* 0x000000000000781c */ /* 0x000fc60003f2f018 */
[----:B------:R-:W-:-:S08]  /*118f0*/  @UP1 ULDC UR4, c[0x0][0x44c] ;  /* 0x0001130000041ab9 */ /* 0x000fd00000000800 */
[----:B------:R-:W-:Y:S01]  /*11900*/  @P0 IMAD.HI.U32 R2, R4, UR4, RZ ;  /* 0x0000000404020c27 */ /* 0x000fe2000f8e00ff */
[----:B------:R-:W-:Y:S01]  /*11910*/  PLOP3.LUT P0, PT, PT, PT, UP0, 0x40, 0x0 ;  /* 0x000000000000781c */ /* 0x000fe20003f0e808 */
[----:B------:R-:W-:-:S03]  /*11920*/  @UP1 ULDC UR4, c[0x0][0x450] ;  /* 0x0001140000041ab9 */ /* 0x000fc60000000800 */
[----:B------:R-:W-:Y:S01]  /*11930*/  @P1 SHF.R.U32.HI R4, RZ, UR4, R2 ;  /* 0x00000004ff041c19 */ /* 0x000fe20008011602 */
[----:B------:R-:W-:-:S04]  /*11940*/  ULDC UR4, c[0x0][0xad4] ;  /* 0x0002b50000047ab9 */ /* 0x000fc80000000800 */
[----:B------:R-:W-:-:S04]  /*11950*/  VIADD R4, R4, UR40 ;  /* 0x0000002804047c36 */ /* 0x000fc80008000000 */
[----:B------:R-:W-:Y:S01]  /*11960*/  VIADD R2, R4, -UR4 ;  /* 0x8000000404027c36 */ /* 0x000fe20008000000 */
[----:B------:R-:W-:Y:S06]  /*11970*/  @P0 BRA `(.L_x_5174) ;  /* 0x0000000000540947 */ /* 0x000fec0003800000 */
[----:B------:R-:W-:Y:S01]  /*11980*/  ISETP.GT.AND P0, PT, R4, -0x1, PT ;  /* 0xffffffff0400780c */ /* 0x000fe20003f04270 */
[----:B------:R-:W-:-:S12]  /*11990*/  BSSY B0, `(.L_x_5175) ;  /* 0x0000011000007945 */ /* 0x000fd80003800000 */
        /* <DEDUP_REMOVED lines=10> */
.L_x_5176:
[----:B------:R-:W-:Y:S02]  /*11a40*/  ULDC UR4, c[0x0][0xadc] ;  /* 0x0002b70000047ab9 */ /* 0x000fe40000000800 */
[----:B------:R-:W-:-:S05]  /*11a50*/  IMAD.U32 R5, RZ, RZ, UR4 ;  /* 0x00000004ff057e24 */ /* 0x000fca000f8e00ff */
[----:B------:R-:W-:-:S13]  /*11a60*/  ISETP.NE.AND P0, PT, R5, 0x1, PT ;  /* 0x000000010500780c */ /* 0x000fda0003f05270 */
[----:B------:R-:W0:Y:S02]  /*11a70*/  @P0 LDC.64 R6, c[0x0][0xae0] ;  /* 0x0002b800ff060b82 */ /* 0x000e240000000a00 */
[----:B0-----:R-:W-:-:S05]  /*11a80*/  @P0 IMAD.HI.U32 R6, R4, R6, RZ ;  /* 0x0000000604060227 */ /* 0x001fca00078e00ff */
[----:B------:R-:W-:-:S07]  /*11a90*/  @P0 SHF.R.U32.HI R4, RZ, R7, R6 ;  /* 0x00000007ff040219 */ /* 0x000fce0000011606 */
.L_x_5177:
[----:B------:R-:W-:Y:S05]  /*11aa0*/  BSYNC B0 ;  /* 0x0000000000007941 */ /* 0x000fea0003800000 */
.L_x_5175:
[----:B------:R-:W-:-:S05]  /*11ab0*/  IMAD R3, R4, R5, RZ ;  /* 0x0000000504037224 */ /* 0x000fca00078e02ff */
[----:B------:R-:W-:-:S07]  /*11ac0*/  VIMNMX R2, R2, R3, !PT ;  /* 0x0000000302027248 */ /* 0x000fce0007fe0100 */
.L_x_5174:
[----:B------:R-:W-:-:S05]  /*11ad0*/  VIADD R2, R2, 0x3f ;  /* 0x0000003f02027836 */ /* 0x000fca0000000000 */
[----:B------:R-:W-:-:S04]  /*11ae0*/  SHF.R.S32.HI R3, RZ, 0x1f, R2 ;  /* 0x0000001fff037819 */ /* 0x000fc80000011402 */
[----:B------:R-:W-:-:S04]  /*11af0*/  LEA.HI R3, R3, R2, RZ, 0x6 ;  /* 0x0000000203037211 */ /* 0x000fc800078f30ff */
[----:B------:R-:W-:-:S04]  /*11b00*/  SHF.R.S32.HI R3, RZ, 0x6, R3 ;  /* 0x00000006ff037819 */ /* 0x000fc80000011403 */
[----:B------:R-:W-:-:S04]  /*11b10*/  VIMNMX R21, R22, R3, !PT ;  /* 0x0000000316157248 */ /* 0x000fc80007fe0100 */
[----:B------:R-:W-:-:S13]  /*11b20*/  ISETP.GE.AND P0, PT, R0, R21, PT ;  /* 0x000000150000720c */ /* 0x000fda0003f06270 */
[----:B------:R-:W-:Y:S05]  /*11b30*/  @!P0 BRA `(.L_x_5178) ;  /* 0x0000007000588947 */ /* 0x000fea0003800000 */
.L_x_5201:
[----:B------:R-:W2:Y:S04]  /*11b40*/  LDL R20, [R1+0x1c8] ;  /* 0x0001c80001147983 */ /* 0x000ea80000100800 */
[----:B0-----:R-:W3:Y:S04]  /*11b50*/  LDL R2, [R1+0x1d0] ;  /* 0x0001d00001027983 */ /* 0x001ee80000100800 */
[----:B------:R-:W4:Y:S01]  /*11b60*/  LDL R3, [R1] ;  /* 0x0000000001037983 */ /* 0x000f220000100800 */
[----:B--2---:R-:W-:-:S05]  /*11b70*/  VIADD R4, R20, 0x1 ;  /* 0x0000000114047836 */ /* 0x004fca0000000000 */
[----:B------:R-:W-:-:S13]  /*11b80*/  ISETP.NE.AND P0, PT, R4, 0x2, PT ;  /* 0x000000020400780c */ /* 0x000fda0003f05270 */
[----:B------:R0:W5:Y:S04]  /*11b90*/  @P0 LDL R6, [R1+0x1cc] ;  /* 0x0001cc0001060983 */ /* 0x0001680000100800 */
[----:B------:R-:W2:Y:S01]  /*11ba0*/  @!P0 LDL R5, [R1+0x1cc] ;  /* 0x0001cc0001058983 */ /* 0x000ea20000100800 */
[----:B---3--:R-:W-:Y:S01]  /*11bb0*/  VIADD R2, R2, 0x1 ;  /* 0x0000000102027836 */ /* 0x008fe20000000000 */
[----:B----4-:R-:W-:Y:S02]  /*11bc0*/  LOP3.LUT R3, R3, 0x1, RZ, 0xfc, !PT ;  /* 0x0000000103037812 */ /* 0x010fe400078efcff */
[----:B------:R1:W-:Y:S04]  /*11bd0*/  STL [R1+0x1c8], R4 ;  /* 0x0001c80401007387 */ /* 0x0003e80000100800 */
[----:B------:R0:W-:Y:S04]  /*11be0*/  STL [R1+0x1d0], R2 ;  /* 0x0001d00201007387 */ /* 0x0001e80000100800 */
[----:B------:R0:W-:Y:S01]  /*11bf0*/  @!P0 STL [R1+0x1c8], RZ ;  /* 0x0001c8ff01008387 */ /* 0x0001e20000100800 */
[----:B------:R-:W-:Y:S01]  /*11c00*/  ISETP.NE.AND P1, PT, R3, 0x3, PT ;  /* 0x000000030300780c */ /* 0x000fe20003f25270 */
[----:B------:R-:W-:Y:S05]  /*11c10*/  YIELD ;  /* 0x0000000000007946 */ /* 0x000fea0003800000 */
[----:B------:R-:W-:Y:S01]  /*11c20*/  BSSY B0, `(.L_x_5179) ;  /* 0x0000006000007945 */ /* 0x000fe20003800000 */
[----:B-1----:R-:W-:Y:S01]  /*11c30*/  @!P0 IMAD.MOV.U32 R4, RZ, RZ, RZ ;  /* 0x000000ffff048224 */ /* 0x002fe200078e00ff */
[----:B--2---:R-:W-:-:S05]  /*11c40*/  @!P0 LOP3.LUT R6, R5, 0x1, RZ, 0x3c, !PT ;  /* 0x0000000105068812 */ /* 0x004fca00078e3cff */
[----:B------:R0:W-:Y:S01]  /*11c50*/  @!P0 STL [R1+0x1cc], R6 ;  /* 0x0001cc0601008387 */ /* 0x0001e20000100800 */
[----:B------:R-:W-:Y:S05]  /*11c60*/  @!P1 BRA `(.L_x_5180) ;  /* 0x0000000000049947 */ /* 0x000fea0003800000 */
[----:B------:R-:W-:Y:S01]  /*11c70*/  BPT.TRAP 0x1 ;  /* 0x000000040000795c */ /* 0x000fe20000300000 */
.L_x_5180:
[----:B------:R-:W-:Y:S05]  /*11c80*/  BSYNC B0 ;  /* 0x0000000000007941 */ /* 0x000fea0003800000 */
.L_x_5179:
[----:B0-----:R-:W2:Y:S01]  /*11c90*/  LDL.64 R2, [R1+0x18] ;  /* 0x0000180001027983 */ /* 0x001ea20000100a00 */
[----:B-----5:R-:W-:Y:S02]  /*11ca0*/  SHF.L.U32 R5, R6, 0x1f, RZ ;  /* 0x0000001f06057819 */ /* 0x020fe400000006ff */
[----:B--2---:R-:W-:-:S05]  /*11cb0*/  MOV R3, R2 ;  /* 0x0000000200037202 */ /* 0x004fca0000000f00 */
[----:B------:R-:W-:-:S04]  /*11cc0*/  IMAD R4, R4, 0x8, R3 ;  /* 0x0000000804047824 */ /* 0x000fc800078e0203 */
[----:B------:R0:W1:Y:S01]  /*11cd0*/  SYNCS.PHASECHK.TRANS64.TRYWAIT P0, [R4+URZ], R5 ;  /* 0x00000005040075a7 */ /* 0x000062000800017f */
[----:B------:R0:W5:Y:S01]  /*11ce0*/  LDL.64 R6, [R1+0x1c8] ;  /* 0x0001c80001067983 */ /* 0x0001620000100a00 */
[----:B------:R-:W-:Y:S04]  /*11cf0*/  BSSY B0, `(.L_x_5181) ;  /* 0x0000003000007945 */ /* 0x000fe80003800000 */
[----:B------:R-:W-:Y:S05]  /*11d00*/  @!P1 BRA `(.L_x_5182) ;  /* 0x0000000000049947 */ /* 0x000fea0003800000 */
[----:B------:R-:W-:Y:S01]  /*11d10*/  BPT.TRAP 0x1 ;  /* 0x000000040000795c */ /* 0x000fe20000300000 */
.L_x_5182:
[----:B------:R-:W-:Y:S05]  /*11d20*/  BSYNC B0 ;  /* 0x0000000000007941 */ /* 0x000fea0003800000 */
.L_x_5181:
[----:B------:R-:W-:Y:S04]  /*11d30*/  BSSY B0, `(.L_x_5183) ;  /* 0x0000006000007945 */ /* 0x000fe80003800000 */
[----:B-1----:R-:W-:Y:S05]  /*11d40*/  @P0 BRA `(.L_x_5184) ;  /* 0x0000000000100947 */ /* 0x002fea0003800000 */
[----:B-----5:R-:W-:Y:S01]  /*11d50*/  IMAD R6, R6, 0x8, R3 ;  /* 0x0000000806067824 */ /* 0x020fe200078e0203 */
[----:B------:R-:W-:-:S04]  /*11d60*/  SHF.L.U32 R7, R7, 0x1f, RZ ;  /* 0x0000001f07077819 */ /* 0x000fc800000006ff */
[----:B------:R-:W1:Y:S02]  /*11d70*/  SYNCS.PHASECHK.TRANS64.TRYWAIT P0, [R6+URZ], R7 ;  /* 0x00000007060075a7 */ /* 0x000e64000800017f */
[----:B-1----:R-:W-:Y:S05]  /*11d80*/  @!P0 BRA `(.L_x_5185) ;  /* 0x0000017800c08947 */ /* 0x002fea0003800000 */
.L_x_5184:
[----:B------:R-:W-:Y:S05]  /*11d90*/  BSYNC B0 ;  /* 0x0000000000007941 */ /* 0x000fea0003800000 */
.L_x_5183:
[----:B-1---5:R-:W2:Y:S04]  /*11da0*/  LDL R7, [R1+0x1c8] ;  /* 0x0001c80001077983 */ /* 0x022ea80000100800 */
[----:B------:R-:W2:Y:S01]  /*11db0*/  LDL.64 R2, [R1+0x80] ;  /* 0x0000800001027983 */ /* 0x000ea20000100a00 */
[----:B------:R-:W-:Y:S05]  /*11dc0*/  WARPSYNC.ALL ;  /* 0x0000000000007948 */ /* 0x000fea0003800000 */
[----:B------:R-:W3:Y:S04]  /*11dd0*/  LDL.64 R12, [R1+0x78] ;  /* 0x00007800010c7983 */ /* 0x000ee80000100a00 */
[----:B0-----:R-:W4:Y:S04]  /*11de0*/  LDL.64 R4, [R1+0x78] ;  /* 0x0000780001047983 */ /* 0x001f280000100a00 */
[----:B------:R-:W4:Y:S04]  /*11df0*/  LDL.64 R8, [R1+0x78] ;  /* 0x0000780001087983 */ /* 0x000f280000100a00 */
[----:B------:R-:W4:Y:S01]  /*11e00*/  LDL.64 R10, [R1+0x78] ;  /* 0x00007800010a7983 */ /* 0x000f220000100a00 */
[----:B--2---:R-:W-:Y:S01]  /*11e10*/  IMAD R2, R7, 0x200, R2 ;  /* 0x0000020007027824 */ /* 0x004fe200078e0202 */
[----:B------:R-:W-:-:S02]  /*11e20*/  R2UR UR7, R3 ;  /* 0x00000000030772ca */ /* 0x000fc400000e0000 */
[----:B------:R-:W2:Y:S02]  /*11e30*/  LDL R14, [R1+0x28] ;  /* 0x00002800010e7983 */ /* 0x000ea40000100800 */
[C---:B------:R-:W-:Y:S01]  /*11e40*/  R2UR UR6, R2.reuse ;  /* 0x00000000020672ca */ /* 0x040fe200000e0000 */
[----:B------:R-:W-:Y:S01]  /*11e50*/  WARPGROUP.ARRIVE ;  /* 0x00000000000079c5 */ /* 0x000fe20000000000 */
[----:B------:R-:W-:Y:S02]  /*11e60*/  VIADD R6, R2, 0x2 ;  /* 0x0000000202067836 */ /* 0x000fe40000000000 */
[----:B------:R-:W-:Y:S01]  /*11e70*/  IMAD.MOV.U32 R7, RZ, RZ, R3 ;  /* 0x000000ffff077224 */ /* 0x000fe200078e0003 */
[----:B---3--:R-:W-:Y:S02]  /*11e80*/  R2UR UR4, R12 ;  /* 0x000000000c0472ca */ /* 0x008fe400000e0000 */
[----:B------:R-:W-:Y:S02]  /*11e90*/  R2UR UR5, R13 ;  /* 0x000000000d0572ca */ /* 0x000fe400000e0000 */
[----:B------:R0:W5:Y:S11]  /*11ea0*/  LDL.64 R12, [R1+0x1c8] ;  /* 0x0001c800010c7983 */ /* 0x0001760000100a00 */
[----:B------:R-:W-:Y:S01]  /*11eb0*/  HGMMA.64x64x16.F32 R24, gdesc[UR4], RZ, !UPT, gsb0 ;  /* 0x00e00000041879f0 */ /* 0x000fe2000c0008ff */
[----:B----4-:R-:W-:Y:S01]  /*11ec0*/  VIADD R4, R4, 0x2 ;  /* 0x0000000204047836 */ /* 0x010fe20000000000 */
[----:B------:R-:W-:-:S02]  /*11ed0*/  R2UR UR6, R6 ;  /* 0x00000000060672ca */ /* 0x000fc400000e0000 */
[----:B------:R-:W-:Y:S02]  /*11ee0*/  R2UR UR7, R7 ;  /* 0x00000000070772ca */ /* 0x000fe400000e0000 */
[----:B------:R-:W-:Y:S02]  /*11ef0*/  R2UR UR4, R4 ;  /* 0x00000000040472ca */ /* 0x000fe400000e0000 */
[----:B------:R-:W-:Y:S01]  /*11f00*/  R2UR UR5, R5 ;  /* 0x00000000050572ca */ /* 0x000fe200000e0000 */
[----:B------:R-:W-:Y:S02]  /*11f10*/  WARPGROUP.DEPBAR.LE gsb0, 0x0 ;  /* 0x00008000000079c5 */ /* 0x000fe40000010000 */
[----:B------:R-:W-:-:S10]  /*11f20*/  WARPGROUP.ARRIVE ;  /* 0x00000000000079c5 */ /* 0x000fd40000000000 */
[----:B------:R-:W-:Y:S01]  /*11f30*/  HGMMA.64x64x16.F32 R24, gdesc[UR4], R24, gsb0 ;  /* 0x00e00000041879f0 */ /* 0x000fe20008000818 */
        /* <DEDUP_REMOVED lines=8> */
[----:B------:R-:W-:-:S10]  /*11fc0*/  WARPGROUP.ARRIVE ;  /* 0x00000000000079c5 */ /* 0x000fd40000000000 */
[----:B------:R-:W-:Y:S01]  /*11fd0*/  HGMMA.64x64x16.F32 R24, gdesc[UR4], R24, gsb0 ;  /* 0x00e00000041879f0 */ /* 0x000fe20008000818 */
[----:B------:R-:W-:Y:S02]  /*11fe0*/  VIADD R2, R2, 0x6 ;  /* 0x0000000602027836 */ /* 0x000fe40000000000 */
[----:B------:R-:W-:Y:S01]  /*11ff0*/  VIADD R10, R10, 0x6 ;  /* 0x000000060a0a7836 */ /* 0x000fe20000000000 */
[----:B------:R-:W-:Y:S02]  /*12000*/  R2UR UR7, R3 ;  /* 0x00000000030772ca */ /* 0x000fe400000e0000 */
[----:B------:R-:W-:Y:S02]  /*12010*/  R2UR UR6, R2 ;  /* 0x00000000020672ca */ /* 0x000fe400000e0000 */
[----:B------:R-:W-:Y:S02]  /*12020*/  R2UR UR4, R10 ;  /* 0x000000000a0472ca */ /* 0x000fe400000e0000 */
[----:B------:R-:W-:Y:S01]  /*12030*/  R2UR UR5, R11 ;  /* 0x000000000b0572ca */ /* 0x000fe200000e0000 */
[----:B------:R-:W-:Y:S01]  /*12040*/  IMAD.MOV.U32 R4, RZ, RZ, 0x1 ;  /* 0x00000001ff047424 */ /* 0x000fe200078e00ff */
[----:B------:R0:W-:Y:S01]  /*12050*/  STL [R1+0x60], RZ ;  /* 0x000060ff01007387 */ /* 0x0001e20000100800 */
[----:B------:R-:W-:-:S02]  /*12060*/  WARPGROUP.DEPBAR.LE gsb0, 0x0 ;  /* 0x00008000000079c5 */ /* 0x000fc40000010000 */
[----:B------:R-:W-:-:S08]  /*12070*/  WARPGROUP.ARRIVE ;  /* 0x00000000000079c5 */ /* 0x000fd00000000000 */
[----:B------:R-:W-:Y:S01]  /*12080*/  HGMMA.64x64x16.F32 R24, gdesc[UR4], R24, gsb0 ;  /* 0x00e00000041879f0 */ /* 0x000fe20008000818 */
[----:B------:R0:W-:Y:S01]  /*12090*/  STL [R1+0x60], R4 ;  /* 0x0000600401007387 */ /* 0x0001e20000100800 */
[----:B--2---:R-:W-:-:S03]  /*120a0*/  LOP3.LUT R14, R14, 0x1, RZ, 0xfc, !PT ;  /* 0x000000010e0e7812 */ /* 0x004fc600078efcff */
[----:B------:R0:W-:Y:S04]  /*120b0*/  STL [R1+0x60], R4 ;  /* 0x0000600401007387 */ /* 0x0001e80000100800 */
[----:B------:R0:W-:Y:S04]  /*120c0*/  STL [R1+0x60], R4 ;  /* 0x0000600401007387 */ /* 0x0001e80000100800 */
[----:B------:R0:W-:Y:S01]  /*120d0*/  STL [R1+0x60], R4 ;  /* 0x0000600401007387 */ /* 0x0001e20000100800 */
[----:B------:R-:W-:Y:S01]  /*120e0*/  ISETP.NE.AND P1, PT, R14, 0x3, PT ;  /* 0x000000030e00780c */ /* 0x000fe20003f25270 */
[----:B------:R-:W-:Y:S01]  /*120f0*/  BSSY B0, `(.L_x_5186) ;  /* 0x0000004000007945 */ /* 0x000fe20003800000 */
[----:B------:R-:W-:-:S11]  /*12100*/  WARPGROUP.DEPBAR.LE gsb0, 0x0 ;  /* 0x00008000000079c5 */ /* 0x000fd60000010000 */
[----:B0-----:R-:W-:Y:S05]  /*12110*/  @!P1 BRA `(.L_x_5187) ;  /* 0x0000000000049947 */ /* 0x001fea0003800000 */
[----:B------:R-:W-:Y:S01]  /*12120*/  BPT.TRAP 0x1 ;  /* 0x000000040000795c */ /* 0x000fe20000300000 */
.L_x_5187:
[----:B------:R-:W-:Y:S05]  /*12130*/  BSYNC B0 ;  /* 0x0000000000007941 */ /* 0x000fea0003800000 */
.L_x_5186:
        /* <DEDUP_REMOVED lines=8> */
.L_x_5189:
[----:B------:R-:W-:Y:S05]  /*121c0*/  BSYNC B0 ;  /* 0x0000000000007941 */ /* 0x000fea0003800000 */
.L_x_5188:
[----:B------:R-:W-:Y:S04]  /*121d0*/  BSSY B0, `(.L_x_5190) ;  /* 0x0000004000007945 */ /* 0x000fe80003800000 */
[----:B-1----:R-:W-:Y:S05]  /*121e0*/  @P0 BRA `(.L_x_5191) ;  /* 0x0000000000080947 */ /* 0x002fea0003800000 */
[----:B------:R-:W1:Y:S02]  /*121f0*/  SYNCS.PHASECHK.TRANS64.TRYWAIT P0, [R12+URZ], R13 ;  /* 0x0000000d0c0075a7 */ /* 0x000e64000800017f */
[----:B-1----:R-:W-:Y:S05]  /*12200*/  @!P0 BRA `(.L_x_5192) ;  /* 0x0000017400b48947 */ /* 0x002fea0003800000 */
.L_x_5191:
[----:B------:R-:W-:Y:S05]  /*12210*/  BSYNC B0 ;  /* 0x0000000000007941 */ /* 0x000fea0003800000 */
.L_x_5190:
[----:B------:R-:W2:Y:S04]  /*12220*/  LDL R14, [R1+0x68] ;  /* 0x00006800010e7983 */ /* 0x000ea80000100800 */
[----:B------:R-:W3:Y:S04]  /*12230*/  LDL R5, [R1+0x1c8] ;  /* 0x0001c80001057983 */ /* 0x000ee80000100800 */
[----:B------:R-:W3:Y:S04]  /*12240*/  LDL.64 R2, [R1+0x98] ;  /* 0x0000980001027983 */ /* 0x000ee80000100a00 */
[----:B------:R-:W4:Y:S04]  /*12250*/  LDL.64 R6, [R1+0x90] ;  /* 0x0000900001067983 */ /* 0x000f280000100a00 */
[----:B------:R-:W4:Y:S04]  /*12260*/  LDL.64 R8, [R1+0x90] ;  /* 0x0000900001087983 */ /* 0x000f280000100a00 */
[----:B------:R-:W4:Y:S04]  /*12270*/  LDL.64 R10, [R1+0x90] ;  /* 0x00009000010a7983 */ /* 0x000f280000100a00 */
[----:B01----:R-:W4:Y:S01]  /*12280*/  LDL.64 R12, [R1+0x90] ;  /* 0x00009000010c7983 */ /* 0x003f220000100a00 */
[----:B------:R-:W-:Y:S05]  /*12290*/  WARPSYNC.ALL ;  /* 0x0000000000007948 */ /* 0x000fea0003800000 */
[----:B------:R-:W-:Y:S01]  /*122a0*/  WARPGROUP.ARRIVE ;  /* 0x00000000000079c5 */ /* 0x000fe20000000000 */
[----:B------:R-:W4:Y:S05]  /*122b0*/  LDL.64 R16, [R1+0x90] ;  /* 0x0000900001107983 */ /* 0x000f2a0000100a00 */
[----:B------:R-:W0:Y:S01]  /*122c0*/  S2R R18, SR_TID.X ;  /* 0x0000000000127919 */ /* 0x000e220000002100 */
[----:B------:R-:W4:Y:S04]  /*122d0*/  LDL.64 R56, [R1+0x90] ;  /* 0x0000900001387983 */ /* 0x000f280000100a00 */
[----:B------:R-:W4:Y:S01]  /*122e0*/  LDL.64 R58, [R1+0x90] ;  /* 0x00009000013a7983 */ /* 0x000f220000100a00 */
[----:B--2---:R-:W-:-:S03]  /*122f0*/  ISETP.NE.U32.AND P0, PT, R14, RZ, PT ;  /* 0x000000ff0e00720c */ /* 0x004fc60003f05070 */
[----:B------:R-:W2:Y:S01]  /*12300*/  LDL.64 R14, [R1+0x90] ;  /* 0x00009000010e7983 */ /* 0x000ea20000100a00 */
[----:B---3--:R-:W-:Y:S01]  /*12310*/  IMAD R2, R5, 0x1000, R2 ;  /* 0x0000100005027824 */ /* 0x008fe200078e0202 */
[----:B------:R-:W-:Y:S02]  /*12320*/  R2UR UR7, R3 ;  /* 0x00000000030772ca */ /* 0x000fe400000e0000 */
[----:B----4-:R-:W-:Y:S02]  /*12330*/  R2UR UR4, R6 ;  /* 0x00000000060472ca */ /* 0x010fe400000e0000 */
[----:B------:R-:W-:Y:S02]  /*12340*/  R2UR UR6, R2 ;  /* 0x00000000020672ca */ /* 0x000fe400000e0000 */
[----:B------:R-:W-:Y:S02]  /*12350*/  R2UR UR5, R7 ;  /* 0x00000000070572ca */ /* 0x000fe400000e0000 */
[----:B------:R-:W-:-:S11]  /*12360*/  VOTEU.ANY UP0, P0 ;  /* 0x00000000003f7886 */ /* 0x000fd60000000100 */
        /* <DEDUP_REMOVED lines=25> */
[--C-:B------:R-:W-:Y:S01]  /*12500*/  IMAD.MOV.U32 R7, RZ, RZ, R3.reuse ;  /* 0x000000ffff077224 */ /* 0x100fe200078e0003 */
        /* <DEDUP_REMOVED lines=9> */
[----:B------:R-:W-:Y:S01]  /*125a0*/  IMAD.MOV.U32 R7, RZ, RZ, R3 ;  /* 0x000000ffff077224 */ /* 0x000fe200078e0003 */
[----:B------:R-:W-:-:S04]  /*125b0*/  R2UR UR6, R6 ;  /* 0x00000000060672ca */ /* 0x000fc800000e0000 */
[----:B------:R-:W-:Y:S01]  /*125c0*/  R2UR UR7, R7 ;  /* 0x00000000070772ca */ /* 0x000fe200000e0000 */
[----:B--2---:R-:W-:Y:S01]  /*125d0*/  VIADD R14, R14, 0x200 ;  /* 0x000002000e0e7836 */ /* 0x004fe20000000000 */
[----:B------:R-:W-:-:S04]  /*125e0*/  R2UR UR5, R15 ;  /* 0x000000000f0572ca */ /* 0x000fc800000e0000 */
        /* <DEDUP_REMOVED lines=121> */
[----:B------:R-:W-:Y:S02]  /*12d80*/  R2UR UR5, R17 ;  /* 0x00000000110572ca */ /* 0x000fe400000e0000 */
[----:B0-----:R-:W-:-:S05]  /*12d90*/  SHF.R.U32.HI R18, RZ, 0x7, R18 ;  /* 0x00000007ff127819 */ /* 0x001fca0000011612 */
[----:B------:R0:W1:Y:S01]  /*12da0*/  SHFL.IDX PT, R5, R18, RZ, 0x1f ;  /* 0x00001fff12057589 */ /* 0x00006200000e0000 */
[----:B------:R-:W-:Y:S02]  /*12db0*/  WARPGROUP.DEPBAR.LE gsb0, 0x0 ;  /* 0x00008000000079c5 */ /* 0x000fe40000010000 */
[----:B------:R-:W-:Y:S01]  /*12dc0*/  WARPGROUP.ARRIVE ;  /* 0x00000000000079c5 */ /* 0x000fe20000000000 */
[----:B------:R-:W-:Y:S01]  /*12dd0*/  VIADD R6, R2, 0x800 ;  /* 0x0000080002067836 */ /* 0x000fe20000000000 */
[----:B------:R-:W-:Y:S01]  /*12de0*/  R2UR UR9, R9 ;  /* 0x00000000090972ca */ /* 0x000fe200000e0000 */
[----:B------:R-:W-:Y:S01]  /*12df0*/  IMAD.MOV.U32 R17, RZ, RZ, R3 ;  /* 0x000000ffff117224 */ /* 0x000fe200078e0003 */
[----:B0-----:R-:W4:Y:S02]  /*12e00*/  LDL.64 R18, [R1+0x90] ;  /* 0x0000900001127983 */ /* 0x001f240000100a00 */
[----:B------:R-:W-:Y:S01]  /*12e10*/  HGMMA.64x64x16.F32 R24, gdesc[UR4], R24, gsb0 ;  /* 0x00e00000041879f0 */ /* 0x000fe20008000818 */
[----:B-1----:R-:W-:-:S04]  /*12e20*/  ISETP.GT.AND P0, PT, R5, 0x7f, PT ;  /* 0x0000007f0500780c */ /* 0x002fc80003f04270 */
[----:B------:R-:W-:-:S04]  /*12e30*/  SEL R5, RZ, 0x2, !P0 ;  /* 0x00000002ff057807 */ /* 0x000fc80004000000 */
[----:B------:R-:W-:Y:S01]  /*12e40*/  IADD3 R8, R8, 0x800, R5 ;  /* 0x0000080008087810 */ /* 0x000fe20007ffe005 */
[----:B------:R-:W-:Y:S01]  /*12e50*/  IMAD.IADD R16, R5, 0x1, R6 ;  /* 0x0000000105107824 */ /* 0x000fe200078e0206 */
[----:B------:R-:W-:Y:S01]  /*12e60*/  R2UR UR11, R17 ;  /* 0x00000000110b72ca */ /* 0x000fe200000e0000 */
[----:B------:R-:W-:Y:S01]  /*12e70*/  UMOV UR4, 0x1 ;  /* 0x0000000100047882 */ /* 0x000fe20000000000 */
[----:B------:R-:W-:Y:S02]  /*12e80*/  R2UR UR8, R8 ;  /* 0x00000000080872ca */ /* 0x000fe400000e0000 */
[----:B------:R-:W-:Y:S01]  /*12e90*/  R2UR UR10, R16 ;  /* 0x00000000100a72ca */ /* 0x000fe200000e0000 */
[----:B------:R-:W-:Y:S01]  /*12ea0*/  UISETP.NE.U32.AND UP0, UPT, UR4, URZ, UPT ;  /* 0x0000003f0400728c */ /* 0x000fe2000bf05070 */
[----:B------:R-:W-:Y:S02]  /*12eb0*/  WARPGROUP.DEPBAR.LE gsb0, 0x0 ;  /* 0x00008000000079c5 */ /* 0x000fe40000010000 */
[----:B------:R-:W-:-:S09]  /*12ec0*/  WARPGROUP.ARRIVE ;  /* 0x00000000000079c5 */ /* 0x000fd20000000000 */
[----:B------:R-:W-:Y:S01]  /*12ed0*/  HGMMA.64x64x16.F32 R24, gdesc[UR8], R24, UP0, gsb0 ;  /* 0x00e00000081879f0 */ /* 0x000fe2000b800818 */
[----:B------:R-:W-:-:S05]  /*12ee0*/  IMAD.MOV.U32 R16, RZ, RZ, 0x4 ;  /* 0x00000004ff107424 */ /* 0x000fca00078e00ff */
[----:B------:R-:W-:Y:S01]  /*12ef0*/  SEL R7, R16, 0x2, P0 ;  /* 0x0000000210077807 */ /* 0x000fe20000000000 */
[----:B------:R-:W-:-:S03]  /*12f00*/  IMAD.MOV.U32 R9, RZ, RZ, R3 ;  /* 0x000000ffff097224 */ /* 0x000fc600078e0003 */
[----:B--2---:R-:W-:Y:S01]  /*12f10*/  IADD3 R10, R7, 0x800, R10 ;  /* 0x00000800070a7810 */ /* 0x004fe20007ffe00a */
[----:B------:R-:W-:Y:S01]  /*12f20*/  IMAD.IADD R8, R6, 0x1, R7 ;  /* 0x0000000106087824 */ /* 0x000fe200078e0207 */
[----:B------:R-:W-:Y:S02]  /*12f30*/  R2UR UR7, R9 ;  /* 0x00000000090772ca */ /* 0x000fe400000e0000 */
[----:B------:R-:W-:Y:S02]  /*12f40*/  R2UR UR4, R10 ;  /* 0x000000000a0472ca */ /* 0x000fe400000e0000 */
[----:B------:R-:W-:Y:S02]  /*12f50*/  R2UR UR6, R8 ;  /* 0x00000000080672ca */ /* 0x000fe400000e0000 */
[----:B------:R-:W-:Y:S01]  /*12f60*/  R2UR UR5, R11 ;  /* 0x000000000b0572ca */ /* 0x000fe200000e0000 */
[----:B------:R-:W-:Y:S02]  /*12f70*/  WARPGROUP.DEPBAR.LE gsb0, 0x0 ;  /* 0x00008000000079c5 */ /* 0x000fe40000010000 */
[----:B------:R-:W-:Y:S01]  /*12f80*/  WARPGROUP.ARRIVE ;  /* 0x00000000000079c5 */ /* 0x000fe20000000000 */
[----:B------:R-:W-:Y:S01]  /*12f90*/  SEL R9, R16, 0x6, !P0 ;  /* 0x0000000610097807 */ /* 0x000fe20004000000 */
[----:B------:R-:W-:Y:S01]  /*12fa0*/  IMAD.MOV.U32 R11, RZ, RZ, R3 ;  /* 0x000000ffff0b7224 */ /* 0x000fe200078e0003 */
[----:B------:R-:W2:Y:S07]  /*12fb0*/  LDL.64 R16, [R1+0x90] ;  /* 0x0000900001107983 */ /* 0x000eae0000100a00 */
[----:B------:R-:W-:Y:S01]  /*12fc0*/  HGMMA.64x64x16.F32 R24, gdesc[UR4], R24, gsb0 ;  /* 0x00e00000041879f0 */ /* 0x000fe20008000818 */
[----:B------:R-:W-:Y:S01]  /*12fd0*/  IMAD.IADD R10, R6, 0x1, R9 ;  /* 0x00000001060a7824 */ /* 0x000fe200078e0209 */
[----:B---3--:R-:W-:Y:S01]  /*12fe0*/  IADD3 R12, R9, 0x800, R12 ;  /* 0x00000800090c7810 */ /* 0x008fe20007ffe00c */
[----:B------:R0:W5:Y:S01]  /*12ff0*/  LDL R8, [R1+0xc] ;  /* 0x00000c0001087983 */ /* 0x0001620000100800 */
        /* <DEDUP_REMOVED lines=12> */
[----:B------:R-:W-:-:S05]  /*130c0*/  LOP3.LUT R11, R6, 0xa06, RZ, 0xc0, !PT ;  /* 0x00000a06060b7812 */ /* 0x000fca00078ec0ff */
[----:B----4-:R-:W-:Y:S02]  /*130d0*/  IMAD.IADD R14, R11, 0x1, R14 ;  /* 0x000000010b0e7824 */ /* 0x010fe400078e020e */
        /* <DEDUP_REMOVED lines=16> */
[----:B------:R-:W4:Y:S01]  /*131e0*/  LDL.64 R18, [R1+0x90] ;  /* 0x0000900001127983 */ /* 0x000f220000100a00 */
        /* <DEDUP_REMOVED lines=10> */
[----:B------:R-:W-:Y:S01]  /*13290*/  R2UR UR6, R12 ;  /* 0x000000000c0672ca */ /* 0x000fe200000e0000 */
[----:B------:R-:W4:Y:S01]  /*132a0*/  LDL.64 R56, [R1+0x90] ;  /* 0x0000900001387983 */ /* 0x000f220000100a00 */
[----:B------:R-:W-:Y:S02]  /*132b0*/  R2UR UR4, R10 ;  /* 0x000000000a0472ca */ /* 0x000fe400000e0000 */
[----:B------:R-:W-:-:S02]  /*132c0*/  R2UR UR7, R13 ;  /* 0x000000000d0772ca */ /* 0x000fc400000e0000 */
[----:B------:R-:W-:Y:S01]  /*132d0*/  R2UR UR5, R11 ;  /* 0x000000000b0572ca */ /* 0x000fe200000e0000 */
[----:B------:R-:W-:Y:S02]  /*132e0*/  WARPGROUP.DEPBAR.LE gsb0, 0x0 ;  /* 0x00008000000079c5 */ /* 0x000fe40000010000 */
[----:B------:R-:W-:Y:S01]  /*132f0*/  WARPGROUP.ARRIVE ;  /* 0x00000000000079c5 */ /* 0x000fe20000000000 */
[C---:B------:R-:W-:Y:S01]  /*13300*/  IMAD.IADD R10, R9.reuse, 0x1, R6 ;  /* 0x00000001090a7824 */ /* 0x040fe200078e0206 */
[----:B--2---:R-:W-:Y:S01]  /*13310*/  IADD3 R16, R9, 0xa00, R16 ;  /* 0x00000a0009107810 */ /* 0x004fe20007ffe010 */
[----:B------:R-:W2:Y:S07]  /*13320*/  LDL.64 R12, [R1+0x90] ;  /* 0x00009000010c7983 */ /* 0x000eae0000100a00 */
        /* <DEDUP_REMOVED lines=26> */
[C---:B---3--:R-:W-:Y:S01]  /*134d0*/  IADD3 R14, R5.reuse, 0xc00, R14 ;  /* 0x00000c00050e7810 */ /* 0x048fe20007ffe00e */
[----:B------:R-:W3:Y:S07]  /*134e0*/  LDL.64 R16, [R1+0x90] ;  /* 0x0000900001107983 */ /* 0x000eee0000100a00 */
        /* <DEDUP_REMOVED lines=21> */
[----:B--2---:R-:W-:Y:S01]  /*13640*/  IADD3 R12, R9, 0xc00, R12 ;  /* 0x00000c00090c7810 */ /* 0x004fe20007ffe00c */
[----:B------:R-:W-:Y:S01]  /*13650*/  IMAD.MOV.U32 R11, RZ, RZ, R3 ;  /* 0x000000ffff0b7224 */ /* 0x000fe200078e0003 */
[----:B------:R-:W2:Y:S06]  /*13660*/  LDL.64 R18, [R1+0x90] ;  /* 0x0000900001127983 */ /* 0x000eac0000100a00 */
        /* <DEDUP_REMOVED lines=20> */
[----:B------:R-:W2:Y:S01]  /*137b0*/  LDL.64 R56, [R1+0x90] ;  /* 0x0000900001387983 */ /* 0x000ea20000100a00 */
[----:B------:R-:W-:Y:S02]  /*137c0*/  R2UR UR6, R12 ;  /* 0x000000000c0672ca */ /* 0x000fe400000e0000 */
[----:B------:R-:W-:Y:S01]  /*137d0*/  R2UR UR7, R13 ;  /* 0x000000000d0772ca */ /* 0x000fe200000e0000 */
[----:B------:R-:W-:-:S02]  /*137e0*/  WARPGROUP.DEPBAR.LE gsb0, 0x0 ;  /* 0x00008000000079c5 */ /* 0x000fc40000010000 */
[----:B------:R-:W-:Y:S01]  /*137f0*/  WARPGROUP.ARRIVE ;  /* 0x00000000000079c5 */ /* 0x000fe20000000000 */
[----:B------:R-:W-:Y:S01]  /*13800*/  VIADD R6, R2, 0xe00 ;  /* 0x00000e0002067836 */ /* 0x000fe20000000000 */
[C---:B---3--:R-:W-:Y:S01]  /*13810*/  IADD3 R16, R5.reuse, 0xe00, R16 ;  /* 0x00000e0005107810 */ /* 0x048fe20007ffe010 */
[----:B------:R-:W-:Y:S01]  /*13820*/  IMAD.MOV.U32 R11, RZ, RZ, R3 ;  /* 0x000000ffff0b7224 */ /* 0x000fe200078e0003 */
[----:B------:R-:W3:Y:S06]  /*13830*/  LDL R12, [R1] ;  /* 0x00000000010c7983 */ /* 0x000eec0000100800 */
[----:B------:R-:W-:Y:S01]  /*13840*/  HGMMA.64x64x16.F32 R24, gdesc[UR4], R24, gsb0 ;  /* 0x00e00000041879f0 */ /* 0x000fe20008000818 */
[----:B------:R-:W-:Y:S01]  /*13850*/  IMAD.IADD R10, R5, 0x1, R6 ;  /* 0x00000001050a7824 */ /* 0x000fe200078e0206 */
[----:B------:R-:W-:Y:S01]  /*13860*/  R2UR UR7, R11 ;  /* 0x000000000b0772ca */ /* 0x000fe200000e0000 */
[----:B------:R0:W5:Y:S01]  /*13870*/  LDL R5, [R1+0x1c8] ;  /* 0x0001c80001057983 */ /* 0x0001620000100800 */
[----:B------:R-:W-:-:S02]  /*13880*/  R2UR UR4, R16 ;  /* 0x00000000100472ca */ /* 0x000fc400000e0000 */
[----:B------:R-:W-:Y:S02]  /*13890*/  R2UR UR6, R10 ;  /* 0x000000000a0672ca */ /* 0x000fe400000e0000 */
[----:B------:R-:W-:Y:S01]  /*138a0*/  R2UR UR5, R17 ;  /* 0x00000000110572ca */ /* 0x000fe200000e0000 */
[----:B------:R-:W-:Y:S02]  /*138b0*/  WARPGROUP.DEPBAR.LE gsb0, 0x0 ;  /* 0x00008000000079c5 */ /* 0x000fe40000010000 */
[----:B------:R-:W-:-:S10]  /*138c0*/  WARPGROUP.ARRIVE ;  /* 0x00000000000079c5 */ /* 0x000fd40000000000 */
[----:B------:R-:W-:Y:S01]  /*138d0*/  HGMMA.64x64x16.F32 R24, gdesc[UR4], R24, gsb0 ;  /* 0x00e00000041879f0 */ /* 0x000fe20008000818 */
[C---:B------:R-:W-:Y:S01]  /*138e0*/  IMAD.IADD R10, R7.reuse, 0x1, R6 ;  /* 0x00000001070a7824 */ /* 0x040fe200078e0206 */
[----:B----4-:R-:W-:Y:S01]  /*138f0*/  IADD3 R14, R7, 0xe00, R14 ;  /* 0x00000e00070e7810 */ /* 0x010fe20007ffe00e */
        /* <DEDUP_REMOVED lines=8> */
[C---:B------:R-:W-:Y:S01]  /*13980*/  IMAD.IADD R6, R9.reuse, 0x1, R6 ;  /* 0x0000000109067824 */ /* 0x040fe200078e0206 */
[----:B--2---:R-:W-:Y:S01]  /*13990*/  IADD3 R18, R9, 0xe00, R18 ;  /* 0x00000e0009127810 */ /* 0x004fe20007ffe012 */
        /* <DEDUP_REMOVED lines=14> */
[----:B------:R-:W-:Y:S02]  /*13a80*/  IMAD.IADD R6, R2, 0x1, R7 ;  /* 0x0000000102067824 */ /* 0x000fe400078e0207 */
[----:B------:R-:W-:Y:S02]  /*13a90*/  IMAD.IADD R2, R7, 0x1, R56 ;  /* 0x0000000107027824 */ /* 0x000fe400078e0238 */
[----:B------:R-:W-:Y:S02]  /*13aa0*/  IMAD.MOV.U32 R7, RZ, RZ, R3 ;  /* 0x000000ffff077224 */ /* 0x000fe400078e0003 */
[----:B------:R-:W-:Y:S01]  /*13ab0*/  IMAD.MOV.U32 R3, RZ, RZ, R57 ;  /* 0x000000ffff037224 */ /* 0x000fe200078e0039 */
[----:B------:R-:W-:Y:S02]  /*13ac0*/  R2UR UR6, R6 ;  /* 0x00000000060672ca */ /* 0x000fe400000e0000 */
[----:B------:R-:W-:Y:S02]  /*13ad0*/  R2UR UR7, R7 ;  /* 0x00000000070772ca */ /* 0x000fe400000e0000 */
[----:B------:R-:W-:-:S02]  /*13ae0*/  R2UR UR4, R2 ;  /* 0x00000000020472ca */ /* 0x000fc400000e0000 */
[----:B------:R-:W-:Y:S01]  /*13af0*/  R2UR UR5, R3 ;  /* 0x00000000030572ca */ /* 0x000fe200000e0000 */
        /* <DEDUP_REMOVED lines=32> */
[----:B---3--:R-:W-:-:S03]  /*13d00*/  LOP3.LUT R2, R12, 0x1, RZ, 0xfc, !PT ;  /* 0x000000010c027812 */ /* 0x008fc600078efcff */
        /* <DEDUP_REMOVED lines=8> */
.L_x_5194:
[----:B------:R-:W-:Y:S05]  /*13d90*/  BSYNC B0 ;  /* 0x0000000000007941 */ /* 0x000fea0003800000 */
.L_x_5193:
[----:B------:R-:W2:Y:S02]  /*13da0*/  LDL.64 R2, [R1+0x20] ;  /* 0x0000200001027983 */ /* 0x000ea40000100a00 */
[----:B--2---:R-:W-:-:S05]  /*13db0*/  MOV R2, R2 ;  /* 0x0000000200027202 */ /* 0x004fca0000000f00 */
[----:B-----5:R-:W-:-:S05]  /*13dc0*/  IMAD R5, R5, 0x8, R2 ;  /* 0x0000000805057824 */ /* 0x020fca00078e0202 */
[----:B------:R-:W-:-:S04]  /*13dd0*/  PRMT R5, R8, 0x654, R5 ;  /* 0x0000065408057816 */ /* 0x000fc80000000005 */
[----:B------:R0:W-:Y:S01]  /*13de0*/  SYNCS.ARRIVE.TRANS64.RED.A1T0 RZ, [R5+URZ], RZ ;  /* 0x000000ff05ff79a7 */ /* 0x0001e2000810043f */
[----:B------:R-:W2:Y:S04]  /*13df0*/  LDL.64 R6, [R1+0x100] ;  /* 0x0001000001067983 */ /* 0x000ea80000100a00 */
[----:B------:R-:W3:Y:S04]  /*13e00*/  LDL.64 R12, [R1+0x1f0] ;  /* 0x0001f000010c7983 */ /* 0x000ee80000100a00 */
[----:B0-----:R-:W4:Y:S04]  /*13e10*/  LDL.64 R4, [R1+0x1e0] ;  /* 0x0001e00001047983 */ /* 0x001f280000100a00 */
[----:B------:R-:W3:Y:S04]  /*13e20*/  LDL.64 R18, [R1+0xb8] ;  /* 0x0000b80001127983 */ /* 0x000ee80000100a00 */
[----:B--2---:R-:W2:Y:S02]  /*13e30*/  LD.E R7, desc[UR36][R6.64] ;  /* 0x0000002406077980 */ /* 0x004ea4000c101900 */
[-C--:B--2---:R-:W-:Y:S01]  /*13e40*/  FMUL.FTZ R16, R26, R7.reuse ;  /* 0x000000071a107220 */ /* 0x084fe20000410000 */
[-C--:B------:R-:W-:Y:S01]  /*13e50*/  FMUL.FTZ R24, R24, R7.reuse ;  /* 0x0000000718187220 */ /* 0x080fe20000410000 */
[-C--:B------:R-:W-:Y:S01]  /*13e60*/  FMUL.FTZ R3, R25, R7.reuse ;  /* 0x0000000719037220 */ /* 0x080fe20000410000 */
[----:B------:R-:W-:-:S02]  /*13e70*/  FMUL.FTZ R2, R27, R7 ;  /* 0x000000071b027220 */ /* 0x000fc40000410000 */
[----:B------:R-:W4:Y:S01]  /*13e80*/  MUFU.TANH R15, R24 ;  /* 0x00000018000f7308 */ /* 0x000f220000002400 */
[-C--:B------:R-:W-:Y:S01]  /*13e90*/  FMUL.FTZ R159, R30, R7.reuse ;  /* 0x000000071e9f7220 */ /* 0x080fe20000410000 */
[-C--:B------:R-:W-:Y:S01]  /*13ea0*/  FMUL.FTZ R28, R28, R7.reuse ;  /* 0x000000071c1c7220 */ /* 0x080fe20000410000 */
[----:B------:R-:W-:-:S05]  /*13eb0*/  FMUL.FTZ R85, R29, R7 ;  /* 0x000000071d557220 */ /* 0x000fca0000410000 */
[----:B------:R-:W0:Y:S01]  /*13ec0*/  MUFU.TANH R16, R16 ;  /* 0x0000001000107308 */ /* 0x000e220000002400 */
[-C--:B------:R-:W-:Y:S01]  /*13ed0*/  FMUL.FTZ R153, R31, R7.reuse ;  /* 0x000000071f997220 */ /* 0x080fe20000410000 */
[----:B------:R-:W-:-:S06]  /*13ee0*/  FMUL.FTZ R89, R32, R7 ;  /* 0x0000000720597220 */ /* 0x000fcc0000410000 */
[----:B------:R-:W1:Y:S01]  /*13ef0*/  MUFU.TANH R3, R3 ;  /* 0x0000000300037308 */ /* 0x000e620000002400 */
[----:B------:R-:W-:-:S07]  /*13f00*/  FMUL.FTZ R161, R34, R7 ;  /* 0x0000000722a17220 */ /* 0x000fce0000410000 */
[----:B------:R-:W2:Y:S01]  /*13f10*/  MUFU.TANH R2, R2 ;  /* 0x0000000200027308 */ /* 0x000ea20000002400 */
[----:B------:R-:W-:-:S07]  /*13f20*/  FMUL.FTZ R95, R33, R7 ;  /* 0x00000007215f7220 */ /* 0x000fce0000410000 */
[----:B------:R-:W3:Y:S01]  /*13f30*/  MUFU.TANH R6, R28 ;  /* 0x0000001c00067308 */ /* 0x000ee20000002400 */
[----:B------:R-:W-:-:S07]  /*13f40*/  FMUL.FTZ R164, R35, R7 ;  /* 0x0000000723a47220 */ /* 0x000fce0000410000 */
[----:B------:R-:W3:Y:S01]  /*13f50*/  MUFU.TANH R159, R159 ;  /* 0x0000009f009f7308 */ /* 0x000ee20000002400 */
[----:B----4-:R-:W-:Y:S01]  /*13f60*/  FMNMX.FTZ R8, R15, R4, !PT ;  /* 0x000000040f087209 */ /* 0x010fe20007810000 */
[----:B------:R-:W-:-:S06]  /*13f70*/  FMUL.FTZ R99, R36, R7 ;  /* 0x0000000724637220 */ /* 0x000fcc0000410000 */
[----:B------:R-:W4:Y:S01]  /*13f80*/  MUFU.TANH R85, R85 ;  /* 0x0000005500557308 */ /* 0x000f220000002400 */
[----:B0-----:R-:W-:Y:S01]  /*13f90*/  FMNMX.FTZ R9, R16, R5, !PT ;  /* 0x0000000510097209 */ /* 0x001fe20007810000 */
[----:B------:R-:W-:-:S06]  /*13fa0*/  FMUL.FTZ R166, R38, R7 ;  /* 0x0000000726a67220 */ /* 0x000fcc0000410000 */
[----:B------:R-:W0:Y:S01]  /*13fb0*/  MUFU.TANH R153, R153 ;  /* 0x0000009900997308 */ /* 0x000e220000002400 */
[----:B-1----:R-:W-:Y:S01]  /*13fc0*/  FMNMX.FTZ R11, R3, R8, !PT ;  /* 0x00000008030b7209 */ /* 0x002fe20007810000 */
[----:B------:R-:W-:-:S06]  /*13fd0*/  FMUL.FTZ R105, R37, R7 ;  /* 0x0000000725697220 */ /* 0x000fcc0000410000 */
[----:B------:R-:W1:Y:S01]  /*13fe0*/  MUFU.TANH R89, R89 ;  /* 0x0000005900597308 */ /* 0x000e620000002400 */
[----:B--2---:R-:W-:Y:S01]  /*13ff0*/  FMNMX.FTZ R8, R2, R9, !PT ;  /* 0x0000000902087209 */ /* 0x004fe20007810000 */
[----:B------:R-:W-:-:S06]  /*14000*/  FMUL.FTZ R165, R39, R7 ;  /* 0x0000000727a57220 */ /* 0x000fcc0000410000 */
[----:B------:R-:W2:Y:S01]  /*14010*/  MUFU.TANH R161, R161 ;  /* 0x000000a100a17308 */ /* 0x000ea20000002400 */
[----:B---3--:R-:W-:Y:S01]  /*14020*/  FMNMX.FTZ R10, R6, R11, !PT ;  /* 0x0000000b060a7209 */ /* 0x008fe20007810000 */
[----:B------:R-:W-:-:S06]  /*14030*/  FMUL.FTZ R109, R40, R7 ;  /* 0x00000007286d7220 */ /* 0x000fcc0000410000 */
[----:B------:R-:W3:Y:S01]  /*14040*/  MUFU.TANH R95, R95 ;  /* 0x0000005f005f7308 */ /* 0x000ee20000002400 */
[----:B------:R-:W-:Y:S01]  /*14050*/  FMNMX.FTZ R8, R159, R8, !PT ;  /* 0x000000089f087209 */ /* 0x000fe20007810000 */
[----:B------:R-:W-:-:S06]  /*14060*/  FMUL.FTZ R168, R42, R7 ;  /* 0x000000072aa87220 */ /* 0x000fcc0000410000 */
        /* <DEDUP_REMOVED lines=14> */
[-C--:B------:R-:W-:Y:S01]  /*14150*/  FMUL.FTZ R125, R45, R7.reuse ;  /* 0x000000072d7d7220 */ /* 0x080fe20000410000 */
[-C--:B------:R-:W-:Y:S01]  /*14160*/  FMUL.FTZ R169, R47, R7.reuse ;  /* 0x000000072fa97220 */ /* 0x080fe20000410000 */
[-C--:B------:R-:W-:Y:S01]  /*14170*/  FMUL.FTZ R129, R48, R7.reuse ;  /* 0x0000000730817220 */ /* 0x080fe20000410000 */
[-C--:B------:R-:W-:Y:S01]  /*14180*/  FMUL.FTZ R174, R50, R7.reuse ;  /* 0x0000000732ae7220 */ /* 0x080fe20000410000 */
[-C--:B------:R-:W-:Y:S01]  /*14190*/  FMUL.FTZ R135, R49, R7.reuse ;  /* 0x0000000731877220 */ /* 0x080fe20000410000 */
[----:B------:R-:W-:Y:S01]  /*141a0*/  FMUL.FTZ R175, R51, R7 ;  /* 0x0000000733af7220 */ /* 0x000fe20000410000 */
[----:B------:R-:W3:Y:S01]  /*141b0*/  MUFU.TANH R109, R109 ;  /* 0x0000006d006d7308 */ /* 0x000ee20000002400 */
[----:B------:R-:W-:Y:S01]  /*141c0*/  FMNMX.FTZ R9, R164, R9, !PT ;  /* 0x00000009a4097209 */ /* 0x000fe20007810000 */
[-C--:B------:R-:W-:Y:S01]  /*141d0*/  FMUL.FTZ R137, R52, R7.reuse ;  /* 0x0000000734897220 */ /* 0x080fe20000410000 */
[-C--:B------:R-:W-:Y:S01]  /*141e0*/  FMUL.FTZ R176, R54, R7.reuse ;  /* 0x0000000736b07220 */ /* 0x080fe20000410000 */
[-C--:B------:R-:W-:Y:S01]  /*141f0*/  FMUL.FTZ R147, R53, R7.reuse ;  /* 0x0000000735937220 */ /* 0x080fe20000410000 */
[----:B------:R-:W-:Y:S01]  /*14200*/  FMUL.FTZ R177, R55, R7 ;  /* 0x0000000737b17220 */ /* 0x000fe20000410000 */
[----:B------:R-:W3:Y:S02]  /*14210*/  LDL R11, [R1+0x200] ;  /* 0x00020000010b7983 */ /* 0x000ee40000100800 */
[----:B------:R-:W3:Y:S01]  /*14220*/  MUFU.TANH R168, R168 ;  /* 0x000000a800a87308 */ /* 0x000ee20000002400 */
[----:B----4-:R-:W-:-:S07]  /*14230*/  FMNMX.FTZ R10, R99, R10, !PT ;  /* 0x0000000a630a7209 */ /* 0x010fce0007810000 */
[----:B------:R-:W4:Y:S01]  /*14240*/  MUFU.TANH R115, R115 ;  /* 0x0000007300737308 */ /* 0x000f220000002400 */
[----:B0-----:R-:W-:-:S07]  /*14250*/  FMNMX.FTZ R8, R166, R9, !PT ;  /* 0x00000009a6087209 */ /* 0x001fce0007810000 */
[----:B------:R-:W0:Y:S01]  /*14260*/  MUFU.TANH R167, R167 ;  /* 0x000000a700a77308 */ /* 0x000e220000002400 */
[----:B-1----:R-:W-:-:S07]  /*14270*/  FMNMX.FTZ R10, R105, R10, !PT ;  /* 0x0000000a690a7209 */ /* 0x002fce0007810000 */
[----:B------:R-:W1:Y:S01]  /*14280*/  MUFU.TANH R119, R119 ;  /* 0x0000007700777308 */ /* 0x000e620000002400 */
[----:B--2---:R-:W-:-:S07]  /*14290*/  FMNMX.FTZ R9, R165, R8, !PT ;  /* 0x00000008a5097209 */ /* 0x004fce0007810000 */
[----:B------:R-:W2:Y:S01]  /*142a0*/  MUFU.TANH R170, R170 ;  /* 0x000000aa00aa7308 */ /* 0x000ea20000002400 */
[----:B---3--:R-:W-:-:S07]  /*142b0*/  FMNMX.FTZ R10, R109, R10, !PT ;  /* 0x0000000a6d0a7209 */ /* 0x008fce0007810000 */
[----:B------:R-:W3:Y:S01]  /*142c0*/  MUFU.TANH R125, R125 ;  /* 0x0000007d007d7308 */ /* 0x000ee20000002400 */
[----:B------:R-:W-:-:S07]  /*142d0*/  FMNMX.FTZ R8, R168, R9, !PT ;  /* 0x00000009a8087209 */ /* 0x000fce0007810000 */
        /* <DEDUP_REMOVED lines=13> */
[----:B----4-:R-:W-:Y:S02]  /*143b0*/  FMNMX.FTZ R10, R129, R10, !PT ;  /* 0x0000000a810a7209 */ /* 0x010fe40007810000 */
[----:B0-----:R-:W-:-:S05]  /*143c0*/  FMNMX.FTZ R8, R174, R7, !PT ;  /* 0x00000007ae087209 */ /* 0x001fca0007810000 */
[----:B------:R-:W0:Y:S08]  /*143d0*/  MUFU.TANH R147, R147 ;  /* 0x0000009300937308 */ /* 0x000e300000002400 */
[----:B------:R-:W4:Y:S01]  /*143e0*/  MUFU.TANH R177, R177 ;  /* 0x000000b100b17308 */ /* 0x000f220000002400 */
[----:B-1----:R-:W-:Y:S02]  /*143f0*/  FMNMX.FTZ R10, R135, R10, !PT ;  /* 0x0000000a870a7209 */ /* 0x002fe40007810000 */
[----:B--2---:R-:W-:-:S02]  /*14400*/  FMNMX.FTZ R7, R175, R8, !PT ;  /* 0x00000008af077209 */ /* 0x004fc40007810000 */
[----:B---3--:R-:W-:Y:S02]  /*14410*/  FMNMX.FTZ R8, R137, R10, !PT ;  /* 0x0000000a89087209 */ /* 0x008fe40007810000 */
[----:B------:R-:W-:Y:S02]  /*14420*/  FMNMX.FTZ R10, R176, R7, !PT ;  /* 0x00000007b00a7209 */ /* 0x000fe40007810000 */
[----:B0-----:R-:W-:Y:S02]  /*14430*/  FMNMX.FTZ R8, R147, R8, !PT ;  /* 0x0000000893087209 */ /* 0x001fe40007810000 */
[----:B----4-:R-:W-:-:S03]  /*14440*/  FMNMX.FTZ R9, R177, R10, !PT ;  /* 0x0000000ab1097209 */ /* 0x010fc60007810000 */
[----:B------:R-:W0:Y:S04]  /*14450*/  SHFL.BFLY PT, R7, R8, 0x2, 0x1f ;  /* 0x0c401f0008077f89 */ /* 0x000e2800000e0000 */
[----:B------:R-:W-:Y:S04]  /*14460*/  STL.64 [R1+0x1e0], R8 ;  /* 0x0001e00801007387 */ /* 0x000fe80000100a00 */
[----:B------:R-:W2:Y:S01]  /*14470*/  LDL R24, [R1+0x1e4] ;  /* 0x0001e40001187983 */ /* 0x000ea20000100800 */
[----:B0-----:R-:W-:-:S05]  /*14480*/  FMNMX.FTZ R7, R8, R7, !PT ;  /* 0x0000000708077209 */ /* 0x001fca0007810000 */
[----:B------:R-:W0:Y:S02]  /*14490*/  SHFL.BFLY PT, R10, R7, 0x1, 0x1f ;  /* 0x0c201f00070a7f89 */ /* 0x000e2400000e0000 */
[----:B0-----:R-:W-:-:S05]  /*144a0*/  FMNMX.FTZ R10, R7, R10, !PT ;  /* 0x0000000a070a7209 */ /* 0x001fca0007810000 */
[----:B------:R-:W-:Y:S04]  /*144b0*/  STL [R1+0x1e0], R10 ;  /* 0x0001e00a01007387 */ /* 0x000fe80000100800 */
[----:B------:R-:W3:Y:S04]  /*144c0*/  LDL R17, [R1+0x1e0] ;  /* 0x0001e00001117983 */ /* 0x000ee80000100800 */
[----:B--2---:R-:W0:Y:S02]  /*144d0*/  SHFL.BFLY PT, R9, R24, 0x2, 0x1f ;  /* 0x0c401f0018097f89 */ /* 0x004e2400000e0000 */
[----:B0-----:R-:W-:-:S05]  /*144e0*/  FMNMX.FTZ R9, R9, R24, !PT ;  /* 0x0000001809097209 */ /* 0x001fca0007810000 */
[----:B------:R-:W0:Y:S02]  /*144f0*/  SHFL.BFLY PT, R8, R9, 0x1, 0x1f ;  /* 0x0c201f0009087f89 */ /* 0x000e2400000e0000 */
[----:B0-----:R-:W-:Y:S01]  /*14500*/  FMNMX.FTZ R8, R9, R8, !PT ;  /* 0x0000000809087209 */ /* 0x001fe20007810000 */
[----:B---3--:R-:W-:-:S04]  /*14510*/  FADD.FTZ R4, R4, -R17 ;  /* 0x8000001104047221 */ /* 0x008fc80000010000 */
[----:B------:R-:W-:Y:S01]  /*14520*/  FADD.FTZ R14, R5, -R8 ;  /* 0x80000008050e7221 */ /* 0x000fe20000010000 */
[----:B------:R-:W-:-:S03]  /*14530*/  FMUL.FTZ R4, R4, R11 ;  /* 0x0000000b04047220 */ /* 0x000fc60000410000 */
[----:B------:R-:W-:Y:S01]  /*14540*/  FMUL.FTZ R14, R11, R14 ;  /* 0x0000000e0b0e7220 */ /* 0x000fe20000410000 */
[----:B------:R-:W0:Y:S08]  /*14550*/  MUFU.EX2 R173, R4 ;  /* 0x0000000400ad7308 */ /* 0x000e300000000800 */
[----:B------:R-:W1:Y:S01]  /*14560*/  MUFU.EX2 R160, R14 ;  /* 0x0000000e00a07308 */ /* 0x000e620000000800 */
[----:B------:R2:W-:Y:S01]  /*14570*/  STL [R1+0x1e4], R8 ;  /* 0x0001e40801007387 */ /* 0x0005e20000100800 */
[----:B0-----:R-:W-:Y:S01]  /*14580*/  FMUL.FTZ R12, R173, R12 ;  /* 0x0000000cad0c7220 */ /* 0x001fe20000410000 */
[----:B-1----:R-:W-:-:S05]  /*14590*/  FMUL.FTZ R13, R13, R160 ;  /* 0x000000a00d0d7220 */ /* 0x002fca0000410000 */
[----:B------:R2:W-:Y:S04]  /*145a0*/  STL.64 [R1+0x1f0], R12 ;  /* 0x0001f00c01007387 */ /* 0x0005e80000100a00 */
[----:B------:R-:W3:Y:S01]  /*145b0*/  LD.E R5, desc[UR36][R18.64+0x4] ;  /* 0x0000042412057980 */ /* 0x000ee2000c101900 */
[----:B------:R-:W-:Y:S01]  /*145c0*/  BSSY B0, `(.L_x_5195) ;  /* 0x000000c000007945 */ /* 0x000fe20003800000 */
[----:B---3--:R-:W-:-:S13]  /*145d0*/  ISETP.NE.AND P0, PT, R5, RZ, PT ;  /* 0x000000ff0500720c */ /* 0x008fda0003f05270 */
[----:B--2---:R-:W-:Y:S05]  /*145e0*/  @P0 BRA `(.L_x_5196) ;  /* 0x0000000000240947 */ /* 0x004fea0003800000 */
[----:B------:R-:W2:Y:S04]  /*145f0*/  LDL.64 R8, [R1+0xc0] ;  /* 0x0000c00001087983 */ /* 0x000ea80000100a00 */
[----:B------:R-:W3:Y:S04]  /*14600*/  LD.E R19, desc[UR36][R18.64] ;  /* 0x0000002412137980 */ /* 0x000ee8000c101900 */
[----:B--2---:R-:W2:Y:S01]  /*14610*/  LD.E.64 R8, desc[UR36][R8.64] ;  /* 0x0000002408087980 */ /* 0x004ea2000c101b00 */
[----:B---3--:R-:W-:-:S04]  /*14620*/  IMAD R4, R20, 0x40, R19 ;  /* 0x0000004014047824 */ /* 0x008fc800078e0213 */
[----:B--2---:R-:W-:-:S05]  /*14630*/  IMAD.WIDE R4, R4, 0x4, R8 ;  /* 0x0000000404047825 */ /* 0x004fca00078e0208 */
[----:B------:R0:W-:Y:S04]  /*14640*/  ST.E desc[UR36][R4.64], R173 ;  /* 0x000000ad04007985 */ /* 0x0001e8000c101924 */
[----:B------:R-:W2:Y:S04]  /*14650*/  LDL.64 R18, [R1+0xb8] ;  /* 0x0000b80001127983 */ /* 0x000ea80000100a00 */
[----:B--2---:R-:W2:Y:S02]  /*14660*/  LD.E R7, desc[UR36][R18.64+0x4] ;  /* 0x0000042412077980 */ /* 0x004ea4000c101900 */
[----:B0-2---:R-:W-:-:S13]  /*14670*/  ISETP.NE.AND P0, PT, R7, RZ, PT ;  /* 0x000000ff0700720c */ /* 0x005fda0003f05270 */
.L_x_5196:
[----:B------:R-:W-:Y:S05]  /*14680*/  BSYNC B0 ;  /* 0x0000000000007941 */ /* 0x000fea0003800000 */
.L_x_5195:
[----:B------:R-:W-:Y:S04]  /*14690*/  BSSY B0, `(.L_x_5197) ;  /* 0x0000009000007945 */ /* 0x000fe80003800000 */
[----:B------:R-:W-:Y:S05]  /*146a0*/  @P0 BRA `(.L_x_5198) ;  /* 0x00000000001c0947 */ /* 0x000fea0003800000 */
[----:B------:R-:W2:Y:S04]  /*146b0*/  LDL.64 R8, [R1+0xc0] ;  /* 0x0000c00001087983 */ /* 0x000ea80000100a00 */
[----:B------:R-:W3:Y:S04]  /*146c0*/  LD.E R19, desc[UR36][R18.64] ;  /* 0x0000002412137980 */ /* 0x000ee8000c101900 */
[----:B--2---:R-:W2:Y:S01]  /*146d0*/  LD.E.64 R4, desc[UR36][R8.64] ;  /* 0x0000002408047980 */ /* 0x004ea2000c101b00 */
[----:B---3--:R-:W-:-:S04]  /*146e0*/  IMAD R20, R20, 0x40, R19 ;  /* 0x0000004014147824 */ /* 0x008fc800078e0213 */
[----:B------:R-:W-:-:S04]  /*146f0*/  VIADD R20, R20, 0x8 ;  /* 0x0000000814147836 */ /* 0x000fc80000000000 */
[----:B--2---:R-:W-:-:S05]  /*14700*/  IMAD.WIDE R4, R20, 0x4, R4 ;  /* 0x0000000414047825 */ /* 0x004fca00078e0204 */
[----:B------:R0:W-:Y:S02]  /*14710*/  ST.E desc[UR36][R4.64], R160 ;  /* 0x000000a004007985 */ /* 0x0001e4000c101924 */
.L_x_5198:
[----:B------:R-:W-:Y:S05]  /*14720*/  BSYNC B0 ;  /* 0x0000000000007941 */ /* 0x000fea0003800000 */
.L_x_5197:
[----:B------:R-:W2:Y:S04]  /*14730*/  LDL R178, [R1+0x200] ;  /* 0x0002000001b27983 */ /* 0x000ea80000100800 */
[----:B------:R-:W2:Y:S04]  /*14740*/  LDL.64 R144, [R1+0x1e0] ;  /* 0x0001e00001907983 */ /* 0x000ea80000100a00 */
        /* <DEDUP_REMOVED lines=51> */
[----:B------:R-:W4:Y:S01]  /*14a80*/  LDL.64 R150, [R1+0x3e8] ;  /* 0x0003e80001967983 */ /* 0x000f220000100a00 */
[----:B--2---:R-:W-:-:S04]  /*14a90*/  FMUL.FTZ R144, R144, R178 ;  /* 0x000000b290907220 */ /* 0x004fc80000410000 */
        /* <DEDUP_REMOVED lines=13> */
[-CC-:B0-----:R-:W-:Y:S01]  /*14b70*/  FFMA.FTZ R5, R135, R178.reuse, -R144.reuse ;  /* 0x000000b287057223 */ /* 0x181fe20000010890 */
[-CC-:B------:R-:W-:Y:S01]  /*14b80*/  FFMA.FTZ R7, R137, R178.reuse, -R144.reuse ;  /* 0x000000b289077223 */ /* 0x180fe20000010890 */
[-C--:B------:R-:W-:Y:S01]  /*14b90*/  FFMA.FTZ R4, R147, R178.reuse, -R144 ;  /* 0x000000b293047223 */ /* 0x080fe20000010890 */
[-C--:B------:R-:W-:Y:S01]  /*14ba0*/  FMUL.FTZ R3, R145, R178.reuse ;  /* 0x000000b291037220 */ /* 0x080fe20000410000 */
[----:B------:R-:W2:Y:S04]  /*14bb0*/  LDL.64 R84, [R1+0x3c0] ;  /* 0x0003c00001547983 */ /* 0x000ea80000100a00 */
        /* <DEDUP_REMOVED lines=12> */
[----:B------:R-:W2:Y:S01]  /*14c80*/  LDL.64 R146, [R1+0x3c8] ;  /* 0x0003c80001927983 */ /* 0x000ea20000100a00 */
[-CC-:B------:R-:W-:Y:S01]  /*14c90*/  FFMA.FTZ R20, R16, R178.reuse, -R3.reuse ;  /* 0x000000b210147223 */ /* 0x180fe20000010803 */
[-CC-:B------:R-:W-:Y:S01]  /*14ca0*/  FFMA.FTZ R157, R2, R178.reuse, -R3.reuse ;  /* 0x000000b2029d7223 */ /* 0x180fe20000010803 */
[----:B------:R-:W-:Y:S01]  /*14cb0*/  MUFU.EX2 R19, R19 ;  /* 0x0000001300137308 */ /* 0x000fe20000000800 */
[-CC-:B------:R-:W-:Y:S01]  /*14cc0*/  FFMA.FTZ R159, R159, R178.reuse, -R3.reuse ;  /* 0x000000b29f9f7223 */ /* 0x180fe20000010803 */
[----:B------:R-:W-:-:S06]  /*14cd0*/  FFMA.FTZ R18, R153, R178, -R3 ;  /* 0x000000b299127223 */ /* 0x000fcc0000010803 */
[----:B------:R-:W3:Y:S01]  /*14ce0*/  MUFU.EX2 R20, R20 ;  /* 0x0000001400147308 */ /* 0x000ee20000000800 */
[----:B------:R-:W-:-:S07]  /*14cf0*/  FFMA.FTZ R161, R161, R178, -R3 ;  /* 0x000000b2a1a17223 */ /* 0x000fce0000010803 */
[----:B------:R-:W0:Y:S08]  /*14d00*/  MUFU.EX2 R157, R157 ;  /* 0x0000009d009d7308 */ /* 0x000e300000000800 */
[----:B------:R-:W1:Y:S01]  /*14d10*/  MUFU.EX2 R156, R156 ;  /* 0x0000009c009c7308 */ /* 0x000e620000000800 */
[----:B------:R-:W-:-:S07]  /*14d20*/  FFMA.FTZ R16, R164, R178, -R3 ;  /* 0x000000b2a4107223 */ /* 0x000fce0000010803 */
[----:B------:R-:W1:Y:S08]  /*14d30*/  MUFU.EX2 R159, R159 ;  /* 0x0000009f009f7308 */ /* 0x000e700000000800 */
[----:B------:R-:W1:Y:S01]  /*14d40*/  MUFU.EX2 R158, R158 ;  /* 0x0000009e009e7308 */ /* 0x000e620000000800 */
[----:B---3--:R-:W-:Y:S01]  /*14d50*/  FADD.FTZ R2, R20, R163 ;  /* 0x000000a314027221 */ /* 0x008fe20000010000 */
[----:B------:R-:W-:-:S06]  /*14d60*/  FFMA.FTZ R164, R166, R178, -R3 ;  /* 0x000000b2a6a47223 */ /* 0x000fcc0000010803 */
[----:B------:R-:W3:Y:S01]  /*14d70*/  MUFU.EX2 R18, R18 ;  /* 0x0000001200127308 */ /* 0x000ee20000000800 */
[----:B------:R-:W-:-:S07]  /*14d80*/  FADD.FTZ R153, R19, R162 ;  /* 0x000000a213997221 */ /* 0x000fce0000010000 */
[----:B------:R-:W3:Y:S01]  /*14d90*/  MUFU.EX2 R17, R17 ;  /* 0x0000001100117308 */ /* 0x000ee20000000800 */
[----:B0-----:R-:W-:Y:S01]  /*14da0*/  FADD.FTZ R2, R157, R2 ;  /* 0x000000029d027221 */ /* 0x001fe20000010000 */
[----:B------:R-:W-:-:S06]  /*14db0*/  FFMA.FTZ R171, R165, R178, -R3 ;  /* 0x000000b2a5ab7223 */ /* 0x000fcc0000010803 */
[----:B------:R-:W0:Y:S01]  /*14dc0*/  MUFU.EX2 R161, R161 ;  /* 0x000000a100a17308 */ /* 0x000e220000000800 */
[----:B-1----:R-:W-:-:S07]  /*14dd0*/  FADD.FTZ R153, R156, R153 ;  /* 0x000000999c997221 */ /* 0x002fce0000010000 */
[----:B------:R-:W1:Y:S01]  /*14de0*/  MUFU.EX2 R14, R14 ;  /* 0x0000000e000e7308 */ /* 0x000e620000000800 */
[----:B------:R-:W-:Y:S01]  /*14df0*/  FADD.FTZ R163, R159, R2 ;  /* 0x000000029fa37221 */ /* 0x000fe20000010000 */
[----:B------:R-:W-:-:S06]  /*14e00*/  FFMA.FTZ R165, R168, R178, -R3 ;  /* 0x000000b2a8a57223 */ /* 0x000fcc0000010803 */
[----:B------:R-:W1:Y:S01]  /*14e10*/  MUFU.EX2 R16, R16 ;  /* 0x0000001000107308 */ /* 0x000e620000000800 */
[----:B------:R-:W-:-:S07]  /*14e20*/  FADD.FTZ R2, R158, R153 ;  /* 0x000000999e027221 */ /* 0x000fce0000010000 */
[----:B------:R-:W1:Y:S01]  /*14e30*/  MUFU.EX2 R15, R15 ;  /* 0x0000000f000f7308 */ /* 0x000e620000000800 */
[----:B---3--:R-:W-:Y:S01]  /*14e40*/  FADD.FTZ R162, R18, R163 ;  /* 0x000000a312a27221 */ /* 0x008fe20000010000 */
[----:B------:R-:W-:-:S06]  /*14e50*/  FFMA.FTZ R166, R167, R178, -R3 ;  /* 0x000000b2a7a67223 */ /* 0x000fcc0000010803 */
[----:B------:R-:W3:Y:S01]  /*14e60*/  MUFU.EX2 R164, R164 ;  /* 0x000000a400a47308 */ /* 0x000ee20000000800 */
[----:B------:R-:W-:-:S07]  /*14e70*/  FADD.FTZ R163, R17, R2 ;  /* 0x0000000211a37221 */ /* 0x000fce0000010000 */
[----:B------:R-:W3:Y:S01]  /*14e80*/  MUFU.EX2 R12, R12 ;  /* 0x0000000c000c7308 */ /* 0x000ee20000000800 */
[----:B------:R-:W-:Y:S01]  /*14e90*/  FFMA.FTZ R172, R169, R178, -R3 ;  /* 0x000000b2a9ac7223 */ /* 0x000fe20000010803 */
[----:B0-----:R-:W-:-:S06]  /*14ea0*/  FADD.FTZ R169, R161, R162 ;  /* 0x000000a2a1a97221 */ /* 0x001fcc0000010000 */
[----:B------:R-:W0:Y:S01]  /*14eb0*/  MUFU.EX2 R171, R171 ;  /* 0x000000ab00ab7308 */ /* 0x000e220000000800 */
[----:B------:R-:W-:Y:S01]  /*14ec0*/  FFMA.FTZ R167, R170, R178, -R3 ;  /* 0x000000b2aaa77223 */ /* 0x000fe20000010803 */
[----:B-1----:R-:W-:-:S06]  /*14ed0*/  FADD.FTZ R2, R14, R163 ;  /* 0x000000a30e027221 */ /* 0x002fcc0000010000 */
[----:B------:R-:W1:Y:S01]  /*14ee0*/  MUFU.EX2 R13, R13 ;  /* 0x0000000d000d7308 */ /* 0x000e620000000800 */
[----:B------:R-:W-:Y:S01]  /*14ef0*/  FADD.FTZ R169, R16, R169 ;  /* 0x000000a910a97221 */ /* 0x000fe20000010000 */
[----:B------:R-:W-:-:S06]  /*14f00*/  FADD.FTZ R163, R15, R2 ;  /* 0x000000020fa37221 */ /* 0x000fcc0000010000 */
[----:B------:R-:W4:Y:S08]  /*14f10*/  MUFU.EX2 R165, R165 ;  /* 0x000000a500a57308 */ /* 0x000f300000000800 */
[----:B------:R-:W4:Y:S01]  /*14f20*/  MUFU.EX2 R10, R10 ;  /* 0x0000000a000a7308 */ /* 0x000f220000000800 */
[----:B---3--:R-:W-:Y:S01]  /*14f30*/  FADD.FTZ R162, R164, R169 ;  /* 0x000000a9a4a27221 */ /* 0x008fe20000010000 */
[----:B------:R-:W-:-:S06]  /*14f40*/  FFMA.FTZ R153, R174, R178, -R3 ;  /* 0x000000b2ae997223 */ /* 0x000fcc0000010803 */
[----:B------:R-:W3:Y:S01]  /*14f50*/  MUFU.EX2 R166, R166 ;  /* 0x000000a600a67308 */ /* 0x000ee20000000800 */
[----:B------:R-:W-:-:S07]  /*14f60*/  FADD.FTZ R2, R12, R163 ;  /* 0x000000a30c027221 */ /* 0x000fce0000010000 */
[----:B------:R-:W3:Y:S01]  /*14f70*/  MUFU.EX2 R11, R11 ;  /* 0x0000000b000b7308 */ /* 0x000ee20000000800 */
[----:B0-----:R-:W-:Y:S01]  /*14f80*/  FADD.FTZ R162, R171, R162 ;  /* 0x000000a2aba27221 */ /* 0x001fe20000010000 */
[----:B-1----:R-:W-:-:S06]  /*14f90*/  FADD.FTZ R163, R13, R2 ;  /* 0x000000020da37221 */ /* 0x002fcc0000010000 */
[----:B------:R-:W0:Y:S01]  /*14fa0*/  MUFU.EX2 R167, R167 ;  /* 0x000000a700a77308 */ /* 0x000e220000000800 */
[----:B------:R-:W-:-:S07]  /*14fb0*/  FFMA.FTZ R168, R175, R178, -R3 ;  /* 0x000000b2afa87223 */ /* 0x000fce0000010803 */
[----:B------:R-:W1:Y:S01]  /*14fc0*/  MUFU.EX2 R9, R9 ;  /* 0x0000000900097308 */ /* 0x000e620000000800 */
[----:B----4-:R-:W-:Y:S01]  /*14fd0*/  FADD.FTZ R175, R165, R162 ;  /* 0x000000a2a5af7221 */ /* 0x010fe20000010000 */
[----:B------:R-:W-:-:S06]  /*14fe0*/  FADD.FTZ R2, R10, R163 ;  /* 0x000000a30a027221 */ /* 0x000fcc0000010000 */
[----:B------:R-:W4:Y:S01]  /*14ff0*/  MUFU.EX2 R172, R172 ;  /* 0x000000ac00ac7308 */ /* 0x000f220000000800 */
[----:B------:R-:W-:-:S07]  /*15000*/  FFMA.FTZ R169, R176, R178, -R3 ;  /* 0x000000b2b0a97223 */ /* 0x000fce0000010803 */
[----:B------:R-:W4:Y:S01]  /*15010*/  MUFU.EX2 R8, R8 ;  /* 0x0000000800087308 */ /* 0x000f220000000800 */
[----:B---3--:R-:W-:Y:S01]  /*15020*/  FADD.FTZ R162, R166, R175 ;  /* 0x000000afa6a27221 */ /* 0x008fe20000010000 */
[----:B------:R-:W-:-:S06]  /*15030*/  FADD.FTZ R2, R11, R2 ;  /* 0x000000020b027221 */ /* 0x000fcc0000010000 */
[----:B------:R-:W3:Y:S01]  /*15040*/  MUFU.EX2 R153, R153 ;  /* 0x0000009900997308 */ /* 0x000ee20000000800 */
[----:B------:R-:W-:-:S07]  /*15050*/  FFMA.FTZ R170, R177, R178, -R3 ;  /* 0x000000b2b1aa7223 */ /* 0x000fce0000010803 */
[----:B------:R-:W3:Y:S01]  /*15060*/  MUFU.EX2 R6, R6 ;  /* 0x0000000600067308 */ /* 0x000ee20000000800 */
[----:B0-----:R-:W-:Y:S01]  /*15070*/  FADD.FTZ R163, R167, R162 ;  /* 0x000000a2a7a37221 */ /* 0x001fe20000010000 */
[----:B-1----:R-:W-:-:S06]  /*15080*/  FADD.FTZ R3, R9, R2 ;  /* 0x0000000209037221 */ /* 0x002fcc0000010000 */
[----:B------:R-:W-:Y:S08]  /*15090*/  MUFU.EX2 R5, R5 ;  /* 0x0000000500057308 */ /* 0x000ff00000000800 */
[----:B------:R-:W0:Y:S01]  /*150a0*/  MUFU.EX2 R168, R168 ;  /* 0x000000a800a87308 */ /* 0x000e220000000800 */
[----:B----4-:R-:W-:Y:S01]  /*150b0*/  FADD.FTZ R2, R172, R163 ;  /* 0x000000a3ac027221 */ /* 0x010fe20000010000 */
[----:B------:R-:W-:-:S06]  /*150c0*/  FADD.FTZ R3, R8, R3 ;  /* 0x0000000308037221 */ /* 0x000fcc0000010000 */
[----:B------:R-:W-:Y:S08]  /*150d0*/  MUFU.EX2 R7, R7 ;  /* 0x0000000700077308 */ /* 0x000ff00000000800 */
[----:B------:R-:W1:Y:S01]  /*150e0*/  MUFU.EX2 R169, R169 ;  /* 0x000000a900a97308 */ /* 0x000e620000000800 */
[----:B---3--:R-:W-:Y:S01]  /*150f0*/  FADD.FTZ R163, R153, R2 ;  /* 0x0000000299a37221 */ /* 0x008fe20000010000 */
[----:B------:R-:W-:-:S06]  /*15100*/  FADD.FTZ R2, R6, R3 ;  /* 0x0000000306027221 */ /* 0x000fcc0000010000 */
[----:B------:R-:W3:Y:S08]  /*15110*/  MUFU.EX2 R4, R4 ;  /* 0x0000000400047308 */ /* 0x000ef00000000800 */
[----:B------:R-:W4:Y:S01]  /*15120*/  MUFU.EX2 R170, R170 ;  /* 0x000000aa00aa7308 */ /* 0x000f220000000800 */
[----:B0-----:R-:W-:Y:S01]  /*15130*/  FADD.FTZ R162, R168, R163 ;  /* 0x000000a3a8a27221 */ /* 0x001fe20000010000 */
[----:B------:R-:W-:-:S03]  /*15140*/  FADD.FTZ R2, R5, R2 ;  /* 0x0000000205027221 */ /* 0x000fc60000010000 */
[----:B-1----:R-:W-:Y:S01]  /*15150*/  FADD.FTZ R163, R169, R162 ;  /* 0x000000a2a9a37221 */ /* 0x002fe20000010000 */
[----:B------:R-:W-:Y:S01]  /*15160*/  FADD.FTZ R3, R7, R2 ;  /* 0x0000000207037221 */ /* 0x000fe20000010000 */
[C---:B------:R-:W-:Y:S01]  /*15170*/  FMUL.FTZ R113, R160.reuse, R113 ;  /* 0x00000071a0717220 */ /* 0x040fe20000410000 */
[----:B------:R-:W-:Y:S02]  /*15180*/  FMUL.FTZ R112, R160, R112 ;  /* 0x00000070a0707220 */ /* 0x000fe40000410000 */
[----:B---3--:R-:W-:Y:S01]  /*15190*/  FADD.FTZ R162, R4, R3 ;  /* 0x0000000304a27221 */ /* 0x008fe20000010000 */
[C---:B------:R-:W-:Y:S01]  /*151a0*/  FMUL.FTZ R155, R160.reuse, R155 ;  /* 0x0000009ba09b7220 */ /* 0x040fe20000410000 */
[----:B------:R-:W-:Y:S01]  /*151b0*/  FMUL.FTZ R154, R160, R154 ;  /* 0x0000009aa09a7220 */ /* 0x000fe20000410000 */
[----:B----4-:R-:W-:-:S05]  /*151c0*/  FADD.FTZ R163, R170, R163 ;  /* 0x000000a3aaa37221 */ /* 0x010fca0000010000 */
[----:B------:R0:W-:Y:S01]  /*151d0*/  STL.64 [R1+0x1f0], R162 ;  /* 0x0001f0a201007387 */ /* 0x0001e20000100a00 */
[----:B------:R-:W-:Y:S01]  /*151e0*/  BAR.SYNC.DEFER_BLOCKING 0xf, 0x100 ;  /* 0x03c4000000007b1d */ /* 0x000fe20000010000 */
        /* <DEDUP_REMOVED lines=16> */
[----:B------:R-:W3:Y:S04]  /*152f0*/  LD.E.64 R2, desc[UR36][R64.64+0x8] ;  /* 0x0000082440027980 */ /* 0x000ee8000c101b00 */
[----:B0-----:R-:W4:Y:S04]  /*15300*/  LD.E.64 R162, desc[UR36][R64.64] ;  /* 0x0000002440a27980 */ /* 0x001f28000c101b00 */
[----:B------:R-:W-:Y:S04]  /*15310*/  STL.64 [R1+0x2b8], R112 ;  /* 0x0002b87001007387 */ /* 0x000fe80000100a00 */
[----:B------:R0:W-:Y:S01]  /*15320*/  STL.64 [R1+0x3f8], R154 ;  /* 0x0003f89a01007387 */ /* 0x0001e20000100a00 */
[C---:B------:R-:W-:Y:S01]  /*15330*/  FMUL.FTZ R33, R173.reuse, R33 ;  /* 0x00000021ad217220 */ /* 0x040fe20000410000 */
[C---:B------:R-:W-:Y:S01]  /*15340*/  FMUL.FTZ R32, R173.reuse, R32 ;  /* 0x00000020ad207220 */ /* 0x040fe20000410000 */
[C---:B------:R-:W-:Y:S01]  /*15350*/  FMUL.FTZ R35, R173.reuse, R35 ;  /* 0x00000023ad237220 */ /* 0x040fe20000410000 */
[C---:B------:R-:W-:Y:S01]  /*15360*/  FMUL.FTZ R34, R173.reuse, R34 ;  /* 0x00000022ad227220 */ /* 0x040fe20000410000 */
[C---:B------:R-:W-:Y:S01]  /*15370*/  FMUL.FTZ R37, R173.reuse, R37 ;  /* 0x00000025ad257220 */ /* 0x040fe20000410000 */
[C---:B------:R-:W-:Y:S01]  /*15380*/  FMUL.FTZ R36, R173.reuse, R36 ;  /* 0x00000024ad247220 */ /* 0x040fe20000410000 */
[----:B0-----:R-:W3:Y:S01]  /*15390*/  LDL R154, [R1+0x2bc] ;  /* 0x0002bc00019a7983 */ /* 0x001ee20000100800 */
        /* <DEDUP_REMOVED lines=36> */
[C---:B--2---:R-:W-:Y:S01]  /*155e0*/  FMUL.FTZ R85, R173.reuse, R85 ;  /* 0x00000055ad557220 */ /* 0x044fe20000410000 */
        /* <DEDUP_REMOVED lines=127> */
[----:B0-----:R-:W3:Y:S04]  /*15de0*/  LDL R24, [R1+0x210] ;  /* 0x0002100001187983 */ /* 0x001ee80000100800 */
[----:B-1----:R-:W3:Y:S04]  /*15df0*/  LDL R88, [R1+0x214] ;  /* 0x0002140001587983 */ /* 0x002ee80000100800 */
[----:B--2---:R-:W2:Y:S04]  /*15e00*/  LDL R90, [R1+0x218] ;  /* 0x00021800015a7983 */ /* 0x004ea80000100800 */
[----:B------:R-:W2:Y:S04]  /*15e10*/  LDL R92, [R1+0x21c] ;  /* 0x00021c00015c7983 */ /* 0x000ea80000100800 */
[----:B------:R-:W2:Y:S04]  /*15e20*/  LDL R26, [R1+0x220] ;  /* 0x00022000011a7983 */ /* 0x000ea80000100800 */
[----:B------:R-:W2:Y:S04]  /*15e30*/  LDL R94, [R1+0x224] ;  /* 0x00022400015e7983 */ /* 0x000ea80000100800 */
[----:B------:R-:W2:Y:S04]  /*15e40*/  LDL R96, [R1+0x228] ;  /* 0x0002280001607983 */ /* 0x000ea80000100800 */
[----:B------:R-:W2:Y:S04]  /*15e50*/  LDL R98, [R1+0x22c] ;  /* 0x00022c0001627983 */ /* 0x000ea80000100800 */
[----:B------:R-:W2:Y:S04]  /*15e60*/  LDL R28, [R1+0x230] ;  /* 0x00023000011c7983 */ /* 0x000ea80000100800 */
[----:B----4-:R-:W4:Y:S04]  /*15e70*/  LDL R100, [R1+0x234] ;  /* 0x0002340001647983 */ /* 0x010f280000100800 */
[----:B------:R-:W4:Y:S04]  /*15e80*/  LDL R102, [R1+0x238] ;  /* 0x0002380001667983 */ /* 0x000f280000100800 */
[----:B------:R-:W4:Y:S04]  /*15e90*/  LDL R104, [R1+0x23c] ;  /* 0x00023c0001687983 */ /* 0x000f280000100800 */
[----:B------:R-:W4:Y:S04]  /*15ea0*/  LDL R30, [R1+0x240] ;  /* 0x00024000011e7983 */ /* 0x000f280000100800 */
[----:B------:R-:W4:Y:S04]  /*15eb0*/  LDL R106, [R1+0x244] ;  /* 0x00024400016a7983 */ /* 0x000f280000100800 */
[----:B------:R-:W4:Y:S04]  /*15ec0*/  LDL R108, [R1+0x248] ;  /* 0x00024800016c7983 */ /* 0x000f280000100800 */
[----:B---3--:R-:W3:Y:S04]  /*15ed0*/  LDL R110, [R1+0x24c] ;  /* 0x00024c00016e7983 */ /* 0x008ee80000100800 */
[----:B------:R-:W3:Y:S04]  /*15ee0*/  LDL R32, [R1+0x250] ;  /* 0x0002500001207983 */ /* 0x000ee80000100800 */
        /* <DEDUP_REMOVED lines=110> */
[----:B------:R0:W-:Y:S04]  /*165d0*/  STL [R1+0x2bc], R154 ;  /* 0x0002bc9a01007387 */ /* 0x0001e80000100800 */
[----:B------:R-:W3:Y:S04]  /*165e0*/  LDL R173, [R1+0x1c8] ;  /* 0x0001c80001ad7983 */ /* 0x000ee80000100800 */
[----:B0-----:R-:W3:Y:S04]  /*165f0*/  LDL.64 R154, [R1+0x88] ;  /* 0x00008800019a7983 */ /* 0x001ee80000100a00 */
        /* <DEDUP_REMOVED lines=15> */
[----:B---3--:R-:W-:Y:S04]  /*166f0*/  STL [R1+0x24c], R110 ;  /* 0x00024c6e01007387 */ /* 0x008fe80000100800 */
        /* <DEDUP_REMOVED lines=70> */
[----:B------:R1:W-:Y:S04]  /*16b60*/  STL [R1+0x36c], R31 ;  /* 0x00036c1f01007387 */ /* 0x0003e80000100800 */
[----:B------:R-:W-:Y:S04]  /*16b70*/  STL [R1+0x370], R68 ;  /* 0x0003704401007387 */ /* 0x000fe80000100800 */
[----:B------:R-:W-:Y:S04]  /*16b80*/  STL [R1+0x374], R33 ;  /* 0x0003742101007387 */ /* 0x000fe80000100800 */
[----:B------:R2:W-:Y:S04]  /*16b90*/  STL [R1+0x378], R35 ;  /* 0x0003782301007387 */ /* 0x0005e80000100800 */
        /* <DEDUP_REMOVED lines=37> */
[----:B0-----:R-:W4:Y:S04]  /*16df0*/  LDL.128 R24, [R1+0x210] ;  /* 0x0002100001187983 */ /* 0x001f280000100c00 */
[----:B-1----:R-:W4:Y:S04]  /*16e00*/  LDL.128 R28, [R1+0x220] ;  /* 0x00022000011c7983 */ /* 0x002f280000100c00 */
[----:B--2---:R-:W2:Y:S04]  /*16e10*/  LDL.128 R32, [R1+0x230] ;  /* 0x0002300001207983 */ /* 0x004ea80000100c00 */
        /* <DEDUP_REMOVED lines=29> */
[----:B------:R-:W-:Y:S01]  /*16ff0*/  MOV R177, R2 ;  /* 0x0000000200b17202 */ /* 0x000fe20000000f00 */
[----:B------:R-:W-:-:S04]  /*17000*/  IMAD R154, R173, 0x1000, R154 ;  /* 0x00001000ad9a7824 */ /* 0x000fc800078e029a */
[--C-:B------:R-:W-:Y:S01]  /*17010*/  IMAD R3, R163, 0x2, R177.reuse ;  /* 0x00000002a3037824 */ /* 0x100fe200078e02b1 */
[----:B------:R-:W-:Y:S01]  /*17020*/  F2FP.F16.F32.PACK_AB R156, R156, R19 ;  /* 0x000000139c9c723e */ /* 0x000fe200000000ff */
[C---:B------:R-:W-:Y:S01]  /*17030*/  IMAD R2, R162.reuse, 0x2, R177 ;  /* 0x00000002a2027824 */ /* 0x040fe200078e02b1 */
[----:B------:R-:W-:Y:S01]  /*17040*/  F2FP.F16.F32.PACK_AB R157, R157, R20 ;  /* 0x000000149d9d723e */ /* 0x000fe200000000ff */
[----:B------:R-:W-:Y:S01]  /*17050*/  IMAD R176, R162, 0x2, R3 ;  /* 0x00000002a2b07824 */ /* 0x000fe200078e0203 */
[----:B------:R-:W-:Y:S02]  /*17060*/  F2FP.F16.F32.PACK_AB R158, R17, R158 ;  /* 0x0000009e119e723e */ /* 0x000fe400000000ff */
[----:B------:R-:W-:Y:S02]  /*17070*/  F2FP.F16.F32.PACK_AB R159, R18, R159 ;  /* 0x0000009f129f723e */ /* 0x000fe400000000ff */
[----:B------:R-:W-:Y:S02]  /*17080*/  F2FP.F16.F32.PACK_AB R160, R15, R14 ;  /* 0x0000000e0fa0723e */ /* 0x000fe400000000ff */
[----:B------:R-:W-:-:S02]  /*17090*/  F2FP.F16.F32.PACK_AB R161, R16, R161 ;  /* 0x000000a110a1723e */ /* 0x000fc400000000ff */
[----:B------:R-:W-:Y:S02]  /*170a0*/  F2FP.F16.F32.PACK_AB R162, R13, R12 ;  /* 0x0000000c0da2723e */ /* 0x000fe400000000ff */
[----:B------:R-:W-:Y:S02]  /*170b0*/  F2FP.F16.F32.PACK_AB R163, R171, R164 ;  /* 0x000000a4aba3723e */ /* 0x000fe400000000ff */
[----:B------:R-:W-:Y:S02]  /*170c0*/  F2FP.F16.F32.PACK_AB R165, R166, R165 ;  /* 0x000000a5a6a5723e */ /* 0x000fe400000000ff */
[----:B------:R-:W-:Y:S02]  /*170d0*/  R2UR UR6, R154 ;  /* 0x000000009a0672ca */ /* 0x000fe400000e0000 */
[----:B------:R-:W-:Y:S02]  /*170e0*/  R2UR UR7, R155 ;  /* 0x000000009b0772ca */ /* 0x000fe400000e0000 */
[----:B------:R-:W-:-:S02]  /*170f0*/  F2FP.F16.F32.PACK_AB R164, R11, R10 ;  /* 0x0000000a0ba4723e */ /* 0x000fc400000000ff */
[----:B------:R-:W-:Y:S02]  /*17100*/  F2FP.F16.F32.PACK_AB R166, R8, R9 ;  /* 0x0000000908a6723e */ /* 0x000fe400000000ff */
[----:B------:R-:W-:Y:S02]  /*17110*/  F2FP.F16.F32.PACK_AB R167, R172, R167 ;  /* 0x000000a7aca7723e */ /* 0x000fe400000000ff */
[----:B------:R-:W-:Y:S02]  /*17120*/  F2FP.F16.F32.PACK_AB R172, R5, R6 ;  /* 0x0000000605ac723e */ /* 0x000fe400000000ff */
[----:B------:R-:W-:Y:S02]  /*17130*/  F2FP.F16.F32.PACK_AB R173, R168, R153 ;  /* 0x00000099a8ad723e */ /* 0x000fe400000000ff */
[----:B------:R-:W-:Y:S02]  /*17140*/  F2FP.F16.F32.PACK_AB R174, R4, R7 ;  /* 0x0000000704ae723e */ /* 0x000fe400000000ff */
[----:B------:R-:W-:Y:S01]  /*17150*/  F2FP.F16.F32.PACK_AB R175, R170, R169 ;  /* 0x000000a9aaaf723e */ /* 0x000fe200000000ff */
[----:B------:R-:W-:Y:S04]  /*17160*/  STSM.16.M88.4 [R177], R156 ;  /* 0x0000009cb1007844 */ /* 0x000fe80000000200 */
[----:B------:R0:W-:Y:S04]  /*17170*/  STSM.16.M88.4 [R2], R160 ;  /* 0x000000a002007844 */ /* 0x0001e80000000200 */
[----:B------:R1:W-:Y:S04]  /*17180*/  STSM.16.M88.4 [R3], R164 ;  /* 0x000000a403007844 */ /* 0x0003e80000000200 */
[----:B------:R-:W-:Y:S01]  /*17190*/  STSM.16.M88.4 [R176], R172 ;  /* 0x000000acb0007844 */ /* 0x000fe20000000200 */
[----:B------:R-:W-:-:S02]  /*171a0*/  VIADD R4, R154, 0x80 ;  /* 0x000000809a047836 */ /* 0x000fc40000000000 */
[----:B------:R-:W-:Y:S01]  /*171b0*/  IMAD.MOV.U32 R5, RZ, RZ, R155 ;  /* 0x000000ffff057224 */ /* 0x000fe200078e009b */
[----:B--2---:R-:W-:-:S06]  /*171c0*/  WARPGROUP.ARRIVE ;  /* 0x00000000000079c5 */ /* 0x004fcc0000000000 */
[----:B------:R-:W-:Y:S01]  /*171d0*/  HGMMA.64x256x16.F32 R24, R156, gdesc[UR4].tnspB, R24, gsb0 ;  /* 0x43e000049c187df0 */ /* 0x000fe20008000818 */
[----:B------:R-:W-:Y:S02]  /*171e0*/  R2UR UR6, R4 ;  /* 0x00000000040672ca */ /* 0x000fe400000e0000 */
[----:B------:R-:W-:Y:S01]  /*171f0*/  R2UR UR7, R5 ;  /* 0x00000000050772ca */ /* 0x000fe200000e0000 */
[----:B0-----:R-:W-:Y:S02]  /*17200*/  VIADD R2, R154, 0x100 ;  /* 0x000001009a027836 */ /* 0x001fe40000000000 */
[----:B-1----:R-:W-:Y:S01]  /*17210*/  IMAD.MOV.U32 R3, RZ, RZ, R155 ;  /* 0x000000ffff037224 */ /* 0x002fe200078e009b */
        /* <DEDUP_REMOVED lines=145> */
[----:B------:R-:W4:Y:S04]  /*17b30*/  LDL R70, [R1+0x218] ;  /* 0x0002180001467983 */ /* 0x000f280000100800 */
[----:B-1----:R-:W4:Y:S04]  /*17b40*/  LDL R72, [R1+0x21c] ;  /* 0x00021c0001487983 */ /* 0x002f280000100800 */
[----:B------:R-:W4:Y:S04]  /*17b50*/  LDL R4, [R1+0x220] ;  /* 0x0002200001047983 */ /* 0x000f280000100800 */
[----:B------:R-:W4:Y:S04]  /*17b60*/  LDL R74, [R1+0x224] ;  /* 0x00022400014a7983 */ /* 0x000f280000100800 */
        /* <DEDUP_REMOVED lines=137> */
[----:B---3--:R-:W-:Y:S04]  /*18400*/  STL [R1+0x234], R80 ;  /* 0x0002345001007387 */ /* 0x008fe80000100800 */
        /* <DEDUP_REMOVED lines=127> */
.L_x_5200:
[----:B------:R-:W-:Y:S05]  /*18c00*/  BSYNC B0 ;  /* 0x0000000000007941 */ /* 0x000fea0003800000 */
.L_x_5199:
[----:B------:R-:W2:Y:S04]  /*18c10*/  LDL.64 R4, [R1+0x48] ;  /* 0x0000480001047983 */ /* 0x000ea80000100a00 */
[----:B------:R-:W3:Y:S01]  /*18c20*/  LDL R3, [R1+0x34] ;  /* 0x0000340001037983 */ /* 0x000ee20000100800 */
[C---:B------:R-:W-:Y:S01]  /*18c30*/  ISETP.GT.AND P0, PT, R0.reuse, R21, PT ;  /* 0x000000150000720c */ /* 0x040fe20003f04270 */
[----:B------:R-:W-:Y:S01]  /*18c40*/  VIADD R0, R0, 0xffffffff ;  /* 0xffffffff00007836 */ /* 0x000fe20000000000 */
[----:B--2---:R-:W-:-:S05]  /*18c50*/  MOV R5, R4 ;  /* 0x0000000400057202 */ /* 0x004fca0000000f00 */
[----:B-----5:R-:W-:-:S05]  /*18c60*/  IMAD R2, R2, 0x8, R5 ;  /* 0x0000000802027824 */ /* 0x020fca00078e0205 */
[----:B---3--:R-:W-:-:S04]  /*18c70*/  PRMT R2, R3, 0x654, R2 ;  /* 0x0000065403027816 */ /* 0x008fc80000000002 */
[----:B------:R0:W-:Y:S01]  /*18c80*/  SYNCS.ARRIVE.TRANS64.RED.A1T0 RZ, [R2+URZ], RZ ;  /* 0x000000ff02ff79a7 */ /* 0x0001e2000810043f */
[----:B------:R-:W-:Y:S05]  /*18c90*/  @P0 BRA `(.L_x_5201) ;  /* 0xffffff8c00a80947 */ /* 0x000fea000383ffff */
.L_x_5178:
[----:B------:R-:W-:-:S13]  /*18ca0*/  ISETP.GE.AND P0, PT, R0, R22, PT ;  /* 0x000000160000720c */ /* 0x000fda0003f06270 */
[----:B------:R-:W-:Y:S05]  /*18cb0*/  @!P0 BRA `(.L_x_5202) ;  /* 0x0000007c00f48947 */ /* 0x000fea0003800000 */
.L_x_5235:
[----:B------:R-:W2:Y:S04]  /*18cc0*/  LDL R20, [R1+0x1c8] ;  /* 0x0001c80001147983 */ /* 0x000ea80000100800 */
[----:B01----:R-:W3:Y:S04]  /*18cd0*/  LDL R2, [R1+0x1d0] ;  /* 0x0001d00001027983 */ /* 0x003ee80000100800 */
        /* <DEDUP_REMOVED lines=18> */
.L_x_5204:
[----:B------:R-:W-:Y:S05]  /*18e00*/  BSYNC B0 ;  /* 0x0000000000007941 */ /* 0x000fea0003800000 */
.L_x_5203:
        /* <DEDUP_REMOVED lines=9> */
.L_x_5206:
[----:B------:R-:W-:Y:S05]  /*18ea0*/  BSYNC B0 ;  /* 0x0000000000007941 */ /* 0x000fea0003800000 */
.L_x_5205:
[----:B------:R-:W-:Y:S04]  /*18eb0*/  BSSY B0, `(.L_x_5207) ;  /* 0x0000006000007945 */ /* 0x000fe80003800000 */
[----:B-1----:R-:W-:Y:S05]  /*18ec0*/  @P0 BRA `(.L_x_5208) ;  /* 0x0000000000100947 */ /* 0x002fea0003800000 */
[----:B-----5:R-:W-:Y:S01]  /*18ed0*/  IMAD R6, R6, 0x8, R3 ;  /* 0x0000000806067824 */ /* 0x020fe200078e0203 */
[----:B------:R-:W-:-:S04]  /*18ee0*/  SHF.L.U32 R7, R7, 0x1f, RZ ;  /* 0x0000001f07077819 */ /* 0x000fc800000006ff */
[----:B------:R-:W1:Y:S02]  /*18ef0*/  SYNCS.PHASECHK.TRANS64.TRYWAIT P0, [R6+URZ], R7 ;  /* 0x00000007060075a7 */ /* 0x000e64000800017f */
[----:B-1----:R-:W-:Y:S05]  /*18f00*/  @!P0 BRA `(.L_x_5209) ;  /* 0x0000010800888947 */ /* 0x002fea0003800000 */
.L_x_5208:
[----:B------:R-:W-:Y:S05]  /*18f10*/  BSYNC B0 ;  /* 0x0000000000007941 */ /* 0x000fea0003800000 */
.L_x_5207:
        /* <DEDUP_REMOVED lines=57> */
.L_x_5211:
[----:B------:R-:W-:Y:S05]  /*192b0*/  BSYNC B0 ;  /* 0x0000000000007941 */ /* 0x000fea0003800000 */
.L_x_5210:
        /* <DEDUP_REMOVED lines=8> */
.L_x_5213:
[----:B------:R-:W-:Y:S05]  /*19340*/  BSYNC B0 ;  /* 0x0000000000007941 */ /* 0x000fea0003800000 */
.L_x_5212:
[----:B------:R-:W-:Y:S04]  /*19350*/  BSSY B0, `(.L_x_5214) ;  /* 0x0000004000007945 */ /* 0x000fe80003800000 */
[----:B-1----:R-:W-:Y:S05]  /*19360*/  @P0 BRA `(.L_x_5215) ;  /* 0x0000000000080947 */ /* 0x002fea0003800000 */
[----:B------:R-:W1:Y:S02]  /*19370*/  SYNCS.PHASECHK.TRANS64.TRYWAIT P0, [R12+URZ], R13 ;  /* 0x0000000d0c0075a7 */ /* 0x000e64000800017f */
[----:B-1----:R-:W-:Y:S05]  /*19380*/  @!P0 BRA `(.L_x_5216) ;  /* 0x00000104007c8947 */ /* 0x002fea0003800000 */
.L_x_5215:
[----:B------:R-:W-:Y:S05]  /*19390*/  BSYNC B0 ;  /* 0x0000000000007941 */ /* 0x000fea0003800000 */
.L_x_5214:
        /* <DEDUP_REMOVED lines=439> */
.L_x_5218:
[----:B------:R-:W-:Y:S05]  /*1af10*/  BSYNC B0 ;  /* 0x0000000000007941 */ /* 0x000fea0003800000 */
.L_x_5217:
        /* <DEDUP_REMOVED lines=8> */
[----:B------:R-:W4:Y:S04]  /*1afa0*/  LDL R13, [R1+0x50] ;  /* 0x00005000010d7983 */ /* 0x000f280000100800 */
[----:B------:R-:W4:Y:S04]  /*1afb0*/  LDL R16, [R1+0xf8] ;  /* 0x0000f80001107983 */ /* 0x000f280000100800 */
[----:B------:R-:W4:Y:S04]  /*1afc0*/  LDL.128 R8, [R1+0xe0] ;  /* 0x0000e00001087983 */ /* 0x000f280000100c00 */
[----:B0-----:R-:W4:Y:S04]  /*1afd0*/  LDL.128 R4, [R1+0xd0] ;  /* 0x0000d00001047983 */ /* 0x001f280000100c00 */
[----:B--2---:R3:W2:Y:S02]  /*1afe0*/  LD.E R2, desc[UR36][R2.64] ;  /* 0x0000002402027980 */ /* 0x0046a4000c101900 */
[----:B---3--:R-:W-:-:S04]  /*1aff0*/  SHF.R.S32.HI R3, RZ, 0x1f, R12 ;  /* 0x0000001fff037819 */ /* 0x008fc8000001140c */
[----:B------:R-:W-:-:S04]  /*1b000*/  LEA.HI R17, R3, R12, RZ, 0x7 ;  /* 0x0000000c03117211 */ /* 0x000fc800078f38ff */
[----:B------:R-:W-:-:S05]  /*1b010*/  LOP3.LUT R17, R17, 0xffffff80, RZ, 0xc0, !PT ;  /* 0xffffff8011117812 */ /* 0x000fca00078ec0ff */
[----:B------:R-:W-:Y:S01]  /*1b020*/  IMAD.IADD R17, R12, 0x1, -R17 ;  /* 0x000000010c117824 */ /* 0x000fe200078e0a11 */
[----:B------:R-:W-:-:S04]  /*1b030*/  LEA.HI R21, R3, R12, RZ, 0x2 ;  /* 0x0000000c03157211 */ /* 0x000fc800078f10ff */
[----:B------:R-:W-:-:S05]  /*1b040*/  LOP3.LUT R21, R21, 0xfffffffc, RZ, 0xc0, !PT ;  /* 0xfffffffc15157812 */ /* 0x000fca00078ec0ff */
[----:B------:R-:W-:Y:S01]  /*1b050*/  IMAD.IADD R21, R12, 0x1, -R21 ;  /* 0x000000010c157824 */ /* 0x000fe200078e0a15 */
[----:B----4-:R-:W-:-:S04]  /*1b060*/  ISETP.NE.AND P0, PT, R14, 0x1, PT ;  /* 0x000000010e00780c */ /* 0x010fc80003f05270 */
[----:B------:R-:W-:-:S04]  /*1b070*/  LEA.HI R12, R21, R21, RZ, 0x1 ;  /* 0x00000015150c7211 */ /* 0x000fc800078f08ff */
[----:B------:R-:W-:-:S05]  /*1b080*/  LOP3.LUT R12, R12, 0x1ffffffe, RZ, 0xc0, !PT ;  /* 0x1ffffffe0c0c7812 */ /* 0x000fca00078ec0ff */
[----:B------:R-:W-:Y:S01]  /*1b090*/  IMAD.IADD R12, R21, 0x1, -R12 ;  /* 0x00000001150c7824 */ /* 0x000fe200078e0a0c */
[----:B------:R-:W-:Y:S01]  /*1b0a0*/  ISETP.GE.AND P1, PT, R9, 0x1, PT ;  /* 0x000000010900780c */ /* 0x000fe20003f26270 */
[----:B------:R-:W-:Y:S01]  /*1b0b0*/  BSSY B0, `(.L_x_5219) ;  /* 0x000006f000007945 */ /* 0x000fe20003800000 */
[----:B--2---:R-:W-:-:S04]  /*1b0c0*/  FMUL.FTZ R26, R26, R2 ;  /* 0x000000021a1a7220 */ /* 0x004fc80000410000 */
[----:B------:R0:W1:Y:S01]  /*1b0d0*/  MUFU.TANH R18, R26 ;  /* 0x0000001a00127308 */ /* 0x0000620000002400 */
[----:B------:R-:W-:Y:S01]  /*1b0e0*/  FMUL.FTZ R30, R30, R2 ;  /* 0x000000021e1e7220 */ /* 0x000fe20000410000 */
[----:B0-----:R-:W-:-:S06]  /*1b0f0*/  SHF.R.S32.HI R26, RZ, 0x1f, R17 ;  /* 0x0000001fff1a7819 */ /* 0x001fcc0000011411 */
[----:B------:R0:W2:Y:S01]  /*1b100*/  MUFU.TANH R159, R30 ;  /* 0x0000001e009f7308 */ /* 0x0000a20000002400 */
[----:B------:R-:W-:-:S04]  /*1b110*/  LEA.HI R19, R26, R17, RZ, 0x2 ;  /* 0x000000111a137211 */ /* 0x000fc800078f10ff */
[--C-:B------:R-:W-:Y:S02]  /*1b120*/  SHF.R.S32.HI R3, RZ, 0x2, R19.reuse ;  /* 0x00000002ff037819 */ /* 0x100fe40000011413 */
[----:B0-----:R-:W-:Y:S02]  /*1b130*/  SHF.R.S32.HI R30, RZ, 0x1f, R19 ;  /* 0x0000001fff1e7819 */ /* 0x001fe40000011413 */
[----:B------:R-:W-:Y:S02]  /*1b140*/  LEA.HI R26, R26, R17, RZ, 0x5 ;  /* 0x000000111a1a7211 */ /* 0x000fe400078f28ff */
[----:B------:R-:W-:Y:S02]  /*1b150*/  LEA.HI R30, R30, R3, RZ, 0x3 ;  /* 0x000000031e1e7211 */ /* 0x000fe400078f18ff */
[----:B------:R-:W-:Y:S02]  /*1b160*/  SHF.R.S32.HI R26, RZ, 0x5, R26 ;  /* 0x00000005ff1a7819 */ /* 0x000fe4000001141a */
[----:B------:R-:W-:-:S05]  /*1b170*/  LOP3.LUT R30, R30, 0xfffffff8, RZ, 0xc0, !PT ;  /* 0xfffffff81e1e7812 */ /* 0x000fca00078ec0ff */
[----:B------:R-:W-:Y:S02]  /*1b180*/  IMAD.IADD R30, R3, 0x1, -R30 ;  /* 0x00000001031e7824 */ /* 0x000fe400078e0a1e */
[----:B------:R-:W-:-:S04]  /*1b190*/  IMAD R3, R13, 0x4, R26 ;  /* 0x000000040d037824 */ /* 0x000fc800078e021a */
[----:B------:R-:W-:-:S04]  /*1b1a0*/  IMAD.U32 R3, R3, 0x10, R30 ;  /* 0x0000001003037824 */ /* 0x000fc800078e001e */
[----:B------:R-:W-:-:S04]  /*1b1b0*/  IMAD R14, R12, 0x8, R3 ;  /* 0x000000080c0e7824 */ /* 0x000fc800078e0203 */
[----:B------:R-:W-:-:S05]  /*1b1c0*/  @P0 IMAD.HI.U32 R15, R14, R15, RZ ;  /* 0x0000000f0e0f0227 */ /* 0x000fca00078e00ff */
[----:B------:R-:W-:Y:S01]  /*1b1d0*/  @P0 SHF.R.U32.HI R14, RZ, R16, R15 ;  /* 0x00000010ff0e0219 */ /* 0x000fe2000001160f */
[----:B------:R-:W-:Y:S01]  /*1b1e0*/  IMAD.SHL.U32 R13, R0, 0x40, RZ ;  /* 0x00000040000d7824 */ /* 0x000fe200078e00ff */
[----:B------:R-:W-:-:S03]  /*1b1f0*/  LOP3.LUT R12, R19, 0x7ffffffc, RZ, 0xc0, !PT ;  /* 0x7ffffffc130c7812 */ /* 0x000fc600078ec0ff */
[----:B------:R-:W0:Y:S01]  /*1b200*/  SHFL.IDX PT, R15, R14, RZ, 0x1c1f ;  /* 0x001c1fff0e0f7589 */ /* 0x000e2200000e0000 */
[----:B------:R-:W-:Y:S01]  /*1b210*/  IADD3 R3, -R13, 0x1, RZ ;  /* 0x000000010d037810 */ /* 0x000fe20007ffe1ff */
[----:B------:R-:W-:Y:S02]  /*1b220*/  IMAD.IADD R12, R17, 0x1, -R12 ;  /* 0x00000001110c7824 */ /* 0x000fe400078e0a0c */
        /* <DEDUP_REMOVED lines=30> */
[----:B------:R-:W-:Y:S01]  /*1b410*/  IMAD R3, R12, -0x2, R3 ;  /* 0xfffffffe0c037824 */ /* 0x000fe200078e0203 */
[----:B------:R-:W3:Y:S04]  /*1b420*/  MUFU.TANH R24, R24 ;  /* 0x0000001800187308 */ /* 0x000ee80000002400 */
[----:B------:R-:W-:-:S04]  /*1b430*/  IADD3 R16, -R4, R3, R5 ;  /* 0x0000000304107210 */ /* 0x000fc80007ffe105 */
[----:B------:R-:W4:Y:S01]  /*1b440*/  MUFU.TANH R25, R25 ;  /* 0x0000001900197308 */ /* 0x000f220000002400 */
[----:B------:R-:W-:-:S07]  /*1b450*/  LOP3.LUT R3, RZ, R6, RZ, 0x33, !PT ;  /* 0x00000006ff037212 */ /* 0x000fce00078e33ff */
        /* <DEDUP_REMOVED lines=27> */
[----:B------:R-:W1:Y:S08]  /*1b610*/  MUFU.TANH R54, R54 ;  /* 0x0000003600367308 */ /* 0x000e700000002400 */
[----:B------:R1:W1:Y:S01]  /*1b620*/  MUFU.TANH R162, R2 ;  /* 0x0000000200a27308 */ /* 0x0002620000002400 */
[----:B------:R-:W-:-:S02]  /*1b630*/  IMAD.IADD R16, R16, 0x1, R3 ;  /* 0x0000000110107824 */ /* 0x000fc400078e0203 */
[----:B------:R-:W-:Y:S02]  /*1b640*/  IMAD.IADD R21, R8, 0x1, -R13 ;  /* 0x0000000108157824 */ /* 0x000fe400078e0a0d */
[--C-:B0-----:R-:W-:Y:S02]  /*1b650*/  IMAD.IADD R6, R19, 0x1, R15.reuse ;  /* 0x0000000113067824 */ /* 0x101fe400078e020f */
[----:B------:R-:W-:Y:S01]  /*1b660*/  IMAD.IADD R3, R16, 0x1, R15 ;  /* 0x0000000110037824 */ /* 0x000fe200078e020f */
[----:B--234-:R-:W-:Y:S06]  /*1b670*/  @!P1 BRA `(.L_x_5220) ;  /* 0x0000000000489947 */ /* 0x01cfec0003800000 */
[----:B-1----:R-:W-:Y:S01]  /*1b680*/  IADD3 R2, -R4, R5, R15 ;  /* 0x0000000504027210 */ /* 0x002fe20007ffe10f */
        /* <DEDUP_REMOVED lines=9> */
.L_x_5222:
[----:B------:R-:W-:-:S13]  /*1b720*/  ISETP.NE.AND P0, PT, R9, 0x1, PT ;  /* 0x000000010900780c */ /* 0x000fda0003f05270 */
[----:B------:R-:W-:-:S05]  /*1b730*/  @P0 IMAD.HI.U32 R8, R2, R10, RZ ;  /* 0x0000000a02080227 */ /* 0x000fca00078e00ff */
[----:B------:R-:W-:-:S07]  /*1b740*/  @P0 SHF.R.U32.HI R2, RZ, R11, R8 ;  /* 0x0000000bff020219 */ /* 0x000fce0000011608 */
.L_x_5223:
[----:B------:R-:W-:Y:S05]  /*1b750*/  BSYNC B1 ;  /* 0x0000000000017941 */ /* 0x000fea0003800000 */
.L_x_5221:
[----:B------:R-:W-:-:S04]  /*1b760*/  IMAD R7, R2, R9, -R13 ;  /* 0x0000000902077224 */ /* 0x000fc800078e0a0d */
[----:B------:R-:W-:-:S05]  /*1b770*/  IMAD R2, R12, -0x2, R7 ;  /* 0xfffffffe0c027824 */ /* 0x000fca00078e0207 */
[----:B------:R-:W-:Y:S02]  /*1b780*/  VIMNMX R3, R3, R2, !PT ;  /* 0x0000000203037248 */ /* 0x000fe40007fe0100 */
[----:B------:R-:W-:-:S07]  /*1b790*/  VIADDMNMX R6, R2, R9, R6, PT ;  /* 0x0000000902067246 */ /* 0x000fce0003800106 */
.L_x_5220:
[----:B------:R-:W-:Y:S05]  /*1b7a0*/  BSYNC B0 ;  /* 0x0000000000007941 */ /* 0x000fea0003800000 */
.L_x_5219:
        /* <DEDUP_REMOVED lines=8> */
[----:B------:R-:W-:Y:S02]  /*1b830*/  ISETP.LT.OR P3, PT, R6, 0x2, P3 ;  /* 0x000000020600780c */ /* 0x000fe40001f61670 */
[----:B------:R-:W-:Y:S02]  /*1b840*/  FSEL R71, R28, -INF , !P2 ;  /* 0xff8000001c477808 */ /* 0x000fe40005000000 */
[----:B------:R-:W-:Y:S02]  /*1b850*/  ISETP.GT.AND P2, PT, R3, 0x10, !P4 ;  /* 0x000000100300780c */ /* 0x000fe40006744270 */
[----:B------:R-:W-:Y:S02]  /*1b860*/  ISETP.GE.AND P5, PT, R21, 0xa, PT ;  /* 0x0000000a1500780c */ /* 0x000fe40003fa6270 */
[----:B------:R-:W-:Y:S02]  /*1b870*/  FSEL R73, R25, -INF , !P3 ;  /* 0xff80000019497808 */ /* 0x000fe40005800000 */
[----:B------:R-:W-:-:S02]  /*1b880*/  P2R R25, PR, RZ, 0x10 ;  /* 0x00000010ff197803 */ /* 0x000fc40000000000 */
[----:B------:R-:W-:Y:S01]  /*1b890*/  ISETP.LT.OR P2, PT, R6, 0x11, P2 ;  /* 0x000000110600780c */ /* 0x000fe20001741670 */
[----:B0-----:R-:W-:Y:S01]  /*1b8a0*/  IMAD.IADD R7, R16, 0x1, R14 ;  /* 0x0000000110077824 */ /* 0x001fe200078e020e */
        /* <DEDUP_REMOVED lines=52> */
[----:B-1----:R-:W-:Y:S02]  /*1bbf0*/  P2R R2, PR, RZ, 0x40 ;  /* 0x00000040ff027803 */ /* 0x002fe40000000000 */
[----:B------:R-:W-:-:S04]  /*1bc00*/  ISETP.GT.AND P6, PT, R3, RZ, !P6 ;  /* 0x000000ff0300720c */ /* 0x000fc800077c4270 */
[----:B------:R-:W-:-:S04]  /*1bc10*/  ISETP.LT.OR P6, PT, R6, 0x1, P6 ;  /* 0x000000010600780c */ /* 0x000fc800037c1670 */
[----:B------:R-:W-:Y:S02]  /*1bc20*/  FSEL R59, R24, -INF , !P6 ;  /* 0xff800000183b7808 */ /* 0x000fe40007000000 */
[----:B------:R-:W-:-:S04]  /*1bc30*/  ISETP.GE.AND P6, PT, R21, 0x3a, PT ;  /* 0x0000003a1500780c */ /* 0x000fc80003fc6270 */
[----:B------:R-:W-:Y:S02]  /*1bc40*/  P2R R21, PR, RZ, 0x40 ;  /* 0x00000040ff157803 */ /* 0x000fe40000000000 */
[----:B------:R-:W-:-:S04]  /*1bc50*/  ISETP.GT.AND P6, PT, R3, 0x39, !P6 ;  /* 0x000000390300780c */ /* 0x000fc800077c4270 */
[----:B------:R-:W-:Y:S01]  /*1bc60*/  ISETP.LT.OR P6, PT, R6, 0x3a, P6 ;  /* 0x0000003a0600780c */ /* 0x000fe200037c1670 */
[----:B------:R-:W-:-:S03]  /*1bc70*/  IMAD.IADD R6, R19, 0x1, R14 ;  /* 0x0000000113067824 */ /* 0x000fc600078e020e */
        /* <DEDUP_REMOVED lines=13> */
.L_x_5227:
[----:B------:R-:W-:-:S13]  /*1bd50*/  ISETP.NE.AND P6, PT, R9, 0x1, PT ;  /* 0x000000010900780c */ /* 0x000fda0003fc5270 */
[----:B------:R-:W-:-:S05]  /*1bd60*/  @P6 IMAD.HI.U32 R10, R4, R10, RZ ;  /* 0x0000000a040a6227 */ /* 0x000fca00078e00ff */
[----:B------:R-:W-:-:S07]  /*1bd70*/  @P6 SHF.R.U32.HI R4, RZ, R11, R10 ;  /* 0x0000000bff046219 */ /* 0x000fce000001160a */
.L_x_5228:
[----:B------:R-:W-:Y:S05]  /*1bd80*/  BSYNC B1 ;  /* 0x0000000000017941 */ /* 0x000fea0003800000 */
.L_x_5226:
[----:B------:R-:W-:-:S04]  /*1bd90*/  IMAD R3, R4, R9, -R13 ;  /* 0x0000000904037224 */ /* 0x000fc800078e0a0d */
[----:B------:R-:W-:-:S05]  /*1bda0*/  IMAD R12, R12, -0x2, R3 ;  /* 0xfffffffe0c0c7824 */ /* 0x000fca00078e0203 */
[----:B------:R-:W-:Y:S02]  /*1bdb0*/  VIADDMNMX R6, R12, R9, R6, PT ;  /* 0x000000090c067246 */ /* 0x000fe40003800106 */
[----:B------:R-:W-:-:S07]  /*1bdc0*/  VIMNMX R7, R7, R12, !PT ;  /* 0x0000000c07077248 */ /* 0x000fce0007fe0100 */
.L_x_5225:
[----:B------:R-:W-:Y:S05]  /*1bdd0*/  BSYNC B0 ;  /* 0x0000000000007941 */ /* 0x000fea0003800000 */
.L_x_5224:
[C---:B------:R-:W-:Y:S01]  /*1bde0*/  ISETP.GT.AND P1, PT, R7.reuse, 0x8, !P1 ;  /* 0x000000080700780c */ /* 0x040fe20004f24270 */
[----:B------:R-:W2:Y:S01]  /*1bdf0*/  LDL.64 R10, [R1+0x1f0] ;  /* 0x0001f000010a7983 */ /* 0x000ea20000100a00 */
[----:B------:R-:W-:Y:S02]  /*1be00*/  ISETP.GT.AND P0, PT, R7, 0x1, !P0 ;  /* 0x000000010700780c */ /* 0x000fe40004704270 */
[C---:B------:R-:W-:Y:S01]  /*1be10*/  ISETP.LT.OR P1, PT, R6.reuse, 0x9, P1 ;  /* 0x000000090600780c */ /* 0x040fe20000f21670 */
[----:B------:R-:W3:Y:S01]  /*1be20*/  LDL.64 R12, [R1+0xb8] ;  /* 0x0000b800010c7983 */ /* 0x000ee20000100a00 */
[----:B------:R-:W-:Y:S02]  /*1be30*/  ISETP.LT.OR P0, PT, R6, 0x2, P0 ;  /* 0x000000020600780c */ /* 0x000fe40000701670 */
[----:B------:R-:W-:Y:S02]  /*1be40*/  FSEL R159, R159, -INF , !P1 ;  /* 0xff8000009f9f7808 */ /* 0x000fe40004800000 */
[----:B------:R-:W-:-:S02]  /*1be50*/  ISETP.NE.AND P1, PT, R25, RZ, PT ;  /* 0x000000ff1900720c */ /* 0x000fc40003f25270 */
[----:B------:R-:W4:Y:S01]  /*1be60*/  LDL.64 R24, [R1+0x1e0] ;  /* 0x0001e00001187983 */ /* 0x000f220000100a00 */
[----:B------:R-:W-:Y:S02]  /*1be70*/  FSEL R151, R27, -INF , !P0 ;  /* 0xff8000001b977808 */ /* 0x000fe40004000000 */
[----:B------:R-:W-:Y:S02]  /*1be80*/  ISETP.NE.AND P0, PT, R8, RZ, PT ;  /* 0x000000ff0800720c */ /* 0x000fe40003f05270 */
[----:B------:R-:W-:Y:S01]  /*1be90*/  ISETP.NE.AND P6, PT, R29, RZ, PT ;  /* 0x000000ff1d00720c */ /* 0x000fe20003fc5270 */
[----:B------:R-:W5:Y:S01]  /*1bea0*/  LDL R8, [R1+0x200] ;  /* 0x0002000001087983 */ /* 0x000f620000100800 */
[----:B------:R-:W-:-:S04]  /*1beb0*/  ISETP.GT.AND P0, PT, R7, 0x9, !P0 ;  /* 0x000000090700780c */ /* 0x000fc80004704270 */
[----:B------:R-:W-:-:S04]  /*1bec0*/  ISETP.LT.OR P0, PT, R6, 0xa, P0 ;  /* 0x0000000a0600780c */ /* 0x000fc80000701670 */
[----:B------:R-:W-:Y:S02]  /*1bed0*/  FSEL R163, R31, -INF , !P0 ;  /* 0xff8000001fa37808 */ /* 0x000fe40004000000 */
[----:B------:R-:W-:Y:S02]  /*1bee0*/  ISETP.GT.AND P0, PT, R7, 0x10, !P1 ;  /* 0x000000100700780c */ /* 0x000fe40004f04270 */
[----:B------:R-:W-:Y:S02]  /*1bef0*/  ISETP.NE.AND P1, PT, R33, RZ, PT ;  /* 0x000000ff2100720c */ /* 0x000fe40003f25270 */
        /* <DEDUP_REMOVED lines=10> */
[C---:B------:R-:W-:Y:S02]  /*1bfa0*/  ISETP.GT.AND P0, PT, R7.reuse, 0x19, !P6 ;  /* 0x000000190700780c */ /* 0x040fe40007704270 */
[C---:B------:R-:W-:Y:S02]  /*1bfb0*/  ISETP.GT.AND P1, PT, R7.reuse, 0x28, !P1 ;  /* 0x000000280700780c */ /* 0x040fe40004f24270 */
[----:B------:R-:W-:Y:S02]  /*1bfc0*/  ISETP.LT.OR P0, PT, R6, 0x1a, P0 ;  /* 0x0000001a0600780c */ /* 0x000fe40000701670 */
[----:B------:R-:W-:Y:S02]  /*1bfd0*/  ISETP.GT.AND P2, PT, R7, 0x29, !P2 ;  /* 0x000000290700780c */ /* 0x000fe40005744270 */
[----:B------:R-:W-:-:S02]  /*1bfe0*/  FSEL R154, R39, -INF , !P0 ;  /* 0xff800000279a7808 */ /* 0x000fc40004000000 */
[----:B------:R-:W-:Y:S02]  /*1bff0*/  ISETP.NE.AND P0, PT, R30, RZ, PT ;  /* 0x000000ff1e00720c */ /* 0x000fe40003f05270 */
[C---:B------:R-:W-:Y:S02]  /*1c000*/  ISETP.GT.AND P3, PT, R7.reuse, 0x30, !P3 ;  /* 0x000000300700780c */ /* 0x040fe40005f64270 */
[C---:B------:R-:W-:Y:S02]  /*1c010*/  ISETP.GT.AND P0, PT, R7.reuse, 0x20, !P0 ;  /* 0x000000200700780c */ /* 0x040fe40004704270 */
[----:B------:R-:W-:Y:S02]  /*1c020*/  ISETP.GT.AND P4, PT, R7, 0x31, !P4 ;  /* 0x000000310700780c */ /* 0x000fe40006784270 */
[----:B------:R-:W-:Y:S02]  /*1c030*/  ISETP.LT.OR P0, PT, R6, 0x21, P0 ;  /* 0x000000210600780c */ /* 0x000fe40000701670 */
[----:B------:R-:W-:-:S02]  /*1c040*/  ISETP.NE.AND P6, PT, R21, RZ, PT ;  /* 0x000000ff1500720c */ /* 0x000fc40003fc5270 */
[----:B------:R-:W-:Y:S02]  /*1c050*/  FSEL R153, R42, -INF , !P0 ;  /* 0xff8000002a997808 */ /* 0x000fe40004000000 */
[----:B------:R-:W-:-:S04]  /*1c060*/  ISETP.NE.AND P0, PT, R2, RZ, PT ;  /* 0x000000ff0200720c */ /* 0x000fc80003f05270 */
[----:B------:R-:W-:-:S04]  /*1c070*/  ISETP.GT.AND P0, PT, R7, RZ, !P0 ;  /* 0x000000ff0700720c */ /* 0x000fc80004704270 */
[----:B------:R-:W-:-:S04]  /*1c080*/  ISETP.LT.OR P0, PT, R6, 0x1, P0 ;  /* 0x000000010600780c */ /* 0x000fc80000701670 */
[----:B------:R-:W-:Y:S02]  /*1c090*/  FSEL R18, R18, -INF , !P0 ;  /* 0xff80000012127808 */ /* 0x000fe40004000000 */
[----:B------:R-:W-:-:S04]  /*1c0a0*/  ISETP.NE.AND P0, PT, R32, RZ, PT ;  /* 0x000000ff2000720c */ /* 0x000fc80003f05270 */
[----:B------:R-:W-:-:S04]  /*1c0b0*/  ISETP.GT.AND P0, PT, R7, 0x21, !P0 ;  /* 0x000000210700780c */ /* 0x000fc80004704270 */
[C---:B------:R-:W-:Y:S02]  /*1c0c0*/  ISETP.LT.OR P0, PT, R6.reuse, 0x22, P0 ;  /* 0x000000220600780c */ /* 0x040fe40000701670 */
[C---:B------:R-:W-:Y:S02]  /*1c0d0*/  ISETP.LT.OR P1, PT, R6.reuse, 0x29, P1 ;  /* 0x000000290600780c */ /* 0x040fe40000f21670 */
[----:B------:R-:W-:Y:S02]  /*1c0e0*/  FSEL R166, R43, -INF , !P0 ;  /* 0xff8000002ba67808 */ /* 0x000fe40004000000 */
[----:B------:R-:W-:Y:S02]  /*1c0f0*/  ISETP.LT.OR P2, PT, R6, 0x2a, P2 ;  /* 0x0000002a0600780c */ /* 0x000fe40001741670 */
[----:B------:R-:W-:Y:S02]  /*1c100*/  FSEL R167, R46, -INF , !P1 ;  /* 0xff8000002ea77808 */ /* 0x000fe40004800000 */
[----:B------:R-:W-:-:S02]  /*1c110*/  ISETP.LT.OR P3, PT, R6, 0x31, P3 ;  /* 0x000000310600780c */ /* 0x000fc40001f61670 */
[----:B------:R-:W-:Y:S02]  /*1c120*/  FSEL R171, R47, -INF , !P2 ;  /* 0xff8000002fab7808 */ /* 0x000fe40005000000 */
[C---:B------:R-:W-:Y:S02]  /*1c130*/  ISETP.GT.AND P5, PT, R7.reuse, 0x38, !P5 ;  /* 0x000000380700780c */ /* 0x040fe40006fa4270 */
[----:B------:R-:W-:Y:S02]  /*1c140*/  ISETP.LT.OR P4, PT, R6, 0x32, P4 ;  /* 0x000000320600780c */ /* 0x000fe40002781670 */
[----:B------:R-:W-:Y:S02]  /*1c150*/  FSEL R170, R50, -INF , !P3 ;  /* 0xff80000032aa7808 */ /* 0x000fe40005800000 */
[----:B------:R-:W-:Y:S02]  /*1c160*/  ISETP.GT.AND P6, PT, R7, 0x39, !P6 ;  /* 0x000000390700780c */ /* 0x000fe400077c4270 */
[----:B------:R-:W-:-:S02]  /*1c170*/  ISETP.LT.OR P5, PT, R6, 0x39, P5 ;  /* 0x000000390600780c */ /* 0x000fc40002fa1670 */
[----:B------:R-:W-:Y:S02]  /*1c180*/  FSEL R168, R51, -INF , !P4 ;  /* 0xff80000033a87808 */ /* 0x000fe40006000000 */
[----:B------:R-:W-:Y:S02]  /*1c190*/  ISETP.LT.OR P6, PT, R6, 0x3a, P6 ;  /* 0x0000003a0600780c */ /* 0x000fe400037c1670 */
[----:B------:R-:W-:Y:S02]  /*1c1a0*/  FSEL R169, R54, -INF , !P5 ;  /* 0xff80000036a97808 */ /* 0x000fe40006800000 */
[----:B------:R-:W-:Y:S02]  /*1c1b0*/  FSEL R162, R162, -INF , !P6 ;  /* 0xff800000a2a27808 */ /* 0x000fe40007000000 */
[----:B----4-:R-:W-:-:S04]  /*1c1c0*/  FMNMX.FTZ R2, R59, R24, !PT ;  /* 0x000000183b027209 */ /* 0x010fc80007810000 */
[----:B------:R-:W-:Y:S02]  /*1c1d0*/  FMNMX.FTZ R3, R73, R2, !PT ;  /* 0x0000000249037209 */ /* 0x000fe40007810000 */
[----:B------:R-:W-:Y:S02]  /*1c1e0*/  FMNMX.FTZ R2, R18, R25, !PT ;  /* 0x0000001912027209 */ /* 0x000fe40007810000 */
[----:B------:R-:W-:Y:S02]  /*1c1f0*/  FMNMX.FTZ R3, R71, R3, !PT ;  /* 0x0000000347037209 */ /* 0x000fe40007810000 */
[----:B------:R-:W-:Y:S02]  /*1c200*/  FMNMX.FTZ R2, R151, R2, !PT ;  /* 0x0000000297027209 */ /* 0x000fe40007810000 */
[----:B------:R-:W-:Y:S02]  /*1c210*/  FMNMX.FTZ R3, R17, R3, !PT ;  /* 0x0000000311037209 */ /* 0x000fe40007810000 */
[----:B------:R-:W-:-:S02]  /*1c220*/  FMNMX.FTZ R2, R159, R2, !PT ;  /* 0x000000029f027209 */ /* 0x000fc40007810000 */
        /* <DEDUP_REMOVED lines=23> */
[----:B------:R-:W-:-:S03]  /*1c3a0*/  FMNMX.FTZ R3, R169, R4, !PT ;  /* 0x00000004a9037209 */ /* 0x000fc60007810000 */
[----:B------:R-:W0:Y:S01]  /*1c3b0*/  SHFL.BFLY PT, R5, R2, 0x2, 0x1f ;  /* 0x0c401f0002057f89 */ /* 0x000e2200000e0000 */
[----:B------:R-:W-:-:S05]  /*1c3c0*/  FMNMX.FTZ R3, R162, R3, !PT ;  /* 0x00000003a2037209 */ /* 0x000fca0007810000 */
[----:B------:R-:W-:Y:S04]  /*1c3d0*/  STL.64 [R1+0x1e0], R2 ;  /* 0x0001e00201007387 */ /* 0x000fe80000100a00 */
[----:B------:R-:W4:Y:S01]  /*1c3e0*/  LDL R16, [R1+0x1e4] ;  /* 0x0001e40001107983 */ /* 0x000f220000100800 */
[----:B0-----:R-:W-:-:S05]  /*1c3f0*/  FMNMX.FTZ R4, R2, R5, !PT ;  /* 0x0000000502047209 */ /* 0x001fca0007810000 */
[----:B------:R-:W0:Y:S02]  /*1c400*/  SHFL.BFLY PT, R5, R4, 0x1, 0x1f ;  /* 0x0c201f0004057f89 */ /* 0x000e2400000e0000 */
[----:B0-----:R-:W-:-:S05]  /*1c410*/  FMNMX.FTZ R6, R4, R5, !PT ;  /* 0x0000000504067209 */ /* 0x001fca0007810000 */
[----:B------:R-:W-:Y:S04]  /*1c420*/  STL [R1+0x1e0], R6 ;  /* 0x0001e00601007387 */ /* 0x000fe80000100800 */
[----:B------:R-:W2:Y:S04]  /*1c430*/  LDL R7, [R1+0x1e0] ;  /* 0x0001e00001077983 */ /* 0x000ea80000100800 */
[----:B----4-:R-:W0:Y:S02]  /*1c440*/  SHFL.BFLY PT, R5, R16, 0x2, 0x1f ;  /* 0x0c401f0010057f89 */ /* 0x010e2400000e0000 */
[----:B0-----:R-:W-:-:S05]  /*1c450*/  FMNMX.FTZ R5, R5, R16, !PT ;  /* 0x0000001005057209 */ /* 0x001fca0007810000 */
[----:B------:R-:W0:Y:S01]  /*1c460*/  SHFL.BFLY PT, R2, R5, 0x1, 0x1f ;  /* 0x0c201f0005027f89 */ /* 0x000e2200000e0000 */
[----:B--2---:R-:W-:Y:S02]  /*1c470*/  FSETP.NEU.FTZ.AND P0, PT, R7, -INF , PT ;  /* 0xff8000000700780b */ /* 0x004fe40003f1d000 */
[----:B0-----:R-:W-:Y:S02]  /*1c480*/  FMNMX.FTZ R2, R5, R2, !PT ;  /* 0x0000000205027209 */ /* 0x001fe40007810000 */
[----:B------:R-:W-:Y:S02]  /*1c490*/  FSEL R3, R7, RZ, P0 ;  /* 0x000000ff07037208 */ /* 0x000fe40000000000 */
[----:B------:R-:W-:-:S04]  /*1c4a0*/  FSETP.NEU.FTZ.AND P0, PT, R2, -INF , PT ;  /* 0xff8000000200780b */ /* 0x000fc80003f1d000 */
[----:B------:R-:W-:Y:S01]  /*1c4b0*/  FSEL R4, R2, RZ, P0 ;  /* 0x000000ff02047208 */ /* 0x000fe20000000000 */
[----:B------:R-:W-:-:S04]  /*1c4c0*/  FADD.FTZ R3, R24, -R3 ;  /* 0x8000000318037221 */ /* 0x000fc80000010000 */
[----:B------:R-:W-:Y:S01]  /*1c4d0*/  FADD.FTZ R25, R25, -R4 ;  /* 0x8000000419197221 */ /* 0x000fe20000010000 */
[----:B-----5:R-:W-:-:S03]  /*1c4e0*/  FMUL.FTZ R3, R3, R8 ;  /* 0x0000000803037220 */ /* 0x020fc60000410000 */
[----:B------:R-:W-:Y:S01]  /*1c4f0*/  FMUL.FTZ R25, R8, R25 ;  /* 0x0000001908197220 */ /* 0x000fe20000410000 */
[----:B------:R-:W0:Y:S08]  /*1c500*/  MUFU.EX2 R173, R3 ;  /* 0x0000000300ad7308 */ /* 0x000e300000000800 */
[----:B------:R-:W1:Y:S01]  /*1c510*/  MUFU.EX2 R174, R25 ;  /* 0x0000001900ae7308 */ /* 0x000e620000000800 */
[----:B------:R2:W-:Y:S01]  /*1c520*/  STL [R1+0x1e4], R2 ;  /* 0x0001e40201007387 */ /* 0x0005e20000100800 */
[----:B0-----:R-:W-:Y:S01]  /*1c530*/  FMUL.FTZ R10, R173, R10 ;  /* 0x0000000aad0a7220 */ /* 0x001fe20000410000 */
[----:B-1----:R-:W-:-:S05]  /*1c540*/  FMUL.FTZ R11, R11, R174 ;  /* 0x000000ae0b0b7220 */ /* 0x002fca0000410000 */
[----:B------:R2:W-:Y:S04]  /*1c550*/  STL.64 [R1+0x1f0], R10 ;  /* 0x0001f00a01007387 */ /* 0x0005e80000100a00 */
[----:B---3--:R-:W3:Y:S01]  /*1c560*/  LD.E R4, desc[UR36][R12.64+0x4] ;  /* 0x000004240c047980 */ /* 0x008ee2000c101900 */
        /* <DEDUP_REMOVED lines=12> */
.L_x_5230:
[----:B------:R-:W-:Y:S05]  /*1c630*/  BSYNC B0 ;  /* 0x0000000000007941 */ /* 0x000fea0003800000 */
.L_x_5229:
        /* <DEDUP_REMOVED lines=9> */
.L_x_5232:
[----:B------:R-:W-:Y:S05]  /*1c6d0*/  BSYNC B0 ;  /* 0x0000000000007941 */ /* 0x000fea0003800000 */
.L_x_5231:
[----:B------:R-:W2:Y:S04]  /*1c6e0*/  LDL R175, [R1+0x200] ;  /* 0x0002000001af7983 */ /* 0x000ea80000100800 */
[----:B------:R-:W2:Y:S04]  /*1c6f0*/  LDL.64 R6, [R1+0x1e0] ;  /* 0x0001e00001067983 */ /* 0x000ea80000100a00 */
[----:B------:R-:W3:Y:S04]  /*1c700*/  LDL.64 R98, [R1+0x1f0] ;  /* 0x0001f00001627983 */ /* 0x000ee80000100a00 */
[----:B------:R-:W4:Y:S04]  /*1c710*/  LDL.64 R62, [R1+0x210] ;  /* 0x00021000013e7983 */ /* 0x000f280000100a00 */
[----:B------:R-:W4:Y:S04]  /*1c720*/  LDL.64 R20, [R1+0x230] ;  /* 0x0002300001147983 */ /* 0x000f280000100a00 */
[----:B------:R-:W4:Y:S04]  /*1c730*/  LDL.64 R130, [R1+0x358] ;  /* 0x0003580001827983 */ /* 0x000f280000100a00 */
[----:B0-----:R-:W4:Y:S04]  /*1c740*/  LDL.64 R2, [R1+0x400] ;  /* 0x0004000001027983 */ /* 0x001f280000100a00 */
        /* <DEDUP_REMOVED lines=45> */
[CC--:B--2---:R-:W-:Y:S01]  /*1ca20*/  FMUL.FTZ R4, R6.reuse, R175.reuse ;  /* 0x000000af06047220 */ /* 0x0c4fe20000410000 */
[----:B------:R-:W-:Y:S01]  /*1ca30*/  FSETP.NEU.FTZ.AND P0, PT, R6, -INF , PT ;  /* 0xff8000000600780b */ /* 0x000fe20003f1d000 */
[----:B------:R-:W-:-:S03]  /*1ca40*/  FMUL.FTZ R142, R7, R175 ;  /* 0x000000af078e7220 */ /* 0x000fc60000410000 */
[----:B------:R-:W-:Y:S02]  /*1ca50*/  FSEL R4, R4, RZ, P0 ;  /* 0x000000ff04047208 */ /* 0x000fe40000000000 */
[----:B------:R-:W-:-:S04]  /*1ca60*/  FSETP.NEU.FTZ.AND P0, PT, R7, -INF , PT ;  /* 0xff8000000700780b */ /* 0x000fc80003f1d000 */
[----:B------:R-:W-:Y:S01]  /*1ca70*/  FSEL R176, R142, RZ, P0 ;  /* 0x000000ff8eb07208 */ /* 0x000fe20000000000 */
        /* <DEDUP_REMOVED lines=34> */
[----:B------:R-:W-:Y:S01]  /*1cca0*/  MUFU.EX2 R19, R19 ;  /* 0x0000001300137308 */ /* 0x000fe20000000800 */
[----:B------:R-:W-:-:S07]  /*1ccb0*/  FFMA.FTZ R159, R159, R175, -R176 ;  /* 0x000000af9f9f7223 */ /* 0x000fce00000108b0 */
[----:B------:R-:W3:Y:S01]  /*1ccc0*/  MUFU.EX2 R18, R18 ;  /* 0x0000001200127308 */ /* 0x000ee20000000800 */
[----:B------:R-:W-:-:S07]  /*1ccd0*/  FFMA.FTZ R161, R161, R175, -R176 ;  /* 0x000000afa1a17223 */ /* 0x000fce00000108b0 */
[----:B------:R-:W0:Y:S08]  /*1cce0*/  MUFU.EX2 R157, R157 ;  /* 0x0000009d009d7308 */ /* 0x000e300000000800 */
[----:B------:R-:W1:Y:S08]  /*1ccf0*/  MUFU.EX2 R156, R156 ;  /* 0x0000009c009c7308 */ /* 0x000e700000000800 */
[----:B------:R3:W-:Y:S01]  /*1cd00*/  MUFU.EX2 R7, R16 ;  /* 0x0000001000077308 */ /* 0x0007e20000000800 */
[-CC-:B------:R-:W-:Y:S01]  /*1cd10*/  FFMA.FTZ R14, R14, R175.reuse, -R176.reuse ;  /* 0x000000af0e0e7223 */ /* 0x180fe200000108b0 */
[----:B---3--:R-:W-:-:S06]  /*1cd20*/  FFMA.FTZ R16, R163, R175, -R176 ;  /* 0x000000afa3107223 */ /* 0x008fcc00000108b0 */
[----:B------:R-:W3:Y:S01]  /*1cd30*/  MUFU.EX2 R159, R159 ;  /* 0x0000009f009f7308 */ /* 0x000ee20000000800 */
[----:B------:R-:W-:-:S07]  /*1cd40*/  FFMA.FTZ R164, R154, R175, -R176 ;  /* 0x000000af9aa47223 */ /* 0x000fce00000108b0 */
[----:B------:R-:W3:Y:S01]  /*1cd50*/  MUFU.EX2 R158, R158 ;  /* 0x0000009e009e7308 */ /* 0x000ee20000000800 */
[----:B------:R-:W-:Y:S01]  /*1cd60*/  FADD.FTZ R154, R18, R99 ;  /* 0x00000063129a7221 */ /* 0x000fe20000010000 */
[----:B------:R-:W-:-:S06]  /*1cd70*/  FFMA.FTZ R163, R155, R175, -R176 ;  /* 0x000000af9ba37223 */ /* 0x000fcc00000108b0 */
[----:B------:R-:W3:Y:S01]  /*1cd80*/  MUFU.EX2 R16, R16 ;  /* 0x0000001000107308 */ /* 0x000ee20000000800 */
[----:B------:R-:W-:-:S07]  /*1cd90*/  FADD.FTZ R99, R19, R98 ;  /* 0x0000006213637221 */ /* 0x000fce0000010000 */
[----:B------:R-:W4:Y:S01]  /*1cda0*/  MUFU.EX2 R17, R17 ;  /* 0x0000001100117308 */ /* 0x000f220000000800 */
[----:B0-----:R-:W-:Y:S01]  /*1cdb0*/  FADD.FTZ R154, R157, R154 ;  /* 0x0000009a9d9a7221 */ /* 0x001fe20000010000 */
[----:B-1----:R-:W-:-:S06]  /*1cdc0*/  FADD.FTZ R99, R156, R99 ;  /* 0x000000639c637221 */ /* 0x002fcc0000010000 */
[----:B------:R-:W0:Y:S01]  /*1cdd0*/  MUFU.EX2 R161, R161 ;  /* 0x000000a100a17308 */ /* 0x000e220000000800 */
[----:B------:R-:W-:-:S07]  /*1cde0*/  FFMA.FTZ R165, R153, R175, -R176 ;  /* 0x000000af99a57223 */ /* 0x000fce00000108b0 */
[----:B------:R-:W1:Y:S01]  /*1cdf0*/  MUFU.EX2 R160, R160 ;  /* 0x000000a000a07308 */ /* 0x000e620000000800 */
[----:B---3--:R-:W-:Y:S01]  /*1ce00*/  FADD.FTZ R153, R159, R154 ;  /* 0x0000009a9f997221 */ /* 0x008fe20000010000 */
[----:B------:R-:W-:-:S06]  /*1ce10*/  FADD.FTZ R98, R158, R99 ;  /* 0x000000639e627221 */ /* 0x000fcc0000010000 */
[----:B------:R-:W3:Y:S08]  /*1ce20*/  MUFU.EX2 R14, R14 ;  /* 0x0000000e000e7308 */ /* 0x000ef00000000800 */
[----:B------:R-:W3:Y:S01]  /*1ce30*/  MUFU.EX2 R15, R15 ;  /* 0x0000000f000f7308 */ /* 0x000ee20000000800 */
[----:B------:R-:W-:Y:S01]  /*1ce40*/  FADD.FTZ R154, R16, R153 ;  /* 0x00000099109a7221 */ /* 0x000fe20000010000 */
[----:B------:R-:W-:-:S06]  /*1ce50*/  FFMA.FTZ R166, R166, R175, -R176 ;  /* 0x000000afa6a67223 */ /* 0x000fcc00000108b0 */
[----:B------:R-:W3:Y:S01]  /*1ce60*/  MUFU.EX2 R163, R163 ;  /* 0x000000a300a37308 */ /* 0x000ee20000000800 */
[----:B----4-:R-:W-:-:S07]  /*1ce70*/  FADD.FTZ R99, R17, R98 ;  /* 0x0000006211637221 */ /* 0x010fce0000010000 */
[----:B------:R-:W4:Y:S01]  /*1ce80*/  MUFU.EX2 R12, R12 ;  /* 0x0000000c000c7308 */ /* 0x000f220000000800 */
[----:B0-----:R-:W-:Y:S01]  /*1ce90*/  FADD.FTZ R155, R161, R154 ;  /* 0x0000009aa19b7221 */ /* 0x001fe20000010000 */
[----:B------:R-:W-:-:S06]  /*1cea0*/  FFMA.FTZ R167, R167, R175, -R176 ;  /* 0x000000afa7a77223 */ /* 0x000fcc00000108b0 */
[----:B------:R-:W0:Y:S01]  /*1ceb0*/  MUFU.EX2 R164, R164 ;  /* 0x000000a400a47308 */ /* 0x000e220000000800 */
[----:B-1----:R-:W-:-:S07]  /*1cec0*/  FADD.FTZ R98, R160, R99 ;  /* 0x00000063a0627221 */ /* 0x002fce0000010000 */
[----:B------:R-:W1:Y:S01]  /*1ced0*/  MUFU.EX2 R13, R13 ;  /* 0x0000000d000d7308 */ /* 0x000e620000000800 */
[----:B---3--:R-:W-:Y:S01]  /*1cee0*/  FADD.FTZ R154, R14, R155 ;  /* 0x0000009b0e9a7221 */ /* 0x008fe20000010000 */
[----:B------:R-:W-:-:S06]  /*1cef0*/  FFMA.FTZ R172, R171, R175, -R176 ;  /* 0x000000afabac7223 */ /* 0x000fcc00000108b0 */
[----:B------:R-:W3:Y:S01]  /*1cf00*/  MUFU.EX2 R165, R165 ;  /* 0x000000a500a57308 */ /* 0x000ee20000000800 */
[----:B------:R-:W-:-:S07]  /*1cf10*/  FADD.FTZ R99, R15, R98 ;  /* 0x000000620f637221 */ /* 0x000fce0000010000 */
[----:B------:R-:W3:Y:S01]  /*1cf20*/  MUFU.EX2 R10, R10 ;  /* 0x0000000a000a7308 */ /* 0x000ee20000000800 */
[----:B------:R-:W-:Y:S01]  /*1cf30*/  FADD.FTZ R155, R163, R154 ;  /* 0x0000009aa39b7221 */ /* 0x000fe20000010000 */
[----:B------:R-:W-:-:S06]  /*1cf40*/  FFMA.FTZ R153, R170, R175, -R176 ;  /* 0x000000afaa997223 */ /* 0x000fcc00000108b0 */
[----:B------:R-:W3:Y:S01]  /*1cf50*/  MUFU.EX2 R166, R166 ;  /* 0x000000a600a67308 */ /* 0x000ee20000000800 */
[----:B----4-:R-:W-:-:S07]  /*1cf60*/  FADD.FTZ R98, R12, R99 ;  /* 0x000000630c627221 */ /* 0x010fce0000010000 */
[----:B------:R-:W4:Y:S01]  /*1cf70*/  MUFU.EX2 R11, R11 ;  /* 0x0000000b000b7308 */ /* 0x000f220000000800 */
[----:B0-----:R-:W-:Y:S01]  /*1cf80*/  FADD.FTZ R154, R164, R155 ;  /* 0x0000009ba49a7221 */ /* 0x001fe20000010000 */
[----:B-1----:R-:W-:Y:S01]  /*1cf90*/  FADD.FTZ R99, R13, R98 ;  /* 0x000000620d637221 */ /* 0x002fe20000010000 */
[-CC-:B------:R-:W-:Y:S01]  /*1cfa0*/  FFMA.FTZ R168, R168, R175.reuse, -R176.reuse ;  /* 0x000000afa8a87223 */ /* 0x180fe200000108b0 */
[----:B------:R-:W-:Y:S01]  /*1cfb0*/  FFMA.FTZ R169, R169, R175, -R176 ;  /* 0x000000afa9a97223 */ /* 0x000fe200000108b0 */
[C---:B------:R-:W-:Y:S01]  /*1cfc0*/  FMUL.FTZ R63, R173.reuse, R63 ;  /* 0x0000003fad3f7220 */ /* 0x040fe20000410000 */
[C---:B------:R-:W-:Y:S01]  /*1cfd0*/  FMUL.FTZ R62, R173.reuse, R62 ;  /* 0x0000003ead3e7220 */ /* 0x040fe20000410000 */
[----:B------:R-:W-:Y:S01]  /*1cfe0*/  FMUL.FTZ R21, R173, R21 ;  /* 0x00000015ad157220 */ /* 0x000fe20000410000 */
[----:B------:R-:W0:Y:S08]  /*1cff0*/  MUFU.EX2 R167, R167 ;  /* 0x000000a700a77308 */ /* 0x000e300000000800 */
[----:B------:R-:W1:Y:S01]  /*1d000*/  MUFU.EX2 R9, R9 ;  /* 0x0000000900097308 */ /* 0x000e620000000800 */
[----:B---3--:R-:W-:Y:S01]  /*1d010*/  FADD.FTZ R155, R165, R154 ;  /* 0x0000009aa59b7221 */ /* 0x008fe20000010000 */
[----:B------:R-:W-:Y:S01]  /*1d020*/  FADD.FTZ R98, R10, R99 ;  /* 0x000000630a627221 */ /* 0x000fe20000010000 */
[C---:B------:R-:W-:Y:S01]  /*1d030*/  FMUL.FTZ R20, R173.reuse, R20 ;  /* 0x00000014ad147220 */ /* 0x040fe20000410000 */
[C---:B------:R-:W-:Y:S01]  /*1d040*/  FMUL.FTZ R131, R174.reuse, R131 ;  /* 0x00000083ae837220 */ /* 0x040fe20000410000 */
[C---:B------:R-:W-:Y:S01]  /*1d050*/  FMUL.FTZ R130, R174.reuse, R130 ;  /* 0x00000082ae827220 */ /* 0x040fe20000410000 */
[----:B------:R-:W-:Y:S01]  /*1d060*/  FMUL.FTZ R177, R173, R3 ;  /* 0x00000003adb17220 */ /* 0x000fe20000410000 */
[----:B------:R-:W-:Y:S01]  /*1d070*/  FMUL.FTZ R67, R174, R67 ;  /* 0x00000043ae437220 */ /* 0x000fe20000410000 */
[----:B------:R-:W3:Y:S08]  /*1d080*/  MUFU.EX2 R172, R172 ;  /* 0x000000ac00ac7308 */ /* 0x000ef00000000800 */
[----:B------:R-:W3:Y:S01]  /*1d090*/  MUFU.EX2 R8, R8 ;  /* 0x0000000800087308 */ /* 0x000ee20000000800 */
[----:B------:R-:W-:Y:S01]  /*1d0a0*/  FADD.FTZ R154, R166, R155 ;  /* 0x0000009ba69a7221 */ /* 0x000fe20000010000 */
[----:B----4-:R-:W-:Y:S01]  /*1d0b0*/  FADD.FTZ R98, R11, R98 ;  /* 0x000000620b627221 */ /* 0x010fe20000010000 */
[----:B------:R-:W-:Y:S01]  /*1d0c0*/  FMUL.FTZ R66, R174, R66 ;  /* 0x00000042ae427220 */ /* 0x000fe20000410000 */
[C---:B------:R-:W-:Y:S01]  /*1d0d0*/  FMUL.FTZ R65, R173.reuse, R65 ;  /* 0x00000041ad417220 */ /* 0x040fe20000410000 */
[C---:B------:R-:W-:Y:S01]  /*1d0e0*/  FMUL.FTZ R64, R173.reuse, R64 ;  /* 0x00000040ad407220 */ /* 0x040fe20000410000 */
[C---:B------:R-:W-:Y:S01]  /*1d0f0*/  FMUL.FTZ R25, R173.reuse, R25 ;  /* 0x00000019ad197220 */ /* 0x040fe20000410000 */
[----:B------:R-:W-:Y:S01]  /*1d100*/  FMUL.FTZ R24, R173, R24 ;  /* 0x00000018ad187220 */ /* 0x000fe20000410000 */
[----:B------:R-:W4:Y:S01]  /*1d110*/  MUFU.EX2 R153, R153 ;  /* 0x0000009900997308 */ /* 0x000f220000000800 */
[----:B------:R-:W-:-:S07]  /*1d120*/  FFMA.FTZ R170, R162, R175, -R176 ;  /* 0x000000afa2aa7223 */ /* 0x000fce00000108b0 */
[----:B------:R-:W4:Y:S01]  /*1d130*/  MUFU.EX2 R6, R6 ;  /* 0x0000000600067308 */ /* 0x000f220000000800 */
[----:B0-----:R-:W-:Y:S01]  /*1d140*/  FADD.FTZ R155, R167, R154 ;  /* 0x0000009aa79b7221 */ /* 0x001fe20000010000 */
[----:B-1----:R-:W-:Y:S01]  /*1d150*/  FADD.FTZ R99, R9, R98 ;  /* 0x0000006209637221 */ /* 0x002fe20000010000 */
[C---:B------:R-:W-:Y:S01]  /*1d160*/  FMUL.FTZ R27, R173.reuse, R27 ;  /* 0x0000001bad1b7220 */ /* 0x040fe20000410000 */
[C---:B------:R-:W-:Y:S01]  /*1d170*/  FMUL.FTZ R26, R173.reuse, R26 ;  /* 0x0000001aad1a7220 */ /* 0x040fe20000410000 */
[C---:B------:R-:W-:Y:S01]  /*1d180*/  FMUL.FTZ R29, R173.reuse, R29 ;  /* 0x0000001dad1d7220 */ /* 0x040fe20000410000 */
[C---:B------:R-:W-:Y:S01]  /*1d190*/  FMUL.FTZ R28, R173.reuse, R28 ;  /* 0x0000001cad1c7220 */ /* 0x040fe20000410000 */
[C---:B------:R-:W-:Y:S01]  /*1d1a0*/  FMUL.FTZ R31, R173.reuse, R31 ;  /* 0x0000001fad1f7220 */ /* 0x040fe20000410000 */
[----:B------:R-:W-:Y:S01]  /*1d1b0*/  MUFU.EX2 R5, R5 ;  /* 0x0000000500057308 */ /* 0x000fe20000000800 */
[C---:B------:R-:W-:Y:S01]  /*1d1c0*/  FMUL.FTZ R30, R173.reuse, R30 ;  /* 0x0000001ead1e7220 */ /* 0x040fe20000410000 */
[C---:B------:R-:W-:Y:S01]  /*1d1d0*/  FMUL.FTZ R33, R173.reuse, R33 ;  /* 0x00000021ad217220 */ /* 0x040fe20000410000 */
[C---:B------:R-:W-:Y:S01]  /*1d1e0*/  FMUL.FTZ R32, R173.reuse, R32 ;  /* 0x00000020ad207220 */ /* 0x040fe20000410000 */
[C---:B------:R-:W-:Y:S01]  /*1d1f0*/  FMUL.FTZ R35, R173.reuse, R35 ;  /* 0x00000023ad237220 */ /* 0x040fe20000410000 */
[C---:B------:R-:W-:Y:S01]  /*1d200*/  FMUL.FTZ R34, R173.reuse, R34 ;  /* 0x00000022ad227220 */ /* 0x040fe20000410000 */
[C---:B------:R-:W-:Y:S01]  /*1d210*/  FMUL.FTZ R37, R173.reuse, R37 ;  /* 0x00000025ad257220 */ /* 0x040fe20000410000 */
[C---:B------:R-:W-:Y:S01]  /*1d220*/  FMUL.FTZ R36, R173.reuse, R36 ;  /* 0x00000024ad247220 */ /* 0x040fe20000410000 */
[----:B------:R-:W0:Y:S01]  /*1d230*/  MUFU.EX2 R168, R168 ;  /* 0x000000a800a87308 */ /* 0x000e220000000800 */
[----:B---3--:R-:W-:Y:S01]  /*1d240*/  FADD.FTZ R98, R172, R155 ;  /* 0x0000009bac627221 */ /* 0x008fe20000010000 */
[----:B------:R-:W-:Y:S01]  /*1d250*/  FADD.FTZ R99, R8, R99 ;  /* 0x0000006308637221 */ /* 0x000fe20000010000 */
[C---:B------:R-:W-:Y:S01]  /*1d260*/  FMUL.FTZ R39, R173.reuse, R39 ;  /* 0x00000027ad277220 */ /* 0x040fe20000410000 */
[C---:B------:R-:W-:Y:S01]  /*1d270*/  FMUL.FTZ R38, R173.reuse, R38 ;  /* 0x00000026ad267220 */ /* 0x040fe20000410000 */
[C---:B------:R-:W-:Y:S01]  /*1d280*/  FMUL.FTZ R41, R173.reuse, R41 ;  /* 0x00000029ad297220 */ /* 0x040fe20000410000 */
[C---:B------:R-:W-:Y:S01]  /*1d290*/  FMUL.FTZ R40, R173.reuse, R40 ;  /* 0x00000028ad287220 */ /* 0x040fe20000410000 */
[----:B------:R-:W-:Y:S01]  /*1d2a0*/  FMUL.FTZ R43, R173, R43 ;  /* 0x0000002bad2b7220 */ /* 0x000fe20000410000 */
[----:B------:R-:W1:Y:S01]  /*1d2b0*/  MUFU.EX2 R169, R169 ;  /* 0x000000a900a97308 */ /* 0x000e620000000800 */
[----:B----4-:R-:W-:Y:S01]  /*1d2c0*/  FADD.FTZ R155, R153, R98 ;  /* 0x00000062999b7221 */ /* 0x010fe20000010000 */
[----:B------:R-:W-:Y:S01]  /*1d2d0*/  FADD.FTZ R98, R6, R99 ;  /* 0x0000006306627221 */ /* 0x000fe20000010000 */
[----:B------:R-:W-:-:S05]  /*1d2e0*/  FMUL.FTZ R42, R173, R42 ;  /* 0x0000002aad2a7220 */ /* 0x000fca0000410000 */
[----:B------:R-:W3:Y:S01]  /*1d2f0*/  MUFU.EX2 R4, R4 ;  /* 0x0000000400047308 */ /* 0x000ee20000000800 */
[C---:B------:R-:W-:Y:S01]  /*1d300*/  FMUL.FTZ R45, R173.reuse, R45 ;  /* 0x0000002dad2d7220 */ /* 0x040fe20000410000 */
[C---:B------:R-:W-:Y:S01]  /*1d310*/  FMUL.FTZ R44, R173.reuse, R44 ;  /* 0x0000002cad2c7220 */ /* 0x040fe20000410000 */
[C---:B------:R-:W-:Y:S01]  /*1d320*/  FMUL.FTZ R47, R173.reuse, R47 ;  /* 0x0000002fad2f7220 */ /* 0x040fe20000410000 */
[C---:B------:R-:W-:Y:S01]  /*1d330*/  FMUL.FTZ R46, R173.reuse, R46 ;  /* 0x0000002ead2e7220 */ /* 0x040fe20000410000 */
[C---:B------:R-:W-:Y:S01]  /*1d340*/  FMUL.FTZ R49, R173.reuse, R49 ;  /* 0x00000031ad317220 */ /* 0x040fe20000410000 */
[C---:B------:R-:W-:Y:S01]  /*1d350*/  FMUL.FTZ R48, R173.reuse, R48 ;  /* 0x00000030ad307220 */ /* 0x040fe20000410000 */
[----:B------:R-:W-:Y:S01]  /*1d360*/  FMUL.FTZ R51, R173, R51 ;  /* 0x00000033ad337220 */ /* 0x000fe20000410000 */
[----:B------:R-:W4:Y:S01]  /*1d370*/  MUFU.EX2 R170, R170 ;  /* 0x000000aa00aa7308 */ /* 0x000f220000000800 */
[----:B0-----:R-:W-:Y:S01]  /*1d380*/  FADD.FTZ R154, R168, R155 ;  /* 0x0000009ba89a7221 */ /* 0x001fe20000010000 */
[----:B------:R-:W-:Y:S01]  /*1d390*/  FADD.FTZ R98, R5, R98 ;  /* 0x0000006205627221 */ /* 0x000fe20000010000 */
[C---:B------:R-:W-:Y:S01]  /*1d3a0*/  FMUL.FTZ R50, R173.reuse, R50 ;  /* 0x00000032ad327220 */ /* 0x040fe20000410000 */
[----:B------:R-:W-:Y:S01]  /*1d3b0*/  FMUL.FTZ R55, R173, R55 ;  /* 0x00000037ad377220 */ /* 0x000fe20000410000 */
[----:B-1----:R-:W-:Y:S01]  /*1d3c0*/  FADD.FTZ R99, R169, R154 ;  /* 0x0000009aa9637221 */ /* 0x002fe20000010000 */
[----:B------:R-:W-:Y:S01]  /*1d3d0*/  FADD.FTZ R155, R7, R98 ;  /* 0x00000062079b7221 */ /* 0x000fe20000010000 */
[C---:B------:R-:W-:Y:S01]  /*1d3e0*/  FMUL.FTZ R54, R173.reuse, R54 ;  /* 0x00000036ad367220 */ /* 0x040fe20000410000 */
[C---:B------:R-:W-:Y:S01]  /*1d3f0*/  FMUL.FTZ R57, R173.reuse, R57 ;  /* 0x00000039ad397220 */ /* 0x040fe20000410000 */
[C---:B------:R-:W-:Y:S01]  /*1d400*/  FMUL.FTZ R56, R173.reuse, R56 ;  /* 0x00000038ad387220 */ /* 0x040fe20000410000 */
[----:B---3--:R-:W-:Y:S01]  /*1d410*/  FADD.FTZ R98, R4, R155 ;  /* 0x0000009b04627221 */ /* 0x008fe20000010000 */
[C---:B------:R-:W-:Y:S01]  /*1d420*/  FMUL.FTZ R176, R173.reuse, R2 ;  /* 0x00000002adb07220 */ /* 0x040fe20000410000 */
[C---:B--2---:R-:W-:Y:S01]  /*1d430*/  FMUL.FTZ R59, R173.reuse, R59 ;  /* 0x0000003bad3b7220 */ /* 0x044fe20000410000 */
[C---:B------:R-:W-:Y:S01]  /*1d440*/  FMUL.FTZ R58, R173.reuse, R58 ;  /* 0x0000003aad3a7220 */ /* 0x040fe20000410000 */
[C---:B------:R-:W-:Y:S01]  /*1d450*/  FMUL.FTZ R61, R173.reuse, R61 ;  /* 0x0000003dad3d7220 */ /* 0x040fe20000410000 */
[C---:B------:R-:W-:Y:S01]  /*1d460*/  FMUL.FTZ R60, R173.reuse, R60 ;  /* 0x0000003cad3c7220 */ /* 0x040fe20000410000 */
[C---:B------:R-:W-:Y:S01]  /*1d470*/  FMUL.FTZ R69, R173.reuse, R69 ;  /* 0x00000045ad457220 */ /* 0x040fe20000410000 */
[----:B----4-:R-:W-:Y:S01]  /*1d480*/  FADD.FTZ R99, R170, R99 ;  /* 0x00000063aa637221 */ /* 0x010fe20000010000 */
[C---:B------:R-:W-:Y:S01]  /*1d490*/  FMUL.FTZ R68, R173.reuse, R68 ;  /* 0x00000044ad447220 */ /* 0x040fe20000410000 */
[C---:B------:R-:W-:Y:S01]  /*1d4a0*/  FMUL.FTZ R77, R173.reuse, R77 ;  /* 0x0000004dad4d7220 */ /* 0x040fe20000410000 */
[C---:B------:R-:W-:Y:S01]  /*1d4b0*/  FMUL.FTZ R76, R173.reuse, R76 ;  /* 0x0000004cad4c7220 */ /* 0x040fe20000410000 */
[C---:B------:R-:W-:Y:S01]  /*1d4c0*/  FMUL.FTZ R75, R173.reuse, R75 ;  /* 0x0000004bad4b7220 */ /* 0x040fe20000410000 */
[----:B------:R-:W-:Y:S01]  /*1d4d0*/  STL.64 [R1+0x1f0], R98 ;  /* 0x0001f06201007387 */ /* 0x000fe20000100a00 */
        /* <DEDUP_REMOVED lines=24> */
[----:B------:R-:W2:Y:S04]  /*1d660*/  LD.E.64 R2, desc[UR36][R52.64+0x8] ;  /* 0x0000082434027980 */ /* 0x000ea8000c101b00 */
[----:B------:R-:W3:Y:S04]  /*1d670*/  LD.E.64 R154, desc[UR36][R52.64] ;  /* 0x00000024349a7980 */ /* 0x000ee8000c101b00 */
[----:B------:R-:W-:Y:S04]  /*1d680*/  STL.64 [R1+0x210], R62 ;  /* 0x0002103e01007387 */ /* 0x000fe80000100a00 */
[----:B------:R0:W-:Y:S04]  /*1d690*/  STL.64 [R1+0x230], R20 ;  /* 0x0002301401007387 */ /* 0x0001e80000100a00 */
[----:B------:R-:W-:Y:S01]  /*1d6a0*/  STL.64 [R1+0x358], R130 ;  /* 0x0003588201007387 */ /* 0x000fe20000100a00 */
[C---:B------:R-:W-:Y:S01]  /*1d6b0*/  FMUL.FTZ R97, R174.reuse, R97 ;  /* 0x00000061ae617220 */ /* 0x040fe20000410000 */
[C---:B------:R-:W-:Y:S01]  /*1d6c0*/  FMUL.FTZ R96, R174.reuse, R96 ;  /* 0x00000060ae607220 */ /* 0x040fe20000410000 */
[C---:B------:R-:W-:Y:S01]  /*1d6d0*/  FMUL.FTZ R101, R174.reuse, R101 ;  /* 0x00000065ae657220 */ /* 0x040fe20000410000 */
[C---:B------:R-:W-:Y:S01]  /*1d6e0*/  FMUL.FTZ R100, R174.reuse, R100 ;  /* 0x00000064ae647220 */ /* 0x040fe20000410000 */
[C---:B------:R-:W-:Y:S01]  /*1d6f0*/  FMUL.FTZ R103, R174.reuse, R103 ;  /* 0x00000067ae677220 */ /* 0x040fe20000410000 */
[C---:B------:R-:W-:Y:S01]  /*1d700*/  FMUL.FTZ R102, R174.reuse, R102 ;  /* 0x00000066ae667220 */ /* 0x040fe20000410000 */
[C---:B------:R-:W-:Y:S01]  /*1d710*/  FMUL.FTZ R105, R174.reuse, R105 ;  /* 0x00000069ae697220 */ /* 0x040fe20000410000 */
[----:B0-----:R-:W4:Y:S04]  /*1d720*/  LDL R20, [R1+0x210] ;  /* 0x0002100001147983 */ /* 0x001f280000100800 */
[----:B------:R-:W2:Y:S01]  /*1d730*/  LDL R21, [R1+0x35c] ;  /* 0x00035c0001157983 */ /* 0x000ea20000100800 */
        /* <DEDUP_REMOVED lines=106> */
[----:B0-----:R-:W2:Y:S04]  /*1dde0*/  LDL R86, [R1+0x214] ;  /* 0x0002140001567983 */ /* 0x001ea80000100800 */
[----:B-1----:R-:W2:Y:S04]  /*1ddf0*/  LDL R88, [R1+0x218] ;  /* 0x0002180001587983 */ /* 0x002ea80000100800 */
        /* <DEDUP_REMOVED lines=124> */
[----:B------:R-:W-:Y:S04]  /*1e5c0*/  STL [R1+0x210], R20 ;  /* 0x0002101401007387 */ /* 0x000fe80000100800 */
[----:B------:R0:W-:Y:S04]  /*1e5d0*/  STL [R1+0x35c], R21 ;  /* 0x00035c1501007387 */ /* 0x0001e80000100800 */
[----:B------:R-:W2:Y:S04]  /*1e5e0*/  LDL R171, [R1+0x1c8] ;  /* 0x0001c80001ab7983 */ /* 0x000ea80000100800 */
[----:B0-----:R-:W2:Y:S04]  /*1e5f0*/  LDL.64 R20, [R1+0x88] ;  /* 0x0000880001147983 */ /* 0x001ea80000100a00 */
        /* <DEDUP_REMOVED lines=159> */
[----:B------:R-:W-:Y:S01]  /*1eff0*/  IMAD R20, R171, 0x1000, R20 ;  /* 0x00001000ab147824 */ /* 0x000fe200078e0214 */
[----:B------:R-:W-:-:S02]  /*1f000*/  F2FP.F16.F32.PACK_AB R156, R156, R19 ;  /* 0x000000139c9c723e */ /* 0x000fc400000000ff */
[----:B------:R-:W-:Y:S01]  /*1f010*/  F2FP.F16.F32.PACK_AB R157, R157, R18 ;  /* 0x000000129d9d723e */ /* 0x000fe200000000ff */
[--C-:B------:R-:W-:Y:S01]  /*1f020*/  IMAD R155, R155, 0x2, R3.reuse ;  /* 0x000000029b9b7824 */ /* 0x100fe200078e0203 */
[----:B------:R-:W-:Y:S01]  /*1f030*/  F2FP.F16.F32.PACK_AB R158, R17, R158 ;  /* 0x0000009e119e723e */ /* 0x000fe200000000ff */
[----:B------:R-:W-:Y:S01]  /*1f040*/  IMAD R2, R154, 0x2, R3 ;  /* 0x000000029a027824 */ /* 0x000fe200078e0203 */
[----:B------:R-:W-:Y:S02]  /*1f050*/  F2FP.F16.F32.PACK_AB R159, R16, R159 ;  /* 0x0000009f109f723e */ /* 0x000fe400000000ff */
[----:B------:R-:W-:Y:S02]  /*1f060*/  F2FP.F16.F32.PACK_AB R160, R15, R160 ;  /* 0x000000a00fa0723e */ /* 0x000fe400000000ff */
[----:B------:R-:W-:Y:S02]  /*1f070*/  F2FP.F16.F32.PACK_AB R161, R14, R161 ;  /* 0x000000a10ea1723e */ /* 0x000fe400000000ff */
[----:B------:R-:W-:-:S02]  /*1f080*/  F2FP.F16.F32.PACK_AB R162, R13, R12 ;  /* 0x0000000c0da2723e */ /* 0x000fc400000000ff */
[----:B------:R-:W-:Y:S02]  /*1f090*/  F2FP.F16.F32.PACK_AB R163, R164, R163 ;  /* 0x000000a3a4a3723e */ /* 0x000fe400000000ff */
[----:B------:R-:W-:Y:S01]  /*1f0a0*/  F2FP.F16.F32.PACK_AB R165, R166, R165 ;  /* 0x000000a5a6a5723e */ /* 0x000fe200000000ff */
[----:B------:R-:W-:Y:S01]  /*1f0b0*/  IMAD R154, R154, 0x2, R155 ;  /* 0x000000029a9a7824 */ /* 0x000fe200078e029b */
[----:B------:R-:W-:Y:S02]  /*1f0c0*/  R2UR UR6, R20 ;  /* 0x00000000140672ca */ /* 0x000fe400000e0000 */
[----:B------:R-:W-:Y:S02]  /*1f0d0*/  R2UR UR7, R21 ;  /* 0x00000000150772ca */ /* 0x000fe400000e0000 */
[----:B------:R-:W-:Y:S02]  /*1f0e0*/  F2FP.F16.F32.PACK_AB R164, R11, R10 ;  /* 0x0000000a0ba4723e */ /* 0x000fe400000000ff */
[----:B------:R-:W-:-:S02]  /*1f0f0*/  F2FP.F16.F32.PACK_AB R166, R8, R9 ;  /* 0x0000000908a6723e */ /* 0x000fc400000000ff */
[----:B------:R-:W-:Y:S02]  /*1f100*/  F2FP.F16.F32.PACK_AB R167, R172, R167 ;  /* 0x000000a7aca7723e */ /* 0x000fe400000000ff */
[----:B------:R-:W-:Y:S02]  /*1f110*/  F2FP.F16.F32.PACK_AB R172, R5, R6 ;  /* 0x0000000605ac723e */ /* 0x000fe400000000ff */
[----:B------:R-:W-:Y:S02]  /*1f120*/  F2FP.F16.F32.PACK_AB R173, R168, R153 ;  /* 0x00000099a8ad723e */ /* 0x000fe400000000ff */
[----:B------:R-:W-:Y:S02]  /*1f130*/  F2FP.F16.F32.PACK_AB R174, R4, R7 ;  /* 0x0000000704ae723e */ /* 0x000fe400000000ff */
[----:B------:R-:W-:Y:S01]  /*1f140*/  F2FP.F16.F32.PACK_AB R175, R170, R169 ;  /* 0x000000a9aaaf723e */ /* 0x000fe200000000ff */
[----:B------:R-:W-:Y:S04]  /*1f150*/  STSM.16.M88.4 [R3], R156 ;  /* 0x0000009c03007844 */ /* 0x000fe80000000200 */
[----:B------:R0:W-:Y:S04]  /*1f160*/  STSM.16.M88.4 [R2], R160 ;  /* 0x000000a002007844 */ /* 0x0001e80000000200 */
[----:B------:R-:W-:Y:S04]  /*1f170*/  STSM.16.M88.4 [R155], R164 ;  /* 0x000000a49b007844 */ /* 0x000fe80000000200 */
        /* <DEDUP_REMOVED lines=8> */
[----:B------:R-:W-:Y:S01]  /*1f200*/  IMAD.MOV.U32 R3, RZ, RZ, R21 ;  /* 0x000000ffff037224 */ /* 0x000fe200078e0015 */
        /* <DEDUP_REMOVED lines=414> */
.L_x_5234:
[----:B------:R-:W-:Y:S05]  /*20bf0*/  BSYNC B0 ;  /* 0x0000000000007941 */ /* 0x000fea0003800000 */
.L_x_5233:
        /* <DEDUP_REMOVED lines=9> */
.L_x_5202:
[----:B------:R-:W-:Y:S05]  /*20c90*/  WARPSYNC.ALL ;  /* 0x0000000000007948 */ /* 0x000fea0003800000 */
[----:B------:R-:W2:Y:S04]  /*20ca0*/  LDL R5, [R1+0x1f0] ;  /* 0x0001f00001057983 */ /* 0x000ea80000100800 */
[----:B------:R-:W3:Y:S04]  /*20cb0*/  LDL R6, [R1+0x1f4] ;  /* 0x0001f40001067983 */ /* 0x000ee80000100800 */
[----:B------:R-:W4:Y:S01]  /*20cc0*/  LDL.64 R14, [R1+0xb8] ;  /* 0x0000b800010e7983 */ /* 0x000f220000100a00 */
[----:B------:R-:W-:Y:S01]  /*20cd0*/  IMAD.MOV.U32 R8, RZ, RZ, -0x800000 ;  /* 0xff800000ff087424 */ /* 0x000fe200078e00ff */
[----:B------:R-:W-:Y:S08]  /*20ce0*/  BAR.ARV 0x8, 0x100 ;  /* 0x0204000000007b1d */ /* 0x000ff00000002000 */
[----:B------:R-:W-:Y:S06]  /*20cf0*/  BAR.SYNC.DEFER_BLOCKING 0xf, 0x100 ;  /* 0x03c4000000007b1d */ /* 0x000fec0000010000 */
[----:B--2---:R-:W2:Y:S02]  /*20d00*/  SHFL.BFLY PT, R0, R5, 0x2, 0x1f ;  /* 0x0c401f0005007f89 */ /* 0x004ea400000e0000 */
[----:B--2---:R-:W-:-:S05]  /*20d10*/  FADD.FTZ R0, R5, R0 ;  /* 0x0000000005007221 */ /* 0x004fca0000010000 */
[----:B------:R-:W0:Y:S02]  /*20d20*/  SHFL.BFLY PT, R3, R0, 0x1, 0x1f ;  /* 0x0c201f0000037f89 */ /* 0x000e2400000e0000 */
[----:B01----:R-:W-:-:S05]  /*20d30*/  FADD.FTZ R2, R0, R3 ;  /* 0x0000000300027221 */ /* 0x003fca0000010000 */
[----:B------:R-:W-:Y:S04]  /*20d40*/  STL [R1+0x1f0], R2 ;  /* 0x0001f00201007387 */ /* 0x000fe80000100800 */
[----:B------:R-:W2:Y:S04]  /*20d50*/  LDL R13, [R1+0x1f0] ;  /* 0x0001f000010d7983 */ /* 0x000ea80000100800 */
[----:B---3--:R-:W0:Y:S02]  /*20d60*/  SHFL.BFLY PT, R3, R6, 0x2, 0x1f ;  /* 0x0c401f0006037f89 */ /* 0x008e2400000e0000 */
[----:B0-----:R-:W-:-:S05]  /*20d70*/  FADD.FTZ R3, R3, R6 ;  /* 0x0000000603037221 */ /* 0x001fca0000010000 */
[----:B------:R-:W0:Y:S02]  /*20d80*/  SHFL.BFLY PT, R4, R3, 0x1, 0x1f ;  /* 0x0c201f0003047f89 */ /* 0x000e2400000e0000 */
[----:B0-----:R-:W-:-:S05]  /*20d90*/  FADD.FTZ R4, R3, R4 ;  /* 0x0000000403047221 */ /* 0x001fca0000010000 */
[----:B------:R-:W-:-:S13]  /*20da0*/  FSETP.NE.FTZ.AND P2, PT, R4, RZ, PT ;  /* 0x000000ff0400720b */ /* 0x000fda0003f55000 */
[----:B------:R-:W3:Y:S04]  /*20db0*/  @P2 LDL R7, [R1+0x200] ;  /* 0x0002000001072983 */ /* 0x000ee80000100800 */
[----:B------:R-:W5:Y:S01]  /*20dc0*/  @P2 LDL R10, [R1+0x1e4] ;  /* 0x0001e400010a2983 */ /* 0x000f620000100800 */
[----:B--2---:R-:W-:-:S13]  /*20dd0*/  FSETP.NE.FTZ.AND P1, PT, R13, RZ, PT ;  /* 0x000000ff0d00720b */ /* 0x004fda0003f35000 */
[----:B------:R-:W2:Y:S04]  /*20de0*/  @P1 LDL R5, [R1+0x200] ;  /* 0x0002000001051983 */ /* 0x000ea80000100800 */
[----:B------:R-:W4:Y:S01]  /*20df0*/  @P1 LDL R2, [R1+0x1e0] ;  /* 0x0001e00001021983 */ /* 0x000f220000100800 */
[----:B------:R-:W0:Y:S08]  /*20e00*/  @P2 MUFU.LG2 R9, R4 ;  /* 0x0000000400092308 */ /* 0x000e300000000c00 */
[----:B------:R-:W1:Y:S01]  /*20e10*/  @P1 MUFU.LG2 R6, R13 ;  /* 0x0000000d00061308 */ /* 0x000e620000000c00 */
[----:B------:R-:W-:-:S02]  /*20e20*/  IMAD.MOV.U32 R0, RZ, RZ, -0x800000 ;  /* 0xff800000ff007424 */ /* 0x000fc400078e00ff */
[----:B0-----:R-:W-:Y:S01]  /*20e30*/  @P2 FMUL.FTZ R12, R9, 0.69314718246459960938 ;  /* 0x3f317218090c2820 */ /* 0x001fe20000410000 */
[----:B-1----:R-:W-:Y:S01]  /*20e40*/  @P1 FMUL.FTZ R6, R6, 0.69314718246459960938 ;  /* 0x3f31721806061820 */ /* 0x002fe20000410000 */
[----:B------:R-:W-:Y:S01]  /*20e50*/  STL [R1+0x1f4], R4 ;  /* 0x0001f40401007387 */ /* 0x000fe20000100800 */
[----:B---3--:R-:W-:-:S04]  /*20e60*/  @P2 FMUL.FTZ R7, R7, 0.69314718246459960938 ;  /* 0x3f31721807072820 */ /* 0x008fc80000410000 */
[----:B-----5:R-:W-:-:S05]  /*20e70*/  @P2 FFMA.FTZ R8, R7, R10, R12 ;  /* 0x0000000a07082223 */ /* 0x020fca000001000c */
[----:B------:R0:W-:Y:S01]  /*20e80*/  STL [R1+0x1f4], R8 ;  /* 0x0001f40801007387 */ /* 0x0001e20000100800 */
[----:B--2---:R-:W-:-:S04]  /*20e90*/  @P1 FMUL.FTZ R5, R5, 0.69314718246459960938 ;  /* 0x3f31721805051820 */ /* 0x004fc80000410000 */
[----:B----4-:R-:W-:-:S05]  /*20ea0*/  @P1 FFMA.FTZ R0, R5, R2, R6 ;  /* 0x0000000205001223 */ /* 0x010fca0000010006 */
[----:B------:R1:W-:Y:S04]  /*20eb0*/  STL [R1+0x1f0], R0 ;  /* 0x0001f00001007387 */ /* 0x0003e80000100800 */
[----:B------:R-:W2:Y:S02]  /*20ec0*/  LD.E R2, desc[UR36][R14.64+0x4] ;  /* 0x000004240e027980 */ /* 0x000ea4000c101900 */
[----:B--2---:R-:W-:Y:S02]  /*20ed0*/  ISETP.NE.AND P0, PT, R2, RZ, PT ;  /* 0x000000ff0200720c */ /* 0x004fe40003f05270 */
[----:B------:R-:W2:Y:S11]  /*20ee0*/  LDL R2, [R1+0x1c8] ;  /* 0x0001c80001027983 */ /* 0x000eb60000100800 */
[----:B------:R-:W3:Y:S04]  /*20ef0*/  @!P0 LDL.64 R6, [R1+0xc0] ;  /* 0x0000c00001068983 */ /* 0x000ee80000100a00 */
[----:B------:R-:W2:Y:S01]  /*20f00*/  @!P0 LD.E R3, desc[UR36][R14.64] ;  /* 0x000000240e038980 */ /* 0x000ea2000c101900 */
[----:B------:R-:W-:-:S06]  /*20f10*/  IMAD.MOV.U32 R47, RZ, RZ, RZ ;  /* 0x000000ffff2f7224 */ /* 0x000fcc00078e00ff */
[----:B------:R-:W4:Y:S01]  /*20f20*/  @P1 MUFU.RCP R47, R13 ;  /* 0x0000000d002f1308 */ /* 0x000f220000001000 */
[----:B---3--:R-:W0:Y:S01]  /*20f30*/  @!P0 LD.E.64 R6, desc[UR36][R6.64] ;  /* 0x0000002406068980 */ /* 0x008e22000c101b00 */
[----:B--2---:R-:W-:-:S04]  /*20f40*/  @!P0 IMAD R3, R2, 0x40, R3 ;  /* 0x0000004002038824 */ /* 0x004fc800078e0203 */
[----:B0-----:R-:W-:-:S05]  /*20f50*/  @!P0 IMAD.WIDE R8, R3, 0x4, R6 ;  /* 0x0000000403088825 */ /* 0x001fca00078e0206 */
[----:B----4-:R0:W-:Y:S04]  /*20f60*/  @!P0 ST.E desc[UR36][R8.64], R47 ;  /* 0x0000002f08008985 */ /* 0x0101e8000c101924 */
[----:B------:R-:W1:Y:S04]  /*20f70*/  @!P0 LDL.64 R14, [R1+0xb8] ;  /* 0x0000b800010e8983 */ /* 0x000e680000100a00 */
[----:B-1----:R-:W2:Y:S02]  /*20f80*/  @!P0 LD.E R0, desc[UR36][R14.64+0x4] ;  /* 0x000004240e008980 */ /* 0x002ea4000c101900 */
[----:B--2---:R-:W-:-:S13]  /*20f90*/  @!P0 ISETP.NE.AND P0, PT, R0, RZ, PT ;  /* 0x000000ff0000820c */ /* 0x004fda0003f05270 */
[----:B------:R-:W2:Y:S04]  /*20fa0*/  @!P0 LDL.64 R10, [R1+0xc0] ;  /* 0x0000c000010a8983 */ /* 0x000ea80000100a00 */
[----:B------:R-:W3:Y:S01]  /*20fb0*/  @!P0 LD.E R3, desc[UR36][R14.64] ;  /* 0x000000240e038980 */ /* 0x000ee2000c101900 */
[----:B------:R-:W-:-:S06]  /*20fc0*/  IMAD.MOV.U32 R0, RZ, RZ, RZ ;  /* 0x000000ffff007224 */ /* 0x000fcc00078e00ff */
[----:B------:R-:W1:Y:S01]  /*20fd0*/  @P2 MUFU.RCP R0, R4 ;  /* 0x0000000400002308 */ /* 0x000e620000001000 */
[----:B--2---:R-:W2:Y:S01]  /*20fe0*/  @!P0 LD.E.64 R10, desc[UR36][R10.64] ;  /* 0x000000240a0a8980 */ /* 0x004ea2000c101b00 */
[----:B---3--:R-:W-:-:S04]  /*20ff0*/  @!P0 IMAD R3, R2, 0x40, R3 ;  /* 0x0000004002038824 */ /* 0x008fc800078e0203 */
[----:B------:R-:W-:-:S04]  /*21000*/  @!P0 VIADD R3, R3, 0x8 ;  /* 0x0000000803038836 */ /* 0x000fc80000000000 */
[----:B--2---:R-:W-:-:S05]  /*21010*/  @!P0 IMAD.WIDE R2, R3, 0x4, R10 ;  /* 0x0000000403028825 */ /* 0x004fca00078e020a */
[----:B-1----:R1:W-:Y:S04]  /*21020*/  @!P0 ST.E desc[UR36][R2.64], R0 ;  /* 0x0000000002008985 */ /* 0x0023e8000c101924 */
        /* <DEDUP_REMOVED lines=28> */
[----:B0-----:R-:W5:Y:S04]  /*211f0*/  LDL.64 R8, [R1+0x3b8] ;  /* 0x0003b80001087983 */ /* 0x001f680000100a00 */
[----:B------:R-:W5:Y:S04]  /*21200*/  LDL.64 R4, [R1+0x3c8] ;  /* 0x0003c80001047983 */ /* 0x000f680000100a00 */
[----:B------:R-:W5:Y:S04]  /*21210*/  LDL.64 R10, [R1+0x3d8] ;  /* 0x0003d800010a7983 */ /* 0x000f680000100a00 */
[----:B-1----:R-:W5:Y:S04]  /*21220*/  LDL.64 R2, [R1+0x3e8] ;  /* 0x0003e80001027983 */ /* 0x002f680000100a00 */
        /* <DEDUP_REMOVED lines=33> */
[----:B------:R-:W5:Y:S04]  /*21440*/  LDL R45, [R1+0x1d0] ;  /* 0x0001d000012d7983 */ /* 0x000f680000100800 */
[----:B------:R-:W5:Y:S01]  /*21450*/  LDL R22, [R1+0x1d4] ;  /* 0x0001d40001167983 */ /* 0x000f620000100800 */
[----:B--2---:R-:W-:-:S05]  /*21460*/  VIADD R46, R46, 0x1 ;  /* 0x000000012e2e7836 */ /* 0x004fca0000000000 */
[----:B------:R-:W-:-:S13]  /*21470*/  ISETP.NE.AND P0, PT, R46, 0x2, PT ;  /* 0x000000022e00780c */ /* 0x000fda0003f05270 */
[----:B------:R-:W2:Y:S01]  /*21480*/  @!P0 LDL R44, [R1+0x1cc] ;  /* 0x0001cc00012c8983 */ /* 0x000ea20000100800 */
[-C--:B---3--:R-:W-:Y:S01]  /*21490*/  FMUL.FTZ R135, R135, R0.reuse ;  /* 0x0000000087877220 */ /* 0x088fe20000410000 */
[-C--:B------:R-:W-:Y:S01]  /*214a0*/  FMUL.FTZ R134, R134, R0.reuse ;  /* 0x0000000086867220 */ /* 0x080fe20000410000 */
[-C--:B----4-:R-:W-:Y:S01]  /*214b0*/  FMUL.FTZ R119, R119, R0.reuse ;  /* 0x0000000077777220 */ /* 0x090fe20000410000 */
[-C--:B------:R-:W-:Y:S01]  /*214c0*/  FMUL.FTZ R118, R118, R0.reuse ;  /* 0x0000000076767220 */ /* 0x080fe20000410000 */
[-C--:B-----5:R-:W-:Y:S01]  /*214d0*/  FMUL.FTZ R121, R121, R0.reuse ;  /* 0x0000000079797220 */ /* 0x0a0fe20000410000 */
        /* <DEDUP_REMOVED lines=123> */
[----:B------:R-:W-:-:S02]  /*21c90*/  VIADD R0, R45, 0x1 ;  /* 0x000000012d007836 */ /* 0x000fc40000000000 */
[----:B------:R-:W-:Y:S01]  /*21ca0*/  VIADD R22, R22, 0x1 ;  /* 0x0000000116167836 */ /* 0x000fe20000000000 */
[----:B------:R-:W-:Y:S04]  /*21cb0*/  STL [R1+0x1c8], R46 ;  /* 0x0001c82e01007387 */ /* 0x000fe80000100800 */
        /* <DEDUP_REMOVED lines=11> */
[----:B------:R-:W-:Y:S01]  /*21d70*/  STL.64 [R1+0x2a0], R72 ;  /* 0x0002a04801007387 */ /* 0x000fe20000100a00 */
[----:B--2---:R-:W-:-:S03]  /*21d80*/  @!P0 LOP3.LUT R44, R44, 0x1, RZ, 0x3c, !PT ;  /* 0x000000012c2c8812 */ /* 0x004fc600078e3cff */
        /* <DEDUP_REMOVED lines=51> */
[----:B------:R-:W-:Y:S04]  /*220c0*/  STL [R1+0x1d0], R0 ;  /* 0x0001d00001007387 */ /* 0x000fe80000100800 */
[----:B------:R-:W-:Y:S04]  /*220d0*/  @!P0 STL [R1+0x1cc], R44 ;  /* 0x0001cc2c01008387 */ /* 0x000fe80000100800 */
[----:B------:R-:W-:Y:S04]  /*220e0*/  STL [R1+0x1d4], R22 ;  /* 0x0001d41601007387 */ /* 0x000fe80000100800 */
[----:B------:R-:W-:Y:S04]  /*220f0*/  @!P0 STL [R1+0x1c8], RZ ;  /* 0x0001c8ff01008387 */ /* 0x000fe80000100800 */
[----:B------:R0:W-:Y:S02]  /*22100*/  STL.64 [R1+0x3e8], R2 ;  /* 0x0003e80201007387 */ /* 0x0001e40000100a00 */
[----:B0-----:R-:W-:Y:S01]  /*22110*/  IMAD.MOV.U32 R3, RZ, RZ, 0x1 ;  /* 0x00000001ff037424 */ /* 0x001fe200078e00ff */
[----:B------:R-:W-:Y:S06]  /*22120*/  BAR.ARV 0xe, 0x100 ;  /* 0x0384000000007b1d */ /* 0x000fec0000002000 */
.L_x_5118:
[----:B0-----:R-:W-:-:S04]  /*22130*/  PRMT R0, R3, 0x9910, RZ ;  /* 0x0000991003007816 */ /* 0x001fc800000000ff */
[----:B------:R-:W-:-:S13]  /*22140*/  ISETP.NE.AND P0, PT, R0, RZ, PT ;  /* 0x000000ff0000720c */ /* 0x000fda0003f05270 */
[----:B------:R-:W-:Y:S05]  /*22150*/  @!P0 BRA `(.L_x_5236) ;  /* 0x0000002400f88947 */ /* 0x000fea0003800000 */
[----:B------:R-:W0:Y:S01]  /*22160*/  S2R R0, SR_TID.X ;  /* 0x0000000000007919 */ /* 0x000e220000002100 */
[----:B------:R-:W1:Y:S01]  /*22170*/  S2UR UR5, SR_CgaCtaId ;  /* 0x00000000000579c3 */ /* 0x000e620000008800 */
[----:B------:R-:W-:Y:S01]  /*22180*/  UMOV UR4, 0x400 ;  /* 0x0000040000047882 */ /* 0x000fe20000000000 */
[----:B------:R-:W-:-:S06]  /*22190*/  SHF.R.S32.HI R14, RZ, 0x1f, R152 ;  /* 0x0000001fff0e7819 */ /* 0x000fcc0000011498 */
[----:B------:R-:W-:Y:S01]  /*221a0*/  BAR.SYNC.DEFER_BLOCKING 0x1, 0x100 ;  /* 0x0044000000007b1d */ /* 0x000fe20000010000 */
[----:B------:R-:W-:-:S07]  /*221b0*/  SHF.R.S32.HI R16, RZ, 0x1f, R23 ;  /* 0x0000001fff107819 */ /* 0x000fce0000011417 */
[----:B------:R-:W2:Y:S01]  /*221c0*/  LDC R29, c[0x0][0xce8] ;  /* 0x00033a00ff1d7b82 */ /* 0x000ea20000000800 */
[----:B------:R-:W3:Y:S07]  /*221d0*/  S2R R20, SR_CTAID.X ;  /* 0x0000000000147919 */ /* 0x000eee0000002500 */
[----:B------:R-:W4:Y:S01]  /*221e0*/  LDC.64 R18, c[0x0][0xc40] ;  /* 0x00031000ff127b82 */ /* 0x000f220000000a00 */
[----:B-1----:R-:W-:-:S04]  /*221f0*/  ULEA UR4, UR5, UR4, 0x18 ;  /* 0x0000000405047291 */ /* 0x002fc8000f8ec03f */
[----:B------:R-:W-:Y:S01]  /*22200*/  UIADD3 UR4, UR4, 0x38820, URZ ;  /* 0x0003882004047890 */ /* 0x000fe2000fffe03f */
[----:B0-----:R-:W-:-:S03]  /*22210*/  VIADD R5, R0, 0xffffff80 ;  /* 0xffffff8000057836 */ /* 0x001fc60000000000 */
[----:B------:R-:W-:Y:S01]  /*22220*/  UPRMT UR4, URZ, 0x654, UR4 ;  /* 0x000006543f047896 */ /* 0x000fe20008000004 */
[----:B--2---:R-:W-:Y:S02]  /*22230*/  ISETP.NE.AND P1, PT, R29, 0x1, PT ;  /* 0x000000011d00780c */ /* 0x004fe40003f25270 */
[----:B------:R-:W-:-:S04]  /*22240*/  SHF.R.S32.HI R2, RZ, 0x1f, R5 ;  /* 0x0000001fff027819 */ /* 0x000fc80000011405 */
[----:B------:R-:W-:Y:S02]  /*22250*/  LEA.HI R0, R2, R5, RZ, 0x7 ;  /* 0x0000000502007211 */ /* 0x000fe400078f38ff */
[----:B------:R-:W-:Y:S02]  /*22260*/  SYNCS.ARRIVE.TRANS64.RED.A1T0 RZ, [UR4], RZ ;  /* 0x000000ffffff79a7 */ /* 0x000fe40008100404 */
[----:B------:R-:W-:Y:S02]  /*22270*/  SHF.R.S32.HI R24, RZ, 0x7, R0 ;  /* 0x00000007ff187819 */ /* 0x000fe40000011400 */
[----:B------:R-:W-:-:S03]  /*22280*/  LOP3.LUT R4, R0, 0xffffff80, RZ, 0xc0, !PT ;  /* 0xffffff8000047812 */ /* 0x000fc600078ec0ff */
[----:B------:R-:W0:Y:S02]  /*22290*/  SHFL.IDX PT, R3, R24, RZ, 0x1f ;  /* 0x00001fff18037589 */ /* 0x000e2400000e0000 */
[----:B------:R-:W-:Y:S01]  /*222a0*/  IMAD.IADD R25, R5, 0x1, -R4 ;  /* 0x0000000105197824 */ /* 0x000fe200078e0a04 */
[----:B------:R-:W-:-:S04]  /*222b0*/  LEA.HI R4, R2, R5, RZ, 0x2 ;  /* 0x0000000502047211 */ /* 0x000fc800078f10ff */
[----:B------:R-:W-:Y:S02]  /*222c0*/  SHF.R.S32.HI R22, RZ, 0x1f, R25 ;  /* 0x0000001fff167819 */ /* 0x000fe40000011419 */
[----:B------:R-:W-:Y:S02]  /*222d0*/  LOP3.LUT R4, R4, 0xfffffffc, RZ, 0xc0, !PT ;  /* 0xfffffffc04047812 */ /* 0x000fe400078ec0ff */
[----:B------:R-:W-:-:S03]  /*222e0*/  LEA.HI R21, R22, R25, RZ, 0x2 ;  /* 0x0000001916157211 */ /* 0x000fc600078f10ff */
[----:B------:R-:W-:Y:S01]  /*222f0*/  IMAD.IADD R28, R5, 0x1, -R4 ;  /* 0x00000001051c7824 */ /* 0x000fe200078e0a04 */
[--C-:B------:R-:W-:Y:S02]  /*22300*/  SHF.R.S32.HI R26, RZ, 0x2, R21.reuse ;  /* 0x00000002ff1a7819 */ /* 0x100fe40000011415 */
[----:B0-----:R-:W-:Y:S02]  /*22310*/  ISETP.NE.AND P0, PT, R3, RZ, PT ;  /* 0x000000ff0300720c */ /* 0x001fe40003f05270 */
[----:B------:R-:W-:-:S04]  /*22320*/  SHF.R.S32.HI R3, RZ, 0x1f, R21 ;  /* 0x0000001fff037819 */ /* 0x000fc80000011415 */
[----:B------:R-:W-:-:S04]  /*22330*/  LEA.HI R3, R3, R26, RZ, 0x3 ;  /* 0x0000001a03037211 */ /* 0x000fc800078f18ff */
[----:B------:R-:W-:-:S03]  /*22340*/  LOP3.LUT R27, R3, 0xfffffff8, RZ, 0xc0, !PT ;  /* 0xfffffff8031b7812 */ /* 0x000fc600078ec0ff */
[----:B---34-:R-:W-:Y:S05]  /*22350*/  @P0 BRA `(.L_x_5237) ;  /* 0x0000000400500947 */ /* 0x018fea0003800000 */
[----:B------:R-:W-:Y:S01]  /*22360*/  LOP3.LUT R0, R0, 0xffffff80, RZ, 0xc0, !PT ;  /* 0xffffff8000007812 */ /* 0x000fe200078ec0ff */
[----:B------:R-:W0:Y:S01]  /*22370*/  S2R R11, SR_CTAID.X ;  /* 0x00000000000b7919 */ /* 0x000e220000002500 */
[----:B------:R-:W1:Y:S01]  /*22380*/  LDC R12, c[0x0][0xce8] ;  /* 0x00033a00ff0c7b82 */ /* 0x000e620000000800 */
[----:B------:R-:W-:Y:S01]  /*22390*/  LEA.HI R9, R24, R24, RZ, 0x1 ;  /* 0x0000001818097211 */ /* 0x000fe200078f08ff */
[----:B------:R-:W-:Y:S01]  /*223a0*/  ULDC UR4, c[0x0][0xb88] ;  /* 0x0002e20000047ab9 */ /* 0x000fe20000000800 */
[----:B------:R-:W-:Y:S02]  /*223b0*/  IMAD.IADD R0, R5, 0x1, -R0 ;  /* 0x0000000105007824 */ /* 0x000fe400078e0a00 */
[----:B------:R-:W-:-:S03]  /*223c0*/  LOP3.LUT R13, R9, 0xfffffe, RZ, 0xc0, !PT ;  /* 0x00fffffe090d7812 */ /* 0x000fc600078ec0ff */
[----:B------:R-:W-:Y:S02]  /*223d0*/  SHF.R.S32.HI R3, RZ, 0x1f, R0 ;  /* 0x0000001fff037819 */ /* 0x000fe40000011400 */
[----:B------:R-:W-:Y:S02]  /*223e0*/  IMAD.IADD R13, R24, 0x1, -R13 ;  /* 0x00000001180d7824 */ /* 0x000fe400078e0a0d */
[CC--:B------:R-:W-:Y:S02]  /*223f0*/  LEA.HI R4, R3.reuse, R0.reuse, RZ, 0x2 ;  /* 0x0000000003047211 */ /* 0x0c0fe400078f10ff */
[----:B------:R-:W-:Y:S02]  /*22400*/  LEA.HI R3, R3, R0, RZ, 0x5 ;  /* 0x0000000003037211 */ /* 0x000fe400078f28ff */
[--C-:B------:R-:W-:Y:S02]  /*22410*/  SHF.R.S32.HI R6, RZ, 0x2, R4.reuse ;  /* 0x00000002ff067819 */ /* 0x100fe40000011404 */
[----:B------:R-:W-:-:S04]  /*22420*/  SHF.R.S32.HI R7, RZ, 0x1f, R4 ;  /* 0x0000001fff077819 */ /* 0x000fc80000011404 */
[----:B------:R-:W-:Y:S02]  /*22430*/  LEA.HI R8, R7, R6, RZ, 0x3 ;  /* 0x0000000607087211 */ /* 0x000fe400078f18ff */
[----:B------:R-:W-:Y:S02]  /*22440*/  LOP3.LUT R7, R4, 0x7ffffffc, RZ, 0xc0, !PT ;  /* 0x7ffffffc04077812 */ /* 0x000fe400078ec0ff */
[----:B------:R-:W-:Y:S01]  /*22450*/  LOP3.LUT R9, R8, 0xfffffff8, RZ, 0xc0, !PT ;  /* 0xfffffff808097812 */ /* 0x000fe200078ec0ff */
[----:B-1----:R-:W-:Y:S01]  /*22460*/  IMAD R8, R12, UR4, RZ ;  /* 0x000000040c087c24 */ /* 0x002fe2000f8e02ff */
[----:B------:R-:W-:Y:S01]  /*22470*/  SHF.R.S32.HI R4, RZ, 0x5, R3 ;  /* 0x00000005ff047819 */ /* 0x000fe20000011403 */
[----:B------:R-:W-:Y:S01]  /*22480*/  IMAD.IADD R0, R0, 0x1, -R7 ;  /* 0x0000000100007824 */ /* 0x000fe200078e0a07 */
[----:B------:R-:W1:Y:S01]  /*22490*/  S2UR UR6, SR_CTAID.Z ;  /* 0x00000000000679c3 */ /* 0x000e620000002700 */
[----:B------:R-:W-:Y:S01]  /*224a0*/  IMAD.IADD R9, R6, 0x1, -R9 ;  /* 0x0000000106097824 */ /* 0x000fe200078e0a09 */
[----:B------:R-:W-:Y:S01]  /*224b0*/  ISETP.NE.AND P3, PT, R12, 0x1, PT ;  /* 0x000000010c00780c */ /* 0x000fe20003f65270 */
[----:B------:R-:W-:Y:S01]  /*224c0*/  IMAD.U32 R3, R13, -0x100, RZ ;  /* 0xffffff000d037824 */ /* 0x000fe200078e00ff */
[----:B------:R-:W-:Y:S01]  /*224d0*/  ULDC.64 UR4, c[0x0][0xcd0] ;  /* 0x0003340000047ab9 */ /* 0x000fe20000000a00 */
[----:B------:R-:W-:-:S02]  /*224e0*/  IMAD.SHL.U32 R0, R0, 0x2, RZ ;  /* 0x0000000200007824 */ /* 0x000fc400078e00ff */
[----:B------:R-:W-:Y:S01]  /*224f0*/  IMAD R10, R4, 0x10, R9 ;  /* 0x00000010040a7824 */ /* 0x000fe200078e0209 */
[----:B------:R-:W2:Y:S02]  /*22500*/  LDC.64 R6, c[0x0][0xcd8] ;  /* 0x00033600ff067b82 */ /* 0x000ea40000000a00 */
[----:B------:R-:W-:Y:S01]  /*22510*/  ISETP.NE.AND P0, PT, R0, R3, PT ;  /* 0x000000030000720c */ /* 0x000fe20003f05270 */
[----:B0-----:R-:W-:-:S05]  /*22520*/  IMAD R13, R11, 0x40, R10 ;  /* 0x000000400b0d7824 */ /* 0x001fca00078e020a */
[----:B------:R-:W-:Y:S01]  /*22530*/  ISETP.GE.OR P2, PT, R13, R8, P0 ;  /* 0x000000080d00720c */ /* 0x000fe20000746670 */
[----:B------:R-:W0:-:S12]  /*22540*/  @P3 LDC R4, c[0x0][0xcec] ;  /* 0x00033b00ff043b82 */ /* 0x000e180000000800 */
[----:B------:R-:W3:Y:S01]  /*22550*/  @!P2 LDL R15, [R1+0x1f0] ;  /* 0x0001f000010fa983 */ /* 0x000ee20000100800 */
[----:B------:R-:W-:Y:S01]  /*22560*/  LEA.HI R0, R2, R5, RZ, 0x2 ;  /* 0x0000000502007211 */ /* 0x000fe200078f10ff */
[----:B-1----:R-:W-:Y:S01]  /*22570*/  USHF.R.S32.HI UR7, URZ, 0x1f, UR6 ;  /* 0x0000001f3f077899 */ /* 0x002fe20008011406 */
[----:B------:R-:W1:Y:S01]  /*22580*/  S2UR UR6, SR_CTAID.Z ;  /* 0x00000000000679c3 */ /* 0x000e620000002700 */
[----:B------:R-:W-:Y:S01]  /*22590*/  IMAD R9, R14, UR4, RZ ;  /* 0x000000040e097c24 */ /* 0x000fe2000f8e02ff */
[----:B------:R-:W-:Y:S01]  /*225a0*/  LOP3.LUT R0, R0, 0xfffffffc, RZ, 0xc0, !PT ;  /* 0xfffffffc00007812 */ /* 0x000fe200078ec0ff */
[----:B------:R-:W-:Y:S01]  /*225b0*/  VIADD R13, R13, 0x8 ;  /* 0x000000080d0d7836 */ /* 0x000fe20000000000 */
[----:B------:R-:W-:Y:S01]  /*225c0*/  BSSY B0, `(.L_x_5237) ;  /* 0x000002d000007945 */ /* 0x000fe20003800000 */
[----:B------:R-:W-:Y:S02]  /*225d0*/  IMAD R9, R152, UR5, R9 ;  /* 0x0000000598097c24 */ /* 0x000fe4000f8e0209 */
[----:B------:R-:W-:Y:S01]  /*225e0*/  IMAD.IADD R0, R5, 0x1, -R0 ;  /* 0x0000000105007824 */ /* 0x000fe200078e0a00 */
[----:B------:R-:W-:Y:S01]  /*225f0*/  ISETP.GE.OR P0, PT, R13, R8, P0 ;  /* 0x000000080d00720c */ /* 0x000fe20000706670 */
[----:B------:R-:W4:Y:S03]  /*22600*/  @P3 LDC R5, c[0x0][0xcf0] ;  /* 0x00033c00ff053b82 */ /* 0x000f260000000800 */
[----:B------:R-:W-:-:S04]  /*22610*/  LEA.HI R2, R0, R0, RZ, 0x1 ;  /* 0x0000000000027211 */ /* 0x000fc800078f08ff */
[----:B------:R-:W-:-:S05]  /*22620*/  LOP3.LUT R3, R2, 0x1ffffffe, RZ, 0xc0, !PT ;  /* 0x1ffffffe02037812 */ /* 0x000fca00078ec0ff */
[----:B------:R-:W-:Y:S02]  /*22630*/  IMAD.IADD R0, R0, 0x1, -R3 ;  /* 0x0000000100007824 */ /* 0x000fe400078e0a03 */
[----:B------:R-:W-:Y:S01]  /*22640*/  IMAD.WIDE.U32 R2, R152, UR4, RZ ;  /* 0x0000000498027c25 */ /* 0x000fe2000f8e00ff */
[----:B------:R-:W-:-:S03]  /*22650*/  ULDC.64 UR4, c[0x0][0xce0] ;  /* 0x0003380000047ab9 */ /* 0x000fc60000000a00 */
[----:B------:R-:W-:Y:S02]  /*22660*/  IMAD R0, R0, 0x8, R10 ;  /* 0x0000000800007824 */ /* 0x000fe400078e020a */
[----:B------:R-:W-:Y:S02]  /*22670*/  IMAD.IADD R3, R3, 0x1, R9 ;  /* 0x0000000103037824 */ /* 0x000fe400078e0209 */
[----:B------:R-:W-:Y:S02]  /*22680*/  IMAD R9, R11, 0x40, R0 ;  /* 0x000000400b097824 */ /* 0x000fe400078e0200 */
[----:B--2---:R-:W-:Y:S02]  /*22690*/  IMAD R10, R6, UR7, RZ ;  /* 0x00000007060a7c24 */ /* 0x004fe4000f8e02ff */
[----:B0-----:R-:W-:-:S04]  /*226a0*/  @P3 IMAD.HI.U32 R4, R9, R4, RZ ;  /* 0x0000000409043227 */ /* 0x001fc800078e00ff */
[----:B-1----:R-:W-:Y:S02]  /*226b0*/  IMAD R17, R7, UR6, R10 ;  /* 0x0000000607117c24 */ /* 0x002fe4000f8e020a */
[----:B------:R-:W-:Y:S01]  /*226c0*/  IMAD.MOV.U32 R11, RZ, RZ, R9 ;  /* 0x000000ffff0b7224 */ /* 0x000fe200078e0009 */
[----:B----4-:R-:W-:Y:S01]  /*226d0*/  @P3 SHF.R.U32.HI R11, RZ, R5, R4 ;  /* 0x00000005ff0b3219 */ /* 0x010fe20000011604 */
[----:B------:R-:W-:-:S04]  /*226e0*/  IMAD.WIDE.U32 R6, R6, UR6, R2 ;  /* 0x0000000606067c25 */ /* 0x000fc8000f8e0002 */
[----:B------:R-:W-:Y:S02]  /*226f0*/  IMAD.IADD R7, R7, 0x1, R17 ;  /* 0x0000000107077824 */ /* 0x000fe400078e0211 */
[----:B------:R-:W-:Y:S02]  /*22700*/  IMAD.MOV R5, RZ, RZ, -R11 ;  /* 0x000000ffff057224 */ /* 0x000fe400078e0a0b */
[----:B------:R-:W-:Y:S02]  /*22710*/  IMAD R0, R16, UR4, RZ ;  /* 0x0000000410007c24 */ /* 0x000fe4000f8e02ff */
[----:B------:R-:W-:Y:S01]  /*22720*/  IMAD.WIDE.U32 R2, R23, UR4, R6 ;  /* 0x0000000417027c25 */ /* 0x000fe2000f8e0006 */
[----:B------:R-:W-:-:S03]  /*22730*/  SHF.R.S32.HI R7, RZ, 0x1f, R11 ;  /* 0x0000001fff077819 */ /* 0x000fc6000001140b */
[----:B------:R-:W-:Y:S01]  /*22740*/  IMAD R5, R12, R5, R9 ;  /* 0x000000050c057224 */ /* 0x000fe200078e0209 */
[----:B------:R-:W-:Y:S01]  /*22750*/  IADD3 R2, P3, R11, R2, RZ ;  /* 0x000000020b027210 */ /* 0x000fe20007f7e0ff */
        /* <DEDUP_REMOVED lines=9> */
[----:B------:R-:W-:-:S04]  /*227f0*/  IMAD.IADD R3, R3, 0x1, R5 ;  /* 0x0000000103037824 */ /* 0x000fc800078e0205 */
[----:B------:R-:W-:Y:S01]  /*22800*/  SHFL.IDX PT, R4, R0, 0x1, 0x1c1f ;  /* 0x003c1f0000047f89 */ /* 0x000fe200000e0000 */
[----:B------:R-:W-:-:S03]  /*22810*/  LEA.HI.X R6, R2, UR5, R3, 0x2, P3 ;  /* 0x0000000502067c11 */ /* 0x000fc600098f1403 */
[----:B------:R-:W-:Y:S04]  /*22820*/  SHFL.IDX PT, R2, R0, RZ, 0x1c1f ;  /* 0x001c1fff00027589 */ /* 0x000fe800000e0000 */
[----:B------:R-:W3:Y:S04]  /*22830*/  SHFL.IDX PT, R3, R6, RZ, 0x1c1f ;  /* 0x001c1fff06037589 */ /* 0x000ee800000e0000 */
[----:B------:R0:W1:Y:S04]  /*22840*/  SHFL.IDX PT, R5, R6, 0x1, 0x1c1f ;  /* 0x003c1f0006057f89 */ /* 0x00006800000e0000 */
[----:B---3--:R0:W-:Y:S01]  /*22850*/  @!P2 ST.E desc[UR36][R2.64], R15 ;  /* 0x0000000f0200a985 */ /* 0x0081e2000c101924 */
[----:B-1----:R-:W-:Y:S05]  /*22860*/  @P0 BRA `(.L_x_5238) ;  /* 0x0000000000080947 */ /* 0x002fea0003800000 */
[----:B0-----:R-:W2:Y:S04]  /*22870*/  LDL R3, [R1+0x1f4] ;  /* 0x0001f40001037983 */ /* 0x001ea80000100800 */
[----:B--2---:R1:W-:Y:S02]  /*22880*/  ST.E desc[UR36][R4.64], R3 ;  /* 0x0000000304007985 */ /* 0x0043e4000c101924 */
.L_x_5238:
[----:B------:R-:W-:Y:S05]  /*22890*/  BSYNC B0 ;  /* 0x0000000000007941 */ /* 0x000fea0003800000 */
.L_x_5237:
[----:B------:R-:W2:Y:S01]  /*228a0*/  S2UR UR6, SR_CTAID.Z ;  /* 0x00000000000679c3 */ /* 0x000ea20000002700 */
[----:B------:R-:W-:Y:S01]  /*228b0*/  LEA.HI R0, R28, R28, RZ, 0x1 ;  /* 0x0000001c1c007211 */ /* 0x000fe200078f08ff */
[----:B------:R-:W-:Y:S01]  /*228c0*/  ULDC.64 UR4, c[0x0][0xc38] ;  /* 0x00030e0000047ab9 */ /* 0x000fe20000000a00 */
[----:B------:R-:W-:Y:S01]  /*228d0*/  LEA.HI R22, R22, R25, RZ, 0x5 ;  /* 0x0000001916167211 */ /* 0x000fe200078f28ff */
[----:B01----:R-:W-:Y:S01]  /*228e0*/  IMAD R3, R14, UR4, RZ ;  /* 0x000000040e037c24 */ /* 0x003fe2000f8e02ff */
[----:B------:R-:W-:Y:S01]  /*228f0*/  LOP3.LUT R7, R0, 0x1ffffffe, RZ, 0xc0, !PT ;  /* 0x1ffffffe00077812 */ /* 0x000fe200078ec0ff */
[----:B------:R-:W-:Y:S01]  /*22900*/  IMAD.IADD R27, R26, 0x1, -R27 ;  /* 0x000000011a1b7824 */ /* 0x000fe200078e0a1b */
[----:B------:R-:W-:Y:S01]  /*22910*/  SHF.R.S32.HI R22, RZ, 0x5, R22 ;  /* 0x00000005ff167819 */ /* 0x000fe20000011416 */
[----:B------:R-:W0:Y:S01]  /*22920*/  @P1 LDC R4, c[0x0][0xcec] ;  /* 0x00033b00ff041b82 */ /* 0x000e220000000800 */
[C---:B------:R-:W-:Y:S01]  /*22930*/  IMAD R5, R152.reuse, UR5, R3 ;  /* 0x0000000598057c24 */ /* 0x040fe2000f8e0203 */
[----:B------:R-:W-:Y:S01]  /*22940*/  BSSY B0, `(.L_x_5239) ;  /* 0x0000115000007945 */ /* 0x000fe20003800000 */
[----:B------:R-:W-:Y:S01]  /*22950*/  IMAD.WIDE.U32 R2, R152, UR4, RZ ;  /* 0x0000000498027c25 */ /* 0x000fe2000f8e00ff */
[----:B------:R-:W-:-:S03]  /*22960*/  ULDC.64 UR4, c[0x0][0xc48] ;  /* 0x0003120000047ab9 */ /* 0x000fc60000000a00 */
[----:B------:R-:W-:Y:S01]  /*22970*/  IMAD.IADD R28, R28, 0x1, -R7 ;  /* 0x000000011c1c7824 */ /* 0x000fe200078e0a07 */
[----:B------:R-:W1:Y:S01]  /*22980*/  @P1 LDC R11, c[0x0][0xcf0] ;  /* 0x00033c00ff0b1b82 */ /* 0x000e620000000800 */
[----:B------:R-:W-:Y:S02]  /*22990*/  IMAD R27, R22, 0x10, R27 ;  /* 0x00000010161b7824 */ /* 0x000fe400078e021b */
[----:B------:R-:W-:Y:S02]  /*229a0*/  IMAD.IADD R3, R3, 0x1, R5 ;  /* 0x0000000103037824 */ /* 0x000fe400078e0205 */
[----:B------:R-:W-:Y:S01]  /*229b0*/  IMAD R5, R28, 0x8, R27 ;  /* 0x000000081c057824 */ /* 0x000fe200078e021b */
[----:B--2---:R-:W-:Y:S02]  /*229c0*/  USHF.R.S32.HI UR7, URZ, 0x1f, UR6 ;  /* 0x0000001f3f077899 */ /* 0x004fe40008011406 */
[----:B------:R-:W2:Y:S01]  /*229d0*/  S2UR UR6, SR_CTAID.Z ;  /* 0x00000000000679c3 */ /* 0x000ea20000002700 */
[----:B------:R-:W-:-:S02]  /*229e0*/  IMAD R9, R20, 0x40, R5 ;  /* 0x0000004014097824 */ /* 0x000fc400078e0205 */
[----:B------:R-:W-:Y:S02]  /*229f0*/  IMAD R20, R20, 0x40, R27 ;  /* 0x0000004014147824 */ /* 0x000fe400078e021b */
[----:B------:R-:W-:Y:S02]  /*22a00*/  IMAD R0, R18, UR7, RZ ;  /* 0x0000000712007c24 */ /* 0x000fe4000f8e02ff */
[----:B0-----:R-:W-:-:S04]  /*22a10*/  @P1 IMAD.HI.U32 R4, R9, R4, RZ ;  /* 0x0000000409041227 */ /* 0x001fc800078e00ff */
[----:B------:R-:W-:Y:S01]  /*22a20*/  IMAD.MOV.U32 R5, RZ, RZ, R9 ;  /* 0x000000ffff057224 */ /* 0x000fe200078e0009 */
[----:B-1----:R-:W-:-:S05]  /*22a30*/  @P1 SHF.R.U32.HI R5, RZ, R11, R4 ;  /* 0x0000000bff051219 */ /* 0x002fca0000011604 */
[----:B------:R-:W-:Y:S02]  /*22a40*/  IMAD.MOV R4, RZ, RZ, -R5 ;  /* 0x000000ffff047224 */ /* 0x000fe400078e0a05 */
[----:B--2---:R-:W-:Y:S02]  /*22a50*/  IMAD R7, R19, UR6, R0 ;  /* 0x0000000613077c24 */ /* 0x004fe4000f8e0200 */
[----:B------:R-:W-:-:S04]  /*22a60*/  IMAD.WIDE.U32 R2, R18, UR6, R2 ;  /* 0x0000000612027c25 */ /* 0x000fc8000f8e0002 */
[----:B------:R-:W-:Y:S02]  /*22a70*/  IMAD R0, R16, UR4, RZ ;  /* 0x0000000410007c24 */ /* 0x000fe4000f8e02ff */
[----:B------:R-:W-:Y:S02]  /*22a80*/  IMAD.IADD R3, R3, 0x1, R7 ;  /* 0x0000000103037824 */ /* 0x000fe400078e0207 */
[C---:B------:R-:W-:Y:S01]  /*22a90*/  IMAD R7, R23.reuse, UR5, R0 ;  /* 0x0000000517077c24 */ /* 0x040fe2000f8e0200 */
[----:B------:R-:W-:Y:S01]  /*22aa0*/  SHF.R.S32.HI R0, RZ, 0x1f, R5 ;  /* 0x0000001fff007819 */ /* 0x000fe20000011405 */
        /* <DEDUP_REMOVED lines=11> */
[C---:B------:R-:W-:Y:S01]  /*22b60*/  IMAD R5, R23.reuse, UR5, R0 ;  /* 0x0000000517057c24 */ /* 0x040fe2000f8e0200 */
[----:B------:R-:W-:Y:S01]  /*22b70*/  LEA.HI R0, R24, R24, RZ, 0x1 ;  /* 0x0000001818007211 */ /* 0x000fe200078f08ff */
[----:B------:R-:W-:Y:S01]  /*22b80*/  IMAD.WIDE.U32 R22, R23, UR4, R2 ;  /* 0x0000000417167c25 */ /* 0x000fe2000f8e0002 */
[----:B------:R-:W-:-:S03]  /*22b90*/  ULDC.64 UR4, c[0x0][0xc00] ;  /* 0x0003000000047ab9 */ /* 0x000fc60000000a00 */
[----:B------:R-:W-:Y:S01]  /*22ba0*/  IMAD.IADD R3, R23, 0x1, R5 ;  /* 0x0000000117037824 */ /* 0x000fe200078e0205 */
[----:B------:R-:W-:Y:S01]  /*22bb0*/  LEA R19, P0, R22, UR4, 0x2 ;  /* 0x0000000416137c11 */ /* 0x000fe2000f8010ff */
[----:B------:R-:W-:-:S03]  /*22bc0*/  ULDC UR4, c[0x0][0xb88] ;  /* 0x0002e20000047ab9 */ /* 0x000fc60000000800 */
[----:B------:R-:W-:Y:S01]  /*22bd0*/  LEA.HI.X R22, R22, UR5, R3, 0x2, P0 ;  /* 0x0000000516167c11 */ /* 0x000fe200080f1403 */
[----:B------:R0:W1:Y:S01]  /*22be0*/  SHFL.IDX PT, R14, R19, RZ, 0x1c1f ;  /* 0x001c1fff130e7589 */ /* 0x00006200000e0000 */
[----:B------:R-:W-:Y:S02]  /*22bf0*/  LOP3.LUT R3, R0, 0xfffffe, RZ, 0xc0, !PT ;  /* 0x00fffffe00037812 */ /* 0x000fe400078ec0ff */
[----:B------:R-:W-:Y:S01]  /*22c00*/  LOP3.LUT R0, R21, 0x7ffffffc, RZ, 0xc0, !PT ;  /* 0x7ffffffc15007812 */ /* 0x000fe200078ec0ff */
[----:B------:R-:W-:Y:S01]  /*22c10*/  IMAD R21, R29, UR4, RZ ;  /* 0x000000041d157c24 */ /* 0x000fe2000f8e02ff */
[----:B------:R0:W2:Y:S01]  /*22c20*/  SHFL.IDX PT, R15, R22, RZ, 0x1c1f ;  /* 0x001c1fff160f7589 */ /* 0x0000a200000e0000 */
[----:B------:R-:W-:Y:S02]  /*22c30*/  IMAD.IADD R3, R24, 0x1, -R3 ;  /* 0x0000000118037824 */ /* 0x000fe400078e0a03 */
[----:B------:R-:W-:Y:S01]  /*22c40*/  IMAD.IADD R0, R25, 0x1, -R0 ;  /* 0x0000000119007824 */ /* 0x000fe200078e0a00 */
[----:B------:R-:W-:-:S03]  /*22c50*/  ISETP.GE.AND P0, PT, R20, R21, PT ;  /* 0x000000151400720c */ /* 0x000fc60003f06270 */
[----:B------:R-:W-:-:S04]  /*22c60*/  IMAD R0, R3, 0x80, R0 ;  /* 0x0000008003007824 */ /* 0x000fc800078e0200 */
[----:B------:R-:W-:-:S06]  /*22c70*/  IMAD.SHL.U32 R18, R0, 0x2, RZ ;  /* 0x0000000200127824 */ /* 0x000fcc00078e00ff */
[----:B0-----:R-:W-:Y:S05]  /*22c80*/  @P0 BRA `(.L_x_5240) ;  /* 0x0000000c00800947 */ /* 0x001fea0003800000 */
[----:B------:R-:W-:Y:S02]  /*22c90*/  ULDC UR4, c[0x0][0xbc8] ;  /* 0x0002f20000047ab9 */ /* 0x000fe40000000800 */
[----:B------:R-:W-:-:S13]  /*22ca0*/  ISETP.GE.AND P0, PT, R18, UR4, PT ;  /* 0x0000000412007c0c */ /* 0x000fda000bf06270 */
[----:B------:R-:W3:Y:S01]  /*22cb0*/  @!P0 LDL.64 R12, [R1+0x210] ;  /* 0x00021000010c8983 */ /* 0x000ee20000100a00 */
[C---:B------:R-:W-:Y:S01]  /*22cc0*/  VIADD R4, R18.reuse, 0x8 ;  /* 0x0000000812047836 */ /* 0x040fe20000000000 */
[----:B------:R-:W-:-:S04]  /*22cd0*/  @!P0 LEA.HI R0, R18, R18, RZ, 0x1 ;  /* 0x0000001212008211 */ /* 0x000fc800078f08ff */
[----:B------:R-:W-:Y:S02]  /*22ce0*/  ISETP.GE.AND P1, PT, R4, UR4, PT ;  /* 0x0000000404007c0c */ /* 0x000fe4000bf26270 */
[----:B------:R-:W-:-:S05]  /*22cf0*/  @!P0 LOP3.LUT R0, R0, 0xfffffffe, RZ, 0xc0, !PT ;  /* 0xfffffffe00008812 */ /* 0x000fca00078ec0ff */
[----:B-12---:R-:W-:-:S05]  /*22d00*/  @!P0 IMAD.WIDE R2, R0, 0x4, R14 ;  /* 0x0000000400028825 */ /* 0x006fca00078e020e */
[----:B---3--:R0:W-:Y:S04]  /*22d10*/  @!P0 ST.E.64 desc[UR36][R2.64], R12 ;  /* 0x0000000c02008985 */ /* 0x0081e8000c101b24 */
[----:B------:R-:W2:Y:S01]  /*22d20*/  @!P1 LDL.64 R6, [R1+0x220] ;  /* 0x0002200001069983 */ /* 0x000ea20000100a00 */
[----:B------:R-:W-:Y:S01]  /*22d30*/  VIADD R0, R18, 0x10 ;  /* 0x0000001012007836 */ /* 0x000fe20000000000 */
[----:B------:R-:W-:-:S04]  /*22d40*/  @!P1 LEA.HI R4, R4, R4, RZ, 0x1 ;  /* 0x0000000404049211 */ /* 0x000fc800078f08ff */
[----:B------:R-:W-:Y:S02]  /*22d50*/  ISETP.GE.AND P0, PT, R0, UR4, PT ;  /* 0x0000000400007c0c */ /* 0x000fe4000bf06270 */
[----:B------:R-:W-:-:S05]  /*22d60*/  @!P1 LOP3.LUT R4, R4, 0xfffffffe, RZ, 0xc0, !PT ;  /* 0xfffffffe04049812 */ /* 0x000fca00078ec0ff */
[----:B------:R-:W-:-:S05]  /*22d70*/  @!P1 IMAD.WIDE R4, R4, 0x4, R14 ;  /* 0x0000000404049825 */ /* 0x000fca00078e020e */
[----:B--2---:R1:W-:Y:S04]  /*22d80*/  @!P1 ST.E.64 desc[UR36][R4.64], R6 ;  /* 0x0000000604009985 */ /* 0x0043e8000c101b24 */
[----:B------:R-:W2:Y:S01]  /*22d90*/  @!P0 LDL.64 R8, [R1+0x230] ;  /* 0x0002300001088983 */ /* 0x000ea20000100a00 */
[----:B------:R-:W-:Y:S01]  /*22da0*/  VIADD R10, R18, 0x18 ;  /* 0x00000018120a7836 */ /* 0x000fe20000000000 */
[----:B------:R-:W-:-:S04]  /*22db0*/  @!P0 LEA.HI R0, R0, R0, RZ, 0x1 ;  /* 0x0000000000008211 */ /* 0x000fc800078f08ff */
[----:B------:R-:W-:Y:S02]  /*22dc0*/  ISETP.GE.AND P1, PT, R10, UR4, PT ;  /* 0x000000040a007c0c */ /* 0x000fe4000bf26270 */
[----:B------:R-:W-:-:S05]  /*22dd0*/  @!P0 LOP3.LUT R0, R0, 0xfffffffe, RZ, 0xc0, !PT ;  /* 0xfffffffe00008812 */ /* 0x000fca00078ec0ff */
[----:B0-----:R-:W-:-:S05]  /*22de0*/  @!P0 IMAD.WIDE R2, R0, 0x4, R14 ;  /* 0x0000000400028825 */ /* 0x001fca00078e020e */
[----:B--2---:R0:W-:Y:S04]  /*22df0*/  @!P0 ST.E.64 desc[UR36][R2.64], R8 ;  /* 0x0000000802008985 */ /* 0x0041e8000c101b24 */
[----:B------:R-:W2:Y:S01]  /*22e00*/  @!P1 LDL.64 R12, [R1+0x240] ;  /* 0x00024000010c9983 */ /* 0x000ea20000100a00 */
[----:B------:R-:W-:Y:S01]  /*22e10*/  VIADD R0, R18, 0x20 ;  /* 0x0000002012007836 */ /* 0x000fe20000000000 */
[----:B------:R-:W-:-:S04]  /*22e20*/  @!P1 LEA.HI R10, R10, R10, RZ, 0x1 ;  /* 0x0000000a0a0a9211 */ /* 0x000fc800078f08ff */
[----:B------:R-:W-:Y:S02]  /*22e30*/  ISETP.GE.AND P0, PT, R0, UR4, PT ;  /* 0x0000000400007c0c */ /* 0x000fe4000bf06270 */
[----:B------:R-:W-:-:S05]  /*22e40*/  @!P1 LOP3.LUT R10, R10, 0xfffffffe, RZ, 0xc0, !PT ;  /* 0xfffffffe0a0a9812 */ /* 0x000fca00078ec0ff */
[----:B------:R-:W-:-:S05]  /*22e50*/  @!P1 IMAD.WIDE R10, R10, 0x4, R14 ;  /* 0x000000040a0a9825 */ /* 0x000fca00078e020e */
[----:B--2---:R2:W-:Y:S04]  /*22e60*/  @!P1 ST.E.64 desc[UR36][R10.64], R12 ;  /* 0x0000000c0a009985 */ /* 0x0045e8000c101b24 */
[----:B-1----:R-:W3:Y:S01]  /*22e70*/  @!P0 LDL.64 R4, [R1+0x250] ;  /* 0x0002500001048983 */ /* 0x002ee20000100a00 */
[----:B------:R-:W-:Y:S01]  /*22e80*/  VIADD R6, R18, 0x28 ;  /* 0x0000002812067836 */ /* 0x000fe20000000000 */
[----:B------:R-:W-:-:S04]  /*22e90*/  @!P0 LEA.HI R0, R0, R0, RZ, 0x1 ;  /* 0x0000000000008211 */ /* 0x000fc800078f08ff */
[----:B------:R-:W-:Y:S02]  /*22ea0*/  ISETP.GE.AND P1, PT, R6, UR4, PT ;  /* 0x0000000406007c0c */ /* 0x000fe4000bf26270 */
[----:B------:R-:W-:-:S05]  /*22eb0*/  @!P0 LOP3.LUT R0, R0, 0xfffffffe, RZ, 0xc0, !PT ;  /* 0xfffffffe00008812 */ /* 0x000fca00078ec0ff */
[----:B0-----:R-:W-:-:S05]  /*22ec0*/  @!P0 IMAD.WIDE R2, R0, 0x4, R14 ;  /* 0x0000000400028825 */ /* 0x001fca00078e020e */
[----:B---3--:R0:W-:Y:S04]  /*22ed0*/  @!P0 ST.E.64 desc[UR36][R2.64], R4 ;  /* 0x0000000402008985 */ /* 0x0081e8000c101b24 */
[----:B------:R-:W3:Y:S01]  /*22ee0*/  @!P1 LDL.64 R8, [R1+0x260] ;  /* 0x0002600001089983 */ /* 0x000ee20000100a00 */
[----:B------:R-:W-:Y:S01]  /*22ef0*/  VIADD R0, R18, 0x30 ;  /* 0x0000003012007836 */ /* 0x000fe20000000000 */
[----:B------:R-:W-:-:S04]  /*22f00*/  @!P1 LEA.HI R6, R6, R6, RZ, 0x1 ;  /* 0x0000000606069211 */ /* 0x000fc800078f08ff */
[----:B------:R-:W-:Y:S02]  /*22f10*/  ISETP.GE.AND P0, PT, R0, UR4, PT ;  /* 0x0000000400007c0c */ /* 0x000fe4000bf06270 */
[----:B------:R-:W-:-:S05]  /*22f20*/  @!P1 LOP3.LUT R6, R6, 0xfffffffe, RZ, 0xc0, !PT ;  /* 0xfffffffe06069812 */ /* 0x000fca00078ec0ff */
[----:B------:R-:W-:-:S05]  /*22f30*/  @!P1 IMAD.WIDE R6, R6, 0x4, R14 ;  /* 0x0000000406069825 */ /* 0x000fca00078e020e */
[----:B---3--:R1:W-:Y:S04]  /*22f40*/  @!P1 ST.E.64 desc[UR36][R6.64], R8 ;  /* 0x0000000806009985 */ /* 0x0083e8000c101b24 */
[----:B--2---:R-:W2:Y:S01]  /*22f50*/  @!P0 LDL.64 R10, [R1+0x270] ;  /* 0x00027000010a8983 */ /* 0x004ea20000100a00 */
        /* <DEDUP_REMOVED lines=129> */
[----:B0-----:R-:W-:-:S05]  /*23770*/  @!P0 LOP3.LUT R3, R0, 0xfffffffe, RZ, 0xc0, !PT ;  /* 0xfffffffe00038812 */ /* 0x001fca00078ec0ff */
[----:B------:R-:W-:-:S05]  /*23780*/  @!P0 IMAD.WIDE R2, R3, 0x4, R14 ;  /* 0x0000000403028825 */ /* 0x000fca00078e020e */
        /* <DEDUP_REMOVED lines=12> */
[----:B0-----:R-:W-:-:S05]  /*23850*/  @!P0 LOP3.LUT R3, R0, 0xfffffffe, RZ, 0xc0, !PT ;  /* 0xfffffffe00038812 */ /* 0x001fca00078ec0ff */
[----:B------:R-:W-:-:S05]  /*23860*/  @!P0 IMAD.WIDE R2, R3, 0x4, R14 ;  /* 0x0000000403028825 */ /* 0x000fca00078e020e */
[----:B--2---:R0:W-:Y:S04]  /*23870*/  @!P0 ST.E.64 desc[UR36][R2.64], R6 ;  /* 0x0000000602008985 */ /* 0x0041e8000c101b24 */
[----:B------:R-:W2:Y:S01]  /*23880*/  @!P1 LDL.64 R8, [R1+0x3c0] ;  /* 0x0003c00001089983 */ /* 0x000ea20000100a00 */
[----:B------:R-:W-:Y:S01]  /*23890*/  VIADD R0, R18, 0xe0 ;  /* 0x000000e012007836 */ /* 0x000fe20000000000 */
[----:B------:R-:W-:-:S04]  /*238a0*/  @!P1 LEA.HI R10, R10, R10, RZ, 0x1 ;  /* 0x0000000a0a0a9211 */ /* 0x000fc800078f08ff */
[----:B------:R-:W-:Y:S02]  /*238b0*/  ISETP.GE.AND P0, PT, R0, UR4, PT ;  /* 0x0000000400007c0c */ /* 0x000fe4000bf06270 */
[----:B-1----:R-:W-:-:S05]  /*238c0*/  @!P1 LOP3.LUT R5, R10, 0xfffffffe, RZ, 0xc0, !PT ;  /* 0xfffffffe0a059812 */ /* 0x002fca00078ec0ff */
[----:B------:R-:W-:-:S05]  /*238d0*/  @!P1 IMAD.WIDE R4, R5, 0x4, R14 ;  /* 0x0000000405049825 */ /* 0x000fca00078e020e */
[----:B--2---:R1:W-:Y:S04]  /*238e0*/  @!P1 ST.E.64 desc[UR36][R4.64], R8 ;  /* 0x0000000804009985 */ /* 0x0043e8000c101b24 */
[----:B------:R-:W2:Y:S01]  /*238f0*/  @!P0 LDL.64 R10, [R1+0x3d0] ;  /* 0x0003d000010a8983 */ /* 0x000ea20000100a00 */
        /* <DEDUP_REMOVED lines=21> */
[----:B------:R-:W-:-:S04]  /*23a50*/  @!P1 LEA.HI R12, R12, R12, RZ, 0x1 ;  /* 0x0000000c0c0c9211 */ /* 0x000fc800078f08ff */
[----:B------:R-:W-:-:S05]  /*23a60*/  @!P1 LOP3.LUT R11, R12, 0xfffffffe, RZ, 0xc0, !PT ;  /* 0xfffffffe0c0b9812 */ /* 0x000fca00078ec0ff */
[----:B------:R-:W-:-:S05]  /*23a70*/  @!P1 IMAD.WIDE R14, R11, 0x4, R14 ;  /* 0x000000040b0e9825 */ /* 0x000fca00078e020e */
[----:B--2---:R3:W-:Y:S02]  /*23a80*/  @!P1 ST.E.64 desc[UR36][R14.64], R16 ;  /* 0x000000100e009985 */ /* 0x0047e4000c101b24 */
.L_x_5240:
[----:B------:R-:W-:Y:S05]  /*23a90*/  BSYNC B0 ;  /* 0x0000000000007941 */ /* 0x000fea0003800000 */
.L_x_5239:
[----:B------:R-:W-:Y:S01]  /*23aa0*/  VIADD R20, R20, 0x8 ;  /* 0x0000000814147836 */ /* 0x000fe20000000000 */
[----:B--23--:R2:W3:Y:S04]  /*23ab0*/  SHFL.IDX PT, R15, R22, 0x1, 0x1c1f ;  /* 0x003c1f00160f7f89 */ /* 0x00c4e800000e0000 */
[----:B------:R-:W-:Y:S01]  /*23ac0*/  ISETP.GE.AND P0, PT, R20, R21, PT ;  /* 0x000000151400720c */ /* 0x000fe20003f06270 */
[----:B-1----:R2:W1:-:S12]  /*23ad0*/  SHFL.IDX PT, R14, R19, 0x1, 0x1c1f ;  /* 0x003c1f00130e7f89 */ /* 0x00245800000e0000 */
[----:B--2---:R-:W-:Y:S05]  /*23ae0*/  @P0 BRA `(.L_x_5109) ;  /* 0x0000005c00080947 */ /* 0x004fea0003800000 */
[----:B------:R-:W0:Y:S02]  /*23af0*/  LDC R17, c[0x0][0xbc8] ;  /* 0x0002f200ff117b82 */ /* 0x000e240000000800 */
[----:B0-----:R-:W-:-:S13]  /*23b00*/  ISETP.GE.AND P0, PT, R18, R17, PT ;  /* 0x000000111200720c */ /* 0x001fda0003f06270 */
[----:B------:R-:W2:Y:S01]  /*23b10*/  @!P0 LDL.64 R10, [R1+0x218] ;  /* 0x00021800010a8983 */ /* 0x000ea20000100a00 */
[C---:B------:R-:W-:Y:S01]  /*23b20*/  VIADD R4, R18.reuse, 0x8 ;  /* 0x0000000812047836 */ /* 0x040fe20000000000 */
[----:B------:R-:W-:-:S04]  /*23b30*/  @!P0 LEA.HI R0, R18, R18, RZ, 0x1 ;  /* 0x0000001212008211 */ /* 0x000fc800078f08ff */
[----:B------:R-:W-:Y:S02]  /*23b40*/  ISETP.GE.AND P1, PT, R4, R17, PT ;  /* 0x000000110400720c */ /* 0x000fe40003f26270 */
[----:B------:R-:W-:-:S05]  /*23b50*/  @!P0 LOP3.LUT R0, R0, 0xfffffffe, RZ, 0xc0, !PT ;  /* 0xfffffffe00008812 */ /* 0x000fca00078ec0ff */
[----:B-1-3--:R-:W-:-:S05]  /*23b60*/  @!P0 IMAD.WIDE R2, R0, 0x4, R14 ;  /* 0x0000000400028825 */ /* 0x00afca00078e020e */
[----:B--2---:R0:W-:Y:S04]  /*23b70*/  @!P0 ST.E.64 desc[UR36][R2.64], R10 ;  /* 0x0000000a02008985 */ /* 0x0041e8000c101b24 */
[----:B------:R-:W2:Y:S01]  /*23b80*/  @!P1 LDL.64 R6, [R1+0x228] ;  /* 0x0002280001069983 */ /* 0x000ea20000100a00 */
[----:B------:R-:W-:Y:S01]  /*23b90*/  VIADD R0, R18, 0x10 ;  /* 0x0000001012007836 */ /* 0x000fe20000000000 */
[----:B------:R-:W-:-:S04]  /*23ba0*/  @!P1 LEA.HI R4, R4, R4, RZ, 0x1 ;  /* 0x0000000404049211 */ /* 0x000fc800078f08ff */
[----:B------:R-:W-:Y:S02]  /*23bb0*/  ISETP.GE.AND P0, PT, R0, R17, PT ;  /* 0x000000110000720c */ /* 0x000fe40003f06270 */
[----:B------:R-:W-:-:S05]  /*23bc0*/  @!P1 LOP3.LUT R4, R4, 0xfffffffe, RZ, 0xc0, !PT ;  /* 0xfffffffe04049812 */ /* 0x000fca00078ec0ff */
[----:B------:R-:W-:-:S05]  /*23bd0*/  @!P1 IMAD.WIDE R4, R4, 0x4, R14 ;  /* 0x0000000404049825 */ /* 0x000fca00078e020e */
[----:B--2---:R1:W-:Y:S04]  /*23be0*/  @!P1 ST.E.64 desc[UR36][R4.64], R6 ;  /* 0x0000000604009985 */ /* 0x0043e8000c101b24 */
[----:B------:R-:W2:Y:S01]  /*23bf0*/  @!P0 LDL.64 R8, [R1+0x238] ;  /* 0x0002380001088983 */ /* 0x000ea20000100a00 */
[----:B------:R-:W-:Y:S01]  /*23c00*/  VIADD R12, R18, 0x18 ;  /* 0x00000018120c7836 */ /* 0x000fe20000000000 */
[----:B------:R-:W-:-:S04]  /*23c10*/  @!P0 LEA.HI R0, R0, R0, RZ, 0x1 ;  /* 0x0000000000008211 */ /* 0x000fc800078f08ff */
[----:B------:R-:W-:Y:S02]  /*23c20*/  ISETP.GE.AND P1, PT, R12, R17, PT ;  /* 0x000000110c00720c */ /* 0x000fe40003f26270 */
[----:B------:R-:W-:-:S05]  /*23c30*/  @!P0 LOP3.LUT R0, R0, 0xfffffffe, RZ, 0xc0, !PT ;  /* 0xfffffffe00008812 */ /* 0x000fca00078ec0ff */
[----:B0-----:R-:W-:-:S05]  /*23c40*/  @!P0 IMAD.WIDE R2, R0, 0x4, R14 ;  /* 0x0000000400028825 */ /* 0x001fca00078e020e */
[----:B--2---:R0:W-:Y:S04]  /*23c50*/  @!P0 ST.E.64 desc[UR36][R2.64], R8 ;  /* 0x0000000802008985 */ /* 0x0041e8000c101b24 */
[----:B------:R-:W2:Y:S01]  /*23c60*/  @!P1 LDL.64 R10, [R1+0x248] ;  /* 0x00024800010a9983 */ /* 0x000ea20000100a00 */
[----:B------:R-:W-:Y:S01]  /*23c70*/  VIADD R0, R18, 0x20 ;  /* 0x0000002012007836 */ /* 0x000fe20000000000 */
[----:B------:R-:W-:-:S04]  /*23c80*/  @!P1 LEA.HI R12, R12, R12, RZ, 0x1 ;  /* 0x0000000c0c0c9211 */ /* 0x000fc800078f08ff */
[----:B------:R-:W-:Y:S02]  /*23c90*/  ISETP.GE.AND P0, PT, R0, R17, PT ;  /* 0x000000110000720c */ /* 0x000fe40003f06270 */
[----:B-1----:R-:W-:-:S05]  /*23ca0*/  @!P1 LOP3.LUT R4, R12, 0xfffffffe, RZ, 0xc0, !PT ;  /* 0xfffffffe0c049812 */ /* 0x002fca00078ec0ff */
        /* <DEDUP_REMOVED lines=90> */
[----:B0-----:R-:W-:-:S05]  /*24250*/  @!P0 LOP3.LUT R3, R0, 0xfffffffe, RZ, 0xc0, !PT ;  /* 0xfffffffe00038812 */ /* 0x001fca00078ec0ff */
[----:B------:R-:W-:-:S05]  /*24260*/  @!P0 IMAD.WIDE R2, R3, 0x4, R14 ;  /* 0x0000000403028825 */ /* 0x000fca00078e020e */
        /* <DEDUP_REMOVED lines=83> */
[----:B------:R-:W-:-:S04]  /*247a0*/  @!P0 IMAD.WIDE R2, R3, 0x4, R14 ;  /* 0x0000000403028825 */ /* 0x000fc800078e020e */
[----:B------:R-:W-:Y:S01]  /*247b0*/  VIADD R0, R18, 0xf0 ;  /* 0x000000f012007836 */ /* 0x000fe20000000000 */
[----:B--2---:R0:W-:Y:S04]  /*247c0*/  @!P0 ST.E.64 desc[UR36][R2.64], R6 ;  /* 0x0000000602008985 */ /* 0x0041e8000c101b24 */
[----:B------:R-:W2:Y:S01]  /*247d0*/  @!P1 LDL.64 R8, [R1+0x3e8] ;  /* 0x0003e80001089983 */ /* 0x000ea20000100a00 */
[----:B------:R-:W-:Y:S01]  /*247e0*/  @!P1 LEA.HI R12, R12, R12, RZ, 0x1 ;  /* 0x0000000c0c0c9211 */ /* 0x000fe200078f08ff */
[----:B------:R-:W-:Y:S01]  /*247f0*/  VIADD R18, R18, 0xf8 ;  /* 0x000000f812127836 */ /* 0x000fe20000000000 */
[----:B------:R-:W-:Y:S01]  /*24800*/  ISETP.GE.AND P0, PT, R0, R17, PT ;  /* 0x000000110000720c */ /* 0x000fe20003f06270 */
[----:B------:R-:W-:Y:S01]  /*24810*/  BSSY B0, `(.L_x_5241) ;  /* 0x000000b000007945 */ /* 0x000fe20003800000 */
[----:B------:R-:W-:-:S05]  /*24820*/  @!P1 LOP3.LUT R13, R12, 0xfffffffe, RZ, 0xc0, !PT ;  /* 0xfffffffe0c0d9812 */ /* 0x000fca00078ec0ff */
[----:B-1----:R-:W-:-:S05]  /*24830*/  @!P1 IMAD.WIDE R4, R13, 0x4, R14 ;  /* 0x000000040d049825 */ /* 0x002fca00078e020e */
[----:B--2---:R0:W-:Y:S01]  /*24840*/  @!P1 ST.E.64 desc[UR36][R4.64], R8 ;  /* 0x0000000804009985 */ /* 0x0041e2000c101b24 */
[----:B------:R-:W-:Y:S01]  /*24850*/  ISETP.GE.AND P1, PT, R18, R17, PT ;  /* 0x000000111200720c */ /* 0x000fe20003f26270 */
[----:B------:R-:W-:-:S12]  /*24860*/  @P0 BRA `(.L_x_5242) ;  /* 0x0000000000140947 */ /* 0x000fd80003800000 */
[----:B0-----:R-:W2:Y:S01]  /*24870*/  LDL.64 R4, [R1+0x3f8] ;  /* 0x0003f80001047983 */ /* 0x001ea20000100a00 */
[----:B------:R-:W-:-:S04]  /*24880*/  LEA.HI R0, R0, R0, RZ, 0x1 ;  /* 0x0000000000007211 */ /* 0x000fc800078f08ff */
[----:B------:R-:W-:-:S05]  /*24890*/  LOP3.LUT R3, R0, 0xfffffffe, RZ, 0xc0, !PT ;  /* 0xfffffffe00037812 */ /* 0x000fca00078ec0ff */
[----:B------:R-:W-:-:S05]  /*248a0*/  IMAD.WIDE R2, R3, 0x4, R14 ;  /* 0x0000000403027825 */ /* 0x000fca00078e020e */
[----:B--2---:R1:W-:Y:S02]  /*248b0*/  ST.E.64 desc[UR36][R2.64], R4 ;  /* 0x0000000402007985 */ /* 0x0043e4000c101b24 */
.L_x_5242:
[----:B------:R-:W-:Y:S05]  /*248c0*/  BSYNC B0 ;  /* 0x0000000000007941 */ /* 0x000fea0003800000 */
.L_x_5241:
[----:B------:R-:W-:Y:S05]  /*248d0*/  @P1 BRA `(.L_x_5109) ;  /* 0x0000004c008c1947 */ /* 0x000fea0003800000 */
[----:B01----:R-:W2:Y:S01]  /*248e0*/  LDL.64 R4, [R1+0x408] ;  /* 0x0004080001047983 */ /* 0x003ea20000100a00 */
[----:B------:R-:W-:-:S04]  /*248f0*/  LEA.HI R18, R18, R18, RZ, 0x1 ;  /* 0x0000001212127211 */ /* 0x000fc800078f08ff */
[----:B------:R-:W-:-:S05]  /*24900*/  LOP3.LUT R3, R18, 0xfffffffe, RZ, 0xc0, !PT ;  /* 0xfffffffe12037812 */ /* 0x000fca00078ec0ff */
[----:B------:R-:W-:-:S05]  /*24910*/  IMAD.WIDE R2, R3, 0x4, R14 ;  /* 0x0000000403027825 */ /* 0x000fca00078e020e */
[----:B--2---:R2:W-:Y:S01]  /*24920*/  ST.E.64 desc[UR36][R2.64], R4 ;  /* 0x0000000402007985 */ /* 0x0045e2000c101b24 */
[----:B------:R-:W-:Y:S05]  /*24930*/  BRA `(.L_x_5109) ;  /* 0x0000004c00747947 */ /* 0x000fea0003800000 */
.L_x_5236:
[----:B------:R-:W0:Y:S02]  /*24940*/  S2R R0, SR_TID.X ;  /* 0x0000000000007919 */ /* 0x000e240000002100 */
[----:B0-----:R-:W-:-:S05]  /*24950*/  VIADD R0, R0, 0xffffff80 ;  /* 0xffffff8000007836 */ /* 0x001fca0000000000 */
[----:B------:R-:W-:-:S13]  /*24960*/  ISETP.GT.AND P0, PT, R0, 0x3f, PT ;  /* 0x0000003f0000780c */ /* 0x000fda0003f04270 */
[----:B------:R-:W-:Y:S05]  /*24970*/  @P0 BRA `(.L_x_5109) ;  /* 0x0000004c00640947 */ /* 0x000fea0003800000 */
[----:B------:R-:W0:Y:S01]  /*24980*/  S2R R3, SR_CTAID.X ;  /* 0x0000000000037919 */ /* 0x000e220000002500 */
[----:B------:R-:W1:Y:S01]  /*24990*/  LDC R6, c[0x0][0xce8] ;  /* 0x00033a00ff067b82 */ /* 0x000e620000000800 */
[----:B------:R-:W-:Y:S02]  /*249a0*/  ULDC UR4, c[0x0][0xb88] ;  /* 0x0002e20000047ab9 */ /* 0x000fe40000000800 */
[----:B-1----:R-:W-:Y:S02]  /*249b0*/  IMAD R5, R6, UR4, RZ ;  /* 0x0000000406057c24 */ /* 0x002fe4000f8e02ff */
[----:B0-----:R-:W-:-:S05]  /*249c0*/  IMAD R0, R3, 0x40, R0 ;  /* 0x0000004003007824 */ /* 0x001fca00078e0200 */
[----:B------:R-:W-:-:S13]  /*249d0*/  ISETP.GE.AND P0, PT, R0, R5, PT ;  /* 0x000000050000720c */ /* 0x000fda0003f06270 */
[----:B------:R-:W-:Y:S05]  /*249e0*/  @P0 BRA `(.L_x_5109) ;  /* 0x0000004c00480947 */ /* 0x000fea0003800000 */
[----:B------:R-:W0:Y:S01]  /*249f0*/  S2UR UR6, SR_CTAID.Z ;  /* 0x00000000000679c3 */ /* 0x000e220000002700 */
[----:B------:R-:W-:Y:S01]  /*24a00*/  ISETP.NE.AND P0, PT, R6, 0x1, PT ;  /* 0x000000010600780c */ /* 0x000fe20003f05270 */
[----:B------:R-:W-:Y:S01]  /*24a10*/  ULDC.64 UR4, c[0x0][0xcd0] ;  /* 0x0003340000047ab9 */ /* 0x000fe20000000a00 */
[----:B------:R-:W-:Y:S01]  /*24a20*/  SHF.R.S32.HI R3, RZ, 0x1f, R152 ;  /* 0x0000001fff037819 */ /* 0x000fe20000011498 */
[----:B------:R-:W-:-:S04]  /*24a30*/  IMAD.MOV.U32 R5, RZ, RZ, R0 ;  /* 0x000000ffff057224 */ /* 0x000fc800078e0000 */
[----:B------:R-:W1:Y:S01]  /*24a40*/  LDC.64 R12, c[0x0][0xcd8] ;  /* 0x00033600ff0c7b82 */ /* 0x000e620000000a00 */
[----:B------:R-:W-:-:S04]  /*24a50*/  IMAD R3, R3, UR4, RZ ;  /* 0x0000000403037c24 */ /* 0x000fc8000f8e02ff */
[C---:B------:R-:W-:Y:S02]  /*24a60*/  IMAD R7, R152.reuse, UR5, R3 ;  /* 0x0000000598077c24 */ /* 0x040fe4000f8e0203 */
[----:B------:R-:W-:Y:S01]  /*24a70*/  IMAD.WIDE.U32 R2, R152, UR4, RZ ;  /* 0x0000000498027c25 */ /* 0x000fe2000f8e00ff */
[----:B------:R-:W2:Y:S01]  /*24a80*/  @P0 LDC R9, c[0x0][0xcec] ;  /* 0x00033b00ff090b82 */ /* 0x000ea20000000800 */
[----:B------:R-:W-:Y:S02]  /*24a90*/  ULDC.64 UR4, c[0x0][0xce0] ;  /* 0x0003380000047ab9 */ /* 0x000fe40000000a00 */
[----:B------:R-:W-:-:S05]  /*24aa0*/  IMAD.IADD R3, R3, 0x1, R7 ;  /* 0x0000000103037824 */ /* 0x000fca00078e0207 */
[----:B------:R-:W3:Y:S01]  /*24ab0*/  @P0 LDC R11, c[0x0][0xcf0] ;  /* 0x00033c00ff0b0b82 */ /* 0x000ee20000000800 */
[----:B0-----:R-:W-:-:S07]  /*24ac0*/  USHF.R.S32.HI UR7, URZ, 0x1f, UR6 ;  /* 0x0000001f3f077899 */ /* 0x001fce0008011406 */
[----:B------:R-:W0:Y:S01]  /*24ad0*/  S2UR UR6, SR_CTAID.Z ;  /* 0x00000000000679c3 */ /* 0x000e220000002700 */
[----:B-1----:R-:W-:Y:S02]  /*24ae0*/  IMAD R8, R12, UR7, RZ ;  /* 0x000000070c087c24 */ /* 0x002fe4000f8e02ff */
[----:B--2---:R-:W-:-:S05]  /*24af0*/  @P0 IMAD.HI.U32 R4, R0, R9, RZ ;  /* 0x0000000900040227 */ /* 0x004fca00078e00ff */
[----:B---3--:R-:W-:Y:S02]  /*24b00*/  @P0 SHF.R.U32.HI R5, RZ, R11, R4 ;  /* 0x0000000bff050219 */ /* 0x008fe40000011604 */
[----:B------:R-:W-:Y:S02]  /*24b10*/  SHF.R.S32.HI R4, RZ, 0x1f, R23 ;  /* 0x0000001fff047819 */ /* 0x000fe40000011417 */
[--C-:B------:R-:W-:Y:S01]  /*24b20*/  SHF.R.S32.HI R9, RZ, 0x1f, R5.reuse ;  /* 0x0000001fff097819 */ /* 0x100fe20000011405 */
[----:B------:R-:W-:Y:S02]  /*24b30*/  IMAD.MOV R7, RZ, RZ, -R5 ;  /* 0x000000ffff077224 */ /* 0x000fe400078e0a05 */
[----:B------:R-:W-:Y:S02]  /*24b40*/  IMAD R4, R4, UR4, RZ ;  /* 0x0000000404047c24 */ /* 0x000fe4000f8e02ff */
[----:B0-----:R-:W-:Y:S02]  /*24b50*/  IMAD R13, R13, UR6, R8 ;  /* 0x000000060d0d7c24 */ /* 0x001fe4000f8e0208 */
[----:B------:R-:W-:-:S04]  /*24b60*/  IMAD.WIDE.U32 R2, R12, UR6, R2 ;  /* 0x000000060c027c25 */ /* 0x000fc8000f8e0002 */
[----:B------:R-:W-:Y:S02]  /*24b70*/  IMAD.IADD R3, R13, 0x1, R3 ;  /* 0x000000010d037824 */ /* 0x000fe400078e0203 */
[----:B------:R-:W-:Y:S02]  /*24b80*/  IMAD R7, R6, R7, R0 ;  /* 0x0000000706077224 */ /* 0x000fe400078e0200 */
[----:B------:R-:W-:-:S03]  /*24b90*/  IMAD.WIDE.U32 R2, R23, UR4, R2 ;  /* 0x0000000417027c25 */ /* 0x000fc6000f8e0002 */
[----:B------:R-:W-:Y:S01]  /*24ba0*/  SHF.R.S32.HI R0, RZ, 0x1f, R7 ;  /* 0x0000001fff007819 */ /* 0x000fe20000011407 */
[----:B------:R-:W-:Y:S01]  /*24bb0*/  IMAD R4, R23, UR5, R4 ;  /* 0x0000000517047c24 */ /* 0x000fe2000f8e0204 */
[----:B------:R-:W-:Y:S01]  /*24bc0*/  IADD3 R2, P0, R5, R2, RZ ;  /* 0x0000000205027210 */ /* 0x000fe20007f1e0ff */
        /* <DEDUP_REMOVED lines=12> */
.L_x_5107:
        /* <DEDUP_REMOVED lines=18> */
.L_x_5243:
[----:B------:R-:W-:Y:S01]  /*24db0*/  ULDC UR7, c[0x0][0xd50] ;  /* 0x0003540000077ab9 */ /* 0x000fe20000000800 */
[----:B------:R-:W-:Y:S01]  /*24dc0*/  UMOV UR39, UR6 ;  /* 0x0000000600277c82 */ /* 0x000fe20008000000 */
[----:B------:R-:W-:-:S11]  /*24dd0*/  UISETP.NE.AND UP0, UPT, UR7, 0x1, UPT ;  /* 0x000000010700788c */ /* 0x000fd6000bf05270 */
[----:B------:R-:W-:Y:S01]  /*24de0*/  @UP0 ULDC UR4, c[0x0][0xd54] ;  /* 0x0003550000040ab9 */ /* 0x000fe20000000800 */
[----:B------:R-:W-:Y:S01]  /*24df0*/  @UP0 ULDC UR8, c[0x0][0xd58] ;  /* 0x0003560000080ab9 */ /* 0x000fe20000000800 */
[----:B------:R-:W-:-:S04]  /*24e00*/  UIMAD.WIDE.U32 UR4, UR6, UR4, URZ ;  /* 0x00000004060472a5 */ /* 0x000fc8000f8e003f */
[----:B------:R-:W-:-:S12]  /*24e10*/  @UP0 USHF.R.U32.HI UR39, URZ, UR8, UR5 ;  /* 0x000000083f270299 */ /* 0x000fd80008011605 */
.L_x_5244:
        /* <DEDUP_REMOVED lines=35> */
[----:B------:R-:W-:Y:S02]  /*25050*/  USHF.R.S32.HI UR6, URZ, 0x1f, UR9 ;  /* 0x0000001f3f067899 */ /* 0x000fe40008011409 */
[----:B------:R-:W-:Y:S02]  /*25060*/  @UP1 USHF.R.U32.HI UR8, URZ, UR12, UR7 ;  /* 0x0000000c3f081299 */ /* 0x000fe40008011607 */
[----:B------:R-:W-:Y:S02]  /*25070*/  UIADD3 UR7, UR46, 0x1, -UR11 ;  /* 0x000000012e077890 */ /* 0x000fe4000fffe80b */
[----:B------:R-:W-:Y:S02]  /*25080*/  ULEA.HI UR6, UR6, UR9, URZ, 0x6 ;  /* 0x0000000906067291 */ /* 0x000fe4000f8f303f */
[----:B------:R-:W-:-:S02]  /*25090*/  UIADD3 UR7, UR7, UR8, URZ ;  /* 0x0000000807077290 */ /* 0x000fc4000fffe03f */
[----:B------:R-:W-:Y:S02]  /*250a0*/  USHF.R.S32.HI UR41, URZ, 0x6, UR6 ;  /* 0x000000063f297899 */ /* 0x000fe40008011406 */
[----:B------:R-:W-:Y:S01]  /*250b0*/  UIADD3 UR4, UR7, UR4, URZ ;  /* 0x0000000407047290 */ /* 0x000fe2000fffe03f */
        /* <DEDUP_REMOVED lines=11> */
.L_x_5247:
[----:B------:R-:W-:-:S11]  /*25170*/  UISETP.NE.AND UP0, UPT, UR5, 0x1, UPT ;  /* 0x000000010500788c */ /* 0x000fd6000bf05270 */
[----:B------:R-:W-:Y:S02]  /*25180*/  @UP0 ULDC.64 UR12, c[0x0][0xae0] ;  /* 0x0002b800000c0ab9 */ /* 0x000fe40000000a00 */
[----:B------:R-:W-:-:S04]  /*25190*/  UIMAD.WIDE.U32 UR6, UR8, UR12, URZ ;  /* 0x0000000c080672a5 */ /* 0x000fc8000f8e003f */
[----:B------:R-:W-:-:S12]  /*251a0*/  @UP0 USHF.R.U32.HI UR8, URZ, UR13, UR7 ;  /* 0x0000000d3f080299 */ /* 0x000fd80008011607 */
.L_x_5248:
[----:B------:R-:W-:-:S04]  /*251b0*/  UIMAD UR8, UR8, UR5, UR5 ;  /* 0x00000005080872a4 */ /* 0x000fc8000f8e0205 */
[----:B------:R-:W-:-:S04]  /*251c0*/  UISETP.LT.AND UP0, UPT, UR4, UR8, UPT ;  /* 0x000000080400728c */ /* 0x000fc8000bf01270 */
[----:B------:R-:W-:-:S12]  /*251d0*/  USEL UR4, UR4, UR8, UP0 ;  /* 0x0000000804047287 */ /* 0x000fd80008000000 */
.L_x_5246:
        /* <DEDUP_REMOVED lines=26> */
.L_x_5250:
[----:B------:R-:W-:-:S11]  /*25380*/  UISETP.NE.AND UP0, UPT, UR5, 0x1, UPT ;  /* 0x000000010500788c */ /* 0x000fd6000bf05270 */
[----:B------:R-:W-:Y:S02]  /*25390*/  @UP0 ULDC.64 UR10, c[0x0][0xae0] ;  /* 0x0002b800000a0ab9 */ /* 0x000fe40000000a00 */
[----:B------:R-:W-:-:S04]  /*253a0*/  UIMAD.WIDE.U32 UR6, UR4, UR10, URZ ;  /* 0x0000000a040672a5 */ /* 0x000fc8000f8e003f */
[----:B------:R-:W-:-:S12]  /*253b0*/  @UP0 USHF.R.U32.HI UR4, URZ, UR11, UR7 ;  /* 0x0000000b3f040299 */ /* 0x000fd80008011607 */
.L_x_5251:
[----:B------:R-:W-:-:S04]  /*253c0*/  UIMAD UR4, UR4, UR5, URZ ;  /* 0x00000005040472a4 */ /* 0x000fc8000f8e023f */
[----:B------:R-:W-:-:S04]  /*253d0*/  UISETP.LT.AND UP0, UPT, UR8, UR4, UPT ;  /* 0x000000040800728c */ /* 0x000fc8000bf01270 */
[----:B------:R-:W-:-:S12]  /*253e0*/  USEL UR8, UR8, UR4, !UP0 ;  /* 0x0000000408087287 */ /* 0x000fd8000c000000 */
.L_x_5249:
        /* <DEDUP_REMOVED lines=44> */
.L_x_5252:
[----:B------:R-:W-:Y:S02]  /*256b0*/  UIMAD UR48, UR44, UR38, UR43 ;  /* 0x000000262c3072a4 */ /* 0x000fe4000f8e022b */
[----:B------:R-:W-:Y:S02]  /*256c0*/  IMAD.U32 R3, RZ, RZ, UR38 ;  /* 0x00000026ff037e24 */ /* 0x000fe4000f8e00ff */
[----:B------:R-:W-:Y:S02]  /*256d0*/  IMAD.MOV.U32 R8, RZ, RZ, RZ ;  /* 0x000000ffff087224 */ /* 0x000fe400078e00ff */
[----:B------:R-:W-:Y:S02]  /*256e0*/  IMAD.MOV.U32 R21, RZ, RZ, 0x1 ;  /* 0x00000001ff157424 */ /* 0x000fe400078e00ff */
[----:B------:R-:W-:Y:S02]  /*256f0*/  IMAD.U32 R28, RZ, RZ, UR48 ;  /* 0x00000030ff1c7e24 */ /* 0x000fe4000f8e00ff */
[----:B------:R-:W-:-:S03]  /*25700*/  IMAD.MOV.U32 R4, RZ, RZ, 0x1 ;  /* 0x00000001ff047424 */ /* 0x000fc600078e00ff */
        /* <DEDUP_REMOVED lines=26> */
.L_x_5253:
        /* <DEDUP_REMOVED lines=19> */
[----:B-1---5:R-:W-:Y:S05]  /*259e0*/  CALL.ABS.NOINC R2 ;  /* 0x0000000002007343 */ /* 0x022fea0003c00000 */
.L_x_5255:
        /* <DEDUP_REMOVED lines=15> */
.L_x_5254:
        /* <DEDUP_REMOVED lines=16> */
[----:B------:R-:W-:Y:S01]  /*25be0*/  LOP3.LUT R16, R16, 0xffffdfff, RZ, 0xc0, !PT ;  /* 0xffffdfff10107812 */ /* 0x000fe200078ec0ff */
[----:B------:R-:W-:-:S04]  /*25bf0*/  IMAD.IADD R4, R31, 0x1, R18 ;  /* 0x000000011f047824 */ /* 0x000fc800078e0212 */
[C---:B-----5:R-:W-:Y:S01]  /*25c00*/  IMAD.IADD R10, R4.reuse, 0x1, R29 ;  /* 0x00000001040a7824 */ /* 0x060fe200078e021d */
[----:B------:R-:W-:-:S03]  /*25c10*/  ISETP.GE.AND P0, PT, R4, UR46, PT ;  /* 0x0000002e04007c0c */ /* 0x000fc6000bf06270 */
[----:B------:R-:W-:Y:S01]  /*25c20*/  IMAD.MOV.U32 R7, RZ, RZ, R10 ;  /* 0x000000ffff077224 */ /* 0x000fe200078e000a */
[----:B------:R-:W-:Y:S01]  /*25c30*/  ISETP.GT.U32.OR P0, PT, R31, 0x3f, P0 ;  /* 0x0000003f1f00780c */ /* 0x000fe20000704470 */
[----:B------:R-:W1:Y:S01]  /*25c40*/  @P1 LDC R0, c[0x0][0x434] ;  /* 0x00010d00ff001b82 */ /* 0x000e620000000800 */
[----:B------:R-:W-:-:S07]  /*25c50*/  @P1 LOP3.LUT R16, R16, 0x2000, RZ, 0xfc, !PT ;  /* 0x0000200010101812 */ /* 0x000fce00078efcff */
[----:B0-----:R-:W0:Y:S08]  /*25c60*/  @P1 LDC R3, c[0x0][0x438] ;  /* 0x00010e00ff031b82 */ /* 0x001e300000000800 */
[----:B------:R-:W3:Y:S08]  /*25c70*/  @!P0 LDC.64 R8, c[0x0][0x428] ;  /* 0x00010a00ff088b82 */ /* 0x000ef00000000a00 */
[----:B------:R-:W4:Y:S01]  /*25c80*/  @!P0 LDC.64 R4, c[0x0][0x418] ;  /* 0x00010600ff048b82 */ /* 0x000f220000000a00 */
[----:B-1----:R-:W-:-:S05]  /*25c90*/  @P1 IMAD.HI.U32 R0, R10, R0, RZ ;  /* 0x000000000a001227 */ /* 0x002fca00078e00ff */
[----:B0-----:R-:W-:-:S04]  /*25ca0*/  @P1 SHF.R.U32.HI R7, RZ, R3, R0 ;  /* 0x00000003ff071219 */ /* 0x001fc80000011600 */
[--C-:B------:R-:W-:Y:S01]  /*25cb0*/  @!P0 SHF.R.S32.HI R3, RZ, 0x1f, R7.reuse ;  /* 0x0000001fff038819 */ /* 0x100fe20000011407 */
[----:B------:R-:W-:Y:S01]  /*25cc0*/  @!P0 IMAD.MOV.U32 R2, RZ, RZ, R7 ;  /* 0x000000ffff028224 */ /* 0x000fe200078e0007 */
        /* <DEDUP_REMOVED lines=44> */
[----:B------:R-:W-:-:S02]  /*25f90*/  LOP3.LUT R2, R22, 0x1c0, RZ, 0xfc, !PT ;  /* 0x000001c016027812 */ /* 0x000fc400078efcff */
[----:B------:R-:W-:Y:S02]  /*25fa0*/  @P2 LOP3.LUT R16, R16, 0x4, RZ, 0xfc, !PT ;  /* 0x0000000410102812 */ /* 0x000fe400078efcff */
[----:B------:R-:W-:Y:S02]  /*25fb0*/  SEL R34, RZ, 0x40, P0 ;  /* 0x00000040ff227807 */ /* 0x000fe40000000000 */
[----:B------:R-:W-:Y:S01]  /*25fc0*/  ISETP.GE.AND P0, PT, R2, UR4, PT ;  /* 0x0000000402007c0c */ /* 0x000fe2000bf06270 */
[----:B------:R-:W-:Y:S01]  /*25fd0*/  UMOV UR4, 0xffffffff ;  /* 0xffffffff00047882 */ /* 0x000fe20000000000 */
[----:B------:R-:W-:Y:S02]  /*25fe0*/  SEL R3, RZ, 0x10, P2 ;  /* 0x00000010ff037807 */ /* 0x000fe40001000000 */
[----:B------:R-:W-:Y:S02]  /*25ff0*/  LOP3.LUT R16, R16, 0xfffffffd, RZ, 0xc0, !PT ;  /* 0xfffffffd10107812 */ /* 0x000fe400078ec0ff */
[----:B------:R-:W-:-:S02]  /*26000*/  SEL R2, RZ, 0x20, P1 ;  /* 0x00000020ff027807 */ /* 0x000fc40000800000 */
[----:B------:R-:W-:Y:S02]  /*26010*/  SEL R17, RZ, 0x80, P0 ;  /* 0x00000080ff117807 */ /* 0x000fe40000000000 */
[----:B------:R-:W-:Y:S02]  /*26020*/  @P1 LOP3.LUT R16, R16, 0x2, RZ, 0xfc, !PT ;  /* 0x0000000210101812 */ /* 0x000fe400078efcff */
[----:B------:R-:W-:Y:S01]  /*26030*/  LOP3.LUT R3, R2, R0, R3, 0xfe, !PT ;  /* 0x0000000002037212 */ /* 0x000fe200078efe03 */
[----:B------:R-:W-:Y:S06]  /*26040*/  BRA.DIV UR4, `(.L_x_5256) ;  /* 0x0000003a04607947 */ /* 0x000fec000b800000 */
.L_x_5302:
[----:B------:R-:W-:Y:S01]  /*26050*/  ULOP3.LUT UR4, UR61, 0x2, URZ, 0xfc, !UPT ;  /* 0x000000023d047892 */ /* 0x000fe2000f8efc3f */
[----:B------:R-:W-:Y:S01]  /*26060*/  ISETP.GT.U32.AND P1, PT, R31, 0x3f, PT ;  /* 0x0000003f1f00780c */ /* 0x000fe20003f24070 */
[----:B------:R-:W-:Y:S01]  /*26070*/  IMAD.U32 R24, RZ, RZ, UR39 ;  /* 0x00000027ff187e24 */ /* 0x000fe2000f8e00ff */
[----:B------:R-:W-:Y:S02]  /*26080*/  LOP3.LUT R16, R16, 0xfffffbff, RZ, 0xc0, !PT ;  /* 0xfffffbff10107812 */ /* 0x000fe400078ec0ff */
[----:B------:R-:W-:Y:S01]  /*26090*/  LOP3.LUT R34, R3, R34, RZ, 0xfc, !PT ;  /* 0x0000002203227212 */ /* 0x000fe200078efcff */
[----:B------:R-:W-:Y:S01]  /*260a0*/  IMAD.U32 R33, RZ, RZ, UR4 ;  /* 0x00000004ff217e24 */ /* 0x000fe2000f8e00ff */
[----:B------:R-:W-:Y:S02]  /*260b0*/  SHF.R.S32.HI R24, RZ, 0x1f, R24 ;  /* 0x0000001fff187819 */ /* 0x000fe40000011418 */
[----:B------:R-:W-:Y:S02]  /*260c0*/  LOP3.LUT R17, R34, R17, RZ, 0xfc, !PT ;  /* 0x0000001122117212 */ /* 0x000fe400078efcff */
[----:B------:R-:W-:-:S13]  /*260d0*/  ISETP.NE.AND P0, PT, R33, 0x3, PT ;  /* 0x000000032100780c */ /* 0x000fda0003f05270 */
[----:B------:R-:W-:-:S04]  /*260e0*/  @P0 LOP3.LUT R16, R16, 0x400, RZ, 0xfc, !PT ;  /* 0x0000040010100812 */ /* 0x000fc800078efcff */
[----:B------:R-:W-:-:S04]  /*260f0*/  LOP3.LUT R16, R16, 0xffffbfff, RZ, 0xc0, !PT ;  /* 0xffffbfff10107812 */ /* 0x000fc800078ec0ff */
[----:B------:R-:W-:Y:S01]  /*26100*/  @P1 LOP3.LUT R16, R16, 0x4000, RZ, 0xfc, !PT ;  /* 0x0000400010101812 */ /* 0x000fe200078efcff */
[----:B------:R-:W-:Y:S06]  /*26110*/  @!P0 BRA `(.L_x_5257) ;  /* 0x0000000000048947 */ /* 0x000fec0003800000 */
[----:B------:R-:W-:Y:S01]  /*26120*/  BPT.TRAP 0x1 ;  /* 0x000000040000795c */ /* 0x000fe20000300000 */
.L_x_5257:
[----:B------:R-:W-:-:S05]  /*26130*/  IMAD.MOV.U32 R0, RZ, RZ, 0x1 ;  /* 0x00000001ff007424 */ /* 0x000fca00078e00ff */
[----:B------:R-:W-:-:S04]  /*26140*/  SHF.L.U32 R0, R0, 0x1f, RZ ;  /* 0x0000001f00007819 */ /* 0x000fc800000006ff */
[----:B------:R-:W0:Y:S02]  /*26150*/  SYNCS.PHASECHK.TRANS64.TRYWAIT P0, [UR45+0x38840], R0 ;  /* 0x03884000ff0075a7 */ /* 0x000e24000800016d */
[----:B0-----:R-:W-:Y:S05]  /*26160*/  @!P0 BRA `(.L_x_5258) ;  /* 0x0000003800388947 */ /* 0x001fea0003800000 */
.L_x_5303:
[----:B------:R-:W-:Y:S01]  /*26170*/  SHF.R.S32.HI R30, RZ, 0x1f, R19 ;  /* 0x0000001fff1e7819 */ /* 0x000fe20000011413 */
[----:B------:R-:W-:Y:S01]  /*26180*/  ULDC.64 UR4, c[0x0][0x300] ;  /* 0x0000c00000047ab9 */ /* 0x000fe20000000a00 */
[----:B------:R-:W-:Y:S01]  /*26190*/  R2UR UR6, R24 ;  /* 0x00000000180672ca */ /* 0x000fe200000e0000 */
[C---:B0-----:R-:W-:Y:S01]  /*261a0*/  IMAD.WIDE.U32 R2, R19.reuse, UR4, RZ ;  /* 0x0000000413027c25 */ /* 0x041fe2000f8e00ff */
[----:B------:R-:W-:Y:S02]  /*261b0*/  SHF.R.U32.HI R8, RZ, 0x3, R6 ;  /* 0x00000003ff087819 */ /* 0x000fe40000011606 */
[----:B------:R-:W-:Y:S01]  /*261c0*/  LOP3.LUT R16, R16, 0xfffffffe, RZ, 0xc0, !PT ;  /* 0xfffffffe10107812 */ /* 0x000fe200078ec0ff */
[----:B------:R-:W-:Y:S01]  /*261d0*/  IMAD R0, R30, UR4, RZ ;  /* 0x000000041e007c24 */ /* 0x000fe2000f8e02ff */
[----:B------:R-:W-:Y:S01]  /*261e0*/  IADD3 R18, -R8, UR46, -R18 ;  /* 0x0000002e08127c10 */ /* 0x000fe2000fffe912 */
[----:B------:R-:W-:Y:S02]  /*261f0*/  IMAD.SHL.U32 R23, R6, 0x8, RZ ;  /* 0x0000000806177824 */ /* 0x000fe400078e00ff */
        /* <DEDUP_REMOVED lines=22> */
[----:B------:R-:W-:Y:S02]  /*26360*/  LOP3.LUT R2, R2, 0x38, R37, 0x78, !PT ;  /* 0x0000003802027812 */ /* 0x000fe400078e7825 */
[----:B------:R-:W-:Y:S02]  /*26370*/  @P2 LOP3.LUT R16, R16, 0x1, RZ, 0xfc, !PT ;  /* 0x0000000110102812 */ /* 0x000fe400078efcff */
        /* <DEDUP_REMOVED lines=25> */
.L_x_5313:
        /* <DEDUP_REMOVED lines=15> */
.L_x_5260:
[----:B------:R-:W-:Y:S01]  /*26600*/  SYNCS.ARRIVE.TRANS64.A1T0 RZ, [UR45+0x38830], RZ ;  /* 0x038830ffffff79a7 */ /* 0x000fe2000810002d */
[----:B------:R-:W-:Y:S05]  /*26610*/  WARPSYNC.ALL ;  /* 0x0000000000007948 */ /* 0x000fea0003800000 */
[----:B------:R-:W-:Y:S01]  /*26620*/  UIADD3 UR4, UR45, 0x20400, URZ ;  /* 0x000204002d047890 */ /* 0x000fe2000fffe03f */
[----:B------:R-:W-:Y:S03]  /*26630*/  BAR.SYNC.DEFER_BLOCKING 0x8, 0x100 ;  /* 0x0204000000007b1d */ /* 0x000fe60000010000 */
[----:B------:R-:W-:-:S06]  /*26640*/  ULOP3.LUT UP0, URZ, UR4, 0x3ff, URZ, 0xc0, !UPT ;  /* 0x000003ff043f7892 */ /* 0x000fcc000f80c03f */
[----:B------:R-:W-:-:S13]  /*26650*/  PLOP3.LUT P0, PT, PT, PT, UP0, 0x80, 0x0 ;  /* 0x000000000000781c */ /* 0x000fda0003f0f008 */
        /* <DEDUP_REMOVED lines=17> */
.L_x_5261:
[----:B------:R-:W0:Y:S01]  /*26770*/  S2R R20, SR_CTAID.Z ;  /* 0x0000000000147919 */ /* 0x000e220000002700 */
[----:B------:R-:W-:Y:S01]  /*26780*/  UISETP.NE.AND UP0, UPT, UR47, URZ, UPT ;  /* 0x0000003f2f00728c */ /* 0x000fe2000bf05270 */
[----:B------:R-:W-:Y:S01]  /*26790*/  VIADD R37, R31, UR40 ;  /* 0x000000281f257c36 */ /* 0x000fe20008000000 */
[----:B------:R-:W-:Y:S01]  /*267a0*/  R2UR UR6, R24 ;  /* 0x00000000180672ca */ /* 0x000fe200000e0000 */
[----:B------:R-:W-:Y:S01]  /*267b0*/  ULDC.64 UR8, c[0x0][0x2d8] ;  /* 0x0000b60000087ab9 */ /* 0x000fe20000000a00 */
[----:B------:R-:W1:Y:S01]  /*267c0*/  LDC R6, c[0x0][0x448] ;  /* 0x00011200ff067b82 */ /* 0x000e620000000800 */
[----:B------:R-:W-:Y:S01]  /*267d0*/  IMAD.MOV.U32 R0, RZ, RZ, R37 ;  /* 0x000000ffff007224 */ /* 0x000fe200078e0025 */
[----:B------:R-:W-:-:S05]  /*267e0*/  PLOP3.LUT P0, PT, PT, PT, UP0, 0x80, 0x0 ;  /* 0x000000000000781c */ /* 0x000fca0003f0f008 */
[----:B------:R-:W-:-:S04]  /*267f0*/  @UP0 ULDC UR4, c[0x0][0x44c] ;  /* 0x0001130000040ab9 */ /* 0x000fc80000000800 */
[----:B------:R-:W-:-:S04]  /*26800*/  UIMAD UR6, UR6, UR8, URZ ;  /* 0x00000008060672a4 */ /* 0x000fc8000f8e023f */
[----:B------:R-:W-:Y:S01]  /*26810*/  @P0 IMAD.HI.U32 R2, R37, UR4, RZ ;  /* 0x0000000425020c27 */ /* 0x000fe2000f8e00ff */
[----:B------:R-:W-:Y:S01]  /*26820*/  PLOP3.LUT P0, PT, PT, PT, UP0, 0x80, 0x0 ;  /* 0x000000000000781c */ /* 0x000fe20003f0f008 */
[----:B------:R-:W-:Y:S01]  /*26830*/  @UP0 ULDC UR4, c[0x0][0x450] ;  /* 0x0001140000040ab9 */ /* 0x000fe20000000800 */
[----:B------:R-:W-:Y:S01]  /*26840*/  UIMAD UR6, UR39, UR9, UR6 ;  /* 0x00000009270672a4 */ /* 0x000fe2000f8e0206 */
[----:B0-----:R-:W-:Y:S02]  /*26850*/  SHF.R.S32.HI R21, RZ, 0x1f, R20 ;  /* 0x0000001fff157819 */ /* 0x001fe40000011414 */
[----:B------:R-:W0:Y:S08]  /*26860*/  S2R R20, SR_CTAID.Z ;  /* 0x0000000000147919 */ /* 0x000e300000002700 */
[----:B------:R-:W-:Y:S01]  /*26870*/  @P0 SHF.R.U32.HI R0, RZ, UR4, R2 ;  /* 0x00000004ff000c19 */ /* 0x000fe20008011602 */
[----:B------:R-:W-:-:S04]  /*26880*/  UIMAD.WIDE.U32 UR4, UR39, UR8, URZ ;  /* 0x00000008270472a5 */ /* 0x000fc8000f8e003f */
[----:B------:R-:W-:Y:S02]  /*26890*/  UIADD3 UR6, UR5, UR6, URZ ;  /* 0x0000000605067290 */ /* 0x000fe4000fffe03f */
[----:B------:R-:W-:Y:S02]  /*268a0*/  IMAD.U32 R4, RZ, RZ, UR4 ;  /* 0x00000004ff047e24 */ /* 0x000fe4000f8e00ff */
[----:B------:R-:W-:Y:S01]  /*268b0*/  IMAD.U32 R5, RZ, RZ, UR5 ;  /* 0x00000005ff057e24 */ /* 0x000fe2000f8e00ff */
[----:B------:R-:W-:Y:S01]  /*268c0*/  ULDC.64 UR4, c[0x0][0x2e0] ;  /* 0x0000b80000047ab9 */ /* 0x000fe20000000a00 */
[----:B------:R-:W-:Y:S01]  /*268d0*/  IMAD.MOV.U32 R2, RZ, RZ, R4 ;  /* 0x000000ffff027224 */ /* 0x000fe200078e0004 */
[----:B------:R-:W-:Y:S01]  /*268e0*/  SHF.R.S32.HI R5, RZ, 0x1f, R0 ;  /* 0x0000001fff057819 */ /* 0x000fe20000011400 */
[----:B------:R-:W-:Y:S02]  /*268f0*/  IMAD.U32 R3, RZ, RZ, UR6 ;  /* 0x00000006ff037e24 */ /* 0x000fe4000f8e00ff */
[----:B------:R-:W-:-:S04]  /*26900*/  IMAD R4, R21, UR4, RZ ;  /* 0x0000000415047c24 */ /* 0x000fc8000f8e02ff */
[C---:B0-----:R-:W-:Y:S02]  /*26910*/  IMAD R4, R20.reuse, UR5, R4 ;  /* 0x0000000514047c24 */ /* 0x041fe4000f8e0204 */
[----:B------:R-:W-:Y:S01]  /*26920*/  IMAD.WIDE.U32 R2, R20, UR4, R2 ;  /* 0x0000000414027c25 */ /* 0x000fe2000f8e0002 */
[----:B------:R-:W-:Y:S01]  /*26930*/  ULDC.64 UR4, c[0x0][0x2d0] ;  /* 0x0000b40000047ab9 */ /* 0x000fe20000000a00 */
[----:B------:R-:W0:Y:S02]  /*26940*/  S2R R20, SR_TID.X ;  /* 0x0000000000147919 */ /* 0x000e240000002100 */
[----:B------:R-:W-:Y:S02]  /*26950*/  IMAD.IADD R3, R3, 0x1, R4 ;  /* 0x0000000103037824 */ /* 0x000fe400078e0204 */
[----:B------:R-:W-:Y:S02]  /*26960*/  IMAD.MOV R4, RZ, RZ, -R0 ;  /* 0x000000ffff047224 */ /* 0x000fe400078e0a00 */
[----:B------:R-:W-:-:S02]  /*26970*/  IMAD R5, R5, UR4, RZ ;  /* 0x0000000405057c24 */ /* 0x000fc4000f8e02ff */
[----:B-1----:R-:W-:Y:S02]  /*26980*/  IMAD R4, R6, R4, R37 ;  /* 0x0000000406047224 */ /* 0x002fe400078e0225 */
[C---:B------:R-:W-:Y:S02]  /*26990*/  IMAD R5, R0.reuse, UR5, R5 ;  /* 0x0000000500057c24 */ /* 0x040fe4000f8e0205 */
[----:B------:R-:W-:Y:S01]  /*269a0*/  IMAD.WIDE.U32 R2, R0, UR4, R2 ;  /* 0x0000000400027c25 */ /* 0x000fe2000f8e0002 */
[----:B------:R-:W-:Y:S01]  /*269b0*/  SHF.R.S32.HI R0, RZ, 0x1f, R4 ;  /* 0x0000001fff007819 */ /* 0x000fe20000011404 */
[----:B------:R-:W-:Y:S02]  /*269c0*/  ULDC.64 UR4, c[0x0][0x2c8] ;  /* 0x0000b20000047ab9 */ /* 0x000fe40000000a00 */
[----:B------:R-:W-:Y:S02]  /*269d0*/  IMAD.IADD R3, R3, 0x1, R5 ;  /* 0x0000000103037824 */ /* 0x000fe400078e0205 */
[----:B------:R-:W-:-:S02]  /*269e0*/  IMAD R0, R0, UR4, RZ ;  /* 0x0000000400007c24 */ /* 0x000fc4000f8e02ff */
[----:B------:R-:W-:-:S04]  /*269f0*/  IMAD.WIDE.U32 R2, R4, UR4, R2 ;  /* 0x0000000404027c25 */ /* 0x000fc8000f8e0002 */
[----:B------:R-:W-:Y:S01]  /*26a00*/  IMAD R0, R4, UR5, R0 ;  /* 0x0000000504007c24 */ /* 0x000fe2000f8e0200 */
[----:B------:R-:W-:-:S03]  /*26a10*/  ULDC.64 UR4, c[0x0][0x280] ;  /* 0x0000a00000047ab9 */ /* 0x000fc60000000a00 */
[----:B------:R-:W-:Y:S01]  /*26a20*/  IMAD.IADD R3, R3, 0x1, R0 ;  /* 0x0000000103037824 */ /* 0x000fe200078e0200 */
[----:B------:R-:W-:Y:S01]  /*26a30*/  LEA R0, P0, R2, UR4, 0x1 ;  /* 0x0000000402007c11 */ /* 0x000fe2000f8008ff */
[----:B------:R-:W-:Y:S01]  /*26a40*/  ULDC UR4, c[0x0][0x2b8] ;  /* 0x0000ae0000047ab9 */ /* 0x000fe20000000800 */
[----:B0-----:R-:W-:Y:S02]  /*26a50*/  LOP3.LUT R20, R20, 0x7f, RZ, 0xc0, !PT ;  /* 0x0000007f14147812 */ /* 0x001fe400078ec0ff */
[----:B------:R-:W-:Y:S01]  /*26a60*/  LEA.HI.X R4, R2, UR5, R3, 0x1, P0 ;  /* 0x0000000502047c11 */ /* 0x000fe200080f0c03 */
[----:B------:R-:W-:Y:S01]  /*26a70*/  UMOV UR5, 0xffffffff ;  /* 0xffffffff00057882 */ /* 0x000fe20000000000 */
[----:B------:R-:W-:Y:S02]  /*26a80*/  ISETP.GE.AND P0, PT, R22, UR4, PT ;  /* 0x0000000416007c0c */ /* 0x000fe4000bf06270 */
[----:B------:R-:W-:Y:S01]  /*26a90*/  SHF.R.U32.HI R20, RZ, 0x3, R20 ;  /* 0x00000003ff147819 */ /* 0x000fe20000011614 */
[----:B------:R-:W-:Y:S10]  /*26aa0*/  BRA.DIV UR5, `(.L_x_5262) ;  /* 0x0000003605207947 */ /* 0x000ff4000b800000 */
[----:B------:R-:W0:Y:S01]  /*26ab0*/  SHFL.IDX PT, R3, R0, RZ, 0x181f ;  /* 0x00181fff00037589 */ /* 0x000e2200000e0000 */
[----:B------:R-:W-:Y:S01]  /*26ac0*/  ULDC UR4, c[0x0][0x288] ;  /* 0x0000a20000047ab9 */ /* 0x000fe20000000800 */
[----:B------:R-:W-:Y:S01]  /*26ad0*/  LOP3.LUT R16, R16, 0xfffffeff, RZ, 0xc0, !PT ;  /* 0xfffffeff10107812 */ /* 0x000fe200078ec0ff */
[----:B------:R-:W-:Y:S01]  /*26ae0*/  IMAD R5, R6, UR4, RZ ;  /* 0x0000000406057c24 */ /* 0x000fe2000f8e02ff */
[----:B------:R-:W1:Y:S01]  /*26af0*/  SHFL.IDX PT, R2, R4, RZ, 0x181f ;  /* 0x00181fff04027589 */ /* 0x000e6200000e0000 */
[----:B------:R-:W-:-:S03]  /*26b00*/  VIADD R6, R20, UR40 ;  /* 0x0000002814067c36 */ /* 0x000fc60008000000 */
[----:B------:R-:W-:Y:S02]  /*26b10*/  SHFL.IDX PT, R14, R0, 0x3, 0x181f ;  /* 0x00781f00000e7f89 */ /* 0x000fe400000e0000 */
[----:B------:R-:W-:-:S13]  /*26b20*/  ISETP.GE.AND P2, PT, R6, R5, PT ;  /* 0x000000050600720c */ /* 0x000fda0003f46270 */
[----:B------:R-:W-:Y:S02]  /*26b30*/  @!P2 LEA R7, R23, UR45, 0x1 ;  /* 0x0000002d1707ac11 */ /* 0x000fe4000f8e08ff */
[----:B0-----:R-:W-:Y:S02]  /*26b40*/  @!P2 LEA R3, P1, R22, R3, 0x1 ;  /* 0x000000031603a211 */ /* 0x001fe400078208ff */
[----:B------:R-:W-:-:S03]  /*26b50*/  @P2 LOP3.LUT R16, R16, 0x100, RZ, 0xfc, !PT ;  /* 0x0000010010102812 */ /* 0x000fc600078efcff */
[----:B-1----:R-:W-:Y:S01]  /*26b60*/  @!P2 IMAD.X R2, RZ, RZ, R2, P1 ;  /* 0x000000ffff02a224 */ /* 0x002fe200008e0602 */
[----:B------:R-:W-:-:S04]  /*26b70*/  LOP3.LUT R16, R16, 0xffffff7f, RZ, 0xc0, !PT ;  /* 0xffffff7f10107812 */ /* 0x000fc800078ec0ff */
[----:B------:R-:W-:-:S04]  /*26b80*/  @!P2 LOP3.LUT R3, R3, R2, RZ, 0x3c, !PT ;  /* 0x000000020303a212 */ /* 0x000fc800078e3cff */
[----:B------:R-:W-:-:S04]  /*26b90*/  @!P2 LOP3.LUT R2, R3, R2, RZ, 0x3c, !PT ;  /* 0x000000020302a212 */ /* 0x000fc800078e3cff */
[----:B------:R-:W-:-:S05]  /*26ba0*/  @!P2 LOP3.LUT R3, R3, R2, RZ, 0x3c, !PT ;  /* 0x000000020303a212 */ /* 0x000fca00078e3cff */
[----:B------:R0:W-:Y:S04]  /*26bb0*/  @!P2 LDGSTS.E.BYPASS.LTC128B.128 [R7+0x20400], desc[UR36][R2.64], !P0 ;  /* 0x204000000207afae */ /* 0x0001e8000c101d64 */
[----:B0-----:R-:W0:Y:S01]  /*26bc0*/  SHFL.IDX PT, R3, R0, 0x1, 0x181f ;  /* 0x00381f0000037f89 */ /* 0x001e2200000e0000 */
[----:B------:R-:W-:-:S03]  /*26bd0*/  VIADD R7, R6, 0x10 ;  /* 0x0000001006077836 */ /* 0x000fc60000000000 */
[----:B------:R-:W1:Y:S02]  /*26be0*/  SHFL.IDX PT, R2, R4, 0x1, 0x181f ;  /* 0x00381f0004027f89 */ /* 0x000e6400000e0000 */
[----:B------:R-:W-:-:S13]  /*26bf0*/  ISETP.GE.AND P2, PT, R7, R5, PT ;  /* 0x000000050700720c */ /* 0x000fda0003f46270 */
[----:B------:R-:W-:Y:S02]  /*26c00*/  @!P2 LEA R7, R23, UR45, 0x1 ;  /* 0x0000002d1707ac11 */ /* 0x000fe4000f8e08ff */
[----:B------:R-:W-:Y:S02]  /*26c10*/  @P2 LOP3.LUT R16, R16, 0x80, RZ, 0xfc, !PT ;  /* 0x0000008010102812 */ /* 0x000fe400078efcff */
[----:B0-----:R-:W-:Y:S02]  /*26c20*/  @!P2 LEA R3, P1, R22, R3, 0x1 ;  /* 0x000000031603a211 */ /* 0x001fe400078208ff */
[----:B------:R-:W-:-:S03]  /*26c30*/  LOP3.LUT R16, R16, 0xffffffbf, RZ, 0xc0, !PT ;  /* 0xffffffbf10107812 */ /* 0x000fc600078ec0ff */
[----:B-1----:R-:W-:-:S05]  /*26c40*/  @!P2 IMAD.X R2, RZ, RZ, R2, P1 ;  /* 0x000000ffff02a224 */ /* 0x002fca00008e0602 */
[----:B------:R-:W-:-:S04]  /*26c50*/  @!P2 LOP3.LUT R3, R3, R2, RZ, 0x3c, !PT ;  /* 0x000000020303a212 */ /* 0x000fc800078e3cff */
[----:B------:R-:W-:-:S04]  /*26c60*/  @!P2 LOP3.LUT R2, R3, R2, RZ, 0x3c, !PT ;  /* 0x000000020302a212 */ /* 0x000fc800078e3cff */
[----:B------:R-:W-:-:S05]  /*26c70*/  @!P2 LOP3.LUT R3, R3, R2, RZ, 0x3c, !PT ;  /* 0x000000020303a212 */ /* 0x000fca00078e3cff */
[----:B------:R0:W-:Y:S04]  /*26c80*/  @!P2 LDGSTS.E.BYPASS.LTC128B.128 [R7+0x20c00], desc[UR36][R2.64], !P0 ;  /* 0x20c000000207afae */ /* 0x0001e8000c101d64 */
[----:B0-----:R-:W0:Y:S01]  /*26c90*/  SHFL.IDX PT, R3, R0, 0x2, 0x181f ;  /* 0x00581f0000037f89 */ /* 0x001e2200000e0000 */
[----:B------:R-:W-:-:S03]  /*26ca0*/  VIADD R7, R6, 0x20 ;  /* 0x0000002006077836 */ /* 0x000fc60000000000 */
[----:B------:R-:W1:Y:S02]  /*26cb0*/  SHFL.IDX PT, R2, R4, 0x2, 0x181f ;  /* 0x00581f0004027f89 */ /* 0x000e6400000e0000 */
[----:B------:R-:W-:Y:S02]  /*26cc0*/  ISETP.GE.AND P2, PT, R7, R5, PT ;  /* 0x000000050700720c */ /* 0x000fe40003f46270 */
[----:B------:R-:W2:Y:S11]  /*26cd0*/  SHFL.IDX PT, R4, R4, 0x3, 0x181f ;  /* 0x00781f0004047f89 */ /* 0x000eb600000e0000 */
[----:B------:R-:W-:-:S02]  /*26ce0*/  @!P2 LEA R7, R23, UR45, 0x1 ;  /* 0x0000002d1707ac11 */ /* 0x000fc4000f8e08ff */
[----:B------:R-:W-:Y:S02]  /*26cf0*/  @P2 LOP3.LUT R16, R16, 0x40, RZ, 0xfc, !PT ;  /* 0x0000004010102812 */ /* 0x000fe400078efcff */
[----:B0-----:R-:W-:-:S05]  /*26d00*/  @!P2 LEA R3, P1, R22, R3, 0x1 ;  /* 0x000000031603a211 */ /* 0x001fca00078208ff */
[----:B-1----:R-:W-:-:S05]  /*26d10*/  @!P2 IMAD.X R2, RZ, RZ, R2, P1 ;  /* 0x000000ffff02a224 */ /* 0x002fca00008e0602 */
[----:B------:R-:W-:-:S04]  /*26d20*/  @!P2 LOP3.LUT R3, R3, R2, RZ, 0x3c, !PT ;  /* 0x000000020303a212 */ /* 0x000fc800078e3cff */
[----:B------:R-:W-:-:S04]  /*26d30*/  @!P2 LOP3.LUT R2, R3, R2, RZ, 0x3c, !PT ;  /* 0x000000020302a212 */ /* 0x000fc800078e3cff */
[----:B------:R-:W-:-:S05]  /*26d40*/  @!P2 LOP3.LUT R3, R3, R2, RZ, 0x3c, !PT ;  /* 0x000000020303a212 */ /* 0x000fca00078e3cff */
[----:B--2---:R0:W-:Y:S02]  /*26d50*/  @!P2 LDGSTS.E.BYPASS.LTC128B.128 [R7+0x21400], desc[UR36][R2.64], !P0 ;  /* 0x214000000207afae */ /* 0x0041e4000c101d64 */
.L_x_5322:
        /* <DEDUP_REMOVED lines=36> */
.L_x_5263:
[----:B------:R-:W-:Y:S01]  /*26fa0*/  UISETP.NE.AND UP0, UPT, UR47, URZ, UPT ;  /* 0x0000003f2f00728c */ /* 0x000fe2000bf05270 */
[----:B------:R-:W0:Y:S01]  /*26fb0*/  S2R R20, SR_CTAID.Z ;  /* 0x0000000000147919 */ /* 0x000e220000002700 */
[----:B------:R-:W-:Y:S01]  /*26fc0*/  R2UR UR6, R24 ;  /* 0x00000000180672ca */ /* 0x000fe200000e0000 */
[----:B------:R-:W-:Y:S01]  /*26fd0*/  ULDC.64 UR8, c[0x0][0x3d8] ;  /* 0x0000f60000087ab9 */ /* 0x000fe20000000a00 */
[----:B------:R-:W-:Y:S01]  /*26fe0*/  IMAD.MOV.U32 R0, RZ, RZ, R37 ;  /* 0x000000ffff007224 */ /* 0x000fe200078e0025 */
[C---:B------:R-:W-:Y:S02]  /*26ff0*/  LOP3.LUT R8, R22.reuse, 0x80, RZ, 0xfc, !PT ;  /* 0x0000008016087812 */ /* 0x040fe400078efcff */
[----:B------:R-:W-:Y:S02]  /*27000*/  PLOP3.LUT P0, PT, PT, PT, UP0, 0x80, 0x0 ;  /* 0x000000000000781c */ /* 0x000fe40003f0f008 */
[C---:B------:R-:W-:Y:S02]  /*27010*/  LOP3.LUT R7, R22.reuse, 0x40, RZ, 0xfc, !PT ;  /* 0x0000004016077812 */ /* 0x040fe400078efcff */
[----:B------:R-:W-:Y:S01]  /*27020*/  @UP0 ULDC UR4, c[0x0][0x44c] ;  /* 0x0001130000040ab9 */ /* 0x000fe20000000800 */
[----:B------:R-:W-:-:S02]  /*27030*/  LOP3.LUT R21, R22, 0x180, RZ, 0xfc, !PT ;  /* 0x0000018016157812 */ /* 0x000fc400078efcff */
[----:B------:R-:W-:Y:S01]  /*27040*/  LOP3.LUT R16, R16, 0xfffff7ff, RZ, 0xc0, !PT ;  /* 0xfffff7ff10107812 */ /* 0x000fe200078ec0ff */
[----:B------:R-:W-:-:S04]  /*27050*/  UIMAD UR6, UR6, UR8, URZ ;  /* 0x00000008060672a4 */ /* 0x000fc8000f8e023f */
[----:B------:R-:W-:Y:S01]  /*27060*/  UIMAD UR6, UR39, UR9, UR6 ;  /* 0x00000009270672a4 */ /* 0x000fe2000f8e0206 */
[----:B------:R-:W-:Y:S01]  /*27070*/  @P0 IMAD.HI.U32 R2, R37, UR4, RZ ;  /* 0x0000000425020c27 */ /* 0x000fe2000f8e00ff */
[----:B------:R-:W-:Y:S01]  /*27080*/  PLOP3.LUT P0, PT, PT, PT, UP0, 0x80, 0x0 ;  /* 0x000000000000781c */ /* 0x000fe20003f0f008 */
[----:B------:R-:W-:Y:S01]  /*27090*/  @UP0 ULDC UR4, c[0x0][0x450] ;  /* 0x0001140000040ab9 */ /* 0x000fe20000000800 */
[----:B0-----:R-:W-:-:S11]  /*270a0*/  SHF.R.S32.HI R20, RZ, 0x1f, R20 ;  /* 0x0000001fff147819 */ /* 0x001fd60000011414 */
[----:B------:R-:W-:Y:S01]  /*270b0*/  @P0 SHF.R.U32.HI R0, RZ, UR4, R2 ;  /* 0x00000004ff000c19 */ /* 0x000fe20008011602 */
[----:B------:R-:W-:-:S03]  /*270c0*/  UIMAD.WIDE.U32 UR4, UR39, UR8, URZ ;  /* 0x00000008270472a5 */ /* 0x000fc6000f8e003f */
[----:B------:R-:W-:Y:S01]  /*270d0*/  ULDC.64 UR8, c[0x0][0x3e0] ;  /* 0x0000f80000087ab9 */ /* 0x000fe20000000a00 */
[----:B------:R-:W-:Y:S01]  /*270e0*/  UIADD3 UR6, UR5, UR6, URZ ;  /* 0x0000000605067290 */ /* 0x000fe2000fffe03f */
[----:B------:R-:W-:Y:S02]  /*270f0*/  IMAD R6, R20, UR8, RZ ;  /* 0x0000000814067c24 */ /* 0x000fe4000f8e02ff */
[----:B------:R-:W0:Y:S01]  /*27100*/  S2R R20, SR_CTAID.Z ;  /* 0x0000000000147919 */ /* 0x000e220000002700 */
[----:B------:R-:W-:Y:S02]  /*27110*/  IMAD.U32 R4, RZ, RZ, UR4 ;  /* 0x00000004ff047e24 */ /* 0x000fe4000f8e00ff */
[----:B------:R-:W-:Y:S01]  /*27120*/  IMAD.U32 R3, RZ, RZ, UR6 ;  /* 0x00000006ff037e24 */ /* 0x000fe2000f8e00ff */
[----:B------:R-:W-:Y:S01]  /*27130*/  ULDC UR6, c[0x0][0x448] ;  /* 0x0001120000067ab9 */ /* 0x000fe20000000800 */
[----:B------:R-:W-:Y:S01]  /*27140*/  IMAD.MOV.U32 R2, RZ, RZ, R4 ;  /* 0x000000ffff027224 */ /* 0x000fe200078e0004 */
[----:B------:R-:W-:Y:S01]  /*27150*/  SHF.R.S32.HI R4, RZ, 0x1f, R0 ;  /* 0x0000001fff047819 */ /* 0x000fe20000011400 */
[----:B------:R-:W-:Y:S01]  /*27160*/  IMAD.U32 R5, RZ, RZ, UR5 ;  /* 0x00000005ff057e24 */ /* 0x000fe2000f8e00ff */
[----:B------:R-:W-:Y:S01]  /*27170*/  ULDC.64 UR4, c[0x0][0x3d0] ;  /* 0x0000f40000047ab9 */ /* 0x000fe20000000a00 */
[----:B0-----:R-:W-:-:S02]  /*27180*/  IMAD R5, R20, UR9, R6 ;  /* 0x0000000914057c24 */ /* 0x001fc4000f8e0206 */
[----:B------:R-:W-:Y:S01]  /*27190*/  IMAD.WIDE.U32 R2, R20, UR8, R2 ;  /* 0x0000000814027c25 */ /* 0x000fe2000f8e0002 */
[----:B------:R-:W-:-:S03]  /*271a0*/  LOP3.LUT R20, R22, 0x1c0, RZ, 0xfc, !PT ;  /* 0x000001c016147812 */ /* 0x000fc600078efcff */
[----:B------:R-:W-:Y:S02]  /*271b0*/  IMAD.MOV R6, RZ, RZ, -R0 ;  /* 0x000000ffff067224 */ /* 0x000fe400078e0a00 */
[----:B------:R-:W-:Y:S02]  /*271c0*/  IMAD.IADD R3, R3, 0x1, R5 ;  /* 0x0000000103037824 */ /* 0x000fe400078e0205 */
[----:B------:R-:W-:Y:S02]  /*271d0*/  IMAD R5, R4, UR4, RZ ;  /* 0x0000000404057c24 */ /* 0x000fe4000f8e02ff */
[----:B------:R-:W-:Y:S02]  /*271e0*/  IMAD R4, R6, UR6, R37 ;  /* 0x0000000606047c24 */ /* 0x000fe4000f8e0225 */
[C---:B------:R-:W-:Y:S02]  /*271f0*/  IMAD R5, R0.reuse, UR5, R5 ;  /* 0x0000000500057c24 */ /* 0x040fe4000f8e0205 */
[----:B------:R-:W-:Y:S01]  /*27200*/  IMAD.WIDE.U32 R2, R0, UR4, R2 ;  /* 0x0000000400027c25 */ /* 0x000fe2000f8e0002 */
[----:B------:R-:W-:Y:S01]  /*27210*/  SHF.R.S32.HI R0, RZ, 0x1f, R4 ;  /* 0x0000001fff007819 */ /* 0x000fe20000011404 */
[----:B------:R-:W-:-:S02]  /*27220*/  ULDC.64 UR4, c[0x0][0x3c8] ;  /* 0x0000f20000047ab9 */ /* 0x000fc40000000a00 */
[----:B------:R-:W-:Y:S02]  /*27230*/  IMAD.IADD R3, R3, 0x1, R5 ;  /* 0x0000000103037824 */ /* 0x000fe400078e0205 */
        /* <DEDUP_REMOVED lines=65> */
[C---:B------:R-:W-:Y:S01]  /*27650*/  LOP3.LUT P0, RZ, R16.reuse, 0x800, RZ, 0xc0, !PT ;  /* 0x0000080010ff7812 */ /* 0x040fe2000780c0ff */
        /* <DEDUP_REMOVED lines=24> */
[----:B0-----:R-:W-:-:S05]  /*277e0*/  @!P5 LEA R14, P0, R22, R14, 0x1 ;  /* 0x0000000e160ed211 */ /* 0x001fca00078008ff */
[----:B-1----:R-:W-:Y:S01]  /*277f0*/  @!P5 IMAD.X R7, RZ, RZ, R7, P0 ;  /* 0x000000ffff07d224 */ /* 0x002fe200000e0607 */
        /* <DEDUP_REMOVED lines=21> */
.L_x_5332:
        /* <DEDUP_REMOVED lines=24> */
.L_x_5266:
[----:B------:R-:W-:Y:S05]  /*27ad0*/  BSYNC B0 ;  /* 0x0000000000007941 */ /* 0x000fea0003800000 */
.L_x_5265:
        /* <DEDUP_REMOVED lines=9> */
.L_x_5333:
[----:B------:R-:W-:-:S13]  /*27b70*/  ISETP.NE.AND P0, PT, R33, 0x3, PT ;  /* 0x000000032100780c */ /* 0x000fda0003f05270 */
[----:B------:R-:W-:Y:S05]  /*27b80*/  @!P0 BRA `(.L_x_5268) ;  /* 0x0000000000048947 */ /* 0x000fea0003800000 */
[----:B------:R-:W-:Y:S01]  /*27b90*/  BPT.TRAP 0x1 ;  /* 0x000000040000795c */ /* 0x000fe20000300000 */
.L_x_5268:
[----:B------:R-:W2:Y:S02]  /*27ba0*/  SYNCS.PHASECHK.TRANS64.TRYWAIT P0, [UR45+0x38860], R0 ;  /* 0x03886000ff0075a7 */ /* 0x000ea4000800016d */
[----:B--2---:R-:W-:Y:S05]  /*27bb0*/  @!P0 BRA `(.L_x_5269) ;  /* 0x00000030009c8947 */ /* 0x004fea0003800000 */
.L_x_5334:
        /* <DEDUP_REMOVED lines=23> */
[----:B------:R-:W-:Y:S01]  /*27d30*/  IMAD.SHL.U32 R0, R22, 0x2, RZ ;  /* 0x0000000216007824 */ /* 0x000fe200078e00ff */
[----:B------:R-:W-:Y:S02]  /*27d40*/  LOP3.LUT R4, R17, 0x1, RZ, 0xc0, !PT ;  /* 0x0000000111047812 */ /* 0x000fe400078ec0ff */
        /* <DEDUP_REMOVED lines=80> */
.L_x_5344:
        /* <DEDUP_REMOVED lines=30> */
.L_x_5271:
        /* <DEDUP_REMOVED lines=13> */
[----:B------:R-:W-:Y:S01]  /*28500*/  LOP3.LUT R5, RZ, UR41, RZ, 0x33, !PT ;  /* 0x00000029ff057c12 */ /* 0x000fe2000f8e33ff */
[----:B------:R-:W-:Y:S01]  /*28510*/  IMAD.MOV.U32 R8, RZ, RZ, 0x1 ;  /* 0x00000001ff087424 */ /* 0x000fe200078e00ff */
[----:B------:R-:W-:Y:S02]  /*28520*/  LOP3.LUT R30, R34, 0x40, RZ, 0xc0, !PT ;  /* 0x00000040221e7812 */ /* 0x000fe400078ec0ff */
[----:B------:R-:W-:-:S02]  /*28530*/  LOP3.LUT R28, R17, 0x80, RZ, 0xc0, !PT ;  /* 0x00000080111c7812 */ /* 0x000fc400078ec0ff */
[----:B------:R-:W-:Y:S02]  /*28540*/  LOP3.LUT R2, RZ, UR4, RZ, 0x33, !PT ;  /* 0x00000004ff027c12 */ /* 0x000fe4000f8e33ff */
[----:B------:R-:W-:Y:S02]  /*28550*/  SHF.R.U32.HI R30, RZ, 0x2, R30 ;  /* 0x00000002ff1e7819 */ /* 0x000fe4000001161e */
[----:B------:R-:W-:Y:S02]  /*28560*/  VIADDMNMX R2, R2, -UR43, R3, !PT ;  /* 0x8000002b02027c46 */ /* 0x000fe4000f800103 */
[----:B------:R-:W-:Y:S02]  /*28570*/  SHF.R.U32.HI R28, RZ, 0x3, R28 ;  /* 0x00000003ff1c7819 */ /* 0x000fe4000001161c */
[----:B------:R-:W-:-:S04]  /*28580*/  VIMNMX R2, R2, R5, !PT ;  /* 0x0000000502027248 */ /* 0x000fc80007fe0100 */
[----:B------:R-:W-:Y:S01]  /*28590*/  IADD3 R22, -R2, -0x2, RZ ;  /* 0xfffffffe02167810 */ /* 0x000fe20007ffe1ff */
[----:B0-----:R-:W-:Y:S01]  /*285a0*/  IMAD.SHL.U32 R6, R6, 0x10, RZ ;  /* 0x0000001006067824 */ /* 0x001fe200078e00ff */
[----:B-1----:R-:W-:-:S04]  /*285b0*/  LOP3.LUT R7, R7, 0x7f, RZ, 0xc0, !PT ;  /* 0x0000007f07077812 */ /* 0x002fc800078ec0ff */
[----:B------:R-:W-:Y:S02]  /*285c0*/  LOP3.LUT R6, R6, 0x70, RZ, 0xc0, !PT ;  /* 0x0000007006067812 */ /* 0x000fe400078ec0ff */
[----:B------:R-:W-:-:S04]  /*285d0*/  SHF.R.U32.HI R7, RZ, 0x3, R7 ;  /* 0x00000003ff077819 */ /* 0x000fc80000011607 */
[----:B------:R-:W-:-:S05]  /*285e0*/  IADD3 R29, R6, R29, R7 ;  /* 0x0000001d061d7210 */ /* 0x000fca0007ffe007 */
[----:B------:R-:W-:-:S04]  /*285f0*/  VIADD R29, R29, 0xffffff40 ;  /* 0xffffff401d1d7836 */ /* 0x000fc80000000000 */
[----:B------:R-:W-:-:S07]  /*28600*/  IMAD R9, R2, -0x40, R29 ;  /* 0xffffffc002097824 */ /* 0x000fce00078e021d */
.L_x_5287:
        /* <DEDUP_REMOVED lines=22> */
.L_x_5274:
[----:B------:R-:W-:Y:S05]  /*28770*/  BSYNC B1 ;  /* 0x0000000000017941 */ /* 0x000fea0003800000 */
.L_x_5273:
[----:B------:R-:W-:-:S13]  /*28780*/  ISETP.NE.AND P0, PT, R33, 0x3, PT ;  /* 0x000000032100780c */ /* 0x000fda0003f05270 */
[----:B------:R-:W-:Y:S05]  /*28790*/  @!P0 BRA `(.L_x_5275) ;  /* 0x0000000000048947 */ /* 0x000fea0003800000 */
[----:B------:R-:W-:Y:S01]  /*287a0*/  BPT.TRAP 0x1 ;  /* 0x000000040000795c */ /* 0x000fe20000300000 */
.L_x_5275:
[----:B------:R-:W-:Y:S01]  /*287b0*/  LEA R10, R8, UR45, 0x3 ;  /* 0x0000002d080a7c11 */ /* 0x000fe2000f8e18ff */
[----:B------:R-:W-:Y:S01]  /*287c0*/  BSSY B1, `(.L_x_5276) ;  /* 0x0000004000017945 */ /* 0x000fe20003800000 */
[----:B------:R-:W-:-:S04]  /*287d0*/  SHF.L.U32 R20, R21, 0x1f, RZ ;  /* 0x0000001f15147819 */ /* 0x000fc800000006ff */
[----:B------:R-:W1:Y:S02]  /*287e0*/  SYNCS.PHASECHK.TRANS64.TRYWAIT P0, [R10+URZ+0x38840], R20 ;  /* 0x038840140a0075a7 */ /* 0x000e64000800017f */
[----:B-1----:R-:W-:Y:S05]  /*287f0*/  @!P0 BRA `(.L_x_5277) ;  /* 0x0000002c00b48947 */ /* 0x002fea0003800000 */
.L_x_5345:
[----:B------:R-:W-:Y:S05]  /*28800*/  BSYNC B1 ;  /* 0x0000000000017941 */ /* 0x000fea0003800000 */
.L_x_5276:
        /* <DEDUP_REMOVED lines=47> */
.L_x_5355:
        /* <DEDUP_REMOVED lines=8> */
.L_x_5279:
        /* <DEDUP_REMOVED lines=10> */
.L_x_5280:
[----:B------:R2:W-:Y:S01]  /*28c20*/  SYNCS.ARRIVE.TRANS64.A1T0 RZ, [R10+URZ+0x38830], RZ ;  /* 0x038830ff0aff79a7 */ /* 0x0005e2000810003f */
[----:B------:R-:W-:Y:S05]  /*28c30*/  @!P2 BRA `(.L_x_5281) ;  /* 0x000000000004a947 */ /* 0x000fea0003800000 */
[----:B------:R-:W-:Y:S01]  /*28c40*/  BPT.TRAP 0x1 ;  /* 0x000000040000795c */ /* 0x000fe20000300000 */
.L_x_5281:
[----:B------:R-:W3:Y:S01]  /*28c50*/  SYNCS.PHASECHK.TRANS64.TRYWAIT P0, [R10+URZ+0x38860], R20 ;  /* 0x038860140a0075a7 */ /* 0x000ee2000800017f */
[----:B------:R-:W-:Y:S04]  /*28c60*/  BSSY B1, `(.L_x_5282) ;  /* 0x0000002000017945 */ /* 0x000fe80003800000 */
[----:B---3--:R-:W-:Y:S05]  /*28c70*/  @!P0 BRA `(.L_x_5283) ;  /* 0x0000002c00b48947 */ /* 0x008fea0003800000 */
.L_x_5356:
[----:B------:R-:W-:Y:S05]  /*28c80*/  BSYNC B1 ;  /* 0x0000000000017941 */ /* 0x000fea0003800000 */
.L_x_5282:
        /* <DEDUP_REMOVED lines=16> */
[----:B------:R-:W-:Y:S02]  /*28d90*/  IMAD.IADD R3, R3, 0x1, R7 ;  /* 0x0000000103037824 */ /* 0x000fe400078e0207 */
        /* <DEDUP_REMOVED lines=60> */
.L_x_5366:
        /* <DEDUP_REMOVED lines=20> */
.L_x_5285:
        /* <DEDUP_REMOVED lines=10> */
.L_x_5286:
[----:B------:R-:W-:Y:S01]  /*29340*/  VIADD R8, R8, 0x1 ;  /* 0x0000000108087836 */ /* 0x000fe20000000000 */
[----:B------:R1:W-:Y:S01]  /*29350*/  SYNCS.ARRIVE.TRANS64.A1T0 RZ, [R10+URZ+0x38850], RZ ;  /* 0x038850ff0aff79a7 */ /* 0x0003e2000810003f */
[----:B------:R-:W-:Y:S02]  /*29360*/  VIADD R22, R22, 0xffffffff ;  /* 0xffffffff16167836 */ /* 0x000fe40000000000 */
[----:B------:R-:W-:Y:S01]  /*29370*/  VIADD R9, R9, 0xffffffc0 ;  /* 0xffffffc009097836 */ /* 0x000fe20000000000 */
[----:B------:R-:W-:-:S04]  /*29380*/  ISETP.NE.AND P0, PT, R8, 0x2, PT ;  /* 0x000000020800780c */ /* 0x000fc80003f05270 */
[----:B------:R-:W-:Y:S02]  /*29390*/  SEL R8, R8, RZ, P0 ;  /* 0x000000ff08087207 */ /* 0x000fe40000000000 */
[----:B0-----:R-:W-:Y:S02]  /*293a0*/  SEL R2, RZ, 0x1, P0 ;  /* 0x00000001ff027807 */ /* 0x001fe40000000000 */
[----:B------:R-:W-:Y:S02]  /*293b0*/  ISETP.GT.AND P0, PT, R22, UR48, PT ;  /* 0x0000003016007c0c */ /* 0x000fe4000bf04270 */
[----:B------:R-:W-:-:S11]  /*293c0*/  LOP3.LUT R21, R21, R2, RZ, 0x3c, !PT ;  /* 0x0000000215157212 */ /* 0x000fd600078e3cff */
[----:B-1----:R-:W-:Y:S05]  /*293d0*/  @P0 BRA `(.L_x_5287) ;  /* 0xfffffff0008c0947 */ /* 0x002fea000383ffff */
.L_x_5272:
[----:B------:R-:W-:Y:S05]  /*293e0*/  BSYNC B0 ;  /* 0x0000000000007941 */ /* 0x000fea0003800000 */
.L_x_5245:
[----:B------:R-:W0:Y:S01]  /*293f0*/  S2R R3, SR_CgaCtaId ;  /* 0x0000000000037919 */ /* 0x000e220000008800 */
[----:B------:R-:W-:Y:S01]  /*29400*/  MOV R0, 0x400 ;  /* 0x0000040000007802 */ /* 0x000fe20000000f00 */
[----:B------:R-:W-:Y:S01]  /*29410*/  BSSY B0, `(.L_x_5288) ;  /* 0x0000005000007945 */ /* 0x000fe20003800000 */
[----:B------:R-:W-:Y:S02]  /*29420*/  SHF.L.U32 R4, R4, 0x1f, RZ ;  /* 0x0000001f04047819 */ /* 0x000fe400000006ff */
[----:B0-----:R-:W-:-:S04]  /*29430*/  LEA R5, R3, R0, 0x18 ;  /* 0x0000000003057211 */ /* 0x001fc800078ec0ff */
[----:B------:R-:W0:Y:S02]  /*29440*/  SYNCS.PHASECHK.TRANS64.TRYWAIT P0, [R5+URZ+0x38820], R4 ;  /* 0x03882004050075a7 */ /* 0x000e24000800017f */
[----:B0-----:R-:W-:Y:S05]  /*29450*/  @!P0 BRA `(.L_x_5289) ;  /* 0x0000002c00948947 */ /* 0x001fea0003800000 */
.L_x_5367:
[----:B------:R-:W-:Y:S05]  /*29460*/  BSYNC B0 ;  /* 0x0000000000007941 */ /* 0x000fea0003800000 */
.L_x_5288:
[----:B------:R-:W-:-:S03]  /*29470*/  UMOV UR4, 0xffffffff ;  /* 0xffffffff00047882 */ /* 0x000fc60000000000 */
[----:B------:R-:W-:Y:S05]  /*29480*/  BRA.DIV UR4, `(.L_x_5290) ;  /* 0x0000002e049c7947 */ /* 0x000fea000b800000 */
[----:B------:R-:W1:Y:S02]  /*29490*/  S2R R0, SR_TID.X ;  /* 0x0000000000007919 */ /* 0x000e640000002100 */
[----:B-1----:R-:W-:-:S04]  /*294a0*/  SHF.R.U32.HI R0, RZ, 0x5, R0 ;  /* 0x00000005ff007819 */ /* 0x002fc80000011600 */
[----:B------:R-:W-:-:S05]  /*294b0*/  LOP3.LUT R0, R0, 0x3, RZ, 0xc0, !PT ;  /* 0x0000000300007812 */ /* 0x000fca00078ec0ff */
[----:B------:R1:W3:Y:S02]  /*294c0*/  SHFL.IDX PT, R14, R0, RZ, 0x1f ;  /* 0x00001fff000e7589 */ /* 0x0002e400000e0000 */
.L_x_5370:
[----:B---3--:R-:W-:-:S13]  /*294d0*/  ISETP.NE.AND P0, PT, R14, RZ, PT ;  /* 0x000000ff0e00720c */ /* 0x008fda0003f05270 */
[----:B------:R-:W-:Y:S05]  /*294e0*/  @P0 BRA `(.L_x_5109) ;  /* 0x0000000000880947 */ /* 0x000fea0003800000 */
[----:B------:R-:W-:-:S03]  /*294f0*/  UMOV UR4, 0xffffffff ;  /* 0xffffffff00047882 */ /* 0x000fc60000000000 */
[----:B------:R-:W-:Y:S05]  /*29500*/  BRA.DIV UR4, `(.L_x_5291) ;  /* 0x0000002e04b07947 */ /* 0x000fea000b800000 */
[----:B------:R-:W-:-:S13]  /*29510*/  ELECT P6, URZ, PT ;  /* 0x00000000003f782f */ /* 0x000fda00038c0000 */
.L_x_5373:
[----:B------:R-:W-:Y:S05]  /*29520*/  @!P6 BRA `(.L_x_5109) ;  /* 0x000000000078e947 */ /* 0x000fea0003800000 */
[----:B------:R-:W-:-:S06]  /*29530*/  ULOP3.LUT UR4, UR61, 0x2, URZ, 0xfc, !UPT ;  /* 0x000000023d047892 */ /* 0x000fcc000f8efc3f */
[----:B-1----:R-:W-:-:S05]  /*29540*/  IMAD.U32 R0, RZ, RZ, UR4 ;  /* 0x00000004ff007e24 */ /* 0x002fca000f8e00ff */
[----:B------:R-:W-:-:S13]  /*29550*/  ISETP.NE.AND P0, PT, R0, 0x3, PT ;  /* 0x000000030000780c */ /* 0x000fda0003f05270 */
[----:B------:R-:W-:Y:S05]  /*29560*/  @!P0 BRA `(.L_x_5292) ;  /* 0x0000000000048947 */ /* 0x000fea0003800000 */
[----:B------:R-:W-:Y:S01]  /*29570*/  BPT.TRAP 0x1 ;  /* 0x000000040000795c */ /* 0x000fe20000300000 */
.L_x_5292:
[C---:B------:R-:W-:Y:S01]  /*29580*/  IMAD R3, R8.reuse, 0x8, R5 ;  /* 0x0000000808037824 */ /* 0x040fe200078e0205 */
[----:B------:R-:W-:Y:S01]  /*29590*/  SHF.L.U32 R2, R21, 0x1f, RZ ;  /* 0x0000001f15027819 */ /* 0x000fe200000006ff */
[----:B------:R-:W-:-:S03]  /*295a0*/  VIADD R8, R8, 0x1 ;  /* 0x0000000108087836 */ /* 0x000fc60000000000 */
[----:B------:R-:W1:Y:S02]  /*295b0*/  SYNCS.PHASECHK.TRANS64.TRYWAIT P1, [R3+URZ+0x38840], R2 ;  /* 0x03884002030075a7 */ /* 0x000e64000802017f */
[----:B------:R-:W-:-:S04]  /*295c0*/  ISETP.NE.AND P2, PT, R8, 0x2, PT ;  /* 0x000000020800780c */ /* 0x000fc80003f45270 */
[----:B------:R-:W-:Y:S01]  /*295d0*/  SEL R0, RZ, 0x1, P2 ;  /* 0x00000001ff007807 */ /* 0x000fe20001000000 */
[----:B-1----:R-:W-:Y:S08]  /*295e0*/  @!P1 BRA `(.L_x_5293) ;  /* 0x0000002c00989947 */ /* 0x002ff00003800000 */
.L_x_5374:
[----:B------:R-:W-:Y:S02]  /*295f0*/  SEL R8, R8, RZ, P2 ;  /* 0x000000ff08087207 */ /* 0x000fe40001000000 */
[----:B------:R-:W-:Y:S01]  /*29600*/  LOP3.LUT R0, R21, R0, RZ, 0x3c, !PT ;  /* 0x0000000015007212 */ /* 0x000fe200078e3cff */
[----:B------:R-:W-:Y:S06]  /*29610*/  @!P0 BRA `(.L_x_5294) ;  /* 0x0000000000048947 */ /* 0x000fec0003800000 */
[----:B------:R-:W-:Y:S01]  /*29620*/  BPT.TRAP 0x1 ;  /* 0x000000040000795c */ /* 0x000fe20000300000 */
.L_x_5294:
[----:B0-----:R-:W-:Y:S01]  /*29630*/  IMAD R5, R8, 0x8, R5 ;  /* 0x0000000808057824 */ /* 0x001fe200078e0205 */
[----:B------:R-:W-:-:S04]  /*29640*/  SHF.L.U32 R0, R0, 0x1f, RZ ;  /* 0x0000001f00007819 */ /* 0x000fc800000006ff */
[----:B------:R-:W0:Y:S02]  /*29650*/  SYNCS.PHASECHK.TRANS64.TRYWAIT P1, [R5+URZ+0x38840], R0 ;  /* 0x03884000050075a7 */ /* 0x000e24000802017f */
[----:B0-----:R-:W-:Y:S05]  /*29660*/  @!P1 BRA `(.L_x_5295) ;  /* 0x0000002c008c9947 */ /* 0x001fea0003800000 */
.L_x_5375:
[----:B------:R-:W-:Y:S05]  /*29670*/  @!P0 BRA `(.L_x_5296) ;  /* 0x0000000000048947 */ /* 0x000fea0003800000 */
[----:B------:R-:W-:Y:S01]  /*29680*/  BPT.TRAP 0x1 ;  /* 0x000000040000795c */ /* 0x000fe20000300000 */
.L_x_5296:
[----:B------:R-:W3:Y:S02]  /*29690*/  SYNCS.PHASECHK.TRANS64.TRYWAIT P1, [R3+URZ+0x38860], R2 ;  /* 0x03886002030075a7 */ /* 0x000ee4000802017f */
[----:B---3--:R-:W-:Y:S05]  /*296a0*/  @!P1 BRA `(.L_x_5297) ;  /* 0x0000002c00909947 */ /* 0x008fea0003800000 */
.L_x_5376:
[----:B------:R-:W-:Y:S05]  /*296b0*/  @!P0 BRA `(.L_x_5298) ;  /* 0x0000000000048947 */ /* 0x000fea0003800000 */
[----:B------:R-:W-:Y:S01]  /*296c0*/  BPT.TRAP 0x1 ;  /* 0x000000040000795c */ /* 0x000fe20000300000 */
.L_x_5298:
[----:B----4-:R4:W0:Y:S02]  /*296d0*/  SYNCS.PHASECHK.TRANS64.TRYWAIT P0, [R5+URZ+0x38860], R0 ;  /* 0x03886000050075a7 */ /* 0x010824000800017f */
[----:B0-----:R-:W-:Y:S05]  /*296e0*/  @!P0 NANOSLEEP.SYNCS 0x989680 ;  /* 0x009896800000895d */ /* 0x001fea0003900000 */
[----:B------:R-:W0:Y:S02]  /*296f0*/  @!P0 SYNCS.PHASECHK.TRANS64 P0, [R5+URZ+0x38860], R0 ;  /* 0x03886000050085a7 */ /* 0x000e24000800007f */
[----:B0-----:R-:W-:Y:S05]  /*29700*/  @!P0 BRA `(.L_x_5298) ;  /* 0xfffffffc00f08947 */ /* 0x001fea000383ffff */
.L_x_5109:
[----:B------:R-:W-:Y:S05]  /*29710*/  BSYNC B6 ;  /* 0x0000000000067941 */ /* 0x000fea0003800000 */
.L_x_5106:
[----:B------:R-:W-:Y:S05]  /*29720*/  EXIT ;  /* 0x000000000000794d */ /* 0x000fea0003800000 */
.L_x_5135:
[----:B0-----:R-:W-:-:S04]  /*29730*/  IMAD.U32 R3, RZ, RZ, UR43 ;  /* 0x0000002bff037e24 */ /* 0x001fc8000f8e00ff */
[----:B------:R0:W1:Y:S03]  /*29740*/  SYNCS.PHASECHK.TRANS64.TRYWAIT P0, [R3+URZ+0x38800], R0 ;  /* 0x03880000030075a7 */ /* 0x000066000800017f */
[----:B-1----:R-:W-:Y:S05]  /*29750*/  @!P0 NANOSLEEP.SYNCS 0x989680 ;  /* 0x009896800000895d */ /* 0x002fea0003900000 */
[----:B------:R-:W1:Y:S02]  /*29760*/  @!P0 SYNCS.PHASECHK.TRANS64 P0, [R3+URZ+0x38800], R0 ;  /* 0x03880000030085a7 */ /* 0x000e64000800007f */
[----:B-1----:R-:W-:Y:S05]  /*29770*/  @!P0 BRA `(.L_x_5135) ;  /* 0xfffffffc00ec8947 */ /* 0x002fea000383ffff */
[----:B------:R-:W-:Y:S05]  /*29780*/  BRA `(.L_x_5299) ;  /* 0xfffffe10002c7947 */ /* 0x000fea000383ffff */
.L_x_5142:
[----:B-1----:R1:W2:Y:S02]  /*29790*/  SYNCS.PHASECHK.TRANS64.TRYWAIT P0, [R12+URZ], R13 ;  /* 0x0000000d0c0075a7 */ /* 0x0022a4000800017f */
[----:B--2---:R-:W-:Y:S05]  /*297a0*/  @!P0 NANOSLEEP.SYNCS 0x989680 ;  /* 0x009896800000895d */ /* 0x004fea0003900000 */
[----:B------:R-:W2:Y:S02]  /*297b0*/  @!P0 SYNCS.PHASECHK.TRANS64 P0, [R12+URZ], R13 ;  /* 0x0000000d0c0085a7 */ /* 0x000ea4000800007f */
[----:B--2---:R-:W-:Y:S05]  /*297c0*/  @!P0 BRA `(.L_x_5142) ;  /* 0xfffffffc00f08947 */ /* 0x004fea000383ffff */
[----:B------:R-:W-:Y:S05]  /*297d0*/  BRA `(.L_x_5141) ;  /* 0xfffffe1400287947 */ /* 0x000fea000383ffff */
.L_x_5144:
[----:B0-----:R-:W-:-:S04]  /*297e0*/  IMAD.U32 R4, RZ, RZ, UR43 ;  /* 0x0000002bff047e24 */ /* 0x001fc8000f8e00ff */
[----:B------:R0:W1:Y:S03]  /*297f0*/  SYNCS.PHASECHK.TRANS64.TRYWAIT P0, [R4+URZ+0x38810], R3 ;  /* 0x03881003040075a7 */ /* 0x000066000800017f */
[----:B-1----:R-:W-:Y:S05]  /*29800*/  @!P0 NANOSLEEP.SYNCS 0x989680 ;  /* 0x009896800000895d */ /* 0x002fea0003900000 */
[----:B------:R-:W1:Y:S02]  /*29810*/  @!P0 SYNCS.PHASECHK.TRANS64 P0, [R4+URZ+0x38810], R3 ;  /* 0x03881003040085a7 */ /* 0x000e64000800007f */
[----:B-1----:R-:W-:Y:S05]  /*29820*/  @!P0 BRA `(.L_x_5144) ;  /* 0xfffffffc00ec8947 */ /* 0x002fea000383ffff */
[----:B------:R-:W-:Y:S05]  /*29830*/  BRA `(.L_x_5300) ;  /* 0xfffffe1400fc7947 */ /* 0x000fea000383ffff */
.L_x_5151:
[----:B-1----:R1:W2:Y:S02]  /*29840*/  SYNCS.PHASECHK.TRANS64.TRYWAIT P0, [R8+URZ], R9 ;  /* 0x00000009080075a7 */ /* 0x0022a4000800017f */
[----:B--2---:R-:W-:Y:S05]  /*29850*/  @!P0 NANOSLEEP.SYNCS 0x989680 ;  /* 0x009896800000895d */ /* 0x004fea0003900000 */
[----:B------:R-:W2:Y:S02]  /*29860*/  @!P0 SYNCS.PHASECHK.TRANS64 P0, [R8+URZ], R9 ;  /* 0x00000009080085a7 */ /* 0x000ea4000800007f */
[----:B--2---:R-:W-:Y:S05]  /*29870*/  @!P0 BRA `(.L_x_5151) ;  /* 0xfffffffc00f08947 */ /* 0x004fea000383ffff */
[----:B------:R-:W-:Y:S05]  /*29880*/  BRA `(.L_x_5150) ;  /* 0xfffffe1800407947 */ /* 0x000fea000383ffff */
.L_x_5185:
[----:B-1----:R1:W2:Y:S02]  /*29890*/  SYNCS.PHASECHK.TRANS64.TRYWAIT P0, [R6+URZ], R7 ;  /* 0x00000007060075a7 */ /* 0x0022a4000800017f */
[----:B--2---:R-:W-:Y:S05]  /*298a0*/  @!P0 NANOSLEEP.SYNCS 0x989680 ;  /* 0x009896800000895d */ /* 0x004fea0003900000 */
[----:B------:R-:W2:Y:S02]  /*298b0*/  @!P0 SYNCS.PHASECHK.TRANS64 P0, [R6+URZ], R7 ;  /* 0x00000007060085a7 */ /* 0x000ea4000800007f */
[----:B--2---:R-:W-:Y:S05]  /*298c0*/  @!P0 BRA `(.L_x_5185) ;  /* 0xfffffffc00f08947 */ /* 0x004fea000383ffff */
[----:B------:R-:W-:Y:S05]  /*298d0*/  BRA `(.L_x_5184) ;  /* 0xfffffe84002c7947 */ /* 0x000fea000383ffff */
.L_x_5192:
[----:B-1----:R1:W2:Y:S02]  /*298e0*/  SYNCS.PHASECHK.TRANS64.TRYWAIT P0, [R12+URZ], R13 ;  /* 0x0000000d0c0075a7 */ /* 0x0022a4000800017f */
[----:B--2---:R-:W-:Y:S05]  /*298f0*/  @!P0 NANOSLEEP.SYNCS 0x989680 ;  /* 0x009896800000895d */ /* 0x004fea0003900000 */
[----:B------:R-:W2:Y:S02]  /*29900*/  @!P0 SYNCS.PHASECHK.TRANS64 P0, [R12+URZ], R13 ;  /* 0x0000000d0c0085a7 */ /* 0x000ea4000800007f */
[----:B--2---:R-:W-:Y:S05]  /*29910*/  @!P0 BRA `(.L_x_5192) ;  /* 0xfffffffc00f08947 */ /* 0x004fea000383ffff */
[----:B------:R-:W-:Y:S05]  /*29920*/  BRA `(.L_x_5191) ;  /* 0xfffffe8800387947 */ /* 0x000fea000383ffff */
.L_x_5209:
[----:B-1----:R1:W2:Y:S02]  /*29930*/  SYNCS.PHASECHK.TRANS64.TRYWAIT P0, [R6+URZ], R7 ;  /* 0x00000007060075a7 */ /* 0x0022a4000800017f */
[----:B--2---:R-:W-:Y:S05]  /*29940*/  @!P0 NANOSLEEP.SYNCS 0x989680 ;  /* 0x009896800000895d */ /* 0x004fea0003900000 */
[----:B------:R-:W2:Y:S02]  /*29950*/  @!P0 SYNCS.PHASECHK.TRANS64 P0, [R6+URZ], R7 ;  /* 0x00000007060085a7 */ /* 0x000ea4000800007f */
[----:B--2---:R-:W-:Y:S05]  /*29960*/  @!P0 BRA `(.L_x_5209) ;  /* 0xfffffffc00f08947 */ /* 0x004fea000383ffff */
[----:B------:R-:W-:Y:S05]  /*29970*/  BRA `(.L_x_5208) ;  /* 0xfffffef400647947 */ /* 0x000fea000383ffff */
.L_x_5216:
[----:B-1----:R1:W2:Y:S02]  /*29980*/  SYNCS.PHASECHK.TRANS64.TRYWAIT P0, [R12+URZ], R13 ;  /* 0x0000000d0c0075a7 */ /* 0x0022a4000800017f */
[----:B--2---:R-:W-:Y:S05]  /*29990*/  @!P0 NANOSLEEP.SYNCS 0x989680 ;  /* 0x009896800000895d */ /* 0x004fea0003900000 */
[----:B------:R-:W2:Y:S02]  /*299a0*/  @!P0 SYNCS.PHASECHK.TRANS64 P0, [R12+URZ], R13 ;  /* 0x0000000d0c0085a7 */ /* 0x000ea4000800007f */
[----:B--2---:R-:W-:Y:S05]  /*299b0*/  @!P0 BRA `(.L_x_5216) ;  /* 0xfffffffc00f08947 */ /* 0x004fea000383ffff */
[----:B------:R-:W-:Y:S05]  /*299c0*/  BRA `(.L_x_5215) ;  /* 0xfffffef800707947 */ /* 0x000fea000383ffff */
.L_x_5256:
[----:B------:R-:W-:Y:S02]  /*299d0*/  IMAD.MOV.U32 R13, RZ, RZ, R23 ;  /* 0x000000ffff0d7224 */ /* 0x000fe400078e0017 */
[----:B------:R-:W-:Y:S02]  /*299e0*/  IMAD.MOV.U32 R12, RZ, RZ, RZ ;  /* 0x000000ffff0c7224 */ /* 0x000fe400078e00ff */
[----:B------:R-:W-:Y:S02]  /*299f0*/  IMAD.MOV.U32 R11, RZ, RZ, 0x1f ;  /* 0x0000001fff0b7424 */ /* 0x000fe400078e00ff */
[----:B------:R-:W-:-:S07]  /*29a00*/  IMAD.MOV.U32 R15, RZ, RZ, -0x1 ;  /* 0xffffffffff0f7424 */ /* 0x000fce00078e00ff */
[----:B------:R-:W-:Y:S05]  /*29a10*/  WARPSYNC.COLLECTIVE R15, `(.L_x_5301) ;  /* 0x000000000f087348 */ /* 0x000fea0003c00000 */
[----:B------:R0:W1:Y:S02]  /*29a20*/  SHFL.IDX P6, R14, R13, R12, R11 ;  /* 0x0000000c0d0e7389 */ /* 0x00006400000c000b */
[----:B01----:R-:W-:Y:S01]  /*29a30*/  ENDCOLLECTIVE ;  /* 0x000000000000791b */ /* 0x003fe20003800000 */
.L_x_5301:
[----:B------:R-:W-:Y:S05]  /*29a40*/  BRA `(.L_x_5302) ;  /* 0xffffffc400807947 */ /* 0x000fea000383ffff */
.L_x_5258:
[----:B0-----:R-:W-:-:S04]  /*29a50*/  IMAD.U32 R3, RZ, RZ, UR45 ;  /* 0x0000002dff037e24 */ /* 0x001fc8000f8e00ff */
[----:B------:R0:W1:Y:S03]  /*29a60*/  SYNCS.PHASECHK.TRANS64.TRYWAIT P0, [R3+URZ+0x38840], R0 ;  /* 0x03884000030075a7 */ /* 0x000066000800017f */
[----:B-1----:R-:W-:Y:S05]  /*29a70*/  @!P0 NANOSLEEP.SYNCS 0x989680 ;  /* 0x009896800000895d */ /* 0x002fea0003900000 */
[----:B------:R-:W1:Y:S02]  /*29a80*/  @!P0 SYNCS.PHASECHK.TRANS64 P0, [R3+URZ+0x38840], R0 ;  /* 0x03884000030085a7 */ /* 0x000e64000800007f */
[----:B-1----:R-:W-:Y:S05]  /*29a90*/  @!P0 BRA `(.L_x_5258) ;  /* 0xfffffffc00ec8947 */ /* 0x002fea000383ffff */
[----:B------:R-:W-:Y:S05]  /*29aa0*/  BRA `(.L_x_5303) ;  /* 0xffffffc400b07947 */ /* 0x000fea000383ffff */
.L_x_5259:
        /* <DEDUP_REMOVED lines=8> */
.L_x_5305:
[----:B------:R-:W-:Y:S05]  /*29b30*/  BSYNC B0 ;  /* 0x0000000000007941 */ /* 0x000fea0003800000 */
.L_x_5304:
        /* <DEDUP_REMOVED lines=9> */
.L_x_5306:
        /* <DEDUP_REMOVED lines=8> */
.L_x_5307:
        /* <DEDUP_REMOVED lines=11> */
.L_x_5308:
[----:B------:R-:W-:Y:S02]  /*29d00*/  IMAD.MOV.U32 R13, RZ, RZ, R4 ;  /* 0x000000ffff0d7224 */ /* 0x000fe400078e0004 */
[----:B------:R-:W-:Y:S01]  /*29d10*/  IMAD.MOV.U32 R12, RZ, RZ, 0x2 ;  /* 0x00000002ff0c7424 */ /* 0x000fe200078e00ff */
[----:B------:R-:W-:-:S13]  /*29d20*/  @P0 LEA R2, P1, R22, R14, 0x1 ;  /* 0x0000000e16020211 */ /* 0x000fda00078208ff */
[----:B------:R-:W-:Y:S05]  /*29d30*/  WARPSYNC.COLLECTIVE R15, `(.L_x_5309) ;  /* 0x000000000f087348 */ /* 0x000fea0003c00000 */
[----:B------:R0:W1:Y:S02]  /*29d40*/  SHFL.IDX P6, R14, R13, R12, R11 ;  /* 0x0000000c0d0e7389 */ /* 0x00006400000c000b */
[----:B01----:R-:W-:Y:S01]  /*29d50*/  ENDCOLLECTIVE ;  /* 0x000000000000791b */ /* 0x003fe20003800000 */
.L_x_5309:
        /* <DEDUP_REMOVED lines=11> */
.L_x_5310:
[----:B------:R-:W-:Y:S02]  /*29e10*/  IMAD.MOV.U32 R13, RZ, RZ, R4 ;  /* 0x000000ffff0d7224 */ /* 0x000fe400078e0004 */
[----:B------:R-:W-:Y:S01]  /*29e20*/  IMAD.MOV.U32 R12, RZ, RZ, 0x3 ;  /* 0x00000003ff0c7424 */ /* 0x000fe200078e00ff */
[----:B------:R-:W-:-:S13]  /*29e30*/  @P0 LEA R2, P1, R22, R14, 0x1 ;  /* 0x0000000e16020211 */ /* 0x000fda00078208ff */
[----:B------:R-:W-:Y:S05]  /*29e40*/  WARPSYNC.COLLECTIVE R15, `(.L_x_5311) ;  /* 0x000000000f087348 */ /* 0x000fea0003c00000 */
[----:B------:R0:W1:Y:S02]  /*29e50*/  SHFL.IDX P6, R14, R13, R12, R11 ;  /* 0x0000000c0d0e7389 */ /* 0x00006400000c000b */
[----:B01----:R-:W-:Y:S01]  /*29e60*/  ENDCOLLECTIVE ;  /* 0x000000000000791b */ /* 0x003fe20003800000 */
.L_x_5311:
        /* <DEDUP_REMOVED lines=11> */
.L_x_5312:
[----:B------:R-:W-:Y:S05]  /*29f20*/  BRA `(.L_x_5313) ;  /* 0xffffffc400787947 */ /* 0x000fea000383ffff */
.L_x_5262:
[----:B------:R-:W-:Y:S01]  /*29f30*/  IMAD.MOV.U32 R13, RZ, RZ, R4 ;  /* 0x000000ffff0d7224 */ /* 0x000fe200078e0004 */
[----:B------:R-:W-:Y:S01]  /*29f40*/  LOP3.LUT R16, R16, 0xfffffeff, RZ, 0xc0, !PT ;  /* 0xfffffeff10107812 */ /* 0x000fe200078ec0ff */
[----:B------:R-:W-:Y:S02]  /*29f50*/  IMAD.MOV.U32 R12, RZ, RZ, RZ ;  /* 0x000000ffff0c7224 */ /* 0x000fe400078e00ff */
[----:B------:R-:W-:Y:S02]  /*29f60*/  IMAD.MOV.U32 R11, RZ, RZ, 0x181f ;  /* 0x0000181fff0b7424 */ /* 0x000fe400078e00ff */
[----:B------:R-:W-:-:S07]  /*29f70*/  IMAD.MOV.U32 R15, RZ, RZ, -0x1 ;  /* 0xffffffffff0f7424 */ /* 0x000fce00078e00ff */
[----:B------:R-:W-:Y:S05]  /*29f80*/  WARPSYNC.COLLECTIVE R15, `(.L_x_5314) ;  /* 0x000000000f087348 */ /* 0x000fea0003c00000 */
[----:B------:R0:W1:Y:S02]  /*29f90*/  SHFL.IDX P6, R14, R13, R12, R11 ;  /* 0x0000000c0d0e7389 */ /* 0x00006400000c000b */
[----:B01----:R-:W-:Y:S01]  /*29fa0*/  ENDCOLLECTIVE ;  /* 0x000000000000791b */ /* 0x003fe20003800000 */
.L_x_5314:
[----:B------:R-:W-:Y:S02]  /*29fb0*/  IMAD.MOV.U32 R13, RZ, RZ, R0 ;  /* 0x000000ffff0d7224 */ /* 0x000fe400078e0000 */
[----:B------:R-:W-:-:S07]  /*29fc0*/  IMAD.MOV.U32 R2, RZ, RZ, R14 ;  /* 0x000000ffff027224 */ /* 0x000fce00078e000e */
[----:B------:R-:W-:Y:S05]  /*29fd0*/  WARPSYNC.COLLECTIVE R15, `(.L_x_5315) ;  /* 0x000000000f087348 */ /* 0x000fea0003c00000 */
[----:B------:R0:W1:Y:S02]  /*29fe0*/  SHFL.IDX P6, R14, R13, R12, R11 ;  /* 0x0000000c0d0e7389 */ /* 0x00006400000c000b */
[----:B01----:R-:W-:Y:S01]  /*29ff0*/  ENDCOLLECTIVE ;  /* 0x000000000000791b */ /* 0x003fe20003800000 */
.L_x_5315:
[----:B------:R-:W-:Y:S02]  /*2a000*/  ULDC UR4, c[0x0][0x288] ;  /* 0x0000a20000047ab9 */ /* 0x000fe40000000800 */
[----:B------:R-:W-:Y:S02]  /*2a010*/  IMAD R5, R6, UR4, RZ ;  /* 0x0000000406057c24 */ /* 0x000fe4000f8e02ff */
[----:B------:R-:W-:-:S04]  /*2a020*/  VIADD R6, R20, UR40 ;  /* 0x0000002814067c36 */ /* 0x000fc80008000000 */
[C---:B------:R-:W-:Y:S01]  /*2a030*/  VIADD R8, R6.reuse, 0x10 ;  /* 0x0000001006087836 */ /* 0x040fe20000000000 */
[----:B------:R-:W-:Y:S01]  /*2a040*/  ISETP.GE.AND P2, PT, R6, R5, PT ;  /* 0x000000050600720c */ /* 0x000fe20003f46270 */
[----:B------:R-:W-:Y:S02]  /*2a050*/  IMAD.MOV.U32 R13, RZ, RZ, R4 ;  /* 0x000000ffff0d7224 */ /* 0x000fe400078e0004 */
[----:B------:R-:W-:-:S10]  /*2a060*/  IMAD.MOV.U32 R12, RZ, RZ, 0x1 ;  /* 0x00000001ff0c7424 */ /* 0x000fd400078e00ff */
[----:B------:R-:W-:Y:S01]  /*2a070*/  @!P2 LEA R7, R23, UR45, 0x1 ;  /* 0x0000002d1707ac11 */ /* 0x000fe2000f8e08ff */
[----:B------:R-:W-:Y:S01]  /*2a080*/  IMAD.MOV.U32 R3, RZ, RZ, R14 ;  /* 0x000000ffff037224 */ /* 0x000fe200078e000e */
[----:B------:R-:W-:-:S07]  /*2a090*/  @P2 LOP3.LUT R16, R16, 0x100, RZ, 0xfc, !PT ;  /* 0x0000010010102812 */ /* 0x000fce00078efcff */
[----:B------:R-:W-:Y:S05]  /*2a0a0*/  WARPSYNC.COLLECTIVE R15, `(.L_x_5316) ;  /* 0x000000000f087348 */ /* 0x000fea0003c00000 */
[----:B------:R0:W1:Y:S02]  /*2a0b0*/  SHFL.IDX P6, R14, R13, R12, R11 ;  /* 0x0000000c0d0e7389 */ /* 0x00006400000c000b */
[----:B01----:R-:W-:Y:S01]  /*2a0c0*/  ENDCOLLECTIVE ;  /* 0x000000000000791b */ /* 0x003fe20003800000 */
.L_x_5316:
[----:B------:R-:W-:Y:S02]  /*2a0d0*/  @!P2 LEA R3, P1, R22, R3, 0x1 ;  /* 0x000000031603a211 */ /* 0x000fe400078208ff */
[----:B------:R-:W-:-:S03]  /*2a0e0*/  LOP3.LUT R16, R16, 0xffffff7f, RZ, 0xc0, !PT ;  /* 0xffffff7f10107812 */ /* 0x000fc600078ec0ff */
        /* <DEDUP_REMOVED lines=10> */
[----:B------:R-:W-:Y:S02]  /*2a190*/  VIADD R8, R6, 0x20 ;  /* 0x0000002006087836 */ /* 0x000fe40000000000 */
[----:B0-----:R-:W-:-:S10]  /*2a1a0*/  IMAD.MOV.U32 R2, RZ, RZ, R14 ;  /* 0x000000ffff027224 */ /* 0x001fd400078e000e */
[----:B------:R-:W-:Y:S05]  /*2a1b0*/  WARPSYNC.COLLECTIVE R15, `(.L_x_5317) ;  /* 0x000000000f087348 */ /* 0x000fea0003c00000 */
[----:B------:R0:W1:Y:S02]  /*2a1c0*/  SHFL.IDX P6, R14, R13, R12, R11 ;  /* 0x0000000c0d0e7389 */ /* 0x00006400000c000b */
[----:B01----:R-:W-:Y:S01]  /*2a1d0*/  ENDCOLLECTIVE ;  /* 0x000000000000791b */ /* 0x003fe20003800000 */
.L_x_5317:
[----:B------:R-:W-:Y:S02]  /*2a1e0*/  @!P2 LEA R7, R23, UR45, 0x1 ;  /* 0x0000002d1707ac11 */ /* 0x000fe4000f8e08ff */
        /* <DEDUP_REMOVED lines=8> */
.L_x_5318:
        /* <DEDUP_REMOVED lines=15> */
.L_x_5319:
[----:B------:R-:W-:Y:S02]  /*2a360*/  @!P2 LEA R7, R23, UR45, 0x1 ;  /* 0x0000002d1707ac11 */ /* 0x000fe4000f8e08ff */
[----:B------:R-:W-:Y:S01]  /*2a370*/  @P2 LOP3.LUT R16, R16, 0x40, RZ, 0xfc, !PT ;  /* 0x0000004010102812 */ /* 0x000fe200078efcff */
[----:B------:R-:W-:Y:S02]  /*2a380*/  IMAD.MOV.U32 R13, RZ, RZ, R4 ;  /* 0x000000ffff0d7224 */ /* 0x000fe400078e0004 */
[----:B------:R-:W-:Y:S02]  /*2a390*/  IMAD.MOV.U32 R12, RZ, RZ, 0x3 ;  /* 0x00000003ff0c7424 */ /* 0x000fe400078e00ff */
[----:B------:R-:W-:-:S07]  /*2a3a0*/  IMAD.MOV.U32 R3, RZ, RZ, R14 ;  /* 0x000000ffff037224 */ /* 0x000fce00078e000e */
[----:B------:R-:W-:Y:S05]  /*2a3b0*/  WARPSYNC.COLLECTIVE R15, `(.L_x_5320) ;  /* 0x000000000f087348 */ /* 0x000fea0003c00000 */
[----:B------:R0:W1:Y:S02]  /*2a3c0*/  SHFL.IDX P6, R14, R13, R12, R11 ;  /* 0x0000000c0d0e7389 */ /* 0x00006400000c000b */
[----:B01----:R-:W-:Y:S01]  /*2a3d0*/  ENDCOLLECTIVE ;  /* 0x000000000000791b */ /* 0x003fe20003800000 */
.L_x_5320:
[----:B------:R-:W-:-:S05]  /*2a3e0*/  @!P2 LEA R3, P1, R22, R3, 0x1 ;  /* 0x000000031603a211 */ /* 0x000fca00078208ff */
[----:B------:R-:W-:-:S05]  /*2a3f0*/  @!P2 IMAD.X R2, RZ, RZ, R2, P1 ;  /* 0x000000ffff02a224 */ /* 0x000fca00008e0602 */
[----:B------:R-:W-:Y:S01]  /*2a400*/  @!P2 LOP3.LUT R3, R3, R2, RZ, 0x3c, !PT ;  /* 0x000000020303a212 */ /* 0x000fe200078e3cff */
[----:B------:R-:W-:-:S03]  /*2a410*/  IMAD.MOV.U32 R13, RZ, RZ, R0 ;  /* 0x000000ffff0d7224 */ /* 0x000fc600078e0000 */
[----:B------:R-:W-:-:S04]  /*2a420*/  @!P2 LOP3.LUT R2, R3, R2, RZ, 0x3c, !PT ;  /* 0x000000020302a212 */ /* 0x000fc800078e3cff */
[----:B------:R-:W-:Y:S01]  /*2a430*/  @!P2 LOP3.LUT R3, R3, R2, RZ, 0x3c, !PT ;  /* 0x000000020303a212 */ /* 0x000fe200078e3cff */
[----:B------:R-:W-:-:S04]  /*2a440*/  IMAD.MOV.U32 R4, RZ, RZ, R14 ;  /* 0x000000ffff047224 */ /* 0x000fc800078e000e */
[----:B------:R-:W-:Y:S01]  /*2a450*/  @!PT LDS RZ, [RZ] ;  /* 0x00000000fffff984 */ /* 0x000fe20000000800 */
[----:B------:R-:W-:Y:S01]  /*2a460*/  @!PT LDS RZ, [RZ] ;  /* 0x00000000fffff984 */ /* 0x000fe20000000800 */
[----:B------:R-:W-:Y:S01]  /*2a470*/  @!PT LDS RZ, [RZ] ;  /* 0x00000000fffff984 */ /* 0x000fe20000000800 */
[----:B------:R0:W-:Y:S03]  /*2a480*/  @!P2 LDGSTS.E.BYPASS.LTC128B.128 [R7+0x21400], desc[UR36][R2.64], !P0 ;  /* 0x214000000207afae */ /* 0x0001e6000c101d64 */
[----:B0-----:R-:W-:Y:S05]  /*2a490*/  WARPSYNC.COLLECTIVE R15, `(.L_x_5321) ;  /* 0x000000000f087348 */ /* 0x001fea0003c00000 */
[----:B------:R1:W2:Y:S02]  /*2a4a0*/  SHFL.IDX P6, R14, R13, R12, R11 ;  /* 0x0000000c0d0e7389 */ /* 0x0002a400000c000b */
[----:B012---:R-:W-:Y:S01]  /*2a4b0*/  ENDCOLLECTIVE ;  /* 0x000000000000791b */ /* 0x007fe20003800000 */
.L_x_5321:
[----:B------:R-:W-:Y:S05]  /*2a4c0*/  BRA `(.L_x_5322) ;  /* 0xffffffc800247947 */ /* 0x000fea000383ffff */
.L_x_5264:
        /* <DEDUP_REMOVED lines=8> */
.L_x_5324:
[----:B------:R-:W-:Y:S05]  /*2a550*/  BSYNC B0 ;  /* 0x0000000000007941 */ /* 0x000fea0003800000 */
.L_x_5323:
[----:B------:R-:W-:Y:S01]  /*2a560*/  IMAD.MOV.U32 R13, RZ, RZ, R0 ;  /* 0x000000ffff0d7224 */ /* 0x000fe200078e0000 */
[----:B------:R-:W-:Y:S01]  /*2a570*/  P2R R3, PR, RZ, 0x4 ;  /* 0x00000004ff037803 */ /* 0x000fe20000000000 */
[----:B------:R-:W-:Y:S01]  /*2a580*/  IMAD.MOV.U32 R12, RZ, RZ, RZ ;  /* 0x000000ffff0c7224 */ /* 0x000fe200078e00ff */
[C---:B------:R-:W-:Y:S01]  /*2a590*/  LOP3.LUT P2, RZ, R16.reuse, 0x100, RZ, 0xc0, !PT ;  /* 0x0000010010ff7812 */ /* 0x040fe2000784c0ff */
[----:B------:R-:W-:Y:S01]  /*2a5a0*/  IMAD.MOV.U32 R11, RZ, RZ, 0x181f ;  /* 0x0000181fff0b7424 */ /* 0x000fe200078e00ff */
[----:B------:R-:W-:Y:S01]  /*2a5b0*/  P2R R8, PR, RZ, 0x2 ;  /* 0x00000002ff087803 */ /* 0x000fe20000000000 */
[----:B------:R-:W-:Y:S01]  /*2a5c0*/  IMAD.MOV.U32 R15, RZ, RZ, -0x1 ;  /* 0xffffffffff0f7424 */ /* 0x000fe200078e00ff */
[----:B------:R-:W-:Y:S01]  /*2a5d0*/  LOP3.LUT P1, RZ, R16, 0x800, RZ, 0xc0, !PT ;  /* 0x0000080010ff7812 */ /* 0x000fe2000782c0ff */
[----:B------:R-:W-:Y:S01]  /*2a5e0*/  IMAD.MOV.U32 R2, RZ, RZ, R14 ;  /* 0x000000ffff027224 */ /* 0x000fe200078e000e */
[----:B------:R-:W-:-:S11]  /*2a5f0*/  P2R R10, PR, RZ, 0x8 ;  /* 0x00000008ff0a7803 */ /* 0x000fd60000000000 */
[----:B------:R-:W-:Y:S05]  /*2a600*/  WARPSYNC.COLLECTIVE R15, `(.L_x_5325) ;  /* 0x000000000f087348 */ /* 0x000fea0003c00000 */
[----:B------:R0:W1:Y:S02]  /*2a610*/  SHFL.IDX P6, R14, R13, R12, R11 ;  /* 0x0000000c0d0e7389 */ /* 0x00006400000c000b */
[----:B01----:R-:W-:Y:S01]  /*2a620*/  ENDCOLLECTIVE ;  /* 0x000000000000791b */ /* 0x003fe20003800000 */
.L_x_5325:
        /* <DEDUP_REMOVED lines=38> */
.L_x_5326:
[----:B------:R-:W-:-:S04]  /*2a890*/  @!P3 LOP3.LUT R7, R6, 0x80, RZ, 0xc0, !PT ;  /* 0x000000800607b812 */ /* 0x000fc800078ec0ff */
[----:B------:R-:W-:Y:S01]  /*2a8a0*/  @!P3 SHF.R.U32.HI R7, RZ, 0x3, R7 ;  /* 0x00000003ff07b819 */ /* 0x000fe20000011607 */
[----:B------:R-:W-:Y:S02]  /*2a8b0*/  IMAD.MOV.U32 R13, RZ, RZ, R0 ;  /* 0x000000ffff0d7224 */ /* 0x000fe400078e0000 */
[----:B------:R-:W-:-:S07]  /*2a8c0*/  IMAD.MOV.U32 R9, RZ, RZ, R14 ;  /* 0x000000ffff097224 */ /* 0x000fce00078e000e */
[----:B------:R-:W-:Y:S05]  /*2a8d0*/  WARPSYNC.COLLECTIVE R15, `(.L_x_5327) ;  /* 0x000000000f087348 */ /* 0x000fea0003c00000 */
[----:B------:R0:W1:Y:S02]  /*2a8e0*/  SHFL.IDX P6, R14, R13, R12, R11 ;  /* 0x0000000c0d0e7389 */ /* 0x00006400000c000b */
[----:B01----:R-:W-:Y:S01]  /*2a8f0*/  ENDCOLLECTIVE ;  /* 0x000000000000791b */ /* 0x003fe20003800000 */
.L_x_5327:
        /* <DEDUP_REMOVED lines=35> */
.L_x_5328:
[----:B------:R-:W-:-:S04]  /*2ab30*/  @!P1 LOP3.LUT R9, R6, 0x80, RZ, 0xc0, !PT ;  /* 0x0000008006099812 */ /* 0x000fc800078ec0ff */
[----:B------:R-:W-:Y:S01]  /*2ab40*/  @!P1 SHF.R.U32.HI R9, RZ, 0x3, R9 ;  /* 0x00000003ff099819 */ /* 0x000fe20000011609 */
[----:B------:R-:W-:Y:S02]  /*2ab50*/  IMAD.MOV.U32 R13, RZ, RZ, R0 ;  /* 0x000000ffff0d7224 */ /* 0x000fe400078e0000 */
[----:B------:R-:W-:-:S07]  /*2ab60*/  IMAD.MOV.U32 R7, RZ, RZ, R14 ;  /* 0x000000ffff077224 */ /* 0x000fce00078e000e */
[----:B------:R-:W-:Y:S05]  /*2ab70*/  WARPSYNC.COLLECTIVE R15, `(.L_x_5329) ;  /* 0x000000000f087348 */ /* 0x000fea0003c00000 */
[----:B------:R0:W1:Y:S02]  /*2ab80*/  SHFL.IDX P6, R14, R13, R12, R11 ;  /* 0x0000000c0d0e7389 */ /* 0x00006400000c000b */
[----:B01----:R-:W-:Y:S01]  /*2ab90*/  ENDCOLLECTIVE ;  /* 0x000000000000791b */ /* 0x003fe20003800000 */
.L_x_5329:
        /* <DEDUP_REMOVED lines=29> */
.L_x_5330:
[----:B------:R-:W-:Y:S02]  /*2ad70*/  IMAD.MOV.U32 R13, RZ, RZ, R0 ;  /* 0x000000ffff0d7224 */ /* 0x000fe400078e0000 */
[----:B------:R-:W-:-:S07]  /*2ad80*/  IMAD.MOV.U32 R4, RZ, RZ, R14 ;  /* 0x000000ffff047224 */ /* 0x000fce00078e000e */
[----:B------:R-:W-:Y:S05]  /*2ad90*/  WARPSYNC.COLLECTIVE R15, `(.L_x_5331) ;  /* 0x000000000f087348 */ /* 0x000fea0003c00000 */
[----:B------:R0:W1:Y:S02]  /*2ada0*/  SHFL.IDX P6, R14, R13, R12, R11 ;  /* 0x0000000c0d0e7389 */ /* 0x00006400000c000b */
[----:B01----:R-:W-:Y:S01]  /*2adb0*/  ENDCOLLECTIVE ;  /* 0x000000000000791b */ /* 0x003fe20003800000 */
.L_x_5331:
[----:B------:R-:W-:Y:S05]  /*2adc0*/  BRA `(.L_x_5332) ;  /* 0xffffffc800e07947 */ /* 0x000fea000383ffff */
.L_x_5267:
[----:B01----:R-:W-:-:S04]  /*2add0*/  IMAD.U32 R3, RZ, RZ, UR45 ;  /* 0x0000002dff037e24 */ /* 0x003fc8000f8e00ff */
[----:B------:R0:W1:Y:S03]  /*2ade0*/  SYNCS.PHASECHK.TRANS64.TRYWAIT P0, [R3+URZ+0x38820], R0 ;  /* 0x03882000030075a7 */ /* 0x000066000800017f */
[----:B-1----:R-:W-:Y:S05]  /*2adf0*/  @!P0 NANOSLEEP.SYNCS 0x989680 ;  /* 0x009896800000895d */ /* 0x002fea0003900000 */
[----:B------:R-:W1:Y:S02]  /*2ae00*/  @!P0 SYNCS.PHASECHK.TRANS64 P0, [R3+URZ+0x38820], R0 ;  /* 0x03882000030085a7 */ /* 0x000e64000800007f */
[----:B-1----:R-:W-:Y:S05]  /*2ae10*/  @!P0 BRA `(.L_x_5267) ;  /* 0xfffffffc00ec8947 */ /* 0x002fea000383ffff */
[----:B------:R-:W-:Y:S05]  /*2ae20*/  BRA `(.L_x_5333) ;  /* 0xffffffcc00507947 */ /* 0x000fea000383ffff */
.L_x_5269:
[----:B01----:R-:W-:-:S04]  /*2ae30*/  IMAD.U32 R3, RZ, RZ, UR45 ;  /* 0x0000002dff037e24 */ /* 0x003fc8000f8e00ff */
[----:B------:R0:W1:Y:S03]  /*2ae40*/  SYNCS.PHASECHK.TRANS64.TRYWAIT P0, [R3+URZ+0x38860], R0 ;  /* 0x03886000030075a7 */ /* 0x000066000800017f */
[----:B-1----:R-:W-:Y:S05]  /*2ae50*/  @!P0 NANOSLEEP.SYNCS 0x989680 ;  /* 0x009896800000895d */ /* 0x002fea0003900000 */
[----:B------:R-:W1:Y:S02]  /*2ae60*/  @!P0 SYNCS.PHASECHK.TRANS64 P0, [R3+URZ+0x38860], R0 ;  /* 0x03886000030085a7 */ /* 0x000e64000800007f */
[----:B-1----:R-:W-:Y:S05]  /*2ae70*/  @!P0 BRA `(.L_x_5269) ;  /* 0xfffffffc00ec8947 */ /* 0x002fea000383ffff */
[----:B------:R-:W-:Y:S05]  /*2ae80*/  BRA `(.L_x_5334) ;  /* 0xffffffcc004c7947 */ /* 0x000fea000383ffff */
.L_x_5270:
        /* <DEDUP_REMOVED lines=8> */
.L_x_5336:
[----:B------:R-:W-:Y:S05]  /*2af10*/  BSYNC B0 ;  /* 0x0000000000007941 */ /* 0x000fea0003800000 */
.L_x_5335:
[----:B------:R-:W-:Y:S01]  /*2af20*/  IMAD.MOV.U32 R13, RZ, RZ, R6 ;  /* 0x000000ffff0d7224 */ /* 0x000fe200078e0006 */
[----:B------:R-:W-:Y:S01]  /*2af30*/  LOP3.LUT R4, R17, 0x1, RZ, 0xc0, !PT ;  /* 0x0000000111047812 */ /* 0x000fe200078ec0ff */
[----:B------:R-:W-:Y:S01]  /*2af40*/  IMAD.MOV.U32 R12, RZ, RZ, RZ ;  /* 0x000000ffff0c7224 */ /* 0x000fe200078e00ff */
[----:B------:R-:W-:Y:S01]  /*2af50*/  LEA R7, R23, UR45, 0x1 ;  /* 0x0000002d17077c11 */ /* 0x000fe2000f8e08ff */
[----:B------:R-:W-:Y:S01]  /*2af60*/  IMAD.MOV.U32 R11, RZ, RZ, 0x181f ;  /* 0x0000181fff0b7424 */ /* 0x000fe200078e00ff */
[----:B------:R-:W-:Y:S01]  /*2af70*/  ISETP.NE.U32.AND P1, PT, R4, 0x1, PT ;  /* 0x000000010400780c */ /* 0x000fe20003f25070 */
[----:B------:R-:W-:Y:S01]  /*2af80*/  IMAD.MOV.U32 R15, RZ, RZ, -0x1 ;  /* 0xffffffffff0f7424 */ /* 0x000fe200078e00ff */
[C---:B------:R-:W-:Y:S01]  /*2af90*/  LOP3.LUT P5, RZ, R17.reuse, 0x2, RZ, 0xc0, !PT ;  /* 0x0000000211ff7812 */ /* 0x040fe200078ac0ff */
[----:B------:R-:W-:Y:S01]  /*2afa0*/  IMAD.MOV.U32 R3, RZ, RZ, R14 ;  /* 0x000000ffff037224 */ /* 0x000fe200078e000e */
[----:B------:R-:W-:Y:S01]  /*2afb0*/  LOP3.LUT P4, RZ, R17, 0x4, RZ, 0xc0, !PT ;  /* 0x0000000411ff7812 */ /* 0x000fe2000788c0ff */
[----:B------:R-:W-:-:S12]  /*2afc0*/  IMAD.SHL.U32 R0, R22, 0x2, RZ ;  /* 0x0000000216007824 */ /* 0x000fd800078e00ff */
[----:B------:R-:W-:Y:S05]  /*2afd0*/  WARPSYNC.COLLECTIVE R15, `(.L_x_5337) ;  /* 0x000000000f087348 */ /* 0x000fea0003c00000 */
[----:B------:R0:W1:Y:S02]  /*2afe0*/  SHFL.IDX P6, R14, R13, R12, R11 ;  /* 0x0000000c0d0e7389 */ /* 0x00006400000c000b */
[----:B01----:R-:W-:Y:S01]  /*2aff0*/  ENDCOLLECTIVE ;  /* 0x000000000000791b */ /* 0x003fe20003800000 */
.L_x_5337:
[C---:B------:R-:W-:Y:S02]  /*2b000*/  LOP3.LUT P3, RZ, R17.reuse, 0x8, RZ, 0xc0, !PT ;  /* 0x0000000811ff7812 */ /* 0x040fe4000786c0ff */
[C---:B------:R-:W-:Y:S02]  /*2b010*/  LOP3.LUT P2, RZ, R17.reuse, 0x10, RZ, 0xc0, !PT ;  /* 0x0000001011ff7812 */ /* 0x040fe4000784c0ff */
[----:B------:R-:W-:Y:S02]  /*2b020*/  LOP3.LUT R16, R16, 0xffffffbf, RZ, 0xc0, !PT ;  /* 0xffffffbf10107812 */ /* 0x000fe400078ec0ff */
[----:B------:R-:W-:Y:S02]  /*2b030*/  PRMT R4, R17, 0x8880, RZ ;  /* 0x0000888011047816 */ /* 0x000fe400000000ff */
[----:B------:R-:W-:-:S04]  /*2b040*/  @P1 LOP3.LUT R16, R16, 0x40, RZ, 0xfc, !PT ;  /* 0x0000004010101812 */ /* 0x000fc800078efcff */
[----:B------:R-:W-:Y:S01]  /*2b050*/  LOP3.LUT R16, R16, 0xffffff7f, RZ, 0xc0, !PT ;  /* 0xffffff7f10107812 */ /* 0x000fe200078ec0ff */
[----:B------:R-:W-:Y:S02]  /*2b060*/  IMAD.MOV.U32 R13, RZ, RZ, R8 ;  /* 0x000000ffff0d7224 */ /* 0x000fe400078e0008 */
        /* <DEDUP_REMOVED lines=30> */
.L_x_5338:
[----:B------:R-:W-:Y:S02]  /*2b250*/  IMAD.MOV.U32 R13, RZ, RZ, R6 ;  /* 0x000000ffff0d7224 */ /* 0x000fe400078e0006 */
[----:B------:R-:W-:-:S07]  /*2b260*/  IMAD.MOV.U32 R5, RZ, RZ, R14 ;  /* 0x000000ffff057224 */ /* 0x000fce00078e000e */
[----:B------:R-:W-:Y:S05]  /*2b270*/  WARPSYNC.COLLECTIVE R15, `(.L_x_5339) ;  /* 0x000000000f087348 */ /* 0x000fea0003c00000 */
[----:B------:R0:W1:Y:S02]  /*2b280*/  SHFL.IDX P6, R14, R13, R12, R11 ;  /* 0x0000000c0d0e7389 */ /* 0x00006400000c000b */
[----:B01----:R-:W-:Y:S01]  /*2b290*/  ENDCOLLECTIVE ;  /* 0x000000000000791b */ /* 0x003fe20003800000 */
.L_x_5339:
        /* <DEDUP_REMOVED lines=28> */
.L_x_5340:
[----:B------:R-:W-:Y:S02]  /*2b460*/  IMAD.MOV.U32 R13, RZ, RZ, R6 ;  /* 0x000000ffff0d7224 */ /* 0x000fe400078e0006 */
[----:B------:R-:W-:-:S07]  /*2b470*/  IMAD.MOV.U32 R9, RZ, RZ, R14 ;  /* 0x000000ffff097224 */ /* 0x000fce00078e000e */
[----:B------:R-:W-:Y:S05]  /*2b480*/  WARPSYNC.COLLECTIVE R15, `(.L_x_5341) ;  /* 0x000000000f087348 */ /* 0x000fea0003c00000 */
[----:B------:R0:W1:Y:S02]  /*2b490*/  SHFL.IDX P6, R14, R13, R12, R11 ;  /* 0x0000000c0d0e7389 */ /* 0x00006400000c000b */
[----:B01----:R-:W-:Y:S01]  /*2b4a0*/  ENDCOLLECTIVE ;  /* 0x000000000000791b */ /* 0x003fe20003800000 */
.L_x_5341:
        /* <DEDUP_REMOVED lines=28> */
.L_x_5342:
[----:B------:R-:W-:Y:S02]  /*2b670*/  IMAD.MOV.U32 R13, RZ, RZ, R6 ;  /* 0x000000ffff0d7224 */ /* 0x000fe400078e0006 */
[----:B------:R-:W-:-:S07]  /*2b680*/  IMAD.MOV.U32 R8, RZ, RZ, R14 ;  /* 0x000000ffff087224 */ /* 0x000fce00078e000e */
[----:B------:R-:W-:Y:S05]  /*2b690*/  WARPSYNC.COLLECTIVE R15, `(.L_x_5343) ;  /* 0x000000000f087348 */ /* 0x000fea0003c00000 */
[----:B------:R0:W1:Y:S02]  /*2b6a0*/  SHFL.IDX P6, R14, R13, R12, R11 ;  /* 0x0000000c0d0e7389 */ /* 0x00006400000c000b */
[----:B01----:R-:W-:Y:S01]  /*2b6b0*/  ENDCOLLECTIVE ;  /* 0x000000000000791b */ /* 0x003fe20003800000 */
.L_x_5343:
[----:B------:R-:W-:Y:S05]  /*2b6c0*/  BRA `(.L_x_5344) ;  /* 0xffffffc800e07947 */ /* 0x000fea000383ffff */
.L_x_5277:
[----:B-1----:R1:W2:Y:S02]  /*2b6d0*/  SYNCS.PHASECHK.TRANS64.TRYWAIT P0, [R10+URZ+0x38840], R20 ;  /* 0x038840140a0075a7 */ /* 0x0022a4000800017f */
[----:B--2---:R-:W-:Y:S05]  /*2b6e0*/  @!P0 NANOSLEEP.SYNCS 0x989680 ;  /* 0x009896800000895d */ /* 0x004fea0003900000 */
[----:B------:R-:W2:Y:S02]  /*2b6f0*/  @!P0 SYNCS.PHASECHK.TRANS64 P0, [R10+URZ+0x38840], R20 ;  /* 0x038840140a0085a7 */ /* 0x000ea4000800007f */
[----:B--2---:R-:W-:Y:S05]  /*2b700*/  @!P0 BRA `(.L_x_5277) ;  /* 0xfffffffc00f08947 */ /* 0x004fea000383ffff */
[----:B------:R-:W-:Y:S05]  /*2b710*/  BRA `(.L_x_5345) ;  /* 0xffffffd000387947 */ /* 0x000fea000383ffff */
.L_x_5278:
[----:B------:R-:W-:Y:S01]  /*2b720*/  BSSY B1, `(.L_x_5346) ;  /* 0x0000008000017945 */ /* 0x000fe20003800000 */
[----:B------:R-:W-:Y:S02]  /*2b730*/  IMAD.MOV.U32 R13, RZ, RZ, R29 ;  /* 0x000000ffff0d7224 */ /* 0x000fe400078e001d */
[----:B------:R-:W-:Y:S02]  /*2b740*/  IMAD.MOV.U32 R12, RZ, RZ, RZ ;  /* 0x000000ffff0c7224 */ /* 0x000fe400078e00ff */
[----:B------:R-:W-:Y:S02]  /*2b750*/  IMAD.MOV.U32 R11, RZ, RZ, 0x181f ;  /* 0x0000181fff0b7424 */ /* 0x000fe400078e00ff */
[----:B------:R-:W-:-:S07]  /*2b760*/  IMAD.MOV.U32 R15, RZ, RZ, -0x1 ;  /* 0xffffffffff0f7424 */ /* 0x000fce00078e00ff */
[----:B-1----:R-:W-:Y:S05]  /*2b770*/  WARPSYNC.COLLECTIVE R15, `(.L_x_5347) ;  /* 0x000000000f087348 */ /* 0x002fea0003c00000 */
[----:B------:R0:W2:Y:S02]  /*2b780*/  SHFL.IDX P6, R14, R13, R12, R11 ;  /* 0x0000000c0d0e7389 */ /* 0x0000a400000c000b */
[----:B012---:R-:W-:Y:S01]  /*2b790*/  ENDCOLLECTIVE ;  /* 0x000000000000791b */ /* 0x007fe20003800000 */
.L_x_5347:
[----:B------:R-:W-:Y:S05]  /*2b7a0*/  BSYNC B1 ;  /* 0x0000000000017941 */ /* 0x000fea0003800000 */
.L_x_5346:
        /* <DEDUP_REMOVED lines=9> */
.L_x_5348:
[----:B------:R-:W-:Y:S02]  /*2b840*/  IMAD.MOV.U32 R13, RZ, RZ, R29 ;  /* 0x000000ffff0d7224 */ /* 0x000fe400078e001d */
[----:B------:R-:W-:Y:S01]  /*2b850*/  IMAD.MOV.U32 R12, RZ, RZ, 0x1 ;  /* 0x00000001ff0c7424 */ /* 0x000fe200078e00ff */
[----:B------:R-:W-:-:S13]  /*2b860*/  IADD3 R2, P0, R14, R0, RZ ;  /* 0x000000000e027210 */ /* 0x000fda0007f1e0ff */
[----:B------:R-:W-:Y:S05]  /*2b870*/  WARPSYNC.COLLECTIVE R15, `(.L_x_5349) ;  /* 0x000000000f087348 */ /* 0x000fea0003c00000 */
[----:B------:R0:W1:Y:S02]  /*2b880*/  SHFL.IDX P6, R14, R13, R12, R11 ;  /* 0x0000000c0d0e7389 */ /* 0x00006400000c000b */
[----:B01----:R-:W-:Y:S01]  /*2b890*/  ENDCOLLECTIVE ;  /* 0x000000000000791b */ /* 0x003fe20003800000 */
.L_x_5349:
        /* <DEDUP_REMOVED lines=10> */
.L_x_5350:
[----:B------:R-:W-:Y:S02]  /*2b940*/  IMAD.MOV.U32 R13, RZ, RZ, R29 ;  /* 0x000000ffff0d7224 */ /* 0x000fe400078e001d */
[----:B------:R-:W-:Y:S01]  /*2b950*/  IMAD.MOV.U32 R12, RZ, RZ, 0x2 ;  /* 0x00000002ff0c7424 */ /* 0x000fe200078e00ff */
[----:B------:R-:W-:-:S13]  /*2b960*/  IADD3 R2, P0, R14, R0, RZ ;  /* 0x000000000e027210 */ /* 0x000fda0007f1e0ff */
[----:B------:R-:W-:Y:S05]  /*2b970*/  WARPSYNC.COLLECTIVE R15, `(.L_x_5351) ;  /* 0x000000000f087348 */ /* 0x000fea0003c00000 */
[----:B------:R0:W1:Y:S02]  /*2b980*/  SHFL.IDX P6, R14, R13, R12, R11 ;  /* 0x0000000c0d0e7389 */ /* 0x00006400000c000b */
[----:B01----:R-:W-:Y:S01]  /*2b990*/  ENDCOLLECTIVE ;  /* 0x000000000000791b */ /* 0x003fe20003800000 */
.L_x_5351:
        /* <DEDUP_REMOVED lines=10> */
.L_x_5352:
[----:B------:R-:W-:Y:S02]  /*2ba40*/  IMAD.MOV.U32 R13, RZ, RZ, R29 ;  /* 0x000000ffff0d7224 */ /* 0x000fe400078e001d */
[----:B------:R-:W-:Y:S01]  /*2ba50*/  IMAD.MOV.U32 R12, RZ, RZ, 0x3 ;  /* 0x00000003ff0c7424 */ /* 0x000fe200078e00ff */
[----:B------:R-:W-:-:S13]  /*2ba60*/  IADD3 R2, P0, R14, R0, RZ ;  /* 0x000000000e027210 */ /* 0x000fda0007f1e0ff */
[----:B------:R-:W-:Y:S05]  /*2ba70*/  WARPSYNC.COLLECTIVE R15, `(.L_x_5353) ;  /* 0x000000000f087348 */ /* 0x000fea0003c00000 */
[----:B------:R0:W1:Y:S02]  /*2ba80*/  SHFL.IDX P6, R14, R13, R12, R11 ;  /* 0x0000000c0d0e7389 */ /* 0x00006400000c000b */
[----:B01----:R-:W-:Y:S01]  /*2ba90*/  ENDCOLLECTIVE ;  /* 0x000000000000791b */ /* 0x003fe20003800000 */
.L_x_5353:
        /* <DEDUP_REMOVED lines=10> */
.L_x_5354:
[----:B------:R-:W-:Y:S05]  /*2bb40*/  BRA `(.L_x_5355) ;  /* 0xffffffcc00ec7947 */ /* 0x000fea000383ffff */
.L_x_5283:
[----:B---3--:R3:W4:Y:S02]  /*2bb50*/  SYNCS.PHASECHK.TRANS64.TRYWAIT P0, [R10+URZ+0x38860], R20 ;  /* 0x038860140a0075a7 */ /* 0x008724000800017f */
[----:B----4-:R-:W-:Y:S05]  /*2bb60*/  @!P0 NANOSLEEP.SYNCS 0x989680 ;  /* 0x009896800000895d */ /* 0x010fea0003900000 */
[----:B------:R-:W4:Y:S02]  /*2bb70*/  @!P0 SYNCS.PHASECHK.TRANS64 P0, [R10+URZ+0x38860], R20 ;  /* 0x038860140a0085a7 */ /* 0x000f24000800007f */
[----:B----4-:R-:W-:Y:S05]  /*2bb80*/  @!P0 BRA `(.L_x_5283) ;  /* 0xfffffffc00f08947 */ /* 0x010fea000383ffff */
[----:B------:R-:W-:Y:S05]  /*2bb90*/  BRA `(.L_x_5356) ;  /* 0xffffffd000387947 */ /* 0x000fea000383ffff */
.L_x_5284:
        /* <DEDUP_REMOVED lines=8> */
.L_x_5358:
[----:B------:R-:W-:Y:S05]  /*2bc20*/  BSYNC B1 ;  /* 0x0000000000017941 */ /* 0x000fea0003800000 */
.L_x_5357:
[----:B------:R-:W-:Y:S01]  /*2bc30*/  IMAD.MOV.U32 R13, RZ, RZ, R18 ;  /* 0x000000ffff0d7224 */ /* 0x000fe200078e0012 */
[----:B------:R-:W-:Y:S01]  /*2bc40*/  LEA R17, R17, UR45, 0x1 ;  /* 0x0000002d11117c11 */ /* 0x000fe2000f8e08ff */
[----:B------:R-:W-:Y:S01]  /*2bc50*/  IMAD.MOV.U32 R12, RZ, RZ, RZ ;  /* 0x000000ffff0c7224 */ /* 0x000fe200078e00ff */
[C---:B------:R-:W-:Y:S01]  /*2bc60*/  LOP3.LUT P2, RZ, R16.reuse, 0x20, RZ, 0xc0, !PT ;  /* 0x0000002010ff7812 */ /* 0x040fe2000784c0ff */
[----:B------:R-:W-:Y:S01]  /*2bc70*/  IMAD.MOV.U32 R11, RZ, RZ, 0x181f ;  /* 0x0000181fff0b7424 */ /* 0x000fe200078e00ff */
[----:B------:R-:W-:Y:S01]  /*2bc80*/  LOP3.LUT P1, RZ, R16, 0x10, RZ, 0xc0, !PT ;  /* 0x0000001010ff7812 */ /* 0x000fe2000782c0ff */
[----:B------:R-:W-:Y:S01]  /*2bc90*/  IMAD.MOV.U32 R15, RZ, RZ, -0x1 ;  /* 0xffffffffff0f7424 */ /* 0x000fe200078e00ff */
[----:B------:R-:W-:Y:S01]  /*2bca0*/  P2R R4, PR, RZ, 0x20 ;  /* 0x00000020ff047803 */ /* 0x000fe20000000000 */
[----:B------:R-:W-:-:S10]  /*2bcb0*/  IMAD.MOV.U32 R3, RZ, RZ, R14 ;  /* 0x000000ffff037224 */ /* 0x000fd400078e000e */
[----:B------:R-:W-:Y:S05]  /*2bcc0*/  WARPSYNC.COLLECTIVE R15, `(.L_x_5359) ;  /* 0x000000000f087348 */ /* 0x000fea0003c00000 */
[----:B------:R0:W1:Y:S02]  /*2bcd0*/  SHFL.IDX P6, R14, R13, R12, R11 ;  /* 0x0000000c0d0e7389 */ /* 0x00006400000c000b */
[----:B01----:R-:W-:Y:S01]  /*2bce0*/  ENDCOLLECTIVE ;  /* 0x000000000000791b */ /* 0x003fe20003800000 */
.L_x_5359:
        /* <DEDUP_REMOVED lines=13> */
.L_x_5360:
        /* <DEDUP_REMOVED lines=16> */
.L_x_5361:
        /* <DEDUP_REMOVED lines=18> */
.L_x_5362:
        /* <DEDUP_REMOVED lines=14> */
.L_x_5363:
        /* <DEDUP_REMOVED lines=17> */
.L_x_5364:
        /* <DEDUP_REMOVED lines=13> */
.L_x_5365:
[----:B------:R-:W-:Y:S05]  /*2c2a0*/  BRA `(.L_x_5366) ;  /* 0xffffffcc00ac7947 */ /* 0x000fea000383ffff */
.L_x_5289:
[----:B0-----:R0:W1:Y:S02]  /*2c2b0*/  SYNCS.PHASECHK.TRANS64.TRYWAIT P0, [R5+URZ+0x38820], R4 ;  /* 0x03882004050075a7 */ /* 0x001064000800017f */
[----:B-1----:R-:W-:Y:S05]  /*2c2c0*/  @!P0 NANOSLEEP.SYNCS 0x989680 ;  /* 0x009896800000895d */ /* 0x002fea0003900000 */
[----:B------:R-:W1:Y:S02]  /*2c2d0*/  @!P0 SYNCS.PHASECHK.TRANS64 P0, [R5+URZ+0x38820], R4 ;  /* 0x03882004050085a7 */ /* 0x000e64000800007f */
[----:B-1----:R-:W-:Y:S05]  /*2c2e0*/  @!P0 BRA `(.L_x_5289) ;  /* 0xfffffffc00f08947 */ /* 0x002fea000383ffff */
[----:B------:R-:W-:Y:S05]  /*2c2f0*/  BRA `(.L_x_5367) ;  /* 0xffffffd000587947 */ /* 0x000fea000383ffff */
.L_x_5290:
        /* <DEDUP_REMOVED lines=11> */
.L_x_5369:
[----:B------:R-:W-:Y:S05]  /*2c3b0*/  BSYNC B0 ;  /* 0x0000000000007941 */ /* 0x000fea0003800000 */
.L_x_5368:
[----:B------:R-:W-:Y:S05]  /*2c3c0*/  BRA `(.L_x_5370) ;  /* 0xffffffd000407947 */ /* 0x000fea000383ffff */
.L_x_5291:
[----:B------:R-:W-:Y:S01]  /*2c3d0*/  BSSY B0, `(.L_x_5371) ;  /* 0x0000006000007945 */ /* 0x000fe20003800000 */
[----:B------:R-:W-:-:S07]  /*2c3e0*/  IMAD.MOV.U32 R15, RZ, RZ, -0x1 ;  /* 0xffffffffff0f7424 */ /* 0x000fce00078e00ff */
[----:B012--5:R-:W-:Y:S05]  /*2c3f0*/  WARPSYNC.COLLECTIVE R15, `(.L_x_5372) ;  /* 0x000000000f0c7348 */ /* 0x027fea0003c00000 */
[----:B------:R-:W-:Y:S02]  /*2c400*/  ELECT P6, UR62, PT ;  /* 0x00000000003e782f */ /* 0x000fe400038c0000 */
[----:B------:R-:W-:Y:S01]  /*2c410*/  MOV R14, UR62 ;  /* 0x0000003e000e7c02 */ /* 0x000fe20008000f00 */
[----:B012--5:R-:W-:Y:S10]  /*2c420*/  ENDCOLLECTIVE ;  /* 0x000000000000791b */ /* 0x027ff40003800000 */
.L_x_5372:
[----:B------:R-:W-:Y:S05]  /*2c430*/  BSYNC B0 ;  /* 0x0000000000007941 */ /* 0x000fea0003800000 */
.L_x_5371:
[----:B------:R-:W-:Y:S05]  /*2c440*/  BRA `(.L_x_5373) ;  /* 0xffffffd000347947 */ /* 0x000fea000383ffff */
.L_x_5293:
[----:B-1----:R1:W3:Y:S02]  /*2c450*/  SYNCS.PHASECHK.TRANS64.TRYWAIT P1, [R3+URZ+0x38840], R2 ;  /* 0x03884002030075a7 */ /* 0x0022e4000802017f */
[----:B---3--:R-:W-:Y:S05]  /*2c460*/  @!P1 NANOSLEEP.SYNCS 0x989680 ;  /* 0x009896800000995d */ /* 0x008fea0003900000 */
[----:B------:R-:W3:Y:S02]  /*2c470*/  @!P1 SYNCS.PHASECHK.TRANS64 P1, [R3+URZ+0x38840], R2 ;  /* 0x03884002030095a7 */ /* 0x000ee4000802007f */
[----:B---3--:R-:W-:Y:S05]  /*2c480*/  @!P1 BRA `(.L_x_5293) ;  /* 0xfffffffc00f09947 */ /* 0x008fea000383ffff */
[----:B------:R-:W-:Y:S05]  /*2c490*/  BRA `(.L_x_5374) ;  /* 0xffffffd000547947 */ /* 0x000fea000383ffff */
.L_x_5295:
[----:B0-----:R0:W3:Y:S02]  /*2c4a0*/  SYNCS.PHASECHK.TRANS64.TRYWAIT P1, [R5+URZ+0x38840], R0 ;  /* 0x03884000050075a7 */ /* 0x0010e4000802017f */
[----:B---3--:R-:W-:Y:S05]  /*2c4b0*/  @!P1 NANOSLEEP.SYNCS 0x989680 ;  /* 0x009896800000995d */ /* 0x008fea0003900000 */
[----:B------:R-:W3:Y:S02]  /*2c4c0*/  @!P1 SYNCS.PHASECHK.TRANS64 P1, [R5+URZ+0x38840], R0 ;  /* 0x03884000050095a7 */ /* 0x000ee4000802007f */
[----:B---3--:R-:W-:Y:S05]  /*2c4d0*/  @!P1 BRA `(.L_x_5295) ;  /* 0xfffffffc00f09947 */ /* 0x008fea000383ffff */
[----:B------:R-:W-:Y:S05]  /*2c4e0*/  BRA `(.L_x_5375) ;  /* 0xffffffd000607947 */ /* 0x000fea000383ffff */
.L_x_5297:
[----:B---3--:R3:W4:Y:S02]  /*2c4f0*/  SYNCS.PHASECHK.TRANS64.TRYWAIT P1, [R3+URZ+0x38860], R2 ;  /* 0x03886002030075a7 */ /* 0x008724000802017f */
[----:B----4-:R-:W-:Y:S05]  /*2c500*/  @!P1 NANOSLEEP.SYNCS 0x989680 ;  /* 0x009896800000995d */ /* 0x010fea0003900000 */
[----:B------:R-:W4:Y:S02]  /*2c510*/  @!P1 SYNCS.PHASECHK.TRANS64 P1, [R3+URZ+0x38860], R2 ;  /* 0x03886002030095a7 */ /* 0x000f24000802007f */
[----:B----4-:R-:W-:Y:S05]  /*2c520*/  @!P1 BRA `(.L_x_5297) ;  /* 0xfffffffc00f09947 */ /* 0x010fea000383ffff */
[----:B------:R-:W-:Y:S05]  /*2c530*/  BRA `(.L_x_5376) ;  /* 0xffffffd0005c7947 */ /* 0x000fea000383ffff */
        .type           $_ZN7cutlass13device_kernelIN5flash11enable_sm90INS1_16FlashAttnFwdSm90INS1_25CollectiveMainloopFwdSm90ILi2EN4cute5tupleIJNS5_1CILi1EEES8_S8_EEENS6_IJNS7_ILi64EEESA_SA_EEELi512ENS_6half_tEfNS_4arch4Sm90ELb0ELb1ELb1ELb0ELb1ELb0ELb1ELb0ELb0ELb1ELb1ELb0EEENS1_21CollectiveEpilogueFwdINS6_IJSA_NS7_ILi512EEESA_EEES9_SC_SE_Li256ELb0ELb1ELb1ELb0EEENS1_19SingleTileSchedulerILb0ELb1ELb1ELi64EEEEEEEEEvNT_6ParamsE$_ZZN5flash25CollectiveMainloopFwdSm90ILi2EN4cute5tupleIJNS1_1CILi1EEES4_S4_EEENS2_IJNS3_ILi64EEES6_S6_EEELi512EN7cutlass6half_tEfNS8_4arch4Sm90ELb0ELb1ELb1ELb0ELb1ELb0ELb1ELb0ELb0ELb1ELb1ELb0EE3mmaINS_16FlashAttnFwdSm90ISC_NS_21CollectiveEpilogueFwdINS2_IJS6_NS3_ILi512EEES6_EEES5_S9_SB_Li256ELb0ELb1ELb1ELb0EEENS_19SingleTileSchedulerILb0ELb1ELb1ELi64EEEE13SharedStorageENS1_6TensorINS1_11ArrayEngineIfLm128EEENS1_6LayoutINS2_IJNS2_IJNS3_ILi2EEESR_NS3_ILi32EEEEEES4_S4_EEENS2_IJNS2_IJS4_SR_NS3_ILi4EEEEEENS3_ILi0EEESX_EEEEEEENS_7SoftmaxILi2ELi0EEEEEbRKNSC_6ParamsENS8_13PipelineAsyncILi2EEES17_RNS8_13PipelineStateILj2EEERT0_RT1_iRiRKNS_16SeqlenInfoQKNewKILb0ELb0EEENS2_IJiiiiEEERT_ENKUliT_T0_T1_E_clIZSD_ISM_S10_S12_EbS15_S17_S17_S1A_S1C_S1E_iS1F_S1J_S1K_S1M_EUlRS1N_iE1_NS3_ILb0EEENS3_ILb1EEEEEDaiS1N_S1O_S1P_,@function
        .size           $_ZN7cutlass13device_kernelIN5flash11enable_sm90INS1_16FlashAttnFwdSm90INS1_25CollectiveMainloopFwdSm90ILi2EN4cute5tupleIJNS5_1CILi1EEES8_S8_EEENS6_IJNS7_ILi64EEESA_SA_EEELi512ENS_6half_tEfNS_4arch4Sm90ELb0ELb1ELb1ELb0ELb1ELb0ELb1ELb0ELb0ELb1ELb1ELb0EEENS1_21CollectiveEpilogueFwdINS6_IJSA_NS7_ILi512EEESA_EEES9_SC_SE_Li256ELb0ELb1ELb1ELb0EEENS1_19SingleTileSchedulerILb0ELb1ELb1ELi64EEEEEEEEEvNT_6ParamsE$_ZZN5flash25CollectiveMainloopFwdSm90ILi2EN4cute5tupleIJNS1_1CILi1EEES4_S4_EEENS2_IJNS3_ILi64EEES6_S6_EEELi512EN7cutlass6half_tEfNS8_4arch4Sm90ELb0ELb1ELb1ELb0ELb1ELb0ELb1ELb0ELb0ELb1ELb1ELb0EE3mmaINS_16FlashAttnFwdSm90ISC_NS_21CollectiveEpilogueFwdINS2_IJS6_NS3_ILi512EEES6_EEES5_S9_SB_Li256ELb0ELb1ELb1ELb0EEENS_19SingleTileSchedulerILb0ELb1ELb1ELi64EEEE13SharedStorageENS1_6TensorINS1_11ArrayEngineIfLm128EEENS1_6LayoutINS2_IJNS2_IJNS3_ILi2EEESR_NS3_ILi32EEEEEES4_S4_EEENS2_IJNS2_IJS4_SR_NS3_ILi4EEEEEENS3_ILi0EEESX_EEEEEEENS_7SoftmaxILi2ELi0EEEEEbRKNSC_6ParamsENS8_13PipelineAsyncILi2EEES17_RNS8_13PipelineStateILj2EEERT0_RT1_iRiRKNS_16SeqlenInfoQKNewKILb0ELb0EEENS2_IJiiiiEEERT_ENKUliT_T0_T1_E_clIZSD_ISM_S10_S12_EbS15_S17_S17_S1A_S1C_S1E_iS1F_S1J_S1K_S1M_EUlRS1N_iE1_NS3_ILb0EEENS3_ILb1EEEEEDaiS1N_S1O_S1P_,(.L_x_15748 - $_ZN7cutlass13device_kernelIN5flash11enable_sm90INS1_16FlashAttnFwdSm90INS1_25CollectiveMainloopFwdSm90ILi2EN4cute5tupleIJNS5_1CILi1EEES8_S8_EEENS6_IJNS7_ILi64EEESA_SA_EEELi512ENS_6half_tEfNS_4arch4Sm90ELb0ELb1ELb1ELb0ELb1ELb0ELb1ELb0ELb0ELb1ELb1ELb0EEENS1_21CollectiveEpilogueFwdINS6_IJSA_NS7_ILi512EEESA_EEES9_SC_SE_Li256ELb0ELb1ELb1ELb0EEENS1_19SingleTileSchedulerILb0ELb1ELb1ELi64EEEEEEEEEvNT_6ParamsE$_ZZN5flash25CollectiveMainloopFwdSm90ILi2EN4cute5tupleIJNS1_1CILi1EEES4_S4_EEENS2_IJNS3_ILi64EEES6_S6_EEELi512EN7cutlass6half_tEfNS8_4arch4Sm90ELb0ELb1ELb1ELb0ELb1ELb0ELb1ELb0ELb0ELb1ELb1ELb0EE3mmaINS_16FlashAttnFwdSm90ISC_NS_21CollectiveEpilogueFwdINS2_IJS6_NS3_ILi512EEES6_EEES5_S9_SB_Li256ELb0ELb1ELb1ELb0EEENS_19SingleTileSchedulerILb0ELb1ELb1ELi64EEEE13SharedStorageENS1_6TensorINS1_11ArrayEngineIfLm128EEENS1_6LayoutINS2_IJNS2_IJNS3_ILi2EEESR_NS3_ILi32EEEEEES4_S4_EEENS2_IJNS2_IJS4_SR_NS3_ILi4EEEEEENS3_ILi0EEESX_EEEEEEENS_7SoftmaxILi2ELi0EEEEEbRKNSC_6ParamsENS8_13PipelineAsyncILi2EEES17_RNS8_13PipelineStateILj2EEERT0_RT1_iRiRKNS_16SeqlenInfoQKNewKILb0ELb0EEENS2_IJiiiiEEERT_ENKUliT_T0_T1_E_clIZSD_ISM_S10_S12_EbS15_S17_S17_S1A_S1C_S1E_iS1F_S1J_S1K_S1M_EUlRS1N_iE1_NS3_ILb0EEENS3_ILb1EEEEEDaiS1N_S1O_S1P_)
$_ZN7cutlass13device_kernelIN5flash11enable_sm90INS1_16FlashAttnFwdSm90INS1_25CollectiveMainloopFwdSm90ILi2EN4cute5tupleIJNS5_1CILi1EEES8_S8_EEENS6_IJNS7_ILi64EEESA_SA_EEELi512ENS_6half_tEfNS_4arch4Sm90ELb0ELb1ELb1ELb0ELb1ELb0ELb1ELb0ELb0ELb1ELb1ELb0EEENS1_21CollectiveEpilogueFwdINS6_IJSA_NS7_ILi512EEESA_EEES9_SC_SE_Li256ELb0ELb1ELb1ELb0EEENS1_19SingleTileSchedulerILb0ELb1ELb1ELi64EEEEEEEEEvNT_6ParamsE$_ZZN5flash25CollectiveMainloopFwdSm90ILi2EN4cute5tupleIJNS1_1CILi1EEES4_S4_EEENS2_IJNS3_ILi64EEES6_S6_EEELi512EN7cutlass6half_tEfNS8_4arch4Sm90ELb0ELb1ELb1ELb0ELb1ELb0ELb1ELb0ELb0ELb1ELb1ELb0EE3mmaINS_16FlashAttnFwdSm90ISC_NS_21CollectiveEpilogueFwdINS2_IJS6_NS3_ILi512EEES6_EEES5_S9_SB_Li256ELb0ELb1ELb1ELb0EEENS_19SingleTileSchedulerILb0ELb1ELb1ELi64EEEE13SharedStorageENS1_6TensorINS1_11ArrayEngineIfLm128EEENS1_6LayoutINS2_IJNS2_IJNS3_ILi2EEESR_NS3_ILi32EEEEEES4_S4_EEENS2_IJNS2_IJS4_SR_NS3_ILi4EEEEEENS3_ILi0EEESX_EEEEEEENS_7SoftmaxILi2ELi0EEEEEbRKNSC_6ParamsENS8_13PipelineAsyncILi2EEES17_RNS8_13PipelineStateILj2EEERT0_RT1_iRiRKNS_16SeqlenInfoQKNewKILb0ELb0EEENS2_IJiiiiEEERT_ENKUliT_T0_T1_E_clIZSD_ISM_S10_S12_EbS15_S17_S17_S1A_S1C_S1E_iS1F_S1J_S1K_S1M_EUlRS1N_iE1_NS3_ILb0EEENS3_ILb1EEEEEDaiS1N_S1O_S1P_:
[----:B------:R-:W-:Y:S05]  /*2c540*/  YIELD ;  /* 0x0000000000007946 */ /* 0x000fea0003800000 */
[----:B------:R-:W-:Y:S02]  /*2c550*/  ULDC UR4, c[0x0][0x20] ;  /* 0x0000080000047ab9 */ /* 0x000fe40000000800 */
[----:B------:R-:W-:-:S05]  /*2c560*/  VIADD R7, R17, -UR4 ;  /* 0x8000000411077c36 */ /* 0x000fca0008000000 */
[----:B------:R-:W2:Y:S01]  /*2c570*/  LDL.64 R8, [R7] ;  /* 0x0000000007087983 */ /* 0x000ea20000100a00 */
[----:B------:R-:W0:Y:S02]  /*2c580*/  LDC.64 R4, c[0x0][0x208] ;  /* 0x00008200ff047b82 */ /* 0x000e240000000a00 */
[----:B0-----:R-:W-:Y:S02]  /*2c590*/  R2UR UR4, R4 ;  /* 0x00000000040472ca */ /* 0x001fe400000e0000 */
[----:B------:R-:W-:-:S13]  /*2c5a0*/  R2UR UR5, R5 ;  /* 0x00000000050572ca */ /* 0x000fda00000e0000 */
[----:B--2---:R-:W2:Y:S01]  /*2c5b0*/  LD.E R10, desc[UR4][R8.64] ;  /* 0x00000004080a7980 */ /* 0x004ea2000c101900 */
[----:B------:R-:W-:Y:S02]  /*2c5c0*/  R2UR UR4, R4 ;  /* 0x00000000040472ca */ /* 0x000fe400000e0000 */
[----:B------:R-:W-:-:S13]  /*2c5d0*/  R2UR UR5, R5 ;  /* 0x00000000050572ca */ /* 0x000fda00000e0000 */
[----:B------:R-:W3:Y:S01]  /*2c5e0*/  LD.E R12, desc[UR4][R8.64+0x8] ;  /* 0x00000804080c7980 */ /* 0x000ee2000c101900 */
[----:B--2---:R-:W-:-:S05]  /*2c5f0*/  VIADD R11, R10, 0x1 ;  /* 0x000000010a0b7836 */ /* 0x004fca0000000000 */
[----:B------:R-:W-:-:S13]  /*2c600*/  ISETP.NE.AND P0, PT, R11, 0x2, PT ;  /* 0x000000020b00780c */ /* 0x000fda0003f05270 */
[----:B------:R-:W-:Y:S02]  /*2c610*/  @!P0 R2UR UR6, R4 ;  /* 0x00000000040682ca */ /* 0x000fe400000e0000 */
[----:B------:R-:W-:-:S13]  /*2c620*/  @!P0 R2UR UR7, R5 ;  /* 0x00000000050782ca */ /* 0x000fda00000e0000 */
[----:B------:R-:W2:Y:S01]  /*2c630*/  @!P0 LD.E R13, desc[UR6][R8.64+0x4] ;  /* 0x00000406080d8980 */ /* 0x000ea2000c101900 */
[C---:B------:R-:W-:Y:S02]  /*2c640*/  R2UR UR4, R4.reuse ;  /* 0x00000000040472ca */ /* 0x040fe400000e0000 */
[C---:B------:R-:W-:Y:S02]  /*2c650*/  R2UR UR5, R5.reuse ;  /* 0x00000000050572ca */ /* 0x040fe400000e0000 */
[C---:B------:R-:W-:Y:S02]  /*2c660*/  R2UR UR6, R4.reuse ;  /* 0x00000000040672ca */ /* 0x040fe400000e0000 */
[C---:B------:R-:W-:Y:S02]  /*2c670*/  R2UR UR7, R5.reuse ;  /* 0x00000000050772ca */ /* 0x040fe400000e0000 */
[----:B------:R-:W-:Y:S02]  /*2c680*/  @!P0 R2UR UR8, R4 ;  /* 0x00000000040882ca */ /* 0x000fe400000e0000 */
[----:B------:R-:W-:-:S02]  /*2c690*/  @!P0 R2UR UR9, R5 ;  /* 0x00000000050982ca */ /* 0x000fc400000e0000 */
[----:B------:R-:W-:Y:S02]  /*2c6a0*/  @!P0 R2UR UR10, R4 ;  /* 0x00000000040a82ca */ /* 0x000fe400000e0000 */
[----:B------:R-:W-:Y:S01]  /*2c6b0*/  @!P0 R2UR UR11, R5 ;  /* 0x00000000050b82ca */ /* 0x000fe200000e0000 */
[----:B---3--:R-:W-:Y:S01]  /*2c6c0*/  VIADD R21, R12, 0x1 ;  /* 0x000000010c157836 */ /* 0x008fe20000000000 */
[----:B------:R-:W-:Y:S04]  /*2c6d0*/  ST.E desc[UR4][R8.64], R11 ;  /* 0x0000000b08007985 */ /* 0x000fe8000c101904 */
[----:B------:R-:W-:Y:S04]  /*2c6e0*/  ST.E desc[UR6][R8.64+0x8], R21 ;  /* 0x0000081508007985 */ /* 0x000fe8000c101906 */
[----:B------:R-:W-:Y:S01]  /*2c6f0*/  @!P0 ST.E desc[UR8][R8.64], RZ ;  /* 0x000000ff08008985 */ /* 0x000fe2000c101908 */
[----:B--2---:R-:W-:-:S05]  /*2c700*/  @!P0 LOP3.LUT R25, R13, 0x1, RZ, 0x3c, !PT ;  /* 0x000000010d198812 */ /* 0x004fca00078e3cff */
[----:B------:R0:W-:Y:S04]  /*2c710*/  @!P0 ST.E desc[UR10][R8.64+0x4], R25 ;  /* 0x0000041908008985 */ /* 0x0001e8000c10190a */
[----:B------:R-:W2:Y:S01]  /*2c720*/  LDL.64 R14, [R7+0x18] ;  /* 0x00001800070e7983 */ /* 0x000ea20000100a00 */
[----:B------:R-:W-:Y:S02]  /*2c730*/  R2UR UR4, R4 ;  /* 0x00000000040472ca */ /* 0x000fe400000e0000 */
[----:B------:R-:W-:Y:S01]  /*2c740*/  R2UR UR5, R5 ;  /* 0x00000000050572ca */ /* 0x000fe200000e0000 */
[----:B------:R-:W3:-:S12]  /*2c750*/  LDL.64 R12, [R7] ;  /* 0x00000000070c7983 */ /* 0x000ed80000100a00 */
[----:B--2---:R-:W2:Y:S01]  /*2c760*/  LD.E R20, desc[UR4][R14.64] ;  /* 0x000000040e147980 */ /* 0x004ea2000c101900 */
[C---:B------:R-:W-:Y:S02]  /*2c770*/  R2UR UR4, R4.reuse ;  /* 0x00000000040472ca */ /* 0x040fe400000e0000 */
[C---:B------:R-:W-:Y:S02]  /*2c780*/  R2UR UR5, R5.reuse ;  /* 0x00000000050572ca */ /* 0x040fe400000e0000 */
[----:B------:R-:W-:Y:S02]  /*2c790*/  R2UR UR6, R4 ;  /* 0x00000000040672ca */ /* 0x000fe400000e0000 */
[----:B------:R-:W-:Y:S01]  /*2c7a0*/  R2UR UR7, R5 ;  /* 0x00000000050772ca */ /* 0x000fe200000e0000 */
[----:B------:R-:W-:Y:S01]  /*2c7b0*/  BSSY B2, `(.L_x_5377) ;  /* 0x0000009000027945 */ /* 0x000fe20003800000 */
[----:B0-----:R-:W-:Y:S02]  /*2c7c0*/  IMAD.MOV.U32 R8, RZ, RZ, R16 ;  /* 0x000000ffff087224 */ /* 0x001fe400078e0010 */
[----:B------:R-:W-:-:S05]  /*2c7d0*/  IMAD.MOV.U32 R9, RZ, RZ, R2 ;  /* 0x000000ffff097224 */ /* 0x000fca00078e0002 */
[----:B---3--:R0:W5:Y:S04]  /*2c7e0*/  LD.E R24, desc[UR4][R12.64] ;  /* 0x000000040c187980 */ /* 0x008168000c101900 */
[----:B------:R0:W5:Y:S01]  /*2c7f0*/  LD.E R11, desc[UR6][R12.64+0x4] ;  /* 0x000004060c0b7980 */ /* 0x000162000c101900 */
[----:B--2---:R-:W-:-:S04]  /*2c800*/  LOP3.LUT R20, R20, 0x1, RZ, 0xfc, !PT ;  /* 0x0000000114147812 */ /* 0x004fc800078efcff */
[----:B------:R-:W-:-:S13]  /*2c810*/  ISETP.NE.AND P0, PT, R20, 0x3, PT ;  /* 0x000000031400780c */ /* 0x000fda0003f05270 */
[----:B0-----:R-:W-:Y:S05]  /*2c820*/  @!P0 BRA `(.L_x_5378) ;  /* 0x0000000000048947 */ /* 0x001fea0003800000 */
[----:B------:R-:W-:Y:S01]  /*2c830*/  BPT.TRAP 0x1 ;  /* 0x000000040000795c */ /* 0x000fe20000300000 */
.L_x_5378:
[----:B------:R-:W-:Y:S05]  /*2c840*/  BSYNC B2 ;  /* 0x0000000000027941 */ /* 0x000fea0003800000 */
.L_x_5377:
[----:B------:R-:W-:Y:S02]  /*2c850*/  R2UR UR4, R4 ;  /* 0x00000000040472ca */ /* 0x000fe400000e0000 */
[----:B------:R-:W-:-:S13]  /*2c860*/  R2UR UR5, R5 ;  /* 0x00000000050572ca */ /* 0x000fda00000e0000 */
[----:B------:R-:W2:Y:S01]  /*2c870*/  LD.E.64 R20, desc[UR4][R14.64+0x18] ;  /* 0x000018040e147980 */ /* 0x000ea2000c101b00 */
[----:B-----5:R-:W-:Y:S02]  /*2c880*/  SHF.L.U32 R25, R11, 0x1f, RZ ;  /* 0x0000001f0b197819 */ /* 0x020fe400000006ff */
[----:B--2---:R-:W-:-:S05]  /*2c890*/  MOV R21, R20 ;  /* 0x0000001400157202 */ /* 0x004fca0000000f00 */
[----:B------:R-:W-:-:S04]  /*2c8a0*/  IMAD R24, R24, 0x8, R21 ;  /* 0x0000000818187824 */ /* 0x000fc800078e0215 */
[----:B------:R0:W1:Y:S01]  /*2c8b0*/  SYNCS.PHASECHK.TRANS64.TRYWAIT P0, [R24+URZ], R25 ;  /* 0x00000019180075a7 */ /* 0x000062000800017f */
[----:B------:R-:W2:Y:S01]  /*2c8c0*/  LD.E R21, desc[UR4][R14.64] ;  /* 0x000000040e157980 */ /* 0x000ea2000c101900 */
[----:B------:R-:W-:Y:S02]  /*2c8d0*/  R2UR UR6, R4 ;  /* 0x00000000040672ca */ /* 0x000fe400000e0000 */
[----:B------:R-:W-:Y:S01]  /*2c8e0*/  R2UR UR7, R5 ;  /* 0x00000000050772ca */ /* 0x000fe200000e0000 */
[----:B------:R0:W5:Y:S01]  /*2c8f0*/  LD.E R11, desc[UR4][R12.64] ;  /* 0x000000040c0b7980 */ /* 0x000162000c101900 */
[----:B------:R-:W-:Y:S11]  /*2c900*/  BSSY B2, `(.L_x_5379) ;  /* 0x0000006000027945 */ /* 0x000ff60003800000 */
[----:B------:R0:W5:Y:S01]  /*2c910*/  LD.E R20, desc[UR6][R12.64+0x4] ;  /* 0x000004060c147980 */ /* 0x000162000c101900 */
[----:B--2---:R-:W-:-:S04]  /*2c920*/  LOP3.LUT R21, R21, 0x1, RZ, 0xfc, !PT ;  /* 0x0000000115157812 */ /* 0x004fc800078efcff */
[----:B------:R-:W-:-:S13]  /*2c930*/  ISETP.NE.AND P1, PT, R21, 0x3, PT ;  /* 0x000000031500780c */ /* 0x000fda0003f25270 */
[----:B01----:R-:W-:Y:S05]  /*2c940*/  @!P1 BRA `(.L_x_5380) ;  /* 0x0000000000049947 */ /* 0x003fea0003800000 */
[----:B------:R-:W-:Y:S01]  /*2c950*/  BPT.TRAP 0x1 ;  /* 0x000000040000795c */ /* 0x000fe20000300000 */
.L_x_5380:
[----:B------:R-:W-:Y:S05]  /*2c960*/  BSYNC B2 ;  /* 0x0000000000027941 */ /* 0x000fea0003800000 */
.L_x_5379:
[----:B------:R-:W-:Y:S04]  /*2c970*/  BSSY B2, `(.L_x_5381) ;  /* 0x000000a000027945 */ /* 0x000fe80003800000 */
[----:B------:R-:W-:Y:S05]  /*2c980*/  @P0 BRA `(.L_x_5382) ;  /* 0x0000000000200947 */ /* 0x000fea0003800000 */
[----:B------:R-:W-:Y:S02]  /*2c990*/  R2UR UR4, R4 ;  /* 0x00000000040472ca */ /* 0x000fe400000e0000 */
[----:B------:R-:W-:-:S13]  /*2c9a0*/  R2UR UR5, R5 ;  /* 0x00000000050572ca */ /* 0x000fda00000e0000 */
[----:B------:R-:W2:Y:S01]  /*2c9b0*/  LD.E.64 R14, desc[UR4][R14.64+0x18] ;  /* 0x000018040e0e7980 */ /* 0x000ea2000c101b00 */
[----:B-----5:R-:W-:Y:S02]  /*2c9c0*/  SHF.L.U32 R20, R20, 0x1f, RZ ;  /* 0x0000001f14147819 */ /* 0x020fe400000006ff */
[----:B--2---:R-:W-:-:S05]  /*2c9d0*/  MOV R12, R14 ;  /* 0x0000000e000c7202 */ /* 0x004fca0000000f00 */
[----:B------:R-:W-:-:S04]  /*2c9e0*/  IMAD R11, R11, 0x8, R12 ;  /* 0x000000080b0b7824 */ /* 0x000fc800078e020c */
[----:B------:R-:W0:Y:S02]  /*2c9f0*/  SYNCS.PHASECHK.TRANS64.TRYWAIT P0, [R11+URZ], R20 ;  /* 0x000000140b0075a7 */ /* 0x000e24000800017f */
[----:B0-----:R-:W-:Y:S05]  /*2ca00*/  @!P0 BRA `(.L_x_5383) ;  /* 0x0000011800348947 */ /* 0x001fea0003800000 */
.L_x_5382:
[----:B------:R-:W-:Y:S05]  /*2ca10*/  BSYNC B2 ;  /* 0x0000000000027941 */ /* 0x000fea0003800000 */
.L_x_5381:
[----:B0----5:R-:W2:Y:S04]  /*2ca20*/  LDL.64 R20, [R7] ;  /* 0x0000000007147983 */ /* 0x021ea80000100a00 */
[----:B------:R-:W3:Y:S01]  /*2ca30*/  LDL.64 R14, [R7+0x28] ;  /* 0x00002800070e7983 */ /* 0x000ee20000100a00 */
[C---:B------:R-:W-:Y:S02]  /*2ca40*/  R2UR UR6, R4.reuse ;  /* 0x00000000040672ca */ /* 0x040fe400000e0000 */
[C---:B------:R-:W-:Y:S01]  /*2ca50*/  R2UR UR7, R5.reuse ;  /* 0x00000000050772ca */ /* 0x040fe200000e0000 */
[----:B------:R-:W4:Y:S01]  /*2ca60*/  LDL.64 R12, [R7+0x20] ;  /* 0x00002000070c7983 */ /* 0x000f220000100a00 */
[C---:B------:R-:W-:Y:S02]  /*2ca70*/  R2UR UR4, R4.reuse ;  /* 0x00000000040472ca */ /* 0x040fe400000e0000 */
[----:B------:R-:W-:Y:S01]  /*2ca80*/  R2UR UR5, R5 ;  /* 0x00000000050572ca */ /* 0x000fe200000e0000 */
[----:B------:R-:W4:Y:S08]  /*2ca90*/  LDL.64 R56, [R7+0x8] ;  /* 0x0000080007387983 */ /* 0x000f300000100a00 */
[----:B--2---:R-:W2:Y:S04]  /*2caa0*/  LD.E R21, desc[UR6][R20.64] ;  /* 0x0000000614157980 */ /* 0x004ea8000c101900 */
[----:B---3--:R-:W2:Y:S01]  /*2cab0*/  LD.E.64 R58, desc[UR4][R14.64] ;  /* 0x000000040e3a7980 */ /* 0x008ea2000c101b00 */
[----:B------:R-:W-:Y:S05]  /*2cac0*/  WARPSYNC.ALL ;  /* 0x0000000000007948 */ /* 0x000fea0003800000 */
[----:B------:R-:W-:-:S02]  /*2cad0*/  R2UR UR4, R4 ;  /* 0x00000000040472ca */ /* 0x000fc400000e0000 */
[C---:B------:R-:W-:Y:S02]  /*2cae0*/  R2UR UR5, R5.reuse ;  /* 0x00000000050572ca */ /* 0x040fe400000e0000 */
[----:B------:R-:W-:Y:S02]  /*2caf0*/  R2UR UR6, R4 ;  /* 0x00000000040672ca */ /* 0x000fe400000e0000 */
[----:B------:R-:W-:-:S09]  /*2cb00*/  R2UR UR7, R5 ;  /* 0x00000000050772ca */ /* 0x000fd200000e0000 */
[----:B----4-:R0:W-:Y:S04]  /*2cb10*/  ST.E desc[UR4][R56.64], RZ ;  /* 0x000000ff38007985 */ /* 0x0101e8000c101904 */
[----:B------:R-:W3:Y:S01]  /*2cb20*/  LD.E.64 R14, desc[UR6][R12.64] ;  /* 0x000000060c0e7980 */ /* 0x000ee2000c101b00 */
[----:B--2---:R-:W-:Y:S01]  /*2cb30*/  IMAD R20, R21, 0x200, R58 ;  /* 0x0000020015147824 */ /* 0x004fe200078e023a */
[----:B------:R-:W-:Y:S01]  /*2cb40*/  WARPGROUP.ARRIVE ;  /* 0x00000000000079c5 */ /* 0x000fe20000000000 */
[----:B------:R-:W-:Y:S01]  /*2cb50*/  IMAD.MOV.U32 R21, RZ, RZ, R59 ;  /* 0x000000ffff157224 */ /* 0x000fe200078e003b */
[----:B------:R-:W-:Y:S01]  /*2cb60*/  R2UR UR8, R4 ;  /* 0x00000000040872ca */ /* 0x000fe200000e0000 */
[----:B------:R-:W-:Y:S01]  /*2cb70*/  IMAD.MOV.U32 R11, RZ, RZ, 0x1 ;  /* 0x00000001ff0b7424 */ /* 0x000fe200078e00ff */
[----:B------:R-:W-:-:S02]  /*2cb80*/  R2UR UR6, R20 ;  /* 0x00000000140672ca */ /* 0x000fc400000e0000 */
[----:B------:R-:W-:Y:S02]  /*2cb90*/  R2UR UR7, R21 ;  /* 0x00000000150772ca */ /* 0x000fe400000e0000 */
[C---:B------:R-:W-:Y:S02]  /*2cba0*/  R2UR UR9, R5.reuse ;  /* 0x00000000050972ca */ /* 0x040fe400000e0000 */
[----:B------:R-:W-:Y:S02]  /*2cbb0*/  R2UR UR10, R4 ;  /* 0x00000000040a72ca */ /* 0x000fe400000e0000 */
[----:B------:R-:W-:Y:S02]  /*2cbc0*/  R2UR UR11, R5 ;  /* 0x00000000050b72ca */ /* 0x000fe400000e0000 */
[----:B---3--:R-:W-:Y:S02]  /*2cbd0*/  R2UR UR4, R14 ;  /* 0x000000000e0472ca */ /* 0x008fe400000e0000 */
[----:B------:R-:W-:-:S13]  /*2cbe0*/  R2UR UR5, R15 ;  /* 0x000000000f0572ca */ /* 0x000fda00000e0000 */
[----:B------:R-:W-:Y:S03]  /*2cbf0*/  HGMMA.64x64x16.F32 R24, gdesc[UR4], RZ, !UPT, gsb0 ;  /* 0x00e00000041879f0 */ /* 0x000fe6000c0008ff */
[----:B------:R-:W-:Y:S02]  /*2cc00*/  WARPGROUP.DEPBAR.LE gsb0, 0x0 ;  /* 0x00008000000079c5 */ /* 0x000fe40000010000 */
[----:B------:R0:W-:Y:S04]  /*2cc10*/  ST.E desc[UR8][R56.64], R11 ;  /* 0x0000000b38007985 */ /* 0x0001e8000c101908 */
[----:B------:R-:W2:Y:S01]  /*2cc20*/  LD.E.64 R14, desc[UR10][R12.64] ;  /* 0x0000000a0c0e7980 */ /* 0x000ea2000c101b00 */
[----:B------:R-:W-:Y:S01]  /*2cc30*/  VIADD R58, R20, 0x2 ;  /* 0x00000002143a7836 */ /* 0x000fe20000000000 */
[----:B------:R-:W-:Y:S01]  /*2cc40*/  R2UR UR7, R59 ;  /* 0x000000003b0772ca */ /* 0x000fe200000e0000 */
[----:B------:R-:W-:Y:S01]  /*2cc50*/  WARPGROUP.ARRIVE ;  /* 0x00000000000079c5 */ /* 0x000fe20000000000 */
[----:B------:R-:W-:-:S02]  /*2cc60*/  R2UR UR8, R4 ;  /* 0x00000000040872ca */ /* 0x000fc400000e0000 */
[----:B------:R-:W-:Y:S02]  /*2cc70*/  R2UR UR6, R58 ;  /* 0x000000003a0672ca */ /* 0x000fe400000e0000 */
[C---:B------:R-:W-:Y:S02]  /*2cc80*/  R2UR UR9, R5.reuse ;  /* 0x00000000050972ca */ /* 0x040fe400000e0000 */
[----:B------:R-:W-:Y:S02]  /*2cc90*/  R2UR UR10, R4 ;  /* 0x00000000040a72ca */ /* 0x000fe400000e0000 */
[----:B------:R-:W-:Y:S01]  /*2cca0*/  R2UR UR11, R5 ;  /* 0x00000000050b72ca */ /* 0x000fe200000e0000 */
[----:B--2---:R-:W-:Y:S01]  /*2ccb0*/  VIADD R14, R14, 0x2 ;  /* 0x000000020e0e7836 */ /* 0x004fe20000000000 */
[----:B------:R-:W-:-:S04]  /*2ccc0*/  R2UR UR5, R15 ;  /* 0x000000000f0572ca */ /* 0x000fc800000e0000 */
[----:B------:R-:W-:-:S13]  /*2ccd0*/  R2UR UR4, R14 ;  /* 0x000000000e0472ca */ /* 0x000fda00000e0000 */
[----:B------:R-:W-:Y:S03]  /*2cce0*/  HGMMA.64x64x16.F32 R24, gdesc[UR4], R24, gsb0 ;  /* 0x00e00000041879f0 */ /* 0x000fe60008000818 */
        /* <DEDUP_REMOVED lines=19> */
[----:B------:R-:W-:Y:S01]  /*2ce20*/  WARPGROUP.ARRIVE ;  /* 0x00000000000079c5 */ /* 0x000fe20000000000 */
[----:B------:R-:W-:Y:S01]  /*2ce30*/  IMAD.MOV.U32 R21, RZ, RZ, R59 ;  /* 0x000000ffff157224 */ /* 0x000fe200078e003b */
[----:B------:R-:W-:-:S02]  /*2ce40*/  R2UR UR8, R4 ;  /* 0x00000000040872ca */ /* 0x000fc400000e0000 */
[----:B------:R-:W-:Y:S02]  /*2ce50*/  R2UR UR6, R20 ;  /* 0x00000000140672ca */ /* 0x000fe400000e0000 */
        /* <DEDUP_REMOVED lines=8> */
[----:B------:R-:W2:Y:S01]  /*2cee0*/  LDL.64 R14, [R7+0x40] ;  /* 0x00004000070e7983 */ /* 0x000ea20000100a00 */
[----:B------:R-:W-:-:S02]  /*2cef0*/  R2UR UR4, R4 ;  /* 0x00000000040472ca */ /* 0x000fc400000e0000 */
[----:B------:R-:W-:Y:S01]  /*2cf00*/  R2UR UR5, R5 ;  /* 0x00000000050572ca */ /* 0x000fe200000e0000 */
[----:B------:R-:W3:-:S12]  /*2cf10*/  LDL.64 R12, [R7] ;  /* 0x00000000070c7983 */ /* 0x000ed80000100a00 */
[----:B--2---:R-:W2:Y:S01]  /*2cf20*/  LD.E R20, desc[UR4][R14.64] ;  /* 0x000000040e147980 */ /* 0x004ea2000c101900 */
[C---:B------:R-:W-:Y:S02]  /*2cf30*/  R2UR UR4, R4.reuse ;  /* 0x00000000040472ca */ /* 0x040fe400000e0000 */
[C---:B------:R-:W-:Y:S02]  /*2cf40*/  R2UR UR5, R5.reuse ;  /* 0x00000000050572ca */ /* 0x040fe400000e0000 */
[----:B------:R-:W-:Y:S02]  /*2cf50*/  R2UR UR6, R4 ;  /* 0x00000000040672ca */ /* 0x000fe400000e0000 */
[----:B------:R-:W-:Y:S01]  /*2cf60*/  R2UR UR7, R5 ;  /* 0x00000000050772ca */ /* 0x000fe200000e0000 */
[----:B------:R-:W-:Y:S08]  /*2cf70*/  BSSY B2, `(.L_x_5384) ;  /* 0x0000007000027945 */ /* 0x000ff00003800000 */
[----:B---3--:R0:W5:Y:S04]  /*2cf80*/  LD.E R58, desc[UR4][R12.64] ;  /* 0x000000040c3a7980 */ /* 0x008168000c101900 */
[----:B------:R0:W5:Y:S01]  /*2cf90*/  LD.E R59, desc[UR6][R12.64+0x4] ;  /* 0x000004060c3b7980 */ /* 0x000162000c101900 */
[----:B--2---:R-:W-:-:S04]  /*2cfa0*/  LOP3.LUT R20, R20, 0x1, RZ, 0xfc, !PT ;  /* 0x0000000114147812 */ /* 0x004fc800078efcff */
[----:B------:R-:W-:-:S13]  /*2cfb0*/  ISETP.NE.AND P0, PT, R20, 0x3, PT ;  /* 0x000000031400780c */ /* 0x000fda0003f05270 */
[----:B0-----:R-:W-:Y:S05]  /*2cfc0*/  @!P0 BRA `(.L_x_5385) ;  /* 0x0000000000048947 */ /* 0x001fea0003800000 */
[----:B------:R-:W-:Y:S01]  /*2cfd0*/  BPT.TRAP 0x1 ;  /* 0x000000040000795c */ /* 0x000fe20000300000 */
.L_x_5385:
[----:B------:R-:W-:Y:S05]  /*2cfe0*/  BSYNC B2 ;  /* 0x0000000000027941 */ /* 0x000fea0003800000 */
.L_x_5384:
        /* <DEDUP_REMOVED lines=17> */
.L_x_5387:
[----:B------:R-:W-:Y:S05]  /*2d100*/  BSYNC B2 ;  /* 0x0000000000027941 */ /* 0x000fea0003800000 */
.L_x_5386:
        /* <DEDUP_REMOVED lines=10> */
.L_x_5389:
[----:B------:R-:W-:Y:S05]  /*2d1b0*/  BSYNC B2 ;  /* 0x0000000000027941 */ /* 0x000fea0003800000 */
.L_x_5388:
[----:B------:R-:W2:Y:S04]  /*2d1c0*/  LDL.64 R58, [R7] ;  /* 0x00000000073a7983 */ /* 0x000ea80000100a00 */
[----:B------:R-:W3:Y:S04]  /*2d1d0*/  LDL.64 R56, [R7+0x58] ;  /* 0x0000580007387983 */ /* 0x000ee80000100a00 */
[----:B------:R-:W4:Y:S04]  /*2d1e0*/  LDL.64 R12, [R7+0x48] ;  /* 0x00004800070c7983 */ /* 0x000f280000100a00 */
[----:B0----5:R-:W4:Y:S01]  /*2d1f0*/  LDL.64 R20, [R7+0x50] ;  /* 0x0000500007147983 */ /* 0x021f220000100a00 */
[----:B------:R-:W-:-:S02]  /*2d200*/  R2UR UR6, R4 ;  /* 0x00000000040672ca */ /* 0x000fc400000e0000 */
[C---:B------:R-:W-:Y:S02]  /*2d210*/  R2UR UR7, R5.reuse ;  /* 0x00000000050772ca */ /* 0x040fe400000e0000 */
[----:B------:R-:W-:Y:S02]  /*2d220*/  R2UR UR4, R4 ;  /* 0x00000000040472ca */ /* 0x000fe400000e0000 */
[----:B------:R-:W-:-:S09]  /*2d230*/  R2UR UR5, R5 ;  /* 0x00000000050572ca */ /* 0x000fd200000e0000 */
[----:B--2---:R-:W2:Y:S04]  /*2d240*/  LD.E R59, desc[UR6][R58.64] ;  /* 0x000000063a3b7980 */ /* 0x004ea8000c101900 */
[----:B---3--:R-:W2:Y:S01]  /*2d250*/  LD.E.64 R14, desc[UR4][R56.64] ;  /* 0x00000004380e7980 */ /* 0x008ea2000c101b00 */
[----:B------:R-:W-:Y:S05]  /*2d260*/  WARPSYNC.ALL ;  /* 0x0000000000007948 */ /* 0x000fea0003800000 */
[----:B------:R-:W-:-:S02]  /*2d270*/  R2UR UR6, R4 ;  /* 0x00000000040672ca */ /* 0x000fc400000e0000 */
[C---:B------:R-:W-:Y:S02]  /*2d280*/  R2UR UR7, R5.reuse ;  /* 0x00000000050772ca */ /* 0x040fe400000e0000 */
[----:B------:R-:W-:Y:S02]  /*2d290*/  R2UR UR4, R4 ;  /* 0x00000000040472ca */ /* 0x000fe400000e0000 */
[----:B------:R-:W-:-:S09]  /*2d2a0*/  R2UR UR5, R5 ;  /* 0x00000000050572ca */ /* 0x000fd200000e0000 */
[----:B----4-:R-:W3:Y:S04]  /*2d2b0*/  LD.E R62, desc[UR6][R12.64] ;  /* 0x000000060c3e7980 */ /* 0x010ee8000c101900 */
[----:B------:R-:W4:Y:S01]  /*2d2c0*/  LD.E.64 R60, desc[UR4][R20.64] ;  /* 0x00000004143c7980 */ /* 0x000f22000c101b00 */
[----:B------:R-:W-:Y:S01]  /*2d2d0*/  WARPGROUP.ARRIVE ;  /* 0x00000000000079c5 */ /* 0x000fe20000000000 */
[C---:B------:R-:W-:Y:S02]  /*2d2e0*/  R2UR UR8, R4.reuse ;  /* 0x00000000040872ca */ /* 0x040fe400000e0000 */
[----:B------:R-:W-:Y:S02]  /*2d2f0*/  R2UR UR9, R5 ;  /* 0x00000000050972ca */ /* 0x000fe400000e0000 */
[----:B------:R-:W-:-:S02]  /*2d300*/  R2UR UR10, R4 ;  /* 0x00000000040a72ca */ /* 0x000fc400000e0000 */
[----:B------:R-:W-:Y:S01]  /*2d310*/  R2UR UR11, R5 ;  /* 0x00000000050b72ca */ /* 0x000fe200000e0000 */
[----:B--2---:R-:W-:Y:S01]  /*2d320*/  IMAD R14, R59, 0x1000, R14 ;  /* 0x000010003b0e7824 */ /* 0x004fe200078e020e */
[----:B------:R-:W-:-:S04]  /*2d330*/  R2UR UR7, R15 ;  /* 0x000000000f0772ca */ /* 0x000fc800000e0000 */
[----:B------:R-:W-:Y:S02]  /*2d340*/  R2UR UR6, R14 ;  /* 0x000000000e0672ca */ /* 0x000fe400000e0000 */
[----:B---3--:R-:W-:Y:S02]  /*2d350*/  ISETP.NE.U32.AND P0, PT, R62, RZ, PT ;  /* 0x000000ff3e00720c */ /* 0x008fe40003f05070 */
[----:B----4-:R-:W-:Y:S02]  /*2d360*/  R2UR UR4, R60 ;  /* 0x000000003c0472ca */ /* 0x010fe400000e0000 */
[----:B------:R-:W-:-:S09]  /*2d370*/  R2UR UR5, R61 ;  /* 0x000000003d0572ca */ /* 0x000fd200000e0000 */
[----:B------:R-:W-:-:S05]  /*2d380*/  VOTEU.ANY UP0, P0 ;  /* 0x00000000003f7886 */ /* 0x000fca0000000100 */
[----:B------:R-:W-:Y:S03]  /*2d390*/  HGMMA.64x64x16.F32 R24, gdesc[UR4], R24, UP0, gsb0 ;  /* 0x00e00000041879f0 */ /* 0x000fe6000b800818 */
[----:B------:R-:W-:Y:S02]  /*2d3a0*/  WARPGROUP.DEPBAR.LE gsb0, 0x0 ;  /* 0x00008000000079c5 */ /* 0x000fe40000010000 */
[----:B------:R-:W-:Y:S04]  /*2d3b0*/  ST.E desc[UR8][R12.64], R11 ;  /* 0x0000000b0c007985 */ /* 0x000fe8000c101908 */
[----:B------:R-:W2:Y:S01]  /*2d3c0*/  LD.E.64 R56, desc[UR10][R20.64] ;  /* 0x0000000a14387980 */ /* 0x000ea2000c101b00 */
[----:B------:R-:W-:Y:S01]  /*2d3d0*/  VIADD R58, R14, 0x2 ;  /* 0x000000020e3a7836 */ /* 0x000fe20000000000 */
[----:B------:R-:W-:Y:S01]  /*2d3e0*/  WARPGROUP.ARRIVE ;  /* 0x00000000000079c5 */ /* 0x000fe20000000000 */
[----:B------:R-:W-:Y:S01]  /*2d3f0*/  IMAD.MOV.U32 R59, RZ, RZ, R15 ;  /* 0x000000ffff3b7224 */ /* 0x000fe200078e000f */
[----:B------:R-:W-:-:S02]  /*2d400*/  R2UR UR8, R4 ;  /* 0x00000000040872ca */ /* 0x000fc400000e0000 */
[----:B------:R-:W-:Y:S02]  /*2d410*/  R2UR UR6, R58 ;  /* 0x000000003a0672ca */ /* 0x000fe400000e0000 */
        /* <DEDUP_REMOVED lines=236> */
[----:B------:R-:W-:Y:S01]  /*2e2e0*/  UMOV UR4, 0x1 ;  /* 0x0000000100047882 */ /* 0x000fe20000000000 */
[----:B------:R-:W-:Y:S01]  /*2e2f0*/  IMAD.MOV.U32 R59, RZ, RZ, R15 ;  /* 0x000000ffff3b7224 */ /* 0x000fe200078e000f */
[----:B------:R-:W0:Y:S01]  /*2e300*/  S2R R60, SR_TID.X ;  /* 0x00000000003c7919 */ /* 0x000e220000002100 */
[----:B------:R-:W-:Y:S01]  /*2e310*/  UISETP.NE.U32.AND UP0, UPT, UR4, URZ, UPT ;  /* 0x0000003f0400728c */ /* 0x000fe2000bf05070 */
[----:B------:R-:W-:Y:S01]  /*2e320*/  WARPGROUP.ARRIVE ;  /* 0x00000000000079c5 */ /* 0x000fe20000000000 */
[----:B------:R-:W-:-:S02]  /*2e330*/  R2UR UR6, R4 ;  /* 0x00000000040672ca */ /* 0x000fc400000e0000 */
[----:B------:R-:W-:Y:S02]  /*2e340*/  R2UR UR11, R59 ;  /* 0x000000003b0b72ca */ /* 0x000fe400000e0000 */
[C---:B------:R-:W-:Y:S02]  /*2e350*/  R2UR UR7, R5.reuse ;  /* 0x00000000050772ca */ /* 0x040fe400000e0000 */
[----:B------:R-:W-:Y:S02]  /*2e360*/  R2UR UR12, R4 ;  /* 0x00000000040c72ca */ /* 0x000fe400000e0000 */
[----:B------:R-:W-:Y:S02]  /*2e370*/  R2UR UR13, R5 ;  /* 0x00000000050d72ca */ /* 0x000fe400000e0000 */
[----:B0-----:R-:W-:-:S06]  /*2e380*/  SHF.R.U32.HI R60, RZ, 0x7, R60 ;  /* 0x00000007ff3c7819 */ /* 0x001fcc000001163c */
[----:B------:R-:W0:Y:S02]  /*2e390*/  SHFL.IDX PT, R60, R60, RZ, 0x1f ;  /* 0x00001fff3c3c7589 */ /* 0x000e2400000e0000 */
[----:B0-----:R-:W-:-:S04]  /*2e3a0*/  ISETP.GT.AND P0, PT, R60, 0x7f, PT ;  /* 0x0000007f3c00780c */ /* 0x001fc80003f04270 */
[----:B------:R-:W-:-:S05]  /*2e3b0*/  SEL R61, RZ, 0x2, !P0 ;  /* 0x00000002ff3d7807 */ /* 0x000fca0004000000 */
[----:B------:R-:W-:-:S05]  /*2e3c0*/  IMAD.IADD R58, R61, 0x1, R62 ;  /* 0x000000013d3a7824 */ /* 0x000fca00078e023e */
[----:B------:R-:W-:Y:S02]  /*2e3d0*/  R2UR UR10, R58 ;  /* 0x000000003a0a72ca */ /* 0x000fe400000e0000 */
[----:B--2---:R-:W-:Y:S02]  /*2e3e0*/  IADD3 R56, R61, 0x800, R56 ;  /* 0x000008003d387810 */ /* 0x004fe40007ffe038 */
[----:B------:R-:W-:Y:S02]  /*2e3f0*/  R2UR UR9, R57 ;  /* 0x00000000390972ca */ /* 0x000fe400000e0000 */
[----:B------:R-:W-:-:S13]  /*2e400*/  R2UR UR8, R56 ;  /* 0x00000000380872ca */ /* 0x000fda00000e0000 */
[----:B------:R-:W-:Y:S03]  /*2e410*/  HGMMA.64x64x16.F32 R24, gdesc[UR8], R24, UP0, gsb0 ;  /* 0x00e00000081879f0 */ /* 0x000fe6000b800818 */
[----:B------:R-:W-:Y:S02]  /*2e420*/  WARPGROUP.DEPBAR.LE gsb0, 0x0 ;  /* 0x00008000000079c5 */ /* 0x000fe40000010000 */
[----:B------:R0:W-:Y:S04]  /*2e430*/  ST.E desc[UR6][R12.64], R11 ;  /* 0x0000000b0c007985 */ /* 0x0001e8000c101906 */
[----:B------:R-:W2:Y:S01]  /*2e440*/  LD.E.64 R56, desc[UR12][R20.64] ;  /* 0x0000000c14387980 */ /* 0x000ea2000c101b00 */
[----:B------:R-:W-:Y:S01]  /*2e450*/  IMAD.MOV.U32 R65, RZ, RZ, 0x4 ;  /* 0x00000004ff417424 */ /* 0x000fe200078e00ff */
[----:B------:R-:W-:Y:S01]  /*2e460*/  WARPGROUP.ARRIVE ;  /* 0x00000000000079c5 */ /* 0x000fe20000000000 */
[----:B------:R-:W-:Y:S01]  /*2e470*/  IMAD.MOV.U32 R59, RZ, RZ, R15 ;  /* 0x000000ffff3b7224 */ /* 0x000fe200078e000f */
[----:B------:R-:W-:-:S02]  /*2e480*/  R2UR UR8, R4 ;  /* 0x00000000040872ca */ /* 0x000fc400000e0000 */
[----:B------:R-:W-:Y:S02]  /*2e490*/  SEL R63, R65, 0x2, P0 ;  /* 0x00000002413f7807 */ /* 0x000fe40000000000 */
[----:B------:R-:W-:Y:S02]  /*2e4a0*/  R2UR UR7, R59 ;  /* 0x000000003b0772ca */ /* 0x000fe400000e0000 */
[C---:B------:R-:W-:Y:S01]  /*2e4b0*/  R2UR UR9, R5.reuse ;  /* 0x00000000050972ca */ /* 0x040fe200000e0000 */
[----:B------:R-:W-:Y:S01]  /*2e4c0*/  IMAD.IADD R58, R62, 0x1, R63 ;  /* 0x000000013e3a7824 */ /* 0x000fe200078e023f */
[----:B------:R-:W-:Y:S02]  /*2e4d0*/  R2UR UR10, R4 ;  /* 0x00000000040a72ca */ /* 0x000fe400000e0000 */
[----:B------:R-:W-:Y:S02]  /*2e4e0*/  R2UR UR11, R5 ;  /* 0x00000000050b72ca */ /* 0x000fe400000e0000 */
[----:B------:R-:W-:-:S02]  /*2e4f0*/  R2UR UR6, R58 ;  /* 0x000000003a0672ca */ /* 0x000fc400000e0000 */
[----:B--2---:R-:W-:Y:S02]  /*2e500*/  IADD3 R56, R63, 0x800, R56 ;  /* 0x000008003f387810 */ /* 0x004fe40007ffe038 */
[----:B------:R-:W-:Y:S02]  /*2e510*/  R2UR UR5, R57 ;  /* 0x00000000390572ca */ /* 0x000fe400000e0000 */
[----:B------:R-:W-:-:S13]  /*2e520*/  R2UR UR4, R56 ;  /* 0x00000000380472ca */ /* 0x000fda00000e0000 */
[----:B------:R-:W-:Y:S03]  /*2e530*/  HGMMA.64x64x16.F32 R24, gdesc[UR4], R24, gsb0 ;  /* 0x00e00000041879f0 */ /* 0x000fe60008000818 */
[----:B------:R-:W-:Y:S02]  /*2e540*/  WARPGROUP.DEPBAR.LE gsb0, 0x0 ;  /* 0x00008000000079c5 */ /* 0x000fe40000010000 */
[----:B------:R0:W-:Y:S04]  /*2e550*/  ST.E desc[UR8][R12.64], R11 ;  /* 0x0000000b0c007985 */ /* 0x0001e8000c101908 */
[----:B------:R-:W2:Y:S01]  /*2e560*/  LD.E.64 R56, desc[UR10][R20.64] ;  /* 0x0000000a14387980 */ /* 0x000ea2000c101b00 */
[----:B------:R-:W-:Y:S01]  /*2e570*/  SEL R65, R65, 0x6, !P0 ;  /* 0x0000000641417807 */ /* 0x000fe20004000000 */
[----:B------:R-:W-:Y:S01]  /*2e580*/  IMAD.MOV.U32 R59, RZ, RZ, R15 ;  /* 0x000000ffff3b7224 */ /* 0x000fe200078e000f */
[----:B------:R-:W-:Y:S01]  /*2e590*/  WARPGROUP.ARRIVE ;  /* 0x00000000000079c5 */ /* 0x000fe20000000000 */
[----:B------:R-:W-:-:S02]  /*2e5a0*/  R2UR UR8, R4 ;  /* 0x00000000040872ca */ /* 0x000fc400000e0000 */
[----:B------:R-:W-:Y:S01]  /*2e5b0*/  IMAD.IADD R58, R62, 0x1, R65 ;  /* 0x000000013e3a7824 */ /* 0x000fe200078e0241 */
[----:B------:R-:W-:Y:S02]  /*2e5c0*/  R2UR UR7, R59 ;  /* 0x000000003b0772ca */ /* 0x000fe400000e0000 */
[C---:B------:R-:W-:Y:S02]  /*2e5d0*/  R2UR UR9, R5.reuse ;  /* 0x00000000050972ca */ /* 0x040fe400000e0000 */
[----:B------:R-:W-:Y:S02]  /*2e5e0*/  R2UR UR6, R58 ;  /* 0x000000003a0672ca */ /* 0x000fe400000e0000 */
[----:B------:R-:W-:Y:S02]  /*2e5f0*/  R2UR UR10, R4 ;  /* 0x00000000040a72ca */ /* 0x000fe400000e0000 */
[----:B------:R-:W-:Y:S02]  /*2e600*/  R2UR UR11, R5 ;  /* 0x00000000050b72ca */ /* 0x000fe400000e0000 */
[----:B--2---:R-:W-:-:S02]  /*2e610*/  IADD3 R56, R65, 0x800, R56 ;  /* 0x0000080041387810 */ /* 0x004fc40007ffe038 */
[----:B------:R-:W-:Y:S02]  /*2e620*/  R2UR UR5, R57 ;  /* 0x00000000390572ca */ /* 0x000fe400000e0000 */
[----:B------:R-:W-:-:S13]  /*2e630*/  R2UR UR4, R56 ;  /* 0x00000000380472ca */ /* 0x000fda00000e0000 */
[----:B------:R-:W-:Y:S03]  /*2e640*/  HGMMA.64x64x16.F32 R24, gdesc[UR4], R24, gsb0 ;  /* 0x00e00000041879f0 */ /* 0x000fe60008000818 */
[----:B------:R-:W-:Y:S02]  /*2e650*/  WARPGROUP.DEPBAR.LE gsb0, 0x0 ;  /* 0x00008000000079c5 */ /* 0x000fe40000010000 */
[----:B------:R0:W-:Y:S04]  /*2e660*/  ST.E desc[UR8][R12.64], R11 ;  /* 0x0000000b0c007985 */ /* 0x0001e8000c101908 */
[----:B------:R-:W2:Y:S01]  /*2e670*/  LD.E.64 R66, desc[UR10][R20.64] ;  /* 0x0000000a14427980 */ /* 0x000ea2000c101b00 */
[----:B------:R-:W-:Y:S01]  /*2e680*/  IMAD.MOV.U32 R56, RZ, RZ, 0x28 ;  /* 0x00000028ff387424 */ /* 0x000fe200078e00ff */
[----:B------:R-:W-:Y:S01]  /*2e690*/  WARPGROUP.ARRIVE ;  /* 0x00000000000079c5 */ /* 0x000fe20000000000 */
[----:B------:R-:W-:Y:S01]  /*2e6a0*/  IMAD.MOV.U32 R57, RZ, RZ, 0xa00 ;  /* 0x00000a00ff397424 */ /* 0x000fe200078e00ff */
[----:B------:R-:W-:Y:S01]  /*2e6b0*/  R2UR UR8, R4 ;  /* 0x00000000040872ca */ /* 0x000fe200000e0000 */
[----:B------:R-:W-:Y:S01]  /*2e6c0*/  IMAD.MOV.U32 R59, RZ, RZ, R15 ;  /* 0x000000ffff3b7224 */ /* 0x000fe200078e000f */
[----:B------:R-:W-:-:S02]  /*2e6d0*/  SEL R56, R56, 0x26, P0 ;  /* 0x0000002638387807 */ /* 0x000fc40000000000 */
[----:B------:R-:W-:Y:S02]  /*2e6e0*/  SEL R57, R57, 0x980, P0 ;  /* 0x0000098039397807 */ /* 0x000fe40000000000 */
[----:B------:R-:W-:Y:S02]  /*2e6f0*/  R2UR UR7, R59 ;  /* 0x000000003b0772ca */ /* 0x000fe400000e0000 */
[C---:B------:R-:W-:Y:S01]  /*2e700*/  R2UR UR9, R5.reuse ;  /* 0x00000000050972ca */ /* 0x040fe200000e0000 */
[----:B------:R-:W-:Y:S01]  /*2e710*/  IMAD.IADD R56, R56, 0x1, R57 ;  /* 0x0000000138387824 */ /* 0x000fe200078e0239 */
[----:B------:R-:W-:Y:S02]  /*2e720*/  R2UR UR10, R4 ;  /* 0x00000000040a72ca */ /* 0x000fe400000e0000 */
[----:B------:R-:W-:Y:S02]  /*2e730*/  R2UR UR11, R5 ;  /* 0x00000000050b72ca */ /* 0x000fe400000e0000 */
[----:B------:R-:W-:-:S05]  /*2e740*/  LOP3.LUT R57, R56, 0xa06, RZ, 0xc0, !PT ;  /* 0x00000a0638397812 */ /* 0x000fca00078ec0ff */
[----:B------:R-:W-:-:S05]  /*2e750*/  IMAD.IADD R58, R14, 0x1, R57 ;  /* 0x000000010e3a7824 */ /* 0x000fca00078e0239 */
[----:B------:R-:W-:Y:S01]  /*2e760*/  R2UR UR6, R58 ;  /* 0x000000003a0672ca */ /* 0x000fe200000e0000 */
[----:B--2---:R-:W-:Y:S02]  /*2e770*/  IMAD.IADD R56, R57, 0x1, R66 ;  /* 0x0000000139387824 */ /* 0x004fe400078e0242 */
[----:B------:R-:W-:-:S03]  /*2e780*/  IMAD.MOV.U32 R57, RZ, RZ, R67 ;  /* 0x000000ffff397224 */ /* 0x000fc600078e0043 */
[----:B------:R-:W-:Y:S02]  /*2e790*/  R2UR UR4, R56 ;  /* 0x00000000380472ca */ /* 0x000fe400000e0000 */
        /* <DEDUP_REMOVED lines=8> */
[----:B------:R-:W-:Y:S01]  /*2e820*/  R2UR UR8, R4 ;  /* 0x00000000040872ca */ /* 0x000fe200000e0000 */
[----:B------:R-:W-:Y:S01]  /*2e830*/  IMAD.IADD R58, R61, 0x1, R60 ;  /* 0x000000013d3a7824 */ /* 0x000fe200078e023c */
[----:B------:R-:W-:-:S02]  /*2e840*/  R2UR UR9, R5 ;  /* 0x00000000050972ca */ /* 0x000fc400000e0000 */
[----:B------:R-:W-:Y:S02]  /*2e850*/  R2UR UR7, R59 ;  /* 0x000000003b0772ca */ /* 0x000fe400000e0000 */
[----:B------:R-:W-:Y:S02]  /*2e860*/  R2UR UR6, R58 ;  /* 0x000000003a0672ca */ /* 0x000fe400000e0000 */
[----:B------:R-:W-:Y:S02]  /*2e870*/  R2UR UR10, R4 ;  /* 0x00000000040a72ca */ /* 0x000fe400000e0000 */
[----:B------:R-:W-:Y:S02]  /*2e880*/  R2UR UR11, R5 ;  /* 0x00000000050b72ca */ /* 0x000fe400000e0000 */
[----:B--2---:R-:W-:Y:S02]  /*2e890*/  IADD3 R56, R61, 0xa00, R56 ;  /* 0x00000a003d387810 */ /* 0x004fe40007ffe038 */
[----:B------:R-:W-:-:S02]  /*2e8a0*/  R2UR UR5, R57 ;  /* 0x00000000390572ca */ /* 0x000fc400000e0000 */
[----:B------:R-:W-:-:S13]  /*2e8b0*/  R2UR UR4, R56 ;  /* 0x00000000380472ca */ /* 0x000fda00000e0000 */
[----:B------:R-:W-:Y:S03]  /*2e8c0*/  HGMMA.64x64x16.F32 R24, gdesc[UR4], R24, gsb0 ;  /* 0x00e00000041879f0 */ /* 0x000fe60008000818 */
[----:B------:R-:W-:Y:S02]  /*2e8d0*/  WARPGROUP.DEPBAR.LE gsb0, 0x0 ;  /* 0x00008000000079c5 */ /* 0x000fe40000010000 */
[----:B------:R0:W-:Y:S04]  /*2e8e0*/  ST.E desc[UR8][R12.64], R11 ;  /* 0x0000000b0c007985 */ /* 0x0001e8000c101908 */
[----:B------:R-:W2:Y:S01]  /*2e8f0*/  LD.E.64 R56, desc[UR10][R20.64] ;  /* 0x0000000a14387980 */ /* 0x000ea2000c101b00 */
[----:B------:R-:W-:Y:S01]  /*2e900*/  IMAD.IADD R58, R63, 0x1, R60 ;  /* 0x000000013f3a7824 */ /* 0x000fe200078e023c */
[----:B------:R-:W-:Y:S01]  /*2e910*/  WARPGROUP.ARRIVE ;  /* 0x00000000000079c5 */ /* 0x000fe20000000000 */
[----:B------:R-:W-:Y:S01]  /*2e920*/  IMAD.MOV.U32 R59, RZ, RZ, R15 ;  /* 0x000000ffff3b7224 */ /* 0x000fe200078e000f */
[----:B------:R-:W-:-:S02]  /*2e930*/  R2UR UR8, R4 ;  /* 0x00000000040872ca */ /* 0x000fc400000e0000 */
[----:B------:R-:W-:Y:S02]  /*2e940*/  R2UR UR6, R58 ;  /* 0x000000003a0672ca */ /* 0x000fe400000e0000 */
[----:B------:R-:W-:Y:S02]  /*2e950*/  R2UR UR7, R59 ;  /* 0x000000003b0772ca */ /* 0x000fe400000e0000 */
[C---:B------:R-:W-:Y:S02]  /*2e960*/  R2UR UR9, R5.reuse ;  /* 0x00000000050972ca */ /* 0x040fe400000e0000 */
        /* <DEDUP_REMOVED lines=172> */
[----:B------:R-:W-:-:S02]  /*2f430*/  R2UR UR8, R4 ;  /* 0x00000000040872ca */ /* 0x000fc400000e0000 */
[----:B------:R-:W-:Y:S02]  /*2f440*/  SEL R56, R56, 0x3e, P0 ;  /* 0x0000003e38387807 */ /* 0x000fe40000000000 */
[----:B------:R-:W-:Y:S02]  /*2f450*/  SEL R57, R57, 0xf80, P0 ;  /* 0x00000f8039397807 */ /* 0x000fe40000000000 */
[----:B------:R-:W-:-:S03]  /*2f460*/  R2UR UR9, R5 ;  /* 0x00000000050972ca */ /* 0x000fc600000e0000 */
[----:B------:R-:W-:-:S05]  /*2f470*/  IMAD.IADD R56, R56, 0x1, R57 ;  /* 0x0000000138387824 */ /* 0x000fca00078e0239 */
[----:B------:R-:W-:-:S05]  /*2f480*/  LOP3.LUT R57, R56, 0x1e06, RZ, 0xc0, !PT ;  /* 0x00001e0638397812 */ /* 0x000fca00078ec0ff */
[----:B------:R-:W-:-:S05]  /*2f490*/  IMAD.IADD R56, R14, 0x1, R57 ;  /* 0x000000010e387824 */ /* 0x000fca00078e0239 */
[----:B------:R-:W-:Y:S01]  /*2f4a0*/  R2UR UR6, R56 ;  /* 0x00000000380672ca */ /* 0x000fe200000e0000 */
[----:B--2---:R-:W-:Y:S02]  /*2f4b0*/  IMAD.IADD R14, R57, 0x1, R20 ;  /* 0x00000001390e7824 */ /* 0x004fe400078e0214 */
[----:B------:R-:W-:Y:S02]  /*2f4c0*/  IMAD.MOV.U32 R57, RZ, RZ, R15 ;  /* 0x000000ffff397224 */ /* 0x000fe400078e000f */
[----:B------:R-:W-:Y:S01]  /*2f4d0*/  IMAD.MOV.U32 R15, RZ, RZ, R21 ;  /* 0x000000ffff0f7224 */ /* 0x000fe200078e0015 */
[----:B------:R-:W-:Y:S02]  /*2f4e0*/  R2UR UR4, R14 ;  /* 0x000000000e0472ca */ /* 0x000fe400000e0000 */
[----:B------:R-:W-:Y:S02]  /*2f4f0*/  R2UR UR7, R57 ;  /* 0x00000000390772ca */ /* 0x000fe400000e0000 */
        /* <DEDUP_REMOVED lines=9> */
[----:B------:R-:W-:Y:S02]  /*2f590*/  R2UR UR4, R4 ;  /* 0x00000000040472ca */ /* 0x000fe400000e0000 */
[----:B------:R-:W-:Y:S01]  /*2f5a0*/  R2UR UR5, R5 ;  /* 0x00000000050572ca */ /* 0x000fe200000e0000 */
[----:B------:R-:W-:-:S12]  /*2f5b0*/  BSSY B2, `(.L_x_5391) ;  /* 0x0000006000027945 */ /* 0x000fd80003800000 */
[----:B---3--:R0:W5:Y:S01]  /*2f5c0*/  LD.E R14, desc[UR4][R14.64] ;  /* 0x000000040e0e7980 */ /* 0x008162000c101900 */
[----:B--2---:R-:W-:-:S04]  /*2f5d0*/  LOP3.LUT R56, R56, 0x1, RZ, 0xfc, !PT ;  /* 0x0000000138387812 */ /* 0x004fc800078efcff */
[----:B------:R-:W-:-:S13]  /*2f5e0*/  ISETP.NE.AND P0, PT, R56, 0x3, PT ;  /* 0x000000033800780c */ /* 0x000fda0003f05270 */
[----:B0-----:R-:W-:Y:S05]  /*2f5f0*/  @!P0 BRA `(.L_x_5392) ;  /* 0x0000000000048947 */ /* 0x001fea0003800000 */
[----:B------:R-:W-:Y:S01]  /*2f600*/  BPT.TRAP 0x1 ;  /* 0x000000040000795c */ /* 0x000fe20000300000 */
.L_x_5392:
[----:B------:R-:W-:Y:S05]  /*2f610*/  BSYNC B2 ;  /* 0x0000000000027941 */ /* 0x000fea0003800000 */
.L_x_5391:
[C---:B------:R-:W-:Y:S02]  /*2f620*/  R2UR UR6, R4.reuse ;  /* 0x00000000040672ca */ /* 0x040fe400000e0000 */
[C---:B------:R-:W-:Y:S02]  /*2f630*/  R2UR UR7, R5.reuse ;  /* 0x00000000050772ca */ /* 0x040fe400000e0000 */
[----:B------:R-:W-:Y:S02]  /*2f640*/  R2UR UR4, R4 ;  /* 0x00000000040472ca */ /* 0x000fe400000e0000 */
[----:B------:R-:W-:-:S09]  /*2f650*/  R2UR UR5, R5 ;  /* 0x00000000050572ca */ /* 0x000fd200000e0000 */
[----:B------:R-:W2:Y:S04]  /*2f660*/  LD.E.64 R12, desc[UR6][R20.64+0x20] ;  /* 0x00002006140c7980 */ /* 0x000ea8000c101b00 */
[----:B------:R-:W3:Y:S01]  /*2f670*/  LD.E R11, desc[UR4][R20.64+0xc] ;  /* 0x00000c04140b7980 */ /* 0x000ee2000c101900 */
[----:B--2---:R-:W-:-:S05]  /*2f680*/  MOV R13, R12 ;  /* 0x0000000c000d7202 */ /* 0x004fca0000000f00 */
[----:B-----5:R-:W-:-:S05]  /*2f690*/  IMAD R14, R14, 0x8, R13 ;  /* 0x000000080e0e7824 */ /* 0x020fca00078e020d */
[----:B---3--:R-:W-:-:S04]  /*2f6a0*/  PRMT R11, R11, 0x654, R14 ;  /* 0x000006540b0b7816 */ /* 0x008fc8000000000e */
[----:B------:R0:W-:Y:S01]  /*2f6b0*/  SYNCS.ARRIVE.TRANS64.RED.A1T0 RZ, [R11+URZ], RZ ;  /* 0x000000ff0bff79a7 */ /* 0x0001e2000810043f */
[----:B------:R-:W2:Y:S04]  /*2f6c0*/  LDL.64 R12, [R7+0x68] ;  /* 0x00006800070c7983 */ /* 0x000ea80000100a00 */
[----:B------:R-:W3:Y:S04]  /*2f6d0*/  LD.E R15, desc[UR4][R8.64+0x24] ;  /* 0x00002404080f7980 */ /* 0x000ee8000c101900 */
[----:B------:R-:W4:Y:S04]  /*2f6e0*/  LD.E R14, desc[UR4][R8.64] ;  /* 0x00000004080e7980 */ /* 0x000f28000c101900 */
[----:B--2---:R-:W0:Y:S01]  /*2f6f0*/  LD.E.64 R12, desc[UR4][R12.64] ;  /* 0x000000040c0c7980 */ /* 0x004e22000c101b00 */
[----:B---3--:R-:W-:-:S13]  /*2f700*/  ISETP.NE.AND P0, PT, R15, 0x1, PT ;  /* 0x000000010f00780c */ /* 0x008fda0003f05270 */
[C---:B------:R-:W-:Y:S02]  /*2f710*/  @P0 R2UR UR6, R4.reuse ;  /* 0x00000000040602ca */ /* 0x040fe400000e0000 */
[C---:B------:R-:W-:Y:S02]  /*2f720*/  @P0 R2UR UR7, R5.reuse ;  /* 0x00000000050702ca */ /* 0x040fe400000e0000 */
[C---:B------:R-:W-:Y:S02]  /*2f730*/  R2UR UR14, R4.reuse ;  /* 0x00000000040e72ca */ /* 0x040fe400000e0000 */
[----:B------:R-:W-:Y:S02]  /*2f740*/  R2UR UR15, R5 ;  /* 0x00000000050f72ca */ /* 0x000fe400000e0000 */
[----:B------:R-:W-:-:S07]  /*2f750*/  R2UR UR10, R4 ;  /* 0x00000000040a72ca */ /* 0x000fce00000e0000 */
[----:B------:R-:W2:Y:S01]  /*2f760*/  @P0 LD.E R57, desc[UR6][R8.64+0x2c] ;  /* 0x00002c0608390980 */ /* 0x000ea2000c101900 */
[C---:B------:R-:W-:Y:S02]  /*2f770*/  R2UR UR6, R4.reuse ;  /* 0x00000000040672ca */ /* 0x040fe400000e0000 */
[C---:B------:R-:W-:Y:S01]  /*2f780*/  R2UR UR7, R5.reuse ;  /* 0x00000000050772ca */ /* 0x040fe200000e0000 */
[----:B------:R-:W3:Y:S01]  /*2f790*/  LD.E R63, desc[UR14][R8.64+0x18] ;  /* 0x0000180e083f7980 */ /* 0x000ee2000c101900 */
[C---:B------:R-:W-:Y:S02]  /*2f7a0*/  R2UR UR11, R5.reuse ;  /* 0x00000000050b72ca */ /* 0x040fe400000e0000 */
[C---:B------:R-:W-:Y:S02]  /*2f7b0*/  R2UR UR8, R4.reuse ;  /* 0x00000000040872ca */ /* 0x040fe400000e0000 */
[----:B------:R-:W-:Y:S02]  /*2f7c0*/  R2UR UR9, R5 ;  /* 0x00000000050972ca */ /* 0x000fe400000e0000 */
[----:B------:R-:W-:-:S02]  /*2f7d0*/  R2UR UR12, R4 ;  /* 0x00000000040c72ca */ /* 0x000fc400000e0000 */
[----:B------:R-:W-:-:S03]  /*2f7e0*/  R2UR UR13, R5 ;  /* 0x00000000050d72ca */ /* 0x000fc600000e0000 */
[----:B------:R-:W2:Y:S04]  /*2f7f0*/  LD.E R59, desc[UR6][R8.64+0x4] ;  /* 0x00000406083b7980 */ /* 0x000ea8000c101900 */
[----:B------:R-:W2:Y:S04]  /*2f800*/  LD.E R61, desc[UR10][R8.64+0xc] ;  /* 0x00000c0a083d7980 */ /* 0x000ea8000c101900 */
[----:B------:R-:W2:Y:S04]  /*2f810*/  LD.E R60, desc[UR8][R8.64+0x10] ;  /* 0x00001008083c7980 */ /* 0x000ea8000c101900 */
[----:B------:R-:W2:Y:S04]  /*2f820*/  LD.E R62, desc[UR12][R8.64+0x14] ;  /* 0x0000140c083e7980 */ /* 0x000ea8000c101900 */
[----:B0-----:R0:W2:Y:S02]  /*2f830*/  LD.E R11, desc[UR4][R12.64] ;  /* 0x000000040c0b7980 */ /* 0x0010a4000c101900 */
[----:B0-----:R-:W-:-:S02]  /*2f840*/  IMAD.MOV.U32 R12, RZ, RZ, R19 ;  /* 0x000000ffff0c7224 */ /* 0x001fc400078e0013 */
[----:B------:R-:W-:-:S05]  /*2f850*/  IMAD.MOV.U32 R13, RZ, RZ, R18 ;  /* 0x000000ffff0d7224 */ /* 0x000fca00078e0012 */
[----:B------:R4:W2:Y:S01]  /*2f860*/  LD.E R21, desc[UR4][R12.64] ;  /* 0x000000040c157980 */ /* 0x0008a2000c101900 */
[----:B------:R-:W-:Y:S02]  /*2f870*/  @P0 R2UR UR4, R4 ;  /* 0x00000000040402ca */ /* 0x000fe400000e0000 */
[----:B------:R-:W-:-:S13]  /*2f880*/  @P0 R2UR UR5, R5 ;  /* 0x00000000050502ca */ /* 0x000fda00000e0000 */
[----:B------:R-:W2:Y:S01]  /*2f890*/  @P0 LD.E R56, desc[UR4][R8.64+0x28] ;  /* 0x0000280408380980 */ /* 0x000ea2000c101900 */
[----:B------:R-:W-:Y:S02]  /*2f8a0*/  R2UR UR4, R4 ;  /* 0x00000000040472ca */ /* 0x000fe400000e0000 */
[----:B------:R-:W-:-:S13]  /*2f8b0*/  R2UR UR5, R5 ;  /* 0x00000000050572ca */ /* 0x000fda00000e0000 */
[----:B------:R-:W2:Y:S01]  /*2f8c0*/  LD.E R58, desc[UR4][R8.64+0x8] ;  /* 0x00000804083a7980 */ /* 0x000ea2000c101900 */
[----:B----4-:R-:W-:-:S04]  /*2f8d0*/  SHF.R.S32.HI R13, RZ, 0x1f, R14 ;  /* 0x0000001fff0d7819 */ /* 0x010fc8000001140e */
[----:B------:R-:W-:-:S04]  /*2f8e0*/  LEA.HI R12, R13, R14, RZ, 0x7 ;  /* 0x0000000e0d0c7211 */ /* 0x000fc800078f38ff */
[----:B------:R-:W-:-:S05]  /*2f8f0*/  LOP3.LUT R15, R12, 0xffffff80, RZ, 0xc0, !PT ;  /* 0xffffff800c0f7812 */ /* 0x000fca00078ec0ff */
[----:B------:R-:W-:-:S05]  /*2f900*/  IMAD.IADD R15, R14, 0x1, -R15 ;  /* 0x000000010e0f7824 */ /* 0x000fca00078e0a0f */
[----:B------:R-:W-:-:S04]  /*2f910*/  SHF.R.S32.HI R12, RZ, 0x1f, R15 ;  /* 0x0000001fff0c7819 */ /* 0x000fc8000001140f */
[CC--:B------:R-:W-:Y:S02]  /*2f920*/  LEA.HI R20, R12.reuse, R15.reuse, RZ, 0x2 ;  /* 0x0000000f0c147211 */ /* 0x0c0fe400078f10ff */
[----:B------:R-:W-:-:S04]  /*2f930*/  LEA.HI R12, R12, R15, RZ, 0x5 ;  /* 0x0000000f0c0c7211 */ /* 0x000fc800078f28ff */
[----:B------:R-:W-:Y:S02]  /*2f940*/  SHF.R.S32.HI R12, RZ, 0x5, R12 ;  /* 0x00000005ff0c7819 */ /* 0x000fe4000001140c */
[----:B---3--:R-:W-:Y:S01]  /*2f950*/  ISETP.GE.AND P1, PT, R63, 0x1, PT ;  /* 0x000000013f00780c */ /* 0x008fe20003f26270 */
[----:B------:R-:W-:Y:S01]  /*2f960*/  BSSY B2, `(.L_x_5393) ;  /* 0x0000081000027945 */ /* 0x000fe20003800000 */
[-C--:B--2---:R-:W-:Y:S01]  /*2f970*/  FMUL.FTZ R25, R25, R11.reuse ;  /* 0x0000000b19197220 */ /* 0x084fe20000410000 */
[----:B------:R-:W-:-:S03]  /*2f980*/  FMUL.FTZ R24, R24, R11 ;  /* 0x0000000b18187220 */ /* 0x000fc60000410000 */
[----:B------:R0:W1:Y:S02]  /*2f990*/  MUFU.TANH R65, R25 ;  /* 0x0000001900417308 */ /* 0x0000640000002400 */
[----:B0-----:R-:W-:-:S06]  /*2f9a0*/  LEA.HI R25, R13, R14, RZ, 0x2 ;  /* 0x0000000e0d197211 */ /* 0x001fcc00078f10ff */
[----:B------:R0:W2:Y:S01]  /*2f9b0*/  MUFU.TANH R64, R24 ;  /* 0x0000001800407308 */ /* 0x0000a20000002400 */
[--C-:B------:R-:W-:Y:S02]  /*2f9c0*/  SHF.R.S32.HI R13, RZ, 0x2, R20.reuse ;  /* 0x00000002ff0d7819 */ /* 0x100fe40000011414 */
[----:B------:R-:W-:Y:S02]  /*2f9d0*/  LOP3.LUT R25, R25, 0xfffffffc, RZ, 0xc0, !PT ;  /* 0xfffffffc19197812 */ /* 0x000fe400078ec0ff */
[----:B0-----:R-:W-:-:S03]  /*2f9e0*/  SHF.R.S32.HI R24, RZ, 0x1f, R20 ;  /* 0x0000001fff187819 */ /* 0x001fc60000011414 */
[----:B------:R-:W-:Y:S01]  /*2f9f0*/  IMAD.IADD R25, R14, 0x1, -R25 ;  /* 0x000000010e197824 */ /* 0x000fe200078e0a19 */
[----:B------:R-:W-:-:S04]  /*2fa00*/  LEA.HI R24, R24, R13, RZ, 0x3 ;  /* 0x0000000d18187211 */ /* 0x000fc800078f18ff */
[----:B------:R-:W-:Y:S02]  /*2fa10*/  LEA.HI R14, R25, R25, RZ, 0x1 ;  /* 0x00000019190e7211 */ /* 0x000fe400078f08ff */
[----:B------:R-:W-:Y:S02]  /*2fa20*/  LOP3.LUT R24, R24, 0xfffffff8, RZ, 0xc0, !PT ;  /* 0xfffffff818187812 */ /* 0x000fe400078ec0ff */
[----:B------:R-:W-:-:S03]  /*2fa30*/  LOP3.LUT R14, R14, 0x1ffffffe, RZ, 0xc0, !PT ;  /* 0x1ffffffe0e0e7812 */ /* 0x000fc600078ec0ff */
[----:B------:R-:W-:Y:S02]  /*2fa40*/  IMAD.IADD R24, R13, 0x1, -R24 ;  /* 0x000000010d187824 */ /* 0x000fe400078e0a18 */
[----:B------:R-:W-:Y:S02]  /*2fa50*/  IMAD R13, R21, 0x4, R12 ;  /* 0x00000004150d7824 */ /* 0x000fe400078e020c */
[----:B------:R-:W-:Y:S02]  /*2fa60*/  IMAD.IADD R14, R25, 0x1, -R14 ;  /* 0x00000001190e7824 */ /* 0x000fe400078e0a0e */
[----:B------:R-:W-:-:S04]  /*2fa70*/  IMAD.U32 R13, R13, 0x10, R24 ;  /* 0x000000100d0d7824 */ /* 0x000fc800078e0018 */
[----:B------:R-:W-:-:S04]  /*2fa80*/  IMAD R13, R14, 0x8, R13 ;  /* 0x000000080e0d7824 */ /* 0x000fc800078e020d */
[----:B------:R-:W-:Y:S01]  /*2fa90*/  @P0 IMAD.HI.U32 R56, R13, R56, RZ ;  /* 0x000000380d380227 */ /* 0x000fe200078e00ff */
[----:B------:R-:W-:-:S04]  /*2faa0*/  LOP3.LUT R20, R20, 0x7ffffffc, RZ, 0xc0, !PT ;  /* 0x7ffffffc14147812 */ /* 0x000fc800078ec0ff */
[----:B------:R-:W-:Y:S01]  /*2fab0*/  @P0 SHF.R.U32.HI R13, RZ, R57, R56 ;  /* 0x00000039ff0d0219 */ /* 0x000fe20000011638 */
[----:B------:R-:W-:-:S04]  /*2fac0*/  IMAD.SHL.U32 R25, R0, 0x40, RZ ;  /* 0x0000004000197824 */ /* 0x000fc800078e00ff */
[----:B------:R-:W0:Y:S01]  /*2fad0*/  SHFL.IDX PT, R24, R13, RZ, 0x1c1f ;  /* 0x001c1fff0d187589 */ /* 0x000e2200000e0000 */
[----:B------:R-:W-:Y:S01]  /*2fae0*/  IMAD.IADD R20, R15, 0x1, -R20 ;  /* 0x000000010f147824 */ /* 0x000fe200078e0a14 */
[----:B------:R-:W-:Y:S01]  /*2faf0*/  IADD3 R15, -R25, 0x1, RZ ;  /* 0x00000001190f7810 */ /* 0x000fe20007ffe1ff */
        /* <DEDUP_REMOVED lines=31> */
[----:B------:R-:W3:Y:S01]  /*2fcf0*/  MUFU.TANH R27, R27 ;  /* 0x0000001b001b7308 */ /* 0x000ee20000002400 */
[----:B------:R-:W-:-:S03]  /*2fd00*/  LOP3.LUT R12, RZ, R61, RZ, 0x33, !PT ;  /* 0x0000003dff0c7212 */ /* 0x000fc600078e33ff */
[----:B------:R-:W-:-:S04]  /*2fd10*/  IADD3 R15, -R59, R15, R58 ;  /* 0x0000000f3b0f7210 */ /* 0x000fc80007ffe13a */
[----:B------:R4:W0:Y:S01]  /*2fd20*/  MUFU.TANH R66, R26 ;  /* 0x0000001a00427308 */ /* 0x0008220000002400 */
        /* <DEDUP_REMOVED lines=33> */
[----:B--23--:R-:W-:Y:S06]  /*2ff40*/  @!P1 BRA `(.L_x_5394) ;  /* 0x0000000000889947 */ /* 0x00cfec0003800000 */
[----:B------:R-:W-:Y:S01]  /*2ff50*/  IADD3 R24, -R59, R58, R24 ;  /* 0x0000003a3b187210 */ /* 0x000fe20007ffe118 */
[----:B------:R-:W-:Y:S03]  /*2ff60*/  BSSY B3, `(.L_x_5395) ;  /* 0x000001c000037945 */ /* 0x000fe60003800000 */
[----:B------:R-:W-:-:S13]  /*2ff70*/  ISETP.GT.AND P0, PT, R24, -0x1, PT ;  /* 0xffffffff1800780c */ /* 0x000fda0003f04270 */
[----:B------:R-:W-:Y:S05]  /*2ff80*/  @P0 BRA `(.L_x_5396) ;  /* 0x00000000003c0947 */ /* 0x000fea0003800000 */
[----:B------:R-:W-:Y:S01]  /*2ff90*/  ISETP.NE.AND P0, PT, R63, 0x1, PT ;  /* 0x000000013f00780c */ /* 0x000fe20003f05270 */
[----:B------:R-:W-:Y:S01]  /*2ffa0*/  BSSY B4, `(.L_x_5397) ;  /* 0x000000b000047945 */ /* 0x000fe20003800000 */
[----:B------:R-:W-:-:S11]  /*2ffb0*/  LOP3.LUT R24, RZ, R24, RZ, 0x33, !PT ;  /* 0x00000018ff187212 */ /* 0x000fd600078e33ff */
[----:B------:R-:W-:Y:S05]  /*2ffc0*/  @!P0 BRA `(.L_x_5398) ;  /* 0x0000000000208947 */ /* 0x000fea0003800000 */
[C---:B------:R-:W-:Y:S02]  /*2ffd0*/  R2UR UR4, R4.reuse ;  /* 0x00000000040472ca */ /* 0x040fe400000e0000 */
[C---:B------:R-:W-:Y:S02]  /*2ffe0*/  R2UR UR5, R5.reuse ;  /* 0x00000000050572ca */ /* 0x040fe400000e0000 */
[----:B------:R-:W-:Y:S02]  /*2fff0*/  R2UR UR6, R4 ;  /* 0x00000000040672ca */ /* 0x000fe400000e0000 */
[----:B------:R-:W-:-:S09]  /*30000*/  R2UR UR7, R5 ;  /* 0x00000000050772ca */ /* 0x000fd200000e0000 */
[----:B----4-:R-:W2:Y:S04]  /*30010*/  LD.E R11, desc[UR4][R8.64+0x1c] ;  /* 0x00001c04080b7980 */ /* 0x010ea8000c101900 */
[----:B------:R-:W3:Y:S01]  /*30020*/  LD.E R26, desc[UR6][R8.64+0x20] ;  /* 0x00002006081a7980 */ /* 0x000ee2000c101900 */
[----:B--2---:R-:W-:-:S05]  /*30030*/  IMAD.HI.U32 R11, R24, R11, RZ ;  /* 0x0000000b180b7227 */ /* 0x004fca00078e00ff */
[----:B---3--:R-:W-:-:S07]  /*30040*/  SHF.R.U32.HI R24, RZ, R26, R11 ;  /* 0x0000001aff187219 */ /* 0x008fce000001160b */
.L_x_5398:
[----:B------:R-:W-:Y:S05]  /*30050*/  BSYNC B4 ;  /* 0x0000000000047941 */ /* 0x000fea0003800000 */
.L_x_5397:
[----:B------:R-:W-:Y:S01]  /*30060*/  LOP3.LUT R24, RZ, R24, RZ, 0x33, !PT ;  /* 0x00000018ff187212 */ /* 0x000fe200078e33ff */
[----:B------:R-:W-:Y:S06]  /*30070*/  BRA `(.L_x_5399) ;  /* 0x0000000000287947 */ /* 0x000fec0003800000 */
.L_x_5396:
[----:B------:R-:W-:-:S13]  /*30080*/  ISETP.NE.AND P0, PT, R63, 0x1, PT ;  /* 0x000000013f00780c */ /* 0x000fda0003f05270 */
        /* <DEDUP_REMOVED lines=9> */
.L_x_5399:
[----:B------:R-:W-:Y:S05]  /*30120*/  BSYNC B3 ;  /* 0x0000000000037941 */ /* 0x000fea0003800000 */
.L_x_5395:
[----:B----4-:R-:W-:-:S04]  /*30130*/  IMAD R11, R63, R24, -R25 ;  /* 0x000000183f0b7224 */ /* 0x010fc800078e0a19 */
[----:B------:R-:W-:-:S05]  /*30140*/  IMAD R11, R20, -0x2, R11 ;  /* 0xfffffffe140b7824 */ /* 0x000fca00078e020b */
[----:B------:R-:W-:Y:S02]  /*30150*/  VIMNMX R14, R14, R11, !PT ;  /* 0x0000000b0e0e7248 */ /* 0x000fe40007fe0100 */
[----:B------:R-:W-:-:S07]  /*30160*/  VIADDMNMX R12, R11, R63, R12, PT ;  /* 0x0000003f0b0c7246 */ /* 0x000fce000380010c */
.L_x_5394:
[----:B------:R-:W-:Y:S05]  /*30170*/  BSYNC B2 ;  /* 0x0000000000027941 */ /* 0x000fea0003800000 */
.L_x_5393:
[C---:B------:R-:W-:Y:S01]  /*30180*/  ISETP.GE.AND P1, PT, R62.reuse, 0x9, PT ;  /* 0x000000093e00780c */ /* 0x040fe20003f26270 */
[----:B------:R-:W4:Y:S01]  /*30190*/  SHFL.IDX PT, R13, R13, 0x1, 0x1c1f ;  /* 0x003c1f000d0d7f89 */ /* 0x000f2200000e0000 */
        /* <DEDUP_REMOVED lines=10> */
[----:B-1----:R-:W-:Y:S02]  /*30240*/  FSEL R65, R65, -INF , !P3 ;  /* 0xff80000041417808 */ /* 0x002fe40005800000 */
[----:B------:R-:W-:-:S02]  /*30250*/  P2R R56, PR, RZ, 0x10 ;  /* 0x00000010ff387803 */ /* 0x000fc40000000000 */
[----:B------:R-:W-:Y:S01]  /*30260*/  ISETP.LT.OR P2, PT, R12, 0x11, P2 ;  /* 0x000000110c00780c */ /* 0x000fe20001741670 */
[----:B----4-:R-:W-:Y:S01]  /*30270*/  IMAD.IADD R11, R15, 0x1, R13 ;  /* 0x000000010f0b7824 */ /* 0x010fe200078e020d */
        /* <DEDUP_REMOVED lines=76> */
[----:B------:R-:W2:Y:S04]  /*30740*/  LD.E R13, desc[UR4][R8.64+0x1c] ;  /* 0x00001c04080d7980 */ /* 0x000ea8000c101900 */
[----:B------:R-:W3:Y:S01]  /*30750*/  LD.E R15, desc[UR6][R8.64+0x20] ;  /* 0x00002006080f7980 */ /* 0x000ee2000c101900 */
[----:B--2---:R-:W-:-:S05]  /*30760*/  IMAD.HI.U32 R58, R58, R13, RZ ;  /* 0x0000000d3a3a7227 */ /* 0x004fca00078e00ff */
[----:B---3--:R-:W-:-:S07]  /*30770*/  SHF.R.U32.HI R58, RZ, R15, R58 ;  /* 0x0000000fff3a7219 */ /* 0x008fce000001163a */
.L_x_5405:
[----:B------:R-:W-:Y:S05]  /*30780*/  BSYNC B4 ;  /* 0x0000000000047941 */ /* 0x000fea0003800000 */
.L_x_5404:
[----:B------:R-:W-:Y:S01]  /*30790*/  LOP3.LUT R58, RZ, R58, RZ, 0x33, !PT ;  /* 0x0000003aff3a7212 */ /* 0x000fe200078e33ff */
[----:B------:R-:W-:Y:S06]  /*307a0*/  BRA `(.L_x_5406) ;  /* 0x0000000000287947 */ /* 0x000fec0003800000 */
.L_x_5403:
[----:B------:R-:W-:-:S13]  /*307b0*/  ISETP.NE.AND P6, PT, R63, 0x1, PT ;  /* 0x000000013f00780c */ /* 0x000fda0003fc5270 */
        /* <DEDUP_REMOVED lines=9> */
.L_x_5406:
[----:B------:R-:W-:Y:S05]  /*30850*/  BSYNC B3 ;  /* 0x0000000000037941 */ /* 0x000fea0003800000 */
.L_x_5402:
[----:B------:R-:W-:-:S04]  /*30860*/  IMAD R9, R63, R58, -R25 ;  /* 0x0000003a3f097224 */ /* 0x000fc800078e0a19 */
[----:B------:R-:W-:-:S05]  /*30870*/  IMAD R20, R20, -0x2, R9 ;  /* 0xfffffffe14147824 */ /* 0x000fca00078e0209 */
[----:B------:R-:W-:Y:S02]  /*30880*/  VIADDMNMX R12, R20, R63, R12, PT ;  /* 0x0000003f140c7246 */ /* 0x000fe4000380010c */
[----:B------:R-:W-:-:S07]  /*30890*/  VIMNMX R11, R11, R20, !PT ;  /* 0x000000140b0b7248 */ /* 0x000fce0007fe0100 */
.L_x_5401:
[----:B------:R-:W-:Y:S05]  /*308a0*/  BSYNC B2 ;  /* 0x0000000000027941 */ /* 0x000fea0003800000 */
.L_x_5400:
[----:B------:R-:W2:Y:S01]  /*308b0*/  LDL.64 R8, [R7+0x70] ;  /* 0x0000700007087983 */ /* 0x000ea20000100a00 */
[----:B------:R-:W-:Y:S02]  /*308c0*/  R2UR UR4, R4 ;  /* 0x00000000040472ca */ /* 0x000fe400000e0000 */
[----:B------:R-:W-:Y:S02]  /*308d0*/  R2UR UR5, R5 ;  /* 0x00000000050572ca */ /* 0x000fe400000e0000 */
[C---:B------:R-:W-:Y:S02]  /*308e0*/  ISETP.GT.AND P0, PT, R11.reuse, 0x1, !P0 ;  /* 0x000000010b00780c */ /* 0x040fe40004704270 */
[----:B------:R-:W-:Y:S02]  /*308f0*/  ISETP.NE.AND P6, PT, R36, RZ, PT ;  /* 0x000000ff2400720c */ /* 0x000fe40003fc5270 */
[----:B------:R-:W-:Y:S02]  /*30900*/  ISETP.LT.OR P0, PT, R12, 0x2, P0 ;  /* 0x000000020c00780c */ /* 0x000fe40000701670 */
[----:B------:R-:W-:-:S02]  /*30910*/  ISETP.GT.AND P1, PT, R11, 0x8, !P1 ;  /* 0x000000080b00780c */ /* 0x000fc40004f24270 */
[----:B------:R-:W-:Y:S02]  /*30920*/  FSEL R59, R27, -INF , !P0 ;  /* 0xff8000001b3b7808 */ /* 0x000fe40004000000 */
[----:B------:R-:W-:Y:S02]  /*30930*/  ISETP.NE.AND P0, PT, R26, RZ, PT ;  /* 0x000000ff1a00720c */ /* 0x000fe40003f05270 */
[----:B------:R-:W-:Y:S02]  /*30940*/  ISETP.LT.OR P1, PT, R12, 0x9, P1 ;  /* 0x000000090c00780c */ /* 0x000fe40000f21670 */
[----:B------:R-:W-:Y:S02]  /*30950*/  ISETP.GT.AND P0, PT, R11, 0x9, !P0 ;  /* 0x000000090b00780c */ /* 0x000fe40004704270 */
[----:B------:R-:W-:Y:S02]  /*30960*/  FSEL R63, R30, -INF , !P1 ;  /* 0xff8000001e3f7808 */ /* 0x000fe40004800000 */
[----:B------:R-:W-:-:S02]  /*30970*/  ISETP.LT.OR P0, PT, R12, 0xa, P0 ;  /* 0x0000000a0c00780c */ /* 0x000fc40000701670 */
[----:B------:R-:W-:Y:S02]  /*30980*/  ISETP.NE.AND P1, PT, R68, RZ, PT ;  /* 0x000000ff4400720c */ /* 0x000fe40003f25270 */
        /* <DEDUP_REMOVED lines=13> */
[C---:B------:R-:W-:Y:S01]  /*30a60*/  ISETP.GT.AND P0, PT, R11.reuse, 0x19, !P6 ;  /* 0x000000190b00780c */ /* 0x040fe20007704270 */
[----:B--2---:R-:W2:Y:S03]  /*30a70*/  LD.E.64 R14, desc[UR4][R8.64] ;  /* 0x00000004080e7980 */ /* 0x004ea6000c101b00 */
[----:B------:R-:W-:Y:S02]  /*30a80*/  ISETP.LT.OR P0, PT, R12, 0x1a, P0 ;  /* 0x0000001a0c00780c */ /* 0x000fe40000701670 */
[----:B------:R-:W-:Y:S02]  /*30a90*/  ISETP.GT.AND P1, PT, R11, 0x28, !P1 ;  /* 0x000000280b00780c */ /* 0x000fe40004f24270 */
[----:B------:R-:W-:-:S02]  /*30aa0*/  FSEL R39, R39, -INF , !P0 ;  /* 0xff80000027277808 */ /* 0x000fc40004000000 */
[----:B------:R-:W-:Y:S02]  /*30ab0*/  ISETP.NE.AND P0, PT, R57, RZ, PT ;  /* 0x000000ff3900720c */ /* 0x000fe40003f05270 */
[C---:B------:R-:W-:Y:S02]  /*30ac0*/  ISETP.GT.AND P2, PT, R11.reuse, 0x29, !P2 ;  /* 0x000000290b00780c */ /* 0x040fe40005744270 */
[C---:B------:R-:W-:Y:S02]  /*30ad0*/  ISETP.GT.AND P0, PT, R11.reuse, 0x20, !P0 ;  /* 0x000000200b00780c */ /* 0x040fe40004704270 */
[C---:B------:R-:W-:Y:S02]  /*30ae0*/  ISETP.GT.AND P3, PT, R11.reuse, 0x30, !P3 ;  /* 0x000000300b00780c */ /* 0x040fe40005f64270 */
[----:B------:R-:W-:Y:S02]  /*30af0*/  ISETP.LT.OR P0, PT, R12, 0x21, P0 ;  /* 0x000000210c00780c */ /* 0x000fe40000701670 */
[----:B------:R-:W-:-:S02]  /*30b00*/  ISETP.GT.AND P4, PT, R11, 0x31, !P4 ;  /* 0x000000310b00780c */ /* 0x000fc40006784270 */
[----:B------:R-:W-:Y:S02]  /*30b10*/  FSEL R87, R42, -INF , !P0 ;  /* 0xff8000002a577808 */ /* 0x000fe40004000000 */
[----:B------:R-:W-:Y:S02]  /*30b20*/  ISETP.NE.AND P0, PT, R24, RZ, PT ;  /* 0x000000ff1800720c */ /* 0x000fe40003f05270 */
[----:B------:R-:W-:Y:S01]  /*30b30*/  ISETP.LT.OR P1, PT, R12, 0x29, P1 ;  /* 0x000000290c00780c */ /* 0x000fe20000f21670 */
[----:B------:R-:W3:Y:S01]  /*30b40*/  LD.E R24, desc[UR4][R8.64+0x10] ;  /* 0x0000100408187980 */ /* 0x000ee2000c101900 */
[----:B------:R-:W-:Y:S02]  /*30b50*/  ISETP.GT.AND P0, PT, R11, RZ, !P0 ;  /* 0x000000ff0b00720c */ /* 0x000fe40004704270 */
[----:B------:R-:W-:Y:S02]  /*30b60*/  ISETP.NE.AND P6, PT, R44, RZ, PT ;  /* 0x000000ff2c00720c */ /* 0x000fe40003fc5270 */
[----:B------:R-:W-:-:S04]  /*30b70*/  ISETP.LT.OR P0, PT, R12, 0x1, P0 ;  /* 0x000000010c00780c */ /* 0x000fc80000701670 */
[----:B------:R-:W-:Y:S02]  /*30b80*/  FSEL R31, R66, -INF , !P0 ;  /* 0xff800000421f7808 */ /* 0x000fe40004000000 */
[----:B------:R-:W-:-:S04]  /*30b90*/  ISETP.NE.AND P0, PT, R40, RZ, PT ;  /* 0x000000ff2800720c */ /* 0x000fc80003f05270 */
[----:B------:R-:W-:-:S04]  /*30ba0*/  ISETP.GT.AND P0, PT, R11, 0x21, !P0 ;  /* 0x000000210b00780c */ /* 0x000fc80004704270 */
[----:B------:R-:W-:-:S04]  /*30bb0*/  ISETP.LT.OR P0, PT, R12, 0x22, P0 ;  /* 0x000000220c00780c */ /* 0x000fc80000701670 */
[----:B------:R-:W-:Y:S02]  /*30bc0*/  FSEL R89, R43, -INF , !P0 ;  /* 0xff8000002b597808 */ /* 0x000fe40004000000 */
[----:B------:R-:W-:Y:S02]  /*30bd0*/  ISETP.LT.OR P2, PT, R12, 0x2a, P2 ;  /* 0x0000002a0c00780c */ /* 0x000fe40001741670 */
[----:B------:R-:W-:Y:S02]  /*30be0*/  FSEL R91, R46, -INF , !P1 ;  /* 0xff8000002e5b7808 */ /* 0x000fe40004800000 */
[----:B------:R-:W-:Y:S02]  /*30bf0*/  ISETP.LT.OR P3, PT, R12, 0x31, P3 ;  /* 0x000000310c00780c */ /* 0x000fe40001f61670 */
[----:B------:R-:W-:Y:S02]  /*30c00*/  FSEL R93, R47, -INF , !P2 ;  /* 0xff8000002f5d7808 */ /* 0x000fe40005000000 */
[----:B------:R-:W-:-:S02]  /*30c10*/  ISETP.GT.AND P5, PT, R11, 0x38, !P5 ;  /* 0x000000380b00780c */ /* 0x000fc40006fa4270 */
[----:B------:R-:W-:Y:S02]  /*30c20*/  ISETP.LT.OR P4, PT, R12, 0x32, P4 ;  /* 0x000000320c00780c */ /* 0x000fe40002781670 */
[----:B------:R-:W-:Y:S02]  /*30c30*/  FSEL R95, R50, -INF , !P3 ;  /* 0xff800000325f7808 */ /* 0x000fe40005800000 */
[----:B------:R-:W-:Y:S02]  /*30c40*/  ISETP.GT.AND P6, PT, R11, 0x39, !P6 ;  /* 0x000000390b00780c */ /* 0x000fe400077c4270 */
[C---:B------:R-:W-:Y:S02]  /*30c50*/  ISETP.LT.OR P5, PT, R12.reuse, 0x39, P5 ;  /* 0x000000390c00780c */ /* 0x040fe40002fa1670 */
[----:B------:R-:W-:Y:S02]  /*30c60*/  FSEL R97, R51, -INF , !P4 ;  /* 0xff80000033617808 */ /* 0x000fe40006000000 */
[----:B------:R-:W-:-:S02]  /*30c70*/  ISETP.LT.OR P6, PT, R12, 0x3a, P6 ;  /* 0x0000003a0c00780c */ /* 0x000fc400037c1670 */
[----:B------:R-:W-:Y:S02]  /*30c80*/  FSEL R99, R54, -INF , !P5 ;  /* 0xff80000036637808 */ /* 0x000fe40006800000 */
[----:B------:R-:W-:Y:S02]  /*30c90*/  R2UR UR6, R4 ;  /* 0x00000000040672ca */ /* 0x000fe400000e0000 */
[----:B------:R-:W-:Y:S02]  /*30ca0*/  R2UR UR7, R5 ;  /* 0x00000000050772ca */ /* 0x000fe400000e0000 */
[----:B------:R-:W-:-:S11]  /*30cb0*/  FSEL R101, R21, -INF , !P6 ;  /* 0xff80000015657808 */ /* 0x000fd60007000000 */
[----:B------:R-:W4:Y:S01]  /*30cc0*/  LD.E R27, desc[UR6][R8.64+0x14] ;  /* 0x00001406081b7980 */ /* 0x000f22000c101900 */
[----:B--2---:R-:W-:Y:S02]  /*30cd0*/  FMNMX.FTZ R13, R29, R14, !PT ;  /* 0x0000000e1d0d7209 */ /* 0x004fe40007810000 */
        /* <DEDUP_REMOVED lines=30> */
[----:B------:R-:W-:-:S03]  /*30ec0*/  FMNMX.FTZ R13, R101, R20, !PT ;  /* 0x00000014650d7209 */ /* 0x000fc60007810000 */
[----:B------:R-:W0:Y:S04]  /*30ed0*/  SHFL.BFLY PT, R11, R12, 0x2, 0x1f ;  /* 0x0c401f000c0b7f89 */ /* 0x000e2800000e0000 */
[----:B------:R-:W-:Y:S04]  /*30ee0*/  ST.E.64 desc[UR4][R8.64], R12 ;  /* 0x0000000c08007985 */ /* 0x000fe8000c101b04 */
[----:B------:R-:W2:Y:S01]  /*30ef0*/  LD.E R28, desc[UR6][R8.64+0x4] ;  /* 0x00000406081c7980 */ /* 0x000ea2000c101900 */
[----:B0-----:R-:W-:-:S05]  /*30f00*/  FMNMX.FTZ R11, R12, R11, !PT ;  /* 0x0000000b0c0b7209 */ /* 0x001fca0007810000 */
[----:B------:R-:W0:Y:S02]  /*30f10*/  SHFL.BFLY PT, R20, R11, 0x1, 0x1f ;  /* 0x0c201f000b147f89 */ /* 0x000e2400000e0000 */
[----:B0-----:R-:W-:Y:S02]  /*30f20*/  FMNMX.FTZ R21, R11, R20, !PT ;  /* 0x000000140b157209 */ /* 0x001fe40007810000 */
[----:B------:R-:W5:Y:S04]  /*30f30*/  LD.E R20, desc[UR4][R8.64+0x20] ;  /* 0x0000200408147980 */ /* 0x000f68000c101900 */
[----:B------:R-:W-:Y:S04]  /*30f40*/  ST.E desc[UR4][R8.64], R21 ;  /* 0x0000001508007985 */ /* 0x000fe8000c101904 */
[----:B------:R-:W3:Y:S01]  /*30f50*/  LD.E R25, desc[UR6][R8.64] ;  /* 0x0000000608197980 */ /* 0x000ee2000c101900 */
[----:B------:R-:W-:-:S02]  /*30f60*/  R2UR UR8, R4 ;  /* 0x00000000040872ca */ /* 0x000fc400000e0000 */
[----:B------:R-:W-:Y:S01]  /*30f70*/  R2UR UR9, R5 ;  /* 0x00000000050972ca */ /* 0x000fe200000e0000 */
[----:B--2---:R-:W0:Y:S02]  /*30f80*/  SHFL.BFLY PT, R11, R28, 0x2, 0x1f ;  /* 0x0c401f001c0b7f89 */ /* 0x004e2400000e0000 */
[----:B0-----:R-:W-:-:S05]  /*30f90*/  FMNMX.FTZ R12, R11, R28, !PT ;  /* 0x0000001c0b0c7209 */ /* 0x001fca0007810000 */
[----:B------:R-:W0:Y:S02]  /*30fa0*/  SHFL.BFLY PT, R11, R12, 0x1, 0x1f ;  /* 0x0c201f000c0b7f89 */ /* 0x000e2400000e0000 */
[----:B0-----:R-:W-:Y:S02]  /*30fb0*/  FMNMX.FTZ R13, R12, R11, !PT ;  /* 0x0000000b0c0d7209 */ /* 0x001fe40007810000 */
[----:B---3--:R-:W-:Y:S02]  /*30fc0*/  FSETP.NEU.FTZ.AND P0, PT, R25, -INF , PT ;  /* 0xff8000001900780b */ /* 0x008fe40003f1d000 */
[----:B------:R-:W-:Y:S02]  /*30fd0*/  FSETP.NEU.FTZ.AND P1, PT, R13, -INF , PT ;  /* 0xff8000000d00780b */ /* 0x000fe40003f3d000 */
[----:B------:R-:W-:Y:S02]  /*30fe0*/  FSEL R11, R25, RZ, P0 ;  /* 0x000000ff190b7208 */ /* 0x000fe40000000000 */
[----:B------:R-:W-:-:S03]  /*30ff0*/  FSEL R26, R13, RZ, P1 ;  /* 0x000000ff0d1a7208 */ /* 0x000fc60000800000 */
[----:B------:R-:W-:Y:S02]  /*31000*/  FADD.FTZ R11, R14, -R11 ;  /* 0x8000000b0e0b7221 */ /* 0x000fe40000010000 */
[----:B------:R-:W-:Y:S02]  /*31010*/  FADD.FTZ R15, R15, -R26 ;  /* 0x8000001a0f0f7221 */ /* 0x000fe40000010000 */
[----:B-----5:R-:W-:Y:S02]  /*31020*/  FMUL.FTZ R11, R11, R20 ;  /* 0x000000140b0b7220 */ /* 0x020fe40000410000 */
[----:B------:R-:W-:-:S04]  /*31030*/  FMUL.FTZ R20, R20, R15 ;  /* 0x0000000f14147220 */ /* 0x000fc80000410000 */
[----:B------:R-:W0:Y:S08]  /*31040*/  MUFU.EX2 R11, R11 ;  /* 0x0000000b000b7308 */ /* 0x000e300000000800 */
[----:B------:R-:W4:Y:S01]  /*31050*/  MUFU.EX2 R12, R20 ;  /* 0x00000014000c7308 */ /* 0x000f220000000800 */
[----:B------:R1:W-:Y:S01]  /*31060*/  ST.E desc[UR4][R8.64+0x4], R13 ;  /* 0x0000040d08007985 */ /* 0x0003e2000c101904 */
[----:B0-----:R-:W-:Y:S01]  /*31070*/  FMUL.FTZ R25, R11, R24 ;  /* 0x000000180b197220 */ /* 0x001fe20000410000 */
[----:B----4-:R-:W-:-:S04]  /*31080*/  FMUL.FTZ R27, R12, R27 ;  /* 0x0000001b0c1b7220 */ /* 0x010fc80000410000 */
[----:B------:R1:W-:Y:S04]  /*31090*/  ST.E desc[UR6][R8.64+0x10], R25 ;  /* 0x0000101908007985 */ /* 0x0003e8000c101906 */
[----:B------:R1:W-:Y:S04]  /*310a0*/  ST.E desc[UR8][R8.64+0x14], R27 ;  /* 0x0000141b08007985 */ /* 0x0003e8000c101908 */
[----:B------:R-:W2:Y:S04]  /*310b0*/  LDL.64 R14, [R7+0x78] ;  /* 0x00007800070e7983 */ /* 0x000ea80000100a00 */
[----:B--2---:R-:W2:Y:S04]  /*310c0*/  LD.E.64 R20, desc[UR4][R14.64] ;  /* 0x000000040e147980 */ /* 0x004ea8000c101b00 */
[----:B--2---:R-:W2:Y:S01]  /*310d0*/  LD.E R24, desc[UR4][R20.64+0x4] ;  /* 0x0000040414187980 */ /* 0x004ea2000c101900 */
[----:B------:R-:W-:Y:S01]  /*310e0*/  BSSY B2, `(.L_x_5407) ;  /* 0x0000010000027945 */ /* 0x000fe20003800000 */
[----:B--2---:R-:W-:-:S13]  /*310f0*/  ISETP.NE.AND P0, PT, R24, RZ, PT ;  /* 0x000000ff1800720c */ /* 0x004fda0003f05270 */
[----:B-1----:R-:W-:Y:S05]  /*31100*/  @P0 BRA `(.L_x_5408) ;  /* 0x0000000000340947 */ /* 0x002fea0003800000 */
[----:B------:R-:W-:Y:S02]  /*31110*/  R2UR UR4, R4 ;  /* 0x00000000040472ca */ /* 0x000fe400000e0000 */
[----:B------:R-:W-:-:S13]  /*31120*/  R2UR UR5, R5 ;  /* 0x00000000050572ca */ /* 0x000fda00000e0000 */
[----:B------:R-:W2:Y:S01]  /*31130*/  LD.E.64 R8, desc[UR4][R14.64+0x8] ;  /* 0x000008040e087980 */ /* 0x000ea2000c101b00 */
[----:B------:R-:W-:Y:S02]  /*31140*/  R2UR UR6, R4 ;  /* 0x00000000040672ca */ /* 0x000fe400000e0000 */
[----:B------:R-:W-:Y:S01]  /*31150*/  R2UR UR7, R5 ;  /* 0x00000000050772ca */ /* 0x000fe200000e0000 */
[----:B------:R-:W3:-:S12]  /*31160*/  LD.E R21, desc[UR4][R20.64] ;  /* 0x0000000414157980 */ /* 0x000ed8000c101900 */
[----:B--2---:R-:W2:Y:S01]  /*31170*/  LD.E.64 R8, desc[UR6][R8.64] ;  /* 0x0000000608087980 */ /* 0x004ea2000c101b00 */
[----:B---3--:R-:W-:-:S04]  /*31180*/  IMAD R25, R10, 0x40, R21 ;  /* 0x000000400a197824 */ /* 0x008fc800078e0215 */
[----:B--2---:R-:W-:-:S05]  /*31190*/  IMAD.WIDE R24, R25, 0x4, R8 ;  /* 0x0000000419187825 */ /* 0x004fca00078e0208 */
[----:B------:R0:W-:Y:S04]  /*311a0*/  ST.E desc[UR4][R24.64], R11 ;  /* 0x0000000b18007985 */ /* 0x0001e8000c101904 */
[----:B------:R-:W2:Y:S04]  /*311b0*/  LD.E.64 R20, desc[UR6][R14.64] ;  /* 0x000000060e147980 */ /* 0x000ea8000c101b00 */
[----:B--2---:R-:W2:Y:S02]  /*311c0*/  LD.E R13, desc[UR4][R20.64+0x4] ;  /* 0x00000404140d7980 */ /* 0x004ea4000c101900 */
[----:B0-2---:R-:W-:-:S13]  /*311d0*/  ISETP.NE.AND P0, PT, R13, RZ, PT ;  /* 0x000000ff0d00720c */ /* 0x005fda0003f05270 */
.L_x_5408:
[----:B------:R-:W-:Y:S05]  /*311e0*/  BSYNC B2 ;  /* 0x0000000000027941 */ /* 0x000fea0003800000 */
.L_x_5407:
[----:B------:R-:W-:Y:S04]  /*311f0*/  BSSY B2, `(.L_x_5409) ;  /* 0x000000d000027945 */ /* 0x000fe80003800000 */
[----:B------:R-:W-:Y:S05]  /*31200*/  @P0 BRA `(.L_x_5410) ;  /* 0x00000000002c0947 */ /* 0x000fea0003800000 */
        /* <DEDUP_REMOVED lines=8> */
[----:B------:R-:W-:-:S04]  /*31290*/  VIADD R13, R10, 0x8 ;  /* 0x000000080a0d7836 */ /* 0x000fc80000000000 */
[----:B--2---:R-:W-:-:S05]  /*312a0*/  IMAD.WIDE R8, R13, 0x4, R8 ;  /* 0x000000040d087825 */ /* 0x004fca00078e0208 */
[----:B------:R0:W-:Y:S02]  /*312b0*/  ST.E desc[UR4][R8.64], R12 ;  /* 0x0000000c08007985 */ /* 0x0001e4000c101904 */
.L_x_5410:
[----:B------:R-:W-:Y:S05]  /*312c0*/  BSYNC B2 ;  /* 0x0000000000027941 */ /* 0x000fea0003800000 */
.L_x_5409:
[----:B0-----:R-:W2:Y:S01]  /*312d0*/  LDL.64 R8, [R7+0x70] ;  /* 0x0000700007087983 */ /* 0x001ea20000100a00 */
[C---:B------:R-:W-:Y:S02]  /*312e0*/  R2UR UR4, R4.reuse ;  /* 0x00000000040472ca */ /* 0x040fe400000e0000 */
[C---:B------:R-:W-:Y:S02]  /*312f0*/  R2UR UR5, R5.reuse ;  /* 0x00000000050572ca */ /* 0x040fe400000e0000 */
[C---:B------:R-:W-:Y:S02]  /*31300*/  R2UR UR6, R4.reuse ;  /* 0x00000000040672ca */ /* 0x040fe400000e0000 */
[C---:B------:R-:W-:Y:S02]  /*31310*/  R2UR UR7, R5.reuse ;  /* 0x00000000050772ca */ /* 0x040fe400000e0000 */
[----:B------:R-:W-:Y:S02]  /*31320*/  R2UR UR8, R4 ;  /* 0x00000000040872ca */ /* 0x000fe400000e0000 */
[----:B------:R-:W-:-:S05]  /*31330*/  R2UR UR9, R5 ;  /* 0x00000000050972ca */ /* 0x000fca00000e0000 */
[----:B--2---:R-:W2:Y:S04]  /*31340*/  LD.E R10, desc[UR4][R8.64] ;  /* 0x00000004080a7980 */ /* 0x004ea8000c101900 */
[----:B------:R-:W3:Y:S04]  /*31350*/  LD.E R13, desc[UR6][R8.64+0x20] ;  /* 0x00002006080d7980 */ /* 0x000ee8000c101900 */
[----:B------:R-:W4:Y:S04]  /*31360*/  LD.E R20, desc[UR8][R8.64+0x4] ;  /* 0x0000040808147980 */ /* 0x000f28000c101900 */
[----:B------:R-:W4:Y:S04]  /*31370*/  LD.E R57, desc[UR4][R8.64+0x10] ;  /* 0x0000100408397980 */ /* 0x000f28000c101900 */
[----:B------:R-:W4:Y:S01]  /*31380*/  LD.E R56, desc[UR6][R8.64+0x14] ;  /* 0x0000140608387980 */ /* 0x000f22000c101900 */
[C---:B--2---:R-:W-:Y:S01]  /*31390*/  FSETP.NEU.FTZ.AND P0, PT, R10.reuse, -INF , PT ;  /* 0xff8000000a00780b */ /* 0x044fe20003f1d000 */
[----:B---3--:R-:W-:Y:S01]  /*313a0*/  FMUL.FTZ R14, R10, R13 ;  /* 0x0000000d0a0e7220 */ /* 0x008fe20000410000 */
[----:B----4-:R-:W-:Y:S01]  /*313b0*/  FSETP.NEU.FTZ.AND P1, PT, R20, -INF , PT ;  /* 0xff8000001400780b */ /* 0x010fe20003f3d000 */
[----:B------:R-:W-:-:S03]  /*313c0*/  FMUL.FTZ R20, R13, R20 ;  /* 0x000000140d147220 */ /* 0x000fc60000410000 */
[----:B------:R-:W-:Y:S02]  /*313d0*/  FSEL R14, R14, RZ, P0 ;  /* 0x000000ff0e0e7208 */ /* 0x000fe40000000000 */
[----:B------:R-:W-:-:S03]  /*313e0*/  FSEL R40, R20, RZ, P1 ;  /* 0x000000ff14287208 */ /* 0x000fc60000800000 */
[-CC-:B------:R-:W-:Y:S01]  /*313f0*/  FFMA.FTZ R10, R29, R13.reuse, -R14.reuse ;  /* 0x0000000d1d0a7223 */ /* 0x180fe2000001080e */
[-CC-:B------:R-:W-:Y:S01]  /*31400*/  FFMA.FTZ R32, R41, R13.reuse, -R14.reuse ;  /* 0x0000000d29207223 */ /* 0x180fe2000001080e */
[-CC-:B------:R-:W-:Y:S01]  /*31410*/  FFMA.FTZ R28, R37, R13.reuse, -R14.reuse ;  /* 0x0000000d251c7223 */ /* 0x180fe2000001080e */
[-C--:B------:R-:W-:Y:S01]  /*31420*/  FFMA.FTZ R15, R65, R13.reuse, -R14 ;  /* 0x0000000d410f7223 */ /* 0x080fe2000001080e */
[-CC-:B------:R-:W-:Y:S01]  /*31430*/  FFMA.FTZ R41, R31, R13.reuse, -R40.reuse ;  /* 0x0000000d1f297223 */ /* 0x180fe20000010828 */
        /* <DEDUP_REMOVED lines=13> */
[-C--:B------:R-:W-:Y:S01]  /*31510*/  FFMA.FTZ R14, R53, R13.reuse, -R14 ;  /* 0x0000000d350e7223 */ /* 0x080fe2000001080e */
        /* <DEDUP_REMOVED lines=15> */
[----:B------:R-:W-:Y:S08]  /*31610*/  MUFU.EX2 R42, R42 ;  /* 0x0000002a002a7308 */ /* 0x000ff00000000800 */
[----:B------:R0:W1:Y:S08]  /*31620*/  MUFU.EX2 R13, R15 ;  /* 0x0000000f000d7308 */ /* 0x0000700000000800 */
[----:B------:R2:W-:Y:S01]  /*31630*/  MUFU.EX2 R158, R20 ;  /* 0x00000014009e7308 */ /* 0x0005e20000000800 */
[----:B0-----:R-:W-:-:S07]  /*31640*/  FADD.FTZ R15, R41, R56 ;  /* 0x00000038290f7221 */ /* 0x001fce0000010000 */
[----:B------:R-:W0:Y:S01]  /*31650*/  MUFU.EX2 R43, R43 ;  /* 0x0000002b002b7308 */ /* 0x000e220000000800 */
[----:B--2---:R-:W-:-:S07]  /*31660*/  FADD.FTZ R20, R10, R57 ;  /* 0x000000390a147221 */ /* 0x004fce0000010000 */
[----:B------:R1:W2:Y:S08]  /*31670*/  MUFU.EX2 R27, R21 ;  /* 0x00000015001b7308 */ /* 0x0002b00000000800 */
[----:B------:R-:W3:Y:S01]  /*31680*/  MUFU.EX2 R44, R44 ;  /* 0x0000002c002c7308 */ /* 0x000ee20000000800 */
[----:B-1----:R-:W-:Y:S01]  /*31690*/  FADD.FTZ R21, R13, R20 ;  /* 0x000000140d157221 */ /* 0x002fe20000010000 */
[----:B------:R-:W-:-:S04]  /*316a0*/  FADD.FTZ R20, R42, R15 ;  /* 0x0000000f2a147221 */ /* 0x000fc80000010000 */
[----:B0-----:R-:W-:Y:S02]  /*316b0*/  FADD.FTZ R15, R43, R20 ;  /* 0x000000142b0f7221 */ /* 0x001fe40000010000 */
[----:B------:R-:W0:Y:S08]  /*316c0*/  MUFU.EX2 R160, R24 ;  /* 0x0000001800a07308 */ /* 0x000e300000000800 */
[----:B------:R-:W1:Y:S08]  /*316d0*/  MUFU.EX2 R45, R45 ;  /* 0x0000002d002d7308 */ /* 0x000e700000000800 */
[----:B------:R-:W4:Y:S08]  /*316e0*/  MUFU.EX2 R29, R25 ;  /* 0x00000019001d7308 */ /* 0x000f300000000800 */
[----:B------:R-:W4:Y:S08]  /*316f0*/  MUFU.EX2 R46, R46 ;  /* 0x0000002e002e7308 */ /* 0x000f300000000800 */
[----:B------:R2:W-:Y:S08]  /*31700*/  MUFU.EX2 R39, R14 ;  /* 0x0000000e00277308 */ /* 0x0005f00000000800 */
[----:B------:R-:W4:Y:S01]  /*31710*/  MUFU.EX2 R26, R26 ;  /* 0x0000001a001a7308 */ /* 0x000f220000000800 */
[----:B--2---:R-:W-:-:S04]  /*31720*/  FADD.FTZ R14, R158, R21 ;  /* 0x000000159e0e7221 */ /* 0x004fc80000010000 */
[----:B------:R-:W-:Y:S01]  /*31730*/  FADD.FTZ R21, R27, R14 ;  /* 0x0000000e1b157221 */ /* 0x000fe20000010000 */
[----:B---3--:R-:W-:Y:S02]  /*31740*/  FADD.FTZ R14, R44, R15 ;  /* 0x0000000f2c0e7221 */ /* 0x008fe40000010000 */
[----:B------:R-:W2:Y:S01]  /*31750*/  MUFU.EX2 R47, R47 ;  /* 0x0000002f002f7308 */ /* 0x000ea20000000800 */
[----:B0-----:R-:W-:Y:S01]  /*31760*/  FADD.FTZ R20, R160, R21 ;  /* 0x00000015a0147221 */ /* 0x001fe20000010000 */
[----:B-1----:R-:W-:-:S03]  /*31770*/  FADD.FTZ R15, R45, R14 ;  /* 0x0000000e2d0f7221 */ /* 0x002fc60000010000 */
[----:B----4-:R-:W-:Y:S01]  /*31780*/  FADD.FTZ R21, R29, R20 ;  /* 0x000000141d157221 */ /* 0x010fe20000010000 */
[----:B------:R-:W-:Y:S02]  /*31790*/  FADD.FTZ R14, R46, R15 ;  /* 0x0000000f2e0e7221 */ /* 0x000fe40000010000 */
[----:B------:R-:W0:Y:S01]  /*317a0*/  MUFU.EX2 R31, R28 ;  /* 0x0000001c001f7308 */ /* 0x000e220000000800 */
[----:B------:R-:W-:-:S07]  /*317b0*/  FADD.FTZ R20, R26, R21 ;  /* 0x000000151a147221 */ /* 0x000fce0000010000 */
        /* <DEDUP_REMOVED lines=31> */
[----:B--2---:R-:W-:-:S04]  /*319b0*/  FADD.FTZ R20, R38, R21 ;  /* 0x0000001526147221 */ /* 0x004fc80000010000 */
[----:B------:R-:W-:Y:S01]  /*319c0*/  FADD.FTZ R57, R39, R20 ;  /* 0x0000001427397221 */ /* 0x000fe20000010000 */
[----:B0-----:R-:W-:-:S04]  /*319d0*/  FADD.FTZ R15, R55, R14 ;  /* 0x0000000e370f7221 */ /* 0x001fc80000010000 */
[----:B------:R-:W-:Y:S01]  /*319e0*/  ST.E desc[UR4][R8.64+0x10], R57 ;  /* 0x0000103908007985 */ /* 0x000fe2000c101904 */
[----:B-1----:R-:W-:-:S05]  /*319f0*/  FADD.FTZ R59, R40, R15 ;  /* 0x0000000f283b7221 */ /* 0x002fca0000010000 */
[----:B------:R0:W-:Y:S04]  /*31a00*/  ST.E desc[UR6][R8.64+0x14], R59 ;  /* 0x0000143b08007985 */ /* 0x0001e8000c101906 */
[----:B------:R-:W2:Y:S01]  /*31a10*/  LDL.64 R20, [R7+0x80] ;  /* 0x0000800007147983 */ /* 0x000ea20000100a00 */
[----:B------:R-:W-:Y:S06]  /*31a20*/  BAR.SYNC.DEFER_BLOCKING 0xf, 0x100 ;  /* 0x03c4000000007b1d */ /* 0x000fec0000010000 */
[----:B------:R-:W3:Y:S04]  /*31a30*/  LDL.64 R14, [R7+0x88] ;  /* 0x00008800070e7983 */ /* 0x000ee80000100a00 */
[----:B--2---:R-:W2:Y:S04]  /*31a40*/  LD.E.64 R20, desc[UR4][R20.64+0x10] ;  /* 0x0000100414147980 */ /* 0x004ea8000c101b00 */
[----:B--2---:R-:W2:Y:S04]  /*31a50*/  LD.E.64 R24, desc[UR6][R20.64+0x8] ;  /* 0x0000080614187980 */ /* 0x004ea8000c101b00 */
[----:B------:R-:W4:Y:S01]  /*31a60*/  LD.E.64 R60, desc[UR4][R20.64] ;  /* 0x00000004143c7980 */ /* 0x000f22000c101b00 */
        /* <DEDUP_REMOVED lines=16> */
[----:B--2---:R-:W-:-:S05]  /*31b70*/  MOV R24, R24 ;  /* 0x0000001800187202 */ /* 0x004fca0000000f00 */
[--C-:B----4-:R-:W-:Y:S02]  /*31b80*/  IMAD R61, R61, 0x2, R24.reuse ;  /* 0x000000023d3d7824 */ /* 0x110fe400078e0218 */
[C---:B0-----:R-:W-:Y:S02]  /*31b90*/  IMAD R8, R60.reuse, 0x2, R24 ;  /* 0x000000023c087824 */ /* 0x041fe400078e0218 */
[----:B------:R-:W-:Y:S01]  /*31ba0*/  IMAD R60, R60, 0x2, R61 ;  /* 0x000000023c3c7824 */ /* 0x000fe200078e023d */
[----:B------:R-:W-:Y:S04]  /*31bb0*/  STSM.16.M88.4 [R24], R156 ;  /* 0x0000009c18007844 */ /* 0x000fe80000000200 */
[----:B------:R0:W-:Y:S04]  /*31bc0*/  STSM.16.M88.4 [R8], R160 ;  /* 0x000000a008007844 */ /* 0x0001e80000000200 */
[----:B------:R-:W-:Y:S04]  /*31bd0*/  STSM.16.M88.4 [R61], R164 ;  /* 0x000000a43d007844 */ /* 0x000fe80000000200 */
[----:B------:R1:W-:Y:S04]  /*31be0*/  STSM.16.M88.4 [R60], R168 ;  /* 0x000000a83c007844 */ /* 0x0003e80000000200 */
[----:B---3--:R-:W2:Y:S04]  /*31bf0*/  LD.E R10, desc[UR4][R14.64] ;  /* 0x000000040e0a7980 */ /* 0x008ea8000c101900 */
[----:B0-----:R-:W3:Y:S04]  /*31c00*/  LD.E R8, desc[UR4][R14.64+0x14] ;  /* 0x000014040e087980 */ /* 0x001ee8000c101900 */
[----:B------:R-:W4:Y:S04]  /*31c10*/  LD.E R36, desc[UR4][R14.64+0x44] ;  /* 0x000044040e247980 */ /* 0x000f28000c101900 */
[----:B------:R-:W4:Y:S01]  /*31c20*/  LD.E R50, desc[UR4][R14.64+0x80] ;  /* 0x000080040e327980 */ /* 0x000f22000c101900 */
[----:B------:R-:W-:-:S02]  /*31c30*/  R2UR UR18, R4 ;  /* 0x00000000041272ca */ /* 0x000fc400000e0000 */
[----:B------:R-:W-:Y:S01]  /*31c40*/  R2UR UR19, R5 ;  /* 0x00000000051372ca */ /* 0x000fe200000e0000 */
[----:B------:R-:W4:Y:S04]  /*31c50*/  LD.E R66, desc[UR4][R14.64+0xc0] ;  /* 0x0000c0040e427980 */ /* 0x000f28000c101900 */
        /* <DEDUP_REMOVED lines=11> */
[----:B------:R-:W4:Y:S01]  /*31d10*/  LD.E R86, desc[UR8][R14.64+0x110] ;  /* 0x000110080e567980 */ /* 0x000f22000c101900 */
[----:B------:R-:W-:-:S02]  /*31d20*/  R2UR UR10, R4 ;  /* 0x00000000040a72ca */ /* 0x000fc400000e0000 */
[C---:B------:R-:W-:Y:S01]  /*31d30*/  R2UR UR11, R5.reuse ;  /* 0x00000000050b72ca */ /* 0x040fe200000e0000 */
[----:B------:R-:W4:Y:S01]  /*31d40*/  LD.E R64, desc[UR18][R14.64+0xb4] ;  /* 0x0000b4120e407980 */ /* 0x000f22000c101900 */
[C---:B------:R-:W-:Y:S02]  /*31d50*/  R2UR UR12, R4.reuse ;  /* 0x00000000040c72ca */ /* 0x040fe400000e0000 */
[C---:B------:R-:W-:Y:S01]  /*31d60*/  R2UR UR13, R5.reuse ;  /* 0x00000000050d72ca */ /* 0x040fe200000e0000 */
[----:B------:R-:W4:Y:S01]  /*31d70*/  LD.E R80, desc[UR18][R14.64+0xf4] ;  /* 0x0000f4120e507980 */ /* 0x000f22000c101900 */
[C---:B------:R-:W-:Y:S02]  /*31d80*/  R2UR UR14, R4.reuse ;  /* 0x00000000040e72ca */ /* 0x040fe400000e0000 */
[----:B------:R-:W-:Y:S02]  /*31d90*/  R2UR UR15, R5 ;  /* 0x00000000050f72ca */ /* 0x000fe400000e0000 */
        /* <DEDUP_REMOVED lines=12> */
[----:B-1----:R-:W4:Y:S04]  /*31e60*/  LD.E R60, desc[UR14][R14.64+0xa4] ;  /* 0x0000a40e0e3c7980 */ /* 0x002f28000c101900 */
        /* <DEDUP_REMOVED lines=9> */
[----:B--2---:R-:W-:-:S05]  /*31f00*/  FMUL.FTZ R9, R11, R10 ;  /* 0x0000000a0b097220 */ /* 0x004fca0000410000 */
[----:B------:R3:W-:Y:S02]  /*31f10*/  ST.E desc[UR4][R14.64], R9 ;  /* 0x000000090e007985 */ /* 0x0007e4000c101904 */
[C---:B---3--:R-:W-:Y:S02]  /*31f20*/  FMUL.FTZ R9, R11.reuse, R8 ;  /* 0x000000080b097220 */ /* 0x048fe40000410000 */
[----:B------:R-:W2:Y:S04]  /*31f30*/  LD.E R8, desc[UR18][R14.64+0x134] ;  /* 0x000134120e087980 */ /* 0x000ea8000c101900 */
[----:B------:R4:W-:Y:S02]  /*31f40*/  ST.E desc[UR4][R14.64+0x14], R9 ;  /* 0x000014090e007985 */ /* 0x0009e4000c101904 */
[----:B----4-:R-:W-:-:S05]  /*31f50*/  FMUL.FTZ R9, R11, R36 ;  /* 0x000000240b097220 */ /* 0x010fca0000410000 */
[----:B------:R0:W-:Y:S02]  /*31f60*/  ST.E desc[UR4][R14.64+0x44], R9 ;  /* 0x000044090e007985 */ /* 0x0001e4000c101904 */
[----:B0-----:R-:W-:-:S05]  /*31f70*/  FMUL.FTZ R9, R11, R50 ;  /* 0x000000320b097220 */ /* 0x001fca0000410000 */
[----:B------:R0:W-:Y:S02]  /*31f80*/  ST.E desc[UR4][R14.64+0x80], R9 ;  /* 0x000080090e007985 */ /* 0x0001e4000c101904 */
[----:B0-----:R-:W-:-:S05]  /*31f90*/  FMUL.FTZ R9, R11, R66 ;  /* 0x000000420b097220 */ /* 0x001fca0000410000 */
[----:B------:R0:W-:Y:S02]  /*31fa0*/  ST.E desc[UR4][R14.64+0xc0], R9 ;  /* 0x0000c0090e007985 */ /* 0x0001e4000c101904 */
[----:B0-----:R-:W-:-:S05]  /*31fb0*/  FMUL.FTZ R9, R11, R82 ;  /* 0x000000520b097220 */ /* 0x001fca0000410000 */
[----:B------:R2:W-:Y:S02]  /*31fc0*/  ST.E desc[UR4][R14.64+0x100], R9 ;  /* 0x000100090e007985 */ /* 0x0005e4000c101904 */
[C---:B--2---:R-:W-:Y:S02]  /*31fd0*/  FMUL.FTZ R9, R11.reuse, R8 ;  /* 0x000000080b097220 */ /* 0x044fe40000410000 */
[----:B------:R-:W2:Y:S01]  /*31fe0*/  LD.E R8, desc[UR6][R14.64+0x140] ;  /* 0x000140060e087980 */ /* 0x000ea2000c101900 */
[----:B------:R-:W-:-:S05]  /*31ff0*/  FMUL.FTZ R13, R11, R20 ;  /* 0x000000140b0d7220 */ /* 0x000fca0000410000 */
[----:B------:R0:W-:Y:S02]  /*32000*/  ST.E desc[UR6][R14.64+0x4], R13 ;  /* 0x0000040d0e007985 */ /* 0x0001e4000c101906 */
[----:B0-----:R-:W-:-:S05]  /*32010*/  FMUL.FTZ R13, R11, R34 ;  /* 0x000000220b0d7220 */ /* 0x001fca0000410000 */
        /* <DEDUP_REMOVED lines=22> */
[----:B------:R-:W2:Y:S04]  /*32180*/  LD.E R8, desc[UR6][R14.64+0x150] ;  /* 0x000150060e087980 */ /* 0x000ea8000c101900 */
[----:B------:R2:W-:Y:S02]  /*32190*/  ST.E desc[UR4][R14.64+0x134], R9 ;  /* 0x000134090e007985 */ /* 0x0005e4000c101904 */
[----:B--2---:R-:W-:-:S02]  /*321a0*/  FMUL.FTZ R9, R11, R8 ;  /* 0x000000080b097220 */ /* 0x004fc40000410000 */
[----:B------:R-:W2:Y:S04]  /*321b0*/  LD.E R8, desc[UR6][R14.64+0x154] ;  /* 0x000154060e087980 */ /* 0x000ea8000c101900 */
        /* <DEDUP_REMOVED lines=57> */
[----:B------:R2:W-:Y:S01]  /*32550*/  ST.E desc[UR4][R14.64+0x1d4], R21 ;  /* 0x0001d4150e007985 */ /* 0x0005e2000c101904 */
[C---:B------:R-:W-:Y:S01]  /*32560*/  FMUL.FTZ R25, R11.reuse, R26 ;  /* 0x0000001a0b197220 */ /* 0x040fe20000410000 */
[C---:B------:R-:W-:Y:S01]  /*32570*/  FMUL.FTZ R27, R11.reuse, R28 ;  /* 0x0000001c0b1b7220 */ /* 0x040fe20000410000 */
[C---:B------:R-:W-:Y:S01]  /*32580*/  FMUL.FTZ R29, R11.reuse, R30 ;  /* 0x0000001e0b1d7220 */ /* 0x040fe20000410000 */
[----:B------:R-:W-:-:S02]  /*32590*/  FMUL.FTZ R31, R11, R32 ;  /* 0x000000200b1f7220 */ /* 0x000fc40000410000 */
[----:B------:R0:W-:Y:S04]  /*325a0*/  ST.E desc[UR10][R14.64+0x20], R25 ;  /* 0x000020190e007985 */ /* 0x0001e8000c10190a */
[----:B------:R1:W-:Y:S04]  /*325b0*/  ST.E desc[UR12][R14.64+0x24], R27 ;  /* 0x0000241b0e007985 */ /* 0x0003e8000c10190c */
[----:B------:R3:W-:Y:S01]  /*325c0*/  ST.E desc[UR14][R14.64+0x30], R29 ;  /* 0x0000301d0e007985 */ /* 0x0007e2000c10190e */
[----:B--2---:R-:W-:-:S03]  /*325d0*/  FMUL.FTZ R21, R11, R8 ;  /* 0x000000080b157220 */ /* 0x004fc60000410000 */
[----:B------:R-:W2:Y:S01]  /*325e0*/  LD.E R8, desc[UR6][R14.64+0x1f4] ;  /* 0x0001f4060e087980 */ /* 0x000ea2000c101900 */
[C---:B0-----:R-:W-:Y:S01]  /*325f0*/  FMUL.FTZ R25, R11.reuse, R40 ;  /* 0x000000280b197220 */ /* 0x041fe20000410000 */
[C---:B-1----:R-:W-:Y:S01]  /*32600*/  FMUL.FTZ R27, R11.reuse, R42 ;  /* 0x0000002a0b1b7220 */ /* 0x042fe20000410000 */
[C---:B---3--:R-:W-:Y:S01]  /*32610*/  FMUL.FTZ R29, R11.reuse, R44 ;  /* 0x0000002c0b1d7220 */ /* 0x048fe20000410000 */
[----:B------:R0:W-:Y:S04]  /*32620*/  ST.E desc[UR16][R14.64+0x34], R31 ;  /* 0x0000341f0e007985 */ /* 0x0001e8000c101910 */
[----:B------:R1:W-:Y:S01]  /*32630*/  ST.E desc[UR10][R14.64+0x54], R25 ;  /* 0x000054190e007985 */ /* 0x0003e2000c10190a */
[----:B0-----:R-:W-:-:S03]  /*32640*/  FMUL.FTZ R31, R11, R48 ;  /* 0x000000300b1f7220 */ /* 0x001fc60000410000 */
[----:B------:R0:W-:Y:S01]  /*32650*/  ST.E desc[UR12][R14.64+0x60], R27 ;  /* 0x0000601b0e007985 */ /* 0x0001e2000c10190c */
[----:B-1----:R-:W-:-:S03]  /*32660*/  FMUL.FTZ R25, R11, R54 ;  /* 0x000000360b197220 */ /* 0x002fc60000410000 */
[----:B------:R1:W-:Y:S04]  /*32670*/  ST.E desc[UR14][R14.64+0x64], R29 ;  /* 0x0000641d0e007985 */ /* 0x0003e8000c10190e */
[----:B------:R3:W-:Y:S01]  /*32680*/  ST.E desc[UR16][R14.64+0x74], R31 ;  /* 0x0000741f0e007985 */ /* 0x0007e2000c101910 */
[C---:B0-----:R-:W-:Y:S01]  /*32690*/  FMUL.FTZ R27, R11.reuse, R58 ;  /* 0x0000003a0b1b7220 */ /* 0x041fe20000410000 */
[C---:B-1----:R-:W-:Y:S01]  /*326a0*/  FMUL.FTZ R29, R11.reuse, R60 ;  /* 0x0000003c0b1d7220 */ /* 0x042fe20000410000 */
[C---:B---3--:R-:W-:Y:S01]  /*326b0*/  FMUL.FTZ R31, R11.reuse, R62 ;  /* 0x0000003e0b1f7220 */ /* 0x048fe20000410000 */
[----:B------:R0:W-:Y:S01]  /*326c0*/  ST.E desc[UR10][R14.64+0x90], R25 ;  /* 0x000090190e007985 */ /* 0x0001e2000c10190a */
[----:B------:R-:W-:-:S03]  /*326d0*/  FMUL.FTZ R33, R11, R64 ;  /* 0x000000400b217220 */ /* 0x000fc60000410000 */
[----:B------:R1:W-:Y:S04]  /*326e0*/  ST.E desc[UR12][R14.64+0xa0], R27 ;  /* 0x0000a01b0e007985 */ /* 0x0003e8000c10190c */
[----:B------:R3:W-:Y:S04]  /*326f0*/  ST.E desc[UR14][R14.64+0xa4], R29 ;  /* 0x0000a41d0e007985 */ /* 0x0007e8000c10190e */
[----:B------:R4:W-:Y:S01]  /*32700*/  ST.E desc[UR16][R14.64+0xb0], R31 ;  /* 0x0000b01f0e007985 */ /* 0x0009e2000c101910 */
[C---:B0-----:R-:W-:Y:S01]  /*32710*/  FMUL.FTZ R25, R11.reuse, R72 ;  /* 0x000000480b197220 */ /* 0x041fe20000410000 */
[C---:B-1----:R-:W-:Y:S01]  /*32720*/  FMUL.FTZ R27, R11.reuse, R74 ;  /* 0x0000004a0b1b7220 */ /* 0x042fe20000410000 */
[C---:B---3--:R-:W-:Y:S01]  /*32730*/  FMUL.FTZ R29, R11.reuse, R76 ;  /* 0x0000004c0b1d7220 */ /* 0x048fe20000410000 */
[C---:B----4-:R-:W-:Y:S01]  /*32740*/  FMUL.FTZ R31, R11.reuse, R78 ;  /* 0x0000004e0b1f7220 */ /* 0x050fe20000410000 */
[----:B------:R0:W-:Y:S04]  /*32750*/  ST.E desc[UR18][R14.64+0xb4], R33 ;  /* 0x0000b4210e007985 */ /* 0x0001e8000c101912 */
[----:B------:R1:W-:Y:S04]  /*32760*/  ST.E desc[UR10][R14.64+0xd4], R25 ;  /* 0x0000d4190e007985 */ /* 0x0003e8000c10190a */
[----:B------:R3:W-:Y:S04]  /*32770*/  ST.E desc[UR12][R14.64+0xe0], R27 ;  /* 0x0000e01b0e007985 */ /* 0x0007e8000c10190c */
[----:B------:R4:W-:Y:S01]  /*32780*/  ST.E desc[UR14][R14.64+0xe4], R29 ;  /* 0x0000e41d0e007985 */ /* 0x0009e2000c10190e */
[----:B0-----:R-:W-:-:S03]  /*32790*/  FMUL.FTZ R33, R11, R80 ;  /* 0x000000500b217220 */ /* 0x001fc60000410000 */
[----:B------:R0:W-:Y:S01]  /*327a0*/  ST.E desc[UR16][R14.64+0xf0], R31 ;  /* 0x0000f01f0e007985 */ /* 0x0001e2000c101910 */
[C---:B-1----:R-:W-:Y:S01]  /*327b0*/  FMUL.FTZ R25, R11.reuse, R88 ;  /* 0x000000580b197220 */ /* 0x042fe20000410000 */
[C---:B---3--:R-:W-:Y:S01]  /*327c0*/  FMUL.FTZ R27, R11.reuse, R90 ;  /* 0x0000005a0b1b7220 */ /* 0x048fe20000410000 */
[C---:B----4-:R-:W-:Y:S01]  /*327d0*/  FMUL.FTZ R29, R11.reuse, R92 ;  /* 0x0000005c0b1d7220 */ /* 0x050fe20000410000 */
[C---:B0-----:R-:W-:Y:S01]  /*327e0*/  FMUL.FTZ R31, R11.reuse, R94 ;  /* 0x0000005e0b1f7220 */ /* 0x041fe20000410000 */
[----:B------:R0:W-:Y:S04]  /*327f0*/  ST.E desc[UR4][R14.64+0x1e0], R9 ;  /* 0x0001e0090e007985 */ /* 0x0001e8000c101904 */
[----:B------:R1:W-:Y:S04]  /*32800*/  ST.E desc[UR4][R14.64+0x1e4], R13 ;  /* 0x0001e40d0e007985 */ /* 0x0003e8000c101904 */
[----:B0-----:R-:W3:Y:S04]  /*32810*/  LD.E R9, desc[UR6][R14.64+0x8] ;  /* 0x000008060e097980 */ /* 0x001ee8000c101900 */
[----:B-1----:R-:W4:Y:S01]  /*32820*/  LD.E R13, desc[UR6][R14.64+0xc] ;  /* 0x00000c060e0d7980 */ /* 0x002f22000c101900 */
[----:B--2---:R-:W-:-:S05]  /*32830*/  FMUL.FTZ R11, R11, R8 ;  /* 0x000000080b0b7220 */ /* 0x004fca0000410000 */
[----:B------:R0:W-:Y:S04]  /*32840*/  ST.E desc[UR4][R14.64+0x1f4], R11 ;  /* 0x0001f40b0e007985 */ /* 0x0001e8000c101904 */
[----:B0-----:R-:W2:Y:S01]  /*32850*/  LD.E R11, desc[UR6][R14.64+0x18] ;  /* 0x000018060e0b7980 */ /* 0x001ea2000c101900 */
[C---:B---3--:R-:W-:Y:S01]  /*32860*/  FMUL.FTZ R9, R12.reuse, R9 ;  /* 0x000000090c097220 */ /* 0x048fe20000410000 */
[----:B----4-:R-:W-:-:S04]  /*32870*/  FMUL.FTZ R13, R12, R13 ;  /* 0x0000000d0c0d7220 */ /* 0x010fc80000410000 */
        /* <DEDUP_REMOVED lines=60> */
[----:B0-----:R-:W2:Y:S04]  /*32c40*/  LD.E R11, desc[UR6][R14.64+0xbc] ;  /* 0x0000bc060e0b7980 */ /* 0x001ea8000c101900 */
[----:B------:R-:W-:Y:S04]  /*32c50*/  ST.E desc[UR18][R14.64+0xf4], R33 ;  /* 0x0000f4210e007985 */ /* 0x000fe8000c101912 */
[----:B------:R-:W-:Y:S04]  /*32c60*/  ST.E desc[UR10][R14.64+0x114], R25 ;  /* 0x000114190e007985 */ /* 0x000fe8000c10190a */
[----:B------:R-:W-:Y:S04]  /*32c70*/  ST.E desc[UR12][R14.64+0x120], R27 ;  /* 0x0001201b0e007985 */ /* 0x000fe8000c10190c */
[----:B------:R-:W-:Y:S04]  /*32c80*/  ST.E desc[UR14][R14.64+0x124], R29 ;  /* 0x0001241d0e007985 */ /* 0x000fe8000c10190e */
[----:B------:R-:W-:Y:S04]  /*32c90*/  ST.E desc[UR16][R14.64+0x130], R31 ;  /* 0x0001301f0e007985 */ /* 0x000fe8000c101910 */
[----:B------:R-:W-:Y:S01]  /*32ca0*/  ST.E desc[UR4][R14.64+0x1f0], R21 ;  /* 0x0001f0150e007985 */ /* 0x000fe2000c101904 */
[C---:B---3--:R-:W-:Y:S01]  /*32cb0*/  FMUL.FTZ R9, R12.reuse, R9 ;  /* 0x000000090c097220 */ /* 0x048fe20000410000 */
[----:B----4-:R-:W-:-:S04]  /*32cc0*/  FMUL.FTZ R13, R12, R13 ;  /* 0x0000000d0c0d7220 */ /* 0x010fc80000410000 */
[----:B------:R0:W-:Y:S04]  /*32cd0*/  ST.E desc[UR4][R14.64+0xac], R9 ;  /* 0x0000ac090e007985 */ /* 0x0001e8000c101904 */
[----:B------:R1:W-:Y:S01]  /*32ce0*/  ST.E desc[UR4][R14.64+0xb8], R13 ;  /* 0x0000b80d0e007985 */ /* 0x0003e2000c101904 */
[----:B--2---:R-:W-:-:S05]  /*32cf0*/  FMUL.FTZ R11, R12, R11 ;  /* 0x0000000b0c0b7220 */ /* 0x004fca0000410000 */
[----:B------:R2:W-:Y:S04]  /*32d00*/  ST.E desc[UR4][R14.64+0xbc], R11 ;  /* 0x0000bc0b0e007985 */ /* 0x0005e8000c101904 */
[----:B0-----:R-:W3:Y:S02]  /*32d10*/  LD.E R9, desc[UR6][R14.64+0xc8] ;  /* 0x0000c8060e097980 */ /* 0x001ee4000c101900 */
[----:B---3--:R-:W-:-:S05]  /*32d20*/  FMUL.FTZ R9, R12, R9 ;  /* 0x000000090c097220 */ /* 0x008fca0000410000 */
[----:B------:R0:W-:Y:S04]  /*32d30*/  ST.E desc[UR4][R14.64+0xc8], R9 ;  /* 0x0000c8090e007985 */ /* 0x0001e8000c101904 */
[----:B-1----:R-:W3:Y:S02]  /*32d40*/  LD.E R13, desc[UR6][R14.64+0xcc] ;  /* 0x0000cc060e0d7980 */ /* 0x002ee4000c101900 */
[----:B---3--:R-:W-:-:S05]  /*32d50*/  FMUL.FTZ R13, R12, R13 ;  /* 0x0000000d0c0d7220 */ /* 0x008fca0000410000 */
[----:B------:R1:W-:Y:S04]  /*32d60*/  ST.E desc[UR4][R14.64+0xcc], R13 ;  /* 0x0000cc0d0e007985 */ /* 0x0003e8000c101904 */
[----:B--2---:R-:W2:Y:S02]  /*32d70*/  LD.E R11, desc[UR6][R14.64+0xd8] ;  /* 0x0000d8060e0b7980 */ /* 0x004ea4000c101900 */
        /* <DEDUP_REMOVED lines=109> */
[----:B------:R-:W-:Y:S04]  /*33450*/  ST.E desc[UR4][R14.64+0x1f8], R21 ;  /* 0x0001f8150e007985 */ /* 0x000fe8000c101904 */
[----:B0-----:R-:W2:Y:S02]  /*33460*/  LD.E R9, desc[UR6][R14.64+0x1fc] ;  /* 0x0001fc060e097980 */ /* 0x001ea4000c101900 */
[----:B--2---:R-:W-:-:S05]  /*33470*/  FMUL.FTZ R25, R12, R9 ;  /* 0x000000090c197220 */ /* 0x004fca0000410000 */
[----:B------:R0:W-:Y:S04]  /*33480*/  ST.E desc[UR4][R14.64+0x1fc], R25 ;  /* 0x0001fc190e007985 */ /* 0x0001e8000c101904 */
[----:B------:R-:W2:Y:S04]  /*33490*/  LDL.64 R8, [R7+0x88] ;  /* 0x0000880007087983 */ /* 0x000ea80000100a00 */
[----:B-1----:R-:W3:Y:S04]  /*334a0*/  LDL.64 R12, [R7] ;  /* 0x00000000070c7983 */ /* 0x002ee80000100a00 */
[----:B------:R-:W4:Y:S04]  /*334b0*/  LDL.64 R10, [R7+0x90] ;  /* 0x00009000070a7983 */ /* 0x000f280000100a00 */
[----:B--2---:R-:W2:Y:S04]  /*334c0*/  LD.E R27, desc[UR4][R8.64] ;  /* 0x00000004081b7980 */ /* 0x004ea8000c101900 */
[----:B---3--:R-:W3:Y:S04]  /*334d0*/  LD.E R13, desc[UR6][R12.64] ;  /* 0x000000060c0d7980 */ /* 0x008ee8000c101900 */
[----:B----4-:R-:W3:Y:S04]  /*334e0*/  LD.E.64 R10, desc[UR4][R10.64] ;  /* 0x000000040a0a7980 */ /* 0x010ee8000c101b00 */
[----:B--2---:R1:W-:Y:S04]  /*334f0*/  ST.E desc[UR8][R8.64], R27 ;  /* 0x0000001b08007985 */ /* 0x0043e8000c101908 */
[----:B0-----:R-:W2:Y:S04]  /*33500*/  LD.E R15, desc[UR10][R8.64+0x4] ;  /* 0x0000040a080f7980 */ /* 0x001ea8000c101900 */
[----:B--2---:R0:W-:Y:S04]  /*33510*/  ST.E desc[UR4][R8.64+0x4], R15 ;  /* 0x0000040f08007985 */ /* 0x0041e8000c101904 */
[----:B------:R-:W2:Y:S04]  /*33520*/  LD.E R21, desc[UR6][R8.64+0x8] ;  /* 0x0000080608157980 */ /* 0x000ea8000c101900 */
[----:B--2---:R2:W-:Y:S04]  /*33530*/  ST.E desc[UR4][R8.64+0x8], R21 ;  /* 0x0000081508007985 */ /* 0x0045e8000c101904 */
[----:B------:R-:W4:Y:S04]  /*33540*/  LD.E R25, desc[UR6][R8.64+0xc] ;  /* 0x00000c0608197980 */ /* 0x000f28000c101900 */
[----:B----4-:R4:W-:Y:S04]  /*33550*/  ST.E desc[UR4][R8.64+0xc], R25 ;  /* 0x00000c1908007985 */ /* 0x0109e8000c101904 */
[----:B-1----:R-:W3:Y:S04]  /*33560*/  LD.E R27, desc[UR6][R8.64+0x10] ;  /* 0x00001006081b7980 */ /* 0x002ee8000c101900 */
[----:B---3--:R1:W-:Y:S04]  /*33570*/  ST.E desc[UR4][R8.64+0x10], R27 ;  /* 0x0000101b08007985 */ /* 0x0083e8000c101904 */
[----:B0-----:R-:W3:Y:S04]  /*33580*/  LD.E R15, desc[UR6][R8.64+0x14] ;  /* 0x00001406080f7980 */ /* 0x001ee8000c101900 */
[----:B---3--:R0:W-:Y:S04]  /*33590*/  ST.E desc[UR4][R8.64+0x14], R15 ;  /* 0x0000140f08007985 */ /* 0x0081e8000c101904 */
[----:B--2---:R-:W2:Y:S04]  /*335a0*/  LD.E R21, desc[UR6][R8.64+0x18] ;  /* 0x0000180608157980 */ /* 0x004ea8000c101900 */
[----:B--2---:R2:W-:Y:S04]  /*335b0*/  ST.E desc[UR4][R8.64+0x18], R21 ;  /* 0x0000181508007985 */ /* 0x0045e8000c101904 */
[----:B----4-:R-:W3:Y:S04]  /*335c0*/  LD.E R25, desc[UR6][R8.64+0x1c] ;  /* 0x00001c0608197980 */ /* 0x010ee8000c101900 */
[----:B---3--:R3:W-:Y:S04]  /*335d0*/  ST.E desc[UR4][R8.64+0x1c], R25 ;  /* 0x00001c1908007985 */ /* 0x0087e8000c101904 */
[----:B-1----:R-:W4:Y:S04]  /*335e0*/  LD.E R27, desc[UR6][R8.64+0x20] ;  /* 0x00002006081b7980 */ /* 0x002f28000c101900 */
[----:B----4-:R1:W-:Y:S04]  /*335f0*/  ST.E desc[UR4][R8.64+0x20], R27 ;  /* 0x0000201b08007985 */ /* 0x0103e8000c101904 */
[----:B0-----:R-:W4:Y:S04]  /*33600*/  LD.E R15, desc[UR6][R8.64+0x24] ;  /* 0x00002406080f7980 */ /* 0x001f28000c101900 */
[----:B----4-:R0:W-:Y:S04]  /*33610*/  ST.E desc[UR4][R8.64+0x24], R15 ;  /* 0x0000240f08007985 */ /* 0x0101e8000c101904 */
[----:B--2---:R-:W2:Y:S04]  /*33620*/  LD.E R21, desc[UR6][R8.64+0x28] ;  /* 0x0000280608157980 */ /* 0x004ea8000c101900 */
[----:B--2---:R2:W-:Y:S04]  /*33630*/  ST.E desc[UR4][R8.64+0x28], R21 ;  /* 0x0000281508007985 */ /* 0x0045e8000c101904 */
[----:B---3--:R-:W3:Y:S04]  /*33640*/  LD.E R25, desc[UR6][R8.64+0x2c] ;  /* 0x00002c0608197980 */ /* 0x008ee8000c101900 */
        /* <DEDUP_REMOVED lines=226> */
[----:B----4-:R-:W-:Y:S04]  /*34470*/  ST.E desc[UR4][R8.64+0x1f0], R27 ;  /* 0x0001f01b08007985 */ /* 0x010fe8000c101904 */
[----:B0-----:R-:W4:Y:S04]  /*34480*/  LD.E R15, desc[UR6][R8.64+0x1f4] ;  /* 0x0001f406080f7980 */ /* 0x001f28000c101900 */
[----:B----4-:R-:W-:Y:S04]  /*34490*/  ST.E desc[UR4][R8.64+0x1f4], R15 ;  /* 0x0001f40f08007985 */ /* 0x010fe8000c101904 */
[----:B--2---:R-:W2:Y:S01]  /*344a0*/  LD.E R21, desc[UR6][R8.64+0x1f8] ;  /* 0x0001f80608157980 */ /* 0x004ea2000c101900 */
[----:B------:R-:W-:-:S02]  /*344b0*/  R2UR UR20, R4 ;  /* 0x00000000041472ca */ /* 0x000fc400000e0000 */
[C---:B------:R-:W-:Y:S02]  /*344c0*/  R2UR UR21, R5.reuse ;  /* 0x00000000051572ca */ /* 0x040fe400000e0000 */
[C---:B------:R-:W-:Y:S02]  /*344d0*/  R2UR UR22, R4.reuse ;  /* 0x00000000041672ca */ /* 0x040fe400000e0000 */
[C---:B------:R-:W-:Y:S02]  /*344e0*/  R2UR UR23, R5.reuse ;  /* 0x00000000051772ca */ /* 0x040fe400000e0000 */
[C---:B------:R-:W-:Y:S02]  /*344f0*/  R2UR UR24, R4.reuse ;  /* 0x00000000041872ca */ /* 0x040fe400000e0000 */
[----:B------:R-:W-:Y:S01]  /*34500*/  R2UR UR25, R5 ;  /* 0x00000000051972ca */ /* 0x000fe200000e0000 */
[----:B--2---:R-:W-:Y:S04]  /*34510*/  ST.E desc[UR4][R8.64+0x1f8], R21 ;  /* 0x0001f81508007985 */ /* 0x004fe8000c101904 */
[----:B---3--:R-:W2:Y:S01]  /*34520*/  LD.E R25, desc[UR6][R8.64+0x1fc] ;  /* 0x0001fc0608197980 */ /* 0x008ea2000c101900 */
[----:B------:R-:W-:-:S02]  /*34530*/  R2UR UR26, R4 ;  /* 0x00000000041a72ca */ /* 0x000fc400000e0000 */
[C---:B------:R-:W-:Y:S02]  /*34540*/  R2UR UR27, R5.reuse ;  /* 0x00000000051b72ca */ /* 0x040fe400000e0000 */
[C---:B------:R-:W-:Y:S02]  /*34550*/  R2UR UR28, R4.reuse ;  /* 0x00000000041c72ca */ /* 0x040fe400000e0000 */
[C---:B------:R-:W-:Y:S02]  /*34560*/  R2UR UR29, R5.reuse ;  /* 0x00000000051d72ca */ /* 0x040fe400000e0000 */
[C---:B------:R-:W-:Y:S02]  /*34570*/  R2UR UR30, R4.reuse ;  /* 0x00000000041e72ca */ /* 0x040fe400000e0000 */
[----:B------:R-:W-:Y:S02]  /*34580*/  R2UR UR31, R5 ;  /* 0x00000000051f72ca */ /* 0x000fe400000e0000 */
        /* <DEDUP_REMOVED lines=22> */
[----:B------:R-:W-:Y:S02]  /*346f0*/  R2UR UR58, R4 ;  /* 0x00000000043a72ca */ /* 0x000fe400000e0000 */
[----:B------:R-:W-:Y:S01]  /*34700*/  R2UR UR59, R5 ;  /* 0x00000000053b72ca */ /* 0x000fe200000e0000 */
[----:B--2---:R0:W-:Y:S04]  /*34710*/  ST.E desc[UR4][R8.64+0x1fc], R25 ;  /* 0x0001fc1908007985 */ /* 0x0041e8000c101904 */
[----:B------:R-:W2:Y:S04]  /*34720*/  LD.E R24, desc[UR6][R8.64] ;  /* 0x0000000608187980 */ /* 0x000ea8000c101900 */
[----:B------:R-:W2:Y:S04]  /*34730*/  LD.E R26, desc[UR10][R8.64+0x8] ;  /* 0x0000080a081a7980 */ /* 0x000ea8000c101900 */
[----:B0-----:R-:W2:Y:S04]  /*34740*/  LD.E R25, desc[UR8][R8.64+0x4] ;  /* 0x0000040808197980 */ /* 0x001ea8000c101900 */
[----:B------:R-:W2:Y:S04]  /*34750*/  LD.E R27, desc[UR12][R8.64+0xc] ;  /* 0x00000c0c081b7980 */ /* 0x000ea8000c101900 */
        /* <DEDUP_REMOVED lines=123> */
[----:B------:R-:W2:Y:S01]  /*34f10*/  LD.E R151, desc[UR56][R8.64+0x1fc] ;  /* 0x0001fc3808977980 */ /* 0x000ea2000c101900 */
[----:B------:R-:W-:Y:S01]  /*34f20*/  IMAD R10, R13, 0x1000, R10 ;  /* 0x000010000d0a7824 */ /* 0x000fe200078e020a */
[----:B------:R-:W-:-:S04]  /*34f30*/  R2UR UR7, R11 ;  /* 0x000000000b0772ca */ /* 0x000fc800000e0000 */
[----:B------:R-:W-:Y:S02]  /*34f40*/  R2UR UR6, R10 ;  /* 0x000000000a0672ca */ /* 0x000fe400000e0000 */
        /* <DEDUP_REMOVED lines=48> */
[----:B------:R-:W-:Y:S02]  /*35250*/  R2UR UR14, R4 ;  /* 0x00000000040e72ca */ /* 0x000fe400000e0000 */
[----:B------:R-:W-:Y:S01]  /*35260*/  R2UR UR15, R5 ;  /* 0x00000000050f72ca */ /* 0x000fe200000e0000 */
[----:B--2---:R-:W-:-:S06]  /*35270*/  WARPGROUP.ARRIVE ;  /* 0x00000000000079c5 */ /* 0x004fcc0000000000 */
[----:B------:R-:W-:Y:S01]  /*35280*/  HGMMA.64x256x16.F32 R24, R156, gdesc[UR4].tnspB, R24, gsb0 ;  /* 0x43e000049c187df0 */ /* 0x000fe20008000818 */
[----:B------:R-:W-:Y:S02]  /*35290*/  VIADD R12, R10, 0x80 ;  /* 0x000000800a0c7836 */ /* 0x000fe40000000000 */
[----:B------:R-:W-:-:S03]  /*352a0*/  IMAD.MOV.U32 R13, RZ, RZ, R11 ;  /* 0x000000ffff0d7224 */ /* 0x000fc600078e000b */
[----:B------:R-:W-:Y:S02]  /*352b0*/  R2UR UR6, R12 ;  /* 0x000000000c0672ca */ /* 0x000fe400000e0000 */
[----:B------:R-:W-:Y:S01]  /*352c0*/  R2UR UR7, R13 ;  /* 0x000000000d0772ca */ /* 0x000fe200000e0000 */
[----:B------:R-:W-:Y:S02]  /*352d0*/  WARPGROUP.DEPBAR.LE gsb0, 0x0 ;  /* 0x00008000000079c5 */ /* 0x000fe40000010000 */
[----:B------:R-:W-:Y:S04]  /*352e0*/  ST.E desc[UR12][R8.64], R24 ;  /* 0x0000001808007985 */ /* 0x000fe8000c10190c */
[----:B------:R-:W-:Y:S04]  /*352f0*/  ST.E desc[UR58][R8.64+0x4], R25 ;  /* 0x0000041908007985 */ /* 0x000fe8000c10193a */
[----:B------:R-:W-:Y:S04]  /*35300*/  ST.E desc[UR56][R8.64+0x8], R26 ;  /* 0x0000081a08007985 */ /* 0x000fe8000c101938 */
[----:B------:R-:W-:Y:S04]  /*35310*/  ST.E desc[UR10][R8.64+0xc], R27 ;  /* 0x00000c1b08007985 */ /* 0x000fe8000c10190a */
[----:B------:R-:W-:Y:S04]  /*35320*/  ST.E desc[UR8][R8.64+0x10], R28 ;  /* 0x0000101c08007985 */ /* 0x000fe8000c101908 */
[----:B------:R-:W-:Y:S04]  /*35330*/  ST.E desc[UR4][R8.64+0x14], R29 ;  /* 0x0000141d08007985 */ /* 0x000fe8000c101904 */
[----:B------:R-:W-:Y:S04]  /*35340*/  ST.E desc[UR54][R8.64+0x18], R30 ;  /* 0x0000181e08007985 */ /* 0x000fe8000c101936 */
[----:B------:R-:W-:Y:S04]  /*35350*/  ST.E desc[UR52][R8.64+0x1c], R31 ;  /* 0x00001c1f08007985 */ /* 0x000fe8000c101934 */
[----:B------:R-:W-:Y:S01]  /*35360*/  ST.E desc[UR50][R8.64+0x20], R32 ;  /* 0x0000202008007985 */ /* 0x000fe2000c101932 */
[----:B------:R-:W-:-:S03]  /*35370*/  R2UR UR12, R4 ;  /* 0x00000000040c72ca */ /* 0x000fc600000e0000 */
[----:B------:R-:W-:Y:S01]  /*35380*/  ST.E desc[UR48][R8.64+0x24], R33 ;  /* 0x0000242108007985 */ /* 0x000fe2000c101930 */
[----:B------:R-:W-:-:S03]  /*35390*/  R2UR UR13, R5 ;  /* 0x00000000050d72ca */ /* 0x000fc600000e0000 */
[----:B------:R-:W-:Y:S01]  /*353a0*/  ST.E desc[UR46][R8.64+0x28], R34 ;  /* 0x0000282208007985 */ /* 0x000fe2000c10192e */
[----:B------:R-:W-:-:S03]  /*353b0*/  R2UR UR58, R4 ;  /* 0x00000000043a72ca */ /* 0x000fc600000e0000 */
[----:B------:R-:W-:Y:S01]  /*353c0*/  ST.E desc[UR44][R8.64+0x2c], R35 ;  /* 0x00002c2308007985 */ /* 0x000fe2000c10192c */
[----:B------:R-:W-:-:S03]  /*353d0*/  R2UR UR59, R5 ;  /* 0x00000000053b72ca */ /* 0x000fc600000e0000 */
[----:B------:R-:W-:Y:S01]  /*353e0*/  ST.E desc[UR42][R8.64+0x30], R36 ;  /* 0x0000302408007985 */ /* 0x000fe2000c10192a */
[C---:B------:R-:W-:Y:S02]  /*353f0*/  R2UR UR56, R4.reuse ;  /* 0x00000000043872ca */ /* 0x040fe400000e0000 */
[C---:B------:R-:W-:Y:S01]  /*35400*/  R2UR UR57, R5.reuse ;  /* 0x00000000053972ca */ /* 0x040fe200000e0000 */
[----:B------:R-:W-:Y:S01]  /*35410*/  ST.E desc[UR38][R8.64+0x34], R37 ;  /* 0x0000342508007985 */ /* 0x000fe2000c101926 */
[C---:B------:R-:W-:Y:S02]  /*35420*/  R2UR UR10, R4.reuse ;  /* 0x00000000040a72ca */ /* 0x040fe400000e0000 */
[C---:B------:R-:W-:Y:S01]  /*35430*/  R2UR UR11, R5.reuse ;  /* 0x00000000050b72ca */ /* 0x040fe200000e0000 */
[----:B------:R-:W-:Y:S01]  /*35440*/  ST.E desc[UR34][R8.64+0x38], R38 ;  /* 0x0000382608007985 */ /* 0x000fe2000c101922 */
[C---:B------:R-:W-:Y:S02]  /*35450*/  R2UR UR8, R4.reuse ;  /* 0x00000000040872ca */ /* 0x040fe400000e0000 */
[----:B------:R-:W-:Y:S01]  /*35460*/  R2UR UR9, R5 ;  /* 0x00000000050972ca */ /* 0x000fe200000e0000 */
[----:B------:R-:W-:Y:S01]  /*35470*/  ST.E desc[UR32][R8.64+0x3c], R39 ;  /* 0x00003c2708007985 */ /* 0x000fe2000c101920 */
[----:B------:R-:W-:-:S02]  /*35480*/  R2UR UR4, R4 ;  /* 0x00000000040472ca */ /* 0x000fc400000e0000 */
        /* <DEDUP_REMOVED lines=290> */
[----:B------:R-:W-:Y:S02]  /*366b0*/  R2UR UR56, R4 ;  /* 0x00000000043872ca */ /* 0x000fe400000e0000 */
[----:B------:R-:W-:Y:S01]  /*366c0*/  R2UR UR57, R5 ;  /* 0x00000000053972ca */ /* 0x000fe200000e0000 */
        /* <DEDUP_REMOVED lines=14> */
[----:B------:R0:W-:Y:S02]  /*367b0*/  ST.E desc[UR56][R8.64+0x1fc], R151 ;  /* 0x0001fc9708007985 */ /* 0x0001e4000c101938 */
[----:B0-----:R-:W-:-:S06]  /*367c0*/  WARPGROUP.ARRIVE ;  /* 0x00000000000079c5 */ /* 0x001fcc0000000000 */
[----:B------:R-:W-:Y:S01]  /*367d0*/  HGMMA.64x256x16.F32 R24, R160, gdesc[UR4].tnspB, R24, gsb0 ;  /* 0x43e00004a0187df0 */ /* 0x000fe20008000818 */
        /* <DEDUP_REMOVED lines=48> */
[----:B------:R-:W-:Y:S02]  /*36ae0*/  R2UR UR14, R4 ;  /* 0x00000000040e72ca */ /* 0x000fe400000e0000 */
[----:B------:R-:W-:Y:S01]  /*36af0*/  R2UR UR15, R5 ;  /* 0x00000000050f72ca */ /* 0x000fe200000e0000 */
        /* <DEDUP_REMOVED lines=391> */
[----:B------:R-:W-:Y:S01]  /*38370*/  VIADD R10, R10, 0x180 ;  /* 0x000001800a0a7836 */ /* 0x000fe20000000000 */
[----:B------:R-:W-:-:S04]  /*38380*/  R2UR UR7, R11 ;  /* 0x000000000b0772ca */ /* 0x000fc800000e0000 */
        /* <DEDUP_REMOVED lines=359> */
[----:B------:R-:W-:Y:S01]  /*39a00*/  R2UR UR25, R5 ;  /* 0x00000000051972ca */ /* 0x000fe200000e0000 */
[----:B------:R-:W-:Y:S02]  /*39a10*/  WARPGROUP.DEPBAR.LE gsb0, 0x0 ;  /* 0x00008000000079c5 */ /* 0x000fe40000010000 */
[----:B------:R-:W-:Y:S01]  /*39a20*/  ST.E desc[UR4][R8.64], R24 ;  /* 0x0000001808007985 */ /* 0x000fe2000c101904 */
[----:B------:R-:W-:-:S02]  /*39a30*/  R2UR UR4, R4 ;  /* 0x00000000040472ca */ /* 0x000fc400000e0000 */
[----:B------:R-:W-:Y:S01]  /*39a40*/  R2UR UR5, R5 ;  /* 0x00000000050572ca */ /* 0x000fe200000e0000 */
[----:B------:R-:W-:Y:S04]  /*39a50*/  ST.E desc[UR6][R8.64+0x4], R25 ;  /* 0x0000041908007985 */ /* 0x000fe8000c101906 */
[----:B------:R-:W-:Y:S04]  /*39a60*/  ST.E desc[UR8][R8.64+0x8], R26 ;  /* 0x0000081a08007985 */ /* 0x000fe8000c101908 */
[----:B------:R-:W-:Y:S01]  /*39a70*/  ST.E desc[UR10][R8.64+0xc], R27 ;  /* 0x00000c1b08007985 */ /* 0x000fe2000c10190a */
[----:B------:R-:W-:-:S03]  /*39a80*/  R2UR UR6, R4 ;  /* 0x00000000040672ca */ /* 0x000fc600000e0000 */
[----:B------:R-:W-:Y:S01]  /*39a90*/  ST.E desc[UR12][R8.64+0x10], R28 ;  /* 0x0000101c08007985 */ /* 0x000fe2000c10190c */
[----:B------:R-:W-:-:S03]  /*39aa0*/  R2UR UR7, R5 ;  /* 0x00000000050772ca */ /* 0x000fc600000e0000 */
        /* <DEDUP_REMOVED lines=21> */
[C---:B------:R-:W-:Y:S02]  /*39c00*/  R2UR UR20, R4.reuse ;  /* 0x00000000041472ca */ /* 0x040fe400000e0000 */
[----:B------:R-:W-:Y:S01]  /*39c10*/  R2UR UR21, R5 ;  /* 0x00000000051572ca */ /* 0x000fe200000e0000 */
[----:B------:R-:W-:Y:S01]  /*39c20*/  ST.E desc[UR6][R8.64+0x30], R36 ;  /* 0x0000302408007985 */ /* 0x000fe2000c101906 */
[----:B------:R-:W-:-:S02]  /*39c30*/  R2UR UR22, R4 ;  /* 0x00000000041672ca */ /* 0x000fc400000e0000 */
[C---:B------:R-:W-:Y:S02]  /*39c40*/  R2UR UR23, R5.reuse ;  /* 0x00000000051772ca */ /* 0x040fe400000e0000 */
[C---:B------:R-:W-:Y:S02]  /*39c50*/  R2UR UR24, R4.reuse ;  /* 0x00000000041872ca */ /* 0x040fe400000e0000 */
[C---:B------:R-:W-:Y:S02]  /*39c60*/  R2UR UR25, R5.reuse ;  /* 0x00000000051972ca */ /* 0x040fe400000e0000 */
[C---:B------:R-:W-:Y:S02]  /*39c70*/  R2UR UR6, R4.reuse ;  /* 0x00000000040672ca */ /* 0x040fe400000e0000 */
[----:B------:R-:W-:Y:S01]  /*39c80*/  R2UR UR7, R5 ;  /* 0x00000000050772ca */ /* 0x000fe200000e0000 */
[----:B------:R-:W-:Y:S01]  /*39c90*/  ST.E desc[UR8][R8.64+0x34], R37 ;  /* 0x0000342508007985 */ /* 0x000fe2000c101908 */
[----:B------:R-:W-:-:S02]  /*39ca0*/  R2UR UR8, R4 ;  /* 0x00000000040872ca */ /* 0x000fc400000e0000 */
[----:B------:R-:W-:Y:S01]  /*39cb0*/  R2UR UR9, R5 ;  /* 0x00000000050972ca */ /* 0x000fe200000e0000 */
        /* <DEDUP_REMOVED lines=28> */
[C---:B------:R-:W-:Y:S01]  /*39e80*/  R2UR UR21, R5.reuse ;  /* 0x00000000051572ca */ /* 0x040fe200000e0000 */
[----:B------:R-:W-:Y:S01]  /*39e90*/  ST.E desc[UR4][R8.64+0x64], R49 ;  /* 0x0000643108007985 */ /* 0x000fe2000c101904 */
[C---:B------:R-:W-:Y:S02]  /*39ea0*/  R2UR UR22, R4.reuse ;  /* 0x00000000041672ca */ /* 0x040fe400000e0000 */
[C---:B------:R-:W-:Y:S01]  /*39eb0*/  R2UR UR23, R5.reuse ;  /* 0x00000000051772ca */ /* 0x040fe200000e0000 */
[----:B------:R-:W-:Y:S01]  /*39ec0*/  ST.E desc[UR6][R8.64+0x68], R50 ;  /* 0x0000683208007985 */ /* 0x000fe2000c101906 */
[C---:B------:R-:W-:Y:S02]  /*39ed0*/  R2UR UR24, R4.reuse ;  /* 0x00000000041872ca */ /* 0x040fe400000e0000 */
[----:B------:R-:W-:Y:S02]  /*39ee0*/  R2UR UR25, R5 ;  /* 0x00000000051972ca */ /* 0x000fe400000e0000 */
[----:B------:R-:W-:-:S02]  /*39ef0*/  R2UR UR4, R4 ;  /* 0x00000000040472ca */ /* 0x000fc400000e0000 */
[C---:B------:R-:W-:Y:S02]  /*39f00*/  R2UR UR5, R5.reuse ;  /* 0x00000000050572ca */ /* 0x040fe400000e0000 */
[C---:B------:R-:W-:Y:S02]  /*39f10*/  R2UR UR6, R4.reuse ;  /* 0x00000000040672ca */ /* 0x040fe400000e0000 */
        /* <DEDUP_REMOVED lines=9> */
[----:B------:R-:W-:Y:S04]  /*39fb0*/  ST.E desc[UR20][R8.64+0x84], R57 ;  /* 0x0000843908007985 */ /* 0x000fe8000c101914 */
[----:B------:R-:W-:Y:S04]  /*39fc0*/  ST.E desc[UR22][R8.64+0x88], R58 ;  /* 0x0000883a08007985 */ /* 0x000fe8000c101916 */
[----:B------:R-:W-:Y:S01]  /*39fd0*/  ST.E desc[UR24][R8.64+0x8c], R59 ;  /* 0x00008c3b08007985 */ /* 0x000fe2000c101918 */
[----:B------:R-:W-:-:S03]  /*39fe0*/  R2UR UR10, R4 ;  /* 0x00000000040a72ca */ /* 0x000fc600000e0000 */
[----:B------:R-:W-:Y:S01]  /*39ff0*/  ST.E desc[UR4][R8.64+0x90], R60 ;  /* 0x0000903c08007985 */ /* 0x000fe2000c101904 */
[C---:B------:R-:W-:Y:S02]  /*3a000*/  R2UR UR4, R4.reuse ;  /* 0x00000000040472ca */ /* 0x040fe400000e0000 */
[C---:B------:R-:W-:Y:S01]  /*3a010*/  R2UR UR5, R5.reuse ;  /* 0x00000000050572ca */ /* 0x040fe200000e0000 */
[----:B------:R-:W-:Y:S01]  /*3a020*/  ST.E desc[UR6][R8.64+0x94], R61 ;  /* 0x0000943d08007985 */ /* 0x000fe2000c101906 */
        /* <DEDUP_REMOVED lines=267> */
[----:B------:R-:W2:Y:S01]  /*3b0e0*/  LD.E R21, desc[UR28][R8.64+0x1fc] ;  /* 0x0001fc1c08157980 */ /* 0x000ea2000c101900 */
[----:B------:R-:W-:-:S02]  /*3b0f0*/  R2UR UR6, R4 ;  /* 0x00000000040672ca */ /* 0x000fc400000e0000 */
[C---:B------:R-:W-:Y:S02]  /*3b100*/  R2UR UR7, R5.reuse ;  /* 0x00000000050772ca */ /* 0x040fe400000e0000 */
[----:B------:R-:W-:Y:S02]  /*3b110*/  R2UR UR4, R4 ;  /* 0x00000000040472ca */ /* 0x000fe400000e0000 */
[----:B------:R-:W-:-:S09]  /*3b120*/  R2UR UR5, R5 ;  /* 0x00000000050572ca */ /* 0x000fd200000e0000 */
[----:B--2---:R0:W-:Y:S04]  /*3b130*/  ST.E desc[UR6][R8.64+0x1fc], R21 ;  /* 0x0001fc1508007985 */ /* 0x0041e8000c101906 */
[----:B------:R-:W2:Y:S01]  /*3b140*/  LD.E R11, desc[UR4][R8.64] ;  /* 0x00000004080b7980 */ /* 0x000ea2000c101900 */
[C---:B------:R-:W-:Y:S02]  /*3b150*/  R2UR UR4, R4.reuse ;  /* 0x00000000040472ca */ /* 0x040fe400000e0000 */
        /* <DEDUP_REMOVED lines=10> */
[----:B------:R-:W3:Y:S01]  /*3b200*/  LD.E R15, desc[UR6][R8.64+0x8] ;  /* 0x00000806080f7980 */ /* 0x000ee2000c101900 */
[C---:B------:R-:W-:Y:S02]  /*3b210*/  R2UR UR4, R4.reuse ;  /* 0x00000000040472ca */ /* 0x040fe400000e0000 */
[C---:B------:R-:W-:Y:S02]  /*3b220*/  R2UR UR5, R5.reuse ;  /* 0x00000000050572ca */ /* 0x040fe400000e0000 */
[----:B------:R-:W-:Y:S02]  /*3b230*/  R2UR UR6, R4 ;  /* 0x00000000040672ca */ /* 0x000fe400000e0000 */
[----:B------:R-:W-:-:S09]  /*3b240*/  R2UR UR7, R5 ;  /* 0x00000000050772ca */ /* 0x000fd200000e0000 */
[----:B---3--:R3:W-:Y:S04]  /*3b250*/  ST.E desc[UR4][R8.64+0x8], R15 ;  /* 0x0000080f08007985 */ /* 0x0087e8000c101904 */
[----:B0-----:R-:W4:Y:S01]  /*3b260*/  LD.E R21, desc[UR6][R8.64+0xc] ;  /* 0x00000c0608157980 */ /* 0x001f22000c101900 */
[C---:B------:R-:W-:Y:S02]  /*3b270*/  R2UR UR4, R4.reuse ;  /* 0x00000000040472ca */ /* 0x040fe400000e0000 */
[C---:B------:R-:W-:Y:S02]  /*3b280*/  R2UR UR5, R5.reuse ;  /* 0x00000000050572ca */ /* 0x040fe400000e0000 */
[----:B------:R-:W-:Y:S02]  /*3b290*/  R2UR UR6, R4 ;  /* 0x00000000040672ca */ /* 0x000fe400000e0000 */
[----:B------:R-:W-:-:S09]  /*3b2a0*/  R2UR UR7, R5 ;  /* 0x00000000050772ca */ /* 0x000fd200000e0000 */
[----:B----4-:R0:W-:Y:S04]  /*3b2b0*/  ST.E desc[UR4][R8.64+0xc], R21 ;  /* 0x00000c1508007985 */ /* 0x0101e8000c101904 */
[----:B-1----:R-:W4:Y:S01]  /*3b2c0*/  LD.E R11, desc[UR6][R8.64+0x10] ;  /* 0x00001006080b7980 */ /* 0x002f22000c101900 */
[C---:B------:R-:W-:Y:S02]  /*3b2d0*/  R2UR UR4, R4.reuse ;  /* 0x00000000040472ca */ /* 0x040fe400000e0000 */
[C---:B------:R-:W-:Y:S02]  /*3b2e0*/  R2UR UR5, R5.reuse ;  /* 0x00000000050572ca */ /* 0x040fe400000e0000 */
[----:B------:R-:W-:Y:S02]  /*3b2f0*/  R2UR UR6, R4 ;  /* 0x00000000040672ca */ /* 0x000fe400000e0000 */
[----:B------:R-:W-:-:S09]  /*3b300*/  R2UR UR7, R5 ;  /* 0x00000000050772ca */ /* 0x000fd200000e0000 */
[----:B----4-:R1:W-:Y:S04]  /*3b310*/  ST.E desc[UR4][R8.64+0x10], R11 ;  /* 0x0000100b08007985 */ /* 0x0103e8000c101904 */
[----:B--2---:R-:W2:Y:S01]  /*3b320*/  LD.E R13, desc[UR6][R8.64+0x14] ;  /* 0x00001406080d7980 */ /* 0x004ea2000c101900 */
[C---:B------:R-:W-:Y:S02]  /*3b330*/  R2UR UR4, R4.reuse ;  /* 0x00000000040472ca */ /* 0x040fe400000e0000 */
[C---:B------:R-:W-:Y:S02]  /*3b340*/  R2UR UR5, R5.reuse ;  /* 0x00000000050572ca */ /* 0x040fe400000e0000 */
[----:B------:R-:W-:Y:S02]  /*3b350*/  R2UR UR6, R4 ;  /* 0x00000000040672ca */ /* 0x000fe400000e0000 */
[----:B------:R-:W-:-:S09]  /*3b360*/  R2UR UR7, R5 ;  /* 0x00000000050772ca */ /* 0x000fd200000e0000 */
[----:B--2---:R2:W-:Y:S04]  /*3b370*/  ST.E desc[UR4][R8.64+0x14], R13 ;  /* 0x0000140d08007985 */ /* 0x0045e8000c101904 */
[----:B---3--:R-:W3:Y:S01]  /*3b380*/  LD.E R15, desc[UR6][R8.64+0x18] ;  /* 0x00001806080f7980 */ /* 0x008ee2000c101900 */
        /* <DEDUP_REMOVED lines=694> */
[----:B--2---:R-:W-:Y:S04]  /*3def0*/  ST.E desc[UR4][R8.64+0x1e4], R13 ;  /* 0x0001e40d08007985 */ /* 0x004fe8000c101904 */
[----:B---3--:R-:W2:Y:S01]  /*3df00*/  LD.E R15, desc[UR6][R8.64+0x1e8] ;  /* 0x0001e806080f7980 */ /* 0x008ea2000c101900 */
[C---:B------:R-:W-:Y:S02]  /*3df10*/  R2UR UR4, R4.reuse ;  /* 0x00000000040472ca */ /* 0x040fe400000e0000 */
[C---:B------:R-:W-:Y:S02]  /*3df20*/  R2UR UR5, R5.reuse ;  /* 0x00000000050572ca */ /* 0x040fe400000e0000 */
[----:B------:R-:W-:Y:S02]  /*3df30*/  R2UR UR6, R4 ;  /* 0x00000000040672ca */ /* 0x000fe400000e0000 */
[----:B------:R-:W-:-:S09]  /*3df40*/  R2UR UR7, R5 ;  /* 0x00000000050772ca */ /* 0x000fd200000e0000 */
[----:B--2---:R2:W-:Y:S04]  /*3df50*/  ST.E desc[UR4][R8.64+0x1e8], R15 ;  /* 0x0001e80f08007985 */ /* 0x0045e8000c101904 */
[----:B0-----:R-:W3:Y:S01]  /*3df60*/  LD.E R21, desc[UR6][R8.64+0x1ec] ;  /* 0x0001ec0608157980 */ /* 0x001ee2000c101900 */
[C---:B------:R-:W-:Y:S02]  /*3df70*/  R2UR UR4, R4.reuse ;  /* 0x00000000040472ca */ /* 0x040fe400000e0000 */
[C---:B------:R-:W-:Y:S02]  /*3df80*/  R2UR UR5, R5.reuse ;  /* 0x00000000050572ca */ /* 0x040fe400000e0000 */
[----:B------:R-:W-:Y:S02]  /*3df90*/  R2UR UR6, R4 ;  /* 0x00000000040672ca */ /* 0x000fe400000e0000 */
[----:B------:R-:W-:-:S09]  /*3dfa0*/  R2UR UR7, R5 ;  /* 0x00000000050772ca */ /* 0x000fd200000e0000 */
[----:B---3--:R-:W-:Y:S04]  /*3dfb0*/  ST.E desc[UR4][R8.64+0x1ec], R21 ;  /* 0x0001ec1508007985 */ /* 0x008fe8000c101904 */
[----:B-1----:R-:W3:Y:S01]  /*3dfc0*/  LD.E R11, desc[UR6][R8.64+0x1f0] ;  /* 0x0001f006080b7980 */ /* 0x002ee2000c101900 */
[C---:B------:R-:W-:Y:S02]  /*3dfd0*/  R2UR UR4, R4.reuse ;  /* 0x00000000040472ca */ /* 0x040fe400000e0000 */
[C---:B------:R-:W-:Y:S02]  /*3dfe0*/  R2UR UR5, R5.reuse ;  /* 0x00000000050572ca */ /* 0x040fe400000e0000 */
[----:B------:R-:W-:Y:S02]  /*3dff0*/  R2UR UR6, R4 ;  /* 0x00000000040672ca */ /* 0x000fe400000e0000 */
[----:B------:R-:W-:-:S09]  /*3e000*/  R2UR UR7, R5 ;  /* 0x00000000050772ca */ /* 0x000fd200000e0000 */
[----:B---3--:R0:W-:Y:S04]  /*3e010*/  ST.E desc[UR4][R8.64+0x1f0], R11 ;  /* 0x0001f00b08007985 */ /* 0x0081e8000c101904 */
[----:B------:R-:W3:Y:S01]  /*3e020*/  LD.E R25, desc[UR6][R8.64+0x1f4] ;  /* 0x0001f40608197980 */ /* 0x000ee2000c101900 */
[C---:B------:R-:W-:Y:S02]  /*3e030*/  R2UR UR4, R4.reuse ;  /* 0x00000000040472ca */ /* 0x040fe400000e0000 */
[C---:B------:R-:W-:Y:S02]  /*3e040*/  R2UR UR5, R5.reuse ;  /* 0x00000000050572ca */ /* 0x040fe400000e0000 */
[----:B------:R-:W-:Y:S02]  /*3e050*/  R2UR UR6, R4 ;  /* 0x00000000040672ca */ /* 0x000fe400000e0000 */
[----:B------:R-:W-:-:S09]  /*3e060*/  R2UR UR7, R5 ;  /* 0x00000000050772ca */ /* 0x000fd200000e0000 */
[----:B---3--:R1:W-:Y:S04]  /*3e070*/  ST.E desc[UR4][R8.64+0x1f4], R25 ;  /* 0x0001f41908007985 */ /* 0x0083e8000c101904 */
[----:B--2---:R-:W2:Y:S01]  /*3e080*/  LD.E R15, desc[UR6][R8.64+0x1f8] ;  /* 0x0001f806080f7980 */ /* 0x004ea2000c101900 */
[----:B------:R-:W-:Y:S02]  /*3e090*/  R2UR UR4, R4 ;  /* 0x00000000040472ca */ /* 0x000fe400000e0000 */
[----:B------:R-:W-:-:S13]  /*3e0a0*/  R2UR UR5, R5 ;  /* 0x00000000050572ca */ /* 0x000fda00000e0000 */
[----:B--2---:R1:W-:Y:S01]  /*3e0b0*/  ST.E desc[UR4][R8.64+0x1f8], R15 ;  /* 0x0001f80f08007985 */ /* 0x0043e2000c101904 */
[----:B------:R-:W-:Y:S01]  /*3e0c0*/  @!PT LDS RZ, [RZ] ;  /* 0x00000000fffff984 */ /* 0x000fe20000000800 */
[----:B------:R-:W-:Y:S01]  /*3e0d0*/  @!PT LDS RZ, [RZ] ;  /* 0x00000000fffff984 */ /* 0x000fe20000000800 */
[----:B------:R-:W-:Y:S01]  /*3e0e0*/  @!PT LDS RZ, [RZ] ;  /* 0x00000000fffff984 */ /* 0x000fe20000000800 */
[----:B------:R-:W-:Y:S01]  /*3e0f0*/  @!PT LDS RZ, [RZ] ;  /* 0x00000000fffff984 */ /* 0x000fe20000000800 */
[----:B------:R2:W-:Y:S06]  /*3e100*/  MEMBAR.ALL.CTA ;  /* 0x0000000000007992 */ /* 0x0005ec0000008000 */
[----:B--2---:R-:W2:Y:S02]  /*3e110*/  FENCE.VIEW.ASYNC.S ;  /* 0x00000000000073c6 */ /* 0x004ea40000000000 */
[----:B--2---:R-:W-:Y:S02]  /*3e120*/  NOP ;  /* 0x0000000000007918 */ /* 0x004fe40000000000 */
[----:B------:R-:W2:Y:S01]  /*3e130*/  LDL.64 R12, [R7+0x40] ;  /* 0x00004000070c7983 */ /* 0x000ea20000100a00 */
[----:B------:R-:W-:-:S02]  /*3e140*/  R2UR UR4, R4 ;  /* 0x00000000040472ca */ /* 0x000fc400000e0000 */
[----:B------:R-:W-:Y:S01]  /*3e150*/  R2UR UR5, R5 ;  /* 0x00000000050572ca */ /* 0x000fe200000e0000 */
[----:B------:R-:W-:Y:S06]  /*3e160*/  BAR.ARV 0xe, 0x100 ;  /* 0x0384000000007b1d */ /* 0x000fec0000002000 */
[----:B0-----:R-:W3:Y:S06]  /*3e170*/  LDL.64 R10, [R7] ;  /* 0x00000000070a7983 */ /* 0x001eec0000100a00 */
[----:B--2---:R-:W2:Y:S01]  /*3e180*/  LD.E R14, desc[UR4][R12.64] ;  /* 0x000000040c0e7980 */ /* 0x004ea2000c101900 */
[----:B------:R-:W-:-:S02]  /*3e190*/  R2UR UR4, R4 ;  /* 0x00000000040472ca */ /* 0x000fc400000e0000 */
[----:B------:R-:W-:Y:S01]  /*3e1a0*/  R2UR UR5, R5 ;  /* 0x00000000050572ca */ /* 0x000fe200000e0000 */
[----:B------:R-:W-:-:S12]  /*3e1b0*/  BSSY B2, `(.L_x_5411) ;  /* 0x0000006000027945 */ /* 0x000fd80003800000 */
[----:B---3--:R1:W5:Y:S01]  /*3e1c0*/  LD.E R10, desc[UR4][R10.64] ;  /* 0x000000040a0a7980 */ /* 0x008362000c101900 */
[----:B--2---:R-:W-:-:S04]  /*3e1d0*/  LOP3.LUT R14, R14, 0x1, RZ, 0xfc, !PT ;  /* 0x000000010e0e7812 */ /* 0x004fc800078efcff */
[----:B------:R-:W-:-:S13]  /*3e1e0*/  ISETP.NE.AND P0, PT, R14, 0x3, PT ;  /* 0x000000030e00780c */ /* 0x000fda0003f05270 */
[----:B-1----:R-:W-:Y:S05]  /*3e1f0*/  @!P0 BRA `(.L_x_5412) ;  /* 0x0000000000048947 */ /* 0x002fea0003800000 */
[----:B------:R-:W-:Y:S01]  /*3e200*/  BPT.TRAP 0x1 ;  /* 0x000000040000795c */ /* 0x000fe20000300000 */
.L_x_5412:
[----:B------:R-:W-:Y:S05]  /*3e210*/  BSYNC B2 ;  /* 0x0000000000027941 */ /* 0x000fea0003800000 */
.L_x_5411:
        /* <DEDUP_REMOVED lines=9> */
[----:B------:R0:W-:Y:S02]  /*3e2b0*/  SYNCS.ARRIVE.TRANS64.RED.A1T0 RZ, [R7+URZ], RZ ;  /* 0x000000ff07ff79a7 */ /* 0x0001e4000810043f */
[----:B0-----:R-:W-:-:S04]  /*3e2c0*/  IMAD.MOV.U32 R7, RZ, RZ, 0x0 ;  /* 0x00000000ff077424 */ /* 0x001fc800078e00ff */
[----:B------:R-:W-:Y:S05]  /*3e2d0*/  RET.REL.NODEC R6 `(_ZN7cutlass13device_kernelIN5flash11enable_sm90INS1_16FlashAttnFwdSm90INS1_25CollectiveMainloopFwdSm90ILi2EN4cute5tupleIJNS5_1CILi1EEES8_S8_EEENS6_IJNS7_ILi64EEESA_SA_EEELi512ENS_6half_tEfNS_4arch4Sm90ELb0ELb1ELb1ELb0ELb1ELb0ELb1ELb0ELb0ELb1ELb1ELb0EEENS1_21CollectiveEpilogueFwdINS6_IJSA_NS7_ILi512EEESA_EEES9_SC_SE_Li256ELb0ELb1ELb1ELb0EEENS1_19SingleTileSchedulerILb0ELb1ELb1ELi64EEEEEEEEEvNT_6ParamsE) ;  /* 0xfffffc1c06487950 */ /* 0x000fea0003c3ffff */
.L_x_5383:
[----:B0-----:R0:W1:Y:S02]  /*3e2e0*/  SYNCS.PHASECHK.TRANS64.TRYWAIT P0, [R11+URZ], R20 ;  /* 0x000000140b0075a7 */ /* 0x001064000800017f */
[----:B-1----:R-:W-:Y:S05]  /*3e2f0*/  @!P0 NANOSLEEP.SYNCS 0x989680 ;  /* 0x009896800000895d */ /* 0x002fea0003900000 */
[----:B------:R-:W1:Y:S02]  /*3e300*/  @!P0 SYNCS.PHASECHK.TRANS64 P0, [R11+URZ], R20 ;  /* 0x000000140b0085a7 */ /* 0x000e64000800007f */
[----:B-1----:R-:W-:Y:S05]  /*3e310*/  @!P0 BRA `(.L_x_5383) ;  /* 0xfffffffc00f08947 */ /* 0x002fea000383ffff */
[----:B------:R-:W-:Y:S05]  /*3e320*/  BRA `(.L_x_5382) ;  /* 0xfffffee400b87947 */ /* 0x000fea000383ffff */
.L_x_5390:
[----:B0-----:R0:W1:Y:S02]  /*3e330*/  SYNCS.PHASECHK.TRANS64.TRYWAIT P0, [R20+URZ], R21 ;  /* 0x00000015140075a7 */ /* 0x001064000800017f */
[----:B-1----:R-:W-:Y:S05]  /*3e340*/  @!P0 NANOSLEEP.SYNCS 0x989680 ;  /* 0x009896800000895d */ /* 0x002fea0003900000 */
[----:B------:R-:W1:Y:S02]  /*3e350*/  @!P0 SYNCS.PHASECHK.TRANS64 P0, [R20+URZ], R21 ;  /* 0x00000015140085a7 */ /* 0x000e64000800007f */
[----:B-1----:R-:W-:Y:S05]  /*3e360*/  @!P0 BRA `(.L_x_5390) ;  /* 0xfffffffc00f08947 */ /* 0x002fea000383ffff */
[----:B------:R-:W-:Y:S05]  /*3e370*/  BRA `(.L_x_5389) ;  /* 0xfffffeec008c7947 */ /* 0x000fea000383ffff */
.L_x_5413:
        /* <DEDUP_REMOVED lines=16> */
.L_x_15748:


//--------------------- .text._ZN7cutlass13device_kernelIN5flash11enable_sm90INS1_16FlashAttnFwdSm90INS1_25CollectiveMainloopFwdSm90ILi2EN4cute5tupleIJNS5_1CILi1EEES8_S8_EEENS6_IJNS7_ILi64EEESA_SA_EEELi512ENS_6half_tEfNS_4arch4Sm90ELb0ELb1ELb1ELb1ELb1ELb0ELb0ELb0ELb0ELb1ELb1ELb0EEENS1_21CollectiveEpilogueFwdINS6_IJSA_NS7_ILi512EEESA_EEES9_SC_SE_Li256ELb1ELb1ELb1ELb0EEENS1_36VarlenDynamicPersistentTileSchedulerILi64ELi64ELi256ELi128ELb1ELb1ELb1ELb1ELb0ELb1EEEEEEEEEvNT_6ParamsE --------------------------
	.section	.text._ZN7cutlass13device_kernelIN5flash11enable_sm90INS1_16FlashAttnFwdSm90INS1_25CollectiveMainloopFwdSm90ILi2EN4cute5tupleIJNS5_1CILi1EEES8_S8_EEENS6_IJNS7_ILi64EEESA_SA_EEELi512ENS_6half_tEfNS_4arch4Sm90ELb0ELb1ELb1ELb1ELb1ELb0ELb0ELb0ELb0ELb1ELb1ELb0EEENS1_21CollectiveEpilogueFwdINS6_IJSA_NS7_ILi512EEESA_EEES9_SC_SE_Li256ELb1ELb1ELb1ELb0EEENS1_36VarlenDynamicPersistentTileSchedulerILi64ELi64ELi256ELi128ELb1ELb1ELb1ELb1ELb0ELb1EEEEEEEEEvNT_6ParamsE,"ax",@progbits
	.align	128
.text._ZN7cutlass13device_kernelIN5flash11enable_sm90INS1_16FlashAttnFwdSm90INS1_25CollectiveMainloopFwdSm90ILi2EN4cute5tupleIJNS5_1CILi1EEES8_S8_EEENS6_IJNS7_ILi64EEESA_SA_EEELi512ENS_6half_tEfNS_4arch4Sm90ELb0ELb1ELb1ELb1ELb1ELb0ELb0ELb0ELb0ELb1ELb1ELb0EEENS1_21CollectiveEpilogueFwdINS6_IJSA_NS7_ILi512EEESA_EEES9_SC_SE_Li256ELb1ELb1ELb1ELb0EEENS1_36VarlenDynamicPersistentTileSchedulerILi64ELi64ELi256ELi128ELb1ELb1ELb1ELb1ELb0ELb1EEEEEEEEEvNT_6ParamsE:
        .type           _ZN7cutlass13device_kernelIN5flash11enable_sm90INS1_16FlashAttnFwdSm90INS1_25CollectiveMainloopFwdSm90ILi2EN4cute5tupleIJNS5_1CILi1EEES8_S8_EEENS6_IJNS7_ILi64EEESA_SA_EEELi512ENS_6half_tEfNS_4arch4Sm90ELb0ELb1ELb1ELb1ELb1ELb0ELb0ELb0ELb0ELb1ELb1ELb0EEENS1_21CollectiveEpilogueFwdINS6_IJSA_NS7_ILi512EEESA_EEES9_SC_SE_Li256ELb1ELb1ELb1ELb0EEENS1_36VarlenDynamicPersistentTileSchedulerILi64ELi64ELi256ELi128ELb1ELb1ELb1ELb1ELb0ELb1EEEEEEEEEvNT_6ParamsE,@function
        .size           _ZN7cutlass13device_kernelIN5flash11enable_sm90INS1_16FlashAttnFwdSm90INS1_25CollectiveMainloopFwdSm90ILi2EN4cute5tupleIJNS5_1CILi1EEES8_S8_EEENS6_IJNS7_ILi64EEESA_SA_EEELi512ENS_6half_tEfNS_4arch4Sm90ELb0ELb1ELb1ELb1ELb1ELb0ELb0ELb0ELb0ELb1ELb1ELb0EEENS1_21CollectiveEpilogueFwdINS6_IJSA_NS7_ILi512EEESA_EEES9_SC_SE_Li256ELb1ELb1ELb1ELb0EEENS1_36VarlenDynamicPersistentTileSchedulerILi64ELi64ELi256ELi128ELb1ELb1ELb1ELb1ELb0ELb1EEEEEEEEEvNT_6ParamsE,(.L_x_15750 - _ZN7cutlass13device_kernelIN5flash11enable_sm90INS1_16FlashAttnFwdSm90INS1_25CollectiveMainloopFwdSm90ILi2EN4cute5tupleIJNS5_1CILi1EEES8_S8_EEENS6_IJNS7_ILi64EEESA_SA_EEELi512ENS_6half_tEfNS_4arch4Sm90ELb0ELb1ELb1ELb1ELb1ELb0ELb0ELb0ELb0ELb1ELb1ELb0EEENS1_21CollectiveEpilogueFwdINS6_IJSA_NS7_ILi512EEESA_EEES9_SC_SE_Li256ELb1ELb1ELb1ELb0EEENS1_36VarlenDynamicPersistentTileSchedulerILi64ELi64ELi256ELi128ELb1ELb1ELb1ELb1ELb0ELb1EEEEEEEEEvNT_6ParamsE)
        .other          _ZN7cutlass13device_kernelIN5flash11enable_sm90INS1_16FlashAttnFwdSm90INS1_25CollectiveMainloopFwdSm90ILi2EN4cute5tupleIJNS5_1CILi1EEES8_S8_EEENS6_IJNS7_ILi64EEESA_SA_EEELi512ENS_6half_tEfNS_4arch4Sm90ELb0ELb1ELb1ELb1ELb1ELb0ELb0ELb0ELb0ELb1ELb1ELb0EEENS1_21CollectiveEpilogueFwdINS6_IJSA_NS7_ILi512EEESA_EEES9_SC_SE_Li256ELb1ELb1ELb1ELb0EEENS1_36VarlenDynamicPersistentTileSchedulerILi64ELi64ELi256ELi128ELb1ELb1ELb1ELb1ELb0ELb1EEEEEEEEEvNT_6ParamsE,@"STO_CUDA_ENTRY STV_DEFAULT"
_ZN7cutlass13device_kernelIN5flash11enable_sm90INS1_16FlashAttnFwdSm90INS1_25CollectiveMainloopFwdSm90ILi2EN4cute5tupleIJNS5_1CILi1EEES8_S8_EEENS6_IJNS7_ILi64EEESA_SA_EEELi512ENS_6half_tEfNS_4arch4Sm90ELb0ELb1ELb1ELb1ELb1ELb0ELb0ELb0ELb0ELb1ELb1ELb0EEENS1_21CollectiveEpilogueFwdINS6_IJSA_NS7_ILi512EEESA_EEES9_SC_SE_Li256ELb1ELb1ELb1ELb0EEENS1_36VarlenDynamicPersistentTileSchedulerILi64ELi64ELi256ELi128ELb1ELb1ELb1ELb1ELb0ELb1EEEEEEEEEvNT_6ParamsE:
        /* <DEDUP_REMOVED lines=41> */
.L_x_5414:
        /* <DEDUP_REMOVED lines=22> */
.L_x_5415:
        /* <DEDUP_REMOVED lines=18> */
.L_x_5416:
        /* <DEDUP_REMOVED lines=22> */
.L_x_5417:
        /* <DEDUP_REMOVED lines=23> */
.L_x_5418:
        /* <DEDUP_REMOVED lines=8> */
.L_x_5420:
        /* <DEDUP_REMOVED lines=30> */
[CC--:B------:R-:W-:Y:S02]  /*0a40*/  LEA.HI R6, R3.reuse, R0.reuse, RZ, 0x2 ;  /* 0x0000000003067211 */ /* 0x0c0fe400078f10ff */
[----:B------:R-:W-:Y:S02]  /*0a50*/  LEA.HI R219, R3, R0, RZ, 0x3 ;  /* 0x0000000003db7211 */ /* 0x000fe400078f18ff */
[----:B------:R-:W-:Y:S02]  /*0a60*/  SHF.R.S32.HI R7, RZ, 0x4, R2 ;  /* 0x00000004ff077819 */ /* 0x000fe40000011402 */
[----:B------:R-:W-:Y:S02]  /*0a70*/  LOP3.LUT R3, R2, 0xfffffff0, RZ, 0xc0, !PT ;  /* 0xfffffff002037812 */ /* 0x000fe400078ec0ff */
[----:B------:R-:W-:-:S02]  /*0a80*/  SHF.R.S32.HI R5, RZ, 0x5, R4 ;  /* 0x00000005ff057819 */ /* 0x000fc40000011404 */
[----:B------:R-:W-:Y:S01]  /*0a90*/  SHF.R.S32.HI R4, RZ, 0x1f, R4 ;  /* 0x0000001fff047819 */ /* 0x000fe20000011404 */
[----:B------:R-:W-:Y:S01]  /*0aa0*/  IMAD.IADD R3, R0, 0x1, -R3 ;  /* 0x0000000100037824 */ /* 0x000fe200078e0a03 */
[----:B------:R-:W-:Y:S02]  /*0ab0*/  LOP3.LUT R13, R6, 0xfffffffc, RZ, 0xc0, !PT ;  /* 0xfffffffc060d7812 */ /* 0x000fe400078ec0ff */
[----:B------:R-:W-:Y:S02]  /*0ac0*/  LOP3.LUT R11, R9, 0xffffff80, RZ, 0xc0, !PT ;  /* 0xffffff80090b7812 */ /* 0x000fe400078ec0ff */
[----:B------:R-:W-:Y:S01]  /*0ad0*/  LOP3.LUT R187, R219, 0xfffffff8, RZ, 0xc0, !PT ;  /* 0xfffffff8dbbb7812 */ /* 0x000fe200078ec0ff */
[----:B------:R-:W-:Y:S01]  /*0ae0*/  IMAD.IADD R13, R0, 0x1, -R13 ;  /* 0x00000001000d7824 */ /* 0x000fe200078e0a0d */
[----:B------:R-:W-:Y:S01]  /*0af0*/  LEA.HI R2, R2, R7, RZ, 0x1 ;  /* 0x0000000702027211 */ /* 0x000fe200078f08ff */
[----:B------:R-:W-:Y:S01]  /*0b00*/  IMAD.IADD R11, R0, 0x1, -R11 ;  /* 0x00000001000b7824 */ /* 0x000fe200078e0a0b */
[----:B------:R-:W-:Y:S01]  /*0b10*/  LEA.HI R4, R4, R5, RZ, 0x2 ;  /* 0x0000000504047211 */ /* 0x000fe200078f10ff */
[----:B------:R-:W-:Y:S01]  /*0b20*/  IMAD.IADD R187, R0, 0x1, -R187 ;  /* 0x0000000100bb7824 */ /* 0x000fe200078e0abb */
[----:B------:R-:W-:-:S02]  /*0b30*/  LOP3.LUT R2, R2, 0x1ffffffe, RZ, 0xc0, !PT ;  /* 0x1ffffffe02027812 */ /* 0x000fc400078ec0ff */
[----:B------:R-:W-:Y:S01]  /*0b40*/  SHF.R.S32.HI R220, RZ, 0x7, R9 ;  /* 0x00000007ffdc7819 */ /* 0x000fe20000011409 */
[----:B------:R-:W-:Y:S01]  /*0b50*/  IMAD.SHL.U32 R19, R187, 0x8, RZ ;  /* 0x00000008bb137824 */ /* 0x000fe200078e00ff */
[--C-:B------:R-:W-:Y:S01]  /*0b60*/  SHF.R.S32.HI R0, RZ, 0x1f, R3.reuse ;  /* 0x0000001fff007819 */ /* 0x100fe20000011403 */
[----:B------:R-:W-:Y:S01]  /*0b70*/  IMAD.IADD R2, R7, 0x1, -R2 ;  /* 0x0000000107027824 */ /* 0x000fe200078e0a02 */
[----:B------:R-:W-:Y:S01]  /*0b80*/  LOP3.LUT R4, R4, 0x3ffffc, RZ, 0xc0, !PT ;  /* 0x003ffffc04047812 */ /* 0x000fe200078ec0ff */
[----:B------:R-:W-:Y:S01]  /*0b90*/  IMAD R15, R220, 0x100, R3 ;  /* 0x00000100dc0f7824 */ /* 0x000fe200078e0203 */
[----:B------:R-:W-:Y:S01]  /*0ba0*/  LEA.HI R7, R13, R13, RZ, 0x1 ;  /* 0x0000000d0d077211 */ /* 0x000fe200078f08ff */
[----:B------:R-:W-:Y:S01]  /*0bb0*/  IMAD.SHL.U32 R2, R2, 0x8, RZ ;  /* 0x0000000802027824 */ /* 0x000fe200078e00ff */
[----:B------:R-:W-:Y:S01]  /*0bc0*/  LEA.HI R6, R0, R3, RZ, 0x3 ;  /* 0x0000000300067211 */ /* 0x000fe200078f18ff */
[----:B------:R-:W-:Y:S01]  /*0bd0*/  IMAD.IADD R4, R5, 0x1, -R4 ;  /* 0x0000000105047824 */ /* 0x000fe200078e0a04 */
[----:B------:R-:W-:-:S02]  /*0be0*/  SHF.R.S32.HI R0, RZ, 0x1f, R11 ;  /* 0x0000001fff007819 */ /* 0x000fc4000001140b */
[----:B------:R-:W-:Y:S01]  /*0bf0*/  LOP3.LUT R10, R7, 0x1ffffffe, RZ, 0xc0, !PT ;  /* 0x1ffffffe070a7812 */ /* 0x000fe200078ec0ff */
[----:B------:R-:W-:Y:S01]  /*0c00*/  IMAD R15, R4, 0x10, R15 ;  /* 0x00000010040f7824 */ /* 0x000fe200078e020f */
[C---:B------:R-:W-:Y:S01]  /*0c10*/  LOP3.LUT R8, R6.reuse, 0xfffffff8, RZ, 0xc0, !PT ;  /* 0xfffffff806087812 */ /* 0x040fe200078ec0ff */
[----:B------:R-:W-:Y:S01]  /*0c20*/  IMAD.SHL.U32 R7, R6, 0x40, RZ ;  /* 0x0000004006077824 */ /* 0x000fe200078e00ff */
[----:B------:R-:W-:Y:S01]  /*0c30*/  LEA.HI R4, R0, R11, RZ, 0x2 ;  /* 0x0000000b00047211 */ /* 0x000fe200078f10ff */
[----:B------:R-:W-:Y:S01]  /*0c40*/  IMAD.IADD R186, R13, 0x1, -R10 ;  /* 0x000000010dba7824 */ /* 0x000fe200078e0a0a */
[----:B------:R-:W-:Y:S01]  /*0c50*/  LEA.HI R9, R9, R220, RZ, 0x1 ;  /* 0x000000dc09097211 */ /* 0x000fe200078f08ff */
[----:B------:R-:W-:Y:S01]  /*0c60*/  IMAD.IADD R8, R3, 0x1, -R8 ;  /* 0x0000000103087824 */ /* 0x000fe200078e0a08 */
[--C-:B------:R-:W-:Y:S02]  /*0c70*/  SHF.R.S32.HI R3, RZ, 0x2, R4.reuse ;  /* 0x00000002ff037819 */ /* 0x100fe40000011404 */
[----:B------:R-:W-:-:S02]  /*0c80*/  SHF.R.S32.HI R6, RZ, 0x1f, R4 ;  /* 0x0000001fff067819 */ /* 0x000fc40000011404 */
[----:B------:R-:W-:Y:S02]  /*0c90*/  LOP3.LUT R10, R4, 0x7ffffffc, RZ, 0xc0, !PT ;  /* 0x7ffffffc040a7812 */ /* 0x000fe400078ec0ff */
[----:B------:R-:W-:Y:S02]  /*0ca0*/  LOP3.LUT R4, R7, 0x7ffffe00, RZ, 0xc0, !PT ;  /* 0x7ffffe0007047812 */ /* 0x000fe400078ec0ff */
[----:B------:R-:W-:Y:S01]  /*0cb0*/  LEA.HI R6, R6, R3, RZ, 0x3 ;  /* 0x0000000306067211 */ /* 0x000fe200078f18ff */
[----:B------:R-:W-:Y:S01]  /*0cc0*/  IMAD.IADD R10, R11, 0x1, -R10 ;  /* 0x000000010b0a7824 */ /* 0x000fe200078e0a0a */
[----:B------:R-:W-:Y:S01]  /*0cd0*/  LOP3.LUT R9, R9, 0xfffffe, RZ, 0xc0, !PT ;  /* 0x00fffffe09097812 */ /* 0x000fe200078ec0ff */
[----:B------:R-:W-:Y:S01]  /*0ce0*/  IMAD R7, R5, 0x400, R4 ;  /* 0x0000040005077824 */ /* 0x000fe200078e0204 */
[----:B------:R-:W-:Y:S01]  /*0cf0*/  LOP3.LUT R6, R6, 0xfffffff8, RZ, 0xc0, !PT ;  /* 0xfffffff806067812 */ /* 0x000fe200078ec0ff */
[----:B------:R-:W-:Y:S01]  /*0d00*/  IMAD.SHL.U32 R4, R8, 0x40, RZ ;  /* 0x0000004008047824 */ /* 0x000fe200078e00ff */
[----:B------:R-:W-:Y:S01]  /*0d10*/  LEA.HI R0, R0, R11, RZ, 0x5 ;  /* 0x0000000b00007211 */ /* 0x000fe200078f28ff */
[----:B------:R-:W-:Y:S01]  /*0d20*/  IMAD.IADD R9, R220, 0x1, -R9 ;  /* 0x00000001dc097824 */ /* 0x000fe200078e0a09 */
[----:B------:R-:W-:Y:S01]  /*0d30*/  R2P PR, R8, 0x6 ;  /* 0x0000000608007804 */ /* 0x000fe20000000000 */
[----:B------:R-:W-:Y:S01]  /*0d40*/  IMAD.IADD R17, R3, 0x1, -R6 ;  /* 0x0000000103117824 */ /* 0x000fe200078e0a06 */
[----:B------:R-:W-:Y:S01]  /*0d50*/  LOP3.LUT R5, R4, 0x1c0, RZ, 0xc0, !PT ;  /* 0x000001c004057812 */ /* 0x000fe200078ec0ff */
[----:B------:R-:W-:Y:S01]  /*0d60*/  IMAD.U32 R3, R15, 0x40, R2 ;  /* 0x000000400f037824 */ /* 0x000fe200078e0002 */
[----:B------:R-:W-:-:S02]  /*0d70*/  SHF.R.S32.HI R0, RZ, 0x5, R0 ;  /* 0x00000005ff007819 */ /* 0x000fc40000011400 */
[----:B------:R-:W-:Y:S02]  /*0d80*/  LOP3.LUT R2, R5, 0x8, R2, 0xf8, !PT ;  /* 0x0000000805027812 */ /* 0x000fe400078ef802 */
[----:B------:R-:W-:Y:S01]  /*0d90*/  SHF.R.U32.HI R5, RZ, 0x3, R5 ;  /* 0x00000003ff057819 */ /* 0x000fe20000011605 */
[----:B------:R0:W-:Y:S01]  /*0da0*/  STL [R1+0x20], R3 ;  /* 0x0000200301007387 */ /* 0x0001e20000100800 */
[----:B------:R-:W-:Y:S01]  /*0db0*/  IMAD R17, R0, 0x10, R17 ;  /* 0x0000001000117824 */ /* 0x000fe200078e0211 */
[----:B------:R-:W-:Y:S02]  /*0dc0*/  SEL R184, R184, 0xffffffe0, !P1 ;  /* 0xffffffe0b8b87807 */ /* 0x000fe40004800000 */
[----:B------:R-:W-:Y:S01]  /*0dd0*/  LOP3.LUT R4, R2, R5, RZ, 0x3c, !PT ;  /* 0x0000000502047212 */ /* 0x000fe200078e3cff */
[----:B------:R-:W-:Y:S01]  /*0de0*/  IMAD.SHL.U32 R2, R10, 0x2, RZ ;  /* 0x000000020a027824 */ /* 0x000fe200078e00ff */
[----:B------:R-:W-:Y:S01]  /*0df0*/  SHF.R.S32.HI R219, RZ, 0x3, R219 ;  /* 0x00000003ffdb7819 */ /* 0x000fe200000114db */
[----:B------:R-:W-:-:S02]  /*0e00*/  IMAD R186, R186, 0x8, R17 ;  /* 0x00000008baba7824 */ /* 0x000fc400078e0211 */
[----:B------:R-:W-:Y:S02]  /*0e10*/  IMAD.IADD R4, R7, 0x1, R4 ;  /* 0x0000000107047824 */ /* 0x000fe400078e0204 */
[----:B0-----:R-:W-:-:S03]  /*0e20*/  IMAD.SHL.U32 R3, R9, 0x100, RZ ;  /* 0x0000010009037824 */ /* 0x001fc600078e00ff */
[----:B------:R-:W-:Y:S01]  /*0e30*/  LEA R22, R4, UR41, 0x1 ;  /* 0x0000002904167c11 */ /* 0x000fe2000f8e08ff */
[----:B------:R-:W-:Y:S01]  /*0e40*/  IMAD.IADD R18, R2, 0x1, R3 ;  /* 0x0000000102127824 */ /* 0x000fe200078e0203 */
[----:B------:R0:W-:Y:S03]  /*0e50*/  STL [R1+0x1c], R3 ;  /* 0x00001c0301007387 */ /* 0x0001e60000100800 */
[C---:B------:R-:W-:Y:S01]  /*0e60*/  VIADD R218, R18.reuse, 0x8 ;  /* 0x0000000812da7836 */ /* 0x040fe20000000000 */
[----:B------:R-:W-:Y:S01]  /*0e70*/  SHF.R.S32.HI R0, RZ, 0x1f, R18 ;  /* 0x0000001fff007819 */ /* 0x000fe20000011412 */
[C---:B------:R-:W-:Y:S02]  /*0e80*/  VIADD R217, R18.reuse, 0x10 ;  /* 0x0000001012d97836 */ /* 0x040fe40000000000 */
[C---:B------:R-:W-:Y:S02]  /*0e90*/  VIADD R216, R18.reuse, 0x18 ;  /* 0x0000001812d87836 */ /* 0x040fe40000000000 */
        /* <DEDUP_REMOVED lines=62> */
[----:B------:R-:W-:-:S02]  /*1280*/  IMAD.IADD R185, R185, 0x1, R184 ;  /* 0x00000001b9b97824 */ /* 0x000fc400078e02b8 */
[----:B------:R-:W-:-:S07]  /*1290*/  IMAD.IADD R184, R184, 0x1, R23 ;  /* 0x00000001b8b87824 */ /* 0x000fce00078e0217 */
.L_x_5543:
[----:B------:R-:W-:Y:S02]  /*12a0*/  ULDC.64 UR8, c[0x0][0xa28] ;  /* 0x00028a0000087ab9 */ /* 0x000fe40000000a00 */
[----:B------:R-:W-:-:S04]  /*12b0*/  UISETP.NE.U32.AND UP0, UPT, UR8, URZ, UPT ;  /* 0x0000003f0800728c */ /* 0x000fc8000bf05070 */
[----:B------:R-:W-:-:S03]  /*12c0*/  UISETP.NE.AND.EX UP0, UPT, UR9, URZ, UPT, UP0 ;  /* 0x0000003f0900728c */ /* 0x000fc6000bf05300 */
[----:B------:R-:W-:Y:S02]  /*12d0*/  ULDC.64 UR8, c[0x0][0xa18] ;  /* 0x0002860000087ab9 */ /* 0x000fe40000000a00 */
[----:B------:R-:W-:Y:S01]  /*12e0*/  UISETP.NE.U32.AND UP1, UPT, UR8, URZ, UPT ;  /* 0x0000003f0800728c */ /* 0x000fe2000bf25070 */
[----:B------:R-:W-:-:S03]  /*12f0*/  PLOP3.LUT P0, PT, PT, PT, UP0, 0x80, 0x0 ;  /* 0x000000000000781c */ /* 0x000fc60003f0f008 */
[----:B------:R-:W-:-:S03]  /*1300*/  UISETP.NE.AND.EX UP1, UPT, UR9, URZ, UPT, UP1 ;  /* 0x0000003f0900728c */ /* 0x000fc6000bf25310 */
[----:B------:R-:W-:Y:S02]  /*1310*/  @UP0 ULDC.64 UR8, c[0x0][0xa28] ;  /* 0x00028a0000080ab9 */ /* 0x000fe40000000a00 */
[----:B------:R-:W-:Y:S01]  /*1320*/  @UP0 UIMAD.WIDE UR8, UR6, 0x4, UR8 ;  /* 0x00000004060808a5 */ /* 0x000fe2000f8e0208 */
[----:B------:R-:W-:-:S05]  /*1330*/  PLOP3.LUT P2, PT, PT, PT, UP1, 0x80, 0x0 ;  /* 0x000000000000781c */ /* 0x000fca0003f4f018 */
[----:B------:R-:W-:Y:S01]  /*1340*/  @UP1 ULDC.64 UR10, c[0x0][0xa18] ;  /* 0x00028600000a1ab9 */ /* 0x000fe20000000a00 */
[----:B0-234-:R-:W-:Y:S02]  /*1350*/  IMAD.U32 R4, RZ, RZ, UR8 ;  /* 0x00000008ff047e24 */ /* 0x01dfe4000f8e00ff */
[----:B------:R-:W-:Y:S01]  /*1360*/  IMAD.U32 R5, RZ, RZ, UR9 ;  /* 0x00000009ff057e24 */ /* 0x000fe2000f8e00ff */
[----:B------:R-:W-:Y:S02]  /*1370*/  @UP1 UIMAD.WIDE UR8, UR6, 0x4, UR10 ;  /* 0x00000004060818a5 */ /* 0x000fe4000f8e020a */
[----:B------:R-:W-:Y:S02]  /*1380*/  ULOP3.LUT UR4, UR7, 0xff000000, URZ, 0xc0, !UPT ;  /* 0xff00000007047892 */ /* 0x000fe4000f8ec03f */
[----:B------:R-:W2:Y:S01]  /*1390*/  @P0 LDG.E R4, desc[UR54][R4.64] ;  /* 0x0000003604040981 */ /* 0x000ea2000c1e1900 */
[----:B------:R-:W-:Y:S01]  /*13a0*/  ULDC.64 UR10, c[0x0][0xa20] ;  /* 0x00028800000a7ab9 */ /* 0x000fe20000000a00 */
[----:B-1----:R-:W-:-:S02]  /*13b0*/  IMAD.U32 R6, RZ, RZ, UR8 ;  /* 0x00000008ff067e24 */ /* 0x002fc4000f8e00ff */
[----:B------:R-:W-:Y:S01]  /*13c0*/  IMAD.U32 R7, RZ, RZ, UR9 ;  /* 0x00000009ff077e24 */ /* 0x000fe2000f8e00ff */
[----:B------:R-:W-:-:S04]  /*13d0*/  ULDC.64 UR8, c[0x0][0x418] ;  /* 0x0001060000087ab9 */ /* 0x000fc80000000a00 */
[----:B------:R-:W3:Y:S01]  /*13e0*/  @P2 LDG.E R6, desc[UR54][R6.64] ;  /* 0x0000003606062981 */ /* 0x000ee2000c1e1900 */
[----:B------:R-:W-:Y:S01]  /*13f0*/  UISETP.NE.U32.AND UP0, UPT, UR8, URZ, UPT ;  /* 0x0000003f0800728c */ /* 0x000fe2000bf05070 */
[----:B------:R-:W-:Y:S01]  /*1400*/  ISETP.NE.U32.AND P1, PT, RZ, UR10, PT ;  /* 0x0000000aff007c0c */ /* 0x000fe2000bf25070 */
[----:B------:R-:W-:Y:S02]  /*1410*/  ULOP3.LUT UR42, UR7, 0xff0000, URZ, 0xc0, !UPT ;  /* 0x00ff0000072a7892 */ /* 0x000fe4000f8ec03f */
[----:B------:R-:W-:Y:S01]  /*1420*/  UISETP.NE.AND.EX UP0, UPT, UR9, URZ, UPT, UP0 ;  /* 0x0000003f0900728c */ /* 0x000fe2000bf05300 */
[----:B------:R-:W-:Y:S01]  /*1430*/  ISETP.NE.AND.EX P1, PT, RZ, UR11, PT, P1 ;  /* 0x0000000bff007c0c */ /* 0x000fe2000bf25310 */
[----:B------:R-:W-:Y:S01]  /*1440*/  ULDC UR8, c[0x0][0x424] ;  /* 0x0001090000087ab9 */ /* 0x000fe20000000800 */
[----:B------:R-:W-:Y:S02]  /*1450*/  USHF.R.U32.HI UR4, URZ, 0x8, UR4 ;  /* 0x000000083f047899 */ /* 0x000fe40008011604 */
[----:B------:R-:W-:Y:S01]  /*1460*/  USEL UR8, UR8, 0x1, UP0 ;  /* 0x0000000108087887 */ /* 0x000fe20008000000 */
[----:B------:R-:W-:Y:S01]  /*1470*/  ULDC UR9, c[0x0][0x2f0] ;  /* 0x0000bc0000097ab9 */ /* 0x000fe20000000800 */
[----:B------:R-:W-:Y:S01]  /*1480*/  UMOV UR48, URZ ;  /* 0x0000003f00307c82 */ /* 0x000fe20008000000 */
[----:B------:R-:W-:-:S02]  /*1490*/  ULEA.HI UR42, UR42, UR4, URZ, 0x10 ;  /* 0x000000042a2a7291 */ /* 0x000fc4000f8f803f */
[----:B------:R-:W-:Y:S02]  /*14a0*/  UIMAD UR4, UR8, UR9, URZ ;  /* 0x00000009080472a4 */ /* 0x000fe4000f8e023f */
[----:B------:R-:W-:Y:S01]  /*14b0*/  ULOP3.LUT UR43, UR7, 0xffff, URZ, 0xc0, !UPT ;  /* 0x0000ffff072b7892 */ /* 0x000fe2000f8ec03f */
        /* <DEDUP_REMOVED lines=17> */
.L_x_5421:
[----:B------:R-:W-:Y:S01]  /*15d0*/  UMOV UR44, UR6 ;  /* 0x00000006002c7c82 */ /* 0x000fe20008000000 */
[----:B------:R-:W-:Y:S05]  /*15e0*/  @!P1 BRA `(.L_x_5422) ;  /* 0x00000000001c9947 */ /* 0x000fea0003800000 */
[----:B------:R-:W-:Y:S02]  /*15f0*/  ULDC.64 UR8, c[0x0][0xa20] ;  /* 0x0002880000087ab9 */ /* 0x000fe40000000a00 */
[----:B------:R-:W-:-:S06]  /*1600*/  UIMAD.WIDE UR6, UR6, 0x4, UR8 ;  /* 0x00000004060678a5 */ /* 0x000fcc000f8e0208 */
[----:B------:R-:W-:Y:S02]  /*1610*/  IMAD.U32 R4, RZ, RZ, UR6 ;  /* 0x00000006ff047e24 */ /* 0x000fe4000f8e00ff */
[----:B------:R-:W-:-:S05]  /*1620*/  IMAD.U32 R5, RZ, RZ, UR7 ;  /* 0x00000007ff057e24 */ /* 0x000fca000f8e00ff */
[----:B------:R-:W2:Y:S02]  /*1630*/  LDG.E R4, desc[UR54][R4.64] ;  /* 0x0000003604047981 */ /* 0x000ea4000c1e1900 */
[----:B--2---:R-:W-:Y:S01]  /*1640*/  R2UR UR4, R4 ;  /* 0x00000000040472ca */ /* 0x004fe200000e0000 */
[----:B------:R-:W-:-:S14]  /*1650*/  BRA `(.L_x_5423) ;  /* 0x0000000000347947 */ /* 0x000fdc0003800000 */
.L_x_5422:
        /* <DEDUP_REMOVED lines=13> */
.L_x_5423:
[----:B------:R-:W-:Y:S02]  /*1730*/  UISETP.NE.AND UP0, UPT, UR46, 0x1, UPT ;  /* 0x000000012e00788c */ /* 0x000fe4000bf05270 */
[----:B------:R-:W-:Y:S02]  /*1740*/  UIADD3 UR48, UR4, -UR48, URZ ;  /* 0x8000003004307290 */ /* 0x000fe4000fffe03f */
[----:B------:R-:W-:Y:S02]  /*1750*/  USHF.L.U32 UR45, UR5, 0x6, URZ ;  /* 0x00000006052d7899 */ /* 0x000fe4000800063f */
[----:B------:R-:W-:Y:S01]  /*1760*/  UIADD3 UR4, UR48, 0x3f, URZ ;  /* 0x0000003f30047890 */ /* 0x000fe2000fffe03f */
[----:B------:R-:W-:-:S03]  /*1770*/  PLOP3.LUT P0, PT, PT, PT, UP0, 0x80, 0x0 ;  /* 0x000000000000781c */ /* 0x000fc60003f0f008 */
[----:B------:R-:W-:-:S04]  /*1780*/  USHF.R.S32.HI UR6, URZ, 0x1f, UR4 ;  /* 0x0000001f3f067899 */ /* 0x000fc80008011404 */
[----:B------:R-:W-:-:S04]  /*1790*/  ULEA.HI UR6, UR6, UR4, URZ, 0x6 ;  /* 0x0000000406067291 */ /* 0x000fc8000f8f303f */
[----:B------:R-:W-:Y:S02]  /*17a0*/  USHF.R.S32.HI UR6, URZ, 0x6, UR6 ;  /* 0x000000063f067899 */ /* 0x000fe40008011406 */
[----:B------:R-:W-:Y:S10]  /*17b0*/  @!P0 BRA `(.L_x_5424) ;  /* 0x0000002400148947 */ /* 0x000ff40003800000 */
[----:B------:R-:W-:Y:S01]  /*17c0*/  ULDC UR4, c[0x0][0x448] ;  /* 0x0001120000047ab9 */ /* 0x000fe20000000800 */
[----:B------:R-:W-:Y:S02]  /*17d0*/  UIADD3 UR7, UR45, 0x3f, URZ ;  /* 0x0000003f2d077890 */ /* 0x000fe4000fffe03f */
[----:B------:R-:W-:Y:S02]  /*17e0*/  UISETP.NE.AND UP0, UPT, UR4, 0x1, UPT ;  /* 0x000000010400788c */ /* 0x000fe4000bf05270 */
[----:B------:R-:W-:Y:S01]  /*17f0*/  UIADD3 UR10, UR48, 0x1, -UR50 ;  /* 0x00000001300a7890 */ /* 0x000fe2000fffe832 */
[----:B------:R-:W-:Y:S02]  /*1800*/  ULDC.64 UR4, c[0x0][0x9e0] ;  /* 0x0002780000047ab9 */ /* 0x000fe40000000a00 */
[----:B------:R-:W-:-:S06]  /*1810*/  UISETP.GE.AND UP1, UPT, UR5, 0x1, UPT ;  /* 0x000000010500788c */ /* 0x000fcc000bf26270 */
[----:B------:R-:W-:Y:S01]  /*1820*/  @UP0 ULDC UR8, c[0x0][0x44c] ;  /* 0x0001130000080ab9 */ /* 0x000fe20000000800 */
[----:B------:R-:W-:Y:S01]  /*1830*/  PLOP3.LUT P1, PT, PT, PT, UP1, 0x80, 0x0 ;  /* 0x000000000000781c */ /* 0x000fe20003f2f018 */
[----:B------:R-:W-:Y:S01]  /*1840*/  UIMAD.WIDE.U32 UR8, UR7, UR8, URZ ;  /* 0x00000008070872a5 */ /* 0x000fe2000f8e003f */
[----:B------:R-:W-:-:S03]  /*1850*/  @UP0 ULDC UR11, c[0x0][0x450] ;  /* 0x00011400000b0ab9 */ /* 0x000fc60000000800 */
[----:B------:R-:W-:-:S04]  /*1860*/  @UP0 USHF.R.U32.HI UR7, URZ, UR11, UR9 ;  /* 0x0000000b3f070299 */ /* 0x000fc80008011609 */
[----:B------:R-:W-:-:S04]  /*1870*/  UIADD3 UR10, UR10, UR7, URZ ;  /* 0x000000070a0a7290 */ /* 0x000fc8000fffe03f */
[----:B------:R-:W-:Y:S01]  /*1880*/  UIADD3 UR4, UR10, UR4, URZ ;  /* 0x000000040a047290 */ /* 0x000fe2000fffe03f */
[----:B------:R-:W-:Y:S11]  /*1890*/  @!P1 BRA `(.L_x_5425) ;  /* 0x0000000000449947 */ /* 0x000ff60003800000 */
        /* <DEDUP_REMOVED lines=10> */
.L_x_5426:
[----:B------:R-:W-:-:S11]  /*1940*/  UISETP.NE.AND UP1, UPT, UR5, 0x1, UPT ;  /* 0x000000010500788c */ /* 0x000fd6000bf25270 */
[----:B------:R-:W-:Y:S02]  /*1950*/  @UP1 ULDC.64 UR10, c[0x0][0x9e8] ;  /* 0x00027a00000a1ab9 */ /* 0x000fe40000000a00 */
[----:B------:R-:W-:-:S04]  /*1960*/  UIMAD.WIDE.U32 UR8, UR7, UR10, URZ ;  /* 0x0000000a070872a5 */ /* 0x000fc8000f8e003f */
[----:B------:R-:W-:-:S12]  /*1970*/  @UP1 USHF.R.U32.HI UR7, URZ, UR11, UR9 ;  /* 0x0000000b3f071299 */ /* 0x000fd80008011609 */
.L_x_5427:
[----:B------:R-:W-:-:S04]  /*1980*/  UIMAD UR7, UR7, UR5, UR5 ;  /* 0x00000005070772a4 */ /* 0x000fc8000f8e0205 */
[----:B------:R-:W-:-:S04]  /*1990*/  UISETP.LT.AND UP1, UPT, UR4, UR7, UPT ;  /* 0x000000070400728c */ /* 0x000fc8000bf21270 */
[----:B------:R-:W-:-:S12]  /*19a0*/  USEL UR4, UR4, UR7, UP1 ;  /* 0x0000000704047287 */ /* 0x000fd80008800000 */
.L_x_5425:
[----:B------:R-:W-:Y:S01]  /*19b0*/  UIADD3 UR4, UR4, 0x3f, URZ ;  /* 0x0000003f04047890 */ /* 0x000fe2000fffe03f */
[----:B------:R-:W-:Y:S01]  /*19c0*/  @UP0 ULDC UR8, c[0x0][0x44c] ;  /* 0x0001130000080ab9 */ /* 0x000fe20000000800 */
[----:B------:R-:W-:Y:S02]  /*19d0*/  @UP0 ULDC UR10, c[0x0][0x450] ;  /* 0x00011400000a0ab9 */ /* 0x000fe40000000800 */
[----:B------:R-:W-:Y:S02]  /*19e0*/  USHF.R.S32.HI UR7, URZ, 0x1f, UR4 ;  /* 0x0000001f3f077899 */ /* 0x000fe40008011404 */
[----:B------:R-:W-:Y:S02]  /*19f0*/  UIMAD.WIDE.U32 UR8, UR45, UR8, URZ ;  /* 0x000000082d0872a5 */ /* 0x000fe4000f8e003f */
[----:B------:R-:W-:-:S03]  /*1a00*/  ULEA.HI UR7, UR7, UR4, URZ, 0x6 ;  /* 0x0000000407077291 */ /* 0x000fc6000f8f303f */
[----:B------:R-:W-:Y:S01]  /*1a10*/  UMOV UR4, UR45 ;  /* 0x0000002d00047c82 */ /* 0x000fe20008000000 */
[----:B------:R-:W-:Y:S02]  /*1a20*/  @UP0 USHF.R.U32.HI UR4, URZ, UR10, UR9 ;  /* 0x0000000a3f040299 */ /* 0x000fe40008011609 */
[----:B------:R-:W-:Y:S02]  /*1a30*/  USHF.R.S32.HI UR7, URZ, 0x6, UR7 ;  /* 0x000000063f077899 */ /* 0x000fe40008011407 */
[----:B------:R-:W-:Y:S02]  /*1a40*/  UIADD3 UR48, UR4, UR48, -UR50 ;  /* 0x0000003004307290 */ /* 0x000fe4000fffe832 */
[----:B------:R-:W-:Y:S01]  /*1a50*/  UISETP.LT.AND UP0, UPT, UR6, UR7, UPT ;  /* 0x000000070600728c */ /* 0x000fe2000bf01270 */
[----:B------:R-:W-:-:S03]  /*1a60*/  ULDC UR4, c[0x0][0x9dc] ;  /* 0x0002770000047ab9 */ /* 0x000fc60000000800 */
        /* <DEDUP_REMOVED lines=13> */
.L_x_5429:
[----:B------:R-:W-:-:S11]  /*1b40*/  UISETP.NE.AND UP0, UPT, UR5, 0x1, UPT ;  /* 0x000000010500788c */ /* 0x000fd6000bf05270 */
[----:B------:R-:W-:Y:S02]  /*1b50*/  @UP0 ULDC.64 UR10, c[0x0][0x9e8] ;  /* 0x00027a00000a0ab9 */ /* 0x000fe40000000a00 */
[----:B------:R-:W-:-:S04]  /*1b60*/  UIMAD.WIDE.U32 UR6, UR48, UR10, URZ ;  /* 0x0000000a300672a5 */ /* 0x000fc8000f8e003f */
[----:B------:R-:W-:-:S12]  /*1b70*/  @UP0 USHF.R.U32.HI UR48, URZ, UR11, UR7 ;  /* 0x0000000b3f300299 */ /* 0x000fd80008011607 */
.L_x_5430:
[----:B------:R-:W-:-:S04]  /*1b80*/  UIMAD UR5, UR48, UR5, URZ ;  /* 0x00000005300572a4 */ /* 0x000fc8000f8e023f */
[----:B------:R-:W-:-:S04]  /*1b90*/  UISETP.LT.AND UP0, UPT, UR4, UR5, UPT ;  /* 0x000000050400728c */ /* 0x000fc8000bf01270 */
[----:B------:R-:W-:-:S12]  /*1ba0*/  USEL UR4, UR4, UR5, !UP0 ;  /* 0x0000000504047287 */ /* 0x000fd8000c000000 */
.L_x_5428:
[----:B------:R-:W-:Y:S02]  /*1bb0*/  USHF.R.S32.HI UR5, URZ, 0x1f, UR4 ;  /* 0x0000001f3f057899 */ /* 0x000fe40008011404 */
[----:B------:R-:W-:Y:S02]  /*1bc0*/  ULOP3.LUT UR20, UR42, 0xff, URZ, 0xc0, !UPT ;  /* 0x000000ff2a147892 */ /* 0x000fe4000f8ec03f */
[----:B------:R-:W-:-:S03]  /*1bd0*/  ULEA.HI UR5, UR5, UR4, URZ, 0x6 ;  /* 0x0000000405057291 */ /* 0x000fc6000f8f303f */
[----:B------:R-:W-:Y:S01]  /*1be0*/  UMOV UR4, URZ ;  /* 0x0000003f00047c82 */ /* 0x000fe20008000000 */
[----:B------:R-:W-:-:S04]  /*1bf0*/  USHF.R.S32.HI UR5, URZ, 0x6, UR5 ;  /* 0x000000063f057899 */ /* 0x000fc80008011405 */
[----:B------:R-:W-:-:S04]  /*1c00*/  UISETP.LT.AND UP0, UPT, URZ, UR5, UPT ;  /* 0x000000053f00728c */ /* 0x000fc8000bf01270 */
[----:B------:R-:W-:-:S04]  /*1c10*/  USEL UR10, URZ, UR5, !UP0 ;  /* 0x000000053f0a7287 */ /* 0x000fc8000c000000 */
[----:B------:R-:W-:-:S06]  /*1c20*/  UISETP.GT.AND UP0, UPT, UR9, UR10, UPT ;  /* 0x0000000a0900728c */ /* 0x000fcc000bf04270 */
[----:B------:R-:W-:-:S13]  /*1c30*/  PLOP3.LUT P0, PT, PT, PT, UP0, 0x80, 0x0 ;  /* 0x000000000000781c */ /* 0x000fda0003f0f008 */
[----:B------:R-:W-:Y:S05]  /*1c40*/  @!P0 BRA `(.L_x_5431) ;  /* 0x0000000000948947 */ /* 0x000fea0003800000 */
[----:B------:R-:W-:-:S04]  /*1c50*/  USHF.R.U32.HI UR11, URZ, 0x10, UR42 ;  /* 0x000000103f0b7899 */ /* 0x000fc8000801162a */
[----:B------:R-:W-:-:S11]  /*1c60*/  UISETP.NE.AND UP0, UPT, UR11, URZ, UPT ;  /* 0x0000003f0b00728c */ /* 0x000fd6000bf05270 */
[----:B------:R-:W-:Y:S02]  /*1c70*/  @!UP0 ULDC UR11, c[0x0][0x9f0] ;  /* 0x00027c00000b8ab9 */ /* 0x000fe40000000800 */
[----:B------:R-:W-:Y:S01]  /*1c80*/  IMAD.U32 R4, RZ, RZ, UR11 ;  /* 0x0000000bff047e24 */ /* 0x000fe2000f8e00ff */
[----:B------:R-:W-:-:S04]  /*1c90*/  UIADD3 UR4, UR11, -0x1, UR9 ;  /* 0xffffffff0b047890 */ /* 0x000fc8000fffe009 */
[-C--:B------:R-:W-:Y:S01]  /*1ca0*/  IABS R0, R4.reuse ;  /* 0x0000000400007213 */ /* 0x080fe20000000000 */
[----:B------:R-:W-:Y:S01]  /*1cb0*/  UIADD3 UR6, -UR10, UR4, URZ ;  /* 0x000000040a067290 */ /* 0x000fe2000fffe13f */
[----:B------:R-:W-:Y:S02]  /*1cc0*/  IABS R6, R4 ;  /* 0x0000000400067213 */ /* 0x000fe40000000000 */
[----:B------:R-:W-:Y:S01]  /*1cd0*/  R2UR UR12, R0 ;  /* 0x00000000000c72ca */ /* 0x000fe200000e0000 */
[----:B------:R-:W-:Y:S02]  /*1ce0*/  UMOV UR4, URZ ;  /* 0x0000003f00047c82 */ /* 0x000fe40008000000 */
[----:B------:R-:W-:Y:S01]  /*1cf0*/  IMAD.U32 R5, RZ, RZ, UR6 ;  /* 0x00000006ff057e24 */ /* 0x000fe2000f8e00ff */
[----:B------:R-:W-:-:S04]  /*1d00*/  ULOP3.LUT UR6, UR6, UR11, URZ, 0x3c, !UPT ;  /* 0x0000000b06067292 */ /* 0x000fc8000f8e3c3f */
[----:B------:R-:W-:-:S05]  /*1d10*/  IABS R5, R5 ;  /* 0x0000000500057213 */ /* 0x000fca0000000000 */
[----:B------:R-:W0:Y:S01]  /*1d20*/  I2F.RP R0, UR12 ;  /* 0x0000000c00007d06 */ /* 0x000e220008209400 */
[----:B------:R-:W-:-:S05]  /*1d30*/  IMAD.MOV.U32 R4, RZ, RZ, R5 ;  /* 0x000000ffff047224 */ /* 0x000fca00078e0005 */
[----:B------:R-:W-:Y:S02]  /*1d40*/  R2UR UR8, R4 ;  /* 0x00000000040872ca */ /* 0x000fe400000e0000 */
[----:B0-----:R-:W0:Y:S02]  /*1d50*/  MUFU.RCP R0, R0 ;  /* 0x0000000000007308 */ /* 0x001e240000001000 */
[----:B0-----:R-:W-:Y:S02]  /*1d60*/  VIADD R3, R0, 0xffffffe ;  /* 0x0ffffffe00037836 */ /* 0x001fe40000000000 */
        /* <DEDUP_REMOVED lines=19> */
.L_x_5431:
[----:B------:R-:W-:Y:S01]  /*1ea0*/  UIMAD UR20, UR20, UR4, UR10 ;  /* 0x00000004141472a4 */ /* 0x000fe2000f8e020a */
[----:B------:R-:W-:Y:S01]  /*1eb0*/  IMAD.U32 R0, RZ, RZ, UR9 ;  /* 0x00000009ff007e24 */ /* 0x000fe2000f8e00ff */
[----:B------:R-:W-:Y:S01]  /*1ec0*/  PLOP3.LUT P0, PT, PT, PT, PT, 0x80, 0x0 ;  /* 0x000000000000781c */ /* 0x000fe20003f0f070 */
[----:B------:R-:W-:Y:S01]  /*1ed0*/  IMAD.U32 R3, RZ, RZ, UR4 ;  /* 0x00000004ff037e24 */ /* 0x000fe2000f8e00ff */
[----:B------:R-:W-:Y:S01]  /*1ee0*/  CS2R R150, SRZ ;  /* 0x0000000000967805 */ /* 0x000fe2000001ff00 */
[----:B------:R-:W-:Y:S01]  /*1ef0*/  IMAD.MOV.U32 R12, RZ, RZ, RZ ;  /* 0x000000ffff0c7224 */ /* 0x000fe200078e00ff */
[----:B------:R-:W-:Y:S02]  /*1f00*/  CS2R R148, SRZ ;  /* 0x0000000000947805 */ /* 0x000fe4000001ff00 */
[----:B------:R-:W-:Y:S02]  /*1f10*/  CS2R R146, SRZ ;  /* 0x0000000000927805 */ /* 0x000fe4000001ff00 */
[----:B------:R-:W-:Y:S01]  /*1f20*/  VIADDMNMX R0, R3, UR20, R0, PT ;  /* 0x0000001403007c46 */ /* 0x000fe2000b800100 */
[----:B------:R-:W-:Y:S01]  /*1f30*/  IMAD.MOV.U32 R3, RZ, RZ, RZ ;  /* 0x000000ffff037224 */ /* 0x000fe200078e00ff */
[----:B------:R-:W-:-:S02]  /*1f40*/  CS2R R144, SRZ ;  /* 0x0000000000907805 */ /* 0x000fc4000001ff00 */
[----:B------:R-:W-:Y:S02]  /*1f50*/  CS2R R142, SRZ ;  /* 0x00000000008e7805 */ /* 0x000fe4000001ff00 */
[----:B------:R-:W-:Y:S02]  /*1f60*/  R2UR UR22, R0 ;  /* 0x00000000001672ca */ /* 0x000fe400000e0000 */
        /* <DEDUP_REMOVED lines=12> */
[----:B------:R-:W-:Y:S01]  /*2030*/  UISETP.GT.AND UP0, UPT, UR22, UR20, UPT ;  /* 0x000000141600728c */ /* 0x000fe2000bf04270 */
[----:B------:R-:W-:Y:S02]  /*2040*/  CS2R R116, SRZ ;  /* 0x0000000000747805 */ /* 0x000fe4000001ff00 */
[----:B------:R-:W-:Y:S02]  /*2050*/  CS2R R114, SRZ ;  /* 0x0000000000727805 */ /* 0x000fe4000001ff00 */
[----:B------:R-:W-:Y:S02]  /*2060*/  CS2R R112, SRZ ;  /* 0x0000000000707805 */ /* 0x000fe4000001ff00 */
[----:B------:R-:W-:-:S02]  /*2070*/  CS2R R110, SRZ ;  /* 0x00000000006e7805 */ /* 0x000fc4000001ff00 */
[----:B------:R-:W-:Y:S02]  /*2080*/  CS2R R108, SRZ ;  /* 0x00000000006c7805 */ /* 0x000fe4000001ff00 */
[----:B------:R-:W-:Y:S02]  /*2090*/  PLOP3.LUT P1, PT, PT, PT, UP0, 0x80, 0x0 ;  /* 0x000000000000781c */ /* 0x000fe40003f2f008 */
        /* <DEDUP_REMOVED lines=60> */
.L_x_5433:
[----:B------:R-:W-:Y:S01]  /*2460*/  ULEA UR23, UR38, UR41, 0x3 ;  /* 0x0000002926177291 */ /* 0x000fe2000f8e183f */
[----:B------:R-:W-:-:S05]  /*2470*/  IMAD.U32 R0, RZ, RZ, UR37 ;  /* 0x00000025ff007e24 */ /* 0x000fca000f8e00ff */
[----:B------:R-:W-:-:S04]  /*2480*/  SHF.L.U32 R0, R0, 0x1f, RZ ;  /* 0x0000001f00007819 */ /* 0x000fc800000006ff */
[----:B------:R-:W0:Y:S02]  /*2490*/  SYNCS.PHASECHK.TRANS64.TRYWAIT P1, [UR23+0x28c50], R0 ;  /* 0x028c5000ff0075a7 */ /* 0x000e240008020157 */
[----:B0-----:R-:W-:Y:S05]  /*24a0*/  @!P1 BRA `(.L_x_5434) ;  /* 0x0000017800489947 */ /* 0x001fea0003800000 */
.L_x_5638:
[----:B------:R-:W-:Y:S01]  /*24b0*/  BAR.SYNC.DEFER_BLOCKING 0xe, 0x100 ;  /* 0x0384000000007b1d */ /* 0x000fe20000010000 */
[----:B------:R-:W-:Y:S02]  /*24c0*/  UIADD3 UR4, UR41, 0x26800, URZ ;  /* 0x0002680029047890 */ /* 0x000fe4000fffe03f */
[----:B------:R-:W-:Y:S02]  /*24d0*/  ULEA UR18, UR38, UR21, 0xc ;  /* 0x0000001526127291 */ /* 0x000fe4000f8e603f */
[----:B------:R-:W-:Y:S01]  /*24e0*/  USHF.R.U32.HI UR4, URZ, 0x4, UR4 ;  /* 0x000000043f047899 */ /* 0x000fe20008011604 */
[----:B------:R-:W-:Y:S01]  /*24f0*/  UMOV UR19, 0x40000040 ;  /* 0x4000004000137882 */ /* 0x000fe20000000000 */
[----:B------:R-:W-:Y:S02]  /*2500*/  UMOV UR17, 0x40000040 ;  /* 0x4000004000117882 */ /* 0x000fe40000000000 */
[----:B------:R-:W-:Y:S02]  /*2510*/  ULOP3.LUT UR4, UR4, 0x3fff, URZ, 0xc0, !UPT ;  /* 0x00003fff04047892 */ /* 0x000fe4000f8ec03f */
[----:B------:R-:W-:-:S02]  /*2520*/  UIADD3 UR6, UR18, 0x80, URZ ;  /* 0x0000008012067890 */ /* 0x000fc4000fffe03f */
[----:B------:R-:W-:Y:S01]  /*2530*/  ULOP3.LUT UR16, UR4, 0x10000, URZ, 0xfc, !UPT ;  /* 0x0001000004107892 */ /* 0x000fe2000f8efc3f */
[----:B------:R-:W-:Y:S01]  /*2540*/  UMOV UR7, 0x40000040 ;  /* 0x4000004000077882 */ /* 0x000fe20000000000 */
[----:B------:R-:W-:Y:S02]  /*2550*/  UMOV UR5, 0x40000040 ;  /* 0x4000004000057882 */ /* 0x000fe40000000000 */
[----:B------:R-:W-:Y:S02]  /*2560*/  UIADD3 UR4, UR16, 0x2, URZ ;  /* 0x0000000210047890 */ /* 0x000fe4000fffe03f */
[----:B------:R-:W-:Y:S02]  /*2570*/  UIADD3 UR10, UR18, 0x100, URZ ;  /* 0x00000100120a7890 */ /* 0x000fe4000fffe03f */
[----:B------:R-:W-:Y:S01]  /*2580*/  UIADD3 UR8, UR16, 0x4, URZ ;  /* 0x0000000410087890 */ /* 0x000fe2000fffe03f */
[----:B------:R-:W-:Y:S01]  /*2590*/  UMOV UR11, 0x40000040 ;  /* 0x40000040000b7882 */ /* 0x000fe20000000000 */
[----:B------:R-:W-:Y:S01]  /*25a0*/  WARPGROUP.ARRIVE ;  /* 0x00000000000079c5 */ /* 0x000fe20000000000 */
[----:B------:R-:W-:Y:S01]  /*25b0*/  UMOV UR9, 0x40000040 ;  /* 0x4000004000097882 */ /* 0x000fe20000000000 */
[----:B------:R-:W-:-:S02]  /*25c0*/  UIADD3 UR14, UR18, 0x180, URZ ;  /* 0x00000180120e7890 */ /* 0x000fc4000fffe03f */
[----:B------:R-:W-:Y:S02]  /*25d0*/  UIADD3 UR12, UR16, 0x6, URZ ;  /* 0x00000006100c7890 */ /* 0x000fe4000fffe03f */
[----:B------:R-:W-:Y:S01]  /*25e0*/  HGMMA.64x256x16.F32 R24, gdesc[UR16].tnspB, RZ, !UPT, gsb0 ;  /* 0x43e00000101879f0 */ /* 0x000fe2000c0008ff */
[----:B------:R-:W-:Y:S01]  /*25f0*/  UMOV UR15, 0x40000040 ;  /* 0x40000040000f7882 */ /* 0x000fe20000000000 */
[----:B------:R-:W-:Y:S01]  /*2600*/  UMOV UR13, 0x40000040 ;  /* 0x40000040000d7882 */ /* 0x000fe20000000000 */
        /* <DEDUP_REMOVED lines=16> */
.L_x_5435:
        /* <DEDUP_REMOVED lines=8> */
.L_x_5442:
[----:B------:R-:W-:Y:S01]  /*2790*/  BAR.SYNC.DEFER_BLOCKING 0xe, 0x100 ;  /* 0x0384000000007b1d */ /* 0x000fe20000010000 */
[----:B01----:R-:W-:Y:S01]  /*27a0*/  IMAD.U32 R0, RZ, RZ, UR38 ;  /* 0x00000026ff007e24 */ /* 0x003fe2000f8e00ff */
[----:B------:R-:W-:-:S03]  /*27b0*/  UIADD3 UR38, UR38, 0x1, URZ ;  /* 0x0000000126267890 */ /* 0x000fc6000fffe03f */
[----:B------:R-:W-:Y:S01]  /*27c0*/  IMAD R0, R0, 0x40, R17 ;  /* 0x0000004000007824 */ /* 0x000fe200078e0211 */
[----:B------:R-:W-:Y:S01]  /*27d0*/  UISETP.NE.AND UP0, UPT, UR38, 0x2, UPT ;  /* 0x000000022600788c */ /* 0x000fe2000bf05270 */
[----:B------:R-:W-:Y:S01]  /*27e0*/  UMOV UR6, UR22 ;  /* 0x0000001600067c82 */ /* 0x000fe20008000000 */
[----:B------:R-:W-:Y:S02]  /*27f0*/  UIADD3 UR22, UR22, -0x1, URZ ;  /* 0xffffffff16167890 */ /* 0x000fe4000fffe03f */
[----:B------:R-:W-:Y:S01]  /*2800*/  LEA R0, R0, UR41, 0x2 ;  /* 0x0000002900007c11 */ /* 0x000fe2000f8e10ff */
[----:B------:R-:W-:Y:S02]  /*2810*/  UISETP.GT.AND UP1, UPT, UR6, UR20, UPT ;  /* 0x000000140600728c */ /* 0x000fe4000bf24270 */
[----:B------:R-:W-:Y:S02]  /*2820*/  USEL UR6, URZ, 0x1, UP0 ;  /* 0x000000013f067887 */ /* 0x000fe40008000000 */
[----:B------:R-:W-:-:S02]  /*2830*/  USEL UR38, UR38, URZ, UP0 ;  /* 0x0000003f26267287 */ /* 0x000fc40008000000 */
        /* <DEDUP_REMOVED lines=133> */
.L_x_5437:
[----:B------:R-:W-:Y:S01]  /*3090*/  ULEA UR23, UR38, UR41, 0x3 ;  /* 0x0000002926177291 */ /* 0x000fe2000f8e183f */
[----:B------:R-:W-:-:S05]  /*30a0*/  IMAD.U32 R0, RZ, RZ, UR37 ;  /* 0x00000025ff007e24 */ /* 0x000fca000f8e00ff */
[----:B------:R-:W-:-:S04]  /*30b0*/  SHF.L.U32 R0, R0, 0x1f, RZ ;  /* 0x0000001f00007819 */ /* 0x000fc800000006ff */
[----:B------:R0:W1:Y:S01]  /*30c0*/  SYNCS.PHASECHK.TRANS64.TRYWAIT P1, [UR23+0x28c50], R0 ;  /* 0x028c5000ff0075a7 */ /* 0x0000620008020157 */
[----:B------:R-:W-:Y:S05]  /*30d0*/  @!P0 BRA `(.L_x_5438) ;  /* 0x0000000000048947 */ /* 0x000fea0003800000 */
[----:B------:R-:W-:Y:S01]  /*30e0*/  BPT.TRAP 0x1 ;  /* 0x000000040000795c */ /* 0x000fe20000300000 */
.L_x_5438:
[----:B-1----:R-:W-:Y:S05]  /*30f0*/  @P1 BRA `(.L_x_5439) ;  /* 0x0000000000081947 */ /* 0x002fea0003800000 */
[----:B------:R-:W1:Y:S02]  /*3100*/  SYNCS.PHASECHK.TRANS64.TRYWAIT P1, [UR23+0x28c50], R0 ;  /* 0x028c5000ff0075a7 */ /* 0x000e640008020157 */
[----:B-1----:R-:W-:Y:S05]  /*3110*/  @!P1 BRA `(.L_x_5440) ;  /* 0x0000016c00449947 */ /* 0x002fea0003800000 */
.L_x_5439:
        /* <DEDUP_REMOVED lines=26> */
.L_x_5441:
[----:B------:R-:W-:Y:S01]  /*32c0*/  UIADD3 UR6, UR23, 0x28c60, URZ ;  /* 0x00028c6017067890 */ /* 0x000fe2000fffe03f */
[----:B------:R-:W-:-:S03]  /*32d0*/  PLOP3.LUT P1, PT, PT, PT, UP1, 0x80, 0x0 ;  /* 0x000000000000781c */ /* 0x000fc60003f2f018 */
[----:B------:R-:W-:-:S09]  /*32e0*/  UPRMT UR6, UR40, 0x654, UR6 ;  /* 0x0000065428067896 */ /* 0x000fd20008000006 */
[----:B------:R-:W-:Y:S01]  /*32f0*/  SYNCS.ARRIVE.TRANS64.RED.A1T0 RZ, [UR6], RZ ;  /* 0x000000ffffff79a7 */ /* 0x000fe20008100406 */
[----:B------:R-:W-:Y:S05]  /*3300*/  @P1 BRA `(.L_x_5442) ;  /* 0xfffffff400201947 */ /* 0x000fea000383ffff */
.L_x_5436:
[----:B------:R-:W-:Y:S01]  /*3310*/  BAR.SYNC.DEFER_BLOCKING 0xe, 0x100 ;  /* 0x0384000000007b1d */ /* 0x000fe20000010000 */
[----:B01----:R-:W-:Y:S01]  /*3320*/  IMAD.U32 R0, RZ, RZ, UR38 ;  /* 0x00000026ff007e24 */ /* 0x003fe2000f8e00ff */
[----:B------:R-:W-:Y:S01]  /*3330*/  UIADD3 UR38, UR38, 0x1, URZ ;  /* 0x0000000126267890 */ /* 0x000fe2000fffe03f */
[----:B------:R-:W-:Y:S01]  /*3340*/  PLOP3.LUT P0, PT, PT, PT, PT, 0x8, 0x0 ;  /* 0x000000000000781c */ /* 0x000fe20003f0e170 */
[----:B------:R-:W-:Y:S02]  /*3350*/  IMAD.MOV.U32 R12, RZ, RZ, RZ ;  /* 0x000000ffff0c7224 */ /* 0x000fe400078e00ff */
        /* <DEDUP_REMOVED lines=139> */
.L_x_5424:
[----:B------:R-:W-:Y:S01]  /*3c10*/  ULDC UR4, c[0x0][0x448] ;  /* 0x0001120000047ab9 */ /* 0x000fe20000000800 */
[----:B------:R-:W-:Y:S02]  /*3c20*/  UIADD3 UR7, UR45, 0x3f, URZ ;  /* 0x0000003f2d077890 */ /* 0x000fe4000fffe03f */
[----:B------:R-:W-:Y:S02]  /*3c30*/  UISETP.NE.AND UP0, UPT, UR4, 0x1, UPT ;  /* 0x000000010400788c */ /* 0x000fe4000bf05270 */
[----:B------:R-:W-:Y:S01]  /*3c40*/  UIADD3 UR10, UR48, 0x1, -UR50 ;  /* 0x00000001300a7890 */ /* 0x000fe2000fffe832 */
[----:B------:R-:W-:Y:S01]  /*3c50*/  ULDC.64 UR4, c[0x0][0x9e0] ;  /* 0x0002780000047ab9 */ /* 0x000fe20000000a00 */
[----:B------:R-:W-:-:S07]  /*3c60*/  UP2UR UR52, UPR, URZ, 0x1 ;  /* 0x000000013f347883 */ /* 0x000fce0008000000 */
[----:B------:R-:W-:Y:S01]  /*3c70*/  @UP0 ULDC UR8, c[0x0][0x44c] ;  /* 0x0001130000080ab9 */ /* 0x000fe20000000800 */
[----:B------:R-:W-:Y:S01]  /*3c80*/  @UP0 ULDC UR11, c[0x0][0x450] ;  /* 0x00011400000b0ab9 */ /* 0x000fe20000000800 */
[----:B------:R-:W-:-:S04]  /*3c90*/  UIMAD.WIDE.U32 UR8, UR7, UR8, URZ ;  /* 0x00000008070872a5 */ /* 0x000fc8000f8e003f */
[----:B------:R-:W-:Y:S02]  /*3ca0*/  @UP0 USHF.R.U32.HI UR7, URZ, UR11, UR9 ;  /* 0x0000000b3f070299 */ /* 0x000fe40008011609 */
[----:B------:R-:W-:Y:S02]  /*3cb0*/  UISETP.GE.AND UP0, UPT, UR5, 0x1, UPT ;  /* 0x000000010500788c */ /* 0x000fe4000bf06270 */
[----:B------:R-:W-:Y:S02]  /*3cc0*/  UIADD3 UR8, UR10, UR7, URZ ;  /* 0x000000070a087290 */ /* 0x000fe4000fffe03f */
[----:B------:R-:W-:Y:S02]  /*3cd0*/  UP2UR UR51, UPR, URZ, 0x1 ;  /* 0x000000013f337883 */ /* 0x000fe40008000000 */
[----:B------:R-:W-:Y:S01]  /*3ce0*/  PLOP3.LUT P0, PT, PT, PT, UP0, 0x40, 0x0 ;  /* 0x000000000000781c */ /* 0x000fe20003f0e808 */
[----:B------:R-:W-:-:S12]  /*3cf0*/  UIADD3 UR4, UR8, UR4, URZ ;  /* 0x0000000408047290 */ /* 0x000fd8000fffe03f */
        /* <DEDUP_REMOVED lines=11> */
.L_x_5444:
[----:B------:R-:W-:-:S11]  /*3db0*/  UISETP.NE.AND UP0, UPT, UR5, 0x1, UPT ;  /* 0x000000010500788c */ /* 0x000fd6000bf05270 */
[----:B------:R-:W-:Y:S02]  /*3dc0*/  @UP0 ULDC.64 UR10, c[0x0][0x9e8] ;  /* 0x00027a00000a0ab9 */ /* 0x000fe40000000a00 */
[----:B------:R-:W-:-:S04]  /*3dd0*/  UIMAD.WIDE.U32 UR8, UR7, UR10, URZ ;  /* 0x0000000a070872a5 */ /* 0x000fc8000f8e003f */
[----:B------:R-:W-:-:S12]  /*3de0*/  @UP0 USHF.R.U32.HI UR7, URZ, UR11, UR9 ;  /* 0x0000000b3f070299 */ /* 0x000fd80008011609 */
.L_x_5445:
[----:B------:R-:W-:-:S04]  /*3df0*/  UIMAD UR7, UR7, UR5, UR5 ;  /* 0x00000005070772a4 */ /* 0x000fc8000f8e0205 */
[----:B------:R-:W-:-:S04]  /*3e00*/  UISETP.LT.AND UP0, UPT, UR4, UR7, UPT ;  /* 0x000000070400728c */ /* 0x000fc8000bf01270 */
[----:B------:R-:W-:-:S12]  /*3e10*/  USEL UR4, UR4, UR7, UP0 ;  /* 0x0000000704047287 */ /* 0x000fd80008000000 */
.L_x_5443:
[----:B------:R-:W-:Y:S02]  /*3e20*/  UISETP.NE.AND UP0, UPT, UR52, URZ, UPT ;  /* 0x0000003f3400728c */ /* 0x000fe4000bf05270 */
[----:B------:R-:W-:Y:S02]  /*3e30*/  UIADD3 UR4, UR4, 0x3f, URZ ;  /* 0x0000003f04047890 */ /* 0x000fe4000fffe03f */
[----:B------:R-:W-:Y:S02]  /*3e40*/  UISETP.GE.AND UP1, UPT, UR5, 0x1, UPT ;  /* 0x000000010500788c */ /* 0x000fe4000bf26270 */
[----:B------:R-:W-:Y:S01]  /*3e50*/  USHF.R.S32.HI UR7, URZ, 0x1f, UR4 ;  /* 0x0000001f3f077899 */ /* 0x000fe20008011404 */
[----:B------:R-:W-:-:S03]  /*3e60*/  ULDC UR10, c[0x0][0x9dc] ;  /* 0x00027700000a7ab9 */ /* 0x000fc60000000800 */
[----:B------:R-:W-:Y:S01]  /*3e70*/  ULEA.HI UR7, UR7, UR4, URZ, 0x6 ;  /* 0x0000000407077291 */ /* 0x000fe2000f8f303f */
[----:B------:R-:W-:Y:S01]  /*3e80*/  PLOP3.LUT P0, PT, PT, PT, UP1, 0x40, 0x0 ;  /* 0x000000000000781c */ /* 0x000fe20003f0e818 */
[----:B------:R-:W-:Y:S01]  /*3e90*/  @UP0 ULDC UR8, c[0x0][0x44c] ;  /* 0x0001130000080ab9 */ /* 0x000fe20000000800 */
[----:B------:R-:W-:Y:S01]  /*3ea0*/  @UP0 ULDC UR11, c[0x0][0x450] ;  /* 0x00011400000b0ab9 */ /* 0x000fe20000000800 */
[----:B------:R-:W-:Y:S02]  /*3eb0*/  UIMAD.WIDE.U32 UR8, UR45, UR8, URZ ;  /* 0x000000082d0872a5 */ /* 0x000fe4000f8e003f */
[----:B------:R-:W-:Y:S01]  /*3ec0*/  UMOV UR4, UR45 ;  /* 0x0000002d00047c82 */ /* 0x000fe20008000000 */
[----:B------:R-:W-:Y:S02]  /*3ed0*/  USHF.R.S32.HI UR7, URZ, 0x6, UR7 ;  /* 0x000000063f077899 */ /* 0x000fe40008011407 */
[----:B------:R-:W-:Y:S02]  /*3ee0*/  @UP0 USHF.R.U32.HI UR4, URZ, UR11, UR9 ;  /* 0x0000000b3f040299 */ /* 0x000fe40008011609 */
[----:B------:R-:W-:-:S02]  /*3ef0*/  UISETP.LT.AND UP0, UPT, UR6, UR7, UPT ;  /* 0x000000070600728c */ /* 0x000fc4000bf01270 */
[----:B------:R-:W-:Y:S02]  /*3f00*/  UIADD3 UR4, UR4, UR48, -UR50 ;  /* 0x0000003004047290 */ /* 0x000fe4000fffe832 */
[----:B------:R-:W-:Y:S02]  /*3f10*/  USEL UR6, UR6, UR7, UP0 ;  /* 0x0000000706067287 */ /* 0x000fe40008000000 */
[----:B------:R-:W-:Y:S01]  /*3f20*/  UIADD3 UR7, UR4, -UR10, URZ ;  /* 0x8000000a04077290 */ /* 0x000fe2000fffe03f */
[----:B------:R-:W-:Y:S11]  /*3f30*/  @P0 BRA `(.L_x_5446) ;  /* 0x0000000000440947 */ /* 0x000ff60003800000 */
        /* <DEDUP_REMOVED lines=10> */
.L_x_5447:
[----:B------:R-:W-:-:S11]  /*3fe0*/  UISETP.NE.AND UP0, UPT, UR5, 0x1, UPT ;  /* 0x000000010500788c */ /* 0x000fd6000bf05270 */
[----:B------:R-:W-:Y:S02]  /*3ff0*/  @UP0 ULDC.64 UR10, c[0x0][0x9e8] ;  /* 0x00027a00000a0ab9 */ /* 0x000fe40000000a00 */
[----:B------:R-:W-:-:S04]  /*4000*/  UIMAD.WIDE.U32 UR8, UR4, UR10, URZ ;  /* 0x0000000a040872a5 */ /* 0x000fc8000f8e003f */
[----:B------:R-:W-:-:S12]  /*4010*/  @UP0 USHF.R.U32.HI UR4, URZ, UR11, UR9 ;  /* 0x0000000b3f040299 */ /* 0x000fd80008011609 */
.L_x_5448:
[----:B------:R-:W-:-:S04]  /*4020*/  UIMAD UR4, UR4, UR5, URZ ;  /* 0x00000005040472a4 */ /* 0x000fc8000f8e023f */
[----:B------:R-:W-:-:S04]  /*4030*/  UISETP.LT.AND UP0, UPT, UR7, UR4, UPT ;  /* 0x000000040700728c */ /* 0x000fc8000bf01270 */
[----:B------:R-:W-:-:S12]  /*4040*/  USEL UR7, UR7, UR4, !UP0 ;  /* 0x0000000407077287 */ /* 0x000fd8000c000000 */
.L_x_5446:
[----:B------:R-:W-:Y:S02]  /*4050*/  USHF.R.S32.HI UR4, URZ, 0x1f, UR7 ;  /* 0x0000001f3f047899 */ /* 0x000fe40008011407 */
[----:B------:R-:W-:Y:S02]  /*4060*/  ULOP3.LUT UR10, UR42, 0xff, URZ, 0xc0, !UPT ;  /* 0x000000ff2a0a7892 */ /* 0x000fe4000f8ec03f */
[----:B------:R-:W-:-:S04]  /*4070*/  ULEA.HI UR4, UR4, UR7, URZ, 0x6 ;  /* 0x0000000704047291 */ /* 0x000fc8000f8f303f */
[----:B------:R-:W-:-:S04]  /*4080*/  USHF.R.S32.HI UR4, URZ, 0x6, UR4 ;  /* 0x000000063f047899 */ /* 0x000fc80008011404 */
[----:B------:R-:W-:-:S04]  /*4090*/  UISETP.LT.AND UP0, UPT, URZ, UR4, UPT ;  /* 0x000000043f00728c */ /* 0x000fc8000bf01270 */
[----:B------:R-:W-:-:S03]  /*40a0*/  USEL UR47, URZ, UR4, !UP0 ;  /* 0x000000043f2f7287 */ /* 0x000fc6000c000000 */
[----:B------:R-:W-:Y:S01]  /*40b0*/  UMOV UR4, URZ ;  /* 0x0000003f00047c82 */ /* 0x000fe20008000000 */
        /* <DEDUP_REMOVED lines=40> */
.L_x_5449:
[----:B------:R-:W-:Y:S01]  /*4340*/  UIMAD UR47, UR10, UR4, UR47 ;  /* 0x000000040a2f72a4 */ /* 0x000fe2000f8e022f */
[----:B------:R-:W-:Y:S01]  /*4350*/  IMAD.U32 R168, RZ, RZ, UR6 ;  /* 0x00000006ffa87e24 */ /* 0x000fe2000f8e00ff */
[----:B------:R-:W-:Y:S01]  /*4360*/  PLOP3.LUT P0, PT, PT, PT, PT, 0x80, 0x0 ;  /* 0x000000000000781c */ /* 0x000fe20003f0f070 */
[----:B------:R-:W-:Y:S01]  /*4370*/  IMAD.U32 R5, RZ, RZ, UR4 ;  /* 0x00000004ff057e24 */ /* 0x000fe2000f8e00ff */
[----:B------:R-:W-:Y:S01]  /*4380*/  CS2R R150, SRZ ;  /* 0x0000000000967805 */ /* 0x000fe2000001ff00 */
[----:B------:R-:W-:Y:S01]  /*4390*/  IMAD.MOV.U32 R3, RZ, RZ, RZ ;  /* 0x000000ffff037224 */ /* 0x000fe200078e00ff */
[----:B------:R-:W-:Y:S01]  /*43a0*/  CS2R R148, SRZ ;  /* 0x0000000000947805 */ /* 0x000fe2000001ff00 */
[----:B------:R-:W-:Y:S01]  /*43b0*/  IMAD.MOV.U32 R12, RZ, RZ, RZ ;  /* 0x000000ffff0c7224 */ /* 0x000fe200078e00ff */
[----:B------:R-:W-:Y:S02]  /*43c0*/  VIADDMNMX R168, R5, UR47, R168, PT ;  /* 0x0000002f05a87c46 */ /* 0x000fe4000b8001a8 */
[----:B------:R-:W-:-:S02]  /*43d0*/  CS2R R146, SRZ ;  /* 0x0000000000927805 */ /* 0x000fc4000001ff00 */
[----:B------:R-:W-:Y:S02]  /*43e0*/  CS2R R144, SRZ ;  /* 0x0000000000907805 */ /* 0x000fe4000001ff00 */
[----:B------:R-:W-:Y:S02]  /*43f0*/  CS2R R142, SRZ ;  /* 0x00000000008e7805 */ /* 0x000fe4000001ff00 */
[----:B------:R-:W-:Y:S02]  /*4400*/  ISETP.GT.AND P1, PT, R168, UR47, PT ;  /* 0x0000002fa8007c0c */ /* 0x000fe4000bf24270 */
        /* <DEDUP_REMOVED lines=90> */
.L_x_5450:
        /* <DEDUP_REMOVED lines=12> */
.L_x_5639:
[----:B------:R-:W-:Y:S05]  /*4a70*/  @!P0 BRA `(.L_x_5452) ;  /* 0x0000000000048947 */ /* 0x000fea0003800000 */
[----:B------:R-:W-:Y:S01]  /*4a80*/  BPT.TRAP 0x1 ;  /* 0x000000040000795c */ /* 0x000fe20000300000 */
.L_x_5452:
[----:B------:R-:W-:Y:S02]  /*4a90*/  IMAD.U32 R7, RZ, RZ, UR38 ;  /* 0x00000026ff077e24 */ /* 0x000fe4000f8e00ff */
[----:B------:R-:W-:-:S03]  /*4aa0*/  IMAD.U32 R8, RZ, RZ, UR37 ;  /* 0x00000025ff087e24 */ /* 0x000fc6000f8e00ff */
[----:B------:R-:W-:Y:S02]  /*4ab0*/  LEA R7, R7, UR41, 0x3 ;  /* 0x0000002907077c11 */ /* 0x000fe4000f8e18ff */
[----:B------:R-:W-:-:S04]  /*4ac0*/  SHF.L.U32 R8, R8, 0x1f, RZ ;  /* 0x0000001f08087819 */ /* 0x000fc800000006ff */
[----:B------:R1:W2:Y:S01]  /*4ad0*/  SYNCS.PHASECHK.TRANS64.TRYWAIT P1, [R7+URZ+0x28c30], R8 ;  /* 0x028c3008070075a7 */ /* 0x0002a2000802017f */
[----:B------:R-:W-:Y:S05]  /*4ae0*/  @!P0 BRA `(.L_x_5453) ;  /* 0x0000000000048947 */ /* 0x000fea0003800000 */
[----:B------:R-:W-:Y:S01]  /*4af0*/  BPT.TRAP 0x1 ;  /* 0x000000040000795c */ /* 0x000fe20000300000 */
.L_x_5453:
[----:B--2---:R-:W-:Y:S05]  /*4b00*/  @P1 BRA `(.L_x_5454) ;  /* 0x0000000000081947 */ /* 0x004fea0003800000 */
[----:B------:R-:W2:Y:S02]  /*4b10*/  SYNCS.PHASECHK.TRANS64.TRYWAIT P1, [R7+URZ+0x28c30], R8 ;  /* 0x028c3008070075a7 */ /* 0x000ea4000802017f */
[----:B--2---:R-:W-:Y:S05]  /*4b20*/  @!P1 BRA `(.L_x_5455) ;  /* 0x0000015000f09947 */ /* 0x004fea0003800000 */
.L_x_5454:
        /* <DEDUP_REMOVED lines=40> */
.L_x_5456:
[----:B------:R-:W-:Y:S01]  /*4db0*/  UISETP.NE.AND UP1, UPT, UR52, URZ, UPT ;  /* 0x0000003f3400728c */ /* 0x000fe2000bf25270 */
[----:B------:R-:W-:Y:S01]  /*4dc0*/  VIADD R4, R186, UR45 ;  /* 0x0000002dba047c36 */ /* 0x000fe20008000000 */
[----:B------:R-:W-:Y:S01]  /*4dd0*/  ULDC UR7, c[0x0][0x9d8] ;  /* 0x0002760000077ab9 */ /* 0x000fe20000000800 */
[----:B------:R-:W-:Y:S01]  /*4de0*/  R2UR UR6, R7 ;  /* 0x00000000070672ca */ /* 0x000fe200000e0000 */
[----:B------:R-:W-:Y:S01]  /*4df0*/  FMUL.FTZ R28, R28, UR7 ;  /* 0x000000071c1c7c20 */ /* 0x000fe20008410000 */
[----:B------:R-:W-:Y:S01]  /*4e00*/  FMUL.FTZ R3, R26, UR7 ;  /* 0x000000071a037c20 */ /* 0x000fe20008410000 */
[----:B------:R-:W-:Y:S01]  /*4e10*/  PLOP3.LUT P1, PT, PT, PT, UP1, 0x80, 0x0 ;  /* 0x000000000000781c */ /* 0x000fe20003f2f018 */
[----:B------:R-:W-:Y:S01]  /*4e20*/  FMUL.FTZ R11, R50, UR7 ;  /* 0x00000007320b7c20 */ /* 0x000fe20008410000 */
[----:B------:R-:W-:Y:S01]  /*4e30*/  PLOP3.LUT P2, PT, PT, PT, UP1, 0x80, 0x0 ;  /* 0x000000000000781c */ /* 0x000fe20003f4f018 */
[----:B------:R0:W3:Y:S01]  /*4e40*/  MUFU.TANH R26, R28 ;  /* 0x0000001c001a7308 */ /* 0x0000e20000002400 */
[----:B------:R-:W-:Y:S01]  /*4e50*/  FMUL.FTZ R25, R25, UR7 ;  /* 0x0000000719197c20 */ /* 0x000fe20008410000 */
[----:B------:R-:W-:Y:S01]  /*4e60*/  @UP1 ULDC UR10, c[0x0][0x44c] ;  /* 0x00011300000a1ab9 */ /* 0x000fe20000000800 */
[----:B------:R-:W-:Y:S01]  /*4e70*/  UISETP.NE.AND UP0, UPT, UR51, URZ, UPT ;  /* 0x0000003f3300728c */ /* 0x000fe2000bf05270 */
[----:B------:R-:W-:Y:S01]  /*4e80*/  FMUL.FTZ R6, R27, UR7 ;  /* 0x000000071b067c20 */ /* 0x000fe20008410000 */
[----:B------:R-:W-:Y:S01]  /*4e90*/  FMUL.FTZ R14, R30, UR7 ;  /* 0x000000071e0e7c20 */ /* 0x000fe20008410000 */
[----:B------:R-:W-:Y:S01]  /*4ea0*/  FMUL.FTZ R20, R31, UR7 ;  /* 0x000000071f147c20 */ /* 0x000fe20008410000 */
[----:B------:R-:W-:Y:S01]  /*4eb0*/  UIADD3 UR6, UR6, 0x28c40, URZ ;  /* 0x00028c4006067890 */ /* 0x000fe2000fffe03f */
[----:B------:R4:W1:Y:S01]  /*4ec0*/  MUFU.TANH R57, R25 ;  /* 0x0000001900397308 */ /* 0x0008620000002400 */
[----:B0-----:R-:W-:-:S02]  /*4ed0*/  IMAD.MOV.U32 R28, RZ, RZ, R4 ;  /* 0x000000ffff1c7224 */ /* 0x001fc400078e0004 */
[----:B------:R-:W-:Y:S01]  /*4ee0*/  FMUL.FTZ R32, R32, UR7 ;  /* 0x0000000720207c20 */ /* 0x000fe20008410000 */
[----:B------:R-:W-:Y:S01]  /*4ef0*/  @P1 IMAD.HI.U32 R5, R4, UR10, RZ ;  /* 0x0000000a04051c27 */ /* 0x000fe2000f8e00ff */
[----:B------:R-:W-:Y:S01]  /*4f00*/  @UP1 ULDC UR10, c[0x0][0x450] ;  /* 0x00011400000a1ab9 */ /* 0x000fe20000000800 */
[----:B------:R-:W-:Y:S02]  /*4f10*/  UPRMT UR6, UR40, 0x654, UR6 ;  /* 0x0000065428067896 */ /* 0x000fe40008000006 */
[----:B------:R-:W-:Y:S01]  /*4f20*/  FMUL.FTZ R33, R33, UR7 ;  /* 0x0000000721217c20 */ /* 0x000fe20008410000 */
[----:B------:R-:W-:Y:S01]  /*4f30*/  FMUL.FTZ R34, R34, UR7 ;  /* 0x0000000722227c20 */ /* 0x000fe20008410000 */
[----:B------:R-:W-:Y:S01]  /*4f40*/  @P2 SHF.R.U32.HI R28, RZ, UR10, R5 ;  /* 0x0000000aff1c2c19 */ /* 0x000fe20008011605 */
[----:B------:R-:W-:Y:S02]  /*4f50*/  IMAD.MOV.U32 R5, RZ, RZ, -0x40 ;  /* 0xffffffc0ff057424 */ /* 0x000fe400078e00ff */
[----:B------:R-:W-:Y:S01]  /*4f60*/  FMUL.FTZ R35, R35, UR7 ;  /* 0x0000000723237c20 */ /* 0x000fe20008410000 */
[----:B------:R-:W-:Y:S01]  /*4f70*/  FMUL.FTZ R36, R36, UR7 ;  /* 0x0000000724247c20 */ /* 0x000fe20008410000 */
[----:B------:R-:W-:Y:S01]  /*4f80*/  FMUL.FTZ R37, R37, UR7 ;  /* 0x0000000725257c20 */ /* 0x000fe20008410000 */
[----:B------:R-:W0:Y:S01]  /*4f90*/  SHFL.IDX PT, R50, R28, RZ, 0x1c1f ;  /* 0x001c1fff1c327589 */ /* 0x000e2200000e0000 */
        /* <DEDUP_REMOVED lines=15> */
[----:B----4-:R-:W-:Y:S01]  /*5090*/  FMUL.FTZ R25, R54, UR7 ;  /* 0x0000000736197c20 */ /* 0x010fe20008410000 */
[----:B------:R-:W-:Y:S01]  /*50a0*/  FMUL.FTZ R15, R55, UR7 ;  /* 0x00000007370f7c20 */ /* 0x000fe20008410000 */
[----:B------:R-:W-:Y:S01]  /*50b0*/  PLOP3.LUT P1, PT, PT, PT, UP0, 0x40, 0x0 ;  /* 0x000000000000781c */ /* 0x000fe20003f2e808 */
[----:B------:R-:W4:Y:S01]  /*50c0*/  MUFU.TANH R3, R3 ;  /* 0x0000000300037308 */ /* 0x000f220000002400 */
[----:B------:R-:W-:Y:S01]  /*50d0*/  IADD3 R4, -R2, UR48, R5 ;  /* 0x0000003002047c10 */ /* 0x000fe2000fffe105 */
[----:B------:R-:W-:Y:S01]  /*50e0*/  ULDC UR22, c[0x0][0x9dc] ;  /* 0x0002770000167ab9 */ /* 0x000fe20000000800 */
[----:B------:R-:W-:Y:S01]  /*50f0*/  SYNCS.ARRIVE.TRANS64.RED.A1T0 RZ, [UR6], RZ ;  /* 0x000000ffffff79a7 */ /* 0x000fe20008100406 */
[----:B------:R-:W-:Y:S01]  /*5100*/  ULOP3.LUT UR6, URZ, UR22, URZ, 0x33, !UPT ;  /* 0x000000163f067292 */ /* 0x000fe2000f8e333f */
[----:B------:R-:W-:Y:S01]  /*5110*/  LEA R46, R168, 0xffffffc0, 0x6 ;  /* 0xffffffc0a82e7811 */ /* 0x000fe200078e30ff */
[----:B------:R-:W-:-:S02]  /*5120*/  VIADD R4, R4, -UR50 ;  /* 0x8000003204047c36 */ /* 0x000fc40008000000 */
[----:B------:R-:W-:Y:S01]  /*5130*/  FMUL.FTZ R24, R24, UR7 ;  /* 0x0000000718187c20 */ /* 0x000fe20008410000 */
[----:B------:R-:W1:Y:S01]  /*5140*/  MUFU.TANH R6, R6 ;  /* 0x0000000600067308 */ /* 0x000e620000002400 */
[----:B------:R-:W-:Y:S01]  /*5150*/  ULDC UR11, c[0x0][0x9e0] ;  /* 0x00027800000b7ab9 */ /* 0x000fe20000000800 */
[----:B------:R-:W-:Y:S01]  /*5160*/  FMUL.FTZ R29, R29, UR7 ;  /* 0x000000071d1d7c20 */ /* 0x000fe20008410000 */
[----:B------:R-:W-:Y:S01]  /*5170*/  FMUL.FTZ R49, R49, UR7 ;  /* 0x0000000731317c20 */ /* 0x000fe20008410000 */
[----:B------:R-:W-:Y:S01]  /*5180*/  VIADD R31, R4, UR11 ;  /* 0x0000000b041f7c36 */ /* 0x000fe20008000000 */
[----:B------:R-:W-:Y:S01]  /*5190*/  IADD3 R30, -R2, UR48, -R46 ;  /* 0x00000030021e7c10 */ /* 0x000fe2000fffe92e */
[----:B------:R-:W-:Y:S02]  /*51a0*/  VIADD R47, R4, UR6 ;  /* 0x00000006042f7c36 */ /* 0x000fe40008000000 */
[----:B------:R-:W1:Y:S01]  /*51b0*/  MUFU.TANH R14, R14 ;  /* 0x0000000e000e7308 */ /* 0x000e620000002400 */
[----:B0-----:R-:W-:-:S07]  /*51c0*/  VIADDMNMX R21, R50, R31, R30, PT ;  /* 0x0000001f32157246 */ /* 0x001fce000380011e */
        /* <DEDUP_REMOVED lines=27> */
[----:B-----5:R-:W-:-:S02]  /*5380*/  IMAD.IADD R29, R47, 0x1, R50 ;  /* 0x000000012f1d7824 */ /* 0x020fc400078e0232 */
[----:B--2---:R-:W-:Y:S01]  /*5390*/  VIADD R49, R5, 0xffffffff ;  /* 0xffffffff05317836 */ /* 0x004fe20000000000 */
[----:B-1-34-:R-:W-:Y:S06]  /*53a0*/  @P1 BRA `(.L_x_5457) ;  /* 0x0000000000641947 */ /* 0x01afec0003800000 */
[----:B------:R-:W-:Y:S01]  /*53b0*/  IMAD.U32 R13, RZ, RZ, UR50 ;  /* 0x00000032ff0d7e24 */ /* 0x000fe2000f8e00ff */
[----:B------:R-:W-:Y:S04]  /*53c0*/  BSSY B0, `(.L_x_5458) ;  /* 0x0000013000007945 */ /* 0x000fe80003800000 */
[----:B------:R-:W-:-:S04]  /*53d0*/  IADD3 R13, -R13, UR48, R50 ;  /* 0x000000300d0d7c10 */ /* 0x000fc8000fffe132 */
        /* <DEDUP_REMOVED lines=11> */
.L_x_5459:
[----:B------:R-:W-:Y:S02]  /*5490*/  ULDC UR6, c[0x0][0x9e4] ;  /* 0x0002790000067ab9 */ /* 0x000fe40000000800 */
[----:B------:R-:W-:-:S05]  /*54a0*/  IMAD.U32 R50, RZ, RZ, UR6 ;  /* 0x00000006ff327e24 */ /* 0x000fca000f8e00ff */
[----:B------:R-:W-:-:S13]  /*54b0*/  ISETP.NE.AND P1, PT, R50, 0x1, PT ;  /* 0x000000013200780c */ /* 0x000fda0003f25270 */
[----:B------:R-:W1:Y:S02]  /*54c0*/  @P1 LDC.64 R4, c[0x0][0x9e8] ;  /* 0x00027a00ff041b82 */ /* 0x000e640000000a00 */
[----:B-1----:R-:W-:-:S05]  /*54d0*/  @P1 IMAD.HI.U32 R4, R13, R4, RZ ;  /* 0x000000040d041227 */ /* 0x002fca00078e00ff */
[----:B------:R-:W-:-:S07]  /*54e0*/  @P1 SHF.R.U32.HI R13, RZ, R5, R4 ;  /* 0x00000005ff0d1219 */ /* 0x000fce0000011604 */
.L_x_5460:
[----:B------:R-:W-:Y:S05]  /*54f0*/  BSYNC B0 ;  /* 0x0000000000007941 */ /* 0x000fea0003800000 */
.L_x_5458:
[----:B------:R-:W-:-:S04]  /*5500*/  IMAD R13, R13, R50, -R46 ;  /* 0x000000320d0d7224 */ /* 0x000fc800078e0a2e */
[----:B------:R-:W-:-:S05]  /*5510*/  IMAD.IADD R4, R13, 0x1, -R2 ;  /* 0x000000010d047824 */ /* 0x000fca00078e0a02 */
[----:B------:R-:W-:Y:S02]  /*5520*/  VIADDMNMX R21, R4, R50, R21, PT ;  /* 0x0000003204157246 */ /* 0x000fe40003800115 */
[----:B------:R-:W-:-:S07]  /*5530*/  VIMNMX R29, R29, R4, !PT ;  /* 0x000000041d1d7248 */ /* 0x000fce0007fe0100 */
.L_x_5457:
        /* <DEDUP_REMOVED lines=52> */
[----:B------:R-:W-:Y:S02]  /*5880*/  P2R R58, PR, RZ, 0x20 ;  /* 0x00000020ff3a7803 */ /* 0x000fe40000000000 */
[----:B------:R-:W-:Y:S02]  /*5890*/  FSEL R27, R45, -INF , !P3 ;  /* 0xff8000002d1b7808 */ /* 0x000fe40005800000 */
[----:B------:R-:W-:Y:S02]  /*58a0*/  ISETP.GE.AND P3, PT, R49, 0x31, PT ;  /* 0x000000313100780c */ /* 0x000fe40003f66270 */
[----:B------:R-:W-:-:S02]  /*58b0*/  P2R R50, PR, RZ, 0x40 ;  /* 0x00000040ff327803 */ /* 0x000fc40000000000 */
        /* <DEDUP_REMOVED lines=18> */
[----:B------:R-:W-:Y:S02]  /*59e0*/  ISETP.GT.AND P6, PT, R29, 0x39, !P6 ;  /* 0x000000391d00780c */ /* 0x000fe400077c4270 */
[----:B-1----:R-:W-:Y:S01]  /*59f0*/  VIADDMNMX R29, R28, R31, R30, PT ;  /* 0x0000001f1c1d7246 */ /* 0x002fe2000380011e */
[----:B------:R-:W-:Y:S01]  /*5a00*/  IMAD.IADD R30, R47, 0x1, R28 ;  /* 0x000000012f1e7824 */ /* 0x000fe200078e021c */
[----:B------:R-:W-:-:S04]  /*5a10*/  ISETP.LT.OR P6, PT, R21, 0x3a, P6 ;  /* 0x0000003a1500780c */ /* 0x000fc800037c1670 */
[----:B------:R-:W-:Y:S02]  /*5a20*/  FSEL R21, R53, -INF , !P6 ;  /* 0xff80000035157808 */ /* 0x000fe40007000000 */
[----:B------:R-:W-:-:S13]  /*5a30*/  PLOP3.LUT P6, PT, PT, PT, UP0, 0x40, 0x0 ;  /* 0x000000000000781c */ /* 0x000fda0003fce808 */
[----:B------:R-:W-:Y:S05]  /*5a40*/  @P6 BRA `(.L_x_5461) ;  /* 0x0000000000646947 */ /* 0x000fea0003800000 */
        /* <DEDUP_REMOVED lines=14> */
.L_x_5463:
[----:B------:R-:W-:Y:S02]  /*5b30*/  ULDC UR6, c[0x0][0x9e4] ;  /* 0x0002790000067ab9 */ /* 0x000fe40000000800 */
[----:B------:R-:W-:-:S05]  /*5b40*/  IMAD.U32 R28, RZ, RZ, UR6 ;  /* 0x00000006ff1c7e24 */ /* 0x000fca000f8e00ff */
[----:B------:R-:W-:-:S13]  /*5b50*/  ISETP.NE.AND P6, PT, R28, 0x1, PT ;  /* 0x000000011c00780c */ /* 0x000fda0003fc5270 */
[----:B------:R-:W0:Y:S02]  /*5b60*/  @P6 LDC.64 R4, c[0x0][0x9e8] ;  /* 0x00027a00ff046b82 */ /* 0x000e240000000a00 */
[----:B0-----:R-:W-:-:S05]  /*5b70*/  @P6 IMAD.HI.U32 R4, R31, R4, RZ ;  /* 0x000000041f046227 */ /* 0x001fca00078e00ff */
[----:B------:R-:W-:-:S07]  /*5b80*/  @P6 SHF.R.U32.HI R31, RZ, R5, R4 ;  /* 0x00000005ff1f6219 */ /* 0x000fce0000011604 */
.L_x_5464:
[----:B------:R-:W-:Y:S05]  /*5b90*/  BSYNC B0 ;  /* 0x0000000000007941 */ /* 0x000fea0003800000 */
.L_x_5462:
[----:B------:R-:W-:-:S04]  /*5ba0*/  IMAD R31, R31, R28, -R46 ;  /* 0x0000001c1f1f7224 */ /* 0x000fc800078e0a2e */
[----:B------:R-:W-:-:S05]  /*5bb0*/  IMAD.IADD R31, R31, 0x1, -R2 ;  /* 0x000000011f1f7824 */ /* 0x000fca00078e0a02 */
[----:B------:R-:W-:Y:S02]  /*5bc0*/  VIADDMNMX R29, R31, R28, R29, PT ;  /* 0x0000001c1f1d7246 */ /* 0x000fe4000380011d */
[----:B------:R-:W-:-:S07]  /*5bd0*/  VIMNMX R30, R30, R31, !PT ;  /* 0x0000001f1e1e7248 */ /* 0x000fce0007fe0100 */
.L_x_5461:
[----:B------:R-:W-:Y:S01]  /*5be0*/  ISETP.GT.AND P1, PT, R30, 0x1, !P1 ;  /* 0x000000011e00780c */ /* 0x000fe20004f24270 */
[----:B------:R-:W-:Y:S01]  /*5bf0*/  ULDC UR10, c[0x0][0x988] ;  /* 0x00026200000a7ab9 */ /* 0x000fe20000000800 */
[----:B------:R-:W-:Y:S01]  /*5c00*/  FMNMX.FTZ R5, R41, R57, !PT ;  /* 0x0000003929057209 */ /* 0x000fe20007810000 */
[----:B------:R-:W-:Y:S01]  /*5c10*/  BAR.SYNC.DEFER_BLOCKING 0xf, 0x100 ;  /* 0x03c4000000007b1d */ /* 0x000fe20000010000 */
[----:B------:R-:W-:Y:S02]  /*5c20*/  ISETP.LT.OR P1, PT, R29, 0x2, P1 ;  /* 0x000000021d00780c */ /* 0x000fe40000f21670 */
[----:B------:R-:W-:Y:S02]  /*5c30*/  FMNMX.FTZ R5, R51, R5, !PT ;  /* 0x0000000533057209 */ /* 0x000fe40007810000 */
        /* <DEDUP_REMOVED lines=20> */
[----:B------:R-:W-:Y:S02]  /*5d80*/  ISETP.NE.AND P6, PT, R32, RZ, PT ;  /* 0x000000ff2000720c */ /* 0x000fe40003fc5270 */
        /* <DEDUP_REMOVED lines=11> */
[----:B------:R-:W-:Y:S02]  /*5e40*/  ISETP.GT.AND P2, PT, R30, 0x8, !P2 ;  /* 0x000000081e00780c */ /* 0x000fe40005744270 */
[C---:B------:R-:W-:Y:S02]  /*5e50*/  ISETP.LT.OR P1, PT, R29.reuse, 0x1a, P1 ;  /* 0x0000001a1d00780c */ /* 0x040fe40000f21670 */
[----:B------:R-:W-:Y:S02]  /*5e60*/  ISETP.LT.OR P2, PT, R29, 0x9, P2 ;  /* 0x000000091d00780c */ /* 0x000fe40001741670 */
[----:B------:R-:W-:Y:S02]  /*5e70*/  FSEL R33, R39, -INF , !P1 ;  /* 0xff80000027217808 */ /* 0x000fe40004800000 */
[----:B------:R-:W-:Y:S02]  /*5e80*/  ISETP.NE.AND P1, PT, R37, RZ, PT ;  /* 0x000000ff2500720c */ /* 0x000fe40003f25270 */
[----:B------:R-:W-:-:S02]  /*5e90*/  FMNMX.FTZ R37, R21, R6, !PT ;  /* 0x0000000615257209 */ /* 0x000fc40007810000 */
[----:B------:R-:W-:Y:S02]  /*5ea0*/  ISETP.GT.AND P1, PT, R30, 0x20, !P1 ;  /* 0x000000201e00780c */ /* 0x000fe40004f24270 */
[----:B------:R-:W-:Y:S01]  /*5eb0*/  FSEL R14, R14, -INF , !P2 ;  /* 0xff8000000e0e7808 */ /* 0x000fe20005000000 */
[----:B------:R-:W0:Y:S01]  /*5ec0*/  SHFL.BFLY PT, R6, R37, 0x2, 0x1f ;  /* 0x0c401f0025067f89 */ /* 0x000e2200000e0000 */
[----:B------:R-:W-:Y:S02]  /*5ed0*/  ISETP.LT.OR P1, PT, R29, 0x21, P1 ;  /* 0x000000211d00780c */ /* 0x000fe40000f21670 */
[----:B------:R-:W-:Y:S02]  /*5ee0*/  ISETP.NE.AND P2, PT, R40, RZ, PT ;  /* 0x000000ff2800720c */ /* 0x000fe40003f45270 */
[----:B------:R-:W-:Y:S02]  /*5ef0*/  FSEL R34, R42, -INF , !P1 ;  /* 0xff8000002a227808 */ /* 0x000fe40004800000 */
[----:B------:R-:W-:-:S02]  /*5f00*/  ISETP.GT.AND P1, PT, R30, 0x21, !P2 ;  /* 0x000000211e00780c */ /* 0x000fc40005724270 */
[----:B------:R-:W-:Y:S02]  /*5f10*/  ISETP.NE.AND P2, PT, R44, RZ, PT ;  /* 0x000000ff2c00720c */ /* 0x000fe40003f45270 */
[----:B------:R-:W-:Y:S02]  /*5f20*/  ISETP.LT.OR P1, PT, R29, 0x22, P1 ;  /* 0x000000221d00780c */ /* 0x000fe40000f21670 */
[C---:B------:R-:W-:Y:S02]  /*5f30*/  ISETP.GT.AND P2, PT, R30.reuse, 0x29, !P2 ;  /* 0x000000291e00780c */ /* 0x040fe40005744270 */
[----:B------:R-:W-:Y:S02]  /*5f40*/  FSEL R35, R43, -INF , !P1 ;  /* 0xff8000002b237808 */ /* 0x000fe40004800000 */
[----:B------:R-:W-:Y:S02]  /*5f50*/  ISETP.GT.AND P1, PT, R30, RZ, !P6 ;  /* 0x000000ff1e00720c */ /* 0x000fe40007724270 */
[----:B------:R-:W-:-:S02]  /*5f60*/  ISETP.NE.AND P6, PT, R45, RZ, PT ;  /* 0x000000ff2d00720c */ /* 0x000fc40003fc5270 */
[----:B------:R-:W-:Y:S02]  /*5f70*/  ISETP.LT.OR P1, PT, R29, 0x1, P1 ;  /* 0x000000011d00780c */ /* 0x000fe40000f21670 */
[----:B------:R-:W-:Y:S02]  /*5f80*/  ISETP.GT.AND P3, PT, R30, 0x30, !P3 ;  /* 0x000000301e00780c */ /* 0x000fe40005f64270 */
[----:B0-----:R-:W-:Y:S02]  /*5f90*/  FMNMX.FTZ R38, R37, R6, !PT ;  /* 0x0000000625267209 */ /* 0x001fe40007810000 */
[----:B------:R-:W-:Y:S02]  /*5fa0*/  FSEL R3, R3, -INF , !P1 ;  /* 0xff80000003037808 */ /* 0x000fe40004800000 */
[----:B------:R-:W-:Y:S01]  /*5fb0*/  ISETP.NE.AND P1, PT, R60, RZ, PT ;  /* 0x000000ff3c00720c */ /* 0x000fe20003f25270 */
[----:B------:R-:W0:Y:S01]  /*5fc0*/  SHFL.BFLY PT, R39, R38, 0x1, 0x1f ;  /* 0x0c201f0026277f89 */ /* 0x000e2200000e0000 */
[----:B------:R-:W-:-:S02]  /*5fd0*/  FMNMX.FTZ R5, R3, R4, !PT ;  /* 0x0000000403057209 */ /* 0x000fc40007810000 */
[----:B------:R-:W-:Y:S02]  /*5fe0*/  ISETP.GT.AND P1, PT, R30, 0x28, !P1 ;  /* 0x000000281e00780c */ /* 0x000fe40004f24270 */
[----:B------:R-:W-:Y:S02]  /*5ff0*/  FMNMX.FTZ R5, R14, R5, !PT ;  /* 0x000000050e057209 */ /* 0x000fe40007810000 */
[----:B------:R-:W-:Y:S02]  /*6000*/  ISETP.LT.OR P1, PT, R29, 0x29, P1 ;  /* 0x000000291d00780c */ /* 0x000fe40000f21670 */
[----:B------:R-:W-:Y:S02]  /*6010*/  FMNMX.FTZ R5, R20, R5, !PT ;  /* 0x0000000514057209 */ /* 0x000fe40007810000 */
[----:B------:R-:W-:Y:S02]  /*6020*/  FSEL R12, R12, -INF , !P1 ;  /* 0xff8000000c0c7808 */ /* 0x000fe40004800000 */
[----:B------:R-:W-:-:S02]  /*6030*/  FMNMX.FTZ R36, R28, R5, !PT ;  /* 0x000000051c247209 */ /* 0x000fc40007810000 */
[----:B------:R-:W-:Y:S02]  /*6040*/  ISETP.LT.OR P2, PT, R29, 0x2a, P2 ;  /* 0x0000002a1d00780c */ /* 0x000fe40001741670 */
[----:B------:R-:W-:Y:S02]  /*6050*/  FMNMX.FTZ R5, R31, R36, !PT ;  /* 0x000000241f057209 */ /* 0x000fe40007810000 */
[----:B------:R-:W-:Y:S02]  /*6060*/  ISETP.GT.AND P4, PT, R30, 0x31, !P4 ;  /* 0x000000311e00780c */ /* 0x000fe40006784270 */
[----:B------:R-:W-:Y:S02]  /*6070*/  FMNMX.FTZ R36, R32, R5, !PT ;  /* 0x0000000520247209 */ /* 0x000fe40007810000 */
[----:B------:R-:W-:Y:S02]  /*6080*/  ISETP.GT.AND P5, PT, R30, 0x38, !P5 ;  /* 0x000000381e00780c */ /* 0x000fe40006fa4270 */
[----:B0-----:R-:W-:-:S02]  /*6090*/  FMNMX.FTZ R6, R38, R39, !PT ;  /* 0x0000002726067209 */ /* 0x001fc40007810000 */
[----:B------:R-:W-:Y:S02]  /*60a0*/  FMNMX.FTZ R5, R33, R36, !PT ;  /* 0x0000002421057209 */ /* 0x000fe40007810000 */
[C---:B------:R-:W-:Y:S01]  /*60b0*/  FSETP.NEU.FTZ.AND P1, PT, R6.reuse, -INF , PT ;  /* 0xff8000000600780b */ /* 0x040fe20003f3d000 */
[----:B------:R-:W-:Y:S01]  /*60c0*/  FMUL.FTZ R37, R6, UR10 ;  /* 0x0000000a06257c20 */ /* 0x000fe20008410000 */
[----:B------:R-:W-:Y:S02]  /*60d0*/  FMNMX.FTZ R36, R34, R5, !PT ;  /* 0x0000000522247209 */ /* 0x000fe40007810000 */
[----:B------:R-:W-:Y:S02]  /*60e0*/  ISETP.LT.OR P3, PT, R29, 0x31, P3 ;  /* 0x000000311d00780c */ /* 0x000fe40001f61670 */
[----:B------:R-:W-:Y:S02]  /*60f0*/  FMNMX.FTZ R5, R35, R36, !PT ;  /* 0x0000002423057209 */ /* 0x000fe40007810000 */
[----:B------:R-:W-:-:S02]  /*6100*/  FSEL R38, R37, RZ, P1 ;  /* 0x000000ff25267208 */ /* 0x000fc40000800000 */
[----:B------:R-:W-:Y:S02]  /*6110*/  ISETP.GT.AND P1, PT, R30, 0x39, !P6 ;  /* 0x000000391e00780c */ /* 0x000fe40007724270 */
[----:B------:R-:W-:Y:S01]  /*6120*/  FSEL R9, R9, -INF , !P2 ;  /* 0xff80000009097808 */ /* 0x000fe20005000000 */
[--C-:B------:R-:W-:Y:S01]  /*6130*/  FFMA.FTZ R36, R41, UR10, -R38.reuse ;  /* 0x0000000a29247c23 */ /* 0x100fe20008010826 */
[----:B------:R-:W-:Y:S01]  /*6140*/  FMNMX.FTZ R30, R12, R5, !PT ;  /* 0x000000050c1e7209 */ /* 0x000fe20007810000 */
[--C-:B------:R-:W-:Y:S01]  /*6150*/  FFMA.FTZ R37, R57, UR10, -R38.reuse ;  /* 0x0000000a39257c23 */ /* 0x100fe20008010826 */
[----:B------:R-:W-:Y:S01]  /*6160*/  ISETP.LT.OR P4, PT, R29, 0x32, P4 ;  /* 0x000000321d00780c */ /* 0x000fe20002781670 */
[--C-:B------:R-:W-:Y:S01]  /*6170*/  FFMA.FTZ R39, R55, UR10, -R38.reuse ;  /* 0x0000000a37277c23 */ /* 0x100fe20008010826 */
[----:B------:R-:W-:Y:S01]  /*6180*/  FSEL R11, R11, -INF , !P3 ;  /* 0xff8000000b0b7808 */ /* 0x000fe20005800000 */
[----:B------:R-:W-:Y:S01]  /*6190*/  MUFU.EX2 R36, R36 ;  /* 0x0000002400247308 */ /* 0x000fe20000000800 */
[----:B------:R-:W-:Y:S01]  /*61a0*/  FMNMX.FTZ R30, R9, R30, !PT ;  /* 0x0000001e091e7209 */ /* 0x000fe20007810000 */
[--C-:B------:R-:W-:Y:S01]  /*61b0*/  FFMA.FTZ R40, R59, UR10, -R38.reuse ;  /* 0x0000000a3b287c23 */ /* 0x100fe20008010826 */
[----:B------:R-:W-:Y:S01]  /*61c0*/  ISETP.LT.OR P5, PT, R29, 0x39, P5 ;  /* 0x000000391d00780c */ /* 0x000fe20002fa1670 */
[--C-:B------:R-:W-:Y:S01]  /*61d0*/  FFMA.FTZ R41, R61, UR10, -R38.reuse ;  /* 0x0000000a3d297c23 */ /* 0x100fe20008010826 */
[----:B------:R-:W-:Y:S01]  /*61e0*/  FSEL R10, R10, -INF , !P4 ;  /* 0xff8000000a0a7808 */ /* 0x000fe20006000000 */
[--C-:B------:R-:W-:Y:S01]  /*61f0*/  FFMA.FTZ R21, R21, UR10, -R38.reuse ;  /* 0x0000000a15157c23 */ /* 0x100fe20008010826 */
[----:B------:R-:W-:Y:S01]  /*6200*/  FMNMX.FTZ R5, R11, R30, !PT ;  /* 0x0000001e0b057209 */ /* 0x000fe20007810000 */
[----:B------:R-:W0:Y:S01]  /*6210*/  MUFU.EX2 R37, R37 ;  /* 0x0000002500257308 */ /* 0x000e220000000800 */
[----:B------:R-:W-:Y:S01]  /*6220*/  ISETP.LT.OR P1, PT, R29, 0x3a, P1 ;  /* 0x0000003a1d00780c */ /* 0x000fe20000f21670 */
[--C-:B------:R-:W-:Y:S01]  /*6230*/  FFMA.FTZ R29, R51, UR10, -R38.reuse ;  /* 0x0000000a331d7c23 */ /* 0x100fe20008010826 */
[----:B------:R-:W-:Y:S01]  /*6240*/  FSEL R25, R25, -INF , !P5 ;  /* 0xff80000019197808 */ /* 0x000fe20006800000 */
[--C-:B------:R-:W-:Y:S01]  /*6250*/  FFMA.FTZ R42, R63, UR10, -R38.reuse ;  /* 0x0000000a3f2a7c23 */ /* 0x100fe20008010826 */
[----:B------:R-:W-:Y:S01]  /*6260*/  FMNMX.FTZ R30, R10, R5, !PT ;  /* 0x000000050a1e7209 */ /* 0x000fe20007810000 */
[--C-:B------:R-:W-:Y:S01]  /*6270*/  FFMA.FTZ R43, R65, UR10, -R38.reuse ;  /* 0x0000000a412b7c23 */ /* 0x100fe20008010826 */
[----:B------:R-:W-:Y:S01]  /*6280*/  FSEL R15, R15, -INF , !P1 ;  /* 0xff8000000f0f7808 */ /* 0x000fe20004800000 */
[----:B------:R1:W-:Y:S01]  /*6290*/  MUFU.EX2 R154, R29 ;  /* 0x0000001d009a7308 */ /* 0x0003e20000000800 */
[----:B------:R-:W-:Y:S01]  /*62a0*/  FMNMX.FTZ R30, R25, R30, !PT ;  /* 0x0000001e191e7209 */ /* 0x000fe20007810000 */
[--C-:B------:R-:W-:Y:S01]  /*62b0*/  FFMA.FTZ R24, R24, UR10, -R38.reuse ;  /* 0x0000000a18187c23 */ /* 0x100fe20008010826 */
[--C-:B------:R-:W-:Y:S01]  /*62c0*/  FFMA.FTZ R44, R67, UR10, -R38.reuse ;  /* 0x0000000a432c7c23 */ /* 0x100fe20008010826 */
[--C-:B------:R-:W-:Y:S01]  /*62d0*/  FFMA.FTZ R45, R69, UR10, -R38.reuse ;  /* 0x0000000a452d7c23 */ /* 0x100fe20008010826 */
[----:B------:R-:W-:Y:S01]  /*62e0*/  FMNMX.FTZ R30, R15, R30, !PT ;  /* 0x0000001e0f1e7209 */ /* 0x000fe20007810000 */
[--C-:B------:R-:W-:Y:S01]  /*62f0*/  FFMA.FTZ R46, R71, UR10, -R38.reuse ;  /* 0x0000000a472e7c23 */ /* 0x100fe20008010826 */
[--C-:B------:R-:W-:Y:S01]  /*6300*/  FFMA.FTZ R27, R27, UR10, -R38.reuse ;  /* 0x0000000a1b1b7c23 */ /* 0x100fe20008010826 */
[----:B------:R-:W-:Y:S01]  /*6310*/  MUFU.EX2 R39, R39 ;  /* 0x0000002700277308 */ /* 0x000fe20000000800 */
[--C-:B------:R-:W-:Y:S01]  /*6320*/  FFMA.FTZ R26, R26, UR10, -R38.reuse ;  /* 0x0000000a1a1a7c23 */ /* 0x100fe20008010826 */
[----:B------:R-:W1:Y:S01]  /*6330*/  SHFL.BFLY PT, R5, R30, 0x2, 0x1f ;  /* 0x0c401f001e057f89 */ /* 0x000e6200000e0000 */
[----:B------:R-:W-:Y:S01]  /*6340*/  FFMA.FTZ R13, R13, UR10, -R38 ;  /* 0x0000000a0d0d7c23 */ /* 0x000fe20008010826 */
[----:B0-----:R-:W-:-:S04]  /*6350*/  F2FP.F16.F32.PACK_AB R152, R37, R36 ;  /* 0x000000242598723e */ /* 0x001fc800000000ff */
[----:B------:R-:W-:Y:S08]  /*6360*/  MUFU.EX2 R40, R40 ;  /* 0x0000002800287308 */ /* 0x000ff00000000800 */
[----:B------:R-:W0:Y:S08]  /*6370*/  MUFU.EX2 R41, R41 ;  /* 0x0000002900297308 */ /* 0x000e300000000800 */
[----:B------:R-:W-:Y:S01]  /*6380*/  MUFU.EX2 R42, R42 ;  /* 0x0000002a002a7308 */ /* 0x000fe20000000800 */
[----:B-1----:R-:W-:-:S05]  /*6390*/  FMNMX.FTZ R29, R30, R5, !PT ;  /* 0x000000051e1d7209 */ /* 0x002fca0007810000 */
[----:B------:R-:W1:Y:S02]  /*63a0*/  SHFL.BFLY PT, R30, R29, 0x1, 0x1f ;  /* 0x0c201f001d1e7f89 */ /* 0x000e6400000e0000 */
[----:B------:R-:W2:Y:S01]  /*63b0*/  MUFU.EX2 R43, R43 ;  /* 0x0000002b002b7308 */ /* 0x000ea20000000800 */
[----:B0-----:R-:W-:-:S07]  /*63c0*/  F2FP.F16.F32.PACK_AB R156, R41, R40 ;  /* 0x00000028299c723e */ /* 0x001fce00000000ff */
[----:B------:R-:W-:Y:S08]  /*63d0*/  MUFU.EX2 R47, R24 ;  /* 0x00000018002f7308 */ /* 0x000ff00000000800 */
[----:B------:R-:W-:Y:S01]  /*63e0*/  MUFU.EX2 R44, R44 ;  /* 0x0000002c002c7308 */ /* 0x000fe20000000800 */
[----:B--2---:R-:W-:Y:S02]  /*63f0*/  F2FP.F16.F32.PACK_AB R158, R43, R42 ;  /* 0x0000002a2b9e723e */ /* 0x004fe400000000ff */
[----:B-1----:R-:W-:-:S05]  /*6400*/  FMNMX.FTZ R5, R29, R30, !PT ;  /* 0x0000001e1d057209 */ /* 0x002fca0007810000 */
[----:B------:R-:W0:Y:S01]  /*6410*/  MUFU.EX2 R45, R45 ;  /* 0x0000002d002d7308 */ /* 0x000e220000000800 */
[C---:B------:R-:W-:Y:S01]  /*6420*/  FSETP.NEU.FTZ.AND P1, PT, R5.reuse, -INF , PT ;  /* 0xff8000000500780b */ /* 0x040fe20003f3d000 */
[----:B------:R-:W-:-:S06]  /*6430*/  FMUL.FTZ R29, R5, UR10 ;  /* 0x0000000a051d7c20 */ /* 0x000fcc0008410000 */
[----:B------:R1:W-:Y:S01]  /*6440*/  MUFU.EX2 R30, R21 ;  /* 0x00000015001e7308 */ /* 0x0003e20000000800 */
[----:B------:R-:W-:-:S05]  /*6450*/  FSEL R29, R29, RZ, P1 ;  /* 0x000000ff1d1d7208 */ /* 0x000fca0000800000 */
[--C-:B------:R-:W-:Y:S01]  /*6460*/  FFMA.FTZ R3, R3, UR10, -R29.reuse ;  /* 0x0000000a03037c23 */ /* 0x100fe2000801081d */
[--C-:B------:R-:W-:Y:S01]  /*6470*/  FFMA.FTZ R4, R4, UR10, -R29.reuse ;  /* 0x0000000a04047c23 */ /* 0x100fe2000801081d */
[--C-:B------:R-:W-:Y:S01]  /*6480*/  FFMA.FTZ R14, R14, UR10, -R29.reuse ;  /* 0x0000000a0e0e7c23 */ /* 0x100fe2000801081d */
[--C-:B------:R-:W-:Y:S01]  /*6490*/  FFMA.FTZ R20, R20, UR10, -R29.reuse ;  /* 0x0000000a14147c23 */ /* 0x100fe2000801081d */
[--C-:B------:R-:W-:Y:S01]  /*64a0*/  FFMA.FTZ R28, R28, UR10, -R29.reuse ;  /* 0x0000000a1c1c7c23 */ /* 0x100fe2000801081d */
[----:B------:R-:W-:Y:S01]  /*64b0*/  FFMA.FTZ R31, R31, UR10, -R29 ;  /* 0x0000000a1f1f7c23 */ /* 0x000fe2000801081d */
[----:B------:R-:W-:Y:S01]  /*64c0*/  MUFU.EX2 R3, R3 ;  /* 0x0000000300037308 */ /* 0x000fe20000000800 */
[----:B-1----:R-:W-:Y:S01]  /*64d0*/  FADD.FTZ R21, R36, R37 ;  /* 0x0000002524157221 */ /* 0x002fe20000010000 */
        /* <DEDUP_REMOVED lines=10> */
[----:B------:R-:W-:Y:S01]  /*6580*/  FFMA.FTZ R15, R15, UR10, -R29 ;  /* 0x0000000a0f0f7c23 */ /* 0x000fe2000801081d */
[----:B0-----:R-:W-:-:S03]  /*6590*/  F2FP.F16.F32.PACK_AB R160, R45, R44 ;  /* 0x0000002c2da0723e */ /* 0x001fc600000000ff */
[----:B------:R-:W0:Y:S08]  /*65a0*/  MUFU.EX2 R14, R14 ;  /* 0x0000000e000e7308 */ /* 0x000e300000000800 */
[----:B------:R2:W3:Y:S01]  /*65b0*/  MUFU.EX2 R155, R20 ;  /* 0x00000014009b7308 */ /* 0x0004e20000000800 */
[----:B-1----:R-:W-:-:S07]  /*65c0*/  F2FP.F16.F32.PACK_AB R153, R4, R3 ;  /* 0x000000030499723e */ /* 0x002fce00000000ff */
[----:B------:R-:W1:Y:S01]  /*65d0*/  MUFU.EX2 R28, R28 ;  /* 0x0000001c001c7308 */ /* 0x000e620000000800 */
[----:B--2---:R-:W-:Y:S01]  /*65e0*/  FADD.FTZ R20, R154, R21 ;  /* 0x000000159a147221 */ /* 0x004fe20000010000 */
[----:B------:R-:W-:Y:S01]  /*65f0*/  FADD.FTZ R21, R3, R4 ;  /* 0x0000000403157221 */ /* 0x000fe20000010000 */
[C---:B------:R-:W-:Y:S02]  /*6600*/  F2FP.F16.F32.PACK_AB R154, R39.reuse, R154 ;  /* 0x0000009a279a723e */ /* 0x040fe400000000ff */
[----:B------:R-:W-:Y:S01]  /*6610*/  FADD.FTZ R49, R39, R20 ;  /* 0x0000001427317221 */ /* 0x000fe20000010000 */
[----:B0-----:R-:W-:Y:S02]  /*6620*/  FADD.FTZ R20, R14, R21 ;  /* 0x000000150e147221 */ /* 0x001fe40000010000 */
[----:B------:R-:W0:Y:S01]  /*6630*/  MUFU.EX2 R31, R31 ;  /* 0x0000001f001f7308 */ /* 0x000e220000000800 */
[----:B------:R-:W-:Y:S01]  /*6640*/  FADD.FTZ R24, R40, R49 ;  /* 0x0000003128187221 */ /* 0x000fe20000010000 */
[C---:B---3--:R-:W-:Y:S01]  /*6650*/  FADD.FTZ R21, R155.reuse, R20 ;  /* 0x000000149b157221 */ /* 0x048fe20000010000 */
[----:B------:R-:W-:-:S02]  /*6660*/  F2FP.F16.F32.PACK_AB R155, R155, R14 ;  /* 0x0000000e9b9b723e */ /* 0x000fc400000000ff */
[----:B------:R-:W-:-:S03]  /*6670*/  FADD.FTZ R49, R41, R24 ;  /* 0x0000001829317221 */ /* 0x000fc60000010000 */
[----:B------:R-:W2:Y:S01]  /*6680*/  MUFU.EX2 R32, R32 ;  /* 0x0000002000207308 */ /* 0x000ea20000000800 */
[----:B-1----:R-:W-:Y:S01]  /*6690*/  FADD.FTZ R20, R28, R21 ;  /* 0x000000151c147221 */ /* 0x002fe20000010000 */
[----:B------:R-:W-:Y:S01]  /*66a0*/  FADD.FTZ R24, R42, R49 ;  /* 0x000000312a187221 */ /* 0x000fe20000010000 */
[----:B------:R1:W-:Y:S03]  /*66b0*/  STSM.16.M88.4 [R22+0x26800], R152 ;  /* 0x0268009816007844 */ /* 0x0003e60000000200 */
[----:B------:R-:W-:Y:S02]  /*66c0*/  FADD.FTZ R29, R43, R24 ;  /* 0x000000182b1d7221 */ /* 0x000fe40000010000 */
[----:B------:R-:W3:Y:S01]  /*66d0*/  MUFU.EX2 R33, R33 ;  /* 0x0000002100217308 */ /* 0x000ee20000000800 */
[C---:B0-----:R-:W-:Y:S01]  /*66e0*/  FADD.FTZ R21, R31.reuse, R20 ;  /* 0x000000141f157221 */ /* 0x041fe20000010000 */
[----:B------:R-:W-:Y:S01]  /*66f0*/  FADD.FTZ R36, R44, R29 ;  /* 0x0000001d2c247221 */ /* 0x000fe20000010000 */
[----:B------:R-:W-:-:S03]  /*6700*/  F2FP.F16.F32.PACK_AB R157, R31, R28 ;  /* 0x0000001c1f9d723e */ /* 0x000fc600000000ff */
[----:B------:R-:W-:Y:S02]  /*6710*/  FADD.FTZ R29, R45, R36 ;  /* 0x000000242d1d7221 */ /* 0x000fe40000010000 */
[----:B------:R-:W0:Y:S01]  /*6720*/  MUFU.EX2 R34, R34 ;  /* 0x0000002200227308 */ /* 0x000e220000000800 */
[----:B--2---:R-:W-:-:S07]  /*6730*/  FADD.FTZ R24, R32, R21 ;  /* 0x0000001520187221 */ /* 0x004fce0000010000 */
[----:B------:R-:W2:Y:S01]  /*6740*/  MUFU.EX2 R35, R35 ;  /* 0x0000002300237308 */ /* 0x000ea20000000800 */
[C---:B---3--:R-:W-:Y:S01]  /*6750*/  FADD.FTZ R21, R33.reuse, R24 ;  /* 0x0000001821157221 */ /* 0x048fe20000010000 */
[----:B------:R-:W-:-:S05]  /*6760*/  F2FP.F16.F32.PACK_AB R159, R33, R32 ;  /* 0x00000020219f723e */ /* 0x000fca00000000ff */
[----:B------:R1:W-:Y:S01]  /*6770*/  STSM.16.M88.4 [R185], R156 ;  /* 0x0000009cb9007844 */ /* 0x0003e20000000200 */
[----:B------:R-:W3:Y:S01]  /*6780*/  MUFU.EX2 R46, R46 ;  /* 0x0000002e002e7308 */ /* 0x000ee20000000800 */
[----:B0-----:R-:W-:-:S07]  /*6790*/  FADD.FTZ R4, R34, R21 ;  /* 0x0000001522047221 */ /* 0x001fce0000010000 */
        /* <DEDUP_REMOVED lines=8> */
[C---:B--2---:R-:W-:Y:S01]  /*6820*/  F2FP.F16.F32.PACK_AB R162, R27.reuse, R46 ;  /* 0x0000002e1ba2723e */ /* 0x044fe200000000ff */
[----:B------:R-:W-:-:S06]  /*6830*/  FADD.FTZ R27, R27, R4 ;  /* 0x000000041b1b7221 */ /* 0x000fcc0000010000 */
[----:B------:R-:W-:Y:S01]  /*6840*/  MUFU.EX2 R11, R11 ;  /* 0x0000000b000b7308 */ /* 0x000fe20000000800 */
[C---:B---3--:R-:W-:Y:S01]  /*6850*/  FADD.FTZ R14, R9.reuse, R14 ;  /* 0x0000000e090e7221 */ /* 0x048fe20000010000 */
[----:B------:R-:W-:-:S05]  /*6860*/  F2FP.F16.F32.PACK_AB R163, R9, R12 ;  /* 0x0000000c09a3723e */ /* 0x000fca00000000ff */
[----:B------:R1:W-:Y:S01]  /*6870*/  STSM.16.M88.4 [R23], R160 ;  /* 0x000000a017007844 */ /* 0x0003e20000000200 */
[----:B------:R-:W2:Y:S01]  /*6880*/  MUFU.EX2 R10, R10 ;  /* 0x0000000a000a7308 */ /* 0x000ea20000000800 */
[----:B0-----:R-:W-:Y:S01]  /*6890*/  F2FP.F16.F32.PACK_AB R164, R47, R26 ;  /* 0x0000001a2fa4723e */ /* 0x001fe200000000ff */
[----:B------:R-:W-:-:S04]  /*68a0*/  FADD.FTZ R26, R26, R27 ;  /* 0x0000001b1a1a7221 */ /* 0x000fc80000010000 */
[----:B------:R-:W-:Y:S02]  /*68b0*/  FADD.FTZ R26, R47, R26 ;  /* 0x0000001a2f1a7221 */ /* 0x000fe40000010000 */
[----:B------:R-:W0:Y:S08]  /*68c0*/  MUFU.EX2 R13, R13 ;  /* 0x0000000d000d7308 */ /* 0x000e300000000800 */
[----:B------:R-:W-:Y:S01]  /*68d0*/  MUFU.EX2 R25, R25 ;  /* 0x0000001900197308 */ /* 0x000fe20000000800 */
[----:B--2---:R-:W-:Y:S01]  /*68e0*/  F2FP.F16.F32.PACK_AB R165, R10, R11 ;  /* 0x0000000b0aa5723e */ /* 0x004fe200000000ff */
[----:B------:R-:W-:-:S04]  /*68f0*/  FADD.FTZ R11, R11, R14 ;  /* 0x0000000e0b0b7221 */ /* 0x000fc80000010000 */
[----:B------:R-:W-:Y:S02]  /*6900*/  FADD.FTZ R10, R10, R11 ;  /* 0x0000000b0a0a7221 */ /* 0x000fe40000010000 */
[----:B------:R-:W2:Y:S01]  /*6910*/  MUFU.EX2 R20, R15 ;  /* 0x0000000f00147308 */ /* 0x000ea20000000800 */
[----:B0-----:R-:W-:Y:S01]  /*6920*/  F2FP.F16.F32.PACK_AB R166, R30, R13 ;  /* 0x0000000d1ea6723e */ /* 0x001fe200000000ff */
[----:B------:R-:W-:-:S04]  /*6930*/  FADD.FTZ R3, R13, R26 ;  /* 0x0000001a0d037221 */ /* 0x000fc80000010000 */
[----:B------:R-:W-:Y:S01]  /*6940*/  FADD.FTZ R3, R30, R3 ;  /* 0x000000031e037221 */ /* 0x000fe20000010000 */
[----:B--2---:R-:W-:Y:S01]  /*6950*/  F2FP.F16.F32.PACK_AB R167, R20, R25 ;  /* 0x0000001914a7723e */ /* 0x004fe200000000ff */
[----:B------:R-:W-:-:S04]  /*6960*/  FADD.FTZ R25, R25, R10 ;  /* 0x0000000a19197221 */ /* 0x000fc80000010000 */
[----:B------:R1:W-:Y:S01]  /*6970*/  STSM.16.M88.4 [R184], R164 ;  /* 0x000000a4b8007844 */ /* 0x0003e20000000200 */
[----:B------:R-:W-:Y:S01]  /*6980*/  FADD.FTZ R4, R20, R25 ;  /* 0x0000001914047221 */ /* 0x000fe20000010000 */
[----:B------:R-:W-:Y:S06]  /*6990*/  @!P0 BRA `(.L_x_5465) ;  /* 0x0000000000048947 */ /* 0x000fec0003800000 */
[----:B------:R-:W-:Y:S01]  /*69a0*/  BPT.TRAP 0x1 ;  /* 0x000000040000795c */ /* 0x000fe20000300000 */
.L_x_5465:
[----:B------:R0:W2:Y:S01]  /*69b0*/  SYNCS.PHASECHK.TRANS64.TRYWAIT P1, [R7+URZ+0x28c50], R8 ;  /* 0x028c5008070075a7 */ /* 0x0000a2000802017f */
[----:B------:R-:W-:Y:S05]  /*69c0*/  @!P0 BRA `(.L_x_5466) ;  /* 0x0000000000048947 */ /* 0x000fea0003800000 */
[----:B------:R-:W-:Y:S01]  /*69d0*/  BPT.TRAP 0x1 ;  /* 0x000000040000795c */ /* 0x000fe20000300000 */
.L_x_5466:
[----:B--2---:R-:W-:Y:S05]  /*69e0*/  @P1 BRA `(.L_x_5467) ;  /* 0x0000000000081947 */ /* 0x004fea0003800000 */
[----:B------:R-:W2:Y:S02]  /*69f0*/  SYNCS.PHASECHK.TRANS64.TRYWAIT P1, [R7+URZ+0x28c50], R8 ;  /* 0x028c5008070075a7 */ /* 0x000ea4000802017f */
[----:B--2---:R-:W-:Y:S05]  /*6a00*/  @!P1 BRA `(.L_x_5468) ;  /* 0x00000134004c9947 */ /* 0x004fea0003800000 */
.L_x_5467:
        /* <DEDUP_REMOVED lines=34> */
.L_x_5469:
[----:B------:R-:W-:Y:S01]  /*6c30*/  R2UR UR6, R7 ;  /* 0x00000000070672ca */ /* 0x000fe200000e0000 */
[----:B------:R-:W-:Y:S01]  /*6c40*/  UISETP.NE.AND UP1, UPT, UR52, URZ, UPT ;  /* 0x0000003f3400728c */ /* 0x000fe2000bf25270 */
[----:B------:R-:W-:Y:S01]  /*6c50*/  R2UR UR26, R168 ;  /* 0x00000000a81a72ca */ /* 0x000fe200000e0000 */
[----:B------:R-:W-:-:S06]  /*6c60*/  UISETP.NE.AND UP0, UPT, UR51, URZ, UPT ;  /* 0x0000003f3300728c */ /* 0x000fcc000bf05270 */
[----:B------:R-:W-:-:S03]  /*6c70*/  PLOP3.LUT P1, PT, PT, PT, UP0, 0x40, 0x0 ;  /* 0x000000000000781c */ /* 0x000fc60003f2e808 */
[----:B------:R-:W-:Y:S01]  /*6c80*/  @UP1 ULDC UR15, c[0x0][0x450] ;  /* 0x00011400000f1ab9 */ /* 0x000fe20000000800 */
[----:B------:R-:W-:Y:S02]  /*6c90*/  UIADD3 UR6, UR6, 0x28c60, URZ ;  /* 0x00028c6006067890 */ /* 0x000fe4000fffe03f */
[----:B------:R-:W-:Y:S02]  /*6ca0*/  UIADD3 UR26, UR26, -0x2, URZ ;  /* 0xfffffffe1a1a7890 */ /* 0x000fe4000fffe03f */
[----:B------:R-:W-:-:S03]  /*6cb0*/  UPRMT UR14, UR40, 0x654, UR6 ;  /* 0x00000654280e7896 */ /* 0x000fc60008000006 */
[----:B------:R-:W-:Y:S02]  /*6cc0*/  @UP1 ULDC UR6, c[0x0][0x44c] ;  /* 0x0001130000061ab9 */ /* 0x000fe40000000800 */
[----:B------:R-:W-:-:S04]  /*6cd0*/  UIMAD.WIDE.U32 UR6, UR45, UR6, URZ ;  /* 0x000000062d0672a5 */ /* 0x000fc8000f8e003f */
[----:B------:R-:W-:Y:S01]  /*6ce0*/  SYNCS.ARRIVE.TRANS64.RED.A1T0 RZ, [UR14], RZ ;  /* 0x000000ffffff79a7 */ /* 0x000fe2000810040e */
[----:B------:R-:W-:Y:S01]  /*6cf0*/  UMOV UR14, UR45 ;  /* 0x0000002d000e7c82 */ /* 0x000fe20008000000 */
[----:B------:R-:W-:-:S04]  /*6d00*/  @UP1 USHF.R.U32.HI UR14, URZ, UR15, UR7 ;  /* 0x0000000f3f0e1299 */ /* 0x000fc80008011607 */
[----:B------:R-:W-:-:S04]  /*6d10*/  UIADD3 UR6, UR14, UR48, -UR50 ;  /* 0x000000300e067290 */ /* 0x000fc8000fffe832 */
[----:B------:R-:W-:Y:S01]  /*6d20*/  UIADD3 UR11, UR6, UR11, URZ ;  /* 0x0000000b060b7290 */ /* 0x000fe2000fffe03f */
[----:B------:R-:W-:Y:S11]  /*6d30*/  @P1 BRA `(.L_x_5470) ;  /* 0x00000000004c1947 */ /* 0x000ff60003800000 */
        /* <DEDUP_REMOVED lines=11> */
.L_x_5471:
[----:B------:R-:W-:Y:S02]  /*6df0*/  ULDC UR19, c[0x0][0x9e4] ;  /* 0x0002790000137ab9 */ /* 0x000fe40000000800 */
[----:B------:R-:W-:-:S11]  /*6e00*/  UISETP.NE.AND UP0, UPT, UR19, 0x1, UPT ;  /* 0x000000011300788c */ /* 0x000fd6000bf05270 */
[----:B------:R-:W-:Y:S02]  /*6e10*/  @UP0 ULDC.64 UR6, c[0x0][0x9e8] ;  /* 0x00027a0000060ab9 */ /* 0x000fe40000000a00 */
[----:B------:R-:W-:-:S04]  /*6e20*/  UIMAD.WIDE.U32 UR14, UR18, UR6, URZ ;  /* 0x00000006120e72a5 */ /* 0x000fc8000f8e003f */
[----:B------:R-:W-:-:S12]  /*6e30*/  @UP0 USHF.R.U32.HI UR18, URZ, UR7, UR15 ;  /* 0x000000073f120299 */ /* 0x000fd8000801160f */
.L_x_5472:
[----:B------:R-:W-:-:S04]  /*6e40*/  UIMAD UR18, UR18, UR19, UR19 ;  /* 0x00000013121272a4 */ /* 0x000fc8000f8e0213 */
[----:B------:R-:W-:-:S04]  /*6e50*/  UISETP.LT.AND UP0, UPT, UR11, UR18, UPT ;  /* 0x000000120b00728c */ /* 0x000fc8000bf01270 */
[----:B------:R-:W-:-:S12]  /*6e60*/  USEL UR11, UR11, UR18, UP0 ;  /* 0x000000120b0b7287 */ /* 0x000fd80008000000 */
.L_x_5470:
[----:B------:R-:W-:-:S04]  /*6e70*/  USHF.R.S32.HI UR6, URZ, 0x1f, UR11 ;  /* 0x0000001f3f067899 */ /* 0x000fc8000801140b */
[----:B------:R-:W-:-:S04]  /*6e80*/  ULEA.HI UR6, UR6, UR11, URZ, 0x6 ;  /* 0x0000000b06067291 */ /* 0x000fc8000f8f303f */
[----:B------:R-:W-:-:S04]  /*6e90*/  USHF.R.S32.HI UR6, URZ, 0x6, UR6 ;  /* 0x000000063f067899 */ /* 0x000fc80008011406 */
[----:B------:R-:W-:-:S04]  /*6ea0*/  UISETP.LT.AND UP0, UPT, UR47, UR6, UPT ;  /* 0x000000062f00728c */ /* 0x000fc8000bf01270 */
[----:B------:R-:W-:-:S04]  /*6eb0*/  USEL UR20, UR47, UR6, !UP0 ;  /* 0x000000062f147287 */ /* 0x000fc8000c000000 */
[----:B------:R-:W-:-:S06]  /*6ec0*/  UISETP.GE.AND UP0, UPT, UR26, UR20, UPT ;  /* 0x000000141a00728c */ /* 0x000fcc000bf06270 */
[----:B------:R-:W-:-:S13]  /*6ed0*/  PLOP3.LUT P1, PT, PT, PT, UP0, 0x80, 0x0 ;  /* 0x000000000000781c */ /* 0x000fda0003f2f008 */
        /* <DEDUP_REMOVED lines=8> */
[----:B------:R-:W-:-:S05]  /*6f60*/  ULDC UR24, c[0x0][0x9e0] ;  /* 0x0002780000187ab9 */ /* 0x000fca0000000800 */
.L_x_5492:
[----:B------:R-:W-:-:S04]  /*6f70*/  UIADD3 UR38, UR28, 0x1, URZ ;  /* 0x000000011c267890 */ /* 0x000fc8000fffe03f */
[----:B------:R-:W-:-:S04]  /*6f80*/  UISETP.NE.AND UP0, UPT, UR38, 0x2, UPT ;  /* 0x000000022600788c */ /* 0x000fc8000bf05270 */
[----:B------:R-:W-:Y:S02]  /*6f90*/  USEL UR6, URZ, 0x1, UP0 ;  /* 0x000000013f067887 */ /* 0x000fe40008000000 */
[----:B------:R-:W-:Y:S02]  /*6fa0*/  USEL UR38, UR38, URZ, UP0 ;  /* 0x0000003f26267287 */ /* 0x000fe40008000000 */
[----:B------:R-:W-:Y:S01]  /*6fb0*/  ULOP3.LUT UR37, UR37, UR6, URZ, 0x3c, !UPT ;  /* 0x0000000625257292 */ /* 0x000fe2000f8e3c3f */
[----:B-1----:R-:W-:Y:S11]  /*6fc0*/  @!P0 BRA `(.L_x_5474) ;  /* 0x0000000000048947 */ /* 0x002ff60003800000 */
[----:B------:R-:W-:Y:S01]  /*6fd0*/  BPT.TRAP 0x1 ;  /* 0x000000040000795c */ /* 0x000fe20000300000 */
.L_x_5474:
[----:B------:R-:W-:Y:S01]  /*6fe0*/  ULEA UR25, UR38, UR41, 0x3 ;  /* 0x0000002926197291 */ /* 0x000fe2000f8e183f */
[----:B0-2---:R-:W-:-:S05]  /*6ff0*/  IMAD.U32 R7, RZ, RZ, UR37 ;  /* 0x00000025ff077e24 */ /* 0x005fca000f8e00ff */
[----:B------:R-:W-:-:S04]  /*7000*/  SHF.L.U32 R7, R7, 0x1f, RZ ;  /* 0x0000001f07077819 */ /* 0x000fc800000006ff */
[----:B------:R0:W2:Y:S01]  /*7010*/  SYNCS.PHASECHK.TRANS64.TRYWAIT P1, [UR25+0x28c30], R7 ;  /* 0x028c3007ff0075a7 */ /* 0x0000a20008020159 */
[----:B------:R-:W-:Y:S05]  /*7020*/  @!P0 BRA `(.L_x_5475) ;  /* 0x0000000000048947 */ /* 0x000fea0003800000 */
[----:B------:R-:W-:Y:S01]  /*7030*/  BPT.TRAP 0x1 ;  /* 0x000000040000795c */ /* 0x000fe20000300000 */
.L_x_5475:
[----:B--2---:R-:W-:Y:S05]  /*7040*/  @P1 BRA `(.L_x_5476) ;  /* 0x0000000000081947 */ /* 0x004fea0003800000 */
[----:B------:R-:W2:Y:S02]  /*7050*/  SYNCS.PHASECHK.TRANS64.TRYWAIT P1, [UR25+0x28c30], R7 ;  /* 0x028c3007ff0075a7 */ /* 0x000ea40008020159 */
[----:B--2---:R-:W-:Y:S05]  /*7060*/  @!P1 BRA `(.L_x_5477) ;  /* 0x0000012c00c89947 */ /* 0x004fea0003800000 */
.L_x_5476:
[----:B------:R-:W-:Y:S01]  /*7070*/  R2UR UR18, R0 ;  /* 0x00000000001272ca */ /* 0x000fe200000e0000 */
[----:B-1----:R-:W-:Y:S01]  /*7080*/  WARPGROUP.ARRIVE ;  /* 0x00000000000079c5 */ /* 0x002fe20000000000 */
[----:B------:R-:W-:Y:S01]  /*7090*/  UMOV UR19, 0x40000040 ;  /* 0x4000004000137882 */ /* 0x000fe20000000000 */
[----:B------:R-:W-:Y:S01]  /*70a0*/  UMOV UR7, 0x40000040 ;  /* 0x4000004000077882 */ /* 0x000fe20000000000 */
[----:B------:R-:W-:Y:S01]  /*70b0*/  UMOV UR11, 0x40000040 ;  /* 0x40000040000b7882 */ /* 0x000fe20000000000 */
[----:B------:R-:W-:-:S08]  /*70c0*/  UMOV UR15, 0x40000040 ;  /* 0x40000040000f7882 */ /* 0x000fd00000000000 */
[----:B------:R-:W-:-:S04]  /*70d0*/  ULEA UR18, UR38, UR18, 0x9 ;  /* 0x0000001226127291 */ /* 0x000fc8000f8e483f */
[----:B------:R-:W-:Y:S02]  /*70e0*/  UIADD3 UR6, UR18, 0x2, URZ ;  /* 0x0000000212067890 */ /* 0x000fe4000fffe03f */
[----:B------:R-:W-:Y:S02]  /*70f0*/  UIADD3 UR10, UR18, 0x4, URZ ;  /* 0x00000004120a7890 */ /* 0x000fe4000fffe03f */
[----:B------:R-:W-:Y:S02]  /*7100*/  UIADD3 UR14, UR18, 0x6, URZ ;  /* 0x00000006120e7890 */ /* 0x000fe4000fffe03f */
        /* <DEDUP_REMOVED lines=13> */
.L_x_5478:
[----:B------:R-:W-:Y:S01]  /*71e0*/  UISETP.NE.AND UP1, UPT, UR52, URZ, UPT ;  /* 0x0000003f3400728c */ /* 0x000fe2000bf25270 */
[----:B------:R-:W-:Y:S02]  /*71f0*/  VIADD R227, R186, UR45 ;  /* 0x0000002dbae37c36 */ /* 0x000fe40008000000 */
[----:B------:R-:W-:Y:S01]  /*7200*/  FMUL.FTZ R13, R153, UR23 ;  /* 0x00000017990d7c20 */ /* 0x000fe20008410000 */
[----:B------:R-:W-:Y:S01]  /*7210*/  FMUL.FTZ R153, R163, UR23 ;  /* 0x00000017a3997c20 */ /* 0x000fe20008410000 */
[----:B------:R-:W-:Y:S01]  /*7220*/  FMUL.FTZ R163, R174, UR23 ;  /* 0x00000017aea37c20 */ /* 0x000fe20008410000 */
[----:B------:R-:W-:Y:S01]  /*7230*/  USHF.L.U32 UR7, UR26, 0x6, URZ ;  /* 0x000000061a077899 */ /* 0x000fe2000800063f */
[----:B------:R-:W-:Y:S01]  /*7240*/  PLOP3.LUT P1, PT, PT, PT, UP1, 0x80, 0x0 ;  /* 0x000000000000781c */ /* 0x000fe20003f2f018 */
[----:B------:R-:W-:Y:S01]  /*7250*/  FMUL.FTZ R174, R180, UR23 ;  /* 0x00000017b4ae7c20 */ /* 0x000fe20008410000 */
[----:B------:R-:W-:Y:S01]  /*7260*/  PLOP3.LUT P2, PT, PT, PT, UP1, 0x80, 0x0 ;  /* 0x000000000000781c */ /* 0x000fe20003f4f018 */
[----:B------:R-:W-:Y:S01]  /*7270*/  FMUL.FTZ R12, R152, UR23 ;  /* 0x00000017980c7c20 */ /* 0x000fe20008410000 */
[----:B------:R-:W-:Y:S01]  /*7280*/  FMUL.FTZ R5, R154, UR23 ;  /* 0x000000179a057c20 */ /* 0x000fe20008410000 */
[----:B------:R-:W-:Y:S01]  /*7290*/  @UP1 ULDC UR6, c[0x0][0x44c] ;  /* 0x0001130000061ab9 */ /* 0x000fe20000000800 */
[----:B------:R-:W-:Y:S01]  /*72a0*/  FMUL.FTZ R20, R156, UR23 ;  /* 0x000000179c147c20 */ /* 0x000fe20008410000 */
[----:B------:R-:W-:Y:S01]  /*72b0*/  UISETP.NE.AND UP0, UPT, UR51, URZ, UPT ;  /* 0x0000003f3300728c */ /* 0x000fe2000bf05270 */
[----:B--2---:R-:W-:Y:S01]  /*72c0*/  FMUL.FTZ R6, R155, UR23 ;  /* 0x000000179b067c20 */ /* 0x004fe20008410000 */
[----:B------:R-:W-:Y:S01]  /*72d0*/  FMUL.FTZ R21, R157, UR23 ;  /* 0x000000179d157c20 */ /* 0x000fe20008410000 */
        /* <DEDUP_REMOVED lines=9> */
[----:B------:R-:W-:Y:S01]  /*7370*/  UIADD3 UR6, UR25, 0x28c40, URZ ;  /* 0x00028c4019067890 */ /* 0x000fe2000fffe03f */
[----:B------:R-:W-:Y:S01]  /*7380*/  FMUL.FTZ R158, R164, UR23 ;  /* 0x00000017a49e7c20 */ /* 0x000fe20008410000 */
[----:B------:R-:W-:Y:S01]  /*7390*/  FMUL.FTZ R160, R165, UR23 ;  /* 0x00000017a5a07c20 */ /* 0x000fe20008410000 */
[----:B------:R-:W-:Y:S01]  /*73a0*/  FMUL.FTZ R157, R166, UR23 ;  /* 0x00000017a69d7c20 */ /* 0x000fe20008410000 */
[----:B------:R-:W1:Y:S01]  /*73b0*/  SHFL.IDX PT, R180, R227, RZ, 0x1c1f ;  /* 0x001c1fffe3b47589 */ /* 0x000e6200000e0000 */
[----:B------:R-:W-:Y:S01]  /*73c0*/  FMUL.FTZ R162, R168, UR23 ;  /* 0x00000017a8a27c20 */ /* 0x000fe20008410000 */
[----:B------:R-:W-:Y:S01]  /*73d0*/  FMUL.FTZ R167, R178, UR23 ;  /* 0x00000017b2a77c20 */ /* 0x000fe20008410000 */
[----:B------:R-:W-:Y:S01]  /*73e0*/  UPRMT UR6, UR40, 0x654, UR6 ;  /* 0x0000065428067896 */ /* 0x000fe20008000006 */
[----:B------:R-:W-:Y:S01]  /*73f0*/  FMUL.FTZ R164, R169, UR23 ;  /* 0x00000017a9a47c20 */ /* 0x000fe20008410000 */
[----:B------:R-:W-:Y:S01]  /*7400*/  FMUL.FTZ R159, R170, UR23 ;  /* 0x00000017aa9f7c20 */ /* 0x000fe20008410000 */
[----:B------:R-:W-:Y:S01]  /*7410*/  FMUL.FTZ R161, R171, UR23 ;  /* 0x00000017aba17c20 */ /* 0x000fe20008410000 */
[----:B------:R-:W-:Y:S01]  /*7420*/  FMUL.FTZ R166, R172, UR23 ;  /* 0x00000017aca67c20 */ /* 0x000fe20008410000 */
[----:B------:R-:W-:Y:S01]  /*7430*/  FMUL.FTZ R168, R173, UR23 ;  /* 0x00000017ada87c20 */ /* 0x000fe20008410000 */
[----:B------:R-:W-:Y:S01]  /*7440*/  FMUL.FTZ R165, R175, UR23 ;  /* 0x00000017afa57c20 */ /* 0x000fe20008410000 */
[----:B------:R-:W-:-:S02]  /*7450*/  IMAD.U32 R178, RZ, RZ, UR7 ;  /* 0x00000007ffb27e24 */ /* 0x000fc4000f8e00ff */
[----:B------:R-:W-:Y:S01]  /*7460*/  FMUL.FTZ R170, R176, UR23 ;  /* 0x00000017b0aa7c20 */ /* 0x000fe20008410000 */
[----:B------:R-:W-:Y:S01]  /*7470*/  FMUL.FTZ R172, R177, UR23 ;  /* 0x00000017b1ac7c20 */ /* 0x000fe20008410000 */
[----:B------:R-:W-:Y:S01]  /*7480*/  FMUL.FTZ R169, R179, UR23 ;  /* 0x00000017b3a97c20 */ /* 0x000fe20008410000 */
[----:B------:R-:W-:Y:S01]  /*7490*/  FMUL.FTZ R175, R181, UR23 ;  /* 0x00000017b5af7c20 */ /* 0x000fe20008410000 */
[----:B------:R-:W-:Y:S01]  /*74a0*/  FMUL.FTZ R171, R182, UR23 ;  /* 0x00000017b6ab7c20 */ /* 0x000fe20008410000 */
[----:B------:R-:W-:Y:S01]  /*74b0*/  FMUL.FTZ R173, R183, UR23 ;  /* 0x00000017b7ad7c20 */ /* 0x000fe20008410000 */
[----:B------:R-:W-:Y:S01]  /*74c0*/  IMAD.U32 R8, RZ, RZ, UR50 ;  /* 0x00000032ff087e24 */ /* 0x000fe2000f8e00ff */
[----:B------:R-:W-:Y:S01]  /*74d0*/  PLOP3.LUT P1, PT, PT, PT, UP0, 0x40, 0x0 ;  /* 0x000000000000781c */ /* 0x000fe20003f2e808 */
[----:B------:R-:W2:Y:S01]  /*74e0*/  MUFU.TANH R12, R12 ;  /* 0x0000000c000c7308 */ /* 0x000ea20000002400 */
[----:B------:R-:W-:Y:S01]  /*74f0*/  IADD3 R178, -R2, 0x1, -R178 ;  /* 0x0000000102b27810 */ /* 0x000fe20007ffe9b2 */
[----:B------:R-:W-:Y:S01]  /*7500*/  SYNCS.ARRIVE.TRANS64.RED.A1T0 RZ, [UR6], RZ ;  /* 0x000000ffffff79a7 */ /* 0x000fe20008100406 */
[----:B------:R-:W-:-:S02]  /*7510*/  ULOP3.LUT UR6, URZ, UR22, URZ, 0x33, !UPT ;  /* 0x000000163f067292 */ /* 0x000fc4000f8e333f */
[----:B------:R-:W-:-:S03]  /*7520*/  IADD3 R178, -R8, UR48, R178 ;  /* 0x0000003008b27c10 */ /* 0x000fc6000fffe1b2 */
[----:B------:R-:W3:Y:S02]  /*7530*/  MUFU.TANH R13, R13 ;  /* 0x0000000d000d7308 */ /* 0x000ee40000002400 */
[C---:B------:R-:W-:Y:S02]  /*7540*/  VIADD R179, R178.reuse, UR24 ;  /* 0x00000018b2b37c36 */ /* 0x040fe40008000000 */
[----:B------:R-:W-:Y:S02]  /*7550*/  VIADD R178, R178, UR6 ;  /* 0x00000006b2b27c36 */ /* 0x000fe40008000000 */
[----:B-1----:R-:W-:Y:S02]  /*7560*/  IMAD.IADD R177, R179, 0x1, R180 ;  /* 0x00000001b3b17824 */ /* 0x002fe400078e02b4 */
[----:B------:R-:W1:Y:S01]  /*7570*/  MUFU.TANH R5, R5 ;  /* 0x0000000500057308 */ /* 0x000e620000002400 */
[----:B------:R-:W-:-:S07]  /*7580*/  IMAD.IADD R176, R180, 0x1, R178 ;  /* 0x00000001b4b07824 */ /* 0x000fce00078e02b2 */
        /* <DEDUP_REMOVED lines=30> */
[----:B------:R-:W-:Y:S01]  /*7770*/  IMAD.U32 R8, RZ, RZ, UR50 ;  /* 0x00000032ff087e24 */ /* 0x000fe2000f8e00ff */
[----:B------:R-:W-:Y:S04]  /*7780*/  BSSY B0, `(.L_x_5480) ;  /* 0x0000011000007945 */ /* 0x000fe80003800000 */
[----:B------:R-:W-:-:S04]  /*7790*/  IADD3 R180, -R8, UR48, R180 ;  /* 0x0000003008b47c10 */ /* 0x000fc8000fffe1b4 */
        /* <DEDUP_REMOVED lines=10> */
.L_x_5481:
[----:B------:R-:W-:-:S05]  /*7840*/  IMAD.U32 R181, RZ, RZ, UR21 ;  /* 0x00000015ffb57e24 */ /* 0x000fca000f8e00ff */
[----:B------:R-:W-:-:S13]  /*7850*/  ISETP.NE.AND P1, PT, R181, 0x1, PT ;  /* 0x00000001b500780c */ /* 0x000fda0003f25270 */
[----:B------:R-:W1:Y:S02]  /*7860*/  @P1 LDC.64 R8, c[0x0][0x9e8] ;  /* 0x00027a00ff081b82 */ /* 0x000e640000000a00 */
[----:B-1----:R-:W-:-:S05]  /*7870*/  @P1 IMAD.HI.U32 R8, R180, R8, RZ ;  /* 0x00000008b4081227 */ /* 0x002fca00078e00ff */
[----:B------:R-:W-:-:S07]  /*7880*/  @P1 SHF.R.U32.HI R180, RZ, R9, R8 ;  /* 0x00000009ffb41219 */ /* 0x000fce0000011608 */
.L_x_5482:
[----:B------:R-:W-:Y:S05]  /*7890*/  BSYNC B0 ;  /* 0x0000000000007941 */ /* 0x000fea0003800000 */
.L_x_5480:
[----:B------:R-:W-:-:S04]  /*78a0*/  IMAD R180, R180, R181, -UR7 ;  /* 0x80000007b4b47e24 */ /* 0x000fc8000f8e02b5 */
[----:B------:R-:W-:-:S05]  /*78b0*/  IMAD.IADD R180, R180, 0x1, -R2 ;  /* 0x00000001b4b47824 */ /* 0x000fca00078e0a02 */
[----:B------:R-:W-:Y:S02]  /*78c0*/  VIMNMX R176, R176, R180, !PT ;  /* 0x000000b4b0b07248 */ /* 0x000fe40007fe0100 */
[----:B------:R-:W-:-:S07]  /*78d0*/  VIADDMNMX R177, R180, R181, R177, PT ;  /* 0x000000b5b4b17246 */ /* 0x000fce00038001b1 */
.L_x_5479:
[----:B------:R-:W-:Y:S01]  /*78e0*/  UISETP.GT.AND UP0, UPT, UR26, -0x1, UPT ;  /* 0xffffffff1a00788c */ /* 0x000fe2000bf04270 */
[----:B------:R-:W1:Y:S01]  /*78f0*/  SHFL.IDX PT, R8, R227, 0x1, 0x1c1f ;  /* 0x003c1f00e3087f89 */ /* 0x000e6200000e0000 */
[----:B------:R-:W-:-:S04]  /*7900*/  UISETP.NE.AND UP1, UPT, UR51, URZ, UPT ;  /* 0x0000003f3300728c */ /* 0x000fc8000bf25270 */
[----:B------:R-:W-:-:S04]  /*7910*/  PLOP3.LUT P1, PT, PT, PT, UP0, 0x80, 0x0 ;  /* 0x000000000000781c */ /* 0x000fc80003f2f008 */
[C---:B------:R-:W-:Y:S02]  /*7920*/  ISETP.GT.AND P4, PT, R176.reuse, 0x1, P1 ;  /* 0x00000001b000780c */ /* 0x040fe40000f84270 */
[C---:B------:R-:W-:Y:S02]  /*7930*/  ISETP.GT.AND P5, PT, R176.reuse, RZ, P1 ;  /* 0x000000ffb000720c */ /* 0x040fe40000fa4270 */
[C---:B------:R-:W-:Y:S02]  /*7940*/  ISETP.LT.OR P4, PT, R177.reuse, 0x2, P4 ;  /* 0x00000002b100780c */ /* 0x040fe40002781670 */
[----:B------:R-:W-:Y:S02]  /*7950*/  ISETP.LT.OR P5, PT, R177, 0x1, P5 ;  /* 0x00000001b100780c */ /* 0x000fe40002fa1670 */
[----:B------:R-:W-:Y:S02]  /*7960*/  FSEL R13, R13, -INF , !P4 ;  /* 0xff8000000d0d7808 */ /* 0x000fe40006000000 */
[----:B------:R-:W-:-:S02]  /*7970*/  ISETP.GT.AND P4, PT, R176, 0x18, P1 ;  /* 0x00000018b000780c */ /* 0x000fc40000f84270 */
[----:B------:R-:W-:Y:S02]  /*7980*/  FSEL R12, R12, -INF , !P5 ;  /* 0xff8000000c0c7808 */ /* 0x000fe40006800000 */
[----:B------:R-:W-:Y:S01]  /*7990*/  ISETP.LT.OR P4, PT, R177, 0x19, P4 ;  /* 0x00000019b100780c */ /* 0x000fe20002781670 */
[--C-:B-1----:R-:W-:Y:S01]  /*79a0*/  IMAD.IADD R179, R179, 0x1, R8.reuse ;  /* 0x00000001b3b37824 */ /* 0x102fe200078e0208 */
[----:B------:R-:W-:Y:S01]  /*79b0*/  ISETP.GT.AND P6, PT, R176, 0x8, P1 ;  /* 0x00000008b000780c */ /* 0x000fe20000fc4270 */
[----:B------:R-:W-:Y:S01]  /*79c0*/  IMAD.IADD R178, R178, 0x1, R8 ;  /* 0x00000001b2b27824 */ /* 0x000fe200078e0208 */
[C---:B------:R-:W-:Y:S02]  /*79d0*/  ISETP.GT.AND P2, PT, R176.reuse, 0x9, P1 ;  /* 0x00000009b000780c */ /* 0x040fe40000f44270 */
[C---:B------:R-:W-:Y:S02]  /*79e0*/  ISETP.GT.AND P3, PT, R176.reuse, 0x10, P1 ;  /* 0x00000010b000780c */ /* 0x040fe40000f64270 */
[----:B------:R-:W-:-:S02]  /*79f0*/  ISETP.GT.AND P5, PT, R176, 0x11, P1 ;  /* 0x00000011b000780c */ /* 0x000fc40000fa4270 */
[----:B0-----:R-:W-:Y:S02]  /*7a00*/  FSEL R158, R158, -INF , !P4 ;  /* 0xff8000009e9e7808 */ /* 0x001fe40006000000 */
[----:B------:R-:W-:Y:S02]  /*7a10*/  ISETP.GT.AND P4, PT, R176, 0x29, P1 ;  /* 0x00000029b000780c */ /* 0x000fe40000f84270 */
[C---:B------:R-:W-:Y:S02]  /*7a20*/  ISETP.LT.OR P6, PT, R177.reuse, 0x9, P6 ;  /* 0x00000009b100780c */ /* 0x040fe400037c1670 */
[C---:B------:R-:W-:Y:S02]  /*7a30*/  ISETP.LT.OR P2, PT, R177.reuse, 0xa, P2 ;  /* 0x0000000ab100780c */ /* 0x040fe40001741670 */
[C---:B------:R-:W-:Y:S02]  /*7a40*/  ISETP.LT.OR P3, PT, R177.reuse, 0x11, P3 ;  /* 0x00000011b100780c */ /* 0x040fe40001f61670 */
[----:B------:R-:W-:-:S02]  /*7a50*/  ISETP.LT.OR P5, PT, R177, 0x12, P5 ;  /* 0x00000012b100780c */ /* 0x000fc40002fa1670 */
[----:B------:R-:W-:Y:S02]  /*7a60*/  ISETP.LT.OR P4, PT, R177, 0x2a, P4 ;  /* 0x0000002ab100780c */ /* 0x000fe40002781670 */
[----:B------:R-:W-:Y:S02]  /*7a70*/  FSEL R20, R20, -INF , !P6 ;  /* 0xff80000014147808 */ /* 0x000fe40007000000 */
[----:B------:R-:W-:Y:S02]  /*7a80*/  FSEL R21, R21, -INF , !P2 ;  /* 0xff80000015157808 */ /* 0x000fe40005000000 */
[----:B------:R-:W-:Y:S02]  /*7a90*/  FSEL R154, R154, -INF , !P3 ;  /* 0xff8000009a9a7808 */ /* 0x000fe40005800000 */
[----:B------:R-:W-:Y:S02]  /*7aa0*/  FSEL R155, R155, -INF , !P5 ;  /* 0xff8000009b9b7808 */ /* 0x000fe40006800000 */
[----:B------:R-:W-:-:S02]  /*7ab0*/  ISETP.GT.AND P6, PT, R176, 0x19, P1 ;  /* 0x00000019b000780c */ /* 0x000fc40000fc4270 */
[C---:B------:R-:W-:Y:S02]  /*7ac0*/  ISETP.GT.AND P2, PT, R176.reuse, 0x20, P1 ;  /* 0x00000020b000780c */ /* 0x040fe40000f44270 */
[C---:B------:R-:W-:Y:S02]  /*7ad0*/  ISETP.GT.AND P3, PT, R176.reuse, 0x21, P1 ;  /* 0x00000021b000780c */ /* 0x040fe40000f64270 */
[----:B------:R-:W-:Y:S02]  /*7ae0*/  ISETP.GT.AND P5, PT, R176, 0x28, P1 ;  /* 0x00000028b000780c */ /* 0x000fe40000fa4270 */
[----:B------:R-:W-:Y:S02]  /*7af0*/  FSEL R168, R168, -INF , !P4 ;  /* 0xff800000a8a87808 */ /* 0x000fe40006000000 */
[----:B------:R-:W-:Y:S02]  /*7b00*/  PLOP3.LUT P4, PT, PT, PT, UP1, 0x40, 0x0 ;  /* 0x000000000000781c */ /* 0x000fe40003f8e818 */
[----:B------:R-:W-:-:S02]  /*7b10*/  ISETP.LT.OR P6, PT, R177, 0x1a, P6 ;  /* 0x0000001ab100780c */ /* 0x000fc400037c1670 */
[C---:B------:R-:W-:Y:S02]  /*7b20*/  ISETP.LT.OR P2, PT, R177.reuse, 0x21, P2 ;  /* 0x00000021b100780c */ /* 0x040fe40001741670 */
[C---:B------:R-:W-:Y:S02]  /*7b30*/  ISETP.LT.OR P3, PT, R177.reuse, 0x22, P3 ;  /* 0x00000022b100780c */ /* 0x040fe40001f61670 */
[----:B------:R-:W-:Y:S02]  /*7b40*/  ISETP.LT.OR P5, PT, R177, 0x29, P5 ;  /* 0x00000029b100780c */ /* 0x000fe40002fa1670 */
[----:B------:R-:W-:Y:S02]  /*7b50*/  FSEL R160, R160, -INF , !P6 ;  /* 0xff800000a0a07808 */ /* 0x000fe40007000000 */
[----:B------:R-:W-:Y:S02]  /*7b60*/  FSEL R162, R162, -INF , !P2 ;  /* 0xff800000a2a27808 */ /* 0x000fe40005000000 */
[----:B------:R-:W-:-:S02]  /*7b70*/  FSEL R164, R164, -INF , !P3 ;  /* 0xff800000a4a47808 */ /* 0x000fc40005800000 */
[----:B------:R-:W-:Y:S02]  /*7b80*/  FSEL R166, R166, -INF , !P5 ;  /* 0xff800000a6a67808 */ /* 0x000fe40006800000 */
[C---:B------:R-:W-:Y:S02]  /*7b90*/  ISETP.GT.AND P6, PT, R176.reuse, 0x30, P1 ;  /* 0x00000030b000780c */ /* 0x040fe40000fc4270 */
[C---:B------:R-:W-:Y:S02]  /*7ba0*/  ISETP.GT.AND P2, PT, R176.reuse, 0x31, P1 ;  /* 0x00000031b000780c */ /* 0x040fe40000f44270 */
[C---:B------:R-:W-:Y:S02]  /*7bb0*/  ISETP.GT.AND P3, PT, R176.reuse, 0x38, P1 ;  /* 0x00000038b000780c */ /* 0x040fe40000f64270 */
[----:B------:R-:W-:Y:S02]  /*7bc0*/  ISETP.GT.AND P5, PT, R176, 0x39, P1 ;  /* 0x00000039b000780c */ /* 0x000fe40000fa4270 */
[----:B------:R-:W-:-:S02]  /*7bd0*/  ISETP.LT.OR P6, PT, R177, 0x31, P6 ;  /* 0x00000031b100780c */ /* 0x000fc400037c1670 */
[C---:B------:R-:W-:Y:S02]  /*7be0*/  ISETP.LT.OR P2, PT, R177.reuse, 0x32, P2 ;  /* 0x00000032b100780c */ /* 0x040fe40001741670 */
[C---:B------:R-:W-:Y:S02]  /*7bf0*/  ISETP.LT.OR P3, PT, R177.reuse, 0x39, P3 ;  /* 0x00000039b100780c */ /* 0x040fe40001f61670 */
[----:B------:R-:W-:Y:S02]  /*7c00*/  ISETP.LT.OR P5, PT, R177, 0x3a, P5 ;  /* 0x0000003ab100780c */ /* 0x000fe40002fa1670 */
[----:B------:R-:W-:Y:S02]  /*7c10*/  FSEL R170, R170, -INF , !P6 ;  /* 0xff800000aaaa7808 */ /* 0x000fe40007000000 */
[----:B------:R-:W-:Y:S02]  /*7c20*/  FSEL R172, R172, -INF , !P2 ;  /* 0xff800000acac7808 */ /* 0x000fe40005000000 */
[----:B------:R-:W-:-:S02]  /*7c30*/  FSEL R174, R174, -INF , !P3 ;  /* 0xff800000aeae7808 */ /* 0x000fc40005800000 */
[----:B------:R-:W-:Y:S01]  /*7c40*/  FSEL R175, R175, -INF , !P5 ;  /* 0xff800000afaf7808 */ /* 0x000fe20006800000 */
[----:B------:R-:W-:Y:S06]  /*7c50*/  @P4 BRA `(.L_x_5483) ;  /* 0x00000000005c4947 */ /* 0x000fec0003800000 */
        /* <DEDUP_REMOVED lines=13> */
.L_x_5485:
[----:B------:R-:W-:-:S05]  /*7d30*/  IMAD.U32 R177, RZ, RZ, UR21 ;  /* 0x00000015ffb17e24 */ /* 0x000fca000f8e00ff */
[----:B------:R-:W-:-:S13]  /*7d40*/  ISETP.NE.AND P2, PT, R177, 0x1, PT ;  /* 0x00000001b100780c */ /* 0x000fda0003f45270 */
[----:B------:R-:W0:Y:S02]  /*7d50*/  @P2 LDC.64 R8, c[0x0][0x9e8] ;  /* 0x00027a00ff082b82 */ /* 0x000e240000000a00 */
[----:B0-----:R-:W-:-:S05]  /*7d60*/  @P2 IMAD.HI.U32 R8, R176, R8, RZ ;  /* 0x00000008b0082227 */ /* 0x001fca00078e00ff */
[----:B------:R-:W-:-:S07]  /*7d70*/  @P2 SHF.R.U32.HI R176, RZ, R9, R8 ;  /* 0x00000009ffb02219 */ /* 0x000fce0000011608 */
.L_x_5486:
[----:B------:R-:W-:Y:S05]  /*7d80*/  BSYNC B0 ;  /* 0x0000000000007941 */ /* 0x000fea0003800000 */
.L_x_5484:
[----:B------:R-:W-:-:S04]  /*7d90*/  IMAD R176, R176, R177, -UR7 ;  /* 0x80000007b0b07e24 */ /* 0x000fc8000f8e02b1 */
[----:B------:R-:W-:-:S05]  /*7da0*/  IMAD.IADD R176, R176, 0x1, -R2 ;  /* 0x00000001b0b07824 */ /* 0x000fca00078e0a02 */
[----:B------:R-:W-:Y:S02]  /*7db0*/  VIMNMX R178, R178, R176, !PT ;  /* 0x000000b0b2b27248 */ /* 0x000fe40007fe0100 */
[----:B------:R-:W-:-:S07]  /*7dc0*/  VIADDMNMX R179, R176, R177, R179, PT ;  /* 0x000000b1b0b37246 */ /* 0x000fce00038001b3 */
.L_x_5483:
[----:B------:R-:W-:Y:S01]  /*7dd0*/  LOP3.LUT R16, R16, 0xffffbfff, RZ, 0xc0, !PT ;  /* 0xffffbfff10107812 */ /* 0x000fe200078ec0ff */
[----:B------:R-:W-:Y:S01]  /*7de0*/  UMOV UR10, UR27 ;  /* 0x0000001b000a7c82 */ /* 0x000fe20008000000 */
[----:B------:R-:W-:Y:S02]  /*7df0*/  ISETP.GT.AND P5, PT, R178, 0x1, P1 ;  /* 0x00000001b200780c */ /* 0x000fe40000fa4270 */
[----:B------:R-:W-:Y:S02]  /*7e00*/  @P0 LOP3.LUT R16, R16, 0x4000, RZ, 0xfc, !PT ;  /* 0x0000400010100812 */ /* 0x000fe400078efcff */
[----:B------:R-:W-:Y:S02]  /*7e10*/  ISETP.GT.AND P0, PT, R178, 0x19, P1 ;  /* 0x00000019b200780c */ /* 0x000fe40000f04270 */
[----:B------:R-:W-:Y:S02]  /*7e20*/  LOP3.LUT R16, R16, 0xfffbffff, RZ, 0xc0, !PT ;  /* 0xfffbffff10107812 */ /* 0x000fe400078ec0ff */
[----:B------:R-:W-:-:S02]  /*7e30*/  ISETP.LT.OR P5, PT, R179, 0x2, P5 ;  /* 0x00000002b300780c */ /* 0x000fc40002fa1670 */
[----:B------:R-:W-:Y:S02]  /*7e40*/  ISETP.GT.AND P6, PT, R178, 0x8, P1 ;  /* 0x00000008b200780c */ /* 0x000fe40000fc4270 */
[----:B------:R-:W-:Y:S02]  /*7e50*/  FSEL R8, R6, -INF , !P5 ;  /* 0xff80000006087808 */ /* 0x000fe40006800000 */
[----:B------:R-:W-:Y:S02]  /*7e60*/  FMNMX.FTZ R6, R12, R10, !PT ;  /* 0x0000000a0c067209 */ /* 0x000fe40007810000 */
[----:B------:R-:W-:Y:S02]  /*7e70*/  ISETP.GT.AND P2, PT, R178, 0x9, P1 ;  /* 0x00000009b200780c */ /* 0x000fe40000f44270 */
[----:B------:R-:W-:Y:S02]  /*7e80*/  @P0 LOP3.LUT R16, R16, 0x40000, RZ, 0xfc, !PT ;  /* 0x0004000010100812 */ /* 0x000fe400078efcff */
[----:B------:R-:W-:-:S02]  /*7e90*/  ISETP.GT.AND P0, PT, R178, 0x31, P1 ;  /* 0x00000031b200780c */ /* 0x000fc40000f04270 */
[----:B------:R-:W-:Y:S02]  /*7ea0*/  LOP3.LUT R16, R16, 0xfffffffd, RZ, 0xc0, !PT ;  /* 0xfffffffd10107812 */ /* 0x000fe400078ec0ff */
[----:B------:R-:W-:Y:S02]  /*7eb0*/  FMNMX.FTZ R6, R13, R6, !PT ;  /* 0x000000060d067209 */ /* 0x000fe40007810000 */
[----:B------:R-:W-:Y:S02]  /*7ec0*/  ISETP.GT.AND P3, PT, R178, 0x10, P1 ;  /* 0x00000010b200780c */ /* 0x000fe40000f64270 */
[----:B------:R-:W-:Y:S02]  /*7ed0*/  FMNMX.FTZ R6, R20, R6, !PT ;  /* 0x0000000614067209 */ /* 0x000fe40007810000 */
[----:B------:R-:W-:Y:S02]  /*7ee0*/  ISETP.GT.AND P4, PT, R178, 0x11, P1 ;  /* 0x00000011b200780c */ /* 0x000fe40000f84270 */
[----:B------:R-:W-:-:S02]  /*7ef0*/  FMNMX.FTZ R6, R21, R6, !PT ;  /* 0x0000000615067209 */ /* 0x000fc40007810000 */
[----:B------:R-:W-:Y:S02]  /*7f00*/  @P0 LOP3.LUT R16, R16, 0x2, RZ, 0xfc, !PT ;  /* 0x0000000210100812 */ /* 0x000fe400078efcff */
[----:B------:R-:W-:Y:S02]  /*7f10*/  ISETP.GT.AND P0, PT, R178, 0x38, P1 ;  /* 0x00000038b200780c */ /* 0x000fe40000f04270 */
[----:B------:R-:W-:Y:S02]  /*7f20*/  LOP3.LUT R16, R16, 0xfffffff7, RZ, 0xc0, !PT ;  /* 0xfffffff710107812 */ /* 0x000fe400078ec0ff */
[----:B------:R-:W-:Y:S02]  /*7f30*/  FMNMX.FTZ R6, R154, R6, !PT ;  /* 0x000000069a067209 */ /* 0x000fe40007810000 */
[----:B------:R-:W-:Y:S02]  /*7f40*/  ISETP.GT.AND P5, PT, R178, 0x18, P1 ;  /* 0x00000018b200780c */ /* 0x000fe40000fa4270 */
[----:B------:R-:W-:-:S02]  /*7f50*/  FMNMX.FTZ R6, R155, R6, !PT ;  /* 0x000000069b067209 */ /* 0x000fc40007810000 */
[C---:B------:R-:W-:Y:S02]  /*7f60*/  ISETP.LT.OR P6, PT, R179.reuse, 0x9, P6 ;  /* 0x00000009b300780c */ /* 0x040fe400037c1670 */
[C---:B------:R-:W-:Y:S02]  /*7f70*/  ISETP.LT.OR P2, PT, R179.reuse, 0xa, P2 ;  /* 0x0000000ab300780c */ /* 0x040fe40001741670 */
[----:B------:R-:W-:Y:S02]  /*7f80*/  @P0 LOP3.LUT R16, R16, 0x8, RZ, 0xfc, !PT ;  /* 0x0000000810100812 */ /* 0x000fe400078efcff */
[----:B------:R-:W-:Y:S02]  /*7f90*/  ISETP.GT.AND P0, PT, R178, RZ, P1 ;  /* 0x000000ffb200720c */ /* 0x000fe40000f04270 */
[C---:B------:R-:W-:Y:S02]  /*7fa0*/  ISETP.LT.OR P3, PT, R179.reuse, 0x11, P3 ;  /* 0x00000011b300780c */ /* 0x040fe40001f61670 */
[----:B------:R-:W-:-:S02]  /*7fb0*/  ISETP.LT.OR P4, PT, R179, 0x12, P4 ;  /* 0x00000012b300780c */ /* 0x000fc40002781670 */
[----:B------:R-:W-:Y:S02]  /*7fc0*/  ISETP.LT.OR P5, PT, R179, 0x19, P5 ;  /* 0x00000019b300780c */ /* 0x000fe40002fa1670 */
[----:B------:R-:W-:Y:S02]  /*7fd0*/  FMNMX.FTZ R6, R158, R6, !PT ;  /* 0x000000069e067209 */ /* 0x000fe40007810000 */
[----:B------:R-:W-:Y:S02]  /*7fe0*/  LOP3.LUT R16, R16, 0xffffff7f, RZ, 0xc0, !PT ;  /* 0xffffff7f10107812 */ /* 0x000fe400078ec0ff */
[----:B------:R-:W-:Y:S02]  /*7ff0*/  FSEL R14, R14, -INF , !P6 ;  /* 0xff8000000e0e7808 */ /* 0x000fe40007000000 */
[----:B------:R-:W-:Y:S02]  /*8000*/  FSEL R15, R15, -INF , !P2 ;  /* 0xff8000000f0f7808 */ /* 0x000fe40005000000 */
[----:B------:R-:W-:-:S02]  /*8010*/  FSEL R152, R152, -INF , !P3 ;  /* 0xff80000098987808 */ /* 0x000fc40005800000 */
[----:B------:R-:W-:Y:S02]  /*8020*/  FSEL R153, R153, -INF , !P4 ;  /* 0xff80000099997808 */ /* 0x000fe40006000000 */
[----:B------:R-:W-:Y:S02]  /*8030*/  FSEL R157, R157, -INF , !P5 ;  /* 0xff8000009d9d7808 */ /* 0x000fe40006800000 */
[C---:B------:R-:W-:Y:S02]  /*8040*/  ISETP.GT.AND P2, PT, R178.reuse, 0x20, P1 ;  /* 0x00000020b200780c */ /* 0x040fe40000f44270 */
[C---:B------:R-:W-:Y:S02]  /*8050*/  ISETP.GT.AND P3, PT, R178.reuse, 0x21, P1 ;  /* 0x00000021b200780c */ /* 0x040fe40000f64270 */
[C---:B------:R-:W-:Y:S02]  /*8060*/  ISETP.GT.AND P4, PT, R178.reuse, 0x28, P1 ;  /* 0x00000028b200780c */ /* 0x040fe40000f84270 */
[----:B------:R-:W-:-:S02]  /*8070*/  ISETP.GT.AND P5, PT, R178, 0x29, P1 ;  /* 0x00000029b200780c */ /* 0x000fc40000fa4270 */
[C---:B------:R-:W-:Y:S02]  /*8080*/  ISETP.GT.AND P6, PT, R178.reuse, 0x30, P1 ;  /* 0x00000030b200780c */ /* 0x040fe40000fc4270 */
[----:B------:R-:W-:Y:S02]  /*8090*/  ISETP.GT.AND P1, PT, R178, 0x39, P1 ;  /* 0x00000039b200780c */ /* 0x000fe40000f24270 */
[----:B------:R-:W-:Y:S02]  /*80a0*/  FMNMX.FTZ R6, R160, R6, !PT ;  /* 0x00000006a0067209 */ /* 0x000fe40007810000 */
[----:B------:R-:W-:Y:S02]  /*80b0*/  @P0 LOP3.LUT R16, R16, 0x80, RZ, 0xfc, !PT ;  /* 0x0000008010100812 */ /* 0x000fe400078efcff */
[----:B------:R-:W-:Y:S02]  /*80c0*/  FMNMX.FTZ R6, R162, R6, !PT ;  /* 0x00000006a2067209 */ /* 0x000fe40007810000 */
[----:B------:R-:W-:-:S02]  /*80d0*/  LOP3.LUT P0, RZ, R16, 0x40000, RZ, 0xc0, !PT ;  /* 0x0004000010ff7812 */ /* 0x000fc4000780c0ff */
[----:B------:R-:W-:Y:S02]  /*80e0*/  FMNMX.FTZ R6, R164, R6, !PT ;  /* 0x00000006a4067209 */ /* 0x000fe40007810000 */
[----:B------:R-:W-:Y:S02]  /*80f0*/  LOP3.LUT R16, R16, 0xffffffdf, RZ, 0xc0, !PT ;  /* 0xffffffdf10107812 */ /* 0x000fe400078ec0ff */
[----:B------:R-:W-:Y:S02]  /*8100*/  ISETP.LT.OR P0, PT, R179, 0x1a, P0 ;  /* 0x0000001ab300780c */ /* 0x000fe40000701670 */
[----:B------:R-:W-:Y:S02]  /*8110*/  FMNMX.FTZ R6, R166, R6, !PT ;  /* 0x00000006a6067209 */ /* 0x000fe40007810000 */
[----:B------:R-:W-:Y:S02]  /*8120*/  @P1 LOP3.LUT R16, R16, 0x20, RZ, 0xfc, !PT ;  /* 0x0000002010101812 */ /* 0x000fe400078efcff */
[----:B------:R-:W-:-:S02]  /*8130*/  FMNMX.FTZ R6, R168, R6, !PT ;  /* 0x00000006a8067209 */ /* 0x000fc40007810000 */
[C---:B------:R-:W-:Y:S02]  /*8140*/  LOP3.LUT P1, RZ, R16.reuse, 0x2, RZ, 0xc0, !PT ;  /* 0x0000000210ff7812 */ /* 0x040fe4000782c0ff */
[----:B------:R-:W-:Y:S02]  /*8150*/  LOP3.LUT R16, R16, 0xfffffeff, RZ, 0xc0, !PT ;  /* 0xfffffeff10107812 */ /* 0x000fe400078ec0ff */
[----:B------:R-:W-:Y:S02]  /*8160*/  FMNMX.FTZ R6, R170, R6, !PT ;  /* 0x00000006aa067209 */ /* 0x000fe40007810000 */
[----:B------:R-:W-:Y:S02]  /*8170*/  @P0 LOP3.LUT R16, R16, 0x100, RZ, 0xfc, !PT ;  /* 0x0000010010100812 */ /* 0x000fe400078efcff */
[----:B------:R-:W-:Y:S02]  /*8180*/  ISETP.LT.OR P0, PT, R179, 0x21, P2 ;  /* 0x00000021b300780c */ /* 0x000fe40001701670 */
[----:B------:R-:W-:-:S02]  /*8190*/  FMNMX.FTZ R6, R172, R6, !PT ;  /* 0x00000006ac067209 */ /* 0x000fc40007810000 */
[----:B------:R-:W-:Y:S02]  /*81a0*/  LOP3.LUT P2, RZ, R16, 0x8, RZ, 0xc0, !PT ;  /* 0x0000000810ff7812 */ /* 0x000fe4000784c0ff */
[----:B------:R-:W-:Y:S02]  /*81b0*/  FMNMX.FTZ R6, R174, R6, !PT ;  /* 0x00000006ae067209 */ /* 0x000fe40007810000 */
[----:B------:R-:W-:Y:S02]  /*81c0*/  LOP3.LUT R16, R16, 0xffffffbf, RZ, 0xc0, !PT ;  /* 0xffffffbf10107812 */ /* 0x000fe400078ec0ff */
[----:B------:R-:W-:Y:S02]  /*81d0*/  FMNMX.FTZ R6, R175, R6, !PT ;  /* 0x00000006af067209 */ /* 0x000fe40007810000 */
[C---:B------:R-:W-:Y:S02]  /*81e0*/  ISETP.LT.OR P6, PT, R179.reuse, 0x31, P6 ;  /* 0x00000031b300780c */ /* 0x040fe400037c1670 */
[----:B------:R-:W-:Y:S01]  /*81f0*/  @P0 LOP3.LUT R16, R16, 0x40, RZ, 0xfc, !PT ;  /* 0x0000004010100812 */ /* 0x000fe200078efcff */
[----:B------:R-:W0:Y:S01]  /*8200*/  SHFL.BFLY PT, R9, R6, 0x2, 0x1f ;  /* 0x0c401f0006097f89 */ /* 0x000e2200000e0000 */
[----:B------:R-:W-:-:S02]  /*8210*/  ISETP.LT.OR P0, PT, R179, 0x22, P3 ;  /* 0x00000022b300780c */ /* 0x000fc40001f01670 */
[C---:B------:R-:W-:Y:S02]  /*8220*/  LOP3.LUT P3, RZ, R16.reuse, 0x80, RZ, 0xc0, !PT ;  /* 0x0000008010ff7812 */ /* 0x040fe4000786c0ff */
[----:B------:R-:W-:Y:S02]  /*8230*/  LOP3.LUT R16, R16, 0xffffffef, RZ, 0xc0, !PT ;  /* 0xffffffef10107812 */ /* 0x000fe400078ec0ff */
[C---:B------:R-:W-:Y:S02]  /*8240*/  ISETP.LT.OR P3, PT, R179.reuse, 0x1, P3 ;  /* 0x00000001b300780c */ /* 0x040fe40001f61670 */
[----:B------:R-:W-:Y:S02]  /*8250*/  ISETP.LT.OR P1, PT, R179, 0x32, P1 ;  /* 0x00000032b300780c */ /* 0x000fe40000f21670 */
[----:B------:R-:W-:Y:S02]  /*8260*/  FSEL R176, R5, -INF , !P3 ;  /* 0xff80000005b07808 */ /* 0x000fe40005800000 */
[----:B------:R-:W-:-:S02]  /*8270*/  ISETP.LT.OR P2, PT, R179, 0x39, P2 ;  /* 0x00000039b300780c */ /* 0x000fc40001741670 */
[----:B------:R-:W-:Y:S02]  /*8280*/  @P0 LOP3.LUT R16, R16, 0x10, RZ, 0xfc, !PT ;  /* 0x0000001010100812 */ /* 0x000fe400078efcff */
[----:B------:R-:W-:Y:S02]  /*8290*/  ISETP.LT.OR P0, PT, R179, 0x29, P4 ;  /* 0x00000029b300780c */ /* 0x000fe40002701670 */
[C---:B------:R-:W-:Y:S02]  /*82a0*/  LOP3.LUT P4, RZ, R16.reuse, 0x20, RZ, 0xc0, !PT ;  /* 0x0000002010ff7812 */ /* 0x040fe4000788c0ff */
[----:B------:R-:W-:Y:S02]  /*82b0*/  LOP3.LUT R16, R16, 0xfffffffb, RZ, 0xc0, !PT ;  /* 0xfffffffb10107812 */ /* 0x000fe400078ec0ff */
[----:B------:R-:W-:Y:S02]  /*82c0*/  FMNMX.FTZ R5, R176, R11, !PT ;  /* 0x0000000bb0057209 */ /* 0x000fe40007810000 */
[----:B0-----:R-:W-:-:S02]  /*82d0*/  FMNMX.FTZ R6, R6, R9, !PT ;  /* 0x0000000906067209 */ /* 0x001fc40007810000 */
[----:B------:R-:W-:Y:S02]  /*82e0*/  FMNMX.FTZ R5, R8, R5, !PT ;  /* 0x0000000508057209 */ /* 0x000fe40007810000 */
[C---:B------:R-:W-:Y:S01]  /*82f0*/  ISETP.LT.OR P4, PT, R179.reuse, 0x3a, P4 ;  /* 0x0000003ab300780c */ /* 0x040fe20002781670 */
[----:B------:R-:W0:Y:S01]  /*8300*/  SHFL.BFLY PT, R9, R6, 0x1, 0x1f ;  /* 0x0c201f0006097f89 */ /* 0x000e2200000e0000 */
[----:B------:R-:W-:Y:S02]  /*8310*/  @P0 LOP3.LUT R16, R16, 0x4, RZ, 0xfc, !PT ;  /* 0x0000000410100812 */ /* 0x000fe400078efcff */
[----:B------:R-:W-:Y:S02]  /*8320*/  ISETP.LT.OR P0, PT, R179, 0x2a, P5 ;  /* 0x0000002ab300780c */ /* 0x000fe40002f01670 */
[----:B------:R-:W-:Y:S02]  /*8330*/  LOP3.LUT R16, R16, 0xffff7fff, RZ, 0xc0, !PT ;  /* 0xffff7fff10107812 */ /* 0x000fe400078ec0ff */
[----:B------:R-:W-:-:S02]  /*8340*/  FMNMX.FTZ R5, R14, R5, !PT ;  /* 0x000000050e057209 */ /* 0x000fc40007810000 */
[----:B------:R-:W-:Y:S02]  /*8350*/  FSEL R171, R171, -INF , !P2 ;  /* 0xff800000abab7808 */ /* 0x000fe40005000000 */
[----:B------:R-:W-:Y:S02]  /*8360*/  FMNMX.FTZ R5, R15, R5, !PT ;  /* 0x000000050f057209 */ /* 0x000fe40007810000 */
[----:B------:R-:W-:Y:S02]  /*8370*/  FSEL R173, R173, -INF , !P4 ;  /* 0xff800000adad7808 */ /* 0x000fe40006000000 */
[----:B------:R-:W-:Y:S02]  /*8380*/  FMNMX.FTZ R5, R152, R5, !PT ;  /* 0x0000000598057209 */ /* 0x000fe40007810000 */
[----:B------:R-:W-:Y:S02]  /*8390*/  @P0 LOP3.LUT R16, R16, 0x8000, RZ, 0xfc, !PT ;  /* 0x0000800010100812 */ /* 0x000fe400078efcff */
[----:B------:R-:W-:-:S02]  /*83a0*/  FMNMX.FTZ R5, R153, R5, !PT ;  /* 0x0000000599057209 */ /* 0x000fc40007810000 */
[----:B------:R-:W-:Y:S02]  /*83b0*/  LOP3.LUT R16, R16, 0xfffeffff, RZ, 0xc0, !PT ;  /* 0xfffeffff10107812 */ /* 0x000fe400078ec0ff */
[----:B------:R-:W-:Y:S02]  /*83c0*/  FMNMX.FTZ R5, R157, R5, !PT ;  /* 0x000000059d057209 */ /* 0x000fe40007810000 */
[----:B------:R-:W-:Y:S02]  /*83d0*/  @P6 LOP3.LUT R16, R16, 0x10000, RZ, 0xfc, !PT ;  /* 0x0001000010106812 */ /* 0x000fe400078efcff */
[----:B0-----:R-:W-:Y:S02]  /*83e0*/  FMNMX.FTZ R6, R6, R9, !PT ;  /* 0x0000000906067209 */ /* 0x001fe40007810000 */
[----:B------:R-:W-:Y:S02]  /*83f0*/  LOP3.LUT R16, R16, 0xfffdffff, RZ, 0xc0, !PT ;  /* 0xfffdffff10107812 */ /* 0x000fe400078ec0ff */
[----:B------:R-:W-:-:S02]  /*8400*/  FSETP.NEU.FTZ.AND P5, PT, R6, -INF , PT ;  /* 0xff8000000600780b */ /* 0x000fc40003fbd000 */
[----:B------:R-:W-:Y:S02]  /*8410*/  @P1 LOP3.LUT R16, R16, 0x20000, RZ, 0xfc, !PT ;  /* 0x0002000010101812 */ /* 0x000fe400078efcff */
[----:B------:R-:W-:Y:S02]  /*8420*/  FSEL R9, R6, RZ, P5 ;  /* 0x000000ff06097208 */ /* 0x000fe40002800000 */
[C---:B------:R-:W-:Y:S02]  /*8430*/  LOP3.LUT P1, RZ, R16.reuse, 0x100, RZ, 0xc0, !PT ;  /* 0x0000010010ff7812 */ /* 0x040fe4000782c0ff */
[----:B------:R-:W-:Y:S01]  /*8440*/  LOP3.LUT P6, RZ, R16, 0x40, RZ, 0xc0, !PT ;  /* 0x0000004010ff7812 */ /* 0x000fe200078cc0ff */
[----:B------:R-:W-:Y:S01]  /*8450*/  FADD.FTZ R9, -R9, R10 ;  /* 0x0000000a09097221 */ /* 0x000fe20000010100 */
[----:B------:R-:W-:Y:S01]  /*8460*/  FSEL R156, R156, -INF , !P1 ;  /* 0xff8000009c9c7808 */ /* 0x000fe20004800000 */
[----:B------:R-:W-:Y:S01]  /*8470*/  FMUL.FTZ R10, R6, UR10 ;  /* 0x0000000a060a7c20 */ /* 0x000fe20008410000 */
[----:B------:R-:W-:Y:S01]  /*8480*/  LOP3.LUT P0, RZ, R16, 0x10, RZ, 0xc0, !PT ;  /* 0x0000001010ff7812 */ /* 0x000fe2000780c0ff */
[----:B------:R-:W-:Y:S01]  /*8490*/  FMUL.FTZ R9, R9, UR10 ;  /* 0x0000000a09097c20 */ /* 0x000fe20008410000 */
[----:B------:R-:W-:-:S02]  /*84a0*/  FSEL R159, R159, -INF , !P6 ;  /* 0xff8000009f9f7808 */ /* 0x000fc40007000000 */
[----:B------:R-:W-:Y:S02]  /*84b0*/  FMNMX.FTZ R5, R156, R5, !PT ;  /* 0x000000059c057209 */ /* 0x000fe40007810000 */
[----:B------:R-:W-:Y:S02]  /*84c0*/  FSEL R10, R10, RZ, P5 ;  /* 0x000000ff0a0a7208 */ /* 0x000fe40002800000 */
[----:B------:R-:W-:Y:S02]  /*84d0*/  LOP3.LUT P5, RZ, R16, 0x4, RZ, 0xc0, !PT ;  /* 0x0000000410ff7812 */ /* 0x000fe400078ac0ff */
[----:B------:R-:W-:Y:S01]  /*84e0*/  FSEL R161, R161, -INF , !P0 ;  /* 0xff800000a1a17808 */ /* 0x000fe20004000000 */
[--C-:B------:R-:W-:Y:S01]  /*84f0*/  FFMA.FTZ R12, R12, UR10, -R10.reuse ;  /* 0x0000000a0c0c7c23 */ /* 0x100fe2000801080a */
[----:B------:R-:W-:Y:S01]  /*8500*/  FMNMX.FTZ R5, R159, R5, !PT ;  /* 0x000000059f057209 */ /* 0x000fe20007810000 */
[--C-:B------:R-:W-:Y:S01]  /*8510*/  FFMA.FTZ R13, R13, UR10, -R10.reuse ;  /* 0x0000000a0d0d7c23 */ /* 0x100fe2000801080a */
[----:B------:R-:W-:Y:S01]  /*8520*/  LOP3.LUT P0, RZ, R16, 0x8000, RZ, 0xc0, !PT ;  /* 0x0000800010ff7812 */ /* 0x000fe2000780c0ff */
[--C-:B------:R-:W-:Y:S01]  /*8530*/  FFMA.FTZ R20, R20, UR10, -R10.reuse ;  /* 0x0000000a14147c23 */ /* 0x100fe2000801080a */
        /* <DEDUP_REMOVED lines=16> */
[----:B------:R-:W-:Y:S01]  /*8640*/  FSEL R169, R169, -INF , !P1 ;  /* 0xff800000a9a97808 */ /* 0x000fe20004800000 */
[--C-:B------:R-:W-:Y:S01]  /*8650*/  FFMA.FTZ R168, R168, UR10, -R10.reuse ;  /* 0x0000000aa8a87c23 */ /* 0x100fe2000801080a */
[----:B------:R-:W-:Y:S01]  /*8660*/  FMNMX.FTZ R5, R167, R5, !PT ;  /* 0x00000005a7057209 */ /* 0x000fe20007810000 */
[--C-:B------:R-:W-:Y:S01]  /*8670*/  FFMA.FTZ R170, R170, UR10, -R10.reuse ;  /* 0x0000000aaaaa7c23 */ /* 0x100fe2000801080a */
[--C-:B------:R-:W-:Y:S01]  /*8680*/  FFMA.FTZ R172, R172, UR10, -R10.reuse ;  /* 0x0000000aacac7c23 */ /* 0x100fe2000801080a */
[--C-:B------:R-:W-:Y:S01]  /*8690*/  FFMA.FTZ R174, R174, UR10, -R10.reuse ;  /* 0x0000000aaeae7c23 */ /* 0x100fe2000801080a */
[----:B------:R-:W-:Y:S01]  /*86a0*/  FMNMX.FTZ R5, R169, R5, !PT ;  /* 0x00000005a9057209 */ /* 0x000fe20007810000 */
[----:B------:R-:W-:Y:S01]  /*86b0*/  FFMA.FTZ R10, R175, UR10, -R10 ;  /* 0x0000000aaf0a7c23 */ /* 0x000fe2000801080a */
[----:B------:R-:W-:Y:S01]  /*86c0*/  MUFU.EX2 R12, R12 ;  /* 0x0000000c000c7308 */ /* 0x000fe20000000800 */
[----:B------:R-:W-:-:S02]  /*86d0*/  ISETP.NE.AND P1, PT, R18, RZ, PT ;  /* 0x000000ff1200720c */ /* 0x000fc40003f25270 */
[----:B------:R-:W-:Y:S02]  /*86e0*/  FMNMX.FTZ R5, R171, R5, !PT ;  /* 0x00000005ab057209 */ /* 0x000fe40007810000 */
[----:B------:R-:W-:Y:S02]  /*86f0*/  LOP3.LUT P0, RZ, R16, 0x4000, RZ, 0xc0, !PT ;  /* 0x0000400010ff7812 */ /* 0x000fe4000780c0ff */
[----:B------:R-:W-:Y:S01]  /*8700*/  FMNMX.FTZ R5, R173, R5, !PT ;  /* 0x00000005ad057209 */ /* 0x000fe20007810000 */
[----:B------:R-:W-:Y:S04]  /*8710*/  MUFU.EX2 R13, R13 ;  /* 0x0000000d000d7308 */ /* 0x000fe80000000800 */
[----:B------:R-:W0:Y:S04]  /*8720*/  SHFL.BFLY PT, R175, R5, 0x2, 0x1f ;  /* 0x0c401f0005af7f89 */ /* 0x000e2800000e0000 */
[----:B------:R-:W-:Y:S08]  /*8730*/  MUFU.EX2 R20, R20 ;  /* 0x0000001400147308 */ /* 0x000ff00000000800 */
        /* <DEDUP_REMOVED lines=9> */
[----:B------:R-:W-:-:S03]  /*87d0*/  FSETP.NEU.FTZ.AND P2, PT, R5, -INF , PT ;  /* 0xff8000000500780b */ /* 0x000fc60003f5d000 */
[----:B------:R0:W-:Y:S08]  /*87e0*/  MUFU.EX2 R175, R154 ;  /* 0x0000009a00af7308 */ /* 0x0001f00000000800 */
[----:B------:R-:W-:Y:S01]  /*87f0*/  MUFU.EX2 R166, R166 ;  /* 0x000000a600a67308 */ /* 0x000fe20000000800 */
[----:B0-----:R-:W-:-:S05]  /*8800*/  FSEL R154, R5, RZ, P2 ;  /* 0x000000ff059a7208 */ /* 0x001fca0001000000 */
[----:B------:R-:W-:Y:S02]  /*8810*/  FADD.FTZ R154, -R154, R11 ;  /* 0x0000000b9a9a7221 */ /* 0x000fe40000010100 */
[----:B------:R0:W1:Y:S08]  /*8820*/  MUFU.EX2 R11, R9 ;  /* 0x00000009000b7308 */ /* 0x0000700000000800 */
[----:B------:R-:W-:Y:S01]  /*8830*/  MUFU.EX2 R168, R168 ;  /* 0x000000a800a87308 */ /* 0x000fe20000000800 */
[----:B0-----:R-:W-:Y:S01]  /*8840*/  FMUL.FTZ R9, R154, UR10 ;  /* 0x0000000a9a097c20 */ /* 0x001fe20008410000 */
[----:B------:R-:W-:-:S04]  /*8850*/  IMAD.U32 R154, RZ, RZ, UR28 ;  /* 0x0000001cff9a7e24 */ /* 0x000fc8000f8e00ff */
[----:B------:R-:W-:Y:S02]  /*8860*/  @!P1 IMAD R154, R154, 0x40, R17 ;  /* 0x000000409a9a9824 */ /* 0x000fe400078e0211 */
[----:B------:R-:W0:Y:S01]  /*8870*/  MUFU.EX2 R9, R9 ;  /* 0x0000000900097308 */ /* 0x000e220000000800 */
[----:B-1----:R-:W-:Y:S01]  /*8880*/  FFMA.FTZ R3, R11, R3, R12 ;  /* 0x000000030b037223 */ /* 0x002fe2000001000c */
[-C--:B------:R-:W-:Y:S01]  /*8890*/  FMUL.FTZ R24, R24, R11.reuse ;  /* 0x0000000b18187220 */ /* 0x080fe20000410000 */
[----:B------:R-:W-:Y:S01]  /*88a0*/  @!P1 LEA R154, R154, UR41, 0x2 ;  /* 0x000000299a9a9c11 */ /* 0x000fe2000f8e10ff */
[-C--:B------:R-:W-:Y:S01]  /*88b0*/  FMUL.FTZ R25, R25, R11.reuse ;  /* 0x0000000b19197220 */ /* 0x080fe20000410000 */
[----:B------:R-:W-:Y:S01]  /*88c0*/  FADD.FTZ R3, R13, R3 ;  /* 0x000000030d037221 */ /* 0x000fe20000010000 */
[-C--:B------:R-:W-:Y:S01]  /*88d0*/  FMUL.FTZ R28, R28, R11.reuse ;  /* 0x0000000b1c1c7220 */ /* 0x080fe20000410000 */
[-C--:B------:R-:W-:Y:S01]  /*88e0*/  FMUL.FTZ R29, R29, R11.reuse ;  /* 0x0000000b1d1d7220 */ /* 0x080fe20000410000 */
[----:B------:R-:W-:Y:S01]  /*88f0*/  @!P1 STS [R154+0x28800], R11 ;  /* 0x0288000b9a009388 */ /* 0x000fe20000000800 */
[----:B------:R-:W-:Y:S01]  /*8900*/  FADD.FTZ R3, R20, R3 ;  /* 0x0000000314037221 */ /* 0x000fe20000010000 */
[----:B------:R-:W1:Y:S01]  /*8910*/  MUFU.EX2 R170, R170 ;  /* 0x000000aa00aa7308 */ /* 0x000e620000000800 */
[-C--:B------:R-:W-:Y:S01]  /*8920*/  FMUL.FTZ R32, R32, R11.reuse ;  /* 0x0000000b20207220 */ /* 0x080fe20000410000 */
[-C--:B------:R-:W-:Y:S01]  /*8930*/  FMUL.FTZ R33, R33, R11.reuse ;  /* 0x0000000b21217220 */ /* 0x080fe20000410000 */
[----:B------:R-:W-:Y:S01]  /*8940*/  FADD.FTZ R3, R21, R3 ;  /* 0x0000000315037221 */ /* 0x000fe20000010000 */
[-C--:B------:R-:W-:Y:S01]  /*8950*/  FMUL.FTZ R36, R36, R11.reuse ;  /* 0x0000000b24247220 */ /* 0x080fe20000410000 */
[-C--:B------:R-:W-:Y:S01]  /*8960*/  FMUL.FTZ R37, R37, R11.reuse ;  /* 0x0000000b25257220 */ /* 0x080fe20000410000 */
[-C--:B------:R-:W-:Y:S01]  /*8970*/  FMUL.FTZ R40, R40, R11.reuse ;  /* 0x0000000b28287220 */ /* 0x080fe20000410000 */
[----:B------:R-:W-:Y:S01]  /*8980*/  FADD.FTZ R3, R175, R3 ;  /* 0x00000003af037221 */ /* 0x000fe20000010000 */
[----:B0-----:R0:W-:Y:S01]  /*8990*/  @!P1 STS [R154+0x28820], R9 ;  /* 0x028820099a009388 */ /* 0x0011e20000000800 */
[----:B------:R-:W-:Y:S01]  /*89a0*/  MUFU.EX2 R172, R172 ;  /* 0x000000ac00ac7308 */ /* 0x000fe20000000800 */
[-C--:B------:R-:W-:Y:S01]  /*89b0*/  FMUL.FTZ R41, R41, R11.reuse ;  /* 0x0000000b29297220 */ /* 0x080fe20000410000 */
[----:B------:R-:W-:Y:S01]  /*89c0*/  FADD.FTZ R3, R155, R3 ;  /* 0x000000039b037221 */ /* 0x000fe20000010000 */
[-C--:B------:R-:W-:Y:S01]  /*89d0*/  FMUL.FTZ R44, R44, R11.reuse ;  /* 0x0000000b2c2c7220 */ /* 0x080fe20000410000 */
[-C--:B------:R-:W-:Y:S01]  /*89e0*/  FMUL.FTZ R45, R45, R11.reuse ;  /* 0x0000000b2d2d7220 */ /* 0x080fe20000410000 */
[-C--:B------:R-:W-:Y:S01]  /*89f0*/  FMUL.FTZ R48, R48, R11.reuse ;  /* 0x0000000b30307220 */ /* 0x080fe20000410000 */
[----:B------:R-:W-:Y:S01]  /*8a00*/  FADD.FTZ R3, R158, R3 ;  /* 0x000000039e037221 */ /* 0x000fe20000010000 */
[C---:B------:R-:W-:Y:S01]  /*8a10*/  F2FP.F16.F32.PACK_AB R158, R160.reuse, R158 ;  /* 0x0000009ea09e723e */ /* 0x040fe200000000ff */
[----:B------:R-:W-:Y:S01]  /*8a20*/  MUFU.EX2 R174, R174 ;  /* 0x000000ae00ae7308 */ /* 0x000fe20000000800 */
[----:B0-----:R-:W-:Y:S01]  /*8a30*/  FMUL.FTZ R154, R5, UR10 ;  /* 0x0000000a059a7c20 */ /* 0x001fe20008410000 */
[----:B------:R-:W-:Y:S01]  /*8a40*/  FADD.FTZ R3, R160, R3 ;  /* 0x00000003a0037221 */ /* 0x000fe20000010000 */
[----:B------:R-:W-:Y:S01]  /*8a50*/  F2FP.F16.F32.PACK_AB R160, R164, R162 ;  /* 0x000000a2a4a0723e */ /* 0x000fe200000000ff */
[-C--:B------:R-:W-:Y:S01]  /*8a60*/  FMUL.FTZ R49, R49, R11.reuse ;  /* 0x0000000b31317220 */ /* 0x080fe20000410000 */
[-C--:B------:R-:W-:Y:S01]  /*8a70*/  FMUL.FTZ R52, R52, R11.reuse ;  /* 0x0000000b34347220 */ /* 0x080fe20000410000 */
[----:B------:R-:W-:Y:S01]  /*8a80*/  FSEL R154, R154, RZ, P2 ;  /* 0x000000ff9a9a7208 */ /* 0x000fe20001000000 */
[----:B------:R-:W-:Y:S01]  /*8a90*/  FADD.FTZ R3, R162, R3 ;  /* 0x00000003a2037221 */ /* 0x000fe20000010000 */
[----:B------:R-:W0:Y:S01]  /*8aa0*/  MUFU.EX2 R10, R10 ;  /* 0x0000000a000a7308 */ /* 0x000e220000000800 */
[----:B------:R-:W-:Y:S01]  /*8ab0*/  F2FP.F16.F32.PACK_AB R162, R168, R166 ;  /* 0x000000a6a8a2723e */ /* 0x000fe200000000ff */
[----:B------:R-:W-:Y:S01]  /*8ac0*/  FMUL.FTZ R53, R53, R11 ;  /* 0x0000000b35357220 */ /* 0x000fe20000410000 */
[--C-:B------:R-:W-:Y:S01]  /*8ad0*/  FFMA.FTZ R176, R176, UR10, -R154.reuse ;  /* 0x0000000ab0b07c23 */ /* 0x100fe2000801089a */
[----:B------:R-:W-:Y:S01]  /*8ae0*/  FADD.FTZ R3, R164, R3 ;  /* 0x00000003a4037221 */ /* 0x000fe20000010000 */
[--C-:B------:R-:W-:Y:S01]  /*8af0*/  FFMA.FTZ R8, R8, UR10, -R154.reuse ;  /* 0x0000000a08087c23 */ /* 0x100fe2000801089a */
[--C-:B------:R-:W-:Y:S01]  /*8b00*/  FFMA.FTZ R14, R14, UR10, -R154.reuse ;  /* 0x0000000a0e0e7c23 */ /* 0x100fe2000801089a */
[--C-:B------:R-:W-:Y:S01]  /*8b10*/  FFMA.FTZ R15, R15, UR10, -R154.reuse ;  /* 0x0000000a0f0f7c23 */ /* 0x100fe2000801089a */
[----:B------:R-:W-:Y:S01]  /*8b20*/  FADD.FTZ R3, R166, R3 ;  /* 0x00000003a6037221 */ /* 0x000fe20000010000 */
[----:B------:R-:W2:Y:S01]  /*8b30*/  MUFU.EX2 R176, R176 ;  /* 0x000000b000b07308 */ /* 0x000ea20000000800 */
[--C-:B------:R-:W-:Y:S01]  /*8b40*/  FFMA.FTZ R177, R152, UR10, -R154.reuse ;  /* 0x0000000a98b17c23 */ /* 0x100fe2000801089a */
[--C-:B------:R-:W-:Y:S01]  /*8b50*/  FFMA.FTZ R153, R153, UR10, -R154.reuse ;  /* 0x0000000a99997c23 */ /* 0x100fe2000801089a */
[----:B------:R-:W-:Y:S01]  /*8b60*/  FADD.FTZ R3, R168, R3 ;  /* 0x00000003a8037221 */ /* 0x000fe20000010000 */
[--C-:B------:R-:W-:Y:S01]  /*8b70*/  FFMA.FTZ R157, R157, UR10, -R154.reuse ;  /* 0x0000000a9d9d7c23 */ /* 0x100fe2000801089a */
[--C-:B------:R-:W-:Y:S01]  /*8b80*/  FFMA.FTZ R178, R156, UR10, -R154.reuse ;  /* 0x0000000a9cb27c23 */ /* 0x100fe2000801089a */
[----:B------:R-:W-:Y:S01]  /*8b90*/  F2FP.F16.F32.PACK_AB R152, R13, R12 ;  /* 0x0000000c0d98723e */ /* 0x000fe200000000ff */
[----:B-1----:R-:W-:Y:S01]  /*8ba0*/  FADD.FTZ R3, R170, R3 ;  /* 0x00000003aa037221 */ /* 0x002fe20000010000 */
[----:B------:R-:W1:Y:S01]  /*8bb0*/  MUFU.EX2 R8, R8 ;  /* 0x0000000800087308 */ /* 0x000e620000000800 */
[----:B0-----:R-:W-:Y:S01]  /*8bc0*/  F2FP.F16.F32.PACK_AB R166, R10, R174 ;  /* 0x000000ae0aa6723e */ /* 0x001fe200000000ff */
[--C-:B------:R-:W-:Y:S01]  /*8bd0*/  FFMA.FTZ R159, R159, UR10, -R154.reuse ;  /* 0x0000000a9f9f7c23 */ /* 0x100fe2000801089a */
[----:B------:R-:W-:Y:S01]  /*8be0*/  FADD.FTZ R3, R172, R3 ;  /* 0x00000003ac037221 */ /* 0x000fe20000010000 */
[--C-:B------:R-:W-:Y:S01]  /*8bf0*/  FFMA.FTZ R161, R161, UR10, -R154.reuse ;  /* 0x0000000aa1a17c23 */ /* 0x100fe2000801089a */
[--C-:B------:R-:W-:Y:S01]  /*8c00*/  FFMA.FTZ R163, R163, UR10, -R154.reuse ;  /* 0x0000000aa3a37c23 */ /* 0x100fe2000801089a */
[----:B------:R-:W-:Y:S01]  /*8c10*/  FFMA.FTZ R165, R165, UR10, -R154 ;  /* 0x0000000aa5a57c23 */ /* 0x000fe2000801089a */
[----:B------:R-:W-:Y:S01]  /*8c20*/  FADD.FTZ R3, R174, R3 ;  /* 0x00000003ae037221 */ /* 0x000fe20000010000 */
[----:B------:R-:W0:Y:S01]  /*8c30*/  MUFU.EX2 R14, R14 ;  /* 0x0000000e000e7308 */ /* 0x000e220000000800 */
[----:B--2---:R-:W-:Y:S01]  /*8c40*/  FFMA.FTZ R4, R9, R4, R176 ;  /* 0x0000000409047223 */ /* 0x004fe200000100b0 */
[--C-:B------:R-:W-:Y:S01]  /*8c50*/  FFMA.FTZ R167, R167, UR10, -R154.reuse ;  /* 0x0000000aa7a77c23 */ /* 0x100fe2000801089a */
[----:B------:R-:W-:Y:S01]  /*8c60*/  FADD.FTZ R3, R10, R3 ;  /* 0x000000030a037221 */ /* 0x000fe20000010000 */
[--C-:B------:R-:W-:Y:S01]  /*8c70*/  FFMA.FTZ R169, R169, UR10, -R154.reuse ;  /* 0x0000000aa9a97c23 */ /* 0x100fe2000801089a */
[--C-:B------:R-:W-:Y:S01]  /*8c80*/  FFMA.FTZ R171, R171, UR10, -R154.reuse ;  /* 0x0000000aabab7c23 */ /* 0x100fe2000801089a */
[----:B------:R-:W-:Y:S01]  /*8c90*/  FFMA.FTZ R173, R173, UR10, -R154 ;  /* 0x0000000aadad7c23 */ /* 0x000fe2000801089a */
[----:B------:R-:W-:Y:S01]  /*8ca0*/  F2FP.F16.F32.PACK_AB R156, R155, R175 ;  /* 0x000000af9b9c723e */ /* 0x000fe200000000ff */
[----:B------:R-:W2:Y:S01]  /*8cb0*/  MUFU.EX2 R15, R15 ;  /* 0x0000000f000f7308 */ /* 0x000ea20000000800 */
[----:B-1----:R-:W-:Y:S01]  /*8cc0*/  FADD.FTZ R4, R8, R4 ;  /* 0x0000000408047221 */ /* 0x002fe20000010000 */
[----:B------:R-:W-:Y:S01]  /*8cd0*/  F2FP.F16.F32.PACK_AB R154, R21, R20 ;  /* 0x00000014159a723e */ /* 0x000fe200000000ff */
[-C--:B------:R-:W-:Y:S01]  /*8ce0*/  FMUL.FTZ R56, R56, R11.reuse ;  /* 0x0000000b38387220 */ /* 0x080fe20000410000 */
[----:B------:R-:W-:Y:S01]  /*8cf0*/  F2FP.F16.F32.PACK_AB R164, R172, R170 ;  /* 0x000000aaaca4723e */ /* 0x000fe200000000ff */
[-C--:B------:R-:W-:Y:S01]  /*8d00*/  FMUL.FTZ R57, R57, R11.reuse ;  /* 0x0000000b39397220 */ /* 0x080fe20000410000 */
[-C--:B------:R-:W-:Y:S01]  /*8d10*/  FMUL.FTZ R60, R60, R11.reuse ;  /* 0x0000000b3c3c7220 */ /* 0x080fe20000410000 */
[-C--:B------:R-:W-:Y:S01]  /*8d20*/  FMUL.FTZ R61, R61, R11.reuse ;  /* 0x0000000b3d3d7220 */ /* 0x080fe20000410000 */
[----:B------:R-:W1:Y:S01]  /*8d30*/  MUFU.EX2 R177, R177 ;  /* 0x000000b100b17308 */ /* 0x000e620000000800 */
[----:B0-----:R-:W-:Y:S01]  /*8d40*/  FADD.FTZ R4, R14, R4 ;  /* 0x000000040e047221 */ /* 0x001fe20000010000 */
[-C--:B------:R-:W-:Y:S01]  /*8d50*/  FMUL.FTZ R64, R64, R11.reuse ;  /* 0x0000000b40407220 */ /* 0x080fe20000410000 */
[-C--:B------:R-:W-:Y:S01]  /*8d60*/  FMUL.FTZ R65, R65, R11.reuse ;  /* 0x0000000b41417220 */ /* 0x080fe20000410000 */
[-C--:B------:R-:W-:Y:S01]  /*8d70*/  FMUL.FTZ R68, R68, R11.reuse ;  /* 0x0000000b44447220 */ /* 0x080fe20000410000 */
[-C--:B------:R-:W-:Y:S01]  /*8d80*/  FMUL.FTZ R69, R69, R11.reuse ;  /* 0x0000000b45457220 */ /* 0x080fe20000410000 */
[-C--:B------:R-:W-:Y:S01]  /*8d90*/  FMUL.FTZ R72, R72, R11.reuse ;  /* 0x0000000b48487220 */ /* 0x080fe20000410000 */
[-C--:B------:R-:W-:Y:S01]  /*8da0*/  FMUL.FTZ R73, R73, R11.reuse ;  /* 0x0000000b49497220 */ /* 0x080fe20000410000 */
[----:B------:R0:W3:Y:S01]  /*8db0*/  MUFU.EX2 R10, R153 ;  /* 0x00000099000a7308 */ /* 0x0000e20000000800 */
[C---:B--2---:R-:W-:Y:S01]  /*8dc0*/  FADD.FTZ R4, R15.reuse, R4 ;  /* 0x000000040f047221 */ /* 0x044fe20000010000 */
[----:B------:R-:W-:Y:S01]  /*8dd0*/  F2FP.F16.F32.PACK_AB R155, R15, R14 ;  /* 0x0000000e0f9b723e */ /* 0x000fe200000000ff */
[-C--:B------:R-:W-:Y:S01]  /*8de0*/  FMUL.FTZ R76, R76, R11.reuse ;  /* 0x0000000b4c4c7220 */ /* 0x080fe20000410000 */
[-C--:B------:R-:W-:Y:S01]  /*8df0*/  FMUL.FTZ R77, R77, R11.reuse ;  /* 0x0000000b4d4d7220 */ /* 0x080fe20000410000 */
[-C--:B------:R-:W-:Y:S01]  /*8e00*/  FMUL.FTZ R80, R80, R11.reuse ;  /* 0x0000000b50507220 */ /* 0x080fe20000410000 */
[-C--:B------:R-:W-:Y:S01]  /*8e10*/  FMUL.FTZ R81, R81, R11.reuse ;  /* 0x0000000b51517220 */ /* 0x080fe20000410000 */
[-C--:B------:R-:W-:Y:S01]  /*8e20*/  FMUL.FTZ R84, R84, R11.reuse ;  /* 0x0000000b54547220 */ /* 0x080fe20000410000 */
[----:B------:R2:W4:Y:S01]  /*8e30*/  MUFU.EX2 R12, R157 ;  /* 0x0000009d000c7308 */ /* 0x0005220000000800 */
[----:B-1----:R-:W-:Y:S01]  /*8e40*/  FADD.FTZ R4, R177, R4 ;  /* 0x00000004b1047221 */ /* 0x002fe20000010000 */
[----:B0-----:R-:W-:Y:S01]  /*8e50*/  F2FP.F16.F32.PACK_AB R153, R8, R176 ;  /* 0x000000b00899723e */ /* 0x001fe200000000ff */
[----:B------:R-:W-:Y:S01]  /*8e60*/  BAR.SYNC.DEFER_BLOCKING 0xf, 0x100 ;  /* 0x03c4000000007b1d */ /* 0x000fe20000010000 */
[-C--:B------:R-:W-:Y:S01]  /*8e70*/  FMUL.FTZ R85, R85, R11.reuse ;  /* 0x0000000b55557220 */ /* 0x080fe20000410000 */
[-C--:B------:R-:W-:Y:S01]  /*8e80*/  FMUL.FTZ R88, R88, R11.reuse ;  /* 0x0000000b58587220 */ /* 0x080fe20000410000 */
[-C--:B------:R-:W-:Y:S01]  /*8e90*/  FMUL.FTZ R89, R89, R11.reuse ;  /* 0x0000000b59597220 */ /* 0x080fe20000410000 */
[-C--:B------:R-:W-:Y:S01]  /*8ea0*/  FMUL.FTZ R92, R92, R11.reuse ;  /* 0x0000000b5c5c7220 */ /* 0x080fe20000410000 */
[----:B------:R-:W-:Y:S01]  /*8eb0*/  FMUL.FTZ R93, R93, R11 ;  /* 0x0000000b5d5d7220 */ /* 0x000fe20000410000 */
[----:B------:R-:W0:Y:S01]  /*8ec0*/  MUFU.EX2 R178, R178 ;  /* 0x000000b200b27308 */ /* 0x000e220000000800 */
[C---:B---3--:R-:W-:Y:S01]  /*8ed0*/  FADD.FTZ R4, R10.reuse, R4 ;  /* 0x000000040a047221 */ /* 0x048fe20000010000 */
[----:B--2---:R-:W-:Y:S01]  /*8ee0*/  F2FP.F16.F32.PACK_AB R157, R10, R177 ;  /* 0x000000b10a9d723e */ /* 0x004fe200000000ff */
[-C--:B------:R-:W-:Y:S01]  /*8ef0*/  FMUL.FTZ R96, R96, R11.reuse ;  /* 0x0000000b60607220 */ /* 0x080fe20000410000 */
[-C--:B------:R-:W-:Y:S01]  /*8f00*/  FMUL.FTZ R97, R97, R11.reuse ;  /* 0x0000000b61617220 */ /* 0x080fe20000410000 */
[-C--:B------:R-:W-:Y:S01]  /*8f10*/  FMUL.FTZ R100, R100, R11.reuse ;  /* 0x0000000b64647220 */ /* 0x080fe20000410000 */
[-C--:B------:R-:W-:Y:S01]  /*8f20*/  FMUL.FTZ R101, R101, R11.reuse ;  /* 0x0000000b65657220 */ /* 0x080fe20000410000 */
[-C--:B------:R-:W-:Y:S01]  /*8f30*/  FMUL.FTZ R104, R104, R11.reuse ;  /* 0x0000000b68687220 */ /* 0x080fe20000410000 */
[----:B------:R1:W2:Y:S01]  /*8f40*/  MUFU.EX2 R13, R159 ;  /* 0x0000009f000d7308 */ /* 0x0002a20000000800 */
[----:B----4-:R-:W-:Y:S01]  /*8f50*/  FADD.FTZ R4, R12, R4 ;  /* 0x000000040c047221 */ /* 0x010fe20000010000 */
[-C--:B------:R-:W-:Y:S01]  /*8f60*/  FMUL.FTZ R105, R105, R11.reuse ;  /* 0x0000000b69697220 */ /* 0x080fe20000410000 */
[-C--:B------:R-:W-:Y:S01]  /*8f70*/  FMUL.FTZ R108, R108, R11.reuse ;  /* 0x0000000b6c6c7220 */ /* 0x080fe20000410000 */
[-C--:B------:R-:W-:Y:S01]  /*8f80*/  FMUL.FTZ R109, R109, R11.reuse ;  /* 0x0000000b6d6d7220 */ /* 0x080fe20000410000 */
[-C--:B------:R-:W-:Y:S01]  /*8f90*/  FMUL.FTZ R112, R112, R11.reuse ;  /* 0x0000000b70707220 */ /* 0x080fe20000410000 */
[-C--:B------:R-:W-:Y:S01]  /*8fa0*/  FMUL.FTZ R113, R113, R11.reuse ;  /* 0x0000000b71717220 */ /* 0x080fe20000410000 */
[-C--:B------:R-:W-:Y:S01]  /*8fb0*/  FMUL.FTZ R116, R116, R11.reuse ;  /* 0x0000000b74747220 */ /* 0x080fe20000410000 */
[----:B------:R-:W3:Y:S01]  /*8fc0*/  MUFU.EX2 R161, R161 ;  /* 0x000000a100a17308 */ /* 0x000ee20000000800 */
[C---:B0-----:R-:W-:Y:S01]  /*8fd0*/  FADD.FTZ R4, R178.reuse, R4 ;  /* 0x00000004b2047221 */ /* 0x041fe20000010000 */
[----:B-1----:R-:W-:Y:S01]  /*8fe0*/  F2FP.F16.F32.PACK_AB R159, R178, R12 ;  /* 0x0000000cb29f723e */ /* 0x002fe200000000ff */
[----:B------:R0:W-:Y:S01]  /*8ff0*/  STSM.16.M88.4 [R22+0x26800], R152 ;  /* 0x0268009816007844 */ /* 0x0001e20000000200 */
[-C--:B------:R-:W-:Y:S01]  /*9000*/  FMUL.FTZ R117, R117, R11.reuse ;  /* 0x0000000b75757220 */ /* 0x080fe20000410000 */
[-C--:B------:R-:W-:Y:S01]  /*9010*/  FMUL.FTZ R120, R120, R11.reuse ;  /* 0x0000000b78787220 */ /* 0x080fe20000410000 */
[-C--:B------:R-:W-:Y:S01]  /*9020*/  FMUL.FTZ R121, R121, R11.reuse ;  /* 0x0000000b79797220 */ /* 0x080fe20000410000 */
[----:B------:R0:W-:Y:S01]  /*9030*/  STSM.16.M88.4 [R185], R156 ;  /* 0x0000009cb9007844 */ /* 0x0001e20000000200 */
        /* <DEDUP_REMOVED lines=20> */
[----:B------:R-:W-:Y:S01]  /*9180*/  FMUL.FTZ R149, R149, R11 ;  /* 0x0000000b95957220 */ /* 0x000fe20000410000 */
[-C--:B------:R-:W-:Y:S01]  /*9190*/  FMUL.FTZ R26, R26, R9.reuse ;  /* 0x000000091a1a7220 */ /* 0x080fe20000410000 */
[-C--:B------:R-:W-:Y:S01]  /*91a0*/  FMUL.FTZ R27, R27, R9.reuse ;  /* 0x000000091b1b7220 */ /* 0x080fe20000410000 */
[----:B------:R-:W-:Y:S01]  /*91b0*/  FMUL.FTZ R30, R30, R9 ;  /* 0x000000091e1e7220 */ /* 0x000fe20000410000 */
        /* <DEDUP_REMOVED lines=24> */
[-C--:B------:R-:W-:Y:S01]  /*9340*/  FMUL.FTZ R62, R62, R9.reuse ;  /* 0x000000093e3e7220 */ /* 0x080fe20000410000 */
[----:B--2---:R-:W-:Y:S01]  /*9350*/  FADD.FTZ R4, R171, R4 ;  /* 0x00000004ab047221 */ /* 0x004fe20000010000 */
[-C--:B------:R-:W-:Y:S01]  /*9360*/  FMUL.FTZ R63, R63, R9.reuse ;  /* 0x000000093f3f7220 */ /* 0x080fe20000410000 */
[-C--:B------:R-:W-:Y:S01]  /*9370*/  FMUL.FTZ R66, R66, R9.reuse ;  /* 0x0000000942427220 */ /* 0x080fe20000410000 */
[-C--:B------:R-:W-:Y:S01]  /*9380*/  FMUL.FTZ R67, R67, R9.reuse ;  /* 0x0000000943437220 */ /* 0x080fe20000410000 */
[-C--:B------:R-:W-:Y:S01]  /*9390*/  FMUL.FTZ R70, R70, R9.reuse ;  /* 0x0000000946467220 */ /* 0x080fe20000410000 */
[-C--:B------:R-:W-:Y:S01]  /*93a0*/  FMUL.FTZ R71, R71, R9.reuse ;  /* 0x0000000947477220 */ /* 0x080fe20000410000 */
[-C--:B------:R-:W-:Y:S01]  /*93b0*/  FMUL.FTZ R74, R74, R9.reuse ;  /* 0x000000094a4a7220 */ /* 0x080fe20000410000 */
[----:B------:R-:W-:Y:S01]  /*93c0*/  FMUL.FTZ R75, R75, R9 ;  /* 0x000000094b4b7220 */ /* 0x000fe20000410000 */
[C---:B---3--:R-:W-:Y:S01]  /*93d0*/  F2FP.F16.F32.PACK_AB R167, R173.reuse, R171 ;  /* 0x000000abada7723e */ /* 0x048fe200000000ff */
[----:B------:R-:W-:Y:S01]  /*93e0*/  FADD.FTZ R4, R173, R4 ;  /* 0x00000004ad047221 */ /* 0x000fe20000010000 */
[-C--:B------:R-:W-:Y:S01]  /*93f0*/  FMUL.FTZ R78, R78, R9.reuse ;  /* 0x000000094e4e7220 */ /* 0x080fe20000410000 */
[-C--:B------:R-:W-:Y:S01]  /*9400*/  FMUL.FTZ R79, R79, R9.reuse ;  /* 0x000000094f4f7220 */ /* 0x080fe20000410000 */
[-C--:B------:R-:W-:Y:S01]  /*9410*/  FMUL.FTZ R82, R82, R9.reuse ;  /* 0x0000000952527220 */ /* 0x080fe20000410000 */
[----:B------:R0:W-:Y:S01]  /*9420*/  STSM.16.M88.4 [R184], R164 ;  /* 0x000000a4b8007844 */ /* 0x0001e20000000200 */
        /* <DEDUP_REMOVED lines=35> */
[----:B0-----:R-:W-:Y:S06]  /*9660*/  @!P0 BRA `(.L_x_5487) ;  /* 0x0000000000048947 */ /* 0x001fec0003800000 */
[----:B------:R-:W-:Y:S01]  /*9670*/  BPT.TRAP 0x1 ;  /* 0x000000040000795c */ /* 0x000fe20000300000 */
.L_x_5487:
[----:B------:R0:W1:Y:S01]  /*9680*/  SYNCS.PHASECHK.TRANS64.TRYWAIT P1, [UR25+0x28c50], R7 ;  /* 0x028c5007ff0075a7 */ /* 0x0000620008020159 */
[----:B------:R-:W-:Y:S05]  /*9690*/  @!P0 BRA `(.L_x_5488) ;  /* 0x0000000000048947 */ /* 0x000fea0003800000 */
[----:B------:R-:W-:Y:S01]  /*96a0*/  BPT.TRAP 0x1 ;  /* 0x000000040000795c */ /* 0x000fe20000300000 */
.L_x_5488:
[----:B-1----:R-:W-:Y:S05]  /*96b0*/  @P1 BRA `(.L_x_5489) ;  /* 0x0000000000081947 */ /* 0x002fea0003800000 */
[----:B------:R-:W1:Y:S02]  /*96c0*/  SYNCS.PHASECHK.TRANS64.TRYWAIT P1, [UR25+0x28c50], R7 ;  /* 0x028c5007ff0075a7 */ /* 0x000e640008020159 */
[----:B-1----:R-:W-:Y:S05]  /*96d0*/  @!P1 BRA `(.L_x_5490) ;  /* 0x0000010800449947 */ /* 0x002fea0003800000 */
.L_x_5489:
        /* <DEDUP_REMOVED lines=29> */
[----:B--2---:R-:W2:Y:S02]  /*98b0*/  FENCE.VIEW.ASYNC.S ;  /* 0x00000000000073c6 */ /* 0x004ea40000000000 */
[----:B--2---:R-:W-:Y:S01]  /*98c0*/  NOP ;  /* 0x0000000000007918 */ /* 0x004fe20000000000 */
[----:B------:R-:W-:Y:S06]  /*98d0*/  BAR.ARV 0xe, 0x100 ;  /* 0x0384000000007b1d */ /* 0x000fec0000002000 */
[----:B------:R-:W-:Y:S05]  /*98e0*/  @!P0 BRA `(.L_x_5491) ;  /* 0x0000000000048947 */ /* 0x000fea0003800000 */
[----:B------:R-:W-:Y:S01]  /*98f0*/  BPT.TRAP 0x1 ;  /* 0x000000040000795c */ /* 0x000fe20000300000 */
.L_x_5491:
[----:B------:R-:W-:Y:S01]  /*9900*/  UISETP.GT.AND UP0, UPT, UR26, UR20, UPT ;  /* 0x000000141a00728c */ /* 0x000fe2000bf04270 */
[----:B------:R-:W-:Y:S01]  /*9910*/  IMAD.MOV.U32 R11, RZ, RZ, R5 ;  /* 0x000000ffff0b7224 */ /* 0x000fe200078e0005 */
        /* <DEDUP_REMOVED lines=8> */
.L_x_5473:
[----:B------:R-:W-:Y:S02]  /*99a0*/  UISETP.NE.AND UP1, UPT, UR52, URZ, UPT ;  /* 0x0000003f3400728c */ /* 0x000fe4000bf25270 */
[----:B------:R-:W-:Y:S02]  /*99b0*/  UISETP.NE.AND UP0, UPT, UR51, URZ, UPT ;  /* 0x0000003f3300728c */ /* 0x000fe4000bf05270 */
[----:B------:R-:W-:Y:S02]  /*99c0*/  UIADD3 UR11, UR45, 0x3f, URZ ;  /* 0x0000003f2d0b7890 */ /* 0x000fe4000fffe03f */
[----:B------:R-:W-:Y:S02]  /*99d0*/  UIADD3 UR14, UR48, 0x1, -UR50 ;  /* 0x00000001300e7890 */ /* 0x000fe4000fffe832 */
[----:B------:R-:W-:-:S03]  /*99e0*/  PLOP3.LUT P1, PT, PT, PT, UP0, 0x40, 0x0 ;  /* 0x000000000000781c */ /* 0x000fc60003f2e808 */
[----:B------:R-:W-:Y:S01]  /*99f0*/  @UP1 ULDC UR6, c[0x0][0x44c] ;  /* 0x0001130000061ab9 */ /* 0x000fe20000000800 */
[----:B------:R-:W-:Y:S01]  /*9a00*/  @UP1 ULDC UR15, c[0x0][0x450] ;  /* 0x00011400000f1ab9 */ /* 0x000fe20000000800 */
[----:B------:R-:W-:-:S04]  /*9a10*/  UIMAD.WIDE.U32 UR6, UR11, UR6, URZ ;  /* 0x000000060b0672a5 */ /* 0x000fc8000f8e003f */
[----:B------:R-:W-:-:S04]  /*9a20*/  @UP1 USHF.R.U32.HI UR11, URZ, UR15, UR7 ;  /* 0x0000000f3f0b1299 */ /* 0x000fc80008011607 */
[----:B------:R-:W-:-:S04]  /*9a30*/  UIADD3 UR11, UR14, UR11, URZ ;  /* 0x0000000b0e0b7290 */ /* 0x000fc8000fffe03f */
[----:B------:R-:W-:Y:S01]  /*9a40*/  UIADD3 UR22, UR11, -UR22, URZ ;  /* 0x800000160b167290 */ /* 0x000fe2000fffe03f */
[----:B------:R-:W-:Y:S11]  /*9a50*/  @P1 BRA `(.L_x_5493) ;  /* 0x00000000004c1947 */ /* 0x000ff60003800000 */
        /* <DEDUP_REMOVED lines=11> */
.L_x_5494:
[----:B------:R-:W-:Y:S02]  /*9b10*/  ULDC UR18, c[0x0][0x9e4] ;  /* 0x0002790000127ab9 */ /* 0x000fe40000000800 */
[----:B------:R-:W-:-:S11]  /*9b20*/  UISETP.NE.AND UP0, UPT, UR18, 0x1, UPT ;  /* 0x000000011200788c */ /* 0x000fd6000bf05270 */
[----:B------:R-:W-:Y:S02]  /*9b30*/  @UP0 ULDC.64 UR6, c[0x0][0x9e8] ;  /* 0x00027a0000060ab9 */ /* 0x000fe40000000a00 */
[----:B------:R-:W-:-:S04]  /*9b40*/  UIMAD.WIDE.U32 UR14, UR11, UR6, URZ ;  /* 0x000000060b0e72a5 */ /* 0x000fc8000f8e003f */
[----:B------:R-:W-:-:S12]  /*9b50*/  @UP0 USHF.R.U32.HI UR11, URZ, UR7, UR15 ;  /* 0x000000073f0b0299 */ /* 0x000fd8000801160f */
.L_x_5495:
[----:B------:R-:W-:-:S04]  /*9b60*/  UIMAD UR11, UR11, UR18, URZ ;  /* 0x000000120b0b72a4 */ /* 0x000fc8000f8e023f */
[----:B------:R-:W-:-:S04]  /*9b70*/  UISETP.LT.AND UP0, UPT, UR22, UR11, UPT ;  /* 0x0000000b1600728c */ /* 0x000fc8000bf01270 */
[----:B------:R-:W-:-:S12]  /*9b80*/  USEL UR22, UR22, UR11, !UP0 ;  /* 0x0000000b16167287 */ /* 0x000fd8000c000000 */
.L_x_5493:
[----:B------:R-:W-:-:S04]  /*9b90*/  UIADD3 UR22, UR22, 0x3f, URZ ;  /* 0x0000003f16167890 */ /* 0x000fc8000fffe03f */
        /* <DEDUP_REMOVED lines=8> */
[----:B012---:R-:W-:Y:S01]  /*9c20*/  IMAD.MOV.U32 R8, RZ, RZ, R5 ;  /* 0x000000ffff087224 */ /* 0x007fe200078e0005 */
[----:B------:R-:W-:Y:S01]  /*9c30*/  UMOV UR24, UR38 ;  /* 0x0000002600187c82 */ /* 0x000fe20008000000 */
[----:B------:R-:W-:Y:S01]  /*9c40*/  IMAD.MOV.U32 R9, RZ, RZ, R6 ;  /* 0x000000ffff097224 */ /* 0x000fe200078e0006 */
[----:B------:R-:W-:Y:S01]  /*9c50*/  ULDC UR23, c[0x0][0x9d8] ;  /* 0x0002760000177ab9 */ /* 0x000fe20000000800 */
[----:B------:R-:W-:-:S05]  /*9c60*/  ULDC UR22, c[0x0][0x988] ;  /* 0x0002620000167ab9 */ /* 0x000fca0000000800 */
.L_x_5507:
        /* <DEDUP_REMOVED lines=8> */
[----:B012---:R-:W-:Y:S10]  /*9cf0*/  @!P0 BRA `(.L_x_5497) ;  /* 0x0000000000048947 */ /* 0x007ff40003800000 */
[----:B------:R-:W-:Y:S01]  /*9d00*/  BPT.TRAP 0x1 ;  /* 0x000000040000795c */ /* 0x000fe20000300000 */
.L_x_5497:
[----:B------:R-:W-:Y:S01]  /*9d10*/  ULEA UR21, UR38, UR41, 0x3 ;  /* 0x0000002926157291 */ /* 0x000fe2000f8e183f */
[----:B------:R-:W-:-:S05]  /*9d20*/  IMAD.U32 R7, RZ, RZ, UR37 ;  /* 0x00000025ff077e24 */ /* 0x000fca000f8e00ff */
[----:B------:R-:W-:-:S04]  /*9d30*/  SHF.L.U32 R7, R7, 0x1f, RZ ;  /* 0x0000001f07077819 */ /* 0x000fc800000006ff */
[----:B------:R0:W1:Y:S01]  /*9d40*/  SYNCS.PHASECHK.TRANS64.TRYWAIT P1, [UR21+0x28c30], R7 ;  /* 0x028c3007ff0075a7 */ /* 0x0000620008020155 */
[----:B------:R-:W-:Y:S05]  /*9d50*/  @!P0 BRA `(.L_x_5498) ;  /* 0x0000000000048947 */ /* 0x000fea0003800000 */
[----:B------:R-:W-:Y:S01]  /*9d60*/  BPT.TRAP 0x1 ;  /* 0x000000040000795c */ /* 0x000fe20000300000 */
.L_x_5498:
[----:B-1----:R-:W-:Y:S05]  /*9d70*/  @P1 BRA `(.L_x_5499) ;  /* 0x0000000000081947 */ /* 0x002fea0003800000 */
[----:B------:R-:W1:Y:S02]  /*9d80*/  SYNCS.PHASECHK.TRANS64.TRYWAIT P1, [UR21+0x28c30], R7 ;  /* 0x028c3007ff0075a7 */ /* 0x000e640008020155 */
[----:B-1----:R-:W-:Y:S05]  /*9d90*/  @!P1 BRA `(.L_x_5500) ;  /* 0x0000010000ac9947 */ /* 0x002fea0003800000 */
.L_x_5499:
[----:B------:R-:W-:Y:S01]  /*9da0*/  R2UR UR18, R0 ;  /* 0x00000000001272ca */ /* 0x000fe200000e0000 */
[----:B------:R-:W-:Y:S01]  /*9db0*/  WARPGROUP.ARRIVE ;  /* 0x00000000000079c5 */ /* 0x000fe20000000000 */
        /* <DEDUP_REMOVED lines=21> */
.L_x_5501:
        /* <DEDUP_REMOVED lines=23> */
[----:B-1----:R-:W-:Y:S01]  /*a080*/  FMNMX.FTZ R6, R5, R9, !PT ;  /* 0x0000000905067209 */ /* 0x002fe20007810000 */
[----:B------:R-:W-:Y:S01]  /*a090*/  FMUL.FTZ R162, R162, UR23 ;  /* 0x00000017a2a27c20 */ /* 0x000fe20008410000 */
[----:B------:R-:W-:Y:S01]  /*a0a0*/  FMUL.FTZ R172, R182, UR23 ;  /* 0x00000017b6ac7c20 */ /* 0x000fe20008410000 */
[----:B------:R-:W-:Y:S01]  /*a0b0*/  FMUL.FTZ R173, R183, UR23 ;  /* 0x00000017b7ad7c20 */ /* 0x000fe20008410000 */
[----:B------:R-:W-:Y:S01]  /*a0c0*/  ISETP.NE.AND P1, PT, R18, RZ, PT ;  /* 0x000000ff1200720c */ /* 0x000fe20003f25270 */
[----:B------:R-:W-:-:S02]  /*a0d0*/  UIADD3 UR6, UR21, 0x28c40, URZ ;  /* 0x00028c4015067890 */ /* 0x000fc4000fffe03f */
[----:B------:R-:W1:Y:S01]  /*a0e0*/  MUFU.TANH R12, R12 ;  /* 0x0000000c000c7308 */ /* 0x000e620000002400 */
[----:B--2---:R-:W-:Y:S01]  /*a0f0*/  FMNMX.FTZ R6, R10, R6, !PT ;  /* 0x000000060a067209 */ /* 0x004fe20007810000 */
[----:B------:R-:W-:-:S06]  /*a100*/  UPRMT UR6, UR40, 0x654, UR6 ;  /* 0x0000065428067896 */ /* 0x000fcc0008000006 */
[----:B------:R-:W2:Y:S01]  /*a110*/  MUFU.TANH R13, R13 ;  /* 0x0000000d000d7308 */ /* 0x000ea20000002400 */
[----:B---3--:R-:W-:Y:S02]  /*a120*/  FMNMX.FTZ R6, R11, R6, !PT ;  /* 0x000000060b067209 */ /* 0x008fe40007810000 */
[----:B------:R-:W-:Y:S05]  /*a130*/  SYNCS.ARRIVE.TRANS64.RED.A1T0 RZ, [UR6], RZ ;  /* 0x000000ffffff79a7 */ /* 0x000fea0008100406 */
[----:B------:R-:W3:Y:S01]  /*a140*/  MUFU.TANH R14, R14 ;  /* 0x0000000e000e7308 */ /* 0x000ee20000002400 */
[----:B-1----:R-:W-:-:S07]  /*a150*/  FMNMX.FTZ R6, R12, R6, !PT ;  /* 0x000000060c067209 */ /* 0x002fce0007810000 */
[----:B------:R-:W1:Y:S01]  /*a160*/  MUFU.TANH R15, R15 ;  /* 0x0000000f000f7308 */ /* 0x000e620000002400 */
[----:B--2---:R-:W-:-:S07]  /*a170*/  FMNMX.FTZ R6, R13, R6, !PT ;  /* 0x000000060d067209 */ /* 0x004fce0007810000 */
[----:B------:R-:W2:Y:S01]  /*a180*/  MUFU.TANH R20, R20 ;  /* 0x0000001400147308 */ /* 0x000ea20000002400 */
[----:B---3--:R-:W-:-:S07]  /*a190*/  FMNMX.FTZ R6, R14, R6, !PT ;  /* 0x000000060e067209 */ /* 0x008fce0007810000 */
        /* <DEDUP_REMOVED lines=16> */
[----:B------:R-:W-:Y:S01]  /*a2a0*/  MUFU.TANH R155, R155 ;  /* 0x0000009b009b7308 */ /* 0x000fe20000002400 */
[----:B---3--:R-:W-:-:S07]  /*a2b0*/  FMNMX.FTZ R6, R164, R6, !PT ;  /* 0x00000006a4067209 */ /* 0x008fce0007810000 */
[----:B------:R-:W-:Y:S01]  /*a2c0*/  MUFU.TANH R158, R158 ;  /* 0x0000009e009e7308 */ /* 0x000fe20000002400 */
[----:B-1----:R-:W-:-:S05]  /*a2d0*/  FMNMX.FTZ R6, R165, R6, !PT ;  /* 0x00000006a5067209 */ /* 0x002fca0007810000 */
[----:B------:R-:W1:Y:S02]  /*a2e0*/  SHFL.BFLY PT, R161, R6, 0x2, 0x1f ;  /* 0x0c401f0006a17f89 */ /* 0x000e6400000e0000 */
[----:B------:R-:W-:Y:S08]  /*a2f0*/  MUFU.TANH R159, R159 ;  /* 0x0000009f009f7308 */ /* 0x000ff00000002400 */
[----:B------:R-:W-:Y:S08]  /*a300*/  MUFU.TANH R162, R162 ;  /* 0x000000a200a27308 */ /* 0x000ff00000002400 */
[----:B------:R-:W-:Y:S01]  /*a310*/  MUFU.TANH R172, R172 ;  /* 0x000000ac00ac7308 */ /* 0x000fe20000002400 */
[----:B-1----:R-:W-:Y:S01]  /*a320*/  FMNMX.FTZ R6, R6, R161, !PT ;  /* 0x000000a106067209 */ /* 0x002fe20007810000 */
[----:B------:R-:W-:-:S06]  /*a330*/  FMUL.FTZ R161, R154, UR23 ;  /* 0x000000179aa17c20 */ /* 0x000fcc0008410000 */
[----:B------:R-:W-:Y:S01]  /*a340*/  MUFU.TANH R173, R173 ;  /* 0x000000ad00ad7308 */ /* 0x000fe20000002400 */
[----:B------:R-:W1:Y:S07]  /*a350*/  SHFL.BFLY PT, R168, R6, 0x1, 0x1f ;  /* 0x0c201f0006a87f89 */ /* 0x000e6e00000e0000 */
[----:B------:R-:W-:Y:S01]  /*a360*/  MUFU.TANH R161, R161 ;  /* 0x000000a100a17308 */ /* 0x000fe20000002400 */
[----:B-1----:R-:W-:-:S05]  /*a370*/  FMNMX.FTZ R6, R6, R168, !PT ;  /* 0x000000a806067209 */ /* 0x002fca0007810000 */
        /* <DEDUP_REMOVED lines=22> */
[-C--:B-1----:R-:W-:Y:S01]  /*a4e0*/  FMUL.FTZ R24, R24, R9.reuse ;  /* 0x0000000918187220 */ /* 0x082fe20000410000 */
[-C--:B------:R-:W-:Y:S01]  /*a4f0*/  FMUL.FTZ R25, R25, R9.reuse ;  /* 0x0000000919197220 */ /* 0x080fe20000410000 */
[-C--:B------:R-:W-:Y:S01]  /*a500*/  FMUL.FTZ R28, R28, R9.reuse ;  /* 0x000000091c1c7220 */ /* 0x080fe20000410000 */
[-C--:B------:R-:W-:Y:S01]  /*a510*/  FMUL.FTZ R29, R29, R9.reuse ;  /* 0x000000091d1d7220 */ /* 0x080fe20000410000 */
[-C--:B------:R-:W-:Y:S01]  /*a520*/  FMUL.FTZ R32, R32, R9.reuse ;  /* 0x0000000920207220 */ /* 0x080fe20000410000 */
[-C--:B------:R-:W-:Y:S01]  /*a530*/  FMUL.FTZ R33, R33, R9.reuse ;  /* 0x0000000921217220 */ /* 0x080fe20000410000 */
[----:B------:R-:W-:Y:S01]  /*a540*/  FMUL.FTZ R36, R36, R9 ;  /* 0x0000000924247220 */ /* 0x000fe20000410000 */
        /* <DEDUP_REMOVED lines=11> */
[----:B-1----:R-:W-:Y:S01]  /*a600*/  FMUL.FTZ R12, R170, UR23 ;  /* 0x00000017aa0c7c20 */ /* 0x002fe20008410000 */
[----:B------:R-:W-:Y:S01]  /*a610*/  FMUL.FTZ R170, R178, UR23 ;  /* 0x00000017b2aa7c20 */ /* 0x000fe20008410000 */
        /* <DEDUP_REMOVED lines=18> */
[----:B------:R-:W-:Y:S01]  /*a740*/  FMUL.FTZ R69, R69, R9 ;  /* 0x0000000945457220 */ /* 0x000fe20000410000 */
[----:B------:R-:W3:Y:S01]  /*a750*/  MUFU.TANH R3, R3 ;  /* 0x0000000300037308 */ /* 0x000ee20000002400 */
[----:B-1----:R-:W-:Y:S01]  /*a760*/  FADD.FTZ R11, R5, R154 ;  /* 0x0000009a050b7221 */ /* 0x002fe20000010000 */
[----:B------:R-:W-:Y:S01]  /*a770*/  F2FP.F16.F32.PACK_AB R154, R169, R5 ;  /* 0x00000005a99a723e */ /* 0x000fe200000000ff */
[-C--:B------:R-:W-:Y:S01]  /*a780*/  FMUL.FTZ R72, R72, R9.reuse ;  /* 0x0000000948487220 */ /* 0x080fe20000410000 */
[----:B------:R-:W-:Y:S01]  /*a790*/  FMNMX.FTZ R5, R161, R8, !PT ;  /* 0x00000008a1057209 */ /* 0x000fe20007810000 */
[----:B------:R-:W-:Y:S01]  /*a7a0*/  FADD.FTZ R11, R169, R11 ;  /* 0x0000000ba90b7221 */ /* 0x000fe20000010000 */
[----:B------:R-:W-:Y:S01]  /*a7b0*/  FMUL.FTZ R169, R175, UR23 ;  /* 0x00000017afa97c20 */ /* 0x000fe20008410000 */
[----:B------:R-:W-:Y:S01]  /*a7c0*/  FMUL.FTZ R73, R73, R9 ;  /* 0x0000000949497220 */ /* 0x000fe20000410000 */
[----:B------:R-:W-:Y:S01]  /*a7d0*/  FMNMX.FTZ R5, R155, R5, !PT ;  /* 0x000000059b057209 */ /* 0x000fe20007810000 */
[----:B------:R-:W1:Y:S01]  /*a7e0*/  MUFU.TANH R12, R12 ;  /* 0x0000000c000c7308 */ /* 0x000e620000002400 */
[-C--:B------:R-:W-:Y:S01]  /*a7f0*/  FMUL.FTZ R76, R76, R9.reuse ;  /* 0x000000094c4c7220 */ /* 0x080fe20000410000 */
[----:B------:R-:W-:Y:S01]  /*a800*/  FMUL.FTZ R77, R77, R9 ;  /* 0x000000094d4d7220 */ /* 0x000fe20000410000 */
[----:B------:R-:W-:Y:S01]  /*a810*/  FMNMX.FTZ R5, R158, R5, !PT ;  /* 0x000000059e057209 */ /* 0x000fe20007810000 */
[-C--:B------:R-:W-:Y:S01]  /*a820*/  FMUL.FTZ R80, R80, R9.reuse ;  /* 0x0000000950507220 */ /* 0x080fe20000410000 */
[-C--:B------:R-:W-:Y:S01]  /*a830*/  FMUL.FTZ R81, R81, R9.reuse ;  /* 0x0000000951517220 */ /* 0x080fe20000410000 */
[----:B------:R-:W-:Y:S01]  /*a840*/  FMUL.FTZ R84, R84, R9 ;  /* 0x0000000954547220 */ /* 0x000fe20000410000 */
[----:B------:R-:W-:Y:S01]  /*a850*/  FMNMX.FTZ R5, R159, R5, !PT ;  /* 0x000000059f057209 */ /* 0x000fe20007810000 */
[----:B------:R-:W4:Y:S01]  /*a860*/  MUFU.TANH R166, R166 ;  /* 0x000000a600a67308 */ /* 0x000f220000002400 */
[-C--:B------:R-:W-:Y:S01]  /*a870*/  FMUL.FTZ R85, R85, R9.reuse ;  /* 0x0000000955557220 */ /* 0x080fe20000410000 */
[----:B------:R-:W-:Y:S01]  /*a880*/  FMUL.FTZ R88, R88, R9 ;  /* 0x0000000958587220 */ /* 0x000fe20000410000 */
[----:B------:R-:W-:Y:S01]  /*a890*/  FMNMX.FTZ R5, R162, R5, !PT ;  /* 0x00000005a2057209 */ /* 0x000fe20007810000 */
[-C--:B------:R-:W-:Y:S01]  /*a8a0*/  FMUL.FTZ R89, R89, R9.reuse ;  /* 0x0000000959597220 */ /* 0x080fe20000410000 */
[-C--:B------:R-:W-:Y:S01]  /*a8b0*/  FMUL.FTZ R92, R92, R9.reuse ;  /* 0x000000095c5c7220 */ /* 0x080fe20000410000 */
[----:B------:R-:W-:Y:S01]  /*a8c0*/  FMUL.FTZ R93, R93, R9 ;  /* 0x000000095d5d7220 */ /* 0x000fe20000410000 */
[----:B------:R-:W-:Y:S01]  /*a8d0*/  FMNMX.FTZ R5, R10, R5, !PT ;  /* 0x000000050a057209 */ /* 0x000fe20007810000 */
[----:B------:R-:W5:Y:S01]  /*a8e0*/  MUFU.TANH R167, R167 ;  /* 0x000000a700a77308 */ /* 0x000f620000002400 */
[-C--:B------:R-:W-:Y:S01]  /*a8f0*/  FMUL.FTZ R96, R96, R9.reuse ;  /* 0x0000000960607220 */ /* 0x080fe20000410000 */
[----:B------:R-:W-:Y:S01]  /*a900*/  FMUL.FTZ R97, R97, R9 ;  /* 0x0000000961617220 */ /* 0x000fe20000410000 */
[----:B--2---:R-:W-:Y:S01]  /*a910*/  FMNMX.FTZ R5, R163, R5, !PT ;  /* 0x00000005a3057209 */ /* 0x004fe20007810000 */
[-C--:B------:R-:W-:Y:S01]  /*a920*/  FMUL.FTZ R100, R100, R9.reuse ;  /* 0x0000000964647220 */ /* 0x080fe20000410000 */
[-C--:B------:R-:W-:Y:S01]  /*a930*/  FMUL.FTZ R101, R101, R9.reuse ;  /* 0x0000000965657220 */ /* 0x080fe20000410000 */
[----:B------:R-:W-:Y:S01]  /*a940*/  FMUL.FTZ R104, R104, R9 ;  /* 0x0000000968687220 */ /* 0x000fe20000410000 */
[----:B---3--:R-:W-:Y:S01]  /*a950*/  FMNMX.FTZ R5, R3, R5, !PT ;  /* 0x0000000503057209 */ /* 0x008fe20007810000 */
[----:B------:R-:W2:Y:S01]  /*a960*/  MUFU.TANH R169, R169 ;  /* 0x000000a900a97308 */ /* 0x000ea20000002400 */
[-C--:B------:R-:W-:Y:S01]  /*a970*/  FMUL.FTZ R105, R105, R9.reuse ;  /* 0x0000000969697220 */ /* 0x080fe20000410000 */
[----:B------:R-:W-:Y:S01]  /*a980*/  FMUL.FTZ R108, R108, R9 ;  /* 0x000000096c6c7220 */ /* 0x000fe20000410000 */
[----:B-1----:R-:W-:Y:S01]  /*a990*/  FMNMX.FTZ R5, R12, R5, !PT ;  /* 0x000000050c057209 */ /* 0x002fe20007810000 */
[-C--:B------:R-:W-:Y:S01]  /*a9a0*/  FMUL.FTZ R109, R109, R9.reuse ;  /* 0x000000096d6d7220 */ /* 0x080fe20000410000 */
[-C--:B------:R-:W-:Y:S01]  /*a9b0*/  FMUL.FTZ R112, R112, R9.reuse ;  /* 0x0000000970707220 */ /* 0x080fe20000410000 */
[----:B------:R-:W-:Y:S01]  /*a9c0*/  FMUL.FTZ R113, R113, R9 ;  /* 0x0000000971717220 */ /* 0x000fe20000410000 */
[----:B----4-:R-:W-:Y:S01]  /*a9d0*/  FMNMX.FTZ R5, R166, R5, !PT ;  /* 0x00000005a6057209 */ /* 0x010fe20007810000 */
[----:B------:R-:W1:Y:S01]  /*a9e0*/  MUFU.TANH R170, R170 ;  /* 0x000000aa00aa7308 */ /* 0x000e620000002400 */
[-C--:B------:R-:W-:Y:S01]  /*a9f0*/  FMUL.FTZ R116, R116, R9.reuse ;  /* 0x0000000974747220 */ /* 0x080fe20000410000 */
[----:B------:R-:W-:Y:S01]  /*aa00*/  FMUL.FTZ R117, R117, R9 ;  /* 0x0000000975757220 */ /* 0x000fe20000410000 */
[----:B-----5:R-:W-:Y:S01]  /*aa10*/  FMNMX.FTZ R5, R167, R5, !PT ;  /* 0x00000005a7057209 */ /* 0x020fe20007810000 */
[-C--:B------:R-:W-:Y:S01]  /*aa20*/  FMUL.FTZ R120, R120, R9.reuse ;  /* 0x0000000978787220 */ /* 0x080fe20000410000 */
[-C--:B------:R-:W-:Y:S01]  /*aa30*/  FMUL.FTZ R121, R121, R9.reuse ;  /* 0x0000000979797220 */ /* 0x080fe20000410000 */
[-C--:B------:R-:W-:Y:S01]  /*aa40*/  FMUL.FTZ R124, R124, R9.reuse ;  /* 0x000000097c7c7220 */ /* 0x080fe20000410000 */
[----:B------:R-:W-:Y:S01]  /*aa50*/  FMUL.FTZ R125, R125, R9 ;  /* 0x000000097d7d7220 */ /* 0x000fe20000410000 */
[----:B------:R-:W3:Y:S01]  /*aa60*/  MUFU.TANH R171, R171 ;  /* 0x000000ab00ab7308 */ /* 0x000ee20000002400 */
[----:B--2---:R-:W-:Y:S01]  /*aa70*/  FMNMX.FTZ R5, R169, R5, !PT ;  /* 0x00000005a9057209 */ /* 0x004fe20007810000 */
[-C--:B------:R-:W-:Y:S01]  /*aa80*/  FMUL.FTZ R128, R128, R9.reuse ;  /* 0x0000000980807220 */ /* 0x080fe20000410000 */
[-C--:B------:R-:W-:Y:S01]  /*aa90*/  FMUL.FTZ R129, R129, R9.reuse ;  /* 0x0000000981817220 */ /* 0x080fe20000410000 */
[-C--:B------:R-:W-:Y:S01]  /*aaa0*/  FMUL.FTZ R132, R132, R9.reuse ;  /* 0x0000000984847220 */ /* 0x080fe20000410000 */
[-C--:B------:R-:W-:Y:S01]  /*aab0*/  FMUL.FTZ R133, R133, R9.reuse ;  /* 0x0000000985857220 */ /* 0x080fe20000410000 */
[-C--:B------:R-:W-:Y:S01]  /*aac0*/  FMUL.FTZ R136, R136, R9.reuse ;  /* 0x0000000988887220 */ /* 0x080fe20000410000 */
[----:B------:R-:W-:Y:S01]  /*aad0*/  FMUL.FTZ R137, R137, R9 ;  /* 0x0000000989897220 */ /* 0x000fe20000410000 */
[----:B------:R-:W-:Y:S01]  /*aae0*/  MUFU.EX2 R178, R156 ;  /* 0x0000009c00b27308 */ /* 0x000fe20000000800 */
[----:B-1----:R-:W-:Y:S01]  /*aaf0*/  FMNMX.FTZ R5, R170, R5, !PT ;  /* 0x00000005aa057209 */ /* 0x002fe20007810000 */
        /* <DEDUP_REMOVED lines=11> */
[----:B------:R-:W1:Y:S02]  /*abb0*/  SHFL.BFLY PT, R174, R5, 0x2, 0x1f ;  /* 0x0c401f0005ae7f89 */ /* 0x000e6400000e0000 */
[----:B------:R-:W-:Y:S08]  /*abc0*/  MUFU.EX2 R15, R15 ;  /* 0x0000000f000f7308 */ /* 0x000ff00000000800 */
[----:B------:R-:W-:Y:S08]  /*abd0*/  MUFU.EX2 R20, R20 ;  /* 0x0000001400147308 */ /* 0x000ff00000000800 */
[----:B------:R-:W-:Y:S01]  /*abe0*/  MUFU.EX2 R21, R21 ;  /* 0x0000001500157308 */ /* 0x000fe20000000800 */
[----:B-1----:R-:W-:-:S07]  /*abf0*/  FMNMX.FTZ R5, R5, R174, !PT ;  /* 0x000000ae05057209 */ /* 0x002fce0007810000 */
[----:B------:R-:W1:Y:S01]  /*ac00*/  MUFU.EX2 R168, R168 ;  /* 0x000000a800a87308 */ /* 0x000e620000000800 */
[----:B------:R-:W2:Y:S07]  /*ac10*/  SHFL.BFLY PT, R174, R5, 0x1, 0x1f ;  /* 0x0c201f0005ae7f89 */ /* 0x000eae00000e0000 */
[----:B------:R-:W-:Y:S08]  /*ac20*/  MUFU.EX2 R177, R165 ;  /* 0x000000a500b17308 */ /* 0x000ff00000000800 */
[----:B------:R1:W-:Y:S02]  /*ac30*/  MUFU.EX2 R179, R160 ;  /* 0x000000a000b37308 */ /* 0x0003e40000000800 */
[----:B-1----:R-:W-:-:S02]  /*ac40*/  F2FP.F16.F32.PACK_AB R160, R168, R21 ;  /* 0x00000015a8a0723e */ /* 0x002fc400000000ff */
        /* <DEDUP_REMOVED lines=24> */
[-C--:B-1----:R-:W-:Y:S01]  /*add0*/  FMUL.FTZ R26, R26, R10.reuse ;  /* 0x0000000a1a1a7220 */ /* 0x082fe20000410000 */
[-C--:B------:R-:W-:Y:S01]  /*ade0*/  FMUL.FTZ R27, R27, R10.reuse ;  /* 0x0000000a1b1b7220 */ /* 0x080fe20000410000 */
[-C--:B------:R-:W-:Y:S01]  /*adf0*/  FMUL.FTZ R30, R30, R10.reuse ;  /* 0x0000000a1e1e7220 */ /* 0x080fe20000410000 */
[-C--:B------:R-:W-:Y:S01]  /*ae00*/  FMUL.FTZ R31, R31, R10.reuse ;  /* 0x0000000a1f1f7220 */ /* 0x080fe20000410000 */
[-C--:B------:R-:W-:Y:S01]  /*ae10*/  FMUL.FTZ R34, R34, R10.reuse ;  /* 0x0000000a22227220 */ /* 0x080fe20000410000 */
[-C--:B------:R-:W-:Y:S01]  /*ae20*/  FMUL.FTZ R35, R35, R10.reuse ;  /* 0x0000000a23237220 */ /* 0x080fe20000410000 */
[----:B------:R-:W-:Y:S01]  /*ae30*/  FMUL.FTZ R38, R38, R10 ;  /* 0x0000000a26267220 */ /* 0x000fe20000410000 */
        /* <DEDUP_REMOVED lines=49> */
[----:B-1----:R-:W-:Y:S01]  /*b150*/  FADD.FTZ R11, R176, R11 ;  /* 0x0000000bb00b7221 */ /* 0x002fe20000010000 */
[----:B------:R-:W-:Y:S01]  /*b160*/  FADD.FTZ R4, R20, R4 ;  /* 0x0000000414047221 */ /* 0x000fe20000010000 */
[----:B------:R-:W-:Y:S01]  /*b170*/  BAR.SYNC.DEFER_BLOCKING 0xf, 0x100 ;  /* 0x03c4000000007b1d */ /* 0x000fe20000010000 */
[----:B------:R-:W-:Y:S01]  /*b180*/  F2FP.F16.F32.PACK_AB R157, R176, R157 ;  /* 0x0000009db09d723e */ /* 0x000fe200000000ff */
[-C--:B------:R-:W-:Y:S01]  /*b190*/  FMUL.FTZ R90, R90, R10.reuse ;  /* 0x0000000a5a5a7220 */ /* 0x080fe20000410000 */
[-C--:B------:R-:W-:Y:S01]  /*b1a0*/  FMUL.FTZ R91, R91, R10.reuse ;  /* 0x0000000a5b5b7220 */ /* 0x080fe20000410000 */
[-C--:B------:R-:W-:Y:S01]  /*b1b0*/  FMUL.FTZ R94, R94, R10.reuse ;  /* 0x0000000a5e5e7220 */ /* 0x080fe20000410000 */
[-C--:B------:R-:W-:Y:S01]  /*b1c0*/  FMUL.FTZ R95, R95, R10.reuse ;  /* 0x0000000a5f5f7220 */ /* 0x080fe20000410000 */
[----:B------:R-:W1:Y:S01]  /*b1d0*/  MUFU.EX2 R12, R12 ;  /* 0x0000000c000c7308 */ /* 0x000e620000000800 */
        /* <DEDUP_REMOVED lines=16> */
[----:B-1----:R-:W-:Y:S01]  /*b2e0*/  FADD.FTZ R11, R12, R11 ;  /* 0x0000000b0c0b7221 */ /* 0x002fe20000010000 */
        /* <DEDUP_REMOVED lines=51> */
.L_x_5502:
[----:B------:R2:W3:Y:S01]  /*b620*/  SYNCS.PHASECHK.TRANS64.TRYWAIT P1, [UR21+0x28c50], R7 ;  /* 0x028c5007ff0075a7 */ /* 0x0004e20008020155 */
[----:B------:R-:W-:Y:S05]  /*b630*/  @!P0 BRA `(.L_x_5503) ;  /* 0x0000000000048947 */ /* 0x000fea0003800000 */
[----:B------:R-:W-:Y:S01]  /*b640*/  BPT.TRAP 0x1 ;  /* 0x000000040000795c */ /* 0x000fe20000300000 */
.L_x_5503:
[----:B---3--:R-:W-:Y:S05]  /*b650*/  @P1 BRA `(.L_x_5504) ;  /* 0x0000000000081947 */ /* 0x008fea0003800000 */
[----:B------:R-:W3:Y:S02]  /*b660*/  SYNCS.PHASECHK.TRANS64.TRYWAIT P1, [UR21+0x28c50], R7 ;  /* 0x028c5007ff0075a7 */ /* 0x000ee40008020155 */
[----:B---3--:R-:W-:Y:S05]  /*b670*/  @!P1 BRA `(.L_x_5505) ;  /* 0x000000e8008c9947 */ /* 0x008fea0003800000 */
.L_x_5504:
        /* <DEDUP_REMOVED lines=34> */
.L_x_5506:
[----:B------:R-:W-:Y:S01]  /*b8a0*/  UIADD3 UR21, UR21, 0x28c60, URZ ;  /* 0x00028c6015157890 */ /* 0x000fe2000fffe03f */
[----:B------:R-:W-:Y:S01]  /*b8b0*/  PLOP3.LUT P1, PT, PT, PT, UP0, 0x80, 0x0 ;  /* 0x000000000000781c */ /* 0x000fe20003f2f008 */
[----:B------:R-:W-:Y:S01]  /*b8c0*/  UMOV UR24, UR38 ;  /* 0x0000002600187c82 */ /* 0x000fe20008000000 */
[----:B---3--:R-:W-:Y:S01]  /*b8d0*/  IMAD.MOV.U32 R8, RZ, RZ, R5 ;  /* 0x000000ffff087224 */ /* 0x008fe200078e0005 */
[----:B------:R-:W-:Y:S01]  /*b8e0*/  UPRMT UR21, UR40, 0x654, UR21 ;  /* 0x0000065428157896 */ /* 0x000fe20008000015 */
[----:B------:R-:W-:-:S08]  /*b8f0*/  IMAD.MOV.U32 R9, RZ, RZ, R6 ;  /* 0x000000ffff097224 */ /* 0x000fd000078e0006 */
[----:B------:R-:W-:Y:S01]  /*b900*/  SYNCS.ARRIVE.TRANS64.RED.A1T0 RZ, [UR21], RZ ;  /* 0x000000ffffff79a7 */ /* 0x000fe20008100415 */
[----:B------:R-:W-:Y:S05]  /*b910*/  @P1 BRA `(.L_x_5507) ;  /* 0xffffffe000d41947 */ /* 0x000fea000383ffff */
.L_x_5496:
        /* <DEDUP_REMOVED lines=11> */
.L_x_5527:
[----:B------:R-:W-:-:S04]  /*b9d0*/  UIADD3 UR38, UR27, 0x1, URZ ;  /* 0x000000011b267890 */ /* 0x000fc8000fffe03f */
[----:B------:R-:W-:-:S04]  /*b9e0*/  UISETP.NE.AND UP0, UPT, UR38, 0x2, UPT ;  /* 0x000000022600788c */ /* 0x000fc8000bf05270 */
[----:B------:R-:W-:Y:S02]  /*b9f0*/  USEL UR6, URZ, 0x1, UP0 ;  /* 0x000000013f067887 */ /* 0x000fe40008000000 */
[----:B------:R-:W-:Y:S02]  /*ba00*/  USEL UR38, UR38, URZ, UP0 ;  /* 0x0000003f26267287 */ /* 0x000fe40008000000 */
[----:B------:R-:W-:Y:S01]  /*ba10*/  ULOP3.LUT UR37, UR37, UR6, URZ, 0x3c, !UPT ;  /* 0x0000000625257292 */ /* 0x000fe2000f8e3c3f */
[----:B------:R-:W-:Y:S11]  /*ba20*/  @!P0 BRA `(.L_x_5509) ;  /* 0x0000000000048947 */ /* 0x000ff60003800000 */
[----:B------:R-:W-:Y:S01]  /*ba30*/  BPT.TRAP 0x1 ;  /* 0x000000040000795c */ /* 0x000fe20000300000 */
.L_x_5509:
[----:B------:R-:W-:Y:S01]  /*ba40*/  ULEA UR20, UR38, UR41, 0x3 ;  /* 0x0000002926147291 */ /* 0x000fe2000f8e183f */
[----:B012---:R-:W-:-:S05]  /*ba50*/  IMAD.U32 R7, RZ, RZ, UR37 ;  /* 0x00000025ff077e24 */ /* 0x007fca000f8e00ff */
[----:B------:R-:W-:-:S04]  /*ba60*/  SHF.L.U32 R7, R7, 0x1f, RZ ;  /* 0x0000001f07077819 */ /* 0x000fc800000006ff */
[----:B------:R0:W1:Y:S01]  /*ba70*/  SYNCS.PHASECHK.TRANS64.TRYWAIT P1, [UR20+0x28c30], R7 ;  /* 0x028c3007ff0075a7 */ /* 0x0000620008020154 */
[----:B------:R-:W-:Y:S05]  /*ba80*/  @!P0 BRA `(.L_x_5510) ;  /* 0x0000000000048947 */ /* 0x000fea0003800000 */
[----:B------:R-:W-:Y:S01]  /*ba90*/  BPT.TRAP 0x1 ;  /* 0x000000040000795c */ /* 0x000fe20000300000 */
.L_x_5510:
[----:B-1----:R-:W-:Y:S05]  /*baa0*/  @P1 BRA `(.L_x_5511) ;  /* 0x0000000000081947 */ /* 0x002fea0003800000 */
[----:B------:R-:W1:Y:S02]  /*bab0*/  SYNCS.PHASECHK.TRANS64.TRYWAIT P1, [UR20+0x28c30], R7 ;  /* 0x028c3007ff0075a7 */ /* 0x000e640008020154 */
[----:B-1----:R-:W-:Y:S05]  /*bac0*/  @!P1 BRA `(.L_x_5512) ;  /* 0x000000e400909947 */ /* 0x002fea0003800000 */
.L_x_5511:
        /* <DEDUP_REMOVED lines=23> */
.L_x_5513:
        /* <DEDUP_REMOVED lines=14> */
[----:B-1----:R-:W-:Y:S01]  /*bd20*/  FMUL.FTZ R6, R155, UR21 ;  /* 0x000000159b067c20 */ /* 0x002fe20008410000 */
        /* <DEDUP_REMOVED lines=41> */
[--C-:B-1----:R-:W-:Y:S02]  /*bfc0*/  IMAD.IADD R177, R179, 0x1, R180.reuse ;  /* 0x00000001b3b17824 */ /* 0x102fe400078e02b4 */
        /* <DEDUP_REMOVED lines=45> */
.L_x_5516:
[----:B------:R-:W-:-:S05]  /*c2a0*/  IMAD.U32 R181, RZ, RZ, UR23 ;  /* 0x00000017ffb57e24 */ /* 0x000fca000f8e00ff */
[----:B------:R-:W-:-:S13]  /*c2b0*/  ISETP.NE.AND P1, PT, R181, 0x1, PT ;  /* 0x00000001b500780c */ /* 0x000fda0003f25270 */
[----:B------:R-:W1:Y:S02]  /*c2c0*/  @P1 LDC.64 R8, c[0x0][0x9e8] ;  /* 0x00027a00ff081b82 */ /* 0x000e640000000a00 */
[----:B-1----:R-:W-:-:S05]  /*c2d0*/  @P1 IMAD.HI.U32 R8, R180, R8, RZ ;  /* 0x00000008b4081227 */ /* 0x002fca00078e00ff */
[----:B------:R-:W-:-:S07]  /*c2e0*/  @P1 SHF.R.U32.HI R180, RZ, R9, R8 ;  /* 0x00000009ffb41219 */ /* 0x000fce0000011608 */
.L_x_5517:
[----:B------:R-:W-:Y:S05]  /*c2f0*/  BSYNC B0 ;  /* 0x0000000000007941 */ /* 0x000fea0003800000 */
.L_x_5515:
[----:B------:R-:W-:-:S04]  /*c300*/  IMAD R180, R180, R181, -UR7 ;  /* 0x80000007b4b47e24 */ /* 0x000fc8000f8e02b5 */
[----:B------:R-:W-:-:S05]  /*c310*/  IMAD.IADD R180, R180, 0x1, -R2 ;  /* 0x00000001b4b47824 */ /* 0x000fca00078e0a02 */
[----:B------:R-:W-:Y:S02]  /*c320*/  VIMNMX R176, R176, R180, !PT ;  /* 0x000000b4b0b07248 */ /* 0x000fe40007fe0100 */
[----:B------:R-:W-:-:S07]  /*c330*/  VIADDMNMX R177, R180, R181, R177, PT ;  /* 0x000000b5b4b17246 */ /* 0x000fce00038001b1 */
.L_x_5514:
        /* <DEDUP_REMOVED lines=69> */
.L_x_5520:
[----:B------:R-:W-:-:S05]  /*c790*/  IMAD.U32 R177, RZ, RZ, UR23 ;  /* 0x00000017ffb17e24 */ /* 0x000fca000f8e00ff */
[----:B------:R-:W-:-:S13]  /*c7a0*/  ISETP.NE.AND P2, PT, R177, 0x1, PT ;  /* 0x00000001b100780c */ /* 0x000fda0003f45270 */
[----:B------:R-:W0:Y:S02]  /*c7b0*/  @P2 LDC.64 R8, c[0x0][0x9e8] ;  /* 0x00027a00ff082b82 */ /* 0x000e240000000a00 */
[----:B0-----:R-:W-:-:S05]  /*c7c0*/  @P2 IMAD.HI.U32 R8, R176, R8, RZ ;  /* 0x00000008b0082227 */ /* 0x001fca00078e00ff */
[----:B------:R-:W-:-:S07]  /*c7d0*/  @P2 SHF.R.U32.HI R176, RZ, R9, R8 ;  /* 0x00000009ffb02219 */ /* 0x000fce0000011608 */
.L_x_5521:
[----:B------:R-:W-:Y:S05]  /*c7e0*/  BSYNC B0 ;  /* 0x0000000000007941 */ /* 0x000fea0003800000 */
.L_x_5519:
[----:B------:R-:W-:-:S04]  /*c7f0*/  IMAD R176, R176, R177, -UR7 ;  /* 0x80000007b0b07e24 */ /* 0x000fc8000f8e02b1 */
[----:B------:R-:W-:-:S05]  /*c800*/  IMAD.IADD R176, R176, 0x1, -R2 ;  /* 0x00000001b0b07824 */ /* 0x000fca00078e0a02 */
[----:B------:R-:W-:Y:S02]  /*c810*/  VIMNMX R178, R178, R176, !PT ;  /* 0x000000b0b2b27248 */ /* 0x000fe40007fe0100 */
[----:B------:R-:W-:-:S07]  /*c820*/  VIADDMNMX R179, R176, R177, R179, PT ;  /* 0x000000b1b0b37246 */ /* 0x000fce00038001b3 */
.L_x_5518:
        /* <DEDUP_REMOVED lines=395> */
.L_x_5522:
[----:B------:R0:W1:Y:S01]  /*e0e0*/  SYNCS.PHASECHK.TRANS64.TRYWAIT P1, [UR20+0x28c50], R7 ;  /* 0x028c5007ff0075a7 */ /* 0x0000620008020154 */
[----:B------:R-:W-:Y:S05]  /*e0f0*/  @!P0 BRA `(.L_x_5523) ;  /* 0x0000000000048947 */ /* 0x000fea0003800000 */
[----:B------:R-:W-:Y:S01]  /*e100*/  BPT.TRAP 0x1 ;  /* 0x000000040000795c */ /* 0x000fe20000300000 */
.L_x_5523:
[----:B-1----:R-:W-:Y:S05]  /*e110*/  @P1 BRA `(.L_x_5524) ;  /* 0x0000000000081947 */ /* 0x002fea0003800000 */
[----:B------:R-:W1:Y:S02]  /*e120*/  SYNCS.PHASECHK.TRANS64.TRYWAIT P1, [UR20+0x28c50], R7 ;  /* 0x028c5007ff0075a7 */ /* 0x000e640008020154 */
[----:B-1----:R-:W-:Y:S05]  /*e130*/  @!P1 BRA `(.L_x_5525) ;  /* 0x000000c0000c9947 */ /* 0x002fea0003800000 */
.L_x_5524:
        /* <DEDUP_REMOVED lines=34> */
.L_x_5526:
        /* <DEDUP_REMOVED lines=10> */
.L_x_5508:
[----:B------:R-:W3:Y:S01]  /*e400*/  SHFL.BFLY PT, R0, R3, 0x2, 0x1f ;  /* 0x0c401f0003007f89 */ /* 0x000ee200000e0000 */
[----:B------:R-:W-:Y:S08]  /*e410*/  BAR.ARV 0x8, 0x100 ;  /* 0x0204000000007b1d */ /* 0x000ff00000002000 */
[----:B------:R-:W-:Y:S01]  /*e420*/  BAR.SYNC.DEFER_BLOCKING 0xf, 0x100 ;  /* 0x03c4000000007b1d */ /* 0x000fe20000010000 */
[----:B------:R-:W-:Y:S01]  /*e430*/  ISETP.NE.AND P2, PT, R18, RZ, PT ;  /* 0x000000ff1200720c */ /* 0x000fe20003f45270 */
[----:B------:R-:W-:Y:S01]  /*e440*/  IMAD.MOV.U32 R12, RZ, RZ, -0x800000 ;  /* 0xff800000ff0c7424 */ /* 0x000fe200078e00ff */
[----:B------:R-:W-:-:S03]  /*e450*/  UIADD3 UR36, UR36, 0x1, URZ ;  /* 0x0000000124247890 */ /* 0x000fc6000fffe03f */
[----:B------:R-:W4:Y:S01]  /*e460*/  SHFL.BFLY PT, R9, R4, 0x2, 0x1f ;  /* 0x0c401f0004097f89 */ /* 0x000f2200000e0000 */
[----:B---3--:R-:W-:Y:S01]  /*e470*/  FADD.FTZ R0, R0, R3 ;  /* 0x0000000300007221 */ /* 0x008fe20000010000 */
[----:B------:R-:W-:-:S04]  /*e480*/  IMAD.MOV.U32 R3, RZ, RZ, RZ ;  /* 0x000000ffff037224 */ /* 0x000fc800078e00ff */
[----:B012---:R-:W0:Y:S01]  /*e490*/  SHFL.BFLY PT, R7, R0, 0x1, 0x1f ;  /* 0x0c201f0000077f89 */ /* 0x007e2200000e0000 */
[----:B----4-:R-:W-:Y:S01]  /*e4a0*/  FADD.FTZ R9, R9, R4 ;  /* 0x0000000409097221 */ /* 0x010fe20000010000 */
[----:B------:R-:W-:Y:S01]  /*e4b0*/  IMAD.U32 R4, RZ, RZ, UR38 ;  /* 0x00000026ff047e24 */ /* 0x000fe2000f8e00ff */
[----:B------:R-:W-:-:S03]  /*e4c0*/  UIADD3 UR38, UR38, 0x1, URZ ;  /* 0x0000000126267890 */ /* 0x000fc6000fffe03f */
[----:B------:R-:W1:Y:S01]  /*e4d0*/  SHFL.BFLY PT, R8, R9, 0x1, 0x1f ;  /* 0x0c201f0009087f89 */ /* 0x000e6200000e0000 */
[----:B------:R-:W-:Y:S01]  /*e4e0*/  @!P2 IMAD R4, R4, 0x40, R17 ;  /* 0x000000400404a824 */ /* 0x000fe200078e0211 */
[----:B------:R-:W-:Y:S01]  /*e4f0*/  UISETP.NE.AND UP0, UPT, UR38, 0x2, UPT ;  /* 0x000000022600788c */ /* 0x000fe2000bf05270 */
[----:B0-----:R-:W-:Y:S01]  /*e500*/  FADD.FTZ R11, R0, R7 ;  /* 0x00000007000b7221 */ /* 0x001fe20000010000 */
[----:B------:R-:W-:Y:S02]  /*e510*/  IMAD.MOV.U32 R0, RZ, RZ, RZ ;  /* 0x000000ffff007224 */ /* 0x000fe400078e00ff */
[----:B------:R-:W-:Y:S01]  /*e520*/  @!P2 LEA R4, R4, UR41, 0x2 ;  /* 0x000000290404ac11 */ /* 0x000fe2000f8e10ff */
[----:B------:R-:W-:Y:S01]  /*e530*/  IMAD.U32 R7, RZ, RZ, UR10 ;  /* 0x0000000aff077e24 */ /* 0x000fe2000f8e00ff */
[----:B------:R-:W-:Y:S01]  /*e540*/  USEL UR4, URZ, 0x1, UP0 ;  /* 0x000000013f047887 */ /* 0x000fe20008000000 */
[----:B------:R-:W-:Y:S01]  /*e550*/  FSETP.NE.FTZ.AND P0, PT, R11, RZ, PT ;  /* 0x000000ff0b00720b */ /* 0x000fe20003f15000 */
[----:B------:R-:W-:-:S02]  /*e560*/  USEL UR38, UR38, URZ, UP0 ;  /* 0x0000003f26267287 */ /* 0x000fc40008000000 */
[----:B------:R-:W-:-:S10]  /*e570*/  ULOP3.LUT UR37, UR37, UR4, URZ, 0x3c, !UPT ;  /* 0x0000000425257292 */ /* 0x000fd4000f8e3c3f */
[----:B------:R-:W0:Y:S01]  /*e580*/  @P0 MUFU.LG2 R10, R11 ;  /* 0x0000000b000a0308 */ /* 0x000e220000000c00 */
[----:B------:R-:W-:Y:S01]  /*e590*/  @P0 FMUL.FTZ R7, R7, 0.69314718246459960938 ;  /* 0x3f31721807070820 */ /* 0x000fe20000410000 */
[----:B-1----:R-:W-:-:S05]  /*e5a0*/  FADD.FTZ R8, R9, R8 ;  /* 0x0000000809087221 */ /* 0x002fca0000010000 */
[----:B------:R-:W-:Y:S01]  /*e5b0*/  FSETP.NE.FTZ.AND P1, PT, R8, RZ, PT ;  /* 0x000000ff0800720b */ /* 0x000fe20003f35000 */
[----:B------:R-:W1:Y:S01]  /*e5c0*/  @P0 MUFU.RCP R3, R11 ;  /* 0x0000000b00030308 */ /* 0x000e620000001000 */
[----:B0-----:R-:W-:-:S11]  /*e5d0*/  @P0 FMUL.FTZ R10, R10, 0.69314718246459960938 ;  /* 0x3f3172180a0a0820 */ /* 0x001fd60000410000 */
[----:B------:R-:W0:Y:S01]  /*e5e0*/  @P1 MUFU.RCP R0, R8 ;  /* 0x0000000800001308 */ /* 0x000e220000001000 */
[----:B------:R-:W-:Y:S01]  /*e5f0*/  @P0 FFMA.FTZ R12, R7, R6, R10 ;  /* 0x00000006070c0223 */ /* 0x000fe2000001000a */
[----:B------:R-:W-:Y:S01]  /*e600*/  PLOP3.LUT P0, PT, PT, PT, PT, 0x8, 0x0 ;  /* 0x000000000000781c */ /* 0x000fe20003f0e170 */
[----:B-1----:R-:W-:Y:S01]  /*e610*/  @!P2 STS [R4+0x28800], R3 ;  /* 0x028800030400a388 */ /* 0x002fe20000000800 */
[-C--:B------:R-:W-:Y:S01]  /*e620*/  FMUL.FTZ R24, R24, R3.reuse ;  /* 0x0000000318187220 */ /* 0x080fe20000410000 */
[----:B------:R-:W-:-:S03]  /*e630*/  FMUL.FTZ R25, R25, R3 ;  /* 0x0000000319197220 */ /* 0x000fc60000410000 */
[----:B------:R-:W1:Y:S01]  /*e640*/  @P1 MUFU.LG2 R6, R8 ;  /* 0x0000000800061308 */ /* 0x000e620000000c00 */
        /* <DEDUP_REMOVED lines=17> */
[----:B------:R-:W-:Y:S01]  /*e760*/  FMUL.FTZ R57, R57, R3 ;  /* 0x0000000339397220 */ /* 0x000fe20000410000 */
[----:B0-----:R-:W-:-:S02]  /*e770*/  IMAD.U32 R4, RZ, RZ, UR10 ;  /* 0x0000000aff047e24 */ /* 0x001fc4000f8e00ff */
[-C--:B------:R-:W-:Y:S01]  /*e780*/  FMUL.FTZ R60, R60, R3.reuse ;  /* 0x000000033c3c7220 */ /* 0x080fe20000410000 */
[-C--:B------:R-:W-:Y:S01]  /*e790*/  FMUL.FTZ R61, R61, R3.reuse ;  /* 0x000000033d3d7220 */ /* 0x080fe20000410000 */
[-C--:B------:R-:W-:Y:S01]  /*e7a0*/  FMUL.FTZ R64, R64, R3.reuse ;  /* 0x0000000340407220 */ /* 0x080fe20000410000 */
[----:B------:R-:W-:Y:S01]  /*e7b0*/  @P1 FMUL.FTZ R4, R4, 0.69314718246459960938 ;  /* 0x3f31721804041820 */ /* 0x000fe20000410000 */
        /* <DEDUP_REMOVED lines=43> */
[----:B------:R-:W-:-:S02]  /*ea70*/  IMAD.MOV.U32 R3, RZ, RZ, -0x800000 ;  /* 0xff800000ff037424 */ /* 0x000fc400078e00ff */
        /* <DEDUP_REMOVED lines=66> */
.L_x_5432:
[----:B------:R-:W0:Y:S08]  /*eea0*/  S2UR UR40, SR_CgaCtaId ;  /* 0x00000000002879c3 */ /* 0x000e300000008800 */
[----:B------:R-:W-:Y:S01]  /*eeb0*/  BAR.SYNC.DEFER_BLOCKING 0x5, 0x180 ;  /* 0x0146000000007b1d */ /* 0x000fe20000010000 */
[----:B------:R-:W-:-:S05]  /*eec0*/  USHF.R.U32.HI UR9, URZ, 0x10, UR42 ;  /* 0x000000103f097899 */ /* 0x000fca000801162a */
        /* <DEDUP_REMOVED lines=12> */
[----:B------:R-:W-:Y:S01]  /*ef90*/  ULDC.64 UR14, c[0x0][0xc00] ;  /* 0x00030000000e7ab9 */ /* 0x000fe20000000a00 */
[----:B------:R-:W-:Y:S01]  /*efa0*/  F2FP.F16.F32.PACK_AB R7, R31, R30 ;  /* 0x0000001e1f07723e */ /* 0x000fe200000000ff */
[----:B------:R-:W-:Y:S01]  /*efb0*/  ULDC.64 UR12, c[0x0][0xc00] ;  /* 0x00030000000c7ab9 */ /* 0x000fe20000000a00 */
[----:B------:R-:W-:Y:S01]  /*efc0*/  F2FP.F16.F32.PACK_AB R10, R37, R36 ;  /* 0x00000024250a723e */ /* 0x000fe200000000ff */
[----:B------:R-:W-:Y:S01]  /*efd0*/  UIMAD.WIDE UR12, UR44, 0x4, UR12 ;  /* 0x000000042c0c78a5 */ /* 0x000fe2000f8e020c */
[----:B------:R-:W-:Y:S01]  /*efe0*/  F2FP.F16.F32.PACK_AB R11, R39, R38 ;  /* 0x00000026270b723e */ /* 0x000fe200000000ff */
[----:B------:R-:W-:Y:S01]  /*eff0*/  UMOV UR10, UR41 ;  /* 0x00000029000a7c82 */ /* 0x000fe20008000000 */
[----:B0-----:R-:W-:Y:S01]  /*f000*/  UMOV UR11, UR4 ;  /* 0x00000004000b7c82 */ /* 0x001fe20008000000 */
[----:B------:R-:W-:Y:S01]  /*f010*/  ULDC UR4, c[0x0][0xad4] ;  /* 0x0002b50000047ab9 */ /* 0x000fe20000000800 */
[----:B------:R-:W-:-:S02]  /*f020*/  IMAD.U32 R14, RZ, RZ, UR10 ;  /* 0x0000000aff0e7e24 */ /* 0x000fc4000f8e00ff */
[----:B------:R-:W-:Y:S01]  /*f030*/  IMAD.U32 R15, RZ, RZ, UR11 ;  /* 0x0000000bff0f7e24 */ /* 0x000fe2000f8e00ff */
[----:B------:R-:W-:Y:S02]  /*f040*/  ULDC.64 UR10, c[0x0][0xc08] ;  /* 0x00030200000a7ab9 */ /* 0x000fe40000000a00 */
[----:B------:R-:W-:-:S04]  /*f050*/  UISETP.NE.U32.AND UP0, UPT, UR10, URZ, UPT ;  /* 0x0000003f0a00728c */ /* 0x000fc8000bf05070 */
[----:B------:R-:W-:Y:S01]  /*f060*/  UISETP.NE.AND.EX UP0, UPT, UR11, URZ, UPT, UP0 ;  /* 0x0000003f0b00728c */ /* 0x000fe2000bf05300 */
[----:B------:R-:W-:Y:S05]  /*f070*/  BAR.SYNC.DEFER_BLOCKING 0x1, 0x100 ;  /* 0x0044000000007b1d */ /* 0x000fea0000010000 */
[----:B------:R-:W-:-:S05]  /*f080*/  PLOP3.LUT P1, PT, PT, PT, UP0, 0x80, 0x0 ;  /* 0x000000000000781c */ /* 0x000fca0003f2f008 */
[----:B------:R-:W-:Y:S02]  /*f090*/  @UP0 ULDC.64 UR10, c[0x0][0xc08] ;  /* 0x00030200000a0ab9 */ /* 0x000fe40000000a00 */
[----:B------:R-:W-:Y:S01]  /*f0a0*/  @UP0 UIMAD.WIDE UR10, UR44, 0x4, UR10 ;  /* 0x000000042c0a08a5 */ /* 0x000fe2000f8e020a */
        /* <DEDUP_REMOVED lines=17> */
[----:B------:R-:W-:-:S02]  /*f1c0*/  F2FP.F16.F32.PACK_AB R9, R35, R34 ;  /* 0x000000222309723e */ /* 0x000fc400000000ff */
[----:B------:R-:W-:Y:S02]  /*f1d0*/  LOP3.LUT R4, R5, 0x380, RZ, 0xc0, !PT ;  /* 0x0000038005047812 */ /* 0x000fe400078ec0ff */
[----:B------:R-:W-:Y:S01]  /*f1e0*/  F2FP.F16.F32.PACK_AB R6, R45, R44 ;  /* 0x0000002c2d06723e */ /* 0x000fe200000000ff */
[----:B------:R0:W-:Y:S01]  /*f1f0*/  STSM.16.M88.4 [R13], R8 ;  /* 0x000000080d007844 */ /* 0x0001e20000000200 */
[----:B------:R-:W-:Y:S02]  /*f200*/  SHF.R.U64 R4, R4, 0x3, RZ ;  /* 0x0000000304047819 */ /* 0x000fe400000012ff */
[----:B------:R-:W-:Y:S02]  /*f210*/  F2FP.F16.F32.PACK_AB R7, R47, R46 ;  /* 0x0000002e2f07723e */ /* 0x000fe400000000ff */
[----:B------:R-:W-:Y:S01]  /*f220*/  LOP3.LUT R4, R4, R5, RZ, 0x3c, !PT ;  /* 0x0000000504047212 */ /* 0x000fe200078e3cff */
[----:B------:R-:W-:-:S05]  /*f230*/  IMAD.X R5, RZ, RZ, R21, P0 ;  /* 0x000000ffff057224 */ /* 0x000fca00000e0615 */
[----:B------:R-:W-:Y:S02]  /*f240*/  MOV R0, R4 ;  /* 0x0000000400007202 */ /* 0x000fe40000000f00 */
[----:B------:R-:W-:Y:S02]  /*f250*/  F2FP.F16.F32.PACK_AB R4, R41, R40 ;  /* 0x000000282904723e */ /* 0x000fe400000000ff */
[----:B------:R-:W-:Y:S02]  /*f260*/  F2FP.F16.F32.PACK_AB R5, R43, R42 ;  /* 0x0000002a2b05723e */ /* 0x000fe400000000ff */
[----:B0-----:R-:W-:Y:S02]  /*f270*/  IADD3 R9, P0, R20, 0x60, RZ ;  /* 0x0000006014097810 */ /* 0x001fe40007f1e0ff */
[----:B------:R-:W-:Y:S01]  /*f280*/  F2FP.F16.F32.PACK_AB R10, R53, R52 ;  /* 0x00000034350a723e */ /* 0x000fe200000000ff */
[----:B------:R0:W-:Y:S01]  /*f290*/  STSM.16.M88.4 [R0], R4 ;  /* 0x0000000400007844 */ /* 0x0001e20000000200 */
[----:B------:R-:W-:-:S02]  /*f2a0*/  LOP3.LUT R8, R9, 0x380, RZ, 0xc0, !PT ;  /* 0x0000038009087812 */ /* 0x000fc400078ec0ff */
[----:B------:R-:W-:Y:S02]  /*f2b0*/  F2FP.F16.F32.PACK_AB R11, R55, R54 ;  /* 0x00000036370b723e */ /* 0x000fe400000000ff */
[----:B------:R-:W-:Y:S01]  /*f2c0*/  SHF.R.U64 R8, R8, 0x3, RZ ;  /* 0x0000000308087819 */ /* 0x000fe200000012ff */
[----:B0-----:R-:W-:-:S03]  /*f2d0*/  IMAD.X R5, RZ, RZ, R21, P0 ;  /* 0x000000ffff057224 */ /* 0x001fc600000e0615 */
[----:B------:R-:W-:Y:S02]  /*f2e0*/  LOP3.LUT R4, R8, R9, RZ, 0x3c, !PT ;  /* 0x0000000908047212 */ /* 0x000fe400078e3cff */
[----:B------:R-:W-:Y:S02]  /*f2f0*/  F2FP.F16.F32.PACK_AB R8, R49, R48 ;  /* 0x000000303108723e */ /* 0x000fe400000000ff */
[----:B------:R-:W-:Y:S02]  /*f300*/  MOV R13, R4 ;  /* 0x00000004000d7202 */ /* 0x000fe40000000f00 */
[----:B------:R-:W-:Y:S02]  /*f310*/  IADD3 R5, P0, R20, 0x2000, RZ ;  /* 0x0000200014057810 */ /* 0x000fe40007f1e0ff */
[----:B------:R-:W-:Y:S02]  /*f320*/  F2FP.F16.F32.PACK_AB R9, R51, R50 ;  /* 0x000000323309723e */ /* 0x000fe400000000ff */
[----:B------:R-:W-:-:S02]  /*f330*/  LOP3.LUT R4, R5, 0x380, RZ, 0xc0, !PT ;  /* 0x0000038005047812 */ /* 0x000fc400078ec0ff */
        /* <DEDUP_REMOVED lines=119> */
[----:B0-----:R-:W-:-:S03]  /*fab0*/  IADD3 R9, P0, R20, 0x6060, RZ ;  /* 0x0000606014097810 */ /* 0x001fc60007f1e0ff */
[----:B------:R0:W-:Y:S01]  /*fac0*/  STSM.16.M88.4 [R0], R4 ;  /* 0x0000000400007844 */ /* 0x0001e20000000200 */
[----:B------:R-:W-:Y:S01]  /*fad0*/  LOP3.LUT R8, R9, 0x380, RZ, 0xc0, !PT ;  /* 0x0000038009087812 */ /* 0x000fe200078ec0ff */
[----:B------:R-:W-:Y:S01]  /*fae0*/  IMAD.X R21, RZ, RZ, R21, P0 ;  /* 0x000000ffff157224 */ /* 0x000fe200000e0615 */
[----:B------:R-:W-:Y:S02]  /*faf0*/  ISETP.NE.U32.AND P0, PT, RZ, UR14, PT ;  /* 0x0000000eff007c0c */ /* 0x000fe4000bf05070 */
[----:B------:R-:W-:Y:S02]  /*fb00*/  SHF.R.U64 R8, R8, 0x3, RZ ;  /* 0x0000000308087819 */ /* 0x000fe400000012ff */
[----:B------:R-:W-:Y:S02]  /*fb10*/  ISETP.NE.AND.EX P0, PT, RZ, UR15, PT, P0 ;  /* 0x0000000fff007c0c */ /* 0x000fe4000bf05300 */
[----:B------:R-:W-:-:S04]  /*fb20*/  LOP3.LUT R20, R8, R9, RZ, 0x3c, !PT ;  /* 0x0000000908147212 */ /* 0x000fc800078e3cff */
[----:B------:R-:W-:Y:S02]  /*fb30*/  MOV R20, R20 ;  /* 0x0000001400147202 */ /* 0x000fe40000000f00 */
[----:B0-----:R-:W-:Y:S02]  /*fb40*/  F2FP.F16.F32.PACK_AB R4, R145, R144 ;  /* 0x000000909104723e */ /* 0x001fe400000000ff */
[----:B------:R-:W-:Y:S02]  /*fb50*/  F2FP.F16.F32.PACK_AB R5, R147, R146 ;  /* 0x000000929305723e */ /* 0x000fe400000000ff */
[----:B------:R-:W-:Y:S02]  /*fb60*/  F2FP.F16.F32.PACK_AB R6, R149, R148 ;  /* 0x000000949506723e */ /* 0x000fe400000000ff */
[----:B------:R-:W-:-:S05]  /*fb70*/  F2FP.F16.F32.PACK_AB R7, R151, R150 ;  /* 0x000000969707723e */ /* 0x000fca00000000ff */
[----:B------:R0:W-:Y:S02]  /*fb80*/  STSM.16.M88.4 [R20], R4 ;  /* 0x0000000414007844 */ /* 0x0001e40000000200 */
[----:B0-----:R-:W-:Y:S02]  /*fb90*/  IMAD.U32 R4, RZ, RZ, UR10 ;  /* 0x0000000aff047e24 */ /* 0x001fe4000f8e00ff */
[----:B------:R-:W-:Y:S01]  /*fba0*/  IMAD.U32 R5, RZ, RZ, UR11 ;  /* 0x0000000bff057e24 */ /* 0x000fe2000f8e00ff */
[----:B------:R-:W-:Y:S06]  /*fbb0*/  BAR.SYNC.DEFER_BLOCKING 0x1, 0x100 ;  /* 0x0044000000007b1d */ /* 0x000fec0000010000 */
[----:B------:R0:W2:Y:S02]  /*fbc0*/  @P1 LDG.E R6, desc[UR54][R4.64] ;  /* 0x0000003604061981 */ /* 0x0000a4000c1e1900 */
[----:B0-----:R-:W-:-:S02]  /*fbd0*/  IMAD.U32 R4, RZ, RZ, UR12 ;  /* 0x0000000cff047e24 */ /* 0x001fc4000f8e00ff */
[----:B------:R-:W-:-:S05]  /*fbe0*/  IMAD.U32 R5, RZ, RZ, UR13 ;  /* 0x0000000dff057e24 */ /* 0x000fca000f8e00ff */
[----:B------:R0:W5:Y:S01]  /*fbf0*/  @P0 LDG.E R0, desc[UR54][R4.64] ;  /* 0x0000003604000981 */ /* 0x000162000c1e1900 */
[----:B------:R-:W-:Y:S01]  /*fc00*/  UISETP.NE.AND UP0, UPT, UR9, URZ, UPT ;  /* 0x0000003f0900728c */ /* 0x000fe2000bf05270 */
[----:B------:R-:W-:Y:S01]  /*fc10*/  ULDC UR8, c[0x0][0xa88] ;  /* 0x0002a20000087ab9 */ /* 0x000fe20000000800 */
[----:B------:R-:W-:Y:S02]  /*fc20*/  ULOP3.LUT UR42, UR42, 0xff, URZ, 0xc0, !UPT ;  /* 0x000000ff2a2a7892 */ /* 0x000fe4000f8ec03f */
[----:B------:R-:W-:Y:S01]  /*fc30*/  USEL UR10, UR9, UR4, UP0 ;  /* 0x00000004090a7287 */ /* 0x000fe20008000000 */
[----:B--2---:R-:W-:Y:S01]  /*fc40*/  @P1 R2UR UR8, R6 ;  /* 0x00000000060812ca */ /* 0x004fe200000e0000 */
[----:B0-----:R-:W-:-:S14]  /*fc50*/  @P1 BRA `(.L_x_5530) ;  /* 0x0000000000201947 */ /* 0x001fdc0003800000 */
[----:B------:R-:W-:Y:S05]  /*fc60*/  @!P0 BRA `(.L_x_5530) ;  /* 0x00000000001c8947 */ /* 0x000fea0003800000 */
[----:B------:R-:W-:Y:S02]  /*fc70*/  IMAD.U32 R4, RZ, RZ, UR12 ;  /* 0x0000000cff047e24 */ /* 0x000fe4000f8e00ff */
[----:B------:R-:W-:-:S05]  /*fc80*/  IMAD.U32 R5, RZ, RZ, UR13 ;  /* 0x0000000dff057e24 */ /* 0x000fca000f8e00ff */
[----:B------:R-:W2:Y:S04]  /*fc90*/  LDG.E R6, desc[UR54][R4.64] ;  /* 0x0000003604067981 */ /* 0x000ea8000c1e1900 */
[----:B------:R-:W3:Y:S01]  /*fca0*/  LDG.E R7, desc[UR54][R4.64+0x4] ;  /* 0x0000043604077981 */ /* 0x000ee2000c1e1900 */
[----:B--2---:R-:W-:Y:S02]  /*fcb0*/  R2UR UR4, R6 ;  /* 0x00000000060472ca */ /* 0x004fe400000e0000 */
[----:B---3--:R-:W-:-:S13]  /*fcc0*/  R2UR UR8, R7 ;  /* 0x00000000070872ca */ /* 0x008fda00000e0000 */
[----:B------:R-:W-:-:S12]  /*fcd0*/  UIADD3 UR8, -UR4, UR8, URZ ;  /* 0x0000000804087290 */ /* 0x000fd8000fffe13f */
.L_x_5530:
        /* <DEDUP_REMOVED lines=13> */
[----:B------:R-:W-:Y:S01]  /*fdb0*/  UISETP.GT.AND UP1, UPT, UR10, 0x1, UPT ;  /* 0x000000010a00788c */ /* 0x000fe2000bf24270 */
[----:B------:R-:W-:Y:S01]  /*fdc0*/  VIADD R9, R186, UR45 ;  /* 0x0000002dba097c36 */ /* 0x000fe20008000000 */
[----:B------:R-:W-:Y:S01]  /*fdd0*/  UMOV UR21, 0x9b8 ;  /* 0x000009b800157882 */ /* 0x000fe20000000000 */
[----:B------:R-:W-:Y:S02]  /*fde0*/  UISETP.NE.U32.AND UP0, UPT, UR14, URZ, UPT ;  /* 0x0000003f0e00728c */ /* 0x000fe4000bf05070 */
[----:B------:R-:W-:Y:S01]  /*fdf0*/  USEL UR21, UR21, 0x978, UP1 ;  /* 0x0000097815157887 */ /* 0x000fe20008800000 */
[----:B------:R-:W-:Y:S01]  /*fe00*/  IMAD.MOV.U32 R5, RZ, RZ, R9 ;  /* 0x000000ffff057224 */ /* 0x000fe200078e0009 */
[----:B------:R-:W-:Y:S02]  /*fe10*/  UISETP.NE.AND.EX UP0, UPT, UR15, URZ, UPT, UP0 ;  /* 0x0000003f0f00728c */ /* 0x000fe4000bf05300 */
[----:B------:R-:W-:-:S02]  /*fe20*/  USEL UR16, UR42, URZ, UP1 ;  /* 0x0000003f2a107287 */ /* 0x000fc40008800000 */
[----:B------:R-:W-:Y:S02]  /*fe30*/  USEL UR19, UR44, URZ, !UP0 ;  /* 0x0000003f2c137287 */ /* 0x000fe4000c000000 */
[----:B------:R-:W-:-:S04]  /*fe40*/  USHF.R.S32.HI UR17, URZ, 0x1f, UR44 ;  /* 0x0000001f3f117899 */ /* 0x000fc8000801142c */
[----:B------:R-:W-:Y:S01]  /*fe50*/  ULDC.64 UR14, c[0x0][UR21+0x228] ;  /* 0x00008a00150e7abb */ /* 0x000fe20008000a00 */
[----:B------:R-:W-:Y:S01]  /*fe60*/  ULDC.64 UR12, c[0x0][UR21+0x220] ;  /* 0x00008800150c7abb */ /* 0x000fe20008000a00 */
[----:B------:R-:W-:Y:S02]  /*fe70*/  UIMAD.WIDE.U32 UR22, UR14, UR16, URZ ;  /* 0x000000100e1672a5 */ /* 0x000fe4000f8e003f */
[----:B------:R-:W-:Y:S01]  /*fe80*/  UIMAD UR24, UR15, UR16, URZ ;  /* 0x000000100f1872a4 */ /* 0x000fe2000f8e023f */
[C---:B0-----:R-:W-:Y:S01]  /*fe90*/  ISETP.NE.AND P0, PT, R0.reuse, 0x1, PT ;  /* 0x000000010000780c */ /* 0x041fe20003f05270 */
[----:B------:R-:W-:Y:S01]  /*fea0*/  UIMAD.WIDE.U32 UR14, UR12, UR19, URZ ;  /* 0x000000130c0e72a5 */ /* 0x000fe2000f8e003f */
[----:B------:R-:W-:Y:S01]  /*feb0*/  IMAD R11, R0, UR8, RZ ;  /* 0x00000008000b7c24 */ /* 0x000fe2000f8e02ff */
[----:B------:R-:W-:Y:S01]  /*fec0*/  ULDC.64 UR10, c[0x0][UR21+0x218] ;  /* 0x00008600150a7abb */ /* 0x000fe20008000a00 */
[----:B------:R-:W-:Y:S02]  /*fed0*/  USEL UR20, UR17, URZ, !UP0 ;  /* 0x0000003f11147287 */ /* 0x000fe4000c000000 */
[----:B------:R-:W-:-:S02]  /*fee0*/  UIMAD UR19, UR13, UR19, URZ ;  /* 0x000000130d1372a4 */ /* 0x000fc4000f8e023f */
[----:B------:R-:W-:Y:S02]  /*fef0*/  UIMAD.WIDE.U32 UR16, UR10, UR43, URZ ;  /* 0x0000002b0a1072a5 */ /* 0x000fe4000f8e003f */
[----:B------:R-:W-:Y:S02]  /*ff00*/  UIMAD UR10, UR11, UR43, URZ ;  /* 0x0000002b0b0a72a4 */ /* 0x000fe4000f8e023f */
[----:B------:R-:W-:Y:S01]  /*ff10*/  UIMAD UR19, UR12, UR20, UR19 ;  /* 0x000000140c1372a4 */ /* 0x000fe2000f8e0213 */
[----:B------:R-:W0:Y:S01]  /*ff20*/  @P0 LDC R4, c[0x0][0xbec] ;  /* 0x0002fb00ff040b82 */ /* 0x000e220000000800 */
[----:B------:R-:W-:Y:S02]  /*ff30*/  UIADD3 UR24, UR23, UR24, URZ ;  /* 0x0000001817187290 */ /* 0x000fe4000fffe03f */
[----:B------:R-:W-:Y:S02]  /*ff40*/  UIADD3 UR11, UR17, UR10, URZ ;  /* 0x0000000a110b7290 */ /* 0x000fe4000fffe03f */
[----:B------:R-:W-:-:S02]  /*ff50*/  UIADD3 UR16, UP0, UP2, UR14, UR16, UR4 ;  /* 0x000000100e107290 */ /* 0x000fc4000fa1e004 */
[----:B------:R-:W-:Y:S01]  /*ff60*/  UIADD3 UR10, UR15, UR19, URZ ;  /* 0x000000130f0a7290 */ /* 0x000fe2000fffe03f */
[----:B------:R-:W1:Y:S01]  /*ff70*/  @P0 LDC R7, c[0x0][0xbf0] ;  /* 0x0002fc00ff070b82 */ /* 0x000e620000000800 */
[----:B------:R-:W-:Y:S02]  /*ff80*/  IMAD.U32 R6, RZ, RZ, UR24 ;  /* 0x00000018ff067e24 */ /* 0x000fe4000f8e00ff */
[----:B------:R-:W-:Y:S01]  /*ff90*/  UIADD3.X UR10, UR10, UR11, UR18, UP0, UP2 ;  /* 0x0000000b0a0a7290 */ /* 0x000fe200087e4412 */
[----:B0-----:R-:W-:-:S05]  /*ffa0*/  @P0 IMAD.HI.U32 R4, R9, R4, RZ ;  /* 0x0000000409040227 */ /* 0x001fca00078e00ff */
[----:B-1----:R-:W-:Y:S01]  /*ffb0*/  @P0 SHF.R.U32.HI R5, RZ, R7, R4 ;  /* 0x00000007ff050219 */ /* 0x002fe20000011604 */
[----:B------:R-:W-:-:S04]  /*ffc0*/  IMAD.U32 R4, RZ, RZ, UR22 ;  /* 0x00000016ff047e24 */ /* 0x000fc8000f8e00ff */
[--C-:B------:R-:W-:Y:S01]  /*ffd0*/  IMAD.MOV R7, RZ, RZ, -R5.reuse ;  /* 0x000000ffff077224 */ /* 0x100fe200078e0a05 */
[----:B------:R-:W-:Y:S02]  /*ffe0*/  IADD3 R4, P0, P2, R5, UR16, R4 ;  /* 0x0000001005047c10 */ /* 0x000fe4000fa1e004 */
[----:B------:R-:W-:Y:S01]  /*fff0*/  SHF.R.S32.HI R5, RZ, 0x1f, R5 ;  /* 0x0000001fff057819 */ /* 0x000fe20000011405 */
[----:B------:R-:W-:Y:S02]  /*10000*/  IMAD R7, R0, R7, R9 ;  /* 0x0000000700077224 */ /* 0x000fe400078e0209 */
[----:B------:R-:W-:Y:S01]  /*10010*/  VIADD R0, R17, UR45 ;  /* 0x0000002d11007c36 */ /* 0x000fe20008000000 */
[----:B------:R-:W-:Y:S01]  /*10020*/  IADD3.X R5, R5, UR10, R6, P0, P2 ;  /* 0x0000000a05057c10 */ /* 0x000fe200087e4406 */
[----:B------:R-:W-:Y:S01]  /*10030*/  ULDC.64 UR10, c[0x0][UR21+0x210] ;  /* 0x00008400150a7abb */ /* 0x000fe20008000a00 */
[----:B------:R-:W-:Y:S01]  /*10040*/  SHF.R.S32.HI R6, RZ, 0x1f, R7 ;  /* 0x0000001fff067819 */ /* 0x000fe20000011407 */
[----:B------:R-:W-:-:S02]  /*10050*/  IMAD R9, R7, UR11, RZ ;  /* 0x0000000b07097c24 */ /* 0x000fc4000f8e02ff */
        /* <DEDUP_REMOVED lines=8> */
[----:B------:R-:W-:Y:S04]  /*100e0*/  SHFL.IDX PT, R6, R8, 0x1, 0x1c1f ;  /* 0x003c1f0008067f89 */ /* 0x000fe800000e0000 */
[----:B------:R-:W-:Y:S04]  /*100f0*/  SHFL.IDX PT, R4, R8, RZ, 0x1c1f ;  /* 0x001c1fff08047589 */ /* 0x000fe800000e0000 */
[----:B------:R-:W-:Y:S01]  /*10100*/  SHFL.IDX PT, R7, R9, 0x1, 0x1c1f ;  /* 0x003c1f0009077f89 */ /* 0x000fe200000e0000 */
[----:B--2---:R-:W-:-:S05]  /*10110*/  IMAD.MOV R5, RZ, RZ, -R10 ;  /* 0x000000ffff057224 */ /* 0x004fca00078e0a0a */
[----:B------:R-:W-:Y:S02]  /*10120*/  ISETP.NE.AND P0, PT, R2, R5, PT ;  /* 0x000000050200720c */ /* 0x000fe40003f05270 */
[----:B------:R-:W0:Y:S02]  /*10130*/  SHFL.IDX PT, R5, R9, RZ, 0x1c1f ;  /* 0x001c1fff09057589 */ /* 0x000e2400000e0000 */
[C---:B------:R-:W-:Y:S01]  /*10140*/  ISETP.GE.OR P2, PT, R0.reuse, R11, P0 ;  /* 0x0000000b0000720c */ /* 0x040fe20000746670 */
[----:B------:R-:W-:-:S05]  /*10150*/  VIADD R0, R0, 0x8 ;  /* 0x0000000800007836 */ /* 0x000fca0000000000 */
[----:B------:R-:W-:-:S07]  /*10160*/  ISETP.GE.OR P0, PT, R0, R11, P0 ;  /* 0x0000000b0000720c */ /* 0x000fce0000706670 */
[----:B0-----:R0:W-:Y:S06]  /*10170*/  @!P2 ST.E desc[UR54][R4.64], R12 ;  /* 0x0000000c0400a985 */ /* 0x0011ec000c101936 */
[----:B------:R0:W-:Y:S02]  /*10180*/  @!P0 ST.E desc[UR54][R6.64], R3 ;  /* 0x0000000306008985 */ /* 0x0001e4000c101936 */
.L_x_5531:
[----:B------:R-:W-:Y:S05]  /*10190*/  @P1 BRA `(.L_x_5532) ;  /* 0x0000001000501947 */ /* 0x000fea0003800000 */
[----:B0-----:R-:W-:Y:S01]  /*101a0*/  IMAD R3, R219, 0x40, R19 ;  /* 0x00000040db037824 */ /* 0x001fe200078e0213 */
[----:B------:R-:W0:Y:S01]  /*101b0*/  LDC R82, c[0x0][0xbe8] ;  /* 0x0002fa00ff527b82 */ /* 0x000e220000000800 */
[----:B------:R-:W-:Y:S01]  /*101c0*/  ULDC UR14, c[0x0][0xac8] ;  /* 0x0002b200000e7ab9 */ /* 0x000fe20000000800 */
[----:B------:R-:W-:Y:S01]  /*101d0*/  ULDC.64 UR12, c[0x0][0xaa0] ;  /* 0x0002a800000c7ab9 */ /* 0x000fe20000000a00 */
        /* <DEDUP_REMOVED lines=9> */
[--C-:B------:R-:W-:Y:S01]  /*10270*/  IMAD.X R9, RZ, RZ, R15.reuse, P3 ;  /* 0x000000ffff097224 */ /* 0x100fe200018e060f */
[----:B------:R-:W-:Y:S02]  /*10280*/  LOP3.LUT R32, R33, 0x380, RZ, 0xc0, !PT ;  /* 0x0000038021207812 */ /* 0x000fe400078ec0ff */
[----:B------:R-:W-:Y:S02]  /*10290*/  IADD3 R45, P3, R14, 0x8000, RZ ;  /* 0x000080000e2d7810 */ /* 0x000fe40007f7e0ff */
[----:B------:R-:W-:Y:S01]  /*102a0*/  LOP3.LUT R40, R40, R41, RZ, 0x3c, !PT ;  /* 0x0000002928287212 */ /* 0x000fe200078e3cff */
[--C-:B------:R-:W-:Y:S01]  /*102b0*/  IMAD.X R41, RZ, RZ, R15.reuse, P2 ;  /* 0x000000ffff297224 */ /* 0x100fe200010e060f */
[C---:B------:R-:W-:Y:S01]  /*102c0*/  IADD3 R37, P1, R14.reuse, 0x6000, RZ ;  /* 0x000060000e257810 */ /* 0x040fe20007f3e0ff */
[----:B------:R-:W-:Y:S01]  /*102d0*/  VIADD R91, R19, 0x40 ;  /* 0x00000040135b7836 */ /* 0x000fe20000000000 */
[----:B------:R-:W-:Y:S01]  /*102e0*/  IADD3 R69, P2, R14, 0xe000, RZ ;  /* 0x0000e0000e457810 */ /* 0x000fe20007f5e0ff */
[----:B------:R-:W-:Y:S01]  /*102f0*/  UIMAD UR18, UR18, UR12, URZ ;  /* 0x0000000c121272a4 */ /* 0x000fe2000f8e023f */
[----:B------:R-:W-:Y:S01]  /*10300*/  SHF.R.U64 R32, R32, 0x3, RZ ;  /* 0x0000000320207819 */ /* 0x000fe200000012ff */
[----:B------:R-:W-:Y:S01]  /*10310*/  UIMAD.WIDE.U32 UR10, UR4, UR12, URZ ;  /* 0x0000000c040a72a5 */ /* 0x000fe2000f8e003f */
[----:B------:R-:W-:Y:S01]  /*10320*/  LOP3.LUT R44, R45, 0x380, RZ, 0xc0, !PT ;  /* 0x000003802d2c7812 */ /* 0x000fe200078ec0ff */
[----:B------:R-:W-:Y:S01]  /*10330*/  VIADD R87, R19, 0x80 ;  /* 0x0000008013577836 */ /* 0x000fe20000000000 */
[----:B------:R-:W-:Y:S01]  /*10340*/  LOP3.LUT R36, R37, 0x380, RZ, 0xc0, !PT ;  /* 0x0000038025247812 */ /* 0x000fe200078ec0ff */
[----:B------:R-:W-:Y:S01]  /*10350*/  VIADD R89, R19, 0x100 ;  /* 0x0000010013597836 */ /* 0x000fe20000000000 */
[----:B------:R-:W-:Y:S01]  /*10360*/  LOP3.LUT R68, R69, 0x380, RZ, 0xc0, !PT ;  /* 0x0000038045447812 */ /* 0x000fe200078ec0ff */
[----:B------:R-:W-:Y:S01]  /*10370*/  VIADD R99, R19, 0x140 ;  /* 0x0000014013637836 */ /* 0x000fe20000000000 */
[----:B------:R-:W-:Y:S01]  /*10380*/  LOP3.LUT R32, R32, R33, RZ, 0x3c, !PT ;  /* 0x0000002120207212 */ /* 0x000fe200078e3cff */
[----:B------:R-:W-:Y:S01]  /*10390*/  IMAD.X R33, RZ, RZ, R15, P0 ;  /* 0x000000ffff217224 */ /* 0x000fe200000e060f */
[----:B------:R-:W-:Y:S01]  /*103a0*/  SHF.R.U64 R44, R44, 0x3, RZ ;  /* 0x000000032c2c7819 */ /* 0x000fe200000012ff */
[----:B------:R-:W5:Y:S01]  /*103b0*/  LD.E.128 R8, desc[UR54][R8.64] ;  /* 0x0000003608087980 */ /* 0x000f62000c101d00 */
[----:B------:R-:W-:-:S02]  /*103c0*/  SHF.R.U64 R36, R36, 0x3, RZ ;  /* 0x0000000324247819 */ /* 0x000fc400000012ff */
[----:B------:R-:W-:Y:S01]  /*103d0*/  IADD3 R61, P0, R14, 0xc000, RZ ;  /* 0x0000c0000e3d7810 */ /* 0x000fe20007f1e0ff */
[----:B------:R-:W-:Y:S01]  /*103e0*/  UIMAD UR18, UR4, UR13, UR18 ;  /* 0x0000000d041272a4 */ /* 0x000fe2000f8e0212 */
[----:B------:R-:W-:Y:S01]  /*103f0*/  SHF.R.U64 R68, R68, 0x3, RZ ;  /* 0x0000000344447819 */ /* 0x000fe200000012ff */
[----:B------:R-:W5:Y:S01]  /*10400*/  LD.E.128 R32, desc[UR54][R32.64] ;  /* 0x0000003620207980 */ /* 0x000f62000c101d00 */
[----:B------:R-:W-:Y:S01]  /*10410*/  LOP3.LUT R44, R44, R45, RZ, 0x3c, !PT ;  /* 0x0000002d2c2c7212 */ /* 0x000fe200078e3cff */
[--C-:B------:R-:W-:Y:S01]  /*10420*/  IMAD.X R45, RZ, RZ, R15.reuse, P3 ;  /* 0x000000ffff2d7224 */ /* 0x100fe200018e060f */
[----:B------:R-:W-:Y:S01]  /*10430*/  LOP3.LUT R36, R36, R37, RZ, 0x3c, !PT ;  /* 0x0000002524247212 */ /* 0x000fe200078e3cff */
[--C-:B------:R-:W-:Y:S01]  /*10440*/  IMAD.X R37, RZ, RZ, R15.reuse, P1 ;  /* 0x000000ffff257224 */ /* 0x100fe200008e060f */
[----:B------:R-:W-:Y:S01]  /*10450*/  LOP3.LUT R60, R61, 0x380, RZ, 0xc0, !PT ;  /* 0x000003803d3c7812 */ /* 0x000fe200078ec0ff */
[----:B------:R-:W-:Y:S01]  /*10460*/  ULDC.64 UR12, c[0x0][0xae8] ;  /* 0x0002ba00000c7ab9 */ /* 0x000fe20000000a00 */
[----:B------:R-:W-:Y:S01]  /*10470*/  LOP3.LUT R68, R68, R69, RZ, 0x3c, !PT ;  /* 0x0000004544447212 */ /* 0x000fe200078e3cff */
[----:B------:R-:W-:Y:S01]  /*10480*/  IMAD.X R69, RZ, RZ, R15, P2 ;  /* 0x000000ffff457224 */ /* 0x000fe200010e060f */
[----:B------:R-:W-:-:S02]  /*10490*/  IADD3 R3, P3, R14, 0xf000, RZ ;  /* 0x0000f0000e037810 */ /* 0x000fc40007f7e0ff */
[C---:B------:R-:W-:Y:S02]  /*104a0*/  IADD3 R13, P4, R14.reuse, 0x2000, RZ ;  /* 0x000020000e0d7810 */ /* 0x040fe40007f9e0ff */
[C---:B------:R-:W-:Y:S02]  /*104b0*/  IADD3 R25, P5, R14.reuse, 0x3000, RZ ;  /* 0x000030000e197810 */ /* 0x040fe40007fbe0ff */
[C---:B------:R-:W-:Y:S01]  /*104c0*/  IADD3 R29, P6, R14.reuse, 0x4000, RZ ;  /* 0x000040000e1d7810 */ /* 0x040fe20007fde0ff */
[----:B------:R-:W-:Y:S01]  /*104d0*/  UIADD3 UR11, UR11, UR18, URZ ;  /* 0x000000120b0b7290 */ /* 0x000fe2000fffe03f */
[----:B------:R-:W-:Y:S01]  /*104e0*/  IADD3 R65, P1, R14, 0xd000, RZ ;  /* 0x0000d0000e417810 */ /* 0x000fe20007f3e0ff */
[----:B------:R-:W-:Y:S01]  /*104f0*/  USHF.R.S32.HI UR4, URZ, 0x1f, UR9 ;  /* 0x0000001f3f047899 */ /* 0x000fe20008011409 */
[----:B0-----:R-:W-:Y:S01]  /*10500*/  ISETP.NE.AND P2, PT, R82, 0x1, PT ;  /* 0x000000015200780c */ /* 0x001fe20003f45270 */
[----:B------:R-:W-:Y:S01]  /*10510*/  IMAD.X R73, RZ, RZ, R15, P3 ;  /* 0x000000ffff497224 */ /* 0x000fe200018e060f */
[----:B------:R-:W-:Y:S01]  /*10520*/  SHF.R.U64 R60, R60, 0x3, RZ ;  /* 0x000000033c3c7819 */ /* 0x000fe200000012ff */
[----:B------:R-:W5:Y:S01]  /*10530*/  LD.E.128 R36, desc[UR54][R36.64] ;  /* 0x0000003624247980 */ /* 0x000f62000c101d00 */
[----:B------:R-:W-:-:S02]  /*10540*/  LOP3.LUT R0, R3, 0x380, RZ, 0xc0, !PT ;  /* 0x0000038003007812 */ /* 0x000fc400078ec0ff */
[----:B------:R-:W-:Y:S01]  /*10550*/  LOP3.LUT R64, R65, 0x380, RZ, 0xc0, !PT ;  /* 0x0000038041407812 */ /* 0x000fe200078ec0ff */
[----:B------:R-:W5:Y:S01]  /*10560*/  LD.E.128 R40, desc[UR54][R40.64] ;  /* 0x0000003628287980 */ /* 0x000f62000c101d00 */
[----:B------:R-:W-:Y:S01]  /*10570*/  LOP3.LUT R60, R60, R61, RZ, 0x3c, !PT ;  /* 0x0000003d3c3c7212 */ /* 0x000fe200078e3cff */
[----:B------:R-:W-:Y:S01]  /*10580*/  IMAD.X R61, RZ, RZ, R15, P0 ;  /* 0x000000ffff3d7224 */ /* 0x000fe200000e060f */
[----:B------:R-:W-:Y:S01]  /*10590*/  SHF.R.U64 R0, R0, 0x3, RZ ;  /* 0x0000000300007819 */ /* 0x000fe200000012ff */
[----:B------:R-:W5:Y:S01]  /*105a0*/  LD.E.128 R44, desc[UR54][R44.64] ;  /* 0x000000362c2c7980 */ /* 0x000f62000c101d00 */
[----:B------:R-:W-:Y:S01]  /*105b0*/  SHF.R.U64 R64, R64, 0x3, RZ ;  /* 0x0000000340407819 */ /* 0x000fe200000012ff */
[----:B------:R-:W0:Y:S01]  /*105c0*/  @P2 LDC R79, c[0x0][0xbec] ;  /* 0x0002fb00ff4f2b82 */ /* 0x000e220000000800 */
[----:B------:R-:W-:Y:S01]  /*105d0*/  ISETP.GE.AND P0, PT, R91, UR14, PT ;  /* 0x0000000e5b007c0c */ /* 0x000fe2000bf06270 */
[----:B------:R-:W5:Y:S01]  /*105e0*/  LD.E.128 R68, desc[UR54][R68.64] ;  /* 0x0000003644447980 */ /* 0x000f62000c101d00 */
[----:B------:R-:W-:-:S02]  /*105f0*/  LOP3.LUT R72, R0, R3, RZ, 0x3c, !PT ;  /* 0x0000000300487212 */ /* 0x000fc400078e3cff */
[----:B------:R-:W-:Y:S01]  /*10600*/  LOP3.LUT R64, R64, R65, RZ, 0x3c, !PT ;  /* 0x0000004140407212 */ /* 0x000fe200078e3cff */
[----:B------:R-:W-:Y:S01]  /*10610*/  IMAD.X R65, RZ, RZ, R15, P1 ;  /* 0x000000ffff417224 */ /* 0x000fe200008e060f */
[----:B------:R-:W-:Y:S01]  /*10620*/  SEL R3, RZ, 0xffffffff, P0 ;  /* 0xffffffffff037807 */ /* 0x000fe20000000000 */
[----:B------:R-:W1:Y:S01]  /*10630*/  @P2 LDC R81, c[0x0][0xbf0] ;  /* 0x0002fc00ff512b82 */ /* 0x000e620000000800 */
[----:B------:R-:W-:Y:S02]  /*10640*/  ISETP.GE.AND P1, PT, R19, UR14, PT ;  /* 0x0000000e13007c0c */ /* 0x000fe4000bf26270 */
[----:B------:R-:W-:Y:S01]  /*10650*/  LOP3.LUT R12, R13, 0x380, RZ, 0xc0, !PT ;  /* 0x000003800d0c7812 */ /* 0x000fe200078ec0ff */
[----:B------:R-:W-:Y:S01]  /*10660*/  IMAD.SHL.U32 R3, R3, 0x2, RZ ;  /* 0x0000000203037824 */ /* 0x000fe200078e00ff */
[----:B------:R-:W-:Y:S02]  /*10670*/  SEL R0, RZ, 0x1, P1 ;  /* 0x00000001ff007807 */ /* 0x000fe40000800000 */
[----:B------:R-:W-:-:S02]  /*10680*/  LOP3.LUT R24, R25, 0x380, RZ, 0xc0, !PT ;  /* 0x0000038019187812 */ /* 0x000fc400078ec0ff */
[----:B------:R-:W-:Y:S01]  /*10690*/  LOP3.LUT R28, R29, 0x380, RZ, 0xc0, !PT ;  /* 0x000003801d1c7812 */ /* 0x000fe200078ec0ff */
[----:B------:R-:W-:Y:S01]  /*106a0*/  UIMAD.WIDE.U32 UR10, UR43, UR12, UR10 ;  /* 0x0000000c2b0a72a5 */ /* 0x000fe2000f8e000a */
[----:B------:R-:W-:Y:S01]  /*106b0*/  LOP3.LUT R20, R3, 0x2, R0, 0xe2, !PT ;  /* 0x0000000203147812 */ /* 0x000fe200078ee200 */
[----:B------:R-:W-:Y:S01]  /*106c0*/  VIADD R3, R19, 0xc0 ;  /* 0x000000c013037836 */ /* 0x000fe20000000000 */
[----:B------:R-:W-:Y:S01]  /*106d0*/  SHF.R.U64 R12, R12, 0x3, RZ ;  /* 0x000000030c0c7819 */ /* 0x000fe200000012ff */
[----:B------:R-:W-:Y:S01]  /*106e0*/  IMAD R0, R187, 0x20, R219 ;  /* 0x00000020bb007824 */ /* 0x000fe200078e02db */
[----:B------:R-:W-:Y:S01]  /*106f0*/  SHF.R.U64 R24, R24, 0x3, RZ ;  /* 0x0000000318187819 */ /* 0x000fe200000012ff */
[----:B------:R-:W5:Y:S01]  /*10700*/  LD.E.128 R60, desc[UR54][R60.64] ;  /* 0x000000363c3c7980 */ /* 0x000f62000c101d00 */
[----:B------:R-:W-:Y:S01]  /*10710*/  ISETP.GE.AND P0, PT, R3, UR14, PT ;  /* 0x0000000e03007c0c */ /* 0x000fe2000bf06270 */
[----:B------:R-:W-:Y:S01]  /*10720*/  VIADD R80, R0, UR45 ;  /* 0x0000002d00507c36 */ /* 0x000fe20008000000 */
[----:B------:R-:W-:Y:S01]  /*10730*/  SHF.R.U64 R28, R28, 0x3, RZ ;  /* 0x000000031c1c7819 */ /* 0x000fe200000012ff */
[----:B------:R-:W5:Y:S01]  /*10740*/  LD.E.128 R64, desc[UR54][R64.64] ;  /* 0x0000003640407980 */ /* 0x000f62000c101d00 */
[----:B------:R-:W-:Y:S01]  /*10750*/  SEL R0, RZ, 0xffffffff, P0 ;  /* 0xffffffffff007807 */ /* 0x000fe20000000000 */
[----:B------:R-:W-:Y:S01]  /*10760*/  UIMAD UR11, UR43, UR13, UR11 ;  /* 0x0000000d2b0b72a4 */ /* 0x000fe2000f8e020b */
[----:B------:R-:W-:Y:S01]  /*10770*/  LOP3.LUT R12, R12, R13, RZ, 0x3c, !PT ;  /* 0x0000000d0c0c7212 */ /* 0x000fe200078e3cff */
[--C-:B------:R-:W-:Y:S01]  /*10780*/  IMAD.X R13, RZ, RZ, R15.reuse, P4 ;  /* 0x000000ffff0d7224 */ /* 0x100fe200020e060f */
[----:B------:R-:W-:Y:S01]  /*10790*/  LOP3.LUT R24, R24, R25, RZ, 0x3c, !PT ;  /* 0x0000001918187212 */ /* 0x000fe200078e3cff */
[--C-:B------:R-:W-:Y:S01]  /*107a0*/  IMAD.X R25, RZ, RZ, R15.reuse, P5 ;  /* 0x000000ffff197224 */ /* 0x100fe200028e060f */
[----:B------:R-:W-:Y:S01]  /*107b0*/  LOP3.LUT R28, R28, R29, RZ, 0x3c, !PT ;  /* 0x0000001d1c1c7212 */ /* 0x000fe200078e3cff */
[----:B------:R-:W-:Y:S01]  /*107c0*/  IMAD.X R29, RZ, RZ, R15, P6 ;  /* 0x000000ffff1d7224 */ /* 0x000fe200030e060f */
[----:B------:R-:W-:Y:S01]  /*107d0*/  ISETP.GE.AND P1, PT, R87, UR14, PT ;  /* 0x0000000e57007c0c */ /* 0x000fe2000bf26270 */
[----:B------:R-:W-:Y:S01]  /*107e0*/  ULDC.64 UR12, c[0x0][0xaf0] ;  /* 0x0002bc00000c7ab9 */ /* 0x000fe20000000a00 */
[----:B------:R-:W-:Y:S01]  /*107f0*/  IADD3 R49, P4, R14, 0x9000, RZ ;  /* 0x000090000e317810 */ /* 0x000fe20007f9e0ff */
[----:B------:R-:W-:Y:S01]  /*10800*/  IMAD.SHL.U32 R83, R0, 0x8, RZ ;  /* 0x0000000800537824 */ /* 0x000fe200078e00ff */
[----:B------:R-:W-:-:S02]  /*10810*/  IADD3 R53, P5, R14, 0xa000, RZ ;  /* 0x0000a0000e357810 */ /* 0x000fc40007fbe0ff */
[C---:B------:R-:W-:Y:S01]  /*10820*/  LOP3.LUT R5, R14.reuse, 0x380, RZ, 0xc0, !PT ;  /* 0x000003800e057812 */ /* 0x040fe200078ec0ff */
[----:B------:R-:W-:Y:S01]  /*10830*/  IMAD.MOV.U32 R77, RZ, RZ, R80 ;  /* 0x000000ffff4d7224 */ /* 0x000fe200078e0050 */
[----:B------:R-:W-:Y:S01]  /*10840*/  IADD3 R57, P6, R14, 0xb000, RZ ;  /* 0x0000b0000e397810 */ /* 0x000fe20007fde0ff */
[----:B------:R-:W-:Y:S01]  /*10850*/  UIMAD UR4, UR4, UR12, URZ ;  /* 0x0000000c040472a4 */ /* 0x000fe2000f8e023f */
[----:B------:R-:W-:Y:S01]  /*10860*/  SEL R21, RZ, 0xffffffff, P1 ;  /* 0xffffffffff157807 */ /* 0x000fe20000800000 */
[----:B0-----:R-:W-:Y:S01]  /*10870*/  @P2 IMAD.HI.U32 R0, R80, R79, RZ ;  /* 0x0000004f50002227 */ /* 0x001fe200078e00ff */
[----:B------:R-:W-:Y:S01]  /*10880*/  LOP3.LUT R48, R49, 0x380, RZ, 0xc0, !PT ;  /* 0x0000038031307812 */ /* 0x000fe200078ec0ff */
[----:B------:R-:W5:Y:S01]  /*10890*/  LD.E.128 R24, desc[UR54][R24.64] ;  /* 0x0000003618187980 */ /* 0x000f62000c101d00 */
[----:B------:R-:W-:Y:S02]  /*108a0*/  LOP3.LUT R52, R53, 0x380, RZ, 0xc0, !PT ;  /* 0x0000038035347812 */ /* 0x000fe400078ec0ff */
[----:B------:R-:W-:Y:S01]  /*108b0*/  LOP3.LUT R56, R57, 0x380, RZ, 0xc0, !PT ;  /* 0x0000038039387812 */ /* 0x000fe200078ec0ff */
[----:B------:R-:W-:Y:S01]  /*108c0*/  UIMAD UR4, UR9, UR13, UR4 ;  /* 0x0000000d090472a4 */ /* 0x000fe2000f8e0204 */
[----:B------:R-:W-:Y:S01]  /*108d0*/  IMAD.SHL.U32 R21, R21, 0x4, RZ ;  /* 0x0000000415157824 */ /* 0x000fe200078e00ff */
[----:B------:R-:W-:Y:S01]  /*108e0*/  UIMAD.WIDE.U32 UR10, UR9, UR12, UR10 ;  /* 0x0000000c090a72a5 */ /* 0x000fe2000f8e000a */
[----:B-1----:R-:W-:Y:S01]  /*108f0*/  @P2 SHF.R.U32.HI R77, RZ, R81, R0 ;  /* 0x00000051ff4d2219 */ /* 0x002fe20000011600 */
[----:B------:R-:W5:Y:S01]  /*10900*/  LD.E.128 R28, desc[UR54][R28.64] ;  /* 0x000000361c1c7980 */ /* 0x000f62000c101d00 */
[----:B------:R-:W-:-:S02]  /*10910*/  SHF.R.U64 R48, R48, 0x3, RZ ;  /* 0x0000000330307819 */ /* 0x000fc400000012ff */
[----:B------:R-:W-:Y:S01]  /*10920*/  SHF.R.U64 R52, R52, 0x3, RZ ;  /* 0x0000000334347819 */ /* 0x000fe200000012ff */
[----:B------:R-:W5:Y:S01]  /*10930*/  LD.E.128 R72, desc[UR54][R72.64] ;  /* 0x0000003648487980 */ /* 0x000f62000c101d00 */
[----:B------:R-:W-:Y:S02]  /*10940*/  SHF.R.U64 R56, R56, 0x3, RZ ;  /* 0x0000000338387819 */ /* 0x000fe400000012ff */
[----:B------:R-:W-:Y:S01]  /*10950*/  SHF.R.U64 R5, R5, 0x3, RZ ;  /* 0x0000000305057819 */ /* 0x000fe200000012ff */
[----:B------:R-:W-:Y:S01]  /*10960*/  UIADD3 UR4, UR11, UR4, URZ ;  /* 0x000000040b047290 */ /* 0x000fe2000fffe03f */
[----:B------:R-:W-:Y:S01]  /*10970*/  ISETP.GE.AND P0, PT, R89, UR14, PT ;  /* 0x0000000e59007c0c */ /* 0x000fe2000bf06270 */
[--C-:B------:R-:W-:Y:S01]  /*10980*/  IMAD.MOV R79, RZ, RZ, -R77.reuse ;  /* 0x000000ffff4f7224 */ /* 0x100fe200078e0a4d */
[----:B------:R-:W-:Y:S02]  /*10990*/  SHF.R.S32.HI R78, RZ, 0x1f, R77 ;  /* 0x0000001fff4e7819 */ /* 0x000fe4000001144d */
        /* <DEDUP_REMOVED lines=8> */
[----:B------:R-:W-:Y:S01]  /*10a20*/  LOP3.LUT R76, R21, 0x4, R20, 0xe2, !PT ;  /* 0x00000004154c7812 */ /* 0x000fe200078ee214 */
[----:B------:R-:W-:Y:S01]  /*10a30*/  IMAD.U32 R20, RZ, RZ, UR10 ;  /* 0x0000000aff147e24 */ /* 0x000fe2000f8e00ff */
[----:B------:R-:W-:Y:S01]  /*10a40*/  SEL R0, RZ, 0xffffffff, P0 ;  /* 0xffffffffff007807 */ /* 0x000fe20000000000 */
[----:B------:R-:W-:Y:S01]  /*10a50*/  IMAD.U32 R21, RZ, RZ, UR11 ;  /* 0x0000000bff157e24 */ /* 0x000fe2000f8e00ff */
[----:B------:R-:W-:Y:S01]  /*10a60*/  ULDC.64 UR10, c[0x0][0xae0] ;  /* 0x0002b800000a7ab9 */ /* 0x000fe20000000a00 */
[----:B------:R-:W-:Y:S01]  /*10a70*/  IMAD.U32 R21, RZ, RZ, UR4 ;  /* 0x00000004ff157e24 */ /* 0x000fe2000f8e00ff */
[----:B------:R-:W-:Y:S01]  /*10a80*/  ISETP.GE.AND P0, PT, R99, UR14, PT ;  /* 0x0000000e63007c0c */ /* 0x000fe2000bf06270 */
[----:B------:R-:W-:-:S02]  /*10a90*/  IMAD R78, R78, UR10, RZ ;  /* 0x0000000a4e4e7c24 */ /* 0x000fc4000f8e02ff */
[----:B------:R-:W-:Y:S01]  /*10aa0*/  IMAD R79, R82, R79, R80 ;  /* 0x0000004f524f7224 */ /* 0x000fe200078e0250 */
[----:B------:R-:W-:Y:S01]  /*10ab0*/  LOP3.LUT R76, R83, 0x8, R76, 0xe2, !PT ;  /* 0x00000008534c7812 */ /* 0x000fe200078ee24c */
[----:B------:R-:W5:Y:S01]  /*10ac0*/  LD.E.128 R4, desc[UR54][R4.64] ;  /* 0x0000003604047980 */ /* 0x000f62000c101d00 */
[----:B------:R-:W-:Y:S01]  /*10ad0*/  IMAD.SHL.U32 R83, R0, 0x10, RZ ;  /* 0x0000001000537824 */ /* 0x000fe200078e00ff */
[----:B------:R-:W-:Y:S01]  /*10ae0*/  SEL R0, RZ, 0xffffffff, P0 ;  /* 0xffffffffff007807 */ /* 0x000fe20000000000 */
[C---:B------:R-:W-:Y:S01]  /*10af0*/  IMAD R81, R77.reuse, UR11, R78 ;  /* 0x0000000b4d517c24 */ /* 0x040fe2000f8e024e */
[----:B------:R-:W5:Y:S01]  /*10b00*/  LD.E.128 R12, desc[UR54][R12.64] ;  /* 0x000000360c0c7980 */ /* 0x000f62000c101d00 */
[----:B------:R-:W-:Y:S01]  /*10b10*/  IMAD.WIDE.U32 R20, R77, UR10, R20 ;  /* 0x0000000a4d147c25 */ /* 0x000fe2000f8e0014 */
[----:B------:R-:W-:Y:S01]  /*10b20*/  SHF.R.S32.HI R77, RZ, 0x1f, R79 ;  /* 0x0000001fff4d7819 */ /* 0x000fe2000001144f */
[----:B------:R-:W-:Y:S01]  /*10b30*/  ULDC.64 UR10, c[0x0][0xad8] ;  /* 0x0002b600000a7ab9 */ /* 0x000fe20000000a00 */
[----:B------:R-:W5:Y:S01]  /*10b40*/  LD.E.128 R48, desc[UR54][R48.64] ;  /* 0x0000003630307980 */ /* 0x000f62000c101d00 */
[----:B------:R-:W-:-:S03]  /*10b50*/  VIADD R95, R19, 0x180 ;  /* 0x00000180135f7836 */ /* 0x000fc60000000000 */
[----:B------:R-:W5:Y:S04]  /*10b60*/  LD.E.128 R52, desc[UR54][R52.64] ;  /* 0x0000003634347980 */ /* 0x000f68000c101d00 */
[----:B------:R-:W5:Y:S01]  /*10b70*/  LD.E.128 R56, desc[UR54][R56.64] ;  /* 0x0000003638387980 */ /* 0x000f62000c101d00 */
[----:B------:R-:W-:Y:S01]  /*10b80*/  @!PT LDS RZ, [RZ] ;  /* 0x00000000fffff984 */ /* 0x000fe20000000800 */
[----:B------:R-:W-:Y:S01]  /*10b90*/  @!PT LDS RZ, [RZ] ;  /* 0x00000000fffff984 */ /* 0x000fe20000000800 */
[----:B------:R-:W-:Y:S01]  /*10ba0*/  @!PT LDS RZ, [RZ] ;  /* 0x00000000fffff984 */ /* 0x000fe20000000800 */
[----:B------:R-:W-:Y:S01]  /*10bb0*/  @!PT LDS RZ, [RZ] ;  /* 0x00000000fffff984 */ /* 0x000fe20000000800 */
[----:B------:R0:W-:Y:S06]  /*10bc0*/  MEMBAR.ALL.CTA ;  /* 0x0000000000007992 */ /* 0x0001ec0000008000 */
[----:B0-----:R-:W0:Y:S01]  /*10bd0*/  FENCE.VIEW.ASYNC.S ;  /* 0x00000000000073c6 */ /* 0x001e220000000000 */
[----:B------:R-:W-:Y:S01]  /*10be0*/  LOP3.LUT R76, R83, 0x10, R76, 0xe2, !PT ;  /* 0x00000010534c7812 */ /* 0x000fe200078ee24c */
[----:B------:R-:W-:Y:S01]  /*10bf0*/  IMAD.SHL.U32 R83, R0, 0x20, RZ ;  /* 0x0000002000537824 */ /* 0x000fe200078e00ff */
[----:B------:R-:W-:Y:S01]  /*10c00*/  ISETP.GE.AND P0, PT, R95, UR14, PT ;  /* 0x0000000e5f007c0c */ /* 0x000fe2000bf06270 */
[----:B------:R-:W-:-:S02]  /*10c10*/  IMAD.IADD R21, R21, 0x1, R81 ;  /* 0x0000000115157824 */ /* 0x000fc400078e0251 */
[----:B------:R-:W-:Y:S02]  /*10c20*/  IMAD R0, R77, UR10, RZ ;  /* 0x0000000a4d007c24 */ /* 0x000fe4000f8e02ff */
[----:B------:R-:W-:Y:S02]  /*10c30*/  VIADD R92, R219, UR45 ;  /* 0x0000002ddb5c7c36 */ /* 0x000fe40008000000 */
[----:B------:R-:W-:Y:S02]  /*10c40*/  IMAD R93, R82, UR8, RZ ;  /* 0x00000008525d7c24 */ /* 0x000fe4000f8e02ff */
[----:B------:R-:W-:Y:S01]  /*10c50*/  VIADD R97, R19, 0x1c0 ;  /* 0x000001c013617836 */ /* 0x000fe20000000000 */
[----:B------:R-:W-:Y:S01]  /*10c60*/  UIADD3 UR4, UR41, 0x28c20, URZ ;  /* 0x00028c2029047890 */ /* 0x000fe2000fffe03f */
[C---:B------:R-:W-:Y:S01]  /*10c70*/  IMAD R81, R79.reuse, UR11, R0 ;  /* 0x0000000b4f517c24 */ /* 0x040fe2000f8e0200 */
[----:B------:R-:W-:Y:S01]  /*10c80*/  SEL R77, RZ, 0x40, P0 ;  /* 0x00000040ff4d7807 */ /* 0x000fe20000000000 */
[----:B------:R-:W-:Y:S01]  /*10c90*/  IMAD.WIDE.U32 R20, R79, UR10, R20 ;  /* 0x0000000a4f147c25 */ /* 0x000fe2000f8e0014 */
[----:B------:R-:W-:Y:S01]  /*10ca0*/  ISETP.GE.AND P0, PT, R92, R93, PT ;  /* 0x0000005d5c00720c */ /* 0x000fe20003f06270 */
[----:B------:R-:W-:Y:S01]  /*10cb0*/  ULDC.64 UR10, c[0x0][0xa80] ;  /* 0x0002a000000a7ab9 */ /* 0x000fe20000000a00 */
[----:B------:R-:W-:Y:S01]  /*10cc0*/  ISETP.GE.AND P1, PT, R97, UR14, PT ;  /* 0x0000000e61007c0c */ /* 0x000fe2000bf26270 */
[----:B------:R-:W-:Y:S01]  /*10cd0*/  IMAD.IADD R79, R21, 0x1, R81 ;  /* 0x00000001154f7824 */ /* 0x000fe200078e0251 */
[----:B------:R-:W-:Y:S01]  /*10ce0*/  LOP3.LUT R76, R83, 0x20, R76, 0xe2, !PT ;  /* 0x00000020534c7812 */ /* 0x000fe200078ee24c */
[----:B------:R-:W-:Y:S01]  /*10cf0*/  UPRMT UR4, URZ, 0x654, UR4 ;  /* 0x000006543f047896 */ /* 0x000fe20008000004 */
[----:B------:R-:W-:-:S02]  /*10d00*/  LEA R88, P2, R20, UR10, 0x1 ;  /* 0x0000000a14587c11 */ /* 0x000fc4000f8408ff */
[----:B------:R-:W-:Y:S02]  /*10d10*/  SEL R21, RZ, 0x80, P1 ;  /* 0x00000080ff157807 */ /* 0x000fe40000800000 */
[----:B------:R-:W-:Y:S02]  /*10d20*/  LOP3.LUT R0, R76, R77, RZ, 0xfc, !PT ;  /* 0x0000004d4c007212 */ /* 0x000fe400078efcff */
[----:B------:R-:W-:Y:S01]  /*10d30*/  LEA.HI.X R90, R20, UR11, R79, 0x1, P2 ;  /* 0x0000000b145a7c11 */ /* 0x000fe200090f0c4f */
[----:B------:R-:W-:Y:S01]  /*10d40*/  BSSY B1, `(.L_x_5533) ;  /* 0x000002c000017945 */ /* 0x000fe20003800000 */
[----:B------:R-:W-:Y:S01]  /*10d50*/  LOP3.LUT R86, R0, R21, RZ, 0xfc, !PT ;  /* 0x0000001500567212 */ /* 0x000fe200078efcff */
[----:B0-----:R-:W-:Y:S01]  /*10d60*/  SYNCS.ARRIVE.TRANS64.RED.A1T0 RZ, [UR4], RZ ;  /* 0x000000ffffff79a7 */ /* 0x001fe20008100404 */
[----:B------:R0:W1:Y:S04]  /*10d70*/  SHFL.IDX PT, R20, R88, RZ, 0x181f ;  /* 0x00181fff58147589 */ /* 0x00006800000e0000 */
[----:B------:R0:W2:Y:S01]  /*10d80*/  SHFL.IDX PT, R21, R90, RZ, 0x181f ;  /* 0x00181fff5a157589 */ /* 0x0000a200000e0000 */
[----:B------:R-:W-:Y:S05]  /*10d90*/  @P0 BRA `(.L_x_5534) ;  /* 0x0000000000980947 */ /* 0x000fea0003800000 */
[----:B------:R-:W-:Y:S02]  /*10da0*/  ISETP.GE.AND P1, PT, R91, UR14, PT ;  /* 0x0000000e5b007c0c */ /* 0x000fe4000bf26270 */
[----:B------:R-:W-:Y:S02]  /*10db0*/  ISETP.GE.AND P0, PT, R19, UR14, PT ;  /* 0x0000000e13007c0c */ /* 0x000fe4000bf06270 */
[----:B------:R-:W-:Y:S02]  /*10dc0*/  ISETP.GE.AND P4, PT, R87, UR14, PT ;  /* 0x0000000e57007c0c */ /* 0x000fe4000bf86270 */
[----:B------:R-:W-:Y:S02]  /*10dd0*/  SHF.R.S32.HI R77, RZ, 0x1f, R91 ;  /* 0x0000001fff4d7819 */ /* 0x000fe4000001145b */
[----:B------:R-:W-:Y:S02]  /*10de0*/  ISETP.GE.AND P3, PT, R3, UR14, PT ;  /* 0x0000000e03007c0c */ /* 0x000fe4000bf66270 */
[----:B------:R-:W-:-:S02]  /*10df0*/  SHF.R.S32.HI R81, RZ, 0x1f, R87 ;  /* 0x0000001fff517819 */ /* 0x000fc40000011457 */
[----:B------:R-:W-:Y:S02]  /*10e00*/  SHF.R.S32.HI R83, RZ, 0x1f, R3 ;  /* 0x0000001fff537819 */ /* 0x000fe40000011403 */
[-C--:B-1----:R-:W-:Y:S01]  /*10e10*/  @!P1 LEA R76, P2, R91, R20.reuse, 0x1 ;  /* 0x000000145b4c9211 */ /* 0x082fe200078408ff */
[----:B--2---:R-:W-:Y:S01]  /*10e20*/  @!P0 IMAD.WIDE R78, R19, 0x2, R20 ;  /* 0x00000002134e8825 */ /* 0x004fe200078e0214 */
[----:B------:R-:W-:Y:S02]  /*10e30*/  SHF.R.S32.HI R85, RZ, 0x1f, R89 ;  /* 0x0000001fff557819 */ /* 0x000fe40000011459 */
[----:B------:R-:W-:Y:S02]  /*10e40*/  @!P1 LEA.HI.X R77, R91, R21, R77, 0x1, P2 ;  /* 0x000000155b4d9211 */ /* 0x000fe400010f0c4d */
[----:B------:R-:W-:Y:S01]  /*10e50*/  ISETP.GE.AND P2, PT, R89, UR14, PT ;  /* 0x0000000e59007c0c */ /* 0x000fe2000bf46270 */
[----:B-----5:R1:W-:Y:S01]  /*10e60*/  @!P0 ST.E.128 desc[UR54][R78.64], R4 ;  /* 0x000000044e008985 */ /* 0x0203e2000c101d36 */
[----:B------:R-:W-:-:S02]  /*10e70*/  @!P4 LEA R80, P5, R87, R20, 0x1 ;  /* 0x000000145750c211 */ /* 0x000fc400078a08ff */
[----:B------:R-:W-:Y:S01]  /*10e80*/  LOP3.LUT P0, RZ, R0, 0x40, RZ, 0xc0, !PT ;  /* 0x0000004000ff7812 */ /* 0x000fe2000780c0ff */
[----:B------:R2:W-:Y:S01]  /*10e90*/  @!P1 ST.E.128 desc[UR54][R76.64], R12 ;  /* 0x0000000c4c009985 */ /* 0x0005e2000c101d36 */
[----:B------:R-:W-:Y:S02]  /*10ea0*/  ISETP.GE.AND P1, PT, R99, UR14, PT ;  /* 0x0000000e63007c0c */ /* 0x000fe4000bf26270 */
[-C--:B------:R-:W-:Y:S02]  /*10eb0*/  @!P3 LEA R82, P6, R3, R20.reuse, 0x1 ;  /* 0x000000140352b211 */ /* 0x080fe400078c08ff */
[-C--:B------:R-:W-:Y:S02]  /*10ec0*/  @!P4 LEA.HI.X R81, R87, R21.reuse, R81, 0x1, P5 ;  /* 0x000000155751c211 */ /* 0x080fe400028f0c51 */
[----:B------:R-:W-:Y:S02]  /*10ed0*/  @!P3 LEA.HI.X R83, R3, R21, R83, 0x1, P6 ;  /* 0x000000150353b211 */ /* 0x000fe400030f0c53 */
[----:B------:R-:W-:Y:S01]  /*10ee0*/  @!P2 LEA R84, P5, R89, R20, 0x1 ;  /* 0x000000145954a211 */ /* 0x000fe200078a08ff */
[----:B------:R3:W-:Y:S01]  /*10ef0*/  @!P4 ST.E.128 desc[UR54][R80.64], R28 ;  /* 0x0000001c5000c985 */ /* 0x0007e2000c101d36 */
[----:B------:R-:W-:-:S02]  /*10f00*/  LOP3.LUT P6, RZ, R86, 0x80, RZ, 0xc0, !PT ;  /* 0x0000008056ff7812 */ /* 0x000fc400078cc0ff */
[-C--:B------:R-:W-:Y:S01]  /*10f10*/  @!P2 LEA.HI.X R85, R89, R21.reuse, R85, 0x1, P5 ;  /* 0x000000155955a211 */ /* 0x080fe200028f0c55 */
[----:B------:R3:W-:Y:S01]  /*10f20*/  @!P3 ST.E.128 desc[UR54][R82.64], R36 ;  /* 0x000000245200b985 */ /* 0x0007e2000c101d36 */
[----:B-1----:R-:W-:Y:S02]  /*10f30*/  SHF.R.S32.HI R5, RZ, 0x1f, R99 ;  /* 0x0000001fff057819 */ /* 0x002fe40000011463 */
[CC--:B------:R-:W-:Y:S01]  /*10f40*/  @!P1 LEA R4, P5, R99.reuse, R20.reuse, 0x1 ;  /* 0x0000001463049211 */ /* 0x0c0fe200078a08ff */
[----:B------:R3:W-:Y:S01]  /*10f50*/  @!P2 ST.E.128 desc[UR54][R84.64], R44 ;  /* 0x0000002c5400a985 */ /* 0x0007e2000c101d36 */
[----:B------:R-:W-:Y:S02]  /*10f60*/  SHF.R.S32.HI R7, RZ, 0x1f, R95 ;  /* 0x0000001fff077819 */ /* 0x000fe4000001145f */
[----:B------:R-:W-:Y:S02]  /*10f70*/  @!P1 LEA.HI.X R5, R99, R21, R5, 0x1, P5 ;  /* 0x0000001563059211 */ /* 0x000fe400028f0c05 */
[----:B------:R-:W-:-:S02]  /*10f80*/  @P0 LEA R6, P5, R95, R20, 0x1 ;  /* 0x000000145f060211 */ /* 0x000fc400078a08ff */
[----:B--2---:R-:W-:Y:S01]  /*10f90*/  SHF.R.S32.HI R13, RZ, 0x1f, R97 ;  /* 0x0000001fff0d7819 */ /* 0x004fe20000011461 */
[----:B------:R3:W-:Y:S01]  /*10fa0*/  @!P1 ST.E.128 desc[UR54][R4.64], R52 ;  /* 0x0000003404009985 */ /* 0x0007e2000c101d36 */
[----:B------:R-:W-:Y:S02]  /*10fb0*/  @P0 LEA.HI.X R7, R95, R21, R7, 0x1, P5 ;  /* 0x000000155f070211 */ /* 0x000fe400028f0c07 */
[----:B------:R-:W-:-:S03]  /*10fc0*/  @P6 LEA R12, P5, R97, R20, 0x1 ;  /* 0x00000014610c6211 */ /* 0x000fc600078a08ff */
[----:B------:R3:W-:Y:S01]  /*10fd0*/  @P0 ST.E.128 desc[UR54][R6.64], R60 ;  /* 0x0000003c06000985 */ /* 0x0007e2000c101d36 */
[----:B------:R-:W-:-:S05]  /*10fe0*/  @P6 LEA.HI.X R13, R97, R21, R13, 0x1, P5 ;  /* 0x00000015610d6211 */ /* 0x000fca00028f0c0d */
[----:B------:R3:W-:Y:S04]  /*10ff0*/  @P6 ST.E.128 desc[UR54][R12.64], R68 ;  /* 0x000000440c006985 */ /* 0x0007e8000c101d36 */
.L_x_5534:
[----:B------:R-:W-:Y:S05]  /*11000*/  BSYNC B1 ;  /* 0x0000000000017941 */ /* 0x000fea0003800000 */
.L_x_5533:
        /* <DEDUP_REMOVED lines=9> */
[----:B------:R-:W-:Y:S02]  /*110a0*/  SHF.R.S32.HI R7, RZ, 0x1f, R91 ;  /* 0x0000001fff077819 */ /* 0x000fe4000001145b */
[----:B------:R-:W-:-:S02]  /*110b0*/  ISETP.GE.AND P3, PT, R89, UR14, PT ;  /* 0x0000000e59007c0c */ /* 0x000fc4000bf66270 */
[----:B------:R-:W-:Y:S02]  /*110c0*/  SHF.R.S32.HI R15, RZ, 0x1f, R87 ;  /* 0x0000001fff0f7819 */ /* 0x000fe40000011457 */
[-C--:B0-----:R-:W-:Y:S01]  /*110d0*/  @!P0 LEA R6, P4, R91, R4.reuse, 0x1 ;  /* 0x000000045b068211 */ /* 0x081fe200078808ff */
[----:B----4-:R-:W-:Y:S01]  /*110e0*/  @!P5 IMAD.WIDE R12, R19, 0x2, R4 ;  /* 0x00000002130cd825 */ /* 0x010fe200078e0204 */
[----:B--2---:R-:W-:Y:S02]  /*110f0*/  SHF.R.S32.HI R21, RZ, 0x1f, R3 ;  /* 0x0000001fff157819 */ /* 0x004fe40000011403 */
[----:B------:R-:W-:Y:S02]  /*11100*/  @!P0 LEA.HI.X R7, R91, R5, R7, 0x1, P4 ;  /* 0x000000055b078211 */ /* 0x000fe400020f0c07 */
[----:B------:R-:W-:Y:S01]  /*11110*/  ISETP.GE.AND P4, PT, R99, UR14, PT ;  /* 0x0000000e63007c0c */ /* 0x000fe2000bf86270 */
[----:B------:R0:W-:Y:S01]  /*11120*/  @!P5 ST.E.128 desc[UR54][R12.64], R8 ;  /* 0x000000080c00d985 */ /* 0x0001e2000c101d36 */
[----:B------:R-:W-:-:S02]  /*11130*/  @!P1 LEA R14, P6, R87, R4, 0x1 ;  /* 0x00000004570e9211 */ /* 0x000fc400078c08ff */
[-C--:B-1----:R-:W-:Y:S01]  /*11140*/  @!P2 LEA R20, P5, R3, R4.reuse, 0x1 ;  /* 0x000000040314a211 */ /* 0x082fe200078a08ff */
[----:B------:R1:W-:Y:S01]  /*11150*/  @!P0 ST.E.128 desc[UR54][R6.64], R24 ;  /* 0x0000001806008985 */ /* 0x0003e2000c101d36 */
[-C--:B------:R-:W-:Y:S02]  /*11160*/  @!P1 LEA.HI.X R15, R87, R5.reuse, R15, 0x1, P6 ;  /* 0x00000005570f9211 */ /* 0x080fe400030f0c0f */
[----:B------:R-:W-:Y:S02]  /*11170*/  LOP3.LUT P6, RZ, R0, 0x40, RZ, 0xc0, !PT ;  /* 0x0000004000ff7812 */ /* 0x000fe400078cc0ff */
[----:B------:R-:W-:Y:S01]  /*11180*/  @!P2 LEA.HI.X R21, R3, R5, R21, 0x1, P5 ;  /* 0x000000050315a211 */ /* 0x000fe200028f0c15 */
[----:B------:R1:W-:Y:S01]  /*11190*/  @!P1 ST.E.128 desc[UR54][R14.64], R32 ;  /* 0x000000200e009985 */ /* 0x0003e2000c101d36 */
[----:B------:R-:W-:Y:S02]  /*111a0*/  SHF.R.S32.HI R0, RZ, 0x1f, R89 ;  /* 0x0000001fff007819 */ /* 0x000fe40000011459 */
[----:B------:R-:W-:Y:S01]  /*111b0*/  @!P3 LEA R28, P5, R89, R4, 0x1 ;  /* 0x00000004591cb211 */ /* 0x000fe200078a08ff */
[----:B------:R1:W-:Y:S01]  /*111c0*/  @!P2 ST.E.128 desc[UR54][R20.64], R40 ;  /* 0x000000281400a985 */ /* 0x0003e2000c101d36 */
[----:B------:R-:W-:-:S02]  /*111d0*/  LOP3.LUT P0, RZ, R86, 0x80, RZ, 0xc0, !PT ;  /* 0x0000008056ff7812 */ /* 0x000fc4000780c0ff */
[-C--:B------:R-:W-:Y:S02]  /*111e0*/  @!P3 LEA.HI.X R29, R89, R5.reuse, R0, 0x1, P5 ;  /* 0x00000005591db211 */ /* 0x080fe400028f0c00 */
[----:B------:R-:W-:Y:S02]  /*111f0*/  SHF.R.S32.HI R0, RZ, 0x1f, R99 ;  /* 0x0000001fff007819 */ /* 0x000fe40000011463 */
[C---:B0-----:R-:W-:Y:S01]  /*11200*/  @!P4 LEA R8, P5, R99.reuse, R4, 0x1 ;  /* 0x000000046308c211 */ /* 0x041fe200078a08ff */
[----:B------:R1:W-:Y:S03]  /*11210*/  @!P3 ST.E.128 desc[UR54][R28.64], R48 ;  /* 0x000000301c00b985 */ /* 0x0003e6000c101d36 */
[----:B------:R-:W-:Y:S02]  /*11220*/  @!P4 LEA.HI.X R9, R99, R5, R0, 0x1, P5 ;  /* 0x000000056309c211 */ /* 0x000fe400028f0c00 */
[----:B------:R-:W-:-:S02]  /*11230*/  SHF.R.S32.HI R0, RZ, 0x1f, R95 ;  /* 0x0000001fff007819 */ /* 0x000fc4000001145f */
[C---:B------:R-:W-:Y:S01]  /*11240*/  @P6 LEA R10, P5, R95.reuse, R4, 0x1 ;  /* 0x000000045f0a6211 */ /* 0x040fe200078a08ff */
[----:B------:R1:W-:Y:S03]  /*11250*/  @!P4 ST.E.128 desc[UR54][R8.64], R56 ;  /* 0x000000380800c985 */ /* 0x0003e6000c101d36 */
[----:B------:R-:W-:-:S05]  /*11260*/  @P6 LEA.HI.X R11, R95, R5, R0, 0x1, P5 ;  /* 0x000000055f0b6211 */ /* 0x000fca00028f0c00 */
[----:B------:R1:W-:Y:S01]  /*11270*/  @P6 ST.E.128 desc[UR54][R10.64], R64 ;  /* 0x000000400a006985 */ /* 0x0003e2000c101d36 */
[----:B------:R-:W-:Y:S05]  /*11280*/  @!P0 BRA `(.L_x_5535) ;  /* 0x0000002400788947 */ /* 0x000fea0003800000 */
[----:B------:R-:W-:Y:S02]  /*11290*/  LEA R4, P0, R97, R4, 0x1 ;  /* 0x0000000461047211 */ /* 0x000fe400078008ff */
[----:B------:R-:W-:-:S04]  /*112a0*/  SHF.R.S32.HI R0, RZ, 0x1f, R97 ;  /* 0x0000001fff007819 */ /* 0x000fc80000011461 */
[----:B------:R-:W-:-:S05]  /*112b0*/  LEA.HI.X R5, R97, R5, R0, 0x1, P0 ;  /* 0x0000000561057211 */ /* 0x000fca00000f0c00 */
[----:B------:R0:W-:Y:S01]  /*112c0*/  ST.E.128 desc[UR54][R4.64], R72 ;  /* 0x0000004804007985 */ /* 0x0001e2000c101d36 */
[----:B------:R-:W-:Y:S05]  /*112d0*/  BRA `(.L_x_5535) ;  /* 0x0000002400647947 */ /* 0x000fea0003800000 */
.L_x_5532:
[----:B------:R-:W-:Y:S01]  /*112e0*/  ULDC.64 UR12, c[0x0][0xb08] ;  /* 0x0002c200000c7ab9 */ /* 0x000fe20000000a00 */
[----:B------:R-:W-:Y:S01]  /*112f0*/  ULDC UR14, c[0x0][0xbe8] ;  /* 0x0002fa00000e7ab9 */ /* 0x000fe20000000800 */
[----:B------:R-:W-:Y:S01]  /*11300*/  UIMAD UR18, UR18, UR12, URZ ;  /* 0x0000000c121272a4 */ /* 0x000fe2000f8e023f */
[----:B0-----:R-:W-:Y:S01]  /*11310*/  VIADD R6, R186, UR45 ;  /* 0x0000002dba067c36 */ /* 0x001fe20008000000 */
[----:B------:R-:W-:Y:S01]  /*11320*/  UIMAD.WIDE.U32 UR10, UR4, UR12, URZ ;  /* 0x0000000c040a72a5 */ /* 0x000fe2000f8e003f */
[----:B------:R-:W-:Y:S01]  /*11330*/  BSSY B1, `(.L_x_5536) ;  /* 0x00000cc000017945 */ /* 0x000fe20003800000 */
[----:B------:R-:W-:Y:S01]  /*11340*/  UIMAD UR18, UR4, UR13, UR18 ;  /* 0x0000000d041272a4 */ /* 0x000fe2000f8e0212 */
[----:B------:R-:W-:Y:S01]  /*11350*/  IMAD.MOV.U32 R3, RZ, RZ, R6 ;  /* 0x000000ffff037224 */ /* 0x000fe200078e0006 */
        /* <DEDUP_REMOVED lines=23> */
[----:B------:R-:W-:Y:S01]  /*114d0*/  @P0 IMAD.HI.U32 R0, R6, UR9, RZ ;  /* 0x0000000906000c27 */ /* 0x000fe2000f8e00ff */
[----:B------:R-:W-:Y:S01]  /*114e0*/  ULDC.64 UR12, c[0x0][0xb48] ;  /* 0x0002d200000c7ab9 */ /* 0x000fe20000000a00 */
[----:B------:R-:W-:Y:S01]  /*114f0*/  @UP0 ULDC UR4, c[0x0][0xbf0] ;  /* 0x0002fc0000040ab9 */ /* 0x000fe20000000800 */
[----:B------:R-:W-:Y:S01]  /*11500*/  UIMAD.WIDE.U32 UR10, UR42, UR12, UR10 ;  /* 0x0000000c2a0a72a5 */ /* 0x000fe2000f8e000a */
[----:B------:R-:W-:-:S02]  /*11510*/  SHF.R.S32.HI R160, RZ, 0x1f, R205 ;  /* 0x0000001fffa07819 */ /* 0x000fc400000114cd */
[----:B------:R-:W-:Y:S01]  /*11520*/  @P0 SHF.R.U32.HI R3, RZ, UR4, R0 ;  /* 0x00000004ff030c19 */ /* 0x000fe20008011600 */
[----:B------:R-:W-:Y:S01]  /*11530*/  UIMAD UR42, UR42, UR13, UR11 ;  /* 0x0000000d2a2a72a4 */ /* 0x000fe2000f8e020b */
[----:B------:R-:W-:Y:S01]  /*11540*/  SHF.R.S32.HI R161, RZ, 0x1f, R206 ;  /* 0x0000001fffa17819 */ /* 0x000fe200000114ce */
[----:B------:R-:W-:Y:S01]  /*11550*/  IMAD.U32 R5, RZ, RZ, UR11 ;  /* 0x0000000bff057e24 */ /* 0x000fe2000f8e00ff */
[--C-:B------:R-:W-:Y:S01]  /*11560*/  SHF.R.S32.HI R0, RZ, 0x1f, R3.reuse ;  /* 0x0000001fff007819 */ /* 0x100fe20000011403 */
[----:B------:R-:W-:Y:S01]  /*11570*/  IMAD.MOV R7, RZ, RZ, -R3 ;  /* 0x000000ffff077224 */ /* 0x000fe200078e0a03 */
[----:B------:R-:W-:Y:S01]  /*11580*/  ULDC.64 UR12, c[0x0][0xb30] ;  /* 0x0002cc00000c7ab9 */ /* 0x000fe20000000a00 */
[----:B------:R-:W-:Y:S01]  /*11590*/  IMAD.U32 R4, RZ, RZ, UR10 ;  /* 0x0000000aff047e24 */ /* 0x000fe2000f8e00ff */
[----:B------:R-:W-:Y:S01]  /*115a0*/  ULDC.64 UR10, c[0x0][0xb28] ;  /* 0x0002ca00000a7ab9 */ /* 0x000fe20000000a00 */
[----:B------:R-:W-:Y:S01]  /*115b0*/  IMAD R0, R0, UR12, RZ ;  /* 0x0000000c00007c24 */ /* 0x000fe2000f8e02ff */
[----:B------:R-:W-:Y:S01]  /*115c0*/  UIADD3 UR4, UR41, 0x28c20, URZ ;  /* 0x00028c2029047890 */ /* 0x000fe2000fffe03f */
[----:B------:R-:W-:Y:S01]  /*115d0*/  IMAD R7, R7, UR14, R6 ;  /* 0x0000000e07077c24 */ /* 0x000fe2000f8e0206 */
[----:B------:R-:W-:Y:S01]  /*115e0*/  SHF.R.S32.HI R162, RZ, 0x1f, R207 ;  /* 0x0000001fffa27819 */ /* 0x000fe200000114cf */
[----:B------:R-:W-:Y:S01]  /*115f0*/  IMAD R9, R3, UR13, R0 ;  /* 0x0000000d03097c24 */ /* 0x000fe2000f8e0200 */
[----:B------:R-:W-:Y:S01]  /*11600*/  UPRMT UR4, URZ, 0x654, UR4 ;  /* 0x000006543f047896 */ /* 0x000fe20008000004 */
[----:B------:R-:W-:Y:S01]  /*11610*/  IMAD.U32 R5, RZ, RZ, UR42 ;  /* 0x0000002aff057e24 */ /* 0x000fe2000f8e00ff */
[----:B------:R-:W-:-:S02]  /*11620*/  SHF.R.S32.HI R0, RZ, 0x1f, R7 ;  /* 0x0000001fff007819 */ /* 0x000fc40000011407 */
[----:B------:R-:W-:Y:S01]  /*11630*/  SHF.R.S32.HI R163, RZ, 0x1f, R208 ;  /* 0x0000001fffa37819 */ /* 0x000fe200000114d0 */
[----:B------:R-:W-:Y:S01]  /*11640*/  IMAD.WIDE.U32 R4, R3, UR12, R4 ;  /* 0x0000000c03047c25 */ /* 0x000fe2000f8e0004 */
[----:B------:R-:W-:Y:S02]  /*11650*/  SHF.R.S32.HI R164, RZ, 0x1f, R209 ;  /* 0x0000001fffa47819 */ /* 0x000fe400000114d1 */
[----:B------:R-:W-:Y:S01]  /*11660*/  SHF.R.S32.HI R165, RZ, 0x1f, R210 ;  /* 0x0000001fffa57819 */ /* 0x000fe200000114d2 */
[----:B------:R-:W-:Y:S01]  /*11670*/  IMAD R0, R0, UR10, RZ ;  /* 0x0000000a00007c24 */ /* 0x000fe2000f8e02ff */
[----:B------:R-:W-:Y:S01]  /*11680*/  SYNCS.ARRIVE.TRANS64.RED.A1T0 RZ, [UR4], RZ ;  /* 0x000000ffffff79a7 */ /* 0x000fe20008100404 */
[----:B------:R-:W-:Y:S01]  /*11690*/  IMAD.IADD R5, R5, 0x1, R9 ;  /* 0x0000000105057824 */ /* 0x000fe200078e0209 */
[----:B------:R-:W-:Y:S01]  /*116a0*/  SHF.R.S32.HI R166, RZ, 0x1f, R211 ;  /* 0x0000001fffa67819 */ /* 0x000fe200000114d3 */
[----:B------:R-:W-:Y:S01]  /*116b0*/  IMAD R3, R7, UR11, R0 ;  /* 0x0000000b07037c24 */ /* 0x000fe2000f8e0200 */
[----:B------:R-:W-:Y:S01]  /*116c0*/  SHF.R.S32.HI R167, RZ, 0x1f, R212 ;  /* 0x0000001fffa77819 */ /* 0x000fe200000114d4 */
[----:B------:R-:W-:Y:S01]  /*116d0*/  VIADD R0, R17, UR45 ;  /* 0x0000002d11007c36 */ /* 0x000fe20008000000 */
[----:B------:R-:W-:Y:S01]  /*116e0*/  SHF.R.S32.HI R168, RZ, 0x1f, R213 ;  /* 0x0000001fffa87819 */ /* 0x000fe200000114d5 */
[----:B------:R-:W-:Y:S01]  /*116f0*/  IMAD.WIDE.U32 R4, R7, UR10, R4 ;  /* 0x0000000a07047c25 */ /* 0x000fe2000f8e0004 */
[----:B------:R-:W-:Y:S01]  /*11700*/  ULDC.64 UR10, c[0x0][0xb00] ;  /* 0x0002c000000a7ab9 */ /* 0x000fe20000000a00 */
[----:B------:R-:W-:-:S02]  /*11710*/  SHF.R.S32.HI R169, RZ, 0x1f, R214 ;  /* 0x0000001fffa97819 */ /* 0x000fc400000114d6 */
[----:B------:R-:W-:Y:S01]  /*11720*/  ISETP.GE.AND P0, PT, R0, UR8, PT ;  /* 0x0000000800007c0c */ /* 0x000fe2000bf06270 */
[----:B------:R-:W-:Y:S01]  /*11730*/  IMAD.IADD R5, R5, 0x1, R3 ;  /* 0x0000000105057824 */ /* 0x000fe200078e0203 */
[C---:B------:R-:W-:Y:S02]  /*11740*/  LEA R3, P1, R4.reuse, UR10, 0x2 ;  /* 0x0000000a04037c11 */ /* 0x040fe4000f8210ff */
[----:B------:R-:W-:Y:S02]  /*11750*/  SHF.R.S32.HI R170, RZ, 0x1f, R215 ;  /* 0x0000001fffaa7819 */ /* 0x000fe400000114d7 */
[----:B------:R-:W-:Y:S01]  /*11760*/  LEA.HI.X R10, R4, UR11, R5, 0x2, P1 ;  /* 0x0000000b040a7c11 */ /* 0x000fe200088f1405 */
[----:B------:R0:W1:Y:S01]  /*11770*/  SHFL.IDX PT, R12, R3, RZ, 0x1c1f ;  /* 0x001c1fff030c7589 */ /* 0x00006200000e0000 */
[----:B------:R-:W-:Y:S02]  /*11780*/  SHF.R.S32.HI R14, RZ, 0x1f, R216 ;  /* 0x0000001fff0e7819 */ /* 0x000fe400000114d8 */
[----:B------:R-:W-:Y:S01]  /*11790*/  SHF.R.S32.HI R15, RZ, 0x1f, R217 ;  /* 0x0000001fff0f7819 */ /* 0x000fe200000114d9 */
[----:B------:R0:W2:Y:S01]  /*117a0*/  SHFL.IDX PT, R11, R10, RZ, 0x1c1f ;  /* 0x001c1fff0a0b7589 */ /* 0x0000a200000e0000 */
[----:B------:R-:W-:-:S02]  /*117b0*/  SHF.R.S32.HI R171, RZ, 0x1f, R218 ;  /* 0x0000001fffab7819 */ /* 0x000fc400000114da */
[----:B------:R-:W-:Y:S01]  /*117c0*/  SHF.R.S32.HI R172, RZ, 0x1f, R18 ;  /* 0x0000001fffac7819 */ /* 0x000fe20000011412 */
[----:B------:R-:W-:Y:S06]  /*117d0*/  @P0 BRA `(.L_x_5537) ;  /* 0x0000000800040947 */ /* 0x000fec0003800000 */
[----:B------:R-:W-:Y:S02]  /*117e0*/  ULDC UR4, c[0x0][0xac8] ;  /* 0x0002b20000047ab9 */ /* 0x000fe40000000800 */
[----:B------:R-:W-:Y:S02]  /*117f0*/  ISETP.GE.AND P0, PT, R18, UR4, PT ;  /* 0x0000000412007c0c */ /* 0x000fe4000bf06270 */
[----:B------:R-:W-:Y:S02]  /*11800*/  ISETP.GE.AND P3, PT, R218, UR4, PT ;  /* 0x00000004da007c0c */ /* 0x000fe4000bf66270 */
[----:B------:R-:W-:-:S09]  /*11810*/  ISETP.GE.AND P2, PT, R217, UR4, PT ;  /* 0x00000004d9007c0c */ /* 0x000fd2000bf46270 */
[----:B-1----:R-:W-:-:S04]  /*11820*/  @!P0 LEA R4, P1, R18, R12, 0x2 ;  /* 0x0000000c12048211 */ /* 0x002fc800078210ff */
[----:B--2---:R-:W-:Y:S02]  /*11830*/  @!P0 LEA.HI.X R5, R18, R11, R172, 0x2, P1 ;  /* 0x0000000b12058211 */ /* 0x004fe400008f14ac */
[----:B------:R-:W-:-:S03]  /*11840*/  ISETP.GE.AND P1, PT, R216, UR4, PT ;  /* 0x00000004d8007c0c */ /* 0x000fc6000bf26270 */
[----:B------:R1:W-:Y:S01]  /*11850*/  @!P0 ST.E.64 desc[UR54][R4.64], R24 ;  /* 0x0000001804008985 */ /* 0x0003e2000c101b36 */
[----:B------:R-:W-:-:S09]  /*11860*/  ISETP.GE.AND P0, PT, R215, UR4, PT ;  /* 0x00000004d7007c0c */ /* 0x000fd2000bf06270 */
[-C--:B------:R-:W-:Y:S02]  /*11870*/  @!P1 LEA R6, P5, R216, R12.reuse, 0x2 ;  /* 0x0000000cd8069211 */ /* 0x080fe400078a10ff */
[----:B-1----:R-:W-:Y:S02]  /*11880*/  @!P3 LEA R4, P4, R218, R12, 0x2 ;  /* 0x0000000cda04b211 */ /* 0x002fe400078810ff */
[-C--:B------:R-:W-:Y:S02]  /*11890*/  @!P1 LEA.HI.X R7, R216, R11.reuse, R14, 0x2, P5 ;  /* 0x0000000bd8079211 */ /* 0x080fe400028f140e */
[----:B------:R-:W-:Y:S02]  /*118a0*/  @!P3 LEA.HI.X R5, R218, R11, R171, 0x2, P4 ;  /* 0x0000000bda05b211 */ /* 0x000fe400020f14ab */
[----:B------:R-:W-:Y:S02]  /*118b0*/  ISETP.GE.AND P4, PT, R213, UR4, PT ;  /* 0x00000004d5007c0c */ /* 0x000fe4000bf86270 */
[----:B------:R-:W-:Y:S01]  /*118c0*/  ISETP.GE.AND P5, PT, R212, UR4, PT ;  /* 0x00000004d4007c0c */ /* 0x000fe2000bfa6270 */
[----:B------:R1:W-:Y:S01]  /*118d0*/  @!P3 ST.E.64 desc[UR54][R4.64], R28 ;  /* 0x0000001c0400b985 */ /* 0x0003e2000c101b36 */
[----:B------:R-:W-:-:S02]  /*118e0*/  ISETP.GE.AND P3, PT, R214, UR4, PT ;  /* 0x00000004d6007c0c */ /* 0x000fc4000bf66270 */
[----:B-1----:R-:W-:-:S04]  /*118f0*/  @!P2 LEA R4, P6, R217, R12, 0x2 ;  /* 0x0000000cd904a211 */ /* 0x002fc800078c10ff */
[----:B------:R-:W-:Y:S02]  /*11900*/  @!P2 LEA.HI.X R5, R217, R11, R15, 0x2, P6 ;  /* 0x0000000bd905a211 */ /* 0x000fe400030f140f */
[----:B------:R-:W-:-:S03]  /*11910*/  @!P0 LEA R8, P6, R215, R12, 0x2 ;  /* 0x0000000cd7088211 */ /* 0x000fc600078c10ff */
[----:B------:R1:W-:Y:S01]  /*11920*/  @!P2 ST.E.64 desc[UR54][R4.64], R32 ;  /* 0x000000200400a985 */ /* 0x0003e2000c101b36 */
[----:B------:R-:W-:-:S03]  /*11930*/  @!P0 LEA.HI.X R9, R215, R11, R170, 0x2, P6 ;  /* 0x0000000bd7098211 */ /* 0x000fc600030f14aa */
[----:B------:R2:W-:Y:S04]  /*11940*/  @!P1 ST.E.64 desc[UR54][R6.64], R36 ;  /* 0x0000002406009985 */ /* 0x0005e8000c101b36 */
[----:B------:R3:W-:Y:S01]  /*11950*/  @!P0 ST.E.64 desc[UR54][R8.64], R40 ;  /* 0x0000002808008985 */ /* 0x0007e2000c101b36 */
[----:B------:R-:W-:Y:S02]  /*11960*/  ISETP.GE.AND P0, PT, R211, UR4, PT ;  /* 0x00000004d3007c0c */ /* 0x000fe4000bf06270 */
[CC--:B-1----:R-:W-:Y:S02]  /*11970*/  @!P3 LEA R4, P1, R214.reuse, R12.reuse, 0x2 ;  /* 0x0000000cd604b211 */ /* 0x0c2fe400078210ff */
[----:B--2---:R-:W-:Y:S02]  /*11980*/  @!P4 LEA R6, P2, R213, R12, 0x2 ;  /* 0x0000000cd506c211 */ /* 0x004fe400078410ff */
[----:B------:R-:W-:-:S02]  /*11990*/  @!P3 LEA.HI.X R5, R214, R11, R169, 0x2, P1 ;  /* 0x0000000bd605b211 */ /* 0x000fc400008f14a9 */
[----:B------:R-:W-:Y:S02]  /*119a0*/  ISETP.GE.AND P1, PT, R210, UR4, PT ;  /* 0x00000004d2007c0c */ /* 0x000fe4000bf26270 */
[-C--:B------:R-:W-:Y:S01]  /*119b0*/  @!P4 LEA.HI.X R7, R213, R11.reuse, R168, 0x2, P2 ;  /* 0x0000000bd507c211 */ /* 0x080fe200010f14a8 */
[----:B------:R1:W-:Y:S01]  /*119c0*/  @!P3 ST.E.64 desc[UR54][R4.64], R44 ;  /* 0x0000002c0400b985 */ /* 0x0003e2000c101b36 */
[----:B------:R-:W-:Y:S02]  /*119d0*/  ISETP.GE.AND P2, PT, R209, UR4, PT ;  /* 0x00000004d1007c0c */ /* 0x000fe4000bf46270 */
[----:B---3--:R-:W-:Y:S01]  /*119e0*/  @!P5 LEA R8, P6, R212, R12, 0x2 ;  /* 0x0000000cd408d211 */ /* 0x008fe200078c10ff */
[----:B------:R2:W-:Y:S01]  /*119f0*/  @!P4 ST.E.64 desc[UR54][R6.64], R48 ;  /* 0x000000300600c985 */ /* 0x0005e2000c101b36 */
[----:B------:R-:W-:Y:S02]  /*11a00*/  ISETP.GE.AND P3, PT, R208, UR4, PT ;  /* 0x00000004d0007c0c */ /* 0x000fe4000bf66270 */
[----:B------:R-:W-:-:S02]  /*11a10*/  @!P5 LEA.HI.X R9, R212, R11, R167, 0x2, P6 ;  /* 0x0000000bd409d211 */ /* 0x000fc400030f14a7 */
        /* <DEDUP_REMOVED lines=11> */
[----:B------:R-:W-:Y:S02]  /*11ad0*/  @!P2 LEA.HI.X R9, R209, R11, R164, 0x2, P6 ;  /* 0x0000000bd109a211 */ /* 0x000fe400030f14a4 */
        /* <DEDUP_REMOVED lines=52> */
[C---:B-1----:R-:W-:Y:S01]  /*11e20*/  @!P4 LEA R6, P2, R195.reuse, R12, 0x2 ;  /* 0x0000000cc306c211 */ /* 0x042fe200078410ff */
[----:B------:R1:W-:Y:S03]  /*11e30*/  @!P5 ST.E.64 desc[UR54][R4.64], R116 ;  /* 0x000000740400d985 */ /* 0x0003e6000c101b36 */
[----:B------:R-:W-:-:S02]  /*11e40*/  @!P4 LEA.HI.X R7, R195, R11, R229, 0x2, P2 ;  /* 0x0000000bc307c211 */ /* 0x000fc400010f14e5 */
[----:B------:R-:W-:Y:S02]  /*11e50*/  ISETP.GE.AND P2, PT, R189, UR4, PT ;  /* 0x00000004bd007c0c */ /* 0x000fe4000bf46270 */
[CC--:B--2---:R-:W-:Y:S01]  /*11e60*/  @!P3 LEA R8, P6, R194.reuse, R12.reuse, 0x2 ;  /* 0x0000000cc208b211 */ /* 0x0c4fe200078c10ff */
        /* <DEDUP_REMOVED lines=10> */
[----:B------:R-:W-:-:S03]  /*11f10*/  @!P1 LEA.HI.X R7, R192, R11, R225, 0x2, P6 ;  /* 0x0000000bc0079211 */ /* 0x000fc600030f14e1 */
[CC--:B-1----:R-:W-:Y:S02]  /*11f20*/  @!P3 LEA R8, P6, R190.reuse, R12.reuse, 0x2 ;  /* 0x0000000cbe08b211 */ /* 0x0c2fe400078c10ff */
[----:B------:R1:W-:Y:S02]  /*11f30*/  @!P1 ST.E.64 desc[UR54][R6.64], R132 ;  /* 0x0000008406009985 */ /* 0x0003e4000c101b36 */
        /* <DEDUP_REMOVED lines=11> */
.L_x_5537:
[----:B------:R-:W-:Y:S05]  /*11ff0*/  BSYNC B1 ;  /* 0x0000000000017941 */ /* 0x000fea0003800000 */
.L_x_5536:
        /* <DEDUP_REMOVED lines=10> */
[-C--:B0--3--:R-:W-:Y:S02]  /*120a0*/  @!P4 LEA R4, P3, R18, R3.reuse, 0x2 ;  /* 0x000000031204c211 */ /* 0x089fe400078610ff */
[----:B------:R-:W-:Y:S02]  /*120b0*/  @!P2 LEA R6, P6, R218, R3, 0x2 ;  /* 0x00000003da06a211 */ /* 0x000fe400078c10ff */
[----:B-1----:R-:W-:Y:S02]  /*120c0*/  @!P4 LEA.HI.X R5, R18, R21, R172, 0x2, P3 ;  /* 0x000000151205c211 */ /* 0x002fe400018f14ac */
[----:B------:R-:W-:Y:S02]  /*120d0*/  ISETP.GE.AND P3, PT, R215, UR4, PT ;  /* 0x00000004d7007c0c */ /* 0x000fe4000bf66270 */
[----:B------:R-:W-:Y:S01]  /*120e0*/  @!P1 LEA R8, P5, R217, R3, 0x2 ;  /* 0x00000003d9089211 */ /* 0x000fe200078a10ff */
[----:B------:R0:W-:Y:S01]  /*120f0*/  @!P4 ST.E.64 desc[UR54][R4.64], R26 ;  /* 0x0000001a0400c985 */ /* 0x0001e2000c101b36 */
[----:B------:R-:W-:-:S02]  /*12100*/  ISETP.GE.AND P4, PT, R214, UR4, PT ;  /* 0x00000004d6007c0c */ /* 0x000fc4000bf86270 */
[----:B------:R-:W-:Y:S02]  /*12110*/  @!P2 LEA.HI.X R7, R218, R21, R171, 0x2, P6 ;  /* 0x00000015da07a211 */ /* 0x000fe400030f14ab */
[C---:B------:R-:W-:Y:S02]  /*12120*/  @!P0 LEA R10, P6, R216.reuse, R3, 0x2 ;  /* 0x00000003d80a8211 */ /* 0x040fe400078c10ff */
        /* <DEDUP_REMOVED lines=14> */
[----:B------:R-:W-:Y:S01]  /*12210*/  @!P5 LEA R14, P6, R213, R3, 0x2 ;  /* 0x00000003d50ed211 */ /* 0x000fe200078c10ff */
[----:B------:R4:W-:Y:S01]  /*12220*/  @!P4 ST.E.64 desc[UR54][R12.64], R46 ;  /* 0x0000002e0c00c985 */ /* 0x0009e2000c101b36 */
[----:B------:R-:W-:Y:S02]  /*12230*/  ISETP.GE.AND P3, PT, R209, UR4, PT ;  /* 0x00000004d1007c0c */ /* 0x000fe4000bf66270 */
[----:B------:R-:W-:Y:S02]  /*12240*/  @!P5 LEA.HI.X R15, R213, R21, R168, 0x2, P6 ;  /* 0x00000015d50fd211 */ /* 0x000fe400030f14a8 */
[-C--:B-1----:R-:W-:Y:S02]  /*12250*/  @!P0 LEA R6, P6, R212, R3.reuse, 0x2 ;  /* 0x00000003d4068211 */ /* 0x082fe400078c10ff */
[----:B------:R-:W-:Y:S01]  /*12260*/  ISETP.GE.AND P4, PT, R208, UR4, PT ;  /* 0x00000004d0007c0c */ /* 0x000fe2000bf86270 */
[----:B------:R1:W-:Y:S01]  /*12270*/  @!P5 ST.E.64 desc[UR54][R14.64], R50 ;  /* 0x000000320e00d985 */ /* 0x0003e2000c101b36 */
[----:B--2---:R-:W-:-:S02]  /*12280*/  @!P1 LEA R8, P5, R211, R3, 0x2 ;  /* 0x00000003d3089211 */ /* 0x004fc400078a10ff */
[----:B------:R-:W-:Y:S02]  /*12290*/  @!P0 LEA.HI.X R7, R212, R21, R167, 0x2, P6 ;  /* 0x00000015d4078211 */ /* 0x000fe400030f14a7 */
        /* <DEDUP_REMOVED lines=9> */
[C---:B----4-:R-:W-:Y:S02]  /*12330*/  @!P4 LEA R12, P2, R208.reuse, R3, 0x2 ;  /* 0x00000003d00cc211 */ /* 0x050fe400078410ff */
[----:B------:R-:W-:Y:S02]  /*12340*/  ISETP.GE.AND P1, PT, R205, UR4, PT ;  /* 0x00000004cd007c0c */ /* 0x000fe4000bf26270 */
[-C--:B------:R-:W-:Y:S02]  /*12350*/  @!P3 LEA.HI.X R5, R209, R21.reuse, R164, 0x2, P6 ;  /* 0x00000015d105b211 */ /* 0x080fe400030f14a4 */
[----:B------:R-:W-:Y:S02]  /*12360*/  @!P4 LEA.HI.X R13, R208, R21, R163, 0x2, P2 ;  /* 0x00000015d00dc211 */ /* 0x000fe400010f14a3 */
[----:B------:R-:W-:Y:S01]  /*12370*/  ISETP.GE.AND P2, PT, R204, UR4, PT ;  /* 0x00000004cc007c0c */ /* 0x000fe2000bf46270 */
[----:B------:R-:W-:Y:S01]  /*12380*/  @!P3 ST.E.64 desc[UR54][R4.64], R66 ;  /* 0x000000420400b985 */ /* 0x000fe2000c101b36 */
[----:B-1----:R-:W-:-:S03]  /*12390*/  @!P5 LEA R14, P6, R207, R3, 0x2 ;  /* 0x00000003cf0ed211 */ /* 0x002fc600078c10ff */
[----:B------:R1:W-:Y:S01]  /*123a0*/  @!P4 ST.E.64 desc[UR54][R12.64], R70 ;  /* 0x000000460c00c985 */ /* 0x0003e2000c101b36 */
[----:B------:R-:W-:Y:S02]  /*123b0*/  @!P5 LEA.HI.X R15, R207, R21, R162, 0x2, P6 ;  /* 0x00000015cf0fd211 */ /* 0x000fe400030f14a2 */
[CC--:B0-----:R-:W-:Y:S02]  /*123c0*/  @!P0 LEA R6, P4, R206.reuse, R3.reuse, 0x2 ;  /* 0x00000003ce068211 */ /* 0x0c1fe400078810ff */
[----:B--2---:R-:W-:Y:S01]  /*123d0*/  @!P1 LEA R8, P3, R205, R3, 0x2 ;  /* 0x00000003cd089211 */ /* 0x004fe200078610ff */
        /* <DEDUP_REMOVED lines=14> */
[C---:B------:R-:W-:Y:S02]  /*124c0*/  @!P5 LEA R4, P6, R203.reuse, R3, 0x2 ;  /* 0x00000003cb04d211 */ /* 0x040fe400078c10ff */
[-C--:B------:R-:W-:Y:S02]  /*124d0*/  @!P4 LEA.HI.X R13, R202, R21.reuse, R157, 0x2, P0 ;  /* 0x00000015ca0dc211 */ /* 0x080fe400000f149d */
[----:B------:R-:W-:Y:S02]  /*124e0*/  @!P5 LEA.HI.X R5, R203, R21, R158, 0x2, P6 ;  /* 0x00000015cb05d211 */ /* 0x000fe400030f149e */
[----:B------:R-:W-:Y:S02]  /*124f0*/  ISETP.GE.AND P0, PT, R198, UR4, PT ;  /* 0x00000004c6007c0c */ /* 0x000fe4000bf06270 */
[----:B0-----:R-:W-:Y:S01]  /*12500*/  @!P3 LEA R14, P6, R201, R3, 0x2 ;  /* 0x00000003c90eb211 */ /* 0x001fe200078c10ff */
[----:B------:R0:W-:Y:S01]  /*12510*/  @!P5 ST.E.64 desc[UR54][R4.64], R90 ;  /* 0x0000005a0400d985 */ /* 0x0001e2000c101b36 */
[----:B------:R-:W-:-:S02]  /*12520*/  ISETP.GE.AND P5, PT, R197, UR4, PT ;  /* 0x00000004c5007c0c */ /* 0x000fc4000bfa6270 */
[----:B------:R-:W-:Y:S01]  /*12530*/  @!P3 LEA.HI.X R15, R201, R21, R156, 0x2, P6 ;  /* 0x00000015c90fb211 */ /* 0x000fe200030f149c */
[----:B------:R4:W-:Y:S01]  /*12540*/  @!P4 ST.E.64 desc[UR54][R12.64], R94 ;  /* 0x0000005e0c00c985 */ /* 0x0009e2000c101b36 */
[-C--:B--2---:R-:W-:Y:S02]  /*12550*/  @!P2 LEA R6, P6, R200, R3.reuse, 0x2 ;  /* 0x00000003c806a211 */ /* 0x084fe400078c10ff */
[----:B------:R-:W-:Y:S01]  /*12560*/  ISETP.GE.AND P4, PT, R196, UR4, PT ;  /* 0x00000004c4007c0c */ /* 0x000fe2000bf86270 */
[----:B------:R2:W-:Y:S01]  /*12570*/  @!P3 ST.E.64 desc[UR54][R14.64], R98 ;  /* 0x000000620e00b985 */ /* 0x0005e2000c101b36 */
[----:B---3--:R-:W-:Y:S02]  /*12580*/  @!P1 LEA R8, P3, R199, R3, 0x2 ;  /* 0x00000003c7089211 */ /* 0x008fe400078610ff */
        /* <DEDUP_REMOVED lines=11> */
[----:B------:R-:W-:Y:S02]  /*12640*/  @!P5 LEA.HI.X R5, R197, R21, R152, 0x2, P1 ;  /* 0x00000015c505d211 */ /* 0x000fe400008f1498 */
        /* <DEDUP_REMOVED lines=8> */
[C---:B-1----:R-:W-:Y:S01]  /*126d0*/  @!P0 LEA R6, P5, R194.reuse, R3, 0x2 ;  /* 0x00000003c2068211 */ /* 0x042fe200078a10ff */
[----:B------:R1:W-:Y:S01]  /*126e0*/  @!P3 ST.E.64 desc[UR54][R14.64], R122 ;  /* 0x0000007a0e00b985 */ /* 0x0003e2000c101b36 */
[----:B------:R-:W-:Y:S02]  /*126f0*/  ISETP.GE.AND P3, PT, R191, UR4, PT ;  /* 0x00000004bf007c0c */ /* 0x000fe4000bf66270 */
[----:B------:R-:W-:Y:S02]  /*12700*/  @!P0 LEA.HI.X R7, R194, R21, R228, 0x2, P5 ;  /* 0x00000015c2078211 */ /* 0x000fe400028f14e4 */
[----:B------:R-:W-:Y:S02]  /*12710*/  ISETP.GE.AND P5, PT, R189, UR4, PT ;  /* 0x00000004bd007c0c */ /* 0x000fe4000bfa6270 */
[-C--:B---3--:R-:W-:Y:S01]  /*12720*/  @!P1 LEA R8, P6, R193, R3.reuse, 0x2 ;  /* 0x00000003c1089211 */ /* 0x088fe200078c10ff */
[----:B------:R4:W-:Y:S02]  /*12730*/  @!P0 ST.E.64 desc[UR54][R6.64], R126 ;  /* 0x0000007e06008985 */ /* 0x0009e4000c101b36 */
[----:B0-----:R-:W-:-:S02]  /*12740*/  @!P4 LEA R4, P0, R192, R3, 0x2 ;  /* 0x00000003c004c211 */ /* 0x001fc400078010ff */
[----:B------:R-:W-:Y:S02]  /*12750*/  @!P1 LEA.HI.X R9, R193, R21, R226, 0x2, P6 ;  /* 0x00000015c1099211 */ /* 0x000fe400030f14e2 */
[----:B------:R-:W-:Y:S02]  /*12760*/  @!P3 LEA R10, P6, R191, R3, 0x2 ;  /* 0x00000003bf0ab211 */ /* 0x000fe400078c10ff */
[----:B------:R-:W-:Y:S01]  /*12770*/  @!P4 LEA.HI.X R5, R192, R21, R225, 0x2, P0 ;  /* 0x00000015c005c211 */ /* 0x000fe200000f14e1 */
        /* <DEDUP_REMOVED lines=12> */
[----:B----4-:R-:W-:-:S04]  /*12840*/  LEA R4, P0, R188, R3, 0x2 ;  /* 0x00000003bc047211 */ /* 0x010fc800078010ff */
[----:B------:R-:W-:-:S05]  /*12850*/  LEA.HI.X R5, R188, R21, R221, 0x2, P0 ;  /* 0x00000015bc057211 */ /* 0x000fca00000f14dd */
[----:B------:R0:W-:Y:S01]  /*12860*/  ST.E.64 desc[UR54][R4.64], R150 ;  /* 0x0000009604007985 */ /* 0x0001e2000c101b36 */
[----:B------:R-:W-:Y:S05]  /*12870*/  BRA `(.L_x_5535) ;  /* 0x0000000c00fc7947 */ /* 0x000fea0003800000 */
.L_x_5529:
        /* <DEDUP_REMOVED lines=9> */
[----:B------:R-:W-:Y:S01]  /*12910*/  UISETP.NE.U32.AND UP1, UPT, UR10, URZ, UPT ;  /* 0x0000003f0a00728c */ /* 0x000fe2000bf25070 */
[----:B------:R-:W-:Y:S02]  /*12920*/  ULDC UR4, c[0x0][0xa88] ;  /* 0x0002a20000047ab9 */ /* 0x000fe40000000800 */
[----:B------:R-:W2:Y:S01]  /*12930*/  @P1 LDG.E R9, desc[UR54][R4.64] ;  /* 0x0000003604091981 */ /* 0x000ea2000c1e1900 */
[----:B------:R-:W-:Y:S01]  /*12940*/  UISETP.NE.AND.EX UP1, UPT, UR11, URZ, UPT, UP1 ;  /* 0x0000003f0b00728c */ /* 0x000fe2000bf25310 */
[----:B------:R-:W-:-:S05]  /*12950*/  IMAD.U32 R0, RZ, RZ, UR4 ;  /* 0x00000004ff007e24 */ /* 0x000fca000f8e00ff */
[----:B------:R-:W-:-:S05]  /*12960*/  PLOP3.LUT P2, PT, PT, PT, UP1, 0x80, 0x0 ;  /* 0x000000000000781c */ /* 0x000fca0003f4f018 */
[----:B------:R-:W-:Y:S02]  /*12970*/  @UP1 ULDC.64 UR10, c[0x0][0xc08] ;  /* 0x00030200000a1ab9 */ /* 0x000fe40000000a00 */
[----:B------:R-:W-:-:S06]  /*12980*/  @UP1 UIMAD.WIDE UR10, UR44, 0x4, UR10 ;  /* 0x000000042c0a18a5 */ /* 0x000fcc000f8e020a */
[----:B------:R-:W-:Y:S02]  /*12990*/  IMAD.U32 R6, RZ, RZ, UR10 ;  /* 0x0000000aff067e24 */ /* 0x000fe4000f8e00ff */
[----:B------:R-:W-:-:S05]  /*129a0*/  IMAD.U32 R7, RZ, RZ, UR11 ;  /* 0x0000000bff077e24 */ /* 0x000fca000f8e00ff */
[----:B------:R0:W5:Y:S01]  /*129b0*/  @P2 LDG.E R0, desc[UR54][R6.64] ;  /* 0x0000003606002981 */ /* 0x000162000c1e1900 */
[----:B------:R-:W-:Y:S01]  /*129c0*/  UISETP.NE.AND UP1, UPT, UR9, URZ, UPT ;  /* 0x0000003f0900728c */ /* 0x000fe2000bf25270 */
[----:B------:R-:W-:Y:S01]  /*129d0*/  UMOV UR4, URZ ;  /* 0x0000003f00047c82 */ /* 0x000fe20008000000 */
[----:B------:R-:W1:Y:S09]  /*129e0*/  S2R R8, SR_TID.X ;  /* 0x0000000000087919 */ /* 0x000e720000002100 */
[----:B------:R-:W-:Y:S01]  /*129f0*/  @!UP1 ULDC UR9, c[0x0][0xad4] ;  /* 0x0002b50000099ab9 */ /* 0x000fe20000000800 */
[----:B-1----:R-:W-:-:S05]  /*12a00*/  VIADD R3, R8, 0xffffff80 ;  /* 0xffffff8008037836 */ /* 0x002fca0000000000 */
[----:B------:R-:W-:Y:S02]  /*12a10*/  ISETP.GT.AND P0, PT, R3, 0x3f, PT ;  /* 0x0000003f0300780c */ /* 0x000fe40003f04270 */
[----:B--2---:R-:W-:Y:S01]  /*12a20*/  @P1 R2UR UR4, R9 ;  /* 0x00000000090412ca */ /* 0x004fe200000e0000 */
[----:B0-----:R-:W-:-:S14]  /*12a30*/  @P2 BRA `(.L_x_5538) ;  /* 0x0000000000102947 */ /* 0x001fdc0003800000 */
[----:B------:R-:W-:Y:S05]  /*12a40*/  @!P1 BRA `(.L_x_5538) ;  /* 0x00000000000c9947 */ /* 0x000fea0003800000 */
[----:B------:R-:W2:Y:S04]  /*12a50*/  LDG.E R3, desc[UR54][R4.64] ;  /* 0x0000003604037981 */ /* 0x000ea8000c1e1900 */
[----:B-----5:R-:W2:Y:S02]  /*12a60*/  LDG.E R0, desc[UR54][R4.64+0x4] ;  /* 0x0000043604007981 */ /* 0x020ea4000c1e1900 */
[----:B--2---:R-:W-:-:S07]  /*12a70*/  IMAD.IADD R0, R0, 0x1, -R3 ;  /* 0x0000000100007824 */ /* 0x004fce00078e0a03 */
.L_x_5538:
[----:B------:R-:W-:Y:S01]  /*12a80*/  USHF.R.S32.HI UR16, URZ, 0x1f, UR44 ;  /* 0x0000001f3f107899 */ /* 0x000fe2000801142c */
[----:B------:R-:W-:Y:S01]  /*12a90*/  BSSY B1, `(.L_x_5539) ;  /* 0x000003a000017945 */ /* 0x000fe20003800000 */
[----:B------:R-:W-:Y:S02]  /*12aa0*/  USHF.R.S32.HI UR24, URZ, 0x1f, UR4 ;  /* 0x0000001f3f187899 */ /* 0x000fe40008011404 */
[----:B------:R-:W-:Y:S02]  /*12ab0*/  USEL UR8, UR44, URZ, !UP0 ;  /* 0x0000003f2c087287 */ /* 0x000fe4000c000000 */
[----:B------:R-:W-:Y:S01]  /*12ac0*/  USEL UR16, UR16, URZ, !UP0 ;  /* 0x0000003f10107287 */ /* 0x000fe2000c000000 */
[----:B------:R-:W-:Y:S11]  /*12ad0*/  @P0 BRA `(.L_x_5540) ;  /* 0x0000000000d40947 */ /* 0x000ff60003800000 */
[----:B------:R-:W0:Y:S01]  /*12ae0*/  LDC R9, c[0x0][0xbe8] ;  /* 0x0002fa00ff097b82 */ /* 0x000e220000000800 */
[----:B------:R-:W-:-:S05]  /*12af0*/  IMAD.U32 R5, RZ, RZ, UR45 ;  /* 0x0000002dff057e24 */ /* 0x000fca000f8e00ff */
[----:B------:R-:W-:Y:S01]  /*12b00*/  IADD3 R6, R5, -0x80, R8 ;  /* 0xffffff8005067810 */ /* 0x000fe20007ffe008 */
[----:B0----5:R-:W-:-:S05]  /*12b10*/  IMAD R3, R0, R9, RZ ;  /* 0x0000000900037224 */ /* 0x021fca00078e02ff */
[----:B------:R-:W-:-:S13]  /*12b20*/  ISETP.GE.AND P0, PT, R6, R3, PT ;  /* 0x000000030600720c */ /* 0x000fda0003f06270 */
[----:B------:R-:W-:Y:S05]  /*12b30*/  @P0 BRA `(.L_x_5540) ;  /* 0x0000000000bc0947 */ /* 0x000fea0003800000 */
[----:B------:R-:W-:Y:S01]  /*12b40*/  ISETP.NE.AND P0, PT, R9, 0x1, PT ;  /* 0x000000010900780c */ /* 0x000fe20003f05270 */
[----:B------:R-:W-:Y:S01]  /*12b50*/  UISETP.GT.AND UP0, UPT, UR9, 0x1, UPT ;  /* 0x000000010900788c */ /* 0x000fe2000bf04270 */
[----:B------:R-:W-:Y:S01]  /*12b60*/  UMOV UR20, 0x9b8 ;  /* 0x000009b800147882 */ /* 0x000fe20000000000 */
[----:B------:R-:W-:Y:S02]  /*12b70*/  ULOP3.LUT UR17, UR42, 0xff, URZ, 0xc0, !UPT ;  /* 0x000000ff2a117892 */ /* 0x000fe4000f8ec03f */
[----:B------:R-:W-:Y:S02]  /*12b80*/  USEL UR20, UR20, 0x978, UP0 ;  /* 0x0000097814147887 */ /* 0x000fe40008000000 */
[----:B------:R-:W-:-:S06]  /*12b90*/  USEL UR17, UR17, URZ, UP0 ;  /* 0x0000003f11117287 */ /* 0x000fcc0008000000 */
[----:B------:R-:W0:Y:S04]  /*12ba0*/  @P0 LDC R3, c[0x0][0xbec] ;  /* 0x0002fb00ff030b82 */ /* 0x000e280000000800 */
[----:B------:R-:W-:Y:S01]  /*12bb0*/  ULDC.64 UR10, c[0x0][UR20+0x218] ;  /* 0x00008600140a7abb */ /* 0x000fe20008000a00 */
[----:B------:R-:W-:Y:S01]  /*12bc0*/  ULDC.64 UR14, c[0x0][UR20+0x220] ;  /* 0x00008800140e7abb */ /* 0x000fe20008000a00 */
[----:B------:R-:W-:Y:S02]  /*12bd0*/  ULDC.64 UR18, c[0x0][UR20+0x228] ;  /* 0x00008a0014127abb */ /* 0x000fe40008000a00 */
[----:B------:R-:W1:Y:S01]  /*12be0*/  @P0 LDC R5, c[0x0][0xbf0] ;  /* 0x0002fc00ff050b82 */ /* 0x000e620000000800 */
[----:B------:R-:W-:Y:S02]  /*12bf0*/  UIMAD.WIDE.U32 UR12, UR10, UR43, URZ ;  /* 0x0000002b0a0c72a5 */ /* 0x000fe4000f8e003f */
[----:B------:R-:W-:-:S02]  /*12c00*/  UIMAD UR21, UR11, UR43, URZ ;  /* 0x0000002b0b1572a4 */ /* 0x000fc4000f8e023f */
[----:B------:R-:W-:Y:S02]  /*12c10*/  UIMAD UR15, UR15, UR8, URZ ;  /* 0x000000080f0f72a4 */ /* 0x000fe4000f8e023f */
[----:B------:R-:W-:Y:S02]  /*12c20*/  UIMAD.WIDE.U32 UR22, UR18, UR17, URZ ;  /* 0x00000011121672a5 */ /* 0x000fe4000f8e003f */
[----:B------:R-:W-:Y:S02]  /*12c30*/  UIMAD.WIDE.U32 UR10, UR14, UR8, URZ ;  /* 0x000000080e0a72a5 */ /* 0x000fe4000f8e003f */
[----:B------:R-:W-:Y:S02]  /*12c40*/  UIMAD UR17, UR19, UR17, URZ ;  /* 0x00000011131172a4 */ /* 0x000fe4000f8e023f */
[----:B------:R-:W-:Y:S02]  /*12c50*/  UIMAD UR15, UR14, UR16, UR15 ;  /* 0x000000100e0f72a4 */ /* 0x000fe4000f8e020f */
[----:B------:R-:W-:Y:S01]  /*12c60*/  UIADD3 UR12, UP1, UP2, UR10, UR12, UR4 ;  /* 0x0000000c0a0c7290 */ /* 0x000fe2000fa3e004 */
[----:B0-----:R-:W-:Y:S01]  /*12c70*/  @P0 IMAD.HI.U32 R4, R6, R3, RZ ;  /* 0x0000000306040227 */ /* 0x001fe200078e00ff */
[----:B------:R-:W-:-:S02]  /*12c80*/  UIADD3 UR17, UR23, UR17, URZ ;  /* 0x0000001117117290 */ /* 0x000fc4000fffe03f */
[----:B------:R-:W-:Y:S01]  /*12c90*/  UIADD3 UR21, UR13, UR21, URZ ;  /* 0x000000150d157290 */ /* 0x000fe2000fffe03f */
[----:B------:R-:W-:Y:S01]  /*12ca0*/  IMAD.MOV.U32 R3, RZ, RZ, R6 ;  /* 0x000000ffff037224 */ /* 0x000fe200078e0006 */
[----:B------:R-:W-:Y:S02]  /*12cb0*/  UIADD3 UR15, UR11, UR15, URZ ;  /* 0x0000000f0b0f7290 */ /* 0x000fe4000fffe03f */
[----:B------:R-:W-:Y:S01]  /*12cc0*/  IMAD.U32 R8, RZ, RZ, UR17 ;  /* 0x00000011ff087e24 */ /* 0x000fe2000f8e00ff */
[----:B-1----:R-:W-:Y:S01]  /*12cd0*/  @P0 SHF.R.U32.HI R3, RZ, R5, R4 ;  /* 0x00000005ff030219 */ /* 0x002fe20000011604 */
[----:B------:R-:W-:Y:S01]  /*12ce0*/  IMAD.U32 R4, RZ, RZ, UR22 ;  /* 0x00000016ff047e24 */ /* 0x000fe2000f8e00ff */
[----:B------:R-:W-:Y:S01]  /*12cf0*/  ULDC.64 UR10, c[0x0][UR20+0x210] ;  /* 0x00008400140a7abb */ /* 0x000fe20008000a00 */
        /* <DEDUP_REMOVED lines=19> */
.L_x_5540:
[----:B------:R-:W-:Y:S05]  /*12e30*/  BSYNC B1 ;  /* 0x0000000000017941 */ /* 0x000fea0003800000 */
.L_x_5539:
[----:B------:R-:W-:-:S06]  /*12e40*/  UISETP.GT.AND UP0, UPT, UR9, 0x1, UPT ;  /* 0x000000010900788c */ /* 0x000fcc000bf04270 */
[----:B------:R-:W-:-:S13]  /*12e50*/  PLOP3.LUT P0, PT, PT, PT, UP0, 0x80, 0x0 ;  /* 0x000000000000781c */ /* 0x000fda0003f0f008 */
[----:B------:R-:W-:Y:S05]  /*12e60*/  @P0 BRA `(.L_x_5535) ;  /* 0x0000000800800947 */ /* 0x000fea0003800000 */
[----:B------:R-:W1:Y:S01]  /*12e70*/  LDC R11, c[0x0][0xbe8] ;  /* 0x0002fa00ff0b7b82 */ /* 0x000e620000000800 */
[C---:B------:R-:W-:Y:S01]  /*12e80*/  VIADD R37, R19.reuse, 0x40 ;  /* 0x0000004013257836 */ /* 0x040fe20000000000 */
[----:B------:R-:W-:Y:S01]  /*12e90*/  ULDC UR14, c[0x0][0xac8] ;  /* 0x0002b200000e7ab9 */ /* 0x000fe20000000800 */
[----:B------:R-:W-:Y:S01]  /*12ea0*/  ULDC.64 UR12, c[0x0][0xaa0] ;  /* 0x0002a800000c7ab9 */ /* 0x000fe20000000a00 */
[----:B------:R-:W-:Y:S01]  /*12eb0*/  ISETP.GE.AND P2, PT, R19, UR14, PT ;  /* 0x0000000e13007c0c */ /* 0x000fe2000bf46270 */
[----:B------:R-:W-:Y:S01]  /*12ec0*/  UIMAD UR9, UR24, UR12, URZ ;  /* 0x0000000c180972a4 */ /* 0x000fe2000f8e023f */
[----:B------:R-:W-:Y:S01]  /*12ed0*/  ISETP.GE.AND P1, PT, R37, UR14, PT ;  /* 0x0000000e25007c0c */ /* 0x000fe2000bf26270 */
[----:B------:R-:W-:Y:S01]  /*12ee0*/  UIMAD.WIDE.U32 UR10, UR4, UR12, URZ ;  /* 0x0000000c040a72a5 */ /* 0x000fe2000f8e003f */
[----:B0-----:R-:W-:Y:S01]  /*12ef0*/  SEL R3, RZ, 0x1, P2 ;  /* 0x00000001ff037807 */ /* 0x001fe20001000000 */
[----:B------:R-:W-:Y:S01]  /*12f00*/  UIMAD UR9, UR4, UR13, UR9 ;  /* 0x0000000d040972a4 */ /* 0x000fe2000f8e0209 */
[----:B------:R-:W-:Y:S01]  /*12f10*/  SEL R4, RZ, 0xffffffff, P1 ;  /* 0xffffffffff047807 */ /* 0x000fe20000800000 */
[C---:B------:R-:W-:Y:S01]  /*12f20*/  VIADD R35, R19.reuse, 0x80 ;  /* 0x0000008013237836 */ /* 0x040fe20000000000 */
[----:B------:R-:W-:Y:S01]  /*12f30*/  ULDC.64 UR12, c[0x0][0xae8] ;  /* 0x0002ba00000c7ab9 */ /* 0x000fe20000000a00 */
[----:B------:R-:W-:Y:S01]  /*12f40*/  UIADD3 UR11, UR11, UR9, URZ ;  /* 0x000000090b0b7290 */ /* 0x000fe2000fffe03f */
[----:B------:R-:W-:Y:S01]  /*12f50*/  VIADD R39, R19, 0xc0 ;  /* 0x000000c013277836 */ /* 0x000fe20000000000 */
[----:B------:R-:W-:Y:S01]  /*12f60*/  BSSY B1, `(.L_x_5541) ;  /* 0x000006c000017945 */ /* 0x000fe20003800000 */
[----:B------:R-:W-:Y:S01]  /*12f70*/  IMAD.SHL.U32 R4, R4, 0x2, RZ ;  /* 0x0000000204047824 */ /* 0x000fe200078e00ff */
[----:B------:R-:W-:Y:S01]  /*12f80*/  ISETP.GE.AND P1, PT, R35, UR14, PT ;  /* 0x0000000e23007c0c */ /* 0x000fe2000bf26270 */
[----:B------:R-:W-:Y:S01]  /*12f90*/  UIMAD.WIDE.U32 UR10, UR43, UR12, UR10 ;  /* 0x0000000c2b0a72a5 */ /* 0x000fe2000f8e000a */
[C---:B------:R-:W-:Y:S01]  /*12fa0*/  VIADD R29, R19.reuse, 0x100 ;  /* 0x00000100131d7836 */ /* 0x040fe20000000000 */
[----:B------:R-:W-:Y:S01]  /*12fb0*/  SHF.R.S32.HI R32, RZ, 0x1f, R35 ;  /* 0x0000001fff207819 */ /* 0x000fe20000011423 */
[----:B------:R-:W-:Y:S01]  /*12fc0*/  VIADD R27, R19, 0x140 ;  /* 0x00000140131b7836 */ /* 0x000fe20000000000 */
[----:B------:R-:W-:Y:S01]  /*12fd0*/  LOP3.LUT R6, R4, 0x2, R3, 0xe2, !PT ;  /* 0x0000000204067812 */ /* 0x000fe200078ee203 */
[----:B------:R-:W-:Y:S01]  /*12fe0*/  IMAD R3, R187, 0x20, R219 ;  /* 0x00000020bb037824 */ /* 0x000fe200078e02db */
[----:B-1----:R-:W-:Y:S01]  /*12ff0*/  ISETP.NE.AND P0, PT, R11, 0x1, PT ;  /* 0x000000010b00780c */ /* 0x002fe20003f05270 */
[----:B------:R-:W-:Y:S01]  /*13000*/  UIMAD UR11, UR43, UR13, UR11 ;  /* 0x0000000d2b0b72a4 */ /* 0x000fe2000f8e020b */
[----:B------:R-:W-:Y:S01]  /*13010*/  VIADD R33, R19, 0x180 ;  /* 0x0000018013217836 */ /* 0x000fe20000000000 */
[----:B------:R-:W-:Y:S01]  /*13020*/  SHF.R.S32.HI R28, RZ, 0x1f, R27 ;  /* 0x0000001fff1c7819 */ /* 0x000fe2000001141b */
[----:B------:R-:W-:Y:S01]  /*13030*/  VIADD R8, R3, UR45 ;  /* 0x0000002d03087c36 */ /* 0x000fe20008000000 */
[----:B------:R-:W-:Y:S01]  /*13040*/  SEL R3, RZ, 0xffffffff, P1 ;  /* 0xffffffffff037807 */ /* 0x000fe20000800000 */
[----:B------:R-:W-:Y:S01]  /*13050*/  ULDC.64 UR12, c[0x0][0xaf0] ;  /* 0x0002bc00000c7ab9 */ /* 0x000fe20000000a00 */
[----:B------:R-:W-:Y:S01]  /*13060*/  ISETP.GE.AND P1, PT, R39, UR14, PT ;  /* 0x0000000e27007c0c */ /* 0x000fe2000bf26270 */
[----:B------:R-:W-:Y:S01]  /*13070*/  UIMAD UR16, UR16, UR12, URZ ;  /* 0x0000000c101072a4 */ /* 0x000fe2000f8e023f */
[----:B-----5:R-:W-:Y:S01]  /*13080*/  IMAD R25, R0, R11, RZ ;  /* 0x0000000b00197224 */ /* 0x020fe200078e02ff */
[----:B------:R-:W-:Y:S01]  /*13090*/  SHF.R.S32.HI R30, RZ, 0x1f, R29 ;  /* 0x0000001fff1e7819 */ /* 0x000fe2000001141d */
[----:B------:R-:W-:Y:S01]  /*130a0*/  IMAD.SHL.U32 R9, R3, 0x4, RZ ;  /* 0x0000000403097824 */ /* 0x000fe200078e00ff */
[----:B------:R-:W-:Y:S01]  /*130b0*/  UIMAD UR4, UR8, UR13, UR16 ;  /* 0x0000000d080472a4 */ /* 0x000fe2000f8e0210 */
[----:B------:R-:W0:Y:S01]  /*130c0*/  @P0 LDC R5, c[0x0][0xbec] ;  /* 0x0002fb00ff050b82 */ /* 0x000e220000000800 */
[----:B------:R-:W-:Y:S01]  /*130d0*/  IMAD.MOV.U32 R3, RZ, RZ, R8 ;  /* 0x000000ffff037224 */ /* 0x000fe200078e0008 */
[----:B------:R-:W-:Y:S01]  /*130e0*/  UIMAD.WIDE.U32 UR8, UR8, UR12, UR10 ;  /* 0x0000000c080872a5 */ /* 0x000fe2000f8e000a */
[----:B------:R-:W-:Y:S01]  /*130f0*/  LOP3.LUT R6, R9, 0x4, R6, 0xe2, !PT ;  /* 0x0000000409067812 */ /* 0x000fe200078ee206 */
[----:B------:R-:W-:Y:S01]  /*13100*/  VIADD R26, R219, UR45 ;  /* 0x0000002ddb1a7c36 */ /* 0x000fe20008000000 */
[----:B------:R-:W-:Y:S01]  /*13110*/  SHF.R.S32.HI R34, RZ, 0x1f, R37 ;  /* 0x0000001fff227819 */ /* 0x000fe20000011425 */
[----:B------:R-:W-:Y:S01]  /*13120*/  UIADD3 UR4, UR9, UR4, URZ ;  /* 0x0000000409047290 */ /* 0x000fe2000fffe03f */
[----:B------:R-:W-:Y:S01]  /*13130*/  VIADD R31, R19, 0x1c0 ;  /* 0x000001c0131f7836 */ /* 0x000fe20000000000 */
[----:B------:R-:W1:Y:S01]  /*13140*/  @P0 LDC R7, c[0x0][0xbf0] ;  /* 0x0002fc00ff070b82 */ /* 0x000e620000000800 */
[----:B------:R-:W-:-:S02]  /*13150*/  SHF.R.S32.HI R36, RZ, 0x1f, R33 ;  /* 0x0000001fff247819 */ /* 0x000fc40000011421 */
[----:B------:R-:W-:Y:S02]  /*13160*/  SHF.R.S32.HI R38, RZ, 0x1f, R39 ;  /* 0x0000001fff267819 */ /* 0x000fe40000011427 */
[----:B------:R-:W-:Y:S01]  /*13170*/  SHF.R.S32.HI R40, RZ, 0x1f, R31 ;  /* 0x0000001fff287819 */ /* 0x000fe2000001141f */
[----:B0-----:R-:W-:Y:S01]  /*13180*/  @P0 IMAD.HI.U32 R4, R8, R5, RZ ;  /* 0x0000000508040227 */ /* 0x001fe200078e00ff */
[----:B------:R-:W-:Y:S02]  /*13190*/  SEL R5, RZ, 0xffffffff, P1 ;  /* 0xffffffffff057807 */ /* 0x000fe40000800000 */
[----:B------:R-:W-:-:S04]  /*131a0*/  ISETP.GE.AND P1, PT, R31, UR14, PT ;  /* 0x0000000e1f007c0c */ /* 0x000fc8000bf26270 */
[----:B------:R-:W-:Y:S02]  /*131b0*/  SEL R0, RZ, 0x80, P1 ;  /* 0x00000080ff007807 */ /* 0x000fe40000800000 */
[----:B-1----:R-:W-:Y:S01]  /*131c0*/  @P0 SHF.R.U32.HI R3, RZ, R7, R4 ;  /* 0x00000007ff030219 */ /* 0x002fe20000011604 */
[----:B------:R-:W-:Y:S01]  /*131d0*/  IMAD.SHL.U32 R7, R5, 0x8, RZ ;  /* 0x0000000805077824 */ /* 0x000fe200078e00ff */
[----:B------:R-:W-:Y:S01]  /*131e0*/  ISETP.GE.AND P0, PT, R29, UR14, PT ;  /* 0x0000000e1d007c0c */ /* 0x000fe2000bf06270 */
[----:B------:R-:W-:Y:S02]  /*131f0*/  IMAD.U32 R4, RZ, RZ, UR8 ;  /* 0x00000008ff047e24 */ /* 0x000fe4000f8e00ff */
[----:B------:R-:W-:Y:S01]  /*13200*/  IMAD.U32 R5, RZ, RZ, UR9 ;  /* 0x00000009ff057e24 */ /* 0x000fe2000f8e00ff */
[----:B------:R-:W-:Y:S01]  /*13210*/  LOP3.LUT R10, R7, 0x8, R6, 0xe2, !PT ;  /* 0x00000008070a7812 */ /* 0x000fe200078ee206 */
[--C-:B------:R-:W-:Y:S01]  /*13220*/  IMAD.MOV R7, RZ, RZ, -R3.reuse ;  /* 0x000000ffff077224 */ /* 0x100fe200078e0a03 */
[----:B------:R-:W-:Y:S01]  /*13230*/  SHF.R.S32.HI R6, RZ, 0x1f, R3 ;  /* 0x0000001fff067819 */ /* 0x000fe20000011403 */
[----:B------:R-:W-:Y:S01]  /*13240*/  ULDC.64 UR8, c[0x0][0xae0] ;  /* 0x0002b80000087ab9 */ /* 0x000fe20000000a00 */
[----:B------:R-:W-:Y:S01]  /*13250*/  SEL R9, RZ, 0xffffffff, P0 ;  /* 0xffffffffff097807 */ /* 0x000fe20000000000 */
[----:B------:R-:W-:Y:S01]  /*13260*/  IMAD.U32 R5, RZ, RZ, UR4 ;  /* 0x00000004ff057e24 */ /* 0x000fe2000f8e00ff */
[----:B------:R-:W-:Y:S01]  /*13270*/  ISETP.GE.AND P0, PT, R27, UR14, PT ;  /* 0x0000000e1b007c0c */ /* 0x000fe2000bf06270 */
[----:B------:R-:W-:-:S02]  /*13280*/  IMAD R6, R6, UR8, RZ ;  /* 0x0000000806067c24 */ /* 0x000fc4000f8e02ff */
[----:B------:R-:W-:Y:S01]  /*13290*/  IMAD R7, R11, R7, R8 ;  /* 0x000000070b077224 */ /* 0x000fe200078e0208 */
[----:B------:R-:W-:Y:S01]  /*132a0*/  SEL R8, RZ, 0xffffffff, P0 ;  /* 0xffffffffff087807 */ /* 0x000fe20000000000 */
[----:B------:R-:W-:Y:S01]  /*132b0*/  IMAD.SHL.U32 R13, R9, 0x10, RZ ;  /* 0x00000010090d7824 */ /* 0x000fe200078e00ff */
[----:B------:R-:W-:Y:S01]  /*132c0*/  ISETP.GE.AND P0, PT, R33, UR14, PT ;  /* 0x0000000e21007c0c */ /* 0x000fe2000bf06270 */
[C---:B------:R-:W-:Y:S02]  /*132d0*/  IMAD R9, R3.reuse, UR9, R6 ;  /* 0x0000000903097c24 */ /* 0x040fe4000f8e0206 */
[----:B------:R-:W-:Y:S01]  /*132e0*/  IMAD.WIDE.U32 R4, R3, UR8, R4 ;  /* 0x0000000803047c25 */ /* 0x000fe2000f8e0004 */
[----:B------:R-:W-:Y:S01]  /*132f0*/  SHF.R.S32.HI R3, RZ, 0x1f, R7 ;  /* 0x0000001fff037819 */ /* 0x000fe20000011407 */
[----:B------:R-:W-:Y:S01]  /*13300*/  ULDC.64 UR8, c[0x0][0xad8] ;  /* 0x0002b60000087ab9 */ /* 0x000fe20000000a00 */
[----:B------:R-:W-:Y:S01]  /*13310*/  LOP3.LUT R10, R13, 0x10, R10, 0xe2, !PT ;  /* 0x000000100d0a7812 */ /* 0x000fe200078ee20a */
[----:B------:R-:W-:-:S02]  /*13320*/  IMAD.IADD R5, R5, 0x1, R9 ;  /* 0x0000000105057824 */ /* 0x000fc400078e0209 */
[----:B------:R-:W-:Y:S02]  /*13330*/  IMAD R6, R3, UR8, RZ ;  /* 0x0000000803067c24 */ /* 0x000fe4000f8e02ff */
[----:B------:R-:W-:-:S04]  /*13340*/  IMAD.WIDE.U32 R4, R7, UR8, R4 ;  /* 0x0000000807047c25 */ /* 0x000fc8000f8e0004 */
[----:B------:R-:W-:Y:S01]  /*13350*/  IMAD R3, R7, UR9, R6 ;  /* 0x0000000907037c24 */ /* 0x000fe2000f8e0206 */
[----:B------:R-:W-:Y:S01]  /*13360*/  ULDC.64 UR8, c[0x0][0xa80] ;  /* 0x0002a00000087ab9 */ /* 0x000fe20000000a00 */
[----:B------:R-:W-:Y:S01]  /*13370*/  SEL R7, RZ, 0x40, P0 ;  /* 0x00000040ff077807 */ /* 0x000fe20000000000 */
[----:B------:R-:W-:Y:S01]  /*13380*/  IMAD.SHL.U32 R9, R8, 0x20, RZ ;  /* 0x0000002008097824 */ /* 0x000fe200078e00ff */
[----:B------:R-:W-:Y:S01]  /*13390*/  LEA R20, P0, R4, UR8, 0x1 ;  /* 0x0000000804147c11 */ /* 0x000fe2000f8008ff */
[----:B------:R-:W-:-:S03]  /*133a0*/  IMAD.IADD R3, R5, 0x1, R3 ;  /* 0x0000000105037824 */ /* 0x000fc600078e0203 */
[----:B------:R-:W-:Y:S01]  /*133b0*/  LOP3.LUT R10, R9, 0x20, R10, 0xe2, !PT ;  /* 0x00000020090a7812 */ /* 0x000fe200078ee20a */
[----:B------:R0:W1:Y:S01]  /*133c0*/  SHFL.IDX PT, R6, R20, RZ, 0x181f ;  /* 0x00181fff14067589 */ /* 0x00006200000e0000 */
[----:B------:R-:W-:Y:S02]  /*133d0*/  LEA.HI.X R3, R4, UR9, R3, 0x1, P0 ;  /* 0x0000000904037c11 */ /* 0x000fe400080f0c03 */
[----:B------:R-:W-:Y:S02]  /*133e0*/  ISETP.GE.AND P0, PT, R26, R25, PT ;  /* 0x000000191a00720c */ /* 0x000fe40003f06270 */
[----:B------:R-:W-:Y:S02]  /*133f0*/  LOP3.LUT R21, R10, R7, RZ, 0xfc, !PT ;  /* 0x000000070a157212 */ /* 0x000fe400078efcff */
[----:B------:R0:W2:Y:S02]  /*13400*/  SHFL.IDX PT, R7, R3, RZ, 0x181f ;  /* 0x00181fff03077589 */ /* 0x0000a400000e0000 */
        /* <DEDUP_REMOVED lines=33> */
.L_x_5542:
[----:B------:R-:W-:Y:S05]  /*13620*/  BSYNC B1 ;  /* 0x0000000000017941 */ /* 0x000fea0003800000 */
.L_x_5541:
        /* <DEDUP_REMOVED lines=9> */
[----:B------:R-:W-:-:S05]  /*136c0*/  ISETP.GE.AND P2, PT, R29, UR14, PT ;  /* 0x0000000e1d007c0c */ /* 0x000fca000bf46270 */
[----:B-1-3--:R-:W-:Y:S02]  /*136d0*/  @!P1 IMAD.WIDE R4, R19, 0x2, R6 ;  /* 0x0000000213049825 */ /* 0x00afe400078e0206 */
[-C--:B------:R-:W-:Y:S02]  /*136e0*/  @!P5 LEA R8, P0, R37, R6.reuse, 0x1 ;  /* 0x000000062508d211 */ /* 0x080fe400078008ff */
        /* <DEDUP_REMOVED lines=24> */
.L_x_5535:
[----:B------:R-:W-:Y:S05]  /*13870*/  BSYNC B0 ;  /* 0x0000000000007941 */ /* 0x000fea0003800000 */
.L_x_5528:
[----:B------:R-:W-:Y:S02]  /*13880*/  ULDC UR4, c[0x0][0xc3c] ;  /* 0x00030f0000047ab9 */ /* 0x000fe40000000800 */
[----:B------:R-:W-:-:S06]  /*13890*/  UISETP.GE.AND UP0, UPT, UR6, UR4, UPT ;  /* 0x000000040600728c */ /* 0x000fcc000bf06270 */
[----:B------:R-:W-:-:S13]  /*138a0*/  PLOP3.LUT P0, PT, PT, PT, UP0, 0x80, 0x0 ;  /* 0x000000000000781c */ /* 0x000fda0003f0f008 */
[----:B------:R-:W-:Y:S05]  /*138b0*/  @!P0 BRA `(.L_x_5543) ;  /* 0xfffffed800788947 */ /* 0x000fea000383ffff */
[----:B------:R-:W-:Y:S05]  /*138c0*/  EXIT ;  /* 0x000000000000794d */ /* 0x000fea0003800000 */
.L_x_5419:
        /* <DEDUP_REMOVED lines=16> */
.L_x_5544:
        /* <DEDUP_REMOVED lines=43> */
.L_x_5548:
        /* <DEDUP_REMOVED lines=35> */
.L_x_5546:
        /* <DEDUP_REMOVED lines=13> */
.L_x_5549:
        /* <DEDUP_REMOVED lines=62> */
.L_x_5550:
        /* <DEDUP_REMOVED lines=61> */
.L_x_5551:
[----:B------:R-:W-:-:S05]  /*14730*/  LOP3.LUT R25, RZ, R2, RZ, 0x33, !PT ;  /* 0x00000002ff197212 */ /* 0x000fca00078e33ff */
[----:B------:R-:W-:Y:S01]  /*14740*/  IMAD.IADD R25, R6, 0x1, R25 ;  /* 0x0000000106197824 */ /* 0x000fe200078e0219 */
[----:B------:R-:W-:Y:S06]  /*14750*/  BRA `(.L_x_5552) ;  /* 0x0000000000147947 */ /* 0x000fec0003800000 */
.L_x_5547:
[----:B------:R-:W-:Y:S01]  /*14760*/  ULDC UR4, c[0x0][0xc3c] ;  /* 0x00030f0000047ab9 */ /* 0x000fe20000000800 */
[----:B------:R-:W-:Y:S02]  /*14770*/  IMAD.MOV.U32 R25, RZ, RZ, RZ ;  /* 0x000000ffff197224 */ /* 0x000fe400078e00ff */
[----:B------:R-:W-:Y:S02]  /*14780*/  IMAD.U32 R24, RZ, RZ, UR6 ;  /* 0x00000006ff187e24 */ /* 0x000fe4000f8e00ff */
[----:B------:R-:W-:Y:S02]  /*14790*/  IMAD.MOV.U32 R26, RZ, RZ, RZ ;  /* 0x000000ffff1a7224 */ /* 0x000fe400078e00ff */
[----:B------:R-:W-:-:S07]  /*147a0*/  IMAD.U32 R27, RZ, RZ, UR4 ;  /* 0x00000004ff1b7e24 */ /* 0x000fce000f8e00ff */
.L_x_5552:
[----:B------:R-:W-:-:S13]  /*147b0*/  ISETP.NE.AND P0, PT, R7, RZ, PT ;  /* 0x000000ff0700720c */ /* 0x000fda0003f05270 */
[----:B------:R-:W0:Y:S01]  /*147c0*/  @!P0 S2R R3, SR_CgaCtaId ;  /* 0x0000000000038919 */ /* 0x000e220000008800 */
[----:B------:R-:W-:-:S04]  /*147d0*/  @!P0 MOV R2, 0x400 ;  /* 0x0000040000028802 */ /* 0x000fc80000000f00 */
[----:B0-----:R-:W-:-:S05]  /*147e0*/  @!P0 LEA R2, R3, R2, 0x18 ;  /* 0x0000000203028211 */ /* 0x001fca00078ec0ff */
[----:B------:R1:W-:Y:S01]  /*147f0*/  @!P0 STS.128 [R2+0x28cd0], R24 ;  /* 0x028cd01802008388 */ /* 0x0003e20000000c00 */
[----:B------:R-:W-:Y:S06]  /*14800*/  BAR.ARV 0x5, 0x180 ;  /* 0x0146000000007b1d */ /* 0x000fec0000002000 */
.L_x_5545:
        /* <DEDUP_REMOVED lines=9> */
[----:B------:R-:W-:Y:S01]  /*148a0*/  LOP3.LUT R4, R0, 0x7f, RZ, 0xc0, !PT ;  /* 0x0000007f00047812 */ /* 0x000fe200078ec0ff */
[----:B------:R1:W-:Y:S01]  /*148b0*/  STL [R1+0x10], RZ ;  /* 0x000010ff01007387 */ /* 0x0003e20000100800 */
[----:B------:R-:W-:Y:S01]  /*148c0*/  BSSY B8, `(.L_x_5553) ;  /* 0x0000516000087945 */ /* 0x000fe20003800000 */
[----:B------:R-:W-:Y:S01]  /*148d0*/  LOP3.LUT R3, R2, 0x1f8, RZ, 0xc0, !PT ;  /* 0x000001f802037812 */ /* 0x000fe200078ec0ff */
[----:B------:R-:W-:Y:S01]  /*148e0*/  IMAD.MOV.U32 R22, RZ, RZ, 0x1 ;  /* 0x00000001ff167424 */ /* 0x000fe200078e00ff */
[----:B------:R-:W-:Y:S01]  /*148f0*/  SHF.R.U32.HI R37, RZ, 0x3, R4 ;  /* 0x00000003ff257819 */ /* 0x000fe20000011604 */
[----:B------:R-:W-:Y:S01]  /*14900*/  IMAD.MOV.U32 R18, RZ, RZ, RZ ;  /* 0x000000ffff127224 */ /* 0x000fe200078e00ff */
[----:B------:R-:W-:Y:S01]  /*14910*/  LOP3.LUT R3, R3, 0x38, R0, 0x78, !PT ;  /* 0x0000003803037812 */ /* 0x000fe200078e7800 */
[----:B------:R-:W-:Y:S01]  /*14920*/  IMAD.SHL.U32 R0, R0, 0x10, RZ ;  /* 0x0000001000007824 */ /* 0x000fe200078e00ff */
        /* <DEDUP_REMOVED lines=16> */
.L_x_5624:
        /* <DEDUP_REMOVED lines=10> */
[----:B-1----:R-:W-:Y:S01]  /*14ad0*/  IMAD.MOV.U32 R0, RZ, RZ, RZ ;  /* 0x000000ffff007224 */ /* 0x002fe200078e00ff */
        /* <DEDUP_REMOVED lines=10> */
[----:B--2---:R-:W2:Y:S01]  /*14b80*/  @P2 LDG.E R0, desc[UR54][R2.64] ;  /* 0x0000003602002981 */ /* 0x004ea2000c1e1900 */
[----:B-1----:R-:W-:-:S05]  /*14b90*/  @P1 IMAD.WIDE R4, R27, 0x4, R4 ;  /* 0x000000041b041825 */ /* 0x002fca00078e0204 */
        /* <DEDUP_REMOVED lines=8> */
[----:B--2---:R0:W-:Y:S01]  /*14c20*/  STL [R1], R0 ;  /* 0x0000000001007387 */ /* 0x0041e20000100800 */
[----:B---3--:R-:W-:Y:S05]  /*14c30*/  @P1 BRA `(.L_x_5554) ;  /* 0x0000000000181947 */ /* 0x008fea0003800000 */
[----:B------:R-:W-:Y:S02]  /*14c40*/  ULDC UR4, c[0x0][0x288] ;  /* 0x0000a20000047ab9 */ /* 0x000fe40000000800 */
[----:B-----5:R-:W-:Y:S01]  /*14c50*/  IMAD.U32 R36, RZ, RZ, UR4 ;  /* 0x00000004ff247e24 */ /* 0x020fe2000f8e00ff */
[----:B------:R-:W-:Y:S06]  /*14c60*/  @!P2 BRA `(.L_x_5554) ;  /* 0x00000000000ca947 */ /* 0x000fec0003800000 */
[----:B0-----:R-:W2:Y:S04]  /*14c70*/  LDG.E R5, desc[UR54][R2.64] ;  /* 0x0000003602057981 */ /* 0x001ea8000c1e1900 */
[----:B------:R-:W2:Y:S02]  /*14c80*/  LDG.E R36, desc[UR54][R2.64+0x4] ;  /* 0x0000043602247981 */ /* 0x000ea4000c1e1900 */
[----:B--2---:R-:W-:-:S07]  /*14c90*/  IMAD.IADD R36, R36, 0x1, -R5 ;  /* 0x0000000124247824 */ /* 0x004fce00078e0a05 */
.L_x_5554:
[----:B------:R-:W-:Y:S02]  /*14ca0*/  ULDC.64 UR4, c[0x0][0xa20] ;  /* 0x0002880000047ab9 */ /* 0x000fe40000000a00 */
[----:B------:R-:W-:-:S04]  /*14cb0*/  ISETP.NE.U32.AND P0, PT, RZ, UR4, PT ;  /* 0x00000004ff007c0c */ /* 0x000fc8000bf05070 */
[----:B------:R-:W-:-:S13]  /*14cc0*/  ISETP.NE.AND.EX P0, PT, RZ, UR5, PT, P0 ;  /* 0x00000005ff007c0c */ /* 0x000fda000bf05300 */
[----:B------:R-:W-:Y:S05]  /*14cd0*/  @!P0 BRA `(.L_x_5555) ;  /* 0x0000000000108947 */ /* 0x000fea0003800000 */
[----:B------:R-:W1:Y:S02]  /*14ce0*/  LDC.64 R2, c[0x0][0xa20] ;  /* 0x00028800ff027b82 */ /* 0x000e640000000a00 */
[----:B-1----:R-:W-:-:S05]  /*14cf0*/  IMAD.WIDE R2, R27, 0x4, R2 ;  /* 0x000000041b027825 */ /* 0x002fca00078e0202 */
[----:B------:R1:W5:Y:S01]  /*14d00*/  LDG.E R28, desc[UR54][R2.64] ;  /* 0x00000036021c7981 */ /* 0x000362000c1e1900 */
[----:B------:R-:W-:Y:S05]  /*14d10*/  BRA `(.L_x_5556) ;  /* 0x0000000000247947 */ /* 0x000fea0003800000 */
.L_x_5555:
[----:B------:R-:W-:Y:S02]  /*14d20*/  ULDC.64 UR4, c[0x0][0xa08] ;  /* 0x0002820000047ab9 */ /* 0x000fe40000000a00 */
[----:B------:R-:W-:-:S04]  /*14d30*/  ISETP.NE.U32.AND P0, PT, RZ, UR4, PT ;  /* 0x00000004ff007c0c */ /* 0x000fc8000bf05070 */
[----:B------:R-:W-:-:S13]  /*14d40*/  ISETP.NE.AND.EX P0, PT, RZ, UR5, PT, P0 ;  /* 0x00000005ff007c0c */ /* 0x000fda000bf05300 */
[----:B------:R-:W-:Y:S05]  /*14d50*/  @!P0 BRA `(.L_x_5556) ;  /* 0x0000000000148947 */ /* 0x000fea0003800000 */
[----:B------:R-:W1:Y:S02]  /*14d60*/  LDC.64 R2, c[0x0][0xa08] ;  /* 0x00028200ff027b82 */ /* 0x000e640000000a00 */
[----:B-1----:R-:W-:-:S05]  /*14d70*/  IMAD.WIDE R2, R27, 0x4, R2 ;  /* 0x000000041b027825 */ /* 0x002fca00078e0202 */
[----:B------:R-:W2:Y:S04]  /*14d80*/  LDG.E R28, desc[UR54][R2.64] ;  /* 0x00000036021c7981 */ /* 0x000ea8000c1e1900 */
[----:B0-----:R-:W2:Y:S02]  /*14d90*/  LDG.E R5, desc[UR54][R2.64+0x4] ;  /* 0x0000043602057981 */ /* 0x001ea4000c1e1900 */
[----:B--2---:R-:W-:-:S07]  /*14da0*/  IMAD.IADD R28, R5, 0x1, -R28 ;  /* 0x00000001051c7824 */ /* 0x004fce00078e0a1c */
.L_x_5556:
[----:B0-----:R-:W0:Y:S01]  /*14db0*/  LDC R0, c[0x0][0x448] ;  /* 0x00011200ff007b82 */ /* 0x001e220000000800 */
[----:B------:R-:W-:Y:S01]  /*14dc0*/  IMAD.SHL.U32 R34, R25, 0x40, RZ ;  /* 0x0000004019227824 */ /* 0x000fe200078e00ff */
[----:B------:R-:W-:Y:S01]  /*14dd0*/  LOP3.LUT R16, R16, 0xfffffeff, RZ, 0xc0, !PT ;  /* 0xfffffeff10107812 */ /* 0x000fe200078ec0ff */
[----:B-----5:R-:W-:-:S05]  /*14de0*/  IMAD.IADD R28, R28, 0x1, -R31 ;  /* 0x000000011c1c7824 */ /* 0x020fca00078e0a1f */
[----:B-1----:R-:W1:Y:S01]  /*14df0*/  LDC.64 R2, c[0x0][0x9e0] ;  /* 0x00027800ff027b82 */ /* 0x002e620000000a00 */
[----:B0-----:R-:W-:Y:S01]  /*14e00*/  ISETP.NE.AND P2, PT, R0, 0x1, PT ;  /* 0x000000010000780c */ /* 0x001fe20003f45270 */
[----:B------:R-:W-:Y:S01]  /*14e10*/  VIADD R0, R34, 0x3f ;  /* 0x0000003f22007836 */ /* 0x000fe20000000000 */
[----:B-1----:R-:W-:-:S11]  /*14e20*/  ISETP.GE.AND P1, PT, R3, 0x1, PT ;  /* 0x000000010300780c */ /* 0x002fd60003f26270 */
        /* <DEDUP_REMOVED lines=20> */
.L_x_5559:
[----:B------:R-:W-:-:S13]  /*14f70*/  ISETP.NE.AND P0, PT, R3, 0x1, PT ;  /* 0x000000010300780c */ /* 0x000fda0003f05270 */
[----:B------:R-:W0:Y:S02]  /*14f80*/  @P0 LDC.64 R4, c[0x0][0x9e8] ;  /* 0x00027a00ff040b82 */ /* 0x000e240000000a00 */
[----:B0-----:R-:W-:-:S05]  /*14f90*/  @P0 IMAD.HI.U32 R4, R0, R4, RZ ;  /* 0x0000000400040227 */ /* 0x001fca00078e00ff */
[----:B------:R-:W-:-:S07]  /*14fa0*/  @P0 SHF.R.U32.HI R0, RZ, R5, R4 ;  /* 0x00000005ff000219 */ /* 0x000fce0000011604 */
.L_x_5560:
[----:B------:R-:W-:Y:S05]  /*14fb0*/  BSYNC B0 ;  /* 0x0000000000007941 */ /* 0x000fea0003800000 */
.L_x_5558:
[----:B------:R-:W-:-:S05]  /*14fc0*/  IMAD R5, R0, R3, R3 ;  /* 0x0000000300057224 */ /* 0x000fca00078e0203 */
[----:B------:R-:W-:-:S07]  /*14fd0*/  VIMNMX R2, R2, R5, PT ;  /* 0x0000000502027248 */ /* 0x000fce0003fe0100 */
.L_x_5557:
[----:B------:R-:W0:Y:S01]  /*14fe0*/  @P2 LDC R5, c[0x0][0x44c] ;  /* 0x00011300ff052b82 */ /* 0x000e220000000800 */
[----:B------:R-:W-:Y:S01]  /*14ff0*/  VIADD R2, R2, 0x3f ;  /* 0x0000003f02027836 */ /* 0x000fe20000000000 */
[----:B------:R-:W-:-:S06]  /*15000*/  ULDC UR4, c[0x0][0x9dc] ;  /* 0x0002770000047ab9 */ /* 0x000fcc0000000800 */
[----:B------:R-:W1:Y:S01]  /*15010*/  @P2 LDC R7, c[0x0][0x450] ;  /* 0x00011400ff072b82 */ /* 0x000e620000000800 */
[----:B0-----:R-:W-:-:S04]  /*15020*/  @P2 IMAD.HI.U32 R0, R34, R5, RZ ;  /* 0x0000000522002227 */ /* 0x001fc800078e00ff */
[----:B------:R-:W-:Y:S01]  /*15030*/  IMAD.MOV.U32 R5, RZ, RZ, R34 ;  /* 0x000000ffff057224 */ /* 0x000fe200078e0022 */
[----:B-1----:R-:W-:Y:S01]  /*15040*/  @P2 SHF.R.U32.HI R5, RZ, R7, R0 ;  /* 0x00000007ff052219 */ /* 0x002fe20000011600 */
[----:B------:R-:W-:Y:S01]  /*15050*/  VIADD R0, R28, 0x3f ;  /* 0x0000003f1c007836 */ /* 0x000fe20000000000 */
[----:B------:R-:W-:Y:S02]  /*15060*/  SHF.R.S32.HI R7, RZ, 0x1f, R2 ;  /* 0x0000001fff077819 */ /* 0x000fe40000011402 */
[----:B------:R-:W-:Y:S02]  /*15070*/  IADD3 R6, R5, R28, -R36 ;  /* 0x0000001c05067210 */ /* 0x000fe40007ffe824 */
[----:B------:R-:W-:Y:S02]  /*15080*/  LEA.HI R2, R7, R2, RZ, 0x6 ;  /* 0x0000000207027211 */ /* 0x000fe400078f30ff */
[----:B------:R-:W-:Y:S02]  /*15090*/  SHF.R.S32.HI R7, RZ, 0x1f, R0 ;  /* 0x0000001fff077819 */ /* 0x000fe40000011400 */
[----:B------:R-:W-:Y:S01]  /*150a0*/  SHF.R.S32.HI R9, RZ, 0x6, R2 ;  /* 0x00000006ff097819 */ /* 0x000fe20000011402 */
[----:B------:R-:W-:Y:S01]  /*150b0*/  VIADD R2, R6, -UR4 ;  /* 0x8000000406027c36 */ /* 0x000fe20008000000 */
[----:B------:R-:W-:-:S04]  /*150c0*/  LEA.HI R7, R7, R0, RZ, 0x6 ;  /* 0x0000000007077211 */ /* 0x000fc800078f30ff */
[----:B------:R-:W-:-:S04]  /*150d0*/  SHF.R.S32.HI R0, RZ, 0x6, R7 ;  /* 0x00000006ff007819 */ /* 0x000fc80000011407 */
[----:B------:R-:W-:Y:S01]  /*150e0*/  VIMNMX R0, R0, R9, PT ;  /* 0x0000000900007248 */ /* 0x000fe20003fe0100 */
        /* <DEDUP_REMOVED lines=11> */
.L_x_5563:
[----:B------:R-:W-:-:S13]  /*151a0*/  ISETP.NE.AND P0, PT, R3, 0x1, PT ;  /* 0x000000010300780c */ /* 0x000fda0003f05270 */
[----:B------:R-:W0:Y:S02]  /*151b0*/  @P0 LDC.64 R4, c[0x0][0x9e8] ;  /* 0x00027a00ff040b82 */ /* 0x000e240000000a00 */
[----:B0-----:R-:W-:-:S05]  /*151c0*/  @P0 IMAD.HI.U32 R4, R6, R4, RZ ;  /* 0x0000000406040227 */ /* 0x001fca00078e00ff */
[----:B------:R-:W-:-:S07]  /*151d0*/  @P0 SHF.R.U32.HI R6, RZ, R5, R4 ;  /* 0x00000005ff060219 */ /* 0x000fce0000011604 */
.L_x_5564:
[----:B------:R-:W-:Y:S05]  /*151e0*/  BSYNC B0 ;  /* 0x0000000000007941 */ /* 0x000fea0003800000 */
.L_x_5562:
[----:B------:R-:W-:-:S05]  /*151f0*/  IMAD R3, R6, R3, RZ ;  /* 0x0000000306037224 */ /* 0x000fca00078e02ff */
[----:B------:R-:W-:-:S07]  /*15200*/  VIMNMX R2, R2, R3, !PT ;  /* 0x0000000302027248 */ /* 0x000fce0007fe0100 */
.L_x_5561:
[----:B------:R-:W-:Y:S01]  /*15210*/  SHF.R.S32.HI R3, RZ, 0x1f, R2 ;  /* 0x0000001fff037819 */ /* 0x000fe20000011402 */
[----:B------:R-:W-:Y:S03]  /*15220*/  BSSY B0, `(.L_x_5565) ;  /* 0x000002a000007945 */ /* 0x000fe60003800000 */
[----:B------:R-:W-:Y:S02]  /*15230*/  LEA.HI R3, R3, R2, RZ, 0x6 ;  /* 0x0000000203037211 */ /* 0x000fe400078f30ff */
[----:B------:R-:W-:Y:S02]  /*15240*/  LOP3.LUT R2, R26, 0xff000000, RZ, 0xc0, !PT ;  /* 0xff0000001a027812 */ /* 0x000fe400078ec0ff */
[----:B------:R-:W-:-:S04]  /*15250*/  SHF.R.S32.HI R3, RZ, 0x6, R3 ;  /* 0x00000006ff037819 */ /* 0x000fc80000011403 */
        /* <DEDUP_REMOVED lines=8> */
[----:B------:R-:W-:-:S04]  /*152e0*/  SHF.R.U32.HI R5, RZ, 0x10, R2 ;  /* 0x00000010ff057819 */ /* 0x000fc80000011602 */
[----:B------:R-:W-:-:S13]  /*152f0*/  ISETP.NE.AND P0, PT, R5, RZ, PT ;  /* 0x000000ff0500720c */ /* 0x000fda0003f05270 */
[----:B------:R-:W0:Y:S02]  /*15300*/  @!P0 LDC R5, c[0x0][0x9f0] ;  /* 0x00027c00ff058b82 */ /* 0x000e240000000800 */
[----:B0-----:R-:W-:Y:S02]  /*15310*/  IABS R7, R5 ;  /* 0x0000000500077213 */ /* 0x001fe40000000000 */
[----:B------:R-:W-:Y:S02]  /*15320*/  IADD3 R9, R5, -0x1, R0 ;  /* 0xffffffff05097810 */ /* 0x000fe40007ffe000 */
[----:B------:R-:W0:Y:S03]  /*15330*/  I2F.RP R10, R7 ;  /* 0x00000007000a7306 */ /* 0x000e260000209400 */
[----:B------:R-:W-:-:S05]  /*15340*/  IMAD.IADD R6, R9, 0x1, -R30 ;  /* 0x0000000109067824 */ /* 0x000fca00078e0a1e */
[----:B------:R-:W-:-:S04]  /*15350*/  LOP3.LUT R2, R6, R5, RZ, 0x3c, !PT ;  /* 0x0000000506027212 */ /* 0x000fc800078e3cff */
[----:B------:R-:W-:Y:S01]  /*15360*/  ISETP.GE.AND P2, PT, R2, RZ, PT ;  /* 0x000000ff0200720c */ /* 0x000fe20003f46270 */
        /* <DEDUP_REMOVED lines=21> */
.L_x_5566:
[----:B------:R-:W-:Y:S05]  /*154c0*/  BSYNC B0 ;  /* 0x0000000000007941 */ /* 0x000fea0003800000 */
.L_x_5565:
        /* <DEDUP_REMOVED lines=23> */
.L_x_5568:
        /* <DEDUP_REMOVED lines=20> */
.L_x_5571:
[----:B------:R-:W-:Y:S05]  /*15780*/  BSYNC B6 ;  /* 0x0000000000067941 */ /* 0x000fea0003800000 */
.L_x_5570:
        /* <DEDUP_REMOVED lines=20> */
.L_x_5574:
        /* <DEDUP_REMOVED lines=15> */
.L_x_5573:
[----:B------:R-:W-:Y:S05]  /*159c0*/  BSYNC B6 ;  /* 0x0000000000067941 */ /* 0x000fea0003800000 */
.L_x_5572:
[----:B------:R-:W0:Y:S01]  /*159d0*/  S2R R19, SR_TID.X ;  /* 0x0000000000137919 */ /* 0x000e220000002100 */
[----:B------:R-:W-:Y:S01]  /*159e0*/  ULDC.64 UR4, c[0x0][0x9f8] ;  /* 0x00027e0000047ab9 */ /* 0x000fe20000000a00 */
[----:B------:R-:W-:Y:S01]  /*159f0*/  IMAD.MOV.U32 R23, RZ, RZ, R27 ;  /* 0x000000ffff177224 */ /* 0x000fe200078e001b */
[----:B------:R-:W-:Y:S01]  /*15a00*/  ISETP.NE.U32.AND P0, PT, RZ, UR4, PT ;  /* 0x00000004ff007c0c */ /* 0x000fe2000bf05070 */
[----:B------:R-:W1:Y:S01]  /*15a10*/  S2R R20, SR_TID.X ;  /* 0x0000000000147919 */ /* 0x000e620000002100 */
[----:B------:R-:W-:Y:S01]  /*15a20*/  ULDC UR4, c[0x0][0x320] ;  /* 0x0000c80000047ab9 */ /* 0x000fe20000000800 */
[----:B------:R-:W2:Y:S01]  /*15a30*/  LDC R10, c[0x0][0x430] ;  /* 0x00010c00ff0a7b82 */ /* 0x000ea20000000800 */
[----:B------:R-:W-:-:S13]  /*15a40*/  ISETP.NE.AND.EX P0, PT, RZ, UR5, PT, P0 ;  /* 0x00000005ff007c0c */ /* 0x000fda000bf05300 */
[----:B------:R-:W3:Y:S01]  /*15a50*/  @P0 LDC.64 R2, c[0x0][0x9f8] ;  /* 0x00027e00ff020b82 */ /* 0x000ee20000000a00 */
[----:B0-----:R-:W-:-:S05]  /*15a60*/  IMAD.SHL.U32 R19, R19, 0x8, RZ ;  /* 0x0000000813137824 */ /* 0x001fca00078e00ff */
[----:B------:R-:W-:-:S04]  /*15a70*/  LOP3.LUT R19, R19, 0x38, RZ, 0xc0, !PT ;  /* 0x0000003813137812 */ /* 0x000fc800078ec0ff */
[C---:B------:R-:W-:Y:S02]  /*15a80*/  LOP3.LUT R21, R19.reuse, 0x40, RZ, 0xfc, !PT ;  /* 0x0000004013157812 */ /* 0x040fe400078efcff */
[----:B------:R-:W-:Y:S01]  /*15a90*/  LOP3.LUT R29, R19, 0x180, RZ, 0xfc, !PT ;  /* 0x00000180131d7812 */ /* 0x000fe200078efcff */
[----:B---3--:R-:W-:Y:S01]  /*15aa0*/  @P0 IMAD.WIDE R2, R27, 0x4, R2 ;  /* 0x000000041b020825 */ /* 0x008fe200078e0202 */
[----:B------:R-:W-:Y:S02]  /*15ab0*/  ISETP.GE.AND P3, PT, R21, UR4, PT ;  /* 0x0000000415007c0c */ /* 0x000fe4000bf66270 */
[----:B------:R-:W0:Y:S01]  /*15ac0*/  S2R R21, SR_TID.X ;  /* 0x0000000000157919 */ /* 0x000e220000002100 */
[----:B------:R-:W-:Y:S01]  /*15ad0*/  LOP3.LUT R19, R19, 0x1c0, RZ, 0xfc, !PT ;  /* 0x000001c013137812 */ /* 0x000fe200078efcff */
[----:B------:R3:W5:Y:S03]  /*15ae0*/  @P0 LDG.E R23, desc[UR54][R2.64] ;  /* 0x0000003602170981 */ /* 0x000766000c1e1900 */
[----:B------:R-:W-:Y:S01]  /*15af0*/  ISETP.GE.AND P0, PT, R19, UR4, PT ;  /* 0x0000000413007c0c */ /* 0x000fe2000bf06270 */
[----:B-1----:R-:W-:Y:S01]  /*15b00*/  IMAD.SHL.U32 R20, R20, 0x8, RZ ;  /* 0x0000000814147824 */ /* 0x002fe200078e00ff */
[----:B------:R-:W-:Y:S01]  /*15b10*/  LOP3.LUT R16, R16, 0xffffffbf, RZ, 0xc0, !PT ;  /* 0xffffffbf10107812 */ /* 0x000fe200078ec0ff */
[----:B------:R-:W1:Y:S01]  /*15b20*/  S2R R19, SR_TID.X ;  /* 0x0000000000137919 */ /* 0x000e620000002100 */
[----:B------:R-:W-:Y:S01]  /*15b30*/  UMOV UR5, 0xffffffff ;  /* 0xffffffff00057882 */ /* 0x000fe20000000000 */
[----:B------:R-:W-:-:S02]  /*15b40*/  ISETP.GE.AND P1, PT, R29, UR4, PT ;  /* 0x000000041d007c0c */ /* 0x000fc4000bf26270 */
[----:B------:R-:W-:Y:S02]  /*15b50*/  LOP3.LUT R20, R20, 0x38, RZ, 0xc0, !PT ;  /* 0x0000003814147812 */ /* 0x000fe400078ec0ff */
[----:B------:R-:W-:Y:S02]  /*15b60*/  @P3 LOP3.LUT R16, R16, 0x40, RZ, 0xfc, !PT ;  /* 0x0000004010103812 */ /* 0x000fe400078efcff */
[----:B------:R-:W-:Y:S02]  /*15b70*/  ISETP.GE.AND P2, PT, R20, UR4, PT ;  /* 0x0000000414007c0c */ /* 0x000fe4000bf46270 */
[----:B------:R-:W-:Y:S02]  /*15b80*/  LOP3.LUT R16, R16, 0xffffff7f, RZ, 0xc0, !PT ;  /* 0xffffff7f10107812 */ /* 0x000fe400078ec0ff */
[----:B------:R-:W-:Y:S02]  /*15b90*/  SEL R6, RZ, 0x40, P1 ;  /* 0x00000040ff067807 */ /* 0x000fe40000800000 */
[----:B------:R-:W-:-:S07]  /*15ba0*/  LEA R0, R25, 0xffffffc0, 0x6 ;  /* 0xffffffc019007811 */ /* 0x000fce00078e30ff */
[----:B------:R-:W-:Y:S01]  /*15bb0*/  @P2 LOP3.LUT R16, R16, 0x80, RZ, 0xfc, !PT ;  /* 0x0000008010102812 */ /* 0x000fe200078efcff */
[----:B0-----:R-:W-:-:S03]  /*15bc0*/  IMAD.SHL.U32 R21, R21, 0x8, RZ ;  /* 0x0000000815157824 */ /* 0x001fc600078e00ff */
[----:B------:R-:W-:Y:S02]  /*15bd0*/  LOP3.LUT R16, R16, 0xffffffdf, RZ, 0xc0, !PT ;  /* 0xffffffdf10107812 */ /* 0x000fe400078ec0ff */
[----:B------:R-:W-:Y:S01]  /*15be0*/  LOP3.LUT R21, R21, 0x38, RZ, 0xc0, !PT ;  /* 0x0000003815157812 */ /* 0x000fe200078ec0ff */
[----:B-1----:R-:W-:-:S03]  /*15bf0*/  IMAD.SHL.U32 R19, R19, 0x8, RZ ;  /* 0x0000000813137824 */ /* 0x002fc600078e00ff */
[----:B------:R-:W-:Y:S02]  /*15c00*/  LOP3.LUT R21, R21, 0x80, RZ, 0xfc, !PT ;  /* 0x0000008015157812 */ /* 0x000fe400078efcff */
[----:B------:R-:W-:Y:S02]  /*15c10*/  LOP3.LUT R19, R19, 0x38, RZ, 0xc0, !PT ;  /* 0x0000003813137812 */ /* 0x000fe400078ec0ff */
[----:B------:R-:W-:Y:S02]  /*15c20*/  ISETP.GE.AND P5, PT, R21, UR4, PT ;  /* 0x0000000415007c0c */ /* 0x000fe4000bfa6270 */
[----:B------:R-:W-:Y:S02]  /*15c30*/  LOP3.LUT R21, R19, 0xc0, RZ, 0xfc, !PT ;  /* 0x000000c013157812 */ /* 0x000fe400078efcff */
[----:B------:R-:W-:Y:S02]  /*15c40*/  SEL R19, RZ, 0x80, P0 ;  /* 0x00000080ff137807 */ /* 0x000fe40000000000 */
[----:B------:R-:W-:-:S02]  /*15c50*/  ISETP.GE.AND P4, PT, R21, UR4, PT ;  /* 0x0000000415007c0c */ /* 0x000fc4000bf86270 */
[C---:B------:R-:W-:Y:S02]  /*15c60*/  LOP3.LUT R21, R20.reuse, 0x100, RZ, 0xfc, !PT ;  /* 0x0000010014157812 */ /* 0x040fe400078efcff */
[----:B------:R-:W-:Y:S02]  /*15c70*/  LOP3.LUT R20, R20, 0x140, RZ, 0xfc, !PT ;  /* 0x0000014014147812 */ /* 0x000fe400078efcff */
[----:B------:R-:W-:Y:S02]  /*15c80*/  ISETP.GE.AND P3, PT, R21, UR4, PT ;  /* 0x0000000415007c0c */ /* 0x000fe4000bf66270 */
[----:B------:R-:W-:Y:S02]  /*15c90*/  @P5 LOP3.LUT R16, R16, 0x20, RZ, 0xfc, !PT ;  /* 0x0000002010105812 */ /* 0x000fe400078efcff */
[----:B------:R-:W-:Y:S02]  /*15ca0*/  ISETP.GE.AND P2, PT, R20, UR4, PT ;  /* 0x0000000414007c0c */ /* 0x000fe4000bf46270 */
[----:B------:R-:W-:-:S04]  /*15cb0*/  LOP3.LUT R16, R16, 0xffffffef, RZ, 0xc0, !PT ;  /* 0xffffffef10107812 */ /* 0x000fc800078ec0ff */
[----:B------:R-:W-:-:S04]  /*15cc0*/  @P4 LOP3.LUT R16, R16, 0x10, RZ, 0xfc, !PT ;  /* 0x0000001010104812 */ /* 0x000fc800078efcff */
[----:B------:R-:W-:-:S04]  /*15cd0*/  LOP3.LUT R16, R16, 0xfffffffb, RZ, 0xc0, !PT ;  /* 0xfffffffb10107812 */ /* 0x000fc800078ec0ff */
[----:B------:R-:W-:-:S04]  /*15ce0*/  @P2 LOP3.LUT R16, R16, 0x4, RZ, 0xfc, !PT ;  /* 0x0000000410102812 */ /* 0x000fc800078efcff */
[----:B------:R-:W-:-:S04]  /*15cf0*/  LOP3.LUT R16, R16, 0xfffffff7, RZ, 0xc0, !PT ;  /* 0xfffffff710107812 */ /* 0x000fc800078ec0ff */
[----:B------:R-:W-:Y:S01]  /*15d00*/  @P3 LOP3.LUT R16, R16, 0x8, RZ, 0xfc, !PT ;  /* 0x0000000810103812 */ /* 0x000fe200078efcff */
[----:B--23--:R-:W-:Y:S06]  /*15d10*/  BRA.DIV UR5, `(.L_x_5575) ;  /* 0x00000046052c7947 */ /* 0x00cfec000b800000 */
.L_x_5642:
        /* <DEDUP_REMOVED lines=28> */
[C---:B------:R-:W-:Y:S02]  /*15ee0*/  LOP3.LUT P1, RZ, R16.reuse, 0x40, RZ, 0xc0, !PT ;  /* 0x0000004010ff7812 */ /* 0x040fe4000782c0ff */
        /* <DEDUP_REMOVED lines=19> */
[----:B------:R0:W-:Y:S01]  /*16020*/  STL [R1+0x14], R6 ;  /* 0x0000140601007387 */ /* 0x0001e20000100800 */
[----:B------:R-:W-:-:S09]  /*16030*/  IMAD R35, R10, R2, R35 ;  /* 0x000000020a237224 */ /* 0x000fd200078e0223 */
[----:B------:R-:W-:-:S04]  /*16040*/  @P0 LOP3.LUT R16, R16, 0x400, RZ, 0xfc, !PT ;  /* 0x0000040010100812 */ /* 0x000fc800078efcff */
[----:B------:R-:W-:-:S04]  /*16050*/  LOP3.LUT R16, R16, 0xfffffffe, RZ, 0xc0, !PT ;  /* 0xfffffffe10107812 */ /* 0x000fc800078ec0ff */
[----:B------:R-:W-:Y:S01]  /*16060*/  @P1 LOP3.LUT R16, R16, 0x1, RZ, 0xfc, !PT ;  /* 0x0000000110101812 */ /* 0x000fe200078efcff */
[----:B0-----:R-:W-:Y:S06]  /*16070*/  @!P0 BRA `(.L_x_5576) ;  /* 0x0000000000048947 */ /* 0x001fec0003800000 */
[----:B------:R-:W-:Y:S01]  /*16080*/  BPT.TRAP 0x1 ;  /* 0x000000040000795c */ /* 0x000fe20000300000 */
.L_x_5576:
[----:B------:R-:W-:Y:S01]  /*16090*/  IADD3 R28, -R37, R28, -R0 ;  /* 0x0000001c251c7210 */ /* 0x000fe20007ffe900 */
[----:B------:R-:W-:Y:S01]  /*160a0*/  IMAD R25, R18, 0x8, R17 ;  /* 0x0000000812197824 */ /* 0x000fe200078e0211 */
[----:B------:R-:W-:Y:S01]  /*160b0*/  SHF.L.U32 R0, R22, 0x1f, RZ ;  /* 0x0000001f16007819 */ /* 0x000fe200000006ff */
[----:B------:R-:W-:Y:S03]  /*160c0*/  BSSY B0, `(.L_x_5577) ;  /* 0x0000003000007945 */ /* 0x000fe60003800000 */
[----:B------:R-:W0:Y:S02]  /*160d0*/  SYNCS.PHASECHK.TRANS64.TRYWAIT P0, [R25+URZ+0x28c40], R0 ;  /* 0x028c4000190075a7 */ /* 0x000e24000800017f */
[----:B0-----:R-:W-:Y:S05]  /*160e0*/  @!P0 BRA `(.L_x_5578) ;  /* 0x00000040006c8947 */ /* 0x001fea0003800000 */
.L_x_5643:
[----:B------:R-:W-:Y:S05]  /*160f0*/  BSYNC B0 ;  /* 0x0000000000007941 */ /* 0x000fea0003800000 */
.L_x_5577:
        /* <DEDUP_REMOVED lines=63> */
.L_x_5653:
        /* <DEDUP_REMOVED lines=10> */
.L_x_5580:
        /* <DEDUP_REMOVED lines=11> */
.L_x_5581:
[----:B------:R-:W-:Y:S01]  /*16640*/  VIADD R0, R17, 0x20400 ;  /* 0x0002040011007836 */ /* 0x000fe20000000000 */
[----:B------:R1:W-:Y:S06]  /*16650*/  SYNCS.ARRIVE.TRANS64.A1T0 RZ, [R25+URZ+0x28c30], RZ ;  /* 0x028c30ff19ff79a7 */ /* 0x0003ec000810003f */
[----:B------:R-:W-:Y:S05]  /*16660*/  WARPSYNC.ALL ;  /* 0x0000000000007948 */ /* 0x000fea0003800000 */
[----:B------:R-:W-:Y:S01]  /*16670*/  BAR.SYNC.DEFER_BLOCKING 0x8, 0x100 ;  /* 0x0204000000007b1d */ /* 0x000fe20000010000 */
[----:B------:R-:W-:-:S05]  /*16680*/  LOP3.LUT P0, RZ, R0, 0x3ff, RZ, 0xc0, !PT ;  /* 0x000003ff00ff7812 */ /* 0x000fca000780c0ff */
[----:B------:R-:W-:Y:S08]  /*16690*/  BSSY B6, `(.L_x_5582) ;  /* 0x0000012000067945 */ /* 0x000ff00003800000 */
        /* <DEDUP_REMOVED lines=17> */
.L_x_5583:
[----:B------:R-:W-:Y:S05]  /*167b0*/  BSYNC B6 ;  /* 0x0000000000067941 */ /* 0x000fea0003800000 */
.L_x_5582:
[----:B0-----:R-:W2:Y:S01]  /*167c0*/  LDL.LU R2, [R1] ;  /* 0x0000000001027983 */ /* 0x001ea20000300800 */
[----:B------:R-:W0:Y:S01]  /*167d0*/  LDC R20, c[0x0][0x448] ;  /* 0x00011200ff147b82 */ /* 0x000e220000000800 */
[----:B------:R-:W-:Y:S01]  /*167e0*/  ULDC.64 UR4, c[0x0][0x298] ;  /* 0x0000a60000047ab9 */ /* 0x000fe20000000a00 */
[----:B------:R-:W-:Y:S01]  /*167f0*/  LOP3.LUT P6, RZ, R16, 0x200, RZ, 0xc0, !PT ;  /* 0x0000020010ff7812 */ /* 0x000fe200078cc0ff */
[----:B------:R3:W5:Y:S01]  /*16800*/  LDL R7, [R1+0x18] ;  /* 0x0000180001077983 */ /* 0x0007620000100800 */
[----:B------:R-:W-:-:S04]  /*16810*/  SHF.R.S32.HI R4, RZ, 0x1f, R27 ;  /* 0x0000001fff047819 */ /* 0x000fc8000001141b */
[----:B------:R-:W-:Y:S01]  /*16820*/  SEL R4, R4, RZ, !P6 ;  /* 0x000000ff04047207 */ /* 0x000fe20007000000 */
[----:B------:R-:W4:Y:S02]  /*16830*/  S2R R8, SR_TID.X ;  /* 0x0000000000087919 */ /* 0x000f240000002100 */
[----:B----4-:R-:W-:-:S05]  /*16840*/  IMAD.SHL.U32 R8, R8, 0x8, RZ ;  /* 0x0000000808087824 */ /* 0x010fca00078e00ff */
[----:B------:R-:W-:Y:S02]  /*16850*/  LOP3.LUT R8, R8, 0x38, RZ, 0xc0, !PT ;  /* 0x0000003808087812 */ /* 0x000fe400078ec0ff */
[----:B--2---:R-:W-:-:S05]  /*16860*/  SHF.R.S32.HI R0, RZ, 0x1f, R2 ;  /* 0x0000001fff007819 */ /* 0x004fca0000011402 */
[----:B------:R-:W-:-:S04]  /*16870*/  IMAD R0, R0, UR4, RZ ;  /* 0x0000000400007c24 */ /* 0x000fc8000f8e02ff */
[C---:B------:R-:W-:Y:S02]  /*16880*/  IMAD R0, R2.reuse, UR5, R0 ;  /* 0x0000000502007c24 */ /* 0x040fe4000f8e0200 */
[----:B------:R-:W-:Y:S01]  /*16890*/  IMAD.WIDE.U32 R2, R2, UR4, RZ ;  /* 0x0000000402027c25 */ /* 0x000fe2000f8e00ff */
[----:B------:R-:W-:-:S03]  /*168a0*/  ULDC.64 UR4, c[0x0][0x2d8] ;  /* 0x0000b60000047ab9 */ /* 0x000fc60000000a00 */
[----:B------:R-:W-:Y:S01]  /*168b0*/  IMAD.IADD R3, R3, 0x1, R0 ;  /* 0x0000000103037824 */ /* 0x000fe200078e0200 */
[----:B------:R-:W-:Y:S02]  /*168c0*/  SEL R0, R27, RZ, !P6 ;  /* 0x000000ff1b007207 */ /* 0x000fe40007000000 */
[----:B0-----:R-:W-:Y:S01]  /*168d0*/  ISETP.NE.AND P6, PT, R20, 0x1, PT ;  /* 0x000000011400780c */ /* 0x001fe20003fc5270 */
[C---:B------:R-:W-:Y:S01]  /*168e0*/  IMAD.WIDE.U32 R2, R26.reuse, UR4, R2 ;  /* 0x000000041a027c25 */ /* 0x040fe2000f8e0002 */
[----:B------:R-:W0:Y:S03]  /*168f0*/  S2R R20, SR_TID.X ;  /* 0x0000000000147919 */ /* 0x000e260000002100 */
[----:B------:R-:W-:Y:S01]  /*16900*/  IMAD R3, R26, UR5, R3 ;  /* 0x000000051a037c24 */ /* 0x000fe2000f8e0203 */
[----:B------:R-:W-:Y:S02]  /*16910*/  ULDC.64 UR4, c[0x0][0x2e0] ;  /* 0x0000b80000047ab9 */ /* 0x000fe40000000a00 */
[----:B------:R-:W-:-:S02]  /*16920*/  IMAD R4, R4, UR4, RZ ;  /* 0x0000000404047c24 */ /* 0x000fc4000f8e02ff */
[----:B------:R-:W-:-:S03]  /*16930*/  IMAD.WIDE.U32 R2, R0, UR4, R2 ;  /* 0x0000000400027c25 */ /* 0x000fc6000f8e0002 */
[----:B------:R-:W2:Y:S01]  /*16940*/  @P6 LDC R6, c[0x0][0x44c] ;  /* 0x00011300ff066b82 */ /* 0x000ea20000000800 */
[----:B------:R-:W-:Y:S01]  /*16950*/  IMAD R4, R0, UR5, R4 ;  /* 0x0000000500047c24 */ /* 0x000fe2000f8e0204 */
[----:B------:R-:W-:-:S03]  /*16960*/  ULDC.64 UR4, c[0x0][0x2d0] ;  /* 0x0000b40000047ab9 */ /* 0x000fc60000000a00 */
[----:B------:R-:W-:-:S03]  /*16970*/  IMAD.IADD R3, R3, 0x1, R4 ;  /* 0x0000000103037824 */ /* 0x000fc600078e0204 */
[----:B------:R-:W4:Y:S01]  /*16980*/  @P6 LDC R0, c[0x0][0x450] ;  /* 0x00011400ff006b82 */ /* 0x000f220000000800 */
[----:B0-----:R-:W-:-:S05]  /*16990*/  IMAD.SHL.U32 R20, R20, 0x10, RZ ;  /* 0x0000001014147824 */ /* 0x001fca00078e00ff */
[----:B------:R-:W-:-:S05]  /*169a0*/  LOP3.LUT R20, R37, 0x70, R20, 0xf8, !PT ;  /* 0x0000007025147812 */ /* 0x000fca00078ef814 */
[----:B------:R-:W-:-:S04]  /*169b0*/  IMAD.IADD R5, R20, 0x1, R34 ;  /* 0x0000000114057824 */ /* 0x000fc800078e0222 */
[----:B--2---:R-:W-:-:S04]  /*169c0*/  @P6 IMAD.HI.U32 R6, R5, R6, RZ ;  /* 0x0000000605066227 */ /* 0x004fc800078e00ff */
[----:B------:R-:W-:Y:S01]  /*169d0*/  IMAD.MOV.U32 R4, RZ, RZ, R5 ;  /* 0x000000ffff047224 */ /* 0x000fe200078e0005 */
[----:B----4-:R-:W-:Y:S02]  /*169e0*/  @P6 SHF.R.U32.HI R4, RZ, R0, R6 ;  /* 0x00000000ff046219 */ /* 0x010fe40000011606 */
[----:B------:R-:W0:Y:S03]  /*169f0*/  LDC R6, c[0x0][0x448] ;  /* 0x00011200ff067b82 */ /* 0x000e260000000800 */
        /* <DEDUP_REMOVED lines=19> */
[----:B---3--:R-:W-:Y:S11]  /*16b30*/  BRA.DIV UR5, `(.L_x_5584) ;  /* 0x0000003e053c7947 */ /* 0x008ff6000b800000 */
[----:B------:R-:W0:Y:S01]  /*16b40*/  SHFL.IDX PT, R3, R0, RZ, 0x181f ;  /* 0x00181fff00037589 */ /* 0x000e2200000e0000 */
[----:B------:R-:W-:Y:S02]  /*16b50*/  IMAD R36, R36, R6, RZ ;  /* 0x0000000624247224 */ /* 0x000fe400078e02ff */
[----:B------:R-:W-:Y:S01]  /*16b60*/  IMAD.IADD R34, R37, 0x1, R34 ;  /* 0x0000000125227824 */ /* 0x000fe200078e0222 */
[----:B------:R-:W2:Y:S04]  /*16b70*/  SHFL.IDX PT, R2, R4, RZ, 0x181f ;  /* 0x00181fff04027589 */ /* 0x000ea800000e0000 */
[----:B------:R-:W-:-:S13]  /*16b80*/  ISETP.GE.AND P0, PT, R34, R36, PT ;  /* 0x000000242200720c */ /* 0x000fda0003f06270 */
[----:B0-----:R-:W-:-:S05]  /*16b90*/  @!P0 LEA R3, P2, R8, R3, 0x1 ;  /* 0x0000000308038211 */ /* 0x001fca00078408ff */
[----:B--2---:R-:W-:-:S05]  /*16ba0*/  @!P0 IMAD.X R2, RZ, RZ, R2, P2 ;  /* 0x000000ffff028224 */ /* 0x004fca00010e0602 */
[----:B------:R-:W-:-:S04]  /*16bb0*/  @!P0 LOP3.LUT R3, R3, R2, RZ, 0x3c, !PT ;  /* 0x0000000203038212 */ /* 0x000fc800078e3cff */
[----:B------:R-:W-:-:S04]  /*16bc0*/  @!P0 LOP3.LUT R2, R3, R2, RZ, 0x3c, !PT ;  /* 0x0000000203028212 */ /* 0x000fc800078e3cff */
[----:B------:R-:W-:-:S05]  /*16bd0*/  @!P0 LOP3.LUT R3, R3, R2, RZ, 0x3c, !PT ;  /* 0x0000000203038212 */ /* 0x000fca00078e3cff */
[----:B------:R-:W-:Y:S01]  /*16be0*/  @!PT LDS RZ, [RZ] ;  /* 0x00000000fffff984 */ /* 0x000fe20000000800 */
[----:B-----5:R0:W-:Y:S02]  /*16bf0*/  @!P0 LDGSTS.E.BYPASS.LTC128B.128 [R7+0x20400], desc[UR54][R2.64], !P1 ;  /* 0x2040000002078fae */ /* 0x0201e4000c901d76 */
[----:B0-----:R-:W-:Y:S02]  /*16c00*/  VIADD R2, R34, 0x10 ;  /* 0x0000001022027836 */ /* 0x001fe40000000000 */
[----:B------:R-:W0:Y:S03]  /*16c10*/  SHFL.IDX PT, R3, R0, 0x1, 0x181f ;  /* 0x00381f0000037f89 */ /* 0x000e2600000e0000 */
[----:B------:R-:W-:Y:S02]  /*16c20*/  ISETP.GE.AND P0, PT, R2, R36, PT ;  /* 0x000000240200720c */ /* 0x000fe40003f06270 */
[----:B------:R-:W2:Y:S11]  /*16c30*/  SHFL.IDX PT, R2, R4, 0x1, 0x181f ;  /* 0x00381f0004027f89 */ /* 0x000eb600000e0000 */
[----:B0-----:R-:W-:-:S05]  /*16c40*/  @!P0 LEA R3, P2, R8, R3, 0x1 ;  /* 0x0000000308038211 */ /* 0x001fca00078408ff */
[----:B--2---:R-:W-:-:S05]  /*16c50*/  @!P0 IMAD.X R2, RZ, RZ, R2, P2 ;  /* 0x000000ffff028224 */ /* 0x004fca00010e0602 */
        /* <DEDUP_REMOVED lines=8> */
[----:B------:R-:W2:Y:S04]  /*16ce0*/  SHFL.IDX PT, R2, R4, 0x2, 0x181f ;  /* 0x00581f0004027f89 */ /* 0x000ea800000e0000 */
[----:B------:R-:W3:Y:S04]  /*16cf0*/  SHFL.IDX PT, R4, R4, 0x3, 0x181f ;  /* 0x00781f0004047f89 */ /* 0x000ee800000e0000 */
[----:B0-----:R-:W-:-:S05]  /*16d00*/  @!P0 LEA R3, P2, R8, R3, 0x1 ;  /* 0x0000000308038211 */ /* 0x001fca00078408ff */
[----:B--2---:R-:W-:-:S05]  /*16d10*/  @!P0 IMAD.X R2, RZ, RZ, R2, P2 ;  /* 0x000000ffff028224 */ /* 0x004fca00010e0602 */
[----:B------:R-:W-:-:S04]  /*16d20*/  @!P0 LOP3.LUT R3, R3, R2, RZ, 0x3c, !PT ;  /* 0x0000000203038212 */ /* 0x000fc800078e3cff */
[----:B------:R-:W-:-:S04]  /*16d30*/  @!P0 LOP3.LUT R2, R3, R2, RZ, 0x3c, !PT ;  /* 0x0000000203028212 */ /* 0x000fc800078e3cff */
[----:B------:R-:W-:-:S05]  /*16d40*/  @!P0 LOP3.LUT R3, R3, R2, RZ, 0x3c, !PT ;  /* 0x0000000203038212 */ /* 0x000fca00078e3cff */
[----:B---3--:R0:W-:Y:S02]  /*16d50*/  @!P0 LDGSTS.E.BYPASS.LTC128B.128 [R7+0x21400], desc[UR54][R2.64], !P1 ;  /* 0x2140000002078fae */ /* 0x0081e4000c901d76 */
.L_x_5662:
[----:B------:R-:W-:-:S05]  /*16d60*/  VIADD R34, R34, 0x30 ;  /* 0x0000003022227836 */ /* 0x000fca0000000000 */
[----:B------:R-:W-:-:S13]  /*16d70*/  ISETP.GE.AND P0, PT, R34, R36, PT ;  /* 0x000000242200720c */ /* 0x000fda0003f06270 */
[----:B0-2---:R-:W-:-:S05]  /*16d80*/  @!P0 LEA R2, P2, R8, R0, 0x1 ;  /* 0x0000000008028211 */ /* 0x005fca00078408ff */
[----:B------:R-:W-:-:S05]  /*16d90*/  @!P0 IMAD.X R3, RZ, RZ, R4, P2 ;  /* 0x000000ffff038224 */ /* 0x000fca00010e0604 */
[----:B------:R-:W-:Y:S01]  /*16da0*/  @!PT LDS RZ, [RZ] ;  /* 0x00000000fffff984 */ /* 0x000fe20000000800 */
[----:B------:R-:W-:Y:S01]  /*16db0*/  @!PT LDS RZ, [RZ] ;  /* 0x00000000fffff984 */ /* 0x000fe20000000800 */
[----:B------:R-:W-:Y:S01]  /*16dc0*/  @!PT LDS RZ, [RZ] ;  /* 0x00000000fffff984 */ /* 0x000fe20000000800 */
[----:B------:R0:W-:Y:S01]  /*16dd0*/  @!P0 LDGSTS.E.BYPASS.LTC128B.128 [R7+0x21c00], desc[UR54][R2.64], !P1 ;  /* 0x21c0000002078fae */ /* 0x0001e2000c901d76 */
[----:B------:R-:W-:Y:S01]  /*16de0*/  PLOP3.LUT P0, PT, PT, PT, PT, 0x80, 0x0 ;  /* 0x000000000000781c */ /* 0x000fe20003f0f070 */
[----:B------:R-:W-:-:S12]  /*16df0*/  NOP ;  /* 0x0000000000007918 */ /* 0x000fd80000000000 */
.L_x_5585:
        /* <DEDUP_REMOVED lines=16> */
[----:B------:R-:W2:Y:S03]  /*16f00*/  SYNCS.PHASECHK.TRANS64.TRYWAIT P0, [R17+URZ+0x28c20], R0 ;  /* 0x028c2000110075a7 */ /* 0x000ea6000800017f */
[----:B0-2---:R-:W-:Y:S05]  /*16f10*/  @!P0 BRA `(.L_x_5587) ;  /* 0x0000003c00888947 */ /* 0x005fea0003800000 */
.L_x_5663:
[----:B------:R-:W-:Y:S05]  /*16f20*/  BSYNC B0 ;  /* 0x0000000000007941 */ /* 0x000fea0003800000 */
.L_x_5586:
[----:B------:R-:W-:-:S05]  /*16f30*/  IMAD.U32 R2, RZ, RZ, UR36 ;  /* 0x00000024ff027e24 */ /* 0x000fca000f8e00ff */
[----:B------:R-:W-:-:S13]  /*16f40*/  ISETP.NE.AND P0, PT, R2, 0x3, PT ;  /* 0x000000030200780c */ /* 0x000fda0003f05270 */
[----:B------:R-:W-:Y:S05]  /*16f50*/  @!P0 BRA `(.L_x_5588) ;  /* 0x0000000000048947 */ /* 0x000fea0003800000 */
[----:B------:R-:W-:Y:S01]  /*16f60*/  BPT.TRAP 0x1 ;  /* 0x000000040000795c */ /* 0x000fe20000300000 */
.L_x_5588:
[----:B0-----:R-:W-:Y:S01]  /*16f70*/  SHF.L.U32 R0, R22, 0x1f, RZ ;  /* 0x0000001f16007819 */ /* 0x001fe200000006ff */
[----:B------:R-:W-:Y:S03]  /*16f80*/  BSSY B0, `(.L_x_5589) ;  /* 0x0000003000007945 */ /* 0x000fe60003800000 */
[----:B------:R-:W0:Y:S02]  /*16f90*/  SYNCS.PHASECHK.TRANS64.TRYWAIT P0, [R25+URZ+0x28c60], R0 ;  /* 0x028c6000190075a7 */ /* 0x000e24000800017f */
[----:B0-----:R-:W-:Y:S05]  /*16fa0*/  @!P0 BRA `(.L_x_5590) ;  /* 0x0000003c00788947 */ /* 0x001fea0003800000 */
.L_x_5664:
[----:B------:R-:W-:Y:S05]  /*16fb0*/  BSYNC B0 ;  /* 0x0000000000007941 */ /* 0x000fea0003800000 */
.L_x_5589:
        /* <DEDUP_REMOVED lines=24> */
[----:B------:R-:W2:Y:S01]  /*17140*/  SHFL.IDX PT, R2, R4, RZ, 0x181f ;  /* 0x00181fff04027589 */ /* 0x000ea200000e0000 */
[C---:B------:R-:W-:Y:S02]  /*17150*/  LOP3.LUT P4, RZ, R19.reuse, 0x4, RZ, 0xc0, !PT ;  /* 0x0000000413ff7812 */ /* 0x040fe4000788c0ff */
[C---:B------:R-:W-:Y:S01]  /*17160*/  LOP3.LUT P3, RZ, R19.reuse, 0x8, RZ, 0xc0, !PT ;  /* 0x0000000813ff7812 */ /* 0x040fe2000786c0ff */
[----:B------:R-:W3:Y:S01]  /*17170*/  SHFL.IDX PT, R3, R6, RZ, 0x181f ;  /* 0x00181fff06037589 */ /* 0x000ee200000e0000 */
[----:B------:R-:W-:Y:S02]  /*17180*/  LOP3.LUT P2, RZ, R19, 0x10, RZ, 0xc0, !PT ;  /* 0x0000001013ff7812 */ /* 0x000fe4000784c0ff */
[----:B------:R-:W-:Y:S01]  /*17190*/  LOP3.LUT R16, R16, 0xfffffeff, RZ, 0xc0, !PT ;  /* 0xfffffeff10107812 */ /* 0x000fe200078ec0ff */
[----:B0-----:R-:W-:-:S05]  /*171a0*/  IMAD.SHL.U32 R7, R7, 0x8, RZ ;  /* 0x0000000807077824 */ /* 0x001fca00078e00ff */
[----:B------:R-:W-:-:S05]  /*171b0*/  LOP3.LUT R7, R7, 0x38, RZ, 0xc0, !PT ;  /* 0x0000003807077812 */ /* 0x000fca00078ec0ff */
[----:B------:R-:W-:Y:S01]  /*171c0*/  IMAD.SHL.U32 R0, R7, 0x2, RZ ;  /* 0x0000000207007824 */ /* 0x000fe200078e00ff */
[----:B------:R-:W-:-:S04]  /*171d0*/  LOP3.LUT R7, R19, 0x1, RZ, 0xc0, !PT ;  /* 0x0000000113077812 */ /* 0x000fc800078ec0ff */
[----:B--2---:R-:W-:Y:S02]  /*171e0*/  IADD3 R2, P0, R2, R0, RZ ;  /* 0x0000000002027210 */ /* 0x004fe40007f1e0ff */
[----:B------:R-:W-:Y:S02]  /*171f0*/  ISETP.NE.U32.AND P1, PT, R7, 0x1, PT ;  /* 0x000000010700780c */ /* 0x000fe40003f25070 */
[----:B------:R-:W-:Y:S01]  /*17200*/  PRMT R7, R19, 0x8880, RZ ;  /* 0x0000888013077816 */ /* 0x000fe200000000ff */
[----:B---3--:R-:W-:Y:S01]  /*17210*/  IMAD.X R3, RZ, RZ, R3, P0 ;  /* 0x000000ffff037224 */ /* 0x008fe200000e0603 */
        /* <DEDUP_REMOVED lines=25> */
[----:B------:R-:W2:Y:S04]  /*173b0*/  SHFL.IDX PT, R3, R6, 0x1, 0x181f ;  /* 0x00381f0006037f89 */ /* 0x000ea800000e0000 */
[----:B------:R-:W-:Y:S01]  /*173c0*/  SHFL.IDX PT, R6, R6, 0x3, 0x181f ;  /* 0x00781f0006067f89 */ /* 0x000fe200000e0000 */
[----:B0-----:R-:W-:-:S05]  /*173d0*/  IADD3 R2, P6, R2, R0, RZ ;  /* 0x0000000002027210 */ /* 0x001fca0007fde0ff */
[----:B--2---:R-:W-:Y:S01]  /*173e0*/  IMAD.X R3, RZ, RZ, R3, P6 ;  /* 0x000000ffff037224 */ /* 0x004fe200030e0603 */
        /* <DEDUP_REMOVED lines=39> */
[----:B0-----:R0:W2:Y:S02]  /*17660*/  SHFL.IDX PT, R2, R4, 0x3, 0x181f ;  /* 0x00781f0004027f89 */ /* 0x0010a400000e0000 */
.L_x_5674:
        /* <DEDUP_REMOVED lines=11> */
[----:B--2---:R-:W-:Y:S02]  /*17720*/  IADD3 R2, P0, R2, R0, RZ ;  /* 0x0000000002027210 */ /* 0x004fe40007f1e0ff */
        /* <DEDUP_REMOVED lines=22> */
.L_x_5592:
        /* <DEDUP_REMOVED lines=11> */
.L_x_5593:
[----:B------:R-:W2:Y:S01]  /*17940*/  LDL.LU R2, [R1+0x4] ;  /* 0x0000040001027983 */ /* 0x000ea20000300800 */
[----:B------:R3:W-:Y:S01]  /*17950*/  SYNCS.ARRIVE.TRANS64.A1T0 RZ, [R25+URZ+0x28c50], RZ ;  /* 0x028c50ff19ff79a7 */ /* 0x0007e2000810003f */
[----:B------:R-:W-:Y:S01]  /*17960*/  BSSY B0, `(.L_x_5594) ;  /* 0x00000f0000007945 */ /* 0x000fe20003800000 */
[----:B--2---:R-:W-:-:S05]  /*17970*/  VIADD R7, R2, 0xfffffffe ;  /* 0xfffffffe02077836 */ /* 0x004fca0000000000 */
[----:B------:R-:W-:-:S13]  /*17980*/  ISETP.GE.AND P0, PT, R7, R30, PT ;  /* 0x0000001e0700720c */ /* 0x000fda0003f06270 */
[----:B---3--:R-:W-:Y:S05]  /*17990*/  @!P0 BRA `(.L_x_5595) ;  /* 0x0000000c00b08947 */ /* 0x008fea0003800000 */
[----:B------:R-:W2:Y:S01]  /*179a0*/  LDL.LU R2, [R1+0x14] ;  /* 0x0000140001027983 */ /* 0x000ea20000300800 */
[----:B------:R-:W-:-:S04]  /*179b0*/  LOP3.LUT R28, R19, 0x80, RZ, 0xc0, !PT ;  /* 0x00000080131c7812 */ /* 0x000fc800078ec0ff */
[----:B------:R-:W-:Y:S02]  /*179c0*/  SHF.R.U32.HI R28, RZ, 0x3, R28 ;  /* 0x00000003ff1c7819 */ /* 0x000fe4000001161c */
[----:B--2---:R-:W-:-:S04]  /*179d0*/  LOP3.LUT R29, R2, 0x40, RZ, 0xc0, !PT ;  /* 0x00000040021d7812 */ /* 0x004fc800078ec0ff */
[----:B------:R-:W-:-:S07]  /*179e0*/  SHF.R.U32.HI R29, RZ, 0x2, R29 ;  /* 0x00000002ff1d7819 */ /* 0x000fce000001161d */
.L_x_5608:
[----:B0-----:R-:W0:Y:S01]  /*179f0*/  S2R R4, SR_TID.X ;  /* 0x0000000000047919 */ /* 0x001e220000002100 */
[----:B--2---:R-:W2:Y:S01]  /*17a00*/  LDC R2, c[0x0][0x430] ;  /* 0x00010c00ff027b82 */ /* 0x004ea20000000800 */
[----:B---3--:R-:W-:Y:S01]  /*17a10*/  IMAD R6, R7, 0x40, R31 ;  /* 0x0000004007067824 */ /* 0x008fe200078e021f */
[----:B------:R-:W-:Y:S05]  /*17a20*/  YIELD ;  /* 0x0000000000007946 */ /* 0x000fea0003800000 */
[----:B------:R-:W-:Y:S01]  /*17a30*/  IMAD.U32 R11, RZ, RZ, UR36 ;  /* 0x00000024ff0b7e24 */ /* 0x000fe2000f8e00ff */
[----:B------:R-:W-:Y:S01]  /*17a40*/  ULDC UR4, c[0x0][0x430] ;  /* 0x00010c0000047ab9 */ /* 0x000fe20000000800 */
[----:B------:R-:W-:Y:S01]  /*17a50*/  VIADD R18, R18, 0x1 ;  /* 0x0000000112127836 */ /* 0x000fe20000000000 */
[----:B--2---:R-:W-:Y:S01]  /*17a60*/  ISETP.NE.AND P0, PT, R2, 0x1, PT ;  /* 0x000000010200780c */ /* 0x004fe20003f05270 */
[----:B0-----:R-:W-:-:S05]  /*17a70*/  IMAD.SHL.U32 R4, R4, 0x10, RZ ;  /* 0x0000001004047824 */ /* 0x001fca00078e00ff */
[----:B------:R-:W-:-:S07]  /*17a80*/  LOP3.LUT R4, R37, 0x70, R4, 0xf8, !PT ;  /* 0x0000007025047812 */ /* 0x000fce00078ef804 */
[----:B------:R-:W0:Y:S01]  /*17a90*/  @P0 LDC R3, c[0x0][0x434] ;  /* 0x00010d00ff030b82 */ /* 0x000e220000000800 */
[C---:B------:R-:W-:Y:S01]  /*17aa0*/  ISETP.GT.U32.AND P1, PT, R4.reuse, 0x3f, PT ;  /* 0x0000003f0400780c */ /* 0x040fe20003f24070 */
[----:B------:R-:W-:-:S06]  /*17ab0*/  IMAD.IADD R6, R4, 0x1, R6 ;  /* 0x0000000104067824 */ /* 0x000fcc00078e0206 */
[----:B------:R-:W2:Y:S01]  /*17ac0*/  @P0 LDC R2, c[0x0][0x438] ;  /* 0x00010e00ff020b82 */ /* 0x000ea20000000800 */
[----:B------:R-:W-:-:S07]  /*17ad0*/  IMAD.MOV.U32 R10, RZ, RZ, R6 ;  /* 0x000000ffff0a7224 */ /* 0x000fce00078e0006 */
[----:B------:R-:W3:Y:S01]  /*17ae0*/  @!P1 LDC.64 R4, c[0x0][0x428] ;  /* 0x00010a00ff049b82 */ /* 0x000ee20000000a00 */
[----:B0-----:R-:W-:-:S07]  /*17af0*/  @P0 IMAD.HI.U32 R3, R6, R3, RZ ;  /* 0x0000000306030227 */ /* 0x001fce00078e00ff */
[----:B------:R-:W0:Y:S01]  /*17b00*/  @!P1 LDC.64 R8, c[0x0][0x418] ;  /* 0x00010600ff089b82 */ /* 0x000e220000000a00 */
[----:B--2---:R-:W-:-:S04]  /*17b10*/  @P0 SHF.R.U32.HI R10, RZ, R2, R3 ;  /* 0x00000002ff0a0219 */ /* 0x004fc80000011603 */
[--C-:B------:R-:W-:Y:S01]  /*17b20*/  @!P1 SHF.R.S32.HI R3, RZ, 0x1f, R10.reuse ;  /* 0x0000001fff039819 */ /* 0x100fe2000001140a */
[----:B------:R-:W-:-:S04]  /*17b30*/  @!P1 IMAD.MOV.U32 R2, RZ, RZ, R10 ;  /* 0x000000ffff029224 */ /* 0x000fc800078e000a */
[----:B---3--:R-:W-:-:S04]  /*17b40*/  @!P1 IMAD.WIDE.U32 R2, R23, R4, R2 ;  /* 0x0000000417029225 */ /* 0x008fc800078e0002 */
        /* <DEDUP_REMOVED lines=17> */
[----:B01----:R-:W-:Y:S08]  /*17c60*/  @!P1 BRA `(.L_x_5596) ;  /* 0x0000000000049947 */ /* 0x003ff00003800000 */
[----:B------:R-:W-:Y:S01]  /*17c70*/  BPT.TRAP 0x1 ;  /* 0x000000040000795c */ /* 0x000fe20000300000 */
.L_x_5596:
[----:B------:R-:W-:Y:S01]  /*17c80*/  IMAD R6, R18, 0x8, R17 ;  /* 0x0000000812067824 */ /* 0x000fe200078e0211 */
[----:B------:R-:W-:Y:S01]  /*17c90*/  SHF.L.U32 R19, R22, 0x1f, RZ ;  /* 0x0000001f16137819 */ /* 0x000fe200000006ff */
[----:B------:R-:W-:Y:S01]  /*17ca0*/  BSSY B1, `(.L_x_5597) ;  /* 0x0000004000017945 */ /* 0x000fe20003800000 */
[----:B------:R-:W-:Y:S02]  /*17cb0*/  SHF.R.S32.HI R9, RZ, 0x1f, R5 ;  /* 0x0000001fff097819 */ /* 0x000fe40000011405 */
[----:B------:R-:W0:Y:S02]  /*17cc0*/  SYNCS.PHASECHK.TRANS64.TRYWAIT P0, [R6+URZ+0x28c40], R19 ;  /* 0x028c4013060075a7 */ /* 0x000e24000800017f */
[----:B0-----:R-:W-:Y:S05]  /*17cd0*/  @!P0 BRA `(.L_x_5598) ;  /* 0x0000003800688947 */ /* 0x001fea0003800000 */
.L_x_5675:
[----:B------:R-:W-:Y:S05]  /*17ce0*/  BSYNC B1 ;  /* 0x0000000000017941 */ /* 0x000fea0003800000 */
.L_x_5597:
        /* <DEDUP_REMOVED lines=17> */
[----:B-1----:R-:W-:Y:S01]  /*17e00*/  IMAD R25, R26, UR5, R3 ;  /* 0x000000051a197c24 */ /* 0x002fe2000f8e0203 */
        /* <DEDUP_REMOVED lines=22> */
.L_x_5685:
        /* <DEDUP_REMOVED lines=8> */
.L_x_5600:
        /* <DEDUP_REMOVED lines=11> */
.L_x_5601:
[----:B------:R2:W-:Y:S01]  /*180a0*/  SYNCS.ARRIVE.TRANS64.A1T0 RZ, [R6+URZ+0x28c30], RZ ;  /* 0x028c30ff06ff79a7 */ /* 0x0005e2000810003f */
[----:B------:R-:W-:Y:S05]  /*180b0*/  @!P2 BRA `(.L_x_5602) ;  /* 0x000000000004a947 */ /* 0x000fea0003800000 */
[----:B------:R-:W-:Y:S01]  /*180c0*/  BPT.TRAP 0x1 ;  /* 0x000000040000795c */ /* 0x000fe20000300000 */
.L_x_5602:
[----:B------:R-:W3:Y:S01]  /*180d0*/  SYNCS.PHASECHK.TRANS64.TRYWAIT P0, [R6+URZ+0x28c60], R19 ;  /* 0x028c6013060075a7 */ /* 0x000ee2000800017f */
[----:B------:R-:W-:Y:S04]  /*180e0*/  BSSY B1, `(.L_x_5603) ;  /* 0x0000002000017945 */ /* 0x000fe80003800000 */
[----:B---3--:R-:W-:Y:S05]  /*180f0*/  @!P0 BRA `(.L_x_5604) ;  /* 0x0000003800908947 */ /* 0x008fea0003800000 */
.L_x_5686:
[----:B------:R-:W-:Y:S05]  /*18100*/  BSYNC B1 ;  /* 0x0000000000017941 */ /* 0x000fea0003800000 */
.L_x_5603:
        /* <DEDUP_REMOVED lines=79> */
.L_x_5696:
        /* <DEDUP_REMOVED lines=25> */
.L_x_5606:
        /* <DEDUP_REMOVED lines=11> */
.L_x_5607:
[----:B------:R3:W-:Y:S01]  /*18840*/  SYNCS.ARRIVE.TRANS64.A1T0 RZ, [R6+URZ+0x28c50], RZ ;  /* 0x028c50ff06ff79a7 */ /* 0x0007e2000810003f */
[----:B------:R-:W-:Y:S05]  /*18850*/  @P3 BRA `(.L_x_5608) ;  /* 0xfffffff000643947 */ /* 0x000fea000383ffff */
.L_x_5595:
[----:B------:R-:W-:Y:S05]  /*18860*/  BSYNC B0 ;  /* 0x0000000000007941 */ /* 0x000fea0003800000 */
.L_x_5594:
        /* <DEDUP_REMOVED lines=21> */
.L_x_5610:
[----:B------:R-:W-:Y:S05]  /*189c0*/  BSYNC B0 ;  /* 0x0000000000007941 */ /* 0x000fea0003800000 */
.L_x_5609:
[----:B------:R-:W-:-:S07]  /*189d0*/  SEL R18, R18, RZ, P0 ;  /* 0x000000ff12127207 */ /* 0x000fce0000000000 */
.L_x_5569:
[----:B------:R-:W-:Y:S05]  /*189e0*/  BSYNC B7 ;  /* 0x0000000000077941 */ /* 0x000fea0003800000 */
.L_x_5567:
        /* <DEDUP_REMOVED lines=8> */
[----:B-1----:R1:W4:Y:S01]  /*18a70*/  LDS.128 R24, [R17+0x28cd0] ;  /* 0x028cd00011187984 */ /* 0x0023220000000c00 */
[----:B------:R-:W-:Y:S06]  /*18a80*/  BAR.ARV 0x4, 0x180 ;  /* 0x0106000000007b1d */ /* 0x000fec0000002000 */
[----:B------:R-:W-:Y:S05]  /*18a90*/  BRA `(.L_x_5612) ;  /* 0x0000000c00d47947 */ /* 0x000fea0003800000 */
.L_x_5611:
        /* <DEDUP_REMOVED lines=14> */
[----:B-1----:R-:W-:Y:S01]  /*18b80*/  IMAD.MOV.U32 R25, RZ, RZ, RZ ;  /* 0x000000ffff197224 */ /* 0x002fe200078e00ff */
        /* <DEDUP_REMOVED lines=28> */
.L_x_5706:
[----:B------:R-:W-:Y:S02]  /*18d50*/  ULDC UR4, c[0x0][0xc38] ;  /* 0x00030e0000047ab9 */ /* 0x000fe40000000800 */
[----:B------:R-:W-:-:S04]  /*18d60*/  IMAD.U32 R4, RZ, RZ, UR4 ;  /* 0x00000004ff047e24 */ /* 0x000fc8000f8e00ff */
[----:B-1----:R-:W-:-:S04]  /*18d70*/  IMAD R5, R14, R4, RZ ;  /* 0x000000040e057224 */ /* 0x002fc800078e02ff */
[----:B------:R-:W-:-:S05]  /*18d80*/  IMAD.IADD R6, R6, 0x1, R5 ;  /* 0x0000000106067824 */ /* 0x000fca00078e0205 */
[----:B------:R-:W-:-:S13]  /*18d90*/  ISETP.GT.AND P6, PT, R6, R0, PT ;  /* 0x000000000600720c */ /* 0x000fda0003fc4270 */
[----:B------:R-:W-:Y:S05]  /*18da0*/  @P6 BRA `(.L_x_5614) ;  /* 0x0000000000a46947 */ /* 0x000fea0003800000 */
.L_x_5617:
        /* <DEDUP_REMOVED lines=35> */
.L_x_5714:
[----:B------:R-:W-:Y:S02]  /*18fe0*/  ULDC UR4, c[0x0][0xc38] ;  /* 0x00030e0000047ab9 */ /* 0x000fe40000000800 */
[----:B------:R-:W-:-:S04]  /*18ff0*/  IMAD.U32 R4, RZ, RZ, UR4 ;  /* 0x00000004ff047e24 */ /* 0x000fc8000f8e00ff */
[----:B-1----:R-:W-:-:S04]  /*19000*/  IMAD R5, R14, R4, RZ ;  /* 0x000000040e057224 */ /* 0x002fc800078e02ff */
[----:B------:R-:W-:-:S05]  /*19010*/  IMAD.IADD R6, R5, 0x1, R6 ;  /* 0x0000000105067824 */ /* 0x000fca00078e0206 */
[----:B------:R-:W-:-:S13]  /*19020*/  ISETP.GT.AND P6, PT, R6, R0, PT ;  /* 0x000000000600720c */ /* 0x000fda0003fc4270 */
[----:B------:R-:W-:Y:S05]  /*19030*/  @!P6 BRA `(.L_x_5617) ;  /* 0xfffffffc005ce947 */ /* 0x000fea000383ffff */
.L_x_5614:
        /* <DEDUP_REMOVED lines=10> */
.L_x_5719:
[----:B------:R-:W-:-:S13]  /*190e0*/  ISETP.NE.AND P0, PT, R2, RZ, PT ;  /* 0x000000ff0200720c */ /* 0x000fda0003f05270 */
[----:B------:R-:W-:Y:S05]  /*190f0*/  @!P0 BRA `(.L_x_5619) ;  /* 0x0000000000108947 */ /* 0x000fea0003800000 */
[----:B------:R-:W-:Y:S01]  /*19100*/  UMOV UR4, 0xffffffff ;  /* 0xffffffff00047882 */ /* 0x000fe20000000000 */
[----:B-1----:R-:W-:Y:S02]  /*19110*/  VIADD R12, R12, 0xffffffff ;  /* 0xffffffff0c0c7836 */ /* 0x002fe40000000000 */
[----:B------:R-:W-:Y:S05]  /*19120*/  BRA.DIV UR4, `(.L_x_5620) ;  /* 0x0000003a04c07947 */ /* 0x000fea000b800000 */
[----:B------:R4:W1:Y:S02]  /*19130*/  SHFL.IDX PT, R24, R3, R12, 0x1f ;  /* 0x00001f0c03187589 */ /* 0x00086400000e0000 */
.L_x_5619:
        /* <DEDUP_REMOVED lines=8> */
[----:B-1----:R-:W1:Y:S08]  /*191c0*/  MUFU.RCP R6, R6 ;  /* 0x0000000600067308 */ /* 0x002e700000001000 */
[----:B--2---:R-:W-:Y:S01]  /*191d0*/  MUFU.RCP R9, R9 ;  /* 0x0000000900097308 */ /* 0x004fe20000001000 */
[----:B-1----:R-:W-:-:S07]  /*191e0*/  VIADD R2, R6, 0xffffffe ;  /* 0x0ffffffe06027836 */ /* 0x002fce0000000000 */
[----:B0---4-:R0:W1:Y:S02]  /*191f0*/  F2I.FTZ.U32.TRUNC.NTZ R3, R2 ;  /* 0x0000000200037305 */ /* 0x011064000021f000 */
[----:B0-----:R-:W-:Y:S02]  /*19200*/  IMAD.MOV.U32 R2, RZ, RZ, RZ ;  /* 0x000000ffff027224 */ /* 0x001fe400078e00ff */
[----:B-1----:R-:W-:-:S04]  /*19210*/  IMAD.MOV R7, RZ, RZ, -R3 ;  /* 0x000000ffff077224 */ /* 0x002fc800078e0a03 */
[----:B------:R-:W-:-:S04]  /*19220*/  IMAD R7, R7, R4, RZ ;  /* 0x0000000407077224 */ /* 0x000fc800078e02ff */
[----:B------:R-:W-:Y:S01]  /*19230*/  IMAD.HI.U32 R3, R3, R7, R2 ;  /* 0x0000000703037227 */ /* 0x000fe200078e0002 */
[----:B------:R-:W-:Y:S02]  /*19240*/  IABS R7, R0 ;  /* 0x0000000000077213 */ /* 0x000fe40000000000 */
[----:B------:R-:W-:-:S03]  /*19250*/  IABS R2, R25 ;  /* 0x0000001900027213 */ /* 0x000fc60000000000 */
[----:B------:R-:W-:-:S04]  /*19260*/  IMAD.HI.U32 R6, R3, R7, RZ ;  /* 0x0000000703067227 */ /* 0x000fc800078e00ff */
[----:B------:R-:W-:Y:S02]  /*19270*/  IMAD.MOV R2, RZ, RZ, -R2 ;  /* 0x000000ffff027224 */ /* 0x000fe400078e0a02 */
        /* <DEDUP_REMOVED lines=19> */
[----:B------:R-:W-:-:S05]  /*193b0*/  IABS R3, R6 ;  /* 0x0000000600037213 */ /* 0x000fca0000000000 */
        /* <DEDUP_REMOVED lines=14> */
[--C-:B------:R-:W-:Y:S02]  /*194a0*/  IMAD R8, R8, R3, R6.reuse ;  /* 0x0000000308087224 */ /* 0x100fe400078e0206 */
[----:B------:R-:W-:Y:S02]  /*194b0*/  IMAD.MOV R3, RZ, RZ, -R6 ;  /* 0x000000ffff037224 */ /* 0x000fe400078e0a06 */
[----:B------:R-:W-:Y:S02]  /*194c0*/  IMAD R26, R8, 0x10000, R5 ;  /* 0x00010000081a7824 */ /* 0x000fe400078e0205 */
[----:B------:R-:W-:Y:S01]  /*194d0*/  IMAD R3, R25, R3, R0 ;  /* 0x0000000319037224 */ /* 0x000fe200078e0200 */
[----:B------:R-:W-:Y:S06]  /*194e0*/  BRA `(.L_x_5622) ;  /* 0x0000000000f07947 */ /* 0x000fec0003800000 */
.L_x_5621:
        /* <DEDUP_REMOVED lines=11> */
[----:B------:R-:W-:Y:S01]  /*195a0*/  IMAD R11, R10, R7, RZ ;  /* 0x000000070a0b7224 */ /* 0x000fe200078e02ff */
[----:B------:R-:W-:-:S03]  /*195b0*/  IABS R10, R5 ;  /* 0x00000005000a7213 */ /* 0x000fc60000000000 */
        /* <DEDUP_REMOVED lines=18> */
[----:B------:R-:W-:-:S03]  /*196e0*/  IMAD R0, R5, R9, R0 ;  /* 0x0000000905007224 */ /* 0x000fc600078e0200 */
[----:B------:R-:W-:-:S04]  /*196f0*/  VIADDMNMX R4, R3, R4, R6, PT ;  /* 0x0000000403047246 */ /* 0x000fc80003800106 */
[----:B------:R-:W-:-:S04]  /*19700*/  IABS R6, R4 ;  /* 0x0000000400067213 */ /* 0x000fc80000000000 */
[----:B------:R-:W0:Y:S08]  /*19710*/  I2F.RP R8, R6 ;  /* 0x0000000600087306 */ /* 0x000e300000209400 */
[----:B0-----:R-:W0:Y:S02]  /*19720*/  MUFU.RCP R8, R8 ;  /* 0x0000000800087308 */ /* 0x001e240000001000 */
[----:B0-----:R-:W-:Y:S01]  /*19730*/  VIADD R2, R8, 0xffffffe ;  /* 0x0ffffffe08027836 */ /* 0x001fe20000000000 */
[----:B------:R-:W-:-:S05]  /*19740*/  IABS R8, R0 ;  /* 0x0000000000087213 */ /* 0x000fca0000000000 */
[----:B------:R0:W1:Y:S02]  /*19750*/  F2I.FTZ.U32.TRUNC.NTZ R3, R2 ;  /* 0x0000000200037305 */ /* 0x000064000021f000 */
[----:B0-----:R-:W-:Y:S02]  /*19760*/  IMAD.MOV.U32 R2, RZ, RZ, RZ ;  /* 0x000000ffff027224 */ /* 0x001fe400078e00ff */
[----:B-1----:R-:W-:-:S04]  /*19770*/  IMAD.MOV R5, RZ, RZ, -R3 ;  /* 0x000000ffff057224 */ /* 0x002fc800078e0a03 */
[----:B------:R-:W-:-:S04]  /*19780*/  IMAD R5, R5, R6, RZ ;  /* 0x0000000605057224 */ /* 0x000fc800078e02ff */
[----:B------:R-:W-:Y:S01]  /*19790*/  IMAD.HI.U32 R3, R3, R5, R2 ;  /* 0x0000000503037227 */ /* 0x000fe200078e0002 */
[-C--:B------:R-:W-:Y:S02]  /*197a0*/  IABS R5, R4.reuse ;  /* 0x0000000400057213 */ /* 0x080fe40000000000 */
[----:B------:R-:W-:Y:S02]  /*197b0*/  LOP3.LUT R2, R0, R4, RZ, 0x3c, !PT ;  /* 0x0000000400027212 */ /* 0x000fe400078e3cff */
[----:B------:R-:W-:Y:S01]  /*197c0*/  IADD3 R0, R7, 0x1000000, R0 ;  /* 0x0100000007007810 */ /* 0x000fe20007ffe000 */
[----:B------:R-:W-:Y:S01]  /*197d0*/  IMAD.MOV R5, RZ, RZ, -R5 ;  /* 0x000000ffff057224 */ /* 0x000fe200078e0a05 */
[----:B------:R-:W-:Y:S01]  /*197e0*/  ISETP.GE.AND P2, PT, R2, RZ, PT ;  /* 0x000000ff0200720c */ /* 0x000fe20003f46270 */
        /* <DEDUP_REMOVED lines=9> */
[----:B------:R-:W-:Y:S01]  /*19880*/  @!P1 LOP3.LUT R3, RZ, R4, RZ, 0x33, !PT ;  /* 0x00000004ff039212 */ /* 0x000fe200078e33ff */
[----:B------:R-:W-:-:S04]  /*19890*/  IMAD.MOV R4, RZ, RZ, -R4 ;  /* 0x000000ffff047224 */ /* 0x000fc800078e0a04 */
[----:B------:R-:W-:-:S07]  /*198a0*/  IMAD R26, R3, R4, R0 ;  /* 0x00000004031a7224 */ /* 0x000fce00078e0200 */
.L_x_5622:
[----:B------:R-:W-:-:S05]  /*198b0*/  LOP3.LUT R0, RZ, R3, RZ, 0x33, !PT ;  /* 0x00000003ff007212 */ /* 0x000fca00078e33ff */
[----:B------:R-:W-:Y:S01]  /*198c0*/  IMAD.IADD R25, R25, 0x1, R0 ;  /* 0x0000000119197824 */ /* 0x000fe200078e0200 */
[----:B------:R-:W-:Y:S06]  /*198d0*/  BRA `(.L_x_5623) ;  /* 0x00000000001c7947 */ /* 0x000fec0003800000 */
.L_x_5615:
[----:B------:R-:W-:Y:S01]  /*198e0*/  UMOV UR4, URZ ;  /* 0x0000003f00047c82 */ /* 0x000fe20008000000 */
[----:B------:R-:W-:Y:S01]  /*198f0*/  UMOV UR5, URZ ;  /* 0x0000003f00057c82 */ /* 0x000fe20008000000 */
[----:B------:R-:W-:Y:S01]  /*19900*/  ULDC UR6, c[0x0][0xc3c] ;  /* 0x00030f0000067ab9 */ /* 0x000fe20000000800 */
[----:B------:R-:W-:Y:S02]  /*19910*/  IMAD.MOV.U32 R24, RZ, RZ, R0 ;  /* 0x000000ffff187224 */ /* 0x000fe400078e0000 */
[----:B------:R-:W-:Y:S02]  /*19920*/  IMAD.U32 R25, RZ, RZ, UR4 ;  /* 0x00000004ff197e24 */ /* 0x000fe4000f8e00ff */
[----:B------:R-:W-:Y:S02]  /*19930*/  IMAD.U32 R26, RZ, RZ, UR5 ;  /* 0x00000005ff1a7e24 */ /* 0x000fe4000f8e00ff */
[----:B------:R-:W-:-:S07]  /*19940*/  IMAD.U32 R27, RZ, RZ, UR6 ;  /* 0x00000006ff1b7e24 */ /* 0x000fce000f8e00ff */
.L_x_5623:
[----:B------:R-:W1:Y:S01]  /*19950*/  S2R R0, SR_TID.X ;  /* 0x0000000000007919 */ /* 0x000e620000002100 */
[----:B------:R-:W-:Y:S05]  /*19960*/  WARPSYNC.ALL ;  /* 0x0000000000007948 */ /* 0x000fea0003800000 */
[----:B------:R-:W-:Y:S01]  /*19970*/  BAR.SYNC.DEFER_BLOCKING 0x4, 0x180 ;  /* 0x0106000000007b1d */ /* 0x000fe20000010000 */
[----:B-1----:R-:W-:-:S04]  /*19980*/  LOP3.LUT R0, R0, 0x1f, RZ, 0xc0, !PT ;  /* 0x0000001f00007812 */ /* 0x002fc800078ec0ff */
[----:B------:R-:W-:-:S13]  /*19990*/  ISETP.NE.AND P0, PT, R0, RZ, PT ;  /* 0x000000ff0000720c */ /* 0x000fda0003f05270 */
[----:B0-----:R-:W0:Y:S01]  /*199a0*/  @!P0 S2R R3, SR_CgaCtaId ;  /* 0x0000000000038919 */ /* 0x001e220000008800 */
[----:B------:R-:W-:-:S04]  /*199b0*/  @!P0 MOV R0, 0x400 ;  /* 0x0000040000008802 */ /* 0x000fc80000000f00 */
[----:B0-----:R-:W-:-:S05]  /*199c0*/  @!P0 LEA R17, R3, R0, 0x18 ;  /* 0x0000000003118211 */ /* 0x001fca00078ec0ff */
[----:B------:R0:W-:Y:S01]  /*199d0*/  @!P0 STS.128 [R17+0x28cd0], R24 ;  /* 0x028cd01811008388 */ /* 0x0001e20000000c00 */
[----:B------:R-:W-:Y:S06]  /*199e0*/  BAR.ARV 0x5, 0x180 ;  /* 0x0146000000007b1d */ /* 0x000fec0000002000 */
.L_x_5612:
[----:B------:R-:W-:Y:S02]  /*199f0*/  ULDC UR4, c[0x0][0xc3c] ;  /* 0x00030f0000047ab9 */ /* 0x000fe40000000800 */
[----:B----4-:R-:W-:-:S13]  /*19a00*/  ISETP.GE.AND P0, PT, R27, UR4, PT ;  /* 0x000000041b007c0c */ /* 0x010fda000bf06270 */
[----:B------:R-:W-:Y:S05]  /*19a10*/  @!P0 BRA `(.L_x_5624) ;  /* 0xffffffb000048947 */ /* 0x000fea000383ffff */
[----:B------:R-:W-:Y:S05]  /*19a20*/  BSYNC B8 ;  /* 0x0000000000087941 */ /* 0x000fea0003800000 */
.L_x_5553:
[----:B------:R-:W4:Y:S01]  /*19a30*/  LDL.LU R0, [R1+0x10] ;  /* 0x0000100001007983 */ /* 0x000f220000300800 */
[----:B------:R-:W-:Y:S01]  /*19a40*/  BSSY B0, `(.L_x_5625) ;  /* 0x000000b000007945 */ /* 0x000fe20003800000 */
[----:B------:R-:W5:Y:S01]  /*19a50*/  S2R R5, SR_CgaCtaId ;  /* 0x0000000000057919 */ /* 0x000f620000008800 */
[----:B----4-:R-:W-:-:S05]  /*19a60*/  VIADD R0, R0, 0x1 ;  /* 0x0000000100007836 */ /* 0x010fca0000000000 */
[----:B-1----:R-:W-:-:S04]  /*19a70*/  LEA.HI R2, R0, R0, RZ, 0x1 ;  /* 0x0000000000027211 */ /* 0x002fc800078f08ff */
[----:B------:R-:W-:Y:S02]  /*19a80*/  LOP3.LUT R3, R2, 0xfffffffe, RZ, 0xc0, !PT ;  /* 0xfffffffe02037812 */ /* 0x000fe400078ec0ff */
[----:B------:R-:W-:-:S03]  /*19a90*/  MOV R2, 0x400 ;  /* 0x0000040000027802 */ /* 0x000fc60000000f00 */
[----:B------:R-:W-:Y:S01]  /*19aa0*/  IMAD.IADD R0, R0, 0x1, -R3 ;  /* 0x0000000100007824 */ /* 0x000fe200078e0a03 */
[----:B-----5:R-:W-:-:S04]  /*19ab0*/  LEA R7, R5, R2, 0x18 ;  /* 0x0000000205077211 */ /* 0x020fc800078ec0ff */
[----:B------:R-:W-:-:S04]  /*19ac0*/  SHF.L.U32 R0, R0, 0x1f, RZ ;  /* 0x0000001f00007819 */ /* 0x000fc800000006ff */
[----:B------:R-:W1:Y:S02]  /*19ad0*/  SYNCS.PHASECHK.TRANS64.TRYWAIT P0, [R7+URZ+0x28c20], R0 ;  /* 0x028c2000070075a7 */ /* 0x000e64000800017f */
[----:B-1----:R-:W-:Y:S05]  /*19ae0*/  @!P0 BRA `(.L_x_5626) ;  /* 0x0000003000788947 */ /* 0x002fea0003800000 */
.L_x_5722:
[----:B------:R-:W-:Y:S05]  /*19af0*/  BSYNC B0 ;  /* 0x0000000000007941 */ /* 0x000fea0003800000 */
.L_x_5625:
[----:B------:R-:W-:-:S03]  /*19b00*/  UMOV UR4, 0xffffffff ;  /* 0xffffffff00047882 */ /* 0x000fc60000000000 */
[----:B------:R-:W-:Y:S05]  /*19b10*/  BRA.DIV UR4, `(.L_x_5627) ;  /* 0x0000003204807947 */ /* 0x000fea000b800000 */
[----:B-1----:R-:W1:Y:S02]  /*19b20*/  S2R R0, SR_TID.X ;  /* 0x0000000000007919 */ /* 0x002e640000002100 */
[----:B-1----:R-:W-:-:S04]  /*19b30*/  SHF.R.U32.HI R0, RZ, 0x5, R0 ;  /* 0x00000005ff007819 */ /* 0x002fc80000011600 */
[----:B------:R-:W-:-:S05]  /*19b40*/  LOP3.LUT R0, R0, 0x3, RZ, 0xc0, !PT ;  /* 0x0000000300007812 */ /* 0x000fca00078ec0ff */
[----:B------:R1:W4:Y:S02]  /*19b50*/  SHFL.IDX PT, R14, R0, RZ, 0x1f ;  /* 0x00001fff000e7589 */ /* 0x00032400000e0000 */
.L_x_5725:
[----:B----4-:R-:W-:Y:S01]  /*19b60*/  ISETP.NE.AND P0, PT, R14, RZ, PT ;  /* 0x000000ff0e00720c */ /* 0x010fe20003f05270 */
[----:B------:R-:W-:-:S12]  /*19b70*/  BSSY B0, `(.L_x_5628) ;  /* 0x0000024000007945 */ /* 0x000fd80003800000 */
[----:B------:R-:W-:Y:S05]  /*19b80*/  @P0 BRA `(.L_x_5629) ;  /* 0x0000000000880947 */ /* 0x000fea0003800000 */
[----:B------:R-:W-:-:S03]  /*19b90*/  UMOV UR4, 0xffffffff ;  /* 0xffffffff00047882 */ /* 0x000fc60000000000 */
[----:B------:R-:W-:Y:S05]  /*19ba0*/  BRA.DIV UR4, `(.L_x_5630) ;  /* 0x0000003204907947 */ /* 0x000fea000b800000 */
[----:B------:R-:W-:-:S13]  /*19bb0*/  ELECT P6, URZ, PT ;  /* 0x00000000003f782f */ /* 0x000fda00038c0000 */
.L_x_5728:
[----:B------:R-:W-:Y:S05]  /*19bc0*/  @!P6 BRA `(.L_x_5629) ;  /* 0x000000000078e947 */ /* 0x000fea0003800000 */
[----:B------:R-:W-:-:S06]  /*19bd0*/  ULOP3.LUT UR4, UR39, 0x2, URZ, 0xfc, !UPT ;  /* 0x0000000227047892 */ /* 0x000fcc000f8efc3f */
[----:B-1----:R-:W-:-:S05]  /*19be0*/  IMAD.U32 R0, RZ, RZ, UR4 ;  /* 0x00000004ff007e24 */ /* 0x002fca000f8e00ff */
[----:B------:R-:W-:-:S13]  /*19bf0*/  ISETP.NE.AND P0, PT, R0, 0x3, PT ;  /* 0x000000030000780c */ /* 0x000fda0003f05270 */
[----:B------:R-:W-:Y:S05]  /*19c00*/  @!P0 BRA `(.L_x_5631) ;  /* 0x0000000000048947 */ /* 0x000fea0003800000 */
[----:B------:R-:W-:Y:S01]  /*19c10*/  BPT.TRAP 0x1 ;  /* 0x000000040000795c */ /* 0x000fe20000300000 */
.L_x_5631:
[----:B------:R-:W-:Y:S01]  /*19c20*/  IMAD R5, R18, 0x8, R7 ;  /* 0x0000000812057824 */ /* 0x000fe200078e0207 */
[----:B------:R-:W-:Y:S01]  /*19c30*/  SHF.L.U32 R0, R22, 0x1f, RZ ;  /* 0x0000001f16007819 */ /* 0x000fe200000006ff */
[----:B------:R-:W-:-:S03]  /*19c40*/  VIADD R18, R18, 0x1 ;  /* 0x0000000112127836 */ /* 0x000fc60000000000 */
[----:B------:R-:W1:Y:S02]  /*19c50*/  SYNCS.PHASECHK.TRANS64.TRYWAIT P1, [R5+URZ+0x28c40], R0 ;  /* 0x028c4000050075a7 */ /* 0x000e64000802017f */
[----:B------:R-:W-:-:S04]  /*19c60*/  ISETP.NE.AND P2, PT, R18, 0x2, PT ;  /* 0x000000021200780c */ /* 0x000fc80003f45270 */
[----:B------:R-:W-:Y:S01]  /*19c70*/  SEL R3, RZ, 0x1, P2 ;  /* 0x00000001ff037807 */ /* 0x000fe20001000000 */
[----:B-1----:R-:W-:Y:S08]  /*19c80*/  @!P1 BRA `(.L_x_5632) ;  /* 0x0000003000789947 */ /* 0x002ff00003800000 */
.L_x_5729:
[----:B------:R-:W-:Y:S02]  /*19c90*/  SEL R18, R18, RZ, P2 ;  /* 0x000000ff12127207 */ /* 0x000fe40001000000 */
[----:B------:R-:W-:Y:S01]  /*19ca0*/  LOP3.LUT R2, R22, R3, RZ, 0x3c, !PT ;  /* 0x0000000316027212 */ /* 0x000fe200078e3cff */
[----:B------:R-:W-:Y:S06]  /*19cb0*/  @!P0 BRA `(.L_x_5633) ;  /* 0x0000000000048947 */ /* 0x000fec0003800000 */
[----:B------:R-:W-:Y:S01]  /*19cc0*/  BPT.TRAP 0x1 ;  /* 0x000000040000795c */ /* 0x000fe20000300000 */
.L_x_5633:
[----:B------:R-:W-:Y:S01]  /*19cd0*/  IMAD R3, R18, 0x8, R7 ;  /* 0x0000000812037824 */ /* 0x000fe200078e0207 */
[----:B------:R-:W-:-:S04]  /*19ce0*/  SHF.L.U32 R2, R2, 0x1f, RZ ;  /* 0x0000001f02027819 */ /* 0x000fc800000006ff */
[----:B------:R-:W4:Y:S02]  /*19cf0*/  SYNCS.PHASECHK.TRANS64.TRYWAIT P1, [R3+URZ+0x28c40], R2 ;  /* 0x028c4002030075a7 */ /* 0x000f24000802017f */
[----:B----4-:R-:W-:Y:S05]  /*19d00*/  @!P1 BRA `(.L_x_5634) ;  /* 0x00000030006c9947 */ /* 0x010fea0003800000 */
.L_x_5730:
[----:B------:R-:W-:Y:S05]  /*19d10*/  @!P0 BRA `(.L_x_5635) ;  /* 0x0000000000048947 */ /* 0x000fea0003800000 */
[----:B------:R-:W-:Y:S01]  /*19d20*/  BPT.TRAP 0x1 ;  /* 0x000000040000795c */ /* 0x000fe20000300000 */
.L_x_5635:
[----:B------:R-:W5:Y:S02]  /*19d30*/  SYNCS.PHASECHK.TRANS64.TRYWAIT P1, [R5+URZ+0x28c60], R0 ;  /* 0x028c6000050075a7 */ /* 0x000f64000802017f */
[----:B-----5:R-:W-:Y:S05]  /*19d40*/  @!P1 BRA `(.L_x_5636) ;  /* 0x0000003000709947 */ /* 0x020fea0003800000 */
.L_x_5731:
[----:B------:R-:W-:Y:S05]  /*19d50*/  @!P0 BRA `(.L_x_5637) ;  /* 0x0000000000048947 */ /* 0x000fea0003800000 */
[----:B------:R-:W-:Y:S01]  /*19d60*/  BPT.TRAP 0x1 ;  /* 0x000000040000795c */ /* 0x000fe20000300000 */
.L_x_5637:
[----:B------:R0:W0:Y:S02]  /*19d70*/  SYNCS.PHASECHK.TRANS64.TRYWAIT P0, [R3+URZ+0x28c60], R2 ;  /* 0x028c6002030075a7 */ /* 0x000024000800017f */
[----:B0-----:R-:W-:Y:S05]  /*19d80*/  @!P0 NANOSLEEP.SYNCS 0x989680 ;  /* 0x009896800000895d */ /* 0x001fea0003900000 */
[----:B------:R-:W0:Y:S02]  /*19d90*/  @!P0 SYNCS.PHASECHK.TRANS64 P0, [R3+URZ+0x28c60], R2 ;  /* 0x028c6002030085a7 */ /* 0x000e24000800007f */
[----:B0-----:R-:W-:Y:S05]  /*19da0*/  @!P0 BRA `(.L_x_5637) ;  /* 0xfffffffc00f08947 */ /* 0x001fea000383ffff */
.L_x_5629:
[----:B------:R-:W-:Y:S05]  /*19db0*/  BSYNC B0 ;  /* 0x0000000000007941 */ /* 0x000fea0003800000 */
.L_x_5628:
[----:B------:R-:W-:Y:S05]  /*19dc0*/  EXIT ;  /* 0x000000000000794d */ /* 0x000fea0003800000 */
.L_x_5434:
[----:B0-----:R-:W-:-:S04]  /*19dd0*/  IMAD.U32 R3, RZ, RZ, UR23 ;  /* 0x00000017ff037e24 */ /* 0x001fc8000f8e00ff */
[----:B------:R0:W1:Y:S03]  /*19de0*/  SYNCS.PHASECHK.TRANS64.TRYWAIT P1, [R3+URZ+0x28c50], R0 ;  /* 0x028c5000030075a7 */ /* 0x000066000802017f */
[----:B-1----:R-:W-:Y:S05]  /*19df0*/  @!P1 NANOSLEEP.SYNCS 0x989680 ;  /* 0x009896800000995d */ /* 0x002fea0003900000 */
[----:B------:R-:W1:Y:S02]  /*19e00*/  @!P1 SYNCS.PHASECHK.TRANS64 P1, [R3+URZ+0x28c50], R0 ;  /* 0x028c5000030095a7 */ /* 0x000e64000802007f */
[----:B-1----:R-:W-:Y:S05]  /*19e10*/  @!P1 BRA `(.L_x_5434) ;  /* 0xfffffffc00ec9947 */ /* 0x002fea000383ffff */
[----:B------:R-:W-:Y:S05]  /*19e20*/  BRA `(.L_x_5638) ;  /* 0xfffffe8400a07947 */ /* 0x000fea000383ffff */
.L_x_5440:
[----:B-1----:R-:W-:-:S04]  /*19e30*/  IMAD.U32 R3, RZ, RZ, UR23 ;  /* 0x00000017ff037e24 */ /* 0x002fc8000f8e00ff */
[----:B------:R1:W2:Y:S03]  /*19e40*/  SYNCS.PHASECHK.TRANS64.TRYWAIT P1, [R3+URZ+0x28c50], R0 ;  /* 0x028c5000030075a7 */ /* 0x0002a6000802017f */
[----:B--2---:R-:W-:Y:S05]  /*19e50*/  @!P1 NANOSLEEP.SYNCS 0x989680 ;  /* 0x009896800000995d */ /* 0x004fea0003900000 */
[----:B------:R-:W2:Y:S02]  /*19e60*/  @!P1 SYNCS.PHASECHK.TRANS64 P1, [R3+URZ+0x28c50], R0 ;  /* 0x028c5000030095a7 */ /* 0x000ea4000802007f */
[----:B--2---:R-:W-:Y:S05]  /*19e70*/  @!P1 BRA `(.L_x_5440) ;  /* 0xfffffffc00ec9947 */ /* 0x004fea000383ffff */
[----:B------:R-:W-:Y:S05]  /*19e80*/  BRA `(.L_x_5439) ;  /* 0xfffffe9000a47947 */ /* 0x000fea000383ffff */
.L_x_5451:
[----:B0-----:R-:W-:-:S04]  /*19e90*/  IMAD.U32 R3, RZ, RZ, UR41 ;  /* 0x00000029ff037e24 */ /* 0x001fc8000f8e00ff */
[----:B------:R0:W1:Y:S03]  /*19ea0*/  SYNCS.PHASECHK.TRANS64.TRYWAIT P1, [R3+URZ+0x28c00], R0 ;  /* 0x028c0000030075a7 */ /* 0x000066000802017f */
[----:B-1----:R-:W-:Y:S05]  /*19eb0*/  @!P1 NANOSLEEP.SYNCS 0x989680 ;  /* 0x009896800000995d */ /* 0x002fea0003900000 */
[----:B------:R-:W1:Y:S02]  /*19ec0*/  @!P1 SYNCS.PHASECHK.TRANS64 P1, [R3+URZ+0x28c00], R0 ;  /* 0x028c0000030095a7 */ /* 0x000e64000802007f */
[----:B-1----:R-:W-:Y:S05]  /*19ed0*/  @!P1 BRA `(.L_x_5451) ;  /* 0xfffffffc00ec9947 */ /* 0x002fea000383ffff */
[----:B------:R-:W-:Y:S05]  /*19ee0*/  BRA `(.L_x_5639) ;  /* 0xfffffea800e07947 */ /* 0x000fea000383ffff */
.L_x_5455:
[----:B--2---:R2:W3:Y:S02]  /*19ef0*/  SYNCS.PHASECHK.TRANS64.TRYWAIT P1, [R7+URZ+0x28c30], R8 ;  /* 0x028c3008070075a7 */ /* 0x0044e4000802017f */
[----:B---3--:R-:W-:Y:S05]  /*19f00*/  @!P1 NANOSLEEP.SYNCS 0x989680 ;  /* 0x009896800000995d */ /* 0x008fea0003900000 */
[----:B------:R-:W3:Y:S02]  /*19f10*/  @!P1 SYNCS.PHASECHK.TRANS64 P1, [R7+URZ+0x28c30], R8 ;  /* 0x028c3008070095a7 */ /* 0x000ee4000802007f */
[----:B---3--:R-:W-:Y:S05]  /*19f20*/  @!P1 BRA `(.L_x_5455) ;  /* 0xfffffffc00f09947 */ /* 0x008fea000383ffff */
[----:B------:R-:W-:Y:S05]  /*19f30*/  BRA `(.L_x_5454) ;  /* 0xfffffea800fc7947 */ /* 0x000fea000383ffff */
.L_x_5468:
[----:B--2---:R2:W3:Y:S02]  /*19f40*/  SYNCS.PHASECHK.TRANS64.TRYWAIT P1, [R7+URZ+0x28c50], R8 ;  /* 0x028c5008070075a7 */ /* 0x0044e4000802017f */
[----:B---3--:R-:W-:Y:S05]  /*19f50*/  @!P1 NANOSLEEP.SYNCS 0x989680 ;  /* 0x009896800000995d */ /* 0x008fea0003900000 */
[----:B------:R-:W3:Y:S02]  /*19f60*/  @!P1 SYNCS.PHASECHK.TRANS64 P1, [R7+URZ+0x28c50], R8 ;  /* 0x028c5008070095a7 */ /* 0x000ee4000802007f */
[----:B---3--:R-:W-:Y:S05]  /*19f70*/  @!P1 BRA `(.L_x_5468) ;  /* 0xfffffffc00f09947 */ /* 0x008fea000383ffff */
[----:B------:R-:W-:Y:S05]  /*19f80*/  BRA `(.L_x_5467) ;  /* 0xfffffec800a07947 */ /* 0x000fea000383ffff */
.L_x_5477:
[----:B--2---:R-:W-:-:S04]  /*19f90*/  IMAD.U32 R6, RZ, RZ, UR25 ;  /* 0x00000019ff067e24 */ /* 0x004fc8000f8e00ff */
[----:B------:R2:W3:Y:S03]  /*19fa0*/  SYNCS.PHASECHK.TRANS64.TRYWAIT P1, [R6+URZ+0x28c30], R7 ;  /* 0x028c3007060075a7 */ /* 0x0004e6000802017f */
[----:B---3--:R-:W-:Y:S05]  /*19fb0*/  @!P1 NANOSLEEP.SYNCS 0x989680 ;  /* 0x009896800000995d */ /* 0x008fea0003900000 */
[----:B------:R-:W3:Y:S02]  /*19fc0*/  @!P1 SYNCS.PHASECHK.TRANS64 P1, [R6+URZ+0x28c30], R7 ;  /* 0x028c3007060095a7 */ /* 0x000ee4000802007f */
[----:B---3--:R-:W-:Y:S05]  /*19fd0*/  @!P1 BRA `(.L_x_5477) ;  /* 0xfffffffc00ec9947 */ /* 0x008fea000383ffff */
[----:B------:R-:W-:Y:S05]  /*19fe0*/  BRA `(.L_x_5476) ;  /* 0xfffffed000207947 */ /* 0x000fea000383ffff */
.L_x_5490:
[----:B-1----:R-:W-:-:S04]  /*19ff0*/  IMAD.U32 R8, RZ, RZ, UR25 ;  /* 0x00000019ff087e24 */ /* 0x002fc8000f8e00ff */
[----:B------:R1:W2:Y:S03]  /*1a000*/  SYNCS.PHASECHK.TRANS64.TRYWAIT P1, [R8+URZ+0x28c50], R7 ;  /* 0x028c5007080075a7 */ /* 0x0002a6000802017f */
[----:B--2---:R-:W-:Y:S05]  /*1a010*/  @!P1 NANOSLEEP.SYNCS 0x989680 ;  /* 0x009896800000995d */ /* 0x004fea0003900000 */
[----:B------:R-:W2:Y:S02]  /*1a020*/  @!P1 SYNCS.PHASECHK.TRANS64 P1, [R8+URZ+0x28c50], R7 ;  /* 0x028c5007080095a7 */ /* 0x000ea4000802007f */
[----:B--2---:R-:W-:Y:S05]  /*1a030*/  @!P1 BRA `(.L_x_5490) ;  /* 0xfffffffc00ec9947 */ /* 0x004fea000383ffff */
[----:B------:R-:W-:Y:S05]  /*1a040*/  BRA `(.L_x_5489) ;  /* 0xfffffef400a47947 */ /* 0x000fea000383ffff */
.L_x_5500:
[----:B-1----:R-:W-:-:S04]  /*1a050*/  IMAD.U32 R6, RZ, RZ, UR21 ;  /* 0x00000015ff067e24 */ /* 0x002fc8000f8e00ff */
[----:B------:R1:W2:Y:S03]  /*1a060*/  SYNCS.PHASECHK.TRANS64.TRYWAIT P1, [R6+URZ+0x28c30], R7 ;  /* 0x028c3007060075a7 */ /* 0x0002a6000802017f */
[----:B--2---:R-:W-:Y:S05]  /*1a070*/  @!P1 NANOSLEEP.SYNCS 0x989680 ;  /* 0x009896800000995d */ /* 0x004fea0003900000 */
[----:B------:R-:W2:Y:S02]  /*1a080*/  @!P1 SYNCS.PHASECHK.TRANS64 P1, [R6+URZ+0x28c30], R7 ;  /* 0x028c3007060095a7 */ /* 0x000ea4000802007f */
[----:B--2---:R-:W-:Y:S05]  /*1a090*/  @!P1 BRA `(.L_x_5500) ;  /* 0xfffffffc00ec9947 */ /* 0x004fea000383ffff */
[----:B------:R-:W-:Y:S05]  /*1a0a0*/  BRA `(.L_x_5499) ;  /* 0xfffffefc003c7947 */ /* 0x000fea000383ffff */
.L_x_5505:
[----:B---3--:R-:W-:-:S04]  /*1a0b0*/  IMAD.U32 R8, RZ, RZ, UR21 ;  /* 0x00000015ff087e24 */ /* 0x008fc8000f8e00ff */
[----:B------:R3:W4:Y:S03]  /*1a0c0*/  SYNCS.PHASECHK.TRANS64.TRYWAIT P1, [R8+URZ+0x28c50], R7 ;  /* 0x028c5007080075a7 */ /* 0x000726000802017f */
[----:B----4-:R-:W-:Y:S05]  /*1a0d0*/  @!P1 NANOSLEEP.SYNCS 0x989680 ;  /* 0x009896800000995d */ /* 0x010fea0003900000 */
[----:B------:R-:W4:Y:S02]  /*1a0e0*/  @!P1 SYNCS.PHASECHK.TRANS64 P1, [R8+URZ+0x28c50], R7 ;  /* 0x028c5007080095a7 */ /* 0x000f24000802007f */
[----:B----4-:R-:W-:Y:S05]  /*1a0f0*/  @!P1 BRA `(.L_x_5505) ;  /* 0xfffffffc00ec9947 */ /* 0x010fea000383ffff */
[----:B------:R-:W-:Y:S05]  /*1a100*/  BRA `(.L_x_5504) ;  /* 0xffffff14005c7947 */ /* 0x000fea000383ffff */
.L_x_5512:
[----:B-1----:R-:W-:-:S04]  /*1a110*/  IMAD.U32 R6, RZ, RZ, UR20 ;  /* 0x00000014ff067e24 */ /* 0x002fc8000f8e00ff */
[----:B------:R1:W2:Y:S03]  /*1a120*/  SYNCS.PHASECHK.TRANS64.TRYWAIT P1, [R6+URZ+0x28c30], R7 ;  /* 0x028c3007060075a7 */ /* 0x0002a6000802017f */
[----:B--2---:R-:W-:Y:S05]  /*1a130*/  @!P1 NANOSLEEP.SYNCS 0x989680 ;  /* 0x009896800000995d */ /* 0x004fea0003900000 */
[----:B------:R-:W2:Y:S02]  /*1a140*/  @!P1 SYNCS.PHASECHK.TRANS64 P1, [R6+URZ+0x28c30], R7 ;  /* 0x028c3007060095a7 */ /* 0x000ea4000802007f */
[----:B--2---:R-:W-:Y:S05]  /*1a150*/  @!P1 BRA `(.L_x_5512) ;  /* 0xfffffffc00ec9947 */ /* 0x004fea000383ffff */
[----:B------:R-:W-:Y:S05]  /*1a160*/  BRA `(.L_x_5511) ;  /* 0xffffff1800587947 */ /* 0x000fea000383ffff */
.L_x_5525:
[----:B-1----:R-:W-:-:S04]  /*1a170*/  IMAD.U32 R8, RZ, RZ, UR20 ;  /* 0x00000014ff087e24 */ /* 0x002fc8000f8e00ff */
[----:B------:R1:W2:Y:S03]  /*1a180*/  SYNCS.PHASECHK.TRANS64.TRYWAIT P1, [R8+URZ+0x28c50], R7 ;  /* 0x028c5007080075a7 */ /* 0x0002a6000802017f */
[----:B--2---:R-:W-:Y:S05]  /*1a190*/  @!P1 NANOSLEEP.SYNCS 0x989680 ;  /* 0x009896800000995d */ /* 0x004fea0003900000 */
[----:B------:R-:W2:Y:S02]  /*1a1a0*/  @!P1 SYNCS.PHASECHK.TRANS64 P1, [R8+URZ+0x28c50], R7 ;  /* 0x028c5007080095a7 */ /* 0x000ea4000802007f */
[----:B--2---:R-:W-:Y:S05]  /*1a1b0*/  @!P1 BRA `(.L_x_5525) ;  /* 0xfffffffc00ec9947 */ /* 0x004fea000383ffff */
[----:B------:R-:W-:Y:S05]  /*1a1c0*/  BRA `(.L_x_5524) ;  /* 0xffffff3c00dc7947 */ /* 0x000fea000383ffff */
.L_x_5575:
        /* <DEDUP_REMOVED lines=11> */
.L_x_5641:
[----:B------:R-:W-:Y:S05]  /*1a280*/  BSYNC B0 ;  /* 0x0000000000007941 */ /* 0x000fea0003800000 */
.L_x_5640:
[----:B------:R-:W-:Y:S05]  /*1a290*/  BRA `(.L_x_5642) ;  /* 0xffffffb800a07947 */ /* 0x000fea000383ffff */
.L_x_5578:
[----:B0-----:R0:W1:Y:S02]  /*1a2a0*/  SYNCS.PHASECHK.TRANS64.TRYWAIT P0, [R25+URZ+0x28c40], R0 ;  /* 0x028c4000190075a7 */ /* 0x001064000800017f */
[----:B-1----:R-:W-:Y:S05]  /*1a2b0*/  @!P0 NANOSLEEP.SYNCS 0x989680 ;  /* 0x009896800000895d */ /* 0x002fea0003900000 */
[----:B------:R-:W1:Y:S02]  /*1a2c0*/  @!P0 SYNCS.PHASECHK.TRANS64 P0, [R25+URZ+0x28c40], R0 ;  /* 0x028c4000190085a7 */ /* 0x000e64000800007f */
[----:B-1----:R-:W-:Y:S05]  /*1a2d0*/  @!P0 BRA `(.L_x_5578) ;  /* 0xfffffffc00f08947 */ /* 0x002fea000383ffff */
[----:B------:R-:W-:Y:S05]  /*1a2e0*/  BRA `(.L_x_5643) ;  /* 0xffffffbc00807947 */ /* 0x000fea000383ffff */
.L_x_5579:
        /* <DEDUP_REMOVED lines=8> */
.L_x_5645:
[----:B------:R-:W-:Y:S05]  /*1a370*/  BSYNC B0 ;  /* 0x0000000000007941 */ /* 0x000fea0003800000 */
.L_x_5644:
        /* <DEDUP_REMOVED lines=9> */
.L_x_5646:
[----:B------:R-:W-:Y:S02]  /*1a410*/  IMAD.MOV.U32 R13, RZ, RZ, R5 ;  /* 0x000000ffff0d7224 */ /* 0x000fe400078e0005 */
[----:B------:R-:W-:Y:S02]  /*1a420*/  IMAD.MOV.U32 R12, RZ, RZ, 0x1 ;  /* 0x00000001ff0c7424 */ /* 0x000fe400078e00ff */
[----:B------:R-:W-:-:S07]  /*1a430*/  IMAD.MOV.U32 R3, RZ, RZ, R14 ;  /* 0x000000ffff037224 */ /* 0x000fce00078e000e */
[----:B------:R-:W-:Y:S05]  /*1a440*/  WARPSYNC.COLLECTIVE R15, `(.L_x_5647) ;  /* 0x000000000f087348 */ /* 0x000fea0003c00000 */
[----:B------:R0:W1:Y:S02]  /*1a450*/  SHFL.IDX P6, R14, R13, R12, R11 ;  /* 0x0000000c0d0e7389 */ /* 0x00006400000c000b */
[----:B01----:R-:W-:Y:S01]  /*1a460*/  ENDCOLLECTIVE ;  /* 0x000000000000791b */ /* 0x003fe20003800000 */
.L_x_5647:
        /* <DEDUP_REMOVED lines=15> */
.L_x_5648:
[----:B------:R-:W-:Y:S02]  /*1a560*/  @P0 IMAD R6, R4, 0x2, R17 ;  /* 0x0000000204060824 */ /* 0x000fe400078e0211 */
[----:B------:R-:W-:Y:S02]  /*1a570*/  IMAD.MOV.U32 R13, RZ, RZ, R5 ;  /* 0x000000ffff0d7224 */ /* 0x000fe400078e0005 */
[----:B------:R-:W-:Y:S02]  /*1a580*/  IMAD.MOV.U32 R12, RZ, RZ, 0x2 ;  /* 0x00000002ff0c7424 */ /* 0x000fe400078e00ff */
[----:B------:R-:W-:-:S07]  /*1a590*/  IMAD.MOV.U32 R3, RZ, RZ, R14 ;  /* 0x000000ffff037224 */ /* 0x000fce00078e000e */
[----:B------:R-:W-:Y:S05]  /*1a5a0*/  WARPSYNC.COLLECTIVE R15, `(.L_x_5649) ;  /* 0x000000000f087348 */ /* 0x000fea0003c00000 */
[----:B------:R0:W1:Y:S02]  /*1a5b0*/  SHFL.IDX P6, R14, R13, R12, R11 ;  /* 0x0000000c0d0e7389 */ /* 0x00006400000c000b */
[----:B01----:R-:W-:Y:S01]  /*1a5c0*/  ENDCOLLECTIVE ;  /* 0x000000000000791b */ /* 0x003fe20003800000 */
.L_x_5649:
        /* <DEDUP_REMOVED lines=15> */
.L_x_5650:
[----:B------:R-:W-:Y:S02]  /*1a6c0*/  @P0 IMAD R6, R4, 0x2, R17 ;  /* 0x0000000204060824 */ /* 0x000fe400078e0211 */
[----:B------:R-:W-:Y:S02]  /*1a6d0*/  IMAD.MOV.U32 R13, RZ, RZ, R5 ;  /* 0x000000ffff0d7224 */ /* 0x000fe400078e0005 */
[----:B------:R-:W-:Y:S02]  /*1a6e0*/  IMAD.MOV.U32 R12, RZ, RZ, 0x3 ;  /* 0x00000003ff0c7424 */ /* 0x000fe400078e00ff */
[----:B------:R-:W-:-:S07]  /*1a6f0*/  IMAD.MOV.U32 R3, RZ, RZ, R14 ;  /* 0x000000ffff037224 */ /* 0x000fce00078e000e */
[----:B------:R-:W-:Y:S05]  /*1a700*/  WARPSYNC.COLLECTIVE R15, `(.L_x_5651) ;  /* 0x000000000f087348 */ /* 0x000fea0003c00000 */
[----:B------:R0:W1:Y:S02]  /*1a710*/  SHFL.IDX P6, R14, R13, R12, R11 ;  /* 0x0000000c0d0e7389 */ /* 0x00006400000c000b */
[----:B01----:R-:W-:Y:S01]  /*1a720*/  ENDCOLLECTIVE ;  /* 0x000000000000791b */ /* 0x003fe20003800000 */
.L_x_5651:
        /* <DEDUP_REMOVED lines=10> */
.L_x_5652:
[----:B------:R-:W-:Y:S01]  /*1a7d0*/  @!PT LDS RZ, [RZ] ;  /* 0x00000000fffff984 */ /* 0x000fe20000000800 */
[----:B------:R-:W-:Y:S01]  /*1a7e0*/  @!PT LDS RZ, [RZ] ;  /* 0x00000000fffff984 */ /* 0x000fe20000000800 */
[----:B------:R-:W-:Y:S01]  /*1a7f0*/  @!PT LDS RZ, [RZ] ;  /* 0x00000000fffff984 */ /* 0x000fe20000000800 */
[----:B------:R0:W-:Y:S01]  /*1a800*/  @P0 LDGSTS.E.BYPASS.LTC128B.128 [R6+0x23400], desc[UR54][R2.64], !P2 ;  /* 0x2340000002060fae */ /* 0x0001e2000d101d76 */
[----:B------:R-:W-:Y:S01]  /*1a810*/  IMAD.MOV.U32 R0, RZ, RZ, R14 ;  /* 0x000000ffff007224 */ /* 0x000fe200078e000e */
[----:B------:R-:W-:Y:S06]  /*1a820*/  BRA `(.L_x_5653) ;  /* 0xffffffbc00307947 */ /* 0x000fec000383ffff */
.L_x_5584:
[----:B------:R-:W-:Y:S02]  /*1a830*/  IMAD.MOV.U32 R13, RZ, RZ, R4 ;  /* 0x000000ffff0d7224 */ /* 0x000fe400078e0004 */
[----:B------:R-:W-:Y:S02]  /*1a840*/  IMAD.MOV.U32 R12, RZ, RZ, RZ ;  /* 0x000000ffff0c7224 */ /* 0x000fe400078e00ff */
[----:B------:R-:W-:Y:S02]  /*1a850*/  IMAD.MOV.U32 R11, RZ, RZ, 0x181f ;  /* 0x0000181fff0b7424 */ /* 0x000fe400078e00ff */
[----:B------:R-:W-:Y:S02]  /*1a860*/  IMAD.MOV.U32 R15, RZ, RZ, -0x1 ;  /* 0xffffffffff0f7424 */ /* 0x000fe400078e00ff */
[----:B------:R-:W-:Y:S02]  /*1a870*/  IMAD R36, R36, R6, RZ ;  /* 0x0000000624247224 */ /* 0x000fe400078e02ff */
[----:B------:R-:W-:-:S07]  /*1a880*/  IMAD.IADD R34, R37, 0x1, R34 ;  /* 0x0000000125227824 */ /* 0x000fce00078e0222 */
[----:B-1---5:R-:W-:Y:S05]  /*1a890*/  WARPSYNC.COLLECTIVE R15, `(.L_x_5654) ;  /* 0x000000000f087348 */ /* 0x022fea0003c00000 */
[----:B------:R0:W2:Y:S02]  /*1a8a0*/  SHFL.IDX P6, R14, R13, R12, R11 ;  /* 0x0000000c0d0e7389 */ /* 0x0000a400000c000b */
[----:B012--5:R-:W-:Y:S01]  /*1a8b0*/  ENDCOLLECTIVE ;  /* 0x000000000000791b */ /* 0x027fe20003800000 */
.L_x_5654:
[C---:B------:R-:W-:Y:S01]  /*1a8c0*/  VIADD R5, R34.reuse, 0x10 ;  /* 0x0000001022057836 */ /* 0x040fe20000000000 */
[----:B------:R-:W-:Y:S01]  /*1a8d0*/  ISETP.GE.AND P0, PT, R34, R36, PT ;  /* 0x000000242200720c */ /* 0x000fe20003f06270 */
[----:B------:R-:W-:Y:S02]  /*1a8e0*/  IMAD.MOV.U32 R13, RZ, RZ, R0 ;  /* 0x000000ffff0d7224 */ /* 0x000fe400078e0000 */
[----:B------:R-:W-:-:S10]  /*1a8f0*/  IMAD.MOV.U32 R2, RZ, RZ, R14 ;  /* 0x000000ffff027224 */ /* 0x000fd400078e000e */
[----:B------:R-:W-:Y:S05]  /*1a900*/  WARPSYNC.COLLECTIVE R15, `(.L_x_5655) ;  /* 0x000000000f087348 */ /* 0x000fea0003c00000 */
[----:B------:R0:W1:Y:S02]  /*1a910*/  SHFL.IDX P6, R14, R13, R12, R11 ;  /* 0x0000000c0d0e7389 */ /* 0x00006400000c000b */
[----:B01----:R-:W-:Y:S01]  /*1a920*/  ENDCOLLECTIVE ;  /* 0x000000000000791b */ /* 0x003fe20003800000 */
.L_x_5655:
[----:B------:R-:W-:Y:S02]  /*1a930*/  IMAD.MOV.U32 R13, RZ, RZ, R4 ;  /* 0x000000ffff0d7224 */ /* 0x000fe400078e0004 */
[----:B------:R-:W-:Y:S02]  /*1a940*/  IMAD.MOV.U32 R12, RZ, RZ, 0x1 ;  /* 0x00000001ff0c7424 */ /* 0x000fe400078e00ff */
[----:B------:R-:W-:-:S07]  /*1a950*/  IMAD.MOV.U32 R3, RZ, RZ, R14 ;  /* 0x000000ffff037224 */ /* 0x000fce00078e000e */
[----:B------:R-:W-:Y:S05]  /*1a960*/  WARPSYNC.COLLECTIVE R15, `(.L_x_5656) ;  /* 0x000000000f087348 */ /* 0x000fea0003c00000 */
[----:B------:R0:W1:Y:S02]  /*1a970*/  SHFL.IDX P6, R14, R13, R12, R11 ;  /* 0x0000000c0d0e7389 */ /* 0x00006400000c000b */
[----:B01----:R-:W-:Y:S01]  /*1a980*/  ENDCOLLECTIVE ;  /* 0x000000000000791b */ /* 0x003fe20003800000 */
.L_x_5656:
        /* <DEDUP_REMOVED lines=15> */
.L_x_5657:
[----:B------:R-:W-:Y:S02]  /*1aa80*/  IMAD.MOV.U32 R13, RZ, RZ, R4 ;  /* 0x000000ffff0d7224 */ /* 0x000fe400078e0004 */
[----:B------:R-:W-:Y:S02]  /*1aa90*/  IMAD.MOV.U32 R12, RZ, RZ, 0x2 ;  /* 0x00000002ff0c7424 */ /* 0x000fe400078e00ff */
[----:B------:R-:W-:-:S07]  /*1aaa0*/  IMAD.MOV.U32 R3, RZ, RZ, R14 ;  /* 0x000000ffff037224 */ /* 0x000fce00078e000e */
[----:B------:R-:W-:Y:S05]  /*1aab0*/  WARPSYNC.COLLECTIVE R15, `(.L_x_5658) ;  /* 0x000000000f087348 */ /* 0x000fea0003c00000 */
[----:B------:R0:W1:Y:S02]  /*1aac0*/  SHFL.IDX P6, R14, R13, R12, R11 ;  /* 0x0000000c0d0e7389 */ /* 0x00006400000c000b */
[----:B01----:R-:W-:Y:S01]  /*1aad0*/  ENDCOLLECTIVE ;  /* 0x000000000000791b */ /* 0x003fe20003800000 */
.L_x_5658:
        /* <DEDUP_REMOVED lines=16> */
.L_x_5659:
[----:B------:R-:W-:Y:S02]  /*1abe0*/  IMAD.MOV.U32 R13, RZ, RZ, R4 ;  /* 0x000000ffff0d7224 */ /* 0x000fe400078e0004 */
[----:B------:R-:W-:Y:S02]  /*1abf0*/  IMAD.MOV.U32 R12, RZ, RZ, 0x3 ;  /* 0x00000003ff0c7424 */ /* 0x000fe400078e00ff */
[----:B------:R-:W-:-:S07]  /*1ac00*/  IMAD.MOV.U32 R3, RZ, RZ, R14 ;  /* 0x000000ffff037224 */ /* 0x000fce00078e000e */
[----:B------:R-:W-:Y:S05]  /*1ac10*/  WARPSYNC.COLLECTIVE R15, `(.L_x_5660) ;  /* 0x000000000f087348 */ /* 0x000fea0003c00000 */
[----:B------:R0:W1:Y:S02]  /*1ac20*/  SHFL.IDX P6, R14, R13, R12, R11 ;  /* 0x0000000c0d0e7389 */ /* 0x00006400000c000b */
[----:B01----:R-:W-:Y:S01]  /*1ac30*/  ENDCOLLECTIVE ;  /* 0x000000000000791b */ /* 0x003fe20003800000 */
.L_x_5660:
        /* <DEDUP_REMOVED lines=10> */
.L_x_5661:
[----:B------:R-:W-:Y:S01]  /*1ace0*/  @!PT LDS RZ, [RZ] ;  /* 0x00000000fffff984 */ /* 0x000fe20000000800 */
[----:B------:R-:W-:Y:S01]  /*1acf0*/  @!PT LDS RZ, [RZ] ;  /* 0x00000000fffff984 */ /* 0x000fe20000000800 */
[----:B------:R-:W-:Y:S01]  /*1ad00*/  @!PT LDS RZ, [RZ] ;  /* 0x00000000fffff984 */ /* 0x000fe20000000800 */
[----:B------:R2:W-:Y:S01]  /*1ad10*/  @!P0 LDGSTS.E.BYPASS.LTC128B.128 [R7+0x21400], desc[UR54][R2.64], !P1 ;  /* 0x2140000002078fae */ /* 0x0005e2000c901d76 */
[----:B------:R-:W-:Y:S01]  /*1ad20*/  IMAD.MOV.U32 R0, RZ, RZ, R14 ;  /* 0x000000ffff007224 */ /* 0x000fe200078e000e */
[----:B------:R-:W-:Y:S06]  /*1ad30*/  BRA `(.L_x_5662) ;  /* 0xffffffc000087947 */ /* 0x000fec000383ffff */
.L_x_5587:
[----:B0-----:R0:W2:Y:S02]  /*1ad40*/  SYNCS.PHASECHK.TRANS64.TRYWAIT P0, [R17+URZ+0x28c20], R0 ;  /* 0x028c2000110075a7 */ /* 0x0010a4000800017f */
[----:B--2---:R-:W-:Y:S05]  /*1ad50*/  @!P0 NANOSLEEP.SYNCS 0x989680 ;  /* 0x009896800000895d */ /* 0x004fea0003900000 */
[----:B------:R-:W2:Y:S02]  /*1ad60*/  @!P0 SYNCS.PHASECHK.TRANS64 P0, [R17+URZ+0x28c20], R0 ;  /* 0x028c2000110085a7 */ /* 0x000ea4000800007f */
[----:B--2---:R-:W-:Y:S05]  /*1ad70*/  @!P0 BRA `(.L_x_5587) ;  /* 0xfffffffc00f08947 */ /* 0x004fea000383ffff */
[----:B------:R-:W-:Y:S05]  /*1ad80*/  BRA `(.L_x_5663) ;  /* 0xffffffc000647947 */ /* 0x000fea000383ffff */
.L_x_5590:
[----:B0-----:R0:W2:Y:S02]  /*1ad90*/  SYNCS.PHASECHK.TRANS64.TRYWAIT P0, [R25+URZ+0x28c60], R0 ;  /* 0x028c6000190075a7 */ /* 0x0010a4000800017f */
[----:B--2---:R-:W-:Y:S05]  /*1ada0*/  @!P0 NANOSLEEP.SYNCS 0x989680 ;  /* 0x009896800000895d */ /* 0x004fea0003900000 */
[----:B------:R-:W2:Y:S02]  /*1adb0*/  @!P0 SYNCS.PHASECHK.TRANS64 P0, [R25+URZ+0x28c60], R0 ;  /* 0x028c6000190085a7 */ /* 0x000ea4000800007f */
[----:B--2---:R-:W-:Y:S05]  /*1adc0*/  @!P0 BRA `(.L_x_5590) ;  /* 0xfffffffc00f08947 */ /* 0x004fea000383ffff */
[----:B------:R-:W-:Y:S05]  /*1add0*/  BRA `(.L_x_5664) ;  /* 0xffffffc000747947 */ /* 0x000fea000383ffff */
.L_x_5591:
        /* <DEDUP_REMOVED lines=8> */
.L_x_5666:
[----:B------:R-:W-:Y:S05]  /*1ae60*/  BSYNC B0 ;  /* 0x0000000000007941 */ /* 0x000fea0003800000 */
.L_x_5665:
        /* <DEDUP_REMOVED lines=15> */
.L_x_5667:
        /* <DEDUP_REMOVED lines=39> */
.L_x_5668:
[----:B------:R-:W-:Y:S02]  /*1b1d0*/  IMAD.MOV.U32 R13, RZ, RZ, R4 ;  /* 0x000000ffff0d7224 */ /* 0x000fe400078e0004 */
[----:B------:R-:W-:-:S07]  /*1b1e0*/  IMAD.MOV.U32 R3, RZ, RZ, R14 ;  /* 0x000000ffff037224 */ /* 0x000fce00078e000e */
[----:B------:R-:W-:Y:S05]  /*1b1f0*/  WARPSYNC.COLLECTIVE R15, `(.L_x_5669) ;  /* 0x000000000f087348 */ /* 0x000fea0003c00000 */
[----:B------:R0:W1:Y:S02]  /*1b200*/  SHFL.IDX P6, R14, R13, R12, R11 ;  /* 0x0000000c0d0e7389 */ /* 0x00006400000c000b */
[----:B01----:R-:W-:Y:S01]  /*1b210*/  ENDCOLLECTIVE ;  /* 0x000000000000791b */ /* 0x003fe20003800000 */
.L_x_5669:
        /* <DEDUP_REMOVED lines=29> */
.L_x_5670:
[----:B------:R-:W-:Y:S02]  /*1b3f0*/  IMAD.MOV.U32 R13, RZ, RZ, R4 ;  /* 0x000000ffff0d7224 */ /* 0x000fe400078e0004 */
[----:B------:R-:W-:-:S07]  /*1b400*/  IMAD.MOV.U32 R7, RZ, RZ, R14 ;  /* 0x000000ffff077224 */ /* 0x000fce00078e000e */
[----:B------:R-:W-:Y:S05]  /*1b410*/  WARPSYNC.COLLECTIVE R15, `(.L_x_5671) ;  /* 0x000000000f087348 */ /* 0x000fea0003c00000 */
[----:B------:R0:W1:Y:S02]  /*1b420*/  SHFL.IDX P6, R14, R13, R12, R11 ;  /* 0x0000000c0d0e7389 */ /* 0x00006400000c000b */
[----:B01----:R-:W-:Y:S01]  /*1b430*/  ENDCOLLECTIVE ;  /* 0x000000000000791b */ /* 0x003fe20003800000 */
.L_x_5671:
        /* <DEDUP_REMOVED lines=29> */
.L_x_5672:
[----:B------:R-:W-:Y:S02]  /*1b610*/  IMAD.MOV.U32 R13, RZ, RZ, R4 ;  /* 0x000000ffff0d7224 */ /* 0x000fe400078e0004 */
[----:B------:R-:W-:-:S07]  /*1b620*/  IMAD.MOV.U32 R6, RZ, RZ, R14 ;  /* 0x000000ffff067224 */ /* 0x000fce00078e000e */
[----:B------:R-:W-:Y:S05]  /*1b630*/  WARPSYNC.COLLECTIVE R15, `(.L_x_5673) ;  /* 0x000000000f087348 */ /* 0x000fea0003c00000 */
[----:B------:R0:W1:Y:S02]  /*1b640*/  SHFL.IDX P6, R14, R13, R12, R11 ;  /* 0x0000000c0d0e7389 */ /* 0x00006400000c000b */
[----:B01----:R-:W-:Y:S01]  /*1b650*/  ENDCOLLECTIVE ;  /* 0x000000000000791b */ /* 0x003fe20003800000 */
.L_x_5673:
[----:B------:R-:W-:Y:S01]  /*1b660*/  IMAD.MOV.U32 R2, RZ, RZ, R14 ;  /* 0x000000ffff027224 */ /* 0x000fe200078e000e */
[----:B------:R-:W-:Y:S06]  /*1b670*/  BRA `(.L_x_5674) ;  /* 0xffffffbc00fc7947 */ /* 0x000fec000383ffff */
.L_x_5598:
[----:B0-----:R0:W2:Y:S02]  /*1b680*/  SYNCS.PHASECHK.TRANS64.TRYWAIT P0, [R6+URZ+0x28c40], R19 ;  /* 0x028c4013060075a7 */ /* 0x0010a4000800017f */
[----:B--2---:R-:W-:Y:S05]  /*1b690*/  @!P0 NANOSLEEP.SYNCS 0x989680 ;  /* 0x009896800000895d */ /* 0x004fea0003900000 */
[----:B------:R-:W2:Y:S02]  /*1b6a0*/  @!P0 SYNCS.PHASECHK.TRANS64 P0, [R6+URZ+0x28c40], R19 ;  /* 0x028c4013060085a7 */ /* 0x000ea4000800007f */
[----:B--2---:R-:W-:Y:S05]  /*1b6b0*/  @!P0 BRA `(.L_x_5598) ;  /* 0xfffffffc00f08947 */ /* 0x004fea000383ffff */
[----:B------:R-:W-:Y:S05]  /*1b6c0*/  BRA `(.L_x_5675) ;  /* 0xffffffc400847947 */ /* 0x000fea000383ffff */
.L_x_5599:
        /* <DEDUP_REMOVED lines=8> */
.L_x_5677:
[----:B------:R-:W-:Y:S05]  /*1b750*/  BSYNC B1 ;  /* 0x0000000000017941 */ /* 0x000fea0003800000 */
.L_x_5676:
        /* <DEDUP_REMOVED lines=9> */
.L_x_5678:
[----:B------:R-:W-:Y:S02]  /*1b7f0*/  IMAD.MOV.U32 R13, RZ, RZ, R25 ;  /* 0x000000ffff0d7224 */ /* 0x000fe400078e0019 */
[----:B------:R-:W-:Y:S02]  /*1b800*/  IMAD.MOV.U32 R12, RZ, RZ, 0x1 ;  /* 0x00000001ff0c7424 */ /* 0x000fe400078e00ff */
[----:B------:R-:W-:-:S07]  /*1b810*/  IMAD.MOV.U32 R2, RZ, RZ, R14 ;  /* 0x000000ffff027224 */ /* 0x000fce00078e000e */
[----:B------:R-:W-:Y:S05]  /*1b820*/  WARPSYNC.COLLECTIVE R15, `(.L_x_5679) ;  /* 0x000000000f087348 */ /* 0x000fea0003c00000 */
[----:B------:R0:W1:Y:S02]  /*1b830*/  SHFL.IDX P6, R14, R13, R12, R11 ;  /* 0x0000000c0d0e7389 */ /* 0x00006400000c000b */
[----:B01----:R-:W-:Y:S01]  /*1b840*/  ENDCOLLECTIVE ;  /* 0x000000000000791b */ /* 0x003fe20003800000 */
.L_x_5679:
        /* <DEDUP_REMOVED lines=11> */
.L_x_5680:
[----:B------:R-:W-:Y:S02]  /*1b900*/  IMAD.MOV.U32 R13, RZ, RZ, R25 ;  /* 0x000000ffff0d7224 */ /* 0x000fe400078e0019 */
[----:B------:R-:W-:Y:S02]  /*1b910*/  IMAD.MOV.U32 R12, RZ, RZ, 0x2 ;  /* 0x00000002ff0c7424 */ /* 0x000fe400078e00ff */
[----:B------:R-:W-:-:S07]  /*1b920*/  IMAD.MOV.U32 R2, RZ, RZ, R14 ;  /* 0x000000ffff027224 */ /* 0x000fce00078e000e */
[----:B------:R-:W-:Y:S05]  /*1b930*/  WARPSYNC.COLLECTIVE R15, `(.L_x_5681) ;  /* 0x000000000f087348 */ /* 0x000fea0003c00000 */
[----:B------:R0:W1:Y:S02]  /*1b940*/  SHFL.IDX P6, R14, R13, R12, R11 ;  /* 0x0000000c0d0e7389 */ /* 0x00006400000c000b */
[----:B01----:R-:W-:Y:S01]  /*1b950*/  ENDCOLLECTIVE ;  /* 0x000000000000791b */ /* 0x003fe20003800000 */
.L_x_5681:
        /* <DEDUP_REMOVED lines=11> */
.L_x_5682:
[----:B------:R-:W-:Y:S02]  /*1ba10*/  IMAD.MOV.U32 R13, RZ, RZ, R25 ;  /* 0x000000ffff0d7224 */ /* 0x000fe400078e0019 */
[----:B------:R-:W-:Y:S02]  /*1ba20*/  IMAD.MOV.U32 R12, RZ, RZ, 0x3 ;  /* 0x00000003ff0c7424 */ /* 0x000fe400078e00ff */
[----:B------:R-:W-:-:S07]  /*1ba30*/  IMAD.MOV.U32 R2, RZ, RZ, R14 ;  /* 0x000000ffff027224 */ /* 0x000fce00078e000e */
[----:B------:R-:W-:Y:S05]  /*1ba40*/  WARPSYNC.COLLECTIVE R15, `(.L_x_5683) ;  /* 0x000000000f087348 */ /* 0x000fea0003c00000 */
[----:B------:R0:W1:Y:S02]  /*1ba50*/  SHFL.IDX P6, R14, R13, R12, R11 ;  /* 0x0000000c0d0e7389 */ /* 0x00006400000c000b */
[----:B01----:R-:W-:Y:S01]  /*1ba60*/  ENDCOLLECTIVE ;  /* 0x000000000000791b */ /* 0x003fe20003800000 */
.L_x_5683:
        /* <DEDUP_REMOVED lines=11> */
.L_x_5684:
[----:B------:R-:W-:Y:S01]  /*1bb20*/  IMAD.MOV.U32 R2, RZ, RZ, R14 ;  /* 0x000000ffff027224 */ /* 0x000fe200078e000e */
[----:B------:R-:W-:Y:S06]  /*1bb30*/  BRA `(.L_x_5685) ;  /* 0xffffffc4000c7947 */ /* 0x000fec000383ffff */
.L_x_5604:
[----:B---3--:R3:W4:Y:S02]  /*1bb40*/  SYNCS.PHASECHK.TRANS64.TRYWAIT P0, [R6+URZ+0x28c60], R19 ;  /* 0x028c6013060075a7 */ /* 0x008724000800017f */
[----:B----4-:R-:W-:Y:S05]  /*1bb50*/  @!P0 NANOSLEEP.SYNCS 0x989680 ;  /* 0x009896800000895d */ /* 0x010fea0003900000 */
[----:B------:R-:W4:Y:S02]  /*1bb60*/  @!P0 SYNCS.PHASECHK.TRANS64 P0, [R6+URZ+0x28c60], R19 ;  /* 0x028c6013060085a7 */ /* 0x000f24000800007f */
[----:B----4-:R-:W-:Y:S05]  /*1bb70*/  @!P0 BRA `(.L_x_5604) ;  /* 0xfffffffc00f08947 */ /* 0x010fea000383ffff */
[----:B------:R-:W-:Y:S05]  /*1bb80*/  BRA `(.L_x_5686) ;  /* 0xffffffc4005c7947 */ /* 0x000fea000383ffff */
.L_x_5605:
        /* <DEDUP_REMOVED lines=8> */
.L_x_5688:
[----:B------:R-:W-:Y:S05]  /*1bc10*/  BSYNC B1 ;  /* 0x0000000000017941 */ /* 0x000fea0003800000 */
.L_x_5687:
        /* <DEDUP_REMOVED lines=13> */
.L_x_5689:
        /* <DEDUP_REMOVED lines=17> */
.L_x_5690:
        /* <DEDUP_REMOVED lines=16> */
.L_x_5691:
        /* <DEDUP_REMOVED lines=19> */
.L_x_5692:
        /* <DEDUP_REMOVED lines=14> */
.L_x_5693:
        /* <DEDUP_REMOVED lines=16> */
.L_x_5694:
        /* <DEDUP_REMOVED lines=14> */
.L_x_5695:
[----:B------:R-:W-:Y:S05]  /*1c2f0*/  BRA `(.L_x_5696) ;  /* 0xffffffc000c07947 */ /* 0x000fea000383ffff */
.L_x_5613:
        /* <DEDUP_REMOVED lines=8> */
.L_x_5698:
[----:B------:R-:W-:Y:S05]  /*1c380*/  BSYNC B0 ;  /* 0x0000000000007941 */ /* 0x000fea0003800000 */
.L_x_5697:
        /* <DEDUP_REMOVED lines=9> */
.L_x_5699:
[----:B------:R-:W-:Y:S02]  /*1c420*/  ULDC UR4, c[0x0][0xc3c] ;  /* 0x00030f0000047ab9 */ /* 0x000fe40000000800 */
[----:B------:R-:W-:-:S13]  /*1c430*/  ISETP.GE.OR P1, PT, R9, UR4, !P0 ;  /* 0x0000000409007c0c */ /* 0x000fda000c726670 */
[----:B------:R-:W0:Y:S08]  /*1c440*/  @!P1 LDC.64 R2, c[0x0][0xc80] ;  /* 0x00032000ff029b82 */ /* 0x000e300000000a00 */
[----:B------:R-:W1:Y:S01]  /*1c450*/  @!P1 LDC.64 R4, c[0x0][0xc78] ;  /* 0x00031e00ff049b82 */ /* 0x000e620000000a00 */
[----:B------:R-:W-:Y:S01]  /*1c460*/  CS2R R24, SRZ ;  /* 0x0000000000187805 */ /* 0x000fe2000001ff00 */
[----:B------:R-:W-:-:S02]  /*1c470*/  IMAD.MOV.U32 R8, RZ, RZ, RZ ;  /* 0x000000ffff087224 */ /* 0x000fc400078e00ff */
[----:B------:R-:W-:Y:S02]  /*1c480*/  IMAD.MOV.U32 R11, RZ, RZ, RZ ;  /* 0x000000ffff0b7224 */ /* 0x000fe400078e00ff */
[----:B------:R-:W-:Y:S02]  /*1c490*/  IMAD.MOV.U32 R6, RZ, RZ, R14 ;  /* 0x000000ffff067224 */ /* 0x000fe400078e000e */
[----:B0-----:R-:W-:-:S05]  /*1c4a0*/  @!P1 IMAD.WIDE R2, R9, 0x4, R2 ;  /* 0x0000000409029825 */ /* 0x001fca00078e0202 */
[----:B------:R1:W2:Y:S02]  /*1c4b0*/  @!P1 LDG.E R7, desc[UR54][R2.64] ;  /* 0x0000003602079981 */ /* 0x0002a4000c1e1900 */
[----:B-1----:R-:W-:-:S05]  /*1c4c0*/  @!P1 IMAD.WIDE R2, R9, 0x4, R4 ;  /* 0x0000000409029825 */ /* 0x002fca00078e0204 */
        /* <DEDUP_REMOVED lines=12> */
.L_x_5700:
[----:B------:R-:W-:Y:S01]  /*1c590*/  IMAD.MOV.U32 R12, RZ, RZ, 0x2 ;  /* 0x00000002ff0c7424 */ /* 0x000fe200078e00ff */
[----:B------:R-:W-:-:S05]  /*1c5a0*/  SEL R4, R14, RZ, P1 ;  /* 0x000000ff0e047207 */ /* 0x000fca0000800000 */
[----:B------:R-:W-:-:S04]  /*1c5b0*/  IMAD.IADD R4, R13, 0x1, R4 ;  /* 0x000000010d047824 */ /* 0x000fc800078e0204 */
[----:B------:R-:W-:-:S07]  /*1c5c0*/  IMAD.MOV.U32 R13, RZ, RZ, R4 ;  /* 0x000000ffff0d7224 */ /* 0x000fce00078e0004 */
[----:B------:R-:W-:Y:S05]  /*1c5d0*/  WARPSYNC.COLLECTIVE R15, `(.L_x_5701) ;  /* 0x000000000f087348 */ /* 0x000fea0003c00000 */
[----:B------:R0:W1:Y:S02]  /*1c5e0*/  SHFL.UP P6, R14, R13, R12, R11 ;  /* 0x0400000c0d0e7389 */ /* 0x00006400000c000b */
[----:B01----:R-:W-:Y:S01]  /*1c5f0*/  ENDCOLLECTIVE ;  /* 0x000000000000791b */ /* 0x003fe20003800000 */
.L_x_5701:
[----:B------:R-:W-:Y:S01]  /*1c600*/  IMAD.MOV.U32 R12, RZ, RZ, 0x4 ;  /* 0x00000004ff0c7424 */ /* 0x000fe200078e00ff */
[----:B------:R-:W-:-:S05]  /*1c610*/  SEL R3, R14, RZ, P2 ;  /* 0x000000ff0e037207 */ /* 0x000fca0001000000 */
[----:B------:R-:W-:-:S04]  /*1c620*/  IMAD.IADD R2, R4, 0x1, R3 ;  /* 0x0000000104027824 */ /* 0x000fc800078e0203 */
[----:B------:R-:W-:-:S07]  /*1c630*/  IMAD.MOV.U32 R13, RZ, RZ, R2 ;  /* 0x000000ffff0d7224 */ /* 0x000fce00078e0002 */
[----:B------:R-:W-:Y:S05]  /*1c640*/  WARPSYNC.COLLECTIVE R15, `(.L_x_5702) ;  /* 0x000000000f087348 */ /* 0x000fea0003c00000 */
[----:B------:R0:W1:Y:S02]  /*1c650*/  SHFL.UP P6, R14, R13, R12, R11 ;  /* 0x0400000c0d0e7389 */ /* 0x00006400000c000b */
[----:B01----:R-:W-:Y:S01]  /*1c660*/  ENDCOLLECTIVE ;  /* 0x000000000000791b */ /* 0x003fe20003800000 */
.L_x_5702:
[----:B------:R-:W-:Y:S01]  /*1c670*/  IMAD.MOV.U32 R12, RZ, RZ, 0x8 ;  /* 0x00000008ff0c7424 */ /* 0x000fe200078e00ff */
[----:B------:R-:W-:-:S05]  /*1c680*/  SEL R3, R14, RZ, P3 ;  /* 0x000000ff0e037207 */ /* 0x000fca0001800000 */
[----:B------:R-:W-:-:S04]  /*1c690*/  IMAD.IADD R3, R2, 0x1, R3 ;  /* 0x0000000102037824 */ /* 0x000fc800078e0203 */
[----:B------:R-:W-:-:S07]  /*1c6a0*/  IMAD.MOV.U32 R13, RZ, RZ, R3 ;  /* 0x000000ffff0d7224 */ /* 0x000fce00078e0003 */
[----:B------:R-:W-:Y:S05]  /*1c6b0*/  WARPSYNC.COLLECTIVE R15, `(.L_x_5703) ;  /* 0x000000000f087348 */ /* 0x000fea0003c00000 */
[----:B------:R0:W1:Y:S02]  /*1c6c0*/  SHFL.UP P6, R14, R13, R12, R11 ;  /* 0x0400000c0d0e7389 */ /* 0x00006400000c000b */
[----:B01----:R-:W-:Y:S01]  /*1c6d0*/  ENDCOLLECTIVE ;  /* 0x000000000000791b */ /* 0x003fe20003800000 */
.L_x_5703:
[----:B------:R-:W-:Y:S01]  /*1c6e0*/  IMAD.MOV.U32 R12, RZ, RZ, 0x10 ;  /* 0x00000010ff0c7424 */ /* 0x000fe200078e00ff */
[----:B------:R-:W-:-:S05]  /*1c6f0*/  SEL R4, R14, RZ, P4 ;  /* 0x000000ff0e047207 */ /* 0x000fca0002000000 */
[----:B------:R-:W-:-:S04]  /*1c700*/  IMAD.IADD R4, R3, 0x1, R4 ;  /* 0x0000000103047824 */ /* 0x000fc800078e0204 */
[----:B------:R-:W-:-:S07]  /*1c710*/  IMAD.MOV.U32 R13, RZ, RZ, R4 ;  /* 0x000000ffff0d7224 */ /* 0x000fce00078e0004 */
[----:B------:R-:W-:Y:S05]  /*1c720*/  WARPSYNC.COLLECTIVE R15, `(.L_x_5704) ;  /* 0x000000000f087348 */ /* 0x000fea0003c00000 */
[----:B------:R0:W1:Y:S02]  /*1c730*/  SHFL.UP P6, R14, R13, R12, R11 ;  /* 0x0400000c0d0e7389 */ /* 0x00006400000c000b */
[----:B01----:R-:W-:Y:S01]  /*1c740*/  ENDCOLLECTIVE ;  /* 0x000000000000791b */ /* 0x003fe20003800000 */
.L_x_5704:
        /* <DEDUP_REMOVED lines=8> */
.L_x_5705:
[----:B------:R-:W-:Y:S05]  /*1c7d0*/  BRA `(.L_x_5706) ;  /* 0xffffffc4005c7947 */ /* 0x000fea000383ffff */
.L_x_5616:
[----:B------:R-:W-:Y:S01]  /*1c7e0*/  BSSY B0, `(.L_x_5707) ;  /* 0x0000007000007945 */ /* 0x000fe20003800000 */
[----:B------:R-:W-:Y:S02]  /*1c7f0*/  IMAD.MOV.U32 R12, RZ, RZ, 0x1 ;  /* 0x00000001ff0c7424 */ /* 0x000fe400078e00ff */
[----:B------:R-:W-:Y:S02]  /*1c800*/  IMAD.MOV.U32 R11, RZ, RZ, RZ ;  /* 0x000000ffff0b7224 */ /* 0x000fe400078e00ff */
[----:B------:R-:W-:-:S07]  /*1c810*/  IMAD.MOV.U32 R15, RZ, RZ, -0x1 ;  /* 0xffffffffff0f7424 */ /* 0x000fce00078e00ff */
[----:B------:R-:W-:Y:S05]  /*1c820*/  WARPSYNC.COLLECTIVE R15, `(.L_x_5708) ;  /* 0x000000000f087348 */ /* 0x000fea0003c00000 */
[----:B------:R0:W1:Y:S02]  /*1c830*/  SHFL.UP P6, R14, R13, R12, R11 ;  /* 0x0400000c0d0e7389 */ /* 0x00006400000c000b */
[----:B01----:R-:W-:Y:S01]  /*1c840*/  ENDCOLLECTIVE ;  /* 0x000000000000791b */ /* 0x003fe20003800000 */
.L_x_5708:
[----:B------:R-:W-:Y:S05]  /*1c850*/  BSYNC B0 ;  /* 0x0000000000007941 */ /* 0x000fea0003800000 */
.L_x_5707:
        /* <DEDUP_REMOVED lines=8> */
.L_x_5709:
[----:B------:R-:W-:Y:S01]  /*1c8e0*/  IMAD.MOV.U32 R12, RZ, RZ, 0x4 ;  /* 0x00000004ff0c7424 */ /* 0x000fe200078e00ff */
[----:B------:R-:W-:-:S05]  /*1c8f0*/  SEL R2, R14, RZ, P2 ;  /* 0x000000ff0e027207 */ /* 0x000fca0001000000 */
[----:B------:R-:W-:-:S04]  /*1c900*/  IMAD.IADD R2, R13, 0x1, R2 ;  /* 0x000000010d027824 */ /* 0x000fc800078e0202 */
[----:B------:R-:W-:-:S07]  /*1c910*/  IMAD.MOV.U32 R13, RZ, RZ, R2 ;  /* 0x000000ffff0d7224 */ /* 0x000fce00078e0002 */
[----:B------:R-:W-:Y:S05]  /*1c920*/  WARPSYNC.COLLECTIVE R15, `(.L_x_5710) ;  /* 0x000000000f087348 */ /* 0x000fea0003c00000 */
[----:B------:R0:W1:Y:S02]  /*1c930*/  SHFL.UP P6, R14, R13, R12, R11 ;  /* 0x0400000c0d0e7389 */ /* 0x00006400000c000b */
[----:B01----:R-:W-:Y:S01]  /*1c940*/  ENDCOLLECTIVE ;  /* 0x000000000000791b */ /* 0x003fe20003800000 */
.L_x_5710:
[----:B------:R-:W-:Y:S01]  /*1c950*/  IMAD.MOV.U32 R12, RZ, RZ, 0x8 ;  /* 0x00000008ff0c7424 */ /* 0x000fe200078e00ff */
[----:B------:R-:W-:-:S05]  /*1c960*/  SEL R3, R14, RZ, P3 ;  /* 0x000000ff0e037207 */ /* 0x000fca0001800000 */
[----:B------:R-:W-:-:S04]  /*1c970*/  IMAD.IADD R3, R2, 0x1, R3 ;  /* 0x0000000102037824 */ /* 0x000fc800078e0203 */
[----:B------:R-:W-:-:S07]  /*1c980*/  IMAD.MOV.U32 R13, RZ, RZ, R3 ;  /* 0x000000ffff0d7224 */ /* 0x000fce00078e0003 */
[----:B------:R-:W-:Y:S05]  /*1c990*/  WARPSYNC.COLLECTIVE R15, `(.L_x_5711) ;  /* 0x000000000f087348 */ /* 0x000fea0003c00000 */
[----:B------:R0:W1:Y:S02]  /*1c9a0*/  SHFL.UP P6, R14, R13, R12, R11 ;  /* 0x0400000c0d0e7389 */ /* 0x00006400000c000b */
[----:B01----:R-:W-:Y:S01]  /*1c9b0*/  ENDCOLLECTIVE ;  /* 0x000000000000791b */ /* 0x003fe20003800000 */
.L_x_5711:
[----:B------:R-:W-:Y:S01]  /*1c9c0*/  IMAD.MOV.U32 R12, RZ, RZ, 0x10 ;  /* 0x00000010ff0c7424 */ /* 0x000fe200078e00ff */
[----:B------:R-:W-:-:S05]  /*1c9d0*/  SEL R4, R14, RZ, P4 ;  /* 0x000000ff0e047207 */ /* 0x000fca0002000000 */
[----:B------:R-:W-:-:S04]  /*1c9e0*/  IMAD.IADD R4, R3, 0x1, R4 ;  /* 0x0000000103047824 */ /* 0x000fc800078e0204 */
[----:B------:R-:W-:-:S07]  /*1c9f0*/  IMAD.MOV.U32 R13, RZ, RZ, R4 ;  /* 0x000000ffff0d7224 */ /* 0x000fce00078e0004 */
[----:B------:R-:W-:Y:S05]  /*1ca00*/  WARPSYNC.COLLECTIVE R15, `(.L_x_5712) ;  /* 0x000000000f087348 */ /* 0x000fea0003c00000 */
[----:B------:R0:W1:Y:S02]  /*1ca10*/  SHFL.UP P6, R14, R13, R12, R11 ;  /* 0x0400000c0d0e7389 */ /* 0x00006400000c000b */
[----:B01----:R-:W-:Y:S01]  /*1ca20*/  ENDCOLLECTIVE ;  /* 0x000000000000791b */ /* 0x003fe20003800000 */
.L_x_5712:
        /* <DEDUP_REMOVED lines=8> */
.L_x_5713:
[----:B------:R-:W-:Y:S05]  /*1cab0*/  BRA `(.L_x_5714) ;  /* 0xffffffc400487947 */ /* 0x000fea000383ffff */
.L_x_5618:
[----:B------:R-:W-:Y:S01]  /*1cac0*/  BSSY B0, `(.L_x_5715) ;  /* 0x0000006000007945 */ /* 0x000fe20003800000 */
[----:B------:R-:W-:Y:S01]  /*1cad0*/  PLOP3.LUT P6, PT, P6, PT, PT, 0x8, 0x0 ;  /* 0x000000000000781c */ /* 0x000fe200037ce170 */
[----:B------:R-:W-:-:S12]  /*1cae0*/  IMAD.MOV.U32 R15, RZ, RZ, -0x1 ;  /* 0xffffffffff0f7424 */ /* 0x000fd800078e00ff */
[----:B0-----:R-:W-:Y:S05]  /*1caf0*/  WARPSYNC.COLLECTIVE R15, `(.L_x_5716) ;  /* 0x000000000f087348 */ /* 0x001fea0003c00000 */
[----:B------:R-:W-:Y:S01]  /*1cb00*/  VOTE.ANY R14, PT, P6 ;  /* 0x00000000000e7806 */ /* 0x000fe200030e0100 */
[----:B0-----:R-:W-:Y:S06]  /*1cb10*/  ENDCOLLECTIVE ;  /* 0x000000000000791b */ /* 0x001fec0003800000 */
.L_x_5716:
[----:B------:R-:W-:Y:S05]  /*1cb20*/  BSYNC B0 ;  /* 0x0000000000007941 */ /* 0x000fea0003800000 */
.L_x_5715:
        /* <DEDUP_REMOVED lines=8> */
.L_x_5717:
[----:B------:R-:W-:Y:S02]  /*1cbb0*/  IMAD.IADD R27, R12, 0x1, R27 ;  /* 0x000000010c1b7824 */ /* 0x000fe400078e021b */
[----:B------:R-:W-:Y:S02]  /*1cbc0*/  IMAD.MOV.U32 R13, RZ, RZ, R8 ;  /* 0x000000ffff0d7224 */ /* 0x000fe400078e0008 */
[----:B------:R-:W-:-:S07]  /*1cbd0*/  IMAD.MOV.U32 R25, RZ, RZ, R14 ;  /* 0x000000ffff197224 */ /* 0x000fce00078e000e */
[----:B------:R-:W-:Y:S05]  /*1cbe0*/  WARPSYNC.COLLECTIVE R15, `(.L_x_5718) ;  /* 0x000000000f087348 */ /* 0x000fea0003c00000 */
[----:B------:R0:W1:Y:S02]  /*1cbf0*/  SHFL.IDX P6, R14, R13, R12, R11 ;  /* 0x0000000c0d0e7389 */ /* 0x00006400000c000b */
[----:B01----:R-:W-:Y:S01]  /*1cc00*/  ENDCOLLECTIVE ;  /* 0x000000000000791b */ /* 0x003fe20003800000 */
.L_x_5718:
[----:B------:R-:W-:Y:S01]  /*1cc10*/  IMAD.MOV.U32 R8, RZ, RZ, R14 ;  /* 0x000000ffff087224 */ /* 0x000fe200078e000e */
[----:B------:R-:W-:Y:S06]  /*1cc20*/  BRA `(.L_x_5719) ;  /* 0xffffffc4002c7947 */ /* 0x000fec000383ffff */
.L_x_5620:
[----:B------:R-:W-:Y:S01]  /*1cc30*/  BSSY B0, `(.L_x_5720) ;  /* 0x0000007000007945 */ /* 0x000fe20003800000 */
[----:B------:R-:W-:Y:S02]  /*1cc40*/  IMAD.MOV.U32 R13, RZ, RZ, R3 ;  /* 0x000000ffff0d7224 */ /* 0x000fe400078e0003 */
[----:B------:R-:W-:Y:S02]  /*1cc50*/  IMAD.MOV.U32 R11, RZ, RZ, 0x1f ;  /* 0x0000001fff0b7424 */ /* 0x000fe400078e00ff */
[----:B------:R-:W-:-:S07]  /*1cc60*/  IMAD.MOV.U32 R15, RZ, RZ, -0x1 ;  /* 0xffffffffff0f7424 */ /* 0x000fce00078e00ff */
[----:B0-23--:R-:W-:Y:S05]  /*1cc70*/  WARPSYNC.COLLECTIVE R15, `(.L_x_5721) ;  /* 0x000000000f087348 */ /* 0x00dfea0003c00000 */
[----:B------:R1:W4:Y:S02]  /*1cc80*/  SHFL.IDX P6, R14, R13, R12, R11 ;  /* 0x0000000c0d0e7389 */ /* 0x00032400000c000b */
[----:B01234-:R-:W-:Y:S01]  /*1cc90*/  ENDCOLLECTIVE ;  /* 0x000000000000791b */ /* 0x01ffe20003800000 */
.L_x_5721:
[----:B------:R-:W-:Y:S05]  /*1cca0*/  BSYNC B0 ;  /* 0x0000000000007941 */ /* 0x000fea0003800000 */
.L_x_5720:
[----:B------:R-:W-:Y:S01]  /*1ccb0*/  IMAD.MOV.U32 R24, RZ, RZ, R14 ;  /* 0x000000ffff187224 */ /* 0x000fe200078e000e */
[----:B------:R-:W-:Y:S06]  /*1ccc0*/  BRA `(.L_x_5619) ;  /* 0xffffffc4001c7947 */ /* 0x000fec000383ffff */
.L_x_5626:
[----:B-1----:R1:W4:Y:S02]  /*1ccd0*/  SYNCS.PHASECHK.TRANS64.TRYWAIT P0, [R7+URZ+0x28c20], R0 ;  /* 0x028c2000070075a7 */ /* 0x002324000800017f */
[----:B----4-:R-:W-:Y:S05]  /*1cce0*/  @!P0 NANOSLEEP.SYNCS 0x989680 ;  /* 0x009896800000895d */ /* 0x010fea0003900000 */
[----:B------:R-:W4:Y:S02]  /*1ccf0*/  @!P0 SYNCS.PHASECHK.TRANS64 P0, [R7+URZ+0x28c20], R0 ;  /* 0x028c2000070085a7 */ /* 0x000f24000800007f */
[----:B----4-:R-:W-:Y:S05]  /*1cd00*/  @!P0 BRA `(.L_x_5626) ;  /* 0xfffffffc00f08947 */ /* 0x010fea000383ffff */
[----:B------:R-:W-:Y:S05]  /*1cd10*/  BRA `(.L_x_5722) ;  /* 0xffffffcc00747947 */ /* 0x000fea000383ffff */
.L_x_5627:
        /* <DEDUP_REMOVED lines=11> */
.L_x_5724:
[----:B------:R-:W-:Y:S05]  /*1cdd0*/  BSYNC B0 ;  /* 0x0000000000007941 */ /* 0x000fea0003800000 */
.L_x_5723:
[----:B------:R-:W-:Y:S05]  /*1cde0*/  BRA `(.L_x_5725) ;  /* 0xffffffcc005c7947 */ /* 0x000fea000383ffff */
.L_x_5630:
[----:B------:R-:W-:Y:S01]  /*1cdf0*/  BSSY B1, `(.L_x_5726) ;  /* 0x0000006000017945 */ /* 0x000fe20003800000 */
[----:B------:R-:W-:-:S07]  /*1ce00*/  IMAD.MOV.U32 R15, RZ, RZ, -0x1 ;  /* 0xffffffffff0f7424 */ /* 0x000fce00078e00ff */
[----:B0123--:R-:W-:Y:S05]  /*1ce10*/  WARPSYNC.COLLECTIVE R15, `(.L_x_5727) ;  /* 0x000000000f0c7348 */ /* 0x00ffea0003c00000 */
[----:B------:R-:W-:Y:S02]  /*1ce20*/  ELECT P6, UR62, PT ;  /* 0x00000000003e782f */ /* 0x000fe400038c0000 */
[----:B------:R-:W-:Y:S01]  /*1ce30*/  MOV R14, UR62 ;  /* 0x0000003e000e7c02 */ /* 0x000fe20008000f00 */
[----:B0123--:R-:W-:Y:S10]  /*1ce40*/  ENDCOLLECTIVE ;  /* 0x000000000000791b */ /* 0x00fff40003800000 */
.L_x_5727:
[----:B------:R-:W-:Y:S05]  /*1ce50*/  BSYNC B1 ;  /* 0x0000000000017941 */ /* 0x000fea0003800000 */
.L_x_5726:
[----:B------:R-:W-:Y:S05]  /*1ce60*/  BRA `(.L_x_5728) ;  /* 0xffffffcc00547947 */ /* 0x000fea000383ffff */
.L_x_5632:
[----:B-1----:R1:W4:Y:S02]  /*1ce70*/  SYNCS.PHASECHK.TRANS64.TRYWAIT P1, [R5+URZ+0x28c40], R0 ;  /* 0x028c4000050075a7 */ /* 0x002324000802017f */
[----:B----4-:R-:W-:Y:S05]  /*1ce80*/  @!P1 NANOSLEEP.SYNCS 0x989680 ;  /* 0x009896800000995d */ /* 0x010fea0003900000 */
[----:B------:R-:W4:Y:S02]  /*1ce90*/  @!P1 SYNCS.PHASECHK.TRANS64 P1, [R5+URZ+0x28c40], R0 ;  /* 0x028c4000050095a7 */ /* 0x000f24000802007f */
[----:B----4-:R-:W-:Y:S05]  /*1cea0*/  @!P1 BRA `(.L_x_5632) ;  /* 0xfffffffc00f09947 */ /* 0x010fea000383ffff */
[----:B------:R-:W-:Y:S05]  /*1ceb0*/  BRA `(.L_x_5729) ;  /* 0xffffffcc00747947 */ /* 0x000fea000383ffff */
.L_x_5634:
[----:B----4-:R4:W0:Y:S02]  /*1cec0*/  SYNCS.PHASECHK.TRANS64.TRYWAIT P1, [R3+URZ+0x28c40], R2 ;  /* 0x028c4002030075a7 */ /* 0x010824000802017f */
[----:B0-----:R-:W-:Y:S05]  /*1ced0*/  @!P1 NANOSLEEP.SYNCS 0x989680 ;  /* 0x009896800000995d */ /* 0x001fea0003900000 */
[----:B------:R-:W0:Y:S02]  /*1cee0*/  @!P1 SYNCS.PHASECHK.TRANS64 P1, [R3+URZ+0x28c40], R2 ;  /* 0x028c4002030095a7 */ /* 0x000e24000802007f */
[----:B0-----:R-:W-:Y:S05]  /*1cef0*/  @!P1 BRA `(.L_x_5634) ;  /* 0xfffffffc00f09947 */ /* 0x001fea000383ffff */
[----:B------:R-:W-:Y:S05]  /*1cf00*/  BRA `(.L_x_5730) ;  /* 0xffffffcc00807947 */ /* 0x000fea000383ffff */
.L_x_5636:
[----:B------:R0:W0:Y:S02]  /*1cf10*/  SYNCS.PHASECHK.TRANS64.TRYWAIT P1, [R5+URZ+0x28c60], R0 ;  /* 0x028c6000050075a7 */ /* 0x000024000802017f */
[----:B0-----:R-:W-:Y:S05]  /*1cf20*/  @!P1 NANOSLEEP.SYNCS 0x989680 ;  /* 0x009896800000995d */ /* 0x001fea0003900000 */
[----:B------:R-:W0:Y:S02]  /*1cf30*/  @!P1 SYNCS.PHASECHK.TRANS64 P1, [R5+URZ+0x28c60], R0 ;  /* 0x028c6000050095a7 */ /* 0x000e24000802007f */
[----:B0-----:R-:W-:Y:S05]  /*1cf40*/  @!P1 BRA `(.L_x_5636) ;  /* 0xfffffffc00f09947 */ /* 0x001fea000383ffff */
[----:B------:R-:W-:Y:S05]  /*1cf50*/  BRA `(.L_x_5731) ;  /* 0xffffffcc007c7947 */ /* 0x000fea000383ffff */
.L_x_5732:
        /* <DEDUP_REMOVED lines=10> */
.L_x_15750:


//--------------------- .text._ZN7cutlass13device_kernelIN5flash11enable_sm90INS1_16FlashAttnFwdSm90INS1_25CollectiveMainloopFwdSm90ILi2EN4cute5tupleIJNS5_1CILi1EEES8_S8_EEENS6_IJNS7_ILi64EEESA_SA_EEELi512ENS_6half_tEfNS_4arch4Sm90ELb0ELb1ELb1ELb1ELb1ELb1ELb0ELb0ELb0ELb1ELb1ELb0EEENS1_21CollectiveEpilogueFwdINS6_IJSA_NS7_ILi512EEESA_EEES9_SC_SE_Li256ELb1ELb1ELb1ELb0EEENS1_36VarlenDynamicPersistentTileSchedulerILi64ELi64ELi256ELi128ELb1ELb1ELb1ELb1ELb0ELb1EEEEEEEEEvNT_6ParamsE --------------------------
	.section	.text._ZN7cutlass13device_kernelIN5flash11enable_sm90INS1_16FlashAttnFwdSm90INS1_25CollectiveMainloopFwdSm90ILi2EN4cute5tupleIJNS5_1CILi1EEES8_S8_EEENS6_IJNS7_ILi64EEESA_SA_EEELi512ENS_6half_tEfNS_4arch4Sm90ELb0ELb1ELb1ELb1ELb1ELb1ELb0ELb0ELb0ELb1ELb1ELb0EEENS1_21CollectiveEpilogueFwdINS6_IJSA_NS7_ILi512EEESA_EEES9_SC_SE_Li256ELb1ELb1ELb1ELb0EEENS1_36VarlenDynamicPersistentTileSchedulerILi64ELi64ELi256ELi128ELb1ELb1ELb1ELb1ELb0ELb1EEEEEEEEEvNT_6ParamsE,"ax",@progbits
	.align	128
.text._ZN7cutlass13device_kernelIN5flash11enable_sm90INS1_16FlashAttnFwdSm90INS1_25CollectiveMainloopFwdSm90ILi2EN4cute5tupleIJNS5_1CILi1EEES8_S8_EEENS6_IJNS7_ILi64EEESA_SA_EEELi512ENS_6half_tEfNS_4arch4Sm90ELb0ELb1ELb1ELb1ELb1ELb1ELb0ELb0ELb0ELb1ELb1ELb0EEENS1_21CollectiveEpilogueFwdINS6_IJSA_NS7_ILi512EEESA_EEES9_SC_SE_Li256ELb1ELb1ELb1ELb0EEENS1_36VarlenDynamicPersistentTileSchedulerILi64ELi64ELi256ELi128ELb1ELb1ELb1ELb1ELb0ELb1EEEEEEEEEvNT_6ParamsE:
        .type           _ZN7cutlass13device_kernelIN5flash11enable_sm90INS1_16FlashAttnFwdSm90INS1_25CollectiveMainloopFwdSm90ILi2EN4cute5tupleIJNS5_1CILi1EEES8_S8_EEENS6_IJNS7_ILi64EEESA_SA_EEELi512ENS_6half_tEfNS_4arch4Sm90ELb0ELb1ELb1ELb1ELb1ELb1ELb0ELb0ELb0ELb1ELb1ELb0EEENS1_21CollectiveEpilogueFwdINS6_IJSA_NS7_ILi512EEESA_EEES9_SC_SE_Li256ELb1ELb1ELb1ELb0EEENS1_36VarlenDynamicPersistentTileSchedulerILi64ELi64ELi256ELi128ELb1ELb1ELb1ELb1ELb0ELb1EEEEEEEEEvNT_6ParamsE,@function
        .size           _ZN7cutlass13device_kernelIN5flash11enable_sm90INS1_16FlashAttnFwdSm90INS1_25CollectiveMainloopFwdSm90ILi2EN4cute5tupleIJNS5_1CILi1EEES8_S8_EEENS6_IJNS7_ILi64EEESA_SA_EEELi512ENS_6half_tEfNS_4arch4Sm90ELb0ELb1ELb1ELb1ELb1ELb1ELb0ELb0ELb0ELb1ELb1ELb0EEENS1_21CollectiveEpilogueFwdINS6_IJSA_NS7_ILi512EEESA_EEES9_SC_SE_Li256ELb1ELb1ELb1ELb0EEENS1_36VarlenDynamicPersistentTileSchedulerILi64ELi64ELi256ELi128ELb1ELb1ELb1ELb1ELb0ELb1EEEEEEEEEvNT_6ParamsE,(.L_x_15751 - _ZN7cutlass13device_kernelIN5flash11enable_sm90INS1_16FlashAttnFwdSm90INS1_25CollectiveMainloopFwdSm90ILi2EN4cute5tupleIJNS5_1CILi1EEES8_S8_EEENS6_IJNS7_ILi64EEESA_SA_EEELi512ENS_6half_tEfNS_4arch4Sm90ELb0ELb1ELb1ELb1ELb1ELb1ELb0ELb0ELb0ELb1ELb1ELb0EEENS1_21CollectiveEpilogueFwdINS6_IJSA_NS7_ILi512EEESA_EEES9_SC_SE_Li256ELb1ELb1ELb1ELb0EEENS1_36VarlenDynamicPersistentTileSchedulerILi64ELi64ELi256ELi128ELb1ELb1ELb1ELb1ELb0ELb1EEEEEEEEEvNT_6ParamsE)
        .other          _ZN7cutlass13device_kernelIN5flash11enable_sm90INS1_16FlashAttnFwdSm90INS1_25CollectiveMainloopFwdSm90ILi2EN4cute5tupleIJNS5_1CILi1EEES8_S8_EEENS6_IJNS7_ILi64EEESA_SA_EEELi512ENS_6half_tEfNS_4arch4Sm90ELb0ELb1ELb1ELb1ELb1ELb1ELb0ELb0ELb0ELb1ELb1ELb0EEENS1_21CollectiveEpilogueFwdINS6_IJSA_NS7_ILi512EEESA_EEES9_SC_SE_Li256ELb1ELb1ELb1ELb0EEENS1_36VarlenDynamicPersistentTileSchedulerILi64ELi64ELi256ELi128ELb1ELb1ELb1ELb1ELb0ELb1EEEEEEEEEvNT_6ParamsE,@"STO_CUDA_ENTRY STV_DEFAULT"
_ZN7cutlass13device_kernelIN5flash11enable_sm90INS1_16FlashAttnFwdSm90INS1_25CollectiveMainloopFwdSm90ILi2EN4cute5tupleIJNS5_1CILi1EEES8_S8_EEENS6_IJNS7_ILi64EEESA_SA_EEELi512ENS_6half_tEfNS_4arch4Sm90ELb0ELb1ELb1ELb1ELb1ELb1ELb0ELb0ELb0ELb1ELb1ELb0EEENS1_21CollectiveEpilogueFwdINS6_IJSA_NS7_ILi512EEESA_EEES9_SC_SE_Li256ELb1ELb1ELb1ELb0EEENS1_36VarlenDynamicPersistentTileSchedulerILi64ELi64ELi256ELi128ELb1ELb1ELb1ELb1ELb0ELb1EEEEEEEEEvNT_6ParamsE:
        /* <DEDUP_REMOVED lines=18> */
.L_x_5734:
[----:B------:R-:W-:Y:S05]  /*0120*/  BSYNC B0 ;  /* 0x0000000000007941 */ /* 0x000fea0003800000 */
.L_x_5733:
        /* <DEDUP_REMOVED lines=37> */
.L_x_5735:
        /* <DEDUP_REMOVED lines=22> */
.L_x_5736:
        /* <DEDUP_REMOVED lines=18> */
.L_x_5737:
        /* <DEDUP_REMOVED lines=22> */
.L_x_5738:
        /* <DEDUP_REMOVED lines=22> */
.L_x_5739:
        /* <DEDUP_REMOVED lines=8> */
.L_x_5742:
        /* <DEDUP_REMOVED lines=25> */
[CC--:B------:R-:W-:Y:S02]  /*0ad0*/  LEA.HI R4, R3.reuse, R0.reuse, RZ, 0x4 ;  /* 0x0000000003047211 */ /* 0x0c0fe400078f20ff */
[----:B------:R-:W-:-:S02]  /*0ae0*/  LEA.HI R5, R3, R0, RZ, 0x5 ;  /* 0x0000000003057211 */ /* 0x000fc400078f28ff */
[CC--:B------:R-:W-:Y:S02]  /*0af0*/  LEA.HI R6, R3.reuse, R0.reuse, RZ, 0x7 ;  /* 0x0000000003067211 */ /* 0x0c0fe400078f38ff */
[CC--:B------:R-:W-:Y:S02]  /*0b00*/  LEA.HI R10, R3.reuse, R0.reuse, RZ, 0x2 ;  /* 0x00000000030a7211 */ /* 0x0c0fe400078f10ff */
[----:B------:R-:W-:Y:S02]  /*0b10*/  LEA.HI R3, R3, R0, RZ, 0x3 ;  /* 0x0000000003037211 */ /* 0x000fe400078f18ff */
[----:B------:R-:W-:Y:S02]  /*0b20*/  SHF.R.S32.HI R208, RZ, 0x5, R5 ;  /* 0x00000005ffd07819 */ /* 0x000fe40000011405 */
[----:B------:R-:W-:Y:S02]  /*0b30*/  LOP3.LUT R13, R3, 0xfffffff8, RZ, 0xc0, !PT ;  /* 0xfffffff8030d7812 */ /* 0x000fe400078ec0ff */
[----:B------:R-:W-:-:S02]  /*0b40*/  LOP3.LUT R3, R4, 0xfffffff0, RZ, 0xc0, !PT ;  /* 0xfffffff004037812 */ /* 0x000fc400078ec0ff */
[----:B------:R-:W-:Y:S01]  /*0b50*/  SHF.R.S32.HI R7, RZ, 0x4, R4 ;  /* 0x00000004ff077819 */ /* 0x000fe20000011404 */
[C---:B------:R-:W-:Y:S01]  /*0b60*/  IMAD.IADD R13, R0.reuse, 0x1, -R13 ;  /* 0x00000001000d7824 */ /* 0x040fe200078e0a0d */
[----:B------:R-:W-:Y:S01]  /*0b70*/  SHF.R.S32.HI R5, RZ, 0x1f, R5 ;  /* 0x0000001fff057819 */ /* 0x000fe20000011405 */
[----:B------:R-:W-:Y:S01]  /*0b80*/  IMAD.IADD R3, R0, 0x1, -R3 ;  /* 0x0000000100037824 */ /* 0x000fe200078e0a03 */
[----:B------:R-:W-:Y:S01]  /*0b90*/  LOP3.LUT R9, R6, 0xffffff80, RZ, 0xc0, !PT ;  /* 0xffffff8006097812 */ /* 0x000fe200078ec0ff */
[----:B------:R-:W-:Y:S01]  /*0ba0*/  IMAD.SHL.U32 R199, R13, 0x8, RZ ;  /* 0x000000080dc77824 */ /* 0x000fe200078e00ff */
[----:B------:R-:W-:Y:S02]  /*0bb0*/  LEA.HI R4, R4, R7, RZ, 0x1 ;  /* 0x0000000704047211 */ /* 0x000fe400078f08ff */
[----:B------:R-:W-:Y:S01]  /*0bc0*/  LOP3.LUT R11, R10, 0xfffffffc, RZ, 0xc0, !PT ;  /* 0xfffffffc0a0b7812 */ /* 0x000fe200078ec0ff */
[----:B------:R-:W-:Y:S01]  /*0bd0*/  IMAD.IADD R9, R0, 0x1, -R9 ;  /* 0x0000000100097824 */ /* 0x000fe200078e0a09 */
[----:B------:R-:W-:Y:S01]  /*0be0*/  LEA.HI R5, R5, R208, RZ, 0x2 ;  /* 0x000000d005057211 */ /* 0x000fe200078f10ff */
[C---:B------:R-:W-:Y:S01]  /*0bf0*/  VIADD R34, R199.reuse, 0xc0 ;  /* 0x000000c0c7227836 */ /* 0x040fe20000000000 */
[----:B------:R-:W-:Y:S01]  /*0c00*/  LOP3.LUT R4, R4, 0x1ffffffe, RZ, 0xc0, !PT ;  /* 0x1ffffffe04047812 */ /* 0x000fe200078ec0ff */
[----:B------:R-:W-:Y:S01]  /*0c10*/  IMAD.IADD R190, R0, 0x1, -R11 ;  /* 0x0000000100be7824 */ /* 0x000fe200078e0a0b */
[----:B------:R-:W-:Y:S01]  /*0c20*/  SHF.R.S32.HI R20, RZ, 0x7, R6 ;  /* 0x00000007ff147819 */ /* 0x000fe20000011406 */
[----:B------:R-:W-:Y:S01]  /*0c30*/  VIADD R31, R199, 0x180 ;  /* 0x00000180c71f7836 */ /* 0x000fe20000000000 */
[--C-:B------:R-:W-:Y:S01]  /*0c40*/  SHF.R.S32.HI R8, RZ, 0x1f, R3.reuse ;  /* 0x0000001fff087819 */ /* 0x100fe20000011403 */
[----:B------:R-:W-:Y:S01]  /*0c50*/  IMAD.IADD R4, R7, 0x1, -R4 ;  /* 0x0000000107047824 */ /* 0x000fe200078e0a04 */
[----:B------:R-:W-:Y:S01]  /*0c60*/  LOP3.LUT R5, R5, 0x3ffffc, RZ, 0xc0, !PT ;  /* 0x003ffffc05057812 */ /* 0x000fe200078ec0ff */
[----:B------:R-:W-:Y:S01]  /*0c70*/  IMAD R16, R20, 0x100, R3 ;  /* 0x0000010014107824 */ /* 0x000fe200078e0203 */
[----:B------:R-:W-:Y:S01]  /*0c80*/  SHF.R.S32.HI R0, RZ, 0x1f, R9 ;  /* 0x0000001fff007819 */ /* 0x000fe20000011409 */
[----:B------:R-:W-:Y:S01]  /*0c90*/  IMAD.SHL.U32 R4, R4, 0x8, RZ ;  /* 0x0000000804047824 */ /* 0x000fe200078e00ff */
[----:B------:R-:W-:Y:S01]  /*0ca0*/  LEA.HI R12, R8, R3, RZ, 0x3 ;  /* 0x00000003080c7211 */ /* 0x000fe200078f18ff */
[----:B------:R-:W-:Y:S01]  /*0cb0*/  IMAD.IADD R5, R208, 0x1, -R5 ;  /* 0x00000001d0057824 */ /* 0x000fe200078e0a05 */
[----:B------:R-:W-:Y:S01]  /*0cc0*/  SHF.R.S32.HI R193, RZ, 0x2, R10 ;  /* 0x00000002ffc17819 */ /* 0x000fe2000001140a */
[----:B------:R0:W-:Y:S01]  /*0cd0*/  STL [R1+0x5c], R20 ;  /* 0x00005c1401007387 */ /* 0x0001e20000100800 */
[-C--:B------:R-:W-:Y:S01]  /*0ce0*/  LEA.HI R7, R0, R9.reuse, RZ, 0x2 ;  /* 0x0000000900077211 */ /* 0x080fe200078f10ff */
[----:B------:R-:W-:Y:S01]  /*0cf0*/  IMAD R17, R5, 0x10, R16 ;  /* 0x0000001005117824 */ /* 0x000fe200078e0210 */
[----:B------:R-:W-:Y:S01]  /*0d00*/  LOP3.LUT R14, R12, 0xfffffff8, RZ, 0xc0, !PT ;  /* 0xfffffff80c0e7812 */ /* 0x000fe200078ec0ff */
[----:B------:R-:W-:Y:S01]  /*0d10*/  VIADD R5, R193, 0x20 ;  /* 0x00000020c1057836 */ /* 0x000fe20000000000 */
[--C-:B------:R-:W-:Y:S01]  /*0d20*/  SHF.R.S32.HI R8, RZ, 0x2, R7.reuse ;  /* 0x00000002ff087819 */ /* 0x100fe20000011407 */
[----:B------:R-:W-:Y:S01]  /*0d30*/  VIADD R36, R199, 0x40 ;  /* 0x00000040c7247836 */ /* 0x000fe20000000000 */
[----:B------:R-:W-:Y:S01]  /*0d40*/  SHF.R.S32.HI R11, RZ, 0x1f, R7 ;  /* 0x0000001fff0b7819 */ /* 0x000fe20000011407 */
[----:B------:R-:W-:Y:S01]  /*0d50*/  IMAD.IADD R14, R3, 0x1, -R14 ;  /* 0x00000001030e7824 */ /* 0x000fe200078e0a0e */
[----:B------:R-:W-:Y:S01]  /*0d60*/  LOP3.LUT R16, R7, 0x7ffffffc, RZ, 0xc0, !PT ;  /* 0x7ffffffc07107812 */ /* 0x000fe200078ec0ff */
[----:B------:R-:W-:Y:S01]  /*0d70*/  VIADD R35, R199, 0x80 ;  /* 0x00000080c7237836 */ /* 0x000fe20000000000 */
[----:B------:R-:W-:Y:S01]  /*0d80*/  LEA.HI R11, R11, R8, RZ, 0x3 ;  /* 0x000000080b0b7211 */ /* 0x000fe200078f18ff */
[----:B------:R-:W-:Y:S01]  /*0d90*/  IMAD.SHL.U32 R3, R14, 0x40, RZ ;  /* 0x000000400e037824 */ /* 0x000fe200078e00ff */
[----:B------:R-:W-:Y:S01]  /*0da0*/  SHF.R.S32.HI R18, RZ, 0x1f, R5 ;  /* 0x0000001fff127819 */ /* 0x000fe20000011405 */
[----:B------:R-:W-:Y:S01]  /*0db0*/  IMAD.IADD R16, R9, 0x1, -R16 ;  /* 0x0000000109107824 */ /* 0x000fe200078e0a10 */
[----:B------:R-:W-:Y:S01]  /*0dc0*/  LEA.HI R0, R0, R9, RZ, 0x5 ;  /* 0x0000000900007211 */ /* 0x000fe200078f28ff */
[----:B------:R-:W-:Y:S01]  /*0dd0*/  VIADD R33, R199, 0x100 ;  /* 0x00000100c7217836 */ /* 0x000fe20000000000 */
[----:B------:R-:W-:Y:S01]  /*0de0*/  LOP3.LUT R11, R11, 0xfffffff8, RZ, 0xc0, !PT ;  /* 0xfffffff80b0b7812 */ /* 0x000fe200078ec0ff */
[----:B------:R-:W-:Y:S01]  /*0df0*/  VIADD R32, R199, 0x140 ;  /* 0x00000140c7207836 */ /* 0x000fe20000000000 */
[----:B------:R-:W-:Y:S01]  /*0e00*/  LEA.HI R9, R18, R5, RZ, 0x3 ;  /* 0x0000000512097211 */ /* 0x000fe200078f18ff */
[----:B------:R-:W-:Y:S01]  /*0e10*/  IMAD.SHL.U32 R5, R5, 0x40, RZ ;  /* 0x0000004005057824 */ /* 0x000fe200078e00ff */
[----:B------:R-:W-:Y:S01]  /*0e20*/  LOP3.LUT R3, R3, 0x1c0, RZ, 0xc0, !PT ;  /* 0x000001c003037812 */ /* 0x000fe200078ec0ff */
[----:B------:R-:W-:Y:S01]  /*0e30*/  IMAD.IADD R11, R8, 0x1, -R11 ;  /* 0x00000001080b7824 */ /* 0x000fe200078e0a0b */
[----:B------:R-:W-:Y:S01]  /*0e40*/  SHF.R.S32.HI R0, RZ, 0x5, R0 ;  /* 0x00000005ff007819 */ /* 0x000fe20000011400 */
[----:B------:R-:W-:Y:S01]  /*0e50*/  IMAD.SHL.U32 R18, R190, 0x8, RZ ;  /* 0x00000008be127824 */ /* 0x000fe200078e00ff */
[----:B------:R-:W-:Y:S01]  /*0e60*/  SHF.L.U32 R12, R12, 0x6, RZ ;  /* 0x000000060c0c7819 */ /* 0x000fe200000006ff */
[--C-:B------:R-:W-:Y:S01]  /*0e70*/  IMAD.U32 R8, R17, 0x40, R4.reuse ;  /* 0x0000004011087824 */ /* 0x100fe200078e0004 */
[----:B------:R-:W-:Y:S01]  /*0e80*/  LEA.HI R6, R6, R20, RZ, 0x1 ;  /* 0x0000001406067211 */ /* 0x000fe200078f08ff */
[----:B------:R-:W-:Y:S01]  /*0e90*/  IMAD R194, R0, 0x10, R11 ;  /* 0x0000001000c27824 */ /* 0x000fe200078e020b */
[----:B------:R-:W-:Y:S01]  /*0ea0*/  LOP3.LUT R7, R5, 0x1c0, RZ, 0xc0, !PT ;  /* 0x000001c005077812 */ /* 0x000fe200078ec0ff */
[C---:B------:R-:W-:Y:S01]  /*0eb0*/  VIADD R29, R18.reuse, 0x40 ;  /* 0x00000040121d7836 */ /* 0x040fe20000000000 */
[----:B------:R-:W-:Y:S01]  /*0ec0*/  LOP3.LUT R4, R3, 0x8, R4, 0xf8, !PT ;  /* 0x0000000803047812 */ /* 0x000fe200078ef804 */
[----:B------:R-:W-:Y:S01]  /*0ed0*/  IMAD.SHL.U32 R9, R9, 0x40, RZ ;  /* 0x0000004009097824 */ /* 0x000fe200078e00ff */
[----:B------:R-:W-:Y:S01]  /*0ee0*/  SHF.R.U32.HI R5, RZ, 0x3, R3 ;  /* 0x00000003ff057819 */ /* 0x000fe20000011603 */
[----:B------:R-:W-:Y:S01]  /*0ef0*/  VIADD R28, R18, 0x60 ;  /* 0x00000060121c7836 */ /* 0x000fe20000000000 */
[----:B------:R-:W-:Y:S01]  /*0f00*/  LOP3.LUT R3, R12, 0x7ffffe00, RZ, 0xc0, !PT ;  /* 0x7ffffe000c037812 */ /* 0x000fe200078ec0ff */
[----:B------:R1:W-:Y:S01]  /*0f10*/  STL [R1+0x68], R8 ;  /* 0x0000680801007387 */ /* 0x0003e20000100800 */
[----:B------:R-:W-:Y:S01]  /*0f20*/  LOP3.LUT R6, R6, 0xfffffe, RZ, 0xc0, !PT ;  /* 0x00fffffe06067812 */ /* 0x000fe200078ec0ff */
[----:B------:R-:W-:Y:S01]  /*0f30*/  VIADD R27, R18, 0x80 ;  /* 0x00000080121b7836 */ /* 0x000fe20000000000 */
[----:B------:R-:W-:Y:S01]  /*0f40*/  LEA.HI R0, R190, R190, RZ, 0x1 ;  /* 0x000000bebe007211 */ /* 0x000fe200078f08ff */
[----:B------:R-:W-:Y:S01]  /*0f50*/  IMAD R3, R208, 0x400, R3 ;  /* 0x00000400d0037824 */ /* 0x000fe200078e0203 */
[----:B------:R-:W-:Y:S01]  /*0f60*/  SHF.R.S32.HI R10, RZ, 0x1f, R10 ;  /* 0x0000001fff0a7819 */ /* 0x000fe2000001140a */
[----:B------:R-:W-:Y:S01]  /*0f70*/  IMAD.IADD R6, R20, 0x1, -R6 ;  /* 0x0000000114067824 */ /* 0x000fe200078e0a06 */
[----:B------:R-:W-:Y:S01]  /*0f80*/  LOP3.LUT R4, R4, R5, RZ, 0x3c, !PT ;  /* 0x0000000504047212 */ /* 0x000fe200078e3cff */
[----:B------:R-:W-:Y:S01]  /*0f90*/  VIADD R26, R18, 0xa0 ;  /* 0x000000a0121a7836 */ /* 0x000fe20000000000 */
[----:B------:R-:W-:Y:S01]  /*0fa0*/  LOP3.LUT R5, R0, 0x1ffffffe, RZ, 0xc0, !PT ;  /* 0x1ffffffe00057812 */ /* 0x000fe200078ec0ff */
[----:B------:R-:W-:Y:S01]  /*0fb0*/  STL [R1+0x58], RZ ;  /* 0x000058ff01007387 */ /* 0x000fe20000100800 */
[----:B------:R-:W-:Y:S01]  /*0fc0*/  SHF.R.U32.HI R15, RZ, 0x3, R7 ;  /* 0x00000003ff0f7819 */ /* 0x000fe20000011607 */
[----:B------:R-:W-:Y:S01]  /*0fd0*/  IMAD.IADD R3, R3, 0x1, R4 ;  /* 0x0000000103037824 */ /* 0x000fe200078e0204 */
[----:B------:R-:W-:Y:S01]  /*0fe0*/  SHF.R.S32.HI R0, RZ, 0x1f, R29 ;  /* 0x0000001fff007819 */ /* 0x000fe2000001141d */
[----:B------:R-:W-:Y:S01]  /*0ff0*/  STL [R1+0x10], R29 ;  /* 0x0000101d01007387 */ /* 0x000fe20000100800 */
[----:B------:R-:W-:Y:S01]  /*1000*/  LOP3.LUT R7, R7, 0x38, R18, 0xf8, !PT ;  /* 0x0000003807077812 */ /* 0x000fe200078ef812 */
[----:B0-----:R-:W-:Y:S01]  /*1010*/  IMAD.SHL.U32 R20, R6, 0x100, RZ ;  /* 0x0000010006147824 */ /* 0x001fe200078e00ff */
[----:B-1----:R-:W-:Y:S01]  /*1020*/  LOP3.LUT R8, R9, 0xfffffe00, RZ, 0xc0, !PT ;  /* 0xfffffe0009087812 */ /* 0x002fe200078ec0ff */
[----:B------:R0:W-:Y:S01]  /*1030*/  STL [R1+0xc], R28 ;  /* 0x00000c1c01007387 */ /* 0x0001e20000100800 */
[----:B------:R-:W-:Y:S01]  /*1040*/  LEA.HI R10, R10, R193, RZ, 0x3 ;  /* 0x000000c10a0a7211 */ /* 0x000fe200078f18ff */
[C---:B------:R-:W-:Y:S01]  /*1050*/  VIADD R229, R18.reuse, 0xe0 ;  /* 0x000000e012e57836 */ /* 0x040fe20000000000 */
[C---:B------:R-:W-:Y:S01]  /*1060*/  IADD3 R24, R18.reuse, 0xc0, RZ ;  /* 0x000000c012187810 */ /* 0x040fe20007ffe0ff */
[----:B------:R-:W-:Y:S01]  /*1070*/  STL [R1+0x8], R27 ;  /* 0x0000081b01007387 */ /* 0x000fe20000100800 */
[----:B------:R-:W-:Y:S01]  /*1080*/  SHF.R.S32.HI R4, RZ, 0x1f, R28 ;  /* 0x0000001fff047819 */ /* 0x000fe2000001141c */
[----:B------:R-:W-:Y:S01]  /*1090*/  VIADD R228, R18, 0x100 ;  /* 0x0000010012e47836 */ /* 0x000fe20000000000 */
[----:B------:R-:W-:Y:S01]  /*10a0*/  SHF.L.U64.HI R0, R29, 0x1, R0 ;  /* 0x000000011d007819 */ /* 0x000fe20000010200 */
[----:B------:R-:W-:Y:S01]  /*10b0*/  STL [R1+0x4], R26 ;  /* 0x0000041a01007387 */ /* 0x000fe20000100800 */
[----:B------:R-:W-:Y:S01]  /*10c0*/  LOP3.LUT R7, R8, R7, R15, 0xf6, !PT ;  /* 0x0000000708077212 */ /* 0x000fe200078ef60f */
[----:B------:R-:W-:Y:S01]  /*10d0*/  VIADD R226, R18, 0x120 ;  /* 0x0000012012e27836 */ /* 0x000fe20000000000 */
[----:B------:R-:W-:Y:S01]  /*10e0*/  LOP3.LUT R10, R10, 0xfffffff8, RZ, 0xc0, !PT ;  /* 0xfffffff80a0a7812 */ /* 0x000fe200078ec0ff */
[----:B------:R-:W-:Y:S01]  /*10f0*/  STL [R1], R24 ;  /* 0x0000001801007387 */ /* 0x000fe20000100800 */
[----:B------:R-:W-:Y:S01]  /*1100*/  SHF.R.S32.HI R6, RZ, 0x1f, R27 ;  /* 0x0000001fff067819 */ /* 0x000fe2000001141b */
[----:B------:R-:W-:Y:S01]  /*1110*/  VIADD R219, R18, 0x140 ;  /* 0x0000014012db7836 */ /* 0x000fe20000000000 */
[----:B------:R-:W-:Y:S01]  /*1120*/  SHF.R.S32.HI R8, RZ, 0x1f, R26 ;  /* 0x0000001fff087819 */ /* 0x000fe2000001141a */
[----:B------:R-:W-:Y:S01]  /*1130*/  STL [R1+0x64], R20 ;  /* 0x0000641401007387 */ /* 0x000fe20000100800 */
[----:B0-----:R-:W-:Y:S01]  /*1140*/  SHF.L.U64.HI R28, R28, 0x1, R4 ;  /* 0x000000011c1c7819 */ /* 0x001fe20000010204 */
[----:B------:R-:W-:Y:S01]  /*1150*/  IMAD.IADD R198, R193, 0x1, -R10 ;  /* 0x00000001c1c67824 */ /* 0x000fe200078e0a0a */
[----:B------:R-:W-:Y:S01]  /*1160*/  SHF.L.U64.HI R4, R27, 0x1, R6 ;  /* 0x000000011b047819 */ /* 0x000fe20000010206 */
[----:B------:R0:W-:Y:S01]  /*1170*/  STL [R1+0x14], R0 ;  /* 0x0000140001007387 */ /* 0x0001e20000100800 */
[----:B------:R-:W-:Y:S01]  /*1180*/  SHF.R.S32.HI R9, RZ, 0x1f, R24 ;  /* 0x0000001fff097819 */ /* 0x000fe20000011418 */
[C---:B------:R-:W-:Y:S01]  /*1190*/  VIADD R216, R18.reuse, 0x160 ;  /* 0x0000016012d87836 */ /* 0x040fe20000000000 */
[----:B------:R-:W-:Y:S01]  /*11a0*/  SHF.R.S32.HI R10, RZ, 0x1f, R229 ;  /* 0x0000001fff0a7819 */ /* 0x000fe200000114e5 */
[----:B------:R-:W-:Y:S01]  /*11b0*/  STL [R1+0x18], R28 ;  /* 0x0000181c01007387 */ /* 0x000fe20000100800 */
[----:B------:R-:W-:Y:S01]  /*11c0*/  SHF.R.S32.HI R11, RZ, 0x1f, R228 ;  /* 0x0000001fff0b7819 */ /* 0x000fe200000114e4 */
[----:B------:R-:W-:Y:S01]  /*11d0*/  VIADD R215, R18, 0x180 ;  /* 0x0000018012d77836 */ /* 0x000fe20000000000 */
[----:B------:R-:W-:Y:S01]  /*11e0*/  SHF.L.U64.HI R6, R24, 0x1, R9 ;  /* 0x0000000118067819 */ /* 0x000fe20000010209 */
[----:B------:R1:W-:Y:S01]  /*11f0*/  STL [R1+0x1c], R4 ;  /* 0x00001c0401007387 */ /* 0x0003e20000100800 */
[----:B------:R-:W-:Y:S01]  /*1200*/  SHF.R.S32.HI R13, RZ, 0x1f, R226 ;  /* 0x0000001fff0d7819 */ /* 0x000fe200000114e2 */
[----:B------:R-:W-:Y:S01]  /*1210*/  VIADD R214, R18, 0x1a0 ;  /* 0x000001a012d67836 */ /* 0x000fe20000000000 */
[----:B0-----:R-:W-:Y:S01]  /*1220*/  SHF.L.U64.HI R0, R26, 0x1, R8 ;  /* 0x000000011a007819 */ /* 0x001fe20000010208 */
[C---:B------:R-:W-:Y:S01]  /*1230*/  VIADD R212, R18.reuse, 0x1c0 ;  /* 0x000001c012d47836 */ /* 0x040fe20000000000 */
[----:B------:R-:W-:Y:S01]  /*1240*/  SHF.R.S32.HI R12, RZ, 0x1f, R219 ;  /* 0x0000001fff0c7819 */ /* 0x000fe200000114db */
[----:B------:R-:W-:Y:S01]  /*1250*/  VIADD R210, R18, 0x1e0 ;  /* 0x000001e012d27836 */ /* 0x000fe20000000000 */
[----:B------:R-:W-:Y:S01]  /*1260*/  SHF.R.S32.HI R15, RZ, 0x1f, R216 ;  /* 0x0000001fff0f7819 */ /* 0x000fe200000114d8 */
[----:B------:R0:W-:Y:S01]  /*1270*/  STL [R1+0x20], R0 ;  /* 0x0000200001007387 */ /* 0x0001e20000100800 */
[----:B------:R-:W-:Y:S01]  /*1280*/  R2P PR, R14, 0x6 ;  /* 0x000000060e007804 */ /* 0x000fe20000000000 */
[----:B------:R-:W-:Y:S01]  /*1290*/  IMAD.IADD R5, R190, 0x1, -R5 ;  /* 0x00000001be057824 */ /* 0x000fe200078e0a05 */
[----:B-1----:R-:W-:Y:S01]  /*12a0*/  SHF.L.U64.HI R4, R229, 0x1, R10 ;  /* 0x00000001e5047819 */ /* 0x002fe2000001020a */
[----:B------:R1:W-:Y:S01]  /*12b0*/  STL [R1+0x24], R6 ;  /* 0x0000240601007387 */ /* 0x0003e20000100800 */
[----:B------:R-:W-:Y:S01]  /*12c0*/  SHF.R.S32.HI R14, RZ, 0x1f, R215 ;  /* 0x0000001fff0e7819 */ /* 0x000fe200000114d7 */
[----:B------:R-:W-:Y:S01]  /*12d0*/  IMAD R200, R3, 0x2, R2 ;  /* 0x0000000203c87824 */ /* 0x000fe200078e0202 */
[----:B------:R-:W-:Y:S01]  /*12e0*/  SHF.L.U32 R189, R16, 0x1, RZ ;  /* 0x0000000110bd7819 */ /* 0x000fe200000006ff */
[----:B------:R2:W-:Y:S01]  /*12f0*/  STL [R1+0x28], R4 ;  /* 0x0000280401007387 */ /* 0x0005e20000100800 */
[----:B------:R-:W-:Y:S01]  /*1300*/  SHF.R.S32.HI R21, RZ, 0x1f, R214 ;  /* 0x0000001fff157819 */ /* 0x000fe200000114d6 */
[----:B------:R-:W-:Y:S01]  /*1310*/  VIADD R30, R199, 0x1c0 ;  /* 0x000001c0c71e7836 */ /* 0x000fe20000000000 */
[----:B0-----:R-:W-:Y:S01]  /*1320*/  SHF.L.U64.HI R0, R228, 0x1, R11 ;  /* 0x00000001e4007819 */ /* 0x001fe2000001020b */
[----:B------:R-:W-:Y:S01]  /*1330*/  IMAD.IADD R197, R189, 0x1, R20 ;  /* 0x00000001bdc57824 */ /* 0x000fe200078e0214 */
[----:B------:R-:W-:Y:S01]  /*1340*/  SHF.R.S32.HI R23, RZ, 0x1f, R212 ;  /* 0x0000001fff177819 */ /* 0x000fe200000114d4 */
[----:B------:R-:W-:Y:S01]  /*1350*/  IMAD R206, R5, 0x8, R194 ;  /* 0x0000000805ce7824 */ /* 0x000fe200078e02c2 */
[----:B-1----:R-:W-:Y:S01]  /*1360*/  SHF.L.U64.HI R6, R226, 0x1, R13 ;  /* 0x00000001e2067819 */ /* 0x002fe2000001020d */
[----:B------:R0:W-:Y:S01]  /*1370*/  STL [R1+0x2c], R0 ;  /* 0x00002c0001007387 */ /* 0x0001e20000100800 */
[----:B------:R-:W-:Y:S01]  /*1380*/  SHF.R.S32.HI R25, RZ, 0x1f, R210 ;  /* 0x0000001fff197819 */ /* 0x000fe200000114d2 */
[----:B------:R-:W-:Y:S01]  /*1390*/  VIADD R37, R197, 0x10 ;  /* 0x00000010c5257836 */ /* 0x000fe20000000000 */
[----:B--2---:R-:W-:Y:S01]  /*13a0*/  SHF.L.U64.HI R4, R219, 0x1, R12 ;  /* 0x00000001db047819 */ /* 0x004fe2000001020c */
[----:B------:R1:W-:Y:S01]  /*13b0*/  STL [R1+0x30], R6 ;  /* 0x0000300601007387 */ /* 0x0003e20000100800 */
[----:B------:R-:W-:Y:S01]  /*13c0*/  SHF.R.S32.HI R34, RZ, 0x1f, R34 ;  /* 0x0000001fff227819 */ /* 0x000fe20000011422 */
[C---:B------:R-:W-:Y:S01]  /*13d0*/  VIADD R34, R197.reuse, 0x28 ;  /* 0x00000028c5227836 */ /* 0x040fe20000000000 */
[----:B------:R-:W-:Y:S01]  /*13e0*/  SHF.R.S32.HI R31, RZ, 0x1f, R31 ;  /* 0x0000001fff1f7819 */ /* 0x000fe2000001141f */
[----:B------:R2:W-:Y:S01]  /*13f0*/  STL [R1+0x34], R4 ;  /* 0x0000340401007387 */ /* 0x0005e20000100800 */
[C---:B------:R-:W-:Y:S01]  /*1400*/  VIADD R31, R197.reuse, 0x40 ;  /* 0x00000040c51f7836 */ /* 0x040fe20000000000 */
[----:B0-----:R-:W-:Y:S01]  /*1410*/  SHF.L.U64.HI R0, R216, 0x1, R15 ;  /* 0x00000001d8007819 */ /* 0x001fe2000001020f */
[----:B------:R-:W-:Y:S01]  /*1420*/  VIADD R28, R197, 0x58 ;  /* 0x00000058c51c7836 */ /* 0x000fe20000000000 */
[----:B------:R-:W-:Y:S01]  /*1430*/  SHF.R.S32.HI R5, RZ, 0x1f, R37 ;  /* 0x0000001fff057819 */ /* 0x000fe20000011425 */
[----:B------:R-:W-:Y:S01]  /*1440*/  VIADD R203, R200, 0x26800 ;  /* 0x00026800c8cb7836 */ /* 0x000fe20000000000 */
[----:B-1----:R-:W-:Y:S01]  /*1450*/  SHF.L.U64.HI R6, R215, 0x1, R14 ;  /* 0x00000001d7067819 */ /* 0x002fe2000001020e */
[----:B------:R0:W-:Y:S01]  /*1460*/  STL [R1+0x38], R0 ;  /* 0x0000380001007387 */ /* 0x0001e20000100800 */
[C---:B------:R-:W-:Y:S01]  /*1470*/  VIADD R15, R197.reuse, 0xa0 ;  /* 0x000000a0c50f7836 */ /* 0x040fe20000000000 */
[----:B------:R-:W-:Y:S01]  /*1480*/  SHF.R.S32.HI R5, RZ, 0x1f, R34 ;  /* 0x0000001fff057819 */ /* 0x000fe20000011422 */
[C---:B------:R-:W-:Y:S01]  /*1490*/  VIADD R12, R197.reuse, 0xb8 ;  /* 0x000000b8c50c7836 */ /* 0x040fe20000000000 */
[----:B--2---:R-:W-:Y:S01]  /*14a0*/  SHF.L.U64.HI R4, R212, 0x1, R23 ;  /* 0x00000001d4047819 */ /* 0x004fe20000010217 */
[----:B------:R-:W-:Y:S01]  /*14b0*/  STL [R1+0x3c], R6 ;  /* 0x00003c0601007387 */ /* 0x000fe20000100800 */
[C---:B------:R-:W-:Y:S01]  /*14c0*/  VIADD R9, R197.reuse, 0xd0 ;  /* 0x000000d0c5097836 */ /* 0x040fe20000000000 */
[----:B------:R-:W-:Y:S01]  /*14d0*/  SHF.R.S32.HI R5, RZ, 0x1f, R31 ;  /* 0x0000001fff057819 */ /* 0x000fe2000001141f */
[C---:B------:R-:W-:Y:S01]  /*14e0*/  VIADD R10, R197.reuse, 0xc8 ;  /* 0x000000c8c50a7836 */ /* 0x040fe20000000000 */
        /* <DEDUP_REMOVED lines=8> */
[----:B------:R-:W-:Y:S01]  /*1570*/  SHF.R.S32.HI R32, RZ, 0x1f, R32 ;  /* 0x0000001fff207819 */ /* 0x000fe20000011420 */
[C---:B------:R-:W-:Y:S01]  /*1580*/  VIADD R38, R197.reuse, 0x8 ;  /* 0x00000008c5267836 */ /* 0x040fe20000000000 */
[----:B------:R-:W-:Y:S01]  /*1590*/  SHF.R.S32.HI R30, RZ, 0x1f, R30 ;  /* 0x0000001fff1e7819 */ /* 0x000fe2000001141e */
[----:B------:R1:W-:Y:S01]  /*15a0*/  STL [R1+0x44], R4 ;  /* 0x0000440401007387 */ /* 0x0003e20000100800 */
[----:B------:R-:W-:Y:S01]  /*15b0*/  SEL R202, R202, 0xffffffe0, !P1 ;  /* 0xffffffe0caca7807 */ /* 0x000fe20004800000 */
[C---:B------:R-:W-:Y:S01]  /*15c0*/  VIADD R36, R197.reuse, 0x18 ;  /* 0x00000018c5247836 */ /* 0x040fe20000000000 */
[----:B------:R-:W-:Y:S01]  /*15d0*/  SHF.R.S32.HI R5, RZ, 0x1f, R28 ;  /* 0x0000001fff057819 */ /* 0x000fe2000001141c */
[C---:B------:R-:W-:Y:S01]  /*15e0*/  VIADD R35, R197.reuse, 0x20 ;  /* 0x00000020c5237836 */ /* 0x040fe20000000000 */
[C---:B------:R-:W-:Y:S01]  /*15f0*/  IADD3 R20, R197.reuse, 0x90, RZ ;  /* 0x00000090c5147810 */ /* 0x040fe20007ffe0ff */
[C---:B------:R-:W-:Y:S01]  /*1600*/  VIADD R33, R197.reuse, 0x30 ;  /* 0x00000030c5217836 */ /* 0x040fe20000000000 */
[----:B0-----:R-:W-:Y:S01]  /*1610*/  SHF.L.U64.HI R0, R210, 0x1, R25 ;  /* 0x00000001d2007819 */ /* 0x001fe20000010219 */
[----:B------:R-:W-:Y:S01]  /*1620*/  VIADD R25, R197, 0x70 ;  /* 0x00000070c5197836 */ /* 0x000fe20000000000 */
[----:B------:R-:W-:Y:S01]  /*1630*/  SHF.R.S32.HI R3, RZ, 0x1f, R9 ;  /* 0x0000001fff037819 */ /* 0x000fe20000011409 */
[----:B-1----:R-:W-:Y:S01]  /*1640*/  IMAD R4, R7, 0x2, R2 ;  /* 0x0000000207047824 */ /* 0x002fe200078e0202 */
[----:B------:R-:W-:Y:S01]  /*1650*/  SHF.R.S32.HI R19, RZ, 0x1f, R18 ;  /* 0x0000001fff137819 */ /* 0x000fe20000011412 */
[----:B------:R0:W-:Y:S01]  /*1660*/  STL [R1+0x48], R0 ;  /* 0x0000480001007387 */ /* 0x0001e20000100800 */
[C---:B------:R-:W-:Y:S01]  /*1670*/  VIADD R7, R197.reuse, 0xe0 ;  /* 0x000000e0c5077836 */ /* 0x040fe20000000000 */
[----:B------:R-:W-:Y:S01]  /*1680*/  SHF.R.S32.HI R5, RZ, 0x1f, R25 ;  /* 0x0000001fff057819 */ /* 0x000fe20000011419 */
[C---:B------:R-:W-:Y:S01]  /*1690*/  VIADD R32, R197.reuse, 0x38 ;  /* 0x00000038c5207836 */ /* 0x040fe20000000000 */
[----:B------:R1:W-:Y:S01]  /*16a0*/  STL [R1+0x60], R4 ;  /* 0x0000600401007387 */ /* 0x0003e20000100800 */
        /* <DEDUP_REMOVED lines=24> */
[C---:B-1----:R-:W-:Y:S01]  /*1830*/  VIADD R4, R197.reuse, 0xf0 ;  /* 0x000000f0c5047836 */ /* 0x042fe20000000000 */
[----:B------:R-:W-:Y:S01]  /*1840*/  SHF.R.S32.HI R30, RZ, 0x1f, R30 ;  /* 0x0000001fff1e7819 */ /* 0x000fe2000001141e */
[----:B------:R-:W-:Y:S01]  /*1850*/  VIADD R0, R197, 0xf8 ;  /* 0x000000f8c5007836 */ /* 0x000fe20000000000 */
[----:B------:R-:W-:Y:S01]  /*1860*/  SHF.R.S32.HI R29, RZ, 0x1f, R29 ;  /* 0x0000001fff1d7819 */ /* 0x000fe2000001141d */
[C---:B------:R-:W-:Y:S01]  /*1870*/  @P2 VIADD R201, R203.reuse, 0xffffffc0 ;  /* 0xffffffc0cbc92836 */ /* 0x040fe20000000000 */
[----:B------:R-:W-:Y:S01]  /*1880*/  SHF.R.S32.HI R27, RZ, 0x1f, R27 ;  /* 0x0000001fff1b7819 */ /* 0x000fe2000001141b */
[----:B------:R-:W-:Y:S01]  /*1890*/  IMAD.SHL.U32 R190, R190, 0x4, RZ ;  /* 0x00000004bebe7824 */ /* 0x000fe200078e00ff */
[----:B------:R-:W-:Y:S01]  /*18a0*/  SHF.R.S32.HI R26, RZ, 0x1f, R26 ;  /* 0x0000001fff1a7819 */ /* 0x000fe2000001141a */
[----:B------:R-:W-:Y:S01]  /*18b0*/  IMAD.IADD R203, R203, 0x1, R202 ;  /* 0x00000001cbcb7824 */ /* 0x000fe200078e02ca */
[----:B------:R-:W-:Y:S01]  /*18c0*/  SHF.R.S32.HI R24, RZ, 0x1f, R24 ;  /* 0x0000001fff187819 */ /* 0x000fe20000011418 */
[----:B------:R-:W-:Y:S01]  /*18d0*/  IMAD.MOV.U32 R17, RZ, RZ, RZ ;  /* 0x000000ffff117224 */ /* 0x000fe200078e00ff */
[----:B------:R-:W-:Y:S01]  /*18e0*/  SHF.R.S32.HI R23, RZ, 0x1f, R23 ;  /* 0x0000001fff177819 */ /* 0x000fe20000011417 */
[----:B------:R-:W-:Y:S01]  /*18f0*/  VIADD R205, R190, 0x10 ;  /* 0x00000010becd7836 */ /* 0x000fe20000000000 */
        /* <DEDUP_REMOVED lines=9> */
[----:B------:R-:W-:-:S07]  /*1990*/  IADD3 R202, R202, R201, RZ ;  /* 0x000000c9caca7210 */ /* 0x000fce0007ffe0ff */
.L_x_5971:
        /* <DEDUP_REMOVED lines=12> */
[----:B--2---:R-:W1:Y:S01]  /*1a60*/  @P0 LDC.64 R8, c[0x0][0xa28] ;  /* 0x00028a00ff080b82 */ /* 0x004e620000000a00 */
[----:B------:R-:W-:Y:S01]  /*1a70*/  ISETP.NE.AND.EX P3, PT, RZ, UR5, PT, P3 ;  /* 0x00000005ff007c0c */ /* 0x000fe2000bf65330 */
[----:B0-----:R-:W-:-:S06]  /*1a80*/  IMAD.WIDE R4, R83, 0x4, R4 ;  /* 0x0000000453047825 */ /* 0x001fcc00078e0204 */
[----:B------:R-:W0:Y:S01]  /*1a90*/  @P1 LDC.64 R6, c[0x0][0xa18] ;  /* 0x00028600ff061b82 */ /* 0x000e220000000a00 */
[----:B------:R-:W-:Y:S02]  /*1aa0*/  ULDC UR4, c[0x0][0x288] ;  /* 0x0000a20000047ab9 */ /* 0x000fe40000000800 */
[----:B------:R-:W-:Y:S01]  /*1ab0*/  IMAD.U32 R23, RZ, RZ, UR4 ;  /* 0x00000004ff177e24 */ /* 0x000fe2000f8e00ff */
[----:B------:R2:W-:Y:S01]  /*1ac0*/  STL [R1+0x50], R83 ;  /* 0x0000505301007387 */ /* 0x0005e20000100800 */
[----:B------:R-:W-:-:S03]  /*1ad0*/  ULDC.64 UR4, c[0x0][0x418] ;  /* 0x0001060000047ab9 */ /* 0x000fc60000000a00 */
        /* <DEDUP_REMOVED lines=18> */
[----:B------:R-:W-:Y:S01]  /*1c00*/  LOP3.LUT R188, R82, 0xffff, RZ, 0xc0, !PT ;  /* 0x0000ffff52bc7812 */ /* 0x000fe200078ec0ff */
[----:B--2---:R-:W-:Y:S07]  /*1c10*/  @P1 BRA `(.L_x_5744) ;  /* 0x0000000000241947 */ /* 0x004fee0003800000 */
        /* <DEDUP_REMOVED lines=9> */
.L_x_5744:
[----:B------:R-:W-:Y:S02]  /*1cb0*/  IMAD.U32 R34, RZ, RZ, UR5 ;  /* 0x00000005ff227e24 */ /* 0x000fe4000f8e00ff */
[----:B------:R-:W-:Y:S01]  /*1cc0*/  IMAD.U32 R25, RZ, RZ, UR4 ;  /* 0x00000004ff197e24 */ /* 0x000fe2000f8e00ff */
[----:B------:R-:W-:Y:S06]  /*1cd0*/  @!P2 BRA `(.L_x_5745) ;  /* 0x000000000010a947 */ /* 0x000fec0003800000 */
[----:B------:R-:W0:Y:S02]  /*1ce0*/  LDC.64 R4, c[0x0][0xa20] ;  /* 0x00028800ff047b82 */ /* 0x000e240000000a00 */
[----:B0-----:R-:W-:-:S05]  /*1cf0*/  IMAD.WIDE R4, R83, 0x4, R4 ;  /* 0x0000000453047825 */ /* 0x001fca00078e0204 */
[----:B------:R0:W5:Y:S01]  /*1d00*/  LDG.E R25, desc[UR40][R4.64] ;  /* 0x0000002804197981 */ /* 0x000162000c1e1900 */
[----:B------:R-:W-:Y:S05]  /*1d10*/  BRA `(.L_x_5746) ;  /* 0x0000000000107947 */ /* 0x000fea0003800000 */
.L_x_5745:
[----:B------:R-:W-:Y:S05]  /*1d20*/  @!P3 BRA `(.L_x_5746) ;  /* 0x00000000000cb947 */ /* 0x000fea0003800000 */
[----:B------:R-:W2:Y:S04]  /*1d30*/  LDG.E R0, desc[UR40][R4.64] ;  /* 0x0000002804007981 */ /* 0x000ea8000c1e1900 */
[----:B------:R-:W2:Y:S02]  /*1d40*/  LDG.E R25, desc[UR40][R4.64+0x4] ;  /* 0x0000042804197981 */ /* 0x000ea4000c1e1900 */
[----:B--2---:R-:W-:-:S07]  /*1d50*/  IMAD.IADD R25, R25, 0x1, -R0 ;  /* 0x0000000119197824 */ /* 0x004fce00078e0a00 */
.L_x_5746:
        /* <DEDUP_REMOVED lines=8> */
[----:B0-----:R-:W0:Y:S01]  /*1de0*/  @P1 LDC.64 R4, c[0x0][0xa30] ;  /* 0x00028c00ff041b82 */ /* 0x001e220000000a00 */
[----:B--2---:R-:W-:-:S05]  /*1df0*/  @P0 IMAD.WIDE R6, R83, 0x4, R6 ;  /* 0x0000000453060825 */ /* 0x004fca00078e0206 */
[----:B------:R-:W2:Y:S04]  /*1e00*/  @P0 LDG.E R0, desc[UR40][R6.64] ;  /* 0x0000002806000981 */ /* 0x000ea8000c1e1900 */
[----:B------:R-:W2:Y:S01]  /*1e10*/  @P0 LDG.E R3, desc[UR40][R6.64+0x4] ;  /* 0x0000042806030981 */ /* 0x000ea2000c1e1900 */
[----:B-----5:R-:W-:Y:S02]  /*1e20*/  IMAD.MOV.U32 R80, RZ, RZ, R25 ;  /* 0x000000ffff507224 */ /* 0x020fe400078e0019 */
[----:B0-----:R-:W-:-:S05]  /*1e30*/  @P1 IMAD.WIDE R4, R83, 0x4, R4 ;  /* 0x0000000453041825 */ /* 0x001fca00078e0204 */
[----:B------:R0:W5:Y:S01]  /*1e40*/  @P1 LDG.E R80, desc[UR40][R4.64] ;  /* 0x0000002804501981 */ /* 0x000162000c1e1900 */
[----:B-1----:R-:W-:Y:S01]  /*1e50*/  ISETP.NE.AND P1, PT, R8, 0x1, PT ;  /* 0x000000010800780c */ /* 0x002fe20003f25270 */
[----:B------:R-:W-:Y:S02]  /*1e60*/  IMAD.SHL.U32 R196, R81, 0x40, RZ ;  /* 0x0000004051c47824 */ /* 0x000fe400078e00ff */
[----:B------:R-:W-:Y:S01]  /*1e70*/  IMAD.IADD R13, R25, 0x1, -R10 ;  /* 0x00000001190d7824 */ /* 0x000fe200078e0a0a */
[----:B0-----:R-:W0:Y:S09]  /*1e80*/  LDC.64 R4, c[0x0][0x9e0] ;  /* 0x00027800ff047b82 */ /* 0x001e320000000a00 */
[----:B------:R-:W1:Y:S08]  /*1e90*/  @P1 LDC R9, c[0x0][0x44c] ;  /* 0x00011300ff091b82 */ /* 0x000e700000000800 */
[----:B------:R-:W3:Y:S01]  /*1ea0*/  @P1 LDC R8, c[0x0][0x450] ;  /* 0x00011400ff081b82 */ /* 0x000ee20000000800 */
[----:B0-----:R-:W-:Y:S01]  /*1eb0*/  ISETP.GE.AND P2, PT, R5, 0x1, PT ;  /* 0x000000010500780c */ /* 0x001fe20003f46270 */
[----:B--2---:R-:W-:-:S02]  /*1ec0*/  @P0 IMAD.IADD R34, R3, 0x1, -R0 ;  /* 0x0000000103220824 */ /* 0x004fc400078e0a00 */
[----:B------:R-:W-:Y:S02]  /*1ed0*/  VIADD R0, R196, 0x3f ;  /* 0x0000003fc4007836 */ /* 0x000fe40000000000 */
[----:B------:R-:W-:Y:S02]  /*1ee0*/  IMAD.IADD R184, R13, 0x1, R34 ;  /* 0x000000010db87824 */ /* 0x000fe400078e0222 */
[----:B-1----:R-:W-:-:S03]  /*1ef0*/  @P1 IMAD.HI.U32 R3, R0, R9, RZ ;  /* 0x0000000900031227 */ /* 0x002fc600078e00ff */
[C---:B------:R-:W-:Y:S01]  /*1f00*/  IADD3 R7, R184.reuse, 0x1, -R23 ;  /* 0x00000001b8077810 */ /* 0x040fe20007ffe817 */
[----:B------:R-:W-:Y:S01]  /*1f10*/  IMAD.MOV.U32 R6, RZ, RZ, R0 ;  /* 0x000000ffff067224 */ /* 0x000fe200078e0000 */
[----:B---3--:R-:W-:Y:S01]  /*1f20*/  @P1 SHF.R.U32.HI R6, RZ, R8, R3 ;  /* 0x00000008ff061219 */ /* 0x008fe20000011603 */
[----:B------:R-:W-:-:S04]  /*1f30*/  VIADD R0, R184, 0x3f ;  /* 0x0000003fb8007836 */ /* 0x000fc80000000000 */
[----:B------:R-:W-:Y:S01]  /*1f40*/  IMAD.IADD R9, R7, 0x1, R6 ;  /* 0x0000000107097824 */ /* 0x000fe200078e0206 */
[----:B------:R-:W-:-:S03]  /*1f50*/  SHF.R.S32.HI R3, RZ, 0x1f, R0 ;  /* 0x0000001fff037819 */ /* 0x000fc60000011400 */
[----:B------:R-:W-:Y:S01]  /*1f60*/  IMAD.IADD R4, R9, 0x1, R4 ;  /* 0x0000000109047824 */ /* 0x000fe200078e0204 */
[----:B------:R-:W-:-:S04]  /*1f70*/  LEA.HI R3, R3, R0, RZ, 0x6 ;  /* 0x0000000003037211 */ /* 0x000fc800078f30ff */
[----:B------:R-:W-:Y:S01]  /*1f80*/  SHF.R.S32.HI R38, RZ, 0x6, R3 ;  /* 0x00000006ff267819 */ /* 0x000fe20000011403 */
        /* <DEDUP_REMOVED lines=12> */
.L_x_5749:
[----:B------:R-:W-:-:S13]  /*2050*/  ISETP.NE.AND P0, PT, R5, 0x1, PT ;  /* 0x000000010500780c */ /* 0x000fda0003f05270 */
[----:B------:R-:W0:Y:S02]  /*2060*/  @P0 LDC.64 R6, c[0x0][0x9e8] ;  /* 0x00027a00ff060b82 */ /* 0x000e240000000a00 */
[----:B0-----:R-:W-:-:S05]  /*2070*/  @P0 IMAD.HI.U32 R6, R0, R6, RZ ;  /* 0x0000000600060227 */ /* 0x001fca00078e00ff */
[----:B------:R-:W-:-:S07]  /*2080*/  @P0 SHF.R.U32.HI R0, RZ, R7, R6 ;  /* 0x00000007ff000219 */ /* 0x000fce0000011606 */
.L_x_5750:
[----:B------:R-:W-:Y:S05]  /*2090*/  BSYNC B0 ;  /* 0x0000000000007941 */ /* 0x000fea0003800000 */
.L_x_5748:
[----:B------:R-:W-:-:S05]  /*20a0*/  IMAD R3, R0, R5, R5 ;  /* 0x0000000500037224 */ /* 0x000fca00078e0205 */
[----:B------:R-:W-:-:S07]  /*20b0*/  VIMNMX R4, R4, R3, PT ;  /* 0x0000000304047248 */ /* 0x000fce0003fe0100 */
.L_x_5747:
[----:B------:R-:W0:Y:S01]  /*20c0*/  @P1 LDC R7, c[0x0][0x44c] ;  /* 0x00011300ff071b82 */ /* 0x000e220000000800 */
[----:B------:R-:W-:Y:S01]  /*20d0*/  IADD3 R4, R4, 0x3f, RZ ;  /* 0x0000003f04047810 */ /* 0x000fe20007ffe0ff */
[----:B------:R-:W-:Y:S01]  /*20e0*/  IMAD.MOV.U32 R0, RZ, RZ, R196 ;  /* 0x000000ffff007224 */ /* 0x000fe200078e00c4 */
[----:B------:R-:W-:Y:S01]  /*20f0*/  ULDC UR4, c[0x0][0x9dc] ;  /* 0x0002770000047ab9 */ /* 0x000fe20000000800 */
[----:B------:R-:W-:Y:S01]  /*2100*/  IMAD.IADD R37, R184, 0x1, -R23 ;  /* 0x00000001b8257824 */ /* 0x000fe200078e0a17 */
[----:B------:R-:W-:-:S03]  /*2110*/  SHF.R.S32.HI R3, RZ, 0x1f, R4 ;  /* 0x0000001fff037819 */ /* 0x000fc60000011404 */
[----:B------:R-:W1:Y:S01]  /*2120*/  @P1 LDC R9, c[0x0][0x450] ;  /* 0x00011400ff091b82 */ /* 0x000e620000000800 */
[----:B------:R-:W-:-:S04]  /*2130*/  LEA.HI R3, R3, R4, RZ, 0x6 ;  /* 0x0000000403037211 */ /* 0x000fc800078f30ff */
[----:B------:R-:W-:-:S04]  /*2140*/  SHF.R.S32.HI R3, RZ, 0x6, R3 ;  /* 0x00000006ff037819 */ /* 0x000fc80000011403 */
[----:B------:R-:W-:Y:S01]  /*2150*/  VIMNMX R8, R38, R3, PT ;  /* 0x0000000326087248 */ /* 0x000fe20003fe0100 */
[----:B0-----:R-:W-:-:S05]  /*2160*/  @P1 IMAD.HI.U32 R6, R196, R7, RZ ;  /* 0x00000007c4061227 */ /* 0x001fca00078e00ff */
[----:B-1----:R-:W-:-:S05]  /*2170*/  @P1 SHF.R.U32.HI R0, RZ, R9, R6 ;  /* 0x00000009ff001219 */ /* 0x002fca0000011606 */
        /* <DEDUP_REMOVED lines=13> */
.L_x_5753:
[----:B------:R-:W-:-:S13]  /*2250*/  ISETP.NE.AND P0, PT, R5, 0x1, PT ;  /* 0x000000010500780c */ /* 0x000fda0003f05270 */
[----:B------:R-:W0:Y:S02]  /*2260*/  @P0 LDC.64 R6, c[0x0][0x9e8] ;  /* 0x00027a00ff060b82 */ /* 0x000e240000000a00 */
[----:B0-----:R-:W-:-:S05]  /*2270*/  @P0 IMAD.HI.U32 R6, R0, R6, RZ ;  /* 0x0000000600060227 */ /* 0x001fca00078e00ff */
[----:B------:R-:W-:-:S07]  /*2280*/  @P0 SHF.R.U32.HI R0, RZ, R7, R6 ;  /* 0x00000007ff000219 */ /* 0x000fce0000011606 */
.L_x_5754:
[----:B------:R-:W-:Y:S05]  /*2290*/  BSYNC B0 ;  /* 0x0000000000007941 */ /* 0x000fea0003800000 */
.L_x_5752:
[----:B------:R-:W-:-:S05]  /*22a0*/  IMAD R0, R0, R5, RZ ;  /* 0x0000000500007224 */ /* 0x000fca00078e02ff */
[----:B------:R-:W-:-:S07]  /*22b0*/  VIMNMX R3, R3, R0, !PT ;  /* 0x0000000003037248 */ /* 0x000fce0007fe0100 */
.L_x_5751:
[----:B------:R-:W-:Y:S01]  /*22c0*/  SHF.R.S32.HI R0, RZ, 0x1f, R3 ;  /* 0x0000001fff007819 */ /* 0x000fe20000011403 */
[----:B------:R-:W-:Y:S01]  /*22d0*/  BSSY B0, `(.L_x_5755) ;  /* 0x000002a000007945 */ /* 0x000fe20003800000 */
[----:B------:R-:W-:Y:S02]  /*22e0*/  LOP3.LUT R14, R11, 0xff, RZ, 0xc0, !PT ;  /* 0x000000ff0b0e7812 */ /* 0x000fe400078ec0ff */
[----:B------:R-:W-:Y:S02]  /*22f0*/  LEA.HI R0, R0, R3, RZ, 0x6 ;  /* 0x0000000300007211 */ /* 0x000fe400078f30ff */
[----:B------:R-:W-:Y:S01]  /*2300*/  SHF.R.U32.HI R4, RZ, 0x10, R11 ;  /* 0x00000010ff047819 */ /* 0x000fe2000001160b */
[----:B------:R0:W-:Y:S01]  /*2310*/  STL [R1+0x54], R14 ;  /* 0x0000540e01007387 */ /* 0x0001e20000100800 */
[----:B------:R-:W-:-:S03]  /*2320*/  SHF.R.S32.HI R0, RZ, 0x6, R0 ;  /* 0x00000006ff007819 */ /* 0x000fc60000011400 */
[----:B------:R0:W-:Y:S01]  /*2330*/  STL [R1+0x4c], R4 ;  /* 0x00004c0401007387 */ /* 0x0001e20000100800 */
[----:B------:R-:W-:Y:S01]  /*2340*/  VIMNMX R9, RZ, R0, !PT ;  /* 0x00000000ff097248 */ /* 0x000fe20007fe0100 */
[----:B------:R-:W-:-:S03]  /*2350*/  IMAD.MOV.U32 R0, RZ, RZ, RZ ;  /* 0x000000ffff007224 */ /* 0x000fc600078e00ff */
[----:B------:R-:W-:-:S13]  /*2360*/  ISETP.GT.AND P0, PT, R8, R9, PT ;  /* 0x000000090800720c */ /* 0x000fda0003f04270 */
[----:B0-----:R-:W-:Y:S05]  /*2370*/  @!P0 BRA `(.L_x_5756) ;  /* 0x00000000007c8947 */ /* 0x001fea0003800000 */
[----:B------:R-:W-:Y:S01]  /*2380*/  ISETP.NE.AND P0, PT, R4, RZ, PT ;  /* 0x000000ff0400720c */ /* 0x000fe20003f05270 */
[----:B------:R-:W-:-:S03]  /*2390*/  ULDC UR4, c[0x0][0x9f0] ;  /* 0x00027c0000047ab9 */ /* 0x000fc60000000800 */
[----:B------:R-:W-:-:S04]  /*23a0*/  SEL R11, R4, UR4, P0 ;  /* 0x00000004040b7c07 */ /* 0x000fc80008000000 */
[-C--:B------:R-:W-:Y:S02]  /*23b0*/  IABS R6, R11.reuse ;  /* 0x0000000b00067213 */ /* 0x080fe40000000000 */
        /* <DEDUP_REMOVED lines=27> */
.L_x_5756:
[----:B------:R-:W-:Y:S05]  /*2570*/  BSYNC B0 ;  /* 0x0000000000007941 */ /* 0x000fea0003800000 */
.L_x_5755:
[----:B------:R-:W-:Y:S01]  /*2580*/  IMAD R3, R14, R0, R9 ;  /* 0x000000000e037224 */ /* 0x000fe200078e0209 */
[----:B------:R-:W-:-:S04]  /*2590*/  PLOP3.LUT P3, PT, PT, PT, PT, 0x80, 0x0 ;  /* 0x000000000000781c */ /* 0x000fc80003f6f070 */
[C---:B------:R-:W-:Y:S01]  /*25a0*/  VIADDMNMX R0, R3.reuse, R0, R8, PT ;  /* 0x0000000003007246 */ /* 0x040fe20003800108 */
[----:B------:R-:W-:-:S04]  /*25b0*/  IMAD R3, R3, 0x40, -R13 ;  /* 0x0000004003037824 */ /* 0x000fc800078e0a0d */
[----:B------:R-:W-:Y:S01]  /*25c0*/  IMAD R5, R0, 0x40, -R13 ;  /* 0x0000004000057824 */ /* 0x000fe200078e0a0d */
[----:B------:R-:W-:-:S04]  /*25d0*/  VIMNMX R3, RZ, R3, !PT ;  /* 0x00000003ff037248 */ /* 0x000fc80007fe0100 */
[----:B------:R-:W-:Y:S02]  /*25e0*/  VIMNMX R0, R5, R34, PT ;  /* 0x0000002205007248 */ /* 0x000fe40003fe0100 */
[----:B------:R-:W-:Y:S02]  /*25f0*/  SHF.R.U32.HI R36, RZ, 0x6, R3 ;  /* 0x00000006ff247819 */ /* 0x000fe40000011603 */
[----:B------:R-:W-:Y:S02]  /*2600*/  ISETP.GT.AND P0, PT, R0, R3, PT ;  /* 0x000000030000720c */ /* 0x000fe40003f04270 */
[----:B------:R-:W-:-:S11]  /*2610*/  MOV R35, R36 ;  /* 0x0000002400237202 */ /* 0x000fd60000000f00 */
        /* <DEDUP_REMOVED lines=26> */
.L_x_5759:
[----:B------:R-:W-:Y:S05]  /*27c0*/  BSYNC B6 ;  /* 0x0000000000067941 */ /* 0x000fea0003800000 */
.L_x_5758:
        /* <DEDUP_REMOVED lines=8> */
[----:B------:R-:W-:Y:S01]  /*2850*/  MOV R13, RZ ;  /* 0x000000ff000d7202 */ /* 0x000fe20000000f00 */
        /* <DEDUP_REMOVED lines=8> */
[----:B------:R-:W-:-:S07]  /*28e0*/  IMAD.MOV.U32 R12, RZ, RZ, 0x1 ;  /* 0x00000001ff0c7424 */ /* 0x000fce00078e00ff */
[----:B------:R-:W-:-:S07]  /*28f0*/  LEPC R20, `(.L_x_5761) ;  /* 0x000000001014794e */ /* 0x000fce0000000000 */
[----:B0----5:R-:W-:Y:S05]  /*2900*/  CALL.ABS.NOINC R14 ;  /* 0x000000000e007343 */ /* 0x021fea0003c00000 */
.L_x_5761:
[----:B------:R-:W-:Y:S05]  /*2910*/  BSYNC B6 ;  /* 0x0000000000067941 */ /* 0x000fea0003800000 */
.L_x_5760:
[----:B------:R-:W-:Y:S01]  /*2920*/  ULDC.64 UR4, c[0x0][0x9f8] ;  /* 0x00027e0000047ab9 */ /* 0x000fe20000000a00 */
[----:B------:R-:W-:Y:S01]  /*2930*/  IMAD.MOV.U32 R0, RZ, RZ, R83 ;  /* 0x000000ffff007224 */ /* 0x000fe200078e0053 */
[----:B------:R-:W-:Y:S01]  /*2940*/  ISETP.NE.U32.AND P0, PT, RZ, UR4, PT ;  /* 0x00000004ff007c0c */ /* 0x000fe2000bf05070 */
[----:B------:R-:W0:Y:S01]  /*2950*/  S2R R3, SR_TID.X ;  /* 0x0000000000037919 */ /* 0x000e220000002100 */
[----:B------:R-:W1:Y:S08]  /*2960*/  LDC.64 R6, c[0x0][0x3f8] ;  /* 0x0000fe00ff067b82 */ /* 0x000e700000000a00 */
[----:B------:R-:W2:Y:S01]  /*2970*/  LDC R47, c[0x0][0x3f4] ;  /* 0x0000fd00ff2f7b82 */ /* 0x000ea20000000800 */
[----:B------:R-:W-:-:S02]  /*2980*/  ISETP.NE.AND.EX P0, PT, RZ, UR5, PT, P0 ;  /* 0x00000005ff007c0c */ /* 0x000fc4000bf05300 */
[----:B------:R-:W-:Y:S02]  /*2990*/  SHF.R.S32.HI R9, RZ, 0x1f, R193 ;  /* 0x0000001fff097819 */ /* 0x000fe400000114c1 */
[----:B------:R-:W-:Y:S01]  /*29a0*/  SHF.R.S32.HI R191, RZ, 0x1f, R190 ;  /* 0x0000001fffbf7819 */ /* 0x000fe200000114be */
[----:B------:R-:W3:Y:S01]  /*29b0*/  S2R R46, SR_TID.X ;  /* 0x00000000002e7919 */ /* 0x000ee20000002100 */
[----:B------:R-:W-:Y:S01]  /*29c0*/  IMAD.SHL.U32 R42, R198, 0x40, RZ ;  /* 0x00000040c62a7824 */ /* 0x000fe200078e00ff */
[----:B------:R-:W-:-:S06]  /*29d0*/  ULDC UR4, c[0x0][0x2f4] ;  /* 0x0000bd0000047ab9 */ /* 0x000fcc0000000800 */
[----:B------:R-:W4:Y:S02]  /*29e0*/  @P0 LDC.64 R4, c[0x0][0x9f8] ;  /* 0x00027e00ff040b82 */ /* 0x000f240000000a00 */
[----:B----4-:R-:W-:-:S05]  /*29f0*/  @P0 IMAD.WIDE R4, R83, 0x4, R4 ;  /* 0x0000000453040825 */ /* 0x010fca00078e0204 */
[----:B------:R4:W3:Y:S01]  /*2a00*/  @P0 LDG.E R0, desc[UR40][R4.64] ;  /* 0x0000002804000981 */ /* 0x0008e2000c1e1900 */
[----:B0-----:R-:W-:Y:S01]  /*2a10*/  VIADD R10, R3, 0xffffff80 ;  /* 0xffffff80030a7836 */ /* 0x001fe20000000000 */
[----:B--2---:R-:W-:Y:S01]  /*2a20*/  ISETP.GE.AND P0, PT, R18, R47, PT ;  /* 0x0000002f1200720c */ /* 0x004fe20003f06270 */
[-C--:B-1----:R-:W-:Y:S01]  /*2a30*/  IMAD R8, R9, R6.reuse, RZ ;  /* 0x0000000609087224 */ /* 0x082fe200078e02ff */
[----:B------:R-:W-:Y:S01]  /*2a40*/  LOP3.LUT R42, R42, 0x1c0, RZ, 0xc0, !PT ;  /* 0x000001c02a2a7812 */ /* 0x000fe200078ec0ff */
[C---:B------:R-:W-:Y:S01]  /*2a50*/  IMAD.WIDE.U32 R20, R193.reuse, R6, R190 ;  /* 0x00000006c1147225 */ /* 0x040fe200078e00be */
[----:B------:R-:W-:Y:S02]  /*2a60*/  SHF.R.S32.HI R3, RZ, 0x1f, R10 ;  /* 0x0000001fff037819 */ /* 0x000fe4000001140a */
[----:B------:R-:W-:Y:S01]  /*2a70*/  SHF.R.U32.HI R44, RZ, 0x3, R42 ;  /* 0x00000003ff2c7819 */ /* 0x000fe2000001162a */
[----:B------:R-:W-:Y:S01]  /*2a80*/  IMAD R11, R193, R7, R8 ;  /* 0x00000007c10b7224 */ /* 0x000fe200078e0208 */
[----:B----4-:R-:W0:Y:S01]  /*2a90*/  LDC.64 R4, c[0x0][0x408] ;  /* 0x00010200ff047b82 */ /* 0x010e220000000a00 */
[----:B------:R-:W-:Y:S01]  /*2aa0*/  LEA.HI R3, R3, R10, RZ, 0x2 ;  /* 0x0000000a03037211 */ /* 0x000fe200078f10ff */
[----:B------:R-:W-:Y:S01]  /*2ab0*/  IMAD.WIDE.U32 R28, R193, R6, R18 ;  /* 0x00000006c11c7225 */ /* 0x000fe200078e0012 */
[----:B------:R-:W-:-:S02]  /*2ac0*/  ISETP.GE.AND P2, PT, R18, UR4, PT ;  /* 0x0000000412007c0c */ /* 0x000fc4000bf46270 */
[----:B------:R-:W-:Y:S01]  /*2ad0*/  LOP3.LUT R13, R3, 0xfffffffc, RZ, 0xc0, !PT ;  /* 0xfffffffc030d7812 */ /* 0x000fe200078ec0ff */
[----:B------:R-:W-:Y:S01]  /*2ae0*/  IMAD.IADD R21, R21, 0x1, R11 ;  /* 0x0000000115157824 */ /* 0x000fe200078e020b */
[----:B------:R-:W-:Y:S01]  /*2af0*/  SHF.L.U64.HI R40, R6, 0x6, R7 ;  /* 0x0000000606287819 */ /* 0x000fe20000010207 */
[----:B------:R-:W-:Y:S01]  /*2b00*/  IMAD.IADD R29, R11, 0x1, R29 ;  /* 0x000000010b1d7824 */ /* 0x000fe200078e021d */
[----:B-----5:R-:W-:Y:S01]  /*2b10*/  SHF.R.S32.HI R11, RZ, 0x1f, R80 ;  /* 0x0000001fff0b7819 */ /* 0x020fe20000011450 */
[----:B------:R-:W-:Y:S01]  /*2b20*/  IMAD.IADD R12, R10, 0x1, -R13 ;  /* 0x000000010a0c7824 */ /* 0x000fe200078e0a0d */
[----:B------:R-:W-:Y:S01]  /*2b30*/  ISETP.GE.AND P1, PT, R185, UR4, PT ;  /* 0x00000004b9007c0c */ /* 0x000fe2000bf26270 */
[-C--:B------:R-:W-:Y:S01]  /*2b40*/  IMAD.WIDE.U32 R20, R80, R6.reuse, R20 ;  /* 0x0000000650147225 */ /* 0x080fe200078e0014 */
[----:B------:R-:W-:Y:S02]  /*2b50*/  P2R R60, PR, RZ, 0x4 ;  /* 0x00000004ff3c7803 */ /* 0x000fe40000000000 */
[----:B---3--:R-:W-:Y:S01]  /*2b60*/  LEA.HI R46, R46, 0x8, RZ, 0x19 ;  /* 0x000000082e2e7811 */ /* 0x008fe200078fc8ff */
[----:B------:R-:W-:-:S02]  /*2b70*/  IMAD R10, R11, R6, RZ ;  /* 0x000000060b0a7224 */ /* 0x000fc400078e02ff */
[----:B------:R-:W-:-:S04]  /*2b80*/  IMAD.WIDE.U32 R28, R80, R6, R28 ;  /* 0x00000006501c7225 */ /* 0x000fc800078e001c */
[----:B------:R-:W-:Y:S02]  /*2b90*/  IMAD.IADD R3, R24, 0x1, R25 ;  /* 0x0000000118037824 */ /* 0x000fe400078e0219 */
[-C--:B0-----:R-:W-:Y:S01]  /*2ba0*/  IMAD R8, R9, R4.reuse, RZ ;  /* 0x0000000409087224 */ /* 0x081fe200078e02ff */
[----:B------:R-:W-:Y:S01]  /*2bb0*/  SEL R9, R47, RZ, P0 ;  /* 0x000000ff2f097207 */ /* 0x000fe20000000000 */
[-C--:B------:R-:W-:Y:S01]  /*2bc0*/  IMAD R11, R11, R4.reuse, RZ ;  /* 0x000000040b0b7224 */ /* 0x080fe200078e02ff */
[----:B------:R-:W-:Y:S01]  /*2bd0*/  SHF.L.U64.HI R43, R4, 0x6, R5 ;  /* 0x00000006042b7819 */ /* 0x000fe20000010205 */
[CC--:B------:R-:W-:Y:S02]  /*2be0*/  IMAD R13, R193.reuse, R5.reuse, R8 ;  /* 0x00000005c10d7224 */ /* 0x0c0fe400078e0208 */
[----:B------:R-:W-:Y:S02]  /*2bf0*/  IMAD.IADD R9, R18, 0x1, R9 ;  /* 0x0000000112097824 */ /* 0x000fe400078e0209 */
[----:B------:R-:W-:Y:S01]  /*2c00*/  IMAD R11, R80, R5, R11 ;  /* 0x00000005500b7224 */ /* 0x000fe200078e020b */
[----:B------:R-:W-:Y:S01]  /*2c10*/  LOP3.LUT R5, R42, 0x18, R18, 0xf8, !PT ;  /* 0x000000182a057812 */ /* 0x000fe200078ef812 */
[----:B------:R-:W-:Y:S01]  /*2c20*/  IMAD.WIDE.U32 R30, R193, R4, R190 ;  /* 0x00000004c11e7225 */ /* 0x000fe200078e00be */
[----:B------:R-:W-:-:S02]  /*2c30*/  SHF.R.S32.HI R8, RZ, 0x1f, R9 ;  /* 0x0000001fff087819 */ /* 0x000fc40000011409 */
[----:B------:R-:W-:Y:S01]  /*2c40*/  LOP3.LUT R5, R5, R44, RZ, 0x3c, !PT ;  /* 0x0000002c05057212 */ /* 0x000fe200078e3cff */
[----:B------:R-:W-:Y:S01]  /*2c50*/  IMAD.WIDE.U32 R32, R193, R4, R18 ;  /* 0x00000004c1207225 */ /* 0x000fe200078e0012 */
[----:B------:R-:W-:-:S03]  /*2c60*/  LEA.HI R39, R8, R9, RZ, 0x3 ;  /* 0x0000000908277211 */ /* 0x000fc600078f18ff */
[----:B------:R-:W-:Y:S01]  /*2c70*/  IMAD R48, R208, 0x200, R5 ;  /* 0x00000200d0307824 */ /* 0x000fe200078e0205 */
[----:B------:R-:W-:Y:S01]  /*2c80*/  LOP3.LUT R5, R42, 0x38, R39, 0xf8, !PT ;  /* 0x000000382a057812 */ /* 0x000fe200078ef827 */
[----:B------:R-:W-:Y:S01]  /*2c90*/  IMAD.IADD R31, R31, 0x1, R13 ;  /* 0x000000011f1f7824 */ /* 0x000fe200078e020d */
[----:B------:R-:W-:Y:S01]  /*2ca0*/  LOP3.LUT R53, R39, 0xfffffff8, RZ, 0xc0, !PT ;  /* 0xfffffff827357812 */ /* 0x000fe200078ec0ff */
[----:B------:R-:W-:Y:S01]  /*2cb0*/  IMAD.IADD R33, R13, 0x1, R33 ;  /* 0x000000010d217824 */ /* 0x000fe200078e0221 */
[----:B------:R-:W-:Y:S01]  /*2cc0*/  LOP3.LUT R5, R5, R44, RZ, 0x3c, !PT ;  /* 0x0000002c05057212 */ /* 0x000fe200078e3cff */
[C---:B------:R-:W-:Y:S01]  /*2cd0*/  IMAD R9, R80.reuse, R7, R10 ;  /* 0x0000000750097224 */ /* 0x040fe200078e020a */
[----:B------:R-:W-:Y:S01]  /*2ce0*/  SHF.R.S32.HI R58, RZ, 0x1f, R53 ;  /* 0x0000001fff3a7819 */ /* 0x000fe20000011435 */
[----:B------:R-:W-:Y:S01]  /*2cf0*/  IMAD.WIDE.U32 R30, R80, R4, R30 ;  /* 0x00000004501e7225 */ /* 0x000fe200078e001e */
[----:B------:R-:W-:-:S03]  /*2d00*/  LEA R59, R208, R5, 0x9 ;  /* 0x00000005d03b7211 */ /* 0x000fc600078e48ff */
[----:B------:R-:W-:-:S04]  /*2d10*/  IMAD.WIDE.U32 R32, R80, R4, R32 ;  /* 0x0000000450207225 */ /* 0x000fc800078e0020 */
[----:B------:R-:W-:Y:S02]  /*2d20*/  IMAD.SHL.U32 R41, R6, 0x40, RZ ;  /* 0x0000004006297824 */ /* 0x000fe400078e00ff */
[----:B------:R-:W-:Y:S02]  /*2d30*/  IMAD.SHL.U32 R45, R4, 0x40, RZ ;  /* 0x00000040042d7824 */ /* 0x000fe400078e00ff */
[----:B------:R-:W-:Y:S02]  /*2d40*/  IMAD.SHL.U32 R47, R47, 0x2, RZ ;  /* 0x000000022f2f7824 */ /* 0x000fe400078e00ff */
[----:B------:R-:W-:Y:S02]  /*2d50*/  IMAD R49, R12, 0x40, R193 ;  /* 0x000000400c317824 */ /* 0x000fe400078e02c1 */
[----:B------:R-:W-:Y:S02]  /*2d60*/  IMAD.IADD R51, R21, 0x1, R9 ;  /* 0x0000000115337824 */ /* 0x000fe400078e0209 */
[----:B------:R-:W-:-:S02]  /*2d70*/  IMAD.IADD R52, R9, 0x1, R29 ;  /* 0x0000000109347824 */ /* 0x000fc400078e021d */
[----:B------:R-:W-:Y:S02]  /*2d80*/  IMAD.IADD R56, R31, 0x1, R11 ;  /* 0x000000011f387824 */ /* 0x000fe400078e020b */
[----:B------:R-:W-:Y:S01]  /*2d90*/  IMAD.IADD R57, R11, 0x1, R33 ;  /* 0x000000010b397824 */ /* 0x000fe200078e0221 */
[----:B------:R-:W-:-:S07]  /*2da0*/  SHF.R.S32.HI R50, RZ, 0x1f, R0 ;  /* 0x0000001fff327819 */ /* 0x000fce0000011400 */
.L_x_5794:
[----:B0-----:R-:W0:Y:S01]  /*2db0*/  LDC R63, c[0x0][0x430] ;  /* 0x00010c00ff3f7b82 */ /* 0x001e220000000800 */
[----:B------:R-:W-:Y:S02]  /*2dc0*/  VIADD R35, R35, 0xffffffff ;  /* 0xffffffff23237836 */ /* 0x000fe40000000000 */
[----:B------:R-:W-:Y:S02]  /*2dd0*/  IMAD.MOV.U32 R62, RZ, RZ, RZ ;  /* 0x000000ffff3e7224 */ /* 0x000fe400078e00ff */
[----:B------:R-:W-:-:S03]  /*2de0*/  IMAD R4, R35, 0x40, R49 ;  /* 0x0000004023047824 */ /* 0x000fc600078e0231 */
[----:B------:R-:W1:Y:S01]  /*2df0*/  LDC R69, c[0x0][0x3f4] ;  /* 0x0000fd00ff457b82 */ /* 0x000e620000000800 */
[----:B------:R-:W-:Y:S01]  /*2e00*/  IMAD.IADD R12, R3, 0x1, R4 ;  /* 0x00000001030c7824 */ /* 0x000fe200078e0204 */
[----:B------:R-:W-:-:S03]  /*2e10*/  ISETP.GE.AND P2, PT, R4, R34, PT ;  /* 0x000000220400720c */ /* 0x000fc60003f46270 */
[----:B------:R-:W-:Y:S01]  /*2e20*/  IMAD.MOV.U32 R8, RZ, RZ, R12 ;  /* 0x000000ffff087224 */ /* 0x000fe200078e000c */
[----:B------:R-:W-:Y:S02]  /*2e30*/  ISETP.GT.OR P2, PT, R49, 0x3f, P2 ;  /* 0x0000003f3100780c */ /* 0x000fe40001744670 */
[----:B0-----:R-:W-:-:S11]  /*2e40*/  ISETP.NE.AND P3, PT, R63, 0x1, PT ;  /* 0x000000013f00780c */ /* 0x001fd60003f65270 */
[----:B------:R-:W0:Y:S08]  /*2e50*/  @!P2 LDC.64 R6, c[0x0][0x428] ;  /* 0x00010a00ff06ab82 */ /* 0x000e300000000a00 */
[----:B------:R-:W2:Y:S08]  /*2e60*/  @!P2 LDC.64 R4, c[0x0][0x418] ;  /* 0x00010600ff04ab82 */ /* 0x000eb00000000a00 */
        /* <DEDUP_REMOVED lines=40> */
[----:B------:R-:W-:Y:S02]  /*30f0*/  IMAD R9, R10, R41, R8 ;  /* 0x000000290a097224 */ /* 0x000fe400078e0208 */
        /* <DEDUP_REMOVED lines=17> */
[----:B------:R-:W-:Y:S01]  /*3210*/  ULDC.64 UR4, c[0x0][0x3e8] ;  /* 0x0000fa0000047ab9 */ /* 0x000fe20000000a00 */
[----:B------:R-:W-:Y:S01]  /*3220*/  IMAD.MOV.U32 R6, RZ, RZ, R30 ;  /* 0x000000ffff067224 */ /* 0x000fe200078e001e */
[----:B------:R-:W-:Y:S01]  /*3230*/  ULDC.64 UR6, c[0x0][0x400] ;  /* 0x0001000000067ab9 */ /* 0x000fe20000000a00 */
[----:B------:R-:W-:Y:S01]  /*3240*/  IMAD.MOV.U32 R7, RZ, RZ, R56 ;  /* 0x000000ffff077224 */ /* 0x000fe200078e0038 */
[----:B------:R-:W-:Y:S01]  /*3250*/  CS2R R24, SRZ ;  /* 0x0000000000187805 */ /* 0x000fe2000001ff00 */
[-C--:B------:R-:W-:Y:S02]  /*3260*/  IMAD R5, R10, R45.reuse, R8 ;  /* 0x0000002d0a057224 */ /* 0x080fe400078e0208 */
[----:B------:R-:W-:Y:S01]  /*3270*/  IMAD.WIDE.U32 R8, R35, R45, R6 ;  /* 0x0000002d23087225 */ /* 0x000fe200078e0006 */
[----:B------:R-:W-:-:S03]  /*3280*/  IADD3 R7, P3, R20, R4, RZ ;  /* 0x0000000414077210 */ /* 0x000fc60007f7e0ff */
[----:B------:R-:W-:Y:S01]  /*3290*/  IMAD.IADD R5, R9, 0x1, R5 ;  /* 0x0000000109057824 */ /* 0x000fe200078e0205 */
[C---:B------:R-:W-:Y:S01]  /*32a0*/  LEA R4, P5, R8.reuse, UR6, 0x1 ;  /* 0x0000000608047c11 */ /* 0x040fe2000f8a08ff */
[----:B------:R-:W-:Y:S01]  /*32b0*/  IMAD.X R10, R11, 0x1, R51, P3 ;  /* 0x000000010b0a7824 */ /* 0x000fe200018e0633 */
[C---:B------:R-:W-:Y:S02]  /*32c0*/  LEA R6, P3, R7.reuse, UR4, 0x1 ;  /* 0x0000000407067c11 */ /* 0x040fe4000f8608ff */
[----:B------:R-:W-:Y:S02]  /*32d0*/  LEA.HI.X R5, R8, UR7, R5, 0x1, P5 ;  /* 0x0000000708057c11 */ /* 0x000fe4000a8f0c05 */
[----:B------:R-:W-:Y:S02]  /*32e0*/  CS2R R8, SRZ ;  /* 0x0000000000087805 */ /* 0x000fe4000001ff00 */
[----:B------:R-:W-:Y:S02]  /*32f0*/  LEA.HI.X R7, R7, UR5, R10, 0x1, P3 ;  /* 0x0000000507077c11 */ /* 0x000fe400098f0c0a */
[----:B------:R-:W-:-:S02]  /*3300*/  ISETP.GE.AND P5, PT, R190, R69, PT ;  /* 0x00000045be00720c */ /* 0x000fc40003fa6270 */
[----:B------:R-:W-:-:S11]  /*3310*/  ISETP.GE.AND P3, PT, R205, R69, PT ;  /* 0x00000045cd00720c */ /* 0x000fd60003f66270 */
[----:B------:R0:W5:Y:S04]  /*3320*/  @!P5 LDG.E.64 R26, desc[UR40][R6.64] ;  /* 0x00000028061ad981 */ /* 0x000168000c1e1b00 */
[----:B------:R0:W5:Y:S04]  /*3330*/  @!P3 LDG.E.64 R8, desc[UR40][R6.64+0x20] ;  /* 0x000020280608b981 */ /* 0x000168000c1e1b00 */
[----:B------:R0:W5:Y:S04]  /*3340*/  @!P5 LDG.E.64 R54, desc[UR40][R4.64] ;  /* 0x000000280436d981 */ /* 0x000168000c1e1b00 */
[----:B------:R0:W5:Y:S02]  /*3350*/  @!P3 LDG.E.64 R24, desc[UR40][R4.64+0x20] ;  /* 0x000020280418b981 */ /* 0x000164000c1e1b00 */
.L_x_5766:
[----:B------:R-:W-:Y:S05]  /*3360*/  BSYNC B1 ;  /* 0x0000000000017941 */ /* 0x000fea0003800000 */
.L_x_5765:
[----:B------:R-:W-:Y:S01]  /*3370*/  UISETP.NE.AND UP0, UPT, UR37, 0x3, UPT ;  /* 0x000000032500788c */ /* 0x000fe2000bf05270 */
[----:B0----5:R-:W-:Y:S01]  /*3380*/  IMAD.MOV.U32 R4, RZ, RZ, R8 ;  /* 0x000000ffff047224 */ /* 0x021fe200078e0008 */
[----:B------:R-:W-:Y:S01]  /*3390*/  MOV R6, R26 ;  /* 0x0000001a00067202 */ /* 0x000fe20000000f00 */
[----:B------:R-:W-:Y:S02]  /*33a0*/  IMAD.MOV.U32 R5, RZ, RZ, R9 ;  /* 0x000000ffff057224 */ /* 0x000fe400078e0009 */
[----:B------:R-:W-:Y:S01]  /*33b0*/  IMAD.MOV.U32 R7, RZ, RZ, R55 ;  /* 0x000000ffff077224 */ /* 0x000fe200078e0037 */
[----:B------:R-:W-:Y:S02]  /*33c0*/  PLOP3.LUT P3, PT, PT, PT, UP0, 0x80, 0x0 ;  /* 0x000000000000781c */ /* 0x000fe40003f6f008 */
        /* <DEDUP_REMOVED lines=10> */
.L_x_5767:
[----:B------:R-:W-:Y:S01]  /*3470*/  IMAD R61, R187, 0x8, R2 ;  /* 0x00000008bb3d7824 */ /* 0x000fe200078e0202 */
[----:B------:R-:W-:Y:S01]  /*3480*/  SHF.L.U32 R68, R192, 0x1f, RZ ;  /* 0x0000001fc0447819 */ /* 0x000fe200000006ff */
[----:B------:R-:W-:Y:S03]  /*3490*/  BSSY B1, `(.L_x_5768) ;  /* 0x0000003000017945 */ /* 0x000fe60003800000 */
[----:B------:R-:W0:Y:S02]  /*34a0*/  SYNCS.PHASECHK.TRANS64.TRYWAIT P5, [R61+URZ+0x28c90], R68 ;  /* 0x028c90443d0075a7 */ /* 0x000e2400080a017f */
[----:B0-----:R-:W-:Y:S05]  /*34b0*/  @!P5 BRA `(.L_x_5769) ;  /* 0x000001fc00e0d947 */ /* 0x001fea0003800000 */
.L_x_6120:
[----:B------:R-:W-:Y:S05]  /*34c0*/  BSYNC B1 ;  /* 0x0000000000017941 */ /* 0x000fea0003800000 */
.L_x_5768:
[----:B------:R-:W-:-:S03]  /*34d0*/  UMOV UR4, 0xffffffff ;  /* 0xffffffff00047882 */ /* 0x000fc60000000000 */
[----:B------:R-:W-:Y:S05]  /*34e0*/  BRA.DIV UR4, `(.L_x_5770) ;  /* 0x000001fe04e87947 */ /* 0x000fea000b800000 */
[----:B------:R1:W2:Y:S04]  /*34f0*/  SHFL.IDX PT, R73, R14, RZ, 0x1c1f ;  /* 0x001c1fff0e497589 */ /* 0x0002a800000e0000 */
[----:B------:R-:W3:Y:S02]  /*3500*/  SHFL.IDX PT, R70, R70, RZ, 0x1c1f ;  /* 0x001c1fff46467589 */ /* 0x000ee400000e0000 */
.L_x_6124:
[----:B------:R-:W-:Y:S05]  /*3510*/  @P4 BRA `(.L_x_5771) ;  /* 0x00000014004c4947 */ /* 0x000fea0003800000 */
[----:B------:R-:W-:Y:S01]  /*3520*/  ISETP.NE.AND P5, PT, R60, RZ, PT ;  /* 0x000000ff3c00720c */ /* 0x000fe20003fa5270 */
[----:B------:R-:W-:-:S12]  /*3530*/  BSSY B1, `(.L_x_5772) ;  /* 0x0000032000017945 */ /* 0x000fd80003800000 */
[----:B------:R-:W-:Y:S05]  /*3540*/  @P5 BRA `(.L_x_5773) ;  /* 0x0000000000c05947 */ /* 0x000fea0003800000 */
[----:B------:R4:W0:Y:S01]  /*3550*/  LDS.128 R4, [R71+0x22400] ;  /* 0x0224000047047984 */ /* 0x0008220000000c00 */
[----:B------:R-:W-:Y:S01]  /*3560*/  ISETP.GE.AND P5, PT, R190, R69, PT ;  /* 0x00000045be00720c */ /* 0x000fe20003fa6270 */
[----:B------:R-:W-:Y:S01]  /*3570*/  BSSY B2, `(.L_x_5774) ;  /* 0x000002c000027945 */ /* 0x000fe20003800000 */
[----:B---3--:R-:W-:-:S04]  /*3580*/  LEA R10, P4, R18, R70, 0x1 ;  /* 0x00000046120a7211 */ /* 0x008fc800078808ff */
[----:B--2---:R-:W-:-:S07]  /*3590*/  LEA.HI.X R11, R18, R73, R19, 0x1, P4 ;  /* 0x00000049120b7211 */ /* 0x004fce00020f0c13 */
[----:B----4-:R-:W-:Y:S05]  /*35a0*/  @P5 BRA `(.L_x_5775) ;  /* 0x0000000000a05947 */ /* 0x010fea0003800000 */
[--C-:B------:R-:W-:Y:S01]  /*35b0*/  SHF.R.U64 R15, R54, 0x10, R55.reuse ;  /* 0x00000010360f7819 */ /* 0x100fe20000001237 */
[----:B0-----:R-:W-:Y:S01]  /*35c0*/  HADD2.F32 R12, -RZ, R5.H1_H1 ;  /* 0x30000005ff0c7230 */ /* 0x001fe20000004100 */
[----:B------:R-:W-:Y:S01]  /*35d0*/  SHF.R.U32.HI R54, RZ, 0x10, R55 ;  /* 0x00000010ff367819 */ /* 0x000fe20000011637 */
[----:B------:R-:W-:Y:S01]  /*35e0*/  HADD2.F32 R13, -RZ, R7.H1_H1 ;  /* 0x30000007ff0d7230 */ /* 0x000fe20000004100 */
[--C-:B-1----:R-:W-:Y:S01]  /*35f0*/  SHF.R.U64 R14, R26, 0x10, R27.reuse ;  /* 0x000000101a0e7819 */ /* 0x102fe2000000121b */
[----:B------:R-:W-:Y:S01]  /*3600*/  HADD2.F32 R15, -RZ, R15.H0_H0 ;  /* 0x2000000fff0f7230 */ /* 0x000fe20000004100 */
[----:B------:R-:W-:Y:S01]  /*3610*/  SHF.R.U32.HI R26, RZ, 0x10, R27 ;  /* 0x00000010ff1a7819 */ /* 0x000fe2000001161b */
[----:B------:R-:W-:Y:S02]  /*3620*/  HADD2.F32 R54, -RZ, R54.H0_H0 ;  /* 0x20000036ff367230 */ /* 0x000fe40000004100 */
[----:B------:R-:W-:Y:S02]  /*3630*/  HADD2.F32 R5, -RZ, R5.H0_H0 ;  /* 0x20000005ff057230 */ /* 0x000fe40000004100 */
[----:B------:R-:W-:Y:S01]  /*3640*/  FMUL.FTZ R72, R12, R15 ;  /* 0x0000000f0c487220 */ /* 0x000fe20000410000 */
[----:B------:R-:W-:-:S02]  /*3650*/  HADD2.F32 R7, -RZ, R7.H0_H0 ;  /* 0x20000007ff077230 */ /* 0x000fc40000004100 */
[-C--:B------:R-:W-:Y:S01]  /*3660*/  FMUL.FTZ R74, R13, R54.reuse ;  /* 0x000000360d4a7220 */ /* 0x080fe20000410000 */
[----:B------:R-:W-:Y:S02]  /*3670*/  HADD2.F32 R14, -RZ, R14.H0_H0 ;  /* 0x2000000eff0e7230 */ /* 0x000fe40000004100 */
[----:B------:R-:W-:Y:S01]  /*3680*/  FMUL.FTZ R15, R5, R15 ;  /* 0x0000000f050f7220 */ /* 0x000fe20000410000 */
[----:B------:R-:W-:Y:S02]  /*3690*/  HADD2.F32 R26, -RZ, R26.H0_H0 ;  /* 0x2000001aff1a7230 */ /* 0x000fe40000004100 */
[----:B------:R-:W-:Y:S01]  /*36a0*/  FMUL.FTZ R54, R7, R54 ;  /* 0x0000003607367220 */ /* 0x000fe20000410000 */
[--C-:B------:R-:W-:Y:S02]  /*36b0*/  HADD2.F32 R55, -RZ, R78.reuse.H1_H1 ;  /* 0x3000004eff377230 */ /* 0x100fe40000004100 */
[-C--:B------:R-:W-:Y:S01]  /*36c0*/  FFMA.FTZ R5, R5, R14.reuse, -R72 ;  /* 0x0000000e05057223 */ /* 0x080fe20000010848 */
[----:B------:R-:W-:Y:S01]  /*36d0*/  FFMA.FTZ R12, R12, R14, R15 ;  /* 0x0000000e0c0c7223 */ /* 0x000fe2000001000f */
        /* <DEDUP_REMOVED lines=9> */
[----:B------:R-:W-:Y:S02]  /*3770*/  HADD2.F32 R6, -RZ, R6.H0_H0 ;  /* 0x20000006ff067230 */ /* 0x000fe40000004100 */
[--C-:B------:R-:W-:Y:S02]  /*3780*/  HADD2.F32 R15, -RZ, R75.reuse.H0_H0 ;  /* 0x2000004bff0f7230 */ /* 0x100fe40000004100 */
[----:B------:R-:W-:Y:S01]  /*3790*/  FMUL.FTZ R26, R4, R26 ;  /* 0x0000001a041a7220 */ /* 0x000fe20000410000 */
[----:B------:R-:W-:-:S02]  /*37a0*/  HADD2.F32 R27, -RZ, R75.H1_H1 ;  /* 0x3000004bff1b7230 */ /* 0x000fc40000004100 */
[-C--:B------:R-:W-:Y:S01]  /*37b0*/  FMUL.FTZ R75, R14, R55.reuse ;  /* 0x000000370e4b7220 */ /* 0x080fe20000410000 */
[----:B------:R-:W-:Y:S01]  /*37c0*/  FMUL.FTZ R55, R6, R55 ;  /* 0x0000003706377220 */ /* 0x000fe20000410000 */
[-C--:B------:R-:W-:Y:S01]  /*37d0*/  FFMA.FTZ R71, R4, R15.reuse, -R71 ;  /* 0x0000000f04477223 */ /* 0x080fe20000010847 */
[----:B------:R-:W-:Y:S01]  /*37e0*/  FFMA.FTZ R26, R13, R15, R26 ;  /* 0x0000000f0d1a7223 */ /* 0x000fe2000001001a */
[-C--:B------:R-:W-:Y:S01]  /*37f0*/  FFMA.FTZ R75, R6, R27.reuse, -R75 ;  /* 0x0000001b064b7223 */ /* 0x080fe2000001084b */
[----:B------:R-:W-:-:S03]  /*3800*/  FFMA.FTZ R14, R14, R27, R55 ;  /* 0x0000001b0e0e7223 */ /* 0x000fc60000010037 */
[----:B------:R-:W-:Y:S02]  /*3810*/  F2FP.F16.F32.PACK_AB R4, R26, R71 ;  /* 0x000000471a04723e */ /* 0x000fe400000000ff */
[----:B------:R-:W-:-:S07]  /*3820*/  F2FP.F16.F32.PACK_AB R6, R14, R75 ;  /* 0x0000004b0e06723e */ /* 0x000fce00000000ff */
.L_x_5775:
[----:B------:R-:W-:Y:S05]  /*3830*/  BSYNC B2 ;  /* 0x0000000000027941 */ /* 0x000fea0003800000 */
.L_x_5774:
[----:B0-----:R4:W-:Y:S02]  /*3840*/  ST.E.128 desc[UR40][R10.64], R4 ;  /* 0x000000040a007985 */ /* 0x0019e4000c101d28 */
.L_x_5773:
[----:B------:R-:W-:Y:S05]  /*3850*/  BSYNC B1 ;  /* 0x0000000000017941 */ /* 0x000fea0003800000 */
.L_x_5772:
[----:B------:R-:W-:Y:S05]  /*3860*/  @P1 BRA `(.L_x_5771) ;  /* 0x0000001000781947 */ /* 0x000fea0003800000 */
[----:B----4-:R-:W-:Y:S01]  /*3870*/  IMAD.MOV.U32 R4, RZ, RZ, 0x20 ;  /* 0x00000020ff047424 */ /* 0x010fe200078e00ff */
[----:B------:R-:W-:Y:S01]  /*3880*/  LOP3.LUT P4, RZ, R198, 0x4, RZ, 0xc0, !PT ;  /* 0x00000004c6ff7812 */ /* 0x000fe2000788c0ff */
[----:B------:R-:W-:Y:S01]  /*3890*/  BSSY B1, `(.L_x_5776) ;  /* 0x0000032000017945 */ /* 0x000fe20003800000 */
[----:B------:R-:W-:Y:S02]  /*38a0*/  ISETP.GE.AND P5, PT, R205, R69, PT ;  /* 0x00000045cd00720c */ /* 0x000fe40003fa6270 */
[----:B------:R-:W-:Y:S02]  /*38b0*/  SEL R4, R4, 0xffffffe0, !P4 ;  /* 0xffffffe004047807 */ /* 0x000fe40006000000 */
[C---:B---3--:R-:W-:Y:S02]  /*38c0*/  LEA R10, P4, R185.reuse, R70, 0x1 ;  /* 0x00000046b90a7211 */ /* 0x048fe400078808ff */
[----:B------:R-:W-:Y:S02]  /*38d0*/  IADD3 R67, R4, R48, R67 ;  /* 0x0000003004437210 */ /* 0x000fe40007ffe043 */
[----:B--2---:R-:W-:-:S03]  /*38e0*/  LEA.HI.X R11, R185, R73, R204, 0x1, P4 ;  /* 0x00000049b90b7211 */ /* 0x004fc600020f0ccc */
[----:B------:R-:W-:-:S06]  /*38f0*/  IMAD R4, R67, 0x2, R2 ;  /* 0x0000000243047824 */ /* 0x000fcc00078e0202 */
[----:B------:R-:W2:Y:S01]  /*3900*/  LDS.128 R4, [R4+0x22400] ;  /* 0x0224000004047984 */ /* 0x000ea20000000c00 */
[----:B------:R-:W-:Y:S05]  /*3910*/  @P5 BRA `(.L_x_5777) ;  /* 0x0000000000a45947 */ /* 0x000fea0003800000 */
[----:B------:R-:W-:Y:S02]  /*3920*/  SHF.R.U64 R13, R24, 0x10, R25 ;  /* 0x00000010180d7819 */ /* 0x000fe40000001219 */
[----:B------:R-:W-:Y:S01]  /*3930*/  SHF.R.U64 R12, R8, 0x10, R9 ;  /* 0x00000010080c7819 */ /* 0x000fe20000001209 */
[----:B--2---:R-:W-:Y:S01]  /*3940*/  IMAD.MOV.U32 R8, RZ, RZ, R6 ;  /* 0x000000ffff087224 */ /* 0x004fe200078e0006 */
[----:B------:R-:W-:Y:S01]  /*3950*/  SHF.R.U32.HI R24, RZ, 0x10, R25 ;  /* 0x00000010ff187819 */ /* 0x000fe20000011619 */
[----:B------:R-:W-:Y:S01]  /*3960*/  HADD2.F32 R13, -RZ, R13.H0_H0 ;  /* 0x2000000dff0d7230 */ /* 0x000fe20000004100 */
[----:B-1----:R-:W-:Y:S01]  /*3970*/  SHF.R.U32.HI R14, RZ, 0x10, R9 ;  /* 0x00000010ff0e7819 */ /* 0x002fe20000011609 */
        /* <DEDUP_REMOVED lines=35> */
.L_x_5777:
[----:B------:R-:W-:Y:S05]  /*3bb0*/  BSYNC B1 ;  /* 0x0000000000017941 */ /* 0x000fea0003800000 */
.L_x_5776:
[----:B--2---:R2:W-:Y:S01]  /*3bc0*/  ST.E.128 desc[UR40][R10.64], R4 ;  /* 0x000000040a007985 */ /* 0x0045e2000c101d28 */
[----:B------:R-:W-:Y:S05]  /*3bd0*/  BRA `(.L_x_5771) ;  /* 0x0000000c009c7947 */ /* 0x000fea0003800000 */
.L_x_5764:
[----:B------:R-:W-:-:S05]  /*3be0*/  IMAD R66, R35, -0x40, R34 ;  /* 0xffffffc023427824 */ /* 0x000fca00078e0222 */
[----:B------:R-:W-:-:S04]  /*3bf0*/  VIMNMX R66, R66, 0x40, PT ;  /* 0x0000004042427848 */ /* 0x000fc80003fe0100 */
[----:B------:R-:W-:-:S04]  /*3c00*/  ISETP.GE.AND P4, PT, R193, R66, PT ;  /* 0x00000042c100720c */ /* 0x000fc80003f86270 */
[----:B------:R-:W-:-:S13]  /*3c10*/  ISETP.GE.OR P3, PT, R18, R69, P4 ;  /* 0x000000451200720c */ /* 0x000fda0002766670 */
[----:B------:R-:W0:Y:S01]  /*3c20*/  @!P3 LDC.64 R12, c[0x0][0x3e8] ;  /* 0x0000fa00ff0cbb82 */ /* 0x000e220000000a00 */
[----:B------:R-:W-:Y:S01]  /*3c30*/  @!P3 IADD3 R6, P5, R28, R4, RZ ;  /* 0x000000041c06b210 */ /* 0x000fe20007fbe0ff */
[----:B------:R-:W-:Y:S02]  /*3c40*/  @!P3 IMAD R4, R43, R35, RZ ;  /* 0x000000232b04b224 */ /* 0x000fe400078e02ff */
[----:B------:R-:W-:Y:S02]  /*3c50*/  @!P3 IMAD.MOV.U32 R5, RZ, RZ, R57 ;  /* 0x000000ffff05b224 */ /* 0x000fe400078e0039 */
[----:B------:R-:W-:Y:S02]  /*3c60*/  @!P3 IMAD R15, R10, R45, R4 ;  /* 0x0000002d0a0fb224 */ /* 0x000fe400078e0204 */
[----:B------:R-:W1:Y:S01]  /*3c70*/  @!P3 LDC.64 R8, c[0x0][0x400] ;  /* 0x00010000ff08bb82 */ /* 0x000e620000000a00 */
[----:B------:R-:W-:Y:S02]  /*3c80*/  @!P3 IMAD.X R7, R11, 0x1, R52, P5 ;  /* 0x000000010b07b824 */ /* 0x000fe400028e0634 */
[----:B------:R-:W-:-:S04]  /*3c90*/  @!P3 IMAD.MOV.U32 R4, RZ, RZ, R32 ;  /* 0x000000ffff04b224 */ /* 0x000fc800078e0020 */
[----:B------:R-:W-:Y:S01]  /*3ca0*/  @!P3 IMAD.WIDE.U32 R10, R35, R45, R4 ;  /* 0x0000002d230ab225 */ /* 0x000fe200078e0004 */
[----:B------:R-:W-:-:S03]  /*3cb0*/  CS2R R4, SRZ ;  /* 0x0000000000047805 */ /* 0x000fc6000001ff00 */
[----:B------:R-:W-:Y:S01]  /*3cc0*/  @!P3 IMAD.IADD R11, R15, 0x1, R11 ;  /* 0x000000010f0bb824 */ /* 0x000fe200078e020b */
[----:B0-----:R-:W-:-:S04]  /*3cd0*/  @!P3 LEA R12, P5, R6, R12, 0x1 ;  /* 0x0000000c060cb211 */ /* 0x001fc800078a08ff */
[----:B------:R-:W-:Y:S02]  /*3ce0*/  @!P3 LEA.HI.X R13, R6, R13, R7, 0x1, P5 ;  /* 0x0000000d060db211 */ /* 0x000fe400028f0c07 */
[----:B------:R-:W-:Y:S02]  /*3cf0*/  CS2R R6, SRZ ;  /* 0x0000000000067805 */ /* 0x000fe4000001ff00 */
[C---:B-1----:R-:W-:Y:S02]  /*3d00*/  @!P3 LEA R8, P5, R10.reuse, R8, 0x1 ;  /* 0x000000080a08b211 */ /* 0x042fe400078a08ff */
[----:B------:R-:W-:Y:S02]  /*3d10*/  CS2R R26, SRZ ;  /* 0x00000000001a7805 */ /* 0x000fe4000001ff00 */
[----:B------:R-:W-:Y:S01]  /*3d20*/  CS2R R24, SRZ ;  /* 0x0000000000187805 */ /* 0x000fe2000001ff00 */
[----:B------:R-:W2:Y:S01]  /*3d30*/  @!P3 LDG.E.128 R4, desc[UR40][R12.64] ;  /* 0x000000280c04b981 */ /* 0x000ea2000c1e1d00 */
[----:B------:R-:W-:-:S05]  /*3d40*/  @!P3 LEA.HI.X R9, R10, R9, R11, 0x1, P5 ;  /* 0x000000090a09b211 */ /* 0x000fca00028f0c0b */
        /* <DEDUP_REMOVED lines=13> */
[----:B------:R-:W-:Y:S01]  /*3e20*/  MOV R10, R24 ;  /* 0x00000018000a7202 */ /* 0x000fe20000000f00 */
[----:B------:R-:W-:Y:S01]  /*3e30*/  IMAD.MOV.U32 R11, RZ, RZ, R25 ;  /* 0x000000ffff0b7224 */ /* 0x000fe200078e0019 */
[----:B------:R-:W-:-:S02]  /*3e40*/  PRMT R77, R54, 0x7610, R77 ;  /* 0x00007610364d7816 */ /* 0x000fc4000000004d */
[----:B------:R-:W-:Y:S02]  /*3e50*/  PRMT R81, R81, 0x5410, R8 ;  /* 0x0000541051517816 */ /* 0x000fe40000000008 */
[----:B------:R-:W-:Y:S02]  /*3e60*/  PRMT R82, R9, 0x7610, R82 ;  /* 0x0000761009527816 */ /* 0x000fe40000000052 */
[----:B------:R-:W-:Y:S02]  /*3e70*/  PRMT R83, R10, 0x7610, R83 ;  /* 0x000076100a537816 */ /* 0x000fe40000000053 */
[----:B------:R-:W-:Y:S01]  /*3e80*/  PRMT R76, R11, 0x7610, R76 ;  /* 0x000076100b4c7816 */ /* 0x000fe2000000004c */
[----:B------:R-:W-:Y:S06]  /*3e90*/  @!P3 BRA `(.L_x_5778) ;  /* 0x000000000004b947 */ /* 0x000fec0003800000 */
[----:B------:R-:W-:Y:S01]  /*3ea0*/  BPT.TRAP 0x1 ;  /* 0x000000040000795c */ /* 0x000fe20000300000 */
.L_x_5778:
[----:B------:R-:W-:Y:S01]  /*3eb0*/  IMAD R61, R187, 0x8, R2 ;  /* 0x00000008bb3d7824 */ /* 0x000fe200078e0202 */
[----:B------:R-:W-:Y:S01]  /*3ec0*/  SHF.L.U32 R68, R192, 0x1f, RZ ;  /* 0x0000001fc0447819 */ /* 0x000fe200000006ff */
[----:B------:R-:W-:Y:S03]  /*3ed0*/  BSSY B1, `(.L_x_5779) ;  /* 0x0000003000017945 */ /* 0x000fe60003800000 */
[----:B------:R-:W0:Y:S02]  /*3ee0*/  SYNCS.PHASECHK.TRANS64.TRYWAIT P6, [R61+URZ+0x28c90], R68 ;  /* 0x028c90443d0075a7 */ /* 0x000e2400080c017f */
[----:B0-----:R-:W-:Y:S05]  /*3ef0*/  @!P6 BRA `(.L_x_5780) ;  /* 0x000001f400b0e947 */ /* 0x001fea0003800000 */
.L_x_6125:
[----:B------:R-:W-:Y:S05]  /*3f00*/  BSYNC B1 ;  /* 0x0000000000017941 */ /* 0x000fea0003800000 */
.L_x_5779:
[----:B------:R-:W-:-:S03]  /*3f10*/  UMOV UR4, 0xffffffff ;  /* 0xffffffff00047882 */ /* 0x000fc60000000000 */
[----:B------:R-:W-:Y:S05]  /*3f20*/  BRA.DIV UR4, `(.L_x_5781) ;  /* 0x000001f604b87947 */ /* 0x000fea000b800000 */
[----:B------:R1:W2:Y:S04]  /*3f30*/  SHFL.IDX PT, R69, R14, RZ, 0x1c1f ;  /* 0x001c1fff0e457589 */ /* 0x0002a800000e0000 */
[----:B------:R-:W3:Y:S02]  /*3f40*/  SHFL.IDX PT, R70, R70, RZ, 0x1c1f ;  /* 0x001c1fff46467589 */ /* 0x000ee400000e0000 */
.L_x_6129:
[----:B------:R-:W4:Y:S02]  /*3f50*/  LDC R72, c[0x0][0x2f4] ;  /* 0x0000bd00ff487b82 */ /* 0x000f240000000800 */
[----:B----4-:R-:W-:-:S13]  /*3f60*/  ISETP.GE.OR P4, PT, R18, R72, P4 ;  /* 0x000000481200720c */ /* 0x010fda0002786670 */
[----:B------:R-:W-:Y:S05]  /*3f70*/  @P4 BRA `(.L_x_5771) ;  /* 0x0000000800b44947 */ /* 0x000fea0003800000 */
[----:B------:R-:W-:Y:S01]  /*3f80*/  IMAD.IADD R8, R72, 0x1, -R47 ;  /* 0x0000000148087824 */ /* 0x000fe200078e0a2f */
[----:B---3--:R-:W-:Y:S01]  /*3f90*/  LEA R54, P4, R53, R70, 0x1 ;  /* 0x0000004635367211 */ /* 0x008fe200078808ff */
[----:B------:R-:W-:Y:S03]  /*3fa0*/  BSSY B1, `(.L_x_5782) ;  /* 0x000006d000017945 */ /* 0x000fe60003800000 */
[----:B------:R-:W-:Y:S02]  /*3fb0*/  SEL R8, R47, R8, !P0 ;  /* 0x000000082f087207 */ /* 0x000fe40004000000 */
[----:B--2---:R-:W-:Y:S02]  /*3fc0*/  LEA.HI.X R55, R53, R69, R58, 0x1, P4 ;  /* 0x0000004535377211 */ /* 0x004fe400020f0c3a */
        /* <DEDUP_REMOVED lines=12> */
[----:B------:R-:W2:Y:S04]  /*4090*/  LDS.128 R8, [R9+0x22400] ;  /* 0x0224000009087984 */ /* 0x000ea80000000c00 */
[----:B-1----:R1:W3:Y:S01]  /*40a0*/  LDS.128 R12, [R67+0x22400] ;  /* 0x02240000430c7984 */ /* 0x0022e20000000c00 */
[----:B------:R-:W-:Y:S05]  /*40b0*/  @P5 BRA `(.L_x_5783) ;  /* 0x00000004006c5947 */ /* 0x000fea0003800000 */
[----:B---3--:R-:W-:Y:S01]  /*40c0*/  IMAD.MOV.U32 R73, RZ, RZ, R13 ;  /* 0x000000ffff497224 */ /* 0x008fe200078e000d */
[----:B------:R-:W-:Y:S01]  /*40d0*/  SHF.R.U32.HI R75, RZ, 0x10, R25 ;  /* 0x00000010ff4b7819 */ /* 0x000fe20000011619 */
[----:B-12---:R-:W-:Y:S01]  /*40e0*/  IMAD.MOV.U32 R67, RZ, RZ, R9 ;  /* 0x000000ffff437224 */ /* 0x006fe200078e0009 */
[----:B------:R-:W-:Y:S01]  /*40f0*/  SHF.R.U64 R24, R24, 0x10, R25 ;  /* 0x0000001018187819 */ /* 0x000fe20000001219 */
[----:B------:R-:W-:Y:S01]  /*4100*/  HADD2.F32 R76, -RZ, R76.H0_H0 ;  /* 0x2000004cff4c7230 */ /* 0x000fe20000004100 */
[----:B------:R-:W-:Y:S01]  /*4110*/  SHF.R.U64 R6, R6, 0x10, R7 ;  /* 0x0000001006067819 */ /* 0x000fe20000001207 */
[----:B------:R-:W-:Y:S02]  /*4120*/  HADD2.F32 R9, -RZ, R73.H0_H0 ;  /* 0x20000049ff097230 */ /* 0x000fe40000004100 */
[----:B------:R-:W-:Y:S02]  /*4130*/  HADD2.F32 R13, -RZ, R67.H0_H0 ;  /* 0x20000043ff0d7230 */ /* 0x000fe40000004100 */
[----:B------:R-:W-:-:S02]  /*4140*/  HADD2.F32 R74, -RZ, R74.H0_H0 ;  /* 0x2000004aff4a7230 */ /* 0x000fc40000004100 */
[-C--:B------:R-:W-:Y:S01]  /*4150*/  FMUL.FTZ R78, R9, R76.reuse ;  /* 0x0000004c094e7220 */ /* 0x080fe20000410000 */
[----:B------:R-:W-:Y:S02]  /*4160*/  HADD2.F32 R82, -RZ, R82.H0_H0 ;  /* 0x20000052ff527230 */ /* 0x000fe40000004100 */
[C---:B------:R-:W-:Y:S01]  /*4170*/  FMUL.FTZ R76, R13.reuse, R76 ;  /* 0x0000004c0d4c7220 */ /* 0x040fe20000410000 */
[----:B------:R-:W-:Y:S02]  /*4180*/  HADD2.F32 R24, -RZ, R24.H0_H0 ;  /* 0x20000018ff187230 */ /* 0x000fe40000004100 */
[-C--:B------:R-:W-:Y:S01]  /*4190*/  FFMA.FTZ R13, R13, R74.reuse, -R78 ;  /* 0x0000004a0d0d7223 */ /* 0x080fe2000001084e */
[----:B------:R-:W-:Y:S02]  /*41a0*/  HADD2.F32 R78, -RZ, R77.H0_H0 ;  /* 0x2000004dff4e7230 */ /* 0x000fe40000004100 */
[----:B------:R-:W-:Y:S01]  /*41b0*/  FFMA.FTZ R9, R9, R74, R76 ;  /* 0x0000004a09097223 */ /* 0x000fe2000001004c */
[----:B------:R-:W-:-:S02]  /*41c0*/  HADD2.F32 R74, -RZ, R73.H1_H1 ;  /* 0x30000049ff4a7230 */ /* 0x000fc40000004100 */
[----:B------:R-:W-:Y:S01]  /*41d0*/  HADD2.F32 R73, -RZ, R75.H0_H0 ;  /* 0x2000004bff497230 */ /* 0x000fe20000004100 */
[--C-:B------:R-:W-:Y:S01]  /*41e0*/  SHF.R.U32.HI R75, RZ, 0x10, R5.reuse ;  /* 0x00000010ff4b7819 */ /* 0x100fe20000011605 */
[----:B------:R-:W-:Y:S01]  /*41f0*/  HADD2.F32 R76, -RZ, R67.H1_H1 ;  /* 0x30000043ff4c7230 */ /* 0x000fe20000004100 */
[----:B------:R-:W-:Y:S01]  /*4200*/  SHF.R.U64 R5, R4, 0x10, R5 ;  /* 0x0000001004057819 */ /* 0x000fe20000001205 */
[----:B------:R-:W-:Y:S01]  /*4210*/  IMAD.MOV.U32 R77, RZ, RZ, R12 ;  /* 0x000000ffff4d7224 */ /* 0x000fe200078e000c */
[--C-:B------:R-:W-:Y:S01]  /*4220*/  SHF.R.U32.HI R12, RZ, 0x10, R27.reuse ;  /* 0x00000010ff0c7819 */ /* 0x100fe2000001161b */
[----:B------:R-:W-:Y:S02]  /*4230*/  HADD2.F32 R67, -RZ, R75.H0_H0 ;  /* 0x2000004bff437230 */ /* 0x000fe40000004100 */
[-C--:B------:R-:W-:Y:S01]  /*4240*/  FMUL.FTZ R75, R74, R73.reuse ;  /* 0x000000494a4b7220 */ /* 0x080fe20000410000 */
[----:B------:R-:W-:Y:S01]  /*4250*/  FMUL.FTZ R73, R76, R73 ;  /* 0x000000494c497220 */ /* 0x000fe20000410000 */
[----:B------:R-:W-:Y:S01]  /*4260*/  SHF.R.U64 R27, R26, 0x10, R27 ;  /* 0x000000101a1b7819 */ /* 0x000fe2000000121b */
[----:B------:R-:W-:-:S02]  /*4270*/  HADD2.F32 R26, -RZ, R81.H1_H1 ;  /* 0x30000051ff1a7230 */ /* 0x000fc40000004100 */
[-C--:B------:R-:W-:Y:S01]  /*4280*/  FFMA.FTZ R76, R76, R67.reuse, -R75 ;  /* 0x000000434c4c7223 */ /* 0x080fe2000001084b */
[----:B------:R-:W-:Y:S01]  /*4290*/  FFMA.FTZ R74, R74, R67, R73 ;  /* 0x000000434a4a7223 */ /* 0x000fe20000010049 */
[----:B------:R-:W-:Y:S02]  /*42a0*/  IMAD.MOV.U32 R73, RZ, RZ, R15 ;  /* 0x000000ffff497224 */ /* 0x000fe400078e000f */
[----:B------:R-:W-:Y:S01]  /*42b0*/  IMAD.MOV.U32 R67, RZ, RZ, R11 ;  /* 0x000000ffff437224 */ /* 0x000fe200078e000b */
[----:B------:R-:W-:Y:S01]  /*42c0*/  F2FP.F16.F32.PACK_AB R13, R76, R13 ;  /* 0x0000000d4c0d723e */ /* 0x000fe200000000ff */
[----:B------:R-:W-:Y:S01]  /*42d0*/  IMAD.MOV.U32 R75, RZ, RZ, R8 ;  /* 0x000000ffff4b7224 */ /* 0x000fe200078e0008 */
[----:B------:R-:W-:Y:S01]  /*42e0*/  F2FP.F16.F32.PACK_AB R74, R74, R9 ;  /* 0x000000094a4a723e */ /* 0x000fe200000000ff */
[----:B------:R-:W-:Y:S02]  /*42f0*/  HADD2.F32 R11, -RZ, R73.H0_H0 ;  /* 0x20000049ff0b7230 */ /* 0x000fe40000004100 */
[----:B------:R-:W-:-:S02]  /*4300*/  HADD2.F32 R15, -RZ, R67.H0_H0 ;  /* 0x20000043ff0f7230 */ /* 0x000fc40000004100 */
[----:B------:R-:W-:Y:S02]  /*4310*/  HADD2.F32 R8, -RZ, R73.H1_H1 ;  /* 0x30000049ff087230 */ /* 0x000fe40000004100 */
[-C--:B------:R-:W-:Y:S01]  /*4320*/  FMUL.FTZ R84, R11, R82.reuse ;  /* 0x000000520b547220 */ /* 0x080fe20000410000 */
[----:B------:R-:W-:Y:S02]  /*4330*/  HADD2.F32 R73, -RZ, R12.H0_H0 ;  /* 0x2000000cff497230 */ /* 0x000fe40000004100 */
[C---:B------:R-:W-:Y:S01]  /*4340*/  FMUL.FTZ R82, R15.reuse, R82 ;  /* 0x000000520f527220 */ /* 0x040fe20000410000 */
[----:B------:R-:W-:Y:S02]  /*4350*/  HADD2.F32 R12, -RZ, R67.H1_H1 ;  /* 0x30000043ff0c7230 */ /* 0x000fe40000004100 */
[-C--:B------:R-:W-:Y:S01]  /*4360*/  FFMA.FTZ R15, R15, R78.reuse, -R84 ;  /* 0x0000004e0f0f7223 */ /* 0x080fe20000010854 */
[----:B------:R-:W-:Y:S02]  /*4370*/  HADD2.F32 R4, -RZ, R75.H1_H1 ;  /* 0x3000004bff047230 */ /* 0x000fe40000004100 */
[----:B------:R-:W-:Y:S01]  /*4380*/  FFMA.FTZ R11, R11, R78, R82 ;  /* 0x0000004e0b0b7223 */ /* 0x000fe20000010052 */
[----:B------:R-:W-:Y:S01]  /*4390*/  SHF.R.U32.HI R78, RZ, 0x10, R7 ;  /* 0x00000010ff4e7819 */ /* 0x000fe20000011607 */
[-C--:B------:R-:W-:Y:S01]  /*43a0*/  FMUL.FTZ R79, R8, R73.reuse ;  /* 0x00000049084f7220 */ /* 0x080fe20000410000 */
[----:B------:R-:W-:Y:S01]  /*43b0*/  FMUL.FTZ R73, R12, R73 ;  /* 0x000000490c497220 */ /* 0x000fe20000410000 */
[----:B------:R-:W-:-:S02]  /*43c0*/  HADD2.F32 R7, -RZ, R5.H0_H0 ;  /* 0x20000005ff077230 */ /* 0x000fc40000004100 */
[----:B------:R-:W-:Y:S02]  /*43d0*/  HADD2.F32 R67, -RZ, R78.H0_H0 ;  /* 0x2000004eff437230 */ /* 0x000fe40000004100 */
[----:B------:R-:W-:Y:S02]  /*43e0*/  HADD2.F32 R82, -RZ, R83.H0_H0 ;  /* 0x20000053ff527230 */ /* 0x000fe40000004100 */
[----:B------:R-:W-:Y:S02]  /*43f0*/  IMAD.MOV.U32 R5, RZ, RZ, R10 ;  /* 0x000000ffff057224 */ /* 0x000fe400078e000a */
[-C--:B------:R-:W-:Y:S01]  /*4400*/  FFMA.FTZ R8, R8, R67.reuse, R73 ;  /* 0x0000004308087223 */ /* 0x080fe20000010049 */
[--C-:B------:R-:W-:Y:S02]  /*4410*/  HADD2.F32 R73, -RZ, R77.reuse.H0_H0 ;  /* 0x2000004dff497230 */ /* 0x100fe40000004100 */
[----:B------:R-:W-:Y:S01]  /*4420*/  FFMA.FTZ R12, R12, R67, -R79 ;  /* 0x000000430c0c7223 */ /* 0x000fe2000001084f */
[----:B------:R-:W-:-:S02]  /*4430*/  HADD2.F32 R77, -RZ, R77.H1_H1 ;  /* 0x3000004dff4d7230 */ /* 0x000fc40000004100 */
[C---:B------:R-:W-:Y:S01]  /*4440*/  FMUL.FTZ R10, R4.reuse, R24 ;  /* 0x00000018040a7220 */ /* 0x040fe20000410000 */
[----:B------:R-:W-:Y:S02]  /*4450*/  HADD2.F32 R67, -RZ, R75.H0_H0 ;  /* 0x2000004bff437230 */ /* 0x000fe40000004100 */
[----:B------:R-:W-:Y:S01]  /*4460*/  FMUL.FTZ R84, R73, R82 ;  /* 0x0000005249547220 */ /* 0x000fe20000410000 */
[----:B------:R-:W-:Y:S02]  /*4470*/  HADD2.F32 R78, -RZ, R81.H0_H0 ;  /* 0x20000051ff4e7230 */ /* 0x000fe40000004100 */
[C---:B------:R-:W-:Y:S01]  /*4480*/  FMUL.FTZ R25, R77.reuse, R24 ;  /* 0x000000184d197220 */ /* 0x040fe20000410000 */
[-C--:B------:R-:W-:Y:S01]  /*4490*/  FFMA.FTZ R10, R77, R7.reuse, R10 ;  /* 0x000000074d0a7223 */ /* 0x080fe2000001000a */
[----:B------:R-:W-:Y:S01]  /*44a0*/  FMUL.FTZ R82, R67, R82 ;  /* 0x0000005243527220 */ /* 0x000fe20000410000 */
[----:B------:R-:W-:Y:S02]  /*44b0*/  HADD2.F32 R24, -RZ, R14.H0_H0 ;  /* 0x2000000eff187230 */ /* 0x000fe40000004100 */
[----:B------:R-:W-:Y:S01]  /*44c0*/  FFMA.FTZ R4, R4, R7, -R25 ;  /* 0x0000000704047223 */ /* 0x000fe20000010819 */
[----:B------:R-:W-:-:S02]  /*44d0*/  HADD2.F32 R7, -RZ, R5.H0_H0 ;  /* 0x20000005ff077230 */ /* 0x000fc40000004100 */
[-C--:B------:R-:W-:Y:S01]  /*44e0*/  FFMA.FTZ R67, R67, R78.reuse, -R84 ;  /* 0x0000004e43437223 */ /* 0x080fe20000010854 */
        /* <DEDUP_REMOVED lines=8> */
[----:B------:R-:W-:Y:S02]  /*4570*/  HADD2.F32 R25, -RZ, R83.H1_H1 ;  /* 0x30000053ff197230 */ /* 0x000fe40000004100 */
[C---:B------:R-:W-:Y:S01]  /*4580*/  FMUL.FTZ R27, R5.reuse, R27 ;  /* 0x0000001b051b7220 */ /* 0x040fe20000410000 */
[----:B------:R-:W-:Y:S01]  /*4590*/  F2FP.F16.F32.PACK_AB R15, R12, R15 ;  /* 0x0000000f0c0f723e */ /* 0x000fe200000000ff */
[-C--:B------:R-:W-:Y:S01]  /*45a0*/  FFMA.FTZ R5, R5, R6.reuse, -R26 ;  /* 0x0000000605057223 */ /* 0x080fe2000001081a */
[----:B------:R-:W-:Y:S01]  /*45b0*/  F2FP.F16.F32.PACK_AB R12, R10, R73 ;  /* 0x000000490a0c723e */ /* 0x000fe200000000ff */
[-C--:B------:R-:W-:Y:S01]  /*45c0*/  FFMA.FTZ R78, R7, R25.reuse, -R78 ;  /* 0x00000019074e7223 */ /* 0x080fe2000001084e */
[----:B------:R-:W-:Y:S01]  /*45d0*/  FFMA.FTZ R75, R24, R25, R75 ;  /* 0x00000019184b7223 */ /* 0x000fe2000001004b */
[----:B------:R-:W-:Y:S01]  /*45e0*/  FFMA.FTZ R6, R14, R6, R27 ;  /* 0x000000060e067223 */ /* 0x000fe2000001001b */
[----:B------:R-:W-:Y:S01]  /*45f0*/  F2FP.F16.F32.PACK_AB R7, R8, R11 ;  /* 0x0000000b0807723e */ /* 0x000fe200000000ff */
[----:B------:R-:W-:Y:S01]  /*4600*/  IMAD.MOV.U32 R9, RZ, RZ, R13 ;  /* 0x000000ffff097224 */ /* 0x000fe200078e000d */
[----:B------:R-:W-:Y:S01]  /*4610*/  F2FP.F16.F32.PACK_AB R8, R4, R67 ;  /* 0x000000430408723e */ /* 0x000fe200000000ff */
[----:B------:R-:W-:Y:S01]  /*4620*/  IMAD.MOV.U32 R11, RZ, RZ, R15 ;  /* 0x000000ffff0b7224 */ /* 0x000fe200078e000f */
[----:B------:R-:W-:Y:S01]  /*4630*/  F2FP.F16.F32.PACK_AB R10, R5, R78 ;  /* 0x0000004e050a723e */ /* 0x000fe200000000ff */
[----:B------:R-:W-:Y:S01]  /*4640*/  IMAD.MOV.U32 R13, RZ, RZ, R74 ;  /* 0x000000ffff0d7224 */ /* 0x000fe200078e004a */
[----:B------:R-:W-:-:S02]  /*4650*/  F2FP.F16.F32.PACK_AB R14, R6, R75 ;  /* 0x0000004b060e723e */ /* 0x000fc400000000ff */
[----:B------:R-:W-:-:S07]  /*4660*/  MOV R15, R7 ;  /* 0x00000007000f7202 */ /* 0x000fce0000000f00 */
.L_x_5783:
[----:B------:R-:W-:Y:S05]  /*4670*/  BSYNC B1 ;  /* 0x0000000000017941 */ /* 0x000fea0003800000 */
.L_x_5782:
[----:B--2---:R2:W-:Y:S01]  /*4680*/  ST.E.128 desc[UR40][R54.64], R8 ;  /* 0x0000000836007985 */ /* 0x0045e2000c101d28 */
[----:B------:R-:W-:Y:S01]  /*4690*/  ISETP.GE.AND P4, PT, R71, R72, PT ;  /* 0x000000484700720c */ /* 0x000fe20003f86270 */
[----:B------:R-:W-:Y:S02]  /*46a0*/  IMAD.MOV.U32 R4, RZ, RZ, R70 ;  /* 0x000000ffff047224 */ /* 0x000fe400078e0046 */
[----:B------:R-:W-:-:S10]  /*46b0*/  IMAD.MOV.U32 R5, RZ, RZ, R69 ;  /* 0x000000ffff057224 */ /* 0x000fd400078e0045 */
[----:B------:R-:W-:Y:S05]  /*46c0*/  @P4 BRA `(.L_x_5771) ;  /* 0x0000000000e04947 */ /* 0x000fea0003800000 */
[----:B------:R-:W-:-:S05]  /*46d0*/  IMAD.WIDE R4, R71, 0x2, R4 ;  /* 0x0000000247047825 */ /* 0x000fca00078e0204 */
[----:B---3--:R3:W-:Y:S01]  /*46e0*/  ST.E.128 desc[UR40][R4.64], R12 ;  /* 0x0000000c04007985 */ /* 0x0087e2000c101d28 */
[----:B------:R-:W-:Y:S05]  /*46f0*/  BRA `(.L_x_5771) ;  /* 0x0000000000d47947 */ /* 0x000fea0003800000 */
.L_x_5763:
[----:B------:R-:W-:-:S06]  /*4700*/  UISETP.NE.AND UP0, UPT, UR37, 0x3, UPT ;  /* 0x000000032500788c */ /* 0x000fcc000bf05270 */
[----:B------:R-:W-:-:S13]  /*4710*/  PLOP3.LUT P3, PT, PT, PT, UP0, 0x80, 0x0 ;  /* 0x000000000000781c */ /* 0x000fda0003f6f008 */
[----:B------:R-:W-:Y:S05]  /*4720*/  @!P3 BRA `(.L_x_5784) ;  /* 0x000000000004b947 */ /* 0x000fea0003800000 */
[----:B------:R-:W-:Y:S01]  /*4730*/  BPT.TRAP 0x1 ;  /* 0x000000040000795c */ /* 0x000fe20000300000 */
.L_x_5784:
[----:B------:R-:W-:Y:S01]  /*4740*/  IMAD R61, R187, 0x8, R2 ;  /* 0x00000008bb3d7824 */ /* 0x000fe200078e0202 */
[----:B------:R-:W-:Y:S01]  /*4750*/  SHF.L.U32 R68, R192, 0x1f, RZ ;  /* 0x0000001fc0447819 */ /* 0x000fe200000006ff */
[----:B------:R-:W-:Y:S01]  /*4760*/  BSSY B1, `(.L_x_5785) ;  /* 0x0000004000017945 */ /* 0x000fe20003800000 */
[----:B------:R-:W-:Y:S02]  /*4770*/  SHF.R.S32.HI R65, RZ, 0x1f, R63 ;  /* 0x0000001fff417819 */ /* 0x000fe4000001143f */
[----:B------:R-:W1:Y:S02]  /*4780*/  SYNCS.PHASECHK.TRANS64.TRYWAIT P4, [R61+URZ+0x28c90], R68 ;  /* 0x028c90443d0075a7 */ /* 0x000e64000808017f */
[----:B-1----:R-:W-:Y:S05]  /*4790*/  @!P4 BRA `(.L_x_5786) ;  /* 0x000001ec00e8c947 */ /* 0x002fea0003800000 */
.L_x_6130:
[----:B------:R-:W-:Y:S05]  /*47a0*/  BSYNC B1 ;  /* 0x0000000000017941 */ /* 0x000fea0003800000 */
.L_x_5785:
        /* <DEDUP_REMOVED lines=14> */
[----:B------:R-:W-:-:S02]  /*4890*/  ISETP.GT.AND P4, PT, R66, R193, PT ;  /* 0x000000c14200720c */ /* 0x000fc40003f84270 */
[----:B------:R-:W-:Y:S02]  /*48a0*/  IMAD.IADD R5, R5, 0x1, R9 ;  /* 0x0000000105057824 */ /* 0x000fe400078e0209 */
[----:B------:R-:W-:Y:S01]  /*48b0*/  IMAD.WIDE.U32 R4, R188, UR4, R4 ;  /* 0x00000004bc047c25 */ /* 0x000fe2000f8e0004 */
[----:B------:R-:W-:-:S03]  /*48c0*/  UMOV UR4, 0xffffffff ;  /* 0xffffffff00047882 */ /* 0x000fc60000000000 */
[----:B------:R-:W-:Y:S01]  /*48d0*/  IMAD R13, R188, UR5, R5 ;  /* 0x00000005bc0d7c24 */ /* 0x000fe2000f8e0205 */
[----:B------:R-:W-:-:S04]  /*48e0*/  LEA R5, P5, R4, UR6, 0x1 ;  /* 0x0000000604057c11 */ /* 0x000fc8000f8a08ff */
[----:B------:R-:W-:Y:S01]  /*48f0*/  LEA.HI.X R13, R4, UR7, R13, 0x1, P5 ;  /* 0x00000007040d7c11 */ /* 0x000fe2000a8f0c0d */
[----:B------:R-:W-:Y:S08]  /*4900*/  BRA.DIV UR4, `(.L_x_5787) ;  /* 0x000001ee04a07947 */ /* 0x000ff0000b800000 */
[----:B------:R0:W2:Y:S04]  /*4910*/  SHFL.IDX PT, R25, R13, RZ, 0x1c1f ;  /* 0x001c1fff0d197589 */ /* 0x0000a800000e0000 */
[----:B------:R0:W3:Y:S02]  /*4920*/  SHFL.IDX PT, R14, R5, RZ, 0x1c1f ;  /* 0x001c1fff050e7589 */ /* 0x0000e400000e0000 */
.L_x_6134:
        /* <DEDUP_REMOVED lines=18> */
.L_x_5771:
[----:B------:R-:W-:Y:S05]  /*4a50*/  BSYNC B0 ;  /* 0x0000000000007941 */ /* 0x000fea0003800000 */
.L_x_5762:
[----:B0-234-:R-:W0:Y:S01]  /*4a60*/  S2R R4, SR_TID.X ;  /* 0x0000000000047919 */ /* 0x01de220000002100 */
[----:B------:R-:W-:Y:S01]  /*4a70*/  @!PT LDS RZ, [RZ] ;  /* 0x00000000fffff984 */ /* 0x000fe20000000800 */
[----:B------:R-:W-:Y:S01]  /*4a80*/  @!PT LDS RZ, [RZ] ;  /* 0x00000000fffff984 */ /* 0x000fe20000000800 */
[----:B------:R-:W-:Y:S01]  /*4a90*/  @!PT LDS RZ, [RZ] ;  /* 0x00000000fffff984 */ /* 0x000fe20000000800 */
[----:B------:R-:W-:Y:S01]  /*4aa0*/  @!PT LDS RZ, [RZ] ;  /* 0x00000000fffff984 */ /* 0x000fe20000000800 */
[----:B------:R2:W-:Y:S06]  /*4ab0*/  MEMBAR.ALL.CTA ;  /* 0x0000000000007992 */ /* 0x0005ec0000008000 */
[----:B--2---:R-:W2:Y:S01]  /*4ac0*/  FENCE.VIEW.ASYNC.S ;  /* 0x00000000000073c6 */ /* 0x004ea20000000000 */
[----:B------:R-:W-:Y:S05]  /*4ad0*/  WARPSYNC.ALL ;  /* 0x0000000000007948 */ /* 0x000fea0003800000 */
[----:B------:R-:W-:Y:S01]  /*4ae0*/  BSSY B0, `(.L_x_5788) ;  /* 0x0000009000007945 */ /* 0x000fe20003800000 */
[----:B0-----:R-:W-:Y:S01]  /*4af0*/  LOP3.LUT R4, R4, 0x7f, RZ, 0xc0, !PT ;  /* 0x0000007f04047812 */ /* 0x001fe200078ec0ff */
[----:B--2---:R0:W-:Y:S03]  /*4b00*/  BAR.SYNC.DEFER_BLOCKING R46, 0x80 ;  /* 0x0002002e0000751d */ /* 0x0041e60000010000 */
[----:B------:R-:W-:-:S13]  /*4b10*/  ISETP.NE.AND P4, PT, R4, RZ, PT ;  /* 0x000000ff0400720c */ /* 0x000fda0003f85270 */
[----:B------:R-:W-:-:S05]  /*4b20*/  @!P4 VIADD R4, R61, 0x28ca0 ;  /* 0x00028ca03d04c836 */ /* 0x000fca0000000000 */
[----:B------:R-:W-:-:S04]  /*4b30*/  @!P4 PRMT R4, RZ, 0x654, R4 ;  /* 0x00000654ff04c816 */ /* 0x000fc80000000004 */
[----:B------:R0:W-:Y:S01]  /*4b40*/  @!P4 SYNCS.ARRIVE.TRANS64.RED.A1T0 RZ, [R4+URZ], RZ ;  /* 0x000000ff04ffc9a7 */ /* 0x0001e2000810043f */
[----:B------:R-:W-:Y:S05]  /*4b50*/  @!P3 BRA `(.L_x_5789) ;  /* 0x000000000004b947 */ /* 0x000fea0003800000 */
[----:B------:R-:W-:Y:S01]  /*4b60*/  BPT.TRAP 0x1 ;  /* 0x000000040000795c */ /* 0x000fe20000300000 */
.L_x_5789:
[----:B------:R-:W-:Y:S05]  /*4b70*/  BSYNC B0 ;  /* 0x0000000000007941 */ /* 0x000fea0003800000 */
.L_x_5788:
[----:B------:R-:W2:Y:S01]  /*4b80*/  SYNCS.PHASECHK.TRANS64.TRYWAIT P3, [R61+URZ+0x28cb0], R68 ;  /* 0x028cb0443d0075a7 */ /* 0x000ea2000806017f */
[----:B------:R-:W-:Y:S04]  /*4b90*/  BSSY B0, `(.L_x_5790) ;  /* 0x0000002000007945 */ /* 0x000fe80003800000 */
[----:B--2---:R-:W-:Y:S05]  /*4ba0*/  @!P3 BRA `(.L_x_5791) ;  /* 0x000001ec003cb947 */ /* 0x004fea0003800000 */
.L_x_6135:
[----:B------:R-:W-:Y:S05]  /*4bb0*/  BSYNC B0 ;  /* 0x0000000000007941 */ /* 0x000fea0003800000 */
.L_x_5790:
        /* <DEDUP_REMOVED lines=19> */
[----:B------:R-:W3:Y:S08]  /*4cf0*/  SHFL.IDX PT, R10, R10, RZ, 0x1c1f ;  /* 0x001c1fff0a0a7589 */ /* 0x000ef000000e0000 */
[----:B------:R-:W-:Y:S05]  /*4d00*/  @!P3 BRA `(.L_x_5793) ;  /* 0x0000000400e0b947 */ /* 0x000fea0003800000 */
[----:B------:R-:W4:Y:S01]  /*4d10*/  LDL R71, [R1+0x10] ;  /* 0x0000100001477983 */ /* 0x000f220000100800 */
[----:B------:R-:W-:-:S03]  /*4d20*/  ULDC UR4, c[0x0][0x320] ;  /* 0x0000c80000047ab9 */ /* 0x000fc60000000800 */
[----:B------:R-:W5:Y:S04]  /*4d30*/  LDL R25, [R1+0x14] ;  /* 0x0000140001197983 */ /* 0x000f680000100800 */
[----:B------:R-:W2:Y:S04]  /*4d40*/  LDL R70, [R1+0xc] ;  /* 0x00000c0001467983 */ /* 0x000ea80000100800 */
[----:B------:R-:W2:Y:S04]  /*4d50*/  LDL R24, [R1+0x18] ;  /* 0x0000180001187983 */ /* 0x000ea80000100800 */
[----:B------:R-:W2:Y:S04]  /*4d60*/  LDL R69, [R1+0x8] ;  /* 0x0000080001457983 */ /* 0x000ea80000100800 */
[----:B-1----:R-:W2:Y:S04]  /*4d70*/  LDL R67, [R1+0x1c] ;  /* 0x00001c0001437983 */ /* 0x002ea80000100800 */
[----:B------:R-:W2:Y:S04]  /*4d80*/  LDL R55, [R1+0x4] ;  /* 0x0000040001377983 */ /* 0x000ea80000100800 */
[----:B------:R-:W2:Y:S01]  /*4d90*/  LDL R54, [R1+0x20] ;  /* 0x0000200001367983 */ /* 0x000ea20000100800 */
[----:B------:R-:W-:Y:S01]  /*4da0*/  ISETP.GE.AND P5, PT, R18, UR4, PT ;  /* 0x0000000412007c0c */ /* 0x000fe2000bfa6270 */
[----:B------:R-:W-:-:S02]  /*4db0*/  IMAD R9, R187, 0x8000, R48 ;  /* 0x00008000bb097824 */ /* 0x000fc400078e0230 */
[----:B------:R-:W2:Y:S02]  /*4dc0*/  LDL R27, [R1] ;  /* 0x00000000011b7983 */ /* 0x000ea40000100800 */
[C---:B------:R-:W-:Y:S02]  /*4dd0*/  IMAD R13, R9.reuse, 0x2, R2 ;  /* 0x00000002090d7824 */ /* 0x040fe400078e0202 */
[----:B------:R-:W2:Y:S01]  /*4de0*/  LDL R26, [R1+0x24] ;  /* 0x00002400011a7983 */ /* 0x000ea20000100800 */
[----:B------:R-:W-:Y:S01]  /*4df0*/  LOP3.LUT P3, RZ, R198, 0x4, RZ, 0xc0, !PT ;  /* 0x00000004c6ff7812 */ /* 0x000fe2000786c0ff */
[C---:B------:R-:W-:Y:S02]  /*4e00*/  VIADD R15, R9.reuse, 0x20 ;  /* 0x00000020090f7836 */ /* 0x040fe40000000000 */
[C---:B------:R-:W-:Y:S02]  /*4e10*/  VIADD R14, R18.reuse, 0x40 ;  /* 0x00000040120e7836 */ /* 0x040fe40000000000 */
[----:B------:R-:W1:Y:S08]  /*4e20*/  @!P5 LDS.128 R4, [R13+0x400] ;  /* 0x000400000d04d984 */ /* 0x000e700000000c00 */
[----:B------:R-:W-:Y:S01]  /*4e30*/  @P3 VIADD R15, R9, 0xffffffe0 ;  /* 0xffffffe0090f3836 */ /* 0x000fe20000000000 */
[----:B0-----:R-:W-:-:S03]  /*4e40*/  @!P5 LEA R8, P3, R18, R11, 0x1 ;  /* 0x0000000b1208d211 */ /* 0x001fc600078608ff */
[----:B------:R-:W-:Y:S01]  /*4e50*/  IMAD R12, R15, 0x2, R2 ;  /* 0x000000020f0c7824 */ /* 0x000fe200078e0202 */
[----:B---3--:R-:W-:Y:S01]  /*4e60*/  @!P5 LEA.HI.X R9, R18, R10, R19, 0x1, P3 ;  /* 0x0000000a1209d211 */ /* 0x008fe200018f0c13 */
[----:B------:R-:W3:Y:S01]  /*4e70*/  LDL R15, [R1+0x30] ;  /* 0x00003000010f7983 */ /* 0x000ee20000100800 */
[----:B------:R-:W-:-:S03]  /*4e80*/  ISETP.GE.AND P3, PT, R185, UR4, PT ;  /* 0x00000004b9007c0c */ /* 0x000fc6000bf66270 */
[----:B-1----:R0:W-:Y:S10]  /*4e90*/  @!P5 ST.E.128 desc[UR40][R8.64], R4 ;  /* 0x000000040800d985 */ /* 0x0021f4000c101d28 */
[----:B------:R-:W1:Y:S01]  /*4ea0*/  @!P3 LDS.128 R4, [R12+0x400] ;  /* 0x000400000c04b984 */ /* 0x000e620000000c00 */
[----:B0-----:R-:W-:-:S04]  /*4eb0*/  @!P3 LEA R8, P5, R185, R11, 0x1 ;  /* 0x0000000bb908b211 */ /* 0x001fc800078a08ff */
[----:B------:R-:W-:Y:S02]  /*4ec0*/  @!P3 LEA.HI.X R9, R185, R10, R204, 0x1, P5 ;  /* 0x0000000ab909b211 */ /* 0x000fe400028f0ccc */
[----:B------:R-:W-:Y:S01]  /*4ed0*/  ISETP.GE.AND P5, PT, R14, UR4, PT ;  /* 0x000000040e007c0c */ /* 0x000fe2000bfa6270 */
[----:B------:R-:W-:Y:S02]  /*4ee0*/  VIADD R14, R18, 0x60 ;  /* 0x00000060120e7836 */ /* 0x000fe40000000000 */
[----:B-1----:R4:W-:Y:S10]  /*4ef0*/  @!P3 ST.E.128 desc[UR40][R8.64], R4 ;  /* 0x000000040800b985 */ /* 0x0029f4000c101d28 */
[----:B------:R-:W0:Y:S01]  /*4f00*/  @!P5 LDS.128 R4, [R13+0x2400] ;  /* 0x002400000d04d984 */ /* 0x000e220000000c00 */
[----:B----4-:R-:W-:-:S04]  /*4f10*/  @!P5 LEA R8, P3, R71, R11, 0x1 ;  /* 0x0000000b4708d211 */ /* 0x010fc800078608ff */
[----:B-----5:R-:W-:Y:S02]  /*4f20*/  @!P5 IADD3.X R9, R10, R25, RZ, P3, !PT ;  /* 0x000000190a09d210 */ /* 0x020fe40001ffe4ff */
[----:B------:R-:W4:Y:S01]  /*4f30*/  LDL R25, [R1+0x28] ;  /* 0x0000280001197983 */ /* 0x000f220000100800 */
[----:B------:R-:W-:Y:S01]  /*4f40*/  ISETP.GE.AND P3, PT, R14, UR4, PT ;  /* 0x000000040e007c0c */ /* 0x000fe2000bf66270 */
[----:B------:R-:W-:Y:S02]  /*4f50*/  VIADD R14, R18, 0x80 ;  /* 0x00000080120e7836 */ /* 0x000fe40000000000 */
[----:B0-----:R2:W-:Y:S10]  /*4f60*/  @!P5 ST.E.128 desc[UR40][R8.64], R4 ;  /* 0x000000040800d985 */ /* 0x0015f4000c101d28 */
[----:B------:R-:W0:Y:S01]  /*4f70*/  @!P3 LDS.128 R4, [R12+0x2400] ;  /* 0x002400000c04b984 */ /* 0x000e220000000c00 */
[----:B--2---:R-:W-:-:S05]  /*4f80*/  @!P3 LEA R8, P5, R70, R11, 0x1 ;  /* 0x0000000b4608b211 */ /* 0x004fca00078a08ff */
[----:B------:R-:W-:Y:S02]  /*4f90*/  @!P3 IMAD.X R9, R10, 0x1, R24, P5 ;  /* 0x000000010a09b824 */ /* 0x000fe400028e0618 */
[----:B------:R-:W2:Y:S01]  /*4fa0*/  LDL R24, [R1+0x2c] ;  /* 0x00002c0001187983 */ /* 0x000ea20000100800 */
[----:B------:R-:W-:Y:S01]  /*4fb0*/  ISETP.GE.AND P5, PT, R14, UR4, PT ;  /* 0x000000040e007c0c */ /* 0x000fe2000bfa6270 */
[----:B------:R-:W-:Y:S02]  /*4fc0*/  VIADD R14, R18, 0xa0 ;  /* 0x000000a0120e7836 */ /* 0x000fe40000000000 */
[----:B0-----:R0:W-:Y:S10]  /*4fd0*/  @!P3 ST.E.128 desc[UR40][R8.64], R4 ;  /* 0x000000040800b985 */ /* 0x0011f4000c101d28 */
[----:B------:R-:W1:Y:S01]  /*4fe0*/  @!P5 LDS.128 R4, [R13+0x4400] ;  /* 0x004400000d04d984 */ /* 0x000e620000000c00 */
[----:B0-----:R-:W-:-:S05]  /*4ff0*/  @!P5 LEA R8, P3, R69, R11, 0x1 ;  /* 0x0000000b4508d211 */ /* 0x001fca00078608ff */
[----:B------:R-:W-:Y:S01]  /*5000*/  @!P5 IMAD.X R9, R10, 0x1, R67, P3 ;  /* 0x000000010a09d824 */ /* 0x000fe200018e0643 */
[----:B------:R-:W-:-:S04]  /*5010*/  ISETP.GE.AND P3, PT, R14, UR4, PT ;  /* 0x000000040e007c0c */ /* 0x000fc8000bf66270 */
[----:B-1----:R0:W-:Y:S09]  /*5020*/  @!P5 ST.E.128 desc[UR40][R8.64], R4 ;  /* 0x000000040800d985 */ /* 0x0021f2000c101d28 */
[----:B------:R-:W1:Y:S01]  /*5030*/  @!P3 LDS.128 R4, [R12+0x4400] ;  /* 0x004400000c04b984 */ /* 0x000e620000000c00 */
[----:B0-----:R-:W-:-:S05]  /*5040*/  @!P3 LEA R8, P5, R55, R11, 0x1 ;  /* 0x0000000b3708b211 */ /* 0x001fca00078a08ff */
[----:B------:R-:W-:Y:S02]  /*5050*/  @!P3 IMAD.X R9, R10, 0x1, R54, P5 ;  /* 0x000000010a09b824 */ /* 0x000fe400028e0636 */
[----:B------:R-:W5:Y:S01]  /*5060*/  LDL R54, [R1+0x34] ;  /* 0x0000340001367983 */ /* 0x000f620000100800 */
[----:B------:R-:W-:-:S05]  /*5070*/  VIADD R14, R18, 0xc0 ;  /* 0x000000c0120e7836 */ /* 0x000fca0000000000 */
[----:B------:R-:W-:Y:S01]  /*5080*/  ISETP.GE.AND P5, PT, R14, UR4, PT ;  /* 0x000000040e007c0c */ /* 0x000fe2000bfa6270 */
[----:B-1----:R0:W-:-:S12]  /*5090*/  @!P3 ST.E.128 desc[UR40][R8.64], R4 ;  /* 0x000000040800b985 */ /* 0x0021d8000c101d28 */
[----:B------:R-:W1:Y:S01]  /*50a0*/  @!P5 LDS.128 R4, [R13+0x6400] ;  /* 0x006400000d04d984 */ /* 0x000e620000000c00 */
[----:B0-----:R-:W-:-:S03]  /*50b0*/  @!P5 LEA R8, P3, R27, R11, 0x1 ;  /* 0x0000000b1b08d211 */ /* 0x001fc600078608ff */
[----:B------:R-:W5:Y:S02]  /*50c0*/  LDL R27, [R1+0x38] ;  /* 0x00003800011b7983 */ /* 0x000f640000100800 */
[----:B------:R-:W-:Y:S02]  /*50d0*/  @!P5 IMAD.X R9, R10, 0x1, R26, P3 ;  /* 0x000000010a09d824 */ /* 0x000fe400018e061a */
[----:B------:R-:W5:Y:S01]  /*50e0*/  LDL R26, [R1+0x3c] ;  /* 0x00003c00011a7983 */ /* 0x000f620000100800 */
[----:B------:R-:W-:-:S05]  /*50f0*/  VIADD R14, R18, 0xe0 ;  /* 0x000000e0120e7836 */ /* 0x000fca0000000000 */
[----:B------:R-:W-:Y:S01]  /*5100*/  ISETP.GE.AND P3, PT, R14, UR4, PT ;  /* 0x000000040e007c0c */ /* 0x000fe2000bf66270 */
[----:B-1----:R0:W-:-:S12]  /*5110*/  @!P5 ST.E.128 desc[UR40][R8.64], R4 ;  /* 0x000000040800d985 */ /* 0x0021d8000c101d28 */
[----:B------:R-:W1:Y:S01]  /*5120*/  @!P3 LDS.128 R4, [R12+0x6400] ;  /* 0x006400000c04b984 */ /* 0x000e620000000c00 */
[----:B0-----:R-:W-:Y:S01]  /*5130*/  @!P3 LEA R8, P5, R229, R11, 0x1 ;  /* 0x0000000be508b211 */ /* 0x001fe200078a08ff */
[----:B------:R-:W-:-:S04]  /*5140*/  VIADD R14, R18, 0x100 ;  /* 0x00000100120e7836 */ /* 0x000fc80000000000 */
[----:B----4-:R-:W-:Y:S02]  /*5150*/  @!P3 IMAD.X R9, R10, 0x1, R25, P5 ;  /* 0x000000010a09b824 */ /* 0x010fe400028e0619 */
[----:B------:R-:W4:Y:S01]  /*5160*/  LDL R25, [R1+0x40] ;  /* 0x0000400001197983 */ /* 0x000f220000100800 */
[----:B------:R-:W-:-:S03]  /*5170*/  ISETP.GE.AND P5, PT, R14, UR4, PT ;  /* 0x000000040e007c0c */ /* 0x000fc6000bfa6270 */
[----:B-1----:R0:W-:Y:S10]  /*5180*/  @!P3 ST.E.128 desc[UR40][R8.64], R4 ;  /* 0x000000040800b985 */ /* 0x0021f4000c101d28 */
[----:B------:R-:W1:Y:S01]  /*5190*/  @!P5 LDS.128 R4, [R13+0x8400] ;  /* 0x008400000d04d984 */ /* 0x000e620000000c00 */
[----:B0-----:R-:W-:-:S05]  /*51a0*/  @!P5 LEA R8, P3, R228, R11, 0x1 ;  /* 0x0000000be408d211 */ /* 0x001fca00078608ff */
[----:B--2---:R-:W-:Y:S02]  /*51b0*/  @!P5 IMAD.X R9, R10, 0x1, R24, P3 ;  /* 0x000000010a09d824 */ /* 0x004fe400018e0618 */
[----:B------:R-:W2:Y:S01]  /*51c0*/  LDL R24, [R1+0x44] ;  /* 0x0000440001187983 */ /* 0x000ea20000100800 */
[----:B------:R-:W-:-:S05]  /*51d0*/  VIADD R14, R18, 0x120 ;  /* 0x00000120120e7836 */ /* 0x000fca0000000000 */
[----:B------:R-:W-:Y:S01]  /*51e0*/  ISETP.GE.AND P3, PT, R14, UR4, PT ;  /* 0x000000040e007c0c */ /* 0x000fe2000bf66270 */
[----:B-1----:R0:W-:-:S12]  /*51f0*/  @!P5 ST.E.128 desc[UR40][R8.64], R4 ;  /* 0x000000040800d985 */ /* 0x0021d8000c101d28 */
[----:B------:R-:W1:Y:S01]  /*5200*/  @!P3 LDS.128 R4, [R12+0x8400] ;  /* 0x008400000c04b984 */ /* 0x000e620000000c00 */
[----:B0-----:R-:W-:-:S05]  /*5210*/  @!P3 LEA R8, P5, R226, R11, 0x1 ;  /* 0x0000000be208b211 */ /* 0x001fca00078a08ff */
[----:B---3--:R-:W-:Y:S02]  /*5220*/  @!P3 IMAD.X R9, R10, 0x1, R15, P5 ;  /* 0x000000010a09b824 */ /* 0x008fe400028e060f */
[----:B------:R-:W3:Y:S01]  /*5230*/  LDL R15, [R1+0x48] ;  /* 0x00004800010f7983 */ /* 0x000ee20000100800 */
[----:B------:R-:W-:-:S05]  /*5240*/  VIADD R14, R18, 0x140 ;  /* 0x00000140120e7836 */ /* 0x000fca0000000000 */
[----:B------:R-:W-:Y:S01]  /*5250*/  ISETP.GE.AND P5, PT, R14, UR4, PT ;  /* 0x000000040e007c0c */ /* 0x000fe2000bfa6270 */
[----:B-1----:R0:W-:-:S12]  /*5260*/  @!P3 ST.E.128 desc[UR40][R8.64], R4 ;  /* 0x000000040800b985 */ /* 0x0021d8000c101d28 */
[----:B------:R-:W1:Y:S01]  /*5270*/  @!P5 LDS.128 R4, [R13+0xa400] ;  /* 0x00a400000d04d984 */ /* 0x000e620000000c00 */
[----:B------:R-:W-:Y:S01]  /*5280*/  VIADD R14, R18, 0x160 ;  /* 0x00000160120e7836 */ /* 0x000fe20000000000 */
[----:B0-----:R-:W-:-:S05]  /*5290*/  @!P5 LEA R8, P3, R219, R11, 0x1 ;  /* 0x0000000bdb08d211 */ /* 0x001fca00078608ff */
[----:B-----5:R-:W-:Y:S01]  /*52a0*/  @!P5 IMAD.X R9, R10, 0x1, R54, P3 ;  /* 0x000000010a09d824 */ /* 0x020fe200018e0636 */
[----:B------:R-:W-:-:S04]  /*52b0*/  ISETP.GE.AND P3, PT, R14, UR4, PT ;  /* 0x000000040e007c0c */ /* 0x000fc8000bf66270 */
[----:B-1----:R0:W-:Y:S09]  /*52c0*/  @!P5 ST.E.128 desc[UR40][R8.64], R4 ;  /* 0x000000040800d985 */ /* 0x0021f2000c101d28 */
[----:B------:R-:W1:Y:S01]  /*52d0*/  @!P3 LDS.128 R4, [R12+0xa400] ;  /* 0x00a400000c04b984 */ /* 0x000e620000000c00 */
[----:B------:R-:W-:Y:S01]  /*52e0*/  VIADD R14, R18, 0x180 ;  /* 0x00000180120e7836 */ /* 0x000fe20000000000 */
[----:B0-----:R-:W-:-:S05]  /*52f0*/  @!P3 LEA R8, P5, R216, R11, 0x1 ;  /* 0x0000000bd808b211 */ /* 0x001fca00078a08ff */
[----:B------:R-:W-:Y:S01]  /*5300*/  @!P3 IMAD.X R9, R10, 0x1, R27, P5 ;  /* 0x000000010a09b824 */ /* 0x000fe200028e061b */
[----:B------:R-:W-:-:S04]  /*5310*/  ISETP.GE.AND P5, PT, R14, UR4, PT ;  /* 0x000000040e007c0c */ /* 0x000fc8000bfa6270 */
[----:B-1----:R0:W-:Y:S09]  /*5320*/  @!P3 ST.E.128 desc[UR40][R8.64], R4 ;  /* 0x000000040800b985 */ /* 0x0021f2000c101d28 */
[----:B------:R-:W1:Y:S01]  /*5330*/  @!P5 LDS.128 R4, [R13+0xc400] ;  /* 0x00c400000d04d984 */ /* 0x000e620000000c00 */
[----:B------:R-:W-:Y:S01]  /*5340*/  VIADD R14, R18, 0x1a0 ;  /* 0x000001a0120e7836 */ /* 0x000fe20000000000 */
[----:B0-----:R-:W-:-:S04]  /*5350*/  @!P5 LEA R8, P3, R215, R11, 0x1 ;  /* 0x0000000bd708d211 */ /* 0x001fc800078608ff */
[----:B------:R-:W-:Y:S02]  /*5360*/  @!P5 IADD3.X R9, R10, R26, RZ, P3, !PT ;  /* 0x0000001a0a09d210 */ /* 0x000fe40001ffe4ff */
[----:B------:R-:W-:-:S03]  /*5370*/  ISETP.GE.AND P3, PT, R14, UR4, PT ;  /* 0x000000040e007c0c */ /* 0x000fc6000bf66270 */
[----:B-1----:R0:W-:Y:S10]  /*5380*/  @!P5 ST.E.128 desc[UR40][R8.64], R4 ;  /* 0x000000040800d985 */ /* 0x0021f4000c101d28 */
[----:B------:R-:W1:Y:S01]  /*5390*/  @!P3 LDS.128 R4, [R12+0xc400] ;  /* 0x00c400000c04b984 */ /* 0x000e620000000c00 */
[----:B------:R-:W-:Y:S01]  /*53a0*/  VIADD R14, R18, 0x1c0 ;  /* 0x000001c0120e7836 */ /* 0x000fe20000000000 */
[----:B0-----:R-:W-:-:S05]  /*53b0*/  @!P3 LEA R8, P5, R214, R11, 0x1 ;  /* 0x0000000bd608b211 */ /* 0x001fca00078a08ff */
[----:B----4-:R-:W-:Y:S01]  /*53c0*/  @!P3 IMAD.X R9, R10, 0x1, R25, P5 ;  /* 0x000000010a09b824 */ /* 0x010fe200028e0619 */
[----:B------:R-:W-:-:S04]  /*53d0*/  ISETP.GE.AND P5, PT, R14, UR4, PT ;  /* 0x000000040e007c0c */ /* 0x000fc8000bfa6270 */
[----:B-1----:R0:W-:Y:S09]  /*53e0*/  @!P3 ST.E.128 desc[UR40][R8.64], R4 ;  /* 0x000000040800b985 */ /* 0x0021f2000c101d28 */
[----:B------:R-:W1:Y:S01]  /*53f0*/  @!P5 LDS.128 R4, [R13+0xe400] ;  /* 0x00e400000d04d984 */ /* 0x000e620000000c00 */
[----:B------:R-:W-:Y:S01]  /*5400*/  VIADD R14, R18, 0x1e0 ;  /* 0x000001e0120e7836 */ /* 0x000fe20000000000 */
[----:B0-----:R-:W-:-:S05]  /*5410*/  @!P5 LEA R8, P3, R212, R11, 0x1 ;  /* 0x0000000bd408d211 */ /* 0x001fca00078608ff */
[----:B--2---:R-:W-:Y:S01]  /*5420*/  @!P5 IMAD.X R9, R10, 0x1, R24, P3 ;  /* 0x000000010a09d824 */ /* 0x004fe200018e0618 */
[----:B------:R-:W-:-:S04]  /*5430*/  ISETP.GE.AND P3, PT, R14, UR4, PT ;  /* 0x000000040e007c0c */ /* 0x000fc8000bf66270 */
[----:B-1----:R0:W-:Y:S09]  /*5440*/  @!P5 ST.E.128 desc[UR40][R8.64], R4 ;  /* 0x000000040800d985 */ /* 0x0021f2000c101d28 */
[----:B------:R-:W1:Y:S01]  /*5450*/  @!P3 LDS.128 R4, [R12+0xe400] ;  /* 0x00e400000c04b984 */ /* 0x000e620000000c00 */
[----:B0-----:R-:W-:-:S05]  /*5460*/  @!P3 LEA R8, P5, R210, R11, 0x1 ;  /* 0x0000000bd208b211 */ /* 0x001fca00078a08ff */
[----:B---3--:R-:W-:-:S05]  /*5470*/  @!P3 IMAD.X R9, R10, 0x1, R15, P5 ;  /* 0x000000010a09b824 */ /* 0x008fca00028e060f */
[----:B-1----:R4:W-:Y:S03]  /*5480*/  @!P3 ST.E.128 desc[UR40][R8.64], R4 ;  /* 0x000000040800b985 */ /* 0x0029e6000c101d28 */
.L_x_5793:
[----:B------:R-:W-:Y:S05]  /*5490*/  BSYNC B0 ;  /* 0x0000000000007941 */ /* 0x000fea0003800000 */
.L_x_5792:
[----:B------:R-:W-:Y:S01]  /*54a0*/  @!PT LDS RZ, [RZ] ;  /* 0x00000000fffff984 */ /* 0x000fe20000000800 */
[----:B------:R-:W-:Y:S01]  /*54b0*/  @!PT LDS RZ, [RZ] ;  /* 0x00000000fffff984 */ /* 0x000fe20000000800 */
[----:B------:R-:W-:Y:S01]  /*54c0*/  @!PT LDS RZ, [RZ] ;  /* 0x00000000fffff984 */ /* 0x000fe20000000800 */
[----:B------:R-:W-:Y:S01]  /*54d0*/  @!PT LDS RZ, [RZ] ;  /* 0x00000000fffff984 */ /* 0x000fe20000000800 */
[----:B------:R5:W-:Y:S06]  /*54e0*/  MEMBAR.ALL.CTA ;  /* 0x0000000000007992 */ /* 0x000bec0000008000 */
[----:B-----5:R-:W5:Y:S01]  /*54f0*/  FENCE.VIEW.ASYNC.S ;  /* 0x00000000000073c6 */ /* 0x020f620000000000 */
[----:B-12---:R-:W-:Y:S01]  /*5500*/  @!P4 VIADD R61, R61, 0x28cc0 ;  /* 0x00028cc03d3dc836 */ /* 0x006fe20000000000 */
[----:B-----5:R1:W-:Y:S04]  /*5510*/  BAR.SYNC.DEFER_BLOCKING R46, 0x80 ;  /* 0x0002002e0000751d */ /* 0x0203e80000010000 */
[----:B------:R-:W-:Y:S01]  /*5520*/  @!P4 PRMT R61, RZ, 0x654, R61 ;  /* 0x00000654ff3dc816 */ /* 0x000fe2000000003d */
[----:B------:R-:W-:Y:S01]  /*5530*/  VIADD R187, R187, 0x1 ;  /* 0x00000001bbbb7836 */ /* 0x000fe20000000000 */
[----:B------:R-:W-:-:S02]  /*5540*/  PLOP3.LUT P3, PT, PT, PT, PT, 0x8, 0x0 ;  /* 0x000000000000781c */ /* 0x000fc40003f6e170 */
[----:B------:R1:W-:Y:S02]  /*5550*/  @!P4 SYNCS.ARRIVE.TRANS64.RED.A1T0 RZ, [R61+URZ], RZ ;  /* 0x000000ff3dffc9a7 */ /* 0x0003e4000810043f */
[----:B------:R-:W-:-:S04]  /*5560*/  ISETP.NE.AND P4, PT, R187, 0x2, PT ;  /* 0x00000002bb00780c */ /* 0x000fc80003f85270 */
[----:B----4-:R-:W-:Y:S02]  /*5570*/  SEL R5, RZ, 0x1, P4 ;  /* 0x00000001ff057807 */ /* 0x010fe40002000000 */
[----:B------:R-:W-:Y:S02]  /*5580*/  SEL R187, R187, RZ, P4 ;  /* 0x000000ffbbbb7207 */ /* 0x000fe40002000000 */
[----:B------:R-:W-:Y:S01]  /*5590*/  LOP3.LUT R192, R192, R5, RZ, 0x3c, !PT ;  /* 0x00000005c0c07212 */ /* 0x000fe200078e3cff */
[----:B-1----:R-:W-:Y:S06]  /*55a0*/  @P2 BRA `(.L_x_5794) ;  /* 0xffffffd800002947 */ /* 0x002fec000383ffff */
.L_x_5757:
[----:B------:R-:W-:Y:S04]  /*55b0*/  BSSY B0, `(.L_x_5795) ;  /* 0x0000004000007945 */ /* 0x000fe80003800000 */
[----:B------:R-:W-:Y:S05]  /*55c0*/  @P3 BRA `(.L_x_5796) ;  /* 0x0000000000083947 */ /* 0x000fea0003800000 */
[----:B------:R-:W1:Y:S02]  /*55d0*/  FENCE.VIEW.ASYNC.G ;  /* 0x00000000000073c6 */ /* 0x000e640000000100 */
[----:B-1----:R-:W-:Y:S06]  /*55e0*/  BAR.ARV 0xc, 0x180 ;  /* 0x0306000000007b1d */ /* 0x002fec0000002000 */
.L_x_5796:
[----:B------:R-:W-:Y:S05]  /*55f0*/  BSYNC B0 ;  /* 0x0000000000007941 */ /* 0x000fea0003800000 */
.L_x_5795:
[----:B------:R-:W-:Y:S01]  /*5600*/  UISETP.NE.AND UP0, UPT, UR39, 0x1, UPT ;  /* 0x000000012700788c */ /* 0x000fe2000bf05270 */
[----:B------:R-:W-:Y:S05]  /*5610*/  BSSY B7, `(.L_x_5797) ;  /* 0x0001064000077945 */ /* 0x000fea0003800000 */
[----:B------:R-:W-:-:S13]  /*5620*/  PLOP3.LUT P0, PT, PT, PT, UP0, 0x80, 0x0 ;  /* 0x000000000000781c */ /* 0x000fda0003f0f008 */
[----:B------:R-:W-:Y:S05]  /*5630*/  @!P0 BRA `(.L_x_5798) ;  /* 0x0000002400508947 */ /* 0x000fea0003800000 */
[----:B------:R-:W1:Y:S01]  /*5640*/  LDC R0, c[0x0][0x448] ;  /* 0x00011200ff007b82 */ /* 0x000e620000000800 */
[----:B------:R-:W-:-:S07]  /*5650*/  IADD3 R23, R184, 0x1, -R23 ;  /* 0x00000001b8177810 */ /* 0x000fce0007ffe817 */
[----:B------:R-:W2:Y:S01]  /*5660*/  LDC.64 R4, c[0x0][0x9e0] ;  /* 0x00027800ff047b82 */ /* 0x000ea20000000a00 */
[----:B-1----:R-:W-:Y:S01]  /*5670*/  ISETP.NE.AND P1, PT, R0, 0x1, PT ;  /* 0x000000010000780c */ /* 0x002fe20003f25270 */
[----:B------:R-:W-:Y:S01]  /*5680*/  VIADD R0, R196, 0x3f ;  /* 0x0000003fc4007836 */ /* 0x000fe20000000000 */
        /* <DEDUP_REMOVED lines=19> */
.L_x_5801:
[----:B------:R-:W-:-:S13]  /*57c0*/  ISETP.NE.AND P0, PT, R5, 0x1, PT ;  /* 0x000000010500780c */ /* 0x000fda0003f05270 */
[----:B------:R-:W1:Y:S02]  /*57d0*/  @P0 LDC.64 R6, c[0x0][0x9e8] ;  /* 0x00027a00ff060b82 */ /* 0x000e640000000a00 */
[----:B-1----:R-:W-:-:S05]  /*57e0*/  @P0 IMAD.HI.U32 R6, R0, R6, RZ ;  /* 0x0000000600060227 */ /* 0x002fca00078e00ff */
[----:B------:R-:W-:-:S07]  /*57f0*/  @P0 SHF.R.U32.HI R0, RZ, R7, R6 ;  /* 0x00000007ff000219 */ /* 0x000fce0000011606 */
.L_x_5802:
[----:B------:R-:W-:Y:S05]  /*5800*/  BSYNC B0 ;  /* 0x0000000000007941 */ /* 0x000fea0003800000 */
.L_x_5800:
[----:B------:R-:W-:-:S05]  /*5810*/  IMAD R3, R0, R5, R5 ;  /* 0x0000000500037224 */ /* 0x000fca00078e0205 */
[----:B------:R-:W-:-:S07]  /*5820*/  VIMNMX R4, R4, R3, PT ;  /* 0x0000000304047248 */ /* 0x000fce0003fe0100 */
.L_x_5799:
[----:B------:R-:W1:Y:S01]  /*5830*/  @P1 LDC R7, c[0x0][0x44c] ;  /* 0x00011300ff071b82 */ /* 0x000e620000000800 */
[----:B------:R-:W-:Y:S01]  /*5840*/  VIADD R4, R4, 0x3f ;  /* 0x0000003f04047836 */ /* 0x000fe20000000000 */
[----:B------:R-:W-:Y:S01]  /*5850*/  ULDC UR4, c[0x0][0x9dc] ;  /* 0x0002770000047ab9 */ /* 0x000fe20000000800 */
[----:B------:R-:W-:-:S03]  /*5860*/  IMAD.MOV.U32 R0, RZ, RZ, R196 ;  /* 0x000000ffff007224 */ /* 0x000fc600078e00c4 */
[----:B------:R-:W-:Y:S02]  /*5870*/  SHF.R.S32.HI R3, RZ, 0x1f, R4 ;  /* 0x0000001fff037819 */ /* 0x000fe40000011404 */
[----:B------:R-:W2:Y:S02]  /*5880*/  @P1 LDC R6, c[0x0][0x450] ;  /* 0x00011400ff061b82 */ /* 0x000ea40000000800 */
[----:B------:R-:W-:-:S04]  /*5890*/  LEA.HI R3, R3, R4, RZ, 0x6 ;  /* 0x0000000403037211 */ /* 0x000fc800078f30ff */
[----:B------:R-:W-:-:S04]  /*58a0*/  SHF.R.S32.HI R3, RZ, 0x6, R3 ;  /* 0x00000006ff037819 */ /* 0x000fc80000011403 */
[----:B------:R-:W-:Y:S01]  /*58b0*/  VIMNMX R38, R38, R3, PT ;  /* 0x0000000326267248 */ /* 0x000fe20003fe0100 */
[----:B-1----:R-:W-:-:S05]  /*58c0*/  @P1 IMAD.HI.U32 R7, R196, R7, RZ ;  /* 0x00000007c4071227 */ /* 0x002fca00078e00ff */
[----:B--2---:R-:W-:-:S05]  /*58d0*/  @P1 SHF.R.U32.HI R0, RZ, R6, R7 ;  /* 0x00000006ff001219 */ /* 0x004fca0000011607 */
        /* <DEDUP_REMOVED lines=13> */
.L_x_5805:
[----:B------:R-:W-:-:S13]  /*59b0*/  ISETP.NE.AND P0, PT, R5, 0x1, PT ;  /* 0x000000010500780c */ /* 0x000fda0003f05270 */
[----:B------:R-:W1:Y:S02]  /*59c0*/  @P0 LDC.64 R6, c[0x0][0x9e8] ;  /* 0x00027a00ff060b82 */ /* 0x000e640000000a00 */
[----:B-1----:R-:W-:-:S05]  /*59d0*/  @P0 IMAD.HI.U32 R6, R37, R6, RZ ;  /* 0x0000000625060227 */ /* 0x002fca00078e00ff */
[----:B------:R-:W-:-:S07]  /*59e0*/  @P0 SHF.R.U32.HI R37, RZ, R7, R6 ;  /* 0x00000007ff250219 */ /* 0x000fce0000011606 */
.L_x_5806:
[----:B------:R-:W-:Y:S05]  /*59f0*/  BSYNC B0 ;  /* 0x0000000000007941 */ /* 0x000fea0003800000 */
.L_x_5804:
[----:B------:R-:W-:-:S05]  /*5a00*/  IMAD R5, R37, R5, RZ ;  /* 0x0000000525057224 */ /* 0x000fca00078e02ff */
[----:B------:R-:W-:-:S07]  /*5a10*/  VIMNMX R0, R0, R5, !PT ;  /* 0x0000000500007248 */ /* 0x000fce0007fe0100 */
.L_x_5803:
[----:B------:R-:W-:Y:S01]  /*5a20*/  SHF.R.S32.HI R3, RZ, 0x1f, R0 ;  /* 0x0000001fff037819 */ /* 0x000fe20000011400 */
[----:B------:R-:W-:Y:S03]  /*5a30*/  BSSY B0, `(.L_x_5807) ;  /* 0x0000027000007945 */ /* 0x000fe60003800000 */
[----:B------:R-:W-:-:S04]  /*5a40*/  LEA.HI R3, R3, R0, RZ, 0x6 ;  /* 0x0000000003037211 */ /* 0x000fc800078f30ff */
[----:B------:R-:W-:-:S04]  /*5a50*/  SHF.R.S32.HI R3, RZ, 0x6, R3 ;  /* 0x00000006ff037819 */ /* 0x000fc80000011403 */
[----:B------:R-:W-:Y:S01]  /*5a60*/  VIMNMX R9, RZ, R3, !PT ;  /* 0x00000003ff097248 */ /* 0x000fe20007fe0100 */
[----:B------:R-:W-:-:S03]  /*5a70*/  IMAD.MOV.U32 R3, RZ, RZ, RZ ;  /* 0x000000ffff037224 */ /* 0x000fc600078e00ff */
[----:B------:R-:W-:-:S13]  /*5a80*/  ISETP.GT.AND P0, PT, R38, R9, PT ;  /* 0x000000092600720c */ /* 0x000fda0003f04270 */
[----:B------:R-:W-:Y:S05]  /*5a90*/  @!P0 BRA `(.L_x_5808) ;  /* 0x0000000000808947 */ /* 0x000fea0003800000 */
[----:B------:R-:W2:Y:S01]  /*5aa0*/  LDL R4, [R1+0x4c] ;  /* 0x00004c0001047983 */ /* 0x000ea20000100800 */
[----:B------:R-:W-:Y:S01]  /*5ab0*/  ULDC UR4, c[0x0][0x9f0] ;  /* 0x00027c0000047ab9 */ /* 0x000fe20000000800 */
[----:B--2---:R-:W-:-:S04]  /*5ac0*/  ISETP.NE.AND P0, PT, R4, RZ, PT ;  /* 0x000000ff0400720c */ /* 0x004fc80003f05270 */
[----:B0-----:R-:W-:-:S04]  /*5ad0*/  SEL R11, R4, UR4, P0 ;  /* 0x00000004040b7c07 */ /* 0x001fc80008000000 */
[-C--:B------:R-:W-:Y:S02]  /*5ae0*/  IABS R6, R11.reuse ;  /* 0x0000000b00067213 */ /* 0x080fe40000000000 */
[----:B------:R-:W-:Y:S02]  /*5af0*/  IADD3 R0, R11, -0x1, R38 ;  /* 0xffffffff0b007810 */ /* 0x000fe40007ffe026 */
[----:B------:R-:W0:Y:S01]  /*5b00*/  I2F.RP R3, R6 ;  /* 0x0000000600037306 */ /* 0x000e220000209400 */
[----:B---3--:R-:W-:Y:S02]  /*5b10*/  IABS R10, R11 ;  /* 0x0000000b000a7213 */ /* 0x008fe40000000000 */
        /* <DEDUP_REMOVED lines=24> */
.L_x_5808:
[----:B------:R-:W-:Y:S05]  /*5ca0*/  BSYNC B0 ;  /* 0x0000000000007941 */ /* 0x000fea0003800000 */
.L_x_5807:
[----:B------:R-:W2:Y:S01]  /*5cb0*/  LDL R0, [R1+0x54] ;  /* 0x0000540001007983 */ /* 0x000ea20000100800 */
        /* <DEDUP_REMOVED lines=65> */
[----:B--2---:R-:W-:-:S05]  /*60d0*/  IMAD R0, R0, R3, R9 ;  /* 0x0000000300007224 */ /* 0x004fca00078e0209 */
[----:B------:R-:W-:Y:S02]  /*60e0*/  VIADDMNMX R3, R0, R3, R38, PT ;  /* 0x0000000300037246 */ /* 0x000fe40003800126 */
[----:B------:R-:W-:Y:S02]  /*60f0*/  CS2R R38, SRZ ;  /* 0x0000000000267805 */ /* 0x000fe4000001ff00 */
[----:B------:R-:W-:-:S13]  /*6100*/  ISETP.GT.AND P1, PT, R3, R0, PT ;  /* 0x000000000300720c */ /* 0x000fda0003f24270 */
[----:B------:R-:W-:Y:S05]  /*6110*/  @!P1 BRA `(.L_x_5809) ;  /* 0x000000f800cc9947 */ /* 0x000fea0003800000 */
[----:B------:R-:W2:Y:S04]  /*6120*/  LDL R8, [R1+0x5c] ;  /* 0x00005c0001087983 */ /* 0x000ea80000100800 */
[----:B--2---:R-:W1:Y:S02]  /*6130*/  SHFL.IDX PT, R4, R8, RZ, 0x1f ;  /* 0x00001fff08047589 */ /* 0x004e6400000e0000 */
[----:B-1----:R-:W-:-:S04]  /*6140*/  LEA.HI R5, R4, R4, RZ, 0x1 ;  /* 0x0000000404057211 */ /* 0x002fc800078f08ff */
        /* <DEDUP_REMOVED lines=11> */
.L_x_5810:
[C---:B------:R-:W-:Y:S01]  /*6200*/  IMAD R12, R17.reuse, 0x8, R2 ;  /* 0x00000008110c7824 */ /* 0x040fe200078e0202 */
[----:B------:R-:W-:Y:S01]  /*6210*/  SHF.L.U32 R5, R22, 0x1f, RZ ;  /* 0x0000001f16057819 */ /* 0x000fe200000006ff */
[----:B------:R-:W-:Y:S01]  /*6220*/  VIADD R4, R2, 0x26800 ;  /* 0x0002680002047836 */ /* 0x000fe20000000000 */
[----:B------:R-:W-:Y:S01]  /*6230*/  BSSY B0, `(.L_x_5811) ;  /* 0x0000008000007945 */ /* 0x000fe20003800000 */
[----:B------:R-:W-:Y:S01]  /*6240*/  IMAD R6, R17, 0x1000, R20 ;  /* 0x0000100011067824 */ /* 0x000fe200078e0214 */
[----:B------:R-:W1:Y:S01]  /*6250*/  SYNCS.PHASECHK.TRANS64.TRYWAIT P1, [R12+URZ+0x28c50], R5 ;  /* 0x028c50050c0075a7 */ /* 0x000e62000802017f */
[----:B------:R-:W-:Y:S01]  /*6260*/  IMAD.MOV.U32 R7, RZ, RZ, 0x40000040 ;  /* 0x40000040ff077424 */ /* 0x000fe200078e00ff */
[----:B------:R-:W-:-:S04]  /*6270*/  SHF.R.U32.HI R4, RZ, 0x4, R4 ;  /* 0x00000004ff047819 */ /* 0x000fc80000011604 */
[----:B------:R-:W-:-:S04]  /*6280*/  LOP3.LUT R4, R4, 0x3fff, RZ, 0xc0, !PT ;  /* 0x00003fff04047812 */ /* 0x000fc800078ec0ff */
[----:B------:R-:W-:Y:S01]  /*6290*/  LOP3.LUT R4, R4, 0x10000, RZ, 0xfc, !PT ;  /* 0x0001000004047812 */ /* 0x000fe200078efcff */
[----:B-1----:R-:W-:Y:S06]  /*62a0*/  @!P1 BRA `(.L_x_5812) ;  /* 0x000001d400909947 */ /* 0x002fec0003800000 */
.L_x_6136:
[----:B------:R-:W-:Y:S05]  /*62b0*/  BSYNC B0 ;  /* 0x0000000000007941 */ /* 0x000fea0003800000 */
.L_x_5811:
[----:B------:R-:W-:Y:S01]  /*62c0*/  BAR.SYNC.DEFER_BLOCKING 0xe, 0x100 ;  /* 0x0384000000007b1d */ /* 0x000fe20000010000 */
[----:B-1----:R-:W-:Y:S01]  /*62d0*/  IMAD.MOV.U32 R5, RZ, RZ, 0x40000040 ;  /* 0x40000040ff057424 */ /* 0x002fe200078e00ff */
[C---:B------:R-:W-:Y:S01]  /*62e0*/  R2UR UR14, R6.reuse ;  /* 0x00000000060e72ca */ /* 0x040fe200000e0000 */
[----:B---3--:R-:W-:Y:S01]  /*62f0*/  VIADD R10, R6, 0x100 ;  /* 0x00000100060a7836 */ /* 0x008fe20000000000 */
[----:B------:R-:W-:Y:S01]  /*6300*/  R2UR UR15, R7 ;  /* 0x00000000070f72ca */ /* 0x000fe200000e0000 */
[----:B0-----:R-:W-:Y:S01]  /*6310*/  IMAD.MOV.U32 R11, RZ, RZ, 0x40000040 ;  /* 0x40000040ff0b7424 */ /* 0x001fe200078e00ff */
[----:B------:R-:W-:Y:S01]  /*6320*/  R2UR UR12, R4 ;  /* 0x00000000040c72ca */ /* 0x000fe200000e0000 */
[C---:B------:R-:W-:Y:S01]  /*6330*/  VIADD R8, R6.reuse, 0x80 ;  /* 0x0000008006087836 */ /* 0x040fe20000000000 */
[----:B------:R-:W-:Y:S01]  /*6340*/  R2UR UR13, R5 ;  /* 0x00000000050d72ca */ /* 0x000fe200000e0000 */
[----:B------:R-:W-:Y:S01]  /*6350*/  VIADD R6, R6, 0x180 ;  /* 0x0000018006067836 */ /* 0x000fe20000000000 */
[----:B------:R-:W-:Y:S01]  /*6360*/  R2UR UR6, R10 ;  /* 0x000000000a0672ca */ /* 0x000fe200000e0000 */
[----:B------:R-:W-:Y:S01]  /*6370*/  VIADD R10, R4, 0x2 ;  /* 0x00000002040a7836 */ /* 0x000fe20000000000 */
[----:B------:R-:W-:Y:S01]  /*6380*/  R2UR UR7, R11 ;  /* 0x000000000b0772ca */ /* 0x000fe200000e0000 */
[----:B------:R-:W-:Y:S01]  /*6390*/  IMAD.MOV.U32 R11, RZ, RZ, 0x40000040 ;  /* 0x40000040ff0b7424 */ /* 0x000fe200078e00ff */
[----:B------:R-:W-:Y:S01]  /*63a0*/  MOV R9, 0x40000040 ;  /* 0x4000004000097802 */ /* 0x000fe20000000f00 */
[----:B------:R-:W-:Y:S01]  /*63b0*/  IMAD.MOV.U32 R7, RZ, RZ, 0x40000040 ;  /* 0x40000040ff077424 */ /* 0x000fe200078e00ff */
[----:B------:R-:W-:Y:S01]  /*63c0*/  R2UR UR10, R8 ;  /* 0x00000000080a72ca */ /* 0x000fe200000e0000 */
[----:B------:R-:W-:Y:S01]  /*63d0*/  VIADD R8, R4, 0x4 ;  /* 0x0000000404087836 */ /* 0x000fe20000000000 */
[----:B------:R-:W-:Y:S01]  /*63e0*/  R2UR UR11, R9 ;  /* 0x00000000090b72ca */ /* 0x000fe200000e0000 */
[----:B------:R-:W-:Y:S01]  /*63f0*/  IMAD.MOV.U32 R9, RZ, RZ, 0x40000040 ;  /* 0x40000040ff097424 */ /* 0x000fe200078e00ff */
[----:B------:R-:W-:-:S02]  /*6400*/  R2UR UR8, R10 ;  /* 0x000000000a0872ca */ /* 0x000fc400000e0000 */
[----:B------:R-:W-:Y:S01]  /*6410*/  R2UR UR9, R11 ;  /* 0x000000000b0972ca */ /* 0x000fe200000e0000 */
[----:B-----5:R-:W-:Y:S01]  /*6420*/  WARPGROUP.ARRIVE ;  /* 0x00000000000079c5 */ /* 0x020fe20000000000 */
        /* <DEDUP_REMOVED lines=25> */
.L_x_5813:
[----:B------:R-:W-:Y:S01]  /*65c0*/  VIADD R3, R3, 0xfffffffe ;  /* 0xfffffffe03037836 */ /* 0x000fe20000000000 */
[----:B------:R-:W-:Y:S01]  /*65d0*/  BSSY B0, `(.L_x_5814) ;  /* 0x00000cc000007945 */ /* 0x000fe20003800000 */
[----:B------:R-:W-:-:S03]  /*65e0*/  VIADD R12, R12, 0x28c60 ;  /* 0x00028c600c0c7836 */ /* 0x000fc60000000000 */
[----:B------:R-:W-:Y:S02]  /*65f0*/  ISETP.GE.AND P1, PT, R3, R0, PT ;  /* 0x000000000300720c */ /* 0x000fe40003f26270 */
[----:B------:R-:W-:-:S04]  /*6600*/  PRMT R12, R186, 0x654, R12 ;  /* 0x00000654ba0c7816 */ /* 0x000fc8000000000c */
[----:B------:R0:W-:Y:S07]  /*6610*/  SYNCS.ARRIVE.TRANS64.RED.A1T0 RZ, [R12+URZ], RZ ;  /* 0x000000ff0cff79a7 */ /* 0x0001ee000810043f */
[----:B------:R-:W-:Y:S05]  /*6620*/  @!P1 BRA `(.L_x_5815) ;  /* 0x0000000c00189947 */ /* 0x000fea0003800000 */
.L_x_5822:
[----:B------:R-:W-:Y:S01]  /*6630*/  BAR.SYNC.DEFER_BLOCKING 0xe, 0x100 ;  /* 0x0384000000007b1d */ /* 0x000fe20000010000 */
[----:B0-----:R-:W-:Y:S01]  /*6640*/  IMAD R12, R17, 0x40, R194 ;  /* 0x00000040110c7824 */ /* 0x001fe200078e02c2 */
[----:B------:R-:W-:Y:S01]  /*6650*/  ISETP.GT.AND P2, PT, R3, R0, PT ;  /* 0x000000000300720c */ /* 0x000fe20003f44270 */
[----:B------:R-:W-:Y:S02]  /*6660*/  VIADD R17, R17, 0x1 ;  /* 0x0000000111117836 */ /* 0x000fe40000000000 */
[----:B------:R-:W-:Y:S02]  /*6670*/  IMAD R12, R12, 0x4, R2 ;  /* 0x000000040c0c7824 */ /* 0x000fe400078e0202 */
[----:B------:R-:W-:Y:S01]  /*6680*/  VIADD R3, R3, 0xffffffff ;  /* 0xffffffff03037836 */ /* 0x000fe20000000000 */
[----:B------:R-:W-:-:S04]  /*6690*/  ISETP.NE.AND P1, PT, R17, 0x2, PT ;  /* 0x000000021100780c */ /* 0x000fc80003f25270 */
[----:B------:R-:W-:Y:S01]  /*66a0*/  SEL R17, R17, RZ, P1 ;  /* 0x000000ff11117207 */ /* 0x000fe20000800000 */
[----:B------:R-:W0:Y:S04]  /*66b0*/  LDS R13, [R12+0x28800] ;  /* 0x028800000c0d7984 */ /* 0x000e280000000800 */
[----:B-1----:R-:W1:Y:S01]  /*66c0*/  LDS R12, [R12+0x28820] ;  /* 0x028820000c0c7984 */ /* 0x002e620000000800 */
        /* <DEDUP_REMOVED lines=132> */
.L_x_5816:
[----:B------:R-:W-:Y:S01]  /*6f10*/  IMAD R21, R17, 0x8, R2 ;  /* 0x0000000811157824 */ /* 0x000fe200078e0202 */
[----:B------:R-:W-:-:S04]  /*6f20*/  SHF.L.U32 R12, R22, 0x1f, RZ ;  /* 0x0000001f160c7819 */ /* 0x000fc800000006ff */
[----:B------:R0:W1:Y:S01]  /*6f30*/  SYNCS.PHASECHK.TRANS64.TRYWAIT P1, [R21+URZ+0x28c50], R12 ;  /* 0x028c500c150075a7 */ /* 0x000062000802017f */
[----:B------:R-:W-:Y:S05]  /*6f40*/  @!P0 BRA `(.L_x_5817) ;  /* 0x0000000000048947 */ /* 0x000fea0003800000 */
[----:B------:R-:W-:Y:S01]  /*6f50*/  BPT.TRAP 0x1 ;  /* 0x000000040000795c */ /* 0x000fe20000300000 */
.L_x_5817:
[----:B------:R-:W-:Y:S04]  /*6f60*/  BSSY B1, `(.L_x_5818) ;  /* 0x0000004000017945 */ /* 0x000fe80003800000 */
[----:B-1----:R-:W-:Y:S05]  /*6f70*/  @P1 BRA `(.L_x_5819) ;  /* 0x0000000000081947 */ /* 0x002fea0003800000 */
[----:B------:R-:W1:Y:S02]  /*6f80*/  SYNCS.PHASECHK.TRANS64.TRYWAIT P1, [R21+URZ+0x28c50], R12 ;  /* 0x028c500c150075a7 */ /* 0x000e64000802017f */
[----:B-1----:R-:W-:Y:S05]  /*6f90*/  @!P1 BRA `(.L_x_5820) ;  /* 0x000001c800689947 */ /* 0x002fea0003800000 */
.L_x_5819:
[----:B------:R-:W-:Y:S05]  /*6fa0*/  BSYNC B1 ;  /* 0x0000000000017941 */ /* 0x000fea0003800000 */
.L_x_5818:
[----:B01----:R-:W-:Y:S01]  /*6fb0*/  IMAD R12, R17, 0x1000, R20 ;  /* 0x00001000110c7824 */ /* 0x003fe200078e0214 */
[----:B------:R-:W-:Y:S01]  /*6fc0*/  R2UR UR4, R4 ;  /* 0x00000000040472ca */ /* 0x000fe200000e0000 */
[----:B------:R-:W-:Y:S01]  /*6fd0*/  IMAD.MOV.U32 R13, RZ, RZ, 0x40000040 ;  /* 0x40000040ff0d7424 */ /* 0x000fe200078e00ff */
[----:B------:R-:W-:Y:S01]  /*6fe0*/  R2UR UR5, R5 ;  /* 0x00000000050572ca */ /* 0x000fe200000e0000 */
[----:B------:R-:W-:Y:S01]  /*6ff0*/  WARPGROUP.ARRIVE ;  /* 0x00000000000079c5 */ /* 0x000fe20000000000 */
[C---:B------:R-:W-:Y:S01]  /*7000*/  R2UR UR6, R12.reuse ;  /* 0x000000000c0672ca */ /* 0x040fe200000e0000 */
[----:B------:R-:W-:Y:S01]  /*7010*/  VIADD R14, R12, 0x80 ;  /* 0x000000800c0e7836 */ /* 0x000fe20000000000 */
[----:B------:R-:W-:Y:S01]  /*7020*/  R2UR UR7, R13 ;  /* 0x000000000d0772ca */ /* 0x000fe200000e0000 */
[----:B------:R-:W-:Y:S01]  /*7030*/  IMAD.MOV.U32 R13, RZ, RZ, 0x40000040 ;  /* 0x40000040ff0d7424 */ /* 0x000fe200078e00ff */
[----:B------:R-:W-:-:S11]  /*7040*/  MOV R15, 0x40000040 ;  /* 0x40000040000f7802 */ /* 0x000fd60000000f00 */
        /* <DEDUP_REMOVED lines=27> */
[----:B------:R-:W-:Y:S03]  /*7200*/  HGMMA.64x256x16.F32 R24, gdesc[UR4].tnspB, R24, gsb0 ;  /* 0x43e00000041879f0 */ /* 0x000fe60008000818 */
[----:B------:R-:W-:Y:S02]  /*7210*/  WARPGROUP.DEPBAR.LE gsb0, 0x0 ;  /* 0x00008000000079c5 */ /* 0x000fe40000010000 */
[----:B------:R-:W-:Y:S06]  /*7220*/  BAR.ARV 0xf, 0x100 ;  /* 0x03c4000000007b1d */ /* 0x000fec0000002000 */
[----:B------:R-:W-:Y:S05]  /*7230*/  @!P0 BRA `(.L_x_5821) ;  /* 0x0000000000048947 */ /* 0x000fea0003800000 */
[----:B------:R-:W-:Y:S01]  /*7240*/  BPT.TRAP 0x1 ;  /* 0x000000040000795c */ /* 0x000fe20000300000 */
.L_x_5821:
[----:B------:R-:W-:-:S05]  /*7250*/  VIADD R21, R21, 0x28c60 ;  /* 0x00028c6015157836 */ /* 0x000fca0000000000 */
[----:B------:R-:W-:-:S04]  /*7260*/  PRMT R21, R186, 0x654, R21 ;  /* 0x00000654ba157816 */ /* 0x000fc80000000015 */
[----:B------:R1:W-:Y:S01]  /*7270*/  SYNCS.ARRIVE.TRANS64.RED.A1T0 RZ, [R21+URZ], RZ ;  /* 0x000000ff15ff79a7 */ /* 0x0003e2000810043f */
[----:B------:R-:W-:Y:S05]  /*7280*/  @P2 BRA `(.L_x_5822) ;  /* 0xfffffff000e82947 */ /* 0x000fea000383ffff */
.L_x_5815:
[----:B------:R-:W-:Y:S05]  /*7290*/  BSYNC B0 ;  /* 0x0000000000007941 */ /* 0x000fea0003800000 */
.L_x_5814:
        /* <DEDUP_REMOVED lines=142> */
.L_x_5798:
        /* <DEDUP_REMOVED lines=24> */
.L_x_5825:
[----:B------:R-:W-:-:S13]  /*7d00*/  ISETP.NE.AND P0, PT, R5, 0x1, PT ;  /* 0x000000010500780c */ /* 0x000fda0003f05270 */
[----:B------:R-:W1:Y:S02]  /*7d10*/  @P0 LDC.64 R6, c[0x0][0x9e8] ;  /* 0x00027a00ff060b82 */ /* 0x000e640000000a00 */
[----:B-1----:R-:W-:-:S05]  /*7d20*/  @P0 IMAD.HI.U32 R6, R0, R6, RZ ;  /* 0x0000000600060227 */ /* 0x002fca00078e00ff */
[----:B------:R-:W-:-:S07]  /*7d30*/  @P0 SHF.R.U32.HI R0, RZ, R7, R6 ;  /* 0x00000007ff000219 */ /* 0x000fce0000011606 */
.L_x_5826:
[----:B------:R-:W-:Y:S05]  /*7d40*/  BSYNC B0 ;  /* 0x0000000000007941 */ /* 0x000fea0003800000 */
.L_x_5824:
[----:B------:R-:W-:-:S05]  /*7d50*/  IMAD R3, R0, R5, R5 ;  /* 0x0000000500037224 */ /* 0x000fca00078e0205 */
[----:B------:R-:W-:-:S07]  /*7d60*/  VIMNMX R4, R4, R3, PT ;  /* 0x0000000304047248 */ /* 0x000fce0003fe0100 */
.L_x_5823:
        /* <DEDUP_REMOVED lines=24> */
.L_x_5829:
[----:B------:R-:W-:-:S13]  /*7ef0*/  ISETP.NE.AND P0, PT, R5, 0x1, PT ;  /* 0x000000010500780c */ /* 0x000fda0003f05270 */
[----:B------:R-:W1:Y:S02]  /*7f00*/  @P0 LDC.64 R6, c[0x0][0x9e8] ;  /* 0x00027a00ff060b82 */ /* 0x000e640000000a00 */
[----:B-1----:R-:W-:-:S05]  /*7f10*/  @P0 IMAD.HI.U32 R6, R37, R6, RZ ;  /* 0x0000000625060227 */ /* 0x002fca00078e00ff */
[----:B------:R-:W-:-:S07]  /*7f20*/  @P0 SHF.R.U32.HI R37, RZ, R7, R6 ;  /* 0x00000007ff250219 */ /* 0x000fce0000011606 */
.L_x_5830:
[----:B------:R-:W-:Y:S05]  /*7f30*/  BSYNC B0 ;  /* 0x0000000000007941 */ /* 0x000fea0003800000 */
.L_x_5828:
[----:B------:R-:W-:-:S05]  /*7f40*/  IMAD R5, R37, R5, RZ ;  /* 0x0000000525057224 */ /* 0x000fca00078e02ff */
[----:B------:R-:W-:-:S07]  /*7f50*/  VIMNMX R0, R0, R5, !PT ;  /* 0x0000000500007248 */ /* 0x000fce0007fe0100 */
.L_x_5827:
[----:B------:R-:W-:Y:S01]  /*7f60*/  SHF.R.S32.HI R3, RZ, 0x1f, R0 ;  /* 0x0000001fff037819 */ /* 0x000fe20000011400 */
[----:B------:R-:W-:Y:S01]  /*7f70*/  BSSY B0, `(.L_x_5831) ;  /* 0x0000027000007945 */ /* 0x000fe20003800000 */
[----:B------:R-:W-:Y:S02]  /*7f80*/  IMAD.MOV.U32 R168, RZ, RZ, RZ ;  /* 0x000000ffffa87224 */ /* 0x000fe400078e00ff */
[----:B------:R-:W-:-:S04]  /*7f90*/  LEA.HI R3, R3, R0, RZ, 0x6 ;  /* 0x0000000003037211 */ /* 0x000fc800078f30ff */
[----:B------:R-:W-:-:S04]  /*7fa0*/  SHF.R.S32.HI R3, RZ, 0x6, R3 ;  /* 0x00000006ff037819 */ /* 0x000fc80000011403 */
[----:B------:R-:W-:-:S04]  /*7fb0*/  VIMNMX R207, RZ, R3, !PT ;  /* 0x00000003ffcf7248 */ /* 0x000fc80007fe0100 */
[----:B------:R-:W-:-:S13]  /*7fc0*/  ISETP.GT.AND P0, PT, R38, R207, PT ;  /* 0x000000cf2600720c */ /* 0x000fda0003f04270 */
[----:B------:R-:W-:Y:S05]  /*7fd0*/  @!P0 BRA `(.L_x_5832) ;  /* 0x0000000000808947 */ /* 0x000fea0003800000 */
[----:B------:R-:W2:Y:S01]  /*7fe0*/  LDL R4, [R1+0x4c] ;  /* 0x00004c0001047983 */ /* 0x000ea20000100800 */
[----:B------:R-:W-:Y:S01]  /*7ff0*/  ULDC UR4, c[0x0][0x9f0] ;  /* 0x00027c0000047ab9 */ /* 0x000fe20000000800 */
[----:B--2---:R-:W-:-:S04]  /*8000*/  ISETP.NE.AND P0, PT, R4, RZ, PT ;  /* 0x000000ff0400720c */ /* 0x004fc80003f05270 */
[----:B------:R-:W-:-:S04]  /*8010*/  SEL R9, R4, UR4, P0 ;  /* 0x0000000404097c07 */ /* 0x000fc80008000000 */
[-C--:B------:R-:W-:Y:S02]  /*8020*/  IABS R6, R9.reuse ;  /* 0x0000000900067213 */ /* 0x080fe40000000000 */
[----:B------:R-:W-:Y:S02]  /*8030*/  IADD3 R0, R9, -0x1, R38 ;  /* 0xffffffff09007810 */ /* 0x000fe40007ffe026 */
[----:B------:R-:W1:Y:S01]  /*8040*/  I2F.RP R3, R6 ;  /* 0x0000000600037306 */ /* 0x000e620000209400 */
[----:B---3--:R-:W-:Y:S02]  /*8050*/  IABS R10, R9 ;  /* 0x00000009000a7213 */ /* 0x008fe40000000000 */
[----:B------:R-:W-:-:S05]  /*8060*/  IMAD.IADD R0, R0, 0x1, -R207 ;  /* 0x0000000100007824 */ /* 0x000fca00078e0acf */
[----:B------:R-:W-:Y:S02]  /*8070*/  IABS R8, R0 ;  /* 0x0000000000087213 */ /* 0x000fe40000000000 */
[----:B------:R-:W-:-:S04]  /*8080*/  LOP3.LUT R0, R0, R9, RZ, 0x3c, !PT ;  /* 0x0000000900007212 */ /* 0x000fc800078e3cff */
[----:B------:R-:W-:Y:S01]  /*8090*/  ISETP.GE.AND P2, PT, R0, RZ, PT ;  /* 0x000000ff0000720c */ /* 0x000fe20003f46270 */
[----:B-1----:R-:W1:Y:S02]  /*80a0*/  MUFU.RCP R3, R3 ;  /* 0x0000000300037308 */ /* 0x002e640000001000 */
[----:B-1----:R-:W-:Y:S02]  /*80b0*/  VIADD R4, R3, 0xffffffe ;  /* 0x0ffffffe03047836 */ /* 0x002fe40000000000 */
[----:B------:R-:W-:-:S04]  /*80c0*/  IMAD.MOV R3, RZ, RZ, -R10 ;  /* 0x000000ffff037224 */ /* 0x000fc800078e0a0a */
[----:B------:R1:W2:Y:S02]  /*80d0*/  F2I.FTZ.U32.TRUNC.NTZ R5, R4 ;  /* 0x0000000400057305 */ /* 0x0002a4000021f000 */
[----:B-1----:R-:W-:Y:S01]  /*80e0*/  IMAD.MOV.U32 R4, RZ, RZ, RZ ;  /* 0x000000ffff047224 */ /* 0x002fe200078e00ff */
[----:B--2---:R-:W-:-:S05]  /*80f0*/  IADD3 R7, RZ, -R5, RZ ;  /* 0x80000005ff077210 */ /* 0x004fca0007ffe0ff */
        /* <DEDUP_REMOVED lines=14> */
.L_x_5832:
[----:B------:R-:W-:Y:S05]  /*81e0*/  BSYNC B0 ;  /* 0x0000000000007941 */ /* 0x000fea0003800000 */
.L_x_5831:
        /* <DEDUP_REMOVED lines=71> */
[----:B------:R-:W2:Y:S01]  /*8660*/  LDL R0, [R1+0x5c] ;  /* 0x00005c0001007983 */ /* 0x000ea20000100800 */
[----:B------:R-:W-:Y:S03]  /*8670*/  BSSY B6, `(.L_x_5833) ;  /* 0x000001d000067945 */ /* 0x000fe60003800000 */
[----:B--2---:R-:W1:Y:S02]  /*8680*/  SHFL.IDX PT, R0, R0, RZ, 0x1f ;  /* 0x00001fff00007589 */ /* 0x004e6400000e0000 */
[----:B-1----:R-:W-:-:S04]  /*8690*/  LEA.HI R3, R0, R0, RZ, 0x1 ;  /* 0x0000000000037211 */ /* 0x002fc800078f08ff */
[----:B------:R-:W-:-:S05]  /*86a0*/  LOP3.LUT R3, R3, 0x1fffe, RZ, 0xc0, !PT ;  /* 0x0001fffe03037812 */ /* 0x000fca00078ec0ff */
[----:B------:R-:W-:Y:S02]  /*86b0*/  IMAD.IADD R3, R0, 0x1, -R3 ;  /* 0x0000000100037824 */ /* 0x000fe400078e0a03 */
[----:B------:R-:W-:Y:S02]  /*86c0*/  VIADD R0, R2, 0x26800 ;  /* 0x0002680002007836 */ /* 0x000fe40000000000 */
[----:B------:R-:W-:-:S03]  /*86d0*/  IMAD R3, R3, 0x8000, R2 ;  /* 0x0000800003037824 */ /* 0x000fc600078e0202 */
[----:B------:R-:W-:Y:S01]  /*86e0*/  LOP3.LUT P0, RZ, R0, 0x3ff, RZ, 0xc0, !PT ;  /* 0x000003ff00ff7812 */ /* 0x000fe2000780c0ff */
[----:B------:R-:W-:-:S05]  /*86f0*/  VIADD R3, R3, 0x400 ;  /* 0x0000040003037836 */ /* 0x000fca0000000000 */
[----:B------:R-:W-:-:S04]  /*8700*/  SHF.R.U32.HI R3, RZ, 0x4, R3 ;  /* 0x00000004ff037819 */ /* 0x000fc80000011603 */
[----:B------:R-:W-:-:S04]  /*8710*/  LOP3.LUT R3, R3, 0x3fff, RZ, 0xc0, !PT ;  /* 0x00003fff03037812 */ /* 0x000fc800078ec0ff */
[----:B------:R-:W-:Y:S01]  /*8720*/  LOP3.LUT R195, R3, 0x2000000, RZ, 0xfc, !PT ;  /* 0x0200000003c37812 */ /* 0x000fe200078efcff */
[----:B------:R-:W-:Y:S06]  /*8730*/  @!P0 BRA `(.L_x_5834) ;  /* 0x0000000000408947 */ /* 0x000fec0003800000 */
[----:B------:R-:W-:Y:S01]  /*8740*/  MOV R14, 0x0 ;  /* 0x00000000000e7802 */ /* 0x000fe20000000f00 */
[----:B------:R-:W-:Y:S01]  /*8750*/  ULDC.64 UR4, c[0x4][0xf0] ;  /* 0x01003c0000047ab9 */ /* 0x000fe20000000a00 */
[----:B------:R-:W-:Y:S01]  /*8760*/  ULDC.64 UR6, c[0x4][0xf8] ;  /* 0x01003e0000067ab9 */ /* 0x000fe20000000a00 */
[----:B------:R-:W-:Y:S01]  /*8770*/  IMAD.U32 R4, RZ, RZ, UR4 ;  /* 0x00000004ff047e24 */ /* 0x000fe2000f8e00ff */
[----:B------:R-:W-:Y:S01]  /*8780*/  MOV R8, 0x70 ;  /* 0x0000007000087802 */ /* 0x000fe20000000f00 */
[----:B------:R-:W-:Y:S01]  /*8790*/  IMAD.U32 R5, RZ, RZ, UR5 ;  /* 0x00000005ff057e24 */ /* 0x000fe2000f8e00ff */
[----:B------:R-:W1:Y:S01]  /*87a0*/  LDC.64 R14, c[0x4][R14] ;  /* 0x010000000e0e7b82 */ /* 0x000e620000000a00 */
[----:B------:R-:W-:Y:S01]  /*87b0*/  ULDC.64 UR4, c[0x4][0x58] ;  /* 0x0100160000047ab9 */ /* 0x000fe20000000a00 */
[----:B------:R-:W-:Y:S02]  /*87c0*/  IMAD.U32 R6, RZ, RZ, UR6 ;  /* 0x00000006ff067e24 */ /* 0x000fe4000f8e00ff */
[----:B------:R-:W-:-:S02]  /*87d0*/  IMAD.U32 R7, RZ, RZ, UR7 ;  /* 0x00000007ff077e24 */ /* 0x000fc4000f8e00ff */
[----:B---3--:R-:W-:Y:S02]  /*87e0*/  IMAD.U32 R10, RZ, RZ, UR4 ;  /* 0x00000004ff0a7e24 */ /* 0x008fe4000f8e00ff */
[----:B0-----:R-:W-:Y:S02]  /*87f0*/  IMAD.U32 R11, RZ, RZ, UR5 ;  /* 0x00000005ff0b7e24 */ /* 0x001fe4000f8e00ff */
[----:B------:R-:W-:Y:S02]  /*8800*/  IMAD.MOV.U32 R12, RZ, RZ, 0x1 ;  /* 0x00000001ff0c7424 */ /* 0x000fe400078e00ff */
[----:B------:R-:W-:-:S07]  /*8810*/  IMAD.MOV.U32 R13, RZ, RZ, RZ ;  /* 0x000000ffff0d7224 */ /* 0x000fce00078e00ff */
[----:B------:R-:W-:-:S07]  /*8820*/  LEPC R20, `(.L_x_5834) ;  /* 0x000000001014794e */ /* 0x000fce0000000000 */
[----:B-1---5:R-:W-:Y:S05]  /*8830*/  CALL.ABS.NOINC R14 ;  /* 0x000000000e007343 */ /* 0x022fea0003c00000 */
.L_x_5834:
[----:B------:R-:W-:Y:S05]  /*8840*/  BSYNC B6 ;  /* 0x0000000000067941 */ /* 0x000fea0003800000 */
.L_x_5833:
        /* <DEDUP_REMOVED lines=8> */
[----:B------:R1:W2:Y:S03]  /*88d0*/  SYNCS.PHASECHK.TRANS64.TRYWAIT P0, [R2+URZ+0x28c00], R3 ;  /* 0x028c0003020075a7 */ /* 0x0002a6000800017f */
[----:B--2---:R-:W-:Y:S05]  /*88e0*/  @!P0 NANOSLEEP.SYNCS 0x989680 ;  /* 0x009896800000895d */ /* 0x004fea0003900000 */
[----:B------:R-:W2:Y:S01]  /*88f0*/  @!P0 SYNCS.PHASECHK.TRANS64 P0, [R2+URZ+0x28c00], R3 ;  /* 0x028c0003020085a7 */ /* 0x000ea2000800007f */
[----:B------:R-:W-:Y:S04]  /*8900*/  BSSY B0, `(.L_x_5836) ;  /* 0x0000006000007945 */ /* 0x000fe80003800000 */
[----:B--2---:R-:W-:Y:S05]  /*8910*/  @P0 BRA `(.L_x_5837) ;  /* 0x0000000000100947 */ /* 0x004fea0003800000 */
.L_x_5838:
[----:B--2---:R2:W4:Y:S02]  /*8920*/  SYNCS.PHASECHK.TRANS64.TRYWAIT P0, [R2+URZ+0x28c00], R3 ;  /* 0x028c0003020075a7 */ /* 0x004524000800017f */
[----:B----4-:R-:W-:Y:S05]  /*8930*/  @!P0 NANOSLEEP.SYNCS 0x989680 ;  /* 0x009896800000895d */ /* 0x010fea0003900000 */
[----:B------:R-:W4:Y:S02]  /*8940*/  @!P0 SYNCS.PHASECHK.TRANS64 P0, [R2+URZ+0x28c00], R3 ;  /* 0x028c0003020085a7 */ /* 0x000f24000800007f */
[----:B----4-:R-:W-:Y:S05]  /*8950*/  @!P0 BRA `(.L_x_5838) ;  /* 0xfffffffc00f08947 */ /* 0x010fea000383ffff */
.L_x_5837:
[----:B------:R-:W-:Y:S05]  /*8960*/  BSYNC B0 ;  /* 0x0000000000007941 */ /* 0x000fea0003800000 */
.L_x_5836:
[----:B------:R-:W-:Y:S05]  /*8970*/  BRA `(.L_x_5839) ;  /* 0x0000002c003c7947 */ /* 0x000fea0003800000 */
.L_x_5835:
[----:B------:R-:W-:Y:S01]  /*8980*/  VIADD R4, R2, 0x20400 ;  /* 0x0002040002047836 */ /* 0x000fe20000000000 */
[----:B-----5:R-:W-:Y:S01]  /*8990*/  SHF.R.S32.HI R0, RZ, 0x1f, R80 ;  /* 0x0000001fff007819 */ /* 0x020fe20000011450 */
[----:B------:R-:W-:Y:S01]  /*89a0*/  ULDC.64 UR4, c[0x0][0x3f8] ;  /* 0x0000fe0000047ab9 */ /* 0x000fe20000000a00 */
[----:B------:R-:W-:Y:S01]  /*89b0*/  ULDC.64 UR6, c[0x0][0x408] ;  /* 0x0001020000067ab9 */ /* 0x000fe20000000a00 */
[----:B------:R-:W-:Y:S01]  /*89c0*/  IMAD.WIDE.U32 R24, R80, UR4, RZ ;  /* 0x0000000450187c25 */ /* 0x000fe2000f8e00ff */
[----:B------:R-:W-:Y:S01]  /*89d0*/  LOP3.LUT P0, RZ, R4, 0x3ff, RZ, 0xc0, !PT ;  /* 0x000003ff04ff7812 */ /* 0x000fe2000780c0ff */
[----:B------:R-:W-:Y:S02]  /*89e0*/  BSSY B6, `(.L_x_5840) ;  /* 0x0000019000067945 */ /* 0x000fe40003800000 */
[C---:B------:R-:W-:Y:S02]  /*89f0*/  IMAD R3, R0.reuse, UR4, RZ ;  /* 0x0000000400037c24 */ /* 0x040fe4000f8e02ff */
[----:B------:R-:W-:-:S02]  /*8a00*/  IMAD R5, R0, UR6, RZ ;  /* 0x0000000600057c24 */ /* 0x000fc4000f8e02ff */
[C---:B------:R-:W-:Y:S02]  /*8a10*/  IMAD R3, R80.reuse, UR5, R3 ;  /* 0x0000000550037c24 */ /* 0x040fe4000f8e0203 */
[C---:B------:R-:W-:Y:S02]  /*8a20*/  IMAD R5, R80.reuse, UR7, R5 ;  /* 0x0000000750057c24 */ /* 0x040fe4000f8e0205 */
[----:B------:R-:W-:-:S04]  /*8a30*/  IMAD.WIDE.U32 R80, R80, UR6, RZ ;  /* 0x0000000650507c25 */ /* 0x000fc8000f8e00ff */
[----:B------:R-:W-:Y:S02]  /*8a40*/  IMAD.IADD R27, R3, 0x1, R25 ;  /* 0x00000001031b7824 */ /* 0x000fe400078e0219 */
[----:B------:R-:W-:Y:S01]  /*8a50*/  IMAD.IADD R29, R5, 0x1, R81 ;  /* 0x00000001051d7824 */ /* 0x000fe200078e0251 */
[----:B------:R-:W-:Y:S06]  /*8a60*/  @!P0 BRA `(.L_x_5841) ;  /* 0x0000000000408947 */ /* 0x000fec0003800000 */
[----:B------:R-:W-:Y:S01]  /*8a70*/  MOV R14, 0x0 ;  /* 0x00000000000e7802 */ /* 0x000fe20000000f00 */
[----:B------:R-:W-:Y:S01]  /*8a80*/  ULDC.64 UR4, c[0x4][0xf0] ;  /* 0x01003c0000047ab9 */ /* 0x000fe20000000a00 */
[----:B------:R-:W-:Y:S01]  /*8a90*/  ULDC.64 UR6, c[0x4][0x58] ;  /* 0x0100160000067ab9 */ /* 0x000fe20000000a00 */
[----:B------:R-:W-:Y:S02]  /*8aa0*/  IMAD.U32 R4, RZ, RZ, UR4 ;  /* 0x00000004ff047e24 */ /* 0x000fe4000f8e00ff */
[----:B------:R-:W-:Y:S01]  /*8ab0*/  IMAD.U32 R5, RZ, RZ, UR5 ;  /* 0x00000005ff057e24 */ /* 0x000fe2000f8e00ff */
[----:B------:R-:W1:Y:S01]  /*8ac0*/  LDC.64 R14, c[0x4][R14] ;  /* 0x010000000e0e7b82 */ /* 0x000e620000000a00 */
[----:B------:R-:W-:Y:S01]  /*8ad0*/  ULDC.64 UR4, c[0x4][0xf8] ;  /* 0x01003e0000047ab9 */ /* 0x000fe20000000a00 */
[----:B---3--:R-:W-:Y:S02]  /*8ae0*/  IMAD.U32 R10, RZ, RZ, UR6 ;  /* 0x00000006ff0a7e24 */ /* 0x008fe4000f8e00ff */
[----:B------:R-:W-:-:S02]  /*8af0*/  IMAD.U32 R6, RZ, RZ, UR4 ;  /* 0x00000004ff067e24 */ /* 0x000fc4000f8e00ff */
[----:B------:R-:W-:Y:S02]  /*8b00*/  IMAD.U32 R7, RZ, RZ, UR5 ;  /* 0x00000005ff077e24 */ /* 0x000fe4000f8e00ff */
[----:B0-----:R-:W-:Y:S02]  /*8b10*/  IMAD.U32 R11, RZ, RZ, UR7 ;  /* 0x00000007ff0b7e24 */ /* 0x001fe4000f8e00ff */
[----:B------:R-:W-:Y:S02]  /*8b20*/  IMAD.MOV.U32 R8, RZ, RZ, 0x70 ;  /* 0x00000070ff087424 */ /* 0x000fe400078e00ff */
[----:B------:R-:W-:Y:S02]  /*8b30*/  IMAD.MOV.U32 R12, RZ, RZ, 0x1 ;  /* 0x00000001ff0c7424 */ /* 0x000fe400078e00ff */
[----:B------:R-:W-:-:S07]  /*8b40*/  IMAD.MOV.U32 R13, RZ, RZ, RZ ;  /* 0x000000ffff0d7224 */ /* 0x000fce00078e00ff */
[----:B------:R-:W-:-:S07]  /*8b50*/  LEPC R20, `(.L_x_5841) ;  /* 0x000000001014794e */ /* 0x000fce0000000000 */
[----:B-1----:R-:W-:Y:S05]  /*8b60*/  CALL.ABS.NOINC R14 ;  /* 0x000000000e007343 */ /* 0x002fea0003c00000 */
.L_x_5841:
[----:B------:R-:W-:Y:S05]  /*8b70*/  BSYNC B6 ;  /* 0x0000000000067941 */ /* 0x000fea0003800000 */
.L_x_5840:
[----:B------:R-:W-:Y:S01]  /*8b80*/  ULDC.U8 UR4, c[0x0][0x410] ;  /* 0x0001040000047ab9 */ /* 0x000fe20000000000 */
[----:B------:R-:W-:Y:S01]  /*8b90*/  BSSY B0, `(.L_x_5842) ;  /* 0x00002a5000007945 */ /* 0x000fe20003800000 */
[----:B------:R-:W-:Y:S01]  /*8ba0*/  ISETP.NE.AND P0, PT, RZ, UR4, PT ;  /* 0x00000004ff007c0c */ /* 0x000fe2000bf05270 */
[----:B------:R-:W-:-:S12]  /*8bb0*/  IMAD.IADD R34, R193, 0x1, R196 ;  /* 0x00000001c1227824 */ /* 0x000fd800078e02c4 */
[----:B------:R-:W-:Y:S05]  /*8bc0*/  @!P0 BRA `(.L_x_5843) ;  /* 0x0000001400748947 */ /* 0x000fea0003800000 */
[----:B------:R-:W1:Y:S01]  /*8bd0*/  LDC R6, c[0x0][0x448] ;  /* 0x00011200ff067b82 */ /* 0x000e620000000800 */
[----:B------:R-:W2:Y:S01]  /*8be0*/  S2R R0, SR_TID.X ;  /* 0x0000000000007919 */ /* 0x000ea20000002100 */
[----:B------:R-:W-:Y:S01]  /*8bf0*/  ULDC.64 UR4, c[0x0][0x3f8] ;  /* 0x0000fe0000047ab9 */ /* 0x000fe20000000a00 */
[----:B------:R-:W-:Y:S01]  /*8c00*/  MOV R25, R27 ;  /* 0x0000001b00197202 */ /* 0x000fe20000000f00 */
[----:B------:R-:W-:Y:S01]  /*8c10*/  ULDC.64 UR6, c[0x0][0x408] ;  /* 0x0001020000067ab9 */ /* 0x000fe20000000a00 */
[----:B------:R-:W-:Y:S01]  /*8c20*/  IMAD.MOV.U32 R81, RZ, RZ, R29 ;  /* 0x000000ffff517224 */ /* 0x000fe200078e001d */
[----:B-1----:R-:W-:Y:S01]  /*8c30*/  ISETP.NE.AND P0, PT, R6, 0x1, PT ;  /* 0x000000010600780c */ /* 0x002fe20003f05270 */
[----:B--2---:R-:W-:-:S12]  /*8c40*/  VIADD R3, R0, 0xffffff80 ;  /* 0xffffff8000037836 */ /* 0x004fd80000000000 */
[----:B------:R-:W1:Y:S01]  /*8c50*/  @P0 LDC R0, c[0x0][0x44c] ;  /* 0x00011300ff000b82 */ /* 0x000e620000000800 */
[----:B------:R-:W-:-:S04]  /*8c60*/  SHF.R.S32.HI R4, RZ, 0x1f, R3 ;  /* 0x0000001fff047819 */ /* 0x000fc80000011403 */
[----:B------:R-:W-:-:S03]  /*8c70*/  LEA.HI R4, R4, R3, RZ, 0x2 ;  /* 0x0000000304047211 */ /* 0x000fc600078f10ff */
[----:B------:R-:W2:Y:S01]  /*8c80*/  @P0 LDC R5, c[0x0][0x450] ;  /* 0x00011400ff050b82 */ /* 0x000ea20000000800 */
[----:B------:R-:W-:-:S05]  /*8c90*/  LOP3.LUT R4, R4, 0xfffffffc, RZ, 0xc0, !PT ;  /* 0xfffffffc04047812 */ /* 0x000fca00078ec0ff */
[----:B------:R-:W-:-:S04]  /*8ca0*/  IMAD.IADD R3, R3, 0x1, -R4 ;  /* 0x0000000103037824 */ /* 0x000fc800078e0a04 */
[----:B------:R-:W-:-:S04]  /*8cb0*/  IMAD R3, R3, 0x20, R34 ;  /* 0x0000002003037824 */ /* 0x000fc800078e0222 */
[----:B-1----:R-:W-:-:S05]  /*8cc0*/  @P0 IMAD.HI.U32 R0, R3, R0, RZ ;  /* 0x0000000003000227 */ /* 0x002fca00078e00ff */
[----:B--2---:R-:W-:-:S04]  /*8cd0*/  @P0 SHF.R.U32.HI R3, RZ, R5, R0 ;  /* 0x00000005ff030219 */ /* 0x004fc80000011600 */
[----:B------:R-:W-:Y:S01]  /*8ce0*/  SHF.R.S32.HI R0, RZ, 0x1f, R3 ;  /* 0x0000001fff007819 */ /* 0x000fe20000011403 */
[----:B------:R-:W-:-:S04]  /*8cf0*/  IMAD.WIDE.U32 R24, R3, UR4, R24 ;  /* 0x0000000403187c25 */ /* 0x000fc8000f8e0018 */
[C---:B------:R-:W-:Y:S02]  /*8d00*/  IMAD R4, R0.reuse, UR4, RZ ;  /* 0x0000000400047c24 */ /* 0x040fe4000f8e02ff */
[----:B------:R-:W-:Y:S02]  /*8d10*/  IMAD R0, R0, UR6, RZ ;  /* 0x0000000600007c24 */ /* 0x000fe4000f8e02ff */
[C---:B------:R-:W-:Y:S01]  /*8d20*/  IMAD R31, R3.reuse, UR5, R4 ;  /* 0x00000005031f7c24 */ /* 0x040fe2000f8e0204 */
[----:B------:R-:W-:Y:S01]  /*8d30*/  ULDC.64 UR4, c[0x0][0x3e8] ;  /* 0x0000fa0000047ab9 */ /* 0x000fe20000000a00 */
[C---:B------:R-:W-:Y:S01]  /*8d40*/  IMAD.WIDE.U32 R80, R3.reuse, UR6, R80 ;  /* 0x0000000603507c25 */ /* 0x040fe2000f8e0050 */
[----:B---3--:R-:W-:Y:S01]  /*8d50*/  LEA R10, P0, R24, UR4, 0x1 ;  /* 0x00000004180a7c11 */ /* 0x008fe2000f8008ff */
        /* <DEDUP_REMOVED lines=13> */
.L_x_6142:
[----:B------:R-:W-:Y:S01]  /*8e30*/  IMAD R33, R23, R6, RZ ;  /* 0x0000000617217224 */ /* 0x000fe200078e02ff */
[----:B------:R-:W-:Y:S01]  /*8e40*/  BSSY B1, `(.L_x_5845) ;  /* 0x000001e000017945 */ /* 0x000fe20003800000 */
[----:B------:R-:W-:Y:S02]  /*8e50*/  CS2R R24, SRZ ;  /* 0x0000000000187805 */ /* 0x000fe4000001ff00 */
[----:B------:R-:W-:Y:S02]  /*8e60*/  CS2R R26, SRZ ;  /* 0x00000000001a7805 */ /* 0x000fe4000001ff00 */
[----:B------:R-:W-:Y:S02]  /*8e70*/  CS2R R20, SRZ ;  /* 0x0000000000147805 */ /* 0x000fe4000001ff00 */
[----:B------:R-:W-:Y:S02]  /*8e80*/  ISETP.GE.AND P0, PT, R34, R33, PT ;  /* 0x000000212200720c */ /* 0x000fe40003f06270 */
[----:B------:R-:W-:-:S11]  /*8e90*/  CS2R R28, SRZ ;  /* 0x00000000001c7805 */ /* 0x000fd6000001ff00 */
[----:B------:R-:W-:Y:S05]  /*8ea0*/  @P0 BRA `(.L_x_5846) ;  /* 0x00000000005c0947 */ /* 0x000fea0003800000 */
[----:B------:R-:W-:Y:S01]  /*8eb0*/  ULDC UR4, c[0x0][0x3f4] ;  /* 0x0000fd0000047ab9 */ /* 0x000fe20000000800 */
[----:B---3--:R-:W-:Y:S01]  /*8ec0*/  IMAD.MOV.U32 R4, RZ, RZ, R3 ;  /* 0x000000ffff047224 */ /* 0x008fe200078e0003 */
[----:B------:R-:W-:Y:S01]  /*8ed0*/  ISETP.GE.AND P2, PT, R190, UR4, PT ;  /* 0x00000004be007c0c */ /* 0x000fe2000bf46270 */
[----:B--2---:R-:W-:Y:S01]  /*8ee0*/  IMAD.MOV.U32 R5, RZ, RZ, R0 ;  /* 0x000000ffff057224 */ /* 0x004fe200078e0000 */
[----:B------:R-:W-:Y:S02]  /*8ef0*/  ISETP.GE.AND P3, PT, R205, UR4, PT ;  /* 0x00000004cd007c0c */ /* 0x000fe4000bf66270 */
[----:B------:R-:W-:Y:S02]  /*8f00*/  CS2R R26, SRZ ;  /* 0x00000000001a7805 */ /* 0x000fe4000001ff00 */
[----:B------:R-:W-:Y:S01]  /*8f10*/  SHF.R.S32.HI R12, RZ, 0x1f, R205 ;  /* 0x0000001fff0c7819 */ /* 0x000fe200000114cd */
[----:B----4-:R-:W-:-:S06]  /*8f20*/  IMAD.MOV.U32 R9, RZ, RZ, R7 ;  /* 0x000000ffff097224 */ /* 0x010fcc00078e0007 */
[----:B------:R-:W-:Y:S02]  /*8f30*/  @!P2 IMAD.WIDE R4, R190, 0x2, R4 ;  /* 0x00000002be04a825 */ /* 0x000fe400078e0204 */
[C---:B0-----:R-:W-:Y:S02]  /*8f40*/  @!P3 SHF.L.U64.HI R11, R205.reuse, 0x1, R12 ;  /* 0x00000001cd0bb819 */ /* 0x041fe4000001020c */
[----:B------:R-:W-:Y:S01]  /*8f50*/  @!P3 IMAD.SHL.U32 R6, R205, 0x2, RZ ;  /* 0x00000002cd06b824 */ /* 0x000fe200078e00ff */
[----:B------:R0:W5:Y:S01]  /*8f60*/  @!P2 LD.E.64 R26, desc[UR40][R4.64] ;  /* 0x00000028041aa980 */ /* 0x000162000c101b00 */
[----:B------:R-:W-:Y:S02]  /*8f70*/  CS2R R28, SRZ ;  /* 0x00000000001c7805 */ /* 0x000fe4000001ff00 */
[----:B------:R-:W-:Y:S02]  /*8f80*/  CS2R R24, SRZ ;  /* 0x0000000000187805 */ /* 0x000fe4000001ff00 */
[----:B------:R-:W-:-:S02]  /*8f90*/  CS2R R20, SRZ ;  /* 0x0000000000147805 */ /* 0x000fc4000001ff00 */
[-C--:B0-----:R-:W-:Y:S02]  /*8fa0*/  @!P3 IADD3 R4, P0, R3, R6.reuse, RZ ;  /* 0x000000060304b210 */ /* 0x081fe40007f1e0ff */
[----:B------:R-:W-:Y:S01]  /*8fb0*/  @!P3 IADD3 R6, P1, R8, R6, RZ ;  /* 0x000000060806b210 */ /* 0x000fe20007f3e0ff */
[----:B------:R-:W-:-:S04]  /*8fc0*/  @!P2 IMAD.WIDE R8, R190, 0x2, R8 ;  /* 0x00000002be08a825 */ /* 0x000fc800078e0208 */
[--C-:B------:R-:W-:Y:S01]  /*8fd0*/  @!P3 IMAD.X R5, R0, 0x1, R11.reuse, P0 ;  /* 0x000000010005b824 */ /* 0x100fe200000e060b */
[----:B------:R0:W5:Y:S01]  /*8fe0*/  @!P2 LD.E.64 R28, desc[UR40][R8.64] ;  /* 0x00000028081ca980 */ /* 0x000162000c101b00 */
[----:B------:R-:W-:-:S03]  /*8ff0*/  @!P3 IMAD.X R7, R7, 0x1, R11, P1 ;  /* 0x000000010707b824 */ /* 0x000fc600008e060b */
[----:B------:R0:W5:Y:S04]  /*9000*/  @!P3 LD.E.64 R24, desc[UR40][R4.64] ;  /* 0x000000280418b980 */ /* 0x000168000c101b00 */
[----:B------:R0:W5:Y:S02]  /*9010*/  @!P3 LD.E.64 R20, desc[UR40][R6.64] ;  /* 0x000000280614b980 */ /* 0x000164000c101b00 */
.L_x_5846:
[----:B------:R-:W-:Y:S05]  /*9020*/  BSYNC B1 ;  /* 0x0000000000017941 */ /* 0x000fea0003800000 */
.L_x_5845:
[----:B--2--5:R-:W-:Y:S01]  /*9030*/  IMAD.MOV.U32 R0, RZ, RZ, R24 ;  /* 0x000000ffff007224 */ /* 0x024fe200078e0018 */
[----:B------:R-:W-:Y:S01]  /*9040*/  UMOV UR4, 0xffffffff ;  /* 0xffffffff00047882 */ /* 0x000fe20000000000 */
[----:B---3--:R-:W-:Y:S01]  /*9050*/  IMAD.MOV.U32 R3, RZ, RZ, R25 ;  /* 0x000000ffff037224 */ /* 0x008fe200078e0019 */
[----:B0-----:R-:W-:Y:S01]  /*9060*/  CS2R R8, SRZ ;  /* 0x0000000000087805 */ /* 0x001fe2000001ff00 */
[----:B------:R-:W-:Y:S02]  /*9070*/  IMAD.MOV.U32 R4, RZ, RZ, R26 ;  /* 0x000000ffff047224 */ /* 0x000fe400078e001a */
        /* <DEDUP_REMOVED lines=8> */
[----:B------:R-:W-:Y:S02]  /*9100*/  PRMT R44, R44, 0x5410, R0 ;  /* 0x000054102c2c7816 */ /* 0x000fe40000000000 */
[----:B------:R-:W-:Y:S02]  /*9110*/  PRMT R37, R37, 0x5410, R4 ;  /* 0x0000541025257816 */ /* 0x000fe40000000004 */
[----:B------:R-:W-:Y:S01]  /*9120*/  PRMT R45, R3, 0x5410, R5 ;  /* 0x00005410032d7816 */ /* 0x000fe20000000005 */
[----:B------:R-:W-:Y:S06]  /*9130*/  BRA.DIV UR4, `(.L_x_5847) ;  /* 0x000001aa04887947 */ /* 0x000fec000b800000 */
[----:B------:R0:W2:Y:S04]  /*9140*/  SHFL.IDX PT, R0, R31, 0x1, 0x1c1f ;  /* 0x003c1f001f007f89 */ /* 0x0000a800000e0000 */
[----:B------:R0:W3:Y:S04]  /*9150*/  SHFL.IDX PT, R3, R10, 0x1, 0x1c1f ;  /* 0x003c1f000a037f89 */ /* 0x0000e800000e0000 */
[----:B----4-:R0:W4:Y:S04]  /*9160*/  SHFL.IDX PT, R7, R80, 0x1, 0x1c1f ;  /* 0x003c1f0050077f89 */ /* 0x01012800000e0000 */
[----:B-1----:R-:W1:Y:S02]  /*9170*/  SHFL.IDX PT, R30, R30, 0x1, 0x1c1f ;  /* 0x003c1f001e1e7f89 */ /* 0x002e6400000e0000 */
.L_x_6148:
[----:B------:R-:W5:Y:S01]  /*9180*/  LDL R5, [R1+0x58] ;  /* 0x0000580001057983 */ /* 0x000f620000100800 */
[----:B------:R-:W-:Y:S01]  /*9190*/  VIADD R34, R34, 0x20 ;  /* 0x0000002022227836 */ /* 0x000fe20000000000 */
[----:B------:R-:W-:Y:S01]  /*91a0*/  BSSY B1, `(.L_x_5848) ;  /* 0x0000023000017945 */ /* 0x000fe20003800000 */
[----:B------:R-:W-:Y:S02]  /*91b0*/  SHF.L.U32 R32, R198, 0x6, RZ ;  /* 0x00000006c6207819 */ /* 0x000fe400000006ff */
[----:B------:R-:W-:Y:S02]  /*91c0*/  CS2R R12, SRZ ;  /* 0x00000000000c7805 */ /* 0x000fe4000001ff00 */
[----:B0-----:R-:W-:Y:S02]  /*91d0*/  CS2R R10, SRZ ;  /* 0x00000000000a7805 */ /* 0x001fe4000001ff00 */
[----:B------:R-:W-:Y:S02]  /*91e0*/  ISETP.GE.AND P0, PT, R34, R33, PT ;  /* 0x000000212200720c */ /* 0x000fe40003f06270 */
[----:B------:R-:W-:-:S02]  /*91f0*/  CS2R R14, SRZ ;  /* 0x00000000000e7805 */ /* 0x000fc4000001ff00 */
[----:B-----5:R-:W-:-:S04]  /*9200*/  LEA.HI R4, R5, R5, RZ, 0x1 ;  /* 0x0000000505047211 */ /* 0x020fc800078f08ff */
[----:B------:R-:W-:-:S05]  /*9210*/  LOP3.LUT R4, R4, 0xfffffffe, RZ, 0xc0, !PT ;  /* 0xfffffffe04047812 */ /* 0x000fca00078ec0ff */
[----:B------:R-:W-:-:S05]  /*9220*/  IMAD.IADD R4, R5, 0x1, -R4 ;  /* 0x0000000105047824 */ /* 0x000fca00078e0a04 */
[----:B------:R-:W-:Y:S01]  /*9230*/  SHF.L.U32 R35, R4, 0x1f, RZ ;  /* 0x0000001f04237819 */ /* 0x000fe200000006ff */
[----:B------:R-:W-:Y:S06]  /*9240*/  @P0 BRA `(.L_x_5849) ;  /* 0x0000000000600947 */ /* 0x000fec0003800000 */
[----:B------:R-:W-:Y:S01]  /*9250*/  ULDC UR4, c[0x0][0x3f4] ;  /* 0x0000fd0000047ab9 */ /* 0x000fe20000000800 */
[----:B---3--:R-:W-:Y:S01]  /*9260*/  IMAD.MOV.U32 R4, RZ, RZ, R3 ;  /* 0x000000ffff047224 */ /* 0x008fe200078e0003 */
[----:B------:R-:W-:Y:S01]  /*9270*/  ISETP.GE.AND P2, PT, R190, UR4, PT ;  /* 0x00000004be007c0c */ /* 0x000fe2000bf46270 */
[----:B--2---:R-:W-:Y:S01]  /*9280*/  IMAD.MOV.U32 R5, RZ, RZ, R0 ;  /* 0x000000ffff057224 */ /* 0x004fe200078e0000 */
[----:B------:R-:W-:Y:S02]  /*9290*/  ISETP.GE.AND P3, PT, R205, UR4, PT ;  /* 0x00000004cd007c0c */ /* 0x000fe4000bf66270 */
[----:B------:R-:W-:Y:S02]  /*92a0*/  CS2R R12, SRZ ;  /* 0x00000000000c7805 */ /* 0x000fe4000001ff00 */
[----:B------:R-:W-:Y:S01]  /*92b0*/  SHF.R.S32.HI R10, RZ, 0x1f, R205 ;  /* 0x0000001fff0a7819 */ /* 0x000fe200000114cd */
[----:B-1----:R-:W-:-:S06]  /*92c0*/  IMAD.MOV.U32 R8, RZ, RZ, R30 ;  /* 0x000000ffff087224 */ /* 0x002fcc00078e001e */
[----:B------:R-:W-:Y:S02]  /*92d0*/  @!P2 IMAD.WIDE R4, R190, 0x2, R4 ;  /* 0x00000002be04a825 */ /* 0x000fe400078e0204 */
[C---:B------:R-:W-:Y:S02]  /*92e0*/  @!P3 SHF.L.U64.HI R10, R205.reuse, 0x1, R10 ;  /* 0x00000001cd0ab819 */ /* 0x040fe4000001020a */
[----:B------:R-:W-:Y:S01]  /*92f0*/  @!P3 IMAD.SHL.U32 R6, R205, 0x2, RZ ;  /* 0x00000002cd06b824 */ /* 0x000fe200078e00ff */
[----:B------:R0:W5:Y:S01]  /*9300*/  @!P2 LD.E.64 R12, desc[UR40][R4.64] ;  /* 0x00000028040ca980 */ /* 0x000162000c101b00 */
[----:B----4-:R-:W-:Y:S01]  /*9310*/  IMAD.MOV.U32 R9, RZ, RZ, R7 ;  /* 0x000000ffff097224 */ /* 0x010fe200078e0007 */
[----:B------:R-:W-:Y:S02]  /*9320*/  CS2R R14, SRZ ;  /* 0x00000000000e7805 */ /* 0x000fe4000001ff00 */
[-C--:B0-----:R-:W-:Y:S02]  /*9330*/  @!P3 IADD3 R4, P0, R3, R6.reuse, RZ ;  /* 0x000000060304b210 */ /* 0x081fe40007f1e0ff */
[----:B------:R-:W-:Y:S01]  /*9340*/  @!P3 IADD3 R6, P1, R30, R6, RZ ;  /* 0x000000061e06b210 */ /* 0x000fe20007f3e0ff */
[----:B------:R-:W-:Y:S01]  /*9350*/  @!P2 IMAD.WIDE R30, R190, 0x2, R8 ;  /* 0x00000002be1ea825 */ /* 0x000fe200078e0208 */
[----:B------:R-:W-:-:S03]  /*9360*/  CS2R R8, SRZ ;  /* 0x0000000000087805 */ /* 0x000fc6000001ff00 */
[--C-:B------:R-:W-:Y:S01]  /*9370*/  @!P3 IMAD.X R5, R0, 0x1, R10.reuse, P0 ;  /* 0x000000010005b824 */ /* 0x100fe200000e060a */
[----:B------:R0:W5:Y:S01]  /*9380*/  @!P2 LD.E.64 R14, desc[UR40][R30.64] ;  /* 0x000000281e0ea980 */ /* 0x000162000c101b00 */
[----:B------:R-:W-:Y:S01]  /*9390*/  @!P3 IMAD.X R7, R7, 0x1, R10, P1 ;  /* 0x000000010707b824 */ /* 0x000fe200008e060a */
[----:B------:R-:W-:Y:S02]  /*93a0*/  CS2R R10, SRZ ;  /* 0x00000000000a7805 */ /* 0x000fe4000001ff00 */
[----:B------:R0:W5:Y:S04]  /*93b0*/  @!P3 LD.E.64 R8, desc[UR40][R4.64] ;  /* 0x000000280408b980 */ /* 0x000168000c101b00 */
[----:B------:R0:W5:Y:S02]  /*93c0*/  @!P3 LD.E.64 R10, desc[UR40][R6.64] ;  /* 0x00000028060ab980 */ /* 0x000164000c101b00 */
.L_x_5849:
[----:B------:R-:W-:Y:S05]  /*93d0*/  BSYNC B1 ;  /* 0x0000000000017941 */ /* 0x000fea0003800000 */
.L_x_5848:
[----:B------:R-:W4:Y:S01]  /*93e0*/  SYNCS.PHASECHK.TRANS64.TRYWAIT P0, [R2+URZ+0x28c00], R35 ;  /* 0x028c0023020075a7 */ /* 0x000f22000800017f */
[----:B---3--:R-:W-:Y:S01]  /*93f0*/  LOP3.LUT R3, R32, 0x1c0, RZ, 0xc0, !PT ;  /* 0x000001c020037812 */ /* 0x008fe200078ec0ff */
[----:B0----5:R-:W-:Y:S01]  /*9400*/  IMAD.MOV.U32 R4, RZ, RZ, R8 ;  /* 0x000000ffff047224 */ /* 0x021fe200078e0008 */
[----:B-1----:R-:W-:Y:S01]  /*9410*/  VIADDMNMX R30, R33, -R196, 0x40, PT ;  /* 0x00000040211e7446 */ /* 0x002fe200038009c4 */
[----:B------:R-:W-:Y:S01]  /*9420*/  IMAD.MOV.U32 R5, RZ, RZ, R13 ;  /* 0x000000ffff057224 */ /* 0x000fe200078e000d */
[----:B--2---:R-:W-:Y:S01]  /*9430*/  LOP3.LUT R0, R3, 0x18, R18, 0xf8, !PT ;  /* 0x0000001803007812 */ /* 0x004fe200078ef812 */
[----:B------:R-:W-:Y:S01]  /*9440*/  IMAD.MOV.U32 R6, RZ, RZ, R10 ;  /* 0x000000ffff067224 */ /* 0x000fe200078e000a */
[----:B------:R-:W-:Y:S01]  /*9450*/  SHF.R.U32.HI R3, RZ, 0x3, R3 ;  /* 0x00000003ff037819 */ /* 0x000fe20000011603 */
[----:B------:R-:W-:Y:S01]  /*9460*/  BSSY B1, `(.L_x_5850) ;  /* 0x0000014000017945 */ /* 0x000fe20003800000 */
[----:B------:R-:W-:Y:S01]  /*9470*/  PRMT R32, R4, 0x7610, R32 ;  /* 0x0000761004207816 */ /* 0x000fe20000000020 */
[----:B------:R-:W-:Y:S01]  /*9480*/  IMAD.MOV.U32 R4, RZ, RZ, R12 ;  /* 0x000000ffff047224 */ /* 0x000fe200078e000c */
[----:B------:R-:W-:Y:S01]  /*9490*/  LOP3.LUT R3, R0, R3, RZ, 0x3c, !PT ;  /* 0x0000000300037212 */ /* 0x000fe200078e3cff */
[----:B------:R-:W-:Y:S01]  /*94a0*/  IMAD.MOV.U32 R0, RZ, RZ, R9 ;  /* 0x000000ffff007224 */ /* 0x000fe200078e0009 */
[----:B------:R-:W-:Y:S01]  /*94b0*/  PRMT R46, R5, 0x5410, R6 ;  /* 0x00005410052e7816 */ /* 0x000fe20000000006 */
[----:B------:R-:W-:Y:S01]  /*94c0*/  IMAD.MOV.U32 R5, RZ, RZ, R15 ;  /* 0x000000ffff057224 */ /* 0x000fe200078e000f */
[----:B------:R-:W-:Y:S01]  /*94d0*/  PRMT R32, R32, 0x5410, R4 ;  /* 0x0000541020207816 */ /* 0x000fe20000000004 */
[----:B------:R-:W-:Y:S01]  /*94e0*/  IMAD R3, R208, 0x200, R3 ;  /* 0x00000200d0037824 */ /* 0x000fe200078e0203 */
[----:B------:R-:W-:Y:S01]  /*94f0*/  PRMT R31, R0, 0x7610, R31 ;  /* 0x00007610001f7816 */ /* 0x000fe2000000001f */
[----:B------:R-:W-:Y:S01]  /*9500*/  IMAD.MOV.U32 R0, RZ, RZ, R11 ;  /* 0x000000ffff007224 */ /* 0x000fe200078e000b */
[----:B------:R-:W-:Y:S01]  /*9510*/  LOP3.LUT P2, RZ, R198, 0x4, RZ, 0xc0, !PT ;  /* 0x00000004c6ff7812 */ /* 0x000fe2000784c0ff */
[----:B------:R-:W-:Y:S01]  /*9520*/  IMAD.MOV.U32 R4, RZ, RZ, R14 ;  /* 0x000000ffff047224 */ /* 0x000fe200078e000e */
[----:B------:R-:W-:Y:S01]  /*9530*/  ISETP.GE.AND P1, PT, R193, R30, PT ;  /* 0x0000001ec100720c */ /* 0x000fe20003f26270 */
[----:B------:R-:W-:Y:S01]  /*9540*/  IMAD R3, R3, 0x2, R2 ;  /* 0x0000000203037824 */ /* 0x000fe200078e0202 */
[----:B------:R-:W-:-:S02]  /*9550*/  PRMT R31, R31, 0x5410, R0 ;  /* 0x000054101f1f7816 */ /* 0x000fc40000000000 */
[----:B------:R-:W-:Y:S01]  /*9560*/  PRMT R47, R4, 0x7610, R47 ;  /* 0x00007610042f7816 */ /* 0x000fe2000000002f */
[C---:B------:R-:W-:Y:S02]  /*9570*/  VIADD R4, R3.reuse, 0x20400 ;  /* 0x0002040003047836 */ /* 0x040fe40000000000 */
[----:B------:R-:W-:Y:S01]  /*9580*/  VIADD R0, R3, 0x20440 ;  /* 0x0002044003007836 */ /* 0x000fe20000000000 */
[----:B----4-:R-:W-:Y:S06]  /*9590*/  @!P0 BRA `(.L_x_5851) ;  /* 0x000001a400e48947 */ /* 0x010fec0003800000 */
.L_x_6149:
[----:B------:R-:W-:Y:S05]  /*95a0*/  BSYNC B1 ;  /* 0x0000000000017941 */ /* 0x000fea0003800000 */
.L_x_5850:
[----:B------:R-:W-:Y:S01]  /*95b0*/  BSSY B1, `(.L_x_5852) ;  /* 0x000005f000017945 */ /* 0x000fe20003800000 */
[----:B------:R-:W-:Y:S02]  /*95c0*/  PRMT R47, R47, 0x5410, R5 ;  /* 0x000054102f2f7816 */ /* 0x000fe40000000005 */
[----:B------:R-:W-:Y:S01]  /*95d0*/  @P2 IADD3 R0, R4, -0x40, RZ ;  /* 0xffffffc004002810 */ /* 0x000fe20007ffe0ff */
[----:B------:R-:W-:Y:S06]  /*95e0*/  @P1 BRA `(.L_x_5853) ;  /* 0x00000004006c1947 */ /* 0x000fec0003800000 */
[----:B------:R-:W1:Y:S01]  /*95f0*/  LDC R4, c[0x0][0x3f4] ;  /* 0x0000fd00ff047b82 */ /* 0x000e620000000800 */
[----:B------:R-:W-:Y:S01]  /*9600*/  BSSY B2, `(.L_x_5854) ;  /* 0x000002e000027945 */ /* 0x000fe20003800000 */
[-C--:B-1----:R-:W-:Y:S02]  /*9610*/  ISETP.GE.AND P0, PT, R190, R4.reuse, PT ;  /* 0x00000004be00720c */ /* 0x082fe40003f06270 */
[----:B------:R-:W-:-:S11]  /*9620*/  ISETP.GE.AND P1, PT, R205, R4, PT ;  /* 0x00000004cd00720c */ /* 0x000fd60003f26270 */
[----:B------:R-:W-:Y:S05]  /*9630*/  @P0 BRA `(.L_x_5855) ;  /* 0x0000000000a80947 */ /* 0x000fea0003800000 */
[----:B------:R-:W1:Y:S01]  /*9640*/  LDS.128 R4, [R3+0x20400] ;  /* 0x0204000003047984 */ /* 0x000e620000000c00 */
[----:B------:R-:W-:Y:S01]  /*9650*/  SHF.R.U32.HI R36, RZ, 0x10, R29 ;  /* 0x00000010ff247819 */ /* 0x000fe2000001161d */
[--C-:B0-----:R-:W-:Y:S01]  /*9660*/  HADD2.F32 R35, -RZ, R37.reuse.H1_H1 ;  /* 0x30000025ff237230 */ /* 0x101fe20000004100 */
[----:B------:R-:W-:Y:S01]  /*9670*/  SHF.R.U32.HI R34, RZ, 0x10, R27 ;  /* 0x00000010ff227819 */ /* 0x000fe2000001161b */
[----:B------:R-:W-:Y:S01]  /*9680*/  HADD2.F32 R33, -RZ, R37.H0_H0 ;  /* 0x20000025ff217230 */ /* 0x000fe20000004100 */
[----:B------:R-:W-:Y:S01]  /*9690*/  SHF.R.U64 R41, R28, 0x10, R29 ;  /* 0x000000101c297819 */ /* 0x000fe2000000121d */
[----:B------:R-:W-:Y:S01]  /*96a0*/  HADD2.F32 R36, -RZ, R36.H0_H0 ;  /* 0x20000024ff247230 */ /* 0x000fe20000004100 */
[----:B------:R-:W-:Y:S01]  /*96b0*/  SHF.R.U64 R42, R26, 0x10, R27 ;  /* 0x000000101a2a7819 */ /* 0x000fe2000000121b */
[----:B------:R-:W-:Y:S02]  /*96c0*/  HADD2.F32 R34, -RZ, R34.H0_H0 ;  /* 0x20000022ff227230 */ /* 0x000fe40000004100 */
[----:B-1----:R-:W-:-:S02]  /*96d0*/  HADD2.F32 R28, -RZ, R7.H0_H0 ;  /* 0x20000007ff1c7230 */ /* 0x002fc40000004100 */
[----:B------:R-:W-:Y:S02]  /*96e0*/  HADD2.F32 R29, -RZ, R7.H1_H1 ;  /* 0x30000007ff1d7230 */ /* 0x000fe40000004100 */
[--C-:B------:R-:W-:Y:S02]  /*96f0*/  HADD2.F32 R7, -RZ, R4.reuse.H0_H0 ;  /* 0x20000004ff077230 */ /* 0x100fe40000004100 */
[----:B------:R-:W-:Y:S02]  /*9700*/  HADD2.F32 R4, -RZ, R4.H1_H1 ;  /* 0x30000004ff047230 */ /* 0x000fe40000004100 */
[C---:B------:R-:W-:Y:S01]  /*9710*/  FMUL.FTZ R37, R29.reuse, R36 ;  /* 0x000000241d257220 */ /* 0x040fe20000410000 */
[----:B------:R-:W-:Y:S01]  /*9720*/  FMUL.FTZ R29, R29, R34 ;  /* 0x000000221d1d7220 */ /* 0x000fe20000410000 */
[--C-:B------:R-:W-:Y:S02]  /*9730*/  HADD2.F32 R26, -RZ, R6.reuse.H0_H0 ;  /* 0x20000006ff1a7230 */ /* 0x100fe40000004100 */
[----:B------:R-:W-:Y:S01]  /*9740*/  FMUL.FTZ R38, R4, R35 ;  /* 0x0000002304267220 */ /* 0x000fe20000410000 */
[----:B------:R-:W-:-:S02]  /*9750*/  HADD2.F32 R27, -RZ, R6.H1_H1 ;  /* 0x30000006ff1b7230 */ /* 0x000fc40000004100 */
[C---:B------:R-:W-:Y:S01]  /*9760*/  FFMA.FTZ R39, R28.reuse, R34, -R37 ;  /* 0x000000221c277223 */ /* 0x040fe20000010825 */
[--C-:B------:R-:W-:Y:S02]  /*9770*/  HADD2.F32 R6, -RZ, R5.reuse.H0_H0 ;  /* 0x20000005ff067230 */ /* 0x100fe40000004100 */
[----:B------:R-:W-:Y:S01]  /*9780*/  FFMA.FTZ R40, R28, R36, R29 ;  /* 0x000000241c287223 */ /* 0x000fe2000001001d */
[-C--:B------:R-:W-:Y:S01]  /*9790*/  FMUL.FTZ R34, R4, R33.reuse ;  /* 0x0000002104227220 */ /* 0x080fe20000410000 */
[C---:B------:R-:W-:Y:S01]  /*97a0*/  FFMA.FTZ R38, R7.reuse, R33, -R38 ;  /* 0x0000002107267223 */ /* 0x040fe20000010826 */
[----:B------:R-:W-:Y:S02]  /*97b0*/  HADD2.F32 R5, -RZ, R5.H1_H1 ;  /* 0x30000005ff057230 */ /* 0x000fe40000004100 */
[----:B------:R-:W-:Y:S02]  /*97c0*/  HADD2.F32 R33, -RZ, R45.H1_H1 ;  /* 0x3000002dff217230 */ /* 0x000fe40000004100 */
[----:B------:R-:W-:Y:S01]  /*97d0*/  FFMA.FTZ R35, R7, R35, R34 ;  /* 0x0000002307237223 */ /* 0x000fe20000010022 */
[----:B------:R-:W-:-:S02]  /*97e0*/  HADD2.F32 R28, -RZ, R44.H0_H0 ;  /* 0x2000002cff1c7230 */ /* 0x000fc40000004100 */
        /* <DEDUP_REMOVED lines=15> */
.L_x_5855:
[----:B------:R-:W-:Y:S05]  /*98e0*/  BSYNC B2 ;  /* 0x0000000000027941 */ /* 0x000fea0003800000 */
.L_x_5854:
[----:B------:R-:W-:Y:S05]  /*98f0*/  @P1 BRA `(.L_x_5853) ;  /* 0x0000000000a81947 */ /* 0x000fea0003800000 */
[----:B-1----:R-:W1:Y:S01]  /*9900*/  LDS.128 R4, [R0] ;  /* 0x0000000000047984 */ /* 0x002e620000000c00 */
[----:B------:R-:W-:Y:S01]  /*9910*/  SHF.R.U32.HI R27, RZ, 0x10, R25 ;  /* 0x00000010ff1b7819 */ /* 0x000fe20000011619 */
[----:B------:R-:W-:Y:S01]  /*9920*/  HADD2.F32 R28, -RZ, R44.H1_H1 ;  /* 0x3000002cff1c7230 */ /* 0x000fe20000004100 */
[----:B------:R-:W-:Y:S01]  /*9930*/  SHF.R.U32.HI R29, RZ, 0x10, R21 ;  /* 0x00000010ff1d7819 */ /* 0x000fe20000011615 */
[----:B------:R-:W-:Y:S01]  /*9940*/  HADD2.F32 R26, -RZ, R43.H0_H0 ;  /* 0x2000002bff1a7230 */ /* 0x000fe20000004100 */
[----:B------:R-:W-:Y:S01]  /*9950*/  SHF.R.U64 R37, R24, 0x10, R25 ;  /* 0x0000001018257819 */ /* 0x000fe20000001219 */
[----:B------:R-:W-:Y:S01]  /*9960*/  HADD2.F32 R27, -RZ, R27.H0_H0 ;  /* 0x2000001bff1b7230 */ /* 0x000fe20000004100 */
[----:B0-----:R-:W-:Y:S01]  /*9970*/  SHF.R.U64 R35, R20, 0x10, R21 ;  /* 0x0000001014237819 */ /* 0x001fe20000001215 */
[----:B------:R-:W-:Y:S02]  /*9980*/  HADD2.F32 R29, -RZ, R29.H0_H0 ;  /* 0x2000001dff1d7230 */ /* 0x000fe40000004100 */
[----:B-1----:R-:W-:-:S02]  /*9990*/  HADD2.F32 R24, -RZ, R7.H0_H0 ;  /* 0x20000007ff187230 */ /* 0x002fc40000004100 */
[----:B------:R-:W-:Y:S02]  /*99a0*/  HADD2.F32 R25, -RZ, R7.H1_H1 ;  /* 0x30000007ff197230 */ /* 0x000fe40000004100 */
[--C-:B------:R-:W-:Y:S02]  /*99b0*/  HADD2.F32 R7, -RZ, R4.reuse.H0_H0 ;  /* 0x20000004ff077230 */ /* 0x100fe40000004100 */
[----:B------:R-:W-:Y:S02]  /*99c0*/  HADD2.F32 R4, -RZ, R4.H1_H1 ;  /* 0x30000004ff047230 */ /* 0x000fe40000004100 */
[C---:B------:R-:W-:Y:S01]  /*99d0*/  FMUL.FTZ R36, R25.reuse, R27 ;  /* 0x0000001b19247220 */ /* 0x040fe20000410000 */
[-C--:B------:R-:W-:Y:S01]  /*99e0*/  FMUL.FTZ R33, R25, R29.reuse ;  /* 0x0000001d19217220 */ /* 0x080fe20000410000 */
[--C-:B------:R-:W-:Y:S02]  /*99f0*/  HADD2.F32 R20, -RZ, R6.reuse.H0_H0 ;  /* 0x20000006ff147230 */ /* 0x100fe40000004100 */
[----:B------:R-:W-:Y:S01]  /*9a00*/  FMUL.FTZ R34, R4, R28 ;  /* 0x0000001c04227220 */ /* 0x000fe20000410000 */
[----:B------:R-:W-:Y:S01]  /*9a10*/  FFMA.FTZ R38, R24, R29, R36 ;  /* 0x0000001d18267223 */ /* 0x000fe20000010024 */
[----:B------:R-:W-:-:S02]  /*9a20*/  HADD2.F32 R21, -RZ, R6.H1_H1 ;  /* 0x30000006ff157230 */ /* 0x000fc40000004100 */
[-C--:B------:R-:W-:Y:S01]  /*9a30*/  FMUL.FTZ R36, R4, R26.reuse ;  /* 0x0000001a04247220 */ /* 0x080fe20000410000 */
[C---:B------:R-:W-:Y:S01]  /*9a40*/  FFMA.FTZ R34, R7.reuse, R26, -R34 ;  /* 0x0000001a07227223 */ /* 0x040fe20000010822 */
[----:B------:R-:W-:Y:S02]  /*9a50*/  HADD2.F32 R6, -RZ, R5.H0_H0 ;  /* 0x20000005ff067230 */ /* 0x000fe40000004100 */
[----:B------:R-:W-:Y:S01]  /*9a60*/  FFMA.FTZ R33, R24, R27, -R33 ;  /* 0x0000001b18217223 */ /* 0x000fe20000010821 */
[----:B------:R-:W-:Y:S02]  /*9a70*/  HADD2.F32 R26, -RZ, R45.H0_H0 ;  /* 0x2000002dff1a7230 */ /* 0x000fe40000004100 */
[----:B------:R-:W-:Y:S01]  /*9a80*/  FFMA.FTZ R27, R7, R28, R36 ;  /* 0x0000001c071b7223 */ /* 0x000fe20000010024 */
[----:B------:R-:W-:Y:S02]  /*9a90*/  HADD2.F32 R5, -RZ, R5.H1_H1 ;  /* 0x30000005ff057230 */ /* 0x000fe40000004100 */
[----:B------:R-:W-:-:S02]  /*9aa0*/  HADD2.F32 R24, -RZ, R43.H1_H1 ;  /* 0x3000002bff187230 */ /* 0x000fc40000004100 */
[C---:B------:R-:W-:Y:S01]  /*9ab0*/  FMUL.FTZ R29, R21.reuse, R26 ;  /* 0x0000001a151d7220 */ /* 0x040fe20000410000 */
[----:B------:R-:W-:Y:S02]  /*9ac0*/  HADD2.F32 R25, -RZ, R35.H0_H0 ;  /* 0x20000023ff197230 */ /* 0x000fe40000004100 */
[----:B------:R-:W-:Y:S02]  /*9ad0*/  HADD2.F32 R4, -RZ, R37.H0_H0 ;  /* 0x20000025ff047230 */ /* 0x000fe40000004100 */
[-C--:B------:R-:W-:Y:S01]  /*9ae0*/  FMUL.FTZ R21, R21, R24.reuse ;  /* 0x0000001815157220 */ /* 0x080fe20000410000 */
[C---:B------:R-:W-:Y:S01]  /*9af0*/  FFMA.FTZ R29, R20.reuse, R24, -R29 ;  /* 0x00000018141d7223 */ /* 0x040fe2000001081d */
[C---:B------:R-:W-:Y:S01]  /*9b00*/  FMUL.FTZ R7, R5.reuse, R25 ;  /* 0x0000001905077220 */ /* 0x040fe20000410000 */
[----:B------:R-:W-:Y:S01]  /*9b10*/  FMUL.FTZ R28, R5, R4 ;  /* 0x00000004051c7220 */ /* 0x000fe20000410000 */
[----:B------:R-:W-:Y:S02]  /*9b20*/  FFMA.FTZ R20, R20, R26, R21 ;  /* 0x0000001a14147223 */ /* 0x000fe40000010015 */
[----:B------:R-:W-:Y:S01]  /*9b30*/  FFMA.FTZ R5, R6, R4, -R7 ;  /* 0x0000000406057223 */ /* 0x000fe20000010807 */
[----:B------:R-:W-:Y:S01]  /*9b40*/  F2FP.F16.F32.PACK_AB R7, R38, R33 ;  /* 0x000000212607723e */ /* 0x000fe200000000ff */
[----:B------:R-:W-:Y:S01]  /*9b50*/  FFMA.FTZ R28, R6, R25, R28 ;  /* 0x00000019061c7223 */ /* 0x000fe2000001001c */
[----:B------:R-:W-:-:S02]  /*9b60*/  F2FP.F16.F32.PACK_AB R4, R27, R34 ;  /* 0x000000221b04723e */ /* 0x000fc400000000ff */
[----:B------:R-:W-:Y:S02]  /*9b70*/  F2FP.F16.F32.PACK_AB R6, R20, R29 ;  /* 0x0000001d1406723e */ /* 0x000fe400000000ff */
[----:B------:R-:W-:-:S05]  /*9b80*/  F2FP.F16.F32.PACK_AB R5, R28, R5 ;  /* 0x000000051c05723e */ /* 0x000fca00000000ff */
[----:B------:R2:W-:Y:S02]  /*9b90*/  STS.128 [R0], R4 ;  /* 0x0000000400007388 */ /* 0x0005e40000000c00 */
.L_x_5853:
[----:B------:R-:W-:Y:S05]  /*9ba0*/  BSYNC B1 ;  /* 0x0000000000017941 */ /* 0x000fea0003800000 */
.L_x_5852:
        /* <DEDUP_REMOVED lines=9> */
[----:B------:R-:W-:Y:S01]  /*9c40*/  SHF.R.U32.HI R21, RZ, 0x10, R13 ;  /* 0x00000010ff157819 */ /* 0x000fe2000001160d */
[----:B------:R-:W-:Y:S01]  /*9c50*/  HADD2.F32 R24, -RZ, R47.H0_H0 ;  /* 0x2000002fff187230 */ /* 0x000fe20000004100 */
[--C-:B------:R-:W-:Y:S01]  /*9c60*/  SHF.R.U32.HI R25, RZ, 0x10, R15.reuse ;  /* 0x00000010ff197819 */ /* 0x100fe2000001160f */
[----:B------:R-:W-:Y:S01]  /*9c70*/  HADD2.F32 R20, -RZ, R32.H1_H1 ;  /* 0x30000020ff147230 */ /* 0x000fe20000004100 */
        /* <DEDUP_REMOVED lines=18> */
[----:B------:R-:W-:Y:S02]  /*9da0*/  HADD2.F32 R20, -RZ, R47.H1_H1 ;  /* 0x3000002fff147230 */ /* 0x000fe40000004100 */
[----:B------:R-:W-:Y:S01]  /*9db0*/  FFMA.FTZ R21, R7, R24, R28 ;  /* 0x0000001807157223 */ /* 0x000fe2000001001c */
[----:B------:R-:W-:Y:S02]  /*9dc0*/  HADD2.F32 R5, -RZ, R5.H1_H1 ;  /* 0x30000005ff057230 */ /* 0x000fe40000004100 */
[----:B------:R-:W-:-:S02]  /*9dd0*/  HADD2.F32 R14, -RZ, R46.H0_H0 ;  /* 0x2000002eff0e7230 */ /* 0x000fc40000004100 */
        /* <DEDUP_REMOVED lines=14> */
[----:B------:R1:W-:Y:S02]  /*9ec0*/  STS.128 [R3+0x21400], R4 ;  /* 0x0214000403007388 */ /* 0x0003e40000000c00 */
.L_x_5858:
[----:B------:R-:W-:Y:S05]  /*9ed0*/  BSYNC B1 ;  /* 0x0000000000017941 */ /* 0x000fea0003800000 */
.L_x_5857:
[----:B------:R-:W-:Y:S05]  /*9ee0*/  @P1 BRA `(.L_x_5856) ;  /* 0x0000001400bc1947 */ /* 0x000fea0003800000 */
[----:B-1----:R-:W1:Y:S01]  /*9ef0*/  LDS.128 R4, [R0+0x1000] ;  /* 0x0010000000047984 */ /* 0x002e620000000c00 */
[----:B------:R-:W-:Y:S01]  /*9f00*/  SHF.R.U64 R24, R8, 0x10, R9 ;  /* 0x0000001008187819 */ /* 0x000fe20000001209 */
[----:B------:R-:W-:Y:S01]  /*9f10*/  HADD2.F32 R12, -RZ, R46.H1_H1 ;  /* 0x3000002eff0c7230 */ /* 0x000fe20000004100 */
[----:B------:R-:W-:Y:S01]  /*9f20*/  SHF.R.U32.HI R13, RZ, 0x10, R11 ;  /* 0x00000010ff0d7819 */ /* 0x000fe2000001160b */
[----:B------:R-:W-:Y:S01]  /*9f30*/  HADD2.F32 R32, -RZ, R32.H0_H0 ;  /* 0x20000020ff207230 */ /* 0x000fe20000004100 */
[----:B------:R-:W-:Y:S02]  /*9f40*/  SHF.R.U32.HI R8, RZ, 0x10, R9 ;  /* 0x00000010ff087819 */ /* 0x000fe40000011609 */
[----:B------:R-:W-:Y:S01]  /*9f50*/  SHF.R.U64 R21, R10, 0x10, R11 ;  /* 0x000000100a157819 */ /* 0x000fe2000000120b */
[----:B------:R-:W-:Y:S02]  /*9f60*/  HADD2.F32 R13, -RZ, R13.H0_H0 ;  /* 0x2000000dff0d7230 */ /* 0x000fe40000004100 */
[----:B------:R-:W-:-:S02]  /*9f70*/  HADD2.F32 R11, -RZ, R8.H0_H0 ;  /* 0x20000008ff0b7230 */ /* 0x000fc40000004100 */
[--C-:B-1----:R-:W-:Y:S02]  /*9f80*/  HADD2.F32 R10, -RZ, R7.reuse.H1_H1 ;  /* 0x30000007ff0a7230 */ /* 0x102fe40000004100 */
[--C-:B------:R-:W-:Y:S02]  /*9f90*/  HADD2.F32 R3, -RZ, R4.reuse.H0_H0 ;  /* 0x20000004ff037230 */ /* 0x100fe40000004100 */
[----:B------:R-:W-:Y:S02]  /*9fa0*/  HADD2.F32 R4, -RZ, R4.H1_H1 ;  /* 0x30000004ff047230 */ /* 0x000fe40000004100 */
[C---:B------:R-:W-:Y:S01]  /*9fb0*/  FMUL.FTZ R14, R10.reuse, R13 ;  /* 0x0000000d0a0e7220 */ /* 0x040fe20000410000 */
[----:B------:R-:W-:Y:S02]  /*9fc0*/  HADD2.F32 R9, -RZ, R7.H0_H0 ;  /* 0x20000007ff097230 */ /* 0x000fe40000004100 */
[----:B------:R-:W-:Y:S01]  /*9fd0*/  FMUL.FTZ R20, R10, R11 ;  /* 0x0000000b0a147220 */ /* 0x000fe20000410000 */
[----:B------:R-:W-:-:S02]  /*9fe0*/  HADD2.F32 R7, -RZ, R6.H0_H0 ;  /* 0x20000006ff077230 */ /* 0x000fc40000004100 */
[C---:B------:R-:W-:Y:S01]  /*9ff0*/  FMUL.FTZ R10, R4.reuse, R12 ;  /* 0x0000000c040a7220 */ /* 0x040fe20000410000 */
[----:B------:R-:W-:Y:S02]  /*a000*/  HADD2.F32 R8, -RZ, R6.H1_H1 ;  /* 0x30000006ff087230 */ /* 0x000fe40000004100 */
[----:B------:R-:W-:Y:S01]  /*a010*/  FFMA.FTZ R15, R9, R11, -R14 ;  /* 0x0000000b090f7223 */ /* 0x000fe2000001080e */
[-C--:B------:R-:W-:Y:S01]  /*a020*/  FMUL.FTZ R14, R4, R32.reuse ;  /* 0x00000020040e7220 */ /* 0x080fe20000410000 */
[----:B------:R-:W-:Y:S01]  /*a030*/  FFMA.FTZ R32, R3, R32, -R10 ;  /* 0x0000002003207223 */ /* 0x000fe2000001080a */
[----:B------:R-:W-:Y:S02]  /*a040*/  HADD2.F32 R10, -RZ, R31.H1_H1 ;  /* 0x3000001fff0a7230 */ /* 0x000fe40000004100 */
[----:B------:R-:W-:Y:S01]  /*a050*/  FFMA.FTZ R20, R9, R13, R20 ;  /* 0x0000000d09147223 */ /* 0x000fe20000010014 */
[----:B------:R-:W-:Y:S02]  /*a060*/  HADD2.F32 R6, -RZ, R5.H0_H0 ;  /* 0x20000005ff067230 */ /* 0x000fe40000004100 */
[----:B------:R-:W-:Y:S01]  /*a070*/  FFMA.FTZ R3, R3, R12, R14 ;  /* 0x0000000c03037223 */ /* 0x000fe2000001000e */
[----:B------:R-:W-:-:S02]  /*a080*/  HADD2.F32 R31, -RZ, R31.H0_H0 ;  /* 0x2000001fff1f7230 */ /* 0x000fc40000004100 */
[CC--:B------:R-:W-:Y:S01]  /*a090*/  FMUL.FTZ R12, R8.reuse, R10.reuse ;  /* 0x0000000a080c7220 */ /* 0x0c0fe20000410000 */
[----:B------:R-:W-:Y:S02]  /*a0a0*/  HADD2.F32 R5, -RZ, R5.H1_H1 ;  /* 0x30000005ff057230 */ /* 0x000fe40000004100 */
[----:B------:R-:W-:Y:S02]  /*a0b0*/  HADD2.F32 R9, -RZ, R21.H0_H0 ;  /* 0x20000015ff097230 */ /* 0x000fe40000004100 */
[-C--:B------:R-:W-:Y:S01]  /*a0c0*/  FMUL.FTZ R13, R8, R31.reuse ;  /* 0x0000001f080d7220 */ /* 0x080fe20000410000 */
[----:B------:R-:W-:Y:S02]  /*a0d0*/  HADD2.F32 R4, -RZ, R24.H0_H0 ;  /* 0x20000018ff047230 */ /* 0x000fe40000004100 */
[----:B------:R-:W-:Y:S01]  /*a0e0*/  FFMA.FTZ R12, R7, R31, -R12 ;  /* 0x0000001f070c7223 */ /* 0x000fe2000001080c */
[----:B------:R-:W-:Y:S01]  /*a0f0*/  FMUL.FTZ R11, R5, R9 ;  /* 0x00000009050b7220 */ /* 0x000fe20000410000 */
[----:B------:R-:W-:Y:S01]  /*a100*/  FFMA.FTZ R13, R7, R10, R13 ;  /* 0x0000000a070d7223 */ /* 0x000fe2000001000d */
[-C--:B------:R-:W-:Y:S01]  /*a110*/  FMUL.FTZ R8, R5, R4.reuse ;  /* 0x0000000405087220 */ /* 0x080fe20000410000 */
[----:B------:R-:W-:Y:S01]  /*a120*/  F2FP.F16.F32.PACK_AB R7, R20, R15 ;  /* 0x0000000f1407723e */ /* 0x000fe200000000ff */
[C---:B------:R-:W-:Y:S01]  /*a130*/  FFMA.FTZ R5, R6.reuse, R4, -R11 ;  /* 0x0000000406057223 */ /* 0x040fe2000001080b */
[----:B------:R-:W-:Y:S01]  /*a140*/  F2FP.F16.F32.PACK_AB R4, R3, R32 ;  /* 0x000000200304723e */ /* 0x000fe200000000ff */
[----:B------:R-:W-:Y:S01]  /*a150*/  FFMA.FTZ R8, R6, R9, R8 ;  /* 0x0000000906087223 */ /* 0x000fe20000010008 */
[----:B------:R-:W-:-:S04]  /*a160*/  F2FP.F16.F32.PACK_AB R6, R13, R12 ;  /* 0x0000000c0d06723e */ /* 0x000fc800000000ff */
[----:B------:R-:W-:-:S05]  /*a170*/  F2FP.F16.F32.PACK_AB R5, R8, R5 ;  /* 0x000000050805723e */ /* 0x000fca00000000ff */
[----:B------:R2:W-:Y:S01]  /*a180*/  STS.128 [R0+0x1000], R4 ;  /* 0x0010000400007388 */ /* 0x0005e20000000c00 */
[----:B------:R-:W-:Y:S05]  /*a190*/  BRA `(.L_x_5856) ;  /* 0x0000001400107947 */ /* 0x000fea0003800000 */
.L_x_5843:
[----:B------:R-:W1:Y:S01]  /*a1a0*/  LDC R6, c[0x0][0x448] ;  /* 0x00011200ff067b82 */ /* 0x000e620000000800 */
[----:B------:R-:W2:Y:S01]  /*a1b0*/  S2R R0, SR_TID.X ;  /* 0x0000000000007919 */ /* 0x000ea20000002100 */
[----:B------:R-:W-:Y:S01]  /*a1c0*/  ULDC.64 UR4, c[0x0][0x3f8] ;  /* 0x0000fe0000047ab9 */ /* 0x000fe20000000a00 */
[----:B------:R-:W-:Y:S01]  /*a1d0*/  ULDC.64 UR6, c[0x0][0x408] ;  /* 0x0001020000067ab9 */ /* 0x000fe20000000a00 */
[----:B------:R-:W-:Y:S02]  /*a1e0*/  IMAD.MOV.U32 R25, RZ, RZ, R27 ;  /* 0x000000ffff197224 */ /* 0x000fe400078e001b */
        /* <DEDUP_REMOVED lines=29> */
[----:B------:R-:W1:Y:S01]  /*a3c0*/  LDC R37, c[0x0][0x3f4] ;  /* 0x0000fd00ff257b82 */ /* 0x000e620000000800 */
[----:B------:R-:W2:Y:S01]  /*a3d0*/  SHFL.IDX PT, R4, R26, RZ, 0x1c1f ;  /* 0x001c1fff1a047589 */ /* 0x000ea200000e0000 */
[----:B------:R-:W-:-:S03]  /*a3e0*/  IMAD R3, R23, R6, RZ ;  /* 0x0000000617037224 */ /* 0x000fc600078e02ff */
[----:B------:R-:W4:Y:S04]  /*a3f0*/  SHFL.IDX PT, R0, R27, RZ, 0x1c1f ;  /* 0x001c1fff1b007589 */ /* 0x000f2800000e0000 */
[----:B------:R-:W5:Y:S04]  /*a400*/  SHFL.IDX PT, R14, R35, RZ, 0x1c1f ;  /* 0x001c1fff230e7589 */ /* 0x000f6800000e0000 */
[----:B------:R-:W5:Y:S01]  /*a410*/  SHFL.IDX PT, R5, R25, RZ, 0x1c1f ;  /* 0x001c1fff19057589 */ /* 0x000f6200000e0000 */
[----:B-1----:R-:W-:-:S04]  /*a420*/  ISETP.GE.AND P0, PT, R18, R37, PT ;  /* 0x000000251200720c */ /* 0x002fc80003f06270 */
[----:B------:R-:W-:-:S13]  /*a430*/  ISETP.GE.OR P1, PT, R34, R3, P0 ;  /* 0x000000032200720c */ /* 0x000fda0000726670 */
[C---:B------:R-:W-:Y:S01]  /*a440*/  @!P1 IMAD.SHL.U32 R7, R18.reuse, 0x2, RZ ;  /* 0x0000000212079824 */ /* 0x040fe200078e00ff */
[----:B------:R-:W-:-:S04]  /*a450*/  @!P1 SHF.L.U64.HI R6, R18, 0x1, R19 ;  /* 0x0000000112069819 */ /* 0x000fc80000010213 */
[----:B--2---:R-:W-:-:S05]  /*a460*/  @!P1 IADD3 R8, P2, R4, R7, RZ ;  /* 0x0000000704089210 */ /* 0x004fca0007f5e0ff */
[----:B----4-:R-:W-:-:S06]  /*a470*/  @!P1 IMAD.X R9, R0, 0x1, R6, P2 ;  /* 0x0000000100099824 */ /* 0x010fcc00010e0606 */
[----:B0--3--:R-:W2:Y:S01]  /*a480*/  @!P1 LD.E.128 R8, desc[UR40][R8.64] ;  /* 0x0000002808089980 */ /* 0x009ea2000c101d00 */
[----:B-----5:R-:W-:-:S05]  /*a490*/  @!P1 IADD3 R4, P2, R14, R7, RZ ;  /* 0x000000070e049210 */ /* 0x020fca0007f5e0ff */
[----:B------:R-:W-:-:S06]  /*a4a0*/  @!P1 IMAD.X R5, R5, 0x1, R6, P2 ;  /* 0x0000000105059824 */ /* 0x000fcc00010e0606 */
[----:B------:R-:W3:Y:S01]  /*a4b0*/  @!P1 LD.E.128 R4, desc[UR40][R4.64] ;  /* 0x0000002804049980 */ /* 0x000ee2000c101d00 */
[----:B------:R-:W-:Y:S02]  /*a4c0*/  CS2R R20, SRZ ;  /* 0x0000000000147805 */ /* 0x000fe4000001ff00 */
[----:B------:R-:W-:Y:S02]  /*a4d0*/  CS2R R30, SRZ ;  /* 0x00000000001e7805 */ /* 0x000fe4000001ff00 */
[----:B------:R-:W-:Y:S01]  /*a4e0*/  CS2R R28, SRZ ;  /* 0x00000000001c7805 */ /* 0x000fe2000001ff00 */
[----:B------:R0:W1:Y:S01]  /*a4f0*/  SHFL.IDX PT, R24, R26, 0x1, 0x1c1f ;  /* 0x003c1f001a187f89 */ /* 0x00006200000e0000 */
[----:B------:R-:W-:-:S03]  /*a500*/  CS2R R32, SRZ ;  /* 0x0000000000207805 */ /* 0x000fc6000001ff00 */
[----:B------:R0:W4:Y:S04]  /*a510*/  SHFL.IDX PT, R14, R35, 0x1, 0x1c1f ;  /* 0x003c1f00230e7f89 */ /* 0x00012800000e0000 */
[----:B------:R-:W0:Y:S01]  /*a520*/  SHFL.IDX PT, R25, R25, 0x1, 0x1c1f ;  /* 0x003c1f0019197f89 */ /* 0x000e2200000e0000 */
[----:B--2---:R-:W-:Y:S02]  /*a530*/  @!P1 IMAD.MOV.U32 R20, RZ, RZ, R8 ;  /* 0x000000ffff149224 */ /* 0x004fe400078e0008 */
[----:B------:R-:W-:Y:S02]  /*a540*/  @!P1 IMAD.MOV.U32 R21, RZ, RZ, R9 ;  /* 0x000000ffff159224 */ /* 0x000fe400078e0009 */
[----:B------:R-:W-:Y:S02]  /*a550*/  IMAD.MOV.U32 R0, RZ, RZ, R20 ;  /* 0x000000ffff007224 */ /* 0x000fe400078e0014 */
[----:B------:R-:W-:-:S02]  /*a560*/  @!P1 IMAD.MOV.U32 R28, RZ, RZ, R10 ;  /* 0x000000ffff1c9224 */ /* 0x000fc400078e000a */
[----:B------:R-:W-:Y:S01]  /*a570*/  @!P1 IMAD.MOV.U32 R29, RZ, RZ, R11 ;  /* 0x000000ffff1d9224 */ /* 0x000fe200078e000b */
[----:B------:R-:W-:Y:S01]  /*a580*/  PRMT R56, R56, 0x5410, R0 ;  /* 0x0000541038387816 */ /* 0x000fe20000000000 */
[----:B------:R-:W-:Y:S01]  /*a590*/  IMAD.MOV.U32 R12, RZ, RZ, R21 ;  /* 0x000000ffff0c7224 */ /* 0x000fe200078e0015 */
[----:B------:R2:W0:Y:S01]  /*a5a0*/  SHFL.IDX PT, R0, R27, 0x1, 0x1c1f ;  /* 0x003c1f001b007f89 */ /* 0x00042200000e0000 */
[----:B---3--:R-:W-:Y:S01]  /*a5b0*/  @!P1 MOV R30, R4 ;  /* 0x00000004001e9202 */ /* 0x008fe20000000f00 */
[----:B------:R-:W-:Y:S02]  /*a5c0*/  @!P1 IMAD.MOV.U32 R31, RZ, RZ, R5 ;  /* 0x000000ffff1f9224 */ /* 0x000fe400078e0005 */
[----:B------:R-:W-:Y:S01]  /*a5d0*/  @!P1 IMAD.MOV.U32 R32, RZ, RZ, R6 ;  /* 0x000000ffff209224 */ /* 0x000fe200078e0006 */
[----:B------:R-:W-:Y:S01]  /*a5e0*/  PRMT R46, R12, 0x7610, R46 ;  /* 0x000076100c2e7816 */ /* 0x000fe2000000002e */
[----:B------:R-:W-:Y:S02]  /*a5f0*/  @!P1 IMAD.MOV.U32 R33, RZ, RZ, R7 ;  /* 0x000000ffff219224 */ /* 0x000fe400078e0007 */
[----:B------:R-:W-:-:S02]  /*a600*/  IMAD.MOV.U32 R4, RZ, RZ, R30 ;  /* 0x000000ffff047224 */ /* 0x000fc400078e001e */
[----:B------:R-:W-:Y:S02]  /*a610*/  IMAD.MOV.U32 R5, RZ, RZ, R31 ;  /* 0x000000ffff057224 */ /* 0x000fe400078e001f */
[----:B------:R-:W-:Y:S01]  /*a620*/  IMAD.MOV.U32 R8, RZ, RZ, R28 ;  /* 0x000000ffff087224 */ /* 0x000fe200078e001c */
[----:B------:R-:W-:Y:S01]  /*a630*/  PRMT R56, R4, 0x7610, R56 ;  /* 0x0000761004387816 */ /* 0x000fe20000000038 */
[----:B------:R-:W-:Y:S01]  /*a640*/  IMAD.MOV.U32 R9, RZ, RZ, R29 ;  /* 0x000000ffff097224 */ /* 0x000fe200078e001d */
[----:B------:R-:W-:Y:S01]  /*a650*/  PRMT R47, R5, 0x7610, R47 ;  /* 0x00007610052f7816 */ /* 0x000fe2000000002f */
[----:B------:R-:W-:Y:S01]  /*a660*/  IMAD.MOV.U32 R6, RZ, RZ, R32 ;  /* 0x000000ffff067224 */ /* 0x000fe200078e0020 */
[----:B------:R-:W-:Y:S01]  /*a670*/  CS2R R4, SRZ ;  /* 0x0000000000047805 */ /* 0x000fe2000001ff00 */
[----:B------:R-:W-:Y:S01]  /*a680*/  IMAD.MOV.U32 R7, RZ, RZ, R33 ;  /* 0x000000ffff077224 */ /* 0x000fe200078e0021 */
[----:B------:R-:W-:Y:S02]  /*a690*/  PRMT R36, R8, 0x5410, R9 ;  /* 0x0000541008247816 */ /* 0x000fe40000000009 */
[----:B------:R-:W-:-:S02]  /*a6a0*/  PRMT R57, R6, 0x7610, R57 ;  /* 0x0000761006397816 */ /* 0x000fc40000000039 */
[----:B-12-4-:R-:W-:-:S07]  /*a6b0*/  PRMT R50, R7, 0x7610, R50 ;  /* 0x0000761007327816 */ /* 0x016fce0000000032 */
.L_x_6159:
[----:B------:R-:W2:Y:S01]  /*a6c0*/  LDL R7, [R1+0x58] ;  /* 0x0000580001077983 */ /* 0x000ea20000100800 */
[----:B------:R-:W-:Y:S01]  /*a6d0*/  VIADD R34, R34, 0x20 ;  /* 0x0000002022227836 */ /* 0x000fe20000000000 */
[----:B------:R-:W-:Y:S01]  /*a6e0*/  BSSY B1, `(.L_x_5860) ;  /* 0x0000016000017945 */ /* 0x000fe20003800000 */
[----:B------:R-:W-:Y:S02]  /*a6f0*/  CS2R R8, SRZ ;  /* 0x0000000000087805 */ /* 0x000fe4000001ff00 */
[----:B------:R-:W-:Y:S02]  /*a700*/  CS2R R10, SRZ ;  /* 0x00000000000a7805 */ /* 0x000fe4000001ff00 */
[----:B------:R-:W-:Y:S02]  /*a710*/  ISETP.GE.AND P1, PT, R34, R3, PT ;  /* 0x000000032200720c */ /* 0x000fe40003f26270 */
[----:B--2---:R-:W-:-:S04]  /*a720*/  LEA.HI R6, R7, R7, RZ, 0x1 ;  /* 0x0000000707067211 */ /* 0x004fc800078f08ff */
[----:B------:R-:W-:-:S05]  /*a730*/  LOP3.LUT R6, R6, 0xfffffffe, RZ, 0xc0, !PT ;  /* 0xfffffffe06067812 */ /* 0x000fca00078ec0ff */
[----:B------:R-:W-:Y:S01]  /*a740*/  IMAD.IADD R13, R7, 0x1, -R6 ;  /* 0x00000001070d7824 */ /* 0x000fe200078e0a06 */
[----:B------:R-:W-:-:S04]  /*a750*/  CS2R R6, SRZ ;  /* 0x0000000000067805 */ /* 0x000fc8000001ff00 */
[----:B------:R-:W-:Y:S01]  /*a760*/  SHF.L.U32 R13, R13, 0x1f, RZ ;  /* 0x0000001f0d0d7819 */ /* 0x000fe200000006ff */
[----:B------:R-:W-:Y:S06]  /*a770*/  @P1 BRA `(.L_x_5861) ;  /* 0x0000000000301947 */ /* 0x000fec0003800000 */
[----:B------:R-:W-:Y:S02]  /*a780*/  CS2R R6, SRZ ;  /* 0x0000000000067805 */ /* 0x000fe4000001ff00 */
[----:B------:R-:W-:Y:S02]  /*a790*/  CS2R R8, SRZ ;  /* 0x0000000000087805 */ /* 0x000fe4000001ff00 */
[----:B------:R-:W-:Y:S01]  /*a7a0*/  CS2R R10, SRZ ;  /* 0x00000000000a7805 */ /* 0x000fe2000001ff00 */
[----:B------:R-:W-:Y:S06]  /*a7b0*/  @P0 BRA `(.L_x_5861) ;  /* 0x0000000000200947 */ /* 0x000fec0003800000 */
[C---:B------:R-:W-:Y:S01]  /*a7c0*/  IMAD.SHL.U32 R7, R18.reuse, 0x2, RZ ;  /* 0x0000000212077824 */ /* 0x040fe200078e00ff */
[----:B------:R-:W-:-:S04]  /*a7d0*/  SHF.L.U64.HI R5, R18, 0x1, R19 ;  /* 0x0000000112057819 */ /* 0x000fc80000010213 */
[-C--:B------:R-:W-:Y:S02]  /*a7e0*/  IADD3 R8, P1, R24, R7.reuse, RZ ;  /* 0x0000000718087210 */ /* 0x080fe40007f3e0ff */
[----:B------:R-:W-:-:S03]  /*a7f0*/  IADD3 R4, P2, R14, R7, RZ ;  /* 0x000000070e047210 */ /* 0x000fc60007f5e0ff */
[--C-:B0-----:R-:W-:Y:S02]  /*a800*/  IMAD.X R9, R0, 0x1, R5.reuse, P1 ;  /* 0x0000000100097824 */ /* 0x101fe400008e0605 */
[----:B------:R-:W-:-:S04]  /*a810*/  IMAD.X R5, R25, 0x1, R5, P2 ;  /* 0x0000000119057824 */ /* 0x000fc800010e0605 */
[----:B------:R-:W5:Y:S04]  /*a820*/  LD.E.128 R8, desc[UR40][R8.64] ;  /* 0x0000002808087980 */ /* 0x000f68000c101d00 */
[----:B------:R-:W5:Y:S02]  /*a830*/  LD.E.128 R4, desc[UR40][R4.64] ;  /* 0x0000002804047980 */ /* 0x000f64000c101d00 */
.L_x_5861:
[----:B------:R-:W-:Y:S05]  /*a840*/  BSYNC B1 ;  /* 0x0000000000017941 */ /* 0x000fea0003800000 */
.L_x_5860:
[----:B------:R-:W1:Y:S01]  /*a850*/  SYNCS.PHASECHK.TRANS64.TRYWAIT P1, [R2+URZ+0x28c00], R13 ;  /* 0x028c000d020075a7 */ /* 0x000e62000802017f */
[----:B------:R-:W-:Y:S01]  /*a860*/  VIADDMNMX R3, R3, -R196, 0x40, PT ;  /* 0x0000004003037446 */ /* 0x000fe200038009c4 */
[C---:B0-----:R-:W-:Y:S01]  /*a870*/  VIADD R0, R193.reuse, 0x20 ;  /* 0x00000020c1007836 */ /* 0x041fe20000000000 */
[----:B------:R-:W-:Y:S01]  /*a880*/  BSSY B1, `(.L_x_5862) ;  /* 0x0000010000017945 */ /* 0x000fe20003800000 */
[----:B-----5:R-:W-:Y:S01]  /*a890*/  IMAD.MOV.U32 R12, RZ, RZ, R4 ;  /* 0x000000ffff0c7224 */ /* 0x020fe200078e0004 */
[-C--:B------:R-:W-:Y:S01]  /*a8a0*/  ISETP.GE.OR P2, PT, R193, R3.reuse, P0 ;  /* 0x00000003c100720c */ /* 0x080fe20000746670 */
[----:B------:R-:W-:Y:S01]  /*a8b0*/  IMAD.MOV.U32 R14, RZ, RZ, R5 ;  /* 0x000000ffff0e7224 */ /* 0x000fe200078e0005 */
[----:B------:R-:W-:Y:S01]  /*a8c0*/  ISETP.GE.OR P0, PT, R0, R3, P0 ;  /* 0x000000030000720c */ /* 0x000fe20000706670 */
[----:B------:R-:W-:Y:S01]  /*a8d0*/  IMAD.MOV.U32 R3, RZ, RZ, R6 ;  /* 0x000000ffff037224 */ /* 0x000fe200078e0006 */
[----:B------:R-:W-:Y:S01]  /*a8e0*/  PRMT R40, R12, 0x7610, R40 ;  /* 0x000076100c287816 */ /* 0x000fe20000000028 */
[----:B------:R-:W-:Y:S01]  /*a8f0*/  IMAD.MOV.U32 R12, RZ, RZ, R7 ;  /* 0x000000ffff0c7224 */ /* 0x000fe200078e0007 */
[----:B------:R-:W-:Y:S01]  /*a900*/  PRMT R57, R57, 0x5410, R14 ;  /* 0x0000541039397816 */ /* 0x000fe2000000000e */
[----:B------:R-:W-:Y:S01]  /*a910*/  IMAD.MOV.U32 R14, RZ, RZ, R8 ;  /* 0x000000ffff0e7224 */ /* 0x000fe200078e0008 */
[----:B------:R-:W-:Y:S01]  /*a920*/  IADD3 R35, R18, R37, RZ ;  /* 0x0000002512237210 */ /* 0x000fe20007ffe0ff */
[----:B------:R-:W-:Y:S01]  /*a930*/  IMAD.MOV.U32 R15, RZ, RZ, R9 ;  /* 0x000000ffff0f7224 */ /* 0x000fe200078e0009 */
[----:B------:R-:W-:-:S02]  /*a940*/  PRMT R39, R12, 0x5410, R3 ;  /* 0x000054100c277816 */ /* 0x000fc40000000003 */
[----:B------:R-:W-:Y:S02]  /*a950*/  PRMT R40, R40, 0x5410, R14 ;  /* 0x0000541028287816 */ /* 0x000fe4000000000e */
[----:B------:R-:W-:Y:S01]  /*a960*/  PRMT R58, R15, 0x7610, R58 ;  /* 0x000076100f3a7816 */ /* 0x000fe2000000003a */
[----:B-1----:R-:W-:Y:S06]  /*a970*/  @!P1 BRA `(.L_x_5863) ;  /* 0x0000019800649947 */ /* 0x002fec0003800000 */
.L_x_6160:
[----:B------:R-:W-:Y:S05]  /*a980*/  BSYNC B1 ;  /* 0x0000000000017941 */ /* 0x000fea0003800000 */
.L_x_5862:
[----:B------:R-:W-:Y:S01]  /*a990*/  BSSY B1, `(.L_x_5864) ;  /* 0x0000063000017945 */ /* 0x000fe20003800000 */
[----:B------:R-:W-:Y:S01]  /*a9a0*/  IMAD.MOV.U32 R3, RZ, RZ, R10 ;  /* 0x000000ffff037224 */ /* 0x000fe200078e000a */
[----:B------:R-:W-:Y:S01]  /*a9b0*/  LOP3.LUT R35, R35, 0x38, RZ, 0xc0, !PT ;  /* 0x0000003823237812 */ /* 0x000fe200078ec0ff */
[----:B------:R-:W-:Y:S01]  /*a9c0*/  IMAD.MOV.U32 R34, RZ, RZ, R11 ;  /* 0x000000ffff227224 */ /* 0x000fe200078e000b */
[----:B------:R-:W-:Y:S06]  /*a9d0*/  @P2 BRA `(.L_x_5865) ;  /* 0x0000000400782947 */ /* 0x000fec0003800000 */
[----:B------:R-:W-:Y:S01]  /*a9e0*/  IMAD.SHL.U32 R12, R198, 0x40, RZ ;  /* 0x00000040c60c7824 */ /* 0x000fe200078e00ff */
[--C-:B------:R-:W-:Y:S01]  /*a9f0*/  SHF.R.U64 R20, R20, 0x10, R21.reuse ;  /* 0x0000001014147819 */ /* 0x100fe20000001215 */
[----:B------:R-:W-:Y:S01]  /*aa00*/  HADD2.F32 R47, -RZ, R47.H0_H0 ;  /* 0x2000002fff2f7230 */ /* 0x000fe20000004100 */
[----:B------:R-:W-:Y:S01]  /*aa10*/  SHF.R.U32.HI R49, RZ, 0x10, R21 ;  /* 0x00000010ff317819 */ /* 0x000fe20000011615 */
[----:B------:R-:W-:Y:S01]  /*aa20*/  HADD2.F32 R46, -RZ, R46.H0_H0 ;  /* 0x2000002eff2e7230 */ /* 0x000fe20000004100 */
[----:B------:R-:W-:Y:S02]  /*aa30*/  LOP3.LUT R25, R12, 0x1c0, RZ, 0xc0, !PT ;  /* 0x000001c00c197812 */ /* 0x000fe400078ec0ff */
[----:B------:R-:W-:Y:S02]  /*aa40*/  SHF.R.U64 R21, R28, 0x10, R29 ;  /* 0x000000101c157819 */ /* 0x000fe4000000121d */
[----:B------:R-:W-:Y:S02]  /*aa50*/  LOP3.LUT R12, R25, 0x38, R18, 0xf8, !PT ;  /* 0x00000038190c7812 */ /* 0x000fe400078ef812 */
[----:B------:R-:W-:Y:S01]  /*aa60*/  SHF.R.U32.HI R14, RZ, 0x3, R25 ;  /* 0x00000003ff0e7819 */ /* 0x000fe20000011619 */
[----:B------:R-:W-:Y:S01]  /*aa70*/  HADD2.F32 R21, -RZ, R21.H0_H0 ;  /* 0x20000015ff157230 */ /* 0x000fe20000004100 */
[----:B------:R-:W-:-:S02]  /*aa80*/  SHF.R.U64 R28, R32, 0x10, R33 ;  /* 0x00000010201c7819 */ /* 0x000fc40000001221 */
[----:B0-----:R-:W-:Y:S02]  /*aa90*/  LOP3.LUT R13, R12, R14, RZ, 0x3c, !PT ;  /* 0x0000000e0c0d7212 */ /* 0x001fe400078e3cff */
[----:B------:R-:W-:Y:S02]  /*aaa0*/  LOP3.LUT R25, R14, R35, R25, 0x1e, !PT ;  /* 0x000000230e197212 */ /* 0x000fe400078e1e19 */
[----:B------:R-:W-:Y:S01]  /*aab0*/  SHF.R.U32.HI R53, RZ, 0x10, R33 ;  /* 0x00000010ff357819 */ /* 0x000fe20000011621 */
[C---:B------:R-:W-:Y:S01]  /*aac0*/  IMAD R13, R208.reuse, 0x200, R13 ;  /* 0x00000200d00d7824 */ /* 0x040fe200078e020d */
[----:B------:R-:W-:Y:S01]  /*aad0*/  SHF.R.U32.HI R48, RZ, 0x10, R31 ;  /* 0x00000010ff307819 */ /* 0x000fe2000001161f */
[----:B------:R-:W-:Y:S01]  /*aae0*/  IMAD R25, R208, 0x200, R25 ;  /* 0x00000200d0197824 */ /* 0x000fe200078e0219 */
[----:B------:R-:W-:Y:S01]  /*aaf0*/  SHF.R.U32.HI R55, RZ, 0x10, R29 ;  /* 0x00000010ff377819 */ /* 0x000fe2000001161d */
[--C-:B------:R-:W-:Y:S01]  /*ab00*/  IMAD R37, R13, 0x2, R2.reuse ;  /* 0x000000020d257824 */ /* 0x100fe200078e0202 */
[----:B------:R-:W-:Y:S01]  /*ab10*/  SHF.R.U64 R30, R30, 0x10, R31 ;  /* 0x000000101e1e7819 */ /* 0x000fe2000000121f */
[----:B------:R-:W-:-:S02]  /*ab20*/  IMAD R38, R25, 0x2, R2 ;  /* 0x0000000219267824 */ /* 0x000fc400078e0202 */
[----:B------:R-:W-:Y:S01]  /*ab30*/  HADD2.F32 R48, -RZ, R48.H0_H0 ;  /* 0x20000030ff307230 */ /* 0x000fe20000004100 */
[----:B------:R-:W0:Y:S04]  /*ab40*/  LDS.128 R12, [R37+0x20400] ;  /* 0x02040000250c7984 */ /* 0x000e280000000c00 */
[----:B------:R-:W1:Y:S01]  /*ab50*/  LDS.128 R24, [R38+0x20400] ;  /* 0x0204000026187984 */ /* 0x000e620000000c00 */
[--C-:B0-----:R-:W-:Y:S02]  /*ab60*/  HADD2.F32 R32, -RZ, R13.reuse.H0_H0 ;  /* 0x2000000dff207230 */ /* 0x101fe40000004100 */
[----:B------:R-:W-:Y:S02]  /*ab70*/  HADD2.F32 R33, -RZ, R13.H1_H1 ;  /* 0x3000000dff217230 */ /* 0x000fe40000004100 */
[----:B-1----:R-:W-:-:S02]  /*ab80*/  HADD2.F32 R13, -RZ, R25.H0_H0 ;  /* 0x20000019ff0d7230 */ /* 0x002fc40000004100 */
[----:B------:R-:W-:Y:S02]  /*ab90*/  HADD2.F32 R43, -RZ, R25.H1_H1 ;  /* 0x30000019ff2b7230 */ /* 0x000fe40000004100 */
[----:B------:R-:W-:Y:S02]  /*aba0*/  HADD2.F32 R44, -RZ, R27.H0_H0 ;  /* 0x2000001bff2c7230 */ /* 0x000fe40000004100 */
[CC--:B------:R-:W-:Y:S01]  /*abb0*/  FMUL.FTZ R25, R13.reuse, R47.reuse ;  /* 0x0000002f0d197220 */ /* 0x0c0fe20000410000 */
[-C--:B------:R-:W-:Y:S01]  /*abc0*/  FMUL.FTZ R51, R13, R46.reuse ;  /* 0x0000002e0d337220 */ /* 0x080fe20000410000 */
[----:B------:R-:W-:Y:S02]  /*abd0*/  HADD2.F32 R41, -RZ, R15.H0_H0 ;  /* 0x2000000fff297230 */ /* 0x000fe40000004100 */
[C---:B------:R-:W-:Y:S01]  /*abe0*/  FFMA.FTZ R13, R32.reuse, R46, -R25 ;  /* 0x0000002e200d7223 */ /* 0x040fe20000010819 */
[----:B------:R-:W-:Y:S02]  /*abf0*/  HADD2.F32 R46, -RZ, R49.H0_H0 ;  /* 0x20000031ff2e7230 */ /* 0x000fe40000004100 */
[----:B------:R-:W-:Y:S01]  /*ac00*/  FFMA.FTZ R25, R32, R47, R51 ;  /* 0x0000002f20197223 */ /* 0x000fe20000010033 */
[----:B------:R-:W-:-:S02]  /*ac10*/  HADD2.F32 R49, -RZ, R50.H0_H0 ;  /* 0x20000032ff317230 */ /* 0x000fc40000004100 */
[C---:B------:R-:W-:Y:S01]  /*ac20*/  FMUL.FTZ R50, R43.reuse, R48 ;  /* 0x000000302b327220 */ /* 0x040fe20000410000 */
[----:B------:R-:W-:Y:S02]  /*ac30*/  HADD2.F32 R47, -RZ, R36.H1_H1 ;  /* 0x30000024ff2f7230 */ /* 0x000fe40000004100 */
[-C--:B------:R-:W-:Y:S01]  /*ac40*/  FMUL.FTZ R52, R43, R46.reuse ;  /* 0x0000002e2b347220 */ /* 0x080fe20000410000 */
[----:B------:R-:W-:Y:S02]  /*ac50*/  HADD2.F32 R45, -RZ, R27.H1_H1 ;  /* 0x3000001bff2d7230 */ /* 0x000fe40000004100 */
[----:B------:R-:W-:Y:S01]  /*ac60*/  FFMA.FTZ R32, R33, R46, -R50 ;  /* 0x0000002e21207223 */ /* 0x000fe20000010832 */
[C---:B------:R-:W-:Y:S01]  /*ac70*/  FMUL.FTZ R50, R44.reuse, R49 ;  /* 0x000000312c327220 */ /* 0x040fe20000410000 */
[----:B------:R-:W-:Y:S02]  /*ac80*/  HADD2.F32 R46, -RZ, R53.H0_H0 ;  /* 0x20000035ff2e7230 */ /* 0x000fe40000004100 */
[----:B------:R-:W-:Y:S01]  /*ac90*/  FMUL.FTZ R54, R44, R47 ;  /* 0x0000002f2c367220 */ /* 0x000fe20000410000 */
[----:B------:R-:W-:-:S02]  /*aca0*/  HADD2.F32 R31, -RZ, R15.H1_H1 ;  /* 0x3000000fff1f7230 */ /* 0x000fc40000004100 */
[----:B------:R-:W-:Y:S01]  /*acb0*/  FFMA.FTZ R52, R33, R48, R52 ;  /* 0x0000003021347223 */ /* 0x000fe20000010034 */
[C---:B------:R-:W-:Y:S01]  /*acc0*/  FFMA.FTZ R47, R41.reuse, R47, -R50 ;  /* 0x0000002f292f7223 */ /* 0x040fe20000010832 */
[----:B------:R-:W-:Y:S02]  /*acd0*/  HADD2.F32 R44, -RZ, R55.H0_H0 ;  /* 0x20000037ff2c7230 */ /* 0x000fe40000004100 */
[----:B------:R-:W-:Y:S01]  /*ace0*/  FFMA.FTZ R54, R41, R49, R54 ;  /* 0x0000003129367223 */ /* 0x000fe20000010036 */
[----:B------:R-:W-:Y:S02]  /*acf0*/  HADD2.F32 R42, -RZ, R24.H0_H0 ;  /* 0x20000018ff2a7230 */ /* 0x000fe40000004100 */
[C---:B------:R-:W-:Y:S01]  /*ad00*/  FMUL.FTZ R48, R45.reuse, R46 ;  /* 0x0000002e2d307220 */ /* 0x040fe20000410000 */
[--C-:B------:R-:W-:Y:S02]  /*ad10*/  HADD2.F32 R41, -RZ, R56.reuse.H0_H0 ;  /* 0x20000038ff297230 */ /* 0x100fe40000004100 */
[----:B------:R-:W-:Y:S01]  /*ad20*/  FMUL.FTZ R50, R45, R44 ;  /* 0x0000002c2d327220 */ /* 0x000fe20000410000 */
[----:B------:R-:W-:-:S02]  /*ad30*/  HADD2.F32 R33, -RZ, R56.H1_H1 ;  /* 0x30000038ff217230 */ /* 0x000fc40000004100 */
[C---:B------:R-:W-:Y:S01]  /*ad40*/  FFMA.FTZ R56, R31.reuse, R44, -R48 ;  /* 0x0000002c1f387223 */ /* 0x040fe20000010830 */
[----:B------:R-:W-:Y:S02]  /*ad50*/  HADD2.F32 R29, -RZ, R12.H0_H0 ;  /* 0x2000000cff1d7230 */ /* 0x000fe40000004100 */
[C---:B------:R-:W-:Y:S01]  /*ad60*/  FMUL.FTZ R48, R42.reuse, R41 ;  /* 0x000000292a307220 */ /* 0x040fe20000410000 */
[----:B------:R-:W-:Y:S02]  /*ad70*/  HADD2.F32 R27, -RZ, R26.H0_H0 ;  /* 0x2000001aff1b7230 */ /* 0x000fe40000004100 */
[----:B------:R-:W-:Y:S01]  /*ad80*/  FMUL.FTZ R42, R42, R33 ;  /* 0x000000212a2a7220 */ /* 0x000fe20000410000 */
[----:B------:R-:W-:Y:S02]  /*ad90*/  HADD2.F32 R44, -RZ, R57.H0_H0 ;  /* 0x20000039ff2c7230 */ /* 0x000fe40000004100 */
[----:B------:R-:W-:Y:S01]  /*ada0*/  FFMA.FTZ R43, R31, R46, R50 ;  /* 0x0000002e1f2b7223 */ /* 0x000fe20000010032 */
[----:B------:R-:W-:-:S02]  /*adb0*/  HADD2.F32 R36, -RZ, R36.H0_H0 ;  /* 0x20000024ff247230 */ /* 0x000fc40000004100 */
[C---:B------:R-:W-:Y:S01]  /*adc0*/  FFMA.FTZ R48, R29.reuse, R33, -R48 ;  /* 0x000000211d307223 */ /* 0x040fe20000010830 */
[----:B------:R-:W-:Y:S02]  /*add0*/  HADD2.F32 R15, -RZ, R14.H0_H0 ;  /* 0x2000000eff0f7230 */ /* 0x000fe40000004100 */
[----:B------:R-:W-:Y:S01]  /*ade0*/  FFMA.FTZ R42, R29, R41, R42 ;  /* 0x000000291d2a7223 */ /* 0x000fe2000001002a */
[----:B------:R-:W-:Y:S02]  /*adf0*/  HADD2.F32 R24, -RZ, R24.H1_H1 ;  /* 0x30000018ff187230 */ /* 0x000fe40000004100 */
[C---:B------:R-:W-:Y:S01]  /*ae00*/  FMUL.FTZ R46, R27.reuse, R44 ;  /* 0x0000002c1b2e7220 */ /* 0x040fe20000410000 */
[----:B------:R-:W-:Y:S02]  /*ae10*/  HADD2.F32 R26, -RZ, R26.H1_H1 ;  /* 0x3000001aff1a7230 */ /* 0x000fe40000004100 */
[----:B------:R-:W-:Y:S01]  /*ae20*/  FMUL.FTZ R50, R27, R36 ;  /* 0x000000241b327220 */ /* 0x000fe20000410000 */
        /* <DEDUP_REMOVED lines=21> */
[----:B------:R1:W-:Y:S01]  /*af80*/  STS.128 [R37+0x20400], R12 ;  /* 0x0204000c25007388 */ /* 0x0003e20000000c00 */
[----:B------:R-:W-:Y:S02]  /*af90*/  F2FP.F16.F32.PACK_AB R24, R29, R42 ;  /* 0x0000002a1d18723e */ /* 0x000fe400000000ff */
[----:B------:R-:W-:-:S05]  /*afa0*/  F2FP.F16.F32.PACK_AB R26, R31, R50 ;  /* 0x000000321f1a723e */ /* 0x000fca00000000ff */
[----:B------:R1:W-:Y:S02]  /*afb0*/  STS.128 [R38+0x20400], R24 ;  /* 0x0204001826007388 */ /* 0x0003e40000000c00 */
.L_x_5865:
[----:B------:R-:W-:Y:S05]  /*afc0*/  BSYNC B1 ;  /* 0x0000000000017941 */ /* 0x000fea0003800000 */
.L_x_5864:
[----:B------:R-:W-:Y:S01]  /*afd0*/  PRMT R41, R3, 0x5410, R34 ;  /* 0x0000541003297816 */ /* 0x000fe20000000022 */
[----:B------:R-:W-:Y:S06]  /*afe0*/  @P0 BRA `(.L_x_5856) ;  /* 0x00000004007c0947 */ /* 0x000fec0003800000 */
[----:B------:R-:W0:Y:S01]  /*aff0*/  LDL R42, [R1+0x60] ;  /* 0x00006000012a7983 */ /* 0x000e220000100800 */
[----:B-1----:R-:W-:Y:S01]  /*b000*/  IMAD.SHL.U32 R12, R0, 0x40, RZ ;  /* 0x00000040000c7824 */ /* 0x002fe200078e00ff */
[----:B------:R-:W-:Y:S01]  /*b010*/  SHF.R.S32.HI R3, RZ, 0x1f, R0 ;  /* 0x0000001fff037819 */ /* 0x000fe20000011400 */
[----:B------:R-:W-:Y:S01]  /*b020*/  HADD2.F32 R21, -RZ, R58.H0_H0 ;  /* 0x2000003aff157230 */ /* 0x000fe20000004100 */
[--C-:B------:R-:W-:Y:S01]  /*b030*/  SHF.R.U64 R38, R4, 0x10, R5.reuse ;  /* 0x0000001004267819 */ /* 0x100fe20000001205 */
[----:B------:R-:W-:Y:S01]  /*b040*/  HADD2.F32 R29, -RZ, R57.H1_H1 ;  /* 0x30000039ff1d7230 */ /* 0x000fe20000004100 */
[----:B------:R-:W-:Y:S02]  /*b050*/  LEA.HI R3, R3, R0, RZ, 0x3 ;  /* 0x0000000003037211 */ /* 0x000fe400078f18ff */
[----:B------:R-:W-:Y:S02]  /*b060*/  LOP3.LUT R12, R12, 0x1c0, RZ, 0xc0, !PT ;  /* 0x000001c00c0c7812 */ /* 0x000fe400078ec0ff */
[----:B------:R-:W-:Y:S01]  /*b070*/  SHF.R.U32.HI R30, RZ, 0x10, R5 ;  /* 0x00000010ff1e7819 */ /* 0x000fe20000011605 */
[----:B------:R-:W-:Y:S01]  /*b080*/  IMAD.SHL.U32 R3, R3, 0x40, RZ ;  /* 0x0000004003037824 */ /* 0x000fe200078e00ff */
[----:B------:R-:W-:-:S02]  /*b090*/  SHF.R.U32.HI R0, RZ, 0x3, R12 ;  /* 0x00000003ff007819 */ /* 0x000fc4000001160c */
[----:B------:R-:W-:Y:S01]  /*b0a0*/  SHF.R.U64 R4, R10, 0x10, R11 ;  /* 0x000000100a047819 */ /* 0x000fe2000000120b */
[----:B------:R-:W-:Y:S01]  /*b0b0*/  HADD2.F32 R30, -RZ, R30.H0_H0 ;  /* 0x2000001eff1e7230 */ /* 0x000fe20000004100 */
[----:B------:R-:W-:Y:S02]  /*b0c0*/  LOP3.LUT R35, R0, R35, R12, 0x1e, !PT ;  /* 0x0000002300237212 */ /* 0x000fe400078e1e0c */
[----:B------:R-:W-:Y:S02]  /*b0d0*/  LOP3.LUT R0, R3, 0xfffffe00, RZ, 0xc0, !PT ;  /* 0xfffffe0003007812 */ /* 0x000fe400078ec0ff */
[----:B------:R-:W-:Y:S02]  /*b0e0*/  SHF.R.U32.HI R28, RZ, 0x10, R9 ;  /* 0x00000010ff1c7819 */ /* 0x000fe40000011609 */
[----:B------:R-:W-:Y:S01]  /*b0f0*/  SHF.R.U64 R37, R6, 0x10, R7 ;  /* 0x0000001006257819 */ /* 0x000fe20000001207 */
[----:B------:R-:W-:Y:S01]  /*b100*/  IMAD.IADD R35, R0, 0x1, R35 ;  /* 0x0000000100237824 */ /* 0x000fe200078e0223 */
[----:B------:R-:W-:-:S02]  /*b110*/  SHF.R.U64 R3, R8, 0x10, R9 ;  /* 0x0000001008037819 */ /* 0x000fc40000001209 */
[----:B------:R-:W-:Y:S01]  /*b120*/  SHF.R.U32.HI R36, RZ, 0x10, R11 ;  /* 0x00000010ff247819 */ /* 0x000fe2000001160b */
[----:B------:R-:W-:Y:S01]  /*b130*/  IMAD R0, R35, 0x2, R2 ;  /* 0x0000000223007824 */ /* 0x000fe200078e0202 */
[----:B------:R-:W-:Y:S01]  /*b140*/  SHF.R.U32.HI R35, RZ, 0x10, R7 ;  /* 0x00000010ff237819 */ /* 0x000fe20000011607 */
[----:B------:R-:W-:-:S03]  /*b150*/  HADD2.F32 R3, -RZ, R3.H0_H0 ;  /* 0x20000003ff037230 */ /* 0x000fc60000004100 */
[----:B------:R-:W1:Y:S02]  /*b160*/  LDS.128 R24, [R0+0x20400] ;  /* 0x0204000000187984 */ /* 0x000e640000000c00 */
[--C-:B-1----:R-:W-:Y:S02]  /*b170*/  HADD2.F32 R10, -RZ, R25.reuse.H0_H0 ;  /* 0x20000019ff0a7230 */ /* 0x102fe40000004100 */
[----:B------:R-:W-:Y:S02]  /*b180*/  HADD2.F32 R25, -RZ, R25.H1_H1 ;  /* 0x30000019ff197230 */ /* 0x000fe40000004100 */
[----:B------:R-:W-:Y:S02]  /*b190*/  HADD2.F32 R9, -RZ, R24.H0_H0 ;  /* 0x20000018ff097230 */ /* 0x000fe40000004100 */
[C---:B------:R-:W-:Y:S01]  /*b1a0*/  FMUL.FTZ R31, R10.reuse, R29 ;  /* 0x0000001d0a1f7220 */ /* 0x040fe20000410000 */
[----:B------:R-:W-:Y:S01]  /*b1b0*/  FMUL.FTZ R33, R10, R21 ;  /* 0x000000150a217220 */ /* 0x000fe20000410000 */
[----:B------:R-:W-:-:S02]  /*b1c0*/  HADD2.F32 R10, -RZ, R28.H0_H0 ;  /* 0x2000001cff0a7230 */ /* 0x000fc40000004100 */
[C---:B------:R-:W-:Y:S01]  /*b1d0*/  FMUL.FTZ R32, R25.reuse, R30 ;  /* 0x0000001e19207220 */ /* 0x040fe20000410000 */
[--C-:B------:R-:W-:Y:S02]  /*b1e0*/  HADD2.F32 R28, -RZ, R40.reuse.H0_H0 ;  /* 0x20000028ff1c7230 */ /* 0x100fe40000004100 */
[----:B------:R-:W-:Y:S02]  /*b1f0*/  HADD2.F32 R40, -RZ, R40.H1_H1 ;  /* 0x30000028ff287230 */ /* 0x000fe40000004100 */
[----:B------:R-:W-:Y:S01]  /*b200*/  FMUL.FTZ R34, R25, R10 ;  /* 0x0000000a19227220 */ /* 0x000fe20000410000 */
[----:B------:R-:W-:Y:S02]  /*b210*/  HADD2.F32 R11, -RZ, R26.H0_H0 ;  /* 0x2000001aff0b7230 */ /* 0x000fe40000004100 */
[--C-:B------:R-:W-:Y:S02]  /*b220*/  HADD2.F32 R20, -RZ, R27.reuse.H0_H0 ;  /* 0x2000001bff147230 */ /* 0x100fe40000004100 */
[----:B------:R-:W-:-:S02]  /*b230*/  HADD2.F32 R27, -RZ, R27.H1_H1 ;  /* 0x3000001bff1b7230 */ /* 0x000fc40000004100 */
[----:B------:R-:W-:Y:S02]  /*b240*/  HADD2.F32 R24, -RZ, R24.H1_H1 ;  /* 0x30000018ff187230 */ /* 0x000fe40000004100 */
[----:B------:R-:W-:Y:S01]  /*b250*/  HADD2.F32 R26, -RZ, R26.H1_H1 ;  /* 0x3000001aff1a7230 */ /* 0x000fe20000004100 */
[----:B0-----:R-:W0:Y:S02]  /*b260*/  LDS.128 R12, [R42+0x20400] ;  /* 0x020400002a0c7984 */ /* 0x001e240000000c00 */
[--C-:B0-----:R-:W-:Y:S02]  /*b270*/  HADD2.F32 R6, -RZ, R13.reuse.H0_H0 ;  /* 0x2000000dff067230 */ /* 0x101fe40000004100 */
[----:B------:R-:W-:Y:S02]  /*b280*/  HADD2.F32 R13, -RZ, R13.H1_H1 ;  /* 0x3000000dff0d7230 */ /* 0x000fe40000004100 */
[----:B------:R-:W-:Y:S02]  /*b290*/  HADD2.F32 R5, -RZ, R12.H0_H0 ;  /* 0x2000000cff057230 */ /* 0x000fe40000004100 */
[C---:B------:R-:W-:Y:S01]  /*b2a0*/  FFMA.FTZ R31, R6.reuse, R21, -R31 ;  /* 0x00000015061f7223 */ /* 0x040fe2000001081f */
[----:B------:R-:W-:Y:S01]  /*b2b0*/  FFMA.FTZ R33, R6, R29, R33 ;  /* 0x0000001d06217223 */ /* 0x000fe20000010021 */
[----:B------:R-:W-:Y:S01]  /*b2c0*/  FFMA.FTZ R32, R13, R10, -R32 ;  /* 0x0000000a0d207223 */ /* 0x000fe20000010820 */
[----:B------:R-:W-:Y:S01]  /*b2d0*/  FMUL.FTZ R6, R9, R28 ;  /* 0x0000001c09067220 */ /* 0x000fe20000410000 */
[----:B------:R-:W-:-:S02]  /*b2e0*/  HADD2.F32 R10, -RZ, R39.H1_H1 ;  /* 0x30000027ff0a7230 */ /* 0x000fc40000004100 */
[----:B------:R-:W-:Y:S01]  /*b2f0*/  FMUL.FTZ R9, R9, R40 ;  /* 0x0000002809097220 */ /* 0x000fe20000410000 */
[----:B------:R-:W-:Y:S01]  /*b300*/  FFMA.FTZ R34, R13, R30, R34 ;  /* 0x0000001e0d227223 */ /* 0x000fe20000010022 */
[C---:B------:R-:W-:Y:S01]  /*b310*/  FFMA.FTZ R40, R5.reuse, R40, -R6 ;  /* 0x0000002805287223 */ /* 0x040fe20000010806 */
[----:B------:R-:W-:Y:S02]  /*b320*/  HADD2.F32 R7, -RZ, R14.H0_H0 ;  /* 0x2000000eff077230 */ /* 0x000fe40000004100 */
[----:B------:R-:W-:Y:S01]  /*b330*/  FFMA.FTZ R13, R5, R28, R9 ;  /* 0x0000001c050d7223 */ /* 0x000fe20000010009 */
[--C-:B------:R-:W-:Y:S02]  /*b340*/  HADD2.F32 R6, -RZ, R41.reuse.H0_H0 ;  /* 0x20000029ff067230 */ /* 0x100fe40000004100 */
[----:B------:R-:W-:Y:S01]  /*b350*/  FMUL.FTZ R28, R11, R10 ;  /* 0x0000000a0b1c7220 */ /* 0x000fe20000410000 */
[----:B------:R-:W-:Y:S02]  /*b360*/  HADD2.F32 R5, -RZ, R41.H1_H1 ;  /* 0x30000029ff057230 */ /* 0x000fe40000004100 */
[----:B------:R-:W-:-:S02]  /*b370*/  HADD2.F32 R39, -RZ, R39.H0_H0 ;  /* 0x20000027ff277230 */ /* 0x000fc40000004100 */
[-C--:B------:R-:W-:Y:S01]  /*b380*/  FMUL.FTZ R30, R11, R6.reuse ;  /* 0x000000060b1e7220 */ /* 0x080fe20000410000 */
[----:B------:R-:W-:Y:S01]  /*b390*/  FFMA.FTZ R21, R7, R6, -R28 ;  /* 0x0000000607157223 */ /* 0x000fe2000001081c */
[----:B------:R-:W-:Y:S02]  /*b3a0*/  HADD2.F32 R8, -RZ, R15.H0_H0 ;  /* 0x2000000fff087230 */ /* 0x000fe40000004100 */
[----:B------:R-:W-:Y:S02]  /*b3b0*/  HADD2.F32 R6, -RZ, R36.H0_H0 ;  /* 0x20000024ff067230 */ /* 0x000fe40000004100 */
[C---:B------:R-:W-:Y:S01]  /*b3c0*/  FMUL.FTZ R9, R20.reuse, R39 ;  /* 0x0000002714097220 */ /* 0x040fe20000410000 */
[----:B------:R-:W-:Y:S02]  /*b3d0*/  HADD2.F32 R28, -RZ, R35.H0_H0 ;  /* 0x20000023ff1c7230 */ /* 0x000fe40000004100 */
[----:B------:R-:W-:Y:S01]  /*b3e0*/  FMUL.FTZ R36, R20, R5 ;  /* 0x0000000514247220 */ /* 0x000fe20000410000 */
[----:B------:R-:W-:-:S02]  /*b3f0*/  HADD2.F32 R15, -RZ, R15.H1_H1 ;  /* 0x3000000fff0f7230 */ /* 0x000fc40000004100 */
[----:B------:R-:W-:Y:S01]  /*b400*/  FFMA.FTZ R10, R7, R10, R30 ;  /* 0x0000000a070a7223 */ /* 0x000fe2000001001e */
[C---:B------:R-:W-:Y:S01]  /*b410*/  FFMA.FTZ R20, R8.reuse, R5, -R9 ;  /* 0x0000000508147223 */ /* 0x040fe20000010809 */
[----:B------:R-:W-:Y:S01]  /*b420*/  FFMA.FTZ R36, R8, R39, R36 ;  /* 0x0000002708247223 */ /* 0x000fe20000010024 */
[C---:B------:R-:W-:Y:S01]  /*b430*/  FMUL.FTZ R30, R27.reuse, R28 ;  /* 0x0000001c1b1e7220 */ /* 0x040fe20000410000 */
[-C--:B------:R-:W-:Y:S01]  /*b440*/  FMUL.FTZ R8, R27, R6.reuse ;  /* 0x000000061b087220 */ /* 0x080fe20000410000 */
[----:B------:R-:W-:Y:S02]  /*b450*/  HADD2.F32 R7, -RZ, R38.H0_H0 ;  /* 0x20000026ff077230 */ /* 0x000fe40000004100 */
[----:B------:R-:W-:Y:S02]  /*b460*/  HADD2.F32 R9, -RZ, R37.H0_H0 ;  /* 0x20000025ff097230 */ /* 0x000fe40000004100 */
[----:B------:R-:W-:Y:S01]  /*b470*/  FFMA.FTZ R25, R15, R6, -R30 ;  /* 0x000000060f197223 */ /* 0x000fe2000001081e */
[----:B------:R-:W-:-:S02]  /*b480*/  HADD2.F32 R5, -RZ, R4.H0_H0 ;  /* 0x20000004ff057230 */ /* 0x000fc40000004100 */
        /* <DEDUP_REMOVED lines=21> */
.L_x_5856:
[----:B------:R-:W-:Y:S05]  /*b5e0*/  BSYNC B0 ;  /* 0x0000000000007941 */ /* 0x000fea0003800000 */
.L_x_5842:
[----:B------:R-:W-:Y:S01]  /*b5f0*/  @!PT LDS RZ, [RZ] ;  /* 0x00000000fffff984 */ /* 0x000fe20000000800 */
[----:B------:R-:W-:Y:S01]  /*b600*/  @!PT LDS RZ, [RZ] ;  /* 0x00000000fffff984 */ /* 0x000fe20000000800 */
[----:B------:R-:W-:Y:S01]  /*b610*/  @!PT LDS RZ, [RZ] ;  /* 0x00000000fffff984 */ /* 0x000fe20000000800 */
[----:B------:R-:W-:Y:S01]  /*b620*/  @!PT LDS RZ, [RZ] ;  /* 0x00000000fffff984 */ /* 0x000fe20000000800 */
[----:B------:R4:W-:Y:S06]  /*b630*/  MEMBAR.ALL.CTA ;  /* 0x0000000000007992 */ /* 0x0009ec0000008000 */
[----:B----4-:R-:W4:Y:S01]  /*b640*/  FENCE.VIEW.ASYNC.S ;  /* 0x00000000000073c6 */ /* 0x010f220000000000 */
[----:B------:R-:W-:Y:S05]  /*b650*/  WARPSYNC.ALL ;  /* 0x0000000000007948 */ /* 0x000fea0003800000 */
[----:B----4-:R-:W-:Y:S06]  /*b660*/  BAR.SYNC.DEFER_BLOCKING 0xd, 0x80 ;  /* 0x0342000000007b1d */ /* 0x010fec0000010000 */
.L_x_5839:
[----:B--23--:R-:W-:-:S05]  /*b670*/  IMAD.U32 R0, RZ, RZ, UR37 ;  /* 0x00000025ff007e24 */ /* 0x00cfca000f8e00ff */
[----:B------:R-:W-:-:S13]  /*b680*/  ISETP.NE.AND P0, PT, R0, 0x3, PT ;  /* 0x000000030000780c */ /* 0x000fda0003f05270 */
[----:B------:R-:W-:Y:S05]  /*b690*/  @!P0 BRA `(.L_x_5866) ;  /* 0x0000000000048947 */ /* 0x000fea0003800000 */
[----:B------:R-:W-:Y:S01]  /*b6a0*/  BPT.TRAP 0x1 ;  /* 0x000000040000795c */ /* 0x000fe20000300000 */
.L_x_5866:
[----:B-1----:R-:W-:Y:S01]  /*b6b0*/  IMAD R12, R17, 0x8, R2 ;  /* 0x00000008110c7824 */ /* 0x002fe200078e0202 */
[----:B------:R-:W-:-:S04]  /*b6c0*/  SHF.L.U32 R57, R22, 0x1f, RZ ;  /* 0x0000001f16397819 */ /* 0x000fc800000006ff */
[----:B------:R1:W2:Y:S01]  /*b6d0*/  SYNCS.PHASECHK.TRANS64.TRYWAIT P1, [R12+URZ+0x28c30], R57 ;  /* 0x028c30390c0075a7 */ /* 0x0002a2000802017f */
[----:B------:R-:W-:Y:S05]  /*b6e0*/  @!P0 BRA `(.L_x_5867) ;  /* 0x0000000000048947 */ /* 0x000fea0003800000 */
[----:B------:R-:W-:Y:S01]  /*b6f0*/  BPT.TRAP 0x1 ;  /* 0x000000040000795c */ /* 0x000fe20000300000 */
.L_x_5867:
[C---:B------:R-:W-:Y:S02]  /*b700*/  VIADD R0, R2.reuse, 0x22400 ;  /* 0x0002240002007836 */ /* 0x040fe40000000000 */
[----:B------:R-:W-:-:S03]  /*b710*/  VIADD R3, R2, 0x20400 ;  /* 0x0002040002037836 */ /* 0x000fc60000000000 */
[----:B------:R-:W-:Y:S02]  /*b720*/  SHF.R.U32.HI R0, RZ, 0x4, R0 ;  /* 0x00000004ff007819 */ /* 0x000fe40000011600 */
[----:B------:R-:W-:Y:S02]  /*b730*/  SHF.R.U32.HI R3, RZ, 0x4, R3 ;  /* 0x00000004ff037819 */ /* 0x000fe40000011603 */
[----:B------:R-:W-:Y:S02]  /*b740*/  LOP3.LUT R0, R0, 0x3fff, RZ, 0xc0, !PT ;  /* 0x00003fff00007812 */ /* 0x000fe400078ec0ff */
[----:B------:R-:W-:Y:S02]  /*b750*/  LOP3.LUT R3, R3, 0x3fff, RZ, 0xc0, !PT ;  /* 0x00003fff03037812 */ /* 0x000fe400078ec0ff */
[----:B------:R-:W-:Y:S01]  /*b760*/  LOP3.LUT R14, R0, 0x10000, RZ, 0xfc, !PT ;  /* 0x00010000000e7812 */ /* 0x000fe200078efcff */
[----:B--2---:R-:W-:Y:S06]  /*b770*/  @P1 BRA `(.L_x_5868) ;  /* 0x0000000000081947 */ /* 0x004fec0003800000 */
[----:B------:R-:W2:Y:S02]  /*b780*/  SYNCS.PHASECHK.TRANS64.TRYWAIT P1, [R12+URZ+0x28c30], R57 ;  /* 0x028c30390c0075a7 */ /* 0x000ea4000802017f */
[----:B--2---:R-:W-:Y:S05]  /*b790*/  @!P1 BRA `(.L_x_5869) ;  /* 0x0000018800f09947 */ /* 0x004fea0003800000 */
.L_x_5868:
[----:B------:R-:W-:Y:S01]  /*b7a0*/  IMAD R20, R17, 0x200, R14 ;  /* 0x0000020011147824 */ /* 0x000fe200078e020e */
[----:B------:R-:W-:Y:S01]  /*b7b0*/  LOP3.LUT R4, R3, 0x10000, RZ, 0xfc, !PT ;  /* 0x0001000003047812 */ /* 0x000fe200078efcff */
[----:B------:R-:W-:Y:S01]  /*b7c0*/  IMAD.MOV.U32 R5, RZ, RZ, 0x40000040 ;  /* 0x40000040ff057424 */ /* 0x000fe200078e00ff */
[----:B------:R-:W-:Y:S05]  /*b7d0*/  WARPSYNC.ALL ;  /* 0x0000000000007948 */ /* 0x000fea0003800000 */
[----:B------:R-:W-:Y:S01]  /*b7e0*/  IMAD.MOV.U32 R21, RZ, RZ, 0x40000040 ;  /* 0x40000040ff157424 */ /* 0x000fe200078e00ff */
[C---:B------:R-:W-:Y:S01]  /*b7f0*/  R2UR UR4, R4.reuse ;  /* 0x00000000040472ca */ /* 0x040fe200000e0000 */
[----:B0-----:R-:W-:Y:S01]  /*b800*/  WARPGROUP.ARRIVE ;  /* 0x00000000000079c5 */ /* 0x001fe20000000000 */
[----:B------:R-:W-:Y:S01]  /*b810*/  R2UR UR5, R5 ;  /* 0x00000000050572ca */ /* 0x000fe200000e0000 */
[----:B------:R-:W-:Y:S01]  /*b820*/  VIADD R10, R4, 0x2 ;  /* 0x00000002040a7836 */ /* 0x000fe20000000000 */
[C---:B------:R-:W-:Y:S01]  /*b830*/  R2UR UR6, R20.reuse ;  /* 0x00000000140672ca */ /* 0x040fe200000e0000 */
[----:B------:R-:W-:Y:S01]  /*b840*/  IMAD.MOV.U32 R11, RZ, RZ, 0x40000040 ;  /* 0x40000040ff0b7424 */ /* 0x000fe200078e00ff */
[----:B------:R-:W-:Y:S01]  /*b850*/  R2UR UR7, R21 ;  /* 0x00000000150772ca */ /* 0x000fe200000e0000 */
[----:B------:R-:W-:Y:S01]  /*b860*/  IMAD.MOV.U32 R7, RZ, RZ, 0x40000040 ;  /* 0x40000040ff077424 */ /* 0x000fe200078e00ff */
[----:B------:R-:W-:Y:S01]  /*b870*/  IADD3 R6, R20, 0x2, RZ ;  /* 0x0000000214067810 */ /* 0x000fe20007ffe0ff */
[----:B------:R-:W-:-:S02]  /*b880*/  VIADD R8, R4, 0x4 ;  /* 0x0000000404087836 */ /* 0x000fc40000000000 */
[----:B------:R-:W-:Y:S02]  /*b890*/  IMAD.MOV.U32 R9, RZ, RZ, 0x40000040 ;  /* 0x40000040ff097424 */ /* 0x000fe400078e00ff */
[----:B------:R-:W-:-:S06]  /*b8a0*/  IMAD.MOV.U32 R21, RZ, RZ, 0x40000040 ;  /* 0x40000040ff157424 */ /* 0x000fcc00078e00ff */
[----:B------:R-:W-:Y:S01]  /*b8b0*/  HGMMA.64x64x16.F32 R24, gdesc[UR4], RZ, !UPT, gsb0 ;  /* 0x00e00000041879f0 */ /* 0x000fe2000c0008ff */
[----:B------:R-:W-:Y:S02]  /*b8c0*/  R2UR UR4, R10 ;  /* 0x000000000a0472ca */ /* 0x000fe400000e0000 */
[----:B------:R-:W-:Y:S02]  /*b8d0*/  R2UR UR5, R11 ;  /* 0x000000000b0572ca */ /* 0x000fe400000e0000 */
[----:B------:R-:W-:Y:S01]  /*b8e0*/  R2UR UR6, R6 ;  /* 0x00000000060672ca */ /* 0x000fe200000e0000 */
[C---:B------:R-:W-:Y:S01]  /*b8f0*/  VIADD R6, R20.reuse, 0x4 ;  /* 0x0000000414067836 */ /* 0x040fe20000000000 */
[----:B------:R-:W-:Y:S01]  /*b900*/  R2UR UR7, R7 ;  /* 0x00000000070772ca */ /* 0x000fe200000e0000 */
[----:B------:R-:W-:Y:S02]  /*b910*/  IMAD.MOV.U32 R7, RZ, RZ, 0x40000040 ;  /* 0x40000040ff077424 */ /* 0x000fe400078e00ff */
[----:B------:R-:W-:Y:S01]  /*b920*/  VIADD R20, R20, 0x6 ;  /* 0x0000000614147836 */ /* 0x000fe20000000000 */
[----:B------:R-:W-:-:S02]  /*b930*/  WARPGROUP.DEPBAR.LE gsb0, 0x0 ;  /* 0x00008000000079c5 */ /* 0x000fc40000010000 */
[----:B------:R-:W-:-:S07]  /*b940*/  WARPGROUP.ARRIVE ;  /* 0x00000000000079c5 */ /* 0x000fce0000000000 */
[----:B------:R-:W-:Y:S01]  /*b950*/  HGMMA.64x64x16.F32 R24, gdesc[UR4], R24, gsb0 ;  /* 0x00e00000041879f0 */ /* 0x000fe20008000818 */
[----:B------:R-:W-:Y:S02]  /*b960*/  R2UR UR4, R8 ;  /* 0x00000000080472ca */ /* 0x000fe400000e0000 */
[----:B------:R-:W-:Y:S02]  /*b970*/  R2UR UR5, R9 ;  /* 0x00000000090572ca */ /* 0x000fe400000e0000 */
[----:B------:R-:W-:Y:S01]  /*b980*/  R2UR UR6, R6 ;  /* 0x00000000060672ca */ /* 0x000fe200000e0000 */
[----:B------:R-:W-:Y:S01]  /*b990*/  VIADD R6, R4, 0x6 ;  /* 0x0000000604067836 */ /* 0x000fe20000000000 */
[----:B------:R-:W-:Y:S01]  /*b9a0*/  R2UR UR7, R7 ;  /* 0x00000000070772ca */ /* 0x000fe200000e0000 */
[----:B------:R-:W-:Y:S01]  /*b9b0*/  IMAD.MOV.U32 R7, RZ, RZ, 0x40000040 ;  /* 0x40000040ff077424 */ /* 0x000fe200078e00ff */
[----:B------:R-:W-:Y:S02]  /*b9c0*/  WARPGROUP.DEPBAR.LE gsb0, 0x0 ;  /* 0x00008000000079c5 */ /* 0x000fe40000010000 */
[----:B------:R-:W-:-:S09]  /*b9d0*/  WARPGROUP.ARRIVE ;  /* 0x00000000000079c5 */ /* 0x000fd20000000000 */
        /* <DEDUP_REMOVED lines=11> */
.L_x_5870:
[----:B------:R-:W0:Y:S01]  /*ba90*/  LDC R60, c[0x0][0x448] ;  /* 0x00011200ff3c7b82 */ /* 0x000e220000000800 */
[----:B------:R-:W-:Y:S01]  /*baa0*/  ULDC UR4, c[0x0][0x9d8] ;  /* 0x0002760000047ab9 */ /* 0x000fe20000000800 */
[----:B------:R-:W-:Y:S01]  /*bab0*/  ULDC.64 UR46, c[0x0][0x9e0] ;  /* 0x00027800002e7ab9 */ /* 0x000fe20000000a00 */
[----:B------:R-:W-:Y:S01]  /*bac0*/  FMUL.FTZ R58, R37, UR4 ;  /* 0x00000004253a7c20 */ /* 0x000fe20008410000 */
[----:B------:R-:W-:Y:S01]  /*bad0*/  FMUL.FTZ R37, R43, UR4 ;  /* 0x000000042b257c20 */ /* 0x000fe20008410000 */
[----:B------:R-:W-:Y:S01]  /*bae0*/  FMUL.FTZ R65, R45, UR4 ;  /* 0x000000042d417c20 */ /* 0x000fe20008410000 */
[----:B------:R-:W-:Y:S01]  /*baf0*/  FMUL.FTZ R0, R26, UR4 ;  /* 0x000000041a007c20 */ /* 0x000fe20008410000 */
[----:B------:R-:W-:Y:S01]  /*bb00*/  FMUL.FTZ R26, R38, UR4 ;  /* 0x00000004261a7c20 */ /* 0x000fe20008410000 */
[----:B------:R-:W-:Y:S02]  /*bb10*/  IMAD.IADD R38, R206, 0x1, R196 ;  /* 0x00000001ce267824 */ /* 0x000fe400078e02c4 */
[----:B------:R-:W-:Y:S01]  /*bb20*/  FMUL.FTZ R3, R24, UR4 ;  /* 0x0000000418037c20 */ /* 0x000fe20008410000 */
[----:B------:R-:W-:Y:S01]  /*bb30*/  FMUL.FTZ R24, R34, UR4 ;  /* 0x0000000422187c20 */ /* 0x000fe20008410000 */
[----:B------:R-:W-:Y:S01]  /*bb40*/  FMUL.FTZ R20, R30, UR4 ;  /* 0x000000041e147c20 */ /* 0x000fe20008410000 */
[----:B------:R-:W-:Y:S01]  /*bb50*/  FMUL.FTZ R69, R49, UR4 ;  /* 0x0000000431457c20 */ /* 0x000fe20008410000 */
[----:B------:R-:W-:Y:S01]  /*bb60*/  FMUL.FTZ R30, R47, UR4 ;  /* 0x000000042f1e7c20 */ /* 0x000fe20008410000 */
[----:B------:R-:W-:-:S02]  /*bb70*/  IMAD.MOV.U32 R47, RZ, RZ, -0x40 ;  /* 0xffffffc0ff2f7424 */ /* 0x000fc400078e00ff */
[----:B------:R-:W-:Y:S01]  /*bb80*/  FMUL.FTZ R61, R41, UR4 ;  /* 0x00000004293d7c20 */ /* 0x000fe20008410000 */
[----:B------:R-:W-:Y:S01]  /*bb90*/  UISETP.GE.AND UP0, UPT, UR47, 0x1, UPT ;  /* 0x000000012f00788c */ /* 0x000fe2000bf06270 */
[----:B------:R-:W-:Y:S01]  /*bba0*/  FMUL.FTZ R71, R25, UR4 ;  /* 0x0000000419477c20 */ /* 0x000fe20008410000 */
[----:B------:R-:W-:Y:S01]  /*bbb0*/  FMUL.FTZ R13, R27, UR4 ;  /* 0x000000041b0d7c20 */ /* 0x000fe20008410000 */
[----:B------:R-:W-:Y:S01]  /*bbc0*/  FMUL.FTZ R15, R31, UR4 ;  /* 0x000000041f0f7c20 */ /* 0x000fe20008410000 */
[----:B------:R-:W-:Y:S01]  /*bbd0*/  LOP3.LUT R16, R16, 0xffffff7f, RZ, 0xc0, !PT ;  /* 0xffffff7f10107812 */ /* 0x000fe200078ec0ff */
[----:B------:R-:W-:Y:S01]  /*bbe0*/  FMUL.FTZ R41, R52, UR4 ;  /* 0x0000000434297c20 */ /* 0x000fe20008410000 */
[----:B------:R-:W-:Y:S01]  /*bbf0*/  FMUL.FTZ R27, R28, UR4 ;  /* 0x000000041c1b7c20 */ /* 0x000fe20008410000 */
[----:B------:R-:W-:Y:S01]  /*bc00*/  FMUL.FTZ R31, R32, UR4 ;  /* 0x00000004201f7c20 */ /* 0x000fe20008410000 */
[----:B0-----:R-:W-:Y:S01]  /*bc10*/  ISETP.NE.AND P1, PT, R60, 0x1, PT ;  /* 0x000000013c00780c */ /* 0x001fe20003f25270 */
[----:B------:R-:W-:Y:S01]  /*bc20*/  FMUL.FTZ R21, R35, UR4 ;  /* 0x0000000423157c20 */ /* 0x000fe20008410000 */
[----:B------:R-:W-:Y:S01]  /*bc30*/  FMUL.FTZ R56, R36, UR4 ;  /* 0x0000000424387c20 */ /* 0x000fe20008410000 */
        /* <DEDUP_REMOVED lines=13> */
[----:B------:R-:W-:Y:S01]  /*bd10*/  @P1 LOP3.LUT R16, R16, 0x80, RZ, 0xfc, !PT ;  /* 0x0000008010101812 */ /* 0x000fe200078efcff */
[----:B------:R-:W3:Y:S01]  /*bd20*/  MUFU.TANH R3, R3 ;  /* 0x0000000300037308 */ /* 0x000ee20000002400 */
[C---:B------:R-:W-:Y:S01]  /*bd30*/  IADD3 R40, -R189.reuse, R52, R184 ;  /* 0x00000034bd287210 */ /* 0x040fe20007ffe1b8 */
[----:B------:R-:W-:Y:S01]  /*bd40*/  ULDC UR45, c[0x0][0x9dc] ;  /* 0x00027700002d7ab9 */ /* 0x000fe20000000800 */
[----:B------:R-:W-:Y:S01]  /*bd50*/  LEA R46, R168, 0xffffffc0, 0x6 ;  /* 0xffffffc0a82e7811 */ /* 0x000fe200078e30ff */
[----:B------:R-:W4:Y:S01]  /*bd60*/  @P1 LDC R45, c[0x0][0x450] ;  /* 0x00011400ff2d1b82 */ /* 0x000f220000000800 */
[----:B------:R-:W-:Y:S01]  /*bd70*/  ULOP3.LUT UR45, URZ, UR45, URZ, 0x33, !UPT ;  /* 0x0000002d3f2d7292 */ /* 0x000fe2000f8e333f */
[----:B------:R-:W-:Y:S01]  /*bd80*/  IMAD.IADD R40, R40, 0x1, -R23 ;  /* 0x0000000128287824 */ /* 0x000fe200078e0a17 */
[----:B------:R-:W-:Y:S01]  /*bd90*/  IADD3 R73, -R189, R184, -R46 ;  /* 0x000000b8bd497210 */ /* 0x000fe20007ffe92e */
[----:B------:R-:W0:Y:S01]  /*bda0*/  MUFU.TANH R71, R71 ;  /* 0x0000004700477308 */ /* 0x000e220000002400 */
[----:B------:R-:W-:Y:S01]  /*bdb0*/  UP2UR UR48, UPR, URZ, 0x1 ;  /* 0x000000013f307883 */ /* 0x000fe20008000000 */
[----:B------:R-:W-:-:S02]  /*bdc0*/  VIADD R42, R40, UR46 ;  /* 0x0000002e282a7c36 */ /* 0x000fc40008000000 */
[----:B------:R-:W-:Y:S02]  /*bdd0*/  VIADD R44, R40, UR45 ;  /* 0x0000002d282c7c36 */ /* 0x000fe40008000000 */
[----:B------:R-:W-:Y:S02]  /*bde0*/  VIADD R52, R52, 0xffffffff ;  /* 0xffffffff34347836 */ /* 0x000fe40000000000 */
[----:B------:R-:W0:Y:S02]  /*bdf0*/  MUFU.TANH R0, R0 ;  /* 0x0000000000007308 */ /* 0x000e240000002400 */
[----:B0-----:R-:W-:-:S04]  /*be00*/  @P1 IMAD.HI.U32 R34, R38, R43, RZ ;  /* 0x0000002b26221227 */ /* 0x001fc800078e00ff */
[----:B------:R-:W-:Y:S02]  /*be10*/  FMUL.FTZ R43, R53, UR4 ;  /* 0x00000004352b7c20 */ /* 0x000fe40008410000 */
[----:B------:R-:W0:Y:S01]  /*be20*/  MUFU.TANH R13, R13 ;  /* 0x0000000d000d7308 */ /* 0x000e220000002400 */
[----:B----4-:R-:W-:Y:S01]  /*be30*/  @P1 SHF.R.U32.HI R38, RZ, R45, R34 ;  /* 0x0000002dff261219 */ /* 0x010fe20000011622 */
[----:B------:R-:W-:Y:S01]  /*be40*/  FMUL.FTZ R34, R55, UR4 ;  /* 0x0000000437227c20 */ /* 0x000fe20008410000 */
[----:B------:R-:W-:Y:S01]  /*be50*/  PLOP3.LUT P1, PT, PT, PT, UP0, 0x40, 0x0 ;  /* 0x000000000000781c */ /* 0x000fe20003f2e808 */
[----:B------:R-:W-:-:S04]  /*be60*/  VIADD R45, R12, 0x28c40 ;  /* 0x00028c400c2d7836 */ /* 0x000fc80000000000 */
[----:B------:R-:W4:Y:S01]  /*be70*/  MUFU.TANH R27, R27 ;  /* 0x0000001b001b7308 */ /* 0x000f220000002400 */
[----:B------:R-:W1:Y:S01]  /*be80*/  SHFL.IDX PT, R49, R38, RZ, 0x1c1f ;  /* 0x001c1fff26317589 */ /* 0x000e6200000e0000 */
[----:B------:R-:W-:-:S06]  /*be90*/  PRMT R45, R186, 0x654, R45 ;  /* 0x00000654ba2d7816 */ /* 0x000fcc000000002d */
[----:B------:R-:W0:Y:S01]  /*bea0*/  MUFU.TANH R29, R29 ;  /* 0x0000001d001d7308 */ /* 0x000e220000002400 */
[----:B------:R0:W-:Y:S07]  /*beb0*/  SYNCS.ARRIVE.TRANS64.RED.A1T0 RZ, [R45+URZ], RZ ;  /* 0x000000ff2dff79a7 */ /* 0x0001ee000810043f */
[----:B------:R-:W0:Y:S08]  /*bec0*/  MUFU.TANH R20, R20 ;  /* 0x0000001400147308 */ /* 0x000e300000002400 */
[----:B------:R-:W0:Y:S01]  /*bed0*/  MUFU.TANH R15, R15 ;  /* 0x0000000f000f7308 */ /* 0x000e220000002400 */
[----:B-1----:R-:W-:Y:S01]  /*bee0*/  VIADDMNMX R50, R49, R42, R73, PT ;  /* 0x0000002a31327246 */ /* 0x002fe20003800149 */
[----:B------:R-:W-:-:S06]  /*bef0*/  IMAD.IADD R48, R44, 0x1, R49 ;  /* 0x000000012c307824 */ /* 0x000fcc00078e0231 */
[----:B------:R-:W1:Y:S08]  /*bf00*/  MUFU.TANH R31, R31 ;  /* 0x0000001f001f7308 */ /* 0x000e700000002400 */
        /* <DEDUP_REMOVED lines=23> */
[----:B-1-34-:R-:W-:Y:S05]  /*c080*/  @P1 BRA `(.L_x_5871) ;  /* 0x0000000000581947 */ /* 0x01afea0003800000 */
[----:B0-----:R-:W-:Y:S01]  /*c090*/  IADD3 R45, -R23, R184, R49 ;  /* 0x000000b8172d7210 */ /* 0x001fe20007ffe131 */
[----:B------:R-:W-:Y:S03]  /*c0a0*/  BSSY B0, `(.L_x_5872) ;  /* 0x0000010000007945 */ /* 0x000fe60003800000 */
[----:B------:R-:W-:-:S13]  /*c0b0*/  ISETP.GT.AND P1, PT, R45, -0x1, PT ;  /* 0xffffffff2d00780c */ /* 0x000fda0003f24270 */
[----:B------:R-:W-:Y:S05]  /*c0c0*/  @P1 BRA `(.L_x_5873) ;  /* 0x0000000000201947 */ /* 0x000fea0003800000 */
[----:B------:R-:W-:Y:S01]  /*c0d0*/  UISETP.NE.AND UP0, UPT, UR47, 0x1, UPT ;  /* 0x000000012f00788c */ /* 0x000fe2000bf05270 */
[----:B------:R-:W-:-:S05]  /*c0e0*/  LOP3.LUT R45, RZ, R45, RZ, 0x33, !PT ;  /* 0x0000002dff2d7212 */ /* 0x000fca00078e33ff */
[----:B------:R-:W-:-:S05]  /*c0f0*/  PLOP3.LUT P1, PT, PT, PT, UP0, 0x80, 0x0 ;  /* 0x000000000000781c */ /* 0x000fca0003f2f008 */
[----:B------:R-:W-:-:S08]  /*c100*/  @UP0 ULDC.64 UR4, c[0x0][0x9e8] ;  /* 0x00027a0000040ab9 */ /* 0x000fd00000000a00 */
[----:B------:R-:W-:-:S05]  /*c110*/  @P1 IMAD.HI.U32 R40, R45, UR4, RZ ;  /* 0x000000042d281c27 */ /* 0x000fca000f8e00ff */
[----:B------:R-:W-:-:S04]  /*c120*/  @P1 SHF.R.U32.HI R45, RZ, UR5, R40 ;  /* 0x00000005ff2d1c19 */ /* 0x000fc80008011628 */
[----:B------:R-:W-:Y:S01]  /*c130*/  LOP3.LUT R45, RZ, R45, RZ, 0x33, !PT ;  /* 0x0000002dff2d7212 */ /* 0x000fe200078e33ff */
[----:B------:R-:W-:Y:S06]  /*c140*/  BRA `(.L_x_5874) ;  /* 0x0000000000147947 */ /* 0x000fec0003800000 */
.L_x_5873:
[----:B------:R-:W-:-:S06]  /*c150*/  UISETP.NE.AND UP0, UPT, UR47, 0x1, UPT ;  /* 0x000000012f00788c */ /* 0x000fcc000bf05270 */
[----:B------:R-:W-:-:S05]  /*c160*/  PLOP3.LUT P1, PT, PT, PT, UP0, 0x80, 0x0 ;  /* 0x000000000000781c */ /* 0x000fca0003f2f008 */
[----:B------:R-:W-:-:S08]  /*c170*/  @UP0 ULDC.64 UR4, c[0x0][0x9e8] ;  /* 0x00027a0000040ab9 */ /* 0x000fd00000000a00 */
[----:B------:R-:W-:-:S05]  /*c180*/  @P1 IMAD.HI.U32 R40, R45, UR4, RZ ;  /* 0x000000042d281c27 */ /* 0x000fca000f8e00ff */
[----:B------:R-:W-:-:S07]  /*c190*/  @P1 SHF.R.U32.HI R45, RZ, UR5, R40 ;  /* 0x00000005ff2d1c19 */ /* 0x000fce0008011628 */
.L_x_5874:
[----:B------:R-:W-:Y:S05]  /*c1a0*/  BSYNC B0 ;  /* 0x0000000000007941 */ /* 0x000fea0003800000 */
.L_x_5872:
[----:B------:R-:W-:-:S04]  /*c1b0*/  IMAD R40, R45, UR47, -R46 ;  /* 0x0000002f2d287c24 */ /* 0x000fc8000f8e0a2e */
[----:B------:R-:W-:-:S05]  /*c1c0*/  IMAD.IADD R45, R40, 0x1, -R189 ;  /* 0x00000001282d7824 */ /* 0x000fca00078e0abd */
[----:B------:R-:W-:Y:S02]  /*c1d0*/  VIMNMX R48, R48, R45, !PT ;  /* 0x0000002d30307248 */ /* 0x000fe40007fe0100 */
[----:B------:R-:W-:-:S07]  /*c1e0*/  VIADDMNMX R50, R45, UR47, R50, PT ;  /* 0x0000002f2d327c46 */ /* 0x000fce000b800132 */
.L_x_5871:
[C---:B------:R-:W-:Y:S01]  /*c1f0*/  ISETP.GE.AND P1, PT, R52.reuse, 0x2, PT ;  /* 0x000000023400780c */ /* 0x040fe20003f26270 */
[----:B------:R-:W-:Y:S01]  /*c200*/  UISETP.NE.AND UP0, UPT, UR48, URZ, UPT ;  /* 0x0000003f3000728c */ /* 0x000fe2000bf05270 */
[----:B------:R-:W-:Y:S02]  /*c210*/  ISETP.GE.AND P5, PT, R52, 0xa, PT ;  /* 0x0000000a3400780c */ /* 0x000fe40003fa6270 */
[----:B------:R-:W-:Y:S02]  /*c220*/  ISETP.GT.AND P3, PT, R48, 0x1, !P1 ;  /* 0x000000013000780c */ /* 0x000fe40004f64270 */
[----:B------:R-:W-:Y:S02]  /*c230*/  ISETP.GE.AND P2, PT, R52, 0x9, PT ;  /* 0x000000093400780c */ /* 0x000fe40003f46270 */
[----:B------:R-:W-:Y:S02]  /*c240*/  ISETP.LT.OR P3, PT, R50, 0x2, P3 ;  /* 0x000000023200780c */ /* 0x000fe40001f61670 */
[----:B------:R-:W-:-:S02]  /*c250*/  P2R R66, PR, RZ, 0x20 ;  /* 0x00000020ff427803 */ /* 0x000fc40000000000 */
[----:B------:R-:W-:Y:S02]  /*c260*/  FSEL R71, R71, -INF , !P3 ;  /* 0xff80000047477808 */ /* 0x000fe40005800000 */
[C---:B------:R-:W-:Y:S02]  /*c270*/  ISETP.GT.AND P3, PT, R48.reuse, 0x9, !P5 ;  /* 0x000000093000780c */ /* 0x040fe40006f64270 */
[----:B------:R-:W-:Y:S02]  /*c280*/  ISETP.GT.AND P4, PT, R48, 0x8, !P2 ;  /* 0x000000083000780c */ /* 0x000fe40005784270 */
[----:B------:R-:W-:Y:S02]  /*c290*/  ISETP.LT.OR P3, PT, R50, 0xa, P3 ;  /* 0x0000000a3200780c */ /* 0x000fe40001f61670 */
[----:B------:R-:W-:Y:S02]  /*c2a0*/  ISETP.GE.AND P5, PT, R52, 0x11, PT ;  /* 0x000000113400780c */ /* 0x000fe40003fa6270 */
[----:B0-----:R-:W-:-:S02]  /*c2b0*/  FSEL R47, R29, -INF , !P3 ;  /* 0xff8000001d2f7808 */ /* 0x001fc40005800000 */
[----:B------:R-:W-:Y:S02]  /*c2c0*/  ISETP.LT.OR P4, PT, R50, 0x9, P4 ;  /* 0x000000093200780c */ /* 0x000fe40002781670 */
[----:B------:R-:W-:Y:S02]  /*c2d0*/  ISETP.GT.AND P3, PT, R48, 0x10, !P5 ;  /* 0x000000103000780c */ /* 0x000fe40006f64270 */
[----:B------:R-:W-:Y:S02]  /*c2e0*/  FSEL R45, R27, -INF , !P4 ;  /* 0xff8000001b2d7808 */ /* 0x000fe40006000000 */
        /* <DEDUP_REMOVED lines=43> */
[C---:B------:R-:W-:Y:S02]  /*c5a0*/  ISETP.GE.AND P3, PT, R52.reuse, 0x32, PT ;  /* 0x000000323400780c */ /* 0x040fe40003f66270 */
[----:B------:R-:W-:-:S02]  /*c5b0*/  ISETP.GE.AND P6, PT, R52, 0x1, PT ;  /* 0x000000013400780c */ /* 0x000fc40003fc6270 */
[----:B------:R-:W-:Y:S02]  /*c5c0*/  ISETP.GT.AND P4, PT, R48, 0x31, !P3 ;  /* 0x000000313000780c */ /* 0x000fe40005f84270 */
[----:B------:R-:W-:Y:S02]  /*c5d0*/  P2R R27, PR, RZ, 0x40 ;  /* 0x00000040ff1b7803 */ /* 0x000fe40000000000 */
[----:B------:R-:W-:-:S04]  /*c5e0*/  ISETP.LT.OR P4, PT, R50, 0x32, P4 ;  /* 0x000000323200780c */ /* 0x000fc80002781670 */
[----:B------:R-:W-:Y:S02]  /*c5f0*/  FSEL R69, R69, -INF , !P4 ;  /* 0xff80000045457808 */ /* 0x000fe40006000000 */
[----:B------:R-:W-:-:S04]  /*c600*/  ISETP.GE.AND P4, PT, R52, 0x39, PT ;  /* 0x000000393400780c */ /* 0x000fc80003f86270 */
[----:B------:R-:W-:-:S04]  /*c610*/  ISETP.GT.AND P5, PT, R48, 0x38, !P4 ;  /* 0x000000383000780c */ /* 0x000fc800067a4270 */
[----:B------:R-:W-:-:S04]  /*c620*/  ISETP.LT.OR P5, PT, R50, 0x39, P5 ;  /* 0x000000393200780c */ /* 0x000fc80002fa1670 */
[----:B------:R-:W-:Y:S02]  /*c630*/  FSEL R41, R41, -INF , !P5 ;  /* 0xff80000029297808 */ /* 0x000fe40006800000 */
[----:B------:R-:W-:Y:S02]  /*c640*/  ISETP.GT.AND P5, PT, R48, RZ, !P6 ;  /* 0x000000ff3000720c */ /* 0x000fe400077a4270 */
[----:B------:R-:W-:Y:S02]  /*c650*/  ISETP.GE.AND P6, PT, R52, 0x3a, PT ;  /* 0x0000003a3400780c */ /* 0x000fe40003fc6270 */
[----:B------:R-:W-:-:S04]  /*c660*/  ISETP.LT.OR P5, PT, R50, 0x1, P5 ;  /* 0x000000013200780c */ /* 0x000fc80002fa1670 */
[----:B------:R-:W-:Y:S02]  /*c670*/  FSEL R40, R3, -INF , !P5 ;  /* 0xff80000003287808 */ /* 0x000fe40006800000 */
[----:B------:R-:W-:Y:S01]  /*c680*/  ISETP.GT.AND P5, PT, R48, 0x39, !P6 ;  /* 0x000000393000780c */ /* 0x000fe200077a4270 */
[----:B------:R-:W0:Y:S03]  /*c690*/  SHFL.IDX PT, R3, R38, 0x1, 0x1c1f ;  /* 0x003c1f0026037f89 */ /* 0x000e2600000e0000 */
[----:B------:R-:W-:-:S04]  /*c6a0*/  ISETP.LT.OR P5, PT, R50, 0x3a, P5 ;  /* 0x0000003a3200780c */ /* 0x000fc80002fa1670 */
[----:B------:R-:W-:Y:S02]  /*c6b0*/  FSEL R43, R43, -INF , !P5 ;  /* 0xff8000002b2b7808 */ /* 0x000fe40006800000 */
[----:B------:R-:W-:Y:S02]  /*c6c0*/  PLOP3.LUT P5, PT, PT, PT, UP0, 0x40, 0x0 ;  /* 0x000000000000781c */ /* 0x000fe40003fae808 */
[----:B0-----:R-:W-:Y:S02]  /*c6d0*/  VIADDMNMX R42, R3, R42, R73, PT ;  /* 0x0000002a032a7246 */ /* 0x001fe40003800149 */
[----:B------:R-:W-:-:S09]  /*c6e0*/  IADD3 R44, R44, R3, RZ ;  /* 0x000000032c2c7210 */ /* 0x000fd20007ffe0ff */
[----:B------:R-:W-:Y:S05]  /*c6f0*/  @P5 BRA `(.L_x_5875) ;  /* 0x0000000000605947 */ /* 0x000fea0003800000 */
[----:B------:R-:W-:Y:S01]  /*c700*/  IADD3 R3, -R23, R184, R3 ;  /* 0x000000b817037210 */ /* 0x000fe20007ffe103 */
[----:B------:R-:W-:Y:S03]  /*c710*/  BSSY B0, `(.L_x_5876) ;  /* 0x0000012000007945 */ /* 0x000fe60003800000 */
[----:B------:R-:W-:-:S13]  /*c720*/  ISETP.GT.AND P5, PT, R3, -0x1, PT ;  /* 0xffffffff0300780c */ /* 0x000fda0003fa4270 */
[----:B------:R-:W-:Y:S05]  /*c730*/  @P5 BRA `(.L_x_5877) ;  /* 0x0000000000245947 */ /* 0x000fea0003800000 */
[----:B------:R-:W-:Y:S01]  /*c740*/  UISETP.NE.AND UP0, UPT, UR47, 0x1, UPT ;  /* 0x000000012f00788c */ /* 0x000fe2000bf05270 */
[----:B------:R-:W-:-:S05]  /*c750*/  LOP3.LUT R3, RZ, R3, RZ, 0x33, !PT ;  /* 0x00000003ff037212 */ /* 0x000fca00078e33ff */
[----:B------:R-:W-:-:S05]  /*c760*/  PLOP3.LUT P5, PT, PT, PT, UP0, 0x80, 0x0 ;  /* 0x000000000000781c */ /* 0x000fca0003faf008 */
[----:B------:R-:W-:-:S08]  /*c770*/  @UP0 ULDC.64 UR4, c[0x0][0x9e8] ;  /* 0x00027a0000040ab9 */ /* 0x000fd00000000a00 */
[----:B------:R-:W-:Y:S01]  /*c780*/  @P5 IMAD.HI.U32 R29, R3, UR4, RZ ;  /* 0x00000004031d5c27 */ /* 0x000fe2000f8e00ff */
[----:B------:R-:W-:-:S13]  /*c790*/  PLOP3.LUT P5, PT, PT, PT, UP0, 0x80, 0x0 ;  /* 0x000000000000781c */ /* 0x000fda0003faf008 */
[----:B------:R-:W-:-:S04]  /*c7a0*/  @P5 SHF.R.U32.HI R3, RZ, UR5, R29 ;  /* 0x00000005ff035c19 */ /* 0x000fc8000801161d */
[----:B------:R-:W-:Y:S01]  /*c7b0*/  LOP3.LUT R3, RZ, R3, RZ, 0x33, !PT ;  /* 0x00000003ff037212 */ /* 0x000fe200078e33ff */
[----:B------:R-:W-:Y:S06]  /*c7c0*/  BRA `(.L_x_5878) ;  /* 0x0000000000187947 */ /* 0x000fec0003800000 */
.L_x_5877:
[----:B------:R-:W-:-:S06]  /*c7d0*/  UISETP.NE.AND UP0, UPT, UR47, 0x1, UPT ;  /* 0x000000012f00788c */ /* 0x000fcc000bf05270 */
[----:B------:R-:W-:-:S05]  /*c7e0*/  PLOP3.LUT P5, PT, PT, PT, UP0, 0x80, 0x0 ;  /* 0x000000000000781c */ /* 0x000fca0003faf008 */
[----:B------:R-:W-:-:S08]  /*c7f0*/  @UP0 ULDC.64 UR4, c[0x0][0x9e8] ;  /* 0x00027a0000040ab9 */ /* 0x000fd00000000a00 */
[----:B------:R-:W-:Y:S01]  /*c800*/  @P5 IMAD.HI.U32 R29, R3, UR4, RZ ;  /* 0x00000004031d5c27 */ /* 0x000fe2000f8e00ff */
[----:B------:R-:W-:-:S13]  /*c810*/  PLOP3.LUT P5, PT, PT, PT, UP0, 0x80, 0x0 ;  /* 0x000000000000781c */ /* 0x000fda0003faf008 */
[----:B------:R-:W-:-:S07]  /*c820*/  @P5 SHF.R.U32.HI R3, RZ, UR5, R29 ;  /* 0x00000005ff035c19 */ /* 0x000fce000801161d */
.L_x_5878:
[----:B------:R-:W-:Y:S05]  /*c830*/  BSYNC B0 ;  /* 0x0000000000007941 */ /* 0x000fea0003800000 */
.L_x_5876:
[----:B------:R-:W-:-:S04]  /*c840*/  IMAD R46, R3, UR47, -R46 ;  /* 0x0000002f032e7c24 */ /* 0x000fc8000f8e0a2e */
[----:B------:R-:W-:-:S05]  /*c850*/  IMAD.IADD R3, R46, 0x1, -R189 ;  /* 0x000000012e037824 */ /* 0x000fca00078e0abd */
[----:B------:R-:W-:Y:S02]  /*c860*/  VIMNMX R44, R44, R3, !PT ;  /* 0x000000032c2c7248 */ /* 0x000fe40007fe0100 */
[----:B------:R-:W-:-:S07]  /*c870*/  VIADDMNMX R42, R3, UR47, R42, PT ;  /* 0x0000002f032a7c46 */ /* 0x000fce000b80012a */
.L_x_5875:
[----:B------:R-:W-:Y:S01]  /*c880*/  BAR.SYNC.DEFER_BLOCKING 0xf, 0x100 ;  /* 0x03c4000000007b1d */ /* 0x000fe20000010000 */
[----:B------:R-:W-:Y:S02]  /*c890*/  ISETP.GT.AND P1, PT, R44, 0x1, !P1 ;  /* 0x000000012c00780c */ /* 0x000fe40004f24270 */
[----:B------:R-:W-:Y:S02]  /*c8a0*/  ISETP.NE.AND P5, PT, R27, RZ, PT ;  /* 0x000000ff1b00720c */ /* 0x000fe40003fa5270 */
[----:B------:R-:W-:Y:S01]  /*c8b0*/  ISETP.LT.OR P1, PT, R42, 0x2, P1 ;  /* 0x000000022a00780c */ /* 0x000fe20000f21670 */
[----:B------:R-:W-:Y:S01]  /*c8c0*/  ULDC UR4, c[0x0][0x988] ;  /* 0x0002620000047ab9 */ /* 0x000fe20000000800 */
[----:B------:R-:W-:Y:S02]  /*c8d0*/  ISETP.GT.AND P2, PT, R44, 0x8, !P2 ;  /* 0x000000082c00780c */ /* 0x000fe40005744270 */
[----:B------:R-:W-:Y:S02]  /*c8e0*/  FSEL R29, R13, -INF , !P1 ;  /* 0xff8000000d1d7808 */ /* 0x000fe40004800000 */
[----:B------:R-:W-:-:S02]  /*c8f0*/  ISETP.NE.AND P1, PT, R66, RZ, PT ;  /* 0x000000ff4200720c */ /* 0x000fc40003f25270 */
[----:B------:R-:W-:Y:S02]  /*c900*/  ISETP.LT.OR P2, PT, R42, 0x9, P2 ;  /* 0x000000092a00780c */ /* 0x000fe40001741670 */
[----:B------:R-:W-:Y:S02]  /*c910*/  ISETP.GT.AND P1, PT, R44, 0x9, !P1 ;  /* 0x000000092c00780c */ /* 0x000fe40004f24270 */
[----:B------:R-:W-:Y:S01]  /*c920*/  FSEL R3, R20, -INF , !P2 ;  /* 0xff80000014037808 */ /* 0x000fe20005000000 */
[----:B------:R-:W-:Y:S01]  /*c930*/  IMAD.U32 R20, RZ, RZ, UR4 ;  /* 0x00000004ff147e24 */ /* 0x000fe2000f8e00ff */
[----:B------:R-:W-:Y:S02]  /*c940*/  ISETP.LT.OR P1, PT, R42, 0xa, P1 ;  /* 0x0000000a2a00780c */ /* 0x000fe40000f21670 */
[----:B------:R-:W-:Y:S02]  /*c950*/  ISETP.NE.AND P2, PT, R31, RZ, PT ;  /* 0x000000ff1f00720c */ /* 0x000fe40003f45270 */
[----:B------:R-:W-:-:S02]  /*c960*/  FSEL R27, R15, -INF , !P1 ;  /* 0xff8000000f1b7808 */ /* 0x000fc40004800000 */
[----:B------:R-:W-:Y:S02]  /*c970*/  ISETP.NE.AND P1, PT, R64, RZ, PT ;  /* 0x000000ff4000720c */ /* 0x000fe40003f25270 */
[C---:B------:R-:W-:Y:S02]  /*c980*/  ISETP.GT.AND P3, PT, R44.reuse, 0x31, !P3 ;  /* 0x000000312c00780c */ /* 0x040fe40005f64270 */
[C---:B------:R-:W-:Y:S02]  /*c990*/  ISETP.GT.AND P1, PT, R44.reuse, 0x10, !P1 ;  /* 0x000000102c00780c */ /* 0x040fe40004f24270 */
[----:B------:R-:W-:Y:S02]  /*c9a0*/  ISETP.GT.AND P4, PT, R44, 0x38, !P4 ;  /* 0x000000382c00780c */ /* 0x000fe40006784270 */
[C---:B------:R-:W-:Y:S02]  /*c9b0*/  ISETP.LT.OR P1, PT, R42.reuse, 0x11, P1 ;  /* 0x000000112a00780c */ /* 0x040fe40000f21670 */
[----:B------:R-:W-:-:S02]  /*c9c0*/  ISETP.LT.OR P3, PT, R42, 0x32, P3 ;  /* 0x000000322a00780c */ /* 0x000fc40001f61670 */
[----:B------:R-:W-:Y:S02]  /*c9d0*/  FSEL R31, R24, -INF , !P1 ;  /* 0xff800000181f7808 */ /* 0x000fe40004800000 */
[----:B------:R-:W-:Y:S02]  /*c9e0*/  ISETP.NE.AND P1, PT, R62, RZ, PT ;  /* 0x000000ff3e00720c */ /* 0x000fe40003f25270 */
[C---:B------:R-:W-:Y:S02]  /*c9f0*/  ISETP.GT.AND P6, PT, R44.reuse, 0x39, !P6 ;  /* 0x000000392c00780c */ /* 0x040fe400077c4270 */
[----:B------:R-:W-:Y:S02]  /*ca00*/  ISETP.GT.AND P1, PT, R44, 0x11, !P1 ;  /* 0x000000112c00780c */ /* 0x000fe40004f24270 */
[C---:B------:R-:W-:Y:S02]  /*ca10*/  ISETP.LT.OR P4, PT, R42.reuse, 0x39, P4 ;  /* 0x000000392a00780c */ /* 0x040fe40002781670 */
[----:B------:R-:W-:-:S02]  /*ca20*/  ISETP.LT.OR P1, PT, R42, 0x12, P1 ;  /* 0x000000122a00780c */ /* 0x000fc40000f21670 */
[----:B------:R-:W-:Y:S02]  /*ca30*/  FSEL R77, R28, -INF , !P3 ;  /* 0xff8000001c4d7808 */ /* 0x000fe40005800000 */
[----:B------:R-:W-:Y:S02]  /*ca40*/  FSEL R21, R21, -INF , !P1 ;  /* 0xff80000015157808 */ /* 0x000fe40004800000 */
[----:B------:R-:W-:Y:S02]  /*ca50*/  ISETP.NE.AND P1, PT, R33, RZ, PT ;  /* 0x000000ff2100720c */ /* 0x000fe40003f25270 */
[----:B------:R-:W-:Y:S02]  /*ca60*/  ISETP.LT.OR P6, PT, R42, 0x3a, P6 ;  /* 0x0000003a2a00780c */ /* 0x000fe400037c1670 */
[----:B------:R-:W-:Y:S02]  /*ca70*/  ISETP.GT.AND P1, PT, R44, 0x18, !P1 ;  /* 0x000000182c00780c */ /* 0x000fe40004f24270 */
[----:B------:R-:W-:-:S02]  /*ca80*/  FSEL R79, R36, -INF , !P4 ;  /* 0xff800000244f7808 */ /* 0x000fc40006000000 */
[----:B------:R-:W-:Y:S02]  /*ca90*/  ISETP.LT.OR P1, PT, R42, 0x19, P1 ;  /* 0x000000192a00780c */ /* 0x000fe40000f21670 */
[----:B------:R-:W-:Y:S02]  /*caa0*/  FSEL R81, R34, -INF , !P6 ;  /* 0xff80000022517808 */ /* 0x000fe40007000000 */
        /* <DEDUP_REMOVED lines=17> */
[----:B------:R-:W-:Y:S02]  /*cbc0*/  ISETP.GT.AND P1, PT, R44, RZ, !P5 ;  /* 0x000000ff2c00720c */ /* 0x000fe40006f24270 */
[----:B------:R-:W-:Y:S02]  /*cbd0*/  ISETP.NE.AND P5, PT, R58, RZ, PT ;  /* 0x000000ff3a00720c */ /* 0x000fe40003fa5270 */
[----:B------:R-:W-:-:S04]  /*cbe0*/  ISETP.LT.OR P1, PT, R42, 0x1, P1 ;  /* 0x000000012a00780c */ /* 0x000fc80000f21670 */
[----:B------:R-:W-:Y:S02]  /*cbf0*/  FSEL R24, R0, -INF , !P1 ;  /* 0xff80000000187808 */ /* 0x000fe40004800000 */
[----:B------:R-:W-:Y:S02]  /*cc00*/  FMNMX.FTZ R0, R40, R71, !PT ;  /* 0x0000004728007209 */ /* 0x000fe40007810000 */
[----:B------:R-:W-:Y:S02]  /*cc10*/  ISETP.GT.AND P1, PT, R44, 0x29, !P2 ;  /* 0x000000292c00780c */ /* 0x000fe40005724270 */
[----:B------:R-:W-:Y:S02]  /*cc20*/  FMNMX.FTZ R0, R45, R0, !PT ;  /* 0x000000002d007209 */ /* 0x000fe40007810000 */
[----:B------:R-:W-:Y:S02]  /*cc30*/  ISETP.LT.OR P1, PT, R42, 0x2a, P1 ;  /* 0x0000002a2a00780c */ /* 0x000fe40000f21670 */
[----:B------:R-:W-:-:S02]  /*cc40*/  FMNMX.FTZ R0, R47, R0, !PT ;  /* 0x000000002f007209 */ /* 0x000fc40007810000 */
[----:B------:R-:W-:Y:S02]  /*cc50*/  ISETP.GT.AND P2, PT, R44, 0x30, !P5 ;  /* 0x000000302c00780c */ /* 0x000fe40006f44270 */
[----:B------:R-:W-:Y:S02]  /*cc60*/  FMNMX.FTZ R0, R49, R0, !PT ;  /* 0x0000000031007209 */ /* 0x000fe40007810000 */
[----:B------:R-:W-:Y:S02]  /*cc70*/  FSEL R73, R30, -INF , !P1 ;  /* 0xff8000001e497808 */ /* 0x000fe40004800000 */
[----:B------:R-:W-:Y:S02]  /*cc80*/  FMNMX.FTZ R0, R51, R0, !PT ;  /* 0x0000000033007209 */ /* 0x000fe40007810000 */
[----:B------:R-:W-:Y:S02]  /*cc90*/  ISETP.LT.OR P2, PT, R42, 0x31, P2 ;  /* 0x000000312a00780c */ /* 0x000fe40001741670 */
        /* <DEDUP_REMOVED lines=28> */
[----:B------:R-:W-:-:S03]  /*ce60*/  FMNMX.FTZ R0, R73, R0, !PT ;  /* 0x0000000049007209 */ /* 0x000fc60007810000 */
[--C-:B------:R-:W-:Y:S01]  /*ce70*/  FFMA.FTZ R160, R49, R20, -R30.reuse ;  /* 0x0000001431a07223 */ /* 0x100fe2000001081e */
[----:B------:R-:W-:Y:S01]  /*ce80*/  FMNMX.FTZ R0, R75, R0, !PT ;  /* 0x000000004b007209 */ /* 0x000fe20007810000 */
[-CC-:B------:R-:W-:Y:S01]  /*ce90*/  FFMA.FTZ R49, R51, R20.reuse, -R30.reuse ;  /* 0x0000001433317223 */ /* 0x180fe2000001081e */
[-CC-:B------:R-:W-:Y:S01]  /*cea0*/  FFMA.FTZ R166, R45, R20.reuse, -R30.reuse ;  /* 0x000000142da67223 */ /* 0x180fe2000001081e */
        /* <DEDUP_REMOVED lines=12> */
[-CC-:B------:R-:W-:Y:S01]  /*cf70*/  FFMA.FTZ R45, R69, R20.reuse, -R30.reuse ;  /* 0x00000014452d7223 */ /* 0x180fe2000001081e */
[----:B------:R-:W-:Y:S01]  /*cf80*/  MUFU.EX2 R164, R164 ;  /* 0x000000a400a47308 */ /* 0x000fe20000000800 */
[----:B------:R-:W0:Y:S07]  /*cf90*/  SHFL.BFLY PT, R15, R0, 0x2, 0x1f ;  /* 0x0c401f00000f7f89 */ /* 0x000e2e00000e0000 */
[----:B------:R-:W1:Y:S08]  /*cfa0*/  MUFU.EX2 R71, R71 ;  /* 0x0000004700477308 */ /* 0x000e700000000800 */
[----:B------:R-:W3:Y:S08]  /*cfb0*/  MUFU.EX2 R166, R166 ;  /* 0x000000a600a67308 */ /* 0x000ef00000000800 */
[----:B------:R-:W4:Y:S01]  /*cfc0*/  MUFU.EX2 R47, R47 ;  /* 0x0000002f002f7308 */ /* 0x000f220000000800 */
[----:B0-----:R-:W-:Y:S01]  /*cfd0*/  FMNMX.FTZ R28, R0, R15, !PT ;  /* 0x0000000f001c7209 */ /* 0x001fe20007810000 */
[----:B------:R-:W-:-:S04]  /*cfe0*/  FFMA.FTZ R0, R65, R20, -R30 ;  /* 0x0000001441007223 */ /* 0x000fc8000001081e */
[----:B------:R-:W0:Y:S02]  /*cff0*/  SHFL.BFLY PT, R15, R28, 0x1, 0x1f ;  /* 0x0c201f001c0f7f89 */ /* 0x000e2400000e0000 */
[----:B------:R-:W2:Y:S08]  /*d000*/  MUFU.EX2 R160, R160 ;  /* 0x000000a000a07308 */ /* 0x000eb00000000800 */
[----:B------:R-:W2:Y:S08]  /*d010*/  MUFU.EX2 R49, R49 ;  /* 0x0000003100317308 */ /* 0x000eb00000000800 */
[----:B------:R-:W2:Y:S01]  /*d020*/  MUFU.EX2 R162, R162 ;  /* 0x000000a200a27308 */ /* 0x000ea20000000800 */
[----:B0-----:R-:W-:Y:S01]  /*d030*/  FMNMX.FTZ R15, R28, R15, !PT ;  /* 0x0000000f1c0f7209 */ /* 0x001fe20007810000 */
[-CC-:B------:R-:W-:Y:S01]  /*d040*/  FFMA.FTZ R28, R41, R20.reuse, -R30.reuse ;  /* 0x00000014291c7223 */ /* 0x180fe2000001081e */
[----:B------:R-:W-:-:S05]  /*d050*/  FFMA.FTZ R41, R43, R20, -R30 ;  /* 0x000000142b297223 */ /* 0x000fca000001081e */
        /* <DEDUP_REMOVED lines=14> */
[----:B-1----:R-:W-:Y:S01]  /*d140*/  FADD.FTZ R25, R164, R71 ;  /* 0x00000047a4197221 */ /* 0x002fe20000010000 */
[-CC-:B------:R-:W-:Y:S01]  /*d150*/  FFMA.FTZ R157, R35, R20.reuse, -R30.reuse ;  /* 0x00000014239d7223 */ /* 0x180fe2000001081e */
[-CC-:B------:R-:W-:Y:S01]  /*d160*/  FFMA.FTZ R40, R37, R20.reuse, -R30.reuse ;  /* 0x0000001425287223 */ /* 0x180fe2000001081e */
[-CC-:B------:R-:W-:Y:S01]  /*d170*/  FFMA.FTZ R38, R39, R20.reuse, -R30.reuse ;  /* 0x0000001427267223 */ /* 0x180fe2000001081e */
[----:B---3--:R-:W-:Y:S01]  /*d180*/  FADD.FTZ R42, R166, R25 ;  /* 0x00000019a62a7221 */ /* 0x008fe20000010000 */
[----:B------:R-:W0:Y:S01]  /*d190*/  MUFU.EX2 R24, R24 ;  /* 0x0000001800187308 */ /* 0x000e220000000800 */
[-CC-:B------:R-:W-:Y:S01]  /*d1a0*/  FFMA.FTZ R3, R73, R20.reuse, -R30.reuse ;  /* 0x0000001449037223 */ /* 0x180fe2000001081e */
[-C--:B------:R-:W-:Y:S01]  /*d1b0*/  FFMA.FTZ R21, R75, R20.reuse, -R30 ;  /* 0x000000144b157223 */ /* 0x080fe2000001081e */
[----:B----4-:R-:W-:Y:S01]  /*d1c0*/  FADD.FTZ R27, R47, R42 ;  /* 0x0000002a2f1b7221 */ /* 0x010fe20000010000 */
[-CC-:B------:R-:W-:Y:S01]  /*d1d0*/  FFMA.FTZ R42, R77, R20.reuse, -R30.reuse ;  /* 0x000000144d2a7223 */ /* 0x180fe2000001081e */
[-CC-:B------:R-:W-:Y:S01]  /*d1e0*/  FFMA.FTZ R79, R79, R20.reuse, -R30.reuse ;  /* 0x000000144f4f7223 */ /* 0x180fe2000001081e */
[----:B------:R-:W-:Y:S01]  /*d1f0*/  FFMA.FTZ R30, R81, R20, -R30 ;  /* 0x00000014511e7223 */ /* 0x000fe2000001081e */
[----:B--2---:R-:W-:Y:S01]  /*d200*/  FADD.FTZ R46, R160, R27 ;  /* 0x0000001ba02e7221 */ /* 0x004fe20000010000 */
[----:B------:R-:W1:Y:S01]  /*d210*/  MUFU.EX2 R167, R167 ;  /* 0x000000a700a77308 */ /* 0x000e620000000800 */
[----:B------:R-:W-:-:S02]  /*d220*/  F2FP.F16.F32.PACK_AB R164, R71, R164 ;  /* 0x000000a447a4723e */ /* 0x000fc400000000ff */
[----:B------:R-:W-:Y:S01]  /*d230*/  FADD.FTZ R27, R49, R46 ;  /* 0x0000002e311b7221 */ /* 0x000fe20000010000 */
[----:B------:R-:W-:Y:S02]  /*d240*/  F2FP.F16.F32.PACK_AB R166, R47, R166 ;  /* 0x000000a62fa6723e */ /* 0x000fe400000000ff */
[----:B------:R-:W-:Y:S01]  /*d250*/  F2FP.F16.F32.PACK_AB R160, R49, R160 ;  /* 0x000000a031a0723e */ /* 0x000fe200000000ff */
[----:B------:R-:W-:Y:S01]  /*d260*/  FADD.FTZ R46, R162, R27 ;  /* 0x0000001ba22e7221 */ /* 0x000fe20000010000 */
[----:B------:R-:W2:Y:S01]  /*d270*/  MUFU.EX2 R32, R32 ;  /* 0x0000002000207308 */ /* 0x000ea20000000800 */
[----:B0-----:R-:W-:Y:S01]  /*d280*/  FADD.FTZ R44, R165, R24 ;  /* 0x00000018a52c7221 */ /* 0x001fe20000010000 */
[----:B------:R-:W-:Y:S01]  /*d290*/  F2FP.F16.F32.PACK_AB R165, R24, R165 ;  /* 0x000000a518a5723e */ /* 0x000fe200000000ff */
[C---:B------:R-:W-:Y:S01]  /*d2a0*/  FADD.FTZ R27, R51.reuse, R46 ;  /* 0x0000002e331b7221 */ /* 0x040fe20000010000 */
[----:B------:R-:W-:-:S03]  /*d2b0*/  F2FP.F16.F32.PACK_AB R162, R51, R162 ;  /* 0x000000a233a2723e */ /* 0x000fc600000000ff */
[----:B------:R-:W-:Y:S01]  /*d2c0*/  FADD.FTZ R46, R156, R27 ;  /* 0x0000001b9c2e7221 */ /* 0x000fe20000010000 */
        /* <DEDUP_REMOVED lines=15> */
[----:B------:R-:W-:-:S05]  /*d3c0*/  F2FP.F16.F32.PACK_AB R163, R36, R163 ;  /* 0x000000a324a3723e */ /* 0x000fca00000000ff */
[----:B------:R2:W-:Y:S01]  /*d3d0*/  STSM.16.M88.4 [R203], R160 ;  /* 0x000000a0cb007844 */ /* 0x0005e20000000200 */
[----:B------:R-:W0:Y:S01]  /*d3e0*/  MUFU.EX2 R40, R40 ;  /* 0x0000002800287308 */ /* 0x000e220000000800 */
[----:B-1----:R-:W-:-:S07]  /*d3f0*/  FADD.FTZ R25, R157, R44 ;  /* 0x0000002c9d197221 */ /* 0x002fce0000010000 */
        /* <DEDUP_REMOVED lines=11> */
[C---:B0-----:R-:W-:Y:S01]  /*d4b0*/  FADD.FTZ R27, R0.reuse, R27 ;  /* 0x0000001b001b7221 */ /* 0x041fe20000010000 */
[----:B------:R-:W-:-:S06]  /*d4c0*/  F2FP.F16.F32.PACK_AB R158, R0, R53 ;  /* 0x00000035009e723e */ /* 0x000fcc00000000ff */
[----:B------:R-:W0:Y:S01]  /*d4d0*/  MUFU.EX2 R45, R45 ;  /* 0x0000002d002d7308 */ /* 0x000e220000000800 */
[C---:B-1----:R-:W-:Y:S01]  /*d4e0*/  FADD.FTZ R24, R3.reuse, R24 ;  /* 0x0000001803187221 */ /* 0x042fe20000010000 */
[----:B------:R-:W-:-:S05]  /*d4f0*/  F2FP.F16.F32.PACK_AB R159, R3, R38 ;  /* 0x00000026039f723e */ /* 0x000fca00000000ff */
[----:B------:R2:W-:Y:S01]  /*d500*/  STSM.16.M88.4 [R201], R156 ;  /* 0x0000009cc9007844 */ /* 0x0005e20000000200 */
        /* <DEDUP_REMOVED lines=14> */
[----:B------:R-:W-:Y:S01]  /*d5f0*/  FADD.FTZ R3, R41, R28 ;  /* 0x0000001c29037221 */ /* 0x000fe20000010000 */
[----:B-1----:R-:W-:Y:S01]  /*d600*/  F2FP.F16.F32.PACK_AB R155, R30, R79 ;  /* 0x0000004f1e9b723e */ /* 0x002fe200000000ff */
[----:B------:R-:W-:-:S04]  /*d610*/  FADD.FTZ R79, R79, R42 ;  /* 0x0000002a4f4f7221 */ /* 0x000fc80000010000 */
[----:B------:R2:W-:Y:S01]  /*d620*/  STSM.16.M88.4 [R202], R152 ;  /* 0x00000098ca007844 */ /* 0x0005e20000000200 */
[----:B------:R-:W-:Y:S01]  /*d630*/  FADD.FTZ R0, R30, R79 ;  /* 0x0000004f1e007221 */ /* 0x000fe20000010000 */
[----:B------:R-:W-:Y:S06]  /*d640*/  @!P0 BRA `(.L_x_5879) ;  /* 0x0000000000048947 */ /* 0x000fec0003800000 */
[----:B------:R-:W-:Y:S01]  /*d650*/  BPT.TRAP 0x1 ;  /* 0x000000040000795c */ /* 0x000fe20000300000 */
.L_x_5879:
[----:B------:R0:W1:Y:S01]  /*d660*/  SYNCS.PHASECHK.TRANS64.TRYWAIT P1, [R12+URZ+0x28c50], R57 ;  /* 0x028c50390c0075a7 */ /* 0x000062000802017f */
[----:B------:R-:W-:Y:S05]  /*d670*/  @!P0 BRA `(.L_x_5880) ;  /* 0x0000000000048947 */ /* 0x000fea0003800000 */
[----:B------:R-:W-:Y:S01]  /*d680*/  BPT.TRAP 0x1 ;  /* 0x000000040000795c */ /* 0x000fe20000300000 */
.L_x_5880:
[----:B------:R-:W-:Y:S01]  /*d690*/  ULDC UR42, c[0x0][0x9e4] ;  /* 0x00027900002a7ab9 */ /* 0x000fe20000000800 */
[----:B------:R-:W-:Y:S01]  /*d6a0*/  ULDC UR44, c[0x0][0x9d8] ;  /* 0x00027600002c7ab9 */ /* 0x000fe20000000800 */
[----:B------:R-:W-:Y:S01]  /*d6b0*/  ULDC UR38, c[0x0][0x988] ;  /* 0x0002620000267ab9 */ /* 0x000fe20000000800 */
[----:B------:R-:W-:Y:S01]  /*d6c0*/  ULDC UR43, c[0x0][0x9e0] ;  /* 0x00027800002b7ab9 */ /* 0x000fe20000000800 */
[----:B------:R-:W-:Y:S01]  /*d6d0*/  BSSY B0, `(.L_x_5881) ;  /* 0x0000006000007945 */ /* 0x000fe20003800000 */
[----:B------:R-:W-:Y:S02]  /*d6e0*/  IMAD R28, R17, 0x1000, R195 ;  /* 0x00001000111c7824 */ /* 0x000fe400078e02c3 */
[----:B------:R-:W-:Y:S01]  /*d6f0*/  IMAD.MOV.U32 R29, RZ, RZ, 0x40000040 ;  /* 0x40000040ff1d7424 */ /* 0x000fe200078e00ff */
[----:B-1----:R-:W-:Y:S06]  /*d700*/  @P1 BRA `(.L_x_5882) ;  /* 0x0000000000081947 */ /* 0x002fec0003800000 */
[----:B------:R-:W1:Y:S02]  /*d710*/  SYNCS.PHASECHK.TRANS64.TRYWAIT P1, [R12+URZ+0x28c50], R57 ;  /* 0x028c50390c0075a7 */ /* 0x000e64000802017f */
[----:B-1----:R-:W-:Y:S05]  /*d720*/  @!P1 BRA `(.L_x_5883) ;  /* 0x0000016c00209947 */ /* 0x002fea0003800000 */
.L_x_5882:
[----:B------:R-:W-:Y:S05]  /*d730*/  BSYNC B0 ;  /* 0x0000000000007941 */ /* 0x000fea0003800000 */
.L_x_5881:
        /* <DEDUP_REMOVED lines=12> */
[----:B------:R-:W-:Y:S02]  /*d800*/  R2UR UR15, R25 ;  /* 0x00000000190f72ca */ /* 0x000fe400000e0000 */
[----:B------:R-:W-:Y:S02]  /*d810*/  R2UR UR19, R29 ;  /* 0x000000001d1372ca */ /* 0x000fe400000e0000 */
[----:B01---5:R-:W-:-:S06]  /*d820*/  WARPGROUP.ARRIVE ;  /* 0x00000000000079c5 */ /* 0x023fcc0000000000 */
        /* <DEDUP_REMOVED lines=24> */
.L_x_5884:
[----:B------:R-:W0:Y:S01]  /*d9b0*/  LDC R21, c[0x0][0x448] ;  /* 0x00011200ff157b82 */ /* 0x000e220000000800 */
[----:B------:R-:W-:Y:S01]  /*d9c0*/  VIADD R12, R12, 0x28c60 ;  /* 0x00028c600c0c7836 */ /* 0x000fe20000000000 */
[----:B------:R-:W-:Y:S01]  /*d9d0*/  UISETP.NE.AND UP0, UPT, UR48, URZ, UPT ;  /* 0x0000003f3000728c */ /* 0x000fe2000bf05270 */
[----:B--2---:R-:W-:-:S03]  /*d9e0*/  IMAD.MOV.U32 R152, RZ, RZ, R196 ;  /* 0x000000ffff987224 */ /* 0x004fc600078e00c4 */
[----:B------:R-:W-:-:S04]  /*d9f0*/  PRMT R12, R186, 0x654, R12 ;  /* 0x00000654ba0c7816 */ /* 0x000fc8000000000c */
[----:B------:R1:W-:Y:S01]  /*da00*/  SYNCS.ARRIVE.TRANS64.RED.A1T0 RZ, [R12+URZ], RZ ;  /* 0x000000ff0cff79a7 */ /* 0x0003e2000810043f */
[----:B0-----:R-:W-:-:S13]  /*da10*/  ISETP.NE.AND P1, PT, R21, 0x1, PT ;  /* 0x000000011500780c */ /* 0x001fda0003f25270 */
[----:B------:R-:W0:Y:S08]  /*da20*/  @P1 LDC R21, c[0x0][0x44c] ;  /* 0x00011300ff151b82 */ /* 0x000e300000000800 */
[----:B-1----:R-:W1:Y:S01]  /*da30*/  @P1 LDC R12, c[0x0][0x450] ;  /* 0x00011400ff0c1b82 */ /* 0x002e620000000800 */
[----:B0-----:R-:W-:-:S05]  /*da40*/  @P1 IMAD.HI.U32 R21, R196, R21, RZ ;  /* 0x00000015c4151227 */ /* 0x001fca00078e00ff */
[----:B-1----:R-:W-:Y:S01]  /*da50*/  @P1 SHF.R.U32.HI R152, RZ, R12, R21 ;  /* 0x0000000cff981219 */ /* 0x002fe20000011615 */
[----:B------:R-:W-:Y:S01]  /*da60*/  VIADD R12, R168, 0xfffffffe ;  /* 0xfffffffea80c7836 */ /* 0x000fe20000000000 */
[----:B------:R-:W-:Y:S02]  /*da70*/  PLOP3.LUT P1, PT, PT, PT, UP0, 0x40, 0x0 ;  /* 0x000000000000781c */ /* 0x000fe40003f2e808 */
[----:B------:R-:W-:-:S05]  /*da80*/  IADD3 R21, R152, R184, -R23 ;  /* 0x000000b898157210 */ /* 0x000fca0007ffe817 */
[----:B------:R-:W-:-:S06]  /*da90*/  VIADD R152, R21, UR46 ;  /* 0x0000002e15987c36 */ /* 0x000fcc0008000000 */
[----:B------:R-:W-:Y:S05]  /*daa0*/  @P1 BRA `(.L_x_5885) ;  /* 0x0000000000541947 */ /* 0x000fea0003800000 */
[C---:B------:R-:W-:Y:S01]  /*dab0*/  ISETP.GT.AND P1, PT, R21.reuse, RZ, PT ;  /* 0x000000ff1500720c */ /* 0x040fe20003f24270 */
[----:B------:R-:W-:Y:S01]  /*dac0*/  BSSY B0, `(.L_x_5886) ;  /* 0x0000010000007945 */ /* 0x000fe20003800000 */
[----:B------:R-:W-:-:S11]  /*dad0*/  VIADD R153, R21, 0xffffffff ;  /* 0xffffffff15997836 */ /* 0x000fd60000000000 */
[----:B------:R-:W-:Y:S05]  /*dae0*/  @P1 BRA `(.L_x_5887) ;  /* 0x0000000000201947 */ /* 0x000fea0003800000 */
[----:B------:R-:W-:Y:S01]  /*daf0*/  UISETP.NE.AND UP0, UPT, UR47, 0x1, UPT ;  /* 0x000000012f00788c */ /* 0x000fe2000bf05270 */
[----:B------:R-:W-:-:S05]  /*db00*/  IMAD.MOV R21, RZ, RZ, -R21 ;  /* 0x000000ffff157224 */ /* 0x000fca00078e0a15 */
[----:B------:R-:W-:-:S05]  /*db10*/  PLOP3.LUT P1, PT, PT, PT, UP0, 0x80, 0x0 ;  /* 0x000000000000781c */ /* 0x000fca0003f2f008 */
[----:B------:R-:W-:-:S08]  /*db20*/  @UP0 ULDC.64 UR4, c[0x0][0x9e8] ;  /* 0x00027a0000040ab9 */ /* 0x000fd00000000a00 */
[----:B------:R-:W-:-:S05]  /*db30*/  @P1 IMAD.HI.U32 R153, R21, UR4, RZ ;  /* 0x0000000415991c27 */ /* 0x000fca000f8e00ff */
[----:B------:R-:W-:-:S04]  /*db40*/  @P1 SHF.R.U32.HI R21, RZ, UR5, R153 ;  /* 0x00000005ff151c19 */ /* 0x000fc80008011699 */
[----:B------:R-:W-:Y:S01]  /*db50*/  LOP3.LUT R153, RZ, R21, RZ, 0x33, !PT ;  /* 0x00000015ff997212 */ /* 0x000fe200078e33ff */
[----:B------:R-:W-:Y:S06]  /*db60*/  BRA `(.L_x_5888) ;  /* 0x0000000000147947 */ /* 0x000fec0003800000 */
.L_x_5887:
[----:B------:R-:W-:-:S06]  /*db70*/  UISETP.NE.AND UP0, UPT, UR47, 0x1, UPT ;  /* 0x000000012f00788c */ /* 0x000fcc000bf05270 */
[----:B------:R-:W-:-:S05]  /*db80*/  PLOP3.LUT P1, PT, PT, PT, UP0, 0x80, 0x0 ;  /* 0x000000000000781c */ /* 0x000fca0003f2f008 */
[----:B------:R-:W-:-:S08]  /*db90*/  @UP0 ULDC.64 UR4, c[0x0][0x9e8] ;  /* 0x00027a0000040ab9 */ /* 0x000fd00000000a00 */
[----:B------:R-:W-:-:S05]  /*dba0*/  @P1 IMAD.HI.U32 R21, R153, UR4, RZ ;  /* 0x0000000499151c27 */ /* 0x000fca000f8e00ff */
[----:B------:R-:W-:-:S07]  /*dbb0*/  @P1 SHF.R.U32.HI R153, RZ, UR5, R21 ;  /* 0x00000005ff991c19 */ /* 0x000fce0008011615 */
.L_x_5888:
[----:B------:R-:W-:Y:S05]  /*dbc0*/  BSYNC B0 ;  /* 0x0000000000007941 */ /* 0x000fea0003800000 */
.L_x_5886:
[----:B------:R-:W-:-:S04]  /*dbd0*/  IMAD.U32 R21, RZ, RZ, UR47 ;  /* 0x0000002fff157e24 */ /* 0x000fc8000f8e00ff */
[----:B------:R-:W-:-:S05]  /*dbe0*/  IMAD R153, R153, R21, UR47 ;  /* 0x0000002f99997e24 */ /* 0x000fca000f8e0215 */
[----:B------:R-:W-:-:S07]  /*dbf0*/  VIMNMX R152, R152, R153, PT ;  /* 0x0000009998987248 */ /* 0x000fce0003fe0100 */
.L_x_5885:
        /* <DEDUP_REMOVED lines=8> */
.L_x_5912:
[----:B------:R-:W-:-:S05]  /*dc80*/  VIADD R209, R17, 0x1 ;  /* 0x0000000111d17836 */ /* 0x000fca0000000000 */
[----:B------:R-:W-:-:S04]  /*dc90*/  ISETP.NE.AND P1, PT, R209, 0x2, PT ;  /* 0x00000002d100780c */ /* 0x000fc80003f25270 */
[----:B------:R-:W-:Y:S02]  /*dca0*/  SEL R20, RZ, 0x1, P1 ;  /* 0x00000001ff147807 */ /* 0x000fe40000800000 */
[----:B------:R-:W-:Y:S02]  /*dcb0*/  SEL R209, R209, RZ, P1 ;  /* 0x000000ffd1d17207 */ /* 0x000fe40000800000 */
[----:B------:R-:W-:Y:S01]  /*dcc0*/  LOP3.LUT R22, R22, R20, RZ, 0x3c, !PT ;  /* 0x0000001416167212 */ /* 0x000fe200078e3cff */
[----:B0-----:R-:W-:Y:S06]  /*dcd0*/  @!P0 BRA `(.L_x_5892) ;  /* 0x0000000000048947 */ /* 0x001fec0003800000 */
[----:B------:R-:W-:Y:S01]  /*dce0*/  BPT.TRAP 0x1 ;  /* 0x000000040000795c */ /* 0x000fe20000300000 */
.L_x_5892:
[----:B------:R-:W-:Y:S01]  /*dcf0*/  IMAD R21, R209, 0x8, R2 ;  /* 0x00000008d1157824 */ /* 0x000fe200078e0202 */
[----:B------:R-:W-:-:S04]  /*dd00*/  SHF.L.U32 R213, R22, 0x1f, RZ ;  /* 0x0000001f16d57819 */ /* 0x000fc800000006ff */
[----:B------:R0:W1:Y:S01]  /*dd10*/  SYNCS.PHASECHK.TRANS64.TRYWAIT P1, [R21+URZ+0x28c30], R213 ;  /* 0x028c30d5150075a7 */ /* 0x000062000802017f */
[----:B------:R-:W-:Y:S05]  /*dd20*/  @!P0 BRA `(.L_x_5893) ;  /* 0x0000000000048947 */ /* 0x000fea0003800000 */
[----:B------:R-:W-:Y:S01]  /*dd30*/  BPT.TRAP 0x1 ;  /* 0x000000040000795c */ /* 0x000fe20000300000 */
.L_x_5893:
[----:B------:R-:W-:Y:S01]  /*dd40*/  BSSY B2, `(.L_x_5894) ;  /* 0x0000006000027945 */ /* 0x000fe20003800000 */
[----:B------:R-:W-:Y:S01]  /*dd50*/  LEA R156, R209, R14, 0x9 ;  /* 0x0000000ed19c7211 */ /* 0x000fe200078e48ff */
[----:B------:R-:W-:Y:S02]  /*dd60*/  IMAD.MOV.U32 R157, RZ, RZ, 0x40000040 ;  /* 0x40000040ff9d7424 */ /* 0x000fe400078e00ff */
[----:B-1----:R-:W-:Y:S05]  /*dd70*/  @P1 BRA `(.L_x_5895) ;  /* 0x0000000000081947 */ /* 0x002fea0003800000 */
[----:B------:R-:W1:Y:S02]  /*dd80*/  SYNCS.PHASECHK.TRANS64.TRYWAIT P1, [R21+URZ+0x28c30], R213 ;  /* 0x028c30d5150075a7 */ /* 0x000e64000802017f */
[----:B-1----:R-:W-:Y:S05]  /*dd90*/  @!P1 BRA `(.L_x_5896) ;  /* 0x0000016400989947 */ /* 0x002fea0003800000 */
.L_x_5895:
[----:B------:R-:W-:Y:S05]  /*dda0*/  BSYNC B2 ;  /* 0x0000000000027941 */ /* 0x000fea0003800000 */
.L_x_5894:
[C---:B------:R-:W-:Y:S01]  /*ddb0*/  R2UR UR6, R156.reuse ;  /* 0x000000009c0672ca */ /* 0x040fe200000e0000 */
[C---:B------:R-:W-:Y:S01]  /*ddc0*/  VIADD R154, R156.reuse, 0x2 ;  /* 0x000000029c9a7836 */ /* 0x040fe20000000000 */
[----:B------:R-:W-:Y:S01]  /*ddd0*/  R2UR UR7, R157 ;  /* 0x000000009d0772ca */ /* 0x000fe200000e0000 */
[----:B------:R-:W-:Y:S01]  /*dde0*/  VIADD R152, R156, 0x4 ;  /* 0x000000049c987836 */ /* 0x000fe20000000000 */
[----:B------:R-:W-:Y:S01]  /*ddf0*/  R2UR UR4, R4 ;  /* 0x00000000040472ca */ /* 0x000fe200000e0000 */
        /* <DEDUP_REMOVED lines=31> */
.L_x_5897:
[----:B------:R-:W2:Y:S01]  /*dff0*/  LDC R20, c[0x0][0x448] ;  /* 0x00011200ff147b82 */ /* 0x000ea20000000800 */
[----:B------:R-:W-:Y:S02]  /*e000*/  IMAD.IADD R217, R206, 0x1, R196 ;  /* 0x00000001ced97824 */ /* 0x000fe400078e02c4 */
[----:B------:R-:W-:Y:S01]  /*e010*/  FMUL.FTZ R221, R156, UR44 ;  /* 0x0000002c9cdd7c20 */ /* 0x000fe20008410000 */
[----:B------:R-:W-:Y:S01]  /*e020*/  FMUL.FTZ R156, R159, UR44 ;  /* 0x0000002c9f9c7c20 */ /* 0x000fe20008410000 */
[----:B------:R-:W-:Y:S01]  /*e030*/  FMUL.FTZ R159, R163, UR44 ;  /* 0x0000002ca39f7c20 */ /* 0x000fe20008410000 */
[----:B------:R-:W-:Y:S01]  /*e040*/  FMUL.FTZ R163, R167, UR44 ;  /* 0x0000002ca7a37c20 */ /* 0x000fe20008410000 */
[----:B------:R-:W-:Y:S01]  /*e050*/  FMUL.FTZ R222, R165, UR44 ;  /* 0x0000002ca5de7c20 */ /* 0x000fe20008410000 */
[----:B------:R-:W-:Y:S01]  /*e060*/  FMUL.FTZ R167, R168, UR44 ;  /* 0x0000002ca8a77c20 */ /* 0x000fe20008410000 */
[----:B------:R-:W-:Y:S01]  /*e070*/  UISETP.NE.AND UP0, UPT, UR48, URZ, UPT ;  /* 0x0000003f3000728c */ /* 0x000fe2000bf05270 */
[----:B------:R-:W-:Y:S01]  /*e080*/  FMUL.FTZ R165, R170, UR44 ;  /* 0x0000002caaa57c20 */ /* 0x000fe20008410000 */
[----:B------:R-:W-:Y:S01]  /*e090*/  FMUL.FTZ R168, R174, UR44 ;  /* 0x0000002caea87c20 */ /* 0x000fe20008410000 */
[----:B------:R-:W-:Y:S01]  /*e0a0*/  FMUL.FTZ R170, R175, UR44 ;  /* 0x0000002cafaa7c20 */ /* 0x000fe20008410000 */
[----:B------:R-:W-:Y:S01]  /*e0b0*/  FMUL.FTZ R174, R179, UR44 ;  /* 0x0000002cb3ae7c20 */ /* 0x000fe20008410000 */
[----:B------:R-:W-:Y:S01]  /*e0c0*/  FMUL.FTZ R175, R176, UR44 ;  /* 0x0000002cb0af7c20 */ /* 0x000fe20008410000 */
[----:B------:R-:W-:-:S02]  /*e0d0*/  IMAD.SHL.U32 R179, R12, 0x40, RZ ;  /* 0x000000400cb37824 */ /* 0x000fc400078e00ff */
        /* <DEDUP_REMOVED lines=9> */
[----:B--2---:R-:W-:Y:S01]  /*e170*/  ISETP.NE.AND P1, PT, R20, 0x1, PT ;  /* 0x000000011400780c */ /* 0x004fe20003f25270 */
[----:B------:R-:W-:Y:S01]  /*e180*/  FMUL.FTZ R180, R180, UR44 ;  /* 0x0000002cb4b47c20 */ /* 0x000fe20008410000 */
[----:B------:R-:W-:Y:S01]  /*e190*/  FMUL.FTZ R181, R181, UR44 ;  /* 0x0000002cb5b57c20 */ /* 0x000fe20008410000 */
[----:B------:R-:W-:Y:S01]  /*e1a0*/  FMUL.FTZ R176, R182, UR44 ;  /* 0x0000002cb6b07c20 */ /* 0x000fe20008410000 */
[----:B------:R-:W-:Y:S01]  /*e1b0*/  IADD3 R223, -R189, 0x1, -R179 ;  /* 0x00000001bddf7810 */ /* 0x000fe20007ffe9b3 */
[----:B------:R-:W2:Y:S03]  /*e1c0*/  MUFU.TANH R220, R220 ;  /* 0x000000dc00dc7308 */ /* 0x000ea60000002400 */
[----:B------:R-:W-:-:S05]  /*e1d0*/  IADD3 R223, -R23, R223, R184 ;  /* 0x000000df17df7210 */ /* 0x000fca0007ffe1b8 */
[----:B------:R-:W3:Y:S01]  /*e1e0*/  @P1 LDC R218, c[0x0][0x44c] ;  /* 0x00011300ffda1b82 */ /* 0x000ee20000000800 */
[----:B------:R-:W4:Y:S01]  /*e1f0*/  MUFU.TANH R154, R154 ;  /* 0x0000009a009a7308 */ /* 0x000f220000002400 */
[C---:B------:R-:W-:Y:S02]  /*e200*/  VIADD R224, R223.reuse, UR43 ;  /* 0x0000002bdfe07c36 */ /* 0x040fe40008000000 */
[----:B------:R-:W-:-:S04]  /*e210*/  VIADD R223, R223, UR45 ;  /* 0x0000002ddfdf7c36 */ /* 0x000fc80008000000 */
[----:B------:R-:W5:Y:S01]  /*e220*/  @P1 LDC R20, c[0x0][0x450] ;  /* 0x00011400ff141b82 */ /* 0x000f620000000800 */
[----:B------:R-:W0:Y:S08]  /*e230*/  MUFU.TANH R221, R221 ;  /* 0x000000dd00dd7308 */ /* 0x000e300000002400 */
[----:B------:R-:W0:Y:S01]  /*e240*/  MUFU.TANH R157, R157 ;  /* 0x0000009d009d7308 */ /* 0x000e220000002400 */
[----:B---3--:R-:W-:-:S07]  /*e250*/  @P1 IMAD.HI.U32 R218, R217, R218, RZ ;  /* 0x000000dad9da1227 */ /* 0x008fce00078e00ff */
[----:B------:R-:W3:Y:S01]  /*e260*/  MUFU.TANH R156, R156 ;  /* 0x0000009c009c7308 */ /* 0x000ee20000002400 */
[----:B-----5:R-:W-:Y:S01]  /*e270*/  @P1 SHF.R.U32.HI R217, RZ, R20, R218 ;  /* 0x00000014ffd91219 */ /* 0x020fe200000116da */
[----:B------:R-:W-:Y:S01]  /*e280*/  FMUL.FTZ R20, R155, UR44 ;  /* 0x0000002c9b147c20 */ /* 0x000fe20008410000 */
[----:B------:R-:W-:Y:S01]  /*e290*/  FMUL.FTZ R155, R158, UR44 ;  /* 0x0000002c9e9b7c20 */ /* 0x000fe20008410000 */
[----:B------:R-:W-:Y:S01]  /*e2a0*/  FMUL.FTZ R158, R162, UR44 ;  /* 0x0000002ca29e7c20 */ /* 0x000fe20008410000 */
[----:B------:R-:W-:Y:S01]  /*e2b0*/  FMUL.FTZ R162, R166, UR44 ;  /* 0x0000002ca6a27c20 */ /* 0x000fe20008410000 */
[----:B------:R-:W5:Y:S01]  /*e2c0*/  SHFL.IDX PT, R225, R217, RZ, 0x1c1f ;  /* 0x001c1fffd9e17589 */ /* 0x000f6200000e0000 */
[----:B------:R-:W-:Y:S01]  /*e2d0*/  FMUL.FTZ R166, R171, UR44 ;  /* 0x0000002caba67c20 */ /* 0x000fe20008410000 */
[----:B------:R-:W-:Y:S01]  /*e2e0*/  FMUL.FTZ R171, R172, UR44 ;  /* 0x0000002cacab7c20 */ /* 0x000fe20008410000 */
[----:B------:R-:W-:Y:S01]  /*e2f0*/  FMUL.FTZ R172, R178, UR44 ;  /* 0x0000002cb2ac7c20 */ /* 0x000fe20008410000 */
[----:B------:R-:W-:Y:S01]  /*e300*/  FMUL.FTZ R218, R152, UR44 ;  /* 0x0000002c98da7c20 */ /* 0x000fe20008410000 */
[----:B------:R-:W-:Y:S01]  /*e310*/  FMUL.FTZ R178, R183, UR44 ;  /* 0x0000002cb7b27c20 */ /* 0x000fe20008410000 */
[----:B------:R-:W-:Y:S01]  /*e320*/  PLOP3.LUT P1, PT, PT, PT, UP0, 0x40, 0x0 ;  /* 0x000000000000781c */ /* 0x000fe20003f2e808 */
[----:B------:R-:W0:Y:S01]  /*e330*/  MUFU.TANH R20, R20 ;  /* 0x0000001400147308 */ /* 0x000e220000002400 */
[----:B------:R-:W-:-:S05]  /*e340*/  VIADD R152, R21, 0x28c40 ;  /* 0x00028c4015987836 */ /* 0x000fca0000000000 */
[----:B------:R-:W-:Y:S02]  /*e350*/  PRMT R152, R186, 0x654, R152 ;  /* 0x00000654ba987816 */ /* 0x000fe40000000098 */
[----:B------:R-:W0:Y:S02]  /*e360*/  MUFU.TANH R218, R218 ;  /* 0x000000da00da7308 */ /* 0x000e240000002400 */
[----:B------:R0:W-:Y:S06]  /*e370*/  SYNCS.ARRIVE.TRANS64.RED.A1T0 RZ, [R152+URZ], RZ ;  /* 0x000000ff98ff79a7 */ /* 0x0001ec000810043f */
[----:B------:R-:W0:Y:S01]  /*e380*/  MUFU.TANH R155, R155 ;  /* 0x0000009b009b7308 */ /* 0x000e220000002400 */
[----:B-----5:R-:W-:-:S02]  /*e390*/  IMAD.IADD R183, R225, 0x1, R224 ;  /* 0x00000001e1b77824 */ /* 0x020fc400078e02e0 */
        /* <DEDUP_REMOVED lines=25> */
[----:B--234-:R-:W-:Y:S05]  /*e530*/  @P1 BRA `(.L_x_5898) ;  /* 0x0000000000581947 */ /* 0x01cfea0003800000 */
[----:B------:R-:W-:Y:S01]  /*e540*/  IADD3 R225, -R23, R184, R225 ;  /* 0x000000b817e17210 */ /* 0x000fe20007ffe1e1 */
[----:B------:R-:W-:Y:S03]  /*e550*/  BSSY B2, `(.L_x_5899) ;  /* 0x0000010000027945 */ /* 0x000fe60003800000 */
        /* <DEDUP_REMOVED lines=10> */
.L_x_5900:
[----:B------:R-:W-:-:S05]  /*e600*/  IMAD.U32 R227, RZ, RZ, UR42 ;  /* 0x0000002affe37e24 */ /* 0x000fca000f8e00ff */
[----:B------:R-:W-:-:S13]  /*e610*/  ISETP.NE.AND P1, PT, R227, 0x1, PT ;  /* 0x00000001e300780c */ /* 0x000fda0003f25270 */
[----:B0-----:R-:W0:Y:S02]  /*e620*/  @P1 LDC.64 R152, c[0x0][0x9e8] ;  /* 0x00027a00ff981b82 */ /* 0x001e240000000a00 */
[----:B0-----:R-:W-:-:S05]  /*e630*/  @P1 IMAD.HI.U32 R152, R225, R152, RZ ;  /* 0x00000098e1981227 */ /* 0x001fca00078e00ff */
[----:B------:R-:W-:-:S07]  /*e640*/  @P1 SHF.R.U32.HI R225, RZ, R153, R152 ;  /* 0x00000099ffe11219 */ /* 0x000fce0000011698 */
.L_x_5901:
[----:B------:R-:W-:Y:S05]  /*e650*/  BSYNC B2 ;  /* 0x0000000000027941 */ /* 0x000fea0003800000 */
.L_x_5899:
[----:B------:R-:W-:-:S04]  /*e660*/  IMAD R225, R225, R227, -R179 ;  /* 0x000000e3e1e17224 */ /* 0x000fc800078e0ab3 */
[----:B------:R-:W-:-:S05]  /*e670*/  IMAD.IADD R225, R225, 0x1, -R189 ;  /* 0x00000001e1e17824 */ /* 0x000fca00078e0abd */
[----:B------:R-:W-:Y:S02]  /*e680*/  VIMNMX R182, R182, R225, !PT ;  /* 0x000000e1b6b67248 */ /* 0x000fe40007fe0100 */
[----:B------:R-:W-:-:S07]  /*e690*/  VIADDMNMX R183, R225, R227, R183, PT ;  /* 0x000000e3e1b77246 */ /* 0x000fce00038001b7 */
.L_x_5898:
[----:B------:R-:W-:Y:S01]  /*e6a0*/  ISETP.GT.AND P1, PT, R12, -0x1, PT ;  /* 0xffffffff0c00780c */ /* 0x000fe20003f24270 */
[----:B------:R-:W2:Y:S01]  /*e6b0*/  SHFL.IDX PT, R217, R217, 0x1, 0x1c1f ;  /* 0x003c1f00d9d97f89 */ /* 0x000ea200000e0000 */
[----:B------:R-:W-:Y:S02]  /*e6c0*/  UISETP.NE.AND UP0, UPT, UR48, URZ, UPT ;  /* 0x0000003f3000728c */ /* 0x000fe4000bf05270 */
[C---:B------:R-:W-:Y:S02]  /*e6d0*/  ISETP.GT.AND P4, PT, R182.reuse, RZ, P1 ;  /* 0x000000ffb600720c */ /* 0x040fe40000f84270 */
[C---:B------:R-:W-:Y:S02]  /*e6e0*/  ISETP.GT.AND P3, PT, R182.reuse, 0x1, P1 ;  /* 0x00000001b600780c */ /* 0x040fe40000f64270 */
[----:B------:R-:W-:Y:S02]  /*e6f0*/  ISETP.LT.OR P4, PT, R183, 0x1, P4 ;  /* 0x00000001b700780c */ /* 0x000fe40002781670 */
[----:B------:R-:W-:-:S02]  /*e700*/  ISETP.GT.AND P5, PT, R182, 0x8, P1 ;  /* 0x00000008b600780c */ /* 0x000fc40000fa4270 */
[----:B0-----:R-:W-:Y:S02]  /*e710*/  FSEL R218, R218, -INF , !P4 ;  /* 0xff800000dada7808 */ /* 0x001fe40006000000 */
[C---:B------:R-:W-:Y:S02]  /*e720*/  ISETP.GT.AND P4, PT, R182.reuse, 0x10, P1 ;  /* 0x00000010b600780c */ /* 0x040fe40000f84270 */
[----:B------:R-:W-:Y:S02]  /*e730*/  ISETP.GT.AND P2, PT, R182, 0x9, P1 ;  /* 0x00000009b600780c */ /* 0x000fe40000f44270 */
[C---:B------:R-:W-:Y:S02]  /*e740*/  ISETP.LT.OR P4, PT, R183.reuse, 0x11, P4 ;  /* 0x00000011b700780c */ /* 0x040fe40002781670 */
[----:B------:R-:W-:Y:S02]  /*e750*/  ISETP.LT.OR P3, PT, R183, 0x2, P3 ;  /* 0x00000002b700780c */ /* 0x000fe40001f61670 */
[----:B------:R-:W-:-:S02]  /*e760*/  FSEL R160, R160, -INF , !P4 ;  /* 0xff800000a0a07808 */ /* 0x000fc40006000000 */
[----:B------:R-:W-:Y:S01]  /*e770*/  ISETP.GT.AND P4, PT, R182, 0x20, P1 ;  /* 0x00000020b600780c */ /* 0x000fe20000f84270 */
[--C-:B--2---:R-:W-:Y:S01]  /*e780*/  IMAD.IADD R224, R224, 0x1, R217.reuse ;  /* 0x00000001e0e07824 */ /* 0x104fe200078e02d9 */
[----:B------:R-:W-:Y:S01]  /*e790*/  ISETP.LT.OR P5, PT, R183, 0x9, P5 ;  /* 0x00000009b700780c */ /* 0x000fe20002fa1670 */
[----:B------:R-:W-:Y:S01]  /*e7a0*/  IMAD.IADD R223, R223, 0x1, R217 ;  /* 0x00000001dfdf7824 */ /* 0x000fe200078e02d9 */
[C---:B------:R-:W-:Y:S02]  /*e7b0*/  ISETP.LT.OR P2, PT, R183.reuse, 0xa, P2 ;  /* 0x0000000ab700780c */ /* 0x040fe40001741670 */
[----:B------:R-:W-:Y:S02]  /*e7c0*/  ISETP.LT.OR P4, PT, R183, 0x21, P4 ;  /* 0x00000021b700780c */ /* 0x000fe40002781670 */
[----:B------:R-:W-:Y:S02]  /*e7d0*/  FSEL R220, R220, -INF , !P3 ;  /* 0xff800000dcdc7808 */ /* 0x000fe40005800000 */
[----:B------:R-:W-:-:S02]  /*e7e0*/  FSEL R221, R221, -INF , !P5 ;  /* 0xff800000dddd7808 */ /* 0x000fc40006800000 */
[----:B------:R-:W-:Y:S02]  /*e7f0*/  FSEL R157, R157, -INF , !P2 ;  /* 0xff8000009d9d7808 */ /* 0x000fe40005000000 */
[C---:B------:R-:W-:Y:S02]  /*e800*/  ISETP.GT.AND P3, PT, R182.reuse, 0x11, P1 ;  /* 0x00000011b600780c */ /* 0x040fe40000f64270 */
[C---:B------:R-:W-:Y:S02]  /*e810*/  ISETP.GT.AND P5, PT, R182.reuse, 0x18, P1 ;  /* 0x00000018b600780c */ /* 0x040fe40000fa4270 */
[C---:B------:R-:W-:Y:S02]  /*e820*/  ISETP.GT.AND P2, PT, R182.reuse, 0x19, P1 ;  /* 0x00000019b600780c */ /* 0x040fe40000f44270 */
[----:B------:R-:W-:Y:S02]  /*e830*/  FSEL R167, R167, -INF , !P4 ;  /* 0xff800000a7a77808 */ /* 0x000fe40006000000 */
[----:B------:R-:W-:-:S02]  /*e840*/  ISETP.GT.AND P4, PT, R182, 0x30, P1 ;  /* 0x00000030b600780c */ /* 0x000fc40000f84270 */
[C---:B------:R-:W-:Y:S02]  /*e850*/  ISETP.LT.OR P3, PT, R183.reuse, 0x12, P3 ;  /* 0x00000012b700780c */ /* 0x040fe40001f61670 */
[C---:B------:R-:W-:Y:S02]  /*e860*/  ISETP.LT.OR P5, PT, R183.reuse, 0x19, P5 ;  /* 0x00000019b700780c */ /* 0x040fe40002fa1670 */
[C---:B------:R-:W-:Y:S02]  /*e870*/  ISETP.LT.OR P2, PT, R183.reuse, 0x1a, P2 ;  /* 0x0000001ab700780c */ /* 0x040fe40001741670 */
[----:B------:R-:W-:Y:S02]  /*e880*/  ISETP.LT.OR P4, PT, R183, 0x31, P4 ;  /* 0x00000031b700780c */ /* 0x000fe40002781670 */
[----:B------:R-:W-:Y:S02]  /*e890*/  FSEL R161, R161, -INF , !P3 ;  /* 0xff800000a1a17808 */ /* 0x000fe40005800000 */
[----:B------:R-:W-:-:S02]  /*e8a0*/  FSEL R164, R164, -INF , !P5 ;  /* 0xff800000a4a47808 */ /* 0x000fc40006800000 */
[----:B------:R-:W-:Y:S02]  /*e8b0*/  FSEL R222, R222, -INF , !P2 ;  /* 0xff800000dede7808 */ /* 0x000fe40005000000 */
[C---:B------:R-:W-:Y:S02]  /*e8c0*/  ISETP.GT.AND P3, PT, R182.reuse, 0x21, P1 ;  /* 0x00000021b600780c */ /* 0x040fe40000f64270 */
[C---:B------:R-:W-:Y:S02]  /*e8d0*/  ISETP.GT.AND P5, PT, R182.reuse, 0x28, P1 ;  /* 0x00000028b600780c */ /* 0x040fe40000fa4270 */
[----:B------:R-:W-:Y:S02]  /*e8e0*/  ISETP.GT.AND P2, PT, R182, 0x29, P1 ;  /* 0x00000029b600780c */ /* 0x000fe40000f44270 */
[----:B------:R-:W-:Y:S02]  /*e8f0*/  FSEL R175, R175, -INF , !P4 ;  /* 0xff800000afaf7808 */ /* 0x000fe40006000000 */
[----:B------:R-:W-:-:S02]  /*e900*/  PLOP3.LUT P4, PT, PT, PT, UP0, 0x40, 0x0 ;  /* 0x000000000000781c */ /* 0x000fc40003f8e808 */
[C---:B------:R-:W-:Y:S02]  /*e910*/  ISETP.LT.OR P3, PT, R183.reuse, 0x22, P3 ;  /* 0x00000022b700780c */ /* 0x040fe40001f61670 */
[C---:B------:R-:W-:Y:S02]  /*e920*/  ISETP.LT.OR P5, PT, R183.reuse, 0x29, P5 ;  /* 0x00000029b700780c */ /* 0x040fe40002fa1670 */
[----:B------:R-:W-:Y:S02]  /*e930*/  ISETP.LT.OR P2, PT, R183, 0x2a, P2 ;  /* 0x0000002ab700780c */ /* 0x000fe40001741670 */
[----:B------:R-:W-:Y:S02]  /*e940*/  FSEL R169, R169, -INF , !P3 ;  /* 0xff800000a9a97808 */ /* 0x000fe40005800000 */
[----:B------:R-:W-:Y:S02]  /*e950*/  FSEL R225, R171, -INF , !P5 ;  /* 0xff800000abe17808 */ /* 0x000fe40006800000 */
[----:B------:R-:W-:-:S02]  /*e960*/  FSEL R173, R173, -INF , !P2 ;  /* 0xff800000adad7808 */ /* 0x000fc40005000000 */
[C---:B------:R-:W-:Y:S02]  /*e970*/  ISETP.GT.AND P3, PT, R182.reuse, 0x31, P1 ;  /* 0x00000031b600780c */ /* 0x040fe40000f64270 */
[C---:B------:R-:W-:Y:S02]  /*e980*/  ISETP.GT.AND P5, PT, R182.reuse, 0x38, P1 ;  /* 0x00000038b600780c */ /* 0x040fe40000fa4270 */
[----:B------:R-:W-:Y:S02]  /*e990*/  ISETP.GT.AND P2, PT, R182, 0x39, P1 ;  /* 0x00000039b600780c */ /* 0x000fe40000f44270 */
[C---:B------:R-:W-:Y:S02]  /*e9a0*/  ISETP.LT.OR P3, PT, R183.reuse, 0x32, P3 ;  /* 0x00000032b700780c */ /* 0x040fe40001f61670 */
[C---:B------:R-:W-:Y:S02]  /*e9b0*/  ISETP.LT.OR P5, PT, R183.reuse, 0x39, P5 ;  /* 0x00000039b700780c */ /* 0x040fe40002fa1670 */
[----:B------:R-:W-:-:S02]  /*e9c0*/  ISETP.LT.OR P2, PT, R183, 0x3a, P2 ;  /* 0x0000003ab700780c */ /* 0x000fc40001741670 */
[----:B------:R-:W-:Y:S02]  /*e9d0*/  FSEL R177, R177, -INF , !P3 ;  /* 0xff800000b1b17808 */ /* 0x000fe40005800000 */
[----:B------:R-:W-:Y:S02]  /*e9e0*/  FSEL R180, R180, -INF , !P5 ;  /* 0xff800000b4b47808 */ /* 0x000fe40006800000 */
[----:B------:R-:W-:Y:S01]  /*e9f0*/  FSEL R181, R181, -INF , !P2 ;  /* 0xff800000b5b57808 */ /* 0x000fe20005000000 */
[----:B------:R-:W-:Y:S06]  /*ea00*/  @P4 BRA `(.L_x_5902) ;  /* 0x0000000000584947 */ /* 0x000fec0003800000 */
[----:B------:R-:W-:Y:S01]  /*ea10*/  IADD3 R217, -R23, R184, R217 ;  /* 0x000000b817d97210 */ /* 0x000fe20007ffe1d9 */
[----:B------:R-:W-:Y:S03]  /*ea20*/  BSSY B2, `(.L_x_5903) ;  /* 0x0000010000027945 */ /* 0x000fe60003800000 */
[----:B------:R-:W-:-:S13]  /*ea30*/  ISETP.GT.AND P2, PT, R217, -0x1, PT ;  /* 0xffffffffd900780c */ /* 0x000fda0003f44270 */
[----:B------:R-:W-:Y:S05]  /*ea40*/  @P2 BRA `(.L_x_5904) ;  /* 0x0000000000202947 */ /* 0x000fea0003800000 */
[----:B------:R-:W-:Y:S02]  /*ea50*/  MOV R171, UR42 ;  /* 0x0000002a00ab7c02 */ /* 0x000fe40008000f00 */
[----:B------:R-:W-:Y:S02]  /*ea60*/  LOP3.LUT R217, RZ, R217, RZ, 0x33, !PT ;  /* 0x000000d9ffd97212 */ /* 0x000fe400078e33ff */
[----:B------:R-:W-:-:S13]  /*ea70*/  ISETP.NE.AND P2, PT, R171, 0x1, PT ;  /* 0x00000001ab00780c */ /* 0x000fda0003f45270 */
[----:B------:R-:W0:Y:S02]  /*ea80*/  @P2 LDC.64 R152, c[0x0][0x9e8] ;  /* 0x00027a00ff982b82 */ /* 0x000e240000000a00 */
[----:B0-----:R-:W-:-:S05]  /*ea90*/  @P2 IMAD.HI.U32 R152, R217, R152, RZ ;  /* 0x00000098d9982227 */ /* 0x001fca00078e00ff */
[----:B------:R-:W-:-:S04]  /*eaa0*/  @P2 SHF.R.U32.HI R217, RZ, R153, R152 ;  /* 0x00000099ffd92219 */ /* 0x000fc80000011698 */
[----:B------:R-:W-:Y:S01]  /*eab0*/  LOP3.LUT R217, RZ, R217, RZ, 0x33, !PT ;  /* 0x000000d9ffd97212 */ /* 0x000fe200078e33ff */
[----:B------:R-:W-:Y:S06]  /*eac0*/  BRA `(.L_x_5905) ;  /* 0x0000000000147947 */ /* 0x000fec0003800000 */
.L_x_5904:
[----:B------:R-:W-:-:S05]  /*ead0*/  IMAD.U32 R171, RZ, RZ, UR42 ;  /* 0x0000002affab7e24 */ /* 0x000fca000f8e00ff */
[----:B------:R-:W-:-:S13]  /*eae0*/  ISETP.NE.AND P2, PT, R171, 0x1, PT ;  /* 0x00000001ab00780c */ /* 0x000fda0003f45270 */
[----:B------:R-:W0:Y:S02]  /*eaf0*/  @P2 LDC.64 R152, c[0x0][0x9e8] ;  /* 0x00027a00ff982b82 */ /* 0x000e240000000a00 */
[----:B0-----:R-:W-:-:S05]  /*eb00*/  @P2 IMAD.HI.U32 R152, R217, R152, RZ ;  /* 0x00000098d9982227 */ /* 0x001fca00078e00ff */
[----:B------:R-:W-:-:S07]  /*eb10*/  @P2 SHF.R.U32.HI R217, RZ, R153, R152 ;  /* 0x00000099ffd92219 */ /* 0x000fce0000011698 */
.L_x_5905:
[----:B------:R-:W-:Y:S05]  /*eb20*/  BSYNC B2 ;  /* 0x0000000000027941 */ /* 0x000fea0003800000 */
.L_x_5903:
[----:B------:R-:W-:-:S04]  /*eb30*/  IMAD R179, R217, R171, -R179 ;  /* 0x000000abd9b37224 */ /* 0x000fc800078e0ab3 */
[----:B------:R-:W-:-:S05]  /*eb40*/  IMAD.IADD R179, R179, 0x1, -R189 ;  /* 0x00000001b3b37824 */ /* 0x000fca00078e0abd */
[----:B------:R-:W-:Y:S02]  /*eb50*/  VIMNMX R223, R223, R179, !PT ;  /* 0x000000b3dfdf7248 */ /* 0x000fe40007fe0100 */
[----:B------:R-:W-:-:S07]  /*eb60*/  VIADDMNMX R224, R179, R171, R224, PT ;  /* 0x000000abb3e07246 */ /* 0x000fce00038001e0 */
.L_x_5902:
[----:B------:R-:W-:Y:S02]  /*eb70*/  ISETP.GT.AND P2, PT, R223, 0x1, P1 ;  /* 0x00000001df00780c */ /* 0x000fe40000f44270 */
[----:B------:R-:W-:Y:S02]  /*eb80*/  LOP3.LUT R16, R16, 0xffffdfff, RZ, 0xc0, !PT ;  /* 0xffffdfff10107812 */ /* 0x000fe400078ec0ff */
[----:B------:R-:W-:Y:S02]  /*eb90*/  ISETP.LT.OR P2, PT, R224, 0x2, P2 ;  /* 0x00000002e000780c */ /* 0x000fe40001741670 */
[----:B------:R-:W-:Y:S02]  /*eba0*/  @P0 LOP3.LUT R16, R16, 0x2000, RZ, 0xfc, !PT ;  /* 0x0000200010100812 */ /* 0x000fe400078efcff */
[----:B------:R-:W-:Y:S02]  /*ebb0*/  FSEL R152, R20, -INF , !P2 ;  /* 0xff80000014987808 */ /* 0x000fe40005000000 */
[----:B------:R-:W-:-:S02]  /*ebc0*/  FMNMX.FTZ R20, R218, R13, !PT ;  /* 0x0000000dda147209 */ /* 0x000fc40007810000 */
[----:B------:R-:W-:Y:S02]  /*ebd0*/  ISETP.GT.AND P0, PT, R223, 0x20, P1 ;  /* 0x00000020df00780c */ /* 0x000fe40000f04270 */
[----:B------:R-:W-:Y:S02]  /*ebe0*/  FMNMX.FTZ R20, R220, R20, !PT ;  /* 0x00000014dc147209 */ /* 0x000fe40007810000 */
[----:B------:R-:W-:Y:S02]  /*ebf0*/  LOP3.LUT R16, R16, 0xfffeffff, RZ, 0xc0, !PT ;  /* 0xfffeffff10107812 */ /* 0x000fe400078ec0ff */
[----:B------:R-:W-:Y:S02]  /*ec00*/  FMNMX.FTZ R20, R221, R20, !PT ;  /* 0x00000014dd147209 */ /* 0x000fe40007810000 */
[----:B------:R-:W-:Y:S02]  /*ec10*/  ISETP.GT.AND P3, PT, R223, 0x8, P1 ;  /* 0x00000008df00780c */ /* 0x000fe40000f64270 */
[----:B------:R-:W-:-:S02]  /*ec20*/  FMNMX.FTZ R20, R157, R20, !PT ;  /* 0x000000149d147209 */ /* 0x000fc40007810000 */
[----:B------:R-:W-:Y:S02]  /*ec30*/  ISETP.GT.AND P4, PT, R223, 0x9, P1 ;  /* 0x00000009df00780c */ /* 0x000fe40000f84270 */
[----:B------:R-:W-:Y:S02]  /*ec40*/  FMNMX.FTZ R20, R160, R20, !PT ;  /* 0x00000014a0147209 */ /* 0x000fe40007810000 */
[----:B------:R-:W-:Y:S02]  /*ec50*/  @P0 LOP3.LUT R16, R16, 0x10000, RZ, 0xfc, !PT ;  /* 0x0001000010100812 */ /* 0x000fe400078efcff */
[----:B------:R-:W-:Y:S02]  /*ec60*/  FMNMX.FTZ R20, R161, R20, !PT ;  /* 0x00000014a1147209 */ /* 0x000fe40007810000 */
[----:B------:R-:W-:Y:S02]  /*ec70*/  ISETP.GT.AND P0, PT, R223, 0x38, P1 ;  /* 0x00000038df00780c */ /* 0x000fe40000f04270 */
[----:B------:R-:W-:-:S02]  /*ec80*/  FMNMX.FTZ R20, R164, R20, !PT ;  /* 0x00000014a4147209 */ /* 0x000fc40007810000 */
[----:B------:R-:W-:Y:S02]  /*ec90*/  LOP3.LUT R16, R16, 0xfffffffd, RZ, 0xc0, !PT ;  /* 0xfffffffd10107812 */ /* 0x000fe400078ec0ff */
[----:B------:R-:W-:Y:S02]  /*eca0*/  FMNMX.FTZ R20, R222, R20, !PT ;  /* 0x00000014de147209 */ /* 0x000fe40007810000 */
[C---:B------:R-:W-:Y:S02]  /*ecb0*/  ISETP.LT.OR P3, PT, R224.reuse, 0x9, P3 ;  /* 0x00000009e000780c */ /* 0x040fe40001f61670 */
[----:B------:R-:W-:Y:S02]  /*ecc0*/  FMNMX.FTZ R20, R167, R20, !PT ;  /* 0x00000014a7147209 */ /* 0x000fe40007810000 */
[----:B------:R-:W-:Y:S02]  /*ecd0*/  ISETP.LT.OR P4, PT, R224, 0xa, P4 ;  /* 0x0000000ae000780c */ /* 0x000fe40002781670 */
[----:B------:R-:W-:-:S02]  /*ece0*/  FMNMX.FTZ R20, R169, R20, !PT ;  /* 0x00000014a9147209 */ /* 0x000fc40007810000 */
[----:B------:R-:W-:Y:S02]  /*ecf0*/  @P0 LOP3.LUT R16, R16, 0x2, RZ, 0xfc, !PT ;  /* 0x0000000210100812 */ /* 0x000fe400078efcff */
[----:B------:R-:W-:Y:S02]  /*ed00*/  ISETP.GT.AND P0, PT, R223, RZ, P1 ;  /* 0x000000ffdf00720c */ /* 0x000fe40000f04270 */
[----:B------:R-:W-:Y:S02]  /*ed10*/  FSEL R155, R155, -INF , !P3 ;  /* 0xff8000009b9b7808 */ /* 0x000fe40005800000 */
[----:B------:R-:W-:Y:S02]  /*ed20*/  FSEL R156, R156, -INF , !P4 ;  /* 0xff8000009c9c7808 */ /* 0x000fe40006000000 */
[C---:B------:R-:W-:Y:S02]  /*ed30*/  ISETP.GT.AND P5, PT, R223.reuse, 0x10, P1 ;  /* 0x00000010df00780c */ /* 0x040fe40000fa4270 */
[----:B------:R-:W-:-:S02]  /*ed40*/  ISETP.GT.AND P2, PT, R223, 0x11, P1 ;  /* 0x00000011df00780c */ /* 0x000fc40000f44270 */
[C---:B------:R-:W-:Y:S02]  /*ed50*/  ISETP.GT.AND P3, PT, R223.reuse, 0x18, P1 ;  /* 0x00000018df00780c */ /* 0x040fe40000f64270 */
[----:B------:R-:W-:Y:S02]  /*ed60*/  ISETP.GT.AND P4, PT, R223, 0x19, P1 ;  /* 0x00000019df00780c */ /* 0x000fe40000f84270 */
[----:B------:R-:W-:Y:S02]  /*ed70*/  FMNMX.FTZ R20, R225, R20, !PT ;  /* 0x00000014e1147209 */ /* 0x000fe40007810000 */
[C---:B------:R-:W-:Y:S02]  /*ed80*/  ISETP.LT.OR P5, PT, R224.reuse, 0x11, P5 ;  /* 0x00000011e000780c */ /* 0x040fe40002fa1670 */
        /* <DEDUP_REMOVED lines=9> */
[----:B------:R-:W-:Y:S02]  /*ee20*/  FMNMX.FTZ R20, R175, R20, !PT ;  /* 0x00000014af147209 */ /* 0x000fe40007810000 */
[C---:B------:R-:W-:Y:S02]  /*ee30*/  ISETP.GT.AND P2, PT, R223.reuse, 0x21, P1 ;  /* 0x00000021df00780c */ /* 0x040fe40000f44270 */
[C---:B------:R-:W-:Y:S02]  /*ee40*/  ISETP.GT.AND P3, PT, R223.reuse, 0x28, P1 ;  /* 0x00000028df00780c */ /* 0x040fe40000f64270 */
[C---:B------:R-:W-:Y:S02]  /*ee50*/  ISETP.GT.AND P4, PT, R223.reuse, 0x29, P1 ;  /* 0x00000029df00780c */ /* 0x040fe40000f84270 */
[----:B------:R-:W-:-:S02]  /*ee60*/  ISETP.GT.AND P5, PT, R223, 0x30, P1 ;  /* 0x00000030df00780c */ /* 0x000fc40000fa4270 */
[C---:B------:R-:W-:Y:S02]  /*ee70*/  ISETP.GT.AND P6, PT, R223.reuse, 0x31, P1 ;  /* 0x00000031df00780c */ /* 0x040fe40000fc4270 */
[----:B------:R-:W-:Y:S02]  /*ee80*/  ISETP.GT.AND P1, PT, R223, 0x39, P1 ;  /* 0x00000039df00780c */ /* 0x000fe40000f24270 */
[----:B------:R-:W-:Y:S02]  /*ee90*/  @P0 LOP3.LUT R16, R16, 0x20, RZ, 0xfc, !PT ;  /* 0x0000002010100812 */ /* 0x000fe400078efcff */
[----:B------:R-:W-:Y:S02]  /*eea0*/  FMNMX.FTZ R20, R177, R20, !PT ;  /* 0x00000014b1147209 */ /* 0x000fe40007810000 */
[----:B------:R-:W-:Y:S02]  /*eeb0*/  LOP3.LUT P0, RZ, R16, 0x10000, RZ, 0xc0, !PT ;  /* 0x0001000010ff7812 */ /* 0x000fe4000780c0ff */
[----:B------:R-:W-:-:S02]  /*eec0*/  FMNMX.FTZ R20, R180, R20, !PT ;  /* 0x00000014b4147209 */ /* 0x000fc40007810000 */
[----:B------:R-:W-:Y:S02]  /*eed0*/  LOP3.LUT R16, R16, 0xfffffff7, RZ, 0xc0, !PT ;  /* 0xfffffff710107812 */ /* 0x000fe400078ec0ff */
[----:B------:R-:W-:Y:S02]  /*eee0*/  ISETP.LT.OR P0, PT, R224, 0x21, P0 ;  /* 0x00000021e000780c */ /* 0x000fe40000701670 */
[----:B------:R-:W-:Y:S02]  /*eef0*/  FMNMX.FTZ R20, R181, R20, !PT ;  /* 0x00000014b5147209 */ /* 0x000fe40007810000 */
[----:B------:R-:W-:Y:S02]  /*ef00*/  @P1 LOP3.LUT R16, R16, 0x8, RZ, 0xfc, !PT ;  /* 0x0000000810101812 */ /* 0x000fe400078efcff */
[----:B------:R-:W-:Y:S01]  /*ef10*/  ISETP.LT.OR P5, PT, R224, 0x31, P5 ;  /* 0x00000031e000780c */ /* 0x000fe20002fa1670 */
[----:B------:R-:W0:Y:S01]  /*ef20*/  SHFL.BFLY PT, R153, R20, 0x2, 0x1f ;  /* 0x0c401f0014997f89 */ /* 0x000e2200000e0000 */
[----:B------:R-:W-:-:S02]  /*ef30*/  LOP3.LUT P1, RZ, R16, 0x2, RZ, 0xc0, !PT ;  /* 0x0000000210ff7812 */ /* 0x000fc4000782c0ff */
[----:B------:R-:W-:Y:S02]  /*ef40*/  LOP3.LUT R16, R16, 0xffffffbf, RZ, 0xc0, !PT ;  /* 0xffffffbf10107812 */ /* 0x000fe400078ec0ff */
[----:B------:R-:W-:Y:S02]  /*ef50*/  ISETP.LT.OR P6, PT, R224, 0x32, P6 ;  /* 0x00000032e000780c */ /* 0x000fe400037c1670 */
[----:B------:R-:W-:Y:S02]  /*ef60*/  @P0 LOP3.LUT R16, R16, 0x40, RZ, 0xfc, !PT ;  /* 0x0000004010100812 */ /* 0x000fe400078efcff */
[----:B------:R-:W-:Y:S02]  /*ef70*/  ISETP.LT.OR P0, PT, R224, 0x22, P2 ;  /* 0x00000022e000780c */ /* 0x000fe40001701670 */
[C---:B------:R-:W-:Y:S02]  /*ef80*/  LOP3.LUT P2, RZ, R16.reuse, 0x20, RZ, 0xc0, !PT ;  /* 0x0000002010ff7812 */ /* 0x040fe4000784c0ff */
[----:B------:R-:W-:-:S02]  /*ef90*/  LOP3.LUT R16, R16, 0xffffffef, RZ, 0xc0, !PT ;  /* 0xffffffef10107812 */ /* 0x000fc400078ec0ff */
[----:B------:R-:W-:Y:S02]  /*efa0*/  ISETP.LT.OR P2, PT, R224, 0x1, P2 ;  /* 0x00000001e000780c */ /* 0x000fe40001741670 */
[----:B------:R-:W-:Y:S02]  /*efb0*/  FSEL R172, R172, -INF , !P5 ;  /* 0xff800000acac7808 */ /* 0x000fe40006800000 */
[----:B------:R-:W-:Y:S02]  /*efc0*/  FSEL R154, R154, -INF , !P2 ;  /* 0xff8000009a9a7808 */ /* 0x000fe40005000000 */
[----:B------:R-:W-:Y:S02]  /*efd0*/  ISETP.LT.OR P1, PT, R224, 0x39, P1 ;  /* 0x00000039e000780c */ /* 0x000fe40000f21670 */
[----:B------:R-:W-:Y:S02]  /*efe0*/  @P0 LOP3.LUT R16, R16, 0x10, RZ, 0xfc, !PT ;  /* 0x0000001010100812 */ /* 0x000fe400078efcff */
[----:B------:R-:W-:-:S02]  /*eff0*/  ISETP.LT.OR P0, PT, R224, 0x29, P3 ;  /* 0x00000029e000780c */ /* 0x000fc40001f01670 */
[----:B0-----:R-:W-:Y:S02]  /*f000*/  FMNMX.FTZ R153, R20, R153, !PT ;  /* 0x0000009914997209 */ /* 0x001fe40007810000 */
[C---:B------:R-:W-:Y:S02]  /*f010*/  LOP3.LUT P3, RZ, R16.reuse, 0x8, RZ, 0xc0, !PT ;  /* 0x0000000810ff7812 */ /* 0x040fe4000786c0ff */
[----:B------:R-:W-:Y:S01]  /*f020*/  LOP3.LUT R16, R16, 0xfffffffb, RZ, 0xc0, !PT ;  /* 0xfffffffb10107812 */ /* 0x000fe200078ec0ff */
[----:B------:R-:W0:Y:S01]  /*f030*/  SHFL.BFLY PT, R171, R153, 0x1, 0x1f ;  /* 0x0c201f0099ab7f89 */ /* 0x000e2200000e0000 */
[----:B------:R-:W-:Y:S02]  /*f040*/  FMNMX.FTZ R179, R154, R15, !PT ;  /* 0x0000000f9ab37209 */ /* 0x000fe40007810000 */
[----:B------:R-:W-:Y:S02]  /*f050*/  FSEL R174, R174, -INF , !P6 ;  /* 0xff800000aeae7808 */ /* 0x000fe40007000000 */
[----:B------:R-:W-:-:S02]  /*f060*/  FMNMX.FTZ R179, R152, R179, !PT ;  /* 0x000000b398b37209 */ /* 0x000fc40007810000 */
[----:B------:R-:W-:Y:S02]  /*f070*/  @P0 LOP3.LUT R16, R16, 0x4, RZ, 0xfc, !PT ;  /* 0x0000000410100812 */ /* 0x000fe400078efcff */
[----:B------:R-:W-:Y:S02]  /*f080*/  ISETP.LT.OR P0, PT, R224, 0x2a, P4 ;  /* 0x0000002ae000780c */ /* 0x000fe40002701670 */
[----:B------:R-:W-:Y:S02]  /*f090*/  LOP3.LUT R16, R16, 0xffffbfff, RZ, 0xc0, !PT ;  /* 0xffffbfff10107812 */ /* 0x000fe400078ec0ff */
[----:B------:R-:W-:Y:S02]  /*f0a0*/  FMNMX.FTZ R179, R155, R179, !PT ;  /* 0x000000b39bb37209 */ /* 0x000fe40007810000 */
[----:B------:R-:W-:Y:S02]  /*f0b0*/  ISETP.LT.OR P3, PT, R224, 0x3a, P3 ;  /* 0x0000003ae000780c */ /* 0x000fe40001f61670 */
[----:B------:R-:W-:-:S02]  /*f0c0*/  FMNMX.FTZ R179, R156, R179, !PT ;  /* 0x000000b39cb37209 */ /* 0x000fc40007810000 */
[----:B------:R-:W-:Y:S02]  /*f0d0*/  FSEL R176, R176, -INF , !P1 ;  /* 0xff800000b0b07808 */ /* 0x000fe40004800000 */
[----:B------:R-:W-:Y:S02]  /*f0e0*/  FMNMX.FTZ R179, R158, R179, !PT ;  /* 0x000000b39eb37209 */ /* 0x000fe40007810000 */
[----:B------:R-:W-:Y:S02]  /*f0f0*/  @P0 LOP3.LUT R16, R16, 0x4000, RZ, 0xfc, !PT ;  /* 0x0000400010100812 */ /* 0x000fe400078efcff */
[----:B0-----:R-:W-:Y:S02]  /*f100*/  FMNMX.FTZ R171, R153, R171, !PT ;  /* 0x000000ab99ab7209 */ /* 0x001fe40007810000 */
[----:B------:R-:W-:Y:S02]  /*f110*/  LOP3.LUT P0, RZ, R16, 0x10, RZ, 0xc0, !PT ;  /* 0x0000001010ff7812 */ /* 0x000fe4000780c0ff */
[----:B------:R-:W-:-:S02]  /*f120*/  FSETP.NEU.FTZ.AND P4, PT, R171, -INF , PT ;  /* 0xff800000ab00780b */ /* 0x000fc40003f9d000 */
[----:B------:R-:W-:Y:S02]  /*f130*/  LOP3.LUT R16, R16, 0xffff7fff, RZ, 0xc0, !PT ;  /* 0xffff7fff10107812 */ /* 0x000fe400078ec0ff */
[----:B------:R-:W-:Y:S02]  /*f140*/  FSEL R20, R171, RZ, P4 ;  /* 0x000000ffab147208 */ /* 0x000fe40002000000 */
[----:B------:R-:W-:Y:S02]  /*f150*/  FMNMX.FTZ R179, R159, R179, !PT ;  /* 0x000000b39fb37209 */ /* 0x000fe40007810000 */
[----:B------:R-:W-:Y:S01]  /*f160*/  FSEL R178, R178, -INF , !P3 ;  /* 0xff800000b2b27808 */ /* 0x000fe20005800000 */
[----:B------:R-:W-:Y:S01]  /*f170*/  FADD.FTZ R13, -R20, R13 ;  /* 0x0000000d140d7221 */ /* 0x000fe20000010100 */
[----:B------:R-:W-:Y:S01]  /*f180*/  IMAD.U32 R20, RZ, RZ, UR38 ;  /* 0x00000026ff147e24 */ /* 0x000fe2000f8e00ff */
[----:B------:R-:W-:Y:S02]  /*f190*/  @P0 LOP3.LUT R16, R16, 0x8000, RZ, 0xfc, !PT ;  /* 0x0000800010100812 */ /* 0x000fe400078efcff */
[----:B------:R-:W-:Y:S01]  /*f1a0*/  FMNMX.FTZ R179, R162, R179, !PT ;  /* 0x000000b3a2b37209 */ /* 0x000fe20007810000 */
[-C--:B------:R-:W-:Y:S01]  /*f1b0*/  FMUL.FTZ R153, R171, R20.reuse ;  /* 0x00000014ab997220 */ /* 0x080fe20000410000 */
[----:B------:R-:W-:Y:S01]  /*f1c0*/  LOP3.LUT P0, RZ, R16, 0x40, RZ, 0xc0, !PT ;  /* 0x0000004010ff7812 */ /* 0x000fe2000780c0ff */
[----:B------:R-:W-:Y:S01]  /*f1d0*/  FMUL.FTZ R13, R13, R20 ;  /* 0x000000140d0d7220 */ /* 0x000fe20000410000 */
[----:B------:R-:W-:-:S02]  /*f1e0*/  FMNMX.FTZ R179, R163, R179, !PT ;  /* 0x000000b3a3b37209 */ /* 0x000fc40007810000 */
[----:B------:R-:W-:Y:S02]  /*f1f0*/  FSEL R165, R165, -INF , !P0 ;  /* 0xff800000a5a57808 */ /* 0x000fe40004000000 */
[C---:B------:R-:W-:Y:S02]  /*f200*/  LOP3.LUT P0, RZ, R16.reuse, 0x8000, RZ, 0xc0, !PT ;  /* 0x0000800010ff7812 */ /* 0x040fe4000780c0ff */
[----:B------:R-:W-:Y:S02]  /*f210*/  FSEL R153, R153, RZ, P4 ;  /* 0x000000ff99997208 */ /* 0x000fe40002000000 */
[----:B------:R-:W-:Y:S02]  /*f220*/  LOP3.LUT P4, RZ, R16, 0x4, RZ, 0xc0, !PT ;  /* 0x0000000410ff7812 */ /* 0x000fe4000788c0ff */
[----:B------:R-:W-:Y:S01]  /*f230*/  FSEL R166, R166, -INF , !P0 ;  /* 0xff800000a6a67808 */ /* 0x000fe20004000000 */
[-CC-:B------:R-:W-:Y:S01]  /*f240*/  FFMA.FTZ R218, R218, R20.reuse, -R153.reuse ;  /* 0x00000014dada7223 */ /* 0x180fe20000010899 */
[----:B------:R-:W-:Y:S01]  /*f250*/  FMNMX.FTZ R179, R165, R179, !PT ;  /* 0x000000b3a5b37209 */ /* 0x000fe20007810000 */
        /* <DEDUP_REMOVED lines=15> */
[----:B------:R-:W-:Y:S01]  /*f350*/  LOP3.LUT P0, RZ, R16, 0x4000, RZ, 0xc0, !PT ;  /* 0x0000400010ff7812 */ /* 0x000fe2000780c0ff */
[----:B------:R-:W-:Y:S01]  /*f360*/  MUFU.EX2 R218, R218 ;  /* 0x000000da00da7308 */ /* 0x000fe20000000800 */
[----:B------:R-:W-:-:S02]  /*f370*/  FSEL R168, R168, -INF , !P4 ;  /* 0xff800000a8a87808 */ /* 0x000fc40006000000 */
[----:B------:R-:W-:Y:S02]  /*f380*/  FMNMX.FTZ R181, R166, R179, !PT ;  /* 0x000000b3a6b57209 */ /* 0x000fe40007810000 */
[----:B------:R-:W-:Y:S02]  /*f390*/  FSEL R179, R170, -INF , !P0 ;  /* 0xff800000aab37808 */ /* 0x000fe40004000000 */
[----:B------:R-:W-:Y:S01]  /*f3a0*/  FMNMX.FTZ R181, R168, R181, !PT ;  /* 0x000000b5a8b57209 */ /* 0x000fe20007810000 */
[----:B------:R-:W-:Y:S01]  /*f3b0*/  MUFU.EX2 R220, R220 ;  /* 0x000000dc00dc7308 */ /* 0x000fe20000000800 */
[----:B------:R-:W-:Y:S02]  /*f3c0*/  ISETP.NE.AND P1, PT, R197, RZ, PT ;  /* 0x000000ffc500720c */ /* 0x000fe40003f25270 */
[----:B------:R-:W-:Y:S02]  /*f3d0*/  FMNMX.FTZ R181, R179, R181, !PT ;  /* 0x000000b5b3b57209 */ /* 0x000fe40007810000 */
[----:B------:R-:W-:-:S02]  /*f3e0*/  LOP3.LUT P0, RZ, R16, 0x2000, RZ, 0xc0, !PT ;  /* 0x0000200010ff7812 */ /* 0x000fc4000780c0ff */
[----:B------:R-:W-:Y:S01]  /*f3f0*/  FMNMX.FTZ R181, R172, R181, !PT ;  /* 0x000000b5acb57209 */ /* 0x000fe20007810000 */
[----:B------:R-:W-:Y:S03]  /*f400*/  MUFU.EX2 R221, R221 ;  /* 0x000000dd00dd7308 */ /* 0x000fe60000000800 */
[----:B------:R-:W-:-:S03]  /*f410*/  FMNMX.FTZ R181, R174, R181, !PT ;  /* 0x000000b5aeb57209 */ /* 0x000fc60007810000 */
[----:B------:R-:W-:Y:S01]  /*f420*/  @!P1 IMAD R17, R17, 0x40, R194 ;  /* 0x0000004011119824 */ /* 0x000fe200078e02c2 */
[----:B------:R-:W-:Y:S01]  /*f430*/  FMNMX.FTZ R170, R176, R181, !PT ;  /* 0x000000b5b0aa7209 */ /* 0x000fe20007810000 */
[----:B------:R-:W-:Y:S02]  /*f440*/  MUFU.EX2 R157, R157 ;  /* 0x0000009d009d7308 */ /* 0x000fe40000000800 */
[----:B------:R-:W-:Y:S01]  /*f450*/  @!P1 IMAD R17, R17, 0x4, R2 ;  /* 0x0000000411119824 */ /* 0x000fe200078e0202 */
[----:B------:R-:W-:-:S05]  /*f460*/  FMNMX.FTZ R170, R178, R170, !PT ;  /* 0x000000aab2aa7209 */ /* 0x000fca0007810000 */
[----:B------:R-:W0:Y:S01]  /*f470*/  SHFL.BFLY PT, R181, R170, 0x2, 0x1f ;  /* 0x0c401f00aab57f89 */ /* 0x000e2200000e0000 */
[----:B------:R-:W-:Y:S08]  /*f480*/  MUFU.EX2 R160, R160 ;  /* 0x000000a000a07308 */ /* 0x000ff00000000800 */
[----:B------:R-:W2:Y:S08]  /*f490*/  MUFU.EX2 R161, R161 ;  /* 0x000000a100a17308 */ /* 0x000eb00000000800 */
[----:B------:R-:W-:Y:S01]  /*f4a0*/  MUFU.EX2 R164, R164 ;  /* 0x000000a400a47308 */ /* 0x000fe20000000800 */
        /* <DEDUP_REMOVED lines=22> */
[--C-:B------:R-:W-:Y:S01]  /*f610*/  FFMA.FTZ R224, R166, R20, -R223.reuse ;  /* 0x00000014a6e07223 */ /* 0x100fe200000108df */
[----:B--2---:R-:W-:Y:S01]  /*f620*/  F2FP.F16.F32.PACK_AB R156, R161, R160 ;  /* 0x000000a0a19c723e */ /* 0x004fe200000000ff */
[-CC-:B------:R-:W-:Y:S01]  /*f630*/  FFMA.FTZ R168, R168, R20.reuse, -R223.reuse ;  /* 0x00000014a8a87223 */ /* 0x180fe200000108df */
[-CC-:B------:R-:W-:Y:S01]  /*f640*/  FFMA.FTZ R179, R179, R20.reuse, -R223.reuse ;  /* 0x00000014b3b37223 */ /* 0x180fe200000108df */
[-CC-:B------:R-:W-:Y:S01]  /*f650*/  FFMA.FTZ R172, R172, R20.reuse, -R223.reuse ;  /* 0x00000014acac7223 */ /* 0x180fe200000108df */
[-CC-:B------:R-:W-:Y:S01]  /*f660*/  FFMA.FTZ R174, R174, R20.reuse, -R223.reuse ;  /* 0x00000014aeae7223 */ /* 0x180fe200000108df */
[-CC-:B------:R-:W-:Y:S01]  /*f670*/  FFMA.FTZ R178, R178, R20.reuse, -R223.reuse ;  /* 0x00000014b2b27223 */ /* 0x180fe200000108df */
[----:B------:R-:W-:Y:S01]  /*f680*/  MUFU.EX2 R155, R155 ;  /* 0x0000009b009b7308 */ /* 0x000fe20000000800 */
[-C--:B---3--:R-:W-:Y:S01]  /*f690*/  FMUL.FTZ R13, R181, R20.reuse ;  /* 0x00000014b50d7220 */ /* 0x088fe20000410000 */
[-CC-:B------:R-:W-:Y:S01]  /*f6a0*/  FFMA.FTZ R181, R152, R20.reuse, -R223.reuse ;  /* 0x0000001498b57223 */ /* 0x180fe200000108df */
[----:B------:R-:W-:Y:S01]  /*f6b0*/  FFMA.FTZ R176, R176, R20, -R223 ;  /* 0x00000014b0b07223 */ /* 0x000fe200000108df */
[----:B------:R-:W-:-:S02]  /*f6c0*/  F2FP.F16.F32.PACK_AB R152, R220, R218 ;  /* 0x000000dadc98723e */ /* 0x000fc400000000ff */
[----:B0-----:R-:W-:Y:S02]  /*f6d0*/  F2FP.F16.F32.PACK_AB R158, R222, R164 ;  /* 0x000000a4de9e723e */ /* 0x001fe400000000ff */
[----:B------:R-:W0:Y:S01]  /*f6e0*/  MUFU.EX2 R13, R13 ;  /* 0x0000000d000d7308 */ /* 0x000e220000000800 */
[----:B----4-:R-:W-:Y:S01]  /*f6f0*/  @!P1 STS [R17+0x28800], R15 ;  /* 0x0288000f11009388 */ /* 0x010fe20000000800 */
[----:B------:R-:W-:Y:S01]  /*f700*/  FFMA.FTZ R3, R15, R3, R218 ;  /* 0x000000030f037223 */ /* 0x000fe200000100da */
[-C--:B------:R-:W-:Y:S01]  /*f710*/  FMUL.FTZ R24, R24, R15.reuse ;  /* 0x0000000f18187220 */ /* 0x080fe20000410000 */
[-C--:B------:R-:W-:Y:S01]  /*f720*/  FMUL.FTZ R25, R25, R15.reuse ;  /* 0x0000000f19197220 */ /* 0x080fe20000410000 */
[-C--:B------:R-:W-:Y:S01]  /*f730*/  FMUL.FTZ R28, R28, R15.reuse ;  /* 0x0000000f1c1c7220 */ /* 0x080fe20000410000 */
[----:B------:R-:W-:Y:S01]  /*f740*/  FADD.FTZ R3, R220, R3 ;  /* 0x00000003dc037221 */ /* 0x000fe20000010000 */
[-C--:B------:R-:W-:Y:S01]  /*f750*/  FMUL.FTZ R29, R29, R15.reuse ;  /* 0x0000000f1d1d7220 */ /* 0x080fe20000410000 */
[----:B------:R-:W-:Y:S01]  /*f760*/  MUFU.EX2 R181, R181 ;  /* 0x000000b500b57308 */ /* 0x000fe20000000800 */
        /* <DEDUP_REMOVED lines=8> */
[----:B0-----:R0:W-:Y:S01]  /*f7f0*/  @!P1 STS [R17+0x28820], R13 ;  /* 0x0288200d11009388 */ /* 0x0011e20000000800 */
[----:B------:R-:W-:Y:S01]  /*f800*/  FADD.FTZ R3, R160, R3 ;  /* 0x00000003a0037221 */ /* 0x000fe20000010000 */
[----:B------:R-:W-:Y:S01]  /*f810*/  F2FP.F16.F32.PACK_AB R160, R169, R167 ;  /* 0x000000a7a9a0723e */ /* 0x000fe200000000ff */
[-C--:B------:R-:W-:Y:S01]  /*f820*/  FMUL.FTZ R41, R41, R15.reuse ;  /* 0x0000000f29297220 */ /* 0x080fe20000410000 */
[-C--:B------:R-:W-:Y:S01]  /*f830*/  FMUL.FTZ R44, R44, R15.reuse ;  /* 0x0000000f2c2c7220 */ /* 0x080fe20000410000 */
[----:B------:R-:W-:Y:S01]  /*f840*/  FADD.FTZ R3, R161, R3 ;  /* 0x00000003a1037221 */ /* 0x000fe20000010000 */
[-C--:B------:R-:W-:Y:S01]  /*f850*/  FMUL.FTZ R45, R45, R15.reuse ;  /* 0x0000000f2d2d7220 */ /* 0x080fe20000410000 */
[----:B------:R-:W-:Y:S01]  /*f860*/  MUFU.EX2 R159, R159 ;  /* 0x0000009f009f7308 */ /* 0x000fe20000000800 */
[----:B------:R-:W-:Y:S01]  /*f870*/  FMUL.FTZ R48, R48, R15 ;  /* 0x0000000f30307220 */ /* 0x000fe20000410000 */
[----:B------:R-:W-:Y:S01]  /*f880*/  FADD.FTZ R3, R164, R3 ;  /* 0x00000003a4037221 */ /* 0x000fe20000010000 */
[----:B0-----:R-:W-:Y:S01]  /*f890*/  FFMA.FTZ R17, R154, R20, -R223 ;  /* 0x000000149a117223 */ /* 0x001fe200000108df */
[----:B------:R-:W-:Y:S01]  /*f8a0*/  F2FP.F16.F32.PACK_AB R154, R157, R221 ;  /* 0x000000dd9d9a723e */ /* 0x000fe200000000ff */
[----:B------:R-:W-:Y:S01]  /*f8b0*/  FMUL.FTZ R49, R49, R15 ;  /* 0x0000000f31317220 */ /* 0x000fe20000410000 */
[----:B------:R-:W-:Y:S01]  /*f8c0*/  FADD.FTZ R3, R222, R3 ;  /* 0x00000003de037221 */ /* 0x000fe20000010000 */
[----:B------:R-:W-:Y:S01]  /*f8d0*/  F2FP.F16.F32.PACK_AB R164, R177, R175 ;  /* 0x000000afb1a4723e */ /* 0x000fe200000000ff */
[----:B------:R-:W-:Y:S01]  /*f8e0*/  MUFU.EX2 R157, R183 ;  /* 0x000000b7009d7308 */ /* 0x000fe20000000800 */
[-C--:B------:R-:W-:Y:S01]  /*f8f0*/  FMUL.FTZ R52, R52, R15.reuse ;  /* 0x0000000f34347220 */ /* 0x080fe20000410000 */
[----:B------:R-:W-:Y:S01]  /*f900*/  FADD.FTZ R3, R167, R3 ;  /* 0x00000003a7037221 */ /* 0x000fe20000010000 */
[-C--:B------:R-:W-:Y:S01]  /*f910*/  FMUL.FTZ R53, R53, R15.reuse ;  /* 0x0000000f35357220 */ /* 0x080fe20000410000 */
[-C--:B------:R-:W-:Y:S01]  /*f920*/  FMUL.FTZ R56, R56, R15.reuse ;  /* 0x0000000f38387220 */ /* 0x080fe20000410000 */
[-C--:B------:R-:W-:Y:S01]  /*f930*/  FMUL.FTZ R57, R57, R15.reuse ;  /* 0x0000000f39397220 */ /* 0x080fe20000410000 */
[----:B------:R-:W-:Y:S01]  /*f940*/  FADD.FTZ R3, R169, R3 ;  /* 0x00000003a9037221 */ /* 0x000fe20000010000 */
        /* <DEDUP_REMOVED lines=22> */
[----:B------:R-:W-:Y:S01]  /*fab0*/  FADD.FTZ R0, R181, R0 ;  /* 0x00000000b5007221 */ /* 0x000fe20000010000 */
[-C--:B------:R-:W-:Y:S01]  /*fac0*/  FMUL.FTZ R96, R96, R15.reuse ;  /* 0x0000000f60607220 */ /* 0x080fe20000410000 */
[----:B------:R-:W-:Y:S01]  /*fad0*/  FMUL.FTZ R97, R97, R15 ;  /* 0x0000000f61617220 */ /* 0x000fe20000410000 */
[----:B------:R-:W0:Y:S01]  /*fae0*/  MUFU.EX2 R161, R165 ;  /* 0x000000a500a17308 */ /* 0x000e220000000800 */
[----:B------:R-:W-:Y:S01]  /*faf0*/  FADD.FTZ R0, R155, R0 ;  /* 0x000000009b007221 */ /* 0x000fe20000010000 */
[----:B------:R-:W-:Y:S01]  /*fb00*/  F2FP.F16.F32.PACK_AB R155, R182, R155 ;  /* 0x0000009bb69b723e */ /* 0x000fe200000000ff */
[-C--:B------:R-:W-:Y:S01]  /*fb10*/  FMUL.FTZ R100, R100, R15.reuse ;  /* 0x0000000f64647220 */ /* 0x080fe20000410000 */
[-C--:B------:R-:W-:Y:S01]  /*fb20*/  FMUL.FTZ R101, R101, R15.reuse ;  /* 0x0000000f65657220 */ /* 0x080fe20000410000 */
[----:B------:R-:W-:Y:S01]  /*fb30*/  FADD.FTZ R0, R182, R0 ;  /* 0x00000000b6007221 */ /* 0x000fe20000010000 */
[-C--:B------:R-:W-:Y:S01]  /*fb40*/  FMUL.FTZ R104, R104, R15.reuse ;  /* 0x0000000f68687220 */ /* 0x080fe20000410000 */
[----:B------:R-:W-:Y:S01]  /*fb50*/  FMUL.FTZ R105, R105, R15 ;  /* 0x0000000f69697220 */ /* 0x000fe20000410000 */
[----:B------:R-:W3:Y:S01]  /*fb60*/  MUFU.EX2 R162, R225 ;  /* 0x000000e100a27308 */ /* 0x000ee20000000800 */
[----:B------:R-:W-:Y:S01]  /*fb70*/  FADD.FTZ R0, R157, R0 ;  /* 0x000000009d007221 */ /* 0x000fe20000010000 */
[----:B------:R-:W-:Y:S01]  /*fb80*/  F2FP.F16.F32.PACK_AB R157, R159, R157 ;  /* 0x0000009d9f9d723e */ /* 0x000fe200000000ff */
[-C--:B------:R-:W-:Y:S01]  /*fb90*/  FMUL.FTZ R108, R108, R15.reuse ;  /* 0x0000000f6c6c7220 */ /* 0x080fe20000410000 */
[----:B------:R-:W-:Y:S01]  /*fba0*/  FMUL.FTZ R109, R109, R15 ;  /* 0x0000000f6d6d7220 */ /* 0x000fe20000410000 */
[----:B------:R-:W-:Y:S01]  /*fbb0*/  FADD.FTZ R0, R159, R0 ;  /* 0x000000009f007221 */ /* 0x000fe20000010000 */
[----:B--2---:R-:W-:Y:S01]  /*fbc0*/  F2FP.F16.F32.PACK_AB R159, R163, R217 ;  /* 0x000000d9a39f723e */ /* 0x004fe200000000ff */
[-C--:B------:R-:W-:Y:S01]  /*fbd0*/  FMUL.FTZ R112, R112, R15.reuse ;  /* 0x0000000f70707220 */ /* 0x080fe20000410000 */
[----:B------:R-:W2:Y:S01]  /*fbe0*/  MUFU.EX2 R224, R224 ;  /* 0x000000e000e07308 */ /* 0x000ea20000000800 */
[----:B------:R-:W-:Y:S01]  /*fbf0*/  FADD.FTZ R0, R217, R0 ;  /* 0x00000000d9007221 */ /* 0x000fe20000010000 */
[-C--:B------:R-:W-:Y:S01]  /*fc00*/  FMUL.FTZ R113, R113, R15.reuse ;  /* 0x0000000f71717220 */ /* 0x080fe20000410000 */
[-C--:B------:R-:W-:Y:S01]  /*fc10*/  FMUL.FTZ R116, R116, R15.reuse ;  /* 0x0000000f74747220 */ /* 0x080fe20000410000 */
[-C--:B------:R-:W-:Y:S01]  /*fc20*/  FMUL.FTZ R117, R117, R15.reuse ;  /* 0x0000000f75757220 */ /* 0x080fe20000410000 */
[----:B------:R-:W-:Y:S01]  /*fc30*/  FADD.FTZ R0, R163, R0 ;  /* 0x00000000a3007221 */ /* 0x000fe20000010000 */
[-C--:B------:R-:W-:Y:S01]  /*fc40*/  FMUL.FTZ R120, R120, R15.reuse ;  /* 0x0000000f78787220 */ /* 0x080fe20000410000 */
[-C--:B------:R-:W-:Y:S01]  /*fc50*/  FMUL.FTZ R121, R121, R15.reuse ;  /* 0x0000000f79797220 */ /* 0x080fe20000410000 */
[----:B------:R-:W4:Y:S01]  /*fc60*/  MUFU.EX2 R168, R168 ;  /* 0x000000a800a87308 */ /* 0x000f220000000800 */
[----:B0-----:R-:W-:Y:S01]  /*fc70*/  FADD.FTZ R0, R161, R0 ;  /* 0x00000000a1007221 */ /* 0x001fe20000010000 */
[----:B---3--:R-:W-:Y:S01]  /*fc80*/  FADD.FTZ R3, R162, R3 ;  /* 0x00000003a2037221 */ /* 0x008fe20000010000 */
[----:B------:R-:W-:Y:S01]  /*fc90*/  F2FP.F16.F32.PACK_AB R162, R173, R162 ;  /* 0x000000a2ada2723e */ /* 0x000fe200000000ff */
[-C--:B------:R-:W-:Y:S01]  /*fca0*/  FMUL.FTZ R124, R124, R15.reuse ;  /* 0x0000000f7c7c7220 */ /* 0x080fe20000410000 */
[-C--:B------:R-:W-:Y:S01]  /*fcb0*/  FMUL.FTZ R125, R125, R15.reuse ;  /* 0x0000000f7d7d7220 */ /* 0x080fe20000410000 */
[----:B------:R-:W-:Y:S01]  /*fcc0*/  FADD.FTZ R3, R173, R3 ;  /* 0x00000003ad037221 */ /* 0x000fe20000010000 */
[----:B------:R-:W-:Y:S01]  /*fcd0*/  FMUL.FTZ R128, R128, R15 ;  /* 0x0000000f80807220 */ /* 0x000fe20000410000 */
[----:B------:R-:W0:Y:S01]  /*fce0*/  MUFU.EX2 R179, R179 ;  /* 0x000000b300b37308 */ /* 0x000e220000000800 */
[C---:B--2---:R-:W-:Y:S01]  /*fcf0*/  FADD.FTZ R0, R224.reuse, R0 ;  /* 0x00000000e0007221 */ /* 0x044fe20000010000 */
[----:B------:R-:W-:Y:S01]  /*fd00*/  FADD.FTZ R3, R175, R3 ;  /* 0x00000003af037221 */ /* 0x000fe20000010000 */
[----:B------:R-:W-:Y:S01]  /*fd10*/  F2FP.F16.F32.PACK_AB R161, R224, R161 ;  /* 0x000000a1e0a1723e */ /* 0x000fe200000000ff */
[-C--:B------:R-:W-:Y:S01]  /*fd20*/  FMUL.FTZ R129, R129, R15.reuse ;  /* 0x0000000f81817220 */ /* 0x080fe20000410000 */
[-C--:B------:R-:W-:Y:S01]  /*fd30*/  FMUL.FTZ R132, R132, R15.reuse ;  /* 0x0000000f84847220 */ /* 0x080fe20000410000 */
[----:B------:R-:W-:Y:S01]  /*fd40*/  FADD.FTZ R3, R177, R3 ;  /* 0x00000003b1037221 */ /* 0x000fe20000010000 */
[-C--:B------:R-:W-:Y:S01]  /*fd50*/  FMUL.FTZ R133, R133, R15.reuse ;  /* 0x0000000f85857220 */ /* 0x080fe20000410000 */
[----:B------:R-:W2:Y:S01]  /*fd60*/  MUFU.EX2 R165, R172 ;  /* 0x000000ac00a57308 */ /* 0x000ea20000000800 */
        /* <DEDUP_REMOVED lines=9> */
[----:B------:R-:W-:Y:S01]  /*fe00*/  F2FP.F16.F32.PACK_AB R163, R179, R168 ;  /* 0x000000a8b3a3723e */ /* 0x000fe200000000ff */
[-C--:B------:R-:W-:Y:S01]  /*fe10*/  FMUL.FTZ R148, R148, R15.reuse ;  /* 0x0000000f94947220 */ /* 0x080fe20000410000 */
[----:B------:R-:W-:Y:S01]  /*fe20*/  FMUL.FTZ R149, R149, R15 ;  /* 0x0000000f95957220 */ /* 0x000fe20000410000 */
[-C--:B------:R-:W-:Y:S01]  /*fe30*/  FMUL.FTZ R26, R26, R13.reuse ;  /* 0x0000000d1a1a7220 */ /* 0x080fe20000410000 */
[-C--:B------:R-:W-:Y:S01]  /*fe40*/  FMUL.FTZ R27, R27, R13.reuse ;  /* 0x0000000d1b1b7220 */ /* 0x080fe20000410000 */
[-C--:B------:R-:W-:Y:S01]  /*fe50*/  FMUL.FTZ R30, R30, R13.reuse ;  /* 0x0000000d1e1e7220 */ /* 0x080fe20000410000 */
[----:B------:R-:W0:Y:S01]  /*fe60*/  MUFU.EX2 R174, R174 ;  /* 0x000000ae00ae7308 */ /* 0x000e220000000800 */
        /* <DEDUP_REMOVED lines=24> */
[C---:B--2---:R-:W-:Y:S01]  /*fff0*/  FADD.FTZ R3, R153.reuse, R3 ;  /* 0x0000000399037221 */ /* 0x044fe20000010000 */
[----:B------:R-:W-:Y:S01]  /*10000*/  F2FP.F16.F32.PACK_AB R166, R153, R166 ;  /* 0x000000a699a6723e */ /* 0x000fe200000000ff */
[----:B------:R-:W-:Y:S01]  /*10010*/  FMUL.FTZ R66, R66, R13 ;  /* 0x0000000d42427220 */ /* 0x000fe20000410000 */
[----:B------:R-:W-:Y:S01]  /*10020*/  F2FP.F16.F32.PACK_AB R153, R181, R17 ;  /* 0x00000011b599723e */ /* 0x000fe200000000ff */
[----:B------:R-:W-:Y:S01]  /*10030*/  BAR.SYNC.DEFER_BLOCKING 0xf, 0x100 ;  /* 0x03c4000000007b1d */ /* 0x000fe20000010000 */
[-C--:B------:R-:W-:Y:S01]  /*10040*/  FMUL.FTZ R67, R67, R13.reuse ;  /* 0x0000000d43437220 */ /* 0x080fe20000410000 */
[-C--:B------:R-:W-:Y:S01]  /*10050*/  FMUL.FTZ R70, R70, R13.reuse ;  /* 0x0000000d46467220 */ /* 0x080fe20000410000 */
[-C--:B------:R-:W-:Y:S01]  /*10060*/  FMUL.FTZ R71, R71, R13.reuse ;  /* 0x0000000d47477220 */ /* 0x080fe20000410000 */
[----:B---3--:R-:W-:Y:S01]  /*10070*/  FADD.FTZ R0, R167, R0 ;  /* 0x00000000a7007221 */ /* 0x008fe20000010000 */
[-C--:B------:R-:W-:Y:S01]  /*10080*/  FMUL.FTZ R74, R74, R13.reuse ;  /* 0x0000000d4a4a7220 */ /* 0x080fe20000410000 */
[-C--:B------:R-:W-:Y:S01]  /*10090*/  FMUL.FTZ R75, R75, R13.reuse ;  /* 0x0000000d4b4b7220 */ /* 0x080fe20000410000 */
[-C--:B------:R-:W-:Y:S01]  /*100a0*/  FMUL.FTZ R78, R78, R13.reuse ;  /* 0x0000000d4e4e7220 */ /* 0x080fe20000410000 */
[-C--:B------:R-:W-:Y:S01]  /*100b0*/  FMUL.FTZ R79, R79, R13.reuse ;  /* 0x0000000d4f4f7220 */ /* 0x080fe20000410000 */
[-C--:B------:R-:W-:Y:S01]  /*100c0*/  FMUL.FTZ R82, R82, R13.reuse ;  /* 0x0000000d52527220 */ /* 0x080fe20000410000 */
[-C--:B------:R-:W-:Y:S01]  /*100d0*/  FMUL.FTZ R83, R83, R13.reuse ;  /* 0x0000000d53537220 */ /* 0x080fe20000410000 */
[----:B------:R-:W-:Y:S01]  /*100e0*/  FMUL.FTZ R86, R86, R13 ;  /* 0x0000000d56567220 */ /* 0x000fe20000410000 */
[C---:B0-----:R-:W-:Y:S01]  /*100f0*/  F2FP.F16.F32.PACK_AB R167, R178.reuse, R167 ;  /* 0x000000a7b2a7723e */ /* 0x041fe200000000ff */
[----:B------:R-:W-:Y:S01]  /*10100*/  FADD.FTZ R0, R178, R0 ;  /* 0x00000000b2007221 */ /* 0x000fe20000010000 */
        /* <DEDUP_REMOVED lines=10> */
[----:B------:R0:W-:Y:S01]  /*101b0*/  STSM.16.M88.4 [R200+0x26800], R152 ;  /* 0x02680098c8007844 */ /* 0x0001e20000000200 */
[-C--:B------:R-:W-:Y:S01]  /*101c0*/  FMUL.FTZ R107, R107, R13.reuse ;  /* 0x0000000d6b6b7220 */ /* 0x080fe20000410000 */
[-C--:B------:R-:W-:Y:S01]  /*101d0*/  FMUL.FTZ R110, R110, R13.reuse ;  /* 0x0000000d6e6e7220 */ /* 0x080fe20000410000 */
[-C--:B------:R-:W-:Y:S01]  /*101e0*/  FMUL.FTZ R111, R111, R13.reuse ;  /* 0x0000000d6f6f7220 */ /* 0x080fe20000410000 */
[----:B------:R0:W-:Y:S01]  /*101f0*/  STSM.16.M88.4 [R203], R156 ;  /* 0x0000009ccb007844 */ /* 0x0001e20000000200 */
        /* <DEDUP_REMOVED lines=24> */
.L_x_5906:
[----:B------:R2:W3:Y:S01]  /*10380*/  SYNCS.PHASECHK.TRANS64.TRYWAIT P1, [R21+URZ+0x28c50], R213 ;  /* 0x028c50d5150075a7 */ /* 0x0004e2000802017f */
[----:B------:R-:W-:Y:S05]  /*10390*/  @!P0 BRA `(.L_x_5907) ;  /* 0x0000000000048947 */ /* 0x000fea0003800000 */
[----:B------:R-:W-:Y:S01]  /*103a0*/  BPT.TRAP 0x1 ;  /* 0x000000040000795c */ /* 0x000fe20000300000 */
.L_x_5907:
[----:B------:R-:W-:Y:S04]  /*103b0*/  BSSY B2, `(.L_x_5908) ;  /* 0x0000004000027945 */ /* 0x000fe80003800000 */
[----:B---3--:R-:W-:Y:S05]  /*103c0*/  @P1 BRA `(.L_x_5909) ;  /* 0x0000000000081947 */ /* 0x008fea0003800000 */
[----:B------:R-:W3:Y:S02]  /*103d0*/  SYNCS.PHASECHK.TRANS64.TRYWAIT P1, [R21+URZ+0x28c50], R213 ;  /* 0x028c50d5150075a7 */ /* 0x000ee4000802017f */
[----:B---3--:R-:W-:Y:S05]  /*103e0*/  @!P1 BRA `(.L_x_5910) ;  /* 0x0000014000189947 */ /* 0x008fea0003800000 */
.L_x_5909:
[----:B------:R-:W-:Y:S05]  /*103f0*/  BSYNC B2 ;  /* 0x0000000000027941 */ /* 0x000fea0003800000 */
.L_x_5908:
[----:B------:R-:W-:Y:S01]  /*10400*/  IMAD R168, R209, 0x1000, R195 ;  /* 0x00001000d1a87824 */ /* 0x000fe200078e02c3 */
[----:B------:R-:W-:Y:S01]  /*10410*/  WARPGROUP.ARRIVE ;  /* 0x00000000000079c5 */ /* 0x000fe20000000000 */
[----:B------:R-:W-:-:S03]  /*10420*/  IMAD.MOV.U32 R169, RZ, RZ, 0x40000040 ;  /* 0x40000040ffa97424 */ /* 0x000fc600078e00ff */
[----:B------:R-:W-:Y:S02]  /*10430*/  R2UR UR6, R168 ;  /* 0x00000000a80672ca */ /* 0x000fe400000e0000 */
[----:B------:R-:W-:Y:S01]  /*10440*/  R2UR UR7, R169 ;  /* 0x00000000a90772ca */ /* 0x000fe200000e0000 */
[----:B------:R-:W-:-:S12]  /*10450*/  IMAD.MOV.U32 R169, RZ, RZ, 0x40000040 ;  /* 0x40000040ffa97424 */ /* 0x000fd800078e00ff */
        /* <DEDUP_REMOVED lines=34> */
.L_x_5911:
[C---:B------:R-:W-:Y:S01]  /*10680*/  ISETP.GT.AND P1, PT, R12.reuse, R211, PT ;  /* 0x000000d30c00720c */ /* 0x040fe20003f24270 */
[----:B-123--:R-:W-:Y:S02]  /*10690*/  VIADD R21, R21, 0x28c60 ;  /* 0x00028c6015157836 */ /* 0x00efe40000000000 */
[----:B------:R-:W-:Y:S02]  /*106a0*/  VIADD R12, R12, 0xffffffff ;  /* 0xffffffff0c0c7836 */ /* 0x000fe40000000000 */
[----:B------:R-:W-:Y:S01]  /*106b0*/  IMAD.MOV.U32 R15, RZ, RZ, R170 ;  /* 0x000000ffff0f7224 */ /* 0x000fe200078e00aa */
[----:B------:R-:W-:Y:S01]  /*106c0*/  PRMT R21, R186, 0x654, R21 ;  /* 0x00000654ba157816 */ /* 0x000fe20000000015 */
[----:B------:R-:W-:Y:S02]  /*106d0*/  IMAD.MOV.U32 R13, RZ, RZ, R171 ;  /* 0x000000ffff0d7224 */ /* 0x000fe400078e00ab */
[----:B------:R-:W-:Y:S01]  /*106e0*/  IMAD.MOV.U32 R17, RZ, RZ, R209 ;  /* 0x000000ffff117224 */ /* 0x000fe200078e00d1 */
[----:B------:R0:W-:Y:S03]  /*106f0*/  SYNCS.ARRIVE.TRANS64.RED.A1T0 RZ, [R21+URZ], RZ ;  /* 0x000000ff15ff79a7 */ /* 0x0001e6000810043f */
[----:B------:R-:W-:Y:S05]  /*10700*/  @P1 BRA `(.L_x_5912) ;  /* 0xffffffd4005c1947 */ /* 0x000fea000383ffff */
[----:B------:R-:W-:Y:S05]  /*10710*/  BSYNC B0 ;  /* 0x0000000000007941 */ /* 0x000fea0003800000 */
.L_x_5891:
[----:B------:R-:W-:Y:S01]  /*10720*/  IMAD.MOV.U32 R15, RZ, RZ, R170 ;  /* 0x000000ffff0f7224 */ /* 0x000fe200078e00aa */
[----:B------:R-:W-:Y:S01]  /*10730*/  MOV R13, R171 ;  /* 0x000000ab000d7202 */ /* 0x000fe20000000f00 */
[----:B------:R-:W-:-:S07]  /*10740*/  IMAD.MOV.U32 R17, RZ, RZ, R209 ;  /* 0x000000ffff117224 */ /* 0x000fce00078e00d1 */
.L_x_5890:
[----:B------:R-:W-:Y:S05]  /*10750*/  BSYNC B1 ;  /* 0x0000000000017941 */ /* 0x000fea0003800000 */
.L_x_5889:
[----:B0-----:R-:W0:Y:S01]  /*10760*/  LDC R21, c[0x0][0x448] ;  /* 0x00011200ff157b82 */ /* 0x001e220000000800 */
[----:B------:R-:W-:Y:S01]  /*10770*/  VIADD R152, R196, 0x3f ;  /* 0x0000003fc4987836 */ /* 0x000fe20000000000 */
[----:B------:R-:W-:-:S06]  /*10780*/  ULDC UR4, c[0x0][0x9dc] ;  /* 0x0002770000047ab9 */ /* 0x000fcc0000000800 */
[----:B------:R-:W1:Y:S01]  /*10790*/  LDC R155, c[0x0][0x9e4] ;  /* 0x00027900ff9b7b82 */ /* 0x000e620000000800 */
[----:B0-----:R-:W-:Y:S02]  /*107a0*/  ISETP.NE.AND P4, PT, R21, 0x1, PT ;  /* 0x000000011500780c */ /* 0x001fe40003f85270 */
[----:B-1----:R-:W-:-:S11]  /*107b0*/  ISETP.GE.AND P5, PT, R155, 0x1, PT ;  /* 0x000000019b00780c */ /* 0x002fd60003fa6270 */
[----:B------:R-:W0:Y:S08]  /*107c0*/  @P4 LDC R153, c[0x0][0x44c] ;  /* 0x00011300ff994b82 */ /* 0x000e300000000800 */
[----:B------:R-:W1:Y:S01]  /*107d0*/  @P4 LDC R21, c[0x0][0x450] ;  /* 0x00011400ff154b82 */ /* 0x000e620000000800 */
[----:B0-----:R-:W-:-:S05]  /*107e0*/  @P4 IMAD.HI.U32 R153, R152, R153, RZ ;  /* 0x0000009998994227 */ /* 0x001fca00078e00ff */
[----:B-1----:R-:W-:Y:S02]  /*107f0*/  @P4 SHF.R.U32.HI R152, RZ, R21, R153 ;  /* 0x00000015ff984219 */ /* 0x002fe40000011699 */
[----:B------:R-:W-:-:S05]  /*10800*/  IADD3 R21, R184, 0x1, -R23 ;  /* 0x00000001b8157810 */ /* 0x000fca0007ffe817 */
[----:B------:R-:W-:-:S04]  /*10810*/  IMAD.IADD R152, R21, 0x1, R152 ;  /* 0x0000000115987824 */ /* 0x000fc800078e0298 */
[----:B------:R-:W-:Y:S01]  /*10820*/  VIADD R21, R152, -UR4 ;  /* 0x8000000498157c36 */ /* 0x000fe20008000000 */
[----:B------:R-:W-:Y:S06]  /*10830*/  @!P5 BRA `(.L_x_5913) ;  /* 0x000000000048d947 */ /* 0x000fec0003800000 */
[----:B------:R-:W-:Y:S01]  /*10840*/  IMAD.MOV.U32 R154, RZ, RZ, R152 ;  /* 0x000000ffff9a7224 */ /* 0x000fe200078e0098 */
[----:B------:R-:W-:Y:S04]  /*10850*/  BSSY B0, `(.L_x_5914) ;  /* 0x000000e000007945 */ /* 0x000fe80003800000 */
        /* <DEDUP_REMOVED lines=9> */
.L_x_5915:
[----:B------:R-:W-:-:S13]  /*108f0*/  ISETP.NE.AND P1, PT, R155, 0x1, PT ;  /* 0x000000019b00780c */ /* 0x000fda0003f25270 */
[----:B------:R-:W0:Y:S02]  /*10900*/  @P1 LDC.64 R152, c[0x0][0x9e8] ;  /* 0x00027a00ff981b82 */ /* 0x000e240000000a00 */
[----:B0-----:R-:W-:-:S05]  /*10910*/  @P1 IMAD.HI.U32 R152, R154, R152, RZ ;  /* 0x000000989a981227 */ /* 0x001fca00078e00ff */
[----:B------:R-:W-:-:S07]  /*10920*/  @P1 SHF.R.U32.HI R154, RZ, R153, R152 ;  /* 0x00000099ff9a1219 */ /* 0x000fce0000011698 */
.L_x_5916:
[----:B------:R-:W-:Y:S05]  /*10930*/  BSYNC B0 ;  /* 0x0000000000007941 */ /* 0x000fea0003800000 */
.L_x_5914:
[----:B------:R-:W-:-:S05]  /*10940*/  IMAD R154, R154, R155, RZ ;  /* 0x0000009b9a9a7224 */ /* 0x000fca00078e02ff */
[----:B------:R-:W-:-:S07]  /*10950*/  VIMNMX R21, R21, R154, !PT ;  /* 0x0000009a15157248 */ /* 0x000fce0007fe0100 */
.L_x_5913:
[----:B------:R-:W-:Y:S01]  /*10960*/  VIADD R21, R21, 0x3f ;  /* 0x0000003f15157836 */ /* 0x000fe20000000000 */
[----:B------:R-:W-:Y:S04]  /*10970*/  BSSY B1, `(.L_x_5917) ;  /* 0x00001f1000017945 */ /* 0x000fe80003800000 */
[----:B------:R-:W-:-:S04]  /*10980*/  SHF.R.S32.HI R152, RZ, 0x1f, R21 ;  /* 0x0000001fff987819 */ /* 0x000fc80000011415 */
[----:B------:R-:W-:-:S04]  /*10990*/  LEA.HI R152, R152, R21, RZ, 0x6 ;  /* 0x0000001598987211 */ /* 0x000fc800078f30ff */
[----:B------:R-:W-:-:S04]  /*109a0*/  SHF.R.S32.HI R21, RZ, 0x6, R152 ;  /* 0x00000006ff157819 */ /* 0x000fc80000011498 */
[----:B------:R-:W-:-:S04]  /*109b0*/  VIMNMX R21, R207, R21, !PT ;  /* 0x00000015cf157248 */ /* 0x000fc80007fe0100 */
[----:B------:R-:W-:-:S13]  /*109c0*/  ISETP.GE.AND P1, PT, R12, R21, PT ;  /* 0x000000150c00720c */ /* 0x000fda0003f26270 */
[----:B------:R-:W-:Y:S05]  /*109d0*/  @!P1 BRA `(.L_x_5918) ;  /* 0x0000001c00a89947 */ /* 0x000fea0003800000 */
[----:B------:R-:W-:Y:S01]  /*109e0*/  BSSY B0, `(.L_x_5919) ;  /* 0x00001e8000007945 */ /* 0x000fe20003800000 */
[----:B------:R-:W-:Y:S02]  /*109f0*/  IMAD.MOV.U32 R213, RZ, RZ, R15 ;  /* 0x000000ffffd57224 */ /* 0x000fe400078e000f */
[----:B------:R-:W-:Y:S02]  /*10a00*/  IMAD.MOV.U32 R218, RZ, RZ, R13 ;  /* 0x000000ffffda7224 */ /* 0x000fe400078e000d */
[----:B------:R-:W-:Y:S02]  /*10a10*/  IMAD.MOV.U32 R209, RZ, RZ, R12 ;  /* 0x000000ffffd17224 */ /* 0x000fe400078e000c */
[----:B------:R-:W-:-:S07]  /*10a20*/  IMAD.MOV.U32 R217, RZ, RZ, R17 ;  /* 0x000000ffffd97224 */ /* 0x000fce00078e0011 */
.L_x_5932:
        /* <DEDUP_REMOVED lines=8> */
[----:B------:R-:W-:Y:S06]  /*10ab0*/  @!P0 BRA `(.L_x_5920) ;  /* 0x0000000000048947 */ /* 0x000fec0003800000 */
[----:B------:R-:W-:Y:S01]  /*10ac0*/  BPT.TRAP 0x1 ;  /* 0x000000040000795c */ /* 0x000fe20000300000 */
.L_x_5920:
[----:B------:R-:W-:Y:S01]  /*10ad0*/  IMAD R12, R17, 0x8, R2 ;  /* 0x00000008110c7824 */ /* 0x000fe200078e0202 */
[----:B------:R-:W-:-:S04]  /*10ae0*/  SHF.L.U32 R211, R22, 0x1f, RZ ;  /* 0x0000001f16d37819 */ /* 0x000fc800000006ff */
[----:B------:R0:W1:Y:S01]  /*10af0*/  SYNCS.PHASECHK.TRANS64.TRYWAIT P2, [R12+URZ+0x28c30], R211 ;  /* 0x028c30d30c0075a7 */ /* 0x000062000804017f */
[----:B------:R-:W-:Y:S05]  /*10b00*/  @!P0 BRA `(.L_x_5921) ;  /* 0x0000000000048947 */ /* 0x000fea0003800000 */
[----:B------:R-:W-:Y:S01]  /*10b10*/  BPT.TRAP 0x1 ;  /* 0x000000040000795c */ /* 0x000fe20000300000 */
.L_x_5921:
[----:B------:R-:W-:Y:S01]  /*10b20*/  BSSY B2, `(.L_x_5922) ;  /* 0x0000006000027945 */ /* 0x000fe20003800000 */
[----:B------:R-:W-:Y:S02]  /*10b30*/  IMAD R156, R17, 0x200, R14 ;  /* 0x00000200119c7824 */ /* 0x000fe400078e020e */
[----:B------:R-:W-:Y:S01]  /*10b40*/  IMAD.MOV.U32 R157, RZ, RZ, 0x40000040 ;  /* 0x40000040ff9d7424 */ /* 0x000fe200078e00ff */
[----:B-1----:R-:W-:Y:S06]  /*10b50*/  @P2 BRA `(.L_x_5923) ;  /* 0x0000000000082947 */ /* 0x002fec0003800000 */
[----:B------:R-:W1:Y:S02]  /*10b60*/  SYNCS.PHASECHK.TRANS64.TRYWAIT P2, [R12+URZ+0x28c30], R211 ;  /* 0x028c30d30c0075a7 */ /* 0x000e64000804017f */
[----:B-1----:R-:W-:Y:S05]  /*10b70*/  @!P2 BRA `(.L_x_5924) ;  /* 0x000001380048a947 */ /* 0x002fea0003800000 */
.L_x_5923:
[----:B------:R-:W-:Y:S05]  /*10b80*/  BSYNC B2 ;  /* 0x0000000000027941 */ /* 0x000fea0003800000 */
.L_x_5922:
        /* <DEDUP_REMOVED lines=10> */
[----:B------:R-:W-:-:S02]  /*10c30*/  R2UR UR10, R154 ;  /* 0x000000009a0a72ca */ /* 0x000fc400000e0000 */
[----:B------:R-:W-:Y:S02]  /*10c40*/  R2UR UR11, R155 ;  /* 0x000000009b0b72ca */ /* 0x000fe400000e0000 */
[----:B------:R-:W-:Y:S02]  /*10c50*/  R2UR UR14, R152 ;  /* 0x00000000980e72ca */ /* 0x000fe400000e0000 */
[----:B------:R-:W-:Y:S02]  /*10c60*/  R2UR UR15, R153 ;  /* 0x00000000990f72ca */ /* 0x000fe400000e0000 */
[----:B------:R-:W-:Y:S02]  /*10c70*/  R2UR UR18, R156 ;  /* 0x000000009c1272ca */ /* 0x000fe400000e0000 */
[----:B------:R-:W-:Y:S02]  /*10c80*/  R2UR UR19, R157 ;  /* 0x000000009d1372ca */ /* 0x000fe400000e0000 */
[----:B------:R-:W-:Y:S01]  /*10c90*/  WARPGROUP.ARRIVE ;  /* 0x00000000000079c5 */ /* 0x000fe20000000000 */
[----:B------:R-:W-:-:S02]  /*10ca0*/  R2UR UR8, R10 ;  /* 0x000000000a0872ca */ /* 0x000fc400000e0000 */
[----:B------:R-:W-:Y:S02]  /*10cb0*/  R2UR UR9, R11 ;  /* 0x000000000b0972ca */ /* 0x000fe400000e0000 */
[----:B------:R-:W-:Y:S01]  /*10cc0*/  R2UR UR12, R8 ;  /* 0x00000000080c72ca */ /* 0x000fe200000e0000 */
[----:B------:R-:W-:Y:S01]  /*10cd0*/  HGMMA.64x64x16.F32 R152, gdesc[UR4], RZ, !UPT, gsb0 ;  /* 0x00e00000049879f0 */ /* 0x000fe2000c0008ff */
        /* <DEDUP_REMOVED lines=15> */
.L_x_5925:
        /* <DEDUP_REMOVED lines=41> */
[----:B----4-:R-:W-:-:S02]  /*11060*/  FMNMX.FTZ R13, R153, R13, !PT ;  /* 0x0000000d990d7209 */ /* 0x010fc40007810000 */
[----:B------:R-:W-:-:S05]  /*11070*/  ISETP.NE.AND P2, PT, R197, RZ, PT ;  /* 0x000000ffc500720c */ /* 0x000fca0003f45270 */
        /* <DEDUP_REMOVED lines=22> */
[----:B------:R-:W-:Y:S01]  /*111e0*/  MUFU.TANH R154, R154 ;  /* 0x0000009a009a7308 */ /* 0x000fe20000002400 */
[----:B----4-:R-:W-:-:S07]  /*111f0*/  FMNMX.FTZ R13, R177, R13, !PT ;  /* 0x0000000db10d7209 */ /* 0x010fce0007810000 */
[----:B------:R-:W-:Y:S01]  /*11200*/  MUFU.TANH R155, R155 ;  /* 0x0000009b009b7308 */ /* 0x000fe20000002400 */
[----:B--2---:R-:W-:-:S05]  /*11210*/  FMNMX.FTZ R13, R181, R13, !PT ;  /* 0x0000000db50d7209 */ /* 0x004fca0007810000 */
[----:B------:R-:W2:Y:S02]  /*11220*/  SHFL.BFLY PT, R20, R13, 0x2, 0x1f ;  /* 0x0c401f000d147f89 */ /* 0x000ea400000e0000 */
[----:B------:R-:W-:Y:S08]  /*11230*/  MUFU.TANH R158, R158 ;  /* 0x0000009e009e7308 */ /* 0x000ff00000002400 */
[----:B------:R-:W-:Y:S08]  /*11240*/  MUFU.TANH R159, R159 ;  /* 0x0000009f009f7308 */ /* 0x000ff00000002400 */
[----:B------:R-:W-:Y:S01]  /*11250*/  MUFU.TANH R162, R162 ;  /* 0x000000a200a27308 */ /* 0x000fe20000002400 */
[----:B--2---:R-:W-:-:S07]  /*11260*/  FMNMX.FTZ R13, R13, R20, !PT ;  /* 0x000000140d0d7209 */ /* 0x004fce0007810000 */
[----:B------:R-:W-:Y:S01]  /*11270*/  MUFU.TANH R163, R163 ;  /* 0x000000a300a37308 */ /* 0x000fe20000002400 */
[----:B------:R-:W2:Y:S07]  /*11280*/  SHFL.BFLY PT, R20, R13, 0x1, 0x1f ;  /* 0x0c201f000d147f89 */ /* 0x000eae00000e0000 */
[----:B------:R-:W-:Y:S08]  /*11290*/  MUFU.TANH R166, R166 ;  /* 0x000000a600a67308 */ /* 0x000ff00000002400 */
[----:B------:R-:W-:Y:S08]  /*112a0*/  MUFU.TANH R167, R167 ;  /* 0x000000a700a77308 */ /* 0x000ff00000002400 */
[----:B------:R-:W-:Y:S01]  /*112b0*/  MUFU.TANH R170, R170 ;  /* 0x000000aa00aa7308 */ /* 0x000fe20000002400 */
[----:B--2---:R-:W-:Y:S01]  /*112c0*/  FMNMX.FTZ R13, R13, R20, !PT ;  /* 0x000000140d0d7209 */ /* 0x004fe20007810000 */
        /* <DEDUP_REMOVED lines=19> */
[-CC-:B------:R-:W-:Y:S01]  /*11400*/  FFMA.FTZ R173, R173, R20.reuse, -R218.reuse ;  /* 0x00000014adad7223 */ /* 0x180fe200000108da */
[-CC-:B------:R-:W-:Y:S01]  /*11410*/  FFMA.FTZ R176, R176, R20.reuse, -R218.reuse ;  /* 0x00000014b0b07223 */ /* 0x180fe200000108da */
[-CC-:B------:R-:W-:Y:S01]  /*11420*/  FFMA.FTZ R177, R177, R20.reuse, -R218.reuse ;  /* 0x00000014b1b17223 */ /* 0x180fe200000108da */
[----:B------:R-:W-:-:S04]  /*11430*/  FFMA.FTZ R181, R181, R20, -R218 ;  /* 0x00000014b5b57223 */ /* 0x000fc800000108da */
[----:B------:R-:W4:Y:S01]  /*11440*/  MUFU.EX2 R152, R152 ;  /* 0x0000009800987308 */ /* 0x000f220000000800 */
[-C--:B--2---:R-:W-:Y:S01]  /*11450*/  FMUL.FTZ R24, R24, R180.reuse ;  /* 0x000000b418187220 */ /* 0x084fe20000410000 */
[-C--:B------:R-:W-:Y:S01]  /*11460*/  FMUL.FTZ R25, R25, R180.reuse ;  /* 0x000000b419197220 */ /* 0x080fe20000410000 */
[-C--:B------:R-:W-:Y:S01]  /*11470*/  FMUL.FTZ R28, R28, R180.reuse ;  /* 0x000000b41c1c7220 */ /* 0x080fe20000410000 */
[-C--:B------:R-:W-:Y:S01]  /*11480*/  FMUL.FTZ R29, R29, R180.reuse ;  /* 0x000000b41d1d7220 */ /* 0x080fe20000410000 */
[-C--:B------:R-:W-:Y:S01]  /*11490*/  FMUL.FTZ R32, R32, R180.reuse ;  /* 0x000000b420207220 */ /* 0x080fe20000410000 */
[-C--:B------:R-:W-:Y:S01]  /*114a0*/  FMUL.FTZ R33, R33, R180.reuse ;  /* 0x000000b421217220 */ /* 0x080fe20000410000 */
[-C--:B------:R-:W-:Y:S01]  /*114b0*/  FMUL.FTZ R36, R36, R180.reuse ;  /* 0x000000b424247220 */ /* 0x080fe20000410000 */
[----:B------:R-:W-:Y:S01]  /*114c0*/  MUFU.TANH R174, R174 ;  /* 0x000000ae00ae7308 */ /* 0x000fe20000002400 */
[----:B---3--:R-:W-:Y:S01]  /*114d0*/  FFMA.FTZ R3, R180, R3, R15 ;  /* 0x00000003b4037223 */ /* 0x008fe2000001000f */
[-C--:B------:R-:W-:Y:S01]  /*114e0*/  FMUL.FTZ R37, R37, R180.reuse ;  /* 0x000000b425257220 */ /* 0x080fe20000410000 */
[-C--:B------:R-:W-:Y:S01]  /*114f0*/  FMUL.FTZ R40, R40, R180.reuse ;  /* 0x000000b428287220 */ /* 0x080fe20000410000 */
[-C--:B------:R-:W-:Y:S01]  /*11500*/  FMUL.FTZ R41, R41, R180.reuse ;  /* 0x000000b429297220 */ /* 0x080fe20000410000 */
[-C--:B------:R-:W-:Y:S01]  /*11510*/  FMUL.FTZ R44, R44, R180.reuse ;  /* 0x000000b42c2c7220 */ /* 0x080fe20000410000 */
[-C--:B------:R-:W-:Y:S01]  /*11520*/  FMUL.FTZ R45, R45, R180.reuse ;  /* 0x000000b42d2d7220 */ /* 0x080fe20000410000 */
[----:B------:R-:W-:Y:S01]  /*11530*/  FMUL.FTZ R48, R48, R180 ;  /* 0x000000b430307220 */ /* 0x000fe20000410000 */
[----:B------:R-:W-:Y:S01]  /*11540*/  MUFU.TANH R175, R175 ;  /* 0x000000af00af7308 */ /* 0x000fe20000002400 */
[C---:B----4-:R-:W-:Y:S01]  /*11550*/  FADD.FTZ R3, R152.reuse, R3 ;  /* 0x0000000398037221 */ /* 0x050fe20000010000 */
[----:B------:R-:W-:Y:S01]  /*11560*/  F2FP.F16.F32.PACK_AB R152, R152, R15 ;  /* 0x0000000f9898723e */ /* 0x000fe200000000ff */
[----:B------:R-:W-:-:S02]  /*11570*/  VIADD R15, R12, 0x28c40 ;  /* 0x00028c400c0f7836 */ /* 0x000fc40000000000 */
[-C--:B------:R-:W-:Y:S01]  /*11580*/  FMUL.FTZ R49, R49, R180.reuse ;  /* 0x000000b431317220 */ /* 0x080fe20000410000 */
[-C--:B------:R-:W-:Y:S01]  /*11590*/  FMUL.FTZ R52, R52, R180.reuse ;  /* 0x000000b434347220 */ /* 0x080fe20000410000 */
[-C--:B------:R-:W-:Y:S01]  /*115a0*/  FMUL.FTZ R53, R53, R180.reuse ;  /* 0x000000b435357220 */ /* 0x080fe20000410000 */
[-C--:B------:R-:W-:Y:S01]  /*115b0*/  FMUL.FTZ R56, R56, R180.reuse ;  /* 0x000000b438387220 */ /* 0x080fe20000410000 */
[----:B------:R-:W-:Y:S01]  /*115c0*/  PRMT R15, R186, 0x654, R15 ;  /* 0x00000654ba0f7816 */ /* 0x000fe2000000000f */
[----:B------:R-:W-:Y:S01]  /*115d0*/  MUFU.TANH R178, R178 ;  /* 0x000000b200b27308 */ /* 0x000fe20000002400 */
[-C--:B------:R-:W-:Y:S01]  /*115e0*/  FMUL.FTZ R57, R57, R180.reuse ;  /* 0x000000b439397220 */ /* 0x080fe20000410000 */
[-C--:B------:R-:W-:Y:S01]  /*115f0*/  FMUL.FTZ R60, R60, R180.reuse ;  /* 0x000000b43c3c7220 */ /* 0x080fe20000410000 */
[----:B------:R2:W-:Y:S01]  /*11600*/  SYNCS.ARRIVE.TRANS64.RED.A1T0 RZ, [R15+URZ], RZ ;  /* 0x000000ff0fff79a7 */ /* 0x0005e2000810043f */
[-C--:B------:R-:W-:Y:S01]  /*11610*/  FMUL.FTZ R61, R61, R180.reuse ;  /* 0x000000b43d3d7220 */ /* 0x080fe20000410000 */
[-C--:B------:R-:W-:Y:S01]  /*11620*/  FMUL.FTZ R64, R64, R180.reuse ;  /* 0x000000b440407220 */ /* 0x080fe20000410000 */
[-C--:B------:R-:W-:Y:S01]  /*11630*/  FMUL.FTZ R65, R65, R180.reuse ;  /* 0x000000b441417220 */ /* 0x080fe20000410000 */
[-C--:B------:R-:W-:Y:S01]  /*11640*/  FMUL.FTZ R68, R68, R180.reuse ;  /* 0x000000b444447220 */ /* 0x080fe20000410000 */
[----:B------:R-:W-:Y:S01]  /*11650*/  MUFU.TANH R179, R179 ;  /* 0x000000b300b37308 */ /* 0x000fe20000002400 */
[-C--:B------:R-:W-:Y:S01]  /*11660*/  FMUL.FTZ R69, R69, R180.reuse ;  /* 0x000000b445457220 */ /* 0x080fe20000410000 */
[-C--:B------:R-:W-:Y:S01]  /*11670*/  FMUL.FTZ R72, R72, R180.reuse ;  /* 0x000000b448487220 */ /* 0x080fe20000410000 */
[----:B--2---:R-:W-:Y:S01]  /*11680*/  FMNMX.FTZ R15, R154, R213, !PT ;  /* 0x000000d59a0f7209 */ /* 0x004fe20007810000 */
[-C--:B------:R-:W-:Y:S01]  /*11690*/  FMUL.FTZ R73, R73, R180.reuse ;  /* 0x000000b449497220 */ /* 0x080fe20000410000 */
[-C--:B------:R-:W-:Y:S01]  /*116a0*/  FMUL.FTZ R76, R76, R180.reuse ;  /* 0x000000b44c4c7220 */ /* 0x080fe20000410000 */
[-C--:B------:R-:W-:Y:S01]  /*116b0*/  FMUL.FTZ R77, R77, R180.reuse ;  /* 0x000000b44d4d7220 */ /* 0x080fe20000410000 */
[----:B------:R-:W-:Y:S01]  /*116c0*/  FMNMX.FTZ R15, R155, R15, !PT ;  /* 0x0000000f9b0f7209 */ /* 0x000fe20007810000 */
[----:B------:R-:W-:Y:S01]  /*116d0*/  MUFU.TANH R182, R182 ;  /* 0x000000b600b67308 */ /* 0x000fe20000002400 */
[-C--:B------:R-:W-:Y:S01]  /*116e0*/  FMUL.FTZ R80, R80, R180.reuse ;  /* 0x000000b450507220 */ /* 0x080fe20000410000 */
[-C--:B------:R-:W-:Y:S01]  /*116f0*/  FMUL.FTZ R81, R81, R180.reuse ;  /* 0x000000b451517220 */ /* 0x080fe20000410000 */
[----:B------:R-:W-:Y:S01]  /*11700*/  FMNMX.FTZ R15, R158, R15, !PT ;  /* 0x0000000f9e0f7209 */ /* 0x000fe20007810000 */
        /* <DEDUP_REMOVED lines=12> */
[----:B------:R-:W2:Y:S01]  /*117d0*/  MUFU.EX2 R153, R153 ;  /* 0x0000009900997308 */ /* 0x000ea20000000800 */
[-C--:B------:R-:W-:Y:S01]  /*117e0*/  FMUL.FTZ R100, R100, R180.reuse ;  /* 0x000000b464647220 */ /* 0x080fe20000410000 */
[-C--:B------:R-:W-:Y:S01]  /*117f0*/  FMUL.FTZ R101, R101, R180.reuse ;  /* 0x000000b465657220 */ /* 0x080fe20000410000 */
[----:B------:R-:W-:Y:S01]  /*11800*/  FMNMX.FTZ R15, R166, R15, !PT ;  /* 0x0000000fa60f7209 */ /* 0x000fe20007810000 */
[-C--:B------:R-:W-:Y:S01]  /*11810*/  FMUL.FTZ R104, R104, R180.reuse ;  /* 0x000000b468687220 */ /* 0x080fe20000410000 */
[-C--:B------:R-:W-:Y:S01]  /*11820*/  FMUL.FTZ R105, R105, R180.reuse ;  /* 0x000000b469697220 */ /* 0x080fe20000410000 */
[-C--:B------:R-:W-:Y:S01]  /*11830*/  FMUL.FTZ R108, R108, R180.reuse ;  /* 0x000000b46c6c7220 */ /* 0x080fe20000410000 */
[----:B------:R-:W-:Y:S01]  /*11840*/  FMNMX.FTZ R15, R167, R15, !PT ;  /* 0x0000000fa70f7209 */ /* 0x000fe20007810000 */
[----:B------:R-:W3:Y:S01]  /*11850*/  MUFU.EX2 R156, R156 ;  /* 0x0000009c009c7308 */ /* 0x000ee20000000800 */
[-C--:B------:R-:W-:Y:S01]  /*11860*/  FMUL.FTZ R109, R109, R180.reuse ;  /* 0x000000b46d6d7220 */ /* 0x080fe20000410000 */
[-C--:B------:R-:W-:Y:S01]  /*11870*/  FMUL.FTZ R112, R112, R180.reuse ;  /* 0x000000b470707220 */ /* 0x080fe20000410000 */
[----:B------:R-:W-:Y:S01]  /*11880*/  FMNMX.FTZ R15, R170, R15, !PT ;  /* 0x0000000faa0f7209 */ /* 0x000fe20007810000 */
[-C--:B------:R-:W-:Y:S01]  /*11890*/  FMUL.FTZ R113, R113, R180.reuse ;  /* 0x000000b471717220 */ /* 0x080fe20000410000 */
[-C--:B------:R-:W-:Y:S01]  /*118a0*/  FMUL.FTZ R116, R116, R180.reuse ;  /* 0x000000b474747220 */ /* 0x080fe20000410000 */
[-C--:B------:R-:W-:Y:S01]  /*118b0*/  FMUL.FTZ R117, R117, R180.reuse ;  /* 0x000000b475757220 */ /* 0x080fe20000410000 */
[----:B------:R-:W-:Y:S01]  /*118c0*/  FMNMX.FTZ R15, R171, R15, !PT ;  /* 0x0000000fab0f7209 */ /* 0x000fe20007810000 */
[----:B------:R-:W4:Y:S01]  /*118d0*/  MUFU.EX2 R157, R157 ;  /* 0x0000009d009d7308 */ /* 0x000f220000000800 */
[----:B--2---:R-:W-:Y:S01]  /*118e0*/  FADD.FTZ R3, R153, R3 ;  /* 0x0000000399037221 */ /* 0x004fe20000010000 */
[-C--:B------:R-:W-:Y:S01]  /*118f0*/  FMUL.FTZ R120, R120, R180.reuse ;  /* 0x000000b478787220 */ /* 0x080fe20000410000 */
[----:B------:R-:W-:Y:S01]  /*11900*/  FMNMX.FTZ R15, R174, R15, !PT ;  /* 0x0000000fae0f7209 */ /* 0x000fe20007810000 */
[-C--:B------:R-:W-:Y:S01]  /*11910*/  FMUL.FTZ R121, R121, R180.reuse ;  /* 0x000000b479797220 */ /* 0x080fe20000410000 */
[-C--:B------:R-:W-:Y:S01]  /*11920*/  FMUL.FTZ R124, R124, R180.reuse ;  /* 0x000000b47c7c7220 */ /* 0x080fe20000410000 */
[-C--:B------:R-:W-:Y:S01]  /*11930*/  FMUL.FTZ R125, R125, R180.reuse ;  /* 0x000000b47d7d7220 */ /* 0x080fe20000410000 */
[----:B------:R-:W-:Y:S01]  /*11940*/  FMNMX.FTZ R15, R175, R15, !PT ;  /* 0x0000000faf0f7209 */ /* 0x000fe20007810000 */
[----:B------:R-:W-:Y:S01]  /*11950*/  MUFU.EX2 R161, R161 ;  /* 0x000000a100a17308 */ /* 0x000fe20000000800 */
[----:B---3--:R-:W-:Y:S01]  /*11960*/  FADD.FTZ R3, R156, R3 ;  /* 0x000000039c037221 */ /* 0x008fe20000010000 */
[-C--:B------:R-:W-:Y:S01]  /*11970*/  FMUL.FTZ R128, R128, R180.reuse ;  /* 0x000000b480807220 */ /* 0x080fe20000410000 */
[----:B------:R-:W-:Y:S01]  /*11980*/  FMNMX.FTZ R15, R178, R15, !PT ;  /* 0x0000000fb20f7209 */ /* 0x000fe20007810000 */
[-C--:B------:R-:W-:Y:S01]  /*11990*/  FMUL.FTZ R129, R129, R180.reuse ;  /* 0x000000b481817220 */ /* 0x080fe20000410000 */
[-C--:B------:R-:W-:Y:S01]  /*119a0*/  FMUL.FTZ R132, R132, R180.reuse ;  /* 0x000000b484847220 */ /* 0x080fe20000410000 */
[-C--:B------:R-:W-:Y:S01]  /*119b0*/  FMUL.FTZ R133, R133, R180.reuse ;  /* 0x000000b485857220 */ /* 0x080fe20000410000 */
[----:B------:R-:W-:Y:S01]  /*119c0*/  FMNMX.FTZ R15, R179, R15, !PT ;  /* 0x0000000fb30f7209 */ /* 0x000fe20007810000 */
[----:B------:R-:W-:Y:S01]  /*119d0*/  MUFU.EX2 R164, R164 ;  /* 0x000000a400a47308 */ /* 0x000fe20000000800 */
[----:B----4-:R-:W-:Y:S01]  /*119e0*/  FADD.FTZ R3, R157, R3 ;  /* 0x000000039d037221 */ /* 0x010fe20000010000 */
[-C--:B------:R-:W-:Y:S01]  /*119f0*/  FMUL.FTZ R136, R136, R180.reuse ;  /* 0x000000b488887220 */ /* 0x080fe20000410000 */
[----:B------:R-:W-:Y:S01]  /*11a00*/  FMNMX.FTZ R15, R182, R15, !PT ;  /* 0x0000000fb60f7209 */ /* 0x000fe20007810000 */
        /* <DEDUP_REMOVED lines=8> */
[----:B------:R-:W2:Y:S01]  /*11a90*/  SHFL.BFLY PT, R218, R15, 0x2, 0x1f ;  /* 0x0c401f000fda7f89 */ /* 0x000ea200000e0000 */
[----:B------:R-:W-:-:S03]  /*11aa0*/  FMUL.FTZ R149, R149, R180 ;  /* 0x000000b495957220 */ /* 0x000fc60000410000 */
[----:B------:R-:W-:Y:S08]  /*11ab0*/  MUFU.EX2 R172, R172 ;  /* 0x000000ac00ac7308 */ /* 0x000ff00000000800 */
[----:B------:R-:W-:Y:S08]  /*11ac0*/  MUFU.EX2 R173, R173 ;  /* 0x000000ad00ad7308 */ /* 0x000ff00000000800 */
[----:B------:R-:W-:Y:S01]  /*11ad0*/  MUFU.EX2 R176, R176 ;  /* 0x000000b000b07308 */ /* 0x000fe20000000800 */
[----:B--2---:R-:W-:-:S07]  /*11ae0*/  FMNMX.FTZ R15, R15, R218, !PT ;  /* 0x000000da0f0f7209 */ /* 0x004fce0007810000 */
[----:B------:R-:W-:Y:S01]  /*11af0*/  MUFU.EX2 R218, R160 ;  /* 0x000000a000da7308 */ /* 0x000fe20000000800 */
[----:B------:R-:W2:Y:S07]  /*11b00*/  SHFL.BFLY PT, R220, R15, 0x1, 0x1f ;  /* 0x0c201f000fdc7f89 */ /* 0x000eae00000e0000 */
[----:B------:R-:W-:Y:S08]  /*11b10*/  MUFU.EX2 R160, R165 ;  /* 0x000000a500a07308 */ /* 0x000ff00000000800 */
[----:B------:R3:W-:Y:S08]  /*11b20*/  MUFU.EX2 R165, R168 ;  /* 0x000000a800a57308 */ /* 0x0007f00000000800 */
[----:B------:R-:W-:Y:S01]  /*11b30*/  MUFU.EX2 R177, R177 ;  /* 0x000000b100b17308 */ /* 0x000fe20000000800 */
[----:B--2---:R-:W-:-:S05]  /*11b40*/  FMNMX.FTZ R15, R15, R220, !PT ;  /* 0x000000dc0f0f7209 */ /* 0x004fca0007810000 */
[----:B---3--:R-:W-:Y:S01]  /*11b50*/  FADD.FTZ R168, -R15, R213 ;  /* 0x000000d50fa87221 */ /* 0x008fe20000010100 */
[----:B------:R-:W-:-:S03]  /*11b60*/  @!P2 IMAD R213, R217, 0x40, R194 ;  /* 0x00000040d9d5a824 */ /* 0x000fc600078e02c2 */
[----:B------:R-:W-:Y:S01]  /*11b70*/  FMUL.FTZ R168, R168, R20 ;  /* 0x00000014a8a87220 */ /* 0x000fe20000410000 */
[----:B------:R-:W-:-:S05]  /*11b80*/  @!P2 IMAD R213, R213, 0x4, R2 ;  /* 0x00000004d5d5a824 */ /* 0x000fca00078e0202 */
[----:B------:R-:W2:Y:S01]  /*11b90*/  MUFU.EX2 R168, R168 ;  /* 0x000000a800a87308 */ /* 0x000ea20000000800 */
[----:B------:R-:W-:Y:S04]  /*11ba0*/  @!P2 STS [R213+0x28800], R180 ;  /* 0x028800b4d500a388 */ /* 0x000fe80000000800 */
[----:B--2---:R2:W-:Y:S01]  /*11bb0*/  @!P2 STS [R213+0x28820], R168 ;  /* 0x028820a8d500a388 */ /* 0x0045e20000000800 */
        /* <DEDUP_REMOVED lines=9> */
[----:B--2---:R-:W-:Y:S01]  /*11c50*/  FMUL.FTZ R213, R15, R20 ;  /* 0x000000140fd57220 */ /* 0x004fe20000410000 */
[-C--:B------:R-:W-:Y:S01]  /*11c60*/  FMUL.FTZ R43, R43, R168.reuse ;  /* 0x000000a82b2b7220 */ /* 0x080fe20000410000 */
[-C--:B------:R-:W-:Y:S01]  /*11c70*/  FMUL.FTZ R46, R46, R168.reuse ;  /* 0x000000a82e2e7220 */ /* 0x080fe20000410000 */
[----:B------:R-:W-:Y:S01]  /*11c80*/  FMUL.FTZ R47, R47, R168 ;  /* 0x000000a82f2f7220 */ /* 0x000fe20000410000 */
        /* <DEDUP_REMOVED lines=12> */
[----:B------:R2:W3:Y:S01]  /*11d50*/  MUFU.EX2 R181, R154 ;  /* 0x0000009a00b57308 */ /* 0x0004e20000000800 */
[-CC-:B------:R-:W-:Y:S01]  /*11d60*/  FFMA.FTZ R175, R175, R20.reuse, -R213.reuse ;  /* 0x00000014afaf7223 */ /* 0x180fe200000108d5 */
[-CC-:B------:R-:W-:Y:S01]  /*11d70*/  FFMA.FTZ R178, R178, R20.reuse, -R213.reuse ;  /* 0x00000014b2b27223 */ /* 0x180fe200000108d5 */
[-CC-:B------:R-:W-:Y:S01]  /*11d80*/  FFMA.FTZ R179, R179, R20.reuse, -R213.reuse ;  /* 0x00000014b3b37223 */ /* 0x180fe200000108d5 */
[-CC-:B------:R-:W-:Y:S01]  /*11d90*/  FFMA.FTZ R182, R182, R20.reuse, -R213.reuse ;  /* 0x00000014b6b67223 */ /* 0x180fe200000108d5 */
[----:B------:R-:W-:Y:S01]  /*11da0*/  FFMA.FTZ R183, R183, R20, -R213 ;  /* 0x00000014b7b77223 */ /* 0x000fe200000108d5 */
[-C--:B------:R-:W-:Y:S01]  /*11db0*/  FMUL.FTZ R50, R50, R168.reuse ;  /* 0x000000a832327220 */ /* 0x080fe20000410000 */
[-C--:B------:R-:W-:Y:S01]  /*11dc0*/  FMUL.FTZ R51, R51, R168.reuse ;  /* 0x000000a833337220 */ /* 0x080fe20000410000 */
[----:B------:R-:W4:Y:S01]  /*11dd0*/  MUFU.EX2 R155, R155 ;  /* 0x0000009b009b7308 */ /* 0x000f220000000800 */
[----:B--2---:R-:W-:Y:S01]  /*11de0*/  F2FP.F16.F32.PACK_AB R154, R156, R153 ;  /* 0x000000999c9a723e */ /* 0x004fe200000000ff */
[-C--:B------:R-:W-:Y:S01]  /*11df0*/  FMUL.FTZ R54, R54, R168.reuse ;  /* 0x000000a836367220 */ /* 0x080fe20000410000 */
[----:B------:R-:W-:Y:S01]  /*11e00*/  F2FP.F16.F32.PACK_AB R156, R218, R157 ;  /* 0x0000009dda9c723e */ /* 0x000fe200000000ff */
[-C--:B------:R-:W-:Y:S01]  /*11e10*/  FMUL.FTZ R55, R55, R168.reuse ;  /* 0x000000a837377220 */ /* 0x080fe20000410000 */
[-C--:B------:R-:W-:Y:S01]  /*11e20*/  FMUL.FTZ R58, R58, R168.reuse ;  /* 0x000000a83a3a7220 */ /* 0x080fe20000410000 */
[-C--:B------:R-:W-:Y:S01]  /*11e30*/  FMUL.FTZ R59, R59, R168.reuse ;  /* 0x000000a83b3b7220 */ /* 0x080fe20000410000 */
[----:B------:R-:W-:Y:S01]  /*11e40*/  FMUL.FTZ R62, R62, R168 ;  /* 0x000000a83e3e7220 */ /* 0x000fe20000410000 */
[----:B------:R-:W2:Y:S01]  /*11e50*/  MUFU.EX2 R158, R158 ;  /* 0x0000009e009e7308 */ /* 0x000ea20000000800 */
[----:B---3--:R-:W-:Y:S01]  /*11e60*/  FFMA.FTZ R153, R168, R0, R181 ;  /* 0x00000000a8997223 */ /* 0x008fe200000100b5 */
[----:B------:R-:W-:Y:S01]  /*11e70*/  FADD.FTZ R0, R218, R3 ;  /* 0x00000003da007221 */ /* 0x000fe20000010000 */
[-C--:B------:R-:W-:Y:S01]  /*11e80*/  FMUL.FTZ R63, R63, R168.reuse ;  /* 0x000000a83f3f7220 */ /* 0x080fe20000410000 */
[-C--:B------:R-:W-:Y:S01]  /*11e90*/  FMUL.FTZ R66, R66, R168.reuse ;  /* 0x000000a842427220 */ /* 0x080fe20000410000 */
[-C--:B------:R-:W-:Y:S01]  /*11ea0*/  FMUL.FTZ R67, R67, R168.reuse ;  /* 0x000000a843437220 */ /* 0x080fe20000410000 */
[----:B------:R-:W-:Y:S01]  /*11eb0*/  FADD.FTZ R0, R161, R0 ;  /* 0x00000000a1007221 */ /* 0x000fe20000010000 */
[-C--:B------:R-:W-:Y:S01]  /*11ec0*/  FMUL.FTZ R70, R70, R168.reuse ;  /* 0x000000a846467220 */ /* 0x080fe20000410000 */
[----:B------:R-:W3:Y:S01]  /*11ed0*/  MUFU.EX2 R159, R159 ;  /* 0x0000009f009f7308 */ /* 0x000ee20000000800 */
[----:B----4-:R-:W-:Y:S01]  /*11ee0*/  FADD.FTZ R153, R155, R153 ;  /* 0x000000999b997221 */ /* 0x010fe20000010000 */
[----:B------:R-:W-:Y:S01]  /*11ef0*/  FADD.FTZ R0, R164, R0 ;  /* 0x00000000a4007221 */ /* 0x000fe20000010000 */
[-C--:B------:R-:W-:Y:S01]  /*11f00*/  FMUL.FTZ R71, R71, R168.reuse ;  /* 0x000000a847477220 */ /* 0x080fe20000410000 */
[-C--:B------:R-:W-:Y:S01]  /*11f10*/  FMUL.FTZ R74, R74, R168.reuse ;  /* 0x000000a84a4a7220 */ /* 0x080fe20000410000 */
[----:B------:R-:W-:Y:S01]  /*11f20*/  FMUL.FTZ R75, R75, R168 ;  /* 0x000000a84b4b7220 */ /* 0x000fe20000410000 */
[----:B------:R-:W-:Y:S01]  /*11f30*/  FADD.FTZ R0, R160, R0 ;  /* 0x00000000a0007221 */ /* 0x000fe20000010000 */
[C---:B------:R-:W-:Y:S01]  /*11f40*/  F2FP.F16.F32.PACK_AB R160, R165.reuse, R160 ;  /* 0x000000a0a5a0723e */ /* 0x040fe200000000ff */
[----:B------:R-:W4:Y:S01]  /*11f50*/  MUFU.EX2 R162, R162 ;  /* 0x000000a200a27308 */ /* 0x000f220000000800 */
[----:B--2---:R-:W-:Y:S01]  /*11f60*/  FADD.FTZ R3, R158, R153 ;  /* 0x000000999e037221 */ /* 0x004fe20000010000 */
[----:B------:R-:W-:Y:S01]  /*11f70*/  FADD.FTZ R0, R165, R0 ;  /* 0x00000000a5007221 */ /* 0x000fe20000010000 */
[----:B------:R-:W-:Y:S01]  /*11f80*/  F2FP.F16.F32.PACK_AB R153, R155, R181 ;  /* 0x000000b59b99723e */ /* 0x000fe200000000ff */
[-C--:B------:R-:W-:Y:S01]  /*11f90*/  FMUL.FTZ R78, R78, R168.reuse ;  /* 0x000000a84e4e7220 */ /* 0x080fe20000410000 */
[-C--:B------:R-:W-:Y:S01]  /*11fa0*/  FMUL.FTZ R79, R79, R168.reuse ;  /* 0x000000a84f4f7220 */ /* 0x080fe20000410000 */
[----:B------:R-:W-:Y:S01]  /*11fb0*/  FADD.FTZ R0, R169, R0 ;  /* 0x00000000a9007221 */ /* 0x000fe20000010000 */
[----:B------:R-:W-:Y:S01]  /*11fc0*/  FMUL.FTZ R82, R82, R168 ;  /* 0x000000a852527220 */ /* 0x000fe20000410000 */
[----:B------:R-:W2:Y:S01]  /*11fd0*/  MUFU.EX2 R163, R163 ;  /* 0x000000a300a37308 */ /* 0x000ea20000000800 */
[C---:B---3--:R-:W-:Y:S01]  /*11fe0*/  FADD.FTZ R3, R159.reuse, R3 ;  /* 0x000000039f037221 */ /* 0x048fe20000010000 */
[----:B------:R-:W-:Y:S01]  /*11ff0*/  F2FP.F16.F32.PACK_AB R155, R159, R158 ;  /* 0x0000009e9f9b723e */ /* 0x000fe200000000ff */
[----:B------:R-:W-:Y:S01]  /*12000*/  BAR.SYNC.DEFER_BLOCKING 0xf, 0x100 ;  /* 0x03c4000000007b1d */ /* 0x000fe20000010000 */
[----:B------:R-:W-:Y:S01]  /*12010*/  FADD.FTZ R0, R172, R0 ;  /* 0x00000000ac007221 */ /* 0x000fe20000010000 */
[----:B------:R-:W-:Y:S01]  /*12020*/  F2FP.F16.F32.PACK_AB R158, R164, R161 ;  /* 0x000000a1a49e723e */ /* 0x000fe200000000ff */
[-C--:B------:R-:W-:Y:S01]  /*12030*/  FMUL.FTZ R83, R83, R168.reuse ;  /* 0x000000a853537220 */ /* 0x080fe20000410000 */
[----:B------:R-:W-:Y:S01]  /*12040*/  F2FP.F16.F32.PACK_AB R164, R176, R173 ;  /* 0x000000adb0a4723e */ /* 0x000fe200000000ff */
[----:B------:R-:W-:Y:S01]  /*12050*/  FADD.FTZ R0, R173, R0 ;  /* 0x00000000ad007221 */ /* 0x000fe20000010000 */
[----:B------:R-:W3:Y:S01]  /*12060*/  MUFU.EX2 R217, R217 ;  /* 0x000000d900d97308 */ /* 0x000ee20000000800 */
[----:B----4-:R-:W-:Y:S01]  /*12070*/  FADD.FTZ R3, R162, R3 ;  /* 0x00000003a2037221 */ /* 0x010fe20000010000 */
[-C--:B------:R-:W-:Y:S01]  /*12080*/  FMUL.FTZ R86, R86, R168.reuse ;  /* 0x000000a856567220 */ /* 0x080fe20000410000 */
[----:B------:R-:W-:Y:S01]  /*12090*/  FADD.FTZ R0, R176, R0 ;  /* 0x00000000b0007221 */ /* 0x000fe20000010000 */
[-C--:B------:R-:W-:Y:S01]  /*120a0*/  FMUL.FTZ R87, R87, R168.reuse ;  /* 0x000000a857577220 */ /* 0x080fe20000410000 */
[-C--:B------:R-:W-:Y:S01]  /*120b0*/  FMUL.FTZ R90, R90, R168.reuse ;  /* 0x000000a85a5a7220 */ /* 0x080fe20000410000 */
[-C--:B------:R-:W-:Y:S01]  /*120c0*/  FMUL.FTZ R91, R91, R168.reuse ;  /* 0x000000a85b5b7220 */ /* 0x080fe20000410000 */
[----:B------:R-:W-:Y:S01]  /*120d0*/  FMUL.FTZ R94, R94, R168 ;  /* 0x000000a85e5e7220 */ /* 0x000fe20000410000 */
[----:B------:R-:W4:Y:S01]  /*120e0*/  MUFU.EX2 R167, R167 ;  /* 0x000000a700a77308 */ /* 0x000f220000000800 */
[C---:B--2---:R-:W-:Y:S01]  /*120f0*/  FADD.FTZ R3, R163.reuse, R3 ;  /* 0x00000003a3037221 */ /* 0x044fe20000010000 */
[----:B------:R-:W-:Y:S01]  /*12100*/  F2FP.F16.F32.PACK_AB R157, R163, R162 ;  /* 0x000000a2a39d723e */ /* 0x000fe200000000ff */
[-C--:B------:R-:W-:Y:S01]  /*12110*/  FMUL.FTZ R95, R95, R168.reuse ;  /* 0x000000a85f5f7220 */ /* 0x080fe20000410000 */
[----:B------:R-:W-:Y:S01]  /*12120*/  F2FP.F16.F32.PACK_AB R162, R172, R169 ;  /* 0x000000a9aca2723e */ /* 0x000fe200000000ff */
[----:B------:R-:W-:Y:S01]  /*12130*/  FADD.FTZ R169, R177, R0 ;  /* 0x00000000b1a97221 */ /* 0x000fe20000010000 */
[-C--:B------:R-:W-:Y:S01]  /*12140*/  FMUL.FTZ R98, R98, R168.reuse ;  /* 0x000000a862627220 */ /* 0x080fe20000410000 */
[-C--:B------:R-:W-:Y:S01]  /*12150*/  FMUL.FTZ R99, R99, R168.reuse ;  /* 0x000000a863637220 */ /* 0x080fe20000410000 */
[----:B------:R-:W2:Y:S01]  /*12160*/  MUFU.EX2 R170, R170 ;  /* 0x000000aa00aa7308 */ /* 0x000ea20000000800 */
[----:B---3--:R-:W-:Y:S01]  /*12170*/  FADD.FTZ R3, R217, R3 ;  /* 0x00000003d9037221 */ /* 0x008fe20000010000 */
[----:B------:R3:W-:Y:S01]  /*12180*/  STSM.16.M88.4 [R200+0x26800], R152 ;  /* 0x02680098c8007844 */ /* 0x0007e20000000200 */
[-C--:B------:R-:W-:Y:S01]  /*12190*/  FMUL.FTZ R102, R102, R168.reuse ;  /* 0x000000a866667220 */ /* 0x080fe20000410000 */
[-C--:B------:R-:W-:Y:S01]  /*121a0*/  FMUL.FTZ R103, R103, R168.reuse ;  /* 0x000000a867677220 */ /* 0x080fe20000410000 */
[-C--:B------:R-:W-:Y:S01]  /*121b0*/  FMUL.FTZ R106, R106, R168.reuse ;  /* 0x000000a86a6a7220 */ /* 0x080fe20000410000 */
[-C--:B------:R-:W-:Y:S01]  /*121c0*/  FMUL.FTZ R107, R107, R168.reuse ;  /* 0x000000a86b6b7220 */ /* 0x080fe20000410000 */
[-C--:B------:R-:W-:Y:S01]  /*121d0*/  FMUL.FTZ R110, R110, R168.reuse ;  /* 0x000000a86e6e7220 */ /* 0x080fe20000410000 */
[----:B------:R-:W5:Y:S01]  /*121e0*/  MUFU.EX2 R171, R171 ;  /* 0x000000ab00ab7308 */ /* 0x000f620000000800 */
        /* <DEDUP_REMOVED lines=16> */
[C---:B-----5:R-:W-:Y:S01]  /*122f0*/  FADD.FTZ R3, R171.reuse, R3 ;  /* 0x00000003ab037221 */ /* 0x060fe20000010000 */
[----:B------:R-:W-:Y:S01]  /*12300*/  F2FP.F16.F32.PACK_AB R161, R171, R170 ;  /* 0x000000aaaba1723e */ /* 0x000fe200000000ff */
[-C--:B------:R-:W-:Y:S01]  /*12310*/  FMUL.FTZ R131, R131, R168.reuse ;  /* 0x000000a883837220 */ /* 0x080fe20000410000 */
[-C--:B------:R-:W-:Y:S01]  /*12320*/  FMUL.FTZ R134, R134, R168.reuse ;  /* 0x000000a886867220 */ /* 0x080fe20000410000 */
[-C--:B------:R-:W-:Y:S01]  /*12330*/  FMUL.FTZ R135, R135, R168.reuse ;  /* 0x000000a887877220 */ /* 0x080fe20000410000 */
[-C--:B------:R-:W-:Y:S01]  /*12340*/  FMUL.FTZ R138, R138, R168.reuse ;  /* 0x000000a88a8a7220 */ /* 0x080fe20000410000 */
[-C--:B------:R-:W-:Y:S01]  /*12350*/  FMUL.FTZ R139, R139, R168.reuse ;  /* 0x000000a88b8b7220 */ /* 0x080fe20000410000 */
[----:B------:R-:W5:Y:S01]  /*12360*/  MUFU.EX2 R178, R178 ;  /* 0x000000b200b27308 */ /* 0x000f620000000800 */
[----:B----4-:R-:W-:Y:S01]  /*12370*/  FADD.FTZ R3, R174, R3 ;  /* 0x00000003ae037221 */ /* 0x010fe20000010000 */
[-C--:B------:R-:W-:Y:S01]  /*12380*/  FMUL.FTZ R142, R142, R168.reuse ;  /* 0x000000a88e8e7220 */ /* 0x080fe20000410000 */
[-C--:B------:R-:W-:Y:S01]  /*12390*/  FMUL.FTZ R143, R143, R168.reuse ;  /* 0x000000a88f8f7220 */ /* 0x080fe20000410000 */
[-C--:B------:R-:W-:Y:S01]  /*123a0*/  FMUL.FTZ R146, R146, R168.reuse ;  /* 0x000000a892927220 */ /* 0x080fe20000410000 */
[-C--:B------:R-:W-:Y:S01]  /*123b0*/  FMUL.FTZ R147, R147, R168.reuse ;  /* 0x000000a893937220 */ /* 0x080fe20000410000 */
[-C--:B------:R-:W-:Y:S01]  /*123c0*/  FMUL.FTZ R150, R150, R168.reuse ;  /* 0x000000a896967220 */ /* 0x080fe20000410000 */
[----:B------:R-:W-:Y:S01]  /*123d0*/  FMUL.FTZ R151, R151, R168 ;  /* 0x000000a897977220 */ /* 0x000fe20000410000 */
[----:B------:R-:W4:Y:S01]  /*123e0*/  MUFU.EX2 R179, R179 ;  /* 0x000000b300b37308 */ /* 0x000f220000000800 */
[C---:B--2---:R-:W-:Y:S01]  /*123f0*/  FADD.FTZ R3, R175.reuse, R3 ;  /* 0x00000003af037221 */ /* 0x044fe20000010000 */
[----:B------:R-:W-:-:S05]  /*12400*/  F2FP.F16.F32.PACK_AB R163, R175, R174 ;  /* 0x000000aeafa3723e */ /* 0x000fca00000000ff */
[----:B------:R3:W-:Y:S01]  /*12410*/  STSM.16.M88.4 [R201], R160 ;  /* 0x000000a0c9007844 */ /* 0x0007e20000000200 */
[----:B------:R-:W2:Y:S01]  /*12420*/  MUFU.EX2 R167, R182 ;  /* 0x000000b600a77308 */ /* 0x000ea20000000800 */
[----:B-----5:R-:W-:-:S07]  /*12430*/  FADD.FTZ R3, R178, R3 ;  /* 0x00000003b2037221 */ /* 0x020fce0000010000 */
[----:B------:R-:W5:Y:S01]  /*12440*/  MUFU.EX2 R183, R183 ;  /* 0x000000b700b77308 */ /* 0x000f620000000800 */
[C---:B----4-:R-:W-:Y:S01]  /*12450*/  FADD.FTZ R3, R179.reuse, R3 ;  /* 0x00000003b3037221 */ /* 0x050fe20000010000 */
[----:B------:R-:W-:-:S03]  /*12460*/  F2FP.F16.F32.PACK_AB R165, R179, R178 ;  /* 0x000000b2b3a5723e */ /* 0x000fc600000000ff */
[----:B--2---:R-:W-:Y:S01]  /*12470*/  FADD.FTZ R0, R167, R3 ;  /* 0x00000003a7007221 */ /* 0x004fe20000010000 */
[C---:B------:R-:W-:Y:S01]  /*12480*/  FADD.FTZ R3, R166.reuse, R169 ;  /* 0x000000a9a6037221 */ /* 0x040fe20000010000 */
[----:B------:R-:W-:Y:S02]  /*12490*/  F2FP.F16.F32.PACK_AB R166, R166, R177 ;  /* 0x000000b1a6a6723e */ /* 0x000fe400000000ff */
[C---:B-----5:R-:W-:Y:S01]  /*124a0*/  F2FP.F16.F32.PACK_AB R167, R183.reuse, R167 ;  /* 0x000000a7b7a7723e */ /* 0x060fe200000000ff */
[----:B------:R-:W-:-:S04]  /*124b0*/  FADD.FTZ R0, R183, R0 ;  /* 0x00000000b7007221 */ /* 0x000fc80000010000 */
[----:B------:R3:W-:Y:S01]  /*124c0*/  STSM.16.M88.4 [R202], R164 ;  /* 0x000000a4ca007844 */ /* 0x0007e20000000200 */
[----:B------:R-:W-:Y:S05]  /*124d0*/  @!P0 BRA `(.L_x_5926) ;  /* 0x0000000000048947 */ /* 0x000fea0003800000 */
[----:B------:R-:W-:Y:S01]  /*124e0*/  BPT.TRAP 0x1 ;  /* 0x000000040000795c */ /* 0x000fe20000300000 */
.L_x_5926:
[----:B------:R2:W4:Y:S01]  /*124f0*/  SYNCS.PHASECHK.TRANS64.TRYWAIT P2, [R12+URZ+0x28c50], R211 ;  /* 0x028c50d30c0075a7 */ /* 0x000522000804017f */
[----:B------:R-:W-:Y:S05]  /*12500*/  @!P0 BRA `(.L_x_5927) ;  /* 0x0000000000048947 */ /* 0x000fea0003800000 */
[----:B------:R-:W-:Y:S01]  /*12510*/  BPT.TRAP 0x1 ;  /* 0x000000040000795c */ /* 0x000fe20000300000 */
.L_x_5927:
[----:B------:R-:W-:Y:S04]  /*12520*/  BSSY B2, `(.L_x_5928) ;  /* 0x0000004000027945 */ /* 0x000fe80003800000 */
[----:B----4-:R-:W-:Y:S05]  /*12530*/  @P2 BRA `(.L_x_5929) ;  /* 0x0000000000082947 */ /* 0x010fea0003800000 */
[----:B------:R-:W4:Y:S02]  /*12540*/  SYNCS.PHASECHK.TRANS64.TRYWAIT P2, [R12+URZ+0x28c50], R211 ;  /* 0x028c50d30c0075a7 */ /* 0x000f24000804017f */
[----:B----4-:R-:W-:Y:S05]  /*12550*/  @!P2 BRA `(.L_x_5930) ;  /* 0x0000011c00e4a947 */ /* 0x010fea0003800000 */
.L_x_5929:
[----:B------:R-:W-:Y:S05]  /*12560*/  BSYNC B2 ;  /* 0x0000000000027941 */ /* 0x000fea0003800000 */
.L_x_5928:
        /* <DEDUP_REMOVED lines=8> */
[----:B---3--:R-:W-:Y:S01]  /*125f0*/  VIADD R152, R168, 0x80 ;  /* 0x00000080a8987836 */ /* 0x008fe20000000000 */
        /* <DEDUP_REMOVED lines=31> */
.L_x_5931:
[----:B012-4-:R-:W-:Y:S02]  /*127f0*/  VIADD R12, R12, 0x28c60 ;  /* 0x00028c600c0c7836 */ /* 0x017fe40000000000 */
[----:B------:R-:W-:Y:S02]  /*12800*/  IMAD.MOV.U32 R213, RZ, RZ, R15 ;  /* 0x000000ffffd57224 */ /* 0x000fe400078e000f */
[----:B------:R-:W-:Y:S01]  /*12810*/  IMAD.MOV.U32 R218, RZ, RZ, R13 ;  /* 0x000000ffffda7224 */ /* 0x000fe200078e000d */
[----:B------:R-:W-:Y:S01]  /*12820*/  PRMT R12, R186, 0x654, R12 ;  /* 0x00000654ba0c7816 */ /* 0x000fe2000000000c */
[----:B------:R-:W-:-:S03]  /*12830*/  IMAD.MOV.U32 R217, RZ, RZ, R17 ;  /* 0x000000ffffd97224 */ /* 0x000fc600078e0011 */
[----:B------:R0:W-:Y:S01]  /*12840*/  SYNCS.ARRIVE.TRANS64.RED.A1T0 RZ, [R12+URZ], RZ ;  /* 0x000000ff0cff79a7 */ /* 0x0001e2000810043f */
[----:B------:R-:W-:Y:S05]  /*12850*/  @P1 BRA `(.L_x_5932) ;  /* 0xffffffe000741947 */ /* 0x000fea000383ffff */
[----:B------:R-:W-:Y:S05]  /*12860*/  BSYNC B0 ;  /* 0x0000000000007941 */ /* 0x000fea0003800000 */
.L_x_5919:
[----:B0-----:R-:W-:-:S07]  /*12870*/  IMAD.MOV.U32 R12, RZ, RZ, R209 ;  /* 0x000000ffff0c7224 */ /* 0x001fce00078e00d1 */
.L_x_5918:
[----:B------:R-:W-:Y:S05]  /*12880*/  BSYNC B1 ;  /* 0x0000000000017941 */ /* 0x000fea0003800000 */
.L_x_5917:
[----:B------:R-:W-:Y:S01]  /*12890*/  ISETP.GE.AND P1, PT, R12, R207, PT ;  /* 0x000000cf0c00720c */ /* 0x000fe20003f26270 */
[----:B------:R-:W-:-:S12]  /*128a0*/  BSSY B0, `(.L_x_5933) ;  /* 0x0000291000007945 */ /* 0x000fd80003800000 */
[----:B------:R-:W-:Y:S05]  /*128b0*/  @!P1 BRA `(.L_x_5934) ;  /* 0x00000028003c9947 */ /* 0x000fea0003800000 */
[----:B------:R-:W-:Y:S01]  /*128c0*/  MOV R211, R15 ;  /* 0x0000000f00d37202 */ /* 0x000fe20000000f00 */
[----:B------:R-:W-:Y:S02]  /*128d0*/  IMAD.MOV.U32 R213, RZ, RZ, R13 ;  /* 0x000000ffffd57224 */ /* 0x000fe400078e000d */
[----:B------:R-:W-:-:S07]  /*128e0*/  IMAD.MOV.U32 R217, RZ, RZ, R17 ;  /* 0x000000ffffd97224 */ /* 0x000fce00078e0011 */
.L_x_5955:
[----:B------:R-:W-:-:S05]  /*128f0*/  VIADD R17, R217, 0x1 ;  /* 0x00000001d9117836 */ /* 0x000fca0000000000 */
[----:B------:R-:W-:-:S04]  /*12900*/  ISETP.NE.AND P1, PT, R17, 0x2, PT ;  /* 0x000000021100780c */ /* 0x000fc80003f25270 */
[----:B------:R-:W-:Y:S02]  /*12910*/  SEL R13, RZ, 0x1, P1 ;  /* 0x00000001ff0d7807 */ /* 0x000fe40000800000 */
[----:B------:R-:W-:Y:S02]  /*12920*/  SEL R17, R17, RZ, P1 ;  /* 0x000000ff11117207 */ /* 0x000fe40000800000 */
[----:B------:R-:W-:Y:S01]  /*12930*/  LOP3.LUT R22, R22, R13, RZ, 0x3c, !PT ;  /* 0x0000000d16167212 */ /* 0x000fe200078e3cff */
[----:B0-----:R-:W-:Y:S06]  /*12940*/  @!P0 BRA `(.L_x_5935) ;  /* 0x0000000000048947 */ /* 0x001fec0003800000 */
[----:B------:R-:W-:Y:S01]  /*12950*/  BPT.TRAP 0x1 ;  /* 0x000000040000795c */ /* 0x000fe20000300000 */
.L_x_5935:
[----:B------:R-:W-:Y:S01]  /*12960*/  IMAD R21, R17, 0x8, R2 ;  /* 0x0000000811157824 */ /* 0x000fe200078e0202 */
[----:B------:R-:W-:-:S04]  /*12970*/  SHF.L.U32 R209, R22, 0x1f, RZ ;  /* 0x0000001f16d17819 */ /* 0x000fc800000006ff */
[----:B------:R0:W1:Y:S01]  /*12980*/  SYNCS.PHASECHK.TRANS64.TRYWAIT P1, [R21+URZ+0x28c30], R209 ;  /* 0x028c30d1150075a7 */ /* 0x000062000802017f */
[----:B------:R-:W-:Y:S05]  /*12990*/  @!P0 BRA `(.L_x_5936) ;  /* 0x0000000000048947 */ /* 0x000fea0003800000 */
[----:B------:R-:W-:Y:S01]  /*129a0*/  BPT.TRAP 0x1 ;  /* 0x000000040000795c */ /* 0x000fe20000300000 */
.L_x_5936:
[----:B------:R-:W-:Y:S01]  /*129b0*/  BSSY B1, `(.L_x_5937) ;  /* 0x0000006000017945 */ /* 0x000fe20003800000 */
[----:B------:R-:W-:Y:S02]  /*129c0*/  IMAD R156, R17, 0x200, R14 ;  /* 0x00000200119c7824 */ /* 0x000fe400078e020e */
[----:B------:R-:W-:Y:S01]  /*129d0*/  IMAD.MOV.U32 R157, RZ, RZ, 0x40000040 ;  /* 0x40000040ff9d7424 */ /* 0x000fe200078e00ff */
[----:B-1----:R-:W-:Y:S06]  /*129e0*/  @P1 BRA `(.L_x_5938) ;  /* 0x0000000000081947 */ /* 0x002fec0003800000 */
[----:B------:R-:W1:Y:S02]  /*129f0*/  SYNCS.PHASECHK.TRANS64.TRYWAIT P1, [R21+URZ+0x28c30], R209 ;  /* 0x028c30d1150075a7 */ /* 0x000e64000802017f */
[----:B-1----:R-:W-:Y:S05]  /*12a00*/  @!P1 BRA `(.L_x_5939) ;  /* 0x0000011800cc9947 */ /* 0x002fea0003800000 */
.L_x_5938:
[----:B------:R-:W-:Y:S05]  /*12a10*/  BSYNC B1 ;  /* 0x0000000000017941 */ /* 0x000fea0003800000 */
.L_x_5937:
        /* <DEDUP_REMOVED lines=36> */
.L_x_5940:
[----:B------:R-:W2:Y:S01]  /*12c60*/  @P4 LDC R20, c[0x0][0x44c] ;  /* 0x00011300ff144b82 */ /* 0x000ea20000000800 */
[----:B------:R-:W-:Y:S01]  /*12c70*/  IMAD.IADD R13, R206, 0x1, R196 ;  /* 0x00000001ce0d7824 */ /* 0x000fe200078e02c4 */
[----:B------:R-:W-:Y:S02]  /*12c80*/  ULDC UR4, c[0x0][0x9d8] ;  /* 0x0002760000047ab9 */ /* 0x000fe40000000800 */
[----:B------:R-:W-:Y:S01]  /*12c90*/  FMUL.FTZ R221, R157, UR4 ;  /* 0x000000049ddd7c20 */ /* 0x000fe20008410000 */
[----:B------:R-:W-:Y:S01]  /*12ca0*/  FMUL.FTZ R222, R161, UR4 ;  /* 0x00000004a1de7c20 */ /* 0x000fe20008410000 */
[----:B------:R-:W-:Y:S01]  /*12cb0*/  FMUL.FTZ R220, R156, UR4 ;  /* 0x000000049cdc7c20 */ /* 0x000fe20008410000 */
[----:B------:R-:W-:Y:S01]  /*12cc0*/  FMUL.FTZ R157, R162, UR4 ;  /* 0x00000004a29d7c20 */ /* 0x000fe20008410000 */
[----:B------:R-:W3:Y:S01]  /*12cd0*/  @P4 LDC R15, c[0x0][0x450] ;  /* 0x00011400ff0f4b82 */ /* 0x000ee20000000800 */
        /* <DEDUP_REMOVED lines=15> */
[----:B--2---:R-:W-:-:S04]  /*12dd0*/  @P4 IMAD.HI.U32 R20, R13, R20, RZ ;  /* 0x000000140d144227 */ /* 0x004fc800078e00ff */
[----:B------:R-:W-:Y:S01]  /*12de0*/  FMUL.FTZ R177, R177, UR4 ;  /* 0x00000004b1b17c20 */ /* 0x000fe20008410000 */
[----:B------:R-:W-:Y:S01]  /*12df0*/  FMUL.FTZ R174, R182, UR4 ;  /* 0x00000004b6ae7c20 */ /* 0x000fe20008410000 */
[----:B------:R-:W-:Y:S01]  /*12e00*/  FMUL.FTZ R176, R183, UR4 ;  /* 0x00000004b7b07c20 */ /* 0x000fe20008410000 */
[----:B------:R-:W-:Y:S01]  /*12e10*/  IADD3 R223, -R189, 0x1, -R178 ;  /* 0x00000001bddf7810 */ /* 0x000fe20007ffe9b2 */
[----:B------:R-:W2:Y:S01]  /*12e20*/  MUFU.TANH R218, R218 ;  /* 0x000000da00da7308 */ /* 0x000ea20000002400 */
[----:B---3--:R-:W-:Y:S01]  /*12e30*/  @P4 SHF.R.U32.HI R13, RZ, R15, R20 ;  /* 0x0000000fff0d4219 */ /* 0x008fe20000011614 */
        /* <DEDUP_REMOVED lines=11> */
[----:B------:R-:W3:Y:S01]  /*12ef0*/  SHFL.IDX PT, R181, R13, RZ, 0x1c1f ;  /* 0x001c1fff0db57589 */ /* 0x000ee200000e0000 */
[----:B------:R-:W4:Y:S01]  /*12f00*/  MUFU.TANH R15, R15 ;  /* 0x0000000f000f7308 */ /* 0x000f220000002400 */
[----:B------:R-:W-:Y:S01]  /*12f10*/  VIADD R152, R21, 0x28c40 ;  /* 0x00028c4015987836 */ /* 0x000fe20000000000 */
[----:B------:R-:W-:Y:S01]  /*12f20*/  IADD3 R223, -R23, R223, R184 ;  /* 0x000000df17df7210 */ /* 0x000fe20007ffe1b8 */
[----:B------:R-:W-:-:S03]  /*12f30*/  ULDC UR4, c[0x0][0x9e0] ;  /* 0x0002780000047ab9 */ /* 0x000fc60000000800 */
[----:B------:R-:W-:Y:S01]  /*12f40*/  PRMT R152, R186, 0x654, R152 ;  /* 0x00000654ba987816 */ /* 0x000fe20000000098 */
[C---:B------:R-:W-:Y:S01]  /*12f50*/  VIADD R224, R223.reuse, UR4 ;  /* 0x00000004dfe07c36 */ /* 0x040fe20008000000 */
[----:B------:R-:W0:Y:S01]  /*12f60*/  MUFU.TANH R20, R20 ;  /* 0x0000001400147308 */ /* 0x000e220000002400 */
[----:B------:R-:W-:Y:S01]  /*12f70*/  VIADD R223, R223, UR45 ;  /* 0x0000002ddfdf7c36 */ /* 0x000fe20008000000 */
[----:B------:R0:W-:Y:S06]  /*12f80*/  SYNCS.ARRIVE.TRANS64.RED.A1T0 RZ, [R152+URZ], RZ ;  /* 0x000000ff98ff79a7 */ /* 0x0001ec000810043f */
[----:B------:R-:W0:Y:S01]  /*12f90*/  MUFU.TANH R154, R154 ;  /* 0x0000009a009a7308 */ /* 0x000e220000002400 */
[----:B---3--:R-:W-:-:S07]  /*12fa0*/  IMAD.IADD R183, R224, 0x1, R181 ;  /* 0x00000001e0b77824 */ /* 0x008fce00078e02b5 */
[----:B------:R-:W3:Y:S01]  /*12fb0*/  MUFU.TANH R220, R220 ;  /* 0x000000dc00dc7308 */ /* 0x000ee20000002400 */
        /* <DEDUP_REMOVED lines=28> */
[----:B--234-:R-:W-:Y:S05]  /*13180*/  @!P5 BRA `(.L_x_5941) ;  /* 0x000000000060d947 */ /* 0x01cfea0003800000 */
[----:B------:R-:W-:Y:S01]  /*13190*/  IADD3 R181, -R23, R184, R181 ;  /* 0x000000b817b57210 */ /* 0x000fe20007ffe1b5 */
[----:B------:R-:W-:Y:S03]  /*131a0*/  BSSY B1, `(.L_x_5942) ;  /* 0x0000012000017945 */ /* 0x000fe60003800000 */
[----:B------:R-:W-:-:S13]  /*131b0*/  ISETP.GT.AND P1, PT, R181, -0x1, PT ;  /* 0xffffffffb500780c */ /* 0x000fda0003f24270 */
[----:B------:R-:W-:Y:S05]  /*131c0*/  @P1 BRA `(.L_x_5943) ;  /* 0x0000000000241947 */ /* 0x000fea0003800000 */
[----:B------:R-:W-:Y:S01]  /*131d0*/  ULDC UR4, c[0x0][0x9e4] ;  /* 0x0002790000047ab9 */ /* 0x000fe20000000800 */
[----:B------:R-:W-:Y:S02]  /*131e0*/  LOP3.LUT R181, RZ, R181, RZ, 0x33, !PT ;  /* 0x000000b5ffb57212 */ /* 0x000fe400078e33ff */
[----:B------:R-:W-:-:S04]  /*131f0*/  MOV R225, UR4 ;  /* 0x0000000400e17c02 */ /* 0x000fc80008000f00 */
[----:B------:R-:W-:-:S13]  /*13200*/  ISETP.NE.AND P1, PT, R225, 0x1, PT ;  /* 0x00000001e100780c */ /* 0x000fda0003f25270 */
[----:B0-----:R-:W0:Y:S02]  /*13210*/  @P1 LDC.64 R152, c[0x0][0x9e8] ;  /* 0x00027a00ff981b82 */ /* 0x001e240000000a00 */
[----:B0-----:R-:W-:-:S05]  /*13220*/  @P1 IMAD.HI.U32 R152, R181, R152, RZ ;  /* 0x00000098b5981227 */ /* 0x001fca00078e00ff */
[----:B------:R-:W-:-:S04]  /*13230*/  @P1 SHF.R.U32.HI R181, RZ, R153, R152 ;  /* 0x00000099ffb51219 */ /* 0x000fc80000011698 */
[----:B------:R-:W-:Y:S01]  /*13240*/  LOP3.LUT R181, RZ, R181, RZ, 0x33, !PT ;  /* 0x000000b5ffb57212 */ /* 0x000fe200078e33ff */
[----:B------:R-:W-:Y:S06]  /*13250*/  BRA `(.L_x_5944) ;  /* 0x0000000000187947 */ /* 0x000fec0003800000 */
.L_x_5943:
[----:B------:R-:W-:Y:S02]  /*13260*/  ULDC UR4, c[0x0][0x9e4] ;  /* 0x0002790000047ab9 */ /* 0x000fe40000000800 */
[----:B------:R-:W-:-:S05]  /*13270*/  IMAD.U32 R225, RZ, RZ, UR4 ;  /* 0x00000004ffe17e24 */ /* 0x000fca000f8e00ff */
[----:B------:R-:W-:-:S13]  /*13280*/  ISETP.NE.AND P1, PT, R225, 0x1, PT ;  /* 0x00000001e100780c */ /* 0x000fda0003f25270 */
[----:B0-----:R-:W0:Y:S02]  /*13290*/  @P1 LDC.64 R152, c[0x0][0x9e8] ;  /* 0x00027a00ff981b82 */ /* 0x001e240000000a00 */
[----:B0-----:R-:W-:-:S05]  /*132a0*/  @P1 IMAD.HI.U32 R152, R181, R152, RZ ;  /* 0x00000098b5981227 */ /* 0x001fca00078e00ff */
[----:B------:R-:W-:-:S07]  /*132b0*/  @P1 SHF.R.U32.HI R181, RZ, R153, R152 ;  /* 0x00000099ffb51219 */ /* 0x000fce0000011698 */
.L_x_5944:
[----:B------:R-:W-:Y:S05]  /*132c0*/  BSYNC B1 ;  /* 0x0000000000017941 */ /* 0x000fea0003800000 */
.L_x_5942:
[----:B------:R-:W-:-:S04]  /*132d0*/  IMAD R181, R181, R225, -R178 ;  /* 0x000000e1b5b57224 */ /* 0x000fc800078e0ab2 */
[----:B------:R-:W-:-:S05]  /*132e0*/  IMAD.IADD R181, R181, 0x1, -R189 ;  /* 0x00000001b5b57824 */ /* 0x000fca00078e0abd */
[----:B------:R-:W-:Y:S02]  /*132f0*/  VIMNMX R182, R182, R181, !PT ;  /* 0x000000b5b6b67248 */ /* 0x000fe40007fe0100 */
[----:B------:R-:W-:-:S07]  /*13300*/  VIADDMNMX R183, R181, R225, R183, PT ;  /* 0x000000e1b5b77246 */ /* 0x000fce00038001b7 */
.L_x_5941:
[----:B------:R-:W-:Y:S01]  /*13310*/  ISETP.GT.AND P1, PT, R12, -0x1, PT ;  /* 0xffffffff0c00780c */ /* 0x000fe20003f24270 */
[----:B------:R-:W2:Y:S03]  /*13320*/  SHFL.IDX PT, R13, R13, 0x1, 0x1c1f ;  /* 0x003c1f000d0d7f89 */ /* 0x000ea600000e0000 */
[C---:B------:R-:W-:Y:S02]  /*13330*/  ISETP.GT.AND P2, PT, R182.reuse, RZ, P1 ;  /* 0x000000ffb600720c */ /* 0x040fe40000f44270 */
[C---:B------:R-:W-:Y:S02]  /*13340*/  ISETP.GT.AND P6, PT, R182.reuse, 0x1, P1 ;  /* 0x00000001b600780c */ /* 0x040fe40000fc4270 */
[----:B------:R-:W-:Y:S02]  /*13350*/  ISETP.LT.OR P3, PT, R183, 0x1, P2 ;  /* 0x00000001b700780c */ /* 0x000fe40001761670 */
[----:B------:R-:W-:-:S02]  /*13360*/  ISETP.GT.AND P2, PT, R182, 0x8, P1 ;  /* 0x00000008b600780c */ /* 0x000fc40000f44270 */
[----:B0-----:R-:W-:Y:S02]  /*13370*/  FSEL R181, R20, -INF , !P3 ;  /* 0xff80000014b57808 */ /* 0x001fe40005800000 */
[----:B------:R-:W-:Y:S02]  /*13380*/  ISETP.GT.AND P3, PT, R182, 0x9, P1 ;  /* 0x00000009b600780c */ /* 0x000fe40000f64270 */
[C---:B------:R-:W-:Y:S02]  /*13390*/  ISETP.LT.OR P6, PT, R183.reuse, 0x2, P6 ;  /* 0x00000002b700780c */ /* 0x040fe400037c1670 */
[C---:B------:R-:W-:Y:S02]  /*133a0*/  ISETP.LT.OR P2, PT, R183.reuse, 0x9, P2 ;  /* 0x00000009b700780c */ /* 0x040fe40001741670 */
[----:B------:R-:W-:Y:S02]  /*133b0*/  ISETP.LT.OR P3, PT, R183, 0xa, P3 ;  /* 0x0000000ab700780c */ /* 0x000fe40001f61670 */
[----:B------:R-:W-:-:S02]  /*133c0*/  FSEL R218, R218, -INF , !P6 ;  /* 0xff800000dada7808 */ /* 0x000fc40007000000 */
[----:B------:R-:W-:Y:S01]  /*133d0*/  FSEL R220, R220, -INF , !P2 ;  /* 0xff800000dcdc7808 */ /* 0x000fe20005000000 */
[--C-:B--2---:R-:W-:Y:S01]  /*133e0*/  IMAD.IADD R224, R224, 0x1, R13.reuse ;  /* 0x00000001e0e07824 */ /* 0x104fe200078e020d */
        /* <DEDUP_REMOVED lines=38> */
[----:B------:R-:W-:Y:S06]  /*13650*/  @!P5 BRA `(.L_x_5945) ;  /* 0x000000000060d947 */ /* 0x000fec0003800000 */
        /* <DEDUP_REMOVED lines=13> */
.L_x_5947:
[----:B------:R-:W-:Y:S02]  /*13730*/  ULDC UR4, c[0x0][0x9e4] ;  /* 0x0002790000047ab9 */ /* 0x000fe40000000800 */
[----:B------:R-:W-:-:S05]  /*13740*/  IMAD.U32 R20, RZ, RZ, UR4 ;  /* 0x00000004ff147e24 */ /* 0x000fca000f8e00ff */
[----:B------:R-:W-:-:S13]  /*13750*/  ISETP.NE.AND P2, PT, R20, 0x1, PT ;  /* 0x000000011400780c */ /* 0x000fda0003f45270 */
[----:B------:R-:W0:Y:S02]  /*13760*/  @P2 LDC.64 R152, c[0x0][0x9e8] ;  /* 0x00027a00ff982b82 */ /* 0x000e240000000a00 */
[----:B0-----:R-:W-:-:S05]  /*13770*/  @P2 IMAD.HI.U32 R152, R13, R152, RZ ;  /* 0x000000980d982227 */ /* 0x001fca00078e00ff */
[----:B------:R-:W-:-:S07]  /*13780*/  @P2 SHF.R.U32.HI R13, RZ, R153, R152 ;  /* 0x00000099ff0d2219 */ /* 0x000fce0000011698 */
.L_x_5948:
[----:B------:R-:W-:Y:S05]  /*13790*/  BSYNC B1 ;  /* 0x0000000000017941 */ /* 0x000fea0003800000 */
.L_x_5946:
[----:B------:R-:W-:-:S04]  /*137a0*/  IMAD R13, R13, R20, -R178 ;  /* 0x000000140d0d7224 */ /* 0x000fc800078e0ab2 */
[----:B------:R-:W-:-:S05]  /*137b0*/  IMAD.IADD R13, R13, 0x1, -R189 ;  /* 0x000000010d0d7824 */ /* 0x000fca00078e0abd */
[----:B------:R-:W-:Y:S02]  /*137c0*/  VIMNMX R223, R223, R13, !PT ;  /* 0x0000000ddfdf7248 */ /* 0x000fe40007fe0100 */
[----:B------:R-:W-:-:S07]  /*137d0*/  VIADDMNMX R224, R13, R20, R224, PT ;  /* 0x000000140de07246 */ /* 0x000fce00038001e0 */
.L_x_5945:
[----:B------:R-:W-:Y:S01]  /*137e0*/  FMNMX.FTZ R13, R181, R213, !PT ;  /* 0x000000d5b50d7209 */ /* 0x000fe20007810000 */
[----:B------:R-:W-:Y:S01]  /*137f0*/  ULDC UR4, c[0x0][0x988] ;  /* 0x0002620000047ab9 */ /* 0x000fe20000000800 */
[----:B------:R-:W-:Y:S02]  /*13800*/  ISETP.GT.AND P6, PT, R223, 0x9, P1 ;  /* 0x00000009df00780c */ /* 0x000fe40000fc4270 */
[----:B------:R-:W-:Y:S02]  /*13810*/  FMNMX.FTZ R13, R218, R13, !PT ;  /* 0x0000000dda0d7209 */ /* 0x000fe40007810000 */
[----:B------:R-:W-:Y:S02]  /*13820*/  ISETP.LT.OR P6, PT, R224, 0xa, P6 ;  /* 0x0000000ae000780c */ /* 0x000fe400037c1670 */
[----:B------:R-:W-:Y:S02]  /*13830*/  FMNMX.FTZ R13, R220, R13, !PT ;  /* 0x0000000ddc0d7209 */ /* 0x000fe40007810000 */
[----:B------:R-:W-:-:S02]  /*13840*/  FSEL R156, R156, -INF , !P6 ;  /* 0xff8000009c9c7808 */ /* 0x000fc40007000000 */
[----:B------:R-:W-:Y:S02]  /*13850*/  FMNMX.FTZ R13, R221, R13, !PT ;  /* 0x0000000ddd0d7209 */ /* 0x000fe40007810000 */
        /* <DEDUP_REMOVED lines=14> */
[----:B------:R-:W-:Y:S02]  /*13940*/  ISETP.GT.AND P3, PT, R223, 0x1, P1 ;  /* 0x00000001df00780c */ /* 0x000fe40000f64270 */
[----:B------:R-:W-:Y:S02]  /*13950*/  FMNMX.FTZ R13, R173, R13, !PT ;  /* 0x0000000dad0d7209 */ /* 0x000fe40007810000 */
[----:B------:R-:W-:-:S02]  /*13960*/  ISETP.LT.OR P6, PT, R224, 0x1, P6 ;  /* 0x00000001e000780c */ /* 0x000fc400037c1670 */
[----:B------:R-:W-:Y:S02]  /*13970*/  FMNMX.FTZ R13, R175, R13, !PT ;  /* 0x0000000daf0d7209 */ /* 0x000fe40007810000 */
[----:B------:R-:W-:Y:S02]  /*13980*/  ISETP.LT.OR P3, PT, R224, 0x2, P3 ;  /* 0x00000002e000780c */ /* 0x000fe40001f61670 */
[----:B------:R-:W-:Y:S02]  /*13990*/  FMNMX.FTZ R13, R177, R13, !PT ;  /* 0x0000000db10d7209 */ /* 0x000fe40007810000 */
[----:B------:R-:W-:Y:S02]  /*139a0*/  FSEL R178, R15, -INF , !P6 ;  /* 0xff8000000fb27808 */ /* 0x000fe40007000000 */
[----:B------:R-:W-:Y:S02]  /*139b0*/  FMNMX.FTZ R13, R179, R13, !PT ;  /* 0x0000000db30d7209 */ /* 0x000fe40007810000 */
[----:B------:R-:W-:-:S02]  /*139c0*/  FSEL R154, R154, -INF , !P3 ;  /* 0xff8000009a9a7808 */ /* 0x000fc40005800000 */
[----:B------:R-:W-:Y:S02]  /*139d0*/  FMNMX.FTZ R13, R180, R13, !PT ;  /* 0x0000000db40d7209 */ /* 0x000fe40007810000 */
[----:B------:R-:W-:Y:S02]  /*139e0*/  FMNMX.FTZ R15, R178, R211, !PT ;  /* 0x000000d3b20f7209 */ /* 0x000fe40007810000 */
[C---:B------:R-:W-:Y:S01]  /*139f0*/  ISETP.GT.AND P3, PT, R223.reuse, 0x10, P1 ;  /* 0x00000010df00780c */ /* 0x040fe20000f64270 */
[----:B------:R-:W0:Y:S01]  /*13a00*/  SHFL.BFLY PT, R20, R13, 0x2, 0x1f ;  /* 0x0c401f000d147f89 */ /* 0x000e2200000e0000 */
[----:B------:R-:W-:Y:S02]  /*13a10*/  FMNMX.FTZ R15, R154, R15, !PT ;  /* 0x0000000f9a0f7209 */ /* 0x000fe40007810000 */
[----:B------:R-:W-:Y:S02]  /*13a20*/  ISETP.LT.OR P3, PT, R224, 0x11, P3 ;  /* 0x00000011e000780c */ /* 0x000fe40001f61670 */
[----:B------:R-:W-:-:S02]  /*13a30*/  ISETP.GT.AND P6, PT, R223, 0x38, P1 ;  /* 0x00000038df00780c */ /* 0x000fc40000fc4270 */
[----:B------:R-:W-:Y:S02]  /*13a40*/  FSEL R157, R157, -INF , !P3 ;  /* 0xff8000009d9d7808 */ /* 0x000fe40005800000 */
[----:B------:R-:W-:Y:S02]  /*13a50*/  ISETP.GT.AND P3, PT, R223, 0x19, P1 ;  /* 0x00000019df00780c */ /* 0x000fe40000f64270 */
[C---:B------:R-:W-:Y:S02]  /*13a60*/  ISETP.LT.OR P6, PT, R224.reuse, 0x39, P6 ;  /* 0x00000039e000780c */ /* 0x040fe400037c1670 */
[----:B------:R-:W-:Y:S02]  /*13a70*/  ISETP.LT.OR P3, PT, R224, 0x1a, P3 ;  /* 0x0000001ae000780c */ /* 0x000fe40001f61670 */
[----:B------:R-:W-:Y:S02]  /*13a80*/  FSEL R174, R174, -INF , !P6 ;  /* 0xff800000aeae7808 */ /* 0x000fe40007000000 */
[----:B------:R-:W-:-:S02]  /*13a90*/  FSEL R161, R161, -INF , !P3 ;  /* 0xff800000a1a17808 */ /* 0x000fc40005800000 */
[----:B------:R-:W-:-:S04]  /*13aa0*/  ISETP.GT.AND P3, PT, R223, 0x28, P1 ;  /* 0x00000028df00780c */ /* 0x000fc80000f64270 */
[----:B------:R-:W-:Y:S02]  /*13ab0*/  ISETP.LT.OR P3, PT, R224, 0x29, P3 ;  /* 0x00000029e000780c */ /* 0x000fe40001f61670 */
[----:B0-----:R-:W-:Y:S02]  /*13ac0*/  FMNMX.FTZ R13, R13, R20, !PT ;  /* 0x000000140d0d7209 */ /* 0x001fe40007810000 */
[----:B------:R-:W-:Y:S02]  /*13ad0*/  FSEL R166, R166, -INF , !P3 ;  /* 0xff800000a6a67808 */ /* 0x000fe40005800000 */
[----:B------:R-:W-:Y:S01]  /*13ae0*/  ISETP.GT.AND P3, PT, R223, 0x30, P1 ;  /* 0x00000030df00780c */ /* 0x000fe20000f64270 */
[----:B------:R-:W0:Y:S03]  /*13af0*/  SHFL.BFLY PT, R20, R13, 0x1, 0x1f ;  /* 0x0c201f000d147f89 */ /* 0x000e2600000e0000 */
[----:B------:R-:W-:-:S04]  /*13b00*/  ISETP.LT.OR P3, PT, R224, 0x31, P3 ;  /* 0x00000031e000780c */ /* 0x000fc80001f61670 */
[----:B------:R-:W-:Y:S02]  /*13b10*/  FSEL R170, R170, -INF , !P3 ;  /* 0xff800000aaaa7808 */ /* 0x000fe40005800000 */
[----:B0-----:R-:W-:Y:S01]  /*13b20*/  FMNMX.FTZ R13, R13, R20, !PT ;  /* 0x000000140d0d7209 */ /* 0x001fe20007810000 */
[----:B------:R-:W-:-:S03]  /*13b30*/  IMAD.U32 R20, RZ, RZ, UR4 ;  /* 0x00000004ff147e24 */ /* 0x000fc6000f8e00ff */
[C---:B------:R-:W-:Y:S01]  /*13b40*/  FSETP.NEU.FTZ.AND P2, PT, R13.reuse, -INF , PT ;  /* 0xff8000000d00780b */ /* 0x040fe20003f5d000 */
[----:B------:R-:W-:-:S03]  /*13b50*/  FMUL.FTZ R153, R13, R20 ;  /* 0x000000140d997220 */ /* 0x000fc60000410000 */
[----:B------:R-:W-:Y:S02]  /*13b60*/  FSEL R152, R13, RZ, P2 ;  /* 0x000000ff0d987208 */ /* 0x000fe40001000000 */
[----:B------:R-:W-:Y:S02]  /*13b70*/  FSEL R153, R153, RZ, P2 ;  /* 0x000000ff99997208 */ /* 0x000fe40001000000 */
[----:B------:R-:W-:Y:S01]  /*13b80*/  ISETP.GT.AND P2, PT, R223, 0x8, P1 ;  /* 0x00000008df00780c */ /* 0x000fe20000f44270 */
[----:B------:R-:W-:Y:S02]  /*13b90*/  FADD.FTZ R152, -R152, R213 ;  /* 0x000000d598987221 */ /* 0x000fe40000010100 */
[-CC-:B------:R-:W-:Y:S01]  /*13ba0*/  FFMA.FTZ R181, R181, R20.reuse, -R153.reuse ;  /* 0x00000014b5b57223 */ /* 0x180fe20000010899 */
[----:B------:R-:W-:Y:S01]  /*13bb0*/  ISETP.LT.OR P2, PT, R224, 0x9, P2 ;  /* 0x00000009e000780c */ /* 0x000fe20001741670 */
[-CC-:B------:R-:W-:Y:S01]  /*13bc0*/  FFMA.FTZ R218, R218, R20.reuse, -R153.reuse ;  /* 0x00000014dada7223 */ /* 0x180fe20000010899 */
[-CC-:B------:R-:W-:Y:S01]  /*13bd0*/  FFMA.FTZ R220, R220, R20.reuse, -R153.reuse ;  /* 0x00000014dcdc7223 */ /* 0x180fe20000010899 */
[-CC-:B------:R-:W-:Y:S01]  /*13be0*/  FFMA.FTZ R221, R221, R20.reuse, -R153.reuse ;  /* 0x00000014dddd7223 */ /* 0x180fe20000010899 */
[----:B------:R-:W-:Y:S01]  /*13bf0*/  FSEL R155, R155, -INF , !P2 ;  /* 0xff8000009b9b7808 */ /* 0x000fe20005000000 */
[-CC-:B------:R-:W-:Y:S01]  /*13c00*/  FFMA.FTZ R160, R160, R20.reuse, -R153.reuse ;  /* 0x00000014a0a07223 */ /* 0x180fe20000010899 */
[----:B------:R-:W-:Y:S01]  /*13c10*/  ISETP.GT.AND P2, PT, R223, 0x11, P1 ;  /* 0x00000011df00780c */ /* 0x000fe20000f44270 */
[-CC-:B------:R-:W-:Y:S01]  /*13c20*/  FFMA.FTZ R222, R222, R20.reuse, -R153.reuse ;  /* 0x00000014dede7223 */ /* 0x180fe20000010899 */
[----:B------:R-:W-:Y:S01]  /*13c30*/  FMNMX.FTZ R15, R155, R15, !PT ;  /* 0x0000000f9b0f7209 */ /* 0x000fe20007810000 */
[-CC-:B------:R-:W-:Y:S01]  /*13c40*/  FFMA.FTZ R163, R163, R20.reuse, -R153.reuse ;  /* 0x00000014a3a37223 */ /* 0x180fe20000010899 */
[----:B------:R-:W-:Y:S01]  /*13c50*/  ISETP.LT.OR P2, PT, R224, 0x12, P2 ;  /* 0x00000012e000780c */ /* 0x000fe20001741670 */
[-CC-:B------:R-:W-:Y:S01]  /*13c60*/  FFMA.FTZ R165, R165, R20.reuse, -R153.reuse ;  /* 0x00000014a5a57223 */ /* 0x180fe20000010899 */
[----:B------:R-:W-:Y:S01]  /*13c70*/  FMNMX.FTZ R15, R156, R15, !PT ;  /* 0x0000000f9c0f7209 */ /* 0x000fe20007810000 */
[-CC-:B------:R-:W-:Y:S01]  /*13c80*/  FFMA.FTZ R167, R167, R20.reuse, -R153.reuse ;  /* 0x00000014a7a77223 */ /* 0x180fe20000010899 */
[----:B------:R-:W-:Y:S01]  /*13c90*/  FSEL R158, R158, -INF , !P2 ;  /* 0xff8000009e9e7808 */ /* 0x000fe20005000000 */
[-CC-:B------:R-:W-:Y:S01]  /*13ca0*/  FFMA.FTZ R169, R169, R20.reuse, -R153.reuse ;  /* 0x00000014a9a97223 */ /* 0x180fe20000010899 */
[----:B------:R-:W-:Y:S01]  /*13cb0*/  FMNMX.FTZ R15, R157, R15, !PT ;  /* 0x0000000f9d0f7209 */ /* 0x000fe20007810000 */
        /* <DEDUP_REMOVED lines=10> */
[----:B------:R-:W-:Y:S01]  /*13d60*/  FFMA.FTZ R153, R180, R20, -R153 ;  /* 0x00000014b4997223 */ /* 0x000fe20000010899 */
[----:B------:R-:W-:Y:S01]  /*13d70*/  FMNMX.FTZ R15, R161, R15, !PT ;  /* 0x0000000fa10f7209 */ /* 0x000fe20007810000 */
[----:B------:R-:W-:Y:S01]  /*13d80*/  MUFU.EX2 R181, R181 ;  /* 0x000000b500b57308 */ /* 0x000fe20000000800 */
[----:B------:R-:W-:-:S02]  /*13d90*/  ISETP.GT.AND P2, PT, R223, 0x29, P1 ;  /* 0x00000029df00780c */ /* 0x000fc40000f44270 */
[----:B------:R-:W-:Y:S02]  /*13da0*/  FMNMX.FTZ R15, R162, R15, !PT ;  /* 0x0000000fa20f7209 */ /* 0x000fe40007810000 */
[----:B------:R-:W-:Y:S02]  /*13db0*/  ISETP.LT.OR P2, PT, R224, 0x2a, P2 ;  /* 0x0000002ae000780c */ /* 0x000fe40001741670 */
[----:B------:R-:W-:Y:S01]  /*13dc0*/  FMNMX.FTZ R15, R164, R15, !PT ;  /* 0x0000000fa40f7209 */ /* 0x000fe20007810000 */
[----:B------:R-:W-:Y:S01]  /*13dd0*/  MUFU.EX2 R182, R169 ;  /* 0x000000a900b67308 */ /* 0x000fe20000000800 */
[----:B------:R-:W-:Y:S02]  /*13de0*/  FSEL R168, R168, -INF , !P2 ;  /* 0xff800000a8a87808 */ /* 0x000fe40005000000 */
[----:B------:R-:W-:Y:S02]  /*13df0*/  ISETP.GT.AND P2, PT, R223, 0x31, P1 ;  /* 0x00000031df00780c */ /* 0x000fe40000f44270 */
[----:B------:R-:W-:-:S02]  /*13e00*/  FMNMX.FTZ R15, R166, R15, !PT ;  /* 0x0000000fa60f7209 */ /* 0x000fc40007810000 */
[----:B------:R-:W-:Y:S01]  /*13e10*/  ISETP.LT.OR P2, PT, R224, 0x32, P2 ;  /* 0x00000032e000780c */ /* 0x000fe20001741670 */
[----:B------:R-:W-:Y:S01]  /*13e20*/  MUFU.EX2 R218, R218 ;  /* 0x000000da00da7308 */ /* 0x000fe20000000800 */
[----:B------:R-:W-:Y:S02]  /*13e30*/  FMNMX.FTZ R15, R168, R15, !PT ;  /* 0x0000000fa80f7209 */ /* 0x000fe40007810000 */
[----:B------:R-:W-:Y:S02]  /*13e40*/  ISETP.GT.AND P1, PT, R223, 0x39, P1 ;  /* 0x00000039df00780c */ /* 0x000fe40000f24270 */
[----:B------:R-:W-:Y:S02]  /*13e50*/  FSEL R172, R172, -INF , !P2 ;  /* 0xff800000acac7808 */ /* 0x000fe40005000000 */
[----:B------:R-:W-:Y:S01]  /*13e60*/  FMNMX.FTZ R15, R170, R15, !PT ;  /* 0x0000000faa0f7209 */ /* 0x000fe20007810000 */
[----:B------:R-:W-:Y:S01]  /*13e70*/  MUFU.EX2 R220, R220 ;  /* 0x000000dc00dc7308 */ /* 0x000fe20000000800 */
[----:B------:R-:W-:-:S02]  /*13e80*/  ISETP.LT.OR P1, PT, R224, 0x3a, P1 ;  /* 0x0000003ae000780c */ /* 0x000fc40000f21670 */
[----:B------:R-:W-:Y:S02]  /*13e90*/  FMNMX.FTZ R15, R172, R15, !PT ;  /* 0x0000000fac0f7209 */ /* 0x000fe40007810000 */
[----:B------:R-:W-:Y:S02]  /*13ea0*/  FSEL R176, R176, -INF , !P1 ;  /* 0xff800000b0b07808 */ /* 0x000fe40004800000 */
[----:B------:R-:W-:Y:S01]  /*13eb0*/  FMNMX.FTZ R15, R174, R15, !PT ;  /* 0x0000000fae0f7209 */ /* 0x000fe20007810000 */
[----:B------:R-:W-:Y:S01]  /*13ec0*/  MUFU.EX2 R221, R221 ;  /* 0x000000dd00dd7308 */ /* 0x000fe20000000800 */
[----:B------:R-:W-:Y:S02]  /*13ed0*/  ISETP.NE.AND P2, PT, R197, RZ, PT ;  /* 0x000000ffc500720c */ /* 0x000fe40003f45270 */
[----:B------:R-:W-:-:S05]  /*13ee0*/  FMNMX.FTZ R15, R176, R15, !PT ;  /* 0x0000000fb00f7209 */ /* 0x000fca0007810000 */
[----:B------:R-:W0:Y:S01]  /*13ef0*/  SHFL.BFLY PT, R180, R15, 0x2, 0x1f ;  /* 0x0c401f000fb47f89 */ /* 0x000e2200000e0000 */
        /* <DEDUP_REMOVED lines=11> */
[----:B------:R0:W2:Y:S01]  /*13fb0*/  MUFU.EX2 R180, R165 ;  /* 0x000000a500b47308 */ /* 0x0000a20000000800 */
[----:B------:R-:W-:-:S05]  /*13fc0*/  FMUL.FTZ R223, R15, R20 ;  /* 0x000000140fdf7220 */ /* 0x000fca0000410000 */
[----:B------:R-:W-:Y:S02]  /*13fd0*/  FSEL R223, R223, RZ, P1 ;  /* 0x000000ffdfdf7208 */ /* 0x000fe40000800000 */
[----:B0-----:R-:W-:-:S03]  /*13fe0*/  FSEL R165, R15, RZ, P1 ;  /* 0x000000ff0fa57208 */ /* 0x001fc60000800000 */
[-CC-:B------:R-:W-:Y:S01]  /*13ff0*/  FFMA.FTZ R178, R178, R20.reuse, -R223.reuse ;  /* 0x00000014b2b27223 */ /* 0x180fe200000108df */
[-CC-:B------:R-:W-:Y:S01]  /*14000*/  FFMA.FTZ R183, R154, R20.reuse, -R223.reuse ;  /* 0x000000149ab77223 */ /* 0x180fe200000108df */
[-C--:B------:R-:W-:Y:S01]  /*14010*/  FFMA.FTZ R155, R155, R20.reuse, -R223 ;  /* 0x000000149b9b7223 */ /* 0x080fe200000108df */
[----:B------:R-:W-:Y:S01]  /*14020*/  FADD.FTZ R211, -R165, R211 ;  /* 0x000000d3a5d37221 */ /* 0x000fe20000010100 */
[-C--:B------:R-:W-:Y:S01]  /*14030*/  FMUL.FTZ R165, R152, R20.reuse ;  /* 0x0000001498a57220 */ /* 0x080fe20000410000 */
[-CC-:B------:R-:W-:Y:S01]  /*14040*/  FFMA.FTZ R157, R157, R20.reuse, -R223.reuse ;  /* 0x000000149d9d7223 */ /* 0x180fe200000108df */
[----:B------:R-:W-:Y:S01]  /*14050*/  MUFU.EX2 R178, R178 ;  /* 0x000000b200b27308 */ /* 0x000fe20000000800 */
[-C--:B------:R-:W-:Y:S01]  /*14060*/  FMUL.FTZ R169, R211, R20.reuse ;  /* 0x00000014d3a97220 */ /* 0x080fe20000410000 */
[-CC-:B------:R-:W-:Y:S01]  /*14070*/  FFMA.FTZ R211, R156, R20.reuse, -R223.reuse ;  /* 0x000000149cd37223 */ /* 0x180fe200000108df */
[-CC-:B------:R-:W-:Y:S01]  /*14080*/  FFMA.FTZ R213, R158, R20.reuse, -R223.reuse ;  /* 0x000000149ed57223 */ /* 0x180fe200000108df */
[-CC-:B------:R-:W-:Y:S01]  /*14090*/  FFMA.FTZ R159, R159, R20.reuse, -R223.reuse ;  /* 0x000000149f9f7223 */ /* 0x180fe200000108df */
[----:B------:R-:W-:Y:S01]  /*140a0*/  FFMA.FTZ R161, R161, R20, -R223 ;  /* 0x00000014a1a17223 */ /* 0x000fe200000108df */
[----:B------:R-:W-:-:S02]  /*140b0*/  @!P2 IMAD R152, R217, 0x40, R194 ;  /* 0x00000040d998a824 */ /* 0x000fc400078e02c2 */
[-CC-:B------:R-:W-:Y:S01]  /*140c0*/  FFMA.FTZ R217, R162, R20.reuse, -R223.reuse ;  /* 0x00000014a2d97223 */ /* 0x180fe200000108df */
[----:B------:R-:W0:Y:S01]  /*140d0*/  MUFU.EX2 R165, R165 ;  /* 0x000000a500a57308 */ /* 0x000e220000000800 */
[-CC-:B------:R-:W-:Y:S01]  /*140e0*/  FFMA.FTZ R224, R164, R20.reuse, -R223.reuse ;  /* 0x00000014a4e07223 */ /* 0x180fe200000108df */
[-CC-:B------:R-:W-:Y:S01]  /*140f0*/  FFMA.FTZ R225, R166, R20.reuse, -R223.reuse ;  /* 0x00000014a6e17223 */ /* 0x180fe200000108df */
[-CC-:B------:R-:W-:Y:S01]  /*14100*/  FFMA.FTZ R168, R168, R20.reuse, -R223.reuse ;  /* 0x00000014a8a87223 */ /* 0x180fe200000108df */
[----:B--2---:R-:W-:Y:S01]  /*14110*/  F2FP.F16.F32.PACK_AB R158, R180, R163 ;  /* 0x000000a3b49e723e */ /* 0x004fe200000000ff */
[----:B------:R-:W-:Y:S02]  /*14120*/  @!P2 IMAD R152, R152, 0x4, R2 ;  /* 0x000000049898a824 */ /* 0x000fe400078e0202 */
[-CC-:B------:R-:W-:Y:S01]  /*14130*/  FFMA.FTZ R170, R170, R20.reuse, -R223.reuse ;  /* 0x00000014aaaa7223 */ /* 0x180fe200000108df */
[-CC-:B------:R-:W-:Y:S01]  /*14140*/  FFMA.FTZ R172, R172, R20.reuse, -R223.reuse ;  /* 0x00000014acac7223 */ /* 0x180fe200000108df */
[----:B------:R-:W2:Y:S01]  /*14150*/  MUFU.EX2 R169, R169 ;  /* 0x000000a900a97308 */ /* 0x000ea20000000800 */
[-CC-:B------:R-:W-:Y:S01]  /*14160*/  FFMA.FTZ R176, R176, R20.reuse, -R223.reuse ;  /* 0x00000014b0b07223 */ /* 0x180fe200000108df */
[----:B------:R-:W-:Y:S01]  /*14170*/  FFMA.FTZ R174, R174, R20, -R223 ;  /* 0x00000014aeae7223 */ /* 0x000fe200000108df */
[----:B------:R-:W-:-:S02]  /*14180*/  F2FP.F16.F32.PACK_AB R156, R222, R160 ;  /* 0x000000a0de9c723e */ /* 0x000fc400000000ff */
[----:B------:R-:W-:-:S03]  /*14190*/  F2FP.F16.F32.PACK_AB R154, R221, R220 ;  /* 0x000000dcdd9a723e */ /* 0x000fc600000000ff */
[----:B------:R-:W3:Y:S01]  /*141a0*/  MUFU.EX2 R183, R183 ;  /* 0x000000b700b77308 */ /* 0x000ee20000000800 */
[----:B0-----:R-:W-:Y:S01]  /*141b0*/  FFMA.FTZ R3, R165, R3, R181 ;  /* 0x00000003a5037223 */ /* 0x001fe200000100b5 */
[----:B------:R0:W-:Y:S01]  /*141c0*/  @!P2 STS [R152+0x28800], R165 ;  /* 0x028800a59800a388 */ /* 0x0001e20000000800 */
[-C--:B------:R-:W-:Y:S01]  /*141d0*/  FMUL.FTZ R24, R24, R165.reuse ;  /* 0x000000a518187220 */ /* 0x080fe20000410000 */
[-C--:B------:R-:W-:Y:S01]  /*141e0*/  FMUL.FTZ R25, R25, R165.reuse ;  /* 0x000000a519197220 */ /* 0x080fe20000410000 */
[----:B------:R-:W-:Y:S01]  /*141f0*/  FADD.FTZ R3, R218, R3 ;  /* 0x00000003da037221 */ /* 0x000fe20000010000 */
[-C--:B------:R-:W-:Y:S01]  /*14200*/  FMUL.FTZ R28, R28, R165.reuse ;  /* 0x000000a51c1c7220 */ /* 0x080fe20000410000 */
[-C--:B------:R-:W-:Y:S01]  /*14210*/  FMUL.FTZ R29, R29, R165.reuse ;  /* 0x000000a51d1d7220 */ /* 0x080fe20000410000 */
[----:B------:R-:W4:Y:S01]  /*14220*/  MUFU.EX2 R155, R155 ;  /* 0x0000009b009b7308 */ /* 0x000f220000000800 */
[----:B--2---:R-:W-:Y:S01]  /*14230*/  FFMA.FTZ R0, R169, R0, R178 ;  /* 0x00000000a9007223 */ /* 0x004fe200000100b2 */
[----:B------:R-:W-:Y:S01]  /*14240*/  FADD.FTZ R3, R220, R3 ;  /* 0x00000003dc037221 */ /* 0x000fe20000010000 */
[-C--:B------:R-:W-:Y:S01]  /*14250*/  FMUL.FTZ R32, R32, R165.reuse ;  /* 0x000000a520207220 */ /* 0x080fe20000410000 */
[-C--:B------:R-:W-:Y:S01]  /*14260*/  FMUL.FTZ R33, R33, R165.reuse ;  /* 0x000000a521217220 */ /* 0x080fe20000410000 */
[-C--:B------:R-:W-:Y:S01]  /*14270*/  FMUL.FTZ R36, R36, R165.reuse ;  /* 0x000000a524247220 */ /* 0x080fe20000410000 */
[----:B------:R-:W-:Y:S01]  /*14280*/  FADD.FTZ R3, R221, R3 ;  /* 0x00000003dd037221 */ /* 0x000fe20000010000 */
[-C--:B------:R-:W-:Y:S01]  /*14290*/  FMUL.FTZ R37, R37, R165.reuse ;  /* 0x000000a525257220 */ /* 0x080fe20000410000 */
[----:B------:R-:W2:Y:S01]  /*142a0*/  MUFU.EX2 R211, R211 ;  /* 0x000000d300d37308 */ /* 0x000ea20000000800 */
[----:B---3--:R-:W-:Y:S01]  /*142b0*/  FADD.FTZ R0, R183, R0 ;  /* 0x00000000b7007221 */ /* 0x008fe20000010000 */
        /* <DEDUP_REMOVED lines=11> */
[-C--:B------:R-:W-:Y:S01]  /*14370*/  FMUL.FTZ R52, R52, R165.reuse ;  /* 0x000000a534347220 */ /* 0x080fe20000410000 */
[----:B------:R-:W-:Y:S01]  /*14380*/  FADD.FTZ R3, R180, R3 ;  /* 0x00000003b4037221 */ /* 0x000fe20000010000 */
[-C--:B------:R-:W-:Y:S01]  /*14390*/  FMUL.FTZ R53, R53, R165.reuse ;  /* 0x000000a535357220 */ /* 0x080fe20000410000 */
[----:B------:R-:W4:Y:S01]  /*143a0*/  MUFU.EX2 R213, R213 ;  /* 0x000000d500d57308 */ /* 0x000f220000000800 */
[----:B--2---:R-:W-:Y:S01]  /*143b0*/  FADD.FTZ R0, R211, R0 ;  /* 0x00000000d3007221 */ /* 0x004fe20000010000 */
        /* <DEDUP_REMOVED lines=15> */
[----:B----4-:R-:W-:Y:S01]  /*144b0*/  FADD.FTZ R0, R213, R0 ;  /* 0x00000000d5007221 */ /* 0x010fe20000010000 */
[-C--:B------:R-:W-:Y:S01]  /*144c0*/  FMUL.FTZ R76, R76, R165.reuse ;  /* 0x000000a54c4c7220 */ /* 0x080fe20000410000 */
[-C--:B------:R-:W-:Y:S01]  /*144d0*/  FMUL.FTZ R77, R77, R165.reuse ;  /* 0x000000a54d4d7220 */ /* 0x080fe20000410000 */
[-C--:B------:R-:W-:Y:S01]  /*144e0*/  FMUL.FTZ R80, R80, R165.reuse ;  /* 0x000000a550507220 */ /* 0x080fe20000410000 */
[-C--:B------:R-:W-:Y:S01]  /*144f0*/  FMUL.FTZ R81, R81, R165.reuse ;  /* 0x000000a551517220 */ /* 0x080fe20000410000 */
[-C--:B------:R-:W-:Y:S01]  /*14500*/  FMUL.FTZ R84, R84, R165.reuse ;  /* 0x000000a554547220 */ /* 0x080fe20000410000 */
[-C--:B------:R-:W-:Y:S01]  /*14510*/  FMUL.FTZ R85, R85, R165.reuse ;  /* 0x000000a555557220 */ /* 0x080fe20000410000 */
[----:B------:R-:W4:Y:S01]  /*14520*/  MUFU.EX2 R217, R217 ;  /* 0x000000d900d97308 */ /* 0x000f220000000800 */
        /* <DEDUP_REMOVED lines=16> */
[-C--:B------:R-:W-:Y:S01]  /*14630*/  FMUL.FTZ R112, R112, R165.reuse ;  /* 0x000000a570707220 */ /* 0x080fe20000410000 */
[-C--:B------:R-:W-:Y:S01]  /*14640*/  FMUL.FTZ R113, R113, R165.reuse ;  /* 0x000000a571717220 */ /* 0x080fe20000410000 */
[-C--:B------:R-:W-:Y:S01]  /*14650*/  FMUL.FTZ R116, R116, R165.reuse ;  /* 0x000000a574747220 */ /* 0x080fe20000410000 */
[-C--:B------:R-:W-:Y:S01]  /*14660*/  FMUL.FTZ R117, R117, R165.reuse ;  /* 0x000000a575757220 */ /* 0x080fe20000410000 */
[-C--:B------:R-:W-:Y:S01]  /*14670*/  FMUL.FTZ R120, R120, R165.reuse ;  /* 0x000000a578787220 */ /* 0x080fe20000410000 */
[-C--:B------:R-:W-:Y:S01]  /*14680*/  FMUL.FTZ R121, R121, R165.reuse ;  /* 0x000000a579797220 */ /* 0x080fe20000410000 */
[-C--:B------:R-:W-:Y:S01]  /*14690*/  FMUL.FTZ R124, R124, R165.reuse ;  /* 0x000000a57c7c7220 */ /* 0x080fe20000410000 */
[----:B------:R-:W5:Y:S01]  /*146a0*/  MUFU.EX2 R163, R225 ;  /* 0x000000e100a37308 */ /* 0x000f620000000800 */
        /* <DEDUP_REMOVED lines=13> */
[----:B------:R-:W-:Y:S01]  /*14780*/  FMUL.FTZ R149, R149, R165 ;  /* 0x000000a595957220 */ /* 0x000fe20000410000 */
[----:B----4-:R-:W-:Y:S01]  /*14790*/  FADD.FTZ R0, R217, R0 ;  /* 0x00000000d9007221 */ /* 0x010fe20000010000 */
[----:B------:R-:W4:Y:S01]  /*147a0*/  MUFU.EX2 R168, R168 ;  /* 0x000000a800a87308 */ /* 0x000f220000000800 */
[----:B--2---:R-:W-:Y:S01]  /*147b0*/  FADD.FTZ R3, R162, R3 ;  /* 0x00000003a2037221 */ /* 0x004fe20000010000 */
[----:B------:R2:W-:Y:S01]  /*147c0*/  @!P2 STS [R152+0x28820], R169 ;  /* 0x028820a99800a388 */ /* 0x0005e20000000800 */
[----:B---3--:R-:W-:Y:S01]  /*147d0*/  FADD.FTZ R0, R224, R0 ;  /* 0x00000000e0007221 */ /* 0x008fe20000010000 */
[----:B------:R-:W-:Y:S01]  /*147e0*/  F2FP.F16.F32.PACK_AB R160, R182, R167 ;  /* 0x000000a7b6a0723e */ /* 0x000fe200000000ff */
[----:B------:R-:W-:Y:S01]  /*147f0*/  FADD.FTZ R3, R173, R3 ;  /* 0x00000003ad037221 */ /* 0x000fe20000010000 */
[----:B------:R-:W-:Y:S01]  /*14800*/  F2FP.F16.F32.PACK_AB R155, R211, R155 ;  /* 0x0000009bd39b723e */ /* 0x000fe200000000ff */
[----:B-----5:R-:W-:Y:S01]  /*14810*/  FADD.FTZ R0, R163, R0 ;  /* 0x00000000a3007221 */ /* 0x020fe20000010000 */
[----:B0-----:R-:W0:Y:S01]  /*14820*/  MUFU.EX2 R165, R170 ;  /* 0x000000aa00a57308 */ /* 0x001e220000000800 */
[----:B-1----:R-:W-:Y:S01]  /*14830*/  FADD.FTZ R3, R164, R3 ;  /* 0x00000003a4037221 */ /* 0x002fe20000010000 */
[----:B------:R-:W-:Y:S01]  /*14840*/  F2FP.F16.F32.PACK_AB R157, R213, R157 ;  /* 0x0000009dd59d723e */ /* 0x000fe200000000ff */
[----:B------:R-:W-:Y:S01]  /*14850*/  FMUL.FTZ R26, R26, R169 ;  /* 0x000000a91a1a7220 */ /* 0x000fe20000410000 */
[----:B--2---:R-:W-:Y:S01]  /*14860*/  F2FP.F16.F32.PACK_AB R152, R218, R181 ;  /* 0x000000b5da98723e */ /* 0x004fe200000000ff */
[----:B------:R-:W-:Y:S01]  /*14870*/  FADD.FTZ R3, R177, R3 ;  /* 0x00000003b1037221 */ /* 0x000fe20000010000 */
[----:B------:R-:W-:Y:S01]  /*14880*/  F2FP.F16.F32.PACK_AB R159, R161, R159 ;  /* 0x0000009fa19f723e */ /* 0x000fe200000000ff */
[-C--:B------:R-:W-:Y:S01]  /*14890*/  FMUL.FTZ R27, R27, R169.reuse ;  /* 0x000000a91b1b7220 */ /* 0x080fe20000410000 */
[----:B------:R-:W1:Y:S01]  /*148a0*/  MUFU.EX2 R166, R179 ;  /* 0x000000b300a67308 */ /* 0x000e620000000800 */
[----:B----4-:R-:W-:Y:S01]  /*148b0*/  FADD.FTZ R0, R168, R0 ;  /* 0x00000000a8007221 */ /* 0x010fe20000010000 */
[----:B------:R-:W-:Y:S01]  /*148c0*/  F2FP.F16.F32.PACK_AB R162, R173, R162 ;  /* 0x000000a2ada2723e */ /* 0x000fe200000000ff */
[----:B------:R-:W-:Y:S01]  /*148d0*/  FMUL.FTZ R30, R30, R169 ;  /* 0x000000a91e1e7220 */ /* 0x000fe20000410000 */
[----:B------:R-:W-:Y:S01]  /*148e0*/  F2FP.F16.F32.PACK_AB R161, R224, R217 ;  /* 0x000000d9e0a1723e */ /* 0x000fe200000000ff */
[----:B------:R-:W-:Y:S01]  /*148f0*/  FMUL.FTZ R31, R31, R169 ;  /* 0x000000a91f1f7220 */ /* 0x000fe20000410000 */
[----:B------:R-:W-:Y:S01]  /*14900*/  F2FP.F16.F32.PACK_AB R163, R168, R163 ;  /* 0x000000a3a8a3723e */ /* 0x000fe200000000ff */
[-C--:B------:R-:W-:Y:S01]  /*14910*/  FMUL.FTZ R34, R34, R169.reuse ;  /* 0x000000a922227220 */ /* 0x080fe20000410000 */
[----:B------:R-:W2:Y:S01]  /*14920*/  MUFU.EX2 R172, R172 ;  /* 0x000000ac00ac7308 */ /* 0x000ea20000000800 */
[----:B0-----:R-:W-:Y:S01]  /*14930*/  FADD.FTZ R0, R165, R0 ;  /* 0x00000000a5007221 */ /* 0x001fe20000010000 */
        /* <DEDUP_REMOVED lines=8> */
[----:B------:R-:W-:Y:S01]  /*149c0*/  F2FP.F16.F32.PACK_AB R166, R153, R166 ;  /* 0x000000a699a6723e */ /* 0x000fe200000000ff */
[-C--:B------:R-:W-:Y:S01]  /*149d0*/  FMUL.FTZ R46, R46, R169.reuse ;  /* 0x000000a92e2e7220 */ /* 0x080fe20000410000 */
[-C--:B------:R-:W-:Y:S01]  /*149e0*/  FMUL.FTZ R47, R47, R169.reuse ;  /* 0x000000a92f2f7220 */ /* 0x080fe20000410000 */
[----:B------:R-:W-:Y:S01]  /*149f0*/  FADD.FTZ R3, R153, R3 ;  /* 0x0000000399037221 */ /* 0x000fe20000010000 */
[----:B------:R-:W-:Y:S01]  /*14a00*/  F2FP.F16.F32.PACK_AB R153, R183, R178 ;  /* 0x000000b2b799723e */ /* 0x000fe200000000ff */
[----:B------:R-:W-:Y:S01]  /*14a10*/  BAR.SYNC.DEFER_BLOCKING 0xf, 0x100 ;  /* 0x03c4000000007b1d */ /* 0x000fe20000010000 */
[----:B------:R-:W-:Y:S01]  /*14a20*/  FMUL.FTZ R50, R50, R169 ;  /* 0x000000a932327220 */ /* 0x000fe20000410000 */
[C---:B--2---:R-:W-:Y:S01]  /*14a30*/  FADD.FTZ R0, R172.reuse, R0 ;  /* 0x00000000ac007221 */ /* 0x044fe20000010000 */
[----:B------:R-:W-:Y:S01]  /*14a40*/  F2FP.F16.F32.PACK_AB R165, R172, R165 ;  /* 0x000000a5aca5723e */ /* 0x000fe200000000ff */
[-C--:B------:R-:W-:Y:S01]  /*14a50*/  FMUL.FTZ R51, R51, R169.reuse ;  /* 0x000000a933337220 */ /* 0x080fe20000410000 */
[-C--:B------:R-:W-:Y:S01]  /*14a60*/  FMUL.FTZ R54, R54, R169.reuse ;  /* 0x000000a936367220 */ /* 0x080fe20000410000 */
[----:B------:R-:W1:Y:S01]  /*14a70*/  MUFU.EX2 R176, R176 ;  /* 0x000000b000b07308 */ /* 0x000e620000000800 */
        /* <DEDUP_REMOVED lines=16> */
[C---:B-1----:R-:W-:Y:S01]  /*14b80*/  F2FP.F16.F32.PACK_AB R167, R176.reuse, R167 ;  /* 0x000000a7b0a7723e */ /* 0x042fe200000000ff */
[----:B------:R0:W-:Y:S01]  /*14b90*/  STSM.16.M88.4 [R200+0x26800], R152 ;  /* 0x02680098c8007844 */ /* 0x0001e20000000200 */
[----:B------:R-:W-:Y:S01]  /*14ba0*/  FADD.FTZ R0, R176, R0 ;  /* 0x00000000b0007221 */ /* 0x000fe20000010000 */
        /* <DEDUP_REMOVED lines=39> */
.L_x_5949:
[----:B------:R0:W1:Y:S01]  /*14e20*/  SYNCS.PHASECHK.TRANS64.TRYWAIT P1, [R21+URZ+0x28c50], R209 ;  /* 0x028c50d1150075a7 */ /* 0x000062000802017f */
[----:B------:R-:W-:Y:S05]  /*14e30*/  @!P0 BRA `(.L_x_5950) ;  /* 0x0000000000048947 */ /* 0x000fea0003800000 */
[----:B------:R-:W-:Y:S01]  /*14e40*/  BPT.TRAP 0x1 ;  /* 0x000000040000795c */ /* 0x000fe20000300000 */
.L_x_5950:
[----:B------:R-:W-:Y:S04]  /*14e50*/  BSSY B1, `(.L_x_5951) ;  /* 0x0000004000017945 */ /* 0x000fe80003800000 */
[----:B-1----:R-:W-:Y:S05]  /*14e60*/  @P1 BRA `(.L_x_5952) ;  /* 0x0000000000081947 */ /* 0x002fea0003800000 */
[----:B------:R-:W1:Y:S02]  /*14e70*/  SYNCS.PHASECHK.TRANS64.TRYWAIT P1, [R21+URZ+0x28c50], R209 ;  /* 0x028c50d1150075a7 */ /* 0x000e64000802017f */
[----:B-1----:R-:W-:Y:S05]  /*14e80*/  @!P1 BRA `(.L_x_5953) ;  /* 0x000000f400c09947 */ /* 0x002fea0003800000 */
.L_x_5952:
[----:B------:R-:W-:Y:S05]  /*14e90*/  BSYNC B1 ;  /* 0x0000000000017941 */ /* 0x000fea0003800000 */
.L_x_5951:
        /* <DEDUP_REMOVED lines=8> */
[----:B------:R-:W-:Y:S01]  /*14f20*/  VIADD R152, R168, 0x80 ;  /* 0x00000080a8987836 */ /* 0x000fe20000000000 */
        /* <DEDUP_REMOVED lines=31> */
.L_x_5954:
[C---:B------:R-:W-:Y:S01]  /*15120*/  ISETP.GT.AND P1, PT, R12.reuse, R207, PT ;  /* 0x000000cf0c00720c */ /* 0x040fe20003f24270 */
[----:B01----:R-:W-:Y:S01]  /*15130*/  VIADD R21, R21, 0x28c60 ;  /* 0x00028c6015157836 */ /* 0x003fe20000000000 */
[----:B------:R-:W-:Y:S01]  /*15140*/  IADD3 R12, R12, -0x1, RZ ;  /* 0xffffffff0c0c7810 */ /* 0x000fe20007ffe0ff */
[----:B------:R-:W-:Y:S02]  /*15150*/  IMAD.MOV.U32 R211, RZ, RZ, R15 ;  /* 0x000000ffffd37224 */ /* 0x000fe400078e000f */
[----:B------:R-:W-:Y:S01]  /*15160*/  IMAD.MOV.U32 R213, RZ, RZ, R13 ;  /* 0x000000ffffd57224 */ /* 0x000fe200078e000d */
[----:B------:R-:W-:Y:S01]  /*15170*/  PRMT R21, R186, 0x654, R21 ;  /* 0x00000654ba157816 */ /* 0x000fe20000000015 */
[----:B------:R-:W-:-:S03]  /*15180*/  IMAD.MOV.U32 R217, RZ, RZ, R17 ;  /* 0x000000ffffd97224 */ /* 0x000fc600078e0011 */
[----:B------:R0:W-:Y:S03]  /*15190*/  SYNCS.ARRIVE.TRANS64.RED.A1T0 RZ, [R21+URZ], RZ ;  /* 0x000000ff15ff79a7 */ /* 0x0001e6000810043f */
[----:B------:R-:W-:Y:S05]  /*151a0*/  @P1 BRA `(.L_x_5955) ;  /* 0xffffffd400d01947 */ /* 0x000fea000383ffff */
.L_x_5934:
[----:B------:R-:W-:Y:S05]  /*151b0*/  BSYNC B0 ;  /* 0x0000000000007941 */ /* 0x000fea0003800000 */
.L_x_5933:
        /* <DEDUP_REMOVED lines=100> */
[-C--:B------:R-:W-:Y:S01]  /*15800*/  FMUL.FTZ R46, R46, R0.reuse ;  /* 0x000000002e2e7220 */ /* 0x080fe20000410000 */
        /* <DEDUP_REMOVED lines=68> */
.L_x_5809:
[----:B------:R-:W-:Y:S05]  /*15c50*/  BSYNC B7 ;  /* 0x0000000000077941 */ /* 0x000fea0003800000 */
.L_x_5797:
[----:B------:R-:W2:Y:S08]  /*15c60*/  S2UR UR4, SR_CgaCtaId ;  /* 0x00000000000479c3 */ /* 0x000eb00000008800 */
[----:B------:R-:W-:Y:S01]  /*15c70*/  BAR.SYNC.DEFER_BLOCKING 0x5, 0x180 ;  /* 0x0146000000007b1d */ /* 0x000fe20000010000 */
[----:B------:R-:W-:-:S05]  /*15c80*/  MOV R2, 0x400 ;  /* 0x0000040000027802 */ /* 0x000fca0000000f00 */
[----:B------:R-:W-:Y:S01]  /*15c90*/  BSSY B0, `(.L_x_5956) ;  /* 0x00004e7000007945 */ /* 0x000fe20003800000 */
[----:B--2---:R-:W-:-:S05]  /*15ca0*/  IMAD.U32 R186, RZ, RZ, UR4 ;  /* 0x00000004ffba7e24 */ /* 0x004fca000f8e00ff */
[----:B------:R-:W-:-:S05]  /*15cb0*/  LEA R2, R186, R2, 0x18 ;  /* 0x00000002ba027211 */ /* 0x000fca00078ec0ff */
[----:B-----5:R2:W4:Y:S01]  /*15cc0*/  LDS.128 R80, [R2+0x28cd0] ;  /* 0x028cd00002507984 */ /* 0x0205220000000c00 */
[----:B------:R-:W-:Y:S06]  /*15cd0*/  BAR.ARV 0x4, 0x180 ;  /* 0x0106000000007b1d */ /* 0x000fec0000002000 */
[----:B------:R-:W-:Y:S05]  /*15ce0*/  @P0 BRA `(.L_x_5957) ;  /* 0x0000003c00800947 */ /* 0x000fea0003800000 */
[----:B------:R-:W1:Y:S01]  /*15cf0*/  LDL R3, [R1+0x68] ;  /* 0x0000680001037983 */ /* 0x000e620000100800 */
[----:B------:R-:W2:Y:S01]  /*15d00*/  S2R R0, SR_SWINHI ;  /* 0x0000000000007919 */ /* 0x000ea20000002f00 */
[----:B---3--:R-:W-:Y:S01]  /*15d10*/  F2FP.F16.F32.PACK_AB R10, R29, R28 ;  /* 0x0000001c1d0a723e */ /* 0x008fe200000000ff */
[----:B------:R-:W-:Y:S01]  /*15d20*/  ULDC.64 UR4, c[0x0][0xc08] ;  /* 0x0003020000047ab9 */ /* 0x000fe20000000a00 */
[----:B0-----:R-:W-:Y:S01]  /*15d30*/  F2FP.F16.F32.PACK_AB R11, R31, R30 ;  /* 0x0000001e1f0b723e */ /* 0x001fe200000000ff */
[----:B------:R-:W3:Y:S01]  /*15d40*/  LDL R157, [R1+0x50] ;  /* 0x00005000019d7983 */ /* 0x000ee20000100800 */
[----:B------:R-:W-:Y:S01]  /*15d50*/  F2FP.F16.F32.PACK_AB R12, R33, R32 ;  /* 0x00000020210c723e */ /* 0x000fe200000000ff */
[----:B------:R-:W-:Y:S01]  /*15d60*/  ULDC.64 UR6, c[0x0][0xc00] ;  /* 0x0003000000067ab9 */ /* 0x000fe20000000a00 */
[----:B------:R-:W-:Y:S02]  /*15d70*/  MOV R152, R2 ;  /* 0x0000000200987202 */ /* 0x000fe40000000f00 */
[----:B--2---:R-:W-:-:S02]  /*15d80*/  MOV R153, R0 ;  /* 0x0000000000997202 */ /* 0x004fc40000000f00 */
[----:B------:R-:W-:Y:S02]  /*15d90*/  F2FP.F16.F32.PACK_AB R13, R35, R34 ;  /* 0x00000022230d723e */ /* 0x000fe400000000ff */
[----:B------:R-:W-:Y:S02]  /*15da0*/  F2FP.F16.F32.PACK_AB R14, R37, R36 ;  /* 0x00000024250e723e */ /* 0x000fe400000000ff */
[----:B------:R-:W-:Y:S01]  /*15db0*/  F2FP.F16.F32.PACK_AB R15, R39, R38 ;  /* 0x00000026270f723e */ /* 0x000fe200000000ff */
[----:B------:R-:W-:Y:S01]  /*15dc0*/  BAR.SYNC.DEFER_BLOCKING 0x1, 0x100 ;  /* 0x0044000000007b1d */ /* 0x000fe20000010000 */
[----:B-1----:R-:W-:-:S03]  /*15dd0*/  IMAD.WIDE R20, R3, 0x2, R152 ;  /* 0x0000000203147825 */ /* 0x002fc600078e0298 */
        /* <DEDUP_REMOVED lines=71> */
[----:B------:R-:W-:-:S04]  /*16250*/  LOP3.LUT R0, R8, 0x380, RZ, 0xc0, !PT ;  /* 0x0000038008007812 */ /* 0x000fc800078ec0ff */
[----:B------:R-:W-:Y:S02]  /*16260*/  SHF.R.U64 R0, R0, 0x3, RZ ;  /* 0x0000000300007819 */ /* 0x000fe400000012ff */
[----:B------:R-:W-:Y:S02]  /*16270*/  IADD3.X R9, RZ, R21, RZ, P0, !PT ;  /* 0x00000015ff097210 */ /* 0x000fe400007fe4ff */
[----:B------:R-:W-:Y:S02]  /*16280*/  LOP3.LUT R8, R0, R8, RZ, 0x3c, !PT ;  /* 0x0000000800087212 */ /* 0x000fe400078e3cff */
[----:B------:R-:W-:Y:S02]  /*16290*/  F2FP.F16.F32.PACK_AB R12, R7, R6 ;  /* 0x00000006070c723e */ /* 0x000fe400000000ff */
[----:B------:R-:W-:Y:S02]  /*162a0*/  MOV R8, R8 ;  /* 0x0000000800087202 */ /* 0x000fe40000000f00 */
[----:B------:R-:W-:-:S02]  /*162b0*/  F2FP.F16.F32.PACK_AB R13, R5, R4 ;  /* 0x00000004050d723e */ /* 0x000fc400000000ff */
        /* <DEDUP_REMOVED lines=74> */
[----:B------:R-:W-:Y:S02]  /*16760*/  IADD3 R0, P0, R20, 0x6060, RZ ;  /* 0x0000606014007810 */ /* 0x000fe40007f1e0ff */
[----:B------:R-:W-:Y:S02]  /*16770*/  MOV R3, R8 ;  /* 0x0000000800037202 */ /* 0x000fe40000000f00 */
[----:B------:R-:W-:Y:S01]  /*16780*/  F2FP.F16.F32.PACK_AB R8, R137, R136 ;  /* 0x000000888908723e */ /* 0x000fe200000000ff */
[----:B------:R-:W-:Y:S01]  /*16790*/  IMAD.X R21, RZ, RZ, R21, P0 ;  /* 0x000000ffff157224 */ /* 0x000fe200000e0615 */
[----:B------:R-:W-:Y:S02]  /*167a0*/  F2FP.F16.F32.PACK_AB R9, R139, R138 ;  /* 0x0000008a8b09723e */ /* 0x000fe400000000ff */
[----:B------:R-:W-:-:S02]  /*167b0*/  F2FP.F16.F32.PACK_AB R10, R141, R140 ;  /* 0x0000008c8d0a723e */ /* 0x000fc400000000ff */
[----:B------:R-:W-:Y:S02]  /*167c0*/  F2FP.F16.F32.PACK_AB R11, R143, R142 ;  /* 0x0000008e8f0b723e */ /* 0x000fe400000000ff */
[----:B------:R-:W-:-:S03]  /*167d0*/  ISETP.NE.U32.AND P0, PT, RZ, UR4, PT ;  /* 0x00000004ff007c0c */ /* 0x000fc6000bf05070 */
[----:B------:R0:W-:Y:S01]  /*167e0*/  STSM.16.M88.4 [R3], R8 ;  /* 0x0000000803007844 */ /* 0x0001e20000000200 */
[----:B------:R-:W-:Y:S02]  /*167f0*/  ISETP.NE.AND.EX P0, PT, RZ, UR5, PT, P0 ;  /* 0x00000005ff007c0c */ /* 0x000fe4000bf05300 */
[----:B------:R-:W-:Y:S02]  /*16800*/  F2FP.F16.F32.PACK_AB R12, R145, R144 ;  /* 0x00000090910c723e */ /* 0x000fe400000000ff */
[----:B0-----:R-:W-:-:S09]  /*16810*/  LOP3.LUT R3, R0, 0x380, RZ, 0xc0, !PT ;  /* 0x0000038000037812 */ /* 0x001fd200078ec0ff */
[----:B------:R-:W3:Y:S01]  /*16820*/  @P0 LDC.64 R10, c[0x0][0xc08] ;  /* 0x00030200ff0a0b82 */ /* 0x000ee20000000a00 */
[----:B------:R-:W-:-:S04]  /*16830*/  SHF.R.U64 R3, R3, 0x3, RZ ;  /* 0x0000000303037819 */ /* 0x000fc800000012ff */
[----:B------:R-:W-:Y:S02]  /*16840*/  LOP3.LUT R20, R3, R0, RZ, 0x3c, !PT ;  /* 0x0000000003147212 */ /* 0x000fe400078e3cff */
[----:B------:R-:W-:Y:S02]  /*16850*/  F2FP.F16.F32.PACK_AB R13, R147, R146 ;  /* 0x00000092930d723e */ /* 0x000fe400000000ff */
[----:B------:R-:W-:Y:S02]  /*16860*/  MOV R20, R20 ;  /* 0x0000001400147202 */ /* 0x000fe40000000f00 */
[----:B------:R-:W-:Y:S02]  /*16870*/  F2FP.F16.F32.PACK_AB R14, R149, R148 ;  /* 0x00000094950e723e */ /* 0x000fe400000000ff */
[----:B------:R-:W-:-:S05]  /*16880*/  F2FP.F16.F32.PACK_AB R15, R151, R150 ;  /* 0x00000096970f723e */ /* 0x000fca00000000ff */
[----:B------:R0:W-:Y:S01]  /*16890*/  STSM.16.M88.4 [R20], R12 ;  /* 0x0000000c14007844 */ /* 0x0001e20000000200 */
[----:B------:R-:W-:Y:S02]  /*168a0*/  ULDC UR4, c[0x0][0xa88] ;  /* 0x0002a20000047ab9 */ /* 0x000fe40000000800 */
[----:B------:R-:W-:Y:S02]  /*168b0*/  IMAD.U32 R8, RZ, RZ, UR4 ;  /* 0x00000004ff087e24 */ /* 0x000fe4000f8e00ff */
[----:B---3--:R-:W-:Y:S01]  /*168c0*/  @P0 IMAD.WIDE R10, R157, 0x4, R10 ;  /* 0x000000049d0a0825 */ /* 0x008fe200078e020a */
[----:B------:R-:W-:Y:S01]  /*168d0*/  BAR.SYNC.DEFER_BLOCKING 0x1, 0x100 ;  /* 0x0044000000007b1d */ /* 0x000fe20000010000 */
[----:B------:R-:W-:-:S04]  /*168e0*/  ISETP.NE.U32.AND P1, PT, RZ, UR6, PT ;  /* 0x00000006ff007c0c */ /* 0x000fc8000bf25070 */
[----:B------:R-:W-:Y:S01]  /*168f0*/  ISETP.NE.AND.EX P1, PT, RZ, UR7, PT, P1 ;  /* 0x00000007ff007c0c */ /* 0x000fe2000bf25310 */
[----:B------:R1:W5:Y:S02]  /*16900*/  @P0 LDG.E R8, desc[UR40][R10.64] ;  /* 0x000000280a080981 */ /* 0x000364000c1e1900 */
[----:B-1----:R-:W1:Y:S01]  /*16910*/  LDC.64 R10, c[0x0][0xc00] ;  /* 0x00030000ff0a7b82 */ /* 0x002e620000000a00 */
[----:B------:R-:W-:Y:S02]  /*16920*/  IMAD.MOV.U32 R3, RZ, RZ, RZ ;  /* 0x000000ffff037224 */ /* 0x000fe400078e00ff */
[----:B-1----:R-:W-:-:S07]  /*16930*/  IMAD.WIDE R10, R157, 0x4, R10 ;  /* 0x000000049d0a7825 */ /* 0x002fce00078e020a */
[----:B------:R0:W5:Y:S01]  /*16940*/  @P1 LDG.E R3, desc[UR40][R10.64] ;  /* 0x000000280a031981 */ /* 0x000162000c1e1900 */
[----:B------:R-:W-:Y:S05]  /*16950*/  @P0 BRA `(.L_x_5958) ;  /* 0x0000000000100947 */ /* 0x000fea0003800000 */
[----:B------:R-:W-:Y:S05]  /*16960*/  @!P1 BRA `(.L_x_5958) ;  /* 0x00000000000c9947 */ /* 0x000fea0003800000 */
[----:B-----5:R-:W2:Y:S04]  /*16970*/  LDG.E R8, desc[UR40][R10.64] ;  /* 0x000000280a087981 */ /* 0x020ea8000c1e1900 */
[----:B0-----:R-:W2:Y:S02]  /*16980*/  LDG.E R10, desc[UR40][R10.64+0x4] ;  /* 0x000004280a0a7981 */ /* 0x001ea4000c1e1900 */
[----:B--2---:R-:W-:-:S07]  /*16990*/  IMAD.IADD R8, R10, 0x1, -R8 ;  /* 0x000000010a087824 */ /* 0x004fce00078e0a08 */
.L_x_5958:
[----:B------:R-:W2:Y:S01]  /*169a0*/  LDL R0, [R1+0x5c] ;  /* 0x00005c0001007983 */ /* 0x000ea20000100800 */
[----:B------:R-:W-:-:S03]  /*169b0*/  ULDC UR4, c[0x0][0xad4] ;  /* 0x0002b50000047ab9 */ /* 0x000fc60000000800 */
[----:B------:R-:W3:Y:S04]  /*169c0*/  LDL.LU R9, [R1+0x4c] ;  /* 0x00004c0001097983 */ /* 0x000ee80000300800 */
[----:B--2---:R-:W1:Y:S01]  /*169d0*/  SHFL.IDX PT, R0, R0, RZ, 0x1f ;  /* 0x00001fff00007589 */ /* 0x004e6200000e0000 */
[----:B---3--:R-:W-:-:S04]  /*169e0*/  ISETP.NE.AND P1, PT, R9, RZ, PT ;  /* 0x000000ff0900720c */ /* 0x008fc80003f25270 */
[----:B------:R-:W-:Y:S02]  /*169f0*/  SEL R9, R9, UR4, P1 ;  /* 0x0000000409097c07 */ /* 0x000fe40008800000 */
[----:B-1----:R-:W-:Y:S02]  /*16a00*/  ISETP.NE.AND P0, PT, R0, RZ, PT ;  /* 0x000000ff0000720c */ /* 0x002fe40003f05270 */
[----:B-----5:R-:W-:-:S11]  /*16a10*/  SHF.R.S32.HI R0, RZ, 0x1f, R3 ;  /* 0x0000001fff007819 */ /* 0x020fd60000011403 */
[----:B------:R-:W-:Y:S05]  /*16a20*/  @P0 BRA `(.L_x_5959) ;  /* 0x0000000000fc0947 */ /* 0x000fea0003800000 */
[----:B----4-:R-:W2:Y:S04]  /*16a30*/  LDL R80, [R1+0x54] ;  /* 0x0000540001507983 */ /* 0x010ea80000100800 */
[----:B------:R-:W3:Y:S01]  /*16a40*/  LDL R158, [R1+0x64] ;  /* 0x00006400019e7983 */ /* 0x000ee20000100800 */
[----:B0-----:R-:W-:Y:S01]  /*16a50*/  IMAD.MOV.U32 R14, RZ, RZ, 0x9b8 ;  /* 0x000009b8ff0e7424 */ /* 0x001fe200078e00ff */
[----:B------:R-:W-:Y:S01]  /*16a60*/  ISETP.GT.AND P1, PT, R9, 0x1, PT ;  /* 0x000000010900780c */ /* 0x000fe20003f24270 */
[----:B------:R-:W0:Y:S01]  /*16a70*/  LDC R156, c[0x0][0xbe8] ;  /* 0x0002fa00ff9c7b82 */ /* 0x000e220000000800 */
[----:B------:R-:W-:Y:S01]  /*16a80*/  ISETP.NE.U32.AND P0, PT, RZ, UR6, PT ;  /* 0x00000006ff007c0c */ /* 0x000fe2000bf05070 */
[----:B------:R-:W-:Y:S01]  /*16a90*/  IMAD.IADD R23, R206, 0x1, R196 ;  /* 0x00000001ce177824 */ /* 0x000fe200078e02c4 */
[----:B------:R-:W-:-:S02]  /*16aa0*/  SEL R14, R14, 0x978, P1 ;  /* 0x000009780e0e7807 */ /* 0x000fc40000800000 */
[----:B------:R-:W-:Y:S02]  /*16ab0*/  ISETP.NE.AND.EX P0, PT, RZ, UR7, PT, P0 ;  /* 0x00000007ff007c0c */ /* 0x000fe4000bf05300 */
[----:B------:R-:W-:Y:S01]  /*16ac0*/  SHF.R.S32.HI R15, RZ, 0x1f, R157 ;  /* 0x0000001fff0f7819 */ /* 0x000fe2000001149d */
[----:B------:R-:W1:Y:S01]  /*16ad0*/  LDC.64 R12, c[0x0][R14+0x220] ;  /* 0x000088000e0c7b82 */ /* 0x000e620000000a00 */
[----:B------:R-:W-:Y:S02]  /*16ae0*/  SEL R20, R157, RZ, !P0 ;  /* 0x000000ff9d147207 */ /* 0x000fe40004000000 */
[----:B------:R-:W-:-:S05]  /*16af0*/  SEL R15, R15, RZ, !P0 ;  /* 0x000000ff0f0f7207 */ /* 0x000fca0004000000 */
[----:B------:R-:W4:Y:S01]  /*16b00*/  LDC.64 R10, c[0x0][R14+0x218] ;  /* 0x000086000e0a7b82 */ /* 0x000f220000000a00 */
[----:B0-----:R-:W-:Y:S01]  /*16b10*/  ISETP.NE.AND P0, PT, R156, 0x1, PT ;  /* 0x000000019c00780c */ /* 0x001fe20003f05270 */
[----:B-1----:R-:W-:-:S04]  /*16b20*/  IMAD R13, R13, R20, RZ ;  /* 0x000000140d0d7224 */ /* 0x002fc800078e02ff */
[C---:B------:R-:W-:Y:S02]  /*16b30*/  IMAD R15, R12.reuse, R15, R13 ;  /* 0x0000000f0c0f7224 */ /* 0x040fe400078e020d */
[----:B------:R-:W-:-:S04]  /*16b40*/  IMAD.WIDE.U32 R12, R12, R20, RZ ;  /* 0x000000140c0c7225 */ /* 0x000fc800078e00ff */
[-C--:B----4-:R-:W-:Y:S02]  /*16b50*/  IMAD R20, R11, R188.reuse, RZ ;  /* 0x000000bc0b147224 */ /* 0x090fe400078e02ff */
[----:B------:R-:W-:-:S04]  /*16b60*/  IMAD.WIDE.U32 R10, R10, R188, RZ ;  /* 0x000000bc0a0a7225 */ /* 0x000fc800078e00ff */
[----:B------:R-:W-:Y:S01]  /*16b70*/  IMAD.IADD R20, R11, 0x1, R20 ;  /* 0x000000010b147824 */ /* 0x000fe200078e0214 */
[----:B------:R-:W-:Y:S01]  /*16b80*/  IADD3 R21, P2, P3, R12, R10, R3 ;  /* 0x0000000a0c157210 */ /* 0x000fe20007b5e003 */
[----:B------:R-:W0:Y:S01]  /*16b90*/  @P0 LDC R11, c[0x0][0xbec] ;  /* 0x0002fb00ff0b0b82 */ /* 0x000e220000000800 */
[----:B------:R-:W-:-:S05]  /*16ba0*/  IMAD.IADD R15, R13, 0x1, R15 ;  /* 0x000000010d0f7824 */ /* 0x000fca00078e020f */
[----:B------:R-:W-:Y:S01]  /*16bb0*/  IADD3.X R15, R15, R20, R0, P2, P3 ;  /* 0x000000140f0f7210 */ /* 0x000fe200017e6400 */
[----:B------:R-:W-:Y:S01]  /*16bc0*/  IMAD.MOV.U32 R20, RZ, RZ, R23 ;  /* 0x000000ffff147224 */ /* 0x000fe200078e0017 */
[----:B------:R-:W1:Y:S01]  /*16bd0*/  @P0 LDC R10, c[0x0][0xbf0] ;  /* 0x0002fc00ff0a0b82 */ /* 0x000e620000000800 */
[----:B0-----:R-:W-:-:S05]  /*16be0*/  @P0 IMAD.HI.U32 R11, R23, R11, RZ ;  /* 0x0000000b170b0227 */ /* 0x001fca00078e00ff */
[----:B-1----:R-:W-:Y:S02]  /*16bf0*/  @P0 SHF.R.U32.HI R20, RZ, R10, R11 ;  /* 0x0000000aff140219 */ /* 0x002fe4000001160b */
[----:B------:R-:W0:Y:S01]  /*16c00*/  LDC.64 R10, c[0x0][R14+0x228] ;  /* 0x00008a000e0a7b82 */ /* 0x000e220000000a00 */
[----:B--2---:R-:W-:-:S05]  /*16c10*/  SEL R80, R80, RZ, P1 ;  /* 0x000000ff50507207 */ /* 0x004fca0000800000 */
        /* <DEDUP_REMOVED lines=9> */
[----:B------:R-:W-:-:S02]  /*16cb0*/  IMAD.IADD R15, R194, 0x1, R196 ;  /* 0x00000001c20f7824 */ /* 0x000fc400078e02c4 */
[----:B0-----:R-:W-:Y:S01]  /*16cc0*/  SHF.R.S32.HI R14, RZ, 0x1f, R21 ;  /* 0x0000001fff0e7819 */ /* 0x001fe20000011415 */
[-C--:B-1----:R-:W-:Y:S02]  /*16cd0*/  IMAD R11, R11, R21.reuse, RZ ;  /* 0x000000150b0b7224 */ /* 0x082fe400078e02ff */
[----:B------:R-:W-:-:S04]  /*16ce0*/  IMAD.WIDE.U32 R12, R10, R21, R12 ;  /* 0x000000150a0c7225 */ /* 0x000fc800078e000c */
[----:B------:R-:W-:Y:S02]  /*16cf0*/  IMAD R14, R10, R14, R11 ;  /* 0x0000000e0a0e7224 */ /* 0x000fe400078e020b */
[----:B------:R-:W0:Y:S02]  /*16d00*/  LDC.64 R10, c[0x0][0xba8] ;  /* 0x0002ea00ff0a7b82 */ /* 0x000e240000000a00 */
[----:B------:R-:W-:-:S06]  /*16d10*/  IMAD.IADD R14, R13, 0x1, R14 ;  /* 0x000000010d0e7824 */ /* 0x000fcc00078e020e */
[----:B0-----:R-:W0:Y:S08]  /*16d20*/  @!P1 LDC R10, c[0x0][0xb50] ;  /* 0x0002d400ff0a9b82 */ /* 0x001e300000000800 */
[----:B------:R-:W1:Y:S01]  /*16d30*/  @!P1 LDC R11, c[0x0][0xb54] ;  /* 0x0002d500ff0b9b82 */ /* 0x000e620000000800 */
[----:B0-----:R-:W-:Y:S02]  /*16d40*/  LEA R13, P0, R12, R10, 0x2 ;  /* 0x0000000a0c0d7211 */ /* 0x001fe400078010ff */
[----:B---3--:R-:W-:-:S02]  /*16d50*/  IADD3 R10, -R158, RZ, RZ ;  /* 0x000000ff9e0a7210 */ /* 0x008fc40007ffe1ff */
[----:B-1----:R-:W-:Y:S02]  /*16d60*/  LEA.HI.X R14, R12, R11, R14, 0x2, P0 ;  /* 0x0000000b0c0e7211 */ /* 0x002fe400000f140e */
[----:B------:R-:W-:Y:S01]  /*16d70*/  ISETP.NE.AND P0, PT, R189, R10, PT ;  /* 0x0000000abd00720c */ /* 0x000fe20003f05270 */
[----:B------:R-:W-:Y:S04]  /*16d80*/  SHFL.IDX PT, R12, R13, 0x1, 0x1c1f ;  /* 0x003c1f000d0c7f89 */ /* 0x000fe800000e0000 */
[----:B------:R-:W-:Y:S04]  /*16d90*/  SHFL.IDX PT, R10, R13, RZ, 0x1c1f ;  /* 0x001c1fff0d0a7589 */ /* 0x000fe800000e0000 */
[----:B------:R-:W0:Y:S04]  /*16da0*/  SHFL.IDX PT, R11, R14, RZ, 0x1c1f ;  /* 0x001c1fff0e0b7589 */ /* 0x000e2800000e0000 */
[----:B------:R1:W2:Y:S02]  /*16db0*/  SHFL.IDX PT, R13, R14, 0x1, 0x1c1f ;  /* 0x003c1f000e0d7f89 */ /* 0x0002a400000e0000 */
[----:B-1----:R-:W-:-:S05]  /*16dc0*/  IMAD R14, R8, R156, RZ ;  /* 0x0000009c080e7224 */ /* 0x002fca00078e02ff */
[C---:B------:R-:W-:Y:S01]  /*16dd0*/  ISETP.GE.OR P1, PT, R15.reuse, R14, P0 ;  /* 0x0000000e0f00720c */ /* 0x040fe20000726670 */
[----:B------:R-:W-:-:S05]  /*16de0*/  VIADD R15, R15, 0x8 ;  /* 0x000000080f0f7836 */ /* 0x000fca0000000000 */
[----:B------:R-:W-:-:S07]  /*16df0*/  ISETP.GE.OR P0, PT, R15, R14, P0 ;  /* 0x0000000e0f00720c */ /* 0x000fce0000706670 */
[----:B0-----:R1:W-:Y:S06]  /*16e00*/  @!P1 ST.E desc[UR40][R10.64], R155 ;  /* 0x0000009b0a009985 */ /* 0x0013ec000c101928 */
[----:B--2---:R1:W-:Y:S02]  /*16e10*/  @!P0 ST.E desc[UR40][R12.64], R154 ;  /* 0x0000009a0c008985 */ /* 0x0043e4000c101928 */
.L_x_5959:
        /* <DEDUP_REMOVED lines=9> */
[----:B------:R-:W-:-:S04]  /*16eb0*/  SHF.R.S32.HI R4, RZ, 0x1f, R21 ;  /* 0x0000001fff047819 */ /* 0x000fc80000011415 */
[----:B------:R-:W-:-:S04]  /*16ec0*/  LEA.HI R23, R4, R21, RZ, 0x3 ;  /* 0x0000001504177211 */ /* 0x000fc800078f18ff */
[----:B0-----:R-:W-:-:S05]  /*16ed0*/  SHF.R.S32.HI R20, RZ, 0x3, R23 ;  /* 0x00000003ff147819 */ /* 0x001fca0000011417 */
[----:B------:R-:W-:-:S04]  /*16ee0*/  IMAD R5, R20, 0x40, R199 ;  /* 0x0000004014057824 */ /* 0x000fc800078e02c7 */
[----:B------:R-:W-:-:S03]  /*16ef0*/  IMAD.WIDE R152, R5, 0x2, R152 ;  /* 0x0000000205987825 */ /* 0x000fc600078e0298 */
[----:B------:R-:W-:Y:S01]  /*16f00*/  IADD3 R37, P0, R152, 0x5000, RZ ;  /* 0x0000500098257810 */ /* 0x000fe20007f1e0ff */
[----:B------:R-:W-:Y:S01]  /*16f10*/  IMAD R0, R0, UR4, RZ ;  /* 0x0000000400007c24 */ /* 0x000fe2000f8e02ff */
[----:B------:R-:W-:Y:S02]  /*16f20*/  IADD3 R41, P1, R152, 0x6000, RZ ;  /* 0x0000600098297810 */ /* 0x000fe40007f3e0ff */
[----:B------:R-:W-:Y:S01]  /*16f30*/  LOP3.LUT R36, R37, 0x380, RZ, 0xc0, !PT ;  /* 0x0000038025247812 */ /* 0x000fe200078ec0ff */
[----:B------:R-:W-:Y:S01]  /*16f40*/  IMAD R87, R3, UR5, R0 ;  /* 0x0000000503577c24 */ /* 0x000fe2000f8e0200 */
[----:B------:R-:W-:Y:S02]  /*16f50*/  LOP3.LUT R40, R41, 0x380, RZ, 0xc0, !PT ;  /* 0x0000038029287812 */ /* 0x000fe400078ec0ff */
[----:B------:R-:W-:Y:S01]  /*16f60*/  SHF.R.U64 R36, R36, 0x3, RZ ;  /* 0x0000000324247819 */ /* 0x000fe200000012ff */
[----:B-1----:R-:W-:Y:S01]  /*16f70*/  IMAD.WIDE.U32 R10, R3, UR4, RZ ;  /* 0x00000004030a7c25 */ /* 0x002fe2000f8e00ff */
[----:B------:R-:W-:Y:S01]  /*16f80*/  LOP3.LUT R0, R23, 0xfffffff8, RZ, 0xc0, !PT ;  /* 0xfffffff817007812 */ /* 0x000fe200078ec0ff */
[----:B------:R-:W-:Y:S01]  /*16f90*/  ULDC.64 UR4, c[0x0][0xae8] ;  /* 0x0002ba0000047ab9 */ /* 0x000fe20000000a00 */
[----:B------:R-:W-:Y:S01]  /*16fa0*/  LOP3.LUT R36, R36, R37, RZ, 0x3c, !PT ;  /* 0x0000002524247212 */ /* 0x000fe200078e3cff */
[----:B------:R-:W-:Y:S01]  /*16fb0*/  IMAD.X R37, RZ, RZ, R153, P0 ;  /* 0x000000ffff257224 */ /* 0x000fe200000e0699 */
[----:B------:R-:W-:-:S02]  /*16fc0*/  IADD3 R65, P0, R152, 0xc000, RZ ;  /* 0x0000c00098417810 */ /* 0x000fc40007f1e0ff */
[----:B------:R-:W-:Y:S02]  /*16fd0*/  IADD3 R45, P2, R152, 0x7000, RZ ;  /* 0x00007000982d7810 */ /* 0x000fe40007f5e0ff */
[----:B------:R-:W-:Y:S01]  /*16fe0*/  LOP3.LUT R64, R65, 0x380, RZ, 0xc0, !PT ;  /* 0x0000038041407812 */ /* 0x000fe200078ec0ff */
[----:B------:R-:W-:Y:S01]  /*16ff0*/  IMAD.IADD R11, R11, 0x1, R87 ;  /* 0x000000010b0b7824 */ /* 0x000fe200078e0257 */
[----:B------:R-:W-:Y:S01]  /*17000*/  SHF.R.U64 R40, R40, 0x3, RZ ;  /* 0x0000000328287819 */ /* 0x000fe200000012ff */
[----:B------:R-:W-:Y:S01]  /*17010*/  IMAD.IADD R3, R21, 0x1, -R0 ;  /* 0x0000000115037824 */ /* 0x000fe200078e0a00 */
[----:B------:R-:W-:Y:S01]  /*17020*/  SHF.R.U64 R64, R64, 0x3, RZ ;  /* 0x0000000340407819 */ /* 0x000fe200000012ff */
[----:B------:R-:W-:Y:S01]  /*17030*/  IMAD.WIDE.U32 R10, R188, UR4, R10 ;  /* 0x00000004bc0a7c25 */ /* 0x000fe2000f8e000a */
[----:B------:R-:W-:Y:S01]  /*17040*/  LOP3.LUT R44, R45, 0x380, RZ, 0xc0, !PT ;  /* 0x000003802d2c7812 */ /* 0x000fe200078ec0ff */
[----:B------:R-:W5:Y:S01]  /*17050*/  LD.E.128 R36, desc[UR40][R36.64] ;  /* 0x0000002824247980 */ /* 0x000f62000c101d00 */
[----:B------:R-:W-:Y:S01]  /*17060*/  LOP3.LUT R64, R64, R65, RZ, 0x3c, !PT ;  /* 0x0000004140407212 */ /* 0x000fe200078e3cff */
[----:B------:R-:W-:Y:S01]  /*17070*/  IMAD.X R65, RZ, RZ, R153, P0 ;  /* 0x000000ffff417224 */ /* 0x000fe200000e0699 */
[----:B---3--:R-:W-:-:S02]  /*17080*/  ISETP.NE.AND P0, PT, R85, 0x1, PT ;  /* 0x000000015500780c */ /* 0x008fc40003f05270 */
[----:B------:R-:W-:Y:S01]  /*17090*/  SHF.R.S32.HI R0, RZ, 0x1f, R9 ;  /* 0x0000001fff007819 */ /* 0x000fe20000011409 */
[----:B------:R-:W-:Y:S01]  /*170a0*/  IMAD R11, R188, UR5, R11 ;  /* 0x00000005bc0b7c24 */ /* 0x000fe2000f8e020b */
[----:B------:R-:W-:Y:S01]  /*170b0*/  ULDC.64 UR4, c[0x0][0xaf0] ;  /* 0x0002bc0000047ab9 */ /* 0x000fe20000000a00 */
[----:B------:R-:W-:Y:S01]  /*170c0*/  IMAD R3, R3, 0x20, R20 ;  /* 0x0000002003037824 */ /* 0x000fe200078e0214 */
[----:B------:R-:W-:Y:S01]  /*170d0*/  IADD3 R13, P3, R152, 0x1000, RZ ;  /* 0x00001000980d7810 */ /* 0x000fe20007f7e0ff */
[C---:B------:R-:W-:Y:S01]  /*170e0*/  VIADD R166, R199.reuse, 0x40 ;  /* 0x00000040c7a67836 */ /* 0x040fe20000000000 */
[----:B------:R-:W-:Y:S01]  /*170f0*/  LOP3.LUT R40, R40, R41, RZ, 0x3c, !PT ;  /* 0x0000002928287212 */ /* 0x000fe200078e3cff */
[C---:B------:R-:W-:Y:S01]  /*17100*/  VIADD R164, R199.reuse, 0x80 ;  /* 0x00000080c7a47836 */ /* 0x040fe20000000000 */
[----:B------:R-:W-:Y:S01]  /*17110*/  SHF.R.U64 R44, R44, 0x3, RZ ;  /* 0x000000032c2c7819 */ /* 0x000fe200000012ff */
[----:B------:R-:W-:Y:S01]  /*17120*/  VIADD R162, R199, 0xc0 ;  /* 0x000000c0c7a27836 */ /* 0x000fe20000000000 */
[----:B------:R-:W-:Y:S01]  /*17130*/  LOP3.LUT R12, R13, 0x380, RZ, 0xc0, !PT ;  /* 0x000003800d0c7812 */ /* 0x000fe200078ec0ff */
[----:B------:R-:W0:Y:S01]  /*17140*/  @P0 LDC R84, c[0x0][0xbec] ;  /* 0x0002fb00ff540b82 */ /* 0x000e220000000800 */
[----:B------:R-:W-:Y:S01]  /*17150*/  IADD3 R25, P4, R152, 0x2000, RZ ;  /* 0x0000200098197810 */ /* 0x000fe20007f9e0ff */
[C---:B------:R-:W-:Y:S01]  /*17160*/  VIADD R160, R199.reuse, 0x100 ;  /* 0x00000100c7a07836 */ /* 0x040fe20000000000 */
[----:B------:R-:W-:Y:S01]  /*17170*/  LOP3.LUT R44, R44, R45, RZ, 0x3c, !PT ;  /* 0x0000002d2c2c7212 */ /* 0x000fe200078e3cff */
[----:B------:R-:W-:Y:S01]  /*17180*/  VIADD R158, R199, 0x140 ;  /* 0x00000140c79e7836 */ /* 0x000fe20000000000 */
[----:B------:R-:W-:Y:S01]  /*17190*/  SHF.R.U64 R12, R12, 0x3, RZ ;  /* 0x000000030c0c7819 */ /* 0x000fe200000012ff */
[----:B------:R-:W5:Y:S01]  /*171a0*/  LD.E.128 R64, desc[UR40][R64.64] ;  /* 0x0000002840407980 */ /* 0x000f62000c101d00 */
[----:B------:R-:W-:Y:S01]  /*171b0*/  IADD3 R29, P5, R152, 0x3000, RZ ;  /* 0x00003000981d7810 */ /* 0x000fe20007fbe0ff */
[----:B------:R-:W1:Y:S01]  /*171c0*/  @P0 LDC R86, c[0x0][0xbf0] ;  /* 0x0002fc00ff560b82 */ /* 0x000e620000000800 */
[----:B----4-:R-:W-:Y:S01]  /*171d0*/  IMAD R80, R0, UR4, RZ ;  /* 0x0000000400507c24 */ /* 0x010fe2000f8e02ff */
[----:B------:R-:W-:Y:S01]  /*171e0*/  LOP3.LUT R12, R12, R13, RZ, 0x3c, !PT ;  /* 0x0000000d0c0c7212 */ /* 0x000fe200078e3cff */
[----:B------:R-:W-:Y:S01]  /*171f0*/  IMAD.IADD R23, R196, 0x1, R3 ;  /* 0x00000001c4177824 */ /* 0x000fe200078e0203 */
[C---:B------:R-:W-:Y:S01]  /*17200*/  IADD3 R33, P6, R152.reuse, 0x4000, RZ ;  /* 0x0000400098217810 */ /* 0x040fe20007fde0ff */
[----:B------:R-:W-:Y:S01]  /*17210*/  IMAD.X R41, RZ, RZ, R153, P1 ;  /* 0x000000ffff297224 */ /* 0x000fe200008e0699 */
[----:B------:R-:W-:Y:S01]  /*17220*/  IADD3 R69, P1, R152, 0xd000, RZ ;  /* 0x0000d00098457810 */ /* 0x000fe20007f3e0ff */
[----:B------:R-:W-:Y:S01]  /*17230*/  IMAD.WIDE.U32 R10, R9, UR4, R10 ;  /* 0x00000004090a7c25 */ /* 0x000fe2000f8e000a */
[----:B------:R-:W2:Y:S01]  /*17240*/  LDC R0, c[0x0][0xac8] ;  /* 0x0002b200ff007b82 */ /* 0x000ea20000000800 */
[----:B------:R-:W-:-:S02]  /*17250*/  LOP3.LUT R24, R25, 0x380, RZ, 0xc0, !PT ;  /* 0x0000038019187812 */ /* 0x000fc400078ec0ff */
[----:B------:R-:W-:Y:S01]  /*17260*/  IMAD R21, R9, UR5, R80 ;  /* 0x0000000509157c24 */ /* 0x000fe2000f8e0250 */
[----:B------:R-:W-:Y:S01]  /*17270*/  LOP3.LUT R68, R69, 0x380, RZ, 0xc0, !PT ;  /* 0x0000038045447812 */ /* 0x000fe200078ec0ff */
[--C-:B------:R-:W-:Y:S01]  /*17280*/  IMAD.X R45, RZ, RZ, R153.reuse, P2 ;  /* 0x000000ffff2d7224 */ /* 0x100fe200010e0699 */
[----:B------:R-:W-:Y:S01]  /*17290*/  IADD3 R73, P2, R152, 0xe000, RZ ;  /* 0x0000e00098497810 */ /* 0x000fe20007f5e0ff */
[----:B------:R-:W-:Y:S01]  /*172a0*/  IMAD.X R13, RZ, RZ, R153, P3 ;  /* 0x000000ffff0d7224 */ /* 0x000fe200018e0699 */
[----:B------:R-:W-:Y:S01]  /*172b0*/  SHF.R.U64 R68, R68, 0x3, RZ ;  /* 0x0000000344447819 */ /* 0x000fe200000012ff */
[----:B0-----:R-:W-:Y:S01]  /*172c0*/  @P0 IMAD.HI.U32 R3, R23, R84, RZ ;  /* 0x0000005417030227 */ /* 0x001fe200078e00ff */
[----:B------:R-:W-:Y:S01]  /*172d0*/  LOP3.LUT R72, R73, 0x380, RZ, 0xc0, !PT ;  /* 0x0000038049487812 */ /* 0x000fe200078ec0ff */
[----:B------:R-:W-:Y:S01]  /*172e0*/  ULDC.64 UR4, c[0x0][0xae0] ;  /* 0x0002b80000047ab9 */ /* 0x000fe20000000a00 */
[----:B------:R-:W-:Y:S01]  /*172f0*/  IADD3 R49, P3, R152, 0x8000, RZ ;  /* 0x0000800098317810 */ /* 0x000fe20007f7e0ff */
[----:B------:R-:W-:Y:S01]  /*17300*/  IMAD.MOV.U32 R9, RZ, RZ, R23 ;  /* 0x000000ffff097224 */ /* 0x000fe200078e0017 */
[----:B------:R-:W-:Y:S01]  /*17310*/  LOP3.LUT R68, R68, R69, RZ, 0x3c, !PT ;  /* 0x0000004544447212 */ /* 0x000fe200078e3cff */
[----:B------:R-:W-:Y:S01]  /*17320*/  IMAD.X R69, RZ, RZ, R153, P1 ;  /* 0x000000ffff457224 */ /* 0x000fe200008e0699 */
[----:B-1----:R-:W-:Y:S01]  /*17330*/  @P0 SHF.R.U32.HI R9, RZ, R86, R3 ;  /* 0x00000056ff090219 */ /* 0x002fe20000011603 */
[----:B------:R-:W-:Y:S01]  /*17340*/  IMAD.IADD R11, R11, 0x1, R21 ;  /* 0x000000010b0b7824 */ /* 0x000fe200078e0215 */
[----:B------:R-:W-:Y:S01]  /*17350*/  SHF.R.U64 R72, R72, 0x3, RZ ;  /* 0x0000000348487819 */ /* 0x000fe200000012ff */
[----:B------:R-:W5:Y:S01]  /*17360*/  LD.E.128 R12, desc[UR40][R12.64] ;  /* 0x000000280c0c7980 */ /* 0x000f62000c101d00 */
[----:B------:R-:W-:Y:S01]  /*17370*/  LOP3.LUT R28, R29, 0x380, RZ, 0xc0, !PT ;  /* 0x000003801d1c7812 */ /* 0x000fe200078ec0ff */
[----:B------:R-:W-:Y:S01]  /*17380*/  IMAD.MOV R80, RZ, RZ, -R9 ;  /* 0x000000ffff507224 */ /* 0x000fe200078e0a09 */
[----:B------:R-:W-:Y:S01]  /*17390*/  LOP3.LUT R32, R33, 0x380, RZ, 0xc0, !PT ;  /* 0x0000038021207812 */ /* 0x000fe200078ec0ff */
[----:B------:R-:W5:Y:S01]  /*173a0*/  LD.E.128 R40, desc[UR40][R40.64] ;  /* 0x0000002828287980 */ /* 0x000f62000c101d00 */
[----:B--2---:R-:W-:Y:S01]  /*173b0*/  ISETP.GE.AND P1, PT, R166, R0, PT ;  /* 0x00000000a600720c */ /* 0x004fe20003f26270 */
[----:B------:R-:W-:Y:S01]  /*173c0*/  IMAD R3, R85, R80, R23 ;  /* 0x0000005055037224 */ /* 0x000fe200078e0217 */
[----:B------:R-:W-:Y:S01]  /*173d0*/  SHF.R.S32.HI R23, RZ, 0x1f, R9 ;  /* 0x0000001fff177819 */ /* 0x000fe20000011409 */
[----:B------:R-:W-:Y:S01]  /*173e0*/  IMAD R21, R8, R85, RZ ;  /* 0x0000005508157224 */ /* 0x000fe200078e02ff */
[----:B------:R-:W-:Y:S01]  /*173f0*/  LOP3.LUT R48, R49, 0x380, RZ, 0xc0, !PT ;  /* 0x0000038031307812 */ /* 0x000fe200078ec0ff */
[----:B------:R-:W5:Y:S01]  /*17400*/  LD.E.128 R44, desc[UR40][R44.64] ;  /* 0x000000282c2c7980 */ /* 0x000f62000c101d00 */
[----:B------:R-:W-:Y:S01]  /*17410*/  LOP3.LUT R72, R72, R73, RZ, 0x3c, !PT ;  /* 0x0000004948487212 */ /* 0x000fe200078e3cff */
[----:B------:R-:W-:Y:S01]  /*17420*/  IMAD R8, R23, UR4, RZ ;  /* 0x0000000417087c24 */ /* 0x000fe2000f8e02ff */
[----:B------:R-:W-:Y:S01]  /*17430*/  SEL R23, RZ, 0xffffffff, P1 ;  /* 0xffffffffff177807 */ /* 0x000fe20000800000 */
[----:B------:R-:W-:Y:S01]  /*17440*/  IMAD.X R73, RZ, RZ, R153, P2 ;  /* 0x000000ffff497224 */ /* 0x000fe200010e0699 */
[----:B------:R-:W-:Y:S01]  /*17450*/  SHF.R.U64 R24, R24, 0x3, RZ ;  /* 0x0000000318187819 */ /* 0x000fe200000012ff */
[----:B------:R-:W5:Y:S01]  /*17460*/  LD.E.128 R68, desc[UR40][R68.64] ;  /* 0x0000002844447980 */ /* 0x000f62000c101d00 */
[----:B------:R-:W-:-:S02]  /*17470*/  SHF.R.U64 R28, R28, 0x3, RZ ;  /* 0x000000031c1c7819 */ /* 0x000fc400000012ff */
[----:B------:R-:W-:Y:S02]  /*17480*/  SHF.R.U64 R32, R32, 0x3, RZ ;  /* 0x0000000320207819 */ /* 0x000fe400000012ff */
[----:B------:R-:W-:Y:S02]  /*17490*/  SHF.R.U64 R48, R48, 0x3, RZ ;  /* 0x0000000330307819 */ /* 0x000fe400000012ff */
[-C--:B------:R-:W-:Y:S01]  /*174a0*/  ISETP.GE.AND P0, PT, R164, R0.reuse, PT ;  /* 0x00000000a400720c */ /* 0x080fe20003f06270 */
[----:B------:R-:W-:Y:S01]  /*174b0*/  IMAD.WIDE.U32 R10, R9, UR4, R10 ;  /* 0x00000004090a7c25 */ /* 0x000fe2000f8e000a */
[----:B------:R-:W-:Y:S01]  /*174c0*/  ISETP.GE.AND P2, PT, R199, R0, PT ;  /* 0x00000000c700720c */ /* 0x000fe20003f46270 */
[----:B------:R-:W5:Y:S01]  /*174d0*/  LD.E.128 R72, desc[UR40][R72.64] ;  /* 0x0000002848487980 */ /* 0x000f62000c101d00 */
[----:B------:R-:W-:Y:S01]  /*174e0*/  LOP3.LUT R24, R24, R25, RZ, 0x3c, !PT ;  /* 0x0000001918187212 */ /* 0x000fe200078e3cff */
[----:B------:R-:W-:Y:S01]  /*174f0*/  IMAD R85, R9, UR5, R8 ;  /* 0x0000000509557c24 */ /* 0x000fe2000f8e0208 */
[----:B------:R-:W-:Y:S01]  /*17500*/  LOP3.LUT R28, R28, R29, RZ, 0x3c, !PT ;  /* 0x0000001d1c1c7212 */ /* 0x000fe200078e3cff */
[----:B------:R-:W-:Y:S01]  /*17510*/  IMAD.SHL.U32 R23, R23, 0x2, RZ ;  /* 0x0000000217177824 */ /* 0x000fe200078e00ff */
[----:B------:R-:W-:Y:S01]  /*17520*/  LOP3.LUT R32, R32, R33, RZ, 0x3c, !PT ;  /* 0x0000002120207212 */ /* 0x000fe200078e3cff */
[--C-:B------:R-:W-:Y:S01]  /*17530*/  IMAD.X R25, RZ, RZ, R153.reuse, P4 ;  /* 0x000000ffff197224 */ /* 0x100fe200020e0699 */
[----:B------:R-:W-:Y:S01]  /*17540*/  LOP3.LUT R48, R48, R49, RZ, 0x3c, !PT ;  /* 0x0000003130307212 */ /* 0x000fe200078e3cff */
[--C-:B------:R-:W-:Y:S01]  /*17550*/  IMAD.X R29, RZ, RZ, R153.reuse, P5 ;  /* 0x000000ffff1d7224 */ /* 0x100fe200028e0699 */
[----:B------:R-:W-:Y:S01]  /*17560*/  SEL R8, RZ, 0x1, P2 ;  /* 0x00000001ff087807 */ /* 0x000fe20001000000 */
[--C-:B------:R-:W-:Y:S01]  /*17570*/  IMAD.X R33, RZ, RZ, R153.reuse, P6 ;  /* 0x000000ffff217224 */ /* 0x100fe200030e0699 */
[----:B------:R-:W-:Y:S01]  /*17580*/  SEL R9, RZ, 0xffffffff, P0 ;  /* 0xffffffffff097807 */ /* 0x000fe20000000000 */
[----:B------:R-:W-:Y:S01]  /*17590*/  IMAD.X R49, RZ, RZ, R153, P3 ;  /* 0x000000ffff317224 */ /* 0x000fe200018e0699 */
[C---:B------:R-:W-:Y:S01]  /*175a0*/  IADD3 R53, P4, R152.reuse, 0x9000, RZ ;  /* 0x0000900098357810 */ /* 0x040fe20007f9e0ff */
[----:B------:R-:W-:Y:S01]  /*175b0*/  ULDC.64 UR4, c[0x0][0xad8] ;  /* 0x0002b60000047ab9 */ /* 0x000fe20000000a00 */
[----:B------:R-:W-:-:S02]  /*175c0*/  IADD3 R57, P5, R152, 0xa000, RZ ;  /* 0x0000a00098397810 */ /* 0x000fc40007fbe0ff */
[C---:B------:R-:W-:Y:S01]  /*175d0*/  LOP3.LUT R5, R152.reuse, 0x380, RZ, 0xc0, !PT ;  /* 0x0000038098057812 */ /* 0x040fe200078ec0ff */
[----:B------:R-:W-:Y:S01]  /*175e0*/  IMAD.IADD R11, R11, 0x1, R85 ;  /* 0x000000010b0b7824 */ /* 0x000fe200078e0255 */
[C---:B------:R-:W-:Y:S01]  /*175f0*/  IADD3 R61, P6, R152.reuse, 0xb000, RZ ;  /* 0x0000b000983d7810 */ /* 0x040fe20007fde0ff */
[----:B------:R-:W5:Y:S01]  /*17600*/  LD.E.128 R24, desc[UR40][R24.64] ;  /* 0x0000002818187980 */ /* 0x000f62000c101d00 */
[----:B------:R-:W-:Y:S02]  /*17610*/  IADD3 R7, P3, R152, 0xf000, RZ ;  /* 0x0000f00098077810 */ /* 0x000fe40007f7e0ff */
[----:B------:R-:W-:Y:S01]  /*17620*/  ISETP.GE.AND P0, PT, R162, R0, PT ;  /* 0x00000000a200720c */ /* 0x000fe20003f06270 */
[----:B------:R-:W5:Y:S01]  /*17630*/  LD.E.128 R28, desc[UR40][R28.64] ;  /* 0x000000281c1c7980 */ /* 0x000f62000c101d00 */
[----:B------:R-:W-:Y:S01]  /*17640*/  LOP3.LUT R8, R23, 0x2, R8, 0xe2, !PT ;  /* 0x0000000217087812 */ /* 0x000fe200078ee208 */
[----:B------:R-:W-:Y:S01]  /*17650*/  IMAD.SHL.U32 R23, R9, 0x4, RZ ;  /* 0x0000000409177824 */ /* 0x000fe200078e00ff */
[----:B------:R-:W-:Y:S01]  /*17660*/  LOP3.LUT R52, R53, 0x380, RZ, 0xc0, !PT ;  /* 0x0000038035347812 */ /* 0x000fe200078ec0ff */
[----:B------:R-:W-:Y:S01]  /*17670*/  IMAD.X R77, RZ, RZ, R153, P3 ;  /* 0x000000ffff4d7224 */ /* 0x000fe200018e0699 */
[----:B------:R-:W-:Y:S01]  /*17680*/  LOP3.LUT R56, R57, 0x380, RZ, 0xc0, !PT ;  /* 0x0000038039387812 */ /* 0x000fe200078ec0ff */
[----:B------:R-:W5:Y:S01]  /*17690*/  LD.E.128 R32, desc[UR40][R32.64] ;  /* 0x0000002820207980 */ /* 0x000f62000c101d00 */
[----:B------:R-:W-:-:S02]  /*176a0*/  LOP3.LUT R60, R61, 0x380, RZ, 0xc0, !PT ;  /* 0x000003803d3c7812 */ /* 0x000fc400078ec0ff */
[----:B------:R-:W-:Y:S01]  /*176b0*/  LOP3.LUT R6, R7, 0x380, RZ, 0xc0, !PT ;  /* 0x0000038007067812 */ /* 0x000fe200078ec0ff */
[----:B------:R-:W5:Y:S01]  /*176c0*/  LD.E.128 R48, desc[UR40][R48.64] ;  /* 0x0000002830307980 */ /* 0x000f62000c101d00 */
[----:B------:R-:W-:Y:S02]  /*176d0*/  SEL R9, RZ, 0xffffffff, P0 ;  /* 0xffffffffff097807 */ /* 0x000fe40000000000 */
[----:B------:R-:W-:Y:S02]  /*176e0*/  SHF.R.U64 R52, R52, 0x3, RZ ;  /* 0x0000000334347819 */ /* 0x000fe400000012ff */
[----:B------:R-:W-:Y:S02]  /*176f0*/  SHF.R.U64 R56, R56, 0x3, RZ ;  /* 0x0000000338387819 */ /* 0x000fe400000012ff */
[----:B------:R-:W-:Y:S02]  /*17700*/  SHF.R.U64 R60, R60, 0x3, RZ ;  /* 0x000000033c3c7819 */ /* 0x000fe400000012ff */
[----:B------:R-:W-:Y:S01]  /*17710*/  SHF.R.U64 R5, R5, 0x3, RZ ;  /* 0x0000000305057819 */ /* 0x000fe200000012ff */
[----:B------:R-:W-:Y:S01]  /*17720*/  IMAD.SHL.U32 R9, R9, 0x8, RZ ;  /* 0x0000000809097824 */ /* 0x000fe200078e00ff */
[----:B------:R-:W-:-:S02]  /*17730*/  SHF.R.U64 R6, R6, 0x3, RZ ;  /* 0x0000000306067819 */ /* 0x000fc400000012ff */
[----:B------:R-:W-:Y:S02]  /*17740*/  LOP3.LUT R8, R23, 0x4, R8, 0xe2, !PT ;  /* 0x0000000417087812 */ /* 0x000fe400078ee208 */
[----:B------:R-:W-:Y:S01]  /*17750*/  LOP3.LUT R52, R52, R53, RZ, 0x3c, !PT ;  /* 0x0000003534347212 */ /* 0x000fe200078e3cff */
[--C-:B------:R-:W-:Y:S01]  /*17760*/  IMAD.X R53, RZ, RZ, R153.reuse, P4 ;  /* 0x000000ffff357224 */ /* 0x100fe200020e0699 */
[----:B------:R-:W-:Y:S01]  /*17770*/  LOP3.LUT R56, R56, R57, RZ, 0x3c, !PT ;  /* 0x0000003938387212 */ /* 0x000fe200078e3cff */
[--C-:B------:R-:W-:Y:S01]  /*17780*/  IMAD.X R57, RZ, RZ, R153.reuse, P5 ;  /* 0x000000ffff397224 */ /* 0x100fe200028e0699 */
[----:B------:R-:W-:Y:S01]  /*17790*/  LOP3.LUT R60, R60, R61, RZ, 0x3c, !PT ;  /* 0x0000003d3c3c7212 */ /* 0x000fe200078e3cff */
[----:B------:R-:W-:Y:S01]  /*177a0*/  IMAD.X R61, RZ, RZ, R153, P6 ;  /* 0x000000ffff3d7224 */ /* 0x000fe200030e0699 */
[----:B------:R-:W-:Y:S01]  /*177b0*/  LOP3.LUT R4, R5, R152, RZ, 0x3c, !PT ;  /* 0x0000009805047212 */ /* 0x000fe200078e3cff */
[----:B------:R-:W5:Y:S01]  /*177c0*/  LD.E.128 R52, desc[UR40][R52.64] ;  /* 0x0000002834347980 */ /* 0x000f62000c101d00 */
[----:B------:R-:W-:-:S02]  /*177d0*/  ISETP.GE.AND P0, PT, R160, R0, PT ;  /* 0x00000000a000720c */ /* 0x000fc40003f06270 */
[----:B------:R-:W-:Y:S01]  /*177e0*/  MOV R5, R153 ;  /* 0x0000009900057202 */ /* 0x000fe20000000f00 */
[----:B------:R-:W5:Y:S01]  /*177f0*/  LD.E.128 R56, desc[UR40][R56.64] ;  /* 0x0000002838387980 */ /* 0x000f62000c101d00 */
[----:B------:R-:W-:Y:S02]  /*17800*/  LOP3.LUT R76, R6, R7, RZ, 0x3c, !PT ;  /* 0x00000007064c7212 */ /* 0x000fe400078e3cff */
[----:B------:R-:W-:Y:S01]  /*17810*/  SHF.R.S32.HI R23, RZ, 0x1f, R3 ;  /* 0x0000001fff177819 */ /* 0x000fe20000011403 */
[----:B------:R-:W5:Y:S01]  /*17820*/  LD.E.128 R60, desc[UR40][R60.64] ;  /* 0x000000283c3c7980 */ /* 0x000f62000c101d00 */
[----:B------:R-:W-:Y:S02]  /*17830*/  LOP3.LUT R8, R9, 0x8, R8, 0xe2, !PT ;  /* 0x0000000809087812 */ /* 0x000fe400078ee208 */
[----:B------:R-:W-:Y:S01]  /*17840*/  SEL R9, RZ, 0xffffffff, P0 ;  /* 0xffffffffff097807 */ /* 0x000fe20000000000 */
[----:B------:R-:W-:Y:S01]  /*17850*/  IMAD R80, R23, UR4, RZ ;  /* 0x0000000417507c24 */ /* 0x000fe2000f8e02ff */
[----:B------:R-:W5:Y:S01]  /*17860*/  LD.E.128 R4, desc[UR40][R4.64] ;  /* 0x0000002804047980 */ /* 0x000f62000c101d00 */
[----:B------:R-:W-:-:S03]  /*17870*/  ISETP.GE.AND P0, PT, R158, R0, PT ;  /* 0x000000009e00720c */ /* 0x000fc60003f06270 */
[----:B------:R-:W5:Y:S01]  /*17880*/  LD.E.128 R76, desc[UR40][R76.64] ;  /* 0x000000284c4c7980 */ /* 0x000f62000c101d00 */
[----:B------:R-:W-:Y:S01]  /*17890*/  IMAD.SHL.U32 R23, R9, 0x10, RZ ;  /* 0x0000001009177824 */ /* 0x000fe200078e00ff */
[----:B------:R-:W-:Y:S01]  /*178a0*/  @!PT LDS RZ, [RZ] ;  /* 0x00000000fffff984 */ /* 0x000fe20000000800 */
[----:B------:R-:W-:Y:S01]  /*178b0*/  @!PT LDS RZ, [RZ] ;  /* 0x00000000fffff984 */ /* 0x000fe20000000800 */
[----:B------:R-:W-:Y:S01]  /*178c0*/  @!PT LDS RZ, [RZ] ;  /* 0x00000000fffff984 */ /* 0x000fe20000000800 */
[----:B------:R-:W-:Y:S01]  /*178d0*/  @!PT LDS RZ, [RZ] ;  /* 0x00000000fffff984 */ /* 0x000fe20000000800 */
[----:B------:R0:W-:Y:S06]  /*178e0*/  MEMBAR.ALL.CTA ;  /* 0x0000000000007992 */ /* 0x0001ec0000008000 */
[----:B0-----:R-:W0:Y:S01]  /*178f0*/  FENCE.VIEW.ASYNC.S ;  /* 0x00000000000073c6 */ /* 0x001e220000000000 */
[C---:B------:R-:W-:Y:S02]  /*17900*/  IMAD R9, R3.reuse, UR5, R80 ;  /* 0x0000000503097c24 */ /* 0x040fe4000f8e0250 */
[----:B------:R-:W-:Y:S01]  /*17910*/  IMAD.WIDE.U32 R10, R3, UR4, R10 ;  /* 0x00000004030a7c25 */ /* 0x000fe2000f8e000a */
[----:B------:R-:W-:Y:S01]  /*17920*/  SEL R3, RZ, 0xffffffff, P0 ;  /* 0xffffffffff037807 */ /* 0x000fe20000000000 */
[----:B------:R-:W-:Y:S01]  /*17930*/  ULDC.64 UR4, c[0x0][0xa80] ;  /* 0x0002a00000047ab9 */ /* 0x000fe20000000a00 */
[----:B------:R-:W-:Y:S01]  /*17940*/  LOP3.LUT R8, R23, 0x10, R8, 0xe2, !PT ;  /* 0x0000001017087812 */ /* 0x000fe200078ee208 */
[----:B------:R-:W-:Y:S01]  /*17950*/  VIADD R156, R199, 0x180 ;  /* 0x00000180c79c7836 */ /* 0x000fe20000000000 */
[----:B------:R-:W-:Y:S01]  /*17960*/  SHF.L.U32 R23, R3, 0x5, RZ ;  /* 0x0000000503177819 */ /* 0x000fe200000006ff */
[----:B------:R-:W-:Y:S01]  /*17970*/  IMAD.IADD R3, R11, 0x1, R9 ;  /* 0x000000010b037824 */ /* 0x000fe200078e0209 */
[----:B------:R-:W-:Y:S01]  /*17980*/  LEA R80, P1, R10, UR4, 0x1 ;  /* 0x000000040a507c11 */ /* 0x000fe2000f8208ff */
[----:B------:R-:W-:Y:S01]  /*17990*/  IMAD.IADD R20, R20, 0x1, R196 ;  /* 0x0000000114147824 */ /* 0x000fe200078e02c4 */
[----:B------:R-:W-:Y:S01]  /*179a0*/  ISETP.GE.AND P0, PT, R156, R0, PT ;  /* 0x000000009c00720c */ /* 0x000fe20003f06270 */
[----:B------:R-:W-:Y:S01]  /*179b0*/  VIADD R154, R199, 0x1c0 ;  /* 0x000001c0c79a7836 */ /* 0x000fe20000000000 */
[----:B------:R-:W-:Y:S01]  /*179c0*/  LEA.HI.X R84, R10, UR5, R3, 0x1, P1 ;  /* 0x000000050a547c11 */ /* 0x000fe200088f0c03 */
[----:B------:R-:W-:Y:S01]  /*179d0*/  VIADD R3, R2, 0x28c20 ;  /* 0x00028c2002037836 */ /* 0x000fe20000000000 */
[----:B------:R-:W-:-:S02]  /*179e0*/  LOP3.LUT R8, R23, 0x20, R8, 0xe2, !PT ;  /* 0x0000002017087812 */ /* 0x000fc400078ee208 */
[----:B------:R-:W-:Y:S02]  /*179f0*/  ISETP.GE.AND P1, PT, R20, R21, PT ;  /* 0x000000151400720c */ /* 0x000fe40003f26270 */
[----:B------:R-:W-:Y:S02]  /*17a00*/  SEL R23, RZ, 0x40, P0 ;  /* 0x00000040ff177807 */ /* 0x000fe40000000000 */
[----:B------:R-:W-:Y:S02]  /*17a10*/  ISETP.GE.AND P0, PT, R154, R0, PT ;  /* 0x000000009a00720c */ /* 0x000fe40003f06270 */
[----:B------:R-:W-:Y:S02]  /*17a20*/  LOP3.LUT R23, R8, R23, RZ, 0xfc, !PT ;  /* 0x0000001708177212 */ /* 0x000fe400078efcff */
[----:B------:R-:W-:Y:S02]  /*17a30*/  PRMT R3, RZ, 0x654, R3 ;  /* 0x00000654ff037816 */ /* 0x000fe40000000003 */
[----:B------:R-:W-:Y:S01]  /*17a40*/  SEL R8, RZ, 0x80, P0 ;  /* 0x00000080ff087807 */ /* 0x000fe20000000000 */
[C---:B------:R-:W-:Y:S01]  /*17a50*/  VIADD R155, R199.reuse, 0x1c0 ;  /* 0x000001c0c79b7836 */ /* 0x040fe20000000000 */
[----:B0-----:R0:W-:Y:S01]  /*17a60*/  SYNCS.ARRIVE.TRANS64.RED.A1T0 RZ, [R3+URZ], RZ ;  /* 0x000000ff03ff79a7 */ /* 0x0011e2000810043f */
[----:B------:R-:W-:-:S02]  /*17a70*/  VIADD R157, R199, 0x180 ;  /* 0x00000180c79d7836 */ /* 0x000fc40000000000 */
[C---:B------:R-:W-:Y:S02]  /*17a80*/  VIADD R159, R199.reuse, 0x140 ;  /* 0x00000140c79f7836 */ /* 0x040fe40000000000 */
[C---:B------:R-:W-:Y:S02]  /*17a90*/  VIADD R161, R199.reuse, 0x100 ;  /* 0x00000100c7a17836 */ /* 0x040fe40000000000 */
[----:B------:R-:W-:Y:S01]  /*17aa0*/  VIADD R163, R199, 0xc0 ;  /* 0x000000c0c7a37836 */ /* 0x000fe20000000000 */
[----:B0-----:R-:W-:Y:S01]  /*17ab0*/  LOP3.LUT R3, R23, R8, RZ, 0xfc, !PT ;  /* 0x0000000817037212 */ /* 0x001fe200078efcff */
[C---:B------:R-:W-:Y:S02]  /*17ac0*/  VIADD R165, R199.reuse, 0x80 ;  /* 0x00000080c7a57836 */ /* 0x040fe40000000000 */
[----:B------:R-:W-:Y:S01]  /*17ad0*/  VIADD R167, R199, 0x40 ;  /* 0x00000040c7a77836 */ /* 0x000fe20000000000 */
[----:B------:R0:W1:Y:S01]  /*17ae0*/  SHFL.IDX PT, R8, R80, RZ, 0x181f ;  /* 0x00181fff50087589 */ /* 0x00006200000e0000 */
[----:B------:R-:W-:Y:S03]  /*17af0*/  BSSY B1, `(.L_x_5961) ;  /* 0x0000029000017945 */ /* 0x000fe60003800000 */
[----:B------:R0:W2:Y:S01]  /*17b00*/  SHFL.IDX PT, R9, R84, RZ, 0x181f ;  /* 0x00181fff54097589 */ /* 0x0000a200000e0000 */
[----:B------:R-:W-:-:S02]  /*17b10*/  SHF.R.S32.HI R155, RZ, 0x1f, R155 ;  /* 0x0000001fff9b7819 */ /* 0x000fc4000001149b */
[----:B------:R-:W-:Y:S02]  /*17b20*/  SHF.R.S32.HI R157, RZ, 0x1f, R157 ;  /* 0x0000001fff9d7819 */ /* 0x000fe4000001149d */
[----:B------:R-:W-:Y:S02]  /*17b30*/  SHF.R.S32.HI R159, RZ, 0x1f, R159 ;  /* 0x0000001fff9f7819 */ /* 0x000fe4000001149f */
[----:B------:R-:W-:Y:S02]  /*17b40*/  SHF.R.S32.HI R161, RZ, 0x1f, R161 ;  /* 0x0000001fffa17819 */ /* 0x000fe400000114a1 */
[----:B------:R-:W-:Y:S02]  /*17b50*/  SHF.R.S32.HI R163, RZ, 0x1f, R163 ;  /* 0x0000001fffa37819 */ /* 0x000fe400000114a3 */
[----:B------:R-:W-:Y:S02]  /*17b60*/  SHF.R.S32.HI R165, RZ, 0x1f, R165 ;  /* 0x0000001fffa57819 */ /* 0x000fe400000114a5 */
[----:B------:R-:W-:Y:S01]  /*17b70*/  SHF.R.S32.HI R167, RZ, 0x1f, R167 ;  /* 0x0000001fffa77819 */ /* 0x000fe200000114a7 */
[----:B0-----:R-:W-:Y:S06]  /*17b80*/  @P1 BRA `(.L_x_5962) ;  /* 0x00000000007c1947 */ /* 0x001fec0003800000 */
[-C--:B------:R-:W-:Y:S02]  /*17b90*/  ISETP.GE.AND P0, PT, R199, R0.reuse, PT ;  /* 0x00000000c700720c */ /* 0x080fe40003f06270 */
[-C--:B------:R-:W-:Y:S02]  /*17ba0*/  ISETP.GE.AND P1, PT, R166, R0.reuse, PT ;  /* 0x00000000a600720c */ /* 0x080fe40003f26270 */
[-C--:B------:R-:W-:Y:S02]  /*17bb0*/  ISETP.GE.AND P5, PT, R164, R0.reuse, PT ;  /* 0x00000000a400720c */ /* 0x080fe40003fa6270 */
[-C--:B------:R-:W-:Y:S02]  /*17bc0*/  ISETP.GE.AND P3, PT, R162, R0.reuse, PT ;  /* 0x00000000a200720c */ /* 0x080fe40003f66270 */
[----:B------:R-:W-:-:S05]  /*17bd0*/  ISETP.GE.AND P2, PT, R160, R0, PT ;  /* 0x00000000a000720c */ /* 0x000fca0003f46270 */
[----:B-12---:R-:W-:-:S05]  /*17be0*/  @!P0 IMAD.WIDE R10, R199, 0x2, R8 ;  /* 0x00000002c70a8825 */ /* 0x006fca00078e0208 */
[----:B-----5:R0:W-:Y:S02]  /*17bf0*/  @!P0 ST.E.128 desc[UR40][R10.64], R4 ;  /* 0x000000040a008985 */ /* 0x0201e4000c101d28 */
[-C--:B0-----:R-:W-:Y:S02]  /*17c00*/  @!P1 LEA R4, P0, R166, R8.reuse, 0x1 ;  /* 0x00000008a6049211 */ /* 0x081fe400078008ff */
[----:B------:R-:W-:Y:S02]  /*17c10*/  @!P3 LEA R6, P6, R162, R8, 0x1 ;  /* 0x00000008a206b211 */ /* 0x000fe400078c08ff */
[-C--:B------:R-:W-:Y:S02]  /*17c20*/  @!P1 LEA.HI.X R5, R166, R9.reuse, R167, 0x1, P0 ;  /* 0x00000009a6059211 */ /* 0x080fe400000f0ca7 */
[----:B------:R-:W-:Y:S02]  /*17c30*/  LOP3.LUT P0, RZ, R23, 0x40, RZ, 0xc0, !PT ;  /* 0x0000004017ff7812 */ /* 0x000fe4000780c0ff */
[----:B------:R-:W-:Y:S01]  /*17c40*/  @!P3 LEA.HI.X R7, R162, R9, R163, 0x1, P6 ;  /* 0x00000009a207b211 */ /* 0x000fe200030f0ca3 */
[----:B------:R0:W-:Y:S01]  /*17c50*/  @!P1 ST.E.128 desc[UR40][R4.64], R24 ;  /* 0x0000001804009985 */ /* 0x0001e2000c101d28 */
[----:B------:R-:W-:-:S13]  /*17c60*/  ISETP.GE.AND P1, PT, R158, R0, PT ;  /* 0x000000009e00720c */ /* 0x000fda0003f26270 */
[-C--:B------:R-:W-:Y:S02]  /*17c70*/  @!P1 LEA R10, P6, R158, R8.reuse, 0x1 ;  /* 0x000000089e0a9211 */ /* 0x080fe400078c08ff */
[----:B0-----:R-:W-:Y:S02]  /*17c80*/  @!P5 LEA R4, P4, R164, R8, 0x1 ;  /* 0x00000008a404d211 */ /* 0x001fe400078808ff */
[-C--:B------:R-:W-:Y:S02]  /*17c90*/  @!P1 LEA.HI.X R11, R158, R9.reuse, R159, 0x1, P6 ;  /* 0x000000099e0b9211 */ /* 0x080fe400030f0c9f */
        /* <DEDUP_REMOVED lines=14> */
.L_x_5962:
[----:B------:R-:W-:Y:S05]  /*17d80*/  BSYNC B1 ;  /* 0x0000000000017941 */ /* 0x000fea0003800000 */
.L_x_5961:
[----:B------:R-:W-:Y:S01]  /*17d90*/  VIADD R20, R20, 0x20 ;  /* 0x0000002014147836 */ /* 0x000fe20000000000 */
[----:B0----5:R0:W3:Y:S04]  /*17da0*/  SHFL.IDX PT, R5, R84, 0x1, 0x181f ;  /* 0x00381f0054057f89 */ /* 0x0210e800000e0000 */
        /* <DEDUP_REMOVED lines=36> */
.L_x_5960:
[----:B01----:R-:W2:Y:S01]  /*17ff0*/  LDL.LU R12, [R1+0x54] ;  /* 0x00005400010c7983 */ /* 0x003ea20000300800 */
[----:B------:R-:W-:Y:S01]  /*18000*/  ULDC.64 UR4, c[0x0][0xb08] ;  /* 0x0002c20000047ab9 */ /* 0x000fe20000000a00 */
[----:B------:R-:W0:Y:S01]  /*18010*/  LDC R13, c[0x0][0xbe8] ;  /* 0x0002fa00ff0d7b82 */ /* 0x000e220000000800 */
[----:B------:R-:W-:Y:S01]  /*18020*/  IMAD R0, R0, UR4, RZ ;  /* 0x0000000400007c24 */ /* 0x000fe2000f8e02ff */
[----:B------:R-:W-:Y:S01]  /*18030*/  IADD3 R169, R197, 0xb0, RZ ;  /* 0x000000b0c5a97810 */ /* 0x000fe20007ffe0ff */
[----:B------:R-:W-:Y:S01]  /*18040*/  IMAD.WIDE.U32 R10, R3, UR4, RZ ;  /* 0x00000004030a7c25 */ /* 0x000fe2000f8e00ff */
[----:B------:R-:W-:Y:S01]  /*18050*/  IADD3 R211, R197, 0x60, RZ ;  /* 0x00000060c5d37810 */ /* 0x000fe20007ffe0ff */
[----:B------:R-:W-:Y:S01]  /*18060*/  BSSY B1, `(.L_x_5964) ;  /* 0x000010d000017945 */ /* 0x000fe20003800000 */
[----:B------:R-:W-:Y:S01]  /*18070*/  SHF.R.S32.HI R169, RZ, 0x1f, R169 ;  /* 0x0000001fffa97819 */ /* 0x000fe200000114a9 */
[----:B------:R-:W-:Y:S01]  /*18080*/  IMAD R0, R3, UR5, R0 ;  /* 0x0000000503007c24 */ /* 0x000fe2000f8e0200 */
[----:B------:R-:W-:Y:S01]  /*18090*/  ULDC.64 UR4, c[0x0][0xb38] ;  /* 0x0002ce0000047ab9 */ /* 0x000fe20000000a00 */
[----:B------:R-:W-:Y:S01]  /*180a0*/  IMAD.IADD R3, R206, 0x1, R196 ;  /* 0x00000001ce037824 */ /* 0x000fe200078e02c4 */
[----:B------:R-:W-:Y:S01]  /*180b0*/  SHF.R.S32.HI R211, RZ, 0x1f, R211 ;  /* 0x0000001fffd37819 */ /* 0x000fe200000114d3 */
[----:B------:R-:W-:Y:S01]  /*180c0*/  IMAD.IADD R11, R11, 0x1, R0 ;  /* 0x000000010b0b7824 */ /* 0x000fe200078e0200 */
[----:B------:R-:W-:Y:S01]  /*180d0*/  SHF.R.S32.HI R0, RZ, 0x1f, R9 ;  /* 0x0000001fff007819 */ /* 0x000fe20000011409 */
[----:B------:R-:W-:-:S02]  /*180e0*/  IMAD.IADD R196, R194, 0x1, R196 ;  /* 0x00000001c2c47824 */ /* 0x000fc400078e02c4 */
[----:B------:R-:W-:-:S04]  /*180f0*/  IMAD.WIDE.U32 R10, R188, UR4, R10 ;  /* 0x00000004bc0a7c25 */ /* 0x000fc8000f8e000a */
[----:B------:R-:W-:Y:S01]  /*18100*/  IMAD R11, R188, UR5, R11 ;  /* 0x00000005bc0b7c24 */ /* 0x000fe2000f8e020b */
[----:B------:R-:W-:Y:S01]  /*18110*/  ULDC.64 UR4, c[0x0][0xb40] ;  /* 0x0002d00000047ab9 */ /* 0x000fe20000000a00 */
[----:B----4-:R-:W-:Y:S02]  /*18120*/  VIADD R80, R197, 0xf8 ;  /* 0x000000f8c5507836 */ /* 0x010fe40000000000 */
[----:B------:R-:W-:Y:S01]  /*18130*/  IMAD R0, R0, UR4, RZ ;  /* 0x0000000400007c24 */ /* 0x000fe2000f8e02ff */
[----:B0-----:R-:W-:Y:S01]  /*18140*/  ISETP.NE.AND P0, PT, R13, 0x1, PT ;  /* 0x000000010d00780c */ /* 0x001fe20003f05270 */
[----:B------:R-:W-:Y:S01]  /*18150*/  IMAD.WIDE.U32 R10, R9, UR4, R10 ;  /* 0x00000004090a7c25 */ /* 0x000fe2000f8e000a */
[----:B------:R-:W-:-:S03]  /*18160*/  SHF.R.S32.HI R80, RZ, 0x1f, R80 ;  /* 0x0000001fff507819 */ /* 0x000fc60000011450 */
[----:B------:R-:W-:Y:S01]  /*18170*/  IMAD R0, R9, UR5, R0 ;  /* 0x0000000509007c24 */ /* 0x000fe2000f8e0200 */
[----:B------:R-:W-:Y:S01]  /*18180*/  ULDC.64 UR4, c[0x0][0xb48] ;  /* 0x0002d20000047ab9 */ /* 0x000fe20000000a00 */
[----:B------:R-:W-:Y:S02]  /*18190*/  IMAD.MOV.U32 R9, RZ, RZ, R3 ;  /* 0x000000ffff097224 */ /* 0x000fe400078e0003 */
[----:B------:R-:W-:Y:S02]  /*181a0*/  IMAD.IADD R11, R11, 0x1, R0 ;  /* 0x000000010b0b7824 */ /* 0x000fe400078e0200 */
[C---:B------:R-:W-:Y:S02]  /*181b0*/  VIADD R153, R197.reuse, 0xf0 ;  /* 0x000000f0c5997836 */ /* 0x040fe40000000000 */
[----:B------:R-:W0:Y:S01]  /*181c0*/  @P0 LDC R0, c[0x0][0xbf0] ;  /* 0x0002fc00ff000b82 */ /* 0x000e220000000800 */
        /* <DEDUP_REMOVED lines=71> */
[----:B------:R-:W1:Y:S02]  /*18640*/  @P0 LDC R12, c[0x0][0xbec] ;  /* 0x0002fb00ff0c0b82 */ /* 0x000e640000000800 */
[----:B-1----:R-:W-:-:S05]  /*18650*/  @P0 IMAD.HI.U32 R12, R3, R12, RZ ;  /* 0x0000000c030c0227 */ /* 0x002fca00078e00ff */
[----:B0-----:R-:W-:-:S05]  /*18660*/  @P0 SHF.R.U32.HI R9, RZ, R0, R12 ;  /* 0x00000000ff090219 */ /* 0x001fca000001160c */
[----:B------:R-:W-:Y:S02]  /*18670*/  IMAD.MOV R0, RZ, RZ, -R9 ;  /* 0x000000ffff007224 */ /* 0x000fe400078e0a09 */
[----:B------:R-:W-:-:S04]  /*18680*/  IMAD.WIDE.U32 R10, R9, UR4, R10 ;  /* 0x00000004090a7c25 */ /* 0x000fc8000f8e000a */
[----:B------:R-:W-:Y:S02]  /*18690*/  IMAD R3, R13, R0, R3 ;  /* 0x000000000d037224 */ /* 0x000fe400078e0203 */
[----:B------:R-:W-:Y:S01]  /*186a0*/  IMAD R0, R8, R13, RZ ;  /* 0x0000000d08007224 */ /* 0x000fe200078e02ff */
[----:B------:R-:W-:-:S05]  /*186b0*/  SHF.R.S32.HI R8, RZ, 0x1f, R9 ;  /* 0x0000001fff087819 */ /* 0x000fca0000011409 */
[----:B------:R-:W-:-:S04]  /*186c0*/  IMAD R8, R8, UR4, RZ ;  /* 0x0000000408087c24 */ /* 0x000fc8000f8e02ff */
[----:B------:R-:W-:Y:S01]  /*186d0*/  IMAD R8, R9, UR5, R8 ;  /* 0x0000000509087c24 */ /* 0x000fe2000f8e0208 */
[----:B------:R-:W-:-:S03]  /*186e0*/  ULDC.64 UR4, c[0x0][0xb28] ;  /* 0x0002ca0000047ab9 */ /* 0x000fc60000000a00 */
[----:B------:R-:W-:Y:S01]  /*186f0*/  IMAD.IADD R11, R11, 0x1, R8 ;  /* 0x000000010b0b7824 */ /* 0x000fe200078e0208 */
[----:B------:R-:W-:Y:S01]  /*18700*/  SHF.R.S32.HI R8, RZ, 0x1f, R3 ;  /* 0x0000001fff087819 */ /* 0x000fe20000011403 */
[----:B------:R-:W-:-:S04]  /*18710*/  IMAD.WIDE.U32 R10, R3, UR4, R10 ;  /* 0x00000004030a7c25 */ /* 0x000fc8000f8e000a */
[----:B------:R-:W-:-:S04]  /*18720*/  IMAD R8, R8, UR4, RZ ;  /* 0x0000000408087c24 */ /* 0x000fc8000f8e02ff */
[----:B------:R-:W-:Y:S01]  /*18730*/  IMAD R8, R3, UR5, R8 ;  /* 0x0000000503087c24 */ /* 0x000fe2000f8e0208 */
[----:B------:R-:W-:Y:S02]  /*18740*/  ULDC.64 UR4, c[0x0][0xb00] ;  /* 0x0002c00000047ab9 */ /* 0x000fe40000000a00 */
[----:B------:R-:W-:Y:S01]  /*18750*/  LEA R3, P0, R10, UR4, 0x2 ;  /* 0x000000040a037c11 */ /* 0x000fe2000f8010ff */
[----:B------:R-:W-:-:S04]  /*18760*/  IMAD.IADD R8, R11, 0x1, R8 ;  /* 0x000000010b087824 */ /* 0x000fc800078e0208 */
[----:B------:R0:W1:Y:S01]  /*18770*/  SHFL.IDX PT, R20, R3, RZ, 0x1c1f ;  /* 0x001c1fff03147589 */ /* 0x00006200000e0000 */
[----:B------:R-:W-:Y:S02]  /*18780*/  LEA.HI.X R12, R10, UR5, R8, 0x2, P0 ;  /* 0x000000050a0c7c11 */ /* 0x000fe400080f1408 */
[----:B------:R-:W-:Y:S02]  /*18790*/  ISETP.GE.AND P0, PT, R196, R0, PT ;  /* 0x00000000c400720c */ /* 0x000fe40003f06270 */
[----:B------:R-:W-:Y:S01]  /*187a0*/  IADD3 R8, R2, 0x28c20, RZ ;  /* 0x00028c2002087810 */ /* 0x000fe20007ffe0ff */
[----:B------:R0:W2:Y:S03]  /*187b0*/  SHFL.IDX PT, R13, R12, RZ, 0x1c1f ;  /* 0x001c1fff0c0d7589 */ /* 0x0000a600000e0000 */
[----:B------:R-:W-:-:S04]  /*187c0*/  PRMT R8, RZ, 0x654, R8 ;  /* 0x00000654ff087816 */ /* 0x000fc80000000008 */
[----:B------:R0:W-:Y:S03]  /*187d0*/  SYNCS.ARRIVE.TRANS64.RED.A1T0 RZ, [R8+URZ], RZ ;  /* 0x000000ff08ff79a7 */ /* 0x0001e6000810043f */
[----:B------:R-:W-:Y:S05]  /*187e0*/  @P0 BRA `(.L_x_5965) ;  /* 0x0000000800500947 */ /* 0x000fea0003800000 */
[----:B------:R-:W-:Y:S01]  /*187f0*/  ULDC UR4, c[0x0][0xac8] ;  /* 0x0002b20000047ab9 */ /* 0x000fe20000000800 */
[----:B------:R-:W-:Y:S01]  /*18800*/  SHF.R.S32.HI R14, RZ, 0x1f, R197 ;  /* 0x0000001fff0e7819 */ /* 0x000fe200000114c5 */
[C---:B------:R-:W-:Y:S01]  /*18810*/  VIADD R15, R197.reuse, 0x8 ;  /* 0x00000008c50f7836 */ /* 0x040fe20000000000 */
[C---:B------:R-:W-:Y:S01]  /*18820*/  ISETP.GE.AND P0, PT, R197.reuse, UR4, PT ;  /* 0x00000004c5007c0c */ /* 0x040fe2000bf06270 */
[C---:B------:R-:W-:Y:S01]  /*18830*/  VIADD R11, R197.reuse, 0x8 ;  /* 0x00000008c50b7836 */ /* 0x040fe20000000000 */
[C---:B------:R-:W-:Y:S01]  /*18840*/  IADD3 R10, R197.reuse, 0x30, RZ ;  /* 0x00000030c50a7810 */ /* 0x040fe20007ffe0ff */
[----:B------:R-:W-:Y:S01]  /*18850*/  VIADD R21, R197, 0x18 ;  /* 0x00000018c5157836 */ /* 0x000fe20000000000 */
[----:B------:R-:W-:Y:S02]  /*18860*/  ISETP.GE.AND P3, PT, R209, UR4, PT ;  /* 0x00000004d1007c0c */ /* 0x000fe4000bf66270 */
[----:B------:R-:W-:Y:S02]  /*18870*/  SHF.R.S32.HI R11, RZ, 0x1f, R11 ;  /* 0x0000001fff0b7819 */ /* 0x000fe4000001140b */
[----:B------:R-:W-:-:S05]  /*18880*/  ISETP.GE.AND P4, PT, R195, UR4, PT ;  /* 0x00000004c3007c0c */ /* 0x000fca000bf86270 */
        /* <DEDUP_REMOVED lines=61> */
[C---:B0-----:R-:W-:Y:S02]  /*18c60*/  @!P1 LEA R8, P0, R213.reuse, R20, 0x2 ;  /* 0x00000014d5089211 */ /* 0x041fe400078010ff */
        /* <DEDUP_REMOVED lines=10> */
[-C--:B0-----:R-:W-:Y:S02]  /*18d10*/  @!P0 LEA R8, P4, R184, R20.reuse, 0x2 ;  /* 0x00000014b8088211 */ /* 0x081fe400078810ff */
        /* <DEDUP_REMOVED lines=9> */
[----:B------:R-:W-:Y:S01]  /*18db0*/  @!P2 ST.E.64 desc[UR40][R14.64], R88 ;  /* 0x000000580e00a985 */ /* 0x000fe2000c101b28 */
[-C--:B0-----:R-:W-:Y:S02]  /*18dc0*/  @!P3 LEA R6, P6, R178, R20.reuse, 0x2 ;  /* 0x00000014b206b211 */ /* 0x081fe400078c10ff */
[-C--:B------:R-:W-:Y:S02]  /*18dd0*/  @!P4 LEA R8, P2, R176, R20.reuse, 0x2 ;  /* 0x00000014b008c211 */ /* 0x080fe400078410ff */
[-C--:B------:R-:W-:Y:S02]  /*18de0*/  @!P3 LEA.HI.X R7, R178, R13.reuse, R179, 0x2, P6 ;  /* 0x0000000db207b211 */ /* 0x080fe400030f14b3 */
[----:B-1----:R-:W-:Y:S02]  /*18df0*/  @!P5 LEA R10, P6, R174, R20, 0x2 ;  /* 0x00000014ae0ad211 */ /* 0x002fe400078c10ff */
        /* <DEDUP_REMOVED lines=51> */
.L_x_5965:
[----:B------:R-:W-:Y:S05]  /*19130*/  BSYNC B1 ;  /* 0x0000000000017941 */ /* 0x000fea0003800000 */
.L_x_5964:
[----:B---3--:R-:W-:Y:S01]  /*19140*/  VIADD R7, R196, 0x8 ;  /* 0x00000008c4077836 */ /* 0x008fe20000000000 */
[----:B0-----:R-:W0:Y:S04]  /*19150*/  SHFL.IDX PT, R12, R12, 0x1, 0x1c1f ;  /* 0x003c1f000c0c7f89 */ /* 0x001e2800000e0000 */
[----:B------:R-:W-:Y:S01]  /*19160*/  ISETP.GE.AND P0, PT, R7, R0, PT ;  /* 0x000000000700720c */ /* 0x000fe20003f06270 */
[----:B------:R-:W3:-:S12]  /*19170*/  SHFL.IDX PT, R3, R3, 0x1, 0x1c1f ;  /* 0x003c1f0003037f89 */ /* 0x000ed800000e0000 */
[----:B------:R-:W-:Y:S05]  /*19180*/  @P0 BRA `(.L_x_5963) ;  /* 0x00000018005c0947 */ /* 0x000fea0003800000 */
[----:B------:R-:W-:Y:S01]  /*19190*/  ULDC UR4, c[0x0][0xac8] ;  /* 0x0002b20000047ab9 */ /* 0x000fe20000000800 */
[C---:B------:R-:W-:Y:S01]  /*191a0*/  VIADD R10, R197.reuse, 0x8 ;  /* 0x00000008c50a7836 */ /* 0x040fe20000000000 */
[C---:B------:R-:W-:Y:S01]  /*191b0*/  ISETP.GE.AND P4, PT, R197.reuse, UR4, PT ;  /* 0x00000004c5007c0c */ /* 0x040fe2000bf86270 */
[C---:B------:R-:W-:Y:S01]  /*191c0*/  VIADD R24, R197.reuse, 0x10 ;  /* 0x00000010c5187836 */ /* 0x040fe20000000000 */
[----:B------:R-:W-:Y:S01]  /*191d0*/  SHF.R.S32.HI R8, RZ, 0x1f, R197 ;  /* 0x0000001fff087819 */ /* 0x000fe200000114c5 */
[C---:B-1----:R-:W-:Y:S01]  /*191e0*/  VIADD R20, R197.reuse, 0x18 ;  /* 0x00000018c5147836 */ /* 0x042fe20000000000 */
[----:B------:R-:W-:Y:S01]  /*191f0*/  ISETP.GE.AND P2, PT, R10, UR4, PT ;  /* 0x000000040a007c0c */ /* 0x000fe2000bf46270 */
[C---:B------:R-:W-:Y:S01]  /*19200*/  VIADD R11, R197.reuse, 0x8 ;  /* 0x00000008c50b7836 */ /* 0x040fe20000000000 */
[----:B------:R-:W-:Y:S01]  /*19210*/  ISETP.GE.AND P1, PT, R24, UR4, PT ;  /* 0x0000000418007c0c */ /* 0x000fe2000bf26270 */
[C---:B------:R-:W-:Y:S01]  /*19220*/  VIADD R14, R197.reuse, 0x20 ;  /* 0x00000020c50e7836 */ /* 0x040fe20000000000 */
[----:B------:R-:W-:Y:S01]  /*19230*/  ISETP.GE.AND P0, PT, R20, UR4, PT ;  /* 0x0000000414007c0c */ /* 0x000fe2000bf06270 */
[C---:B------:R-:W-:Y:S01]  /*19240*/  VIADD R25, R197.reuse, 0x10 ;  /* 0x00000010c5197836 */ /* 0x040fe20000000000 */
[----:B------:R-:W-:Y:S01]  /*19250*/  SHF.R.S32.HI R11, RZ, 0x1f, R11 ;  /* 0x0000001fff0b7819 */ /* 0x000fe2000001140b */
[----:B------:R-:W-:-:S02]  /*19260*/  VIADD R21, R197, 0x18 ;  /* 0x00000018c5157836 */ /* 0x000fc40000000000 */
[CC--:B---3--:R-:W-:Y:S01]  /*19270*/  @!P4 LEA R6, P3, R197.reuse, R3.reuse, 0x2 ;  /* 0x00000003c506c211 */ /* 0x0c8fe200078610ff */
[C---:B------:R-:W-:Y:S01]  /*19280*/  VIADD R15, R197.reuse, 0x28 ;  /* 0x00000028c50f7836 */ /* 0x040fe20000000000 */
[----:B------:R-:W-:Y:S01]  /*19290*/  SHF.R.S32.HI R25, RZ, 0x1f, R25 ;  /* 0x0000001fff197819 */ /* 0x000fe20000011419 */
[C---:B--2---:R-:W-:Y:S01]  /*192a0*/  VIADD R13, R197.reuse, 0x30 ;  /* 0x00000030c50d7836 */ /* 0x044fe20000000000 */
[----:B0-----:R-:W-:Y:S02]  /*192b0*/  @!P4 LEA.HI.X R7, R197, R12, R8, 0x2, P3 ;  /* 0x0000000cc507c211 */ /* 0x001fe400018f1408 */
[----:B------:R-:W-:Y:S02]  /*192c0*/  ISETP.GE.AND P3, PT, R14, UR4, PT ;  /* 0x000000040e007c0c */ /* 0x000fe4000bf66270 */
[----:B------:R-:W-:Y:S01]  /*192d0*/  @!P1 LEA R8, P5, R24, R3, 0x2 ;  /* 0x0000000318089211 */ /* 0x000fe200078a10ff */
[----:B------:R0:W-:Y:S01]  /*192e0*/  @!P4 ST.E.64 desc[UR40][R6.64], R26 ;  /* 0x0000001a0600c985 */ /* 0x0001e2000c101b28 */
[----:B------:R-:W-:-:S02]  /*192f0*/  SHF.R.S32.HI R21, RZ, 0x1f, R21 ;  /* 0x0000001fff157819 */ /* 0x000fc40000011415 */
[----:B------:R-:W-:Y:S02]  /*19300*/  @!P1 LEA.HI.X R9, R24, R12, R25, 0x2, P5 ;  /* 0x0000000c18099211 */ /* 0x000fe400028f1419 */
[----:B------:R-:W-:Y:S02]  /*19310*/  ISETP.GE.AND P4, PT, R15, UR4, PT ;  /* 0x000000040f007c0c */ /* 0x000fe4000bf86270 */
[----:B------:R-:W-:Y:S02]  /*19320*/  ISETP.GE.AND P5, PT, R13, UR4, PT ;  /* 0x000000040d007c0c */ /* 0x000fe4000bfa6270 */
[----:B0-----:R-:W-:-:S04]  /*19330*/  @!P2 LEA R6, P6, R10, R3, 0x2 ;  /* 0x000000030a06a211 */ /* 0x001fc800078c10ff */
[----:B------:R-:W-:Y:S02]  /*19340*/  @!P2 LEA.HI.X R7, R10, R12, R11, 0x2, P6 ;  /* 0x0000000c0a07a211 */ /* 0x000fe400030f140b */
[----:B------:R-:W-:-:S03]  /*19350*/  @!P0 LEA R10, P6, R20, R3, 0x2 ;  /* 0x00000003140a8211 */ /* 0x000fc600078c10ff */
[----:B------:R0:W-:Y:S01]  /*19360*/  @!P2 ST.E.64 desc[UR40][R6.64], R30 ;  /* 0x0000001e0600a985 */ /* 0x0001e2000c101b28 */
[----:B------:R-:W-:Y:S01]  /*19370*/  @!P0 LEA.HI.X R11, R20, R12, R21, 0x2, P6 ;  /* 0x0000000c140b8211 */ /* 0x000fe200030f1415 */
[----:B------:R-:W-:Y:S02]  /*19380*/  VIADD R20, R197, 0x20 ;  /* 0x00000020c5147836 */ /* 0x000fe40000000000 */
[----:B------:R1:W-:Y:S03]  /*19390*/  @!P1 ST.E.64 desc[UR40][R8.64], R34 ;  /* 0x0000002208009985 */ /* 0x0003e6000c101b28 */
[----:B------:R-:W-:Y:S01]  /*193a0*/  SHF.R.S32.HI R20, RZ, 0x1f, R20 ;  /* 0x0000001fff147819 */ /* 0x000fe20000011414 */
[----:B------:R2:W-:Y:S01]  /*193b0*/  @!P0 ST.E.64 desc[UR40][R10.64], R38 ;  /* 0x000000260a008985 */ /* 0x0005e2000c101b28 */
[----:B------:R-:W-:Y:S02]  /*193c0*/  ISETP.GE.AND P0, PT, R225, UR4, PT ;  /* 0x00000004e1007c0c */ /* 0x000fe4000bf06270 */
[----:B0-----:R-:W-:-:S04]  /*193d0*/  @!P3 LEA R6, P1, R14, R3, 0x2 ;  /* 0x000000030e06b211 */ /* 0x001fc800078210ff */
[-C--:B------:R-:W-:Y:S01]  /*193e0*/  @!P3 LEA.HI.X R7, R14, R12.reuse, R20, 0x2, P1 ;  /* 0x0000000c0e07b211 */ /* 0x080fe200008f1414 */
[----:B------:R-:W-:Y:S01]  /*193f0*/  VIADD R20, R197, 0x28 ;  /* 0x00000028c5147836 */ /* 0x000fe20000000000 */
[-C--:B-1----:R-:W-:Y:S01]  /*19400*/  @!P4 LEA R8, P2, R15, R3.reuse, 0x2 ;  /* 0x000000030f08c211 */ /* 0x082fe200078410ff */
[----:B------:R-:W-:Y:S01]  /*19410*/  VIADD R14, R197, 0x30 ;  /* 0x00000030c50e7836 */ /* 0x000fe20000000000 */
[----:B------:R-:W-:Y:S01]  /*19420*/  ISETP.GE.AND P1, PT, R223, UR4, PT ;  /* 0x00000004df007c0c */ /* 0x000fe2000bf26270 */
[----:B------:R0:W-:Y:S01]  /*19430*/  @!P3 ST.E.64 desc[UR40][R6.64], R42 ;  /* 0x0000002a0600b985 */ /* 0x0001e2000c101b28 */
[----:B------:R-:W-:Y:S02]  /*19440*/  SHF.R.S32.HI R20, RZ, 0x1f, R20 ;  /* 0x0000001fff147819 */ /* 0x000fe40000011414 */
[----:B--2---:R-:W-:Y:S02]  /*19450*/  @!P5 LEA R10, P6, R13, R3, 0x2 ;  /* 0x000000030d0ad211 */ /* 0x004fe400078c10ff */
[----:B------:R-:W-:-:S02]  /*19460*/  @!P4 LEA.HI.X R9, R15, R12, R20, 0x2, P2 ;  /* 0x0000000c0f09c211 */ /* 0x000fc400010f1414 */
[----:B------:R-:W-:Y:S02]  /*19470*/  ISETP.GE.AND P2, PT, R221, UR4, PT ;  /* 0x00000004dd007c0c */ /* 0x000fe4000bf46270 */
[----:B------:R-:W-:Y:S01]  /*19480*/  SHF.R.S32.HI R14, RZ, 0x1f, R14 ;  /* 0x0000001fff0e7819 */ /* 0x000fe2000001140e */
[----:B------:R1:W-:Y:S01]  /*19490*/  @!P4 ST.E.64 desc[UR40][R8.64], R46 ;  /* 0x0000002e0800c985 */ /* 0x0003e2000c101b28 */
[----:B------:R-:W-:Y:S02]  /*194a0*/  ISETP.GE.AND P3, PT, R218, UR4, PT ;  /* 0x00000004da007c0c */ /* 0x000fe4000bf66270 */
[-C--:B------:R-:W-:Y:S02]  /*194b0*/  @!P5 LEA.HI.X R11, R13, R12.reuse, R14, 0x2, P6 ;  /* 0x0000000c0d0bd211 */ /* 0x080fe400030f140e */
[----:B0-----:R-:W-:Y:S02]  /*194c0*/  @!P0 LEA R6, P6, R225, R3, 0x2 ;  /* 0x00000003e1068211 */ /* 0x001fe400078c10ff */
[----:B------:R-:W-:Y:S01]  /*194d0*/  ISETP.GE.AND P4, PT, R213, UR4, PT ;  /* 0x00000004d5007c0c */ /* 0x000fe2000bf86270 */
[----:B------:R0:W-:Y:S01]  /*194e0*/  @!P5 ST.E.64 desc[UR40][R10.64], R50 ;  /* 0x000000320a00d985 */ /* 0x0001e2000c101b28 */
[----:B------:R-:W-:-:S02]  /*194f0*/  @!P0 LEA.HI.X R7, R225, R12, R227, 0x2, P6 ;  /* 0x0000000ce1078211 */ /* 0x000fc400030f14e3 */
[----:B-1----:R-:W-:-:S03]  /*19500*/  @!P1 LEA R8, P5, R223, R3, 0x2 ;  /* 0x00000003df089211 */ /* 0x002fc600078a10ff */
[----:B------:R1:W-:Y:S01]  /*19510*/  @!P0 ST.E.64 desc[UR40][R6.64], R54 ;  /* 0x0000003606008985 */ /* 0x0003e2000c101b28 */
[----:B------:R-:W-:Y:S02]  /*19520*/  ISETP.GE.AND P0, PT, R195, UR4, PT ;  /* 0x00000004c3007c0c */ /* 0x000fe4000bf06270 */
[-C--:B------:R-:W-:Y:S02]  /*19530*/  @!P1 LEA.HI.X R9, R223, R12.reuse, R224, 0x2, P5 ;  /* 0x0000000cdf099211 */ /* 0x080fe400028f14e0 */
[----:B------:R-:W-:Y:S02]  /*19540*/  ISETP.GE.AND P5, PT, R209, UR4, PT ;  /* 0x00000004d1007c0c */ /* 0x000fe4000bfa6270 */
[C---:B0-----:R-:W-:Y:S01]  /*19550*/  @!P2 LEA R10, P6, R221.reuse, R3, 0x2 ;  /* 0x00000003dd0aa211 */ /* 0x041fe200078c10ff */
[----:B------:R0:W-:Y:S01]  /*19560*/  @!P1 ST.E.64 desc[UR40][R8.64], R58 ;  /* 0x0000003a08009985 */ /* 0x0001e2000c101b28 */
[----:B------:R-:W-:Y:S02]  /*19570*/  ISETP.GE.AND P1, PT, R184, UR4, PT ;  /* 0x00000004b8007c0c */ /* 0x000fe4000bf26270 */
[----:B------:R-:W-:-:S02]  /*19580*/  @!P2 LEA.HI.X R11, R221, R12, R222, 0x2, P6 ;  /* 0x0000000cdd0ba211 */ /* 0x000fc400030f14de */
[----:B-1----:R-:W-:-:S03]  /*19590*/  @!P3 LEA R6, P6, R218, R3, 0x2 ;  /* 0x00000003da06b211 */ /* 0x002fc600078c10ff */
[----:B------:R1:W-:Y:S01]  /*195a0*/  @!P2 ST.E.64 desc[UR40][R10.64], R62 ;  /* 0x0000003e0a00a985 */ /* 0x0003e2000c101b28 */
[----:B------:R-:W-:Y:S02]  /*195b0*/  @!P3 LEA.HI.X R7, R218, R12, R220, 0x2, P6 ;  /* 0x0000000cda07b211 */ /* 0x000fe400030f14dc */
[----:B0-----:R-:W-:-:S03]  /*195c0*/  @!P4 LEA R8, P2, R213, R3, 0x2 ;  /* 0x00000003d508c211 */ /* 0x001fc600078410ff */
[----:B------:R0:W-:Y:S01]  /*195d0*/  @!P3 ST.E.64 desc[UR40][R6.64], R66 ;  /* 0x000000420600b985 */ /* 0x0001e2000c101b28 */
[-C--:B------:R-:W-:Y:S02]  /*195e0*/  @!P4 LEA.HI.X R9, R213, R12.reuse, R217, 0x2, P2 ;  /* 0x0000000cd509c211 */ /* 0x080fe400010f14d9 */
[----:B------:R-:W-:Y:S02]  /*195f0*/  ISETP.GE.AND P2, PT, R182, UR4, PT ;  /* 0x00000004b6007c0c */ /* 0x000fe4000bf46270 */
[CC--:B-1----:R-:W-:Y:S01]  /*19600*/  @!P5 LEA R10, P6, R209.reuse, R3.reuse, 0x2 ;  /* 0x00000003d10ad211 */ /* 0x0c2fe200078c10ff */
[----:B------:R1:W-:Y:S03]  /*19610*/  @!P4 ST.E.64 desc[UR40][R8.64], R70 ;  /* 0x000000460800c985 */ /* 0x0003e6000c101b28 */
        /* <DEDUP_REMOVED lines=10> */
[-C--:B0-----:R-:W-:Y:S01]  /*196c0*/  @!P2 LEA R10, P6, R182, R3.reuse, 0x2 ;  /* 0x00000003b60aa211 */ /* 0x081fe200078c10ff */
[----:B------:R0:W-:Y:S01]  /*196d0*/  @!P1 ST.E.64 desc[UR40][R8.64], R4 ;  /* 0x0000000408009985 */ /* 0x0001e2000c101b28 */
[----:B------:R-:W-:Y:S02]  /*196e0*/  ISETP.GE.AND P1, PT, R172, UR4, PT ;  /* 0x00000004ac007c0c */ /* 0x000fe4000bf26270 */
[----:B------:R-:W-:Y:S02]  /*196f0*/  @!P2 LEA.HI.X R11, R182, R12, R183, 0x2, P6 ;  /* 0x0000000cb60ba211 */ /* 0x000fe400030f14b7 */
[----:B-1----:R-:W-:-:S03]  /*19700*/  @!P4 LEA R6, P0, R178, R3, 0x2 ;  /* 0x00000003b206c211 */ /* 0x002fc600078010ff */
[----:B------:R-:W-:Y:S01]  /*19710*/  @!P2 ST.E.64 desc[UR40][R10.64], R86 ;  /* 0x000000560a00a985 */ /* 0x000fe2000c101b28 */
        /* <DEDUP_REMOVED lines=25> */
[-C--:B------:R-:W-:Y:S02]  /*198b0*/  @!P5 LEA.HI.X R5, R168, R12.reuse, R169, 0x2, P1 ;  /* 0x0000000ca805d211 */ /* 0x080fe400008f14a9 */
[----:B--2---:R-:W-:Y:S02]  /*198c0*/  @!P3 LEA R8, P6, R164, R3, 0x2 ;  /* 0x00000003a408b211 */ /* 0x004fe400078c10ff */
[----:B------:R-:W-:Y:S01]  /*198d0*/  ISETP.GE.AND P1, PT, R160, UR4, PT ;  /* 0x00000004a0007c0c */ /* 0x000fe2000bf26270 */
        /* <DEDUP_REMOVED lines=16> */
[-C--:B------:R-:W-:Y:S02]  /*199e0*/  @!P2 LEA.HI.X R9, R154, R12.reuse, R155, 0x2, P1 ;  /* 0x0000000c9a09a211 */ /* 0x080fe400008f149b */
[-C--:B0-----:R-:W-:Y:S02]  /*199f0*/  @!P4 LEA R6, P0, R158, R3.reuse, 0x2 ;  /* 0x000000039e06c211 */ /* 0x081fe400078010ff */
[-C--:B-1----:R-:W-:Y:S02]  /*19a00*/  @!P3 LEA R4, P6, R156, R3.reuse, 0x2 ;  /* 0x000000039c04b211 */ /* 0x082fe400078c10ff */
[-C--:B------:R-:W-:Y:S02]  /*19a10*/  @!P4 LEA.HI.X R7, R158, R12.reuse, R159, 0x2, P0 ;  /* 0x0000000c9e07c211 */ /* 0x080fe400000f149f */
[----:B------:R-:W-:Y:S02]  /*19a20*/  @!P5 LEA R10, P0, R152, R3, 0x2 ;  /* 0x00000003980ad211 */ /* 0x000fe400078010ff */
        /* <DEDUP_REMOVED lines=8> */
[----:B0-----:R-:W-:-:S04]  /*19ab0*/  LEA R4, P0, R23, R3, 0x2 ;  /* 0x0000000317047211 */ /* 0x001fc800078010ff */
[----:B------:R-:W-:-:S05]  /*19ac0*/  LEA.HI.X R5, R23, R12, R80, 0x2, P0 ;  /* 0x0000000c17057211 */ /* 0x000fca00000f1450 */
[----:B------:R0:W-:Y:S01]  /*19ad0*/  ST.E.64 desc[UR40][R4.64], R150 ;  /* 0x0000009604007985 */ /* 0x0001e2000c101b28 */
[----:B------:R-:W-:Y:S05]  /*19ae0*/  BRA `(.L_x_5963) ;  /* 0x0000001000047947 */ /* 0x000fea0003800000 */
.L_x_5957:
[----:B---3--:R-:W3:Y:S01]  /*19af0*/  LDL R10, [R1+0x50] ;  /* 0x00005000010a7983 */ /* 0x008ee20000100800 */
[----:B------:R-:W-:Y:S01]  /*19b00*/  ULDC.64 UR4, c[0x0][0xc08] ;  /* 0x0003020000047ab9 */ /* 0x000fe20000000a00 */
[----:B------:R-:W3:Y:S01]  /*19b10*/  LDC.64 R4, c[0x0][0xc00] ;  /* 0x00030000ff047b82 */ /* 0x000ee20000000a00 */
[----:B------:R-:W-:Y:S01]  /*19b20*/  ISETP.NE.U32.AND P0, PT, RZ, UR4, PT ;  /* 0x00000004ff007c0c */ /* 0x000fe2000bf05070 */
[----:B------:R-:W2:Y:S01]  /*19b30*/  LDL R9, [R1+0x4c] ;  /* 0x00004c0001097983 */ /* 0x000ea20000100800 */
[----:B------:R-:W-:Y:S02]  /*19b40*/  IMAD.MOV.U32 R3, RZ, RZ, RZ ;  /* 0x000000ffff037224 */ /* 0x000fe400078e00ff */
[----:B------:R-:W-:Y:S01]  /*19b50*/  ISETP.NE.AND.EX P1, PT, RZ, UR5, PT, P0 ;  /* 0x00000005ff007c0c */ /* 0x000fe2000bf25300 */
[----:B------:R-:W-:Y:S02]  /*19b60*/  ULDC.64 UR4, c[0x0][0xc00] ;  /* 0x0003000000047ab9 */ /* 0x000fe40000000a00 */
[----:B------:R-:W-:-:S04]  /*19b70*/  ISETP.NE.U32.AND P0, PT, RZ, UR4, PT ;  /* 0x00000004ff007c0c */ /* 0x000fc8000bf05070 */
[----:B------:R-:W-:-:S06]  /*19b80*/  ISETP.NE.AND.EX P0, PT, RZ, UR5, PT, P0 ;  /* 0x00000005ff007c0c */ /* 0x000fcc000bf05300 */
[----:B------:R-:W0:Y:S01]  /*19b90*/  @P1 LDC.64 R6, c[0x0][0xc08] ;  /* 0x00030200ff061b82 */ /* 0x000e220000000a00 */
[----:B------:R-:W-:Y:S02]  /*19ba0*/  ULDC UR4, c[0x0][0xa88] ;  /* 0x0002a20000047ab9 */ /* 0x000fe40000000800 */
[----:B------:R-:W-:Y:S01]  /*19bb0*/  IMAD.U32 R0, RZ, RZ, UR4 ;  /* 0x00000004ff007e24 */ /* 0x000fe2000f8e00ff */
[----:B------:R-:W1:Y:S01]  /*19bc0*/  S2R R31, SR_TID.X ;  /* 0x00000000001f7919 */ /* 0x000e620000002100 */
[----:B---3--:R-:W-:-:S04]  /*19bd0*/  IMAD.WIDE R4, R10, 0x4, R4 ;  /* 0x000000040a047825 */ /* 0x008fc800078e0204 */
[----:B0-----:R-:W-:Y:S01]  /*19be0*/  @P1 IMAD.WIDE R6, R10, 0x4, R6 ;  /* 0x000000040a061825 */ /* 0x001fe200078e0206 */
[----:B------:R0:W5:Y:S04]  /*19bf0*/  @P0 LDG.E R3, desc[UR40][R4.64] ;  /* 0x0000002804030981 */ /* 0x000168000c1e1900 */
[----:B------:R0:W5:Y:S01]  /*19c00*/  @P1 LDG.E R0, desc[UR40][R6.64] ;  /* 0x0000002806001981 */ /* 0x000162000c1e1900 */
[----:B--2---:R-:W-:Y:S01]  /*19c10*/  ISETP.NE.AND P2, PT, R9, RZ, PT ;  /* 0x000000ff0900720c */ /* 0x004fe20003f45270 */
[----:B-1----:R-:W-:Y:S01]  /*19c20*/  VIADD R8, R31, 0xffffff80 ;  /* 0xffffff801f087836 */ /* 0x002fe20000000000 */
[----:B------:R-:W-:-:S04]  /*19c30*/  SHF.R.S32.HI R26, RZ, 0x1f, R10 ;  /* 0x0000001fff1a7819 */ /* 0x000fc8000001140a */
[----:B------:R-:W-:-:S07]  /*19c40*/  ISETP.GT.AND P3, PT, R8, 0x3f, PT ;  /* 0x0000003f0800780c */ /* 0x000fce0003f64270 */
[----:B------:R-:W1:Y:S02]  /*19c50*/  @!P2 LDC R9, c[0x0][0xad4] ;  /* 0x0002b500ff09ab82 */ /* 0x000e640000000800 */
[----:B-1----:R0:W-:Y:S01]  /*19c60*/  @!P2 STL [R1+0x4c], R9 ;  /* 0x00004c090100a387 */ /* 0x0021e20000100800 */
[----:B------:R-:W-:Y:S01]  /*19c70*/  ISETP.GT.AND P2, PT, R9, 0x1, PT ;  /* 0x000000010900780c */ /* 0x000fe20003f44270 */
[----:B------:R-:W-:-:S12]  /*19c80*/  @P1 BRA `(.L_x_5966) ;  /* 0x0000000000101947 */ /* 0x000fd80003800000 */
[----:B------:R-:W-:Y:S05]  /*19c90*/  @!P0 BRA `(.L_x_5966) ;  /* 0x00000000000c8947 */ /* 0x000fea0003800000 */
[----:B0-----:R-:W2:Y:S04]  /*19ca0*/  LDG.E R7, desc[UR40][R4.64] ;  /* 0x0000002804077981 */ /* 0x001ea8000c1e1900 */
[----:B-----5:R-:W2:Y:S02]  /*19cb0*/  LDG.E R0, desc[UR40][R4.64+0x4] ;  /* 0x0000042804007981 */ /* 0x020ea4000c1e1900 */
[----:B--2---:R-:W-:-:S07]  /*19cc0*/  IMAD.IADD R0, R0, 0x1, -R7 ;  /* 0x0000000100007824 */ /* 0x004fce00078e0a07 */
.L_x_5966:
        /* <DEDUP_REMOVED lines=10> */
[----:B------:R-:W2:Y:S01]  /*19d70*/  LDL.LU R28, [R1+0x54] ;  /* 0x00005400011c7983 */ /* 0x000ea20000300800 */
[----:B------:R-:W-:Y:S01]  /*19d80*/  ISETP.GT.AND P0, PT, R9, 0x1, PT ;  /* 0x000000010900780c */ /* 0x000fe20003f04270 */
[----:B------:R-:W0:Y:S01]  /*19d90*/  LDC.64 R10, c[0x0][0xba8] ;  /* 0x0002ea00ff0a7b82 */ /* 0x000e220000000a00 */
[----:B------:R-:W-:Y:S01]  /*19da0*/  MOV R23, 0x9b8 ;  /* 0x000009b800177802 */ /* 0x000fe20000000f00 */
[----:B------:R-:W-:Y:S01]  /*19db0*/  IMAD.MOV.U32 R21, RZ, RZ, R31 ;  /* 0x000000ffff157224 */ /* 0x000fe200078e001f */
[----:B------:R-:W-:Y:S02]  /*19dc0*/  ISETP.NE.AND P1, PT, R33, 0x1, PT ;  /* 0x000000012100780c */ /* 0x000fe40003f25270 */
[----:B------:R-:W-:-:S04]  /*19dd0*/  SEL R23, R23, 0x978, P0 ;  /* 0x0000097817177807 */ /* 0x000fc80000000000 */
[----:B------:R-:W1:Y:S08]  /*19de0*/  LDC.64 R4, c[0x0][R23+0x220] ;  /* 0x0000880017047b82 */ /* 0x000e700000000a00 */
[----:B------:R-:W3:Y:S08]  /*19df0*/  LDC.64 R12, c[0x0][R23+0x218] ;  /* 0x00008600170c7b82 */ /* 0x000ef00000000a00 */
[----:B------:R-:W5:Y:S08]  /*19e00*/  LDC.64 R6, c[0x0][R23+0x228] ;  /* 0x00008a0017067b82 */ /* 0x000f700000000a00 */
[----:B------:R-:W4:Y:S08]  /*19e10*/  @P1 LDC R20, c[0x0][0xbec] ;  /* 0x0002fb00ff141b82 */ /* 0x000f300000000800 */
[----:B------:R-:W5:Y:S08]  /*19e20*/  LDC.64 R8, c[0x0][R23+0x210] ;  /* 0x0000840017087b82 */ /* 0x000f700000000a00 */
[----:B------:R-:W5:Y:S01]  /*19e30*/  @P1 LDC R27, c[0x0][0xbf0] ;  /* 0x0002fc00ff1b1b82 */ /* 0x000f620000000800 */
[----:B----4-:R-:W-:-:S07]  /*19e40*/  @P1 IMAD.HI.U32 R20, R31, R20, RZ ;  /* 0x000000141f141227 */ /* 0x010fce00078e00ff */
[----:B0-----:R-:W0:Y:S01]  /*19e50*/  @!P0 LDC R10, c[0x0][0xb50] ;  /* 0x0002d400ff0a8b82 */ /* 0x001e220000000800 */
[-C--:B-1----:R-:W-:Y:S02]  /*19e60*/  IMAD R5, R5, R29.reuse, RZ ;  /* 0x0000001d05057224 */ /* 0x082fe400078e02ff */
[----:B------:R-:W-:-:S05]  /*19e70*/  IMAD.WIDE.U32 R14, R4, R29, RZ ;  /* 0x0000001d040e7225 */ /* 0x000fca00078e00ff */
[----:B------:R-:W1:Y:S01]  /*19e80*/  @!P0 LDC R11, c[0x0][0xb54] ;  /* 0x0002d500ff0b8b82 */ /* 0x000e620000000800 */
[-C--:B---3--:R-:W-:Y:S02]  /*19e90*/  IMAD R25, R13, R188.reuse, RZ ;  /* 0x000000bc0d197224 */ /* 0x088fe400078e02ff */
[----:B------:R-:W-:Y:S01]  /*19ea0*/  IMAD.WIDE.U32 R12, R12, R188, RZ ;  /* 0x000000bc0c0c7225 */ /* 0x000fe200078e00ff */
[----:B-----5:R-:W-:-:S03]  /*19eb0*/  @P1 SHF.R.U32.HI R21, RZ, R27, R20 ;  /* 0x0000001bff151219 */ /* 0x020fc60000011614 */
        /* <DEDUP_REMOVED lines=23> */
.L_x_5968:
[----:B------:R-:W-:Y:S05]  /*1a030*/  BSYNC B1 ;  /* 0x0000000000017941 */ /* 0x000fea0003800000 */
.L_x_5967:
[----:B------:R-:W-:Y:S05]  /*1a040*/  @P2 BRA `(.L_x_5963) ;  /* 0x0000000800ac2947 */ /* 0x000fea0003800000 */
[----:B0-----:R-:W0:Y:S01]  /*1a050*/  S2R R6, SR_TID.X ;  /* 0x0000000000067919 */ /* 0x001e220000002100 */
[----:B------:R-:W2:Y:S01]  /*1a060*/  LDC R9, c[0x0][0xbe8] ;  /* 0x0002fa00ff097b82 */ /* 0x000ea20000000800 */
[----:B------:R-:W-:Y:S01]  /*1a070*/  ULDC.64 UR4, c[0x0][0xaa0] ;  /* 0x0002a80000047ab9 */ /* 0x000fe20000000a00 */
[C---:B------:R-:W-:Y:S01]  /*1a080*/  VIADD R38, R199.reuse, 0x40 ;  /* 0x00000040c7267836 */ /* 0x040fe20000000000 */
[----:B------:R-:W-:Y:S01]  /*1a090*/  BSSY B1, `(.L_x_5969) ;  /* 0x0000082000017945 */ /* 0x000fe20003800000 */
[----:B------:R-:W-:Y:S02]  /*1a0a0*/  IMAD R4, R24, UR4, RZ ;  /* 0x0000000418047c24 */ /* 0x000fe4000f8e02ff */
[----:B------:R-:W-:Y:S02]  /*1a0b0*/  VIADD R36, R199, 0x80 ;  /* 0x00000080c7247836 */ /* 0x000fe40000000000 */
[----:B------:R-:W3:Y:S01]  /*1a0c0*/  LDC R12, c[0x0][0xac8] ;  /* 0x0002b200ff0c7b82 */ /* 0x000ee20000000800 */
[----:B------:R-:W-:-:S02]  /*1a0d0*/  IMAD R7, R3, UR5, R4 ;  /* 0x0000000503077c24 */ /* 0x000fc4000f8e0204 */
[----:B-1----:R-:W-:Y:S01]  /*1a0e0*/  IMAD.WIDE.U32 R4, R3, UR4, RZ ;  /* 0x0000000403047c25 */ /* 0x002fe2000f8e00ff */
[----:B------:R-:W-:-:S03]  /*1a0f0*/  ULDC.64 UR4, c[0x0][0xae8] ;  /* 0x0002ba0000047ab9 */ /* 0x000fc60000000a00 */
[----:B------:R-:W-:Y:S02]  /*1a100*/  IMAD.IADD R5, R5, 0x1, R7 ;  /* 0x0000000105057824 */ /* 0x000fe400078e0207 */
[----:B------:R-:W-:Y:S02]  /*1a110*/  VIADD R34, R199, 0xc0 ;  /* 0x000000c0c7227836 */ /* 0x000fe40000000000 */
[----:B------:R-:W-:-:S04]  /*1a120*/  IMAD.WIDE.U32 R4, R188, UR4, R4 ;  /* 0x00000004bc047c25 */ /* 0x000fc8000f8e0004 */
[----:B------:R-:W-:Y:S01]  /*1a130*/  IMAD R5, R188, UR5, R5 ;  /* 0x00000005bc057c24 */ /* 0x000fe2000f8e0205 */
[----:B--2---:R-:W-:Y:S01]  /*1a140*/  ISETP.NE.AND P0, PT, R9, 0x1, PT ;  /* 0x000000010900780c */ /* 0x004fe20003f05270 */
[----:B------:R-:W-:Y:S01]  /*1a150*/  ULDC.64 UR4, c[0x0][0xaf0] ;  /* 0x0002bc0000047ab9 */ /* 0x000fe20000000a00 */
[----:B------:R-:W-:Y:S02]  /*1a160*/  IMAD R21, R0, R9, RZ ;  /* 0x0000000900157224 */ /* 0x000fe400078e02ff */
[----:B------:R-:W-:-:S04]  /*1a170*/  IMAD.WIDE.U32 R4, R29, UR4, R4 ;  /* 0x000000041d047c25 */ /* 0x000fc8000f8e0004 */
[----:B0-----:R-:W-:Y:S01]  /*1a180*/  VIADD R6, R6, 0xffffff80 ;  /* 0xffffff8006067836 */ /* 0x001fe20000000000 */
[-C--:B---3--:R-:W-:Y:S01]  /*1a190*/  ISETP.GE.AND P1, PT, R38, R12.reuse, PT ;  /* 0x0000000c2600720c */ /* 0x088fe20003f26270 */
[C---:B------:R-:W-:Y:S01]  /*1a1a0*/  VIADD R32, R199.reuse, 0x100 ;  /* 0x00000100c7207836 */ /* 0x040fe20000000000 */
[C---:B------:R-:W-:Y:S01]  /*1a1b0*/  ISETP.GE.AND P2, PT, R199.reuse, R12, PT ;  /* 0x0000000cc700720c */ /* 0x040fe20003f46270 */
[C---:B------:R-:W-:Y:S01]  /*1a1c0*/  VIADD R30, R199.reuse, 0x140 ;  /* 0x00000140c71e7836 */ /* 0x040fe20000000000 */
[----:B------:R-:W-:Y:S01]  /*1a1d0*/  SHF.R.S32.HI R3, RZ, 0x1f, R6 ;  /* 0x0000001fff037819 */ /* 0x000fe20000011406 */
[----:B------:R-:W0:Y:S01]  /*1a1e0*/  @P0 LDC R11, c[0x0][0xbec] ;  /* 0x0002fb00ff0b0b82 */ /* 0x000e220000000800 */
[----:B------:R-:W-:Y:S01]  /*1a1f0*/  SEL R8, RZ, 0xffffffff, P1 ;  /* 0xffffffffff087807 */ /* 0x000fe20000800000 */
[----:B------:R-:W-:Y:S01]  /*1a200*/  VIADD R27, R199, 0x180 ;  /* 0x00000180c71b7836 */ /* 0x000fe20000000000 */
[----:B------:R-:W-:Y:S01]  /*1a210*/  LEA.HI R3, R3, R6, RZ, 0x3 ;  /* 0x0000000603037211 */ /* 0x000fe200078f18ff */
[----:B------:R-:W-:Y:S01]  /*1a220*/  VIADD R23, R199, 0x1c0 ;  /* 0x000001c0c7177836 */ /* 0x000fe20000000000 */
[----:B------:R-:W-:Y:S01]  /*1a230*/  ISETP.GE.AND P1, PT, R36, R12, PT ;  /* 0x0000000c2400720c */ /* 0x000fe20003f26270 */
[----:B------:R-:W-:Y:S01]  /*1a240*/  IMAD.SHL.U32 R8, R8, 0x2, RZ ;  /* 0x0000000208087824 */ /* 0x000fe200078e00ff */
[----:B------:R-:W-:Y:S01]  /*1a250*/  LOP3.LUT R7, R3, 0xfffffff8, RZ, 0xc0, !PT ;  /* 0xfffffff803077812 */ /* 0x000fe200078ec0ff */
[----:B------:R-:W1:Y:S01]  /*1a260*/  @P0 LDC R13, c[0x0][0xbf0] ;  /* 0x0002fc00ff0d0b82 */ /* 0x000e620000000800 */
[----:B------:R-:W-:Y:S01]  /*1a270*/  SHF.R.S32.HI R15, RZ, 0x3, R3 ;  /* 0x00000003ff0f7819 */ /* 0x000fe20000011403 */
[----:B------:R-:W-:-:S02]  /*1a280*/  IMAD R3, R26, UR4, RZ ;  /* 0x000000041a037c24 */ /* 0x000fc4000f8e02ff */
[----:B------:R-:W-:Y:S02]  /*1a290*/  IMAD.IADD R6, R6, 0x1, -R7 ;  /* 0x0000000106067824 */ /* 0x000fe400078e0a07 */
[----:B------:R-:W-:Y:S02]  /*1a2a0*/  IMAD.IADD R20, R15, 0x1, R196 ;  /* 0x000000010f147824 */ /* 0x000fe400078e02c4 */
[----:B------:R-:W-:Y:S02]  /*1a2b0*/  IMAD R7, R6, 0x20, R15 ;  /* 0x0000002006077824 */ /* 0x000fe400078e020f */
[----:B------:R-:W-:Y:S02]  /*1a2c0*/  VIADD R25, R199, 0x1c0 ;  /* 0x000001c0c7197836 */ /* 0x000fe40000000000 */
[----:B------:R-:W-:Y:S02]  /*1a2d0*/  IMAD.IADD R196, R196, 0x1, R7 ;  /* 0x00000001c4c47824 */ /* 0x000fe400078e0207 */
[----:B------:R-:W-:Y:S01]  /*1a2e0*/  IMAD R7, R29, UR5, R3 ;  /* 0x000000051d077c24 */ /* 0x000fe2000f8e0203 */
[----:B------:R-:W-:Y:S01]  /*1a2f0*/  ULDC.64 UR4, c[0x0][0xae0] ;  /* 0x0002b80000047ab9 */ /* 0x000fe20000000a00 */
[----:B0-----:R-:W-:Y:S01]  /*1a300*/  @P0 IMAD.HI.U32 R6, R196, R11, RZ ;  /* 0x0000000bc4060227 */ /* 0x001fe200078e00ff */
[----:B------:R-:W-:-:S03]  /*1a310*/  SHF.R.S32.HI R25, RZ, 0x1f, R25 ;  /* 0x0000001fff197819 */ /* 0x000fc60000011419 */
[----:B------:R-:W-:Y:S01]  /*1a320*/  IMAD.IADD R5, R5, 0x1, R7 ;  /* 0x0000000105057824 */ /* 0x000fe200078e0207 */
[----:B------:R-:W-:Y:S01]  /*1a330*/  SEL R7, RZ, 0x1, P2 ;  /* 0x00000001ff077807 */ /* 0x000fe20001000000 */
[----:B------:R-:W-:Y:S01]  /*1a340*/  IMAD.MOV.U32 R3, RZ, RZ, R196 ;  /* 0x000000ffff037224 */ /* 0x000fe200078e00c4 */
[-C--:B------:R-:W-:Y:S01]  /*1a350*/  ISETP.GE.AND P2, PT, R23, R12.reuse, PT ;  /* 0x0000000c1700720c */ /* 0x080fe20003f46270 */
[C---:B------:R-:W-:Y:S01]  /*1a360*/  VIADD R28, R199.reuse, 0x180 ;  /* 0x00000180c71c7836 */ /* 0x040fe20000000000 */
[----:B-1----:R-:W-:Y:S01]  /*1a370*/  @P0 SHF.R.U32.HI R3, RZ, R13, R6 ;  /* 0x0000000dff030219 */ /* 0x002fe20000011606 */
[C---:B------:R-:W-:Y:S01]  /*1a380*/  VIADD R31, R199.reuse, 0x140 ;  /* 0x00000140c71f7836 */ /* 0x040fe20000000000 */
[----:B------:R-:W-:Y:S01]  /*1a390*/  LOP3.LUT R6, R8, 0x2, R7, 0xe2, !PT ;  /* 0x0000000208067812 */ /* 0x000fe200078ee207 */
[----:B------:R-:W-:Y:S01]  /*1a3a0*/  VIADD R33, R199, 0x100 ;  /* 0x00000100c7217836 */ /* 0x000fe20000000000 */
[----:B------:R-:W-:Y:S01]  /*1a3b0*/  SEL R8, RZ, 0xffffffff, P1 ;  /* 0xffffffffff087807 */ /* 0x000fe20000800000 */
[----:B------:R-:W-:Y:S01]  /*1a3c0*/  IMAD.WIDE.U32 R4, R3, UR4, R4 ;  /* 0x0000000403047c25 */ /* 0x000fe2000f8e0004 */
[----:B------:R-:W-:-:S02]  /*1a3d0*/  ISETP.GE.AND P0, PT, R34, R12, PT ;  /* 0x0000000c2200720c */ /* 0x000fc40003f06270 */
[----:B------:R-:W-:Y:S01]  /*1a3e0*/  SHF.R.S32.HI R0, RZ, 0x1f, R3 ;  /* 0x0000001fff007819 */ /* 0x000fe20000011403 */
[----:B------:R-:W-:Y:S01]  /*1a3f0*/  IMAD.SHL.U32 R11, R8, 0x4, RZ ;  /* 0x00000004080b7824 */ /* 0x000fe200078e00ff */
[----:B------:R-:W-:Y:S01]  /*1a400*/  IADD3 R7, -R3, RZ, RZ ;  /* 0x000000ff03077210 */ /* 0x000fe20007ffe1ff */
[----:B------:R-:W-:Y:S01]  /*1a410*/  VIADD R35, R199, 0xc0 ;  /* 0x000000c0c7237836 */ /* 0x000fe20000000000 */
[----:B------:R-:W-:Y:S01]  /*1a420*/  SEL R8, RZ, 0xffffffff, P0 ;  /* 0xffffffffff087807 */ /* 0x000fe20000000000 */
[----:B------:R-:W-:Y:S01]  /*1a430*/  IMAD R0, R0, UR4, RZ ;  /* 0x0000000400007c24 */ /* 0x000fe2000f8e02ff */
[-C--:B------:R-:W-:Y:S01]  /*1a440*/  ISETP.GE.AND P1, PT, R32, R12.reuse, PT ;  /* 0x0000000c2000720c */ /* 0x080fe20003f26270 */
[----:B------:R-:W-:Y:S01]  /*1a450*/  IMAD R7, R9, R7, R196 ;  /* 0x0000000709077224 */ /* 0x000fe200078e02c4 */
[----:B------:R-:W-:Y:S01]  /*1a460*/  LOP3.LUT R6, R11, 0x4, R6, 0xe2, !PT ;  /* 0x000000040b067812 */ /* 0x000fe200078ee206 */
[----:B------:R-:W-:Y:S01]  /*1a470*/  IMAD.SHL.U32 R9, R8, 0x8, RZ ;  /* 0x0000000808097824 */ /* 0x000fe200078e00ff */
[----:B------:R-:W-:Y:S01]  /*1a480*/  SEL R8, RZ, 0xffffffff, P1 ;  /* 0xffffffffff087807 */ /* 0x000fe20000800000 */
[----:B------:R-:W-:Y:S01]  /*1a490*/  IMAD R3, R3, UR5, R0 ;  /* 0x0000000503037c24 */ /* 0x000fe2000f8e0200 */
[-C--:B------:R-:W-:Y:S01]  /*1a4a0*/  ISETP.GE.AND P0, PT, R30, R12.reuse, PT ;  /* 0x0000000c1e00720c */ /* 0x080fe20003f06270 */
        /* <DEDUP_REMOVED lines=9> */
[----:B------:R-:W-:-:S02]  /*1a540*/  LOP3.LUT R6, R9, 0x10, R6, 0xe2, !PT ;  /* 0x0000001009067812 */ /* 0x000fc400078ee206 */
[----:B------:R-:W-:Y:S01]  /*1a550*/  SHF.R.S32.HI R28, RZ, 0x1f, R28 ;  /* 0x0000001fff1c7819 */ /* 0x000fe2000001141c */
[----:B------:R-:W-:Y:S01]  /*1a560*/  IMAD.SHL.U32 R9, R3, 0x20, RZ ;  /* 0x0000002003097824 */ /* 0x000fe200078e00ff */
[----:B------:R-:W-:Y:S01]  /*1a570*/  SHF.R.S32.HI R31, RZ, 0x1f, R31 ;  /* 0x0000001fff1f7819 */ /* 0x000fe2000001141f */
[----:B------:R-:W-:Y:S01]  /*1a580*/  IMAD R3, R7, UR5, R0 ;  /* 0x0000000507037c24 */ /* 0x000fe2000f8e0200 */
[----:B------:R-:W-:Y:S01]  /*1a590*/  SEL R7, RZ, 0x40, P0 ;  /* 0x00000040ff077807 */ /* 0x000fe20000000000 */
[----:B------:R-:W-:Y:S01]  /*1a5a0*/  ULDC.64 UR4, c[0x0][0xa80] ;  /* 0x0002a00000047ab9 */ /* 0x000fe20000000a00 */
[----:B------:R-:W-:Y:S01]  /*1a5b0*/  ISETP.GE.AND P0, PT, R20, R21, PT ;  /* 0x000000151400720c */ /* 0x000fe20003f06270 */
[----:B------:R-:W-:Y:S01]  /*1a5c0*/  IMAD.IADD R3, R5, 0x1, R3 ;  /* 0x0000000105037824 */ /* 0x000fe200078e0203 */
[C---:B------:R-:W-:Y:S01]  /*1a5d0*/  LEA R13, P1, R4.reuse, UR4, 0x1 ;  /* 0x00000004040d7c11 */ /* 0x040fe2000f8208ff */
[----:B------:R-:W-:Y:S01]  /*1a5e0*/  VIADD R37, R199, 0x80 ;  /* 0x00000080c7257836 */ /* 0x000fe20000000000 */
[----:B------:R-:W-:Y:S01]  /*1a5f0*/  LOP3.LUT R6, R9, 0x20, R6, 0xe2, !PT ;  /* 0x0000002009067812 */ /* 0x000fe200078ee206 */
[----:B------:R-:W-:Y:S01]  /*1a600*/  VIADD R39, R199, 0x40 ;  /* 0x00000040c7277836 */ /* 0x000fe20000000000 */
[----:B------:R-:W-:Y:S01]  /*1a610*/  LEA.HI.X R3, R4, UR5, R3, 0x1, P1 ;  /* 0x0000000504037c11 */ /* 0x000fe200088f0c03 */
[----:B------:R0:W1:Y:S01]  /*1a620*/  SHFL.IDX PT, R10, R13, RZ, 0x181f ;  /* 0x00181fff0d0a7589 */ /* 0x00006200000e0000 */
[----:B------:R-:W-:-:S02]  /*1a630*/  LOP3.LUT R14, R6, R7, RZ, 0xfc, !PT ;  /* 0x00000007060e7212 */ /* 0x000fc400078efcff */
[----:B------:R-:W-:Y:S01]  /*1a640*/  SEL R5, RZ, 0x80, P2 ;  /* 0x00000080ff057807 */ /* 0x000fe20001000000 */
[----:B------:R0:W2:Y:S01]  /*1a650*/  SHFL.IDX PT, R11, R3, RZ, 0x181f ;  /* 0x00181fff030b7589 */ /* 0x0000a200000e0000 */
[----:B------:R-:W-:Y:S02]  /*1a660*/  SHF.R.S32.HI R33, RZ, 0x1f, R33 ;  /* 0x0000001fff217819 */ /* 0x000fe40000011421 */
[----:B------:R-:W-:Y:S02]  /*1a670*/  LOP3.LUT R15, R14, R5, RZ, 0xfc, !PT ;  /* 0x000000050e0f7212 */ /* 0x000fe400078efcff */
[----:B------:R-:W-:Y:S02]  /*1a680*/  SHF.R.S32.HI R35, RZ, 0x1f, R35 ;  /* 0x0000001fff237819 */ /* 0x000fe40000011423 */
[----:B------:R-:W-:Y:S02]  /*1a690*/  SHF.R.S32.HI R37, RZ, 0x1f, R37 ;  /* 0x0000001fff257819 */ /* 0x000fe40000011425 */
[----:B------:R-:W-:Y:S01]  /*1a6a0*/  SHF.R.S32.HI R39, RZ, 0x1f, R39 ;  /* 0x0000001fff277819 */ /* 0x000fe20000011427 */
[----:B0-----:R-:W-:Y:S06]  /*1a6b0*/  @P0 BRA `(.L_x_5970) ;  /* 0x00000000007c0947 */ /* 0x001fec0003800000 */
[-C--:B------:R-:W-:Y:S02]  /*1a6c0*/  ISETP.GE.AND P2, PT, R38, R12.reuse, PT ;  /* 0x0000000c2600720c */ /* 0x080fe40003f46270 */
[-C--:B------:R-:W-:Y:S02]  /*1a6d0*/  ISETP.GE.AND P1, PT, R199, R12.reuse, PT ;  /* 0x0000000cc700720c */ /* 0x080fe40003f26270 */
[-C--:B------:R-:W-:Y:S02]  /*1a6e0*/  ISETP.GE.AND P5, PT, R36, R12.reuse, PT ;  /* 0x0000000c2400720c */ /* 0x080fe40003fa6270 */
[----:B------:R-:W-:-:S07]  /*1a6f0*/  ISETP.GE.AND P3, PT, R34, R12, PT ;  /* 0x0000000c2200720c */ /* 0x000fce0003f66270 */
[C---:B-1----:R-:W-:Y:S02]  /*1a700*/  @!P2 LEA R4, P0, R38.reuse, R10, 0x1 ;  /* 0x0000000a2604a211 */ /* 0x042fe400078008ff */
[----:B--2---:R-:W-:Y:S02]  /*1a710*/  @!P1 IMAD.WIDE R6, R199, 0x2, R10 ;  /* 0x00000002c7069825 */ /* 0x004fe400078e020a */
[----:B------:R-:W-:Y:S02]  /*1a720*/  @!P2 LEA.HI.X R5, R38, R11, R39, 0x1, P0 ;  /* 0x0000000b2605a211 */ /* 0x000fe400000f0c27 */
[----:B------:R-:W-:Y:S01]  /*1a730*/  LOP3.LUT P0, RZ, R14, 0x40, RZ, 0xc0, !PT ;  /* 0x000000400eff7812 */ /* 0x000fe2000780c0ff */
[----:B------:R0:W-:Y:S01]  /*1a740*/  @!P1 ST.E.128 desc[UR40][R6.64], RZ ;  /* 0x000000ff06009985 */ /* 0x0001e2000c101d28 */
[----:B------:R-:W-:-:S03]  /*1a750*/  ISETP.GE.AND P1, PT, R30, R12, PT ;  /* 0x0000000c1e00720c */ /* 0x000fc60003f26270 */
[----:B------:R1:W-:Y:S01]  /*1a760*/  @!P2 ST.E.128 desc[UR40][R4.64], RZ ;  /* 0x000000ff0400a985 */ /* 0x0003e2000c101d28 */
[----:B------:R-:W-:Y:S02]  /*1a770*/  ISETP.GE.AND P2, PT, R32, R12, PT ;  /* 0x0000000c2000720c */ /* 0x000fe40003f46270 */
[----:B0-----:R-:W-:-:S04]  /*1a780*/  @!P5 LEA R6, P4, R36, R10, 0x1 ;  /* 0x0000000a2406d211 */ /* 0x001fc800078808ff */
[-C--:B------:R-:W-:Y:S02]  /*1a790*/  @!P5 LEA.HI.X R7, R36, R11.reuse, R37, 0x1, P4 ;  /* 0x0000000b2407d211 */ /* 0x080fe400020f0c25 */
[----:B------:R-:W-:Y:S02]  /*1a7a0*/  LOP3.LUT P4, RZ, R15, 0x80, RZ, 0xc0, !PT ;  /* 0x000000800fff7812 */ /* 0x000fe4000788c0ff */
[-C--:B-1----:R-:W-:Y:S01]  /*1a7b0*/  @!P3 LEA R4, P6, R34, R10.reuse, 0x1 ;  /* 0x0000000a2204b211 */ /* 0x082fe200078c08ff */
[----:B------:R0:W-:Y:S02]  /*1a7c0*/  @!P5 ST.E.128 desc[UR40][R6.64], RZ ;  /* 0x000000ff0600d985 */ /* 0x0001e4000c101d28 */
[----:B------:R-:W-:Y:S02]  /*1a7d0*/  @!P2 LEA R8, P5, R32, R10, 0x1 ;  /* 0x0000000a2008a211 */ /* 0x000fe400078a08ff */
[-C--:B------:R-:W-:Y:S02]  /*1a7e0*/  @!P3 LEA.HI.X R5, R34, R11.reuse, R35, 0x1, P6 ;  /* 0x0000000b2205b211 */ /* 0x080fe400030f0c23 */
[----:B------:R-:W-:-:S03]  /*1a7f0*/  @!P2 LEA.HI.X R9, R32, R11, R33, 0x1, P5 ;  /* 0x0000000b2009a211 */ /* 0x000fc600028f0c21 */
[----:B------:R1:W-:Y:S01]  /*1a800*/  @!P3 ST.E.128 desc[UR40][R4.64], RZ ;  /* 0x000000ff0400b985 */ /* 0x0003e2000c101d28 */
[----:B0-----:R-:W-:-:S03]  /*1a810*/  @!P1 LEA R6, P6, R30, R10, 0x1 ;  /* 0x0000000a1e069211 */ /* 0x001fc600078c08ff */
[----:B------:R0:W-:Y:S01]  /*1a820*/  @!P2 ST.E.128 desc[UR40][R8.64], RZ ;  /* 0x000000ff0800a985 */ /* 0x0001e2000c101d28 */
[----:B------:R-:W-:Y:S02]  /*1a830*/  @!P1 LEA.HI.X R7, R30, R11, R31, 0x1, P6 ;  /* 0x0000000b1e079211 */ /* 0x000fe400030f0c1f */
[----:B-1----:R-:W-:-:S03]  /*1a840*/  @P0 LEA R4, P3, R27, R10, 0x1 ;  /* 0x0000000a1b040211 */ /* 0x002fc600078608ff */
[----:B------:R0:W-:Y:S01]  /*1a850*/  @!P1 ST.E.128 desc[UR40][R6.64], RZ ;  /* 0x000000ff06009985 */ /* 0x0001e2000c101d28 */
[----:B------:R-:W-:Y:S02]  /*1a860*/  @P4 LEA R10, P5, R23, R10, 0x1 ;  /* 0x0000000a170a4211 */ /* 0x000fe400078a08ff */
[-C--:B------:R-:W-:Y:S02]  /*1a870*/  @P0 LEA.HI.X R5, R27, R11.reuse, R28, 0x1, P3 ;  /* 0x0000000b1b050211 */ /* 0x080fe400018f0c1c */
[----:B------:R-:W-:-:S03]  /*1a880*/  @P4 LEA.HI.X R11, R23, R11, R25, 0x1, P5 ;  /* 0x0000000b170b4211 */ /* 0x000fc600028f0c19 */
[----:B------:R0:W-:Y:S04]  /*1a890*/  @P0 ST.E.128 desc[UR40][R4.64], RZ ;  /* 0x000000ff04000985 */ /* 0x0001e8000c101d28 */
[----:B------:R0:W-:Y:S02]  /*1a8a0*/  @P4 ST.E.128 desc[UR40][R10.64], RZ ;  /* 0x000000ff0a004985 */ /* 0x0001e4000c101d28 */
.L_x_5970:
[----:B------:R-:W-:Y:S05]  /*1a8b0*/  BSYNC B1 ;  /* 0x0000000000017941 */ /* 0x000fea0003800000 */
.L_x_5969:
[----:B------:R-:W-:Y:S01]  /*1a8c0*/  VIADD R0, R20, 0x20 ;  /* 0x0000002014007836 */ /* 0x000fe20000000000 */
[----:B0-2---:R0:W2:Y:S04]  /*1a8d0*/  SHFL.IDX PT, R11, R3, 0x1, 0x181f ;  /* 0x00381f00030b7f89 */ /* 0x0050a800000e0000 */
        /* <DEDUP_REMOVED lines=10> */
[----:B------:R-:W-:-:S03]  /*1a980*/  @!P5 LEA R4, P0, R38, R10, 0x1 ;  /* 0x0000000a2604d211 */ /* 0x000fc600078008ff */
[----:B------:R0:W-:Y:S01]  /*1a990*/  @!P6 ST.E.128 desc[UR40][R6.64], RZ ;  /* 0x000000ff0600e985 */ /* 0x0001e2000c101d28 */
[----:B------:R-:W-:Y:S02]  /*1a9a0*/  @!P5 LEA.HI.X R5, R38, R11, R39, 0x1, P0 ;  /* 0x0000000b2605d211 */ /* 0x000fe400000f0c27 */
[----:B------:R-:W-:-:S03]  /*1a9b0*/  LOP3.LUT P0, RZ, R14, 0x40, RZ, 0xc0, !PT ;  /* 0x000000400eff7812 */ /* 0x000fc6000780c0ff */
[----:B------:R1:W-:Y:S01]  /*1a9c0*/  @!P5 ST.E.128 desc[UR40][R4.64], RZ ;  /* 0x000000ff0400d985 */ /* 0x0003e2000c101d28 */
[----:B0-----:R-:W-:-:S04]  /*1a9d0*/  @!P4 LEA R6, P6, R36, R10, 0x1 ;  /* 0x0000000a2406c211 */ /* 0x001fc800078c08ff */
[-C--:B------:R-:W-:Y:S02]  /*1a9e0*/  @!P4 LEA.HI.X R7, R36, R11.reuse, R37, 0x1, P6 ;  /* 0x0000000b2407c211 */ /* 0x080fe400030f0c25 */
[----:B------:R-:W-:Y:S02]  /*1a9f0*/  LOP3.LUT P6, RZ, R15, 0x80, RZ, 0xc0, !PT ;  /* 0x000000800fff7812 */ /* 0x000fe400078cc0ff */
[-C--:B-1----:R-:W-:Y:S01]  /*1aa00*/  @!P3 LEA R4, P5, R34, R10.reuse, 0x1 ;  /* 0x0000000a2204b211 */ /* 0x082fe200078a08ff */
[----:B------:R0:W-:Y:S01]  /*1aa10*/  @!P4 ST.E.128 desc[UR40][R6.64], RZ ;  /* 0x000000ff0600c985 */ /* 0x0001e2000c101d28 */
        /* <DEDUP_REMOVED lines=14> */
.L_x_5963:
[----:B------:R-:W-:Y:S05]  /*1ab00*/  BSYNC B0 ;  /* 0x0000000000007941 */ /* 0x000fea0003800000 */
.L_x_5956:
[----:B------:R-:W-:Y:S02]  /*1ab10*/  ULDC UR4, c[0x0][0xc3c] ;  /* 0x00030f0000047ab9 */ /* 0x000fe40000000800 */
[----:B----4-:R-:W-:-:S13]  /*1ab20*/  ISETP.GE.AND P0, PT, R83, UR4, PT ;  /* 0x0000000453007c0c */ /* 0x010fda000bf06270 */
[----:B------:R-:W-:Y:S05]  /*1ab30*/  @!P0 BRA `(.L_x_5971) ;  /* 0xfffffe6c00988947 */ /* 0x000fea000383ffff */
[----:B------:R-:W-:Y:S05]  /*1ab40*/  BRA `(.L_x_5743) ;  /* 0x0000008800347947 */ /* 0x000fea0003800000 */
.L_x_5741:
        /* <DEDUP_REMOVED lines=16> */
.L_x_5972:
[----:B------:R-:W-:Y:S01]  /*1ac50*/  LOP3.LUT R7, R0, 0x1f, RZ, 0xc0, !PT ;  /* 0x0000001f00077812 */ /* 0x000fe200078ec0ff */
[----:B------:R-:W-:Y:S01]  /*1ac60*/  ULDC UR4, c[0x0][0xc3c] ;  /* 0x00030f0000047ab9 */ /* 0x000fe20000000800 */
[----:B------:R-:W-:Y:S01]  /*1ac70*/  MOV R9, RZ ;  /* 0x000000ff00097202 */ /* 0x000fe20000000f00 */
        /* <DEDUP_REMOVED lines=40> */
.L_x_5976:
        /* <DEDUP_REMOVED lines=37> */
.L_x_5974:
        /* <DEDUP_REMOVED lines=11> */
[----:B------:R-:W-:-:S06]  /*1b200*/  IADD3 R24, R27, -0x1, RZ ;  /* 0xffffffff1b187810 */ /* 0x000fcc0007ffe0ff */
[----:B------:R0:W1:Y:S02]  /*1b210*/  SHFL.IDX PT, R24, R5, R24, 0x1f ;  /* 0x00001f1805187589 */ /* 0x00006400000e0000 */
.L_x_5977:
        /* <DEDUP_REMOVED lines=54> */
[----:B------:R-:W-:Y:S02]  /*1b580*/  @!P2 IADD3 R2, -R2, RZ, RZ ;  /* 0x000000ff0202a210 */ /* 0x000fe40007ffe1ff */
[----:B------:R-:W-:-:S05]  /*1b590*/  @!P1 LOP3.LUT R2, RZ, R9, RZ, 0x33, !PT ;  /* 0x00000009ff029212 */ /* 0x000fca00078e33ff */
[----:B------:R-:W-:-:S04]  /*1b5a0*/  IMAD.MOV R26, RZ, RZ, -R2 ;  /* 0x000000ffff1a7224 */ /* 0x000fc800078e0a02 */
[C---:B------:R-:W-:Y:S02]  /*1b5b0*/  IMAD R26, R9.reuse, R26, R10 ;  /* 0x0000001a091a7224 */ /* 0x040fe400078e020a */
[----:B------:R-:W-:Y:S02]  /*1b5c0*/  IMAD R9, R9, 0x1000000, R2 ;  /* 0x0100000009097824 */ /* 0x000fe400078e0202 */
[----:B------:R-:W-:Y:S02]  /*1b5d0*/  IMAD R2, R6, R3, R5 ;  /* 0x0000000306027224 */ /* 0x000fe400078e0205 */
[----:B------:R-:W-:Y:S01]  /*1b5e0*/  IMAD R26, R26, 0x10000, R9 ;  /* 0x000100001a1a7824 */ /* 0x000fe200078e0209 */
[----:B------:R-:W-:Y:S06]  /*1b5f0*/  BRA `(.L_x_5979) ;  /* 0x0000000000f47947 */ /* 0x000fec0003800000 */
.L_x_5978:
        /* <DEDUP_REMOVED lines=61> */
.L_x_5979:
[----:B------:R-:W-:-:S05]  /*1b9d0*/  LOP3.LUT R25, RZ, R2, RZ, 0x33, !PT ;  /* 0x00000002ff197212 */ /* 0x000fca00078e33ff */
[----:B------:R-:W-:Y:S01]  /*1b9e0*/  IMAD.IADD R25, R6, 0x1, R25 ;  /* 0x0000000106197824 */ /* 0x000fe200078e0219 */
[----:B------:R-:W-:Y:S06]  /*1b9f0*/  BRA `(.L_x_5980) ;  /* 0x00000000000c7947 */ /* 0x000fec0003800000 */
.L_x_5975:
[----:B------:R-:W-:Y:S02]  /*1ba00*/  IMAD.MOV.U32 R25, RZ, RZ, RZ ;  /* 0x000000ffff197224 */ /* 0x000fe400078e00ff */
[----:B------:R-:W-:Y:S02]  /*1ba10*/  IMAD.U32 R24, RZ, RZ, UR6 ;  /* 0x00000006ff187e24 */ /* 0x000fe4000f8e00ff */
[----:B------:R-:W-:-:S07]  /*1ba20*/  IMAD.MOV.U32 R26, RZ, RZ, RZ ;  /* 0x000000ffff1a7224 */ /* 0x000fce00078e00ff */
.L_x_5980:
[----:B------:R-:W-:-:S13]  /*1ba30*/  ISETP.NE.AND P0, PT, R7, RZ, PT ;  /* 0x000000ff0700720c */ /* 0x000fda0003f05270 */
[----:B------:R-:W0:Y:S01]  /*1ba40*/  @!P0 S2R R3, SR_CgaCtaId ;  /* 0x0000000000038919 */ /* 0x000e220000008800 */
[----:B------:R-:W-:-:S04]  /*1ba50*/  @!P0 MOV R2, 0x400 ;  /* 0x0000040000028802 */ /* 0x000fc80000000f00 */
[----:B0-----:R-:W-:-:S05]  /*1ba60*/  @!P0 LEA R2, R3, R2, 0x18 ;  /* 0x0000000203028211 */ /* 0x001fca00078ec0ff */
[----:B------:R1:W-:Y:S01]  /*1ba70*/  @!P0 STS.128 [R2+0x28cd0], R24 ;  /* 0x028cd01802008388 */ /* 0x0003e20000000c00 */
[----:B------:R-:W-:Y:S06]  /*1ba80*/  BAR.ARV 0x5, 0x180 ;  /* 0x0146000000007b1d */ /* 0x000fec0000002000 */
.L_x_5973:
        /* <DEDUP_REMOVED lines=21> */
[----:B------:R-:W-:Y:S01]  /*1bbe0*/  IMAD.MOV.U32 R22, RZ, RZ, RZ ;  /* 0x000000ffff167224 */ /* 0x000fe200078e00ff */
[----:B------:R-:W-:Y:S01]  /*1bbf0*/  LOP3.LUT R0, R3, 0x70, R0, 0xf8, !PT ;  /* 0x0000007003007812 */ /* 0x000fe200078ef800 */
[----:B------:R-:W-:Y:S01]  /*1bc00*/  IMAD.MOV.U32 R28, RZ, RZ, 0x1 ;  /* 0x00000001ff1c7424 */ /* 0x000fe200078e00ff */
[C---:B------:R-:W-:Y:S01]  /*1bc10*/  LOP3.LUT R0, R2.reuse, 0xc0, RZ, 0xfc, !PT ;  /* 0x000000c002007812 */ /* 0x040fe200078efcff */
[----:B------:R-:W-:Y:S01]  /*1bc20*/  ULDC.64 UR42, c[0x0][0x198] ;  /* 0x00006600002a7ab9 */ /* 0x000fe20000000a00 */
[C---:B------:R-:W-:Y:S01]  /*1bc30*/  LOP3.LUT R0, R2.reuse, 0x140, RZ, 0xfc, !PT ;  /* 0x0000014002007812 */ /* 0x040fe200078efcff */
[----:B------:R-:W-:Y:S01]  /*1bc40*/  ULOP3.LUT UR38, UR36, 0x2, URZ, 0xfc, !UPT ;  /* 0x0000000224267892 */ /* 0x000fe2000f8efc3f */
[C---:B------:R-:W-:Y:S01]  /*1bc50*/  LOP3.LUT R3, R2.reuse, 0x40, RZ, 0xfc, !PT ;  /* 0x0000004002037812 */ /* 0x040fe200078efcff */
[----:B------:R-:W-:Y:S01]  /*1bc60*/  ULDC UR37, c[0x0][0xc] ;  /* 0x0000030000257ab9 */ /* 0x000fe20000000800 */
[----:B0-----:R-:W-:Y:S01]  /*1bc70*/  ULEA UR4, UR5, UR4, 0x18 ;  /* 0x0000000405047291 */ /* 0x001fe2000f8ec03f */
[----:B------:R-:W-:-:S02]  /*1bc80*/  LOP3.LUT R3, R2, 0x100, RZ, 0xfc, !PT ;  /* 0x0000010002037812 */ /* 0x000fc400078efcff */
[C---:B------:R-:W-:Y:S02]  /*1bc90*/  LOP3.LUT R4, R2.reuse, 0x80, RZ, 0xfc, !PT ;  /* 0x0000008002047812 */ /* 0x040fe400078efcff */
[C---:B------:R-:W-:Y:S01]  /*1bca0*/  LOP3.LUT R3, R2.reuse, 0x180, RZ, 0xfc, !PT ;  /* 0x0000018002037812 */ /* 0x040fe200078efcff */
[----:B------:R-:W-:Y:S01]  /*1bcb0*/  IMAD.U32 R18, RZ, RZ, UR4 ;  /* 0x00000004ff127e24 */ /* 0x000fe2000f8e00ff */
[----:B------:R-:W-:-:S03]  /*1bcc0*/  LOP3.LUT R2, R2, 0x1c0, RZ, 0xfc, !PT ;  /* 0x000001c002027812 */ /* 0x000fc600078efcff */
[----:B------:R-:W-:-:S05]  /*1bcd0*/  IMAD R0, R35, 0x2, R18 ;  /* 0x0000000223007824 */ /* 0x000fca00078e0212 */
[----:B------:R1:W-:Y:S02]  /*1bce0*/  STL [R1+0x34], R0 ;  /* 0x0000340001007387 */ /* 0x0003e40000100800 */
.L_x_6108:
[----:B------:R-:W-:Y:S05]  /*1bcf0*/  YIELD ;  /* 0x0000000000007946 */ /* 0x000fea0003800000 */
[----:B------:R-:W-:Y:S01]  /*1bd00*/  ULDC.64 UR4, c[0x0][0xa28] ;  /* 0x00028a0000047ab9 */ /* 0x000fe20000000a00 */
[----:B------:R-:W-:Y:S01]  /*1bd10*/  MOV R33, RZ ;  /* 0x000000ff00217202 */ /* 0x000fe20000000f00 */
[----:B------:R-:W0:Y:S01]  /*1bd20*/  LDC.64 R4, c[0x0][0xa00] ;  /* 0x00028000ff047b82 */ /* 0x000e220000000a00 */
[----:B------:R-:W-:Y:S01]  /*1bd30*/  ISETP.NE.U32.AND P0, PT, RZ, UR4, PT ;  /* 0x00000004ff007c0c */ /* 0x000fe2000bf05070 */
[----:B------:R-:W-:-:S03]  /*1bd40*/  ULDC.64 UR6, c[0x0][0xa10] ;  /* 0x0002840000067ab9 */ /* 0x000fc60000000a00 */
[----:B------:R-:W-:Y:S01]  /*1bd50*/  ISETP.NE.AND.EX P0, PT, RZ, UR5, PT, P0 ;  /* 0x00000005ff007c0c */ /* 0x000fe2000bf05300 */
[----:B------:R-:W-:-:S12]  /*1bd60*/  ULDC.64 UR4, c[0x0][0xa18] ;  /* 0x0002860000047ab9 */ /* 0x000fd80000000a00 */
[----:B--2---:R-:W2:Y:S02]  /*1bd70*/  @P0 LDC.64 R2, c[0x0][0xa28] ;  /* 0x00028a00ff020b82 */ /* 0x004ea40000000a00 */
[----:B--2---:R-:W-:-:S05]  /*1bd80*/  @P0 IMAD.WIDE R2, R27, 0x4, R2 ;  /* 0x000000041b020825 */ /* 0x004fca00078e0202 */
[----:B------:R2:W5:Y:S01]  /*1bd90*/  @P0 LDG.E R33, desc[UR40][R2.64] ;  /* 0x0000002802210981 */ /* 0x000562000c1e1900 */
[----:B------:R-:W-:Y:S01]  /*1bda0*/  ISETP.NE.U32.AND P0, PT, RZ, UR4, PT ;  /* 0x00000004ff007c0c */ /* 0x000fe2000bf05070 */
[----:B------:R-:W-:Y:S01]  /*1bdb0*/  IMAD.MOV.U32 R30, RZ, RZ, RZ ;  /* 0x000000ffff1e7224 */ /* 0x000fe200078e00ff */
[----:B------:R-:W-:Y:S01]  /*1bdc0*/  ISETP.NE.U32.AND P1, PT, RZ, UR6, PT ;  /* 0x00000006ff007c0c */ /* 0x000fe2000bf25070 */
[----:B-1----:R-:W-:Y:S01]  /*1bdd0*/  IMAD.MOV.U32 R0, RZ, RZ, RZ ;  /* 0x000000ffff007224 */ /* 0x002fe200078e00ff */
[----:B------:R-:W-:Y:S01]  /*1bde0*/  ISETP.NE.AND.EX P2, PT, RZ, UR5, PT, P0 ;  /* 0x00000005ff007c0c */ /* 0x000fe2000bf45300 */
[----:B------:R-:W-:Y:S01]  /*1bdf0*/  ULDC.64 UR4, c[0x0][0xa00] ;  /* 0x0002800000047ab9 */ /* 0x000fe20000000a00 */
[----:B------:R-:W-:Y:S01]  /*1be00*/  ISETP.NE.AND.EX P1, PT, RZ, UR7, PT, P1 ;  /* 0x00000007ff007c0c */ /* 0x000fe2000bf25310 */
[----:B0-----:R-:W-:Y:S01]  /*1be10*/  IMAD.WIDE R4, R27, 0x4, R4 ;  /* 0x000000041b047825 */ /* 0x001fe200078e0204 */
[----:B------:R-:W-:Y:S01]  /*1be20*/  ISETP.NE.U32.AND P0, PT, RZ, UR4, PT ;  /* 0x00000004ff007c0c */ /* 0x000fe2000bf05070 */
[----:B--2---:R-:W0:Y:S08]  /*1be30*/  LDC.64 R2, c[0x0][0xa10] ;  /* 0x00028400ff027b82 */ /* 0x004e300000000a00 */
[----:B---3--:R-:W1:Y:S01]  /*1be40*/  @P2 LDC.64 R6, c[0x0][0xa18] ;  /* 0x00028600ff062b82 */ /* 0x008e620000000a00 */
[----:B------:R-:W-:Y:S01]  /*1be50*/  ULDC UR4, c[0x0][0x288] ;  /* 0x0000a20000047ab9 */ /* 0x000fe20000000800 */
[----:B------:R-:W-:Y:S01]  /*1be60*/  ISETP.NE.AND.EX P0, PT, RZ, UR5, PT, P0 ;  /* 0x00000005ff007c0c */ /* 0x000fe2000bf05300 */
[----:B------:R-:W-:Y:S01]  /*1be70*/  IMAD.U32 R8, RZ, RZ, UR4 ;  /* 0x00000004ff087e24 */ /* 0x000fe2000f8e00ff */
[----:B------:R-:W-:-:S11]  /*1be80*/  ULDC.64 UR4, c[0x0][0x418] ;  /* 0x0001060000047ab9 */ /* 0x000fd60000000a00 */
[----:B------:R-:W5:Y:S01]  /*1be90*/  @P0 LDG.E R30, desc[UR40][R4.64] ;  /* 0x00000028041e0981 */ /* 0x000f62000c1e1900 */
[----:B0-----:R-:W-:-:S05]  /*1bea0*/  IMAD.WIDE R2, R27, 0x4, R2 ;  /* 0x000000041b027825 */ /* 0x001fca00078e0202 */
[----:B------:R-:W5:Y:S01]  /*1beb0*/  @P1 LDG.E R0, desc[UR40][R2.64] ;  /* 0x0000002802001981 */ /* 0x000f62000c1e1900 */
[----:B-1----:R-:W-:-:S05]  /*1bec0*/  @P2 IMAD.WIDE R6, R27, 0x4, R6 ;  /* 0x000000041b062825 */ /* 0x002fca00078e0206 */
        /* <DEDUP_REMOVED lines=10> */
[----:B--2---:R0:W-:Y:S01]  /*1bf70*/  STL [R1], R8 ;  /* 0x0000000801007387 */ /* 0x0041e20000100800 */
[----:B------:R-:W-:Y:S01]  /*1bf80*/  IMAD.MOV.U32 R14, RZ, RZ, R8 ;  /* 0x000000ffff0e7224 */ /* 0x000fe200078e0008 */
[----:B----4-:R-:W-:Y:S06]  /*1bf90*/  @P2 BRA `(.L_x_5982) ;  /* 0x0000000000142947 */ /* 0x010fec0003800000 */
[----:B------:R-:W-:Y:S05]  /*1bfa0*/  @!P0 BRA `(.L_x_5982) ;  /* 0x0000000000108947 */ /* 0x000fea0003800000 */
[----:B0-----:R-:W2:Y:S04]  /*1bfb0*/  LDG.E R8, desc[UR40][R4.64] ;  /* 0x0000002804087981 */ /* 0x001ea8000c1e1900 */
[----:B------:R-:W2:Y:S02]  /*1bfc0*/  LDG.E R7, desc[UR40][R4.64+0x4] ;  /* 0x0000042804077981 */ /* 0x000ea4000c1e1900 */
[----:B--2---:R-:W-:-:S05]  /*1bfd0*/  IMAD.IADD R14, R7, 0x1, -R8 ;  /* 0x00000001070e7824 */ /* 0x004fca00078e0a08 */
[----:B------:R1:W-:Y:S02]  /*1bfe0*/  STL [R1], R14 ;  /* 0x0000000e01007387 */ /* 0x0003e40000100800 */
.L_x_5982:
        /* <DEDUP_REMOVED lines=9> */
[----:B------:R-:W2:Y:S02]  /*1c080*/  LDC.64 R4, c[0x0][0xa20] ;  /* 0x00028800ff047b82 */ /* 0x000ea40000000a00 */
[----:B--2---:R-:W-:-:S05]  /*1c090*/  IMAD.WIDE R4, R27, 0x4, R4 ;  /* 0x000000041b047825 */ /* 0x004fca00078e0204 */
[----:B------:R2:W5:Y:S01]  /*1c0a0*/  LDG.E R11, desc[UR40][R4.64] ;  /* 0x00000028040b7981 */ /* 0x000562000c1e1900 */
[----:B------:R-:W-:Y:S05]  /*1c0b0*/  BRA `(.L_x_5984) ;  /* 0x0000000000247947 */ /* 0x000fea0003800000 */
.L_x_5983:
[----:B------:R-:W-:Y:S02]  /*1c0c0*/  ULDC.64 UR4, c[0x0][0xa08] ;  /* 0x0002820000047ab9 */ /* 0x000fe40000000a00 */
[----:B------:R-:W-:-:S04]  /*1c0d0*/  ISETP.NE.U32.AND P0, PT, RZ, UR4, PT ;  /* 0x00000004ff007c0c */ /* 0x000fc8000bf05070 */
[----:B------:R-:W-:-:S13]  /*1c0e0*/  ISETP.NE.AND.EX P0, PT, RZ, UR5, PT, P0 ;  /* 0x00000005ff007c0c */ /* 0x000fda000bf05300 */
[----:B------:R-:W-:Y:S05]  /*1c0f0*/  @!P0 BRA `(.L_x_5984) ;  /* 0x0000000000148947 */ /* 0x000fea0003800000 */
[----:B------:R-:W2:Y:S02]  /*1c100*/  LDC.64 R4, c[0x0][0xa08] ;  /* 0x00028200ff047b82 */ /* 0x000ea40000000a00 */
[----:B--2---:R-:W-:-:S05]  /*1c110*/  IMAD.WIDE R4, R27, 0x4, R4 ;  /* 0x000000041b047825 */ /* 0x004fca00078e0204 */
[----:B------:R-:W2:Y:S04]  /*1c120*/  LDG.E R11, desc[UR40][R4.64] ;  /* 0x00000028040b7981 */ /* 0x000ea8000c1e1900 */
[----:B0-----:R-:W2:Y:S02]  /*1c130*/  LDG.E R8, desc[UR40][R4.64+0x4] ;  /* 0x0000042804087981 */ /* 0x001ea4000c1e1900 */
[----:B--2---:R-:W-:-:S07]  /*1c140*/  IMAD.IADD R11, R8, 0x1, -R11 ;  /* 0x00000001080b7824 */ /* 0x004fce00078e0a0b */
.L_x_5984:
[----:B--2---:R-:W2:Y:S01]  /*1c150*/  @P1 LDG.E R4, desc[UR40][R2.64] ;  /* 0x0000002802041981 */ /* 0x004ea2000c1e1900 */
[----:B------:R-:W3:Y:S03]  /*1c160*/  LDC R5, c[0x0][0x448] ;  /* 0x00011200ff057b82 */ /* 0x000ee60000000800 */
[----:B------:R-:W2:Y:S01]  /*1c170*/  @P1 LDG.E R13, desc[UR40][R2.64+0x4] ;  /* 0x00000428020d1981 */ /* 0x000ea2000c1e1900 */
[----:B-----5:R-:W-:Y:S02]  /*1c180*/  IMAD.IADD R11, R11, 0x1, -R33 ;  /* 0x000000010b0b7824 */ /* 0x020fe400078e0a21 */
[----:B------:R-:W-:-:S04]  /*1c190*/  IMAD.SHL.U32 R31, R25, 0x40, RZ ;  /* 0x00000040191f7824 */ /* 0x000fc800078e00ff */
[----:B0-----:R-:W-:Y:S01]  /*1c1a0*/  VIADD R8, R31, 0x3f ;  /* 0x0000003f1f087836 */ /* 0x001fe20000000000 */
[----:B---3--:R-:W-:-:S13]  /*1c1b0*/  ISETP.NE.AND P2, PT, R5, 0x1, PT ;  /* 0x000000010500780c */ /* 0x008fda0003f45270 */
[----:B------:R-:W0:Y:S08]  /*1c1c0*/  @P2 LDC R7, c[0x0][0x44c] ;  /* 0x00011300ff072b82 */ /* 0x000e300000000800 */
[----:B------:R-:W3:Y:S01]  /*1c1d0*/  @P2 LDC R5, c[0x0][0x450] ;  /* 0x00011400ff052b82 */ /* 0x000ee20000000800 */
[----:B--2---:R-:W-:Y:S02]  /*1c1e0*/  @P1 IMAD.IADD R6, R13, 0x1, -R4 ;  /* 0x000000010d061824 */ /* 0x004fe400078e0a04 */
[----:B0-----:R-:W-:-:S04]  /*1c1f0*/  @P2 IMAD.HI.U32 R4, R8, R7, RZ ;  /* 0x0000000708042227 */ /* 0x001fc800078e00ff */
[----:B------:R-:W-:Y:S01]  /*1c200*/  IMAD.IADD R23, R11, 0x1, R6 ;  /* 0x000000010b177824 */ /* 0x000fe200078e0206 */
[----:B---3--:R-:W-:-:S03]  /*1c210*/  @P2 SHF.R.U32.HI R8, RZ, R5, R4 ;  /* 0x00000005ff082219 */ /* 0x008fc60000011604 */
[C---:B------:R-:W-:Y:S01]  /*1c220*/  VIADD R10, R23.reuse, 0x3f ;  /* 0x0000003f170a7836 */ /* 0x040fe20000000000 */
[----:B------:R-:W-:-:S04]  /*1c230*/  IADD3 R7, R23, 0x1, -R14 ;  /* 0x0000000117077810 */ /* 0x000fc80007ffe80e */
[----:B------:R-:W-:Y:S01]  /*1c240*/  SHF.R.S32.HI R3, RZ, 0x1f, R10 ;  /* 0x0000001fff037819 */ /* 0x000fe2000001140a */
[----:B------:R-:W-:-:S03]  /*1c250*/  IMAD.IADD R8, R7, 0x1, R8 ;  /* 0x0000000107087824 */ /* 0x000fc600078e0208 */
[----:B------:R-:W-:Y:S02]  /*1c260*/  LEA.HI R10, R3, R10, RZ, 0x6 ;  /* 0x0000000a030a7211 */ /* 0x000fe400078f30ff */
[----:B------:R-:W0:Y:S02]  /*1c270*/  LDC.64 R2, c[0x0][0x9e0] ;  /* 0x00027800ff027b82 */ /* 0x000e240000000a00 */
[----:B------:R-:W-:Y:S02]  /*1c280*/  SHF.R.S32.HI R10, RZ, 0x6, R10 ;  /* 0x00000006ff0a7819 */ /* 0x000fe4000001140a */
[----:B0-----:R-:W-:Y:S01]  /*1c290*/  ISETP.GE.AND P3, PT, R3, 0x1, PT ;  /* 0x000000010300780c */ /* 0x001fe20003f66270 */
[----:B------:R-:W-:-:S12]  /*1c2a0*/  IMAD.IADD R2, R8, 0x1, R2 ;  /* 0x0000000108027824 */ /* 0x000fd800078e0202 */
[----:B------:R-:W-:Y:S05]  /*1c2b0*/  @!P3 BRA `(.L_x_5985) ;  /* 0x000000000048b947 */ /* 0x000fea0003800000 */
        /* <DEDUP_REMOVED lines=11> */
.L_x_5987:
[----:B------:R-:W-:-:S13]  /*1c370*/  ISETP.NE.AND P0, PT, R3, 0x1, PT ;  /* 0x000000010300780c */ /* 0x000fda0003f05270 */
[----:B------:R-:W0:Y:S02]  /*1c380*/  @P0 LDC.64 R4, c[0x0][0x9e8] ;  /* 0x00027a00ff040b82 */ /* 0x000e240000000a00 */
[----:B0-----:R-:W-:-:S05]  /*1c390*/  @P0 IMAD.HI.U32 R4, R12, R4, RZ ;  /* 0x000000040c040227 */ /* 0x001fca00078e00ff */
[----:B------:R-:W-:-:S07]  /*1c3a0*/  @P0 SHF.R.U32.HI R12, RZ, R5, R4 ;  /* 0x00000005ff0c0219 */ /* 0x000fce0000011604 */
.L_x_5988:
[----:B------:R-:W-:Y:S05]  /*1c3b0*/  BSYNC B0 ;  /* 0x0000000000007941 */ /* 0x000fea0003800000 */
.L_x_5986:
[----:B------:R-:W-:-:S05]  /*1c3c0*/  IMAD R12, R12, R3, R3 ;  /* 0x000000030c0c7224 */ /* 0x000fca00078e0203 */
[----:B------:R-:W-:-:S07]  /*1c3d0*/  VIMNMX R2, R2, R12, PT ;  /* 0x0000000c02027248 */ /* 0x000fce0003fe0100 */
.L_x_5985:
[----:B------:R-:W0:Y:S01]  /*1c3e0*/  @P2 LDC R8, c[0x0][0x44c] ;  /* 0x00011300ff082b82 */ /* 0x000e220000000800 */
[----:B------:R-:W-:Y:S01]  /*1c3f0*/  IADD3 R2, R2, 0x3f, RZ ;  /* 0x0000003f02027810 */ /* 0x000fe20007ffe0ff */
[----:B------:R-:W-:Y:S01]  /*1c400*/  IMAD.MOV.U32 R4, RZ, RZ, R31 ;  /* 0x000000ffff047224 */ /* 0x000fe200078e001f */
[----:B------:R-:W-:-:S05]  /*1c410*/  ULDC UR4, c[0x0][0x9dc] ;  /* 0x0002770000047ab9 */ /* 0x000fca0000000800 */
[----:B------:R-:W2:Y:S01]  /*1c420*/  @P2 LDC R5, c[0x0][0x450] ;  /* 0x00011400ff052b82 */ /* 0x000ea20000000800 */
[----:B0-----:R-:W-:-:S05]  /*1c430*/  @P2 IMAD.HI.U32 R8, R31, R8, RZ ;  /* 0x000000081f082227 */ /* 0x001fca00078e00ff */
[----:B--2---:R-:W-:Y:S01]  /*1c440*/  @P2 SHF.R.U32.HI R4, RZ, R5, R8 ;  /* 0x00000005ff042219 */ /* 0x004fe20000011608 */
[----:B------:R-:W-:Y:S01]  /*1c450*/  IMAD.IADD R8, R23, 0x1, -R14 ;  /* 0x0000000117087824 */ /* 0x000fe200078e0a0e */
[----:B------:R-:W-:-:S03]  /*1c460*/  SHF.R.S32.HI R5, RZ, 0x1f, R2 ;  /* 0x0000001fff057819 */ /* 0x000fc60000011402 */
[----:B------:R-:W-:Y:S01]  /*1c470*/  IMAD.IADD R13, R8, 0x1, R4 ;  /* 0x00000001080d7824 */ /* 0x000fe200078e0204 */
[----:B------:R-:W-:-:S03]  /*1c480*/  LEA.HI R5, R5, R2, RZ, 0x6 ;  /* 0x0000000205057211 */ /* 0x000fc600078f30ff */
[----:B------:R-:W-:Y:S01]  /*1c490*/  VIADD R2, R13, -UR4 ;  /* 0x800000040d027c36 */ /* 0x000fe20008000000 */
        /* <DEDUP_REMOVED lines=13> */
.L_x_5991:
[----:B------:R-:W-:-:S13]  /*1c570*/  ISETP.NE.AND P0, PT, R3, 0x1, PT ;  /* 0x000000010300780c */ /* 0x000fda0003f05270 */
[----:B------:R-:W0:Y:S02]  /*1c580*/  @P0 LDC.64 R4, c[0x0][0x9e8] ;  /* 0x00027a00ff040b82 */ /* 0x000e240000000a00 */
[----:B0-----:R-:W-:-:S05]  /*1c590*/  @P0 IMAD.HI.U32 R4, R13, R4, RZ ;  /* 0x000000040d040227 */ /* 0x001fca00078e00ff */
[----:B------:R-:W-:-:S07]  /*1c5a0*/  @P0 SHF.R.U32.HI R13, RZ, R5, R4 ;  /* 0x00000005ff0d0219 */ /* 0x000fce0000011604 */
.L_x_5992:
[----:B------:R-:W-:Y:S05]  /*1c5b0*/  BSYNC B0 ;  /* 0x0000000000007941 */ /* 0x000fea0003800000 */
.L_x_5990:
[----:B------:R-:W-:-:S05]  /*1c5c0*/  IMAD R3, R13, R3, RZ ;  /* 0x000000030d037224 */ /* 0x000fca00078e02ff */
[----:B------:R-:W-:-:S07]  /*1c5d0*/  VIMNMX R2, R2, R3, !PT ;  /* 0x0000000302027248 */ /* 0x000fce0007fe0100 */
.L_x_5989:
[----:B------:R-:W-:Y:S01]  /*1c5e0*/  SHF.R.S32.HI R3, RZ, 0x1f, R2 ;  /* 0x0000001fff037819 */ /* 0x000fe20000011402 */
[----:B------:R-:W-:Y:S01]  /*1c5f0*/  BSSY B0, `(.L_x_5993) ;  /* 0x0000026000007945 */ /* 0x000fe20003800000 */
[----:B------:R-:W-:Y:S01]  /*1c600*/  LOP3.LUT R32, R9, 0xff, RZ, 0xc0, !PT ;  /* 0x000000ff09207812 */ /* 0x000fe200078ec0ff */
[----:B------:R-:W-:Y:S01]  /*1c610*/  IMAD.MOV.U32 R15, RZ, RZ, RZ ;  /* 0x000000ffff0f7224 */ /* 0x000fe200078e00ff */
[----:B------:R-:W-:Y:S02]  /*1c620*/  LEA.HI R3, R3, R2, RZ, 0x6 ;  /* 0x0000000203037211 */ /* 0x000fe400078f30ff */
[----:B------:R-:W-:Y:S02]  /*1c630*/  SHF.R.U32.HI R4, RZ, 0x10, R9 ;  /* 0x00000010ff047819 */ /* 0x000fe40000011609 */
[----:B------:R-:W-:-:S04]  /*1c640*/  SHF.R.S32.HI R3, RZ, 0x6, R3 ;  /* 0x00000006ff037819 */ /* 0x000fc80000011403 */
[----:B------:R-:W-:-:S04]  /*1c650*/  VIMNMX R5, RZ, R3, !PT ;  /* 0x00000003ff057248 */ /* 0x000fc80007fe0100 */
[----:B------:R-:W-:-:S13]  /*1c660*/  ISETP.GT.AND P0, PT, R12, R5, PT ;  /* 0x000000050c00720c */ /* 0x000fda0003f04270 */
[----:B------:R-:W-:Y:S05]  /*1c670*/  @!P0 BRA `(.L_x_5994) ;  /* 0x0000000000748947 */ /* 0x000fea0003800000 */
[----:B------:R-:W-:Y:S01]  /*1c680*/  ISETP.NE.AND P0, PT, R4, RZ, PT ;  /* 0x000000ff0400720c */ /* 0x000fe20003f05270 */
[----:B------:R-:W-:-:S03]  /*1c690*/  ULDC UR4, c[0x0][0x9f0] ;  /* 0x00027c0000047ab9 */ /* 0x000fc60000000800 */
[----:B------:R-:W-:-:S04]  /*1c6a0*/  SEL R9, R4, UR4, P0 ;  /* 0x0000000404097c07 */ /* 0x000fc80008000000 */
[----:B-1----:R-:W-:Y:S02]  /*1c6b0*/  IABS R14, R9 ;  /* 0x00000009000e7213 */ /* 0x002fe40000000000 */
        /* <DEDUP_REMOVED lines=25> */
.L_x_5994:
[----:B------:R-:W-:Y:S05]  /*1c850*/  BSYNC B0 ;  /* 0x0000000000007941 */ /* 0x000fea0003800000 */
.L_x_5993:
[-C--:B------:R-:W-:Y:S01]  /*1c860*/  IMAD R5, R32, R15.reuse, R5 ;  /* 0x0000000f20057224 */ /* 0x080fe200078e0205 */
[----:B------:R-:W-:Y:S04]  /*1c870*/  BSSY B0, `(.L_x_5995) ;  /* 0x00001a8000007945 */ /* 0x000fe80003800000 */
        /* <DEDUP_REMOVED lines=21> */
[----:B-1----:R0:W1:Y:S02]  /*1c9d0*/  SHFL.IDX PT, R14, R2, RZ, 0x1f ;  /* 0x00001fff020e7589 */ /* 0x00206400000e0000 */
.L_x_6163:
[----:B-1----:R-:W-:Y:S02]  /*1c9e0*/  ISETP.NE.AND P0, PT, R14, RZ, PT ;  /* 0x000000ff0e00720c */ /* 0x002fe40003f05270 */
[----:B------:R-:W-:-:S11]  /*1c9f0*/  PLOP3.LUT P6, PT, PT, PT, PT, 0x8, 0x0 ;  /* 0x000000000000781c */ /* 0x000fd60003fce170 */
[----:B------:R-:W-:Y:S05]  /*1ca00*/  @P0 BRA `(.L_x_5998) ;  /* 0x00000000000c0947 */ /* 0x000fea0003800000 */
[----:B------:R-:W-:-:S03]  /*1ca10*/  UMOV UR4, 0xffffffff ;  /* 0xffffffff00047882 */ /* 0x000fc60000000000 */
[----:B------:R-:W-:Y:S05]  /*1ca20*/  BRA.DIV UR4, `(.L_x_5999) ;  /* 0x0000007e041c7947 */ /* 0x000fea000b800000 */
[----:B------:R-:W-:-:S13]  /*1ca30*/  ELECT P6, URZ, PT ;  /* 0x00000000003f782f */ /* 0x000fda00038c0000 */
.L_x_5998:
        /* <DEDUP_REMOVED lines=9> */
.L_x_6166:
[----:B------:R-:W-:Y:S05]  /*1cad0*/  BSYNC B1 ;  /* 0x0000000000017941 */ /* 0x000fea0003800000 */
.L_x_6000:
[----:B------:R-:W-:Y:S04]  /*1cae0*/  BSSY B1, `(.L_x_6002) ;  /* 0x00000b7000017945 */ /* 0x000fe80003800000 */
[----:B------:R-:W-:Y:S05]  /*1caf0*/  @!P6 BRA `(.L_x_6003) ;  /* 0x0000000800d4e947 */ /* 0x000fea0003800000 */
[----:B------:R-:W-:Y:S01]  /*1cb00*/  LEA R11, R19, R18, 0x3 ;  /* 0x00000012130b7211 */ /* 0x000fe200078e18ff */
[----:B------:R-:W1:Y:S01]  /*1cb10*/  S2R R3, SR_TID.X ;  /* 0x0000000000037919 */ /* 0x000e620000002100 */
[----:B0-----:R-:W-:Y:S01]  /*1cb20*/  SHF.L.U32 R2, R29, 0x1f, RZ ;  /* 0x0000001f1d027819 */ /* 0x001fe200000006ff */
[----:B------:R-:W-:Y:S03]  /*1cb30*/  BSSY B2, `(.L_x_6004) ;  /* 0x0000005000027945 */ /* 0x000fe60003800000 */
[----:B------:R-:W0:Y:S01]  /*1cb40*/  SYNCS.PHASECHK.TRANS64.TRYWAIT P0, [R11+URZ+0x28ca0], R2 ;  /* 0x028ca0020b0075a7 */ /* 0x000e22000800017f */
[----:B-1----:R-:W-:-:S04]  /*1cb50*/  LOP3.LUT R3, R3, 0x7f, RZ, 0xc0, !PT ;  /* 0x0000007f03037812 */ /* 0x002fc800078ec0ff */
[----:B------:R-:W-:Y:S01]  /*1cb60*/  ISETP.NE.AND P1, PT, R3, RZ, PT ;  /* 0x000000ff0300720c */ /* 0x000fe20003f25270 */
[----:B0-----:R-:W-:-:S12]  /*1cb70*/  @!P0 BRA `(.L_x_6005) ;  /* 0x0000007800fc8947 */ /* 0x001fd80003800000 */
.L_x_6167:
[----:B------:R-:W-:Y:S05]  /*1cb80*/  BSYNC B2 ;  /* 0x0000000000027941 */ /* 0x000fea0003800000 */
.L_x_6004:
        /* <DEDUP_REMOVED lines=9> */
.L_x_6007:
[----:B------:R-:W-:Y:S05]  /*1cc20*/  BSYNC B2 ;  /* 0x0000000000027941 */ /* 0x000fea0003800000 */
.L_x_6006:
        /* <DEDUP_REMOVED lines=12> */
.L_x_6008:
        /* <DEDUP_REMOVED lines=13> */
.L_x_6168:
[----:B------:R-:W-:Y:S05]  /*1cdc0*/  BSYNC B2 ;  /* 0x0000000000027941 */ /* 0x000fea0003800000 */
.L_x_6009:
        /* <DEDUP_REMOVED lines=11> */
.L_x_6012:
[----:B------:R-:W-:Y:S05]  /*1ce80*/  BSYNC B2 ;  /* 0x0000000000027941 */ /* 0x000fea0003800000 */
.L_x_6011:
        /* <DEDUP_REMOVED lines=9> */
.L_x_6013:
        /* <DEDUP_REMOVED lines=15> */
.L_x_6014:
        /* <DEDUP_REMOVED lines=15> */
.L_x_6015:
        /* <DEDUP_REMOVED lines=15> */
.L_x_6016:
        /* <DEDUP_REMOVED lines=15> */
.L_x_6017:
        /* <DEDUP_REMOVED lines=15> */
.L_x_6018:
        /* <DEDUP_REMOVED lines=15> */
.L_x_6019:
        /* <DEDUP_REMOVED lines=11> */
[----:B------:R-:W-:Y:S01]  /*1d570*/  UMOV UR10, 0x1c0 ;  /* 0x000001c0000a7882 */ /* 0x000fe20000000000 */
[----:B------:R-:W-:Y:S02]  /*1d580*/  R2UR UR7, R3 ;  /* 0x00000000030772ca */ /* 0x000fe400000e0000 */
[----:B------:R-:W-:Y:S02]  /*1d590*/  PLOP3.LUT P0, PT, PT, PT, PT, 0x80, 0x0 ;  /* 0x000000000000781c */ /* 0x000fe40003f0f070 */
[----:B------:R-:W-:-:S11]  /*1d5a0*/  IADD3 R12, R12, 0xe400, RZ ;  /* 0x0000e4000c0c7810 */ /* 0x000fd60007ffe0ff */
.L_x_6020:
        /* <DEDUP_REMOVED lines=10> */
.L_x_6003:
[----:B------:R-:W-:Y:S05]  /*1d650*/  BSYNC B1 ;  /* 0x0000000000017941 */ /* 0x000fea0003800000 */
.L_x_6002:
[----:B------:R-:W-:Y:S01]  /*1d660*/  VIADD R12, R9, 0xfffffffe ;  /* 0xfffffffe090c7836 */ /* 0x000fe20000000000 */
[----:B------:R-:W-:Y:S01]  /*1d670*/  PLOP3.LUT P0, PT, PT, PT, PT, 0x8, 0x0 ;  /* 0x000000000000781c */ /* 0x000fe20003f0e170 */
[----:B------:R-:W-:-:S03]  /*1d680*/  VIADD R19, R19, 0x1 ;  /* 0x0000000113137836 */ /* 0x000fc60000000000 */
[----:B------:R-:W-:Y:S02]  /*1d690*/  ISETP.GE.AND P2, PT, R12, R6, PT ;  /* 0x000000060c00720c */ /* 0x000fe40003f46270 */
[----:B------:R-:W-:-:S04]  /*1d6a0*/  ISETP.NE.AND P1, PT, R19, 0x2, PT ;  /* 0x000000021300780c */ /* 0x000fc80003f25270 */
[----:B0-----:R-:W-:Y:S02]  /*1d6b0*/  SEL R2, RZ, 0x1, P1 ;  /* 0x00000001ff027807 */ /* 0x001fe40000800000 */
[----:B------:R-:W-:Y:S02]  /*1d6c0*/  SEL R19, R19, RZ, P1 ;  /* 0x000000ff13137207 */ /* 0x000fe40000800000 */
[----:B------:R-:W-:-:S03]  /*1d6d0*/  LOP3.LUT R29, R29, R2, RZ, 0x3c, !PT ;  /* 0x000000021d1d7212 */ /* 0x000fc600078e3cff */
[----:B------:R-:W-:Y:S05]  /*1d6e0*/  @!P2 BRA `(.L_x_5996) ;  /* 0x0000000c0000a947 */ /* 0x000fea0003800000 */
.L_x_6040:
[----:B------:R-:W-:Y:S05]  /*1d6f0*/  YIELD ;  /* 0x0000000000007946 */ /* 0x000fea0003800000 */
[----:B------:R-:W-:Y:S04]  /*1d700*/  BSSY B1, `(.L_x_6021) ;  /* 0x00000b6000017945 */ /* 0x000fe80003800000 */
[----:B------:R-:W-:Y:S05]  /*1d710*/  @!P6 BRA `(.L_x_6022) ;  /* 0x0000000800d0e947 */ /* 0x000fea0003800000 */
[----:B------:R-:W-:Y:S01]  /*1d720*/  IMAD R11, R19, 0x8, R18 ;  /* 0x00000008130b7824 */ /* 0x000fe200078e0212 */
[----:B------:R-:W-:Y:S01]  /*1d730*/  SHF.L.U32 R2, R29, 0x1f, RZ ;  /* 0x0000001f1d027819 */ /* 0x000fe200000006ff */
[----:B------:R-:W0:Y:S01]  /*1d740*/  S2R R3, SR_TID.X ;  /* 0x0000000000037919 */ /* 0x000e220000002100 */
[----:B------:R-:W-:Y:S02]  /*1d750*/  BSSY B2, `(.L_x_6023) ;  /* 0x0000005000027945 */ /* 0x000fe40003800000 */
[----:B------:R-:W1:Y:S01]  /*1d760*/  SYNCS.PHASECHK.TRANS64.TRYWAIT P1, [R11+URZ+0x28ca0], R2 ;  /* 0x028ca0020b0075a7 */ /* 0x000e62000802017f */
[----:B0-----:R-:W-:-:S04]  /*1d770*/  LOP3.LUT R3, R3, 0x7f, RZ, 0xc0, !PT ;  /* 0x0000007f03037812 */ /* 0x001fc800078ec0ff */
[----:B------:R-:W-:Y:S01]  /*1d780*/  ISETP.NE.AND P2, PT, R3, RZ, PT ;  /* 0x000000ff0300720c */ /* 0x000fe20003f45270 */
[----:B-1----:R-:W-:-:S12]  /*1d790*/  @!P1 BRA `(.L_x_6024) ;  /* 0x00000070001c9947 */ /* 0x002fd80003800000 */
.L_x_6169:
[----:B------:R-:W-:Y:S05]  /*1d7a0*/  BSYNC B2 ;  /* 0x0000000000027941 */ /* 0x000fea0003800000 */
.L_x_6023:
        /* <DEDUP_REMOVED lines=9> */
.L_x_6026:
[----:B------:R-:W-:Y:S05]  /*1d840*/  BSYNC B2 ;  /* 0x0000000000027941 */ /* 0x000fea0003800000 */
.L_x_6025:
        /* <DEDUP_REMOVED lines=11> */
.L_x_6027:
        /* <DEDUP_REMOVED lines=13> */
.L_x_6170:
[----:B------:R-:W-:Y:S05]  /*1d9d0*/  BSYNC B2 ;  /* 0x0000000000027941 */ /* 0x000fea0003800000 */
.L_x_6028:
        /* <DEDUP_REMOVED lines=11> */
.L_x_6031:
[----:B------:R-:W-:Y:S05]  /*1da90*/  BSYNC B2 ;  /* 0x0000000000027941 */ /* 0x000fea0003800000 */
.L_x_6030:
[----:B------:R-:W-:Y:S01]  /*1daa0*/  R2UR UR6, R2 ;  /* 0x00000000020672ca */ /* 0x000fe200000e0000 */
[----:B------:R-:W-:Y:S01]  /*1dab0*/  UIADD3 UR4, UP0, UR42, 0x670, URZ ;  /* 0x000006702a047890 */ /* 0x000fe2000ff1e03f */
[----:B------:R-:W-:Y:S01]  /*1dac0*/  R2UR UR7, R3 ;  /* 0x00000000030772ca */ /* 0x000fe200000e0000 */
[----:B------:R-:W-:Y:S01]  /*1dad0*/  VIADD R11, R11, 0x28cb0 ;  /* 0x00028cb00b0b7836 */ /* 0x000fe20000000000 */
[----:B------:R-:W-:Y:S01]  /*1dae0*/  R2UR UR10, R9 ;  /* 0x00000000090a72ca */ /* 0x000fe200000e0000 */
[----:B------:R-:W-:Y:S01]  /*1daf0*/  IMAD R9, R19, 0x10000, R18 ;  /* 0x0001000013097824 */ /* 0x000fe200078e0212 */
[----:B------:R-:W-:Y:S01]  /*1db00*/  PLOP3.LUT P1, PT, PT, PT, PT, 0x80, 0x0 ;  /* 0x000000000000781c */ /* 0x000fe20003f2f070 */
[----:B------:R-:W-:Y:S02]  /*1db10*/  UIADD3.X UR5, URZ, UR43, URZ, UP0, !UPT ;  /* 0x0000002b3f057290 */ /* 0x000fe400087fe43f */
[----:B------:R-:W-:-:S10]  /*1db20*/  VIADD R14, R9, 0x400 ;  /* 0x00000400090e7836 */ /* 0x000fd40000000000 */
.L_x_6032:
        /* <DEDUP_REMOVED lines=15> */
.L_x_6033:
        /* <DEDUP_REMOVED lines=15> */
.L_x_6034:
        /* <DEDUP_REMOVED lines=15> */
.L_x_6035:
        /* <DEDUP_REMOVED lines=15> */
.L_x_6036:
        /* <DEDUP_REMOVED lines=15> */
.L_x_6037:
        /* <DEDUP_REMOVED lines=15> */
.L_x_6038:
        /* <DEDUP_REMOVED lines=15> */
.L_x_6039:
        /* <DEDUP_REMOVED lines=10> */
.L_x_6022:
[----:B------:R-:W-:Y:S05]  /*1e260*/  BSYNC B1 ;  /* 0x0000000000017941 */ /* 0x000fea0003800000 */
.L_x_6021:
[C---:B------:R-:W-:Y:S01]  /*1e270*/  ISETP.GT.AND P2, PT, R12.reuse, R6, PT ;  /* 0x000000060c00720c */ /* 0x040fe20003f44270 */
[----:B------:R-:W-:Y:S02]  /*1e280*/  VIADD R19, R19, 0x1 ;  /* 0x0000000113137836 */ /* 0x000fe40000000000 */
[----:B------:R-:W-:-:S03]  /*1e290*/  VIADD R12, R12, 0xffffffff ;  /* 0xffffffff0c0c7836 */ /* 0x000fc60000000000 */
[----:B------:R-:W-:-:S04]  /*1e2a0*/  ISETP.NE.AND P1, PT, R19, 0x2, PT ;  /* 0x000000021300780c */ /* 0x000fc80003f25270 */
[----:B------:R-:W-:Y:S02]  /*1e2b0*/  SEL R2, RZ, 0x1, P1 ;  /* 0x00000001ff027807 */ /* 0x000fe40000800000 */
[----:B------:R-:W-:Y:S02]  /*1e2c0*/  SEL R19, R19, RZ, P1 ;  /* 0x000000ff13137207 */ /* 0x000fe40000800000 */
[----:B------:R-:W-:Y:S01]  /*1e2d0*/  LOP3.LUT R29, R29, R2, RZ, 0x3c, !PT ;  /* 0x000000021d1d7212 */ /* 0x000fe200078e3cff */
[----:B------:R-:W-:Y:S06]  /*1e2e0*/  @P2 BRA `(.L_x_6040) ;  /* 0xfffffff400002947 */ /* 0x000fec000383ffff */
.L_x_5996:
[----:B------:R-:W-:Y:S05]  /*1e2f0*/  BSYNC B0 ;  /* 0x0000000000007941 */ /* 0x000fea0003800000 */
.L_x_5995:
[----:B------:R-:W0:Y:S01]  /*1e300*/  LDC R0, c[0x0][0x448] ;  /* 0x00011200ff007b82 */ /* 0x000e220000000800 */
[----:B------:R-:W-:Y:S01]  /*1e310*/  VIADD R2, R31, 0x3f ;  /* 0x0000003f1f027836 */ /* 0x000fe20000000000 */
[----:B------:R-:W-:Y:S06]  /*1e320*/  @!P0 WARPSYNC.ALL ;  /* 0x0000000000008948 */ /* 0x000fec0003800000 */
[----:B------:R-:W-:Y:S01]  /*1e330*/  @!P0 BAR.SYNC.DEFER_BLOCKING 0xc, 0x180 ;  /* 0x0306000000008b1d */ /* 0x000fe20000010000 */
[----:B0-----:R-:W-:-:S13]  /*1e340*/  ISETP.NE.AND P1, PT, R0, 0x1, PT ;  /* 0x000000010000780c */ /* 0x001fda0003f25270 */
[----:B------:R-:W0:Y:S08]  /*1e350*/  @P1 LDC R3, c[0x0][0x44c] ;  /* 0x00011300ff031b82 */ /* 0x000e300000000800 */
[----:B------:R-:W2:Y:S01]  /*1e360*/  @P1 LDC R0, c[0x0][0x450] ;  /* 0x00011400ff001b82 */ /* 0x000ea20000000800 */
[----:B0-----:R-:W-:-:S05]  /*1e370*/  @P1 IMAD.HI.U32 R3, R2, R3, RZ ;  /* 0x0000000302031227 */ /* 0x001fca00078e00ff */
[----:B--2---:R-:W-:-:S05]  /*1e380*/  @P1 SHF.R.U32.HI R2, RZ, R0, R3 ;  /* 0x00000000ff021219 */ /* 0x004fca0000011603 */
[----:B------:R-:W-:Y:S02]  /*1e390*/  IMAD.IADD R0, R7, 0x1, R2 ;  /* 0x0000000107007824 */ /* 0x000fe400078e0202 */
[----:B------:R-:W0:Y:S02]  /*1e3a0*/  LDC.64 R2, c[0x0][0x9e0] ;  /* 0x00027800ff027b82 */ /* 0x000e240000000a00 */
        /* <DEDUP_REMOVED lines=14> */
.L_x_6043:
[----:B------:R-:W-:-:S13]  /*1e490*/  ISETP.NE.AND P0, PT, R3, 0x1, PT ;  /* 0x000000010300780c */ /* 0x000fda0003f05270 */
[----:B------:R-:W0:Y:S02]  /*1e4a0*/  @P0 LDC.64 R6, c[0x0][0x9e8] ;  /* 0x00027a00ff060b82 */ /* 0x000e240000000a00 */
[----:B0-----:R-:W-:-:S05]  /*1e4b0*/  @P0 IMAD.HI.U32 R6, R5, R6, RZ ;  /* 0x0000000605060227 */ /* 0x001fca00078e00ff */
[----:B------:R-:W-:-:S07]  /*1e4c0*/  @P0 SHF.R.U32.HI R5, RZ, R7, R6 ;  /* 0x00000007ff050219 */ /* 0x000fce0000011606 */
.L_x_6044:
[----:B------:R-:W-:Y:S05]  /*1e4d0*/  BSYNC B0 ;  /* 0x0000000000007941 */ /* 0x000fea0003800000 */
.L_x_6042:
[----:B------:R-:W-:-:S05]  /*1e4e0*/  IMAD R5, R5, R3, R3 ;  /* 0x0000000305057224 */ /* 0x000fca00078e0203 */
[----:B------:R-:W-:-:S07]  /*1e4f0*/  VIMNMX R2, R2, R5, PT ;  /* 0x0000000502027248 */ /* 0x000fce0003fe0100 */
.L_x_6041:
[----:B------:R-:W-:Y:S01]  /*1e500*/  VIADD R2, R2, 0x3f ;  /* 0x0000003f02027836 */ /* 0x000fe20000000000 */
[----:B------:R-:W0:Y:S01]  /*1e510*/  @P1 LDC R0, c[0x0][0x450] ;  /* 0x00011400ff001b82 */ /* 0x000e220000000800 */
[----:B------:R-:W-:-:S03]  /*1e520*/  ULDC UR4, c[0x0][0x9dc] ;  /* 0x0002770000047ab9 */ /* 0x000fc60000000800 */
[----:B------:R-:W-:-:S04]  /*1e530*/  SHF.R.S32.HI R5, RZ, 0x1f, R2 ;  /* 0x0000001fff057819 */ /* 0x000fc80000011402 */
[----:B------:R-:W-:Y:S02]  /*1e540*/  LEA.HI R5, R5, R2, RZ, 0x6 ;  /* 0x0000000205057211 */ /* 0x000fe400078f30ff */
[----:B------:R-:W2:Y:S02]  /*1e550*/  @P1 LDC R2, c[0x0][0x44c] ;  /* 0x00011300ff021b82 */ /* 0x000ea40000000800 */
[----:B------:R-:W-:-:S04]  /*1e560*/  SHF.R.S32.HI R5, RZ, 0x6, R5 ;  /* 0x00000006ff057819 */ /* 0x000fc80000011405 */
[----:B------:R-:W-:Y:S01]  /*1e570*/  VIMNMX R10, R10, R5, PT ;  /* 0x000000050a0a7248 */ /* 0x000fe20003fe0100 */
[----:B------:R-:W-:Y:S02]  /*1e580*/  IMAD.MOV.U32 R5, RZ, RZ, R31 ;  /* 0x000000ffff057224 */ /* 0x000fe400078e001f */
[----:B--2---:R-:W-:-:S05]  /*1e590*/  @P1 IMAD.HI.U32 R2, R31, R2, RZ ;  /* 0x000000021f021227 */ /* 0x004fca00078e00ff */
[----:B0-----:R-:W-:-:S05]  /*1e5a0*/  @P1 SHF.R.U32.HI R5, RZ, R0, R2 ;  /* 0x00000000ff051219 */ /* 0x001fca0000011602 */
        /* <DEDUP_REMOVED lines=13> */
.L_x_6047:
[----:B------:R-:W-:-:S13]  /*1e680*/  ISETP.NE.AND P0, PT, R3, 0x1, PT ;  /* 0x000000010300780c */ /* 0x000fda0003f05270 */
[----:B------:R-:W0:Y:S02]  /*1e690*/  @P0 LDC.64 R6, c[0x0][0x9e8] ;  /* 0x00027a00ff060b82 */ /* 0x000e240000000a00 */
[----:B0-----:R-:W-:-:S05]  /*1e6a0*/  @P0 IMAD.HI.U32 R6, R2, R6, RZ ;  /* 0x0000000602060227 */ /* 0x001fca00078e00ff */
[----:B------:R-:W-:-:S07]  /*1e6b0*/  @P0 SHF.R.U32.HI R2, RZ, R7, R6 ;  /* 0x00000007ff020219 */ /* 0x000fce0000011606 */
.L_x_6048:
[----:B------:R-:W-:Y:S05]  /*1e6c0*/  BSYNC B0 ;  /* 0x0000000000007941 */ /* 0x000fea0003800000 */
.L_x_6046:
[----:B------:R-:W-:-:S05]  /*1e6d0*/  IMAD R3, R2, R3, RZ ;  /* 0x0000000302037224 */ /* 0x000fca00078e02ff */
[----:B------:R-:W-:-:S07]  /*1e6e0*/  VIMNMX R0, R0, R3, !PT ;  /* 0x0000000300007248 */ /* 0x000fce0007fe0100 */
.L_x_6045:
[----:B------:R-:W-:Y:S01]  /*1e6f0*/  ISETP.NE.AND P1, PT, R4, RZ, PT ;  /* 0x000000ff0400720c */ /* 0x000fe20003f25270 */
[----:B------:R-:W-:Y:S01]  /*1e700*/  BSSY B0, `(.L_x_6049) ;  /* 0x0000024000007945 */ /* 0x000fe20003800000 */
[----:B------:R-:W-:-:S04]  /*1e710*/  SHF.R.S32.HI R3, RZ, 0x1f, R0 ;  /* 0x0000001fff037819 */ /* 0x000fc80000011400 */
[----:B------:R-:W-:-:S04]  /*1e720*/  LEA.HI R3, R3, R0, RZ, 0x6 ;  /* 0x0000000003037211 */ /* 0x000fc800078f30ff */
[----:B------:R-:W-:Y:S01]  /*1e730*/  SHF.R.S32.HI R0, RZ, 0x6, R3 ;  /* 0x00000006ff007819 */ /* 0x000fe20000011403 */
[----:B------:R-:W-:Y:S02]  /*1e740*/  IMAD.MOV.U32 R3, RZ, RZ, RZ ;  /* 0x000000ffff037224 */ /* 0x000fe400078e00ff */
[----:B------:R-:W0:Y:S01]  /*1e750*/  @!P1 LDC R4, c[0x0][0x9f0] ;  /* 0x00027c00ff049b82 */ /* 0x000e220000000800 */
[----:B------:R-:W-:-:S04]  /*1e760*/  VIMNMX R0, RZ, R0, !PT ;  /* 0x00000000ff007248 */ /* 0x000fc80007fe0100 */
[----:B------:R-:W-:-:S13]  /*1e770*/  ISETP.GT.AND P0, PT, R10, R0, PT ;  /* 0x000000000a00720c */ /* 0x000fda0003f04270 */
[----:B------:R-:W-:Y:S05]  /*1e780*/  @!P0 BRA `(.L_x_6050) ;  /* 0x00000000006c8947 */ /* 0x000fea0003800000 */
[-C--:B0-----:R-:W-:Y:S02]  /*1e790*/  IABS R5, R4.reuse ;  /* 0x0000000400057213 */ /* 0x081fe40000000000 */
[----:B------:R-:W-:Y:S02]  /*1e7a0*/  IABS R7, R4 ;  /* 0x0000000400077213 */ /* 0x000fe40000000000 */
[----:B------:R-:W0:Y:S03]  /*1e7b0*/  I2F.RP R8, R5 ;  /* 0x0000000500087306 */ /* 0x000e260000209400 */
[----:B------:R-:W-:-:S05]  /*1e7c0*/  IMAD.MOV R7, RZ, RZ, -R7 ;  /* 0x000000ffff077224 */ /* 0x000fca00078e0a07 */
[----:B0-----:R-:W0:Y:S02]  /*1e7d0*/  MUFU.RCP R8, R8 ;  /* 0x0000000800087308 */ /* 0x001e240000001000 */
[----:B0-----:R-:W-:-:S06]  /*1e7e0*/  VIADD R9, R8, 0xffffffe ;  /* 0x0ffffffe08097836 */ /* 0x001fcc0000000000 */
[----:B------:R-:W0:Y:S02]  /*1e7f0*/  F2I.FTZ.U32.TRUNC.NTZ R3, R9 ;  /* 0x0000000900037305 */ /* 0x000e24000021f000 */
[----:B0-----:R-:W-:-:S04]  /*1e800*/  IMAD.MOV R2, RZ, RZ, -R3 ;  /* 0x000000ffff027224 */ /* 0x001fc800078e0a03 */
[----:B------:R-:W-:Y:S02]  /*1e810*/  IMAD R6, R2, R5, RZ ;  /* 0x0000000502067224 */ /* 0x000fe400078e02ff */
[----:B------:R-:W-:-:S04]  /*1e820*/  IMAD.MOV.U32 R2, RZ, RZ, RZ ;  /* 0x000000ffff027224 */ /* 0x000fc800078e00ff */
        /* <DEDUP_REMOVED lines=9> */
[-C--:B------:R-:W-:Y:S01]  /*1e8c0*/  @!P1 IADD3 R2, R2, -R5.reuse, RZ ;  /* 0x8000000502029210 */ /* 0x080fe20007ffe0ff */
[----:B------:R-:W-:Y:S01]  /*1e8d0*/  @!P1 VIADD R6, R6, 0x1 ;  /* 0x0000000106069836 */ /* 0x000fe20000000000 */
[----:B------:R-:W-:Y:S02]  /*1e8e0*/  ISETP.NE.AND P1, PT, R4, RZ, PT ;  /* 0x000000ff0400720c */ /* 0x000fe40003f25270 */
[----:B------:R-:W-:-:S13]  /*1e8f0*/  ISETP.GE.U32.AND P0, PT, R2, R5, PT ;  /* 0x000000050200720c */ /* 0x000fda0003f06070 */
[----:B------:R-:W-:-:S04]  /*1e900*/  @P0 VIADD R6, R6, 0x1 ;  /* 0x0000000106060836 */ /* 0x000fc80000000000 */
[----:B------:R-:W-:-:S04]  /*1e910*/  IMAD.MOV.U32 R3, RZ, RZ, R6 ;  /* 0x000000ffff037224 */ /* 0x000fc800078e0006 */
[----:B------:R-:W-:Y:S01]  /*1e920*/  @!P2 IMAD.MOV R3, RZ, RZ, -R3 ;  /* 0x000000ffff03a224 */ /* 0x000fe200078e0a03 */
[----:B------:R-:W-:-:S07]  /*1e930*/  @!P1 LOP3.LUT R3, RZ, R4, RZ, 0x33, !PT ;  /* 0x00000004ff039212 */ /* 0x000fce00078e33ff */
.L_x_6050:
[----:B------:R-:W-:Y:S05]  /*1e940*/  BSYNC B0 ;  /* 0x0000000000007941 */ /* 0x000fea0003800000 */
.L_x_6049:
[-C--:B------:R-:W-:Y:S01]  /*1e950*/  IMAD R32, R32, R3.reuse, R0 ;  /* 0x0000000320207224 */ /* 0x080fe200078e0200 */
[----:B------:R-:W-:Y:S04]  /*1e960*/  BSSY B7, `(.L_x_6051) ;  /* 0x0000370000077945 */ /* 0x000fe80003800000 */
[----:B------:R-:W-:-:S04]  /*1e970*/  VIADDMNMX R34, R32, R3, R10, PT ;  /* 0x0000000320227246 */ /* 0x000fc8000380010a */
        /* <DEDUP_REMOVED lines=14> */
[----:B0-----:R-:W0:Y:S02]  /*1ea60*/  S2R R4, SR_LTMASK ;  /* 0x0000000000047919 */ /* 0x001e240000003900 */
[----:B0-----:R-:W-:-:S04]  /*1ea70*/  LOP3.LUT R4, R4, UR4, RZ, 0xc0, !PT ;  /* 0x0000000404047c12 */ /* 0x001fc8000f8ec0ff */
[----:B------:R-:W0:Y:S01]  /*1ea80*/  POPC R7, R4 ;  /* 0x0000000400077309 */ /* 0x000e220000000000 */
[----:B--2---:R-:W0:Y:S02]  /*1ea90*/  SHFL.IDX PT, R0, R3, R0, 0x1f ;  /* 0x00001f0003007589 */ /* 0x004e2400000e0000 */
[----:B0-----:R-:W-:Y:S01]  /*1eaa0*/  IADD3 R24, R0, UR37, R7 ;  /* 0x0000002500187c10 */ /* 0x001fe2000fffe007 */
[----:B------:R-:W-:Y:S06]  /*1eab0*/  BRA `(.L_x_6053) ;  /* 0x0000003400687947 */ /* 0x000fec0003800000 */
.L_x_6052:
        /* <DEDUP_REMOVED lines=20> */
.L_x_6055:
[----:B------:R-:W-:Y:S05]  /*1ec00*/  BSYNC B6 ;  /* 0x0000000000067941 */ /* 0x000fea0003800000 */
.L_x_6054:
        /* <DEDUP_REMOVED lines=9> */
[----:B0-----:R-:W-:Y:S01]  /*1eca0*/  IMAD.U32 R4, RZ, RZ, UR6 ;  /* 0x00000006ff047e24 */ /* 0x001fe2000f8e00ff */
[----:B------:R-:W-:Y:S01]  /*1ecb0*/  MOV R10, UR4 ;  /* 0x00000004000a7c02 */ /* 0x000fe20008000f00 */
[----:B------:R-:W-:Y:S02]  /*1ecc0*/  IMAD.U32 R5, RZ, RZ, UR7 ;  /* 0x00000007ff057e24 */ /* 0x000fe4000f8e00ff */
[----:B------:R-:W-:Y:S02]  /*1ecd0*/  IMAD.U32 R6, RZ, RZ, UR8 ;  /* 0x00000008ff067e24 */ /* 0x000fe4000f8e00ff */
[----:B------:R-:W-:-:S02]  /*1ece0*/  IMAD.U32 R7, RZ, RZ, UR9 ;  /* 0x00000009ff077e24 */ /* 0x000fc4000f8e00ff */
[----:B------:R-:W-:Y:S02]  /*1ecf0*/  IMAD.U32 R11, RZ, RZ, UR5 ;  /* 0x00000005ff0b7e24 */ /* 0x000fe4000f8e00ff */
[----:B------:R-:W-:Y:S02]  /*1ed00*/  IMAD.MOV.U32 R8, RZ, RZ, 0x70 ;  /* 0x00000070ff087424 */ /* 0x000fe400078e00ff */
[----:B------:R-:W-:Y:S02]  /*1ed10*/  IMAD.MOV.U32 R12, RZ, RZ, 0x1 ;  /* 0x00000001ff0c7424 */ /* 0x000fe400078e00ff */
[----:B--2---:R-:W-:-:S07]  /*1ed20*/  IMAD.MOV.U32 R13, RZ, RZ, RZ ;  /* 0x000000ffff0d7224 */ /* 0x004fce00078e00ff */
[----:B------:R-:W-:-:S07]  /*1ed30*/  LEPC R20, `(.L_x_6058) ;  /* 0x000000001014794e */ /* 0x000fce0000000000 */
[----:B-1-3--:R-:W-:Y:S05]  /*1ed40*/  CALL.ABS.NOINC R2 ;  /* 0x0000000002007343 */ /* 0x00afea0003c00000 */
.L_x_6058:
        /* <DEDUP_REMOVED lines=15> */
.L_x_6057:
[----:B------:R-:W-:Y:S05]  /*1ee40*/  BSYNC B6 ;  /* 0x0000000000067941 */ /* 0x000fea0003800000 */
.L_x_6056:
[----:B------:R-:W-:Y:S01]  /*1ee50*/  ULDC.64 UR4, c[0x0][0x9f8] ;  /* 0x00027e0000047ab9 */ /* 0x000fe20000000a00 */
[----:B------:R-:W-:Y:S01]  /*1ee60*/  IMAD.MOV.U32 R26, RZ, RZ, R27 ;  /* 0x000000ffff1a7224 */ /* 0x000fe200078e001b */
[----:B------:R-:W-:Y:S01]  /*1ee70*/  ISETP.NE.U32.AND P0, PT, RZ, UR4, PT ;  /* 0x00000004ff007c0c */ /* 0x000fe2000bf05070 */
[----:B------:R-:W2:Y:S01]  /*1ee80*/  S2R R20, SR_TID.X ;  /* 0x0000000000147919 */ /* 0x000ea20000002100 */
[----:B------:R-:W3:Y:S01]  /*1ee90*/  LDC R9, c[0x0][0x430] ;  /* 0x00010c00ff097b82 */ /* 0x000ee20000000800 */
[----:B------:R-:W-:Y:S01]  /*1eea0*/  ULDC UR4, c[0x0][0x320] ;  /* 0x0000c80000047ab9 */ /* 0x000fe20000000800 */
[----:B------:R-:W-:-:S13]  /*1eeb0*/  ISETP.NE.AND.EX P0, PT, RZ, UR5, PT, P0 ;  /* 0x00000005ff007c0c */ /* 0x000fda000bf05300 */
[----:B------:R-:W4:Y:S01]  /*1eec0*/  @P0 LDC.64 R2, c[0x0][0x9f8] ;  /* 0x00027e00ff020b82 */ /* 0x000f220000000a00 */
[----:B------:R-:W0:Y:S01]  /*1eed0*/  S2R R25, SR_TID.X ;  /* 0x0000000000197919 */ /* 0x000e220000002100 */
[----:B--2---:R-:W-:Y:S01]  /*1eee0*/  LOP3.LUT R20, R20, 0x7f, RZ, 0xc0, !PT ;  /* 0x0000007f14147812 */ /* 0x004fe200078ec0ff */
[----:B----4-:R-:W-:-:S05]  /*1eef0*/  @P0 IMAD.WIDE R2, R27, 0x4, R2 ;  /* 0x000000041b020825 */ /* 0x010fca00078e0202 */
[----:B------:R2:W4:Y:S01]  /*1ef00*/  @P0 LDG.E R26, desc[UR40][R2.64] ;  /* 0x00000028021a0981 */ /* 0x000522000c1e1900 */
[----:B------:R-:W-:Y:S01]  /*1ef10*/  SHF.R.U32.HI R21, RZ, 0x3, R20 ;  /* 0x00000003ff157819 */ /* 0x000fe20000011614 */
[----:B------:R-:W-:Y:S01]  /*1ef20*/  IMAD.MOV.U32 R36, RZ, RZ, RZ ;  /* 0x000000ffff247224 */ /* 0x000fe200078e00ff */
[----:B---3--:R-:W-:Y:S01]  /*1ef30*/  ISETP.NE.AND P1, PT, R9, 0x1, PT ;  /* 0x000000010900780c */ /* 0x008fe20003f25270 */
[----:B------:R-:W3:Y:S01]  /*1ef40*/  S2R R20, SR_TID.X ;  /* 0x0000000000147919 */ /* 0x000ee20000002100 */
[----:B0-----:R-:W-:Y:S01]  /*1ef50*/  IMAD.SHL.U32 R25, R25, 0x8, RZ ;  /* 0x0000000819197824 */ /* 0x001fe200078e00ff */
[----:B------:R-:W-:Y:S02]  /*1ef60*/  LEA R0, R34, 0xffffffc0, 0x6 ;  /* 0xffffffc022007811 */ /* 0x000fe400078e30ff */
[----:B------:R-:W0:Y:S01]  /*1ef70*/  S2R R34, SR_TID.X ;  /* 0x0000000000227919 */ /* 0x000e220000002100 */
[----:B------:R-:W-:Y:S02]  /*1ef80*/  LOP3.LUT R16, R16, 0xffffffbf, RZ, 0xc0, !PT ;  /* 0xffffffbf10107812 */ /* 0x000fe400078ec0ff */
[----:B------:R-:W-:Y:S01]  /*1ef90*/  LOP3.LUT R25, R25, 0x38, RZ, 0xc0, !PT ;  /* 0x0000003819197812 */ /* 0x000fe200078ec0ff */
[----:B------:R-:W1:Y:S03]  /*1efa0*/  S2R R10, SR_TID.X ;  /* 0x00000000000a7919 */ /* 0x000e660000002100 */
[----:B------:R-:W-:Y:S01]  /*1efb0*/  LOP3.LUT R25, R25, 0x40, RZ, 0xfc, !PT ;  /* 0x0000004019197812 */ /* 0x000fe200078efcff */
[----:B--2---:R-:W2:Y:S03]  /*1efc0*/  @P1 LDC R3, c[0x0][0x434] ;  /* 0x00010d00ff031b82 */ /* 0x004ea60000000800 */
[----:B------:R-:W-:-:S02]  /*1efd0*/  ISETP.GE.AND P2, PT, R25, UR4, PT ;  /* 0x0000000419007c0c */ /* 0x000fc4000bf46270 */
[----:B------:R-:W1:Y:S02]  /*1efe0*/  S2R R25, SR_TID.X ;  /* 0x0000000000197919 */ /* 0x000e640000002100 */
[----:B------:R-:W-:Y:S01]  /*1eff0*/  SEL R7, RZ, 0xffffffff, P2 ;  /* 0xffffffffff077807 */ /* 0x000fe20001000000 */
[----:B------:R-:W2:Y:S04]  /*1f000*/  @P1 LDC R2, c[0x0][0x438] ;  /* 0x00010e00ff021b82 */ /* 0x000ea80000000800 */
[----:B------:R-:W-:-:S04]  /*1f010*/  IMAD.SHL.U32 R7, R7, 0x2, RZ ;  /* 0x0000000207077824 */ /* 0x000fc800078e00ff */
[----:B------:R-:W-:Y:S01]  /*1f020*/  @P2 LOP3.LUT R16, R16, 0x40, RZ, 0xfc, !PT ;  /* 0x0000004010102812 */ /* 0x000fe200078efcff */
[----:B---3--:R-:W-:-:S03]  /*1f030*/  IMAD.SHL.U32 R20, R20, 0x10, RZ ;  /* 0x0000001014147824 */ /* 0x008fc600078e00ff */
[----:B------:R-:W-:Y:S01]  /*1f040*/  LOP3.LUT R16, R16, 0xffffff7f, RZ, 0xc0, !PT ;  /* 0xffffff7f10107812 */ /* 0x000fe200078ec0ff */
[----:B0-----:R-:W-:Y:S01]  /*1f050*/  IMAD.SHL.U32 R34, R34, 0x8, RZ ;  /* 0x0000000822227824 */ /* 0x001fe200078e00ff */
[----:B------:R-:W-:Y:S02]  /*1f060*/  LOP3.LUT R20, R21, 0x70, R20, 0xf8, !PT ;  /* 0x0000007015147812 */ /* 0x000fe400078ef814 */
[----:B------:R-:W0:Y:S01]  /*1f070*/  S2R R21, SR_TID.X ;  /* 0x0000000000157919 */ /* 0x000e220000002100 */
[----:B-1----:R-:W-:Y:S01]  /*1f080*/  IMAD.SHL.U32 R10, R10, 0x8, RZ ;  /* 0x000000080a0a7824 */ /* 0x002fe200078e00ff */
[----:B------:R-:W-:Y:S01]  /*1f090*/  LOP3.LUT R34, R34, 0x38, RZ, 0xc0, !PT ;  /* 0x0000003822227812 */ /* 0x000fe200078ec0ff */
[----:B------:R-:W-:-:S03]  /*1f0a0*/  IMAD.IADD R37, R20, 0x1, R0 ;  /* 0x0000000114257824 */ /* 0x000fc600078e0200 */
[----:B------:R-:W-:Y:S02]  /*1f0b0*/  LOP3.LUT R34, R34, 0x80, RZ, 0xfc, !PT ;  /* 0x0000008022227812 */ /* 0x000fe400078efcff */
[C---:B------:R-:W-:Y:S01]  /*1f0c0*/  ISETP.GE.AND P0, PT, R37.reuse, R23, PT ;  /* 0x000000172500720c */ /* 0x040fe20003f06270 */
[----:B------:R-:W-:Y:S01]  /*1f0d0*/  IMAD.IADD R37, R37, 0x1, R33 ;  /* 0x0000000125257824 */ /* 0x000fe200078e0221 */
[----:B------:R-:W-:Y:S01]  /*1f0e0*/  ISETP.GE.AND P2, PT, R34, UR4, PT ;  /* 0x0000000422007c0c */ /* 0x000fe2000bf46270 */
[----:B------:R-:W-:Y:S01]  /*1f0f0*/  IMAD.SHL.U32 R25, R25, 0x8, RZ ;  /* 0x0000000819197824 */ /* 0x000fe200078e00ff */
[----:B------:R-:W-:Y:S01]  /*1f100*/  ISETP.GT.U32.OR P0, PT, R20, 0x3f, P0 ;  /* 0x0000003f1400780c */ /* 0x000fe20000704470 */
[----:B--2---:R-:W-:Y:S01]  /*1f110*/  @P1 IMAD.HI.U32 R3, R37, R3, RZ ;  /* 0x0000000325031227 */ /* 0x004fe200078e00ff */
[----:B------:R-:W-:Y:S02]  /*1f120*/  LOP3.LUT R10, R10, 0x38, RZ, 0xc0, !PT ;  /* 0x000000380a0a7812 */ /* 0x000fe400078ec0ff */
[----:B------:R-:W-:Y:S01]  /*1f130*/  LOP3.LUT R25, R25, 0x38, RZ, 0xc0, !PT ;  /* 0x0000003819197812 */ /* 0x000fe200078ec0ff */
[----:B------:R-:W-:Y:S01]  /*1f140*/  IMAD.MOV.U32 R6, RZ, RZ, R37 ;  /* 0x000000ffff067224 */ /* 0x000fe200078e0025 */
[----:B------:R-:W-:-:S02]  /*1f150*/  @P1 SHF.R.U32.HI R6, RZ, R2, R3 ;  /* 0x00000002ff061219 */ /* 0x000fc40000011603 */
[----:B------:R-:W-:Y:S02]  /*1f160*/  LOP3.LUT R25, R25, 0xc0, RZ, 0xfc, !PT ;  /* 0x000000c019197812 */ /* 0x000fe400078efcff */
[----:B------:R-:W-:Y:S02]  /*1f170*/  LOP3.LUT R10, R10, 0x180, RZ, 0xfc, !PT ;  /* 0x000001800a0a7812 */ /* 0x000fe400078efcff */
[----:B------:R-:W-:Y:S01]  /*1f180*/  ISETP.GE.AND P1, PT, R25, UR4, PT ;  /* 0x0000000419007c0c */ /* 0x000fe2000bf26270 */
[----:B------:R-:W1:Y:S01]  /*1f190*/  @!P0 LDC.64 R2, c[0x0][0x428] ;  /* 0x00010a00ff028b82 */ /* 0x000e620000000a00 */
[----:B------:R-:W2:Y:S02]  /*1f1a0*/  S2R R25, SR_TID.X ;  /* 0x0000000000197919 */ /* 0x000ea40000002100 */
[----:B------:R-:W-:Y:S02]  /*1f1b0*/  SEL R5, RZ, 0x8, P1 ;  /* 0x00000008ff057807 */ /* 0x000fe40000800000 */
[----:B0-----:R-:W-:-:S04]  /*1f1c0*/  SHF.L.U32 R21, R21, 0x3, RZ ;  /* 0x0000000315157819 */ /* 0x001fc800000006ff */
[----:B------:R-:W-:-:S04]  /*1f1d0*/  LOP3.LUT R21, R21, 0x38, RZ, 0xc0, !PT ;  /* 0x0000003815157812 */ /* 0x000fc800078ec0ff */
[----:B------:R-:W-:-:S04]  /*1f1e0*/  ISETP.GE.AND P3, PT, R21, UR4, PT ;  /* 0x0000000415007c0c */ /* 0x000fc8000bf66270 */
[----:B------:R-:W-:-:S04]  /*1f1f0*/  SEL R4, RZ, 0x1, P3 ;  /* 0x00000001ff047807 */ /* 0x000fc80001800000 */
[----:B------:R-:W-:Y:S02]  /*1f200*/  LOP3.LUT R7, R7, 0x2, R4, 0xe2, !PT ;  /* 0x0000000207077812 */ /* 0x000fe400078ee204 */
[----:B------:R-:W-:-:S03]  /*1f210*/  SEL R4, RZ, 0x4, P2 ;  /* 0x00000004ff047807 */ /* 0x000fc60001000000 */
[----:B------:R-:W-:Y:S02]  /*1f220*/  @P3 LOP3.LUT R16, R16, 0x80, RZ, 0xfc, !PT ;  /* 0x0000008010103812 */ /* 0x000fe400078efcff */
[----:B------:R-:W-:Y:S01]  /*1f230*/  LOP3.LUT R7, R5, R7, R4, 0xfe, !PT ;  /* 0x0000000705077212 */ /* 0x000fe200078efe04 */
[--C-:B------:R-:W-:Y:S01]  /*1f240*/  @!P0 IMAD.MOV.U32 R4, RZ, RZ, R6.reuse ;  /* 0x000000ffff048224 */ /* 0x100fe200078e0006 */
[----:B------:R-:W-:Y:S01]  /*1f250*/  @!P0 SHF.R.S32.HI R5, RZ, 0x1f, R6 ;  /* 0x0000001fff058819 */ /* 0x000fe20000011406 */
[----:B--2---:R-:W-:Y:S01]  /*1f260*/  IMAD.SHL.U32 R25, R25, 0x8, RZ ;  /* 0x0000000819197824 */ /* 0x004fe200078e00ff */
[----:B------:R-:W-:-:S04]  /*1f270*/  LOP3.LUT R16, R16, 0xffffffdf, RZ, 0xc0, !PT ;  /* 0xffffffdf10107812 */ /* 0x000fc800078ec0ff */
[----:B------:R-:W-:Y:S02]  /*1f280*/  @P2 LOP3.LUT R16, R16, 0x20, RZ, 0xfc, !PT ;  /* 0x0000002010102812 */ /* 0x000fe400078efcff */
[----:B------:R-:W-:Y:S02]  /*1f290*/  LOP3.LUT R25, R25, 0x38, RZ, 0xc0, !PT ;  /* 0x0000003819197812 */ /* 0x000fe400078ec0ff */
[----:B------:R-:W-:-:S04]  /*1f2a0*/  LOP3.LUT R16, R16, 0xffffffef, RZ, 0xc0, !PT ;  /* 0xffffffef10107812 */ /* 0x000fc800078ec0ff */
[----:B------:R-:W-:Y:S02]  /*1f2b0*/  @P1 LOP3.LUT R16, R16, 0x10, RZ, 0xfc, !PT ;  /* 0x0000001010101812 */ /* 0x000fe400078efcff */
[----:B------:R-:W-:-:S04]  /*1f2c0*/  LOP3.LUT R11, R25, 0x100, RZ, 0xfc, !PT ;  /* 0x00000100190b7812 */ /* 0x000fc800078efcff */
[----:B------:R-:W-:Y:S02]  /*1f2d0*/  ISETP.GE.AND P3, PT, R11, UR4, PT ;  /* 0x000000040b007c0c */ /* 0x000fe4000bf66270 */
[----:B------:R-:W-:Y:S02]  /*1f2e0*/  LOP3.LUT R12, R25, 0x1c0, RZ, 0xfc, !PT ;  /* 0x000001c0190c7812 */ /* 0x000fe400078efcff */
[----:B------:R-:W-:-:S09]  /*1f2f0*/  LOP3.LUT R16, R16, 0xfffffff7, RZ, 0xc0, !PT ;  /* 0xfffffff710107812 */ /* 0x000fd200078ec0ff */
[----:B------:R-:W-:-:S04]  /*1f300*/  @P3 LOP3.LUT R16, R16, 0x8, RZ, 0xfc, !PT ;  /* 0x0000000810103812 */ /* 0x000fc800078efcff */
[----:B------:R-:W-:Y:S01]  /*1f310*/  LOP3.LUT R16, R16, 0xfffffffb, RZ, 0xc0, !PT ;  /* 0xfffffffb10107812 */ /* 0x000fe200078ec0ff */
[----:B------:R-:W-:Y:S01]  /*1f320*/  UMOV UR5, 0xffffffff ;  /* 0xffffffff00057882 */ /* 0x000fe20000000000 */
[----:B----4-:R-:W-:Y:S01]  /*1f330*/  SHF.R.S32.HI R34, RZ, 0x1f, R26 ;  /* 0x0000001fff227819 */ /* 0x010fe2000001141a */
[----:B-1----:R-:W-:-:S04]  /*1f340*/  @!P0 IMAD.WIDE.U32 R4, R26, R2, R4 ;  /* 0x000000021a048225 */ /* 0x002fc800078e0004 */
[----:B------:R-:W-:-:S04]  /*1f350*/  @!P0 IMAD R8, R34, R2, RZ ;  /* 0x0000000222088224 */ /* 0x000fc800078e02ff */
[----:B------:R-:W-:Y:S02]  /*1f360*/  @!P0 IMAD R8, R26, R3, R8 ;  /* 0x000000031a088224 */ /* 0x000fe400078e0208 */
[----:B------:R-:W0:Y:S02]  /*1f370*/  @!P0 LDC.64 R2, c[0x0][0x418] ;  /* 0x00010600ff028b82 */ /* 0x000e240000000a00 */
[----:B------:R-:W-:Y:S01]  /*1f380*/  @!P0 IMAD.IADD R8, R5, 0x1, R8 ;  /* 0x0000000105088824 */ /* 0x000fe200078e0208 */
[----:B0-----:R-:W-:-:S04]  /*1f390*/  @!P0 LEA R2, P1, R4, R2, 0x2 ;  /* 0x0000000204028211 */ /* 0x001fc800078210ff */
[----:B------:R-:W-:-:S05]  /*1f3a0*/  @!P0 LEA.HI.X R3, R4, R3, R8, 0x2, P1 ;  /* 0x0000000304038211 */ /* 0x000fca00008f1408 */
[----:B------:R0:W5:Y:S01]  /*1f3b0*/  @!P0 LDG.E R36, desc[UR40][R2.64] ;  /* 0x0000002802248981 */ /* 0x000162000c1e1900 */
[----:B------:R-:W-:Y:S01]  /*1f3c0*/  ISETP.GE.AND P0, PT, R10, UR4, PT ;  /* 0x000000040a007c0c */ /* 0x000fe2000bf06270 */
[----:B------:R-:W-:Y:S01]  /*1f3d0*/  IMAD.U32 R8, RZ, RZ, UR38 ;  /* 0x00000026ff087e24 */ /* 0x000fe2000f8e00ff */
[----:B------:R-:W-:Y:S02]  /*1f3e0*/  LOP3.LUT R10, R25, 0x140, RZ, 0xfc, !PT ;  /* 0x00000140190a7812 */ /* 0x000fe400078efcff */
[----:B------:R-:W-:Y:S02]  /*1f3f0*/  SEL R4, RZ, 0x10, P3 ;  /* 0x00000010ff047807 */ /* 0x000fe40001800000 */
[----:B------:R-:W-:Y:S02]  /*1f400*/  ISETP.GE.AND P2, PT, R10, UR4, PT ;  /* 0x000000040a007c0c */ /* 0x000fe4000bf46270 */
[----:B0-----:R-:W-:Y:S02]  /*1f410*/  SEL R3, RZ, 0x40, P0 ;  /* 0x00000040ff037807 */ /* 0x001fe40000000000 */
[----:B------:R-:W-:-:S02]  /*1f420*/  SEL R5, RZ, 0x20, P2 ;  /* 0x00000020ff057807 */ /* 0x000fc40001000000 */
[----:B------:R-:W-:Y:S01]  /*1f430*/  ISETP.GE.AND P0, PT, R12, UR4, PT ;  /* 0x000000040c007c0c */ /* 0x000fe2000bf06270 */
[----:B------:R-:W-:Y:S01]  /*1f440*/  ULDC UR4, c[0x0][0x2f4] ;  /* 0x0000bd0000047ab9 */ /* 0x000fe20000000800 */
[----:B------:R-:W-:Y:S02]  /*1f450*/  LOP3.LUT R4, R5, R7, R4, 0xfe, !PT ;  /* 0x0000000705047212 */ /* 0x000fe400078efe04 */
[----:B------:R-:W-:Y:S02]  /*1f460*/  SEL R2, RZ, 0x80, P0 ;  /* 0x00000080ff027807 */ /* 0x000fe40000000000 */
[----:B------:R-:W-:Y:S01]  /*1f470*/  LOP3.LUT R10, R4, R3, RZ, 0xfc, !PT ;  /* 0x00000003040a7212 */ /* 0x000fe200078efcff */
[----:B------:R-:W-:Y:S01]  /*1f480*/  IMAD.MOV R3, RZ, RZ, -R6 ;  /* 0x000000ffff037224 */ /* 0x000fe200078e0a06 */
[----:B------:R-:W-:Y:S02]  /*1f490*/  ISETP.GE.AND P0, PT, R21, UR4, PT ;  /* 0x0000000415007c0c */ /* 0x000fe4000bf06270 */
[----:B------:R-:W-:Y:S01]  /*1f4a0*/  @P2 LOP3.LUT R16, R16, 0x4, RZ, 0xfc, !PT ;  /* 0x0000000410102812 */ /* 0x000fe200078efcff */
[----:B------:R0:W-:Y:S01]  /*1f4b0*/  STL [R1+0x28], R10 ;  /* 0x0000280a01007387 */ /* 0x0001e20000100800 */
[----:B------:R-:W-:-:S02]  /*1f4c0*/  IMAD R37, R9, R3, R37 ;  /* 0x0000000309257224 */ /* 0x000fc400078e0225 */
[----:B------:R-:W-:-:S07]  /*1f4d0*/  LOP3.LUT R16, R16, 0xfffffffd, RZ, 0xc0, !PT ;  /* 0xfffffffd10107812 */ /* 0x000fce00078ec0ff */
[----:B------:R-:W-:Y:S01]  /*1f4e0*/  @P0 LOP3.LUT R16, R16, 0x2, RZ, 0xfc, !PT ;  /* 0x0000000210100812 */ /* 0x000fe200078efcff */
[----:B0-----:R-:W-:Y:S06]  /*1f4f0*/  BRA.DIV UR5, `(.L_x_6059) ;  /* 0x0000005205ec7947 */ /* 0x001fec000b800000 */
.L_x_6173:
        /* <DEDUP_REMOVED lines=10> */
.L_x_6060:
        /* <DEDUP_REMOVED lines=9> */
.L_x_6174:
[----:B------:R-:W-:Y:S05]  /*1f630*/  BSYNC B0 ;  /* 0x0000000000007941 */ /* 0x000fea0003800000 */
.L_x_6061:
        /* <DEDUP_REMOVED lines=54> */
[----:B0-----:R-:W-:-:S04]  /*1f9a0*/  @P0 LEA R3, P1, R7, R3, 0x1 ;  /* 0x0000000307030211 */ /* 0x001fc800078208ff */
[----:B-1----:R-:W-:-:S04]  /*1f9b0*/  @P0 IADD3.X R2, RZ, R2, RZ, P1, !PT ;  /* 0x00000002ff020210 */ /* 0x002fc80000ffe4ff */
[----:B------:R-:W-:-:S04]  /*1f9c0*/  @P0 LOP3.LUT R3, R3, R2, RZ, 0x3c, !PT ;  /* 0x0000000203030212 */ /* 0x000fc800078e3cff */
[----:B------:R-:W-:-:S04]  /*1f9d0*/  @P0 LOP3.LUT R2, R3, R2, RZ, 0x3c, !PT ;  /* 0x0000000203020212 */ /* 0x000fc800078e3cff */
[----:B------:R-:W-:-:S05]  /*1f9e0*/  @P0 LOP3.LUT R3, R3, R2, RZ, 0x3c, !PT ;  /* 0x0000000203030212 */ /* 0x000fca00078e3cff */
[----:B--23--:R1:W-:Y:S02]  /*1f9f0*/  @P0 LDGSTS.E.BYPASS.LTC128B.128 [R6+0x23400], desc[UR40][R2.64], !P2 ;  /* 0x2340000002060fae */ /* 0x00c3e4000d101d68 */
.L_x_6184:
        /* <DEDUP_REMOVED lines=10> */
.L_x_6064:
        /* <DEDUP_REMOVED lines=11> */
.L_x_6065:
[----:B0-----:R0:W5:Y:S01]  /*1fb50*/  LDL R4, [R1+0x4] ;  /* 0x0000040001047983 */ /* 0x0011620000100800 */
[----:B------:R0:W-:Y:S02]  /*1fb60*/  SYNCS.ARRIVE.TRANS64.A1T0 RZ, [R25+URZ+0x28c30], RZ ;  /* 0x028c30ff19ff79a7 */ /* 0x0001e4000810003f */
[----:B------:R-:W-:Y:S05]  /*1fb70*/  WARPSYNC.ALL ;  /* 0x0000000000007948 */ /* 0x000fea0003800000 */
[----:B------:R-:W-:Y:S01]  /*1fb80*/  ULDC.64 UR4, c[0x0][0xa00] ;  /* 0x0002800000047ab9 */ /* 0x000fe20000000a00 */
[----:B------:R-:W-:Y:S01]  /*1fb90*/  VIADD R0, R18, 0x20400 ;  /* 0x0002040012007836 */ /* 0x000fe20000000000 */
[----:B------:R-:W-:Y:S01]  /*1fba0*/  BAR.SYNC.DEFER_BLOCKING 0x8, 0x100 ;  /* 0x0204000000007b1d */ /* 0x000fe20000010000 */
[----:B------:R-:W-:Y:S02]  /*1fbb0*/  ISETP.NE.U32.AND P0, PT, RZ, UR4, PT ;  /* 0x00000004ff007c0c */ /* 0x000fe4000bf05070 */
[----:B------:R-:W-:-:S02]  /*1fbc0*/  SHF.R.S32.HI R2, RZ, 0x1f, R27 ;  /* 0x0000001fff027819 */ /* 0x000fc4000001141b */
[----:B------:R-:W-:Y:S01]  /*1fbd0*/  ISETP.NE.AND.EX P0, PT, RZ, UR5, PT, P0 ;  /* 0x00000005ff007c0c */ /* 0x000fe2000bf05300 */
[----:B------:R-:W-:Y:S01]  /*1fbe0*/  ULDC.64 UR4, c[0x0][0x298] ;  /* 0x0000a60000047ab9 */ /* 0x000fe20000000a00 */
[----:B------:R-:W-:Y:S01]  /*1fbf0*/  LOP3.LUT P1, RZ, R0, 0x3ff, RZ, 0xc0, !PT ;  /* 0x000003ff00ff7812 */ /* 0x000fe2000782c0ff */
[----:B------:R-:W-:Y:S01]  /*1fc00*/  BSSY B6, `(.L_x_6066) ;  /* 0x000001f000067945 */ /* 0x000fe20003800000 */
[----:B------:R-:W-:Y:S02]  /*1fc10*/  SHF.R.S32.HI R0, RZ, 0x1f, R30 ;  /* 0x0000001fff007819 */ /* 0x000fe4000001141e */
[----:B------:R-:W-:Y:S02]  /*1fc20*/  SEL R3, R2, RZ, !P0 ;  /* 0x000000ff02037207 */ /* 0x000fe40004000000 */
[----:B------:R-:W-:Y:S01]  /*1fc30*/  SEL R2, R27, RZ, !P0 ;  /* 0x000000ff1b027207 */ /* 0x000fe20004000000 */
[----:B------:R-:W-:Y:S02]  /*1fc40*/  IMAD R0, R0, UR4, RZ ;  /* 0x0000000400007c24 */ /* 0x000fe4000f8e02ff */
[----:B------:R-:W-:Y:S02]  /*1fc50*/  STL [R1+0x38], R3 ;  /* 0x0000380301007387 */ /* 0x000fe40000100800 */
[----:B------:R-:W-:-:S02]  /*1fc60*/  IMAD R0, R30, UR5, R0 ;  /* 0x000000051e007c24 */ /* 0x000fc4000f8e0200 */
[----:B------:R1:W-:Y:S02]  /*1fc70*/  STL [R1+0x18], R2 ;  /* 0x0000180201007387 */ /* 0x0003e40000100800 */
[----:B-1----:R-:W-:-:S04]  /*1fc80*/  IMAD.WIDE.U32 R2, R30, UR4, RZ ;  /* 0x000000041e027c25 */ /* 0x002fc8000f8e00ff */
[----:B------:R-:W-:Y:S01]  /*1fc90*/  IMAD.IADD R0, R3, 0x1, R0 ;  /* 0x0000000103007824 */ /* 0x000fe200078e0200 */
[----:B------:R1:W-:Y:S04]  /*1fca0*/  STL.64 [R1+0x10], R2 ;  /* 0x0000100201007387 */ /* 0x0003e80000100a00 */
[----:B------:R1:W-:Y:S01]  /*1fcb0*/  STL [R1+0x30], R0 ;  /* 0x0000300001007387 */ /* 0x0003e20000100800 */
[----:B-----5:R-:W-:-:S04]  /*1fcc0*/  PRMT R30, R4, 0x8880, RZ ;  /* 0x00008880041e7816 */ /* 0x020fc800000000ff */
[----:B------:R-:W-:Y:S01]  /*1fcd0*/  PRMT R30, R30, 0x7710, RZ ;  /* 0x000077101e1e7816 */ /* 0x000fe200000000ff */
[----:B------:R-:W-:Y:S06]  /*1fce0*/  @!P1 BRA `(.L_x_6067) ;  /* 0x0000000000409947 */ /* 0x000fec0003800000 */
[----:B-1----:R-:W-:Y:S01]  /*1fcf0*/  MOV R2, 0x0 ;  /* 0x0000000000027802 */ /* 0x002fe20000000f00 */
[----:B------:R-:W-:Y:S01]  /*1fd00*/  ULDC.64 UR4, c[0x4][0xf0] ;  /* 0x01003c0000047ab9 */ /* 0x000fe20000000a00 */
[----:B------:R-:W-:Y:S01]  /*1fd10*/  ULDC.64 UR6, c[0x4][0xf8] ;  /* 0x01003e0000067ab9 */ /* 0x000fe20000000a00 */
[----:B------:R-:W-:Y:S01]  /*1fd20*/  ULDC.64 UR8, c[0x4][0x58] ;  /* 0x0100160000087ab9 */ /* 0x000fe20000000a00 */
[----:B------:R-:W-:Y:S02]  /*1fd30*/  IMAD.U32 R4, RZ, RZ, UR4 ;  /* 0x00000004ff047e24 */ /* 0x000fe4000f8e00ff */
[----:B------:R-:W1:Y:S01]  /*1fd40*/  LDC.64 R2, c[0x4][R2] ;  /* 0x0100000002027b82 */ /* 0x000e620000000a00 */
        /* <DEDUP_REMOVED lines=10> */
.L_x_6067:
[----:B------:R-:W-:Y:S05]  /*1fdf0*/  BSYNC B6 ;  /* 0x0000000000067941 */ /* 0x000fea0003800000 */
.L_x_6066:
[----:B-1----:R-:W2:Y:S01]  /*1fe00*/  LDL.LU R0, [R1+0x30] ;  /* 0x0000300001007983 */ /* 0x002ea20000300800 */
[----:B------:R-:W-:Y:S01]  /*1fe10*/  ULDC.64 UR4, c[0x0][0x2d8] ;  /* 0x0000b60000047ab9 */ /* 0x000fe20000000a00 */
[----:B------:R-:W1:Y:S02]  /*1fe20*/  LDC R7, c[0x0][0x448] ;  /* 0x00011200ff077b82 */ /* 0x000e640000000800 */
[----:B------:R-:W2:Y:S04]  /*1fe30*/  LDL.LU.64 R2, [R1+0x10] ;  /* 0x0000100001027983 */ /* 0x000ea80000300a00 */
[----:B------:R-:W3:Y:S04]  /*1fe40*/  LDL.LU R20, [R1+0x38] ;  /* 0x0000380001147983 */ /* 0x000ee80000300800 */
[----:B------:R-:W4:Y:S04]  /*1fe50*/  LDL.LU R21, [R1+0x18] ;  /* 0x0000180001157983 */ /* 0x000f280000300800 */
[----:B------:R0:W5:Y:S01]  /*1fe60*/  LDL R8, [R1+0x34] ;  /* 0x0000340001087983 */ /* 0x0001620000100800 */
[----:B-1----:R-:W-:-:S13]  /*1fe70*/  ISETP.NE.AND P0, PT, R7, 0x1, PT ;  /* 0x000000010700780c */ /* 0x002fda0003f05270 */
[----:B------:R-:W1:Y:S08]  /*1fe80*/  @P0 LDC R5, c[0x0][0x44c] ;  /* 0x00011300ff050b82 */ /* 0x000e700000000800 */
[----:B------:R-:W0:Y:S01]  /*1fe90*/  @P0 LDC R6, c[0x0][0x450] ;  /* 0x00011400ff060b82 */ /* 0x000e220000000800 */
        /* <DEDUP_REMOVED lines=9> */
[----:B------:R-:W-:Y:S02]  /*1ff30*/  ULDC.64 UR4, c[0x0][0x2d0] ;  /* 0x0000b40000047ab9 */ /* 0x000fe40000000a00 */
[----:B------:R-:W-:Y:S01]  /*1ff40*/  IMAD.IADD R3, R3, 0x1, R0 ;  /* 0x0000000103037824 */ /* 0x000fe200078e0200 */
[----:B--2---:R-:W-:-:S04]  /*1ff50*/  LOP3.LUT R20, R20, 0x7f, RZ, 0xc0, !PT ;  /* 0x0000007f14147812 */ /* 0x004fc800078ec0ff */
[----:B------:R-:W-:Y:S02]  /*1ff60*/  SHF.R.U32.HI R21, RZ, 0x3, R20 ;  /* 0x00000003ff157819 */ /* 0x000fe40000011614 */
[----:B------:R-:W2:Y:S02]  /*1ff70*/  S2R R20, SR_TID.X ;  /* 0x0000000000147919 */ /* 0x000ea40000002100 */
[----:B--2---:R-:W-:-:S05]  /*1ff80*/  IMAD.SHL.U32 R20, R20, 0x10, RZ ;  /* 0x0000001014147824 */ /* 0x004fca00078e00ff */
[----:B------:R-:W-:-:S05]  /*1ff90*/  LOP3.LUT R20, R21, 0x70, R20, 0xf8, !PT ;  /* 0x0000007015147812 */ /* 0x000fca00078ef814 */
[----:B------:R-:W-:Y:S02]  /*1ffa0*/  IMAD.IADD R0, R20, 0x1, R31 ;  /* 0x0000000114007824 */ /* 0x000fe400078e021f */
[----:B------:R2:W5:Y:S02]  /*1ffb0*/  LDL R20, [R1] ;  /* 0x0000000001147983 */ /* 0x0005640000100800 */
[----:B-1----:R-:W-:Y:S01]  /*1ffc0*/  @P0 IMAD.HI.U32 R5, R0, R5, RZ ;  /* 0x0000000500050227 */ /* 0x002fe200078e00ff */
[----:B------:R-:W-:-:S04]  /*1ffd0*/  MOV R4, R0 ;  /* 0x0000000000047202 */ /* 0x000fc80000000f00 */
[----:B0-----:R-:W-:Y:S01]  /*1ffe0*/  @P0 SHF.R.U32.HI R4, RZ, R6, R5 ;  /* 0x00000006ff040219 */ /* 0x001fe20000011605 */
        /* <DEDUP_REMOVED lines=27> */
[----:B------:R-:W-:Y:S01]  /*201a0*/  IMAD.IADD R31, R10, 0x1, R31 ;  /* 0x000000010a1f7824 */ /* 0x000fe200078e021f */
        /* <DEDUP_REMOVED lines=31> */
.L_x_6193:
        /* <DEDUP_REMOVED lines=10> */
.L_x_6069:
        /* <DEDUP_REMOVED lines=18> */
.L_x_6194:
[----:B------:R-:W-:Y:S05]  /*20560*/  BSYNC B0 ;  /* 0x0000000000007941 */ /* 0x000fea0003800000 */
.L_x_6070:
[----:B------:R-:W-:-:S05]  /*20570*/  IMAD.U32 R2, RZ, RZ, UR38 ;  /* 0x00000026ff027e24 */ /* 0x000fca000f8e00ff */
[----:B------:R-:W-:-:S13]  /*20580*/  ISETP.NE.AND P0, PT, R2, 0x3, PT ;  /* 0x000000030200780c */ /* 0x000fda0003f05270 */
[----:B------:R-:W-:Y:S05]  /*20590*/  @!P0 BRA `(.L_x_6072) ;  /* 0x0000000000048947 */ /* 0x000fea0003800000 */
[----:B------:R-:W-:Y:S01]  /*205a0*/  BPT.TRAP 0x1 ;  /* 0x000000040000795c */ /* 0x000fe20000300000 */
.L_x_6072:
[----:B0-----:R-:W-:Y:S01]  /*205b0*/  SHF.L.U32 R0, R28, 0x1f, RZ ;  /* 0x0000001f1c007819 */ /* 0x001fe200000006ff */
[----:B------:R-:W-:Y:S03]  /*205c0*/  BSSY B0, `(.L_x_6073) ;  /* 0x0000003000007945 */ /* 0x000fe60003800000 */
[----:B------:R-:W0:Y:S02]  /*205d0*/  SYNCS.PHASECHK.TRANS64.TRYWAIT P0, [R25+URZ+0x28c60], R0 ;  /* 0x028c6000190075a7 */ /* 0x000e24000800017f */
[----:B0-----:R-:W-:Y:S05]  /*205e0*/  @!P0 BRA `(.L_x_6074) ;  /* 0x0000004c00a08947 */ /* 0x001fea0003800000 */
.L_x_6195:
[----:B------:R-:W-:Y:S05]  /*205f0*/  BSYNC B0 ;  /* 0x0000000000007941 */ /* 0x000fea0003800000 */
.L_x_6073:
        /* <DEDUP_REMOVED lines=26> */
[----:B------:R-:W-:Y:S01]  /*207a0*/  LOP3.LUT P3, RZ, R30, 0x8, RZ, 0xc0, !PT ;  /* 0x000000081eff7812 */ /* 0x000fe2000786c0ff */
        /* <DEDUP_REMOVED lines=10> */
[----:B------:R-:W-:Y:S02]  /*20850*/  LOP3.LUT R16, R16, 0xfffffdff, RZ, 0xc0, !PT ;  /* 0xfffffdff10107812 */ /* 0x000fe400078ec0ff */
[----:B--2---:R-:W-:Y:S02]  /*20860*/  MOV R8, R3 ;  /* 0x0000000300087202 */ /* 0x004fe40000000f00 */
[----:B------:R-:W0:Y:S02]  /*20870*/  SHFL.IDX PT, R3, R6, RZ, 0x181f ;  /* 0x00181fff06037589 */ /* 0x000e2400000e0000 */
        /* <DEDUP_REMOVED lines=69> */
.L_x_6205:
        /* <DEDUP_REMOVED lines=34> */
.L_x_6076:
        /* <DEDUP_REMOVED lines=11> */
.L_x_6077:
        /* <DEDUP_REMOVED lines=12> */
.L_x_6092:
        /* <DEDUP_REMOVED lines=42> */
.L_x_6080:
[----:B------:R-:W-:Y:S01]  /*21300*/  LEA R6, R22, R18, 0x3 ;  /* 0x0000001216067211 */ /* 0x000fe200078e18ff */
[----:B------:R-:W-:Y:S01]  /*21310*/  BSSY B1, `(.L_x_6081) ;  /* 0x0000005000017945 */ /* 0x000fe20003800000 */
[----:B------:R-:W-:Y:S02]  /*21320*/  SHF.L.U32 R20, R28, 0x1f, RZ ;  /* 0x0000001f1c147819 */ /* 0x000fe400000006ff */
[----:B------:R-:W-:Y:S02]  /*21330*/  SHF.R.S32.HI R9, RZ, 0x1f, R5 ;  /* 0x0000001fff097819 */ /* 0x000fe40000011405 */
[----:B------:R-:W0:Y:S02]  /*21340*/  SYNCS.PHASECHK.TRANS64.TRYWAIT P0, [R6+URZ+0x28c40], R20 ;  /* 0x028c4014060075a7 */ /* 0x000e24000800017f */
[----:B0-----:R-:W-:Y:S05]  /*21350*/  @!P0 BRA `(.L_x_6082) ;  /* 0x0000004800848947 */ /* 0x001fea0003800000 */
.L_x_6206:
[----:B------:R-:W-:Y:S05]  /*21360*/  BSYNC B1 ;  /* 0x0000000000017941 */ /* 0x000fea0003800000 */
.L_x_6081:
        /* <DEDUP_REMOVED lines=40> */
.L_x_6216:
        /* <DEDUP_REMOVED lines=8> */
.L_x_6084:
        /* <DEDUP_REMOVED lines=11> */
.L_x_6085:
[----:B------:R2:W-:Y:S01]  /*21720*/  SYNCS.ARRIVE.TRANS64.A1T0 RZ, [R6+URZ+0x28c30], RZ ;  /* 0x028c30ff06ff79a7 */ /* 0x0005e2000810003f */
[----:B------:R-:W-:Y:S05]  /*21730*/  @!P2 BRA `(.L_x_6086) ;  /* 0x000000000004a947 */ /* 0x000fea0003800000 */
[----:B------:R-:W-:Y:S01]  /*21740*/  BPT.TRAP 0x1 ;  /* 0x000000040000795c */ /* 0x000fe20000300000 */
.L_x_6086:
[----:B------:R-:W3:Y:S01]  /*21750*/  SYNCS.PHASECHK.TRANS64.TRYWAIT P0, [R6+URZ+0x28c60], R20 ;  /* 0x028c6014060075a7 */ /* 0x000ee2000800017f */
[----:B------:R-:W-:Y:S04]  /*21760*/  BSSY B1, `(.L_x_6087) ;  /* 0x0000002000017945 */ /* 0x000fe80003800000 */
[----:B---3--:R-:W-:Y:S05]  /*21770*/  @!P0 BRA `(.L_x_6088) ;  /* 0x0000004800ac8947 */ /* 0x008fea0003800000 */
.L_x_6217:
[----:B------:R-:W-:Y:S05]  /*21780*/  BSYNC B1 ;  /* 0x0000000000017941 */ /* 0x000fea0003800000 */
.L_x_6087:
        /* <DEDUP_REMOVED lines=79> */
.L_x_6227:
        /* <DEDUP_REMOVED lines=25> */
.L_x_6090:
        /* <DEDUP_REMOVED lines=11> */
.L_x_6091:
[----:B------:R1:W-:Y:S01]  /*21ec0*/  SYNCS.ARRIVE.TRANS64.A1T0 RZ, [R6+URZ+0x28c50], RZ ;  /* 0x028c50ff06ff79a7 */ /* 0x0003e2000810003f */
[----:B------:R-:W-:Y:S05]  /*21ed0*/  @P3 BRA `(.L_x_6092) ;  /* 0xfffffff000603947 */ /* 0x000fea000383ffff */
.L_x_6079:
[----:B------:R-:W-:Y:S05]  /*21ee0*/  BSYNC B0 ;  /* 0x0000000000007941 */ /* 0x000fea0003800000 */
.L_x_6078:
        /* <DEDUP_REMOVED lines=21> */
.L_x_6094:
[----:B------:R-:W-:Y:S05]  /*22040*/  BSYNC B0 ;  /* 0x0000000000007941 */ /* 0x000fea0003800000 */
.L_x_6093:
[----:B------:R-:W-:-:S07]  /*22050*/  SEL R22, R22, RZ, P0 ;  /* 0x000000ff16167207 */ /* 0x000fce0000000000 */
.L_x_6053:
[----:B------:R-:W-:Y:S05]  /*22060*/  BSYNC B7 ;  /* 0x0000000000077941 */ /* 0x000fea0003800000 */
.L_x_6051:
        /* <DEDUP_REMOVED lines=11> */
.L_x_6095:
[----:B------:R-:W4:Y:S01]  /*22120*/  S2R R8, SR_TID.X ;  /* 0x0000000000087919 */ /* 0x000f220000002100 */
[----:B------:R-:W-:Y:S01]  /*22130*/  UMOV UR4, 0xffffffff ;  /* 0xffffffff00047882 */ /* 0x000fe20000000000 */
[----:B----4-:R-:W-:-:S04]  /*22140*/  LOP3.LUT R8, R8, 0x1f, RZ, 0xc0, !PT ;  /* 0x0000001f08087812 */ /* 0x010fc800078ec0ff */
[----:B------:R-:W-:Y:S01]  /*22150*/  ISETP.NE.AND P0, PT, R8, 0x1f, PT ;  /* 0x0000001f0800780c */ /* 0x000fe20003f05270 */
[----:B------:R-:W-:-:S12]  /*22160*/  BRA.DIV UR4, `(.L_x_6097) ;  /* 0x0000004a04207947 */ /* 0x000fd8000b800000 */
[----:B------:R-:W-:Y:S01]  /*22170*/  IADD3 R9, R27, R8, RZ ;  /* 0x000000081b097210 */ /* 0x000fe20007ffe0ff */
[----:B------:R-:W-:-:S03]  /*22180*/  ULDC UR4, c[0x0][0xc3c] ;  /* 0x00030f0000047ab9 */ /* 0x000fc60000000800 */
        /* <DEDUP_REMOVED lines=36> */
.L_x_6237:
[----:B------:R-:W-:Y:S02]  /*223d0*/  ULDC UR4, c[0x0][0xc38] ;  /* 0x00030e0000047ab9 */ /* 0x000fe40000000800 */
[----:B------:R-:W-:-:S04]  /*223e0*/  IMAD.U32 R4, RZ, RZ, UR4 ;  /* 0x00000004ff047e24 */ /* 0x000fc8000f8e00ff */
[----:B-1----:R-:W-:-:S04]  /*223f0*/  IMAD R3, R14, R4, RZ ;  /* 0x000000040e037224 */ /* 0x002fc800078e02ff */
[----:B------:R-:W-:-:S05]  /*22400*/  IMAD.IADD R6, R6, 0x1, R3 ;  /* 0x0000000106067824 */ /* 0x000fca00078e0203 */
[----:B------:R-:W-:-:S13]  /*22410*/  ISETP.GT.AND P6, PT, R6, R0, PT ;  /* 0x000000000600720c */ /* 0x000fda0003fc4270 */
[----:B------:R-:W-:Y:S05]  /*22420*/  @P6 BRA `(.L_x_6098) ;  /* 0x0000000000a46947 */ /* 0x000fea0003800000 */
.L_x_6101:
        /* <DEDUP_REMOVED lines=35> */
.L_x_6245:
[----:B------:R-:W-:Y:S02]  /*22660*/  ULDC UR4, c[0x0][0xc38] ;  /* 0x00030e0000047ab9 */ /* 0x000fe40000000800 */
[----:B------:R-:W-:-:S04]  /*22670*/  IMAD.U32 R4, RZ, RZ, UR4 ;  /* 0x00000004ff047e24 */ /* 0x000fc8000f8e00ff */
[----:B-1----:R-:W-:-:S04]  /*22680*/  IMAD R3, R14, R4, RZ ;  /* 0x000000040e037224 */ /* 0x002fc800078e02ff */
[----:B------:R-:W-:-:S05]  /*22690*/  IMAD.IADD R6, R3, 0x1, R6 ;  /* 0x0000000103067824 */ /* 0x000fca00078e0206 */
[----:B------:R-:W-:-:S13]  /*226a0*/  ISETP.GT.AND P6, PT, R6, R0, PT ;  /* 0x000000000600720c */ /* 0x000fda0003fc4270 */
[----:B------:R-:W-:Y:S05]  /*226b0*/  @!P6 BRA `(.L_x_6101) ;  /* 0xfffffffc005ce947 */ /* 0x000fea000383ffff */
.L_x_6098:
        /* <DEDUP_REMOVED lines=10> */
.L_x_6250:
[----:B------:R-:W-:-:S13]  /*22760*/  ISETP.NE.AND P0, PT, R3, RZ, PT ;  /* 0x000000ff0300720c */ /* 0x000fda0003f05270 */
[----:B------:R-:W-:Y:S05]  /*22770*/  @!P0 BRA `(.L_x_6103) ;  /* 0x0000000000108947 */ /* 0x000fea0003800000 */
[----:B------:R-:W-:Y:S01]  /*22780*/  UMOV UR4, 0xffffffff ;  /* 0xffffffff00047882 */ /* 0x000fe20000000000 */
[----:B------:R-:W-:Y:S02]  /*22790*/  VIADD R12, R7, 0xffffffff ;  /* 0xffffffff070c7836 */ /* 0x000fe40000000000 */
[----:B------:R-:W-:Y:S05]  /*227a0*/  BRA.DIV UR4, `(.L_x_6104) ;  /* 0x0000004a04e07947 */ /* 0x000fea000b800000 */
[----:B------:R4:W0:Y:S02]  /*227b0*/  SHFL.IDX PT, R24, R2, R12, 0x1f ;  /* 0x00001f0c02187589 */ /* 0x00082400000e0000 */
.L_x_6103:
[----:B---3--:R-:W-:Y:S01]  /*227c0*/  ISETP.NE.AND P0, PT, R5, 0x1, PT ;  /* 0x000000010500780c */ /* 0x008fe20003f05270 */
[----:B0-----:R-:W-:-:S04]  /*227d0*/  IMAD R24, R24, R4, R6 ;  /* 0x0000000418187224 */ /* 0x001fc800078e0206 */
[----:B------:R-:W-:-:S08]  /*227e0*/  IMAD.IADD R0, R0, 0x1, -R24 ;  /* 0x0000000100007824 */ /* 0x000fd000078e0a18 */
[----:B------:R-:W-:Y:S05]  /*227f0*/  @!P0 BRA `(.L_x_6105) ;  /* 0x0000000000dc8947 */ /* 0x000fea0003800000 */
[----:B--2---:R-:W-:Y:S01]  /*22800*/  IABS R4, R25 ;  /* 0x0000001900047213 */ /* 0x004fe20000000000 */
[----:B----4-:R-:W-:Y:S01]  /*22810*/  IMAD.MOV.U32 R2, RZ, RZ, RZ ;  /* 0x000000ffff027224 */ /* 0x010fe200078e00ff */
[----:B------:R-:W-:Y:S02]  /*22820*/  IABS R6, R5 ;  /* 0x0000000500067213 */ /* 0x000fe40000000000 */
[----:B-1----:R-:W0:Y:S08]  /*22830*/  I2F.RP R7, R4 ;  /* 0x0000000400077306 */ /* 0x002e300000209400 */
[----:B------:R-:W-:Y:S08]  /*22840*/  I2F.RP R10, R6 ;  /* 0x00000006000a7306 */ /* 0x000ff00000209400 */
[----:B0-----:R-:W0:Y:S02]  /*22850*/  MUFU.RCP R7, R7 ;  /* 0x0000000700077308 */ /* 0x001e240000001000 */
[----:B0-----:R-:W-:-:S06]  /*22860*/  VIADD R3, R7, 0xffffffe ;  /* 0x0ffffffe07037836 */ /* 0x001fcc0000000000 */
[----:B------:R-:W0:Y:S02]  /*22870*/  F2I.FTZ.U32.TRUNC.NTZ R3, R3 ;  /* 0x0000000300037305 */ /* 0x000e24000021f000 */
[----:B0-----:R-:W-:-:S04]  /*22880*/  IMAD.MOV R9, RZ, RZ, -R3 ;  /* 0x000000ffff097224 */ /* 0x001fc800078e0a03 */
[----:B------:R-:W-:-:S04]  /*22890*/  IMAD R9, R9, R4, RZ ;  /* 0x0000000409097224 */ /* 0x000fc800078e02ff */
[----:B------:R-:W-:Y:S01]  /*228a0*/  IMAD.HI.U32 R8, R3, R9, R2 ;  /* 0x0000000903087227 */ /* 0x000fe200078e0002 */
[----:B------:R-:W-:Y:S01]  /*228b0*/  IABS R9, R0 ;  /* 0x0000000000097213 */ /* 0x000fe20000000000 */
[----:B------:R-:W0:Y:S01]  /*228c0*/  MUFU.RCP R2, R10 ;  /* 0x0000000a00027308 */ /* 0x000e220000001000 */
[----:B------:R-:W-:-:S03]  /*228d0*/  IABS R3, R25 ;  /* 0x0000001900037213 */ /* 0x000fc60000000000 */
[----:B------:R-:W-:-:S04]  /*228e0*/  IMAD.HI.U32 R7, R8, R9, RZ ;  /* 0x0000000908077227 */ /* 0x000fc800078e00ff */
[----:B------:R-:W-:-:S04]  /*228f0*/  IMAD.MOV R12, RZ, RZ, -R3 ;  /* 0x000000ffff0c7224 */ /* 0x000fc800078e0a03 */
[----:B------:R-:W-:Y:S02]  /*22900*/  IMAD R9, R7, R12, R9 ;  /* 0x0000000c07097224 */ /* 0x000fe400078e0209 */
[----:B0-----:R-:W-:-:S03]  /*22910*/  VIADD R3, R2, 0xffffffe ;  /* 0x0ffffffe02037836 */ /* 0x001fc60000000000 */
[----:B------:R-:W-:Y:S01]  /*22920*/  ISETP.GT.U32.AND P1, PT, R4, R9, PT ;  /* 0x000000090400720c */ /* 0x000fe20003f24070 */
[----:B------:R-:W-:Y:S02]  /*22930*/  IMAD.MOV.U32 R2, RZ, RZ, RZ ;  /* 0x000000ffff027224 */ /* 0x000fe400078e00ff */
[----:B------:R-:W0:Y:S10]  /*22940*/  F2I.FTZ.U32.TRUNC.NTZ R3, R3 ;  /* 0x0000000300037305 */ /* 0x000e34000021f000 */
[----:B------:R-:W-:-:S02]  /*22950*/  @!P1 IMAD.IADD R9, R9, 0x1, -R4 ;  /* 0x0000000109099824 */ /* 0x000fc400078e0a04 */
[----:B------:R-:W-:Y:S01]  /*22960*/  @!P1 VIADD R7, R7, 0x1 ;  /* 0x0000000107079836 */ /* 0x000fe20000000000 */
[----:B------:R-:W-:Y:S02]  /*22970*/  ISETP.NE.AND P1, PT, R25, RZ, PT ;  /* 0x000000ff1900720c */ /* 0x000fe40003f25270 */
[----:B------:R-:W-:Y:S01]  /*22980*/  ISETP.GE.U32.AND P0, PT, R9, R4, PT ;  /* 0x000000040900720c */ /* 0x000fe20003f06070 */
[----:B0-----:R-:W-:-:S04]  /*22990*/  IMAD.MOV R9, RZ, RZ, -R3 ;  /* 0x000000ffff097224 */ /* 0x001fc800078e0a03 */
[----:B------:R-:W-:-:S04]  /*229a0*/  IMAD R9, R9, R6, RZ ;  /* 0x0000000609097224 */ /* 0x000fc800078e02ff */
[----:B------:R-:W-:Y:S01]  /*229b0*/  IMAD.HI.U32 R4, R3, R9, R2 ;  /* 0x0000000903047227 */ /* 0x000fe200078e0002 */
[----:B------:R-:W-:-:S03]  /*229c0*/  LOP3.LUT R2, R0, R25, RZ, 0x3c, !PT ;  /* 0x0000001900027212 */ /* 0x000fc600078e3cff */
[----:B------:R-:W-:Y:S01]  /*229d0*/  @P0 VIADD R7, R7, 0x1 ;  /* 0x0000000107070836 */ /* 0x000fe20000000000 */
[----:B------:R-:W-:Y:S02]  /*229e0*/  ISETP.GE.AND P2, PT, R2, RZ, PT ;  /* 0x000000ff0200720c */ /* 0x000fe40003f46270 */
[----:B------:R-:W-:-:S05]  /*229f0*/  IABS R2, R5 ;  /* 0x0000000500027213 */ /* 0x000fca0000000000 */
[----:B------:R-:W-:-:S06]  /*22a00*/  IMAD.MOV R2, RZ, RZ, -R2 ;  /* 0x000000ffff027224 */ /* 0x000fcc00078e0a02 */
[----:B------:R-:W-:Y:S02]  /*22a10*/  @!P2 IADD3 R7, -R7, RZ, RZ ;  /* 0x000000ff0707a210 */ /* 0x000fe40007ffe1ff */
[----:B------:R-:W-:-:S04]  /*22a20*/  @!P1 LOP3.LUT R7, RZ, R25, RZ, 0x33, !PT ;  /* 0x00000019ff079212 */ /* 0x000fc800078e33ff */
[----:B------:R-:W-:-:S05]  /*22a30*/  IABS R3, R7 ;  /* 0x0000000700037213 */ /* 0x000fca0000000000 */
[----:B------:R-:W-:-:S04]  /*22a40*/  IMAD.HI.U32 R4, R4, R3, RZ ;  /* 0x0000000304047227 */ /* 0x000fc800078e00ff */
[----:B------:R-:W-:Y:S01]  /*22a50*/  IMAD R3, R4, R2, R3 ;  /* 0x0000000204037224 */ /* 0x000fe200078e0203 */
[----:B------:R-:W-:-:S04]  /*22a60*/  LOP3.LUT R2, R7, R5, RZ, 0x3c, !PT ;  /* 0x0000000507027212 */ /* 0x000fc800078e3cff */
[----:B------:R-:W-:Y:S02]  /*22a70*/  ISETP.GT.U32.AND P1, PT, R6, R3, PT ;  /* 0x000000030600720c */ /* 0x000fe40003f24070 */
[----:B------:R-:W-:-:S11]  /*22a80*/  ISETP.GE.AND P2, PT, R2, RZ, PT ;  /* 0x000000ff0200720c */ /* 0x000fd60003f46270 */
[----:B------:R-:W-:Y:S02]  /*22a90*/  @!P1 IMAD.IADD R3, R3, 0x1, -R6 ;  /* 0x0000000103039824 */ /* 0x000fe400078e0a06 */
[----:B------:R-:W-:Y:S01]  /*22aa0*/  @!P1 VIADD R4, R4, 0x1 ;  /* 0x0000000104049836 */ /* 0x000fe20000000000 */
[----:B------:R-:W-:Y:S02]  /*22ab0*/  ISETP.NE.AND P1, PT, R5, RZ, PT ;  /* 0x000000ff0500720c */ /* 0x000fe40003f25270 */
[----:B------:R-:W-:Y:S01]  /*22ac0*/  ISETP.GE.U32.AND P0, PT, R3, R6, PT ;  /* 0x000000060300720c */ /* 0x000fe20003f06070 */
[----:B------:R-:W-:-:S04]  /*22ad0*/  IMAD.MOV R3, RZ, RZ, -R7 ;  /* 0x000000ffff037224 */ /* 0x000fc800078e0a07 */
[----:B------:R-:W-:-:S08]  /*22ae0*/  IMAD R3, R25, R3, R0 ;  /* 0x0000000319037224 */ /* 0x000fd000078e0200 */
        /* <DEDUP_REMOVED lines=8> */
.L_x_6105:
[----:B----4-:R-:W0:Y:S02]  /*22b70*/  LDC.64 R2, c[0x0][0xc90] ;  /* 0x00032400ff027b82 */ /* 0x010e240000000a00 */
[----:B0-----:R-:W-:-:S05]  /*22b80*/  IMAD.WIDE R2, R27, 0x4, R2 ;  /* 0x000000041b027825 */ /* 0x001fca00078e0202 */
[----:B------:R0:W2:Y:S02]  /*22b90*/  LDG.E R6, desc[UR40][R2.64] ;  /* 0x0000002802067981 */ /* 0x0000a4000c1e1900 */
[----:B0-----:R-:W-:Y:S02]  /*22ba0*/  IMAD.MOV.U32 R2, RZ, RZ, RZ ;  /* 0x000000ffff027224 */ /* 0x001fe400078e00ff */
[----:B--2---:R-:W-:-:S05]  /*22bb0*/  IMAD R5, R25, R6, RZ ;  /* 0x0000000619057224 */ /* 0x004fca00078e02ff */
[----:B-1----:R-:W-:-:S04]  /*22bc0*/  IABS R7, R5 ;  /* 0x0000000500077213 */ /* 0x002fc80000000000 */
        /* <DEDUP_REMOVED lines=30> */
[----:B0-----:R-:W-:-:S02]  /*22db0*/  IADD3 R2, R8, 0xffffffe, RZ ;  /* 0x0ffffffe08027810 */ /* 0x001fc40007ffe0ff */
[----:B------:R-:W-:-:S04]  /*22dc0*/  IABS R8, R0 ;  /* 0x0000000000087213 */ /* 0x000fc80000000000 */
        /* <DEDUP_REMOVED lines=22> */
.L_x_6106:
[----:B------:R-:W-:-:S05]  /*22f30*/  LOP3.LUT R0, RZ, R3, RZ, 0x33, !PT ;  /* 0x00000003ff007212 */ /* 0x000fca00078e33ff */
[----:B------:R-:W-:Y:S01]  /*22f40*/  IMAD.IADD R25, R25, 0x1, R0 ;  /* 0x0000000119197824 */ /* 0x000fe200078e0200 */
[----:B------:R-:W-:Y:S06]  /*22f50*/  BRA `(.L_x_6107) ;  /* 0x00000000001c7947 */ /* 0x000fec0003800000 */
.L_x_6099:
[----:B------:R-:W-:Y:S01]  /*22f60*/  UMOV UR4, URZ ;  /* 0x0000003f00047c82 */ /* 0x000fe20008000000 */
[----:B------:R-:W-:Y:S01]  /*22f70*/  UMOV UR5, URZ ;  /* 0x0000003f00057c82 */ /* 0x000fe20008000000 */
[----:B------:R-:W-:Y:S01]  /*22f80*/  ULDC UR6, c[0x0][0xc3c] ;  /* 0x00030f0000067ab9 */ /* 0x000fe20000000800 */
[----:B------:R-:W-:Y:S02]  /*22f90*/  IMAD.MOV.U32 R24, RZ, RZ, R0 ;  /* 0x000000ffff187224 */ /* 0x000fe400078e0000 */
[----:B------:R-:W-:Y:S02]  /*22fa0*/  IMAD.U32 R25, RZ, RZ, UR4 ;  /* 0x00000004ff197e24 */ /* 0x000fe4000f8e00ff */
[----:B------:R-:W-:Y:S02]  /*22fb0*/  IMAD.U32 R26, RZ, RZ, UR5 ;  /* 0x00000005ff1a7e24 */ /* 0x000fe4000f8e00ff */
[----:B------:R-:W-:-:S07]  /*22fc0*/  IMAD.U32 R27, RZ, RZ, UR6 ;  /* 0x00000006ff1b7e24 */ /* 0x000fce000f8e00ff */
.L_x_6107:
        /* <DEDUP_REMOVED lines=10> */
.L_x_6096:
[----:B------:R-:W-:Y:S02]  /*23070*/  ULDC UR4, c[0x0][0xc3c] ;  /* 0x00030f0000047ab9 */ /* 0x000fe40000000800 */
[----:B0-----:R-:W-:-:S13]  /*23080*/  ISETP.GE.AND P0, PT, R27, UR4, PT ;  /* 0x000000041b007c0c */ /* 0x001fda000bf06270 */
[----:B------:R-:W-:Y:S05]  /*23090*/  @!P0 BRA `(.L_x_6108) ;  /* 0xffffff8c00148947 */ /* 0x000fea000383ffff */
[----:B------:R-:W-:Y:S05]  /*230a0*/  BSYNC B8 ;  /* 0x0000000000087941 */ /* 0x000fea0003800000 */
.L_x_5981:
        /* <DEDUP_REMOVED lines=12> */
.L_x_6253:
[----:B------:R-:W-:Y:S05]  /*23170*/  BSYNC B0 ;  /* 0x0000000000007941 */ /* 0x000fea0003800000 */
.L_x_6109:
[----:B------:R-:W-:-:S03]  /*23180*/  UMOV UR4, 0xffffffff ;  /* 0xffffffff00047882 */ /* 0x000fc60000000000 */
[----:B------:R-:W-:Y:S05]  /*23190*/  BRA.DIV UR4, `(.L_x_6111) ;  /* 0x0000004204a07947 */ /* 0x000fea000b800000 */
[----:B0-----:R-:W0:Y:S02]  /*231a0*/  S2R R0, SR_TID.X ;  /* 0x0000000000007919 */ /* 0x001e240000002100 */
[----:B0-----:R-:W-:-:S04]  /*231b0*/  SHF.R.U32.HI R0, RZ, 0x5, R0 ;  /* 0x00000005ff007819 */ /* 0x001fc80000011600 */
[----:B------:R-:W-:-:S05]  /*231c0*/  LOP3.LUT R0, R0, 0x3, RZ, 0xc0, !PT ;  /* 0x0000000300007812 */ /* 0x000fca00078ec0ff */
[----:B------:R0:W1:Y:S02]  /*231d0*/  SHFL.IDX PT, R14, R0, RZ, 0x1f ;  /* 0x00001fff000e7589 */ /* 0x00006400000e0000 */
.L_x_6256:
[----:B-1----:R-:W-:-:S13]  /*231e0*/  ISETP.NE.AND P0, PT, R14, RZ, PT ;  /* 0x000000ff0e00720c */ /* 0x002fda0003f05270 */
[----:B------:R-:W-:Y:S05]  /*231f0*/  @P0 BRA `(.L_x_5743) ;  /* 0x0000000000880947 */ /* 0x000fea0003800000 */
[----:B------:R-:W-:-:S03]  /*23200*/  UMOV UR4, 0xffffffff ;  /* 0xffffffff00047882 */ /* 0x000fc60000000000 */
[----:B------:R-:W-:Y:S05]  /*23210*/  BRA.DIV UR4, `(.L_x_6112) ;  /* 0x0000004204b47947 */ /* 0x000fea000b800000 */
[----:B------:R-:W-:-:S13]  /*23220*/  ELECT P6, URZ, PT ;  /* 0x00000000003f782f */ /* 0x000fda00038c0000 */
.L_x_6259:
[----:B------:R-:W-:Y:S05]  /*23230*/  @!P6 BRA `(.L_x_5743) ;  /* 0x000000000078e947 */ /* 0x000fea0003800000 */
[----:B------:R-:W-:-:S06]  /*23240*/  ULOP3.LUT UR4, UR36, 0x2, URZ, 0xfc, !UPT ;  /* 0x0000000224047892 */ /* 0x000fcc000f8efc3f */
[----:B0-----:R-:W-:-:S05]  /*23250*/  IMAD.U32 R0, RZ, RZ, UR4 ;  /* 0x00000004ff007e24 */ /* 0x001fca000f8e00ff */
[----:B------:R-:W-:-:S13]  /*23260*/  ISETP.NE.AND P0, PT, R0, 0x3, PT ;  /* 0x000000030000780c */ /* 0x000fda0003f05270 */
[----:B------:R-:W-:Y:S05]  /*23270*/  @!P0 BRA `(.L_x_6113) ;  /* 0x0000000000048947 */ /* 0x000fea0003800000 */
[----:B------:R-:W-:Y:S01]  /*23280*/  BPT.TRAP 0x1 ;  /* 0x000000040000795c */ /* 0x000fe20000300000 */
.L_x_6113:
[----:B------:R-:W-:Y:S01]  /*23290*/  IMAD R5, R22, 0x8, R7 ;  /* 0x0000000816057824 */ /* 0x000fe200078e0207 */
[----:B------:R-:W-:Y:S02]  /*232a0*/  SHF.L.U32 R0, R28, 0x1f, RZ ;  /* 0x0000001f1c007819 */ /* 0x000fe400000006ff */
[----:B------:R-:W-:Y:S02]  /*232b0*/  IADD3 R22, R22, 0x1, RZ ;  /* 0x0000000116167810 */ /* 0x000fe40007ffe0ff */
[----:B------:R-:W0:Y:S02]  /*232c0*/  SYNCS.PHASECHK.TRANS64.TRYWAIT P1, [R5+URZ+0x28c40], R0 ;  /* 0x028c4000050075a7 */ /* 0x000e24000802017f */
[----:B------:R-:W-:-:S04]  /*232d0*/  ISETP.NE.AND P2, PT, R22, 0x2, PT ;  /* 0x000000021600780c */ /* 0x000fc80003f45270 */
[----:B------:R-:W-:Y:S01]  /*232e0*/  SEL R3, RZ, 0x1, P2 ;  /* 0x00000001ff037807 */ /* 0x000fe20001000000 */
[----:B0-----:R-:W-:Y:S08]  /*232f0*/  @!P1 BRA `(.L_x_6114) ;  /* 0x00000040009c9947 */ /* 0x001ff00003800000 */
.L_x_6260:
[----:B------:R-:W-:Y:S02]  /*23300*/  SEL R22, R22, RZ, P2 ;  /* 0x000000ff16167207 */ /* 0x000fe40001000000 */
[----:B------:R-:W-:Y:S01]  /*23310*/  LOP3.LUT R2, R28, R3, RZ, 0x3c, !PT ;  /* 0x000000031c027212 */ /* 0x000fe200078e3cff */
[----:B------:R-:W-:Y:S06]  /*23320*/  @!P0 BRA `(.L_x_6115) ;  /* 0x0000000000048947 */ /* 0x000fec0003800000 */
[----:B------:R-:W-:Y:S01]  /*23330*/  BPT.TRAP 0x1 ;  /* 0x000000040000795c */ /* 0x000fe20000300000 */
.L_x_6115:
[----:B------:R-:W-:Y:S01]  /*23340*/  IMAD R3, R22, 0x8, R7 ;  /* 0x0000000816037824 */ /* 0x000fe200078e0207 */
[----:B------:R-:W-:-:S04]  /*23350*/  SHF.L.U32 R2, R2, 0x1f, RZ ;  /* 0x0000001f02027819 */ /* 0x000fc800000006ff */
[----:B------:R-:W1:Y:S02]  /*23360*/  SYNCS.PHASECHK.TRANS64.TRYWAIT P1, [R3+URZ+0x28c40], R2 ;  /* 0x028c4002030075a7 */ /* 0x000e64000802017f */
[----:B-1----:R-:W-:Y:S05]  /*23370*/  @!P1 BRA `(.L_x_6116) ;  /* 0x0000004000909947 */ /* 0x002fea0003800000 */
.L_x_6261:
[----:B------:R-:W-:Y:S05]  /*23380*/  @!P0 BRA `(.L_x_6117) ;  /* 0x0000000000048947 */ /* 0x000fea0003800000 */
[----:B------:R-:W-:Y:S01]  /*23390*/  BPT.TRAP 0x1 ;  /* 0x000000040000795c */ /* 0x000fe20000300000 */
.L_x_6117:
[----:B------:R-:W5:Y:S02]  /*233a0*/  SYNCS.PHASECHK.TRANS64.TRYWAIT P1, [R5+URZ+0x28c60], R0 ;  /* 0x028c6000050075a7 */ /* 0x000f64000802017f */
[----:B-----5:R-:W-:Y:S05]  /*233b0*/  @!P1 BRA `(.L_x_6118) ;  /* 0x0000004000949947 */ /* 0x020fea0003800000 */
.L_x_6262:
[----:B------:R-:W-:Y:S05]  /*233c0*/  @!P0 BRA `(.L_x_6119) ;  /* 0x0000000000048947 */ /* 0x000fea0003800000 */
[----:B------:R-:W-:Y:S01]  /*233d0*/  BPT.TRAP 0x1 ;  /* 0x000000040000795c */ /* 0x000fe20000300000 */
.L_x_6119:
[----:B------:R0:W0:Y:S02]  /*233e0*/  SYNCS.PHASECHK.TRANS64.TRYWAIT P0, [R3+URZ+0x28c60], R2 ;  /* 0x028c6002030075a7 */ /* 0x000024000800017f */
[----:B0-----:R-:W-:Y:S05]  /*233f0*/  @!P0 NANOSLEEP.SYNCS 0x989680 ;  /* 0x009896800000895d */ /* 0x001fea0003900000 */
[----:B------:R-:W0:Y:S02]  /*23400*/  @!P0 SYNCS.PHASECHK.TRANS64 P0, [R3+URZ+0x28c60], R2 ;  /* 0x028c6002030085a7 */ /* 0x000e24000800007f */
[----:B0-----:R-:W-:Y:S05]  /*23410*/  @!P0 BRA `(.L_x_6119) ;  /* 0xfffffffc00f08947 */ /* 0x001fea000383ffff */
.L_x_5743:
[----:B------:R-:W-:Y:S05]  /*23420*/  BSYNC B9 ;  /* 0x0000000000097941 */ /* 0x000fea0003800000 */
.L_x_5740:
[----:B------:R-:W-:Y:S05]  /*23430*/  EXIT ;  /* 0x000000000000794d */ /* 0x000fea0003800000 */
.L_x_5769:
[----:B0-----:R0:W1:Y:S02]  /*23440*/  SYNCS.PHASECHK.TRANS64.TRYWAIT P5, [R61+URZ+0x28c90], R68 ;  /* 0x028c90443d0075a7 */ /* 0x00106400080a017f */
[----:B-1----:R-:W-:Y:S05]  /*23450*/  @!P5 NANOSLEEP.SYNCS 0x989680 ;  /* 0x009896800000d95d */ /* 0x002fea0003900000 */
[----:B------:R-:W1:Y:S02]  /*23460*/  @!P5 SYNCS.PHASECHK.TRANS64 P5, [R61+URZ+0x28c90], R68 ;  /* 0x028c90443d00d5a7 */ /* 0x000e6400080a007f */
[----:B-1----:R-:W-:Y:S05]  /*23470*/  @!P5 BRA `(.L_x_5769) ;  /* 0xfffffffc00f0d947 */ /* 0x002fea000383ffff */
[----:B------:R-:W-:Y:S05]  /*23480*/  BRA `(.L_x_6120) ;  /* 0xfffffe00000c7947 */ /* 0x000fea000383ffff */
.L_x_5770:
        /* <DEDUP_REMOVED lines=8> */
.L_x_6122:
[----:B------:R-:W-:Y:S05]  /*23510*/  BSYNC B1 ;  /* 0x0000000000017941 */ /* 0x000fea0003800000 */
.L_x_6121:
        /* <DEDUP_REMOVED lines=8> */
.L_x_6123:
[----:B------:R-:W-:Y:S01]  /*235a0*/  IMAD.MOV.U32 R70, RZ, RZ, R14 ;  /* 0x000000ffff467224 */ /* 0x000fe200078e000e */
[----:B------:R-:W-:Y:S06]  /*235b0*/  BRA `(.L_x_6124) ;  /* 0xfffffdfc00d47947 */ /* 0x000fec000383ffff */
.L_x_5780:
[----:B0-----:R0:W1:Y:S02]  /*235c0*/  SYNCS.PHASECHK.TRANS64.TRYWAIT P6, [R61+URZ+0x28c90], R68 ;  /* 0x028c90443d0075a7 */ /* 0x00106400080c017f */
[----:B-1----:R-:W-:Y:S05]  /*235d0*/  @!P6 NANOSLEEP.SYNCS 0x989680 ;  /* 0x009896800000e95d */ /* 0x002fea0003900000 */
[----:B------:R-:W1:Y:S02]  /*235e0*/  @!P6 SYNCS.PHASECHK.TRANS64 P6, [R61+URZ+0x28c90], R68 ;  /* 0x028c90443d00e5a7 */ /* 0x000e6400080c007f */
[----:B-1----:R-:W-:Y:S05]  /*235f0*/  @!P6 BRA `(.L_x_5780) ;  /* 0xfffffffc00f0e947 */ /* 0x002fea000383ffff */
[----:B------:R-:W-:Y:S05]  /*23600*/  BRA `(.L_x_6125) ;  /* 0xfffffe08003c7947 */ /* 0x000fea000383ffff */
.L_x_5781:
        /* <DEDUP_REMOVED lines=8> */
.L_x_6127:
[----:B------:R-:W-:Y:S05]  /*23690*/  BSYNC B1 ;  /* 0x0000000000017941 */ /* 0x000fea0003800000 */
.L_x_6126:
        /* <DEDUP_REMOVED lines=8> */
.L_x_6128:
[----:B------:R-:W-:Y:S01]  /*23720*/  IMAD.MOV.U32 R70, RZ, RZ, R14 ;  /* 0x000000ffff467224 */ /* 0x000fe200078e000e */
[----:B------:R-:W-:Y:S06]  /*23730*/  BRA `(.L_x_6129) ;  /* 0xfffffe0800047947 */ /* 0x000fec000383ffff */
.L_x_5786:
[----:B-1----:R1:W2:Y:S02]  /*23740*/  SYNCS.PHASECHK.TRANS64.TRYWAIT P4, [R61+URZ+0x28c90], R68 ;  /* 0x028c90443d0075a7 */ /* 0x0022a4000808017f */
[----:B--2---:R-:W-:Y:S05]  /*23750*/  @!P4 NANOSLEEP.SYNCS 0x989680 ;  /* 0x009896800000c95d */ /* 0x004fea0003900000 */
[----:B------:R-:W2:Y:S02]  /*23760*/  @!P4 SYNCS.PHASECHK.TRANS64 P4, [R61+URZ+0x28c90], R68 ;  /* 0x028c90443d00c5a7 */ /* 0x000ea4000808007f */
[----:B--2---:R-:W-:Y:S05]  /*23770*/  @!P4 BRA `(.L_x_5786) ;  /* 0xfffffffc00f0c947 */ /* 0x004fea000383ffff */
[----:B------:R-:W-:Y:S05]  /*23780*/  BRA `(.L_x_6130) ;  /* 0xfffffe1000047947 */ /* 0x000fea000383ffff */
.L_x_5787:
[----:B------:R-:W-:Y:S01]  /*23790*/  BSSY B1, `(.L_x_6131) ;  /* 0x0000007000017945 */ /* 0x000fe20003800000 */
[----:B------:R-:W-:Y:S02]  /*237a0*/  IMAD.MOV.U32 R12, RZ, RZ, RZ ;  /* 0x000000ffff0c7224 */ /* 0x000fe400078e00ff */
[----:B------:R-:W-:Y:S02]  /*237b0*/  IMAD.MOV.U32 R11, RZ, RZ, 0x1c1f ;  /* 0x00001c1fff0b7424 */ /* 0x000fe400078e00ff */
[----:B------:R-:W-:-:S07]  /*237c0*/  IMAD.MOV.U32 R15, RZ, RZ, -0x1 ;  /* 0xffffffffff0f7424 */ /* 0x000fce00078e00ff */
[----:B-1----:R-:W-:Y:S05]  /*237d0*/  WARPSYNC.COLLECTIVE R15, `(.L_x_6132) ;  /* 0x000000000f087348 */ /* 0x002fea0003c00000 */
[----:B------:R0:W2:Y:S02]  /*237e0*/  SHFL.IDX P6, R14, R13, R12, R11 ;  /* 0x0000000c0d0e7389 */ /* 0x0000a400000c000b */
[----:B012---:R-:W-:Y:S01]  /*237f0*/  ENDCOLLECTIVE ;  /* 0x000000000000791b */ /* 0x007fe20003800000 */
.L_x_6132:
[----:B------:R-:W-:Y:S05]  /*23800*/  BSYNC B1 ;  /* 0x0000000000017941 */ /* 0x000fea0003800000 */
.L_x_6131:
        /* <DEDUP_REMOVED lines=8> */
.L_x_6133:
[----:B------:R-:W-:Y:S05]  /*23890*/  BRA `(.L_x_6134) ;  /* 0xfffffe1000247947 */ /* 0x000fea000383ffff */
.L_x_5791:
[----:B--2---:R2:W3:Y:S02]  /*238a0*/  SYNCS.PHASECHK.TRANS64.TRYWAIT P3, [R61+URZ+0x28cb0], R68 ;  /* 0x028cb0443d0075a7 */ /* 0x0044e4000806017f */
[----:B---3--:R-:W-:Y:S05]  /*238b0*/  @!P3 NANOSLEEP.SYNCS 0x989680 ;  /* 0x009896800000b95d */ /* 0x008fea0003900000 */
[----:B------:R-:W3:Y:S02]  /*238c0*/  @!P3 SYNCS.PHASECHK.TRANS64 P3, [R61+URZ+0x28cb0], R68 ;  /* 0x028cb0443d00b5a7 */ /* 0x000ee4000806007f */
[----:B---3--:R-:W-:Y:S05]  /*238d0*/  @!P3 BRA `(.L_x_5791) ;  /* 0xfffffffc00f0b947 */ /* 0x008fea000383ffff */
[----:B------:R-:W-:Y:S05]  /*238e0*/  BRA `(.L_x_6135) ;  /* 0xfffffe1000b07947 */ /* 0x000fea000383ffff */
.L_x_5812:
[----:B-1----:R1:W2:Y:S02]  /*238f0*/  SYNCS.PHASECHK.TRANS64.TRYWAIT P1, [R12+URZ+0x28c50], R5 ;  /* 0x028c50050c0075a7 */ /* 0x0022a4000802017f */
[----:B--2---:R-:W-:Y:S05]  /*23900*/  @!P1 NANOSLEEP.SYNCS 0x989680 ;  /* 0x009896800000995d */ /* 0x004fea0003900000 */
[----:B------:R-:W2:Y:S02]  /*23910*/  @!P1 SYNCS.PHASECHK.TRANS64 P1, [R12+URZ+0x28c50], R5 ;  /* 0x028c50050c0095a7 */ /* 0x000ea4000802007f */
[----:B--2---:R-:W-:Y:S05]  /*23920*/  @!P1 BRA `(.L_x_5812) ;  /* 0xfffffffc00f09947 */ /* 0x004fea000383ffff */
[----:B------:R-:W-:Y:S05]  /*23930*/  BRA `(.L_x_6136) ;  /* 0xfffffe28005c7947 */ /* 0x000fea000383ffff */
.L_x_5820:
[----:B-1----:R1:W2:Y:S02]  /*23940*/  SYNCS.PHASECHK.TRANS64.TRYWAIT P1, [R21+URZ+0x28c50], R12 ;  /* 0x028c500c150075a7 */ /* 0x0022a4000802017f */
[----:B--2---:R-:W-:Y:S05]  /*23950*/  @!P1 NANOSLEEP.SYNCS 0x989680 ;  /* 0x009896800000995d */ /* 0x004fea0003900000 */
[----:B------:R-:W2:Y:S02]  /*23960*/  @!P1 SYNCS.PHASECHK.TRANS64 P1, [R21+URZ+0x28c50], R12 ;  /* 0x028c500c150095a7 */ /* 0x000ea4000802007f */
[----:B--2---:R-:W-:Y:S05]  /*23970*/  @!P1 BRA `(.L_x_5820) ;  /* 0xfffffffc00f09947 */ /* 0x004fea000383ffff */
[----:B------:R-:W-:Y:S05]  /*23980*/  BRA `(.L_x_5819) ;  /* 0xfffffe3400847947 */ /* 0x000fea000383ffff */
.L_x_5844:
[----:B------:R-:W-:Y:S01]  /*23990*/  BSSY B1, `(.L_x_6137) ;  /* 0x0000008000017945 */ /* 0x000fe20003800000 */
[----:B------:R-:W-:Y:S02]  /*239a0*/  IMAD.MOV.U32 R13, RZ, RZ, R31 ;  /* 0x000000ffff0d7224 */ /* 0x000fe400078e001f */
[----:B------:R-:W-:Y:S02]  /*239b0*/  IMAD.MOV.U32 R12, RZ, RZ, RZ ;  /* 0x000000ffff0c7224 */ /* 0x000fe400078e00ff */
[----:B0-----:R-:W-:Y:S02]  /*239c0*/  IMAD.MOV.U32 R11, RZ, RZ, 0x1c1f ;  /* 0x00001c1fff0b7424 */ /* 0x001fe400078e00ff */
[----:B------:R-:W-:-:S07]  /*239d0*/  IMAD.MOV.U32 R15, RZ, RZ, -0x1 ;  /* 0xffffffffff0f7424 */ /* 0x000fce00078e00ff */
[----:B------:R-:W-:Y:S05]  /*239e0*/  WARPSYNC.COLLECTIVE R15, `(.L_x_6138) ;  /* 0x000000000f087348 */ /* 0x000fea0003c00000 */
[----:B------:R0:W1:Y:S02]  /*239f0*/  SHFL.IDX P6, R14, R13, R12, R11 ;  /* 0x0000000c0d0e7389 */ /* 0x00006400000c000b */
[----:B01----:R-:W-:Y:S01]  /*23a00*/  ENDCOLLECTIVE ;  /* 0x000000000000791b */ /* 0x003fe20003800000 */
.L_x_6138:
[----:B------:R-:W-:Y:S05]  /*23a10*/  BSYNC B1 ;  /* 0x0000000000017941 */ /* 0x000fea0003800000 */
.L_x_6137:
[----:B------:R-:W-:Y:S01]  /*23a20*/  IMAD.MOV.U32 R13, RZ, RZ, R10 ;  /* 0x000000ffff0d7224 */ /* 0x000fe200078e000a */
[----:B------:R-:W-:Y:S01]  /*23a30*/  MOV R15, 0xffffffff ;  /* 0xffffffff000f7802 */ /* 0x000fe20000000f00 */
[----:B------:R-:W-:Y:S02]  /*23a40*/  IMAD.MOV.U32 R12, RZ, RZ, RZ ;  /* 0x000000ffff0c7224 */ /* 0x000fe400078e00ff */
[----:B------:R-:W-:Y:S02]  /*23a50*/  IMAD.MOV.U32 R11, RZ, RZ, 0x1c1f ;  /* 0x00001c1fff0b7424 */ /* 0x000fe400078e00ff */
[----:B------:R-:W-:-:S07]  /*23a60*/  IMAD.MOV.U32 R0, RZ, RZ, R14 ;  /* 0x000000ffff007224 */ /* 0x000fce00078e000e */
[----:B------:R-:W-:Y:S05]  /*23a70*/  WARPSYNC.COLLECTIVE R15, `(.L_x_6139) ;  /* 0x000000000f087348 */ /* 0x000fea0003c00000 */
[----:B------:R0:W1:Y:S02]  /*23a80*/  SHFL.IDX P6, R14, R13, R12, R11 ;  /* 0x0000000c0d0e7389 */ /* 0x00006400000c000b */
[----:B01----:R-:W-:Y:S01]  /*23a90*/  ENDCOLLECTIVE ;  /* 0x000000000000791b */ /* 0x003fe20003800000 */
.L_x_6139:
[----:B------:R-:W-:Y:S02]  /*23aa0*/  IMAD.MOV.U32 R13, RZ, RZ, R80 ;  /* 0x000000ffff0d7224 */ /* 0x000fe400078e0050 */
[----:B------:R-:W-:-:S07]  /*23ab0*/  IMAD.MOV.U32 R3, RZ, RZ, R14 ;  /* 0x000000ffff037224 */ /* 0x000fce00078e000e */
[----:B------:R-:W-:Y:S05]  /*23ac0*/  WARPSYNC.COLLECTIVE R15, `(.L_x_6140) ;  /* 0x000000000f087348 */ /* 0x000fea0003c00000 */
[----:B------:R0:W1:Y:S02]  /*23ad0*/  SHFL.IDX P6, R14, R13, R12, R11 ;  /* 0x0000000c0d0e7389 */ /* 0x00006400000c000b */
[----:B01----:R-:W-:Y:S01]  /*23ae0*/  ENDCOLLECTIVE ;  /* 0x000000000000791b */ /* 0x003fe20003800000 */
.L_x_6140:
[----:B------:R-:W-:Y:S02]  /*23af0*/  IMAD.MOV.U32 R13, RZ, RZ, R30 ;  /* 0x000000ffff0d7224 */ /* 0x000fe400078e001e */
[----:B------:R-:W-:-:S07]  /*23b00*/  IMAD.MOV.U32 R7, RZ, RZ, R14 ;  /* 0x000000ffff077224 */ /* 0x000fce00078e000e */
[----:B------:R-:W-:Y:S05]  /*23b10*/  WARPSYNC.COLLECTIVE R15, `(.L_x_6141) ;  /* 0x000000000f087348 */ /* 0x000fea0003c00000 */
[----:B------:R0:W1:Y:S02]  /*23b20*/  SHFL.IDX P6, R14, R13, R12, R11 ;  /* 0x0000000c0d0e7389 */ /* 0x00006400000c000b */
[----:B01----:R-:W-:Y:S01]  /*23b30*/  ENDCOLLECTIVE ;  /* 0x000000000000791b */ /* 0x003fe20003800000 */
.L_x_6141:
[----:B------:R-:W-:Y:S01]  /*23b40*/  IMAD.MOV.U32 R8, RZ, RZ, R14 ;  /* 0x000000ffff087224 */ /* 0x000fe200078e000e */
[----:B------:R-:W-:Y:S06]  /*23b50*/  BRA `(.L_x_6142) ;  /* 0xfffffe5000b47947 */ /* 0x000fec000383ffff */
.L_x_5847:
[----:B------:R-:W-:Y:S01]  /*23b60*/  BSSY B1, `(.L_x_6143) ;  /* 0x0000008000017945 */ /* 0x000fe20003800000 */
[----:B------:R-:W-:Y:S02]  /*23b70*/  IMAD.MOV.U32 R13, RZ, RZ, R31 ;  /* 0x000000ffff0d7224 */ /* 0x000fe400078e001f */
[----:B------:R-:W-:Y:S02]  /*23b80*/  IMAD.MOV.U32 R12, RZ, RZ, 0x1 ;  /* 0x00000001ff0c7424 */ /* 0x000fe400078e00ff */
[----:B------:R-:W-:Y:S02]  /*23b90*/  IMAD.MOV.U32 R11, RZ, RZ, 0x1c1f ;  /* 0x00001c1fff0b7424 */ /* 0x000fe400078e00ff */
[----:B------:R-:W-:-:S07]  /*23ba0*/  IMAD.MOV.U32 R15, RZ, RZ, -0x1 ;  /* 0xffffffffff0f7424 */ /* 0x000fce00078e00ff */
[----:B-1--4-:R-:W-:Y:S05]  /*23bb0*/  WARPSYNC.COLLECTIVE R15, `(.L_x_6144) ;  /* 0x000000000f087348 */ /* 0x012fea0003c00000 */
[----:B------:R0:W2:Y:S02]  /*23bc0*/  SHFL.IDX P6, R14, R13, R12, R11 ;  /* 0x0000000c0d0e7389 */ /* 0x0000a400000c000b */
[----:B012-4-:R-:W-:Y:S01]  /*23bd0*/  ENDCOLLECTIVE ;  /* 0x000000000000791b */ /* 0x017fe20003800000 */
.L_x_6144:
[----:B------:R-:W-:Y:S05]  /*23be0*/  BSYNC B1 ;  /* 0x0000000000017941 */ /* 0x000fea0003800000 */
.L_x_6143:
[----:B------:R-:W-:Y:S02]  /*23bf0*/  IMAD.MOV.U32 R13, RZ, RZ, R10 ;  /* 0x000000ffff0d7224 */ /* 0x000fe400078e000a */
[----:B------:R-:W-:Y:S02]  /*23c00*/  IMAD.MOV.U32 R12, RZ, RZ, 0x1 ;  /* 0x00000001ff0c7424 */ /* 0x000fe400078e00ff */
[----:B------:R-:W-:Y:S02]  /*23c10*/  IMAD.MOV.U32 R11, RZ, RZ, 0x1c1f ;  /* 0x00001c1fff0b7424 */ /* 0x000fe400078e00ff */
[----:B------:R-:W-:Y:S02]  /*23c20*/  IMAD.MOV.U32 R15, RZ, RZ, -0x1 ;  /* 0xffffffffff0f7424 */ /* 0x000fe400078e00ff */
[----:B------:R-:W-:-:S07]  /*23c30*/  IMAD.MOV.U32 R0, RZ, RZ, R14 ;  /* 0x000000ffff007224 */ /* 0x000fce00078e000e */
[----:B------:R-:W-:Y:S05]  /*23c40*/  WARPSYNC.COLLECTIVE R15, `(.L_x_6145) ;  /* 0x000000000f087348 */ /* 0x000fea0003c00000 */
[----:B------:R0:W1:Y:S02]  /*23c50*/  SHFL.IDX P6, R14, R13, R12, R11 ;  /* 0x0000000c0d0e7389 */ /* 0x00006400000c000b */
[----:B01----:R-:W-:Y:S01]  /*23c60*/  ENDCOLLECTIVE ;  /* 0x000000000000791b */ /* 0x003fe20003800000 */
.L_x_6145:
[----:B------:R-:W-:Y:S02]  /*23c70*/  IMAD.MOV.U32 R13, RZ, RZ, R80 ;  /* 0x000000ffff0d7224 */ /* 0x000fe400078e0050 */
[----:B------:R-:W-:-:S07]  /*23c80*/  IMAD.MOV.U32 R3, RZ, RZ, R14 ;  /* 0x000000ffff037224 */ /* 0x000fce00078e000e */
[----:B------:R-:W-:Y:S05]  /*23c90*/  WARPSYNC.COLLECTIVE R15, `(.L_x_6146) ;  /* 0x000000000f087348 */ /* 0x000fea0003c00000 */
[----:B------:R0:W1:Y:S02]  /*23ca0*/  SHFL.IDX P6, R14, R13, R12, R11 ;  /* 0x0000000c0d0e7389 */ /* 0x00006400000c000b */
[----:B01----:R-:W-:Y:S01]  /*23cb0*/  ENDCOLLECTIVE ;  /* 0x000000000000791b */ /* 0x003fe20003800000 */
.L_x_6146:
[----:B------:R-:W-:Y:S02]  /*23cc0*/  IMAD.MOV.U32 R13, RZ, RZ, R30 ;  /* 0x000000ffff0d7224 */ /* 0x000fe400078e001e */
[----:B------:R-:W-:-:S07]  /*23cd0*/  IMAD.MOV.U32 R7, RZ, RZ, R14 ;  /* 0x000000ffff077224 */ /* 0x000fce00078e000e */
[----:B------:R-:W-:Y:S05]  /*23ce0*/  WARPSYNC.COLLECTIVE R15, `(.L_x_6147) ;  /* 0x000000000f087348 */ /* 0x000fea0003c00000 */
[----:B------:R0:W1:Y:S02]  /*23cf0*/  SHFL.IDX P6, R14, R13, R12, R11 ;  /* 0x0000000c0d0e7389 */ /* 0x00006400000c000b */
[----:B01----:R-:W-:Y:S01]  /*23d00*/  ENDCOLLECTIVE ;  /* 0x000000000000791b */ /* 0x003fe20003800000 */
.L_x_6147:
[----:B------:R-:W-:Y:S01]  /*23d10*/  MOV R30, R14 ;  /* 0x0000000e001e7202 */ /* 0x000fe20000000f00 */
[----:B------:R-:W-:Y:S06]  /*23d20*/  BRA `(.L_x_6148) ;  /* 0xfffffe5400147947 */ /* 0x000fec000383ffff */
.L_x_5851:
[----:B0-----:R0:W1:Y:S02]  /*23d30*/  SYNCS.PHASECHK.TRANS64.TRYWAIT P0, [R2+URZ+0x28c00], R35 ;  /* 0x028c0023020075a7 */ /* 0x001064000800017f */
[----:B-1----:R-:W-:Y:S05]  /*23d40*/  @!P0 NANOSLEEP.SYNCS 0x989680 ;  /* 0x009896800000895d */ /* 0x002fea0003900000 */
[----:B------:R-:W1:Y:S02]  /*23d50*/  @!P0 SYNCS.PHASECHK.TRANS64 P0, [R2+URZ+0x28c00], R35 ;  /* 0x028c0023020085a7 */ /* 0x000e64000800007f */
[----:B-1----:R-:W-:Y:S05]  /*23d60*/  @!P0 BRA `(.L_x_5851) ;  /* 0xfffffffc00f08947 */ /* 0x002fea000383ffff */
[----:B------:R-:W-:Y:S05]  /*23d70*/  BRA `(.L_x_6149) ;  /* 0xfffffe5800087947 */ /* 0x000fea000383ffff */
.L_x_5859:
[----:B------:R-:W1:Y:S01]  /*23d80*/  LDC R37, c[0x0][0x3f4] ;  /* 0x0000fd00ff257b82 */ /* 0x000e620000000800 */
[----:B------:R-:W-:Y:S01]  /*23d90*/  BSSY B1, `(.L_x_6150) ;  /* 0x0000008000017945 */ /* 0x000fe20003800000 */
[----:B------:R-:W-:Y:S02]  /*23da0*/  IMAD.MOV.U32 R13, RZ, RZ, R27 ;  /* 0x000000ffff0d7224 */ /* 0x000fe400078e001b */
[----:B------:R-:W-:Y:S02]  /*23db0*/  IMAD.MOV.U32 R12, RZ, RZ, RZ ;  /* 0x000000ffff0c7224 */ /* 0x000fe400078e00ff */
[----:B0-----:R-:W-:Y:S02]  /*23dc0*/  IMAD.MOV.U32 R11, RZ, RZ, 0x1c1f ;  /* 0x00001c1fff0b7424 */ /* 0x001fe400078e00ff */
[----:B------:R-:W-:-:S07]  /*23dd0*/  IMAD.MOV.U32 R15, RZ, RZ, -0x1 ;  /* 0xffffffffff0f7424 */ /* 0x000fce00078e00ff */
[----:B-1-3--:R-:W-:Y:S05]  /*23de0*/  WARPSYNC.COLLECTIVE R15, `(.L_x_6151) ;  /* 0x000000000f087348 */ /* 0x00afea0003c00000 */
[----:B------:R0:W2:Y:S02]  /*23df0*/  SHFL.IDX P6, R14, R13, R12, R11 ;  /* 0x0000000c0d0e7389 */ /* 0x0000a400000c000b */
[----:B0123--:R-:W-:Y:S01]  /*23e00*/  ENDCOLLECTIVE ;  /* 0x000000000000791b */ /* 0x00ffe20003800000 */
.L_x_6151:
[----:B------:R-:W-:Y:S05]  /*23e10*/  BSYNC B1 ;  /* 0x0000000000017941 */ /* 0x000fea0003800000 */
.L_x_6150:
[----:B------:R-:W-:Y:S01]  /*23e20*/  IMAD.MOV.U32 R13, RZ, RZ, R26 ;  /* 0x000000ffff0d7224 */ /* 0x000fe200078e001a */
[----:B------:R-:W-:Y:S01]  /*23e30*/  ISETP.GE.AND P0, PT, R18, R37, PT ;  /* 0x000000251200720c */ /* 0x000fe20003f06270 */
[----:B------:R-:W-:Y:S02]  /*23e40*/  IMAD.MOV.U32 R12, RZ, RZ, RZ ;  /* 0x000000ffff0c7224 */ /* 0x000fe400078e00ff */
[----:B------:R-:W-:Y:S02]  /*23e50*/  IMAD.MOV.U32 R11, RZ, RZ, 0x1c1f ;  /* 0x00001c1fff0b7424 */ /* 0x000fe400078e00ff */
[----:B------:R-:W-:Y:S02]  /*23e60*/  IMAD.MOV.U32 R15, RZ, RZ, -0x1 ;  /* 0xffffffffff0f7424 */ /* 0x000fe400078e00ff */
[----:B------:R-:W-:Y:S02]  /*23e70*/  IMAD.MOV.U32 R0, RZ, RZ, R14 ;  /* 0x000000ffff007224 */ /* 0x000fe400078e000e */
[----:B------:R-:W-:-:S07]  /*23e80*/  IMAD R3, R23, R6, RZ ;  /* 0x0000000617037224 */ /* 0x000fce00078e02ff */
[----:B------:R-:W-:Y:S05]  /*23e90*/  WARPSYNC.COLLECTIVE R15, `(.L_x_6152) ;  /* 0x000000000f087348 */ /* 0x000fea0003c00000 */
[----:B------:R0:W1:Y:S02]  /*23ea0*/  SHFL.IDX P6, R14, R13, R12, R11 ;  /* 0x0000000c0d0e7389 */ /* 0x00006400000c000b */
[----:B01----:R-:W-:Y:S01]  /*23eb0*/  ENDCOLLECTIVE ;  /* 0x000000000000791b */ /* 0x003fe20003800000 */
.L_x_6152:
[----:B------:R-:W-:Y:S01]  /*23ec0*/  ISETP.GE.OR P1, PT, R34, R3, P0 ;  /* 0x000000032200720c */ /* 0x000fe20000726670 */
[----:B------:R-:W-:-:S12]  /*23ed0*/  IMAD.MOV.U32 R13, RZ, RZ, R25 ;  /* 0x000000ffff0d7224 */ /* 0x000fd800078e0019 */
[C---:B------:R-:W-:Y:S01]  /*23ee0*/  @!P1 IMAD.SHL.U32 R7, R18.reuse, 0x2, RZ ;  /* 0x0000000212079824 */ /* 0x040fe200078e00ff */
[----:B------:R-:W-:Y:S01]  /*23ef0*/  @!P1 SHF.L.U64.HI R6, R18, 0x1, R19 ;  /* 0x0000000112069819 */ /* 0x000fe20000010213 */
[----:B------:R-:W-:-:S07]  /*23f00*/  IMAD.MOV.U32 R4, RZ, RZ, R14 ;  /* 0x000000ffff047224 */ /* 0x000fce00078e000e */
[----:B------:R-:W-:Y:S05]  /*23f10*/  WARPSYNC.COLLECTIVE R15, `(.L_x_6153) ;  /* 0x000000000f087348 */ /* 0x000fea0003c00000 */
[----:B------:R0:W1:Y:S02]  /*23f20*/  SHFL.IDX P6, R14, R13, R12, R11 ;  /* 0x0000000c0d0e7389 */ /* 0x00006400000c000b */
[----:B01----:R-:W-:Y:S01]  /*23f30*/  ENDCOLLECTIVE ;  /* 0x000000000000791b */ /* 0x003fe20003800000 */
.L_x_6153:
[----:B------:R-:W-:-:S05]  /*23f40*/  @!P1 IADD3 R8, P2, R4, R7, RZ ;  /* 0x0000000704089210 */ /* 0x000fca0007f5e0ff */
[----:B------:R-:W-:Y:S02]  /*23f50*/  @!P1 IMAD.X R9, R0, 0x1, R6, P2 ;  /* 0x0000000100099824 */ /* 0x000fe400010e0606 */
[----:B------:R-:W-:Y:S02]  /*23f60*/  IMAD.MOV.U32 R13, RZ, RZ, R35 ;  /* 0x000000ffff0d7224 */ /* 0x000fe400078e0023 */
[----:B------:R-:W-:-:S07]  /*23f70*/  IMAD.MOV.U32 R5, RZ, RZ, R14 ;  /* 0x000000ffff057224 */ /* 0x000fce00078e000e */
[----:B------:R-:W-:Y:S05]  /*23f80*/  WARPSYNC.COLLECTIVE R15, `(.L_x_6154) ;  /* 0x000000000f087348 */ /* 0x000fea0003c00000 */
[----:B------:R0:W1:Y:S02]  /*23f90*/  SHFL.IDX P6, R14, R13, R12, R11 ;  /* 0x0000000c0d0e7389 */ /* 0x00006400000c000b */
[----:B01----:R-:W-:Y:S01]  /*23fa0*/  ENDCOLLECTIVE ;  /* 0x000000000000791b */ /* 0x003fe20003800000 */
.L_x_6154:
[----:B------:R-:W2:Y:S01]  /*23fb0*/  @!P1 LD.E.128 R8, desc[UR40][R8.64] ;  /* 0x0000002808089980 */ /* 0x000ea2000c101d00 */
[----:B------:R-:W-:-:S05]  /*23fc0*/  @!P1 IADD3 R4, P2, R14, R7, RZ ;  /* 0x000000070e049210 */ /* 0x000fca0007f5e0ff */
[----:B------:R-:W-:-:S06]  /*23fd0*/  @!P1 IMAD.X R5, R5, 0x1, R6, P2 ;  /* 0x0000000105059824 */ /* 0x000fcc00010e0606 */
[----:B------:R-:W5:Y:S01]  /*23fe0*/  @!P1 LD.E.128 R4, desc[UR40][R4.64] ;  /* 0x0000002804049980 */ /* 0x000f62000c101d00 */
[----:B------:R-:W-:Y:S02]  /*23ff0*/  CS2R R20, SRZ ;  /* 0x0000000000147805 */ /* 0x000fe4000001ff00 */
[----:B------:R-:W-:Y:S01]  /*24000*/  CS2R R28, SRZ ;  /* 0x00000000001c7805 */ /* 0x000fe2000001ff00 */
[----:B------:R-:W-:Y:S01]  /*24010*/  IMAD.MOV.U32 R13, RZ, RZ, R27 ;  /* 0x000000ffff0d7224 */ /* 0x000fe200078e001b */
[----:B------:R-:W-:Y:S02]  /*24020*/  CS2R R30, SRZ ;  /* 0x00000000001e7805 */ /* 0x000fe4000001ff00 */
[----:B------:R-:W-:Y:S01]  /*24030*/  CS2R R32, SRZ ;  /* 0x0000000000207805 */ /* 0x000fe2000001ff00 */
[----:B--2---:R-:W-:Y:S02]  /*24040*/  @!P1 IMAD.MOV.U32 R21, RZ, RZ, R9 ;  /* 0x000000ffff159224 */ /* 0x004fe400078e0009 */
[----:B------:R-:W-:-:S02]  /*24050*/  @!P1 IMAD.MOV.U32 R29, RZ, RZ, R11 ;  /* 0x000000ffff1d9224 */ /* 0x000fc400078e000b */
[----:B------:R-:W-:Y:S02]  /*24060*/  IMAD.MOV.U32 R12, RZ, RZ, R21 ;  /* 0x000000ffff0c7224 */ /* 0x000fe400078e0015 */
[----:B------:R-:W-:Y:S02]  /*24070*/  IMAD.MOV.U32 R11, RZ, RZ, 0x1c1f ;  /* 0x00001c1fff0b7424 */ /* 0x000fe400078e00ff */
[----:B------:R-:W-:Y:S01]  /*24080*/  @!P1 IMAD.MOV.U32 R20, RZ, RZ, R8 ;  /* 0x000000ffff149224 */ /* 0x000fe200078e0008 */
[----:B------:R-:W-:Y:S01]  /*24090*/  PRMT R46, R12, 0x7610, R46 ;  /* 0x000076100c2e7816 */ /* 0x000fe2000000002e */
[----:B------:R-:W-:Y:S02]  /*240a0*/  IMAD.MOV.U32 R12, RZ, RZ, 0x1 ;  /* 0x00000001ff0c7424 */ /* 0x000fe400078e00ff */
[----:B------:R-:W-:Y:S01]  /*240b0*/  @!P1 IMAD.MOV.U32 R28, RZ, RZ, R10 ;  /* 0x000000ffff1c9224 */ /* 0x000fe200078e000a */
[----:B------:R-:W-:Y:S01]  /*240c0*/  MOV R0, R20 ;  /* 0x0000001400007202 */ /* 0x000fe20000000f00 */
[----:B------:R-:W-:-:S07]  /*240d0*/  IMAD.MOV.U32 R9, RZ, RZ, R29 ;  /* 0x000000ffff097224 */ /* 0x000fce00078e001d */
[----:B-----5:R-:W-:Y:S05]  /*240e0*/  WARPSYNC.COLLECTIVE R15, `(.L_x_6155) ;  /* 0x000000000f087348 */ /* 0x020fea0003c00000 */
[----:B------:R0:W1:Y:S02]  /*240f0*/  SHFL.IDX P6, R14, R13, R12, R11 ;  /* 0x0000000c0d0e7389 */ /* 0x00006400000c000b */
[----:B01---5:R-:W-:Y:S01]  /*24100*/  ENDCOLLECTIVE ;  /* 0x000000000000791b */ /* 0x023fe20003800000 */
.L_x_6155:
[----:B------:R-:W-:Y:S01]  /*24110*/  IMAD.MOV.U32 R8, RZ, RZ, R28 ;  /* 0x000000ffff087224 */ /* 0x000fe200078e001c */
[----:B------:R-:W-:Y:S01]  /*24120*/  PRMT R56, R56, 0x5410, R0 ;  /* 0x0000541038387816 */ /* 0x000fe20000000000 */
[----:B------:R-:W-:-:S03]  /*24130*/  @!P1 IMAD.MOV.U32 R30, RZ, RZ, R4 ;  /* 0x000000ffff1e9224 */ /* 0x000fc600078e0004 */
[----:B------:R-:W-:Y:S01]  /*24140*/  PRMT R36, R8, 0x5410, R9 ;  /* 0x0000541008247816 */ /* 0x000fe20000000009 */
[----:B------:R-:W-:Y:S02]  /*24150*/  @!P1 IMAD.MOV.U32 R31, RZ, RZ, R5 ;  /* 0x000000ffff1f9224 */ /* 0x000fe400078e0005 */
[----:B------:R-:W-:Y:S01]  /*24160*/  @!P1 IMAD.MOV.U32 R32, RZ, RZ, R6 ;  /* 0x000000ffff209224 */ /* 0x000fe200078e0006 */
[----:B------:R-:W-:Y:S01]  /*24170*/  MOV R4, R30 ;  /* 0x0000001e00047202 */ /* 0x000fe20000000f00 */
[----:B------:R-:W-:Y:S02]  /*24180*/  @!P1 IMAD.MOV.U32 R33, RZ, RZ, R7 ;  /* 0x000000ffff219224 */ /* 0x000fe400078e0007 */
[----:B------:R-:W-:Y:S01]  /*24190*/  IMAD.MOV.U32 R13, RZ, RZ, R26 ;  /* 0x000000ffff0d7224 */ /* 0x000fe200078e001a */
[----:B------:R-:W-:Y:S01]  /*241a0*/  PRMT R56, R4, 0x7610, R56 ;  /* 0x0000761004387816 */ /* 0x000fe20000000038 */
[----:B------:R-:W-:Y:S02]  /*241b0*/  IMAD.MOV.U32 R5, RZ, RZ, R31 ;  /* 0x000000ffff057224 */ /* 0x000fe400078e001f */
[----:B------:R-:W-:-:S02]  /*241c0*/  IMAD.MOV.U32 R6, RZ, RZ, R32 ;  /* 0x000000ffff067224 */ /* 0x000fc400078e0020 */
[----:B------:R-:W-:Y:S01]  /*241d0*/  IMAD.MOV.U32 R7, RZ, RZ, R33 ;  /* 0x000000ffff077224 */ /* 0x000fe200078e0021 */
[----:B------:R-:W-:Y:S02]  /*241e0*/  PRMT R47, R5, 0x7610, R47 ;  /* 0x00007610052f7816 */ /* 0x000fe4000000002f */
[----:B------:R-:W-:Y:S02]  /*241f0*/  CS2R R4, SRZ ;  /* 0x0000000000047805 */ /* 0x000fe4000001ff00 */
[----:B------:R-:W-:Y:S01]  /*24200*/  PRMT R57, R6, 0x7610, R57 ;  /* 0x0000761006397816 */ /* 0x000fe20000000039 */
[----:B------:R-:W-:Y:S01]  /*24210*/  IMAD.MOV.U32 R0, RZ, RZ, R14 ;  /* 0x000000ffff007224 */ /* 0x000fe200078e000e */
[----:B------:R-:W-:-:S07]  /*24220*/  PRMT R50, R7, 0x7610, R50 ;  /* 0x0000761007327816 */ /* 0x000fce0000000032 */
[----:B------:R-:W-:Y:S05]  /*24230*/  WARPSYNC.COLLECTIVE R15, `(.L_x_6156) ;  /* 0x000000000f087348 */ /* 0x000fea0003c00000 */
[----:B------:R0:W1:Y:S02]  /*24240*/  SHFL.IDX P6, R14, R13, R12, R11 ;  /* 0x0000000c0d0e7389 */ /* 0x00006400000c000b */
[----:B01----:R-:W-:Y:S01]  /*24250*/  ENDCOLLECTIVE ;  /* 0x000000000000791b */ /* 0x003fe20003800000 */
.L_x_6156:
[----:B------:R-:W-:Y:S02]  /*24260*/  IMAD.MOV.U32 R13, RZ, RZ, R25 ;  /* 0x000000ffff0d7224 */ /* 0x000fe400078e0019 */
[----:B------:R-:W-:-:S07]  /*24270*/  IMAD.MOV.U32 R24, RZ, RZ, R14 ;  /* 0x000000ffff187224 */ /* 0x000fce00078e000e */
[----:B------:R-:W-:Y:S05]  /*24280*/  WARPSYNC.COLLECTIVE R15, `(.L_x_6157) ;  /* 0x000000000f087348 */ /* 0x000fea0003c00000 */
[----:B------:R0:W1:Y:S02]  /*24290*/  SHFL.IDX P6, R14, R13, R12, R11 ;  /* 0x0000000c0d0e7389 */ /* 0x00006400000c000b */
[----:B01----:R-:W-:Y:S01]  /*242a0*/  ENDCOLLECTIVE ;  /* 0x000000000000791b */ /* 0x003fe20003800000 */
.L_x_6157:
[----:B------:R-:W-:Y:S02]  /*242b0*/  IMAD.MOV.U32 R13, RZ, RZ, R35 ;  /* 0x000000ffff0d7224 */ /* 0x000fe400078e0023 */
[----:B------:R-:W-:-:S07]  /*242c0*/  IMAD.MOV.U32 R25, RZ, RZ, R14 ;  /* 0x000000ffff197224 */ /* 0x000fce00078e000e */
[----:B------:R-:W-:Y:S05]  /*242d0*/  WARPSYNC.COLLECTIVE R15, `(.L_x_6158) ;  /* 0x000000000f087348 */ /* 0x000fea0003c00000 */
[----:B------:R0:W1:Y:S02]  /*242e0*/  SHFL.IDX P6, R14, R13, R12, R11 ;  /* 0x0000000c0d0e7389 */ /* 0x00006400000c000b */
[----:B01----:R-:W-:Y:S01]  /*242f0*/  ENDCOLLECTIVE ;  /* 0x000000000000791b */ /* 0x003fe20003800000 */
.L_x_6158:
[----:B------:R-:W-:Y:S05]  /*24300*/  BRA `(.L_x_6159) ;  /* 0xfffffe6000ec7947 */ /* 0x000fea000383ffff */
.L_x_5863:
[----:B0-----:R0:W1:Y:S02]  /*24310*/  SYNCS.PHASECHK.TRANS64.TRYWAIT P1, [R2+URZ+0x28c00], R13 ;  /* 0x028c000d020075a7 */ /* 0x001064000802017f */
[----:B-1----:R-:W-:Y:S05]  /*24320*/  @!P1 NANOSLEEP.SYNCS 0x989680 ;  /* 0x009896800000995d */ /* 0x002fea0003900000 */
[----:B------:R-:W1:Y:S02]  /*24330*/  @!P1 SYNCS.PHASECHK.TRANS64 P1, [R2+URZ+0x28c00], R13 ;  /* 0x028c000d020095a7 */ /* 0x000e64000802007f */
[----:B-1----:R-:W-:Y:S05]  /*24340*/  @!P1 BRA `(.L_x_5863) ;  /* 0xfffffffc00f09947 */ /* 0x002fea000383ffff */
[----:B------:R-:W-:Y:S05]  /*24350*/  BRA `(.L_x_6160) ;  /* 0xfffffe6400887947 */ /* 0x000fea000383ffff */
.L_x_5869:
[----:B--2---:R2:W3:Y:S02]  /*24360*/  SYNCS.PHASECHK.TRANS64.TRYWAIT P1, [R12+URZ+0x28c30], R57 ;  /* 0x028c30390c0075a7 */ /* 0x0044e4000802017f */
[----:B---3--:R-:W-:Y:S05]  /*24370*/  @!P1 NANOSLEEP.SYNCS 0x989680 ;  /* 0x009896800000995d */ /* 0x008fea0003900000 */
[----:B------:R-:W3:Y:S02]  /*24380*/  @!P1 SYNCS.PHASECHK.TRANS64 P1, [R12+URZ+0x28c30], R57 ;  /* 0x028c30390c0095a7 */ /* 0x000ee4000802007f */
[----:B---3--:R-:W-:Y:S05]  /*24390*/  @!P1 BRA `(.L_x_5869) ;  /* 0xfffffffc00f09947 */ /* 0x008fea000383ffff */
[----:B------:R-:W-:Y:S05]  /*243a0*/  BRA `(.L_x_5868) ;  /* 0xfffffe7000fc7947 */ /* 0x000fea000383ffff */
.L_x_5883:
[----:B-1----:R1:W3:Y:S02]  /*243b0*/  SYNCS.PHASECHK.TRANS64.TRYWAIT P1, [R12+URZ+0x28c50], R57 ;  /* 0x028c50390c0075a7 */ /* 0x0022e4000802017f */
[----:B---3--:R-:W-:Y:S05]  /*243c0*/  @!P1 NANOSLEEP.SYNCS 0x989680 ;  /* 0x009896800000995d */ /* 0x008fea0003900000 */
[----:B------:R-:W3:Y:S02]  /*243d0*/  @!P1 SYNCS.PHASECHK.TRANS64 P1, [R12+URZ+0x28c50], R57 ;  /* 0x028c50390c0095a7 */ /* 0x000ee4000802007f */
[----:B---3--:R-:W-:Y:S05]  /*243e0*/  @!P1 BRA `(.L_x_5883) ;  /* 0xfffffffc00f09947 */ /* 0x008fea000383ffff */
[----:B------:R-:W-:Y:S05]  /*243f0*/  BRA `(.L_x_5882) ;  /* 0xfffffe9000cc7947 */ /* 0x000fea000383ffff */
.L_x_5896:
[----:B-1----:R1:W2:Y:S02]  /*24400*/  SYNCS.PHASECHK.TRANS64.TRYWAIT P1, [R21+URZ+0x28c30], R213 ;  /* 0x028c30d5150075a7 */ /* 0x0022a4000802017f */
[----:B--2---:R-:W-:Y:S05]  /*24410*/  @!P1 NANOSLEEP.SYNCS 0x989680 ;  /* 0x009896800000995d */ /* 0x004fea0003900000 */
[----:B------:R-:W2:Y:S02]  /*24420*/  @!P1 SYNCS.PHASECHK.TRANS64 P1, [R21+URZ+0x28c30], R213 ;  /* 0x028c30d5150095a7 */ /* 0x000ea4000802007f */
[----:B--2---:R-:W-:Y:S05]  /*24430*/  @!P1 BRA `(.L_x_5896) ;  /* 0xfffffffc00f09947 */ /* 0x004fea000383ffff */
[----:B------:R-:W-:Y:S05]  /*24440*/  BRA `(.L_x_5895) ;  /* 0xfffffe9800547947 */ /* 0x000fea000383ffff */
.L_x_5910:
[----:B---3--:R3:W4:Y:S02]  /*24450*/  SYNCS.PHASECHK.TRANS64.TRYWAIT P1, [R21+URZ+0x28c50], R213 ;  /* 0x028c50d5150075a7 */ /* 0x008724000802017f */
[----:B----4-:R-:W-:Y:S05]  /*24460*/  @!P1 NANOSLEEP.SYNCS 0x989680 ;  /* 0x009896800000995d */ /* 0x010fea0003900000 */
[----:B------:R-:W4:Y:S02]  /*24470*/  @!P1 SYNCS.PHASECHK.TRANS64 P1, [R21+URZ+0x28c50], R213 ;  /* 0x028c50d5150095a7 */ /* 0x000f24000802007f */
[----:B----4-:R-:W-:Y:S05]  /*24480*/  @!P1 BRA `(.L_x_5910) ;  /* 0xfffffffc00f09947 */ /* 0x010fea000383ffff */
[----:B------:R-:W-:Y:S05]  /*24490*/  BRA `(.L_x_5909) ;  /* 0xfffffebc00d47947 */ /* 0x000fea000383ffff */
.L_x_5924:
[----:B-1----:R1:W2:Y:S02]  /*244a0*/  SYNCS.PHASECHK.TRANS64.TRYWAIT P2, [R12+URZ+0x28c30], R211 ;  /* 0x028c30d30c0075a7 */ /* 0x0022a4000804017f */
[----:B--2---:R-:W-:Y:S05]  /*244b0*/  @!P2 NANOSLEEP.SYNCS 0x989680 ;  /* 0x009896800000a95d */ /* 0x004fea0003900000 */
[----:B------:R-:W2:Y:S02]  /*244c0*/  @!P2 SYNCS.PHASECHK.TRANS64 P2, [R12+URZ+0x28c30], R211 ;  /* 0x028c30d30c00a5a7 */ /* 0x000ea4000804007f */
[----:B--2---:R-:W-:Y:S05]  /*244d0*/  @!P2 BRA `(.L_x_5924) ;  /* 0xfffffffc00f0a947 */ /* 0x004fea000383ffff */
[----:B------:R-:W-:Y:S05]  /*244e0*/  BRA `(.L_x_5923) ;  /* 0xfffffec400a47947 */ /* 0x000fea000383ffff */
.L_x_5930:
[----:B----4-:R4:W0:Y:S02]  /*244f0*/  SYNCS.PHASECHK.TRANS64.TRYWAIT P2, [R12+URZ+0x28c50], R211 ;  /* 0x028c50d30c0075a7 */ /* 0x010824000804017f */
[----:B0-----:R-:W-:Y:S05]  /*24500*/  @!P2 NANOSLEEP.SYNCS 0x989680 ;  /* 0x009896800000a95d */ /* 0x001fea0003900000 */
[----:B------:R-:W0:Y:S02]  /*24510*/  @!P2 SYNCS.PHASECHK.TRANS64 P2, [R12+URZ+0x28c50], R211 ;  /* 0x028c50d30c00a5a7 */ /* 0x000e24000804007f */
[----:B0-----:R-:W-:Y:S05]  /*24520*/  @!P2 BRA `(.L_x_5930) ;  /* 0xfffffffc00f0a947 */ /* 0x001fea000383ffff */
[----:B------:R-:W-:Y:S05]  /*24530*/  BRA `(.L_x_5929) ;  /* 0xfffffee000087947 */ /* 0x000fea000383ffff */
.L_x_5939:
[----:B-1----:R1:W2:Y:S02]  /*24540*/  SYNCS.PHASECHK.TRANS64.TRYWAIT P1, [R21+URZ+0x28c30], R209 ;  /* 0x028c30d1150075a7 */ /* 0x0022a4000802017f */
[----:B--2---:R-:W-:Y:S05]  /*24550*/  @!P1 NANOSLEEP.SYNCS 0x989680 ;  /* 0x009896800000995d */ /* 0x004fea0003900000 */
[----:B------:R-:W2:Y:S02]  /*24560*/  @!P1 SYNCS.PHASECHK.TRANS64 P1, [R21+URZ+0x28c30], R209 ;  /* 0x028c30d1150095a7 */ /* 0x000ea4000802007f */
[----:B--2---:R-:W-:Y:S05]  /*24570*/  @!P1 BRA `(.L_x_5939) ;  /* 0xfffffffc00f09947 */ /* 0x004fea000383ffff */
[----:B------:R-:W-:Y:S05]  /*24580*/  BRA `(.L_x_5938) ;  /* 0xfffffee400207947 */ /* 0x000fea000383ffff */
.L_x_5953:
[----:B-1----:R1:W2:Y:S02]  /*24590*/  SYNCS.PHASECHK.TRANS64.TRYWAIT P1, [R21+URZ+0x28c50], R209 ;  /* 0x028c50d1150075a7 */ /* 0x0022a4000802017f */
[----:B--2---:R-:W-:Y:S05]  /*245a0*/  @!P1 NANOSLEEP.SYNCS 0x989680 ;  /* 0x009896800000995d */ /* 0x004fea0003900000 */
[----:B------:R-:W2:Y:S02]  /*245b0*/  @!P1 SYNCS.PHASECHK.TRANS64 P1, [R21+URZ+0x28c50], R209 ;  /* 0x028c50d1150095a7 */ /* 0x000ea4000802007f */
[----:B--2---:R-:W-:Y:S05]  /*245c0*/  @!P1 BRA `(.L_x_5953) ;  /* 0xfffffffc00f09947 */ /* 0x004fea000383ffff */
[----:B------:R-:W-:Y:S05]  /*245d0*/  BRA `(.L_x_5952) ;  /* 0xffffff08002c7947 */ /* 0x000fea000383ffff */
.L_x_5997:
[----:B------:R-:W0:Y:S01]  /*245e0*/  S2R R13, SR_TID.X ;  /* 0x00000000000d7919 */ /* 0x000e220000002100 */
[----:B------:R-:W-:Y:S01]  /*245f0*/  BSSY B1, `(.L_x_6161) ;  /* 0x0000009000017945 */ /* 0x000fe20003800000 */
[----:B------:R-:W-:Y:S02]  /*24600*/  IMAD.MOV.U32 R12, RZ, RZ, RZ ;  /* 0x000000ffff0c7224 */ /* 0x000fe400078e00ff */
[----:B------:R-:W-:Y:S02]  /*24610*/  IMAD.MOV.U32 R11, RZ, RZ, 0x1f ;  /* 0x0000001fff0b7424 */ /* 0x000fe400078e00ff */
[----:B------:R-:W-:Y:S01]  /*24620*/  IMAD.MOV.U32 R15, RZ, RZ, -0x1 ;  /* 0xffffffffff0f7424 */ /* 0x000fe200078e00ff */
[----:B0-----:R-:W-:-:S04]  /*24630*/  SHF.R.U32.HI R13, RZ, 0x5, R13 ;  /* 0x00000005ff0d7819 */ /* 0x001fc8000001160d */
[----:B------:R-:W-:-:S07]  /*24640*/  LOP3.LUT R13, R13, 0x3, RZ, 0xc0, !PT ;  /* 0x000000030d0d7812 */ /* 0x000fce00078ec0ff */
[----:B-1----:R-:W-:Y:S05]  /*24650*/  WARPSYNC.COLLECTIVE R15, `(.L_x_6162) ;  /* 0x000000000f087348 */ /* 0x002fea0003c00000 */
[----:B-1----:R0:W1:Y:S02]  /*24660*/  SHFL.IDX P6, R14, R13, R12, R11 ;  /* 0x0000000c0d0e7389 */ /* 0x00206400000c000b */
[----:B01----:R-:W-:Y:S01]  /*24670*/  ENDCOLLECTIVE ;  /* 0x000000000000791b */ /* 0x003fe20003800000 */
.L_x_6162:
[----:B------:R-:W-:Y:S05]  /*24680*/  BSYNC B1 ;  /* 0x0000000000017941 */ /* 0x000fea0003800000 */
.L_x_6161:
[----:B------:R-:W-:Y:S05]  /*24690*/  BRA `(.L_x_6163) ;  /* 0xffffff8000d07947 */ /* 0x000fea000383ffff */
.L_x_5999:
[----:B------:R-:W-:Y:S01]  /*246a0*/  BSSY B1, `(.L_x_6164) ;  /* 0x0000006000017945 */ /* 0x000fe20003800000 */
[----:B------:R-:W-:-:S07]  /*246b0*/  IMAD.MOV.U32 R15, RZ, RZ, -0x1 ;  /* 0xffffffffff0f7424 */ /* 0x000fce00078e00ff */
[----:B0-----:R-:W-:Y:S05]  /*246c0*/  WARPSYNC.COLLECTIVE R15, `(.L_x_6165) ;  /* 0x000000000f0c7348 */ /* 0x001fea0003c00000 */
[----:B------:R-:W-:Y:S02]  /*246d0*/  ELECT P6, UR62, PT ;  /* 0x00000000003e782f */ /* 0x000fe400038c0000 */
[----:B------:R-:W-:Y:S01]  /*246e0*/  MOV R14, UR62 ;  /* 0x0000003e000e7c02 */ /* 0x000fe20008000f00 */
[----:B0-----:R-:W-:Y:S10]  /*246f0*/  ENDCOLLECTIVE ;  /* 0x000000000000791b */ /* 0x001ff40003800000 */
.L_x_6165:
[----:B------:R-:W-:Y:S05]  /*24700*/  BSYNC B1 ;  /* 0x0000000000017941 */ /* 0x000fea0003800000 */
.L_x_6164:
[----:B------:R-:W-:Y:S05]  /*24710*/  BRA `(.L_x_5998) ;  /* 0xffffff8000c87947 */ /* 0x000fea000383ffff */
.L_x_6001:
[----:B0-----:R0:W1:Y:S02]  /*24720*/  SYNCS.PHASECHK.TRANS64.TRYWAIT P0, [R18+URZ+0x28c20], R2 ;  /* 0x028c2002120075a7 */ /* 0x001064000800017f */
[----:B-1----:R-:W-:Y:S05]  /*24730*/  @!P0 NANOSLEEP.SYNCS 0x989680 ;  /* 0x009896800000895d */ /* 0x002fea0003900000 */
[----:B------:R-:W1:Y:S02]  /*24740*/  @!P0 SYNCS.PHASECHK.TRANS64 P0, [R18+URZ+0x28c20], R2 ;  /* 0x028c2002120085a7 */ /* 0x000e64000800007f */
[----:B-1----:R-:W-:Y:S05]  /*24750*/  @!P0 BRA `(.L_x_6001) ;  /* 0xfffffffc00f08947 */ /* 0x002fea000383ffff */
[----:B------:R-:W-:Y:S05]  /*24760*/  BRA `(.L_x_6166) ;  /* 0xffffff8000d87947 */ /* 0x000fea000383ffff */
.L_x_6005:
[----:B0-----:R0:W1:Y:S02]  /*24770*/  SYNCS.PHASECHK.TRANS64.TRYWAIT P0, [R11+URZ+0x28ca0], R2 ;  /* 0x028ca0020b0075a7 */ /* 0x001064000800017f */
[----:B-1----:R-:W-:Y:S05]  /*24780*/  @!P0 NANOSLEEP.SYNCS 0x989680 ;  /* 0x009896800000895d */ /* 0x002fea0003900000 */
[----:B------:R-:W1:Y:S02]  /*24790*/  @!P0 SYNCS.PHASECHK.TRANS64 P0, [R11+URZ+0x28ca0], R2 ;  /* 0x028ca0020b0085a7 */ /* 0x000e64000800007f */
[----:B-1----:R-:W-:Y:S05]  /*247a0*/  @!P0 BRA `(.L_x_6005) ;  /* 0xfffffffc00f08947 */ /* 0x002fea000383ffff */
[----:B------:R-:W-:Y:S05]  /*247b0*/  BRA `(.L_x_6167) ;  /* 0xffffff8000f07947 */ /* 0x000fea000383ffff */
.L_x_6010:
[----:B-1----:R1:W2:Y:S02]  /*247c0*/  SYNCS.PHASECHK.TRANS64.TRYWAIT P0, [R11+URZ+0x28cc0], R2 ;  /* 0x028cc0020b0075a7 */ /* 0x0022a4000800017f */
[----:B--2---:R-:W-:Y:S05]  /*247d0*/  @!P0 NANOSLEEP.SYNCS 0x989680 ;  /* 0x009896800000895d */ /* 0x004fea0003900000 */
[----:B------:R-:W2:Y:S02]  /*247e0*/  @!P0 SYNCS.PHASECHK.TRANS64 P0, [R11+URZ+0x28cc0], R2 ;  /* 0x028cc0020b0085a7 */ /* 0x000ea4000800007f */
[----:B--2---:R-:W-:Y:S05]  /*247f0*/  @!P0 BRA `(.L_x_6010) ;  /* 0xfffffffc00f08947 */ /* 0x004fea000383ffff */
[----:B------:R-:W-:Y:S05]  /*24800*/  BRA `(.L_x_6168) ;  /* 0xffffff84006c7947 */ /* 0x000fea000383ffff */
.L_x_6024:
[----:B0-----:R0:W1:Y:S02]  /*24810*/  SYNCS.PHASECHK.TRANS64.TRYWAIT P1, [R11+URZ+0x28ca0], R2 ;  /* 0x028ca0020b0075a7 */ /* 0x001064000802017f */
[----:B-1----:R-:W-:Y:S05]  /*24820*/  @!P1 NANOSLEEP.SYNCS 0x989680 ;  /* 0x009896800000995d */ /* 0x002fea0003900000 */
[----:B------:R-:W1:Y:S02]  /*24830*/  @!P1 SYNCS.PHASECHK.TRANS64 P1, [R11+URZ+0x28ca0], R2 ;  /* 0x028ca0020b0095a7 */ /* 0x000e64000802007f */
[----:B-1----:R-:W-:Y:S05]  /*24840*/  @!P1 BRA `(.L_x_6024) ;  /* 0xfffffffc00f09947 */ /* 0x002fea000383ffff */
[----:B------:R-:W-:Y:S05]  /*24850*/  BRA `(.L_x_6169) ;  /* 0xffffff8c00d07947 */ /* 0x000fea000383ffff */
.L_x_6029:
[----:B-1----:R1:W2:Y:S02]  /*24860*/  SYNCS.PHASECHK.TRANS64.TRYWAIT P1, [R11+URZ+0x28cc0], R2 ;  /* 0x028cc0020b0075a7 */ /* 0x0022a4000802017f */
[----:B--2---:R-:W-:Y:S05]  /*24870*/  @!P1 NANOSLEEP.SYNCS 0x989680 ;  /* 0x009896800000995d */ /* 0x004fea0003900000 */
[----:B------:R-:W2:Y:S02]  /*24880*/  @!P1 SYNCS.PHASECHK.TRANS64 P1, [R11+URZ+0x28cc0], R2 ;  /* 0x028cc0020b0095a7 */ /* 0x000ea4000802007f */
[----:B--2---:R-:W-:Y:S05]  /*24890*/  @!P1 BRA `(.L_x_6029) ;  /* 0xfffffffc00f09947 */ /* 0x004fea000383ffff */
[----:B------:R-:W-:Y:S05]  /*248a0*/  BRA `(.L_x_6170) ;  /* 0xffffff9000487947 */ /* 0x000fea000383ffff */
.L_x_6059:
[----:B------:R-:W0:Y:S01]  /*248b0*/  S2R R11, SR_TID.X ;  /* 0x00000000000b7919 */ /* 0x000e220000002100 */
[----:B------:R-:W-:Y:S01]  /*248c0*/  BSSY B0, `(.L_x_6171) ;  /* 0x000000a000007945 */ /* 0x000fe20003800000 */
[----:B------:R-:W-:Y:S02]  /*248d0*/  IMAD.MOV.U32 R12, RZ, RZ, RZ ;  /* 0x000000ffff0c7224 */ /* 0x000fe400078e00ff */
[----:B------:R-:W-:Y:S01]  /*248e0*/  IMAD.MOV.U32 R15, RZ, RZ, -0x1 ;  /* 0xffffffffff0f7424 */ /* 0x000fe200078e00ff */
[----:B0-----:R-:W-:-:S04]  /*248f0*/  SHF.R.U32.HI R11, RZ, 0x5, R11 ;  /* 0x00000005ff0b7819 */ /* 0x001fc8000001160b */
[----:B------:R-:W-:-:S05]  /*24900*/  LOP3.LUT R11, R11, 0x3, RZ, 0xc0, !PT ;  /* 0x000000030b0b7812 */ /* 0x000fca00078ec0ff */
[----:B------:R-:W-:Y:S02]  /*24910*/  IMAD.MOV.U32 R13, RZ, RZ, R11 ;  /* 0x000000ffff0d7224 */ /* 0x000fe400078e000b */
[----:B------:R-:W-:-:S07]  /*24920*/  IMAD.MOV.U32 R11, RZ, RZ, 0x1f ;  /* 0x0000001fff0b7424 */ /* 0x000fce00078e00ff */
[----:B-----5:R-:W-:Y:S05]  /*24930*/  WARPSYNC.COLLECTIVE R15, `(.L_x_6172) ;  /* 0x000000000f087348 */ /* 0x020fea0003c00000 */
[----:B------:R0:W1:Y:S02]  /*24940*/  SHFL.IDX P6, R14, R13, R12, R11 ;  /* 0x0000000c0d0e7389 */ /* 0x00006400000c000b */
[----:B01---5:R-:W-:Y:S01]  /*24950*/  ENDCOLLECTIVE ;  /* 0x000000000000791b */ /* 0x023fe20003800000 */
.L_x_6172:
[----:B------:R-:W-:Y:S05]  /*24960*/  BSYNC B0 ;  /* 0x0000000000007941 */ /* 0x000fea0003800000 */
.L_x_6171:
[----:B------:R-:W-:Y:S05]  /*24970*/  BRA `(.L_x_6173) ;  /* 0xffffffa800e07947 */ /* 0x000fea000383ffff */
.L_x_6062:
[----:B0-----:R0:W1:Y:S02]  /*24980*/  SYNCS.PHASECHK.TRANS64.TRYWAIT P0, [R25+URZ+0x28c40], R0 ;  /* 0x028c4000190075a7 */ /* 0x001064000800017f */
[----:B-1----:R-:W-:Y:S05]  /*24990*/  @!P0 NANOSLEEP.SYNCS 0x989680 ;  /* 0x009896800000895d */ /* 0x002fea0003900000 */
[----:B------:R-:W1:Y:S02]  /*249a0*/  @!P0 SYNCS.PHASECHK.TRANS64 P0, [R25+URZ+0x28c40], R0 ;  /* 0x028c4000190085a7 */ /* 0x000e64000800007f */
[----:B-1----:R-:W-:Y:S05]  /*249b0*/  @!P0 BRA `(.L_x_6062) ;  /* 0xfffffffc00f08947 */ /* 0x002fea000383ffff */
[----:B------:R-:W-:Y:S05]  /*249c0*/  BRA `(.L_x_6174) ;  /* 0xffffffac00187947 */ /* 0x000fea000383ffff */
.L_x_6063:
        /* <DEDUP_REMOVED lines=8> */
.L_x_6176:
[----:B------:R-:W-:Y:S05]  /*24a50*/  BSYNC B0 ;  /* 0x0000000000007941 */ /* 0x000fea0003800000 */
.L_x_6175:
[----:B------:R-:W-:Y:S01]  /*24a60*/  IMAD.MOV.U32 R13, RZ, RZ, R0 ;  /* 0x000000ffff0d7224 */ /* 0x000fe200078e0000 */
[----:B------:R-:W-:Y:S01]  /*24a70*/  MOV R11, 0x181f ;  /* 0x0000181f000b7802 */ /* 0x000fe20000000f00 */
[----:B------:R-:W-:Y:S02]  /*24a80*/  IMAD.MOV.U32 R12, RZ, RZ, RZ ;  /* 0x000000ffff0c7224 */ /* 0x000fe400078e00ff */
[----:B------:R-:W-:Y:S02]  /*24a90*/  IMAD.MOV.U32 R15, RZ, RZ, -0x1 ;  /* 0xffffffffff0f7424 */ /* 0x000fe400078e00ff */
[----:B------:R-:W-:Y:S02]  /*24aa0*/  IMAD.MOV.U32 R2, RZ, RZ, R14 ;  /* 0x000000ffff027224 */ /* 0x000fe400078e000e */
[----:B------:R-:W-:-:S07]  /*24ab0*/  @P0 IMAD R6, R4, 0x2, R18 ;  /* 0x0000000204060824 */ /* 0x000fce00078e0212 */
[----:B------:R-:W-:Y:S05]  /*24ac0*/  WARPSYNC.COLLECTIVE R15, `(.L_x_6177) ;  /* 0x000000000f087348 */ /* 0x000fea0003c00000 */
[----:B------:R0:W1:Y:S02]  /*24ad0*/  SHFL.IDX P6, R14, R13, R12, R11 ;  /* 0x0000000c0d0e7389 */ /* 0x00006400000c000b */
[----:B01----:R-:W-:Y:S01]  /*24ae0*/  ENDCOLLECTIVE ;  /* 0x000000000000791b */ /* 0x003fe20003800000 */
.L_x_6177:
[----:B------:R-:W-:Y:S02]  /*24af0*/  IMAD.MOV.U32 R13, RZ, RZ, R5 ;  /* 0x000000ffff0d7224 */ /* 0x000fe400078e0005 */
[----:B------:R-:W-:Y:S02]  /*24b00*/  IMAD.MOV.U32 R12, RZ, RZ, 0x1 ;  /* 0x00000001ff0c7424 */ /* 0x000fe400078e00ff */
[----:B------:R-:W-:-:S07]  /*24b10*/  IMAD.MOV.U32 R3, RZ, RZ, R14 ;  /* 0x000000ffff037224 */ /* 0x000fce00078e000e */
[----:B------:R-:W-:Y:S05]  /*24b20*/  WARPSYNC.COLLECTIVE R15, `(.L_x_6178) ;  /* 0x000000000f087348 */ /* 0x000fea0003c00000 */
[----:B------:R0:W1:Y:S02]  /*24b30*/  SHFL.IDX P6, R14, R13, R12, R11 ;  /* 0x0000000c0d0e7389 */ /* 0x00006400000c000b */
[----:B01----:R-:W-:Y:S01]  /*24b40*/  ENDCOLLECTIVE ;  /* 0x000000000000791b */ /* 0x003fe20003800000 */
.L_x_6178:
        /* <DEDUP_REMOVED lines=15> */
.L_x_6179:
[----:B------:R-:W-:Y:S02]  /*24c40*/  @P0 IMAD R6, R4, 0x2, R18 ;  /* 0x0000000204060824 */ /* 0x000fe400078e0212 */
[----:B------:R-:W-:Y:S02]  /*24c50*/  IMAD.MOV.U32 R13, RZ, RZ, R5 ;  /* 0x000000ffff0d7224 */ /* 0x000fe400078e0005 */
[----:B------:R-:W-:Y:S02]  /*24c60*/  IMAD.MOV.U32 R12, RZ, RZ, 0x2 ;  /* 0x00000002ff0c7424 */ /* 0x000fe400078e00ff */
[----:B------:R-:W-:-:S07]  /*24c70*/  IMAD.MOV.U32 R3, RZ, RZ, R14 ;  /* 0x000000ffff037224 */ /* 0x000fce00078e000e */
[----:B------:R-:W-:Y:S05]  /*24c80*/  WARPSYNC.COLLECTIVE R15, `(.L_x_6180) ;  /* 0x000000000f087348 */ /* 0x000fea0003c00000 */
[----:B------:R0:W1:Y:S02]  /*24c90*/  SHFL.IDX P6, R14, R13, R12, R11 ;  /* 0x0000000c0d0e7389 */ /* 0x00006400000c000b */
[----:B01----:R-:W-:Y:S01]  /*24ca0*/  ENDCOLLECTIVE ;  /* 0x000000000000791b */ /* 0x003fe20003800000 */
.L_x_6180:
        /* <DEDUP_REMOVED lines=15> */
.L_x_6181:
[----:B------:R-:W-:Y:S01]  /*24da0*/  @P0 IMAD R6, R4, 0x2, R18 ;  /* 0x0000000204060824 */ /* 0x000fe200078e0212 */
[----:B------:R-:W-:Y:S01]  /*24db0*/  MOV R13, R5 ;  /* 0x00000005000d7202 */ /* 0x000fe20000000f00 */
[----:B------:R-:W-:Y:S02]  /*24dc0*/  IMAD.MOV.U32 R12, RZ, RZ, 0x3 ;  /* 0x00000003ff0c7424 */ /* 0x000fe400078e00ff */
[----:B------:R-:W-:-:S07]  /*24dd0*/  IMAD.MOV.U32 R3, RZ, RZ, R14 ;  /* 0x000000ffff037224 */ /* 0x000fce00078e000e */
[----:B------:R-:W-:Y:S05]  /*24de0*/  WARPSYNC.COLLECTIVE R15, `(.L_x_6182) ;  /* 0x000000000f087348 */ /* 0x000fea0003c00000 */
[----:B------:R0:W1:Y:S02]  /*24df0*/  SHFL.IDX P6, R14, R13, R12, R11 ;  /* 0x0000000c0d0e7389 */ /* 0x00006400000c000b */
[----:B01----:R-:W-:Y:S01]  /*24e00*/  ENDCOLLECTIVE ;  /* 0x000000000000791b */ /* 0x003fe20003800000 */
.L_x_6182:
        /* <DEDUP_REMOVED lines=10> */
.L_x_6183:
[----:B------:R-:W-:Y:S01]  /*24eb0*/  @!PT LDS RZ, [RZ] ;  /* 0x00000000fffff984 */ /* 0x000fe20000000800 */
[----:B------:R-:W-:Y:S01]  /*24ec0*/  @!PT LDS RZ, [RZ] ;  /* 0x00000000fffff984 */ /* 0x000fe20000000800 */
[----:B------:R-:W-:Y:S01]  /*24ed0*/  @!PT LDS RZ, [RZ] ;  /* 0x00000000fffff984 */ /* 0x000fe20000000800 */
[----:B------:R0:W-:Y:S01]  /*24ee0*/  @P0 LDGSTS.E.BYPASS.LTC128B.128 [R6+0x23400], desc[UR40][R2.64], !P2 ;  /* 0x2340000002060fae */ /* 0x0001e2000d101d68 */
[----:B------:R-:W-:Y:S01]  /*24ef0*/  IMAD.MOV.U32 R0, RZ, RZ, R14 ;  /* 0x000000ffff007224 */ /* 0x000fe200078e000e */
[----:B------:R-:W-:Y:S06]  /*24f00*/  BRA `(.L_x_6184) ;  /* 0xffffffa800bc7947 */ /* 0x000fec000383ffff */
.L_x_6068:
[----:B------:R-:W-:Y:S02]  /*24f10*/  IMAD.MOV.U32 R13, RZ, RZ, R4 ;  /* 0x000000ffff0d7224 */ /* 0x000fe400078e0004 */
[----:B------:R-:W-:Y:S02]  /*24f20*/  IMAD.MOV.U32 R12, RZ, RZ, RZ ;  /* 0x000000ffff0c7224 */ /* 0x000fe400078e00ff */
[----:B------:R-:W-:Y:S02]  /*24f30*/  IMAD.MOV.U32 R11, RZ, RZ, 0x181f ;  /* 0x0000181fff0b7424 */ /* 0x000fe400078e00ff */
[----:B------:R-:W-:Y:S02]  /*24f40*/  IMAD.MOV.U32 R15, RZ, RZ, -0x1 ;  /* 0xffffffffff0f7424 */ /* 0x000fe400078e00ff */
[----:B-----5:R-:W-:Y:S02]  /*24f50*/  IMAD R5, R20, R7, RZ ;  /* 0x0000000714057224 */ /* 0x020fe400078e02ff */
[----:B------:R-:W-:-:S07]  /*24f60*/  IMAD.IADD R31, R10, 0x1, R31 ;  /* 0x000000010a1f7824 */ /* 0x000fce00078e021f */
[----:B------:R-:W-:Y:S05]  /*24f70*/  WARPSYNC.COLLECTIVE R15, `(.L_x_6185) ;  /* 0x000000000f087348 */ /* 0x000fea0003c00000 */
[----:B------:R0:W1:Y:S02]  /*24f80*/  SHFL.IDX P6, R14, R13, R12, R11 ;  /* 0x0000000c0d0e7389 */ /* 0x00006400000c000b */
[----:B01----:R-:W-:Y:S01]  /*24f90*/  ENDCOLLECTIVE ;  /* 0x000000000000791b */ /* 0x003fe20003800000 */
.L_x_6185:
[C---:B------:R-:W-:Y:S01]  /*24fa0*/  VIADD R6, R31.reuse, 0x10 ;  /* 0x000000101f067836 */ /* 0x040fe20000000000 */
[----:B------:R-:W-:Y:S01]  /*24fb0*/  ISETP.GE.AND P0, PT, R31, R5, PT ;  /* 0x000000051f00720c */ /* 0x000fe20003f06270 */
[----:B------:R-:W-:Y:S02]  /*24fc0*/  IMAD.MOV.U32 R13, RZ, RZ, R0 ;  /* 0x000000ffff0d7224 */ /* 0x000fe400078e0000 */
[----:B------:R-:W-:-:S10]  /*24fd0*/  IMAD.MOV.U32 R2, RZ, RZ, R14 ;  /* 0x000000ffff027224 */ /* 0x000fd400078e000e */
[----:B------:R-:W-:Y:S05]  /*24fe0*/  WARPSYNC.COLLECTIVE R15, `(.L_x_6186) ;  /* 0x000000000f087348 */ /* 0x000fea0003c00000 */
[----:B------:R0:W1:Y:S02]  /*24ff0*/  SHFL.IDX P6, R14, R13, R12, R11 ;  /* 0x0000000c0d0e7389 */ /* 0x00006400000c000b */
[----:B01----:R-:W-:Y:S01]  /*25000*/  ENDCOLLECTIVE ;  /* 0x000000000000791b */ /* 0x003fe20003800000 */
.L_x_6186:
[----:B------:R-:W-:Y:S02]  /*25010*/  IMAD.MOV.U32 R13, RZ, RZ, R4 ;  /* 0x000000ffff0d7224 */ /* 0x000fe400078e0004 */
[----:B------:R-:W-:Y:S02]  /*25020*/  IMAD.MOV.U32 R12, RZ, RZ, 0x1 ;  /* 0x00000001ff0c7424 */ /* 0x000fe400078e00ff */
[----:B------:R-:W-:-:S07]  /*25030*/  IMAD.MOV.U32 R3, RZ, RZ, R14 ;  /* 0x000000ffff037224 */ /* 0x000fce00078e000e */
[----:B------:R-:W-:Y:S05]  /*25040*/  WARPSYNC.COLLECTIVE R15, `(.L_x_6187) ;  /* 0x000000000f087348 */ /* 0x000fea0003c00000 */
[----:B------:R0:W1:Y:S02]  /*25050*/  SHFL.IDX P6, R14, R13, R12, R11 ;  /* 0x0000000c0d0e7389 */ /* 0x00006400000c000b */
[----:B01----:R-:W-:Y:S01]  /*25060*/  ENDCOLLECTIVE ;  /* 0x000000000000791b */ /* 0x003fe20003800000 */
.L_x_6187:
        /* <DEDUP_REMOVED lines=15> */
.L_x_6188:
[----:B------:R-:W-:Y:S02]  /*25160*/  IMAD.MOV.U32 R13, RZ, RZ, R4 ;  /* 0x000000ffff0d7224 */ /* 0x000fe400078e0004 */
[----:B------:R-:W-:Y:S01]  /*25170*/  IMAD.MOV.U32 R12, RZ, RZ, 0x2 ;  /* 0x00000002ff0c7424 */ /* 0x000fe200078e00ff */
[----:B------:R-:W-:-:S07]  /*25180*/  MOV R3, R14 ;  /* 0x0000000e00037202 */ /* 0x000fce0000000f00 */
[----:B------:R-:W-:Y:S05]  /*25190*/  WARPSYNC.COLLECTIVE R15, `(.L_x_6189) ;  /* 0x000000000f087348 */ /* 0x000fea0003c00000 */
[----:B------:R0:W1:Y:S02]  /*251a0*/  SHFL.IDX P6, R14, R13, R12, R11 ;  /* 0x0000000c0d0e7389 */ /* 0x00006400000c000b */
[----:B01----:R-:W-:Y:S01]  /*251b0*/  ENDCOLLECTIVE ;  /* 0x000000000000791b */ /* 0x003fe20003800000 */
.L_x_6189:
        /* <DEDUP_REMOVED lines=16> */
.L_x_6190:
[----:B------:R-:W-:Y:S02]  /*252c0*/  IMAD.MOV.U32 R13, RZ, RZ, R4 ;  /* 0x000000ffff0d7224 */ /* 0x000fe400078e0004 */
[----:B------:R-:W-:Y:S02]  /*252d0*/  IMAD.MOV.U32 R12, RZ, RZ, 0x3 ;  /* 0x00000003ff0c7424 */ /* 0x000fe400078e00ff */
[----:B------:R-:W-:-:S07]  /*252e0*/  IMAD.MOV.U32 R3, RZ, RZ, R14 ;  /* 0x000000ffff037224 */ /* 0x000fce00078e000e */
[----:B------:R-:W-:Y:S05]  /*252f0*/  WARPSYNC.COLLECTIVE R15, `(.L_x_6191) ;  /* 0x000000000f087348 */ /* 0x000fea0003c00000 */
[----:B------:R0:W1:Y:S02]  /*25300*/  SHFL.IDX P6, R14, R13, R12, R11 ;  /* 0x0000000c0d0e7389 */ /* 0x00006400000c000b */
[----:B01----:R-:W-:Y:S01]  /*25310*/  ENDCOLLECTIVE ;  /* 0x000000000000791b */ /* 0x003fe20003800000 */
.L_x_6191:
        /* <DEDUP_REMOVED lines=10> */
.L_x_6192:
[----:B------:R-:W-:Y:S01]  /*253c0*/  @!PT LDS RZ, [RZ] ;  /* 0x00000000fffff984 */ /* 0x000fe20000000800 */
[----:B------:R-:W-:Y:S01]  /*253d0*/  @!PT LDS RZ, [RZ] ;  /* 0x00000000fffff984 */ /* 0x000fe20000000800 */
[----:B------:R-:W-:Y:S01]  /*253e0*/  @!PT LDS RZ, [RZ] ;  /* 0x00000000fffff984 */ /* 0x000fe20000000800 */
[----:B------:R1:W-:Y:S01]  /*253f0*/  @!P0 LDGSTS.E.BYPASS.LTC128B.128 [R8+0x21400], desc[UR40][R2.64], !P1 ;  /* 0x2140000002088fae */ /* 0x0003e2000c901d68 */
[----:B------:R-:W-:Y:S01]  /*25400*/  IMAD.MOV.U32 R0, RZ, RZ, R14 ;  /* 0x000000ffff007224 */ /* 0x000fe200078e000e */
[----:B------:R-:W-:Y:S06]  /*25410*/  BRA `(.L_x_6193) ;  /* 0xffffffac00e07947 */ /* 0x000fec000383ffff */
.L_x_6071:
[----:B0-----:R0:W1:Y:S02]  /*25420*/  SYNCS.PHASECHK.TRANS64.TRYWAIT P0, [R18+URZ+0x28c20], R0 ;  /* 0x028c2000120075a7 */ /* 0x001064000800017f */
[----:B-1----:R-:W-:Y:S05]  /*25430*/  @!P0 NANOSLEEP.SYNCS 0x989680 ;  /* 0x009896800000895d */ /* 0x002fea0003900000 */
[----:B------:R-:W1:Y:S02]  /*25440*/  @!P0 SYNCS.PHASECHK.TRANS64 P0, [R18+URZ+0x28c20], R0 ;  /* 0x028c2000120085a7 */ /* 0x000e64000800007f */
[----:B-1----:R-:W-:Y:S05]  /*25450*/  @!P0 BRA `(.L_x_6071) ;  /* 0xfffffffc00f08947 */ /* 0x002fea000383ffff */
[----:B------:R-:W-:Y:S05]  /*25460*/  BRA `(.L_x_6194) ;  /* 0xffffffb0003c7947 */ /* 0x000fea000383ffff */
.L_x_6074:
[----:B0-----:R0:W1:Y:S02]  /*25470*/  SYNCS.PHASECHK.TRANS64.TRYWAIT P0, [R25+URZ+0x28c60], R0 ;  /* 0x028c6000190075a7 */ /* 0x001064000800017f */
[----:B-1----:R-:W-:Y:S05]  /*25480*/  @!P0 NANOSLEEP.SYNCS 0x989680 ;  /* 0x009896800000895d */ /* 0x002fea0003900000 */
[----:B------:R-:W1:Y:S02]  /*25490*/  @!P0 SYNCS.PHASECHK.TRANS64 P0, [R25+URZ+0x28c60], R0 ;  /* 0x028c6000190085a7 */ /* 0x000e64000800007f */
[----:B-1----:R-:W-:Y:S05]  /*254a0*/  @!P0 BRA `(.L_x_6074) ;  /* 0xfffffffc00f08947 */ /* 0x002fea000383ffff */
[----:B------:R-:W-:Y:S05]  /*254b0*/  BRA `(.L_x_6195) ;  /* 0xffffffb0004c7947 */ /* 0x000fea000383ffff */
.L_x_6075:
        /* <DEDUP_REMOVED lines=8> */
.L_x_6197:
[----:B------:R-:W-:Y:S05]  /*25540*/  BSYNC B0 ;  /* 0x0000000000007941 */ /* 0x000fea0003800000 */
.L_x_6196:
[----:B------:R0:W5:Y:S01]  /*25550*/  LDL R8, [R1+0x4] ;  /* 0x0000040001087983 */ /* 0x0001620000100800 */
[----:B------:R-:W-:Y:S01]  /*25560*/  MOV R13, R5 ;  /* 0x00000005000d7202 */ /* 0x000fe20000000f00 */
[----:B------:R-:W-:Y:S01]  /*25570*/  IMAD.MOV.U32 R12, RZ, RZ, RZ ;  /* 0x000000ffff0c7224 */ /* 0x000fe200078e00ff */
[C---:B------:R-:W-:Y:S01]  /*25580*/  LOP3.LUT P5, RZ, R30.reuse, 0x2, RZ, 0xc0, !PT ;  /* 0x000000021eff7812 */ /* 0x040fe200078ac0ff */
        /* <DEDUP_REMOVED lines=11> */
.L_x_6198:
        /* <DEDUP_REMOVED lines=40> */
.L_x_6199:
[----:B------:R-:W-:Y:S02]  /*258c0*/  IMAD.MOV.U32 R13, RZ, RZ, R5 ;  /* 0x000000ffff0d7224 */ /* 0x000fe400078e0005 */
[----:B------:R-:W-:-:S07]  /*258d0*/  IMAD.MOV.U32 R3, RZ, RZ, R14 ;  /* 0x000000ffff037224 */ /* 0x000fce00078e000e */
[----:B------:R-:W-:Y:S05]  /*258e0*/  WARPSYNC.COLLECTIVE R15, `(.L_x_6200) ;  /* 0x000000000f087348 */ /* 0x000fea0003c00000 */
[----:B------:R0:W1:Y:S02]  /*258f0*/  SHFL.IDX P6, R14, R13, R12, R11 ;  /* 0x0000000c0d0e7389 */ /* 0x00006400000c000b */
[----:B01----:R-:W-:Y:S01]  /*25900*/  ENDCOLLECTIVE ;  /* 0x000000000000791b */ /* 0x003fe20003800000 */
.L_x_6200:
        /* <DEDUP_REMOVED lines=29> */
.L_x_6201:
[----:B------:R-:W-:Y:S02]  /*25ae0*/  IMAD.MOV.U32 R13, RZ, RZ, R5 ;  /* 0x000000ffff0d7224 */ /* 0x000fe400078e0005 */
[----:B------:R-:W-:-:S07]  /*25af0*/  IMAD.MOV.U32 R7, RZ, RZ, R14 ;  /* 0x000000ffff077224 */ /* 0x000fce00078e000e */
[----:B------:R-:W-:Y:S05]  /*25b00*/  WARPSYNC.COLLECTIVE R15, `(.L_x_6202) ;  /* 0x000000000f087348 */ /* 0x000fea0003c00000 */
[----:B------:R0:W1:Y:S02]  /*25b10*/  SHFL.IDX P6, R14, R13, R12, R11 ;  /* 0x0000000c0d0e7389 */ /* 0x00006400000c000b */
[----:B01----:R-:W-:Y:S01]  /*25b20*/  ENDCOLLECTIVE ;  /* 0x000000000000791b */ /* 0x003fe20003800000 */
.L_x_6202:
[----:B------:R-:W-:Y:S02]  /*25b30*/  IMAD.MOV.U32 R13, RZ, RZ, R6 ;  /* 0x000000ffff0d7224 */ /* 0x000fe400078e0006 */
[----:B------:R-:W-:Y:S01]  /*25b40*/  IMAD.MOV.U32 R12, RZ, RZ, 0x3 ;  /* 0x00000003ff0c7424 */ /* 0x000fe200078e00ff */
[----:B------:R-:W-:-:S04]  /*25b50*/  MOV R2, R14 ;  /* 0x0000000e00027202 */ /* 0x000fc80000000f00 */
        /* <DEDUP_REMOVED lines=26> */
.L_x_6203:
[----:B------:R-:W-:Y:S02]  /*25d00*/  IMAD.MOV.U32 R13, RZ, RZ, R5 ;  /* 0x000000ffff0d7224 */ /* 0x000fe400078e0005 */
[----:B------:R-:W-:-:S07]  /*25d10*/  IMAD.MOV.U32 R6, RZ, RZ, R14 ;  /* 0x000000ffff067224 */ /* 0x000fce00078e000e */
[----:B------:R-:W-:Y:S05]  /*25d20*/  WARPSYNC.COLLECTIVE R15, `(.L_x_6204) ;  /* 0x000000000f087348 */ /* 0x000fea0003c00000 */
[----:B------:R0:W1:Y:S02]  /*25d30*/  SHFL.IDX P6, R14, R13, R12, R11 ;  /* 0x0000000c0d0e7389 */ /* 0x00006400000c000b */
[----:B01----:R-:W-:Y:S01]  /*25d40*/  ENDCOLLECTIVE ;  /* 0x000000000000791b */ /* 0x003fe20003800000 */
.L_x_6204:
[----:B------:R-:W-:Y:S01]  /*25d50*/  IMAD.MOV.U32 R2, RZ, RZ, R14 ;  /* 0x000000ffff027224 */ /* 0x000fe200078e000e */
[----:B------:R-:W-:Y:S06]  /*25d60*/  BRA `(.L_x_6205) ;  /* 0xffffffac00d87947 */ /* 0x000fec000383ffff */
.L_x_6082:
[----:B0-----:R0:W1:Y:S02]  /*25d70*/  SYNCS.PHASECHK.TRANS64.TRYWAIT P0, [R6+URZ+0x28c40], R20 ;  /* 0x028c4014060075a7 */ /* 0x001064000800017f */
[----:B-1----:R-:W-:Y:S05]  /*25d80*/  @!P0 NANOSLEEP.SYNCS 0x989680 ;  /* 0x009896800000895d */ /* 0x002fea0003900000 */
[----:B------:R-:W1:Y:S02]  /*25d90*/  @!P0 SYNCS.PHASECHK.TRANS64 P0, [R6+URZ+0x28c40], R20 ;  /* 0x028c4014060085a7 */ /* 0x000e64000800007f */
[----:B-1----:R-:W-:Y:S05]  /*25da0*/  @!P0 BRA `(.L_x_6082) ;  /* 0xfffffffc00f08947 */ /* 0x002fea000383ffff */
[----:B------:R-:W-:Y:S05]  /*25db0*/  BRA `(.L_x_6206) ;  /* 0xffffffb400687947 */ /* 0x000fea000383ffff */
.L_x_6083:
        /* <DEDUP_REMOVED lines=8> */
.L_x_6208:
[----:B------:R-:W-:Y:S05]  /*25e40*/  BSYNC B1 ;  /* 0x0000000000017941 */ /* 0x000fea0003800000 */
.L_x_6207:
        /* <DEDUP_REMOVED lines=9> */
.L_x_6209:
[----:B------:R-:W-:Y:S01]  /*25ee0*/  MOV R13, R25 ;  /* 0x00000019000d7202 */ /* 0x000fe20000000f00 */
[----:B------:R-:W-:Y:S02]  /*25ef0*/  IMAD.MOV.U32 R12, RZ, RZ, 0x1 ;  /* 0x00000001ff0c7424 */ /* 0x000fe400078e00ff */
[----:B------:R-:W-:-:S07]  /*25f00*/  IMAD.MOV.U32 R2, RZ, RZ, R14 ;  /* 0x000000ffff027224 */ /* 0x000fce00078e000e */
[----:B------:R-:W-:Y:S05]  /*25f10*/  WARPSYNC.COLLECTIVE R15, `(.L_x_6210) ;  /* 0x000000000f087348 */ /* 0x000fea0003c00000 */
[----:B------:R0:W1:Y:S02]  /*25f20*/  SHFL.IDX P6, R14, R13, R12, R11 ;  /* 0x0000000c0d0e7389 */ /* 0x00006400000c000b */
[----:B01----:R-:W-:Y:S01]  /*25f30*/  ENDCOLLECTIVE ;  /* 0x000000000000791b */ /* 0x003fe20003800000 */
.L_x_6210:
        /* <DEDUP_REMOVED lines=11> */
.L_x_6211:
[----:B------:R-:W-:Y:S02]  /*25ff0*/  IMAD.MOV.U32 R13, RZ, RZ, R25 ;  /* 0x000000ffff0d7224 */ /* 0x000fe400078e0019 */
[----:B------:R-:W-:Y:S02]  /*26000*/  IMAD.MOV.U32 R12, RZ, RZ, 0x2 ;  /* 0x00000002ff0c7424 */ /* 0x000fe400078e00ff */
[----:B------:R-:W-:-:S07]  /*26010*/  IMAD.MOV.U32 R2, RZ, RZ, R14 ;  /* 0x000000ffff027224 */ /* 0x000fce00078e000e */
[----:B------:R-:W-:Y:S05]  /*26020*/  WARPSYNC.COLLECTIVE R15, `(.L_x_6212) ;  /* 0x000000000f087348 */ /* 0x000fea0003c00000 */
[----:B------:R0:W1:Y:S02]  /*26030*/  SHFL.IDX P6, R14, R13, R12, R11 ;  /* 0x0000000c0d0e7389 */ /* 0x00006400000c000b */
[----:B01----:R-:W-:Y:S01]  /*26040*/  ENDCOLLECTIVE ;  /* 0x000000000000791b */ /* 0x003fe20003800000 */
.L_x_6212:
        /* <DEDUP_REMOVED lines=11> */
.L_x_6213:
[----:B------:R-:W-:Y:S02]  /*26100*/  IMAD.MOV.U32 R13, RZ, RZ, R25 ;  /* 0x000000ffff0d7224 */ /* 0x000fe400078e0019 */
[----:B------:R-:W-:Y:S02]  /*26110*/  IMAD.MOV.U32 R12, RZ, RZ, 0x3 ;  /* 0x00000003ff0c7424 */ /* 0x000fe400078e00ff */
[----:B------:R-:W-:-:S07]  /*26120*/  IMAD.MOV.U32 R2, RZ, RZ, R14 ;  /* 0x000000ffff027224 */ /* 0x000fce00078e000e */
[----:B------:R-:W-:Y:S05]  /*26130*/  WARPSYNC.COLLECTIVE R15, `(.L_x_6214) ;  /* 0x000000000f087348 */ /* 0x000fea0003c00000 */
[----:B------:R0:W1:Y:S02]  /*26140*/  SHFL.IDX P6, R14, R13, R12, R11 ;  /* 0x0000000c0d0e7389 */ /* 0x00006400000c000b */
[----:B01----:R-:W-:Y:S01]  /*26150*/  ENDCOLLECTIVE ;  /* 0x000000000000791b */ /* 0x003fe20003800000 */
.L_x_6214:
        /* <DEDUP_REMOVED lines=11> */
.L_x_6215:
[----:B------:R-:W-:Y:S01]  /*26210*/  IMAD.MOV.U32 R2, RZ, RZ, R14 ;  /* 0x000000ffff027224 */ /* 0x000fe200078e000e */
[----:B------:R-:W-:Y:S06]  /*26220*/  BRA `(.L_x_6216) ;  /* 0xffffffb000f07947 */ /* 0x000fec000383ffff */
.L_x_6088:
[----:B---3--:R3:W4:Y:S02]  /*26230*/  SYNCS.PHASECHK.TRANS64.TRYWAIT P0, [R6+URZ+0x28c60], R20 ;  /* 0x028c6014060075a7 */ /* 0x008724000800017f */
[----:B----4-:R-:W-:Y:S05]  /*26240*/  @!P0 NANOSLEEP.SYNCS 0x989680 ;  /* 0x009896800000895d */ /* 0x010fea0003900000 */
[----:B------:R-:W4:Y:S02]  /*26250*/  @!P0 SYNCS.PHASECHK.TRANS64 P0, [R6+URZ+0x28c60], R20 ;  /* 0x028c6014060085a7 */ /* 0x000f24000800007f */
[----:B----4-:R-:W-:Y:S05]  /*26260*/  @!P0 BRA `(.L_x_6088) ;  /* 0xfffffffc00f08947 */ /* 0x010fea000383ffff */
[----:B------:R-:W-:Y:S05]  /*26270*/  BRA `(.L_x_6217) ;  /* 0xffffffb400407947 */ /* 0x000fea000383ffff */
.L_x_6089:
[----:B------:R-:W-:Y:S01]  /*26280*/  BSSY B1, `(.L_x_6218) ;  /* 0x0000008000017945 */ /* 0x000fe20003800000 */
[----:B------:R-:W-:Y:S01]  /*26290*/  IMAD.MOV.U32 R13, RZ, RZ, R10 ;  /* 0x000000ffff0d7224 */ /* 0x000fe200078e000a */
[----:B------:R-:W-:Y:S01]  /*262a0*/  MOV R11, 0x181f ;  /* 0x0000181f000b7802 */ /* 0x000fe20000000f00 */
[----:B------:R-:W-:Y:S02]  /*262b0*/  IMAD.MOV.U32 R12, RZ, RZ, RZ ;  /* 0x000000ffff0c7224 */ /* 0x000fe400078e00ff */
[----:B------:R-:W-:-:S07]  /*262c0*/  IMAD.MOV.U32 R15, RZ, RZ, -0x1 ;  /* 0xffffffffff0f7424 */ /* 0x000fce00078e00ff */
[----:B0-23--:R-:W-:Y:S05]  /*262d0*/  WARPSYNC.COLLECTIVE R15, `(.L_x_6219) ;  /* 0x000000000f087348 */ /* 0x00dfea0003c00000 */
[----:B------:R1:W4:Y:S02]  /*262e0*/  SHFL.IDX P6, R14, R13, R12, R11 ;  /* 0x0000000c0d0e7389 */ /* 0x00032400000c000b */
[----:B01234-:R-:W-:Y:S01]  /*262f0*/  ENDCOLLECTIVE ;  /* 0x000000000000791b */ /* 0x01ffe20003800000 */
.L_x_6219:
[----:B------:R-:W-:Y:S05]  /*26300*/  BSYNC B1 ;  /* 0x0000000000017941 */ /* 0x000fea0003800000 */
.L_x_6218:
        /* <DEDUP_REMOVED lines=13> */
.L_x_6220:
        /* <DEDUP_REMOVED lines=17> */
.L_x_6221:
        /* <DEDUP_REMOVED lines=16> */
.L_x_6222:
        /* <DEDUP_REMOVED lines=19> */
.L_x_6223:
        /* <DEDUP_REMOVED lines=14> */
.L_x_6224:
        /* <DEDUP_REMOVED lines=10> */
[----:B------:R-:W-:-:S09]  /*268a0*/  LOP3.LUT P3, RZ, R16, 0x4000, RZ, 0xc0, !PT ;  /* 0x0000400010ff7812 */ /* 0x000fd2000786c0ff */
[----:B------:R0:W-:Y:S04]  /*268b0*/  LDGSTS.E.BYPASS.LTC128B.128 [R21+0x3400], desc[UR40][R2.64+0x80], !P2 ;  /* 0x0340008002157fae */ /* 0x0001e8000d101d68 */
[----:B------:R0:W-:Y:S02]  /*268c0*/  LDGSTS.E.BYPASS.LTC128B.128 [R21+0x5400], desc[UR40][R2.64+0x100], !P6 ;  /* 0x0540010002157fae */ /* 0x0001e4000f101d68 */
[----:B0-----:R-:W-:Y:S05]  /*268d0*/  WARPSYNC.COLLECTIVE R15, `(.L_x_6225) ;  /* 0x000000000f087348 */ /* 0x001fea0003c00000 */
[----:B------:R1:W2:Y:S02]  /*268e0*/  SHFL.IDX P6, R14, R13, R12, R11 ;  /* 0x0000000c0d0e7389 */ /* 0x0002a400000c000b */
[----:B012---:R-:W-:Y:S01]  /*268f0*/  ENDCOLLECTIVE ;  /* 0x000000000000791b */ /* 0x007fe20003800000 */
.L_x_6225:
        /* <DEDUP_REMOVED lines=14> */
.L_x_6226:
[----:B------:R-:W-:Y:S05]  /*269e0*/  BRA `(.L_x_6227) ;  /* 0xffffffb000a47947 */ /* 0x000fea000383ffff */
.L_x_6097:
[----:B------:R-:W-:Y:S01]  /*269f0*/  BSSY B0, `(.L_x_6228) ;  /* 0x0000008000007945 */ /* 0x000fe20003800000 */
[----:B------:R-:W-:Y:S02]  /*26a00*/  IMAD.MOV.U32 R13, RZ, RZ, R24 ;  /* 0x000000ffff0d7224 */ /* 0x000fe400078e0018 */
[----:B------:R-:W-:Y:S02]  /*26a10*/  IMAD.MOV.U32 R12, RZ, RZ, RZ ;  /* 0x000000ffff0c7224 */ /* 0x000fe400078e00ff */
[----:B------:R-:W-:Y:S02]  /*26a20*/  IMAD.MOV.U32 R11, RZ, RZ, 0x1f ;  /* 0x0000001fff0b7424 */ /* 0x000fe400078e00ff */
[----:B------:R-:W-:-:S07]  /*26a30*/  IMAD.MOV.U32 R15, RZ, RZ, -0x1 ;  /* 0xffffffffff0f7424 */ /* 0x000fce00078e00ff */
[----:B0123--:R-:W-:Y:S05]  /*26a40*/  WARPSYNC.COLLECTIVE R15, `(.L_x_6229) ;  /* 0x000000000f087348 */ /* 0x00ffea0003c00000 */
[----:B-1----:R1:W4:Y:S02]  /*26a50*/  SHFL.IDX P6, R14, R13, R12, R11 ;  /* 0x0000000c0d0e7389 */ /* 0x00232400000c000b */
[----:B01234-:R-:W-:Y:S01]  /*26a60*/  ENDCOLLECTIVE ;  /* 0x000000000000791b */ /* 0x01ffe20003800000 */
.L_x_6229:
[----:B------:R-:W-:Y:S05]  /*26a70*/  BSYNC B0 ;  /* 0x0000000000007941 */ /* 0x000fea0003800000 */
.L_x_6228:
        /* <DEDUP_REMOVED lines=9> */
.L_x_6230:
[----:B------:R-:W-:Y:S02]  /*26b10*/  ULDC UR4, c[0x0][0xc3c] ;  /* 0x00030f0000047ab9 */ /* 0x000fe40000000800 */
[----:B------:R-:W-:-:S13]  /*26b20*/  ISETP.GE.OR P1, PT, R9, UR4, !P0 ;  /* 0x0000000409007c0c */ /* 0x000fda000c726670 */
[----:B------:R-:W0:Y:S08]  /*26b30*/  @!P1 LDC.64 R2, c[0x0][0xc80] ;  /* 0x00032000ff029b82 */ /* 0x000e300000000a00 */
[----:B------:R-:W1:Y:S01]  /*26b40*/  @!P1 LDC.64 R4, c[0x0][0xc78] ;  /* 0x00031e00ff049b82 */ /* 0x000e620000000a00 */
[----:B------:R-:W-:Y:S02]  /*26b50*/  CS2R R24, SRZ ;  /* 0x0000000000187805 */ /* 0x000fe4000001ff00 */
[----:B------:R-:W-:Y:S01]  /*26b60*/  MOV R11, RZ ;  /* 0x000000ff000b7202 */ /* 0x000fe20000000f00 */
[----:B------:R-:W-:-:S02]  /*26b70*/  IMAD.MOV.U32 R6, RZ, RZ, R14 ;  /* 0x000000ffff067224 */ /* 0x000fc400078e000e */
        /* <DEDUP_REMOVED lines=16> */
.L_x_6231:
[----:B------:R-:W-:Y:S01]  /*26c80*/  IMAD.MOV.U32 R12, RZ, RZ, 0x2 ;  /* 0x00000002ff0c7424 */ /* 0x000fe200078e00ff */
[----:B------:R-:W-:-:S05]  /*26c90*/  SEL R4, R14, RZ, P1 ;  /* 0x000000ff0e047207 */ /* 0x000fca0000800000 */
[----:B------:R-:W-:-:S04]  /*26ca0*/  IMAD.IADD R4, R13, 0x1, R4 ;  /* 0x000000010d047824 */ /* 0x000fc800078e0204 */
[----:B------:R-:W-:-:S07]  /*26cb0*/  IMAD.MOV.U32 R13, RZ, RZ, R4 ;  /* 0x000000ffff0d7224 */ /* 0x000fce00078e0004 */
[----:B------:R-:W-:Y:S05]  /*26cc0*/  WARPSYNC.COLLECTIVE R15, `(.L_x_6232) ;  /* 0x000000000f087348 */ /* 0x000fea0003c00000 */
[----:B------:R0:W1:Y:S02]  /*26cd0*/  SHFL.UP P6, R14, R13, R12, R11 ;  /* 0x0400000c0d0e7389 */ /* 0x00006400000c000b */
[----:B01----:R-:W-:Y:S01]  /*26ce0*/  ENDCOLLECTIVE ;  /* 0x000000000000791b */ /* 0x003fe20003800000 */
.L_x_6232:
[----:B------:R-:W-:Y:S01]  /*26cf0*/  IMAD.MOV.U32 R12, RZ, RZ, 0x4 ;  /* 0x00000004ff0c7424 */ /* 0x000fe200078e00ff */
[----:B------:R-:W-:-:S05]  /*26d00*/  SEL R3, R14, RZ, P2 ;  /* 0x000000ff0e037207 */ /* 0x000fca0001000000 */
[----:B------:R-:W-:-:S04]  /*26d10*/  IMAD.IADD R2, R4, 0x1, R3 ;  /* 0x0000000104027824 */ /* 0x000fc800078e0203 */
[----:B------:R-:W-:-:S07]  /*26d20*/  IMAD.MOV.U32 R13, RZ, RZ, R2 ;  /* 0x000000ffff0d7224 */ /* 0x000fce00078e0002 */
[----:B------:R-:W-:Y:S05]  /*26d30*/  WARPSYNC.COLLECTIVE R15, `(.L_x_6233) ;  /* 0x000000000f087348 */ /* 0x000fea0003c00000 */
[----:B------:R0:W1:Y:S02]  /*26d40*/  SHFL.UP P6, R14, R13, R12, R11 ;  /* 0x0400000c0d0e7389 */ /* 0x00006400000c000b */
[----:B01----:R-:W-:Y:S01]  /*26d50*/  ENDCOLLECTIVE ;  /* 0x000000000000791b */ /* 0x003fe20003800000 */
.L_x_6233:
[----:B------:R-:W-:Y:S01]  /*26d60*/  IMAD.MOV.U32 R12, RZ, RZ, 0x8 ;  /* 0x00000008ff0c7424 */ /* 0x000fe200078e00ff */
[----:B------:R-:W-:-:S05]  /*26d70*/  SEL R3, R14, RZ, P3 ;  /* 0x000000ff0e037207 */ /* 0x000fca0001800000 */
[----:B------:R-:W-:-:S04]  /*26d80*/  IMAD.IADD R3, R2, 0x1, R3 ;  /* 0x0000000102037824 */ /* 0x000fc800078e0203 */
[----:B------:R-:W-:-:S07]  /*26d90*/  IMAD.MOV.U32 R13, RZ, RZ, R3 ;  /* 0x000000ffff0d7224 */ /* 0x000fce00078e0003 */
[----:B------:R-:W-:Y:S05]  /*26da0*/  WARPSYNC.COLLECTIVE R15, `(.L_x_6234) ;  /* 0x000000000f087348 */ /* 0x000fea0003c00000 */
[----:B------:R0:W1:Y:S02]  /*26db0*/  SHFL.UP P6, R14, R13, R12, R11 ;  /* 0x0400000c0d0e7389 */ /* 0x00006400000c000b */
[----:B01----:R-:W-:Y:S01]  /*26dc0*/  ENDCOLLECTIVE ;  /* 0x000000000000791b */ /* 0x003fe20003800000 */
.L_x_6234:
[----:B------:R-:W-:Y:S01]  /*26dd0*/  IMAD.MOV.U32 R12, RZ, RZ, 0x10 ;  /* 0x00000010ff0c7424 */ /* 0x000fe200078e00ff */
[----:B------:R-:W-:-:S05]  /*26de0*/  SEL R4, R14, RZ, P4 ;  /* 0x000000ff0e047207 */ /* 0x000fca0002000000 */
[----:B------:R-:W-:-:S04]  /*26df0*/  IMAD.IADD R4, R3, 0x1, R4 ;  /* 0x0000000103047824 */ /* 0x000fc800078e0204 */
[----:B------:R-:W-:-:S07]  /*26e00*/  IMAD.MOV.U32 R13, RZ, RZ, R4 ;  /* 0x000000ffff0d7224 */ /* 0x000fce00078e0004 */
[----:B------:R-:W-:Y:S05]  /*26e10*/  WARPSYNC.COLLECTIVE R15, `(.L_x_6235) ;  /* 0x000000000f087348 */ /* 0x000fea0003c00000 */
[----:B------:R0:W1:Y:S02]  /*26e20*/  SHFL.UP P6, R14, R13, R12, R11 ;  /* 0x0400000c0d0e7389 */ /* 0x00006400000c000b */
[----:B01----:R-:W-:Y:S01]  /*26e30*/  ENDCOLLECTIVE ;  /* 0x000000000000791b */ /* 0x003fe20003800000 */
.L_x_6235:
        /* <DEDUP_REMOVED lines=8> */
.L_x_6236:
[----:B------:R-:W-:Y:S05]  /*26ec0*/  BRA `(.L_x_6237) ;  /* 0xffffffb400407947 */ /* 0x000fea000383ffff */
.L_x_6100:
[----:B------:R-:W-:Y:S01]  /*26ed0*/  BSSY B0, `(.L_x_6238) ;  /* 0x0000007000007945 */ /* 0x000fe20003800000 */
[----:B------:R-:W-:Y:S01]  /*26ee0*/  IMAD.MOV.U32 R12, RZ, RZ, 0x1 ;  /* 0x00000001ff0c7424 */ /* 0x000fe200078e00ff */
[----:B------:R-:W-:Y:S01]  /*26ef0*/  MOV R15, 0xffffffff ;  /* 0xffffffff000f7802 */ /* 0x000fe20000000f00 */
[----:B------:R-:W-:-:S07]  /*26f00*/  IMAD.MOV.U32 R11, RZ, RZ, RZ ;  /* 0x000000ffff0b7224 */ /* 0x000fce00078e00ff */
[----:B------:R-:W-:Y:S05]  /*26f10*/  WARPSYNC.COLLECTIVE R15, `(.L_x_6239) ;  /* 0x000000000f087348 */ /* 0x000fea0003c00000 */
[----:B------:R0:W1:Y:S02]  /*26f20*/  SHFL.UP P6, R14, R13, R12, R11 ;  /* 0x0400000c0d0e7389 */ /* 0x00006400000c000b */
[----:B01----:R-:W-:Y:S01]  /*26f30*/  ENDCOLLECTIVE ;  /* 0x000000000000791b */ /* 0x003fe20003800000 */
.L_x_6239:
[----:B------:R-:W-:Y:S05]  /*26f40*/  BSYNC B0 ;  /* 0x0000000000007941 */ /* 0x000fea0003800000 */
.L_x_6238:
        /* <DEDUP_REMOVED lines=8> */
.L_x_6240:
[----:B------:R-:W-:Y:S01]  /*26fd0*/  IMAD.MOV.U32 R12, RZ, RZ, 0x4 ;  /* 0x00000004ff0c7424 */ /* 0x000fe200078e00ff */
[----:B------:R-:W-:-:S05]  /*26fe0*/  SEL R2, R14, RZ, P2 ;  /* 0x000000ff0e027207 */ /* 0x000fca0001000000 */
[----:B------:R-:W-:-:S04]  /*26ff0*/  IMAD.IADD R2, R13, 0x1, R2 ;  /* 0x000000010d027824 */ /* 0x000fc800078e0202 */
[----:B------:R-:W-:-:S07]  /*27000*/  IMAD.MOV.U32 R13, RZ, RZ, R2 ;  /* 0x000000ffff0d7224 */ /* 0x000fce00078e0002 */
[----:B------:R-:W-:Y:S05]  /*27010*/  WARPSYNC.COLLECTIVE R15, `(.L_x_6241) ;  /* 0x000000000f087348 */ /* 0x000fea0003c00000 */
[----:B------:R0:W1:Y:S02]  /*27020*/  SHFL.UP P6, R14, R13, R12, R11 ;  /* 0x0400000c0d0e7389 */ /* 0x00006400000c000b */
[----:B01----:R-:W-:Y:S01]  /*27030*/  ENDCOLLECTIVE ;  /* 0x000000000000791b */ /* 0x003fe20003800000 */
.L_x_6241:
[----:B------:R-:W-:Y:S01]  /*27040*/  IMAD.MOV.U32 R12, RZ, RZ, 0x8 ;  /* 0x00000008ff0c7424 */ /* 0x000fe200078e00ff */
[----:B------:R-:W-:-:S05]  /*27050*/  SEL R3, R14, RZ, P3 ;  /* 0x000000ff0e037207 */ /* 0x000fca0001800000 */
[----:B------:R-:W-:-:S04]  /*27060*/  IMAD.IADD R3, R2, 0x1, R3 ;  /* 0x0000000102037824 */ /* 0x000fc800078e0203 */
[----:B------:R-:W-:-:S07]  /*27070*/  IMAD.MOV.U32 R13, RZ, RZ, R3 ;  /* 0x000000ffff0d7224 */ /* 0x000fce00078e0003 */
[----:B------:R-:W-:Y:S05]  /*27080*/  WARPSYNC.COLLECTIVE R15, `(.L_x_6242) ;  /* 0x000000000f087348 */ /* 0x000fea0003c00000 */
[----:B------:R0:W1:Y:S02]  /*27090*/  SHFL.UP P6, R14, R13, R12, R11 ;  /* 0x0400000c0d0e7389 */ /* 0x00006400000c000b */
[----:B01----:R-:W-:Y:S01]  /*270a0*/  ENDCOLLECTIVE ;  /* 0x000000000000791b */ /* 0x003fe20003800000 */
.L_x_6242:
[----:B------:R-:W-:Y:S01]  /*270b0*/  IMAD.MOV.U32 R12, RZ, RZ, 0x10 ;  /* 0x00000010ff0c7424 */ /* 0x000fe200078e00ff */
[----:B------:R-:W-:-:S05]  /*270c0*/  SEL R4, R14, RZ, P4 ;  /* 0x000000ff0e047207 */ /* 0x000fca0002000000 */
[----:B------:R-:W-:-:S04]  /*270d0*/  IMAD.IADD R4, R3, 0x1, R4 ;  /* 0x0000000103047824 */ /* 0x000fc800078e0204 */
[----:B------:R-:W-:-:S07]  /*270e0*/  IMAD.MOV.U32 R13, RZ, RZ, R4 ;  /* 0x000000ffff0d7224 */ /* 0x000fce00078e0004 */
[----:B------:R-:W-:Y:S05]  /*270f0*/  WARPSYNC.COLLECTIVE R15, `(.L_x_6243) ;  /* 0x000000000f087348 */ /* 0x000fea0003c00000 */
[----:B------:R0:W1:Y:S02]  /*27100*/  SHFL.UP P6, R14, R13, R12, R11 ;  /* 0x0400000c0d0e7389 */ /* 0x00006400000c000b */
[----:B01----:R-:W-:Y:S01]  /*27110*/  ENDCOLLECTIVE ;  /* 0x000000000000791b */ /* 0x003fe20003800000 */
.L_x_6243:
        /* <DEDUP_REMOVED lines=8> */
.L_x_6244:
[----:B------:R-:W-:Y:S05]  /*271a0*/  BRA `(.L_x_6245) ;  /* 0xffffffb4002c7947 */ /* 0x000fea000383ffff */
.L_x_6102:
[----:B------:R-:W-:Y:S01]  /*271b0*/  BSSY B0, `(.L_x_6246) ;  /* 0x0000006000007945 */ /* 0x000fe20003800000 */
[----:B------:R-:W-:Y:S01]  /*271c0*/  PLOP3.LUT P6, PT, P6, PT, PT, 0x8, 0x0 ;  /* 0x000000000000781c */ /* 0x000fe200037ce170 */
[----:B------:R-:W-:-:S12]  /*271d0*/  IMAD.MOV.U32 R15, RZ, RZ, -0x1 ;  /* 0xffffffffff0f7424 */ /* 0x000fd800078e00ff */
[----:B0-----:R-:W-:Y:S05]  /*271e0*/  WARPSYNC.COLLECTIVE R15, `(.L_x_6247) ;  /* 0x000000000f087348 */ /* 0x001fea0003c00000 */
[----:B------:R-:W-:Y:S01]  /*271f0*/  VOTE.ANY R14, PT, P6 ;  /* 0x00000000000e7806 */ /* 0x000fe200030e0100 */
[----:B0-----:R-:W-:Y:S06]  /*27200*/  ENDCOLLECTIVE ;  /* 0x000000000000791b */ /* 0x001fec0003800000 */
.L_x_6247:
[----:B------:R-:W-:Y:S05]  /*27210*/  BSYNC B0 ;  /* 0x0000000000007941 */ /* 0x000fea0003800000 */
.L_x_6246:
[----:B------:R-:W-:Y:S01]  /*27220*/  MOV R3, R14 ;  /* 0x0000000e00037202 */ /* 0x000fe20000000f00 */
[----:B------:R-:W-:Y:S02]  /*27230*/  IMAD.MOV.U32 R13, RZ, RZ, R25 ;  /* 0x000000ffff0d7224 */ /* 0x000fe400078e0019 */
[----:B------:R-:W-:Y:S01]  /*27240*/  IMAD.MOV.U32 R11, RZ, RZ, 0x1f ;  /* 0x0000001fff0b7424 */ /* 0x000fe200078e00ff */
[----:B------:R-:W0:Y:S01]  /*27250*/  POPC R7, R3 ;  /* 0x0000000300077309 */ /* 0x000e220000000000 */
[----:B------:R-:W-:Y:S02]  /*27260*/  IMAD.MOV.U32 R15, RZ, RZ, -0x1 ;  /* 0xffffffffff0f7424 */ /* 0x000fe400078e00ff */
[----:B0-----:R-:W-:Y:S02]  /*27270*/  IMAD.MOV.U32 R12, RZ, RZ, R7 ;  /* 0x000000ffff0c7224 */ /* 0x001fe400078e0007 */
[----:B------:R-:W-:-:S07]  /*27280*/  IMAD.IADD R27, R7, 0x1, R27 ;  /* 0x00000001071b7824 */ /* 0x000fce00078e021b */
[----:B------:R-:W-:Y:S05]  /*27290*/  WARPSYNC.COLLECTIVE R15, `(.L_x_6248) ;  /* 0x000000000f087348 */ /* 0x000fea0003c00000 */
[----:B------:R0:W1:Y:S02]  /*272a0*/  SHFL.IDX P6, R14, R13, R12, R11 ;  /* 0x0000000c0d0e7389 */ /* 0x00006400000c000b */
[----:B01----:R-:W-:Y:S01]  /*272b0*/  ENDCOLLECTIVE ;  /* 0x000000000000791b */ /* 0x003fe20003800000 */
.L_x_6248:
[----:B------:R-:W-:Y:S02]  /*272c0*/  IMAD.MOV.U32 R13, RZ, RZ, R5 ;  /* 0x000000ffff0d7224 */ /* 0x000fe400078e0005 */
[----:B------:R-:W-:-:S07]  /*272d0*/  IMAD.MOV.U32 R25, RZ, RZ, R14 ;  /* 0x000000ffff197224 */ /* 0x000fce00078e000e */
[----:B------:R-:W-:Y:S05]  /*272e0*/  WARPSYNC.COLLECTIVE R15, `(.L_x_6249) ;  /* 0x000000000f087348 */ /* 0x000fea0003c00000 */
[----:B------:R0:W1:Y:S02]  /*272f0*/  SHFL.IDX P6, R14, R13, R12, R11 ;  /* 0x0000000c0d0e7389 */ /* 0x00006400000c000b */
[----:B01----:R-:W-:Y:S01]  /*27300*/  ENDCOLLECTIVE ;  /* 0x000000000000791b */ /* 0x003fe20003800000 */
.L_x_6249:
[----:B------:R-:W-:Y:S01]  /*27310*/  IMAD.MOV.U32 R5, RZ, RZ, R14 ;  /* 0x000000ffff057224 */ /* 0x000fe200078e000e */
[----:B------:R-:W-:Y:S06]  /*27320*/  BRA `(.L_x_6250) ;  /* 0xffffffb4000c7947 */ /* 0x000fec000383ffff */
.L_x_6104:
[----:B------:R-:W-:Y:S01]  /*27330*/  BSSY B0, `(.L_x_6251) ;  /* 0x0000007000007945 */ /* 0x000fe20003800000 */
[----:B------:R-:W-:Y:S02]  /*27340*/  IMAD.MOV.U32 R13, RZ, RZ, R2 ;  /* 0x000000ffff0d7224 */ /* 0x000fe400078e0002 */
[----:B------:R-:W-:Y:S02]  /*27350*/  IMAD.MOV.U32 R11, RZ, RZ, 0x1f ;  /* 0x0000001fff0b7424 */ /* 0x000fe400078e00ff */
[----:B------:R-:W-:-:S07]  /*27360*/  IMAD.MOV.U32 R15, RZ, RZ, -0x1 ;  /* 0xffffffffff0f7424 */ /* 0x000fce00078e00ff */
[----:B0123--:R-:W-:Y:S05]  /*27370*/  WARPSYNC.COLLECTIVE R15, `(.L_x_6252) ;  /* 0x000000000f087348 */ /* 0x00ffea0003c00000 */
[----:B------:R4:W0:Y:S02]  /*27380*/  SHFL.IDX P6, R14, R13, R12, R11 ;  /* 0x0000000c0d0e7389 */ /* 0x00082400000c000b */
[----:B01234-:R-:W-:Y:S01]  /*27390*/  ENDCOLLECTIVE ;  /* 0x000000000000791b */ /* 0x01ffe20003800000 */
.L_x_6252:
[----:B------:R-:W-:Y:S05]  /*273a0*/  BSYNC B0 ;  /* 0x0000000000007941 */ /* 0x000fea0003800000 */
.L_x_6251:
[----:B------:R-:W-:Y:S01]  /*273b0*/  IMAD.MOV.U32 R24, RZ, RZ, R14 ;  /* 0x000000ffff187224 */ /* 0x000fe200078e000e */
[----:B------:R-:W-:Y:S06]  /*273c0*/  BRA `(.L_x_6103) ;  /* 0xffffffb000fc7947 */ /* 0x000fec000383ffff */
.L_x_6110:
[----:B0-----:R0:W1:Y:S02]  /*273d0*/  SYNCS.PHASECHK.TRANS64.TRYWAIT P0, [R7+URZ+0x28c20], R0 ;  /* 0x028c2000070075a7 */ /* 0x001064000800017f */
[----:B-1----:R-:W-:Y:S05]  /*273e0*/  @!P0 NANOSLEEP.SYNCS 0x989680 ;  /* 0x009896800000895d */ /* 0x002fea0003900000 */
[----:B------:R-:W1:Y:S02]  /*273f0*/  @!P0 SYNCS.PHASECHK.TRANS64 P0, [R7+URZ+0x28c20], R0 ;  /* 0x028c2000070085a7 */ /* 0x000e64000800007f */
[----:B-1----:R-:W-:Y:S05]  /*27400*/  @!P0 BRA `(.L_x_6110) ;  /* 0xfffffffc00f08947 */ /* 0x002fea000383ffff */
[----:B------:R-:W-:Y:S05]  /*27410*/  BRA `(.L_x_6253) ;  /* 0xffffffbc00547947 */ /* 0x000fea000383ffff */
.L_x_6111:
        /* <DEDUP_REMOVED lines=11> */
.L_x_6255:
[----:B------:R-:W-:Y:S05]  /*274d0*/  BSYNC B0 ;  /* 0x0000000000007941 */ /* 0x000fea0003800000 */
.L_x_6254:
[----:B------:R-:W-:Y:S05]  /*274e0*/  BRA `(.L_x_6256) ;  /* 0xffffffbc003c7947 */ /* 0x000fea000383ffff */
.L_x_6112:
[----:B------:R-:W-:Y:S01]  /*274f0*/  BSSY B0, `(.L_x_6257) ;  /* 0x0000006000007945 */ /* 0x000fe20003800000 */
[----:B------:R-:W-:-:S07]  /*27500*/  IMAD.MOV.U32 R15, RZ, RZ, -0x1 ;  /* 0xffffffffff0f7424 */ /* 0x000fce00078e00ff */
[----:B0-234-:R-:W-:Y:S05]  /*27510*/  WARPSYNC.COLLECTIVE R15, `(.L_x_6258) ;  /* 0x000000000f0c7348 */ /* 0x01dfea0003c00000 */
[----:B------:R-:W-:Y:S02]  /*27520*/  ELECT P6, UR62, PT ;  /* 0x00000000003e782f */ /* 0x000fe400038c0000 */
[----:B------:R-:W-:Y:S01]  /*27530*/  MOV R14, UR62 ;  /* 0x0000003e000e7c02 */ /* 0x000fe20008000f00 */
[----:B0-234-:R-:W-:Y:S10]  /*27540*/  ENDCOLLECTIVE ;  /* 0x000000000000791b */ /* 0x01dff40003800000 */
.L_x_6258:
[----:B------:R-:W-:Y:S05]  /*27550*/  BSYNC B0 ;  /* 0x0000000000007941 */ /* 0x000fea0003800000 */
.L_x_6257:
[----:B------:R-:W-:Y:S05]  /*27560*/  BRA `(.L_x_6259) ;  /* 0xffffffbc00307947 */ /* 0x000fea000383ffff */
.L_x_6114:
[----:B0-----:R0:W1:Y:S02]  /*27570*/  SYNCS.PHASECHK.TRANS64.TRYWAIT P1, [R5+URZ+0x28c40], R0 ;  /* 0x028c4000050075a7 */ /* 0x001064000802017f */
[----:B-1----:R-:W-:Y:S05]  /*27580*/  @!P1 NANOSLEEP.SYNCS 0x989680 ;  /* 0x009896800000995d */ /* 0x002fea0003900000 */
[----:B------:R-:W1:Y:S02]  /*27590*/  @!P1 SYNCS.PHASECHK.TRANS64 P1, [R5+URZ+0x28c40], R0 ;  /* 0x028c4000050095a7 */ /* 0x000e64000802007f */
[----:B-1----:R-:W-:Y:S05]  /*275a0*/  @!P1 BRA `(.L_x_6114) ;  /* 0xfffffffc00f09947 */ /* 0x002fea000383ffff */
[----:B------:R-:W-:Y:S05]  /*275b0*/  BRA `(.L_x_6260) ;  /* 0xffffffbc00507947 */ /* 0x000fea000383ffff */
.L_x_6116:
[----:B-1----:R1:W0:Y:S02]  /*275c0*/  SYNCS.PHASECHK.TRANS64.TRYWAIT P1, [R3+URZ+0x28c40], R2 ;  /* 0x028c4002030075a7 */ /* 0x002224000802017f */
[----:B0-----:R-:W-:Y:S05]  /*275d0*/  @!P1 NANOSLEEP.SYNCS 0x989680 ;  /* 0x009896800000995d */ /* 0x001fea0003900000 */
[----:B------:R-:W0:Y:S02]  /*275e0*/  @!P1 SYNCS.PHASECHK.TRANS64 P1, [R3+URZ+0x28c40], R2 ;  /* 0x028c4002030095a7 */ /* 0x000e24000802007f */
[----:B0-----:R-:W-:Y:S05]  /*275f0*/  @!P1 BRA `(.L_x_6116) ;  /* 0xfffffffc00f09947 */ /* 0x001fea000383ffff */
[----:B------:R-:W-:Y:S05]  /*27600*/  BRA `(.L_x_6261) ;  /* 0xffffffbc005c7947 */ /* 0x000fea000383ffff */
.L_x_6118:
[----:B------:R0:W0:Y:S02]  /*27610*/  SYNCS.PHASECHK.TRANS64.TRYWAIT P1, [R5+URZ+0x28c60], R0 ;  /* 0x028c6000050075a7 */ /* 0x000024000802017f */
[----:B0-----:R-:W-:Y:S05]  /*27620*/  @!P1 NANOSLEEP.SYNCS 0x989680 ;  /* 0x009896800000995d */ /* 0x001fea0003900000 */
[----:B------:R-:W0:Y:S02]  /*27630*/  @!P1 SYNCS.PHASECHK.TRANS64 P1, [R5+URZ+0x28c60], R0 ;  /* 0x028c6000050095a7 */ /* 0x000e24000802007f */
[----:B0-----:R-:W-:Y:S05]  /*27640*/  @!P1 BRA `(.L_x_6118) ;  /* 0xfffffffc00f09947 */ /* 0x001fea000383ffff */
[----:B------:R-:W-:Y:S05]  /*27650*/  BRA `(.L_x_6262) ;  /* 0xffffffbc00587947 */ /* 0x000fea000383ffff */
.L_x_6263:
        /* <DEDUP_REMOVED lines=10> */
.L_x_15751:


//--------------------- .text._ZN7cutlass13device_kernelIN5flash11enable_sm90INS1_16FlashAttnFwdSm90INS1_25CollectiveMainloopFwdSm90ILi2EN4cute5tupleIJNS5_1CILi1EEES8_S8_EEENS6_IJNS7_ILi64EEESA_SA_EEELi512ENS_6half_tEfNS_4arch4Sm90ELb0ELb1ELb1ELb1ELb1ELb0ELb1ELb0ELb0ELb1ELb1ELb0EEENS1_21CollectiveEpilogueFwdINS6_IJSA_NS7_ILi512EEESA_EEES9_SC_SE_Li256ELb1ELb1ELb1ELb0EEENS1_36VarlenDynamicPersistentTileSchedulerILi64ELi64ELi256ELi128ELb1ELb1ELb1ELb1ELb0ELb1EEEEEEEEEvNT_6ParamsE --------------------------
	.section	.text._ZN7cutlass13device_kernelIN5flash11enable_sm90INS1_16FlashAttnFwdSm90INS1_25CollectiveMainloopFwdSm90ILi2EN4cute5tupleIJNS5_1CILi1EEES8_S8_EEENS6_IJNS7_ILi64EEESA_SA_EEELi512ENS_6half_tEfNS_4arch4Sm90ELb0ELb1ELb1ELb1ELb1ELb0ELb1ELb0ELb0ELb1ELb1ELb0EEENS1_21CollectiveEpilogueFwdINS6_IJSA_NS7_ILi512EEESA_EEES9_SC_SE_Li256ELb1ELb1ELb1ELb0EEENS1_36VarlenDynamicPersistentTileSchedulerILi64ELi64ELi256ELi128ELb1ELb1ELb1ELb1ELb0ELb1EEEEEEEEEvNT_6ParamsE,"ax",@progbits
	.align	128
.text._ZN7cutlass13device_kernelIN5flash11enable_sm90INS1_16FlashAttnFwdSm90INS1_25CollectiveMainloopFwdSm90ILi2EN4cute5tupleIJNS5_1CILi1EEES8_S8_EEENS6_IJNS7_ILi64EEESA_SA_EEELi512ENS_6half_tEfNS_4arch4Sm90ELb0ELb1ELb1ELb1ELb1ELb0ELb1ELb0ELb0ELb1ELb1ELb0EEENS1_21CollectiveEpilogueFwdINS6_IJSA_NS7_ILi512EEESA_EEES9_SC_SE_Li256ELb1ELb1ELb1ELb0EEENS1_36VarlenDynamicPersistentTileSchedulerILi64ELi64ELi256ELi128ELb1ELb1ELb1ELb1ELb0ELb1EEEEEEEEEvNT_6ParamsE:
        .type           _ZN7cutlass13device_kernelIN5flash11enable_sm90INS1_16FlashAttnFwdSm90INS1_25CollectiveMainloopFwdSm90ILi2EN4cute5tupleIJNS5_1CILi1EEES8_S8_EEENS6_IJNS7_ILi64EEESA_SA_EEELi512ENS_6half_tEfNS_4arch4Sm90ELb0ELb1ELb1ELb1ELb1ELb0ELb1ELb0ELb0ELb1ELb1ELb0EEENS1_21CollectiveEpilogueFwdINS6_IJSA_NS7_ILi512EEESA_EEES9_SC_SE_Li256ELb1ELb1ELb1ELb0EEENS1_36VarlenDynamicPersistentTileSchedulerILi64ELi64ELi256ELi128ELb1ELb1ELb1ELb1ELb0ELb1EEEEEEEEEvNT_6ParamsE,@function
        .size           _ZN7cutlass13device_kernelIN5flash11enable_sm90INS1_16FlashAttnFwdSm90INS1_25CollectiveMainloopFwdSm90ILi2EN4cute5tupleIJNS5_1CILi1EEES8_S8_EEENS6_IJNS7_ILi64EEESA_SA_EEELi512ENS_6half_tEfNS_4arch4Sm90ELb0ELb1ELb1ELb1ELb1ELb0ELb1ELb0ELb0ELb1ELb1ELb0EEENS1_21CollectiveEpilogueFwdINS6_IJSA_NS7_ILi512EEESA_EEES9_SC_SE_Li256ELb1ELb1ELb1ELb0EEENS1_36VarlenDynamicPersistentTileSchedulerILi64ELi64ELi256ELi128ELb1ELb1ELb1ELb1ELb0ELb1EEEEEEEEEvNT_6ParamsE,(.L_x_15752 - _ZN7cutlass13device_kernelIN5flash11enable_sm90INS1_16FlashAttnFwdSm90INS1_25CollectiveMainloopFwdSm90ILi2EN4cute5tupleIJNS5_1CILi1EEES8_S8_EEENS6_IJNS7_ILi64EEESA_SA_EEELi512ENS_6half_tEfNS_4arch4Sm90ELb0ELb1ELb1ELb1ELb1ELb0ELb1ELb0ELb0ELb1ELb1ELb0EEENS1_21CollectiveEpilogueFwdINS6_IJSA_NS7_ILi512EEESA_EEES9_SC_SE_Li256ELb1ELb1ELb1ELb0EEENS1_36VarlenDynamicPersistentTileSchedulerILi64ELi64ELi256ELi128ELb1ELb1ELb1ELb1ELb0ELb1EEEEEEEEEvNT_6ParamsE)
        .other          _ZN7cutlass13device_kernelIN5flash11enable_sm90INS1_16FlashAttnFwdSm90INS1_25CollectiveMainloopFwdSm90ILi2EN4cute5tupleIJNS5_1CILi1EEES8_S8_EEENS6_IJNS7_ILi64EEESA_SA_EEELi512ENS_6half_tEfNS_4arch4Sm90ELb0ELb1ELb1ELb1ELb1ELb0ELb1ELb0ELb0ELb1ELb1ELb0EEENS1_21CollectiveEpilogueFwdINS6_IJSA_NS7_ILi512EEESA_EEES9_SC_SE_Li256ELb1ELb1ELb1ELb0EEENS1_36VarlenDynamicPersistentTileSchedulerILi64ELi64ELi256ELi128ELb1ELb1ELb1ELb1ELb0ELb1EEEEEEEEEvNT_6ParamsE,@"STO_CUDA_ENTRY STV_DEFAULT"
_ZN7cutlass13device_kernelIN5flash11enable_sm90INS1_16FlashAttnFwdSm90INS1_25CollectiveMainloopFwdSm90ILi2EN4cute5tupleIJNS5_1CILi1EEES8_S8_EEENS6_IJNS7_ILi64EEESA_SA_EEELi512ENS_6half_tEfNS_4arch4Sm90ELb0ELb1ELb1ELb1ELb1ELb0ELb1ELb0ELb0ELb1ELb1ELb0EEENS1_21CollectiveEpilogueFwdINS6_IJSA_NS7_ILi512EEESA_EEES9_SC_SE_Li256ELb1ELb1ELb1ELb0EEENS1_36VarlenDynamicPersistentTileSchedulerILi64ELi64ELi256ELi128ELb1ELb1ELb1ELb1ELb0ELb1EEEEEEEEEvNT_6ParamsE:
        /* <DEDUP_REMOVED lines=43> */
.L_x_6264:
        /* <DEDUP_REMOVED lines=22> */
.L_x_6265:
        /* <DEDUP_REMOVED lines=18> */
.L_x_6266:
        /* <DEDUP_REMOVED lines=22> */
.L_x_6267:
        /* <DEDUP_REMOVED lines=23> */
.L_x_6268:
[----:B------:R-:W-:Y:S01]  /*0800*/  UISETP.NE.AND UP0, UPT, UR58, URZ, UPT ;  /* 0x0000003f3a00728c */ /* 0x000fe2000bf05270 */
[----:B------:R-:W-:Y:S01]  /*0810*/  NOP ;  /* 0x0000000000007918 */ /* 0x000fe20000000000 */
[----:B0-----:R-:W-:Y:S01]  /*0820*/  ULDC UR5, c[0x0][0x20] ;  /* 0x0000080000057ab9 */ /* 0x001fe20000000800 */
[----:B------:R-:W-:Y:S01]  /*0830*/  UMOV UR4, 0x1 ;  /* 0x0000000100047882 */ /* 0x000fe20000000000 */
[----:B-1234-:R-:W-:Y:S01]  /*0840*/  BAR.SYNC.DEFER_BLOCKING 0x0 ;  /* 0x0000000000007b1d */ /* 0x01efe20000010000 */
[----:B------:R-:W-:Y:S01]  /*0850*/  IADD3 R2, P0, R1, UR5, RZ ;  /* 0x0000000501027c10 */ /* 0x000fe2000ff1e0ff */
[----:B------:R-:W-:Y:S01]  /*0860*/  USEL UR5, UR4, 0x2, !UP0 ;  /* 0x0000000204057887 */ /* 0x000fe2000c000000 */
[----:B------:R-:W-:-:S03]  /*0870*/  PLOP3.LUT P1, PT, PT, PT, UP0, 0x40, 0x0 ;  /* 0x000000000000781c */ /* 0x000fc60003f2e808 */
[----:B------:R-:W-:Y:S01]  /*0880*/  ULDC UR4, c[0x0][0x24] ;  /* 0x0000090000047ab9 */ /* 0x000fe20000000800 */
[----:B------:R-:W-:Y:S01]  /*0890*/  ULDC.64 UR36, c[0x0][0x208] ;  /* 0x0000820000247ab9 */ /* 0x000fe20000000a00 */
[----:B------:R-:W-:Y:S02]  /*08a0*/  IMAD.U32 R3, RZ, RZ, UR5 ;  /* 0x00000005ff037e24 */ /* 0x000fe4000f8e00ff */
[----:B------:R-:W-:-:S03]  /*08b0*/  IMAD.X R18, RZ, RZ, UR4, P0 ;  /* 0x00000004ff127e24 */ /* 0x000fc600080e06ff */
[----:B------:R0:W-:Y:S03]  /*08c0*/  STL [R1+0x454], R3 ;  /* 0x0004540301007387 */ /* 0x0001e60000100800 */
[----:B------:R-:W-:Y:S05]  /*08d0*/  @P1 BRA `(.L_x_6269) ;  /* 0x0000027000d81947 */ /* 0x000fea0003800000 */
.L_x_6270:
[----:B------:R-:W-:-:S08]  /*08e0*/  NOP ;  /* 0x0000000000007918 */ /* 0x000fd00000000000 */
[----:B------:R-:W1:Y:S02]  /*08f0*/  USETMAXREG.TRY_ALLOC.CTAPOOL UP0, 0xe8 ;  /* 0x000000e8000079c8 */ /* 0x000e640008000600 */
[----:B-1----:R-:W-:-:S13]  /*0900*/  PLOP3.LUT P0, PT, PT, PT, UP0, 0x80, 0x0 ;  /* 0x000000000000781c */ /* 0x002fda0003f0f008 */
[----:B------:R-:W-:Y:S05]  /*0910*/  @!P0 BRA `(.L_x_6270) ;  /* 0xfffffffc00f08947 */ /* 0x000fea000383ffff */
[----:B0-----:R-:W0:Y:S01]  /*0920*/  S2R R3, SR_TID.X ;  /* 0x0000000000037919 */ /* 0x001e220000002100 */
[----:B------:R-:W1:Y:S01]  /*0930*/  S2UR UR21, SR_CgaCtaId ;  /* 0x00000000001579c3 */ /* 0x000e620000008800 */
[----:B------:R-:W-:Y:S01]  /*0940*/  UMOV UR44, 0x400 ;  /* 0x00000400002c7882 */ /* 0x000fe20000000000 */
[----:B------:R-:W-:Y:S01]  /*0950*/  ULDC UR4, c[0x0][0xd3c] ;  /* 0x00034f0000047ab9 */ /* 0x000fe20000000800 */
[----:B------:R-:W-:Y:S04]  /*0960*/  STL.64 [R1+0x1c8], RZ ;  /* 0x0001c8ff01007387 */ /* 0x000fe80000100a00 */
[----:B------:R-:W-:Y:S04]  /*0970*/  STL [R1+0x1d0], RZ ;  /* 0x0001d0ff01007387 */ /* 0x000fe80000100800 */
[----:B------:R-:W-:Y:S01]  /*0980*/  STL [R1+0x1d4], RZ ;  /* 0x0001d4ff01007387 */ /* 0x000fe20000100800 */
[----:B-1----:R-:W-:Y:S01]  /*0990*/  ULEA UR44, UR21, UR44, 0x18 ;  /* 0x0000002c152c7291 */ /* 0x002fe2000f8ec03f */
[----:B0-----:R-:W-:-:S04]  /*09a0*/  LOP3.LUT R0, R3, 0xffffff80, RZ, 0xc0, !PT ;  /* 0xffffff8003007812 */ /* 0x001fc800078ec0ff */
[----:B------:R-:W-:-:S13]  /*09b0*/  ISETP.NE.AND P0, PT, R0, 0x80, PT ;  /* 0x000000800000780c */ /* 0x000fda0003f05270 */
[----:B------:R-:W-:Y:S06]  /*09c0*/  @!P0 BAR.ARV 0x8, 0x100 ;  /* 0x0204000000008b1d */ /* 0x000fec0000002000 */
[----:B------:R-:W-:-:S13]  /*09d0*/  ISETP.GE.U32.AND P0, PT, R3, 0x100, PT ;  /* 0x000001000300780c */ /* 0x000fda0003f06070 */
        /* <DEDUP_REMOVED lines=8> */
[----:B------:R-:W0:Y:S01]  /*0a60*/  S2UR UR4, SR_SWINHI ;  /* 0x00000000000479c3 */ /* 0x000e220000002f00 */
[----:B------:R-:W-:Y:S02]  /*0a70*/  R2UR UR7, R6 ;  /* 0x00000000060772ca */ /* 0x000fe400000e0000 */
[----:B------:R-:W-:Y:S02]  /*0a80*/  SHF.R.S32.HI R3, RZ, 0x1f, R0 ;  /* 0x0000001fff037819 */ /* 0x000fe40000011400 */
[----:B------:R-:W-:Y:S02]  /*0a90*/  R2UR UR5, R5 ;  /* 0x00000000050572ca */ /* 0x000fe400000e0000 */
[CC--:B------:R-:W-:Y:S02]  /*0aa0*/  LEA.HI R7, R3.reuse, R0.reuse, RZ, 0x7 ;  /* 0x0000000003077211 */ /* 0x0c0fe400078f38ff */
[----:B------:R-:W-:-:S02]  /*0ab0*/  LEA.HI R4, R3, R0, RZ, 0x4 ;  /* 0x0000000003047211 */ /* 0x000fc400078f20ff */
[CC--:B------:R-:W-:Y:S02]  /*0ac0*/  LEA.HI R207, R3.reuse, R0.reuse, RZ, 0x3 ;  /* 0x0000000003cf7211 */ /* 0x0c0fe400078f18ff */
[-C--:B------:R-:W-:Y:S02]  /*0ad0*/  LEA.HI R6, R3, R0.reuse, RZ, 0x2 ;  /* 0x0000000003067211 */ /* 0x080fe400078f10ff */
[----:B------:R-:W-:Y:S02]  /*0ae0*/  LOP3.LUT R9, R7, 0xffffff80, RZ, 0xc0, !PT ;  /* 0xffffff8007097812 */ /* 0x000fe400078ec0ff */
[----:B------:R-:W-:Y:S02]  /*0af0*/  LEA.HI R5, R3, R0, RZ, 0x5 ;  /* 0x0000000003057211 */ /* 0x000fe400078f28ff */
[----:B------:R-:W-:Y:S01]  /*0b00*/  LOP3.LUT R3, R4, 0xfffffff0, RZ, 0xc0, !PT ;  /* 0xfffffff004037812 */ /* 0x000fe200078ec0ff */
[----:B------:R-:W-:Y:S01]  /*0b10*/  IMAD.IADD R9, R0, 0x1, -R9 ;  /* 0x0000000100097824 */ /* 0x000fe200078e0a09 */
[----:B------:R-:W-:-:S02]  /*0b20*/  LOP3.LUT R157, R207, 0xfffffff8, RZ, 0xc0, !PT ;  /* 0xfffffff8cf9d7812 */ /* 0x000fc400078ec0ff */
[----:B------:R-:W-:Y:S01]  /*0b30*/  LOP3.LUT R11, R6, 0xfffffffc, RZ, 0xc0, !PT ;  /* 0xfffffffc060b7812 */ /* 0x000fe200078ec0ff */
[C---:B------:R-:W-:Y:S01]  /*0b40*/  IMAD.IADD R12, R0.reuse, 0x1, -R3 ;  /* 0x00000001000c7824 */ /* 0x040fe200078e0a03 */
[----:B------:R-:W-:Y:S01]  /*0b50*/  SHF.R.S32.HI R208, RZ, 0x7, R7 ;  /* 0x00000007ffd07819 */ /* 0x000fe20000011407 */
[C---:B------:R-:W-:Y:S01]  /*0b60*/  IMAD.IADD R157, R0.reuse, 0x1, -R157 ;  /* 0x00000001009d7824 */ /* 0x040fe200078e0a9d */
[----:B------:R-:W-:Y:S01]  /*0b70*/  SHF.R.S32.HI R13, RZ, 0x5, R5 ;  /* 0x00000005ff0d7819 */ /* 0x000fe20000011405 */
[----:B------:R-:W-:Y:S01]  /*0b80*/  IMAD.IADD R10, R0, 0x1, -R11 ;  /* 0x00000001000a7824 */ /* 0x000fe200078e0a0b */
[----:B------:R-:W-:Y:S01]  /*0b90*/  SHF.R.S32.HI R0, RZ, 0x1f, R9 ;  /* 0x0000001fff007819 */ /* 0x000fe20000011409 */
[----:B------:R-:W-:Y:S01]  /*0ba0*/  UMOV UR38, UR44 ;  /* 0x0000002c00267c82 */ /* 0x000fe20008000000 */
[----:B0-----:R-:W-:Y:S01]  /*0bb0*/  UMOV UR39, UR4 ;  /* 0x0000000400277c82 */ /* 0x001fe20008000000 */
[----:B------:R-:W-:Y:S01]  /*0bc0*/  SHF.R.S32.HI R5, RZ, 0x1f, R5 ;  /* 0x0000001fff057819 */ /* 0x000fe20000011405 */
[----:B------:R-:W-:Y:S01]  /*0bd0*/  IMAD.SHL.U32 R19, R157, 0x8, RZ ;  /* 0x000000089d137824 */ /* 0x000fe200078e00ff */
[----:B------:R-:W-:Y:S01]  /*0be0*/  LEA.HI R6, R0, R9, RZ, 0x2 ;  /* 0x0000000900067211 */ /* 0x000fe200078f10ff */
[----:B------:R-:W-:Y:S01]  /*0bf0*/  IMAD.U32 R14, RZ, RZ, UR38 ;  /* 0x00000026ff0e7e24 */ /* 0x000fe2000f8e00ff */
[----:B------:R-:W-:Y:S01]  /*0c00*/  LEA.HI R7, R7, R208, RZ, 0x1 ;  /* 0x000000d007077211 */ /* 0x000fe200078f08ff */
[----:B------:R-:W-:Y:S01]  /*0c10*/  IMAD.U32 R15, RZ, RZ, UR39 ;  /* 0x00000027ff0f7e24 */ /* 0x000fe2000f8e00ff */
[----:B------:R-:W-:Y:S01]  /*0c20*/  SHF.R.S32.HI R3, RZ, 0x4, R4 ;  /* 0x00000004ff037819 */ /* 0x000fe20000011404 */
[C---:B------:R-:W-:Y:S01]  /*0c30*/  VIADD R155, R19.reuse, 0x80 ;  /* 0x00000080139b7836 */ /* 0x040fe20000000000 */
[--C-:B------:R-:W-:Y:S01]  /*0c40*/  SHF.R.S32.HI R8, RZ, 0x2, R6.reuse ;  /* 0x00000002ff087819 */ /* 0x100fe20000011406 */
[----:B------:R0:W-:Y:S01]  /*0c50*/  STL [R1+0x458], R12 ;  /* 0x0004580c01007387 */ /* 0x0001e20000100800 */
[----:B------:R-:W-:Y:S01]  /*0c60*/  SHF.R.S32.HI R11, RZ, 0x1f, R6 ;  /* 0x0000001fff0b7819 */ /* 0x000fe20000011406 */
[----:B------:R-:W-:Y:S01]  /*0c70*/  VIADD R156, R19, 0x40 ;  /* 0x00000040139c7836 */ /* 0x000fe20000000000 */
[----:B------:R-:W-:Y:S01]  /*0c80*/  LEA.HI R5, R5, R13, RZ, 0x2 ;  /* 0x0000000d05057211 */ /* 0x000fe200078f10ff */
[----:B------:R-:W-:Y:S01]  /*0c90*/  STL.64 [R1+0x440], R14 ;  /* 0x0004400e01007387 */ /* 0x000fe20000100a00 */
[----:B------:R-:W-:Y:S01]  /*0ca0*/  LOP3.LUT R7, R7, 0xfffffe, RZ, 0xc0, !PT ;  /* 0x00fffffe07077812 */ /* 0x000fe200078ec0ff */
[C---:B------:R-:W-:Y:S01]  /*0cb0*/  VIADD R154, R19.reuse, 0xc0 ;  /* 0x000000c0139a7836 */ /* 0x040fe20000000000 */
[----:B------:R-:W-:Y:S01]  /*0cc0*/  LEA.HI R4, R4, R3, RZ, 0x1 ;  /* 0x0000000304047211 */ /* 0x000fe200078f08ff */
[----:B------:R-:W-:Y:S01]  /*0cd0*/  VIADD R210, R19, 0x180 ;  /* 0x0000018013d27836 */ /* 0x000fe20000000000 */
[----:B------:R-:W-:Y:S01]  /*0ce0*/  LEA.HI R11, R11, R8, RZ, 0x3 ;  /* 0x000000080b0b7211 */ /* 0x000fe200078f18ff */
[C---:B------:R-:W-:Y:S01]  /*0cf0*/  IMAD.IADD R7, R208.reuse, 0x1, -R7 ;  /* 0x00000001d0077824 */ /* 0x040fe200078e0a07 */
[----:B------:R-:W-:Y:S01]  /*0d00*/  LOP3.LUT R5, R5, 0x3ffffc, RZ, 0xc0, !PT ;  /* 0x003ffffc05057812 */ /* 0x000fe200078ec0ff */
[----:B0-----:R-:W-:Y:S01]  /*0d10*/  IMAD R12, R208, 0x100, R12 ;  /* 0x00000100d00c7824 */ /* 0x001fe200078e020c */
[----:B------:R-:W-:Y:S01]  /*0d20*/  LOP3.LUT R4, R4, 0x1ffffffe, RZ, 0xc0, !PT ;  /* 0x1ffffffe04047812 */ /* 0x000fe200078ec0ff */
[----:B------:R-:W-:Y:S01]  /*0d30*/  VIADD R152, R19, 0x140 ;  /* 0x0000014013987836 */ /* 0x000fe20000000000 */
[----:B------:R-:W-:Y:S01]  /*0d40*/  LOP3.LUT R11, R11, 0xfffffff8, RZ, 0xc0, !PT ;  /* 0xfffffff80b0b7812 */ /* 0x000fe200078ec0ff */
[----:B------:R-:W-:Y:S01]  /*0d50*/  IMAD.IADD R5, R13, 0x1, -R5 ;  /* 0x000000010d057824 */ /* 0x000fe200078e0a05 */
[----:B------:R-:W-:Y:S01]  /*0d60*/  LEA.HI R0, R0, R9, RZ, 0x5 ;  /* 0x0000000900007211 */ /* 0x000fe200078f28ff */
[----:B------:R-:W-:Y:S01]  /*0d70*/  IMAD.SHL.U32 R13, R7, 0x100, RZ ;  /* 0x00000100070d7824 */ /* 0x000fe200078e00ff */
[----:B------:R-:W-:Y:S01]  /*0d80*/  LOP3.LUT R6, R6, 0x7ffffffc, RZ, 0xc0, !PT ;  /* 0x7ffffffc06067812 */ /* 0x000fe200078ec0ff */
[----:B------:R-:W-:Y:S01]  /*0d90*/  IMAD.IADD R4, R3, 0x1, -R4 ;  /* 0x0000000103047824 */ /* 0x000fe200078e0a04 */
[----:B------:R-:W-:Y:S01]  /*0da0*/  SHF.R.S32.HI R0, RZ, 0x5, R0 ;  /* 0x00000005ff007819 */ /* 0x000fe20000011400 */
[----:B------:R-:W-:Y:S01]  /*0db0*/  IMAD.IADD R11, R8, 0x1, -R11 ;  /* 0x00000001080b7824 */ /* 0x000fe200078e0a0b */
[----:B------:R-:W-:Y:S01]  /*0dc0*/  LEA.HI R3, R10, R10, RZ, 0x1 ;  /* 0x0000000a0a037211 */ /* 0x000fe200078f08ff */
[----:B------:R-:W-:Y:S01]  /*0dd0*/  IMAD.IADD R6, R9, 0x1, -R6 ;  /* 0x0000000109067824 */ /* 0x000fe200078e0a06 */
[----:B------:R-:W-:Y:S01]  /*0de0*/  STL [R1+0x448], R13 ;  /* 0x0004480d01007387 */ /* 0x000fe20000100800 */
[----:B------:R-:W-:Y:S01]  /*0df0*/  IMAD R22, R0, 0x10, R11 ;  /* 0x0000001000167824 */ /* 0x000fe200078e020b */
[----:B------:R-:W-:Y:S01]  /*0e00*/  LOP3.LUT R3, R3, 0x1ffffffe, RZ, 0xc0, !PT ;  /* 0x1ffffffe03037812 */ /* 0x000fe200078ec0ff */
[----:B------:R-:W-:Y:S01]  /*0e10*/  IMAD.SHL.U32 R16, R4, 0x8, RZ ;  /* 0x0000000804107824 */ /* 0x000fe200078e00ff */
[----:B------:R-:W-:Y:S01]  /*0e20*/  SHF.R.S32.HI R0, RZ, 0x1f, R155 ;  /* 0x0000001fff007819 */ /* 0x000fe2000001149b */
[----:B------:R-:W-:Y:S01]  /*0e30*/  IMAD.SHL.U32 R0, R6, 0x2, RZ ;  /* 0x0000000206007824 */ /* 0x000fe200078e00ff */
[----:B------:R-:W-:Y:S01]  /*0e40*/  SHF.R.S32.HI R4, RZ, 0x1f, R156 ;  /* 0x0000001fff047819 */ /* 0x000fe2000001149c */
[----:B------:R-:W-:Y:S01]  /*0e50*/  IMAD.IADD R3, R10, 0x1, -R3 ;  /* 0x000000010a037824 */ /* 0x000fe200078e0a03 */
[----:B------:R-:W-:Y:S01]  /*0e60*/  SHF.R.S32.HI R4, RZ, 0x1f, R154 ;  /* 0x0000001fff047819 */ /* 0x000fe2000001149a */
[----:B------:R-:W-:Y:S01]  /*0e70*/  IMAD.IADD R23, R0, 0x1, R13 ;  /* 0x0000000100177824 */ /* 0x000fe200078e020d */
[----:B------:R0:W-:Y:S01]  /*0e80*/  STL [R1+0x44c], R0 ;  /* 0x00044c0001007387 */ /* 0x0001e20000100800 */
[----:B------:R-:W-:Y:S01]  /*0e90*/  VIADD R209, R19, 0x1c0 ;  /* 0x000001c013d17836 */ /* 0x000fe20000000000 */
[----:B------:R-:W-:Y:S01]  /*0ea0*/  SHF.R.S32.HI R4, RZ, 0x1f, R152 ;  /* 0x0000001fff047819 */ /* 0x000fe20000011498 */
[----:B------:R-:W-:Y:S01]  /*0eb0*/  VIADD R206, R23, 0x8 ;  /* 0x0000000817ce7836 */ /* 0x000fe20000000000 */
[----:B------:R-:W-:Y:S01]  /*0ec0*/  STL [R1+0x450], R16 ;  /* 0x0004501001007387 */ /* 0x000fe20000100800 */
[----:B------:R-:W-:Y:S01]  /*0ed0*/  IMAD R3, R3, 0x8, R22 ;  /* 0x0000000803037824 */ /* 0x000fe200078e0216 */
[----:B------:R-:W-:Y:S01]  /*0ee0*/  SHF.R.S32.HI R4, RZ, 0x1f, R209 ;  /* 0x0000001fff047819 */ /* 0x000fe200000114d1 */
[----:B------:R-:W-:Y:S01]  /*0ef0*/  IMAD R5, R5, 0x10, R12 ;  /* 0x0000001005057824 */ /* 0x000fe200078e020c */
        /* <DEDUP_REMOVED lines=18> */
[----:B0-----:R-:W-:Y:S01]  /*1020*/  SHF.R.S32.HI R3, RZ, 0x1f, R204 ;  /* 0x0000001fff037819 */ /* 0x001fe200000114cc */
        /* <DEDUP_REMOVED lines=44> */
[----:B------:R-:W-:Y:S01]  /*12f0*/  IMAD.U32 R16, R5, 0x40, R16 ;  /* 0x0000004005107824 */ /* 0x000fe200078e0010 */
[----:B------:R-:W-:-:S02]  /*1300*/  SHF.R.S32.HI R215, RZ, 0x1f, R177 ;  /* 0x0000001fffd77819 */ /* 0x000fc400000114b1 */
[----:B------:R-:W-:Y:S01]  /*1310*/  SHF.R.S32.HI R214, RZ, 0x1f, R176 ;  /* 0x0000001fffd67819 */ /* 0x000fe200000114b0 */
[----:B------:R-:W-:Y:S01]  /*1320*/  IMAD.WIDE R16, R16, 0x2, R14 ;  /* 0x0000000210107825 */ /* 0x000fe200078e020e */
[----:B------:R-:W-:Y:S02]  /*1330*/  SHF.R.S32.HI R213, RZ, 0x1f, R159 ;  /* 0x0000001fffd57819 */ /* 0x000fe4000001149f */
[----:B------:R-:W-:-:S07]  /*1340*/  SHF.R.S32.HI R212, RZ, 0x1f, R158 ;  /* 0x0000001fffd47819 */ /* 0x000fce000001149e */
.L_x_6418:
[----:B------:R-:W-:Y:S01]  /*1350*/  ULDC.64 UR8, c[0x0][0xb20] ;  /* 0x0002c80000087ab9 */ /* 0x000fe20000000a00 */
[----:B------:R-:W-:Y:S02]  /*1360*/  ULOP3.LUT UR61, UR7, 0xff0000, URZ, 0xc0, !UPT ;  /* 0x00ff0000073d7892 */ /* 0x000fe4000f8ec03f */
[----:B------:R-:W-:Y:S01]  /*1370*/  UISETP.NE.U32.AND UP0, UPT, UR8, URZ, UPT ;  /* 0x0000003f0800728c */ /* 0x000fe2000bf05070 */
[----:B------:R-:W-:-:S03]  /*1380*/  ULDC UR48, c[0x0][0x2f0] ;  /* 0x0000bc0000307ab9 */ /* 0x000fc60000000800 */
        /* <DEDUP_REMOVED lines=9> */
[----:B0-23--:R-:W-:Y:S02]  /*1420*/  IMAD.U32 R4, RZ, RZ, UR8 ;  /* 0x00000008ff047e24 */ /* 0x00dfe4000f8e00ff */
[----:B----4-:R-:W-:Y:S01]  /*1430*/  IMAD.U32 R5, RZ, RZ, UR9 ;  /* 0x00000009ff057e24 */ /* 0x010fe2000f8e00ff */
[----:B------:R-:W-:-:S03]  /*1440*/  @UP1 UIMAD.WIDE UR8, UR6, 0x4, UR10 ;  /* 0x00000004060818a5 */ /* 0x000fc6000f8e020a */
[----:B------:R-:W-:Y:S01]  /*1450*/  ULDC.64 UR10, c[0x0][0xb18] ;  /* 0x0002c600000a7ab9 */ /* 0x000fe20000000a00 */
[----:B------:R-:W2:Y:S02]  /*1460*/  @P0 LDG.E R4, desc[UR36][R4.64] ;  /* 0x0000002404040981 */ /* 0x000ea4000c1e1900 */
[----:B-1----:R-:W-:Y:S02]  /*1470*/  IMAD.U32 R6, RZ, RZ, UR8 ;  /* 0x00000008ff067e24 */ /* 0x002fe4000f8e00ff */
[----:B------:R-:W-:Y:S01]  /*1480*/  IMAD.U32 R7, RZ, RZ, UR9 ;  /* 0x00000009ff077e24 */ /* 0x000fe2000f8e00ff */
[----:B------:R-:W-:-:S04]  /*1490*/  ULDC.64 UR8, c[0x0][0x418] ;  /* 0x0001060000087ab9 */ /* 0x000fc80000000a00 */
[----:B------:R-:W3:Y:S01]  /*14a0*/  @P2 LDG.E R6, desc[UR36][R6.64] ;  /* 0x0000002406062981 */ /* 0x000ee2000c1e1900 */
[----:B------:R-:W-:Y:S01]  /*14b0*/  UISETP.NE.U32.AND UP0, UPT, UR8, URZ, UPT ;  /* 0x0000003f0800728c */ /* 0x000fe2000bf05070 */
[----:B------:R-:W-:Y:S01]  /*14c0*/  ISETP.NE.U32.AND P1, PT, RZ, UR10, PT ;  /* 0x0000000aff007c0c */ /* 0x000fe2000bf25070 */
[----:B------:R-:W-:Y:S02]  /*14d0*/  ULOP3.LUT UR8, UR7, 0xff000000, URZ, 0xc0, !UPT ;  /* 0xff00000007087892 */ /* 0x000fe4000f8ec03f */
[----:B------:R-:W-:Y:S01]  /*14e0*/  IMAD.U32 R211, RZ, RZ, UR7 ;  /* 0x00000007ffd37e24 */ /* 0x000fe2000f8e00ff */
[----:B------:R-:W-:Y:S01]  /*14f0*/  UISETP.NE.AND.EX UP0, UPT, UR9, URZ, UPT, UP0 ;  /* 0x0000003f0900728c */ /* 0x000fe2000bf05300 */
[----:B------:R-:W-:Y:S01]  /*1500*/  ISETP.NE.AND.EX P1, PT, RZ, UR11, PT, P1 ;  /* 0x0000000bff007c0c */ /* 0x000fe2000bf25310 */
[----:B------:R-:W-:Y:S01]  /*1510*/  USHF.R.U32.HI UR8, URZ, 0x8, UR8 ;  /* 0x000000083f087899 */ /* 0x000fe20008011608 */
[----:B------:R-:W-:Y:S01]  /*1520*/  ULDC UR9, c[0x0][0x424] ;  /* 0x0001090000097ab9 */ /* 0x000fe20000000800 */
[----:B------:R-:W-:Y:S01]  /*1530*/  UMOV UR4, URZ ;  /* 0x0000003f00047c82 */ /* 0x000fe20008000000 */
[----:B------:R-:W-:-:S02]  /*1540*/  USEL UR9, UR9, 0x1, UP0 ;  /* 0x0000000109097887 */ /* 0x000fc40008000000 */
[----:B------:R-:W-:Y:S02]  /*1550*/  ULEA.HI UR61, UR61, UR8, URZ, 0x10 ;  /* 0x000000083d3d7291 */ /* 0x000fe4000f8f803f */
        /* <DEDUP_REMOVED lines=18> */
.L_x_6271:
[----:B------:R-:W-:Y:S01]  /*1680*/  UMOV UR59, UR5 ;  /* 0x00000005003b7c82 */ /* 0x000fe20008000000 */
        /* <DEDUP_REMOVED lines=9> */
.L_x_6272:
        /* <DEDUP_REMOVED lines=13> */
.L_x_6273:
[----:B------:R-:W0:Y:S01]  /*17f0*/  LDC R0, c[0x0][0xa80] ;  /* 0x0002a000ff007b82 */ /* 0x000e220000000800 */
[----:B------:R-:W-:Y:S01]  /*1800*/  UISETP.NE.AND UP0, UPT, UR58, 0x1, UPT ;  /* 0x000000013a00788c */ /* 0x000fe2000bf05270 */
[----:B------:R1:W-:Y:S01]  /*1810*/  STL.128 [R1+0x1e0], RZ ;  /* 0x0001e0ff01007387 */ /* 0x0003e20000100c00 */
[C---:B------:R-:W-:Y:S01]  /*1820*/  IADD3 R36, P0, R2.reuse, 0x1e0, RZ ;  /* 0x000001e002247810 */ /* 0x040fe20007f1e0ff */
[----:B------:R-:W-:Y:S01]  /*1830*/  UIADD3 UR48, -UR4, UR48, URZ ;  /* 0x0000003004307290 */ /* 0x000fe2000fffe13f */
[----:B------:R-:W-:Y:S01]  /*1840*/  IADD3 R34, P1, R2, 0x210, RZ ;  /* 0x0000021002227810 */ /* 0x000fe20007f3e0ff */
[----:B------:R1:W-:Y:S01]  /*1850*/  STL.128 [R1+0x1f0], RZ ;  /* 0x0001f0ff01007387 */ /* 0x0003e20000100c00 */
[----:B------:R-:W-:Y:S01]  /*1860*/  PLOP3.LUT P2, PT, PT, PT, UP0, 0x80, 0x0 ;  /* 0x000000000000781c */ /* 0x000fe20003f4f008 */
[--C-:B------:R-:W-:Y:S02]  /*1870*/  IMAD.X R37, RZ, RZ, R18.reuse, P0 ;  /* 0x000000ffff257224 */ /* 0x100fe400000e0612 */
[----:B------:R1:W-:Y:S01]  /*1880*/  STL.128 [R1+0x210], RZ ;  /* 0x000210ff01007387 */ /* 0x0003e20000100c00 */
[----:B------:R-:W-:-:S03]  /*1890*/  IMAD.X R35, RZ, RZ, R18, P1 ;  /* 0x000000ffff237224 */ /* 0x000fc600008e0612 */
[----:B------:R1:W-:Y:S04]  /*18a0*/  STL.128 [R1+0x220], RZ ;  /* 0x000220ff01007387 */ /* 0x0003e80000100c00 */
[----:B------:R1:W-:Y:S04]  /*18b0*/  STL.128 [R1+0x230], RZ ;  /* 0x000230ff01007387 */ /* 0x0003e80000100c00 */
[----:B------:R1:W-:Y:S04]  /*18c0*/  STL.128 [R1+0x240], RZ ;  /* 0x000240ff01007387 */ /* 0x0003e80000100c00 */
[----:B0-----:R1:W-:Y:S04]  /*18d0*/  STL [R1+0x200], R0 ;  /* 0x0002000001007387 */ /* 0x0013e80000100800 */
[----:B------:R1:W-:Y:S04]  /*18e0*/  STL.128 [R1+0x250], RZ ;  /* 0x000250ff01007387 */ /* 0x0003e80000100c00 */
        /* <DEDUP_REMOVED lines=26> */
[----:B------:R1:W-:Y:S01]  /*1a90*/  STL.128 [R1+0x400], RZ ;  /* 0x000400ff01007387 */ /* 0x0003e20000100c00 */
[----:B------:R-:W-:Y:S05]  /*1aa0*/  @!P2 BRA `(.L_x_6274) ;  /* 0x0000008000c0a947 */ /* 0x000fea0003800000 */
[----:B------:R-:W-:Y:S01]  /*1ab0*/  ULDC UR4, c[0x0][0x448] ;  /* 0x0001120000047ab9 */ /* 0x000fe20000000800 */
[----:B------:R-:W-:Y:S02]  /*1ac0*/  USHF.L.U32 UR8, UR5, 0x6, URZ ;  /* 0x0000000605087899 */ /* 0x000fe4000800063f */
[----:B------:R-:W-:Y:S02]  /*1ad0*/  UISETP.NE.AND UP0, UPT, UR4, 0x1, UPT ;  /* 0x000000010400788c */ /* 0x000fe4000bf05270 */
[----:B------:R-:W-:Y:S01]  /*1ae0*/  UIADD3 UR9, UR8, 0x3f, URZ ;  /* 0x0000003f08097890 */ /* 0x000fe2000fffe03f */
[----:B------:R-:W-:Y:S01]  /*1af0*/  ULDC.64 UR4, c[0x0][0xad8] ;  /* 0x0002b60000047ab9 */ /* 0x000fe20000000a00 */
[----:B------:R-:W-:Y:S02]  /*1b00*/  UIADD3 UR10, UR48, 0x1, -UR47 ;  /* 0x00000001300a7890 */ /* 0x000fe4000fffe82f */
[----:B------:R-:W-:-:S05]  /*1b10*/  UISETP.GE.AND UP1, UPT, UR5, 0x1, UPT ;  /* 0x000000010500788c */ /* 0x000fca000bf26270 */
[----:B------:R-:W-:Y:S01]  /*1b20*/  @UP0 UIADD3 UR6, UR8, 0x3f, URZ ;  /* 0x0000003f08060890 */ /* 0x000fe2000fffe03f */
[----:B------:R-:W-:Y:S01]  /*1b30*/  @UP0 ULDC UR7, c[0x0][0x44c] ;  /* 0x0001130000070ab9 */ /* 0x000fe20000000800 */
[----:B------:R-:W-:Y:S02]  /*1b40*/  PLOP3.LUT P1, PT, PT, PT, UP1, 0x80, 0x0 ;  /* 0x000000000000781c */ /* 0x000fe40003f2f018 */
        /* <DEDUP_REMOVED lines=16> */
.L_x_6276:
[----:B------:R-:W-:-:S11]  /*1c50*/  UISETP.NE.AND UP1, UPT, UR5, 0x1, UPT ;  /* 0x000000010500788c */ /* 0x000fd6000bf25270 */
[----:B------:R-:W-:Y:S02]  /*1c60*/  @UP1 ULDC.64 UR10, c[0x0][0xae0] ;  /* 0x0002b800000a1ab9 */ /* 0x000fe40000000a00 */
[----:B------:R-:W-:-:S04]  /*1c70*/  UIMAD.WIDE.U32 UR6, UR9, UR10, URZ ;  /* 0x0000000a090672a5 */ /* 0x000fc8000f8e003f */
[----:B------:R-:W-:-:S12]  /*1c80*/  @UP1 USHF.R.U32.HI UR9, URZ, UR11, UR7 ;  /* 0x0000000b3f091299 */ /* 0x000fd80008011607 */
.L_x_6277:
[----:B------:R-:W-:-:S04]  /*1c90*/  UIMAD UR9, UR9, UR5, UR5 ;  /* 0x00000005090972a4 */ /* 0x000fc8000f8e0205 */
[----:B------:R-:W-:-:S04]  /*1ca0*/  UISETP.LT.AND UP1, UPT, UR4, UR9, UPT ;  /* 0x000000090400728c */ /* 0x000fc8000bf21270 */
[----:B------:R-:W-:-:S12]  /*1cb0*/  USEL UR4, UR4, UR9, UP1 ;  /* 0x0000000904047287 */ /* 0x000fd80008800000 */
.L_x_6275:
[----:B------:R-:W-:Y:S02]  /*1cc0*/  UIADD3 UR9, UR48, 0x3f, URZ ;  /* 0x0000003f30097890 */ /* 0x000fe4000fffe03f */
[----:B------:R-:W-:Y:S02]  /*1cd0*/  UIADD3 UR10, UR4, 0x3f, URZ ;  /* 0x0000003f040a7890 */ /* 0x000fe4000fffe03f */
[----:B------:R-:W-:Y:S02]  /*1ce0*/  USHF.R.S32.HI UR4, URZ, 0x1f, UR9 ;  /* 0x0000001f3f047899 */ /* 0x000fe40008011409 */
[----:B------:R-:W-:Y:S01]  /*1cf0*/  USHF.R.S32.HI UR11, URZ, 0x1f, UR10 ;  /* 0x0000001f3f0b7899 */ /* 0x000fe2000801140a */
[----:B------:R-:W-:Y:S01]  /*1d00*/  @UP0 ULDC UR6, c[0x0][0x44c] ;  /* 0x0001130000060ab9 */ /* 0x000fe20000000800 */
[----:B------:R-:W-:Y:S02]  /*1d10*/  ULEA.HI UR4, UR4, UR9, URZ, 0x6 ;  /* 0x0000000904047291 */ /* 0x000fe4000f8f303f */
[----:B------:R-:W-:-:S02]  /*1d20*/  ULEA.HI UR11, UR11, UR10, URZ, 0x6 ;  /* 0x0000000a0b0b7291 */ /* 0x000fc4000f8f303f */
[----:B------:R-:W-:Y:S01]  /*1d30*/  UIMAD.WIDE.U32 UR6, UR8, UR6, URZ ;  /* 0x00000006080672a5 */ /* 0x000fe2000f8e003f */
[----:B------:R-:W-:Y:S01]  /*1d40*/  @UP0 ULDC UR9, c[0x0][0x450] ;  /* 0x0001140000090ab9 */ /* 0x000fe20000000800 */
[----:B------:R-:W-:Y:S02]  /*1d50*/  USHF.R.S32.HI UR4, URZ, 0x6, UR4 ;  /* 0x000000063f047899 */ /* 0x000fe40008011404 */
[----:B------:R-:W-:Y:S02]  /*1d60*/  USHF.R.S32.HI UR11, URZ, 0x6, UR11 ;  /* 0x000000063f0b7899 */ /* 0x000fe4000801140b */
[----:B------:R-:W-:Y:S02]  /*1d70*/  @UP0 USHF.R.U32.HI UR8, URZ, UR9, UR7 ;  /* 0x000000093f080299 */ /* 0x000fe40008011607 */
[----:B------:R-:W-:Y:S02]  /*1d80*/  UISETP.LT.AND UP0, UPT, UR4, UR11, UPT ;  /* 0x0000000b0400728c */ /* 0x000fe4000bf01270 */
[----:B------:R-:W-:Y:S01]  /*1d90*/  UIADD3 UR8, UR8, UR48, -UR47 ;  /* 0x0000003008087290 */ /* 0x000fe2000fffe82f */
[----:B------:R-:W-:Y:S01]  /*1da0*/  ULDC UR6, c[0x0][0xad4] ;  /* 0x0002b50000067ab9 */ /* 0x000fe20000000800 */
[----:B------:R-:W-:-:S02]  /*1db0*/  USEL UR11, UR4, UR11, UP0 ;  /* 0x0000000b040b7287 */ /* 0x000fc40008000000 */
        /* <DEDUP_REMOVED lines=12> */
.L_x_6279:
[----:B------:R-:W-:-:S11]  /*1e80*/  UISETP.NE.AND UP0, UPT, UR5, 0x1, UPT ;  /* 0x000000010500788c */ /* 0x000fd6000bf05270 */
[----:B------:R-:W-:Y:S02]  /*1e90*/  @UP0 ULDC.64 UR12, c[0x0][0xae0] ;  /* 0x0002b800000c0ab9 */ /* 0x000fe40000000a00 */
[----:B------:R-:W-:-:S04]  /*1ea0*/  UIMAD.WIDE.U32 UR6, UR8, UR12, URZ ;  /* 0x0000000c080672a5 */ /* 0x000fc8000f8e003f */
[----:B------:R-:W-:-:S12]  /*1eb0*/  @UP0 USHF.R.U32.HI UR8, URZ, UR13, UR7 ;  /* 0x0000000d3f080299 */ /* 0x000fd80008011607 */
.L_x_6280:
[----:B------:R-:W-:-:S04]  /*1ec0*/  UIMAD UR5, UR8, UR5, URZ ;  /* 0x00000005080572a4 */ /* 0x000fc8000f8e023f */
[----:B------:R-:W-:-:S04]  /*1ed0*/  UISETP.LT.AND UP0, UPT, UR4, UR5, UPT ;  /* 0x000000050400728c */ /* 0x000fc8000bf01270 */
[----:B------:R-:W-:-:S12]  /*1ee0*/  USEL UR4, UR4, UR5, !UP0 ;  /* 0x0000000504047287 */ /* 0x000fd8000c000000 */
.L_x_6278:
        /* <DEDUP_REMOVED lines=15> */
[-C--:B-1----:R-:W-:Y:S01]  /*1fe0*/  IABS R0, R4.reuse ;  /* 0x0000000400007213 */ /* 0x082fe20000000000 */
        /* <DEDUP_REMOVED lines=31> */
.L_x_6281:
[----:B------:R-:W-:Y:S01]  /*21e0*/  UIMAD UR20, UR20, UR4, UR9 ;  /* 0x00000004141472a4 */ /* 0x000fe2000f8e0209 */
[----:B-1----:R-:W-:Y:S02]  /*21f0*/  IMAD.U32 R0, RZ, RZ, UR11 ;  /* 0x0000000bff007e24 */ /* 0x002fe4000f8e00ff */
[----:B------:R-:W-:-:S05]  /*2200*/  IMAD.U32 R3, RZ, RZ, UR4 ;  /* 0x00000004ff037e24 */ /* 0x000fca000f8e00ff */
[----:B------:R-:W-:-:S04]  /*2210*/  VIADDMNMX R0, R3, UR20, R0, PT ;  /* 0x0000001403007c46 */ /* 0x000fc8000b800100 */
[----:B------:R-:W-:Y:S02]  /*2220*/  R2UR UR22, R0 ;  /* 0x00000000001672ca */ /* 0x000fe400000e0000 */
[----:B------:R-:W-:-:S11]  /*2230*/  PRMT R0, RZ, 0x7610, R0 ;  /* 0x00007610ff007816 */ /* 0x000fd60000000000 */
[----:B------:R-:W-:-:S06]  /*2240*/  UISETP.GT.AND UP0, UPT, UR22, UR20, UPT ;  /* 0x000000141600728c */ /* 0x000fcc000bf04270 */
[----:B------:R-:W-:-:S13]  /*2250*/  PLOP3.LUT P0, PT, PT, PT, UP0, 0x80, 0x0 ;  /* 0x000000000000781c */ /* 0x000fda0003f0f008 */
        /* <DEDUP_REMOVED lines=108> */
[----:B------:R-:W0:Y:S04]  /*2920*/  SHFL.IDX PT, R3, R208, RZ, 0x1f ;  /* 0x00001fffd0037589 */ /* 0x000e2800000e0000 */
[----:B--2---:R1:W-:Y:S04]  /*2930*/  STL [R1+0x210], R0 ;  /* 0x0002100001007387 */ /* 0x0043e80000100800 */
[----:B---3--:R-:W-:Y:S04]  /*2940*/  STL [R1+0x214], R8 ;  /* 0x0002140801007387 */ /* 0x008fe80000100800 */
[----:B----4-:R2:W-:Y:S04]  /*2950*/  STL [R1+0x220], R6 ;  /* 0x0002200601007387 */ /* 0x0105e80000100800 */
[----:B------:R-:W3:Y:S04]  /*2960*/  LDL R162, [R1+0x2cc] ;  /* 0x0002cc0001a27983 */ /* 0x000ee80000100800 */
[----:B------:R-:W4:Y:S01]  /*2970*/  LDL R164, [R1+0x2d4] ;  /* 0x0002d40001a47983 */ /* 0x000f220000100800 */
[----:B0-----:R-:W-:-:S03]  /*2980*/  R2UR UR4, R3 ;  /* 0x00000000030472ca */ /* 0x001fc600000e0000 */
        /* <DEDUP_REMOVED lines=14> */
[----:B-1----:R-:W4:Y:S04]  /*2a70*/  LDL R0, [R1+0x3f8] ;  /* 0x0003f80001007983 */ /* 0x002f280000100800 */
[----:B------:R-:W4:Y:S04]  /*2a80*/  LDL R3, [R1+0x3fc] ;  /* 0x0003fc0001037983 */ /* 0x000f280000100800 */
[----:B--2---:R-:W2:Y:S04]  /*2a90*/  LDL R6, [R1+0x400] ;  /* 0x0004000001067983 */ /* 0x004ea80000100800 */
[----:B------:R-:W2:Y:S04]  /*2aa0*/  LDL R7, [R1+0x404] ;  /* 0x0004040001077983 */ /* 0x000ea80000100800 */
[----:B------:R-:W2:Y:S04]  /*2ab0*/  LDL R8, [R1+0x408] ;  /* 0x0004080001087983 */ /* 0x000ea80000100800 */
[----:B------:R-:W2:Y:S01]  /*2ac0*/  LDL R9, [R1+0x40c] ;  /* 0x00040c0001097983 */ /* 0x000ea20000100800 */
[----:B------:R-:W-:-:S04]  /*2ad0*/  ULEA.HI UR5, UR4, UR4, URZ, 0x1 ;  /* 0x0000000404057291 */ /* 0x000fc8000f8f083f */
[----:B------:R-:W-:-:S04]  /*2ae0*/  ULOP3.LUT UR5, UR5, 0x1fffe, URZ, 0xc0, !UPT ;  /* 0x0001fffe05057892 */ /* 0x000fc8000f8ec03f */
[----:B------:R-:W-:-:S04]  /*2af0*/  UIADD3 UR5, UR4, -UR5, URZ ;  /* 0x8000000504057290 */ /* 0x000fc8000fffe03f */
[----:B------:R-:W-:-:S04]  /*2b00*/  ULEA UR5, UR5, UR44, 0xf ;  /* 0x0000002c05057291 */ /* 0x000fc8000f8e783f */
[----:B------:R-:W-:-:S04]  /*2b10*/  UIADD3 UR5, UR5, 0x400, URZ ;  /* 0x0000040005057890 */ /* 0x000fc8000fffe03f */
[----:B------:R-:W-:-:S04]  /*2b20*/  USHF.R.U32.HI UR5, URZ, 0x4, UR5 ;  /* 0x000000043f057899 */ /* 0x000fc80008011605 */
[----:B------:R-:W-:Y:S02]  /*2b30*/  ULOP3.LUT UR5, UR5, 0x3fff, URZ, 0xc0, !UPT ;  /* 0x00003fff05057892 */ /* 0x000fe4000f8ec03f */
[----:B------:R-:W-:Y:S02]  /*2b40*/  UIADD3 UR4, UR44, 0x36400, URZ ;  /* 0x000364002c047890 */ /* 0x000fe4000fffe03f */
[----:B------:R-:W-:Y:S01]  /*2b50*/  ULOP3.LUT UR23, UR5, 0x2000000, URZ, 0xfc, !UPT ;  /* 0x0200000005177892 */ /* 0x000fe2000f8efc3f */
[----:B------:R0:W-:Y:S01]  /*2b60*/  STL [R1+0x2f4], R5 ;  /* 0x0002f40501007387 */ /* 0x0001e20000100800 */
[----:B------:R-:W-:-:S04]  /*2b70*/  USHF.R.U32.HI UR4, URZ, 0x4, UR4 ;  /* 0x000000043f047899 */ /* 0x000fc80008011604 */
[----:B------:R-:W-:Y:S01]  /*2b80*/  LEA R4, R4, UR23, 0xc ;  /* 0x0000001704047c11 */ /* 0x000fe2000f8e60ff */
[----:B0-----:R-:W-:Y:S01]  /*2b90*/  IMAD.MOV.U32 R5, RZ, RZ, 0x40000040 ;  /* 0x40000040ff057424 */ /* 0x001fe200078e00ff */
[----:B------:R0:W-:Y:S02]  /*2ba0*/  STL [R1+0x230], R30 ;  /* 0x0002301e01007387 */ /* 0x0001e40000100800 */
[C---:B------:R-:W-:Y:S01]  /*2bb0*/  R2UR UR14, R4.reuse ;  /* 0x00000000040e72ca */ /* 0x040fe200000e0000 */
[----:B------:R-:W-:Y:S01]  /*2bc0*/  ULOP3.LUT UR4, UR4, 0x3fff, URZ, 0xc0, !UPT ;  /* 0x00003fff04047892 */ /* 0x000fe2000f8ec03f */
[----:B------:R1:W-:Y:S01]  /*2bd0*/  STL [R1+0x31c], R31 ;  /* 0x00031c1f01007387 */ /* 0x0003e20000100800 */
[----:B------:R-:W-:Y:S02]  /*2be0*/  R2UR UR15, R5 ;  /* 0x00000000050f72ca */ /* 0x000fe400000e0000 */
[----:B------:R-:W-:Y:S01]  /*2bf0*/  ULOP3.LUT UR12, UR4, 0x10000, URZ, 0xfc, !UPT ;  /* 0x00010000040c7892 */ /* 0x000fe2000f8efc3f */
[----:B0-----:R-:W-:-:S02]  /*2c00*/  VIADD R30, R4, 0x80 ;  /* 0x00000080041e7836 */ /* 0x001fc40000000000 */
[----:B-1----:R-:W-:Y:S01]  /*2c10*/  IMAD.MOV.U32 R31, RZ, RZ, 0x40000040 ;  /* 0x40000040ff1f7424 */ /* 0x002fe200078e00ff */
[----:B------:R-:W-:Y:S02]  /*2c20*/  STL [R1+0x218], R84 ;  /* 0x0002185401007387 */ /* 0x000fe40000100800 */
[----:B------:R-:W-:Y:S02]  /*2c30*/  R2UR UR18, R30 ;  /* 0x000000001e1272ca */ /* 0x000fe400000e0000 */
[----:B------:R-:W-:Y:S01]  /*2c40*/  STL [R1+0x21c], R86 ;  /* 0x00021c5601007387 */ /* 0x000fe20000100800 */
[----:B------:R-:W-:-:S03]  /*2c50*/  R2UR UR19, R31 ;  /* 0x000000001f1372ca */ /* 0x000fc600000e0000 */
        /* <DEDUP_REMOVED lines=99> */
[----:B------:R-:W-:Y:S01]  /*3290*/  UMOV UR13, 0x40000040 ;  /* 0x40000040000d7882 */ /* 0x000fe20000000000 */
[----:B0-----:R-:W-:-:S06]  /*32a0*/  WARPGROUP.ARRIVE ;  /* 0x00000000000079c5 */ /* 0x001fcc0000000000 */
[----:B------:R-:W-:Y:S01]  /*32b0*/  HGMMA.64x256x16.F32 R24, gdesc[UR12].tnspB, RZ, !UPT, gsb0 ;  /* 0x43e000000c1879f0 */ /* 0x000fe2000c0008ff */
[----:B------:R-:W-:Y:S01]  /*32c0*/  UIADD3 UR16, UR12, 0x2, URZ ;  /* 0x000000020c107890 */ /* 0x000fe2000fffe03f */
        /* <DEDUP_REMOVED lines=18> */
[----:B--2---:R0:W-:Y:S04]  /*33f0*/  STL [R1+0x400], R6 ;  /* 0x0004000601007387 */ /* 0x0041e80000100800 */
[----:B------:R1:W-:Y:S04]  /*3400*/  STL [R1+0x404], R7 ;  /* 0x0004040701007387 */ /* 0x0003e80000100800 */
[----:B------:R-:W-:Y:S04]  /*3410*/  STL [R1+0x408], R8 ;  /* 0x0004080801007387 */ /* 0x000fe80000100800 */
[----:B------:R-:W-:Y:S01]  /*3420*/  STL [R1+0x40c], R9 ;  /* 0x00040c0901007387 */ /* 0x000fe20000100800 */
[----:B------:R-:W-:Y:S01]  /*3430*/  UMOV UR17, 0x40000040 ;  /* 0x4000004000117882 */ /* 0x000fe20000000000 */
[----:B0-----:R-:W-:-:S02]  /*3440*/  VIADD R6, R4, 0x100 ;  /* 0x0000010004067836 */ /* 0x001fc40000000000 */
[----:B-1----:R-:W-:Y:S01]  /*3450*/  IMAD.MOV.U32 R7, RZ, RZ, 0x40000040 ;  /* 0x40000040ff077424 */ /* 0x002fe200078e00ff */
[----:B------:R-:W-:Y:S01]  /*3460*/  UIADD3 UR4, UR12, 0x4, URZ ;  /* 0x000000040c047890 */ /* 0x000fe2000fffe03f */
[----:B------:R-:W-:Y:S01]  /*3470*/  UMOV UR5, 0x40000040 ;  /* 0x4000004000057882 */ /* 0x000fe20000000000 */
        /* <DEDUP_REMOVED lines=33> */
[----:B------:R-:W-:Y:S01]  /*3690*/  IMAD.MOV.U32 R5, RZ, RZ, 0x40000040 ;  /* 0x40000040ff057424 */ /* 0x000fe200078e00ff */
[----:B------:R-:W-:Y:S01]  /*36a0*/  UIADD3 UR8, UR12, 0x6, URZ ;  /* 0x000000060c087890 */ /* 0x000fe2000fffe03f */
[----:B------:R-:W-:Y:S01]  /*36b0*/  UMOV UR9, 0x40000040 ;  /* 0x4000004000097882 */ /* 0x000fe20000000000 */
[----:B------:R1:W5:Y:S01]  /*36c0*/  LDL R3, [R1+0x1c8] ;  /* 0x0001c80001037983 */ /* 0x0003620000100800 */
[----:B0-----:R-:W-:-:S06]  /*36d0*/  WARPGROUP.ARRIVE ;  /* 0x00000000000079c5 */ /* 0x001fcc0000000000 */
[----:B------:R-:W-:Y:S01]  /*36e0*/  HGMMA.64x256x16.F32 R24, gdesc[UR16].tnspB, R24, gsb0 ;  /* 0x43e00000101879f0 */ /* 0x000fe20008000818 */
[----:B------:R-:W-:Y:S02]  /*36f0*/  R2UR UR6, R6 ;  /* 0x00000000060672ca */ /* 0x000fe400000e0000 */
[----:B------:R-:W-:Y:S01]  /*3700*/  R2UR UR7, R7 ;  /* 0x00000000070772ca */ /* 0x000fe200000e0000 */
[----:B------:R-:W-:Y:S01]  /*3710*/  VIADD R4, R4, 0x180 ;  /* 0x0000018004047836 */ /* 0x000fe20000000000 */
[----:B------:R-:W-:-:S04]  /*3720*/  R2UR UR11, R5 ;  /* 0x00000000050b72ca */ /* 0x000fc800000e0000 */
        /* <DEDUP_REMOVED lines=107> */
[----:B--2---:R-:W2:Y:S04]  /*3de0*/  LDL R76, [R1+0x21c] ;  /* 0x00021c00014c7983 */ /* 0x004ea80000100800 */
[----:B------:R-:W2:Y:S04]  /*3df0*/  LDL R4, [R1+0x220] ;  /* 0x0002200001047983 */ /* 0x000ea80000100800 */
[----:B------:R-:W2:Y:S04]  /*3e00*/  LDL R78, [R1+0x224] ;  /* 0x00022400014e7983 */ /* 0x000ea80000100800 */
[----:B---3--:R-:W3:Y:S04]  /*3e10*/  LDL R80, [R1+0x228] ;  /* 0x0002280001507983 */ /* 0x008ee80000100800 */
[----:B------:R-:W3:Y:S04]  /*3e20*/  LDL R82, [R1+0x22c] ;  /* 0x00022c0001527983 */ /* 0x000ee80000100800 */
[----:B------:R-:W3:Y:S04]  /*3e30*/  LDL R6, [R1+0x230] ;  /* 0x0002300001067983 */ /* 0x000ee80000100800 */
[----:B----4-:R-:W4:Y:S04]  /*3e40*/  LDL R84, [R1+0x234] ;  /* 0x0002340001547983 */ /* 0x010f280000100800 */
[----:B------:R-:W4:Y:S04]  /*3e50*/  LDL R86, [R1+0x238] ;  /* 0x0002380001567983 */ /* 0x000f280000100800 */
[----:B-1----:R-:W4:Y:S04]  /*3e60*/  LDL R88, [R1+0x23c] ;  /* 0x00023c0001587983 */ /* 0x002f280000100800 */
        /* <DEDUP_REMOVED lines=244> */
[----:B------:R-:W-:Y:S06]  /*4db0*/  BAR.ARV 0xf, 0x100 ;  /* 0x03c4000000007b1d */ /* 0x000fec0000002000 */
[----:B------:R-:W-:-:S13]  /*4dc0*/  ISETP.NE.AND P0, PT, RZ, UR58, PT ;  /* 0x0000003aff007c0c */ /* 0x000fda000bf05270 */
[----:B0-----:R-:W-:Y:S05]  /*4dd0*/  @P0 BRA `(.L_x_6283) ;  /* 0x0000000000040947 */ /* 0x001fea0003800000 */
[----:B------:R-:W-:Y:S01]  /*4de0*/  BPT.TRAP 0x1 ;  /* 0x000000040000795c */ /* 0x000fe20000300000 */
.L_x_6283:
[----:B------:R-:W-:Y:S01]  /*4df0*/  UIADD3 UR6, UR22, -0x2, URZ ;  /* 0xfffffffe16067890 */ /* 0x000fe2000fffe03f */
[----:B-----5:R-:W-:Y:S01]  /*4e00*/  LEA R3, R3, UR44, 0x3 ;  /* 0x0000002c03037c11 */ /* 0x020fe2000f8e18ff */
[----:B------:R-:W-:Y:S02]  /*4e10*/  IMAD.U32 R0, RZ, RZ, UR21 ;  /* 0x00000015ff007e24 */ /* 0x000fe4000f8e00ff */
[----:B------:R-:W-:Y:S02]  /*4e20*/  UISETP.GE.AND UP0, UPT, UR6, UR20, UPT ;  /* 0x000000140600728c */ /* 0x000fe4000bf06270 */
[----:B------:R-:W-:-:S04]  /*4e30*/  VIADD R3, R3, 0x38860 ;  /* 0x0003886003037836 */ /* 0x000fc80000000000 */
[----:B------:R-:W-:Y:S02]  /*4e40*/  PLOP3.LUT P0, PT, PT, PT, UP0, 0x80, 0x0 ;  /* 0x000000000000781c */ /* 0x000fe40003f0f008 */
[----:B------:R-:W-:-:S04]  /*4e50*/  PRMT R3, R0, 0x654, R3 ;  /* 0x0000065400037816 */ /* 0x000fc80000000003 */
[----:B------:R0:W-:Y:S07]  /*4e60*/  SYNCS.ARRIVE.TRANS64.RED.A1T0 RZ, [R3+URZ], RZ ;  /* 0x000000ff03ff79a7 */ /* 0x0001ee000810043f */
[----:B------:R-:W-:Y:S05]  /*4e70*/  @!P0 BRA `(.L_x_6284) ;  /* 0x0000003c00708947 */ /* 0x000fea0003800000 */
[----:B------:R-:W-:-:S05]  /*4e80*/  UMOV UR22, UR6 ;  /* 0x0000000600167c82 */ /* 0x000fca0008000000 */
.L_x_6286:
        /* <DEDUP_REMOVED lines=60> */
[----:B-1----:R-:W4:Y:S04]  /*5250*/  LDL.64 R4, [R1+0x3c8] ;  /* 0x0003c80001047983 */ /* 0x002f280000100a00 */
[----:B------:R-:W4:Y:S04]  /*5260*/  LDL.64 R12, [R1+0x3d8] ;  /* 0x0003d800010c7983 */ /* 0x000f280000100a00 */
[----:B------:R-:W4:Y:S04]  /*5270*/  LDL.64 R10, [R1+0x3e8] ;  /* 0x0003e800010a7983 */ /* 0x000f280000100a00 */
[----:B------:R-:W4:Y:S04]  /*5280*/  LDL.64 R8, [R1+0x3f8] ;  /* 0x0003f80001087983 */ /* 0x000f280000100a00 */
[----:B------:R-:W4:Y:S01]  /*5290*/  LDL.64 R6, [R1+0x408] ;  /* 0x0004080001067983 */ /* 0x000f220000100a00 */
[----:B--2---:R-:W-:-:S05]  /*52a0*/  IMAD R138, R0, 0x40, R22 ;  /* 0x00000040008a7824 */ /* 0x004fca00078e0216 */
[----:B------:R-:W-:Y:S01]  /*52b0*/  LEA R138, R138, UR44, 0x2 ;  /* 0x0000002c8a8a7c11 */ /* 0x000fe2000f8e10ff */
[----:B------:R-:W-:Y:S06]  /*52c0*/  BAR.SYNC.DEFER_BLOCKING 0xe, 0x100 ;  /* 0x0384000000007b1d */ /* 0x000fec0000010000 */
[----:B0-----:R-:W3:Y:S04]  /*52d0*/  LDS R3, [R138+0x38400] ;  /* 0x038400008a037984 */ /* 0x001ee80000000800 */
[----:B------:R-:W0:Y:S01]  /*52e0*/  LDS R138, [R138+0x38420] ;  /* 0x038420008a8a7984 */ /* 0x000e220000000800 */
        /* <DEDUP_REMOVED lines=60> */
[-C--:B------:R-:W-:Y:S01]  /*56b0*/  FMUL.FTZ R80, R80, R3.reuse ;  /* 0x0000000350507220 */ /* 0x080fe20000410000 */
[----:B------:R-:W-:Y:S01]  /*56c0*/  FMUL.FTZ R81, R81, R3 ;  /* 0x0000000351517220 */ /* 0x000fe20000410000 */
[C---:B------:R-:W-:Y:S01]  /*56d0*/  FMUL.FTZ R79, R3.reuse, R79 ;  /* 0x0000004f034f7220 */ /* 0x040fe20000410000 */
[----:B------:R-:W-:Y:S01]  /*56e0*/  FMUL.FTZ R78, R3, R78 ;  /* 0x0000004e034e7220 */ /* 0x000fe20000410000 */
[C---:B0-----:R-:W-:Y:S01]  /*56f0*/  FMUL.FTZ R77, R138.reuse, R77 ;  /* 0x0000004d8a4d7220 */ /* 0x041fe20000410000 */
        /* <DEDUP_REMOVED lines=90> */
[----:B------:R0:W-:Y:S01]  /*5ca0*/  STL.64 [R1+0x3f0], R72 ;  /* 0x0003f04801007387 */ /* 0x0001e20000100a00 */
[C---:B------:R-:W-:Y:S01]  /*5cb0*/  FMUL.FTZ R7, R138.reuse, R7 ;  /* 0x000000078a077220 */ /* 0x040fe20000410000 */
[----:B------:R-:W-:Y:S02]  /*5cc0*/  FMUL.FTZ R6, R138, R6 ;  /* 0x000000068a067220 */ /* 0x000fe40000410000 */
        /* <DEDUP_REMOVED lines=322> */
[----:B------:R-:W-:Y:S01]  /*70f0*/  IMAD.MOV.U32 R5, RZ, RZ, 0x40000040 ;  /* 0x40000040ff057424 */ /* 0x000fe200078e00ff */
[----:B------:R-:W3:Y:S01]  /*7100*/  LDL R3, [R1+0x1d0] ;  /* 0x0001d00001037983 */ /* 0x000ee20000100800 */
[----:B------:R-:W-:Y:S01]  /*7110*/  IMAD.MOV.U32 R7, RZ, RZ, 0x40000040 ;  /* 0x40000040ff077424 */ /* 0x000fe200078e00ff */
[----:B------:R-:W-:Y:S02]  /*7120*/  ISETP.NE.AND P0, PT, R0, 0x2, PT ;  /* 0x000000020000780c */ /* 0x000fe40003f05270 */
[----:B------:R0:W-:Y:S01]  /*7130*/  STL [R1+0x1c8], R0 ;  /* 0x0001c80001007387 */ /* 0x0001e20000100800 */
[----:B------:R-:W-:Y:S01]  /*7140*/  R2UR UR15, R5 ;  /* 0x00000000050f72ca */ /* 0x000fe200000e0000 */
[----:B------:R-:W-:Y:S01]  /*7150*/  IMAD.MOV.U32 R5, RZ, RZ, 0x40000040 ;  /* 0x40000040ff057424 */ /* 0x000fe200078e00ff */
[----:B------:R-:W-:Y:S01]  /*7160*/  R2UR UR19, R7 ;  /* 0x00000000071372ca */ /* 0x000fe200000e0000 */
[----:B------:R-:W-:-:S03]  /*7170*/  IMAD.MOV.U32 R7, RZ, RZ, 0x40000040 ;  /* 0x40000040ff077424 */ /* 0x000fc600078e00ff */
[----:B------:R-:W-:Y:S02]  /*7180*/  R2UR UR11, R5 ;  /* 0x00000000050b72ca */ /* 0x000fe400000e0000 */
[----:B------:R-:W-:Y:S02]  /*7190*/  R2UR UR7, R7 ;  /* 0x00000000070772ca */ /* 0x000fe400000e0000 */
[----:B0-----:R-:W-:-:S05]  /*71a0*/  @!P0 IMAD.MOV.U32 R0, RZ, RZ, RZ ;  /* 0x000000ffff008224 */ /* 0x001fca00078e00ff */
[----:B------:R-:W-:Y:S02]  /*71b0*/  LEA R4, R0, UR23, 0xc ;  /* 0x0000001700047c11 */ /* 0x000fe4000f8e60ff */
[----:B------:R-:W4:Y:S02]  /*71c0*/  @!P0 LDL R0, [R1+0x1cc] ;  /* 0x0001cc0001008983 */ /* 0x000f240000100800 */
[C---:B------:R-:W-:Y:S01]  /*71d0*/  R2UR UR14, R4.reuse ;  /* 0x00000000040e72ca */ /* 0x040fe200000e0000 */
[----:B------:R-:W-:-:S05]  /*71e0*/  VIADD R6, R4, 0x80 ;  /* 0x0000008004067836 */ /* 0x000fca0000000000 */
[----:B------:R-:W-:Y:S01]  /*71f0*/  R2UR UR18, R6 ;  /* 0x00000000061272ca */ /* 0x000fe200000e0000 */
[C---:B------:R-:W-:Y:S02]  /*7200*/  VIADD R6, R4.reuse, 0x100 ;  /* 0x0000010004067836 */ /* 0x040fe40000000000 */
[----:B------:R-:W-:-:S03]  /*7210*/  VIADD R4, R4, 0x180 ;  /* 0x0000018004047836 */ /* 0x000fc60000000000 */
[----:B------:R-:W-:Y:S02]  /*7220*/  R2UR UR6, R6 ;  /* 0x00000000060672ca */ /* 0x000fe400000e0000 */
[----:B------:R-:W-:Y:S01]  /*7230*/  R2UR UR10, R4 ;  /* 0x00000000040a72ca */ /* 0x000fe200000e0000 */
        /* <DEDUP_REMOVED lines=139> */
[----:B------:R-:W-:Y:S04]  /*7af0*/  STL.128 [R1+0x3e0], R140 ;  /* 0x0003e08c01007387 */ /* 0x000fe80000100c00 */
[----:B------:R-:W-:Y:S04]  /*7b00*/  STL.128 [R1+0x3f0], R144 ;  /* 0x0003f09001007387 */ /* 0x000fe80000100c00 */
[----:B------:R-:W-:Y:S04]  /*7b10*/  STL.128 [R1+0x400], R148 ;  /* 0x0004009401007387 */ /* 0x000fe80000100c00 */
[----:B-1----:R-:W2:Y:S04]  /*7b20*/  LDL R138, [R1+0x210] ;  /* 0x00021000018a7983 */ /* 0x002ea80000100800 */
        /* <DEDUP_REMOVED lines=127> */
[----:B---3--:R-:W-:Y:S01]  /*8320*/  VIADD R3, R3, 0x1 ;  /* 0x0000000103037836 */ /* 0x008fe20000000000 */
[----:B------:R-:W-:-:S02]  /*8330*/  UISETP.NE.AND UP0, UPT, UR58, URZ, UPT ;  /* 0x0000003f3a00728c */ /* 0x000fc4000bf05270 */
[----:B--2---:R-:W-:Y:S04]  /*8340*/  STL [R1+0x210], R138 ;  /* 0x0002108a01007387 */ /* 0x004fe80000100800 */
        /* <DEDUP_REMOVED lines=129> */
[----:B------:R-:W-:-:S02]  /*8b60*/  PLOP3.LUT P1, PT, PT, PT, UP0, 0x80, 0x0 ;  /* 0x000000000000781c */ /* 0x000fc40003f2f008 */
[----:B------:R-:W-:-:S05]  /*8b70*/  @!P0 LOP3.LUT R0, R0, 0x1, RZ, 0x3c, !PT ;  /* 0x0000000100008812 */ /* 0x000fca00078e3cff */
[----:B------:R1:W-:Y:S02]  /*8b80*/  @!P0 STL [R1+0x1cc], R0 ;  /* 0x0001cc0001008387 */ /* 0x0003e40000100800 */
[----:B-1----:R-:W-:Y:S01]  /*8b90*/  IMAD.U32 R0, RZ, RZ, UR22 ;  /* 0x00000016ff007e24 */ /* 0x002fe2000f8e00ff */
[----:B------:R-:W-:-:S04]  /*8ba0*/  UIADD3 UR22, UR22, -0x1, URZ ;  /* 0xffffffff16167890 */ /* 0x000fc8000fffe03f */
[----:B------:R-:W-:Y:S01]  /*8bb0*/  ISETP.GT.AND P0, PT, R0, UR20, PT ;  /* 0x0000001400007c0c */ /* 0x000fe2000bf04270 */
[----:B0-----:R-:W-:-:S12]  /*8bc0*/  @P1 BRA `(.L_x_6285) ;  /* 0x0000000000041947 */ /* 0x001fd80003800000 */
[----:B------:R-:W-:Y:S01]  /*8bd0*/  BPT.TRAP 0x1 ;  /* 0x000000040000795c */ /* 0x000fe20000300000 */
.L_x_6285:
[----:B-----5:R-:W-:Y:S01]  /*8be0*/  LEA R4, R4, UR44, 0x3 ;  /* 0x0000002c04047c11 */ /* 0x020fe2000f8e18ff */
[----:B------:R-:W-:-:S04]  /*8bf0*/  IMAD.U32 R3, RZ, RZ, UR21 ;  /* 0x00000015ff037e24 */ /* 0x000fc8000f8e00ff */
[----:B------:R-:W-:-:S05]  /*8c00*/  VIADD R4, R4, 0x38860 ;  /* 0x0003886004047836 */ /* 0x000fca0000000000 */
[----:B------:R-:W-:-:S04]  /*8c10*/  PRMT R4, R3, 0x654, R4 ;  /* 0x0000065403047816 */ /* 0x000fc80000000004 */
[----:B------:R1:W-:Y:S01]  /*8c20*/  SYNCS.ARRIVE.TRANS64.RED.A1T0 RZ, [R4+URZ], RZ ;  /* 0x000000ff04ff79a7 */ /* 0x0003e2000810043f */
[----:B------:R-:W-:Y:S05]  /*8c30*/  @P0 BRA `(.L_x_6286) ;  /* 0xffffffc000940947 */ /* 0x000fea000383ffff */
.L_x_6284:
[----:B------:R-:W2:Y:S04]  /*8c40*/  LDL R135, [R1+0x1c8] ;  /* 0x0001c80001877983 */ /* 0x000ea80000100800 */
[----:B------:R-:W3:Y:S04]  /*8c50*/  LDL.64 R6, [R1+0x210] ;  /* 0x0002100001067983 */ /* 0x000ee80000100a00 */
[----:B-1----:R-:W4:Y:S04]  /*8c60*/  LDL.64 R4, [R1+0x220] ;  /* 0x0002200001047983 */ /* 0x002f280000100a00 */
        /* <DEDUP_REMOVED lines=61> */
[----:B0-----:R-:W5:Y:S01]  /*9040*/  LDL R3, [R1+0x1c8] ;  /* 0x0001c80001037983 */ /* 0x001f620000100800 */
[----:B--2---:R-:W-:-:S05]  /*9050*/  IMAD R135, R135, 0x40, R22 ;  /* 0x0000004087877824 */ /* 0x004fca00078e0216 */
[----:B------:R-:W-:Y:S01]  /*9060*/  LEA R135, R135, UR44, 0x2 ;  /* 0x0000002c87877c11 */ /* 0x000fe2000f8e10ff */
[----:B------:R-:W-:Y:S06]  /*9070*/  BAR.SYNC.DEFER_BLOCKING 0xe, 0x100 ;  /* 0x0384000000007b1d */ /* 0x000fec0000010000 */
[----:B------:R-:W3:Y:S04]  /*9080*/  LDS R0, [R135+0x38400] ;  /* 0x0384000087007984 */ /* 0x000ee80000000800 */
[----:B------:R-:W5:Y:S01]  /*9090*/  LDS R135, [R135+0x38420] ;  /* 0x0384200087877984 */ /* 0x000f620000000800 */
[C---:B---3--:R-:W-:Y:S01]  /*90a0*/  FMUL.FTZ R7, R0.reuse, R7 ;  /* 0x0000000700077220 */ /* 0x048fe20000410000 */
[C---:B------:R-:W-:Y:S01]  /*90b0*/  FMUL.FTZ R6, R0.reuse, R6 ;  /* 0x0000000600067220 */ /* 0x040fe20000410000 */
[C---:B----4-:R-:W-:Y:S01]  /*90c0*/  FMUL.FTZ R5, R0.reuse, R5 ;  /* 0x0000000500057220 */ /* 0x050fe20000410000 */
[----:B------:R-:W-:-:S03]  /*90d0*/  FMUL.FTZ R4, R0, R4 ;  /* 0x0000000400047220 */ /* 0x000fc60000410000 */
[----:B------:R0:W-:Y:S04]  /*90e0*/  STL.64 [R1+0x210], R6 ;  /* 0x0002100601007387 */ /* 0x0001e80000100a00 */
[----:B------:R1:W-:Y:S04]  /*90f0*/  STL.64 [R1+0x220], R4 ;  /* 0x0002200401007387 */ /* 0x0003e80000100a00 */
[----:B0-----:R-:W2:Y:S04]  /*9100*/  LDL.64 R6, [R1+0x408] ;  /* 0x0004080001067983 */ /* 0x001ea80000100a00 */
[----:B-1----:R-:W3:Y:S01]  /*9110*/  LDL.64 R4, [R1+0x3e8] ;  /* 0x0003e80001047983 */ /* 0x002ee20000100a00 */
[C---:B-----5:R-:W-:Y:S01]  /*9120*/  FMUL.FTZ R11, R135.reuse, R11 ;  /* 0x0000000b870b7220 */ /* 0x060fe20000410000 */
[C---:B------:R-:W-:Y:S01]  /*9130*/  FMUL.FTZ R10, R135.reuse, R10 ;  /* 0x0000000a870a7220 */ /* 0x040fe20000410000 */
[C---:B------:R-:W-:Y:S01]  /*9140*/  FMUL.FTZ R133, R0.reuse, R133 ;  /* 0x0000008500857220 */ /* 0x040fe20000410000 */
[C---:B------:R-:W-:Y:S01]  /*9150*/  FMUL.FTZ R132, R0.reuse, R132 ;  /* 0x0000008400847220 */ /* 0x040fe20000410000 */
[C---:B------:R-:W-:Y:S01]  /*9160*/  FMUL.FTZ R131, R0.reuse, R131 ;  /* 0x0000008300837220 */ /* 0x040fe20000410000 */
        /* <DEDUP_REMOVED lines=116> */
[----:B------:R-:W-:-:S02]  /*98b0*/  VIADD R134, R134, 0x1 ;  /* 0x0000000186867836 */ /* 0x000fc40000000000 */
[----:B0-----:R-:W-:Y:S01]  /*98c0*/  VIADD R10, R3, 0x1 ;  /* 0x00000001030a7836 */ /* 0x001fe20000000000 */
        /* <DEDUP_REMOVED lines=31> */
[----:B------:R0:W-:Y:S01]  /*9ac0*/  STL.64 [R1+0x228], R72 ;  /* 0x0002284801007387 */ /* 0x0001e20000100a00 */
[C---:B--2---:R-:W-:Y:S01]  /*9ad0*/  FMUL.FTZ R7, R135.reuse, R7 ;  /* 0x0000000787077220 */ /* 0x044fe20000410000 */
[C---:B------:R-:W-:Y:S01]  /*9ae0*/  FMUL.FTZ R6, R135.reuse, R6 ;  /* 0x0000000687067220 */ /* 0x040fe20000410000 */
[C---:B---3--:R-:W-:Y:S01]  /*9af0*/  FMUL.FTZ R5, R135.reuse, R5 ;  /* 0x0000000587057220 */ /* 0x048fe20000410000 */
[----:B------:R-:W-:Y:S01]  /*9b00*/  FMUL.FTZ R4, R135, R4 ;  /* 0x0000000487047220 */ /* 0x000fe20000410000 */
        /* <DEDUP_REMOVED lines=33> */
[----:B------:R-:W-:Y:S01]  /*9d20*/  BSSY B0, `(.L_x_6287) ;  /* 0x0000007000007945 */ /* 0x000fe20003800000 */
[----:B------:R-:W-:-:S11]  /*9d30*/  IMAD.MOV.U32 R0, RZ, RZ, 0x1 ;  /* 0x00000001ff007424 */ /* 0x000fd600078e00ff */
[----:B0-----:R-:W-:Y:S05]  /*9d40*/  @P0 BRA `(.L_x_6288) ;  /* 0x0000000000100947 */ /* 0x001fea0003800000 */
[----:B------:R-:W2:Y:S04]  /*9d50*/  LDL R4, [R1+0x1cc] ;  /* 0x0001cc0001047983 */ /* 0x000ea80000100800 */
[----:B------:R0:W-:Y:S01]  /*9d60*/  STL [R1+0x1c8], RZ ;  /* 0x0001c8ff01007387 */ /* 0x0001e20000100800 */
[----:B--2---:R-:W-:-:S05]  /*9d70*/  LOP3.LUT R4, R4, 0x1, RZ, 0x3c, !PT ;  /* 0x0000000104047812 */ /* 0x004fca00078e3cff */
[----:B------:R0:W-:Y:S02]  /*9d80*/  STL [R1+0x1cc], R4 ;  /* 0x0001cc0401007387 */ /* 0x0001e40000100800 */
.L_x_6288:
[----:B------:R-:W-:Y:S05]  /*9d90*/  BSYNC B0 ;  /* 0x0000000000007941 */ /* 0x000fea0003800000 */
.L_x_6287:
[----:B------:R-:W-:Y:S05]  /*9da0*/  BRA `(.L_x_6282) ;  /* 0x0000018c00d07947 */ /* 0x000fea0003800000 */
.L_x_6274:
[----:B------:R-:W2:Y:S01]  /*9db0*/  LDL R3, [R1+0x454] ;  /* 0x0004540001037983 */ /* 0x000ea20000100800 */
[----:B------:R-:W-:Y:S01]  /*9dc0*/  UIADD3 UR4, UP3, UR38, 0x38860, URZ ;  /* 0x0003886026047890 */ /* 0x000fe2000ff7e03f */
[----:B------:R-:W-:Y:S01]  /*9dd0*/  IMAD.MOV.U32 R11, RZ, RZ, 0x80 ;  /* 0x00000080ff0b7424 */ /* 0x000fe200078e00ff */
[----:B------:R-:W-:Y:S01]  /*9de0*/  UIADD3 UR7, UP2, UR38, 0x38850, URZ ;  /* 0x0003885026077890 */ /* 0x000fe2000ff5e03f */
[----:B------:R-:W-:Y:S01]  /*9df0*/  IMAD.MOV.U32 R5, RZ, RZ, 0x80 ;  /* 0x00000080ff057424 */ /* 0x000fe200078e00ff */
[----:B------:R-:W-:Y:S01]  /*9e00*/  UIADD3 UR11, UP0, UR38, 0x38830, URZ ;  /* 0x00038830260b7890 */ /* 0x000fe2000ff1e03f */
[----:B------:R-:W-:Y:S01]  /*9e10*/  IMAD.MOV.U32 R6, RZ, RZ, 0x80 ;  /* 0x00000080ff067424 */ /* 0x000fe200078e00ff */
[----:B------:R-:W-:Y:S01]  /*9e20*/  UIADD3 UR9, UP1, UR38, 0x38840, URZ ;  /* 0x0003884026097890 */ /* 0x000fe2000ff3e03f */
[----:B------:R-:W-:Y:S01]  /*9e30*/  IMAD.U32 R7, RZ, RZ, UR21 ;  /* 0x00000015ff077e24 */ /* 0x000fe2000f8e00ff */
[----:B------:R-:W-:Y:S01]  /*9e40*/  UIADD3.X UR8, URZ, UR39, URZ, UP2, !UPT ;  /* 0x000000273f087290 */ /* 0x000fe200097fe43f */
[----:B------:R-:W-:Y:S01]  /*9e50*/  IMAD.MOV.U32 R8, RZ, RZ, 0x100 ;  /* 0x00000100ff087424 */ /* 0x000fe200078e00ff */
[----:B------:R-:W-:Y:S01]  /*9e60*/  ULDC UR13, c[0x0][0x448] ;  /* 0x00011200000d7ab9 */ /* 0x000fe20000000800 */
[----:B------:R-:W-:Y:S01]  /*9e70*/  IMAD.U32 R9, RZ, RZ, UR21 ;  /* 0x00000015ff097e24 */ /* 0x000fe2000f8e00ff */
[----:B------:R-:W-:Y:S01]  /*9e80*/  UIADD3.X UR12, URZ, UR39, URZ, UP0, !UPT ;  /* 0x000000273f0c7290 */ /* 0x000fe200087fe43f */
[----:B-1----:R-:W-:Y:S01]  /*9e90*/  IMAD.U32 R0, RZ, RZ, UR7 ;  /* 0x00000007ff007e24 */ /* 0x002fe2000f8e00ff */
[----:B------:R-:W-:Y:S01]  /*9ea0*/  UIADD3.X UR10, URZ, UR39, URZ, UP1, !UPT ;  /* 0x000000273f0a7290 */ /* 0x000fe20008ffe43f */
[----:B------:R-:W-:Y:S01]  /*9eb0*/  IMAD.U32 R12, RZ, RZ, UR5 ;  /* 0x00000005ff0c7e24 */ /* 0x000fe2000f8e00ff */
[----:B------:R-:W-:Y:S01]  /*9ec0*/  UISETP.NE.AND UP4, UPT, UR13, 0x1, UPT ;  /* 0x000000010d00788c */ /* 0x000fe2000bf85270 */
[----:B------:R0:W-:Y:S01]  /*9ed0*/  STL.64 [R1+0x30], R8 ;  /* 0x0000300801007387 */ /* 0x0001e20000100a00 */
[----:B------:R-:W-:Y:S01]  /*9ee0*/  UIADD3 UR40, UR48, 0x1, -UR47 ;  /* 0x0000000130287890 */ /* 0x000fe2000fffe82f */
[----:B------:R-:W-:Y:S01]  /*9ef0*/  IADD3 R39, P0, R2, 0x28, RZ ;  /* 0x0000002802277810 */ /* 0x000fe20007f1e0ff */
[----:B------:R-:W-:Y:S01]  /*9f00*/  UP2UR UR41, UPR, URZ, 0x10 ;  /* 0x000000103f297883 */ /* 0x000fe20008000000 */
[----:B------:R-:W-:Y:S03]  /*9f10*/  STL [R1+0x50], R12 ;  /* 0x0000500c01007387 */ /* 0x000fe60000100800 */
[----:B------:R-:W-:Y:S01]  /*9f20*/  IMAD.X R44, RZ, RZ, R18, P0 ;  /* 0x000000ffff2c7224 */ /* 0x000fe200000e0612 */
[----:B------:R-:W-:Y:S02]  /*9f30*/  STL [R1+0x10], RZ ;  /* 0x000010ff01007387 */ /* 0x000fe40000100800 */
[----:B------:R-:W-:Y:S01]  /*9f40*/  @UP4 ULDC UR7, c[0x0][0x44c] ;  /* 0x0001130000074ab9 */ /* 0x000fe20000000800 */
[----:B0-----:R-:W-:Y:S01]  /*9f50*/  IMAD.U32 R8, RZ, RZ, UR11 ;  /* 0x0000000bff087e24 */ /* 0x001fe2000f8e00ff */
[----:B------:R-:W-:Y:S01]  /*9f60*/  STL [R1+0x38], RZ ;  /* 0x000038ff01007387 */ /* 0x000fe20000100800 */
[----:B------:R-:W-:-:S05]  /*9f70*/  IMAD.U32 R9, RZ, RZ, UR12 ;  /* 0x0000000cff097e24 */ /* 0x000fca000f8e00ff */
[----:B------:R-:W-:Y:S01]  /*9f80*/  STL.64 [R1+0x18], R8 ;  /* 0x0000180801007387 */ /* 0x000fe20000100a00 */
[----:B--2---:R-:W-:Y:S01]  /*9f90*/  R2UR UR6, R3 ;  /* 0x00000000030672ca */ /* 0x004fe200000e0000 */
[----:B------:R-:W-:Y:S01]  /*9fa0*/  IMAD.U32 R3, RZ, RZ, UR8 ;  /* 0x00000008ff037e24 */ /* 0x000fe2000f8e00ff */
[----:B------:R-:W-:-:S11]  /*9fb0*/  USHF.L.U32 UR8, UR5, 0x6, URZ ;  /* 0x0000000605087899 */ /* 0x000fd6000800063f */
[----:B------:R-:W-:Y:S02]  /*9fc0*/  IMAD.U32 R10, RZ, RZ, UR6 ;  /* 0x00000006ff0a7e24 */ /* 0x000fe4000f8e00ff */
[----:B------:R-:W-:Y:S01]  /*9fd0*/  IMAD.U32 R4, RZ, RZ, UR6 ;  /* 0x00000006ff047e24 */ /* 0x000fe2000f8e00ff */
[----:B------:R-:W-:Y:S02]  /*9fe0*/  UIADD3.X UR6, URZ, UR39, URZ, UP3, !UPT ;  /* 0x000000273f067290 */ /* 0x000fe40009ffe43f */
[----:B------:R0:W-:Y:S04]  /*9ff0*/  STL.64 [R1+0x28], R10 ;  /* 0x0000280a01007387 */ /* 0x0001e80000100a00 */
[----:B------:R1:W-:Y:S01]  /*a000*/  STL.128 [R1], R4 ;  /* 0x0000000401007387 */ /* 0x0003e20000100c00 */
[----:B0-----:R-:W-:Y:S01]  /*a010*/  IMAD.U32 R10, RZ, RZ, UR4 ;  /* 0x00000004ff0a7e24 */ /* 0x001fe2000f8e00ff */
[----:B------:R-:W-:Y:S01]  /*a020*/  ULDC.64 UR4, c[0x0][0xad8] ;  /* 0x0002b60000047ab9 */ /* 0x000fe20000000a00 */
[----:B------:R-:W-:Y:S01]  /*a030*/  IMAD.U32 R11, RZ, RZ, UR6 ;  /* 0x00000006ff0b7e24 */ /* 0x000fe2000f8e00ff */
[----:B------:R-:W-:-:S02]  /*a040*/  UISETP.GE.AND UP0, UPT, UR5, 0x1, UPT ;  /* 0x000000010500788c */ /* 0x000fc4000bf06270 */
[----:B------:R-:W-:Y:S02]  /*a050*/  @UP4 UIADD3 UR6, UR8, 0x3f, URZ ;  /* 0x0000003f08064890 */ /* 0x000fe4000fffe03f */
[----:B------:R-:W-:Y:S01]  /*a060*/  UP2UR UR43, UPR, URZ, 0x1 ;  /* 0x000000013f2b7883 */ /* 0x000fe20008000000 */
[----:B-1----:R-:W-:Y:S01]  /*a070*/  IMAD.MOV.U32 R6, RZ, RZ, R10 ;  /* 0x000000ffff067224 */ /* 0x002fe200078e000a */
[----:B------:R-:W-:Y:S01]  /*a080*/  UIMAD.WIDE.U32 UR6, UR6, UR7, URZ ;  /* 0x00000007060672a5 */ /* 0x000fe2000f8e003f */
[----:B------:R-:W-:Y:S01]  /*a090*/  IMAD.MOV.U32 R7, RZ, RZ, R11 ;  /* 0x000000ffff077224 */ /* 0x000fe200078e000b */
[----:B------:R-:W-:Y:S01]  /*a0a0*/  PLOP3.LUT P1, PT, PT, PT, UP0, 0x40, 0x0 ;  /* 0x000000000000781c */ /* 0x000fe20003f2e808 */
[----:B------:R-:W-:Y:S02]  /*a0b0*/  IMAD.MOV.U32 R4, RZ, RZ, R0 ;  /* 0x000000ffff047224 */ /* 0x000fe400078e0000 */
[----:B------:R-:W-:Y:S02]  /*a0c0*/  IMAD.MOV.U32 R5, RZ, RZ, R3 ;  /* 0x000000ffff057224 */ /* 0x000fe400078e0003 */
[----:B------:R-:W-:Y:S01]  /*a0d0*/  IMAD.U32 R10, RZ, RZ, UR9 ;  /* 0x00000009ff0a7e24 */ /* 0x000fe2000f8e00ff */
[----:B------:R-:W-:Y:S01]  /*a0e0*/  UIADD3 UR9, UR8, 0x3f, URZ ;  /* 0x0000003f08097890 */ /* 0x000fe2000fffe03f */
[----:B------:R-:W-:Y:S01]  /*a0f0*/  IMAD.U32 R11, RZ, RZ, UR10 ;  /* 0x0000000aff0b7e24 */ /* 0x000fe2000f8e00ff */
[----:B------:R0:W-:Y:S01]  /*a100*/  STL.128 [R1+0x40], R4 ;  /* 0x0000400401007387 */ /* 0x0001e20000100c00 */
[----:B------:R-:W-:-:S02]  /*a110*/  @UP4 ULDC UR10, c[0x0][0x450] ;  /* 0x00011400000a4ab9 */ /* 0x000fc40000000800 */
[----:B------:R-:W-:Y:S01]  /*a120*/  @UP4 USHF.R.U32.HI UR9, URZ, UR10, UR7 ;  /* 0x0000000a3f094299 */ /* 0x000fe20008011607 */
[----:B------:R0:W-:Y:S03]  /*a130*/  STL.64 [R1+0x20], R10 ;  /* 0x0000200a01007387 */ /* 0x0001e60000100a00 */
[----:B------:R-:W-:-:S04]  /*a140*/  UIADD3 UR6, UR40, UR9, URZ ;  /* 0x0000000928067290 */ /* 0x000fc8000fffe03f */
[----:B------:R-:W-:Y:S01]  /*a150*/  UIADD3 UR4, UR6, UR4, URZ ;  /* 0x0000000406047290 */ /* 0x000fe2000fffe03f */
[----:B------:R-:W-:Y:S11]  /*a160*/  @P1 BRA `(.L_x_6289) ;  /* 0x0000000000441947 */ /* 0x000ff60003800000 */
        /* <DEDUP_REMOVED lines=10> */
.L_x_6290:
[----:B------:R-:W-:-:S11]  /*a210*/  UISETP.NE.AND UP0, UPT, UR5, 0x1, UPT ;  /* 0x000000010500788c */ /* 0x000fd6000bf05270 */
[----:B------:R-:W-:Y:S02]  /*a220*/  @UP0 ULDC.64 UR10, c[0x0][0xae0] ;  /* 0x0002b800000a0ab9 */ /* 0x000fe40000000a00 */
[----:B------:R-:W-:-:S04]  /*a230*/  UIMAD.WIDE.U32 UR6, UR9, UR10, URZ ;  /* 0x0000000a090672a5 */ /* 0x000fc8000f8e003f */
[----:B------:R-:W-:-:S12]  /*a240*/  @UP0 USHF.R.U32.HI UR9, URZ, UR11, UR7 ;  /* 0x0000000b3f090299 */ /* 0x000fd80008011607 */
.L_x_6291:
[----:B------:R-:W-:-:S04]  /*a250*/  UIMAD UR9, UR9, UR5, UR5 ;  /* 0x00000005090972a4 */ /* 0x000fc8000f8e0205 */
[----:B------:R-:W-:-:S04]  /*a260*/  UISETP.LT.AND UP0, UPT, UR4, UR9, UPT ;  /* 0x000000090400728c */ /* 0x000fc8000bf01270 */
[----:B------:R-:W-:-:S12]  /*a270*/  USEL UR4, UR4, UR9, UP0 ;  /* 0x0000000904047287 */ /* 0x000fd80008000000 */
.L_x_6289:
[----:B------:R-:W-:Y:S02]  /*a280*/  UISETP.NE.AND UP0, UPT, UR41, URZ, UPT ;  /* 0x0000003f2900728c */ /* 0x000fe4000bf05270 */
[----:B------:R-:W-:Y:S02]  /*a290*/  UIADD3 UR10, UR48, 0x3f, URZ ;  /* 0x0000003f300a7890 */ /* 0x000fe4000fffe03f */
[----:B------:R-:W-:Y:S02]  /*a2a0*/  UIADD3 UR4, UR4, 0x3f, URZ ;  /* 0x0000003f04047890 */ /* 0x000fe4000fffe03f */
[----:B------:R-:W-:Y:S02]  /*a2b0*/  UISETP.GE.AND UP1, UPT, UR5, 0x1, UPT ;  /* 0x000000010500788c */ /* 0x000fe4000bf26270 */
[----:B------:R-:W-:Y:S02]  /*a2c0*/  USHF.R.S32.HI UR11, URZ, 0x1f, UR10 ;  /* 0x0000001f3f0b7899 */ /* 0x000fe4000801140a */
[----:B------:R-:W-:Y:S01]  /*a2d0*/  USHF.R.S32.HI UR9, URZ, 0x1f, UR4 ;  /* 0x0000001f3f097899 */ /* 0x000fe20008011404 */
[----:B------:R-:W-:Y:S01]  /*a2e0*/  @UP0 ULDC UR6, c[0x0][0x44c] ;  /* 0x0001130000060ab9 */ /* 0x000fe20000000800 */
[----:B------:R-:W-:Y:S01]  /*a2f0*/  ULEA.HI UR11, UR11, UR10, URZ, 0x6 ;  /* 0x0000000a0b0b7291 */ /* 0x000fe2000f8f303f */
[----:B------:R-:W-:Y:S01]  /*a300*/  PLOP3.LUT P0, PT, PT, PT, UP1, 0x40, 0x0 ;  /* 0x000000000000781c */ /* 0x000fe20003f0e818 */
[----:B------:R-:W-:-:S02]  /*a310*/  UIMAD.WIDE.U32 UR6, UR8, UR6, URZ ;  /* 0x00000006080672a5 */ /* 0x000fc4000f8e003f */
[----:B------:R-:W-:Y:S01]  /*a320*/  ULEA.HI UR9, UR9, UR4, URZ, 0x6 ;  /* 0x0000000409097291 */ /* 0x000fe2000f8f303f */
[----:B------:R-:W-:Y:S01]  /*a330*/  @UP0 ULDC UR12, c[0x0][0x450] ;  /* 0x00011400000c0ab9 */ /* 0x000fe20000000800 */
[----:B------:R-:W-:Y:S02]  /*a340*/  UIADD3 UR45, UR48, -UR47, URZ ;  /* 0x8000002f302d7290 */ /* 0x000fe4000fffe03f */
[----:B------:R-:W-:Y:S02]  /*a350*/  USHF.R.S32.HI UR11, URZ, 0x6, UR11 ;  /* 0x000000063f0b7899 */ /* 0x000fe4000801140b */
[----:B------:R-:W-:Y:S02]  /*a360*/  USHF.R.S32.HI UR9, URZ, 0x6, UR9 ;  /* 0x000000063f097899 */ /* 0x000fe40008011409 */
[----:B------:R-:W-:Y:S02]  /*a370*/  @UP0 USHF.R.U32.HI UR8, URZ, UR12, UR7 ;  /* 0x0000000c3f080299 */ /* 0x000fe40008011607 */
[----:B------:R-:W-:-:S02]  /*a380*/  UISETP.LT.AND UP0, UPT, UR9, UR11, UPT ;  /* 0x0000000b0900728c */ /* 0x000fc4000bf01270 */
[----:B------:R-:W-:Y:S01]  /*a390*/  UIADD3 UR8, UR45, UR8, URZ ;  /* 0x000000082d087290 */ /* 0x000fe2000fffe03f */
[----:B------:R-:W-:Y:S01]  /*a3a0*/  ULDC UR4, c[0x0][0xad4] ;  /* 0x0002b50000047ab9 */ /* 0x000fe20000000800 */
[----:B------:R-:W-:Y:S02]  /*a3b0*/  USEL UR6, UR9, UR11, UP0 ;  /* 0x0000000b09067287 */ /* 0x000fe40008000000 */
[----:B------:R-:W-:Y:S01]  /*a3c0*/  UIADD3 UR7, UR8, -UR4, URZ ;  /* 0x8000000408077290 */ /* 0x000fe2000fffe03f */
[----:B------:R-:W-:Y:S11]  /*a3d0*/  @P0 BRA `(.L_x_6292) ;  /* 0x0000000000480947 */ /* 0x000ff60003800000 */
        /* <DEDUP_REMOVED lines=11> */
.L_x_6293:
[----:B------:R-:W-:-:S11]  /*a490*/  UISETP.NE.AND UP0, UPT, UR5, 0x1, UPT ;  /* 0x000000010500788c */ /* 0x000fd6000bf05270 */
[----:B------:R-:W-:Y:S02]  /*a4a0*/  @UP0 ULDC.64 UR10, c[0x0][0xae0] ;  /* 0x0002b800000a0ab9 */ /* 0x000fe40000000a00 */
[----:B------:R-:W-:-:S04]  /*a4b0*/  UIMAD.WIDE.U32 UR8, UR4, UR10, URZ ;  /* 0x0000000a040872a5 */ /* 0x000fc8000f8e003f */
[----:B------:R-:W-:-:S12]  /*a4c0*/  @UP0 USHF.R.U32.HI UR4, URZ, UR11, UR9 ;  /* 0x0000000b3f040299 */ /* 0x000fd80008011609 */
.L_x_6294:
[----:B------:R-:W-:-:S04]  /*a4d0*/  UIMAD UR4, UR4, UR5, URZ ;  /* 0x00000005040472a4 */ /* 0x000fc8000f8e023f */
[----:B------:R-:W-:-:S04]  /*a4e0*/  UISETP.LT.AND UP0, UPT, UR7, UR4, UPT ;  /* 0x000000040700728c */ /* 0x000fc8000bf01270 */
[----:B------:R-:W-:-:S12]  /*a4f0*/  USEL UR7, UR7, UR4, !UP0 ;  /* 0x0000000407077287 */ /* 0x000fd8000c000000 */
.L_x_6292:
        /* <DEDUP_REMOVED lines=13> */
[----:B0-----:R-:W-:Y:S01]  /*a5d0*/  IMAD.U32 R4, RZ, RZ, UR12 ;  /* 0x0000000cff047e24 */ /* 0x001fe2000f8e00ff */
        /* <DEDUP_REMOVED lines=33> */
.L_x_6295:
[----:B------:R-:W-:Y:S01]  /*a7f0*/  UIMAD UR42, UR10, UR4, UR42 ;  /* 0x000000040a2a72a4 */ /* 0x000fe2000f8e022a */
[----:B------:R-:W-:Y:S02]  /*a800*/  IMAD.U32 R0, RZ, RZ, UR6 ;  /* 0x00000006ff007e24 */ /* 0x000fe4000f8e00ff */
[----:B------:R-:W-:-:S05]  /*a810*/  IMAD.U32 R3, RZ, RZ, UR4 ;  /* 0x00000004ff037e24 */ /* 0x000fca000f8e00ff */
[----:B------:R-:W-:-:S04]  /*a820*/  VIADDMNMX R0, R3, UR42, R0, PT ;  /* 0x0000002a03007c46 */ /* 0x000fc8000b800100 */
[----:B------:R-:W-:Y:S02]  /*a830*/  R2UR UR46, R0 ;  /* 0x00000000002e72ca */ /* 0x000fe400000e0000 */
[----:B------:R-:W-:-:S11]  /*a840*/  PRMT R0, RZ, 0x7610, R0 ;  /* 0x00007610ff007816 */ /* 0x000fd60000000000 */
[----:B------:R-:W-:-:S06]  /*a850*/  UISETP.GT.AND UP0, UPT, UR46, UR42, UPT ;  /* 0x0000002a2e00728c */ /* 0x000fcc000bf04270 */
[----:B------:R-:W-:-:S13]  /*a860*/  PLOP3.LUT P0, PT, PT, PT, UP0, 0x80, 0x0 ;  /* 0x000000000000781c */ /* 0x000fda0003f0f008 */
[----:B------:R-:W-:Y:S05]  /*a870*/  @!P0 BRA `(.L_x_6282) ;  /* 0x00000184001c8947 */ /* 0x000fea0003800000 */
[----:B------:R-:W1:Y:S01]  /*a880*/  SHFL.IDX PT, R0, R208, RZ, 0x1f ;  /* 0x00001fffd0007589 */ /* 0x000e6200000e0000 */
[----:B------:R-:W-:Y:S01]  /*a890*/  UIADD3 UR8, UR44, 0x400, URZ ;  /* 0x000004002c087890 */ /* 0x000fe2000fffe03f */
[----:B0-----:R-:W-:Y:S01]  /*a8a0*/  IMAD.MOV.U32 R4, RZ, RZ, 0x1 ;  /* 0x00000001ff047424 */ /* 0x001fe200078e00ff */
[----:B------:R-:W-:Y:S01]  /*a8b0*/  UIADD3 UR6, UR44, 0x26400, URZ ;  /* 0x000264002c067890 */ /* 0x000fe2000fffe03f */
[----:B------:R-:W0:Y:S01]  /*a8c0*/  S2R R26, SR_TID.X ;  /* 0x00000000001a7919 */ /* 0x000e220000002100 */
[----:B------:R-:W-:Y:S01]  /*a8d0*/  UIADD3 UR5, UR44, 0x22400, URZ ;  /* 0x000224002c057890 */ /* 0x000fe2000fffe03f */
[----:B------:R-:W-:Y:S01]  /*a8e0*/  IMAD.MOV.U32 R5, RZ, RZ, RZ ;  /* 0x000000ffff057224 */ /* 0x000fe200078e00ff */
[----:B------:R-:W-:Y:S01]  /*a8f0*/  USHF.R.U32.HI UR6, URZ, 0x4, UR6 ;  /* 0x000000043f067899 */ /* 0x000fe20008011606 */
[----:B------:R-:W-:Y:S01]  /*a900*/  IMAD.MOV.U32 R6, RZ, RZ, 0x1 ;  /* 0x00000001ff067424 */ /* 0x000fe200078e00ff */
[----:B------:R-:W-:Y:S01]  /*a910*/  USHF.R.U32.HI UR7, URZ, 0x4, UR8 ;  /* 0x000000043f077899 */ /* 0x000fe20008011608 */
[----:B------:R-:W-:Y:S01]  /*a920*/  IMAD.MOV.U32 R7, RZ, RZ, RZ ;  /* 0x000000ffff077224 */ /* 0x000fe200078e00ff */
[----:B------:R-:W-:Y:S01]  /*a930*/  USHF.R.U32.HI UR5, URZ, 0x4, UR5 ;  /* 0x000000043f057899 */ /* 0x000fe20008011605 */
[----:B------:R-:W2:Y:S01]  /*a940*/  S2R R13, SR_TID.X ;  /* 0x00000000000d7919 */ /* 0x000ea20000002100 */
[----:B------:R-:W-:Y:S01]  /*a950*/  ULOP3.LUT UR6, UR6, 0x3fff, URZ, 0xc0, !UPT ;  /* 0x00003fff06067892 */ /* 0x000fe2000f8ec03f */
[----:B------:R-:W-:Y:S01]  /*a960*/  IMAD.MOV.U32 R11, RZ, RZ, 0x40000040 ;  /* 0x40000040ff0b7424 */ /* 0x000fe200078e00ff */
[----:B------:R-:W-:Y:S01]  /*a970*/  ULOP3.LUT UR7, UR7, 0x3fff, URZ, 0xc0, !UPT ;  /* 0x00003fff07077892 */ /* 0x000fe2000f8ec03f */
[----:B------:R3:W-:Y:S01]  /*a980*/  STL.128 [R1+0x60], R4 ;  /* 0x0000600401007387 */ /* 0x0007e20000100c00 */
[----:B------:R-:W-:Y:S01]  /*a990*/  ULOP3.LUT UR5, UR5, 0x3fff, URZ, 0xc0, !UPT ;  /* 0x00003fff05057892 */ /* 0x000fe2000f8ec03f */
[C---:B------:R-:W-:Y:S01]  /*a9a0*/  IADD3 R48, P5, R2.reuse, 0x60, RZ ;  /* 0x0000006002307810 */ /* 0x040fe20007fbe0ff */
[----:B------:R-:W-:Y:S01]  /*a9b0*/  ULOP3.LUT UR6, UR6, 0x10000, URZ, 0xfc, !UPT ;  /* 0x0001000006067892 */ /* 0x000fe2000f8efc3f */
[C---:B------:R-:W-:Y:S01]  /*a9c0*/  IADD3 R27, P1, R2.reuse, 0x74, RZ ;  /* 0x00000074021b7810 */ /* 0x040fe20007f3e0ff */
[----:B------:R-:W-:Y:S01]  /*a9d0*/  ULOP3.LUT UR7, UR7, 0x10000, URZ, 0xfc, !UPT ;  /* 0x0001000007077892 */ /* 0x000fe2000f8efc3f */
[----:B------:R-:W-:Y:S01]  /*a9e0*/  IADD3 R24, P6, R2, 0x58, RZ ;  /* 0x0000005802187810 */ /* 0x000fe20007fde0ff */
[----:B------:R-:W-:Y:S01]  /*a9f0*/  ULOP3.LUT UR5, UR5, 0x10000, URZ, 0xfc, !UPT ;  /* 0x0001000005057892 */ /* 0x000fe2000f8efc3f */
[----:B-1----:R-:W-:Y:S01]  /*aa00*/  LEA.HI R3, R0, R0, RZ, 0x1 ;  /* 0x0000000000037211 */ /* 0x002fe200078f08ff */
[----:B------:R-:W-:Y:S01]  /*aa10*/  UIADD3 UR4, UR44, 0x20400, URZ ;  /* 0x000204002c047890 */ /* 0x000fe2000fffe03f */
[C---:B------:R-:W-:Y:S01]  /*aa20*/  IADD3 R41, P0, R2.reuse, 0x68, RZ ;  /* 0x0000006802297810 */ /* 0x040fe20007f1e0ff */
[----:B------:R-:W-:Y:S01]  /*aa30*/  UIADD3 UR9, UP0, UR38, 0x38400, URZ ;  /* 0x0003840026097890 */ /* 0x000fe2000ff1e03f */
[----:B------:R-:W-:Y:S01]  /*aa40*/  LOP3.LUT R3, R3, 0x6, RZ, 0xc0, !PT ;  /* 0x0000000603037812 */ /* 0x000fe200078ec0ff */
[----:B------:R-:W-:Y:S01]  /*aa50*/  USHF.R.U32.HI UR4, URZ, 0x4, UR4 ;  /* 0x000000043f047899 */ /* 0x000fe20008011604 */
[----:B------:R-:W-:Y:S01]  /*aa60*/  IADD3 R43, P4, R2, 0x78, RZ ;  /* 0x00000078022b7810 */ /* 0x000fe20007f9e0ff */
[----:B------:R-:W-:Y:S01]  /*aa70*/  UIADD3.X UR10, URZ, UR39, URZ, UP0, !UPT ;  /* 0x000000273f0a7290 */ /* 0x000fe200087fe43f */
[----:B---3--:R-:W-:Y:S01]  /*aa80*/  IMAD.U32 R4, RZ, RZ, UR6 ;  /* 0x00000006ff047e24 */ /* 0x008fe2000f8e00ff */
[----:B------:R-:W-:Y:S01]  /*aa90*/  ULOP3.LUT UR4, UR4, 0x3fff, URZ, 0xc0, !UPT ;  /* 0x00003fff04047892 */ /* 0x000fe2000f8ec03f */
[----:B------:R-:W-:Y:S01]  /*aaa0*/  IMAD.IADD R0, R0, 0x1, -R3 ;  /* 0x0000000100007824 */ /* 0x000fe200078e0a03 */
[----:B------:R-:W-:Y:S01]  /*aab0*/  IADD3 R42, P3, R2, 0x80, RZ ;  /* 0x00000080022a7810 */ /* 0x000fe20007f7e0ff */
[----:B------:R-:W-:Y:S01]  /*aac0*/  IMAD.U32 R6, RZ, RZ, UR7 ;  /* 0x00000007ff067e24 */ /* 0x000fe2000f8e00ff */
[----:B------:R-:W-:Y:S01]  /*aad0*/  ULOP3.LUT UR4, UR4, 0x10000, URZ, 0xfc, !UPT ;  /* 0x0001000004047892 */ /* 0x000fe2000f8efc3f */
[----:B------:R-:W-:Y:S01]  /*aae0*/  IMAD.MOV.U32 R5, RZ, RZ, 0x40000040 ;  /* 0x40000040ff057424 */ /* 0x000fe200078e00ff */
[----:B------:R-:W-:Y:S01]  /*aaf0*/  LEA R0, R0, UR8, 0xf ;  /* 0x0000000800007c11 */ /* 0x000fe2000f8e78ff */
[----:B------:R-:W-:Y:S01]  /*ab00*/  IMAD.MOV.U32 R7, RZ, RZ, 0x40000040 ;  /* 0x40000040ff077424 */ /* 0x000fe200078e00ff */
[----:B------:R-:W-:Y:S01]  /*ab10*/  IADD3 R38, P2, R2, 0x88, RZ ;  /* 0x0000008802267810 */ /* 0x000fe20007f5e0ff */
[----:B0-----:R-:W-:Y:S01]  /*ab20*/  VIADD R12, R26, 0xffffff80 ;  /* 0xffffff801a0c7836 */ /* 0x001fe20000000000 */
[----:B------:R-:W-:Y:S01]  /*ab30*/  SHF.R.U32.HI R0, RZ, 0x4, R0 ;  /* 0x00000004ff007819 */ /* 0x000fe20000011600 */
[----:B------:R-:W-:Y:S01]  /*ab40*/  IMAD.U32 R3, RZ, RZ, UR5 ;  /* 0x00000005ff037e24 */ /* 0x000fe2000f8e00ff */
[----:B------:R-:W-:Y:S01]  /*ab50*/  STL.128 [R1+0x90], R4 ;  /* 0x0000900401007387 */ /* 0x000fe20000100c00 */
[----:B------:R-:W-:Y:S01]  /*ab60*/  IMAD.U32 R10, RZ, RZ, UR4 ;  /* 0x00000004ff0a7e24 */ /* 0x000fe2000f8e00ff */
[----:B------:R-:W-:Y:S01]  /*ab70*/  LOP3.LUT R0, R0, 0x3fff, RZ, 0xc0, !PT ;  /* 0x00003fff00007812 */ /* 0x000fe200078ec0ff */
[----:B------:R-:W-:Y:S01]  /*ab80*/  IMAD.U32 R8, RZ, RZ, UR9 ;  /* 0x00000009ff087e24 */ /* 0x000fe2000f8e00ff */
[----:B------:R0:W-:Y:S01]  /*ab90*/  STL [R1+0x74], R12 ;  /* 0x0000740c01007387 */ /* 0x0001e20000100800 */
[----:B------:R-:W-:Y:S01]  /*aba0*/  IMAD.U32 R9, RZ, RZ, UR10 ;  /* 0x0000000aff097e24 */ /* 0x000fe2000f8e00ff */
[----:B------:R-:W-:Y:S01]  /*abb0*/  LOP3.LUT R0, R0, 0x2000000, RZ, 0xfc, !PT ;  /* 0x0200000000007812 */ /* 0x000fe200078efcff */
[----:B------:R-:W-:Y:S01]  /*abc0*/  UIADD3 UR4, UR44, 0x36400, URZ ;  /* 0x000364002c047890 */ /* 0x000fe2000fffe03f */
[----:B------:R1:W-:Y:S01]  /*abd0*/  STL.64 [R1+0x78], R10 ;  /* 0x0000780a01007387 */ /* 0x0003e20000100a00 */
[----:B--2---:R-:W-:-:S02]  /*abe0*/  VIADD R14, R13, 0xffffff80 ;  /* 0xffffff800d0e7836 */ /* 0x004fc40000000000 */
[----:B------:R-:W-:Y:S01]  /*abf0*/  ULOP3.LUT UP0, URZ, UR4, 0x3ff, URZ, 0xc0, !UPT ;  /* 0x000003ff043f7892 */ /* 0x000fe2000f80c03f */
[----:B------:R1:W-:Y:S01]  /*ac00*/  STL.64 [R1+0x58], R8 ;  /* 0x0000580801007387 */ /* 0x0003e20000100a00 */
[----:B------:R-:W-:Y:S02]  /*ac10*/  VIADD R13, R13, 0xffffff80 ;  /* 0xffffff800d0d7836 */ /* 0x000fe40000000000 */
[----:B------:R-:W-:Y:S01]  /*ac20*/  IMAD.X R55, RZ, RZ, R18, P5 ;  /* 0x000000ffff377224 */ /* 0x000fe200028e0612 */
[----:B0-----:R1:W5:Y:S01]  /*ac30*/  LDL R12, [R1+0x450] ;  /* 0x00045000010c7983 */ /* 0x0013620000100800 */
[----:B------:R-:W-:Y:S01]  /*ac40*/  IMAD.MOV.U32 R4, RZ, RZ, R3 ;  /* 0x000000ffff047224 */ /* 0x000fe200078e0003 */
[----:B------:R-:W-:Y:S01]  /*ac50*/  SHF.R.S32.HI R13, RZ, 0x1f, R13 ;  /* 0x0000001fff0d7819 */ /* 0x000fe2000001140d */
[----:B------:R-:W-:Y:S01]  /*ac60*/  IMAD.MOV.U32 R6, RZ, RZ, R0 ;  /* 0x000000ffff067224 */ /* 0x000fe200078e0000 */
[----:B------:R1:W5:Y:S01]  /*ac70*/  LDL R3, [R1+0x458] ;  /* 0x0004580001037983 */ /* 0x0003620000100800 */
[----:B------:R-:W-:Y:S01]  /*ac80*/  PLOP3.LUT P5, PT, PT, PT, UP0, 0x80, 0x0 ;  /* 0x000000000000781c */ /* 0x000fe20003faf008 */
[--C-:B------:R-:W-:Y:S01]  /*ac90*/  IMAD.X R28, RZ, RZ, R18.reuse, P1 ;  /* 0x000000ffff1c7224 */ /* 0x100fe200008e0612 */
[----:B------:R-:W-:Y:S01]  /*aca0*/  LEA.HI R13, R13, R14, RZ, 0x5 ;  /* 0x0000000e0d0d7211 */ /* 0x000fe200078f28ff */
[----:B------:R1:W-:Y:S01]  /*acb0*/  STL.128 [R1+0x80], R4 ;  /* 0x0000800401007387 */ /* 0x0003e20000100c00 */
[----:B------:R-:W-:Y:S01]  /*acc0*/  IMAD.X R25, RZ, RZ, R18, P6 ;  /* 0x000000ffff197224 */ /* 0x000fe200030e0612 */
[----:B------:R-:W-:-:S02]  /*acd0*/  IADD3 R40, P1, R2, 0x90, RZ ;  /* 0x0000009002287810 */ /* 0x000fc40007f3e0ff */
[----:B------:R-:W-:Y:S02]  /*ace0*/  SHF.R.S32.HI R13, RZ, 0x5, R13 ;  /* 0x00000005ff0d7819 */ /* 0x000fe4000001140d */
[----:B------:R-:W-:Y:S01]  /*acf0*/  IADD3 R46, P6, R2, 0x98, RZ ;  /* 0x00000098022e7810 */ /* 0x000fe20007fde0ff */
[--C-:B------:R-:W-:Y:S02]  /*ad00*/  IMAD.X R50, RZ, RZ, R18.reuse, P0 ;  /* 0x000000ffff327224 */ /* 0x100fe400000e0612 */
[----:B------:R-:W-:Y:S02]  /*ad10*/  IMAD.MOV.U32 R0, RZ, RZ, R13 ;  /* 0x000000ffff007224 */ /* 0x000fe400078e000d */
[--C-:B------:R-:W-:Y:S02]  /*ad20*/  IMAD.X R52, RZ, RZ, R18.reuse, P4 ;  /* 0x000000ffff347224 */ /* 0x100fe400020e0612 */
[--C-:B------:R-:W-:Y:S02]  /*ad30*/  IMAD.X R51, RZ, RZ, R18.reuse, P3 ;  /* 0x000000ffff337224 */ /* 0x100fe400018e0612 */
[----:B------:R-:W-:-:S02]  /*ad40*/  IMAD.X R45, RZ, RZ, R18, P2 ;  /* 0x000000ffff2d7224 */ /* 0x000fc400010e0612 */
[--C-:B------:R-:W-:Y:S02]  /*ad50*/  IMAD.X R49, RZ, RZ, R18.reuse, P1 ;  /* 0x000000ffff317224 */ /* 0x100fe400008e0612 */
[----:B------:R-:W-:Y:S01]  /*ad60*/  IMAD.X R47, RZ, RZ, R18, P6 ;  /* 0x000000ffff2f7224 */ /* 0x000fe200030e0612 */
[----:B-1----:R-:W-:Y:S06]  /*ad70*/  @!P5 BRA `(.L_x_6296) ;  /* 0x000000000070d947 */ /* 0x002fec0003800000 */
        /* <DEDUP_REMOVED lines=12> */
[----:B-----5:R-:W-:Y:S02]  /*ae40*/  IMAD.MOV.U32 R12, RZ, RZ, 0x1 ;  /* 0x00000001ff0c7424 */ /* 0x020fe400078e00ff */
[----:B------:R-:W-:-:S07]  /*ae50*/  IMAD.MOV.U32 R13, RZ, RZ, RZ ;  /* 0x000000ffff0d7224 */ /* 0x000fce00078e00ff */
[----:B------:R-:W-:-:S07]  /*ae60*/  LEPC R20, `(.L_x_6297) ;  /* 0x000000001014794e */ /* 0x000fce0000000000 */
[----:B0-----:R-:W-:Y:S05]  /*ae70*/  CALL.ABS.NOINC R14 ;  /* 0x000000000e007343 */ /* 0x001fea0003c00000 */
.L_x_6297:
[----:B------:R-:W2:Y:S02]  /*ae80*/  LDL R7, [R1+0x74] ;  /* 0x0000740001077983 */ /* 0x000ea40000100800 */
[----:B--2---:R-:W-:-:S04]  /*ae90*/  SHF.R.S32.HI R0, RZ, 0x1f, R7 ;  /* 0x0000001fff007819 */ /* 0x004fc80000011407 */
[CC--:B------:R-:W-:Y:S02]  /*aea0*/  LEA.HI R3, R0.reuse, R7.reuse, RZ, 0x4 ;  /* 0x0000000700037211 */ /* 0x0c0fe400078f20ff */
[----:B------:R-:W-:Y:S02]  /*aeb0*/  LEA.HI R0, R0, R7, RZ, 0x5 ;  /* 0x0000000700007211 */ /* 0x000fe400078f28ff */
[----:B------:R-:W-:Y:S02]  /*aec0*/  SHF.R.S32.HI R4, RZ, 0x4, R3 ;  /* 0x00000004ff047819 */ /* 0x000fe40000011403 */
[----:B------:R-:W-:Y:S02]  /*aed0*/  SHF.R.S32.HI R0, RZ, 0x5, R0 ;  /* 0x00000005ff007819 */ /* 0x000fe40000011400 */
[C---:B------:R-:W-:Y:S02]  /*aee0*/  LEA.HI R5, R3.reuse, R4, RZ, 0x1 ;  /* 0x0000000403057211 */ /* 0x040fe400078f08ff */
[----:B------:R-:W-:-:S02]  /*aef0*/  LOP3.LUT R3, R3, 0xfffffff0, RZ, 0xc0, !PT ;  /* 0xfffffff003037812 */ /* 0x000fc400078ec0ff */
[----:B------:R-:W-:-:S03]  /*af00*/  LOP3.LUT R5, R5, 0x1ffffffe, RZ, 0xc0, !PT ;  /* 0x1ffffffe05057812 */ /* 0x000fc600078ec0ff */
[----:B------:R-:W-:Y:S02]  /*af10*/  IMAD.IADD R3, R7, 0x1, -R3 ;  /* 0x0000000107037824 */ /* 0x000fe400078e0a03 */
[----:B------:R-:W-:-:S04]  /*af20*/  IMAD.IADD R5, R4, 0x1, -R5 ;  /* 0x0000000104057824 */ /* 0x000fc800078e0a05 */
[----:B------:R-:W-:-:S07]  /*af30*/  IMAD.SHL.U32 R12, R5, 0x8, RZ ;  /* 0x00000008050c7824 */ /* 0x000fce00078e00ff */
.L_x_6296:
[----:B------:R-:W2:Y:S01]  /*af40*/  LDL R53, [R1+0x1d4] ;  /* 0x0001d40001357983 */ /* 0x000ea20000100800 */
[----:B-----5:R-:W-:Y:S01]  /*af50*/  SHF.R.S32.HI R4, RZ, 0x1f, R3 ;  /* 0x0000001fff047819 */ /* 0x020fe20000011403 */
[----:B------:R-:W-:Y:S01]  /*af60*/  VIADD R10, R26, 0xffffff80 ;  /* 0xffffff801a0a7836 */ /* 0x000fe20000000000 */
[----:B------:R-:W-:Y:S01]  /*af70*/  IADD3 R8, P0, R2, 0xfc, RZ ;  /* 0x000000fc02087810 */ /* 0x000fe20007f1e0ff */
[----:B------:R0:W-:Y:S01]  /*af80*/  STL.64 [R1+0xc0], R24 ;  /* 0x0000c01801007387 */ /* 0x0001e20000100a00 */
[----:B------:R-:W-:Y:S01]  /*af90*/  LEA.HI R4, R4, R3, RZ, 0x3 ;  /* 0x0000000304047211 */ /* 0x000fe200078f18ff */
[----:B------:R-:W1:Y:S01]  /*afa0*/  LDC.64 R20, c[0x0][0xad0] ;  /* 0x0002b400ff147b82 */ /* 0x000e620000000a00 */
[----:B------:R-:W-:Y:S01]  /*afb0*/  IMAD.U32 R30, RZ, RZ, UR38 ;  /* 0x00000026ff1e7e24 */ /* 0x000fe2000f8e00ff */
[----:B------:R3:W-:Y:S01]  /*afc0*/  STL [R1+0xcc], R10 ;  /* 0x0000cc0a01007387 */ /* 0x0007e20000100800 */
[C---:B------:R-:W-:Y:S01]  /*afd0*/  LOP3.LUT R6, R4.reuse, 0xfffffff8, RZ, 0xc0, !PT ;  /* 0xfffffff804067812 */ /* 0x040fe200078ec0ff */
[----:B------:R-:W-:Y:S01]  /*afe0*/  IMAD.SHL.U32 R4, R4, 0x40, RZ ;  /* 0x0000004004047824 */ /* 0x000fe200078e00ff */
[C---:B------:R-:W-:Y:S01]  /*aff0*/  IADD3 R14, P3, R2.reuse, 0xa0, RZ ;  /* 0x000000a0020e7810 */ /* 0x040fe20007f7e0ff */
[----:B------:R-:W-:Y:S01]  /*b000*/  IMAD.X R11, RZ, RZ, R18, P0 ;  /* 0x000000ffff0b7224 */ /* 0x000fe200000e0612 */
[----:B------:R-:W-:Y:S01]  /*b010*/  IADD3 R26, P2, R2, 0xb0, RZ ;  /* 0x000000b0021a7810 */ /* 0x000fe20007f5e0ff */
[----:B------:R-:W-:Y:S01]  /*b020*/  IMAD.IADD R3, R3, 0x1, -R6 ;  /* 0x0000000103037824 */ /* 0x000fe200078e0a06 */
[----:B------:R-:W-:Y:S01]  /*b030*/  LOP3.LUT R7, R4, 0xfffffe00, RZ, 0xc0, !PT ;  /* 0xfffffe0004077812 */ /* 0x000fe200078ec0ff */
[----:B------:R-:W-:Y:S01]  /*b040*/  IMAD.U32 R31, RZ, RZ, UR39 ;  /* 0x00000027ff1f7e24 */ /* 0x000fe2000f8e00ff */
[----:B------:R-:W-:Y:S01]  /*b050*/  IADD3 R6, P1, R2, 0x70, RZ ;  /* 0x0000007002067810 */ /* 0x000fe20007f3e0ff */
[C---:B------:R-:W-:Y:S01]  /*b060*/  IMAD.SHL.U32 R5, R3.reuse, 0x40, RZ ;  /* 0x0000004003057824 */ /* 0x040fe200078e00ff */
[----:B------:R-:W-:Y:S01]  /*b070*/  LOP3.LUT P0, RZ, R3, 0x2, RZ, 0xc0, !PT ;  /* 0x0000000203ff7812 */ /* 0x000fe2000780c0ff */
[----:B------:R-:W-:Y:S01]  /*b080*/  IMAD R0, R0, 0x400, R7 ;  /* 0x0000040000007824 */ /* 0x000fe200078e0207 */
[----:B------:R-:W-:Y:S01]  /*b090*/  STL.64 [R1+0xb0], R22 ;  /* 0x0000b01601007387 */ /* 0x000fe20000100a00 */
[----:B------:R-:W-:Y:S01]  /*b0a0*/  IMAD.X R13, RZ, RZ, R18, P1 ;  /* 0x000000ffff0d7224 */ /* 0x000fe200008e0612 */
[----:B------:R-:W-:Y:S01]  /*b0b0*/  LOP3.LUT R5, R5, 0x1c0, RZ, 0xc0, !PT ;  /* 0x000001c005057812 */ /* 0x000fe200078ec0ff */
[----:B------:R-:W-:Y:S01]  /*b0c0*/  IMAD.MOV.U32 R32, RZ, RZ, 0x10 ;  /* 0x00000010ff207424 */ /* 0x000fe200078e00ff */
[----:B------:R-:W-:Y:S01]  /*b0d0*/  LOP3.LUT P1, RZ, R3, 0x4, RZ, 0xc0, !PT ;  /* 0x0000000403ff7812 */ /* 0x000fe2000782c0ff */
[----:B------:R-:W-:Y:S01]  /*b0e0*/  IMAD.MOV.U32 R7, RZ, RZ, R13 ;  /* 0x000000ffff077224 */ /* 0x000fe200078e000d */
[----:B------:R-:W-:Y:S01]  /*b0f0*/  LOP3.LUT R4, R5, 0x8, R12, 0xf8, !PT ;  /* 0x0000000805047812 */ /* 0x000fe200078ef80c */
[----:B------:R-:W-:Y:S01]  /*b100*/  IMAD.MOV.U32 R12, RZ, RZ, R27 ;  /* 0x000000ffff0c7224 */ /* 0x000fe200078e001b */
[----:B------:R-:W-:Y:S01]  /*b110*/  SHF.R.U32.HI R5, RZ, 0x3, R5 ;  /* 0x00000003ff057819 */ /* 0x000fe20000011605 */
[----:B------:R-:W-:Y:S01]  /*b120*/  IMAD.MOV.U32 R13, RZ, RZ, R28 ;  /* 0x000000ffff0d7224 */ /* 0x000fe200078e001c */
[----:B------:R-:W-:Y:S01]  /*b130*/  SEL R32, R32, 0xfffffff0, !P0 ;  /* 0xfffffff020207807 */ /* 0x000fe20004000000 */
[----:B------:R-:W-:Y:S01]  /*b140*/  IMAD.X R15, RZ, RZ, R18, P3 ;  /* 0x000000ffff0f7224 */ /* 0x000fe200018e0612 */
[----:B------:R-:W-:Y:S01]  /*b150*/  LOP3.LUT R9, R4, R5, RZ, 0x3c, !PT ;  /* 0x0000000504097212 */ /* 0x000fe200078e3cff */
[----:B------:R-:W-:Y:S01]  /*b160*/  IMAD.MOV.U32 R4, RZ, RZ, R8 ;  /* 0x000000ffff047224 */ /* 0x000fe200078e0008 */
[----:B------:R-:W-:Y:S01]  /*b170*/  STL.U8 [R1+0xc8], RZ ;  /* 0x0000c8ff01007387 */ /* 0x000fe20000100000 */
[----:B------:R-:W-:Y:S01]  /*b180*/  IMAD.MOV.U32 R5, RZ, RZ, R11 ;  /* 0x000000ffff057224 */ /* 0x000fe200078e000b */
[----:B------:R-:W-:Y:S01]  /*b190*/  BSSY B0, `(.L_x_6298) ;  /* 0x0000024000007945 */ /* 0x000fe20003800000 */
[----:B0-----:R-:W-:Y:S01]  /*b1a0*/  IMAD.IADD R25, R0, 0x1, R9 ;  /* 0x0000000100197824 */ /* 0x001fe200078e0209 */
[----:B---3--:R-:W0:Y:S01]  /*b1b0*/  LDC.64 R10, c[0x0][0xae0] ;  /* 0x0002b800ff0a7b82 */ /* 0x008e220000000a00 */
[----:B------:R-:W-:Y:S01]  /*b1c0*/  IMAD.X R27, RZ, RZ, R18, P2 ;  /* 0x000000ffff1b7224 */ /* 0x000fe200010e0612 */
[----:B------:R3:W-:Y:S01]  /*b1d0*/  STL.128 [R1+0x100], R4 ;  /* 0x0001000401007387 */ /* 0x0007e20000100c00 */
[----:B------:R-:W-:-:S03]  /*b1e0*/  IMAD.WIDE.U32 R24, R25, 0x2, R30 ;  /* 0x0000000219187825 */ /* 0x000fc600078e001e */
[----:B------:R4:W-:Y:S01]  /*b1f0*/  STL.128 [R1+0x110], R12 ;  /* 0x0001100c01007387 */ /* 0x0009e20000100c00 */
[----:B------:R-:W-:Y:S01]  /*b200*/  IMAD.MOV.U32 R33, RZ, RZ, 0x20 ;  /* 0x00000020ff217424 */ /* 0x000fe200078e00ff */
[----:B------:R-:W0:Y:S01]  /*b210*/  LDC.64 R8, c[0x0][0xad8] ;  /* 0x0002b600ff087b82 */ /* 0x000e220000000a00 */
[----:B------:R-:W-:Y:S01]  /*b220*/  IADD3 R28, P0, R24, 0x36400, RZ ;  /* 0x00036400181c7810 */ /* 0x000fe20007f1e0ff */
[----:B------:R0:W-:Y:S01]  /*b230*/  STL.64 [R1+0xb8], R26 ;  /* 0x0000b81a01007387 */ /* 0x0001e20000100a00 */
[----:B------:R-:W-:Y:S01]  /*b240*/  IMAD.MOV.U32 R24, RZ, RZ, RZ ;  /* 0x000000ffff187224 */ /* 0x000fe200078e00ff */
[----:B------:R-:W-:Y:S02]  /*b250*/  SEL R33, R33, 0xffffffe0, !P1 ;  /* 0xffffffe021217807 */ /* 0x000fe40004800000 */
[----:B------:R-:W-:Y:S01]  /*b260*/  IMAD.X R29, RZ, RZ, R25, P0 ;  /* 0x000000ffff1d7224 */ /* 0x000fe200000e0619 */
[----:B------:R0:W-:Y:S01]  /*b270*/  STL.U8 [R1+0x120], RZ ;  /* 0x000120ff01007387 */ /* 0x0001e20000100000 */
[----:B---3--:R-:W3:Y:S01]  /*b280*/  LDC R6, c[0x0][0x450] ;  /* 0x00011400ff067b82 */ /* 0x008ee20000000800 */
[----:B-1----:R-:W-:-:S02]  /*b290*/  IMAD.MOV.U32 R7, RZ, RZ, R20 ;  /* 0x000000ffff077224 */ /* 0x002fc400078e0014 */
[----:B------:R1:W-:Y:S01]  /*b2a0*/  STL.64 [R1+0xa0], R32 ;  /* 0x0000a02001007387 */ /* 0x0003e20000100a00 */
[----:B----4-:R-:W-:Y:S02]  /*b2b0*/  IMAD.U32 R13, RZ, RZ, UR48 ;  /* 0x00000030ff0d7e24 */ /* 0x010fe4000f8e00ff */
[----:B------:R-:W-:Y:S01]  /*b2c0*/  IMAD.U32 R12, RZ, RZ, UR47 ;  /* 0x0000002fff0c7e24 */ /* 0x000fe2000f8e00ff */
[----:B------:R1:W-:Y:S01]  /*b2d0*/  STL.64 [R1+0xa8], R28 ;  /* 0x0000a81c01007387 */ /* 0x0003e20000100a00 */
[----:B------:R-:W3:Y:S01]  /*b2e0*/  LDC.64 R4, c[0x0][0x448] ;  /* 0x00011200ff047b82 */ /* 0x000ee20000000a00 */
[----:B------:R-:W-:Y:S02]  /*b2f0*/  IMAD.MOV.U32 R14, RZ, RZ, R21 ;  /* 0x000000ffff0e7224 */ /* 0x000fe400078e0015 */
[----:B0-----:R-:W-:Y:S02]  /*b300*/  IMAD.MOV.U32 R26, RZ, RZ, R10 ;  /* 0x000000ffff1a7224 */ /* 0x001fe400078e000a */
[----:B------:R-:W-:-:S02]  /*b310*/  IMAD.MOV.U32 R27, RZ, RZ, R11 ;  /* 0x000000ffff1b7224 */ /* 0x000fc400078e000b */
[----:B------:R-:W-:Y:S02]  /*b320*/  IMAD.MOV.U32 R15, RZ, RZ, R8 ;  /* 0x000000ffff0f7224 */ /* 0x000fe400078e0008 */
[----:B------:R-:W-:-:S03]  /*b330*/  IMAD.MOV.U32 R25, RZ, RZ, R9 ;  /* 0x000000ffff197224 */ /* 0x000fc600078e0009 */
[----:B------:R1:W-:Y:S04]  /*b340*/  STL.128 [R1+0xd0], R12 ;  /* 0x0000d00c01007387 */ /* 0x0003e80000100c00 */
[----:B------:R1:W-:Y:S04]  /*b350*/  STL.128 [R1+0xe0], R24 ;  /* 0x0000e01801007387 */ /* 0x0003e80000100c00 */
[----:B---3--:R1:W-:Y:S01]  /*b360*/  STL.128 [R1+0xf0], R4 ;  /* 0x0000f00401007387 */ /* 0x0083e20000100c00 */
[----:B--2---:R-:W-:-:S04]  /*b370*/  LEA.HI R0, R53, R53, RZ, 0x1 ;  /* 0x0000003535007211 */ /* 0x004fc800078f08ff */
[----:B------:R-:W-:-:S05]  /*b380*/  LOP3.LUT R0, R0, 0xfffffffe, RZ, 0xc0, !PT ;  /* 0xfffffffe00007812 */ /* 0x000fca00078ec0ff */
[----:B------:R-:W-:-:S05]  /*b390*/  IMAD.IADD R0, R53, 0x1, -R0 ;  /* 0x0000000135007824 */ /* 0x000fca00078e0a00 */
[----:B------:R-:W-:-:S04]  /*b3a0*/  SHF.L.U32 R0, R0, 0x1f, RZ ;  /* 0x0000001f00007819 */ /* 0x000fc800000006ff */
[----:B------:R-:W0:Y:S02]  /*b3b0*/  SYNCS.PHASECHK.TRANS64.TRYWAIT P0, [UR44+0x38800], R0 ;  /* 0x03880000ff0075a7 */ /* 0x000e24000800016c */
[----:B01----:R-:W-:Y:S05]  /*b3c0*/  @!P0 BRA `(.L_x_6299) ;  /* 0x0000023c003c8947 */ /* 0x003fea0003800000 */
.L_x_6519:
[----:B------:R-:W-:Y:S05]  /*b3d0*/  BSYNC B0 ;  /* 0x0000000000007941 */ /* 0x000fea0003800000 */
.L_x_6298:
[----:B------:R-:W2:Y:S04]  /*b3e0*/  LDL R32, [R1] ;  /* 0x0000000001207983 */ /* 0x000ea80000100800 */
[----:B------:R1:W5:Y:S01]  /*b3f0*/  LDL.64 R20, [R1+0x1c8] ;  /* 0x0001c80001147983 */ /* 0x0003620000100a00 */
[C---:B------:R-:W-:Y:S01]  /*b400*/  IADD3 R14, P0, R2.reuse, 0xc8, RZ ;  /* 0x000000c8020e7810 */ /* 0x040fe20007f1e0ff */
[----:B------:R-:W-:Y:S01]  /*b410*/  IMAD.MOV.U32 R12, RZ, RZ, R48 ;  /* 0x000000ffff0c7224 */ /* 0x000fe200078e0030 */
[C---:B------:R-:W-:Y:S01]  /*b420*/  IADD3 R7, P1, R2.reuse, 0x100, RZ ;  /* 0x0000010002077810 */ /* 0x040fe20007f3e0ff */
[----:B------:R-:W-:Y:S01]  /*b430*/  IMAD.MOV.U32 R13, RZ, RZ, R55 ;  /* 0x000000ffff0d7224 */ /* 0x000fe200078e0037 */
[C---:B------:R-:W-:Y:S01]  /*b440*/  IADD3 R4, P2, R2.reuse, 0x108, RZ ;  /* 0x0000010802047810 */ /* 0x040fe20007f5e0ff */
[--C-:B------:R-:W-:Y:S01]  /*b450*/  IMAD.X R15, RZ, RZ, R18.reuse, P0 ;  /* 0x000000ffff0f7224 */ /* 0x100fe200000e0612 */
[C---:B0-----:R-:W-:Y:S01]  /*b460*/  IADD3 R0, P0, R2.reuse, 0x1d4, RZ ;  /* 0x000001d402007810 */ /* 0x041fe20007f1e0ff */
[----:B------:R-:W-:Y:S01]  /*b470*/  IMAD.X R24, RZ, RZ, R18, P1 ;  /* 0x000000ffff187224 */ /* 0x000fe200008e0612 */
[----:B------:R-:W-:Y:S01]  /*b480*/  IADD3 R26, P1, R2, 0x120, RZ ;  /* 0x00000120021a7810 */ /* 0x000fe20007f3e0ff */
[----:B------:R-:W-:Y:S01]  /*b490*/  IMAD.MOV.U32 R28, RZ, RZ, R42 ;  /* 0x000000ffff1c7224 */ /* 0x000fe200078e002a */
[----:B------:R0:W-:Y:S01]  /*b4a0*/  STL.128 [R1+0x130], R12 ;  /* 0x0001300c01007387 */ /* 0x0001e20000100c00 */
[----:B------:R-:W-:Y:S01]  /*b4b0*/  IMAD.X R3, RZ, RZ, R18, P0 ;  /* 0x000000ffff037224 */ /* 0x000fe200000e0612 */
[----:B------:R-:W-:Y:S01]  /*b4c0*/  BSSY B0, `(.L_x_6300) ;  /* 0x0000034000007945 */ /* 0x000fe20003800000 */
[----:B------:R-:W-:-:S02]  /*b4d0*/  IMAD.MOV.U32 R29, RZ, RZ, R51 ;  /* 0x000000ffff1d7224 */ /* 0x000fc400078e0033 */
[----:B------:R-:W-:-:S03]  /*b4e0*/  IMAD.X R27, RZ, RZ, R18, P1 ;  /* 0x000000ffff1b7224 */ /* 0x000fc600008e0612 */
[----:B------:R-:W-:Y:S04]  /*b4f0*/  STL.128 [R1+0x150], R28 ;  /* 0x0001501c01007387 */ /* 0x000fe80000100c00 */
[----:B------:R-:W-:Y:S01]  /*b500*/  STL.64 [R1+0x1c0], R26 ;  /* 0x0001c01a01007387 */ /* 0x000fe20000100a00 */
[----:B0-----:R-:W-:Y:S02]  /*b510*/  IMAD.MOV.U32 R14, RZ, RZ, R43 ;  /* 0x000000ffff0e7224 */ /* 0x001fe400078e002b */
[----:B------:R-:W-:Y:S02]  /*b520*/  IMAD.MOV.U32 R15, RZ, RZ, R52 ;  /* 0x000000ffff0f7224 */ /* 0x000fe400078e0034 */
[----:B------:R-:W-:Y:S02]  /*b530*/  IMAD.MOV.U32 R12, RZ, RZ, R2 ;  /* 0x000000ffff0c7224 */ /* 0x000fe400078e0002 */
[----:B------:R-:W-:-:S05]  /*b540*/  IMAD.MOV.U32 R13, RZ, RZ, R18 ;  /* 0x000000ffff0d7224 */ /* 0x000fca00078e0012 */
[----:B------:R0:W-:Y:S02]  /*b550*/  STL.128 [R1+0x140], R12 ;  /* 0x0001400c01007387 */ /* 0x0001e40000100c00 */
[----:B0-----:R-:W-:Y:S02]  /*b560*/  IMAD.MOV.U32 R14, RZ, RZ, R39 ;  /* 0x000000ffff0e7224 */ /* 0x001fe400078e0027 */
[----:B------:R-:W-:Y:S02]  /*b570*/  IMAD.MOV.U32 R15, RZ, RZ, R44 ;  /* 0x000000ffff0f7224 */ /* 0x000fe400078e002c */
[----:B------:R-:W-:Y:S01]  /*b580*/  IMAD.MOV.U32 R12, RZ, RZ, R0 ;  /* 0x000000ffff0c7224 */ /* 0x000fe200078e0000 */
[----:B------:R-:W-:Y:S01]  /*b590*/  IADD3 R0, P0, R2, 0x1d8, RZ ;  /* 0x000001d802007810 */ /* 0x000fe20007f1e0ff */
[----:B------:R-:W-:-:S04]  /*b5a0*/  IMAD.MOV.U32 R13, RZ, RZ, R3 ;  /* 0x000000ffff0d7224 */ /* 0x000fc800078e0003 */
[----:B------:R-:W-:Y:S01]  /*b5b0*/  IMAD.X R3, RZ, RZ, R18, P0 ;  /* 0x000000ffff037224 */ /* 0x000fe200000e0612 */
[----:B------:R0:W-:Y:S01]  /*b5c0*/  STL.128 [R1+0x160], R12 ;  /* 0x0001600c01007387 */ /* 0x0001e20000100c00 */
[----:B------:R-:W-:Y:S01]  /*b5d0*/  IADD3 R25, P0, R2, 0xb8, RZ ;  /* 0x000000b802197810 */ /* 0x000fe20007f1e0ff */
        /* <DEDUP_REMOVED lines=8> */
[----:B------:R-:W-:Y:S02]  /*b660*/  IMAD.MOV.U32 R15, RZ, RZ, R3 ;  /* 0x000000ffff0f7224 */ /* 0x000fe400078e0003 */
[----:B------:R-:W-:-:S02]  /*b670*/  IMAD.X R0, RZ, RZ, R18, P0 ;  /* 0x000000ffff007224 */ /* 0x000fc400000e0612 */
[----:B------:R-:W-:Y:S01]  /*b680*/  IMAD.X R3, RZ, RZ, R18, P2 ;  /* 0x000000ffff037224 */ /* 0x000fe200010e0612 */
[----:B------:R0:W-:Y:S02]  /*b690*/  STL.128 [R1+0x180], R12 ;  /* 0x0001800c01007387 */ /* 0x0001e40000100c00 */
[----:B0-----:R-:W-:Y:S02]  /*b6a0*/  IMAD.MOV.U32 R14, RZ, RZ, R36 ;  /* 0x000000ffff0e7224 */ /* 0x001fe400078e0024 */
[----:B------:R-:W-:Y:S02]  /*b6b0*/  IMAD.MOV.U32 R15, RZ, RZ, R37 ;  /* 0x000000ffff0f7224 */ /* 0x000fe400078e0025 */
[----:B------:R-:W-:Y:S02]  /*b6c0*/  IMAD.MOV.U32 R12, RZ, RZ, R7 ;  /* 0x000000ffff0c7224 */ /* 0x000fe400078e0007 */
[----:B------:R-:W-:Y:S01]  /*b6d0*/  IMAD.MOV.U32 R13, RZ, RZ, R24 ;  /* 0x000000ffff0d7224 */ /* 0x000fe200078e0018 */
[----:B------:R-:W-:-:S04]  /*b6e0*/  IADD3 R24, P0, R2, 0x1c8, RZ ;  /* 0x000001c802187810 */ /* 0x000fc80007f1e0ff */
[----:B------:R0:W-:Y:S02]  /*b6f0*/  STL.128 [R1+0x190], R12 ;  /* 0x0001900c01007387 */ /* 0x0001e40000100c00 */
[----:B0-----:R-:W-:Y:S02]  /*b700*/  IMAD.MOV.U32 R12, RZ, RZ, R25 ;  /* 0x000000ffff0c7224 */ /* 0x001fe400078e0019 */
[----:B------:R-:W-:Y:S02]  /*b710*/  IMAD.MOV.U32 R13, RZ, RZ, R0 ;  /* 0x000000ffff0d7224 */ /* 0x000fe400078e0000 */
[----:B------:R-:W-:Y:S02]  /*b720*/  IMAD.MOV.U32 R14, RZ, RZ, R4 ;  /* 0x000000ffff0e7224 */ /* 0x000fe400078e0004 */
[----:B------:R-:W-:Y:S02]  /*b730*/  IMAD.MOV.U32 R15, RZ, RZ, R3 ;  /* 0x000000ffff0f7224 */ /* 0x000fe400078e0003 */
[----:B------:R-:W-:-:S03]  /*b740*/  IMAD.X R25, RZ, RZ, R18, P0 ;  /* 0x000000ffff197224 */ /* 0x000fc600000e0612 */
[----:B------:R0:W-:Y:S04]  /*b750*/  STL.128 [R1+0x1a0], R12 ;  /* 0x0001a00c01007387 */ /* 0x0001e80000100c00 */
[----:B------:R1:W-:Y:S01]  /*b760*/  STL.64 [R1+0x128], R24 ;  /* 0x0001281801007387 */ /* 0x0003e20000100a00 */
        /* <DEDUP_REMOVED lines=9> */
.L_x_6301:
[----:B------:R-:W-:Y:S05]  /*b800*/  BSYNC B0 ;  /* 0x0000000000007941 */ /* 0x000fea0003800000 */
.L_x_6300:
        /* <DEDUP_REMOVED lines=8> */
.L_x_6303:
[----:B------:R-:W-:Y:S05]  /*b890*/  BSYNC B0 ;  /* 0x0000000000007941 */ /* 0x000fea0003800000 */
.L_x_6302:
[----:B------:R-:W-:Y:S04]  /*b8a0*/  BSSY B0, `(.L_x_6304) ;  /* 0x0000004000007945 */ /* 0x000fe80003800000 */
[----:B-1----:R-:W-:Y:S05]  /*b8b0*/  @P0 BRA `(.L_x_6305) ;  /* 0x0000000000080947 */ /* 0x002fea0003800000 */
[----:B------:R-:W1:Y:S02]  /*b8c0*/  SYNCS.PHASECHK.TRANS64.TRYWAIT P0, [R20+URZ], R21 ;  /* 0x00000015140075a7 */ /* 0x000e64000800017f */
[----:B-1----:R-:W-:Y:S05]  /*b8d0*/  @!P0 BRA `(.L_x_6306) ;  /* 0x0000023800108947 */ /* 0x002fea0003800000 */
.L_x_6305:
[----:B------:R-:W-:Y:S05]  /*b8e0*/  BSYNC B0 ;  /* 0x0000000000007941 */ /* 0x000fea0003800000 */
.L_x_6304:
[----:B------:R-:W2:Y:S04]  /*b8f0*/  LDL R7, [R1+0x1c8] ;  /* 0x0001c80001077983 */ /* 0x000ea80000100800 */
[----:B------:R-:W2:Y:S01]  /*b900*/  LDL.64 R12, [R1+0x80] ;  /* 0x00008000010c7983 */ /* 0x000ea20000100a00 */
[----:B------:R-:W-:Y:S05]  /*b910*/  WARPSYNC.ALL ;  /* 0x0000000000007948 */ /* 0x000fea0003800000 */
[----:B------:R-:W3:Y:S04]  /*b920*/  LDL.64 R24, [R1+0x78] ;  /* 0x0000780001187983 */ /* 0x000ee80000100a00 */
[----:B------:R-:W4:Y:S04]  /*b930*/  LDL.64 R14, [R1+0x78] ;  /* 0x00007800010e7983 */ /* 0x000f280000100a00 */
[----:B01----:R-:W5:Y:S04]  /*b940*/  LDL.64 R20, [R1+0x78] ;  /* 0x0000780001147983 */ /* 0x003f680000100a00 */
[----:B------:R-:W5:Y:S01]  /*b950*/  LDL.64 R56, [R1+0x78] ;  /* 0x0000780001387983 */ /* 0x000f620000100a00 */
[----:B--2---:R-:W-:Y:S01]  /*b960*/  IMAD R12, R7, 0x200, R12 ;  /* 0x00000200070c7824 */ /* 0x004fe200078e020c */
[----:B------:R-:W-:-:S02]  /*b970*/  R2UR UR7, R13 ;  /* 0x000000000d0772ca */ /* 0x000fc400000e0000 */
[----:B------:R-:W2:Y:S01]  /*b980*/  LDL R3, [R1+0x1d4] ;  /* 0x0001d40001037983 */ /* 0x000ea20000100800 */
[C---:B------:R-:W-:Y:S01]  /*b990*/  VIADD R58, R12.reuse, 0x2 ;  /* 0x000000020c3a7836 */ /* 0x040fe20000000000 */
[----:B------:R-:W-:Y:S01]  /*b9a0*/  R2UR UR6, R12 ;  /* 0x000000000c0672ca */ /* 0x000fe200000e0000 */
[----:B------:R-:W-:Y:S01]  /*b9b0*/  IMAD.MOV.U32 R59, RZ, RZ, R13 ;  /* 0x000000ffff3b7224 */ /* 0x000fe200078e000d */
[----:B------:R0:W-:Y:S01]  /*b9c0*/  STL [R1+0x60], RZ ;  /* 0x000060ff01007387 */ /* 0x0001e20000100800 */
[----:B------:R-:W-:Y:S01]  /*b9d0*/  BSSY B0, `(.L_x_6307) ;  /* 0x000002c000007945 */ /* 0x000fe20003800000 */
[----:B---3--:R-:W-:Y:S02]  /*b9e0*/  R2UR UR4, R24 ;  /* 0x00000000180472ca */ /* 0x008fe400000e0000 */
[----:B------:R-:W-:Y:S02]  /*b9f0*/  R2UR UR5, R25 ;  /* 0x00000000190572ca */ /* 0x000fe400000e0000 */
[----:B------:R-:W-:Y:S01]  /*ba00*/  WARPGROUP.ARRIVE ;  /* 0x00000000000079c5 */ /* 0x000fe20000000000 */
        /* <DEDUP_REMOVED lines=40> */
.L_x_6520:
[----:B------:R-:W-:Y:S05]  /*bc90*/  BSYNC B0 ;  /* 0x0000000000007941 */ /* 0x000fea0003800000 */
.L_x_6307:
[----:B0-----:R-:W2:Y:S04]  /*bca0*/  LDL R3, [R1+0x28] ;  /* 0x0000280001037983 */ /* 0x001ea80000100800 */
[----:B------:R0:W5:Y:S01]  /*bcb0*/  LDL.64 R12, [R1+0x1c8] ;  /* 0x0001c800010c7983 */ /* 0x0001620000100a00 */
[----:B------:R-:W-:Y:S01]  /*bcc0*/  BSSY B0, `(.L_x_6309) ;  /* 0x0000005000007945 */ /* 0x000fe20003800000 */
[----:B--2---:R-:W-:-:S04]  /*bcd0*/  LOP3.LUT R3, R3, 0x1, RZ, 0xfc, !PT ;  /* 0x0000000103037812 */ /* 0x004fc800078efcff */
[----:B------:R-:W-:-:S13]  /*bce0*/  ISETP.NE.AND P1, PT, R3, 0x3, PT ;  /* 0x000000030300780c */ /* 0x000fda0003f25270 */
[----:B0-----:R-:W-:Y:S05]  /*bcf0*/  @!P1 BRA `(.L_x_6310) ;  /* 0x0000000000049947 */ /* 0x001fea0003800000 */
[----:B------:R-:W-:Y:S01]  /*bd00*/  BPT.TRAP 0x1 ;  /* 0x000000040000795c */ /* 0x000fe20000300000 */
.L_x_6310:
[----:B------:R-:W-:Y:S05]  /*bd10*/  BSYNC B0 ;  /* 0x0000000000007941 */ /* 0x000fea0003800000 */
.L_x_6309:
        /* <DEDUP_REMOVED lines=8> */
.L_x_6312:
[----:B------:R-:W-:Y:S05]  /*bda0*/  BSYNC B0 ;  /* 0x0000000000007941 */ /* 0x000fea0003800000 */
.L_x_6311:
[----:B------:R-:W-:Y:S04]  /*bdb0*/  BSSY B0, `(.L_x_6313) ;  /* 0x0000004000007945 */ /* 0x000fe80003800000 */
[----:B-1----:R-:W-:Y:S05]  /*bdc0*/  @P0 BRA `(.L_x_6314) ;  /* 0x0000000000080947 */ /* 0x002fea0003800000 */
[----:B------:R-:W1:Y:S02]  /*bdd0*/  SYNCS.PHASECHK.TRANS64.TRYWAIT P0, [R12+URZ], R13 ;  /* 0x0000000d0c0075a7 */ /* 0x000e64000800017f */
[----:B-1----:R-:W-:Y:S05]  /*bde0*/  @!P0 BRA `(.L_x_6315) ;  /* 0x0000023000f88947 */ /* 0x002fea0003800000 */
.L_x_6314:
[----:B------:R-:W-:Y:S05]  /*bdf0*/  BSYNC B0 ;  /* 0x0000000000007941 */ /* 0x000fea0003800000 */
.L_x_6313:
        /* <DEDUP_REMOVED lines=9> */
[----:B------:R-:W4:Y:S05]  /*be90*/  LDL.64 R56, [R1+0x90] ;  /* 0x0000900001387983 */ /* 0x000f2a0000100a00 */
[----:B------:R-:W0:Y:S01]  /*bea0*/  S2R R7, SR_TID.X ;  /* 0x0000000000077919 */ /* 0x000e220000002100 */
[----:B------:R-:W4:Y:S01]  /*beb0*/  LDL.64 R64, [R1+0x90] ;  /* 0x0000900001407983 */ /* 0x000f220000100a00 */
[----:B--2---:R-:W-:Y:S01]  /*bec0*/  ISETP.NE.U32.AND P0, PT, R4, RZ, PT ;  /* 0x000000ff0400720c */ /* 0x004fe20003f05070 */
[----:B---3--:R-:W-:Y:S01]  /*bed0*/  IMAD R12, R3, 0x1000, R12 ;  /* 0x00001000030c7824 */ /* 0x008fe200078e020c */
[----:B------:R-:W-:-:S02]  /*bee0*/  R2UR UR7, R13 ;  /* 0x000000000d0772ca */ /* 0x000fc400000e0000 */
[----:B----4-:R-:W-:Y:S02]  /*bef0*/  R2UR UR4, R20 ;  /* 0x00000000140472ca */ /* 0x010fe400000e0000 */
[----:B------:R-:W-:Y:S02]  /*bf00*/  R2UR UR6, R12 ;  /* 0x000000000c0672ca */ /* 0x000fe400000e0000 */
[----:B------:R-:W-:-:S05]  /*bf10*/  R2UR UR5, R21 ;  /* 0x00000000150572ca */ /* 0x000fca00000e0000 */
[----:B------:R-:W-:Y:S01]  /*bf20*/  VOTEU.ANY UP0, P0 ;  /* 0x00000000003f7886 */ /* 0x000fe20000000100 */
[----:B------:R-:W-:Y:S01]  /*bf30*/  VIADD R14, R14, 0x2 ;  /* 0x000000020e0e7836 */ /* 0x000fe20000000000 */
[----:B------:R-:W2:Y:S06]  /*bf40*/  LDL.64 R20, [R1+0x90] ;  /* 0x0000900001147983 */ /* 0x000eac0000100a00 */
[----:B------:R-:W-:Y:S01]  /*bf50*/  HGMMA.64x64x16.F32 R24, gdesc[UR4], R24, UP0, gsb0 ;  /* 0x00e00000041879f0 */ /* 0x000fe2000b800818 */
[----:B------:R-:W-:Y:S02]  /*bf60*/  VIADD R62, R12, 0x2 ;  /* 0x000000020c3e7836 */ /* 0x000fe40000000000 */
[----:B------:R-:W-:Y:S01]  /*bf70*/  IMAD.MOV.U32 R63, RZ, RZ, R13 ;  /* 0x000000ffff3f7224 */ /* 0x000fe200078e000d */
[----:B------:R-:W-:-:S02]  /*bf80*/  R2UR UR4, R14 ;  /* 0x000000000e0472ca */ /* 0x000fc400000e0000 */
        /* <DEDUP_REMOVED lines=158> */
[----:B------:R-:W-:Y:S01]  /*c970*/  VIADD R4, R12, 0x800 ;  /* 0x000008000c047836 */ /* 0x000fe20000000000 */
[----:B------:R-:W-:Y:S01]  /*c980*/  UMOV UR8, 0x1 ;  /* 0x0000000100087882 */ /* 0x000fe20000000000 */
[----:B------:R-:W-:Y:S01]  /*c990*/  IMAD.MOV.U32 R67, RZ, RZ, 0x4 ;  /* 0x00000004ff437424 */ /* 0x000fe200078e00ff */
[----:B------:R-:W4:Y:S04]  /*c9a0*/  LDL.64 R62, [R1+0x90] ;  /* 0x00009000013e7983 */ /* 0x000f280000100a00 */
[----:B------:R-:W0:Y:S01]  /*c9b0*/  SHFL.IDX PT, R3, R7, RZ, 0x1f ;  /* 0x00001fff07037589 */ /* 0x000e2200000e0000 */
[----:B------:R-:W-:-:S02]  /*c9c0*/  WARPGROUP.DEPBAR.LE gsb0, 0x0 ;  /* 0x00008000000079c5 */ /* 0x000fc40000010000 */
[----:B------:R-:W-:-:S06]  /*c9d0*/  WARPGROUP.ARRIVE ;  /* 0x00000000000079c5 */ /* 0x000fcc0000000000 */
[----:B------:R-:W-:Y:S01]  /*c9e0*/  HGMMA.64x64x16.F32 R24, gdesc[UR4], R24, gsb0 ;  /* 0x00e00000041879f0 */ /* 0x000fe20008000818 */
[----:B0-----:R-:W-:-:S04]  /*c9f0*/  ISETP.GT.AND P0, PT, R3, 0x7f, PT ;  /* 0x0000007f0300780c */ /* 0x001fc80003f04270 */
[----:B------:R-:W-:Y:S01]  /*ca00*/  SEL R3, RZ, 0x2, !P0 ;  /* 0x00000002ff037807 */ /* 0x000fe20004000000 */
[----:B------:R-:W-:-:S03]  /*ca10*/  IMAD.MOV.U32 R21, RZ, RZ, R13 ;  /* 0x000000ffff157224 */ /* 0x000fc600078e000d */
[----:B------:R-:W-:Y:S01]  /*ca20*/  IADD3 R14, R14, 0x800, R3 ;  /* 0x000008000e0e7810 */ /* 0x000fe20007ffe003 */
[----:B------:R-:W-:Y:S01]  /*ca30*/  IMAD.IADD R20, R3, 0x1, R4 ;  /* 0x0000000103147824 */ /* 0x000fe200078e0204 */
[----:B------:R-:W-:Y:S02]  /*ca40*/  R2UR UR7, R21 ;  /* 0x00000000150772ca */ /* 0x000fe400000e0000 */
[----:B------:R-:W-:Y:S02]  /*ca50*/  R2UR UR4, R14 ;  /* 0x000000000e0472ca */ /* 0x000fe400000e0000 */
[----:B------:R-:W-:Y:S02]  /*ca60*/  R2UR UR6, R20 ;  /* 0x00000000140672ca */ /* 0x000fe400000e0000 */
[----:B------:R-:W-:Y:S01]  /*ca70*/  R2UR UR5, R15 ;  /* 0x000000000f0572ca */ /* 0x000fe200000e0000 */
[----:B------:R-:W-:Y:S01]  /*ca80*/  UISETP.NE.U32.AND UP0, UPT, UR8, URZ, UPT ;  /* 0x0000003f0800728c */ /* 0x000fe2000bf05070 */
[----:B------:R-:W-:-:S02]  /*ca90*/  WARPGROUP.DEPBAR.LE gsb0, 0x0 ;  /* 0x00008000000079c5 */ /* 0x000fc40000010000 */
[----:B------:R-:W-:-:S09]  /*caa0*/  WARPGROUP.ARRIVE ;  /* 0x00000000000079c5 */ /* 0x000fd20000000000 */
[----:B------:R-:W-:Y:S01]  /*cab0*/  HGMMA.64x64x16.F32 R24, gdesc[UR4], R24, UP0, gsb0 ;  /* 0x00e00000041879f0 */ /* 0x000fe2000b800818 */
        /* <DEDUP_REMOVED lines=8> */
[----:B------:R-:W-:Y:S01]  /*cb40*/  IMAD.MOV.U32 R21, RZ, RZ, R13 ;  /* 0x000000ffff157224 */ /* 0x000fe200078e000d */
[----:B------:R-:W-:-:S02]  /*cb50*/  WARPGROUP.DEPBAR.LE gsb0, 0x0 ;  /* 0x00008000000079c5 */ /* 0x000fc40000010000 */
[----:B------:R-:W-:Y:S01]  /*cb60*/  WARPGROUP.ARRIVE ;  /* 0x00000000000079c5 */ /* 0x000fe20000000000 */
[----:B------:R-:W-:Y:S01]  /*cb70*/  SEL R67, R67, 0x6, !P0 ;  /* 0x0000000643437807 */ /* 0x000fe20004000000 */
[----:B------:R-:W2:Y:S07]  /*cb80*/  LDL.64 R14, [R1+0x90] ;  /* 0x00009000010e7983 */ /* 0x000eae0000100a00 */
[----:B------:R-:W-:Y:S01]  /*cb90*/  HGMMA.64x64x16.F32 R24, gdesc[UR4], R24, gsb0 ;  /* 0x00e00000041879f0 */ /* 0x000fe20008000818 */
[----:B------:R-:W-:Y:S01]  /*cba0*/  IMAD.IADD R20, R4, 0x1, R67 ;  /* 0x0000000104147824 */ /* 0x000fe200078e0243 */
[----:B---3--:R-:W-:Y:S01]  /*cbb0*/  IADD3 R60, R67, 0x800, R60 ;  /* 0x00000800433c7810 */ /* 0x008fe20007ffe03c */
[----:B------:R-:W3:Y:S01]  /*cbc0*/  LDL.64 R58, [R1+0x90] ;  /* 0x00009000013a7983 */ /* 0x000ee20000100a00 */
        /* <DEDUP_REMOVED lines=24> */
[----:B------:R-:W4:Y:S07]  /*cd50*/  LDL.64 R20, [R1+0x90] ;  /* 0x0000900001147983 */ /* 0x000f2e0000100a00 */
[----:B------:R-:W-:Y:S01]  /*cd60*/  HGMMA.64x64x16.F32 R24, gdesc[UR4], R24, gsb0 ;  /* 0x00e00000041879f0 */ /* 0x000fe20008000818 */
[----:B------:R-:W-:-:S02]  /*cd70*/  IMAD.IADD R56, R3, 0x1, R4 ;  /* 0x0000000103387824 */ /* 0x000fc400078e0204 */
[--C-:B------:R-:W-:Y:S01]  /*cd80*/  IMAD.MOV.U32 R57, RZ, RZ, R13.reuse ;  /* 0x000000ffff397224 */ /* 0x100fe200078e000d */
[----:B------:R-:W-:Y:S02]  /*cd90*/  R2UR UR4, R64 ;  /* 0x00000000400472ca */ /* 0x000fe400000e0000 */
[----:B------:R-:W-:Y:S02]  /*cda0*/  R2UR UR6, R56 ;  /* 0x00000000380672ca */ /* 0x000fe400000e0000 */
[----:B------:R-:W-:Y:S02]  /*cdb0*/  R2UR UR7, R57 ;  /* 0x00000000390772ca */ /* 0x000fe400000e0000 */
[----:B------:R-:W-:Y:S01]  /*cdc0*/  R2UR UR5, R65 ;  /* 0x00000000410572ca */ /* 0x000fe200000e0000 */
[C---:B------:R-:W-:Y:S01]  /*cdd0*/  IMAD.IADD R60, R7.reuse, 0x1, R4 ;  /* 0x00000001073c7824 */ /* 0x040fe200078e0204 */
[----:B------:R-:W-:Y:S01]  /*cde0*/  IADD3 R62, R7, 0xa00, R62 ;  /* 0x00000a00073e7810 */ /* 0x000fe20007ffe03e */
[----:B------:R-:W-:Y:S01]  /*cdf0*/  IMAD.MOV.U32 R61, RZ, RZ, R13 ;  /* 0x000000ffff3d7224 */ /* 0x000fe200078e000d */
[----:B------:R-:W4:Y:S01]  /*ce00*/  LDL.64 R56, [R1+0x90] ;  /* 0x0000900001387983 */ /* 0x000f220000100a00 */
        /* <DEDUP_REMOVED lines=8> */
[----:B------:R-:W-:Y:S01]  /*ce90*/  WARPGROUP.ARRIVE ;  /* 0x00000000000079c5 */ /* 0x000fe20000000000 */
[C---:B--2---:R-:W-:Y:S01]  /*cea0*/  IADD3 R14, R67.reuse, 0xa00, R14 ;  /* 0x00000a00430e7810 */ /* 0x044fe20007ffe00e */
[----:B------:R-:W2:Y:S08]  /*ceb0*/  LDL.64 R60, [R1+0x90] ;  /* 0x00009000013c7983 */ /* 0x000eb00000100a00 */
[----:B------:R-:W-:Y:S01]  /*cec0*/  HGMMA.64x64x16.F32 R24, gdesc[UR4], R24, gsb0 ;  /* 0x00e00000041879f0 */ /* 0x000fe20008000818 */
[----:B------:R-:W-:-:S02]  /*ced0*/  IMAD.IADD R62, R67, 0x1, R4 ;  /* 0x00000001433e7824 */ /* 0x000fc400078e0204 */
[----:B------:R-:W-:Y:S01]  /*cee0*/  IMAD.MOV.U32 R63, RZ, RZ, R13 ;  /* 0x000000ffff3f7224 */ /* 0x000fe200078e000d */
[----:B------:R-:W-:Y:S02]  /*cef0*/  R2UR UR4, R14 ;  /* 0x000000000e0472ca */ /* 0x000fe400000e0000 */
[----:B------:R-:W-:Y:S02]  /*cf00*/  R2UR UR6, R62 ;  /* 0x000000003e0672ca */ /* 0x000fe400000e0000 */
[----:B------:R-:W-:Y:S02]  /*cf10*/  R2UR UR7, R63 ;  /* 0x000000003f0772ca */ /* 0x000fe400000e0000 */
[----:B------:R-:W-:Y:S01]  /*cf20*/  R2UR UR5, R15 ;  /* 0x000000000f0572ca */ /* 0x000fe200000e0000 */
[----:B------:R-:W-:Y:S01]  /*cf30*/  IMAD.MOV.U32 R4, RZ, RZ, 0x30 ;  /* 0x00000030ff047424 */ /* 0x000fe200078e00ff */
[----:B------:R-:W2:Y:S01]  /*cf40*/  LDL.64 R62, [R1+0x90] ;  /* 0x00009000013e7983 */ /* 0x000ea20000100a00 */
        /* <DEDUP_REMOVED lines=18> */
[C---:B----4-:R-:W-:Y:S01]  /*d070*/  IADD3 R20, R3.reuse, 0xc00, R20 ;  /* 0x00000c0003147810 */ /* 0x050fe20007ffe014 */
        /* <DEDUP_REMOVED lines=11> */
[----:B------:R-:W-:Y:S01]  /*d130*/  IADD3 R56, R7, 0xc00, R56 ;  /* 0x00000c0007387810 */ /* 0x000fe20007ffe038 */
        /* <DEDUP_REMOVED lines=38> */
[----:B------:R-:W-:Y:S01]  /*d3a0*/  VIADD R4, R12, 0xe00 ;  /* 0x00000e000c047836 */ /* 0x000fe20000000000 */
[C---:B---3--:R-:W-:Y:S01]  /*d3b0*/  IADD3 R14, R3.reuse, 0xe00, R14 ;  /* 0x00000e00030e7810 */ /* 0x048fe20007ffe00e */
[----:B------:R-:W-:Y:S02]  /*d3c0*/  IMAD.MOV.U32 R57, RZ, RZ, R13 ;  /* 0x000000ffff397224 */ /* 0x000fe400078e000d */
[----:B------:R-:W-:Y:S01]  /*d3d0*/  IMAD.IADD R56, R3, 0x1, R4 ;  /* 0x0000000103387824 */ /* 0x000fe200078e0204 */
[----:B------:R-:W-:Y:S01]  /*d3e0*/  R2UR UR4, R14 ;  /* 0x000000000e0472ca */ /* 0x000fe200000e0000 */
[----:B------:R0:W5:Y:S01]  /*d3f0*/  LDL R3, [R1+0x1c8] ;  /* 0x0001c80001037983 */ /* 0x0001620000100800 */
[----:B------:R-:W-:Y:S02]  /*d400*/  R2UR UR7, R57 ;  /* 0x00000000390772ca */ /* 0x000fe400000e0000 */
[----:B------:R-:W-:Y:S01]  /*d410*/  R2UR UR6, R56 ;  /* 0x00000000380672ca */ /* 0x000fe200000e0000 */
[----:B------:R-:W3:Y:S01]  /*d420*/  LDL R57, [R1] ;  /* 0x0000000001397983 */ /* 0x000ee20000100800 */
[----:B------:R-:W-:-:S03]  /*d430*/  R2UR UR5, R15 ;  /* 0x000000000f0572ca */ /* 0x000fc600000e0000 */
[----:B------:R0:W5:Y:S01]  /*d440*/  LDL R56, [R1+0xc] ;  /* 0x00000c0001387983 */ /* 0x0001620000100800 */
[----:B------:R-:W-:Y:S02]  /*d450*/  WARPGROUP.DEPBAR.LE gsb0, 0x0 ;  /* 0x00008000000079c5 */ /* 0x000fe40000010000 */
[----:B------:R-:W-:-:S07]  /*d460*/  WARPGROUP.ARRIVE ;  /* 0x00000000000079c5 */ /* 0x000fce0000000000 */
        /* <DEDUP_REMOVED lines=28> */
[----:B------:R-:W-:Y:S01]  /*d630*/  IMAD.IADD R60, R7, 0x1, R60 ;  /* 0x00000001073c7824 */ /* 0x000fe200078e023c */
[----:B------:R-:W-:Y:S02]  /*d640*/  R2UR UR7, R13 ;  /* 0x000000000d0772ca */ /* 0x000fe400000e0000 */
[----:B------:R-:W-:Y:S02]  /*d650*/  R2UR UR6, R12 ;  /* 0x000000000c0672ca */ /* 0x000fe400000e0000 */
        /* <DEDUP_REMOVED lines=43> */
.L_x_6317:
[----:B------:R-:W-:Y:S05]  /*d910*/  BSYNC B0 ;  /* 0x0000000000007941 */ /* 0x000fea0003800000 */
.L_x_6316:
        /* <DEDUP_REMOVED lines=8> */
[----:B------:R-:W3:Y:S04]  /*d9a0*/  LDL R62, [R1+0x50] ;  /* 0x00005000013e7983 */ /* 0x000ee80000100800 */
[----:B------:R-:W3:Y:S04]  /*d9b0*/  LDL R60, [R1+0xf8] ;  /* 0x0000f800013c7983 */ /* 0x000ee80000100800 */
[----:B------:R-:W3:Y:S04]  /*d9c0*/  LDL.128 R56, [R1+0xe0] ;  /* 0x0000e00001387983 */ /* 0x000ee80000100c00 */
[----:B--2---:R-:W2:Y:S04]  /*d9d0*/  LD.E R7, desc[UR36][R12.64] ;  /* 0x000000240c077980 */ /* 0x004ea8000c101900 */
[----:B------:R-:W2:Y:S01]  /*d9e0*/  LDL.128 R12, [R1+0xd0] ;  /* 0x0000d000010c7983 */ /* 0x000ea20000100c00 */
[----:B----4-:R-:W-:Y:S01]  /*d9f0*/  ISETP.NE.AND P0, PT, R20, 0x1, PT ;  /* 0x000000011400780c */ /* 0x010fe20003f05270 */
[----:B------:R-:W-:-:S02]  /*da00*/  UMOV UR4, 0xffffffc0 ;  /* 0xffffffc000047882 */ /* 0x000fc40000000000 */
[----:B------:R-:W-:Y:S01]  /*da10*/  UIMAD UR4, UR46, UR4, 0x41 ;  /* 0x000000412e0474a4 */ /* 0x000fe2000f8e0204 */
[----:B---3--:R-:W-:Y:S01]  /*da20*/  ISETP.GE.AND P1, PT, R57, 0x1, PT ;  /* 0x000000013900780c */ /* 0x008fe20003f26270 */
[----:B------:R-:W-:Y:S01]  /*da30*/  BSSY B0, `(.L_x_6318) ;  /* 0x000007b000007945 */ /* 0x000fe20003800000 */
[-C--:B--2---:R-:W-:Y:S01]  /*da40*/  FMUL.FTZ R0, R26, R7.reuse ;  /* 0x000000071a007220 */ /* 0x084fe20000410000 */
[-C--:B------:R-:W-:Y:S01]  /*da50*/  FMUL.FTZ R26, R30, R7.reuse ;  /* 0x000000071e1a7220 */ /* 0x080fe20000410000 */
[-C--:B------:R-:W-:Y:S01]  /*da60*/  FMUL.FTZ R30, R38, R7.reuse ;  /* 0x00000007261e7220 */ /* 0x080fe20000410000 */
[----:B------:R-:W-:Y:S01]  /*da70*/  SHF.R.S32.HI R38, RZ, 0x1f, R61 ;  /* 0x0000001fff267819 */ /* 0x000fe2000001143d */
[-C--:B0-----:R-:W-:Y:S01]  /*da80*/  FMUL.FTZ R3, R24, R7.reuse ;  /* 0x0000000718037220 */ /* 0x081fe20000410000 */
[-C--:B------:R-:W-:Y:S01]  /*da90*/  FMUL.FTZ R24, R25, R7.reuse ;  /* 0x0000000719187220 */ /* 0x080fe20000410000 */
[-C--:B------:R-:W-:Y:S01]  /*daa0*/  FMUL.FTZ R64, R36, R7.reuse ;  /* 0x0000000724407220 */ /* 0x080fe20000410000 */
[----:B------:R-:W-:Y:S01]  /*dab0*/  FMUL.FTZ R25, R28, R7 ;  /* 0x000000071c197220 */ /* 0x000fe20000410000 */
[----:B------:R-:W-:Y:S01]  /*dac0*/  LEA.HI R36, R38, R61, RZ, 0x7 ;  /* 0x0000003d26247211 */ /* 0x000fe200078f38ff */
[-C--:B------:R-:W-:Y:S01]  /*dad0*/  FMUL.FTZ R28, R34, R7.reuse ;  /* 0x00000007221c7220 */ /* 0x080fe20000410000 */
[-C--:B------:R-:W-:Y:S01]  /*dae0*/  FMUL.FTZ R34, R42, R7.reuse ;  /* 0x000000072a227220 */ /* 0x080fe20000410000 */
[-C--:B------:R-:W-:Y:S01]  /*daf0*/  FMUL.FTZ R42, R44, R7.reuse ;  /* 0x000000072c2a7220 */ /* 0x080fe20000410000 */
[----:B------:R-:W-:Y:S01]  /*db00*/  LOP3.LUT R44, R36, 0xffffff80, RZ, 0xc0, !PT ;  /* 0xffffff80242c7812 */ /* 0x000fe200078ec0ff */
[-C--:B------:R-:W-:Y:S01]  /*db10*/  FMUL.FTZ R4, R27, R7.reuse ;  /* 0x000000071b047220 */ /* 0x080fe20000410000 */
[----:B------:R-:W-:-:S03]  /*db20*/  FMUL.FTZ R27, R31, R7 ;  /* 0x000000071f1b7220 */ /* 0x000fc60000410000 */
[----:B------:R-:W-:Y:S02]  /*db30*/  IMAD.IADD R44, R61, 0x1, -R44 ;  /* 0x000000013d2c7824 */ /* 0x000fe400078e0a2c */
[-C--:B------:R-:W-:Y:S01]  /*db40*/  FMUL.FTZ R31, R39, R7.reuse ;  /* 0x00000007271f7220 */ /* 0x080fe20000410000 */
[-C--:B------:R-:W-:Y:S01]  /*db50*/  FMUL.FTZ R63, R29, R7.reuse ;  /* 0x000000071d3f7220 */ /* 0x080fe20000410000 */
[-C--:B------:R-:W-:Y:S01]  /*db60*/  FMUL.FTZ R29, R35, R7.reuse ;  /* 0x00000007231d7220 */ /* 0x080fe20000410000 */
[----:B------:R-:W-:Y:S01]  /*db70*/  SHF.R.S32.HI R39, RZ, 0x1f, R44 ;  /* 0x0000001fff277819 */ /* 0x000fe2000001142c */
[-C--:B------:R-:W-:Y:S01]  /*db80*/  FMUL.FTZ R35, R43, R7.reuse ;  /* 0x000000072b237220 */ /* 0x080fe20000410000 */
[-C--:B------:R-:W-:Y:S01]  /*db90*/  FMUL.FTZ R36, R46, R7.reuse ;  /* 0x000000072e247220 */ /* 0x080fe20000410000 */
[----:B------:R-:W-:Y:S01]  /*dba0*/  FMUL.FTZ R43, R45, R7 ;  /* 0x000000072d2b7220 */ /* 0x000fe20000410000 */
[----:B------:R-:W-:Y:S02]  /*dbb0*/  LEA.HI R46, R38, R61, RZ, 0x2 ;  /* 0x0000003d262e7211 */ /* 0x000fe400078f10ff */
[----:B------:R-:W-:Y:S01]  /*dbc0*/  LEA.HI R45, R39, R44, RZ, 0x2 ;  /* 0x0000002c272d7211 */ /* 0x000fe200078f10ff */
[-C--:B------:R-:W-:Y:S01]  /*dbd0*/  FMUL.FTZ R65, R37, R7.reuse ;  /* 0x0000000725417220 */ /* 0x080fe20000410000 */
[----:B------:R-:W-:Y:S01]  /*dbe0*/  FMUL.FTZ R37, R47, R7 ;  /* 0x000000072f257220 */ /* 0x000fe20000410000 */
[----:B------:R-:W-:-:S02]  /*dbf0*/  LOP3.LUT R46, R46, 0xfffffffc, RZ, 0xc0, !PT ;  /* 0xfffffffc2e2e7812 */ /* 0x000fc400078ec0ff */
[--C-:B------:R-:W-:Y:S02]  /*dc00*/  SHF.R.S32.HI R38, RZ, 0x2, R45.reuse ;  /* 0x00000002ff267819 */ /* 0x100fe4000001142d */
[----:B------:R-:W-:Y:S01]  /*dc10*/  SHF.R.S32.HI R47, RZ, 0x1f, R45 ;  /* 0x0000001fff2f7819 */ /* 0x000fe2000001142d */
[----:B------:R-:W-:Y:S01]  /*dc20*/  IMAD.IADD R46, R61, 0x1, -R46 ;  /* 0x000000013d2e7824 */ /* 0x000fe200078e0a2e */
[----:B------:R-:W-:Y:S02]  /*dc30*/  LEA.HI R39, R39, R44, RZ, 0x5 ;  /* 0x0000002c27277211 */ /* 0x000fe400078f28ff */
[----:B------:R-:W-:Y:S02]  /*dc40*/  LEA.HI R47, R47, R38, RZ, 0x3 ;  /* 0x000000262f2f7211 */ /* 0x000fe400078f18ff */
[----:B------:R-:W-:Y:S02]  /*dc50*/  LEA.HI R61, R46, R46, RZ, 0x1 ;  /* 0x0000002e2e3d7211 */ /* 0x000fe400078f08ff */
[----:B------:R-:W-:-:S02]  /*dc60*/  LOP3.LUT R47, R47, 0xfffffff8, RZ, 0xc0, !PT ;  /* 0xfffffff82f2f7812 */ /* 0x000fc400078ec0ff */
[----:B------:R-:W-:Y:S02]  /*dc70*/  SHF.R.S32.HI R39, RZ, 0x5, R39 ;  /* 0x00000005ff277819 */ /* 0x000fe40000011427 */
[----:B------:R-:W-:Y:S01]  /*dc80*/  LOP3.LUT R61, R61, 0x1ffffffe, RZ, 0xc0, !PT ;  /* 0x1ffffffe3d3d7812 */ /* 0x000fe200078ec0ff */
[----:B------:R-:W-:Y:S02]  /*dc90*/  IMAD.IADD R47, R38, 0x1, -R47 ;  /* 0x00000001262f7824 */ /* 0x000fe400078e0a2f */
[----:B------:R-:W-:Y:S02]  /*dca0*/  IMAD R38, R62, 0x4, R39 ;  /* 0x000000043e267824 */ /* 0x000fe400078e0227 */
[----:B------:R-:W-:Y:S02]  /*dcb0*/  IMAD.IADD R61, R46, 0x1, -R61 ;  /* 0x000000012e3d7824 */ /* 0x000fe400078e0a3d */
[----:B------:R-:W-:-:S04]  /*dcc0*/  IMAD.U32 R38, R38, 0x10, R47 ;  /* 0x0000001026267824 */ /* 0x000fc800078e002f */
[----:B------:R-:W-:-:S04]  /*dcd0*/  IMAD R68, R61, 0x8, R38 ;  /* 0x000000083d447824 */ /* 0x000fc800078e0226 */
[----:B------:R-:W-:-:S04]  /*dce0*/  @P0 IMAD.HI.U32 R21, R68, R21, RZ ;  /* 0x0000001544150227 */ /* 0x000fc800078e00ff */
[----:B------:R-:W-:Y:S01]  /*dcf0*/  FMUL.FTZ R48, R48, R7 ;  /* 0x0000000730307220 */ /* 0x000fe20000410000 */
[----:B------:R-:W-:-:S03]  /*dd00*/  @P0 SHF.R.U32.HI R68, RZ, R60, R21 ;  /* 0x0000003cff440219 */ /* 0x000fc60000011615 */
[----:B------:R0:W1:Y:S01]  /*dd10*/  MUFU.TANH R67, R48 ;  /* 0x0000003000437308 */ /* 0x0000620000002400 */
[----:B------:R-:W-:Y:S01]  /*dd20*/  LOP3.LUT R45, R45, 0x7ffffffc, RZ, 0xc0, !PT ;  /* 0x7ffffffc2d2d7812 */ /* 0x000fe200078ec0ff */
[-C--:B------:R-:W-:Y:S01]  /*dd30*/  FMUL.FTZ R32, R32, R7.reuse ;  /* 0x0000000720207220 */ /* 0x080fe20000410000 */
[-C--:B------:R-:W-:Y:S01]  /*dd40*/  FMUL.FTZ R33, R33, R7.reuse ;  /* 0x0000000721217220 */ /* 0x080fe20000410000 */
[-C--:B------:R-:W-:Y:S01]  /*dd50*/  FMUL.FTZ R40, R40, R7.reuse ;  /* 0x0000000728287220 */ /* 0x080fe20000410000 */
[----:B0-----:R-:W0:Y:S01]  /*dd60*/  SHFL.IDX PT, R48, R68, RZ, 0x1c1f ;  /* 0x001c1fff44307589 */ /* 0x001e2200000e0000 */
        /* <DEDUP_REMOVED lines=8> */
[----:B------:R-:W-:Y:S01]  /*ddf0*/  FMUL.FTZ R7, R55, R7 ;  /* 0x0000000737077220 */ /* 0x000fe20000410000 */
[----:B------:R-:W-:Y:S01]  /*de00*/  VIADD R44, R13, UR4 ;  /* 0x000000040d2c7c36 */ /* 0x000fe20008000000 */
[----:B------:R-:W-:Y:S01]  /*de10*/  ULEA UR4, UR46, 0xffffffc0, 0x6 ;  /* 0xffffffc02e047891 */ /* 0x000fe2000f8e303f */
[----:B------:R-:W2:Y:S02]  /*de20*/  MUFU.TANH R3, R3 ;  /* 0x0000000300037308 */ /* 0x000ea40000002400 */
[----:B------:R-:W-:-:S03]  /*de30*/  IMAD R21, R45, -0x2, R44 ;  /* 0xfffffffe2d157824 */ /* 0x000fc600078e022c */
[----:B------:R-:W-:-:S03]  /*de40*/  VIADD R44, R13, -UR4 ;  /* 0x800000040d2c7c36 */ /* 0x000fc60008000000 */
[----:B------:R-:W3:Y:S01]  /*de50*/  MUFU.TANH R24, R24 ;  /* 0x0000001800187308 */ /* 0x000ee20000002400 */
[----:B------:R-:W-:Y:S01]  /*de60*/  IMAD.IADD R46, R21, 0x1, -R12 ;  /* 0x00000001152e7824 */ /* 0x000fe200078e0a0c */
[----:B------:R-:W-:-:S06]  /*de70*/  LOP3.LUT R21, RZ, R14, RZ, 0x33, !PT ;  /* 0x0000000eff157212 */ /* 0x000fcc00078e33ff */
[----:B------:R-:W4:Y:S01]  /*de80*/  MUFU.TANH R0, R0 ;  /* 0x0000000000007308 */ /* 0x000f220000002400 */
        /* <DEDUP_REMOVED lines=29> */
[----:B------:R-:W1:Y:S01]  /*e060*/  MUFU.TANH R7, R7 ;  /* 0x0000000700077308 */ /* 0x000e620000002400 */
[----:B------:R-:W-:Y:S01]  /*e070*/  IMAD.IADD R51, R46, 0x1, R21 ;  /* 0x000000012e337824 */ /* 0x000fe200078e0215 */
[----:B0-----:R-:W-:Y:S01]  /*e080*/  VIADDMNMX R14, R48, R70, R47, PT ;  /* 0x00000046300e7246 */ /* 0x001fe2000380012f */
[----:B------:R-:W-:-:S02]  /*e090*/  VIADD R55, R56, -UR4 ;  /* 0x8000000438377c36 */ /* 0x000fc40008000000 */
        /* <DEDUP_REMOVED lines=12> */
.L_x_6321:
[----:B------:R-:W-:-:S13]  /*e160*/  ISETP.NE.AND P0, PT, R57, 0x1, PT ;  /* 0x000000013900780c */ /* 0x000fda0003f05270 */
[----:B------:R-:W-:-:S05]  /*e170*/  @P0 IMAD.HI.U32 R44, R21, R58, RZ ;  /* 0x0000003a152c0227 */ /* 0x000fca00078e00ff */
[----:B------:R-:W-:-:S07]  /*e180*/  @P0 SHF.R.U32.HI R21, RZ, R59, R44 ;  /* 0x0000003bff150219 */ /* 0x000fce000001162c */
.L_x_6322:
[----:B------:R-:W-:Y:S05]  /*e190*/  BSYNC B1 ;  /* 0x0000000000017941 */ /* 0x000fea0003800000 */
.L_x_6320:
[----:B------:R-:W-:-:S04]  /*e1a0*/  IMAD R44, R21, R57, -UR4 ;  /* 0x80000004152c7e24 */ /* 0x000fc8000f8e0239 */
[----:B------:R-:W-:-:S05]  /*e1b0*/  IMAD R44, R45, -0x2, R44 ;  /* 0xfffffffe2d2c7824 */ /* 0x000fca00078e022c */
[----:B------:R-:W-:Y:S02]  /*e1c0*/  VIMNMX R15, R15, R44, !PT ;  /* 0x0000002c0f0f7248 */ /* 0x000fe40007fe0100 */
[----:B------:R-:W-:-:S07]  /*e1d0*/  VIADDMNMX R14, R44, R57, R14, PT ;  /* 0x000000392c0e7246 */ /* 0x000fce000380010e */
.L_x_6319:
[----:B------:R-:W-:Y:S05]  /*e1e0*/  BSYNC B0 ;  /* 0x0000000000007941 */ /* 0x000fea0003800000 */
.L_x_6318:
        /* <DEDUP_REMOVED lines=51> */
[----:B------:R-:W-:Y:S02]  /*e520*/  ISETP.GT.AND P3, PT, R15, 0x29, !P2 ;  /* 0x000000290f00780c */ /* 0x000fe40005764270 */
[----:B0-----:R-:W-:Y:S02]  /*e530*/  VIADDMNMX R64, R68, R70, R47, PT ;  /* 0x0000004644407246 */ /* 0x001fe4000380012f */
[----:B------:R-:W-:-:S04]  /*e540*/  ISETP.LT.OR P3, PT, R14, 0x2a, P3 ;  /* 0x0000002a0e00780c */ /* 0x000fc80001f61670 */
[----:B------:R-:W-:Y:S02]  /*e550*/  FSEL R48, R43, -INF , !P3 ;  /* 0xff8000002b307808 */ /* 0x000fe40005800000 */
[----:B------:R-:W-:-:S04]  /*e560*/  ISETP.GE.AND P3, PT, R55, 0x31, PT ;  /* 0x000000313700780c */ /* 0x000fc80003f66270 */
[----:B------:R-:W-:-:S04]  /*e570*/  ISETP.GT.AND P4, PT, R15, 0x30, !P3 ;  /* 0x000000300f00780c */ /* 0x000fc80005f84270 */
[----:B------:R-:W-:-:S04]  /*e580*/  ISETP.LT.OR P4, PT, R14, 0x31, P4 ;  /* 0x000000310e00780c */ /* 0x000fc80002781670 */
[----:B-1----:R-:W-:Y:S02]  /*e590*/  FSEL R42, R67, -INF , !P4 ;  /* 0xff800000432a7808 */ /* 0x002fe40006000000 */
        /* <DEDUP_REMOVED lines=12> */
[----:B------:R-:W-:Y:S01]  /*e660*/  FSEL R160, R3, -INF , !P6 ;  /* 0xff80000003a07808 */ /* 0x000fe20007000000 */
[----:B------:R-:W-:Y:S01]  /*e670*/  IMAD.IADD R3, R51, 0x1, R68 ;  /* 0x0000000133037824 */ /* 0x000fe200078e0244 */
        /* <DEDUP_REMOVED lines=17> */
.L_x_6326:
[----:B------:R-:W-:-:S13]  /*e790*/  ISETP.NE.AND P6, PT, R57, 0x1, PT ;  /* 0x000000013900780c */ /* 0x000fda0003fc5270 */
[----:B------:R-:W-:-:S05]  /*e7a0*/  @P6 IMAD.HI.U32 R58, R12, R58, RZ ;  /* 0x0000003a0c3a6227 */ /* 0x000fca00078e00ff */
[----:B------:R-:W-:-:S07]  /*e7b0*/  @P6 SHF.R.U32.HI R12, RZ, R59, R58 ;  /* 0x0000003bff0c6219 */ /* 0x000fce000001163a */
.L_x_6327:
[----:B------:R-:W-:Y:S05]  /*e7c0*/  BSYNC B1 ;  /* 0x0000000000017941 */ /* 0x000fea0003800000 */
.L_x_6325:
[----:B------:R-:W-:-:S04]  /*e7d0*/  IMAD R12, R12, R57, -UR4 ;  /* 0x800000040c0c7e24 */ /* 0x000fc8000f8e0239 */
[----:B------:R-:W-:-:S05]  /*e7e0*/  IMAD R12, R45, -0x2, R12 ;  /* 0xfffffffe2d0c7824 */ /* 0x000fca00078e020c */
[----:B------:R-:W-:Y:S02]  /*e7f0*/  VIADDMNMX R64, R12, R57, R64, PT ;  /* 0x000000390c407246 */ /* 0x000fe40003800140 */
[----:B------:R-:W-:-:S07]  /*e800*/  VIMNMX R3, R3, R12, !PT ;  /* 0x0000000c03037248 */ /* 0x000fce0007fe0100 */
.L_x_6324:
[----:B------:R-:W-:Y:S05]  /*e810*/  BSYNC B0 ;  /* 0x0000000000007941 */ /* 0x000fea0003800000 */
.L_x_6323:
[----:B------:R-:W-:Y:S01]  /*e820*/  ISETP.GT.AND P0, PT, R3, 0x1, !P0 ;  /* 0x000000010300780c */ /* 0x000fe20004704270 */
[----:B------:R-:W-:Y:S01]  /*e830*/  BAR.SYNC.DEFER_BLOCKING 0xf, 0x100 ;  /* 0x03c4000000007b1d */ /* 0x000fe20000010000 */
[----:B------:R-:W-:Y:S02]  /*e840*/  ISETP.NE.AND P6, PT, R21, RZ, PT ;  /* 0x000000ff1500720c */ /* 0x000fe40003fc5270 */
        /* <DEDUP_REMOVED lines=12> */
[----:B------:R-:W2:Y:S01]  /*e910*/  LDL R67, [R1+0x2c4] ;  /* 0x0002c40001437983 */ /* 0x000ea20000100800 */
[----:B------:R-:W-:-:S02]  /*e920*/  FSEL R27, R27, -INF , !P0 ;  /* 0xff8000001b1b7808 */ /* 0x000fc40004000000 */
[----:B------:R-:W-:Y:S01]  /*e930*/  ISETP.NE.AND P0, PT, R69, RZ, PT ;  /* 0x000000ff4500720c */ /* 0x000fe20003f05270 */
[----:B------:R-:W2:Y:S01]  /*e940*/  LDL R68, [R1+0x2c8] ;  /* 0x0002c80001447983 */ /* 0x000ea20000100800 */
[----:B------:R-:W-:Y:S02]  /*e950*/  ISETP.LT.OR P1, PT, R64, 0x9, P1 ;  /* 0x000000094000780c */ /* 0x000fe40000f21670 */
[----:B------:R-:W-:Y:S01]  /*e960*/  ISETP.GT.AND P0, PT, R3, 0x10, !P0 ;  /* 0x000000100300780c */ /* 0x000fe20004704270 */
[----:B------:R-:W2:Y:S01]  /*e970*/  LDL R69, [R1+0x2cc] ;  /* 0x0002cc0001457983 */ /* 0x000ea20000100800 */
[----:B------:R-:W-:Y:S02]  /*e980*/  FMNMX.FTZ R13, R60, R13, !PT ;  /* 0x0000000d3c0d7209 */ /* 0x000fe40007810000 */
[----:B------:R-:W-:Y:S01]  /*e990*/  ISETP.LT.OR P0, PT, R64, 0x11, P0 ;  /* 0x000000114000780c */ /* 0x000fe20000701670 */
[----:B------:R-:W2:Y:S01]  /*e9a0*/  LDL R70, [R1+0x2d0] ;  /* 0x0002d00001467983 */ /* 0x000ea20000100800 */
[----:B------:R-:W-:-:S02]  /*e9b0*/  FSEL R25, R26, -INF , !P1 ;  /* 0xff8000001a197808 */ /* 0x000fc40004800000 */
[----:B------:R-:W-:Y:S01]  /*e9c0*/  FSEL R28, R28, -INF , !P0 ;  /* 0xff8000001c1c7808 */ /* 0x000fe20004000000 */
[----:B------:R-:W2:Y:S01]  /*e9d0*/  LDL R73, [R1+0x2dc] ;  /* 0x0002dc0001497983 */ /* 0x000ea20000100800 */
[----:B------:R-:W-:Y:S02]  /*e9e0*/  ISETP.NE.AND P0, PT, R63, RZ, PT ;  /* 0x000000ff3f00720c */ /* 0x000fe40003f05270 */
[----:B------:R-:W-:Y:S01]  /*e9f0*/  ISETP.NE.AND P1, PT, R71, RZ, PT ;  /* 0x000000ff4700720c */ /* 0x000fe20003f25270 */
[----:B------:R-:W2:Y:S01]  /*ea00*/  LDL R63, [R1+0x2b4] ;  /* 0x0002b400013f7983 */ /* 0x000ea20000100800 */
[----:B------:R-:W-:Y:S02]  /*ea10*/  ISETP.GT.AND P0, PT, R3, 0x11, !P0 ;  /* 0x000000110300780c */ /* 0x000fe40004704270 */
[----:B------:R-:W-:Y:S01]  /*ea20*/  FMNMX.FTZ R13, R56, R13, !PT ;  /* 0x0000000d380d7209 */ /* 0x000fe20007810000 */
[----:B------:R-:W2:Y:S01]  /*ea30*/  LDL R71, [R1+0x2d4] ;  /* 0x0002d40001477983 */ /* 0x000ea20000100800 */
[----:B------:R-:W-:-:S02]  /*ea40*/  ISETP.LT.OR P0, PT, R64, 0x12, P0 ;  /* 0x000000124000780c */ /* 0x000fc40000701670 */
[----:B------:R-:W-:Y:S01]  /*ea50*/  FMNMX.FTZ R13, R54, R13, !PT ;  /* 0x0000000d360d7209 */ /* 0x000fe20007810000 */
[----:B------:R-:W2:Y:S01]  /*ea60*/  LDL R74, [R1+0x2e0] ;  /* 0x0002e000014a7983 */ /* 0x000ea20000100800 */
[----:B------:R-:W-:Y:S02]  /*ea70*/  FSEL R29, R29, -INF , !P0 ;  /* 0xff8000001d1d7808 */ /* 0x000fe40004000000 */
[----:B------:R-:W-:Y:S01]  /*ea80*/  ISETP.NE.AND P0, PT, R33, RZ, PT ;  /* 0x000000ff2100720c */ /* 0x000fe20003f05270 */
[----:B------:R-:W2:Y:S01]  /*ea90*/  LDL R75, [R1+0x2e4] ;  /* 0x0002e400014b7983 */ /* 0x000ea20000100800 */
[----:B------:R-:W-:Y:S02]  /*eaa0*/  FMNMX.FTZ R13, R50, R13, !PT ;  /* 0x0000000d320d7209 */ /* 0x000fe40007810000 */
[----:B------:R-:W-:Y:S01]  /*eab0*/  ISETP.GT.AND P0, PT, R3, 0x18, !P0 ;  /* 0x000000180300780c */ /* 0x000fe20004704270 */
[----:B------:R-:W2:Y:S01]  /*eac0*/  LDL R76, [R1+0x2e8] ;  /* 0x0002e800014c7983 */ /* 0x000ea20000100800 */
[----:B------:R-:W-:-:S02]  /*ead0*/  FMNMX.FTZ R13, R44, R13, !PT ;  /* 0x0000000d2c0d7209 */ /* 0x000fc40007810000 */
[----:B------:R-:W-:Y:S01]  /*eae0*/  ISETP.LT.OR P0, PT, R64, 0x19, P0 ;  /* 0x000000194000780c */ /* 0x000fe20000701670 */
[----:B------:R-:W2:Y:S01]  /*eaf0*/  LDL R77, [R1+0x2ec] ;  /* 0x0002ec00014d7983 */ /* 0x000ea20000100800 */
[----:B------:R-:W-:Y:S02]  /*eb00*/  FMNMX.FTZ R13, R32, R13, !PT ;  /* 0x0000000d200d7209 */ /* 0x000fe40007810000 */
[----:B------:R-:W-:Y:S01]  /*eb10*/  FSEL R30, R30, -INF , !P0 ;  /* 0xff8000001e1e7808 */ /* 0x000fe20004000000 */
        /* <DEDUP_REMOVED lines=19> */
[----:B------:R-:W-:Y:S02]  /*ec50*/  ISETP.GT.AND P0, PT, R3, RZ, !P6 ;  /* 0x000000ff0300720c */ /* 0x000fe40007704270 */
[----:B------:R-:W-:Y:S01]  /*ec60*/  ISETP.NE.AND P6, PT, R43, RZ, PT ;  /* 0x000000ff2b00720c */ /* 0x000fe20003fc5270 */
[----:B------:R-:W2:Y:S01]  /*ec70*/  LDL R84, [R1+0x308] ;  /* 0x0003080001547983 */ /* 0x000ea20000100800 */
[----:B------:R-:W-:-:S02]  /*ec80*/  ISETP.LT.OR P0, PT, R64, 0x1, P0 ;  /* 0x000000014000780c */ /* 0x000fc40000701670 */
[----:B------:R-:W-:Y:S01]  /*ec90*/  FMNMX.FTZ R14, R52, R13, !PT ;  /* 0x0000000d340e7209 */ /* 0x000fe20007810000 */
[----:B------:R-:W2:Y:S01]  /*eca0*/  LDL R85, [R1+0x30c] ;  /* 0x00030c0001557983 */ /* 0x000ea20000100800 */
[----:B------:R-:W-:Y:S02]  /*ecb0*/  FSEL R43, R0, -INF , !P0 ;  /* 0xff800000002b7808 */ /* 0x000fe40004000000 */
[----:B------:R-:W-:Y:S01]  /*ecc0*/  ISETP.NE.AND P0, PT, R72, RZ, PT ;  /* 0x000000ff4800720c */ /* 0x000fe20003f05270 */
[----:B------:R-:W0:Y:S01]  /*ecd0*/  SHFL.BFLY PT, R15, R14, 0x2, 0x1f ;  /* 0x0c401f000e0f7f89 */ /* 0x000e2200000e0000 */
[----:B------:R-:W-:Y:S02]  /*ece0*/  FMNMX.FTZ R0, R43, R21, !PT ;  /* 0x000000152b007209 */ /* 0x000fe40007810000 */
[----:B------:R-:W-:Y:S01]  /*ecf0*/  ISETP.NE.AND P1, PT, R41, RZ, PT ;  /* 0x000000ff2900720c */ /* 0x000fe20003f25270 */
[----:B------:R-:W2:Y:S01]  /*ed00*/  LDL R72, [R1+0x2d8] ;  /* 0x0002d80001487983 */ /* 0x000ea20000100800 */
[----:B------:R-:W-:-:S02]  /*ed10*/  FMNMX.FTZ R0, R25, R0, !PT ;  /* 0x0000000019007209 */ /* 0x000fc40007810000 */
[----:B------:R-:W-:Y:S01]  /*ed20*/  ISETP.GT.AND P0, PT, R3, 0x21, !P0 ;  /* 0x000000210300780c */ /* 0x000fe20004704270 */
[----:B------:R-:W2:Y:S01]  /*ed30*/  LDL R86, [R1+0x310] ;  /* 0x0003100001567983 */ /* 0x000ea20000100800 */
[----:B------:R-:W-:Y:S02]  /*ed40*/  FMNMX.FTZ R13, R27, R0, !PT ;  /* 0x000000001b0d7209 */ /* 0x000fe40007810000 */
[----:B------:R-:W-:Y:S01]  /*ed50*/  ISETP.GT.AND P1, PT, R3, 0x28, !P1 ;  /* 0x000000280300780c */ /* 0x000fe20004f24270 */
[----:B------:R-:W2:Y:S01]  /*ed60*/  LDL R87, [R1+0x314] ;  /* 0x0003140001577983 */ /* 0x000ea20000100800 */
[----:B------:R-:W-:Y:S02]  /*ed70*/  FMNMX.FTZ R0, R28, R13, !PT ;  /* 0x0000000d1c007209 */ /* 0x000fe40007810000 */
[----:B------:R-:W-:Y:S01]  /*ed80*/  ISETP.LT.OR P0, PT, R64, 0x22, P0 ;  /* 0x000000224000780c */ /* 0x000fe20000701670 */
[----:B------:R-:W2:Y:S01]  /*ed90*/  LDL R88, [R1+0x318] ;  /* 0x0003180001587983 */ /* 0x000ea20000100800 */
[----:B------:R-:W-:-:S02]  /*eda0*/  FMNMX.FTZ R13, R29, R0, !PT ;  /* 0x000000001d0d7209 */ /* 0x000fc40007810000 */
[----:B------:R-:W-:Y:S01]  /*edb0*/  ISETP.GT.AND P2, PT, R3, 0x29, !P2 ;  /* 0x000000290300780c */ /* 0x000fe20005744270 */
[----:B------:R-:W2:Y:S01]  /*edc0*/  LDL R89, [R1+0x31c] ;  /* 0x00031c0001597983 */ /* 0x000ea20000100800 */
[----:B------:R-:W-:Y:S02]  /*edd0*/  FMNMX.FTZ R0, R30, R13, !PT ;  /* 0x0000000d1e007209 */ /* 0x000fe40007810000 */
[----:B------:R-:W-:Y:S01]  /*ede0*/  ISETP.LT.OR P1, PT, R64, 0x29, P1 ;  /* 0x000000294000780c */ /* 0x000fe20000f21670 */
[----:B------:R-:W2:Y:S01]  /*edf0*/  LDL R90, [R1+0x320] ;  /* 0x00032000015a7983 */ /* 0x000ea20000100800 */
[----:B------:R-:W-:Y:S02]  /*ee00*/  FMNMX.FTZ R13, R31, R0, !PT ;  /* 0x000000001f0d7209 */ /* 0x000fe40007810000 */
[----:B------:R-:W-:Y:S01]  /*ee10*/  FSEL R45, R35, -INF , !P0 ;  /* 0xff800000232d7808 */ /* 0x000fe20004000000 */
[----:B------:R-:W2:Y:S01]  /*ee20*/  LDL R91, [R1+0x324] ;  /* 0x00032400015b7983 */ /* 0x000ea20000100800 */
[----:B------:R-:W-:-:S02]  /*ee30*/  FMNMX.FTZ R0, R34, R13, !PT ;  /* 0x0000000d22007209 */ /* 0x000fc40007810000 */
[----:B------:R-:W-:Y:S01]  /*ee40*/  ISETP.GT.AND P3, PT, R3, 0x30, !P3 ;  /* 0x000000300300780c */ /* 0x000fe20005f64270 */
[----:B------:R-:W2:Y:S01]  /*ee50*/  LDL R92, [R1+0x328] ;  /* 0x00032800015c7983 */ /* 0x000ea20000100800 */
[----:B0-----:R-:W-:Y:S02]  /*ee60*/  FMNMX.FTZ R4, R14, R15, !PT ;  /* 0x0000000f0e047209 */ /* 0x001fe40007810000 */
[----:B------:R-:W-:Y:S01]  /*ee70*/  ISETP.LT.OR P2, PT, R64, 0x2a, P2 ;  /* 0x0000002a4000780c */ /* 0x000fe20001741670 */
[----:B------:R-:W2:Y:S01]  /*ee80*/  LDL R93, [R1+0x32c] ;  /* 0x00032c00015d7983 */ /* 0x000ea20000100800 */
[----:B------:R-:W-:Y:S02]  /*ee90*/  FSEL R47, R36, -INF , !P1 ;  /* 0xff800000242f7808 */ /* 0x000fe40004800000 */
[----:B------:R-:W-:Y:S01]  /*eea0*/  FMNMX.FTZ R0, R45, R0, !PT ;  /* 0x000000002d007209 */ /* 0x000fe20007810000 */
[----:B------:R-:W0:Y:S01]  /*eeb0*/  SHFL.BFLY PT, R13, R4, 0x1, 0x1f ;  /* 0x0c201f00040d7f89 */ /* 0x000e2200000e0000 */
[----:B------:R-:W-:-:S02]  /*eec0*/  ISETP.GT.AND P4, PT, R3, 0x31, !P4 ;  /* 0x000000310300780c */ /* 0x000fc40006784270 */
[C---:B------:R-:W-:Y:S01]  /*eed0*/  ISETP.LT.OR P3, PT, R64.reuse, 0x31, P3 ;  /* 0x000000314000780c */ /* 0x040fe20001f61670 */
[----:B------:R-:W3:Y:S01]  /*eee0*/  LDL R36, [R1+0x200] ;  /* 0x0002000001247983 */ /* 0x000ee20000100800 */
[----:B------:R-:W-:Y:S02]  /*eef0*/  FSEL R49, R37, -INF , !P2 ;  /* 0xff80000025317808 */ /* 0x000fe40005000000 */
[----:B------:R-:W-:Y:S01]  /*ef00*/  FMNMX.FTZ R0, R47, R0, !PT ;  /* 0x000000002f007209 */ /* 0x000fe20007810000 */
[----:B------:R-:W2:Y:S01]  /*ef10*/  LDL R94, [R1+0x330] ;  /* 0x00033000015e7983 */ /* 0x000ea20000100800 */
[----:B------:R-:W-:Y:S02]  /*ef20*/  ISETP.GT.AND P5, PT, R3, 0x38, !P5 ;  /* 0x000000380300780c */ /* 0x000fe40006fa4270 */
[----:B------:R-:W-:Y:S01]  /*ef30*/  ISETP.LT.OR P4, PT, R64, 0x32, P4 ;  /* 0x000000324000780c */ /* 0x000fe20002781670 */
[----:B------:R-:W2:Y:S01]  /*ef40*/  LDL R95, [R1+0x334] ;  /* 0x00033400015f7983 */ /* 0x000ea20000100800 */
[----:B------:R-:W-:-:S02]  /*ef50*/  FSEL R51, R20, -INF , !P3 ;  /* 0xff80000014337808 */ /* 0x000fc40005800000 */
[----:B------:R-:W-:Y:S01]  /*ef60*/  FMNMX.FTZ R0, R49, R0, !PT ;  /* 0x0000000031007209 */ /* 0x000fe20007810000 */
[----:B------:R-:W2:Y:S01]  /*ef70*/  LDL R96, [R1+0x338] ;  /* 0x0003380001607983 */ /* 0x000ea20000100800 */
[----:B------:R-:W-:Y:S02]  /*ef80*/  ISETP.GT.AND P0, PT, R3, 0x39, !P6 ;  /* 0x000000390300780c */ /* 0x000fe40007704270 */
[----:B------:R-:W-:Y:S01]  /*ef90*/  ISETP.LT.OR P5, PT, R64, 0x39, P5 ;  /* 0x000000394000780c */ /* 0x000fe20002fa1670 */
[----:B------:R-:W2:Y:S01]  /*efa0*/  LDL R97, [R1+0x33c] ;  /* 0x00033c0001617983 */ /* 0x000ea20000100800 */
[----:B------:R-:W-:Y:S02]  /*efb0*/  FSEL R41, R38, -INF , !P4 ;  /* 0xff80000026297808 */ /* 0x000fe40006000000 */
[----:B------:R-:W-:Y:S01]  /*efc0*/  FMNMX.FTZ R0, R51, R0, !PT ;  /* 0x0000000033007209 */ /* 0x000fe20007810000 */
[----:B------:R-:W2:Y:S01]  /*efd0*/  LDL R98, [R1+0x340] ;  /* 0x0003400001627983 */ /* 0x000ea20000100800 */
[----:B------:R-:W-:-:S02]  /*efe0*/  ISETP.LT.OR P0, PT, R64, 0x3a, P0 ;  /* 0x0000003a4000780c */ /* 0x000fc40000701670 */
[----:B------:R-:W-:Y:S01]  /*eff0*/  FSEL R20, R39, -INF , !P5 ;  /* 0xff80000027147808 */ /* 0x000fe20006800000 */
[----:B------:R-:W2:Y:S01]  /*f000*/  LDL R64, [R1+0x2b8] ;  /* 0x0002b80001407983 */ /* 0x000ea20000100800 */
[----:B------:R-:W-:Y:S02]  /*f010*/  FMNMX.FTZ R3, R41, R0, !PT ;  /* 0x0000000029037209 */ /* 0x000fe40007810000 */
[----:B------:R-:W-:Y:S01]  /*f020*/  FSEL R33, R7, -INF , !P0 ;  /* 0xff80000007217808 */ /* 0x000fe20004000000 */
[----:B------:R-:W2:Y:S01]  /*f030*/  LDL R99, [R1+0x344] ;  /* 0x0003440001637983 */ /* 0x000ea20000100800 */
[----:B------:R-:W-:-:S03]  /*f040*/  FMNMX.FTZ R0, R20, R3, !PT ;  /* 0x0000000314007209 */ /* 0x000fc60007810000 */
[----:B------:R-:W2:Y:S01]  /*f050*/  LDL R100, [R1+0x348] ;  /* 0x0003480001647983 */ /* 0x000ea20000100800 */
[----:B------:R-:W-:Y:S02]  /*f060*/  FMNMX.FTZ R15, R33, R0, !PT ;  /* 0x00000000210f7209 */ /* 0x000fe40007810000 */
[----:B0-----:R-:W-:Y:S01]  /*f070*/  FMNMX.FTZ R0, R4, R13, !PT ;  /* 0x0000000d04007209 */ /* 0x001fe20007810000 */
[----:B------:R-:W2:Y:S04]  /*f080*/  LDL R101, [R1+0x34c] ;  /* 0x00034c0001657983 */ /* 0x000ea80000100800 */
[----:B------:R-:W-:Y:S04]  /*f090*/  STL.64 [R1+0x1e0], R14 ;  /* 0x0001e00e01007387 */ /* 0x000fe80000100a00 */
[----:B------:R-:W4:Y:S04]  /*f0a0*/  LDL R4, [R1+0x1e4] ;  /* 0x0001e40001047983 */ /* 0x000f280000100800 */
[----:B------:R-:W-:Y:S04]  /*f0b0*/  STL [R1+0x1e0], R0 ;  /* 0x0001e00001007387 */ /* 0x000fe80000100800 */
[----:B------:R-:W3:Y:S04]  /*f0c0*/  LDL R7, [R1+0x1e0] ;  /* 0x0001e00001077983 */ /* 0x000ee80000100800 */
[----:B------:R-:W2:Y:S04]  /*f0d0*/  LDL.64 R12, [R1+0x118] ;  /* 0x00011800010c7983 */ /* 0x000ea80000100a00 */
        /* <DEDUP_REMOVED lines=43> */
[----:B----4-:R-:W0:Y:S02]  /*f390*/  SHFL.BFLY PT, R15, R4, 0x2, 0x1f ;  /* 0x0c401f00040f7f89 */ /* 0x010e2400000e0000 */
[----:B0-----:R-:W-:-:S05]  /*f3a0*/  FMNMX.FTZ R15, R15, R4, !PT ;  /* 0x000000040f0f7209 */ /* 0x001fca0007810000 */
[----:B------:R-:W0:Y:S01]  /*f3b0*/  SHFL.BFLY PT, R26, R15, 0x1, 0x1f ;  /* 0x0c201f000f1a7f89 */ /* 0x000e2200000e0000 */
[----:B---3--:R-:W-:Y:S01]  /*f3c0*/  FMUL.FTZ R3, R36, R7 ;  /* 0x0000000724037220 */ /* 0x008fe20000410000 */
[----:B------:R-:W-:-:S04]  /*f3d0*/  FSETP.NEU.FTZ.AND P0, PT, R7, -INF , PT ;  /* 0xff8000000700780b */ /* 0x000fc80003f1d000 */
[----:B------:R-:W-:-:S05]  /*f3e0*/  FSEL R3, R3, RZ, P0 ;  /* 0x000000ff03037208 */ /* 0x000fca0000000000 */
[----:B------:R-:W-:Y:S01]  /*f3f0*/  FFMA.FTZ R0, R62, R36, -R3 ;  /* 0x000000243e007223 */ /* 0x000fe20000010803 */
[----:B0-----:R-:W-:-:S03]  /*f400*/  FMNMX.FTZ R26, R15, R26, !PT ;  /* 0x0000001a0f1a7209 */ /* 0x001fc60007810000 */
[----:B------:R0:W-:Y:S01]  /*f410*/  MUFU.EX2 R35, R0 ;  /* 0x0000000000237308 */ /* 0x0001e20000000800 */
[-CC-:B------:R-:W-:Y:S01]  /*f420*/  FFMA.FTZ R160, R160, R36.reuse, -R3.reuse ;  /* 0x00000024a0a07223 */ /* 0x180fe20000010803 */
[-CC-:B------:R-:W-:Y:S01]  /*f430*/  FFMA.FTZ R7, R66, R36.reuse, -R3.reuse ;  /* 0x0000002442077223 */ /* 0x180fe20000010803 */
[----:B------:R-:W-:Y:S01]  /*f440*/  FSETP.NEU.FTZ.AND P0, PT, R26, -INF , PT ;  /* 0xff8000001a00780b */ /* 0x000fe20003f1d000 */
[-CC-:B------:R-:W-:Y:S01]  /*f450*/  FFMA.FTZ R32, R32, R36.reuse, -R3.reuse ;  /* 0x0000002420207223 */ /* 0x180fe20000010803 */
[-CC-:B------:R-:W-:Y:S01]  /*f460*/  FFMA.FTZ R162, R162, R36.reuse, -R3.reuse ;  /* 0x00000024a2a27223 */ /* 0x180fe20000010803 */
[-CC-:B------:R-:W-:Y:S01]  /*f470*/  FFMA.FTZ R164, R60, R36.reuse, -R3.reuse ;  /* 0x000000243ca47223 */ /* 0x180fe20000010803 */
[-CC-:B------:R-:W-:Y:S01]  /*f480*/  FFMA.FTZ R37, R56, R36.reuse, -R3.reuse ;  /* 0x0000002438257223 */ /* 0x180fe20000010803 */
[-CC-:B------:R-:W-:Y:S01]  /*f490*/  FFMA.FTZ R166, R54, R36.reuse, -R3.reuse ;  /* 0x0000002436a67223 */ /* 0x180fe20000010803 */
[-C--:B0-----:R-:W-:Y:S01]  /*f4a0*/  FMUL.FTZ R0, R26, R36.reuse ;  /* 0x000000241a007220 */ /* 0x081fe20000410000 */
[----:B------:R-:W-:Y:S01]  /*f4b0*/  MUFU.EX2 R160, R160 ;  /* 0x000000a000a07308 */ /* 0x000fe20000000800 */
[-CC-:B------:R-:W-:Y:S01]  /*f4c0*/  FFMA.FTZ R39, R50, R36.reuse, -R3.reuse ;  /* 0x0000002432277223 */ /* 0x180fe20000010803 */
[-CC-:B------:R-:W-:Y:S01]  /*f4d0*/  FFMA.FTZ R168, R44, R36.reuse, -R3.reuse ;  /* 0x000000242ca87223 */ /* 0x180fe20000010803 */
[-CC-:B------:R-:W-:Y:S01]  /*f4e0*/  FFMA.FTZ R24, R24, R36.reuse, -R3.reuse ;  /* 0x0000002418187223 */ /* 0x180fe20000010803 */
[----:B------:R-:W-:Y:S01]  /*f4f0*/  FSEL R0, R0, RZ, P0 ;  /* 0x000000ff00007208 */ /* 0x000fe20000000000 */
[-CC-:B------:R-:W-:Y:S01]  /*f500*/  FFMA.FTZ R48, R48, R36.reuse, -R3.reuse ;  /* 0x0000002430307223 */ /* 0x180fe20000010803 */
[-CC-:B------:R-:W-:Y:S01]  /*f510*/  FFMA.FTZ R42, R42, R36.reuse, -R3.reuse ;  /* 0x000000242a2a7223 */ /* 0x180fe20000010803 */
[-CC-:B------:R-:W-:Y:S01]  /*f520*/  FFMA.FTZ R46, R46, R36.reuse, -R3.reuse ;  /* 0x000000242e2e7223 */ /* 0x180fe20000010803 */
[----:B------:R-:W-:Y:S01]  /*f530*/  MUFU.EX2 R7, R7 ;  /* 0x0000000700077308 */ /* 0x000fe20000000800 */
[-CC-:B------:R-:W-:Y:S01]  /*f540*/  FFMA.FTZ R43, R43, R36.reuse, -R0.reuse ;  /* 0x000000242b2b7223 */ /* 0x180fe20000010800 */
[-CC-:B------:R-:W-:Y:S01]  /*f550*/  FFMA.FTZ R21, R21, R36.reuse, -R0.reuse ;  /* 0x0000002415157223 */ /* 0x180fe20000010800 */
[-CC-:B------:R-:W-:Y:S01]  /*f560*/  FFMA.FTZ R25, R25, R36.reuse, -R0.reuse ;  /* 0x0000002419197223 */ /* 0x180fe20000010800 */
[-C--:B------:R-:W-:Y:S01]  /*f570*/  FFMA.FTZ R40, R40, R36.reuse, -R3 ;  /* 0x0000002428287223 */ /* 0x080fe20000010803 */
[----:B------:R0:W-:Y:S03]  /*f580*/  STL [R1+0x1e4], R26 ;  /* 0x0001e41a01007387 */ /* 0x0001e60000100800 */
[----:B------:R-:W-:Y:S01]  /*f590*/  MUFU.EX2 R53, R32 ;  /* 0x0000002000357308 */ /* 0x000fe20000000800 */
[-CC-:B------:R-:W-:Y:S01]  /*f5a0*/  FFMA.FTZ R27, R27, R36.reuse, -R0.reuse ;  /* 0x000000241b1b7223 */ /* 0x180fe20000010800 */
[-CC-:B------:R-:W-:Y:S01]  /*f5b0*/  FFMA.FTZ R28, R28, R36.reuse, -R0.reuse ;  /* 0x000000241c1c7223 */ /* 0x180fe20000010800 */
[----:B------:R-:W3:Y:S04]  /*f5c0*/  LDL R50, [R1+0x280] ;  /* 0x0002800001327983 */ /* 0x000ee80000100800 */
[----:B------:R-:W4:Y:S01]  /*f5d0*/  LDL R54, [R1+0x290] ;  /* 0x0002900001367983 */ /* 0x000f220000100800 */
[----:B------:R-:W-:Y:S01]  /*f5e0*/  MUFU.EX2 R43, R43 ;  /* 0x0000002b002b7308 */ /* 0x000fe20000000800 */
[----:B------:R-:W-:-:S02]  /*f5f0*/  FFMA.FTZ R29, R29, R36, -R0 ;  /* 0x000000241d1d7223 */ /* 0x000fc40000010800 */
[----:B------:R-:W4:Y:S04]  /*f600*/  LDL R56, [R1+0x298] ;  /* 0x0002980001387983 */ /* 0x000f280000100800 */
[----:B------:R-:W4:Y:S01]  /*f610*/  LDL R60, [R1+0x2a8] ;  /* 0x0002a800013c7983 */ /* 0x000f220000100800 */
[----:B------:R-:W1:Y:S03]  /*f620*/  MUFU.EX2 R32, R21 ;  /* 0x0000001500207308 */ /* 0x000e660000000800 */
[----:B------:R-:W4:Y:S04]  /*f630*/  LDL R62, [R1+0x2b0] ;  /* 0x0002b000013e7983 */ /* 0x000f280000100800 */
[----:B------:R-:W4:Y:S01]  /*f640*/  LDL R66, [R1+0x2c0] ;  /* 0x0002c00001427983 */ /* 0x000f220000100800 */
[----:B------:R-:W2:Y:S01]  /*f650*/  MUFU.EX2 R162, R162 ;  /* 0x000000a200a27308 */ /* 0x000ea20000000800 */
[-C--:B------:R-:W-:Y:S01]  /*f660*/  FFMA.FTZ R3, R52, R36.reuse, -R3 ;  /* 0x0000002434037223 */ /* 0x080fe20000010803 */
[----:B------:R-:W-:-:S06]  /*f670*/  FFMA.FTZ R30, R30, R36, -R0 ;  /* 0x000000241e1e7223 */ /* 0x000fcc0000010800 */
[----:B------:R-:W-:Y:S01]  /*f680*/  MUFU.EX2 R164, R164 ;  /* 0x000000a400a47308 */ /* 0x000fe20000000800 */
[----:B------:R-:W-:-:S07]  /*f690*/  FFMA.FTZ R31, R31, R36, -R0 ;  /* 0x000000241f1f7223 */ /* 0x000fce0000010800 */
[----:B------:R-:W-:Y:S01]  /*f6a0*/  MUFU.EX2 R37, R37 ;  /* 0x0000002500257308 */ /* 0x000fe20000000800 */
[----:B------:R-:W-:-:S07]  /*f6b0*/  FFMA.FTZ R34, R34, R36, -R0 ;  /* 0x0000002422227223 */ /* 0x000fce0000010800 */
[----:B------:R-:W-:Y:S01]  /*f6c0*/  MUFU.EX2 R166, R166 ;  /* 0x000000a600a67308 */ /* 0x000fe20000000800 */
[----:B------:R-:W-:-:S07]  /*f6d0*/  FFMA.FTZ R45, R45, R36, -R0 ;  /* 0x000000242d2d7223 */ /* 0x000fce0000010800 */
[----:B------:R-:W-:Y:S01]  /*f6e0*/  MUFU.EX2 R39, R39 ;  /* 0x0000002700277308 */ /* 0x000fe20000000800 */
[----:B------:R-:W-:-:S07]  /*f6f0*/  FFMA.FTZ R47, R47, R36, -R0 ;  /* 0x000000242f2f7223 */ /* 0x000fce0000010800 */
[----:B------:R-:W-:Y:S01]  /*f700*/  MUFU.EX2 R168, R168 ;  /* 0x000000a800a87308 */ /* 0x000fe20000000800 */
[-CC-:B------:R-:W-:Y:S01]  /*f710*/  FFMA.FTZ R49, R49, R36.reuse, -R0.reuse ;  /* 0x0000002431317223 */ /* 0x180fe20000010800 */
[----:B------:R-:W-:-:S06]  /*f720*/  FFMA.FTZ R173, R51, R36, -R0 ;  /* 0x0000002433ad7223 */ /* 0x000fcc0000010800 */
[----:B------:R-:W-:Y:S01]  /*f730*/  MUFU.EX2 R170, R24 ;  /* 0x0000001800aa7308 */ /* 0x000fe20000000800 */
[----:B------:R-:W-:Y:S01]  /*f740*/  FFMA.FTZ R175, R20, R36, -R0 ;  /* 0x0000002414af7223 */ /* 0x000fe20000010800 */
[----:B0-----:R-:W4:Y:S06]  /*f750*/  LDL R26, [R1+0x220] ;  /* 0x00022000011a7983 */ /* 0x001f2c0000100800 */
[----:B------:R-:W0:Y:S08]  /*f760*/  MUFU.EX2 R163, R25 ;  /* 0x0000001900a37308 */ /* 0x000e300000000800 */
[----:B------:R0:W2:Y:S01]  /*f770*/  MUFU.EX2 R38, R27 ;  /* 0x0000001b00267308 */ /* 0x0000a20000000800 */
[----:B-1----:R-:W-:-:S07]  /*f780*/  FADD.FTZ R4, R43, R32 ;  /* 0x000000202b047221 */ /* 0x002fce0000010000 */
[----:B------:R-:W1:Y:S08]  /*f790*/  MUFU.EX2 R28, R28 ;  /* 0x0000001c001c7308 */ /* 0x000e700000000800 */
[----:B------:R-:W1:Y:S08]  /*f7a0*/  MUFU.EX2 R29, R29 ;  /* 0x0000001d001d7308 */ /* 0x000e700000000800 */
[----:B------:R-:W-:Y:S08]  /*f7b0*/  MUFU.EX2 R55, R48 ;  /* 0x0000003000377308 */ /* 0x000ff00000000800 */
[----:B------:R-:W-:Y:S08]  /*f7c0*/  MUFU.EX2 R42, R42 ;  /* 0x0000002a002a7308 */ /* 0x000ff00000000800 */
[----:B------:R-:W-:Y:S08]  /*f7d0*/  MUFU.EX2 R57, R46 ;  /* 0x0000002e00397308 */ /* 0x000ff00000000800 */
[----:B------:R-:W-:Y:S01]  /*f7e0*/  MUFU.EX2 R40, R40 ;  /* 0x0000002800287308 */ /* 0x000fe20000000800 */
[----:B------:R-:W-:Y:S01]  /*f7f0*/  F2FP.F16.F32.PACK_AB R161, R32, R43 ;  /* 0x0000002b20a1723e */ /* 0x000fe200000000ff */
[----:B0-----:R-:W4:Y:S04]  /*f800*/  LDL R27, [R1+0x224] ;  /* 0x00022400011b7983 */ /* 0x001f280000100800 */
[----:B------:R-:W4:Y:S02]  /*f810*/  LDL R51, [R1+0x284] ;  /* 0x0002840001337983 */ /* 0x000f240000100800 */
[----:B------:R0:W-:Y:S02]  /*f820*/  MUFU.EX2 R59, R3 ;  /* 0x00000003003b7308 */ /* 0x0001e40000000800 */
[----:B------:R-:W4:Y:S06]  /*f830*/  LDL R52, [R1+0x288] ;  /* 0x0002880001347983 */ /* 0x000f2c0000100800 */
[----:B------:R-:W1:Y:S01]  /*f840*/  MUFU.EX2 R30, R30 ;  /* 0x0000001e001e7308 */ /* 0x000e620000000800 */
[----:B0-----:R-:W-:-:S07]  /*f850*/  FADD.FTZ R3, R160, R7 ;  /* 0x00000007a0037221 */ /* 0x001fce0000010000 */
[----:B------:R-:W0:Y:S01]  /*f860*/  MUFU.EX2 R31, R31 ;  /* 0x0000001f001f7308 */ /* 0x000e220000000800 */
[----:B--2---:R-:W-:Y:S01]  /*f870*/  FADD.FTZ R14, R162, R3 ;  /* 0x00000003a20e7221 */ /* 0x004fe20000010000 */
[----:B------:R-:W-:-:S06]  /*f880*/  FADD.FTZ R3, R163, R4 ;  /* 0x00000004a3037221 */ /* 0x000fcc0000010000 */
[----:B------:R-:W2:Y:S01]  /*f890*/  MUFU.EX2 R34, R34 ;  /* 0x0000002200227308 */ /* 0x000ea20000000800 */
[----:B------:R-:W-:Y:S01]  /*f8a0*/  FADD.FTZ R15, R35, R14 ;  /* 0x0000000e230f7221 */ /* 0x000fe20000010000 */
[----:B------:R-:W-:-:S06]  /*f8b0*/  FADD.FTZ R3, R38, R3 ;  /* 0x0000000326037221 */ /* 0x000fcc0000010000 */
[----:B------:R-:W2:Y:S01]  /*f8c0*/  MUFU.EX2 R45, R45 ;  /* 0x0000002d002d7308 */ /* 0x000ea20000000800 */
[----:B------:R-:W-:Y:S01]  /*f8d0*/  FADD.FTZ R4, R164, R15 ;  /* 0x0000000fa4047221 */ /* 0x000fe20000010000 */
[----:B-1----:R-:W-:-:S06]  /*f8e0*/  FADD.FTZ R14, R28, R3 ;  /* 0x000000031c0e7221 */ /* 0x002fcc0000010000 */
[----:B------:R-:W1:Y:S01]  /*f8f0*/  MUFU.EX2 R47, R47 ;  /* 0x0000002f002f7308 */ /* 0x000e620000000800 */
[----:B------:R-:W-:Y:S01]  /*f900*/  FADD.FTZ R3, R37, R4 ;  /* 0x0000000425037221 */ /* 0x000fe20000010000 */
[----:B------:R-:W-:-:S06]  /*f910*/  FADD.FTZ R15, R29, R14 ;  /* 0x0000000e1d0f7221 */ /* 0x000fcc0000010000 */
[----:B------:R-:W1:Y:S01]  /*f920*/  MUFU.EX2 R44, R49 ;  /* 0x00000031002c7308 */ /* 0x000e620000000800 */
[----:B------:R-:W-:Y:S01]  /*f930*/  FADD.FTZ R14, R166, R3 ;  /* 0x00000003a60e7221 */ /* 0x000fe20000010000 */
[----:B------:R-:W-:Y:S01]  /*f940*/  FADD.FTZ R24, R30, R15 ;  /* 0x0000000f1e187221 */ /* 0x000fe20000010000 */
[----:B------:R-:W-:-:S05]  /*f950*/  FFMA.FTZ R4, R41, R36, -R0 ;  /* 0x0000002429047223 */ /* 0x000fca0000010800 */
[----:B------:R-:W1:Y:S01]  /*f960*/  MUFU.EX2 R173, R173 ;  /* 0x000000ad00ad7308 */ /* 0x000e620000000800 */
[----:B------:R-:W-:Y:S01]  /*f970*/  FADD.FTZ R3, R39, R14 ;  /* 0x0000000e27037221 */ /* 0x000fe20000010000 */
[----:B0-----:R-:W-:-:S06]  /*f980*/  FADD.FTZ R15, R31, R24 ;  /* 0x000000181f0f7221 */ /* 0x001fcc0000010000 */
[----:B------:R-:W-:Y:S01]  /*f990*/  MUFU.EX2 R175, R175 ;  /* 0x000000af00af7308 */ /* 0x000fe20000000800 */
[----:B------:R-:W-:Y:S01]  /*f9a0*/  FADD.FTZ R14, R168, R3 ;  /* 0x00000003a80e7221 */ /* 0x000fe20000010000 */
[----:B--2---:R-:W-:Y:S01]  /*f9b0*/  FADD.FTZ R20, R34, R15 ;  /* 0x0000000f22147221 */ /* 0x004fe20000010000 */
[----:B------:R-:W-:Y:S01]  /*f9c0*/  FFMA.FTZ R3, R33, R36, -R0 ;  /* 0x0000002421037223 */ /* 0x000fe20000010800 */
[----:B------:R-:W-:Y:S01]  /*f9d0*/  F2FP.F16.F32.PACK_AB R162, R35, R162 ;  /* 0x000000a223a2723e */ /* 0x000fe200000000ff */
[----:B------:R-:W-:Y:S01]  /*f9e0*/  FADD.FTZ R15, R53, R14 ;  /* 0x0000000e350f7221 */ /* 0x000fe20000010000 */
[----:B------:R-:W-:Y:S01]  /*f9f0*/  FADD.FTZ R20, R45, R20 ;  /* 0x000000142d147221 */ /* 0x000fe20000010000 */
[----:B------:R-:W-:Y:S01]  /*fa00*/  F2FP.F16.F32.PACK_AB R164, R37, R164 ;  /* 0x000000a425a4723e */ /* 0x000fe200000000ff */
[----:B------:R-:W0:Y:S01]  /*fa10*/  MUFU.EX2 R4, R4 ;  /* 0x0000000400047308 */ /* 0x000e220000000800 */
[----:B------:R-:W-:Y:S01]  /*fa20*/  FADD.FTZ R0, R170, R15 ;  /* 0x0000000faa007221 */ /* 0x000fe20000010000 */
[----:B-1----:R-:W-:Y:S01]  /*fa30*/  FADD.FTZ R15, R47, R20 ;  /* 0x000000142f0f7221 */ /* 0x002fe20000010000 */
[----:B------:R-:W-:Y:S01]  /*fa40*/  F2FP.F16.F32.PACK_AB R166, R39, R166 ;  /* 0x000000a627a6723e */ /* 0x000fe200000000ff */
[----:B------:R-:W2:Y:S01]  /*fa50*/  LDL R32, [R1+0x238] ;  /* 0x0002380001207983 */ /* 0x000ea20000100800 */
[----:B------:R-:W-:Y:S01]  /*fa60*/  FADD.FTZ R21, R55, R0 ;  /* 0x0000000037157221 */ /* 0x000fe20000010000 */
[----:B------:R-:W-:-:S02]  /*fa70*/  FADD.FTZ R0, R44, R15 ;  /* 0x0000000f2c007221 */ /* 0x000fc40000010000 */
[----:B------:R-:W1:Y:S01]  /*fa80*/  MUFU.EX2 R3, R3 ;  /* 0x0000000300037308 */ /* 0x000e620000000800 */
[----:B------:R-:W-:Y:S01]  /*fa90*/  FADD.FTZ R14, R42, R21 ;  /* 0x000000152a0e7221 */ /* 0x000fe20000010000 */
[----:B------:R-:W-:Y:S01]  /*faa0*/  FADD.FTZ R15, R173, R0 ;  /* 0x00000000ad0f7221 */ /* 0x000fe20000010000 */
[----:B------:R-:W-:Y:S01]  /*fab0*/  F2FP.F16.F32.PACK_AB R168, R53, R168 ;  /* 0x000000a835a8723e */ /* 0x000fe200000000ff */
[----:B------:R-:W2:Y:S01]  /*fac0*/  LDL R33, [R1+0x23c] ;  /* 0x00023c0001217983 */ /* 0x000ea20000100800 */
[----:B------:R-:W-:Y:S01]  /*fad0*/  FADD.FTZ R21, R57, R14 ;  /* 0x0000000e39157221 */ /* 0x000fe20000010000 */
[----:B------:R-:W-:Y:S02]  /*fae0*/  F2FP.F16.F32.PACK_AB R170, R55, R170 ;  /* 0x000000aa37aa723e */ /* 0x000fe400000000ff */
[----:B------:R-:W-:Y:S01]  /*faf0*/  F2FP.F16.F32.PACK_AB R172, R57, R42 ;  /* 0x0000002a39ac723e */ /* 0x000fe200000000ff */
[----:B0-----:R-:W-:Y:S01]  /*fb00*/  FADD.FTZ R0, R4, R15 ;  /* 0x0000000f04007221 */ /* 0x001fe20000010000 */
[----:B------:R-:W-:Y:S01]  /*fb10*/  FADD.FTZ R24, R40, R21 ;  /* 0x0000001528187221 */ /* 0x000fe20000010000 */
[----:B------:R-:W-:Y:S01]  /*fb20*/  F2FP.F16.F32.PACK_AB R174, R59, R40 ;  /* 0x000000283bae723e */ /* 0x000fe200000000ff */
[----:B------:R-:W2:Y:S01]  /*fb30*/  LDL R35, [R1+0x244] ;  /* 0x0002440001237983 */ /* 0x000ea20000100800 */
[----:B------:R-:W-:Y:S01]  /*fb40*/  FADD.FTZ R0, R175, R0 ;  /* 0x00000000af007221 */ /* 0x000fe20000010000 */
[----:B------:R-:W-:Y:S01]  /*fb50*/  FADD.FTZ R24, R59, R24 ;  /* 0x000000183b187221 */ /* 0x000fe20000010000 */
[----:B------:R-:W-:Y:S01]  /*fb60*/  F2FP.F16.F32.PACK_AB R163, R38, R163 ;  /* 0x000000a326a3723e */ /* 0x000fe200000000ff */
[----:B------:R-:W2:Y:S01]  /*fb70*/  LDL R36, [R1+0x248] ;  /* 0x0002480001247983 */ /* 0x000ea20000100800 */
[----:B-1----:R-:W-:Y:S01]  /*fb80*/  FADD.FTZ R25, R3, R0 ;  /* 0x0000000003197221 */ /* 0x002fe20000010000 */
[----:B------:R-:W-:-:S02]  /*fb90*/  F2FP.F16.F32.PACK_AB R165, R29, R28 ;  /* 0x0000001c1da5723e */ /* 0x000fc400000000ff */
[----:B------:R-:W-:Y:S01]  /*fba0*/  F2FP.F16.F32.PACK_AB R167, R31, R30 ;  /* 0x0000001e1fa7723e */ /* 0x000fe200000000ff */
[----:B------:R-:W2:Y:S04]  /*fbb0*/  LDL R28, [R1+0x228] ;  /* 0x00022800011c7983 */ /* 0x000ea80000100800 */
[----:B------:R0:W-:Y:S04]  /*fbc0*/  STL.64 [R1+0x1f0], R24 ;  /* 0x0001f01801007387 */ /* 0x0001e80000100a00 */
[----:B------:R-:W2:Y:S04]  /*fbd0*/  LD.E.64 R20, desc[UR36][R12.64+0x8] ;  /* 0x000008240c147980 */ /* 0x000ea8000c101b00 */
[----:B------:R-:W2:Y:S01]  /*fbe0*/  LD.E.64 R14, desc[UR36][R12.64] ;  /* 0x000000240c0e7980 */ /* 0x000ea2000c101b00 */
[----:B------:R-:W-:-:S02]  /*fbf0*/  F2FP.F16.F32.PACK_AB R169, R45, R34 ;  /* 0x000000222da9723e */ /* 0x000fc400000000ff */
[----:B------:R-:W-:Y:S01]  /*fc00*/  F2FP.F16.F32.PACK_AB R171, R44, R47 ;  /* 0x0000002f2cab723e */ /* 0x000fe200000000ff */
[----:B0-----:R-:W2:Y:S04]  /*fc10*/  LDL R24, [R1+0x218] ;  /* 0x0002180001187983 */ /* 0x001ea80000100800 */
[----:B------:R-:W2:Y:S04]  /*fc20*/  LDL R25, [R1+0x21c] ;  /* 0x00021c0001197983 */ /* 0x000ea80000100800 */
        /* <DEDUP_REMOVED lines=22> */
[----:B------:R-:W-:-:S02]  /*fd90*/  F2FP.F16.F32.PACK_AB R160, R7, R160 ;  /* 0x000000a007a0723e */ /* 0x000fc400000000ff */
[----:B------:R-:W-:Y:S01]  /*fda0*/  F2FP.F16.F32.PACK_AB R173, R4, R173 ;  /* 0x000000ad04ad723e */ /* 0x000fe200000000ff */
[----:B------:R-:W2:Y:S01]  /*fdb0*/  LDL R7, [R1+0x408] ;  /* 0x0004080001077983 */ /* 0x000ea20000100800 */
[----:B------:R-:W-:-:S03]  /*fdc0*/  F2FP.F16.F32.PACK_AB R175, R3, R175 ;  /* 0x000000af03af723e */ /* 0x000fc600000000ff */
[----:B------:R-:W2:Y:S04]  /*fdd0*/  LDL R3, [R1+0x400] ;  /* 0x0004000001037983 */ /* 0x000ea80000100800 */
[----:B------:R-:W2:Y:S04]  /*fde0*/  LDL R4, [R1+0x404] ;  /* 0x0004040001047983 */ /* 0x000ea80000100800 */
        /* <DEDUP_REMOVED lines=10> */
[----:B--2---:R-:W-:-:S03]  /*fe90*/  MOV R0, R20 ;  /* 0x0000001400007202 */ /* 0x004fc60000000f00 */
[----:B------:R-:W2:Y:S02]  /*fea0*/  LDL R20, [R1+0x210] ;  /* 0x0002100001147983 */ /* 0x000ea40000100800 */
[--C-:B------:R-:W-:Y:S02]  /*feb0*/  IMAD R15, R15, 0x2, R0.reuse ;  /* 0x000000020f0f7824 */ /* 0x100fe400078e0200 */
[----:B------:R-:W3:Y:S04]  /*fec0*/  LDL R21, [R1+0x214] ;  /* 0x0002140001157983 */ /* 0x000ee80000100800 */
[----:B------:R0:W-:Y:S02]  /*fed0*/  STSM.16.M88.4 [R0], R160 ;  /* 0x000000a000007844 */ /* 0x0001e40000000200 */
[----:B0-----:R-:W-:-:S02]  /*fee0*/  IMAD R0, R14, 0x2, R0 ;  /* 0x000000020e007824 */ /* 0x001fc400078e0200 */
[----:B------:R-:W-:-:S03]  /*fef0*/  IMAD R14, R14, 0x2, R15 ;  /* 0x000000020e0e7824 */ /* 0x000fc600078e020f */
[----:B------:R0:W-:Y:S04]  /*ff00*/  STSM.16.M88.4 [R0], R164 ;  /* 0x000000a400007844 */ /* 0x0001e80000000200 */
[----:B------:R-:W-:Y:S04]  /*ff10*/  STSM.16.M88.4 [R15], R168 ;  /* 0x000000a80f007844 */ /* 0x000fe80000000200 */
[----:B------:R1:W-:Y:S04]  /*ff20*/  STSM.16.M88.4 [R14], R172 ;  /* 0x000000ac0e007844 */ /* 0x0003e80000000200 */
[----:B0-----:R-:W4:Y:S04]  /*ff30*/  LDL R0, [R1+0x3fc] ;  /* 0x0003fc0001007983 */ /* 0x001f280000100800 */
[----:B-1----:R-:W4:Y:S01]  /*ff40*/  LDL R14, [R1+0x40c] ;  /* 0x00040c00010e7983 */ /* 0x002f220000100800 */
[----:B------:R-:W-:Y:S01]  /*ff50*/  IMAD R12, R145, 0x1000, R12 ;  /* 0x00001000910c7824 */ /* 0x000fe200078e020c */
[----:B------:R-:W-:-:S04]  /*ff60*/  R2UR UR7, R13 ;  /* 0x000000000d0772ca */ /* 0x000fc800000e0000 */
        /* <DEDUP_REMOVED lines=111> */
[----:B------:R0:W-:Y:S02]  /*10660*/  STL [R1+0x3f8], R144 ;  /* 0x0003f89001007387 */ /* 0x0001e40000100800 */
[----:B0-----:R-:W-:-:S06]  /*10670*/  WARPGROUP.ARRIVE ;  /* 0x00000000000079c5 */ /* 0x001fcc0000000000 */
[----:B------:R-:W-:Y:S01]  /*10680*/  HGMMA.64x256x16.F32 R24, R160, gdesc[UR4].tnspB, RZ, !UPT, gsb0 ;  /* 0x43e00004a0187df0 */ /* 0x000fe2000c0008ff */
[----:B--2---:R0:W-:Y:S04]  /*10690*/  STL [R1+0x210], R20 ;  /* 0x0002101401007387 */ /* 0x0041e80000100800 */
[----:B---3--:R1:W-:Y:S01]  /*106a0*/  STL [R1+0x214], R21 ;  /* 0x0002141501007387 */ /* 0x0083e20000100800 */
[----:B0-----:R-:W-:Y:S02]  /*106b0*/  VIADD R20, R12, 0x80 ;  /* 0x000000800c147836 */ /* 0x001fe40000000000 */
[----:B-1----:R-:W-:-:S03]  /*106c0*/  IMAD.MOV.U32 R21, RZ, RZ, R13 ;  /* 0x000000ffff157224 */ /* 0x002fc600078e000d */
[----:B------:R-:W-:Y:S02]  /*106d0*/  R2UR UR10, R20 ;  /* 0x00000000140a72ca */ /* 0x000fe400000e0000 */
[----:B------:R-:W-:Y:S01]  /*106e0*/  R2UR UR11, R21 ;  /* 0x00000000150b72ca */ /* 0x000fe200000e0000 */
[----:B----4-:R-:W-:Y:S04]  /*106f0*/  STL [R1+0x3fc], R0 ;  /* 0x0003fc0001007387 */ /* 0x010fe80000100800 */
[----:B------:R-:W-:Y:S04]  /*10700*/  STL [R1+0x400], R3 ;  /* 0x0004000301007387 */ /* 0x000fe80000100800 */
[----:B------:R-:W-:Y:S04]  /*10710*/  STL [R1+0x404], R4 ;  /* 0x0004040401007387 */ /* 0x000fe80000100800 */
[----:B------:R-:W-:Y:S04]  /*10720*/  STL [R1+0x408], R7 ;  /* 0x0004080701007387 */ /* 0x000fe80000100800 */
[----:B------:R0:W-:Y:S01]  /*10730*/  STL [R1+0x40c], R14 ;  /* 0x00040c0e01007387 */ /* 0x0001e20000100800 */
[----:B------:R-:W-:-:S02]  /*10740*/  IMAD.MOV.U32 R15, RZ, RZ, R13 ;  /* 0x000000ffff0f7224 */ /* 0x000fc400078e000d */
[----:B0-----:R-:W-:-:S03]  /*10750*/  VIADD R14, R12, 0x100 ;  /* 0x000001000c0e7836 */ /* 0x001fc60000000000 */
        /* <DEDUP_REMOVED lines=142> */
[----:B------:R-:W-:Y:S04]  /*11040*/  STL.128 [R1+0x400], R148 ;  /* 0x0004009401007387 */ /* 0x000fe80000100c00 */
        /* <DEDUP_REMOVED lines=10> */
[----:B0-----:R-:W4:Y:S04]  /*110f0*/  LDL R24, [R1+0x238] ;  /* 0x0002380001187983 */ /* 0x001f280000100800 */
[----:B------:R-:W4:Y:S04]  /*11100*/  LDL R25, [R1+0x23c] ;  /* 0x00023c0001197983 */ /* 0x000f280000100800 */
[----:B------:R-:W4:Y:S04]  /*11110*/  LDL R26, [R1+0x240] ;  /* 0x00024000011a7983 */ /* 0x000f280000100800 */
[----:B------:R-:W4:Y:S04]  /*11120*/  LDL R27, [R1+0x244] ;  /* 0x00024400011b7983 */ /* 0x000f280000100800 */
[----:B-1----:R-:W4:Y:S04]  /*11130*/  LDL R28, [R1+0x248] ;  /* 0x00024800011c7983 */ /* 0x002f280000100800 */
        /* <DEDUP_REMOVED lines=137> */
[----:B--2---:R2:W-:Y:S04]  /*119d0*/  STL [R1+0x258], R32 ;  /* 0x0002582001007387 */ /* 0x0045e80000100800 */
[----:B------:R2:W-:Y:S04]  /*119e0*/  STL [R1+0x25c], R33 ;  /* 0x00025c2101007387 */ /* 0x0005e80000100800 */
[----:B------:R2:W-:Y:S04]  /*119f0*/  STL [R1+0x260], R34 ;  /* 0x0002602201007387 */ /* 0x0005e80000100800 */
[----:B------:R2:W-:Y:S04]  /*11a00*/  STL [R1+0x264], R35 ;  /* 0x0002642301007387 */ /* 0x0005e80000100800 */
[----:B---3--:R2:W-:Y:S04]  /*11a10*/  STL [R1+0x268], R36 ;  /* 0x0002682401007387 */ /* 0x0085e80000100800 */
[----:B------:R2:W-:Y:S04]  /*11a20*/  STL [R1+0x26c], R37 ;  /* 0x00026c2501007387 */ /* 0x0005e80000100800 */
        /* <DEDUP_REMOVED lines=113> */
.L_x_6329:
[----:B------:R-:W-:Y:S05]  /*12140*/  BSYNC B0 ;  /* 0x0000000000007941 */ /* 0x000fea0003800000 */
.L_x_6328:
        /* <DEDUP_REMOVED lines=11> */
[----:B------:R-:W-:Y:S01]  /*12200*/  UIADD3 UR46, UR46, -0x2, URZ ;  /* 0xfffffffe2e2e7890 */ /* 0x000fe2000fffe03f */
[----:B--2---:R-:W-:-:S09]  /*12210*/  IMAD.SHL.U32 R4, R0, 0x40, RZ ;  /* 0x0000004000047824 */ /* 0x004fd200078e00ff */
[----:B------:R-:W-:Y:S01]  /*12220*/  @P0 IMAD.HI.U32 R5, R4, R5, RZ ;  /* 0x0000000504050227 */ /* 0x000fe200078e00ff */
[----:B------:R-:W-:-:S03]  /*12230*/  PLOP3.LUT P0, PT, PT, PT, UP0, 0x40, 0x0 ;  /* 0x000000000000781c */ /* 0x000fc60003f0e808 */
[----:B------:R-:W-:Y:S01]  /*12240*/  IMAD.MOV.U32 R0, RZ, RZ, R4 ;  /* 0x000000ffff007224 */ /* 0x000fe200078e0004 */
[----:B------:R-:W-:-:S05]  /*12250*/  @P1 SHF.R.U32.HI R0, RZ, R6, R5 ;  /* 0x00000006ff001219 */ /* 0x000fca0000011605 */
[----:B------:R-:W-:Y:S02]  /*12260*/  VIADD R3, R0, UR45 ;  /* 0x0000002d00037c36 */ /* 0x000fe40008000000 */
[----:B------:R-:W-:Y:S02]  /*12270*/  IMAD.U32 R0, RZ, RZ, UR46 ;  /* 0x0000002eff007e24 */ /* 0x000fe4000f8e00ff */
        /* <DEDUP_REMOVED lines=12> */
.L_x_6332:
[----:B------:R-:W-:-:S13]  /*12340*/  ISETP.NE.AND P0, PT, R9, 0x1, PT ;  /* 0x000000010900780c */ /* 0x000fda0003f05270 */
[----:B------:R-:W-:-:S05]  /*12350*/  @P0 IMAD.HI.U32 R10, R5, R10, RZ ;  /* 0x0000000a050a0227 */ /* 0x000fca00078e00ff */
[----:B------:R-:W-:-:S07]  /*12360*/  @P0 SHF.R.U32.HI R5, RZ, R11, R10 ;  /* 0x0000000bff050219 */ /* 0x000fce000001160a */
.L_x_6333:
[----:B------:R-:W-:Y:S05]  /*12370*/  BSYNC B0 ;  /* 0x0000000000007941 */ /* 0x000fea0003800000 */
.L_x_6331:
[----:B------:R-:W-:-:S05]  /*12380*/  IMAD R5, R5, R9, R9 ;  /* 0x0000000905057224 */ /* 0x000fca00078e0209 */
[----:B------:R-:W-:-:S07]  /*12390*/  VIMNMX R8, R8, R5, PT ;  /* 0x0000000508087248 */ /* 0x000fce0003fe0100 */
.L_x_6330:
[----:B------:R-:W-:Y:S01]  /*123a0*/  SHF.R.S32.HI R3, RZ, 0x1f, R8 ;  /* 0x0000001fff037819 */ /* 0x000fe20000011408 */
[----:B------:R-:W-:Y:S03]  /*123b0*/  BSSY B1, `(.L_x_6334) ;  /* 0x0000014000017945 */ /* 0x000fe60003800000 */
[----:B------:R-:W-:-:S04]  /*123c0*/  LEA.HI R3, R3, R8, RZ, 0x6 ;  /* 0x0000000803037211 */ /* 0x000fc800078f30ff */
[----:B------:R-:W-:-:S04]  /*123d0*/  SHF.R.S32.HI R3, RZ, 0x6, R3 ;  /* 0x00000006ff037819 */ /* 0x000fc80000011403 */
[----:B------:R-:W-:-:S04]  /*123e0*/  VIMNMX R3, R3, UR42, !PT ;  /* 0x0000002a03037c48 */ /* 0x000fc8000ffe0100 */
[----:B------:R-:W-:-:S13]  /*123f0*/  ISETP.GE.AND P0, PT, R0, R3, PT ;  /* 0x000000030000720c */ /* 0x000fda0003f06270 */
[----:B------:R-:W-:Y:S05]  /*12400*/  @!P0 BRA `(.L_x_6335) ;  /* 0x0000000000388947 */ /* 0x000fea0003800000 */
[----:B------:R-:W-:Y:S01]  /*12410*/  BSSY B0, `(.L_x_6336) ;  /* 0x000000b000007945 */ /* 0x000fe20003800000 */
.L_x_6337:
[C---:B------:R-:W-:Y:S01]  /*12420*/  IADD3 R6, P0, R2.reuse, 0x50, RZ ;  /* 0x0000005002067810 */ /* 0x040fe20007f1e0ff */
[C---:B------:R-:W-:Y:S01]  /*12430*/  VIADD R12, R2.reuse, 0x128 ;  /* 0x00000128020c7836 */ /* 0x040fe20000000000 */
[----:B------:R-:W-:Y:S02]  /*12440*/  IADD3 R28, P1, R2, 0xcc, RZ ;  /* 0x000000cc021c7810 */ /* 0x000fe40007f3e0ff */
[----:B------:R-:W-:Y:S01]  /*12450*/  MOV R13, 0x12490 ;  /* 0x00012490000d7802 */ /* 0x000fe20000000f00 */
[--C-:B------:R-:W-:Y:S02]  /*12460*/  IMAD.X R7, RZ, RZ, R18.reuse, P0 ;  /* 0x000000ffff077224 */ /* 0x100fe400000e0612 */
[----:B------:R-:W-:-:S08]  /*12470*/  IMAD.X R29, RZ, RZ, R18, P1 ;  /* 0x000000ffff1d7224 */ /* 0x000fd000008e0612 */
[----:B------:R-:W-:Y:S05]  /*12480*/  CALL.REL.NOINC `($_ZN7cutlass13device_kernelIN5flash11enable_sm90INS1_16FlashAttnFwdSm90INS1_25CollectiveMainloopFwdSm90ILi2EN4cute5tupleIJNS5_1CILi1EEES8_S8_EEENS6_IJNS7_ILi64EEESA_SA_EEELi512ENS_6half_tEfNS_4arch4Sm90ELb0ELb1ELb1ELb1ELb1ELb0ELb1ELb0ELb0ELb1ELb1ELb0EEENS1_21CollectiveEpilogueFwdINS6_IJSA_NS7_ILi512EEESA_EEES9_SC_SE_Li256ELb1ELb1ELb1ELb0EEENS1_36VarlenDynamicPersistentTileSchedulerILi64ELi64ELi256ELi128ELb1ELb1ELb1ELb1ELb0ELb1EEEEEEEEEvNT_6ParamsE$_ZZN5flash25CollectiveMainloopFwdSm90ILi2EN4cute5tupleIJNS1_1CILi1EEES4_S4_EEENS2_IJNS3_ILi64EEES6_S6_EEELi512EN7cutlass6half_tEfNS8_4arch4Sm90ELb0ELb1ELb1ELb1ELb1ELb0ELb1ELb0ELb0ELb1ELb1ELb0EE3mmaINS_16FlashAttnFwdSm90ISC_NS_21CollectiveEpilogueFwdINS2_IJS6_NS3_ILi512EEES6_EEES5_S9_SB_Li256ELb1ELb1ELb1ELb0EEENS_36VarlenDynamicPersistentTileSchedulerILi64ELi64ELi256ELi128ELb1ELb1ELb1ELb1ELb0ELb1EEEE13SharedStorageENS1_6TensorINS1_11ArrayEngineIfLm128EEENS1_6LayoutINS2_IJNS2_IJNS3_ILi2EEESR_NS3_ILi32EEEEEES4_S4_EEENS2_IJNS2_IJS4_SR_NS3_ILi4EEEEEENS3_ILi0EEESX_EEEEEEENS_7SoftmaxILi2ELi0EEEEEbRKNSC_6ParamsENS8_13PipelineAsyncILi2EEES17_RNS8_13PipelineStateILj2EEERT0_RT1_iRiRKNS_16SeqlenInfoQKNewKILb1ELb0EEENS2_IJiiiiEEERT_ENKUliT_T0_T1_E_clIZSD_ISM_S10_S12_EbS15_S17_S17_S1A_S1C_S1E_iS1F_S1J_S1K_S1M_EUlRS1N_iE1_NS3_ILb0EEENS3_ILb1EEEEEDaiS1N_S1O_S1P_) ;  /* 0x0000020400ec7944 */ /* 0x000fea0003c00000 */
[C---:B------:R-:W-:Y:S01]  /*12490*/  ISETP.GT.AND P0, PT, R0.reuse, R3, PT ;  /* 0x000000030000720c */ /* 0x040fe20003f04270 */
[----:B------:R-:W-:-:S12]  /*124a0*/  VIADD R0, R0, 0xffffffff ;  /* 0xffffffff00007836 */ /* 0x000fd80000000000 */
[----:B------:R-:W-:Y:S05]  /*124b0*/  @P0 BRA `(.L_x_6337) ;  /* 0xfffffffc00d80947 */ /* 0x000fea000383ffff */
[----:B------:R-:W-:Y:S05]  /*124c0*/  BSYNC B0 ;  /* 0x0000000000007941 */ /* 0x000fea0003800000 */
.L_x_6336:
[----:B------:R-:W2:Y:S02]  /*124d0*/  LDL R4, [R1+0x50] ;  /* 0x0000500001047983 */ /* 0x000ea40000100800 */
[----:B--2---:R-:W-:-:S07]  /*124e0*/  IMAD.SHL.U32 R4, R4, 0x40, RZ ;  /* 0x0000004004047824 */ /* 0x004fce00078e00ff */
.L_x_6335:
[----:B------:R-:W-:Y:S05]  /*124f0*/  BSYNC B1 ;  /* 0x0000000000017941 */ /* 0x000fea0003800000 */
.L_x_6334:
        /* <DEDUP_REMOVED lines=26> */
.L_x_6340:
[----:B------:R-:W-:Y:S02]  /*126a0*/  ULDC UR4, c[0x0][0xadc] ;  /* 0x0002b70000047ab9 */ /* 0x000fe40000000800 */
[----:B------:R-:W-:-:S05]  /*126b0*/  IMAD.U32 R7, RZ, RZ, UR4 ;  /* 0x00000004ff077e24 */ /* 0x000fca000f8e00ff */
[----:B------:R-:W-:-:S13]  /*126c0*/  ISETP.NE.AND P0, PT, R7, 0x1, PT ;  /* 0x000000010700780c */ /* 0x000fda0003f05270 */
[----:B------:R-:W0:Y:S02]  /*126d0*/  @P0 LDC.64 R8, c[0x0][0xae0] ;  /* 0x0002b800ff080b82 */ /* 0x000e240000000a00 */
[----:B0-----:R-:W-:-:S05]  /*126e0*/  @P0 IMAD.HI.U32 R6, R4, R8, RZ ;  /* 0x0000000804060227 */ /* 0x001fca00078e00ff */
[----:B------:R-:W-:-:S07]  /*126f0*/  @P0 SHF.R.U32.HI R4, RZ, R9, R6 ;  /* 0x00000009ff040219 */ /* 0x000fce0000011606 */
.L_x_6341:
[----:B------:R-:W-:Y:S05]  /*12700*/  BSYNC B0 ;  /* 0x0000000000007941 */ /* 0x000fea0003800000 */
.L_x_6339:
[----:B------:R-:W-:-:S05]  /*12710*/  IMAD R4, R4, R7, RZ ;  /* 0x0000000704047224 */ /* 0x000fca00078e02ff */
[----:B------:R-:W-:-:S07]  /*12720*/  VIMNMX R3, R3, R4, !PT ;  /* 0x0000000403037248 */ /* 0x000fce0007fe0100 */
.L_x_6338:
[----:B------:R-:W-:-:S05]  /*12730*/  VIADD R3, R3, 0x3f ;  /* 0x0000003f03037836 */ /* 0x000fca0000000000 */
[----:B------:R-:W-:-:S04]  /*12740*/  SHF.R.S32.HI R4, RZ, 0x1f, R3 ;  /* 0x0000001fff047819 */ /* 0x000fc80000011403 */
[----:B------:R-:W-:-:S04]  /*12750*/  LEA.HI R4, R4, R3, RZ, 0x6 ;  /* 0x0000000304047211 */ /* 0x000fc800078f30ff */
[----:B------:R-:W-:-:S04]  /*12760*/  SHF.R.S32.HI R4, RZ, 0x6, R4 ;  /* 0x00000006ff047819 */ /* 0x000fc80000011404 */
[----:B------:R-:W-:-:S04]  /*12770*/  VIMNMX R20, R4, UR42, !PT ;  /* 0x0000002a04147c48 */ /* 0x000fc8000ffe0100 */
[----:B------:R-:W-:-:S13]  /*12780*/  ISETP.GE.AND P0, PT, R0, R20, PT ;  /* 0x000000140000720c */ /* 0x000fda0003f06270 */
[----:B------:R-:W-:Y:S05]  /*12790*/  @!P0 BRA `(.L_x_6342) ;  /* 0x0000007000448947 */ /* 0x000fea0003800000 */
.L_x_6365:
        /* <DEDUP_REMOVED lines=20> */
.L_x_6344:
[----:B------:R-:W-:Y:S05]  /*128e0*/  BSYNC B0 ;  /* 0x0000000000007941 */ /* 0x000fea0003800000 */
.L_x_6343:
[----:B0-----:R-:W2:Y:S02]  /*128f0*/  LDL.64 R4, [R1+0x18] ;  /* 0x0000180001047983 */ /* 0x001ea40000100a00 */
[----:B--2---:R-:W-:Y:S02]  /*12900*/  MOV R3, R4 ;  /* 0x0000000400037202 */ /* 0x004fe40000000f00 */
[----:B-----5:R-:W-:-:S03]  /*12910*/  SHF.L.U32 R5, R8, 0x1f, RZ ;  /* 0x0000001f08057819 */ /* 0x020fc600000006ff */
[----:B------:R-:W-:-:S04]  /*12920*/  IMAD R6, R6, 0x8, R3 ;  /* 0x0000000806067824 */ /* 0x000fc800078e0203 */
[----:B------:R0:W1:Y:S01]  /*12930*/  SYNCS.PHASECHK.TRANS64.TRYWAIT P0, [R6+URZ], R5 ;  /* 0x00000005060075a7 */ /* 0x000062000800017f */
[----:B------:R0:W5:Y:S01]  /*12940*/  LDL.64 R8, [R1+0x1c8] ;  /* 0x0001c80001087983 */ /* 0x0001620000100a00 */
[----:B------:R-:W-:Y:S04]  /*12950*/  BSSY B0, `(.L_x_6345) ;  /* 0x0000003000007945 */ /* 0x000fe80003800000 */
[----:B------:R-:W-:Y:S05]  /*12960*/  @!P1 BRA `(.L_x_6346) ;  /* 0x0000000000049947 */ /* 0x000fea0003800000 */
[----:B------:R-:W-:Y:S01]  /*12970*/  BPT.TRAP 0x1 ;  /* 0x000000040000795c */ /* 0x000fe20000300000 */
.L_x_6346:
[----:B------:R-:W-:Y:S05]  /*12980*/  BSYNC B0 ;  /* 0x0000000000007941 */ /* 0x000fea0003800000 */
.L_x_6345:
[----:B------:R-:W-:Y:S04]  /*12990*/  BSSY B0, `(.L_x_6347) ;  /* 0x0000006000007945 */ /* 0x000fe80003800000 */
[----:B-1----:R-:W-:Y:S05]  /*129a0*/  @P0 BRA `(.L_x_6348) ;  /* 0x0000000000100947 */ /* 0x002fea0003800000 */
[----:B-----5:R-:W-:Y:S01]  /*129b0*/  IMAD R8, R8, 0x8, R3 ;  /* 0x0000000808087824 */ /* 0x020fe200078e0203 */
[----:B------:R-:W-:-:S04]  /*129c0*/  SHF.L.U32 R9, R9, 0x1f, RZ ;  /* 0x0000001f09097819 */ /* 0x000fc800000006ff */
[----:B------:R-:W1:Y:S02]  /*129d0*/  SYNCS.PHASECHK.TRANS64.TRYWAIT P0, [R8+URZ], R9 ;  /* 0x00000009080075a7 */ /* 0x000e64000800017f */
[----:B-1----:R-:W-:Y:S05]  /*129e0*/  @!P0 BRA `(.L_x_6349) ;  /* 0x000001c8000c8947 */ /* 0x002fea0003800000 */
.L_x_6348:
[----:B------:R-:W-:Y:S05]  /*129f0*/  BSYNC B0 ;  /* 0x0000000000007941 */ /* 0x000fea0003800000 */
.L_x_6347:
[----:B------:R-:W2:Y:S04]  /*12a00*/  LDL R3, [R1+0x1c8] ;  /* 0x0001c80001037983 */ /* 0x000ea80000100800 */
[----:B0-----:R-:W2:Y:S01]  /*12a10*/  LDL.64 R6, [R1+0x80] ;  /* 0x0000800001067983 */ /* 0x001ea20000100a00 */
[----:B------:R-:W-:Y:S05]  /*12a20*/  WARPSYNC.ALL ;  /* 0x0000000000007948 */ /* 0x000fea0003800000 */
[----:B------:R-:W3:Y:S04]  /*12a30*/  LDL.64 R4, [R1+0x78] ;  /* 0x0000780001047983 */ /* 0x000ee80000100a00 */
[----:B-1---5:R-:W4:Y:S04]  /*12a40*/  LDL.64 R8, [R1+0x78] ;  /* 0x0000780001087983 */ /* 0x022f280000100a00 */
        /* <DEDUP_REMOVED lines=52> */
.L_x_6351:
[----:B------:R-:W-:Y:S05]  /*12d90*/  BSYNC B0 ;  /* 0x0000000000007941 */ /* 0x000fea0003800000 */
.L_x_6350:
        /* <DEDUP_REMOVED lines=8> */
.L_x_6353:
[----:B------:R-:W-:Y:S05]  /*12e20*/  BSYNC B0 ;  /* 0x0000000000007941 */ /* 0x000fea0003800000 */
.L_x_6352:
[----:B------:R-:W-:Y:S04]  /*12e30*/  BSSY B0, `(.L_x_6354) ;  /* 0x0000004000007945 */ /* 0x000fe80003800000 */
[----:B-1----:R-:W-:Y:S05]  /*12e40*/  @P0 BRA `(.L_x_6355) ;  /* 0x0000000000080947 */ /* 0x002fea0003800000 */
[----:B------:R-:W1:Y:S02]  /*12e50*/  SYNCS.PHASECHK.TRANS64.TRYWAIT P0, [R4+URZ], R5 ;  /* 0x00000005040075a7 */ /* 0x000e64000800017f */
[----:B-1----:R-:W-:Y:S05]  /*12e60*/  @!P0 BRA `(.L_x_6356) ;  /* 0x000001c400008947 */ /* 0x002fea0003800000 */
.L_x_6355:
[----:B------:R-:W-:Y:S05]  /*12e70*/  BSYNC B0 ;  /* 0x0000000000007941 */ /* 0x000fea0003800000 */
.L_x_6354:
        /* <DEDUP_REMOVED lines=9> */
[----:B--2---:R-:W-:Y:S01]  /*12f10*/  ISETP.NE.U32.AND P0, PT, R12, RZ, PT ;  /* 0x000000ff0c00720c */ /* 0x004fe20003f05070 */
[----:B---3--:R-:W-:Y:S01]  /*12f20*/  IMAD R4, R13, 0x1000, R4 ;  /* 0x000010000d047824 */ /* 0x008fe200078e0204 */
[----:B------:R-:W-:Y:S01]  /*12f30*/  R2UR UR7, R5 ;  /* 0x00000000050772ca */ /* 0x000fe200000e0000 */
[----:B------:R-:W2:Y:S01]  /*12f40*/  LDL.64 R12, [R1+0x90] ;  /* 0x00009000010c7983 */ /* 0x000ea20000100a00 */
[----:B----4-:R-:W-:-:S09]  /*12f50*/  R2UR UR4, R14 ;  /* 0x000000000e0472ca */ /* 0x010fd200000e0000 */
[----:B------:R-:W-:Y:S01]  /*12f60*/  VOTEU.ANY UP0, P0 ;  /* 0x00000000003f7886 */ /* 0x000fe20000000100 */
[C---:B------:R-:W-:Y:S01]  /*12f70*/  R2UR UR6, R4.reuse ;  /* 0x00000000040672ca */ /* 0x040fe200000e0000 */
[----:B------:R-:W-:Y:S01]  /*12f80*/  VIADD R56, R4, 0x2 ;  /* 0x0000000204387836 */ /* 0x000fe20000000000 */
[----:B------:R-:W-:Y:S01]  /*12f90*/  R2UR UR5, R15 ;  /* 0x000000000f0572ca */ /* 0x000fe200000e0000 */
[----:B------:R-:W-:Y:S01]  /*12fa0*/  VIADD R6, R6, 0x2 ;  /* 0x0000000206067836 */ /* 0x000fe20000000000 */
[----:B------:R-:W3:Y:S11]  /*12fb0*/  LDL.64 R14, [R1+0x90] ;  /* 0x00009000010e7983 */ /* 0x000ef60000100a00 */
[----:B------:R-:W-:Y:S01]  /*12fc0*/  HGMMA.64x64x16.F32 R24, gdesc[UR4], R24, UP0, gsb0 ;  /* 0x00e00000041879f0 */ /* 0x000fe2000b800818 */
        /* <DEDUP_REMOVED lines=40> */
[----:B---3--:R-:W-:Y:S01]  /*13250*/  VIADD R14, R14, 0x202 ;  /* 0x000002020e0e7836 */ /* 0x008fe20000000000 */
        /* <DEDUP_REMOVED lines=109> */
[----:B----4-:R-:W-:-:S05]  /*13930*/  VIADD R14, R14, 0x606 ;  /* 0x000006060e0e7836 */ /* 0x010fca0000000000 */
[----:B------:R-:W0:Y:S04]  /*13940*/  S2R R58, SR_TID.X ;  /* 0x00000000003a7919 */ /* 0x000e280000002100 */
[----:B------:R-:W-:Y:S01]  /*13950*/  HGMMA.64x64x16.F32 R24, gdesc[UR4], R24, gsb0 ;  /* 0x00e00000041879f0 */ /* 0x000fe20008000818 */
[----:B------:R-:W-:Y:S01]  /*13960*/  VIADD R12, R4, 0x606 ;  /* 0x00000606040c7836 */ /* 0x000fe20000000000 */
[----:B------:R-:W4:Y:S01]  /*13970*/  LDL.64 R10, [R1+0x90] ;  /* 0x00009000010a7983 */ /* 0x000f220000100a00 */
[----:B------:R-:W-:Y:S01]  /*13980*/  IMAD.MOV.U32 R13, RZ, RZ, R5 ;  /* 0x000000ffff0d7224 */ /* 0x000fe200078e0005 */
[----:B------:R-:W-:Y:S02]  /*13990*/  R2UR UR4, R14 ;  /* 0x000000000e0472ca */ /* 0x000fe400000e0000 */
[----:B------:R-:W-:-:S02]  /*139a0*/  R2UR UR6, R12 ;  /* 0x000000000c0672ca */ /* 0x000fc400000e0000 */
[----:B------:R-:W-:Y:S02]  /*139b0*/  R2UR UR7, R13 ;  /* 0x000000000d0772ca */ /* 0x000fe400000e0000 */
[----:B------:R-:W-:Y:S02]  /*139c0*/  R2UR UR5, R15 ;  /* 0x000000000f0572ca */ /* 0x000fe400000e0000 */
[----:B0-----:R-:W-:Y:S01]  /*139d0*/  SHF.R.U32.HI R58, RZ, 0x7, R58 ;  /* 0x00000007ff3a7819 */ /* 0x001fe2000001163a */
[----:B------:R-:W-:Y:S02]  /*139e0*/  WARPGROUP.DEPBAR.LE gsb0, 0x0 ;  /* 0x00008000000079c5 */ /* 0x000fe40000010000 */
[----:B------:R-:W-:Y:S01]  /*139f0*/  WARPGROUP.ARRIVE ;  /* 0x00000000000079c5 */ /* 0x000fe20000000000 */
[----:B------:R-:W-:Y:S01]  /*13a00*/  IMAD.MOV.U32 R13, RZ, RZ, R5 ;  /* 0x000000ffff0d7224 */ /* 0x000fe200078e0005 */
[----:B------:R-:W-:Y:S01]  /*13a10*/  R2UR UR9, R57 ;  /* 0x00000000390972ca */ /* 0x000fe200000e0000 */
[----:B------:R-:W4:Y:S05]  /*13a20*/  LDL.64 R14, [R1+0x90] ;  /* 0x00009000010e7983 */ /* 0x000f2a0000100a00 */
[----:B------:R-:W-:Y:S01]  /*13a30*/  HGMMA.64x64x16.F32 R24, gdesc[UR4], R24, gsb0 ;  /* 0x00e00000041879f0 */ /* 0x000fe20008000818 */
[----:B------:R0:W1:Y:S02]  /*13a40*/  SHFL.IDX PT, R12, R58, RZ, 0x1f ;  /* 0x00001fff3a0c7589 */ /* 0x00006400000e0000 */
[----:B0-----:R-:W-:Y:S01]  /*13a50*/  VIADD R58, R4, 0x800 ;  /* 0x00000800043a7836 */ /* 0x001fe20000000000 */
[----:B------:R-:W-:Y:S01]  /*13a60*/  R2UR UR11, R13 ;  /* 0x000000000d0b72ca */ /* 0x000fe200000e0000 */
[----:B------:R-:W-:Y:S01]  /*13a70*/  UMOV UR4, 0x1 ;  /* 0x0000000100047882 */ /* 0x000fe20000000000 */
[----:B-1----:R-:W-:-:S04]  /*13a80*/  ISETP.GT.AND P0, PT, R12, 0x7f, PT ;  /* 0x0000007f0c00780c */ /* 0x002fc80003f04270 */
[----:B------:R-:W-:-:S04]  /*13a90*/  SEL R59, RZ, 0x2, !P0 ;  /* 0x00000002ff3b7807 */ /* 0x000fc80004000000 */
[----:B------:R-:W-:Y:S01]  /*13aa0*/  IADD3 R56, R56, 0x800, R59 ;  /* 0x0000080038387810 */ /* 0x000fe20007ffe03b */
[----:B------:R-:W-:Y:S01]  /*13ab0*/  IMAD.IADD R12, R59, 0x1, R58 ;  /* 0x000000013b0c7824 */ /* 0x000fe200078e023a */
[----:B------:R-:W-:Y:S02]  /*13ac0*/  UISETP.NE.U32.AND UP0, UPT, UR4, URZ, UPT ;  /* 0x0000003f0400728c */ /* 0x000fe4000bf05070 */
[----:B------:R-:W-:Y:S02]  /*13ad0*/  R2UR UR8, R56 ;  /* 0x00000000380872ca */ /* 0x000fe400000e0000 */
[----:B------:R-:W-:Y:S01]  /*13ae0*/  R2UR UR10, R12 ;  /* 0x000000000c0a72ca */ /* 0x000fe200000e0000 */
[----:B------:R-:W-:Y:S01]  /*13af0*/  IMAD.MOV.U32 R63, RZ, RZ, 0x4 ;  /* 0x00000004ff3f7424 */ /* 0x000fe200078e00ff */
[----:B------:R-:W4:Y:S01]  /*13b00*/  LDL.64 R12, [R1+0x90] ;  /* 0x00009000010c7983 */ /* 0x000f220000100a00 */
[----:B------:R-:W-:Y:S02]  /*13b10*/  WARPGROUP.DEPBAR.LE gsb0, 0x0 ;  /* 0x00008000000079c5 */ /* 0x000fe40000010000 */
[----:B------:R-:W-:-:S08]  /*13b20*/  WARPGROUP.ARRIVE ;  /* 0x00000000000079c5 */ /* 0x000fd00000000000 */
        /* <DEDUP_REMOVED lines=16> */
[----:B---3--:R-:W-:-:S02]  /*13c30*/  IADD3 R8, R63, 0x800, R8 ;  /* 0x000008003f087810 */ /* 0x008fc40007ffe008 */
[----:B------:R-:W-:Y:S02]  /*13c40*/  R2UR UR7, R57 ;  /* 0x00000000390772ca */ /* 0x000fe400000e0000 */
[----:B------:R-:W-:Y:S02]  /*13c50*/  R2UR UR6, R56 ;  /* 0x00000000380672ca */ /* 0x000fe400000e0000 */
[----:B------:R-:W-:Y:S02]  /*13c60*/  R2UR UR4, R8 ;  /* 0x00000000080472ca */ /* 0x000fe400000e0000 */
[----:B------:R-:W-:Y:S01]  /*13c70*/  R2UR UR5, R9 ;  /* 0x00000000090572ca */ /* 0x000fe200000e0000 */
[----:B------:R-:W-:Y:S01]  /*13c80*/  IMAD.MOV.U32 R8, RZ, RZ, 0x28 ;  /* 0x00000028ff087424 */ /* 0x000fe200078e00ff */
[----:B------:R-:W3:Y:S01]  /*13c90*/  LDL.64 R56, [R1+0x90] ;  /* 0x0000900001387983 */ /* 0x000ee20000100a00 */
        /* <DEDUP_REMOVED lines=31> */
[----:B------:R-:W4:Y:S07]  /*13e90*/  LDL.64 R10, [R1+0x90] ;  /* 0x00009000010a7983 */ /* 0x000f2e0000100a00 */
[----:B------:R-:W-:Y:S01]  /*13ea0*/  HGMMA.64x64x16.F32 R24, gdesc[UR4], R24, gsb0 ;  /* 0x00e00000041879f0 */ /* 0x000fe20008000818 */
[----:B------:R-:W-:Y:S01]  /*13eb0*/  IMAD.MOV.U32 R15, RZ, RZ, R5 ;  /* 0x000000ffff0f7224 */ /* 0x000fe200078e0005 */
        /* <DEDUP_REMOVED lines=91> */
[----:B------:R-:W-:-:S02]  /*14470*/  R2UR UR7, R11 ;  /* 0x000000000b0772ca */ /* 0x000fc400000e0000 */
[----:B------:R-:W-:Y:S01]  /*14480*/  R2UR UR4, R6 ;  /* 0x00000000060472ca */ /* 0x000fe200000e0000 */
[----:B------:R0:W5:Y:S01]  /*14490*/  LDL R11, [R1+0xc] ;  /* 0x00000c00010b7983 */ /* 0x0001620000100800 */
[----:B------:R-:W-:Y:S02]  /*144a0*/  R2UR UR6, R10 ;  /* 0x000000000a0672ca */ /* 0x000fe400000e0000 */
[----:B------:R-:W-:Y:S01]  /*144b0*/  R2UR UR5, R7 ;  /* 0x00000000070572ca */ /* 0x000fe200000e0000 */
[----:B------:R0:W5:Y:S01]  /*144c0*/  LDL R10, [R1+0x1c8] ;  /* 0x0001c800010a7983 */ /* 0x0001620000100800 */
[----:B------:R-:W-:Y:S02]  /*144d0*/  WARPGROUP.DEPBAR.LE gsb0, 0x0 ;  /* 0x00008000000079c5 */ /* 0x000fe40000010000 */
[----:B------:R-:W-:-:S09]  /*144e0*/  WARPGROUP.ARRIVE ;  /* 0x00000000000079c5 */ /* 0x000fd20000000000 */
        /* <DEDUP_REMOVED lines=74> */
.L_x_6358:
[----:B------:R-:W-:Y:S05]  /*14990*/  BSYNC B0 ;  /* 0x0000000000007941 */ /* 0x000fea0003800000 */
.L_x_6357:
[----:B------:R-:W2:Y:S02]  /*149a0*/  LDL.64 R4, [R1+0x20] ;  /* 0x0000200001047983 */ /* 0x000ea40000100a00 */
[----:B--2---:R-:W-:-:S05]  /*149b0*/  MOV R5, R4 ;  /* 0x0000000400057202 */ /* 0x004fca0000000f00 */
[----:B-----5:R-:W-:-:S05]  /*149c0*/  IMAD R10, R10, 0x8, R5 ;  /* 0x000000080a0a7824 */ /* 0x020fca00078e0205 */
[----:B------:R-:W-:-:S04]  /*149d0*/  PRMT R10, R11, 0x654, R10 ;  /* 0x000006540b0a7816 */ /* 0x000fc8000000000a */
[----:B------:R0:W-:Y:S01]  /*149e0*/  SYNCS.ARRIVE.TRANS64.RED.A1T0 RZ, [R10+URZ], RZ ;  /* 0x000000ff0aff79a7 */ /* 0x0001e2000810043f */
[----:B------:R-:W2:Y:S04]  /*149f0*/  LDL.64 R4, [R1+0x100] ;  /* 0x0001000001047983 */ /* 0x000ea80000100a00 */
[----:B------:R-:W3:Y:S04]  /*14a00*/  LDL R13, [R1+0x200] ;  /* 0x00020000010d7983 */ /* 0x000ee80000100800 */
[----:B--2---:R-:W2:Y:S04]  /*14a10*/  LD.E R6, desc[UR36][R4.64] ;  /* 0x0000002404067980 */ /* 0x004ea8000c101900 */
[----:B------:R-:W4:Y:S01]  /*14a20*/  LDL.64 R4, [R1+0x1e0] ;  /* 0x0001e00001047983 */ /* 0x000f220000100a00 */
[-C--:B--2---:R-:W-:Y:S01]  /*14a30*/  FMUL.FTZ R59, R24, R6.reuse ;  /* 0x00000006183b7220 */ /* 0x084fe20000410000 */
[-C--:B------:R-:W-:Y:S01]  /*14a40*/  FMUL.FTZ R56, R26, R6.reuse ;  /* 0x000000061a387220 */ /* 0x080fe20000410000 */
[-C--:B------:R-:W-:Y:S01]  /*14a50*/  FMUL.FTZ R57, R25, R6.reuse ;  /* 0x0000000619397220 */ /* 0x080fe20000410000 */
[-C--:B------:R-:W-:Y:S01]  /*14a60*/  FMUL.FTZ R3, R27, R6.reuse ;  /* 0x000000061b037220 */ /* 0x080fe20000410000 */
[-C--:B------:R-:W-:Y:S01]  /*14a70*/  FMUL.FTZ R58, R28, R6.reuse ;  /* 0x000000061c3a7220 */ /* 0x080fe20000410000 */
[-C--:B------:R-:W-:Y:S01]  /*14a80*/  FMUL.FTZ R60, R30, R6.reuse ;  /* 0x000000061e3c7220 */ /* 0x080fe20000410000 */
[----:B------:R-:W4:Y:S01]  /*14a90*/  MUFU.TANH R59, R59 ;  /* 0x0000003b003b7308 */ /* 0x000f220000002400 */
[-C--:B------:R-:W-:Y:S01]  /*14aa0*/  FMUL.FTZ R61, R29, R6.reuse ;  /* 0x000000061d3d7220 */ /* 0x080fe20000410000 */
[-C--:B------:R-:W-:Y:S01]  /*14ab0*/  FMUL.FTZ R30, R31, R6.reuse ;  /* 0x000000061f1e7220 */ /* 0x080fe20000410000 */
[-C--:B------:R-:W-:Y:S01]  /*14ac0*/  FMUL.FTZ R63, R32, R6.reuse ;  /* 0x00000006203f7220 */ /* 0x080fe20000410000 */
[-C--:B------:R-:W-:Y:S01]  /*14ad0*/  FMUL.FTZ R32, R34, R6.reuse ;  /* 0x0000000622207220 */ /* 0x080fe20000410000 */
[-C--:B------:R-:W-:Y:S01]  /*14ae0*/  FMUL.FTZ R62, R33, R6.reuse ;  /* 0x00000006213e7220 */ /* 0x080fe20000410000 */
[-C--:B------:R-:W-:Y:S01]  /*14af0*/  FMUL.FTZ R31, R35, R6.reuse ;  /* 0x00000006231f7220 */ /* 0x080fe20000410000 */
[-C--:B------:R-:W-:Y:S01]  /*14b00*/  FMUL.FTZ R65, R36, R6.reuse ;  /* 0x0000000624417220 */ /* 0x080fe20000410000 */
[----:B------:R-:W0:Y:S01]  /*14b10*/  MUFU.TANH R56, R56 ;  /* 0x0000003800387308 */ /* 0x000e220000002400 */
[-C--:B------:R-:W-:Y:S01]  /*14b20*/  FMUL.FTZ R35, R38, R6.reuse ;  /* 0x0000000626237220 */ /* 0x080fe20000410000 */
[-C--:B------:R-:W-:Y:S01]  /*14b30*/  FMUL.FTZ R64, R37, R6.reuse ;  /* 0x0000000625407220 */ /* 0x080fe20000410000 */
[-C--:B------:R-:W-:Y:S01]  /*14b40*/  FMUL.FTZ R34, R39, R6.reuse ;  /* 0x0000000627227220 */ /* 0x080fe20000410000 */
[-C--:B------:R-:W-:Y:S01]  /*14b50*/  FMUL.FTZ R67, R40, R6.reuse ;  /* 0x0000000628437220 */ /* 0x080fe20000410000 */
[-C--:B------:R-:W-:Y:S01]  /*14b60*/  FMUL.FTZ R38, R42, R6.reuse ;  /* 0x000000062a267220 */ /* 0x080fe20000410000 */
[-C--:B------:R-:W-:Y:S01]  /*14b70*/  FMUL.FTZ R66, R41, R6.reuse ;  /* 0x0000000629427220 */ /* 0x080fe20000410000 */
[----:B------:R-:W-:Y:S01]  /*14b80*/  FMUL.FTZ R39, R43, R6 ;  /* 0x000000062b277220 */ /* 0x000fe20000410000 */
[----:B------:R-:W1:Y:S01]  /*14b90*/  MUFU.TANH R57, R57 ;  /* 0x0000003900397308 */ /* 0x000e620000002400 */
[----:B----4-:R-:W-:Y:S01]  /*14ba0*/  FMNMX.FTZ R8, R59, R4, !PT ;  /* 0x000000043b087209 */ /* 0x010fe20007810000 */
[-C--:B------:R-:W-:Y:S01]  /*14bb0*/  FMUL.FTZ R44, R44, R6.reuse ;  /* 0x000000062c2c7220 */ /* 0x080fe20000410000 */
[-C--:B------:R-:W-:Y:S01]  /*14bc0*/  FMUL.FTZ R42, R46, R6.reuse ;  /* 0x000000062e2a7220 */ /* 0x080fe20000410000 */
[-C--:B------:R-:W-:Y:S01]  /*14bd0*/  FMUL.FTZ R43, R45, R6.reuse ;  /* 0x000000062d2b7220 */ /* 0x080fe20000410000 */
[-C--:B------:R-:W-:Y:S01]  /*14be0*/  FMUL.FTZ R40, R47, R6.reuse ;  /* 0x000000062f287220 */ /* 0x080fe20000410000 */
[-C--:B------:R-:W-:Y:S01]  /*14bf0*/  FMUL.FTZ R46, R48, R6.reuse ;  /* 0x00000006302e7220 */ /* 0x080fe20000410000 */
[-C--:B------:R-:W-:Y:S01]  /*14c00*/  FMUL.FTZ R41, R50, R6.reuse ;  /* 0x0000000632297220 */ /* 0x080fe20000410000 */
[----:B------:R-:W2:Y:S01]  /*14c10*/  MUFU.TANH R3, R3 ;  /* 0x0000000300037308 */ /* 0x000ea20000002400 */
[----:B0-----:R-:W-:Y:S01]  /*14c20*/  FMNMX.FTZ R10, R56, R5, !PT ;  /* 0x00000005380a7209 */ /* 0x001fe20007810000 */
[-C--:B------:R-:W-:Y:S01]  /*14c30*/  FMUL.FTZ R45, R49, R6.reuse ;  /* 0x00000006312d7220 */ /* 0x080fe20000410000 */
[-C--:B------:R-:W-:Y:S01]  /*14c40*/  FMUL.FTZ R36, R51, R6.reuse ;  /* 0x0000000633247220 */ /* 0x080fe20000410000 */
[-C--:B------:R-:W-:Y:S01]  /*14c50*/  FMUL.FTZ R47, R52, R6.reuse ;  /* 0x00000006342f7220 */ /* 0x080fe20000410000 */
[-C--:B------:R-:W-:Y:S01]  /*14c60*/  FMUL.FTZ R37, R54, R6.reuse ;  /* 0x0000000636257220 */ /* 0x080fe20000410000 */
[-C--:B------:R-:W-:Y:S01]  /*14c70*/  FMUL.FTZ R48, R53, R6.reuse ;  /* 0x0000000635307220 */ /* 0x080fe20000410000 */
[----:B------:R-:W-:Y:S01]  /*14c80*/  FMUL.FTZ R33, R55, R6 ;  /* 0x0000000637217220 */ /* 0x000fe20000410000 */
        /* <DEDUP_REMOVED lines=54> */
[----:B------:R-:W4:Y:S05]  /*14ff0*/  LDL.64 R8, [R1+0x1f0] ;  /* 0x0001f00001087983 */ /* 0x000f2a0000100a00 */
[----:B------:R-:W0:Y:S01]  /*15000*/  MUFU.TANH R33, R33 ;  /* 0x0000002100217308 */ /* 0x000e220000002400 */
[----:B-1----:R-:W-:Y:S02]  /*15010*/  FMNMX.FTZ R6, R37, R6, !PT ;  /* 0x0000000625067209 */ /* 0x002fe40007810000 */
[----:B--2---:R-:W-:-:S02]  /*15020*/  FMNMX.FTZ R10, R48, R7, !PT ;  /* 0x00000007300a7209 */ /* 0x004fc40007810000 */
[----:B0-----:R-:W-:-:S03]  /*15030*/  FMNMX.FTZ R11, R33, R6, !PT ;  /* 0x00000006210b7209 */ /* 0x001fc60007810000 */
[----:B------:R-:W0:Y:S04]  /*15040*/  SHFL.BFLY PT, R7, R10, 0x2, 0x1f ;  /* 0x0c401f000a077f89 */ /* 0x000e2800000e0000 */
[----:B------:R-:W-:Y:S04]  /*15050*/  STL.64 [R1+0x1e0], R10 ;  /* 0x0001e00a01007387 */ /* 0x000fe80000100a00 */
[----:B------:R-:W2:Y:S01]  /*15060*/  LDL R24, [R1+0x1e4] ;  /* 0x0001e40001187983 */ /* 0x000ea20000100800 */
[----:B0-----:R-:W-:-:S05]  /*15070*/  FMNMX.FTZ R12, R10, R7, !PT ;  /* 0x000000070a0c7209 */ /* 0x001fca0007810000 */
[----:B------:R-:W0:Y:S02]  /*15080*/  SHFL.BFLY PT, R7, R12, 0x1, 0x1f ;  /* 0x0c201f000c077f89 */ /* 0x000e2400000e0000 */
[----:B0-----:R-:W-:Y:S02]  /*15090*/  FMNMX.FTZ R14, R12, R7, !PT ;  /* 0x000000070c0e7209 */ /* 0x001fe40007810000 */
[----:B------:R-:W4:Y:S04]  /*150a0*/  LDL.64 R6, [R1+0xb8] ;  /* 0x0000b80001067983 */ /* 0x000f280000100a00 */
        /* <DEDUP_REMOVED lines=10> */
[----:B------:R-:W4:Y:S08]  /*15150*/  MUFU.EX2 R124, R4 ;  /* 0x00000004007c7308 */ /* 0x000f300000000800 */
[----:B------:R-:W0:Y:S01]  /*15160*/  MUFU.EX2 R123, R12 ;  /* 0x0000000c007b7308 */ /* 0x000e220000000800 */
[----:B------:R1:W-:Y:S01]  /*15170*/  STL [R1+0x1e4], R10 ;  /* 0x0001e40a01007387 */ /* 0x0003e20000100800 */
[----:B----4-:R-:W-:Y:S01]  /*15180*/  FMUL.FTZ R8, R124, R8 ;  /* 0x000000087c087220 */ /* 0x010fe20000410000 */
[----:B0-----:R-:W-:-:S05]  /*15190*/  FMUL.FTZ R9, R9, R123 ;  /* 0x0000007b09097220 */ /* 0x001fca0000410000 */
[----:B------:R1:W-:Y:S04]  /*151a0*/  STL.64 [R1+0x1f0], R8 ;  /* 0x0001f00801007387 */ /* 0x0003e80000100a00 */
[----:B------:R-:W2:Y:S01]  /*151b0*/  LD.E R5, desc[UR36][R6.64+0x4] ;  /* 0x0000042406057980 */ /* 0x000ea2000c101900 */
[----:B------:R-:W-:Y:S01]  /*151c0*/  BSSY B0, `(.L_x_6359) ;  /* 0x000000c000007945 */ /* 0x000fe20003800000 */
[----:B--2---:R-:W-:-:S13]  /*151d0*/  ISETP.NE.AND P0, PT, R5, RZ, PT ;  /* 0x000000ff0500720c */ /* 0x004fda0003f05270 */
[----:B-1----:R-:W-:Y:S05]  /*151e0*/  @P0 BRA `(.L_x_6360) ;  /* 0x0000000000240947 */ /* 0x002fea0003800000 */
        /* <DEDUP_REMOVED lines=9> */
.L_x_6360:
[----:B------:R-:W-:Y:S05]  /*15280*/  BSYNC B0 ;  /* 0x0000000000007941 */ /* 0x000fea0003800000 */
.L_x_6359:
        /* <DEDUP_REMOVED lines=9> */
.L_x_6362:
[----:B------:R-:W-:Y:S05]  /*15320*/  BSYNC B0 ;  /* 0x0000000000007941 */ /* 0x000fea0003800000 */
.L_x_6361:
        /* <DEDUP_REMOVED lines=35> */
[----:B------:R-:W4:Y:S01]  /*15560*/  LDL R146, [R1+0x1c8] ;  /* 0x0001c80001927983 */ /* 0x000f220000100800 */
[----:B--2---:R-:W-:-:S04]  /*15570*/  FMUL.FTZ R28, R28, R49 ;  /* 0x000000311c1c7220 */ /* 0x004fc80000410000 */
[-CC-:B------:R-:W-:Y:S01]  /*15580*/  FFMA.FTZ R174, R44, R49.reuse, -R28.reuse ;  /* 0x000000312cae7223 */ /* 0x180fe2000001081c */
[-C--:B------:R-:W-:Y:S01]  /*15590*/  FMUL.FTZ R44, R29, R49.reuse ;  /* 0x000000311d2c7220 */ /* 0x080fe20000410000 */
[----:B------:R-:W-:-:S03]  /*155a0*/  FFMA.FTZ R122, R59, R49, -R28 ;  /* 0x000000313b7a7223 */ /* 0x000fc6000001081c */
[-CC-:B------:R-:W-:Y:S01]  /*155b0*/  FFMA.FTZ R133, R56, R49.reuse, -R44.reuse ;  /* 0x0000003138857223 */ /* 0x180fe2000001082c */
[-C--:B------:R-:W-:Y:S01]  /*155c0*/  FFMA.FTZ R161, R3, R49.reuse, -R44 ;  /* 0x0000003103a17223 */ /* 0x080fe2000001082c */
[-C--:B------:R-:W-:Y:S01]  /*155d0*/  FFMA.FTZ R160, R57, R49.reuse, -R28 ;  /* 0x0000003139a07223 */ /* 0x080fe2000001081c */
[----:B------:R-:W3:Y:S01]  /*155e0*/  MUFU.EX2 R122, R122 ;  /* 0x0000007a007a7308 */ /* 0x000ee20000000800 */
[-C--:B------:R-:W-:Y:S01]  /*155f0*/  FFMA.FTZ R163, R60, R49.reuse, -R44 ;  /* 0x000000313ca37223 */ /* 0x080fe2000001082c */
[-C--:B------:R-:W-:Y:S01]  /*15600*/  FFMA.FTZ R121, R58, R49.reuse, -R28 ;  /* 0x000000313a797223 */ /* 0x080fe2000001081c */
[-C--:B------:R-:W-:Y:S01]  /*15610*/  FFMA.FTZ R132, R30, R49.reuse, -R44 ;  /* 0x000000311e847223 */ /* 0x080fe2000001082c */
[-C--:B------:R-:W-:Y:S01]  /*15620*/  FFMA.FTZ R162, R61, R49.reuse, -R28 ;  /* 0x000000313da27223 */ /* 0x080fe2000001081c */
[-C--:B------:R-:W-:Y:S01]  /*15630*/  FFMA.FTZ R165, R32, R49.reuse, -R44 ;  /* 0x0000003120a57223 */ /* 0x080fe2000001082c */
[-C--:B------:R-:W-:Y:S01]  /*15640*/  FFMA.FTZ R120, R63, R49.reuse, -R28 ;  /* 0x000000313f787223 */ /* 0x080fe2000001081c */
[-C--:B------:R-:W-:Y:S01]  /*15650*/  FFMA.FTZ R131, R31, R49.reuse, -R44 ;  /* 0x000000311f837223 */ /* 0x080fe2000001082c */
        /* <DEDUP_REMOVED lines=11> */
[-C--:B------:R-:W-:Y:S01]  /*15710*/  FFMA.FTZ R21, R48, R49.reuse, -R28 ;  /* 0x0000003130157223 */ /* 0x080fe2000001081c */
[-CC-:B------:R-:W-:Y:S01]  /*15720*/  FFMA.FTZ R167, R35, R49.reuse, -R44.reuse ;  /* 0x0000003123a77223 */ /* 0x180fe2000001082c */
[-CC-:B------:R-:W-:Y:S01]  /*15730*/  FFMA.FTZ R129, R34, R49.reuse, -R44.reuse ;  /* 0x0000003122817223 */ /* 0x180fe2000001082c */
[-CC-:B------:R-:W-:Y:S01]  /*15740*/  FFMA.FTZ R173, R38, R49.reuse, -R44.reuse ;  /* 0x0000003126ad7223 */ /* 0x180fe2000001082c */
[-C--:B------:R-:W-:Y:S01]  /*15750*/  FFMA.FTZ R127, R39, R49.reuse, -R44 ;  /* 0x00000031277f7223 */ /* 0x080fe2000001082c */
[----:B------:R-:W2:Y:S01]  /*15760*/  MUFU.EX2 R160, R160 ;  /* 0x000000a000a07308 */ /* 0x000ea20000000800 */
[----:B---3--:R-:W-:Y:S01]  /*15770*/  FADD.FTZ R3, R122, R8 ;  /* 0x000000087a037221 */ /* 0x008fe20000010000 */
[-CC-:B------:R-:W-:Y:S01]  /*15780*/  FFMA.FTZ R125, R42, R49.reuse, -R44.reuse ;  /* 0x000000312a7d7223 */ /* 0x180fe2000001082c */
[-CC-:B------:R-:W-:Y:S01]  /*15790*/  FFMA.FTZ R175, R40, R49.reuse, -R44.reuse ;  /* 0x0000003128af7223 */ /* 0x180fe2000001082c */
[----:B------:R-:W-:-:S04]  /*157a0*/  FFMA.FTZ R169, R41, R49, -R44 ;  /* 0x0000003129a97223 */ /* 0x000fc8000001082c */
[----:B------:R-:W-:Y:S01]  /*157b0*/  MUFU.EX2 R174, R174 ;  /* 0x000000ae00ae7308 */ /* 0x000fe20000000800 */
[----:B------:R-:W-:Y:S01]  /*157c0*/  FFMA.FTZ R171, R37, R49, -R44 ;  /* 0x0000003125ab7223 */ /* 0x000fe2000001082c */
[C---:B----4-:R-:W-:Y:S01]  /*157d0*/  FMUL.FTZ R25, R124.reuse, R25 ;  /* 0x000000197c197220 */ /* 0x050fe20000410000 */
[C---:B------:R-:W-:Y:S01]  /*157e0*/  FMUL.FTZ R24, R124.reuse, R24 ;  /* 0x000000187c187220 */ /* 0x040fe20000410000 */
[C---:B------:R-:W-:Y:S01]  /*157f0*/  FMUL.FTZ R27, R123.reuse, R27 ;  /* 0x0000001b7b1b7220 */ /* 0x040fe20000410000 */
[----:B------:R-:W-:Y:S01]  /*15800*/  FMUL.FTZ R26, R123, R26 ;  /* 0x0000001a7b1a7220 */ /* 0x000fe20000410000 */
[C---:B------:R-:W-:Y:S01]  /*15810*/  FMUL.FTZ R15, R124.reuse, R15 ;  /* 0x0000000f7c0f7220 */ /* 0x040fe20000410000 */
[C---:B------:R-:W-:Y:S01]  /*15820*/  FMUL.FTZ R14, R124.reuse, R14 ;  /* 0x0000000e7c0e7220 */ /* 0x040fe20000410000 */
[----:B------:R-:W3:Y:S01]  /*15830*/  MUFU.EX2 R163, R163 ;  /* 0x000000a300a37308 */ /* 0x000ee20000000800 */
[C---:B------:R-:W-:Y:S01]  /*15840*/  FMUL.FTZ R11, R124.reuse, R11 ;  /* 0x0000000b7c0b7220 */ /* 0x040fe20000410000 */
[C---:B------:R-:W-:Y:S01]  /*15850*/  FMUL.FTZ R10, R124.reuse, R10 ;  /* 0x0000000a7c0a7220 */ /* 0x040fe20000410000 */
[C---:B------:R-:W-:Y:S01]  /*15860*/  FMUL.FTZ R13, R124.reuse, R13 ;  /* 0x0000000d7c0d7220 */ /* 0x040fe20000410000 */
[C---:B------:R-:W-:Y:S01]  /*15870*/  FMUL.FTZ R12, R124.reuse, R12 ;  /* 0x0000000c7c0c7220 */ /* 0x040fe20000410000 */
[C---:B------:R-:W-:Y:S01]  /*15880*/  FMUL.FTZ R99, R124.reuse, R99 ;  /* 0x000000637c637220 */ /* 0x040fe20000410000 */
[C---:B------:R-:W-:Y:S01]  /*15890*/  FMUL.FTZ R98, R124.reuse, R98 ;  /* 0x000000627c627220 */ /* 0x040fe20000410000 */
[C---:B------:R-:W-:Y:S01]  /*158a0*/  FMUL.FTZ R97, R124.reuse, R97 ;  /* 0x000000617c617220 */ /* 0x040fe20000410000 */
[----:B------:R-:W4:Y:S01]  /*158b0*/  MUFU.EX2 R121, R121 ;  /* 0x0000007900797308 */ /* 0x000f220000000800 */
[----:B0-----:R-:W-:Y:S01]  /*158c0*/  FADD.FTZ R28, R133, R9 ;  /* 0x00000009851c7221 */ /* 0x001fe20000010000 */
[C---:B------:R-:W-:Y:S01]  /*158d0*/  FMUL.FTZ R96, R124.reuse, R96 ;  /* 0x000000607c607220 */ /* 0x040fe20000410000 */
[C---:B------:R-:W-:Y:S01]  /*158e0*/  FMUL.FTZ R101, R124.reuse, R93 ;  /* 0x0000005d7c657220 */ /* 0x040fe20000410000 */
[C---:B------:R-:W-:Y:S01]  /*158f0*/  FMUL.FTZ R100, R124.reuse, R92 ;  /* 0x0000005c7c647220 */ /* 0x040fe20000410000 */
[C---:B------:R-:W-:Y:S01]  /*15900*/  FMUL.FTZ R111, R124.reuse, R111 ;  /* 0x0000006f7c6f7220 */ /* 0x040fe20000410000 */
[C---:B------:R-:W-:Y:S01]  /*15910*/  FMUL.FTZ R110, R124.reuse, R110 ;  /* 0x0000006e7c6e7220 */ /* 0x040fe20000410000 */
[C---:B------:R-:W-:Y:S01]  /*15920*/  FMUL.FTZ R105, R124.reuse, R105 ;  /* 0x000000697c697220 */ /* 0x040fe20000410000 */
[----:B------:R-:W0:Y:S01]  /*15930*/  MUFU.EX2 R132, R132 ;  /* 0x0000008400847308 */ /* 0x000e220000000800 */
[C---:B------:R-:W-:Y:S01]  /*15940*/  FMUL.FTZ R104, R124.reuse, R104 ;  /* 0x000000687c687220 */ /* 0x040fe20000410000 */
[C---:B------:R-:W-:Y:S01]  /*15950*/  FMUL.FTZ R113, R124.reuse, R103 ;  /* 0x000000677c717220 */ /* 0x040fe20000410000 */
[----:B------:R-:W-:Y:S01]  /*15960*/  FMUL.FTZ R112, R124, R102 ;  /* 0x000000667c707220 */ /* 0x000fe20000410000 */
[C---:B------:R-:W-:Y:S01]  /*15970*/  FMUL.FTZ R109, R123.reuse, R109 ;  /* 0x0000006d7b6d7220 */ /* 0x040fe20000410000 */
[C---:B------:R-:W-:Y:S01]  /*15980*/  FMUL.FTZ R108, R123.reuse, R108 ;  /* 0x0000006c7b6c7220 */ /* 0x040fe20000410000 */
[C---:B------:R-:W-:Y:S01]  /*15990*/  FMUL.FTZ R115, R123.reuse, R107 ;  /* 0x0000006b7b737220 */ /* 0x040fe20000410000 */
[----:B------:R-:W-:Y:S01]  /*159a0*/  FMUL.FTZ R114, R123, R106 ;  /* 0x0000006a7b727220 */ /* 0x000fe20000410000 */
[----:B------:R-:W0:Y:S01]  /*159b0*/  MUFU.EX2 R162, R162 ;  /* 0x000000a200a27308 */ /* 0x000e220000000800 */
[----:B-1----:R-:W-:Y:S01]  /*159c0*/  FADD.FTZ R28, R161, R28 ;  /* 0x0000001ca11c7221 */ /* 0x002fe20000010000 */
[----:B--2---:R-:W-:Y:S01]  /*159d0*/  FADD.FTZ R8, R160, R3 ;  /* 0x00000003a0087221 */ /* 0x004fe20000010000 */
[C---:B------:R-:W-:Y:S01]  /*159e0*/  FMUL.FTZ R7, R123.reuse, R7 ;  /* 0x000000077b077220 */ /* 0x040fe20000410000 */
[----:B------:R-:W-:Y:S01]  /*159f0*/  FMUL.FTZ R6, R123, R6 ;  /* 0x000000067b067220 */ /* 0x000fe20000410000 */
[----:B------:R-:W2:Y:S03]  /*15a00*/  LDL.64 R62, [R1+0x3a0] ;  /* 0x0003a000013e7983 */ /* 0x000ea60000100a00 */
[----:B------:R-:W1:Y:S01]  /*15a10*/  MUFU.EX2 R165, R165 ;  /* 0x000000a500a57308 */ /* 0x000e620000000800 */
[----:B------:R-:W2:Y:S04]  /*15a20*/  LDL.64 R60, [R1+0x3b0] ;  /* 0x0003b000013c7983 */ /* 0x000ea80000100a00 */
[----:B------:R-:W2:Y:S03]  /*15a30*/  LDL.64 R58, [R1+0x3c0] ;  /* 0x0003c000013a7983 */ /* 0x000ea60000100a00 */
[----:B------:R-:W1:Y:S01]  /*15a40*/  MUFU.EX2 R120, R120 ;  /* 0x0000007800787308 */ /* 0x000e620000000800 */
[----:B---3--:R-:W-:Y:S01]  /*15a50*/  FADD.FTZ R9, R163, R28 ;  /* 0x0000001ca3097221 */ /* 0x008fe20000010000 */
[----:B----4-:R-:W-:Y:S01]  /*15a60*/  FADD.FTZ R3, R121, R8 ;  /* 0x0000000879037221 */ /* 0x010fe20000010000 */
[----:B------:R-:W3:Y:S04]  /*15a70*/  LDL.64 R64, [R1+0x340] ;  /* 0x0003400001407983 */ /* 0x000ee80000100a00 */
[----:B------:R-:W4:Y:S01]  /*15a80*/  LDL.64 R66, [R1+0x380] ;  /* 0x0003800001427983 */ /* 0x000f220000100a00 */
[----:B------:R-:W1:Y:S03]  /*15a90*/  MUFU.EX2 R131, R131 ;  /* 0x0000008300837308 */ /* 0x000e660000000800 */
[----:B------:R-:W2:Y:S04]  /*15aa0*/  LDL.64 R56, [R1+0x3d0] ;  /* 0x0003d00001387983 */ /* 0x000ea80000100a00 */
[----:B------:R-:W2:Y:S01]  /*15ab0*/  LDL.64 R46, [R1+0x268] ;  /* 0x00026800012e7983 */ /* 0x000ea20000100a00 */
[----:B------:R-:W1:Y:S01]  /*15ac0*/  MUFU.EX2 R164, R164 ;  /* 0x000000a400a47308 */ /* 0x000e620000000800 */
[----:B0-----:R-:W-:Y:S01]  /*15ad0*/  FADD.FTZ R8, R132, R9 ;  /* 0x0000000984087221 */ /* 0x001fe20000010000 */
[----:B------:R-:W-:Y:S01]  /*15ae0*/  FADD.FTZ R3, R162, R3 ;  /* 0x00000003a2037221 */ /* 0x000fe20000010000 */
[----:B------:R-:W2:Y:S05]  /*15af0*/  LDL.64 R34, [R1+0x278] ;  /* 0x0002780001227983 */ /* 0x000eaa0000100a00 */
[----:B------:R-:W0:Y:S08]  /*15b00*/  MUFU.EX2 R167, R167 ;  /* 0x000000a700a77308 */ /* 0x000e300000000800 */
[----:B------:R-:W0:Y:S01]  /*15b10*/  MUFU.EX2 R130, R130 ;  /* 0x0000008200827308 */ /* 0x000e220000000800 */
[----:B-1----:R-:W-:Y:S01]  /*15b20*/  FADD.FTZ R8, R165, R8 ;  /* 0x00000008a5087221 */ /* 0x002fe20000010000 */
[----:B------:R-:W-:Y:S01]  /*15b30*/  FADD.FTZ R3, R120, R3 ;  /* 0x0000000378037221 */ /* 0x000fe20000010000 */
[----:B------:R-:W2:Y:S05]  /*15b40*/  LDL.64 R42, [R1+0x288] ;  /* 0x00028800012a7983 */ /* 0x000eaa0000100a00 */
[----:B------:R-:W1:Y:S08]  /*15b50*/  MUFU.EX2 R129, R129 ;  /* 0x0000008100817308 */ /* 0x000e700000000800 */
[----:B------:R-:W1:Y:S01]  /*15b60*/  MUFU.EX2 R166, R166 ;  /* 0x000000a600a67308 */ /* 0x000e620000000800 */
[----:B------:R-:W-:Y:S01]  /*15b70*/  FADD.FTZ R8, R131, R8 ;  /* 0x0000000883087221 */ /* 0x000fe20000010000 */
[----:B------:R-:W-:Y:S01]  /*15b80*/  FADD.FTZ R3, R164, R3 ;  /* 0x00000003a4037221 */ /* 0x000fe20000010000 */
[----:B------:R-:W2:Y:S04]  /*15b90*/  LDL.64 R40, [R1+0x298] ;  /* 0x0002980001287983 */ /* 0x000ea80000100a00 */
[----:B------:R-:W2:Y:S01]  /*15ba0*/  LDL.64 R38, [R1+0x2a8] ;  /* 0x0002a80001267983 */ /* 0x000ea20000100a00 */
[----:B------:R-:W1:Y:S08]  /*15bb0*/  MUFU.EX2 R173, R173 ;  /* 0x000000ad00ad7308 */ /* 0x000e700000000800 */
[----:B------:R-:W1:Y:S01]  /*15bc0*/  MUFU.EX2 R128, R128 ;  /* 0x0000008000807308 */ /* 0x000e620000000800 */
[----:B0-----:R-:W-:Y:S01]  /*15bd0*/  FADD.FTZ R8, R167, R8 ;  /* 0x00000008a7087221 */ /* 0x001fe20000010000 */
[----:B------:R-:W-:-:S06]  /*15be0*/  FADD.FTZ R3, R130, R3 ;  /* 0x0000000382037221 */ /* 0x000fcc0000010000 */
[----:B------:R-:W0:Y:S08]  /*15bf0*/  MUFU.EX2 R127, R127 ;  /* 0x0000007f007f7308 */ /* 0x000e300000000800 */
[----:B------:R-:W0:Y:S01]  /*15c00*/  MUFU.EX2 R172, R172 ;  /* 0x000000ac00ac7308 */ /* 0x000e220000000800 */
[----:B-1----:R-:W-:Y:S01]  /*15c10*/  FADD.FTZ R8, R129, R8 ;  /* 0x0000000881087221 */ /* 0x002fe20000010000 */
[----:B------:R-:W-:-:S06]  /*15c20*/  FADD.FTZ R3, R166, R3 ;  /* 0x00000003a6037221 */ /* 0x000fcc0000010000 */
[----:B------:R-:W1:Y:S01]  /*15c30*/  MUFU.EX2 R125, R125 ;  /* 0x0000007d007d7308 */ /* 0x000e620000000800 */
[----:B------:R-:W-:Y:S01]  /*15c40*/  FFMA.FTZ R9, R36, R49, -R44 ;  /* 0x0000003124097223 */ /* 0x000fe2000001082c */
[----:B------:R-:W-:-:S06]  /*15c50*/  FADD.FTZ R8, R173, R8 ;  /* 0x00000008ad087221 */ /* 0x000fcc0000010000 */
[----:B------:R-:W1:Y:S01]  /*15c60*/  MUFU.EX2 R175, R175 ;  /* 0x000000af00af7308 */ /* 0x000e620000000800 */
[----:B------:R-:W-:-:S07]  /*15c70*/  FADD.FTZ R3, R128, R3 ;  /* 0x0000000380037221 */ /* 0x000fce0000010000 */
[----:B------:R-:W1:Y:S01]  /*15c80*/  MUFU.EX2 R126, R126 ;  /* 0x0000007e007e7308 */ /* 0x000e620000000800 */
[----:B0-----:R-:W-:Y:S01]  /*15c90*/  FADD.FTZ R28, R127, R8 ;  /* 0x000000087f1c7221 */ /* 0x001fe20000010000 */
[----:B------:R-:W-:-:S06]  /*15ca0*/  FADD.FTZ R3, R172, R3 ;  /* 0x00000003ac037221 */ /* 0x000fcc0000010000 */
[----:B------:R-:W-:Y:S01]  /*15cb0*/  MUFU.EX2 R193, R193 ;  /* 0x000000c100c17308 */ /* 0x000fe20000000800 */
[----:B------:R-:W-:-:S07]  /*15cc0*/  FFMA.FTZ R8, R33, R49, -R44 ;  /* 0x0000003121087223 */ /* 0x000fce000001082c */
[----:B------:R-:W0:Y:S01]  /*15cd0*/  MUFU.EX2 R169, R169 ;  /* 0x000000a900a97308 */ /* 0x000e220000000800 */
[----:B-1----:R-:W-:Y:S01]  /*15ce0*/  FADD.FTZ R28, R125, R28 ;  /* 0x0000001c7d1c7221 */ /* 0x002fe20000010000 */
[----:B------:R-:W-:Y:S01]  /*15cf0*/  FADD.FTZ R3, R174, R3 ;  /* 0x00000003ae037221 */ /* 0x000fe20000010000 */
[----:B------:R-:W2:Y:S04]  /*15d00*/  LDL.64 R44, [R1+0x3e0] ;  /* 0x0003e000012c7983 */ /* 0x000ea80000100a00 */
[----:B------:R-:W2:Y:S01]  /*15d10*/  LDL.64 R36, [R1+0x2b8] ;  /* 0x0002b80001247983 */ /* 0x000ea20000100a00 */
[----:B------:R-:W-:Y:S03]  /*15d20*/  MUFU.EX2 R168, R168 ;  /* 0x000000a800a87308 */ /* 0x000fe60000000800 */
[----:B------:R-:W2:Y:S04]  /*15d30*/  LDL.64 R92, [R1+0x348] ;  /* 0x00034800015c7983 */ /* 0x000ea80000100a00 */
[----:B------:R-:W2:Y:S01]  /*15d40*/  LDL.64 R102, [R1+0x388] ;  /* 0x0003880001667983 */ /* 0x000ea20000100a00 */
[----:B------:R-:W1:Y:S01]  /*15d50*/  MUFU.EX2 R9, R9 ;  /* 0x0000000900097308 */ /* 0x000e620000000800 */
[----:B------:R-:W-:Y:S01]  /*15d60*/  FADD.FTZ R30, R175, R28 ;  /* 0x0000001caf1e7221 */ /* 0x000fe20000010000 */
[----:B------:R-:W-:Y:S01]  /*15d70*/  FADD.FTZ R28, R126, R3 ;  /* 0x000000037e1c7221 */ /* 0x000fe20000010000 */
[----:B------:R-:W2:Y:S04]  /*15d80*/  LDL.64 R48, [R1+0x258] ;  /* 0x0002580001307983 */ /* 0x000ea80000100a00 */
[----:B------:R-:W2:Y:S01]  /*15d90*/  LDL.64 R32, [R1+0x2d8] ;  /* 0x0002d80001207983 */ /* 0x000ea20000100a00 */
[----:B------:R-:W-:Y:S08]  /*15da0*/  MUFU.EX2 R170, R170 ;  /* 0x000000aa00aa7308 */ /* 0x000ff00000000800 */
[----:B------:R-:W1:Y:S01]  /*15db0*/  MUFU.EX2 R171, R171 ;  /* 0x000000ab00ab7308 */ /* 0x000e620000000800 */
[----:B0-----:R-:W-:Y:S01]  /*15dc0*/  FADD.FTZ R30, R169, R30 ;  /* 0x0000001ea91e7221 */ /* 0x001fe20000010000 */
[----:B------:R-:W-:Y:S01]  /*15dd0*/  FADD.FTZ R3, R193, R28 ;  /* 0x0000001cc1037221 */ /* 0x000fe20000010000 */
[----:B------:R-:W2:Y:S05]  /*15de0*/  LDL.64 R106, [R1+0x3c8] ;  /* 0x0003c800016a7983 */ /* 0x000eaa0000100a00 */
[----:B------:R-:W0:Y:S08]  /*15df0*/  MUFU.EX2 R21, R21 ;  /* 0x0000001500157308 */ /* 0x000e300000000800 */
[----:B------:R-:W0:Y:S01]  /*15e00*/  MUFU.EX2 R8, R8 ;  /* 0x0000000800087308 */ /* 0x000e220000000800 */
[----:B-1----:R-:W-:Y:S01]  /*15e10*/  FADD.FTZ R30, R9, R30 ;  /* 0x0000001e091e7221 */ /* 0x002fe20000010000 */
[----:B------:R-:W-:-:S03]  /*15e20*/  FADD.FTZ R3, R168, R3 ;  /* 0x00000003a8037221 */ /* 0x000fc60000010000 */
[----:B------:R-:W-:Y:S01]  /*15e30*/  FADD.FTZ R29, R171, R30 ;  /* 0x0000001eab1d7221 */ /* 0x000fe20000010000 */
[----:B------:R-:W-:Y:S01]  /*15e40*/  FADD.FTZ R28, R170, R3 ;  /* 0x00000003aa1c7221 */ /* 0x000fe20000010000 */
[----:B------:R-:W2:Y:S03]  /*15e50*/  LDL.64 R30, [R1+0x2e8] ;  /* 0x0002e800011e7983 */ /* 0x000ea60000100a00 */
[----:B0-----:R-:W-:Y:S01]  /*15e60*/  FADD.FTZ R28, R21, R28 ;  /* 0x0000001c151c7221 */ /* 0x001fe20000010000 */
[----:B------:R-:W-:-:S05]  /*15e70*/  FADD.FTZ R29, R8, R29 ;  /* 0x0000001d081d7221 */ /* 0x000fca0000010000 */
[----:B------:R0:W-:Y:S01]  /*15e80*/  STL.64 [R1+0x1f0], R28 ;  /* 0x0001f01c01007387 */ /* 0x0001e20000100a00 */
[----:B------:R-:W-:Y:S06]  /*15e90*/  BAR.SYNC.DEFER_BLOCKING 0xf, 0x100 ;  /* 0x03c4000000007b1d */ /* 0x000fec0000010000 */
[----:B0-----:R-:W2:Y:S04]  /*15ea0*/  LDL.64 R28, [R1+0x2f8] ;  /* 0x0002f800011c7983 */ /* 0x001ea80000100a00 */
[----:B------:R-:W2:Y:S04]  /*15eb0*/  LD.E.64 R88, desc[UR36][R4.64+0x8] ;  /* 0x0000082404587980 */ /* 0x000ea8000c101b00 */
[----:B------:R-:W2:Y:S04]  /*15ec0*/  LD.E.64 R4, desc[UR36][R4.64] ;  /* 0x0000002404047980 */ /* 0x000ea8000c101b00 */
[----:B------:R0:W-:Y:S04]  /*15ed0*/  STL.64 [R1+0x400], R24 ;  /* 0x0004001801007387 */ /* 0x0001e80000100a00 */
[----:B------:R1:W-:Y:S04]  /*15ee0*/  STL.64 [R1+0x408], R26 ;  /* 0x0004081a01007387 */ /* 0x0003e80000100a00 */
[----:B------:R-:W-:Y:S04]  /*15ef0*/  STL.64 [R1+0x210], R14 ;  /* 0x0002100e01007387 */ /* 0x000fe80000100a00 */
        /* <DEDUP_REMOVED lines=8> */
[----:B------:R3:W-:Y:S04]  /*15f80*/  STL.64 [R1+0x218], R108 ;  /* 0x0002186c01007387 */ /* 0x0007e80000100a00 */
[----:B------:R3:W-:Y:S04]  /*15f90*/  STL.64 [R1+0x228], R114 ;  /* 0x0002287201007387 */ /* 0x0007e80000100a00 */
[----:B0-----:R-:W2:Y:S04]  /*15fa0*/  LDL.64 R24, [R1+0x2c8] ;  /* 0x0002c80001187983 */ /* 0x001ea80000100a00 */
[----:B-1----:R-:W2:Y:S04]  /*15fb0*/  LDL.64 R26, [R1+0x308] ;  /* 0x00030800011a7983 */ /* 0x002ea80000100a00 */
        /* <DEDUP_REMOVED lines=8> */
[----:B---3--:R-:W3:Y:S04]  /*16040*/  LDL.64 R112, [R1+0x3b8] ;  /* 0x0003b80001707983 */ /* 0x008ee80000100a00 */
[----:B------:R-:W3:Y:S04]  /*16050*/  LDL.64 R108, [R1+0x3d8] ;  /* 0x0003d800016c7983 */ /* 0x000ee80000100a00 */
[----:B------:R-:W3:Y:S04]  /*16060*/  LDL.64 R114, [R1+0x3e8] ;  /* 0x0003e80001727983 */ /* 0x000ee80000100a00 */
[----:B------:R0:W-:Y:S04]  /*16070*/  STL.64 [R1+0x238], R6 ;  /* 0x0002380601007387 */ /* 0x0001e80000100a00 */
        /* <DEDUP_REMOVED lines=11> */
[----:B------:R-:W3:Y:S01]  /*16130*/  LDL R145, [R1+0x23c] ;  /* 0x00023c0001917983 */ /* 0x000ee20000100800 */
        /* <DEDUP_REMOVED lines=28> */
[C---:B----4-:R-:W-:Y:S01]  /*16300*/  FMUL.FTZ R67, R124.reuse, R67 ;  /* 0x000000437c437220 */ /* 0x050fe20000410000 */
        /* <DEDUP_REMOVED lines=41> */
[----:B------:R-:W-:Y:S04]  /*165a0*/  STL.64 [R1+0x2a0], R118 ;  /* 0x0002a07601007387 */ /* 0x000fe80000100a00 */
[----:B------:R-:W-:Y:S04]  /*165b0*/  STL.64 [R1+0x2b0], R94 ;  /* 0x0002b05e01007387 */ /* 0x000fe80000100a00 */
[----:B------:R-:W-:Y:S04]  /*165c0*/  STL.64 [R1+0x2c0], R90 ;  /* 0x0002c05a01007387 */ /* 0x000fe80000100a00 */
[----:B------:R-:W-:Y:S01]  /*165d0*/  STL.64 [R1+0x2d0], R74 ;  /* 0x0002d04a01007387 */ /* 0x000fe20000100a00 */
[C---:B------:R-:W-:Y:S01]  /*165e0*/  FMUL.FTZ R31, R123.reuse, R31 ;  /* 0x0000001f7b1f7220 */ /* 0x040fe20000410000 */
[----:B------:R-:W-:-:S02]  /*165f0*/  FMUL.FTZ R30, R123, R30 ;  /* 0x0000001e7b1e7220 */ /* 0x000fc40000410000 */
[----:B------:R-:W-:Y:S04]  /*16600*/  STL.64 [R1+0x2e0], R76 ;  /* 0x0002e04c01007387 */ /* 0x000fe80000100a00 */
[----:B------:R-:W-:Y:S04]  /*16610*/  STL.64 [R1+0x2f0], R78 ;  /* 0x0002f04e01007387 */ /* 0x000fe80000100a00 */
        /* <DEDUP_REMOVED lines=9> */
[----:B------:R-:W-:Y:S01]  /*166b0*/  STL.64 [R1+0x370], R68 ;  /* 0x0003704401007387 */ /* 0x000fe20000100a00 */
[----:B------:R-:W-:-:S03]  /*166c0*/  MOV R3, R88 ;  /* 0x0000005800037202 */ /* 0x000fc60000000f00 */
        /* <DEDUP_REMOVED lines=35> */
[C---:B---3--:R-:W-:Y:S01]  /*16900*/  FMUL.FTZ R113, R123.reuse, R113 ;  /* 0x000000717b717220 */ /* 0x048fe20000410000 */
        /* <DEDUP_REMOVED lines=20> */
[----:B------:R-:W-:Y:S04]  /*16a50*/  STL.64 [R1+0x3a8], R110 ;  /* 0x0003a86e01007387 */ /* 0x000fe80000100a00 */
[----:B------:R-:W-:Y:S04]  /*16a60*/  STL.64 [R1+0x3b8], R112 ;  /* 0x0003b87001007387 */ /* 0x000fe80000100a00 */
[----:B------:R4:W-:Y:S04]  /*16a70*/  STL.64 [R1+0x3c8], R106 ;  /* 0x0003c86a01007387 */ /* 0x0009e80000100a00 */
[----:B------:R4:W-:Y:S04]  /*16a80*/  STL.64 [R1+0x3d8], R108 ;  /* 0x0003d86c01007387 */ /* 0x0009e80000100a00 */
[----:B------:R4:W-:Y:S04]  /*16a90*/  STL.64 [R1+0x3e8], R114 ;  /* 0x0003e87201007387 */ /* 0x0009e80000100a00 */
[----:B------:R4:W-:Y:S04]  /*16aa0*/  STL.64 [R1+0x3f8], R116 ;  /* 0x0003f87401007387 */ /* 0x0009e80000100a00 */
        /* <DEDUP_REMOVED lines=12> */
[----:B0-----:R-:W4:Y:S04]  /*16b70*/  LDL.64 R6, [R1+0x88] ;  /* 0x0000880001067983 */ /* 0x001f280000100a00 */
[----:B-1----:R-:W4:Y:S04]  /*16b80*/  LDL R10, [R1+0x240] ;  /* 0x00024000010a7983 */ /* 0x002f280000100800 */
        /* <DEDUP_REMOVED lines=115> */
[----:B------:R-:W-:Y:S01]  /*172c0*/  IMAD R6, R146, 0x1000, R6 ;  /* 0x0000100092067824 */ /* 0x000fe200078e0206 */
[----:B------:R-:W-:-:S02]  /*172d0*/  F2FP.F16.F32.PACK_AB R160, R160, R122 ;  /* 0x0000007aa0a0723e */ /* 0x000fc400000000ff */
[----:B------:R-:W-:Y:S01]  /*172e0*/  STL [R1+0x240], R10 ;  /* 0x0002400a01007387 */ /* 0x000fe20000100800 */
[----:B------:R-:W-:Y:S02]  /*172f0*/  F2FP.F16.F32.PACK_AB R161, R161, R133 ;  /* 0x00000085a1a1723e */ /* 0x000fe400000000ff */
[----:B------:R-:W-:Y:S01]  /*17300*/  F2FP.F16.F32.PACK_AB R162, R162, R121 ;  /* 0x00000079a2a2723e */ /* 0x000fe200000000ff */
[----:B------:R-:W-:Y:S01]  /*17310*/  STL [R1+0x244], R11 ;  /* 0x0002440b01007387 */ /* 0x000fe20000100800 */
[----:B------:R-:W-:Y:S02]  /*17320*/  F2FP.F16.F32.PACK_AB R163, R132, R163 ;  /* 0x000000a384a3723e */ /* 0x000fe400000000ff */
[----:B------:R-:W-:Y:S01]  /*17330*/  F2FP.F16.F32.PACK_AB R164, R164, R120 ;  /* 0x00000078a4a4723e */ /* 0x000fe200000000ff */
[----:B--2---:R-:W-:Y:S01]  /*17340*/  STL [R1+0x248], R12 ;  /* 0x0002480c01007387 */ /* 0x004fe20000100800 */
[----:B------:R-:W-:Y:S02]  /*17350*/  F2FP.F16.F32.PACK_AB R165, R131, R165 ;  /* 0x000000a583a5723e */ /* 0x000fe400000000ff */
[----:B------:R-:W-:Y:S01]  /*17360*/  F2FP.F16.F32.PACK_AB R166, R166, R130 ;  /* 0x00000082a6a6723e */ /* 0x000fe200000000ff */
[----:B------:R-:W-:Y:S01]  /*17370*/  STL [R1+0x24c], R13 ;  /* 0x00024c0d01007387 */ /* 0x000fe20000100800 */
[----:B------:R-:W-:-:S02]  /*17380*/  F2FP.F16.F32.PACK_AB R167, R129, R167 ;  /* 0x000000a781a7723e */ /* 0x000fc400000000ff */
[----:B------:R-:W-:Y:S01]  /*17390*/  F2FP.F16.F32.PACK_AB R172, R172, R128 ;  /* 0x00000080acac723e */ /* 0x000fe200000000ff */
[----:B------:R-:W-:Y:S01]  /*173a0*/  STL [R1+0x250], R14 ;  /* 0x0002500e01007387 */ /* 0x000fe20000100800 */
[----:B------:R-:W-:Y:S02]  /*173b0*/  F2FP.F16.F32.PACK_AB R173, R127, R173 ;  /* 0x000000ad7fad723e */ /* 0x000fe400000000ff */
[----:B------:R-:W-:Y:S01]  /*173c0*/  F2FP.F16.F32.PACK_AB R174, R126, R174 ;  /* 0x000000ae7eae723e */ /* 0x000fe200000000ff */
[----:B------:R-:W-:Y:S01]  /*173d0*/  STL [R1+0x254], R15 ;  /* 0x0002540f01007387 */ /* 0x000fe20000100800 */
[----:B------:R-:W-:-:S03]  /*173e0*/  F2FP.F16.F32.PACK_AB R175, R175, R125 ;  /* 0x0000007dafaf723e */ /* 0x000fc600000000ff */
[----:B------:R-:W-:Y:S04]  /*173f0*/  STL [R1+0x258], R24 ;  /* 0x0002581801007387 */ /* 0x000fe80000100800 */
[----:B------:R-:W-:Y:S04]  /*17400*/  STL [R1+0x25c], R25 ;  /* 0x00025c1901007387 */ /* 0x000fe80000100800 */
[----:B------:R-:W-:Y:S04]  /*17410*/  STL [R1+0x260], R26 ;  /* 0x0002601a01007387 */ /* 0x000fe80000100800 */
[----:B------:R0:W-:Y:S04]  /*17420*/  STL [R1+0x264], R27 ;  /* 0x0002641b01007387 */ /* 0x0001e80000100800 */
        /* <DEDUP_REMOVED lines=64> */
[----:B---3--:R-:W-:Y:S04]  /*17830*/  STL [R1+0x368], R92 ;  /* 0x0003685c01007387 */ /* 0x008fe80000100800 */
[----:B------:R-:W-:Y:S04]  /*17840*/  STL [R1+0x36c], R93 ;  /* 0x00036c5d01007387 */ /* 0x000fe80000100800 */
[----:B------:R-:W-:Y:S04]  /*17850*/  STL [R1+0x370], R94 ;  /* 0x0003705e01007387 */ /* 0x000fe80000100800 */
[----:B------:R3:W-:Y:S04]  /*17860*/  STL [R1+0x374], R95 ;  /* 0x0003745f01007387 */ /* 0x0007e80000100800 */
[----:B----4-:R-:W-:Y:S04]  /*17870*/  STL [R1+0x378], R96 ;  /* 0x0003786001007387 */ /* 0x010fe80000100800 */
        /* <DEDUP_REMOVED lines=23> */
[----:B------:R4:W-:Y:S04]  /*179f0*/  STL [R1+0x3d8], R123 ;  /* 0x0003d87b01007387 */ /* 0x0009e80000100800 */
[----:B------:R4:W-:Y:S04]  /*17a00*/  STL [R1+0x3dc], R124 ;  /* 0x0003dc7c01007387 */ /* 0x0009e80000100800 */
        /* <DEDUP_REMOVED lines=44> */
[----:B------:R-:W-:Y:S01]  /*17cd0*/  IMAD R5, R5, 0x2, R3 ;  /* 0x0000000205057824 */ /* 0x000fe200078e0203 */
[----:B------:R-:W-:-:S02]  /*17ce0*/  R2UR UR6, R6 ;  /* 0x00000000060672ca */ /* 0x000fc400000e0000 */
[----:B------:R0:W-:Y:S01]  /*17cf0*/  STSM.16.M88.4 [R3], R160 ;  /* 0x000000a003007844 */ /* 0x0001e20000000200 */
[----:B------:R-:W-:Y:S02]  /*17d00*/  R2UR UR7, R7 ;  /* 0x00000000070772ca */ /* 0x000fe400000e0000 */
[----:B------:R-:W-:Y:S02]  /*17d10*/  F2FP.F16.F32.PACK_AB R168, R168, R193 ;  /* 0x000000c1a8a8723e */ /* 0x000fe400000000ff */
[----:B------:R-:W-:Y:S02]  /*17d20*/  F2FP.F16.F32.PACK_AB R169, R9, R169 ;  /* 0x000000a909a9723e */ /* 0x000fe400000000ff */
[----:B------:R-:W-:Y:S02]  /*17d30*/  F2FP.F16.F32.PACK_AB R170, R21, R170 ;  /* 0x000000aa15aa723e */ /* 0x000fe400000000ff */
[----:B------:R-:W-:Y:S01]  /*17d40*/  F2FP.F16.F32.PACK_AB R171, R8, R171 ;  /* 0x000000ab08ab723e */ /* 0x000fe200000000ff */
[----:B0-----:R-:W-:-:S02]  /*17d50*/  IMAD R3, R4, 0x2, R3 ;  /* 0x0000000204037824 */ /* 0x001fc400078e0203 */
[----:B------:R-:W-:-:S03]  /*17d60*/  IMAD R4, R4, 0x2, R5 ;  /* 0x0000000204047824 */ /* 0x000fc600078e0205 */
[----:B------:R-:W-:Y:S04]  /*17d70*/  STSM.16.M88.4 [R3], R164 ;  /* 0x000000a403007844 */ /* 0x000fe80000000200 */
[----:B------:R0:W-:Y:S04]  /*17d80*/  STSM.16.M88.4 [R5], R172 ;  /* 0x000000ac05007844 */ /* 0x0001e80000000200 */
[----:B------:R1:W-:Y:S01]  /*17d90*/  STSM.16.M88.4 [R4], R168 ;  /* 0x000000a804007844 */ /* 0x0003e20000000200 */
[----:B0-----:R-:W-:Y:S02]  /*17da0*/  IMAD.MOV.U32 R5, RZ, RZ, R7 ;  /* 0x000000ffff057224 */ /* 0x001fe400078e0007 */
[----:B-1----:R-:W-:Y:S01]  /*17db0*/  VIADD R4, R6, 0x80 ;  /* 0x0000008006047836 */ /* 0x002fe20000000000 */
[----:B--2---:R-:W-:-:S06]  /*17dc0*/  WARPGROUP.ARRIVE ;  /* 0x00000000000079c5 */ /* 0x004fcc0000000000 */
[----:B------:R-:W-:Y:S01]  /*17dd0*/  HGMMA.64x256x16.F32 R24, R160, gdesc[UR4].tnspB, R24, gsb0 ;  /* 0x43e00004a0187df0 */ /* 0x000fe20008000818 */
[----:B------:R-:W-:Y:S02]  /*17de0*/  R2UR UR6, R4 ;  /* 0x00000000040672ca */ /* 0x000fe400000e0000 */
[----:B------:R-:W-:Y:S01]  /*17df0*/  R2UR UR7, R5 ;  /* 0x00000000050772ca */ /* 0x000fe200000e0000 */
[----:B------:R-:W-:Y:S02]  /*17e00*/  VIADD R4, R6, 0x100 ;  /* 0x0000010006047836 */ /* 0x000fe40000000000 */
        /* <DEDUP_REMOVED lines=279> */
[----:B------:R1:W-:Y:S04]  /*18f80*/  STL [R1+0x210], R4 ;  /* 0x0002100401007387 */ /* 0x0003e80000100800 */
        /* <DEDUP_REMOVED lines=128> */
[----:B-1----:R-:W4:Y:S04]  /*19790*/  LDL R4, [R1+0x28] ;  /* 0x0000280001047983 */ /* 0x002f280000100800 */
[----:B--2---:R3:W5:Y:S01]  /*197a0*/  LDL R3, [R1+0x1c8] ;  /* 0x0001c80001037983 */ /* 0x0047620000100800 */
[----:B------:R-:W-:Y:S01]  /*197b0*/  BSSY B0, `(.L_x_6363) ;  /* 0x0000006000007945 */ /* 0x000fe20003800000 */
[----:B------:R-:W-:Y:S06]  /*197c0*/  BAR.ARV 0xe, 0x100 ;  /* 0x0384000000007b1d */ /* 0x000fec0000002000 */
[----:B----4-:R-:W-:-:S04]  /*197d0*/  LOP3.LUT R4, R4, 0x1, RZ, 0xfc, !PT ;  /* 0x0000000104047812 */ /* 0x010fc800078efcff */
[----:B------:R-:W-:-:S13]  /*197e0*/  ISETP.NE.AND P0, PT, R4, 0x3, PT ;  /* 0x000000030400780c */ /* 0x000fda0003f05270 */
[----:B---3--:R-:W-:Y:S05]  /*197f0*/  @!P0 BRA `(.L_x_6364) ;  /* 0x0000000000048947 */ /* 0x008fea0003800000 */
[----:B------:R-:W-:Y:S01]  /*19800*/  BPT.TRAP 0x1 ;  /* 0x000000040000795c */ /* 0x000fe20000300000 */
.L_x_6364:
[----:B------:R-:W-:Y:S05]  /*19810*/  BSYNC B0 ;  /* 0x0000000000007941 */ /* 0x000fea0003800000 */
.L_x_6363:
        /* <DEDUP_REMOVED lines=9> */
.L_x_6342:
[----:B------:R-:W-:-:S13]  /*198b0*/  ISETP.GE.AND P0, PT, R0, UR42, PT ;  /* 0x0000002a00007c0c */ /* 0x000fda000bf06270 */
[----:B------:R-:W-:Y:S05]  /*198c0*/  @!P0 BRA `(.L_x_6366) ;  /* 0x0000007c00e08947 */ /* 0x000fea0003800000 */
.L_x_6399:
        /* <DEDUP_REMOVED lines=20> */
.L_x_6368:
[----:B------:R-:W-:Y:S05]  /*19a10*/  BSYNC B0 ;  /* 0x0000000000007941 */ /* 0x000fea0003800000 */
.L_x_6367:
        /* <DEDUP_REMOVED lines=9> */
.L_x_6370:
[----:B------:R-:W-:Y:S05]  /*19ab0*/  BSYNC B0 ;  /* 0x0000000000007941 */ /* 0x000fea0003800000 */
.L_x_6369:
[----:B------:R-:W-:Y:S04]  /*19ac0*/  BSSY B0, `(.L_x_6371) ;  /* 0x0000006000007945 */ /* 0x000fe80003800000 */
[----:B-1----:R-:W-:Y:S05]  /*19ad0*/  @P0 BRA `(.L_x_6372) ;  /* 0x0000000000100947 */ /* 0x002fea0003800000 */
[----:B-----5:R-:W-:Y:S01]  /*19ae0*/  IMAD R8, R8, 0x8, R3 ;  /* 0x0000000808087824 */ /* 0x020fe200078e0203 */
[----:B------:R-:W-:-:S04]  /*19af0*/  SHF.L.U32 R9, R9, 0x1f, RZ ;  /* 0x0000001f09097819 */ /* 0x000fc800000006ff */
[----:B------:R-:W1:Y:S02]  /*19b00*/  SYNCS.PHASECHK.TRANS64.TRYWAIT P0, [R8+URZ], R9 ;  /* 0x00000009080075a7 */ /* 0x000e64000800017f */
[----:B-1----:R-:W-:Y:S05]  /*19b10*/  @!P0 BRA `(.L_x_6373) ;  /* 0x0000015400e88947 */ /* 0x002fea0003800000 */
.L_x_6372:
[----:B------:R-:W-:Y:S05]  /*19b20*/  BSYNC B0 ;  /* 0x0000000000007941 */ /* 0x000fea0003800000 */
.L_x_6371:
        /* <DEDUP_REMOVED lines=57> */
.L_x_6375:
[----:B------:R-:W-:Y:S05]  /*19ec0*/  BSYNC B0 ;  /* 0x0000000000007941 */ /* 0x000fea0003800000 */
.L_x_6374:
        /* <DEDUP_REMOVED lines=8> */
.L_x_6377:
[----:B------:R-:W-:Y:S05]  /*19f50*/  BSYNC B0 ;  /* 0x0000000000007941 */ /* 0x000fea0003800000 */
.L_x_6376:
[----:B------:R-:W-:Y:S04]  /*19f60*/  BSSY B0, `(.L_x_6378) ;  /* 0x0000004000007945 */ /* 0x000fe80003800000 */
[----:B-1----:R-:W-:Y:S05]  /*19f70*/  @P0 BRA `(.L_x_6379) ;  /* 0x0000000000080947 */ /* 0x002fea0003800000 */
[----:B------:R-:W1:Y:S02]  /*19f80*/  SYNCS.PHASECHK.TRANS64.TRYWAIT P0, [R4+URZ], R5 ;  /* 0x00000005040075a7 */ /* 0x000e64000800017f */
[----:B-1----:R-:W-:Y:S05]  /*19f90*/  @!P0 BRA `(.L_x_6380) ;  /* 0x0000015000dc8947 */ /* 0x002fea0003800000 */
.L_x_6379:
[----:B------:R-:W-:Y:S05]  /*19fa0*/  BSYNC B0 ;  /* 0x0000000000007941 */ /* 0x000fea0003800000 */
.L_x_6378:
        /* <DEDUP_REMOVED lines=184> */
[----:B------:R-:W-:Y:S01]  /*1ab30*/  VIADD R58, R4, 0x800 ;  /* 0x00000800043a7836 */ /* 0x000fe20000000000 */
[----:B------:R-:W-:Y:S01]  /*1ab40*/  R2UR UR9, R21 ;  /* 0x00000000150972ca */ /* 0x000fe200000e0000 */
        /* <DEDUP_REMOVED lines=247> */
.L_x_6382:
[----:B------:R-:W-:Y:S05]  /*1bac0*/  BSYNC B0 ;  /* 0x0000000000007941 */ /* 0x000fea0003800000 */
.L_x_6381:
        /* <DEDUP_REMOVED lines=10> */
[----:B0-----:R-:W3:Y:S04]  /*1bb70*/  LDL.128 R8, [R1+0xe0] ;  /* 0x0000e00001087983 */ /* 0x001ee80000100c00 */
[----:B--2---:R-:W2:Y:S04]  /*1bb80*/  LD.E R57, desc[UR36][R4.64] ;  /* 0x0000002404397980 */ /* 0x004ea8000c101900 */
[----:B------:R-:W2:Y:S01]  /*1bb90*/  LDL.128 R4, [R1+0xd0] ;  /* 0x0000d00001047983 */ /* 0x000ea20000100c00 */
[----:B----4-:R-:W-:Y:S01]  /*1bba0*/  ISETP.NE.AND P0, PT, R12, 0x1, PT ;  /* 0x000000010c00780c */ /* 0x010fe20003f05270 */
[----:B------:R-:W-:Y:S01]  /*1bbb0*/  IMAD.SHL.U32 R69, R0, 0x40, RZ ;  /* 0x0000004000457824 */ /* 0x000fe200078e00ff */
[----:B---3--:R-:W-:Y:S01]  /*1bbc0*/  ISETP.GE.AND P1, PT, R9, 0x1, PT ;  /* 0x000000010900780c */ /* 0x008fe20003f26270 */
[----:B------:R-:W-:Y:S02]  /*1bbd0*/  BSSY B0, `(.L_x_6383) ;  /* 0x0000078000007945 */ /* 0x000fe40003800000 */
[----:B------:R-:W-:-:S02]  /*1bbe0*/  IMAD.IADD R68, R8, 0x1, -R69 ;  /* 0x0000000108447824 */ /* 0x000fc400078e0a45 */
[-C--:B--2---:R-:W-:Y:S01]  /*1bbf0*/  FMUL.FTZ R21, R28, R57.reuse ;  /* 0x000000391c157220 */ /* 0x084fe20000410000 */
[-C--:B------:R-:W-:Y:S01]  /*1bc00*/  FMUL.FTZ R28, R35, R57.reuse ;  /* 0x00000039231c7220 */ /* 0x080fe20000410000 */
[-C--:B------:R-:W-:Y:S01]  /*1bc10*/  FMUL.FTZ R35, R37, R57.reuse ;  /* 0x0000003925237220 */ /* 0x080fe20000410000 */
[----:B------:R-:W-:Y:S01]  /*1bc20*/  SHF.R.S32.HI R37, RZ, 0x1f, R58 ;  /* 0x0000001fff257819 */ /* 0x000fe2000001143a */
[-C--:B------:R-:W-:Y:S01]  /*1bc30*/  FMUL.FTZ R20, R25, R57.reuse ;  /* 0x0000003919147220 */ /* 0x080fe20000410000 */
[-C--:B------:R-:W-:Y:S02]  /*1bc40*/  FMUL.FTZ R25, R31, R57.reuse ;  /* 0x000000391f197220 */ /* 0x080fe40000410000 */
[----:B------:R-:W-:Y:S01]  /*1bc50*/  LEA.HI R31, R37, R58, RZ, 0x7 ;  /* 0x0000003a251f7211 */ /* 0x000fe200078f38ff */
[-C--:B------:R-:W-:Y:S01]  /*1bc60*/  FMUL.FTZ R62, R32, R57.reuse ;  /* 0x00000039203e7220 */ /* 0x080fe20000410000 */
[-C--:B------:R-:W-:Y:S02]  /*1bc70*/  FMUL.FTZ R32, R39, R57.reuse ;  /* 0x0000003927207220 */ /* 0x080fe40000410000 */
[----:B------:R-:W-:Y:S01]  /*1bc80*/  LOP3.LUT R39, R31, 0xffffff80, RZ, 0xc0, !PT ;  /* 0xffffff801f277812 */ /* 0x000fe200078ec0ff */
[-C--:B------:R-:W-:Y:S01]  /*1bc90*/  FMUL.FTZ R3, R26, R57.reuse ;  /* 0x000000391a037220 */ /* 0x080fe20000410000 */
[-C--:B------:R-:W-:Y:S01]  /*1bca0*/  FMUL.FTZ R44, R44, R57.reuse ;  /* 0x000000392c2c7220 */ /* 0x080fe20000410000 */
[----:B------:R-:W-:-:S02]  /*1bcb0*/  FMUL.FTZ R26, R34, R57 ;  /* 0x00000039221a7220 */ /* 0x000fc40000410000 */
[----:B------:R-:W-:Y:S02]  /*1bcc0*/  IMAD.IADD R39, R58, 0x1, -R39 ;  /* 0x000000013a277824 */ /* 0x000fe400078e0a27 */
[-C--:B------:R-:W-:Y:S01]  /*1bcd0*/  FMUL.FTZ R34, R36, R57.reuse ;  /* 0x0000003924227220 */ /* 0x080fe20000410000 */
[-C--:B------:R-:W-:Y:S01]  /*1bce0*/  FMUL.FTZ R36, R40, R57.reuse ;  /* 0x0000003928247220 */ /* 0x080fe20000410000 */
[----:B------:R0:W1:Y:S01]  /*1bcf0*/  MUFU.TANH R64, R44 ;  /* 0x0000002c00407308 */ /* 0x0000620000002400 */
[-C--:B------:R-:W-:Y:S01]  /*1bd00*/  FMUL.FTZ R45, R45, R57.reuse ;  /* 0x000000392d2d7220 */ /* 0x080fe20000410000 */
[----:B------:R-:W-:Y:S01]  /*1bd10*/  SHF.R.S32.HI R40, RZ, 0x1f, R39 ;  /* 0x0000001fff287819 */ /* 0x000fe20000011427 */
[-C--:B------:R-:W-:Y:S01]  /*1bd20*/  FMUL.FTZ R63, R33, R57.reuse ;  /* 0x00000039213f7220 */ /* 0x080fe20000410000 */
[-C--:B------:R-:W-:Y:S01]  /*1bd30*/  FMUL.FTZ R33, R38, R57.reuse ;  /* 0x0000003926217220 */ /* 0x080fe20000410000 */
[----:B------:R-:W-:Y:S01]  /*1bd40*/  FMUL.FTZ R38, R41, R57 ;  /* 0x0000003929267220 */ /* 0x000fe20000410000 */
[----:B------:R-:W-:-:S02]  /*1bd50*/  LEA.HI R41, R40, R39, RZ, 0x2 ;  /* 0x0000002728297211 */ /* 0x000fc400078f10ff */
[----:B0-----:R-:W-:Y:S01]  /*1bd60*/  LEA.HI R44, R37, R58, RZ, 0x2 ;  /* 0x0000003a252c7211 */ /* 0x001fe200078f10ff */
[----:B------:R0:W2:Y:S01]  /*1bd70*/  MUFU.TANH R66, R45 ;  /* 0x0000002d00427308 */ /* 0x0000a20000002400 */
[-C--:B------:R-:W-:Y:S01]  /*1bd80*/  FMUL.FTZ R14, R24, R57.reuse ;  /* 0x00000039180e7220 */ /* 0x080fe20000410000 */
[-C--:B------:R-:W-:Y:S01]  /*1bd90*/  FMUL.FTZ R24, R30, R57.reuse ;  /* 0x000000391e187220 */ /* 0x080fe20000410000 */
[----:B------:R-:W-:Y:S01]  /*1bda0*/  FMUL.FTZ R30, R42, R57 ;  /* 0x000000392a1e7220 */ /* 0x000fe20000410000 */
[--C-:B------:R-:W-:Y:S02]  /*1bdb0*/  SHF.R.S32.HI R37, RZ, 0x2, R41.reuse ;  /* 0x00000002ff257819 */ /* 0x100fe40000011429 */
[----:B------:R-:W-:Y:S02]  /*1bdc0*/  SHF.R.S32.HI R42, RZ, 0x1f, R41 ;  /* 0x0000001fff2a7819 */ /* 0x000fe40000011429 */
[----:B0-----:R-:W-:Y:S02]  /*1bdd0*/  LOP3.LUT R45, R44, 0xfffffffc, RZ, 0xc0, !PT ;  /* 0xfffffffc2c2d7812 */ /* 0x001fe400078ec0ff */
[----:B------:R-:W-:-:S03]  /*1bde0*/  LEA.HI R42, R42, R37, RZ, 0x3 ;  /* 0x000000252a2a7211 */ /* 0x000fc600078f18ff */
[----:B------:R-:W-:Y:S01]  /*1bdf0*/  IMAD.IADD R45, R58, 0x1, -R45 ;  /* 0x000000013a2d7824 */ /* 0x000fe200078e0a2d */
[----:B------:R-:W-:Y:S02]  /*1be00*/  LEA.HI R40, R40, R39, RZ, 0x5 ;  /* 0x0000002728287211 */ /* 0x000fe400078f28ff */
[----:B------:R-:W-:Y:S02]  /*1be10*/  LOP3.LUT R42, R42, 0xfffffff8, RZ, 0xc0, !PT ;  /* 0xfffffff82a2a7812 */ /* 0x000fe400078ec0ff */
[----:B------:R-:W-:Y:S02]  /*1be20*/  LEA.HI R44, R45, R45, RZ, 0x1 ;  /* 0x0000002d2d2c7211 */ /* 0x000fe400078f08ff */
[----:B------:R-:W-:Y:S02]  /*1be30*/  SHF.R.S32.HI R40, RZ, 0x5, R40 ;  /* 0x00000005ff287819 */ /* 0x000fe40000011428 */
[----:B------:R-:W-:Y:S01]  /*1be40*/  LOP3.LUT R44, R44, 0x1ffffffe, RZ, 0xc0, !PT ;  /* 0x1ffffffe2c2c7812 */ /* 0x000fe200078ec0ff */
[----:B------:R-:W-:-:S02]  /*1be50*/  IMAD.IADD R42, R37, 0x1, -R42 ;  /* 0x00000001252a7824 */ /* 0x000fc400078e0a2a */
[----:B------:R-:W-:Y:S02]  /*1be60*/  IMAD R59, R59, 0x4, R40 ;  /* 0x000000043b3b7824 */ /* 0x000fe400078e0228 */
[----:B------:R-:W-:Y:S02]  /*1be70*/  IMAD.IADD R44, R45, 0x1, -R44 ;  /* 0x000000012d2c7824 */ /* 0x000fe400078e0a2c */
[----:B------:R-:W-:-:S04]  /*1be80*/  IMAD.U32 R45, R59, 0x10, R42 ;  /* 0x000000103b2d7824 */ /* 0x000fc800078e002a */
[----:B------:R-:W-:-:S04]  /*1be90*/  IMAD R44, R44, 0x8, R45 ;  /* 0x000000082c2c7824 */ /* 0x000fc800078e022d */
[----:B------:R-:W-:Y:S01]  /*1bea0*/  @P0 IMAD.HI.U32 R13, R44, R13, RZ ;  /* 0x0000000d2c0d0227 */ /* 0x000fe200078e00ff */
[----:B------:R-:W-:-:S04]  /*1beb0*/  LOP3.LUT R40, R41, 0x7ffffffc, RZ, 0xc0, !PT ;  /* 0x7ffffffc29287812 */ /* 0x000fc800078ec0ff */
[----:B------:R-:W-:Y:S01]  /*1bec0*/  @P0 SHF.R.U32.HI R44, RZ, R60, R13 ;  /* 0x0000003cff2c0219 */ /* 0x000fe2000001160d */
[----:B------:R-:W-:-:S04]  /*1bed0*/  IMAD.IADD R40, R39, 0x1, -R40 ;  /* 0x0000000127287824 */ /* 0x000fc800078e0a28 */
[----:B------:R-:W0:Y:S01]  /*1bee0*/  SHFL.IDX PT, R41, R44, RZ, 0x1c1f ;  /* 0x001c1fff2c297589 */ /* 0x000e2200000e0000 */
[-C--:B------:R-:W-:Y:S01]  /*1bef0*/  FMUL.FTZ R15, R27, R57.reuse ;  /* 0x000000391b0f7220 */ /* 0x080fe20000410000 */
        /* <DEDUP_REMOVED lines=44> */
[----:B------:R-:W1:Y:S08]  /*1c1c0*/  MUFU.TANH R13, R13 ;  /* 0x0000000d000d7308 */ /* 0x000e700000002400 */
[----:B------:R-:W1:Y:S01]  /*1c1d0*/  MUFU.TANH R54, R54 ;  /* 0x0000003600367308 */ /* 0x000e620000002400 */
[----:B------:R-:W-:-:S02]  /*1c1e0*/  IMAD.IADD R58, R42, 0x1, R7 ;  /* 0x000000012a3a7824 */ /* 0x000fc400078e0207 */
[----:B------:R-:W-:Y:S02]  /*1c1f0*/  IMAD.IADD R60, R42, 0x1, R39 ;  /* 0x000000012a3c7824 */ /* 0x000fe400078e0227 */
[--C-:B0-----:R-:W-:Y:S02]  /*1c200*/  IMAD.IADD R6, R58, 0x1, R41.reuse ;  /* 0x000000013a067824 */ /* 0x101fe400078e0229 */
        /* <DEDUP_REMOVED lines=12> */
.L_x_6386:
[----:B------:R-:W-:-:S13]  /*1c2d0*/  ISETP.NE.AND P0, PT, R9, 0x1, PT ;  /* 0x000000010900780c */ /* 0x000fda0003f05270 */
[----:B------:R-:W-:-:S05]  /*1c2e0*/  @P0 IMAD.HI.U32 R42, R8, R10, RZ ;  /* 0x0000000a082a0227 */ /* 0x000fca00078e00ff */
[----:B------:R-:W-:-:S07]  /*1c2f0*/  @P0 SHF.R.U32.HI R8, RZ, R11, R42 ;  /* 0x0000000bff080219 */ /* 0x000fce000001162a */
.L_x_6387:
[----:B------:R-:W-:Y:S05]  /*1c300*/  BSYNC B1 ;  /* 0x0000000000017941 */ /* 0x000fea0003800000 */
.L_x_6385:
[----:B------:R-:W-:-:S04]  /*1c310*/  IMAD R39, R8, R9, -R69 ;  /* 0x0000000908277224 */ /* 0x000fc800078e0a45 */
[----:B------:R-:W-:-:S05]  /*1c320*/  IMAD R8, R40, -0x2, R39 ;  /* 0xfffffffe28087824 */ /* 0x000fca00078e0227 */
[----:B------:R-:W-:Y:S02]  /*1c330*/  VIMNMX R7, R7, R8, !PT ;  /* 0x0000000807077248 */ /* 0x000fe40007fe0100 */
[----:B------:R-:W-:-:S07]  /*1c340*/  VIADDMNMX R6, R8, R9, R6, PT ;  /* 0x0000000908067246 */ /* 0x000fce0003800106 */
.L_x_6384:
[----:B------:R-:W-:Y:S05]  /*1c350*/  BSYNC B0 ;  /* 0x0000000000007941 */ /* 0x000fea0003800000 */
.L_x_6383:
[C---:B------:R-:W-:Y:S01]  /*1c360*/  ISETP.GE.AND P1, PT, R68.reuse, 0x9, PT ;  /* 0x000000094400780c */ /* 0x040fe20003f26270 */
[----:B------:R-:W-:Y:S01]  /*1c370*/  BSSY B0, `(.L_x_6388) ;  /* 0x0000061000007945 */ /* 0x000fe20003800000 */
[----:B------:R-:W-:Y:S02]  /*1c380*/  ISETP.GE.AND P0, PT, R68, 0x2, PT ;  /* 0x000000024400780c */ /* 0x000fe40003f06270 */
[C---:B------:R-:W-:Y:S02]  /*1c390*/  ISETP.GT.AND P2, PT, R7.reuse, 0x8, !P1 ;  /* 0x000000080700780c */ /* 0x040fe40004f44270 */
[----:B------:R-:W-:Y:S02]  /*1c3a0*/  ISETP.GT.AND P3, PT, R7, 0x1, !P0 ;  /* 0x000000010700780c */ /* 0x000fe40004764270 */
[----:B------:R-:W-:Y:S02]  /*1c3b0*/  ISETP.LT.OR P2, PT, R6, 0x9, P2 ;  /* 0x000000090600780c */ /* 0x000fe40001741670 */
[----:B------:R-:W-:-:S02]  /*1c3c0*/  ISETP.GE.AND P4, PT, R68, 0x11, PT ;  /* 0x000000114400780c */ /* 0x000fc40003f86270 */
[----:B------:R-:W-:Y:S02]  /*1c3d0*/  FSEL R61, R21, -INF , !P2 ;  /* 0xff800000153d7808 */ /* 0x000fe40005000000 */
[----:B------:R-:W-:Y:S01]  /*1c3e0*/  ISETP.LT.OR P3, PT, R6, 0x2, P3 ;  /* 0x000000020600780c */ /* 0x000fe20001f61670 */
[----:B------:R-:W0:Y:S01]  /*1c3f0*/  SHFL.IDX PT, R21, R44, 0x1, 0x1c1f ;  /* 0x003c1f002c157f89 */ /* 0x000e2200000e0000 */
        /* <DEDUP_REMOVED lines=38> */
[----:B-1----:R-:W-:Y:S02]  /*1c660*/  FSEL R45, R64, -INF , !P2 ;  /* 0xff800000402d7808 */ /* 0x002fe40005000000 */
        /* <DEDUP_REMOVED lines=41> */
.L_x_6391:
[----:B------:R-:W-:-:S13]  /*1c900*/  ISETP.NE.AND P6, PT, R9, 0x1, PT ;  /* 0x000000010900780c */ /* 0x000fda0003fc5270 */
[----:B------:R-:W-:-:S05]  /*1c910*/  @P6 IMAD.HI.U32 R10, R4, R10, RZ ;  /* 0x0000000a040a6227 */ /* 0x000fca00078e00ff */
[----:B------:R-:W-:-:S07]  /*1c920*/  @P6 SHF.R.U32.HI R4, RZ, R11, R10 ;  /* 0x0000000bff046219 */ /* 0x000fce000001160a */
.L_x_6392:
[----:B------:R-:W-:Y:S05]  /*1c930*/  BSYNC B1 ;  /* 0x0000000000017941 */ /* 0x000fea0003800000 */
.L_x_6390:
[----:B------:R-:W-:-:S04]  /*1c940*/  IMAD R5, R4, R9, -R69 ;  /* 0x0000000904057224 */ /* 0x000fc800078e0a45 */
[----:B------:R-:W-:-:S05]  /*1c950*/  IMAD R40, R40, -0x2, R5 ;  /* 0xfffffffe28287824 */ /* 0x000fca00078e0205 */
[----:B------:R-:W-:Y:S02]  /*1c960*/  VIADDMNMX R6, R40, R9, R6, PT ;  /* 0x0000000928067246 */ /* 0x000fe40003800106 */
[----:B------:R-:W-:-:S07]  /*1c970*/  VIMNMX R7, R7, R40, !PT ;  /* 0x0000002807077248 */ /* 0x000fce0007fe0100 */
.L_x_6389:
[----:B------:R-:W-:Y:S05]  /*1c980*/  BSYNC B0 ;  /* 0x0000000000007941 */ /* 0x000fea0003800000 */
.L_x_6388:
[----:B------:R-:W2:Y:S01]  /*1c990*/  LDL.64 R10, [R1+0x1e0] ;  /* 0x0001e000010a7983 */ /* 0x000ea20000100a00 */
        /* <DEDUP_REMOVED lines=35> */
[----:B------:R-:W-:Y:S01]  /*1cbd0*/  FSEL R30, R30, -INF , !P0 ;  /* 0xff8000001e1e7808 */ /* 0x000fe20004000000 */
[----:B------:R-:W3:Y:S01]  /*1cbe0*/  LDL R14, [R1+0x200] ;  /* 0x00020000010e7983 */ /* 0x000ee20000100800 */
        /* <DEDUP_REMOVED lines=9> */
[C---:B------:R-:W-:Y:S02]  /*1cc80*/  ISETP.LT.OR P2, PT, R6.reuse, 0x2a, P2 ;  /* 0x0000002a0600780c */ /* 0x040fe40001741670 */
[----:B------:R-:W-:Y:S02]  /*1cc90*/  FSEL R50, R31, -INF , !P1 ;  /* 0xff8000001f327808 */ /* 0x000fe40004800000 */
[----:B------:R-:W-:-:S02]  /*1cca0*/  ISETP.LT.OR P3, PT, R6, 0x31, P3 ;  /* 0x000000310600780c */ /* 0x000fc40001f61670 */
[----:B------:R-:W-:Y:S02]  /*1ccb0*/  FSEL R43, R43, -INF , !P2 ;  /* 0xff8000002b2b7808 */ /* 0x000fe40005000000 */
[----:B------:R-:W-:Y:S02]  /*1ccc0*/  ISETP.GT.AND P5, PT, R7, 0x38, !P5 ;  /* 0x000000380700780c */ /* 0x000fe40006fa4270 */
[C---:B------:R-:W-:Y:S02]  /*1ccd0*/  ISETP.LT.OR P4, PT, R6.reuse, 0x32, P4 ;  /* 0x000000320600780c */ /* 0x040fe40002781670 */
[----:B------:R-:W-:Y:S02]  /*1cce0*/  FSEL R37, R37, -INF , !P3 ;  /* 0xff80000025257808 */ /* 0x000fe40005800000 */
[----:B------:R-:W-:Y:S02]  /*1ccf0*/  ISETP.GT.AND P6, PT, R7, 0x39, !P6 ;  /* 0x000000390700780c */ /* 0x000fe400077c4270 */
[----:B------:R-:W-:-:S02]  /*1cd00*/  ISETP.LT.OR P5, PT, R6, 0x39, P5 ;  /* 0x000000390600780c */ /* 0x000fc40002fa1670 */
[----:B------:R-:W-:Y:S02]  /*1cd10*/  FSEL R31, R12, -INF , !P4 ;  /* 0xff8000000c1f7808 */ /* 0x000fe40006000000 */
[----:B------:R-:W-:Y:S02]  /*1cd20*/  ISETP.LT.OR P6, PT, R6, 0x3a, P6 ;  /* 0x0000003a0600780c */ /* 0x000fe400037c1670 */
[----:B------:R-:W-:Y:S01]  /*1cd30*/  FSEL R29, R13, -INF , !P5 ;  /* 0xff8000000d1d7808 */ /* 0x000fe20006800000 */
[----:B------:R-:W4:Y:S01]  /*1cd40*/  LDL.64 R6, [R1+0x1f0] ;  /* 0x0001f00001067983 */ /* 0x000f220000100a00 */
[----:B------:R-:W-:Y:S02]  /*1cd50*/  FSEL R28, R54, -INF , !P6 ;  /* 0xff800000361c7808 */ /* 0x000fe40007000000 */
[----:B--2---:R-:W-:-:S04]  /*1cd60*/  FMNMX.FTZ R3, R67, R10, !PT ;  /* 0x0000000a43037209 */ /* 0x004fc80007810000 */
        /* <DEDUP_REMOVED lines=33> */
[----:B------:R-:W2:Y:S01]  /*1cf80*/  LDL R20, [R1+0x1e4] ;  /* 0x0001e40001147983 */ /* 0x000ea20000100800 */
[----:B0-----:R-:W-:-:S05]  /*1cf90*/  FMNMX.FTZ R3, R8, R3, !PT ;  /* 0x0000000308037209 */ /* 0x001fca0007810000 */
[----:B------:R-:W0:Y:S02]  /*1cfa0*/  SHFL.BFLY PT, R4, R3, 0x1, 0x1f ;  /* 0x0c201f0003047f89 */ /* 0x000e2400000e0000 */
[----:B0-----:R-:W-:Y:S02]  /*1cfb0*/  FMNMX.FTZ R12, R3, R4, !PT ;  /* 0x00000004030c7209 */ /* 0x001fe40007810000 */
[----:B------:R-:W5:Y:S04]  /*1cfc0*/  LDL.64 R4, [R1+0xb8] ;  /* 0x0000b80001047983 */ /* 0x000f680000100a00 */
[----:B------:R-:W-:Y:S04]  /*1cfd0*/  STL [R1+0x1e0], R12 ;  /* 0x0001e00c01007387 */ /* 0x000fe80000100800 */
[----:B------:R-:W3:Y:S04]  /*1cfe0*/  LDL R15, [R1+0x1e0] ;  /* 0x0001e000010f7983 */ /* 0x000ee80000100800 */
[----:B--2---:R-:W0:Y:S02]  /*1cff0*/  SHFL.BFLY PT, R13, R20, 0x2, 0x1f ;  /* 0x0c401f00140d7f89 */ /* 0x004e2400000e0000 */
[----:B0-----:R-:W-:-:S05]  /*1d000*/  FMNMX.FTZ R13, R13, R20, !PT ;  /* 0x000000140d0d7209 */ /* 0x001fca0007810000 */
[----:B------:R-:W0:Y:S01]  /*1d010*/  SHFL.BFLY PT, R8, R13, 0x1, 0x1f ;  /* 0x0c201f000d087f89 */ /* 0x000e2200000e0000 */
[----:B---3--:R-:W-:Y:S02]  /*1d020*/  FSETP.NEU.FTZ.AND P0, PT, R15, -INF , PT ;  /* 0xff8000000f00780b */ /* 0x008fe40003f1d000 */
[----:B0-----:R-:W-:Y:S02]  /*1d030*/  FMNMX.FTZ R8, R13, R8, !PT ;  /* 0x000000080d087209 */ /* 0x001fe40007810000 */
[----:B------:R-:W-:Y:S02]  /*1d040*/  FSEL R3, R15, RZ, P0 ;  /* 0x000000ff0f037208 */ /* 0x000fe40000000000 */
[----:B------:R-:W-:-:S03]  /*1d050*/  FSETP.NEU.FTZ.AND P0, PT, R8, -INF , PT ;  /* 0xff8000000800780b */ /* 0x000fc60003f1d000 */
[----:B------:R-:W-:Y:S01]  /*1d060*/  FADD.FTZ R3, R10, -R3 ;  /* 0x800000030a037221 */ /* 0x000fe20000010000 */
[----:B------:R-:W-:-:S05]  /*1d070*/  FSEL R10, R8, RZ, P0 ;  /* 0x000000ff080a7208 */ /* 0x000fca0000000000 */
        /* <DEDUP_REMOVED lines=9> */
[----:B-----5:R-:W2:Y:S01]  /*1d110*/  LD.E R9, desc[UR36][R4.64+0x4] ;  /* 0x0000042404097980 */ /* 0x020ea2000c101900 */
        /* <DEDUP_REMOVED lines=12> */
.L_x_6394:
[----:B------:R-:W-:Y:S05]  /*1d1e0*/  BSYNC B0 ;  /* 0x0000000000007941 */ /* 0x000fea0003800000 */
.L_x_6393:
        /* <DEDUP_REMOVED lines=9> */
.L_x_6396:
[----:B------:R-:W-:Y:S05]  /*1d280*/  BSYNC B0 ;  /* 0x0000000000007941 */ /* 0x000fea0003800000 */
.L_x_6395:
[----:B------:R-:W2:Y:S04]  /*1d290*/  LDL R63, [R1+0x200] ;  /* 0x00020000013f7983 */ /* 0x000ea80000100800 */
[----:B------:R-:W2:Y:S04]  /*1d2a0*/  LDL.64 R10, [R1+0x1e0] ;  /* 0x0001e000010a7983 */ /* 0x000ea80000100a00 */
[----:B------:R-:W3:Y:S04]  /*1d2b0*/  LDL.64 R8, [R1+0x1f0] ;  /* 0x0001f00001087983 */ /* 0x000ee80000100a00 */
[----:B------:R-:W4:Y:S04]  /*1d2c0*/  LDL.64 R24, [R1+0x400] ;  /* 0x0004000001187983 */ /* 0x000f280000100a00 */
[----:B------:R-:W3:Y:S04]  /*1d2d0*/  LDL.64 R26, [R1+0x408] ;  /* 0x00040800011a7983 */ /* 0x000ee80000100a00 */
        /* <DEDUP_REMOVED lines=12> */
[----:B0-----:R-:W3:Y:S04]  /*1d3a0*/  LDL.64 R6, [R1+0x238] ;  /* 0x0002380001067983 */ /* 0x001ee80000100a00 */
        /* <DEDUP_REMOVED lines=13> */
[----:B------:R-:W3:Y:S01]  /*1d480*/  LDL R144, [R1+0x1c8] ;  /* 0x0001c80001907983 */ /* 0x000ee20000100800 */
[C---:B--2---:R-:W-:Y:S01]  /*1d490*/  FMUL.FTZ R3, R10.reuse, R63 ;  /* 0x0000003f0a037220 */ /* 0x044fe20000410000 */
[----:B------:R-:W-:-:S04]  /*1d4a0*/  FSETP.NEU.FTZ.AND P0, PT, R10, -INF , PT ;  /* 0xff8000000a00780b */ /* 0x000fc80003f1d000 */
[----:B------:R-:W-:Y:S01]  /*1d4b0*/  FSEL R10, R3, RZ, P0 ;  /* 0x000000ff030a7208 */ /* 0x000fe20000000000 */
[C---:B------:R-:W-:Y:S01]  /*1d4c0*/  FMUL.FTZ R3, R11.reuse, R63 ;  /* 0x0000003f0b037220 */ /* 0x040fe20000410000 */
        /* <DEDUP_REMOVED lines=26> */
[-C--:B------:R-:W-:Y:S01]  /*1d670*/  FFMA.FTZ R193, R35, R63.reuse, -R10 ;  /* 0x0000003f23c17223 */ /* 0x080fe2000001080a */
        /* <DEDUP_REMOVED lines=8> */
[----:B------:R-:W-:Y:S01]  /*1d700*/  FFMA.FTZ R171, R29, R63, -R11 ;  /* 0x0000003f1dab7223 */ /* 0x000fe2000001080b */
[C---:B----4-:R-:W-:Y:S01]  /*1d710*/  FMUL.FTZ R25, R131.reuse, R25 ;  /* 0x0000001983197220 */ /* 0x050fe20000410000 */
[C---:B------:R-:W-:Y:S01]  /*1d720*/  FMUL.FTZ R24, R131.reuse, R24 ;  /* 0x0000001883187220 */ /* 0x040fe20000410000 */
[C---:B---3--:R-:W-:Y:S01]  /*1d730*/  FMUL.FTZ R27, R130.reuse, R27 ;  /* 0x0000001b821b7220 */ /* 0x048fe20000410000 */
[----:B------:R-:W-:Y:S01]  /*1d740*/  FMUL.FTZ R26, R130, R26 ;  /* 0x0000001a821a7220 */ /* 0x000fe20000410000 */
        /* <DEDUP_REMOVED lines=19> */
[C---:B------:R-:W-:Y:S01]  /*1d880*/  FMUL.FTZ R103, R131.reuse, R103 ;  /* 0x0000006783677220 */ /* 0x040fe20000410000 */
[C---:B------:R-:W-:Y:S01]  /*1d890*/  FMUL.FTZ R102, R131.reuse, R102 ;  /* 0x0000006683667220 */ /* 0x040fe20000410000 */
[C---:B------:R-:W-:Y:S01]  /*1d8a0*/  FMUL.FTZ R109, R131.reuse, R101 ;  /* 0x00000065836d7220 */ /* 0x040fe20000410000 */
[----:B------:R-:W-:Y:S01]  /*1d8b0*/  FMUL.FTZ R108, R131, R100 ;  /* 0x00000064836c7220 */ /* 0x000fe20000410000 */
[----:B------:R-:W-:Y:S01]  /*1d8c0*/  FMUL.FTZ R111, R130, R111 ;  /* 0x0000006f826f7220 */ /* 0x000fe20000410000 */
[----:B------:R-:W0:Y:S01]  /*1d8d0*/  MUFU.EX2 R162, R162 ;  /* 0x000000a200a27308 */ /* 0x000e220000000800 */
[----:B-1----:R-:W-:Y:S01]  /*1d8e0*/  FADD.FTZ R10, R161, R10 ;  /* 0x0000000aa10a7221 */ /* 0x002fe20000010000 */
[----:B--2---:R-:W-:Y:S01]  /*1d8f0*/  FADD.FTZ R8, R120, R3 ;  /* 0x0000000378087221 */ /* 0x004fe20000010000 */
[C---:B------:R-:W-:Y:S01]  /*1d900*/  FMUL.FTZ R110, R130.reuse, R110 ;  /* 0x0000006e826e7220 */ /* 0x040fe20000410000 */
[C---:B------:R-:W-:Y:S01]  /*1d910*/  FMUL.FTZ R113, R130.reuse, R105 ;  /* 0x0000006982717220 */ /* 0x040fe20000410000 */
[C---:B------:R-:W-:Y:S01]  /*1d920*/  FMUL.FTZ R112, R130.reuse, R104 ;  /* 0x0000006882707220 */ /* 0x040fe20000410000 */
[C---:B------:R-:W-:Y:S01]  /*1d930*/  FMUL.FTZ R7, R130.reuse, R7 ;  /* 0x0000000782077220 */ /* 0x040fe20000410000 */
[----:B------:R-:W-:Y:S01]  /*1d940*/  FMUL.FTZ R6, R130, R6 ;  /* 0x0000000682067220 */ /* 0x000fe20000410000 */
        /* <DEDUP_REMOVED lines=9> */
[----:B------:R-:W4:Y:S04]  /*1d9e0*/  LDL.64 R58, [R1+0x3c0] ;  /* 0x0003c000013a7983 */ /* 0x000f280000100a00 */
[----:B------:R-:W4:Y:S01]  /*1d9f0*/  LDL.64 R56, [R1+0x3d0] ;  /* 0x0003d00001387983 */ /* 0x000f220000100a00 */
[----:B------:R-:W1:Y:S01]  /*1da00*/  MUFU.EX2 R164, R164 ;  /* 0x000000a400a47308 */ /* 0x000e620000000800 */
[----:B0-----:R-:W-:Y:S01]  /*1da10*/  FADD.FTZ R8, R128, R9 ;  /* 0x0000000980087221 */ /* 0x001fe20000010000 */
[----:B------:R-:W-:Y:S01]  /*1da20*/  FADD.FTZ R3, R162, R3 ;  /* 0x00000003a2037221 */ /* 0x000fe20000010000 */
[----:B------:R-:W4:Y:S04]  /*1da30*/  LDL.64 R44, [R1+0x3e0] ;  /* 0x0003e000012c7983 */ /* 0x000f280000100a00 */
[----:B------:R-:W4:Y:S01]  /*1da40*/  LDL.64 R48, [R1+0x258] ;  /* 0x0002580001307983 */ /* 0x000f220000100a00 */
[----:B------:R-:W0:Y:S08]  /*1da50*/  MUFU.EX2 R167, R167 ;  /* 0x000000a700a77308 */ /* 0x000e300000000800 */
[----:B------:R-:W0:Y:S01]  /*1da60*/  MUFU.EX2 R166, R166 ;  /* 0x000000a600a67308 */ /* 0x000e220000000800 */
[----:B-1----:R-:W-:Y:S01]  /*1da70*/  FADD.FTZ R8, R165, R8 ;  /* 0x00000008a5087221 */ /* 0x002fe20000010000 */
[----:B------:R-:W-:Y:S01]  /*1da80*/  FADD.FTZ R3, R118, R3 ;  /* 0x0000000376037221 */ /* 0x000fe20000010000 */
[----:B------:R-:W4:Y:S04]  /*1da90*/  LDL.64 R52, [R1+0x3f0] ;  /* 0x0003f00001347983 */ /* 0x000f280000100a00 */
[----:B------:R-:W4:Y:S01]  /*1daa0*/  LDL.64 R46, [R1+0x268] ;  /* 0x00026800012e7983 */ /* 0x000f220000100a00 */
[----:B------:R-:W1:Y:S08]  /*1dab0*/  MUFU.EX2 R125, R125 ;  /* 0x0000007d007d7308 */ /* 0x000e700000000800 */
[----:B------:R-:W1:Y:S01]  /*1dac0*/  MUFU.EX2 R126, R126 ;  /* 0x0000007e007e7308 */ /* 0x000e620000000800 */
[----:B------:R-:W-:Y:S01]  /*1dad0*/  FADD.FTZ R8, R127, R8 ;  /* 0x000000087f087221 */ /* 0x000fe20000010000 */
[----:B------:R-:W-:Y:S01]  /*1dae0*/  FADD.FTZ R3, R164, R3 ;  /* 0x00000003a4037221 */ /* 0x000fe20000010000 */
[----:B------:R-:W4:Y:S04]  /*1daf0*/  LDL.64 R50, [R1+0x248] ;  /* 0x0002480001327983 */ /* 0x000f280000100a00 */
[----:B------:R-:W4:Y:S01]  /*1db00*/  LDL.64 R34, [R1+0x278] ;  /* 0x0002780001227983 */ /* 0x000f220000100a00 */
[----:B------:R-:W1:Y:S08]  /*1db10*/  MUFU.EX2 R173, R173 ;  /* 0x000000ad00ad7308 */ /* 0x000e700000000800 */
        /* <DEDUP_REMOVED lines=9> */
[----:B------:R-:W4:Y:S05]  /*1dbb0*/  LDL.64 R32, [R1+0x2d8] ;  /* 0x0002d80001207983 */ /* 0x000f2a0000100a00 */
[----:B------:R-:W1:Y:S01]  /*1dbc0*/  MUFU.EX2 R121, R121 ;  /* 0x0000007900797308 */ /* 0x000e620000000800 */
[----:B------:R-:W-:-:S07]  /*1dbd0*/  FFMA.FTZ R9, R31, R63, -R11 ;  /* 0x0000003f1f097223 */ /* 0x000fce000001080b */
        /* <DEDUP_REMOVED lines=14> */
[----:B------:R-:W4:Y:S04]  /*1dcc0*/  LDL.64 R62, [R1+0x3a0] ;  /* 0x0003a000013e7983 */ /* 0x000f280000100a00 */
[----:B------:R-:W4:Y:S01]  /*1dcd0*/  LDL.64 R30, [R1+0x2e8] ;  /* 0x0002e800011e7983 */ /* 0x000f220000100a00 */
[----:B------:R-:W-:Y:S03]  /*1dce0*/  MUFU.EX2 R168, R168 ;  /* 0x000000a800a87308 */ /* 0x000fe60000000800 */
[----:B------:R-:W4:Y:S04]  /*1dcf0*/  LDL.64 R92, [R1+0x348] ;  /* 0x00034800015c7983 */ /* 0x000f280000100a00 */
[----:B------:R-:W4:Y:S01]  /*1dd00*/  LDL.64 R100, [R1+0x388] ;  /* 0x0003880001647983 */ /* 0x000f220000100a00 */
[----:B------:R-:W1:Y:S01]  /*1dd10*/  MUFU.EX2 R9, R9 ;  /* 0x0000000900097308 */ /* 0x000e620000000800 */
[----:B------:R-:W-:Y:S01]  /*1dd20*/  FADD.FTZ R28, R175, R10 ;  /* 0x0000000aaf1c7221 */ /* 0x000fe20000010000 */
[----:B------:R-:W-:Y:S01]  /*1dd30*/  FADD.FTZ R10, R174, R3 ;  /* 0x00000003ae0a7221 */ /* 0x000fe20000010000 */
[----:B------:R-:W4:Y:S05]  /*1dd40*/  LDL.64 R104, [R1+0x3c8] ;  /* 0x0003c80001687983 */ /* 0x000f2a0000100a00 */
[----:B------:R-:W-:Y:S08]  /*1dd50*/  MUFU.EX2 R170, R170 ;  /* 0x000000aa00aa7308 */ /* 0x000ff00000000800 */
[----:B------:R-:W1:Y:S01]  /*1dd60*/  MUFU.EX2 R171, R171 ;  /* 0x000000ab00ab7308 */ /* 0x000e620000000800 */
[----:B0-----:R-:W-:Y:S01]  /*1dd70*/  FADD.FTZ R28, R169, R28 ;  /* 0x0000001ca91c7221 */ /* 0x001fe20000010000 */
[----:B------:R-:W-:-:S06]  /*1dd80*/  FADD.FTZ R3, R195, R10 ;  /* 0x0000000ac3037221 */ /* 0x000fcc0000010000 */
[----:B------:R-:W0:Y:S08]  /*1dd90*/  MUFU.EX2 R193, R193 ;  /* 0x000000c100c17308 */ /* 0x000e300000000800 */
[----:B------:R-:W0:Y:S01]  /*1dda0*/  MUFU.EX2 R8, R8 ;  /* 0x0000000800087308 */ /* 0x000e220000000800 */
[----:B-1----:R-:W-:Y:S01]  /*1ddb0*/  FADD.FTZ R28, R9, R28 ;  /* 0x0000001c091c7221 */ /* 0x002fe20000010000 */
[----:B------:R-:W-:-:S03]  /*1ddc0*/  FADD.FTZ R3, R168, R3 ;  /* 0x00000003a8037221 */ /* 0x000fc60000010000 */
[----:B------:R-:W-:Y:S01]  /*1ddd0*/  FADD.FTZ R11, R171, R28 ;  /* 0x0000001cab0b7221 */ /* 0x000fe20000010000 */
[----:B------:R-:W-:Y:S01]  /*1dde0*/  FADD.FTZ R10, R170, R3 ;  /* 0x00000003aa0a7221 */ /* 0x000fe20000010000 */
[----:B------:R-:W4:Y:S03]  /*1ddf0*/  LDL.64 R28, [R1+0x2f8] ;  /* 0x0002f800011c7983 */ /* 0x000f260000100a00 */
[----:B0-----:R-:W-:Y:S01]  /*1de00*/  FADD.FTZ R10, R193, R10 ;  /* 0x0000000ac10a7221 */ /* 0x001fe20000010000 */
[----:B------:R-:W-:-:S05]  /*1de10*/  FADD.FTZ R11, R8, R11 ;  /* 0x0000000b080b7221 */ /* 0x000fca0000010000 */
[----:B------:R0:W-:Y:S01]  /*1de20*/  STL.64 [R1+0x1f0], R10 ;  /* 0x0001f00a01007387 */ /* 0x0001e20000100a00 */
[----:B------:R-:W-:Y:S06]  /*1de30*/  BAR.SYNC.DEFER_BLOCKING 0xf, 0x100 ;  /* 0x03c4000000007b1d */ /* 0x000fec0000010000 */
[----:B0-----:R-:W4:Y:S04]  /*1de40*/  LDL.64 R10, [R1+0x350] ;  /* 0x00035000010a7983 */ /* 0x001f280000100a00 */
[----:B------:R-:W4:Y:S04]  /*1de50*/  LD.E.64 R88, desc[UR36][R4.64+0x8] ;  /* 0x0000082404587980 */ /* 0x000f28000c101b00 */
[----:B------:R-:W4:Y:S04]  /*1de60*/  LD.E.64 R4, desc[UR36][R4.64] ;  /* 0x0000002404047980 */ /* 0x000f28000c101b00 */
        /* <DEDUP_REMOVED lines=13> */
[----:B0-----:R-:W4:Y:S04]  /*1df40*/  LDL.64 R24, [R1+0x2c8] ;  /* 0x0002c80001187983 */ /* 0x001f280000100a00 */
[----:B-1----:R-:W4:Y:S04]  /*1df50*/  LDL.64 R26, [R1+0x308] ;  /* 0x00030800011a7983 */ /* 0x002f280000100a00 */
[----:B------:R-:W4:Y:S04]  /*1df60*/  LDL.64 R12, [R1+0x318] ;  /* 0x00031800010c7983 */ /* 0x000f280000100a00 */
[----:B------:R-:W4:Y:S04]  /*1df70*/  LDL.64 R20, [R1+0x328] ;  /* 0x0003280001147983 */ /* 0x000f280000100a00 */
[----:B------:R-:W4:Y:S04]  /*1df80*/  LDL.64 R14, [R1+0x338] ;  /* 0x00033800010e7983 */ /* 0x000f280000100a00 */
[----:B------:R-:W4:Y:S04]  /*1df90*/  LDL.64 R94, [R1+0x358] ;  /* 0x00035800015e7983 */ /* 0x000f280000100a00 */
[----:B------:R-:W4:Y:S04]  /*1dfa0*/  LDL.64 R96, [R1+0x368] ;  /* 0x0003680001607983 */ /* 0x000f280000100a00 */
[----:B------:R-:W4:Y:S04]  /*1dfb0*/  LDL.64 R98, [R1+0x378] ;  /* 0x0003780001627983 */ /* 0x000f280000100a00 */
[----:B--2---:R-:W2:Y:S04]  /*1dfc0*/  LDL.64 R102, [R1+0x398] ;  /* 0x0003980001667983 */ /* 0x004ea80000100a00 */
[----:B------:R-:W2:Y:S04]  /*1dfd0*/  LDL.64 R106, [R1+0x3a8] ;  /* 0x0003a800016a7983 */ /* 0x000ea80000100a00 */
[----:B------:R-:W2:Y:S04]  /*1dfe0*/  LDL.64 R108, [R1+0x3b8] ;  /* 0x0003b800016c7983 */ /* 0x000ea80000100a00 */
[----:B------:R-:W2:Y:S04]  /*1dff0*/  LDL.64 R110, [R1+0x3d8] ;  /* 0x0003d800016e7983 */ /* 0x000ea80000100a00 */
[----:B---3--:R-:W3:Y:S04]  /*1e000*/  LDL.64 R112, [R1+0x3e8] ;  /* 0x0003e80001707983 */ /* 0x008ee80000100a00 */
        /* <DEDUP_REMOVED lines=98> */
[----:B------:R1:W-:Y:S04]  /*1e630*/  STL.64 [R1+0x350], R10 ;  /* 0x0003500a01007387 */ /* 0x0003e80000100a00 */
        /* <DEDUP_REMOVED lines=208> */
[----:B---3--:R-:W-:Y:S01]  /*1f340*/  STL [R1+0x250], R14 ;  /* 0x0002500e01007387 */ /* 0x008fe20000100800 */
[----:B------:R-:W-:Y:S02]  /*1f350*/  F2FP.F16.F32.PACK_AB R173, R123, R173 ;  /* 0x000000ad7bad723e */ /* 0x000fe400000000ff */
[----:B------:R-:W-:Y:S01]  /*1f360*/  F2FP.F16.F32.PACK_AB R174, R174, R122 ;  /* 0x0000007aaeae723e */ /* 0x000fe200000000ff */
[----:B------:R-:W-:Y:S01]  /*1f370*/  STL [R1+0x254], R15 ;  /* 0x0002540f01007387 */ /* 0x000fe20000100800 */
[----:B------:R-:W-:-:S03]  /*1f380*/  F2FP.F16.F32.PACK_AB R175, R175, R121 ;  /* 0x00000079afaf723e */ /* 0x000fc600000000ff */
        /* <DEDUP_REMOVED lines=110> */
[----:B0-----:R-:W4:Y:S04]  /*1fa70*/  LDL.128 R24, [R1+0x210] ;  /* 0x0002100001187983 */ /* 0x001f280000100c00 */
[----:B-1----:R-:W4:Y:S04]  /*1fa80*/  LDL.128 R28, [R1+0x220] ;  /* 0x00022000011c7983 */ /* 0x002f280000100c00 */
[----:B--2---:R-:W2:Y:S04]  /*1fa90*/  LDL.128 R32, [R1+0x230] ;  /* 0x0002300001207983 */ /* 0x004ea80000100c00 */
[----:B---3--:R-:W2:Y:S04]  /*1faa0*/  LDL.128 R36, [R1+0x240] ;  /* 0x0002400001247983 */ /* 0x008ea80000100c00 */
        /* <DEDUP_REMOVED lines=464> */
.L_x_6398:
[----:B------:R-:W-:Y:S05]  /*217b0*/  BSYNC B0 ;  /* 0x0000000000007941 */ /* 0x000fea0003800000 */
.L_x_6397:
[----:B------:R-:W2:Y:S04]  /*217c0*/  LDL.64 R6, [R1+0x48] ;  /* 0x0000480001067983 */ /* 0x000ea80000100a00 */
[----:B------:R-:W3:Y:S01]  /*217d0*/  LDL R4, [R1+0x34] ;  /* 0x0000340001047983 */ /* 0x000ee20000100800 */
[C---:B------:R-:W-:Y:S01]  /*217e0*/  ISETP.GT.AND P0, PT, R0.reuse, UR42, PT ;  /* 0x0000002a00007c0c */ /* 0x040fe2000bf04270 */
[----:B------:R-:W-:Y:S01]  /*217f0*/  VIADD R0, R0, 0xffffffff ;  /* 0xffffffff00007836 */ /* 0x000fe20000000000 */
[----:B--2---:R-:W-:-:S05]  /*21800*/  MOV R6, R6 ;  /* 0x0000000600067202 */ /* 0x004fca0000000f00 */
[----:B-----5:R-:W-:-:S05]  /*21810*/  IMAD R3, R3, 0x8, R6 ;  /* 0x0000000803037824 */ /* 0x020fca00078e0206 */
[----:B---3--:R-:W-:-:S04]  /*21820*/  PRMT R3, R4, 0x654, R3 ;  /* 0x0000065404037816 */ /* 0x008fc80000000003 */
[----:B------:R1:W-:Y:S01]  /*21830*/  SYNCS.ARRIVE.TRANS64.RED.A1T0 RZ, [R3+URZ], RZ ;  /* 0x000000ff03ff79a7 */ /* 0x0003e2000810043f */
[----:B------:R-:W-:Y:S05]  /*21840*/  @P0 BRA `(.L_x_6399) ;  /* 0xffffff8000200947 */ /* 0x000fea000383ffff */
.L_x_6366:
[----:B------:R-:W-:Y:S05]  /*21850*/  WARPSYNC.ALL ;  /* 0x0000000000007948 */ /* 0x000fea0003800000 */
[----:B------:R-:W2:Y:S04]  /*21860*/  LDL R5, [R1+0x1f0] ;  /* 0x0001f00001057983 */ /* 0x000ea80000100800 */
[----:B------:R-:W3:Y:S04]  /*21870*/  LDL R8, [R1+0x1f4] ;  /* 0x0001f40001087983 */ /* 0x000ee80000100800 */
[----:B------:R-:W4:Y:S01]  /*21880*/  LDL.64 R10, [R1+0xb8] ;  /* 0x0000b800010a7983 */ /* 0x000f220000100a00 */
[----:B------:R-:W-:Y:S08]  /*21890*/  BAR.ARV 0x8, 0x100 ;  /* 0x0204000000007b1d */ /* 0x000ff00000002000 */
[----:B------:R-:W-:Y:S06]  /*218a0*/  BAR.SYNC.DEFER_BLOCKING 0xf, 0x100 ;  /* 0x03c4000000007b1d */ /* 0x000fec0000010000 */
[----:B--2---:R-:W2:Y:S02]  /*218b0*/  SHFL.BFLY PT, R0, R5, 0x2, 0x1f ;  /* 0x0c401f0005007f89 */ /* 0x004ea400000e0000 */
[----:B--2---:R-:W-:-:S05]  /*218c0*/  FADD.FTZ R0, R5, R0 ;  /* 0x0000000005007221 */ /* 0x004fca0000010000 */
[----:B01----:R-:W0:Y:S02]  /*218d0*/  SHFL.BFLY PT, R3, R0, 0x1, 0x1f ;  /* 0x0c201f0000037f89 */ /* 0x003e2400000e0000 */
[----:B0-----:R-:W-:-:S05]  /*218e0*/  FADD.FTZ R4, R0, R3 ;  /* 0x0000000300047221 */ /* 0x001fca0000010000 */
        /* <DEDUP_REMOVED lines=15> */
[----:B------:R-:W-:Y:S02]  /*219e0*/  IMAD.MOV.U32 R8, RZ, RZ, -0x800000 ;  /* 0xff800000ff087424 */ /* 0x000fe400078e00ff */
[----:B0-----:R-:W-:Y:S01]  /*219f0*/  @P2 FMUL.FTZ R20, R9, 0.69314718246459960938 ;  /* 0x3f31721809142820 */ /* 0x001fe20000410000 */
[----:B-1----:R-:W-:Y:S01]  /*21a00*/  @P1 FMUL.FTZ R6, R6, 0.69314718246459960938 ;  /* 0x3f31721806061820 */ /* 0x002fe20000410000 */
[----:B------:R-:W-:Y:S01]  /*21a10*/  STL [R1+0x1f4], R12 ;  /* 0x0001f40c01007387 */ /* 0x000fe20000100800 */
[----:B---3--:R-:W-:-:S04]  /*21a20*/  @P2 FMUL.FTZ R7, R7, 0.69314718246459960938 ;  /* 0x3f31721807072820 */ /* 0x008fc80000410000 */
[----:B-----5:R-:W-:-:S05]  /*21a30*/  @P2 FFMA.FTZ R8, R7, R14, R20 ;  /* 0x0000000e07082223 */ /* 0x020fca0000010014 */
[----:B------:R0:W-:Y:S01]  /*21a40*/  STL [R1+0x1f4], R8 ;  /* 0x0001f40801007387 */ /* 0x0001e20000100800 */
[----:B--2---:R-:W-:-:S04]  /*21a50*/  @P1 FMUL.FTZ R5, R5, 0.69314718246459960938 ;  /* 0x3f31721805051820 */ /* 0x004fc80000410000 */
[----:B----4-:R-:W-:Y:S02]  /*21a60*/  @P1 FFMA.FTZ R0, R5, R4, R6 ;  /* 0x0000000405001223 */ /* 0x010fe40000010006 */
[----:B------:R-:W2:Y:S04]  /*21a70*/  LDL R4, [R1+0x1c8] ;  /* 0x0001c80001047983 */ /* 0x000ea80000100800 */
[----:B------:R1:W-:Y:S04]  /*21a80*/  STL [R1+0x1f0], R0 ;  /* 0x0001f00001007387 */ /* 0x0003e80000100800 */
[----:B------:R-:W3:Y:S02]  /*21a90*/  LD.E R3, desc[UR36][R10.64+0x4] ;  /* 0x000004240a037980 */ /* 0x000ee4000c101900 */
[----:B---3--:R-:W-:-:S13]  /*21aa0*/  ISETP.NE.AND P0, PT, R3, RZ, PT ;  /* 0x000000ff0300720c */ /* 0x008fda0003f05270 */
        /* <DEDUP_REMOVED lines=21> */
[----:B0-----:R-:W3:Y:S04]  /*21c00*/  LDL.64 R8, [R1+0x400] ;  /* 0x0004000001087983 */ /* 0x001ee80000100a00 */
[----:B------:R-:W4:Y:S04]  /*21c10*/  LDL.64 R6, [R1+0x408] ;  /* 0x0004080001067983 */ /* 0x000f280000100a00 */
        /* <DEDUP_REMOVED lines=62> */
[----:B------:R-:W-:Y:S01]  /*22000*/  ISETP.NE.AND P0, PT, R134, 0x2, PT ;  /* 0x000000028600780c */ /* 0x000fe20003f05270 */
[-C--:B---3--:R-:W-:Y:S01]  /*22010*/  FMUL.FTZ R9, R9, R3.reuse ;  /* 0x0000000309097220 */ /* 0x088fe20000410000 */
[-C--:B------:R-:W-:Y:S01]  /*22020*/  FMUL.FTZ R8, R8, R3.reuse ;  /* 0x0000000308087220 */ /* 0x080fe20000410000 */
[-C--:B----4-:R-:W-:Y:S01]  /*22030*/  FMUL.FTZ R7, R7, R0.reuse ;  /* 0x0000000007077220 */ /* 0x090fe20000410000 */
[-C--:B------:R-:W-:Y:S01]  /*22040*/  FMUL.FTZ R6, R6, R0.reuse ;  /* 0x0000000006067220 */ /* 0x080fe20000410000 */
[-C--:B-----5:R-:W-:Y:S01]  /*22050*/  FMUL.FTZ R5, R5, R3.reuse ;  /* 0x0000000305057220 */ /* 0x0a0fe20000410000 */
[-C--:B------:R-:W-:Y:S01]  /*22060*/  FMUL.FTZ R4, R4, R3.reuse ;  /* 0x0000000304047220 */ /* 0x080fe20000410000 */
[----:B------:R0:W-:Y:S04]  /*22070*/  STL.64 [R1+0x400], R8 ;  /* 0x0004000801007387 */ /* 0x0001e80000100a00 */
[----:B------:R1:W-:Y:S04]  /*22080*/  STL.64 [R1+0x408], R6 ;  /* 0x0004080601007387 */ /* 0x0003e80000100a00 */
[----:B------:R2:W-:Y:S04]  /*22090*/  STL.64 [R1+0x210], R4 ;  /* 0x0002100401007387 */ /* 0x0005e80000100a00 */
[----:B0-----:R-:W3:Y:S04]  /*220a0*/  LDL.64 R8, [R1+0x3f8] ;  /* 0x0003f80001087983 */ /* 0x001ee80000100a00 */
[----:B-1----:R-:W4:Y:S04]  /*220b0*/  LDL.64 R6, [R1+0x3c8] ;  /* 0x0003c80001067983 */ /* 0x002f280000100a00 */
[----:B--2---:R-:W2:Y:S04]  /*220c0*/  LDL.64 R4, [R1+0x3e8] ;  /* 0x0003e80001047983 */ /* 0x004ea80000100a00 */
[----:B------:R-:W5:Y:S01]  /*220d0*/  @!P0 LDL R133, [R1+0x1cc] ;  /* 0x0001cc0001858983 */ /* 0x000f620000100800 */
[-C--:B------:R-:W-:Y:S01]  /*220e0*/  FMUL.FTZ R15, R15, R0.reuse ;  /* 0x000000000f0f7220 */ /* 0x080fe20000410000 */
[-C--:B------:R-:W-:Y:S01]  /*220f0*/  FMUL.FTZ R14, R14, R0.reuse ;  /* 0x000000000e0e7220 */ /* 0x080fe20000410000 */
[-C--:B------:R-:W-:Y:S01]  /*22100*/  FMUL.FTZ R21, R21, R0.reuse ;  /* 0x0000000015157220 */ /* 0x080fe20000410000 */
[-C--:B------:R-:W-:Y:S01]  /*22110*/  FMUL.FTZ R20, R20, R0.reuse ;  /* 0x0000000014147220 */ /* 0x080fe20000410000 */
[-C--:B------:R-:W-:Y:S01]  /*22120*/  FMUL.FTZ R131, R131, R3.reuse ;  /* 0x0000000383837220 */ /* 0x080fe20000410000 */
[-C--:B------:R-:W-:Y:S01]  /*22130*/  FMUL.FTZ R130, R130, R3.reuse ;  /* 0x0000000382827220 */ /* 0x080fe20000410000 */
[----:B------:R0:W-:Y:S01]  /*22140*/  STL.64 [R1+0x368], R14 ;  /* 0x0003680e01007387 */ /* 0x0001e20000100a00 */
[-C--:B------:R-:W-:Y:S01]  /*22150*/  FMUL.FTZ R129, R129, R3.reuse ;  /* 0x0000000381817220 */ /* 0x080fe20000410000 */
[-C--:B------:R-:W-:Y:S01]  /*22160*/  FMUL.FTZ R128, R128, R3.reuse ;  /* 0x0000000380807220 */ /* 0x080fe20000410000 */
[-C--:B------:R-:W-:Y:S01]  /*22170*/  FMUL.FTZ R127, R127, R3.reuse ;  /* 0x000000037f7f7220 */ /* 0x080fe20000410000 */
[----:B------:R5:W-:Y:S01]  /*22180*/  STL.64 [R1+0x3a8], R20 ;  /* 0x0003a81401007387 */ /* 0x000be20000100a00 */
        /* <DEDUP_REMOVED lines=107> */
[----:B0-----:R-:W-:-:S02]  /*22840*/  VIADD R14, R135, 0x1 ;  /* 0x00000001870e7836 */ /* 0x001fc40000000000 */
[----:B------:R-:W-:Y:S01]  /*22850*/  VIADD R132, R132, 0x1 ;  /* 0x0000000184847836 */ /* 0x000fe20000000000 */
[----:B------:R1:W-:Y:S04]  /*22860*/  STL [R1+0x1c8], R134 ;  /* 0x0001c88601007387 */ /* 0x0003e80000100800 */
        /* <DEDUP_REMOVED lines=17> */
[-C--:B---3--:R-:W-:Y:S01]  /*22980*/  FMUL.FTZ R9, R9, R0.reuse ;  /* 0x0000000009097220 */ /* 0x088fe20000410000 */
[-C--:B------:R-:W-:Y:S01]  /*22990*/  FMUL.FTZ R8, R8, R0.reuse ;  /* 0x0000000008087220 */ /* 0x080fe20000410000 */
[-C--:B----4-:R-:W-:Y:S01]  /*229a0*/  FMUL.FTZ R7, R7, R0.reuse ;  /* 0x0000000007077220 */ /* 0x090fe20000410000 */
[-C--:B------:R-:W-:Y:S01]  /*229b0*/  FMUL.FTZ R6, R6, R0.reuse ;  /* 0x0000000006067220 */ /* 0x080fe20000410000 */
[-C--:B--2---:R-:W-:Y:S01]  /*229c0*/  FMUL.FTZ R5, R5, R0.reuse ;  /* 0x0000000005057220 */ /* 0x084fe20000410000 */
[----:B------:R-:W-:Y:S01]  /*229d0*/  FMUL.FTZ R4, R4, R0 ;  /* 0x0000000004047220 */ /* 0x000fe20000410000 */
[----:B-----5:R-:W-:Y:S01]  /*229e0*/  @!P0 LOP3.LUT R20, R133, 0x1, RZ, 0x3c, !PT ;  /* 0x0000000185148812 */ /* 0x020fe200078e3cff */
        /* <DEDUP_REMOVED lines=43> */
[----:B------:R1:W-:Y:S04]  /*22ca0*/  @!P0 STL [R1+0x1cc], R20 ;  /* 0x0001cc1401008387 */ /* 0x0003e80000100800 */
[----:B------:R1:W-:Y:S04]  /*22cb0*/  STL [R1+0x1d4], R132 ;  /* 0x0001d48401007387 */ /* 0x0003e80000100800 */
[----:B------:R1:W-:Y:S01]  /*22cc0*/  @!P0 STL [R1+0x1c8], RZ ;  /* 0x0001c8ff01008387 */ /* 0x0003e20000100800 */
[----:B------:R-:W-:Y:S01]  /*22cd0*/  IMAD.MOV.U32 R0, RZ, RZ, 0x1 ;  /* 0x00000001ff007424 */ /* 0x000fe200078e00ff */
[----:B------:R-:W-:Y:S06]  /*22ce0*/  BAR.ARV 0xe, 0x100 ;  /* 0x0384000000007b1d */ /* 0x000fec0000002000 */
.L_x_6282:
[----:B------:R-:W2:Y:S08]  /*22cf0*/  S2UR UR21, SR_CgaCtaId ;  /* 0x00000000001579c3 */ /* 0x000eb00000008800 */
[----:B------:R-:W-:Y:S01]  /*22d00*/  BAR.SYNC.DEFER_BLOCKING 0x5, 0x180 ;  /* 0x0146000000007b1d */ /* 0x000fe20000010000 */
[----:B------:R-:W-:Y:S01]  /*22d10*/  PRMT R0, R0, 0x9910, RZ ;  /* 0x0000991000007816 */ /* 0x000fe200000000ff */
[----:B------:R-:W-:-:S03]  /*22d20*/  USHF.R.U32.HI UR8, URZ, 0x10, UR61 ;  /* 0x000000103f087899 */ /* 0x000fc6000801163d */
[----:B------:R-:W-:Y:S01]  /*22d30*/  ISETP.NE.AND P0, PT, R0, RZ, PT ;  /* 0x000000ff0000720c */ /* 0x000fe20003f05270 */
[----:B------:R-:W-:Y:S01]  /*22d40*/  UMOV UR44, 0x400 ;  /* 0x00000400002c7882 */ /* 0x000fe20000000000 */
[----:B------:R-:W-:Y:S01]  /*22d50*/  BSSY B0, `(.L_x_6400) ;  /* 0x00004e9000007945 */ /* 0x000fe20003800000 */
[----:B--2---:R-:W-:-:S09]  /*22d60*/  ULEA UR44, UR21, UR44, 0x18 ;  /* 0x0000002c152c7291 */ /* 0x004fd2000f8ec03f */
[----:B01----:R-:W0:Y:S02]  /*22d70*/  LDS.128 R4, [UR44+0x388d0] ;  /* 0x0388d02cff047984 */ /* 0x003e240008000c00 */
[----:B0-----:R-:W-:Y:S02]  /*22d80*/  R2UR UR5, R5 ;  /* 0x00000000050572ca */ /* 0x001fe400000e0000 */
[----:B------:R-:W-:Y:S02]  /*22d90*/  R2UR UR7, R6 ;  /* 0x00000000060772ca */ /* 0x000fe400000e0000 */
[----:B------:R-:W-:Y:S01]  /*22da0*/  R2UR UR6, R7 ;  /* 0x00000000070672ca */ /* 0x000fe200000e0000 */
[----:B------:R-:W-:Y:S06]  /*22db0*/  BAR.ARV 0x4, 0x180 ;  /* 0x0106000000007b1d */ /* 0x000fec0000002000 */
[----:B------:R-:W-:Y:S08]  /*22dc0*/  @!P0 BRA `(.L_x_6401) ;  /* 0x0000003c00908947 */ /* 0x000ff00003800000 */
[----:B------:R-:W2:Y:S04]  /*22dd0*/  LDL.128 R12, [R1+0x210] ;  /* 0x00021000010c7983 */ /* 0x000ea80000100c00 */
[----:B------:R-:W3:Y:S04]  /*22de0*/  LDL.128 R4, [R1+0x230] ;  /* 0x0002300001047983 */ /* 0x000ee80000100c00 */
[----:B------:R-:W4:Y:S04]  /*22df0*/  LDL.128 R24, [R1+0x220] ;  /* 0x0002200001187983 */ /* 0x000f280000100c00 */
[----:B------:R-:W4:Y:S01]  /*22e00*/  LDL.128 R8, [R1+0x240] ;  /* 0x0002400001087983 */ /* 0x000f220000100c00 */
[C---:B------:R-:W-:Y:S01]  /*22e10*/  IADD3 R35, P1, R16.reuse, 0x20, RZ ;  /* 0x0000002010237810 */ /* 0x040fe20007f3e0ff */
[----:B------:R-:W-:Y:S01]  /*22e20*/  ULDC.64 UR10, c[0x0][0xd00] ;  /* 0x00034000000a7ab9 */ /* 0x000fe20000000a00 */
[C---:B------:R-:W-:Y:S01]  /*22e30*/  LOP3.LUT R37, R16.reuse, 0x380, RZ, 0xc0, !PT ;  /* 0x0000038010257812 */ /* 0x040fe200078ec0ff */
[----:B------:R-:W4:Y:S01]  /*22e40*/  LDL.128 R120, [R1+0x250] ;  /* 0x0002500001787983 */ /* 0x000f220000100c00 */
[----:B------:R-:W-:Y:S01]  /*22e50*/  LOP3.LUT R34, R35, 0x380, RZ, 0xc0, !PT ;  /* 0x0000038023227812 */ /* 0x000fe200078ec0ff */
[----:B------:R-:W-:Y:S01]  /*22e60*/  ULDC.64 UR18, c[0x0][0xd00] ;  /* 0x0003400000127ab9 */ /* 0x000fe20000000a00 */
[C---:B------:R-:W-:Y:S01]  /*22e70*/  IADD3 R33, P0, R16.reuse, 0x40, RZ ;  /* 0x0000004010217810 */ /* 0x040fe20007f1e0ff */
[----:B------:R-:W4:Y:S01]  /*22e80*/  LDL.128 R112, [R1+0x270] ;  /* 0x0002700001707983 */ /* 0x000f220000100c00 */
[----:B------:R-:W-:-:S02]  /*22e90*/  IADD3 R30, P4, R16, 0x60, RZ ;  /* 0x00000060101e7810 */ /* 0x000fc40007f9e0ff */
[----:B------:R-:W-:Y:S01]  /*22ea0*/  IADD3 R28, P3, R16, 0x2000, RZ ;  /* 0x00002000101c7810 */ /* 0x000fe20007f7e0ff */
[----:B------:R-:W4:Y:S01]  /*22eb0*/  LDL.128 R116, [R1+0x260] ;  /* 0x0002600001747983 */ /* 0x000f220000100c00 */
[----:B------:R-:W-:-:S03]  /*22ec0*/  SHF.R.U64 R37, R37, 0x3, RZ ;  /* 0x0000000325257819 */ /* 0x000fc600000012ff */
[----:B------:R-:W4:Y:S01]  /*22ed0*/  LDL.128 R104, [R1+0x290] ;  /* 0x0002900001687983 */ /* 0x000f220000100c00 */
[----:B------:R-:W-:-:S03]  /*22ee0*/  SHF.R.U64 R34, R34, 0x3, RZ ;  /* 0x0000000322227819 */ /* 0x000fc600000012ff */
[----:B------:R-:W4:Y:S01]  /*22ef0*/  LDL.128 R108, [R1+0x280] ;  /* 0x00028000016c7983 */ /* 0x000f220000100c00 */
[----:B------:R-:W-:-:S03]  /*22f00*/  LOP3.LUT R32, R33, 0x380, RZ, 0xc0, !PT ;  /* 0x0000038021207812 */ /* 0x000fc600078ec0ff */
[----:B------:R-:W4:Y:S01]  /*22f10*/  LDL.128 R96, [R1+0x2b0] ;  /* 0x0002b00001607983 */ /* 0x000f220000100c00 */
[----:B------:R-:W-:-:S03]  /*22f20*/  LOP3.LUT R0, R30, 0x380, RZ, 0xc0, !PT ;  /* 0x000003801e007812 */ /* 0x000fc600078ec0ff */
[----:B------:R-:W4:Y:S01]  /*22f30*/  LDL.128 R100, [R1+0x2a0] ;  /* 0x0002a00001647983 */ /* 0x000f220000100c00 */
[----:B------:R-:W-:Y:S01]  /*22f40*/  LOP3.LUT R36, R37, R16, RZ, 0x3c, !PT ;  /* 0x0000001025247212 */ /* 0x000fe200078e3cff */
[--C-:B------:R-:W-:Y:S01]  /*22f50*/  IMAD.MOV.U32 R37, RZ, RZ, R17.reuse ;  /* 0x000000ffff257224 */ /* 0x100fe200078e0011 */
[----:B------:R-:W-:Y:S01]  /*22f60*/  LOP3.LUT R3, R28, 0x380, RZ, 0xc0, !PT ;  /* 0x000003801c037812 */ /* 0x000fe200078ec0ff */
[----:B------:R-:W4:Y:S01]  /*22f70*/  LDL.128 R88, [R1+0x2d0] ;  /* 0x0002d00001587983 */ /* 0x000f220000100c00 */
[----:B------:R-:W-:Y:S01]  /*22f80*/  LOP3.LUT R34, R34, R35, RZ, 0x3c, !PT ;  /* 0x0000002322227212 */ /* 0x000fe200078e3cff */
[----:B------:R-:W-:Y:S01]  /*22f90*/  IMAD.X R35, RZ, RZ, R17, P1 ;  /* 0x000000ffff237224 */ /* 0x000fe200008e0611 */
[----:B------:R-:W-:Y:S01]  /*22fa0*/  SHF.R.U64 R32, R32, 0x3, RZ ;  /* 0x0000000320207819 */ /* 0x000fe200000012ff */
[----:B------:R-:W4:Y:S01]  /*22fb0*/  LDL.128 R92, [R1+0x2c0] ;  /* 0x0002c000015c7983 */ /* 0x000f220000100c00 */
[----:B------:R-:W-:-:S03]  /*22fc0*/  SHF.R.U64 R31, R0, 0x3, RZ ;  /* 0x00000003001f7819 */ /* 0x000fc600000012ff */
[----:B------:R-:W4:Y:S01]  /*22fd0*/  LDL.128 R80, [R1+0x2f0] ;  /* 0x0002f00001507983 */ /* 0x000f220000100c00 */
[----:B------:R-:W-:-:S03]  /*22fe0*/  SHF.R.U64 R3, R3, 0x3, RZ ;  /* 0x0000000303037819 */ /* 0x000fc600000012ff */
[----:B------:R-:W4:Y:S01]  /*22ff0*/  LDL.128 R84, [R1+0x2e0] ;  /* 0x0002e00001547983 */ /* 0x000f220000100c00 */
[----:B------:R-:W-:Y:S01]  /*23000*/  LOP3.LUT R32, R32, R33, RZ, 0x3c, !PT ;  /* 0x0000002120207212 */ /* 0x000fe200078e3cff */
[--C-:B------:R-:W-:Y:S01]  /*23010*/  IMAD.X R33, RZ, RZ, R17.reuse, P0 ;  /* 0x000000ffff217224 */ /* 0x100fe200000e0611 */
[----:B------:R-:W-:Y:S01]  /*23020*/  MOV R36, R36 ;  /* 0x0000002400247202 */ /* 0x000fe20000000f00 */
[----:B------:R-:W4:Y:S01]  /*23030*/  LDL.128 R72, [R1+0x310] ;  /* 0x0003100001487983 */ /* 0x000f220000100c00 */
[----:B------:R-:W-:Y:S01]  /*23040*/  MOV R34, R34 ;  /* 0x0000002200227202 */ /* 0x000fe20000000f00 */
[--C-:B------:R-:W-:Y:S01]  /*23050*/  IMAD.X R29, RZ, RZ, R17.reuse, P3 ;  /* 0x000000ffff1d7224 */ /* 0x100fe200018e0611 */
[----:B------:R-:W-:Y:S01]  /*23060*/  LOP3.LUT R30, R31, R30, RZ, 0x3c, !PT ;  /* 0x0000001e1f1e7212 */ /* 0x000fe200078e3cff */
[----:B------:R-:W-:Y:S01]  /*23070*/  IMAD.X R31, RZ, RZ, R17, P4 ;  /* 0x000000ffff1f7224 */ /* 0x000fe200020e0611 */
[----:B------:R-:W-:Y:S01]  /*23080*/  LOP3.LUT R28, R3, R28, RZ, 0x3c, !PT ;  /* 0x0000001c031c7212 */ /* 0x000fe200078e3cff */
[----:B------:R-:W4:Y:S01]  /*23090*/  LDL.128 R76, [R1+0x300] ;  /* 0x00030000014c7983 */ /* 0x000f220000100c00 */
[----:B------:R-:W-:-:S03]  /*230a0*/  MOV R0, R32 ;  /* 0x0000002000007202 */ /* 0x000fc60000000f00 */
[----:B------:R-:W4:Y:S04]  /*230b0*/  LDL.128 R64, [R1+0x330] ;  /* 0x0003300001407983 */ /* 0x000f280000100c00 */
[----:B------:R-:W4:Y:S04]  /*230c0*/  LDL.128 R68, [R1+0x320] ;  /* 0x0003200001447983 */ /* 0x000f280000100c00 */
[----:B------:R-:W4:Y:S01]  /*230d0*/  LDL.128 R56, [R1+0x350] ;  /* 0x0003500001387983 */ /* 0x000f220000100c00 */
[----:B------:R-:W-:-:S03]  /*230e0*/  MOV R3, R30 ;  /* 0x0000001e00037202 */ /* 0x000fc60000000f00 */
[----:B------:R-:W4:Y:S01]  /*230f0*/  LDL.128 R60, [R1+0x340] ;  /* 0x00034000013c7983 */ /* 0x000f220000100c00 */
[----:B------:R-:W-:-:S03]  /*23100*/  MOV R144, R28 ;  /* 0x0000001c00907202 */ /* 0x000fc60000000f00 */
[----:B------:R-:W4:Y:S04]  /*23110*/  LDL.128 R48, [R1+0x370] ;  /* 0x0003700001307983 */ /* 0x000f280000100c00 */
[----:B------:R-:W4:Y:S04]  /*23120*/  LDL.128 R52, [R1+0x360] ;  /* 0x0003600001347983 */ /* 0x000f280000100c00 */
[----:B------:R-:W4:Y:S04]  /*23130*/  LDL.128 R40, [R1+0x390] ;  /* 0x0003900001287983 */ /* 0x000f280000100c00 */
[----:B------:R-:W4:Y:S01]  /*23140*/  LDL.128 R44, [R1+0x380] ;  /* 0x00038000012c7983 */ /* 0x000f220000100c00 */
[----:B------:R-:W-:Y:S01]  /*23150*/  BAR.SYNC.DEFER_BLOCKING 0x1, 0x100 ;  /* 0x0044000000007b1d */ /* 0x000fe20000010000 */
[----:B------:R-:W-:-:S02]  /*23160*/  IADD3 R143, P6, R16, 0x2020, RZ ;  /* 0x00002020108f7810 */ /* 0x000fc40007fde0ff */
[C---:B------:R-:W-:Y:S02]  /*23170*/  IADD3 R139, P5, R16.reuse, 0x2040, RZ ;  /* 0x00002040108b7810 */ /* 0x040fe40007fbe0ff */
[----:B------:R-:W-:Y:S01]  /*23180*/  IADD3 R141, P2, R16, 0x2060, RZ ;  /* 0x00002060108d7810 */ /* 0x000fe20007f5e0ff */
[----:B------:R-:W-:Y:S01]  /*23190*/  ULDC UR4, c[0x0][0xb88] ;  /* 0x0002e20000047ab9 */ /* 0x000fe20000000800 */
[----:B------:R-:W-:Y:S01]  /*231a0*/  ULDC UR9, c[0x0][0xbd4] ;  /* 0x0002f50000097ab9 */ /* 0x000fe20000000800 */
[----:B------:R-:W4:Y:S01]  /*231b0*/  LDL.128 R28, [R1+0x3c0] ;  /* 0x0003c000011c7983 */ /* 0x000f220000100c00 */
[----:B--2---:R-:W-:Y:S02]  /*231c0*/  F2FP.F16.F32.PACK_AB R12, R13, R12 ;  /* 0x0000000c0d0c723e */ /* 0x004fe400000000ff */
[----:B------:R-:W-:Y:S02]  /*231d0*/  F2FP.F16.F32.PACK_AB R13, R15, R14 ;  /* 0x0000000e0f0d723e */ /* 0x000fe400000000ff */
[----:B---3--:R-:W-:-:S02]  /*231e0*/  F2FP.F16.F32.PACK_AB R4, R5, R4 ;  /* 0x000000040504723e */ /* 0x008fc400000000ff */
[----:B------:R-:W-:Y:S02]  /*231f0*/  F2FP.F16.F32.PACK_AB R5, R7, R6 ;  /* 0x000000060705723e */ /* 0x000fe400000000ff */
[----:B----4-:R-:W-:Y:S02]  /*23200*/  F2FP.F16.F32.PACK_AB R14, R25, R24 ;  /* 0x00000018190e723e */ /* 0x010fe400000000ff */
[----:B------:R-:W-:Y:S02]  /*23210*/  F2FP.F16.F32.PACK_AB R15, R27, R26 ;  /* 0x0000001a1b0f723e */ /* 0x000fe400000000ff */
[----:B------:R-:W-:Y:S01]  /*23220*/  F2FP.F16.F32.PACK_AB R6, R9, R8 ;  /* 0x000000080906723e */ /* 0x000fe200000000ff */
[----:B------:R-:W2:Y:S01]  /*23230*/  LDL.128 R24, [R1+0x3d0] ;  /* 0x0003d00001187983 */ /* 0x000ea20000100c00 */
[----:B------:R-:W-:-:S03]  /*23240*/  F2FP.F16.F32.PACK_AB R7, R11, R10 ;  /* 0x0000000a0b07723e */ /* 0x000fc600000000ff */
[----:B------:R0:W-:Y:S04]  /*23250*/  STSM.16.M88.4 [R36], R12 ;  /* 0x0000000c24007844 */ /* 0x0001e80000000200 */
[----:B------:R1:W-:Y:S04]  /*23260*/  STSM.16.M88.4 [R34], R4 ;  /* 0x0000000422007844 */ /* 0x0003e80000000200 */
[----:B------:R-:W3:Y:S04]  /*23270*/  LDL.128 R8, [R1+0x3f0] ;  /* 0x0003f00001087983 */ /* 0x000ee80000100c00 */
[----:B0-----:R-:W4:Y:S04]  /*23280*/  LDL.128 R36, [R1+0x3a0] ;  /* 0x0003a00001247983 */ /* 0x001f280000100c00 */
[----:B-1----:R-:W4:Y:S04]  /*23290*/  LDL.128 R32, [R1+0x3b0] ;  /* 0x0003b00001207983 */ /* 0x002f280000100c00 */
[----:B------:R-:W4:Y:S04]  /*232a0*/  LDL.128 R4, [R1+0x400] ;  /* 0x0004000001047983 */ /* 0x000f280000100c00 */
[----:B------:R-:W4:Y:S01]  /*232b0*/  LDL.128 R12, [R1+0x3e0] ;  /* 0x0003e000010c7983 */ /* 0x000f220000100c00 */
[----:B------:R-:W-:-:S02]  /*232c0*/  IADD3 R21, P1, R16, 0x4000, RZ ;  /* 0x0000400010157810 */ /* 0x000fc40007f3e0ff */
[----:B------:R-:W-:Y:S02]  /*232d0*/  LOP3.LUT R142, R143, 0x380, RZ, 0xc0, !PT ;  /* 0x000003808f8e7812 */ /* 0x000fe400078ec0ff */
[----:B------:R-:W-:Y:S02]  /*232e0*/  LOP3.LUT R138, R139, 0x380, RZ, 0xc0, !PT ;  /* 0x000003808b8a7812 */ /* 0x000fe400078ec0ff */
[----:B------:R-:W-:Y:S02]  /*232f0*/  LOP3.LUT R140, R141, 0x380, RZ, 0xc0, !PT ;  /* 0x000003808d8c7812 */ /* 0x000fe400078ec0ff */
[----:B------:R-:W-:Y:S02]  /*23300*/  LOP3.LUT R20, R21, 0x380, RZ, 0xc0, !PT ;  /* 0x0000038015147812 */ /* 0x000fe400078ec0ff */
[----:B------:R-:W-:Y:S02]  /*23310*/  SHF.R.U64 R142, R142, 0x3, RZ ;  /* 0x000000038e8e7819 */ /* 0x000fe400000012ff */
[----:B------:R-:W-:-:S02]  /*23320*/  SHF.R.U64 R138, R138, 0x3, RZ ;  /* 0x000000038a8a7819 */ /* 0x000fc400000012ff */
[----:B------:R-:W-:Y:S02]  /*23330*/  SHF.R.U64 R140, R140, 0x3, RZ ;  /* 0x000000038c8c7819 */ /* 0x000fe400000012ff */
[----:B------:R-:W-:Y:S02]  /*23340*/  SHF.R.U64 R20, R20, 0x3, RZ ;  /* 0x0000000314147819 */ /* 0x000fe400000012ff */
[----:B------:R-:W-:Y:S02]  /*23350*/  IADD3 R125, P0, R16, 0x4020, RZ ;  /* 0x00004020107d7810 */ /* 0x000fe40007f1e0ff */
[----:B------:R-:W-:Y:S01]  /*23360*/  LOP3.LUT R142, R142, R143, RZ, 0x3c, !PT ;  /* 0x0000008f8e8e7212 */ /* 0x000fe200078e3cff */
[--C-:B------:R-:W-:Y:S01]  /*23370*/  IMAD.X R143, RZ, RZ, R17.reuse, P6 ;  /* 0x000000ffff8f7224 */ /* 0x100fe200030e0611 */
[----:B------:R-:W-:Y:S02]  /*23380*/  IADD3 R127, P4, R16, 0x4040, RZ ;  /* 0x00004040107f7810 */ /* 0x000fe40007f9e0ff */
[----:B------:R-:W-:Y:S01]  /*23390*/  LOP3.LUT R138, R138, R139, RZ, 0x3c, !PT ;  /* 0x0000008b8a8a7212 */ /* 0x000fe200078e3cff */
[----:B------:R-:W-:Y:S01]  /*233a0*/  IMAD.X R139, RZ, RZ, R17, P5 ;  /* 0x000000ffff8b7224 */ /* 0x000fe200028e0611 */
[----:B------:R-:W-:-:S02]  /*233b0*/  IADD3 R129, P3, R16, 0x4060, RZ ;  /* 0x0000406010817810 */ /* 0x000fc40007f7e0ff */
[----:B------:R-:W-:Y:S01]  /*233c0*/  LOP3.LUT R140, R140, R141, RZ, 0x3c, !PT ;  /* 0x0000008d8c8c7212 */ /* 0x000fe200078e3cff */
[--C-:B------:R-:W-:Y:S01]  /*233d0*/  IMAD.X R141, RZ, RZ, R17.reuse, P2 ;  /* 0x000000ffff8d7224 */ /* 0x100fe200010e0611 */
[----:B------:R-:W-:Y:S02]  /*233e0*/  IADD3 R131, P6, R16, 0x6000, RZ ;  /* 0x0000600010837810 */ /* 0x000fe40007fde0ff */
[----:B------:R-:W-:Y:S01]  /*233f0*/  LOP3.LUT R20, R20, R21, RZ, 0x3c, !PT ;  /* 0x0000001514147212 */ /* 0x000fe200078e3cff */
[----:B------:R-:W-:Y:S01]  /*23400*/  IMAD.X R21, RZ, RZ, R17, P1 ;  /* 0x000000ffff157224 */ /* 0x000fe200008e0611 */
[----:B------:R-:W-:Y:S02]  /*23410*/  LOP3.LUT R124, R125, 0x380, RZ, 0xc0, !PT ;  /* 0x000003807d7c7812 */ /* 0x000fe400078ec0ff */
[----:B------:R-:W-:Y:S02]  /*23420*/  IADD3 R133, P5, R16, 0x6020, RZ ;  /* 0x0000602010857810 */ /* 0x000fe40007fbe0ff */
[----:B------:R-:W-:-:S02]  /*23430*/  LOP3.LUT R126, R127, 0x380, RZ, 0xc0, !PT ;  /* 0x000003807f7e7812 */ /* 0x000fc400078ec0ff */
[C---:B------:R-:W-:Y:S02]  /*23440*/  IADD3 R135, P2, R16.reuse, 0x6040, RZ ;  /* 0x0000604010877810 */ /* 0x040fe40007f5e0ff */
[----:B------:R-:W-:Y:S02]  /*23450*/  LOP3.LUT R128, R129, 0x380, RZ, 0xc0, !PT ;  /* 0x0000038081807812 */ /* 0x000fe400078ec0ff */
[----:B------:R-:W-:Y:S02]  /*23460*/  IADD3 R137, P1, R16, 0x6060, RZ ;  /* 0x0000606010897810 */ /* 0x000fe40007f3e0ff */
[----:B------:R-:W-:Y:S02]  /*23470*/  LOP3.LUT R130, R131, 0x380, RZ, 0xc0, !PT ;  /* 0x0000038083827812 */ /* 0x000fe400078ec0ff */
[----:B------:R-:W-:Y:S02]  /*23480*/  SHF.R.U64 R124, R124, 0x3, RZ ;  /* 0x000000037c7c7819 */ /* 0x000fe400000012ff */
[----:B------:R-:W-:-:S02]  /*23490*/  LOP3.LUT R132, R133, 0x380, RZ, 0xc0, !PT ;  /* 0x0000038085847812 */ /* 0x000fc400078ec0ff */
[----:B------:R-:W-:Y:S02]  /*234a0*/  SHF.R.U64 R126, R126, 0x3, RZ ;  /* 0x000000037e7e7819 */ /* 0x000fe400000012ff */
[----:B------:R-:W-:Y:S02]  /*234b0*/  LOP3.LUT R134, R135, 0x380, RZ, 0xc0, !PT ;  /* 0x0000038087867812 */ /* 0x000fe400078ec0ff */
[----:B------:R-:W-:Y:S02]  /*234c0*/  F2FP.F16.F32.PACK_AB R120, R121, R120 ;  /* 0x000000787978723e */ /* 0x000fe400000000ff */
[----:B------:R-:W-:Y:S02]  /*234d0*/  SHF.R.U64 R128, R128, 0x3, RZ ;  /* 0x0000000380807819 */ /* 0x000fe400000012ff */
[----:B------:R-:W-:Y:S02]  /*234e0*/  LOP3.LUT R136, R137, 0x380, RZ, 0xc0, !PT ;  /* 0x0000038089887812 */ /* 0x000fe400078ec0ff */
[----:B------:R-:W-:-:S02]  /*234f0*/  F2FP.F16.F32.PACK_AB R121, R123, R122 ;  /* 0x0000007a7b79723e */ /* 0x000fc400000000ff */
[----:B------:R-:W-:Y:S02]  /*23500*/  F2FP.F16.F32.PACK_AB R112, R113, R112 ;  /* 0x000000707170723e */ /* 0x000fe400000000ff */
[----:B------:R-:W-:Y:S02]  /*23510*/  SHF.R.U64 R130, R130, 0x3, RZ ;  /* 0x0000000382827819 */ /* 0x000fe400000012ff */
[----:B------:R-:W-:Y:S02]  /*23520*/  F2FP.F16.F32.PACK_AB R122, R117, R116 ;  /* 0x00000074757a723e */ /* 0x000fe400000000ff */
[----:B------:R-:W-:Y:S02]  /*23530*/  F2FP.F16.F32.PACK_AB R123, R119, R118 ;  /* 0x00000076777b723e */ /* 0x000fe400000000ff */
[----:B------:R-:W-:Y:S02]  /*23540*/  F2FP.F16.F32.PACK_AB R113, R115, R114 ;  /* 0x000000727371723e */ /* 0x000fe400000000ff */
[----:B------:R-:W-:-:S02]  /*23550*/  F2FP.F16.F32.PACK_AB R104, R105, R104 ;  /* 0x000000686968723e */ /* 0x000fc400000000ff */
[----:B------:R-:W-:Y:S01]  /*23560*/  LOP3.LUT R124, R124, R125, RZ, 0x3c, !PT ;  /* 0x0000007d7c7c7212 */ /* 0x000fe200078e3cff */
[----:B------:R-:W-:Y:S01]  /*23570*/  IMAD.X R125, RZ, RZ, R17, P0 ;  /* 0x000000ffff7d7224 */ /* 0x000fe200000e0611 */
        /* <DEDUP_REMOVED lines=15> */
[----:B------:R-:W-:Y:S02]  /*23670*/  MOV R142, R142 ;  /* 0x0000008e008e7202 */ /* 0x000fe40000000f00 */
[----:B------:R-:W-:Y:S02]  /*23680*/  F2FP.F16.F32.PACK_AB R98, R93, R92 ;  /* 0x0000005c5d62723e */ /* 0x000fe400000000ff */
[----:B------:R-:W-:Y:S02]  /*23690*/  F2FP.F16.F32.PACK_AB R99, R95, R94 ;  /* 0x0000005e5f63723e */ /* 0x000fe400000000ff */
[----:B------:R-:W-:-:S02]  /*236a0*/  F2FP.F16.F32.PACK_AB R89, R91, R90 ;  /* 0x0000005a5b59723e */ /* 0x000fc400000000ff */
[----:B------:R-:W-:Y:S01]  /*236b0*/  F2FP.F16.F32.PACK_AB R80, R81, R80 ;  /* 0x000000505150723e */ /* 0x000fe200000000ff */
[----:B------:R0:W-:Y:S01]  /*236c0*/  STSM.16.M88.4 [R0], R120 ;  /* 0x0000007800007844 */ /* 0x0001e20000000200 */
[----:B------:R-:W-:Y:S01]  /*236d0*/  LOP3.LUT R130, R130, R131, RZ, 0x3c, !PT ;  /* 0x0000008382827212 */ /* 0x000fe200078e3cff */
[----:B------:R-:W-:Y:S01]  /*236e0*/  IMAD.X R131, RZ, RZ, R17, P6 ;  /* 0x000000ffff837224 */ /* 0x000fe200030e0611 */
        /* <DEDUP_REMOVED lines=8> */
[----:B------:R-:W-:Y:S01]  /*23770*/  MOV R140, R140 ;  /* 0x0000008c008c7202 */ /* 0x000fe20000000f00 */
[----:B------:R-:W-:Y:S01]  /*23780*/  UIMAD.WIDE UR10, UR60, 0x4, UR10 ;  /* 0x000000043c0a78a5 */ /* 0x000fe2000f8e020a */
        /* <DEDUP_REMOVED lines=21> */
[----:B------:R-:W-:Y:S02]  /*238e0*/  MOV R126, R126 ;  /* 0x0000007e007e7202 */ /* 0x000fe40000000f00 */
[----:B------:R-:W-:Y:S02]  /*238f0*/  F2FP.F16.F32.PACK_AB R58, R53, R52 ;  /* 0x00000034353a723e */ /* 0x000fe400000000ff */
[----:B------:R-:W-:Y:S02]  /*23900*/  F2FP.F16.F32.PACK_AB R59, R55, R54 ;  /* 0x00000036373b723e */ /* 0x000fe400000000ff */
[----:B------:R-:W-:Y:S02]  /*23910*/  F2FP.F16.F32.PACK_AB R49, R51, R50 ;  /* 0x000000323331723e */ /* 0x000fe400000000ff */
[----:B------:R-:W-:Y:S01]  /*23920*/  F2FP.F16.F32.PACK_AB R40, R41, R40 ;  /* 0x000000282928723e */ /* 0x000fe200000000ff */
[----:B------:R1:W-:Y:S01]  /*23930*/  STSM.16.M88.4 [R140], R80 ;  /* 0x000000508c007844 */ /* 0x0003e20000000200 */
[----:B------:R-:W-:-:S02]  /*23940*/  MOV R128, R128 ;  /* 0x0000008000807202 */ /* 0x000fc40000000f00 */
[----:B------:R-:W-:Y:S02]  /*23950*/  F2FP.F16.F32.PACK_AB R50, R45, R44 ;  /* 0x0000002c2d32723e */ /* 0x000fe400000000ff */
[----:B------:R-:W-:Y:S02]  /*23960*/  F2FP.F16.F32.PACK_AB R51, R47, R46 ;  /* 0x0000002e2f33723e */ /* 0x000fe400000000ff */
[----:B------:R-:W-:Y:S01]  /*23970*/  F2FP.F16.F32.PACK_AB R41, R43, R42 ;  /* 0x0000002a2b29723e */ /* 0x000fe200000000ff */
[----:B------:R1:W-:Y:S01]  /*23980*/  STSM.16.M88.4 [R20], R72 ;  /* 0x0000004814007844 */ /* 0x0003e20000000200 */
[----:B------:R-:W-:Y:S02]  /*23990*/  MOV R130, R130 ;  /* 0x0000008200827202 */ /* 0x000fe40000000f00 */
[----:B------:R-:W-:Y:S01]  /*239a0*/  MOV R132, R132 ;  /* 0x0000008400847202 */ /* 0x000fe20000000f00 */
[----:B------:R1:W-:Y:S01]  /*239b0*/  STSM.16.M88.4 [R124], R64 ;  /* 0x000000407c007844 */ /* 0x0003e20000000200 */
[----:B------:R-:W-:-:S02]  /*239c0*/  MOV R134, R134 ;  /* 0x0000008600867202 */ /* 0x000fc40000000f00 */
[----:B------:R-:W-:Y:S01]  /*239d0*/  MOV R136, R136 ;  /* 0x0000008800887202 */ /* 0x000fe20000000f00 */
[----:B------:R1:W-:Y:S04]  /*239e0*/  STSM.16.M88.4 [R126], R56 ;  /* 0x000000387e007844 */ /* 0x0003e80000000200 */
[----:B------:R1:W-:Y:S01]  /*239f0*/  STSM.16.M88.4 [R128], R48 ;  /* 0x0000003080007844 */ /* 0x0003e20000000200 */
[----:B------:R-:W-:-:S04]  /*23a00*/  ISETP.NE.U32.AND P0, PT, RZ, UR18, PT ;  /* 0x00000012ff007c0c */ /* 0x000fc8000bf05070 */
[----:B------:R-:W-:Y:S01]  /*23a10*/  ISETP.NE.AND.EX P0, PT, RZ, UR19, PT, P0 ;  /* 0x00000013ff007c0c */ /* 0x000fe2000bf05300 */
[----:B------:R-:W-:Y:S01]  /*23a20*/  IMAD.U32 R76, RZ, RZ, UR4 ;  /* 0x00000004ff4c7e24 */ /* 0x000fe2000f8e00ff */
[----:B--2---:R-:W-:Y:S02]  /*23a30*/  F2FP.F16.F32.PACK_AB R24, R25, R24 ;  /* 0x000000181918723e */ /* 0x004fe400000000ff */
[----:B------:R-:W-:Y:S02]  /*23a40*/  F2FP.F16.F32.PACK_AB R25, R27, R26 ;  /* 0x0000001a1b19723e */ /* 0x000fe400000000ff */
[----:B---3--:R-:W-:Y:S02]  /*23a50*/  F2FP.F16.F32.PACK_AB R8, R9, R8 ;  /* 0x000000080908723e */ /* 0x008fe400000000ff */
[----:B------:R-:W-:Y:S02]  /*23a60*/  F2FP.F16.F32.PACK_AB R9, R11, R10 ;  /* 0x0000000a0b09723e */ /* 0x000fe400000000ff */
[----:B----4-:R-:W-:-:S02]  /*23a70*/  F2FP.F16.F32.PACK_AB R42, R37, R36 ;  /* 0x00000024252a723e */ /* 0x010fc400000000ff */
[----:B------:R-:W-:Y:S02]  /*23a80*/  F2FP.F16.F32.PACK_AB R43, R39, R38 ;  /* 0x00000026272b723e */ /* 0x000fe400000000ff */
[----:B------:R-:W-:Y:S02]  /*23a90*/  F2FP.F16.F32.PACK_AB R32, R33, R32 ;  /* 0x000000202120723e */ /* 0x000fe400000000ff */
[----:B------:R-:W-:Y:S02]  /*23aa0*/  F2FP.F16.F32.PACK_AB R33, R35, R34 ;  /* 0x000000222321723e */ /* 0x000fe400000000ff */
[----:B------:R-:W-:Y:S02]  /*23ab0*/  F2FP.F16.F32.PACK_AB R34, R29, R28 ;  /* 0x0000001c1d22723e */ /* 0x000fe400000000ff */
[----:B------:R-:W-:Y:S02]  /*23ac0*/  F2FP.F16.F32.PACK_AB R35, R31, R30 ;  /* 0x0000001e1f23723e */ /* 0x000fe400000000ff */
[----:B------:R-:W-:Y:S01]  /*23ad0*/  F2FP.F16.F32.PACK_AB R10, R5, R4 ;  /* 0x00000004050a723e */ /* 0x000fe200000000ff */
[----:B------:R-:W-:Y:S01]  /*23ae0*/  IMAD.U32 R4, RZ, RZ, UR10 ;  /* 0x0000000aff047e24 */ /* 0x000fe2000f8e00ff */
[----:B------:R-:W-:Y:S01]  /*23af0*/  F2FP.F16.F32.PACK_AB R26, R13, R12 ;  /* 0x0000000c0d1a723e */ /* 0x000fe200000000ff */
[----:B------:R-:W-:Y:S01]  /*23b00*/  IMAD.U32 R5, RZ, RZ, UR11 ;  /* 0x0000000bff057e24 */ /* 0x000fe2000f8e00ff */
[----:B------:R-:W-:Y:S01]  /*23b10*/  F2FP.F16.F32.PACK_AB R27, R15, R14 ;  /* 0x0000000e0f1b723e */ /* 0x000fe200000000ff */
[----:B------:R-:W-:Y:S01]  /*23b20*/  ULDC.64 UR10, c[0x0][0xd08] ;  /* 0x00034200000a7ab9 */ /* 0x000fe20000000a00 */
[----:B------:R-:W-:Y:S01]  /*23b30*/  F2FP.F16.F32.PACK_AB R11, R7, R6 ;  /* 0x00000006070b723e */ /* 0x000fe200000000ff */
[----:B------:R1:W-:Y:S01]  /*23b40*/  STSM.16.M88.4 [R130], R40 ;  /* 0x0000002882007844 */ /* 0x0003e20000000200 */
[----:B------:R-:W-:-:S03]  /*23b50*/  UISETP.NE.U32.AND UP0, UPT, UR10, URZ, UPT ;  /* 0x0000003f0a00728c */ /* 0x000fc6000bf05070 */
[----:B------:R1:W-:Y:S01]  /*23b60*/  STSM.16.M88.4 [R132], R32 ;  /* 0x0000002084007844 */ /* 0x0003e20000000200 */
[----:B------:R-:W-:-:S03]  /*23b70*/  UISETP.NE.AND.EX UP0, UPT, UR11, URZ, UPT, UP0 ;  /* 0x0000003f0b00728c */ /* 0x000fc6000bf05300 */
[----:B------:R1:W-:Y:S04]  /*23b80*/  STSM.16.M88.4 [R134], R24 ;  /* 0x0000001886007844 */ /* 0x0003e80000000200 */
[----:B------:R1:W-:Y:S01]  /*23b90*/  STSM.16.M88.4 [R136], R8 ;  /* 0x0000000888007844 */ /* 0x0003e20000000200 */
[----:B------:R-:W-:Y:S01]  /*23ba0*/  BAR.SYNC.DEFER_BLOCKING 0x1, 0x100 ;  /* 0x0044000000007b1d */ /* 0x000fe20000010000 */
[----:B------:R-:W-:-:S05]  /*23bb0*/  PLOP3.LUT P1, PT, PT, PT, UP0, 0x80, 0x0 ;  /* 0x000000000000781c */ /* 0x000fca0003f2f008 */
[----:B------:R-:W-:Y:S02]  /*23bc0*/  @UP0 ULDC.64 UR10, c[0x0][0xd08] ;  /* 0x00034200000a0ab9 */ /* 0x000fe40000000a00 */
[----:B------:R-:W-:-:S06]  /*23bd0*/  @UP0 UIMAD.WIDE UR10, UR60, 0x4, UR10 ;  /* 0x000000043c0a08a5 */ /* 0x000fcc000f8e020a */
[----:B------:R-:W-:Y:S02]  /*23be0*/  IMAD.U32 R6, RZ, RZ, UR10 ;  /* 0x0000000aff067e24 */ /* 0x000fe4000f8e00ff */
[----:B------:R-:W-:Y:S01]  /*23bf0*/  IMAD.U32 R7, RZ, RZ, UR11 ;  /* 0x0000000bff077e24 */ /* 0x000fe2000f8e00ff */
[----:B0-----:R1:W5:Y:S04]  /*23c00*/  @P0 LDG.E R0, desc[UR36][R4.64] ;  /* 0x0000002404000981 */ /* 0x001368000c1e1900 */
[----:B------:R1:W5:Y:S01]  /*23c10*/  @P1 LDG.E R76, desc[UR36][R6.64] ;  /* 0x00000024064c1981 */ /* 0x000362000c1e1900 */
[----:B------:R-:W-:Y:S02]  /*23c20*/  UISETP.NE.AND UP0, UPT, UR8, URZ, UPT ;  /* 0x0000003f0800728c */ /* 0x000fe4000bf05270 */
[----:B------:R-:W-:Y:S01]  /*23c30*/  ULOP3.LUT UR61, UR61, 0xff, URZ, 0xc0, !UPT ;  /* 0x000000ff3d3d7892 */ /* 0x000fe2000f8ec03f */
[----:B------:R-:W-:Y:S01]  /*23c40*/  UMOV UR4, URZ ;  /* 0x0000003f00047c82 */ /* 0x000fe20008000000 */
[----:B------:R-:W-:Y:S01]  /*23c50*/  USEL UR23, UR8, UR9, UP0 ;  /* 0x0000000908177287 */ /* 0x000fe20008000000 */
[----:B------:R-:W-:Y:S11]  /*23c60*/  @P1 BRA `(.L_x_6402) ;  /* 0x0000000000101947 */ /* 0x000ff60003800000 */
[----:B------:R-:W-:Y:S05]  /*23c70*/  @!P0 BRA `(.L_x_6402) ;  /* 0x00000000000c8947 */ /* 0x000fea0003800000 */
[----:B-1----:R-:W2:Y:S04]  /*23c80*/  LDG.E R3, desc[UR36][R4.64] ;  /* 0x0000002404037981 */ /* 0x002ea8000c1e1900 */
[----:B-----5:R-:W2:Y:S02]  /*23c90*/  LDG.E R76, desc[UR36][R4.64+0x4] ;  /* 0x00000424044c7981 */ /* 0x020ea4000c1e1900 */
[----:B--2---:R-:W-:-:S07]  /*23ca0*/  IMAD.IADD R76, R76, 0x1, -R3 ;  /* 0x000000014c4c7824 */ /* 0x004fce00078e0a03 */
.L_x_6402:
[----:B-1----:R-:W0:Y:S01]  /*23cb0*/  SHFL.IDX PT, R3, R208, RZ, 0x1f ;  /* 0x00001fffd0037589 */ /* 0x002e2200000e0000 */
[----:B------:R-:W-:Y:S02]  /*23cc0*/  R2UR UR8, R211 ;  /* 0x00000000d30872ca */ /* 0x000fe400000e0000 */
[----:B-----5:R-:W-:-:S11]  /*23cd0*/  @P0 R2UR UR4, R0 ;  /* 0x00000000000402ca */ /* 0x020fd600000e0000 */
[----:B------:R-:W-:Y:S02]  /*23ce0*/  ULOP3.LUT UR8, UR8, 0xffff, URZ, 0xc0, !UPT ;  /* 0x0000ffff08087892 */ /* 0x000fe4000f8ec03f */
[----:B------:R-:W-:Y:S01]  /*23cf0*/  USHF.R.S32.HI UR26, URZ, 0x1f, UR4 ;  /* 0x0000001f3f1a7899 */ /* 0x000fe20008011404 */
[----:B0-----:R-:W-:-:S13]  /*23d00*/  ISETP.NE.AND P0, PT, R3, RZ, PT ;  /* 0x000000ff0300720c */ /* 0x001fda0003f05270 */
[----:B------:R-:W-:Y:S05]  /*23d10*/  @P0 BRA `(.L_x_6403) ;  /* 0x0000000400280947 */ /* 0x000fea0003800000 */
[----:B------:R-:W2:Y:S01]  /*23d20*/  LDL R6, [R1+0x448] ;  /* 0x0004480001067983 */ /* 0x000ea20000100800 */
[----:B------:R-:W0:Y:S03]  /*23d30*/  LDC R11, c[0x0][0xce8] ;  /* 0x00033a00ff0b7b82 */ /* 0x000e260000000800 */
[----:B------:R-:W3:Y:S04]  /*23d40*/  LDL R5, [R1+0x44c] ;  /* 0x00044c0001057983 */ /* 0x000ee80000100800 */
[----:B------:R-:W4:Y:S01]  /*23d50*/  LDL R4, [R1+0x438] ;  /* 0x0004380001047983 */ /* 0x000f220000100800 */
[----:B------:R-:W-:-:S04]  /*23d60*/  IMAD.U32 R3, RZ, RZ, UR59 ;  /* 0x0000003bff037e24 */ /* 0x000fc8000f8e00ff */
[----:B------:R-:W-:Y:S02]  /*23d70*/  IMAD R10, R3, 0x40, R22 ;  /* 0x00000040030a7824 */ /* 0x000fe400078e0216 */
[----:B0-----:R-:W-:Y:S01]  /*23d80*/  IMAD R15, R76, R11, RZ ;  /* 0x0000000b4c0f7224 */ /* 0x001fe200078e02ff */
[----:B------:R-:W-:Y:S01]  /*23d90*/  ISETP.NE.AND P2, PT, R11, 0x1, PT ;  /* 0x000000010b00780c */ /* 0x000fe20003f45270 */
[----:B------:R-:W-:Y:S01]  /*23da0*/  UISETP.GT.AND UP1, UPT, UR23, 0x1, UPT ;  /* 0x000000011700788c */ /* 0x000fe2000bf24270 */
[----:B------:R-:W-:-:S03]  /*23db0*/  UMOV UR22, 0xab8 ;  /* 0x00000ab800167882 */ /* 0x000fc60000000000 */
[----:B------:R-:W-:-:S08]  /*23dc0*/  USEL UR22, UR22, 0xa78, UP1 ;  /* 0x00000a7816167887 */ /* 0x000fd00008800000 */
[----:B------:R-:W0:Y:S01]  /*23dd0*/  @P2 LDC R3, c[0x0][0xcf0] ;  /* 0x00033c00ff032b82 */ /* 0x000e220000000800 */
[----:B------:R-:W-:Y:S01]  /*23de0*/  UISETP.NE.U32.AND UP0, UPT, UR18, URZ, UPT ;  /* 0x0000003f1200728c */ /* 0x000fe2000bf05070 */
[----:B------:R-:W-:-:S03]  /*23df0*/  IMAD.U32 R13, RZ, RZ, UR59 ;  /* 0x0000003bff0d7e24 */ /* 0x000fc6000f8e00ff */
[----:B------:R-:W-:Y:S01]  /*23e00*/  UISETP.NE.AND.EX UP0, UPT, UR19, URZ, UPT, UP0 ;  /* 0x0000003f1300728c */ /* 0x000fe2000bf05300 */
[----:B--2---:R-:W-:-:S05]  /*23e10*/  IMAD.MOV R0, RZ, RZ, -R6 ;  /* 0x000000ffff007224 */ /* 0x004fca00078e0a06 */
[----:B---3--:R-:W-:Y:S02]  /*23e20*/  ISETP.NE.AND P0, PT, R5, R0, PT ;  /* 0x000000000500720c */ /* 0x008fe40003f05270 */
[----:B------:R-:W1:Y:S02]  /*23e30*/  @P2 LDC R0, c[0x0][0xcec] ;  /* 0x00033b00ff002b82 */ /* 0x000e640000000800 */
[----:B------:R-:W-:-:S13]  /*23e40*/  ISETP.GE.OR P1, PT, R10, R15, P0 ;  /* 0x0000000f0a00720c */ /* 0x000fda0000726670 */
[----:B------:R-:W2:Y:S01]  /*23e50*/  @!P1 LDL R9, [R1+0x1f0] ;  /* 0x0001f00001099983 */ /* 0x000ea20000100800 */
[----:B----4-:R-:W-:Y:S01]  /*23e60*/  IMAD R13, R13, 0x40, R4 ;  /* 0x000000400d0d7824 */ /* 0x010fe200078e0204 */
[----:B------:R-:W-:Y:S01]  /*23e70*/  USHF.R.S32.HI UR16, URZ, 0x1f, UR60 ;  /* 0x0000001f3f107899 */ /* 0x000fe2000801143c */
[----:B------:R-:W-:Y:S01]  /*23e80*/  BSSY B1, `(.L_x_6403) ;  /* 0x0000033000017945 */ /* 0x000fe20003800000 */
[----:B------:R-:W-:Y:S01]  /*23e90*/  USEL UR9, UR61, URZ, UP1 ;  /* 0x0000003f3d097287 */ /* 0x000fe20008800000 */
[----:B------:R-:W-:Y:S01]  /*23ea0*/  IMAD.MOV.U32 R7, RZ, RZ, R13 ;  /* 0x000000ffff077224 */ /* 0x000fe200078e000d */
[----:B------:R-:W-:Y:S01]  /*23eb0*/  USEL UR17, UR60, URZ, !UP0 ;  /* 0x0000003f3c117287 */ /* 0x000fe2000c000000 */
[----:B------:R-:W-:Y:S01]  /*23ec0*/  ULDC.64 UR10, c[0x0][UR22+0x220] ;  /* 0x00008800160a7abb */ /* 0x000fe20008000a00 */
[----:B------:R-:W-:Y:S01]  /*23ed0*/  ULDC.64 UR14, c[0x0][UR22+0x228] ;  /* 0x00008a00160e7abb */ /* 0x000fe20008000a00 */
[----:B-1----:R-:W-:Y:S01]  /*23ee0*/  @P2 IMAD.HI.U32 R0, R13, R0, RZ ;  /* 0x000000000d002227 */ /* 0x002fe200078e00ff */
[----:B------:R-:W-:-:S02]  /*23ef0*/  USEL UR20, UR16, URZ, !UP0 ;  /* 0x0000003f10147287 */ /* 0x000fc4000c000000 */
[----:B------:R-:W-:Y:S02]  /*23f00*/  UIMAD.WIDE.U32 UR24, UR14, UR9, URZ ;  /* 0x000000090e1872a5 */ /* 0x000fe4000f8e003f */
[----:B------:R-:W-:Y:S01]  /*23f10*/  UIMAD UR11, UR11, UR17, URZ ;  /* 0x000000110b0b72a4 */ /* 0x000fe2000f8e023f */
[----:B0-----:R-:W-:Y:S01]  /*23f20*/  @P2 SHF.R.U32.HI R7, RZ, R3, R0 ;  /* 0x00000003ff072219 */ /* 0x001fe20000011600 */
[----:B------:R-:W-:Y:S01]  /*23f30*/  ULDC.64 UR12, c[0x0][UR22+0x218] ;  /* 0x00008600160c7abb */ /* 0x000fe20008000a00 */
[----:B------:R-:W-:Y:S01]  /*23f40*/  UIMAD UR9, UR15, UR9, URZ ;  /* 0x000000090f0972a4 */ /* 0x000fe2000f8e023f */
[----:B------:R-:W-:Y:S01]  /*23f50*/  IMAD.U32 R4, RZ, RZ, UR24 ;  /* 0x00000018ff047e24 */ /* 0x000fe2000f8e00ff */
[----:B------:R-:W-:Y:S01]  /*23f60*/  UIMAD.WIDE.U32 UR14, UR10, UR17, URZ ;  /* 0x000000110a0e72a5 */ /* 0x000fe2000f8e003f */
[----:B------:R-:W-:Y:S01]  /*23f70*/  IMAD.MOV R0, RZ, RZ, -R7 ;  /* 0x000000ffff007224 */ /* 0x000fe200078e0a07 */
[----:B------:R-:W-:Y:S01]  /*23f80*/  UIMAD.WIDE.U32 UR16, UR12, UR8, URZ ;  /* 0x000000080c1072a5 */ /* 0x000fe2000f8e003f */
[----:B------:R-:W-:Y:S01]  /*23f90*/  IMAD.U32 R5, RZ, RZ, UR25 ;  /* 0x00000019ff057e24 */ /* 0x000fe2000f8e00ff */
[----:B------:R-:W-:Y:S01]  /*23fa0*/  UIMAD UR12, UR13, UR8, URZ ;  /* 0x000000080d0c72a4 */ /* 0x000fe2000f8e023f */
[----:B------:R-:W-:Y:S01]  /*23fb0*/  IMAD R3, R11, R0, R13 ;  /* 0x000000000b037224 */ /* 0x000fe200078e020d */
[----:B------:R-:W-:-:S02]  /*23fc0*/  UIMAD UR11, UR10, UR20, UR11 ;  /* 0x000000140a0b72a4 */ /* 0x000fc4000f8e020b */
[----:B------:R-:W-:Y:S02]  /*23fd0*/  UIADD3 UR13, UR25, UR9, URZ ;  /* 0x00000009190d7290 */ /* 0x000fe4000fffe03f */
[----:B------:R-:W-:Y:S01]  /*23fe0*/  UIADD3 UR16, UP0, UP2, UR14, UR16, UR4 ;  /* 0x000000100e107290 */ /* 0x000fe2000fa1e004 */
[----:B------:R-:W-:Y:S01]  /*23ff0*/  SHF.R.S32.HI R0, RZ, 0x1f, R3 ;  /* 0x0000001fff007819 */ /* 0x000fe20000011403 */
[----:B------:R-:W-:Y:S02]  /*24000*/  UIADD3 UR12, UR17, UR12, URZ ;  /* 0x0000000c110c7290 */ /* 0x000fe4000fffe03f */
[----:B------:R-:W-:Y:S01]  /*24010*/  UIADD3 UR9, UR15, UR11, URZ ;  /* 0x0000000b0f097290 */ /* 0x000fe2000fffe03f */
[----:B------:R-:W-:Y:S01]  /*24020*/  IMAD.U32 R6, RZ, RZ, UR13 ;  /* 0x0000000dff067e24 */ /* 0x000fe2000f8e00ff */
[----:B------:R-:W-:Y:S01]  /*24030*/  IADD3 R4, P2, P3, R7, UR16, R4 ;  /* 0x0000001007047c10 */ /* 0x000fe2000fb5e004 */
[----:B------:R-:W-:Y:S01]  /*24040*/  ULDC.64 UR10, c[0x0][UR22+0x210] ;  /* 0x00008400160a7abb */ /* 0x000fe20008000a00 */
[----:B------:R-:W-:Y:S01]  /*24050*/  UIADD3.X UR9, UR9, UR12, UR26, UP0, UP2 ;  /* 0x0000000c09097290 */ /* 0x000fe200087e441a */
[----:B------:R-:W-:Y:S01]  /*24060*/  SHF.R.S32.HI R7, RZ, 0x1f, R7 ;  /* 0x0000001fff077819 */ /* 0x000fe20000011407 */
[----:B------:R-:W-:Y:S01]  /*24070*/  IMAD R11, R3, UR11, RZ ;  /* 0x0000000b030b7c24 */ /* 0x000fe2000f8e02ff */
[----:B------:R-:W-:Y:S01]  /*24080*/  ULDC.64 UR12, c[0x0][0xca8] ;  /* 0x00032a00000c7ab9 */ /* 0x000fe20000000a00 */
[----:B------:R-:W-:Y:S01]  /*24090*/  @!UP1 ULDC UR12, c[0x0][0xc50] ;  /* 0x00031400000c9ab9 */ /* 0x000fe20000000800 */
[----:B------:R-:W-:Y:S01]  /*240a0*/  @!UP1 ULDC UR13, c[0x0][0xc54] ;  /* 0x00031500000d9ab9 */ /* 0x000fe20000000800 */
[----:B------:R-:W-:Y:S01]  /*240b0*/  IADD3.X R5, R7, UR9, R6, P2, P3 ;  /* 0x0000000907057c10 */ /* 0x000fe200097e6406 */
[----:B------:R-:W-:-:S02]  /*240c0*/  IMAD R11, R0, UR10, R11 ;  /* 0x0000000a000b7c24 */ /* 0x000fc4000f8e020b */
[----:B------:R-:W-:Y:S02]  /*240d0*/  VIADD R0, R10, 0x8 ;  /* 0x000000080a007836 */ /* 0x000fe40000000000 */
[----:B------:R-:W-:-:S03]  /*240e0*/  IMAD.WIDE.U32 R4, R3, UR10, R4 ;  /* 0x0000000a03047c25 */ /* 0x000fc6000f8e0004 */
[----:B------:R-:W-:Y:S01]  /*240f0*/  ISETP.GE.OR P0, PT, R0, R15, P0 ;  /* 0x0000000f0000720c */ /* 0x000fe20000706670 */
[----:B------:R-:W-:Y:S01]  /*24100*/  IMAD.IADD R3, R5, 0x1, R11 ;  /* 0x0000000105037824 */ /* 0x000fe200078e020b */
[----:B------:R-:W-:-:S04]  /*24110*/  LEA R8, P2, R4, UR12, 0x2 ;  /* 0x0000000c04087c11 */ /* 0x000fc8000f8410ff */
[----:B------:R-:W-:Y:S01]  /*24120*/  LEA.HI.X R3, R4, UR13, R3, 0x2, P2 ;  /* 0x0000000d04037c11 */ /* 0x000fe200090f1403 */
[----:B------:R-:W-:Y:S04]  /*24130*/  SHFL.IDX PT, R6, R8, 0x1, 0x1c1f ;  /* 0x003c1f0008067f89 */ /* 0x000fe800000e0000 */
[----:B------:R-:W-:Y:S04]  /*24140*/  SHFL.IDX PT, R4, R8, RZ, 0x1c1f ;  /* 0x001c1fff08047589 */ /* 0x000fe800000e0000 */
[----:B------:R-:W2:Y:S04]  /*24150*/  SHFL.IDX PT, R5, R3, RZ, 0x1c1f ;  /* 0x001c1fff03057589 */ /* 0x000ea800000e0000 */
[----:B------:R0:W1:Y:S04]  /*24160*/  SHFL.IDX PT, R7, R3, 0x1, 0x1c1f ;  /* 0x003c1f0003077f89 */ /* 0x00006800000e0000 */
[----:B--2---:R0:W-:Y:S01]  /*24170*/  @!P1 ST.E desc[UR36][R4.64], R9 ;  /* 0x0000000904009985 */ /* 0x0041e2000c101924 */
[----:B-1----:R-:W-:Y:S05]  /*24180*/  @P0 BRA `(.L_x_6404) ;  /* 0x0000000000080947 */ /* 0x002fea0003800000 */
[----:B0-----:R-:W2:Y:S04]  /*24190*/  LDL R3, [R1+0x1f4] ;  /* 0x0001f40001037983 */ /* 0x001ea80000100800 */
[----:B--2---:R1:W-:Y:S02]  /*241a0*/  ST.E desc[UR36][R6.64], R3 ;  /* 0x0000000306007985 */ /* 0x0043e4000c101924 */
.L_x_6404:
[----:B------:R-:W-:Y:S05]  /*241b0*/  BSYNC B1 ;  /* 0x0000000000017941 */ /* 0x000fea0003800000 */
.L_x_6403:
[----:B------:R-:W-:Y:S02]  /*241c0*/  UISETP.GT.AND UP1, UPT, UR23, 0x1, UPT ;  /* 0x000000011700788c */ /* 0x000fe4000bf24270 */
[----:B------:R-:W-:-:S04]  /*241d0*/  UISETP.NE.U32.AND UP0, UPT, UR18, URZ, UPT ;  /* 0x0000003f1200728c */ /* 0x000fc8000bf05070 */
[----:B------:R-:W-:Y:S01]  /*241e0*/  PLOP3.LUT P0, PT, PT, PT, UP1, 0x80, 0x0 ;  /* 0x000000000000781c */ /* 0x000fe20003f0f018 */
[----:B------:R-:W-:-:S04]  /*241f0*/  UISETP.NE.AND.EX UP0, UPT, UR19, URZ, UPT, UP0 ;  /* 0x0000003f1300728c */ /* 0x000fc8000bf05300 */
[----:B------:R-:W-:-:S08]  /*24200*/  USEL UR14, UR60, URZ, !UP0 ;  /* 0x0000003f3c0e7287 */ /* 0x000fd0000c000000 */
[----:B------:R-:W-:Y:S05]  /*24210*/  @P0 BRA `(.L_x_6405) ;  /* 0x0000001000240947 */ /* 0x000fea0003800000 */
[----:B-1----:R-:W2:Y:S01]  /*24220*/  LDL.64 R6, [R1+0x440] ;  /* 0x0004400001067983 */ /* 0x002ea20000100a00 */
[----:B0-----:R-:W-:Y:S01]  /*24230*/  IMAD R4, R207, 0x40, R19 ;  /* 0x00000040cf047824 */ /* 0x001fe200078e0213 */
[----:B------:R-:W0:Y:S01]  /*24240*/  LDC R81, c[0x0][0xce8] ;  /* 0x00033a00ff517b82 */ /* 0x000e220000000800 */
[----:B------:R-:W-:Y:S02]  /*24250*/  ULDC.64 UR12, c[0x0][0xba0] ;  /* 0x0002e800000c7ab9 */ /* 0x000fe40000000a00 */
[----:B------:R-:W-:Y:S02]  /*24260*/  UIMAD UR9, UR26, UR12, URZ ;  /* 0x0000000c1a0972a4 */ /* 0x000fe4000f8e023f */
[----:B------:R-:W-:Y:S02]  /*24270*/  UIMAD.WIDE.U32 UR10, UR4, UR12, URZ ;  /* 0x0000000c040a72a5 */ /* 0x000fe4000f8e003f */
[----:B------:R-:W-:-:S03]  /*24280*/  UIMAD UR9, UR4, UR13, UR9 ;  /* 0x0000000d040972a4 */ /* 0x000fc6000f8e0209 */
[----:B------:R-:W-:Y:S01]  /*24290*/  ULDC.64 UR12, c[0x0][0xbe8] ;  /* 0x0002fa00000c7ab9 */ /* 0x000fe20000000a00 */
[----:B------:R-:W-:-:S04]  /*242a0*/  UIADD3 UR11, UR11, UR9, URZ ;  /* 0x000000090b0b7290 */ /* 0x000fc8000fffe03f */
[----:B------:R-:W-:-:S04]  /*242b0*/  UIMAD.WIDE.U32 UR10, UR8, UR12, UR10 ;  /* 0x0000000c080a72a5 */ /* 0x000fc8000f8e000a */
[----:B------:R-:W-:-:S03]  /*242c0*/  UIMAD UR9, UR8, UR13, UR11 ;  /* 0x0000000d080972a4 */ /* 0x000fc6000f8e020b */
[----:B------:R-:W-:Y:S01]  /*242d0*/  ULDC UR11, c[0x0][0xbc8] ;  /* 0x0002f200000b7ab9 */ /* 0x000fe20000000800 */
[----:B------:R-:W-:Y:S01]  /*242e0*/  IMAD.U32 R21, RZ, RZ, UR59 ;  /* 0x0000003bff157e24 */ /* 0x000fe2000f8e00ff */
[----:B------:R-:W-:Y:S01]  /*242f0*/  USHF.R.S32.HI UR4, URZ, 0x1f, UR14 ;  /* 0x0000001f3f047899 */ /* 0x000fe2000801140e */
[----:B------:R-:W-:-:S03]  /*24300*/  ULDC.64 UR12, c[0x0][0xbf0] ;  /* 0x0002fc00000c7ab9 */ /* 0x000fc60000000a00 */
[----:B------:R-:W-:Y:S01]  /*24310*/  UIMAD UR4, UR4, UR12, URZ ;  /* 0x0000000c040472a4 */ /* 0x000fe2000f8e023f */
[----:B------:R-:W-:-:S03]  /*24320*/  UMOV UR8, UR10 ;  /* 0x0000000a00087c82 */ /* 0x000fc60008000000 */
[----:B------:R-:W-:Y:S02]  /*24330*/  UIMAD UR4, UR14, UR13, UR4 ;  /* 0x0000000d0e0472a4 */ /* 0x000fe4000f8e0204 */
[----:B------:R-:W-:-:S04]  /*24340*/  UIMAD.WIDE.U32 UR8, UR14, UR12, UR8 ;  /* 0x0000000c0e0872a5 */ /* 0x000fc8000f8e0008 */
[----:B------:R-:W-:Y:S01]  /*24350*/  UIADD3 UR4, UR9, UR4, URZ ;  /* 0x0000000409047290 */ /* 0x000fe2000fffe03f */
[----:B------:R-:W-:Y:S01]  /*24360*/  BSSY B1, `(.L_x_6406) ;  /* 0x00000ce000017945 */ /* 0x000fe20003800000 */
[----:B------:R-:W-:Y:S02]  /*24370*/  SHF.R.S32.HI R84, RZ, 0x1f, R209 ;  /* 0x0000001fff547819 */ /* 0x000fe400000114d1 */
[----:B------:R-:W-:Y:S02]  /*24380*/  SHF.R.S32.HI R85, RZ, 0x1f, R210 ;  /* 0x0000001fff557819 */ /* 0x000fe400000114d2 */
[----:B------:R-:W-:Y:S02]  /*24390*/  SHF.R.S32.HI R86, RZ, 0x1f, R152 ;  /* 0x0000001fff567819 */ /* 0x000fe40000011498 */
[----:B------:R-:W-:Y:S02]  /*243a0*/  SHF.R.S32.HI R87, RZ, 0x1f, R153 ;  /* 0x0000001fff577819 */ /* 0x000fe40000011499 */
[----:B------:R-:W-:-:S02]  /*243b0*/  SHF.R.S32.HI R88, RZ, 0x1f, R154 ;  /* 0x0000001fff587819 */ /* 0x000fc4000001149a */
[----:B------:R-:W-:Y:S02]  /*243c0*/  SHF.R.S32.HI R89, RZ, 0x1f, R155 ;  /* 0x0000001fff597819 */ /* 0x000fe4000001149b */
[----:B------:R-:W-:Y:S01]  /*243d0*/  SHF.R.S32.HI R90, RZ, 0x1f, R156 ;  /* 0x0000001fff5a7819 */ /* 0x000fe2000001149c */
[----:B--2---:R-:W-:-:S03]  /*243e0*/  IMAD.WIDE R4, R4, 0x2, R6 ;  /* 0x0000000204047825 */ /* 0x004fc600078e0206 */
[C---:B------:R-:W-:Y:S02]  /*243f0*/  IADD3 R41, P2, R4.reuse, 0x7000, RZ ;  /* 0x0000700004297810 */ /* 0x040fe40007f5e0ff */
[----:B------:R-:W-:Y:S02]  /*24400*/  IADD3 R9, P3, R4, 0x1000, RZ ;  /* 0x0000100004097810 */ /* 0x000fe40007f7e0ff */
[----:B------:R-:W-:Y:S02]  /*24410*/  LOP3.LUT R40, R41, 0x380, RZ, 0xc0, !PT ;  /* 0x0000038029287812 */ /* 0x000fe400078ec0ff */
[----:B------:R-:W-:Y:S02]  /*24420*/  LOP3.LUT R8, R9, 0x380, RZ, 0xc0, !PT ;  /* 0x0000038009087812 */ /* 0x000fe400078ec0ff */
[----:B------:R-:W-:Y:S02]  /*24430*/  SHF.R.U64 R40, R40, 0x3, RZ ;  /* 0x0000000328287819 */ /* 0x000fe400000012ff */
[----:B------:R-:W-:-:S02]  /*24440*/  SHF.R.U64 R8, R8, 0x3, RZ ;  /* 0x0000000308087819 */ /* 0x000fc400000012ff */
[----:B------:R-:W-:Y:S01]  /*24450*/  LOP3.LUT R40, R40, R41, RZ, 0x3c, !PT ;  /* 0x0000002928287212 */ /* 0x000fe200078e3cff */
[----:B------:R-:W-:Y:S01]  /*24460*/  IMAD.X R41, RZ, RZ, R5, P2 ;  /* 0x000000ffff297224 */ /* 0x000fe200010e0605 */
[C---:B------:R-:W-:Y:S02]  /*24470*/  IADD3 R69, P2, R4.reuse, 0xe000, RZ ;  /* 0x0000e00004457810 */ /* 0x040fe40007f5e0ff */
[C---:B------:R-:W-:Y:S02]  /*24480*/  IADD3 R37, P1, R4.reuse, 0x6000, RZ ;  /* 0x0000600004257810 */ /* 0x040fe40007f3e0ff */
[----:B------:R-:W-:Y:S01]  /*24490*/  LOP3.LUT R68, R69, 0x380, RZ, 0xc0, !PT ;  /* 0x0000038045447812 */ /* 0x000fe200078ec0ff */
[----:B------:R-:W5:Y:S01]  /*244a0*/  LD.E.128 R40, desc[UR36][R40.64] ;  /* 0x0000002428287980 */ /* 0x000f62000c101d00 */
[----:B------:R-:W-:Y:S02]  /*244b0*/  IADD3 R33, P0, R4, 0x5000, RZ ;  /* 0x0000500004217810 */ /* 0x000fe40007f1e0ff */
[----:B------:R-:W-:-:S02]  /*244c0*/  SHF.R.U64 R68, R68, 0x3, RZ ;  /* 0x0000000344447819 */ /* 0x000fc400000012ff */
[----:B------:R-:W-:Y:S01]  /*244d0*/  LOP3.LUT R8, R8, R9, RZ, 0x3c, !PT ;  /* 0x0000000908087212 */ /* 0x000fe200078e3cff */
[--C-:B------:R-:W-:Y:S01]  /*244e0*/  IMAD.X R9, RZ, RZ, R5.reuse, P3 ;  /* 0x000000ffff097224 */ /* 0x100fe200018e0605 */
[----:B------:R-:W-:Y:S02]  /*244f0*/  LOP3.LUT R36, R37, 0x380, RZ, 0xc0, !PT ;  /* 0x0000038025247812 */ /* 0x000fe400078ec0ff */
[----:B------:R-:W-:Y:S01]  /*24500*/  LOP3.LUT R68, R68, R69, RZ, 0x3c, !PT ;  /* 0x0000004544447212 */ /* 0x000fe200078e3cff */
[----:B------:R-:W-:Y:S01]  /*24510*/  IMAD.X R69, RZ, RZ, R5, P2 ;  /* 0x000000ffff457224 */ /* 0x000fe200010e0605 */
[----:B------:R-:W-:Y:S01]  /*24520*/  LOP3.LUT R32, R33, 0x380, RZ, 0xc0, !PT ;  /* 0x0000038021207812 */ /* 0x000fe200078ec0ff */
[----:B------:R-:W5:Y:S01]  /*24530*/  LD.E.128 R8, desc[UR36][R8.64] ;  /* 0x0000002408087980 */ /* 0x000f62000c101d00 */
[----:B------:R-:W-:Y:S02]  /*24540*/  IADD3 R45, P3, R4, 0x8000, RZ ;  /* 0x00008000042d7810 */ /* 0x000fe40007f7e0ff */
[----:B0-----:R-:W-:Y:S01]  /*24550*/  ISETP.NE.AND P2, PT, R81, 0x1, PT ;  /* 0x000000015100780c */ /* 0x001fe20003f45270 */
[----:B------:R-:W5:Y:S01]  /*24560*/  LD.E.128 R68, desc[UR36][R68.64] ;  /* 0x0000002444447980 */ /* 0x000f62000c101d00 */
[----:B------:R-:W-:-:S02]  /*24570*/  SHF.R.U64 R36, R36, 0x3, RZ ;  /* 0x0000000324247819 */ /* 0x000fc400000012ff */
[----:B------:R-:W-:Y:S02]  /*24580*/  SHF.R.U64 R32, R32, 0x3, RZ ;  /* 0x0000000320207819 */ /* 0x000fe400000012ff */
[----:B------:R-:W-:Y:S02]  /*24590*/  LOP3.LUT R44, R45, 0x380, RZ, 0xc0, !PT ;  /* 0x000003802d2c7812 */ /* 0x000fe400078ec0ff */
[----:B------:R-:W-:Y:S01]  /*245a0*/  LOP3.LUT R36, R36, R37, RZ, 0x3c, !PT ;  /* 0x0000002524247212 */ /* 0x000fe200078e3cff */
[--C-:B------:R-:W-:Y:S01]  /*245b0*/  IMAD.X R37, RZ, RZ, R5.reuse, P1 ;  /* 0x000000ffff257224 */ /* 0x100fe200008e0605 */
[----:B------:R-:W-:Y:S01]  /*245c0*/  LOP3.LUT R32, R32, R33, RZ, 0x3c, !PT ;  /* 0x0000002120207212 */ /* 0x000fe200078e3cff */
[----:B------:R-:W-:Y:S01]  /*245d0*/  IMAD.X R33, RZ, RZ, R5, P0 ;  /* 0x000000ffff217224 */ /* 0x000fe200000e0605 */
[----:B------:R-:W-:Y:S01]  /*245e0*/  SHF.R.U64 R44, R44, 0x3, RZ ;  /* 0x000000032c2c7819 */ /* 0x000fe200000012ff */
[----:B------:R-:W0:Y:S01]  /*245f0*/  @P2 LDC R77, c[0x0][0xcec] ;  /* 0x00033b00ff4d2b82 */ /* 0x000e220000000800 */
[C---:B------:R-:W-:Y:S01]  /*24600*/  IADD3 R65, P1, R4.reuse, 0xd000, RZ ;  /* 0x0000d00004417810 */ /* 0x040fe20007f3e0ff */
[----:B------:R-:W5:Y:S01]  /*24610*/  LD.E.128 R36, desc[UR36][R36.64] ;  /* 0x0000002424247980 */ /* 0x000f62000c101d00 */
[----:B------:R-:W-:-:S02]  /*24620*/  IADD3 R61, P0, R4, 0xc000, RZ ;  /* 0x0000c000043d7810 */ /* 0x000fc40007f1e0ff */
[----:B------:R-:W-:Y:S01]  /*24630*/  LOP3.LUT R44, R44, R45, RZ, 0x3c, !PT ;  /* 0x0000002d2c2c7212 */ /* 0x000fe200078e3cff */
[--C-:B------:R-:W-:Y:S01]  /*24640*/  IMAD.X R45, RZ, RZ, R5.reuse, P3 ;  /* 0x000000ffff2d7224 */ /* 0x100fe200018e0605 */
[----:B------:R-:W-:Y:S01]  /*24650*/  LOP3.LUT R64, R65, 0x380, RZ, 0xc0, !PT ;  /* 0x0000038041407812 */ /* 0x000fe200078ec0ff */
[----:B------:R-:W1:Y:S01]  /*24660*/  @P2 LDC R79, c[0x0][0xcf0] ;  /* 0x00033c00ff4f2b82 */ /* 0x000e620000000800 */
[----:B------:R-:W-:Y:S01]  /*24670*/  LOP3.LUT R60, R61, 0x380, RZ, 0xc0, !PT ;  /* 0x000003803d3c7812 */ /* 0x000fe200078ec0ff */
[----:B------:R-:W5:Y:S01]  /*24680*/  LD.E.128 R32, desc[UR36][R32.64] ;  /* 0x0000002420207980 */ /* 0x000f62000c101d00 */
[----:B------:R-:W-:Y:S02]  /*24690*/  IADD3 R3, P3, R4, 0xf000, RZ ;  /* 0x0000f00004037810 */ /* 0x000fe40007f7e0ff */
[----:B------:R-:W-:Y:S01]  /*246a0*/  SHF.R.U64 R64, R64, 0x3, RZ ;  /* 0x0000000340407819 */ /* 0x000fe200000012ff */
[----:B------:R-:W5:Y:S01]  /*246b0*/  LD.E.128 R44, desc[UR36][R44.64] ;  /* 0x000000242c2c7980 */ /* 0x000f62000c101d00 */
[----:B------:R-:W-:Y:S01]  /*246c0*/  SHF.R.U64 R60, R60, 0x3, RZ ;  /* 0x000000033c3c7819 */ /* 0x000fe200000012ff */
[----:B------:R-:W-:Y:S01]  /*246d0*/  IMAD.X R73, RZ, RZ, R5, P3 ;  /* 0x000000ffff497224 */ /* 0x000fe200018e0605 */
[----:B------:R-:W-:-:S02]  /*246e0*/  LOP3.LUT R0, R3, 0x380, RZ, 0xc0, !PT ;  /* 0x0000038003007812 */ /* 0x000fc400078ec0ff */
[----:B------:R-:W-:Y:S01]  /*246f0*/  LOP3.LUT R64, R64, R65, RZ, 0x3c, !PT ;  /* 0x0000004140407212 */ /* 0x000fe200078e3cff */
[--C-:B------:R-:W-:Y:S01]  /*24700*/  IMAD.X R65, RZ, RZ, R5.reuse, P1 ;  /* 0x000000ffff417224 */ /* 0x100fe200008e0605 */
[----:B------:R-:W-:Y:S01]  /*24710*/  LOP3.LUT R60, R60, R61, RZ, 0x3c, !PT ;  /* 0x0000003d3c3c7212 */ /* 0x000fe200078e3cff */
[----:B------:R-:W-:Y:S01]  /*24720*/  IMAD.X R61, RZ, RZ, R5, P0 ;  /* 0x000000ffff3d7224 */ /* 0x000fe200000e0605 */
[----:B------:R-:W-:Y:S02]  /*24730*/  SHF.R.U64 R0, R0, 0x3, RZ ;  /* 0x0000000300007819 */ /* 0x000fe400000012ff */
[C---:B------:R-:W-:Y:S01]  /*24740*/  IADD3 R13, P4, R4.reuse, 0x2000, RZ ;  /* 0x00002000040d7810 */ /* 0x040fe20007f9e0ff */
[----:B------:R-:W5:Y:S01]  /*24750*/  LD.E.128 R64, desc[UR36][R64.64] ;  /* 0x0000002440407980 */ /* 0x000f62000c101d00 */
[C---:B------:R-:W-:Y:S02]  /*24760*/  IADD3 R25, P5, R4.reuse, 0x3000, RZ ;  /* 0x0000300004197810 */ /* 0x040fe40007fbe0ff */
[----:B------:R-:W-:Y:S01]  /*24770*/  IADD3 R29, P6, R4, 0x4000, RZ ;  /* 0x00004000041d7810 */ /* 0x000fe20007fde0ff */
[----:B------:R-:W5:Y:S01]  /*24780*/  LD.E.128 R60, desc[UR36][R60.64] ;  /* 0x000000243c3c7980 */ /* 0x000f62000c101d00 */
[----:B------:R-:W-:-:S02]  /*24790*/  ISETP.GE.AND P1, PT, R19, UR11, PT ;  /* 0x0000000b13007c0c */ /* 0x000fc4000bf26270 */
[----:B------:R-:W-:Y:S02]  /*247a0*/  ISETP.GE.AND P0, PT, R156, UR11, PT ;  /* 0x0000000b9c007c0c */ /* 0x000fe4000bf06270 */
[----:B------:R-:W-:Y:S01]  /*247b0*/  LOP3.LUT R72, R0, R3, RZ, 0x3c, !PT ;  /* 0x0000000300487212 */ /* 0x000fe200078e3cff */
[----:B------:R-:W-:Y:S01]  /*247c0*/  IMAD R0, R157, 0x20, R207 ;  /* 0x000000209d007824 */ /* 0x000fe200078e02cf */
[----:B------:R-:W-:Y:S02]  /*247d0*/  LOP3.LUT R12, R13, 0x380, RZ, 0xc0, !PT ;  /* 0x000003800d0c7812 */ /* 0x000fe400078ec0ff */
[----:B------:R-:W-:Y:S02]  /*247e0*/  LOP3.LUT R24, R25, 0x380, RZ, 0xc0, !PT ;  /* 0x0000038019187812 */ /* 0x000fe400078ec0ff */
[----:B------:R-:W-:Y:S02]  /*247f0*/  LOP3.LUT R28, R29, 0x380, RZ, 0xc0, !PT ;  /* 0x000003801d1c7812 */ /* 0x000fe400078ec0ff */
[----:B------:R-:W-:Y:S01]  /*24800*/  SEL R3, RZ, 0x1, P1 ;  /* 0x00000001ff037807 */ /* 0x000fe20000800000 */
[----:B------:R-:W5:Y:S01]  /*24810*/  LD.E.128 R72, desc[UR36][R72.64] ;  /* 0x0000002448487980 */ /* 0x000f62000c101d00 */
[----:B------:R-:W-:-:S02]  /*24820*/  SEL R20, RZ, 0xffffffff, P0 ;  /* 0xffffffffff147807 */ /* 0x000fc40000000000 */
[----:B------:R-:W-:Y:S01]  /*24830*/  ISETP.GE.AND P1, PT, R155, UR11, PT ;  /* 0x0000000b9b007c0c */ /* 0x000fe2000bf26270 */
[----:B------:R-:W-:Y:S01]  /*24840*/  IMAD R82, R21, 0x40, R0 ;  /* 0x0000004015527824 */ /* 0x000fe200078e0200 */
[----:B------:R-:W-:Y:S02]  /*24850*/  SHF.R.U64 R12, R12, 0x3, RZ ;  /* 0x000000030c0c7819 */ /* 0x000fe400000012ff */
[----:B------:R-:W-:Y:S02]  /*24860*/  SHF.R.U64 R24, R24, 0x3, RZ ;  /* 0x0000000318187819 */ /* 0x000fe400000012ff */
[----:B------:R-:W-:Y:S01]  /*24870*/  SHF.R.U64 R28, R28, 0x3, RZ ;  /* 0x000000031c1c7819 */ /* 0x000fe200000012ff */
[----:B------:R-:W-:Y:S01]  /*24880*/  IMAD.SHL.U32 R20, R20, 0x2, RZ ;  /* 0x0000000214147824 */ /* 0x000fe200078e00ff */
[----:B------:R-:W-:Y:S02]  /*24890*/  ISETP.GE.AND P0, PT, R154, UR11, PT ;  /* 0x0000000b9a007c0c */ /* 0x000fe4000bf06270 */
[----:B------:R-:W-:-:S02]  /*248a0*/  SEL R0, RZ, 0xffffffff, P1 ;  /* 0xffffffffff007807 */ /* 0x000fc40000800000 */
[----:B------:R-:W-:Y:S01]  /*248b0*/  LOP3.LUT R12, R12, R13, RZ, 0x3c, !PT ;  /* 0x0000000d0c0c7212 */ /* 0x000fe200078e3cff */
[--C-:B------:R-:W-:Y:S01]  /*248c0*/  IMAD.X R13, RZ, RZ, R5.reuse, P4 ;  /* 0x000000ffff0d7224 */ /* 0x100fe200020e0605 */
[----:B------:R-:W-:Y:S01]  /*248d0*/  LOP3.LUT R24, R24, R25, RZ, 0x3c, !PT ;  /* 0x0000001918187212 */ /* 0x000fe200078e3cff */
[--C-:B------:R-:W-:Y:S01]  /*248e0*/  IMAD.X R25, RZ, RZ, R5.reuse, P5 ;  /* 0x000000ffff197224 */ /* 0x100fe200028e0605 */
[----:B------:R-:W-:Y:S01]  /*248f0*/  LOP3.LUT R28, R28, R29, RZ, 0x3c, !PT ;  /* 0x0000001d1c1c7212 */ /* 0x000fe200078e3cff */
[----:B------:R-:W-:Y:S01]  /*24900*/  IMAD.X R29, RZ, RZ, R5, P6 ;  /* 0x000000ffff1d7224 */ /* 0x000fe200030e0605 */
[----:B------:R-:W-:Y:S01]  /*24910*/  SEL R21, RZ, 0xffffffff, P0 ;  /* 0xffffffffff157807 */ /* 0x000fe20000000000 */
[----:B------:R-:W-:Y:S01]  /*24920*/  IMAD.SHL.U32 R83, R0, 0x4, RZ ;  /* 0x0000000400537824 */ /* 0x000fe200078e00ff */
[----:B------:R-:W-:Y:S01]  /*24930*/  IADD3 R49, P4, R4, 0x9000, RZ ;  /* 0x0000900004317810 */ /* 0x000fe20007f9e0ff */
[----:B0-----:R-:W-:Y:S01]  /*24940*/  @P2 IMAD.HI.U32 R0, R82, R77, RZ ;  /* 0x0000004d52002227 */ /* 0x001fe200078e00ff */
[C---:B------:R-:W-:Y:S01]  /*24950*/  IADD3 R53, P5, R4.reuse, 0xa000, RZ ;  /* 0x0000a00004357810 */ /* 0x040fe20007fbe0ff */
[----:B------:R-:W5:Y:S01]  /*24960*/  LD.E.128 R12, desc[UR36][R12.64] ;  /* 0x000000240c0c7980 */ /* 0x000f62000c101d00 */
[----:B------:R-:W-:-:S02]  /*24970*/  IADD3 R57, P6, R4, 0xb000, RZ ;  /* 0x0000b00004397810 */ /* 0x000fc40007fde0ff */
[----:B------:R-:W-:Y:S01]  /*24980*/  LOP3.LUT R20, R20, 0x2, R3, 0xe2, !PT ;  /* 0x0000000214147812 */ /* 0x000fe200078ee203 */
[----:B------:R-:W-:Y:S01]  /*24990*/  IMAD.SHL.U32 R78, R21, 0x8, RZ ;  /* 0x00000008154e7824 */ /* 0x000fe200078e00ff */
[----:B------:R-:W-:Y:S01]  /*249a0*/  LOP3.LUT R48, R49, 0x380, RZ, 0xc0, !PT ;  /* 0x0000038031307812 */ /* 0x000fe200078ec0ff */
[----:B------:R-:W-:Y:S01]  /*249b0*/  IMAD.MOV.U32 R3, RZ, RZ, R82 ;  /* 0x000000ffff037224 */ /* 0x000fe200078e0052 */
[----:B------:R-:W-:Y:S01]  /*249c0*/  LOP3.LUT R52, R53, 0x380, RZ, 0xc0, !PT ;  /* 0x0000038035347812 */ /* 0x000fe200078ec0ff */
[----:B------:R-:W5:Y:S01]  /*249d0*/  LD.E.128 R24, desc[UR36][R24.64] ;  /* 0x0000002418187980 */ /* 0x000f62000c101d00 */
[----:B------:R-:W-:Y:S02]  /*249e0*/  LOP3.LUT R56, R57, 0x380, RZ, 0xc0, !PT ;  /* 0x0000038039387812 */ /* 0x000fe400078ec0ff */
[----:B------:R-:W-:Y:S01]  /*249f0*/  LOP3.LUT R7, R4, 0x380, RZ, 0xc0, !PT ;  /* 0x0000038004077812 */ /* 0x000fe200078ec0ff */
[----:B------:R-:W5:Y:S01]  /*24a00*/  LD.E.128 R28, desc[UR36][R28.64] ;  /* 0x000000241c1c7980 */ /* 0x000f62000c101d00 */
[----:B------:R-:W-:-:S02]  /*24a10*/  LOP3.LUT R77, R83, 0x4, R20, 0xe2, !PT ;  /* 0x00000004534d7812 */ /* 0x000fc400078ee214 */
[----:B-1----:R-:W-:Y:S02]  /*24a20*/  @P2 SHF.R.U32.HI R3, RZ, R79, R0 ;  /* 0x0000004fff032219 */ /* 0x002fe40000011600 */
[----:B------:R-:W-:Y:S02]  /*24a30*/  SHF.R.U64 R48, R48, 0x3, RZ ;  /* 0x0000000330307819 */ /* 0x000fe400000012ff */
[----:B------:R-:W-:Y:S02]  /*24a40*/  SHF.R.U64 R52, R52, 0x3, RZ ;  /* 0x0000000334347819 */ /* 0x000fe400000012ff */
[----:B------:R-:W-:Y:S02]  /*24a50*/  SHF.R.U64 R56, R56, 0x3, RZ ;  /* 0x0000000338387819 */ /* 0x000fe400000012ff */
[----:B------:R-:W-:Y:S02]  /*24a60*/  SHF.R.U64 R7, R7, 0x3, RZ ;  /* 0x0000000307077819 */ /* 0x000fe400000012ff */
[----:B------:R-:W-:-:S02]  /*24a70*/  LOP3.LUT R0, R78, 0x8, R77, 0xe2, !PT ;  /* 0x000000084e007812 */ /* 0x000fc400078ee24d */
[--C-:B------:R-:W-:Y:S01]  /*24a80*/  SHF.R.S32.HI R77, RZ, 0x1f, R3.reuse ;  /* 0x0000001fff4d7819 */ /* 0x100fe20000011403 */
[----:B------:R-:W-:Y:S01]  /*24a90*/  IMAD.U32 R20, RZ, RZ, UR8 ;  /* 0x00000008ff147e24 */ /* 0x000fe2000f8e00ff */
[----:B------:R-:W-:Y:S01]  /*24aa0*/  ISETP.GE.AND P0, PT, R153, UR11, PT ;  /* 0x0000000b99007c0c */ /* 0x000fe2000bf06270 */
[----:B------:R-:W-:Y:S01]  /*24ab0*/  IMAD.U32 R21, RZ, RZ, UR9 ;  /* 0x00000009ff157e24 */ /* 0x000fe2000f8e00ff */
[----:B------:R-:W-:Y:S01]  /*24ac0*/  LOP3.LUT R48, R48, R49, RZ, 0x3c, !PT ;  /* 0x0000003130307212 */ /* 0x000fe200078e3cff */
[----:B------:R-:W-:Y:S01]  /*24ad0*/  IMAD.MOV R79, RZ, RZ, -R3 ;  /* 0x000000ffff4f7224 */ /* 0x000fe200078e0a03 */
[----:B------:R-:W-:Y:S01]  /*24ae0*/  LOP3.LUT R52, R52, R53, RZ, 0x3c, !PT ;  /* 0x0000003534347212 */ /* 0x000fe200078e3cff */
[--C-:B------:R-:W-:Y:S01]  /*24af0*/  IMAD.X R49, RZ, RZ, R5.reuse, P4 ;  /* 0x000000ffff317224 */ /* 0x100fe200020e0605 */
[----:B------:R-:W-:Y:S01]  /*24b00*/  LOP3.LUT R56, R56, R57, RZ, 0x3c, !PT ;  /* 0x0000003938387212 */ /* 0x000fe200078e3cff */
[--C-:B------:R-:W-:Y:S01]  /*24b10*/  IMAD.X R53, RZ, RZ, R5.reuse, P5 ;  /* 0x000000ffff357224 */ /* 0x100fe200028e0605 */
[----:B------:R-:W-:Y:S01]  /*24b20*/  LOP3.LUT R4, R7, R4, RZ, 0x3c, !PT ;  /* 0x0000000407047212 */ /* 0x000fe200078e3cff */
[----:B------:R-:W-:Y:S01]  /*24b30*/  IMAD.X R57, RZ, RZ, R5, P6 ;  /* 0x000000ffff397224 */ /* 0x000fe200030e0605 */
[----:B------:R-:W-:Y:S01]  /*24b40*/  ULDC.64 UR8, c[0x0][0xbe0] ;  /* 0x0002f80000087ab9 */ /* 0x000fe20000000a00 */
[----:B------:R-:W-:Y:S01]  /*24b50*/  IMAD.U32 R21, RZ, RZ, UR4 ;  /* 0x00000004ff157e24 */ /* 0x000fe2000f8e00ff */
[----:B------:R-:W-:Y:S01]  /*24b60*/  SEL R78, RZ, 0xffffffff, P0 ;  /* 0xffffffffff4e7807 */ /* 0x000fe20000000000 */
[----:B------:R-:W-:Y:S01]  /*24b70*/  IMAD R80, R77, UR8, RZ ;  /* 0x000000084d507c24 */ /* 0x000fe2000f8e02ff */
[----:B------:R-:W-:Y:S01]  /*24b80*/  ISETP.GE.AND P0, PT, R152, UR11, PT ;  /* 0x0000000b98007c0c */ /* 0x000fe2000bf06270 */
[----:B------:R-:W-:Y:S01]  /*24b90*/  IMAD R77, R81, R79, R82 ;  /* 0x0000004f514d7224 */ /* 0x000fe200078e0252 */
[----:B------:R-:W5:Y:S01]  /*24ba0*/  LD.E.128 R4, desc[UR36][R4.64] ;  /* 0x0000002404047980 */ /* 0x000f62000c101d00 */
[----:B------:R-:W-:-:S02]  /*24bb0*/  IMAD R79, R3, UR9, R80 ;  /* 0x00000009034f7c24 */ /* 0x000fc4000f8e0250 */
[----:B------:R-:W-:Y:S01]  /*24bc0*/  IMAD.WIDE.U32 R20, R3, UR8, R20 ;  /* 0x0000000803147c25 */ /* 0x000fe2000f8e0014 */
[----:B------:R-:W5:Y:S01]  /*24bd0*/  LD.E.128 R48, desc[UR36][R48.64] ;  /* 0x0000002430307980 */ /* 0x000f62000c101d00 */
[----:B------:R-:W-:Y:S01]  /*24be0*/  SEL R3, RZ, 0xffffffff, P0 ;  /* 0xffffffffff037807 */ /* 0x000fe20000000000 */
[----:B------:R-:W-:Y:S01]  /*24bf0*/  ULDC.64 UR8, c[0x0][0xbd8] ;  /* 0x0002f60000087ab9 */ /* 0x000fe20000000a00 */
[----:B------:R-:W-:Y:S01]  /*24c00*/  IMAD.SHL.U32 R83, R78, 0x10, RZ ;  /* 0x000000104e537824 */ /* 0x000fe200078e00ff */
[----:B------:R-:W5:Y:S01]  /*24c10*/  LD.E.128 R52, desc[UR36][R52.64] ;  /* 0x0000002434347980 */ /* 0x000f62000c101d00 */
[----:B------:R-:W-:-:S03]  /*24c20*/  SHF.R.S32.HI R78, RZ, 0x1f, R77 ;  /* 0x0000001fff4e7819 */ /* 0x000fc6000001144d */
        /* <DEDUP_REMOVED lines=8> */
[----:B------:R-:W-:Y:S01]  /*24cb0*/  IMAD.SHL.U32 R3, R3, 0x20, RZ ;  /* 0x0000002003037824 */ /* 0x000fe200078e00ff */
[----:B------:R-:W-:Y:S01]  /*24cc0*/  LOP3.LUT R0, R83, 0x10, R0, 0xe2, !PT ;  /* 0x0000001053007812 */ /* 0x000fe200078ee200 */
[----:B------:R-:W-:Y:S01]  /*24cd0*/  IMAD.IADD R21, R21, 0x1, R79 ;  /* 0x0000000115157824 */ /* 0x000fe200078e024f */
[----:B------:R-:W-:Y:S01]  /*24ce0*/  ISETP.GE.AND P0, PT, R210, UR11, PT ;  /* 0x0000000bd2007c0c */ /* 0x000fe2000bf06270 */
[----:B------:R-:W-:-:S02]  /*24cf0*/  IMAD R78, R78, UR8, RZ ;  /* 0x000000084e4e7c24 */ /* 0x000fc4000f8e02ff */
[----:B------:R-:W-:Y:S02]  /*24d00*/  IMAD R83, R76, R81, RZ ;  /* 0x000000514c537224 */ /* 0x000fe400078e02ff */
[----:B------:R-:W-:Y:S01]  /*24d10*/  IMAD R82, R82, 0x40, R207 ;  /* 0x0000004052527824 */ /* 0x000fe200078e02cf */
[----:B------:R-:W-:Y:S01]  /*24d20*/  LOP3.LUT R0, R3, 0x20, R0, 0xe2, !PT ;  /* 0x0000002003007812 */ /* 0x000fe200078ee200 */
        /* <DEDUP_REMOVED lines=8> */
[----:B------:R-:W-:-:S02]  /*24db0*/  LEA R80, P2, R20, UR8, 0x1 ;  /* 0x0000000814507c11 */ /* 0x000fc4000f8408ff */
[----:B------:R-:W-:Y:S02]  /*24dc0*/  ISETP.GE.AND P1, PT, R209, UR11, PT ;  /* 0x0000000bd1007c0c */ /* 0x000fe4000bf26270 */
[----:B------:R-:W-:Y:S02]  /*24dd0*/  LEA.HI.X R81, R20, UR9, R21, 0x1, P2 ;  /* 0x0000000914517c11 */ /* 0x000fe400090f0c15 */
[----:B------:R-:W-:Y:S01]  /*24de0*/  LOP3.LUT R0, R0, R3, RZ, 0xfc, !PT ;  /* 0x0000000300007212 */ /* 0x000fe200078efcff */
[----:B0-----:R0:W1:Y:S01]  /*24df0*/  SHFL.IDX PT, R20, R80, RZ, 0x181f ;  /* 0x00181fff50147589 */ /* 0x00106200000e0000 */
[----:B------:R-:W-:Y:S01]  /*24e00*/  SEL R3, RZ, 0x80, P1 ;  /* 0x00000080ff037807 */ /* 0x000fe20000800000 */
[----:B------:R-:W-:Y:S02]  /*24e10*/  SYNCS.ARRIVE.TRANS64.RED.A1T0 RZ, [UR4], RZ ;  /* 0x000000ffffff79a7 */ /* 0x000fe40008100404 */
[----:B------:R0:W2:Y:S01]  /*24e20*/  SHFL.IDX PT, R21, R81, RZ, 0x181f ;  /* 0x00181fff51157589 */ /* 0x0000a200000e0000 */
[----:B------:R-:W-:Y:S01]  /*24e30*/  LOP3.LUT R3, R0, R3, RZ, 0xfc, !PT ;  /* 0x0000000300037212 */ /* 0x000fe200078efcff */
[----:B------:R-:W-:Y:S06]  /*24e40*/  @P0 BRA `(.L_x_6407) ;  /* 0x00000000007c0947 */ /* 0x000fec0003800000 */
[----:B------:R-:W-:Y:S02]  /*24e50*/  ISETP.GE.AND P1, PT, R156, UR11, PT ;  /* 0x0000000b9c007c0c */ /* 0x000fe4000bf26270 */
[----:B------:R-:W-:Y:S02]  /*24e60*/  ISETP.GE.AND P0, PT, R19, UR11, PT ;  /* 0x0000000b13007c0c */ /* 0x000fe4000bf06270 */
[----:B------:R-:W-:Y:S02]  /*24e70*/  ISETP.GE.AND P5, PT, R155, UR11, PT ;  /* 0x0000000b9b007c0c */ /* 0x000fe4000bfa6270 */
[----:B------:R-:W-:-:S07]  /*24e80*/  ISETP.GE.AND P3, PT, R154, UR11, PT ;  /* 0x0000000b9a007c0c */ /* 0x000fce000bf66270 */
[C---:B-1----:R-:W-:Y:S02]  /*24e90*/  @!P1 LEA R76, P2, R156.reuse, R20, 0x1 ;  /* 0x000000149c4c9211 */ /* 0x042fe400078408ff */
[----:B--2---:R-:W-:Y:S02]  /*24ea0*/  @!P0 IMAD.WIDE R78, R19, 0x2, R20 ;  /* 0x00000002134e8825 */ /* 0x004fe400078e0214 */
[----:B------:R-:W-:Y:S02]  /*24eb0*/  @!P1 LEA.HI.X R77, R156, R21, R90, 0x1, P2 ;  /* 0x000000159c4d9211 */ /* 0x000fe400010f0c5a */
[----:B------:R-:W-:Y:S01]  /*24ec0*/  ISETP.GE.AND P2, PT, R153, UR11, PT ;  /* 0x0000000b99007c0c */ /* 0x000fe2000bf46270 */
[----:B-----5:R1:W-:Y:S01]  /*24ed0*/  @!P0 ST.E.128 desc[UR36][R78.64], R4 ;  /* 0x000000044e008985 */ /* 0x0203e2000c101d24 */
[----:B------:R-:W-:-:S03]  /*24ee0*/  LOP3.LUT P0, RZ, R0, 0x40, RZ, 0xc0, !PT ;  /* 0x0000004000ff7812 */ /* 0x000fc6000780c0ff */
[----:B------:R2:W-:Y:S01]  /*24ef0*/  @!P1 ST.E.128 desc[UR36][R76.64], R12 ;  /* 0x0000000c4c009985 */ /* 0x0005e2000c101d24 */
[----:B------:R-:W-:Y:S02]  /*24f00*/  ISETP.GE.AND P1, PT, R152, UR11, PT ;  /* 0x0000000b98007c0c */ /* 0x000fe4000bf26270 */
[CC--:B-1----:R-:W-:Y:S02]  /*24f10*/  @!P5 LEA R4, P4, R155.reuse, R20.reuse, 0x1 ;  /* 0x000000149b04d211 */ /* 0x0c2fe400078808ff */
[CC--:B------:R-:W-:Y:S02]  /*24f20*/  @!P3 LEA R6, P6, R154.reuse, R20.reuse, 0x1 ;  /* 0x000000149a06b211 */ /* 0x0c0fe400078c08ff */
[-C--:B------:R-:W-:Y:S02]  /*24f30*/  @!P5 LEA.HI.X R5, R155, R21.reuse, R89, 0x1, P4 ;  /* 0x000000159b05d211 */ /* 0x080fe400020f0c59 */
[----:B------:R-:W-:Y:S02]  /*24f40*/  LOP3.LUT P4, RZ, R3, 0x80, RZ, 0xc0, !PT ;  /* 0x0000008003ff7812 */ /* 0x000fe4000788c0ff */
[----:B------:R-:W-:Y:S01]  /*24f50*/  @!P3 LEA.HI.X R7, R154, R21, R88, 0x1, P6 ;  /* 0x000000159a07b211 */ /* 0x000fe200030f0c58 */
[----:B------:R1:W-:Y:S02]  /*24f60*/  @!P5 ST.E.128 desc[UR36][R4.64], R28 ;  /* 0x0000001c0400d985 */ /* 0x0003e4000c101d24 */
[----:B--2---:R-:W-:-:S02]  /*24f70*/  @!P1 LEA R12, P6, R152, R20, 0x1 ;  /* 0x00000014980c9211 */ /* 0x004fc400078c08ff */
[----:B------:R2:W-:Y:S02]  /*24f80*/  @!P3 ST.E.128 desc[UR36][R6.64], R36 ;  /* 0x000000240600b985 */ /* 0x0005e4000c101d24 */
[-C--:B------:R-:W-:Y:S02]  /*24f90*/  @!P1 LEA.HI.X R13, R152, R21.reuse, R86, 0x1, P6 ;  /* 0x00000015980d9211 */ /* 0x080fe400030f0c56 */
[CC--:B-1----:R-:W-:Y:S02]  /*24fa0*/  @!P2 LEA R4, P5, R153.reuse, R20.reuse, 0x1 ;  /* 0x000000149904a211 */ /* 0x0c2fe400078a08ff */
[-C--:B--2---:R-:W-:Y:S02]  /*24fb0*/  @P0 LEA R6, P3, R210, R20.reuse, 0x1 ;  /* 0x00000014d2060211 */ /* 0x084fe400078608ff */
        /* <DEDUP_REMOVED lines=8> */
.L_x_6407:
[----:B------:R-:W-:Y:S05]  /*25040*/  BSYNC B1 ;  /* 0x0000000000017941 */ /* 0x000fea0003800000 */
.L_x_6406:
        /* <DEDUP_REMOVED lines=9> */
[----:B------:R-:W-:-:S05]  /*250e0*/  ISETP.GE.AND P1, PT, R153, UR11, PT ;  /* 0x0000000b99007c0c */ /* 0x000fca000bf26270 */
[----:B0---4-:R-:W-:Y:S02]  /*250f0*/  @!P0 IMAD.WIDE R6, R19, 0x2, R4 ;  /* 0x0000000213068825 */ /* 0x011fe400078e0204 */
[-C--:B------:R-:W-:Y:S02]  /*25100*/  @!P5 LEA R14, P4, R156, R4.reuse, 0x1 ;  /* 0x000000049c0ed211 */ /* 0x080fe400078808ff */
[----:B------:R-:W-:Y:S01]  /*25110*/  @!P3 LEA R12, P6, R155, R4, 0x1 ;  /* 0x000000049b0cb211 */ /* 0x000fe200078c08ff */
[----:B------:R0:W-:Y:S01]  /*25120*/  @!P0 ST.E.128 desc[UR36][R6.64], R8 ;  /* 0x0000000806008985 */ /* 0x0001e2000c101d24 */
[----:B------:R-:W-:Y:S02]  /*25130*/  ISETP.GE.AND P0, PT, R152, UR11, PT ;  /* 0x0000000b98007c0c */ /* 0x000fe4000bf06270 */
[----:B------:R-:W-:Y:S02]  /*25140*/  @!P5 LEA.HI.X R15, R156, R5, R90, 0x1, P4 ;  /* 0x000000059c0fd211 */ /* 0x000fe400020f0c5a */
[----:B------:R-:W-:-:S02]  /*25150*/  LOP3.LUT P4, RZ, R0, 0x40, RZ, 0xc0, !PT ;  /* 0x0000004000ff7812 */ /* 0x000fc4000788c0ff */
[----:B------:R-:W-:Y:S01]  /*25160*/  @!P3 LEA.HI.X R13, R155, R5, R89, 0x1, P6 ;  /* 0x000000059b0db211 */ /* 0x000fe200030f0c59 */
[----:B------:R3:W-:Y:S01]  /*25170*/  @!P5 ST.E.128 desc[UR36][R14.64], R24 ;  /* 0x000000180e00d985 */ /* 0x0007e2000c101d24 */
[----:B-1----:R-:W-:-:S03]  /*25180*/  @!P2 LEA R20, P5, R154, R4, 0x1 ;  /* 0x000000049a14a211 */ /* 0x002fc600078a08ff */
[----:B------:R3:W-:Y:S01]  /*25190*/  @!P3 ST.E.128 desc[UR36][R12.64], R32 ;  /* 0x000000200c00b985 */ /* 0x0007e2000c101d24 */
[----:B--2---:R-:W-:Y:S02]  /*251a0*/  @!P2 LEA.HI.X R21, R154, R5, R88, 0x1, P5 ;  /* 0x000000059a15a211 */ /* 0x004fe400028f0c58 */
[----:B0-----:R-:W-:-:S03]  /*251b0*/  @!P1 LEA R6, P6, R153, R4, 0x1 ;  /* 0x0000000499069211 */ /* 0x001fc600078c08ff */
[----:B------:R3:W-:Y:S01]  /*251c0*/  @!P2 ST.E.128 desc[UR36][R20.64], R40 ;  /* 0x000000281400a985 */ /* 0x0007e2000c101d24 */
[-C--:B------:R-:W-:Y:S02]  /*251d0*/  @!P0 LEA R8, P3, R152, R4.reuse, 0x1 ;  /* 0x0000000498088211 */ /* 0x080fe400078608ff */
[----:B------:R-:W-:Y:S02]  /*251e0*/  @P4 LEA R10, P5, R210, R4, 0x1 ;  /* 0x00000004d20a4211 */ /* 0x000fe400078a08ff */
[-C--:B------:R-:W-:Y:S02]  /*251f0*/  @!P1 LEA.HI.X R7, R153, R5.reuse, R87, 0x1, P6 ;  /* 0x0000000599079211 */ /* 0x080fe400030f0c57 */
[-C--:B------:R-:W-:Y:S02]  /*25200*/  @!P0 LEA.HI.X R9, R152, R5.reuse, R86, 0x1, P3 ;  /* 0x0000000598098211 */ /* 0x080fe400018f0c56 */
[----:B------:R-:W-:Y:S01]  /*25210*/  @P4 LEA.HI.X R11, R210, R5, R85, 0x1, P5 ;  /* 0x00000005d20b4211 */ /* 0x000fe200028f0c55 */
        /* <DEDUP_REMOVED lines=9> */
.L_x_6405:
[----:B------:R-:W2:Y:S01]  /*252b0*/  LDL R0, [R1+0x438] ;  /* 0x0004380001007983 */ /* 0x000ea20000100800 */
[----:B------:R-:W3:Y:S01]  /*252c0*/  LDC R21, c[0x0][0xce8] ;  /* 0x00033a00ff157b82 */ /* 0x000ee20000000800 */
[----:B------:R-:W-:Y:S01]  /*252d0*/  ULDC.64 UR12, c[0x0][0xc08] ;  /* 0x00030200000c7ab9 */ /* 0x000fe20000000a00 */
[----:B0-----:R-:W-:Y:S01]  /*252e0*/  IMAD.U32 R4, RZ, RZ, UR59 ;  /* 0x0000003bff047e24 */ /* 0x001fe2000f8e00ff */
[----:B------:R-:W-:Y:S01]  /*252f0*/  UIMAD UR9, UR26, UR12, URZ ;  /* 0x0000000c1a0972a4 */ /* 0x000fe2000f8e023f */
[----:B------:R-:W-:Y:S01]  /*25300*/  BSSY B1, `(.L_x_6409) ;  /* 0x00000e5000017945 */ /* 0x000fe20003800000 */
[----:B------:R-:W-:Y:S01]  /*25310*/  UIMAD.WIDE.U32 UR10, UR4, UR12, URZ ;  /* 0x0000000c040a72a5 */ /* 0x000fe2000f8e003f */
[----:B------:R-:W-:Y:S01]  /*25320*/  SHF.R.S32.HI R24, RZ, 0x1f, R192 ;  /* 0x0000001fff187819 */ /* 0x000fe200000114c0 */
[----:B------:R-:W-:Y:S01]  /*25330*/  UIMAD UR9, UR4, UR13, UR9 ;  /* 0x0000000d040972a4 */ /* 0x000fe2000f8e0209 */
[----:B------:R-:W-:Y:S01]  /*25340*/  SHF.R.S32.HI R26, RZ, 0x1f, R194 ;  /* 0x0000001fff1a7819 */ /* 0x000fe200000114c2 */
[----:B------:R-:W-:Y:S01]  /*25350*/  USHF.R.S32.HI UR4, URZ, 0x1f, UR14 ;  /* 0x0000001f3f047899 */ /* 0x000fe2000801140e */
[----:B------:R-:W-:Y:S01]  /*25360*/  SHF.R.S32.HI R28, RZ, 0x1f, R196 ;  /* 0x0000001fff1c7819 */ /* 0x000fe200000114c4 */
[----:B------:R-:W-:Y:S01]  /*25370*/  UIADD3 UR11, UR11, UR9, URZ ;  /* 0x000000090b0b7290 */ /* 0x000fe2000fffe03f */
[----:B------:R-:W-:Y:S01]  /*25380*/  SHF.R.S32.HI R29, RZ, 0x1f, R197 ;  /* 0x0000001fff1d7819 */ /* 0x000fe200000114c5 */
[----:B------:R-:W-:Y:S01]  /*25390*/  ULDC.64 UR12, c[0x0][0xc38] ;  /* 0x00030e00000c7ab9 */ /* 0x000fe20000000a00 */
[----:B------:R-:W-:Y:S01]  /*253a0*/  SHF.R.S32.HI R30, RZ, 0x1f, R198 ;  /* 0x0000001fff1e7819 */ /* 0x000fe200000114c6 */
[----:B------:R-:W-:Y:S01]  /*253b0*/  UIMAD.WIDE.U32 UR10, UR8, UR12, UR10 ;  /* 0x0000000c080a72a5 */ /* 0x000fe2000f8e000a */
[----:B------:R-:W-:-:S02]  /*253c0*/  SHF.R.S32.HI R31, RZ, 0x1f, R199 ;  /* 0x0000001fff1f7819 */ /* 0x000fc400000114c7 */
[----:B------:R-:W-:Y:S01]  /*253d0*/  SHF.R.S32.HI R32, RZ, 0x1f, R200 ;  /* 0x0000001fff207819 */ /* 0x000fe200000114c8 */
[----:B------:R-:W-:Y:S01]  /*253e0*/  UIMAD UR9, UR8, UR13, UR11 ;  /* 0x0000000d080972a4 */ /* 0x000fe2000f8e020b */
[----:B------:R-:W-:Y:S02]  /*253f0*/  SHF.R.S32.HI R33, RZ, 0x1f, R201 ;  /* 0x0000001fff217819 */ /* 0x000fe400000114c9 */
[----:B------:R-:W-:Y:S01]  /*25400*/  ULDC.64 UR12, c[0x0][0xc40] ;  /* 0x00031000000c7ab9 */ /* 0x000fe20000000a00 */
[----:B------:R-:W-:Y:S01]  /*25410*/  UMOV UR8, UR10 ;  /* 0x0000000a00087c82 */ /* 0x000fe20008000000 */
[----:B---3--:R-:W-:Y:S01]  /*25420*/  ISETP.NE.AND P0, PT, R21, 0x1, PT ;  /* 0x000000011500780c */ /* 0x008fe20003f05270 */
[----:B------:R-:W-:Y:S01]  /*25430*/  UIMAD UR4, UR4, UR12, URZ ;  /* 0x0000000c040472a4 */ /* 0x000fe2000f8e023f */
[----:B------:R-:W-:Y:S01]  /*25440*/  SHF.R.S32.HI R34, RZ, 0x1f, R202 ;  /* 0x0000001fff227819 */ /* 0x000fe200000114ca */
[----:B------:R-:W-:Y:S01]  /*25450*/  UIMAD.WIDE.U32 UR8, UR14, UR12, UR8 ;  /* 0x0000000c0e0872a5 */ /* 0x000fe2000f8e0008 */
[----:B------:R-:W-:Y:S01]  /*25460*/  SHF.R.S32.HI R35, RZ, 0x1f, R203 ;  /* 0x0000001fff237819 */ /* 0x000fe200000114cb */
[----:B------:R-:W-:Y:S01]  /*25470*/  UIMAD UR4, UR14, UR13, UR4 ;  /* 0x0000000d0e0472a4 */ /* 0x000fe2000f8e0204 */
[----:B------:R-:W-:Y:S01]  /*25480*/  SHF.R.S32.HI R36, RZ, 0x1f, R204 ;  /* 0x0000001fff247819 */ /* 0x000fe200000114cc */
[----:B------:R-:W-:Y:S01]  /*25490*/  ULDC.64 UR10, c[0x0][0xc48] ;  /* 0x00031200000a7ab9 */ /* 0x000fe20000000a00 */
[----:B------:R-:W-:Y:S01]  /*254a0*/  SHF.R.S32.HI R37, RZ, 0x1f, R205 ;  /* 0x0000001fff257819 */ /* 0x000fe200000114cd */
[----:B------:R-:W-:Y:S01]  /*254b0*/  UIADD3 UR9, UR9, UR4, URZ ;  /* 0x0000000409097290 */ /* 0x000fe2000fffe03f */
[----:B------:R-:W-:Y:S01]  /*254c0*/  SHF.R.S32.HI R38, RZ, 0x1f, R206 ;  /* 0x0000001fff267819 */ /* 0x000fe200000114ce */
[----:B------:R-:W-:Y:S01]  /*254d0*/  UIADD3 UR4, UR44, 0x38820, URZ ;  /* 0x000388202c047890 */ /* 0x000fe2000fffe03f */
[----:B------:R-:W-:Y:S01]  /*254e0*/  SHF.R.S32.HI R39, RZ, 0x1f, R23 ;  /* 0x0000001fff277819 */ /* 0x000fe20000011417 */
[----:B-1----:R-:W0:Y:S01]  /*254f0*/  @P0 LDC R3, c[0x0][0xcec] ;  /* 0x00033b00ff030b82 */ /* 0x002e220000000800 */
[----:B------:R-:W-:-:S02]  /*25500*/  UIMAD.WIDE.U32 UR8, UR61, UR10, UR8 ;  /* 0x0000000a3d0872a5 */ /* 0x000fc4000f8e0008 */
[----:B------:R-:W-:Y:S02]  /*25510*/  UPRMT UR4, URZ, 0x654, UR4 ;  /* 0x000006543f047896 */ /* 0x000fe40008000004 */
[----:B------:R-:W-:-:S03]  /*25520*/  UIMAD UR61, UR61, UR11, UR9 ;  /* 0x0000000b3d3d72a4 */ /* 0x000fc6000f8e0209 */
[----:B------:R-:W1:Y:S01]  /*25530*/  @P0 LDC R5, c[0x0][0xcf0] ;  /* 0x00033c00ff050b82 */ /* 0x000e620000000800 */
[----:B------:R-:W-:-:S03]  /*25540*/  ULDC.64 UR10, c[0x0][0xc30] ;  /* 0x00030c00000a7ab9 */ /* 0x000fc60000000a00 */
[----:B------:R-:W-:Y:S01]  /*25550*/  SYNCS.ARRIVE.TRANS64.RED.A1T0 RZ, [UR4], RZ ;  /* 0x000000ffffff79a7 */ /* 0x000fe20008100404 */
[----:B--2---:R-:W-:-:S04]  /*25560*/  IMAD R4, R4, 0x40, R0 ;  /* 0x0000004004047824 */ /* 0x004fc800078e0200 */
[----:B0-----:R-:W-:-:S04]  /*25570*/  @P0 IMAD.HI.U32 R0, R4, R3, RZ ;  /* 0x0000000304000227 */ /* 0x001fc800078e00ff */
[----:B------:R-:W-:Y:S01]  /*25580*/  IMAD.MOV.U32 R3, RZ, RZ, R4 ;  /* 0x000000ffff037224 */ /* 0x000fe200078e0004 */
[----:B-1----:R-:W-:Y:S01]  /*25590*/  @P0 SHF.R.U32.HI R3, RZ, R5, R0 ;  /* 0x00000005ff030219 */ /* 0x002fe20000011600 */
[----:B------:R-:W-:Y:S02]  /*255a0*/  IMAD.U32 R5, RZ, RZ, UR9 ;  /* 0x00000009ff057e24 */ /* 0x000fe4000f8e00ff */
[----:B------:R-:W-:Y:S01]  /*255b0*/  IMAD.U32 R5, RZ, RZ, UR61 ;  /* 0x0000003dff057e24 */ /* 0x000fe2000f8e00ff */
[--C-:B------:R-:W-:Y:S01]  /*255c0*/  SHF.R.S32.HI R0, RZ, 0x1f, R3.reuse ;  /* 0x0000001fff007819 */ /* 0x100fe20000011403 */
[----:B------:R-:W-:-:S04]  /*255d0*/  IMAD.MOV R7, RZ, RZ, -R3 ;  /* 0x000000ffff077224 */ /* 0x000fc800078e0a03 */
[----:B------:R-:W-:Y:S02]  /*255e0*/  IMAD R7, R21, R7, R4 ;  /* 0x0000000715077224 */ /* 0x000fe400078e0204 */
[----:B------:R-:W-:Y:S02]  /*255f0*/  IMAD R0, R0, UR10, RZ ;  /* 0x0000000a00007c24 */ /* 0x000fe4000f8e02ff */
[----:B------:R-:W-:Y:S01]  /*25600*/  IMAD.U32 R4, RZ, RZ, UR8 ;  /* 0x00000008ff047e24 */ /* 0x000fe2000f8e00ff */
[----:B------:R-:W-:Y:S01]  /*25610*/  ULDC.64 UR8, c[0x0][0xc28] ;  /* 0x00030a0000087ab9 */ /* 0x000fe20000000a00 */
[C---:B------:R-:W-:Y:S01]  /*25620*/  IMAD R9, R3.reuse, UR11, R0 ;  /* 0x0000000b03097c24 */ /* 0x040fe2000f8e0200 */
[----:B------:R-:W-:Y:S01]  /*25630*/  SHF.R.S32.HI R0, RZ, 0x1f, R7 ;  /* 0x0000001fff007819 */ /* 0x000fe20000011407 */
[----:B------:R-:W-:-:S04]  /*25640*/  IMAD.WIDE.U32 R4, R3, UR10, R4 ;  /* 0x0000000a03047c25 */ /* 0x000fc8000f8e0004 */
[----:B------:R-:W-:Y:S02]  /*25650*/  IMAD.IADD R5, R5, 0x1, R9 ;  /* 0x0000000105057824 */ /* 0x000fe400078e0209 */
[----:B------:R-:W-:Y:S02]  /*25660*/  IMAD.U32 R9, RZ, RZ, UR59 ;  /* 0x0000003bff097e24 */ /* 0x000fe4000f8e00ff */
[----:B------:R-:W-:Y:S02]  /*25670*/  IMAD R0, R0, UR8, RZ ;  /* 0x0000000800007c24 */ /* 0x000fe4000f8e02ff */
[----:B------:R-:W-:Y:S02]  /*25680*/  IMAD R21, R76, R21, RZ ;  /* 0x000000154c157224 */ /* 0x000fe400078e02ff */
[----:B------:R-:W-:Y:S02]  /*25690*/  IMAD R20, R9, 0x40, R22 ;  /* 0x0000004009147824 */ /* 0x000fe400078e0216 */
[----:B------:R-:W-:-:S02]  /*256a0*/  IMAD R3, R7, UR9, R0 ;  /* 0x0000000907037c24 */ /* 0x000fc4000f8e0200 */
[----:B------:R-:W-:Y:S01]  /*256b0*/  IMAD.WIDE.U32 R4, R7, UR8, R4 ;  /* 0x0000000807047c25 */ /* 0x000fe2000f8e0004 */
[----:B------:R-:W-:Y:S01]  /*256c0*/  ISETP.GE.AND P0, PT, R20, R21, PT ;  /* 0x000000151400720c */ /* 0x000fe20003f06270 */
[----:B------:R-:W-:Y:S02]  /*256d0*/  ULDC.64 UR8, c[0x0][0xc00] ;  /* 0x0003000000087ab9 */ /* 0x000fe40000000a00 */
[----:B------:R-:W-:Y:S01]  /*256e0*/  IMAD.IADD R5, R5, 0x1, R3 ;  /* 0x0000000105057824 */ /* 0x000fe200078e0203 */
[----:B------:R-:W-:-:S04]  /*256f0*/  LEA R3, P1, R4, UR8, 0x2 ;  /* 0x0000000804037c11 */ /* 0x000fc8000f8210ff */
[----:B------:R-:W-:Y:S01]  /*25700*/  LEA.HI.X R0, R4, UR9, R5, 0x2, P1 ;  /* 0x0000000904007c11 */ /* 0x000fe200088f1405 */
[----:B------:R0:W1:Y:S04]  /*25710*/  SHFL.IDX PT, R27, R3, RZ, 0x1c1f ;  /* 0x001c1fff031b7589 */ /* 0x00006800000e0000 */
[----:B------:R0:W2:Y:S01]  /*25720*/  SHFL.IDX PT, R25, R0, RZ, 0x1c1f ;  /* 0x001c1fff00197589 */ /* 0x0000a200000e0000 */
[----:B------:R-:W-:Y:S05]  /*25730*/  @P0 BRA `(.L_x_6410) ;  /* 0x0000000800840947 */ /* 0x000fea0003800000 */
[----:B------:R-:W-:Y:S02]  /*25740*/  ULDC UR4, c[0x0][0xbc8] ;  /* 0x0002f20000047ab9 */ /* 0x000fe40000000800 */
[----:B------:R-:W-:-:S13]  /*25750*/  ISETP.GE.AND P0, PT, R23, UR4, PT ;  /* 0x0000000417007c0c */ /* 0x000fda000bf06270 */
[----:B------:R-:W3:Y:S01]  /*25760*/  @!P0 LDL.64 R14, [R1+0x210] ;  /* 0x00021000010e8983 */ /* 0x000ee20000100a00 */
[----:B------:R-:W-:Y:S02]  /*25770*/  ISETP.GE.AND P1, PT, R206, UR4, PT ;  /* 0x00000004ce007c0c */ /* 0x000fe4000bf26270 */
[----:B-1----:R-:W-:-:S04]  /*25780*/  @!P0 LEA R8, P2, R23, R27, 0x2 ;  /* 0x0000001b17088211 */ /* 0x002fc800078410ff */
[----:B--2---:R-:W-:-:S05]  /*25790*/  @!P0 LEA.HI.X R9, R23, R25, R39, 0x2, P2 ;  /* 0x0000001917098211 */ /* 0x004fca00010f1427 */
[----:B---3--:R1:W-:Y:S04]  /*257a0*/  @!P0 ST.E.64 desc[UR36][R8.64], R14 ;  /* 0x0000000e08008985 */ /* 0x0083e8000c101b24 */
[----:B------:R-:W2:Y:S01]  /*257b0*/  @!P1 LDL.64 R4, [R1+0x220] ;  /* 0x0002200001049983 */ /* 0x000ea20000100a00 */
[----:B------:R-:W-:Y:S02]  /*257c0*/  ISETP.GE.AND P0, PT, R205, UR4, PT ;  /* 0x00000004cd007c0c */ /* 0x000fe4000bf06270 */
[----:B------:R-:W-:-:S04]  /*257d0*/  @!P1 LEA R10, P2, R206, R27, 0x2 ;  /* 0x0000001bce0a9211 */ /* 0x000fc800078410ff */
[----:B------:R-:W-:-:S05]  /*257e0*/  @!P1 LEA.HI.X R11, R206, R25, R38, 0x2, P2 ;  /* 0x00000019ce0b9211 */ /* 0x000fca00010f1426 */
[----:B--2---:R2:W-:Y:S04]  /*257f0*/  @!P1 ST.E.64 desc[UR36][R10.64], R4 ;  /* 0x000000040a009985 */ /* 0x0045e8000c101b24 */
[----:B------:R-:W3:Y:S01]  /*25800*/  @!P0 LDL.64 R6, [R1+0x230] ;  /* 0x0002300001068983 */ /* 0x000ee20000100a00 */
[----:B------:R-:W-:Y:S02]  /*25810*/  ISETP.GE.AND P1, PT, R204, UR4, PT ;  /* 0x00000004cc007c0c */ /* 0x000fe4000bf26270 */
[----:B------:R-:W-:-:S04]  /*25820*/  @!P0 LEA R12, P2, R205, R27, 0x2 ;  /* 0x0000001bcd0c8211 */ /* 0x000fc800078410ff */
[----:B------:R-:W-:-:S05]  /*25830*/  @!P0 LEA.HI.X R13, R205, R25, R37, 0x2, P2 ;  /* 0x00000019cd0d8211 */ /* 0x000fca00010f1425 */
[----:B---3--:R3:W-:Y:S04]  /*25840*/  @!P0 ST.E.64 desc[UR36][R12.64], R6 ;  /* 0x000000060c008985 */ /* 0x0087e8000c101b24 */
[----:B-1----:R-:W4:Y:S01]  /*25850*/  @!P1 LDL.64 R8, [R1+0x240] ;  /* 0x0002400001089983 */ /* 0x002f220000100a00 */
[----:B------:R-:W-:Y:S02]  /*25860*/  ISETP.GE.AND P0, PT, R203, UR4, PT ;  /* 0x00000004cb007c0c */ /* 0x000fe4000bf06270 */
[----:B------:R-:W-:-:S04]  /*25870*/  @!P1 LEA R14, P2, R204, R27, 0x2 ;  /* 0x0000001bcc0e9211 */ /* 0x000fc800078410ff */
[----:B------:R-:W-:-:S05]  /*25880*/  @!P1 LEA.HI.X R15, R204, R25, R36, 0x2, P2 ;  /* 0x00000019cc0f9211 */ /* 0x000fca00010f1424 */
[----:B----4-:R1:W-:Y:S04]  /*25890*/  @!P1 ST.E.64 desc[UR36][R14.64], R8 ;  /* 0x000000080e009985 */ /* 0x0103e8000c101b24 */
[----:B--2---:R-:W2:Y:S01]  /*258a0*/  @!P0 LDL.64 R4, [R1+0x250] ;  /* 0x0002500001048983 */ /* 0x004ea20000100a00 */
[----:B------:R-:W-:Y:S02]  /*258b0*/  ISETP.GE.AND P1, PT, R202, UR4, PT ;  /* 0x00000004ca007c0c */ /* 0x000fe4000bf26270 */
[----:B------:R-:W-:-:S04]  /*258c0*/  @!P0 LEA R10, P2, R203, R27, 0x2 ;  /* 0x0000001bcb0a8211 */ /* 0x000fc800078410ff */
[----:B------:R-:W-:-:S05]  /*258d0*/  @!P0 LEA.HI.X R11, R203, R25, R35, 0x2, P2 ;  /* 0x00000019cb0b8211 */ /* 0x000fca00010f1423 */
[----:B--2---:R2:W-:Y:S04]  /*258e0*/  @!P0 ST.E.64 desc[UR36][R10.64], R4 ;  /* 0x000000040a008985 */ /* 0x0045e8000c101b24 */
[----:B---3--:R-:W3:Y:S01]  /*258f0*/  @!P1 LDL.64 R6, [R1+0x260] ;  /* 0x0002600001069983 */ /* 0x008ee20000100a00 */
        /* <DEDUP_REMOVED lines=130> */
[----:B------:R-:W-:-:S04]  /*26120*/  @!P1 LEA R10, P0, R158, R27, 0x2 ;  /* 0x0000001b9e0a9211 */ /* 0x000fc800078010ff */
[----:B------:R-:W-:-:S05]  /*26130*/  @!P1 LEA.HI.X R11, R158, R25, R212, 0x2, P0 ;  /* 0x000000199e0b9211 */ /* 0x000fca00000f14d4 */
[----:B--2---:R3:W-:Y:S04]  /*26140*/  @!P1 ST.E.64 desc[UR36][R10.64], R4 ;  /* 0x000000040a009985 */ /* 0x0047e8000c101b24 */
.L_x_6410:
[----:B------:R-:W-:Y:S05]  /*26150*/  BSYNC B1 ;  /* 0x0000000000017941 */ /* 0x000fea0003800000 */
.L_x_6409:
[----:B------:R-:W-:Y:S01]  /*26160*/  VIADD R20, R20, 0x8 ;  /* 0x0000000814147836 */ /* 0x000fe20000000000 */
[----:B--2---:R2:W4:Y:S04]  /*26170*/  SHFL.IDX PT, R25, R0, 0x1, 0x1c1f ;  /* 0x003c1f0000197f89 */ /* 0x00452800000e0000 */
[----:B------:R-:W-:Y:S01]  /*26180*/  ISETP.GE.AND P0, PT, R20, R21, PT ;  /* 0x000000151400720c */ /* 0x000fe20003f06270 */
[----:B0-----:R-:W0:-:S12]  /*26190*/  SHFL.IDX PT, R3, R3, 0x1, 0x1c1f ;  /* 0x003c1f0003037f89 */ /* 0x001e1800000e0000 */
[----:B--2---:R-:W-:Y:S05]  /*261a0*/  @P0 BRA `(.L_x_6408) ;  /* 0x00000018008c0947 */ /* 0x004fea0003800000 */
[----:B------:R-:W2:Y:S02]  /*261b0*/  LDC R21, c[0x0][0xbc8] ;  /* 0x0002f200ff157b82 */ /* 0x000ea40000000800 */
[----:B--2---:R-:W-:-:S13]  /*261c0*/  ISETP.GE.AND P1, PT, R23, R21, PT ;  /* 0x000000151700720c */ /* 0x004fda0003f26270 */
[----:B---3--:R-:W2:Y:S01]  /*261d0*/  @!P1 LDL.64 R14, [R1+0x218] ;  /* 0x00021800010e9983 */ /* 0x008ea20000100a00 */
[----:B------:R-:W-:Y:S02]  /*261e0*/  ISETP.GE.AND P2, PT, R206, R21, PT ;  /* 0x00000015ce00720c */ /* 0x000fe40003f46270 */
[----:B0-----:R-:W-:-:S04]  /*261f0*/  @!P1 LEA R8, P0, R23, R3, 0x2 ;  /* 0x0000000317089211 */ /* 0x001fc800078010ff */
[----:B----4-:R-:W-:-:S05]  /*26200*/  @!P1 LEA.HI.X R9, R23, R25, R39, 0x2, P0 ;  /* 0x0000001917099211 */ /* 0x010fca00000f1427 */
[----:B--2---:R0:W-:Y:S04]  /*26210*/  @!P1 ST.E.64 desc[UR36][R8.64], R14 ;  /* 0x0000000e08009985 */ /* 0x0041e8000c101b24 */
[----:B------:R-:W2:Y:S01]  /*26220*/  @!P2 LDL.64 R4, [R1+0x228] ;  /* 0x000228000104a983 */ /* 0x000ea20000100a00 */
[----:B------:R-:W-:Y:S02]  /*26230*/  ISETP.GE.AND P1, PT, R205, R21, PT ;  /* 0x00000015cd00720c */ /* 0x000fe40003f26270 */
[----:B------:R-:W-:-:S04]  /*26240*/  @!P2 LEA R10, P0, R206, R3, 0x2 ;  /* 0x00000003ce0aa211 */ /* 0x000fc800078010ff */
[----:B------:R-:W-:-:S05]  /*26250*/  @!P2 LEA.HI.X R11, R206, R25, R38, 0x2, P0 ;  /* 0x00000019ce0ba211 */ /* 0x000fca00000f1426 */
[----:B--2---:R2:W-:Y:S04]  /*26260*/  @!P2 ST.E.64 desc[UR36][R10.64], R4 ;  /* 0x000000040a00a985 */ /* 0x0045e8000c101b24 */
[----:B------:R-:W3:Y:S01]  /*26270*/  @!P1 LDL.64 R6, [R1+0x238] ;  /* 0x0002380001069983 */ /* 0x000ee20000100a00 */
[----:B------:R-:W-:Y:S02]  /*26280*/  ISETP.GE.AND P2, PT, R204, R21, PT ;  /* 0x00000015cc00720c */ /* 0x000fe40003f46270 */
[----:B------:R-:W-:-:S04]  /*26290*/  @!P1 LEA R12, P0, R205, R3, 0x2 ;  /* 0x00000003cd0c9211 */ /* 0x000fc800078010ff */
[----:B------:R-:W-:-:S05]  /*262a0*/  @!P1 LEA.HI.X R13, R205, R25, R37, 0x2, P0 ;  /* 0x00000019cd0d9211 */ /* 0x000fca00000f1425 */
[----:B---3--:R3:W-:Y:S04]  /*262b0*/  @!P1 ST.E.64 desc[UR36][R12.64], R6 ;  /* 0x000000060c009985 */ /* 0x0087e8000c101b24 */
[----:B0-----:R-:W4:Y:S01]  /*262c0*/  @!P2 LDL.64 R8, [R1+0x248] ;  /* 0x000248000108a983 */ /* 0x001f220000100a00 */
[----:B------:R-:W-:Y:S02]  /*262d0*/  ISETP.GE.AND P1, PT, R203, R21, PT ;  /* 0x00000015cb00720c */ /* 0x000fe40003f26270 */
[----:B------:R-:W-:-:S04]  /*262e0*/  @!P2 LEA R14, P0, R204, R3, 0x2 ;  /* 0x00000003cc0ea211 */ /* 0x000fc800078010ff */
[----:B------:R-:W-:-:S05]  /*262f0*/  @!P2 LEA.HI.X R15, R204, R25, R36, 0x2, P0 ;  /* 0x00000019cc0fa211 */ /* 0x000fca00000f1424 */
[----:B----4-:R0:W-:Y:S04]  /*26300*/  @!P2 ST.E.64 desc[UR36][R14.64], R8 ;  /* 0x000000080e00a985 */ /* 0x0101e8000c101b24 */
[----:B--2---:R-:W2:Y:S01]  /*26310*/  @!P1 LDL.64 R4, [R1+0x258] ;  /* 0x0002580001049983 */ /* 0x004ea20000100a00 */
[----:B------:R-:W-:Y:S02]  /*26320*/  ISETP.GE.AND P2, PT, R202, R21, PT ;  /* 0x00000015ca00720c */ /* 0x000fe40003f46270 */
[----:B------:R-:W-:-:S04]  /*26330*/  @!P1 LEA R10, P0, R203, R3, 0x2 ;  /* 0x00000003cb0a9211 */ /* 0x000fc800078010ff */
[----:B------:R-:W-:-:S05]  /*26340*/  @!P1 LEA.HI.X R11, R203, R25, R35, 0x2, P0 ;  /* 0x00000019cb0b9211 */ /* 0x000fca00000f1423 */
[----:B--2---:R2:W-:Y:S04]  /*26350*/  @!P1 ST.E.64 desc[UR36][R10.64], R4 ;  /* 0x000000040a009985 */ /* 0x0045e8000c101b24 */
[----:B---3--:R-:W3:Y:S01]  /*26360*/  @!P2 LDL.64 R6, [R1+0x268] ;  /* 0x000268000106a983 */ /* 0x008ee20000100a00 */
        /* <DEDUP_REMOVED lines=119> */
[----:B---3--:R-:W2:Y:S01]  /*26ae0*/  @!P2 LDL.64 R6, [R1+0x3e8] ;  /* 0x0003e8000106a983 */ /* 0x008ea20000100a00 */
[----:B------:R-:W-:Y:S01]  /*26af0*/  @!P2 LEA R12, P0, R176, R3, 0x2 ;  /* 0x00000003b00ca211 */ /* 0x000fe200078010ff */
[----:B------:R-:W-:Y:S01]  /*26b00*/  BSSY B1, `(.L_x_6411) ;  /* 0x000000a000017945 */ /* 0x000fe20003800000 */
[----:B------:R-:W-:Y:S02]  /*26b10*/  ISETP.GE.AND P1, PT, R158, R21, PT ;  /* 0x000000159e00720c */ /* 0x000fe40003f26270 */
[----:B------:R-:W-:Y:S02]  /*26b20*/  @!P2 LEA.HI.X R13, R176, R25, R214, 0x2, P0 ;  /* 0x00000019b00da211 */ /* 0x000fe400000f14d6 */
[----:B------:R-:W-:-:S03]  /*26b30*/  ISETP.GE.AND P0, PT, R159, R21, PT ;  /* 0x000000159f00720c */ /* 0x000fc60003f06270 */
[----:B--2---:R0:W-:Y:S10]  /*26b40*/  @!P2 ST.E.64 desc[UR36][R12.64], R6 ;  /* 0x000000060c00a985 */ /* 0x0041f4000c101b24 */
[----:B------:R-:W-:Y:S05]  /*26b50*/  @P0 BRA `(.L_x_6412) ;  /* 0x0000000000100947 */ /* 0x000fea0003800000 */
[----:B0-----:R-:W2:Y:S01]  /*26b60*/  LDL.64 R6, [R1+0x3f8] ;  /* 0x0003f80001067983 */ /* 0x001ea20000100a00 */
[----:B------:R-:W-:-:S04]  /*26b70*/  LEA R4, P0, R159, R3, 0x2 ;  /* 0x000000039f047211 */ /* 0x000fc800078010ff */
[----:B------:R-:W-:-:S05]  /*26b80*/  LEA.HI.X R5, R159, R25, R213, 0x2, P0 ;  /* 0x000000199f057211 */ /* 0x000fca00000f14d5 */
[----:B--2---:R2:W-:Y:S04]  /*26b90*/  ST.E.64 desc[UR36][R4.64], R6 ;  /* 0x0000000604007985 */ /* 0x0045e8000c101b24 */
.L_x_6412:
[----:B------:R-:W-:Y:S05]  /*26ba0*/  BSYNC B1 ;  /* 0x0000000000017941 */ /* 0x000fea0003800000 */
.L_x_6411:
[----:B------:R-:W-:Y:S05]  /*26bb0*/  @P1 BRA `(.L_x_6408) ;  /* 0x0000001000081947 */ /* 0x000fea0003800000 */
[----:B0-2---:R-:W2:Y:S01]  /*26bc0*/  LDL.64 R6, [R1+0x408] ;  /* 0x0004080001067983 */ /* 0x005ea20000100a00 */
[----:B------:R-:W-:-:S04]  /*26bd0*/  LEA R4, P0, R158, R3, 0x2 ;  /* 0x000000039e047211 */ /* 0x000fc800078010ff */
[----:B------:R-:W-:-:S05]  /*26be0*/  LEA.HI.X R5, R158, R25, R212, 0x2, P0 ;  /* 0x000000199e057211 */ /* 0x000fca00000f14d4 */
[----:B--2---:R0:W-:Y:S01]  /*26bf0*/  ST.E.64 desc[UR36][R4.64], R6 ;  /* 0x0000000604007985 */ /* 0x0041e2000c101b24 */
[----:B------:R-:W-:Y:S05]  /*26c00*/  BRA `(.L_x_6408) ;  /* 0x0000000c00f47947 */ /* 0x000fea0003800000 */
.L_x_6401:
[----:B------:R-:W-:Y:S01]  /*26c10*/  ULDC.64 UR10, c[0x0][0xd00] ;  /* 0x00034000000a7ab9 */ /* 0x000fe20000000a00 */
[----:B------:R-:W-:Y:S01]  /*26c20*/  R2UR UR9, R211 ;  /* 0x00000000d30972ca */ /* 0x000fe200000e0000 */
        /* <DEDUP_REMOVED lines=12> */
[----:B------:R-:W-:Y:S01]  /*26cf0*/  IMAD.U32 R0, RZ, RZ, UR4 ;  /* 0x00000004ff007e24 */ /* 0x000fe2000f8e00ff */
[----:B------:R-:W0:Y:S04]  /*26d00*/  S2R R10, SR_TID.X ;  /* 0x00000000000a7919 */ /* 0x000e280000002100 */
        /* <DEDUP_REMOVED lines=8> */
[----:B------:R-:W-:Y:S01]  /*26d90*/  ULOP3.LUT UR15, UR9, 0xffff, URZ, 0xc0, !UPT ;  /* 0x0000ffff090f7892 */ /* 0x000fe2000f8ec03f */
[----:B0-----:R-:W-:-:S08]  /*26da0*/  VIADD R3, R10, 0xffffff80 ;  /* 0xffffff800a037836 */ /* 0x001fd00000000000 */
[----:B------:R-:W-:Y:S01]  /*26db0*/  @!UP1 ULDC UR8, c[0x0][0xbd4] ;  /* 0x0002f50000089ab9 */ /* 0x000fe20000000800 */
[----:B------:R-:W-:Y:S02]  /*26dc0*/  ISETP.GT.AND P0, PT, R3, 0x3f, PT ;  /* 0x0000003f0300780c */ /* 0x000fe40003f04270 */
[----:B--2---:R-:W-:Y:S01]  /*26dd0*/  @P1 R2UR UR4, R8 ;  /* 0x00000000080412ca */ /* 0x004fe200000e0000 */
[----:B-1----:R-:W-:-:S14]  /*26de0*/  @P2 BRA `(.L_x_6413) ;  /* 0x0000000000102947 */ /* 0x002fdc0003800000 */
[----:B------:R-:W-:Y:S05]  /*26df0*/  @!P1 BRA `(.L_x_6413) ;  /* 0x00000000000c9947 */ /* 0x000fea0003800000 */
[----:B------:R-:W2:Y:S04]  /*26e00*/  LDG.E R3, desc[UR36][R4.64] ;  /* 0x0000002404037981 */ /* 0x000ea8000c1e1900 */
[----:B-----5:R-:W2:Y:S02]  /*26e10*/  LDG.E R0, desc[UR36][R4.64+0x4] ;  /* 0x0000042404007981 */ /* 0x020ea4000c1e1900 */
[----:B--2---:R-:W-:-:S07]  /*26e20*/  IMAD.IADD R0, R0, 0x1, -R3 ;  /* 0x0000000100007824 */ /* 0x004fce00078e0a03 */
.L_x_6413:
[----:B------:R-:W-:Y:S01]  /*26e30*/  USHF.R.S32.HI UR14, URZ, 0x1f, UR60 ;  /* 0x0000001f3f0e7899 */ /* 0x000fe2000801143c */
[----:B------:R-:W-:Y:S01]  /*26e40*/  BSSY B1, `(.L_x_6414) ;  /* 0x000003b000017945 */ /* 0x000fe20003800000 */
[----:B------:R-:W-:Y:S02]  /*26e50*/  USHF.R.S32.HI UR24, URZ, 0x1f, UR4 ;  /* 0x0000001f3f187899 */ /* 0x000fe40008011404 */
[----:B------:R-:W-:Y:S02]  /*26e60*/  USEL UR9, UR60, URZ, !UP0 ;  /* 0x0000003f3c097287 */ /* 0x000fe4000c000000 */
[----:B------:R-:W-:Y:S01]  /*26e70*/  USEL UR14, UR14, URZ, !UP0 ;  /* 0x0000003f0e0e7287 */ /* 0x000fe2000c000000 */
[----:B------:R-:W-:Y:S11]  /*26e80*/  @P0 BRA `(.L_x_6415) ;  /* 0x0000000000d80947 */ /* 0x000ff60003800000 */
[----:B------:R-:W0:Y:S01]  /*26e90*/  LDC R9, c[0x0][0xce8] ;  /* 0x00033a00ff097b82 */ /* 0x000e220000000800 */
[----:B------:R-:W-:-:S04]  /*26ea0*/  IMAD.U32 R3, RZ, RZ, UR59 ;  /* 0x0000003bff037e24 */ /* 0x000fc8000f8e00ff */
[----:B------:R-:W-:-:S04]  /*26eb0*/  IMAD R3, R3, 0x40, R10 ;  /* 0x0000004003037824 */ /* 0x000fc800078e020a */
[----:B------:R-:W-:Y:S02]  /*26ec0*/  VIADD R6, R3, 0xffffff80 ;  /* 0xffffff8003067836 */ /* 0x000fe40000000000 */
        /* <DEDUP_REMOVED lines=50> */
.L_x_6415:
[----:B------:R-:W-:Y:S05]  /*271f0*/  BSYNC B1 ;  /* 0x0000000000017941 */ /* 0x000fea0003800000 */
.L_x_6414:
[----:B------:R-:W-:-:S06]  /*27200*/  UISETP.GT.AND UP0, UPT, UR8, 0x1, UPT ;  /* 0x000000010800788c */ /* 0x000fcc000bf04270 */
[----:B------:R-:W-:-:S13]  /*27210*/  PLOP3.LUT P0, PT, PT, PT, UP0, 0x80, 0x0 ;  /* 0x000000000000781c */ /* 0x000fda0003f0f008 */
[----:B------:R-:W-:Y:S05]  /*27220*/  @P0 BRA `(.L_x_6408) ;  /* 0x00000008006c0947 */ /* 0x000fea0003800000 */
[----:B------:R-:W1:Y:S01]  /*27230*/  LDC R11, c[0x0][0xce8] ;  /* 0x00033a00ff0b7b82 */ /* 0x000e620000000800 */
        /* <DEDUP_REMOVED lines=9> */
[----:B------:R-:W-:Y:S01]  /*272d0*/  IMAD R3, R157, 0x20, R207 ;  /* 0x000000209d037824 */ /* 0x000fe200078e02cf */
[----:B------:R-:W-:Y:S01]  /*272e0*/  ISETP.GE.AND P2, PT, R155, UR16, PT ;  /* 0x000000109b007c0c */ /* 0x000fe2000bf46270 */
[----:B------:R-:W-:Y:S01]  /*272f0*/  IMAD.SHL.U32 R9, R6, 0x2, RZ ;  /* 0x0000000206097824 */ /* 0x000fe200078e00ff */
[----:B------:R-:W-:Y:S01]  /*27300*/  UIADD3 UR11, UR11, UR8, URZ ;  /* 0x000000080b0b7290 */ /* 0x000fe2000fffe03f */
[----:B------:R-:W-:Y:S01]  /*27310*/  IMAD.U32 R8, RZ, RZ, UR59 ;  /* 0x0000003bff087e24 */ /* 0x000fe2000f8e00ff */
[----:B------:R-:W-:Y:S01]  /*27320*/  ULDC.64 UR12, c[0x0][0xbe8] ;  /* 0x0002fa00000c7ab9 */ /* 0x000fe20000000a00 */
[----:B------:R-:W-:Y:S01]  /*27330*/  ISETP.GE.AND P1, PT, R154, UR16, PT ;  /* 0x000000109a007c0c */ /* 0x000fe2000bf26270 */
[----:B------:R-:W-:Y:S01]  /*27340*/  UIMAD.WIDE.U32 UR10, UR15, UR12, UR10 ;  /* 0x0000000c0f0a72a5 */ /* 0x000fe2000f8e000a */
[----:B------:R-:W-:Y:S01]  /*27350*/  LOP3.LUT R6, R9, 0x2, R4, 0xe2, !PT ;  /* 0x0000000209067812 */ /* 0x000fe200078ee204 */
[----:B------:R-:W-:Y:S01]  /*27360*/  IMAD R8, R8, 0x40, R3 ;  /* 0x0000004008087824 */ /* 0x000fe200078e0203 */
[----:B------:R-:W-:Y:S01]  /*27370*/  SEL R4, RZ, 0xffffffff, P2 ;  /* 0xffffffffff047807 */ /* 0x000fe20001000000 */
[----:B------:R-:W-:Y:S01]  /*27380*/  UIMAD UR11, UR15, UR13, UR11 ;  /* 0x0000000d0f0b72a4 */ /* 0x000fe2000f8e020b */
[----:B------:R-:W-:Y:S01]  /*27390*/  SEL R9, RZ, 0xffffffff, P1 ;  /* 0xffffffffff097807 */ /* 0x000fe20000800000 */
[----:B------:R-:W-:Y:S01]  /*273a0*/  IMAD.MOV.U32 R3, RZ, RZ, R8 ;  /* 0x000000ffff037224 */ /* 0x000fe200078e0008 */
[----:B-1----:R-:W-:Y:S01]  /*273b0*/  ISETP.NE.AND P0, PT, R11, 0x1, PT ;  /* 0x000000010b00780c */ /* 0x002fe20003f05270 */
[----:B------:R-:W-:Y:S01]  /*273c0*/  ULDC.64 UR12, c[0x0][0xbf0] ;  /* 0x0002fc00000c7ab9 */ /* 0x000fe20000000a00 */
[----:B------:R-:W-:Y:S01]  /*273d0*/  IMAD.SHL.U32 R13, R4, 0x4, RZ ;  /* 0x00000004040d7824 */ /* 0x000fe200078e00ff */
[----:B------:R-:W-:Y:S01]  /*273e0*/  UIMAD UR14, UR14, UR12, URZ ;  /* 0x0000000c0e0e72a4 */ /* 0x000fe2000f8e023f */
[----:B------:R-:W-:Y:S01]  /*273f0*/  IMAD.SHL.U32 R9, R9, 0x8, RZ ;  /* 0x0000000809097824 */ /* 0x000fe200078e00ff */
[----:B------:R-:W-:Y:S01]  /*27400*/  ISETP.GE.AND P2, PT, R209, UR16, PT ;  /* 0x00000010d1007c0c */ /* 0x000fe2000bf46270 */
[----:B------:R-:W-:Y:S01]  /*27410*/  IMAD.U32 R26, RZ, RZ, UR59 ;  /* 0x0000003bff1a7e24 */ /* 0x000fe2000f8e00ff */
[----:B------:R-:W-:Y:S01]  /*27420*/  UIMAD UR4, UR9, UR13, UR14 ;  /* 0x0000000d090472a4 */ /* 0x000fe2000f8e020e */
[----:B------:R-:W-:Y:S01]  /*27430*/  LOP3.LUT R6, R13, 0x4, R6, 0xe2, !PT ;  /* 0x000000040d067812 */ /* 0x000fe200078ee206 */
[----:B------:R-:W-:Y:S01]  /*27440*/  UIMAD.WIDE.U32 UR8, UR9, UR12, UR10 ;  /* 0x0000000c090872a5 */ /* 0x000fe2000f8e000a */
[----:B-----5:R-:W-:Y:S01]  /*27450*/  IMAD R25, R0, R11, RZ ;  /* 0x0000000b00197224 */ /* 0x020fe200078e02ff */
[----:B------:R-:W-:Y:S01]  /*27460*/  SEL R0, RZ, 0x80, P2 ;  /* 0x00000080ff007807 */ /* 0x000fe20001000000 */
[----:B------:R-:W-:Y:S01]  /*27470*/  IMAD R26, R26, 0x40, R207 ;  /* 0x000000401a1a7824 */ /* 0x000fe200078e02cf */
[----:B------:R-:W0:Y:S01]  /*27480*/  @P0 LDC R5, c[0x0][0xcec] ;  /* 0x00033b00ff050b82 */ /* 0x000e220000000800 */
[----:B------:R-:W-:Y:S01]  /*27490*/  LOP3.LUT R10, R9, 0x8, R6, 0xe2, !PT ;  /* 0x00000008090a7812 */ /* 0x000fe200078ee206 */
[----:B------:R-:W-:Y:S01]  /*274a0*/  UIADD3 UR4, UR9, UR4, URZ ;  /* 0x0000000409047290 */ /* 0x000fe2000fffe03f */
[----:B------:R-:W-:Y:S01]  /*274b0*/  BSSY B1, `(.L_x_6416) ;  /* 0x000004e000017945 */ /* 0x000fe20003800000 */
[----:B------:R-:W-:-:S02]  /*274c0*/  SHF.R.S32.HI R27, RZ, 0x1f, R209 ;  /* 0x0000001fff1b7819 */ /* 0x000fc400000114d1 */
[----:B------:R-:W-:Y:S02]  /*274d0*/  SHF.R.S32.HI R28, RZ, 0x1f, R210 ;  /* 0x0000001fff1c7819 */ /* 0x000fe400000114d2 */
[----:B------:R-:W1:Y:S01]  /*274e0*/  @P0 LDC R7, c[0x0][0xcf0] ;  /* 0x00033c00ff070b82 */ /* 0x000e620000000800 */
[----:B------:R-:W-:Y:S02]  /*274f0*/  SHF.R.S32.HI R29, RZ, 0x1f, R152 ;  /* 0x0000001fff1d7819 */ /* 0x000fe40000011498 */
[----:B------:R-:W-:Y:S02]  /*27500*/  SHF.R.S32.HI R30, RZ, 0x1f, R153 ;  /* 0x0000001fff1e7819 */ /* 0x000fe40000011499 */
[----:B------:R-:W-:Y:S02]  /*27510*/  SHF.R.S32.HI R31, RZ, 0x1f, R154 ;  /* 0x0000001fff1f7819 */ /* 0x000fe4000001149a */
[----:B------:R-:W-:Y:S02]  /*27520*/  SHF.R.S32.HI R32, RZ, 0x1f, R155 ;  /* 0x0000001fff207819 */ /* 0x000fe4000001149b */
[----:B------:R-:W-:Y:S01]  /*27530*/  SHF.R.S32.HI R33, RZ, 0x1f, R156 ;  /* 0x0000001fff217819 */ /* 0x000fe2000001149c */
[----:B0-----:R-:W-:-:S04]  /*27540*/  @P0 IMAD.HI.U32 R4, R8, R5, RZ ;  /* 0x0000000508040227 */ /* 0x001fc800078e00ff */
[----:B------:R-:W-:Y:S02]  /*27550*/  IMAD.U32 R5, RZ, RZ, UR9 ;  /* 0x00000009ff057e24 */ /* 0x000fe4000f8e00ff */
[----:B------:R-:W-:Y:S01]  /*27560*/  IMAD.U32 R5, RZ, RZ, UR4 ;  /* 0x00000004ff057e24 */ /* 0x000fe2000f8e00ff */
[----:B-1----:R-:W-:Y:S01]  /*27570*/  @P0 SHF.R.U32.HI R3, RZ, R7, R4 ;  /* 0x00000007ff030219 */ /* 0x002fe20000011604 */
[----:B------:R-:W-:Y:S01]  /*27580*/  IMAD.U32 R4, RZ, RZ, UR8 ;  /* 0x00000008ff047e24 */ /* 0x000fe2000f8e00ff */
[----:B------:R-:W-:Y:S01]  /*27590*/  ISETP.GE.AND P0, PT, R153, UR16, PT ;  /* 0x0000001099007c0c */ /* 0x000fe2000bf06270 */
[----:B------:R-:W-:Y:S01]  /*275a0*/  ULDC.64 UR8, c[0x0][0xbe0] ;  /* 0x0002f80000087ab9 */ /* 0x000fe20000000a00 */
[--C-:B------:R-:W-:Y:S01]  /*275b0*/  SHF.R.S32.HI R6, RZ, 0x1f, R3.reuse ;  /* 0x0000001fff067819 */ /* 0x100fe20000011403 */
[----:B------:R-:W-:Y:S01]  /*275c0*/  IMAD.MOV R7, RZ, RZ, -R3 ;  /* 0x000000ffff077224 */ /* 0x000fe200078e0a03 */
[----:B------:R-:W-:Y:S01]  /*275d0*/  SEL R9, RZ, 0xffffffff, P0 ;  /* 0xffffffffff097807 */ /* 0x000fe20000000000 */
[----:B------:R-:W-:Y:S01]  /*275e0*/  IMAD.WIDE.U32 R4, R3, UR8, R4 ;  /* 0x0000000803047c25 */ /* 0x000fe2000f8e0004 */
[----:B------:R-:W-:-:S03]  /*275f0*/  ISETP.GE.AND P0, PT, R152, UR16, PT ;  /* 0x0000001098007c0c */ /* 0x000fc6000bf06270 */
[----:B------:R-:W-:Y:S02]  /*27600*/  IMAD R6, R6, UR8, RZ ;  /* 0x0000000806067c24 */ /* 0x000fe4000f8e02ff */
[----:B------:R-:W-:Y:S02]  /*27610*/  IMAD R7, R11, R7, R8 ;  /* 0x000000070b077224 */ /* 0x000fe400078e0208 */
[----:B------:R-:W-:Y:S02]  /*27620*/  IMAD.SHL.U32 R13, R9, 0x10, RZ ;  /* 0x00000010090d7824 */ /* 0x000fe400078e00ff */
[----:B------:R-:W-:Y:S01]  /*27630*/  IMAD R9, R3, UR9, R6 ;  /* 0x0000000903097c24 */ /* 0x000fe2000f8e0206 */
[----:B------:R-:W-:Y:S01]  /*27640*/  SEL R6, RZ, 0xffffffff, P0 ;  /* 0xffffffffff067807 */ /* 0x000fe20000000000 */
[----:B------:R-:W-:Y:S01]  /*27650*/  ULDC.64 UR8, c[0x0][0xbd8] ;  /* 0x0002f60000087ab9 */ /* 0x000fe20000000a00 */
[----:B------:R-:W-:Y:S01]  /*27660*/  SHF.R.S32.HI R3, RZ, 0x1f, R7 ;  /* 0x0000001fff037819 */ /* 0x000fe20000011407 */
[----:B------:R-:W-:Y:S01]  /*27670*/  IMAD.IADD R5, R5, 0x1, R9 ;  /* 0x0000000105057824 */ /* 0x000fe200078e0209 */
[----:B------:R-:W-:Y:S01]  /*27680*/  LOP3.LUT R10, R13, 0x10, R10, 0xe2, !PT ;  /* 0x000000100d0a7812 */ /* 0x000fe200078ee20a */
[----:B------:R-:W-:Y:S01]  /*27690*/  IMAD.SHL.U32 R13, R6, 0x20, RZ ;  /* 0x00000020060d7824 */ /* 0x000fe200078e00ff */
[----:B------:R-:W-:Y:S01]  /*276a0*/  ISETP.GE.AND P0, PT, R210, UR16, PT ;  /* 0x00000010d2007c0c */ /* 0x000fe2000bf06270 */
[----:B------:R-:W-:-:S02]  /*276b0*/  IMAD R6, R3, UR8, RZ ;  /* 0x0000000803067c24 */ /* 0x000fc4000f8e02ff */
[----:B------:R-:W-:Y:S01]  /*276c0*/  IMAD.WIDE.U32 R4, R7, UR8, R4 ;  /* 0x0000000807047c25 */ /* 0x000fe2000f8e0004 */
[----:B------:R-:W-:-:S03]  /*276d0*/  LOP3.LUT R10, R13, 0x20, R10, 0xe2, !PT ;  /* 0x000000200d0a7812 */ /* 0x000fc600078ee20a */
[----:B------:R-:W-:Y:S01]  /*276e0*/  IMAD R3, R7, UR9, R6 ;  /* 0x0000000907037c24 */ /* 0x000fe2000f8e0206 */
[----:B------:R-:W-:Y:S01]  /*276f0*/  SEL R7, RZ, 0x40, P0 ;  /* 0x00000040ff077807 */ /* 0x000fe20000000000 */
[----:B------:R-:W-:Y:S01]  /*27700*/  ULDC.64 UR8, c[0x0][0xb80] ;  /* 0x0002e00000087ab9 */ /* 0x000fe20000000a00 */
[----:B------:R-:W-:Y:S01]  /*27710*/  ISETP.GE.AND P0, PT, R26, R25, PT ;  /* 0x000000191a00720c */ /* 0x000fe20003f06270 */
[----:B------:R-:W-:Y:S01]  /*27720*/  IMAD.IADD R3, R5, 0x1, R3 ;  /* 0x0000000105037824 */ /* 0x000fe200078e0203 */
[----:B------:R-:W-:Y:S02]  /*27730*/  LEA R20, P1, R4, UR8, 0x1 ;  /* 0x0000000804147c11 */ /* 0x000fe4000f8208ff */
[----:B------:R-:W-:Y:S02]  /*27740*/  LOP3.LUT R21, R10, R7, RZ, 0xfc, !PT ;  /* 0x000000070a157212 */ /* 0x000fe400078efcff */
[----:B------:R-:W-:Y:S01]  /*27750*/  LEA.HI.X R3, R4, UR9, R3, 0x1, P1 ;  /* 0x0000000904037c11 */ /* 0x000fe200088f0c03 */
[----:B------:R0:W1:Y:S01]  /*27760*/  SHFL.IDX PT, R6, R20, RZ, 0x181f ;  /* 0x00181fff14067589 */ /* 0x00006200000e0000 */
[----:B------:R-:W-:-:S03]  /*27770*/  LOP3.LUT R24, R21, R0, RZ, 0xfc, !PT ;  /* 0x0000000015187212 */ /* 0x000fc600078efcff */
[----:B------:R0:W2:Y:S02]  /*27780*/  SHFL.IDX PT, R7, R3, RZ, 0x181f ;  /* 0x00181fff03077589 */ /* 0x0000a400000e0000 */
[----:B------:R-:W-:Y:S05]  /*27790*/  @P0 BRA `(.L_x_6417) ;  /* 0x00000000007c0947 */ /* 0x000fea0003800000 */
        /* <DEDUP_REMOVED lines=18> */
[----:B-1----:R-:W-:-:S02]  /*278c0*/  @!P1 LEA R8, P6, R152, R6, 0x1 ;  /* 0x0000000698089211 */ /* 0x002fc400078c08ff */
        /* <DEDUP_REMOVED lines=12> */
.L_x_6417:
[----:B------:R-:W-:Y:S05]  /*27990*/  BSYNC B1 ;  /* 0x0000000000017941 */ /* 0x000fea0003800000 */
.L_x_6416:
        /* <DEDUP_REMOVED lines=9> */
[----:B------:R-:W-:-:S05]  /*27a30*/  LOP3.LUT P1, RZ, R21, 0x40, RZ, 0xc0, !PT ;  /* 0x0000004015ff7812 */ /* 0x000fca000782c0ff */
[CC--:B-1----:R-:W-:Y:S02]  /*27a40*/  @!P2 LEA R8, P0, R156.reuse, R6.reuse, 0x1 ;  /* 0x000000069c08a211 */ /* 0x0c2fe400078008ff */
[----:B---3--:R-:W-:Y:S02]  /*27a50*/  @!P3 IMAD.WIDE R4, R19, 0x2, R6 ;  /* 0x000000021304b825 */ /* 0x008fe400078e0206 */
[-C--:B------:R-:W-:Y:S02]  /*27a60*/  @!P2 LEA.HI.X R9, R156, R7.reuse, R33, 0x1, P0 ;  /* 0x000000079c09a211 */ /* 0x080fe400000f0c21 */
[----:B------:R-:W-:Y:S01]  /*27a70*/  @!P5 LEA R10, P0, R155, R6, 0x1 ;  /* 0x000000069b0ad211 */ /* 0x000fe200078008ff */
[----:B------:R1:W-:Y:S01]  /*27a80*/  @!P3 ST.E.128 desc[UR36][R4.64], RZ ;  /* 0x000000ff0400b985 */ /* 0x0003e2000c101d24 */
[----:B------:R-:W-:Y:S02]  /*27a90*/  ISETP.GE.AND P3, PT, R153, UR16, PT ;  /* 0x0000001099007c0c */ /* 0x000fe4000bf66270 */
[----:B------:R-:W-:Y:S01]  /*27aa0*/  @!P5 LEA.HI.X R11, R155, R7, R32, 0x1, P0 ;  /* 0x000000079b0bd211 */ /* 0x000fe200000f0c20 */
[----:B------:R2:W-:Y:S01]  /*27ab0*/  @!P2 ST.E.128 desc[UR36][R8.64], RZ ;  /* 0x000000ff0800a985 */ /* 0x0005e2000c101d24 */
[----:B------:R-:W-:-:S02]  /*27ac0*/  ISETP.GE.AND P2, PT, R152, UR16, PT ;  /* 0x0000001098007c0c */ /* 0x000fc4000bf46270 */
[----:B------:R-:W-:Y:S01]  /*27ad0*/  LOP3.LUT P0, RZ, R24, 0x80, RZ, 0xc0, !PT ;  /* 0x0000008018ff7812 */ /* 0x000fe2000780c0ff */
[----:B------:R2:W-:Y:S01]  /*27ae0*/  @!P5 ST.E.128 desc[UR36][R10.64], RZ ;  /* 0x000000ff0a00d985 */ /* 0x0005e2000c101d24 */
[----:B------:R-:W-:-:S04]  /*27af0*/  @!P4 LEA R12, P6, R154, R6, 0x1 ;  /* 0x000000069a0cc211 */ /* 0x000fc800078c08ff */
[----:B------:R-:W-:Y:S02]  /*27b00*/  @!P4 LEA.HI.X R13, R154, R7, R31, 0x1, P6 ;  /* 0x000000079a0dc211 */ /* 0x000fe400030f0c1f */
[----:B------:R-:W-:-:S03]  /*27b10*/  @!P3 LEA R14, P5, R153, R6, 0x1 ;  /* 0x00000006990eb211 */ /* 0x000fc600078a08ff */
[----:B------:R2:W-:Y:S01]  /*27b20*/  @!P4 ST.E.128 desc[UR36][R12.64], RZ ;  /* 0x000000ff0c00c985 */ /* 0x0005e2000c101d24 */
[-C--:B-1----:R-:W-:Y:S02]  /*27b30*/  @!P2 LEA R4, P6, R152, R6.reuse, 0x1 ;  /* 0x000000069804a211 */ /* 0x082fe400078c08ff */
[-C--:B0-----:R-:W-:Y:S02]  /*27b40*/  @P1 LEA R20, P4, R210, R6.reuse, 0x1 ;  /* 0x00000006d2141211 */ /* 0x081fe400078808ff */
        /* <DEDUP_REMOVED lines=9> */
.L_x_6408:
[----:B------:R-:W-:Y:S05]  /*27be0*/  BSYNC B0 ;  /* 0x0000000000007941 */ /* 0x000fea0003800000 */
.L_x_6400:
[----:B------:R-:W-:Y:S02]  /*27bf0*/  ULDC UR4, c[0x0][0xd3c] ;  /* 0x00034f0000047ab9 */ /* 0x000fe40000000800 */
[----:B------:R-:W-:-:S06]  /*27c00*/  UISETP.GE.AND UP0, UPT, UR6, UR4, UPT ;  /* 0x000000040600728c */ /* 0x000fcc000bf06270 */
[----:B------:R-:W-:-:S13]  /*27c10*/  PLOP3.LUT P0, PT, PT, PT, UP0, 0x80, 0x0 ;  /* 0x000000000000781c */ /* 0x000fda0003f0f008 */
[----:B------:R-:W-:Y:S05]  /*27c20*/  @!P0 BRA `(.L_x_6418) ;  /* 0xfffffd9400c88947 */ /* 0x000fea000383ffff */
[----:B------:R-:W-:Y:S05]  /*27c30*/  EXIT ;  /* 0x000000000000794d */ /* 0x000fea0003800000 */
.L_x_6269:
        /* <DEDUP_REMOVED lines=16> */
.L_x_6419:
        /* <DEDUP_REMOVED lines=44> */
.L_x_6423:
        /* <DEDUP_REMOVED lines=35> */
.L_x_6421:
        /* <DEDUP_REMOVED lines=13> */
.L_x_6424:
        /* <DEDUP_REMOVED lines=62> */
.L_x_6425:
        /* <DEDUP_REMOVED lines=61> */
.L_x_6426:
[----:B------:R-:W-:-:S05]  /*28ab0*/  LOP3.LUT R25, RZ, R2, RZ, 0x33, !PT ;  /* 0x00000002ff197212 */ /* 0x000fca00078e33ff */
[----:B------:R-:W-:Y:S01]  /*28ac0*/  IMAD.IADD R25, R0, 0x1, R25 ;  /* 0x0000000100197824 */ /* 0x000fe200078e0219 */
[----:B------:R-:W-:Y:S06]  /*28ad0*/  BRA `(.L_x_6427) ;  /* 0x0000000000147947 */ /* 0x000fec0003800000 */
.L_x_6422:
[----:B------:R-:W-:Y:S01]  /*28ae0*/  ULDC UR4, c[0x0][0xd3c] ;  /* 0x00034f0000047ab9 */ /* 0x000fe20000000800 */
[----:B------:R-:W-:Y:S02]  /*28af0*/  IMAD.MOV.U32 R25, RZ, RZ, RZ ;  /* 0x000000ffff197224 */ /* 0x000fe400078e00ff */
[----:B------:R-:W-:Y:S02]  /*28b00*/  IMAD.U32 R24, RZ, RZ, UR6 ;  /* 0x00000006ff187e24 */ /* 0x000fe4000f8e00ff */
[----:B------:R-:W-:Y:S02]  /*28b10*/  IMAD.MOV.U32 R26, RZ, RZ, RZ ;  /* 0x000000ffff1a7224 */ /* 0x000fe400078e00ff */
[----:B------:R-:W-:-:S07]  /*28b20*/  IMAD.U32 R27, RZ, RZ, UR4 ;  /* 0x00000004ff1b7e24 */ /* 0x000fce000f8e00ff */
.L_x_6427:
[----:B------:R-:W-:-:S13]  /*28b30*/  ISETP.NE.AND P0, PT, R7, RZ, PT ;  /* 0x000000ff0700720c */ /* 0x000fda0003f05270 */
[----:B------:R-:W0:Y:S01]  /*28b40*/  @!P0 S2R R3, SR_CgaCtaId ;  /* 0x0000000000038919 */ /* 0x000e220000008800 */
[----:B------:R-:W-:-:S04]  /*28b50*/  @!P0 MOV R0, 0x400 ;  /* 0x0000040000008802 */ /* 0x000fc80000000f00 */
[----:B0-----:R-:W-:-:S05]  /*28b60*/  @!P0 LEA R0, R3, R0, 0x18 ;  /* 0x0000000003008211 */ /* 0x001fca00078ec0ff */
[----:B------:R1:W-:Y:S01]  /*28b70*/  @!P0 STS.128 [R0+0x388d0], R24 ;  /* 0x0388d01800008388 */ /* 0x0003e20000000c00 */
[----:B------:R-:W-:Y:S06]  /*28b80*/  BAR.ARV 0x5, 0x180 ;  /* 0x0146000000007b1d */ /* 0x000fec0000002000 */
.L_x_6420:
        /* <DEDUP_REMOVED lines=22> */
[----:B------:R-:W-:Y:S02]  /*28cf0*/  LOP3.LUT R4, R0, 0x38, RZ, 0xc0, !PT ;  /* 0x0000003800047812 */ /* 0x000fe400078ec0ff */
[----:B------:R-:W-:Y:S01]  /*28d00*/  UMOV UR4, 0x400 ;  /* 0x0000040000047882 */ /* 0x000fe20000000000 */
[----:B------:R-:W-:Y:S01]  /*28d10*/  LOP3.LUT R34, R3, 0x200, R0, 0xf8, !PT ;  /* 0x0000020003227812 */ /* 0x000fe200078ef800 */
[----:B0-----:R-:W-:Y:S01]  /*28d20*/  ULEA UR4, UR5, UR4, 0x18 ;  /* 0x0000000405047291 */ /* 0x001fe2000f8ec03f */
[----:B------:R-:W-:Y:S02]  /*28d30*/  LOP3.LUT R2, R5, 0x70, R2, 0xf8, !PT ;  /* 0x0000007005027812 */ /* 0x000fe400078ef802 */
[----:B------:R-:W-:-:S02]  /*28d40*/  LOP3.LUT R0, R4, 0x40, RZ, 0xfc, !PT ;  /* 0x0000004004007812 */ /* 0x000fc400078efcff */
[C---:B------:R-:W-:Y:S01]  /*28d50*/  LOP3.LUT R3, R4.reuse, 0x80, RZ, 0xfc, !PT ;  /* 0x0000008004037812 */ /* 0x040fe200078efcff */
[----:B------:R-:W-:Y:S01]  /*28d60*/  IMAD.U32 R17, RZ, RZ, UR4 ;  /* 0x00000004ff117e24 */ /* 0x000fe2000f8e00ff */
[C---:B------:R-:W-:Y:S02]  /*28d70*/  LOP3.LUT R2, R4.reuse, 0xc0, RZ, 0xfc, !PT ;  /* 0x000000c004027812 */ /* 0x040fe400078efcff */
[----:B------:R-:W-:Y:S01]  /*28d80*/  LOP3.LUT R0, R4, 0x100, RZ, 0xfc, !PT ;  /* 0x0000010004007812 */ /* 0x000fe200078efcff */
[----:B------:R-:W-:Y:S01]  /*28d90*/  IMAD R19, R34, 0x2, R17 ;  /* 0x0000000222137824 */ /* 0x000fe200078e0211 */
[C---:B------:R-:W-:Y:S02]  /*28da0*/  LOP3.LUT R3, R4.reuse, 0x140, RZ, 0xfc, !PT ;  /* 0x0000014004037812 */ /* 0x040fe400078efcff */
[C---:B------:R-:W-:Y:S02]  /*28db0*/  LOP3.LUT R2, R4.reuse, 0x180, RZ, 0xfc, !PT ;  /* 0x0000018004027812 */ /* 0x040fe400078efcff */
[----:B---3--:R-:W-:-:S07]  /*28dc0*/  LOP3.LUT R0, R4, 0x1c0, RZ, 0xfc, !PT ;  /* 0x000001c004007812 */ /* 0x008fce00078efcff */
.L_x_6505:
[----:B------:R-:W-:Y:S05]  /*28dd0*/  YIELD ;  /* 0x0000000000007946 */ /* 0x000fea0003800000 */
[----:B------:R-:W-:Y:S01]  /*28de0*/  ULDC.64 UR4, c[0x0][0xb20] ;  /* 0x0002c80000047ab9 */ /* 0x000fe20000000a00 */
[----:B------:R-:W-:Y:S01]  /*28df0*/  IMAD.MOV.U32 R32, RZ, RZ, RZ ;  /* 0x000000ffff207224 */ /* 0x000fe200078e00ff */
[----:B------:R-:W-:-:S04]  /*28e00*/  ISETP.NE.U32.AND P0, PT, RZ, UR4, PT ;  /* 0x00000004ff007c0c */ /* 0x000fc8000bf05070 */
[----:B------:R-:W-:Y:S01]  /*28e10*/  ISETP.NE.AND.EX P0, PT, RZ, UR5, PT, P0 ;  /* 0x00000005ff007c0c */ /* 0x000fe2000bf05300 */
[----:B------:R-:W-:-:S12]  /*28e20*/  ULDC.64 UR4, c[0x0][0xb10] ;  /* 0x0002c40000047ab9 */ /* 0x000fd80000000a00 */
[----:B------:R-:W0:Y:S02]  /*28e30*/  @P0 LDC.64 R2, c[0x0][0xb20] ;  /* 0x0002c800ff020b82 */ /* 0x000e240000000a00 */
        /* <DEDUP_REMOVED lines=11> */
[----:B-1----:R-:W1:Y:S07]  /*28ef0*/  @P1 LDC.64 R4, c[0x0][0xb10] ;  /* 0x0002c400ff041b82 */ /* 0x002e6e0000000a00 */
[----:B------:R-:W-:Y:S01]  /*28f00*/  @P2 LOP3.LUT R16, R16, 0x40, RZ, 0xfc, !PT ;  /* 0x0000004010102812 */ /* 0x000fe200078efcff */
[----:B0-----:R-:W-:-:S05]  /*28f10*/  IMAD.WIDE R2, R27, 0x4, R2 ;  /* 0x000000041b027825 */ /* 0x001fca00078e0202 */
[----:B------:R0:W5:Y:S01]  /*28f20*/  @P2 LDG.E R35, desc[UR36][R2.64] ;  /* 0x0000002402232981 */ /* 0x000162000c1e1900 */
[----:B-1----:R-:W-:-:S05]  /*28f30*/  @P1 IMAD.WIDE R4, R27, 0x4, R4 ;  /* 0x000000041b041825 */ /* 0x002fca00078e0204 */
[----:B--2---:R-:W2:Y:S01]  /*28f40*/  @P1 LDG.E R0, desc[UR36][R4.64] ;  /* 0x0000002404001981 */ /* 0x004ea2000c1e1900 */
        /* <DEDUP_REMOVED lines=10> */
[----:B0-----:R-:W-:-:S05]  /*28ff0*/  IMAD.U32 R0, RZ, RZ, UR4 ;  /* 0x00000004ff007e24 */ /* 0x001fca000f8e00ff */
[----:B------:R1:W-:Y:S01]  /*29000*/  STL [R1+0x410], R0 ;  /* 0x0004100001007387 */ /* 0x0003e20000100800 */
[----:B------:R-:W-:Y:S05]  /*29010*/  @!P2 BRA `(.L_x_6429) ;  /* 0x000000000010a947 */ /* 0x000fea0003800000 */
[----:B------:R-:W2:Y:S04]  /*29020*/  LDG.E R5, desc[UR36][R2.64] ;  /* 0x0000002402057981 */ /* 0x000ea8000c1e1900 */
[----:B-1----:R-:W2:Y:S02]  /*29030*/  LDG.E R0, desc[UR36][R2.64+0x4] ;  /* 0x0000042402007981 */ /* 0x002ea4000c1e1900 */
[----:B--2---:R-:W-:-:S05]  /*29040*/  IMAD.IADD R0, R0, 0x1, -R5 ;  /* 0x0000000100007824 */ /* 0x004fca00078e0a05 */
[----:B------:R2:W-:Y:S02]  /*29050*/  STL [R1+0x410], R0 ;  /* 0x0004100001007387 */ /* 0x0005e40000100800 */
.L_x_6429:
[----:B------:R-:W-:Y:S02]  /*29060*/  ULDC.64 UR4, c[0x0][0xb18] ;  /* 0x0002c60000047ab9 */ /* 0x000fe40000000a00 */
[----:B------:R-:W-:-:S04]  /*29070*/  ISETP.NE.U32.AND P0, PT, RZ, UR4, PT ;  /* 0x00000004ff007c0c */ /* 0x000fc8000bf05070 */
[----:B------:R-:W-:-:S13]  /*29080*/  ISETP.NE.AND.EX P0, PT, RZ, UR5, PT, P0 ;  /* 0x00000005ff007c0c */ /* 0x000fda000bf05300 */
[----:B------:R-:W-:Y:S05]  /*29090*/  @!P0 BRA `(.L_x_6430) ;  /* 0x0000000000108947 */ /* 0x000fea0003800000 */
[----:B0-----:R-:W0:Y:S02]  /*290a0*/  LDC.64 R2, c[0x0][0xb18] ;  /* 0x0002c600ff027b82 */ /* 0x001e240000000a00 */
[----:B0-----:R-:W-:-:S05]  /*290b0*/  IMAD.WIDE R2, R27, 0x4, R2 ;  /* 0x000000041b027825 */ /* 0x001fca00078e0202 */
[----:B------:R0:W5:Y:S01]  /*290c0*/  LDG.E R7, desc[UR36][R2.64] ;  /* 0x0000002402077981 */ /* 0x000162000c1e1900 */
[----:B------:R-:W-:Y:S05]  /*290d0*/  BRA `(.L_x_6431) ;  /* 0x0000000000247947 */ /* 0x000fea0003800000 */
.L_x_6430:
[----:B------:R-:W-:Y:S02]  /*290e0*/  ULDC.64 UR4, c[0x0][0xb00] ;  /* 0x0002c00000047ab9 */ /* 0x000fe40000000a00 */
[----:B------:R-:W-:-:S04]  /*290f0*/  ISETP.NE.U32.AND P0, PT, RZ, UR4, PT ;  /* 0x00000004ff007c0c */ /* 0x000fc8000bf05070 */
[----:B------:R-:W-:-:S13]  /*29100*/  ISETP.NE.AND.EX P0, PT, RZ, UR5, PT, P0 ;  /* 0x00000005ff007c0c */ /* 0x000fda000bf05300 */
[----:B------:R-:W-:Y:S05]  /*29110*/  @!P0 BRA `(.L_x_6431) ;  /* 0x0000000000148947 */ /* 0x000fea0003800000 */
[----:B0-----:R-:W0:Y:S02]  /*29120*/  LDC.64 R2, c[0x0][0xb00] ;  /* 0x0002c000ff027b82 */ /* 0x001e240000000a00 */
[----:B0-----:R-:W-:-:S05]  /*29130*/  IMAD.WIDE R2, R27, 0x4, R2 ;  /* 0x000000041b027825 */ /* 0x001fca00078e0202 */
[----:B------:R-:W3:Y:S04]  /*29140*/  LDG.E R7, desc[UR36][R2.64] ;  /* 0x0000002402077981 */ /* 0x000ee8000c1e1900 */
[----:B-12---:R-:W3:Y:S02]  /*29150*/  LDG.E R0, desc[UR36][R2.64+0x4] ;  /* 0x0000042402007981 */ /* 0x006ee4000c1e1900 */
[----:B---3--:R-:W-:-:S07]  /*29160*/  IMAD.IADD R7, R0, 0x1, -R7 ;  /* 0x0000000100077824 */ /* 0x008fce00078e0a07 */
.L_x_6431:
[----:B------:R-:W3:Y:S01]  /*29170*/  LDL R6, [R1+0x410] ;  /* 0x0004100001067983 */ /* 0x000ee20000100800 */
[----:B012---:R-:W0:Y:S01]  /*29180*/  LDC R0, c[0x0][0x448] ;  /* 0x00011200ff007b82 */ /* 0x007e220000000800 */
[----:B------:R-:W-:Y:S01]  /*29190*/  IMAD.SHL.U32 R37, R25, 0x40, RZ ;  /* 0x0000004019257824 */ /* 0x000fe200078e00ff */
[----:B------:R-:W-:Y:S01]  /*291a0*/  LOP3.LUT R16, R16, 0xffffefff, RZ, 0xc0, !PT ;  /* 0xffffefff10107812 */ /* 0x000fe200078ec0ff */
[----:B-----5:R-:W-:Y:S02]  /*291b0*/  IMAD.IADD R25, R7, 0x1, -R32 ;  /* 0x0000000107197824 */ /* 0x020fe400078e0a20 */
[----:B------:R-:W-:-:S03]  /*291c0*/  VIADD R4, R37, 0x3f ;  /* 0x0000003f25047836 */ /* 0x000fc60000000000 */
[----:B------:R-:W1:Y:S01]  /*291d0*/  LDC.64 R2, c[0x0][0xad8] ;  /* 0x0002b600ff027b82 */ /* 0x000e620000000a00 */
[----:B0-----:R-:W-:Y:S02]  /*291e0*/  ISETP.NE.AND P2, PT, R0, 0x1, PT ;  /* 0x000000010000780c */ /* 0x001fe40003f45270 */
[----:B-1----:R-:W-:-:S11]  /*291f0*/  ISETP.GE.AND P1, PT, R3, 0x1, PT ;  /* 0x000000010300780c */ /* 0x002fd60003f26270 */
[----:B------:R-:W0:Y:S01]  /*29200*/  @P2 LDC R5, c[0x0][0x44c] ;  /* 0x00011300ff052b82 */ /* 0x000e220000000800 */
[----:B------:R-:W-:-:S07]  /*29210*/  @P2 LOP3.LUT R16, R16, 0x1000, RZ, 0xfc, !PT ;  /* 0x0000100010102812 */ /* 0x000fce00078efcff */
[----:B------:R-:W1:Y:S01]  /*29220*/  @P2 LDC R0, c[0x0][0x450] ;  /* 0x00011400ff002b82 */ /* 0x000e620000000800 */
[----:B0-----:R-:W-:-:S05]  /*29230*/  @P2 IMAD.HI.U32 R5, R4, R5, RZ ;  /* 0x0000000504052227 */ /* 0x001fca00078e00ff */
[----:B-1----:R-:W-:Y:S02]  /*29240*/  @P2 SHF.R.U32.HI R4, RZ, R0, R5 ;  /* 0x00000000ff042219 */ /* 0x002fe40000011605 */
[----:B---3--:R-:W-:-:S05]  /*29250*/  IADD3 R5, R25, 0x1, -R6 ;  /* 0x0000000119057810 */ /* 0x008fca0007ffe806 */
        /* <DEDUP_REMOVED lines=14> */
.L_x_6434:
[----:B------:R-:W-:-:S13]  /*29340*/  ISETP.NE.AND P0, PT, R3, 0x1, PT ;  /* 0x000000010300780c */ /* 0x000fda0003f05270 */
[----:B------:R-:W0:Y:S02]  /*29350*/  @P0 LDC.64 R4, c[0x0][0xae0] ;  /* 0x0002b800ff040b82 */ /* 0x000e240000000a00 */
[----:B0-----:R-:W-:-:S05]  /*29360*/  @P0 IMAD.HI.U32 R4, R0, R4, RZ ;  /* 0x0000000400040227 */ /* 0x001fca00078e00ff */
[----:B------:R-:W-:-:S07]  /*29370*/  @P0 SHF.R.U32.HI R0, RZ, R5, R4 ;  /* 0x00000005ff000219 */ /* 0x000fce0000011604 */
.L_x_6435:
[----:B------:R-:W-:Y:S05]  /*29380*/  BSYNC B0 ;  /* 0x0000000000007941 */ /* 0x000fea0003800000 */
.L_x_6433:
[----:B------:R-:W-:-:S05]  /*29390*/  IMAD R5, R0, R3, R3 ;  /* 0x0000000300057224 */ /* 0x000fca00078e0203 */
[----:B------:R-:W-:-:S07]  /*293a0*/  VIMNMX R2, R2, R5, PT ;  /* 0x0000000502027248 */ /* 0x000fce0003fe0100 */
.L_x_6432:
[----:B------:R-:W0:Y:S01]  /*293b0*/  @P2 LDC R0, c[0x0][0x44c] ;  /* 0x00011300ff002b82 */ /* 0x000e220000000800 */
[----:B------:R-:W-:Y:S01]  /*293c0*/  VIADD R2, R2, 0x3f ;  /* 0x0000003f02027836 */ /* 0x000fe20000000000 */
[----:B------:R-:W-:Y:S01]  /*293d0*/  ULDC UR4, c[0x0][0xad4] ;  /* 0x0002b50000047ab9 */ /* 0x000fe20000000800 */
[----:B------:R-:W-:-:S05]  /*293e0*/  IMAD.MOV.U32 R4, RZ, RZ, R37 ;  /* 0x000000ffff047224 */ /* 0x000fca00078e0025 */
[----:B------:R-:W1:Y:S01]  /*293f0*/  @P2 LDC R5, c[0x0][0x450] ;  /* 0x00011400ff052b82 */ /* 0x000e620000000800 */
[----:B0-----:R-:W-:-:S05]  /*29400*/  @P2 IMAD.HI.U32 R0, R37, R0, RZ ;  /* 0x0000000025002227 */ /* 0x001fca00078e00ff */
        /* <DEDUP_REMOVED lines=22> */
.L_x_6438:
[----:B------:R-:W-:-:S13]  /*29570*/  ISETP.NE.AND P0, PT, R3, 0x1, PT ;  /* 0x000000010300780c */ /* 0x000fda0003f05270 */
[----:B------:R-:W0:Y:S02]  /*29580*/  @P0 LDC.64 R4, c[0x0][0xae0] ;  /* 0x0002b800ff040b82 */ /* 0x000e240000000a00 */
[----:B0-----:R-:W-:-:S05]  /*29590*/  @P0 IMAD.HI.U32 R4, R6, R4, RZ ;  /* 0x0000000406040227 */ /* 0x001fca00078e00ff */
[----:B------:R-:W-:-:S07]  /*295a0*/  @P0 SHF.R.U32.HI R6, RZ, R5, R4 ;  /* 0x00000005ff060219 */ /* 0x000fce0000011604 */
.L_x_6439:
[----:B------:R-:W-:Y:S05]  /*295b0*/  BSYNC B0 ;  /* 0x0000000000007941 */ /* 0x000fea0003800000 */
.L_x_6437:
[----:B------:R-:W-:-:S05]  /*295c0*/  IMAD R3, R6, R3, RZ ;  /* 0x0000000306037224 */ /* 0x000fca00078e02ff */
[----:B------:R-:W-:-:S07]  /*295d0*/  VIMNMX R2, R2, R3, !PT ;  /* 0x0000000302027248 */ /* 0x000fce0007fe0100 */
.L_x_6436:
        /* <DEDUP_REMOVED lines=43> */
.L_x_6441:
[----:B------:R-:W-:Y:S05]  /*29890*/  BSYNC B0 ;  /* 0x0000000000007941 */ /* 0x000fea0003800000 */
.L_x_6440:
        /* <DEDUP_REMOVED lines=23> */
.L_x_6443:
        /* <DEDUP_REMOVED lines=20> */
.L_x_6446:
[----:B------:R-:W-:Y:S05]  /*29b50*/  BSYNC B6 ;  /* 0x0000000000067941 */ /* 0x000fea0003800000 */
.L_x_6445:
        /* <DEDUP_REMOVED lines=20> */
.L_x_6449:
        /* <DEDUP_REMOVED lines=15> */
.L_x_6448:
[----:B------:R-:W-:Y:S05]  /*29d90*/  BSYNC B6 ;  /* 0x0000000000067941 */ /* 0x000fea0003800000 */
.L_x_6447:
[----:B------:R-:W-:Y:S01]  /*29da0*/  ULDC.64 UR4, c[0x0][0xaf0] ;  /* 0x0002bc0000047ab9 */ /* 0x000fe20000000a00 */
[----:B------:R-:W0:Y:S01]  /*29db0*/  S2R R21, SR_TID.X ;  /* 0x0000000000157919 */ /* 0x000e220000002100 */
[----:B------:R-:W-:Y:S01]  /*29dc0*/  ISETP.NE.U32.AND P0, PT, RZ, UR4, PT ;  /* 0x00000004ff007c0c */ /* 0x000fe2000bf05070 */
[----:B------:R-:W-:Y:S01]  /*29dd0*/  IMAD.MOV.U32 R28, RZ, RZ, R27 ;  /* 0x000000ffff1c7224 */ /* 0x000fe200078e001b */
[----:B------:R-:W-:Y:S01]  /*29de0*/  ULDC UR4, c[0x0][0x320] ;  /* 0x0000c80000047ab9 */ /* 0x000fe20000000800 */
[----:B------:R-:W1:Y:S01]  /*29df0*/  S2R R22, SR_TID.X ;  /* 0x0000000000167919 */ /* 0x000e620000002100 */
[----:B------:R-:W-:Y:S01]  /*29e00*/  ISETP.NE.AND.EX P0, PT, RZ, UR5, PT, P0 ;  /* 0x00000005ff007c0c */ /* 0x000fe2000bf05300 */
[----:B------:R-:W2:-:S12]  /*29e10*/  LDC R20, c[0x0][0x430] ;  /* 0x00010c00ff147b82 */ /* 0x000e980000000800 */
[----:B------:R-:W3:Y:S01]  /*29e20*/  @P0 LDC.64 R2, c[0x0][0xaf0] ;  /* 0x0002bc00ff020b82 */ /* 0x000ee20000000a00 */
[----:B0-----:R-:W-:-:S05]  /*29e30*/  IMAD.SHL.U32 R29, R21, 0x8, RZ ;  /* 0x00000008151d7824 */ /* 0x001fca00078e00ff */
[----:B------:R-:W-:Y:S01]  /*29e40*/  LOP3.LUT R29, R29, 0x38, RZ, 0xc0, !PT ;  /* 0x000000381d1d7812 */ /* 0x000fe200078ec0ff */
[----:B-1----:R-:W-:-:S03]  /*29e50*/  IMAD.SHL.U32 R21, R22, 0x8, RZ ;  /* 0x0000000816157824 */ /* 0x002fc600078e00ff */
[----:B------:R-:W-:Y:S01]  /*29e60*/  LOP3.LUT R33, R29, 0x40, RZ, 0xfc, !PT ;  /* 0x000000401d217812 */ /* 0x000fe200078efcff */
[----:B---3--:R-:W-:Y:S01]  /*29e70*/  @P0 IMAD.WIDE R2, R27, 0x4, R2 ;  /* 0x000000041b020825 */ /* 0x008fe200078e0202 */
[C---:B------:R-:W-:Y:S02]  /*29e80*/  LOP3.LUT R0, R29.reuse, 0x180, RZ, 0xfc, !PT ;  /* 0x000001801d007812 */ /* 0x040fe400078efcff */
[----:B------:R-:W-:Y:S02]  /*29e90*/  LOP3.LUT R29, R29, 0x1c0, RZ, 0xfc, !PT ;  /* 0x000001c01d1d7812 */ /* 0x000fe400078efcff */
[----:B------:R-:W-:Y:S01]  /*29ea0*/  ISETP.GE.AND P3, PT, R33, UR4, PT ;  /* 0x0000000421007c0c */ /* 0x000fe2000bf66270 */
[----:B------:R0:W5:Y:S01]  /*29eb0*/  @P0 LDG.E R28, desc[UR36][R2.64] ;  /* 0x00000024021c0981 */ /* 0x000162000c1e1900 */
[----:B------:R-:W-:Y:S01]  /*29ec0*/  ISETP.GE.AND P0, PT, R29, UR4, PT ;  /* 0x000000041d007c0c */ /* 0x000fe2000bf06270 */
[C---:B------:R-:W-:Y:S01]  /*29ed0*/  IMAD.SHL.U32 R29, R22.reuse, 0x8, RZ ;  /* 0x00000008161d7824 */ /* 0x040fe200078e00ff */
[----:B------:R-:W-:Y:S01]  /*29ee0*/  LOP3.LUT R21, R21, 0x38, RZ, 0xc0, !PT ;  /* 0x0000003815157812 */ /* 0x000fe200078ec0ff */
[----:B------:R-:W-:Y:S01]  /*29ef0*/  IMAD.SHL.U32 R22, R22, 0x8, RZ ;  /* 0x0000000816167824 */ /* 0x000fe200078e00ff */
[----:B------:R-:W-:Y:S01]  /*29f00*/  LOP3.LUT R16, R16, 0xfffffdff, RZ, 0xc0, !PT ;  /* 0xfffffdff10107812 */ /* 0x000fe200078ec0ff */
[----:B------:R-:W-:Y:S01]  /*29f10*/  UMOV UR5, 0xffffffff ;  /* 0xffffffff00057882 */ /* 0x000fe20000000000 */
[----:B------:R-:W-:-:S02]  /*29f20*/  LOP3.LUT R29, R29, 0x38, RZ, 0xc0, !PT ;  /* 0x000000381d1d7812 */ /* 0x000fc400078ec0ff */
[----:B------:R-:W-:Y:S02]  /*29f30*/  ISETP.GE.AND P2, PT, R21, UR4, PT ;  /* 0x0000000415007c0c */ /* 0x000fe4000bf46270 */
[----:B------:R-:W-:Y:S02]  /*29f40*/  LOP3.LUT R29, R29, 0x80, RZ, 0xfc, !PT ;  /* 0x000000801d1d7812 */ /* 0x000fe400078efcff */
[----:B------:R-:W-:Y:S02]  /*29f50*/  @P3 LOP3.LUT R16, R16, 0x200, RZ, 0xfc, !PT ;  /* 0x0000020010103812 */ /* 0x000fe400078efcff */
[----:B------:R-:W-:Y:S02]  /*29f60*/  LOP3.LUT R22, R22, 0x38, RZ, 0xc0, !PT ;  /* 0x0000003816167812 */ /* 0x000fe400078ec0ff */
[----:B------:R-:W-:Y:S02]  /*29f70*/  ISETP.GE.AND P5, PT, R29, UR4, PT ;  /* 0x000000041d007c0c */ /* 0x000fe4000bfa6270 */
[----:B------:R-:W-:-:S02]  /*29f80*/  LOP3.LUT R16, R16, 0xfffffbff, RZ, 0xc0, !PT ;  /* 0xfffffbff10107812 */ /* 0x000fc400078ec0ff */
[----:B------:R-:W-:Y:S02]  /*29f90*/  LOP3.LUT R22, R22, 0xc0, RZ, 0xfc, !PT ;  /* 0x000000c016167812 */ /* 0x000fe400078efcff */
[----:B------:R-:W-:Y:S02]  /*29fa0*/  @P2 LOP3.LUT R16, R16, 0x400, RZ, 0xfc, !PT ;  /* 0x0000040010102812 */ /* 0x000fe400078efcff */
[----:B------:R-:W-:Y:S02]  /*29fb0*/  ISETP.GE.AND P4, PT, R22, UR4, PT ;  /* 0x0000000416007c0c */ /* 0x000fe4000bf86270 */
[----:B------:R-:W-:Y:S02]  /*29fc0*/  LOP3.LUT R16, R16, 0xffffffdf, RZ, 0xc0, !PT ;  /* 0xffffffdf10107812 */ /* 0x000fe400078ec0ff */
[C---:B------:R-:W-:Y:S02]  /*29fd0*/  LOP3.LUT R22, R21.reuse, 0x100, RZ, 0xfc, !PT ;  /* 0x0000010015167812 */ /* 0x040fe400078efcff */
[----:B------:R-:W-:-:S02]  /*29fe0*/  LOP3.LUT R21, R21, 0x140, RZ, 0xfc, !PT ;  /* 0x0000014015157812 */ /* 0x000fc400078efcff */
[----:B------:R-:W-:Y:S02]  /*29ff0*/  @P5 LOP3.LUT R16, R16, 0x20, RZ, 0xfc, !PT ;  /* 0x0000002010105812 */ /* 0x000fe400078efcff */
[----:B------:R-:W-:Y:S02]  /*2a000*/  ISETP.GE.AND P2, PT, R21, UR4, PT ;  /* 0x0000000415007c0c */ /* 0x000fe4000bf46270 */
[----:B------:R-:W-:Y:S02]  /*2a010*/  LOP3.LUT R16, R16, 0xffffffef, RZ, 0xc0, !PT ;  /* 0xffffffef10107812 */ /* 0x000fe400078ec0ff */
[----:B------:R-:W-:Y:S02]  /*2a020*/  ISETP.GE.AND P3, PT, R22, UR4, PT ;  /* 0x0000000416007c0c */ /* 0x000fe4000bf66270 */
[----:B------:R-:W-:Y:S02]  /*2a030*/  @P4 LOP3.LUT R16, R16, 0x10, RZ, 0xfc, !PT ;  /* 0x0000001010104812 */ /* 0x000fe400078efcff */
[----:B------:R-:W-:-:S02]  /*2a040*/  ISETP.GE.AND P1, PT, R0, UR4, PT ;  /* 0x0000000400007c0c */ /* 0x000fc4000bf26270 */
[----:B------:R-:W-:Y:S02]  /*2a050*/  LOP3.LUT R16, R16, 0xfffffffb, RZ, 0xc0, !PT ;  /* 0xfffffffb10107812 */ /* 0x000fe400078ec0ff */
[----:B------:R-:W-:Y:S02]  /*2a060*/  SEL R6, RZ, 0x40, P1 ;  /* 0x00000040ff067807 */ /* 0x000fe40000800000 */
[----:B------:R-:W-:Y:S02]  /*2a070*/  @P2 LOP3.LUT R16, R16, 0x4, RZ, 0xfc, !PT ;  /* 0x0000000410102812 */ /* 0x000fe400078efcff */
[----:B------:R-:W-:Y:S02]  /*2a080*/  SEL R29, RZ, 0x80, P0 ;  /* 0x00000080ff1d7807 */ /* 0x000fe40000000000 */
[----:B------:R-:W-:Y:S02]  /*2a090*/  LOP3.LUT R16, R16, 0xfffffff7, RZ, 0xc0, !PT ;  /* 0xfffffff710107812 */ /* 0x000fe400078ec0ff */
[----:B------:R-:W-:-:S02]  /*2a0a0*/  LEA R0, R30, 0xffffffc0, 0x6 ;  /* 0xffffffc01e007811 */ /* 0x000fc400078e30ff */
[----:B------:R-:W-:Y:S01]  /*2a0b0*/  @P3 LOP3.LUT R16, R16, 0x8, RZ, 0xfc, !PT ;  /* 0x0000000810103812 */ /* 0x000fe200078efcff */
[----:B0-2---:R-:W-:Y:S06]  /*2a0c0*/  BRA.DIV UR5, `(.L_x_6450) ;  /* 0x0000005205a47947 */ /* 0x005fec000b800000 */
.L_x_6523:
[----:B------:R-:W0:Y:S01]  /*2a0d0*/  S2R R2, SR_TID.X ;  /* 0x0000000000027919 */ /* 0x000e220000002100 */
[----:B------:R-:W-:Y:S01]  /*2a0e0*/  ISETP.NE.AND P1, PT, R20, 0x1, PT ;  /* 0x000000011400780c */ /* 0x000fe20003f25270 */
[----:B------:R-:W-:Y:S01]  /*2a0f0*/  IMAD.MOV.U32 R36, RZ, RZ, RZ ;  /* 0x000000ffff247224 */ /* 0x000fe200078e00ff */
[----:B-----5:R-:W-:Y:S01]  /*2a100*/  SHF.R.S32.HI R33, RZ, 0x1f, R28 ;  /* 0x0000001fff217819 */ /* 0x020fe2000001141c */
[----:B------:R-:W1:Y:S01]  /*2a110*/  S2R R3, SR_TID.X ;  /* 0x0000000000037919 */ /* 0x000e620000002100 */
[C---:B------:R-:W-:Y:S02]  /*2a120*/  LOP3.LUT P6, RZ, R16.reuse, 0x400, RZ, 0xc0, !PT ;  /* 0x0000040010ff7812 */ /* 0x040fe400078cc0ff */
[----:B------:R-:W-:-:S07]  /*2a130*/  LOP3.LUT R16, R16, 0xffffdfff, RZ, 0xc0, !PT ;  /* 0xffffdfff10107812 */ /* 0x000fce00078ec0ff */
[----:B------:R-:W-:Y:S02]  /*2a140*/  @P1 LOP3.LUT R16, R16, 0x2000, RZ, 0xfc, !PT ;  /* 0x0000200010101812 */ /* 0x000fe400078efcff */
[----:B0-----:R-:W-:Y:S01]  /*2a150*/  LOP3.LUT R2, R2, 0x7f, RZ, 0xc0, !PT ;  /* 0x0000007f02027812 */ /* 0x001fe200078ec0ff */
[----:B-1----:R-:W-:-:S03]  /*2a160*/  IMAD.SHL.U32 R10, R3, 0x10, RZ ;  /* 0x00000010030a7824 */ /* 0x002fc600078e00ff */
[----:B------:R-:W-:Y:S01]  /*2a170*/  SHF.R.U32.HI R2, RZ, 0x3, R2 ;  /* 0x00000003ff027819 */ /* 0x000fe20000011602 */
[----:B------:R-:W0:Y:S03]  /*2a180*/  @P1 LDC R3, c[0x0][0x434] ;  /* 0x00010d00ff031b82 */ /* 0x000e260000000800 */
[----:B------:R-:W-:-:S05]  /*2a190*/  LOP3.LUT R10, R2, 0x70, R10, 0xf8, !PT ;  /* 0x00000070020a7812 */ /* 0x000fca00078ef80a */
[----:B------:R-:W-:Y:S01]  /*2a1a0*/  IMAD.IADD R7, R10, 0x1, R0 ;  /* 0x000000010a077824 */ /* 0x000fe200078e0200 */
[----:B------:R-:W1:Y:S04]  /*2a1b0*/  @P1 LDC R2, c[0x0][0x438] ;  /* 0x00010e00ff021b82 */ /* 0x000e680000000800 */
[C---:B------:R-:W-:Y:S01]  /*2a1c0*/  ISETP.GE.AND P0, PT, R7.reuse, R25, PT ;  /* 0x000000190700720c */ /* 0x040fe20003f06270 */
[----:B------:R-:W-:-:S03]  /*2a1d0*/  IMAD.IADD R7, R7, 0x1, R32 ;  /* 0x0000000107077824 */ /* 0x000fc600078e0220 */
[----:B------:R-:W-:Y:S01]  /*2a1e0*/  ISETP.GT.U32.OR P0, PT, R10, 0x3f, P0 ;  /* 0x0000003f0a00780c */ /* 0x000fe20000704470 */
[----:B------:R-:W-:Y:S02]  /*2a1f0*/  IMAD.MOV.U32 R8, RZ, RZ, R7 ;  /* 0x000000ffff087224 */ /* 0x000fe400078e0007 */
[----:B0-----:R-:W-:-:S10]  /*2a200*/  @P1 IMAD.HI.U32 R3, R7, R3, RZ ;  /* 0x0000000307031227 */ /* 0x001fd400078e00ff */
[----:B------:R-:W0:Y:S01]  /*2a210*/  @!P0 LDC.64 R4, c[0x0][0x428] ;  /* 0x00010a00ff048b82 */ /* 0x000e220000000a00 */
[----:B-1----:R-:W-:-:S04]  /*2a220*/  @P1 SHF.R.U32.HI R8, RZ, R2, R3 ;  /* 0x00000002ff081219 */ /* 0x002fc80000011603 */
        /* <DEDUP_REMOVED lines=23> */
[----:B------:R-:W-:-:S04]  /*2a3a0*/  LOP3.LUT R2, R4, R2, R3, 0xfe, !PT ;  /* 0x0000000204027212 */ /* 0x000fc800078efe03 */
[----:B------:R-:W-:Y:S01]  /*2a3b0*/  LOP3.LUT R6, R2, R6, RZ, 0xfc, !PT ;  /* 0x0000000602067212 */ /* 0x000fe200078efcff */
[----:B------:R-:W-:-:S03]  /*2a3c0*/  IMAD.MOV R2, RZ, RZ, -R8 ;  /* 0x000000ffff027224 */ /* 0x000fc600078e0a08 */
[----:B------:R-:W-:Y:S01]  /*2a3d0*/  LOP3.LUT R29, R6, R29, RZ, 0xfc, !PT ;  /* 0x0000001d061d7212 */ /* 0x000fe200078efcff */
[----:B------:R-:W-:Y:S01]  /*2a3e0*/  IMAD R3, R20, R2, R7 ;  /* 0x0000000214037224 */ /* 0x000fe200078e0207 */
[----:B------:R0:W-:Y:S01]  /*2a3f0*/  STL [R1+0x434], R6 ;  /* 0x0004340601007387 */ /* 0x0001e20000100800 */
[----:B------:R-:W-:-:S03]  /*2a400*/  IMAD.U32 R2, RZ, RZ, UR38 ;  /* 0x00000026ff027e24 */ /* 0x000fc6000f8e00ff */
[----:B------:R0:W-:Y:S02]  /*2a410*/  STL [R1+0x414], R3 ;  /* 0x0004140301007387 */ /* 0x0001e40000100800 */
[----:B------:R-:W-:-:S13]  /*2a420*/  ISETP.NE.AND P0, PT, R2, 0x3, PT ;  /* 0x000000030200780c */ /* 0x000fda0003f05270 */
[----:B------:R-:W-:-:S04]  /*2a430*/  @P0 LOP3.LUT R16, R16, 0x800, RZ, 0xfc, !PT ;  /* 0x0000080010100812 */ /* 0x000fc800078efcff */
[----:B------:R-:W-:-:S04]  /*2a440*/  LOP3.LUT R16, R16, 0xfffffffe, RZ, 0xc0, !PT ;  /* 0xfffffffe10107812 */ /* 0x000fc800078ec0ff */
[----:B------:R-:W-:Y:S01]  /*2a450*/  @P1 LOP3.LUT R16, R16, 0x1, RZ, 0xfc, !PT ;  /* 0x0000000110101812 */ /* 0x000fe200078efcff */
[----:B0-----:R-:W-:Y:S06]  /*2a460*/  @!P0 BRA `(.L_x_6451) ;  /* 0x0000000000048947 */ /* 0x001fec0003800000 */
[----:B------:R-:W-:Y:S01]  /*2a470*/  BPT.TRAP 0x1 ;  /* 0x000000040000795c */ /* 0x000fe20000300000 */
.L_x_6451:
        /* <DEDUP_REMOVED lines=9> */
.L_x_6524:
[----:B------:R-:W-:Y:S05]  /*2a510*/  BSYNC B0 ;  /* 0x0000000000007941 */ /* 0x000fea0003800000 */
.L_x_6452:
[----:B------:R-:W0:Y:S01]  /*2a520*/  LDL R2, [R1+0x414] ;  /* 0x0004140001027983 */ /* 0x000e220000100800 */
[----:B------:R-:W-:Y:S01]  /*2a530*/  ULDC.64 UR4, c[0x0][0x300] ;  /* 0x0000c00000047ab9 */ /* 0x000fe20000000a00 */
[----:B-----5:R-:W-:Y:S01]  /*2a540*/  SHF.R.S32.HI R4, RZ, 0x1f, R36 ;  /* 0x0000001fff047819 */ /* 0x020fe20000011424 */
[----:B------:R-:W-:Y:S01]  /*2a550*/  ULDC.64 UR6, c[0x0][0x2e8] ;  /* 0x0000ba0000067ab9 */ /* 0x000fe20000000a00 */
[----:B------:R-:W-:-:S03]  /*2a560*/  LOP3.LUT R16, R16, 0xfffffffd, RZ, 0xc0, !PT ;  /* 0xfffffffd10107812 */ /* 0x000fc600078ec0ff */
[----:B------:R-:W-:Y:S01]  /*2a570*/  STL [R1+0x42c], R4 ;  /* 0x00042c0401007387 */ /* 0x000fe20000100800 */
[----:B0-----:R-:W-:-:S05]  /*2a580*/  SHF.R.S32.HI R0, RZ, 0x1f, R2 ;  /* 0x0000001fff007819 */ /* 0x001fca0000011402 */
[----:B------:R0:W-:Y:S02]  /*2a590*/  STL [R1+0x428], R0 ;  /* 0x0004280001007387 */ /* 0x0001e40000100800 */
[----:B0-----:R-:W-:-:S04]  /*2a5a0*/  IMAD R0, R0, UR4, RZ ;  /* 0x0000000400007c24 */ /* 0x001fc8000f8e02ff */
[C---:B------:R-:W-:Y:S02]  /*2a5b0*/  IMAD R0, R2.reuse, UR5, R0 ;  /* 0x0000000502007c24 */ /* 0x040fe4000f8e0200 */
[----:B------:R-:W-:Y:S01]  /*2a5c0*/  IMAD.WIDE.U32 R2, R2, UR4, RZ ;  /* 0x0000000402027c25 */ /* 0x000fe2000f8e00ff */
[----:B------:R-:W-:-:S03]  /*2a5d0*/  ULDC.64 UR4, c[0x0][0x310] ;  /* 0x0000c40000047ab9 */ /* 0x000fc60000000a00 */
[----:B------:R-:W-:Y:S02]  /*2a5e0*/  IMAD.IADD R3, R3, 0x1, R0 ;  /* 0x0000000103037824 */ /* 0x000fe400078e0200 */
[----:B------:R-:W-:Y:S02]  /*2a5f0*/  IMAD R0, R4, UR4, RZ ;  /* 0x0000000404007c24 */ /* 0x000fe4000f8e02ff */
[----:B------:R-:W0:Y:S01]  /*2a600*/  S2R R4, SR_TID.X ;  /* 0x0000000000047919 */ /* 0x000e220000002100 */
[----:B------:R-:W-:-:S04]  /*2a610*/  IMAD.WIDE.U32 R2, R36, UR4, R2 ;  /* 0x0000000424027c25 */ /* 0x000fc8000f8e0002 */
[----:B------:R-:W-:Y:S01]  /*2a620*/  IMAD R0, R36, UR5, R0 ;  /* 0x0000000524007c24 */ /* 0x000fe2000f8e0200 */
[----:B------:R-:W-:-:S03]  /*2a630*/  ULDC.64 UR4, c[0x0][0x308] ;  /* 0x0000c20000047ab9 */ /* 0x000fc60000000a00 */
[----:B------:R-:W-:Y:S02]  /*2a640*/  IMAD.IADD R3, R3, 0x1, R0 ;  /* 0x0000000103037824 */ /* 0x000fe400078e0200 */
[----:B------:R-:W-:Y:S01]  /*2a650*/  IMAD.WIDE.U32 R2, R26, UR4, R2 ;  /* 0x000000041a027c25 */ /* 0x000fe2000f8e0002 */
[----:B------:R-:W-:-:S03]  /*2a660*/  ULDC UR4, c[0x0][0x2f4] ;  /* 0x0000bd0000047ab9 */ /* 0x000fc60000000800 */
[----:B------:R-:W-:Y:S01]  /*2a670*/  IMAD R5, R26, UR5, R3 ;  /* 0x000000051a057c24 */ /* 0x000fe2000f8e0203 */
[----:B------:R-:W-:Y:S01]  /*2a680*/  LEA R0, P0, R2, UR6, 0x1 ;  /* 0x0000000602007c11 */ /* 0x000fe2000f8008ff */
[----:B------:R-:W-:-:S03]  /*2a690*/  UMOV UR5, 0xffffffff ;  /* 0xffffffff00057882 */ /* 0x000fc60000000000 */
[----:B------:R-:W-:Y:S02]  /*2a6a0*/  LEA.HI.X R5, R2, UR7, R5, 0x1, P0 ;  /* 0x0000000702057c11 */ /* 0x000fe400080f0c05 */
[----:B------:R-:W-:Y:S01]  /*2a6b0*/  ISETP.GE.AND P0, PT, R25, 0x1, PT ;  /* 0x000000011900780c */ /* 0x000fe20003f06270 */
[----:B0-----:R-:W-:Y:S02]  /*2a6c0*/  IMAD.SHL.U32 R7, R4, 0x8, RZ ;  /* 0x0000000804077824 */ /* 0x001fe400078e00ff */
[----:B------:R-:W-:-:S03]  /*2a6d0*/  IMAD R4, R18, 0x1000, R34 ;  /* 0x0000100012047824 */ /* 0x000fc600078e0222 */
[----:B------:R-:W-:-:S04]  /*2a6e0*/  LOP3.LUT R7, R7, 0x38, RZ, 0xc0, !PT ;  /* 0x0000003807077812 */ /* 0x000fc800078ec0ff */
[----:B------:R-:W-:-:S13]  /*2a6f0*/  ISETP.GE.AND P2, PT, R7, UR4, PT ;  /* 0x0000000407007c0c */ /* 0x000fda000bf46270 */
[----:B------:R-:W-:Y:S01]  /*2a700*/  @P2 LOP3.LUT R16, R16, 0x2, RZ, 0xfc, !PT ;  /* 0x0000000210102812 */ /* 0x000fe200078efcff */
[----:B------:R-:W-:Y:S06]  /*2a710*/  BRA.DIV UR5, `(.L_x_6454) ;  /* 0x0000004e05587947 */ /* 0x000fec000b800000 */
        /* <DEDUP_REMOVED lines=32> */
.L_x_6534:
        /* <DEDUP_REMOVED lines=10> */
.L_x_6455:
        /* <DEDUP_REMOVED lines=10> */
.L_x_6456:
[----:B------:R-:W-:Y:S01]  /*2aa60*/  VIADD R0, R17, 0x20400 ;  /* 0x0002040011007836 */ /* 0x000fe20000000000 */
[----:B------:R-:W-:Y:S01]  /*2aa70*/  LOP3.LUT P1, RZ, R16, 0x40, RZ, 0xc0, !PT ;  /* 0x0000004010ff7812 */ /* 0x000fe2000782c0ff */
[----:B------:R1:W-:-:S12]  /*2aa80*/  SYNCS.ARRIVE.TRANS64.A1T0 RZ, [R22+URZ+0x38830], RZ ;  /* 0x038830ff16ff79a7 */ /* 0x0003d8000810003f */
[----:B------:R-:W-:Y:S05]  /*2aa90*/  WARPSYNC.ALL ;  /* 0x0000000000007948 */ /* 0x000fea0003800000 */
[----:B------:R-:W-:Y:S01]  /*2aaa0*/  BAR.SYNC.DEFER_BLOCKING 0x8, 0x100 ;  /* 0x0204000000007b1d */ /* 0x000fe20000010000 */
[----:B------:R-:W-:Y:S02]  /*2aab0*/  LOP3.LUT P0, RZ, R0, 0x3ff, RZ, 0xc0, !PT ;  /* 0x000003ff00ff7812 */ /* 0x000fe4000780c0ff */
[----:B------:R-:W-:-:S03]  /*2aac0*/  SHF.R.S32.HI R0, RZ, 0x1f, R27 ;  /* 0x0000001fff007819 */ /* 0x000fc6000001141b */
[----:B------:R-:W-:Y:S01]  /*2aad0*/  BSSY B6, `(.L_x_6457) ;  /* 0x0000018000067945 */ /* 0x000fe20003800000 */
[----:B------:R-:W-:Y:S02]  /*2aae0*/  SEL R30, R0, RZ, !P1 ;  /* 0x000000ff001e7207 */ /* 0x000fe40004800000 */
[----:B------:R-:W-:-:S03]  /*2aaf0*/  SEL R0, R27, RZ, !P1 ;  /* 0x000000ff1b007207 */ /* 0x000fc60004800000 */
[----:B------:R-:W-:Y:S04]  /*2ab00*/  STL [R1+0x424], R30 ;  /* 0x0004241e01007387 */ /* 0x000fe80000100800 */
[----:B------:R2:W-:Y:S02]  /*2ab10*/  STL [R1+0x418], R0 ;  /* 0x0004180001007387 */ /* 0x0005e40000100800 */
[----:B--2---:R-:W-:-:S05]  /*2ab20*/  SHF.R.S32.HI R0, RZ, 0x1f, R35 ;  /* 0x0000001fff007819 */ /* 0x004fca0000011423 */
[----:B------:R2:W-:Y:S01]  /*2ab30*/  STL [R1+0x41c], R0 ;  /* 0x00041c0001007387 */ /* 0x0005e20000100800 */
        /* <DEDUP_REMOVED lines=16> */
[----:B012---:R-:W-:Y:S05]  /*2ac40*/  CALL.ABS.NOINC R2 ;  /* 0x0000000002007343 */ /* 0x007fea0003c00000 */
.L_x_6458:
[----:B------:R-:W-:Y:S05]  /*2ac50*/  BSYNC B6 ;  /* 0x0000000000067941 */ /* 0x000fea0003800000 */
.L_x_6457:
[----:B------:R-:W3:Y:S01]  /*2ac60*/  LDL R20, [R1+0x41c] ;  /* 0x00041c0001147983 */ /* 0x000ee20000100800 */
[----:B------:R-:W-:Y:S01]  /*2ac70*/  IMAD.MOV.U32 R21, RZ, RZ, R30 ;  /* 0x000000ffff157224 */ /* 0x000fe200078e001e */
[----:B------:R-:W-:Y:S01]  /*2ac80*/  ULDC.64 UR4, c[0x0][0x298] ;  /* 0x0000a60000047ab9 */ /* 0x000fe20000000a00 */
[----:B------:R-:W4:Y:S01]  /*2ac90*/  LDC R5, c[0x0][0x448] ;  /* 0x00011200ff057b82 */ /* 0x000f220000000800 */
[----:B------:R1:W5:Y:S01]  /*2aca0*/  LDL R9, [R1+0x410] ;  /* 0x0004100001097983 */ /* 0x0003620000100800 */
[----:B0-----:R-:W0:Y:S01]  /*2acb0*/  S2R R2, SR_TID.X ;  /* 0x0000000000027919 */ /* 0x001e220000002100 */
[----:B------:R-:W1:Y:S01]  /*2acc0*/  S2R R30, SR_TID.X ;  /* 0x00000000001e7919 */ /* 0x000e620000002100 */
[----:B0-----:R-:W-:-:S04]  /*2acd0*/  LOP3.LUT R2, R2, 0x7f, RZ, 0xc0, !PT ;  /* 0x0000007f02027812 */ /* 0x001fc800078ec0ff */
[----:B--2---:R-:W-:Y:S02]  /*2ace0*/  SHF.R.U32.HI R0, RZ, 0x3, R2 ;  /* 0x00000003ff007819 */ /* 0x004fe40000011602 */
[----:B------:R-:W0:Y:S01]  /*2acf0*/  LDC R2, c[0x0][0x448] ;  /* 0x00011200ff027b82 */ /* 0x000e220000000800 */
[----:B---3--:R-:W-:Y:S02]  /*2ad00*/  IMAD.MOV.U32 R4, RZ, RZ, R20 ;  /* 0x000000ffff047224 */ /* 0x008fe400078e0014 */
[----:B------:R-:W2:Y:S01]  /*2ad10*/  LDL R20, [R1+0x418] ;  /* 0x0004180001147983 */ /* 0x000ea20000100800 */
[----:B0-----:R-:W-:Y:S01]  /*2ad20*/  ISETP.NE.AND P6, PT, R2, 0x1, PT ;  /* 0x000000010200780c */ /* 0x001fe20003fc5270 */
[----:B-1----:R-:W-:Y:S02]  /*2ad30*/  IMAD.SHL.U32 R30, R30, 0x10, RZ ;  /* 0x000000101e1e7824 */ /* 0x002fe400078e00ff */
[----:B------:R-:W-:-:S03]  /*2ad40*/  IMAD R4, R4, UR4, RZ ;  /* 0x0000000404047c24 */ /* 0x000fc6000f8e02ff */
[----:B------:R-:W-:Y:S01]  /*2ad50*/  LOP3.LUT R30, R0, 0x70, R30, 0xf8, !PT ;  /* 0x00000070001e7812 */ /* 0x000fe200078ef81e */
[----:B------:R-:W-:-:S04]  /*2ad60*/  IMAD R4, R35, UR5, R4 ;  /* 0x0000000523047c24 */ /* 0x000fc8000f8e0204 */
[----:B------:R-:W-:Y:S02]  /*2ad70*/  IMAD.IADD R30, R30, 0x1, R37 ;  /* 0x000000011e1e7824 */ /* 0x000fe400078e0225 */
[----:B------:R-:W0:Y:S02]  /*2ad80*/  @P6 LDC R3, c[0x0][0x44c] ;  /* 0x00011300ff036b82 */ /* 0x000e240000000800 */
[----:B------:R-:W-:-:S06]  /*2ad90*/  IMAD.MOV.U32 R0, RZ, RZ, R30 ;  /* 0x000000ffff007224 */ /* 0x000fcc00078e001e */
[----:B------:R-:W1:Y:S01]  /*2ada0*/  @P6 LDC R2, c[0x0][0x450] ;  /* 0x00011400ff026b82 */ /* 0x000e620000000800 */
[----:B0-----:R-:W-:-:S05]  /*2adb0*/  @P6 IMAD.HI.U32 R3, R30, R3, RZ ;  /* 0x000000031e036227 */ /* 0x001fca00078e00ff */
[----:B-1----:R-:W-:Y:S01]  /*2adc0*/  @P6 SHF.R.U32.HI R0, RZ, R2, R3 ;  /* 0x00000002ff006219 */ /* 0x002fe20000011603 */
        /* <DEDUP_REMOVED lines=14> */
[----:B------:R-:W-:-:S05]  /*2aeb0*/  SHF.R.S32.HI R4, RZ, 0x1f, R0 ;  /* 0x0000001fff047819 */ /* 0x000fca0000011400 */
[----:B------:R-:W-:Y:S02]  /*2aec0*/  IMAD R4, R4, UR4, RZ ;  /* 0x0000000404047c24 */ /* 0x000fe4000f8e02ff */
[----:B------:R-:W-:-:S04]  /*2aed0*/  IMAD.WIDE.U32 R2, R0, UR4, R2 ;  /* 0x0000000400027c25 */ /* 0x000fc8000f8e0002 */
[----:B------:R-:W-:Y:S01]  /*2aee0*/  IMAD R4, R0, UR5, R4 ;  /* 0x0000000500047c24 */ /* 0x000fe2000f8e0204 */
[----:B------:R-:W-:Y:S01]  /*2aef0*/  ULDC.64 UR4, c[0x0][0x2c8] ;  /* 0x0000b20000047ab9 */ /* 0x000fe20000000a00 */
[----:B------:R-:W-:-:S04]  /*2af00*/  IMAD.MOV R0, RZ, RZ, -R0 ;  /* 0x000000ffff007224 */ /* 0x000fc800078e0a00 */
[----:B----4-:R-:W-:Y:S02]  /*2af10*/  IMAD R0, R5, R0, R30 ;  /* 0x0000000005007224 */ /* 0x010fe400078e021e */
        /* <DEDUP_REMOVED lines=9> */
[----:B------:R-:W-:-:S03]  /*2afb0*/  LOP3.LUT R20, R6, 0x7f, RZ, 0xc0, !PT ;  /* 0x0000007f06147812 */ /* 0x000fc600078ec0ff */
[----:B------:R-:W-:Y:S01]  /*2afc0*/  LEA.HI.X R2, R2, UR5, R3, 0x1, P0 ;  /* 0x0000000502027c11 */ /* 0x000fe200080f0c03 */
[----:B------:R-:W-:Y:S01]  /*2afd0*/  UMOV UR5, 0xffffffff ;  /* 0xffffffff00057882 */ /* 0x000fe20000000000 */
[----:B------:R-:W-:Y:S02]  /*2afe0*/  ISETP.GE.AND P0, PT, R7, UR4, PT ;  /* 0x0000000407007c0c */ /* 0x000fe4000bf06270 */
[----:B------:R-:W-:Y:S01]  /*2aff0*/  SHF.R.U32.HI R8, RZ, 0x3, R20 ;  /* 0x00000003ff087819 */ /* 0x000fe20000011614 */
[----:B------:R-:W-:Y:S10]  /*2b000*/  BRA.DIV UR5, `(.L_x_6459) ;  /* 0x0000004a056c7947 */ /* 0x000ff4000b800000 */
[----:B-----5:R-:W-:Y:S01]  /*2b010*/  IMAD R3, R9, R5, RZ ;  /* 0x0000000509037224 */ /* 0x020fe200078e02ff */
[----:B------:R-:W-:Y:S01]  /*2b020*/  SHFL.IDX PT, R4, R2, RZ, 0x181f ;  /* 0x00181fff02047589 */ /* 0x000fe200000e0000 */
[----:B------:R-:W-:Y:S01]  /*2b030*/  IMAD.IADD R37, R8, 0x1, R37 ;  /* 0x0000000108257824 */ /* 0x000fe200078e0225 */
[----:B------:R-:W-:Y:S02]  /*2b040*/  LOP3.LUT R16, R16, 0xfffffeff, RZ, 0xc0, !PT ;  /* 0xfffffeff10107812 */ /* 0x000fe400078ec0ff */
[----:B------:R-:W0:Y:S02]  /*2b050*/  SHFL.IDX PT, R5, R0, RZ, 0x181f ;  /* 0x00181fff00057589 */ /* 0x000e2400000e0000 */
[----:B------:R-:W-:-:S13]  /*2b060*/  ISETP.GE.AND P2, PT, R37, R3, PT ;  /* 0x000000032500720c */ /* 0x000fda0003f46270 */
[----:B------:R-:W-:-:S04]  /*2b070*/  @P2 LOP3.LUT R16, R16, 0x100, RZ, 0xfc, !PT ;  /* 0x0000010010102812 */ /* 0x000fc800078efcff */
[----:B------:R-:W-:Y:S02]  /*2b080*/  LOP3.LUT R16, R16, 0xffffff7f, RZ, 0xc0, !PT ;  /* 0xffffff7f10107812 */ /* 0x000fe400078ec0ff */
[----:B0-----:R-:W-:-:S05]  /*2b090*/  @!P2 LEA R5, P1, R7, R5, 0x1 ;  /* 0x000000050705a211 */ /* 0x001fca00078208ff */
[----:B------:R-:W-:-:S05]  /*2b0a0*/  @!P2 IMAD.X R4, RZ, RZ, R4, P1 ;  /* 0x000000ffff04a224 */ /* 0x000fca00008e0604 */
        /* <DEDUP_REMOVED lines=30> */
.L_x_6543:
        /* <DEDUP_REMOVED lines=12> */
.L_x_6460:
        /* <DEDUP_REMOVED lines=28> */
.L_x_6462:
[----:B------:R-:W-:Y:S05]  /*2b510*/  BSYNC B6 ;  /* 0x0000000000067941 */ /* 0x000fea0003800000 */
.L_x_6461:
        /* <DEDUP_REMOVED lines=8> */
[----:B------:R-:W-:Y:S01]  /*2b5a0*/  IMAD.MOV.U32 R0, RZ, RZ, R30 ;  /* 0x000000ffff007224 */ /* 0x000fe200078e001e */
[----:B------:R-:W5:Y:S01]  /*2b5b0*/  S2R R7, SR_TID.X ;  /* 0x0000000000077919 */ /* 0x000f620000002100 */
[----:B0-----:R-:W-:-:S05]  /*2b5c0*/  @P6 IMAD.HI.U32 R3, R30, R3, RZ ;  /* 0x000000031e036227 */ /* 0x001fca00078e00ff */
[----:B-1----:R-:W-:Y:S01]  /*2b5d0*/  @P6 SHF.R.U32.HI R0, RZ, R2, R3 ;  /* 0x00000002ff006219 */ /* 0x002fe20000011603 */
[----:B------:R-:W-:Y:S01]  /*2b5e0*/  IMAD.WIDE.U32 R2, R35, UR4, RZ ;  /* 0x0000000423027c25 */ /* 0x000fe2000f8e00ff */
[----:B------:R-:W0:Y:S02]  /*2b5f0*/  S2R R10, SR_TID.X ;  /* 0x00000000000a7919 */ /* 0x000e240000002100 */
[----:B------:R-:W-:Y:S01]  /*2b600*/  SHF.R.S32.HI R5, RZ, 0x1f, R0 ;  /* 0x0000001fff057819 */ /* 0x000fe20000011400 */
[----:B------:R-:W1:Y:S01]  /*2b610*/  S2R R9, SR_TID.X ;  /* 0x0000000000097919 */ /* 0x000e620000002100 */
[----:B------:R-:W-:Y:S01]  /*2b620*/  LOP3.LUT R16, R16, 0xffffefff, RZ, 0xc0, !PT ;  /* 0xffffefff10107812 */ /* 0x000fe200078ec0ff */
[----:B-1----:R-:W-:-:S05]  /*2b630*/  IMAD.SHL.U32 R8, R9, 0x8, RZ ;  /* 0x0000000809087824 */ /* 0x002fca00078e00ff */
        /* <DEDUP_REMOVED lines=9> */
[----:B----4-:R-:W-:Y:S01]  /*2b6d0*/  IMAD.WIDE.U32 R2, R20, UR4, R2 ;  /* 0x0000000414027c25 */ /* 0x010fe2000f8e0002 */
[----:B------:R-:W-:-:S03]  /*2b6e0*/  ULDC UR4, c[0x0][0x448] ;  /* 0x0001120000047ab9 */ /* 0x000fc60000000800 */
[----:B------:R-:W-:-:S04]  /*2b6f0*/  IMAD R4, R20, UR5, R4 ;  /* 0x0000000514047c24 */ /* 0x000fc8000f8e0204 */
        /* <DEDUP_REMOVED lines=8> */
[----:B------:R-:W-:Y:S01]  /*2b780*/  ULDC.64 UR4, c[0x0][0x3c8] ;  /* 0x0000f20000047ab9 */ /* 0x000fe20000000a00 */
[----:B-----5:R-:W-:Y:S02]  /*2b790*/  IMAD.SHL.U32 R21, R7, 0x8, RZ ;  /* 0x0000000807157824 */ /* 0x020fe400078e00ff */
[----:B------:R-:W-:Y:S02]  /*2b7a0*/  IMAD.IADD R3, R3, 0x1, R5 ;  /* 0x0000000103037824 */ /* 0x000fe400078e0205 */
[----:B------:R-:W-:Y:S01]  /*2b7b0*/  IMAD R0, R0, UR4, RZ ;  /* 0x0000000400007c24 */ /* 0x000fe2000f8e02ff */
[----:B------:R-:W-:Y:S01]  /*2b7c0*/  LOP3.LUT R21, R21, 0x38, RZ, 0xc0, !PT ;  /* 0x0000003815157812 */ /* 0x000fe200078ec0ff */
[----:B------:R-:W-:-:S04]  /*2b7d0*/  IMAD.WIDE.U32 R2, R4, UR4, R2 ;  /* 0x0000000404027c25 */ /* 0x000fc8000f8e0002 */
[----:B------:R-:W-:Y:S01]  /*2b7e0*/  IMAD R0, R4, UR5, R0 ;  /* 0x0000000504007c24 */ /* 0x000fe2000f8e0200 */
[----:B------:R-:W-:Y:S01]  /*2b7f0*/  ULDC.64 UR4, c[0x0][0x390] ;  /* 0x0000e40000047ab9 */ /* 0x000fe20000000a00 */
[----:B------:R-:W-:Y:S01]  /*2b800*/  IMAD.SHL.U32 R20, R7, 0x8, RZ ;  /* 0x0000000807147824 */ /* 0x000fe200078e00ff */
[----:B------:R-:W-:Y:S01]  /*2b810*/  LOP3.LUT R7, R21, 0x80, RZ, 0xfc, !PT ;  /* 0x0000008015077812 */ /* 0x000fe200078efcff */
[----:B------:R-:W-:Y:S01]  /*2b820*/  IMAD.IADD R6, R3, 0x1, R0 ;  /* 0x0000000103067824 */ /* 0x000fe200078e0200 */
[----:B------:R-:W-:Y:S01]  /*2b830*/  LEA R0, P0, R2, UR4, 0x1 ;  /* 0x0000000402007c11 */ /* 0x000fe2000f8008ff */
[----:B------:R-:W-:Y:S01]  /*2b840*/  ULDC UR4, c[0x0][0x3b8] ;  /* 0x0000ee0000047ab9 */ /* 0x000fe20000000800 */
[----:B------:R-:W-:Y:S02]  /*2b850*/  LOP3.LUT R20, R20, 0x38, RZ, 0xc0, !PT ;  /* 0x0000003814147812 */ /* 0x000fe400078ec0ff */
[----:B------:R-:W-:Y:S02]  /*2b860*/  ISETP.GE.AND P4, PT, R7, UR4, PT ;  /* 0x0000000407007c0c */ /* 0x000fe4000bf86270 */
[----:B------:R-:W-:Y:S01]  /*2b870*/  LOP3.LUT R7, R20, 0x40, RZ, 0xfc, !PT ;  /* 0x0000004014077812 */ /* 0x000fe200078efcff */
[----:B0-----:R-:W-:-:S05]  /*2b880*/  IMAD.SHL.U32 R20, R10, 0x8, RZ ;  /* 0x000000080a147824 */ /* 0x001fca00078e00ff */
[----:B------:R-:W-:Y:S02]  /*2b890*/  LOP3.LUT R20, R20, 0x38, RZ, 0xc0, !PT ;  /* 0x0000003814147812 */ /* 0x000fe400078ec0ff */
[----:B------:R-:W-:Y:S02]  /*2b8a0*/  ISETP.GE.AND P5, PT, R7, UR4, PT ;  /* 0x0000000407007c0c */ /* 0x000fe4000bfa6270 */
[----:B------:R-:W-:Y:S01]  /*2b8b0*/  LOP3.LUT R7, R20, 0x100, RZ, 0xfc, !PT ;  /* 0x0000010014077812 */ /* 0x000fe200078efcff */
[----:B------:R-:W-:Y:S01]  /*2b8c0*/  IMAD.SHL.U32 R20, R10, 0x8, RZ ;  /* 0x000000080a147824 */ /* 0x000fe200078e00ff */
[----:B------:R-:W-:-:S04]  /*2b8d0*/  ISETP.GE.AND P1, PT, R8, UR4, PT ;  /* 0x0000000408007c0c */ /* 0x000fc8000bf26270 */
[----:B------:R-:W-:Y:S01]  /*2b8e0*/  LOP3.LUT R20, R20, 0x38, RZ, 0xc0, !PT ;  /* 0x0000003814147812 */ /* 0x000fe200078ec0ff */
[----:B------:R-:W-:Y:S01]  /*2b8f0*/  IMAD.SHL.U32 R21, R9, 0x8, RZ ;  /* 0x0000000809157824 */ /* 0x000fe200078e00ff */
[----:B------:R-:W-:Y:S02]  /*2b900*/  ISETP.GE.AND P2, PT, R7, UR4, PT ;  /* 0x0000000407007c0c */ /* 0x000fe4000bf46270 */
[----:B------:R-:W-:Y:S01]  /*2b910*/  LOP3.LUT R7, R20, 0xc0, RZ, 0xfc, !PT ;  /* 0x000000c014077812 */ /* 0x000fe200078efcff */
[----:B------:R-:W-:Y:S01]  /*2b920*/  IMAD.SHL.U32 R20, R9, 0x8, RZ ;  /* 0x0000000809147824 */ /* 0x000fe200078e00ff */
[----:B------:R-:W-:Y:S02]  /*2b930*/  LOP3.LUT R21, R21, 0x38, RZ, 0xc0, !PT ;  /* 0x0000003815157812 */ /* 0x000fe400078ec0ff */
[----:B------:R-:W-:Y:S02]  /*2b940*/  LEA.HI.X R6, R2, UR5, R6, 0x1, P0 ;  /* 0x0000000502067c11 */ /* 0x000fe400080f0c06 */
[----:B------:R-:W-:-:S02]  /*2b950*/  LOP3.LUT R20, R20, 0x38, RZ, 0xc0, !PT ;  /* 0x0000003814147812 */ /* 0x000fc400078ec0ff */
[----:B------:R-:W-:Y:S02]  /*2b960*/  SEL R2, RZ, 0x1, P1 ;  /* 0x00000001ff027807 */ /* 0x000fe40000800000 */
[----:B------:R-:W-:Y:S02]  /*2b970*/  SEL R3, RZ, 0x4, P4 ;  /* 0x00000004ff037807 */ /* 0x000fe40002000000 */
[----:B------:R-:W-:Y:S02]  /*2b980*/  SEL R4, RZ, 0x2, P5 ;  /* 0x00000002ff047807 */ /* 0x000fe40002800000 */
[----:B------:R-:W-:Y:S02]  /*2b990*/  ISETP.GE.AND P3, PT, R7, UR4, PT ;  /* 0x0000000407007c0c */ /* 0x000fe4000bf66270 */
[----:B------:R-:W-:Y:S02]  /*2b9a0*/  LOP3.LUT R7, R21, 0x180, RZ, 0xfc, !PT ;  /* 0x0000018015077812 */ /* 0x000fe400078efcff */
[----:B------:R-:W-:-:S02]  /*2b9b0*/  LOP3.LUT R9, R20, 0x140, RZ, 0xfc, !PT ;  /* 0x0000014014097812 */ /* 0x000fc400078efcff */
[----:B------:R-:W-:Y:S02]  /*2b9c0*/  IADD3 R2, R3, R4, R2 ;  /* 0x0000000403027210 */ /* 0x000fe40007ffe002 */
[----:B------:R-:W-:Y:S02]  /*2b9d0*/  SEL R3, RZ, 0x10, P2 ;  /* 0x00000010ff037807 */ /* 0x000fe40001000000 */
[----:B------:R-:W-:Y:S02]  /*2b9e0*/  SEL R4, RZ, 0x8, P3 ;  /* 0x00000008ff047807 */ /* 0x000fe40001800000 */
[----:B------:R-:W-:Y:S02]  /*2b9f0*/  @P1 LOP3.LUT R16, R16, 0x1000, RZ, 0xfc, !PT ;  /* 0x0000100010101812 */ /* 0x000fe400078efcff */
[----:B------:R-:W-:Y:S02]  /*2ba00*/  ISETP.GE.AND P0, PT, R7, UR4, PT ;  /* 0x0000000407007c0c */ /* 0x000fe4000bf06270 */
[----:B------:R-:W-:-:S02]  /*2ba10*/  LOP3.LUT R7, R20, 0x1c0, RZ, 0xfc, !PT ;  /* 0x000001c014077812 */ /* 0x000fc400078efcff */
[----:B------:R-:W-:Y:S02]  /*2ba20*/  ISETP.GE.AND P1, PT, R9, UR4, PT ;  /* 0x0000000409007c0c */ /* 0x000fe4000bf26270 */
[----:B------:R-:W-:Y:S02]  /*2ba30*/  IADD3 R4, R3, R2, R4 ;  /* 0x0000000203047210 */ /* 0x000fe40007ffe004 */
[----:B------:R-:W-:Y:S02]  /*2ba40*/  SEL R2, RZ, 0x40, P0 ;  /* 0x00000040ff027807 */ /* 0x000fe40000000000 */
[----:B------:R-:W-:Y:S02]  /*2ba50*/  SEL R3, RZ, 0x20, P1 ;  /* 0x00000020ff037807 */ /* 0x000fe40000800000 */
[----:B------:R-:W-:Y:S01]  /*2ba60*/  ISETP.GE.AND P0, PT, R7, UR4, PT ;  /* 0x0000000407007c0c */ /* 0x000fe2000bf06270 */
[----:B------:R-:W-:Y:S01]  /*2ba70*/  UMOV UR4, 0xffffffff ;  /* 0xffffffff00047882 */ /* 0x000fe20000000000 */
[----:B------:R-:W-:-:S02]  /*2ba80*/  IADD3 R4, R2, R4, R3 ;  /* 0x0000000402047210 */ /* 0x000fc40007ffe003 */
        /* <DEDUP_REMOVED lines=75> */
.L_x_6553:
        /* <DEDUP_REMOVED lines=23> */
.L_x_6465:
[----:B------:R-:W-:Y:S05]  /*2c0b0*/  BSYNC B0 ;  /* 0x0000000000007941 */ /* 0x000fea0003800000 */
.L_x_6464:
[----:B------:R-:W-:Y:S01]  /*2c0c0*/  NOP ;  /* 0x0000000000007918 */ /* 0x000fe20000000000 */
[----:B------:R-:W-:-:S13]  /*2c0d0*/  PLOP3.LUT P0, PT, PT, PT, PT, 0x80, 0x0 ;  /* 0x000000000000781c */ /* 0x000fda0003f0f070 */
.L_x_6466:
        /* <DEDUP_REMOVED lines=18> */
.L_x_6554:
[----:B------:R-:W-:Y:S05]  /*2c200*/  BSYNC B0 ;  /* 0x0000000000007941 */ /* 0x000fea0003800000 */
.L_x_6467:
[----:B------:R-:W-:-:S13]  /*2c210*/  LOP3.LUT P0, RZ, R16, 0x800, RZ, 0xc0, !PT ;  /* 0x0000080010ff7812 */ /* 0x000fda000780c0ff */
[----:B------:R-:W-:Y:S05]  /*2c220*/  @!P0 BRA `(.L_x_6469) ;  /* 0x0000000000048947 */ /* 0x000fea0003800000 */
[----:B------:R-:W-:Y:S01]  /*2c230*/  BPT.TRAP 0x1 ;  /* 0x000000040000795c */ /* 0x000fe20000300000 */
.L_x_6469:
[----:B0-----:R-:W-:Y:S01]  /*2c240*/  SHF.L.U32 R0, R23, 0x1f, RZ ;  /* 0x0000001f17007819 */ /* 0x001fe200000006ff */
[----:B------:R-:W-:Y:S03]  /*2c250*/  BSSY B0, `(.L_x_6470) ;  /* 0x0000003000007945 */ /* 0x000fe60003800000 */
[----:B------:R-:W0:Y:S02]  /*2c260*/  SYNCS.PHASECHK.TRANS64.TRYWAIT P0, [R22+URZ+0x38860], R0 ;  /* 0x03886000160075a7 */ /* 0x000e24000800017f */
[----:B0-----:R-:W-:Y:S05]  /*2c270*/  @!P0 BRA `(.L_x_6471) ;  /* 0x0000004400fc8947 */ /* 0x001fea0003800000 */
.L_x_6555:
[----:B------:R-:W-:Y:S05]  /*2c280*/  BSYNC B0 ;  /* 0x0000000000007941 */ /* 0x000fea0003800000 */
.L_x_6470:
[----:B------:R-:W0:Y:S01]  /*2c290*/  LDL.LU R3, [R1+0x428] ;  /* 0x0004280001037983 */ /* 0x000e220000300800 */
[----:B------:R-:W-:Y:S01]  /*2c2a0*/  ULDC.64 UR4, c[0x0][0x328] ;  /* 0x0000ca0000047ab9 */ /* 0x000fe20000000a00 */
[----:B------:R-:W-:Y:S02]  /*2c2b0*/  ULDC.64 UR6, c[0x0][0x318] ;  /* 0x0000c60000067ab9 */ /* 0x000fe40000000a00 */
[----:B------:R-:W2:Y:S04]  /*2c2c0*/  LDL.LU R2, [R1+0x414] ;  /* 0x0004140001027983 */ /* 0x000ea80000300800 */
[----:B------:R-:W3:Y:S01]  /*2c2d0*/  LDL.LU R4, [R1+0x42c] ;  /* 0x00042c0001047983 */ /* 0x000ee20000300800 */
        /* <DEDUP_REMOVED lines=22> */
[C---:B------:R-:W-:Y:S02]  /*2c440*/  LOP3.LUT P3, RZ, R29.reuse, 0x8, RZ, 0xc0, !PT ;  /* 0x000000081dff7812 */ /* 0x040fe4000786c0ff */
[----:B------:R-:W-:Y:S02]  /*2c450*/  LOP3.LUT P2, RZ, R29, 0x10, RZ, 0xc0, !PT ;  /* 0x000000101dff7812 */ /* 0x000fe4000784c0ff */
[----:B------:R-:W-:Y:S01]  /*2c460*/  LOP3.LUT R16, R16, 0xffffffbf, RZ, 0xc0, !PT ;  /* 0xffffffbf10107812 */ /* 0x000fe200078ec0ff */
[----:B0-----:R-:W-:-:S02]  /*2c470*/  IMAD.SHL.U32 R7, R3, 0x8, RZ ;  /* 0x0000000803077824 */ /* 0x001fc400078e00ff */
[----:B------:R-:W0:Y:S03]  /*2c480*/  SHFL.IDX PT, R3, R6, RZ, 0x181f ;  /* 0x00181fff06037589 */ /* 0x000e2600000e0000 */
[----:B------:R-:W-:-:S05]  /*2c490*/  LOP3.LUT R7, R7, 0x38, RZ, 0xc0, !PT ;  /* 0x0000003807077812 */ /* 0x000fca00078ec0ff */
[----:B------:R-:W-:Y:S01]  /*2c4a0*/  IMAD.SHL.U32 R0, R7, 0x2, RZ ;  /* 0x0000000207007824 */ /* 0x000fe200078e00ff */
[----:B------:R-:W-:-:S04]  /*2c4b0*/  LOP3.LUT R7, R29, 0x1, RZ, 0xc0, !PT ;  /* 0x000000011d077812 */ /* 0x000fc800078ec0ff */
[----:B-1----:R-:W-:Y:S02]  /*2c4c0*/  IADD3 R2, P0, R2, R0, RZ ;  /* 0x0000000002027210 */ /* 0x002fe40007f1e0ff */
[----:B------:R-:W-:Y:S02]  /*2c4d0*/  ISETP.NE.U32.AND P1, PT, R7, 0x1, PT ;  /* 0x000000010700780c */ /* 0x000fe40003f25070 */
[----:B------:R-:W-:Y:S01]  /*2c4e0*/  PRMT R7, R29, 0x8880, RZ ;  /* 0x000088801d077816 */ /* 0x000fe200000000ff */
[----:B0-----:R-:W-:Y:S01]  /*2c4f0*/  IMAD.X R3, RZ, RZ, R3, P0 ;  /* 0x000000ffff037224 */ /* 0x001fe200000e0603 */
[----:B------:R-:W-:-:S09]  /*2c500*/  ISETP.LT.OR P0, PT, R25, 0x1, P1 ;  /* 0x000000011900780c */ /* 0x000fd20000f01670 */
[----:B------:R-:W-:Y:S02]  /*2c510*/  @P1 LOP3.LUT R16, R16, 0x40, RZ, 0xfc, !PT ;  /* 0x0000004010101812 */ /* 0x000fe400078efcff */
[----:B------:R-:W-:Y:S02]  /*2c520*/  LOP3.LUT P1, RZ, R29, 0x20, RZ, 0xc0, !PT ;  /* 0x000000201dff7812 */ /* 0x000fe4000782c0ff */
[----:B------:R-:W-:Y:S01]  /*2c530*/  LOP3.LUT R16, R16, 0xffffff7f, RZ, 0xc0, !PT ;  /* 0xffffff7f10107812 */ /* 0x000fe200078ec0ff */
        /* <DEDUP_REMOVED lines=65> */
.L_x_6565:
        /* <DEDUP_REMOVED lines=34> */
.L_x_6473:
        /* <DEDUP_REMOVED lines=10> */
.L_x_6474:
[----:B-1----:R-:W2:Y:S01]  /*2cc10*/  LDL.LU R2, [R1+0x420] ;  /* 0x0004200001027983 */ /* 0x002ea20000300800 */
        /* <DEDUP_REMOVED lines=10> */
.L_x_6489:
[----:B01----:R-:W1:Y:S01]  /*2ccc0*/  S2R R2, SR_TID.X ;  /* 0x0000000000027919 */ /* 0x003e620000002100 */
[----:B0-----:R-:W0:Y:S01]  /*2ccd0*/  LDC R4, c[0x0][0x430] ;  /* 0x00010c00ff047b82 */ /* 0x001e220000000800 */
[----:B---34-:R-:W-:Y:S01]  /*2cce0*/  IMAD R6, R7, 0x40, R32 ;  /* 0x0000004007067824 */ /* 0x018fe200078e0220 */
[----:B------:R-:W-:Y:S01]  /*2ccf0*/  LOP3.LUT P1, RZ, R16, 0x800, RZ, 0xc0, !PT ;  /* 0x0000080010ff7812 */ /* 0x000fe2000782c0ff */
[----:B------:R-:W2:Y:S01]  /*2cd00*/  S2R R3, SR_TID.X ;  /* 0x0000000000037919 */ /* 0x000ea20000002100 */
[----:B------:R-:W-:Y:S01]  /*2cd10*/  VIADD R18, R18, 0x1 ;  /* 0x0000000112127836 */ /* 0x000fe20000000000 */
[----:B------:R-:W-:Y:S05]  /*2cd20*/  YIELD ;  /* 0x0000000000007946 */ /* 0x000fea0003800000 */
[----:B------:R-:W-:Y:S01]  /*2cd30*/  ULDC UR4, c[0x0][0x430] ;  /* 0x00010c0000047ab9 */ /* 0x000fe20000000800 */
[----:B0-----:R-:W-:-:S02]  /*2cd40*/  ISETP.NE.AND P0, PT, R4, 0x1, PT ;  /* 0x000000010400780c */ /* 0x001fc40003f05270 */
[----:B-1----:R-:W-:Y:S01]  /*2cd50*/  LOP3.LUT R2, R2, 0x7f, RZ, 0xc0, !PT ;  /* 0x0000007f02027812 */ /* 0x002fe200078ec0ff */
[----:B--2---:R-:W-:-:S03]  /*2cd60*/  IMAD.SHL.U32 R4, R3, 0x10, RZ ;  /* 0x0000001003047824 */ /* 0x004fc600078e00ff */
[----:B------:R-:W-:-:S07]  /*2cd70*/  SHF.R.U32.HI R2, RZ, 0x3, R2 ;  /* 0x00000003ff027819 */ /* 0x000fce0000011602 */
[----:B------:R-:W0:Y:S01]  /*2cd80*/  @P0 LDC R3, c[0x0][0x434] ;  /* 0x00010d00ff030b82 */ /* 0x000e220000000800 */
[----:B------:R-:W-:-:S04]  /*2cd90*/  LOP3.LUT R4, R2, 0x70, R4, 0xf8, !PT ;  /* 0x0000007002047812 */ /* 0x000fc800078ef804 */
[----:B------:R-:W-:-:S03]  /*2cda0*/  ISETP.GT.U32.AND P2, PT, R4, 0x3f, PT ;  /* 0x0000003f0400780c */ /* 0x000fc60003f44070 */
[----:B------:R-:W1:Y:S01]  /*2cdb0*/  @P0 LDC R2, c[0x0][0x438] ;  /* 0x00010e00ff020b82 */ /* 0x000e620000000800 */
[----:B------:R-:W-:-:S04]  /*2cdc0*/  IMAD.IADD R6, R4, 0x1, R6 ;  /* 0x0000000104067824 */ /* 0x000fc800078e0206 */
[----:B------:R-:W-:-:S05]  /*2cdd0*/  IMAD.MOV.U32 R10, RZ, RZ, R6 ;  /* 0x000000ffff0a7224 */ /* 0x000fca00078e0006 */
        /* <DEDUP_REMOVED lines=25> */
.L_x_6477:
[----:B------:R-:W-:Y:S01]  /*2cf70*/  IMAD R6, R18, 0x8, R17 ;  /* 0x0000000812067824 */ /* 0x000fe200078e0211 */
[----:B------:R-:W-:Y:S01]  /*2cf80*/  SHF.L.U32 R20, R23, 0x1f, RZ ;  /* 0x0000001f17147819 */ /* 0x000fe200000006ff */
[----:B------:R-:W-:Y:S01]  /*2cf90*/  BSSY B1, `(.L_x_6478) ;  /* 0x0000004000017945 */ /* 0x000fe20003800000 */
[----:B------:R-:W-:Y:S02]  /*2cfa0*/  SHF.R.S32.HI R9, RZ, 0x1f, R5 ;  /* 0x0000001fff097819 */ /* 0x000fe40000011405 */
[----:B------:R-:W0:Y:S02]  /*2cfb0*/  SYNCS.PHASECHK.TRANS64.TRYWAIT P0, [R6+URZ+0x38840], R20 ;  /* 0x03884014060075a7 */ /* 0x000e24000800017f */
[----:B0-----:R-:W-:Y:S05]  /*2cfc0*/  @!P0 BRA `(.L_x_6479) ;  /* 0x0000004000e48947 */ /* 0x001fea0003800000 */
.L_x_6566:
[----:B------:R-:W-:Y:S05]  /*2cfd0*/  BSYNC B1 ;  /* 0x0000000000017941 */ /* 0x000fea0003800000 */
.L_x_6478:
        /* <DEDUP_REMOVED lines=40> */
.L_x_6576:
        /* <DEDUP_REMOVED lines=8> */
.L_x_6481:
        /* <DEDUP_REMOVED lines=10> */
.L_x_6482:
[----:B------:R3:W-:Y:S01]  /*2d380*/  SYNCS.ARRIVE.TRANS64.A1T0 RZ, [R6+URZ+0x38830], RZ ;  /* 0x038830ff06ff79a7 */ /* 0x0007e2000810003f */
[----:B------:R-:W-:Y:S05]  /*2d390*/  @!P2 BRA `(.L_x_6483) ;  /* 0x000000000004a947 */ /* 0x000fea0003800000 */
[----:B------:R-:W-:Y:S01]  /*2d3a0*/  BPT.TRAP 0x1 ;  /* 0x000000040000795c */ /* 0x000fe20000300000 */
.L_x_6483:
[----:B------:R-:W4:Y:S01]  /*2d3b0*/  SYNCS.PHASECHK.TRANS64.TRYWAIT P0, [R6+URZ+0x38860], R20 ;  /* 0x03886014060075a7 */ /* 0x000f22000800017f */
[----:B------:R-:W-:Y:S04]  /*2d3c0*/  BSSY B1, `(.L_x_6484) ;  /* 0x0000002000017945 */ /* 0x000fe80003800000 */
[----:B----4-:R-:W-:Y:S05]  /*2d3d0*/  @!P0 BRA `(.L_x_6485) ;  /* 0x0000004400108947 */ /* 0x010fea0003800000 */
.L_x_6577:
[----:B------:R-:W-:Y:S05]  /*2d3e0*/  BSYNC B1 ;  /* 0x0000000000017941 */ /* 0x000fea0003800000 */
.L_x_6484:
[----:B------:R-:W-:Y:S01]  /*2d3f0*/  ULDC.64 UR4, c[0x0][0x328] ;  /* 0x0000ca0000047ab9 */ /* 0x000fe20000000a00 */
[----:B------:R-:W-:Y:S01]  /*2d400*/  ULDC.64 UR6, c[0x0][0x318] ;  /* 0x0000c60000067ab9 */ /* 0x000fe20000000a00 */
[----:B------:R-:W-:Y:S01]  /*2d410*/  IMAD R9, R9, UR4, RZ ;  /* 0x0000000409097c24 */ /* 0x000fe2000f8e02ff */
[C---:B------:R-:W-:Y:S01]  /*2d420*/  LOP3.LUT P5, RZ, R16.reuse, 0x8, RZ, 0xc0, !PT ;  /* 0x0000000810ff7812 */ /* 0x040fe200078ac0ff */
[----:B--2---:R-:W-:Y:S01]  /*2d430*/  IMAD.WIDE.U32 R2, R5, UR4, RZ ;  /* 0x0000000405027c25 */ /* 0x004fe2000f8e00ff */
        /* <DEDUP_REMOVED lines=20> */
[----:B------:R-:W2:Y:S01]  /*2d580*/  SHFL.IDX PT, R3, R10, RZ, 0x181f ;  /* 0x00181fff0a037589 */ /* 0x000ea200000e0000 */
        /* <DEDUP_REMOVED lines=11> */
[----:B--2---:R-:W-:Y:S01]  /*2d640*/  IMAD.X R3, RZ, RZ, R3, P0 ;  /* 0x000000ffff037224 */ /* 0x004fe200000e0603 */
        /* <DEDUP_REMOVED lines=41> */
.L_x_6587:
        /* <DEDUP_REMOVED lines=25> */
.L_x_6487:
        /* <DEDUP_REMOVED lines=10> */
.L_x_6488:
[----:B------:R1:W-:Y:S01]  /*2db10*/  SYNCS.ARRIVE.TRANS64.A1T0 RZ, [R6+URZ+0x38850], RZ ;  /* 0x038850ff06ff79a7 */ /* 0x0003e2000810003f */
[----:B------:R-:W-:Y:S05]  /*2db20*/  @P3 BRA `(.L_x_6489) ;  /* 0xfffffff000643947 */ /* 0x000fea000383ffff */
.L_x_6476:
[----:B------:R-:W-:Y:S05]  /*2db30*/  BSYNC B0 ;  /* 0x0000000000007941 */ /* 0x000fea0003800000 */
.L_x_6475:
[----:B0-----:R-:W0:Y:S01]  /*2db40*/  S2R R2, SR_TID.X ;  /* 0x0000000000027919 */ /* 0x001e220000002100 */
[----:B------:R-:W-:Y:S01]  /*2db50*/  VIADD R18, R18, 0x1 ;  /* 0x0000000112127836 */ /* 0x000fe20000000000 */
[----:B------:R-:W-:Y:S04]  /*2db60*/  BSSY B0, `(.L_x_6490) ;  /* 0x0000013000007945 */ /* 0x000fe80003800000 */
[----:B------:R-:W-:-:S04]  /*2db70*/  ISETP.NE.AND P0, PT, R18, 0x2, PT ;  /* 0x000000021200780c */ /* 0x000fc80003f05270 */
[----:B------:R-:W-:-:S04]  /*2db80*/  SEL R0, RZ, 0x1, P0 ;  /* 0x00000001ff007807 */ /* 0x000fc80000000000 */
[----:B------:R-:W-:Y:S02]  /*2db90*/  LOP3.LUT R23, R23, R0, RZ, 0x3c, !PT ;  /* 0x0000000017177212 */ /* 0x000fe400078e3cff */
[----:B0-----:R-:W-:-:S04]  /*2dba0*/  LOP3.LUT R2, R2, 0x7f, RZ, 0xc0, !PT ;  /* 0x0000007f02027812 */ /* 0x001fc800078ec0ff */
[----:B------:R-:W-:-:S13]  /*2dbb0*/  ISETP.NE.AND P1, PT, R2, RZ, PT ;  /* 0x000000ff0200720c */ /* 0x000fda0003f25270 */
[----:B------:R-:W-:Y:S05]  /*2dbc0*/  @P1 BRA `(.L_x_6491) ;  /* 0x0000000000301947 */ /* 0x000fea0003800000 */
[----:B------:R-:W0:Y:S01]  /*2dbd0*/  S2R R5, SR_LANEID ;  /* 0x0000000000057919 */ /* 0x000e220000000000 */
[----:B------:R-:W-:Y:S01]  /*2dbe0*/  VOTEU.ANY UR4, UPT, PT ;  /* 0x0000000000047886 */ /* 0x000fe200038e0100 */
[----:B------:R-:W2:Y:S01]  /*2dbf0*/  LDC.64 R2, c[0x0][0xd60] ;  /* 0x00035800ff027b82 */ /* 0x000ea20000000a00 */
[----:B------:R-:W0:Y:S02]  /*2dc00*/  FLO.U32 R0, UR4 ;  /* 0x0000000400007d00 */ /* 0x000e2400080e0000 */
[----:B0-----:R-:W-:-:S06]  /*2dc10*/  ISETP.EQ.U32.AND P1, PT, R0, R5, PT ;  /* 0x000000050000720c */ /* 0x001fcc0003f22070 */
[----:B------:R-:W2:Y:S07]  /*2dc20*/  POPC R5, UR4 ;  /* 0x0000000400057d09 */ /* 0x000eae0008000000 */
[----:B--2---:R-:W2:Y:S01]  /*2dc30*/  @P1 ATOMG.E.ADD.STRONG.GPU PT, R3, desc[UR36][R2.64], R5 ;  /* 0x00000005020319a8 */ /* 0x004ea200081ee1e4 */
[----:B------:R-:W0:Y:S02]  /*2dc40*/  S2R R4, SR_LTMASK ;  /* 0x0000000000047919 */ /* 0x000e240000003900 */
[----:B0-----:R-:W-:-:S04]  /*2dc50*/  LOP3.LUT R4, R4, UR4, RZ, 0xc0, !PT ;  /* 0x0000000404047c12 */ /* 0x001fc8000f8ec0ff */
[----:B------:R-:W0:Y:S01]  /*2dc60*/  POPC R7, R4 ;  /* 0x0000000400077309 */ /* 0x000e220000000000 */
[----:B--2---:R-:W0:Y:S02]  /*2dc70*/  SHFL.IDX PT, R0, R3, R0, 0x1f ;  /* 0x00001f0003007589 */ /* 0x004e2400000e0000 */
[----:B0-----:R-:W-:-:S07]  /*2dc80*/  IADD3 R24, R0, UR39, R7 ;  /* 0x0000002700187c10 */ /* 0x001fce000fffe007 */
.L_x_6491:
[----:B------:R-:W-:Y:S05]  /*2dc90*/  BSYNC B0 ;  /* 0x0000000000007941 */ /* 0x000fea0003800000 */
.L_x_6490:
[----:B------:R-:W-:-:S07]  /*2dca0*/  SEL R18, R18, RZ, P0 ;  /* 0x000000ff12127207 */ /* 0x000fce0000000000 */
.L_x_6444:
[----:B------:R-:W-:Y:S05]  /*2dcb0*/  BSYNC B7 ;  /* 0x0000000000077941 */ /* 0x000fea0003800000 */
.L_x_6442:
        /* <DEDUP_REMOVED lines=8> */
[----:B------:R2:W0:Y:S01]  /*2dd40*/  LDS.128 R24, [R17+0x388d0] ;  /* 0x0388d00011187984 */ /* 0x0004220000000c00 */
[----:B------:R-:W-:Y:S06]  /*2dd50*/  BAR.ARV 0x4, 0x180 ;  /* 0x0106000000007b1d */ /* 0x000fec0000002000 */
[----:B------:R-:W-:Y:S05]  /*2dd60*/  BRA `(.L_x_6493) ;  /* 0x0000000c00d47947 */ /* 0x000fea0003800000 */
.L_x_6492:
        /* <DEDUP_REMOVED lines=9> */
[----:B------:R-:W2:Y:S01]  /*2de00*/  @!P1 LDC.64 R4, c[0x0][0xd78] ;  /* 0x00035e00ff049b82 */ /* 0x000ea20000000a00 */
[----:B0-----:R-:W-:-:S05]  /*2de10*/  @!P1 IMAD.WIDE R2, R9, 0x4, R2 ;  /* 0x0000000409029825 */ /* 0x001fca00078e0202 */
[----:B------:R2:W5:Y:S02]  /*2de20*/  @!P1 LDG.E R7, desc[UR36][R2.64] ;  /* 0x0000002402079981 */ /* 0x000564000c1e1900 */
[----:B--2---:R-:W-:-:S05]  /*2de30*/  @!P1 IMAD.WIDE R2, R9, 0x4, R4 ;  /* 0x0000000409029825 */ /* 0x004fca00078e0204 */
[----:B------:R-:W2:Y:S01]  /*2de40*/  @!P1 LDG.E R4, desc[UR36][R2.64] ;  /* 0x0000002402049981 */ /* 0x000ea2000c1e1900 */
[----:B------:R-:W-:Y:S01]  /*2de50*/  IMAD.MOV.U32 R25, RZ, RZ, RZ ;  /* 0x000000ffff197224 */ /* 0x000fe200078e00ff */
[C---:B------:R-:W-:Y:S01]  /*2de60*/  ISETP.GE.U32.AND P2, PT, R8.reuse, 0x2, PT ;  /* 0x000000020800780c */ /* 0x040fe20003f46070 */
[----:B------:R-:W-:Y:S01]  /*2de70*/  IMAD.MOV.U32 R5, RZ, RZ, RZ ;  /* 0x000000ffff057224 */ /* 0x000fe200078e00ff */
[C---:B------:R-:W-:Y:S01]  /*2de80*/  ISETP.GE.U32.AND P3, PT, R8.reuse, 0x4, PT ;  /* 0x000000040800780c */ /* 0x040fe20003f66070 */
[----:B------:R-:W-:Y:S01]  /*2de90*/  SHFL.IDX PT, R0, R24, RZ, 0x1f ;  /* 0x00001fff18007589 */ /* 0x000fe200000e0000 */
[C---:B------:R-:W-:Y:S02]  /*2dea0*/  ISETP.GE.U32.AND P4, PT, R8.reuse, 0x8, PT ;  /* 0x000000080800780c */ /* 0x040fe40003f86070 */
[----:B------:R-:W-:Y:S01]  /*2deb0*/  ISETP.GE.U32.AND P5, PT, R8, 0x10, PT ;  /* 0x000000100800780c */ /* 0x000fe20003fa6070 */
[----:B-1-34-:R0:W-:Y:S02]  /*2dec0*/  SHFL.IDX PT, R6, R24, 0x1, 0x1f ;  /* 0x00201f0018067f89 */ /* 0x01a1e400000e0000 */
[----:B0-----:R-:W-:-:S02]  /*2ded0*/  IMAD.MOV.U32 R24, RZ, RZ, RZ ;  /* 0x000000ffff187224 */ /* 0x001fc400078e00ff */
[----:B-----5:R-:W-:Y:S02]  /*2dee0*/  @!P1 IMAD.MOV.U32 R25, RZ, RZ, R7 ;  /* 0x000000ffff199224 */ /* 0x020fe400078e0007 */
[----:B--2---:R-:W-:Y:S01]  /*2def0*/  @!P1 IMAD.MOV.U32 R5, RZ, RZ, R4 ;  /* 0x000000ffff059224 */ /* 0x004fe200078e0004 */
        /* <DEDUP_REMOVED lines=18> */
.L_x_6597:
[----:B------:R-:W-:Y:S02]  /*2e020*/  ULDC UR4, c[0x0][0xd38] ;  /* 0x00034e0000047ab9 */ /* 0x000fe40000000800 */
[----:B------:R-:W-:-:S04]  /*2e030*/  IMAD.U32 R4, RZ, RZ, UR4 ;  /* 0x00000004ff047e24 */ /* 0x000fc8000f8e00ff */
[----:B-1----:R-:W-:-:S04]  /*2e040*/  IMAD R7, R14, R4, RZ ;  /* 0x000000040e077224 */ /* 0x002fc800078e02ff */
[----:B------:R-:W-:-:S05]  /*2e050*/  IMAD.IADD R6, R6, 0x1, R7 ;  /* 0x0000000106067824 */ /* 0x000fca00078e0207 */
[----:B------:R-:W-:-:S13]  /*2e060*/  ISETP.GT.AND P6, PT, R6, R0, PT ;  /* 0x000000000600720c */ /* 0x000fda0003fc4270 */
[----:B------:R-:W-:Y:S05]  /*2e070*/  @P6 BRA `(.L_x_6495) ;  /* 0x0000000000a46947 */ /* 0x000fea0003800000 */
.L_x_6498:
        /* <DEDUP_REMOVED lines=35> */
.L_x_6605:
[----:B------:R-:W-:Y:S02]  /*2e2b0*/  ULDC UR4, c[0x0][0xd38] ;  /* 0x00034e0000047ab9 */ /* 0x000fe40000000800 */
[----:B------:R-:W-:-:S04]  /*2e2c0*/  IMAD.U32 R4, RZ, RZ, UR4 ;  /* 0x00000004ff047e24 */ /* 0x000fc8000f8e00ff */
[----:B-1----:R-:W-:-:S04]  /*2e2d0*/  IMAD R7, R14, R4, RZ ;  /* 0x000000040e077224 */ /* 0x002fc800078e02ff */
[----:B------:R-:W-:-:S05]  /*2e2e0*/  IMAD.IADD R6, R7, 0x1, R6 ;  /* 0x0000000107067824 */ /* 0x000fca00078e0206 */
[----:B------:R-:W-:-:S13]  /*2e2f0*/  ISETP.GT.AND P6, PT, R6, R0, PT ;  /* 0x000000000600720c */ /* 0x000fda0003fc4270 */
[----:B------:R-:W-:Y:S05]  /*2e300*/  @!P6 BRA `(.L_x_6498) ;  /* 0xfffffffc005ce947 */ /* 0x000fea000383ffff */
.L_x_6495:
        /* <DEDUP_REMOVED lines=10> */
.L_x_6610:
[----:B------:R-:W-:-:S13]  /*2e3b0*/  ISETP.NE.AND P0, PT, R2, RZ, PT ;  /* 0x000000ff0200720c */ /* 0x000fda0003f05270 */
[----:B------:R-:W-:Y:S05]  /*2e3c0*/  @!P0 BRA `(.L_x_6500) ;  /* 0x0000000000108947 */ /* 0x000fea0003800000 */
[----:B------:R-:W-:Y:S01]  /*2e3d0*/  UMOV UR4, 0xffffffff ;  /* 0xffffffff00047882 */ /* 0x000fe20000000000 */
[----:B-1----:R-:W-:Y:S02]  /*2e3e0*/  VIADD R12, R12, 0xffffffff ;  /* 0xffffffff0c0c7836 */ /* 0x002fe40000000000 */
[----:B------:R-:W-:Y:S05]  /*2e3f0*/  BRA.DIV UR4, `(.L_x_6501) ;  /* 0x0000004604447947 */ /* 0x000fea000b800000 */
[----:B------:R4:W1:Y:S02]  /*2e400*/  SHFL.IDX PT, R24, R3, R12, 0x1f ;  /* 0x00001f0c03187589 */ /* 0x00086400000e0000 */
.L_x_6500:
        /* <DEDUP_REMOVED lines=10> */
[----:B-1----:R-:W-:Y:S01]  /*2e4b0*/  VIADD R2, R7, 0xffffffe ;  /* 0x0ffffffe07027836 */ /* 0x002fe20000000000 */
[----:B------:R-:W-:-:S06]  /*2e4c0*/  IABS R7, R25 ;  /* 0x0000001900077213 */ /* 0x000fcc0000000000 */
[----:B0---4-:R0:W1:Y:S02]  /*2e4d0*/  F2I.FTZ.U32.TRUNC.NTZ R3, R2 ;  /* 0x0000000200037305 */ /* 0x011064000021f000 */
        /* <DEDUP_REMOVED lines=8> */
[----:B------:R-:W-:Y:S02]  /*2e560*/  VIADD R3, R8, 0xffffffe ;  /* 0x0ffffffe08037836 */ /* 0x000fe40000000000 */
[----:B------:R-:W-:Y:S01]  /*2e570*/  IMAD.MOV.U32 R2, RZ, RZ, RZ ;  /* 0x000000ffff027224 */ /* 0x000fe200078e00ff */
[----:B------:R-:W-:-:S03]  /*2e580*/  ISETP.GT.U32.AND P1, PT, R4, R9, PT ;  /* 0x000000090400720c */ /* 0x000fc60003f24070 */
        /* <DEDUP_REMOVED lines=35> */
.L_x_6502:
        /* <DEDUP_REMOVED lines=60> */
.L_x_6503:
[----:B------:R-:W-:-:S05]  /*2eb80*/  LOP3.LUT R0, RZ, R3, RZ, 0x33, !PT ;  /* 0x00000003ff007212 */ /* 0x000fca00078e33ff */
[----:B------:R-:W-:Y:S01]  /*2eb90*/  IMAD.IADD R25, R25, 0x1, R0 ;  /* 0x0000000119197824 */ /* 0x000fe200078e0200 */
[----:B------:R-:W-:Y:S06]  /*2eba0*/  BRA `(.L_x_6504) ;  /* 0x00000000001c7947 */ /* 0x000fec0003800000 */
.L_x_6496:
[----:B------:R-:W-:Y:S01]  /*2ebb0*/  UMOV UR4, URZ ;  /* 0x0000003f00047c82 */ /* 0x000fe20008000000 */
[----:B------:R-:W-:Y:S01]  /*2ebc0*/  UMOV UR5, URZ ;  /* 0x0000003f00057c82 */ /* 0x000fe20008000000 */
[----:B------:R-:W-:Y:S01]  /*2ebd0*/  ULDC UR6, c[0x0][0xd3c] ;  /* 0x00034f0000067ab9 */ /* 0x000fe20000000800 */
[----:B------:R-:W-:Y:S02]  /*2ebe0*/  IMAD.MOV.U32 R24, RZ, RZ, R0 ;  /* 0x000000ffff187224 */ /* 0x000fe400078e0000 */
[----:B------:R-:W-:Y:S02]  /*2ebf0*/  IMAD.U32 R25, RZ, RZ, UR4 ;  /* 0x00000004ff197e24 */ /* 0x000fe4000f8e00ff */
[----:B------:R-:W-:Y:S02]  /*2ec00*/  IMAD.U32 R26, RZ, RZ, UR5 ;  /* 0x00000005ff1a7e24 */ /* 0x000fe4000f8e00ff */
[----:B------:R-:W-:-:S07]  /*2ec10*/  IMAD.U32 R27, RZ, RZ, UR6 ;  /* 0x00000006ff1b7e24 */ /* 0x000fce000f8e00ff */
.L_x_6504:
        /* <DEDUP_REMOVED lines=10> */
.L_x_6493:
[----:B------:R-:W-:Y:S02]  /*2ecc0*/  ULDC UR4, c[0x0][0xd3c] ;  /* 0x00034f0000047ab9 */ /* 0x000fe40000000800 */
[----:B0-----:R-:W-:-:S13]  /*2ecd0*/  ISETP.GE.AND P0, PT, R27, UR4, PT ;  /* 0x000000041b007c0c */ /* 0x001fda000bf06270 */
[----:B------:R-:W-:Y:S05]  /*2ece0*/  @!P0 BRA `(.L_x_6505) ;  /* 0xffffffa000388947 */ /* 0x000fea000383ffff */
[----:B------:R-:W-:Y:S05]  /*2ecf0*/  BSYNC B8 ;  /* 0x0000000000087941 */ /* 0x000fea0003800000 */
.L_x_6428:
[----:B-1----:R-:W5:Y:S01]  /*2ed00*/  LDL.LU R0, [R1+0x430] ;  /* 0x0004300001007983 */ /* 0x002f620000300800 */
[----:B------:R-:W-:Y:S01]  /*2ed10*/  BSSY B0, `(.L_x_6506) ;  /* 0x000000b000007945 */ /* 0x000fe20003800000 */
[----:B------:R-:W0:Y:S01]  /*2ed20*/  S2R R5, SR_CgaCtaId ;  /* 0x0000000000057919 */ /* 0x000e220000008800 */
[----:B-----5:R-:W-:-:S05]  /*2ed30*/  VIADD R0, R0, 0x1 ;  /* 0x0000000100007836 */ /* 0x020fca0000000000 */
[----:B------:R-:W-:-:S04]  /*2ed40*/  LEA.HI R2, R0, R0, RZ, 0x1 ;  /* 0x0000000000027211 */ /* 0x000fc800078f08ff */
[----:B------:R-:W-:Y:S02]  /*2ed50*/  LOP3.LUT R3, R2, 0xfffffffe, RZ, 0xc0, !PT ;  /* 0xfffffffe02037812 */ /* 0x000fe400078ec0ff */
[----:B------:R-:W-:-:S03]  /*2ed60*/  MOV R2, 0x400 ;  /* 0x0000040000027802 */ /* 0x000fc60000000f00 */
[----:B------:R-:W-:Y:S01]  /*2ed70*/  IMAD.IADD R0, R0, 0x1, -R3 ;  /* 0x0000000100007824 */ /* 0x000fe200078e0a03 */
[----:B0-----:R-:W-:-:S04]  /*2ed80*/  LEA R5, R5, R2, 0x18 ;  /* 0x0000000205057211 */ /* 0x001fc800078ec0ff */
[----:B------:R-:W-:-:S04]  /*2ed90*/  SHF.L.U32 R0, R0, 0x1f, RZ ;  /* 0x0000001f00007819 */ /* 0x000fc800000006ff */
[----:B------:R-:W0:Y:S02]  /*2eda0*/  SYNCS.PHASECHK.TRANS64.TRYWAIT P0, [R5+URZ+0x38820], R0 ;  /* 0x03882000050075a7 */ /* 0x000e24000800017f */
[----:B0-----:R-:W-:Y:S05]  /*2edb0*/  @!P0 BRA `(.L_x_6507) ;  /* 0x0000003800fc8947 */ /* 0x001fea0003800000 */
.L_x_6613:
[----:B------:R-:W-:Y:S05]  /*2edc0*/  BSYNC B0 ;  /* 0x0000000000007941 */ /* 0x000fea0003800000 */
.L_x_6506:
[----:B------:R-:W-:-:S03]  /*2edd0*/  UMOV UR4, 0xffffffff ;  /* 0xffffffff00047882 */ /* 0x000fc60000000000 */
[----:B------:R-:W-:Y:S05]  /*2ede0*/  BRA.DIV UR4, `(.L_x_6508) ;  /* 0x0000003e04047947 */ /* 0x000fea000b800000 */
[----:B0-----:R-:W0:Y:S02]  /*2edf0*/  S2R R0, SR_TID.X ;  /* 0x0000000000007919 */ /* 0x001e240000002100 */
[----:B0-----:R-:W-:-:S04]  /*2ee00*/  SHF.R.U32.HI R0, RZ, 0x5, R0 ;  /* 0x00000005ff007819 */ /* 0x001fc80000011600 */
[----:B------:R-:W-:-:S05]  /*2ee10*/  LOP3.LUT R0, R0, 0x3, RZ, 0xc0, !PT ;  /* 0x0000000300007812 */ /* 0x000fca00078ec0ff */
[----:B------:R0:W1:Y:S02]  /*2ee20*/  SHFL.IDX PT, R14, R0, RZ, 0x1f ;  /* 0x00001fff000e7589 */ /* 0x00006400000e0000 */
.L_x_6616:
[----:B-1----:R-:W-:Y:S01]  /*2ee30*/  ISETP.NE.AND P0, PT, R14, RZ, PT ;  /* 0x000000ff0e00720c */ /* 0x002fe20003f05270 */
[----:B------:R-:W-:-:S12]  /*2ee40*/  BSSY B0, `(.L_x_6509) ;  /* 0x0000026000007945 */ /* 0x000fd80003800000 */
[----:B------:R-:W-:Y:S05]  /*2ee50*/  @P0 BRA `(.L_x_6510) ;  /* 0x0000000000900947 */ /* 0x000fea0003800000 */
[----:B------:R-:W-:-:S03]  /*2ee60*/  UMOV UR4, 0xffffffff ;  /* 0xffffffff00047882 */ /* 0x000fc60000000000 */
[----:B------:R-:W-:Y:S05]  /*2ee70*/  BRA.DIV UR4, `(.L_x_6511) ;  /* 0x0000003e04147947 */ /* 0x000fea000b800000 */
[----:B------:R-:W-:-:S13]  /*2ee80*/  ELECT P6, URZ, PT ;  /* 0x00000000003f782f */ /* 0x000fda00038c0000 */
.L_x_6619:
[----:B------:R-:W-:Y:S05]  /*2ee90*/  @!P6 BRA `(.L_x_6510) ;  /* 0x000000000080e947 */ /* 0x000fea0003800000 */
[----:B0-----:R-:W5:Y:S02]  /*2eea0*/  LDL R0, [R1+0x454] ;  /* 0x0004540001007983 */ /* 0x001f640000100800 */
[----:B-----5:R-:W-:-:S13]  /*2eeb0*/  R2UR UR4, R0 ;  /* 0x00000000000472ca */ /* 0x020fda00000e0000 */
[----:B------:R-:W-:-:S06]  /*2eec0*/  ULOP3.LUT UR4, UR4, 0x2, URZ, 0xfc, !UPT ;  /* 0x0000000204047892 */ /* 0x000fcc000f8efc3f */
[----:B------:R-:W-:-:S05]  /*2eed0*/  IMAD.U32 R0, RZ, RZ, UR4 ;  /* 0x00000004ff007e24 */ /* 0x000fca000f8e00ff */
[----:B------:R-:W-:-:S13]  /*2eee0*/  ISETP.NE.AND P0, PT, R0, 0x3, PT ;  /* 0x000000030000780c */ /* 0x000fda0003f05270 */
[----:B------:R-:W-:Y:S05]  /*2eef0*/  @!P0 BRA `(.L_x_6512) ;  /* 0x0000000000048947 */ /* 0x000fea0003800000 */
[----:B------:R-:W-:Y:S01]  /*2ef00*/  BPT.TRAP 0x1 ;  /* 0x000000040000795c */ /* 0x000fe20000300000 */
.L_x_6512:
[C---:B------:R-:W-:Y:S01]  /*2ef10*/  IMAD R3, R18.reuse, 0x8, R5 ;  /* 0x0000000812037824 */ /* 0x040fe200078e0205 */
[----:B------:R-:W-:Y:S01]  /*2ef20*/  SHF.L.U32 R2, R23, 0x1f, RZ ;  /* 0x0000001f17027819 */ /* 0x000fe200000006ff */
[----:B------:R-:W-:-:S03]  /*2ef30*/  VIADD R18, R18, 0x1 ;  /* 0x0000000112127836 */ /* 0x000fc60000000000 */
[----:B------:R-:W0:Y:S02]  /*2ef40*/  SYNCS.PHASECHK.TRANS64.TRYWAIT P1, [R3+URZ+0x38840], R2 ;  /* 0x03884002030075a7 */ /* 0x000e24000802017f */
[----:B------:R-:W-:-:S04]  /*2ef50*/  ISETP.NE.AND P2, PT, R18, 0x2, PT ;  /* 0x000000021200780c */ /* 0x000fc80003f45270 */
[----:B------:R-:W-:Y:S01]  /*2ef60*/  SEL R0, RZ, 0x1, P2 ;  /* 0x00000001ff007807 */ /* 0x000fe20001000000 */
[----:B0-----:R-:W-:Y:S08]  /*2ef70*/  @!P1 BRA `(.L_x_6513) ;  /* 0x0000003800f49947 */ /* 0x001ff00003800000 */
.L_x_6620:
[----:B------:R-:W-:Y:S02]  /*2ef80*/  SEL R18, R18, RZ, P2 ;  /* 0x000000ff12127207 */ /* 0x000fe40001000000 */
[----:B------:R-:W-:Y:S01]  /*2ef90*/  LOP3.LUT R0, R23, R0, RZ, 0x3c, !PT ;  /* 0x0000000017007212 */ /* 0x000fe200078e3cff */
[----:B------:R-:W-:Y:S06]  /*2efa0*/  @!P0 BRA `(.L_x_6514) ;  /* 0x0000000000048947 */ /* 0x000fec0003800000 */
[----:B------:R-:W-:Y:S01]  /*2efb0*/  BPT.TRAP 0x1 ;  /* 0x000000040000795c */ /* 0x000fe20000300000 */
.L_x_6514:
[----:B------:R-:W-:Y:S01]  /*2efc0*/  IMAD R5, R18, 0x8, R5 ;  /* 0x0000000812057824 */ /* 0x000fe200078e0205 */
[----:B------:R-:W-:-:S04]  /*2efd0*/  SHF.L.U32 R0, R0, 0x1f, RZ ;  /* 0x0000001f00007819 */ /* 0x000fc800000006ff */
[----:B------:R-:W1:Y:S02]  /*2efe0*/  SYNCS.PHASECHK.TRANS64.TRYWAIT P1, [R5+URZ+0x38840], R0 ;  /* 0x03884000050075a7 */ /* 0x000e64000802017f */
[----:B-1----:R-:W-:Y:S05]  /*2eff0*/  @!P1 BRA `(.L_x_6515) ;  /* 0x0000003800e89947 */ /* 0x002fea0003800000 */
.L_x_6621:
[----:B------:R-:W-:Y:S05]  /*2f000*/  @!P0 BRA `(.L_x_6516) ;  /* 0x0000000000048947 */ /* 0x000fea0003800000 */
[----:B------:R-:W-:Y:S01]  /*2f010*/  BPT.TRAP 0x1 ;  /* 0x000000040000795c */ /* 0x000fe20000300000 */
.L_x_6516:
[----:B------:R-:W5:Y:S02]  /*2f020*/  SYNCS.PHASECHK.TRANS64.TRYWAIT P1, [R3+URZ+0x38860], R2 ;  /* 0x03886002030075a7 */ /* 0x000f64000802017f */
[----:B-----5:R-:W-:Y:S05]  /*2f030*/  @!P1 BRA `(.L_x_6517) ;  /* 0x0000003800ec9947 */ /* 0x020fea0003800000 */
.L_x_6622:
[----:B------:R-:W-:Y:S05]  /*2f040*/  @!P0 BRA `(.L_x_6518) ;  /* 0x0000000000048947 */ /* 0x000fea0003800000 */
[----:B------:R-:W-:Y:S01]  /*2f050*/  BPT.TRAP 0x1 ;  /* 0x000000040000795c */ /* 0x000fe20000300000 */
.L_x_6518:
[----:B------:R0:W0:Y:S02]  /*2f060*/  SYNCS.PHASECHK.TRANS64.TRYWAIT P0, [R5+URZ+0x38860], R0 ;  /* 0x03886000050075a7 */ /* 0x000024000800017f */
[----:B0-----:R-:W-:Y:S05]  /*2f070*/  @!P0 NANOSLEEP.SYNCS 0x989680 ;  /* 0x009896800000895d */ /* 0x001fea0003900000 */
[----:B------:R-:W0:Y:S02]  /*2f080*/  @!P0 SYNCS.PHASECHK.TRANS64 P0, [R5+URZ+0x38860], R0 ;  /* 0x03886000050085a7 */ /* 0x000e24000800007f */
[----:B0-----:R-:W-:Y:S05]  /*2f090*/  @!P0 BRA `(.L_x_6518) ;  /* 0xfffffffc00f08947 */ /* 0x001fea000383ffff */
.L_x_6510:
[----:B------:R-:W-:Y:S05]  /*2f0a0*/  BSYNC B0 ;  /* 0x0000000000007941 */ /* 0x000fea0003800000 */
.L_x_6509:
[----:B------:R-:W-:Y:S05]  /*2f0b0*/  EXIT ;  /* 0x000000000000794d */ /* 0x000fea0003800000 */
.L_x_6299:
[----:B0-----:R-:W-:-:S04]  /*2f0c0*/  IMAD.U32 R3, RZ, RZ, UR44 ;  /* 0x0000002cff037e24 */ /* 0x001fc8000f8e00ff */
[----:B------:R0:W1:Y:S03]  /*2f0d0*/  SYNCS.PHASECHK.TRANS64.TRYWAIT P0, [R3+URZ+0x38800], R0 ;  /* 0x03880000030075a7 */ /* 0x000066000800017f */
[----:B-1----:R-:W-:Y:S05]  /*2f0e0*/  @!P0 NANOSLEEP.SYNCS 0x989680 ;  /* 0x009896800000895d */ /* 0x002fea0003900000 */
[----:B------:R-:W1:Y:S02]  /*2f0f0*/  @!P0 SYNCS.PHASECHK.TRANS64 P0, [R3+URZ+0x38800], R0 ;  /* 0x03880000030085a7 */ /* 0x000e64000800007f */
[----:B-1----:R-:W-:Y:S05]  /*2f100*/  @!P0 BRA `(.L_x_6299) ;  /* 0xfffffffc00ec8947 */ /* 0x002fea000383ffff */
[----:B------:R-:W-:Y:S05]  /*2f110*/  BRA `(.L_x_6519) ;  /* 0xfffffdc000ac7947 */ /* 0x000fea000383ffff */
.L_x_6306:
[----:B-1----:R1:W2:Y:S02]  /*2f120*/  SYNCS.PHASECHK.TRANS64.TRYWAIT P0, [R20+URZ], R21 ;  /* 0x00000015140075a7 */ /* 0x0022a4000800017f */
[----:B--2---:R-:W-:Y:S05]  /*2f130*/  @!P0 NANOSLEEP.SYNCS 0x989680 ;  /* 0x009896800000895d */ /* 0x004fea0003900000 */
[----:B------:R-:W2:Y:S02]  /*2f140*/  @!P0 SYNCS.PHASECHK.TRANS64 P0, [R20+URZ], R21 ;  /* 0x00000015140085a7 */ /* 0x000ea4000800007f */
[----:B--2---:R-:W-:Y:S05]  /*2f150*/  @!P0 BRA `(.L_x_6306) ;  /* 0xfffffffc00f08947 */ /* 0x004fea000383ffff */
[----:B------:R-:W-:Y:S05]  /*2f160*/  BRA `(.L_x_6305) ;  /* 0xfffffdc400dc7947 */ /* 0x000fea000383ffff */
.L_x_6308:
[----:B0-----:R-:W-:-:S04]  /*2f170*/  IMAD.U32 R4, RZ, RZ, UR44 ;  /* 0x0000002cff047e24 */ /* 0x001fc8000f8e00ff */
[----:B------:R0:W1:Y:S03]  /*2f180*/  SYNCS.PHASECHK.TRANS64.TRYWAIT P0, [R4+URZ+0x38810], R3 ;  /* 0x03881003040075a7 */ /* 0x000066000800017f */
[----:B-1----:R-:W-:Y:S05]  /*2f190*/  @!P0 NANOSLEEP.SYNCS 0x989680 ;  /* 0x009896800000895d */ /* 0x002fea0003900000 */
[----:B------:R-:W1:Y:S02]  /*2f1a0*/  @!P0 SYNCS.PHASECHK.TRANS64 P0, [R4+URZ+0x38810], R3 ;  /* 0x03881003040085a7 */ /* 0x000e64000800007f */
[----:B-1----:R-:W-:Y:S05]  /*2f1b0*/  @!P0 BRA `(.L_x_6308) ;  /* 0xfffffffc00ec8947 */ /* 0x002fea000383ffff */
[----:B------:R-:W-:Y:S05]  /*2f1c0*/  BRA `(.L_x_6520) ;  /* 0xfffffdc800b07947 */ /* 0x000fea000383ffff */
.L_x_6315:
[----:B-1----:R1:W2:Y:S02]  /*2f1d0*/  SYNCS.PHASECHK.TRANS64.TRYWAIT P0, [R12+URZ], R13 ;  /* 0x0000000d0c0075a7 */ /* 0x0022a4000800017f */
[----:B--2---:R-:W-:Y:S05]  /*2f1e0*/  @!P0 NANOSLEEP.SYNCS 0x989680 ;  /* 0x009896800000895d */ /* 0x004fea0003900000 */
[----:B------:R-:W2:Y:S02]  /*2f1f0*/  @!P0 SYNCS.PHASECHK.TRANS64 P0, [R12+URZ], R13 ;  /* 0x0000000d0c0085a7 */ /* 0x000ea4000800007f */
[----:B--2---:R-:W-:Y:S05]  /*2f200*/  @!P0 BRA `(.L_x_6315) ;  /* 0xfffffffc00f08947 */ /* 0x004fea000383ffff */
[----:B------:R-:W-:Y:S05]  /*2f210*/  BRA `(.L_x_6314) ;  /* 0xfffffdc800f47947 */ /* 0x000fea000383ffff */
.L_x_6349:
[----:B-1----:R1:W2:Y:S02]  /*2f220*/  SYNCS.PHASECHK.TRANS64.TRYWAIT P0, [R8+URZ], R9 ;  /* 0x00000009080075a7 */ /* 0x0022a4000800017f */
[----:B--2---:R-:W-:Y:S05]  /*2f230*/  @!P0 NANOSLEEP.SYNCS 0x989680 ;  /* 0x009896800000895d */ /* 0x004fea0003900000 */
[----:B------:R-:W2:Y:S02]  /*2f240*/  @!P0 SYNCS.PHASECHK.TRANS64 P0, [R8+URZ], R9 ;  /* 0x00000009080085a7 */ /* 0x000ea4000800007f */
[----:B--2---:R-:W-:Y:S05]  /*2f250*/  @!P0 BRA `(.L_x_6349) ;  /* 0xfffffffc00f08947 */ /* 0x004fea000383ffff */
[----:B------:R-:W-:Y:S05]  /*2f260*/  BRA `(.L_x_6348) ;  /* 0xfffffe3400e07947 */ /* 0x000fea000383ffff */
.L_x_6356:
[----:B-1----:R1:W2:Y:S02]  /*2f270*/  SYNCS.PHASECHK.TRANS64.TRYWAIT P0, [R4+URZ], R5 ;  /* 0x00000005040075a7 */ /* 0x0022a4000800017f */
[----:B--2---:R-:W-:Y:S05]  /*2f280*/  @!P0 NANOSLEEP.SYNCS 0x989680 ;  /* 0x009896800000895d */ /* 0x004fea0003900000 */
[----:B------:R-:W2:Y:S02]  /*2f290*/  @!P0 SYNCS.PHASECHK.TRANS64 P0, [R4+URZ], R5 ;  /* 0x00000005040085a7 */ /* 0x000ea4000800007f */
[----:B--2---:R-:W-:Y:S05]  /*2f2a0*/  @!P0 BRA `(.L_x_6356) ;  /* 0xfffffffc00f08947 */ /* 0x004fea000383ffff */
[----:B------:R-:W-:Y:S05]  /*2f2b0*/  BRA `(.L_x_6355) ;  /* 0xfffffe3800ec7947 */ /* 0x000fea000383ffff */
.L_x_6373:
[----:B-1----:R1:W2:Y:S02]  /*2f2c0*/  SYNCS.PHASECHK.TRANS64.TRYWAIT P0, [R8+URZ], R9 ;  /* 0x00000009080075a7 */ /* 0x0022a4000800017f */
[----:B--2---:R-:W-:Y:S05]  /*2f2d0*/  @!P0 NANOSLEEP.SYNCS 0x989680 ;  /* 0x009896800000895d */ /* 0x004fea0003900000 */
[----:B------:R-:W2:Y:S02]  /*2f2e0*/  @!P0 SYNCS.PHASECHK.TRANS64 P0, [R8+URZ], R9 ;  /* 0x00000009080085a7 */ /* 0x000ea4000800007f */
[----:B--2---:R-:W-:Y:S05]  /*2f2f0*/  @!P0 BRA `(.L_x_6373) ;  /* 0xfffffffc00f08947 */ /* 0x004fea000383ffff */
[----:B------:R-:W-:Y:S05]  /*2f300*/  BRA `(.L_x_6372) ;  /* 0xfffffea800047947 */ /* 0x000fea000383ffff */
.L_x_6380:
[----:B-1----:R1:W2:Y:S02]  /*2f310*/  SYNCS.PHASECHK.TRANS64.TRYWAIT P0, [R4+URZ], R5 ;  /* 0x00000005040075a7 */ /* 0x0022a4000800017f */
[----:B--2---:R-:W-:Y:S05]  /*2f320*/  @!P0 NANOSLEEP.SYNCS 0x989680 ;  /* 0x009896800000895d */ /* 0x004fea0003900000 */
[----:B------:R-:W2:Y:S02]  /*2f330*/  @!P0 SYNCS.PHASECHK.TRANS64 P0, [R4+URZ], R5 ;  /* 0x00000005040085a7 */ /* 0x000ea4000800007f */
[----:B--2---:R-:W-:Y:S05]  /*2f340*/  @!P0 BRA `(.L_x_6380) ;  /* 0xfffffffc00f08947 */ /* 0x004fea000383ffff */
[----:B------:R-:W-:Y:S05]  /*2f350*/  BRA `(.L_x_6379) ;  /* 0xfffffeac00107947 */ /* 0x000fea000383ffff */
.L_x_6450:
        /* <DEDUP_REMOVED lines=11> */
.L_x_6522:
[----:B------:R-:W-:Y:S05]  /*2f410*/  BSYNC B0 ;  /* 0x0000000000007941 */ /* 0x000fea0003800000 */
.L_x_6521:
[----:B------:R-:W-:Y:S05]  /*2f420*/  BRA `(.L_x_6523) ;  /* 0xffffffac00287947 */ /* 0x000fea000383ffff */
.L_x_6453:
[----:B0-----:R0:W1:Y:S02]  /*2f430*/  SYNCS.PHASECHK.TRANS64.TRYWAIT P0, [R22+URZ+0x38840], R0 ;  /* 0x03884000160075a7 */ /* 0x001064000800017f */
[----:B-1----:R-:W-:Y:S05]  /*2f440*/  @!P0 NANOSLEEP.SYNCS 0x989680 ;  /* 0x009896800000895d */ /* 0x002fea0003900000 */
[----:B------:R-:W1:Y:S02]  /*2f450*/  @!P0 SYNCS.PHASECHK.TRANS64 P0, [R22+URZ+0x38840], R0 ;  /* 0x03884000160085a7 */ /* 0x000e64000800007f */
[----:B-1----:R-:W-:Y:S05]  /*2f460*/  @!P0 BRA `(.L_x_6453) ;  /* 0xfffffffc00f08947 */ /* 0x002fea000383ffff */
[----:B------:R-:W-:Y:S05]  /*2f470*/  BRA `(.L_x_6524) ;  /* 0xffffffb000247947 */ /* 0x000fea000383ffff */
.L_x_6454:
        /* <DEDUP_REMOVED lines=8> */
.L_x_6526:
[----:B------:R-:W-:Y:S05]  /*2f500*/  BSYNC B0 ;  /* 0x0000000000007941 */ /* 0x000fea0003800000 */
.L_x_6525:
        /* <DEDUP_REMOVED lines=9> */
.L_x_6527:
[----:B------:R-:W-:Y:S02]  /*2f5a0*/  IMAD.MOV.U32 R13, RZ, RZ, R5 ;  /* 0x000000ffff0d7224 */ /* 0x000fe400078e0005 */
[----:B------:R-:W-:Y:S02]  /*2f5b0*/  IMAD.MOV.U32 R12, RZ, RZ, 0x1 ;  /* 0x00000001ff0c7424 */ /* 0x000fe400078e00ff */
[----:B------:R-:W-:-:S07]  /*2f5c0*/  IMAD.MOV.U32 R3, RZ, RZ, R14 ;  /* 0x000000ffff037224 */ /* 0x000fce00078e000e */
[----:B------:R-:W-:Y:S05]  /*2f5d0*/  WARPSYNC.COLLECTIVE R15, `(.L_x_6528) ;  /* 0x000000000f087348 */ /* 0x000fea0003c00000 */
[----:B------:R0:W1:Y:S02]  /*2f5e0*/  SHFL.IDX P6, R14, R13, R12, R11 ;  /* 0x0000000c0d0e7389 */ /* 0x00006400000c000b */
[----:B01----:R-:W-:Y:S01]  /*2f5f0*/  ENDCOLLECTIVE ;  /* 0x000000000000791b */ /* 0x003fe20003800000 */
.L_x_6528:
        /* <DEDUP_REMOVED lines=15> */
.L_x_6529:
[----:B------:R-:W-:Y:S02]  /*2f6f0*/  @P0 IMAD R6, R4, 0x2, R17 ;  /* 0x0000000204060824 */ /* 0x000fe400078e0211 */
[----:B------:R-:W-:Y:S02]  /*2f700*/  IMAD.MOV.U32 R13, RZ, RZ, R5 ;  /* 0x000000ffff0d7224 */ /* 0x000fe400078e0005 */
[----:B------:R-:W-:Y:S02]  /*2f710*/  IMAD.MOV.U32 R12, RZ, RZ, 0x2 ;  /* 0x00000002ff0c7424 */ /* 0x000fe400078e00ff */
[----:B------:R-:W-:-:S07]  /*2f720*/  IMAD.MOV.U32 R3, RZ, RZ, R14 ;  /* 0x000000ffff037224 */ /* 0x000fce00078e000e */
[----:B------:R-:W-:Y:S05]  /*2f730*/  WARPSYNC.COLLECTIVE R15, `(.L_x_6530) ;  /* 0x000000000f087348 */ /* 0x000fea0003c00000 */
[----:B------:R0:W1:Y:S02]  /*2f740*/  SHFL.IDX P6, R14, R13, R12, R11 ;  /* 0x0000000c0d0e7389 */ /* 0x00006400000c000b */
[----:B01----:R-:W-:Y:S01]  /*2f750*/  ENDCOLLECTIVE ;  /* 0x000000000000791b */ /* 0x003fe20003800000 */
.L_x_6530:
        /* <DEDUP_REMOVED lines=15> */
.L_x_6531:
[----:B------:R-:W-:Y:S02]  /*2f850*/  @P0 IMAD R6, R4, 0x2, R17 ;  /* 0x0000000204060824 */ /* 0x000fe400078e0211 */
[----:B------:R-:W-:Y:S02]  /*2f860*/  IMAD.MOV.U32 R13, RZ, RZ, R5 ;  /* 0x000000ffff0d7224 */ /* 0x000fe400078e0005 */
[----:B------:R-:W-:Y:S02]  /*2f870*/  IMAD.MOV.U32 R12, RZ, RZ, 0x3 ;  /* 0x00000003ff0c7424 */ /* 0x000fe400078e00ff */
[----:B------:R-:W-:-:S07]  /*2f880*/  IMAD.MOV.U32 R3, RZ, RZ, R14 ;  /* 0x000000ffff037224 */ /* 0x000fce00078e000e */
[----:B------:R-:W-:Y:S05]  /*2f890*/  WARPSYNC.COLLECTIVE R15, `(.L_x_6532) ;  /* 0x000000000f087348 */ /* 0x000fea0003c00000 */
[----:B------:R0:W1:Y:S02]  /*2f8a0*/  SHFL.IDX P6, R14, R13, R12, R11 ;  /* 0x0000000c0d0e7389 */ /* 0x00006400000c000b */
[----:B01----:R-:W-:Y:S01]  /*2f8b0*/  ENDCOLLECTIVE ;  /* 0x000000000000791b */ /* 0x003fe20003800000 */
.L_x_6532:
        /* <DEDUP_REMOVED lines=10> */
.L_x_6533:
[----:B------:R-:W-:Y:S01]  /*2f960*/  @!PT LDS RZ, [RZ] ;  /* 0x00000000fffff984 */ /* 0x000fe20000000800 */
[----:B------:R-:W-:Y:S01]  /*2f970*/  @!PT LDS RZ, [RZ] ;  /* 0x00000000fffff984 */ /* 0x000fe20000000800 */
[----:B------:R-:W-:Y:S01]  /*2f980*/  @!PT LDS RZ, [RZ] ;  /* 0x00000000fffff984 */ /* 0x000fe20000000800 */
[----:B------:R0:W-:Y:S01]  /*2f990*/  @P0 LDGSTS.E.BYPASS.LTC128B.128 [R6+0x23400], desc[UR36][R2.64], !P2 ;  /* 0x2340000002060fae */ /* 0x0001e2000d101d64 */
[----:B------:R-:W-:Y:S01]  /*2f9a0*/  IMAD.MOV.U32 R0, RZ, RZ, R14 ;  /* 0x000000ffff007224 */ /* 0x000fe200078e000e */
[----:B------:R-:W-:Y:S06]  /*2f9b0*/  BRA `(.L_x_6534) ;  /* 0xffffffac00d87947 */ /* 0x000fec000383ffff */
.L_x_6459:
[----:B------:R-:W-:Y:S01]  /*2f9c0*/  IMAD.MOV.U32 R13, RZ, RZ, R2 ;  /* 0x000000ffff0d7224 */ /* 0x000fe200078e0002 */
[----:B------:R-:W-:Y:S01]  /*2f9d0*/  LOP3.LUT R16, R16, 0xfffffeff, RZ, 0xc0, !PT ;  /* 0xfffffeff10107812 */ /* 0x000fe200078ec0ff */
        /* <DEDUP_REMOVED lines=8> */
.L_x_6535:
        /* <DEDUP_REMOVED lines=9> */
.L_x_6536:
[----:B------:R-:W-:Y:S02]  /*2faf0*/  IMAD.MOV.U32 R13, RZ, RZ, R2 ;  /* 0x000000ffff0d7224 */ /* 0x000fe400078e0002 */
[----:B------:R-:W-:Y:S02]  /*2fb00*/  IMAD.MOV.U32 R12, RZ, RZ, 0x1 ;  /* 0x00000001ff0c7424 */ /* 0x000fe400078e00ff */
[----:B------:R-:W-:-:S07]  /*2fb10*/  IMAD.MOV.U32 R5, RZ, RZ, R14 ;  /* 0x000000ffff057224 */ /* 0x000fce00078e000e */
[----:B------:R-:W-:Y:S05]  /*2fb20*/  WARPSYNC.COLLECTIVE R15, `(.L_x_6537) ;  /* 0x000000000f087348 */ /* 0x000fea0003c00000 */
[----:B------:R0:W1:Y:S02]  /*2fb30*/  SHFL.IDX P6, R14, R13, R12, R11 ;  /* 0x0000000c0d0e7389 */ /* 0x00006400000c000b */
[----:B01----:R-:W-:Y:S01]  /*2fb40*/  ENDCOLLECTIVE ;  /* 0x000000000000791b */ /* 0x003fe20003800000 */
.L_x_6537:
        /* <DEDUP_REMOVED lines=15> */
.L_x_6538:
        /* <DEDUP_REMOVED lines=8> */
.L_x_6539:
        /* <DEDUP_REMOVED lines=16> */
.L_x_6540:
[----:B------:R-:W-:Y:S01]  /*2fdc0*/  @P2 LOP3.LUT R16, R16, 0x40, RZ, 0xfc, !PT ;  /* 0x0000004010102812 */ /* 0x000fe200078efcff */
[----:B------:R-:W-:Y:S02]  /*2fdd0*/  IMAD.MOV.U32 R13, RZ, RZ, R2 ;  /* 0x000000ffff0d7224 */ /* 0x000fe400078e0002 */
[----:B------:R-:W-:Y:S02]  /*2fde0*/  IMAD.MOV.U32 R12, RZ, RZ, 0x3 ;  /* 0x00000003ff0c7424 */ /* 0x000fe400078e00ff */
[----:B------:R-:W-:-:S07]  /*2fdf0*/  IMAD.MOV.U32 R5, RZ, RZ, R14 ;  /* 0x000000ffff057224 */ /* 0x000fce00078e000e */
[----:B------:R-:W-:Y:S05]  /*2fe00*/  WARPSYNC.COLLECTIVE R15, `(.L_x_6541) ;  /* 0x000000000f087348 */ /* 0x000fea0003c00000 */
[----:B------:R0:W1:Y:S02]  /*2fe10*/  SHFL.IDX P6, R14, R13, R12, R11 ;  /* 0x0000000c0d0e7389 */ /* 0x00006400000c000b */
[----:B01----:R-:W-:Y:S01]  /*2fe20*/  ENDCOLLECTIVE ;  /* 0x000000000000791b */ /* 0x003fe20003800000 */
.L_x_6541:
        /* <DEDUP_REMOVED lines=14> */
.L_x_6542:
[----:B------:R-:W-:Y:S01]  /*2ff10*/  IMAD.MOV.U32 R0, RZ, RZ, R14 ;  /* 0x000000ffff007224 */ /* 0x000fe200078e000e */
[----:B------:R-:W-:Y:S06]  /*2ff20*/  BRA `(.L_x_6543) ;  /* 0xffffffb000d87947 */ /* 0x000fec000383ffff */
.L_x_6463:
        /* <DEDUP_REMOVED lines=47> */
.L_x_6545:
[----:B------:R-:W-:Y:S05]  /*30220*/  BSYNC B0 ;  /* 0x0000000000007941 */ /* 0x000fea0003800000 */
.L_x_6544:
        /* <DEDUP_REMOVED lines=11> */
.L_x_6546:
        /* <DEDUP_REMOVED lines=39> */
.L_x_6547:
[----:B------:R-:W-:Y:S02]  /*30550*/  IMAD.MOV.U32 R13, RZ, RZ, R0 ;  /* 0x000000ffff0d7224 */ /* 0x000fe400078e0000 */
[----:B------:R-:W-:-:S07]  /*30560*/  IMAD.MOV.U32 R7, RZ, RZ, R14 ;  /* 0x000000ffff077224 */ /* 0x000fce00078e000e */
[----:B------:R-:W-:Y:S05]  /*30570*/  WARPSYNC.COLLECTIVE R15, `(.L_x_6548) ;  /* 0x000000000f087348 */ /* 0x000fea0003c00000 */
[----:B------:R0:W1:Y:S02]  /*30580*/  SHFL.IDX P6, R14, R13, R12, R11 ;  /* 0x0000000c0d0e7389 */ /* 0x00006400000c000b */
[----:B01----:R-:W-:Y:S01]  /*30590*/  ENDCOLLECTIVE ;  /* 0x000000000000791b */ /* 0x003fe20003800000 */
.L_x_6548:
        /* <DEDUP_REMOVED lines=33> */
.L_x_6549:
[----:B------:R-:W-:Y:S02]  /*307b0*/  IMAD.MOV.U32 R13, RZ, RZ, R0 ;  /* 0x000000ffff0d7224 */ /* 0x000fe400078e0000 */
[----:B------:R-:W-:-:S07]  /*307c0*/  IMAD.MOV.U32 R7, RZ, RZ, R14 ;  /* 0x000000ffff077224 */ /* 0x000fce00078e000e */
[----:B------:R-:W-:Y:S05]  /*307d0*/  WARPSYNC.COLLECTIVE R15, `(.L_x_6550) ;  /* 0x000000000f087348 */ /* 0x000fea0003c00000 */
[----:B------:R0:W1:Y:S02]  /*307e0*/  SHFL.IDX P6, R14, R13, R12, R11 ;  /* 0x0000000c0d0e7389 */ /* 0x00006400000c000b */
[----:B01----:R-:W-:Y:S01]  /*307f0*/  ENDCOLLECTIVE ;  /* 0x000000000000791b */ /* 0x003fe20003800000 */
.L_x_6550:
        /* <DEDUP_REMOVED lines=27> */
.L_x_6551:
[----:B------:R-:W-:Y:S02]  /*309b0*/  IMAD.MOV.U32 R13, RZ, RZ, R0 ;  /* 0x000000ffff0d7224 */ /* 0x000fe400078e0000 */
[----:B------:R-:W-:-:S07]  /*309c0*/  IMAD.MOV.U32 R6, RZ, RZ, R14 ;  /* 0x000000ffff067224 */ /* 0x000fce00078e000e */
[----:B------:R-:W-:Y:S05]  /*309d0*/  WARPSYNC.COLLECTIVE R15, `(.L_x_6552) ;  /* 0x000000000f087348 */ /* 0x000fea0003c00000 */
[----:B------:R0:W1:Y:S02]  /*309e0*/  SHFL.IDX P6, R14, R13, R12, R11 ;  /* 0x0000000c0d0e7389 */ /* 0x00006400000c000b */
[----:B01----:R-:W-:Y:S01]  /*309f0*/  ENDCOLLECTIVE ;  /* 0x000000000000791b */ /* 0x003fe20003800000 */
.L_x_6552:
[----:B------:R-:W-:Y:S01]  /*30a00*/  IMAD.MOV.U32 R0, RZ, RZ, R14 ;  /* 0x000000ffff007224 */ /* 0x000fe200078e000e */
[----:B------:R-:W-:Y:S06]  /*30a10*/  BRA `(.L_x_6553) ;  /* 0xffffffb400487947 */ /* 0x000fec000383ffff */
.L_x_6468:
[----:B0-----:R0:W1:Y:S02]  /*30a20*/  SYNCS.PHASECHK.TRANS64.TRYWAIT P0, [R17+URZ+0x38820], R0 ;  /* 0x03882000110075a7 */ /* 0x001064000800017f */
[----:B-1----:R-:W-:Y:S05]  /*30a30*/  @!P0 NANOSLEEP.SYNCS 0x989680 ;  /* 0x009896800000895d */ /* 0x002fea0003900000 */
[----:B------:R-:W1:Y:S02]  /*30a40*/  @!P0 SYNCS.PHASECHK.TRANS64 P0, [R17+URZ+0x38820], R0 ;  /* 0x03882000110085a7 */ /* 0x000e64000800007f */
[----:B-1----:R-:W-:Y:S05]  /*30a50*/  @!P0 BRA `(.L_x_6468) ;  /* 0xfffffffc00f08947 */ /* 0x002fea000383ffff */
[----:B------:R-:W-:Y:S05]  /*30a60*/  BRA `(.L_x_6554) ;  /* 0xffffffb400e47947 */ /* 0x000fea000383ffff */
.L_x_6471:
[----:B0-----:R0:W1:Y:S02]  /*30a70*/  SYNCS.PHASECHK.TRANS64.TRYWAIT P0, [R22+URZ+0x38860], R0 ;  /* 0x03886000160075a7 */ /* 0x001064000800017f */
[----:B-1----:R-:W-:Y:S05]  /*30a80*/  @!P0 NANOSLEEP.SYNCS 0x989680 ;  /* 0x009896800000895d */ /* 0x002fea0003900000 */
[----:B------:R-:W1:Y:S02]  /*30a90*/  @!P0 SYNCS.PHASECHK.TRANS64 P0, [R22+URZ+0x38860], R0 ;  /* 0x03886000160085a7 */ /* 0x000e64000800007f */
[----:B-1----:R-:W-:Y:S05]  /*30aa0*/  @!P0 BRA `(.L_x_6471) ;  /* 0xfffffffc00f08947 */ /* 0x002fea000383ffff */
[----:B------:R-:W-:Y:S05]  /*30ab0*/  BRA `(.L_x_6555) ;  /* 0xffffffb400f07947 */ /* 0x000fea000383ffff */
.L_x_6472:
        /* <DEDUP_REMOVED lines=8> */
.L_x_6557:
[----:B------:R-:W-:Y:S05]  /*30b40*/  BSYNC B0 ;  /* 0x0000000000007941 */ /* 0x000fea0003800000 */
.L_x_6556:
        /* <DEDUP_REMOVED lines=15> */
.L_x_6558:
        /* <DEDUP_REMOVED lines=39> */
.L_x_6559:
[----:B------:R-:W-:Y:S02]  /*30eb0*/  IMAD.MOV.U32 R13, RZ, RZ, R4 ;  /* 0x000000ffff0d7224 */ /* 0x000fe400078e0004 */
[----:B------:R-:W-:-:S07]  /*30ec0*/  IMAD.MOV.U32 R3, RZ, RZ, R14 ;  /* 0x000000ffff037224 */ /* 0x000fce00078e000e */
[----:B------:R-:W-:Y:S05]  /*30ed0*/  WARPSYNC.COLLECTIVE R15, `(.L_x_6560) ;  /* 0x000000000f087348 */ /* 0x000fea0003c00000 */
[----:B------:R0:W1:Y:S02]  /*30ee0*/  SHFL.IDX P6, R14, R13, R12, R11 ;  /* 0x0000000c0d0e7389 */ /* 0x00006400000c000b */
[----:B01----:R-:W-:Y:S01]  /*30ef0*/  ENDCOLLECTIVE ;  /* 0x000000000000791b */ /* 0x003fe20003800000 */
.L_x_6560:
        /* <DEDUP_REMOVED lines=29> */
.L_x_6561:
[----:B------:R-:W-:Y:S02]  /*310d0*/  IMAD.MOV.U32 R13, RZ, RZ, R4 ;  /* 0x000000ffff0d7224 */ /* 0x000fe400078e0004 */
[----:B------:R-:W-:-:S07]  /*310e0*/  IMAD.MOV.U32 R7, RZ, RZ, R14 ;  /* 0x000000ffff077224 */ /* 0x000fce00078e000e */
[----:B------:R-:W-:Y:S05]  /*310f0*/  WARPSYNC.COLLECTIVE R15, `(.L_x_6562) ;  /* 0x000000000f087348 */ /* 0x000fea0003c00000 */
[----:B------:R0:W1:Y:S02]  /*31100*/  SHFL.IDX P6, R14, R13, R12, R11 ;  /* 0x0000000c0d0e7389 */ /* 0x00006400000c000b */
[----:B01----:R-:W-:Y:S01]  /*31110*/  ENDCOLLECTIVE ;  /* 0x000000000000791b */ /* 0x003fe20003800000 */
.L_x_6562:
        /* <DEDUP_REMOVED lines=29> */
.L_x_6563:
[----:B------:R-:W-:Y:S02]  /*312f0*/  IMAD.MOV.U32 R13, RZ, RZ, R4 ;  /* 0x000000ffff0d7224 */ /* 0x000fe400078e0004 */
[----:B------:R-:W-:-:S07]  /*31300*/  IMAD.MOV.U32 R6, RZ, RZ, R14 ;  /* 0x000000ffff067224 */ /* 0x000fce00078e000e */
[----:B------:R-:W-:Y:S05]  /*31310*/  WARPSYNC.COLLECTIVE R15, `(.L_x_6564) ;  /* 0x000000000f087348 */ /* 0x000fea0003c00000 */
[----:B------:R0:W1:Y:S02]  /*31320*/  SHFL.IDX P6, R14, R13, R12, R11 ;  /* 0x0000000c0d0e7389 */ /* 0x00006400000c000b */
[----:B01----:R-:W-:Y:S01]  /*31330*/  ENDCOLLECTIVE ;  /* 0x000000000000791b */ /* 0x003fe20003800000 */
.L_x_6564:
[----:B------:R-:W-:Y:S01]  /*31340*/  IMAD.MOV.U32 R2, RZ, RZ, R14 ;  /* 0x000000ffff027224 */ /* 0x000fe200078e000e */
[----:B------:R-:W-:Y:S06]  /*31350*/  BRA `(.L_x_6565) ;  /* 0xffffffb4007c7947 */ /* 0x000fec000383ffff */
.L_x_6479:
[----:B0-----:R0:W1:Y:S02]  /*31360*/  SYNCS.PHASECHK.TRANS64.TRYWAIT P0, [R6+URZ+0x38840], R20 ;  /* 0x03884014060075a7 */ /* 0x001064000800017f */
[----:B-1----:R-:W-:Y:S05]  /*31370*/  @!P0 NANOSLEEP.SYNCS 0x989680 ;  /* 0x009896800000895d */ /* 0x002fea0003900000 */
[----:B------:R-:W1:Y:S02]  /*31380*/  @!P0 SYNCS.PHASECHK.TRANS64 P0, [R6+URZ+0x38840], R20 ;  /* 0x03884014060085a7 */ /* 0x000e64000800007f */
[----:B-1----:R-:W-:Y:S05]  /*31390*/  @!P0 BRA `(.L_x_6479) ;  /* 0xfffffffc00f08947 */ /* 0x002fea000383ffff */
[----:B------:R-:W-:Y:S05]  /*313a0*/  BRA `(.L_x_6566) ;  /* 0xffffffbc00087947 */ /* 0x000fea000383ffff */
.L_x_6480:
        /* <DEDUP_REMOVED lines=8> */
.L_x_6568:
[----:B------:R-:W-:Y:S05]  /*31430*/  BSYNC B1 ;  /* 0x0000000000017941 */ /* 0x000fea0003800000 */
.L_x_6567:
        /* <DEDUP_REMOVED lines=9> */
.L_x_6569:
[----:B------:R-:W-:Y:S02]  /*314d0*/  IMAD.MOV.U32 R13, RZ, RZ, R25 ;  /* 0x000000ffff0d7224 */ /* 0x000fe400078e0019 */
[----:B------:R-:W-:Y:S02]  /*314e0*/  IMAD.MOV.U32 R12, RZ, RZ, 0x1 ;  /* 0x00000001ff0c7424 */ /* 0x000fe400078e00ff */
[----:B------:R-:W-:-:S07]  /*314f0*/  IMAD.MOV.U32 R2, RZ, RZ, R14 ;  /* 0x000000ffff027224 */ /* 0x000fce00078e000e */
[----:B------:R-:W-:Y:S05]  /*31500*/  WARPSYNC.COLLECTIVE R15, `(.L_x_6570) ;  /* 0x000000000f087348 */ /* 0x000fea0003c00000 */
[----:B------:R0:W1:Y:S02]  /*31510*/  SHFL.IDX P6, R14, R13, R12, R11 ;  /* 0x0000000c0d0e7389 */ /* 0x00006400000c000b */
[----:B01----:R-:W-:Y:S01]  /*31520*/  ENDCOLLECTIVE ;  /* 0x000000000000791b */ /* 0x003fe20003800000 */
.L_x_6570:
        /* <DEDUP_REMOVED lines=11> */
.L_x_6571:
[----:B------:R-:W-:Y:S02]  /*315e0*/  IMAD.MOV.U32 R13, RZ, RZ, R25 ;  /* 0x000000ffff0d7224 */ /* 0x000fe400078e0019 */
[----:B------:R-:W-:Y:S02]  /*315f0*/  IMAD.MOV.U32 R12, RZ, RZ, 0x2 ;  /* 0x00000002ff0c7424 */ /* 0x000fe400078e00ff */
[----:B------:R-:W-:-:S07]  /*31600*/  IMAD.MOV.U32 R2, RZ, RZ, R14 ;  /* 0x000000ffff027224 */ /* 0x000fce00078e000e */
[----:B------:R-:W-:Y:S05]  /*31610*/  WARPSYNC.COLLECTIVE R15, `(.L_x_6572) ;  /* 0x000000000f087348 */ /* 0x000fea0003c00000 */
[----:B------:R0:W1:Y:S02]  /*31620*/  SHFL.IDX P6, R14, R13, R12, R11 ;  /* 0x0000000c0d0e7389 */ /* 0x00006400000c000b */
[----:B01----:R-:W-:Y:S01]  /*31630*/  ENDCOLLECTIVE ;  /* 0x000000000000791b */ /* 0x003fe20003800000 */
.L_x_6572:
        /* <DEDUP_REMOVED lines=11> */
.L_x_6573:
[----:B------:R-:W-:Y:S02]  /*316f0*/  IMAD.MOV.U32 R13, RZ, RZ, R25 ;  /* 0x000000ffff0d7224 */ /* 0x000fe400078e0019 */
[----:B------:R-:W-:Y:S02]  /*31700*/  IMAD.MOV.U32 R12, RZ, RZ, 0x3 ;  /* 0x00000003ff0c7424 */ /* 0x000fe400078e00ff */
[----:B------:R-:W-:-:S07]  /*31710*/  IMAD.MOV.U32 R2, RZ, RZ, R14 ;  /* 0x000000ffff027224 */ /* 0x000fce00078e000e */
[----:B------:R-:W-:Y:S05]  /*31720*/  WARPSYNC.COLLECTIVE R15, `(.L_x_6574) ;  /* 0x000000000f087348 */ /* 0x000fea0003c00000 */
[----:B------:R0:W1:Y:S02]  /*31730*/  SHFL.IDX P6, R14, R13, R12, R11 ;  /* 0x0000000c0d0e7389 */ /* 0x00006400000c000b */
[----:B01----:R-:W-:Y:S01]  /*31740*/  ENDCOLLECTIVE ;  /* 0x000000000000791b */ /* 0x003fe20003800000 */
.L_x_6574:
        /* <DEDUP_REMOVED lines=11> */
.L_x_6575:
[----:B------:R-:W-:Y:S01]  /*31800*/  IMAD.MOV.U32 R2, RZ, RZ, R14 ;  /* 0x000000ffff027224 */ /* 0x000fe200078e000e */
[----:B------:R-:W-:Y:S06]  /*31810*/  BRA `(.L_x_6576) ;  /* 0xffffffb800907947 */ /* 0x000fec000383ffff */
.L_x_6485:
[----:B----4-:R4:W0:Y:S02]  /*31820*/  SYNCS.PHASECHK.TRANS64.TRYWAIT P0, [R6+URZ+0x38860], R20 ;  /* 0x03886014060075a7 */ /* 0x010824000800017f */
[----:B0-----:R-:W-:Y:S05]  /*31830*/  @!P0 NANOSLEEP.SYNCS 0x989680 ;  /* 0x009896800000895d */ /* 0x001fea0003900000 */
[----:B------:R-:W0:Y:S02]  /*31840*/  @!P0 SYNCS.PHASECHK.TRANS64 P0, [R6+URZ+0x38860], R20 ;  /* 0x03886014060085a7 */ /* 0x000e24000800007f */
[----:B0-----:R-:W-:Y:S05]  /*31850*/  @!P0 BRA `(.L_x_6485) ;  /* 0xfffffffc00f08947 */ /* 0x001fea000383ffff */
[----:B------:R-:W-:Y:S05]  /*31860*/  BRA `(.L_x_6577) ;  /* 0xffffffb800dc7947 */ /* 0x000fea000383ffff */
.L_x_6486:
[----:B------:R-:W-:Y:S01]  /*31870*/  BSSY B1, `(.L_x_6578) ;  /* 0x0000008000017945 */ /* 0x000fe20003800000 */
[----:B------:R-:W-:Y:S02]  /*31880*/  IMAD.MOV.U32 R13, RZ, RZ, R10 ;  /* 0x000000ffff0d7224 */ /* 0x000fe400078e000a */
[----:B------:R-:W-:Y:S02]  /*31890*/  IMAD.MOV.U32 R12, RZ, RZ, RZ ;  /* 0x000000ffff0c7224 */ /* 0x000fe400078e00ff */
[----:B------:R-:W-:Y:S02]  /*318a0*/  IMAD.MOV.U32 R11, RZ, RZ, 0x181f ;  /* 0x0000181fff0b7424 */ /* 0x000fe400078e00ff */
[----:B------:R-:W-:-:S07]  /*318b0*/  IMAD.MOV.U32 R15, RZ, RZ, -0x1 ;  /* 0xffffffffff0f7424 */ /* 0x000fce00078e00ff */
[----:B0--34-:R-:W-:Y:S05]  /*318c0*/  WARPSYNC.COLLECTIVE R15, `(.L_x_6579) ;  /* 0x000000000f087348 */ /* 0x019fea0003c00000 */
[----:B------:R1:W2:Y:S02]  /*318d0*/  SHFL.IDX P6, R14, R13, R12, R11 ;  /* 0x0000000c0d0e7389 */ /* 0x0002a400000c000b */
[----:B01234-:R-:W-:Y:S01]  /*318e0*/  ENDCOLLECTIVE ;  /* 0x000000000000791b */ /* 0x01ffe20003800000 */
.L_x_6579:
[----:B------:R-:W-:Y:S05]  /*318f0*/  BSYNC B1 ;  /* 0x0000000000017941 */ /* 0x000fea0003800000 */
.L_x_6578:
        /* <DEDUP_REMOVED lines=13> */
.L_x_6580:
        /* <DEDUP_REMOVED lines=17> */
.L_x_6581:
        /* <DEDUP_REMOVED lines=16> */
.L_x_6582:
        /* <DEDUP_REMOVED lines=19> */
.L_x_6583:
        /* <DEDUP_REMOVED lines=14> */
.L_x_6584:
        /* <DEDUP_REMOVED lines=16> */
.L_x_6585:
        /* <DEDUP_REMOVED lines=14> */
.L_x_6586:
[----:B------:R-:W-:Y:S05]  /*31fd0*/  BRA `(.L_x_6587) ;  /* 0xffffffb800407947 */ /* 0x000fea000383ffff */
.L_x_6494:
[----:B------:R-:W-:Y:S01]  /*31fe0*/  BSSY B0, `(.L_x_6588) ;  /* 0x0000008000007945 */ /* 0x000fe20003800000 */
[----:B------:R-:W-:Y:S02]  /*31ff0*/  IMAD.MOV.U32 R13, RZ, RZ, R24 ;  /* 0x000000ffff0d7224 */ /* 0x000fe400078e0018 */
[----:B------:R-:W-:Y:S02]  /*32000*/  IMAD.MOV.U32 R12, RZ, RZ, RZ ;  /* 0x000000ffff0c7224 */ /* 0x000fe400078e00ff */
[----:B------:R-:W-:Y:S02]  /*32010*/  IMAD.MOV.U32 R11, RZ, RZ, 0x1f ;  /* 0x0000001fff0b7424 */ /* 0x000fe400078e00ff */
[----:B------:R-:W-:-:S07]  /*32020*/  IMAD.MOV.U32 R15, RZ, RZ, -0x1 ;  /* 0xffffffffff0f7424 */ /* 0x000fce00078e00ff */
[----:B-1-34-:R-:W-:Y:S05]  /*32030*/  WARPSYNC.COLLECTIVE R15, `(.L_x_6589) ;  /* 0x000000000f087348 */ /* 0x01afea0003c00000 */
[----:B------:R0:W2:Y:S02]  /*32040*/  SHFL.IDX P6, R14, R13, R12, R11 ;  /* 0x0000000c0d0e7389 */ /* 0x0000a400000c000b */
[----:B01234-:R-:W-:Y:S01]  /*32050*/  ENDCOLLECTIVE ;  /* 0x000000000000791b */ /* 0x01ffe20003800000 */
.L_x_6589:
[----:B------:R-:W-:Y:S05]  /*32060*/  BSYNC B0 ;  /* 0x0000000000007941 */ /* 0x000fea0003800000 */
.L_x_6588:
        /* <DEDUP_REMOVED lines=9> */
.L_x_6590:
[----:B------:R-:W-:Y:S02]  /*32100*/  ULDC UR4, c[0x0][0xd3c] ;  /* 0x00034f0000047ab9 */ /* 0x000fe40000000800 */
[----:B------:R-:W-:-:S13]  /*32110*/  ISETP.GE.OR P1, PT, R9, UR4, !P0 ;  /* 0x0000000409007c0c */ /* 0x000fda000c726670 */
[----:B------:R-:W0:Y:S08]  /*32120*/  @!P1 LDC.64 R2, c[0x0][0xd80] ;  /* 0x00036000ff029b82 */ /* 0x000e300000000a00 */
[----:B------:R-:W1:Y:S01]  /*32130*/  @!P1 LDC.64 R4, c[0x0][0xd78] ;  /* 0x00035e00ff049b82 */ /* 0x000e620000000a00 */
[----:B------:R-:W-:Y:S01]  /*32140*/  CS2R R24, SRZ ;  /* 0x0000000000187805 */ /* 0x000fe2000001ff00 */
        /* <DEDUP_REMOVED lines=18> */
.L_x_6591:
[----:B------:R-:W-:Y:S01]  /*32270*/  IMAD.MOV.U32 R12, RZ, RZ, 0x2 ;  /* 0x00000002ff0c7424 */ /* 0x000fe200078e00ff */
[----:B------:R-:W-:-:S05]  /*32280*/  SEL R4, R14, RZ, P1 ;  /* 0x000000ff0e047207 */ /* 0x000fca0000800000 */
[----:B------:R-:W-:-:S04]  /*32290*/  IMAD.IADD R4, R13, 0x1, R4 ;  /* 0x000000010d047824 */ /* 0x000fc800078e0204 */
[----:B------:R-:W-:-:S07]  /*322a0*/  IMAD.MOV.U32 R13, RZ, RZ, R4 ;  /* 0x000000ffff0d7224 */ /* 0x000fce00078e0004 */
[----:B------:R-:W-:Y:S05]  /*322b0*/  WARPSYNC.COLLECTIVE R15, `(.L_x_6592) ;  /* 0x000000000f087348 */ /* 0x000fea0003c00000 */
[----:B------:R0:W1:Y:S02]  /*322c0*/  SHFL.UP P6, R14, R13, R12, R11 ;  /* 0x0400000c0d0e7389 */ /* 0x00006400000c000b */
[----:B01----:R-:W-:Y:S01]  /*322d0*/  ENDCOLLECTIVE ;  /* 0x000000000000791b */ /* 0x003fe20003800000 */
.L_x_6592:
[----:B------:R-:W-:Y:S01]  /*322e0*/  IMAD.MOV.U32 R12, RZ, RZ, 0x4 ;  /* 0x00000004ff0c7424 */ /* 0x000fe200078e00ff */
[----:B------:R-:W-:-:S05]  /*322f0*/  SEL R3, R14, RZ, P2 ;  /* 0x000000ff0e037207 */ /* 0x000fca0001000000 */
[----:B------:R-:W-:-:S04]  /*32300*/  IMAD.IADD R2, R4, 0x1, R3 ;  /* 0x0000000104027824 */ /* 0x000fc800078e0203 */
[----:B------:R-:W-:-:S07]  /*32310*/  IMAD.MOV.U32 R13, RZ, RZ, R2 ;  /* 0x000000ffff0d7224 */ /* 0x000fce00078e0002 */
[----:B------:R-:W-:Y:S05]  /*32320*/  WARPSYNC.COLLECTIVE R15, `(.L_x_6593) ;  /* 0x000000000f087348 */ /* 0x000fea0003c00000 */
[----:B------:R0:W1:Y:S02]  /*32330*/  SHFL.UP P6, R14, R13, R12, R11 ;  /* 0x0400000c0d0e7389 */ /* 0x00006400000c000b */
[----:B01----:R-:W-:Y:S01]  /*32340*/  ENDCOLLECTIVE ;  /* 0x000000000000791b */ /* 0x003fe20003800000 */
.L_x_6593:
[----:B------:R-:W-:Y:S01]  /*32350*/  IMAD.MOV.U32 R12, RZ, RZ, 0x8 ;  /* 0x00000008ff0c7424 */ /* 0x000fe200078e00ff */
[----:B------:R-:W-:-:S05]  /*32360*/  SEL R3, R14, RZ, P3 ;  /* 0x000000ff0e037207 */ /* 0x000fca0001800000 */
[----:B------:R-:W-:-:S04]  /*32370*/  IMAD.IADD R3, R2, 0x1, R3 ;  /* 0x0000000102037824 */ /* 0x000fc800078e0203 */
[----:B------:R-:W-:-:S07]  /*32380*/  IMAD.MOV.U32 R13, RZ, RZ, R3 ;  /* 0x000000ffff0d7224 */ /* 0x000fce00078e0003 */
[----:B------:R-:W-:Y:S05]  /*32390*/  WARPSYNC.COLLECTIVE R15, `(.L_x_6594) ;  /* 0x000000000f087348 */ /* 0x000fea0003c00000 */
[----:B------:R0:W1:Y:S02]  /*323a0*/  SHFL.UP P6, R14, R13, R12, R11 ;  /* 0x0400000c0d0e7389 */ /* 0x00006400000c000b */
[----:B01----:R-:W-:Y:S01]  /*323b0*/  ENDCOLLECTIVE ;  /* 0x000000000000791b */ /* 0x003fe20003800000 */
.L_x_6594:
[----:B------:R-:W-:Y:S01]  /*323c0*/  IMAD.MOV.U32 R12, RZ, RZ, 0x10 ;  /* 0x00000010ff0c7424 */ /* 0x000fe200078e00ff */
[----:B------:R-:W-:-:S05]  /*323d0*/  SEL R4, R14, RZ, P4 ;  /* 0x000000ff0e047207 */ /* 0x000fca0002000000 */
[----:B------:R-:W-:-:S04]  /*323e0*/  IMAD.IADD R4, R3, 0x1, R4 ;  /* 0x0000000103047824 */ /* 0x000fc800078e0204 */
[----:B------:R-:W-:-:S07]  /*323f0*/  IMAD.MOV.U32 R13, RZ, RZ, R4 ;  /* 0x000000ffff0d7224 */ /* 0x000fce00078e0004 */
[----:B------:R-:W-:Y:S05]  /*32400*/  WARPSYNC.COLLECTIVE R15, `(.L_x_6595) ;  /* 0x000000000f087348 */ /* 0x000fea0003c00000 */
[----:B------:R0:W1:Y:S02]  /*32410*/  SHFL.UP P6, R14, R13, R12, R11 ;  /* 0x0400000c0d0e7389 */ /* 0x00006400000c000b */
[----:B01----:R-:W-:Y:S01]  /*32420*/  ENDCOLLECTIVE ;  /* 0x000000000000791b */ /* 0x003fe20003800000 */
.L_x_6595:
        /* <DEDUP_REMOVED lines=8> */
.L_x_6596:
[----:B------:R-:W-:Y:S05]  /*324b0*/  BRA `(.L_x_6597) ;  /* 0xffffffb800d87947 */ /* 0x000fea000383ffff */
.L_x_6497:
[----:B------:R-:W-:Y:S01]  /*324c0*/  BSSY B0, `(.L_x_6598) ;  /* 0x0000007000007945 */ /* 0x000fe20003800000 */
[----:B------:R-:W-:Y:S02]  /*324d0*/  IMAD.MOV.U32 R12, RZ, RZ, 0x1 ;  /* 0x00000001ff0c7424 */ /* 0x000fe400078e00ff */
[----:B------:R-:W-:Y:S02]  /*324e0*/  IMAD.MOV.U32 R11, RZ, RZ, RZ ;  /* 0x000000ffff0b7224 */ /* 0x000fe400078e00ff */
[----:B------:R-:W-:-:S07]  /*324f0*/  IMAD.MOV.U32 R15, RZ, RZ, -0x1 ;  /* 0xffffffffff0f7424 */ /* 0x000fce00078e00ff */
[----:B------:R-:W-:Y:S05]  /*32500*/  WARPSYNC.COLLECTIVE R15, `(.L_x_6599) ;  /* 0x000000000f087348 */ /* 0x000fea0003c00000 */
[----:B------:R0:W1:Y:S02]  /*32510*/  SHFL.UP P6, R14, R13, R12, R11 ;  /* 0x0400000c0d0e7389 */ /* 0x00006400000c000b */
[----:B01----:R-:W-:Y:S01]  /*32520*/  ENDCOLLECTIVE ;  /* 0x000000000000791b */ /* 0x003fe20003800000 */
.L_x_6599:
[----:B------:R-:W-:Y:S05]  /*32530*/  BSYNC B0 ;  /* 0x0000000000007941 */ /* 0x000fea0003800000 */
.L_x_6598:
        /* <DEDUP_REMOVED lines=8> */
.L_x_6600:
[----:B------:R-:W-:Y:S01]  /*325c0*/  IMAD.MOV.U32 R12, RZ, RZ, 0x4 ;  /* 0x00000004ff0c7424 */ /* 0x000fe200078e00ff */
[----:B------:R-:W-:-:S05]  /*325d0*/  SEL R2, R14, RZ, P2 ;  /* 0x000000ff0e027207 */ /* 0x000fca0001000000 */
[----:B------:R-:W-:-:S04]  /*325e0*/  IMAD.IADD R2, R13, 0x1, R2 ;  /* 0x000000010d027824 */ /* 0x000fc800078e0202 */
[----:B------:R-:W-:-:S07]  /*325f0*/  IMAD.MOV.U32 R13, RZ, RZ, R2 ;  /* 0x000000ffff0d7224 */ /* 0x000fce00078e0002 */
[----:B------:R-:W-:Y:S05]  /*32600*/  WARPSYNC.COLLECTIVE R15, `(.L_x_6601) ;  /* 0x000000000f087348 */ /* 0x000fea0003c00000 */
[----:B------:R0:W1:Y:S02]  /*32610*/  SHFL.UP P6, R14, R13, R12, R11 ;  /* 0x0400000c0d0e7389 */ /* 0x00006400000c000b */
[----:B01----:R-:W-:Y:S01]  /*32620*/  ENDCOLLECTIVE ;  /* 0x000000000000791b */ /* 0x003fe20003800000 */
.L_x_6601:
[----:B------:R-:W-:Y:S01]  /*32630*/  IMAD.MOV.U32 R12, RZ, RZ, 0x8 ;  /* 0x00000008ff0c7424 */ /* 0x000fe200078e00ff */
[----:B------:R-:W-:-:S05]  /*32640*/  SEL R3, R14, RZ, P3 ;  /* 0x000000ff0e037207 */ /* 0x000fca0001800000 */
[----:B------:R-:W-:-:S04]  /*32650*/  IMAD.IADD R3, R2, 0x1, R3 ;  /* 0x0000000102037824 */ /* 0x000fc800078e0203 */
[----:B------:R-:W-:-:S07]  /*32660*/  IMAD.MOV.U32 R13, RZ, RZ, R3 ;  /* 0x000000ffff0d7224 */ /* 0x000fce00078e0003 */
[----:B------:R-:W-:Y:S05]  /*32670*/  WARPSYNC.COLLECTIVE R15, `(.L_x_6602) ;  /* 0x000000000f087348 */ /* 0x000fea0003c00000 */
[----:B------:R0:W1:Y:S02]  /*32680*/  SHFL.UP P6, R14, R13, R12, R11 ;  /* 0x0400000c0d0e7389 */ /* 0x00006400000c000b */
[----:B01----:R-:W-:Y:S01]  /*32690*/  ENDCOLLECTIVE ;  /* 0x000000000000791b */ /* 0x003fe20003800000 */
.L_x_6602:
[----:B------:R-:W-:Y:S01]  /*326a0*/  IMAD.MOV.U32 R12, RZ, RZ, 0x10 ;  /* 0x00000010ff0c7424 */ /* 0x000fe200078e00ff */
[----:B------:R-:W-:-:S05]  /*326b0*/  SEL R4, R14, RZ, P4 ;  /* 0x000000ff0e047207 */ /* 0x000fca0002000000 */
[----:B------:R-:W-:-:S04]  /*326c0*/  IMAD.IADD R4, R3, 0x1, R4 ;  /* 0x0000000103047824 */ /* 0x000fc800078e0204 */
[----:B------:R-:W-:-:S07]  /*326d0*/  IMAD.MOV.U32 R13, RZ, RZ, R4 ;  /* 0x000000ffff0d7224 */ /* 0x000fce00078e0004 */
[----:B------:R-:W-:Y:S05]  /*326e0*/  WARPSYNC.COLLECTIVE R15, `(.L_x_6603) ;  /* 0x000000000f087348 */ /* 0x000fea0003c00000 */
[----:B------:R0:W1:Y:S02]  /*326f0*/  SHFL.UP P6, R14, R13, R12, R11 ;  /* 0x0400000c0d0e7389 */ /* 0x00006400000c000b */
[----:B01----:R-:W-:Y:S01]  /*32700*/  ENDCOLLECTIVE ;  /* 0x000000000000791b */ /* 0x003fe20003800000 */
.L_x_6603:
        /* <DEDUP_REMOVED lines=8> */
.L_x_6604:
[----:B------:R-:W-:Y:S05]  /*32790*/  BRA `(.L_x_6605) ;  /* 0xffffffb800c47947 */ /* 0x000fea000383ffff */
.L_x_6499:
[----:B------:R-:W-:Y:S01]  /*327a0*/  BSSY B0, `(.L_x_6606) ;  /* 0x0000006000007945 */ /* 0x000fe20003800000 */
[----:B------:R-:W-:Y:S01]  /*327b0*/  PLOP3.LUT P6, PT, P6, PT, PT, 0x8, 0x0 ;  /* 0x000000000000781c */ /* 0x000fe200037ce170 */
[----:B------:R-:W-:-:S12]  /*327c0*/  IMAD.MOV.U32 R15, RZ, RZ, -0x1 ;  /* 0xffffffffff0f7424 */ /* 0x000fd800078e00ff */
[----:B0-----:R-:W-:Y:S05]  /*327d0*/  WARPSYNC.COLLECTIVE R15, `(.L_x_6607) ;  /* 0x000000000f087348 */ /* 0x001fea0003c00000 */
[----:B------:R-:W-:Y:S01]  /*327e0*/  VOTE.ANY R14, PT, P6 ;  /* 0x00000000000e7806 */ /* 0x000fe200030e0100 */
[----:B0-----:R-:W-:Y:S06]  /*327f0*/  ENDCOLLECTIVE ;  /* 0x000000000000791b */ /* 0x001fec0003800000 */
.L_x_6607:
[----:B------:R-:W-:Y:S05]  /*32800*/  BSYNC B0 ;  /* 0x0000000000007941 */ /* 0x000fea0003800000 */
.L_x_6606:
        /* <DEDUP_REMOVED lines=8> */
.L_x_6608:
[----:B------:R-:W-:Y:S02]  /*32890*/  IMAD.IADD R27, R12, 0x1, R27 ;  /* 0x000000010c1b7824 */ /* 0x000fe400078e021b */
[----:B------:R-:W-:Y:S02]  /*328a0*/  IMAD.MOV.U32 R13, RZ, RZ, R5 ;  /* 0x000000ffff0d7224 */ /* 0x000fe400078e0005 */
[----:B------:R-:W-:-:S07]  /*328b0*/  IMAD.MOV.U32 R25, RZ, RZ, R14 ;  /* 0x000000ffff197224 */ /* 0x000fce00078e000e */
[----:B------:R-:W-:Y:S05]  /*328c0*/  WARPSYNC.COLLECTIVE R15, `(.L_x_6609) ;  /* 0x000000000f087348 */ /* 0x000fea0003c00000 */
[----:B------:R0:W1:Y:S02]  /*328d0*/  SHFL.IDX P6, R14, R13, R12, R11 ;  /* 0x0000000c0d0e7389 */ /* 0x00006400000c000b */
[----:B01----:R-:W-:Y:S01]  /*328e0*/  ENDCOLLECTIVE ;  /* 0x000000000000791b */ /* 0x003fe20003800000 */
.L_x_6609:
[----:B------:R-:W-:Y:S01]  /*328f0*/  IMAD.MOV.U32 R5, RZ, RZ, R14 ;  /* 0x000000ffff057224 */ /* 0x000fe200078e000e */
[----:B------:R-:W-:Y:S06]  /*32900*/  BRA `(.L_x_6610) ;  /* 0xffffffb800a87947 */ /* 0x000fec000383ffff */
.L_x_6501:
[----:B------:R-:W-:Y:S01]  /*32910*/  BSSY B0, `(.L_x_6611) ;  /* 0x0000007000007945 */ /* 0x000fe20003800000 */
[----:B------:R-:W-:Y:S02]  /*32920*/  IMAD.MOV.U32 R13, RZ, RZ, R3 ;  /* 0x000000ffff0d7224 */ /* 0x000fe400078e0003 */
[----:B------:R-:W-:Y:S02]  /*32930*/  IMAD.MOV.U32 R11, RZ, RZ, 0x1f ;  /* 0x0000001fff0b7424 */ /* 0x000fe400078e00ff */
[----:B------:R-:W-:-:S07]  /*32940*/  IMAD.MOV.U32 R15, RZ, RZ, -0x1 ;  /* 0xffffffffff0f7424 */ /* 0x000fce00078e00ff */
[----:B0-23--:R-:W-:Y:S05]  /*32950*/  WARPSYNC.COLLECTIVE R15, `(.L_x_6612) ;  /* 0x000000000f087348 */ /* 0x00dfea0003c00000 */
[----:B------:R1:W4:Y:S02]  /*32960*/  SHFL.IDX P6, R14, R13, R12, R11 ;  /* 0x0000000c0d0e7389 */ /* 0x00032400000c000b */
[----:B01234-:R-:W-:Y:S01]  /*32970*/  ENDCOLLECTIVE ;  /* 0x000000000000791b */ /* 0x01ffe20003800000 */
.L_x_6612:
[----:B------:R-:W-:Y:S05]  /*32980*/  BSYNC B0 ;  /* 0x0000000000007941 */ /* 0x000fea0003800000 */
.L_x_6611:
[----:B------:R-:W-:Y:S01]  /*32990*/  IMAD.MOV.U32 R24, RZ, RZ, R14 ;  /* 0x000000ffff187224 */ /* 0x000fe200078e000e */
[----:B------:R-:W-:Y:S06]  /*329a0*/  BRA `(.L_x_6500) ;  /* 0xffffffb800987947 */ /* 0x000fec000383ffff */
.L_x_6507:
[----:B0-----:R0:W1:Y:S02]  /*329b0*/  SYNCS.PHASECHK.TRANS64.TRYWAIT P0, [R5+URZ+0x38820], R0 ;  /* 0x03882000050075a7 */ /* 0x001064000800017f */
[----:B-1----:R-:W-:Y:S05]  /*329c0*/  @!P0 NANOSLEEP.SYNCS 0x989680 ;  /* 0x009896800000895d */ /* 0x002fea0003900000 */
[----:B------:R-:W1:Y:S02]  /*329d0*/  @!P0 SYNCS.PHASECHK.TRANS64 P0, [R5+URZ+0x38820], R0 ;  /* 0x03882000050085a7 */ /* 0x000e64000800007f */
[----:B-1----:R-:W-:Y:S05]  /*329e0*/  @!P0 BRA `(.L_x_6507) ;  /* 0xfffffffc00f08947 */ /* 0x002fea000383ffff */
[----:B------:R-:W-:Y:S05]  /*329f0*/  BRA `(.L_x_6613) ;  /* 0xffffffc000f07947 */ /* 0x000fea000383ffff */
.L_x_6508:
        /* <DEDUP_REMOVED lines=11> */
.L_x_6615:
[----:B------:R-:W-:Y:S05]  /*32ab0*/  BSYNC B0 ;  /* 0x0000000000007941 */ /* 0x000fea0003800000 */
.L_x_6614:
[----:B------:R-:W-:Y:S05]  /*32ac0*/  BRA `(.L_x_6616) ;  /* 0xffffffc000d87947 */ /* 0x000fea000383ffff */
.L_x_6511:
[----:B------:R-:W-:Y:S01]  /*32ad0*/  BSSY B1, `(.L_x_6617) ;  /* 0x0000006000017945 */ /* 0x000fe20003800000 */
[----:B------:R-:W-:-:S07]  /*32ae0*/  IMAD.MOV.U32 R15, RZ, RZ, -0x1 ;  /* 0xffffffffff0f7424 */ /* 0x000fce00078e00ff */
[----:B0-234-:R-:W-:Y:S05]  /*32af0*/  WARPSYNC.COLLECTIVE R15, `(.L_x_6618) ;  /* 0x000000000f0c7348 */ /* 0x01dfea0003c00000 */
[----:B------:R-:W-:Y:S02]  /*32b00*/  ELECT P6, UR62, PT ;  /* 0x00000000003e782f */ /* 0x000fe400038c0000 */
[----:B------:R-:W-:Y:S01]  /*32b10*/  MOV R14, UR62 ;  /* 0x0000003e000e7c02 */ /* 0x000fe20008000f00 */
[----:B0-234-:R-:W-:Y:S10]  /*32b20*/  ENDCOLLECTIVE ;  /* 0x000000000000791b */ /* 0x01dff40003800000 */
.L_x_6618:
[----:B------:R-:W-:Y:S05]  /*32b30*/  BSYNC B1 ;  /* 0x0000000000017941 */ /* 0x000fea0003800000 */
.L_x_6617:
[----:B------:R-:W-:Y:S05]  /*32b40*/  BRA `(.L_x_6619) ;  /* 0xffffffc000d07947 */ /* 0x000fea000383ffff */
.L_x_6513:
[----:B0-----:R0:W1:Y:S02]  /*32b50*/  SYNCS.PHASECHK.TRANS64.TRYWAIT P1, [R3+URZ+0x38840], R2 ;  /* 0x03884002030075a7 */ /* 0x001064000802017f */
[----:B-1----:R-:W-:Y:S05]  /*32b60*/  @!P1 NANOSLEEP.SYNCS 0x989680 ;  /* 0x009896800000995d */ /* 0x002fea0003900000 */
[----:B------:R-:W1:Y:S02]  /*32b70*/  @!P1 SYNCS.PHASECHK.TRANS64 P1, [R3+URZ+0x38840], R2 ;  /* 0x03884002030095a7 */ /* 0x000e64000802007f */
[----:B-1----:R-:W-:Y:S05]  /*32b80*/  @!P1 BRA `(.L_x_6513) ;  /* 0xfffffffc00f09947 */ /* 0x002fea000383ffff */
[----:B------:R-:W-:Y:S05]  /*32b90*/  BRA `(.L_x_6620) ;  /* 0xffffffc000f87947 */ /* 0x000fea000383ffff */
.L_x_6515:
[----:B-1----:R1:W0:Y:S02]  /*32ba0*/  SYNCS.PHASECHK.TRANS64.TRYWAIT P1, [R5+URZ+0x38840], R0 ;  /* 0x03884000050075a7 */ /* 0x002224000802017f */
[----:B0-----:R-:W-:Y:S05]  /*32bb0*/  @!P1 NANOSLEEP.SYNCS 0x989680 ;  /* 0x009896800000995d */ /* 0x001fea0003900000 */
[----:B------:R-:W0:Y:S02]  /*32bc0*/  @!P1 SYNCS.PHASECHK.TRANS64 P1, [R5+URZ+0x38840], R0 ;  /* 0x03884000050095a7 */ /* 0x000e24000802007f */
[----:B0-----:R-:W-:Y:S05]  /*32bd0*/  @!P1 BRA `(.L_x_6515) ;  /* 0xfffffffc00f09947 */ /* 0x001fea000383ffff */
[----:B------:R-:W-:Y:S05]  /*32be0*/  BRA `(.L_x_6621) ;  /* 0xffffffc400047947 */ /* 0x000fea000383ffff */
.L_x_6517:
[----:B------:R0:W0:Y:S02]  /*32bf0*/  SYNCS.PHASECHK.TRANS64.TRYWAIT P1, [R3+URZ+0x38860], R2 ;  /* 0x03886002030075a7 */ /* 0x000024000802017f */
[----:B0-----:R-:W-:Y:S05]  /*32c00*/  @!P1 NANOSLEEP.SYNCS 0x989680 ;  /* 0x009896800000995d */ /* 0x001fea0003900000 */
[----:B------:R-:W0:Y:S02]  /*32c10*/  @!P1 SYNCS.PHASECHK.TRANS64 P1, [R3+URZ+0x38860], R2 ;  /* 0x03886002030095a7 */ /* 0x000e24000802007f */
[----:B0-----:R-:W-:Y:S05]  /*32c20*/  @!P1 BRA `(.L_x_6517) ;  /* 0xfffffffc00f09947 */ /* 0x001fea000383ffff */
[----:B------:R-:W-:Y:S05]  /*32c30*/  BRA `(.L_x_6622) ;  /* 0xffffffc400007947 */ /* 0x000fea000383ffff */
        .type           $_ZN7cutlass13device_kernelIN5flash11enable_sm90INS1_16FlashAttnFwdSm90INS1_25CollectiveMainloopFwdSm90ILi2EN4cute5tupleIJNS5_1CILi1EEES8_S8_EEENS6_IJNS7_ILi64EEESA_SA_EEELi512ENS_6half_tEfNS_4arch4Sm90ELb0ELb1ELb1ELb1ELb1ELb0ELb1ELb0ELb0ELb1ELb1ELb0EEENS1_21CollectiveEpilogueFwdINS6_IJSA_NS7_ILi512EEESA_EEES9_SC_SE_Li256ELb1ELb1ELb1ELb0EEENS1_36VarlenDynamicPersistentTileSchedulerILi64ELi64ELi256ELi128ELb1ELb1ELb1ELb1ELb0ELb1EEEEEEEEEvNT_6ParamsE$_ZZN5flash25CollectiveMainloopFwdSm90ILi2EN4cute5tupleIJNS1_1CILi1EEES4_S4_EEENS2_IJNS3_ILi64EEES6_S6_EEELi512EN7cutlass6half_tEfNS8_4arch4Sm90ELb0ELb1ELb1ELb1ELb1ELb0ELb1ELb0ELb0ELb1ELb1ELb0EE3mmaINS_16FlashAttnFwdSm90ISC_NS_21CollectiveEpilogueFwdINS2_IJS6_NS3_ILi512EEES6_EEES5_S9_SB_Li256ELb1ELb1ELb1ELb0EEENS_36VarlenDynamicPersistentTileSchedulerILi64ELi64ELi256ELi128ELb1ELb1ELb1ELb1ELb0ELb1EEEE13SharedStorageENS1_6TensorINS1_11ArrayEngineIfLm128EEENS1_6LayoutINS2_IJNS2_IJNS3_ILi2EEESR_NS3_ILi32EEEEEES4_S4_EEENS2_IJNS2_IJS4_SR_NS3_ILi4EEEEEENS3_ILi0EEESX_EEEEEEENS_7SoftmaxILi2ELi0EEEEEbRKNSC_6ParamsENS8_13PipelineAsyncILi2EEES17_RNS8_13PipelineStateILj2EEERT0_RT1_iRiRKNS_16SeqlenInfoQKNewKILb1ELb0EEENS2_IJiiiiEEERT_ENKUliT_T0_T1_E_clIZSD_ISM_S10_S12_EbS15_S17_S17_S1A_S1C_S1E_iS1F_S1J_S1K_S1M_EUlRS1N_iE1_NS3_ILb0EEENS3_ILb1EEEEEDaiS1N_S1O_S1P_,@function
        .size           $_ZN7cutlass13device_kernelIN5flash11enable_sm90INS1_16FlashAttnFwdSm90INS1_25CollectiveMainloopFwdSm90ILi2EN4cute5tupleIJNS5_1CILi1EEES8_S8_EEENS6_IJNS7_ILi64EEESA_SA_EEELi512ENS_6half_tEfNS_4arch4Sm90ELb0ELb1ELb1ELb1ELb1ELb0ELb1ELb0ELb0ELb1ELb1ELb0EEENS1_21CollectiveEpilogueFwdINS6_IJSA_NS7_ILi512EEESA_EEES9_SC_SE_Li256ELb1ELb1ELb1ELb0EEENS1_36VarlenDynamicPersistentTileSchedulerILi64ELi64ELi256ELi128ELb1ELb1ELb1ELb1ELb0ELb1EEEEEEEEEvNT_6ParamsE$_ZZN5flash25CollectiveMainloopFwdSm90ILi2EN4cute5tupleIJNS1_1CILi1EEES4_S4_EEENS2_IJNS3_ILi64EEES6_S6_EEELi512EN7cutlass6half_tEfNS8_4arch4Sm90ELb0ELb1ELb1ELb1ELb1ELb0ELb1ELb0ELb0ELb1ELb1ELb0EE3mmaINS_16FlashAttnFwdSm90ISC_NS_21CollectiveEpilogueFwdINS2_IJS6_NS3_ILi512EEES6_EEES5_S9_SB_Li256ELb1ELb1ELb1ELb0EEENS_36VarlenDynamicPersistentTileSchedulerILi64ELi64ELi256ELi128ELb1ELb1ELb1ELb1ELb0ELb1EEEE13SharedStorageENS1_6TensorINS1_11ArrayEngineIfLm128EEENS1_6LayoutINS2_IJNS2_IJNS3_ILi2EEESR_NS3_ILi32EEEEEES4_S4_EEENS2_IJNS2_IJS4_SR_NS3_ILi4EEEEEENS3_ILi0EEESX_EEEEEEENS_7SoftmaxILi2ELi0EEEEEbRKNSC_6ParamsENS8_13PipelineAsyncILi2EEES17_RNS8_13PipelineStateILj2EEERT0_RT1_iRiRKNS_16SeqlenInfoQKNewKILb1ELb0EEENS2_IJiiiiEEERT_ENKUliT_T0_T1_E_clIZSD_ISM_S10_S12_EbS15_S17_S17_S1A_S1C_S1E_iS1F_S1J_S1K_S1M_EUlRS1N_iE1_NS3_ILb0EEENS3_ILb1EEEEEDaiS1N_S1O_S1P_,(.L_x_15752 - $_ZN7cutlass13device_kernelIN5flash11enable_sm90INS1_16FlashAttnFwdSm90INS1_25CollectiveMainloopFwdSm90ILi2EN4cute5tupleIJNS5_1CILi1EEES8_S8_EEENS6_IJNS7_ILi64EEESA_SA_EEELi512ENS_6half_tEfNS_4arch4Sm90ELb0ELb1ELb1ELb1ELb1ELb0ELb1ELb0ELb0ELb1ELb1ELb0EEENS1_21CollectiveEpilogueFwdINS6_IJSA_NS7_ILi512EEESA_EEES9_SC_SE_Li256ELb1ELb1ELb1ELb0EEENS1_36VarlenDynamicPersistentTileSchedulerILi64ELi64ELi256ELi128ELb1ELb1ELb1ELb1ELb0ELb1EEEEEEEEEvNT_6ParamsE$_ZZN5flash25CollectiveMainloopFwdSm90ILi2EN4cute5tupleIJNS1_1CILi1EEES4_S4_EEENS2_IJNS3_ILi64EEES6_S6_EEELi512EN7cutlass6half_tEfNS8_4arch4Sm90ELb0ELb1ELb1ELb1ELb1ELb0ELb1ELb0ELb0ELb1ELb1ELb0EE3mmaINS_16FlashAttnFwdSm90ISC_NS_21CollectiveEpilogueFwdINS2_IJS6_NS3_ILi512EEES6_EEES5_S9_SB_Li256ELb1ELb1ELb1ELb0EEENS_36VarlenDynamicPersistentTileSchedulerILi64ELi64ELi256ELi128ELb1ELb1ELb1ELb1ELb0ELb1EEEE13SharedStorageENS1_6TensorINS1_11ArrayEngineIfLm128EEENS1_6LayoutINS2_IJNS2_IJNS3_ILi2EEESR_NS3_ILi32EEEEEES4_S4_EEENS2_IJNS2_IJS4_SR_NS3_ILi4EEEEEENS3_ILi0EEESX_EEEEEEENS_7SoftmaxILi2ELi0EEEEEbRKNSC_6ParamsENS8_13PipelineAsyncILi2EEES17_RNS8_13PipelineStateILj2EEERT0_RT1_iRiRKNS_16SeqlenInfoQKNewKILb1ELb0EEENS2_IJiiiiEEERT_ENKUliT_T0_T1_E_clIZSD_ISM_S10_S12_EbS15_S17_S17_S1A_S1C_S1E_iS1F_S1J_S1K_S1M_EUlRS1N_iE1_NS3_ILb0EEENS3_ILb1EEEEEDaiS1N_S1O_S1P_)
$_ZN7cutlass13device_kernelIN5flash11enable_sm90INS1_16FlashAttnFwdSm90INS1_25CollectiveMainloopFwdSm90ILi2EN4cute5tupleIJNS5_1CILi1EEES8_S8_EEENS6_IJNS7_ILi64EEESA_SA_EEELi512ENS_6half_tEfNS_4arch4Sm90ELb0ELb1ELb1ELb1ELb1ELb0ELb1ELb0ELb0ELb1ELb1ELb0EEENS1_21CollectiveEpilogueFwdINS6_IJSA_NS7_ILi512EEESA_EEES9_SC_SE_Li256ELb1ELb1ELb1ELb0EEENS1_36VarlenDynamicPersistentTileSchedulerILi64ELi64ELi256ELi128ELb1ELb1ELb1ELb1ELb0ELb1EEEEEEEEEvNT_6ParamsE$_ZZN5flash25CollectiveMainloopFwdSm90ILi2EN4cute5tupleIJNS1_1CILi1EEES4_S4_EEENS2_IJNS3_ILi64EEES6_S6_EEELi512EN7cutlass6half_tEfNS8_4arch4Sm90ELb0ELb1ELb1ELb1ELb1ELb0ELb1ELb0ELb0ELb1ELb1ELb0EE3mmaINS_16FlashAttnFwdSm90ISC_NS_21CollectiveEpilogueFwdINS2_IJS6_NS3_ILi512EEES6_EEES5_S9_SB_Li256ELb1ELb1ELb1ELb0EEENS_36VarlenDynamicPersistentTileSchedulerILi64ELi64ELi256ELi128ELb1ELb1ELb1ELb1ELb0ELb1EEEE13SharedStorageENS1_6TensorINS1_11ArrayEngineIfLm128EEENS1_6LayoutINS2_IJNS2_IJNS3_ILi2EEESR_NS3_ILi32EEEEEES4_S4_EEENS2_IJNS2_IJS4_SR_NS3_ILi4EEEEEENS3_ILi0EEESX_EEEEEEENS_7SoftmaxILi2ELi0EEEEEbRKNSC_6ParamsENS8_13PipelineAsyncILi2EEES17_RNS8_13PipelineStateILj2EEERT0_RT1_iRiRKNS_16SeqlenInfoQKNewKILb1ELb0EEENS2_IJiiiiEEERT_ENKUliT_T0_T1_E_clIZSD_ISM_S10_S12_EbS15_S17_S17_S1A_S1C_S1E_iS1F_S1J_S1K_S1M_EUlRS1N_iE1_NS3_ILb0EEENS3_ILb1EEEEEDaiS1N_S1O_S1P_:
        /* <DEDUP_REMOVED lines=48> */
.L_x_6624:
[----:B------:R-:W-:Y:S05]  /*32f40*/  BSYNC B2 ;  /* 0x0000000000027941 */ /* 0x000fea0003800000 */
.L_x_6623:
        /* <DEDUP_REMOVED lines=17> */
.L_x_6626:
[----:B------:R-:W-:Y:S05]  /*33060*/  BSYNC B2 ;  /* 0x0000000000027941 */ /* 0x000fea0003800000 */
.L_x_6625:
        /* <DEDUP_REMOVED lines=10> */
.L_x_6628:
[----:B------:R-:W-:Y:S05]  /*33110*/  BSYNC B2 ;  /* 0x0000000000027941 */ /* 0x000fea0003800000 */
.L_x_6627:
        /* <DEDUP_REMOVED lines=15> */
[----:B----4-:R-:W-:Y:S04]  /*33210*/  ST.E desc[UR4][R20.64], RZ ;  /* 0x000000ff14007985 */ /* 0x010fe8000c101904 */
[----:B------:R-:W3:Y:S01]  /*33220*/  LD.E.64 R24, desc[UR6][R56.64] ;  /* 0x0000000638187980 */ /* 0x000ee2000c101b00 */
[----:B--2---:R-:W-:Y:S01]  /*33230*/  IMAD R10, R9, 0x200, R10 ;  /* 0x00000200090a7824 */ /* 0x004fe200078e020a */
[----:B------:R-:W-:Y:S01]  /*33240*/  R2UR UR7, R11 ;  /* 0x000000000b0772ca */ /* 0x000fe200000e0000 */
[----:B------:R-:W-:Y:S01]  /*33250*/  IMAD.MOV.U32 R9, RZ, RZ, 0x1 ;  /* 0x00000001ff097424 */ /* 0x000fe200078e00ff */
[----:B------:R-:W-:Y:S02]  /*33260*/  R2UR UR8, R4 ;  /* 0x00000000040872ca */ /* 0x000fe400000e0000 */
[----:B------:R-:W-:-:S02]  /*33270*/  R2UR UR6, R10 ;  /* 0x000000000a0672ca */ /* 0x000fc400000e0000 */
[C---:B------:R-:W-:Y:S02]  /*33280*/  R2UR UR9, R5.reuse ;  /* 0x00000000050972ca */ /* 0x040fe400000e0000 */
[----:B------:R-:W-:Y:S02]  /*33290*/  R2UR UR10, R4 ;  /* 0x00000000040a72ca */ /* 0x000fe400000e0000 */
[----:B------:R-:W-:Y:S02]  /*332a0*/  R2UR UR11, R5 ;  /* 0x00000000050b72ca */ /* 0x000fe400000e0000 */
[----:B---3--:R-:W-:Y:S02]  /*332b0*/  R2UR UR4, R24 ;  /* 0x00000000180472ca */ /* 0x008fe400000e0000 */
[----:B------:R-:W-:Y:S02]  /*332c0*/  R2UR UR5, R25 ;  /* 0x00000000190572ca */ /* 0x000fe400000e0000 */
[----:B------:R-:W-:-:S11]  /*332d0*/  WARPGROUP.ARRIVE ;  /* 0x00000000000079c5 */ /* 0x000fd60000000000 */
[----:B------:R-:W-:Y:S03]  /*332e0*/  HGMMA.64x64x16.F32 R24, gdesc[UR4], RZ, !UPT, gsb0 ;  /* 0x00e00000041879f0 */ /* 0x000fe6000c0008ff */
        /* <DEDUP_REMOVED lines=36> */
[----:B------:R-:W-:Y:S01]  /*33530*/  R2UR UR7, R11 ;  /* 0x000000000b0772ca */ /* 0x000fe200000e0000 */
[----:B------:R-:W-:Y:S01]  /*33540*/  WARPGROUP.ARRIVE ;  /* 0x00000000000079c5 */ /* 0x000fe20000000000 */
[----:B------:R-:W-:-:S02]  /*33550*/  R2UR UR8, R4 ;  /* 0x00000000040872ca */ /* 0x000fc400000e0000 */
        /* <DEDUP_REMOVED lines=11> */
[----:B0-----:R-:W3:-:S12]  /*33610*/  LDL.64 R20, [R12] ;  /* 0x000000000c147983 */ /* 0x001ed80000100a00 */
        /* <DEDUP_REMOVED lines=12> */
.L_x_6631:
[----:B------:R-:W-:Y:S05]  /*336e0*/  BSYNC B2 ;  /* 0x0000000000027941 */ /* 0x000fea0003800000 */
.L_x_6630:
        /* <DEDUP_REMOVED lines=17> */
.L_x_6633:
[----:B------:R-:W-:Y:S05]  /*33800*/  BSYNC B2 ;  /* 0x0000000000027941 */ /* 0x000fea0003800000 */
.L_x_6632:
        /* <DEDUP_REMOVED lines=10> */
.L_x_6635:
[----:B------:R-:W-:Y:S05]  /*338b0*/  BSYNC B2 ;  /* 0x0000000000027941 */ /* 0x000fea0003800000 */
.L_x_6634:
        /* <DEDUP_REMOVED lines=295> */
[----:B------:R-:W-:Y:S04]  /*34b30*/  ST.E desc[UR10][R20.64], R9 ;  /* 0x0000000914007985 */ /* 0x000fe8000c10190a */
        /* <DEDUP_REMOVED lines=17> */
[----:B------:R-:W-:Y:S04]  /*34c50*/  ST.E desc[UR8][R20.64], R9 ;  /* 0x0000000914007985 */ /* 0x000fe8000c101908 */
        /* <DEDUP_REMOVED lines=16> */
[----:B------:R-:W-:Y:S04]  /*34d60*/  ST.E desc[UR8][R20.64], R9 ;  /* 0x0000000914007985 */ /* 0x000fe8000c101908 */
[----:B------:R-:W2:Y:S01]  /*34d70*/  LD.E.64 R58, desc[UR10][R56.64] ;  /* 0x0000000a383a7980 */ /* 0x000ea2000c101b00 */
[----:B------:R-:W-:Y:S01]  /*34d80*/  IMAD.MOV.U32 R60, RZ, RZ, 0x28 ;  /* 0x00000028ff3c7424 */ /* 0x000fe200078e00ff */
[----:B------:R-:W-:Y:S01]  /*34d90*/  WARPGROUP.ARRIVE ;  /* 0x00000000000079c5 */ /* 0x000fe20000000000 */
[----:B------:R-:W-:Y:S01]  /*34da0*/  IMAD.MOV.U32 R61, RZ, RZ, 0xa00 ;  /* 0x00000a00ff3d7424 */ /* 0x000fe200078e00ff */
[----:B------:R-:W-:-:S02]  /*34db0*/  R2UR UR8, R4 ;  /* 0x00000000040872ca */ /* 0x000fc400000e0000 */
[----:B------:R-:W-:Y:S02]  /*34dc0*/  SEL R60, R60, 0x26, P0 ;  /* 0x000000263c3c7807 */ /* 0x000fe40000000000 */
[----:B------:R-:W-:Y:S02]  /*34dd0*/  SEL R61, R61, 0x980, P0 ;  /* 0x000009803d3d7807 */ /* 0x000fe40000000000 */
[C---:B------:R-:W-:Y:S02]  /*34de0*/  R2UR UR9, R5.reuse ;  /* 0x00000000050972ca */ /* 0x040fe400000e0000 */
[----:B------:R-:W-:Y:S01]  /*34df0*/  R2UR UR10, R4 ;  /* 0x00000000040a72ca */ /* 0x000fe200000e0000 */
[----:B------:R-:W-:Y:S01]  /*34e00*/  IMAD.IADD R60, R60, 0x1, R61 ;  /* 0x000000013c3c7824 */ /* 0x000fe200078e023d */
[----:B------:R-:W-:-:S04]  /*34e10*/  R2UR UR11, R5 ;  /* 0x00000000050b72ca */ /* 0x000fc800000e0000 */
[----:B------:R-:W-:-:S05]  /*34e20*/  LOP3.LUT R61, R60, 0xa06, RZ, 0xc0, !PT ;  /* 0x00000a063c3d7812 */ /* 0x000fca00078ec0ff */
[----:B------:R-:W-:-:S05]  /*34e30*/  IMAD.IADD R60, R10, 0x1, R61 ;  /* 0x000000010a3c7824 */ /* 0x000fca00078e023d */
[----:B------:R-:W-:Y:S01]  /*34e40*/  R2UR UR6, R60 ;  /* 0x000000003c0672ca */ /* 0x000fe200000e0000 */
[----:B--2---:R-:W-:Y:S01]  /*34e50*/  IMAD.IADD R58, R61, 0x1, R58 ;  /* 0x000000013d3a7824 */ /* 0x004fe200078e023a */
[----:B------:R-:W-:Y:S01]  /*34e60*/  R2UR UR5, R59 ;  /* 0x000000003b0572ca */ /* 0x000fe200000e0000 */
[----:B------:R-:W-:-:S03]  /*34e70*/  IMAD.MOV.U32 R61, RZ, RZ, R11 ;  /* 0x000000ffff3d7224 */ /* 0x000fc600078e000b */
[----:B------:R-:W-:Y:S02]  /*34e80*/  R2UR UR4, R58 ;  /* 0x000000003a0472ca */ /* 0x000fe400000e0000 */
        /* <DEDUP_REMOVED lines=20> */
[----:B------:R-:W-:Y:S04]  /*34fd0*/  ST.E desc[UR8][R20.64], R9 ;  /* 0x0000000914007985 */ /* 0x000fe8000c101908 */
        /* <DEDUP_REMOVED lines=176> */
[----:B------:R-:W-:Y:S01]  /*35ae0*/  R2UR UR7, R11 ;  /* 0x000000000b0772ca */ /* 0x000fe200000e0000 */
[----:B------:R-:W-:Y:S01]  /*35af0*/  IMAD.MOV.U32 R59, RZ, RZ, 0x1000 ;  /* 0x00001000ff3b7424 */ /* 0x000fe200078e00ff */
[----:B------:R-:W-:Y:S01]  /*35b00*/  WARPGROUP.ARRIVE ;  /* 0x00000000000079c5 */ /* 0x000fe20000000000 */
        /* <DEDUP_REMOVED lines=8> */
[----:B--2---:R-:W-:Y:S01]  /*35b90*/  IMAD.IADD R56, R59, 0x1, R56 ;  /* 0x000000013b387824 */ /* 0x004fe200078e0238 */
        /* <DEDUP_REMOVED lines=18> */
.L_x_6638:
[----:B------:R-:W-:Y:S05]  /*35cc0*/  BSYNC B2 ;  /* 0x0000000000027941 */ /* 0x000fea0003800000 */
.L_x_6637:
        /* <DEDUP_REMOVED lines=12> */
[----:B0-----:R-:W4:Y:S04]  /*35d90*/  LD.E R9, desc[UR4][R14.64+0x24] ;  /* 0x000024040e097980 */ /* 0x001f28000c101900 */
[----:B------:R0:W3:Y:S04]  /*35da0*/  LD.E R69, desc[UR4][R6.64] ;  /* 0x0000000406457980 */ /* 0x0000e8000c101900 */
[----:B--2---:R-:W2:Y:S01]  /*35db0*/  LD.E.64 R10, desc[UR4][R10.64] ;  /* 0x000000040a0a7980 */ /* 0x004ea2000c101b00 */
[----:B----4-:R-:W-:-:S13]  /*35dc0*/  ISETP.NE.AND P0, PT, R9, 0x1, PT ;  /* 0x000000010900780c */ /* 0x010fda0003f05270 */
[C---:B------:R-:W-:Y:S02]  /*35dd0*/  @P0 R2UR UR6, R4.reuse ;  /* 0x00000000040602ca */ /* 0x040fe400000e0000 */
[C---:B------:R-:W-:Y:S02]  /*35de0*/  @P0 R2UR UR7, R5.reuse ;  /* 0x00000000050702ca */ /* 0x040fe400000e0000 */
[C---:B------:R-:W-:Y:S02]  /*35df0*/  R2UR UR14, R4.reuse ;  /* 0x00000000040e72ca */ /* 0x040fe400000e0000 */
[----:B------:R-:W-:Y:S02]  /*35e00*/  R2UR UR15, R5 ;  /* 0x00000000050f72ca */ /* 0x000fe400000e0000 */
[----:B------:R-:W-:-:S07]  /*35e10*/  R2UR UR10, R4 ;  /* 0x00000000040a72ca */ /* 0x000fce00000e0000 */
[----:B------:R-:W4:Y:S01]  /*35e20*/  @P0 LD.E R63, desc[UR6][R14.64+0x2c] ;  /* 0x00002c060e3f0980 */ /* 0x000f22000c101900 */
[C---:B------:R-:W-:Y:S02]  /*35e30*/  R2UR UR6, R4.reuse ;  /* 0x00000000040672ca */ /* 0x040fe400000e0000 */
[C---:B------:R-:W-:Y:S01]  /*35e40*/  R2UR UR7, R5.reuse ;  /* 0x00000000050772ca */ /* 0x040fe200000e0000 */
[----:B------:R-:W3:Y:S01]  /*35e50*/  LD.E R9, desc[UR14][R14.64+0x18] ;  /* 0x0000180e0e097980 */ /* 0x000ee2000c101900 */
[C---:B------:R-:W-:Y:S02]  /*35e60*/  R2UR UR11, R5.reuse ;  /* 0x00000000050b72ca */ /* 0x040fe400000e0000 */
[C---:B------:R-:W-:Y:S02]  /*35e70*/  R2UR UR8, R4.reuse ;  /* 0x00000000040872ca */ /* 0x040fe400000e0000 */
[----:B------:R-:W-:Y:S02]  /*35e80*/  R2UR UR9, R5 ;  /* 0x00000000050972ca */ /* 0x000fe400000e0000 */
[----:B------:R-:W-:-:S02]  /*35e90*/  R2UR UR12, R4 ;  /* 0x00000000040c72ca */ /* 0x000fc400000e0000 */
[----:B------:R-:W-:-:S05]  /*35ea0*/  R2UR UR13, R5 ;  /* 0x00000000050d72ca */ /* 0x000fca00000e0000 */
[----:B------:R-:W4:Y:S04]  /*35eb0*/  LD.E R57, desc[UR10][R14.64+0xc] ;  /* 0x00000c0a0e397980 */ /* 0x000f28000c101900 */
[----:B------:R-:W4:Y:S04]  /*35ec0*/  LD.E R58, desc[UR8][R14.64+0x10] ;  /* 0x000010080e3a7980 */ /* 0x000f28000c101900 */
[----:B------:R-:W4:Y:S04]  /*35ed0*/  LD.E R59, desc[UR12][R14.64+0x14] ;  /* 0x0000140c0e3b7980 */ /* 0x000f28000c101900 */
[----:B--2---:R-:W2:Y:S01]  /*35ee0*/  LD.E R56, desc[UR4][R10.64] ;  /* 0x000000040a387980 */ /* 0x004ea2000c101900 */
[----:B------:R-:W-:-:S02]  /*35ef0*/  @P0 R2UR UR4, R4 ;  /* 0x00000000040402ca */ /* 0x000fc400000e0000 */
[----:B------:R-:W-:Y:S01]  /*35f00*/  @P0 R2UR UR5, R5 ;  /* 0x00000000050502ca */ /* 0x000fe200000e0000 */
[----:B------:R-:W2:-:S12]  /*35f10*/  LD.E R10, desc[UR6][R14.64+0x4] ;  /* 0x000004060e0a7980 */ /* 0x000e98000c101900 */
[----:B------:R-:W2:Y:S01]  /*35f20*/  @P0 LD.E R65, desc[UR4][R14.64+0x28] ;  /* 0x000028040e410980 */ /* 0x000ea2000c101900 */
[----:B------:R-:W-:Y:S02]  /*35f30*/  R2UR UR4, R4 ;  /* 0x00000000040472ca */ /* 0x000fe400000e0000 */
[----:B------:R-:W-:-:S13]  /*35f40*/  R2UR UR5, R5 ;  /* 0x00000000050572ca */ /* 0x000fda00000e0000 */
[----:B------:R-:W2:Y:S01]  /*35f50*/  LD.E R7, desc[UR4][R14.64+0x8] ;  /* 0x000008040e077980 */ /* 0x000ea2000c101900 */
[----:B------:R-:W-:Y:S01]  /*35f60*/  IMAD.SHL.U32 R70, R0, 0x40, RZ ;  /* 0x0000004000467824 */ /* 0x000fe200078e00ff */
[----:B---3--:R-:W-:Y:S01]  /*35f70*/  ISETP.GE.AND P1, PT, R9, 0x1, PT ;  /* 0x000000010900780c */ /* 0x008fe20003f26270 */
[----:B------:R-:W-:Y:S02]  /*35f80*/  BSSY B2, `(.L_x_6639) ;  /* 0x0000088000027945 */ /* 0x000fe40003800000 */
[----:B----4-:R-:W-:Y:S02]  /*35f90*/  IMAD.IADD R59, R59, 0x1, -R70 ;  /* 0x000000013b3b7824 */ /* 0x010fe400078e0a46 */
[-C--:B--2---:R-:W-:Y:S01]  /*35fa0*/  FMUL.FTZ R64, R37, R56.reuse ;  /* 0x0000003825407220 */ /* 0x084fe20000410000 */
[----:B------:R-:W-:Y:S01]  /*35fb0*/  SHF.R.S32.HI R37, RZ, 0x1f, R68 ;  /* 0x0000001fff257819 */ /* 0x000fe20000011444 */
[-C--:B0-----:R-:W-:Y:S01]  /*35fc0*/  FMUL.FTZ R6, R26, R56.reuse ;  /* 0x000000381a067220 */ /* 0x081fe20000410000 */
[----:B------:R-:W-:-:S02]  /*35fd0*/  FMUL.FTZ R26, R35, R56 ;  /* 0x00000038231a7220 */ /* 0x000fc40000410000 */
[----:B------:R-:W-:Y:S01]  /*35fe0*/  LEA.HI R35, R37, R68, RZ, 0x7 ;  /* 0x0000004425237211 */ /* 0x000fe200078f38ff */
[-C--:B------:R-:W-:Y:S01]  /*35ff0*/  FMUL.FTZ R61, R29, R56.reuse ;  /* 0x000000381d3d7220 */ /* 0x080fe20000410000 */
[-C--:B------:R-:W-:Y:S02]  /*36000*/  FMUL.FTZ R29, R39, R56.reuse ;  /* 0x00000038271d7220 */ /* 0x080fe40000410000 */
[----:B------:R-:W-:Y:S01]  /*36010*/  LOP3.LUT R39, R35, 0xffffff80, RZ, 0xc0, !PT ;  /* 0xffffff8023277812 */ /* 0x000fe200078ec0ff */
[----:B------:R-:W-:-:S04]  /*36020*/  FMUL.FTZ R62, R36, R56 ;  /* 0x00000038243e7220 */ /* 0x000fc80000410000 */
[----:B------:R-:W-:Y:S02]  /*36030*/  IMAD.IADD R39, R68, 0x1, -R39 ;  /* 0x0000000144277824 */ /* 0x000fe400078e0a27 */
[----:B------:R-:W-:Y:S01]  /*36040*/  FMUL.FTZ R20, R27, R56 ;  /* 0x000000381b147220 */ /* 0x000fe20000410000 */
[----:B------:R-:W-:Y:S01]  /*36050*/  LEA.HI R37, R37, R68, RZ, 0x2 ;  /* 0x0000004425257211 */ /* 0x000fe200078f10ff */
[-C--:B------:R-:W-:Y:S01]  /*36060*/  FMUL.FTZ R27, R28, R56.reuse ;  /* 0x000000381c1b7220 */ /* 0x080fe20000410000 */
[----:B------:R-:W-:Y:S01]  /*36070*/  SHF.R.S32.HI R36, RZ, 0x1f, R39 ;  /* 0x0000001fff247819 */ /* 0x000fe20000011427 */
[-C--:B------:R-:W-:Y:S01]  /*36080*/  FMUL.FTZ R28, R38, R56.reuse ;  /* 0x00000038261c7220 */ /* 0x080fe20000410000 */
[-C--:B------:R-:W-:Y:S01]  /*36090*/  FMUL.FTZ R67, R41, R56.reuse ;  /* 0x0000003829437220 */ /* 0x080fe20000410000 */
[----:B------:R-:W-:Y:S02]  /*360a0*/  LOP3.LUT R41, R37, 0xfffffffc, RZ, 0xc0, !PT ;  /* 0xfffffffc25297812 */ /* 0x000fe400078ec0ff */
[----:B------:R-:W-:Y:S01]  /*360b0*/  LEA.HI R38, R36, R39, RZ, 0x2 ;  /* 0x0000002724267211 */ /* 0x000fe200078f10ff */
[----:B------:R-:W-:-:S03]  /*360c0*/  FMUL.FTZ R66, R40, R56 ;  /* 0x0000003828427220 */ /* 0x000fc60000410000 */
[--C-:B------:R-:W-:Y:S02]  /*360d0*/  SHF.R.S32.HI R37, RZ, 0x2, R38.reuse ;  /* 0x00000002ff257819 */ /* 0x100fe40000011426 */
[----:B------:R-:W-:Y:S01]  /*360e0*/  SHF.R.S32.HI R40, RZ, 0x1f, R38 ;  /* 0x0000001fff287819 */ /* 0x000fe20000011426 */
[----:B------:R-:W-:Y:S02]  /*360f0*/  IMAD.IADD R41, R68, 0x1, -R41 ;  /* 0x0000000144297824 */ /* 0x000fe400078e0a29 */
[-C--:B------:R-:W-:Y:S01]  /*36100*/  FMUL.FTZ R11, R24, R56.reuse ;  /* 0x00000038180b7220 */ /* 0x080fe20000410000 */
[-C--:B------:R-:W-:Y:S01]  /*36110*/  FMUL.FTZ R24, R31, R56.reuse ;  /* 0x000000381f187220 */ /* 0x080fe20000410000 */
[----:B------:R-:W-:Y:S01]  /*36120*/  LEA.HI R36, R36, R39, RZ, 0x5 ;  /* 0x0000002724247211 */ /* 0x000fe200078f28ff */
[-C--:B------:R-:W-:Y:S01]  /*36130*/  FMUL.FTZ R31, R32, R56.reuse ;  /* 0x00000038201f7220 */ /* 0x080fe20000410000 */
[----:B------:R-:W-:Y:S01]  /*36140*/  LEA.HI R40, R40, R37, RZ, 0x3 ;  /* 0x0000002528287211 */ /* 0x000fe200078f18ff */
[----:B------:R-:W-:Y:S01]  /*36150*/  FMUL.FTZ R32, R42, R56 ;  /* 0x000000382a207220 */ /* 0x000fe20000410000 */
[----:B------:R-:W-:-:S02]  /*36160*/  LEA.HI R42, R41, R41, RZ, 0x1 ;  /* 0x00000029292a7211 */ /* 0x000fc400078f08ff */
[----:B------:R-:W-:Y:S02]  /*36170*/  SHF.R.S32.HI R36, RZ, 0x5, R36 ;  /* 0x00000005ff247819 */ /* 0x000fe40000011424 */
[----:B------:R-:W-:Y:S02]  /*36180*/  LOP3.LUT R40, R40, 0xfffffff8, RZ, 0xc0, !PT ;  /* 0xfffffff828287812 */ /* 0x000fe400078ec0ff */
[----:B------:R-:W-:Y:S01]  /*36190*/  LOP3.LUT R42, R42, 0x1ffffffe, RZ, 0xc0, !PT ;  /* 0x1ffffffe2a2a7812 */ /* 0x000fe200078ec0ff */
[----:B------:R-:W-:Y:S02]  /*361a0*/  IMAD R69, R69, 0x4, R36 ;  /* 0x0000000445457824 */ /* 0x000fe400078e0224 */
[----:B------:R-:W-:Y:S02]  /*361b0*/  IMAD.IADD R40, R37, 0x1, -R40 ;  /* 0x0000000125287824 */ /* 0x000fe400078e0a28 */
[----:B------:R-:W-:Y:S02]  /*361c0*/  IMAD.IADD R42, R41, 0x1, -R42 ;  /* 0x00000001292a7824 */ /* 0x000fe400078e0a2a */
[----:B------:R-:W-:-:S04]  /*361d0*/  IMAD.U32 R41, R69, 0x10, R40 ;  /* 0x0000001045297824 */ /* 0x000fc800078e0028 */
[----:B------:R-:W-:-:S04]  /*361e0*/  IMAD R68, R42, 0x8, R41 ;  /* 0x000000082a447824 */ /* 0x000fc800078e0229 */
[----:B------:R-:W-:-:S04]  /*361f0*/  @P0 IMAD.HI.U32 R40, R68, R65, RZ ;  /* 0x0000004144280227 */ /* 0x000fc800078e00ff */
[-C--:B------:R-:W-:Y:S01]  /*36200*/  FMUL.FTZ R21, R30, R56.reuse ;  /* 0x000000381e157220 */ /* 0x080fe20000410000 */
[-C--:B------:R-:W-:Y:S01]  /*36210*/  FMUL.FTZ R30, R43, R56.reuse ;  /* 0x000000382b1e7220 */ /* 0x080fe20000410000 */
[----:B------:R-:W-:Y:S01]  /*36220*/  @P0 SHF.R.U32.HI R68, RZ, R63, R40 ;  /* 0x0000003fff440219 */ /* 0x000fe20000011628 */
[-C--:B------:R-:W-:Y:S01]  /*36230*/  FMUL.FTZ R43, R44, R56.reuse ;  /* 0x000000382c2b7220 */ /* 0x080fe20000410000 */
[-C--:B------:R-:W-:Y:S01]  /*36240*/  FMUL.FTZ R44, R45, R56.reuse ;  /* 0x000000382d2c7220 */ /* 0x080fe20000410000 */
[----:B------:R-:W-:Y:S02]  /*36250*/  LOP3.LUT R38, R38, 0x7ffffffc, RZ, 0xc0, !PT ;  /* 0x7ffffffc26267812 */ /* 0x000fe400078ec0ff */
[----:B------:R-:W0:Y:S01]  /*36260*/  SHFL.IDX PT, R45, R68, RZ, 0x1c1f ;  /* 0x001c1fff442d7589 */ /* 0x000e2200000e0000 */
[-C--:B------:R-:W-:Y:S01]  /*36270*/  FMUL.FTZ R36, R50, R56.reuse ;  /* 0x0000003832247220 */ /* 0x080fe20000410000 */
[----:B------:R-:W-:Y:S01]  /*36280*/  FMUL.FTZ R60, R25, R56 ;  /* 0x00000038193c7220 */ /* 0x000fe20000410000 */
[----:B------:R-:W-:-:S02]  /*36290*/  IMAD.IADD R50, R39, 0x1, -R38 ;  /* 0x0000000127327824 */ /* 0x000fc400078e0a26 */
[-C--:B------:R-:W-:Y:S01]  /*362a0*/  FMUL.FTZ R25, R34, R56.reuse ;  /* 0x0000003822197220 */ /* 0x080fe20000410000 */
        /* <DEDUP_REMOVED lines=9> */
[----:B------:R-:W-:Y:S01]  /*36340*/  IMAD R41, R50, -0x2, R41 ;  /* 0xfffffffe32297824 */ /* 0x000fe200078e0229 */
[----:B------:R-:W1:Y:S01]  /*36350*/  MUFU.TANH R11, R11 ;  /* 0x0000000b000b7308 */ /* 0x000e620000002400 */
[----:B------:R-:W-:Y:S01]  /*36360*/  FMUL.FTZ R52, R52, R56 ;  /* 0x0000003834347220 */ /* 0x000fe20000410000 */
[----:B------:R-:W-:-:S02]  /*36370*/  LOP3.LUT R38, RZ, R57, RZ, 0x33, !PT ;  /* 0x00000039ff267212 */ /* 0x000fc400078e33ff */
[----:B------:R-:W-:-:S04]  /*36380*/  IADD3 R41, -R10, R41, R7 ;  /* 0x000000290a297210 */ /* 0x000fc80007ffe107 */
[----:B------:R-:W2:Y:S01]  /*36390*/  MUFU.TANH R60, R60 ;  /* 0x0000003c003c7308 */ /* 0x000ea20000002400 */
[----:B------:R-:W-:-:S07]  /*363a0*/  FMUL.FTZ R48, R48, R56 ;  /* 0x0000003830307220 */ /* 0x000fce0000410000 */
        /* <DEDUP_REMOVED lines=28> */
[----:B------:R-:W-:-:S07]  /*36570*/  IMAD.IADD R58, R41, 0x1, R58 ;  /* 0x00000001293a7824 */ /* 0x000fce00078e023a */
[----:B------:R1:W2:Y:S02]  /*36580*/  MUFU.TANH R47, R52 ;  /* 0x00000034002f7308 */ /* 0x0002a40000002400 */
[----:B-1----:R-:W-:-:S06]  /*36590*/  IMAD.IADD R52, R41, 0x1, R38 ;  /* 0x0000000129347824 */ /* 0x002fcc00078e0226 */
[----:B------:R1:W2:Y:S01]  /*365a0*/  MUFU.TANH R46, R48 ;  /* 0x00000030002e7308 */ /* 0x0002a20000002400 */
[--C-:B0-----:R-:W-:Y:S02]  /*365b0*/  IMAD.IADD R51, R52, 0x1, R45.reuse ;  /* 0x0000000134337824 */ /* 0x101fe400078e022d */
[----:B-1----:R-:W-:Y:S01]  /*365c0*/  IMAD.IADD R48, R58, 0x1, R45 ;  /* 0x000000013a307824 */ /* 0x002fe200078e022d */
[----:B---34-:R-:W-:Y:S06]  /*365d0*/  @!P1 BRA `(.L_x_6640) ;  /* 0x0000000000889947 */ /* 0x018fec0003800000 */
        /* <DEDUP_REMOVED lines=12> */
[----:B------:R-:W3:Y:S04]  /*366a0*/  LD.E R41, desc[UR4][R14.64+0x1c] ;  /* 0x00001c040e297980 */ /* 0x000ee8000c101900 */
[----:B------:R-:W4:Y:S01]  /*366b0*/  LD.E R45, desc[UR6][R14.64+0x20] ;  /* 0x000020060e2d7980 */ /* 0x000f22000c101900 */
[----:B---3--:R-:W-:-:S05]  /*366c0*/  IMAD.HI.U32 R38, R38, R41, RZ ;  /* 0x0000002926267227 */ /* 0x008fca00078e00ff */
[----:B----4-:R-:W-:-:S07]  /*366d0*/  SHF.R.U32.HI R38, RZ, R45, R38 ;  /* 0x0000002dff267219 */ /* 0x010fce0000011626 */
.L_x_6644:
[----:B------:R-:W-:Y:S05]  /*366e0*/  BSYNC B4 ;  /* 0x0000000000047941 */ /* 0x000fea0003800000 */
.L_x_6643:
[----:B------:R-:W-:Y:S01]  /*366f0*/  LOP3.LUT R38, RZ, R38, RZ, 0x33, !PT ;  /* 0x00000026ff267212 */ /* 0x000fe200078e33ff */
[----:B------:R-:W-:Y:S06]  /*36700*/  BRA `(.L_x_6645) ;  /* 0x0000000000287947 */ /* 0x000fec0003800000 */
.L_x_6642:
[----:B------:R-:W-:-:S13]  /*36710*/  ISETP.NE.AND P0, PT, R9, 0x1, PT ;  /* 0x000000010900780c */ /* 0x000fda0003f05270 */
        /* <DEDUP_REMOVED lines=9> */
.L_x_6645:
[----:B------:R-:W-:Y:S05]  /*367b0*/  BSYNC B3 ;  /* 0x0000000000037941 */ /* 0x000fea0003800000 */
.L_x_6641:
[----:B------:R-:W-:-:S04]  /*367c0*/  IMAD R41, R9, R38, -R70 ;  /* 0x0000002609297224 */ /* 0x000fc800078e0a46 */
[----:B------:R-:W-:-:S05]  /*367d0*/  IMAD R38, R50, -0x2, R41 ;  /* 0xfffffffe32267824 */ /* 0x000fca00078e0229 */
[----:B------:R-:W-:Y:S02]  /*367e0*/  VIMNMX R51, R51, R38, !PT ;  /* 0x0000002633337248 */ /* 0x000fe40007fe0100 */
[----:B------:R-:W-:-:S07]  /*367f0*/  VIADDMNMX R48, R38, R9, R48, PT ;  /* 0x0000000926307246 */ /* 0x000fce0003800130 */
.L_x_6640:
[----:B------:R-:W-:Y:S05]  /*36800*/  BSYNC B2 ;  /* 0x0000000000027941 */ /* 0x000fea0003800000 */
.L_x_6639:
        /* <DEDUP_REMOVED lines=11> */
[----:B--2---:R-:W-:Y:S02]  /*368c0*/  FSEL R60, R60, -INF , !P3 ;  /* 0xff8000003c3c7808 */ /* 0x004fe40005800000 */
[----:B------:R-:W-:-:S02]  /*368d0*/  P2R R63, PR, RZ, 0x10 ;  /* 0x00000010ff3f7803 */ /* 0x000fc40000000000 */
[C---:B------:R-:W-:Y:S02]  /*368e0*/  ISETP.LT.OR P2, PT, R48.reuse, 0x11, P2 ;  /* 0x000000113000780c */ /* 0x040fe40001741670 */
        /* <DEDUP_REMOVED lines=62> */
[----:B------:R-:W-:Y:S01]  /*36cd0*/  ISETP.GE.AND P6, PT, R9, 0x1, PT ;  /* 0x000000010900780c */ /* 0x000fe20003fc6270 */
[--C-:B0-----:R-:W-:Y:S02]  /*36ce0*/  IMAD.IADD R56, R58, 0x1, R11.reuse ;  /* 0x000000013a387824 */ /* 0x101fe400078e020b */
[----:B------:R-:W-:-:S10]  /*36cf0*/  IMAD.IADD R51, R52, 0x1, R11 ;  /* 0x0000000134337824 */ /* 0x000fd400078e020b */
        /* <DEDUP_REMOVED lines=17> */
.L_x_6651:
[----:B------:R-:W-:Y:S05]  /*36e10*/  BSYNC B4 ;  /* 0x0000000000047941 */ /* 0x000fea0003800000 */
.L_x_6650:
[----:B------:R-:W-:Y:S01]  /*36e20*/  LOP3.LUT R10, RZ, R10, RZ, 0x33, !PT ;  /* 0x0000000aff0a7212 */ /* 0x000fe200078e33ff */
[----:B------:R-:W-:Y:S06]  /*36e30*/  BRA `(.L_x_6652) ;  /* 0x0000000000287947 */ /* 0x000fec0003800000 */
.L_x_6649:
        /* <DEDUP_REMOVED lines=10> */
.L_x_6652:
[----:B------:R-:W-:Y:S05]  /*36ee0*/  BSYNC B3 ;  /* 0x0000000000037941 */ /* 0x000fea0003800000 */
.L_x_6648:
[----:B------:R-:W-:-:S04]  /*36ef0*/  IMAD R7, R9, R10, -R70 ;  /* 0x0000000a09077224 */ /* 0x000fc800078e0a46 */
[----:B------:R-:W-:-:S05]  /*36f00*/  IMAD R50, R50, -0x2, R7 ;  /* 0xfffffffe32327824 */ /* 0x000fca00078e0207 */
[----:B------:R-:W-:Y:S02]  /*36f10*/  VIADDMNMX R56, R50, R9, R56, PT ;  /* 0x0000000932387246 */ /* 0x000fe40003800138 */
[----:B------:R-:W-:-:S07]  /*36f20*/  VIMNMX R51, R51, R50, !PT ;  /* 0x0000003233337248 */ /* 0x000fce0007fe0100 */
.L_x_6647:
[----:B------:R-:W-:Y:S05]  /*36f30*/  BSYNC B2 ;  /* 0x0000000000027941 */ /* 0x000fea0003800000 */
.L_x_6646:
[C---:B------:R-:W-:Y:S02]  /*36f40*/  ISETP.GT.AND P0, PT, R51.reuse, 0x1, !P0 ;  /* 0x000000013300780c */ /* 0x040fe40004704270 */
[----:B------:R-:W-:Y:S02]  /*36f50*/  ISETP.NE.AND P6, PT, R62, RZ, PT ;  /* 0x000000ff3e00720c */ /* 0x000fe40003fc5270 */
[----:B------:R-:W-:Y:S02]  /*36f60*/  ISETP.LT.OR P0, PT, R56, 0x2, P0 ;  /* 0x000000023800780c */ /* 0x000fe40000701670 */
[----:B------:R-:W-:Y:S02]  /*36f70*/  ISETP.GT.AND P1, PT, R51, 0x8, !P1 ;  /* 0x000000083300780c */ /* 0x000fe40004f24270 */
[----:B------:R-:W-:Y:S02]  /*36f80*/  FSEL R9, R20, -INF , !P0 ;  /* 0xff80000014097808 */ /* 0x000fe40004000000 */
[----:B------:R-:W-:-:S02]  /*36f90*/  ISETP.NE.AND P0, PT, R57, RZ, PT ;  /* 0x000000ff3900720c */ /* 0x000fc40003f05270 */
[----:B------:R-:W-:Y:S02]  /*36fa0*/  R2UR UR4, R4 ;  /* 0x00000000040472ca */ /* 0x000fe400000e0000 */
[----:B------:R-:W-:Y:S02]  /*36fb0*/  ISETP.GT.AND P0, PT, R51, 0x9, !P0 ;  /* 0x000000093300780c */ /* 0x000fe40004704270 */
[----:B------:R-:W-:Y:S02]  /*36fc0*/  R2UR UR5, R5 ;  /* 0x00000000050572ca */ /* 0x000fe400000e0000 */
[C---:B------:R-:W-:Y:S02]  /*36fd0*/  ISETP.LT.OR P0, PT, R56.reuse, 0xa, P0 ;  /* 0x0000000a3800780c */ /* 0x040fe40000701670 */
[----:B------:R-:W-:Y:S02]  /*36fe0*/  ISETP.LT.OR P1, PT, R56, 0x9, P1 ;  /* 0x000000093800780c */ /* 0x000fe40000f21670 */
[----:B------:R-:W-:-:S02]  /*36ff0*/  FSEL R24, R24, -INF , !P0 ;  /* 0xff80000018187808 */ /* 0x000fc40004000000 */
[----:B------:R-:W-:Y:S02]  /*37000*/  ISETP.NE.AND P0, PT, R63, RZ, PT ;  /* 0x000000ff3f00720c */ /* 0x000fe40003f05270 */
        /* <DEDUP_REMOVED lines=19> */
[----:B------:R-:W-:Y:S02]  /*37140*/  ISETP.NE.AND P6, PT, R59, RZ, PT ;  /* 0x000000ff3b00720c */ /* 0x000fe40003fc5270 */
[----:B------:R-:W-:-:S04]  /*37150*/  ISETP.GT.AND P0, PT, R51, 0x20, !P0 ;  /* 0x000000203300780c */ /* 0x000fc80004704270 */
[----:B------:R-:W-:-:S04]  /*37160*/  ISETP.LT.OR P0, PT, R56, 0x21, P0 ;  /* 0x000000213800780c */ /* 0x000fc80000701670 */
[----:B------:R-:W-:Y:S02]  /*37170*/  FSEL R32, R32, -INF , !P0 ;  /* 0xff80000020207808 */ /* 0x000fe40004000000 */
[----:B------:R-:W-:-:S04]  /*37180*/  ISETP.NE.AND P0, PT, R55, RZ, PT ;  /* 0x000000ff3700720c */ /* 0x000fc80003f05270 */
[----:B------:R-:W-:-:S04]  /*37190*/  ISETP.GT.AND P0, PT, R51, RZ, !P0 ;  /* 0x000000ff3300720c */ /* 0x000fc80004704270 */
[----:B------:R-:W-:-:S04]  /*371a0*/  ISETP.LT.OR P0, PT, R56, 0x1, P0 ;  /* 0x000000013800780c */ /* 0x000fc80000701670 */
[----:B------:R-:W-:Y:S02]  /*371b0*/  FSEL R52, R6, -INF , !P0 ;  /* 0xff80000006347808 */ /* 0x000fe40004000000 */
[----:B------:R-:W2:Y:S01]  /*371c0*/  LDL.64 R6, [R12+0x70] ;  /* 0x000070000c067983 */ /* 0x000ea20000100a00 */
[----:B------:R-:W-:-:S03]  /*371d0*/  ISETP.NE.AND P0, PT, R66, RZ, PT ;  /* 0x000000ff4200720c */ /* 0x000fc60003f05270 */
[----:B--2---:R-:W2:Y:S01]  /*371e0*/  LD.E.64 R10, desc[UR4][R6.64] ;  /* 0x00000004060a7980 */ /* 0x004ea2000c101b00 */
[----:B------:R-:W-:-:S04]  /*371f0*/  ISETP.GT.AND P0, PT, R51, 0x21, !P0 ;  /* 0x000000213300780c */ /* 0x000fc80004704270 */
[C---:B------:R-:W-:Y:S02]  /*37200*/  ISETP.LT.OR P0, PT, R56.reuse, 0x22, P0 ;  /* 0x000000223800780c */ /* 0x040fe40000701670 */
[----:B------:R-:W-:Y:S02]  /*37210*/  ISETP.LT.OR P1, PT, R56, 0x29, P1 ;  /* 0x000000293800780c */ /* 0x000fe40000f21670 */
[----:B------:R-:W-:Y:S02]  /*37220*/  FSEL R30, R30, -INF , !P0 ;  /* 0xff8000001e1e7808 */ /* 0x000fe40004000000 */
[----:B------:R-:W-:Y:S02]  /*37230*/  ISETP.GT.AND P3, PT, R51, 0x30, !P3 ;  /* 0x000000303300780c */ /* 0x000fe40005f64270 */
[----:B------:R-:W-:Y:S02]  /*37240*/  ISETP.LT.OR P2, PT, R56, 0x2a, P2 ;  /* 0x0000002a3800780c */ /* 0x000fe40001741670 */
[----:B------:R-:W-:-:S02]  /*37250*/  FSEL R34, R34, -INF , !P1 ;  /* 0xff80000022227808 */ /* 0x000fc40004800000 */
[C---:B------:R-:W-:Y:S02]  /*37260*/  ISETP.GT.AND P4, PT, R51.reuse, 0x31, !P4 ;  /* 0x000000313300780c */ /* 0x040fe40006784270 */
[C---:B------:R-:W-:Y:S02]  /*37270*/  ISETP.GT.AND P5, PT, R51.reuse, 0x38, !P5 ;  /* 0x000000383300780c */ /* 0x040fe40006fa4270 */
[----:B------:R-:W-:Y:S02]  /*37280*/  ISETP.GT.AND P6, PT, R51, 0x39, !P6 ;  /* 0x000000393300780c */ /* 0x000fe400077c4270 */
[C---:B------:R-:W-:Y:S02]  /*37290*/  ISETP.LT.OR P3, PT, R56.reuse, 0x31, P3 ;  /* 0x000000313800780c */ /* 0x040fe40001f61670 */
[----:B------:R-:W-:Y:S02]  /*372a0*/  FSEL R51, R35, -INF , !P2 ;  /* 0xff80000023337808 */ /* 0x000fe40005000000 */
[----:B------:R-:W-:-:S02]  /*372b0*/  ISETP.LT.OR P4, PT, R56, 0x32, P4 ;  /* 0x000000323800780c */ /* 0x000fc40002781670 */
[----:B------:R-:W-:Y:S02]  /*372c0*/  FSEL R36, R36, -INF , !P3 ;  /* 0xff80000024247808 */ /* 0x000fe40005800000 */
[C---:B------:R-:W-:Y:S02]  /*372d0*/  ISETP.LT.OR P5, PT, R56.reuse, 0x39, P5 ;  /* 0x000000393800780c */ /* 0x040fe40002fa1670 */
[----:B------:R-:W-:Y:S02]  /*372e0*/  FSEL R53, R37, -INF , !P4 ;  /* 0xff80000025357808 */ /* 0x000fe40006000000 */
[----:B------:R-:W-:Y:S02]  /*372f0*/  ISETP.LT.OR P6, PT, R56, 0x3a, P6 ;  /* 0x0000003a3800780c */ /* 0x000fe400037c1670 */
[----:B------:R-:W-:Y:S01]  /*37300*/  FSEL R39, R39, -INF , !P5 ;  /* 0xff80000027277808 */ /* 0x000fe20006800000 */
[----:B------:R-:W3:Y:S01]  /*37310*/  LD.E R56, desc[UR4][R6.64+0x10] ;  /* 0x0000100406387980 */ /* 0x000ee2000c101900 */
[----:B------:R-:W-:-:S02]  /*37320*/  R2UR UR6, R4 ;  /* 0x00000000040672ca */ /* 0x000fc400000e0000 */
        /* <DEDUP_REMOVED lines=57> */
[----:B------:R-:W-:Y:S02]  /*376c0*/  FMUL.FTZ R37, R20, R11 ;  /* 0x0000000b14257220 */ /* 0x000fe40000410000 */
        /* <DEDUP_REMOVED lines=26> */
.L_x_6654:
[----:B------:R-:W-:Y:S05]  /*37870*/  BSYNC B2 ;  /* 0x0000000000027941 */ /* 0x000fea0003800000 */
.L_x_6653:
        /* <DEDUP_REMOVED lines=13> */
.L_x_6656:
[----:B------:R-:W-:Y:S05]  /*37950*/  BSYNC B2 ;  /* 0x0000000000027941 */ /* 0x000fea0003800000 */
.L_x_6655:
        /* <DEDUP_REMOVED lines=23> */
[-CC-:B------:R-:W-:Y:S01]  /*37ad0*/  FFMA.FTZ R9, R9, R11.reuse, -R14.reuse ;  /* 0x0000000b09097223 */ /* 0x180fe2000001080e */
[----:B------:R-:W0:Y:S01]  /*37ae0*/  MUFU.EX2 R49, R49 ;  /* 0x0000003100317308 */ /* 0x000e220000000800 */
[-CC-:B------:R-:W-:Y:S01]  /*37af0*/  FFMA.FTZ R50, R50, R11.reuse, -R14.reuse ;  /* 0x0000000b32327223 */ /* 0x180fe2000001080e */
[-C--:B------:R-:W-:Y:S01]  /*37b00*/  FFMA.FTZ R24, R24, R11.reuse, -R14 ;  /* 0x0000000b18187223 */ /* 0x080fe2000001080e */
[-C--:B------:R-:W-:Y:S01]  /*37b10*/  FFMA.FTZ R31, R31, R11.reuse, -R10 ;  /* 0x0000000b1f1f7223 */ /* 0x080fe2000001080a */
[-C--:B------:R-:W-:Y:S01]  /*37b20*/  FFMA.FTZ R8, R25, R11.reuse, -R14 ;  /* 0x0000000b19087223 */ /* 0x080fe2000001080e */
        /* <DEDUP_REMOVED lines=12> */
[-C--:B------:R-:W-:Y:S01]  /*37bf0*/  FFMA.FTZ R26, R26, R11.reuse, -R14 ;  /* 0x0000000b1a1a7223 */ /* 0x080fe2000001080e */
[-C--:B------:R-:W-:Y:S01]  /*37c00*/  FFMA.FTZ R10, R48, R11.reuse, -R10 ;  /* 0x0000000b300a7223 */ /* 0x080fe2000001080a */
        /* <DEDUP_REMOVED lines=9> */
[-CC-:B------:R-:W-:Y:S01]  /*37ca0*/  FFMA.FTZ R39, R39, R11.reuse, -R14.reuse ;  /* 0x0000000b27277223 */ /* 0x180fe2000001080e */
[----:B------:R-:W-:Y:S01]  /*37cb0*/  FFMA.FTZ R11, R54, R11, -R14 ;  /* 0x0000000b360b7223 */ /* 0x000fe2000001080e */
[----:B0-----:R-:W-:Y:S01]  /*37cc0*/  FADD.FTZ R15, R49, R20 ;  /* 0x00000014310f7221 */ /* 0x001fe20000010000 */
[----:B-1----:R-:W-:Y:S01]  /*37cd0*/  FADD.FTZ R14, R52, R21 ;  /* 0x00000015340e7221 */ /* 0x002fe20000010000 */
[----:B------:R-:W0:Y:S02]  /*37ce0*/  MUFU.EX2 R27, R27 ;  /* 0x0000001b001b7308 */ /* 0x000e240000000800 */
[----:B--2---:R-:W-:-:S06]  /*37cf0*/  FADD.FTZ R20, R60, R15 ;  /* 0x0000000f3c147221 */ /* 0x004fcc0000010000 */
[----:B------:R-:W-:Y:S01]  /*37d00*/  MUFU.EX2 R50, R50 ;  /* 0x0000003200327308 */ /* 0x000fe20000000800 */
[----:B---3--:R-:W-:-:S07]  /*37d10*/  FADD.FTZ R15, R161, R14 ;  /* 0x0000000ea10f7221 */ /* 0x008fce0000010000 */
        /* <DEDUP_REMOVED lines=11> */
[----:B------:R1:W-:Y:S08]  /*37dd0*/  MUFU.EX2 R174, R10 ;  /* 0x0000000a00ae7308 */ /* 0x0003f00000000800 */
[----:B------:R-:W2:Y:S01]  /*37de0*/  MUFU.EX2 R28, R28 ;  /* 0x0000001c001c7308 */ /* 0x000ea20000000800 */
[----:B-1----:R-:W-:Y:S01]  /*37df0*/  FADD.FTZ R10, R50, R15 ;  /* 0x0000000f320a7221 */ /* 0x002fe20000010000 */
[----:B0-----:R-:W-:-:S03]  /*37e00*/  FADD.FTZ R8, R38, R9 ;  /* 0x0000000926087221 */ /* 0x001fc60000010000 */
[----:B------:R-:W-:-:S03]  /*37e10*/  FADD.FTZ R10, R163, R10 ;  /* 0x0000000aa30a7221 */ /* 0x000fc60000010000 */
[----:B------:R-:W0:Y:S01]  /*37e20*/  MUFU.EX2 R25, R40 ;  /* 0x0000002800197308 */ /* 0x000e220000000800 */
[----:B------:R-:W-:-:S04]  /*37e30*/  FADD.FTZ R15, R165, R10 ;  /* 0x0000000aa50f7221 */ /* 0x000fc80000010000 */
[----:B------:R-:W-:-:S03]  /*37e40*/  FADD.FTZ R15, R26, R15 ;  /* 0x0000000f1a0f7221 */ /* 0x000fc60000010000 */
        /* <DEDUP_REMOVED lines=63> */
[----:B------:R3:W-:Y:S04]  /*38240*/  STSM.16.M88.4 [R14], R160 ;  /* 0x000000a00e007844 */ /* 0x0007e80000000200 */
        /* <DEDUP_REMOVED lines=195> */
[----:B--2---:R-:W-:Y:S02]  /*38e80*/  FMUL.FTZ R35, R35, R6 ;  /* 0x0000000623237220 */ /* 0x004fe40000410000 */
        /* <DEDUP_REMOVED lines=70> */
[----:B------:R2:W-:Y:S04]  /*392f0*/  ST.E desc[UR4][R8.64+0xa8], R15 ;  /* 0x0000a80f08007985 */ /* 0x0005e8000c101904 */
[----:B------:R-:W-:Y:S04]  /*39300*/  ST.E desc[UR18][R8.64+0xf4], R31 ;  /* 0x0000f41f08007985 */ /* 0x000fe8000c101912 */
[----:B------:R-:W-:Y:S04]  /*39310*/  ST.E desc[UR10][R8.64+0x114], R21 ;  /* 0x0001141508007985 */ /* 0x000fe8000c10190a */
[----:B------:R-:W-:Y:S04]  /*39320*/  ST.E desc[UR12][R8.64+0x120], R25 ;  /* 0x0001201908007985 */ /* 0x000fe8000c10190c */
[----:B------:R-:W-:Y:S04]  /*39330*/  ST.E desc[UR14][R8.64+0x124], R27 ;  /* 0x0001241b08007985 */ /* 0x000fe8000c10190e */
[----:B------:R-:W-:Y:S04]  /*39340*/  ST.E desc[UR16][R8.64+0x130], R29 ;  /* 0x0001301d08007985 */ /* 0x000fe8000c101910 */
[----:B------:R-:W-:Y:S04]  /*39350*/  ST.E desc[UR4][R8.64+0x1f4], R35 ;  /* 0x0001f42308007985 */ /* 0x000fe8000c101904 */
[----:B------:R0:W-:Y:S04]  /*39360*/  ST.E desc[UR4][R8.64+0xac], R7 ;  /* 0x0000ac0708007985 */ /* 0x0001e8000c101904 */
[----:B------:R1:W-:Y:S01]  /*39370*/  ST.E desc[UR4][R8.64+0xb8], R11 ;  /* 0x0000b80b08007985 */ /* 0x0003e2000c101904 */
[----:B--2---:R-:W-:-:S05]  /*39380*/  FMUL.FTZ R15, R37, R6 ;  /* 0x00000006250f7220 */ /* 0x004fca0000410000 */
[----:B------:R2:W-:Y:S04]  /*39390*/  ST.E desc[UR4][R8.64+0xbc], R15 ;  /* 0x0000bc0f08007985 */ /* 0x0005e8000c101904 */
[----:B------:R-:W0:Y:S02]  /*393a0*/  LD.E R6, desc[UR6][R8.64+0xc8] ;  /* 0x0000c80608067980 */ /* 0x000e24000c101900 */
[----:B0-----:R-:W-:-:S05]  /*393b0*/  FMUL.FTZ R7, R37, R6 ;  /* 0x0000000625077220 */ /* 0x001fca0000410000 */
[----:B------:R0:W-:Y:S04]  /*393c0*/  ST.E desc[UR4][R8.64+0xc8], R7 ;  /* 0x0000c80708007985 */ /* 0x0001e8000c101904 */
[----:B------:R-:W1:Y:S02]  /*393d0*/  LD.E R6, desc[UR6][R8.64+0xcc] ;  /* 0x0000cc0608067980 */ /* 0x000e64000c101900 */
[----:B-1----:R-:W-:-:S05]  /*393e0*/  FMUL.FTZ R11, R37, R6 ;  /* 0x00000006250b7220 */ /* 0x002fca0000410000 */
[----:B------:R1:W-:Y:S04]  /*393f0*/  ST.E desc[UR4][R8.64+0xcc], R11 ;  /* 0x0000cc0b08007985 */ /* 0x0003e8000c101904 */
[----:B------:R-:W2:Y:S02]  /*39400*/  LD.E R6, desc[UR6][R8.64+0xd8] ;  /* 0x0000d80608067980 */ /* 0x000ea4000c101900 */
        /* <DEDUP_REMOVED lines=100> */
[----:B------:R-:W-:Y:S04]  /*39a50*/  ST.E desc[UR4][R8.64+0x1dc], R15 ;  /* 0x0001dc0f08007985 */ /* 0x000fe8000c101904 */
        /* <DEDUP_REMOVED lines=9> */
[----:B------:R-:W2:Y:S02]  /*39af0*/  LD.E R6, desc[UR6][R8.64+0x1fc] ;  /* 0x0001fc0608067980 */ /* 0x000ea4000c101900 */
[----:B--2---:R-:W-:-:S05]  /*39b00*/  FMUL.FTZ R37, R37, R6 ;  /* 0x0000000625257220 */ /* 0x004fca0000410000 */
[----:B------:R2:W-:Y:S04]  /*39b10*/  ST.E desc[UR4][R8.64+0x1fc], R37 ;  /* 0x0001fc2508007985 */ /* 0x0005e8000c101904 */
[----:B0-----:R-:W3:Y:S04]  /*39b20*/  LDL.64 R6, [R12+0x88] ;  /* 0x000088000c067983 */ /* 0x001ee80000100a00 */
[----:B-1----:R-:W4:Y:S04]  /*39b30*/  LDL.64 R10, [R12] ;  /* 0x000000000c0a7983 */ /* 0x002f280000100a00 */
[----:B------:R-:W2:Y:S04]  /*39b40*/  LDL.64 R14, [R12+0x90] ;  /* 0x000090000c0e7983 */ /* 0x000ea80000100a00 */
[----:B---3--:R-:W3:Y:S04]  /*39b50*/  LD.E R25, desc[UR4][R6.64] ;  /* 0x0000000406197980 */ /* 0x008ee8000c101900 */
[----:B----4-:R-:W4:Y:S04]  /*39b60*/  LD.E R11, desc[UR6][R10.64] ;  /* 0x000000060a0b7980 */ /* 0x010f28000c101900 */
[----:B--2---:R-:W4:Y:S04]  /*39b70*/  LD.E.64 R8, desc[UR4][R14.64] ;  /* 0x000000040e087980 */ /* 0x004f28000c101b00 */
[----:B---3--:R-:W-:Y:S04]  /*39b80*/  ST.E desc[UR8][R6.64], R25 ;  /* 0x0000001906007985 */ /* 0x008fe8000c101908 */
[----:B------:R-:W2:Y:S04]  /*39b90*/  LD.E R21, desc[UR10][R6.64+0x4] ;  /* 0x0000040a06157980 */ /* 0x000ea8000c101900 */
[----:B--2---:R0:W-:Y:S04]  /*39ba0*/  ST.E desc[UR4][R6.64+0x4], R21 ;  /* 0x0000041506007985 */ /* 0x0041e8000c101904 */
[----:B------:R-:W2:Y:S04]  /*39bb0*/  LD.E R27, desc[UR6][R6.64+0x8] ;  /* 0x00000806061b7980 */ /* 0x000ea8000c101900 */
[----:B--2---:R1:W-:Y:S04]  /*39bc0*/  ST.E desc[UR4][R6.64+0x8], R27 ;  /* 0x0000081b06007985 */ /* 0x0043e8000c101904 */
[----:B------:R-:W2:Y:S04]  /*39bd0*/  LD.E R29, desc[UR6][R6.64+0xc] ;  /* 0x00000c06061d7980 */ /* 0x000ea8000c101900 */
[----:B--2---:R-:W-:Y:S04]  /*39be0*/  ST.E desc[UR4][R6.64+0xc], R29 ;  /* 0x00000c1d06007985 */ /* 0x004fe8000c101904 */
[----:B------:R-:W2:Y:S04]  /*39bf0*/  LD.E R15, desc[UR6][R6.64+0x10] ;  /* 0x00001006060f7980 */ /* 0x000ea8000c101900 */
[----:B--2---:R2:W-:Y:S04]  /*39c00*/  ST.E desc[UR4][R6.64+0x10], R15 ;  /* 0x0000100f06007985 */ /* 0x0045e8000c101904 */
[----:B0-----:R-:W3:Y:S04]  /*39c10*/  LD.E R21, desc[UR6][R6.64+0x14] ;  /* 0x0000140606157980 */ /* 0x001ee8000c101900 */
[----:B---3--:R0:W-:Y:S04]  /*39c20*/  ST.E desc[UR4][R6.64+0x14], R21 ;  /* 0x0000141506007985 */ /* 0x0081e8000c101904 */
[----:B------:R-:W3:Y:S04]  /*39c30*/  LD.E R25, desc[UR6][R6.64+0x18] ;  /* 0x0000180606197980 */ /* 0x000ee8000c101900 */
[----:B---3--:R3:W-:Y:S04]  /*39c40*/  ST.E desc[UR4][R6.64+0x18], R25 ;  /* 0x0000181906007985 */ /* 0x0087e8000c101904 */
[----:B-1----:R-:W4:Y:S04]  /*39c50*/  LD.E R27, desc[UR6][R6.64+0x1c] ;  /* 0x00001c06061b7980 */ /* 0x002f28000c101900 */
[----:B----4-:R1:W-:Y:S04]  /*39c60*/  ST.E desc[UR4][R6.64+0x1c], R27 ;  /* 0x00001c1b06007985 */ /* 0x0103e8000c101904 */
[----:B--2---:R-:W2:Y:S04]  /*39c70*/  LD.E R15, desc[UR6][R6.64+0x20] ;  /* 0x00002006060f7980 */ /* 0x004ea8000c101900 */
[----:B--2---:R2:W-:Y:S04]  /*39c80*/  ST.E desc[UR4][R6.64+0x20], R15 ;  /* 0x0000200f06007985 */ /* 0x0045e8000c101904 */
[----:B0-----:R-:W4:Y:S04]  /*39c90*/  LD.E R21, desc[UR6][R6.64+0x24] ;  /* 0x0000240606157980 */ /* 0x001f28000c101900 */
[----:B----4-:R0:W-:Y:S04]  /*39ca0*/  ST.E desc[UR4][R6.64+0x24], R21 ;  /* 0x0000241506007985 */ /* 0x0101e8000c101904 */
[----:B---3--:R-:W3:Y:S04]  /*39cb0*/  LD.E R25, desc[UR6][R6.64+0x28] ;  /* 0x0000280606197980 */ /* 0x008ee8000c101900 */
        /* <DEDUP_REMOVED lines=228> */
[----:B--2---:R-:W-:Y:S04]  /*3ab00*/  ST.E desc[UR4][R6.64+0x1f0], R15 ;  /* 0x0001f00f06007985 */ /* 0x004fe8000c101904 */
[----:B0-----:R-:W2:Y:S04]  /*3ab10*/  LD.E R21, desc[UR6][R6.64+0x1f4] ;  /* 0x0001f40606157980 */ /* 0x001ea8000c101900 */
[----:B--2---:R-:W-:Y:S04]  /*3ab20*/  ST.E desc[UR4][R6.64+0x1f4], R21 ;  /* 0x0001f41506007985 */ /* 0x004fe8000c101904 */
[----:B---3--:R-:W2:Y:S01]  /*3ab30*/  LD.E R25, desc[UR6][R6.64+0x1f8] ;  /* 0x0001f80606197980 */ /* 0x008ea2000c101900 */
[----:B------:R-:W-:-:S02]  /*3ab40*/  R2UR UR30, R4 ;  /* 0x00000000041e72ca */ /* 0x000fc400000e0000 */
[C---:B------:R-:W-:Y:S02]  /*3ab50*/  R2UR UR31, R5.reuse ;  /* 0x00000000051f72ca */ /* 0x040fe400000e0000 */
[C---:B------:R-:W-:Y:S02]  /*3ab60*/  R2UR UR28, R4.reuse ;  /* 0x00000000041c72ca */ /* 0x040fe400000e0000 */
[C---:B------:R-:W-:Y:S02]  /*3ab70*/  R2UR UR29, R5.reuse ;  /* 0x00000000051d72ca */ /* 0x040fe400000e0000 */
[C---:B------:R-:W-:Y:S02]  /*3ab80*/  R2UR UR26, R4.reuse ;  /* 0x00000000041a72ca */ /* 0x040fe400000e0000 */
[----:B------:R-:W-:Y:S01]  /*3ab90*/  R2UR UR27, R5 ;  /* 0x00000000051b72ca */ /* 0x000fe200000e0000 */
[----:B--2---:R0:W-:Y:S04]  /*3aba0*/  ST.E desc[UR4][R6.64+0x1f8], R25 ;  /* 0x0001f81906007985 */ /* 0x0041e8000c101904 */
[----:B-1----:R-:W2:Y:S01]  /*3abb0*/  LD.E R27, desc[UR6][R6.64+0x1fc] ;  /* 0x0001fc06061b7980 */ /* 0x002ea2000c101900 */
        /* <DEDUP_REMOVED lines=26> */
[----:B0-----:R-:W2:Y:S04]  /*3ad60*/  LD.E R25, desc[UR28][R6.64+0x4] ;  /* 0x0000041c06197980 */ /* 0x001ea8000c101900 */
[----:B------:R-:W2:Y:S04]  /*3ad70*/  LD.E R26, desc[UR26][R6.64+0x8] ;  /* 0x0000081a061a7980 */ /* 0x000ea8000c101900 */
[----:B-1----:R-:W2:Y:S04]  /*3ad80*/  LD.E R27, desc[UR24][R6.64+0xc] ;  /* 0x00000c18061b7980 */ /* 0x002ea8000c101900 */
        /* <DEDUP_REMOVED lines=2475> */
.L_x_6658:
[----:B------:R-:W-:Y:S05]  /*44840*/  BSYNC B2 ;  /* 0x0000000000027941 */ /* 0x000fea0003800000 */
.L_x_6657:
[C---:B------:R-:W-:Y:S02]  /*44850*/  R2UR UR6, R4.reuse ;  /* 0x00000000040672ca */ /* 0x040fe400000e0000 */
[C---:B------:R-:W-:Y:S02]  /*44860*/  R2UR UR7, R5.reuse ;  /* 0x00000000050772ca */ /* 0x040fe400000e0000 */
[----:B------:R-:W-:Y:S02]  /*44870*/  R2UR UR4, R4 ;  /* 0x00000000040472ca */ /* 0x000fe400000e0000 */
[----:B------:R-:W-:-:S09]  /*44880*/  R2UR UR5, R5 ;  /* 0x00000000050572ca */ /* 0x000fd200000e0000 */
[----:B------:R-:W2:Y:S04]  /*44890*/  LD.E.64 R4, desc[UR6][R10.64+0x20] ;  /* 0x000020060a047980 */ /* 0x000ea8000c101b00 */
[----:B------:R-:W3:Y:S01]  /*448a0*/  LD.E R6, desc[UR4][R10.64+0xc] ;  /* 0x00000c040a067980 */ /* 0x000ee2000c101900 */
[----:B--2---:R-:W-:Y:S01]  /*448b0*/  MOV R5, R4 ;  /* 0x0000000400057202 */ /* 0x004fe20000000f00 */
[----:B------:R-:W-:-:S04]  /*448c0*/  IMAD.MOV.U32 R4, RZ, RZ, R13 ;  /* 0x000000ffff047224 */ /* 0x000fc800078e000d */
[----:B-----5:R-:W-:-:S05]  /*448d0*/  IMAD R5, R8, 0x8, R5 ;  /* 0x0000000808057824 */ /* 0x020fca00078e0205 */
[----:B---3--:R-:W-:-:S04]  /*448e0*/  PRMT R5, R6, 0x654, R5 ;  /* 0x0000065406057816 */ /* 0x008fc80000000005 */
[----:B------:R0:W-:Y:S02]  /*448f0*/  SYNCS.ARRIVE.TRANS64.RED.A1T0 RZ, [R5+URZ], RZ ;  /* 0x000000ff05ff79a7 */ /* 0x0001e4000810043f */
[----:B0-----:R-:W-:-:S04]  /*44900*/  IMAD.MOV.U32 R5, RZ, RZ, 0x0 ;  /* 0x00000000ff057424 */ /* 0x001fc800078e00ff */
[----:B------:R-:W-:Y:S05]  /*44910*/  RET.REL.NODEC R4 `(_ZN7cutlass13device_kernelIN5flash11enable_sm90INS1_16FlashAttnFwdSm90INS1_25CollectiveMainloopFwdSm90ILi2EN4cute5tupleIJNS5_1CILi1EEES8_S8_EEENS6_IJNS7_ILi64EEESA_SA_EEELi512ENS_6half_tEfNS_4arch4Sm90ELb0ELb1ELb1ELb1ELb1ELb0ELb1ELb0ELb0ELb1ELb1ELb0EEENS1_21CollectiveEpilogueFwdINS6_IJSA_NS7_ILi512EEESA_EEES9_SC_SE_Li256ELb1ELb1ELb1ELb0EEENS1_36VarlenDynamicPersistentTileSchedulerILi64ELi64ELi256ELi128ELb1ELb1ELb1ELb1ELb0ELb1EEEEEEEEEvNT_6ParamsE) ;  /* 0xfffffbb404b87950 */ /* 0x000fea0003c3ffff */
.L_x_6629:
[----:B0-----:R0:W1:Y:S02]  /*44920*/  SYNCS.PHASECHK.TRANS64.TRYWAIT P0, [R9+URZ], R24 ;  /* 0x00000018090075a7 */ /* 0x001064000800017f */
[----:B-1----:R-:W-:Y:S05]  /*44930*/  @!P0 NANOSLEEP.SYNCS 0x989680 ;  /* 0x009896800000895d */ /* 0x002fea0003900000 */
[----:B------:R-:W1:Y:S02]  /*44940*/  @!P0 SYNCS.PHASECHK.TRANS64 P0, [R9+URZ], R24 ;  /* 0x00000018090085a7 */ /* 0x000e64000800007f */
[----:B-1----:R-:W-:Y:S05]  /*44950*/  @!P0 BRA `(.L_x_6629) ;  /* 0xfffffffc00f08947 */ /* 0x002fea000383ffff */
[----:B------:R-:W-:Y:S05]  /*44960*/  BRA `(.L_x_6628) ;  /* 0xfffffee400e87947 */ /* 0x000fea000383ffff */
.L_x_6636:
[----:B0-----:R0:W1:Y:S02]  /*44970*/  SYNCS.PHASECHK.TRANS64.TRYWAIT P0, [R56+URZ], R57 ;  /* 0x00000039380075a7 */ /* 0x001064000800017f */
[----:B-1----:R-:W-:Y:S05]  /*44980*/  @!P0 NANOSLEEP.SYNCS 0x989680 ;  /* 0x009896800000895d */ /* 0x002fea0003900000 */
[----:B------:R-:W1:Y:S02]  /*44990*/  @!P0 SYNCS.PHASECHK.TRANS64 P0, [R56+URZ], R57 ;  /* 0x00000039380085a7 */ /* 0x000e64000800007f */
[----:B-1----:R-:W-:Y:S05]  /*449a0*/  @!P0 BRA `(.L_x_6636) ;  /* 0xfffffffc00f08947 */ /* 0x002fea000383ffff */
[----:B------:R-:W-:Y:S05]  /*449b0*/  BRA `(.L_x_6635) ;  /* 0xfffffeec00bc7947 */ /* 0x000fea000383ffff */
.L_x_6659:
        /* <DEDUP_REMOVED lines=12> */
.L_x_15752:


//--------------------- .text._ZN7cutlass13device_kernelIN5flash11enable_sm90INS1_16FlashAttnFwdSm90INS1_25CollectiveMainloopFwdSm90ILi2EN4cute5tupleIJNS5_1CILi1EEES8_S8_EEENS6_IJNS7_ILi64EEESA_SA_EEELi512ENS_6half_tEfNS_4arch4Sm90ELb0ELb1ELb1ELb1ELb1ELb1ELb1ELb0ELb0ELb1ELb1ELb0EEENS1_21CollectiveEpilogueFwdINS6_IJSA_NS7_ILi512EEESA_EEES9_SC_SE_Li256ELb1ELb1ELb1ELb0EEENS1_36VarlenDynamicPersistentTileSchedulerILi64ELi64ELi256ELi128ELb1ELb1ELb1ELb1ELb0ELb1EEEEEEEEEvNT_6ParamsE --------------------------
	.section	.text._ZN7cutlass13device_kernelIN5flash11enable_sm90INS1_16FlashAttnFwdSm90INS1_25CollectiveMainloopFwdSm90ILi2EN4cute5tupleIJNS5_1CILi1EEES8_S8_EEENS6_IJNS7_ILi64EEESA_SA_EEELi512ENS_6half_tEfNS_4arch4Sm90ELb0ELb1ELb1ELb1ELb1ELb1ELb1ELb0ELb0ELb1ELb1ELb0EEENS1_21CollectiveEpilogueFwdINS6_IJSA_NS7_ILi512EEESA_EEES9_SC_SE_Li256ELb1ELb1ELb1ELb0EEENS1_36VarlenDynamicPersistentTileSchedulerILi64ELi64ELi256ELi128ELb1ELb1ELb1ELb1ELb0ELb1EEEEEEEEEvNT_6ParamsE,"ax",@progbits
	.align	128
.text._ZN7cutlass13device_kernelIN5flash11enable_sm90INS1_16FlashAttnFwdSm90INS1_25CollectiveMainloopFwdSm90ILi2EN4cute5tupleIJNS5_1CILi1EEES8_S8_EEENS6_IJNS7_ILi64EEESA_SA_EEELi512ENS_6half_tEfNS_4arch4Sm90ELb0ELb1ELb1ELb1ELb1ELb1ELb1ELb0ELb0ELb1ELb1ELb0EEENS1_21CollectiveEpilogueFwdINS6_IJSA_NS7_ILi512EEESA_EEES9_SC_SE_Li256ELb1ELb1ELb1ELb0EEENS1_36VarlenDynamicPersistentTileSchedulerILi64ELi64ELi256ELi128ELb1ELb1ELb1ELb1ELb0ELb1EEEEEEEEEvNT_6ParamsE:
        .type           _ZN7cutlass13device_kernelIN5flash11enable_sm90INS1_16FlashAttnFwdSm90INS1_25CollectiveMainloopFwdSm90ILi2EN4cute5tupleIJNS5_1CILi1EEES8_S8_EEENS6_IJNS7_ILi64EEESA_SA_EEELi512ENS_6half_tEfNS_4arch4Sm90ELb0ELb1ELb1ELb1ELb1ELb1ELb1ELb0ELb0ELb1ELb1ELb0EEENS1_21CollectiveEpilogueFwdINS6_IJSA_NS7_ILi512EEESA_EEES9_SC_SE_Li256ELb1ELb1ELb1ELb0EEENS1_36VarlenDynamicPersistentTileSchedulerILi64ELi64ELi256ELi128ELb1ELb1ELb1ELb1ELb0ELb1EEEEEEEEEvNT_6ParamsE,@function
        .size           _ZN7cutlass13device_kernelIN5flash11enable_sm90INS1_16FlashAttnFwdSm90INS1_25CollectiveMainloopFwdSm90ILi2EN4cute5tupleIJNS5_1CILi1EEES8_S8_EEENS6_IJNS7_ILi64EEESA_SA_EEELi512ENS_6half_tEfNS_4arch4Sm90ELb0ELb1ELb1ELb1ELb1ELb1ELb1ELb0ELb0ELb1ELb1ELb0EEENS1_21CollectiveEpilogueFwdINS6_IJSA_NS7_ILi512EEESA_EEES9_SC_SE_Li256ELb1ELb1ELb1ELb0EEENS1_36VarlenDynamicPersistentTileSchedulerILi64ELi64ELi256ELi128ELb1ELb1ELb1ELb1ELb0ELb1EEEEEEEEEvNT_6ParamsE,(.L_x_15754 - _ZN7cutlass13device_kernelIN5flash11enable_sm90INS1_16FlashAttnFwdSm90INS1_25CollectiveMainloopFwdSm90ILi2EN4cute5tupleIJNS5_1CILi1EEES8_S8_EEENS6_IJNS7_ILi64EEESA_SA_EEELi512ENS_6half_tEfNS_4arch4Sm90ELb0ELb1ELb1ELb1ELb1ELb1ELb1ELb0ELb0ELb1ELb1ELb0EEENS1_21CollectiveEpilogueFwdINS6_IJSA_NS7_ILi512EEESA_EEES9_SC_SE_Li256ELb1ELb1ELb1ELb0EEENS1_36VarlenDynamicPersistentTileSchedulerILi64ELi64ELi256ELi128ELb1ELb1ELb1ELb1ELb0ELb1EEEEEEEEEvNT_6ParamsE)
        .other          _ZN7cutlass13device_kernelIN5flash11enable_sm90INS1_16FlashAttnFwdSm90INS1_25CollectiveMainloopFwdSm90ILi2EN4cute5tupleIJNS5_1CILi1EEES8_S8_EEENS6_IJNS7_ILi64EEESA_SA_EEELi512ENS_6half_tEfNS_4arch4Sm90ELb0ELb1ELb1ELb1ELb1ELb1ELb1ELb0ELb0ELb1ELb1ELb0EEENS1_21CollectiveEpilogueFwdINS6_IJSA_NS7_ILi512EEESA_EEES9_SC_SE_Li256ELb1ELb1ELb1ELb0EEENS1_36VarlenDynamicPersistentTileSchedulerILi64ELi64ELi256ELi128ELb1ELb1ELb1ELb1ELb0ELb1EEEEEEEEEvNT_6ParamsE,@"STO_CUDA_ENTRY STV_DEFAULT"
_ZN7cutlass13device_kernelIN5flash11enable_sm90INS1_16FlashAttnFwdSm90INS1_25CollectiveMainloopFwdSm90ILi2EN4cute5tupleIJNS5_1CILi1EEES8_S8_EEENS6_IJNS7_ILi64EEESA_SA_EEELi512ENS_6half_tEfNS_4arch4Sm90ELb0ELb1ELb1ELb1ELb1ELb1ELb1ELb0ELb0ELb1ELb1ELb0EEENS1_21CollectiveEpilogueFwdINS6_IJSA_NS7_ILi512EEESA_EEES9_SC_SE_Li256ELb1ELb1ELb1ELb0EEENS1_36VarlenDynamicPersistentTileSchedulerILi64ELi64ELi256ELi128ELb1ELb1ELb1ELb1ELb0ELb1EEEEEEEEEvNT_6ParamsE:
[----:B------:R-:W0:Y:S02]  /*0000*/  LDC R1, c[0x0][0x28] ;  /* 0x00000a00ff017b82 */ /* 0x000e240000000800 */
[----:B0-----:R-:W-:-:S05]  /*0010*/  VIADD R1, R1, 0xfffffb90 ;  /* 0xfffffb9001017836 */ /* 0x001fca0000000000 */
[----:B------:R-:W-:Y:S01]  /*0020*/  R2UR UR4, R1 ;  /* 0x00000000010472ca */ /* 0x000fe200000e0000 */
[----:B------:R-:W0:Y:S01]  /*0030*/  S2R R3, SR_TID.X ;  /* 0x0000000000037919 */ /* 0x000e220000002100 */
[----:B------:R-:W-:Y:S01]  /*0040*/  ELECT P0, URZ, PT ;  /* 0x00000000003f782f */ /* 0x000fe20003800000 */
[----:B------:R-:W-:Y:S01]  /*0050*/  BSSY B0, `(.L_x_6660) ;  /* 0x0000012000007945 */ /* 0x000fe20003800000 */
[----:B------:R-:W-:Y:S01]  /*0060*/  ULDC UR39, c[0x0][0x20] ;  /* 0x0000080000277ab9 */ /* 0x000fe20000000800 */
[----:B------:R-:W-:-:S08]  /*0070*/  ULDC UR42, c[0x0][0x24] ;  /* 0x00000900002a7ab9 */ /* 0x000fd00000000800 */
[----:B------:R-:W-:-:S04]  /*0080*/  UIADD3 UR39, UP0, UR4, UR39, URZ ;  /* 0x0000002704277290 */ /* 0x000fc8000ff1e03f */
[----:B------:R-:W-:Y:S01]  /*0090*/  UIADD3.X UR42, URZ, UR42, URZ, UP0, !UPT ;  /* 0x0000002a3f2a7290 */ /* 0x000fe200087fe43f */
        /* <DEDUP_REMOVED lines=13> */
.L_x_6661:
[----:B------:R-:W-:Y:S05]  /*0170*/  BSYNC B0 ;  /* 0x0000000000007941 */ /* 0x000fea0003800000 */
.L_x_6660:
        /* <DEDUP_REMOVED lines=17> */
[----:B------:R-:W-:Y:S01]  /*0290*/  @UP0 USHF.L.U32 UR6, UR6, 0x1, URZ ;  /* 0x0000000106060899 */ /* 0x000fe2000800063f */
[----:B------:R-:W-:-:S03]  /*02a0*/  VOTEU.ANY UP0, P0 ;  /* 0x00000000003f7886 */ /* 0x000fc60000000100 */
[----:B------:R-:W-:Y:S01]  /*02b0*/  UISETP.NE.AND UP3, UPT, UR38, URZ, UPT ;  /* 0x0000003f2600728c */ /* 0x000fe2000bf65270 */
[----:B------:R-:W0:Y:S02]  /*02c0*/  FENCE.VIEW.ASYNC.S ;  /* 0x00000000000073c6 */ /* 0x000e240000000000 */
[----:B0-----:R0:W1:Y:S01]  /*02d0*/  @UP0 SYNCS.EXCH.64 URZ, [UR8+0x38800], UR4 ;  /* 0x03880004083f05b2 */ /* 0x0010620008000100 */
[----:B------:R-:W-:Y:S01]  /*02e0*/  UP2UR UR61, UPR, URZ, 0x8 ;  /* 0x000000083f3d7883 */ /* 0x000fe20008000000 */
[----:B------:R0:W2:Y:S03]  /*02f0*/  @UP1 SYNCS.EXCH.64 URZ, [UR8+0x38810], UR4 ;  /* 0x03881004083f15b2 */ /* 0x0000a60008000100 */
[----:B------:R0:W3:Y:S01]  /*0300*/  @UP2 SYNCS.EXCH.64 URZ, [UR8+0x38820], UR6 ;  /* 0x03882006083f25b2 */ /* 0x0000e20008000100 */
[----:B------:R-:W-:Y:S07]  /*0310*/  @P1 BRA `(.L_x_6662) ;  /* 0x0000000000381947 */ /* 0x000fee0003800000 */
        /* <DEDUP_REMOVED lines=14> */
.L_x_6662:
        /* <DEDUP_REMOVED lines=22> */
.L_x_6663:
        /* <DEDUP_REMOVED lines=18> */
.L_x_6664:
        /* <DEDUP_REMOVED lines=22> */
.L_x_6665:
        /* <DEDUP_REMOVED lines=22> */
.L_x_6666:
[----:B------:R-:W-:Y:S01]  /*0940*/  UISETP.NE.AND UP0, UPT, UR38, URZ, UPT ;  /* 0x0000003f2600728c */ /* 0x000fe2000bf05270 */
[----:B------:R-:W-:Y:S01]  /*0950*/  NOP ;  /* 0x0000000000007918 */ /* 0x000fe20000000000 */
[----:B------:R-:W-:Y:S01]  /*0960*/  UMOV UR60, 0x1 ;  /* 0x00000001003c7882 */ /* 0x000fe20000000000 */
[----:B------:R-:W-:Y:S01]  /*0970*/  ULDC.64 UR36, c[0x0][0x208] ;  /* 0x0000820000247ab9 */ /* 0x000fe20000000a00 */
[----:B------:R-:W-:Y:S01]  /*0980*/  USEL UR60, UR60, 0x2, !UP0 ;  /* 0x000000023c3c7887 */ /* 0x000fe2000c000000 */
[----:B------:R-:W-:Y:S01]  /*0990*/  BSSY B9, `(.L_x_6667) ;  /* 0x0003888000097945 */ /* 0x000fe20003800000 */
[----:B0123--:R-:W-:Y:S01]  /*09a0*/  BAR.SYNC.DEFER_BLOCKING 0x0 ;  /* 0x0000000000007b1d */ /* 0x00ffe20000010000 */
[----:B------:R-:W-:-:S13]  /*09b0*/  PLOP3.LUT P0, PT, PT, PT, UP0, 0x40, 0x0 ;  /* 0x000000000000781c */ /* 0x000fda0003f0e808 */
[----:B------:R-:W-:Y:S05]  /*09c0*/  @P0 BRA `(.L_x_6668) ;  /* 0x000002f000200947 */ /* 0x000fea0003800000 */
.L_x_6669:
[----:B------:R-:W-:-:S08]  /*09d0*/  NOP ;  /* 0x0000000000007918 */ /* 0x000fd00000000000 */
[----:B------:R-:W0:Y:S02]  /*09e0*/  USETMAXREG.TRY_ALLOC.CTAPOOL UP0, 0xe8 ;  /* 0x000000e8000079c8 */ /* 0x000e240008000600 */
[----:B0-----:R-:W-:-:S13]  /*09f0*/  PLOP3.LUT P0, PT, PT, PT, UP0, 0x80, 0x0 ;  /* 0x000000000000781c */ /* 0x001fda0003f0f008 */
[----:B------:R-:W-:Y:S05]  /*0a00*/  @!P0 BRA `(.L_x_6669) ;  /* 0xfffffffc00f08947 */ /* 0x000fea000383ffff */
[----:B------:R-:W0:Y:S01]  /*0a10*/  S2R R0, SR_TID.X ;  /* 0x0000000000007919 */ /* 0x000e220000002100 */
[----:B------:R-:W1:Y:S01]  /*0a20*/  S2UR UR4, SR_CgaCtaId ;  /* 0x00000000000479c3 */ /* 0x000e620000008800 */
[----:B------:R-:W-:Y:S04]  /*0a30*/  STL.64 [R1+0x1c8], RZ ;  /* 0x0001c8ff01007387 */ /* 0x000fe80000100a00 */
[----:B------:R-:W-:Y:S04]  /*0a40*/  STL [R1+0x1d0], RZ ;  /* 0x0001d0ff01007387 */ /* 0x000fe80000100800 */
[----:B------:R-:W-:Y:S01]  /*0a50*/  STL [R1+0x1d4], RZ ;  /* 0x0001d4ff01007387 */ /* 0x000fe20000100800 */
[----:B-1----:R-:W-:Y:S01]  /*0a60*/  IMAD.U32 R155, RZ, RZ, UR4 ;  /* 0x00000004ff9b7e24 */ /* 0x002fe2000f8e00ff */
[----:B------:R-:W-:Y:S01]  /*0a70*/  ULDC UR4, c[0x0][0xd3c] ;  /* 0x00034f0000047ab9 */ /* 0x000fe20000000800 */
[----:B0-----:R-:W-:-:S04]  /*0a80*/  SHF.R.U32.HI R2, RZ, 0x7, R0 ;  /* 0x00000007ff027819 */ /* 0x001fc80000011600 */
[----:B------:R-:W-:Y:S02]  /*0a90*/  ISETP.NE.AND P0, PT, R2, 0x1, PT ;  /* 0x000000010200780c */ /* 0x000fe40003f05270 */
[----:B------:R-:W-:-:S04]  /*0aa0*/  MOV R2, 0x400 ;  /* 0x0000040000027802 */ /* 0x000fc80000000f00 */
[----:B------:R-:W-:-:S07]  /*0ab0*/  LEA R2, R155, R2, 0x18 ;  /* 0x000000029b027211 */ /* 0x000fce00078ec0ff */
[----:B------:R-:W-:Y:S06]  /*0ac0*/  @!P0 BAR.ARV 0x8, 0x100 ;  /* 0x0204000000008b1d */ /* 0x000fec0000002000 */
[----:B------:R-:W-:-:S13]  /*0ad0*/  ISETP.GE.U32.AND P0, PT, R0, 0x100, PT ;  /* 0x000001000000780c */ /* 0x000fda0003f06070 */
[----:B------:R-:W-:Y:S08]  /*0ae0*/  @P0 BAR.ARV 0xf, 0x100 ;  /* 0x03c4000000000b1d */ /* 0x000ff00000002000 */
[----:B------:R-:W-:Y:S06]  /*0af0*/  BAR.SYNC.DEFER_BLOCKING 0x5, 0x180 ;  /* 0x0146000000007b1d */ /* 0x000fec0000010000 */
[----:B------:R-:W0:Y:S02]  /*0b00*/  LDS.128 R84, [R2+0x388d0] ;  /* 0x0388d00002547984 */ /* 0x000e240000000c00 */
[----:B------:R-:W-:Y:S06]  /*0b10*/  BAR.ARV 0x4, 0x180 ;  /* 0x0106000000007b1d */ /* 0x000fec0000002000 */
[----:B0-----:R-:W-:-:S13]  /*0b20*/  ISETP.GE.AND P0, PT, R87, UR4, PT ;  /* 0x0000000457007c0c */ /* 0x001fda000bf06270 */
[----:B------:R-:W-:Y:S05]  /*0b30*/  @P0 BRA `(.L_x_6670) ;  /* 0x0000038400b40947 */ /* 0x000fea0003800000 */
[----:B------:R-:W-:Y:S01]  /*0b40*/  VIADD R221, R0, 0xffffff80 ;  /* 0xffffff8000dd7836 */ /* 0x000fe20000000000 */
[----:B------:R-:W0:Y:S01]  /*0b50*/  S2UR UR4, SR_SWINHI ;  /* 0x00000000000479c3 */ /* 0x000e220000002f00 */
[----:B------:R-:W-:Y:S01]  /*0b60*/  R2UR UR40, R2 ;  /* 0x00000000022872ca */ /* 0x000fe200000e0000 */
[----:B------:R-:W-:Y:S02]  /*0b70*/  IMAD.MOV.U32 R161, RZ, RZ, 0x2 ;  /* 0x00000002ffa17424 */ /* 0x000fe400078e00ff */
[----:B------:R-:W-:Y:S01]  /*0b80*/  SHF.R.S32.HI R0, RZ, 0x1f, R221 ;  /* 0x0000001fff007819 */ /* 0x000fe200000114dd */
[----:B------:R-:W-:Y:S02]  /*0b90*/  IMAD.MOV.U32 R156, RZ, RZ, RZ ;  /* 0x000000ffff9c7224 */ /* 0x000fe400078e00ff */
[----:B------:R-:W-:Y:S01]  /*0ba0*/  IMAD.MOV.U32 R158, RZ, RZ, RZ ;  /* 0x000000ffff9e7224 */ /* 0x000fe200078e00ff */
[CC--:B------:R-:W-:Y:S02]  /*0bb0*/  LEA.HI R5, R0.reuse, R221.reuse, RZ, 0x7 ;  /* 0x000000dd00057211 */ /* 0x0c0fe400078f38ff */
[----:B------:R-:W-:-:S02]  /*0bc0*/  LEA.HI R3, R0, R221, RZ, 0x4 ;  /* 0x000000dd00037211 */ /* 0x000fc400078f20ff */
[----:B------:R-:W-:Y:S02]  /*0bd0*/  LOP3.LUT R4, R5, 0xffffff80, RZ, 0xc0, !PT ;  /* 0xffffff8005047812 */ /* 0x000fe400078ec0ff */
[CC--:B------:R-:W-:Y:S02]  /*0be0*/  LEA.HI R11, R0.reuse, R221.reuse, RZ, 0x2 ;  /* 0x000000dd000b7211 */ /* 0x0c0fe400078f10ff */
[CC--:B------:R-:W-:Y:S01]  /*0bf0*/  LEA.HI R13, R0.reuse, R221.reuse, RZ, 0x3 ;  /* 0x000000dd000d7211 */ /* 0x0c0fe200078f18ff */
[----:B------:R-:W-:Y:S01]  /*0c00*/  IMAD.IADD R6, R221, 0x1, -R4 ;  /* 0x00000001dd067824 */ /* 0x000fe200078e0a04 */
[----:B------:R-:W-:Y:S02]  /*0c10*/  LEA.HI R4, R0, R221, RZ, 0x5 ;  /* 0x000000dd00047211 */ /* 0x000fe400078f28ff */
[----:B------:R-:W-:Y:S02]  /*0c20*/  LOP3.LUT R0, R3, 0xfffffff0, RZ, 0xc0, !PT ;  /* 0xfffffff003007812 */ /* 0x000fe400078ec0ff */
[----:B------:R-:W-:-:S02]  /*0c30*/  SHF.R.S32.HI R7, RZ, 0x1f, R6 ;  /* 0x0000001fff077819 */ /* 0x000fc40000011406 */
[----:B------:R-:W-:Y:S01]  /*0c40*/  SHF.R.S32.HI R167, RZ, 0x5, R4 ;  /* 0x00000005ffa77819 */ /* 0x000fe20000011404 */
[----:B------:R-:W-:Y:S01]  /*0c50*/  IMAD.IADD R15, R221, 0x1, -R0 ;  /* 0x00000001dd0f7824 */ /* 0x000fe200078e0a00 */
[CC--:B------:R-:W-:Y:S01]  /*0c60*/  LEA.HI R8, R7.reuse, R6.reuse, RZ, 0x2 ;  /* 0x0000000607087211 */ /* 0x0c0fe200078f10ff */
[----:B------:R-:W-:Y:S01]  /*0c70*/  UMOV UR40, UR40 ;  /* 0x0000002800287c82 */ /* 0x000fe20008000000 */
[----:B0-----:R-:W-:Y:S01]  /*0c80*/  UMOV UR41, UR4 ;  /* 0x0000000400297c82 */ /* 0x001fe20008000000 */
[----:B------:R-:W-:Y:S02]  /*0c90*/  SHF.R.S32.HI R0, RZ, 0x4, R3 ;  /* 0x00000004ff007819 */ /* 0x000fe40000011403 */
[--C-:B------:R-:W-:Y:S01]  /*0ca0*/  SHF.R.S32.HI R9, RZ, 0x2, R8.reuse ;  /* 0x00000002ff097819 */ /* 0x100fe20000011408 */
[----:B------:R0:W-:Y:S01]  /*0cb0*/  STL [R1+0x468], R15 ;  /* 0x0004680f01007387 */ /* 0x0001e20000100800 */
[----:B------:R-:W-:Y:S02]  /*0cc0*/  SHF.R.S32.HI R10, RZ, 0x1f, R8 ;  /* 0x0000001fff0a7819 */ /* 0x000fe40000011408 */
[----:B------:R-:W-:-:S02]  /*0cd0*/  LEA.HI R7, R7, R6, RZ, 0x5 ;  /* 0x0000000607077211 */ /* 0x000fc400078f28ff */
[----:B------:R-:W-:Y:S02]  /*0ce0*/  LEA.HI R10, R10, R9, RZ, 0x3 ;  /* 0x000000090a0a7211 */ /* 0x000fe400078f18ff */
[----:B------:R-:W-:Y:S02]  /*0cf0*/  SHF.R.S32.HI R4, RZ, 0x1f, R4 ;  /* 0x0000001fff047819 */ /* 0x000fe40000011404 */
[----:B------:R-:W-:Y:S02]  /*0d00*/  LOP3.LUT R10, R10, 0xfffffff8, RZ, 0xc0, !PT ;  /* 0xfffffff80a0a7812 */ /* 0x000fe400078ec0ff */
[----:B------:R-:W-:Y:S02]  /*0d10*/  LEA.HI R3, R3, R0, RZ, 0x1 ;  /* 0x0000000003037211 */ /* 0x000fe400078f08ff */
[----:B------:R-:W-:Y:S01]  /*0d20*/  LOP3.LUT R12, R11, 0xfffffffc, RZ, 0xc0, !PT ;  /* 0xfffffffc0b0c7812 */ /* 0x000fe200078ec0ff */
[----:B------:R-:W-:Y:S01]  /*0d30*/  IMAD.IADD R10, R9, 0x1, -R10 ;  /* 0x00000001090a7824 */ /* 0x000fe200078e0a0a */
[----:B------:R-:W-:-:S02]  /*0d40*/  SHF.R.S32.HI R7, RZ, 0x5, R7 ;  /* 0x00000005ff077819 */ /* 0x000fc40000011407 */
[----:B------:R-:W-:Y:S01]  /*0d50*/  SHF.R.S32.HI R18, RZ, 0x2, R11 ;  /* 0x00000002ff127819 */ /* 0x000fe2000001140b */
[----:B------:R-:W-:Y:S01]  /*0d60*/  IMAD.IADD R20, R221, 0x1, -R12 ;  /* 0x00000001dd147824 */ /* 0x000fe200078e0a0c */
[----:B------:R-:W-:Y:S01]  /*0d70*/  LEA.HI R4, R4, R167, RZ, 0x2 ;  /* 0x000000a704047211 */ /* 0x000fe200078f10ff */
[----:B------:R-:W-:Y:S01]  /*0d80*/  IMAD R162, R7, 0x10, R10 ;  /* 0x0000001007a27824 */ /* 0x000fe200078e020a */
[----:B------:R-:W-:Y:S01]  /*0d90*/  LOP3.LUT R3, R3, 0x1ffffffe, RZ, 0xc0, !PT ;  /* 0x1ffffffe03037812 */ /* 0x000fe200078ec0ff */
[----:B------:R-:W-:Y:S01]  /*0da0*/  VIADD R7, R18, 0x20 ;  /* 0x0000002012077836 */ /* 0x000fe20000000000 */
[----:B------:R-:W-:Y:S01]  /*0db0*/  LOP3.LUT R9, R8, 0x7ffffffc, RZ, 0xc0, !PT ;  /* 0x7ffffffc08097812 */ /* 0x000fe200078ec0ff */
[----:B------:R-:W-:Y:S01]  /*0dc0*/  IMAD.SHL.U32 R16, R20, 0x8, RZ ;  /* 0x0000000814107824 */ /* 0x000fe200078e00ff */
[----:B------:R-:W-:Y:S01]  /*0dd0*/  SHF.R.S32.HI R19, RZ, 0x7, R5 ;  /* 0x00000007ff137819 */ /* 0x000fe20000011405 */
[----:B------:R-:W-:Y:S01]  /*0de0*/  IMAD.IADD R3, R0, 0x1, -R3 ;  /* 0x0000000100037824 */ /* 0x000fe200078e0a03 */
[----:B------:R-:W-:Y:S01]  /*0df0*/  LOP3.LUT R4, R4, 0x3ffffc, RZ, 0xc0, !PT ;  /* 0x003ffffc04047812 */ /* 0x000fe200078ec0ff */
[----:B------:R-:W-:Y:S01]  /*0e00*/  IMAD.IADD R9, R6, 0x1, -R9 ;  /* 0x0000000106097824 */ /* 0x000fe200078e0a09 */
[----:B------:R-:W-:Y:S01]  /*0e10*/  SHF.R.S32.HI R0, RZ, 0x3, R13 ;  /* 0x00000003ff007819 */ /* 0x000fe2000001140d */
[----:B0-----:R-:W-:Y:S01]  /*0e20*/  IMAD R15, R19, 0x100, R15 ;  /* 0x00000100130f7824 */ /* 0x001fe200078e020f */
[----:B------:R-:W-:Y:S01]  /*0e30*/  LEA.HI R5, R5, R19, RZ, 0x1 ;  /* 0x0000001305057211 */ /* 0x000fe200078f08ff */
[----:B------:R-:W-:Y:S01]  /*0e40*/  IMAD.IADD R4, R167, 0x1, -R4 ;  /* 0x00000001a7047824 */ /* 0x000fe200078e0a04 */
[----:B------:R-:W-:Y:S01]  /*0e50*/  LEA.HI R0, R20, R20, RZ, 0x1 ;  /* 0x0000001414007211 */ /* 0x000fe200078f08ff */
[----:B------:R-:W-:Y:S01]  /*0e60*/  VIADD R192, R16, 0xc0 ;  /* 0x000000c010c07836 */ /* 0x000fe20000000000 */
[----:B------:R-:W-:Y:S01]  /*0e70*/  SHF.R.S32.HI R6, RZ, 0x1f, R7 ;  /* 0x0000001fff067819 */ /* 0x000fe20000011407 */
[----:B------:R-:W-:Y:S01]  /*0e80*/  IMAD R15, R4, 0x10, R15 ;  /* 0x00000010040f7824 */ /* 0x000fe200078e020f */
[----:B------:R-:W-:Y:S01]  /*0e90*/  LOP3.LUT R5, R5, 0xfffffe, RZ, 0xc0, !PT ;  /* 0x00fffffe05057812 */ /* 0x000fe200078ec0ff */
[----:B------:R-:W-:Y:S01]  /*0ea0*/  IMAD.SHL.U32 R4, R7, 0x40, RZ ;  /* 0x0000004007047824 */ /* 0x000fe200078e00ff */
[----:B------:R-:W-:Y:S01]  /*0eb0*/  LOP3.LUT R0, R0, 0x1ffffffe, RZ, 0xc0, !PT ;  /* 0x1ffffffe00007812 */ /* 0x000fe200078ec0ff */
[----:B------:R-:W-:Y:S01]  /*0ec0*/  IMAD.SHL.U32 R22, R20, 0x4, RZ ;  /* 0x0000000414167824 */ /* 0x000fe200078e00ff */
[----:B------:R-:W-:Y:S01]  /*0ed0*/  LEA.HI R6, R6, R7, RZ, 0x3 ;  /* 0x0000000706067211 */ /* 0x000fe200078f18ff */
[----:B------:R-:W-:Y:S01]  /*0ee0*/  IMAD.SHL.U32 R7, R3, 0x8, RZ ;  /* 0x0000000803077824 */ /* 0x000fe200078e00ff */
[----:B------:R-:W-:Y:S01]  /*0ef0*/  LOP3.LUT R14, R13, 0xfffffff8, RZ, 0xc0, !PT ;  /* 0xfffffff80d0e7812 */ /* 0x000fe200078ec0ff */
[----:B------:R-:W-:Y:S01]  /*0f00*/  IMAD.IADD R5, R19, 0x1, -R5 ;  /* 0x0000000113057824 */ /* 0x000fe200078e0a05 */
[----:B------:R-:W-:Y:S01]  /*0f10*/  SHF.R.S32.HI R11, RZ, 0x1f, R11 ;  /* 0x0000001fff0b7819 */ /* 0x000fe2000001140b */
[----:B------:R-:W-:Y:S01]  /*0f20*/  IMAD.IADD R3, R20, 0x1, -R0 ;  /* 0x0000000114037824 */ /* 0x000fe200078e0a00 */
[----:B------:R-:W-:Y:S01]  /*0f30*/  LOP3.LUT R4, R4, 0x1c0, RZ, 0xc0, !PT ;  /* 0x000001c004047812 */ /* 0x000fe200078ec0ff */
[----:B------:R-:W-:Y:S01]  /*0f40*/  IMAD.SHL.U32 R6, R6, 0x40, RZ ;  /* 0x0000004006067824 */ /* 0x000fe200078e00ff */
[----:B------:R-:W-:Y:S01]  /*0f50*/  LEA.HI R11, R11, R18, RZ, 0x3 ;  /* 0x000000120b0b7211 */ /* 0x000fe200078f18ff */
[----:B------:R-:W-:Y:S01]  /*0f60*/  IMAD.IADD R221, R221, 0x1, -R14 ;  /* 0x00000001dddd7824 */ /* 0x000fe200078e0a0e */
[----:B------:R-:W-:Y:S01]  /*0f70*/  LOP3.LUT R0, R4, 0x38, R16, 0xf8, !PT ;  /* 0x0000003804007812 */ /* 0x000fe200078ef810 */
[----:B------:R-:W-:Y:S01]  /*0f80*/  IMAD.SHL.U32 R8, R5, 0x100, RZ ;  /* 0x0000010005087824 */ /* 0x000fe200078e00ff */
[----:B------:R-:W-:Y:S01]  /*0f90*/  SHF.R.S32.HI R5, RZ, 0x1f, R192 ;  /* 0x0000001fff057819 */ /* 0x000fe200000114c0 */
[----:B------:R-:W-:Y:S01]  /*0fa0*/  IMAD R25, R3, 0x8, R162 ;  /* 0x0000000803197824 */ /* 0x000fe200078e02a2 */
[----:B------:R-:W-:Y:S01]  /*0fb0*/  LOP3.LUT R11, R11, 0xfffffff8, RZ, 0xc0, !PT ;  /* 0xfffffff80b0b7812 */ /* 0x000fe200078ec0ff */
[----:B------:R-:W-:Y:S01]  /*0fc0*/  IMAD.SHL.U32 R166, R221, 0x8, RZ ;  /* 0x00000008dda67824 */ /* 0x000fe200078e00ff */
[----:B------:R-:W-:Y:S01]  /*0fd0*/  SHF.R.U32.HI R10, RZ, 0x3, R4 ;  /* 0x00000003ff0a7819 */ /* 0x000fe20000011604 */
[----:B------:R0:W-:Y:S01]  /*0fe0*/  STL [R1+0x464], R7 ;  /* 0x0004640701007387 */ /* 0x0001e20000100800 */
[----:B------:R-:W-:Y:S01]  /*0ff0*/  LOP3.LUT R6, R6, 0xfffffe00, RZ, 0xc0, !PT ;  /* 0xfffffe0006067812 */ /* 0x000fe200078ec0ff */
[----:B------:R-:W-:Y:S01]  /*1000*/  IMAD.U32 R160, R15, 0x40, R7 ;  /* 0x000000400fa07824 */ /* 0x000fe200078e0007 */
[----:B------:R-:W-:Y:S01]  /*1010*/  SHF.L.U64.HI R202, R192, 0x1, R5 ;  /* 0x00000001c0ca7819 */ /* 0x000fe20000010205 */
[----:B------:R-:W-:Y:S01]  /*1020*/  STL [R1+0x454], R25 ;  /* 0x0004541901007387 */ /* 0x000fe20000100800 */
[----:B------:R-:W-:Y:S01]  /*1030*/  VIADD R191, R16, 0xe0 ;  /* 0x000000e010bf7836 */ /* 0x000fe20000000000 */
[----:B------:R-:W-:Y:S01]  /*1040*/  LOP3.LUT R5, R6, R0, R10, 0xf6, !PT ;  /* 0x0000000006057212 */ /* 0x000fe200078ef60a */
[----:B------:R-:W-:Y:S01]  /*1050*/  VIADD R218, R166, 0x80 ;  /* 0x00000080a6da7836 */ /* 0x000fe20000000000 */
[----:B------:R-:W-:Y:S01]  /*1060*/  STL [R1+0x45c], R8 ;  /* 0x00045c0801007387 */ /* 0x000fe20000100800 */
[----:B------:R-:W-:Y:S01]  /*1070*/  IMAD.IADD R159, R18, 0x1, -R11 ;  /* 0x00000001129f7824 */ /* 0x000fe200078e0a0b */
[----:B------:R-:W-:Y:S01]  /*1080*/  SHF.R.S32.HI R4, RZ, 0x1f, R191 ;  /* 0x0000001fff047819 */ /* 0x000fe200000114bf */
[----:B0-----:R-:W-:Y:S01]  /*1090*/  IMAD.SHL.U32 R7, R9, 0x2, RZ ;  /* 0x0000000209077824 */ /* 0x001fe200078e00ff */
[----:B------:R-:W-:Y:S01]  /*10a0*/  SHF.R.S32.HI R14, RZ, 0x1f, R218 ;  /* 0x0000001fff0e7819 */ /* 0x000fe200000114da */
[C---:B------:R-:W-:Y:S01]  /*10b0*/  VIADD R215, R166.reuse, 0x140 ;  /* 0x00000140a6d77836 */ /* 0x040fe20000000000 */
[----:B------:R-:W-:Y:S01]  /*10c0*/  SHF.L.U64.HI R203, R191, 0x1, R4 ;  /* 0x00000001bfcb7819 */ /* 0x000fe20000010204 */
[C---:B------:R-:W-:Y:S01]  /*10d0*/  VIADD R217, R166.reuse, 0xc0 ;  /* 0x000000c0a6d97836 */ /* 0x040fe20000000000 */
[----:B------:R-:W-:Y:S01]  /*10e0*/  STL [R1+0x458], R6 ;  /* 0x0004580601007387 */ /* 0x000fe20000100800 */
[----:B------:R-:W-:Y:S01]  /*10f0*/  VIADD R11, R166, 0x1c0 ;  /* 0x000001c0a60b7836 */ /* 0x000fe20000000000 */
[----:B------:R-:W-:Y:S01]  /*1100*/  SHF.R.S32.HI R14, RZ, 0x1f, R215 ;  /* 0x0000001fff0e7819 */ /* 0x000fe200000114d7 */
[----:B------:R-:W-:Y:S01]  /*1110*/  IMAD.IADD R163, R7, 0x1, R8 ;  /* 0x0000000107a37824 */ /* 0x000fe200078e0208 */
[----:B------:R-:W-:Y:S01]  /*1120*/  SHF.R.S32.HI R13, RZ, 0x1f, R217 ;  /* 0x0000001fff0d7819 */ /* 0x000fe200000114d9 */
[----:B------:R-:W-:Y:S01]  /*1130*/  VIADD R165, R22, 0x10 ;  /* 0x0000001016a57836 */ /* 0x000fe20000000000 */
[----:B------:R-:W-:Y:S01]  /*1140*/  SHF.R.S32.HI R11, RZ, 0x1f, R11 ;  /* 0x0000001fff0b7819 */ /* 0x000fe2000001140b */
[C---:B------:R-:W-:Y:S01]  /*1150*/  VIADD R12, R166.reuse, 0x180 ;  /* 0x00000180a60c7836 */ /* 0x040fe20000000000 */
[----:B------:R0:W-:Y:S01]  /*1160*/  STL [R1+0x448], R20 ;  /* 0x0004481401007387 */ /* 0x0001e20000100800 */
[----:B------:R-:W-:Y:S01]  /*1170*/  IMAD R0, R5, 0x2, R2 ;  /* 0x0000000205007824 */ /* 0x000fe200078e0202 */
        /* <DEDUP_REMOVED lines=63> */
[C---:B------:R-:W-:Y:S01]  /*1570*/  VIADD R20, R163.reuse, 0x58 ;  /* 0x00000058a3147836 */ /* 0x040fe20000000000 */
[----:B------:R-:W-:Y:S01]  /*1580*/  SHF.R.S32.HI R4, RZ, 0x1f, R227 ;  /* 0x0000001fff047819 */ /* 0x000fe200000114e3 */
[C---:B0-----:R-:W-:Y:S01]  /*1590*/  VIADD R13, R163.reuse, 0x70 ;  /* 0x00000070a30d7836 */ /* 0x041fe20000000000 */
[----:B------:R-:W-:Y:S01]  /*15a0*/  SHF.R.S32.HI R3, RZ, 0x1f, R226 ;  /* 0x0000001fff037819 */ /* 0x000fe200000114e2 */
[C---:B------:R-:W-:Y:S01]  /*15b0*/  VIADD R10, R163.reuse, 0x88 ;  /* 0x00000088a30a7836 */ /* 0x040fe20000000000 */
[----:B------:R-:W-:Y:S01]  /*15c0*/  SHF.R.S32.HI R0, RZ, 0x1f, R225 ;  /* 0x0000001fff007819 */ /* 0x000fe200000114e1 */
[C---:B--2---:R-:W-:Y:S01]  /*15d0*/  VIADD R7, R163.reuse, 0xa0 ;  /* 0x000000a0a3077836 */ /* 0x044fe20000000000 */
[----:B------:R-:W-:Y:S01]  /*15e0*/  SHF.R.S32.HI R17, RZ, 0x1f, R16 ;  /* 0x0000001fff117819 */ /* 0x000fe20000011410 */
[C---:B------:R-:W-:Y:S01]  /*15f0*/  VIADD R224, R163.reuse, 0xe8 ;  /* 0x000000e8a3e07836 */ /* 0x040fe20000000000 */
[----:B------:R-:W-:Y:S01]  /*1600*/  SHF.R.S32.HI R164, RZ, 0x1f, R19 ;  /* 0x0000001fffa47819 */ /* 0x000fe20000011413 */
[----:B------:R-:W-:Y:S01]  /*1610*/  VIADD R223, R163, 0xf0 ;  /* 0x000000f0a3df7836 */ /* 0x000fe20000000000 */
[----:B------:R-:W-:Y:S01]  /*1620*/  SHF.L.U64.HI R198, R197, 0x1, R198 ;  /* 0x00000001c5c67819 */ /* 0x000fe200000102c6 */
[----:B------:R-:W-:Y:S01]  /*1630*/  VIADD R222, R163, 0xf8 ;  /* 0x000000f8a3de7836 */ /* 0x000fe20000000000 */
[----:B------:R-:W-:Y:S01]  /*1640*/  SHF.L.U64.HI R199, R196, 0x1, R199 ;  /* 0x00000001c4c77819 */ /* 0x000fe200000102c7 */
[----:B------:R-:W-:Y:S01]  /*1650*/  IMAD.WIDE R160, R160, R161, UR40 ;  /* 0x00000028a0a07e25 */ /* 0x000fe2000f8e02a1 */
[----:B------:R-:W-:-:S02]  /*1660*/  SHF.L.U64.HI R200, R195, 0x1, R200 ;  /* 0x00000001c3c87819 */ /* 0x000fc400000102c8 */
[----:B------:R-:W-:Y:S02]  /*1670*/  SHF.L.U64.HI R201, R194, 0x1, R201 ;  /* 0x00000001c2c97819 */ /* 0x000fe400000102c9 */
[----:B------:R-:W-:Y:S02]  /*1680*/  SHF.L.U64.HI R204, R189, 0x1, R204 ;  /* 0x00000001bdcc7819 */ /* 0x000fe400000102cc */
[----:B------:R-:W-:Y:S02]  /*1690*/  SHF.L.U64.HI R205, R188, 0x1, R205 ;  /* 0x00000001bccd7819 */ /* 0x000fe400000102cd */
[----:B------:R-:W-:Y:S02]  /*16a0*/  SHF.L.U64.HI R206, R187, 0x1, R206 ;  /* 0x00000001bbce7819 */ /* 0x000fe400000102ce */
[----:B------:R-:W-:Y:S02]  /*16b0*/  SHF.L.U64.HI R207, R186, 0x1, R207 ;  /* 0x00000001bacf7819 */ /* 0x000fe400000102cf */
[----:B------:R-:W-:-:S02]  /*16c0*/  SHF.L.U64.HI R208, R185, 0x1, R208 ;  /* 0x00000001b9d07819 */ /* 0x000fc400000102d0 */
[----:B------:R-:W-:Y:S02]  /*16d0*/  SHF.L.U64.HI R209, R184, 0x1, R209 ;  /* 0x00000001b8d17819 */ /* 0x000fe400000102d1 */
[----:B------:R-:W-:Y:S02]  /*16e0*/  SHF.L.U64.HI R210, R183, 0x1, R210 ;  /* 0x00000001b7d27819 */ /* 0x000fe400000102d2 */
[----:B------:R-:W-:Y:S02]  /*16f0*/  SHF.L.U64.HI R211, R182, 0x1, R211 ;  /* 0x00000001b6d37819 */ /* 0x000fe400000102d3 */
[----:B------:R-:W-:Y:S02]  /*1700*/  SHF.R.S32.HI R20, RZ, 0x1f, R20 ;  /* 0x0000001fff147819 */ /* 0x000fe40000011414 */
[----:B------:R-:W-:Y:S02]  /*1710*/  SHF.R.S32.HI R13, RZ, 0x1f, R13 ;  /* 0x0000001fff0d7819 */ /* 0x000fe4000001140d */
[----:B------:R-:W-:-:S02]  /*1720*/  SHF.R.S32.HI R10, RZ, 0x1f, R10 ;  /* 0x0000001fff0a7819 */ /* 0x000fc4000001140a */
[----:B------:R-:W-:Y:S02]  /*1730*/  SHF.R.S32.HI R7, RZ, 0x1f, R7 ;  /* 0x0000001fff077819 */ /* 0x000fe40000011407 */
[----:B------:R-:W-:Y:S02]  /*1740*/  SHF.R.S32.HI R4, RZ, 0x1f, R224 ;  /* 0x0000001fff047819 */ /* 0x000fe400000114e0 */
[----:B------:R-:W-:Y:S02]  /*1750*/  SHF.R.S32.HI R3, RZ, 0x1f, R223 ;  /* 0x0000001fff037819 */ /* 0x000fe400000114df */
[----:B------:R-:W-:-:S07]  /*1760*/  SHF.R.S32.HI R0, RZ, 0x1f, R222 ;  /* 0x0000001fff007819 */ /* 0x000fce00000114de */
.L_x_6904:
[----:B------:R-:W-:Y:S01]  /*1770*/  ULDC.64 UR4, c[0x0][0xb20] ;  /* 0x0002c80000047ab9 */ /* 0x000fe20000000a00 */
[----:B0-234-:R-:W0:Y:S01]  /*1780*/  LDC.64 R4, c[0x0][0xb00] ;  /* 0x0002c000ff047b82 */ /* 0x01de220000000a00 */
        /* <DEDUP_REMOVED lines=10> */
[----:B------:R-:W1:Y:S01]  /*1830*/  @P0 LDC.64 R8, c[0x0][0xb20] ;  /* 0x0002c800ff080b82 */ /* 0x000e620000000a00 */
        /* <DEDUP_REMOVED lines=23> */
[----:B------:R-:W-:Y:S01]  /*19b0*/  LEA.HI R213, R0, R3, RZ, 0x10 ;  /* 0x0000000300d57211 */ /* 0x000fe200078f80ff */
[----:B------:R-:W-:Y:S01]  /*19c0*/  IMAD.MOV.U32 R214, RZ, RZ, R87 ;  /* 0x000000ffffd67224 */ /* 0x000fe200078e0057 */
        /* <DEDUP_REMOVED lines=11> */
.L_x_6671:
[----:B------:R-:W-:Y:S02]  /*1a80*/  IMAD.U32 R27, RZ, RZ, UR5 ;  /* 0x00000005ff1b7e24 */ /* 0x000fe4000f8e00ff */
[----:B------:R-:W-:Y:S01]  /*1a90*/  IMAD.U32 R29, RZ, RZ, UR4 ;  /* 0x00000004ff1d7e24 */ /* 0x000fe2000f8e00ff */
[----:B------:R-:W-:Y:S06]  /*1aa0*/  @!P2 BRA `(.L_x_6672) ;  /* 0x000000000010a947 */ /* 0x000fec0003800000 */
[----:B------:R-:W0:Y:S02]  /*1ab0*/  LDC.64 R4, c[0x0][0xb18] ;  /* 0x0002c600ff047b82 */ /* 0x000e240000000a00 */
[----:B0-----:R-:W-:-:S05]  /*1ac0*/  IMAD.WIDE R4, R87, 0x4, R4 ;  /* 0x0000000457047825 */ /* 0x001fca00078e0204 */
[----:B------:R0:W5:Y:S01]  /*1ad0*/  LDG.E R29, desc[UR36][R4.64] ;  /* 0x00000024041d7981 */ /* 0x000162000c1e1900 */
[----:B------:R-:W-:Y:S05]  /*1ae0*/  BRA `(.L_x_6673) ;  /* 0x0000000000107947 */ /* 0x000fea0003800000 */
.L_x_6672:
[----:B------:R-:W-:Y:S05]  /*1af0*/  @!P3 BRA `(.L_x_6673) ;  /* 0x00000000000cb947 */ /* 0x000fea0003800000 */
[----:B------:R-:W2:Y:S04]  /*1b00*/  LDG.E R0, desc[UR36][R4.64] ;  /* 0x0000002404007981 */ /* 0x000ea8000c1e1900 */
[----:B------:R-:W2:Y:S02]  /*1b10*/  LDG.E R29, desc[UR36][R4.64+0x4] ;  /* 0x00000424041d7981 */ /* 0x000ea4000c1e1900 */
[----:B--2---:R-:W-:-:S07]  /*1b20*/  IMAD.IADD R29, R29, 0x1, -R0 ;  /* 0x000000011d1d7824 */ /* 0x004fce00078e0a00 */
.L_x_6673:
        /* <DEDUP_REMOVED lines=47> */
.L_x_6676:
[----:B------:R-:W-:-:S13]  /*1e20*/  ISETP.NE.AND P0, PT, R5, 0x1, PT ;  /* 0x000000010500780c */ /* 0x000fda0003f05270 */
[----:B------:R-:W0:Y:S02]  /*1e30*/  @P0 LDC.64 R6, c[0x0][0xae0] ;  /* 0x0002b800ff060b82 */ /* 0x000e240000000a00 */
[----:B0-----:R-:W-:-:S05]  /*1e40*/  @P0 IMAD.HI.U32 R6, R0, R6, RZ ;  /* 0x0000000600060227 */ /* 0x001fca00078e00ff */
[----:B------:R-:W-:-:S07]  /*1e50*/  @P0 SHF.R.U32.HI R0, RZ, R7, R6 ;  /* 0x00000007ff000219 */ /* 0x000fce0000011606 */
.L_x_6677:
[----:B------:R-:W-:Y:S05]  /*1e60*/  BSYNC B0 ;  /* 0x0000000000007941 */ /* 0x000fea0003800000 */
.L_x_6675:
[----:B------:R-:W-:-:S05]  /*1e70*/  IMAD R3, R0, R5, R5 ;  /* 0x0000000500037224 */ /* 0x000fca00078e0205 */
[----:B------:R-:W-:-:S07]  /*1e80*/  VIMNMX R4, R4, R3, PT ;  /* 0x0000000304047248 */ /* 0x000fce0003fe0100 */
.L_x_6674:
[----:B------:R-:W0:Y:S01]  /*1e90*/  @P1 LDC R0, c[0x0][0x44c] ;  /* 0x00011300ff001b82 */ /* 0x000e220000000800 */
[----:B------:R-:W-:Y:S01]  /*1ea0*/  VIADD R4, R4, 0x3f ;  /* 0x0000003f04047836 */ /* 0x000fe20000000000 */
[----:B------:R-:W-:Y:S01]  /*1eb0*/  ULDC UR4, c[0x0][0xad4] ;  /* 0x0002b50000047ab9 */ /* 0x000fe20000000800 */
[----:B------:R-:W-:Y:S02]  /*1ec0*/  IMAD.MOV.U32 R7, RZ, RZ, R181 ;  /* 0x000000ffff077224 */ /* 0x000fe400078e00b5 */
[----:B------:R-:W-:Y:S01]  /*1ed0*/  IMAD.IADD R190, R25, 0x1, -R24 ;  /* 0x0000000119be7824 */ /* 0x000fe200078e0a18 */
[----:B------:R-:W-:Y:S02]  /*1ee0*/  SHF.R.S32.HI R3, RZ, 0x1f, R4 ;  /* 0x0000001fff037819 */ /* 0x000fe40000011404 */
[----:B------:R-:W1:Y:S02]  /*1ef0*/  @P1 LDC R9, c[0x0][0x450] ;  /* 0x00011400ff091b82 */ /* 0x000e640000000800 */
        /* <DEDUP_REMOVED lines=18> */
.L_x_6680:
[----:B------:R-:W-:-:S13]  /*2020*/  ISETP.NE.AND P0, PT, R5, 0x1, PT ;  /* 0x000000010500780c */ /* 0x000fda0003f05270 */
[----:B------:R-:W0:Y:S02]  /*2030*/  @P0 LDC.64 R6, c[0x0][0xae0] ;  /* 0x0002b800ff060b82 */ /* 0x000e240000000a00 */
[----:B0-----:R-:W-:-:S05]  /*2040*/  @P0 IMAD.HI.U32 R6, R0, R6, RZ ;  /* 0x0000000600060227 */ /* 0x001fca00078e00ff */
[----:B------:R-:W-:-:S07]  /*2050*/  @P0 SHF.R.U32.HI R0, RZ, R7, R6 ;  /* 0x00000007ff000219 */ /* 0x000fce0000011606 */
.L_x_6681:
[----:B------:R-:W-:Y:S05]  /*2060*/  BSYNC B0 ;  /* 0x0000000000007941 */ /* 0x000fea0003800000 */
.L_x_6679:
[----:B------:R-:W-:-:S05]  /*2070*/  IMAD R0, R0, R5, RZ ;  /* 0x0000000500007224 */ /* 0x000fca00078e02ff */
[----:B------:R-:W-:-:S07]  /*2080*/  VIMNMX R3, R3, R0, !PT ;  /* 0x0000000003037248 */ /* 0x000fce0007fe0100 */
.L_x_6678:
[----:B------:R-:W-:Y:S01]  /*2090*/  SHF.R.S32.HI R0, RZ, 0x1f, R3 ;  /* 0x0000001fff007819 */ /* 0x000fe20000011403 */
[----:B------:R-:W-:Y:S01]  /*20a0*/  BSSY B0, `(.L_x_6682) ;  /* 0x0000028000007945 */ /* 0x000fe20003800000 */
[----:B------:R-:W-:Y:S02]  /*20b0*/  LOP3.LUT R220, R213, 0xff, RZ, 0xc0, !PT ;  /* 0x000000ffd5dc7812 */ /* 0x000fe400078ec0ff */
[----:B------:R-:W-:Y:S01]  /*20c0*/  LEA.HI R0, R0, R3, RZ, 0x6 ;  /* 0x0000000300007211 */ /* 0x000fe200078f30ff */
[----:B------:R-:W-:Y:S01]  /*20d0*/  IMAD.MOV.U32 R3, RZ, RZ, RZ ;  /* 0x000000ffff037224 */ /* 0x000fe200078e00ff */
        /* <DEDUP_REMOVED lines=36> */
.L_x_6683:
[----:B------:R-:W-:Y:S05]  /*2320*/  BSYNC B0 ;  /* 0x0000000000007941 */ /* 0x000fea0003800000 */
.L_x_6682:
[----:B------:R-:W-:-:S05]  /*2330*/  IMAD R0, R220, R3, R9 ;  /* 0x00000003dc007224 */ /* 0x000fca00078e0209 */
        /* <DEDUP_REMOVED lines=35> */
.L_x_6686:
[----:B------:R-:W-:Y:S05]  /*2570*/  BSYNC B6 ;  /* 0x0000000000067941 */ /* 0x000fea0003800000 */
.L_x_6685:
        /* <DEDUP_REMOVED lines=20> */
.L_x_6688:
[----:B------:R-:W-:Y:S05]  /*26c0*/  BSYNC B6 ;  /* 0x0000000000067941 */ /* 0x000fea0003800000 */
.L_x_6687:
[----:B------:R-:W-:Y:S01]  /*26d0*/  ULDC.64 UR4, c[0x0][0xaf0] ;  /* 0x0002bc0000047ab9 */ /* 0x000fe20000000a00 */
[----:B------:R-:W-:Y:S01]  /*26e0*/  IMAD.MOV.U32 R39, RZ, RZ, R87 ;  /* 0x000000ffff277224 */ /* 0x000fe200078e0057 */
[----:B------:R-:W-:Y:S01]  /*26f0*/  ISETP.NE.U32.AND P0, PT, RZ, UR4, PT ;  /* 0x00000004ff007c0c */ /* 0x000fe2000bf05070 */
[----:B------:R-:W2:Y:S01]  /*2700*/  LDL R20, [R1+0x448] ;  /* 0x0004480001147983 */ /* 0x000ea20000100800 */
[----:B------:R-:W0:Y:S02]  /*2710*/  LDC R3, c[0x0][0x3f4] ;  /* 0x0000fd00ff037b82 */ /* 0x000e240000000800 */
[----:B------:R-:W-:-:S13]  /*2720*/  ISETP.NE.AND.EX P0, PT, RZ, UR5, PT, P0 ;  /* 0x00000005ff007c0c */ /* 0x000fda000bf05300 */
[----:B------:R-:W1:Y:S02]  /*2730*/  @P0 LDC.64 R4, c[0x0][0xaf0] ;  /* 0x0002bc00ff040b82 */ /* 0x000e640000000a00 */
[----:B-1----:R-:W-:-:S05]  /*2740*/  @P0 IMAD.WIDE R4, R87, 0x4, R4 ;  /* 0x0000000457040825 */ /* 0x002fca00078e0204 */
[----:B------:R-:W3:Y:S01]  /*2750*/  @P0 LDG.E R39, desc[UR36][R4.64] ;  /* 0x0000002404270981 */ /* 0x000ee2000c1e1900 */
[----:B0-----:R-:W-:Y:S01]  /*2760*/  ISETP.GE.AND P1, PT, R16, R3, PT ;  /* 0x000000031000720c */ /* 0x001fe20003f26270 */
[----:B------:R-:W-:-:S03]  /*2770*/  IMAD.IADD R38, R38, 0x1, R29 ;  /* 0x0000000126267824 */ /* 0x000fc600078e021d */
[----:B------:R-:W-:-:S05]  /*2780*/  SEL R3, R3, RZ, P1 ;  /* 0x000000ff03037207 */ /* 0x000fca0000800000 */
[----:B------:R-:W-:-:S05]  /*2790*/  IMAD.IADD R3, R16, 0x1, R3 ;  /* 0x0000000110037824 */ /* 0x000fca00078e0203 */
[----:B------:R-:W-:-:S04]  /*27a0*/  SHF.R.S32.HI R0, RZ, 0x1f, R3 ;  /* 0x0000001fff007819 */ /* 0x000fc80000011403 */
[----:B------:R-:W-:-:S04]  /*27b0*/  LEA.HI R0, R0, R3, RZ, 0x3 ;  /* 0x0000000300007211 */ /* 0x000fc800078f18ff */
[----:B------:R-:W-:Y:S01]  /*27c0*/  SHF.R.S32.HI R0, RZ, 0x3, R0 ;  /* 0x00000003ff007819 */ /* 0x000fe20000011400 */
[----:B--2---:R-:W-:Y:S01]  /*27d0*/  IMAD R35, R20, 0x40, R18 ;  /* 0x0000004014237824 */ /* 0x004fe200078e0212 */
[----:B---3--:R-:W-:-:S07]  /*27e0*/  SHF.R.S32.HI R3, RZ, 0x1f, R39 ;  /* 0x0000001fff037819 */ /* 0x008fce0000011427 */
.L_x_6721:
        /* <DEDUP_REMOVED lines=21> */
[----:B--2---:R-:W-:Y:S01]  /*2940*/  @!P0 LEA R4, P2, R6, R4, 0x2 ;  /* 0x0000000406048211 */ /* 0x004fe200078410ff */
[----:B------:R-:W-:-:S03]  /*2950*/  IMAD.SHL.U32 R55, R159, 0x40, RZ ;  /* 0x000000409f377824 */ /* 0x000fc600078e00ff */
[----:B------:R-:W-:Y:S02]  /*2960*/  @!P0 LEA.HI.X R5, R6, R5, R7, 0x2, P2 ;  /* 0x0000000506058211 */ /* 0x000fe400010f1407 */
[----:B------:R-:W-:Y:S01]  /*2970*/  LOP3.LUT R55, R55, 0x1c0, RZ, 0xc0, !PT ;  /* 0x000001c037377812 */ /* 0x000fe200078ec0ff */
[----:B------:R-:W-:Y:S02]  /*2980*/  IMAD.SHL.U32 R50, R167, 0x200, RZ ;  /* 0x00000200a7327824 */ /* 0x000fe400078e00ff */
[----:B-----5:R0:W5:Y:S01]  /*2990*/  @!P0 LDG.E R41, desc[UR36][R4.64] ;  /* 0x0000002404298981 */ /* 0x020162000c1e1900 */
[----:B-1----:R-:W-:Y:S01]  /*29a0*/  ISETP.GE.AND P0, PT, R37, 0x1, PT ;  /* 0x000000012500780c */ /* 0x002fe20003f06270 */
[----:B------:R-:W-:Y:S01]  /*29b0*/  IMAD.SHL.U32 R36, R156, 0x1000, RZ ;  /* 0x000010009c247824 */ /* 0x000fe200078e00ff */
[----:B------:R-:W-:Y:S01]  /*29c0*/  LOP3.LUT R42, R55, 0x18, R16, 0xf8, !PT ;  /* 0x00000018372a7812 */ /* 0x000fe200078ef810 */
[----:B------:R-:W-:Y:S01]  /*29d0*/  IMAD.MOV R6, RZ, RZ, -R8 ;  /* 0x000000ffff067224 */ /* 0x000fe200078e0a08 */
[----:B------:R-:W-:Y:S01]  /*29e0*/  SHF.R.U32.HI R53, RZ, 0x3, R55 ;  /* 0x00000003ff357819 */ /* 0x000fe20000011637 */
[----:B------:R-:W-:Y:S05]  /*29f0*/  YIELD ;  /* 0x0000000000007946 */ /* 0x000fea0003800000 */
[----:B------:R-:W-:Y:S01]  /*2a00*/  LOP3.LUT R42, R50, R42, R53, 0xf6, !PT ;  /* 0x0000002a322a7212 */ /* 0x000fe200078ef635 */
[----:B------:R-:W-:Y:S01]  /*2a10*/  BSSY B0, `(.L_x_6689) ;  /* 0x00001d0000007945 */ /* 0x000fe20003800000 */
[----:B------:R-:W-:Y:S01]  /*2a20*/  IMAD R43, R43, R6, R12 ;  /* 0x000000062b2b7224 */ /* 0x000fe200078e020c */
[----:B------:R-:W-:-:S02]  /*2a30*/  ISETP.GT.AND P2, PT, R33, R32, PT ;  /* 0x000000202100720c */ /* 0x000fc40003f44270 */
[----:B0-----:R-:W-:-:S04]  /*2a40*/  IMAD.IADD R5, R42, 0x1, R36 ;  /* 0x000000012a057824 */ /* 0x001fc800078e0224 */
[----:B------:R-:W-:Y:S01]  /*2a50*/  IMAD R48, R5, 0x2, R2 ;  /* 0x0000000205307824 */ /* 0x000fe200078e0202 */
[----:B------:R-:W-:Y:S06]  /*2a60*/  @!P0 BRA `(.L_x_6690) ;  /* 0x0000001800548947 */ /* 0x000fec0003800000 */
[----:B------:R-:W-:Y:S01]  /*2a70*/  SHF.R.S32.HI R44, RZ, 0x1f, R43 ;  /* 0x0000001fff2c7819 */ /* 0x000fe2000001142b */
[----:B------:R-:W-:Y:S01]  /*2a80*/  ULDC.64 UR4, c[0x0][0x300] ;  /* 0x0000c00000047ab9 */ /* 0x000fe20000000a00 */
[----:B-----5:R-:W-:Y:S01]  /*2a90*/  SHF.R.S32.HI R45, RZ, 0x1f, R41 ;  /* 0x0000001fff2d7819 */ /* 0x020fe20000011429 */
[----:B------:R-:W-:Y:S01]  /*2aa0*/  IMAD.WIDE.U32 R6, R43, UR4, RZ ;  /* 0x000000042b067c25 */ /* 0x000fe2000f8e00ff */
[----:B------:R-:W-:Y:S01]  /*2ab0*/  SHF.R.S32.HI R11, RZ, 0x1f, R33 ;  /* 0x0000001fff0b7819 */ /* 0x000fe20000011421 */
[----:B------:R-:W-:Y:S02]  /*2ac0*/  ULDC.U8 UR6, c[0x0][0x410] ;  /* 0x0001040000067ab9 */ /* 0x000fe40000000000 */
[----:B------:R-:W-:Y:S01]  /*2ad0*/  IMAD R4, R44, UR4, RZ ;  /* 0x000000042c047c24 */ /* 0x000fe2000f8e02ff */
[----:B------:R-:W-:-:S03]  /*2ae0*/  ISETP.NE.AND P0, PT, RZ, UR6, PT ;  /* 0x00000006ff007c0c */ /* 0x000fc6000bf05270 */
[----:B------:R-:W-:Y:S01]  /*2af0*/  IMAD R9, R43, UR5, R4 ;  /* 0x000000052b097c24 */ /* 0x000fe2000f8e0204 */
[----:B------:R-:W-:Y:S01]  /*2b00*/  ULDC.64 UR4, c[0x0][0x310] ;  /* 0x0000c40000047ab9 */ /* 0x000fe20000000a00 */
[----:B------:R-:W0:Y:S01]  /*2b10*/  LDC.64 R4, c[0x0][0x3f8] ;  /* 0x0000fe00ff047b82 */ /* 0x000e220000000a00 */
        /* <DEDUP_REMOVED lines=8> */
[----:B------:R-:W-:Y:S02]  /*2ba0*/  ULDC.64 UR4, c[0x0][0x2e8] ;  /* 0x0000ba0000047ab9 */ /* 0x000fe40000000a00 */
[C---:B------:R-:W-:Y:S01]  /*2bb0*/  LEA R47, P3, R6.reuse, UR4, 0x1 ;  /* 0x00000004062f7c11 */ /* 0x040fe2000f8608ff */
[-C--:B0-----:R-:W-:Y:S02]  /*2bc0*/  IMAD R10, R11, R4.reuse, RZ ;  /* 0x000000040b0a7224 */ /* 0x081fe400078e02ff */
[----:B------:R-:W-:Y:S01]  /*2bd0*/  IMAD.WIDE.U32 R8, R33, R4, RZ ;  /* 0x0000000421087225 */ /* 0x000fe200078e00ff */
[----:B------:R-:W-:-:S03]  /*2be0*/  LEA.HI.X R49, R6, UR5, R49, 0x1, P3 ;  /* 0x0000000506317c11 */ /* 0x000fc600098f0c31 */
[----:B------:R-:W-:Y:S02]  /*2bf0*/  IMAD R7, R33, R5, R10 ;  /* 0x0000000521077224 */ /* 0x000fe400078e020a */
[----:B------:R-:W-:Y:S02]  /*2c00*/  IMAD.SHL.U32 R59, R8, 0x40, RZ ;  /* 0x00000040083b7824 */ /* 0x000fe400078e00ff */
[----:B------:R-:W-:-:S05]  /*2c10*/  IMAD.IADD R7, R9, 0x1, R7 ;  /* 0x0000000109077824 */ /* 0x000fca00078e0207 */
[----:B------:R-:W-:Y:S01]  /*2c20*/  SHF.L.U64.HI R57, R8, 0x6, R7 ;  /* 0x0000000608397819 */ /* 0x000fe20000010207 */
[----:B------:R-:W-:Y:S06]  /*2c30*/  @!P0 BRA `(.L_x_6691) ;  /* 0x0000000800f88947 */ /* 0x000fec0003800000 */
[----:B------:R-:W0:Y:S01]  /*2c40*/  LDC.64 R6, c[0x0][0x408] ;  /* 0x00010200ff067b82 */ /* 0x000e220000000a00 */
[----:B------:R-:W-:Y:S01]  /*2c50*/  IMAD R46, R33, -0x40, R27 ;  /* 0xffffffc0212e7824 */ /* 0x000fe200078e021b */
[----:B------:R-:W-:Y:S01]  /*2c60*/  BSSY B1, `(.L_x_6692) ;  /* 0x0000031000017945 */ /* 0x000fe20003800000 */
[----:B------:R-:W-:Y:S02]  /*2c70*/  CS2R R8, SRZ ;  /* 0x0000000000087805 */ /* 0x000fe4000001ff00 */
[----:B------:R-:W-:Y:S02]  /*2c80*/  CS2R R28, SRZ ;  /* 0x00000000001c7805 */ /* 0x000fe4000001ff00 */
[----:B------:R-:W-:Y:S02]  /*2c90*/  CS2R R20, SRZ ;  /* 0x0000000000147805 */ /* 0x000fe4000001ff00 */
[----:B------:R-:W-:Y:S02]  /*2ca0*/  VIMNMX R46, R46, 0x40, PT ;  /* 0x000000402e2e7848 */ /* 0x000fe40003fe0100 */
[----:B------:R-:W-:-:S02]  /*2cb0*/  CS2R R30, SRZ ;  /* 0x00000000001e7805 */ /* 0x000fc4000001ff00 */
[----:B------:R-:W-:Y:S01]  /*2cc0*/  ISETP.GE.AND P0, PT, R18, R46, PT ;  /* 0x0000002e1200720c */ /* 0x000fe20003f06270 */
[----:B0-----:R-:W-:-:S04]  /*2cd0*/  IMAD R10, R11, R6, RZ ;  /* 0x000000060b0a7224 */ /* 0x001fc800078e02ff */
[----:B------:R-:W-:-:S08]  /*2ce0*/  IMAD R15, R33, R7, R10 ;  /* 0x00000007210f7224 */ /* 0x000fd000078e020a */
[----:B------:R-:W-:Y:S05]  /*2cf0*/  @P0 BRA `(.L_x_6693) ;  /* 0x00000000009c0947 */ /* 0x000fea0003800000 */
[----:B------:R-:W-:Y:S01]  /*2d00*/  SHF.R.S32.HI R9, RZ, 0x1f, R18 ;  /* 0x0000001fff097819 */ /* 0x000fe20000011412 */
[----:B------:R-:W-:Y:S01]  /*2d10*/  ULDC.64 UR4, c[0x0][0x3e8] ;  /* 0x0000fa0000047ab9 */ /* 0x000fe20000000a00 */
[----:B------:R-:W-:Y:S01]  /*2d20*/  SHF.R.S32.HI R23, RZ, 0x1f, R22 ;  /* 0x0000001fff177819 */ /* 0x000fe20000011416 */
[----:B------:R-:W-:Y:S01]  /*2d30*/  ULDC.64 UR6, c[0x0][0x400] ;  /* 0x0001000000067ab9 */ /* 0x000fe20000000a00 */
[----:B------:R-:W-:Y:S01]  /*2d40*/  SHF.R.S32.HI R13, RZ, 0x1f, R34 ;  /* 0x0000001fff0d7819 */ /* 0x000fe20000011422 */
[C---:B------:R-:W-:Y:S01]  /*2d50*/  IMAD R8, R9.reuse, R6, RZ ;  /* 0x0000000609087224 */ /* 0x040fe200078e02ff */
[-C--:B------:R-:W-:Y:S01]  /*2d60*/  ISETP.GE.AND P3, PT, R22, R37.reuse, PT ;  /* 0x000000251600720c */ /* 0x080fe20003f66270 */
[----:B------:R-:W-:Y:S01]  /*2d70*/  IMAD R10, R9, R4, RZ ;  /* 0x00000004090a7224 */ /* 0x000fe200078e02ff */
[----:B------:R-:W-:Y:S01]  /*2d80*/  ISETP.GE.AND P5, PT, R165, R37, PT ;  /* 0x00000025a500720c */ /* 0x000fe20003fa6270 */
[C---:B------:R-:W-:Y:S02]  /*2d90*/  IMAD R51, R18.reuse, R7, R8 ;  /* 0x0000000712337224 */ /* 0x040fe400078e0208 */
[----:B------:R-:W-:-:S04]  /*2da0*/  IMAD.WIDE.U32 R8, R18, R6, R22 ;  /* 0x0000000612087225 */ /* 0x000fc800078e0016 */
[----:B------:R-:W-:Y:S02]  /*2db0*/  IMAD R12, R13, R6, RZ ;  /* 0x000000060d0c7224 */ /* 0x000fe400078e02ff */
[C---:B------:R-:W-:Y:S02]  /*2dc0*/  IMAD R21, R18.reuse, R5, R10 ;  /* 0x0000000512157224 */ /* 0x040fe400078e020a */
[----:B------:R-:W-:-:S04]  /*2dd0*/  IMAD.WIDE.U32 R10, R18, R4, R22 ;  /* 0x00000004120a7225 */ /* 0x000fc800078e0016 */
[----:B------:R-:W-:Y:S02]  /*2de0*/  IMAD.IADD R9, R9, 0x1, R51 ;  /* 0x0000000109097824 */ /* 0x000fe400078e0233 */
[C---:B------:R-:W-:Y:S02]  /*2df0*/  IMAD R51, R34.reuse, R7, R12 ;  /* 0x0000000722337224 */ /* 0x040fe400078e020c */
[----:B------:R-:W-:Y:S01]  /*2e00*/  IMAD.IADD R7, R11, 0x1, R21 ;  /* 0x000000010b077824 */ /* 0x000fe200078e0215 */
[----:B------:R-:W-:Y:S01]  /*2e10*/  CS2R R20, SRZ ;  /* 0x0000000000147805 */ /* 0x000fe2000001ff00 */
[----:B------:R-:W-:Y:S02]  /*2e20*/  IMAD R11, R13, R4, RZ ;  /* 0x000000040d0b7224 */ /* 0x000fe400078e02ff */
[----:B------:R-:W-:-:S04]  /*2e30*/  IMAD.WIDE.U32 R8, R34, R6, R8 ;  /* 0x0000000622087225 */ /* 0x000fc800078e0008 */
[----:B------:R-:W-:-:S04]  /*2e40*/  IMAD.WIDE.U32 R12, R33, R6, RZ ;  /* 0x00000006210c7225 */ /* 0x000fc800078e00ff */
[----:B------:R-:W-:Y:S01]  /*2e50*/  IMAD.MOV.U32 R6, RZ, RZ, R10 ;  /* 0x000000ffff067224 */ /* 0x000fe200078e000a */
[----:B------:R-:W-:Y:S01]  /*2e60*/  LEA R10, P4, R12, R8, 0x6 ;  /* 0x000000080c0a7211 */ /* 0x000fe200078830ff */
[C---:B------:R-:W-:Y:S02]  /*2e70*/  IMAD R11, R34.reuse, R5, R11 ;  /* 0x00000005220b7224 */ /* 0x040fe400078e020b */
[----:B------:R-:W-:-:S04]  /*2e80*/  IMAD.WIDE.U32 R6, R34, R4, R6 ;  /* 0x0000000422067225 */ /* 0x000fc800078e0006 */
[----:B------:R-:W-:Y:S01]  /*2e90*/  IMAD.IADD R5, R9, 0x1, R51 ;  /* 0x0000000109057824 */ /* 0x000fe200078e0233 */
[----:B------:R-:W-:Y:S01]  /*2ea0*/  IADD3 R8, P6, R59, R6, RZ ;  /* 0x000000063b087210 */ /* 0x000fe20007fde0ff */
[----:B------:R-:W-:-:S03]  /*2eb0*/  IMAD.IADD R13, R13, 0x1, R15 ;  /* 0x000000010d0d7824 */ /* 0x000fc600078e020f */
[----:B------:R-:W-:Y:S02]  /*2ec0*/  IADD3.X R7, R57, R7, R11, P6, !PT ;  /* 0x0000000739077210 */ /* 0x000fe400037fe40b */
[----:B------:R-:W-:Y:S02]  /*2ed0*/  LEA R4, P6, R8, UR4, 0x1 ;  /* 0x0000000408047c11 */ /* 0x000fe4000f8c08ff */
[----:B------:R-:W-:Y:S02]  /*2ee0*/  LEA.HI.X R13, R12, R5, R13, 0x6, P4 ;  /* 0x000000050c0d7211 */ /* 0x000fe400020f340d */
[----:B------:R-:W-:Y:S02]  /*2ef0*/  LEA R6, P4, R10, UR6, 0x1 ;  /* 0x000000060a067c11 */ /* 0x000fe4000f8808ff */
[----:B------:R-:W-:Y:S02]  /*2f00*/  LEA.HI.X R5, R8, UR5, R7, 0x1, P6 ;  /* 0x0000000508057c11 */ /* 0x000fe4000b0f0c07 */
[----:B------:R-:W-:-:S02]  /*2f10*/  CS2R R8, SRZ ;  /* 0x0000000000087805 */ /* 0x000fc4000001ff00 */
[----:B------:R-:W-:Y:S01]  /*2f20*/  LEA.HI.X R7, R10, UR7, R13, 0x1, P4 ;  /* 0x000000070a077c11 */ /* 0x000fe2000a0f0c0d */
[----:B------:R0:W5:Y:S04]  /*2f30*/  @!P3 LDG.E.64 R28, desc[UR36][R4.64] ;  /* 0x00000024041cb981 */ /* 0x000168000c1e1b00 */
[----:B------:R0:W5:Y:S04]  /*2f40*/  @!P5 LDG.E.64 R8, desc[UR36][R4.64+0x20] ;  /* 0x000020240408d981 */ /* 0x000168000c1e1b00 */
[----:B------:R0:W5:Y:S04]  /*2f50*/  @!P3 LDG.E.64 R30, desc[UR36][R6.64] ;  /* 0x00000024061eb981 */ /* 0x000168000c1e1b00 */
[----:B------:R0:W5:Y:S02]  /*2f60*/  @!P5 LDG.E.64 R20, desc[UR36][R6.64+0x20] ;  /* 0x000020240614d981 */ /* 0x000164000c1e1b00 */
.L_x_6693:
[----:B------:R-:W-:Y:S05]  /*2f70*/  BSYNC B1 ;  /* 0x0000000000017941 */ /* 0x000fea0003800000 */
.L_x_6692:
[----:B------:R-:W-:Y:S01]  /*2f80*/  UISETP.NE.AND UP0, UPT, UR38, URZ, UPT ;  /* 0x0000003f2600728c */ /* 0x000fe2000bf05270 */
        /* <DEDUP_REMOVED lines=13> */
[----:B------:R-:W-:Y:S06]  /*3060*/  @P3 BRA `(.L_x_6694) ;  /* 0x0000000000043947 */ /* 0x000fec0003800000 */
[----:B------:R-:W-:Y:S01]  /*3070*/  BPT.TRAP 0x1 ;  /* 0x000000040000795c */ /* 0x000fe20000300000 */
.L_x_6694:
[----:B------:R-:W-:Y:S01]  /*3080*/  IMAD R40, R156, 0x8, R2 ;  /* 0x000000089c287824 */ /* 0x000fe200078e0202 */
[----:B------:R-:W-:Y:S01]  /*3090*/  SHF.L.U32 R51, R158, 0x1f, RZ ;  /* 0x0000001f9e337819 */ /* 0x000fe200000006ff */
[----:B------:R-:W-:Y:S03]  /*30a0*/  BSSY B1, `(.L_x_6695) ;  /* 0x0000003000017945 */ /* 0x000fe60003800000 */
[----:B------:R-:W0:Y:S02]  /*30b0*/  SYNCS.PHASECHK.TRANS64.TRYWAIT P4, [R40+URZ+0x38890], R51 ;  /* 0x03889033280075a7 */ /* 0x000e24000808017f */
[----:B0-----:R-:W-:Y:S05]  /*30c0*/  @!P4 BRA `(.L_x_6696) ;  /* 0x000003600058c947 */ /* 0x001fea0003800000 */
.L_x_7059:
[----:B------:R-:W-:Y:S05]  /*30d0*/  BSYNC B1 ;  /* 0x0000000000017941 */ /* 0x000fea0003800000 */
.L_x_6695:
[----:B------:R-:W-:-:S03]  /*30e0*/  UMOV UR4, 0xffffffff ;  /* 0xffffffff00047882 */ /* 0x000fc60000000000 */
[----:B------:R-:W-:Y:S05]  /*30f0*/  BRA.DIV UR4, `(.L_x_6697) ;  /* 0x0000036204607947 */ /* 0x000fea000b800000 */
[----:B------:R-:W1:Y:S04]  /*3100*/  SHFL.IDX PT, R49, R49, RZ, 0x1c1f ;  /* 0x001c1fff31317589 */ /* 0x000e6800000e0000 */
[----:B------:R2:W3:Y:S02]  /*3110*/  SHFL.IDX PT, R14, R47, RZ, 0x1c1f ;  /* 0x001c1fff2f0e7589 */ /* 0x0004e400000e0000 */
.L_x_7063:
[----:B------:R-:W-:Y:S05]  /*3120*/  @P0 BRA `(.L_x_6698) ;  /* 0x0000001400780947 */ /* 0x000fea0003800000 */
[----:B------:R-:W4:Y:S01]  /*3130*/  LDC R52, c[0x0][0x2f4] ;  /* 0x0000bd00ff347b82 */ /* 0x000f220000000800 */
[----:B------:R-:W-:Y:S01]  /*3140*/  BSSY B1, `(.L_x_6699) ;  /* 0x0000034000017945 */ /* 0x000fe20003800000 */
[----:B----4-:R-:W-:-:S13]  /*3150*/  ISETP.GE.AND P0, PT, R16, R52, PT ;  /* 0x000000341000720c */ /* 0x010fda0003f06270 */
[----:B------:R-:W-:Y:S05]  /*3160*/  @P0 BRA `(.L_x_6700) ;  /* 0x0000000000c40947 */ /* 0x000fea0003800000 */
[----:B------:R4:W0:Y:S01]  /*3170*/  LDS.128 R4, [R48+0x22400] ;  /* 0x0224000030047984 */ /* 0x0008220000000c00 */
[----:B------:R-:W-:Y:S01]  /*3180*/  ISETP.GE.AND P4, PT, R22, R37, PT ;  /* 0x000000251600720c */ /* 0x000fe20003f86270 */
[----:B------:R-:W-:Y:S01]  /*3190*/  BSSY B2, `(.L_x_6701) ;  /* 0x000002d000027945 */ /* 0x000fe20003800000 */
[----:B---3--:R-:W-:-:S04]  /*31a0*/  LEA R10, P0, R16, R14, 0x1 ;  /* 0x0000000e100a7211 */ /* 0x008fc800078008ff */
[----:B-1----:R-:W-:-:S07]  /*31b0*/  LEA.HI.X R11, R16, R49, R17, 0x1, P0 ;  /* 0x00000031100b7211 */ /* 0x002fce00000f0c11 */
[----:B----4-:R-:W-:Y:S05]  /*31c0*/  @P4 BRA `(.L_x_6702) ;  /* 0x0000000000a44947 */ /* 0x010fea0003800000 */
[--C-:B------:R-:W-:Y:S01]  /*31d0*/  SHF.R.U64 R15, R28, 0x10, R29.reuse ;  /* 0x000000101c0f7819 */ /* 0x100fe2000000121d */
[----:B0-----:R-:W-:Y:S01]  /*31e0*/  IMAD.MOV.U32 R12, RZ, RZ, R6 ;  /* 0x000000ffff0c7224 */ /* 0x001fe200078e0006 */
[----:B------:R-:W-:Y:S01]  /*31f0*/  SHF.R.U32.HI R28, RZ, 0x10, R29 ;  /* 0x00000010ff1c7819 */ /* 0x000fe2000001161d */
[--C-:B------:R-:W-:Y:S01]  /*3200*/  HADD2.F32 R6, -RZ, R5.reuse.H1_H1 ;  /* 0x30000005ff067230 */ /* 0x100fe20000004100 */
[--C-:B------:R-:W-:Y:S01]  /*3210*/  SHF.R.U64 R29, R30, 0x10, R31.reuse ;  /* 0x000000101e1d7819 */ /* 0x100fe2000000121f */
[----:B------:R-:W-:Y:S01]  /*3220*/  HADD2.F32 R5, -RZ, R5.H0_H0 ;  /* 0x20000005ff057230 */ /* 0x000fe20000004100 */
[----:B------:R-:W-:Y:S01]  /*3230*/  SHF.R.U32.HI R30, RZ, 0x10, R31 ;  /* 0x00000010ff1e7819 */ /* 0x000fe2000001161f */
[----:B------:R-:W-:Y:S02]  /*3240*/  HADD2.F32 R15, -RZ, R15.H0_H0 ;  /* 0x2000000fff0f7230 */ /* 0x000fe40000004100 */
[----:B------:R-:W-:Y:S02]  /*3250*/  HADD2.F32 R29, -RZ, R29.H0_H0 ;  /* 0x2000001dff1d7230 */ /* 0x000fe40000004100 */
[----:B------:R-:W-:-:S02]  /*3260*/  HADD2.F32 R30, -RZ, R30.H0_H0 ;  /* 0x2000001eff1e7230 */ /* 0x000fc40000004100 */
[--C-:B------:R-:W-:Y:S02]  /*3270*/  HADD2.F32 R13, -RZ, R7.reuse.H1_H1 ;  /* 0x30000007ff0d7230 */ /* 0x100fe40000004100 */
[CC--:B------:R-:W-:Y:S01]  /*3280*/  FMUL.FTZ R48, R6.reuse, R29.reuse ;  /* 0x0000001d06307220 */ /* 0x0c0fe20000410000 */
[----:B------:R-:W-:Y:S02]  /*3290*/  HADD2.F32 R7, -RZ, R7.H0_H0 ;  /* 0x20000007ff077230 */ /* 0x000fe40000004100 */
[C---:B------:R-:W-:Y:S01]  /*32a0*/  FMUL.FTZ R29, R5.reuse, R29 ;  /* 0x0000001d051d7220 */ /* 0x040fe20000410000 */
[----:B------:R-:W-:Y:S02]  /*32b0*/  HADD2.F32 R28, -RZ, R28.H0_H0 ;  /* 0x2000001cff1c7230 */ /* 0x000fe40000004100 */
[-C--:B------:R-:W-:Y:S01]  /*32c0*/  FFMA.FTZ R48, R5, R15.reuse, -R48 ;  /* 0x0000000f05307223 */ /* 0x080fe20000010830 */
[----:B------:R-:W-:Y:S01]  /*32d0*/  FMUL.FTZ R50, R13, R30 ;  /* 0x0000001e0d327220 */ /* 0x000fe20000410000 */
[----:B--2---:R-:W-:Y:S01]  /*32e0*/  FFMA.FTZ R47, R6, R15, R29 ;  /* 0x0000000f062f7223 */ /* 0x004fe2000001001d */
[----:B------:R-:W-:-:S02]  /*32f0*/  HADD2.F32 R5, -RZ, R4.H1_H1 ;  /* 0x30000004ff057230 */ /* 0x000fc40000004100 */
[C---:B------:R-:W-:Y:S01]  /*3300*/  FMUL.FTZ R30, R7.reuse, R30 ;  /* 0x0000001e071e7220 */ /* 0x040fe20000410000 */
[--C-:B------:R-:W-:Y:S02]  /*3310*/  HADD2.F32 R15, -RZ, R57.reuse.H0_H0 ;  /* 0x20000039ff0f7230 */ /* 0x100fe40000004100 */
[-C--:B------:R-:W-:Y:S01]  /*3320*/  FFMA.FTZ R50, R7, R28.reuse, -R50 ;  /* 0x0000001c07327223 */ /* 0x080fe20000010832 */
[----:B------:R-:W-:Y:S02]  /*3330*/  HADD2.F32 R4, -RZ, R4.H0_H0 ;  /* 0x20000004ff047230 */ /* 0x000fe40000004100 */
[----:B------:R-:W-:Y:S01]  /*3340*/  FFMA.FTZ R53, R13, R28, R30 ;  /* 0x0000001c0d357223 */ /* 0x000fe2000001001e */
[----:B------:R-:W-:Y:S02]  /*3350*/  HADD2.F32 R29, -RZ, R57.H1_H1 ;  /* 0x30000039ff1d7230 */ /* 0x000fe40000004100 */
[----:B------:R-:W-:Y:S01]  /*3360*/  FMUL.FTZ R31, R5, R15 ;  /* 0x0000000f051f7220 */ /* 0x000fe20000410000 */
[----:B------:R-:W-:-:S02]  /*3370*/  HADD2.F32 R6, -RZ, R12.H1_H1 ;  /* 0x3000000cff067230 */ /* 0x000fc40000004100 */
[----:B------:R-:W-:Y:S01]  /*3380*/  FMUL.FTZ R28, R4, R15 ;  /* 0x0000000f041c7220 */ /* 0x000fe20000410000 */
[----:B------:R-:W-:Y:S02]  /*3390*/  HADD2.F32 R12, -RZ, R12.H0_H0 ;  /* 0x2000000cff0c7230 */ /* 0x000fe40000004100 */
        /* <DEDUP_REMOVED lines=12> */
.L_x_6702:
[----:B------:R-:W-:Y:S05]  /*3460*/  BSYNC B2 ;  /* 0x0000000000027941 */ /* 0x000fea0003800000 */
.L_x_6701:
[----:B0-----:R4:W-:Y:S02]  /*3470*/  ST.E.128 desc[UR36][R10.64], R4 ;  /* 0x000000040a007985 */ /* 0x0019e4000c101d24 */
.L_x_6700:
[----:B------:R-:W-:Y:S05]  /*3480*/  BSYNC B1 ;  /* 0x0000000000017941 */ /* 0x000fea0003800000 */
.L_x_6699:
[----:B------:R-:W-:-:S13]  /*3490*/  ISETP.GE.AND P0, PT, R19, R52, PT ;  /* 0x000000341300720c */ /* 0x000fda0003f06270 */
[----:B------:R-:W-:Y:S05]  /*34a0*/  @P0 BRA `(.L_x_6698) ;  /* 0x0000001000980947 */ /* 0x000fea0003800000 */
[----:B----4-:R-:W-:Y:S01]  /*34b0*/  IMAD.MOV.U32 R5, RZ, RZ, 0x20 ;  /* 0x00000020ff057424 */ /* 0x010fe200078e00ff */
[----:B------:R-:W-:Y:S01]  /*34c0*/  LOP3.LUT P0, RZ, R159, 0x4, RZ, 0xc0, !PT ;  /* 0x000000049fff7812 */ /* 0x000fe2000780c0ff */
[----:B------:R-:W-:Y:S01]  /*34d0*/  BSSY B1, `(.L_x_6703) ;  /* 0x0000032000017945 */ /* 0x000fe20003800000 */
[----:B------:R-:W-:Y:S02]  /*34e0*/  ISETP.GE.AND P4, PT, R165, R37, PT ;  /* 0x00000025a500720c */ /* 0x000fe40003f86270 */
[----:B------:R-:W-:Y:S02]  /*34f0*/  SEL R5, R5, 0xffffffe0, !P0 ;  /* 0xffffffe005057807 */ /* 0x000fe40004000000 */
[----:B---3--:R-:W-:Y:S02]  /*3500*/  LEA R10, P0, R19, R14, 0x1 ;  /* 0x0000000e130a7211 */ /* 0x008fe400078008ff */
[----:B------:R-:W-:Y:S02]  /*3510*/  IADD3 R5, R5, R42, R36 ;  /* 0x0000002a05057210 */ /* 0x000fe40007ffe024 */
[----:B-1----:R-:W-:-:S03]  /*3520*/  LEA.HI.X R11, R19, R49, R164, 0x1, P0 ;  /* 0x00000031130b7211 */ /* 0x002fc600000f0ca4 */
[----:B------:R-:W-:-:S06]  /*3530*/  IMAD R4, R5, 0x2, R2 ;  /* 0x0000000205047824 */ /* 0x000fcc00078e0202 */
[----:B------:R-:W1:Y:S01]  /*3540*/  LDS.128 R4, [R4+0x22400] ;  /* 0x0224000004047984 */ /* 0x000e620000000c00 */
[----:B------:R-:W-:Y:S05]  /*3550*/  @P4 BRA `(.L_x_6704) ;  /* 0x0000000000a44947 */ /* 0x000fea0003800000 */
[----:B------:R-:W-:Y:S02]  /*3560*/  SHF.R.U64 R13, R20, 0x10, R21 ;  /* 0x00000010140d7819 */ /* 0x000fe40000001215 */
[----:B------:R-:W-:Y:S01]  /*3570*/  SHF.R.U64 R12, R8, 0x10, R9 ;  /* 0x00000010080c7819 */ /* 0x000fe20000001209 */
[----:B-1----:R-:W-:Y:S01]  /*3580*/  IMAD.MOV.U32 R8, RZ, RZ, R6 ;  /* 0x000000ffff087224 */ /* 0x002fe200078e0006 */
        /* <DEDUP_REMOVED lines=38> */
.L_x_6704:
[----:B------:R-:W-:Y:S05]  /*37f0*/  BSYNC B1 ;  /* 0x0000000000017941 */ /* 0x000fea0003800000 */
.L_x_6703:
[----:B-1----:R1:W-:Y:S01]  /*3800*/  ST.E.128 desc[UR36][R10.64], R4 ;  /* 0x000000040a007985 */ /* 0x0023e2000c101d24 */
[----:B------:R-:W-:Y:S05]  /*3810*/  BRA `(.L_x_6698) ;  /* 0x0000000c00bc7947 */ /* 0x000fea0003800000 */
.L_x_6691:
[----:B------:R-:W-:Y:S01]  /*3820*/  SHF.R.S32.HI R7, RZ, 0x1f, R18 ;  /* 0x0000001fff077819 */ /* 0x000fe20000011412 */
[CC--:B------:R-:W-:Y:S01]  /*3830*/  IMAD.WIDE.U32 R8, R18.reuse, R4.reuse, R16 ;  /* 0x0000000412087225 */ /* 0x0c0fe200078e0010 */
[----:B------:R-:W-:Y:S01]  /*3840*/  ULDC.64 UR6, c[0x0][0x408] ;  /* 0x0001020000067ab9 */ /* 0x000fe20000000a00 */
[----:B------:R-:W-:Y:S02]  /*3850*/  ULDC.64 UR4, c[0x0][0x3e8] ;  /* 0x0000fa0000047ab9 */ /* 0x000fe40000000a00 */
[C---:B------:R-:W-:Y:S02]  /*3860*/  IMAD R6, R7.reuse, R4, RZ ;  /* 0x0000000407067224 */ /* 0x040fe400078e02ff */
[----:B------:R-:W-:Y:S02]  /*3870*/  IMAD R15, R7, UR6, RZ ;  /* 0x00000006070f7c24 */ /* 0x000fe4000f8e02ff */
[----:B------:R-:W-:Y:S02]  /*3880*/  IMAD R13, R18, R5, R6 ;  /* 0x00000005120d7224 */ /* 0x000fe400078e0206 */
[----:B------:R-:W-:-:S02]  /*3890*/  IMAD R46, R33, -0x40, R27 ;  /* 0xffffffc0212e7824 */ /* 0x000fc400078e021b */
[----:B------:R-:W-:Y:S01]  /*38a0*/  IMAD.IADD R9, R13, 0x1, R9 ;  /* 0x000000010d097824 */ /* 0x000fe200078e0209 */
[----:B------:R-:W-:Y:S01]  /*38b0*/  SHF.R.S32.HI R13, RZ, 0x1f, R34 ;  /* 0x0000001fff0d7819 */ /* 0x000fe20000011422 */
[----:B------:R-:W-:Y:S01]  /*38c0*/  IMAD.WIDE.U32 R6, R18, UR6, R16 ;  /* 0x0000000612067c25 */ /* 0x000fe2000f8e0010 */
[----:B------:R-:W-:-:S03]  /*38d0*/  VIMNMX R46, R46, 0x40, PT ;  /* 0x000000402e2e7848 */ /* 0x000fc60003fe0100 */
[----:B------:R-:W-:-:S04]  /*38e0*/  IMAD.WIDE.U32 R8, R34, R4, R8 ;  /* 0x0000000422087225 */ /* 0x000fc800078e0008 */
[----:B------:R-:W-:Y:S02]  /*38f0*/  IMAD R4, R13, R4, RZ ;  /* 0x000000040d047224 */ /* 0x000fe400078e02ff */
[----:B------:R-:W-:Y:S02]  /*3900*/  IMAD R15, R18, UR7, R15 ;  /* 0x00000007120f7c24 */ /* 0x000fe4000f8e020f */
[----:B------:R-:W-:Y:S01]  /*3910*/  IMAD R5, R34, R5, R4 ;  /* 0x0000000522057224 */ /* 0x000fe200078e0204 */
[----:B------:R-:W-:Y:S01]  /*3920*/  IADD3 R4, P0, R59, R8, RZ ;  /* 0x000000083b047210 */ /* 0x000fe20007f1e0ff */
[----:B------:R-:W-:Y:S02]  /*3930*/  IMAD.IADD R7, R15, 0x1, R7 ;  /* 0x000000010f077824 */ /* 0x000fe400078e0207 */
[----:B------:R-:W-:Y:S01]  /*3940*/  IMAD R13, R13, UR6, RZ ;  /* 0x000000060d0d7c24 */ /* 0x000fe2000f8e02ff */
[----:B------:R-:W-:Y:S01]  /*3950*/  IADD3.X R5, R57, R5, R9, P0, !PT ;  /* 0x0000000539057210 */ /* 0x000fe200007fe409 */
[----:B------:R-:W-:Y:S01]  /*3960*/  IMAD R10, R11, UR6, RZ ;  /* 0x000000060b0a7c24 */ /* 0x000fe2000f8e02ff */
[----:B------:R-:W-:Y:S01]  /*3970*/  ISETP.GE.AND P0, PT, R18, R46, PT ;  /* 0x0000002e1200720c */ /* 0x000fe20003f06270 */
[----:B------:R-:W-:-:S03]  /*3980*/  IMAD.WIDE.U32 R8, R33, UR6, RZ ;  /* 0x0000000621087c25 */ /* 0x000fc6000f8e00ff */
[----:B------:R-:W-:Y:S01]  /*3990*/  ISETP.GE.OR P3, PT, R16, R37, P0 ;  /* 0x000000251000720c */ /* 0x000fe20000766670 */
[C---:B------:R-:W-:Y:S02]  /*39a0*/  IMAD R13, R34.reuse, UR7, R13 ;  /* 0x00000007220d7c24 */ /* 0x040fe4000f8e020d */
[----:B------:R-:W-:-:S04]  /*39b0*/  IMAD.WIDE.U32 R6, R34, UR6, R6 ;  /* 0x0000000622067c25 */ /* 0x000fc8000f8e0006 */
[----:B------:R-:W-:Y:S01]  /*39c0*/  IMAD R15, R33, UR7, R10 ;  /* 0x00000007210f7c24 */ /* 0x000fe2000f8e020a */
[----:B------:R-:W-:Y:S01]  /*39d0*/  LEA R10, P4, R4, UR4, 0x1 ;  /* 0x00000004040a7c11 */ /* 0x000fe2000f8808ff */
[----:B------:R-:W-:Y:S01]  /*39e0*/  IMAD.IADD R13, R13, 0x1, R7 ;  /* 0x000000010d0d7824 */ /* 0x000fe200078e0207 */
[----:B------:R-:W-:Y:S01]  /*39f0*/  LEA R12, P5, R8, R6, 0x6 ;  /* 0x00000006080c7211 */ /* 0x000fe200078a30ff */
[----:B------:R-:W-:Y:S01]  /*3a00*/  IMAD.IADD R9, R15, 0x1, R9 ;  /* 0x000000010f097824 */ /* 0x000fe200078e0209 */
[----:B------:R-:W-:Y:S01]  /*3a10*/  LEA.HI.X R11, R4, UR5, R5, 0x1, P4 ;  /* 0x00000005040b7c11 */ /* 0x000fe2000a0f0c05 */
[----:B------:R-:W-:Y:S01]  /*3a20*/  ULDC.64 UR4, c[0x0][0x400] ;  /* 0x0001000000047ab9 */ /* 0x000fe20000000a00 */
[----:B------:R-:W-:Y:S02]  /*3a30*/  CS2R R4, SRZ ;  /* 0x0000000000047805 */ /* 0x000fe4000001ff00 */
[----:B------:R-:W-:Y:S02]  /*3a40*/  CS2R R6, SRZ ;  /* 0x0000000000067805 */ /* 0x000fe4000001ff00 */
[----:B------:R-:W-:-:S02]  /*3a50*/  LEA.HI.X R9, R8, R13, R9, 0x6, P5 ;  /* 0x0000000d08097211 */ /* 0x000fc400028f3409 */
[C---:B------:R-:W-:Y:S02]  /*3a60*/  LEA R8, P4, R12.reuse, UR4, 0x1 ;  /* 0x000000040c087c11 */ /* 0x040fe4000f8808ff */
[----:B------:R-:W-:Y:S02]  /*3a70*/  CS2R R30, SRZ ;  /* 0x00000000001e7805 */ /* 0x000fe4000001ff00 */
[----:B------:R-:W-:Y:S01]  /*3a80*/  CS2R R28, SRZ ;  /* 0x00000000001c7805 */ /* 0x000fe2000001ff00 */
[----:B------:R-:W2:Y:S01]  /*3a90*/  @!P3 LDG.E.128 R4, desc[UR36][R10.64] ;  /* 0x000000240a04b981 */ /* 0x000ea2000c1e1d00 */
[----:B------:R-:W-:-:S05]  /*3aa0*/  LEA.HI.X R9, R12, UR5, R9, 0x1, P4 ;  /* 0x000000050c097c11 */ /* 0x000fca000a0f0c09 */
[----:B------:R-:W3:Y:S01]  /*3ab0*/  @!P3 LDG.E.128 R28, desc[UR36][R8.64] ;  /* 0x00000024081cb981 */ /* 0x000ee2000c1e1d00 */
[----:B------:R-:W-:Y:S01]  /*3ac0*/  UISETP.NE.AND UP0, UPT, UR38, URZ, UPT ;  /* 0x0000003f2600728c */ /* 0x000fe2000bf05270 */
        /* <DEDUP_REMOVED lines=18> */
[----:B------:R-:W-:Y:S06]  /*3bf0*/  @P3 BRA `(.L_x_6705) ;  /* 0x0000000000043947 */ /* 0x000fec0003800000 */
[----:B------:R-:W-:Y:S01]  /*3c00*/  BPT.TRAP 0x1 ;  /* 0x000000040000795c */ /* 0x000fe20000300000 */
.L_x_6705:
[----:B------:R-:W-:Y:S01]  /*3c10*/  IMAD R40, R156, 0x8, R2 ;  /* 0x000000089c287824 */ /* 0x000fe200078e0202 */
[----:B------:R-:W-:Y:S01]  /*3c20*/  SHF.L.U32 R51, R158, 0x1f, RZ ;  /* 0x0000001f9e337819 */ /* 0x000fe200000006ff */
[----:B------:R-:W-:Y:S03]  /*3c30*/  BSSY B1, `(.L_x_6706) ;  /* 0x0000003000017945 */ /* 0x000fe60003800000 */
[----:B------:R-:W0:Y:S02]  /*3c40*/  SYNCS.PHASECHK.TRANS64.TRYWAIT P5, [R40+URZ+0x38890], R51 ;  /* 0x03889033280075a7 */ /* 0x000e2400080a017f */
[----:B0-----:R-:W-:Y:S05]  /*3c50*/  @!P5 BRA `(.L_x_6707) ;  /* 0x0000035400d0d947 */ /* 0x001fea0003800000 */
.L_x_7064:
[----:B------:R-:W-:Y:S05]  /*3c60*/  BSYNC B1 ;  /* 0x0000000000017941 */ /* 0x000fea0003800000 */
.L_x_6706:
[----:B------:R-:W-:-:S03]  /*3c70*/  UMOV UR4, 0xffffffff ;  /* 0xffffffff00047882 */ /* 0x000fc60000000000 */
[----:B------:R-:W-:Y:S05]  /*3c80*/  BRA.DIV UR4, `(.L_x_6708) ;  /* 0x0000035604d87947 */ /* 0x000fea000b800000 */
[----:B------:R1:W2:Y:S04]  /*3c90*/  SHFL.IDX PT, R21, R49, RZ, 0x1c1f ;  /* 0x001c1fff31157589 */ /* 0x0002a800000e0000 */
[----:B------:R1:W3:Y:S02]  /*3ca0*/  SHFL.IDX PT, R20, R47, RZ, 0x1c1f ;  /* 0x001c1fff2f147589 */ /* 0x0002e400000e0000 */
.L_x_7068:
[----:B-1----:R-:W1:Y:S02]  /*3cb0*/  LDC R47, c[0x0][0x2f4] ;  /* 0x0000bd00ff2f7b82 */ /* 0x002e640000000800 */
[----:B-1----:R-:W-:-:S13]  /*3cc0*/  ISETP.GE.OR P0, PT, R16, R47, P0 ;  /* 0x0000002f1000720c */ /* 0x002fda0000706670 */
[----:B------:R-:W-:Y:S05]  /*3cd0*/  @P0 BRA `(.L_x_6698) ;  /* 0x00000008008c0947 */ /* 0x000fea0003800000 */
[----:B------:R-:W-:Y:S01]  /*3ce0*/  IMAD.SHL.U32 R8, R37, 0x2, RZ ;  /* 0x0000000225087824 */ /* 0x000fe200078e00ff */
[----:B------:R-:W-:Y:S01]  /*3cf0*/  BSSY B1, `(.L_x_6709) ;  /* 0x0000066000017945 */ /* 0x000fe20003800000 */
[----:B------:R-:W-:Y:S02]  /*3d00*/  IMAD.SHL.U32 R37, R0, 0x8, RZ ;  /* 0x0000000800257824 */ /* 0x000fe400078e00ff */
[----:B------:R-:W-:-:S05]  /*3d10*/  @P1 IMAD.IADD R8, R47, 0x1, -R8 ;  /* 0x000000012f081824 */ /* 0x000fca00078e0a08 */
[----:B------:R-:W-:-:S04]  /*3d20*/  SHF.R.S32.HI R9, RZ, 0x1f, R8 ;  /* 0x0000001fff097819 */ /* 0x000fc80000011408 */
[----:B------:R-:W-:Y:S02]  /*3d30*/  LEA.HI R9, R9, R8, RZ, 0x4 ;  /* 0x0000000809097211 */ /* 0x000fe400078f20ff */
[----:B------:R-:W-:Y:S02]  /*3d40*/  LOP3.LUT R8, R55, 0x38, R37, 0xf8, !PT ;  /* 0x0000003837087812 */ /* 0x000fe400078ef825 */
[----:B------:R-:W-:-:S05]  /*3d50*/  LEA.HI.SX32 R9, R9, R0, 0x1c ;  /* 0x0000000009097211 */ /* 0x000fca00078fe2ff */
[----:B------:R-:W-:Y:S01]  /*3d60*/  IMAD.SHL.U32 R48, R9, 0x8, RZ ;  /* 0x0000000809307824 */ /* 0x000fe200078e00ff */
[----:B------:R-:W-:-:S04]  /*3d70*/  LOP3.LUT R9, R50, R8, R53, 0xf6, !PT ;  /* 0x0000000832097212 */ /* 0x000fc800078ef635 */
[----:B------:R-:W-:Y:S01]  /*3d80*/  LOP3.LUT R55, R55, 0x38, R48, 0xf8, !PT ;  /* 0x0000003837377812 */ /* 0x000fe200078ef830 */
[----:B------:R-:W-:-:S03]  /*3d90*/  IMAD.IADD R9, R36, 0x1, R9 ;  /* 0x0000000124097824 */ /* 0x000fc600078e0209 */
[----:B------:R-:W-:Y:S01]  /*3da0*/  LOP3.LUT R55, R50, R55, R53, 0xf6, !PT ;  /* 0x0000003732377212 */ /* 0x000fe200078ef635 */
[----:B------:R-:W-:-:S04]  /*3db0*/  IMAD R9, R9, 0x2, R2 ;  /* 0x0000000209097824 */ /* 0x000fc800078e0202 */
[----:B------:R-:W-:Y:S02]  /*3dc0*/  IMAD.IADD R55, R36, 0x1, R55 ;  /* 0x0000000124377824 */ /* 0x000fe400078e0237 */
[----:B------:R-:W1:Y:S01]  /*3dd0*/  LDS.128 R8, [R9+0x22400] ;  /* 0x0224000009087984 */ /* 0x000e620000000c00 */
[----:B--23--:R-:W-:-:S04]  /*3de0*/  IMAD.WIDE R36, R37, 0x2, R20 ;  /* 0x0000000225247825 */ /* 0x00cfc800078e0214 */
[----:B------:R-:W-:-:S05]  /*3df0*/  IMAD R55, R55, 0x2, R2 ;  /* 0x0000000237377824 */ /* 0x000fca00078e0202 */
[----:B------:R2:W3:Y:S01]  /*3e00*/  LDS.128 R12, [R55+0x22400] ;  /* 0x02240000370c7984 */ /* 0x0004e20000000c00 */
[----:B------:R-:W-:Y:S05]  /*3e10*/  @P4 BRA `(.L_x_6710) ;  /* 0x00000004004c4947 */ /* 0x000fea0003800000 */
[----:B------:R-:W-:Y:S02]  /*3e20*/  SHF.R.U32.HI R50, RZ, 0x10, R29 ;  /* 0x00000010ff327819 */ /* 0x000fe4000001161d */
[--C-:B------:R-:W-:Y:S02]  /*3e30*/  SHF.R.U64 R49, R4, 0x10, R5.reuse ;  /* 0x0000001004317819 */ /* 0x100fe40000001205 */
[----:B------:R-:W-:Y:S01]  /*3e40*/  SHF.R.U32.HI R52, RZ, 0x10, R5 ;  /* 0x00000010ff347819 */ /* 0x000fe20000011605 */
[----:B------:R-:W-:Y:S01]  /*3e50*/  HADD2.F32 R50, -RZ, R50.H0_H0 ;  /* 0x20000032ff327230 */ /* 0x000fe20000004100 */
[----:B------:R-:W-:Y:S01]  /*3e60*/  SHF.R.U64 R28, R28, 0x10, R29 ;  /* 0x000000101c1c7819 */ /* 0x000fe2000000121d */
[----:B-1----:R-:W-:Y:S01]  /*3e70*/  IMAD.MOV.U32 R29, RZ, RZ, R8 ;  /* 0x000000ffff1d7224 */ /* 0x002fe200078e0008 */
[--C-:B------:R-:W-:Y:S01]  /*3e80*/  SHF.R.U64 R4, R6, 0x10, R7.reuse ;  /* 0x0000001006047819 */ /* 0x100fe20000001207 */
[----:B------:R-:W-:Y:S01]  /*3e90*/  HADD2.F32 R6, -RZ, R9.H0_H0 ;  /* 0x20000009ff067230 */ /* 0x000fe20000004100 */
[----:B------:R-:W-:Y:S01]  /*3ea0*/  SHF.R.U32.HI R56, RZ, 0x10, R7 ;  /* 0x00000010ff387819 */ /* 0x000fe20000011607 */
[--C-:B---3--:R-:W-:Y:S01]  /*3eb0*/  HADD2.F32 R7, -RZ, R13.reuse.H0_H0 ;  /* 0x2000000dff077230 */ /* 0x108fe20000004100 */
[--C-:B------:R-:W-:Y:S01]  /*3ec0*/  SHF.R.U64 R5, R30, 0x10, R31.reuse ;  /* 0x000000101e057819 */ /* 0x100fe2000000121f */
[----:B------:R-:W-:Y:S01]  /*3ed0*/  HADD2.F32 R8, -RZ, R13.H1_H1 ;  /* 0x3000000dff087230 */ /* 0x000fe20000004100 */
[----:B--2---:R-:W-:Y:S01]  /*3ee0*/  SHF.R.U32.HI R55, RZ, 0x10, R31 ;  /* 0x00000010ff377819 */ /* 0x004fe2000001161f */
[----:B------:R-:W-:-:S02]  /*3ef0*/  HADD2.F32 R31, -RZ, R54.H1_H1 ;  /* 0x30000036ff1f7230 */ /* 0x000fc40000004100 */
[----:B------:R-:W-:Y:S02]  /*3f00*/  HADD2.F32 R9, -RZ, R9.H1_H1 ;  /* 0x30000009ff097230 */ /* 0x000fe40000004100 */
[----:B------:R-:W-:Y:S02]  /*3f10*/  IMAD.MOV.U32 R30, RZ, RZ, R12 ;  /* 0x000000ffff1e7224 */ /* 0x000fe400078e000c */
[-C--:B------:R-:W-:Y:S01]  /*3f20*/  FMUL.FTZ R53, R7, R31.reuse ;  /* 0x0000001f07357220 */ /* 0x080fe20000410000 */
[----:B------:R-:W-:Y:S02]  /*3f30*/  HADD2.F32 R12, -RZ, R54.H0_H0 ;  /* 0x20000036ff0c7230 */ /* 0x000fe40000004100 */
[-C--:B------:R-:W-:Y:S01]  /*3f40*/  FMUL.FTZ R54, R8, R50.reuse ;  /* 0x0000003208367220 */ /* 0x080fe20000410000 */
[----:B------:R-:W-:Y:S02]  /*3f50*/  HADD2.F32 R13, -RZ, R52.H0_H0 ;  /* 0x20000034ff0d7230 */ /* 0x000fe40000004100 */
[C---:B------:R-:W-:Y:S01]  /*3f60*/  FMUL.FTZ R52, R6.reuse, R31 ;  /* 0x0000001f06347220 */ /* 0x040fe20000410000 */
[----:B------:R-:W-:Y:S01]  /*3f70*/  FMUL.FTZ R31, R9, R50 ;  /* 0x00000032091f7220 */ /* 0x000fe20000410000 */
[----:B------:R-:W-:Y:S01]  /*3f80*/  FFMA.FTZ R6, R6, R12, -R53 ;  /* 0x0000000c06067223 */ /* 0x000fe20000010835 */
[----:B------:R-:W-:-:S02]  /*3f90*/  HADD2.F32 R50, -RZ, R56.H0_H0 ;  /* 0x20000038ff327230 */ /* 0x000fc40000004100 */
[----:B------:R-:W-:Y:S01]  /*3fa0*/  FFMA.FTZ R7, R7, R12, R52 ;  /* 0x0000000c07077223 */ /* 0x000fe20000010034 */
[-C--:B------:R-:W-:Y:S01]  /*3fb0*/  FFMA.FTZ R9, R9, R13.reuse, -R54 ;  /* 0x0000000d09097223 */ /* 0x080fe20000010836 */
[----:B------:R-:W-:Y:S01]  /*3fc0*/  FFMA.FTZ R8, R8, R13, R31 ;  /* 0x0000000d08087223 */ /* 0x000fe2000001001f */
[----:B------:R-:W-:Y:S02]  /*3fd0*/  HADD2.F32 R12, -RZ, R11.H0_H0 ;  /* 0x2000000bff0c7230 */ /* 0x000fe40000004100 */
[----:B------:R-:W-:Y:S01]  /*3fe0*/  HADD2.F32 R52, -RZ, R57.H0_H0 ;  /* 0x20000039ff347230 */ /* 0x000fe20000004100 */
[----:B------:R-:W-:Y:S01]  /*3ff0*/  F2FP.F16.F32.PACK_AB R9, R9, R6 ;  /* 0x000000060909723e */ /* 0x000fe200000000ff */
[----:B------:R-:W-:Y:S02]  /*4000*/  HADD2.F32 R13, -RZ, R15.H0_H0 ;  /* 0x2000000fff0d7230 */ /* 0x000fe40000004100 */
[----:B------:R-:W-:Y:S02]  /*4010*/  HADD2.F32 R54, -RZ, R55.H0_H0 ;  /* 0x20000037ff367230 */ /* 0x000fe40000004100 */
[----:B------:R-:W-:-:S02]  /*4020*/  HADD2.F32 R11, -RZ, R11.H1_H1 ;  /* 0x3000000bff0b7230 */ /* 0x000fc40000004100 */
[-C--:B------:R-:W-:Y:S01]  /*4030*/  FMUL.FTZ R53, R13, R52.reuse ;  /* 0x000000340d357220 */ /* 0x080fe20000410000 */
[----:B------:R-:W-:Y:S02]  /*4040*/  HADD2.F32 R15, -RZ, R15.H1_H1 ;  /* 0x3000000fff0f7230 */ /* 0x000fe40000004100 */
[----:B------:R-:W-:Y:S01]  /*4050*/  FMUL.FTZ R52, R12, R52 ;  /* 0x000000340c347220 */ /* 0x000fe20000410000 */
[----:B------:R-:W-:Y:S02]  /*4060*/  HADD2.F32 R31, -RZ, R57.H1_H1 ;  /* 0x30000039ff1f7230 */ /* 0x000fe40000004100 */
[-C--:B------:R-:W-:Y:S01]  /*4070*/  FMUL.FTZ R58, R11, R54.reuse ;  /* 0x000000360b3a7220 */ /* 0x080fe20000410000 */
[----:B------:R-:W-:Y:S02]  /*4080*/  HADD2.F32 R28, -RZ, R28.H0_H0 ;  /* 0x2000001cff1c7230 */ /* 0x000fe40000004100 */
[----:B------:R-:W-:Y:S01]  /*4090*/  FMUL.FTZ R56, R15, R54 ;  /* 0x000000360f387220 */ /* 0x000fe20000410000 */
[----:B------:R-:W-:-:S02]  /*40a0*/  HADD2.F32 R49, -RZ, R49.H0_H0 ;  /* 0x20000031ff317230 */ /* 0x000fc40000004100 */
[-C--:B------:R-:W-:Y:S01]  /*40b0*/  FFMA.FTZ R54, R12, R31.reuse, -R53 ;  /* 0x0000001f0c367223 */ /* 0x080fe20000010835 */
[-C--:B------:R-:W-:Y:S01]  /*40c0*/  FFMA.FTZ R58, R15, R50.reuse, R58 ;  /* 0x000000320f3a7223 */ /* 0x080fe2000001003a */
[----:B------:R-:W-:Y:S01]  /*40d0*/  FFMA.FTZ R57, R11, R50, -R56 ;  /* 0x000000320b397223 */ /* 0x000fe20000010838 */
[----:B------:R-:W-:Y:S02]  /*40e0*/  HADD2.F32 R15, -RZ, R60.H0_H0 ;  /* 0x2000003cff0f7230 */ /* 0x000fe40000004100 */
[----:B------:R-:W-:Y:S01]  /*40f0*/  FFMA.FTZ R55, R13, R31, R52 ;  /* 0x0000001f0d377223 */ /* 0x000fe20000010034 */
[----:B------:R-:W-:Y:S02]  /*4100*/  HADD2.F32 R12, -RZ, R30.H0_H0 ;  /* 0x2000001eff0c7230 */ /* 0x000fe40000004100 */
[----:B------:R-:W-:Y:S02]  /*4110*/  HADD2.F32 R11, -RZ, R29.H0_H0 ;  /* 0x2000001dff0b7230 */ /* 0x000fe40000004100 */
[----:B------:R-:W-:-:S02]  /*4120*/  HADD2.F32 R13, -RZ, R59.H0_H0 ;  /* 0x2000003bff0d7230 */ /* 0x000fc40000004100 */
[CC--:B------:R-:W-:Y:S01]  /*4130*/  FMUL.FTZ R50, R12.reuse, R15.reuse ;  /* 0x0000000f0c327220 */ /* 0x0c0fe20000410000 */
[----:B------:R-:W-:Y:S02]  /*4140*/  HADD2.F32 R30, -RZ, R30.H1_H1 ;  /* 0x3000001eff1e7230 */ /* 0x000fe40000004100 */
[C---:B------:R-:W-:Y:S01]  /*4150*/  FMUL.FTZ R15, R11.reuse, R15 ;  /* 0x0000000f0b0f7220 */ /* 0x040fe20000410000 */
[----:B------:R-:W-:Y:S02]  /*4160*/  HADD2.F32 R29, -RZ, R29.H1_H1 ;  /* 0x3000001dff1d7230 */ /* 0x000fe40000004100 */
[-C--:B------:R-:W-:Y:S01]  /*4170*/  FFMA.FTZ R50, R11, R13.reuse, -R50 ;  /* 0x0000000d0b327223 */ /* 0x080fe20000010832 */
[----:B------:R-:W-:Y:S02]  /*4180*/  HADD2.F32 R11, -RZ, R14.H0_H0 ;  /* 0x2000000eff0b7230 */ /* 0x000fe40000004100 */
[----:B------:R-:W-:Y:S01]  /*4190*/  FFMA.FTZ R31, R12, R13, R15 ;  /* 0x0000000d0c1f7223 */ /* 0x000fe2000001000f */
[-C--:B------:R-:W-:Y:S01]  /*41a0*/  FMUL.FTZ R52, R30, R28.reuse ;  /* 0x0000001c1e347220 */ /* 0x080fe20000410000 */
[----:B------:R-:W-:Y:S01]  /*41b0*/  FMUL.FTZ R53, R29, R28 ;  /* 0x0000001c1d357220 */ /* 0x000fe20000410000 */
[----:B------:R-:W-:Y:S01]  /*41c0*/  HADD2.F32 R15, -RZ, R5.H0_H0 ;  /* 0x20000005ff0f7230 */ /* 0x000fe20000004100 */
[----:B------:R-:W-:Y:S01]  /*41d0*/  F2FP.F16.F32.PACK_AB R55, R58, R55 ;  /* 0x000000373a37723e */ /* 0x000fe200000000ff */
[----:B------:R-:W-:-:S02]  /*41e0*/  HADD2.F32 R28, -RZ, R59.H1_H1 ;  /* 0x3000003bff1c7230 */ /* 0x000fc40000004100 */
[-C--:B------:R-:W-:Y:S01]  /*41f0*/  FFMA.FTZ R29, R29, R49.reuse, -R52 ;  /* 0x000000311d1d7223 */ /* 0x080fe20000010834 */
[----:B------:R-:W-:Y:S02]  /*4200*/  HADD2.F32 R5, -RZ, R10.H0_H0 ;  /* 0x2000000aff057230 */ /* 0x000fe40000004100 */
[----:B------:R-:W-:Y:S01]  /*4210*/  FFMA.FTZ R30, R30, R49, R53 ;  /* 0x000000311e1e7223 */ /* 0x000fe20000010035 */
[----:B------:R-:W-:Y:S02]  /*4220*/  HADD2.F32 R14, -RZ, R14.H1_H1 ;  /* 0x3000000eff0e7230 */ /* 0x000fe40000004100 */
[----:B------:R-:W-:Y:S02]  /*4230*/  HADD2.F32 R10, -RZ, R10.H1_H1 ;  /* 0x3000000aff0a7230 */ /* 0x000fe40000004100 */
[----:B------:R-:W-:Y:S02]  /*4240*/  HADD2.F32 R13, -RZ, R4.H0_H0 ;  /* 0x20000004ff0d7230 */ /* 0x000fe40000004100 */
[----:B------:R-:W-:Y:S01]  /*4250*/  FMUL.FTZ R4, R11, R28 ;  /* 0x0000001c0b047220 */ /* 0x000fe20000410000 */
[----:B------:R-:W-:-:S02]  /*4260*/  HADD2.F32 R12, -RZ, R60.H1_H1 ;  /* 0x3000003cff0c7230 */ /* 0x000fc40000004100 */
[-C--:B------:R-:W-:Y:S01]  /*4270*/  FMUL.FTZ R49, R14, R15.reuse ;  /* 0x0000000f0e317220 */ /* 0x080fe20000410000 */
[C---:B------:R-:W-:Y:S01]  /*4280*/  FMUL.FTZ R28, R5.reuse, R28 ;  /* 0x0000001c051c7220 */ /* 0x040fe20000410000 */
[----:B------:R-:W-:Y:S01]  /*4290*/  FMUL.FTZ R15, R10, R15 ;  /* 0x0000000f0a0f7220 */ /* 0x000fe20000410000 */
[-C--:B------:R-:W-:Y:S02]  /*42a0*/  FFMA.FTZ R4, R5, R12.reuse, -R4 ;  /* 0x0000000c05047223 */ /* 0x080fe40000010804 */
[----:B------:R-:W-:Y:S01]  /*42b0*/  FFMA.FTZ R28, R11, R12, R28 ;  /* 0x0000000c0b1c7223 */ /* 0x000fe2000001001c */
[-C--:B------:R-:W-:Y:S01]  /*42c0*/  FFMA.FTZ R15, R14, R13.reuse, R15 ;  /* 0x0000000d0e0f7223 */ /* 0x080fe2000001000f */
[----:B------:R-:W-:Y:S01]  /*42d0*/  FFMA.FTZ R49, R10, R13, -R49 ;  /* 0x0000000d0a317223 */ /* 0x000fe20000010831 */
[----:B------:R-:W-:Y:S02]  /*42e0*/  F2FP.F16.F32.PACK_AB R13, R8, R7 ;  /* 0x00000007080d723e */ /* 0x000fe400000000ff */
[----:B------:R-:W-:-:S02]  /*42f0*/  F2FP.F16.F32.PACK_AB R11, R57, R54 ;  /* 0x00000036390b723e */ /* 0x000fc400000000ff */
[----:B------:R-:W-:Y:S01]  /*4300*/  F2FP.F16.F32.PACK_AB R14, R15, R28 ;  /* 0x0000001c0f0e723e */ /* 0x000fe200000000ff */
[----:B------:R-:W-:Y:S01]  /*4310*/  IMAD.MOV.U32 R15, RZ, RZ, R55 ;  /* 0x000000ffff0f7224 */ /* 0x000fe200078e0037 */
[----:B------:R-:W-:Y:S02]  /*4320*/  F2FP.F16.F32.PACK_AB R8, R29, R50 ;  /* 0x000000321d08723e */ /* 0x000fe400000000ff */
[----:B------:R-:W-:Y:S02]  /*4330*/  F2FP.F16.F32.PACK_AB R12, R30, R31 ;  /* 0x0000001f1e0c723e */ /* 0x000fe400000000ff */
[----:B------:R-:W-:-:S07]  /*4340*/  F2FP.F16.F32.PACK_AB R10, R49, R4 ;  /* 0x00000004310a723e */ /* 0x000fce00000000ff */
.L_x_6710:
[----:B------:R-:W-:Y:S05]  /*4350*/  BSYNC B1 ;  /* 0x0000000000017941 */ /* 0x000fea0003800000 */
.L_x_6709:
[----:B-1----:R1:W-:Y:S01]  /*4360*/  ST.E.128 desc[UR36][R36.64], R8 ;  /* 0x0000000824007985 */ /* 0x0023e2000c101d24 */
[----:B------:R-:W-:-:S13]  /*4370*/  ISETP.GE.AND P0, PT, R48, R47, PT ;  /* 0x0000002f3000720c */ /* 0x000fda0003f06270 */
[----:B------:R-:W-:Y:S05]  /*4380*/  @P0 BRA `(.L_x_6698) ;  /* 0x0000000000e00947 */ /* 0x000fea0003800000 */
[----:B------:R-:W-:-:S05]  /*4390*/  IMAD.WIDE R20, R48, 0x2, R20 ;  /* 0x0000000230147825 */ /* 0x000fca00078e0214 */
[----:B---3--:R3:W-:Y:S01]  /*43a0*/  ST.E.128 desc[UR36][R20.64], R12 ;  /* 0x0000000c14007985 */ /* 0x0087e2000c101d24 */
[----:B------:R-:W-:Y:S05]  /*43b0*/  BRA `(.L_x_6698) ;  /* 0x0000000000d47947 */ /* 0x000fea0003800000 */
.L_x_6690:
[----:B------:R-:W-:-:S06]  /*43c0*/  UISETP.NE.AND UP0, UPT, UR38, URZ, UPT ;  /* 0x0000003f2600728c */ /* 0x000fcc000bf05270 */
[----:B------:R-:W-:-:S13]  /*43d0*/  PLOP3.LUT P3, PT, PT, PT, UP0, 0x80, 0x0 ;  /* 0x000000000000781c */ /* 0x000fda0003f6f008 */
[----:B------:R-:W-:Y:S05]  /*43e0*/  @P3 BRA `(.L_x_6711) ;  /* 0x0000000000043947 */ /* 0x000fea0003800000 */
[----:B------:R-:W-:Y:S01]  /*43f0*/  BPT.TRAP 0x1 ;  /* 0x000000040000795c */ /* 0x000fe20000300000 */
.L_x_6711:
[----:B------:R-:W-:Y:S01]  /*4400*/  IMAD R40, R156, 0x8, R2 ;  /* 0x000000089c287824 */ /* 0x000fe200078e0202 */
[----:B------:R-:W-:Y:S01]  /*4410*/  SHF.L.U32 R51, R158, 0x1f, RZ ;  /* 0x0000001f9e337819 */ /* 0x000fe200000006ff */
[----:B------:R-:W-:Y:S01]  /*4420*/  BSSY B1, `(.L_x_6712) ;  /* 0x0000004000017945 */ /* 0x000fe20003800000 */
[----:B------:R-:W-:Y:S02]  /*4430*/  SHF.R.S32.HI R44, RZ, 0x1f, R43 ;  /* 0x0000001fff2c7819 */ /* 0x000fe4000001142b */
[----:B------:R-:W0:Y:S02]  /*4440*/  SYNCS.PHASECHK.TRANS64.TRYWAIT P0, [R40+URZ+0x38890], R51 ;  /* 0x03889033280075a7 */ /* 0x000e24000800017f */
[----:B0-----:R-:W-:Y:S05]  /*4450*/  @!P0 BRA `(.L_x_6713) ;  /* 0x0000035000308947 */ /* 0x001fea0003800000 */
.L_x_7069:
[----:B------:R-:W-:Y:S05]  /*4460*/  BSYNC B1 ;  /* 0x0000000000017941 */ /* 0x000fea0003800000 */
.L_x_6712:
        /* <DEDUP_REMOVED lines=24> */
.L_x_7073:
[----:B------:R-:W-:Y:S05]  /*45f0*/  @!P0 BRA `(.L_x_6698) ;  /* 0x0000000000448947 */ /* 0x000fea0003800000 */
[----:B------:R-:W-:Y:S02]  /*4600*/  ULDC UR4, c[0x0][0x2f4] ;  /* 0x0000bd0000047ab9 */ /* 0x000fe40000000800 */
[----:B------:R-:W-:-:S13]  /*4610*/  ISETP.GE.AND P4, PT, R16, UR4, PT ;  /* 0x0000000410007c0c */ /* 0x000fda000bf86270 */
[----:B-1----:R-:W1:Y:S01]  /*4620*/  @!P4 LDS.128 R4, [R48+0x22400] ;  /* 0x022400003004c984 */ /* 0x002e620000000c00 */
[----:B---3--:R-:W-:-:S04]  /*4630*/  @!P4 LEA R8, P0, R16, R14, 0x1 ;  /* 0x0000000e1008c211 */ /* 0x008fc800078008ff */
[----:B--2---:R-:W-:Y:S02]  /*4640*/  @!P4 LEA.HI.X R9, R16, R21, R17, 0x1, P0 ;  /* 0x000000151009c211 */ /* 0x004fe400000f0c11 */
[----:B------:R-:W-:-:S03]  /*4650*/  ISETP.GE.AND P0, PT, R19, UR4, PT ;  /* 0x0000000413007c0c */ /* 0x000fc6000bf06270 */
[----:B-1----:R4:W-:Y:S10]  /*4660*/  @!P4 ST.E.128 desc[UR36][R8.64], R4 ;  /* 0x000000040800c985 */ /* 0x0029f4000c101d24 */
        /* <DEDUP_REMOVED lines=8> */
[----:B------:R-:W1:Y:S04]  /*46f0*/  LDS.128 R4, [R5+0x22400] ;  /* 0x0224000005047984 */ /* 0x000e680000000c00 */
[----:B-1----:R1:W-:Y:S02]  /*4700*/  ST.E.128 desc[UR36][R8.64], R4 ;  /* 0x0000000408007985 */ /* 0x0023e4000c101d24 */
.L_x_6698:
[----:B------:R-:W-:Y:S05]  /*4710*/  BSYNC B0 ;  /* 0x0000000000007941 */ /* 0x000fea0003800000 */
.L_x_6689:
[----:B-1--4-:R-:W1:Y:S01]  /*4720*/  S2R R4, SR_TID.X ;  /* 0x0000000000047919 */ /* 0x012e620000002100 */
[----:B------:R-:W-:Y:S01]  /*4730*/  @!PT LDS RZ, [RZ] ;  /* 0x00000000fffff984 */ /* 0x000fe20000000800 */
[----:B------:R-:W-:Y:S01]  /*4740*/  @!PT LDS RZ, [RZ] ;  /* 0x00000000fffff984 */ /* 0x000fe20000000800 */
[----:B------:R-:W-:Y:S01]  /*4750*/  @!PT LDS RZ, [RZ] ;  /* 0x00000000fffff984 */ /* 0x000fe20000000800 */
[----:B------:R-:W-:Y:S01]  /*4760*/  @!PT LDS RZ, [RZ] ;  /* 0x00000000fffff984 */ /* 0x000fe20000000800 */
[----:B------:R4:W-:Y:S06]  /*4770*/  MEMBAR.ALL.CTA ;  /* 0x0000000000007992 */ /* 0x0009ec0000008000 */
[----:B----4-:R-:W4:Y:S01]  /*4780*/  FENCE.VIEW.ASYNC.S ;  /* 0x00000000000073c6 */ /* 0x010f220000000000 */
[----:B------:R-:W-:Y:S05]  /*4790*/  WARPSYNC.ALL ;  /* 0x0000000000007948 */ /* 0x000fea0003800000 */
[----:B------:R-:W-:Y:S01]  /*47a0*/  BSSY B0, `(.L_x_6715) ;  /* 0x000000a000007945 */ /* 0x000fe20003800000 */
[----:B-1----:R-:W-:-:S02]  /*47b0*/  SHF.R.U32.HI R5, RZ, 0x7, R4 ;  /* 0x00000007ff057819 */ /* 0x002fc40000011604 */
[----:B------:R-:W-:-:S03]  /*47c0*/  LOP3.LUT P0, RZ, R4, 0x7f, RZ, 0xc0, !PT ;  /* 0x0000007f04ff7812 */ /* 0x000fc6000780c0ff */
[----:B------:R-:W-:-:S10]  /*47d0*/  VIADD R10, R5, 0x8 ;  /* 0x00000008050a7836 */ /* 0x000fd40000000000 */
[----:B------:R-:W-:-:S05]  /*47e0*/  @!P0 VIADD R4, R40, 0x388a0 ;  /* 0x000388a028048836 */ /* 0x000fca0000000000 */
[----:B------:R-:W-:Y:S01]  /*47f0*/  @!P0 PRMT R4, RZ, 0x654, R4 ;  /* 0x00000654ff048816 */ /* 0x000fe20000000004 */
[----:B----4-:R1:W-:Y:S06]  /*4800*/  BAR.SYNC.DEFER_BLOCKING R10, 0x80 ;  /* 0x0002000a0000751d */ /* 0x0103ec0000010000 */
[----:B------:R1:W-:Y:S01]  /*4810*/  @!P0 SYNCS.ARRIVE.TRANS64.RED.A1T0 RZ, [R4+URZ], RZ ;  /* 0x000000ff04ff89a7 */ /* 0x0003e2000810043f */
[----:B------:R-:W-:Y:S05]  /*4820*/  @P3 BRA `(.L_x_6716) ;  /* 0x0000000000043947 */ /* 0x000fea0003800000 */
[----:B------:R-:W-:Y:S01]  /*4830*/  BPT.TRAP 0x1 ;  /* 0x000000040000795c */ /* 0x000fe20000300000 */
.L_x_6716:
[----:B------:R-:W-:Y:S05]  /*4840*/  BSYNC B0 ;  /* 0x0000000000007941 */ /* 0x000fea0003800000 */
.L_x_6715:
[----:B------:R-:W4:Y:S01]  /*4850*/  SYNCS.PHASECHK.TRANS64.TRYWAIT P3, [R40+URZ+0x388b0], R51 ;  /* 0x0388b033280075a7 */ /* 0x000f22000806017f */
[----:B------:R-:W-:Y:S04]  /*4860*/  BSSY B0, `(.L_x_6717) ;  /* 0x0000002000007945 */ /* 0x000fe80003800000 */
[----:B----4-:R-:W-:Y:S05]  /*4870*/  @!P3 BRA `(.L_x_6718) ;  /* 0x0000034c0080b947 */ /* 0x010fea0003800000 */
.L_x_7074:
[----:B------:R-:W-:Y:S05]  /*4880*/  BSYNC B0 ;  /* 0x0000000000007941 */ /* 0x000fea0003800000 */
.L_x_6717:
[----:B------:R-:W-:Y:S01]  /*4890*/  ULDC.64 UR4, c[0x0][0x328] ;  /* 0x0000ca0000047ab9 */ /* 0x000fe20000000a00 */
[----:B------:R-:W-:Y:S01]  /*48a0*/  ULDC.64 UR6, c[0x0][0x318] ;  /* 0x0000c60000067ab9 */ /* 0x000fe20000000a00 */
[----:B------:R-:W-:Y:S01]  /*48b0*/  IMAD R44, R44, UR4, RZ ;  /* 0x000000042c2c7c24 */ /* 0x000fe2000f8e02ff */
[----:B------:R-:W-:Y:S01]  /*48c0*/  BSSY B0, `(.L_x_6719) ;  /* 0x0000077000007945 */ /* 0x000fe20003800000 */
[----:B-1----:R-:W-:-:S04]  /*48d0*/  IMAD.WIDE.U32 R4, R43, UR4, RZ ;  /* 0x000000042b047c25 */ /* 0x002fc8000f8e00ff */
[----:B------:R-:W-:Y:S01]  /*48e0*/  IMAD R43, R43, UR5, R44 ;  /* 0x000000052b2b7c24 */ /* 0x000fe2000f8e022c */
[----:B------:R-:W-:Y:S01]  /*48f0*/  ULDC.64 UR4, c[0x0][0x338] ;  /* 0x0000ce0000047ab9 */ /* 0x000fe20000000a00 */
[----:B------:R-:W-:Y:S02]  /*4900*/  IMAD R9, R156, 0x8000, R42 ;  /* 0x000080009c097824 */ /* 0x000fe400078e022a */
        /* <DEDUP_REMOVED lines=8> */
[----:B---3--:R-:W-:-:S04]  /*4990*/  LEA R12, P3, R4, UR6, 0x1 ;  /* 0x00000006040c7c11 */ /* 0x008fc8000f8608ff */
[----:B------:R-:W-:Y:S02]  /*49a0*/  LEA.HI.X R11, R4, UR7, R11, 0x1, P3 ;  /* 0x00000007040b7c11 */ /* 0x000fe400098f0c0b */
[----:B------:R-:W-:Y:S01]  /*49b0*/  ISETP.GT.AND P3, PT, R46, R18, PT ;  /* 0x000000122e00720c */ /* 0x000fe20003f64270 */
[----:B------:R-:W1:Y:S04]  /*49c0*/  SHFL.IDX PT, R12, R12, RZ, 0x1c1f ;  /* 0x001c1fff0c0c7589 */ /* 0x000e6800000e0000 */
[----:B------:R-:W3:Y:S08]  /*49d0*/  SHFL.IDX PT, R11, R11, RZ, 0x1c1f ;  /* 0x001c1fff0b0b7589 */ /* 0x000ef000000e0000 */
[----:B------:R-:W-:Y:S05]  /*49e0*/  @!P3 BRA `(.L_x_6720) ;  /* 0x000000040090b947 */ /* 0x000fea0003800000 */
[----:B------:R-:W-:Y:S01]  /*49f0*/  ULDC UR4, c[0x0][0x320] ;  /* 0x0000c80000047ab9 */ /* 0x000fe20000000800 */
[C---:B------:R-:W-:Y:S01]  /*4a00*/  IMAD R14, R9.reuse, 0x2, R2 ;  /* 0x00000002090e7824 */ /* 0x040fe200078e0202 */
[C---:B------:R-:W-:Y:S01]  /*4a10*/  ISETP.GE.AND P4, PT, R16.reuse, UR4, PT ;  /* 0x0000000410007c0c */ /* 0x040fe2000bf86270 */
[----:B------:R-:W-:Y:S01]  /*4a20*/  VIADD R13, R9, 0x20 ;  /* 0x00000020090d7836 */ /* 0x000fe20000000000 */
[----:B------:R-:W-:Y:S01]  /*4a30*/  LOP3.LUT P6, RZ, R159, 0x4, RZ, 0xc0, !PT ;  /* 0x000000049fff7812 */ /* 0x000fe200078cc0ff */
[----:B------:R-:W-:Y:S01]  /*4a40*/  VIADD R15, R16, 0x40 ;  /* 0x00000040100f7836 */ /* 0x000fe20000000000 */
[----:B------:R-:W-:-:S09]  /*4a50*/  ISETP.GE.AND P3, PT, R19, UR4, PT ;  /* 0x0000000413007c0c */ /* 0x000fd2000bf66270 */
[----:B------:R-:W5:Y:S01]  /*4a60*/  @!P4 LDS.128 R4, [R14+0x400] ;  /* 0x000400000e04c984 */ /* 0x000f620000000c00 */
[----:B-1----:R-:W-:Y:S01]  /*4a70*/  @!P4 LEA R8, P5, R16, R12, 0x1 ;  /* 0x0000000c1008c211 */ /* 0x002fe200078a08ff */
[----:B------:R-:W-:-:S03]  /*4a80*/  @P6 VIADD R13, R9, 0xffffffe0 ;  /* 0xffffffe0090d6836 */ /* 0x000fc60000000000 */
[----:B---3--:R-:W-:Y:S01]  /*4a90*/  @!P4 LEA.HI.X R9, R16, R11, R17, 0x1, P5 ;  /* 0x0000000b1009c211 */ /* 0x008fe200028f0c11 */
[----:B------:R-:W-:-:S04]  /*4aa0*/  IMAD R13, R13, 0x2, R2 ;  /* 0x000000020d0d7824 */ /* 0x000fc800078e0202 */
[----:B-----5:R1:W-:Y:S01]  /*4ab0*/  @!P4 ST.E.128 desc[UR36][R8.64], R4 ;  /* 0x000000040800c985 */ /* 0x0203e2000c101d24 */
[----:B------:R-:W-:Y:S01]  /*4ac0*/  ISETP.GE.AND P4, PT, R15, UR4, PT ;  /* 0x000000040f007c0c */ /* 0x000fe2000bf86270 */
[----:B------:R-:W-:Y:S02]  /*4ad0*/  VIADD R15, R16, 0x60 ;  /* 0x00000060100f7836 */ /* 0x000fe40000000000 */
[----:B------:R-:W3:Y:S01]  /*4ae0*/  @!P3 LDS.128 R4, [R13+0x400] ;  /* 0x000400000d04b984 */ /* 0x000ee20000000c00 */
[----:B-1----:R-:W-:-:S04]  /*4af0*/  @!P3 LEA R8, P5, R19, R12, 0x1 ;  /* 0x0000000c1308b211 */ /* 0x002fc800078a08ff */
[----:B------:R-:W-:-:S05]  /*4b00*/  @!P3 LEA.HI.X R9, R19, R11, R164, 0x1, P5 ;  /* 0x0000000b1309b211 */ /* 0x000fca00028f0ca4 */
[----:B---3--:R1:W-:Y:S01]  /*4b10*/  @!P3 ST.E.128 desc[UR36][R8.64], R4 ;  /* 0x000000040800b985 */ /* 0x0083e2000c101d24 */
[----:B------:R-:W-:Y:S01]  /*4b20*/  ISETP.GE.AND P3, PT, R15, UR4, PT ;  /* 0x000000040f007c0c */ /* 0x000fe2000bf66270 */
[----:B------:R-:W-:Y:S02]  /*4b30*/  VIADD R15, R16, 0x80 ;  /* 0x00000080100f7836 */ /* 0x000fe40000000000 */
[----:B------:R-:W3:Y:S01]  /*4b40*/  @!P4 LDS.128 R4, [R14+0x2400] ;  /* 0x002400000e04c984 */ /* 0x000ee20000000c00 */
[----:B-1----:R-:W-:-:S05]  /*4b50*/  @!P4 LEA R8, P5, R197, R12, 0x1 ;  /* 0x0000000cc508c211 */ /* 0x002fca00078a08ff */
[----:B------:R-:W-:-:S05]  /*4b60*/  @!P4 IMAD.X R9, R11, 0x1, R198, P5 ;  /* 0x000000010b09c824 */ /* 0x000fca00028e06c6 */
        /* <DEDUP_REMOVED lines=67> */
[----:B------:R-:W-:-:S03]  /*4fa0*/  ISETP.GE.AND P3, PT, R15, UR4, PT ;  /* 0x000000040f007c0c */ /* 0x000fc6000bf66270 */
[----:B------:R-:W3:Y:S01]  /*4fb0*/  @!P4 LDS.128 R4, [R14+0xe400] ;  /* 0x00e400000e04c984 */ /* 0x000ee20000000c00 */
[----:B-1----:R-:W-:-:S05]  /*4fc0*/  @!P4 LEA R8, P5, R183, R12, 0x1 ;  /* 0x0000000cb708c211 */ /* 0x002fca00078a08ff */
[----:B------:R-:W-:-:S05]  /*4fd0*/  @!P4 IMAD.X R9, R11, 0x1, R210, P5 ;  /* 0x000000010b09c824 */ /* 0x000fca00028e06d2 */
[----:B---3--:R1:W-:Y:S04]  /*4fe0*/  @!P4 ST.E.128 desc[UR36][R8.64], R4 ;  /* 0x000000040800c985 */ /* 0x0083e8000c101d24 */
[----:B------:R-:W3:Y:S01]  /*4ff0*/  @!P3 LDS.128 R4, [R13+0xe400] ;  /* 0x00e400000d04b984 */ /* 0x000ee20000000c00 */
[----:B-1----:R-:W-:-:S05]  /*5000*/  @!P3 LEA R8, P4, R182, R12, 0x1 ;  /* 0x0000000cb608b211 */ /* 0x002fca00078808ff */
[----:B------:R-:W-:-:S05]  /*5010*/  @!P3 IMAD.X R9, R11, 0x1, R211, P4 ;  /* 0x000000010b09b824 */ /* 0x000fca00020e06d3 */
[----:B---3--:R1:W-:Y:S03]  /*5020*/  @!P3 ST.E.128 desc[UR36][R8.64], R4 ;  /* 0x000000040800b985 */ /* 0x0083e6000c101d24 */
.L_x_6720:
[----:B------:R-:W-:Y:S05]  /*5030*/  BSYNC B0 ;  /* 0x0000000000007941 */ /* 0x000fea0003800000 */
.L_x_6719:
[----:B------:R-:W-:Y:S01]  /*5040*/  @!PT LDS RZ, [RZ] ;  /* 0x00000000fffff984 */ /* 0x000fe20000000800 */
[----:B------:R-:W-:Y:S01]  /*5050*/  @!PT LDS RZ, [RZ] ;  /* 0x00000000fffff984 */ /* 0x000fe20000000800 */
[----:B------:R-:W-:Y:S01]  /*5060*/  @!PT LDS RZ, [RZ] ;  /* 0x00000000fffff984 */ /* 0x000fe20000000800 */
[----:B------:R-:W-:Y:S01]  /*5070*/  @!PT LDS RZ, [RZ] ;  /* 0x00000000fffff984 */ /* 0x000fe20000000800 */
[----:B------:R5:W-:Y:S06]  /*5080*/  MEMBAR.ALL.CTA ;  /* 0x0000000000007992 */ /* 0x000bec0000008000 */
[----:B-----5:R-:W5:Y:S01]  /*5090*/  FENCE.VIEW.ASYNC.S ;  /* 0x00000000000073c6 */ /* 0x020f620000000000 */
[----:B------:R-:W-:Y:S02]  /*50a0*/  VIADD R156, R156, 0x1 ;  /* 0x000000019c9c7836 */ /* 0x000fe40000000000 */
[----:B0---4-:R-:W-:Y:S01]  /*50b0*/  @!P0 VIADD R40, R40, 0x388c0 ;  /* 0x000388c028288836 */ /* 0x011fe20000000000 */
[----:B-----5:R0:W-:Y:S02]  /*50c0*/  BAR.SYNC.DEFER_BLOCKING R10, 0x80 ;  /* 0x0002000a0000751d */ /* 0x0201e40000010000 */
[----:B------:R-:W-:-:S02]  /*50d0*/  ISETP.NE.AND P3, PT, R156, 0x2, PT ;  /* 0x000000029c00780c */ /* 0x000fc40003f65270 */
[----:B------:R-:W-:Y:S02]  /*50e0*/  @!P0 PRMT R40, RZ, 0x654, R40 ;  /* 0x00000654ff288816 */ /* 0x000fe40000000028 */
[----:B-1----:R-:W-:Y:S02]  /*50f0*/  SEL R5, RZ, 0x1, P3 ;  /* 0x00000001ff057807 */ /* 0x002fe40001800000 */
[----:B------:R-:W-:Y:S02]  /*5100*/  SEL R156, R156, RZ, P3 ;  /* 0x000000ff9c9c7207 */ /* 0x000fe40001800000 */
[----:B------:R-:W-:Y:S01]  /*5110*/  LOP3.LUT R158, R158, R5, RZ, 0x3c, !PT ;  /* 0x000000059e9e7212 */ /* 0x000fe200078e3cff */
[----:B------:R0:W-:Y:S01]  /*5120*/  @!P0 SYNCS.ARRIVE.TRANS64.RED.A1T0 RZ, [R40+URZ], RZ ;  /* 0x000000ff28ff89a7 */ /* 0x0001e2000810043f */
[----:B------:R-:W-:Y:S01]  /*5130*/  PLOP3.LUT P0, PT, PT, PT, PT, 0x8, 0x0 ;  /* 0x000000000000781c */ /* 0x000fe20003f0e170 */
[----:B------:R-:W-:-:S12]  /*5140*/  @P2 BRA `(.L_x_6721) ;  /* 0xffffffd400a82947 */ /* 0x000fd8000383ffff */
.L_x_6684:
[----:B------:R-:W1:Y:S01]  /*5150*/  LDC R0, c[0x0][0xa80] ;  /* 0x0002a000ff007b82 */ /* 0x000e620000000800 */
[----:B------:R4:W-:Y:S01]  /*5160*/  STL.128 [R1+0x1e0], RZ ;  /* 0x0001e0ff01007387 */ /* 0x0009e20000100c00 */
[----:B------:R-:W-:Y:S01]  /*5170*/  BSSY B0, `(.L_x_6722) ;  /* 0x0000027000007945 */ /* 0x000fe20003800000 */
[----:B------:R-:W-:Y:S02]  /*5180*/  IMAD.U32 R37, RZ, RZ, UR39 ;  /* 0x00000027ff257e24 */ /* 0x000fe4000f8e00ff */
[----:B------:R4:W-:Y:S04]  /*5190*/  STL.128 [R1+0x1f0], RZ ;  /* 0x0001f0ff01007387 */ /* 0x0009e80000100c00 */
[----:B------:R4:W-:Y:S04]  /*51a0*/  STL.128 [R1+0x210], RZ ;  /* 0x000210ff01007387 */ /* 0x0009e80000100c00 */
[----:B------:R4:W-:Y:S04]  /*51b0*/  STL.128 [R1+0x220], RZ ;  /* 0x000220ff01007387 */ /* 0x0009e80000100c00 */
[----:B------:R4:W-:Y:S04]  /*51c0*/  STL.128 [R1+0x230], RZ ;  /* 0x000230ff01007387 */ /* 0x0009e80000100c00 */
[----:B------:R4:W-:Y:S04]  /*51d0*/  STL.128 [R1+0x240], RZ ;  /* 0x000240ff01007387 */ /* 0x0009e80000100c00 */
[----:B-1----:R4:W-:Y:S04]  /*51e0*/  STL [R1+0x200], R0 ;  /* 0x0002000001007387 */ /* 0x0029e80000100800 */
        /* <DEDUP_REMOVED lines=28> */
[----:B------:R-:W-:Y:S05]  /*53b0*/  @P0 BRA `(.L_x_6723) ;  /* 0x0000000000080947 */ /* 0x000fea0003800000 */
[----:B------:R-:W1:Y:S02]  /*53c0*/  FENCE.VIEW.ASYNC.G ;  /* 0x00000000000073c6 */ /* 0x000e640000000100 */
[----:B-1----:R-:W-:Y:S06]  /*53d0*/  BAR.ARV 0xc, 0x180 ;  /* 0x0306000000007b1d */ /* 0x002fec0000002000 */
.L_x_6723:
[----:B------:R-:W-:Y:S05]  /*53e0*/  BSYNC B0 ;  /* 0x0000000000007941 */ /* 0x000fea0003800000 */
.L_x_6722:
[----:B------:R-:W-:Y:S01]  /*53f0*/  UISETP.NE.AND UP0, UPT, UR38, 0x1, UPT ;  /* 0x000000012600788c */ /* 0x000fe2000bf05270 */
[----:B------:R-:W-:Y:S01]  /*5400*/  IMAD.U32 R32, RZ, RZ, UR39 ;  /* 0x00000027ff207e24 */ /* 0x000fe2000f8e00ff */
[----:B------:R-:W-:Y:S01]  /*5410*/  IADD3 R37, P0, R37, 0x1e0, RZ ;  /* 0x000001e025257810 */ /* 0x000fe20007f1e0ff */
[----:B------:R-:W-:Y:S03]  /*5420*/  BSSY B7, `(.L_x_6724) ;  /* 0x000254f000077945 */ /* 0x000fe60003800000 */
[----:B------:R-:W-:Y:S01]  /*5430*/  PLOP3.LUT P2, PT, PT, PT, UP0, 0x80, 0x0 ;  /* 0x000000000000781c */ /* 0x000fe20003f4f008 */
[----:B------:R-:W-:Y:S01]  /*5440*/  IMAD.X R38, RZ, RZ, UR42, P0 ;  /* 0x0000002aff267e24 */ /* 0x000fe200080e06ff */
[----:B------:R-:W-:-:S05]  /*5450*/  IADD3 R32, P1, R32, 0x210, RZ ;  /* 0x0000021020207810 */ /* 0x000fca0007f3e0ff */
[----:B------:R-:W-:-:S06]  /*5460*/  IMAD.X R31, RZ, RZ, UR42, P1 ;  /* 0x0000002aff1f7e24 */ /* 0x000fcc00088e06ff */
[----:B------:R-:W-:Y:S05]  /*5470*/  @!P2 BRA `(.L_x_6725) ;  /* 0x0000008000b8a947 */ /* 0x000fea0003800000 */
[----:B----4-:R-:W1:Y:S01]  /*5480*/  LDC R0, c[0x0][0x448] ;  /* 0x00011200ff007b82 */ /* 0x010e620000000800 */
[----:B------:R-:W-:-:S07]  /*5490*/  VIADD R3, R181, 0x3f ;  /* 0x0000003fb5037836 */ /* 0x000fce0000000000 */
[----:B------:R-:W4:Y:S01]  /*54a0*/  LDC.64 R4, c[0x0][0xad8] ;  /* 0x0002b600ff047b82 */ /* 0x000f220000000a00 */
[----:B-1----:R-:W-:Y:S02]  /*54b0*/  ISETP.NE.AND P1, PT, R0, 0x1, PT ;  /* 0x000000010000780c */ /* 0x002fe40003f25270 */
[----:B----4-:R-:W-:-:S11]  /*54c0*/  ISETP.GE.AND P2, PT, R5, 0x1, PT ;  /* 0x000000010500780c */ /* 0x010fd60003f46270 */
[----:B------:R-:W1:Y:S08]  /*54d0*/  @P1 LDC R0, c[0x0][0x44c] ;  /* 0x00011300ff001b82 */ /* 0x000e700000000800 */
[----:B------:R-:W4:Y:S01]  /*54e0*/  @P1 LDC R7, c[0x0][0x450] ;  /* 0x00011400ff071b82 */ /* 0x000f220000000800 */
[----:B-1----:R-:W-:-:S05]  /*54f0*/  @P1 IMAD.HI.U32 R0, R3, R0, RZ ;  /* 0x0000000003001227 */ /* 0x002fca00078e00ff */
[----:B----4-:R-:W-:-:S05]  /*5500*/  @P1 SHF.R.U32.HI R3, RZ, R7, R0 ;  /* 0x00000007ff031219 */ /* 0x010fca0000011600 */
        /* <DEDUP_REMOVED lines=14> */
.L_x_6728:
[----:B------:R-:W-:-:S13]  /*55f0*/  ISETP.NE.AND P0, PT, R5, 0x1, PT ;  /* 0x000000010500780c */ /* 0x000fda0003f05270 */
[----:B------:R-:W1:Y:S02]  /*5600*/  @P0 LDC.64 R6, c[0x0][0xae0] ;  /* 0x0002b800ff060b82 */ /* 0x000e640000000a00 */
[----:B-1----:R-:W-:-:S05]  /*5610*/  @P0 IMAD.HI.U32 R6, R0, R6, RZ ;  /* 0x0000000600060227 */ /* 0x002fca00078e00ff */
[----:B------:R-:W-:-:S07]  /*5620*/  @P0 SHF.R.U32.HI R0, RZ, R7, R6 ;  /* 0x00000007ff000219 */ /* 0x000fce0000011606 */
.L_x_6729:
[----:B------:R-:W-:Y:S05]  /*5630*/  BSYNC B0 ;  /* 0x0000000000007941 */ /* 0x000fea0003800000 */
.L_x_6727:
[----:B------:R-:W-:-:S05]  /*5640*/  IMAD R3, R0, R5, R5 ;  /* 0x0000000500037224 */ /* 0x000fca00078e0205 */
[----:B------:R-:W-:-:S07]  /*5650*/  VIMNMX R4, R4, R3, PT ;  /* 0x0000000304047248 */ /* 0x000fce0003fe0100 */
.L_x_6726:
[----:B------:R-:W1:Y:S01]  /*5660*/  @P1 LDC R0, c[0x0][0x44c] ;  /* 0x00011300ff001b82 */ /* 0x000e620000000800 */
[----:B------:R-:W-:Y:S01]  /*5670*/  VIADD R4, R4, 0x3f ;  /* 0x0000003f04047836 */ /* 0x000fe20000000000 */
[----:B------:R-:W-:Y:S01]  /*5680*/  ULDC UR4, c[0x0][0xad4] ;  /* 0x0002b50000047ab9 */ /* 0x000fe20000000800 */
[----:B------:R-:W-:-:S03]  /*5690*/  IMAD.MOV.U32 R7, RZ, RZ, R181 ;  /* 0x000000ffff077224 */ /* 0x000fc600078e00b5 */
[----:B------:R-:W-:Y:S02]  /*56a0*/  SHF.R.S32.HI R3, RZ, 0x1f, R4 ;  /* 0x0000001fff037819 */ /* 0x000fe40000011404 */
[----:B------:R-:W4:Y:S02]  /*56b0*/  @P1 LDC R9, c[0x0][0x450] ;  /* 0x00011400ff091b82 */ /* 0x000f240000000800 */
[----:B------:R-:W-:-:S04]  /*56c0*/  LEA.HI R3, R3, R4, RZ, 0x6 ;  /* 0x0000000403037211 */ /* 0x000fc800078f30ff */
[----:B------:R-:W-:-:S04]  /*56d0*/  SHF.R.S32.HI R3, RZ, 0x6, R3 ;  /* 0x00000006ff037819 */ /* 0x000fc80000011403 */
[----:B------:R-:W-:Y:S01]  /*56e0*/  VIMNMX R12, R26, R3, PT ;  /* 0x000000031a0c7248 */ /* 0x000fe20003fe0100 */
[----:B-1----:R-:W-:-:S05]  /*56f0*/  @P1 IMAD.HI.U32 R0, R181, R0, RZ ;  /* 0x00000000b5001227 */ /* 0x002fca00078e00ff */
[----:B----4-:R-:W-:-:S05]  /*5700*/  @P1 SHF.R.U32.HI R7, RZ, R9, R0 ;  /* 0x00000009ff071219 */ /* 0x010fca0000011600 */
        /* <DEDUP_REMOVED lines=13> */
.L_x_6732:
[----:B------:R-:W-:-:S13]  /*57e0*/  ISETP.NE.AND P0, PT, R5, 0x1, PT ;  /* 0x000000010500780c */ /* 0x000fda0003f05270 */
[----:B------:R-:W1:Y:S02]  /*57f0*/  @P0 LDC.64 R6, c[0x0][0xae0] ;  /* 0x0002b800ff060b82 */ /* 0x000e640000000a00 */
[----:B-1----:R-:W-:-:S05]  /*5800*/  @P0 IMAD.HI.U32 R6, R190, R6, RZ ;  /* 0x00000006be060227 */ /* 0x002fca00078e00ff */
[----:B------:R-:W-:-:S07]  /*5810*/  @P0 SHF.R.U32.HI R190, RZ, R7, R6 ;  /* 0x00000007ffbe0219 */ /* 0x000fce0000011606 */
.L_x_6733:
[----:B------:R-:W-:Y:S05]  /*5820*/  BSYNC B0 ;  /* 0x0000000000007941 */ /* 0x000fea0003800000 */
.L_x_6731:
[----:B------:R-:W-:-:S05]  /*5830*/  IMAD R5, R190, R5, RZ ;  /* 0x00000005be057224 */ /* 0x000fca00078e02ff */
[----:B------:R-:W-:-:S07]  /*5840*/  VIMNMX R0, R0, R5, !PT ;  /* 0x0000000500007248 */ /* 0x000fce0007fe0100 */
.L_x_6730:
        /* <DEDUP_REMOVED lines=8> */
[----:B------:R-:W-:Y:S01]  /*58d0*/  ISETP.NE.AND P0, PT, R213, RZ, PT ;  /* 0x000000ffd500720c */ /* 0x000fe20003f05270 */
[----:B------:R-:W-:-:S03]  /*58e0*/  ULDC UR4, c[0x0][0xae8] ;  /* 0x0002ba0000047ab9 */ /* 0x000fc60000000800 */
[----:B---3--:R-:W-:-:S04]  /*58f0*/  SEL R11, R213, UR4, P0 ;  /* 0x00000004d50b7c07 */ /* 0x008fc80008000000 */
[-C--:B------:R-:W-:Y:S02]  /*5900*/  IABS R6, R11.reuse ;  /* 0x0000000b00067213 */ /* 0x080fe40000000000 */
[----:B------:R-:W-:Y:S02]  /*5910*/  IADD3 R0, R11, -0x1, R12 ;  /* 0xffffffff0b007810 */ /* 0x000fe40007ffe00c */
[----:B------:R-:W1:Y:S01]  /*5920*/  I2F.RP R3, R6 ;  /* 0x0000000600037306 */ /* 0x000e620000209400 */
[----:B0-----:R-:W-:Y:S02]  /*5930*/  IABS R10, R11 ;  /* 0x0000000b000a7213 */ /* 0x001fe40000000000 */
[----:B------:R-:W-:-:S05]  /*5940*/  IMAD.IADD R0, R0, 0x1, -R9 ;  /* 0x0000000100007824 */ /* 0x000fca00078e0a09 */
[----:B------:R-:W-:Y:S02]  /*5950*/  IABS R8, R0 ;  /* 0x0000000000087213 */ /* 0x000fe40000000000 */
[----:B------:R-:W-:-:S04]  /*5960*/  LOP3.LUT R0, R0, R11, RZ, 0x3c, !PT ;  /* 0x0000000b00007212 */ /* 0x000fc800078e3cff */
[----:B------:R-:W-:Y:S01]  /*5970*/  ISETP.GE.AND P2, PT, R0, RZ, PT ;  /* 0x000000ff0000720c */ /* 0x000fe20003f46270 */
[----:B-1----:R-:W0:Y:S02]  /*5980*/  MUFU.RCP R3, R3 ;  /* 0x0000000300037308 */ /* 0x002e240000001000 */
        /* <DEDUP_REMOVED lines=19> */
.L_x_6735:
[----:B------:R-:W-:Y:S05]  /*5ac0*/  BSYNC B0 ;  /* 0x0000000000007941 */ /* 0x000fea0003800000 */
.L_x_6734:
[----:B------:R-:W-:Y:S01]  /*5ad0*/  IMAD R0, R220, R3, R9 ;  /* 0x00000003dc007224 */ /* 0x000fe200078e0209 */
[----:B------:R-:W-:-:S04]  /*5ae0*/  PRMT R4, RZ, 0x7610, R4 ;  /* 0x00007610ff047816 */ /* 0x000fc80000000004 */
[----:B------:R-:W-:-:S04]  /*5af0*/  VIADDMNMX R12, R0, R3, R12, PT ;  /* 0x00000003000c7246 */ /* 0x000fc8000380010c */
[----:B------:R-:W-:-:S13]  /*5b00*/  ISETP.GT.AND P0, PT, R12, R0, PT ;  /* 0x000000000c00720c */ /* 0x000fda0003f04270 */
[----:B------:R-:W-:Y:S05]  /*5b10*/  @!P0 BRA `(.L_x_6736) ;  /* 0x0000024c007c8947 */ /* 0x000fea0003800000 */
[----:B0-----:R-:W4:Y:S04]  /*5b20*/  LDL R10, [R1+0x214] ;  /* 0x00021400010a7983 */ /* 0x001f280000100800 */
[----:B------:R-:W4:Y:S04]  /*5b30*/  LDL R9, [R1+0x210] ;  /* 0x0002100001097983 */ /* 0x000f280000100800 */
[----:B------:R-:W4:Y:S04]  /*5b40*/  LDL R8, [R1+0x218] ;  /* 0x0002180001087983 */ /* 0x000f280000100800 */
[----:B-----5:R-:W4:Y:S04]  /*5b50*/  LDL R34, [R1+0x228] ;  /* 0x0002280001227983 */ /* 0x020f280000100800 */
        /* <DEDUP_REMOVED lines=114> */
[----:B---3--:R-:W0:Y:S03]  /*6280*/  S2R R11, SR_TID.X ;  /* 0x00000000000b7919 */ /* 0x008e260000002100 */
[----:B------:R-:W3:Y:S04]  /*6290*/  LDL R14, [R1+0x3f4] ;  /* 0x0003f400010e7983 */ /* 0x000ee80000100800 */
[----:B------:R-:W3:Y:S04]  /*62a0*/  LDL R15, [R1+0x3f8] ;  /* 0x0003f800010f7983 */ /* 0x000ee80000100800 */
[----:B------:R-:W3:Y:S04]  /*62b0*/  LDL R20, [R1+0x3fc] ;  /* 0x0003fc0001147983 */ /* 0x000ee80000100800 */
[----:B------:R-:W3:Y:S04]  /*62c0*/  LDL R21, [R1+0x400] ;  /* 0x0004000001157983 */ /* 0x000ee80000100800 */
[----:B------:R-:W3:Y:S04]  /*62d0*/  LDL R152, [R1+0x404] ;  /* 0x0004040001987983 */ /* 0x000ee80000100800 */
[----:B------:R-:W3:Y:S01]  /*62e0*/  LDL R153, [R1+0x408] ;  /* 0x0004080001997983 */ /* 0x000ee20000100800 */
[----:B0-----:R-:W-:-:S02]  /*62f0*/  VIADD R13, R11, 0xffffff80 ;  /* 0xffffff800b0d7836 */ /* 0x001fc40000000000 */
[----:B------:R-:W-:-:S05]  /*6300*/  VIADD R11, R11, 0xffffff80 ;  /* 0xffffff800b0b7836 */ /* 0x000fca0000000000 */
[----:B------:R-:W-:-:S04]  /*6310*/  SHF.R.S32.HI R11, RZ, 0x1f, R11 ;  /* 0x0000001fff0b7819 */ /* 0x000fc8000001140b */
[----:B------:R-:W-:Y:S01]  /*6320*/  LEA.HI R11, R11, R13, RZ, 0x7 ;  /* 0x0000000d0b0b7211 */ /* 0x000fe200078f38ff */
[----:B----4-:R0:W-:Y:S03]  /*6330*/  STL [R1+0x214], R10 ;  /* 0x0002140a01007387 */ /* 0x0101e60000100800 */
[----:B------:R-:W-:Y:S01]  /*6340*/  SHF.R.S32.HI R11, RZ, 0x7, R11 ;  /* 0x00000007ff0b7819 */ /* 0x000fe2000001140b */
[----:B------:R1:W-:Y:S04]  /*6350*/  STL [R1+0x210], R9 ;  /* 0x0002100901007387 */ /* 0x0003e80000100800 */
[----:B------:R-:W4:Y:S04]  /*6360*/  SHFL.IDX PT, R132, R11, RZ, 0x1f ;  /* 0x00001fff0b847589 */ /* 0x000f2800000e0000 */
[----:B0-----:R-:W3:Y:S04]  /*6370*/  LDL R10, [R1+0x3e8] ;  /* 0x0003e800010a7983 */ /* 0x001ee80000100800 */
[----:B------:R0:W-:Y:S04]  /*6380*/  STL [R1+0x218], R8 ;  /* 0x0002180801007387 */ /* 0x0001e80000100800 */
[----:B-1----:R-:W3:Y:S04]  /*6390*/  LDL R9, [R1+0x3e4] ;  /* 0x0003e40001097983 */ /* 0x002ee80000100800 */
[----:B------:R-:W3:Y:S04]  /*63a0*/  LDL R13, [R1+0x3f0] ;  /* 0x0003f000010d7983 */ /* 0x000ee80000100800 */
[----:B0-----:R-:W3:Y:S01]  /*63b0*/  LDL R8, [R1+0x40c] ;  /* 0x00040c0001087983 */ /* 0x001ee20000100800 */
[----:B----4-:R-:W-:-:S04]  /*63c0*/  LEA.HI R11, R132, R132, RZ, 0x1 ;  /* 0x00000084840b7211 */ /* 0x010fc800078f08ff */
[----:B------:R-:W-:-:S05]  /*63d0*/  LOP3.LUT R11, R11, 0x1fffe, RZ, 0xc0, !PT ;  /* 0x0001fffe0b0b7812 */ /* 0x000fca00078ec0ff */
[----:B------:R-:W-:Y:S02]  /*63e0*/  IMAD.IADD R132, R132, 0x1, -R11 ;  /* 0x0000000184847824 */ /* 0x000fe400078e0a0b */
[----:B------:R-:W4:Y:S02]  /*63f0*/  LDL R11, [R1+0x3ec] ;  /* 0x0003ec00010b7983 */ /* 0x000f240000100800 */
[----:B------:R-:W-:-:S04]  /*6400*/  IMAD R132, R132, 0x8000, R2 ;  /* 0x0000800084847824 */ /* 0x000fc800078e0202 */
[----:B------:R-:W-:Y:S01]  /*6410*/  VIADD R132, R132, 0x400 ;  /* 0x0000040084847836 */ /* 0x000fe20000000000 */
[----:B------:R0:W-:Y:S04]  /*6420*/  STL [R1+0x228], R34 ;  /* 0x0002282201007387 */ /* 0x0001e80000100800 */
[----:B------:R-:W-:Y:S01]  /*6430*/  SHF.R.U32.HI R132, RZ, 0x4, R132 ;  /* 0x00000004ff847819 */ /* 0x000fe20000011684 */
[----:B------:R1:W-:Y:S01]  /*6440*/  STL [R1+0x224], R3 ;  /* 0x0002240301007387 */ /* 0x0003e20000100800 */
[----:B0-----:R-:W-:Y:S02]  /*6450*/  VIADD R34, R2, 0x36400 ;  /* 0x0003640002227836 */ /* 0x001fe40000000000 */
[----:B-1----:R-:W-:-:S03]  /*6460*/  LOP3.LUT R3, R132, 0x3fff, RZ, 0xc0, !PT ;  /* 0x00003fff84037812 */ /* 0x002fc600078ec0ff */
[----:B------:R-:W-:Y:S02]  /*6470*/  SHF.R.U32.HI R34, RZ, 0x4, R34 ;  /* 0x00000004ff227819 */ /* 0x000fe40000011622 */
[----:B------:R-:W-:Y:S02]  /*6480*/  LOP3.LUT R3, R3, 0x2000000, RZ, 0xfc, !PT ;  /* 0x0200000003037812 */ /* 0x000fe400078efcff */
[----:B------:R-:W-:Y:S01]  /*6490*/  LOP3.LUT R34, R34, 0x3fff, RZ, 0xc0, !PT ;  /* 0x00003fff22227812 */ /* 0x000fe200078ec0ff */
[----:B------:R0:W-:Y:S04]  /*64a0*/  STL [R1+0x3b0], R6 ;  /* 0x0003b00601007387 */ /* 0x0001e80000100800 */
[----:B------:R1:W-:Y:S04]  /*64b0*/  STL [R1+0x3bc], R5 ;  /* 0x0003bc0501007387 */ /* 0x0003e80000100800 */
[----:B------:R1:W-:Y:S01]  /*64c0*/  STL [R1+0x3c0], R7 ;  /* 0x0003c00701007387 */ /* 0x0003e20000100800 */
[----:B0-----:R-:W-:-:S03]  /*64d0*/  IMAD R6, R33, 0x1000, R3 ;  /* 0x0000100021067824 */ /* 0x001fc600078e0203 */
[----:B------:R0:W-:Y:S01]  /*64e0*/  STL [R1+0x3b8], R4 ;  /* 0x0003b80401007387 */ /* 0x0001e20000100800 */
[----:B-1----:R-:W-:Y:S02]  /*64f0*/  IMAD.MOV.U32 R5, RZ, RZ, 0x40000040 ;  /* 0x40000040ff057424 */ /* 0x002fe400078e00ff */
[----:B------:R-:W-:Y:S01]  /*6500*/  IMAD.MOV.U32 R7, RZ, RZ, 0x40000040 ;  /* 0x40000040ff077424 */ /* 0x000fe200078e00ff */
[----:B0-----:R-:W-:Y:S01]  /*6510*/  LOP3.LUT R4, R34, 0x10000, RZ, 0xfc, !PT ;  /* 0x0001000022047812 */ /* 0x001fe200078efcff */
[----:B------:R0:W-:Y:S01]  /*6520*/  STL [R1+0x3c4], R24 ;  /* 0x0003c41801007387 */ /* 0x0001e20000100800 */
[----:B------:R-:W-:Y:S02]  /*6530*/  R2UR UR6, R6 ;  /* 0x00000000060672ca */ /* 0x000fe400000e0000 */
[----:B------:R-:W-:Y:S01]  /*6540*/  R2UR UR7, R7 ;  /* 0x00000000070772ca */ /* 0x000fe200000e0000 */
[----:B------:R1:W-:Y:S01]  /*6550*/  STL [R1+0x3d4], R25 ;  /* 0x0003d41901007387 */ /* 0x0003e20000100800 */
[----:B------:R-:W-:-:S02]  /*6560*/  R2UR UR4, R4 ;  /* 0x00000000040472ca */ /* 0x000fc400000e0000 */
[----:B------:R-:W-:Y:S01]  /*6570*/  R2UR UR5, R5 ;  /* 0x00000000050572ca */ /* 0x000fe200000e0000 */
[----:B0-----:R-:W-:Y:S02]  /*6580*/  VIADD R24, R6, 0x80 ;  /* 0x0000008006187836 */ /* 0x001fe40000000000 */
        /* <DEDUP_REMOVED lines=110> */
[----:B0-----:R-:W-:-:S06]  /*6c70*/  WARPGROUP.ARRIVE ;  /* 0x00000000000079c5 */ /* 0x001fcc0000000000 */
[----:B------:R-:W-:Y:S01]  /*6c80*/  HGMMA.64x256x16.F32 R24, gdesc[UR4].tnspB, RZ, !UPT, gsb0 ;  /* 0x43e00000041879f0 */ /* 0x000fe2000c0008ff */
[----:B---3--:R0:W-:Y:S04]  /*6c90*/  STL [R1+0x3e8], R10 ;  /* 0x0003e80a01007387 */ /* 0x0081e80000100800 */
[----:B----4-:R1:W-:Y:S01]  /*6ca0*/  STL [R1+0x3ec], R11 ;  /* 0x0003ec0b01007387 */ /* 0x0103e20000100800 */
[----:B0-----:R-:W-:Y:S02]  /*6cb0*/  VIADD R10, R4, 0x2 ;  /* 0x00000002040a7836 */ /* 0x001fe40000000000 */
[----:B-1----:R-:W-:-:S03]  /*6cc0*/  IMAD.MOV.U32 R11, RZ, RZ, 0x40000040 ;  /* 0x40000040ff0b7424 */ /* 0x002fc600078e00ff */
[----:B------:R-:W-:Y:S02]  /*6cd0*/  R2UR UR8, R10 ;  /* 0x000000000a0872ca */ /* 0x000fe400000e0000 */
[----:B------:R-:W-:Y:S01]  /*6ce0*/  R2UR UR9, R11 ;  /* 0x000000000b0972ca */ /* 0x000fe200000e0000 */
[----:B------:R0:W-:Y:S04]  /*6cf0*/  STL [R1+0x3e4], R9 ;  /* 0x0003e40901007387 */ /* 0x0001e80000100800 */
[----:B------:R1:W-:Y:S04]  /*6d00*/  STL [R1+0x3f0], R13 ;  /* 0x0003f00d01007387 */ /* 0x0003e80000100800 */
[----:B------:R-:W-:Y:S04]  /*6d10*/  STL [R1+0x3f4], R14 ;  /* 0x0003f40e01007387 */ /* 0x000fe80000100800 */
[----:B------:R-:W-:Y:S04]  /*6d20*/  STL [R1+0x3f8], R15 ;  /* 0x0003f80f01007387 */ /* 0x000fe80000100800 */
[----:B------:R-:W-:Y:S04]  /*6d30*/  STL [R1+0x3fc], R20 ;  /* 0x0003fc1401007387 */ /* 0x000fe80000100800 */
[----:B------:R-:W-:Y:S04]  /*6d40*/  STL [R1+0x400], R21 ;  /* 0x0004001501007387 */ /* 0x000fe80000100800 */
[----:B------:R-:W-:Y:S04]  /*6d50*/  STL [R1+0x404], R152 ;  /* 0x0004049801007387 */ /* 0x000fe80000100800 */
[----:B------:R-:W-:Y:S04]  /*6d60*/  STL [R1+0x408], R153 ;  /* 0x0004089901007387 */ /* 0x000fe80000100800 */
[----:B------:R2:W-:Y:S01]  /*6d70*/  STL [R1+0x40c], R8 ;  /* 0x00040c0801007387 */ /* 0x0005e20000100800 */
[----:B0-----:R-:W-:-:S02]  /*6d80*/  IMAD.MOV.U32 R9, RZ, RZ, 0x40000040 ;  /* 0x40000040ff097424 */ /* 0x001fc400078e00ff */
[----:B------:R-:W-:Y:S01]  /*6d90*/  IMAD.MOV.U32 R7, RZ, RZ, 0x40000040 ;  /* 0x40000040ff077424 */ /* 0x000fe200078e00ff */
[----:B-1----:R0:W5:Y:S01]  /*6da0*/  LDL R13, [R1+0x1c8] ;  /* 0x0001c800010d7983 */ /* 0x0021620000100800 */
[----:B--2---:R-:W-:Y:S01]  /*6db0*/  VIADD R8, R6, 0x100 ;  /* 0x0000010006087836 */ /* 0x004fe20000000000 */
[----:B------:R-:W-:Y:S01]  /*6dc0*/  R2UR UR7, R9 ;  /* 0x00000000090772ca */ /* 0x000fe200000e0000 */
[----:B------:R-:W-:-:S03]  /*6dd0*/  IMAD.MOV.U32 R9, RZ, RZ, 0x40000040 ;  /* 0x40000040ff097424 */ /* 0x000fc600078e00ff */
        /* <DEDUP_REMOVED lines=38> */
[----:B------:R-:W-:Y:S01]  /*7040*/  HGMMA.64x256x16.F32 R24, gdesc[UR8].tnspB, R24, gsb0 ;  /* 0x43e00000081879f0 */ /* 0x000fe20008000818 */
        /* <DEDUP_REMOVED lines=36> */
[----:B------:R-:W-:Y:S01]  /*7290*/  R2UR UR6, R6 ;  /* 0x00000000060672ca */ /* 0x000fe200000e0000 */
[----:B------:R-:W-:Y:S01]  /*72a0*/  VIADD R6, R4, 0x6 ;  /* 0x0000000604067836 */ /* 0x000fe20000000000 */
[----:B------:R-:W-:Y:S01]  /*72b0*/  R2UR UR7, R7 ;  /* 0x00000000070772ca */ /* 0x000fe200000e0000 */
[----:B------:R-:W-:-:S03]  /*72c0*/  IMAD.MOV.U32 R7, RZ, RZ, 0x40000040 ;  /* 0x40000040ff077424 */ /* 0x000fc600078e00ff */
        /* <DEDUP_REMOVED lines=330> */
.L_x_6737:
[----:B------:R-:W-:Y:S01]  /*8770*/  VIADD R20, R12, 0xfffffffe ;  /* 0xfffffffe0c147836 */ /* 0x000fe20000000000 */
[----:B------:R-:W-:Y:S01]  /*8780*/  BSSY B0, `(.L_x_6738) ;  /* 0x00003e8000007945 */ /* 0x000fe20003800000 */
[----:B-----5:R-:W-:-:S03]  /*8790*/  IMAD R13, R13, 0x8, R2 ;  /* 0x000000080d0d7824 */ /* 0x020fc600078e0202 */
[----:B------:R-:W-:Y:S01]  /*87a0*/  ISETP.GE.AND P0, PT, R20, R0, PT ;  /* 0x000000001400720c */ /* 0x000fe20003f06270 */
[----:B------:R-:W-:-:S05]  /*87b0*/  VIADD R14, R13, 0x38860 ;  /* 0x000388600d0e7836 */ /* 0x000fca0000000000 */
[----:B------:R-:W-:-:S04]  /*87c0*/  PRMT R14, R155, 0x654, R14 ;  /* 0x000006549b0e7816 */ /* 0x000fc8000000000e */
[----:B------:R0:W-:Y:S03]  /*87d0*/  SYNCS.ARRIVE.TRANS64.RED.A1T0 RZ, [R14+URZ], RZ ;  /* 0x000000ff0eff79a7 */ /* 0x0001e6000810043f */
[----:B------:R-:W-:Y:S05]  /*87e0*/  @!P0 BRA `(.L_x_6739) ;  /* 0x0000003c00848947 */ /* 0x000fea0003800000 */
.L_x_6741:
[----:B0-----:R-:W2:Y:S04]  /*87f0*/  LDL R21, [R1+0x1c8] ;  /* 0x0001c80001157983 */ /* 0x001ea80000100800 */
        /* <DEDUP_REMOVED lines=63> */
[----:B01----:R-:W4:Y:S01]  /*8bf0*/  LDL.64 R14, [R1+0x408] ;  /* 0x00040800010e7983 */ /* 0x003f220000100a00 */
[----:B--2---:R-:W-:-:S04]  /*8c00*/  IMAD R148, R21, 0x40, R162 ;  /* 0x0000004015947824 */ /* 0x004fc800078e02a2 */
[----:B------:R-:W-:Y:S01]  /*8c10*/  IMAD R148, R148, 0x4, R2 ;  /* 0x0000000494947824 */ /* 0x000fe200078e0202 */
[----:B------:R-:W-:Y:S06]  /*8c20*/  BAR.SYNC.DEFER_BLOCKING 0xe, 0x100 ;  /* 0x0384000000007b1d */ /* 0x000fec0000010000 */
[----:B------:R-:W3:Y:S04]  /*8c30*/  LDS R149, [R148+0x38400] ;  /* 0x0384000094957984 */ /* 0x000ee80000000800 */
        /* <DEDUP_REMOVED lines=193> */
[----:B0-----:R-:W2:Y:S04]  /*9850*/  LDL R12, [R1+0x214] ;  /* 0x00021400010c7983 */ /* 0x001ea80000100800 */
[----:B------:R-:W3:Y:S04]  /*9860*/  LDL R13, [R1+0x218] ;  /* 0x00021800010d7983 */ /* 0x000ee80000100800 */
        /* <DEDUP_REMOVED lines=126> */
[----:B--2---:R-:W-:Y:S04]  /*a050*/  STL [R1+0x214], R12 ;  /* 0x0002140c01007387 */ /* 0x004fe80000100800 */
[----:B---3--:R-:W-:Y:S04]  /*a060*/  STL [R1+0x218], R13 ;  /* 0x0002180d01007387 */ /* 0x008fe80000100800 */
[----:B----4-:R-:W-:Y:S04]  /*a070*/  STL [R1+0x21c], R14 ;  /* 0x00021c0e01007387 */ /* 0x010fe80000100800 */
        /* <DEDUP_REMOVED lines=156> */
[----:B------:R-:W-:Y:S01]  /*aa40*/  VIADD R12, R21, 0x1 ;  /* 0x00000001150c7836 */ /* 0x000fe20000000000 */
[----:B------:R-:W-:Y:S01]  /*aa50*/  R2UR UR4, R4 ;  /* 0x00000000040472ca */ /* 0x000fe200000e0000 */
[----:B------:R-:W-:Y:S01]  /*aa60*/  IMAD.MOV.U32 R13, RZ, RZ, 0x40000040 ;  /* 0x40000040ff0d7424 */ /* 0x000fe200078e00ff */
[----:B------:R-:W-:Y:S01]  /*aa70*/  R2UR UR5, R5 ;  /* 0x00000000050572ca */ /* 0x000fe200000e0000 */
[----:B------:R-:W-:Y:S01]  /*aa80*/  IMAD.MOV.U32 R15, RZ, RZ, 0x40000040 ;  /* 0x40000040ff0f7424 */ /* 0x000fe200078e00ff */
[----:B------:R-:W-:Y:S01]  /*aa90*/  ISETP.NE.AND P0, PT, R12, 0x2, PT ;  /* 0x000000020c00780c */ /* 0x000fe20003f05270 */
[----:B------:R0:W-:Y:S01]  /*aaa0*/  STL [R1+0x1c8], R12 ;  /* 0x0001c80c01007387 */ /* 0x0001e20000100800 */
[----:B------:R-:W-:Y:S01]  /*aab0*/  R2UR UR7, R13 ;  /* 0x000000000d0772ca */ /* 0x000fe200000e0000 */
[----:B------:R-:W-:-:S10]  /*aac0*/  IMAD.MOV.U32 R13, RZ, RZ, 0x40000040 ;  /* 0x40000040ff0d7424 */ /* 0x000fd400078e00ff */
[----:B0-----:R-:W-:-:S04]  /*aad0*/  @!P0 IMAD.MOV.U32 R12, RZ, RZ, RZ ;  /* 0x000000ffff0c8224 */ /* 0x001fc800078e00ff */
[----:B------:R-:W-:-:S04]  /*aae0*/  IMAD R12, R12, 0x1000, R3 ;  /* 0x000010000c0c7824 */ /* 0x000fc800078e0203 */
[C---:B------:R-:W-:Y:S01]  /*aaf0*/  VIADD R14, R12.reuse, 0x80 ;  /* 0x000000800c0e7836 */ /* 0x040fe20000000000 */
[----:B------:R-:W-:Y:S01]  /*ab00*/  R2UR UR6, R12 ;  /* 0x000000000c0672ca */ /* 0x000fe200000e0000 */
[----:B--2---:R-:W-:-:S12]  /*ab10*/  WARPGROUP.ARRIVE ;  /* 0x00000000000079c5 */ /* 0x004fd80000000000 */
        /* <DEDUP_REMOVED lines=43> */
[----:B------:R-:W-:Y:S02]  /*add0*/  R2UR UR6, R14 ;  /* 0x000000000e0672ca */ /* 0x000fe400000e0000 */
[----:B------:R-:W-:Y:S02]  /*ade0*/  R2UR UR7, R15 ;  /* 0x000000000f0772ca */ /* 0x000fe400000e0000 */
        /* <DEDUP_REMOVED lines=38> */
[----:B------:R-:W-:Y:S01]  /*b050*/  R2UR UR7, R13 ;  /* 0x000000000d0772ca */ /* 0x000fe200000e0000 */
[----:B------:R-:W2:Y:S01]  /*b060*/  @!P0 LDL R12, [R1+0x1cc] ;  /* 0x0001cc00010c8983 */ /* 0x000ea20000100800 */
[----:B------:R-:W-:Y:S02]  /*b070*/  R2UR UR4, R6 ;  /* 0x00000000060472ca */ /* 0x000fe400000e0000 */
[----:B------:R-:W-:Y:S01]  /*b080*/  R2UR UR5, R7 ;  /* 0x00000000070572ca */ /* 0x000fe200000e0000 */
[----:B------:R-:W3:Y:S04]  /*b090*/  LDL R13, [R1+0x1d0] ;  /* 0x0001d000010d7983 */ /* 0x000ee80000100800 */
        /* <DEDUP_REMOVED lines=70> */
[----:B-1----:R-:W3:Y:S04]  /*b500*/  LDL R139, [R1+0x238] ;  /* 0x00023800018b7983 */ /* 0x002ee80000100800 */
[----:B----4-:R-:W4:Y:S04]  /*b510*/  LDL R143, [R1+0x228] ;  /* 0x00022800018f7983 */ /* 0x010f280000100800 */
[----:B0-----:R-:W4:Y:S04]  /*b520*/  LDL R147, [R1+0x218] ;  /* 0x0002180001937983 */ /* 0x001f280000100800 */
[----:B--2---:R-:W2:Y:S04]  /*b530*/  LDL R149, [R1+0x210] ;  /* 0x0002100001957983 */ /* 0x004ea80000100800 */
        /* <DEDUP_REMOVED lines=126> */
[----:B--2---:R0:W-:Y:S04]  /*bd20*/  STL [R1+0x210], R149 ;  /* 0x0002109501007387 */ /* 0x0041e80000100800 */
        /* <DEDUP_REMOVED lines=129> */
[----:B------:R-:W-:-:S02]  /*c540*/  PLOP3.LUT P1, PT, PT, PT, UP0, 0x80, 0x0 ;  /* 0x000000000000781c */ /* 0x000fc40003f2f008 */
[----:B------:R-:W-:-:S05]  /*c550*/  @!P0 LOP3.LUT R12, R12, 0x1, RZ, 0x3c, !PT ;  /* 0x000000010c0c8812 */ /* 0x000fca00078e3cff */
[----:B------:R0:W-:Y:S01]  /*c560*/  @!P0 STL [R1+0x1cc], R12 ;  /* 0x0001cc0c01008387 */ /* 0x0001e20000100800 */
[C---:B------:R-:W-:Y:S01]  /*c570*/  ISETP.GT.AND P0, PT, R20.reuse, R0, PT ;  /* 0x000000001400720c */ /* 0x040fe20003f04270 */
[----:B------:R-:W-:-:S04]  /*c580*/  VIADD R20, R20, 0xffffffff ;  /* 0xffffffff14147836 */ /* 0x000fc80000000000 */
[----:B------:R-:W-:Y:S08]  /*c590*/  @P1 BRA `(.L_x_6740) ;  /* 0x0000000000041947 */ /* 0x000ff00003800000 */
[----:B------:R-:W-:Y:S01]  /*c5a0*/  BPT.TRAP 0x1 ;  /* 0x000000040000795c */ /* 0x000fe20000300000 */
.L_x_6740:
[----:B-----5:R-:W-:-:S04]  /*c5b0*/  IMAD R14, R14, 0x8, R2 ;  /* 0x000000080e0e7824 */ /* 0x020fc800078e0202 */
[----:B------:R-:W-:-:S05]  /*c5c0*/  VIADD R14, R14, 0x38860 ;  /* 0x000388600e0e7836 */ /* 0x000fca0000000000 */
[----:B------:R-:W-:-:S04]  /*c5d0*/  PRMT R14, R155, 0x654, R14 ;  /* 0x000006549b0e7816 */ /* 0x000fc8000000000e */
[----:B------:R1:W-:Y:S01]  /*c5e0*/  SYNCS.ARRIVE.TRANS64.RED.A1T0 RZ, [R14+URZ], RZ ;  /* 0x000000ff0eff79a7 */ /* 0x0003e2000810043f */
[----:B------:R-:W-:Y:S05]  /*c5f0*/  @P0 BRA `(.L_x_6741) ;  /* 0xffffffc0007c0947 */ /* 0x000fea000383ffff */
.L_x_6739:
[----:B------:R-:W-:Y:S05]  /*c600*/  BSYNC B0 ;  /* 0x0000000000007941 */ /* 0x000fea0003800000 */
.L_x_6738:
[----:B------:R-:W2:Y:S04]  /*c610*/  LDL R3, [R1+0x1c8] ;  /* 0x0001c80001037983 */ /* 0x000ea80000100800 */
[----:B0-----:R-:W3:Y:S04]  /*c620*/  LDL.64 R52, [R1+0x220] ;  /* 0x0002200001347983 */ /* 0x001ee80000100a00 */
[----:B------:R-:W4:Y:S04]  /*c630*/  LDL.64 R48, [R1+0x240] ;  /* 0x0002400001307983 */ /* 0x000f280000100a00 */
[----:B------:R-:W5:Y:S04]  /*c640*/  LDL.64 R50, [R1+0x210] ;  /* 0x0002100001327983 */ /* 0x000f680000100a00 */
        /* <DEDUP_REMOVED lines=44> */
[----:B------:R-:W4:Y:S04]  /*c910*/  LDL R106, [R1+0x1d0] ;  /* 0x0001d000016a7983 */ /* 0x000f280000100800 */
[----:B------:R-:W4:Y:S01]  /*c920*/  LDL R105, [R1+0x1c8] ;  /* 0x0001c80001697983 */ /* 0x000f220000100800 */
[----:B--2---:R-:W-:-:S04]  /*c930*/  IMAD R3, R3, 0x40, R162 ;  /* 0x0000004003037824 */ /* 0x004fc800078e02a2 */
[----:B------:R-:W-:Y:S01]  /*c940*/  IMAD R104, R3, 0x4, R2 ;  /* 0x0000000403687824 */ /* 0x000fe200078e0202 */
[----:B------:R-:W-:Y:S06]  /*c950*/  BAR.SYNC.DEFER_BLOCKING 0xe, 0x100 ;  /* 0x0384000000007b1d */ /* 0x000fec0000010000 */
[----:B------:R-:W3:Y:S04]  /*c960*/  LDS R0, [R104+0x38400] ;  /* 0x0384000068007984 */ /* 0x000ee80000000800 */
[----:B------:R-:W0:Y:S01]  /*c970*/  LDS R104, [R104+0x38420] ;  /* 0x0384200068687984 */ /* 0x000e220000000800 */
[C---:B---3--:R-:W-:Y:S01]  /*c980*/  FMUL.FTZ R3, R0.reuse, R53 ;  /* 0x0000003500037220 */ /* 0x048fe20000410000 */
[C---:B------:R-:W-:Y:S01]  /*c990*/  FMUL.FTZ R2, R0.reuse, R52 ;  /* 0x0000003400027220 */ /* 0x040fe20000410000 */
[C---:B-----5:R-:W-:Y:S01]  /*c9a0*/  FMUL.FTZ R51, R0.reuse, R51 ;  /* 0x0000003300337220 */ /* 0x060fe20000410000 */
[C---:B------:R-:W-:Y:S01]  /*c9b0*/  FMUL.FTZ R50, R0.reuse, R50 ;  /* 0x0000003200327220 */ /* 0x040fe20000410000 */
[C---:B----4-:R-:W-:Y:S01]  /*c9c0*/  FMUL.FTZ R47, R0.reuse, R47 ;  /* 0x0000002f002f7220 */ /* 0x050fe20000410000 */
        /* <DEDUP_REMOVED lines=13> */
[C---:B-1----:R-:W-:Y:S01]  /*caa0*/  FMUL.FTZ R3, R0.reuse, R49 ;  /* 0x0000003100037220 */ /* 0x042fe20000410000 */
        /* <DEDUP_REMOVED lines=13> */
[----:B------:R-:W-:Y:S01]  /*cb80*/  STL.64 [R1+0x210], R50 ;  /* 0x0002103201007387 */ /* 0x000fe20000100a00 */
[C---:B-1----:R-:W-:Y:S01]  /*cb90*/  FMUL.FTZ R3, R0.reuse, R43 ;  /* 0x0000002b00037220 */ /* 0x042fe20000410000 */
[----:B------:R-:W-:-:S02]  /*cba0*/  FMUL.FTZ R2, R0, R42 ;  /* 0x0000002a00027220 */ /* 0x000fc40000410000 */
[----:B------:R1:W-:Y:S04]  /*cbb0*/  STL.64 [R1+0x230], R46 ;  /* 0x0002302e01007387 */ /* 0x0003e80000100a00 */
[----:B------:R-:W-:Y:S04]  /*cbc0*/  STL.64 [R1+0x250], R44 ;  /* 0x0002502c01007387 */ /* 0x000fe80000100a00 */
[----:B------:R-:W-:Y:S04]  /*cbd0*/  STL.64 [R1+0x260], R2 ;  /* 0x0002600201007387 */ /* 0x000fe80000100a00 */
[----:B------:R-:W-:Y:S04]  /*cbe0*/  STL.64 [R1+0x270], R40 ;  /* 0x0002702801007387 */ /* 0x000fe80000100a00 */
[----:B------:R-:W-:Y:S04]  /*cbf0*/  STL.64 [R1+0x280], R34 ;  /* 0x0002802201007387 */ /* 0x000fe80000100a00 */
        /* <DEDUP_REMOVED lines=8> */
[----:B-1----:R-:W5:Y:S04]  /*cc80*/  LDL.64 R46, [R1+0x2f8] ;  /* 0x0002f800012e7983 */ /* 0x002f680000100a00 */
[----:B------:R-:W5:Y:S04]  /*cc90*/  LDL.64 R52, [R1+0x318] ;  /* 0x0003180001347983 */ /* 0x000f680000100a00 */
[----:B------:R-:W5:Y:S04]  /*cca0*/  LDL.64 R50, [R1+0x328] ;  /* 0x0003280001327983 */ /* 0x000f680000100a00 */
[----:B------:R-:W5:Y:S04]  /*ccb0*/  LDL.64 R48, [R1+0x338] ;  /* 0x0003380001307983 */ /* 0x000f680000100a00 */
[----:B--2---:R-:W2:Y:S04]  /*ccc0*/  LDL.64 R36, [R1+0x348] ;  /* 0x0003480001247983 */ /* 0x004ea80000100a00 */
[----:B------:R-:W2:Y:S04]  /*ccd0*/  LDL.64 R44, [R1+0x358] ;  /* 0x00035800012c7983 */ /* 0x000ea80000100a00 */
[----:B------:R-:W2:Y:S04]  /*cce0*/  LDL.64 R42, [R1+0x368] ;  /* 0x00036800012a7983 */ /* 0x000ea80000100a00 */
[----:B------:R-:W2:Y:S04]  /*ccf0*/  LDL.64 R40, [R1+0x378] ;  /* 0x0003780001287983 */ /* 0x000ea80000100a00 */
[----:B---3--:R-:W3:Y:S04]  /*cd00*/  LDL.64 R38, [R1+0x388] ;  /* 0x0003880001267983 */ /* 0x008ee80000100a00 */
[----:B----4-:R-:W4:Y:S04]  /*cd10*/  LDL.64 R26, [R1+0x398] ;  /* 0x00039800011a7983 */ /* 0x010f280000100a00 */
[----:B------:R-:W4:Y:S04]  /*cd20*/  LDL.64 R34, [R1+0x3a8] ;  /* 0x0003a80001227983 */ /* 0x000f280000100a00 */
[----:B-----5:R-:W5:Y:S04]  /*cd30*/  LDL.64 R32, [R1+0x3b8] ;  /* 0x0003b80001207983 */ /* 0x020f680000100a00 */
[----:B------:R-:W5:Y:S04]  /*cd40*/  LDL.64 R30, [R1+0x3c8] ;  /* 0x0003c800011e7983 */ /* 0x000f680000100a00 */
[----:B------:R-:W5:Y:S04]  /*cd50*/  LDL.64 R28, [R1+0x3d8] ;  /* 0x0003d800011c7983 */ /* 0x000f680000100a00 */
[----:B------:R-:W5:Y:S04]  /*cd60*/  LDL.64 R2, [R1+0x3e8] ;  /* 0x0003e80001027983 */ /* 0x000f680000100a00 */
[----:B0-----:R-:W5:Y:S04]  /*cd70*/  LDL.64 R24, [R1+0x3f8] ;  /* 0x0003f80001187983 */ /* 0x001f680000100a00 */
[----:B------:R-:W5:Y:S01]  /*cd80*/  LDL.64 R20, [R1+0x408] ;  /* 0x0004080001147983 */ /* 0x000f620000100a00 */
        /* <DEDUP_REMOVED lines=63> */
[----:B------:R-:W-:Y:S01]  /*d180*/  VIADD R0, R105, 0x1 ;  /* 0x0000000169007836 */ /* 0x000fe20000000000 */
        /* <DEDUP_REMOVED lines=31> */
[----:B------:R-:W-:Y:S01]  /*d380*/  STL [R1+0x1c8], R0 ;  /* 0x0001c80001007387 */ /* 0x000fe20000100800 */
[----:B------:R-:W-:-:S03]  /*d390*/  ISETP.NE.AND P0, PT, R0, 0x2, PT ;  /* 0x000000020000780c */ /* 0x000fc60003f05270 */
[----:B------:R0:W-:Y:S02]  /*d3a0*/  STL.64 [R1+0x310], R4 ;  /* 0x0003100401007387 */ /* 0x0001e40000100a00 */
[----:B0-----:R-:W-:Y:S02]  /*d3b0*/  IMAD.MOV.U32 R4, RZ, RZ, 0x1 ;  /* 0x00000001ff047424 */ /* 0x001fe400078e00ff */
        /* <DEDUP_REMOVED lines=18> */
[C---:B----4-:R-:W-:Y:S01]  /*d4e0*/  FMUL.FTZ R27, R104.reuse, R27 ;  /* 0x0000001b681b7220 */ /* 0x050fe20000410000 */
[C---:B------:R-:W-:Y:S01]  /*d4f0*/  FMUL.FTZ R26, R104.reuse, R26 ;  /* 0x0000001a681a7220 */ /* 0x040fe20000410000 */
[C---:B------:R-:W-:Y:S01]  /*d500*/  FMUL.FTZ R35, R104.reuse, R35 ;  /* 0x0000002368237220 */ /* 0x040fe20000410000 */
[C---:B------:R-:W-:Y:S01]  /*d510*/  FMUL.FTZ R34, R104.reuse, R34 ;  /* 0x0000002268227220 */ /* 0x040fe20000410000 */
[C---:B-----5:R-:W-:Y:S01]  /*d520*/  FMUL.FTZ R33, R104.reuse, R33 ;  /* 0x0000002168217220 */ /* 0x060fe20000410000 */
        /* <DEDUP_REMOVED lines=28> */
[----:B------:R-:W-:Y:S06]  /*d6f0*/  BAR.ARV 0xf, 0x100 ;  /* 0x03c4000000007b1d */ /* 0x000fec0000002000 */
[----:B------:R-:W-:Y:S05]  /*d700*/  @P0 BRA `(.L_x_6736) ;  /* 0x000001d000800947 */ /* 0x000fea0003800000 */
[----:B------:R-:W2:Y:S04]  /*d710*/  LDL R0, [R1+0x1cc] ;  /* 0x0001cc0001007983 */ /* 0x000ea80000100800 */
[----:B------:R4:W-:Y:S01]  /*d720*/  STL [R1+0x1c8], RZ ;  /* 0x0001c8ff01007387 */ /* 0x0009e20000100800 */
[----:B--2---:R-:W-:-:S05]  /*d730*/  LOP3.LUT R0, R0, 0x1, RZ, 0x3c, !PT ;  /* 0x0000000100007812 */ /* 0x004fca00078e3cff */
[----:B------:R4:W-:Y:S01]  /*d740*/  STL [R1+0x1cc], R0 ;  /* 0x0001cc0001007387 */ /* 0x0009e20000100800 */
[----:B------:R-:W-:Y:S05]  /*d750*/  BRA `(.L_x_6736) ;  /* 0x000001d0006c7947 */ /* 0x000fea0003800000 */
.L_x_6725:
[----:B----4-:R-:W1:Y:S01]  /*d760*/  LDC R0, c[0x0][0x448] ;  /* 0x00011200ff007b82 */ /* 0x010e620000000800 */
[----:B------:R-:W-:Y:S01]  /*d770*/  UIADD3 UR10, UP0, UR40, 0x38830, URZ ;  /* 0x00038830280a7890 */ /* 0x000fe2000ff1e03f */
[----:B------:R-:W-:Y:S01]  /*d780*/  IMAD.U32 R4, RZ, RZ, UR60 ;  /* 0x0000003cff047e24 */ /* 0x000fe2000f8e00ff */
[----:B------:R-:W-:Y:S01]  /*d790*/  UIADD3 UR8, UP1, UR40, 0x38840, URZ ;  /* 0x0003884028087890 */ /* 0x000fe2000ff3e03f */
[----:B------:R-:W-:Y:S01]  /*d7a0*/  IMAD.MOV.U32 R5, RZ, RZ, 0x80 ;  /* 0x00000080ff057424 */ /* 0x000fe200078e00ff */
[----:B------:R-:W-:Y:S01]  /*d7b0*/  UIADD3 UR6, UP2, UR40, 0x38850, URZ ;  /* 0x0003885028067890 */ /* 0x000fe2000ff5e03f */
[----:B------:R-:W-:Y:S01]  /*d7c0*/  IMAD.MOV.U32 R7, RZ, RZ, R155 ;  /* 0x000000ffff077224 */ /* 0x000fe200078e009b */
[----:B------:R-:W-:Y:S01]  /*d7d0*/  UIADD3 UR4, UP3, UR40, 0x38860, URZ ;  /* 0x0003886028047890 */ /* 0x000fe2000ff7e03f */
[----:B------:R-:W4:Y:S01]  /*d7e0*/  LDC.64 R8, c[0x0][0xad8] ;  /* 0x0002b600ff087b82 */ /* 0x000f220000000a00 */
[----:B------:R-:W-:Y:S01]  /*d7f0*/  IMAD.MOV.U32 R6, RZ, RZ, 0x100 ;  /* 0x00000100ff067424 */ /* 0x000fe200078e00ff */
[----:B------:R-:W-:Y:S01]  /*d800*/  UIADD3.X UR11, URZ, UR41, URZ, UP0, !UPT ;  /* 0x000000293f0b7290 */ /* 0x000fe200087fe43f */
[----:B------:R-:W-:Y:S01]  /*d810*/  IMAD.U32 R3, RZ, RZ, UR6 ;  /* 0x00000006ff037e24 */ /* 0x000fe2000f8e00ff */
[----:B------:R-:W-:Y:S01]  /*d820*/  UIADD3.X UR9, URZ, UR41, URZ, UP1, !UPT ;  /* 0x000000293f097290 */ /* 0x000fe20008ffe43f */
[----:B------:R-:W-:Y:S01]  /*d830*/  IMAD.U32 R14, RZ, RZ, UR4 ;  /* 0x00000004ff0e7e24 */ /* 0x000fe2000f8e00ff */
[----:B------:R-:W-:Y:S01]  /*d840*/  UIADD3.X UR7, URZ, UR41, URZ, UP2, !UPT ;  /* 0x000000293f077290 */ /* 0x000fe200097fe43f */
[----:B------:R2:W-:Y:S01]  /*d850*/  STL.64 [R1+0x28], R4 ;  /* 0x0000280401007387 */ /* 0x0005e20000100a00 */
[----:B------:R-:W-:Y:S01]  /*d860*/  UIADD3.X UR5, URZ, UR41, URZ, UP3, !UPT ;  /* 0x000000293f057290 */ /* 0x000fe20009ffe43f */
[----:B------:R-:W-:-:S02]  /*d870*/  IMAD.U32 R152, RZ, RZ, UR60 ;  /* 0x0000003cff987e24 */ /* 0x000fc4000f8e00ff */
[----:B------:R3:W-:Y:S01]  /*d880*/  STL.64 [R1+0x30], R6 ;  /* 0x0000300601007387 */ /* 0x0007e20000100a00 */
[----:B------:R-:W-:Y:S02]  /*d890*/  IMAD.MOV.U32 R153, RZ, RZ, 0x80 ;  /* 0x00000080ff997424 */ /* 0x000fe400078e00ff */
[----:B------:R-:W-:Y:S01]  /*d8a0*/  IMAD.MOV.U32 R154, RZ, RZ, 0x80 ;  /* 0x00000080ff9a7424 */ /* 0x000fe200078e00ff */
[----:B------:R0:W-:Y:S01]  /*d8b0*/  STL [R1+0x50], R85 ;  /* 0x0000505501007387 */ /* 0x0001e20000100800 */
[----:B-1----:R-:W-:Y:S01]  /*d8c0*/  ISETP.NE.AND P2, PT, R0, 0x1, PT ;  /* 0x000000010000780c */ /* 0x002fe20003f45270 */
[----:B0-----:R-:W-:Y:S02]  /*d8d0*/  IMAD.U32 R10, RZ, RZ, UR10 ;  /* 0x0000000aff0a7e24 */ /* 0x001fe4000f8e00ff */
[----:B--2---:R-:W-:Y:S01]  /*d8e0*/  IMAD.U32 R5, RZ, RZ, UR7 ;  /* 0x00000007ff057e24 */ /* 0x004fe2000f8e00ff */
[----:B------:R0:W-:Y:S01]  /*d8f0*/  STL.128 [R1], R152 ;  /* 0x0000009801007387 */ /* 0x0001e20000100c00 */
[----:B------:R-:W-:-:S02]  /*d900*/  IMAD.U32 R12, RZ, RZ, UR8 ;  /* 0x00000008ff0c7e24 */ /* 0x000fc4000f8e00ff */
[----:B---3--:R-:W-:Y:S01]  /*d910*/  IMAD.U32 R7, RZ, RZ, UR5 ;  /* 0x00000005ff077e24 */ /* 0x008fe2000f8e00ff */
[----:B------:R0:W-:Y:S01]  /*d920*/  STL [R1+0x10], RZ ;  /* 0x000010ff01007387 */ /* 0x0001e20000100800 */
[----:B------:R-:W-:Y:S01]  /*d930*/  IMAD.U32 R11, RZ, RZ, UR11 ;  /* 0x0000000bff0b7e24 */ /* 0x000fe2000f8e00ff */
[----:B----4-:R-:W-:Y:S01]  /*d940*/  ISETP.GE.AND P3, PT, R9, 0x1, PT ;  /* 0x000000010900780c */ /* 0x010fe20003f66270 */
[----:B------:R-:W-:Y:S01]  /*d950*/  IMAD.U32 R13, RZ, RZ, UR9 ;  /* 0x00000009ff0d7e24 */ /* 0x000fe2000f8e00ff */
[----:B------:R0:W-:Y:S01]  /*d960*/  STL [R1+0x38], RZ ;  /* 0x000038ff01007387 */ /* 0x0001e20000100800 */
[----:B------:R-:W1:Y:S01]  /*d970*/  @P2 LDC R0, c[0x0][0x44c] ;  /* 0x00011300ff002b82 */ /* 0x000e620000000800 */
[----:B------:R-:W-:Y:S02]  /*d980*/  IMAD.MOV.U32 R4, RZ, RZ, R3 ;  /* 0x000000ffff047224 */ /* 0x000fe400078e0003 */
[----:B------:R-:W-:Y:S01]  /*d990*/  IMAD.MOV.U32 R6, RZ, RZ, R14 ;  /* 0x000000ffff067224 */ /* 0x000fe200078e000e */
[----:B------:R0:W-:Y:S01]  /*d9a0*/  STL.64 [R1+0x18], R10 ;  /* 0x0000180a01007387 */ /* 0x0001e20000100a00 */
[----:B------:R-:W-:-:S02]  /*d9b0*/  VIADD R3, R181, 0x3f ;  /* 0x0000003fb5037836 */ /* 0x000fc40000000000 */
[----:B------:R-:W-:Y:S01]  /*d9c0*/  IMAD.U32 R30, RZ, RZ, UR39 ;  /* 0x00000027ff1e7e24 */ /* 0x000fe2000f8e00ff */
[----:B------:R-:W2:Y:S01]  /*d9d0*/  @P2 LDC R15, c[0x0][0x450] ;  /* 0x00011400ff0f2b82 */ /* 0x000ea20000000800 */
[----:B------:R0:W-:Y:S01]  /*d9e0*/  STL.128 [R1+0x40], R4 ;  /* 0x0000400401007387 */ /* 0x0001e20000100c00 */
[----:B------:R-:W-:Y:S02]  /*d9f0*/  IMAD.U32 R56, RZ, RZ, UR39 ;  /* 0x00000027ff387e24 */ /* 0x000fe4000f8e00ff */
[----:B------:R-:W-:Y:S01]  /*da00*/  IADD3 R30, P0, R30, 0x28, RZ ;  /* 0x000000281e1e7810 */ /* 0x000fe20007f1e0ff */
[----:B------:R0:W-:Y:S02]  /*da10*/  STL.64 [R1+0x20], R12 ;  /* 0x0000200c01007387 */ /* 0x0001e40000100a00 */
[----:B------:R-:W-:Y:S02]  /*da20*/  IADD3 R56, P1, R56, 0x50, RZ ;  /* 0x0000005038387810 */ /* 0x000fe40007f3e0ff */
[----:B------:R-:W-:-:S03]  /*da30*/  IMAD.X R33, RZ, RZ, UR42, P0 ;  /* 0x0000002aff217e24 */ /* 0x000fc600080e06ff */
[----:B------:R-:W-:Y:S02]  /*da40*/  IMAD.X R57, RZ, RZ, UR42, P1 ;  /* 0x0000002aff397e24 */ /* 0x000fe400088e06ff */
[----:B-1----:R-:W-:-:S05]  /*da50*/  @P2 IMAD.HI.U32 R0, R3, R0, RZ ;  /* 0x0000000003002227 */ /* 0x002fca00078e00ff */
[----:B--2---:R-:W-:-:S05]  /*da60*/  @P2 SHF.R.U32.HI R3, RZ, R15, R0 ;  /* 0x0000000fff032219 */ /* 0x004fca0000011600 */
[----:B------:R-:W-:-:S04]  /*da70*/  IMAD.IADD R3, R212, 0x1, R3 ;  /* 0x00000001d4037824 */ /* 0x000fc800078e0203 */
[----:B------:R-:W-:Y:S01]  /*da80*/  IMAD.IADD R8, R3, 0x1, R8 ;  /* 0x0000000103087824 */ /* 0x000fe200078e0208 */
[----:B0-----:R-:W-:Y:S06]  /*da90*/  @!P3 BRA `(.L_x_6742) ;  /* 0x000000000048b947 */ /* 0x001fec0003800000 */
        /* <DEDUP_REMOVED lines=11> */
.L_x_6744:
[----:B------:R-:W-:-:S13]  /*db50*/  ISETP.NE.AND P0, PT, R9, 0x1, PT ;  /* 0x000000010900780c */ /* 0x000fda0003f05270 */
[----:B------:R-:W0:Y:S02]  /*db60*/  @P0 LDC.64 R4, c[0x0][0xae0] ;  /* 0x0002b800ff040b82 */ /* 0x000e240000000a00 */
[----:B0-----:R-:W-:-:S05]  /*db70*/  @P0 IMAD.HI.U32 R4, R0, R4, RZ ;  /* 0x0000000400040227 */ /* 0x001fca00078e00ff */
[----:B------:R-:W-:-:S07]  /*db80*/  @P0 SHF.R.U32.HI R0, RZ, R5, R4 ;  /* 0x00000005ff000219 */ /* 0x000fce0000011604 */
.L_x_6745:
[----:B------:R-:W-:Y:S05]  /*db90*/  BSYNC B0 ;  /* 0x0000000000007941 */ /* 0x000fea0003800000 */
.L_x_6743:
[----:B------:R-:W-:-:S05]  /*dba0*/  IMAD R3, R0, R9, R9 ;  /* 0x0000000900037224 */ /* 0x000fca00078e0209 */
[----:B------:R-:W-:-:S07]  /*dbb0*/  VIMNMX R8, R8, R3, PT ;  /* 0x0000000308087248 */ /* 0x000fce0003fe0100 */
.L_x_6742:
[----:B------:R-:W0:Y:S01]  /*dbc0*/  @P2 LDC R0, c[0x0][0x44c] ;  /* 0x00011300ff002b82 */ /* 0x000e220000000800 */
[----:B------:R-:W-:Y:S01]  /*dbd0*/  VIADD R8, R8, 0x3f ;  /* 0x0000003f08087836 */ /* 0x000fe20000000000 */
[----:B------:R-:W-:Y:S01]  /*dbe0*/  ULDC UR4, c[0x0][0xad4] ;  /* 0x0002b50000047ab9 */ /* 0x000fe20000000800 */
[----:B------:R-:W-:-:S03]  /*dbf0*/  IMAD.MOV.U32 R5, RZ, RZ, R181 ;  /* 0x000000ffff057224 */ /* 0x000fc600078e00b5 */
        /* <DEDUP_REMOVED lines=20> */
.L_x_6748:
[----:B------:R-:W-:-:S13]  /*dd40*/  ISETP.NE.AND P0, PT, R9, 0x1, PT ;  /* 0x000000010900780c */ /* 0x000fda0003f05270 */
[----:B------:R-:W0:Y:S02]  /*dd50*/  @P0 LDC.64 R4, c[0x0][0xae0] ;  /* 0x0002b800ff040b82 */ /* 0x000e240000000a00 */
[----:B0-----:R-:W-:-:S05]  /*dd60*/  @P0 IMAD.HI.U32 R4, R0, R4, RZ ;  /* 0x0000000400040227 */ /* 0x001fca00078e00ff */
[----:B------:R-:W-:-:S07]  /*dd70*/  @P0 SHF.R.U32.HI R0, RZ, R5, R4 ;  /* 0x00000005ff000219 */ /* 0x000fce0000011604 */
.L_x_6749:
[----:B------:R-:W-:Y:S05]  /*dd80*/  BSYNC B0 ;  /* 0x0000000000007941 */ /* 0x000fea0003800000 */
.L_x_6747:
[----:B------:R-:W-:-:S05]  /*dd90*/  IMAD R0, R0, R9, RZ ;  /* 0x0000000900007224 */ /* 0x000fca00078e02ff */
[----:B------:R-:W-:-:S07]  /*dda0*/  VIMNMX R3, R3, R0, !PT ;  /* 0x0000000003037248 */ /* 0x000fce0007fe0100 */
.L_x_6746:
        /* <DEDUP_REMOVED lines=39> */
.L_x_6751:
[----:B------:R-:W-:Y:S05]  /*e020*/  BSYNC B0 ;  /* 0x0000000000007941 */ /* 0x000fea0003800000 */
.L_x_6750:
[----:B------:R-:W-:Y:S01]  /*e030*/  IMAD R180, R220, R193, R9 ;  /* 0x000000c1dcb47224 */ /* 0x000fe200078e0209 */
[----:B------:R-:W-:-:S04]  /*e040*/  PRMT R4, RZ, 0x7610, R4 ;  /* 0x00007610ff047816 */ /* 0x000fc80000000004 */
[----:B------:R-:W-:-:S04]  /*e050*/  VIADDMNMX R193, R180, R193, R26, PT ;  /* 0x000000c1b4c17246 */ /* 0x000fc8000380011a */
[----:B------:R-:W-:-:S13]  /*e060*/  ISETP.GT.AND P0, PT, R193, R180, PT ;  /* 0x000000b4c100720c */ /* 0x000fda0003f04270 */
[----:B------:R-:W-:Y:S05]  /*e070*/  @!P0 BRA `(.L_x_6736) ;  /* 0x000001c800248947 */ /* 0x000fea0003800000 */
[----:B------:R-:W0:Y:S01]  /*e080*/  S2R R0, SR_TID.X ;  /* 0x0000000000007919 */ /* 0x000e220000002100 */
[----:B------:R-:W-:Y:S01]  /*e090*/  VIADD R10, R2, 0x36400 ;  /* 0x00036400020a7836 */ /* 0x000fe20000000000 */
[----:B------:R-:W-:Y:S01]  /*e0a0*/  UIADD3 UR4, UP0, UR40, 0x38400, URZ ;  /* 0x0003840028047890 */ /* 0x000fe2000ff1e03f */
[----:B------:R-:W-:Y:S01]  /*e0b0*/  IMAD.MOV.U32 R4, RZ, RZ, 0x1 ;  /* 0x00000001ff047424 */ /* 0x000fe200078e00ff */
[----:B------:R1:W5:Y:S01]  /*e0c0*/  LDL R13, [R1+0x464] ;  /* 0x00046400010d7983 */ /* 0x0003620000100800 */
[----:B------:R-:W-:Y:S01]  /*e0d0*/  IMAD.MOV.U32 R5, RZ, RZ, RZ ;  /* 0x000000ffff057224 */ /* 0x000fe200078e00ff */
[----:B------:R-:W-:Y:S01]  /*e0e0*/  LOP3.LUT P0, RZ, R10, 0x3ff, RZ, 0xc0, !PT ;  /* 0x000003ff0aff7812 */ /* 0x000fe2000780c0ff */
[----:B------:R-:W-:Y:S01]  /*e0f0*/  IMAD.MOV.U32 R6, RZ, RZ, 0x1 ;  /* 0x00000001ff067424 */ /* 0x000fe200078e00ff */
[----:B------:R-:W2:Y:S01]  /*e100*/  S2R R28, SR_TID.X ;  /* 0x00000000001c7919 */ /* 0x000ea20000002100 */
[----:B------:R-:W-:Y:S01]  /*e110*/  IMAD.MOV.U32 R7, RZ, RZ, RZ ;  /* 0x000000ffff077224 */ /* 0x000fe200078e00ff */
[----:B------:R-:W-:Y:S01]  /*e120*/  UIADD3.X UR5, URZ, UR41, URZ, UP0, !UPT ;  /* 0x000000293f057290 */ /* 0x000fe200087fe43f */
[----:B------:R-:W-:-:S02]  /*e130*/  VIADD R10, R2, 0x26400 ;  /* 0x00026400020a7836 */ /* 0x000fc40000000000 */
[C---:B------:R-:W-:Y:S01]  /*e140*/  VIADD R11, R2.reuse, 0x400 ;  /* 0x00000400020b7836 */ /* 0x040fe20000000000 */
[----:B------:R3:W-:Y:S01]  /*e150*/  STL.128 [R1+0x60], R4 ;  /* 0x0000600401007387 */ /* 0x0007e20000100c00 */
[----:B------:R-:W-:Y:S01]  /*e160*/  VIADD R60, R2, 0x20400 ;  /* 0x00020400023c7836 */ /* 0x000fe20000000000 */
[----:B------:R-:W-:Y:S01]  /*e170*/  SHF.R.U32.HI R10, RZ, 0x4, R10 ;  /* 0x00000004ff0a7819 */ /* 0x000fe2000001160a */
[----:B------:R-:W-:Y:S02]  /*e180*/  IMAD.U32 R8, RZ, RZ, UR4 ;  /* 0x00000004ff087e24 */ /* 0x000fe4000f8e00ff */
[----:B------:R-:W-:Y:S01]  /*e190*/  IMAD.U32 R9, RZ, RZ, UR5 ;  /* 0x00000005ff097e24 */ /* 0x000fe2000f8e00ff */
[----:B------:R-:W-:Y:S01]  /*e1a0*/  LOP3.LUT R10, R10, 0x3fff, RZ, 0xc0, !PT ;  /* 0x00003fff0a0a7812 */ /* 0x000fe200078ec0ff */
[----:B------:R-:W-:Y:S02]  /*e1b0*/  IMAD.U32 R26, RZ, RZ, UR39 ;  /* 0x00000027ff1a7e24 */ /* 0x000fe4000f8e00ff */
[----:B------:R-:W-:Y:S01]  /*e1c0*/  IMAD.U32 R52, RZ, RZ, UR39 ;  /* 0x00000027ff347e24 */ /* 0x000fe2000f8e00ff */
[----:B------:R-:W-:Y:S01]  /*e1d0*/  LOP3.LUT R10, R10, 0x10000, RZ, 0xfc, !PT ;  /* 0x000100000a0a7812 */ /* 0x000fe200078efcff */
[----:B------:R4:W-:Y:S01]  /*e1e0*/  STL.64 [R1+0x58], R8 ;  /* 0x0000580801007387 */ /* 0x0009e20000100a00 */
[----:B------:R-:W-:-:S02]  /*e1f0*/  IMAD.U32 R48, RZ, RZ, UR39 ;  /* 0x00000027ff307e24 */ /* 0x000fc4000f8e00ff */
[----:B------:R-:W-:Y:S01]  /*e200*/  IMAD.U32 R41, RZ, RZ, UR39 ;  /* 0x00000027ff297e24 */ /* 0x000fe2000f8e00ff */
[----:B---3--:R-:W-:Y:S01]  /*e210*/  SHF.R.U32.HI R5, RZ, 0x4, R11 ;  /* 0x00000004ff057819 */ /* 0x008fe2000001160b */
[----:B------:R-:W-:Y:S02]  /*e220*/  IMAD.MOV.U32 R7, RZ, RZ, 0x40000040 ;  /* 0x40000040ff077424 */ /* 0x000fe400078e00ff */
[C---:B0-----:R-:W-:Y:S01]  /*e230*/  VIADD R3, R0.reuse, 0xffffff80 ;  /* 0xffffff8000037836 */ /* 0x041fe20000000000 */
[----:B------:R-:W-:Y:S01]  /*e240*/  LOP3.LUT R5, R5, 0x3fff, RZ, 0xc0, !PT ;  /* 0x00003fff05057812 */ /* 0x000fe200078ec0ff */
[----:B------:R-:W-:Y:S02]  /*e250*/  VIADD R0, R0, 0xffffff80 ;  /* 0xffffff8000007836 */ /* 0x000fe40000000000 */
[----:B----4-:R-:W-:Y:S01]  /*e260*/  IMAD.MOV.U32 R9, RZ, RZ, 0x40000040 ;  /* 0x40000040ff097424 */ /* 0x010fe200078e00ff */
[----:B------:R-:W-:Y:S01]  /*e270*/  LOP3.LUT R6, R5, 0x10000, RZ, 0xfc, !PT ;  /* 0x0001000005067812 */ /* 0x000fe200078efcff */
[----:B------:R-:W-:Y:S01]  /*e280*/  IMAD.MOV.U32 R5, RZ, RZ, 0x40000040 ;  /* 0x40000040ff057424 */ /* 0x000fe200078e00ff */
[----:B------:R-:W-:Y:S01]  /*e290*/  SHF.R.S32.HI R0, RZ, 0x1f, R0 ;  /* 0x0000001fff007819 */ /* 0x000fe20000011400 */
[----:B--2---:R-:W-:-:S02]  /*e2a0*/  VIADD R12, R28, 0xffffff80 ;  /* 0xffffff801c0c7836 */ /* 0x004fc40000000000 */
[----:B------:R-:W-:Y:S01]  /*e2b0*/  IMAD.U32 R50, RZ, RZ, UR39 ;  /* 0x00000027ff327e24 */ /* 0x000fe2000f8e00ff */
[----:B------:R-:W-:Y:S01]  /*e2c0*/  LEA.HI R0, R0, R3, RZ, 0x7 ;  /* 0x0000000300007211 */ /* 0x000fe200078f38ff */
[----:B------:R-:W-:Y:S01]  /*e2d0*/  IMAD.U32 R43, RZ, RZ, UR39 ;  /* 0x00000027ff2b7e24 */ /* 0x000fe2000f8e00ff */
[----:B------:R-:W-:Y:S01]  /*e2e0*/  STL [R1+0x74], R12 ;  /* 0x0000740c01007387 */ /* 0x000fe20000100800 */
[----:B------:R-:W-:Y:S01]  /*e2f0*/  IMAD.U32 R45, RZ, RZ, UR39 ;  /* 0x00000027ff2d7e24 */ /* 0x000fe2000f8e00ff */
[----:B------:R-:W-:Y:S01]  /*e300*/  SHF.R.S32.HI R0, RZ, 0x7, R0 ;  /* 0x00000007ff007819 */ /* 0x000fe20000011400 */
[----:B------:R-:W-:-:S05]  /*e310*/  IMAD.U32 R35, RZ, RZ, UR39 ;  /* 0x00000027ff237e24 */ /* 0x000fca000f8e00ff */
[----:B------:R-:W0:Y:S02]  /*e320*/  SHFL.IDX PT, R0, R0, RZ, 0x1f ;  /* 0x00001fff00007589 */ /* 0x000e2400000e0000 */
[----:B0-----:R-:W-:-:S04]  /*e330*/  LEA.HI R3, R0, R0, RZ, 0x1 ;  /* 0x0000000000037211 */ /* 0x001fc800078f08ff */
[----:B------:R-:W-:-:S05]  /*e340*/  LOP3.LUT R3, R3, 0x6, RZ, 0xc0, !PT ;  /* 0x0000000603037812 */ /* 0x000fca00078ec0ff */
[----:B------:R-:W-:Y:S02]  /*e350*/  IMAD.IADD R0, R0, 0x1, -R3 ;  /* 0x0000000100007824 */ /* 0x000fe400078e0a03 */
[----:B------:R-:W-:Y:S02]  /*e360*/  VIADD R3, R2, 0x22400 ;  /* 0x0002240002037836 */ /* 0x000fe40000000000 */
[----:B------:R-:W-:Y:S01]  /*e370*/  IMAD R4, R0, 0x8000, R11 ;  /* 0x0000800000047824 */ /* 0x000fe200078e020b */
[----:B------:R-:W-:Y:S02]  /*e380*/  SHF.R.U32.HI R0, RZ, 0x4, R60 ;  /* 0x00000004ff007819 */ /* 0x000fe4000001163c */
[----:B------:R-:W-:Y:S02]  /*e390*/  SHF.R.U32.HI R3, RZ, 0x4, R3 ;  /* 0x00000004ff037819 */ /* 0x000fe40000011603 */
[----:B------:R-:W-:Y:S02]  /*e3a0*/  SHF.R.U32.HI R4, RZ, 0x4, R4 ;  /* 0x00000004ff047819 */ /* 0x000fe40000011604 */
[----:B------:R-:W-:-:S02]  /*e3b0*/  LOP3.LUT R3, R3, 0x3fff, RZ, 0xc0, !PT ;  /* 0x00003fff03037812 */ /* 0x000fc400078ec0ff */
[----:B------:R-:W-:Y:S02]  /*e3c0*/  LOP3.LUT R0, R0, 0x3fff, RZ, 0xc0, !PT ;  /* 0x00003fff00007812 */ /* 0x000fe400078ec0ff */
[----:B------:R-:W-:Y:S02]  /*e3d0*/  LOP3.LUT R11, R3, 0x10000, RZ, 0xfc, !PT ;  /* 0x00010000030b7812 */ /* 0x000fe400078efcff */
[----:B------:R-:W-:Y:S01]  /*e3e0*/  LOP3.LUT R3, R4, 0x3fff, RZ, 0xc0, !PT ;  /* 0x00003fff04037812 */ /* 0x000fe200078ec0ff */
[----:B------:R-:W-:Y:S01]  /*e3f0*/  IMAD.MOV.U32 R4, RZ, RZ, R10 ;  /* 0x000000ffff047224 */ /* 0x000fe200078e000a */
[----:B------:R-:W-:Y:S01]  /*e400*/  LOP3.LUT R8, R0, 0x10000, RZ, 0xfc, !PT ;  /* 0x0001000000087812 */ /* 0x000fe200078efcff */
[----:B------:R-:W-:Y:S01]  /*e410*/  IMAD.U32 R10, RZ, RZ, UR39 ;  /* 0x00000027ff0a7e24 */ /* 0x000fe2000f8e00ff */
[----:B------:R-:W-:Y:S01]  /*e420*/  LOP3.LUT R3, R3, 0x2000000, RZ, 0xfc, !PT ;  /* 0x0200000003037812 */ /* 0x000fe200078efcff */
[----:B------:R-:W-:Y:S01]  /*e430*/  BSSY B6, `(.L_x_6752) ;  /* 0x0000037000067945 */ /* 0x000fe20003800000 */
[----:B------:R0:W-:Y:S01]  /*e440*/  STL.128 [R1+0x90], R4 ;  /* 0x0000900401007387 */ /* 0x0001e20000100c00 */
[----:B------:R-:W-:Y:S01]  /*e450*/  IADD3 R26, P6, R26, 0x58, RZ ;  /* 0x000000581a1a7810 */ /* 0x000fe20007fde0ff */
[----:B------:R-:W-:-:S02]  /*e460*/  IMAD.MOV.U32 R0, RZ, RZ, R167 ;  /* 0x000000ffff007224 */ /* 0x000fc400078e00a7 */
[----:B------:R1:W-:Y:S01]  /*e470*/  STL.64 [R1+0x78], R8 ;  /* 0x0000780801007387 */ /* 0x0003e20000100a00 */
[----:B0-----:R-:W-:-:S03]  /*e480*/  IMAD.MOV.U32 R6, RZ, RZ, R3 ;  /* 0x000000ffff067224 */ /* 0x001fc600078e0003 */
[----:B------:R1:W5:Y:S01]  /*e490*/  LDL R3, [R1+0x468] ;  /* 0x0004680001037983 */ /* 0x0003620000100800 */
[----:B------:R-:W-:-:S05]  /*e4a0*/  IMAD.MOV.U32 R4, RZ, RZ, R11 ;  /* 0x000000ffff047224 */ /* 0x000fca00078e000b */
[----:B------:R1:W-:Y:S01]  /*e4b0*/  STL.128 [R1+0x80], R4 ;  /* 0x0000800401007387 */ /* 0x0003e20000100c00 */
[----:B------:R-:W-:Y:S02]  /*e4c0*/  IADD3 R39, P2, R10, 0x74, RZ ;  /* 0x000000740a277810 */ /* 0x000fe40007f5e0ff */
[----:B------:R-:W-:Y:S01]  /*e4d0*/  IADD3 R52, P5, R52, 0x60, RZ ;  /* 0x0000006034347810 */ /* 0x000fe20007fbe0ff */
[----:B------:R-:W-:Y:S01]  /*e4e0*/  IMAD.X R27, RZ, RZ, UR42, P6 ;  /* 0x0000002aff1b7e24 */ /* 0x000fe2000b0e06ff */
[----:B------:R-:W-:Y:S01]  /*e4f0*/  IADD3 R48, P1, R48, 0x68, RZ ;  /* 0x0000006830307810 */ /* 0x000fe20007f3e0ff */
[----:B------:R-:W-:Y:S01]  /*e500*/  IMAD.X R44, RZ, RZ, UR42, P2 ;  /* 0x0000002aff2c7e24 */ /* 0x000fe200090e06ff */
[----:B------:R-:W-:Y:S01]  /*e510*/  IADD3 R41, P4, R41, 0x78, RZ ;  /* 0x0000007829297810 */ /* 0x000fe20007f9e0ff */
[----:B------:R-:W-:Y:S01]  /*e520*/  IMAD.X R51, RZ, RZ, UR42, P5 ;  /* 0x0000002aff337e24 */ /* 0x000fe2000a8e06ff */
[----:B------:R-:W-:Y:S02]  /*e530*/  IADD3 R50, P3, R50, 0x80, RZ ;  /* 0x0000008032327810 */ /* 0x000fe40007f7e0ff */
[----:B------:R-:W-:-:S02]  /*e540*/  IADD3 R43, P2, R43, 0x88, RZ ;  /* 0x000000882b2b7810 */ /* 0x000fc40007f5e0ff */
[----:B------:R-:W-:Y:S02]  /*e550*/  IADD3 R45, P6, R45, 0x90, RZ ;  /* 0x000000902d2d7810 */ /* 0x000fe40007fde0ff */
[----:B------:R-:W-:Y:S01]  /*e560*/  IADD3 R35, P5, R35, 0x98, RZ ;  /* 0x0000009823237810 */ /* 0x000fe20007fbe0ff */
[----:B------:R-:W-:Y:S02]  /*e570*/  IMAD.X R47, RZ, RZ, UR42, P1 ;  /* 0x0000002aff2f7e24 */ /* 0x000fe400088e06ff */
[----:B------:R-:W-:Y:S02]  /*e580*/  IMAD.X R40, RZ, RZ, UR42, P4 ;  /* 0x0000002aff287e24 */ /* 0x000fe4000a0e06ff */
[----:B------:R-:W-:Y:S02]  /*e590*/  IMAD.X R49, RZ, RZ, UR42, P3 ;  /* 0x0000002aff317e24 */ /* 0x000fe400098e06ff */
[----:B------:R-:W-:Y:S02]  /*e5a0*/  IMAD.X R42, RZ, RZ, UR42, P2 ;  /* 0x0000002aff2a7e24 */ /* 0x000fe400090e06ff */
[----:B------:R-:W-:-:S02]  /*e5b0*/  IMAD.X R46, RZ, RZ, UR42, P6 ;  /* 0x0000002aff2e7e24 */ /* 0x000fc4000b0e06ff */
[----:B------:R-:W-:Y:S01]  /*e5c0*/  IMAD.X R36, RZ, RZ, UR42, P5 ;  /* 0x0000002aff247e24 */ /* 0x000fe2000a8e06ff */
        /* <DEDUP_REMOVED lines=14> */
[----:B-----5:R-:W-:-:S07]  /*e6b0*/  IMAD.MOV.U32 R13, RZ, RZ, RZ ;  /* 0x000000ffff0d7224 */ /* 0x020fce00078e00ff */
[----:B------:R-:W-:-:S07]  /*e6c0*/  LEPC R20, `(.L_x_6754) ;  /* 0x000000001014794e */ /* 0x000fce0000000000 */
[----:B0-----:R-:W-:Y:S05]  /*e6d0*/  CALL.ABS.NOINC R14 ;  /* 0x000000000e007343 */ /* 0x001fea0003c00000 */
.L_x_6754:
        /* <DEDUP_REMOVED lines=12> */
.L_x_6753:
[----:B------:R-:W-:Y:S05]  /*e7a0*/  BSYNC B6 ;  /* 0x0000000000067941 */ /* 0x000fea0003800000 */
.L_x_6752:
[----:B-----5:R-:W-:Y:S01]  /*e7b0*/  SHF.R.S32.HI R4, RZ, 0x1f, R3 ;  /* 0x0000001fff047819 */ /* 0x020fe20000011403 */
[----:B------:R-:W-:Y:S01]  /*e7c0*/  UIADD3 UR4, UP1, UR39, 0x70, URZ ;  /* 0x0000007027047890 */ /* 0x000fe2000ff3e03f */
[----:B------:R-:W-:Y:S01]  /*e7d0*/  VIADD R8, R28, 0xffffff80 ;  /* 0xffffff801c087836 */ /* 0x000fe20000000000 */
[----:B------:R-:W-:Y:S01]  /*e7e0*/  UIADD3 UR6, UP0, UR39, 0xfc, URZ ;  /* 0x000000fc27067890 */ /* 0x000fe2000ff1e03f */
[----:B------:R-:W-:Y:S01]  /*e7f0*/  LEA.HI R5, R4, R3, RZ, 0x3 ;  /* 0x0000000304057211 */ /* 0x000fe200078f18ff */
[----:B------:R-:W-:Y:S01]  /*e800*/  UIADD3.X UR5, URZ, UR42, URZ, UP1, !UPT ;  /* 0x0000002a3f057290 */ /* 0x000fe20008ffe43f */
[----:B------:R-:W0:Y:S01]  /*e810*/  LDC.64 R28, c[0x0][0xad8] ;  /* 0x0002b600ff1c7b82 */ /* 0x000e220000000a00 */
[----:B------:R-:W-:Y:S01]  /*e820*/  UIADD3.X UR7, URZ, UR42, URZ, UP0, !UPT ;  /* 0x0000002a3f077290 */ /* 0x000fe200087fe43f */
[C---:B------:R-:W-:Y:S01]  /*e830*/  LOP3.LUT R4, R5.reuse, 0xfffffff8, RZ, 0xc0, !PT ;  /* 0xfffffff805047812 */ /* 0x040fe200078ec0ff */
[----:B------:R-:W-:Y:S01]  /*e840*/  IMAD.SHL.U32 R5, R5, 0x40, RZ ;  /* 0x0000004005057824 */ /* 0x000fe200078e00ff */
[----:B------:R1:W-:Y:S01]  /*e850*/  STL [R1+0xcc], R8 ;  /* 0x0000cc0801007387 */ /* 0x0003e20000100800 */
[----:B------:R-:W-:Y:S01]  /*e860*/  IMAD.U32 R7, RZ, RZ, UR6 ;  /* 0x00000006ff077e24 */ /* 0x000fe2000f8e00ff */
[----:B------:R-:W-:Y:S01]  /*e870*/  UIADD3 UR6, UP0, UR39, 0xb0, URZ ;  /* 0x000000b027067890 */ /* 0x000fe2000ff1e03f */
[----:B------:R-:W-:Y:S01]  /*e880*/  IMAD.IADD R3, R3, 0x1, -R4 ;  /* 0x0000000103037824 */ /* 0x000fe200078e0a04 */
[----:B------:R-:W-:Y:S01]  /*e890*/  LOP3.LUT R9, R5, 0xfffffe00, RZ, 0xc0, !PT ;  /* 0xfffffe0005097812 */ /* 0x000fe200078ec0ff */
[----:B------:R-:W-:Y:S01]  /*e8a0*/  IMAD.U32 R12, RZ, RZ, UR5 ;  /* 0x00000005ff0c7e24 */ /* 0x000fe2000f8e00ff */
[----:B------:R-:W2:Y:S01]  /*e8b0*/  LDC.64 R20, c[0x0][0xae0] ;  /* 0x0002b800ff147b82 */ /* 0x000ea20000000a00 */
[C---:B------:R-:W-:Y:S01]  /*e8c0*/  IMAD.SHL.U32 R4, R3.reuse, 0x40, RZ ;  /* 0x0000004003047824 */ /* 0x040fe200078e00ff */
[----:B------:R-:W-:Y:S01]  /*e8d0*/  LOP3.LUT P0, RZ, R3, 0x2, RZ, 0xc0, !PT ;  /* 0x0000000203ff7812 */ /* 0x000fe2000780c0ff */
[----:B------:R-:W-:Y:S01]  /*e8e0*/  IMAD.U32 R10, RZ, RZ, UR7 ;  /* 0x00000007ff0a7e24 */ /* 0x000fe2000f8e00ff */
[----:B------:R-:W-:Y:S01]  /*e8f0*/  UIADD3.X UR7, URZ, UR42, URZ, UP0, !UPT ;  /* 0x0000002a3f077290 */ /* 0x000fe200087fe43f */
[----:B------:R-:W-:Y:S01]  /*e900*/  IMAD.U32 R11, RZ, RZ, UR4 ;  /* 0x00000004ff0b7e24 */ /* 0x000fe2000f8e00ff */
[----:B------:R-:W-:Y:S01]  /*e910*/  LOP3.LUT R6, R4, 0x1c0, RZ, 0xc0, !PT ;  /* 0x000001c004067812 */ /* 0x000fe200078ec0ff */
[----:B------:R-:W-:Y:S01]  /*e920*/  IMAD.MOV.U32 R4, RZ, RZ, R7 ;  /* 0x000000ffff047224 */ /* 0x000fe200078e0007 */
[----:B------:R-:W-:Y:S01]  /*e930*/  UIADD3 UR4, UP1, UR39, 0xa0, URZ ;  /* 0x000000a027047890 */ /* 0x000fe2000ff3e03f */
[----:B------:R-:W-:Y:S01]  /*e940*/  IMAD R9, R0, 0x400, R9 ;  /* 0x0000040000097824 */ /* 0x000fe200078e0209 */
[----:B-1----:R-:W-:Y:S01]  /*e950*/  LOP3.LUT R8, R6, 0x8, R13, 0xf8, !PT ;  /* 0x0000000806087812 */ /* 0x002fe200078ef80d */
[----:B------:R-:W-:Y:S01]  /*e960*/  IMAD.MOV.U32 R5, RZ, RZ, R10 ;  /* 0x000000ffff057224 */ /* 0x000fe200078e000a */
[----:B------:R-:W-:Y:S01]  /*e970*/  SHF.R.U32.HI R13, RZ, 0x3, R6 ;  /* 0x00000003ff0d7819 */ /* 0x000fe20000011606 */
[----:B------:R-:W-:Y:S01]  /*e980*/  IMAD.MOV.U32 R6, RZ, RZ, R11 ;  /* 0x000000ffff067224 */ /* 0x000fe200078e000b */
[----:B------:R-:W-:Y:S01]  /*e990*/  UIADD3.X UR5, URZ, UR42, URZ, UP1, !UPT ;  /* 0x0000002a3f057290 */ /* 0x000fe20008ffe43f */
[----:B------:R-:W-:Y:S01]  /*e9a0*/  IMAD.MOV.U32 R7, RZ, RZ, R12 ;  /* 0x000000ffff077224 */ /* 0x000fe200078e000c */
[----:B------:R-:W-:Y:S01]  /*e9b0*/  LOP3.LUT R0, R8, R13, RZ, 0x3c, !PT ;  /* 0x0000000d08007212 */ /* 0x000fe200078e3cff */
[----:B------:R-:W-:Y:S01]  /*e9c0*/  IMAD.MOV.U32 R15, RZ, RZ, 0x2 ;  /* 0x00000002ff0f7424 */ /* 0x000fe200078e00ff */
[----:B------:R-:W1:Y:S01]  /*e9d0*/  LDC.64 R12, c[0x0][0xad0] ;  /* 0x0002b400ff0c7b82 */ /* 0x000e620000000a00 */
[----:B------:R-:W-:Y:S01]  /*e9e0*/  IMAD.MOV.U32 R54, RZ, RZ, 0x10 ;  /* 0x00000010ff367424 */ /* 0x000fe200078e00ff */
[----:B------:R3:W-:Y:S01]  /*e9f0*/  STL.128 [R1+0x100], R4 ;  /* 0x0001000401007387 */ /* 0x0007e20000100c00 */
[----:B------:R-:W-:Y:S01]  /*ea00*/  IMAD.IADD R0, R9, 0x1, R0 ;  /* 0x0000000109007824 */ /* 0x000fe200078e0200 */
[----:B------:R-:W-:Y:S01]  /*ea10*/  LOP3.LUT P1, RZ, R3, 0x4, RZ, 0xc0, !PT ;  /* 0x0000000403ff7812 */ /* 0x000fe2000782c0ff */
[----:B------:R-:W-:Y:S01]  /*ea20*/  IMAD.MOV.U32 R8, RZ, RZ, R39 ;  /* 0x000000ffff087224 */ /* 0x000fe200078e0027 */
[----:B------:R4:W-:Y:S01]  /*ea30*/  STL.64 [R1+0xc0], R26 ;  /* 0x0000c01a01007387 */ /* 0x0009e20000100a00 */
[----:B------:R-:W-:Y:S01]  /*ea40*/  IMAD.WIDE.U32 R14, R0, R15, UR40 ;  /* 0x00000028000e7e25 */ /* 0x000fe2000f8e000f */
[----:B------:R-:W-:-:S02]  /*ea50*/  SEL R54, R54, 0xfffffff0, !P0 ;  /* 0xfffffff036367807 */ /* 0x000fc40004000000 */
[----:B------:R-:W-:Y:S01]  /*ea60*/  STL.64 [R1+0xb0], R162 ;  /* 0x0000b0a201007387 */ /* 0x000fe20000100a00 */
[----:B------:R-:W-:Y:S01]  /*ea70*/  IMAD.MOV.U32 R9, RZ, RZ, R44 ;  /* 0x000000ffff097224 */ /* 0x000fe200078e002c */
[----:B------:R-:W-:Y:S01]  /*ea80*/  IADD3 R14, P0, R14, 0x36400, RZ ;  /* 0x000364000e0e7810 */ /* 0x000fe20007f1e0ff */
[----:B------:R-:W-:Y:S01]  /*ea90*/  IMAD.U32 R10, RZ, RZ, UR4 ;  /* 0x00000004ff0a7e24 */ /* 0x000fe2000f8e00ff */
[----:B------:R-:W-:Y:S01]  /*eaa0*/  STL.U8 [R1+0xc8], RZ ;  /* 0x0000c8ff01007387 */ /* 0x000fe20000100000 */
[----:B------:R-:W-:Y:S01]  /*eab0*/  IMAD.U32 R11, RZ, RZ, UR5 ;  /* 0x00000005ff0b7e24 */ /* 0x000fe2000f8e00ff */
[----:B------:R-:W-:Y:S01]  /*eac0*/  ULDC UR4, c[0x0][0x3f4] ;  /* 0x0000fd0000047ab9 */ /* 0x000fe20000000800 */
[----:B------:R-:W-:Y:S01]  /*ead0*/  IMAD.X R15, RZ, RZ, R15, P0 ;  /* 0x000000ffff0f7224 */ /* 0x000fe200000e060f */
[----:B---3--:R-:W3:Y:S01]  /*eae0*/  LDC R6, c[0x0][0x450] ;  /* 0x00011400ff067b82 */ /* 0x008ee20000000800 */
[----:B----4-:R-:W-:Y:S01]  /*eaf0*/  IMAD.U32 R26, RZ, RZ, UR6 ;  /* 0x00000006ff1a7e24 */ /* 0x010fe2000f8e00ff */
[----:B------:R4:W-:Y:S01]  /*eb00*/  STL.128 [R1+0x110], R8 ;  /* 0x0001100801007387 */ /* 0x0009e20000100c00 */
[----:B------:R-:W-:Y:S01]  /*eb10*/  IMAD.U32 R27, RZ, RZ, UR7 ;  /* 0x00000007ff1b7e24 */ /* 0x000fe2000f8e00ff */
[----:B------:R-:W-:Y:S01]  /*eb20*/  ISETP.LT.AND P0, PT, RZ, UR4, PT ;  /* 0x00000004ff007c0c */ /* 0x000fe2000bf01270 */
[----:B------:R-:W-:Y:S01]  /*eb30*/  IMAD.MOV.U32 R55, RZ, RZ, 0x20 ;  /* 0x00000020ff377424 */ /* 0x000fe200078e00ff */
[----:B------:R-:W-:Y:S01]  /*eb40*/  STL.64 [R1+0xa8], R14 ;  /* 0x0000a80e01007387 */ /* 0x000fe20000100a00 */
[----:B-1----:R-:W-:Y:S01]  /*eb50*/  IMAD.MOV.U32 R7, RZ, RZ, R12 ;  /* 0x000000ffff077224 */ /* 0x002fe200078e000c */
[----:B------:R-:W3:Y:S01]  /*eb60*/  LDC.64 R4, c[0x0][0x448] ;  /* 0x00011200ff047b82 */ /* 0x000ee20000000a00 */
[----:B------:R-:W-:Y:S01]  /*eb70*/  IMAD.U32 R39, RZ, RZ, UR39 ;  /* 0x00000027ff277e24 */ /* 0x000fe2000f8e00ff */
[----:B------:R1:W-:Y:S01]  /*eb80*/  STL.64 [R1+0xb8], R26 ;  /* 0x0000b81a01007387 */ /* 0x0003e20000100a00 */
[----:B------:R-:W-:Y:S01]  /*eb90*/  SEL R55, R55, 0xffffffe0, !P1 ;  /* 0xffffffe037377807 */ /* 0x000fe20004800000 */
[----:B------:R-:W-:-:S02]  /*eba0*/  IMAD.U32 R67, RZ, RZ, UR39 ;  /* 0x00000027ff437e24 */ /* 0x000fc4000f8e00ff */
[----:B------:R-:W-:Y:S01]  /*ebb0*/  STL.U8 [R1+0x120], RZ ;  /* 0x000120ff01007387 */ /* 0x000fe20000100000 */
[----:B------:R-:W-:Y:S01]  /*ebc0*/  IMAD.U32 R58, RZ, RZ, UR39 ;  /* 0x00000027ff3a7e24 */ /* 0x000fe2000f8e00ff */
[----:B------:R-:W-:Y:S01]  /*ebd0*/  IADD3 R39, P2, R39, 0xcc, RZ ;  /* 0x000000cc27277810 */ /* 0x000fe20007f5e0ff */
[----:B------:R-:W-:Y:S01]  /*ebe0*/  IMAD.U32 R59, RZ, RZ, UR39 ;  /* 0x00000027ff3b7e24 */ /* 0x000fe2000f8e00ff */
[----:B------:R2:W-:Y:S01]  /*ebf0*/  STL.64 [R1+0xa0], R54 ;  /* 0x0000a03601007387 */ /* 0x0005e20000100a00 */
[----:B----4-:R-:W-:Y:S01]  /*ec00*/  IMAD.MOV.U32 R8, RZ, RZ, RZ ;  /* 0x000000ffff087224 */ /* 0x010fe200078e00ff */
[----:B------:R-:W-:Y:S01]  /*ec10*/  IADD3 R67, P3, R67, 0xc8, RZ ;  /* 0x000000c843437810 */ /* 0x000fe20007f7e0ff */
[----:B0-----:R-:W-:Y:S01]  /*ec20*/  IMAD.MOV.U32 R9, RZ, RZ, R29 ;  /* 0x000000ffff097224 */ /* 0x001fe200078e001d */
[----:B------:R-:W-:Y:S01]  /*ec30*/  IADD3 R58, P4, R58, 0xb8, RZ ;  /* 0x000000b83a3a7810 */ /* 0x000fe20007f9e0ff */
[----:B-1----:R-:W-:Y:S01]  /*ec40*/  IMAD.MOV.U32 R26, RZ, RZ, R13 ;  /* 0x000000ffff1a7224 */ /* 0x002fe200078e000d */
[----:B------:R-:W-:Y:S01]  /*ec50*/  IADD3 R59, P5, R59, 0x100, RZ ;  /* 0x000001003b3b7810 */ /* 0x000fe20007fbe0ff */
[----:B------:R-:W-:-:S02]  /*ec60*/  IMAD.MOV.U32 R27, RZ, RZ, R28 ;  /* 0x000000ffff1b7224 */ /* 0x000fc400078e001c */
[----:B--2---:R-:W-:Y:S02]  /*ec70*/  IMAD.MOV.U32 R10, RZ, RZ, R20 ;  /* 0x000000ffff0a7224 */ /* 0x004fe400078e0014 */
[----:B------:R-:W-:Y:S01]  /*ec80*/  IMAD.MOV.U32 R11, RZ, RZ, R21 ;  /* 0x000000ffff0b7224 */ /* 0x000fe200078e0015 */
[----:B------:R0:W-:Y:S01]  /*ec90*/  STL.128 [R1+0xd0], R24 ;  /* 0x0000d01801007387 */ /* 0x0001e20000100c00 */
[----:B------:R-:W-:Y:S02]  /*eca0*/  IMAD.U32 R28, RZ, RZ, UR39 ;  /* 0x00000027ff1c7e24 */ /* 0x000fe4000f8e00ff */
[----:B------:R-:W-:Y:S01]  /*ecb0*/  IMAD.U32 R54, RZ, RZ, UR39 ;  /* 0x00000027ff367e24 */ /* 0x000fe2000f8e00ff */
[----:B------:R0:W-:Y:S01]  /*ecc0*/  STL.128 [R1+0xe0], R8 ;  /* 0x0000e00801007387 */ /* 0x0001e20000100c00 */
[----:B------:R-:W-:Y:S01]  /*ecd0*/  IMAD.X R44, RZ, RZ, UR42, P2 ;  /* 0x0000002aff2c7e24 */ /* 0x000fe200090e06ff */
[----:B------:R-:W-:Y:S01]  /*ece0*/  IADD3 R28, P1, R28, 0x120, RZ ;  /* 0x000001201c1c7810 */ /* 0x000fe20007f3e0ff */
[----:B------:R-:W-:Y:S01]  /*ecf0*/  IMAD.X R68, RZ, RZ, UR42, P3 ;  /* 0x0000002aff447e24 */ /* 0x000fe200098e06ff */
[----:B---3--:R0:W-:Y:S01]  /*ed00*/  STL.128 [R1+0xf0], R4 ;  /* 0x0000f00401007387 */ /* 0x0081e20000100c00 */
[----:B------:R-:W-:Y:S01]  /*ed10*/  IADD3 R54, P6, R54, 0x108, RZ ;  /* 0x0000010836367810 */ /* 0x000fe20007fde0ff */
[----:B------:R-:W-:-:S02]  /*ed20*/  IMAD.X R55, RZ, RZ, UR42, P4 ;  /* 0x0000002aff377e24 */ /* 0x000fc4000a0e06ff */
[----:B------:R-:W-:Y:S02]  /*ed30*/  IMAD.X R29, RZ, RZ, UR42, P1 ;  /* 0x0000002aff1d7e24 */ /* 0x000fe400088e06ff */
[----:B------:R-:W-:Y:S02]  /*ed40*/  IMAD.X R66, RZ, RZ, UR42, P5 ;  /* 0x0000002aff427e24 */ /* 0x000fe4000a8e06ff */
[----:B------:R-:W-:Y:S01]  /*ed50*/  IMAD.X R53, RZ, RZ, UR42, P6 ;  /* 0x0000002aff357e24 */ /* 0x000fe2000b0e06ff */
[----:B------:R-:W-:Y:S06]  /*ed60*/  @P0 BRA `(.L_x_6755) ;  /* 0x0000000000400947 */ /* 0x000fec0003800000 */
        /* <DEDUP_REMOVED lines=10> */
.L_x_6758:
[----:B--2---:R2:W3:Y:S02]  /*ee10*/  SYNCS.PHASECHK.TRANS64.TRYWAIT P0, [R2+URZ+0x38800], R3 ;  /* 0x03880003020075a7 */ /* 0x0044e4000800017f */
[----:B---3--:R-:W-:Y:S05]  /*ee20*/  @!P0 NANOSLEEP.SYNCS 0x989680 ;  /* 0x009896800000895d */ /* 0x008fea0003900000 */
[----:B------:R-:W3:Y:S02]  /*ee30*/  @!P0 SYNCS.PHASECHK.TRANS64 P0, [R2+URZ+0x38800], R3 ;  /* 0x03880003020085a7 */ /* 0x000ee4000800007f */
[----:B---3--:R-:W-:Y:S05]  /*ee40*/  @!P0 BRA `(.L_x_6758) ;  /* 0xfffffffc00f08947 */ /* 0x008fea000383ffff */
.L_x_6757:
[----:B------:R-:W-:Y:S05]  /*ee50*/  BSYNC B0 ;  /* 0x0000000000007941 */ /* 0x000fea0003800000 */
.L_x_6756:
[----:B------:R-:W-:Y:S05]  /*ee60*/  BRA `(.L_x_6759) ;  /* 0x0000002c00347947 */ /* 0x000fea0003800000 */
.L_x_6755:
[----:B------:R-:W-:Y:S01]  /*ee70*/  LOP3.LUT P0, RZ, R60, 0x3ff, RZ, 0xc0, !PT ;  /* 0x000003ff3cff7812 */ /* 0x000fe2000780c0ff */
[----:B------:R-:W-:Y:S01]  /*ee80*/  ULDC.64 UR4, c[0x0][0x3f8] ;  /* 0x0000fe0000047ab9 */ /* 0x000fe20000000a00 */
[----:B------:R-:W-:Y:S01]  /*ee90*/  SHF.R.S32.HI R0, RZ, 0x1f, R34 ;  /* 0x0000001fff007819 */ /* 0x000fe20000011422 */
[----:B------:R-:W-:Y:S01]  /*eea0*/  ULDC.64 UR6, c[0x0][0x408] ;  /* 0x0001020000067ab9 */ /* 0x000fe20000000a00 */
[----:B0-----:R-:W-:Y:S01]  /*eeb0*/  IMAD.WIDE.U32 R26, R34, UR4, RZ ;  /* 0x00000004221a7c25 */ /* 0x001fe2000f8e00ff */
[----:B------:R-:W-:Y:S03]  /*eec0*/  BSSY B6, `(.L_x_6760) ;  /* 0x0000019000067945 */ /* 0x000fe60003800000 */
        /* <DEDUP_REMOVED lines=24> */
.L_x_6761:
[----:B------:R-:W-:Y:S05]  /*f050*/  BSYNC B6 ;  /* 0x0000000000067941 */ /* 0x000fea0003800000 */
.L_x_6760:
[----:B------:R-:W2:Y:S01]  /*f060*/  LDL R3, [R1+0x50] ;  /* 0x0000500001037983 */ /* 0x000ea20000100800 */
[----:B------:R-:W-:Y:S01]  /*f070*/  ULDC.U8 UR4, c[0x0][0x410] ;  /* 0x0001040000047ab9 */ /* 0x000fe20000000000 */
[----:B------:R-:W-:Y:S01]  /*f080*/  BSSY B0, `(.L_x_6762) ;  /* 0x00002a3000007945 */ /* 0x000fe20003800000 */
[----:B------:R-:W-:Y:S01]  /*f090*/  ISETP.NE.AND P0, PT, RZ, UR4, PT ;  /* 0x00000004ff007c0c */ /* 0x000fe2000bf05270 */
[----:B--2---:R-:W-:-:S12]  /*f0a0*/  IMAD R0, R3, 0x40, R18 ;  /* 0x0000004003007824 */ /* 0x004fd800078e0212 */
[----:B------:R-:W-:Y:S05]  /*f0b0*/  @!P0 BRA `(.L_x_6763) ;  /* 0x0000001400688947 */ /* 0x000fea0003800000 */
[----:B------:R-:W2:Y:S01]  /*f0c0*/  LDL R20, [R1+0x448] ;  /* 0x0004480001147983 */ /* 0x000ea20000100800 */
[----:B------:R-:W0:Y:S01]  /*f0d0*/  LDC R65, c[0x0][0x448] ;  /* 0x00011200ff417b82 */ /* 0x000e220000000800 */
[----:B------:R-:W-:Y:S01]  /*f0e0*/  ULDC.64 UR4, c[0x0][0x3f8] ;  /* 0x0000fe0000047ab9 */ /* 0x000fe20000000a00 */
[----:B------:R-:W-:Y:S01]  /*f0f0*/  ULDC.64 UR6, c[0x0][0x408] ;  /* 0x0001020000067ab9 */ /* 0x000fe20000000a00 */
[----:B------:R-:W-:Y:S02]  /*f100*/  IMAD.MOV.U32 R27, RZ, RZ, R25 ;  /* 0x000000ffff1b7224 */ /* 0x000fe400078e0019 */
[----:B------:R-:W-:Y:S01]  /*f110*/  IMAD.MOV.U32 R61, RZ, RZ, R63 ;  /* 0x000000ffff3d7224 */ /* 0x000fe200078e003f */
[----:B0-----:R-:W-:-:S13]  /*f120*/  ISETP.NE.AND P0, PT, R65, 0x1, PT ;  /* 0x000000014100780c */ /* 0x001fda0003f05270 */
[----:B------:R-:W0:Y:S08]  /*f130*/  @P0 LDC R4, c[0x0][0x44c] ;  /* 0x00011300ff040b82 */ /* 0x000e300000000800 */
[----:B------:R-:W1:Y:S01]  /*f140*/  @P0 LDC R5, c[0x0][0x450] ;  /* 0x00011400ff050b82 */ /* 0x000e620000000800 */
[----:B--2---:R-:W-:-:S04]  /*f150*/  IMAD R3, R20, 0x20, R0 ;  /* 0x0000002014037824 */ /* 0x004fc800078e0200 */
[----:B0-----:R-:W-:-:S05]  /*f160*/  @P0 IMAD.HI.U32 R4, R3, R4, RZ ;  /* 0x0000000403040227 */ /* 0x001fca00078e00ff */
[----:B-1----:R-:W-:-:S04]  /*f170*/  @P0 SHF.R.U32.HI R3, RZ, R5, R4 ;  /* 0x00000005ff030219 */ /* 0x002fc80000011604 */
        /* <DEDUP_REMOVED lines=17> */
[----:B------:R0:W1:Y:S04]  /*f290*/  SHFL.IDX PT, R7, R64, RZ, 0x1c1f ;  /* 0x001c1fff40077589 */ /* 0x00006800000e0000 */
[----:B------:R0:W2:Y:S04]  /*f2a0*/  SHFL.IDX PT, R6, R10, RZ, 0x1c1f ;  /* 0x001c1fff0a067589 */ /* 0x0000a800000e0000 */
[----:B------:R0:W3:Y:S04]  /*f2b0*/  SHFL.IDX PT, R20, R34, RZ, 0x1c1f ;  /* 0x001c1fff22147589 */ /* 0x0000e800000e0000 */
[----:B------:R0:W4:Y:S02]  /*f2c0*/  SHFL.IDX PT, R8, R3, RZ, 0x1c1f ;  /* 0x001c1fff03087589 */ /* 0x00012400000e0000 */
.L_x_7080:
        /* <DEDUP_REMOVED lines=8> */
[----:B------:R-:W3:Y:S01]  /*f350*/  LDL R11, [R1+0x44c] ;  /* 0x00044c00010b7983 */ /* 0x000ee20000100800 */
[----:B------:R-:W-:Y:S01]  /*f360*/  ULDC UR4, c[0x0][0x3f4] ;  /* 0x0000fd0000047ab9 */ /* 0x000fe20000000800 */
[----:B--2---:R-:W-:Y:S01]  /*f370*/  IMAD.MOV.U32 R4, RZ, RZ, R6 ;  /* 0x000000ffff047224 */ /* 0x004fe200078e0006 */
[----:B------:R-:W-:Y:S01]  /*f380*/  ISETP.GE.AND P2, PT, R22, UR4, PT ;  /* 0x0000000416007c0c */ /* 0x000fe2000bf46270 */
[----:B-1----:R-:W-:Y:S01]  /*f390*/  IMAD.MOV.U32 R5, RZ, RZ, R7 ;  /* 0x000000ffff057224 */ /* 0x002fe200078e0007 */
[----:B------:R-:W-:Y:S02]  /*f3a0*/  ISETP.GE.AND P3, PT, R165, UR4, PT ;  /* 0x00000004a5007c0c */ /* 0x000fe4000bf66270 */
[----:B------:R-:W-:-:S09]  /*f3b0*/  CS2R R60, SRZ ;  /* 0x00000000003c7805 */ /* 0x000fd2000001ff00 */
[----:B------:R-:W-:-:S04]  /*f3c0*/  @!P2 IMAD.WIDE R4, R22, 0x2, R4 ;  /* 0x000000021604a825 */ /* 0x000fc800078e0204 */
[----:B------:R-:W-:Y:S01]  /*f3d0*/  @!P3 IMAD.SHL.U32 R9, R165, 0x2, RZ ;  /* 0x00000002a509b824 */ /* 0x000fe200078e00ff */
[----:B------:R1:W5:Y:S01]  /*f3e0*/  @!P2 LD.E.64 R60, desc[UR36][R4.64] ;  /* 0x00000024043ca980 */ /* 0x000362000c101b00 */
[----:B------:R-:W-:Y:S02]  /*f3f0*/  CS2R R62, SRZ ;  /* 0x00000000003e7805 */ /* 0x000fe4000001ff00 */
[----:B------:R-:W-:Y:S02]  /*f400*/  CS2R R26, SRZ ;  /* 0x00000000001a7805 */ /* 0x000fe4000001ff00 */
[----:B------:R-:W-:Y:S02]  /*f410*/  CS2R R24, SRZ ;  /* 0x0000000000187805 */ /* 0x000fe4000001ff00 */
[-C--:B-1----:R-:W-:Y:S02]  /*f420*/  @!P3 IADD3 R4, P0, R6, R9.reuse, RZ ;  /* 0x000000090604b210 */ /* 0x082fe40007f1e0ff */
[----:B----4-:R-:W-:Y:S01]  /*f430*/  @!P3 IADD3 R6, P1, R8, R9, RZ ;  /* 0x000000090806b210 */ /* 0x010fe20007f3e0ff */
[----:B---3--:R-:W-:-:S02]  /*f440*/  IMAD.MOV.U32 R9, RZ, RZ, R20 ;  /* 0x000000ffff097224 */ /* 0x008fc400078e0014 */
[----:B------:R-:W-:-:S05]  /*f450*/  @!P2 IMAD.WIDE R8, R22, 0x2, R8 ;  /* 0x000000021608a825 */ /* 0x000fca00078e0208 */
[----:B------:R1:W5:Y:S01]  /*f460*/  @!P2 LD.E.64 R62, desc[UR36][R8.64] ;  /* 0x00000024083ea980 */ /* 0x000362000c101b00 */
[----:B------:R-:W-:-:S05]  /*f470*/  @!P3 SHF.L.U64.HI R11, R165, 0x1, R11 ;  /* 0x00000001a50bb819 */ /* 0x000fca000001020b */
[--C-:B------:R-:W-:Y:S02]  /*f480*/  @!P3 IMAD.X R5, R7, 0x1, R11.reuse, P0 ;  /* 0x000000010705b824 */ /* 0x100fe400000e060b */
[----:B------:R-:W-:-:S03]  /*f490*/  @!P3 IMAD.X R7, R20, 0x1, R11, P1 ;  /* 0x000000011407b824 */ /* 0x000fc600008e060b */
[----:B------:R1:W5:Y:S04]  /*f4a0*/  @!P3 LD.E.64 R26, desc[UR36][R4.64] ;  /* 0x00000024041ab980 */ /* 0x000368000c101b00 */
[----:B------:R1:W5:Y:S02]  /*f4b0*/  @!P3 LD.E.64 R24, desc[UR36][R6.64] ;  /* 0x000000240618b980 */ /* 0x000364000c101b00 */
.L_x_6766:
[----:B------:R-:W-:Y:S05]  /*f4c0*/  BSYNC B1 ;  /* 0x0000000000017941 */ /* 0x000fea0003800000 */
.L_x_6765:
[----:B-1---5:R-:W-:Y:S01]  /*f4d0*/  IMAD.MOV.U32 R4, RZ, RZ, R26 ;  /* 0x000000ffff047224 */ /* 0x022fe200078e001a */
[----:B------:R-:W-:Y:S01]  /*f4e0*/  UMOV UR4, 0xffffffff ;  /* 0xffffffff00047882 */ /* 0x000fe20000000000 */
[----:B------:R-:W-:Y:S01]  /*f4f0*/  IMAD.MOV.U32 R5, RZ, RZ, R27 ;  /* 0x000000ffff057224 */ /* 0x000fe200078e001b */
[----:B---3--:R-:W-:Y:S01]  /*f500*/  CS2R R20, SRZ ;  /* 0x0000000000147805 */ /* 0x008fe2000001ff00 */
[----:B--2---:R-:W-:Y:S02]  /*f510*/  IMAD.MOV.U32 R6, RZ, RZ, R60 ;  /* 0x000000ffff067224 */ /* 0x004fe400078e003c */
        /* <DEDUP_REMOVED lines=14> */
[----:B0-----:R-:W0:Y:S04]  /*f600*/  SHFL.IDX PT, R34, R34, 0x1, 0x1c1f ;  /* 0x003c1f0022227f89 */ /* 0x001e2800000e0000 */
[----:B------:R1:W0:Y:S02]  /*f610*/  SHFL.IDX PT, R14, R3, 0x1, 0x1c1f ;  /* 0x003c1f00030e7f89 */ /* 0x00022400000e0000 */
.L_x_7086:
[----:B------:R-:W5:Y:S01]  /*f620*/  LDL R4, [R1+0x1d4] ;  /* 0x0001d40001047983 */ /* 0x000f620000100800 */
[----:B------:R-:W-:Y:S01]  /*f630*/  VIADD R0, R0, 0x20 ;  /* 0x0000002000007836 */ /* 0x000fe20000000000 */
[----:B------:R-:W-:Y:S01]  /*f640*/  BSSY B1, `(.L_x_6768) ;  /* 0x0000022000017945 */ /* 0x000fe20003800000 */
[----:B-1----:R-:W-:Y:S02]  /*f650*/  CS2R R10, SRZ ;  /* 0x00000000000a7805 */ /* 0x002fe4000001ff00 */
[----:B----4-:R-:W-:Y:S02]  /*f660*/  CS2R R8, SRZ ;  /* 0x0000000000087805 */ /* 0x010fe4000001ff00 */
[----:B------:R-:W-:Y:S02]  /*f670*/  CS2R R12, SRZ ;  /* 0x00000000000c7805 */ /* 0x000fe4000001ff00 */
[----:B------:R-:W-:Y:S02]  /*f680*/  ISETP.GE.AND P0, PT, R0, R65, PT ;  /* 0x000000410000720c */ /* 0x000fe40003f06270 */
[----:B-----5:R-:W-:-:S04]  /*f690*/  LEA.HI R3, R4, R4, RZ, 0x1 ;  /* 0x0000000404037211 */ /* 0x020fc800078f08ff */
[----:B------:R-:W-:-:S05]  /*f6a0*/  LOP3.LUT R3, R3, 0xfffffffe, RZ, 0xc0, !PT ;  /* 0xfffffffe03037812 */ /* 0x000fca00078ec0ff */
[----:B------:R-:W-:-:S05]  /*f6b0*/  IMAD.IADD R3, R4, 0x1, -R3 ;  /* 0x0000000104037824 */ /* 0x000fca00078e0a03 */
[----:B------:R-:W-:Y:S01]  /*f6c0*/  SHF.L.U32 R3, R3, 0x1f, RZ ;  /* 0x0000001f03037819 */ /* 0x000fe200000006ff */
[----:B------:R-:W-:Y:S06]  /*f6d0*/  @P0 BRA `(.L_x_6769) ;  /* 0x0000000000600947 */ /* 0x000fec0003800000 */
[----:B------:R-:W4:Y:S01]  /*f6e0*/  LDL R15, [R1+0x44c] ;  /* 0x00044c00010f7983 */ /* 0x000f220000100800 */
[----:B------:R-:W-:Y:S01]  /*f6f0*/  ULDC UR4, c[0x0][0x3f4] ;  /* 0x0000fd0000047ab9 */ /* 0x000fe20000000800 */
[----:B---3--:R-:W-:Y:S01]  /*f700*/  IMAD.MOV.U32 R4, RZ, RZ, R6 ;  /* 0x000000ffff047224 */ /* 0x008fe200078e0006 */
[----:B------:R-:W-:Y:S01]  /*f710*/  ISETP.GE.AND P2, PT, R22, UR4, PT ;  /* 0x0000000416007c0c */ /* 0x000fe2000bf46270 */
[----:B--2---:R-:W-:Y:S01]  /*f720*/  IMAD.MOV.U32 R5, RZ, RZ, R7 ;  /* 0x000000ffff057224 */ /* 0x004fe200078e0007 */
[----:B------:R-:W-:Y:S02]  /*f730*/  ISETP.GE.AND P3, PT, R165, UR4, PT ;  /* 0x00000004a5007c0c */ /* 0x000fe4000bf66270 */
[----:B------:R-:W-:Y:S01]  /*f740*/  CS2R R10, SRZ ;  /* 0x00000000000a7805 */ /* 0x000fe2000001ff00 */
[----:B0-----:R-:W-:-:S08]  /*f750*/  IMAD.MOV.U32 R8, RZ, RZ, R14 ;  /* 0x000000ffff087224 */ /* 0x001fd000078e000e */
[----:B------:R-:W-:-:S04]  /*f760*/  @!P2 IMAD.WIDE R4, R22, 0x2, R4 ;  /* 0x000000021604a825 */ /* 0x000fc800078e0204 */
[C---:B------:R-:W-:Y:S01]  /*f770*/  @!P3 IMAD.SHL.U32 R9, R165.reuse, 0x2, RZ ;  /* 0x00000002a509b824 */ /* 0x040fe200078e00ff */
[----:B------:R0:W5:Y:S01]  /*f780*/  @!P2 LD.E.64 R10, desc[UR36][R4.64] ;  /* 0x00000024040aa980 */ /* 0x000162000c101b00 */
[----:B------:R-:W-:Y:S02]  /*f790*/  CS2R R12, SRZ ;  /* 0x00000000000c7805 */ /* 0x000fe4000001ff00 */
[----:B------:R-:W-:Y:S02]  /*f7a0*/  CS2R R20, SRZ ;  /* 0x0000000000147805 */ /* 0x000fe4000001ff00 */
[-C--:B0-----:R-:W-:Y:S02]  /*f7b0*/  @!P3 IADD3 R4, P0, R6, R9.reuse, RZ ;  /* 0x000000090604b210 */ /* 0x081fe40007f1e0ff */
[----:B------:R-:W-:Y:S01]  /*f7c0*/  @!P3 IADD3 R6, P1, R14, R9, RZ ;  /* 0x000000090e06b210 */ /* 0x000fe20007f3e0ff */
[----:B------:R-:W-:Y:S01]  /*f7d0*/  IMAD.MOV.U32 R9, RZ, RZ, R34 ;  /* 0x000000ffff097224 */ /* 0x000fe200078e0022 */
[----:B----4-:R-:W-:Y:S01]  /*f7e0*/  @!P3 SHF.L.U64.HI R0, R165, 0x1, R15 ;  /* 0x00000001a500b819 */ /* 0x010fe2000001020f */
[----:B------:R-:W-:Y:S01]  /*f7f0*/  @!P2 IMAD.WIDE R14, R22, 0x2, R8 ;  /* 0x00000002160ea825 */ /* 0x000fe200078e0208 */
[----:B------:R-:W-:-:S03]  /*f800*/  CS2R R8, SRZ ;  /* 0x0000000000087805 */ /* 0x000fc6000001ff00 */
[--C-:B------:R-:W-:Y:S01]  /*f810*/  @!P3 IMAD.X R5, R7, 0x1, R0.reuse, P0 ;  /* 0x000000010705b824 */ /* 0x100fe200000e0600 */
[----:B------:R1:W5:Y:S01]  /*f820*/  @!P2 LD.E.64 R12, desc[UR36][R14.64] ;  /* 0x000000240e0ca980 */ /* 0x000362000c101b00 */
[----:B------:R-:W-:-:S03]  /*f830*/  @!P3 IMAD.X R7, R34, 0x1, R0, P1 ;  /* 0x000000012207b824 */ /* 0x000fc600008e0600 */
[----:B------:R1:W5:Y:S04]  /*f840*/  @!P3 LD.E.64 R20, desc[UR36][R4.64] ;  /* 0x000000240414b980 */ /* 0x000368000c101b00 */
[----:B------:R1:W5:Y:S02]  /*f850*/  @!P3 LD.E.64 R8, desc[UR36][R6.64] ;  /* 0x000000240608b980 */ /* 0x000364000c101b00 */
.L_x_6769:
[----:B------:R-:W-:Y:S05]  /*f860*/  BSYNC B1 ;  /* 0x0000000000017941 */ /* 0x000fea0003800000 */
.L_x_6768:
[----:B------:R-:W4:Y:S01]  /*f870*/  SYNCS.PHASECHK.TRANS64.TRYWAIT P0, [R2+URZ+0x38800], R3 ;  /* 0x03880003020075a7 */ /* 0x000f22000800017f */
[----:B------:R-:W-:Y:S04]  /*f880*/  BSSY B1, `(.L_x_6770) ;  /* 0x0000002000017945 */ /* 0x000fe80003800000 */
[----:B----4-:R-:W-:Y:S05]  /*f890*/  @!P0 BRA `(.L_x_6771) ;  /* 0x000002a000708947 */ /* 0x010fea0003800000 */
.L_x_7087:
[----:B------:R-:W-:Y:S05]  /*f8a0*/  BSYNC B1 ;  /* 0x0000000000017941 */ /* 0x000fea0003800000 */
.L_x_6770:
[----:B-1-3--:R-:W3:Y:S01]  /*f8b0*/  LDL R6, [R1+0x50] ;  /* 0x0000500001067983 */ /* 0x00aee20000100800 */
[C---:B------:R-:W-:Y:S01]  /*f8c0*/  IMAD.SHL.U32 R0, R159.reuse, 0x40, RZ ;  /* 0x000000409f007824 */ /* 0x040fe200078e00ff */
[----:B------:R-:W-:Y:S01]  /*f8d0*/  LOP3.LUT P1, RZ, R159, 0x4, RZ, 0xc0, !PT ;  /* 0x000000049fff7812 */ /* 0x000fe2000782c0ff */
[----:B-----5:R-:W-:Y:S01]  /*f8e0*/  IMAD.MOV.U32 R4, RZ, RZ, R21 ;  /* 0x000000ffff047224 */ /* 0x020fe200078e0015 */
[----:B------:R-:W-:Y:S01]  /*f8f0*/  BSSY B1, `(.L_x_6772) ;  /* 0x0000077000017945 */ /* 0x000fe20003800000 */
[----:B------:R-:W-:Y:S01]  /*f900*/  IMAD.MOV.U32 R5, RZ, RZ, R8 ;  /* 0x000000ffff057224 */ /* 0x000fe200078e0008 */
[----:B----4-:R-:W-:-:S04]  /*f910*/  LOP3.LUT R3, R0, 0x1c0, RZ, 0xc0, !PT ;  /* 0x000001c000037812 */ /* 0x010fc800078ec0ff */
[----:B------:R-:W-:Y:S02]  /*f920*/  LOP3.LUT R0, R3, 0x18, R16, 0xf8, !PT ;  /* 0x0000001803007812 */ /* 0x000fe400078ef810 */
[----:B------:R-:W-:Y:S02]  /*f930*/  SHF.R.U32.HI R3, RZ, 0x3, R3 ;  /* 0x00000003ff037819 */ /* 0x000fe40000011603 */
[----:B0-----:R-:W-:Y:S01]  /*f940*/  PRMT R14, R5, 0x7610, R14 ;  /* 0x00007610050e7816 */ /* 0x001fe2000000000e */
[----:B------:R-:W-:Y:S01]  /*f950*/  IMAD.MOV.U32 R5, RZ, RZ, R12 ;  /* 0x000000ffff057224 */ /* 0x000fe200078e000c */
[----:B------:R-:W-:-:S05]  /*f960*/  LOP3.LUT R0, R0, R3, RZ, 0x3c, !PT ;  /* 0x0000000300007212 */ /* 0x000fca00078e3cff */
[----:B------:R-:W-:Y:S02]  /*f970*/  IMAD R3, R167, 0x200, R0 ;  /* 0x00000200a7037824 */ /* 0x000fe400078e0200 */
[----:B------:R-:W-:Y:S02]  /*f980*/  IMAD.MOV.U32 R0, RZ, RZ, R20 ;  /* 0x000000ffff007224 */ /* 0x000fe400078e0014 */
[----:B------:R-:W-:Y:S02]  /*f990*/  IMAD R2, R3, 0x2, R2 ;  /* 0x0000000203027824 */ /* 0x000fe400078e0202 */
[----:B------:R-:W-:Y:S01]  /*f9a0*/  IMAD.MOV.U32 R3, RZ, RZ, R10 ;  /* 0x000000ffff037224 */ /* 0x000fe200078e000a */
[----:B------:R-:W-:Y:S01]  /*f9b0*/  PRMT R0, R0, 0x5410, R4 ;  /* 0x0000541000007816 */ /* 0x000fe20000000004 */
[----:B------:R-:W-:Y:S02]  /*f9c0*/  IMAD.MOV.U32 R4, RZ, RZ, R11 ;  /* 0x000000ffff047224 */ /* 0x000fe400078e000b */
[C---:B--2---:R-:W-:Y:S01]  /*f9d0*/  VIADD R7, R2.reuse, 0x20400 ;  /* 0x0002040002077836 */ /* 0x044fe20000000000 */
[----:B------:R-:W-:Y:S01]  /*f9e0*/  PRMT R64, R3, 0x7610, R64 ;  /* 0x0000761003407816 */ /* 0x000fe20000000040 */
[----:B------:R-:W-:Y:S01]  /*f9f0*/  VIADD R3, R2, 0x20440 ;  /* 0x0002044002037836 */ /* 0x000fe20000000000 */
[----:B------:R-:W-:Y:S01]  /*fa00*/  PRMT R34, R4, 0x7610, R34 ;  /* 0x0000761004227816 */ /* 0x000fe20000000022 */
[----:B------:R-:W-:Y:S01]  /*fa10*/  IMAD.MOV.U32 R4, RZ, RZ, R9 ;  /* 0x000000ffff047224 */ /* 0x000fe200078e0009 */
[----:B------:R-:W-:Y:S01]  /*fa20*/  PRMT R64, R64, 0x5410, R5 ;  /* 0x0000541040407816 */ /* 0x000fe20000000005 */
[----:B------:R-:W-:-:S03]  /*fa30*/  @P1 VIADD R3, R7, 0xffffffc0 ;  /* 0xffffffc007031836 */ /* 0x000fc60000000000 */
[----:B------:R-:W-:Y:S01]  /*fa40*/  PRMT R14, R14, 0x5410, R4 ;  /* 0x000054100e0e7816 */ /* 0x000fe20000000004 */
[----:B---3--:R-:W-:-:S05]  /*fa50*/  IMAD R6, R6, -0x40, R65 ;  /* 0xffffffc006067824 */ /* 0x008fca00078e0241 */
[----:B------:R-:W-:Y:S01]  /*fa60*/  VIMNMX R15, R6, 0x40, PT ;  /* 0x00000040060f7848 */ /* 0x000fe20003fe0100 */
[----:B------:R-:W-:-:S03]  /*fa70*/  IMAD.MOV.U32 R6, RZ, RZ, R13 ;  /* 0x000000ffff067224 */ /* 0x000fc600078e000d */
[----:B------:R-:W-:Y:S02]  /*fa80*/  ISETP.GE.AND P0, PT, R18, R15, PT ;  /* 0x0000000f1200720c */ /* 0x000fe40003f06270 */
[----:B------:R-:W-:-:S11]  /*fa90*/  PRMT R34, R34, 0x5410, R6 ;  /* 0x0000541022227816 */ /* 0x000fd60000000006 */
[----:B------:R-:W-:Y:S05]  /*faa0*/  @P0 BRA `(.L_x_6773) ;  /* 0x00000004006c0947 */ /* 0x000fea0003800000 */
[----:B------:R-:W0:Y:S01]  /*fab0*/  LDC R4, c[0x0][0x3f4] ;  /* 0x0000fd00ff047b82 */ /* 0x000e220000000800 */
[----:B------:R-:W-:Y:S01]  /*fac0*/  BSSY B2, `(.L_x_6774) ;  /* 0x000002e000027945 */ /* 0x000fe20003800000 */
[-C--:B0-----:R-:W-:Y:S02]  /*fad0*/  ISETP.GE.AND P0, PT, R22, R4.reuse, PT ;  /* 0x000000041600720c */ /* 0x081fe40003f06270 */
[----:B------:R-:W-:-:S11]  /*fae0*/  ISETP.GE.AND P1, PT, R165, R4, PT ;  /* 0x00000004a500720c */ /* 0x000fd60003f26270 */
[----:B------:R-:W-:Y:S05]  /*faf0*/  @P0 BRA `(.L_x_6775) ;  /* 0x0000000000a80947 */ /* 0x000fea0003800000 */
[----:B------:R-:W0:Y:S01]  /*fb00*/  LDS.128 R4, [R2+0x20400] ;  /* 0x0204000002047984 */ /* 0x000e220000000c00 */
[----:B------:R-:W-:Y:S01]  /*fb10*/  SHF.R.U32.HI R76, RZ, 0x10, R63 ;  /* 0x00000010ff4c7819 */ /* 0x000fe2000001163f */
[----:B------:R-:W-:Y:S01]  /*fb20*/  HADD2.F32 R72, -RZ, R72.H0_H0 ;  /* 0x20000048ff487230 */ /* 0x000fe20000004100 */
[----:B------:R-:W-:Y:S01]  /*fb30*/  SHF.R.U32.HI R74, RZ, 0x10, R61 ;  /* 0x00000010ff4a7819 */ /* 0x000fe2000001163d */
[----:B------:R-:W-:Y:S01]  /*fb40*/  HADD2.F32 R73, -RZ, R73.H0_H0 ;  /* 0x20000049ff497230 */ /* 0x000fe20000004100 */
[----:B------:R-:W-:Y:S01]  /*fb50*/  SHF.R.U64 R77, R62, 0x10, R63 ;  /* 0x000000103e4d7819 */ /* 0x000fe2000000123f */
[----:B------:R-:W-:Y:S01]  /*fb60*/  HADD2.F32 R76, -RZ, R76.H0_H0 ;  /* 0x2000004cff4c7230 */ /* 0x000fe20000004100 */
[----:B------:R-:W-:Y:S01]  /*fb70*/  SHF.R.U64 R60, R60, 0x10, R61 ;  /* 0x000000103c3c7819 */ /* 0x000fe2000000123d */
[----:B------:R-:W-:-:S04]  /*fb80*/  HADD2.F32 R74, -RZ, R74.H0_H0 ;  /* 0x2000004aff4a7230 */ /* 0x000fc80000004100 */
        /* <DEDUP_REMOVED lines=16> */
[----:B------:R-:W-:-:S02]  /*fc90*/  HADD2.F32 R63, -RZ, R71.H1_H1 ;  /* 0x30000047ff3f7230 */ /* 0x000fc40000004100 */
[----:B------:R-:W-:Y:S01]  /*fca0*/  FFMA.FTZ R73, R7, R73, R74 ;  /* 0x0000004907497223 */ /* 0x000fe2000001004a */
[----:B------:R-:W-:Y:S02]  /*fcb0*/  HADD2.F32 R4, -RZ, R77.H0_H0 ;  /* 0x2000004dff047230 */ /* 0x000fe40000004100 */
[C---:B------:R-:W-:Y:S01]  /*fcc0*/  FMUL.FTZ R65, R5.reuse, R60 ;  /* 0x0000003c05417220 */ /* 0x040fe20000410000 */
[----:B------:R-:W-:Y:S02]  /*fcd0*/  HADD2.F32 R71, -RZ, R71.H0_H0 ;  /* 0x20000047ff477230 */ /* 0x000fe40000004100 */
[C---:B------:R-:W-:Y:S01]  /*fce0*/  FMUL.FTZ R72, R62.reuse, R63 ;  /* 0x0000003f3e487220 */ /* 0x040fe20000410000 */
[----:B------:R-:W-:Y:S02]  /*fcf0*/  FMUL.FTZ R7, R5, R4 ;  /* 0x0000000405077220 */ /* 0x000fe40000410000 */
[-C--:B------:R-:W-:Y:S01]  /*fd00*/  FMUL.FTZ R62, R62, R71.reuse ;  /* 0x000000473e3e7220 */ /* 0x080fe20000410000 */
[C---:B------:R-:W-:Y:S01]  /*fd10*/  FFMA.FTZ R72, R61.reuse, R71, -R72 ;  /* 0x000000473d487223 */ /* 0x040fe20000010848 */
[C---:B------:R-:W-:Y:S01]  /*fd20*/  FFMA.FTZ R5, R6.reuse, R60, -R7 ;  /* 0x0000003c06057223 */ /* 0x040fe20000010807 */
[----:B------:R-:W-:Y:S01]  /*fd30*/  FFMA.FTZ R60, R6, R4, R65 ;  /* 0x00000004063c7223 */ /* 0x000fe20000010041 */
[----:B------:R-:W-:Y:S01]  /*fd40*/  FFMA.FTZ R61, R61, R63, R62 ;  /* 0x0000003f3d3d7223 */ /* 0x000fe2000001003e */
[----:B------:R-:W-:-:S02]  /*fd50*/  F2FP.F16.F32.PACK_AB R7, R75, R80 ;  /* 0x000000504b07723e */ /* 0x000fc400000000ff */
[----:B------:R-:W-:Y:S02]  /*fd60*/  F2FP.F16.F32.PACK_AB R4, R73, R78 ;  /* 0x0000004e4904723e */ /* 0x000fe400000000ff */
[----:B------:R-:W-:Y:S02]  /*fd70*/  F2FP.F16.F32.PACK_AB R6, R61, R72 ;  /* 0x000000483d06723e */ /* 0x000fe400000000ff */
[----:B------:R-:W-:-:S05]  /*fd80*/  F2FP.F16.F32.PACK_AB R5, R60, R5 ;  /* 0x000000053c05723e */ /* 0x000fca00000000ff */
[----:B------:R0:W-:Y:S02]  /*fd90*/  STS.128 [R2+0x20400], R4 ;  /* 0x0204000402007388 */ /* 0x0001e40000000c00 */
.L_x_6775:
[----:B------:R-:W-:Y:S05]  /*fda0*/  BSYNC B2 ;  /* 0x0000000000027941 */ /* 0x000fea0003800000 */
.L_x_6774:
[----:B------:R-:W-:Y:S05]  /*fdb0*/  @P1 BRA `(.L_x_6773) ;  /* 0x0000000000a81947 */ /* 0x000fea0003800000 */
[----:B0-----:R-:W0:Y:S01]  /*fdc0*/  LDS.128 R4, [R3] ;  /* 0x0000000003047984 */ /* 0x001e220000000c00 */
        /* <DEDUP_REMOVED lines=41> */
.L_x_6773:
[----:B------:R-:W-:Y:S05]  /*10060*/  BSYNC B1 ;  /* 0x0000000000017941 */ /* 0x000fea0003800000 */
.L_x_6772:
[----:B01----:R-:W-:-:S05]  /*10070*/  VIADD R4, R18, 0x20 ;  /* 0x0000002012047836 */ /* 0x003fca0000000000 */
[----:B------:R-:W-:-:S13]  /*10080*/  ISETP.GE.AND P0, PT, R4, R15, PT ;  /* 0x0000000f0400720c */ /* 0x000fda0003f06270 */
        /* <DEDUP_REMOVED lines=8> */
[--C-:B------:R-:W-:Y:S01]  /*10110*/  HADD2.F32 R15, -RZ, R64.reuse.H0_H0 ;  /* 0x20000040ff0f7230 */ /* 0x100fe20000004100 */
[----:B------:R-:W-:Y:S01]  /*10120*/  SHF.R.U32.HI R24, RZ, 0x10, R11 ;  /* 0x00000010ff187819 */ /* 0x000fe2000001160b */
[----:B------:R-:W-:Y:S01]  /*10130*/  HADD2.F32 R64, -RZ, R64.H1_H1 ;  /* 0x30000040ff407230 */ /* 0x000fe20000004100 */
[----:B------:R-:W-:Y:S01]  /*10140*/  SHF.R.U64 R61, R12, 0x10, R13 ;  /* 0x000000100c3d7819 */ /* 0x000fe2000000120d */
[----:B------:R-:W-:Y:S01]  /*10150*/  HADD2.F32 R25, -RZ, R25.H0_H0 ;  /* 0x20000019ff197230 */ /* 0x000fe20000004100 */
[----:B------:R-:W-:Y:S01]  /*10160*/  SHF.R.U64 R62, R10, 0x10, R11 ;  /* 0x000000100a3e7819 */ /* 0x000fe2000000120b */
[----:B------:R-:W-:Y:S02]  /*10170*/  HADD2.F32 R24, -RZ, R24.H0_H0 ;  /* 0x20000018ff187230 */ /* 0x000fe40000004100 */
[----:B0-----:R-:W-:-:S02]  /*10180*/  HADD2.F32 R13, -RZ, R7.H1_H1 ;  /* 0x30000007ff0d7230 */ /* 0x001fc40000004100 */
[----:B------:R-:W-:Y:S02]  /*10190*/  HADD2.F32 R12, -RZ, R7.H0_H0 ;  /* 0x20000007ff0c7230 */ /* 0x000fe40000004100 */
[--C-:B------:R-:W-:Y:S02]  /*101a0*/  HADD2.F32 R7, -RZ, R4.reuse.H0_H0 ;  /* 0x20000004ff077230 */ /* 0x100fe40000004100 */
[C---:B------:R-:W-:Y:S01]  /*101b0*/  FMUL.FTZ R27, R13.reuse, R25 ;  /* 0x000000190d1b7220 */ /* 0x040fe20000410000 */
[----:B------:R-:W-:Y:S02]  /*101c0*/  HADD2.F32 R4, -RZ, R4.H1_H1 ;  /* 0x30000004ff047230 */ /* 0x000fe40000004100 */
[-C--:B------:R-:W-:Y:S01]  /*101d0*/  FMUL.FTZ R60, R13, R24.reuse ;  /* 0x000000180d3c7220 */ /* 0x080fe20000410000 */
[--C-:B------:R-:W-:Y:S02]  /*101e0*/  HADD2.F32 R10, -RZ, R6.reuse.H0_H0 ;  /* 0x20000006ff0a7230 */ /* 0x100fe40000004100 */
[----:B------:R-:W-:Y:S01]  /*101f0*/  FFMA.FTZ R27, R12, R24, -R27 ;  /* 0x000000180c1b7223 */ /* 0x000fe2000001081b */
[----:B------:R-:W-:-:S02]  /*10200*/  HADD2.F32 R11, -RZ, R6.H1_H1 ;  /* 0x30000006ff0b7230 */ /* 0x000fc40000004100 */
[----:B------:R-:W-:Y:S01]  /*10210*/  FMUL.FTZ R26, R4, R64 ;  /* 0x00000040041a7220 */ /* 0x000fe20000410000 */
[--C-:B------:R-:W-:Y:S02]  /*10220*/  HADD2.F32 R13, -RZ, R34.reuse.H1_H1 ;  /* 0x30000022ff0d7230 */ /* 0x100fe40000004100 */
[----:B------:R-:W-:Y:S01]  /*10230*/  FFMA.FTZ R60, R12, R25, R60 ;  /* 0x000000190c3c7223 */ /* 0x000fe2000001003c */
[--C-:B------:R-:W-:Y:S02]  /*10240*/  HADD2.F32 R6, -RZ, R5.reuse.H0_H0 ;  /* 0x20000005ff067230 */ /* 0x100fe40000004100 */
[-C--:B------:R-:W-:Y:S01]  /*10250*/  FMUL.FTZ R24, R4, R15.reuse ;  /* 0x0000000f04187220 */ /* 0x080fe20000410000 */
[----:B------:R-:W-:Y:S02]  /*10260*/  HADD2.F32 R34, -RZ, R34.H0_H0 ;  /* 0x20000022ff227230 */ /* 0x000fe40000004100 */
[----:B------:R-:W-:Y:S01]  /*10270*/  FFMA.FTZ R26, R7, R15, -R26 ;  /* 0x0000000f071a7223 */ /* 0x000fe2000001081a */
[----:B------:R-:W-:-:S02]  /*10280*/  HADD2.F32 R5, -RZ, R5.H1_H1 ;  /* 0x30000005ff057230 */ /* 0x000fc40000004100 */
[----:B------:R-:W-:Y:S01]  /*10290*/  FFMA.FTZ R15, R7, R64, R24 ;  /* 0x00000040070f7223 */ /* 0x000fe20000010018 */
[----:B------:R-:W-:Y:S02]  /*102a0*/  HADD2.F32 R12, -RZ, R61.H0_H0 ;  /* 0x2000003dff0c7230 */ /* 0x000fe40000004100 */
[CC--:B------:R-:W-:Y:S01]  /*102b0*/  FMUL.FTZ R25, R11.reuse, R13.reuse ;  /* 0x0000000d0b197220 */ /* 0x0c0fe20000410000 */
[----:B------:R-:W-:Y:S02]  /*102c0*/  HADD2.F32 R4, -RZ, R62.H0_H0 ;  /* 0x2000003eff047230 */ /* 0x000fe40000004100 */
[----:B------:R-:W-:Y:S01]  /*102d0*/  FMUL.FTZ R24, R11, R34 ;  /* 0x000000220b187220 */ /* 0x000fe20000410000 */
        /* <DEDUP_REMOVED lines=11> */
.L_x_6778:
[----:B------:R-:W-:Y:S05]  /*10390*/  BSYNC B1 ;  /* 0x0000000000017941 */ /* 0x000fea0003800000 */
.L_x_6777:
[----:B------:R-:W-:Y:S05]  /*103a0*/  @P1 BRA `(.L_x_6776) ;  /* 0x0000001400c01947 */ /* 0x000fea0003800000 */
[----:B0-----:R-:W0:Y:S01]  /*103b0*/  LDS.128 R4, [R3+0x1000] ;  /* 0x0010000003047984 */ /* 0x001e220000000c00 */
[----:B------:R-:W-:Y:S01]  /*103c0*/  SHF.R.U32.HI R15, RZ, 0x10, R9 ;  /* 0x00000010ff0f7819 */ /* 0x000fe20000011609 */
[----:B------:R-:W-:Y:S01]  /*103d0*/  HADD2.F32 R11, -RZ, R0.H0_H0 ;  /* 0x20000000ff0b7230 */ /* 0x000fe20000004100 */
[--C-:B------:R-:W-:Y:S01]  /*103e0*/  SHF.R.U32.HI R12, RZ, 0x10, R21.reuse ;  /* 0x00000010ff0c7819 */ /* 0x100fe20000011615 */
[----:B------:R-:W-:Y:S01]  /*103f0*/  HADD2.F32 R13, -RZ, R14.H0_H0 ;  /* 0x2000000eff0d7230 */ /* 0x000fe20000004100 */
[----:B------:R-:W-:Y:S01]  /*10400*/  SHF.R.U64 R26, R20, 0x10, R21 ;  /* 0x00000010141a7819 */ /* 0x000fe20000001215 */
[----:B------:R-:W-:Y:S01]  /*10410*/  HADD2.F32 R15, -RZ, R15.H0_H0 ;  /* 0x2000000fff0f7230 */ /* 0x000fe20000004100 */
[----:B------:R-:W-:Y:S01]  /*10420*/  SHF.R.U64 R24, R8, 0x10, R9 ;  /* 0x0000001008187819 */ /* 0x000fe20000001209 */
[----:B------:R-:W-:Y:S02]  /*10430*/  HADD2.F32 R12, -RZ, R12.H0_H0 ;  /* 0x2000000cff0c7230 */ /* 0x000fe40000004100 */
[----:B------:R-:W-:-:S02]  /*10440*/  HADD2.F32 R14, -RZ, R14.H1_H1 ;  /* 0x3000000eff0e7230 */ /* 0x000fc40000004100 */
        /* <DEDUP_REMOVED lines=9> */
[----:B------:R-:W-:Y:S01]  /*104e0*/  FFMA.FTZ R25, R9, R15, R10 ;  /* 0x0000000f09197223 */ /* 0x000fe2000001000a */
[C---:B------:R-:W-:Y:S01]  /*104f0*/  FMUL.FTZ R21, R4.reuse, R13 ;  /* 0x0000000d04157220 */ /* 0x040fe20000410000 */
[-C--:B------:R-:W-:Y:S01]  /*10500*/  FMUL.FTZ R15, R4, R11.reuse ;  /* 0x0000000b040f7220 */ /* 0x080fe20000410000 */
[--C-:B------:R-:W-:Y:S02]  /*10510*/  HADD2.F32 R6, -RZ, R5.reuse.H0_H0 ;  /* 0x20000005ff067230 */ /* 0x100fe40000004100 */
[----:B------:R-:W-:Y:S01]  /*10520*/  FMUL.FTZ R10, R8, R14 ;  /* 0x0000000e080a7220 */ /* 0x000fe20000410000 */
[----:B------:R-:W-:Y:S02]  /*10530*/  HADD2.F32 R4, -RZ, R0.H1_H1 ;  /* 0x30000000ff047230 */ /* 0x000fe40000004100 */
[----:B------:R-:W-:Y:S01]  /*10540*/  FFMA.FTZ R21, R2, R11, -R21 ;  /* 0x0000000b02157223 */ /* 0x000fe20000010815 */
[----:B------:R-:W-:-:S02]  /*10550*/  HADD2.F32 R5, -RZ, R5.H1_H1 ;  /* 0x30000005ff057230 */ /* 0x000fc40000004100 */
[----:B------:R-:W-:Y:S01]  /*10560*/  FFMA.FTZ R2, R2, R13, R15 ;  /* 0x0000000d02027223 */ /* 0x000fe2000001000f */
[----:B------:R-:W-:Y:S02]  /*10570*/  HADD2.F32 R9, -RZ, R24.H0_H0 ;  /* 0x20000018ff097230 */ /* 0x000fe40000004100 */
[-C--:B------:R-:W-:Y:S01]  /*10580*/  FMUL.FTZ R13, R8, R4.reuse ;  /* 0x00000004080d7220 */ /* 0x080fe20000410000 */
[----:B------:R-:W-:Y:S02]  /*10590*/  HADD2.F32 R0, -RZ, R26.H0_H0 ;  /* 0x2000001aff007230 */ /* 0x000fe40000004100 */
[----:B------:R-:W-:Y:S01]  /*105a0*/  FFMA.FTZ R10, R7, R4, -R10 ;  /* 0x00000004070a7223 */ /* 0x000fe2000001080a */
[----:B------:R-:W-:Y:S01]  /*105b0*/  F2FP.F16.F32.PACK_AB R4, R2, R21 ;  /* 0x000000150204723e */ /* 0x000fe200000000ff */
[----:B------:R-:W-:Y:S01]  /*105c0*/  FMUL.FTZ R11, R5, R9 ;  /* 0x00000009050b7220 */ /* 0x000fe20000410000 */
[----:B------:R-:W-:Y:S01]  /*105d0*/  FFMA.FTZ R13, R7, R14, R13 ;  /* 0x0000000e070d7223 */ /* 0x000fe2000001000d */
[----:B------:R-:W-:Y:S01]  /*105e0*/  FMUL.FTZ R8, R5, R0 ;  /* 0x0000000005087220 */ /* 0x000fe20000410000 */
[----:B------:R-:W-:Y:S01]  /*105f0*/  F2FP.F16.F32.PACK_AB R7, R25, R20 ;  /* 0x000000141907723e */ /* 0x000fe200000000ff */
[----:B------:R-:W-:-:S02]  /*10600*/  FFMA.FTZ R5, R6, R0, -R11 ;  /* 0x0000000006057223 */ /* 0x000fc4000001080b */
[----:B------:R-:W-:Y:S01]  /*10610*/  FFMA.FTZ R8, R6, R9, R8 ;  /* 0x0000000906087223 */ /* 0x000fe20000010008 */
[----:B------:R-:W-:-:S04]  /*10620*/  F2FP.F16.F32.PACK_AB R6, R13, R10 ;  /* 0x0000000a0d06723e */ /* 0x000fc800000000ff */
[----:B------:R-:W-:-:S05]  /*10630*/  F2FP.F16.F32.PACK_AB R5, R8, R5 ;  /* 0x000000050805723e */ /* 0x000fca00000000ff */
[----:B------:R2:W-:Y:S01]  /*10640*/  STS.128 [R3+0x1000], R4 ;  /* 0x0010000403007388 */ /* 0x0005e20000000c00 */
[----:B------:R-:W-:Y:S05]  /*10650*/  BRA `(.L_x_6776) ;  /* 0x0000001400147947 */ /* 0x000fea0003800000 */
.L_x_6763:
        /* <DEDUP_REMOVED lines=29> */
[----:B------:R-:W0:Y:S01]  /*10830*/  LDC R71, c[0x0][0x3f4] ;  /* 0x0000fd00ff477b82 */ /* 0x000e220000000800 */
[----:B------:R-:W1:Y:S01]  /*10840*/  SHFL.IDX PT, R5, R34, RZ, 0x1c1f ;  /* 0x001c1fff22057589 */ /* 0x000e6200000e0000 */
[----:B------:R-:W-:-:S03]  /*10850*/  IMAD R3, R24, R7, RZ ;  /* 0x0000000718037224 */ /* 0x000fc600078e02ff */
[----:B------:R-:W2:Y:S04]  /*10860*/  SHFL.IDX PT, R4, R27, RZ, 0x1c1f ;  /* 0x001c1fff1b047589 */ /* 0x000ea800000e0000 */
[----:B------:R-:W3:Y:S04]  /*10870*/  SHFL.IDX PT, R14, R69, RZ, 0x1c1f ;  /* 0x001c1fff450e7589 */ /* 0x000ee800000e0000 */
[----:B------:R-:W4:Y:S01]  /*10880*/  SHFL.IDX PT, R8, R25, RZ, 0x1c1f ;  /* 0x001c1fff19087589 */ /* 0x000f2200000e0000 */
[----:B0-----:R-:W-:-:S04]  /*10890*/  ISETP.GE.AND P0, PT, R16, R71, PT ;  /* 0x000000471000720c */ /* 0x001fc80003f06270 */
[----:B------:R-:W-:-:S13]  /*108a0*/  ISETP.GE.OR P1, PT, R0, R3, P0 ;  /* 0x000000030000720c */ /* 0x000fda0000726670 */
[C---:B------:R-:W-:Y:S01]  /*108b0*/  @!P1 IMAD.SHL.U32 R9, R16.reuse, 0x2, RZ ;  /* 0x0000000210099824 */ /* 0x040fe200078e00ff */
[----:B------:R-:W-:-:S04]  /*108c0*/  @!P1 SHF.L.U64.HI R21, R16, 0x1, R17 ;  /* 0x0000000110159819 */ /* 0x000fc80000010211 */
[----:B-1----:R-:W-:-:S05]  /*108d0*/  @!P1 IADD3 R6, P2, R5, R9, RZ ;  /* 0x0000000905069210 */ /* 0x002fca0007f5e0ff */
[----:B--2---:R-:W-:Y:S02]  /*108e0*/  @!P1 IMAD.X R5, R4, 0x1, R21, P2 ;  /* 0x0000000104059824 */ /* 0x004fe400010e0615 */
[----:B------:R-:W-:Y:S01]  /*108f0*/  @!P1 IMAD.MOV.U32 R4, RZ, RZ, R6 ;  /* 0x000000ffff049224 */ /* 0x000fe200078e0006 */
[----:B---3--:R-:W-:-:S05]  /*10900*/  @!P1 IADD3 R14, P2, R14, R9, RZ ;  /* 0x000000090e0e9210 */ /* 0x008fca0007f5e0ff */
[----:B------:R-:W2:Y:S01]  /*10910*/  @!P1 LD.E.128 R4, desc[UR36][R4.64] ;  /* 0x0000002404049980 */ /* 0x000ea2000c101d00 */
[----:B----4-:R-:W-:Y:S02]  /*10920*/  @!P1 IMAD.X R9, R8, 0x1, R21, P2 ;  /* 0x0000000108099824 */ /* 0x010fe400010e0615 */
[----:B------:R-:W-:-:S06]  /*10930*/  @!P1 IMAD.MOV.U32 R8, RZ, RZ, R14 ;  /* 0x000000ffff089224 */ /* 0x000fcc00078e000e */
[----:B------:R-:W3:Y:S01]  /*10940*/  @!P1 LD.E.128 R8, desc[UR36][R8.64] ;  /* 0x0000002408089980 */ /* 0x000ee2000c101d00 */
[----:B------:R-:W-:Y:S02]  /*10950*/  CS2R R20, SRZ ;  /* 0x0000000000147805 */ /* 0x000fe4000001ff00 */
[----:B------:R-:W-:Y:S02]  /*10960*/  CS2R R60, SRZ ;  /* 0x00000000003c7805 */ /* 0x000fe4000001ff00 */
[----:B------:R-:W-:Y:S01]  /*10970*/  CS2R R62, SRZ ;  /* 0x00000000003e7805 */ /* 0x000fe2000001ff00 */
[----:B------:R-:W0:Y:S01]  /*10980*/  SHFL.IDX PT, R24, R27, 0x1, 0x1c1f ;  /* 0x003c1f001b187f89 */ /* 0x000e2200000e0000 */
[----:B------:R-:W-:-:S03]  /*10990*/  CS2R R64, SRZ ;  /* 0x0000000000407805 */ /* 0x000fc6000001ff00 */
[----:B------:R-:W1:Y:S04]  /*109a0*/  SHFL.IDX PT, R25, R25, 0x1, 0x1c1f ;  /* 0x003c1f0019197f89 */ /* 0x000e6800000e0000 */
[----:B------:R4:W0:Y:S04]  /*109b0*/  SHFL.IDX PT, R26, R34, 0x1, 0x1c1f ;  /* 0x003c1f00221a7f89 */ /* 0x00082800000e0000 */
[----:B------:R5:W0:Y:S01]  /*109c0*/  SHFL.IDX PT, R14, R69, 0x1, 0x1c1f ;  /* 0x003c1f00450e7f89 */ /* 0x000a2200000e0000 */
[----:B--2---:R-:W-:Y:S02]  /*109d0*/  @!P1 IMAD.MOV.U32 R20, RZ, RZ, R6 ;  /* 0x000000ffff149224 */ /* 0x004fe400078e0006 */
[----:B------:R-:W-:-:S02]  /*109e0*/  @!P1 IMAD.MOV.U32 R21, RZ, RZ, R7 ;  /* 0x000000ffff159224 */ /* 0x000fc400078e0007 */
[----:B------:R-:W-:Y:S02]  /*109f0*/  IMAD.MOV.U32 R6, RZ, RZ, R20 ;  /* 0x000000ffff067224 */ /* 0x000fe400078e0014 */
[----:B------:R-:W-:Y:S02]  /*10a00*/  @!P1 IMAD.MOV.U32 R60, RZ, RZ, R4 ;  /* 0x000000ffff3c9224 */ /* 0x000fe400078e0004 */
[----:B------:R-:W-:Y:S01]  /*10a10*/  @!P1 IMAD.MOV.U32 R61, RZ, RZ, R5 ;  /* 0x000000ffff3d9224 */ /* 0x000fe200078e0005 */
[----:B------:R-:W-:Y:S01]  /*10a20*/  PRMT R70, R70, 0x5410, R6 ;  /* 0x0000541046467816 */ /* 0x000fe20000000006 */
[----:B------:R-:W-:Y:S02]  /*10a30*/  IMAD.MOV.U32 R7, RZ, RZ, R21 ;  /* 0x000000ffff077224 */ /* 0x000fe400078e0015 */
[----:B------:R-:W-:Y:S02]  /*10a40*/  IMAD.MOV.U32 R4, RZ, RZ, R60 ;  /* 0x000000ffff047224 */ /* 0x000fe400078e003c */
[----:B------:R-:W-:Y:S01]  /*10a50*/  IMAD.MOV.U32 R5, RZ, RZ, R61 ;  /* 0x000000ffff057224 */ /* 0x000fe200078e003d */
[----:B------:R-:W-:Y:S01]  /*10a60*/  PRMT R79, R79, 0x5410, R7 ;  /* 0x000054104f4f7816 */ /* 0x000fe20000000007 */
[----:B---3--:R-:W-:Y:S01]  /*10a70*/  @!P1 IMAD.MOV.U32 R62, RZ, RZ, R8 ;  /* 0x000000ffff3e9224 */ /* 0x008fe200078e0008 */
[----:B------:R-:W-:Y:S01]  /*10a80*/  PRMT R70, R4, 0x7610, R70 ;  /* 0x0000761004467816 */ /* 0x000fe20000000046 */
[----:B------:R-:W-:Y:S01]  /*10a90*/  @!P1 IMAD.MOV.U32 R63, RZ, RZ, R9 ;  /* 0x000000ffff3f9224 */ /* 0x000fe200078e0009 */
[----:B----4-:R-:W-:Y:S01]  /*10aa0*/  PRMT R34, R5, 0x7610, R34 ;  /* 0x0000761005227816 */ /* 0x010fe20000000022 */
[----:B------:R-:W-:-:S02]  /*10ab0*/  @!P1 IMAD.MOV.U32 R64, RZ, RZ, R10 ;  /* 0x000000ffff409224 */ /* 0x000fc400078e000a */
[----:B------:R-:W-:Y:S02]  /*10ac0*/  @!P1 IMAD.MOV.U32 R65, RZ, RZ, R11 ;  /* 0x000000ffff419224 */ /* 0x000fe400078e000b */
[----:B------:R-:W-:Y:S02]  /*10ad0*/  IMAD.MOV.U32 R6, RZ, RZ, R62 ;  /* 0x000000ffff067224 */ /* 0x000fe400078e003e */
[----:B------:R-:W-:Y:S02]  /*10ae0*/  IMAD.MOV.U32 R7, RZ, RZ, R63 ;  /* 0x000000ffff077224 */ /* 0x000fe400078e003f */
[----:B------:R-:W-:Y:S01]  /*10af0*/  IMAD.MOV.U32 R4, RZ, RZ, R64 ;  /* 0x000000ffff047224 */ /* 0x000fe200078e0040 */
[----:B------:R-:W-:Y:S01]  /*10b00*/  PRMT R83, R6, 0x7610, R83 ;  /* 0x0000761006537816 */ /* 0x000fe20000000053 */
[----:B------:R-:W-:Y:S01]  /*10b10*/  IMAD.MOV.U32 R5, RZ, RZ, R65 ;  /* 0x000000ffff057224 */ /* 0x000fe200078e0041 */
[----:B------:R-:W-:Y:S02]  /*10b20*/  PRMT R87, R7, 0x7610, R87 ;  /* 0x0000761007577816 */ /* 0x000fe40000000057 */
[----:B------:R-:W-:-:S02]  /*10b30*/  CS2R R6, SRZ ;  /* 0x0000000000067805 */ /* 0x000fc4000001ff00 */
[----:B------:R-:W-:Y:S02]  /*10b40*/  PRMT R34, R34, 0x5410, R4 ;  /* 0x0000541022227816 */ /* 0x000fe40000000004 */
[----:B01---5:R-:W-:-:S07]  /*10b50*/  PRMT R69, R5, 0x7610, R69 ;  /* 0x0000761005457816 */ /* 0x023fce0000000045 */
.L_x_7097:
        /* <DEDUP_REMOVED lines=20> */
[--C-:B------:R-:W-:Y:S02]  /*10ca0*/  IMAD.X R5, R24, 0x1, R0.reuse, P1 ;  /* 0x0000000118057824 */ /* 0x100fe400008e0600 */
[----:B------:R-:W-:-:S04]  /*10cb0*/  IMAD.X R9, R25, 0x1, R0, P2 ;  /* 0x0000000119097824 */ /* 0x000fc800010e0600 */
[----:B------:R-:W5:Y:S04]  /*10cc0*/  LD.E.128 R4, desc[UR36][R4.64] ;  /* 0x0000002404047980 */ /* 0x000f68000c101d00 */
[----:B------:R-:W5:Y:S02]  /*10cd0*/  LD.E.128 R8, desc[UR36][R8.64] ;  /* 0x0000002408087980 */ /* 0x000f64000c101d00 */
.L_x_6781:
[----:B------:R-:W-:Y:S05]  /*10ce0*/  BSYNC B1 ;  /* 0x0000000000017941 */ /* 0x000fea0003800000 */
.L_x_6780:
[----:B------:R-:W0:Y:S01]  /*10cf0*/  SYNCS.PHASECHK.TRANS64.TRYWAIT P1, [R2+URZ+0x38800], R13 ;  /* 0x0388000d020075a7 */ /* 0x000e22000802017f */
[----:B------:R-:W-:Y:S04]  /*10d00*/  BSSY B1, `(.L_x_6782) ;  /* 0x0000002000017945 */ /* 0x000fe80003800000 */
[----:B0-----:R-:W-:Y:S05]  /*10d10*/  @!P1 BRA `(.L_x_6783) ;  /* 0x0000029000d49947 */ /* 0x001fea0003800000 */
.L_x_7098:
[----:B------:R-:W-:Y:S05]  /*10d20*/  BSYNC B1 ;  /* 0x0000000000017941 */ /* 0x000fea0003800000 */
.L_x_6782:
[----:B------:R-:W2:Y:S01]  /*10d30*/  LDL R14, [R1+0x50] ;  /* 0x00005000010e7983 */ /* 0x000ea20000100800 */
[----:B0----5:R-:W-:Y:S01]  /*10d40*/  IMAD.MOV.U32 R13, RZ, RZ, R4 ;  /* 0x000000ffff0d7224 */ /* 0x021fe200078e0004 */
[----:B------:R-:W-:Y:S01]  /*10d50*/  BSSY B1, `(.L_x_6784) ;  /* 0x0000072000017945 */ /* 0x000fe20003800000 */
[----:B------:R-:W-:Y:S02]  /*10d60*/  VIADD R15, R18, 0x20 ;  /* 0x00000020120f7836 */ /* 0x000fe40000000000 */
[----:B------:R-:W-:Y:S01]  /*10d70*/  IMAD.MOV.U32 R0, RZ, RZ, R6 ;  /* 0x000000ffff007224 */ /* 0x000fe200078e0006 */
[----:B------:R-:W-:Y:S01]  /*10d80*/  PRMT R69, R69, 0x5410, R13 ;  /* 0x0000541045457816 */ /* 0x000fe2000000000d */
[----:B------:R-:W-:Y:S02]  /*10d90*/  IMAD.MOV.U32 R12, RZ, RZ, R7 ;  /* 0x000000ffff0c7224 */ /* 0x000fe400078e0007 */
[----:B------:R-:W-:Y:S02]  /*10da0*/  IMAD.MOV.U32 R13, RZ, RZ, R10 ;  /* 0x000000ffff0d7224 */ /* 0x000fe400078e000a */
[----:B------:R-:W-:Y:S01]  /*10db0*/  IMAD.IADD R72, R16, 0x1, R71 ;  /* 0x0000000110487824 */ /* 0x000fe200078e0247 */
[----:B------:R-:W-:Y:S01]  /*10dc0*/  PRMT R0, R0, 0x5410, R12 ;  /* 0x0000541000007816 */ /* 0x000fe2000000000c */
[----:B------:R-:W-:-:S02]  /*10dd0*/  IMAD.MOV.U32 R12, RZ, RZ, R5 ;  /* 0x000000ffff0c7224 */ /* 0x000fc400078e0005 */
[----:B------:R-:W-:Y:S01]  /*10de0*/  IMAD.MOV.U32 R71, RZ, RZ, R9 ;  /* 0x000000ffff477224 */ /* 0x000fe200078e0009 */
[----:B------:R-:W-:Y:S02]  /*10df0*/  LOP3.LUT R72, R72, 0x38, RZ, 0xc0, !PT ;  /* 0x0000003848487812 */ /* 0x000fe400078ec0ff */
[----:B------:R-:W-:Y:S01]  /*10e00*/  PRMT R79, R12, 0x7610, R79 ;  /* 0x000076100c4f7816 */ /* 0x000fe2000000004f */
[----:B--2---:R-:W-:-:S05]  /*10e10*/  IMAD R3, R14, -0x40, R3 ;  /* 0xffffffc00e037824 */ /* 0x004fca00078e0203 */
[----:B------:R-:W-:-:S04]  /*10e20*/  VIMNMX R3, R3, 0x40, PT ;  /* 0x0000004003037848 */ /* 0x000fc80003fe0100 */
[-C--:B------:R-:W-:Y:S02]  /*10e30*/  ISETP.GE.OR P1, PT, R18, R3.reuse, P0 ;  /* 0x000000031200720c */ /* 0x080fe40000726670 */
[----:B------:R-:W-:Y:S01]  /*10e40*/  ISETP.GE.OR P0, PT, R15, R3, P0 ;  /* 0x000000030f00720c */ /* 0x000fe20000706670 */
[----:B------:R-:W-:-:S05]  /*10e50*/  IMAD.MOV.U32 R3, RZ, RZ, R11 ;  /* 0x000000ffff037224 */ /* 0x000fca00078e000b */
[----:B------:R-:W-:Y:S01]  /*10e60*/  PRMT R76, R13, 0x5410, R3 ;  /* 0x000054100d4c7816 */ /* 0x000fe20000000003 */
[----:B------:R-:W-:-:S04]  /*10e70*/  IMAD.MOV.U32 R3, RZ, RZ, R8 ;  /* 0x000000ffff037224 */ /* 0x000fc800078e0008 */
[----:B------:R-:W-:Y:S05]  /*10e80*/  @P1 BRA `(.L_x_6785) ;  /* 0x0000000400781947 */ /* 0x000fea0003800000 */
[----:B------:R-:W-:Y:S01]  /*10e90*/  IMAD.SHL.U32 R12, R159, 0x40, RZ ;  /* 0x000000409f0c7824 */ /* 0x000fe200078e00ff */
[--C-:B------:R-:W-:Y:S01]  /*10ea0*/  SHF.R.U64 R60, R60, 0x10, R61.reuse ;  /* 0x000000103c3c7819 */ /* 0x100fe2000000123d */
[----:B------:R-:W-:Y:S01]  /*10eb0*/  IMAD.SHL.U32 R14, R167, 0x200, RZ ;  /* 0x00000200a70e7824 */ /* 0x000fe200078e00ff */
[----:B------:R-:W-:Y:S01]  /*10ec0*/  SHF.R.U32.HI R80, RZ, 0x10, R61 ;  /* 0x00000010ff507819 */ /* 0x000fe2000001163d */
[----:B------:R-:W-:Y:S01]  /*10ed0*/  HADD2.F32 R85, -RZ, R34.H0_H0 ;  /* 0x20000022ff557230 */ /* 0x000fe20000004100 */
[----:B------:R-:W-:Y:S01]  /*10ee0*/  LOP3.LUT R13, R12, 0x1c0, RZ, 0xc0, !PT ;  /* 0x000001c00c0d7812 */ /* 0x000fe200078ec0ff */
[----:B------:R-:W-:Y:S01]  /*10ef0*/  HADD2.F32 R87, -RZ, R87.H0_H0 ;  /* 0x20000057ff577230 */ /* 0x000fe20000004100 */
[----:B------:R-:W-:Y:S01]  /*10f00*/  SHF.R.U64 R61, R62, 0x10, R63 ;  /* 0x000000103e3d7819 */ /* 0x000fe2000000123f */
[----:B------:R-:W-:Y:S01]  /*10f10*/  HADD2.F32 R86, -RZ, R79.H1_H1 ;  /* 0x3000004fff567230 */ /* 0x000fe20000004100 */
[--C-:B------:R-:W-:Y:S01]  /*10f20*/  SHF.R.U32.HI R73, RZ, 0x3, R13.reuse ;  /* 0x00000003ff497819 */ /* 0x100fe2000001160d */
[----:B------:R-:W-:Y:S01]  /*10f30*/  HADD2.F32 R83, -RZ, R83.H0_H0 ;  /* 0x20000053ff537230 */ /* 0x000fe20000004100 */
[----:B------:R-:W-:Y:S01]  /*10f40*/  LOP3.LUT R12, R13, 0x38, R16, 0xf8, !PT ;  /* 0x000000380d0c7812 */ /* 0x000fe200078ef810 */
[----:B------:R-:W-:Y:S01]  /*10f50*/  HADD2.F32 R61, -RZ, R61.H0_H0 ;  /* 0x2000003dff3d7230 */ /* 0x000fe20000004100 */
[----:B------:R-:W-:-:S02]  /*10f60*/  LOP3.LUT R13, R73, R72, R13, 0x1e, !PT ;  /* 0x00000048490d7212 */ /* 0x000fc400078e1e0d */
[----:B------:R-:W-:Y:S02]  /*10f70*/  LOP3.LUT R73, R14, R12, R73, 0xf6, !PT ;  /* 0x0000000c0e497212 */ /* 0x000fe400078ef649 */
[----:B------:R-:W-:Y:S02]  /*10f80*/  LOP3.LUT R13, R13, R14, RZ, 0xfc, !PT ;  /* 0x0000000e0d0d7212 */ /* 0x000fe400078efcff */
[--C-:B------:R-:W-:Y:S01]  /*10f90*/  SHF.R.U64 R20, R20, 0x10, R21.reuse ;  /* 0x0000001014147819 */ /* 0x100fe20000001215 */
[--C-:B------:R-:W-:Y:S01]  /*10fa0*/  IMAD R73, R73, 0x2, R2.reuse ;  /* 0x0000000249497824 */ /* 0x100fe200078e0202 */
[----:B------:R-:W-:Y:S01]  /*10fb0*/  SHF.R.U32.HI R62, RZ, 0x10, R21 ;  /* 0x00000010ff3e7819 */ /* 0x000fe20000011615 */
[----:B------:R-:W-:Y:S01]  /*10fc0*/  IMAD R74, R13, 0x2, R2 ;  /* 0x000000020d4a7824 */ /* 0x000fe200078e0202 */
[----:B------:R-:W-:Y:S01]  /*10fd0*/  SHF.R.U64 R21, R64, 0x10, R65 ;  /* 0x0000001040157819 */ /* 0x000fe20000001241 */
[----:B------:R-:W-:Y:S01]  /*10fe0*/  HADD2.F32 R20, -RZ, R20.H0_H0 ;  /* 0x20000014ff147230 */ /* 0x000fe20000004100 */
[----:B------:R-:W0:Y:S01]  /*10ff0*/  LDS.128 R12, [R73+0x20400] ;  /* 0x02040000490c7984 */ /* 0x000e220000000c00 */
[----:B------:R-:W-:-:S02]  /*11000*/  SHF.R.U32.HI R81, RZ, 0x10, R63 ;  /* 0x00000010ff517819 */ /* 0x000fc4000001163f */
[----:B------:R-:W-:Y:S01]  /*11010*/  SHF.R.U32.HI R77, RZ, 0x10, R65 ;  /* 0x00000010ff4d7819 */ /* 0x000fe20000011641 */
[----:B------:R-:W1:Y:S01]  /*11020*/  LDS.128 R24, [R74+0x20400] ;  /* 0x020400004a187984 */ /* 0x000e620000000c00 */
[----:B------:R-:W-:Y:S02]  /*11030*/  HADD2.F32 R21, -RZ, R21.H0_H0 ;  /* 0x20000015ff157230 */ /* 0x000fe40000004100 */
[----:B0-----:R-:W-:Y:S02]  /*11040*/  HADD2.F32 R82, -RZ, R13.H0_H0 ;  /* 0x2000000dff527230 */ /* 0x001fe40000004100 */
[----:B------:R-:W-:Y:S02]  /*11050*/  HADD2.F32 R75, -RZ, R15.H0_H0 ;  /* 0x2000000fff4b7230 */ /* 0x000fe40000004100 */
[----:B-1----:R-:W-:Y:S02]  /*11060*/  HADD2.F32 R64, -RZ, R25.H0_H0 ;  /* 0x20000019ff407230 */ /* 0x002fe40000004100 */
[----:B------:R-:W-:-:S02]  /*11070*/  HADD2.F32 R63, -RZ, R15.H1_H1 ;  /* 0x3000000fff3f7230 */ /* 0x000fc40000004100 */
[--C-:B------:R-:W-:Y:S02]  /*11080*/  HADD2.F32 R15, -RZ, R14.reuse.H0_H0 ;  /* 0x2000000eff0f7230 */ /* 0x100fe40000004100 */
[C---:B------:R-:W-:Y:S01]  /*11090*/  FMUL.FTZ R89, R64.reuse, R87 ;  /* 0x0000005740597220 */ /* 0x040fe20000410000 */
[-C--:B------:R-:W-:Y:S01]  /*110a0*/  FMUL.FTZ R84, R64, R85.reuse ;  /* 0x0000005540547220 */ /* 0x080fe20000410000 */
[----:B------:R-:W-:Y:S02]  /*110b0*/  HADD2.F32 R65, -RZ, R14.H1_H1 ;  /* 0x3000000eff417230 */ /* 0x000fe40000004100 */
[C---:B------:R-:W-:Y:S01]  /*110c0*/  FFMA.FTZ R64, R82.reuse, R85, -R89 ;  /* 0x0000005552407223 */ /* 0x040fe20000010859 */
[----:B------:R-:W-:Y:S01]  /*110d0*/  FFMA.FTZ R14, R82, R87, R84 ;  /* 0x00000057520e7223 */ /* 0x000fe20000010054 */
[----:B------:R-:W-:Y:S02]  /*110e0*/  HADD2.F32 R87, -RZ, R80.H0_H0 ;  /* 0x20000050ff577230 */ /* 0x000fe40000004100 */
[----:B------:R-:W-:-:S02]  /*110f0*/  HADD2.F32 R89, -RZ, R81.H0_H0 ;  /* 0x20000051ff597230 */ /* 0x000fc40000004100 */
[----:B------:R-:W-:Y:S02]  /*11100*/  HADD2.F32 R84, -RZ, R25.H1_H1 ;  /* 0x30000019ff547230 */ /* 0x000fe40000004100 */
[----:B------:R-:W-:Y:S02]  /*11110*/  HADD2.F32 R82, -RZ, R69.H0_H0 ;  /* 0x20000045ff527230 */ /* 0x000fe40000004100 */
[----:B------:R-:W-:Y:S02]  /*11120*/  HADD2.F32 R85, -RZ, R27.H0_H0 ;  /* 0x2000001bff557230 */ /* 0x000fe40000004100 */
[C---:B------:R-:W-:Y:S01]  /*11130*/  FMUL.FTZ R91, R84.reuse, R87 ;  /* 0x00000057545b7220 */ /* 0x040fe20000410000 */
[----:B------:R-:W-:Y:S02]  /*11140*/  HADD2.F32 R78, -RZ, R13.H1_H1 ;  /* 0x3000000dff4e7230 */ /* 0x000fe40000004100 */
[----:B------:R-:W-:Y:S02]  /*11150*/  HADD2.F32 R81, -RZ, R27.H1_H1 ;  /* 0x3000001bff517230 */ /* 0x000fe40000004100 */
[----:B------:R-:W-:Y:S01]  /*11160*/  FMUL.FTZ R27, R84, R89 ;  /* 0x00000059541b7220 */ /* 0x000fe20000410000 */
[----:B------:R-:W-:Y:S01]  /*11170*/  FMUL.FTZ R88, R85, R82 ;  /* 0x0000005255587220 */ /* 0x000fe20000410000 */
[----:B------:R-:W-:-:S02]  /*11180*/  HADD2.F32 R84, -RZ, R77.H0_H0 ;  /* 0x2000004dff547230 */ /* 0x000fc40000004100 */
[-C--:B------:R-:W-:Y:S01]  /*11190*/  FMUL.FTZ R85, R85, R86.reuse ;  /* 0x0000005655557220 */ /* 0x080fe20000410000 */
[C---:B------:R-:W-:Y:S01]  /*111a0*/  FFMA.FTZ R27, R78.reuse, R87, -R27 ;  /* 0x000000574e1b7223 */ /* 0x040fe2000001081b */
[----:B------:R-:W-:Y:S01]  /*111b0*/  FFMA.FTZ R77, R78, R89, R91 ;  /* 0x000000594e4d7223 */ /* 0x000fe2000001005b */
[C---:B------:R-:W-:Y:S01]  /*111c0*/  FFMA.FTZ R78, R75.reuse, R86, -R88 ;  /* 0x000000564b4e7223 */ /* 0x040fe20000010858 */
[----:B------:R-:W-:Y:S02]  /*111d0*/  HADD2.F32 R86, -RZ, R62.H0_H0 ;  /* 0x2000003eff567230 */ /* 0x000fe40000004100 */
[----:B------:R-:W-:Y:S01]  /*111e0*/  FFMA.FTZ R75, R75, R82, R85 ;  /* 0x000000524b4b7223 */ /* 0x000fe20000010055 */
[----:B------:R-:W-:Y:S02]  /*111f0*/  HADD2.F32 R80, -RZ, R24.H0_H0 ;  /* 0x20000018ff507230 */ /* 0x000fe40000004100 */
[----:B------:R-:W-:Y:S01]  /*11200*/  FMUL.FTZ R82, R81, R84 ;  /* 0x0000005451527220 */ /* 0x000fe20000410000 */
[----:B------:R-:W-:-:S02]  /*11210*/  HADD2.F32 R62, -RZ, R70.H0_H0 ;  /* 0x20000046ff3e7230 */ /* 0x000fc40000004100 */
[-C--:B------:R-:W-:Y:S01]  /*11220*/  FMUL.FTZ R88, R81, R86.reuse ;  /* 0x0000005651587220 */ /* 0x080fe20000410000 */
[----:B------:R-:W-:Y:S02]  /*11230*/  HADD2.F32 R13, -RZ, R12.H0_H0 ;  /* 0x2000000cff0d7230 */ /* 0x000fe40000004100 */
[----:B------:R-:W-:Y:S01]  /*11240*/  FFMA.FTZ R81, R63, R86, -R82 ;  /* 0x000000563f517223 */ /* 0x000fe20000010852 */
[----:B------:R-:W-:Y:S02]  /*11250*/  HADD2.F32 R25, -RZ, R26.H0_H0 ;  /* 0x2000001aff197230 */ /* 0x000fe40000004100 */
[C---:B------:R-:W-:Y:S01]  /*11260*/  FMUL.FTZ R86, R80.reuse, R83 ;  /* 0x0000005350567220 */ /* 0x040fe20000410000 */
[----:B------:R-:W-:Y:S02]  /*11270*/  HADD2.F32 R82, -RZ, R34.H1_H1 ;  /* 0x30000022ff527230 */ /* 0x000fe40000004100 */
[----:B------:R-:W-:Y:S01]  /*11280*/  FMUL.FTZ R80, R80, R62 ;  /* 0x0000003e50507220 */ /* 0x000fe20000410000 */
[----:B------:R-:W-:-:S02]  /*11290*/  HADD2.F32 R70, -RZ, R70.H1_H1 ;  /* 0x30000046ff467230 */ /* 0x000fc40000004100 */
[----:B------:R-:W-:Y:S01]  /*112a0*/  FFMA.FTZ R34, R63, R84, R88 ;  /* 0x000000543f227223 */ /* 0x000fe20000010058 */
[----:B------:R-:W-:Y:S01]  /*112b0*/  FFMA.FTZ R62, R13, R62, -R86 ;  /* 0x0000003e0d3e7223 */ /* 0x000fe20000010856 */
[----:B------:R-:W-:Y:S02]  /*112c0*/  HADD2.F32 R24, -RZ, R24.H1_H1 ;  /* 0x30000018ff187230 */ /* 0x000fe40000004100 */
[----:B------:R-:W-:Y:S01]  /*112d0*/  FMUL.FTZ R84, R25, R82 ;  /* 0x0000005219547220 */ /* 0x000fe20000410000 */
[----:B------:R-:W-:Y:S02]  /*112e0*/  HADD2.F32 R26, -RZ, R26.H1_H1 ;  /* 0x3000001aff1a7230 */ /* 0x000fe40000004100 */
[----:B------:R-:W-:Y:S01]  /*112f0*/  FFMA.FTZ R80, R13, R83, R80 ;  /* 0x000000530d507223 */ /* 0x000fe20000010050 */
[-C--:B------:R-:W-:Y:S01]  /*11300*/  FMUL.FTZ R86, R25, R70.reuse ;  /* 0x0000004619567220 */ /* 0x080fe20000410000 */
[----:B------:R-:W-:Y:S02]  /*11310*/  HADD2.F32 R13, -RZ, R60.H0_H0 ;  /* 0x2000003cff0d7230 */ /* 0x000fe40000004100 */
[----:B------:R-:W-:Y:S01]  /*11320*/  FFMA.FTZ R84, R15, R70, -R84 ;  /* 0x000000460f547223 */ /* 0x000fe20000010854 */
[----:B------:R-:W-:-:S02]  /*11330*/  HADD2.F32 R12, -RZ, R12.H1_H1 ;  /* 0x3000000cff0c7230 */ /* 0x000fc40000004100 */
[----:B------:R-:W-:Y:S01]  /*11340*/  FFMA.FTZ R86, R15, R82, R86 ;  /* 0x000000520f567223 */ /* 0x000fe20000010056 */
[----:B------:R-:W-:Y:S01]  /*11350*/  FMUL.FTZ R15, R24, R61 ;  /* 0x0000003d180f7220 */ /* 0x000fe20000410000 */
[----:B------:R-:W-:Y:S01]  /*11360*/  FMUL.FTZ R60, R26, R21 ;  /* 0x000000151a3c7220 */ /* 0x000fe20000410000 */
[-C--:B------:R-:W-:Y:S01]  /*11370*/  FMUL.FTZ R24, R24, R13.reuse ;  /* 0x0000000d18187220 */ /* 0x080fe20000410000 */
[-C--:B------:R-:W-:Y:S01]  /*11380*/  FMUL.FTZ R26, R26, R20.reuse ;  /* 0x000000141a1a7220 */ /* 0x080fe20000410000 */
[C---:B------:R-:W-:Y:S01]  /*11390*/  FFMA.FTZ R63, R12.reuse, R13, -R15 ;  /* 0x0000000d0c3f7223 */ /* 0x040fe2000001080f */
[C---:B------:R-:W-:Y:S01]  /*113a0*/  FFMA.FTZ R83, R65.reuse, R20, -R60 ;  /* 0x0000001441537223 */ /* 0x040fe2000001083c */
[----:B------:R-:W-:Y:S01]  /*113b0*/  FFMA.FTZ R61, R12, R61, R24 ;  /* 0x0000003d0c3d7223 */ /* 0x000fe20000010018 */
        /* <DEDUP_REMOVED lines=11> */
.L_x_6785:
[----:B------:R-:W-:Y:S05]  /*11470*/  BSYNC B1 ;  /* 0x0000000000017941 */ /* 0x000fea0003800000 */
.L_x_6784:
[----:B------:R-:W-:Y:S02]  /*11480*/  PRMT R69, R3, 0x7610, R69 ;  /* 0x0000761003457816 */ /* 0x000fe40000000045 */
[----:B------:R-:W-:Y:S01]  /*11490*/  PRMT R62, R71, 0x7610, R62 ;  /* 0x00007610473e7816 */ /* 0x000fe2000000003e */
[----:B------:R-:W-:Y:S06]  /*114a0*/  @P0 BRA `(.L_x_6776) ;  /* 0x0000000400800947 */ /* 0x000fec0003800000 */
[----:B------:R-:W2:Y:S01]  /*114b0*/  LDL R20, [R1+0x458] ;  /* 0x0004580001147983 */ /* 0x000ea20000100800 */
[C---:B0-----:R-:W-:Y:S02]  /*114c0*/  VIADD R12, R18.reuse, 0x20 ;  /* 0x00000020120c7836 */ /* 0x041fe40000000000 */
[----:B------:R-:W-:Y:S01]  /*114d0*/  VIADD R13, R18, 0x20 ;  /* 0x00000020120d7836 */ /* 0x000fe20000000000 */
[----:B------:R-:W3:Y:S01]  /*114e0*/  LDL R74, [R1+0x450] ;  /* 0x00045000014a7983 */ /* 0x000ee20000100800 */
[----:B------:R-:W-:Y:S02]  /*114f0*/  IMAD.SHL.U32 R12, R12, 0x40, RZ ;  /* 0x000000400c0c7824 */ /* 0x000fe400078e00ff */
[----:B------:R-:W-:-:S03]  /*11500*/  IMAD.SHL.U32 R13, R13, 0x40, RZ ;  /* 0x000000400d0d7824 */ /* 0x000fc600078e00ff */
[----:B------:R-:W-:Y:S02]  /*11510*/  LOP3.LUT R12, R12, 0x1c0, RZ, 0xc0, !PT ;  /* 0x000001c00c0c7812 */ /* 0x000fe400078ec0ff */
[----:B------:R-:W-:Y:S02]  /*11520*/  LOP3.LUT R13, R13, 0x1c0, RZ, 0xc0, !PT ;  /* 0x000001c00d0d7812 */ /* 0x000fe400078ec0ff */
[----:B------:R-:W-:-:S04]  /*11530*/  SHF.R.U32.HI R12, RZ, 0x3, R12 ;  /* 0x00000003ff0c7819 */ /* 0x000fc8000001160c */
[----:B------:R-:W-:Y:S02]  /*11540*/  LOP3.LUT R72, R12, R72, R13, 0x1e, !PT ;  /* 0x000000480c487212 */ /* 0x000fe400078e1e0d */
[----:B------:R-:W-:Y:S01]  /*11550*/  SHF.R.U32.HI R63, RZ, 0x10, R5 ;  /* 0x00000010ff3f7819 */ /* 0x000fe20000011605 */
[----:B------:R-:W-:Y:S01]  /*11560*/  HADD2.F32 R62, -RZ, R62.H0_H0 ;  /* 0x2000003eff3e7230 */ /* 0x000fe20000004100 */
[----:B------:R-:W-:Y:S01]  /*11570*/  SHF.R.U32.HI R65, RZ, 0x10, R9 ;  /* 0x00000010ff417819 */ /* 0x000fe20000011609 */
[----:B------:R-:W-:-:S04]  /*11580*/  HADD2.F32 R79, -RZ, R79.H0_H0 ;  /* 0x2000004fff4f7230 */ /* 0x000fc80000004100 */
[----:B------:R-:W-:Y:S02]  /*11590*/  HADD2.F32 R65, -RZ, R65.H0_H0 ;  /* 0x20000041ff417230 */ /* 0x000fe40000004100 */
[----:B------:R-:W-:Y:S02]  /*115a0*/  HADD2.F32 R63, -RZ, R63.H0_H0 ;  /* 0x2000003fff3f7230 */ /* 0x000fe40000004100 */
[----:B--2---:R-:W-:-:S04]  /*115b0*/  IMAD.IADD R3, R20, 0x1, R72 ;  /* 0x0000000114037824 */ /* 0x004fc800078e0248 */
[----:B------:R-:W-:Y:S01]  /*115c0*/  IMAD R2, R3, 0x2, R2 ;  /* 0x0000000203027824 */ /* 0x000fe200078e0202 */
[----:B---3--:R-:W0:Y:S04]  /*115d0*/  LDS.128 R12, [R74+0x20400] ;  /* 0x020400004a0c7984 */ /* 0x008e280000000c00 */
[----:B------:R-:W1:Y:S01]  /*115e0*/  LDS.128 R24, [R2+0x20400] ;  /* 0x0204000002187984 */ /* 0x000e620000000c00 */
[----:B------:R-:W-:Y:S02]  /*115f0*/  SHF.R.U64 R3, R4, 0x10, R5 ;  /* 0x0000001004037819 */ /* 0x000fe40000001205 */
[----:B------:R-:W-:Y:S02]  /*11600*/  SHF.R.U64 R5, R8, 0x10, R9 ;  /* 0x0000001008057819 */ /* 0x000fe40000001209 */
[----:B------:R-:W-:-:S02]  /*11610*/  SHF.R.U64 R4, R6, 0x10, R7 ;  /* 0x0000001006047819 */ /* 0x000fc40000001207 */
[--C-:B------:R-:W-:Y:S02]  /*11620*/  SHF.R.U64 R6, R10, 0x10, R11.reuse ;  /* 0x000000100a067819 */ /* 0x100fe4000000120b */
[----:B------:R-:W-:Y:S02]  /*11630*/  SHF.R.U32.HI R20, RZ, 0x10, R11 ;  /* 0x00000010ff147819 */ /* 0x000fe4000001160b */
[----:B------:R-:W-:Y:S01]  /*11640*/  SHF.R.U32.HI R7, RZ, 0x10, R7 ;  /* 0x00000010ff077819 */ /* 0x000fe20000011607 */
[----:B0-----:R-:W-:Y:S02]  /*11650*/  HADD2.F32 R9, -RZ, R13.H0_H0 ;  /* 0x2000000dff097230 */ /* 0x001fe40000004100 */
[--C-:B-1----:R-:W-:Y:S02]  /*11660*/  HADD2.F32 R8, -RZ, R25.reuse.H0_H0 ;  /* 0x20000019ff087230 */ /* 0x102fe40000004100 */
[----:B------:R-:W-:-:S03]  /*11670*/  HADD2.F32 R11, -RZ, R25.H1_H1 ;  /* 0x30000019ff0b7230 */ /* 0x000fc60000004100 */
[CC--:B------:R-:W-:Y:S01]  /*11680*/  FMUL.FTZ R64, R8.reuse, R62.reuse ;  /* 0x0000003e08407220 */ /* 0x0c0fe20000410000 */
[----:B------:R-:W-:Y:S01]  /*11690*/  FMUL.FTZ R70, R8, R79 ;  /* 0x0000004f08467220 */ /* 0x000fe20000410000 */
[----:B------:R-:W-:Y:S02]  /*116a0*/  HADD2.F32 R34, -RZ, R13.H1_H1 ;  /* 0x3000000dff227230 */ /* 0x000fe40000004100 */
[----:B------:R-:W-:Y:S01]  /*116b0*/  FMUL.FTZ R71, R11, R65 ;  /* 0x000000410b477220 */ /* 0x000fe20000410000 */
[C---:B------:R-:W-:Y:S01]  /*116c0*/  FFMA.FTZ R8, R9.reuse, R79, -R64 ;  /* 0x0000004f09087223 */ /* 0x040fe20000010840 */
[----:B------:R-:W-:Y:S01]  /*116d0*/  FFMA.FTZ R9, R9, R62, R70 ;  /* 0x0000003e09097223 */ /* 0x000fe20000010046 */
[----:B------:R-:W-:Y:S02]  /*116e0*/  HADD2.F32 R25, -RZ, R24.H0_H0 ;  /* 0x20000018ff197230 */ /* 0x000fe40000004100 */
[----:B------:R-:W-:Y:S01]  /*116f0*/  FMUL.FTZ R73, R11, R63 ;  /* 0x0000003f0b497220 */ /* 0x000fe20000410000 */
[----:B------:R-:W-:-:S02]  /*11700*/  HADD2.F32 R64, -RZ, R69.H0_H0 ;  /* 0x20000045ff407230 */ /* 0x000fc40000004100 */
[----:B------:R-:W-:Y:S02]  /*11710*/  HADD2.F32 R62, -RZ, R69.H1_H1 ;  /* 0x30000045ff3e7230 */ /* 0x000fe40000004100 */
[C---:B------:R-:W-:Y:S01]  /*11720*/  FFMA.FTZ R11, R34.reuse, R63, -R71 ;  /* 0x0000003f220b7223 */ /* 0x040fe20000010847 */
[----:B------:R-:W-:Y:S02]  /*11730*/  HADD2.F32 R60, -RZ, R26.H0_H0 ;  /* 0x2000001aff3c7230 */ /* 0x000fe40000004100 */
[----:B------:R-:W-:Y:S02]  /*11740*/  HADD2.F32 R63, -RZ, R76.H0_H0 ;  /* 0x2000004cff3f7230 */ /* 0x000fe40000004100 */
[C---:B------:R-:W-:Y:S01]  /*11750*/  FMUL.FTZ R70, R25.reuse, R64 ;  /* 0x0000004019467220 */ /* 0x040fe20000410000 */
[----:B------:R-:W-:Y:S01]  /*11760*/  FMUL.FTZ R69, R25, R62 ;  /* 0x0000003e19457220 */ /* 0x000fe20000410000 */
[----:B------:R-:W-:Y:S02]  /*11770*/  HADD2.F32 R25, -RZ, R0.H0_H0 ;  /* 0x20000000ff197230 */ /* 0x000fe40000004100 */
[----:B------:R-:W-:Y:S01]  /*11780*/  FFMA.FTZ R72, R34, R65, R73 ;  /* 0x0000004122487223 */ /* 0x000fe20000010049 */
[----:B------:R-:W-:-:S02]  /*11790*/  HADD2.F32 R13, -RZ, R14.H0_H0 ;  /* 0x2000000eff0d7230 */ /* 0x000fc40000004100 */
[C---:B------:R-:W-:Y:S01]  /*117a0*/  FMUL.FTZ R34, R60.reuse, R63 ;  /* 0x0000003f3c227220 */ /* 0x040fe20000410000 */
[----:B------:R-:W-:Y:S02]  /*117b0*/  HADD2.F32 R61, -RZ, R27.H0_H0 ;  /* 0x2000001bff3d7230 */ /* 0x000fe40000004100 */
[-C--:B------:R-:W-:Y:S01]  /*117c0*/  FMUL.FTZ R60, R60, R25.reuse ;  /* 0x000000193c3c7220 */ /* 0x080fe20000410000 */
[----:B------:R-:W-:Y:S02]  /*117d0*/  HADD2.F32 R76, -RZ, R76.H1_H1 ;  /* 0x3000004cff4c7230 */ /* 0x000fe40000004100 */
[----:B------:R-:W-:Y:S01]  /*117e0*/  FFMA.FTZ R25, R13, R25, -R34 ;  /* 0x000000190d197223 */ /* 0x000fe20000010822 */
[----:B------:R-:W-:Y:S02]  /*117f0*/  HADD2.F32 R0, -RZ, R0.H1_H1 ;  /* 0x30000000ff007230 */ /* 0x000fe40000004100 */
[----:B------:R-:W-:Y:S02]  /*11800*/  HADD2.F32 R34, -RZ, R20.H0_H0 ;  /* 0x20000014ff227230 */ /* 0x000fe40000004100 */
[----:B------:R-:W-:-:S02]  /*11810*/  HADD2.F32 R20, -RZ, R7.H0_H0 ;  /* 0x20000007ff147230 */ /* 0x000fc40000004100 */
[C---:B------:R-:W-:Y:S01]  /*11820*/  FMUL.FTZ R7, R61.reuse, R76 ;  /* 0x0000004c3d077220 */ /* 0x040fe20000410000 */
[----:B------:R-:W-:Y:S02]  /*11830*/  HADD2.F32 R21, -RZ, R12.H0_H0 ;  /* 0x2000000cff157230 */ /* 0x000fe40000004100 */
[----:B------:R-:W-:Y:S01]  /*11840*/  FMUL.FTZ R61, R61, R0 ;  /* 0x000000003d3d7220 */ /* 0x000fe20000410000 */
[----:B------:R-:W-:Y:S02]  /*11850*/  HADD2.F32 R10, -RZ, R15.H0_H0 ;  /* 0x2000000fff0a7230 */ /* 0x000fe40000004100 */
[----:B------:R-:W-:Y:S02]  /*11860*/  HADD2.F32 R27, -RZ, R27.H1_H1 ;  /* 0x3000001bff1b7230 */ /* 0x000fe40000004100 */
[----:B------:R-:W-:Y:S01]  /*11870*/  FFMA.FTZ R70, R21, R62, -R70 ;  /* 0x0000003e15467223 */ /* 0x000fe20000010846 */
[----:B------:R-:W-:Y:S02]  /*11880*/  HADD2.F32 R15, -RZ, R15.H1_H1 ;  /* 0x3000000fff0f7230 */ /* 0x000fe40000004100 */
[----:B------:R-:W-:Y:S01]  /*11890*/  FFMA.FTZ R60, R13, R63, R60 ;  /* 0x0000003f0d3c7223 */ /* 0x000fe2000001003c */
[C---:B------:R-:W-:Y:S01]  /*118a0*/  FFMA.FTZ R0, R10.reuse, R0, -R7 ;  /* 0x000000000a007223 */ /* 0x040fe20000010807 */
[----:B------:R-:W-:Y:S01]  /*118b0*/  FFMA.FTZ R61, R10, R76, R61 ;  /* 0x0000004c0a3d7223 */ /* 0x000fe2000001003d */
[----:B------:R-:W-:-:S02]  /*118c0*/  HADD2.F32 R24, -RZ, R24.H1_H1 ;  /* 0x30000018ff187230 */ /* 0x000fc40000004100 */
[C---:B------:R-:W-:Y:S01]  /*118d0*/  FMUL.FTZ R62, R27.reuse, R34 ;  /* 0x000000221b3e7220 */ /* 0x040fe20000410000 */
[----:B------:R-:W-:Y:S02]  /*118e0*/  HADD2.F32 R26, -RZ, R26.H1_H1 ;  /* 0x3000001aff1a7230 */ /* 0x000fe40000004100 */
[----:B------:R-:W-:Y:S01]  /*118f0*/  FMUL.FTZ R10, R27, R20 ;  /* 0x000000141b0a7220 */ /* 0x000fe20000410000 */
[----:B------:R-:W-:Y:S02]  /*11900*/  HADD2.F32 R7, -RZ, R5.H0_H0 ;  /* 0x20000005ff077230 */ /* 0x000fe40000004100 */
[----:B------:R-:W-:Y:S02]  /*11910*/  HADD2.F32 R13, -RZ, R6.H0_H0 ;  /* 0x20000006ff0d7230 */ /* 0x000fe40000004100 */
[----:B------:R-:W-:Y:S02]  /*11920*/  HADD2.F32 R3, -RZ, R3.H0_H0 ;  /* 0x20000003ff037230 */ /* 0x000fe40000004100 */
[----:B------:R-:W-:-:S02]  /*11930*/  HADD2.F32 R5, -RZ, R4.H0_H0 ;  /* 0x20000004ff057230 */ /* 0x000fc40000004100 */
[----:B------:R-:W-:Y:S01]  /*11940*/  FFMA.FTZ R69, R21, R64, R69 ;  /* 0x0000004015457223 */ /* 0x000fe20000010045 */
[----:B------:R-:W-:Y:S02]  /*11950*/  HADD2.F32 R12, -RZ, R12.H1_H1 ;  /* 0x3000000cff0c7230 */ /* 0x000fe40000004100 */
[C---:B------:R-:W-:Y:S01]  /*11960*/  FFMA.FTZ R27, R15.reuse, R20, -R62 ;  /* 0x000000140f1b7223 */ /* 0x040fe2000001083e */
[----:B------:R-:W-:Y:S02]  /*11970*/  HADD2.F32 R14, -RZ, R14.H1_H1 ;  /* 0x3000000eff0e7230 */ /* 0x000fe40000004100 */
[----:B------:R-:W-:Y:S01]  /*11980*/  FFMA.FTZ R10, R15, R34, R10 ;  /* 0x000000220f0a7223 */ /* 0x000fe2000001000a */
        /* <DEDUP_REMOVED lines=18> */
.L_x_6776:
[----:B------:R-:W-:Y:S05]  /*11ab0*/  BSYNC B0 ;  /* 0x0000000000007941 */ /* 0x000fea0003800000 */
.L_x_6762:
[----:B------:R-:W-:Y:S01]  /*11ac0*/  @!PT LDS RZ, [RZ] ;  /* 0x00000000fffff984 */ /* 0x000fe20000000800 */
[----:B------:R-:W-:Y:S01]  /*11ad0*/  @!PT LDS RZ, [RZ] ;  /* 0x00000000fffff984 */ /* 0x000fe20000000800 */
[----:B------:R-:W-:Y:S01]  /*11ae0*/  @!PT LDS RZ, [RZ] ;  /* 0x00000000fffff984 */ /* 0x000fe20000000800 */
[----:B------:R-:W-:Y:S01]  /*11af0*/  @!PT LDS RZ, [RZ] ;  /* 0x00000000fffff984 */ /* 0x000fe20000000800 */
[----:B------:R3:W-:Y:S06]  /*11b00*/  MEMBAR.ALL.CTA ;  /* 0x0000000000007992 */ /* 0x0007ec0000008000 */
[----:B---3--:R-:W3:Y:S01]  /*11b10*/  FENCE.VIEW.ASYNC.S ;  /* 0x00000000000073c6 */ /* 0x008ee20000000000 */
[----:B------:R-:W-:Y:S05]  /*11b20*/  WARPSYNC.ALL ;  /* 0x0000000000007948 */ /* 0x000fea0003800000 */
[----:B---3--:R-:W-:Y:S06]  /*11b30*/  BAR.SYNC.DEFER_BLOCKING 0xd, 0x80 ;  /* 0x0342000000007b1d */ /* 0x008fec0000010000 */
.L_x_6759:
[----:B012---:R-:W-:Y:S01]  /*11b40*/  IMAD.U32 R6, RZ, RZ, UR40 ;  /* 0x00000028ff067e24 */ /* 0x007fe2000f8e00ff */
[----:B------:R-:W-:Y:S01]  /*11b50*/  UIADD3 UR6, UP1, UR39, 0x1c8, URZ ;  /* 0x000001c827067890 */ /* 0x000fe2000ff3e03f */
[----:B------:R-:W-:Y:S01]  /*11b60*/  IMAD.U32 R7, RZ, RZ, UR41 ;  /* 0x00000029ff077e24 */ /* 0x000fe2000f8e00ff */
[----:B------:R-:W-:Y:S01]  /*11b70*/  UIADD3 UR8, UP0, UR39, 0x1d4, URZ ;  /* 0x000001d427087890 */ /* 0x000fe2000ff1e03f */
[----:B------:R-:W-:Y:S01]  /*11b80*/  IMAD.MOV.U32 R4, RZ, RZ, R50 ;  /* 0x000000ffff047224 */ /* 0x000fe200078e0032 */
[----:B------:R-:W-:Y:S01]  /*11b90*/  UIADD3.X UR7, URZ, UR42, URZ, UP1, !UPT ;  /* 0x0000002a3f077290 */ /* 0x000fe20008ffe43f */
[----:B------:R-:W-:Y:S01]  /*11ba0*/  IMAD.MOV.U32 R5, RZ, RZ, R49 ;  /* 0x000000ffff057224 */ /* 0x000fe200078e0031 */
[----:B------:R-:W-:Y:S02]  /*11bb0*/  UIADD3.X UR9, URZ, UR42, URZ, UP0, !UPT ;  /* 0x0000002a3f097290 */ /* 0x000fe400087fe43f */
[----:B------:R-:W-:Y:S01]  /*11bc0*/  IMAD.U32 R3, RZ, RZ, UR42 ;  /* 0x0000002aff037e24 */ /* 0x000fe2000f8e00ff */
[----:B------:R-:W-:Y:S01]  /*11bd0*/  STL.64 [R1+0x1c0], R28 ;  /* 0x0001c01c01007387 */ /* 0x000fe20000100a00 */
[----:B------:R-:W-:Y:S01]  /*11be0*/  IMAD.MOV.U32 R8, RZ, RZ, R52 ;  /* 0x000000ffff087224 */ /* 0x000fe200078e0034 */
[----:B------:R-:W-:Y:S01]  /*11bf0*/  UIADD3 UR4, UP2, UR39, 0x1d8, URZ ;  /* 0x000001d827047890 */ /* 0x000fe2000ff5e03f */
[----:B------:R-:W-:Y:S01]  /*11c00*/  IMAD.MOV.U32 R9, RZ, RZ, R51 ;  /* 0x000000ffff097224 */ /* 0x000fe200078e0033 */
[----:B------:R0:W-:Y:S01]  /*11c10*/  STL.128 [R1+0x150], R4 ;  /* 0x0001500401007387 */ /* 0x0001e20000100c00 */
[----:B------:R-:W-:Y:S01]  /*11c20*/  IMAD.MOV.U32 R10, RZ, RZ, R67 ;  /* 0x000000ffff0a7224 */ /* 0x000fe200078e0043 */
[----:B------:R-:W-:Y:S01]  /*11c30*/  UIADD3.X UR5, URZ, UR42, URZ, UP2, !UPT ;  /* 0x0000002a3f057290 */ /* 0x000fe200097fe43f */
[----:B------:R-:W-:-:S02]  /*11c40*/  IMAD.MOV.U32 R11, RZ, RZ, R68 ;  /* 0x000000ffff0b7224 */ /* 0x000fc400078e0044 */
[----:B------:R-:W-:Y:S02]  /*11c50*/  IMAD.U32 R2, RZ, RZ, UR6 ;  /* 0x00000006ff027e24 */ /* 0x000fe4000f8e00ff */
[----:B------:R-:W-:Y:S01]  /*11c60*/  IMAD.U32 R0, RZ, RZ, UR39 ;  /* 0x00000027ff007e24 */ /* 0x000fe2000f8e00ff */
[----:B------:R1:W-:Y:S01]  /*11c70*/  STL.128 [R1+0x130], R8 ;  /* 0x0001300801007387 */ /* 0x0003e20000100c00 */
[----:B0-----:R-:W-:Y:S02]  /*11c80*/  IMAD.MOV.U32 R4, RZ, RZ, R59 ;  /* 0x000000ffff047224 */ /* 0x001fe400078e003b */
[----:B------:R-:W-:Y:S02]  /*11c90*/  IMAD.MOV.U32 R5, RZ, RZ, R66 ;  /* 0x000000ffff057224 */ /* 0x000fe400078e0042 */
[----:B------:R-:W-:Y:S02]  /*11ca0*/  IMAD.MOV.U32 R6, RZ, RZ, R37 ;  /* 0x000000ffff067224 */ /* 0x000fe400078e0025 */
[----:B------:R-:W-:-:S02]  /*11cb0*/  IMAD.MOV.U32 R7, RZ, RZ, R38 ;  /* 0x000000ffff077224 */ /* 0x000fc400078e0026 */
[----:B-1----:R-:W-:Y:S02]  /*11cc0*/  IMAD.MOV.U32 R8, RZ, RZ, R48 ;  /* 0x000000ffff087224 */ /* 0x002fe400078e0030 */
[----:B------:R-:W-:Y:S01]  /*11cd0*/  IMAD.MOV.U32 R9, RZ, RZ, R47 ;  /* 0x000000ffff097224 */ /* 0x000fe200078e002f */
[----:B------:R0:W-:Y:S01]  /*11ce0*/  STL.128 [R1+0x190], R4 ;  /* 0x0001900401007387 */ /* 0x0001e20000100c00 */
[----:B------:R-:W-:Y:S02]  /*11cf0*/  IMAD.MOV.U32 R10, RZ, RZ, R45 ;  /* 0x000000ffff0a7224 */ /* 0x000fe400078e002d */
[----:B------:R-:W-:-:S05]  /*11d00*/  IMAD.MOV.U32 R11, RZ, RZ, R46 ;  /* 0x000000ffff0b7224 */ /* 0x000fca00078e002e */
[----:B------:R1:W-:Y:S01]  /*11d10*/  STL.128 [R1+0x170], R8 ;  /* 0x0001700801007387 */ /* 0x0003e20000100c00 */
[----:B0-----:R-:W-:Y:S02]  /*11d20*/  IMAD.MOV.U32 R4, RZ, RZ, R58 ;  /* 0x000000ffff047224 */ /* 0x001fe400078e003a */
[----:B------:R-:W-:Y:S02]  /*11d30*/  IMAD.MOV.U32 R5, RZ, RZ, R55 ;  /* 0x000000ffff057224 */ /* 0x000fe400078e0037 */
[----:B------:R-:W-:Y:S02]  /*11d40*/  IMAD.MOV.U32 R6, RZ, RZ, R54 ;  /* 0x000000ffff067224 */ /* 0x000fe400078e0036 */
[----:B------:R-:W-:Y:S02]  /*11d50*/  IMAD.MOV.U32 R7, RZ, RZ, R53 ;  /* 0x000000ffff077224 */ /* 0x000fe400078e0035 */
[----:B-1----:R-:W-:Y:S02]  /*11d60*/  IMAD.U32 R9, RZ, RZ, UR9 ;  /* 0x00000009ff097e24 */ /* 0x002fe4000f8e00ff */
[----:B------:R-:W-:Y:S01]  /*11d70*/  IMAD.U32 R8, RZ, RZ, UR4 ;  /* 0x00000004ff087e24 */ /* 0x000fe2000f8e00ff */
[----:B------:R0:W-:Y:S01]  /*11d80*/  STL.128 [R1+0x1a0], R4 ;  /* 0x0001a00401007387 */ /* 0x0001e20000100c00 */
[----:B------:R-:W-:-:S02]  /*11d90*/  IMAD.U32 R11, RZ, RZ, UR5 ;  /* 0x00000005ff0b7e24 */ /* 0x000fc4000f8e00ff */
[----:B0-----:R-:W-:Y:S02]  /*11da0*/  IMAD.MOV.U32 R4, RZ, RZ, R32 ;  /* 0x000000ffff047224 */ /* 0x001fe400078e0020 */
[----:B------:R-:W-:Y:S02]  /*11db0*/  IMAD.MOV.U32 R5, RZ, RZ, R31 ;  /* 0x000000ffff057224 */ /* 0x000fe400078e001f */
[----:B------:R-:W-:Y:S02]  /*11dc0*/  IMAD.MOV.U32 R6, RZ, RZ, R43 ;  /* 0x000000ffff067224 */ /* 0x000fe400078e002b */
[----:B------:R-:W-:-:S05]  /*11dd0*/  IMAD.MOV.U32 R7, RZ, RZ, R42 ;  /* 0x000000ffff077224 */ /* 0x000fca00078e002a */
[----:B------:R0:W-:Y:S02]  /*11de0*/  STL.128 [R1+0x1b0], R4 ;  /* 0x0001b00401007387 */ /* 0x0001e40000100c00 */
[----:B0-----:R-:W-:Y:S02]  /*11df0*/  IMAD.MOV.U32 R5, RZ, RZ, R3 ;  /* 0x000000ffff057224 */ /* 0x001fe400078e0003 */
[----:B------:R-:W-:Y:S02]  /*11e00*/  IMAD.U32 R3, RZ, RZ, UR7 ;  /* 0x00000007ff037e24 */ /* 0x000fe4000f8e00ff */
[----:B------:R-:W-:Y:S02]  /*11e10*/  IMAD.MOV.U32 R6, RZ, RZ, R41 ;  /* 0x000000ffff067224 */ /* 0x000fe400078e0029 */
[----:B------:R-:W-:Y:S01]  /*11e20*/  IMAD.MOV.U32 R7, RZ, RZ, R40 ;  /* 0x000000ffff077224 */ /* 0x000fe200078e0028 */
[----:B------:R-:W-:Y:S01]  /*11e30*/  STL.64 [R1+0x128], R2 ;  /* 0x0001280201007387 */ /* 0x000fe20000100a00 */
[----:B------:R-:W-:-:S02]  /*11e40*/  IMAD.MOV.U32 R4, RZ, RZ, R0 ;  /* 0x000000ffff047224 */ /* 0x000fc400078e0000 */
[----:B------:R-:W-:-:S03]  /*11e50*/  IMAD.U32 R0, RZ, RZ, UR8 ;  /* 0x00000008ff007e24 */ /* 0x000fc6000f8e00ff */
[----:B------:R0:W-:Y:S02]  /*11e60*/  STL.128 [R1+0x140], R4 ;  /* 0x0001400401007387 */ /* 0x0001e40000100c00 */
[----:B0-----:R-:W-:Y:S02]  /*11e70*/  IMAD.MOV.U32 R6, RZ, RZ, R30 ;  /* 0x000000ffff067224 */ /* 0x001fe400078e001e */
[----:B------:R-:W-:Y:S02]  /*11e80*/  IMAD.MOV.U32 R7, RZ, RZ, R33 ;  /* 0x000000ffff077224 */ /* 0x000fe400078e0021 */
[----:B------:R-:W-:Y:S02]  /*11e90*/  IMAD.MOV.U32 R4, RZ, RZ, R0 ;  /* 0x000000ffff047224 */ /* 0x000fe400078e0000 */
[----:B------:R-:W-:Y:S02]  /*11ea0*/  IMAD.MOV.U32 R5, RZ, RZ, R9 ;  /* 0x000000ffff057224 */ /* 0x000fe400078e0009 */
[----:B------:R-:W-:-:S03]  /*11eb0*/  IMAD.U32 R0, RZ, RZ, UR39 ;  /* 0x00000027ff007e24 */ /* 0x000fc6000f8e00ff */
[----:B------:R0:W-:Y:S01]  /*11ec0*/  STL.128 [R1+0x160], R4 ;  /* 0x0001600401007387 */ /* 0x0001e20000100c00 */
[----:B------:R-:W-:Y:S02]  /*11ed0*/  VIADD R0, R0, 0x128 ;  /* 0x0000012800007836 */ /* 0x000fe40000000000 */
[----:B0-----:R-:W-:Y:S02]  /*11ee0*/  IMAD.MOV.U32 R4, RZ, RZ, R35 ;  /* 0x000000ffff047224 */ /* 0x001fe400078e0023 */
[----:B------:R-:W-:Y:S02]  /*11ef0*/  IMAD.MOV.U32 R5, RZ, RZ, R36 ;  /* 0x000000ffff057224 */ /* 0x000fe400078e0024 */
[----:B------:R-:W-:Y:S02]  /*11f00*/  IMAD.MOV.U32 R6, RZ, RZ, R8 ;  /* 0x000000ffff067224 */ /* 0x000fe400078e0008 */
[----:B------:R-:W-:-:S05]  /*11f10*/  IMAD.MOV.U32 R7, RZ, RZ, R11 ;  /* 0x000000ffff077224 */ /* 0x000fca00078e000b */
[----:B------:R0:W-:Y:S02]  /*11f20*/  STL.128 [R1+0x180], R4 ;  /* 0x0001800401007387 */ /* 0x0001e40000100c00 */
[----:B0-----:R-:W-:-:S07]  /*11f30*/  VIADD R4, R193, 0xffffffff ;  /* 0xffffffffc1047836 */ /* 0x001fce0000000000 */
[----:B------:R-:W-:Y:S05]  /*11f40*/  CALL.REL.NOINC `($_ZN7cutlass13device_kernelIN5flash11enable_sm90INS1_16FlashAttnFwdSm90INS1_25CollectiveMainloopFwdSm90ILi2EN4cute5tupleIJNS5_1CILi1EEES8_S8_EEENS6_IJNS7_ILi64EEESA_SA_EEELi512ENS_6half_tEfNS_4arch4Sm90ELb0ELb1ELb1ELb1ELb1ELb1ELb1ELb0ELb0ELb1ELb1ELb0EEENS1_21CollectiveEpilogueFwdINS6_IJSA_NS7_ILi512EEESA_EEES9_SC_SE_Li256ELb1ELb1ELb1ELb0EEENS1_36VarlenDynamicPersistentTileSchedulerILi64ELi64ELi256ELi128ELb1ELb1ELb1ELb1ELb0ELb1EEEEEEEEEvNT_6ParamsE$_ZZN5flash25CollectiveMainloopFwdSm90ILi2EN4cute5tupleIJNS1_1CILi1EEES4_S4_EEENS2_IJNS3_ILi64EEES6_S6_EEELi512EN7cutlass6half_tEfNS8_4arch4Sm90ELb0ELb1ELb1ELb1ELb1ELb1ELb1ELb0ELb0ELb1ELb1ELb0EE3mmaINS_16FlashAttnFwdSm90ISC_NS_21CollectiveEpilogueFwdINS2_IJS6_NS3_ILi512EEES6_EEES5_S9_SB_Li256ELb1ELb1ELb1ELb0EEENS_36VarlenDynamicPersistentTileSchedulerILi64ELi64ELi256ELi128ELb1ELb1ELb1ELb1ELb0ELb1EEEE13SharedStorageENS1_6TensorINS1_11ArrayEngineIfLm128EEENS1_6LayoutINS2_IJNS2_IJNS3_ILi2EEESR_NS3_ILi32EEEEEES4_S4_EEENS2_IJNS2_IJS4_SR_NS3_ILi4EEEEEENS3_ILi0EEESX_EEEEEEENS_7SoftmaxILi2ELi0EEEEEbRKNSC_6ParamsENS8_13PipelineAsyncILi2EEES17_RNS8_13PipelineStateILj2EEERT0_RT1_iRiRKNS_16SeqlenInfoQKNewKILb1ELb1EEENS2_IJiiiiEEERT_ENKUliT_T0_T1_E_clIZSD_ISM_S10_S12_EbS15_S17_S17_S1A_S1C_S1E_iS1F_S1J_S1K_S1M_EUlRS1N_iE0_NS3_ILb1EEES1U_EEDaiS1N_S1O_S1P_) ;  /* 0x000002bc00ac7944 */ /* 0x000fea0003c00000 */
[----:B------:R-:W2:Y:S01]  /*11f50*/  LDL R6, [R1+0x50] ;  /* 0x0000500001067983 */ /* 0x000ea20000100800 */
[----:B------:R-:W0:Y:S08]  /*11f60*/  LDC R0, c[0x0][0x448] ;  /* 0x00011200ff007b82 */ /* 0x000e300000000800 */
[----:B------:R-:W1:Y:S01]  /*11f70*/  LDC.64 R2, c[0x0][0xad8] ;  /* 0x0002b600ff027b82 */ /* 0x000e620000000a00 */
[----:B0-----:R-:W-:-:S13]  /*11f80*/  ISETP.NE.AND P0, PT, R0, 0x1, PT ;  /* 0x000000010000780c */ /* 0x001fda0003f05270 */
[----:B------:R-:W0:Y:S08]  /*11f90*/  @P0 LDC R5, c[0x0][0x44c] ;  /* 0x00011300ff050b82 */ /* 0x000e300000000800 */
[----:B------:R-:W3:Y:S01]  /*11fa0*/  @P0 LDC R7, c[0x0][0x450] ;  /* 0x00011400ff070b82 */ /* 0x000ee20000000800 */
[----:B--2---:R-:W-:-:S04]  /*11fb0*/  IMAD.SHL.U32 R6, R6, 0x40, RZ ;  /* 0x0000004006067824 */ /* 0x004fc800078e00ff */
[----:B0-----:R-:W-:-:S04]  /*11fc0*/  @P0 IMAD.HI.U32 R0, R6, R5, RZ ;  /* 0x0000000506000227 */ /* 0x001fc800078e00ff */
[----:B------:R-:W-:Y:S01]  /*11fd0*/  IMAD.MOV.U32 R5, RZ, RZ, R6 ;  /* 0x000000ffff057224 */ /* 0x000fe200078e0006 */
[----:B---3--:R-:W-:Y:S01]  /*11fe0*/  @P0 SHF.R.U32.HI R5, RZ, R7, R0 ;  /* 0x00000007ff050219 */ /* 0x008fe20000011600 */
[----:B------:R-:W-:Y:S01]  /*11ff0*/  VIADD R0, R193, 0xfffffffe ;  /* 0xfffffffec1007836 */ /* 0x000fe20000000000 */
[----:B-1----:R-:W-:-:S03]  /*12000*/  ISETP.GE.AND P0, PT, R3, 0x1, PT ;  /* 0x000000010300780c */ /* 0x002fc60003f06270 */
[----:B------:R-:W-:-:S04]  /*12010*/  IMAD.IADD R9, R190, 0x1, R5 ;  /* 0x00000001be097824 */ /* 0x000fc800078e0205 */
[----:B------:R-:W-:-:S06]  /*12020*/  IMAD.IADD R2, R9, 0x1, R2 ;  /* 0x0000000109027824 */ /* 0x000fcc00078e0202 */
        /* <DEDUP_REMOVED lines=12> */
.L_x_6788:
[----:B------:R-:W-:-:S13]  /*120f0*/  ISETP.NE.AND P0, PT, R3, 0x1, PT ;  /* 0x000000010300780c */ /* 0x000fda0003f05270 */
[----:B------:R-:W0:Y:S02]  /*12100*/  @P0 LDC.64 R4, c[0x0][0xae0] ;  /* 0x0002b800ff040b82 */ /* 0x000e240000000a00 */
[----:B0-----:R-:W-:-:S05]  /*12110*/  @P0 IMAD.HI.U32 R4, R7, R4, RZ ;  /* 0x0000000407040227 */ /* 0x001fca00078e00ff */
[----:B------:R-:W-:-:S07]  /*12120*/  @P0 SHF.R.U32.HI R7, RZ, R5, R4 ;  /* 0x00000005ff070219 */ /* 0x000fce0000011604 */
.L_x_6789:
[----:B------:R-:W-:Y:S05]  /*12130*/  BSYNC B0 ;  /* 0x0000000000007941 */ /* 0x000fea0003800000 */
.L_x_6787:
[----:B------:R-:W-:-:S05]  /*12140*/  IMAD R3, R7, R3, R3 ;  /* 0x0000000307037224 */ /* 0x000fca00078e0203 */
[----:B------:R-:W-:-:S07]  /*12150*/  VIMNMX R2, R2, R3, PT ;  /* 0x0000000302027248 */ /* 0x000fce0003fe0100 */
.L_x_6786:
[----:B------:R-:W-:-:S04]  /*12160*/  SHF.R.S32.HI R3, RZ, 0x1f, R2 ;  /* 0x0000001fff037819 */ /* 0x000fc80000011402 */
[----:B------:R-:W-:-:S04]  /*12170*/  LEA.HI R3, R3, R2, RZ, 0x6 ;  /* 0x0000000203037211 */ /* 0x000fc800078f30ff */
[----:B------:R-:W-:-:S04]  /*12180*/  SHF.R.S32.HI R3, RZ, 0x6, R3 ;  /* 0x00000006ff037819 */ /* 0x000fc80000011403 */
[----:B------:R-:W-:-:S04]  /*12190*/  VIMNMX R9, R180, R3, !PT ;  /* 0x00000003b4097248 */ /* 0x000fc80007fe0100 */
[----:B------:R-:W-:-:S13]  /*121a0*/  ISETP.GE.AND P0, PT, R0, R9, PT ;  /* 0x000000090000720c */ /* 0x000fda0003f06270 */
[----:B------:R-:W-:Y:S05]  /*121b0*/  @!P0 BRA `(.L_x_6790) ;  /* 0x0000007c00e88947 */ /* 0x000fea0003800000 */
.L_x_6823:
[----:B------:R-:W2:Y:S04]  /*121c0*/  LDL R56, [R1+0x1c8] ;  /* 0x0001c80001387983 */ /* 0x000ea80000100800 */
[----:B------:R-:W3:Y:S04]  /*121d0*/  LDL R2, [R1+0x1d0] ;  /* 0x0001d00001027983 */ /* 0x000ee80000100800 */
[----:B------:R-:W4:Y:S01]  /*121e0*/  LDL R3, [R1] ;  /* 0x0000000001037983 */ /* 0x000f220000100800 */
[----:B0-2---:R-:W-:-:S05]  /*121f0*/  VIADD R4, R56, 0x1 ;  /* 0x0000000138047836 */ /* 0x005fca0000000000 */
        /* <DEDUP_REMOVED lines=16> */
.L_x_6792:
[----:B------:R-:W-:Y:S05]  /*12300*/  BSYNC B0 ;  /* 0x0000000000007941 */ /* 0x000fea0003800000 */
.L_x_6791:
        /* <DEDUP_REMOVED lines=9> */
.L_x_6794:
[----:B------:R-:W-:Y:S05]  /*123a0*/  BSYNC B0 ;  /* 0x0000000000007941 */ /* 0x000fea0003800000 */
.L_x_6793:
[----:B------:R-:W-:Y:S04]  /*123b0*/  BSSY B0, `(.L_x_6795) ;  /* 0x0000006000007945 */ /* 0x000fe80003800000 */
[----:B-1----:R-:W-:Y:S05]  /*123c0*/  @P0 BRA `(.L_x_6796) ;  /* 0x0000000000100947 */ /* 0x002fea0003800000 */
[----:B-----5:R-:W-:Y:S01]  /*123d0*/  IMAD R2, R2, 0x8, R5 ;  /* 0x0000000802027824 */ /* 0x020fe200078e0205 */
[----:B------:R-:W-:-:S04]  /*123e0*/  SHF.L.U32 R3, R3, 0x1f, RZ ;  /* 0x0000001f03037819 */ /* 0x000fc800000006ff */
[----:B------:R-:W1:Y:S02]  /*123f0*/  SYNCS.PHASECHK.TRANS64.TRYWAIT P0, [R2+URZ], R3 ;  /* 0x00000003020075a7 */ /* 0x000e64000800017f */
[----:B-1----:R-:W-:Y:S05]  /*12400*/  @!P0 BRA `(.L_x_6797) ;  /* 0x0000027c002c8947 */ /* 0x002fea0003800000 */
.L_x_6796:
[----:B------:R-:W-:Y:S05]  /*12410*/  BSYNC B0 ;  /* 0x0000000000007941 */ /* 0x000fea0003800000 */
.L_x_6795:
[----:B------:R-:W2:Y:S04]  /*12420*/  LDL R15, [R1+0x1c8] ;  /* 0x0001c800010f7983 */ /* 0x000ea80000100800 */
[----:B0-----:R-:W2:Y:S01]  /*12430*/  LDL.64 R4, [R1+0x80] ;  /* 0x0000800001047983 */ /* 0x001ea20000100a00 */
[----:B------:R-:W-:Y:S05]  /*12440*/  WARPSYNC.ALL ;  /* 0x0000000000007948 */ /* 0x000fea0003800000 */
[----:B-1---5:R-:W3:Y:S04]  /*12450*/  LDL.64 R2, [R1+0x78] ;  /* 0x0000780001027983 */ /* 0x022ee80000100a00 */
[----:B------:R-:W4:Y:S04]  /*12460*/  LDL.64 R6, [R1+0x78] ;  /* 0x0000780001067983 */ /* 0x000f280000100a00 */
        /* <DEDUP_REMOVED lines=52> */
.L_x_6799:
[----:B------:R-:W-:Y:S05]  /*127b0*/  BSYNC B0 ;  /* 0x0000000000007941 */ /* 0x000fea0003800000 */
.L_x_6798:
        /* <DEDUP_REMOVED lines=8> */
.L_x_6801:
[----:B------:R-:W-:Y:S05]  /*12840*/  BSYNC B0 ;  /* 0x0000000000007941 */ /* 0x000fea0003800000 */
.L_x_6800:
[----:B------:R-:W-:Y:S04]  /*12850*/  BSSY B0, `(.L_x_6802) ;  /* 0x0000004000007945 */ /* 0x000fe80003800000 */
[----:B-1----:R-:W-:Y:S05]  /*12860*/  @P0 BRA `(.L_x_6803) ;  /* 0x0000000000080947 */ /* 0x002fea0003800000 */
[----:B------:R-:W1:Y:S02]  /*12870*/  SYNCS.PHASECHK.TRANS64.TRYWAIT P0, [R2+URZ], R3 ;  /* 0x00000003020075a7 */ /* 0x000e64000800017f */
[----:B-1----:R-:W-:Y:S05]  /*12880*/  @!P0 BRA `(.L_x_6804) ;  /* 0x0000027800208947 */ /* 0x002fea0003800000 */
.L_x_6803:
[----:B------:R-:W-:Y:S05]  /*12890*/  BSYNC B0 ;  /* 0x0000000000007941 */ /* 0x000fea0003800000 */
.L_x_6802:
        /* <DEDUP_REMOVED lines=433> */
.L_x_6806:
[----:B------:R-:W-:Y:S05]  /*143b0*/  BSYNC B0 ;  /* 0x0000000000007941 */ /* 0x000fea0003800000 */
.L_x_6805:
[----:B------:R-:W2:Y:S02]  /*143c0*/  LDL.64 R2, [R1+0x20] ;  /* 0x0000200001027983 */ /* 0x000ea40000100a00 */
[----:B--2---:R-:W-:-:S05]  /*143d0*/  MOV R3, R2 ;  /* 0x0000000200037202 */ /* 0x004fca0000000f00 */
[----:B-----5:R-:W-:-:S05]  /*143e0*/  IMAD R10, R10, 0x8, R3 ;  /* 0x000000080a0a7824 */ /* 0x020fca00078e0203 */
[----:B------:R-:W-:-:S04]  /*143f0*/  PRMT R10, R11, 0x654, R10 ;  /* 0x000006540b0a7816 */ /* 0x000fc8000000000a */
[----:B------:R0:W-:Y:S01]  /*14400*/  SYNCS.ARRIVE.TRANS64.RED.A1T0 RZ, [R10+URZ], RZ ;  /* 0x000000ff0aff79a7 */ /* 0x0001e2000810043f */
[----:B------:R-:W2:Y:S04]  /*14410*/  LDL.64 R2, [R1+0x100] ;  /* 0x0001000001027983 */ /* 0x000ea80000100a00 */
[----:B------:R-:W3:Y:S04]  /*14420*/  LDL R57, [R1+0xcc] ;  /* 0x0000cc0001397983 */ /* 0x000ee80000100800 */
[----:B------:R-:W4:Y:S04]  /*14430*/  LDL R21, [R1+0x50] ;  /* 0x0000500001157983 */ /* 0x000f280000100800 */
[----:B------:R-:W4:Y:S04]  /*14440*/  LDL R20, [R1+0xf8] ;  /* 0x0000f80001147983 */ /* 0x000f280000100800 */
[----:B------:R-:W3:Y:S04]  /*14450*/  LDL.128 R12, [R1+0xe0] ;  /* 0x0000e000010c7983 */ /* 0x000ee80000100c00 */
[----:B------:R-:W4:Y:S04]  /*14460*/  LDL.128 R4, [R1+0xd0] ;  /* 0x0000d00001047983 */ /* 0x000f280000100c00 */
[----:B--2---:R-:W2:Y:S04]  /*14470*/  LD.E R11, desc[UR36][R2.64] ;  /* 0x00000024020b7980 */ /* 0x004ea8000c101900 */
[----:B------:R-:W4:Y:S01]  /*14480*/  LDL.64 R2, [R1+0xf0] ;  /* 0x0000f00001027983 */ /* 0x000f220000100a00 */
[----:B---3--:R-:W-:Y:S01]  /*14490*/  ISETP.GE.AND P1, PT, R13, 0x1, PT ;  /* 0x000000010d00780c */ /* 0x008fe20003f26270 */
[----:B------:R-:W-:Y:S01]  /*144a0*/  BSSY B0, `(.L_x_6807) ;  /* 0x000007a000007945 */ /* 0x000fe20003800000 */
[-C--:B--2---:R-:W-:Y:S01]  /*144b0*/  FMUL.FTZ R80, R32, R11.reuse ;  /* 0x0000000b20507220 */ /* 0x084fe20000410000 */
[----:B------:R-:W-:Y:S01]  /*144c0*/  SHF.R.S32.HI R32, RZ, 0x1f, R57 ;  /* 0x0000001fff207819 */ /* 0x000fe20000011439 */
[-C--:B0-----:R-:W-:Y:S01]  /*144d0*/  FMUL.FTZ R10, R24, R11.reuse ;  /* 0x0000000b180a7220 */ /* 0x081fe20000410000 */
[----:B------:R-:W-:-:S02]  /*144e0*/  FMUL.FTZ R24, R31, R11 ;  /* 0x0000000b1f187220 */ /* 0x000fc40000410000 */
[----:B------:R-:W-:Y:S01]  /*144f0*/  LEA.HI R31, R32, R57, RZ, 0x7 ;  /* 0x00000039201f7211 */ /* 0x000fe200078f38ff */
[-C--:B------:R-:W-:Y:S01]  /*14500*/  FMUL.FTZ R90, R25, R11.reuse ;  /* 0x0000000b195a7220 */ /* 0x080fe20000410000 */
[----:B------:R-:W-:Y:S02]  /*14510*/  FMUL.FTZ R25, R34, R11 ;  /* 0x0000000b22197220 */ /* 0x000fe40000410000 */
[----:B------:R-:W-:-:S05]  /*14520*/  LOP3.LUT R34, R31, 0xffffff80, RZ, 0xc0, !PT ;  /* 0xffffff801f227812 */ /* 0x000fca00078ec0ff */
[----:B------:R-:W-:Y:S02]  /*14530*/  IMAD.IADD R34, R57, 0x1, -R34 ;  /* 0x0000000139227824 */ /* 0x000fe400078e0a22 */
[-C--:B------:R-:W-:Y:S01]  /*14540*/  FMUL.FTZ R76, R36, R11.reuse ;  /* 0x0000000b244c7220 */ /* 0x080fe20000410000 */
[----:B------:R-:W-:Y:S02]  /*14550*/  FMUL.FTZ R78, R33, R11 ;  /* 0x0000000b214e7220 */ /* 0x000fe40000410000 */
[----:B------:R-:W-:Y:S02]  /*14560*/  SHF.R.S32.HI R31, RZ, 0x1f, R34 ;  /* 0x0000001fff1f7819 */ /* 0x000fe40000011422 */
[----:B------:R-:W-:Y:S01]  /*14570*/  LEA.HI R36, R32, R57, RZ, 0x2 ;  /* 0x0000003920247211 */ /* 0x000fe200078f10ff */
[-C--:B------:R-:W-:Y:S01]  /*14580*/  FMUL.FTZ R88, R28, R11.reuse ;  /* 0x0000000b1c587220 */ /* 0x080fe20000410000 */
[----:B------:R-:W-:Y:S01]  /*14590*/  LEA.HI R33, R31, R34, RZ, 0x2 ;  /* 0x000000221f217211 */ /* 0x000fe200078f10ff */
[-C--:B------:R-:W-:Y:S01]  /*145a0*/  FMUL.FTZ R62, R27, R11.reuse ;  /* 0x0000000b1b3e7220 */ /* 0x080fe20000410000 */
[-C--:B------:R-:W-:Y:S01]  /*145b0*/  FMUL.FTZ R28, R38, R11.reuse ;  /* 0x0000000b261c7220 */ /* 0x080fe20000410000 */
[----:B------:R-:W-:Y:S01]  /*145c0*/  FMUL.FTZ R27, R35, R11 ;  /* 0x0000000b231b7220 */ /* 0x000fe20000410000 */
[----:B------:R-:W-:-:S02]  /*145d0*/  LOP3.LUT R38, R36, 0xfffffffc, RZ, 0xc0, !PT ;  /* 0xfffffffc24267812 */ /* 0x000fc400078ec0ff */
[--C-:B------:R-:W-:Y:S02]  /*145e0*/  SHF.R.S32.HI R32, RZ, 0x2, R33.reuse ;  /* 0x00000002ff207819 */ /* 0x100fe40000011421 */
[----:B------:R-:W-:Y:S01]  /*145f0*/  SHF.R.S32.HI R35, RZ, 0x1f, R33 ;  /* 0x0000001fff237819 */ /* 0x000fe20000011421 */
[----:B------:R-:W-:-:S03]  /*14600*/  IMAD.IADD R38, R57, 0x1, -R38 ;  /* 0x0000000139267824 */ /* 0x000fc600078e0a26 */
[----:B------:R-:W-:Y:S02]  /*14610*/  LEA.HI R36, R35, R32, RZ, 0x3 ;  /* 0x0000002023247211 */ /* 0x000fe400078f18ff */
[----:B------:R-:W-:Y:S01]  /*14620*/  LEA.HI R35, R31, R34, RZ, 0x5 ;  /* 0x000000221f237211 */ /* 0x000fe200078f28ff */
[-C--:B------:R-:W-:Y:S01]  /*14630*/  FMUL.FTZ R82, R29, R11.reuse ;  /* 0x0000000b1d527220 */ /* 0x080fe20000410000 */
[-C--:B------:R-:W-:Y:S01]  /*14640*/  FMUL.FTZ R74, R37, R11.reuse ;  /* 0x0000000b254a7220 */ /* 0x080fe20000410000 */
[----:B------:R-:W-:Y:S01]  /*14650*/  FMUL.FTZ R29, R39, R11 ;  /* 0x0000000b271d7220 */ /* 0x000fe20000410000 */
[----:B------:R-:W-:Y:S02]  /*14660*/  LOP3.LUT R37, R36, 0xfffffff8, RZ, 0xc0, !PT ;  /* 0xfffffff824257812 */ /* 0x000fe400078ec0ff */
[----:B------:R-:W-:Y:S02]  /*14670*/  LEA.HI R39, R38, R38, RZ, 0x1 ;  /* 0x0000002626277211 */ /* 0x000fe400078f08ff */
[----:B------:R-:W-:Y:S01]  /*14680*/  SHF.R.S32.HI R36, RZ, 0x5, R35 ;  /* 0x00000005ff247819 */ /* 0x000fe20000011423 */
[----:B------:R-:W-:Y:S01]  /*14690*/  IMAD.IADD R37, R32, 0x1, -R37 ;  /* 0x0000000120257824 */ /* 0x000fe200078e0a25 */
[----:B------:R-:W-:-:S02]  /*146a0*/  LOP3.LUT R39, R39, 0x1ffffffe, RZ, 0xc0, !PT ;  /* 0x1ffffffe27277812 */ /* 0x000fc400078ec0ff */
[----:B----4-:R-:W-:Y:S01]  /*146b0*/  ISETP.NE.AND P0, PT, R2, 0x1, PT ;  /* 0x000000010200780c */ /* 0x010fe20003f05270 */
[----:B------:R-:W-:Y:S02]  /*146c0*/  IMAD R36, R21, 0x4, R36 ;  /* 0x0000000415247824 */ /* 0x000fe400078e0224 */
[----:B------:R-:W-:Y:S02]  /*146d0*/  IMAD.IADD R39, R38, 0x1, -R39 ;  /* 0x0000000126277824 */ /* 0x000fe400078e0a27 */
[----:B------:R-:W-:-:S04]  /*146e0*/  IMAD.U32 R2, R36, 0x10, R37 ;  /* 0x0000001024027824 */ /* 0x000fc800078e0025 */
[----:B------:R-:W-:-:S04]  /*146f0*/  IMAD R2, R39, 0x8, R2 ;  /* 0x0000000827027824 */ /* 0x000fc800078e0202 */
[----:B------:R-:W-:-:S05]  /*14700*/  @P0 IMAD.HI.U32 R3, R2, R3, RZ ;  /* 0x0000000302030227 */ /* 0x000fca00078e00ff */
[----:B------:R-:W-:Y:S01]  /*14710*/  @P0 SHF.R.U32.HI R2, RZ, R20, R3 ;  /* 0x00000014ff020219 */ /* 0x000fe20000011603 */
[----:B------:R-:W-:Y:S01]  /*14720*/  IMAD.SHL.U32 R20, R0, 0x40, RZ ;  /* 0x0000004000147824 */ /* 0x000fe200078e00ff */
[----:B------:R-:W-:-:S03]  /*14730*/  LOP3.LUT R3, R33, 0x7ffffffc, RZ, 0xc0, !PT ;  /* 0x7ffffffc21037812 */ /* 0x000fc600078ec0ff */
[----:B------:R-:W0:Y:S01]  /*14740*/  SHFL.IDX PT, R35, R2, RZ, 0x1c1f ;  /* 0x001c1fff02237589 */ /* 0x000e2200000e0000 */
        /* <DEDUP_REMOVED lines=21> */
[----:B------:R-:W1:Y:S01]  /*148a0*/  MUFU.TANH R10, R10 ;  /* 0x0000000a000a7308 */ /* 0x000e620000002400 */
[----:B------:R-:W-:-:S03]  /*148b0*/  LOP3.LUT R11, RZ, R6, RZ, 0x33, !PT ;  /* 0x00000006ff0b7212 */ /* 0x000fc600078e33ff */
[----:B------:R-:W-:-:S04]  /*148c0*/  IADD3 R32, -R4, R32, R5 ;  /* 0x0000002004207210 */ /* 0x000fc80007ffe105 */
[----:B------:R-:W2:Y:S01]  /*148d0*/  MUFU.TANH R90, R90 ;  /* 0x0000005a005a7308 */ /* 0x000ea20000002400 */
        /* <DEDUP_REMOVED lines=29> */
[----:B------:R-:W1:Y:S08]  /*14ab0*/  MUFU.TANH R41, R41 ;  /* 0x0000002900297308 */ /* 0x000e700000002400 */
[----:B------:R-:W1:Y:S01]  /*14ac0*/  MUFU.TANH R40, R40 ;  /* 0x0000002800287308 */ /* 0x000e620000002400 */
[----:B------:R-:W-:-:S02]  /*14ad0*/  IMAD.IADD R32, R32, 0x1, R11 ;  /* 0x0000000120207824 */ /* 0x000fc400078e020b */
[----:B------:R-:W-:Y:S02]  /*14ae0*/  IMAD.IADD R34, R12, 0x1, -R20 ;  /* 0x000000010c227824 */ /* 0x000fe400078e0a14 */
        /* <DEDUP_REMOVED lines=13> */
.L_x_6810:
[----:B------:R-:W-:-:S13]  /*14bc0*/  ISETP.NE.AND P0, PT, R13, 0x1, PT ;  /* 0x000000010d00780c */ /* 0x000fda0003f05270 */
[----:B------:R-:W-:-:S05]  /*14bd0*/  @P0 IMAD.HI.U32 R12, R11, R14, RZ ;  /* 0x0000000e0b0c0227 */ /* 0x000fca00078e00ff */
[----:B------:R-:W-:-:S07]  /*14be0*/  @P0 SHF.R.U32.HI R11, RZ, R15, R12 ;  /* 0x0000000fff0b0219 */ /* 0x000fce000001160c */
.L_x_6811:
[----:B------:R-:W-:Y:S05]  /*14bf0*/  BSYNC B1 ;  /* 0x0000000000017941 */ /* 0x000fea0003800000 */
.L_x_6809:
[----:B------:R-:W-:-:S04]  /*14c00*/  IMAD R12, R11, R13, -R20 ;  /* 0x0000000d0b0c7224 */ /* 0x000fc800078e0a14 */
[----:B------:R-:W-:-:S05]  /*14c10*/  IMAD R12, R3, -0x2, R12 ;  /* 0xfffffffe030c7824 */ /* 0x000fca00078e020c */
[----:B------:R-:W-:Y:S02]  /*14c20*/  VIMNMX R7, R7, R12, !PT ;  /* 0x0000000c07077248 */ /* 0x000fe40007fe0100 */
[----:B------:R-:W-:-:S07]  /*14c30*/  VIADDMNMX R6, R12, R13, R6, PT ;  /* 0x0000000d0c067246 */ /* 0x000fce0003800106 */
.L_x_6808:
[----:B------:R-:W-:Y:S05]  /*14c40*/  BSYNC B0 ;  /* 0x0000000000007941 */ /* 0x000fea0003800000 */
.L_x_6807:
        /* <DEDUP_REMOVED lines=14> */
[----:B------:R-:W-:Y:S01]  /*14d30*/  ISETP.LT.OR P2, PT, R6, 0x11, P2 ;  /* 0x000000110600780c */ /* 0x000fe20001741670 */
[----:B0-----:R-:W-:Y:S01]  /*14d40*/  IMAD.IADD R11, R32, 0x1, R2 ;  /* 0x00000001200b7824 */ /* 0x001fe200078e0202 */
        /* <DEDUP_REMOVED lines=55> */
[----:B-1----:R-:W-:Y:S01]  /*150c0*/  FSEL R84, R10, -INF , !P6 ;  /* 0xff8000000a547808 */ /* 0x002fe20007000000 */
        /* <DEDUP_REMOVED lines=18> */
.L_x_6815:
[----:B------:R-:W-:-:S13]  /*151f0*/  ISETP.NE.AND P6, PT, R13, 0x1, PT ;  /* 0x000000010d00780c */ /* 0x000fda0003fc5270 */
[----:B------:R-:W-:-:S05]  /*15200*/  @P6 IMAD.HI.U32 R14, R5, R14, RZ ;  /* 0x0000000e050e6227 */ /* 0x000fca00078e00ff */
[----:B------:R-:W-:-:S07]  /*15210*/  @P6 SHF.R.U32.HI R5, RZ, R15, R14 ;  /* 0x0000000fff056219 */ /* 0x000fce000001160e */
.L_x_6816:
[----:B------:R-:W-:Y:S05]  /*15220*/  BSYNC B1 ;  /* 0x0000000000017941 */ /* 0x000fea0003800000 */
.L_x_6814:
[----:B------:R-:W-:-:S04]  /*15230*/  IMAD R20, R5, R13, -R20 ;  /* 0x0000000d05147224 */ /* 0x000fc800078e0a14 */
[----:B------:R-:W-:-:S05]  /*15240*/  IMAD R20, R3, -0x2, R20 ;  /* 0xfffffffe03147824 */ /* 0x000fca00078e0214 */
[----:B------:R-:W-:Y:S02]  /*15250*/  VIADDMNMX R10, R20, R13, R10, PT ;  /* 0x0000000d140a7246 */ /* 0x000fe4000380010a */
[----:B------:R-:W-:-:S07]  /*15260*/  VIMNMX R11, R11, R20, !PT ;  /* 0x000000140b0b7248 */ /* 0x000fce0007fe0100 */
.L_x_6813:
[----:B------:R-:W-:Y:S05]  /*15270*/  BSYNC B0 ;  /* 0x0000000000007941 */ /* 0x000fea0003800000 */
.L_x_6812:
[----:B------:R-:W2:Y:S01]  /*15280*/  LDL.64 R6, [R1+0x1e0] ;  /* 0x0001e00001067983 */ /* 0x000ea20000100a00 */
[C---:B------:R-:W-:Y:S02]  /*15290*/  ISETP.GT.AND P0, PT, R11.reuse, 0x1, !P0 ;  /* 0x000000010b00780c */ /* 0x040fe40004704270 */
[----:B------:R-:W-:Y:S01]  /*152a0*/  ISETP.GT.AND P1, PT, R11, 0x8, !P1 ;  /* 0x000000080b00780c */ /* 0x000fe20004f24270 */
[----:B------:R-:W3:Y:S01]  /*152b0*/  LDL R20, [R1+0x200] ;  /* 0x0002000001147983 */ /* 0x000ee20000100800 */
        /* <DEDUP_REMOVED lines=41> */
[----:B------:R-:W-:Y:S02]  /*15550*/  ISETP.LT.OR P1, PT, R10, 0x29, P1 ;  /* 0x000000290a00780c */ /* 0x000fe40000f21670 */
        /* <DEDUP_REMOVED lines=47> */
[----:B------:R1:W-:Y:S04]  /*15850*/  STL.64 [R1+0x1e0], R2 ;  /* 0x0001e00201007387 */ /* 0x0003e80000100a00 */
[----:B------:R-:W2:Y:S01]  /*15860*/  LDL R24, [R1+0x1e4] ;  /* 0x0001e40001187983 */ /* 0x000ea20000100800 */
[----:B0-----:R-:W-:-:S03]  /*15870*/  FMNMX.FTZ R10, R2, R5, !PT ;  /* 0x00000005020a7209 */ /* 0x001fc60007810000 */
[----:B-1----:R-:W4:Y:S04]  /*15880*/  LDL.64 R2, [R1+0xb8] ;  /* 0x0000b80001027983 */ /* 0x002f280000100a00 */
        /* <DEDUP_REMOVED lines=17> */
[----:B------:R-:W5:Y:S08]  /*159a0*/  MUFU.EX2 R135, R13 ;  /* 0x0000000d00877308 */ /* 0x000f700000000800 */
[----:B------:R-:W0:Y:S01]  /*159b0*/  MUFU.EX2 R134, R7 ;  /* 0x0000000700867308 */ /* 0x000e220000000800 */
[----:B------:R1:W-:Y:S01]  /*159c0*/  STL [R1+0x1e4], R14 ;  /* 0x0001e40e01007387 */ /* 0x0003e20000100800 */
[----:B-----5:R-:W-:Y:S01]  /*159d0*/  FMUL.FTZ R4, R135, R4 ;  /* 0x0000000487047220 */ /* 0x020fe20000410000 */
[----:B0-----:R-:W-:-:S05]  /*159e0*/  FMUL.FTZ R5, R5, R134 ;  /* 0x0000008605057220 */ /* 0x001fca0000410000 */
[----:B------:R1:W-:Y:S04]  /*159f0*/  STL.64 [R1+0x1f0], R4 ;  /* 0x0001f00401007387 */ /* 0x0003e80000100a00 */
[----:B----4-:R-:W2:Y:S01]  /*15a00*/  LD.E R6, desc[UR36][R2.64+0x4] ;  /* 0x0000042402067980 */ /* 0x010ea2000c101900 */
        /* <DEDUP_REMOVED lines=12> */
.L_x_6818:
[----:B------:R-:W-:Y:S05]  /*15ad0*/  BSYNC B0 ;  /* 0x0000000000007941 */ /* 0x000fea0003800000 */
.L_x_6817:
        /* <DEDUP_REMOVED lines=9> */
.L_x_6820:
[----:B------:R-:W-:Y:S05]  /*15b70*/  BSYNC B0 ;  /* 0x0000000000007941 */ /* 0x000fea0003800000 */
.L_x_6819:
        /* <DEDUP_REMOVED lines=30> */
[C---:B--2---:R-:W-:Y:S01]  /*15d60*/  FMUL.FTZ R57, R38.reuse, R55 ;  /* 0x0000003726397220 */ /* 0x044fe20000410000 */
[----:B------:R-:W-:-:S04]  /*15d70*/  FSETP.NEU.FTZ.AND P0, PT, R38, -INF , PT ;  /* 0xff8000002600780b */ /* 0x000fc80003f1d000 */
[----:B------:R-:W-:-:S05]  /*15d80*/  FSEL R57, R57, RZ, P0 ;  /* 0x000000ff39397208 */ /* 0x000fca0000000000 */
[-C--:B------:R-:W-:Y:S02]  /*15d90*/  FFMA.FTZ R152, R84, R55.reuse, -R57 ;  /* 0x0000003754987223 */ /* 0x080fe40000010839 */
[----:B------:R-:W2:Y:S01]  /*15da0*/  LDL.64 R84, [R1+0x218] ;  /* 0x0002180001547983 */ /* 0x000ea20000100a00 */
[C---:B------:R-:W-:Y:S01]  /*15db0*/  FMUL.FTZ R38, R39.reuse, R55 ;  /* 0x0000003727267220 */ /* 0x040fe20000410000 */
[----:B------:R-:W-:-:S04]  /*15dc0*/  FSETP.NEU.FTZ.AND P0, PT, R39, -INF , PT ;  /* 0xff8000002700780b */ /* 0x000fc80003f1d000 */
[----:B------:R-:W-:-:S05]  /*15dd0*/  FSEL R38, R38, RZ, P0 ;  /* 0x000000ff26267208 */ /* 0x000fca0000000000 */
        /* <DEDUP_REMOVED lines=32> */
[-CC-:B------:R-:W-:Y:S01]  /*15fe0*/  FFMA.FTZ R174, R52, R55.reuse, -R57.reuse ;  /* 0x0000003734ae7223 */ /* 0x180fe20000010839 */
[-C--:B------:R-:W-:Y:S01]  /*15ff0*/  FFMA.FTZ R175, R41, R55.reuse, -R38 ;  /* 0x0000003729af7223 */ /* 0x080fe20000010826 */
[----:B------:R-:W-:Y:S01]  /*16000*/  FFMA.FTZ R190, R50, R55, -R57 ;  /* 0x0000003732be7223 */ /* 0x000fe20000010839 */
[----:B------:R-:W3:Y:S01]  /*16010*/  MUFU.EX2 R155, R155 ;  /* 0x0000009b009b7308 */ /* 0x000ee20000000800 */
[C---:B----4-:R-:W-:Y:S01]  /*16020*/  FMUL.FTZ R35, R135.reuse, R35 ;  /* 0x0000002387237220 */ /* 0x050fe20000410000 */
[C---:B------:R-:W-:Y:S01]  /*16030*/  FMUL.FTZ R34, R135.reuse, R34 ;  /* 0x0000002287227220 */ /* 0x040fe20000410000 */
[C---:B------:R-:W-:Y:S01]  /*16040*/  FMUL.FTZ R37, R134.reuse, R37 ;  /* 0x0000002586257220 */ /* 0x040fe20000410000 */
[----:B------:R-:W-:Y:S01]  /*16050*/  FMUL.FTZ R36, R134, R36 ;  /* 0x0000002486247220 */ /* 0x000fe20000410000 */
        /* <DEDUP_REMOVED lines=17> */
[C---:B------:R-:W-:Y:S01]  /*16170*/  FMUL.FTZ R15, R135.reuse, R15 ;  /* 0x0000000f870f7220 */ /* 0x040fe20000410000 */
[----:B------:R-:W-:Y:S01]  /*16180*/  FMUL.FTZ R14, R135, R14 ;  /* 0x0000000e870e7220 */ /* 0x000fe20000410000 */
[----:B------:R-:W0:Y:S01]  /*16190*/  MUFU.EX2 R154, R154 ;  /* 0x0000009a009a7308 */ /* 0x000e220000000800 */
[----:B-1----:R-:W-:Y:S01]  /*161a0*/  FADD.FTZ R44, R153, R44 ;  /* 0x0000002c992c7221 */ /* 0x002fe20000010000 */
[----:B------:R-:W-:Y:S01]  /*161b0*/  FADD.FTZ R7, R121, R6 ;  /* 0x0000000679077221 */ /* 0x000fe20000010000 */
[C---:B------:R-:W-:Y:S01]  /*161c0*/  FMUL.FTZ R13, R135.reuse, R13 ;  /* 0x0000000d870d7220 */ /* 0x040fe20000410000 */
[----:B------:R-:W-:Y:S01]  /*161d0*/  FMUL.FTZ R12, R135, R12 ;  /* 0x0000000c870c7220 */ /* 0x000fe20000410000 */
[C---:B------:R-:W-:Y:S01]  /*161e0*/  FMUL.FTZ R87, R134.reuse, R87 ;  /* 0x0000005786577220 */ /* 0x040fe20000410000 */
[C---:B------:R-:W-:Y:S01]  /*161f0*/  FMUL.FTZ R86, R134.reuse, R86 ;  /* 0x0000005686567220 */ /* 0x040fe20000410000 */
[C---:B------:R-:W-:Y:S01]  /*16200*/  FMUL.FTZ R5, R134.reuse, R5 ;  /* 0x0000000586057220 */ /* 0x040fe20000410000 */
[----:B------:R-:W1:Y:S01]  /*16210*/  MUFU.EX2 R169, R169 ;  /* 0x000000a900a97308 */ /* 0x000e620000000800 */
[----:B------:R-:W-:Y:S01]  /*16220*/  FMUL.FTZ R4, R134, R4 ;  /* 0x0000000486047220 */ /* 0x000fe20000410000 */
[----:B------:R-:W2:Y:S04]  /*16230*/  LDL.64 R82, [R1+0x350] ;  /* 0x0003500001527983 */ /* 0x000ea80000100a00 */
[----:B------:R-:W2:Y:S02]  /*16240*/  LDL.64 R80, [R1+0x360] ;  /* 0x0003600001507983 */ /* 0x000ea40000100a00 */
        /* <DEDUP_REMOVED lines=13> */
[----:B------:R-:W0:Y:S03]  /*16320*/  MUFU.EX2 R171, R171 ;  /* 0x000000ab00ab7308 */ /* 0x000e260000000800 */
[----:B------:R-:W4:Y:S04]  /*16330*/  LDL.64 R58, [R1+0x268] ;  /* 0x00026800013a7983 */ /* 0x000f280000100a00 */
[----:B------:R-:W4:Y:S01]  /*16340*/  LDL.64 R48, [R1+0x2b8] ;  /* 0x0002b80001307983 */ /* 0x000f220000100a00 */
[----:B------:R-:W0:Y:S01]  /*16350*/  MUFU.EX2 R129, R129 ;  /* 0x0000008100817308 */ /* 0x000e220000000800 */
[----:B-1----:R-:W-:Y:S01]  /*16360*/  FADD.FTZ R39, R169, R44 ;  /* 0x0000002ca9277221 */ /* 0x002fe20000010000 */
[----:B------:R-:W-:Y:S01]  /*16370*/  FADD.FTZ R7, R117, R6 ;  /* 0x0000000675077221 */ /* 0x000fe20000010000 */
[----:B------:R-:W4:Y:S04]  /*16380*/  LDL.64 R72, [R1+0x3b0] ;  /* 0x0003b00001487983 */ /* 0x000f280000100a00 */
[----:B------:R-:W4:Y:S01]  /*16390*/  LDL.64 R90, [R1+0x3e8] ;  /* 0x0003e800015a7983 */ /* 0x000f220000100a00 */
[----:B------:R-:W1:Y:S03]  /*163a0*/  MUFU.EX2 R128, R128 ;  /* 0x0000008000807308 */ /* 0x000e660000000800 */
[----:B------:R-:W4:Y:S05]  /*163b0*/  LDL.64 R88, [R1+0x3f8] ;  /* 0x0003f80001587983 */ /* 0x000f2a0000100a00 */
        /* <DEDUP_REMOVED lines=9> */
[----:B------:R-:W4:Y:S05]  /*16450*/  LDL.64 R56, [R1+0x3e0] ;  /* 0x0003e00001387983 */ /* 0x000f2a0000100a00 */
[----:B------:R-:W-:Y:S08]  /*16460*/  MUFU.EX2 R127, R127 ;  /* 0x0000007f007f7308 */ /* 0x000ff00000000800 */
[----:B------:R-:W0:Y:S01]  /*16470*/  MUFU.EX2 R126, R126 ;  /* 0x0000007e007e7308 */ /* 0x000e220000000800 */
[----:B-1----:R-:W-:Y:S01]  /*16480*/  FADD.FTZ R6, R128, R39 ;  /* 0x0000002780067221 */ /* 0x002fe20000010000 */
[----:B------:R-:W-:Y:S01]  /*16490*/  FADD.FTZ R7, R170, R7 ;  /* 0x00000007aa077221 */ /* 0x000fe20000010000 */
[----:B------:R-:W4:Y:S05]  /*164a0*/  LDL.64 R64, [R1+0x3f0] ;  /* 0x0003f00001407983 */ /* 0x000f2a0000100a00 */
[----:B------:R-:W-:Y:S08]  /*164b0*/  MUFU.EX2 R125, R125 ;  /* 0x0000007d007d7308 */ /* 0x000ff00000000800 */
        /* <DEDUP_REMOVED lines=15> */
[----:B------:R-:W-:Y:S08]  /*165b0*/  MUFU.EX2 R172, R172 ;  /* 0x000000ac00ac7308 */ /* 0x000ff00000000800 */
[----:B------:R-:W1:Y:S01]  /*165c0*/  MUFU.EX2 R8, R8 ;  /* 0x0000000800087308 */ /* 0x000e620000000800 */
[----:B------:R-:W-:Y:S01]  /*165d0*/  FADD.FTZ R38, R116, R41 ;  /* 0x0000002974267221 */ /* 0x000fe20000010000 */
[----:B------:R-:W-:Y:S01]  /*165e0*/  FADD.FTZ R6, R178, R39 ;  /* 0x00000027b2067221 */ /* 0x000fe20000010000 */
[----:B------:R-:W4:Y:S04]  /*165f0*/  LDL.64 R50, [R1+0x2a8] ;  /* 0x0002a80001327983 */ /* 0x000f280000100a00 */
[----:B------:R-:W4:Y:S01]  /*16600*/  LDL.64 R44, [R1+0x2d8] ;  /* 0x0002d800012c7983 */ /* 0x000f220000100a00 */
[----:B------:R-:W-:Y:S08]  /*16610*/  MUFU.EX2 R174, R174 ;  /* 0x000000ae00ae7308 */ /* 0x000ff00000000800 */
[----:B------:R-:W1:Y:S01]  /*16620*/  MUFU.EX2 R175, R175 ;  /* 0x000000af00af7308 */ /* 0x000e620000000800 */
[----:B0-----:R-:W-:Y:S01]  /*16630*/  FADD.FTZ R41, R173, R38 ;  /* 0x00000026ad297221 */ /* 0x001fe20000010000 */
[----:B------:R-:W-:Y:S01]  /*16640*/  FADD.FTZ R39, R193, R6 ;  /* 0x00000006c1277221 */ /* 0x000fe20000010000 */
[----:B------:R-:W4:Y:S05]  /*16650*/  LDL.64 R42, [R1+0x2e8] ;  /* 0x0002e800012a7983 */ /* 0x000f2a0000100a00 */
[----:B------:R-:W0:Y:S08]  /*16660*/  MUFU.EX2 R190, R190 ;  /* 0x000000be00be7308 */ /* 0x000e300000000800 */
[----:B------:R-:W0:Y:S01]  /*16670*/  MUFU.EX2 R7, R7 ;  /* 0x0000000700077308 */ /* 0x000e220000000800 */
[----:B-1----:R-:W-:Y:S01]  /*16680*/  FADD.FTZ R6, R8, R41 ;  /* 0x0000002908067221 */ /* 0x002fe20000010000 */
[----:B------:R-:W-:-:S03]  /*16690*/  FADD.FTZ R39, R172, R39 ;  /* 0x00000027ac277221 */ /* 0x000fc60000010000 */
[----:B------:R-:W-:Y:S01]  /*166a0*/  FADD.FTZ R6, R175, R6 ;  /* 0x00000006af067221 */ /* 0x000fe20000010000 */
[----:B------:R-:W-:-:S04]  /*166b0*/  FADD.FTZ R41, R174, R39 ;  /* 0x00000027ae297221 */ /* 0x000fc80000010000 */
[----:B0-----:R-:W-:Y:S02]  /*166c0*/  FADD.FTZ R38, R190, R41 ;  /* 0x00000029be267221 */ /* 0x001fe40000010000 */
[----:B------:R-:W4:Y:S01]  /*166d0*/  LDL.64 R40, [R1+0x2f8] ;  /* 0x0002f80001287983 */ /* 0x000f220000100a00 */
[----:B------:R-:W-:-:S05]  /*166e0*/  FADD.FTZ R39, R7, R6 ;  /* 0x0000000607277221 */ /* 0x000fca0000010000 */
[----:B------:R0:W-:Y:S01]  /*166f0*/  STL.64 [R1+0x1f0], R38 ;  /* 0x0001f02601007387 */ /* 0x0001e20000100a00 */
[----:B------:R-:W-:Y:S06]  /*16700*/  BAR.SYNC.DEFER_BLOCKING 0xf, 0x100 ;  /* 0x03c4000000007b1d */ /* 0x000fec0000010000 */
[----:B0-----:R-:W4:Y:S01]  /*16710*/  LDL.64 R38, [R1+0x308] ;  /* 0x0003080001267983 */ /* 0x001f220000100a00 */
[C---:B--2---:R-:W-:Y:S01]  /*16720*/  FMUL.FTZ R85, R134.reuse, R85 ;  /* 0x0000005586557220 */ /* 0x044fe20000410000 */
[C---:B------:R-:W-:Y:S02]  /*16730*/  FMUL.FTZ R84, R134.reuse, R84 ;  /* 0x0000005486547220 */ /* 0x040fe40000410000 */
[----:B------:R-:W2:Y:S04]  /*16740*/  LD.E.64 R96, desc[UR36][R2.64+0x8] ;  /* 0x0000082402607980 */ /* 0x000ea8000c101b00 */
[----:B------:R-:W2:Y:S04]  /*16750*/  LD.E.64 R2, desc[UR36][R2.64] ;  /* 0x0000002402027980 */ /* 0x000ea8000c101b00 */
[----:B------:R-:W-:Y:S04]  /*16760*/  STL.64 [R1+0x400], R34 ;  /* 0x0004002201007387 */ /* 0x000fe80000100a00 */
[----:B------:R0:W-:Y:S04]  /*16770*/  STL.64 [R1+0x408], R36 ;  /* 0x0004082401007387 */ /* 0x0001e80000100a00 */
[----:B------:R-:W-:Y:S04]  /*16780*/  STL.64 [R1+0x210], R32 ;  /* 0x0002102001007387 */ /* 0x000fe80000100a00 */
        /* <DEDUP_REMOVED lines=123> */
[----:B--2---:R-:W-:-:S03]  /*16f40*/  MOV R6, R96 ;  /* 0x0000006000067202 */ /* 0x004fc60000000f00 */
        /* <DEDUP_REMOVED lines=275> */
[----:B----4-:R-:W-:Y:S04]  /*18080*/  STL [R1+0x358], R86 ;  /* 0x0003585601007387 */ /* 0x010fe80000100800 */
        /* <DEDUP_REMOVED lines=513> */
.L_x_6822:
[----:B------:R-:W-:Y:S05]  /*1a0a0*/  BSYNC B0 ;  /* 0x0000000000007941 */ /* 0x000fea0003800000 */
.L_x_6821:
        /* <DEDUP_REMOVED lines=9> */
[----:B------:R-:W2:Y:S02]  /*1a140*/  LDL R6, [R1+0x50] ;  /* 0x0000500001067983 */ /* 0x000ea40000100800 */
[----:B--2---:R-:W-:-:S07]  /*1a150*/  IMAD.SHL.U32 R6, R6, 0x40, RZ ;  /* 0x0000004006067824 */ /* 0x004fce00078e00ff */
.L_x_6790:
[----:B------:R-:W1:Y:S01]  /*1a160*/  LDC R2, c[0x0][0x448] ;  /* 0x00011200ff027b82 */ /* 0x000e620000000800 */
[----:B------:R-:W-:Y:S01]  /*1a170*/  VIADD R3, R6, 0x3f ;  /* 0x0000003f06037836 */ /* 0x000fe20000000000 */
[----:B------:R-:W-:-:S06]  /*1a180*/  ULDC UR4, c[0x0][0xad4] ;  /* 0x0002b50000047ab9 */ /* 0x000fcc0000000800 */
[----:B------:R-:W2:Y:S01]  /*1a190*/  LDC R8, c[0x0][0xadc] ;  /* 0x0002b700ff087b82 */ /* 0x000ea20000000800 */
[----:B-1----:R-:W-:-:S13]  /*1a1a0*/  ISETP.NE.AND P0, PT, R2, 0x1, PT ;  /* 0x000000010200780c */ /* 0x002fda0003f05270 */
[----:B------:R-:W1:Y:S08]  /*1a1b0*/  @P0 LDC R2, c[0x0][0x44c] ;  /* 0x00011300ff020b82 */ /* 0x000e700000000800 */
[----:B------:R-:W3:Y:S01]  /*1a1c0*/  @P0 LDC R5, c[0x0][0x450] ;  /* 0x00011400ff050b82 */ /* 0x000ee20000000800 */
[----:B-1----:R-:W-:-:S05]  /*1a1d0*/  @P0 IMAD.HI.U32 R2, R3, R2, RZ ;  /* 0x0000000203020227 */ /* 0x002fca00078e00ff */
[----:B---3--:R-:W-:Y:S02]  /*1a1e0*/  @P0 SHF.R.U32.HI R3, RZ, R5, R2 ;  /* 0x00000005ff030219 */ /* 0x008fe40000011602 */
[----:B--2---:R-:W-:-:S03]  /*1a1f0*/  ISETP.GE.AND P0, PT, R8, 0x1, PT ;  /* 0x000000010800780c */ /* 0x004fc60003f06270 */
[----:B------:R-:W-:-:S04]  /*1a200*/  IMAD.IADD R3, R212, 0x1, R3 ;  /* 0x00000001d4037824 */ /* 0x000fc800078e0203 */
[----:B0-----:R-:W-:-:S06]  /*1a210*/  VIADD R4, R3, -UR4 ;  /* 0x8000000403047c36 */ /* 0x001fcc0008000000 */
[----:B------:R-:W-:Y:S05]  /*1a220*/  @!P0 BRA `(.L_x_6824) ;  /* 0x0000000000488947 */ /* 0x000fea0003800000 */
        /* <DEDUP_REMOVED lines=11> */
.L_x_6826:
[----:B------:R-:W-:-:S13]  /*1a2e0*/  ISETP.NE.AND P0, PT, R8, 0x1, PT ;  /* 0x000000010800780c */ /* 0x000fda0003f05270 */
[----:B------:R-:W0:Y:S02]  /*1a2f0*/  @P0 LDC.64 R2, c[0x0][0xae0] ;  /* 0x0002b800ff020b82 */ /* 0x000e240000000a00 */
[----:B0-----:R-:W-:-:S05]  /*1a300*/  @P0 IMAD.HI.U32 R2, R5, R2, RZ ;  /* 0x0000000205020227 */ /* 0x001fca00078e00ff */
[----:B------:R-:W-:-:S07]  /*1a310*/  @P0 SHF.R.U32.HI R5, RZ, R3, R2 ;  /* 0x00000003ff050219 */ /* 0x000fce0000011602 */
.L_x_6827:
[----:B------:R-:W-:Y:S05]  /*1a320*/  BSYNC B0 ;  /* 0x0000000000007941 */ /* 0x000fea0003800000 */
.L_x_6825:
[----:B------:R-:W-:-:S05]  /*1a330*/  IMAD R5, R5, R8, RZ ;  /* 0x0000000805057224 */ /* 0x000fca00078e02ff */
[----:B------:R-:W-:-:S07]  /*1a340*/  VIMNMX R4, R4, R5, !PT ;  /* 0x0000000504047248 */ /* 0x000fce0007fe0100 */
.L_x_6824:
[----:B------:R-:W-:-:S05]  /*1a350*/  VIADD R4, R4, 0x3f ;  /* 0x0000003f04047836 */ /* 0x000fca0000000000 */
[----:B------:R-:W-:-:S04]  /*1a360*/  SHF.R.S32.HI R3, RZ, 0x1f, R4 ;  /* 0x0000001fff037819 */ /* 0x000fc80000011404 */
[----:B------:R-:W-:-:S04]  /*1a370*/  LEA.HI R3, R3, R4, RZ, 0x6 ;  /* 0x0000000403037211 */ /* 0x000fc800078f30ff */
[----:B------:R-:W-:-:S04]  /*1a380*/  SHF.R.S32.HI R3, RZ, 0x6, R3 ;  /* 0x00000006ff037819 */ /* 0x000fc80000011403 */
[----:B------:R-:W-:-:S04]  /*1a390*/  VIMNMX R9, R180, R3, !PT ;  /* 0x00000003b4097248 */ /* 0x000fc80007fe0100 */
[----:B------:R-:W-:-:S13]  /*1a3a0*/  ISETP.GE.AND P0, PT, R0, R9, PT ;  /* 0x000000090000720c */ /* 0x000fda0003f06270 */
[----:B------:R-:W-:Y:S05]  /*1a3b0*/  @!P0 BRA `(.L_x_6828) ;  /* 0x0000007000448947 */ /* 0x000fea0003800000 */
.L_x_6851:
        /* <DEDUP_REMOVED lines=20> */
.L_x_6830:
[----:B------:R-:W-:Y:S05]  /*1a500*/  BSYNC B0 ;  /* 0x0000000000007941 */ /* 0x000fea0003800000 */
.L_x_6829:
        /* <DEDUP_REMOVED lines=9> */
.L_x_6832:
[----:B------:R-:W-:Y:S05]  /*1a5a0*/  BSYNC B0 ;  /* 0x0000000000007941 */ /* 0x000fea0003800000 */
.L_x_6831:
[----:B------:R-:W-:Y:S04]  /*1a5b0*/  BSSY B0, `(.L_x_6833) ;  /* 0x0000006000007945 */ /* 0x000fe80003800000 */
[----:B-1----:R-:W-:Y:S05]  /*1a5c0*/  @P0 BRA `(.L_x_6834) ;  /* 0x0000000000100947 */ /* 0x002fea0003800000 */
[----:B-----5:R-:W-:Y:S01]  /*1a5d0*/  IMAD R2, R2, 0x8, R5 ;  /* 0x0000000802027824 */ /* 0x020fe200078e0205 */
[----:B------:R-:W-:-:S04]  /*1a5e0*/  SHF.L.U32 R3, R3, 0x1f, RZ ;  /* 0x0000001f03037819 */ /* 0x000fc800000006ff */
[----:B------:R-:W1:Y:S02]  /*1a5f0*/  SYNCS.PHASECHK.TRANS64.TRYWAIT P0, [R2+URZ], R3 ;  /* 0x00000003020075a7 */ /* 0x000e64000800017f */
[----:B-1----:R-:W-:Y:S05]  /*1a600*/  @!P0 BRA `(.L_x_6835) ;  /* 0x000001f800d48947 */ /* 0x002fea0003800000 */
.L_x_6834:
[----:B------:R-:W-:Y:S05]  /*1a610*/  BSYNC B0 ;  /* 0x0000000000007941 */ /* 0x000fea0003800000 */
.L_x_6833:
        /* <DEDUP_REMOVED lines=57> */
.L_x_6837:
[----:B------:R-:W-:Y:S05]  /*1a9b0*/  BSYNC B0 ;  /* 0x0000000000007941 */ /* 0x000fea0003800000 */
.L_x_6836:
        /* <DEDUP_REMOVED lines=8> */
.L_x_6839:
[----:B------:R-:W-:Y:S05]  /*1aa40*/  BSYNC B0 ;  /* 0x0000000000007941 */ /* 0x000fea0003800000 */
.L_x_6838:
[----:B------:R-:W-:Y:S04]  /*1aa50*/  BSSY B0, `(.L_x_6840) ;  /* 0x0000004000007945 */ /* 0x000fe80003800000 */
[----:B-1----:R-:W-:Y:S05]  /*1aa60*/  @P0 BRA `(.L_x_6841) ;  /* 0x0000000000080947 */ /* 0x002fea0003800000 */
[----:B------:R-:W1:Y:S02]  /*1aa70*/  SYNCS.PHASECHK.TRANS64.TRYWAIT P0, [R2+URZ], R3 ;  /* 0x00000003020075a7 */ /* 0x000e64000800017f */
[----:B-1----:R-:W-:Y:S05]  /*1aa80*/  @!P0 BRA `(.L_x_6842) ;  /* 0x000001f400c88947 */ /* 0x002fea0003800000 */
.L_x_6841:
[----:B------:R-:W-:Y:S05]  /*1aa90*/  BSYNC B0 ;  /* 0x0000000000007941 */ /* 0x000fea0003800000 */
.L_x_6840:
        /* <DEDUP_REMOVED lines=433> */
.L_x_6844:
[----:B------:R-:W-:Y:S05]  /*1c5b0*/  BSYNC B0 ;  /* 0x0000000000007941 */ /* 0x000fea0003800000 */
.L_x_6843:
        /* <DEDUP_REMOVED lines=23> */
[----:B------:R-:W1:Y:S01]  /*1c730*/  MUFU.TANH R57, R57 ;  /* 0x0000003900397308 */ /* 0x000e620000002400 */
[-C--:B------:R-:W-:Y:S01]  /*1c740*/  FMUL.FTZ R63, R38, R4.reuse ;  /* 0x00000004263f7220 */ /* 0x080fe20000410000 */
[-C--:B------:R-:W-:Y:S01]  /*1c750*/  FMUL.FTZ R72, R37, R4.reuse ;  /* 0x0000000425487220 */ /* 0x080fe20000410000 */
[-C--:B------:R-:W-:Y:S01]  /*1c760*/  FMUL.FTZ R62, R39, R4.reuse ;  /* 0x00000004273e7220 */ /* 0x080fe20000410000 */
[-C--:B------:R-:W-:Y:S01]  /*1c770*/  FMUL.FTZ R75, R40, R4.reuse ;  /* 0x00000004284b7220 */ /* 0x080fe20000410000 */
[-C--:B------:R-:W-:Y:S01]  /*1c780*/  FMUL.FTZ R64, R42, R4.reuse ;  /* 0x000000042a407220 */ /* 0x080fe20000410000 */
[-C--:B------:R-:W-:Y:S01]  /*1c790*/  FMUL.FTZ R74, R41, R4.reuse ;  /* 0x00000004294a7220 */ /* 0x080fe20000410000 */
[----:B------:R-:W-:Y:S01]  /*1c7a0*/  FMUL.FTZ R65, R43, R4 ;  /* 0x000000042b417220 */ /* 0x000fe20000410000 */
[----:B------:R-:W2:Y:S01]  /*1c7b0*/  MUFU.TANH R66, R66 ;  /* 0x0000004200427308 */ /* 0x000ea20000002400 */
[----:B----4-:R-:W-:Y:S01]  /*1c7c0*/  FMNMX.FTZ R5, R68, R2, !PT ;  /* 0x0000000244057209 */ /* 0x010fe20007810000 */
[-C--:B------:R-:W-:Y:S01]  /*1c7d0*/  FMUL.FTZ R76, R45, R4.reuse ;  /* 0x000000042d4c7220 */ /* 0x080fe20000410000 */
        /* <DEDUP_REMOVED lines=12> */
[----:B------:R-:W-:Y:S01]  /*1c8a0*/  FMUL.FTZ R40, R55, R4 ;  /* 0x0000000437287220 */ /* 0x000fe20000410000 */
        /* <DEDUP_REMOVED lines=55> */
[----:B--2---:R-:W-:Y:S02]  /*1cc20*/  FMNMX.FTZ R5, R42, R5, !PT ;  /* 0x000000052a057209 */ /* 0x004fe40007810000 */
[----:B0-----:R-:W-:Y:S02]  /*1cc30*/  FMNMX.FTZ R4, R50, R7, !PT ;  /* 0x0000000732047209 */ /* 0x001fe40007810000 */
[----:B-1----:R-:W-:-:S03]  /*1cc40*/  FMNMX.FTZ R5, R40, R5, !PT ;  /* 0x0000000528057209 */ /* 0x002fc60007810000 */
[----:B------:R-:W0:Y:S04]  /*1cc50*/  SHFL.BFLY PT, R7, R4, 0x2, 0x1f ;  /* 0x0c401f0004077f89 */ /* 0x000e2800000e0000 */
[----:B------:R1:W-:Y:S04]  /*1cc60*/  STL.64 [R1+0x1e0], R4 ;  /* 0x0001e00401007387 */ /* 0x0003e80000100a00 */
[----:B------:R-:W2:Y:S01]  /*1cc70*/  LDL R20, [R1+0x1e4] ;  /* 0x0001e40001147983 */ /* 0x000ea20000100800 */
[----:B0-----:R-:W-:-:S03]  /*1cc80*/  FMNMX.FTZ R10, R4, R7, !PT ;  /* 0x00000007040a7209 */ /* 0x001fc60007810000 */
[----:B-1----:R-:W4:Y:S04]  /*1cc90*/  LDL.64 R4, [R1+0xb8] ;  /* 0x0000b80001047983 */ /* 0x002f280000100a00 */
        /* <DEDUP_REMOVED lines=32> */
.L_x_6846:
[----:B------:R-:W-:Y:S05]  /*1cea0*/  BSYNC B0 ;  /* 0x0000000000007941 */ /* 0x000fea0003800000 */
.L_x_6845:
        /* <DEDUP_REMOVED lines=9> */
.L_x_6848:
[----:B------:R-:W-:Y:S05]  /*1cf40*/  BSYNC B0 ;  /* 0x0000000000007941 */ /* 0x000fea0003800000 */
.L_x_6847:
        /* <DEDUP_REMOVED lines=38> */
[-C--:B--2---:R-:W-:Y:S01]  /*1d1b0*/  FMUL.FTZ R39, R39, R46.reuse ;  /* 0x0000002e27277220 */ /* 0x084fe20000410000 */
[----:B------:R-:W-:-:S03]  /*1d1c0*/  FMUL.FTZ R51, R38, R46 ;  /* 0x0000002e26337220 */ /* 0x000fc60000410000 */
[-C--:B------:R-:W-:Y:S01]  /*1d1d0*/  FFMA.FTZ R132, R57, R46.reuse, -R39 ;  /* 0x0000002e39847223 */ /* 0x080fe20000010827 */
[-C--:B------:R-:W-:Y:S01]  /*1d1e0*/  FFMA.FTZ R121, R68, R46.reuse, -R51 ;  /* 0x0000002e44797223 */ /* 0x080fe20000010833 */
[-C--:B------:R-:W-:Y:S01]  /*1d1f0*/  FFMA.FTZ R153, R8, R46.reuse, -R39 ;  /* 0x0000002e08997223 */ /* 0x080fe20000010827 */
[-C--:B------:R-:W-:Y:S01]  /*1d200*/  FFMA.FTZ R152, R66, R46.reuse, -R51 ;  /* 0x0000002e42987223 */ /* 0x080fe20000010833 */
[-C--:B------:R-:W-:Y:S01]  /*1d210*/  FFMA.FTZ R155, R59, R46.reuse, -R39 ;  /* 0x0000002e3b9b7223 */ /* 0x080fe20000010827 */
[-C--:B------:R-:W-:Y:S01]  /*1d220*/  FFMA.FTZ R120, R67, R46.reuse, -R51 ;  /* 0x0000002e43787223 */ /* 0x080fe20000010833 */
[----:B------:R-:W0:Y:S01]  /*1d230*/  MUFU.EX2 R132, R132 ;  /* 0x0000008400847308 */ /* 0x000e220000000800 */
[-C--:B------:R-:W-:Y:S01]  /*1d240*/  FFMA.FTZ R131, R58, R46.reuse, -R39 ;  /* 0x0000002e3a837223 */ /* 0x080fe20000010827 */
        /* <DEDUP_REMOVED lines=11> */
[-CC-:B------:R-:W-:Y:S01]  /*1d300*/  FFMA.FTZ R176, R75, R46.reuse, -R51.reuse ;  /* 0x0000002e4bb07223 */ /* 0x180fe20000010833 */
[-C--:B------:R-:W-:Y:S01]  /*1d310*/  FFMA.FTZ R127, R74, R46.reuse, -R51 ;  /* 0x0000002e4a7f7223 */ /* 0x080fe20000010833 */
[-CC-:B------:R-:W-:Y:S01]  /*1d320*/  FFMA.FTZ R126, R65, R46.reuse, -R39.reuse ;  /* 0x0000002e417e7223 */ /* 0x180fe20000010827 */
[----:B------:R-:W2:Y:S01]  /*1d330*/  MUFU.EX2 R153, R153 ;  /* 0x0000009900997308 */ /* 0x000ea20000000800 */
[-C--:B------:R-:W-:Y:S01]  /*1d340*/  FFMA.FTZ R116, R43, R46.reuse, -R39 ;  /* 0x0000002e2b747223 */ /* 0x080fe20000010827 */
[-C--:B------:R-:W-:Y:S01]  /*1d350*/  FFMA.FTZ R125, R77, R46.reuse, -R51 ;  /* 0x0000002e4d7d7223 */ /* 0x080fe20000010833 */
[-C--:B------:R-:W-:Y:S01]  /*1d360*/  FFMA.FTZ R179, R45, R46.reuse, -R39 ;  /* 0x0000002e2db37223 */ /* 0x080fe20000010827 */
[-CC-:B------:R-:W-:Y:S01]  /*1d370*/  FFMA.FTZ R178, R76, R46.reuse, -R51.reuse ;  /* 0x0000002e4cb27223 */ /* 0x180fe20000010833 */
[-C--:B------:R-:W-:Y:S01]  /*1d380*/  FFMA.FTZ R193, R48, R46.reuse, -R51 ;  /* 0x0000002e30c17223 */ /* 0x080fe20000010833 */
[-C--:B------:R-:W-:Y:S01]  /*1d390*/  FFMA.FTZ R173, R44, R46.reuse, -R39 ;  /* 0x0000002e2cad7223 */ /* 0x080fe20000010827 */
[-CC-:B------:R-:W-:Y:S01]  /*1d3a0*/  FFMA.FTZ R172, R47, R46.reuse, -R51.reuse ;  /* 0x0000002e2fac7223 */ /* 0x180fe20000010833 */
[----:B------:R-:W2:Y:S01]  /*1d3b0*/  MUFU.EX2 R152, R152 ;  /* 0x0000009800987308 */ /* 0x000ea20000000800 */
[-C--:B------:R-:W-:Y:S01]  /*1d3c0*/  FFMA.FTZ R174, R49, R46.reuse, -R51 ;  /* 0x0000002e31ae7223 */ /* 0x080fe20000010833 */
[-C--:B------:R-:W-:Y:S01]  /*1d3d0*/  FFMA.FTZ R175, R42, R46.reuse, -R39 ;  /* 0x0000002e2aaf7223 */ /* 0x080fe20000010827 */
        /* <DEDUP_REMOVED lines=29> */
[----:B------:R-:W1:Y:S01]  /*1d5b0*/  MUFU.EX2 R154, R154 ;  /* 0x0000009a009a7308 */ /* 0x000e620000000800 */
[----:B--2---:R-:W-:Y:S01]  /*1d5c0*/  FADD.FTZ R8, R153, R8 ;  /* 0x0000000899087221 */ /* 0x004fe20000010000 */
[----:B------:R-:W-:Y:S01]  /*1d5d0*/  FADD.FTZ R7, R152, R7 ;  /* 0x0000000798077221 */ /* 0x000fe20000010000 */
[C---:B------:R-:W-:Y:S01]  /*1d5e0*/  FMUL.FTZ R86, R122.reuse, R86 ;  /* 0x000000567a567220 */ /* 0x040fe20000410000 */
[C---:B------:R-:W-:Y:S01]  /*1d5f0*/  FMUL.FTZ R91, R122.reuse, R91 ;  /* 0x0000005b7a5b7220 */ /* 0x040fe20000410000 */
[C---:B------:R-:W-:Y:S01]  /*1d600*/  FMUL.FTZ R90, R122.reuse, R90 ;  /* 0x0000005a7a5a7220 */ /* 0x040fe20000410000 */
[C---:B------:R-:W-:Y:S01]  /*1d610*/  FMUL.FTZ R5, R122.reuse, R5 ;  /* 0x000000057a057220 */ /* 0x040fe20000410000 */
[----:B------:R-:W-:Y:S01]  /*1d620*/  FMUL.FTZ R4, R122, R4 ;  /* 0x000000047a047220 */ /* 0x000fe20000410000 */
[----:B------:R-:W2:Y:S01]  /*1d630*/  MUFU.EX2 R169, R169 ;  /* 0x000000a900a97308 */ /* 0x000ea20000000800 */
[----:B------:R-:W2:Y:S04]  /*1d640*/  LDL.64 R66, [R1+0x390] ;  /* 0x0003900001427983 */ /* 0x000ea80000100a00 */
[----:B------:R-:W2:Y:S03]  /*1d650*/  LDL.64 R68, [R1+0x3d0] ;  /* 0x0003d00001447983 */ /* 0x000ea60000100a00 */
[----:B------:R-:W2:Y:S01]  /*1d660*/  MUFU.EX2 R117, R117 ;  /* 0x0000007500757308 */ /* 0x000ea20000000800 */
[----:B---3--:R-:W-:Y:S01]  /*1d670*/  FADD.FTZ R8, R155, R8 ;  /* 0x000000089b087221 */ /* 0x008fe20000010000 */
[----:B----4-:R-:W-:Y:S01]  /*1d680*/  FADD.FTZ R7, R120, R7 ;  /* 0x0000000778077221 */ /* 0x010fe20000010000 */
[----:B------:R-:W3:Y:S04]  /*1d690*/  LDL.64 R76, [R1+0x380] ;  /* 0x00038000014c7983 */ /* 0x000ee80000100a00 */
[----:B------:R-:W4:Y:S01]  /*1d6a0*/  LDL.64 R70, [R1+0x3c0] ;  /* 0x0003c00001467983 */ /* 0x000f220000100a00 */
[----:B------:R-:W2:Y:S03]  /*1d6b0*/  MUFU.EX2 R130, R130 ;  /* 0x0000008200827308 */ /* 0x000ea60000000800 */
[----:B------:R-:W4:Y:S04]  /*1d6c0*/  LDL.64 R56, [R1+0x3e0] ;  /* 0x0003e00001387983 */ /* 0x000f280000100a00 */
[----:B------:R-:W4:Y:S01]  /*1d6d0*/  LDL.64 R60, [R1+0x258] ;  /* 0x00025800013c7983 */ /* 0x000f220000100a00 */
[----:B------:R-:W2:Y:S01]  /*1d6e0*/  MUFU.EX2 R168, R168 ;  /* 0x000000a800a87308 */ /* 0x000ea20000000800 */
[----:B0-----:R-:W-:Y:S01]  /*1d6f0*/  FADD.FTZ R8, R131, R8 ;  /* 0x0000000883087221 */ /* 0x001fe20000010000 */
[----:B-1----:R-:W-:Y:S01]  /*1d700*/  FADD.FTZ R6, R154, R7 ;  /* 0x000000079a067221 */ /* 0x002fe20000010000 */
[----:B------:R-:W4:Y:S04]  /*1d710*/  LDL.64 R74, [R1+0x3a0] ;  /* 0x0003a000014a7983 */ /* 0x000f280000100a00 */
[----:B------:R-:W4:Y:S01]  /*1d720*/  LDL.64 R72, [R1+0x3b0] ;  /* 0x0003b00001487983 */ /* 0x000f220000100a00 */
[----:B------:R-:W0:Y:S03]  /*1d730*/  MUFU.EX2 R171, R171 ;  /* 0x000000ab00ab7308 */ /* 0x000e260000000800 */
[----:B------:R-:W4:Y:S04]  /*1d740*/  LDL.64 R58, [R1+0x268] ;  /* 0x00026800013a7983 */ /* 0x000f280000100a00 */
[----:B------:R-:W4:Y:S01]  /*1d750*/  LDL.64 R62, [R1+0x248] ;  /* 0x00024800013e7983 */ /* 0x000f220000100a00 */
[----:B------:R-:W1:Y:S01]  /*1d760*/  MUFU.EX2 R129, R129 ;  /* 0x0000008100817308 */ /* 0x000e620000000800 */
[----:B--2---:R-:W-:Y:S01]  /*1d770*/  FADD.FTZ R43, R169, R8 ;  /* 0x00000008a92b7221 */ /* 0x004fe20000010000 */
[----:B------:R-:W-:Y:S01]  /*1d780*/  FADD.FTZ R7, R117, R6 ;  /* 0x0000000675077221 */ /* 0x000fe20000010000 */
[----:B------:R-:W2:Y:S05]  /*1d790*/  LDL.64 R64, [R1+0x3f0] ;  /* 0x0003f00001407983 */ /* 0x000eaa0000100a00 */
[----:B------:R-:W1:Y:S08]  /*1d7a0*/  MUFU.EX2 R128, R128 ;  /* 0x0000008000807308 */ /* 0x000e700000000800 */
[----:B------:R-:W1:Y:S01]  /*1d7b0*/  MUFU.EX2 R170, R170 ;  /* 0x000000aa00aa7308 */ /* 0x000e620000000800 */
[----:B------:R-:W-:Y:S01]  /*1d7c0*/  FADD.FTZ R38, R130, R43 ;  /* 0x0000002b82267221 */ /* 0x000fe20000010000 */
[----:B------:R-:W-:-:S06]  /*1d7d0*/  FADD.FTZ R6, R168, R7 ;  /* 0x00000007a8067221 */ /* 0x000fcc0000010000 */
[----:B------:R-:W1:Y:S01]  /*1d7e0*/  MUFU.EX2 R177, R177 ;  /* 0x000000b100b17308 */ /* 0x000e620000000800 */
[----:B------:R-:W-:-:S07]  /*1d7f0*/  FFMA.FTZ R8, R41, R46, -R39 ;  /* 0x0000002e29087223 */ /* 0x000fce0000010827 */
[----:B------:R-:W1:Y:S01]  /*1d800*/  MUFU.EX2 R176, R176 ;  /* 0x000000b000b07308 */ /* 0x000e620000000800 */
[----:B0-----:R-:W-:Y:S01]  /*1d810*/  FADD.FTZ R41, R171, R38 ;  /* 0x00000026ab297221 */ /* 0x001fe20000010000 */
[----:B-1----:R-:W-:Y:S01]  /*1d820*/  FADD.FTZ R7, R129, R6 ;  /* 0x0000000681077221 */ /* 0x002fe20000010000 */
[----:B------:R-:W2:Y:S05]  /*1d830*/  LDL.64 R50, [R1+0x2a8] ;  /* 0x0002a80001327983 */ /* 0x000eaa0000100a00 */
[----:B------:R-:W-:Y:S08]  /*1d840*/  MUFU.EX2 R127, R127 ;  /* 0x0000007f007f7308 */ /* 0x000ff00000000800 */
[----:B------:R-:W0:Y:S01]  /*1d850*/  MUFU.EX2 R126, R126 ;  /* 0x0000007e007e7308 */ /* 0x000e220000000800 */
[----:B------:R-:W-:Y:S01]  /*1d860*/  FADD.FTZ R6, R128, R41 ;  /* 0x0000002980067221 */ /* 0x000fe20000010000 */
[----:B------:R-:W-:Y:S01]  /*1d870*/  FADD.FTZ R7, R170, R7 ;  /* 0x00000007aa077221 */ /* 0x000fe20000010000 */
[----:B------:R-:W2:Y:S05]  /*1d880*/  LDL.64 R48, [R1+0x2b8] ;  /* 0x0002b80001307983 */ /* 0x000eaa0000100a00 */
[----:B------:R-:W-:Y:S08]  /*1d890*/  MUFU.EX2 R125, R125 ;  /* 0x0000007d007d7308 */ /* 0x000ff00000000800 */
[----:B------:R-:W1:Y:S01]  /*1d8a0*/  MUFU.EX2 R179, R179 ;  /* 0x000000b300b37308 */ /* 0x000e620000000800 */
[----:B------:R-:W-:Y:S01]  /*1d8b0*/  FADD.FTZ R41, R177, R6 ;  /* 0x00000006b1297221 */ /* 0x000fe20000010000 */
[----:B------:R-:W-:Y:S01]  /*1d8c0*/  FADD.FTZ R6, R176, R7 ;  /* 0x00000007b0067221 */ /* 0x000fe20000010000 */
[----:B------:R-:W2:Y:S05]  /*1d8d0*/  LDL.64 R44, [R1+0x2d8] ;  /* 0x0002d800012c7983 */ /* 0x000eaa0000100a00 */
        /* <DEDUP_REMOVED lines=11> */
[----:B------:R-:W-:Y:S08]  /*1d990*/  MUFU.EX2 R172, R172 ;  /* 0x000000ac00ac7308 */ /* 0x000ff00000000800 */
[----:B------:R-:W1:Y:S01]  /*1d9a0*/  MUFU.EX2 R8, R8 ;  /* 0x0000000800087308 */ /* 0x000e620000000800 */
[----:B------:R-:W-:Y:S01]  /*1d9b0*/  FADD.FTZ R38, R116, R41 ;  /* 0x0000002974267221 */ /* 0x000fe20000010000 */
[----:B------:R-:W-:-:S06]  /*1d9c0*/  FADD.FTZ R6, R178, R39 ;  /* 0x00000027b2067221 */ /* 0x000fcc0000010000 */
        /* <DEDUP_REMOVED lines=9> */
[----:B------:R-:W-:-:S04]  /*1da60*/  FADD.FTZ R41, R174, R39 ;  /* 0x00000027ae297221 */ /* 0x000fc80000010000 */
[----:B0-----:R-:W-:Y:S02]  /*1da70*/  FADD.FTZ R38, R190, R41 ;  /* 0x00000029be267221 */ /* 0x001fe40000010000 */
[----:B------:R-:W2:Y:S01]  /*1da80*/  LDL.64 R40, [R1+0x2f8] ;  /* 0x0002f80001287983 */ /* 0x000ea20000100a00 */
[----:B------:R-:W-:-:S05]  /*1da90*/  FADD.FTZ R39, R7, R6 ;  /* 0x0000000607277221 */ /* 0x000fca0000010000 */
[----:B------:R0:W-:Y:S01]  /*1daa0*/  STL.64 [R1+0x1f0], R38 ;  /* 0x0001f02601007387 */ /* 0x0001e20000100a00 */
[----:B------:R-:W-:Y:S06]  /*1dab0*/  BAR.SYNC.DEFER_BLOCKING 0xf, 0x100 ;  /* 0x03c4000000007b1d */ /* 0x000fec0000010000 */
[----:B0-----:R-:W2:Y:S04]  /*1dac0*/  LDL.64 R38, [R1+0x308] ;  /* 0x0003080001267983 */ /* 0x001ea80000100a00 */
        /* <DEDUP_REMOVED lines=404> */
[----:B---3--:R-:W-:Y:S04]  /*1f410*/  STL [R1+0x358], R86 ;  /* 0x0003585601007387 */ /* 0x008fe80000100800 */
[----:B------:R3:W-:Y:S04]  /*1f420*/  STL [R1+0x35c], R87 ;  /* 0x00035c5701007387 */ /* 0x0007e80000100800 */
[----:B------:R-:W-:Y:S04]  /*1f430*/  STL [R1+0x360], R88 ;  /* 0x0003605801007387 */ /* 0x000fe80000100800 */
        /* <DEDUP_REMOVED lines=511> */
.L_x_6850:
[----:B------:R-:W-:Y:S05]  /*21430*/  BSYNC B0 ;  /* 0x0000000000007941 */ /* 0x000fea0003800000 */
.L_x_6849:
        /* <DEDUP_REMOVED lines=9> */
.L_x_6828:
[----:B------:R-:W-:-:S13]  /*214d0*/  ISETP.GE.AND P0, PT, R0, R180, PT ;  /* 0x000000b40000720c */ /* 0x000fda0003f06270 */
[----:B------:R-:W-:Y:S05]  /*214e0*/  @!P0 BRA `(.L_x_6852) ;  /* 0x0000007c00e08947 */ /* 0x000fea0003800000 */
.L_x_6885:
[----:B------:R-:W0:Y:S04]  /*214f0*/  LDL R21, [R1+0x1c8] ;  /* 0x0001c80001157983 */ /* 0x000e280000100800 */
[----:B------:R-:W2:Y:S04]  /*21500*/  LDL R2, [R1+0x1d0] ;  /* 0x0001d00001027983 */ /* 0x000ea80000100800 */
[----:B------:R-:W3:Y:S01]  /*21510*/  LDL R3, [R1] ;  /* 0x0000000001037983 */ /* 0x000ee20000100800 */
[----:B01----:R-:W-:-:S05]  /*21520*/  VIADD R4, R21, 0x1 ;  /* 0x0000000115047836 */ /* 0x003fca0000000000 */
[----:B------:R-:W-:-:S13]  /*21530*/  ISETP.NE.AND P0, PT, R4, 0x2, PT ;  /* 0x000000020400780c */ /* 0x000fda0003f05270 */
[----:B------:R0:W5:Y:S04]  /*21540*/  @P0 LDL R6, [R1+0x1cc] ;  /* 0x0001cc0001060983 */ /* 0x0001680000100800 */
[----:B------:R-:W4:Y:S01]  /*21550*/  @!P0 LDL R5, [R1+0x1cc] ;  /* 0x0001cc0001058983 */ /* 0x000f220000100800 */
[----:B--2---:R-:W-:Y:S01]  /*21560*/  VIADD R2, R2, 0x1 ;  /* 0x0000000102027836 */ /* 0x004fe20000000000 */
[----:B---3--:R-:W-:Y:S02]  /*21570*/  LOP3.LUT R3, R3, 0x1, RZ, 0xfc, !PT ;  /* 0x0000000103037812 */ /* 0x008fe400078efcff */
[----:B------:R1:W-:Y:S04]  /*21580*/  STL [R1+0x1c8], R4 ;  /* 0x0001c80401007387 */ /* 0x0003e80000100800 */
[----:B------:R0:W-:Y:S04]  /*21590*/  STL [R1+0x1d0], R2 ;  /* 0x0001d00201007387 */ /* 0x0001e80000100800 */
[----:B------:R0:W-:Y:S01]  /*215a0*/  @!P0 STL [R1+0x1c8], RZ ;  /* 0x0001c8ff01008387 */ /* 0x0001e20000100800 */
[----:B------:R-:W-:Y:S01]  /*215b0*/  ISETP.NE.AND P1, PT, R3, 0x3, PT ;  /* 0x000000030300780c */ /* 0x000fe20003f25270 */
[----:B------:R-:W-:Y:S05]  /*215c0*/  YIELD ;  /* 0x0000000000007946 */ /* 0x000fea0003800000 */
[----:B------:R-:W-:Y:S01]  /*215d0*/  BSSY B0, `(.L_x_6853) ;  /* 0x0000006000007945 */ /* 0x000fe20003800000 */
[----:B-1----:R-:W-:Y:S01]  /*215e0*/  @!P0 IMAD.MOV.U32 R4, RZ, RZ, RZ ;  /* 0x000000ffff048224 */ /* 0x002fe200078e00ff */
[----:B----4-:R-:W-:-:S05]  /*215f0*/  @!P0 LOP3.LUT R6, R5, 0x1, RZ, 0x3c, !PT ;  /* 0x0000000105068812 */ /* 0x010fca00078e3cff */
[----:B------:R0:W-:Y:S01]  /*21600*/  @!P0 STL [R1+0x1cc], R6 ;  /* 0x0001cc0601008387 */ /* 0x0001e20000100800 */
[----:B------:R-:W-:Y:S05]  /*21610*/  @!P1 BRA `(.L_x_6854) ;  /* 0x0000000000049947 */ /* 0x000fea0003800000 */
[----:B------:R-:W-:Y:S01]  /*21620*/  BPT.TRAP 0x1 ;  /* 0x000000040000795c */ /* 0x000fe20000300000 */
.L_x_6854:
[----:B------:R-:W-:Y:S05]  /*21630*/  BSYNC B0 ;  /* 0x0000000000007941 */ /* 0x000fea0003800000 */
.L_x_6853:
        /* <DEDUP_REMOVED lines=9> */
.L_x_6856:
[----:B------:R-:W-:Y:S05]  /*216d0*/  BSYNC B0 ;  /* 0x0000000000007941 */ /* 0x000fea0003800000 */
.L_x_6855:
[----:B------:R-:W-:Y:S04]  /*216e0*/  BSSY B0, `(.L_x_6857) ;  /* 0x0000006000007945 */ /* 0x000fe80003800000 */
[----:B-1----:R-:W-:Y:S05]  /*216f0*/  @P0 BRA `(.L_x_6858) ;  /* 0x0000000000100947 */ /* 0x002fea0003800000 */
[----:B-----5:R-:W-:Y:S01]  /*21700*/  IMAD R2, R2, 0x8, R5 ;  /* 0x0000000802027824 */ /* 0x020fe200078e0205 */
[----:B------:R-:W-:-:S04]  /*21710*/  SHF.L.U32 R3, R3, 0x1f, RZ ;  /* 0x0000001f03037819 */ /* 0x000fc800000006ff */
[----:B------:R-:W1:Y:S02]  /*21720*/  SYNCS.PHASECHK.TRANS64.TRYWAIT P0, [R2+URZ], R3 ;  /* 0x00000003020075a7 */ /* 0x000e64000800017f */
[----:B-1----:R-:W-:Y:S05]  /*21730*/  @!P0 BRA `(.L_x_6859) ;  /* 0x0000018800b08947 */ /* 0x002fea0003800000 */
.L_x_6858:
[----:B------:R-:W-:Y:S05]  /*21740*/  BSYNC B0 ;  /* 0x0000000000007941 */ /* 0x000fea0003800000 */
.L_x_6857:
        /* <DEDUP_REMOVED lines=57> */
.L_x_6861:
[----:B------:R-:W-:Y:S05]  /*21ae0*/  BSYNC B0 ;  /* 0x0000000000007941 */ /* 0x000fea0003800000 */
.L_x_6860:
        /* <DEDUP_REMOVED lines=8> */
.L_x_6863:
[----:B------:R-:W-:Y:S05]  /*21b70*/  BSYNC B0 ;  /* 0x0000000000007941 */ /* 0x000fea0003800000 */
.L_x_6862:
[----:B------:R-:W-:Y:S04]  /*21b80*/  BSSY B0, `(.L_x_6864) ;  /* 0x0000004000007945 */ /* 0x000fe80003800000 */
[----:B-1----:R-:W-:Y:S05]  /*21b90*/  @P0 BRA `(.L_x_6865) ;  /* 0x0000000000080947 */ /* 0x002fea0003800000 */
[----:B------:R-:W1:Y:S02]  /*21ba0*/  SYNCS.PHASECHK.TRANS64.TRYWAIT P0, [R2+URZ], R3 ;  /* 0x00000003020075a7 */ /* 0x000e64000800017f */
[----:B-1----:R-:W-:Y:S05]  /*21bb0*/  @!P0 BRA `(.L_x_6866) ;  /* 0x0000018400a48947 */ /* 0x002fea0003800000 */
.L_x_6865:
[----:B------:R-:W-:Y:S05]  /*21bc0*/  BSYNC B0 ;  /* 0x0000000000007941 */ /* 0x000fea0003800000 */
.L_x_6864:
        /* <DEDUP_REMOVED lines=248> */
[----:B------:R-:W-:Y:S01]  /*22b50*/  IMAD.MOV.U32 R9, RZ, RZ, R3 ;  /* 0x000000ffff097224 */ /* 0x000fe200078e0003 */
        /* <DEDUP_REMOVED lines=91> */
[----:B------:R-:W-:Y:S01]  /*23110*/  R2UR UR6, R8 ;  /* 0x00000000080672ca */ /* 0x000fe200000e0000 */
[----:B------:R-:W2:Y:S01]  /*23120*/  LDL R12, [R1] ;  /* 0x00000000010c7983 */ /* 0x000ea20000100800 */
        /* <DEDUP_REMOVED lines=9> */
[----:B------:R-:W-:Y:S02]  /*231c0*/  R2UR UR4, R4 ;  /* 0x00000000040472ca */ /* 0x000fe400000e0000 */
[----:B------:R-:W-:Y:S02]  /*231d0*/  R2UR UR7, R9 ;  /* 0x00000000090772ca */ /* 0x000fe400000e0000 */
[----:B------:R-:W-:Y:S01]  /*231e0*/  R2UR UR6, R8 ;  /* 0x00000000080672ca */ /* 0x000fe200000e0000 */
[----:B------:R0:W5:Y:S01]  /*231f0*/  LDL R9, [R1+0xc] ;  /* 0x00000c0001097983 */ /* 0x0001620000100800 */
        /* <DEDUP_REMOVED lines=69> */
[----:B------:R-:W-:-:S03]  /*23650*/  LOP3.LUT R2, R12, 0x1, RZ, 0xfc, !PT ;  /* 0x000000010c027812 */ /* 0x000fc600078efcff */
        /* <DEDUP_REMOVED lines=8> */
.L_x_6868:
[----:B------:R-:W-:Y:S05]  /*236e0*/  BSYNC B0 ;  /* 0x0000000000007941 */ /* 0x000fea0003800000 */
.L_x_6867:
        /* <DEDUP_REMOVED lines=9> */
[----:B0-----:R-:W3:Y:S04]  /*23780*/  LDL.128 R8, [R1+0xe0] ;  /* 0x0000e00001087983 */ /* 0x001ee80000100c00 */
[----:B------:R-:W4:Y:S04]  /*23790*/  LDL.128 R4, [R1+0xd0] ;  /* 0x0000d00001047983 */ /* 0x000f280000100c00 */
[----:B--2---:R-:W2:Y:S04]  /*237a0*/  LD.E R15, desc[UR36][R2.64] ;  /* 0x00000024020f7980 */ /* 0x004ea8000c101900 */
[----:B------:R-:W4:Y:S01]  /*237b0*/  LDL.64 R2, [R1+0xf0] ;  /* 0x0000f00001027983 */ /* 0x000f220000100a00 */
[----:B---3--:R-:W-:Y:S01]  /*237c0*/  ISETP.GE.AND P1, PT, R9, 0x1, PT ;  /* 0x000000010900780c */ /* 0x008fe20003f26270 */
[----:B------:R-:W-:Y:S01]  /*237d0*/  BSSY B0, `(.L_x_6869) ;  /* 0x000007a000007945 */ /* 0x000fe20003800000 */
[-C--:B--2---:R-:W-:Y:S01]  /*237e0*/  FMUL.FTZ R12, R26, R15.reuse ;  /* 0x0000000f1a0c7220 */ /* 0x084fe20000410000 */
[-C--:B------:R-:W-:Y:S01]  /*237f0*/  FMUL.FTZ R26, R34, R15.reuse ;  /* 0x0000000f221a7220 */ /* 0x080fe20000410000 */
[----:B------:R-:W-:Y:S01]  /*23800*/  SHF.R.S32.HI R34, RZ, 0x1f, R57 ;  /* 0x0000001fff227819 */ /* 0x000fe20000011439 */
[----:B------:R-:W-:-:S03]  /*23810*/  FMUL.FTZ R74, R33, R15 ;  /* 0x0000000f214a7220 */ /* 0x000fc60000410000 */
[----:B------:R-:W-:Y:S01]  /*23820*/  LEA.HI R33, R34, R57, RZ, 0x7 ;  /* 0x0000003922217211 */ /* 0x000fe200078f38ff */
[----:B------:R-:W-:-:S03]  /*23830*/  FMUL.FTZ R72, R36, R15 ;  /* 0x0000000f24487220 */ /* 0x000fc60000410000 */
[----:B------:R-:W-:Y:S01]  /*23840*/  LOP3.LUT R36, R33, 0xffffff80, RZ, 0xc0, !PT ;  /* 0xffffff8021247812 */ /* 0x000fe200078ec0ff */
[-C--:B------:R-:W-:Y:S01]  /*23850*/  FMUL.FTZ R80, R28, R15.reuse ;  /* 0x0000000f1c507220 */ /* 0x080fe20000410000 */
[----:B------:R-:W-:-:S03]  /*23860*/  FMUL.FTZ R28, R35, R15 ;  /* 0x0000000f231c7220 */ /* 0x000fc60000410000 */
[----:B------:R-:W-:Y:S02]  /*23870*/  IMAD.IADD R35, R57, 0x1, -R36 ;  /* 0x0000000139237824 */ /* 0x000fe400078e0a24 */
[----:B------:R-:W-:Y:S01]  /*23880*/  FMUL.FTZ R70, R37, R15 ;  /* 0x0000000f25467220 */ /* 0x000fe20000410000 */
[----:B------:R-:W-:Y:S02]  /*23890*/  LEA.HI R34, R34, R57, RZ, 0x2 ;  /* 0x0000003922227211 */ /* 0x000fe400078f10ff */
[----:B------:R-:W-:Y:S01]  /*238a0*/  SHF.R.S32.HI R36, RZ, 0x1f, R35 ;  /* 0x0000001fff247819 */ /* 0x000fe20000011423 */
[-C--:B------:R-:W-:Y:S01]  /*238b0*/  FMUL.FTZ R78, R29, R15.reuse ;  /* 0x0000000f1d4e7220 */ /* 0x080fe20000410000 */
[----:B------:R-:W-:Y:S02]  /*238c0*/  FMUL.FTZ R58, R30, R15 ;  /* 0x0000000f1e3a7220 */ /* 0x000fe40000410000 */
        /* <DEDUP_REMOVED lines=8> */
[----:B------:R-:W-:Y:S01]  /*23950*/  LEA.HI R39, R39, R38, RZ, 0x3 ;  /* 0x0000002627277211 */ /* 0x000fe200078f18ff */
[-C--:B------:R-:W-:Y:S01]  /*23960*/  FMUL.FTZ R64, R41, R15.reuse ;  /* 0x0000000f29407220 */ /* 0x080fe20000410000 */
[----:B------:R-:W-:Y:S01]  /*23970*/  FMUL.FTZ R66, R40, R15 ;  /* 0x0000000f28427220 */ /* 0x000fe20000410000 */
[----:B------:R-:W-:Y:S02]  /*23980*/  LEA.HI R40, R57, R57, RZ, 0x1 ;  /* 0x0000003939287211 */ /* 0x000fe400078f08ff */
[----:B------:R-:W-:-:S02]  /*23990*/  LOP3.LUT R41, R39, 0xfffffff8, RZ, 0xc0, !PT ;  /* 0xfffffff827297812 */ /* 0x000fc400078ec0ff */
[----:B------:R-:W-:Y:S02]  /*239a0*/  SHF.R.S32.HI R39, RZ, 0x5, R36 ;  /* 0x00000005ff277819 */ /* 0x000fe40000011424 */
[----:B------:R-:W-:Y:S01]  /*239b0*/  LOP3.LUT R40, R40, 0x1ffffffe, RZ, 0xc0, !PT ;  /* 0x1ffffffe28287812 */ /* 0x000fe200078ec0ff */
[----:B------:R-:W-:Y:S01]  /*239c0*/  IMAD.IADD R38, R38, 0x1, -R41 ;  /* 0x0000000126267824 */ /* 0x000fe200078e0a29 */
[----:B----4-:R-:W-:Y:S01]  /*239d0*/  ISETP.NE.AND P0, PT, R2, 0x1, PT ;  /* 0x000000010200780c */ /* 0x010fe20003f05270 */
[----:B------:R-:W-:Y:S02]  /*239e0*/  IMAD R39, R56, 0x4, R39 ;  /* 0x0000000438277824 */ /* 0x000fe400078e0227 */
[----:B------:R-:W-:Y:S02]  /*239f0*/  IMAD.IADD R40, R57, 0x1, -R40 ;  /* 0x0000000139287824 */ /* 0x000fe400078e0a28 */
[----:B------:R-:W-:-:S04]  /*23a00*/  IMAD.U32 R39, R39, 0x10, R38 ;  /* 0x0000001027277824 */ /* 0x000fc800078e0026 */
[----:B------:R-:W-:-:S04]  /*23a10*/  IMAD R36, R40, 0x8, R39 ;  /* 0x0000000828247824 */ /* 0x000fc800078e0227 */
[----:B------:R-:W-:-:S04]  /*23a20*/  @P0 IMAD.HI.U32 R3, R36, R3, RZ ;  /* 0x0000000324030227 */ /* 0x000fc800078e00ff */
[-C--:B------:R-:W-:Y:S01]  /*23a30*/  FMUL.FTZ R60, R44, R15.reuse ;  /* 0x0000000f2c3c7220 */ /* 0x080fe20000410000 */
[----:B------:R-:W-:Y:S01]  /*23a40*/  @P0 SHF.R.U32.HI R36, RZ, R20, R3 ;  /* 0x00000014ff240219 */ /* 0x000fe20000011603 */
[----:B------:R-:W-:Y:S01]  /*23a50*/  IMAD.SHL.U32 R20, R0, 0x40, RZ ;  /* 0x0000004000147824 */ /* 0x000fe200078e00ff */
[----:B------:R-:W-:Y:S01]  /*23a60*/  LOP3.LUT R2, R37, 0x7ffffffc, RZ, 0xc0, !PT ;  /* 0x7ffffffc25027812 */ /* 0x000fe200078ec0ff */
[-C--:B------:R-:W-:Y:S02]  /*23a70*/  FMUL.FTZ R13, R24, R15.reuse ;  /* 0x0000000f180d7220 */ /* 0x080fe40000410000 */
[----:B------:R-:W0:Y:S01]  /*23a80*/  SHFL.IDX PT, R44, R36, RZ, 0x1c1f ;  /* 0x001c1fff242c7589 */ /* 0x000e2200000e0000 */
[-C--:B------:R-:W-:Y:S01]  /*23a90*/  FMUL.FTZ R24, R25, R15.reuse ;  /* 0x0000000f19187220 */ /* 0x080fe20000410000 */
[-C--:B------:R-:W-:Y:S01]  /*23aa0*/  FMUL.FTZ R14, R27, R15.reuse ;  /* 0x0000000f1b0e7220 */ /* 0x080fe20000410000 */
[----:B------:R-:W-:Y:S01]  /*23ab0*/  FMUL.FTZ R25, R31, R15 ;  /* 0x0000000f1f197220 */ /* 0x000fe20000410000 */
[----:B------:R-:W-:-:S02]  /*23ac0*/  IMAD.IADD R35, R35, 0x1, -R2 ;  /* 0x0000000123237824 */ /* 0x000fc400078e0a02 */
[-C--:B------:R-:W-:Y:S01]  /*23ad0*/  FMUL.FTZ R76, R32, R15.reuse ;  /* 0x0000000f204c7220 */ /* 0x080fe20000410000 */
        /* <DEDUP_REMOVED lines=18> */
[----:B------:R-:W2:Y:S08]  /*23c00*/  MUFU.TANH R24, R24 ;  /* 0x0000001800187308 */ /* 0x000eb00000002400 */
        /* <DEDUP_REMOVED lines=27> */
[----:B------:R0:W0:Y:S08]  /*23dc0*/  MUFU.TANH R48, R53 ;  /* 0x0000003500307308 */ /* 0x0000300000002400 */
[----:B------:R-:W1:Y:S08]  /*23dd0*/  MUFU.TANH R39, R39 ;  /* 0x0000002700277308 */ /* 0x000e700000002400 */
[----:B------:R-:W1:Y:S01]  /*23de0*/  MUFU.TANH R38, R38 ;  /* 0x0000002600267308 */ /* 0x000e620000002400 */
[----:B------:R-:W-:-:S02]  /*23df0*/  IMAD.IADD R15, R2, 0x1, R7 ;  /* 0x00000001020f7824 */ /* 0x000fc400078e0207 */
[----:B------:R-:W-:Y:S02]  /*23e00*/  IMAD.IADD R37, R2, 0x1, R3 ;  /* 0x0000000102257824 */ /* 0x000fe400078e0203 */
        /* <DEDUP_REMOVED lines=14> */
.L_x_6872:
[----:B------:R-:W-:-:S13]  /*23ef0*/  ISETP.NE.AND P0, PT, R9, 0x1, PT ;  /* 0x000000010900780c */ /* 0x000fda0003f05270 */
[----:B------:R-:W-:-:S05]  /*23f00*/  @P0 IMAD.HI.U32 R6, R7, R10, RZ ;  /* 0x0000000a07060227 */ /* 0x000fca00078e00ff */
[----:B------:R-:W-:-:S07]  /*23f10*/  @P0 SHF.R.U32.HI R7, RZ, R11, R6 ;  /* 0x0000000bff070219 */ /* 0x000fce0000011606 */
.L_x_6873:
[----:B------:R-:W-:Y:S05]  /*23f20*/  BSYNC B1 ;  /* 0x0000000000017941 */ /* 0x000fea0003800000 */
.L_x_6871:
[----:B------:R-:W-:-:S04]  /*23f30*/  IMAD R6, R7, R9, -R20 ;  /* 0x0000000907067224 */ /* 0x000fc800078e0a14 */
[----:B------:R-:W-:-:S05]  /*23f40*/  IMAD R6, R35, -0x2, R6 ;  /* 0xfffffffe23067824 */ /* 0x000fca00078e0206 */
[----:B------:R-:W-:Y:S02]  /*23f50*/  VIMNMX R3, R3, R6, !PT ;  /* 0x0000000603037248 */ /* 0x000fe40007fe0100 */
[----:B------:R-:W-:-:S07]  /*23f60*/  VIADDMNMX R2, R6, R9, R2, PT ;  /* 0x0000000906027246 */ /* 0x000fce0003800102 */
.L_x_6870:
[----:B------:R-:W-:Y:S05]  /*23f70*/  BSYNC B0 ;  /* 0x0000000000007941 */ /* 0x000fea0003800000 */
.L_x_6869:
        /* <DEDUP_REMOVED lines=70> */
[----:B-1----:R-:W-:Y:S02]  /*243e0*/  FSEL R57, R13, -INF , !P6 ;  /* 0xff8000000d397808 */ /* 0x002fe40007000000 */
[----:B------:R-:W-:Y:S01]  /*243f0*/  ISETP.GE.AND P6, PT, R8, 0x3a, PT ;  /* 0x0000003a0800780c */ /* 0x000fe20003fc6270 */
[----:B0-----:R-:W-:-:S03]  /*24400*/  IMAD.IADD R8, R37, 0x1, R36 ;  /* 0x0000000125087824 */ /* 0x001fc600078e0224 */
        /* <DEDUP_REMOVED lines=17> */
.L_x_6877:
[----:B------:R-:W-:-:S13]  /*24520*/  ISETP.NE.AND P6, PT, R9, 0x1, PT ;  /* 0x000000010900780c */ /* 0x000fda0003fc5270 */
[----:B------:R-:W-:-:S05]  /*24530*/  @P6 IMAD.HI.U32 R10, R5, R10, RZ ;  /* 0x0000000a050a6227 */ /* 0x000fca00078e00ff */
[----:B------:R-:W-:-:S07]  /*24540*/  @P6 SHF.R.U32.HI R5, RZ, R11, R10 ;  /* 0x0000000bff056219 */ /* 0x000fce000001160a */
.L_x_6878:
[----:B------:R-:W-:Y:S05]  /*24550*/  BSYNC B1 ;  /* 0x0000000000017941 */ /* 0x000fea0003800000 */
.L_x_6876:
[----:B------:R-:W-:-:S04]  /*24560*/  IMAD R20, R5, R9, -R20 ;  /* 0x0000000905147224 */ /* 0x000fc800078e0a14 */
[----:B------:R-:W-:-:S05]  /*24570*/  IMAD R35, R35, -0x2, R20 ;  /* 0xfffffffe23237824 */ /* 0x000fca00078e0214 */
[----:B------:R-:W-:Y:S02]  /*24580*/  VIADDMNMX R2, R35, R9, R2, PT ;  /* 0x0000000923027246 */ /* 0x000fe40003800102 */
[----:B------:R-:W-:-:S07]  /*24590*/  VIMNMX R8, R8, R35, !PT ;  /* 0x0000002308087248 */ /* 0x000fce0007fe0100 */
.L_x_6875:
[----:B------:R-:W-:Y:S05]  /*245a0*/  BSYNC B0 ;  /* 0x0000000000007941 */ /* 0x000fea0003800000 */
.L_x_6874:
[C---:B------:R-:W-:Y:S02]  /*245b0*/  ISETP.GT.AND P0, PT, R8.reuse, 0x1, !P0 ;  /* 0x000000010800780c */ /* 0x040fe40004704270 */
[----:B------:R-:W-:Y:S02]  /*245c0*/  ISETP.GT.AND P1, PT, R8, 0x8, !P1 ;  /* 0x000000080800780c */ /* 0x000fe40004f24270 */
[C---:B------:R-:W-:Y:S02]  /*245d0*/  ISETP.LT.OR P0, PT, R2.reuse, 0x2, P0 ;  /* 0x000000020200780c */ /* 0x040fe40000701670 */
[----:B------:R-:W-:Y:S02]  /*245e0*/  ISETP.LT.OR P1, PT, R2, 0x9, P1 ;  /* 0x000000090200780c */ /* 0x000fe40000f21670 */
[----:B------:R-:W-:Y:S02]  /*245f0*/  FSEL R62, R14, -INF , !P0 ;  /* 0xff8000000e3e7808 */ /* 0x000fe40004000000 */
[----:B------:R-:W-:Y:S01]  /*24600*/  ISETP.NE.AND P0, PT, R7, RZ, PT ;  /* 0x000000ff0700720c */ /* 0x000fe20003f05270 */
[----:B------:R-:W2:Y:S01]  /*24610*/  LDL R14, [R1+0x200] ;  /* 0x00020000010e7983 */ /* 0x000ea20000100800 */
[----:B------:R-:W-:-:S02]  /*24620*/  FSEL R58, R58, -INF , !P1 ;  /* 0xff8000003a3a7808 */ /* 0x000fc40004800000 */
[----:B------:R-:W-:Y:S02]  /*24630*/  ISETP.GT.AND P0, PT, R8, 0x9, !P0 ;  /* 0x000000090800780c */ /* 0x000fe40004704270 */
[----:B------:R-:W-:Y:S02]  /*24640*/  ISETP.NE.AND P1, PT, R24, RZ, PT ;  /* 0x000000ff1800720c */ /* 0x000fe40003f25270 */
[----:B------:R-:W-:Y:S02]  /*24650*/  ISETP.LT.OR P0, PT, R2, 0xa, P0 ;  /* 0x0000000a0200780c */ /* 0x000fe40000701670 */
[----:B------:R-:W-:Y:S02]  /*24660*/  ISETP.NE.AND P6, PT, R46, RZ, PT ;  /* 0x000000ff2e00720c */ /* 0x000fe40003fc5270 */
[----:B------:R-:W-:Y:S02]  /*24670*/  FSEL R54, R25, -INF , !P0 ;  /* 0xff80000019367808 */ /* 0x000fe40004000000 */
[----:B------:R-:W-:-:S02]  /*24680*/  ISETP.GT.AND P0, PT, R8, 0x10, !P1 ;  /* 0x000000100800780c */ /* 0x000fc40004f04270 */
        /* <DEDUP_REMOVED lines=12> */
[----:B------:R-:W-:Y:S02]  /*24750*/  ISETP.GT.AND P1, PT, R8, 0x28, !P1 ;  /* 0x000000280800780c */ /* 0x000fe40004f24270 */
[----:B------:R-:W-:Y:S02]  /*24760*/  ISETP.LT.OR P0, PT, R2, 0x1a, P0 ;  /* 0x0000001a0200780c */ /* 0x000fe40000701670 */
[----:B------:R-:W-:Y:S02]  /*24770*/  ISETP.NE.AND P6, PT, R13, RZ, PT ;  /* 0x000000ff0d00720c */ /* 0x000fe40003fc5270 */
[----:B------:R-:W-:-:S02]  /*24780*/  FSEL R46, R30, -INF , !P0 ;  /* 0xff8000001e2e7808 */ /* 0x000fc40004000000 */
[----:B------:R-:W-:-:S04]  /*24790*/  ISETP.NE.AND P0, PT, R55, RZ, PT ;  /* 0x000000ff3700720c */ /* 0x000fc80003f05270 */
[----:B------:R-:W-:-:S04]  /*247a0*/  ISETP.GT.AND P0, PT, R8, 0x20, !P0 ;  /* 0x000000200800780c */ /* 0x000fc80004704270 */
[----:B------:R-:W-:-:S04]  /*247b0*/  ISETP.LT.OR P0, PT, R2, 0x21, P0 ;  /* 0x000000210200780c */ /* 0x000fc80000701670 */
[----:B------:R-:W-:Y:S02]  /*247c0*/  FSEL R44, R31, -INF , !P0 ;  /* 0xff8000001f2c7808 */ /* 0x000fe40004000000 */
[----:B------:R-:W-:Y:S02]  /*247d0*/  ISETP.NE.AND P0, PT, R6, RZ, PT ;  /* 0x000000ff0600720c */ /* 0x000fe40003f05270 */
[----:B------:R-:W3:Y:S02]  /*247e0*/  LDL.64 R6, [R1+0x1e0] ;  /* 0x0001e00001067983 */ /* 0x000ee40000100a00 */
[----:B------:R-:W-:-:S04]  /*247f0*/  ISETP.GT.AND P0, PT, R8, RZ, !P0 ;  /* 0x000000ff0800720c */ /* 0x000fc80004704270 */
[----:B------:R-:W-:-:S04]  /*24800*/  ISETP.LT.OR P0, PT, R2, 0x1, P0 ;  /* 0x000000010200780c */ /* 0x000fc80000701670 */
[----:B------:R-:W-:Y:S02]  /*24810*/  FSEL R68, R12, -INF , !P0 ;  /* 0xff8000000c447808 */ /* 0x000fe40004000000 */
[----:B------:R-:W-:-:S04]  /*24820*/  ISETP.NE.AND P0, PT, R59, RZ, PT ;  /* 0x000000ff3b00720c */ /* 0x000fc80003f05270 */
[----:B------:R-:W-:-:S04]  /*24830*/  ISETP.GT.AND P0, PT, R8, 0x21, !P0 ;  /* 0x000000210800780c */ /* 0x000fc80004704270 */
[----:B------:R-:W-:Y:S02]  /*24840*/  ISETP.LT.OR P0, PT, R2, 0x22, P0 ;  /* 0x000000220200780c */ /* 0x000fe40000701670 */
[----:B------:R-:W-:Y:S02]  /*24850*/  ISETP.GT.AND P2, PT, R8, 0x29, !P2 ;  /* 0x000000290800780c */ /* 0x000fe40005744270 */
[----:B------:R-:W-:Y:S02]  /*24860*/  ISETP.LT.OR P1, PT, R2, 0x29, P1 ;  /* 0x000000290200780c */ /* 0x000fe40000f21670 */
[----:B------:R-:W-:Y:S02]  /*24870*/  FSEL R45, R27, -INF , !P0 ;  /* 0xff8000001b2d7808 */ /* 0x000fe40004000000 */
[C---:B------:R-:W-:Y:S02]  /*24880*/  ISETP.GT.AND P3, PT, R8.reuse, 0x30, !P3 ;  /* 0x000000300800780c */ /* 0x040fe40005f64270 */
[----:B------:R-:W-:-:S02]  /*24890*/  ISETP.GT.AND P4, PT, R8, 0x31, !P4 ;  /* 0x000000310800780c */ /* 0x000fc40006784270 */
[C---:B------:R-:W-:Y:S02]  /*248a0*/  ISETP.GT.AND P5, PT, R8.reuse, 0x38, !P5 ;  /* 0x000000380800780c */ /* 0x040fe40006fa4270 */
[----:B------:R-:W-:Y:S02]  /*248b0*/  ISETP.GT.AND P6, PT, R8, 0x39, !P6 ;  /* 0x000000390800780c */ /* 0x000fe400077c4270 */
[C---:B------:R-:W-:Y:S02]  /*248c0*/  ISETP.LT.OR P2, PT, R2.reuse, 0x2a, P2 ;  /* 0x0000002a0200780c */ /* 0x040fe40001741670 */
[----:B------:R-:W-:Y:S02]  /*248d0*/  FSEL R43, R43, -INF , !P1 ;  /* 0xff8000002b2b7808 */ /* 0x000fe40004800000 */
[----:B------:R-:W-:Y:S02]  /*248e0*/  ISETP.LT.OR P3, PT, R2, 0x31, P3 ;  /* 0x000000310200780c */ /* 0x000fe40001f61670 */
[----:B------:R-:W-:-:S02]  /*248f0*/  FSEL R42, R42, -INF , !P2 ;  /* 0xff8000002a2a7808 */ /* 0x000fc40005000000 */
[C---:B------:R-:W-:Y:S02]  /*24900*/  ISETP.LT.OR P4, PT, R2.reuse, 0x32, P4 ;  /* 0x000000320200780c */ /* 0x040fe40002781670 */
[----:B------:R-:W-:Y:S02]  /*24910*/  FSEL R41, R41, -INF , !P3 ;  /* 0xff80000029297808 */ /* 0x000fe40005800000 */
[----:B------:R-:W-:Y:S02]  /*24920*/  ISETP.LT.OR P5, PT, R2, 0x39, P5 ;  /* 0x000000390200780c */ /* 0x000fe40002fa1670 */
[----:B------:R-:W-:Y:S02]  /*24930*/  FSEL R40, R40, -INF , !P4 ;  /* 0xff80000028287808 */ /* 0x000fe40006000000 */
[----:B------:R-:W-:Y:S02]  /*24940*/  ISETP.LT.OR P6, PT, R2, 0x3a, P6 ;  /* 0x0000003a0200780c */ /* 0x000fe400037c1670 */
[----:B------:R-:W-:-:S02]  /*24950*/  FSEL R39, R39, -INF , !P5 ;  /* 0xff80000027277808 */ /* 0x000fc40006800000 */
[----:B------:R-:W-:Y:S02]  /*24960*/  FSEL R38, R38, -INF , !P6 ;  /* 0xff80000026267808 */ /* 0x000fe40007000000 */
[----:B---3--:R-:W-:-:S04]  /*24970*/  FMNMX.FTZ R3, R57, R6, !PT ;  /* 0x0000000639037209 */ /* 0x008fc80007810000 */
        /* <DEDUP_REMOVED lines=33> */
[----:B------:R-:W3:Y:S01]  /*24b90*/  LDL R20, [R1+0x1e4] ;  /* 0x0001e40001147983 */ /* 0x000ee20000100800 */
[----:B0-----:R-:W-:-:S03]  /*24ba0*/  FMNMX.FTZ R8, R2, R5, !PT ;  /* 0x0000000502087209 */ /* 0x001fc60007810000 */
[----:B-1----:R-:W4:Y:S04]  /*24bb0*/  LDL.64 R2, [R1+0xb8] ;  /* 0x0000b80001027983 */ /* 0x002f280000100a00 */
[----:B------:R-:W0:Y:S02]  /*24bc0*/  SHFL.BFLY PT, R5, R8, 0x1, 0x1f ;  /* 0x0c201f0008057f89 */ /* 0x000e2400000e0000 */
[----:B0-----:R-:W-:Y:S02]  /*24bd0*/  FMNMX.FTZ R10, R8, R5, !PT ;  /* 0x00000005080a7209 */ /* 0x001fe40007810000 */
[----:B------:R-:W5:Y:S04]  /*24be0*/  LDL.64 R4, [R1+0x1f0] ;  /* 0x0001f00001047983 */ /* 0x000f680000100a00 */
[----:B------:R-:W-:Y:S04]  /*24bf0*/  STL [R1+0x1e0], R10 ;  /* 0x0001e00a01007387 */ /* 0x000fe80000100800 */
[----:B------:R-:W2:Y:S04]  /*24c00*/  LDL R11, [R1+0x1e0] ;  /* 0x0001e000010b7983 */ /* 0x000ea80000100800 */
[----:B---3--:R-:W0:Y:S02]  /*24c10*/  SHFL.BFLY PT, R9, R20, 0x2, 0x1f ;  /* 0x0c401f0014097f89 */ /* 0x008e2400000e0000 */
[----:B0-----:R-:W-:-:S05]  /*24c20*/  FMNMX.FTZ R9, R9, R20, !PT ;  /* 0x0000001409097209 */ /* 0x001fca0007810000 */
[----:B------:R-:W0:Y:S01]  /*24c30*/  SHFL.BFLY PT, R12, R9, 0x1, 0x1f ;  /* 0x0c201f00090c7f89 */ /* 0x000e2200000e0000 */
[----:B--2---:R-:W-:Y:S02]  /*24c40*/  FSETP.NEU.FTZ.AND P0, PT, R11, -INF , PT ;  /* 0xff8000000b00780b */ /* 0x004fe40003f1d000 */
        /* <DEDUP_REMOVED lines=27> */
.L_x_6880:
[----:B------:R-:W-:Y:S05]  /*24e00*/  BSYNC B0 ;  /* 0x0000000000007941 */ /* 0x000fea0003800000 */
.L_x_6879:
        /* <DEDUP_REMOVED lines=9> */
.L_x_6882:
[----:B------:R-:W-:Y:S05]  /*24ea0*/  BSYNC B0 ;  /* 0x0000000000007941 */ /* 0x000fea0003800000 */
.L_x_6881:
[----:B------:R-:W0:Y:S04]  /*24eb0*/  LDL R55, [R1+0x200] ;  /* 0x0002000001377983 */ /* 0x000e280000100800 */
[----:B------:R-:W0:Y:S04]  /*24ec0*/  LDL.64 R8, [R1+0x1e0] ;  /* 0x0001e00001087983 */ /* 0x000e280000100a00 */
        /* <DEDUP_REMOVED lines=30> */
[C---:B0-----:R-:W-:Y:S01]  /*250b0*/  FMUL.FTZ R4, R8.reuse, R55 ;  /* 0x0000003708047220 */ /* 0x041fe20000410000 */
[----:B------:R-:W-:-:S04]  /*250c0*/  FSETP.NEU.FTZ.AND P0, PT, R8, -INF , PT ;  /* 0xff8000000800780b */ /* 0x000fc80003f1d000 */
[----:B------:R-:W-:Y:S02]  /*250d0*/  FSEL R59, R4, RZ, P0 ;  /* 0x000000ff043b7208 */ /* 0x000fe40000000000 */
[----:B------:R-:W4:Y:S01]  /*250e0*/  LDL.64 R4, [R1+0x238] ;  /* 0x0002380001047983 */ /* 0x000f220000100a00 */
[----:B------:R-:W-:Y:S02]  /*250f0*/  FSETP.NEU.FTZ.AND P0, PT, R9, -INF , PT ;  /* 0xff8000000900780b */ /* 0x000fe40003f1d000 */
[-C--:B------:R-:W-:Y:S01]  /*25100*/  FFMA.FTZ R174, R49, R55.reuse, -R59 ;  /* 0x0000003731ae7223 */ /* 0x080fe2000001083b */
[----:B------:R-:W-:-:S05]  /*25110*/  FMUL.FTZ R49, R9, R55 ;  /* 0x0000003709317220 */ /* 0x000fca0000410000 */
[----:B------:R-:W-:Y:S01]  /*25120*/  FSEL R49, R49, RZ, P0 ;  /* 0x000000ff31317208 */ /* 0x000fe20000000000 */
[----:B------:R-:W-:-:S04]  /*25130*/  FFMA.FTZ R152, R57, R55, -R59 ;  /* 0x0000003739987223 */ /* 0x000fc8000001083b */
[-CC-:B------:R-:W-:Y:S01]  /*25140*/  FFMA.FTZ R132, R68, R55.reuse, -R49.reuse ;  /* 0x0000003744847223 */ /* 0x180fe20000010831 */
[-C--:B------:R-:W-:Y:S01]  /*25150*/  FFMA.FTZ R153, R62, R55.reuse, -R49 ;  /* 0x000000373e997223 */ /* 0x080fe20000010831 */
[-C--:B------:R-:W-:Y:S01]  /*25160*/  FFMA.FTZ R121, R82, R55.reuse, -R59 ;  /* 0x0000003752797223 */ /* 0x080fe2000001083b */
[----:B------:R-:W2:Y:S01]  /*25170*/  MUFU.EX2 R152, R152 ;  /* 0x0000009800987308 */ /* 0x000ea20000000800 */
        /* <DEDUP_REMOVED lines=14> */
[-CC-:B------:R-:W-:Y:S01]  /*25260*/  FFMA.FTZ R176, R66, R55.reuse, -R59.reuse ;  /* 0x0000003742b07223 */ /* 0x180fe2000001083b */
[----:B------:R-:W1:Y:S01]  /*25270*/  MUFU.EX2 R153, R153 ;  /* 0x0000009900997308 */ /* 0x000e620000000800 */
[-C--:B------:R-:W-:Y:S01]  /*25280*/  FFMA.FTZ R127, R64, R55.reuse, -R59 ;  /* 0x00000037407f7223 */ /* 0x080fe2000001083b */
[-CC-:B------:R-:W-:Y:S01]  /*25290*/  FFMA.FTZ R126, R45, R55.reuse, -R49.reuse ;  /* 0x000000372d7e7223 */ /* 0x180fe20000010831 */
[-C--:B------:R-:W-:Y:S01]  /*252a0*/  FFMA.FTZ R173, R41, R55.reuse, -R49 ;  /* 0x0000003729ad7223 */ /* 0x080fe20000010831 */
[-C--:B------:R-:W-:Y:S01]  /*252b0*/  FFMA.FTZ R125, R60, R55.reuse, -R59 ;  /* 0x000000373c7d7223 */ /* 0x080fe2000001083b */
[-CC-:B------:R-:W-:Y:S01]  /*252c0*/  FFMA.FTZ R179, R43, R55.reuse, -R49.reuse ;  /* 0x000000372bb37223 */ /* 0x180fe20000010831 */
[-C--:B------:R-:W-:Y:S01]  /*252d0*/  FFMA.FTZ R116, R42, R55.reuse, -R49 ;  /* 0x000000372a747223 */ /* 0x080fe20000010831 */
[-CC-:B------:R-:W-:Y:S01]  /*252e0*/  FFMA.FTZ R178, R56, R55.reuse, -R59.reuse ;  /* 0x0000003738b27223 */ /* 0x180fe2000001083b */
[----:B------:R-:W1:Y:S01]  /*252f0*/  MUFU.EX2 R121, R121 ;  /* 0x0000007900797308 */ /* 0x000e620000000800 */
[----:B--2---:R-:W-:Y:S01]  /*25300*/  FADD.FTZ R6, R152, R6 ;  /* 0x0000000698067221 */ /* 0x004fe20000010000 */
[-CC-:B------:R-:W-:Y:S01]  /*25310*/  FFMA.FTZ R190, R53, R55.reuse, -R59.reuse ;  /* 0x0000003735be7223 */ /* 0x180fe2000001083b */
[-C--:B------:R-:W-:Y:S01]  /*25320*/  FFMA.FTZ R172, R51, R55.reuse, -R59 ;  /* 0x0000003733ac7223 */ /* 0x080fe2000001083b */
[-C--:B------:R-:W-:Y:S01]  /*25330*/  FFMA.FTZ R175, R39, R55.reuse, -R49 ;  /* 0x0000003727af7223 */ /* 0x080fe20000010831 */
[----:B------:R-:W-:Y:S01]  /*25340*/  FFMA.FTZ R9, R48, R55, -R59 ;  /* 0x0000003730097223 */ /* 0x000fe2000001083b */
[C---:B---3--:R-:W-:Y:S01]  /*25350*/  FMUL.FTZ R35, R135.reuse, R35 ;  /* 0x0000002387237220 */ /* 0x048fe20000410000 */
[C---:B------:R-:W-:Y:S01]  /*25360*/  FMUL.FTZ R34, R135.reuse, R34 ;  /* 0x0000002287227220 */ /* 0x040fe20000410000 */
[----:B------:R-:W2:Y:S01]  /*25370*/  MUFU.EX2 R155, R155 ;  /* 0x0000009b009b7308 */ /* 0x000ea20000000800 */
[C---:B----4-:R-:W-:Y:S01]  /*25380*/  FMUL.FTZ R37, R134.reuse, R37 ;  /* 0x0000002586257220 */ /* 0x050fe20000410000 */
[----:B------:R-:W-:Y:S01]  /*25390*/  FMUL.FTZ R36, R134, R36 ;  /* 0x0000002486247220 */ /* 0x000fe20000410000 */
[C---:B------:R-:W-:Y:S01]  /*253a0*/  FMUL.FTZ R33, R135.reuse, R33 ;  /* 0x0000002187217220 */ /* 0x040fe20000410000 */
[C---:B------:R-:W-:Y:S01]  /*253b0*/  FMUL.FTZ R32, R135.reuse, R32 ;  /* 0x0000002087207220 */ /* 0x040fe20000410000 */
[C---:B------:R-:W-:Y:S01]  /*253c0*/  FMUL.FTZ R31, R135.reuse, R31 ;  /* 0x0000001f871f7220 */ /* 0x040fe20000410000 */
[C---:B------:R-:W-:Y:S01]  /*253d0*/  FMUL.FTZ R30, R135.reuse, R30 ;  /* 0x0000001e871e7220 */ /* 0x040fe20000410000 */
[C---:B------:R-:W-:Y:S01]  /*253e0*/  FMUL.FTZ R27, R135.reuse, R27 ;  /* 0x0000001b871b7220 */ /* 0x040fe20000410000 */
[----:B------:R-:W3:Y:S01]  /*253f0*/  MUFU.EX2 R120, R120 ;  /* 0x0000007800787308 */ /* 0x000ee20000000800 */
        /* <DEDUP_REMOVED lines=16> */
[----:B-1----:R-:W-:Y:S01]  /*25500*/  FADD.FTZ R8, R153, R8 ;  /* 0x0000000899087221 */ /* 0x002fe20000010000 */
[----:B------:R-:W-:Y:S01]  /*25510*/  FADD.FTZ R7, R121, R6 ;  /* 0x0000000679077221 */ /* 0x000fe20000010000 */
[C---:B------:R-:W-:Y:S01]  /*25520*/  FMUL.FTZ R85, R134.reuse, R85 ;  /* 0x0000005586557220 */ /* 0x040fe20000410000 */
[C---:B------:R-:W-:Y:S01]  /*25530*/  FMUL.FTZ R84, R134.reuse, R84 ;  /* 0x0000005486547220 */ /* 0x040fe20000410000 */
[C---:B------:R-:W-:Y:S01]  /*25540*/  FMUL.FTZ R87, R134.reuse, R87 ;  /* 0x0000005786577220 */ /* 0x040fe20000410000 */
[----:B------:R-:W-:Y:S01]  /*25550*/  FMUL.FTZ R86, R134, R86 ;  /* 0x0000005686567220 */ /* 0x000fe20000410000 */
[----:B------:R-:W4:Y:S01]  /*25560*/  LDL.64 R82, [R1+0x350] ;  /* 0x0003500001527983 */ /* 0x000f220000100a00 */
[----:B------:R-:W1:Y:S03]  /*25570*/  MUFU.EX2 R169, R169 ;  /* 0x000000a900a97308 */ /* 0x000e660000000800 */
[----:B------:R-:W4:Y:S04]  /*25580*/  LDL.64 R80, [R1+0x360] ;  /* 0x0003600001507983 */ /* 0x000f280000100a00 */
[----:B------:R-:W4:Y:S01]  /*25590*/  LDL.64 R78, [R1+0x370] ;  /* 0x00037000014e7983 */ /* 0x000f220000100a00 */
[----:B------:R-:W1:Y:S01]  /*255a0*/  MUFU.EX2 R117, R117 ;  /* 0x0000007500757308 */ /* 0x000e620000000800 */
[----:B--2---:R-:W-:Y:S01]  /*255b0*/  FADD.FTZ R8, R155, R8 ;  /* 0x000000089b087221 */ /* 0x004fe20000010000 */
[----:B---3--:R-:W-:Y:S01]  /*255c0*/  FADD.FTZ R7, R120, R7 ;  /* 0x0000000778077221 */ /* 0x008fe20000010000 */
[----:B------:R-:W2:Y:S04]  /*255d0*/  LDL.64 R76, [R1+0x380] ;  /* 0x00038000014c7983 */ /* 0x000ea80000100a00 */
[----:B------:R-:W3:Y:S01]  /*255e0*/  LDL.64 R74, [R1+0x3a0] ;  /* 0x0003a000014a7983 */ /* 0x000ee20000100a00 */
[----:B------:R-:W1:Y:S03]  /*255f0*/  MUFU.EX2 R130, R130 ;  /* 0x0000008200827308 */ /* 0x000e660000000800 */
[----:B------:R-:W3:Y:S04]  /*25600*/  LDL.64 R68, [R1+0x3d0] ;  /* 0x0003d00001447983 */ /* 0x000ee80000100a00 */
[----:B------:R-:W3:Y:S01]  /*25610*/  LDL.64 R62, [R1+0x248] ;  /* 0x00024800013e7983 */ /* 0x000ee20000100a00 */
[----:B------:R-:W1:Y:S01]  /*25620*/  MUFU.EX2 R168, R168 ;  /* 0x000000a800a87308 */ /* 0x000e620000000800 */
[----:B0-----:R-:W-:Y:S01]  /*25630*/  FADD.FTZ R8, R131, R8 ;  /* 0x0000000883087221 */ /* 0x001fe20000010000 */
[----:B----4-:R-:W-:Y:S01]  /*25640*/  FADD.FTZ R6, R154, R7 ;  /* 0x000000079a067221 */ /* 0x010fe20000010000 */
[----:B------:R-:W4:Y:S04]  /*25650*/  LDL.64 R66, [R1+0x390] ;  /* 0x0003900001427983 */ /* 0x000f280000100a00 */
[----:B------:R-:W3:Y:S01]  /*25660*/  LDL.64 R72, [R1+0x3b0] ;  /* 0x0003b00001487983 */ /* 0x000ee20000100a00 */
[----:B------:R-:W0:Y:S08]  /*25670*/  MUFU.EX2 R171, R171 ;  /* 0x000000ab00ab7308 */ /* 0x000e300000000800 */
[----:B------:R-:W0:Y:S01]  /*25680*/  MUFU.EX2 R129, R129 ;  /* 0x0000008100817308 */ /* 0x000e220000000800 */
[----:B-1----:R-:W-:Y:S01]  /*25690*/  FADD.FTZ R41, R169, R8 ;  /* 0x00000008a9297221 */ /* 0x002fe20000010000 */
[----:B------:R-:W-:Y:S01]  /*256a0*/  FADD.FTZ R7, R117, R6 ;  /* 0x0000000675077221 */ /* 0x000fe20000010000 */
[----:B------:R-:W3:Y:S04]  /*256b0*/  LDL.64 R70, [R1+0x3c0] ;  /* 0x0003c00001467983 */ /* 0x000ee80000100a00 */
[----:B------:R-:W3:Y:S01]  /*256c0*/  LDL.64 R46, [R1+0x278] ;  /* 0x00027800012e7983 */ /* 0x000ee20000100a00 */
[----:B------:R-:W1:Y:S08]  /*256d0*/  MUFU.EX2 R128, R128 ;  /* 0x0000008000807308 */ /* 0x000e700000000800 */
[----:B------:R-:W1:Y:S01]  /*256e0*/  MUFU.EX2 R170, R170 ;  /* 0x000000aa00aa7308 */ /* 0x000e620000000800 */
[----:B------:R-:W-:Y:S01]  /*256f0*/  FADD.FTZ R42, R130, R41 ;  /* 0x00000029822a7221 */ /* 0x000fe20000010000 */
[----:B------:R-:W-:Y:S01]  /*25700*/  FADD.FTZ R6, R168, R7 ;  /* 0x00000007a8067221 */ /* 0x000fe20000010000 */
[----:B------:R-:W3:Y:S04]  /*25710*/  LDL.64 R56, [R1+0x3e0] ;  /* 0x0003e00001387983 */ /* 0x000ee80000100a00 */
[----:B------:R-:W3:Y:S01]  /*25720*/  LDL.64 R64, [R1+0x3f0] ;  /* 0x0003f00001407983 */ /* 0x000ee20000100a00 */
[----:B------:R-:W1:Y:S08]  /*25730*/  MUFU.EX2 R177, R177 ;  /* 0x000000b100b17308 */ /* 0x000e700000000800 */
[----:B------:R-:W1:Y:S01]  /*25740*/  MUFU.EX2 R176, R176 ;  /* 0x000000b000b07308 */ /* 0x000e620000000800 */
[----:B0-----:R-:W-:Y:S01]  /*25750*/  FADD.FTZ R41, R171, R42 ;  /* 0x0000002aab297221 */ /* 0x001fe20000010000 */
[----:B------:R-:W-:Y:S01]  /*25760*/  FADD.FTZ R7, R129, R6 ;  /* 0x0000000681077221 */ /* 0x000fe20000010000 */
[----:B------:R-:W3:Y:S04]  /*25770*/  LDL.64 R60, [R1+0x258] ;  /* 0x00025800013c7983 */ /* 0x000ee80000100a00 */
[----:B------:R-:W3:Y:S01]  /*25780*/  LDL.64 R44, [R1+0x2d8] ;  /* 0x0002d800012c7983 */ /* 0x000ee20000100a00 */
[----:B------:R-:W-:Y:S08]  /*25790*/  MUFU.EX2 R127, R127 ;  /* 0x0000007f007f7308 */ /* 0x000ff00000000800 */
[----:B------:R-:W0:Y:S01]  /*257a0*/  MUFU.EX2 R126, R126 ;  /* 0x0000007e007e7308 */ /* 0x000e220000000800 */
[----:B-1----:R-:W-:Y:S01]  /*257b0*/  FADD.FTZ R6, R128, R41 ;  /* 0x0000002980067221 */ /* 0x002fe20000010000 */
[----:B------:R-:W-:-:S06]  /*257c0*/  FADD.FTZ R7, R170, R7 ;  /* 0x00000007aa077221 */ /* 0x000fcc0000010000 */
[----:B------:R-:W-:Y:S01]  /*257d0*/  MUFU.EX2 R125, R125 ;  /* 0x0000007d007d7308 */ /* 0x000fe20000000800 */
[----:B------:R-:W-:-:S07]  /*257e0*/  FFMA.FTZ R8, R40, R55, -R49 ;  /* 0x0000003728087223 */ /* 0x000fce0000010831 */
[----:B------:R-:W1:Y:S01]  /*257f0*/  MUFU.EX2 R179, R179 ;  /* 0x000000b300b37308 */ /* 0x000e620000000800 */
[----:B------:R-:W-:Y:S01]  /*25800*/  FADD.FTZ R39, R177, R6 ;  /* 0x00000006b1277221 */ /* 0x000fe20000010000 */
[----:B------:R-:W-:Y:S01]  /*25810*/  FADD.FTZ R6, R176, R7 ;  /* 0x00000007b0067221 */ /* 0x000fe20000010000 */
[----:B------:R-:W3:Y:S05]  /*25820*/  LDL.64 R52, [R1+0x298] ;  /* 0x0002980001347983 */ /* 0x000eea0000100a00 */
        /* <DEDUP_REMOVED lines=9> */
[----:B------:R-:W3:Y:S04]  /*258c0*/  LDL.64 R58, [R1+0x268] ;  /* 0x00026800013a7983 */ /* 0x000ee80000100a00 */
[----:B------:R-:W3:Y:S01]  /*258d0*/  LDL.64 R50, [R1+0x2a8] ;  /* 0x0002a80001327983 */ /* 0x000ee20000100a00 */
[----:B------:R-:W-:Y:S03]  /*258e0*/  MUFU.EX2 R172, R172 ;  /* 0x000000ac00ac7308 */ /* 0x000fe60000000800 */
[----:B------:R-:W3:Y:S05]  /*258f0*/  LDL.64 R42, [R1+0x2e8] ;  /* 0x0002e800012a7983 */ /* 0x000eea0000100a00 */
[----:B------:R-:W1:Y:S01]  /*25900*/  MUFU.EX2 R8, R8 ;  /* 0x0000000800087308 */ /* 0x000e620000000800 */
[----:B------:R-:W-:Y:S01]  /*25910*/  FADD.FTZ R6, R116, R41 ;  /* 0x0000002974067221 */ /* 0x000fe20000010000 */
[----:B------:R-:W-:Y:S01]  /*25920*/  FADD.FTZ R39, R178, R39 ;  /* 0x00000027b2277221 */ /* 0x000fe20000010000 */
[----:B------:R-:W3:Y:S04]  /*25930*/  LDL.64 R54, [R1+0x288] ;  /* 0x0002880001367983 */ /* 0x000ee80000100a00 */
[----:B------:R-:W3:Y:S01]  /*25940*/  LDL.64 R48, [R1+0x2b8] ;  /* 0x0002b80001307983 */ /* 0x000ee20000100a00 */
[----:B------:R-:W-:Y:S08]  /*25950*/  MUFU.EX2 R174, R174 ;  /* 0x000000ae00ae7308 */ /* 0x000ff00000000800 */
[----:B------:R-:W1:Y:S01]  /*25960*/  MUFU.EX2 R175, R175 ;  /* 0x000000af00af7308 */ /* 0x000e620000000800 */
[----:B0-----:R-:W-:Y:S01]  /*25970*/  FADD.FTZ R41, R173, R6 ;  /* 0x00000006ad297221 */ /* 0x001fe20000010000 */
[----:B------:R-:W-:-:S06]  /*25980*/  FADD.FTZ R39, R190, R39 ;  /* 0x00000027be277221 */ /* 0x000fcc0000010000 */
[----:B------:R-:W0:Y:S08]  /*25990*/  MUFU.EX2 R9, R9 ;  /* 0x0000000900097308 */ /* 0x000e300000000800 */
[----:B------:R-:W0:Y:S01]  /*259a0*/  MUFU.EX2 R7, R7 ;  /* 0x0000000700077308 */ /* 0x000e220000000800 */
[----:B-1----:R-:W-:Y:S01]  /*259b0*/  FADD.FTZ R6, R8, R41 ;  /* 0x0000002908067221 */ /* 0x002fe20000010000 */
[----:B------:R-:W-:Y:S01]  /*259c0*/  FADD.FTZ R39, R172, R39 ;  /* 0x00000027ac277221 */ /* 0x000fe20000010000 */
[----:B------:R-:W3:Y:S02]  /*259d0*/  LDL.64 R40, [R1+0x2f8] ;  /* 0x0002f80001287983 */ /* 0x000ee40000100a00 */
[----:B------:R-:W-:Y:S01]  /*259e0*/  FADD.FTZ R6, R175, R6 ;  /* 0x00000006af067221 */ /* 0x000fe20000010000 */
[----:B------:R-:W-:-:S04]  /*259f0*/  FADD.FTZ R38, R174, R39 ;  /* 0x00000027ae267221 */ /* 0x000fc80000010000 */
[----:B0-----:R-:W-:Y:S01]  /*25a00*/  FADD.FTZ R38, R9, R38 ;  /* 0x0000002609267221 */ /* 0x001fe20000010000 */
[----:B------:R-:W-:-:S05]  /*25a10*/  FADD.FTZ R39, R7, R6 ;  /* 0x0000000607277221 */ /* 0x000fca0000010000 */
[----:B------:R0:W-:Y:S01]  /*25a20*/  STL.64 [R1+0x1f0], R38 ;  /* 0x0001f02601007387 */ /* 0x0001e20000100a00 */
[----:B------:R-:W-:Y:S06]  /*25a30*/  BAR.SYNC.DEFER_BLOCKING 0xf, 0x100 ;  /* 0x03c4000000007b1d */ /* 0x000fec0000010000 */
[----:B0-----:R-:W3:Y:S01]  /*25a40*/  LDL.64 R38, [R1+0x308] ;  /* 0x0003080001267983 */ /* 0x001ee20000100a00 */
[C---:B------:R-:W-:Y:S01]  /*25a50*/  FMUL.FTZ R5, R134.reuse, R5 ;  /* 0x0000000586057220 */ /* 0x040fe20000410000 */
[C---:B------:R-:W-:Y:S02]  /*25a60*/  FMUL.FTZ R4, R134.reuse, R4 ;  /* 0x0000000486047220 */ /* 0x040fe40000410000 */
[----:B------:R-:W3:Y:S04]  /*25a70*/  LD.E.64 R96, desc[UR36][R2.64+0x8] ;  /* 0x0000082402607980 */ /* 0x000ee8000c101b00 */
[----:B------:R-:W3:Y:S04]  /*25a80*/  LD.E.64 R2, desc[UR36][R2.64] ;  /* 0x0000002402027980 */ /* 0x000ee8000c101b00 */
        /* <DEDUP_REMOVED lines=13> */
[----:B0-----:R-:W3:Y:S04]  /*25b60*/  LDL.64 R36, [R1+0x2c8] ;  /* 0x0002c80001247983 */ /* 0x001ee80000100a00 */
[----:B-1----:R-:W3:Y:S04]  /*25b70*/  LDL.64 R26, [R1+0x318] ;  /* 0x00031800011a7983 */ /* 0x002ee80000100a00 */
[----:B------:R-:W3:Y:S04]  /*25b80*/  LDL.64 R34, [R1+0x328] ;  /* 0x0003280001227983 */ /* 0x000ee80000100a00 */
[----:B------:R-:W3:Y:S04]  /*25b90*/  LDL.64 R32, [R1+0x338] ;  /* 0x0003380001207983 */ /* 0x000ee80000100a00 */
[----:B------:R-:W3:Y:S04]  /*25ba0*/  LDL.64 R30, [R1+0x348] ;  /* 0x00034800011e7983 */ /* 0x000ee80000100a00 */
[----:B------:R-:W3:Y:S04]  /*25bb0*/  LDL.64 R28, [R1+0x358] ;  /* 0x00035800011c7983 */ /* 0x000ee80000100a00 */
[----:B------:R-:W3:Y:S04]  /*25bc0*/  LDL.64 R10, [R1+0x368] ;  /* 0x00036800010a7983 */ /* 0x000ee80000100a00 */
[----:B------:R-:W3:Y:S04]  /*25bd0*/  LDL.64 R24, [R1+0x378] ;  /* 0x0003780001187983 */ /* 0x000ee80000100a00 */
[----:B------:R-:W3:Y:S04]  /*25be0*/  LDL.64 R20, [R1+0x388] ;  /* 0x0003880001147983 */ /* 0x000ee80000100a00 */
[----:B--2---:R-:W2:Y:S04]  /*25bf0*/  LDL.64 R14, [R1+0x398] ;  /* 0x00039800010e7983 */ /* 0x004ea80000100a00 */
[----:B------:R-:W2:Y:S04]  /*25c00*/  LDL.64 R12, [R1+0x3a8] ;  /* 0x0003a800010c7983 */ /* 0x000ea80000100a00 */
[----:B------:R-:W2:Y:S04]  /*25c10*/  LDL.64 R84, [R1+0x3b8] ;  /* 0x0003b80001547983 */ /* 0x000ea80000100a00 */
[----:B------:R-:W2:Y:S04]  /*25c20*/  LDL.64 R86, [R1+0x3c8] ;  /* 0x0003c80001567983 */ /* 0x000ea80000100a00 */
[----:B------:R0:W-:Y:S04]  /*25c30*/  STL.64 [R1+0x238], R4 ;  /* 0x0002380401007387 */ /* 0x0001e80000100a00 */
        /* <DEDUP_REMOVED lines=889> */
.L_x_6884:
[----:B------:R-:W-:Y:S05]  /*293d0*/  BSYNC B0 ;  /* 0x0000000000007941 */ /* 0x000fea0003800000 */
.L_x_6883:
        /* <DEDUP_REMOVED lines=9> */
.L_x_6852:
[----:B------:R-:W2:Y:S01]  /*29470*/  LDL R5, [R1+0x1f0] ;  /* 0x0001f00001057983 */ /* 0x000ea20000100800 */
[----:B------:R-:W-:Y:S05]  /*29480*/  WARPSYNC.ALL ;  /* 0x0000000000007948 */ /* 0x000fea0003800000 */
[----:B------:R-:W3:Y:S01]  /*29490*/  LDL R10, [R1+0x1f4] ;  /* 0x0001f400010a7983 */ /* 0x000ee20000100800 */
[----:B------:R-:W-:Y:S08]  /*294a0*/  BAR.ARV 0x8, 0x100 ;  /* 0x0204000000007b1d */ /* 0x000ff00000002000 */
[----:B------:R-:W-:Y:S06]  /*294b0*/  BAR.SYNC.DEFER_BLOCKING 0xf, 0x100 ;  /* 0x03c4000000007b1d */ /* 0x000fec0000010000 */
[----:B--2---:R-:W2:Y:S02]  /*294c0*/  SHFL.BFLY PT, R0, R5, 0x2, 0x1f ;  /* 0x0c401f0005007f89 */ /* 0x004ea400000e0000 */
[----:B--2---:R-:W-:-:S05]  /*294d0*/  FADD.FTZ R0, R5, R0 ;  /* 0x0000000005007221 */ /* 0x004fca0000010000 */
[----:B------:R-:W2:Y:S02]  /*294e0*/  SHFL.BFLY PT, R3, R0, 0x1, 0x1f ;  /* 0x0c201f0000037f89 */ /* 0x000ea400000e0000 */
[----:B--2---:R-:W-:-:S05]  /*294f0*/  FADD.FTZ R2, R0, R3 ;  /* 0x0000000300027221 */ /* 0x004fca0000010000 */
[----:B------:R-:W-:Y:S04]  /*29500*/  STL [R1+0x1f0], R2 ;  /* 0x0001f00201007387 */ /* 0x000fe80000100800 */
[----:B------:R-:W2:Y:S04]  /*29510*/  LDL R13, [R1+0x1f0] ;  /* 0x0001f000010d7983 */ /* 0x000ea80000100800 */
[----:B---3--:R-:W0:Y:S02]  /*29520*/  SHFL.BFLY PT, R3, R10, 0x2, 0x1f ;  /* 0x0c401f000a037f89 */ /* 0x008e2400000e0000 */
[----:B01----:R-:W-:-:S05]  /*29530*/  FADD.FTZ R4, R3, R10 ;  /* 0x0000000a03047221 */ /* 0x003fca0000010000 */
[----:B------:R-:W0:Y:S02]  /*29540*/  SHFL.BFLY PT, R3, R4, 0x1, 0x1f ;  /* 0x0c201f0004037f89 */ /* 0x000e2400000e0000 */
[----:B0-----:R-:W-:Y:S02]  /*29550*/  FADD.FTZ R6, R4, R3 ;  /* 0x0000000304067221 */ /* 0x001fe40000010000 */
[----:B------:R-:W3:Y:S03]  /*29560*/  LDL.64 R2, [R1+0xb8] ;  /* 0x0000b80001027983 */ /* 0x000ee60000100a00 */
[----:B------:R-:W-:-:S13]  /*29570*/  FSETP.NE.FTZ.AND P2, PT, R6, RZ, PT ;  /* 0x000000ff0600720b */ /* 0x000fda0003f55000 */
[----:B------:R-:W4:Y:S04]  /*29580*/  @P2 LDL R9, [R1+0x200] ;  /* 0x0002000001092983 */ /* 0x000f280000100800 */
[----:B------:R-:W5:Y:S01]  /*29590*/  @P2 LDL R12, [R1+0x1e4] ;  /* 0x0001e400010c2983 */ /* 0x000f620000100800 */
[----:B--2---:R-:W-:-:S13]  /*295a0*/  FSETP.NE.FTZ.AND P1, PT, R13, RZ, PT ;  /* 0x000000ff0d00720b */ /* 0x004fda0003f35000 */
[----:B------:R-:W2:Y:S04]  /*295b0*/  @P1 LDL R5, [R1+0x200] ;  /* 0x0002000001051983 */ /* 0x000ea80000100800 */
[----:B------:R-:W3:Y:S01]  /*295c0*/  @P1 LDL R8, [R1+0x1e0] ;  /* 0x0001e00001081983 */ /* 0x000ee20000100800 */
[----:B------:R-:W0:Y:S08]  /*295d0*/  @P2 MUFU.LG2 R11, R6 ;  /* 0x00000006000b2308 */ /* 0x000e300000000c00 */
[----:B------:R-:W1:Y:S01]  /*295e0*/  @P1 MUFU.LG2 R7, R13 ;  /* 0x0000000d00071308 */ /* 0x000e620000000c00 */
[----:B------:R-:W-:-:S02]  /*295f0*/  IMAD.MOV.U32 R0, RZ, RZ, -0x800000 ;  /* 0xff800000ff007424 */ /* 0x000fc400078e00ff */
[----:B------:R-:W-:Y:S02]  /*29600*/  IMAD.MOV.U32 R10, RZ, RZ, -0x800000 ;  /* 0xff800000ff0a7424 */ /* 0x000fe400078e00ff */
[----:B0-----:R-:W-:Y:S01]  /*29610*/  @P2 FMUL.FTZ R14, R11, 0.69314718246459960938 ;  /* 0x3f3172180b0e2820 */ /* 0x001fe20000410000 */
[----:B-1----:R-:W-:Y:S01]  /*29620*/  @P1 FMUL.FTZ R4, R7, 0.69314718246459960938 ;  /* 0x3f31721807041820 */ /* 0x002fe20000410000 */
[----:B------:R-:W-:Y:S04]  /*29630*/  STL [R1+0x1f4], R6 ;  /* 0x0001f40601007387 */ /* 0x000fe80000100800 */
[----:B------:R-:W3:Y:S01]  /*29640*/  LDL R7, [R1+0x1c8] ;  /* 0x0001c80001077983 */ /* 0x000ee20000100800 */
[----:B----4-:R-:W-:-:S04]  /*29650*/  @P2 FMUL.FTZ R9, R9, 0.69314718246459960938 ;  /* 0x3f31721809092820 */ /* 0x010fc80000410000 */
[----:B-----5:R-:W-:-:S05]  /*29660*/  @P2 FFMA.FTZ R10, R9, R12, R14 ;  /* 0x0000000c090a2223 */ /* 0x020fca000001000e */
[----:B------:R-:W-:Y:S01]  /*29670*/  STL [R1+0x1f4], R10 ;  /* 0x0001f40a01007387 */ /* 0x000fe20000100800 */
[----:B--2---:R-:W-:-:S04]  /*29680*/  @P1 FMUL.FTZ R5, R5, 0.69314718246459960938 ;  /* 0x3f31721805051820 */ /* 0x004fc80000410000 */
[----:B---3--:R-:W-:-:S05]  /*29690*/  @P1 FFMA.FTZ R0, R5, R8, R4 ;  /* 0x0000000805001223 */ /* 0x008fca0000010004 */
[----:B------:R0:W-:Y:S04]  /*296a0*/  STL [R1+0x1f0], R0 ;  /* 0x0001f00001007387 */ /* 0x0001e80000100800 */
[----:B------:R-:W2:Y:S02]  /*296b0*/  LD.E R4, desc[UR36][R2.64+0x4] ;  /* 0x0000042402047980 */ /* 0x000ea4000c101900 */
[----:B--2---:R-:W-:-:S13]  /*296c0*/  ISETP.NE.AND P0, PT, R4, RZ, PT ;  /* 0x000000ff0400720c */ /* 0x004fda0003f05270 */
[----:B------:R-:W2:Y:S04]  /*296d0*/  @!P0 LDL.64 R4, [R1+0xc0] ;  /* 0x0000c00001048983 */ /* 0x000ea80000100a00 */
[----:B------:R-:W3:Y:S01]  /*296e0*/  @!P0 LD.E R8, desc[UR36][R2.64] ;  /* 0x0000002402088980 */ /* 0x000ee2000c101900 */
[----:B------:R-:W-:-:S06]  /*296f0*/  IMAD.MOV.U32 R102, RZ, RZ, RZ ;  /* 0x000000ffff667224 */ /* 0x000fcc00078e00ff */
[----:B------:R-:W1:Y:S01]  /*29700*/  @P1 MUFU.RCP R102, R13 ;  /* 0x0000000d00661308 */ /* 0x000e620000001000 */
[----:B--2---:R-:W2:Y:S01]  /*29710*/  @!P0 LD.E.64 R4, desc[UR36][R4.64] ;  /* 0x0000002404048980 */ /* 0x004ea2000c101b00 */
[----:B---3--:R-:W-:-:S04]  /*29720*/  @!P0 IMAD R9, R7, 0x40, R8 ;  /* 0x0000004007098824 */ /* 0x008fc800078e0208 */
[----:B--2---:R-:W-:-:S05]  /*29730*/  @!P0 IMAD.WIDE R4, R9, 0x4, R4 ;  /* 0x0000000409048825 */ /* 0x004fca00078e0204 */
[----:B-1----:R1:W-:Y:S04]  /*29740*/  @!P0 ST.E desc[UR36][R4.64], R102 ;  /* 0x0000006604008985 */ /* 0x0023e8000c101924 */
[----:B------:R-:W0:Y:S04]  /*29750*/  @!P0 LDL.64 R2, [R1+0xb8] ;  /* 0x0000b80001028983 */ /* 0x000e280000100a00 */
[----:B0-----:R-:W2:Y:S02]  /*29760*/  @!P0 LD.E R0, desc[UR36][R2.64+0x4] ;  /* 0x0000042402008980 */ /* 0x001ea4000c101900 */
[----:B--2---:R-:W-:-:S13]  /*29770*/  @!P0 ISETP.NE.AND P0, PT, R0, RZ, PT ;  /* 0x000000ff0000820c */ /* 0x004fda0003f05270 */
[----:B-1----:R-:W2:Y:S04]  /*29780*/  @!P0 LDL.64 R4, [R1+0xc0] ;  /* 0x0000c00001048983 */ /* 0x002ea80000100a00 */
[----:B------:R-:W3:Y:S01]  /*29790*/  @!P0 LD.E R8, desc[UR36][R2.64] ;  /* 0x0000002402088980 */ /* 0x000ee2000c101900 */
[----:B------:R-:W-:-:S06]  /*297a0*/  IMAD.MOV.U32 R0, RZ, RZ, RZ ;  /* 0x000000ffff007224 */ /* 0x000fcc00078e00ff */
[----:B------:R-:W0:Y:S01]  /*297b0*/  @P2 MUFU.RCP R0, R6 ;  /* 0x0000000600002308 */ /* 0x000e220000001000 */
[----:B--2---:R-:W2:Y:S01]  /*297c0*/  @!P0 LD.E.64 R4, desc[UR36][R4.64] ;  /* 0x0000002404048980 */ /* 0x004ea2000c101b00 */
[----:B---3--:R-:W-:-:S04]  /*297d0*/  @!P0 IMAD R8, R7, 0x40, R8 ;  /* 0x0000004007088824 */ /* 0x008fc800078e0208 */
[----:B------:R-:W-:-:S04]  /*297e0*/  @!P0 VIADD R7, R8, 0x8 ;  /* 0x0000000808078836 */ /* 0x000fc80000000000 */
[----:B--2---:R-:W-:-:S05]  /*297f0*/  @!P0 IMAD.WIDE R4, R7, 0x4, R4 ;  /* 0x0000000407048825 */ /* 0x004fca00078e0204 */
[----:B0-----:R0:W-:Y:S04]  /*29800*/  @!P0 ST.E desc[UR36][R4.64], R0 ;  /* 0x0000000004008985 */ /* 0x0011e8000c101924 */
        /* <DEDUP_REMOVED lines=53> */
[----:B------:R-:W-:Y:S01]  /*29b60*/  FMUL.FTZ R40, R40, R102 ;  /* 0x0000006628287220 */ /* 0x000fe20000410000 */
[-C--:B----4-:R-:W-:Y:S01]  /*29b70*/  FMUL.FTZ R39, R39, R0.reuse ;  /* 0x0000000027277220 */ /* 0x090fe20000410000 */
[----:B------:R-:W-:Y:S01]  /*29b80*/  FMUL.FTZ R38, R38, R0 ;  /* 0x0000000026267220 */ /* 0x000fe20000410000 */
        /* <DEDUP_REMOVED lines=30> */
[----:B------:R-:W-:Y:S04]  /*29d70*/  STL.64 [R1+0x400], R40 ;  /* 0x0004002801007387 */ /* 0x000fe80000100a00 */
[----:B------:R0:W-:Y:S04]  /*29d80*/  STL.64 [R1+0x408], R38 ;  /* 0x0004082601007387 */ /* 0x0001e80000100a00 */
        /* <DEDUP_REMOVED lines=10> */
[----:B------:R-:W-:Y:S04]  /*29e30*/  STL.64 [R1+0x2b0], R10 ;  /* 0x0002b00a01007387 */ /* 0x000fe80000100a00 */
[----:B------:R3:W-:Y:S04]  /*29e40*/  STL.64 [R1+0x2c0], R8 ;  /* 0x0002c00801007387 */ /* 0x0007e80000100a00 */
[----:B------:R-:W-:Y:S04]  /*29e50*/  STL.64 [R1+0x2d0], R6 ;  /* 0x0002d00601007387 */ /* 0x000fe80000100a00 */
[----:B------:R4:W-:Y:S04]  /*29e60*/  STL.64 [R1+0x2e0], R4 ;  /* 0x0002e00401007387 */ /* 0x0009e80000100a00 */
[----:B------:R5:W-:Y:S04]  /*29e70*/  STL.64 [R1+0x2f0], R2 ;  /* 0x0002f00201007387 */ /* 0x000be80000100a00 */
[----:B0-----:R-:W5:Y:S04]  /*29e80*/  LDL.64 R38, [R1+0x2c8] ;  /* 0x0002c80001267983 */ /* 0x001f680000100a00 */
[----:B------:R-:W5:Y:S04]  /*29e90*/  LDL.64 R40, [R1+0x308] ;  /* 0x0003080001287983 */ /* 0x000f680000100a00 */
[----:B-1----:R-:W5:Y:S04]  /*29ea0*/  LDL.64 R28, [R1+0x318] ;  /* 0x00031800011c7983 */ /* 0x002f680000100a00 */
[----:B------:R-:W5:Y:S04]  /*29eb0*/  LDL.64 R36, [R1+0x328] ;  /* 0x0003280001247983 */ /* 0x000f680000100a00 */
[----:B------:R-:W5:Y:S04]  /*29ec0*/  LDL.64 R34, [R1+0x338] ;  /* 0x0003380001227983 */ /* 0x000f680000100a00 */
[----:B------:R-:W5:Y:S04]  /*29ed0*/  LDL.64 R32, [R1+0x348] ;  /* 0x0003480001207983 */ /* 0x000f680000100a00 */
[----:B------:R-:W5:Y:S04]  /*29ee0*/  LDL.64 R30, [R1+0x358] ;  /* 0x00035800011e7983 */ /* 0x000f680000100a00 */
[----:B--2---:R-:W2:Y:S04]  /*29ef0*/  LDL.64 R12, [R1+0x368] ;  /* 0x00036800010c7983 */ /* 0x004ea80000100a00 */
[----:B------:R-:W2:Y:S04]  /*29f00*/  LDL.64 R26, [R1+0x378] ;  /* 0x00037800011a7983 */ /* 0x000ea80000100a00 */
        /* <DEDUP_REMOVED lines=8> */
[----:B------:R-:W5:Y:S01]  /*29f90*/  @!P0 LDL R105, [R1+0x1cc] ;  /* 0x0001cc0001698983 */ /* 0x000f620000100800 */
        /* <DEDUP_REMOVED lines=94> */
[----:B------:R-:W-:Y:S04]  /*2a580*/  STL [R1+0x1d4], R106 ;  /* 0x0001d46a01007387 */ /* 0x000fe80000100800 */
[----:B------:R-:W-:Y:S01]  /*2a590*/  @!P0 STL [R1+0x1c8], RZ ;  /* 0x0001c8ff01008387 */ /* 0x000fe20000100800 */
        /* <DEDUP_REMOVED lines=24> */
[-C--:B---3--:R-:W-:Y:S01]  /*2a720*/  FMUL.FTZ R9, R9, R0.reuse ;  /* 0x0000000009097220 */ /* 0x088fe20000410000 */
[-C--:B------:R-:W-:Y:S01]  /*2a730*/  FMUL.FTZ R8, R8, R0.reuse ;  /* 0x0000000008087220 */ /* 0x080fe20000410000 */
[-C--:B----4-:R-:W-:Y:S01]  /*2a740*/  FMUL.FTZ R5, R5, R0.reuse ;  /* 0x0000000005057220 */ /* 0x090fe20000410000 */
[-C--:B------:R-:W-:Y:S01]  /*2a750*/  FMUL.FTZ R4, R4, R0.reuse ;  /* 0x0000000004047220 */ /* 0x080fe20000410000 */
[-C--:B------:R-:W-:Y:S01]  /*2a760*/  FMUL.FTZ R11, R11, R0.reuse ;  /* 0x000000000b0b7220 */ /* 0x080fe20000410000 */
[-C--:B------:R-:W-:Y:S01]  /*2a770*/  FMUL.FTZ R10, R10, R0.reuse ;  /* 0x000000000a0a7220 */ /* 0x080fe20000410000 */
[-C--:B-----5:R-:W-:Y:S01]  /*2a780*/  FMUL.FTZ R3, R3, R0.reuse ;  /* 0x0000000003037220 */ /* 0x0a0fe20000410000 */
[-C--:B------:R-:W-:Y:S01]  /*2a790*/  FMUL.FTZ R2, R2, R0.reuse ;  /* 0x0000000002027220 */ /* 0x080fe20000410000 */
[-C--:B------:R-:W-:Y:S01]  /*2a7a0*/  FMUL.FTZ R7, R7, R0.reuse ;  /* 0x0000000007077220 */ /* 0x080fe20000410000 */
[----:B------:R-:W-:Y:S01]  /*2a7b0*/  FMUL.FTZ R6, R6, R0 ;  /* 0x0000000006067220 */ /* 0x000fe20000410000 */
[----:B------:R-:W-:Y:S01]  /*2a7c0*/  @!P0 LOP3.LUT R0, R105, 0x1, RZ, 0x3c, !PT ;  /* 0x0000000169008812 */ /* 0x000fe200078e3cff */
        /* <DEDUP_REMOVED lines=16> */
[----:B------:R-:W-:Y:S04]  /*2a8d0*/  @!P0 STL [R1+0x1cc], R0 ;  /* 0x0001cc0001008387 */ /* 0x000fe80000100800 */
[----:B------:R0:W-:Y:S02]  /*2a8e0*/  STL.64 [R1+0x3c8], R4 ;  /* 0x0003c80401007387 */ /* 0x0001e40000100a00 */
[----:B0-----:R-:W-:Y:S01]  /*2a8f0*/  IMAD.MOV.U32 R4, RZ, RZ, 0x1 ;  /* 0x00000001ff047424 */ /* 0x001fe200078e00ff */
[----:B------:R-:W-:Y:S06]  /*2a900*/  BAR.ARV 0xe, 0x100 ;  /* 0x0384000000007b1d */ /* 0x000fec0000002000 */
.L_x_6736:
[----:B------:R-:W-:Y:S05]  /*2a910*/  BSYNC B7 ;  /* 0x0000000000077941 */ /* 0x000fea0003800000 */
.L_x_6724:
[----:B------:R-:W0:Y:S08]  /*2a920*/  S2UR UR4, SR_CgaCtaId ;  /* 0x00000000000479c3 */ /* 0x000e300000008800 */
[----:B------:R-:W-:Y:S01]  /*2a930*/  BAR.SYNC.DEFER_BLOCKING 0x5, 0x180 ;  /* 0x0146000000007b1d */ /* 0x000fe20000010000 */
[----:B----4-:R-:W-:Y:S02]  /*2a940*/  PRMT R0, R4, 0x9910, RZ ;  /* 0x0000991004007816 */ /* 0x010fe400000000ff */
[----:B-1----:R-:W-:-:S02]  /*2a950*/  MOV R2, 0x400 ;  /* 0x0000040000027802 */ /* 0x002fc40000000f00 */
[----:B------:R-:W-:Y:S01]  /*2a960*/  ISETP.NE.AND P0, PT, R0, RZ, PT ;  /* 0x000000ff0000720c */ /* 0x000fe20003f05270 */
[----:B------:R-:W-:Y:S01]  /*2a970*/  BSSY B0, `(.L_x_6886) ;  /* 0x0000509000007945 */ /* 0x000fe20003800000 */
[----:B0-----:R-:W-:-:S05]  /*2a980*/  IMAD.U32 R155, RZ, RZ, UR4 ;  /* 0x00000004ff9b7e24 */ /* 0x001fca000f8e00ff */
[----:B------:R-:W-:-:S05]  /*2a990*/  LEA R2, R155, R2, 0x18 ;  /* 0x000000029b027211 */ /* 0x000fca00078ec0ff */
[----:B------:R0:W1:Y:S01]  /*2a9a0*/  LDS.128 R84, [R2+0x388d0] ;  /* 0x0388d00002547984 */ /* 0x0000620000000c00 */
[----:B------:R-:W-:Y:S06]  /*2a9b0*/  BAR.ARV 0x4, 0x180 ;  /* 0x0106000000007b1d */ /* 0x000fec0000002000 */
[----:B------:R-:W-:Y:S05]  /*2a9c0*/  @!P0 BRA `(.L_x_6887) ;  /* 0x0000004000488947 */ /* 0x000fea0003800000 */
[----:B--2---:R-:W2:Y:S04]  /*2a9d0*/  LDL.128 R44, [R1+0x210] ;  /* 0x00021000012c7983 */ /* 0x004ea80000100c00 */
[----:B------:R-:W4:Y:S04]  /*2a9e0*/  LDL.128 R48, [R1+0x230] ;  /* 0x0002300001307983 */ /* 0x000f280000100c00 */
[----:B-----5:R-:W4:Y:S04]  /*2a9f0*/  LDL.128 R32, [R1+0x220] ;  /* 0x0002200001207983 */ /* 0x020f280000100c00 */
[----:B------:R-:W4:Y:S04]  /*2aa00*/  LDL.128 R52, [R1+0x250] ;  /* 0x0002500001347983 */ /* 0x000f280000100c00 */
[----:B------:R-:W4:Y:S04]  /*2aa10*/  LDL.128 R40, [R1+0x240] ;  /* 0x0002400001287983 */ /* 0x000f280000100c00 */
[----:B------:R-:W4:Y:S04]  /*2aa20*/  LDL.128 R36, [R1+0x260] ;  /* 0x0002600001247983 */ /* 0x000f280000100c00 */
[----:B------:R-:W4:Y:S04]  /*2aa30*/  LDL.128 R76, [R1+0x270] ;  /* 0x00027000014c7983 */ /* 0x000f280000100c00 */
[----:B------:R-:W4:Y:S04]  /*2aa40*/  LDL.128 R72, [R1+0x280] ;  /* 0x0002800001487983 */ /* 0x000f280000100c00 */
[----:B------:R-:W4:Y:S04]  /*2aa50*/  LDL.128 R104, [R1+0x290] ;  /* 0x0002900001687983 */ /* 0x000f280000100c00 */
[----:B------:R-:W4:Y:S04]  /*2aa60*/  LDL.128 R4, [R1+0x2a0] ;  /* 0x0002a00001047983 */ /* 0x000f280000100c00 */
[----:B---3--:R-:W3:Y:S04]  /*2aa70*/  LDL.128 R8, [R1+0x2b0] ;  /* 0x0002b00001087983 */ /* 0x008ee80000100c00 */
[----:B------:R-:W3:Y:S01]  /*2aa80*/  LDL.128 R12, [R1+0x2c0] ;  /* 0x0002c000010c7983 */ /* 0x000ee20000100c00 */
[----:B------:R-:W-:Y:S01]  /*2aa90*/  IADD3 R21, P2, R160, 0x20, RZ ;  /* 0x00000020a0157810 */ /* 0x000fe20007f5e0ff */
[----:B------:R-:W-:-:S02]  /*2aaa0*/  ULDC.64 UR4, c[0x0][0xd08] ;  /* 0x0003420000047ab9 */ /* 0x000fc40000000a00 */
[----:B------:R-:W3:Y:S01]  /*2aab0*/  LDL.128 R24, [R1+0x2d0] ;  /* 0x0002d00001187983 */ /* 0x000ee20000100c00 */
[----:B------:R-:W-:-:S03]  /*2aac0*/  IADD3 R59, P1, R160, 0x40, RZ ;  /* 0x00000040a03b7810 */ /* 0x000fc60007f3e0ff */
[----:B------:R-:W3:Y:S01]  /*2aad0*/  LDL.128 R28, [R1+0x2e0] ;  /* 0x0002e000011c7983 */ /* 0x000ee20000100c00 */
[C---:B------:R-:W-:Y:S02]  /*2aae0*/  LOP3.LUT R57, R160.reuse, 0x380, RZ, 0xc0, !PT ;  /* 0x00000380a0397812 */ /* 0x040fe400078ec0ff */
[----:B------:R-:W-:Y:S01]  /*2aaf0*/  IADD3 R60, P0, R160, 0x60, RZ ;  /* 0x00000060a03c7810 */ /* 0x000fe20007f1e0ff */
[----:B------:R-:W3:Y:S01]  /*2ab00*/  LDL.128 R108, [R1+0x2f0] ;  /* 0x0002f000016c7983 */ /* 0x000ee20000100c00 */
[----:B------:R-:W-:Y:S02]  /*2ab10*/  LOP3.LUT R20, R21, 0x380, RZ, 0xc0, !PT ;  /* 0x0000038015147812 */ /* 0x000fe400078ec0ff */
[----:B------:R-:W-:Y:S01]  /*2ab20*/  LOP3.LUT R58, R59, 0x380, RZ, 0xc0, !PT ;  /* 0x000003803b3a7812 */ /* 0x000fe200078ec0ff */
[----:B------:R-:W3:Y:S01]  /*2ab30*/  LDL.128 R88, [R1+0x3d0] ;  /* 0x0003d00001587983 */ /* 0x000ee20000100c00 */
[----:B------:R-:W-:Y:S02]  /*2ab40*/  SHF.R.U64 R57, R57, 0x3, RZ ;  /* 0x0000000339397819 */ /* 0x000fe400000012ff */
[----:B------:R-:W-:Y:S01]  /*2ab50*/  LOP3.LUT R0, R60, 0x380, RZ, 0xc0, !PT ;  /* 0x000003803c007812 */ /* 0x000fe200078ec0ff */
[----:B------:R-:W3:Y:S01]  /*2ab60*/  LDL.128 R80, [R1+0x3c0] ;  /* 0x0003c00001507983 */ /* 0x000ee20000100c00 */
[----:B------:R-:W-:-:S02]  /*2ab70*/  SHF.R.U64 R20, R20, 0x3, RZ ;  /* 0x0000000314147819 */ /* 0x000fc400000012ff */
[----:B------:R-:W-:Y:S01]  /*2ab80*/  SHF.R.U64 R58, R58, 0x3, RZ ;  /* 0x000000033a3a7819 */ /* 0x000fe200000012ff */
[----:B------:R-:W3:Y:S01]  /*2ab90*/  LDL.128 R96, [R1+0x3f0] ;  /* 0x0003f00001607983 */ /* 0x000ee20000100c00 */
[----:B------:R-:W-:Y:S01]  /*2aba0*/  LOP3.LUT R56, R57, R160, RZ, 0x3c, !PT ;  /* 0x000000a039387212 */ /* 0x000fe200078e3cff */
[--C-:B------:R-:W-:Y:S01]  /*2abb0*/  IMAD.MOV.U32 R57, RZ, RZ, R161.reuse ;  /* 0x000000ffff397224 */ /* 0x100fe200078e00a1 */
[----:B------:R-:W-:Y:S01]  /*2abc0*/  SHF.R.U64 R61, R0, 0x3, RZ ;  /* 0x00000003003d7819 */ /* 0x000fe200000012ff */
[----:B------:R-:W3:Y:S01]  /*2abd0*/  LDL.128 R92, [R1+0x3e0] ;  /* 0x0003e000015c7983 */ /* 0x000ee20000100c00 */
[----:B------:R-:W-:Y:S01]  /*2abe0*/  LOP3.LUT R20, R20, R21, RZ, 0x3c, !PT ;  /* 0x0000001514147212 */ /* 0x000fe200078e3cff */
[--C-:B------:R-:W-:Y:S01]  /*2abf0*/  IMAD.X R21, RZ, RZ, R161.reuse, P2 ;  /* 0x000000ffff157224 */ /* 0x100fe200010e06a1 */
[----:B------:R-:W-:Y:S01]  /*2ac00*/  LOP3.LUT R58, R58, R59, RZ, 0x3c, !PT ;  /* 0x0000003b3a3a7212 */ /* 0x000fe200078e3cff */
[--C-:B------:R-:W-:Y:S01]  /*2ac10*/  IMAD.X R59, RZ, RZ, R161.reuse, P1 ;  /* 0x000000ffff3b7224 */ /* 0x100fe200008e06a1 */
[----:B------:R-:W-:Y:S01]  /*2ac20*/  LOP3.LUT R60, R61, R60, RZ, 0x3c, !PT ;  /* 0x0000003c3d3c7212 */ /* 0x000fe200078e3cff */
[----:B------:R-:W-:Y:S01]  /*2ac30*/  IMAD.X R61, RZ, RZ, R161, P0 ;  /* 0x000000ffff3d7224 */ /* 0x000fe200000e06a1 */
[----:B------:R-:W-:Y:S01]  /*2ac40*/  MOV R64, R56 ;  /* 0x0000003800407202 */ /* 0x000fe20000000f00 */
[----:B------:R-:W3:Y:S01]  /*2ac50*/  LDL.128 R100, [R1+0x400] ;  /* 0x0004000001647983 */ /* 0x000ee20000100c00 */
[----:B------:R-:W-:-:S02]  /*2ac60*/  MOV R68, R20 ;  /* 0x0000001400447202 */ /* 0x000fc40000000f00 */
[----:B------:R-:W-:Y:S02]  /*2ac70*/  MOV R3, R58 ;  /* 0x0000003a00037202 */ /* 0x000fe40000000f00 */
[----:B------:R-:W-:Y:S01]  /*2ac80*/  MOV R0, R60 ;  /* 0x0000003c00007202 */ /* 0x000fe20000000f00 */
[----:B------:R-:W3:Y:S04]  /*2ac90*/  LDL.128 R56, [R1+0x360] ;  /* 0x0003600001387983 */ /* 0x000ee80000100c00 */
[----:B------:R-:W3:Y:S01]  /*2aca0*/  LDL.128 R60, [R1+0x370] ;  /* 0x00037000013c7983 */ /* 0x000ee20000100c00 */
[----:B------:R-:W-:Y:S01]  /*2acb0*/  BAR.SYNC.DEFER_BLOCKING 0x1, 0x100 ;  /* 0x0044000000007b1d */ /* 0x000fe20000010000 */
[----:B--2---:R-:W-:Y:S02]  /*2acc0*/  F2FP.F16.F32.PACK_AB R44, R45, R44 ;  /* 0x0000002c2d2c723e */ /* 0x004fe400000000ff */
[----:B------:R-:W-:-:S02]  /*2acd0*/  F2FP.F16.F32.PACK_AB R45, R47, R46 ;  /* 0x0000002e2f2d723e */ /* 0x000fc400000000ff */
[----:B----4-:R-:W-:Y:S02]  /*2ace0*/  F2FP.F16.F32.PACK_AB R48, R49, R48 ;  /* 0x000000303130723e */ /* 0x010fe400000000ff */
[----:B------:R-:W-:Y:S02]  /*2acf0*/  F2FP.F16.F32.PACK_AB R49, R51, R50 ;  /* 0x000000323331723e */ /* 0x000fe400000000ff */
[----:B------:R-:W-:Y:S02]  /*2ad00*/  F2FP.F16.F32.PACK_AB R46, R33, R32 ;  /* 0x00000020212e723e */ /* 0x000fe400000000ff */
[----:B------:R-:W-:Y:S02]  /*2ad10*/  F2FP.F16.F32.PACK_AB R47, R35, R34 ;  /* 0x00000022232f723e */ /* 0x000fe400000000ff */
[----:B------:R-:W-:Y:S01]  /*2ad20*/  F2FP.F16.F32.PACK_AB R52, R53, R52 ;  /* 0x000000343534723e */ /* 0x000fe200000000ff */
[----:B------:R-:W2:Y:S01]  /*2ad30*/  LDL.128 R32, [R1+0x300] ;  /* 0x0003000001207983 */ /* 0x000ea20000100c00 */
[----:B------:R-:W-:-:S02]  /*2ad40*/  F2FP.F16.F32.PACK_AB R53, R55, R54 ;  /* 0x000000363735723e */ /* 0x000fc400000000ff */
[----:B------:R-:W-:Y:S02]  /*2ad50*/  F2FP.F16.F32.PACK_AB R50, R41, R40 ;  /* 0x000000282932723e */ /* 0x000fe400000000ff */
[----:B------:R-:W-:Y:S02]  /*2ad60*/  F2FP.F16.F32.PACK_AB R51, R43, R42 ;  /* 0x0000002a2b33723e */ /* 0x000fe400000000ff */
[----:B------:R-:W-:Y:S01]  /*2ad70*/  F2FP.F16.F32.PACK_AB R54, R37, R36 ;  /* 0x000000242536723e */ /* 0x000fe200000000ff */
[----:B------:R4:W-:Y:S01]  /*2ad80*/  STSM.16.M88.4 [R64], R44 ;  /* 0x0000002c40007844 */ /* 0x0009e20000000200 */
[----:B------:R-:W-:Y:S02]  /*2ad90*/  F2FP.F16.F32.PACK_AB R55, R39, R38 ;  /* 0x000000262737723e */ /* 0x000fe400000000ff */
[----:B------:R-:W-:Y:S01]  /*2ada0*/  F2FP.F16.F32.PACK_AB R76, R77, R76 ;  /* 0x0000004c4d4c723e */ /* 0x000fe200000000ff */
[----:B------:R-:W2:Y:S01]  /*2adb0*/  LDL.128 R36, [R1+0x310] ;  /* 0x0003100001247983 */ /* 0x000ea20000100c00 */
[----:B------:R-:W-:-:S02]  /*2adc0*/  F2FP.F16.F32.PACK_AB R77, R79, R78 ;  /* 0x0000004e4f4d723e */ /* 0x000fc400000000ff */
[----:B------:R-:W-:Y:S01]  /*2add0*/  F2FP.F16.F32.PACK_AB R78, R73, R72 ;  /* 0x00000048494e723e */ /* 0x000fe200000000ff */
[----:B------:R0:W-:Y:S01]  /*2ade0*/  STSM.16.M88.4 [R68], R48 ;  /* 0x0000003044007844 */ /* 0x0001e20000000200 */
[----:B------:R-:W-:-:S03]  /*2adf0*/  F2FP.F16.F32.PACK_AB R79, R75, R74 ;  /* 0x0000004a4b4f723e */ /* 0x000fc600000000ff */
[----:B------:R1:W-:Y:S04]  /*2ae00*/  STSM.16.M88.4 [R3], R52 ;  /* 0x0000003403007844 */ /* 0x0003e80000000200 */
[----:B----4-:R-:W4:Y:S04]  /*2ae10*/  LDL.128 R44, [R1+0x330] ;  /* 0x00033000012c7983 */ /* 0x010f280000100c00 */
[----:B------:R-:W4:Y:S04]  /*2ae20*/  LDL.128 R40, [R1+0x320] ;  /* 0x0003200001287983 */ /* 0x000f280000100c00 */
[----:B0-----:R-:W4:Y:S04]  /*2ae30*/  LDL.128 R48, [R1+0x340] ;  /* 0x0003400001307983 */ /* 0x001f280000100c00 */
[----:B-1----:R-:W4:Y:S04]  /*2ae40*/  LDL.128 R52, [R1+0x350] ;  /* 0x0003500001347983 */ /* 0x002f280000100c00 */
[----:B------:R-:W4:Y:S04]  /*2ae50*/  LDL.128 R68, [R1+0x390] ;  /* 0x0003900001447983 */ /* 0x000f280000100c00 */
[----:B------:R0:W-:Y:S04]  /*2ae60*/  STSM.16.M88.4 [R0], R76 ;  /* 0x0000004c00007844 */ /* 0x0001e80000000200 */
[----:B------:R-:W4:Y:S04]  /*2ae70*/  LDL.128 R64, [R1+0x380] ;  /* 0x0003800001407983 */ /* 0x000f280000100c00 */
[----:B------:R-:W4:Y:S04]  /*2ae80*/  LDL.128 R72, [R1+0x3a0] ;  /* 0x0003a00001487983 */ /* 0x000f280000100c00 */
[----:B0-----:R-:W4:Y:S01]  /*2ae90*/  LDL.128 R76, [R1+0x3b0] ;  /* 0x0003b000014c7983 */ /* 0x001f220000100c00 */
[----:B------:R-:W-:-:S04]  /*2aea0*/  IADD3 R21, P0, R160, 0x2000, RZ ;  /* 0x00002000a0157810 */ /* 0x000fc80007f1e0ff */
[----:B------:R-:W-:-:S04]  /*2aeb0*/  LOP3.LUT R20, R21, 0x380, RZ, 0xc0, !PT ;  /* 0x0000038015147812 */ /* 0x000fc800078ec0ff */
[----:B------:R-:W-:Y:S02]  /*2aec0*/  SHF.R.U64 R20, R20, 0x3, RZ ;  /* 0x0000000314147819 */ /* 0x000fe400000012ff */
[----:B------:R-:W-:Y:S02]  /*2aed0*/  F2FP.F16.F32.PACK_AB R104, R105, R104 ;  /* 0x000000686968723e */ /* 0x000fe400000000ff */
[----:B------:R-:W-:Y:S01]  /*2aee0*/  LOP3.LUT R20, R20, R21, RZ, 0x3c, !PT ;  /* 0x0000001514147212 */ /* 0x000fe200078e3cff */
[----:B------:R-:W-:Y:S01]  /*2aef0*/  IMAD.X R21, RZ, RZ, R161, P0 ;  /* 0x000000ffff157224 */ /* 0x000fe200000e06a1 */
[----:B------:R-:W-:Y:S02]  /*2af00*/  F2FP.F16.F32.PACK_AB R105, R107, R106 ;  /* 0x0000006a6b69723e */ /* 0x000fe400000000ff */
[----:B------:R-:W-:Y:S02]  /*2af10*/  F2FP.F16.F32.PACK_AB R106, R5, R4 ;  /* 0x00000004056a723e */ /* 0x000fe400000000ff */
[----:B------:R-:W-:-:S04]  /*2af20*/  IADD3 R5, P0, R160, 0x2020, RZ ;  /* 0x00002020a0057810 */ /* 0x000fc80007f1e0ff */
[----:B------:R-:W-:-:S04]  /*2af30*/  LOP3.LUT R4, R5, 0x380, RZ, 0xc0, !PT ;  /* 0x0000038005047812 */ /* 0x000fc800078ec0ff */
[----:B------:R-:W-:-:S04]  /*2af40*/  SHF.R.U64 R4, R4, 0x3, RZ ;  /* 0x0000000304047819 */ /* 0x000fc800000012ff */
[----:B------:R-:W-:Y:S01]  /*2af50*/  LOP3.LUT R4, R4, R5, RZ, 0x3c, !PT ;  /* 0x0000000504047212 */ /* 0x000fe200078e3cff */
[----:B------:R-:W-:-:S05]  /*2af60*/  IMAD.X R5, RZ, RZ, R161, P0 ;  /* 0x000000ffff057224 */ /* 0x000fca00000e06a1 */
[----:B------:R-:W-:Y:S02]  /*2af70*/  MOV R0, R4 ;  /* 0x0000000400007202 */ /* 0x000fe40000000f00 */
[----:B------:R-:W-:-:S04]  /*2af80*/  IADD3 R5, P0, R160, 0x2040, RZ ;  /* 0x00002040a0057810 */ /* 0x000fc80007f1e0ff */
[----:B------:R-:W-:Y:S02]  /*2af90*/  LOP3.LUT R4, R5, 0x380, RZ, 0xc0, !PT ;  /* 0x0000038005047812 */ /* 0x000fe400078ec0ff */
[----:B---3--:R-:W-:Y:S02]  /*2afa0*/  F2FP.F16.F32.PACK_AB R8, R9, R8 ;  /* 0x000000080908723e */ /* 0x008fe400000000ff */
[----:B------:R-:W-:Y:S02]  /*2afb0*/  SHF.R.U64 R4, R4, 0x3, RZ ;  /* 0x0000000304047819 */ /* 0x000fe400000012ff */
[----:B------:R-:W-:Y:S02]  /*2afc0*/  MOV R20, R20 ;  /* 0x0000001400147202 */ /* 0x000fe40000000f00 */
[----:B------:R-:W-:Y:S02]  /*2afd0*/  F2FP.F16.F32.PACK_AB R107, R7, R6 ;  /* 0x00000006076b723e */ /* 0x000fe400000000ff */
[----:B------:R-:W-:-:S02]  /*2afe0*/  F2FP.F16.F32.PACK_AB R9, R11, R10 ;  /* 0x0000000a0b09723e */ /* 0x000fc400000000ff */
[----:B------:R-:W-:Y:S02]  /*2aff0*/  F2FP.F16.F32.PACK_AB R10, R13, R12 ;  /* 0x0000000c0d0a723e */ /* 0x000fe400000000ff */
[----:B------:R-:W-:Y:S02]  /*2b000*/  F2FP.F16.F32.PACK_AB R11, R15, R14 ;  /* 0x0000000e0f0b723e */ /* 0x000fe400000000ff */
[----:B------:R-:W-:Y:S01]  /*2b010*/  LOP3.LUT R4, R4, R5, RZ, 0x3c, !PT ;  /* 0x0000000504047212 */ /* 0x000fe200078e3cff */
[----:B------:R-:W-:Y:S01]  /*2b020*/  IMAD.X R5, RZ, RZ, R161, P0 ;  /* 0x000000ffff057224 */ /* 0x000fe200000e06a1 */
[----:B------:R-:W-:Y:S01]  /*2b030*/  IADD3 R3, P0, R160, 0x2060, RZ ;  /* 0x00002060a0037810 */ /* 0x000fe20007f1e0ff */
[----:B------:R-:W-:Y:S01]  /*2b040*/  STSM.16.M88.4 [R20], R104 ;  /* 0x0000006814007844 */ /* 0x000fe20000000200 */
[----:B------:R-:W-:Y:S02]  /*2b050*/  F2FP.F16.F32.PACK_AB R24, R25, R24 ;  /* 0x000000181918723e */ /* 0x000fe400000000ff */
[----:B------:R-:W-:Y:S01]  /*2b060*/  F2FP.F16.F32.PACK_AB R25, R27, R26 ;  /* 0x0000001a1b19723e */ /* 0x000fe200000000ff */
[----:B------:R0:W-:Y:S01]  /*2b070*/  STSM.16.M88.4 [R0], R8 ;  /* 0x0000000800007844 */ /* 0x0001e20000000200 */
[----:B------:R-:W-:-:S02]  /*2b080*/  MOV R4, R4 ;  /* 0x0000000400047202 */ /* 0x000fc40000000f00 */
[----:B------:R-:W-:Y:S02]  /*2b090*/  F2FP.F16.F32.PACK_AB R26, R29, R28 ;  /* 0x0000001c1d1a723e */ /* 0x000fe400000000ff */
[----:B------:R-:W-:Y:S02]  /*2b0a0*/  F2FP.F16.F32.PACK_AB R27, R31, R30 ;  /* 0x0000001e1f1b723e */ /* 0x000fe400000000ff */
[----:B------:R-:W-:-:S03]  /*2b0b0*/  IADD3 R13, P5, R160, 0x4020, RZ ;  /* 0x00004020a00d7810 */ /* 0x000fc60007fbe0ff */
[----:B------:R1:W-:Y:S01]  /*2b0c0*/  STSM.16.M88.4 [R4], R24 ;  /* 0x0000001804007844 */ /* 0x0003e20000000200 */
[C---:B0-----:R-:W-:Y:S01]  /*2b0d0*/  IADD3 R11, P6, R160.reuse, 0x4000, RZ ;  /* 0x00004000a00b7810 */ /* 0x041fe20007fde0ff */
[----:B------:R-:W-:Y:S01]  /*2b0e0*/  IMAD.X R9, RZ, RZ, R161, P0 ;  /* 0x000000ffff097224 */ /* 0x000fe200000e06a1 */
[C---:B------:R-:W-:Y:S02]  /*2b0f0*/  IADD3 R5, P0, R160.reuse, 0x6040, RZ ;  /* 0x00006040a0057810 */ /* 0x040fe40007f1e0ff */
[----:B------:R-:W-:Y:S02]  /*2b100*/  LOP3.LUT R10, R11, 0x380, RZ, 0xc0, !PT ;  /* 0x000003800b0a7812 */ /* 0x000fe400078ec0ff */
[----:B------:R-:W-:Y:S02]  /*2b110*/  IADD3 R15, P4, R160, 0x4040, RZ ;  /* 0x00004040a00f7810 */ /* 0x000fe40007f9e0ff */
[----:B------:R-:W-:Y:S02]  /*2b120*/  SHF.R.U64 R10, R10, 0x3, RZ ;  /* 0x000000030a0a7819 */ /* 0x000fe400000012ff */
[----:B-1----:R-:W-:-:S02]  /*2b130*/  LOP3.LUT R4, R5, 0x380, RZ, 0xc0, !PT ;  /* 0x0000038005047812 */ /* 0x002fc400078ec0ff */
[----:B------:R-:W-:Y:S02]  /*2b140*/  IADD3 R21, P3, R160, 0x4060, RZ ;  /* 0x00004060a0157810 */ /* 0x000fe40007f7e0ff */
[----:B------:R-:W-:Y:S02]  /*2b150*/  SHF.R.U64 R4, R4, 0x3, RZ ;  /* 0x0000000304047819 */ /* 0x000fe400000012ff */
[----:B------:R-:W-:Y:S02]  /*2b160*/  IADD3 R25, P2, R160, 0x6000, RZ ;  /* 0x00006000a0197810 */ /* 0x000fe40007f5e0ff */
[----:B------:R-:W-:Y:S02]  /*2b170*/  LOP3.LUT R8, R3, 0x380, RZ, 0xc0, !PT ;  /* 0x0000038003087812 */ /* 0x000fe400078ec0ff */
[----:B------:R-:W-:Y:S02]  /*2b180*/  LOP3.LUT R12, R13, 0x380, RZ, 0xc0, !PT ;  /* 0x000003800d0c7812 */ /* 0x000fe400078ec0ff */
[----:B------:R-:W-:Y:S01]  /*2b190*/  LOP3.LUT R10, R10, R11, RZ, 0x3c, !PT ;  /* 0x0000000b0a0a7212 */ /* 0x000fe200078e3cff */
[----:B------:R-:W-:Y:S01]  /*2b1a0*/  IMAD.X R11, RZ, RZ, R161, P6 ;  /* 0x000000ffff0b7224 */ /* 0x000fe200030e06a1 */
[----:B------:R-:W-:-:S02]  /*2b1b0*/  IADD3 R27, P1, R160, 0x6020, RZ ;  /* 0x00006020a01b7810 */ /* 0x000fc40007f3e0ff */
[----:B------:R-:W-:Y:S02]  /*2b1c0*/  LOP3.LUT R14, R15, 0x380, RZ, 0xc0, !PT ;  /* 0x000003800f0e7812 */ /* 0x000fe400078ec0ff */
[----:B------:R-:W-:Y:S02]  /*2b1d0*/  LOP3.LUT R20, R21, 0x380, RZ, 0xc0, !PT ;  /* 0x0000038015147812 */ /* 0x000fe400078ec0ff */
[----:B------:R-:W-:Y:S02]  /*2b1e0*/  IADD3 R7, P6, R160, 0x6060, RZ ;  /* 0x00006060a0077810 */ /* 0x000fe40007fde0ff */
[----:B------:R-:W-:Y:S01]  /*2b1f0*/  LOP3.LUT R4, R4, R5, RZ, 0x3c, !PT ;  /* 0x0000000504047212 */ /* 0x000fe200078e3cff */
[----:B------:R-:W-:Y:S01]  /*2b200*/  IMAD.X R5, RZ, RZ, R161, P0 ;  /* 0x000000ffff057224 */ /* 0x000fe200000e06a1 */
[----:B------:R-:W-:Y:S02]  /*2b210*/  LOP3.LUT R24, R25, 0x380, RZ, 0xc0, !PT ;  /* 0x0000038019187812 */ /* 0x000fe400078ec0ff */
[----:B------:R-:W-:-:S02]  /*2b220*/  SHF.R.U64 R8, R8, 0x3, RZ ;  /* 0x0000000308087819 */ /* 0x000fc400000012ff */
[----:B------:R-:W-:Y:S02]  /*2b230*/  SHF.R.U64 R12, R12, 0x3, RZ ;  /* 0x000000030c0c7819 */ /* 0x000fe400000012ff */
[----:B------:R-:W-:Y:S02]  /*2b240*/  LOP3.LUT R26, R27, 0x380, RZ, 0xc0, !PT ;  /* 0x000003801b1a7812 */ /* 0x000fe400078ec0ff */
[----:B------:R-:W-:Y:S02]  /*2b250*/  ISETP.NE.U32.AND P0, PT, RZ, UR4, PT ;  /* 0x00000004ff007c0c */ /* 0x000fe4000bf05070 */
[----:B------:R-:W-:Y:S02]  /*2b260*/  SHF.R.U64 R14, R14, 0x3, RZ ;  /* 0x000000030e0e7819 */ /* 0x000fe400000012ff */
[----:B------:R-:W-:Y:S02]  /*2b270*/  SHF.R.U64 R20, R20, 0x3, RZ ;  /* 0x0000000314147819 */ /* 0x000fe400000012ff */
[----:B------:R-:W-:-:S02]  /*2b280*/  LOP3.LUT R6, R7, 0x380, RZ, 0xc0, !PT ;  /* 0x0000038007067812 */ /* 0x000fc400078ec0ff */
[----:B------:R-:W-:Y:S02]  /*2b290*/  SHF.R.U64 R24, R24, 0x3, RZ ;  /* 0x0000000318187819 */ /* 0x000fe400000012ff */
[----:B------:R-:W-:Y:S02]  /*2b2a0*/  LOP3.LUT R8, R8, R3, RZ, 0x3c, !PT ;  /* 0x0000000308087212 */ /* 0x000fe400078e3cff */
[----:B------:R-:W-:Y:S01]  /*2b2b0*/  LOP3.LUT R12, R12, R13, RZ, 0x3c, !PT ;  /* 0x0000000d0c0c7212 */ /* 0x000fe200078e3cff */
[--C-:B------:R-:W-:Y:S01]  /*2b2c0*/  IMAD.X R13, RZ, RZ, R161.reuse, P5 ;  /* 0x000000ffff0d7224 */ /* 0x100fe200028e06a1 */
[----:B------:R-:W-:Y:S02]  /*2b2d0*/  SHF.R.U64 R26, R26, 0x3, RZ ;  /* 0x000000031a1a7819 */ /* 0x000fe400000012ff */
[----:B------:R-:W-:Y:S02]  /*2b2e0*/  MOV R0, R4 ;  /* 0x0000000400007202 */ /* 0x000fe40000000f00 */
[----:B------:R-:W-:Y:S01]  /*2b2f0*/  ISETP.NE.AND.EX P0, PT, RZ, UR5, PT, P0 ;  /* 0x00000005ff007c0c */ /* 0x000fe2000bf05300 */
[----:B------:R-:W0:Y:S01]  /*2b300*/  LDC.64 R4, c[0x0][0xd00] ;  /* 0x00034000ff047b82 */ /* 0x000e220000000a00 */
[----:B------:R-:W-:Y:S01]  /*2b310*/  LOP3.LUT R14, R14, R15, RZ, 0x3c, !PT ;  /* 0x0000000f0e0e7212 */ /* 0x000fe200078e3cff */
[--C-:B------:R-:W-:Y:S01]  /*2b320*/  IMAD.X R15, RZ, RZ, R161.reuse, P4 ;  /* 0x000000ffff0f7224 */ /* 0x100fe200020e06a1 */
[----:B------:R-:W-:Y:S01]  /*2b330*/  LOP3.LUT R20, R20, R21, RZ, 0x3c, !PT ;  /* 0x0000001514147212 */ /* 0x000fe200078e3cff */
[----:B------:R-:W-:Y:S01]  /*2b340*/  IMAD.X R21, RZ, RZ, R161, P3 ;  /* 0x000000ffff157224 */ /* 0x000fe200018e06a1 */
[----:B------:R-:W-:-:S02]  /*2b350*/  SHF.R.U64 R6, R6, 0x3, RZ ;  /* 0x0000000306067819 */ /* 0x000fc400000012ff */
[----:B------:R-:W-:Y:S02]  /*2b360*/  F2FP.F16.F32.PACK_AB R108, R109, R108 ;  /* 0x0000006c6d6c723e */ /* 0x000fe400000000ff */
[----:B------:R-:W-:Y:S01]  /*2b370*/  LOP3.LUT R24, R24, R25, RZ, 0x3c, !PT ;  /* 0x0000001918187212 */ /* 0x000fe200078e3cff */
[--C-:B------:R-:W-:Y:S01]  /*2b380*/  IMAD.X R25, RZ, RZ, R161.reuse, P2 ;  /* 0x000000ffff197224 */ /* 0x100fe200010e06a1 */
[----:B------:R-:W-:Y:S02]  /*2b390*/  F2FP.F16.F32.PACK_AB R109, R111, R110 ;  /* 0x0000006e6f6d723e */ /* 0x000fe400000000ff */
[----:B------:R-:W-:Y:S01]  /*2b3a0*/  LOP3.LUT R26, R26, R27, RZ, 0x3c, !PT ;  /* 0x0000001b1a1a7212 */ /* 0x000fe200078e3cff */
[----:B------:R-:W-:Y:S01]  /*2b3b0*/  IMAD.X R27, RZ, RZ, R161, P1 ;  /* 0x000000ffff1b7224 */ /* 0x000fe200008e06a1 */
[----:B------:R-:W-:Y:S02]  /*2b3c0*/  MOV R8, R8 ;  /* 0x0000000800087202 */ /* 0x000fe40000000f00 */
[----:B------:R-:W-:-:S02]  /*2b3d0*/  MOV R10, R10 ;  /* 0x0000000a000a7202 */ /* 0x000fc40000000f00 */
[----:B------:R-:W-:Y:S01]  /*2b3e0*/  LOP3.LUT R6, R6, R7, RZ, 0x3c, !PT ;  /* 0x0000000706067212 */ /* 0x000fe200078e3cff */
[----:B------:R-:W-:Y:S01]  /*2b3f0*/  IMAD.X R7, RZ, RZ, R161, P6 ;  /* 0x000000ffff077224 */ /* 0x000fe200030e06a1 */
[----:B------:R-:W-:Y:S02]  /*2b400*/  MOV R12, R12 ;  /* 0x0000000c000c7202 */ /* 0x000fe40000000f00 */
[----:B------:R-:W-:Y:S02]  /*2b410*/  F2FP.F16.F32.PACK_AB R60, R61, R60 ;  /* 0x0000003c3d3c723e */ /* 0x000fe400000000ff */
[----:B------:R-:W-:Y:S02]  /*2b420*/  MOV R14, R14 ;  /* 0x0000000e000e7202 */ /* 0x000fe40000000f00 */
[----:B------:R-:W-:Y:S02]  /*2b430*/  F2FP.F16.F32.PACK_AB R61, R63, R62 ;  /* 0x0000003e3f3d723e */ /* 0x000fe400000000ff */
[----:B------:R-:W-:-:S02]  /*2b440*/  MOV R20, R20 ;  /* 0x0000001400147202 */ /* 0x000fc40000000f00 */
[----:B------:R-:W-:Y:S02]  /*2b450*/  MOV R24, R24 ;  /* 0x0000001800187202 */ /* 0x000fe40000000f00 */
[----:B------:R-:W-:Y:S02]  /*2b460*/  F2FP.F16.F32.PACK_AB R88, R89, R88 ;  /* 0x000000585958723e */ /* 0x000fe400000000ff */
[----:B------:R-:W-:Y:S02]  /*2b470*/  MOV R26, R26 ;  /* 0x0000001a001a7202 */ /* 0x000fe40000000f00 */
[----:B------:R-:W-:Y:S02]  /*2b480*/  F2FP.F16.F32.PACK_AB R89, R91, R90 ;  /* 0x0000005a5b59723e */ /* 0x000fe400000000ff */
[----:B------:R-:W-:Y:S02]  /*2b490*/  F2FP.F16.F32.PACK_AB R96, R97, R96 ;  /* 0x000000606160723e */ /* 0x000fe400000000ff */
[----:B------:R-:W-:-:S02]  /*2b4a0*/  F2FP.F16.F32.PACK_AB R90, R93, R92 ;  /* 0x0000005c5d5a723e */ /* 0x000fc400000000ff */
[----:B------:R-:W-:Y:S02]  /*2b4b0*/  F2FP.F16.F32.PACK_AB R91, R95, R94 ;  /* 0x0000005e5f5b723e */ /* 0x000fe400000000ff */
[----:B------:R-:W-:Y:S02]  /*2b4c0*/  F2FP.F16.F32.PACK_AB R97, R99, R98 ;  /* 0x000000626361723e */ /* 0x000fe400000000ff */
[----:B------:R-:W-:Y:S02]  /*2b4d0*/  MOV R3, R6 ;  /* 0x0000000600037202 */ /* 0x000fe40000000f00 */
[----:B------:R-:W-:Y:S01]  /*2b4e0*/  F2FP.F16.F32.PACK_AB R98, R101, R100 ;  /* 0x000000646562723e */ /* 0x000fe200000000ff */
[----:B------:R-:W1:Y:S01]  /*2b4f0*/  LDC.64 R6, c[0x0][0xd00] ;  /* 0x00034000ff067b82 */ /* 0x000e620000000a00 */
[----:B------:R-:W-:Y:S02]  /*2b500*/  F2FP.F16.F32.PACK_AB R99, R103, R102 ;  /* 0x000000666763723e */ /* 0x000fe400000000ff */
[----:B0-----:R-:W-:-:S04]  /*2b510*/  ISETP.NE.U32.AND P1, PT, R4, RZ, PT ;  /* 0x000000ff0400720c */ /* 0x001fc80003f25070 */
[----:B------:R-:W-:Y:S01]  /*2b520*/  ISETP.NE.AND.EX P1, PT, R5, RZ, PT, P1 ;  /* 0x000000ff0500720c */ /* 0x000fe20003f25310 */
[----:B------:R-:W-:Y:S01]  /*2b530*/  ULDC UR4, c[0x0][0xb88] ;  /* 0x0002e20000047ab9 */ /* 0x000fe20000000800 */
[----:B--2---:R-:W-:Y:S02]  /*2b540*/  F2FP.F16.F32.PACK_AB R110, R33, R32 ;  /* 0x00000020216e723e */ /* 0x004fe400000000ff */
[----:B------:R-:W-:Y:S02]  /*2b550*/  F2FP.F16.F32.PACK_AB R111, R35, R34 ;  /* 0x00000022236f723e */ /* 0x000fe400000000ff */
[----:B------:R-:W-:Y:S02]  /*2b560*/  F2FP.F16.F32.PACK_AB R36, R37, R36 ;  /* 0x000000242524723e */ /* 0x000fe400000000ff */
[----:B------:R-:W-:Y:S01]  /*2b570*/  F2FP.F16.F32.PACK_AB R37, R39, R38 ;  /* 0x000000262725723e */ /* 0x000fe200000000ff */
[----:B------:R0:W-:Y:S01]  /*2b580*/  STSM.16.M88.4 [R8], R108 ;  /* 0x0000006c08007844 */ /* 0x0001e20000000200 */
[----:B----4-:R-:W-:-:S02]  /*2b590*/  F2FP.F16.F32.PACK_AB R44, R45, R44 ;  /* 0x0000002c2d2c723e */ /* 0x010fc400000000ff */
[----:B------:R-:W-:Y:S02]  /*2b5a0*/  F2FP.F16.F32.PACK_AB R45, R47, R46 ;  /* 0x0000002e2f2d723e */ /* 0x000fe400000000ff */
[----:B------:R-:W-:Y:S02]  /*2b5b0*/  F2FP.F16.F32.PACK_AB R38, R41, R40 ;  /* 0x000000282926723e */ /* 0x000fe400000000ff */
[----:B------:R-:W-:Y:S01]  /*2b5c0*/  F2FP.F16.F32.PACK_AB R39, R43, R42 ;  /* 0x0000002a2b27723e */ /* 0x000fe200000000ff */
[----:B0-----:R-:W0:Y:S01]  /*2b5d0*/  @P0 LDC.64 R8, c[0x0][0xd08] ;  /* 0x00034200ff080b82 */ /* 0x001e220000000a00 */
        /* <DEDUP_REMOVED lines=10> */
[----:B------:R-:W-:Y:S01]  /*2b680*/  STSM.16.M88.4 [R10], R36 ;  /* 0x000000240a007844 */ /* 0x000fe20000000200 */
[----:B------:R-:W-:Y:S02]  /*2b690*/  F2FP.F16.F32.PACK_AB R70, R73, R72 ;  /* 0x000000484946723e */ /* 0x000fe400000000ff */
[----:B------:R-:W-:Y:S01]  /*2b6a0*/  F2FP.F16.F32.PACK_AB R71, R75, R74 ;  /* 0x0000004a4b47723e */ /* 0x000fe200000000ff */
[----:B------:R-:W-:Y:S01]  /*2b6b0*/  STSM.16.M88.4 [R12], R44 ;  /* 0x0000002c0c007844 */ /* 0x000fe20000000200 */
[----:B------:R-:W-:Y:S02]  /*2b6c0*/  F2FP.F16.F32.PACK_AB R76, R77, R76 ;  /* 0x0000004c4d4c723e */ /* 0x000fe400000000ff */
[----:B------:R-:W-:Y:S02]  /*2b6d0*/  F2FP.F16.F32.PACK_AB R77, R79, R78 ;  /* 0x0000004e4f4d723e */ /* 0x000fe400000000ff */
[----:B------:R-:W-:-:S02]  /*2b6e0*/  F2FP.F16.F32.PACK_AB R78, R81, R80 ;  /* 0x00000050514e723e */ /* 0x000fc400000000ff */
[----:B------:R-:W-:Y:S01]  /*2b6f0*/  F2FP.F16.F32.PACK_AB R79, R83, R82 ;  /* 0x00000052534f723e */ /* 0x000fe200000000ff */
[----:B------:R-:W-:Y:S04]  /*2b700*/  STSM.16.M88.4 [R14], R52 ;  /* 0x000000340e007844 */ /* 0x000fe80000000200 */
[----:B------:R2:W-:Y:S04]  /*2b710*/  STSM.16.M88.4 [R20], R60 ;  /* 0x0000003c14007844 */ /* 0x0005e80000000200 */
[----:B------:R-:W-:Y:S04]  /*2b720*/  STSM.16.M88.4 [R24], R68 ;  /* 0x0000004418007844 */ /* 0x000fe80000000200 */
[----:B------:R-:W-:Y:S04]  /*2b730*/  STSM.16.M88.4 [R26], R76 ;  /* 0x0000004c1a007844 */ /* 0x000fe80000000200 */
[----:B------:R-:W-:Y:S04]  /*2b740*/  STSM.16.M88.4 [R0], R88 ;  /* 0x0000005800007844 */ /* 0x000fe80000000200 */
[----:B------:R3:W-:Y:S01]  /*2b750*/  STSM.16.M88.4 [R3], R96 ;  /* 0x0000006003007844 */ /* 0x0007e20000000200 */
[----:B--2---:R-:W-:-:S02]  /*2b760*/  IMAD.MOV.U32 R20, RZ, RZ, RZ ;  /* 0x000000ffff147224 */ /* 0x004fc400078e00ff */
[C---:B-1----:R-:W-:Y:S01]  /*2b770*/  IMAD.WIDE R6, R214.reuse, 0x4, R6 ;  /* 0x00000004d6067825 */ /* 0x042fe200078e0206 */
[----:B------:R-:W-:Y:S03]  /*2b780*/  BAR.SYNC.DEFER_BLOCKING 0x1, 0x100 ;  /* 0x0044000000007b1d */ /* 0x000fe60000010000 */
[----:B0-----:R-:W-:-:S04]  /*2b790*/  @P0 IMAD.WIDE R8, R214, 0x4, R8 ;  /* 0x00000004d6080825 */ /* 0x001fc800078e0208 */
[----:B---3--:R-:W-:Y:S01]  /*2b7a0*/  IMAD.U32 R3, RZ, RZ, UR4 ;  /* 0x00000004ff037e24 */ /* 0x008fe2000f8e00ff */
[C---:B------:R-:W-:Y:S01]  /*2b7b0*/  ISETP.NE.AND P2, PT, R213.reuse, RZ, PT ;  /* 0x000000ffd500720c */ /* 0x040fe20003f45270 */
[----:B------:R-:W-:Y:S01]  /*2b7c0*/  ULDC UR4, c[0x0][0xbd4] ;  /* 0x0002f50000047ab9 */ /* 0x000fe20000000800 */
[----:B------:R0:W5:Y:S04]  /*2b7d0*/  @P1 LDG.E R20, desc[UR36][R6.64] ;  /* 0x0000002406141981 */ /* 0x000168000c1e1900 */
[----:B------:R0:W5:Y:S01]  /*2b7e0*/  @P0 LDG.E R3, desc[UR36][R8.64] ;  /* 0x0000002408030981 */ /* 0x000162000c1e1900 */
[----:B------:R-:W-:Y:S01]  /*2b7f0*/  SEL R213, R213, UR4, P2 ;  /* 0x00000004d5d57c07 */ /* 0x000fe20009000000 */
[----:B------:R-:W-:Y:S06]  /*2b800*/  @P0 BRA `(.L_x_6888) ;  /* 0x0000000000100947 */ /* 0x000fec0003800000 */
[----:B------:R-:W-:Y:S05]  /*2b810*/  @!P1 BRA `(.L_x_6888) ;  /* 0x00000000000c9947 */ /* 0x000fea0003800000 */
[----:B------:R-:W2:Y:S04]  /*2b820*/  LDG.E R0, desc[UR36][R6.64] ;  /* 0x0000002406007981 */ /* 0x000ea8000c1e1900 */
[----:B-----5:R-:W2:Y:S02]  /*2b830*/  LDG.E R3, desc[UR36][R6.64+0x4] ;  /* 0x0000042406037981 */ /* 0x020ea4000c1e1900 */
[----:B--2---:R-:W-:-:S07]  /*2b840*/  IMAD.IADD R3, R3, 0x1, -R0 ;  /* 0x0000000103037824 */ /* 0x004fce00078e0a00 */
.L_x_6888:
[----:B------:R-:W0:Y:S01]  /*2b850*/  S2R R0, SR_TID.X ;  /* 0x0000000000007919 */ /* 0x000e220000002100 */
[----:B------:R-:W-:Y:S02]  /*2b860*/  ISETP.NE.U32.AND P0, PT, R4, RZ, PT ;  /* 0x000000ff0400720c */ /* 0x000fe40003f05070 */
[----:B------:R-:W-:Y:S02]  /*2b870*/  ISETP.GT.AND P3, PT, R213, 0x1, PT ;  /* 0x00000001d500780c */ /* 0x000fe40003f64270 */
[----:B------:R-:W-:Y:S01]  /*2b880*/  ISETP.NE.AND.EX P0, PT, R5, RZ, PT, P0 ;  /* 0x000000ff0500720c */ /* 0x000fe20003f05300 */
[C---:B0-----:R-:W-:Y:S02]  /*2b890*/  VIADD R6, R0.reuse, 0xffffff80 ;  /* 0xffffff8000067836 */ /* 0x041fe40000000000 */
[----:B------:R-:W-:-:S05]  /*2b8a0*/  VIADD R0, R0, 0xffffff80 ;  /* 0xffffff8000007836 */ /* 0x000fca0000000000 */
[----:B------:R-:W-:-:S04]  /*2b8b0*/  SHF.R.S32.HI R0, RZ, 0x1f, R0 ;  /* 0x0000001fff007819 */ /* 0x000fc80000011400 */
[----:B------:R-:W-:-:S04]  /*2b8c0*/  LEA.HI R0, R0, R6, RZ, 0x7 ;  /* 0x0000000600007211 */ /* 0x000fc800078f38ff */
[----:B------:R-:W-:-:S06]  /*2b8d0*/  SHF.R.S32.HI R0, RZ, 0x7, R0 ;  /* 0x00000007ff007819 */ /* 0x000fcc0000011400 */
[----:B------:R-:W0:Y:S02]  /*2b8e0*/  SHFL.IDX PT, R0, R0, RZ, 0x1f ;  /* 0x00001fff00007589 */ /* 0x000e2400000e0000 */
[----:B0-----:R-:W-:Y:S02]  /*2b8f0*/  ISETP.NE.AND P1, PT, R0, RZ, PT ;  /* 0x000000ff0000720c */ /* 0x001fe40003f25270 */
[----:B-----5:R-:W-:-:S11]  /*2b900*/  SHF.R.S32.HI R0, RZ, 0x1f, R20 ;  /* 0x0000001fff007819 */ /* 0x020fd60000011414 */
[----:B------:R-:W-:Y:S05]  /*2b910*/  @P1 BRA `(.L_x_6889) ;  /* 0x0000000400141947 */ /* 0x000fea0003800000 */
[----:B------:R-:W2:Y:S01]  /*2b920*/  LDL R6, [R1+0x45c] ;  /* 0x00045c0001067983 */ /* 0x000ea20000100800 */
[----:B------:R-:W0:Y:S03]  /*2b930*/  LDC R26, c[0x0][0xce8] ;  /* 0x00033a00ff1a7b82 */ /* 0x000e260000000800 */
[----:B------:R-:W3:Y:S04]  /*2b940*/  LDL R7, [R1+0x460] ;  /* 0x0004600001077983 */ /* 0x000ee80000100800 */
[----:B------:R-:W4:Y:S01]  /*2b950*/  LDL R25, [R1+0x454] ;  /* 0x0004540001197983 */ /* 0x000f220000100800 */
[----:B------:R-:W-:Y:S02]  /*2b960*/  IMAD.IADD R28, R162, 0x1, R181 ;  /* 0x00000001a21c7824 */ /* 0x000fe400078e02b5 */
[----:B0-----:R-:W-:Y:S01]  /*2b970*/  IMAD R37, R3, R26, RZ ;  /* 0x0000001a03257224 */ /* 0x001fe200078e02ff */
[----:B------:R-:W-:Y:S01]  /*2b980*/  ISETP.GT.AND P5, PT, R213, 0x1, PT ;  /* 0x00000001d500780c */ /* 0x000fe20003fa4270 */
[----:B------:R-:W-:-:S05]  /*2b990*/  IMAD.MOV.U32 R21, RZ, RZ, 0xab8 ;  /* 0x00000ab8ff157424 */ /* 0x000fca00078e00ff */
[----:B------:R-:W-:-:S04]  /*2b9a0*/  SEL R21, R21, 0xa78, P5 ;  /* 0x00000a7815157807 */ /* 0x000fc80002800000 */
[----:B------:R-:W0:Y:S08]  /*2b9b0*/  LDC.64 R12, c[0x0][R21+0x220] ;  /* 0x00008800150c7b82 */ /* 0x000e300000000a00 */
[----:B------:R-:W1:Y:S01]  /*2b9c0*/  LDC.64 R10, c[0x0][R21+0x218] ;  /* 0x00008600150a7b82 */ /* 0x000e620000000a00 */
[----:B------:R-:W-:-:S07]  /*2b9d0*/  ISETP.NE.AND P6, PT, R26, 0x1, PT ;  /* 0x000000011a00780c */ /* 0x000fce0003fc5270 */
[----:B------:R-:W5:Y:S01]  /*2b9e0*/  LDC.64 R8, c[0x0][R21+0x228] ;  /* 0x00008a0015087b82 */ /* 0x000f620000000a00 */
[----:B------:R-:W-:-:S07]  /*2b9f0*/  ISETP.NE.U32.AND P2, PT, R4, RZ, PT ;  /* 0x000000ff0400720c */ /* 0x000fce0003f45070 */
[----:B------:R-:W0:Y:S01]  /*2ba00*/  @P6 LDC R14, c[0x0][0xcec] ;  /* 0x00033b00ff0e6b82 */ /* 0x000e220000000800 */
[----:B--2---:R-:W-:-:S07]  /*2ba10*/  IMAD.MOV R6, RZ, RZ, -R6 ;  /* 0x000000ffff067224 */ /* 0x004fce00078e0a06 */
[----:B------:R-:W2:Y:S01]  /*2ba20*/  @P6 LDC R24, c[0x0][0xcf0] ;  /* 0x00033c00ff186b82 */ /* 0x000ea20000000800 */
[----:B---3--:R-:W-:-:S04]  /*2ba30*/  ISETP.NE.AND P1, PT, R7, R6, PT ;  /* 0x000000060700720c */ /* 0x008fc80003f25270 */
[----:B------:R-:W-:-:S13]  /*2ba40*/  ISETP.GE.OR P4, PT, R28, R37, P1 ;  /* 0x000000251c00720c */ /* 0x000fda0000f86670 */
[----:B------:R-:W3:Y:S01]  /*2ba50*/  @!P4 LDL R29, [R1+0x1f0] ;  /* 0x0001f000011dc983 */ /* 0x000ee20000100800 */
[----:B------:R-:W5:Y:S01]  /*2ba60*/  LDC.64 R6, c[0x0][R21+0x210] ;  /* 0x0000840015067b82 */ /* 0x000f620000000a00 */
[----:B------:R-:W-:Y:S01]  /*2ba70*/  ISETP.NE.AND.EX P2, PT, R5, RZ, PT, P2 ;  /* 0x000000ff0500720c */ /* 0x000fe20003f45320 */
[----:B----4-:R-:W-:Y:S01]  /*2ba80*/  IMAD.IADD R35, R25, 0x1, R181 ;  /* 0x0000000119237824 */ /* 0x010fe200078e02b5 */
[----:B------:R-:W-:Y:S01]  /*2ba90*/  SHF.R.S32.HI R15, RZ, 0x1f, R214 ;  /* 0x0000001fff0f7819 */ /* 0x000fe200000114d6 */
[----:B------:R-:W-:Y:S01]  /*2baa0*/  BSSY B1, `(.L_x_6889) ;  /* 0x000002c000017945 */ /* 0x000fe20003800000 */
[----:B------:R-:W-:Y:S01]  /*2bab0*/  SEL R31, R214, RZ, !P2 ;  /* 0x000000ffd61f7207 */ /* 0x000fe20005000000 */
[----:B0-----:R-:W-:Y:S01]  /*2bac0*/  @P6 IMAD.HI.U32 R27, R35, R14, RZ ;  /* 0x0000000e231b6227 */ /* 0x001fe200078e00ff */
[----:B------:R-:W-:Y:S01]  /*2bad0*/  SEL R33, R15, RZ, !P2 ;  /* 0x000000ff0f217207 */ /* 0x000fe20005000000 */
[----:B------:R-:W0:Y:S02]  /*2bae0*/  LDC.64 R4, c[0x0][0xca8] ;  /* 0x00032a00ff047b82 */ /* 0x000e240000000a00 */
[----:B------:R-:W-:-:S02]  /*2baf0*/  IMAD R13, R13, R31, RZ ;  /* 0x0000001f0d0d7224 */ /* 0x000fc400078e02ff */
[----:B------:R-:W-:-:S04]  /*2bb00*/  IMAD.WIDE.U32 R14, R12, R31, RZ ;  /* 0x0000001f0c0e7225 */ /* 0x000fc800078e00ff */
[----:B------:R-:W-:Y:S02]  /*2bb10*/  IMAD R33, R12, R33, R13 ;  /* 0x000000210c217224 */ /* 0x000fe400078e020d */
[-C--:B-1----:R-:W-:Y:S01]  /*2bb20*/  IMAD R31, R11, R157.reuse, RZ ;  /* 0x0000009d0b1f7224 */ /* 0x082fe200078e02ff */
[----:B------:R-:W-:Y:S01]  /*2bb30*/  SEL R11, R220, RZ, P5 ;  /* 0x000000ffdc0b7207 */ /* 0x000fe20002800000 */
[----:B------:R-:W-:-:S04]  /*2bb40*/  IMAD.WIDE.U32 R12, R10, R157, RZ ;  /* 0x0000009d0a0c7225 */ /* 0x000fc800078e00ff */
[----:B------:R-:W-:Y:S01]  /*2bb50*/  IMAD.MOV.U32 R25, RZ, RZ, R35 ;  /* 0x000000ffff197224 */ /* 0x000fe200078e0023 */
[----:B--2---:R-:W-:Y:S01]  /*2bb60*/  @P6 SHF.R.U32.HI R25, RZ, R24, R27 ;  /* 0x00000018ff196219 */ /* 0x004fe2000001161b */
[----:B------:R-:W-:Y:S01]  /*2bb70*/  IMAD.IADD R10, R13, 0x1, R31 ;  /* 0x000000010d0a7824 */ /* 0x000fe200078e021f */
[----:B------:R-:W-:Y:S01]  /*2bb80*/  IADD3 R14, P2, P6, R14, R12, R20 ;  /* 0x0000000c0e0e7210 */ /* 0x000fe20007e5e014 */
[----:B------:R-:W-:Y:S02]  /*2bb90*/  IMAD.IADD R33, R15, 0x1, R33 ;  /* 0x000000010f217824 */ /* 0x000fe400078e0221 */
[-C--:B-----5:R-:W-:Y:S01]  /*2bba0*/  IMAD R13, R9, R11.reuse, RZ ;  /* 0x0000000b090d7224 */ /* 0x0a0fe200078e02ff */
[----:B0-----:R-:W0:Y:S01]  /*2bbb0*/  @!P5 LDC R4, c[0x0][0xc50] ;  /* 0x00031400ff04db82 */ /* 0x001e220000000800 */
[----:B------:R-:W-:Y:S01]  /*2bbc0*/  IMAD.WIDE.U32 R8, R8, R11, RZ ;  /* 0x0000000b08087225 */ /* 0x000fe200078e00ff */
[----:B------:R-:W-:-:S03]  /*2bbd0*/  IADD3.X R10, R33, R10, R0, P2, P6 ;  /* 0x0000000a210a7210 */ /* 0x000fc600017ec400 */
[----:B------:R-:W-:Y:S02]  /*2bbe0*/  IMAD.MOV R15, RZ, RZ, -R25 ;  /* 0x000000ffff0f7224 */ /* 0x000fe400078e0a19 */
[----:B------:R-:W-:Y:S01]  /*2bbf0*/  IMAD.IADD R13, R9, 0x1, R13 ;  /* 0x00000001090d7824 */ /* 0x000fe200078e020d */
[----:B------:R-:W1:Y:S01]  /*2bc00*/  @!P5 LDC R5, c[0x0][0xc54] ;  /* 0x00031500ff05db82 */ /* 0x000e620000000800 */
[----:B------:R-:W-:Y:S01]  /*2bc10*/  IADD3 R8, P2, P5, R25, R14, R8 ;  /* 0x0000000e19087210 */ /* 0x000fe20007d5e008 */
[----:B------:R-:W-:Y:S01]  /*2bc20*/  IMAD R11, R26, R15, R35 ;  /* 0x0000000f1a0b7224 */ /* 0x000fe200078e0223 */
[----:B------:R-:W-:-:S04]  /*2bc30*/  SHF.R.S32.HI R25, RZ, 0x1f, R25 ;  /* 0x0000001fff197819 */ /* 0x000fc80000011419 */
[----:B------:R-:W-:Y:S01]  /*2bc40*/  IADD3.X R9, R25, R10, R13, P2, P5 ;  /* 0x0000000a19097210 */ /* 0x000fe200017ea40d */
[-C--:B------:R-:W-:Y:S01]  /*2bc50*/  IMAD R7, R7, R11.reuse, RZ ;  /* 0x0000000b07077224 */ /* 0x080fe200078e02ff */
[----:B------:R-:W-:Y:S01]  /*2bc60*/  SHF.R.S32.HI R13, RZ, 0x1f, R11 ;  /* 0x0000001fff0d7819 */ /* 0x000fe2000001140b */
[----:B------:R-:W-:-:S04]  /*2bc70*/  IMAD.WIDE.U32 R8, R6, R11, R8 ;  /* 0x0000000b06087225 */ /* 0x000fc800078e0008 */
[----:B------:R-:W-:-:S04]  /*2bc80*/  IMAD R7, R6, R13, R7 ;  /* 0x0000000d06077224 */ /* 0x000fc800078e0207 */
[----:B------:R-:W-:Y:S01]  /*2bc90*/  IMAD.IADD R6, R9, 0x1, R7 ;  /* 0x0000000109067824 */ /* 0x000fe200078e0207 */
[----:B0-----:R-:W-:-:S04]  /*2bca0*/  LEA R9, P2, R8, R4, 0x2 ;  /* 0x0000000408097211 */ /* 0x001fc800078410ff */
[----:B-1----:R-:W-:Y:S01]  /*2bcb0*/  LEA.HI.X R10, R8, R5, R6, 0x2, P2 ;  /* 0x00000005080a7211 */ /* 0x002fe200010f1406 */
[----:B------:R-:W-:Y:S01]  /*2bcc0*/  VIADD R8, R28, 0x8 ;  /* 0x000000081c087836 */ /* 0x000fe20000000000 */
[----:B------:R-:W-:Y:S04]  /*2bcd0*/  SHFL.IDX PT, R6, R9, RZ, 0x1c1f ;  /* 0x001c1fff09067589 */ /* 0x000fe800000e0000 */
[----:B------:R-:W3:Y:S01]  /*2bce0*/  SHFL.IDX PT, R7, R10, RZ, 0x1c1f ;  /* 0x001c1fff0a077589 */ /* 0x000ee200000e0000 */
[----:B------:R-:W-:-:S03]  /*2bcf0*/  ISETP.GE.OR P1, PT, R8, R37, P1 ;  /* 0x000000250800720c */ /* 0x000fc60000f26670 */
[----:B------:R0:W1:Y:S04]  /*2bd00*/  SHFL.IDX PT, R4, R9, 0x1, 0x1c1f ;  /* 0x003c1f0009047f89 */ /* 0x00006800000e0000 */
[----:B------:R0:W2:Y:S04]  /*2bd10*/  SHFL.IDX PT, R5, R10, 0x1, 0x1c1f ;  /* 0x003c1f000a057f89 */ /* 0x0000a800000e0000 */
[----:B---3--:R0:W-:Y:S02]  /*2bd20*/  @!P4 ST.E desc[UR36][R6.64], R29 ;  /* 0x0000001d0600c985 */ /* 0x0081e4000c101924 */
[----:B-12---:R-:W-:Y:S05]  /*2bd30*/  @P1 BRA `(.L_x_6890) ;  /* 0x0000000000081947 */ /* 0x006fea0003800000 */
[----:B0-----:R-:W2:Y:S04]  /*2bd40*/  LDL R7, [R1+0x1f4] ;  /* 0x0001f40001077983 */ /* 0x001ea80000100800 */
[----:B--2---:R1:W-:Y:S02]  /*2bd50*/  ST.E desc[UR36][R4.64], R7 ;  /* 0x0000000704007985 */ /* 0x0043e4000c101924 */
.L_x_6890:
[----:B------:R-:W-:Y:S05]  /*2bd60*/  BSYNC B1 ;  /* 0x0000000000017941 */ /* 0x000fea0003800000 */
.L_x_6889:
[----:B------:R-:W-:Y:S01]  /*2bd70*/  SEL R76, R214, RZ, !P0 ;  /* 0x000000ffd64c7207 */ /* 0x000fe20004000000 */
[----:B------:R-:W-:Y:S06]  /*2bd80*/  @P3 BRA `(.L_x_6891) ;  /* 0x0000001000343947 */ /* 0x000fec0003800000 */
[----:B-1----:R-:W1:Y:S01]  /*2bd90*/  S2R R4, SR_TID.X ;  /* 0x0000000000047919 */ /* 0x002e620000002100 */
[----:B------:R-:W-:Y:S01]  /*2bda0*/  IMAD.MOV.U32 R5, RZ, RZ, 0x2 ;  /* 0x00000002ff057424 */ /* 0x000fe200078e00ff */
[----:B------:R-:W2:Y:S01]  /*2bdb0*/  LDC R80, c[0x0][0xce8] ;  /* 0x00033a00ff507b82 */ /* 0x000ea20000000800 */
[----:B------:R-:W-:Y:S01]  /*2bdc0*/  ULDC.64 UR4, c[0x0][0xba0] ;  /* 0x0002e80000047ab9 */ /* 0x000fe20000000a00 */
[C---:B-1----:R-:W-:Y:S02]  /*2bdd0*/  VIADD R88, R4.reuse, 0xffffff80 ;  /* 0xffffff8004587836 */ /* 0x042fe40000000000 */
[----:B------:R-:W-:-:S03]  /*2bde0*/  VIADD R91, R4, 0xffffff80 ;  /* 0xffffff80045b7836 */ /* 0x000fc60000000000 */
[----:B------:R-:W-:-:S04]  /*2bdf0*/  SHF.R.S32.HI R88, RZ, 0x1f, R88 ;  /* 0x0000001fff587819 */ /* 0x000fc80000011458 */
[----:B------:R-:W-:-:S04]  /*2be00*/  LEA.HI R88, R88, R91, RZ, 0x3 ;  /* 0x0000005b58587211 */ /* 0x000fc800078f18ff */
[----:B------:R-:W-:-:S05]  /*2be10*/  SHF.R.S32.HI R88, RZ, 0x3, R88 ;  /* 0x00000003ff587819 */ /* 0x000fca0000011458 */
[----:B------:R-:W-:-:S04]  /*2be20*/  IMAD R4, R88, 0x40, R166 ;  /* 0x0000004058047824 */ /* 0x000fc800078e02a6 */
[----:B------:R-:W-:-:S03]  /*2be30*/  IMAD.WIDE R4, R4, R5, UR40 ;  /* 0x0000002804047e25 */ /* 0x000fc6000f8e0205 */
[C---:B------:R-:W-:Y:S02]  /*2be40*/  IADD3 R41, P2, R4.reuse, 0x7000, RZ ;  /* 0x0000700004297810 */ /* 0x040fe40007f5e0ff */
[----:B------:R-:W-:Y:S02]  /*2be50*/  IADD3 R33, P0, R4, 0x5000, RZ ;  /* 0x0000500004217810 */ /* 0x000fe40007f1e0ff */
[----:B------:R-:W-:Y:S01]  /*2be60*/  LOP3.LUT R40, R41, 0x380, RZ, 0xc0, !PT ;  /* 0x0000038029287812 */ /* 0x000fe200078ec0ff */
[----:B------:R-:W-:Y:S01]  /*2be70*/  IMAD R21, R0, UR4, RZ ;  /* 0x0000000400157c24 */ /* 0x000fe2000f8e02ff */
[----:B------:R-:W-:Y:S01]  /*2be80*/  LOP3.LUT R32, R33, 0x380, RZ, 0xc0, !PT ;  /* 0x0000038021207812 */ /* 0x000fe200078ec0ff */
[----:B------:R-:W1:Y:S01]  /*2be90*/  LDC R0, c[0x0][0xbc8] ;  /* 0x0002f200ff007b82 */ /* 0x000e620000000800 */
[----:B------:R-:W-:Y:S02]  /*2bea0*/  SHF.R.U64 R40, R40, 0x3, RZ ;  /* 0x0000000328287819 */ /* 0x000fe400000012ff */
[----:B------:R-:W-:-:S02]  /*2beb0*/  IADD3 R37, P1, R4, 0x6000, RZ ;  /* 0x0000600004257810 */ /* 0x000fc40007f3e0ff */
[----:B------:R-:W-:Y:S01]  /*2bec0*/  LOP3.LUT R40, R40, R41, RZ, 0x3c, !PT ;  /* 0x0000002928287212 */ /* 0x000fe200078e3cff */
[----:B------:R-:W-:Y:S01]  /*2bed0*/  IMAD.X R41, RZ, RZ, R5, P2 ;  /* 0x000000ffff297224 */ /* 0x000fe200010e0605 */
[----:B------:R-:W-:Y:S02]  /*2bee0*/  IADD3 R69, P2, R4, 0xe000, RZ ;  /* 0x0000e00004457810 */ /* 0x000fe40007f5e0ff */
[----:B------:R-:W-:Y:S02]  /*2bef0*/  SHF.R.U64 R32, R32, 0x3, RZ ;  /* 0x0000000320207819 */ /* 0x000fe400000012ff */
[----:B------:R-:W-:Y:S01]  /*2bf00*/  LOP3.LUT R68, R69, 0x380, RZ, 0xc0, !PT ;  /* 0x0000038045447812 */ /* 0x000fe200078ec0ff */
[----:B------:R-:W-:Y:S01]  /*2bf10*/  IMAD R77, R20, UR5, R21 ;  /* 0x00000005144d7c24 */ /* 0x000fe2000f8e0215 */
[----:B------:R-:W-:Y:S01]  /*2bf20*/  LOP3.LUT R36, R37, 0x380, RZ, 0xc0, !PT ;  /* 0x0000038025247812 */ /* 0x000fe200078ec0ff */
[----:B------:R-:W-:Y:S01]  /*2bf30*/  IMAD R78, R221, 0x20, R88 ;  /* 0x00000020dd4e7824 */ /* 0x000fe200078e0258 */
[----:B------:R-:W-:Y:S01]  /*2bf40*/  SHF.R.U64 R68, R68, 0x3, RZ ;  /* 0x0000000344447819 */ /* 0x000fe200000012ff */
[----:B------:R-:W-:Y:S01]  /*2bf50*/  IMAD.WIDE.U32 R20, R20, UR4, RZ ;  /* 0x0000000414147c25 */ /* 0x000fe2000f8e00ff */
[----:B------:R-:W-:Y:S01]  /*2bf60*/  LOP3.LUT R32, R32, R33, RZ, 0x3c, !PT ;  /* 0x0000002120207212 */ /* 0x000fe200078e3cff */
[----:B------:R-:W-:Y:S01]  /*2bf70*/  ULDC.64 UR4, c[0x0][0xbe8] ;  /* 0x0002fa0000047ab9 */ /* 0x000fe20000000a00 */
[----:B------:R-:W-:Y:S01]  /*2bf80*/  LOP3.LUT R68, R68, R69, RZ, 0x3c, !PT ;  /* 0x0000004544447212 */ /* 0x000fe200078e3cff */
[--C-:B------:R-:W-:Y:S01]  /*2bf90*/  IMAD.X R69, RZ, RZ, R5.reuse, P2 ;  /* 0x000000ffff457224 */ /* 0x100fe200010e0605 */
[----:B--2---:R-:W-:Y:S01]  /*2bfa0*/  ISETP.NE.AND P2, PT, R80, 0x1, PT ;  /* 0x000000015000780c */ /* 0x004fe20003f45270 */
[----:B------:R-:W-:Y:S01]  /*2bfb0*/  IMAD.X R33, RZ, RZ, R5, P0 ;  /* 0x000000ffff217224 */ /* 0x000fe200000e0605 */
[----:B------:R-:W-:Y:S01]  /*2bfc0*/  SHF.R.U64 R36, R36, 0x3, RZ ;  /* 0x0000000324247819 */ /* 0x000fe200000012ff */
[----:B------:R-:W5:Y:S01]  /*2bfd0*/  LD.E.128 R40, desc[UR36][R40.64] ;  /* 0x0000002428287980 */ /* 0x000f62000c101d00 */
[C---:B------:R-:W-:Y:S01]  /*2bfe0*/  IADD3 R61, P0, R4.reuse, 0xc000, RZ ;  /* 0x0000c000043d7810 */ /* 0x040fe20007f1e0ff */
[----:B------:R-:W-:Y:S01]  /*2bff0*/  IMAD.IADD R21, R21, 0x1, R77 ;  /* 0x0000000115157824 */ /* 0x000fe200078e024d */
[----:B0-----:R-:W-:-:S02]  /*2c000*/  IADD3 R9, P3, R4, 0x1000, RZ ;  /* 0x0000100004097810 */ /* 0x001fc40007f7e0ff */
[C---:B------:R-:W-:Y:S02]  /*2c010*/  IADD3 R13, P4, R4.reuse, 0x2000, RZ ;  /* 0x00002000040d7810 */ /* 0x040fe40007f9e0ff */
[C---:B------:R-:W-:Y:S02]  /*2c020*/  IADD3 R25, P5, R4.reuse, 0x3000, RZ ;  /* 0x0000300004197810 */ /* 0x040fe40007fbe0ff */
[----:B------:R-:W-:Y:S01]  /*2c030*/  IADD3 R29, P6, R4, 0x4000, RZ ;  /* 0x00004000041d7810 */ /* 0x000fe20007fde0ff */
[----:B------:R-:W0:Y:S01]  /*2c040*/  @P2 LDC R83, c[0x0][0xcec] ;  /* 0x00033b00ff532b82 */ /* 0x000e220000000800 */
[----:B------:R-:W-:Y:S01]  /*2c050*/  LOP3.LUT R36, R36, R37, RZ, 0x3c, !PT ;  /* 0x0000002524247212 */ /* 0x000fe200078e3cff */
[----:B------:R-:W-:Y:S01]  /*2c060*/  IMAD.X R37, RZ, RZ, R5, P1 ;  /* 0x000000ffff257224 */ /* 0x000fe200008e0605 */
[----:B------:R-:W-:Y:S01]  /*2c070*/  LOP3.LUT R60, R61, 0x380, RZ, 0xc0, !PT ;  /* 0x000003803d3c7812 */ /* 0x000fe200078ec0ff */
[----:B------:R-:W-:Y:S01]  /*2c080*/  IMAD.WIDE.U32 R20, R157, UR4, R20 ;  /* 0x000000049d147c25 */ /* 0x000fe2000f8e0014 */
[----:B------:R-:W-:Y:S01]  /*2c090*/  LOP3.LUT R8, R9, 0x380, RZ, 0xc0, !PT ;  /* 0x0000038009087812 */ /* 0x000fe200078ec0ff */
[----:B------:R-:W5:Y:S01]  /*2c0a0*/  LD.E.128 R32, desc[UR36][R32.64] ;  /* 0x0000002420207980 */ /* 0x000f62000c101d00 */
[----:B------:R-:W-:Y:S01]  /*2c0b0*/  IADD3 R65, P1, R4, 0xd000, RZ ;  /* 0x0000d00004417810 */ /* 0x000fe20007f3e0ff */
[----:B------:R-:W2:Y:S01]  /*2c0c0*/  @P2 LDC R89, c[0x0][0xcf0] ;  /* 0x00033c00ff592b82 */ /* 0x000ea20000000800 */
[----:B------:R-:W-:Y:S01]  /*2c0d0*/  SHF.R.U64 R60, R60, 0x3, RZ ;  /* 0x000000033c3c7819 */ /* 0x000fe200000012ff */
[----:B------:R-:W-:Y:S01]  /*2c0e0*/  IMAD.IADD R82, R181, 0x1, R78 ;  /* 0x00000001b5527824 */ /* 0x000fe200078e024e */
[----:B------:R-:W-:Y:S01]  /*2c0f0*/  SHF.R.S32.HI R77, RZ, 0x1f, R76 ;  /* 0x0000001fff4d7819 */ /* 0x000fe2000001144c */
[----:B------:R-:W-:Y:S01]  /*2c100*/  IMAD R21, R157, UR5, R21 ;  /* 0x000000059d157c24 */ /* 0x000fe2000f8e0215 */
[----:B------:R-:W-:Y:S01]  /*2c110*/  SHF.R.U64 R8, R8, 0x3, RZ ;  /* 0x0000000308087819 */ /* 0x000fe200000012ff */
[----:B------:R-:W-:Y:S01]  /*2c120*/  ULDC.64 UR4, c[0x0][0xbf0] ;  /* 0x0002fc0000047ab9 */ /* 0x000fe20000000a00 */
[----:B------:R-:W-:Y:S01]  /*2c130*/  LOP3.LUT R64, R65, 0x380, RZ, 0xc0, !PT ;  /* 0x0000038041407812 */ /* 0x000fe200078ec0ff */
[----:B------:R-:W-:Y:S01]  /*2c140*/  IMAD R77, R77, UR4, RZ ;  /* 0x000000044d4d7c24 */ /* 0x000fe2000f8e02ff */
[----:B------:R-:W-:Y:S01]  /*2c150*/  LOP3.LUT R60, R60, R61, RZ, 0x3c, !PT ;  /* 0x0000003d3c3c7212 */ /* 0x000fe200078e3cff */
[--C-:B------:R-:W-:Y:S01]  /*2c160*/  IMAD.X R61, RZ, RZ, R5.reuse, P0 ;  /* 0x000000ffff3d7224 */ /* 0x100fe200000e0605 */
[----:B------:R-:W-:Y:S01]  /*2c170*/  LOP3.LUT R8, R8, R9, RZ, 0x3c, !PT ;  /* 0x0000000908087212 */ /* 0x000fe200078e3cff */
[----:B------:R-:W-:Y:S01]  /*2c180*/  IMAD.X R9, RZ, RZ, R5, P3 ;  /* 0x000000ffff097224 */ /* 0x000fe200018e0605 */
[----:B------:R-:W-:Y:S01]  /*2c190*/  SHF.R.U64 R64, R64, 0x3, RZ ;  /* 0x0000000340407819 */ /* 0x000fe200000012ff */
[----:B------:R-:W5:Y:S01]  /*2c1a0*/  LD.E.128 R36, desc[UR36][R36.64] ;  /* 0x0000002424247980 */ /* 0x000f62000c101d00 */
[----:B-1----:R-:W-:-:S02]  /*2c1b0*/  ISETP.GE.AND P0, PT, R219, R0, PT ;  /* 0x00000000db00720c */ /* 0x002fc40003f06270 */
[----:B------:R-:W-:Y:S01]  /*2c1c0*/  IADD3 R45, P3, R4, 0x8000, RZ ;  /* 0x00008000042d7810 */ /* 0x000fe20007f7e0ff */
[C---:B------:R-:W-:Y:S01]  /*2c1d0*/  IMAD R81, R76.reuse, UR5, R77 ;  /* 0x000000054c517c24 */ /* 0x040fe2000f8e024d */
[----:B------:R-:W-:Y:S01]  /*2c1e0*/  LOP3.LUT R12, R13, 0x380, RZ, 0xc0, !PT ;  /* 0x000003800d0c7812 */ /* 0x000fe200078ec0ff */
[----:B------:R-:W5:Y:S01]  /*2c1f0*/  LD.E.128 R68, desc[UR36][R68.64] ;  /* 0x0000002444447980 */ /* 0x000f62000c101d00 */
[----:B------:R-:W-:Y:S02]  /*2c200*/  LOP3.LUT R24, R25, 0x380, RZ, 0xc0, !PT ;  /* 0x0000038019187812 */ /* 0x000fe400078ec0ff */
[----:B------:R-:W-:Y:S01]  /*2c210*/  LOP3.LUT R28, R29, 0x380, RZ, 0xc0, !PT ;  /* 0x000003801d1c7812 */ /* 0x000fe200078ec0ff */
[----:B------:R-:W-:Y:S01]  /*2c220*/  IMAD.WIDE.U32 R20, R76, UR4, R20 ;  /* 0x000000044c147c25 */ /* 0x000fe2000f8e0014 */
[----:B------:R-:W-:Y:S01]  /*2c230*/  LOP3.LUT R64, R64, R65, RZ, 0x3c, !PT ;  /* 0x0000004140407212 */ /* 0x000fe200078e3cff */
[----:B------:R-:W-:Y:S01]  /*2c240*/  ULDC.64 UR4, c[0x0][0xbe0] ;  /* 0x0002f80000047ab9 */ /* 0x000fe20000000a00 */
[----:B------:R-:W-:Y:S01]  /*2c250*/  SEL R77, RZ, 0xffffffff, P0 ;  /* 0xffffffffff4d7807 */ /* 0x000fe20000000000 */
[----:B------:R-:W-:Y:S01]  /*2c260*/  IMAD.X R65, RZ, RZ, R5, P1 ;  /* 0x000000ffff417224 */ /* 0x000fe200008e0605 */
[----:B------:R-:W-:Y:S01]  /*2c270*/  LOP3.LUT R44, R45, 0x380, RZ, 0xc0, !PT ;  /* 0x000003802d2c7812 */ /* 0x000fe200078ec0ff */
[----:B------:R-:W5:Y:S01]  /*2c280*/  LD.E.128 R60, desc[UR36][R60.64] ;  /* 0x000000243c3c7980 */ /* 0x000f62000c101d00 */
[----:B------:R-:W-:Y:S01]  /*2c290*/  ISETP.GE.AND P1, PT, R166, R0, PT ;  /* 0x00000000a600720c */ /* 0x000fe20003f26270 */
[----:B------:R-:W-:Y:S01]  /*2c2a0*/  IMAD.SHL.U32 R77, R77, 0x2, RZ ;  /* 0x000000024d4d7824 */ /* 0x000fe200078e00ff */
[----:B------:R-:W-:-:S02]  /*2c2b0*/  SHF.R.U64 R12, R12, 0x3, RZ ;  /* 0x000000030c0c7819 */ /* 0x000fc400000012ff */
[----:B------:R-:W-:Y:S02]  /*2c2c0*/  SHF.R.U64 R24, R24, 0x3, RZ ;  /* 0x0000000318187819 */ /* 0x000fe400000012ff */
[----:B------:R-:W-:Y:S02]  /*2c2d0*/  SHF.R.U64 R28, R28, 0x3, RZ ;  /* 0x000000031c1c7819 */ /* 0x000fe400000012ff */
[----:B------:R-:W-:Y:S01]  /*2c2e0*/  LOP3.LUT R11, R4, 0x380, RZ, 0xc0, !PT ;  /* 0x00000380040b7812 */ /* 0x000fe200078ec0ff */
[----:B------:R-:W-:Y:S01]  /*2c2f0*/  IMAD.IADD R21, R21, 0x1, R81 ;  /* 0x0000000115157824 */ /* 0x000fe200078e0251 */
[----:B------:R-:W-:Y:S01]  /*2c300*/  SHF.R.U64 R44, R44, 0x3, RZ ;  /* 0x000000032c2c7819 */ /* 0x000fe200000012ff */
[----:B------:R-:W5:Y:S01]  /*2c310*/  LD.E.128 R64, desc[UR36][R64.64] ;  /* 0x0000002440407980 */ /* 0x000f62000c101d00 */
[----:B------:R-:W-:Y:S02]  /*2c320*/  ISETP.GE.AND P0, PT, R218, R0, PT ;  /* 0x00000000da00720c */ /* 0x000fe40003f06270 */
[----:B------:R-:W-:-:S02]  /*2c330*/  SEL R76, RZ, 0x1, P1 ;  /* 0x00000001ff4c7807 */ /* 0x000fc40000800000 */
        /* <DEDUP_REMOVED lines=11> */
[----:B------:R-:W-:Y:S01]  /*2c3f0*/  IADD3 R57, P6, R4, 0xb000, RZ ;  /* 0x0000b00004397810 */ /* 0x000fe20007fde0ff */
[----:B------:R-:W5:Y:S01]  /*2c400*/  LD.E.128 R24, desc[UR36][R24.64] ;  /* 0x0000002418187980 */ /* 0x000f62000c101d00 */
[----:B------:R-:W-:Y:S02]  /*2c410*/  SEL R79, RZ, 0xffffffff, P0 ;  /* 0xffffffffff4f7807 */ /* 0x000fe40000000000 */
[----:B------:R-:W-:Y:S01]  /*2c420*/  LOP3.LUT R78, R77, 0x2, R76, 0xe2, !PT ;  /* 0x000000024d4e7812 */ /* 0x000fe200078ee24c */
[----:B0-----:R-:W-:Y:S01]  /*2c430*/  @P2 IMAD.HI.U32 R76, R82, R83, RZ ;  /* 0x00000053524c2227 */ /* 0x001fe200078e00ff */
[----:B------:R-:W-:Y:S01]  /*2c440*/  IADD3 R7, P3, R4, 0xf000, RZ ;  /* 0x0000f00004077810 */ /* 0x000fe20007f7e0ff */
[----:B------:R-:W5:Y:S01]  /*2c450*/  LD.E.128 R28, desc[UR36][R28.64] ;  /* 0x000000241c1c7980 */ /* 0x000f62000c101d00 */
[----:B------:R-:W-:Y:S01]  /*2c460*/  LOP3.LUT R48, R49, 0x380, RZ, 0xc0, !PT ;  /* 0x0000038031307812 */ /* 0x000fe200078ec0ff */
[----:B------:R-:W-:Y:S01]  /*2c470*/  IMAD.MOV.U32 R77, RZ, RZ, R82 ;  /* 0x000000ffff4d7224 */ /* 0x000fe200078e0052 */
[----:B------:R-:W-:Y:S01]  /*2c480*/  LOP3.LUT R52, R53, 0x380, RZ, 0xc0, !PT ;  /* 0x0000038035347812 */ /* 0x000fe200078ec0ff */
[----:B------:R-:W-:Y:S01]  /*2c490*/  IMAD.SHL.U32 R79, R79, 0x4, RZ ;  /* 0x000000044f4f7824 */ /* 0x000fe200078e00ff */
[----:B------:R-:W-:Y:S01]  /*2c4a0*/  LOP3.LUT R56, R57, 0x380, RZ, 0xc0, !PT ;  /* 0x0000038039387812 */ /* 0x000fe200078ec0ff */
[----:B------:R-:W-:Y:S01]  /*2c4b0*/  IMAD.X R73, RZ, RZ, R5, P3 ;  /* 0x000000ffff497224 */ /* 0x000fe200018e0605 */
[----:B------:R-:W-:Y:S01]  /*2c4c0*/  ISETP.GE.AND P1, PT, R217, R0, PT ;  /* 0x00000000d900720c */ /* 0x000fe20003f26270 */
[----:B------:R-:W5:Y:S01]  /*2c4d0*/  LD.E.128 R44, desc[UR36][R44.64] ;  /* 0x000000242c2c7980 */ /* 0x000f62000c101d00 */
[----:B------:R-:W-:-:S02]  /*2c4e0*/  LOP3.LUT R6, R7, 0x380, RZ, 0xc0, !PT ;  /* 0x0000038007067812 */ /* 0x000fc400078ec0ff */
[----:B--2---:R-:W-:Y:S02]  /*2c4f0*/  @P2 SHF.R.U32.HI R77, RZ, R89, R76 ;  /* 0x00000059ff4d2219 */ /* 0x004fe4000001164c */
[----:B------:R-:W-:Y:S02]  /*2c500*/  SHF.R.U64 R48, R48, 0x3, RZ ;  /* 0x0000000330307819 */ /* 0x000fe400000012ff */
[----:B------:R-:W-:Y:S02]  /*2c510*/  SHF.R.U64 R52, R52, 0x3, RZ ;  /* 0x0000000334347819 */ /* 0x000fe400000012ff */
[----:B------:R-:W-:Y:S02]  /*2c520*/  SHF.R.U64 R56, R56, 0x3, RZ ;  /* 0x0000000338387819 */ /* 0x000fe400000012ff */
[----:B------:R-:W-:Y:S02]  /*2c530*/  SEL R76, RZ, 0xffffffff, P1 ;  /* 0xffffffffff4c7807 */ /* 0x000fe40000800000 */
[----:B------:R-:W-:-:S02]  /*2c540*/  SHF.R.U64 R11, R11, 0x3, RZ ;  /* 0x000000030b0b7819 */ /* 0x000fc400000012ff */
[----:B------:R-:W-:Y:S02]  /*2c550*/  SHF.R.U64 R6, R6, 0x3, RZ ;  /* 0x0000000306067819 */ /* 0x000fe400000012ff */
[----:B------:R-:W-:Y:S01]  /*2c560*/  LOP3.LUT R78, R79, 0x4, R78, 0xe2, !PT ;  /* 0x000000044f4e7812 */ /* 0x000fe200078ee24e */
[--C-:B------:R-:W-:Y:S01]  /*2c570*/  IMAD.MOV R79, RZ, RZ, -R77.reuse ;  /* 0x000000ffff4f7224 */ /* 0x100fe200078e0a4d */
[----:B------:R-:W-:Y:S02]  /*2c580*/  ISETP.GE.AND P0, PT, R216, R0, PT ;  /* 0x00000000d800720c */ /* 0x000fe40003f06270 */
[----:B------:R-:W-:Y:S01]  /*2c590*/  SHF.R.S32.HI R81, RZ, 0x1f, R77 ;  /* 0x0000001fff517819 */ /* 0x000fe2000001144d */
[----:B------:R-:W-:Y:S01]  /*2c5a0*/  IMAD.SHL.U32 R83, R76, 0x8, RZ ;  /* 0x000000084c537824 */ /* 0x000fe200078e00ff */
[----:B------:R-:W-:Y:S01]  /*2c5b0*/  LOP3.LUT R48, R48, R49, RZ, 0x3c, !PT ;  /* 0x0000003130307212 */ /* 0x000fe200078e3cff */
[--C-:B------:R-:W-:Y:S01]  /*2c5c0*/  IMAD.X R49, RZ, RZ, R5.reuse, P4 ;  /* 0x000000ffff317224 */ /* 0x100fe200020e0605 */
[----:B------:R-:W-:Y:S01]  /*2c5d0*/  LOP3.LUT R52, R52, R53, RZ, 0x3c, !PT ;  /* 0x0000003534347212 */ /* 0x000fe200078e3cff */
[--C-:B------:R-:W-:Y:S01]  /*2c5e0*/  IMAD.X R53, RZ, RZ, R5.reuse, P5 ;  /* 0x000000ffff357224 */ /* 0x100fe200028e0605 */
[----:B------:R-:W-:Y:S01]  /*2c5f0*/  LOP3.LUT R56, R56, R57, RZ, 0x3c, !PT ;  /* 0x0000003938387212 */ /* 0x000fe200078e3cff */
[----:B------:R-:W-:Y:S01]  /*2c600*/  IMAD.X R57, RZ, RZ, R5, P6 ;  /* 0x000000ffff397224 */ /* 0x000fe200030e0605 */
[----:B------:R-:W-:-:S02]  /*2c610*/  LOP3.LUT R4, R11, R4, RZ, 0x3c, !PT ;  /* 0x000000040b047212 */ /* 0x000fc400078e3cff */
[----:B------:R-:W-:Y:S01]  /*2c620*/  LOP3.LUT R72, R6, R7, RZ, 0x3c, !PT ;  /* 0x0000000706487212 */ /* 0x000fe200078e3cff */
[----:B------:R-:W-:Y:S01]  /*2c630*/  IMAD R79, R80, R79, R82 ;  /* 0x0000004f504f7224 */ /* 0x000fe200078e0252 */
[----:B------:R-:W-:Y:S01]  /*2c640*/  SEL R76, RZ, 0xffffffff, P0 ;  /* 0xffffffffff4c7807 */ /* 0x000fe20000000000 */
[----:B------:R-:W-:Y:S01]  /*2c650*/  IMAD R82, R81, UR4, RZ ;  /* 0x0000000451527c24 */ /* 0x000fe2000f8e02ff */
[----:B------:R-:W-:Y:S01]  /*2c660*/  ISETP.GE.AND P0, PT, R215, R0, PT ;  /* 0x00000000d700720c */ /* 0x000fe20003f06270 */
[----:B------:R-:W5:Y:S01]  /*2c670*/  LD.E.128 R4, desc[UR36][R4.64] ;  /* 0x0000002404047980 */ /* 0x000f62000c101d00 */
[----:B------:R-:W-:Y:S01]  /*2c680*/  LOP3.LUT R78, R83, 0x8, R78, 0xe2, !PT ;  /* 0x00000008534e7812 */ /* 0x000fe200078ee24e */
[----:B------:R-:W-:Y:S01]  /*2c690*/  IMAD.SHL.U32 R83, R76, 0x10, RZ ;  /* 0x000000104c537824 */ /* 0x000fe200078e00ff */
[----:B------:R-:W-:Y:S01]  /*2c6a0*/  SEL R76, RZ, 0xffffffff, P0 ;  /* 0xffffffffff4c7807 */ /* 0x000fe20000000000 */
[----:B------:R-:W5:Y:S01]  /*2c6b0*/  LD.E.128 R8, desc[UR36][R8.64] ;  /* 0x0000002408087980 */ /* 0x000f62000c101d00 */
[----:B------:R-:W-:-:S02]  /*2c6c0*/  IMAD R81, R77, UR5, R82 ;  /* 0x000000054d517c24 */ /* 0x000fc4000f8e0252 */
[----:B------:R-:W-:Y:S01]  /*2c6d0*/  IMAD.WIDE.U32 R20, R77, UR4, R20 ;  /* 0x000000044d147c25 */ /* 0x000fe2000f8e0014 */
        /* <DEDUP_REMOVED lines=13> */
[----:B------:R-:W-:-:S02]  /*2c7b0*/  IMAD.SHL.U32 R83, R76, 0x20, RZ ;  /* 0x000000204c537824 */ /* 0x000fc400078e00ff */
[----:B------:R-:W-:Y:S02]  /*2c7c0*/  IMAD.IADD R21, R21, 0x1, R81 ;  /* 0x0000000115157824 */ /* 0x000fe400078e0251 */
[----:B------:R-:W-:Y:S02]  /*2c7d0*/  IMAD R76, R77, UR4, RZ ;  /* 0x000000044d4c7c24 */ /* 0x000fe4000f8e02ff */
[----:B------:R-:W-:Y:S02]  /*2c7e0*/  IMAD R80, R3, R80, RZ ;  /* 0x0000005003507224 */ /* 0x000fe400078e02ff */
[----:B------:R-:W-:Y:S02]  /*2c7f0*/  IMAD.IADD R181, R88, 0x1, R181 ;  /* 0x0000000158b57824 */ /* 0x000fe400078e02b5 */
[----:B------:R-:W-:Y:S02]  /*2c800*/  VIADD R90, R166, 0x180 ;  /* 0x00000180a65a7836 */ /* 0x000fe40000000000 */
[----:B------:R-:W-:-:S02]  /*2c810*/  IMAD R77, R79, UR5, R76 ;  /* 0x000000054f4d7c24 */ /* 0x000fc4000f8e024c */
[----:B------:R-:W-:Y:S01]  /*2c820*/  IMAD.WIDE.U32 R20, R79, UR4, R20 ;  /* 0x000000044f147c25 */ /* 0x000fe2000f8e0014 */
[----:B------:R-:W-:Y:S01]  /*2c830*/  ISETP.GE.AND P1, PT, R181, R80, PT ;  /* 0x00000050b500720c */ /* 0x000fe20003f26270 */
[----:B------:R-:W-:Y:S01]  /*2c840*/  ULDC.64 UR4, c[0x0][0xb80] ;  /* 0x0002e00000047ab9 */ /* 0x000fe20000000a00 */
[----:B------:R-:W-:Y:S01]  /*2c850*/  ISETP.GE.AND P0, PT, R90, R0, PT ;  /* 0x000000005a00720c */ /* 0x000fe20003f06270 */
[----:B------:R-:W-:Y:S01]  /*2c860*/  VIADD R84, R166, 0x1c0 ;  /* 0x000001c0a6547836 */ /* 0x000fe20000000000 */
[----:B------:R-:W-:Y:S01]  /*2c870*/  LEA R82, P2, R20, UR4, 0x1 ;  /* 0x0000000414527c11 */ /* 0x000fe2000f8408ff */
[----:B------:R-:W-:Y:S02]  /*2c880*/  IMAD.IADD R21, R21, 0x1, R77 ;  /* 0x0000000115157824 */ /* 0x000fe400078e024d */
[----:B------:R-:W-:Y:S01]  /*2c890*/  VIADD R3, R2, 0x38820 ;  /* 0x0003882002037836 */ /* 0x000fe20000000000 */
[----:B------:R-:W-:Y:S02]  /*2c8a0*/  LOP3.LUT R78, R83, 0x20, R78, 0xe2, !PT ;  /* 0x00000020534e7812 */ /* 0x000fe400078ee24e */
[----:B------:R-:W-:-:S02]  /*2c8b0*/  SEL R81, RZ, 0x40, P0 ;  /* 0x00000040ff517807 */ /* 0x000fc40000000000 */
[----:B------:R-:W-:Y:S02]  /*2c8c0*/  ISETP.GE.AND P0, PT, R84, R0, PT ;  /* 0x000000005400720c */ /* 0x000fe40003f06270 */
[----:B------:R-:W-:Y:S02]  /*2c8d0*/  LEA.HI.X R83, R20, UR5, R21, 0x1, P2 ;  /* 0x0000000514537c11 */ /* 0x000fe400090f0c15 */
[----:B------:R-:W-:Y:S01]  /*2c8e0*/  PRMT R3, RZ, 0x654, R3 ;  /* 0x00000654ff037816 */ /* 0x000fe20000000003 */
[----:B------:R-:W-:Y:S01]  /*2c8f0*/  VIADD R88, R166, 0x1c0 ;  /* 0x000001c0a6587836 */ /* 0x000fe20000000000 */
[----:B------:R-:W-:Y:S01]  /*2c900*/  LOP3.LUT R81, R78, R81, RZ, 0xfc, !PT ;  /* 0x000000514e517212 */ /* 0x000fe200078efcff */
[----:B------:R-:W-:Y:S01]  /*2c910*/  VIADD R89, R166, 0x180 ;  /* 0x00000180a6597836 */ /* 0x000fe20000000000 */
[----:B------:R-:W-:Y:S01]  /*2c920*/  SEL R76, RZ, 0x80, P0 ;  /* 0x00000080ff4c7807 */ /* 0x000fe20000000000 */
[----:B0-----:R0:W-:Y:S01]  /*2c930*/  SYNCS.ARRIVE.TRANS64.RED.A1T0 RZ, [R3+URZ], RZ ;  /* 0x000000ff03ff79a7 */ /* 0x0011e2000810043f */
[----:B------:R1:W2:Y:S01]  /*2c940*/  SHFL.IDX PT, R20, R82, RZ, 0x181f ;  /* 0x00181fff52147589 */ /* 0x0002a200000e0000 */
[----:B------:R-:W-:Y:S03]  /*2c950*/  BSSY B1, `(.L_x_6892) ;  /* 0x000002a000017945 */ /* 0x000fe60003800000 */
[----:B------:R1:W3:Y:S01]  /*2c960*/  SHFL.IDX PT, R21, R83, RZ, 0x181f ;  /* 0x00181fff53157589 */ /* 0x0002e200000e0000 */
[----:B------:R-:W-:-:S02]  /*2c970*/  SHF.R.S32.HI R88, RZ, 0x1f, R88 ;  /* 0x0000001fff587819 */ /* 0x000fc40000011458 */
[----:B0-----:R-:W-:Y:S02]  /*2c980*/  LOP3.LUT R3, R81, R76, RZ, 0xfc, !PT ;  /* 0x0000004c51037212 */ /* 0x001fe400078efcff */
[----:B------:R-:W-:Y:S02]  /*2c990*/  SHF.R.S32.HI R89, RZ, 0x1f, R89 ;  /* 0x0000001fff597819 */ /* 0x000fe40000011459 */
[----:B------:R-:W-:Y:S02]  /*2c9a0*/  SHF.R.S32.HI R91, RZ, 0x1f, R215 ;  /* 0x0000001fff5b7819 */ /* 0x000fe400000114d7 */
[----:B------:R-:W-:Y:S02]  /*2c9b0*/  SHF.R.S32.HI R92, RZ, 0x1f, R216 ;  /* 0x0000001fff5c7819 */ /* 0x000fe400000114d8 */
[----:B------:R-:W-:Y:S02]  /*2c9c0*/  SHF.R.S32.HI R93, RZ, 0x1f, R217 ;  /* 0x0000001fff5d7819 */ /* 0x000fe400000114d9 */
[----:B------:R-:W-:-:S02]  /*2c9d0*/  SHF.R.S32.HI R94, RZ, 0x1f, R218 ;  /* 0x0000001fff5e7819 */ /* 0x000fc400000114da */
[----:B------:R-:W-:Y:S01]  /*2c9e0*/  SHF.R.S32.HI R95, RZ, 0x1f, R219 ;  /* 0x0000001fff5f7819 */ /* 0x000fe200000114db */
[----:B-1----:R-:W-:Y:S06]  /*2c9f0*/  @P1 BRA `(.L_x_6893) ;  /* 0x00000000007c1947 */ /* 0x002fec0003800000 */
[-C--:B------:R-:W-:Y:S02]  /*2ca00*/  ISETP.GE.AND P1, PT, R219, R0.reuse, PT ;  /* 0x00000000db00720c */ /* 0x080fe40003f26270 */
[-C--:B------:R-:W-:Y:S02]  /*2ca10*/  ISETP.GE.AND P0, PT, R166, R0.reuse, PT ;  /* 0x00000000a600720c */ /* 0x080fe40003f06270 */
[-C--:B------:R-:W-:Y:S02]  /*2ca20*/  ISETP.GE.AND P5, PT, R218, R0.reuse, PT ;  /* 0x00000000da00720c */ /* 0x080fe40003fa6270 */
[----:B------:R-:W-:-:S07]  /*2ca30*/  ISETP.GE.AND P3, PT, R217, R0, PT ;  /* 0x00000000d900720c */ /* 0x000fce0003f66270 */
[C---:B--2---:R-:W-:Y:S02]  /*2ca40*/  @!P1 LEA R76, P2, R219.reuse, R20, 0x1 ;  /* 0x00000014db4c9211 */ /* 0x044fe400078408ff */
[----:B---3--:R-:W-:Y:S02]  /*2ca50*/  @!P0 IMAD.WIDE R78, R166, 0x2, R20 ;  /* 0x00000002a64e8825 */ /* 0x008fe400078e0214 */
[----:B------:R-:W-:Y:S02]  /*2ca60*/  @!P1 LEA.HI.X R77, R219, R21, R95, 0x1, P2 ;  /* 0x00000015db4d9211 */ /* 0x000fe400010f0c5f */
[----:B------:R-:W-:Y:S01]  /*2ca70*/  ISETP.GE.AND P2, PT, R216, R0, PT ;  /* 0x00000000d800720c */ /* 0x000fe20003f46270 */
[----:B-----5:R0:W-:Y:S01]  /*2ca80*/  @!P0 ST.E.128 desc[UR36][R78.64], R4 ;  /* 0x000000044e008985 */ /* 0x0201e2000c101d24 */
[----:B------:R-:W-:-:S03]  /*2ca90*/  LOP3.LUT P0, RZ, R81, 0x40, RZ, 0xc0, !PT ;  /* 0x0000004051ff7812 */ /* 0x000fc6000780c0ff */
[----:B------:R1:W-:Y:S01]  /*2caa0*/  @!P1 ST.E.128 desc[UR36][R76.64], R12 ;  /* 0x0000000c4c009985 */ /* 0x0003e2000c101d24 */
[----:B------:R-:W-:Y:S02]  /*2cab0*/  ISETP.GE.AND P1, PT, R215, R0, PT ;  /* 0x00000000d700720c */ /* 0x000fe40003f26270 */
[CC--:B0-----:R-:W-:Y:S02]  /*2cac0*/  @!P5 LEA R4, P4, R218.reuse, R20.reuse, 0x1 ;  /* 0x00000014da04d211 */ /* 0x0c1fe400078808ff */
[-C--:B------:R-:W-:Y:S02]  /*2cad0*/  @!P3 LEA R6, P6, R217, R20.reuse, 0x1 ;  /* 0x00000014d906b211 */ /* 0x080fe400078c08ff */
[-C--:B------:R-:W-:Y:S02]  /*2cae0*/  @!P5 LEA.HI.X R5, R218, R21.reuse, R94, 0x1, P4 ;  /* 0x00000015da05d211 */ /* 0x080fe400020f0c5e */
[----:B------:R-:W-:Y:S02]  /*2caf0*/  LOP3.LUT P4, RZ, R3, 0x80, RZ, 0xc0, !PT ;  /* 0x0000008003ff7812 */ /* 0x000fe4000788c0ff */
[----:B------:R-:W-:Y:S01]  /*2cb00*/  @!P3 LEA.HI.X R7, R217, R21, R93, 0x1, P6 ;  /* 0x00000015d907b211 */ /* 0x000fe200030f0c5d */
[----:B------:R0:W-:Y:S02]  /*2cb10*/  @!P5 ST.E.128 desc[UR36][R4.64], R28 ;  /* 0x0000001c0400d985 */ /* 0x0001e4000c101d24 */
[----:B-1----:R-:W-:-:S02]  /*2cb20*/  @!P1 LEA R12, P6, R215, R20, 0x1 ;  /* 0x00000014d70c9211 */ /* 0x002fc400078c08ff */
[----:B------:R1:W-:Y:S02]  /*2cb30*/  @!P3 ST.E.128 desc[UR36][R6.64], R36 ;  /* 0x000000240600b985 */ /* 0x0003e4000c101d24 */
[-C--:B------:R-:W-:Y:S02]  /*2cb40*/  @!P1 LEA.HI.X R13, R215, R21.reuse, R91, 0x1, P6 ;  /* 0x00000015d70d9211 */ /* 0x080fe400030f0c5b */
        /* <DEDUP_REMOVED lines=10> */
.L_x_6893:
[----:B------:R-:W-:Y:S05]  /*2cbf0*/  BSYNC B1 ;  /* 0x0000000000017941 */ /* 0x000fea0003800000 */
.L_x_6892:
[----:B0----5:R-:W-:Y:S01]  /*2cc00*/  VIADD R7, R181, 0x20 ;  /* 0x00000020b5077836 */ /* 0x021fe20000000000 */
[----:B------:R0:W1:Y:S04]  /*2cc10*/  SHFL.IDX PT, R5, R83, 0x1, 0x181f ;  /* 0x00381f0053057f89 */ /* 0x00006800000e0000 */
        /* <DEDUP_REMOVED lines=9> */
[----:B-1--4-:R-:W-:Y:S02]  /*2ccb0*/  @!P6 IMAD.WIDE R6, R166, 0x2, R4 ;  /* 0x00000002a606e825 */ /* 0x012fe400078e0204 */
[----:B------:R-:W-:-:S03]  /*2ccc0*/  @!P5 LEA R12, P4, R219, R4, 0x1 ;  /* 0x00000004db0cd211 */ /* 0x000fc600078808ff */
[----:B------:R0:W-:Y:S01]  /*2ccd0*/  @!P6 ST.E.128 desc[UR36][R6.64], R8 ;  /* 0x000000080600e985 */ /* 0x0001e2000c101d24 */
[----:B------:R-:W-:Y:S02]  /*2cce0*/  @!P5 LEA.HI.X R13, R219, R5, R95, 0x1, P4 ;  /* 0x00000005db0dd211 */ /* 0x000fe400020f0c5f */
[----:B------:R-:W-:-:S03]  /*2ccf0*/  LOP3.LUT P4, RZ, R81, 0x40, RZ, 0xc0, !PT ;  /* 0x0000004051ff7812 */ /* 0x000fc6000788c0ff */
[----:B------:R1:W-:Y:S01]  /*2cd00*/  @!P5 ST.E.128 desc[UR36][R12.64], R24 ;  /* 0x000000180c00d985 */ /* 0x0003e2000c101d24 */
[CC--:B0-----:R-:W-:Y:S02]  /*2cd10*/  @!P3 LEA R6, P6, R218.reuse, R4.reuse, 0x1 ;  /* 0x00000004da06b211 */ /* 0x0c1fe400078c08ff */
[C---:B------:R-:W-:Y:S02]  /*2cd20*/  @!P2 LEA R8, P5, R217.reuse, R4, 0x1 ;  /* 0x00000004d908a211 */ /* 0x040fe400078a08ff */
[-C--:B------:R-:W-:Y:S02]  /*2cd30*/  @!P3 LEA.HI.X R7, R218, R5.reuse, R94, 0x1, P6 ;  /* 0x00000005da07b211 */ /* 0x080fe400030f0c5e */
[----:B------:R-:W-:-:S03]  /*2cd40*/  @!P2 LEA.HI.X R9, R217, R5, R93, 0x1, P5 ;  /* 0x00000005d909a211 */ /* 0x000fc600028f0c5d */
[CC--:B-1----:R-:W-:Y:S01]  /*2cd50*/  @P4 LEA R12, P5, R90.reuse, R4.reuse, 0x1 ;  /* 0x000000045a0c4211 */ /* 0x0c2fe200078a08ff */
[----:B------:R0:W-:Y:S01]  /*2cd60*/  @!P3 ST.E.128 desc[UR36][R6.64], R32 ;  /* 0x000000200600b985 */ /* 0x0001e2000c101d24 */
[CC--:B------:R-:W-:Y:S02]  /*2cd70*/  @!P0 LEA R10, P3, R215.reuse, R4.reuse, 0x1 ;  /* 0x00000004d70a8211 */ /* 0x0c0fe400078608ff */
[-C--:B------:R-:W-:Y:S01]  /*2cd80*/  @P4 LEA.HI.X R13, R90, R5.reuse, R89, 0x1, P5 ;  /* 0x000000055a0d4211 */ /* 0x080fe200028f0c59 */
[----:B------:R1:W-:Y:S01]  /*2cd90*/  @!P2 ST.E.128 desc[UR36][R8.64], R40 ;  /* 0x000000280800a985 */ /* 0x0003e2000c101d24 */
[----:B------:R-:W-:Y:S02]  /*2cda0*/  @!P0 LEA.HI.X R11, R215, R5, R91, 0x1, P3 ;  /* 0x00000005d70b8211 */ /* 0x000fe400018f0c5b */
        /* <DEDUP_REMOVED lines=11> */
.L_x_6891:
[----:B0-----:R-:W2:Y:S01]  /*2ce60*/  LDL R6, [R1+0x454] ;  /* 0x0004540001067983 */ /* 0x001ea20000100800 */
[----:B------:R-:W0:Y:S01]  /*2ce70*/  LDC R10, c[0x0][0xce8] ;  /* 0x00033a00ff0a7b82 */ /* 0x000e220000000800 */
[----:B------:R-:W-:Y:S01]  /*2ce80*/  ULDC.64 UR4, c[0x0][0xc08] ;  /* 0x0003020000047ab9 */ /* 0x000fe20000000a00 */
[----:B------:R-:W-:Y:S01]  /*2ce90*/  ULDC.64 UR6, c[0x0][0xc30] ;  /* 0x00030c0000067ab9 */ /* 0x000fe20000000a00 */
[----:B-1----:R-:W-:Y:S01]  /*2cea0*/  IMAD R7, R0, UR4, RZ ;  /* 0x0000000400077c24 */ /* 0x002fe2000f8e02ff */
[----:B------:R-:W-:Y:S01]  /*2ceb0*/  BSSY B1, `(.L_x_6895) ;  /* 0x0000117000017945 */ /* 0x000fe20003800000 */
[C---:B------:R-:W-:Y:S01]  /*2cec0*/  IMAD.WIDE.U32 R4, R20.reuse, UR4, RZ ;  /* 0x0000000414047c25 */ /* 0x040fe2000f8e00ff */
[----:B------:R-:W-:Y:S02]  /*2ced0*/  SHF.R.S32.HI R34, RZ, 0x1f, R223 ;  /* 0x0000001fff227819 */ /* 0x000fe400000114df */
[----:B------:R-:W-:Y:S01]  /*2cee0*/  SHF.R.S32.HI R35, RZ, 0x1f, R224 ;  /* 0x0000001fff237819 */ /* 0x000fe200000114e0 */
[----:B------:R-:W-:Y:S01]  /*2cef0*/  IMAD R7, R20, UR5, R7 ;  /* 0x0000000514077c24 */ /* 0x000fe2000f8e0207 */
[----:B------:R-:W-:Y:S01]  /*2cf00*/  ULDC.64 UR4, c[0x0][0xc38] ;  /* 0x00030e0000047ab9 */ /* 0x000fe20000000a00 */
[----:B------:R-:W-:Y:S01]  /*2cf10*/  VIADD R12, R163, 0x18 ;  /* 0x00000018a30c7836 */ /* 0x000fe20000000000 */
[----:B------:R-:W-:Y:S01]  /*2cf20*/  SHF.R.S32.HI R36, RZ, 0x1f, R225 ;  /* 0x0000001fff247819 */ /* 0x000fe200000114e1 */
[----:B------:R-:W-:Y:S01]  /*2cf30*/  IMAD.IADD R5, R5, 0x1, R7 ;  /* 0x0000000105057824 */ /* 0x000fe200078e0207 */
[----:B------:R-:W-:Y:S01]  /*2cf40*/  SHF.R.S32.HI R7, RZ, 0x1f, R76 ;  /* 0x0000001fff077819 */ /* 0x000fe2000001144c */
[----:B------:R-:W-:Y:S01]  /*2cf50*/  VIADD R14, R163, 0x28 ;  /* 0x00000028a30e7836 */ /* 0x000fe20000000000 */
[----:B------:R-:W-:Y:S01]  /*2cf60*/  SHF.R.S32.HI R26, RZ, 0x1f, R12 ;  /* 0x0000001fff1a7819 */ /* 0x000fe2000001140c */
[----:B------:R-:W-:Y:S01]  /*2cf70*/  IMAD.WIDE.U32 R4, R157, UR4, R4 ;  /* 0x000000049d047c25 */ /* 0x000fe2000f8e0004 */
[----:B------:R-:W-:-:S02]  /*2cf80*/  SHF.R.S32.HI R37, RZ, 0x1f, R226 ;  /* 0x0000001fff257819 */ /* 0x000fc400000114e2 */
[----:B------:R-:W-:Y:S01]  /*2cf90*/  SHF.R.S32.HI R28, RZ, 0x1f, R14 ;  /* 0x0000001fff1c7819 */ /* 0x000fe2000001140e */
[----:B------:R-:W-:Y:S01]  /*2cfa0*/  IMAD R5, R157, UR5, R5 ;  /* 0x000000059d057c24 */ /* 0x000fe2000f8e0205 */
[----:B------:R-:W-:Y:S01]  /*2cfb0*/  ULDC.64 UR4, c[0x0][0xc40] ;  /* 0x0003100000047ab9 */ /* 0x000fe20000000a00 */
[----:B------:R-:W-:Y:S01]  /*2cfc0*/  VIADD R15, R163, 0x30 ;  /* 0x00000030a30f7836 */ /* 0x000fe20000000000 */
[----:B0-----:R-:W-:Y:S01]  /*2cfd0*/  ISETP.NE.AND P0, PT, R10, 0x1, PT ;  /* 0x000000010a00780c */ /* 0x001fe20003f05270 */
[----:B------:R-:W-:Y:S01]  /*2cfe0*/  IMAD R7, R7, UR4, RZ ;  /* 0x0000000407077c24 */ /* 0x000fe2000f8e02ff */
[----:B------:R-:W-:Y:S01]  /*2cff0*/  SHF.R.S32.HI R38, RZ, 0x1f, R227 ;  /* 0x0000001fff267819 */ /* 0x000fe200000114e3 */
[C---:B------:R-:W-:Y:S01]  /*2d000*/  IMAD.WIDE.U32 R4, R76.reuse, UR4, R4 ;  /* 0x000000044c047c25 */ /* 0x040fe2000f8e0004 */
[----:B------:R-:W-:Y:S02]  /*2d010*/  SHF.R.S32.HI R29, RZ, 0x1f, R15 ;  /* 0x0000001fff1d7819 */ /* 0x000fe4000001140f */
[----:B------:R-:W-:Y:S01]  /*2d020*/  SHF.R.S32.HI R39, RZ, 0x1f, R228 ;  /* 0x0000001fff277819 */ /* 0x000fe200000114e4 */
[----:B------:R-:W-:Y:S01]  /*2d030*/  IMAD R9, R76, UR5, R7 ;  /* 0x000000054c097c24 */ /* 0x000fe2000f8e0207 */
[----:B------:R-:W-:Y:S01]  /*2d040*/  ULDC.64 UR4, c[0x0][0xc48] ;  /* 0x0003120000047ab9 */ /* 0x000fe20000000a00 */
[----:B------:R-:W-:Y:S01]  /*2d050*/  IMAD R3, R3, R10, RZ ;  /* 0x0000000a03037224 */ /* 0x000fe200078e02ff */
[----:B------:R-:W-:Y:S01]  /*2d060*/  SHF.R.S32.HI R40, RZ, 0x1f, R229 ;  /* 0x0000001fff287819 */ /* 0x000fe200000114e5 */
[----:B------:R-:W-:-:S02]  /*2d070*/  IMAD.IADD R5, R5, 0x1, R9 ;  /* 0x0000000105057824 */ /* 0x000fc400078e0209 */
[----:B------:R-:W0:Y:S01]  /*2d080*/  @P0 LDC R11, c[0x0][0xcec] ;  /* 0x00033b00ff0b0b82 */ /* 0x000e220000000800 */
[----:B------:R-:W-:Y:S02]  /*2d090*/  VIADD R20, R163, 0x38 ;  /* 0x00000038a3147836 */ /* 0x000fe40000000000 */
[----:B------:R-:W-:-:S03]  /*2d0a0*/  IMAD.WIDE.U32 R4, R220, UR4, R4 ;  /* 0x00000004dc047c25 */ /* 0x000fc6000f8e0004 */
[----:B------:R-:W-:Y:S01]  /*2d0b0*/  SHF.R.S32.HI R30, RZ, 0x1f, R20 ;  /* 0x0000001fff1e7819 */ /* 0x000fe20000011414 */
[----:B------:R-:W-:Y:S01]  /*2d0c0*/  IMAD R5, R220, UR5, R5 ;  /* 0x00000005dc057c24 */ /* 0x000fe2000f8e0205 */
[----:B------:R-:W1:Y:S01]  /*2d0d0*/  @P0 LDC R13, c[0x0][0xcf0] ;  /* 0x00033c00ff0d0b82 */ /* 0x000e620000000800 */
[----:B------:R-:W-:Y:S01]  /*2d0e0*/  ULDC.64 UR4, c[0x0][0xc28] ;  /* 0x00030a0000047ab9 */ /* 0x000fe20000000a00 */
        /* <DEDUP_REMOVED lines=47> */
[--C-:B--2---:R-:W-:Y:S02]  /*2d3e0*/  IMAD.IADD R6, R6, 0x1, R181.reuse ;  /* 0x0000000106067824 */ /* 0x104fe400078e02b5 */
[----:B------:R-:W-:Y:S02]  /*2d3f0*/  IMAD.IADD R181, R162, 0x1, R181 ;  /* 0x00000001a2b57824 */ /* 0x000fe400078e02b5 */
[----:B0-----:R-:W-:-:S04]  /*2d400*/  @P0 IMAD.HI.U32 R0, R6, R11, RZ ;  /* 0x0000000b06000227 */ /* 0x001fc800078e00ff */
[----:B------:R-:W-:Y:S01]  /*2d410*/  IMAD.MOV.U32 R7, RZ, RZ, R6 ;  /* 0x000000ffff077224 */ /* 0x000fe200078e0006 */
[----:B-1----:R-:W-:Y:S01]  /*2d420*/  @P0 SHF.R.U32.HI R7, RZ, R13, R0 ;  /* 0x0000000dff070219 */ /* 0x002fe20000011600 */
[----:B------:R-:W-:-:S03]  /*2d430*/  VIADD R13, R163, 0x20 ;  /* 0x00000020a30d7836 */ /* 0x000fc60000000000 */
[--C-:B------:R-:W-:Y:S01]  /*2d440*/  SHF.R.S32.HI R0, RZ, 0x1f, R7.reuse ;  /* 0x0000001fff007819 */ /* 0x100fe20000011407 */
[----:B------:R-:W-:Y:S01]  /*2d450*/  IMAD.MOV R9, RZ, RZ, -R7 ;  /* 0x000000ffff097224 */ /* 0x000fe200078e0a07 */
[----:B------:R-:W-:Y:S01]  /*2d460*/  SHF.R.S32.HI R27, RZ, 0x1f, R13 ;  /* 0x0000001fff1b7819 */ /* 0x000fe2000001140d */
[----:B------:R-:W-:-:S04]  /*2d470*/  IMAD.WIDE.U32 R4, R7, UR6, R4 ;  /* 0x0000000607047c25 */ /* 0x000fc8000f8e0004 */
[----:B------:R-:W-:Y:S02]  /*2d480*/  IMAD R9, R10, R9, R6 ;  /* 0x000000090a097224 */ /* 0x000fe400078e0206 */
[----:B------:R-:W-:Y:S02]  /*2d490*/  IMAD R0, R0, UR6, RZ ;  /* 0x0000000600007c24 */ /* 0x000fe4000f8e02ff */
[----:B------:R-:W-:Y:S02]  /*2d4a0*/  VIADD R6, R2, 0x38820 ;  /* 0x0003882002067836 */ /* 0x000fe40000000000 */
[----:B------:R-:W-:Y:S01]  /*2d4b0*/  IMAD R11, R7, UR7, R0 ;  /* 0x00000007070b7c24 */ /* 0x000fe2000f8e0200 */
[----:B------:R-:W-:Y:S01]  /*2d4c0*/  SHF.R.S32.HI R0, RZ, 0x1f, R9 ;  /* 0x0000001fff007819 */ /* 0x000fe20000011409 */
[----:B------:R-:W-:Y:S01]  /*2d4d0*/  VIADD R10, R163, 0x8 ;  /* 0x00000008a30a7836 */ /* 0x000fe20000000000 */
[----:B------:R-:W-:Y:S01]  /*2d4e0*/  PRMT R6, RZ, 0x654, R6 ;  /* 0x00000654ff067816 */ /* 0x000fe20000000006 */
[----:B------:R-:W-:-:S02]  /*2d4f0*/  IMAD.IADD R5, R5, 0x1, R11 ;  /* 0x0000000105057824 */ /* 0x000fc400078e020b */
[----:B------:R-:W-:Y:S01]  /*2d500*/  IMAD R0, R0, UR4, RZ ;  /* 0x0000000400007c24 */ /* 0x000fe2000f8e02ff */
[----:B------:R0:W-:Y:S01]  /*2d510*/  SYNCS.ARRIVE.TRANS64.RED.A1T0 RZ, [R6+URZ], RZ ;  /* 0x000000ff06ff79a7 */ /* 0x0001e2000810043f */
[----:B------:R-:W-:Y:S01]  /*2d520*/  IMAD.WIDE.U32 R4, R9, UR4, R4 ;  /* 0x0000000409047c25 */ /* 0x000fe2000f8e0004 */
[----:B------:R-:W-:-:S03]  /*2d530*/  SHF.R.S32.HI R24, RZ, 0x1f, R10 ;  /* 0x0000001fff187819 */ /* 0x000fc6000001140a */
[----:B------:R-:W-:Y:S01]  /*2d540*/  IMAD R7, R9, UR5, R0 ;  /* 0x0000000509077c24 */ /* 0x000fe2000f8e0200 */
[----:B------:R-:W-:Y:S01]  /*2d550*/  ULDC.64 UR4, c[0x0][0xc00] ;  /* 0x0003000000047ab9 */ /* 0x000fe20000000a00 */
[----:B------:R-:W-:Y:S01]  /*2d560*/  VIADD R11, R163, 0x10 ;  /* 0x00000010a30b7836 */ /* 0x000fe20000000000 */
[C---:B------:R-:W-:Y:S01]  /*2d570*/  LEA R8, P0, R4.reuse, UR4, 0x2 ;  /* 0x0000000404087c11 */ /* 0x040fe2000f8010ff */
[----:B------:R-:W-:Y:S01]  /*2d580*/  IMAD.IADD R5, R5, 0x1, R7 ;  /* 0x0000000105057824 */ /* 0x000fe200078e0207 */
[----:B------:R-:W-:Y:S02]  /*2d590*/  SHF.R.S32.HI R9, RZ, 0x1f, R163 ;  /* 0x0000001fff097819 */ /* 0x000fe400000114a3 */
[----:B------:R-:W-:Y:S01]  /*2d5a0*/  SHF.R.S32.HI R25, RZ, 0x1f, R11 ;  /* 0x0000001fff197819 */ /* 0x000fe2000001140b */
[----:B------:R0:W1:Y:S01]  /*2d5b0*/  SHFL.IDX PT, R32, R8, RZ, 0x1c1f ;  /* 0x001c1fff08207589 */ /* 0x00006200000e0000 */
[----:B------:R-:W-:Y:S02]  /*2d5c0*/  LEA.HI.X R0, R4, UR5, R5, 0x2, P0 ;  /* 0x0000000504007c11 */ /* 0x000fe400080f1405 */
[----:B------:R-:W-:-:S03]  /*2d5d0*/  ISETP.GE.AND P0, PT, R181, R3, PT ;  /* 0x00000003b500720c */ /* 0x000fc60003f06270 */
[----:B------:R0:W2:Y:S10]  /*2d5e0*/  SHFL.IDX PT, R33, R0, RZ, 0x1c1f ;  /* 0x001c1fff00217589 */ /* 0x0000b400000e0000 */
[----:B0-----:R-:W-:Y:S05]  /*2d5f0*/  @P0 BRA `(.L_x_6896) ;  /* 0x0000000800880947 */ /* 0x001fea0003800000 */
[----:B------:R-:W-:Y:S02]  /*2d600*/  ULDC UR4, c[0x0][0xbc8] ;  /* 0x0002f20000047ab9 */ /* 0x000fe40000000800 */
[----:B------:R-:W-:-:S13]  /*2d610*/  ISETP.GE.AND P0, PT, R163, UR4, PT ;  /* 0x00000004a3007c0c */ /* 0x000fda000bf06270 */
[----:B------:R-:W3:Y:S01]  /*2d620*/  @!P0 LDL.64 R6, [R1+0x210] ;  /* 0x0002100001068983 */ /* 0x000ee20000100a00 */
[----:B------:R-:W-:Y:S02]  /*2d630*/  ISETP.GE.AND P1, PT, R10, UR4, PT ;  /* 0x000000040a007c0c */ /* 0x000fe4000bf26270 */
[----:B-1----:R-:W-:-:S04]  /*2d640*/  @!P0 LEA R4, P2, R163, R32, 0x2 ;  /* 0x00000020a3048211 */ /* 0x002fc800078410ff */
[----:B--2---:R-:W-:-:S05]  /*2d650*/  @!P0 LEA.HI.X R5, R163, R33, R9, 0x2, P2 ;  /* 0x00000021a3058211 */ /* 0x004fca00010f1409 */
[----:B---3--:R0:W-:Y:S04]  /*2d660*/  @!P0 ST.E.64 desc[UR36][R4.64], R6 ;  /* 0x0000000604008985 */ /* 0x0081e8000c101b24 */
[----:B0-----:R-:W2:Y:S01]  /*2d670*/  @!P1 LDL.64 R4, [R1+0x220] ;  /* 0x0002200001049983 */ /* 0x001ea20000100a00 */
[----:B------:R-:W-:Y:S02]  /*2d680*/  ISETP.GE.AND P0, PT, R11, UR4, PT ;  /* 0x000000040b007c0c */ /* 0x000fe4000bf06270 */
[----:B------:R-:W-:-:S04]  /*2d690*/  @!P1 LEA R6, P2, R10, R32, 0x2 ;  /* 0x000000200a069211 */ /* 0x000fc800078410ff */
[----:B------:R-:W-:-:S05]  /*2d6a0*/  @!P1 LEA.HI.X R7, R10, R33, R24, 0x2, P2 ;  /* 0x000000210a079211 */ /* 0x000fca00010f1418 */
[----:B--2---:R0:W-:Y:S04]  /*2d6b0*/  @!P1 ST.E.64 desc[UR36][R6.64], R4 ;  /* 0x0000000406009985 */ /* 0x0041e8000c101b24 */
        /* <DEDUP_REMOVED lines=142> */
[C---:B------:R-:W-:Y:S02]  /*2dfa0*/  @!P0 LEA R6, P2, R223.reuse, R32, 0x2 ;  /* 0x00000020df068211 */ /* 0x040fe400078410ff */
[----:B------:R-:W-:Y:S02]  /*2dfb0*/  SHF.R.S32.HI R71, RZ, 0x1f, R222 ;  /* 0x0000001fff477819 */ /* 0x000fe400000114de */
[----:B------:R-:W-:-:S05]  /*2dfc0*/  @!P0 LEA.HI.X R7, R223, R33, R34, 0x2, P2 ;  /* 0x00000021df078211 */ /* 0x000fca00010f1422 */
[----:B--2---:R0:W-:Y:S04]  /*2dfd0*/  @!P0 ST.E.64 desc[UR36][R6.64], R4 ;  /* 0x0000000406008985 */ /* 0x0041e8000c101b24 */
[----:B0-----:R-:W2:Y:S01]  /*2dfe0*/  @!P1 LDL.64 R4, [R1+0x400] ;  /* 0x0004000001049983 */ /* 0x001ea20000100a00 */
[----:B------:R-:W-:-:S04]  /*2dff0*/  @!P1 LEA R32, P0, R222, R32, 0x2 ;  /* 0x00000020de209211 */ /* 0x000fc800078010ff */
[----:B------:R-:W-:-:S05]  /*2e000*/  @!P1 LEA.HI.X R33, R222, R33, R71, 0x2, P0 ;  /* 0x00000021de219211 */ /* 0x000fca00000f1447 */
[----:B--2---:R0:W-:Y:S04]  /*2e010*/  @!P1 ST.E.64 desc[UR36][R32.64], R4 ;  /* 0x0000000420009985 */ /* 0x0041e8000c101b24 */
.L_x_6896:
[----:B------:R-:W-:Y:S05]  /*2e020*/  BSYNC B1 ;  /* 0x0000000000017941 */ /* 0x000fea0003800000 */
.L_x_6895:
[----:B0-----:R-:W-:Y:S01]  /*2e030*/  VIADD R4, R181, 0x8 ;  /* 0x00000008b5047836 */ /* 0x001fe20000000000 */
[----:B------:R-:W0:Y:S04]  /*2e040*/  SHFL.IDX PT, R0, R0, 0x1, 0x1c1f ;  /* 0x003c1f0000007f89 */ /* 0x000e2800000e0000 */
[----:B------:R-:W-:Y:S01]  /*2e050*/  ISETP.GE.AND P0, PT, R4, R3, PT ;  /* 0x000000030400720c */ /* 0x000fe20003f06270 */
[----:B------:R-:W3:-:S12]  /*2e060*/  SHFL.IDX PT, R8, R8, 0x1, 0x1c1f ;  /* 0x003c1f0008087f89 */ /* 0x000ed800000e0000 */
[----:B------:R-:W-:Y:S05]  /*2e070*/  @P0 BRA `(.L_x_6894) ;  /* 0x0000001800600947 */ /* 0x000fea0003800000 */
[----:B------:R-:W4:Y:S02]  /*2e080*/  LDC R3, c[0x0][0xbc8] ;  /* 0x0002f200ff037b82 */ /* 0x000f240000000800 */
[----:B----4-:R-:W-:-:S13]  /*2e090*/  ISETP.GE.AND P1, PT, R163, R3, PT ;  /* 0x00000003a300720c */ /* 0x010fda0003f26270 */
[----:B------:R-:W4:Y:S01]  /*2e0a0*/  @!P1 LDL.64 R6, [R1+0x218] ;  /* 0x0002180001069983 */ /* 0x000f220000100a00 */
[----:B------:R-:W-:Y:S02]  /*2e0b0*/  ISETP.GE.AND P2, PT, R10, R3, PT ;  /* 0x000000030a00720c */ /* 0x000fe40003f46270 */
[----:B---3--:R-:W-:-:S04]  /*2e0c0*/  @!P1 LEA R4, P0, R163, R8, 0x2 ;  /* 0x00000008a3049211 */ /* 0x008fc800078010ff */
[----:B0-----:R-:W-:-:S05]  /*2e0d0*/  @!P1 LEA.HI.X R5, R163, R0, R9, 0x2, P0 ;  /* 0x00000000a3059211 */ /* 0x001fca00000f1409 */
[----:B----4-:R0:W-:Y:S04]  /*2e0e0*/  @!P1 ST.E.64 desc[UR36][R4.64], R6 ;  /* 0x0000000604009985 */ /* 0x0101e8000c101b24 */
[----:B0-----:R-:W3:Y:S01]  /*2e0f0*/  @!P2 LDL.64 R4, [R1+0x228] ;  /* 0x000228000104a983 */ /* 0x001ee20000100a00 */
[----:B------:R-:W-:Y:S02]  /*2e100*/  ISETP.GE.AND P1, PT, R11, R3, PT ;  /* 0x000000030b00720c */ /* 0x000fe40003f26270 */
[----:B------:R-:W-:-:S04]  /*2e110*/  @!P2 LEA R6, P0, R10, R8, 0x2 ;  /* 0x000000080a06a211 */ /* 0x000fc800078010ff */
[----:B------:R-:W-:-:S05]  /*2e120*/  @!P2 LEA.HI.X R7, R10, R0, R24, 0x2, P0 ;  /* 0x000000000a07a211 */ /* 0x000fca00000f1418 */
[----:B---3--:R0:W-:Y:S04]  /*2e130*/  @!P2 ST.E.64 desc[UR36][R6.64], R4 ;  /* 0x000000040600a985 */ /* 0x0081e8000c101b24 */
        /* <DEDUP_REMOVED lines=136> */
[----:B------:R-:W-:Y:S01]  /*2e9c0*/  @!P2 LEA R6, P0, R224, R8, 0x2 ;  /* 0x00000008e006a211 */ /* 0x000fe200078010ff */
[----:B------:R-:W-:Y:S01]  /*2e9d0*/  BSSY B1, `(.L_x_6897) ;  /* 0x000000a000017945 */ /* 0x000fe20003800000 */
[-C--:B------:R-:W-:Y:S02]  /*2e9e0*/  ISETP.GE.AND P1, PT, R222, R3.reuse, PT ;  /* 0x00000003de00720c */ /* 0x080fe40003f26270 */
[----:B------:R-:W-:Y:S02]  /*2e9f0*/  @!P2 LEA.HI.X R7, R224, R0, R35, 0x2, P0 ;  /* 0x00000000e007a211 */ /* 0x000fe400000f1423 */
[----:B------:R-:W-:-:S03]  /*2ea00*/  ISETP.GE.AND P0, PT, R223, R3, PT ;  /* 0x00000003df00720c */ /* 0x000fc60003f06270 */
[----:B---3--:R0:W-:Y:S10]  /*2ea10*/  @!P2 ST.E.64 desc[UR36][R6.64], R4 ;  /* 0x000000040600a985 */ /* 0x0081f4000c101b24 */
[----:B------:R-:W-:Y:S05]  /*2ea20*/  @P0 BRA `(.L_x_6898) ;  /* 0x0000000000100947 */ /* 0x000fea0003800000 */
[----:B0-----:R-:W3:Y:S01]  /*2ea30*/  LDL.64 R6, [R1+0x3f8] ;  /* 0x0003f80001067983 */ /* 0x001ee20000100a00 */
[----:B------:R-:W-:-:S04]  /*2ea40*/  LEA R4, P0, R223, R8, 0x2 ;  /* 0x00000008df047211 */ /* 0x000fc800078010ff */
[----:B------:R-:W-:-:S05]  /*2ea50*/  LEA.HI.X R5, R223, R0, R34, 0x2, P0 ;  /* 0x00000000df057211 */ /* 0x000fca00000f1422 */
[----:B---3--:R3:W-:Y:S04]  /*2ea60*/  ST.E.64 desc[UR36][R4.64], R6 ;  /* 0x0000000604007985 */ /* 0x0087e8000c101b24 */
.L_x_6898:
[----:B------:R-:W-:Y:S05]  /*2ea70*/  BSYNC B1 ;  /* 0x0000000000017941 */ /* 0x000fea0003800000 */
.L_x_6897:
[----:B------:R-:W-:Y:S05]  /*2ea80*/  @P1 BRA `(.L_x_6894) ;  /* 0x0000000c00dc1947 */ /* 0x000fea0003800000 */
[----:B0--3--:R-:W3:Y:S01]  /*2ea90*/  LDL.64 R4, [R1+0x408] ;  /* 0x0004080001047983 */ /* 0x009ee20000100a00 */
[----:B------:R-:W-:Y:S02]  /*2eaa0*/  SHF.R.S32.HI R3, RZ, 0x1f, R222 ;  /* 0x0000001fff037819 */ /* 0x000fe400000114de */
[----:B------:R-:W-:-:S04]  /*2eab0*/  LEA R8, P0, R222, R8, 0x2 ;  /* 0x00000008de087211 */ /* 0x000fc800078010ff */
[----:B------:R-:W-:-:S05]  /*2eac0*/  LEA.HI.X R9, R222, R0, R3, 0x2, P0 ;  /* 0x00000000de097211 */ /* 0x000fca00000f1403 */
[----:B---3--:R0:W-:Y:S01]  /*2ead0*/  ST.E.64 desc[UR36][R8.64], R4 ;  /* 0x0000000408007985 */ /* 0x0081e2000c101b24 */
[----:B------:R-:W-:Y:S05]  /*2eae0*/  BRA `(.L_x_6894) ;  /* 0x0000000c00c47947 */ /* 0x000fea0003800000 */
.L_x_6887:
[----:B------:R-:W-:Y:S01]  /*2eaf0*/  ULDC.64 UR4, c[0x0][0xd08] ;  /* 0x0003420000047ab9 */ /* 0x000fe20000000a00 */
[----:B------:R-:W4:Y:S01]  /*2eb00*/  LDC.64 R6, c[0x0][0xd00] ;  /* 0x00034000ff067b82 */ /* 0x000f220000000a00 */
[----:B------:R-:W-:Y:S01]  /*2eb10*/  ISETP.NE.U32.AND P0, PT, RZ, UR4, PT ;  /* 0x00000004ff007c0c */ /* 0x000fe2000bf05070 */
[----:B------:R-:W-:-:S03]  /*2eb20*/  IMAD.MOV.U32 R3, RZ, RZ, RZ ;  /* 0x000000ffff037224 */ /* 0x000fc600078e00ff */
[----:B------:R-:W-:Y:S01]  /*2eb30*/  ISETP.NE.AND.EX P1, PT, RZ, UR5, PT, P0 ;  /* 0x00000005ff007c0c */ /* 0x000fe2000bf25300 */
[----:B------:R-:W-:Y:S02]  /*2eb40*/  ULDC.64 UR4, c[0x0][0xd00] ;  /* 0x0003400000047ab9 */ /* 0x000fe40000000a00 */
[----:B------:R-:W-:-:S04]  /*2eb50*/  ISETP.NE.U32.AND P0, PT, RZ, UR4, PT ;  /* 0x00000004ff007c0c */ /* 0x000fc8000bf05070 */
[----:B------:R-:W-:-:S06]  /*2eb60*/  ISETP.NE.AND.EX P0, PT, RZ, UR5, PT, P0 ;  /* 0x00000005ff007c0c */ /* 0x000fcc000bf05300 */
[----:B------:R-:W2:Y:S01]  /*2eb70*/  @P1 LDC.64 R4, c[0x0][0xd08] ;  /* 0x00034200ff041b82 */ /* 0x000ea20000000a00 */
[----:B------:R-:W-:Y:S02]  /*2eb80*/  ULDC UR4, c[0x0][0xb88] ;  /* 0x0002e20000047ab9 */ /* 0x000fe40000000800 */
[----:B------:R-:W-:Y:S02]  /*2eb90*/  IMAD.U32 R0, RZ, RZ, UR4 ;  /* 0x00000004ff007e24 */ /* 0x000fe4000f8e00ff */
[----:B----4-:R-:W-:-:S05]  /*2eba0*/  IMAD.WIDE R6, R214, 0x4, R6 ;  /* 0x00000004d6067825 */ /* 0x010fca00078e0206 */
[----:B------:R4:W5:Y:S01]  /*2ebb0*/  @P0 LDG.E R3, desc[UR36][R6.64] ;  /* 0x0000002406030981 */ /* 0x000962000c1e1900 */
[----:B------:R-:W3:Y:S01]  /*2ebc0*/  S2R R30, SR_TID.X ;  /* 0x00000000001e7919 */ /* 0x000ee20000002100 */
[----:B--2---:R-:W-:-:S05]  /*2ebd0*/  @P1 IMAD.WIDE R4, R214, 0x4, R4 ;  /* 0x00000004d6041825 */ /* 0x004fca00078e0204 */
[----:B------:R4:W5:Y:S01]  /*2ebe0*/  @P1 LDG.E R0, desc[UR36][R4.64] ;  /* 0x0000002404001981 */ /* 0x000962000c1e1900 */
[----:B------:R-:W-:Y:S02]  /*2ebf0*/  ISETP.NE.AND P2, PT, R213, RZ, PT ;  /* 0x000000ffd500720c */ /* 0x000fe40003f45270 */
[----:B------:R-:W-:-:S11]  /*2ec00*/  SHF.R.S32.HI R28, RZ, 0x1f, R214 ;  /* 0x0000001fff1c7819 */ /* 0x000fd600000114d6 */
[----:B------:R-:W2:Y:S01]  /*2ec10*/  @!P2 LDC R213, c[0x0][0xbd4] ;  /* 0x0002f500ffd5ab82 */ /* 0x000ea20000000800 */
[----:B---3--:R-:W-:-:S05]  /*2ec20*/  VIADD R8, R30, 0xffffff80 ;  /* 0xffffff801e087836 */ /* 0x008fca0000000000 */
[----:B------:R-:W-:Y:S02]  /*2ec30*/  ISETP.GT.AND P3, PT, R8, 0x3f, PT ;  /* 0x0000003f0800780c */ /* 0x000fe40003f64270 */
[----:B--2---:R-:W-:Y:S01]  /*2ec40*/  ISETP.GT.AND P2, PT, R213, 0x1, PT ;  /* 0x00000001d500780c */ /* 0x004fe20003f44270 */
[----:B----4-:R-:W-:-:S12]  /*2ec50*/  @P1 BRA `(.L_x_6899) ;  /* 0x0000000000101947 */ /* 0x010fd80003800000 */
[----:B------:R-:W-:Y:S05]  /*2ec60*/  @!P0 BRA `(.L_x_6899) ;  /* 0x00000000000c8947 */ /* 0x000fea0003800000 */
[----:B------:R-:W2:Y:S04]  /*2ec70*/  LDG.E R5, desc[UR36][R6.64] ;  /* 0x0000002406057981 */ /* 0x000ea8000c1e1900 */
[----:B-----5:R-:W2:Y:S02]  /*2ec80*/  LDG.E R0, desc[UR36][R6.64+0x4] ;  /* 0x0000042406007981 */ /* 0x020ea4000c1e1900 */
[----:B--2---:R-:W-:-:S07]  /*2ec90*/  IMAD.IADD R0, R0, 0x1, -R5 ;  /* 0x0000000100007824 */ /* 0x004fce00078e0a05 */
.L_x_6899:
[----:B------:R-:W-:Y:S01]  /*2eca0*/  BSSY B1, `(.L_x_6900) ;  /* 0x0000035000017945 */ /* 0x000fe20003800000 */
[----:B------:R-:W-:Y:S02]  /*2ecb0*/  SEL R29, R214, RZ, !P0 ;  /* 0x000000ffd61d7207 */ /* 0x000fe40004000000 */
[----:B------:R-:W-:Y:S02]  /*2ecc0*/  SEL R28, R28, RZ, !P0 ;  /* 0x000000ff1c1c7207 */ /* 0x000fe40004000000 */
[----:B-----5:R-:W-:Y:S01]  /*2ecd0*/  SHF.R.S32.HI R26, RZ, 0x1f, R3 ;  /* 0x0000001fff1a7819 */ /* 0x020fe20000011403 */
[----:B------:R-:W-:Y:S06]  /*2ece0*/  @P3 BRA `(.L_x_6901) ;  /* 0x0000000000c03947 */ /* 0x000fec0003800000 */
[----:B------:R-:W2:Y:S01]  /*2ecf0*/  LDC R33, c[0x0][0xce8] ;  /* 0x00033a00ff217b82 */ /* 0x000ea20000000800 */
[----:B------:R-:W-:Y:S01]  /*2ed00*/  IADD3 R31, R181, -0x80, R30 ;  /* 0xffffff80b51f7810 */ /* 0x000fe20007ffe01e */
[----:B--2---:R-:W-:-:S05]  /*2ed10*/  IMAD R4, R0, R33, RZ ;  /* 0x0000002100047224 */ /* 0x004fca00078e02ff */
[----:B------:R-:W-:-:S13]  /*2ed20*/  ISETP.GE.AND P0, PT, R31, R4, PT ;  /* 0x000000041f00720c */ /* 0x000fda0003f06270 */
[----:B------:R-:W-:Y:S05]  /*2ed30*/  @P0 BRA `(.L_x_6901) ;  /* 0x0000000000ac0947 */ /* 0x000fea0003800000 */
[----:B------:R-:W-:Y:S01]  /*2ed40*/  IMAD.MOV.U32 R24, RZ, RZ, 0xab8 ;  /* 0x00000ab8ff187424 */ /* 0x000fe200078e00ff */
[----:B------:R-:W-:Y:S01]  /*2ed50*/  ISETP.GT.AND P0, PT, R213, 0x1, PT ;  /* 0x00000001d500780c */ /* 0x000fe20003f04270 */
[----:B------:R-:W2:Y:S01]  /*2ed60*/  LDC.64 R10, c[0x0][0xca8] ;  /* 0x00032a00ff0a7b82 */ /* 0x000ea20000000a00 */
[----:B------:R-:W-:Y:S01]  /*2ed70*/  ISETP.NE.AND P1, PT, R33, 0x1, PT ;  /* 0x000000012100780c */ /* 0x000fe20003f25270 */
[----:B------:R-:W-:Y:S01]  /*2ed80*/  IMAD.MOV.U32 R21, RZ, RZ, R31 ;  /* 0x000000ffff157224 */ /* 0x000fe200078e001f */
[----:B------:R-:W-:-:S05]  /*2ed90*/  SEL R24, R24, 0xa78, P0 ;  /* 0x00000a7818187807 */ /* 0x000fca0000000000 */
[----:B------:R-:W3:Y:S08]  /*2eda0*/  LDC.64 R4, c[0x0][R24+0x220] ;  /* 0x0000880018047b82 */ /* 0x000ef00000000a00 */
[----:B------:R-:W4:Y:S08]  /*2edb0*/  LDC.64 R12, c[0x0][R24+0x218] ;  /* 0x00008600180c7b82 */ /* 0x000f300000000a00 */
[----:B------:R-:W5:Y:S08]  /*2edc0*/  LDC.64 R6, c[0x0][R24+0x228] ;  /* 0x00008a0018067b82 */ /* 0x000f700000000a00 */
[----:B------:R-:W0:Y:S08]  /*2edd0*/  @P1 LDC R20, c[0x0][0xcec] ;  /* 0x00033b00ff141b82 */ /* 0x000e300000000800 */
[----:B------:R-:W1:Y:S08]  /*2ede0*/  LDC.64 R8, c[0x0][R24+0x210] ;  /* 0x0000840018087b82 */ /* 0x000e700000000a00 */
[----:B------:R-:W5:Y:S01]  /*2edf0*/  @P1 LDC R27, c[0x0][0xcf0] ;  /* 0x00033c00ff1b1b82 */ /* 0x000f620000000800 */
[----:B0-----:R-:W-:-:S07]  /*2ee00*/  @P1 IMAD.HI.U32 R20, R31, R20, RZ ;  /* 0x000000141f141227 */ /* 0x001fce00078e00ff */
[----:B--2---:R-:W0:Y:S01]  /*2ee10*/  @!P0 LDC R10, c[0x0][0xc50] ;  /* 0x00031400ff0a8b82 */ /* 0x004e220000000800 */
[-C--:B---3--:R-:W-:Y:S02]  /*2ee20*/  IMAD R5, R5, R29.reuse, RZ ;  /* 0x0000001d05057224 */ /* 0x088fe400078e02ff */
[----:B------:R-:W-:-:S05]  /*2ee30*/  IMAD.WIDE.U32 R14, R4, R29, RZ ;  /* 0x0000001d040e7225 */ /* 0x000fca00078e00ff */
[----:B------:R-:W2:Y:S01]  /*2ee40*/  @!P0 LDC R11, c[0x0][0xc54] ;  /* 0x00031500ff0b8b82 */ /* 0x000ea20000000800 */
[-C--:B----4-:R-:W-:Y:S02]  /*2ee50*/  IMAD R25, R13, R157.reuse, RZ ;  /* 0x0000009d0d197224 */ /* 0x090fe400078e02ff */
[----:B------:R-:W-:Y:S01]  /*2ee60*/  IMAD.WIDE.U32 R12, R12, R157, RZ ;  /* 0x0000009d0c0c7225 */ /* 0x000fe200078e00ff */
[----:B-----5:R-:W-:-:S03]  /*2ee70*/  @P1 SHF.R.U32.HI R21, RZ, R27, R20 ;  /* 0x0000001bff151219 */ /* 0x020fc60000011614 */
[----:B------:R-:W-:Y:S01]  /*2ee80*/  IMAD R27, R4, R28, R5 ;  /* 0x0000001c041b7224 */ /* 0x000fe200078e0205 */
[----:B------:R-:W-:Y:S01]  /*2ee90*/  SEL R5, R220, RZ, P0 ;  /* 0x000000ffdc057207 */ /* 0x000fe20000000000 */
[----:B------:R-:W-:Y:S01]  /*2eea0*/  IMAD.IADD R25, R13, 0x1, R25 ;  /* 0x000000010d197824 */ /* 0x000fe200078e0219 */
[----:B------:R-:W-:Y:S01]  /*2eeb0*/  IADD3 R12, P1, P3, R14, R12, R3 ;  /* 0x0000000c0e0c7210 */ /* 0x000fe20007b3e003 */
[----:B------:R-:W-:Y:S02]  /*2eec0*/  IMAD.MOV R4, RZ, RZ, -R21 ;  /* 0x000000ffff047224 */ /* 0x000fe400078e0a15 */
[----:B------:R-:W-:Y:S02]  /*2eed0*/  IMAD.IADD R27, R15, 0x1, R27 ;  /* 0x000000010f1b7824 */ /* 0x000fe400078e021b */
        /* <DEDUP_REMOVED lines=8> */
[-C--:B-1----:R-:W-:Y:S01]  /*2ef60*/  IMAD R4, R9, R5.reuse, RZ ;  /* 0x0000000509047224 */ /* 0x082fe200078e02ff */
[----:B------:R-:W-:Y:S01]  /*2ef70*/  SHF.R.S32.HI R13, RZ, 0x1f, R5 ;  /* 0x0000001fff0d7819 */ /* 0x000fe20000011405 */
[----:B------:R-:W-:-:S04]  /*2ef80*/  IMAD.WIDE.U32 R6, R8, R5, R6 ;  /* 0x0000000508067225 */ /* 0x000fc800078e0006 */
[----:B------:R-:W-:Y:S01]  /*2ef90*/  IMAD R13, R8, R13, R4 ;  /* 0x0000000d080d7224 */ /* 0x000fe200078e0204 */
[----:B0-----:R-:W-:Y:S01]  /*2efa0*/  LEA R10, P0, R6, R10, 0x2 ;  /* 0x0000000a060a7211 */ /* 0x001fe200078010ff */
[----:B------:R-:W-:Y:S02]  /*2efb0*/  IMAD.MOV.U32 R5, RZ, RZ, -0x800000 ;  /* 0xff800000ff057424 */ /* 0x000fe400078e00ff */
[----:B------:R-:W-:-:S05]  /*2efc0*/  IMAD.IADD R4, R7, 0x1, R13 ;  /* 0x0000000107047824 */ /* 0x000fca00078e020d */
[----:B--2---:R-:W-:-:S05]  /*2efd0*/  LEA.HI.X R11, R6, R11, R4, 0x2, P0 ;  /* 0x0000000b060b7211 */ /* 0x004fca00000f1404 */
[----:B------:R2:W-:Y:S02]  /*2efe0*/  STG.E desc[UR36][R10.64], R5 ;  /* 0x000000050a007986 */ /* 0x0005e4000c101924 */
.L_x_6901:
[----:B------:R-:W-:Y:S05]  /*2eff0*/  BSYNC B1 ;  /* 0x0000000000017941 */ /* 0x000fea0003800000 */
.L_x_6900:
[----:B------:R-:W-:Y:S05]  /*2f000*/  @P2 BRA `(.L_x_6894) ;  /* 0x00000008007c2947 */ /* 0x000fea0003800000 */
[----:B--2---:R-:W2:Y:S01]  /*2f010*/  LDC R11, c[0x0][0xce8] ;  /* 0x00033a00ff0b7b82 */ /* 0x004ea20000000800 */
[----:B------:R-:W-:Y:S01]  /*2f020*/  ULDC.64 UR4, c[0x0][0xba0] ;  /* 0x0002e80000047ab9 */ /* 0x000fe20000000a00 */
[----:B------:R-:W-:Y:S01]  /*2f030*/  VIADD R14, R30, 0xffffff80 ;  /* 0xffffff801e0e7836 */ /* 0x000fe20000000000 */
[----:B------:R-:W-:Y:S01]  /*2f040*/  BSSY B1, `(.L_x_6902) ;  /* 0x0000077000017945 */ /* 0x000fe20003800000 */
[----:B------:R-:W-:Y:S01]  /*2f050*/  IMAD R6, R26, UR4, RZ ;  /* 0x000000041a067c24 */ /* 0x000fe2000f8e02ff */
[----:B------:R-:W-:Y:S01]  /*2f060*/  SHF.R.S32.HI R31, RZ, 0x1f, R216 ;  /* 0x0000001fff1f7819 */ /* 0x000fe200000114d8 */
[----:B------:R-:W-:Y:S01]  /*2f070*/  VIADD R24, R30, 0xffffff80 ;  /* 0xffffff801e187836 */ /* 0x000fe20000000000 */
[----:B------:R-:W-:Y:S01]  /*2f080*/  SHF.R.S32.HI R14, RZ, 0x1f, R14 ;  /* 0x0000001fff0e7819 */ /* 0x000fe2000001140e */
[----:B------:R-:W3:Y:S01]  /*2f090*/  LDC R13, c[0x0][0xbc8] ;  /* 0x0002f200ff0d7b82 */ /* 0x000ee20000000800 */
[----:B------:R-:W-:Y:S01]  /*2f0a0*/  IMAD.WIDE.U32 R4, R3, UR4, RZ ;  /* 0x0000000403047c25 */ /* 0x000fe2000f8e00ff */
[----:B------:R-:W-:-:S02]  /*2f0b0*/  SHF.R.S32.HI R30, RZ, 0x1f, R215 ;  /* 0x0000001fff1e7819 */ /* 0x000fc400000114d7 */
[----:B------:R-:W-:Y:S01]  /*2f0c0*/  LEA.HI R14, R14, R24, RZ, 0x3 ;  /* 0x000000180e0e7211 */ /* 0x000fe200078f18ff */
[----:B------:R-:W-:Y:S01]  /*2f0d0*/  IMAD R3, R3, UR5, R6 ;  /* 0x0000000503037c24 */ /* 0x000fe2000f8e0206 */
[----:B------:R-:W-:Y:S01]  /*2f0e0*/  ULDC.64 UR4, c[0x0][0xbe8] ;  /* 0x0002fa0000047ab9 */ /* 0x000fe20000000a00 */
[C---:B------:R-:W-:Y:S01]  /*2f0f0*/  VIADD R25, R166.reuse, 0x180 ;  /* 0x00000180a6197836 */ /* 0x040fe20000000000 */
[----:B------:R-:W-:Y:S01]  /*2f100*/  SHF.R.S32.HI R14, RZ, 0x3, R14 ;  /* 0x00000003ff0e7819 */ /* 0x000fe2000001140e */
[----:B------:R-:W-:Y:S01]  /*2f110*/  IMAD.IADD R5, R5, 0x1, R3 ;  /* 0x0000000105057824 */ /* 0x000fe200078e0203 */
[----:B------:R-:W-:Y:S01]  /*2f120*/  SHF.R.S32.HI R32, RZ, 0x1f, R217 ;  /* 0x0000001fff207819 */ /* 0x000fe200000114d9 */
[----:B------:R-:W-:Y:S01]  /*2f130*/  VIADD R20, R166, 0x1c0 ;  /* 0x000001c0a6147836 */ /* 0x000fe20000000000 */
[----:B------:R-:W-:Y:S01]  /*2f140*/  SHF.R.S32.HI R33, RZ, 0x1f, R218 ;  /* 0x0000001fff217819 */ /* 0x000fe200000114da */
[----:B------:R-:W-:Y:S01]  /*2f150*/  IMAD.WIDE.U32 R4, R157, UR4, R4 ;  /* 0x000000049d047c25 */ /* 0x000fe2000f8e0004 */
[----:B------:R-:W-:-:S02]  /*2f160*/  SHF.R.S32.HI R34, RZ, 0x1f, R219 ;  /* 0x0000001fff227819 */ /* 0x000fc400000114db */
[----:B--2---:R-:W-:Y:S01]  /*2f170*/  ISETP.NE.AND P0, PT, R11, 0x1, PT ;  /* 0x000000010b00780c */ /* 0x004fe20003f05270 */
[----:B------:R-:W-:Y:S01]  /*2f180*/  IMAD R5, R157, UR5, R5 ;  /* 0x000000059d057c24 */ /* 0x000fe2000f8e0205 */
[----:B------:R-:W-:Y:S01]  /*2f190*/  ULDC.64 UR4, c[0x0][0xbf0] ;  /* 0x0002fc0000047ab9 */ /* 0x000fe20000000a00 */
[----:B------:R-:W-:Y:S02]  /*2f1a0*/  IMAD R6, R221, 0x20, R14 ;  /* 0x00000020dd067824 */ /* 0x000fe400078e020e */
[----:B------:R-:W-:Y:S02]  /*2f1b0*/  IMAD R3, R28, UR4, RZ ;  /* 0x000000041c037c24 */ /* 0x000fe4000f8e02ff */
[----:B------:R-:W-:Y:S01]  /*2f1c0*/  IMAD.IADD R8, R181, 0x1, R6 ;  /* 0x00000001b5087824 */ /* 0x000fe200078e0206 */
[-C--:B---3--:R-:W-:Y:S01]  /*2f1d0*/  ISETP.GE.AND P1, PT, R219, R13.reuse, PT ;  /* 0x0000000ddb00720c */ /* 0x088fe20003f26270 */
[C---:B------:R-:W-:Y:S01]  /*2f1e0*/  IMAD R3, R29.reuse, UR5, R3 ;  /* 0x000000051d037c24 */ /* 0x040fe2000f8e0203 */
[-C--:B------:R-:W-:Y:S01]  /*2f1f0*/  ISETP.GE.AND P2, PT, R166, R13.reuse, PT ;  /* 0x0000000da600720c */ /* 0x080fe20003f46270 */
[----:B------:R-:W-:Y:S01]  /*2f200*/  IMAD.WIDE.U32 R4, R29, UR4, R4 ;  /* 0x000000041d047c25 */ /* 0x000fe2000f8e0004 */
[----:B------:R-:W-:Y:S01]  /*2f210*/  SEL R10, RZ, 0xffffffff, P1 ;  /* 0xffffffffff0a7807 */ /* 0x000fe20000800000 */
[----:B------:R-:W2:Y:S01]  /*2f220*/  @P0 LDC R7, c[0x0][0xcec] ;  /* 0x00033b00ff070b82 */ /* 0x000ea20000000800 */
[----:B------:R-:W-:Y:S01]  /*2f230*/  ISETP.GE.AND P1, PT, R218, R13, PT ;  /* 0x0000000dda00720c */ /* 0x000fe20003f26270 */
[----:B------:R-:W-:Y:S01]  /*2f240*/  IMAD.IADD R5, R5, 0x1, R3 ;  /* 0x0000000105057824 */ /* 0x000fe200078e0203 */
[----:B------:R-:W-:Y:S01]  /*2f250*/  ULDC.64 UR4, c[0x0][0xbe0] ;  /* 0x0002f80000047ab9 */ /* 0x000fe20000000a00 */
[----:B------:R-:W-:-:S02]  /*2f260*/  IMAD.SHL.U32 R10, R10, 0x2, RZ ;  /* 0x000000020a0a7824 */ /* 0x000fc400078e00ff */
[----:B------:R-:W-:Y:S02]  /*2f270*/  IMAD.MOV.U32 R3, RZ, RZ, R8 ;  /* 0x000000ffff037224 */ /* 0x000fe400078e0008 */
[----:B------:R-:W3:Y:S01]  /*2f280*/  @P0 LDC R9, c[0x0][0xcf0] ;  /* 0x00033c00ff090b82 */ /* 0x000ee20000000800 */
[----:B------:R-:W-:Y:S02]  /*2f290*/  IMAD R21, R0, R11, RZ ;  /* 0x0000000b00157224 */ /* 0x000fe400078e02ff */
[C---:B------:R-:W-:Y:S02]  /*2f2a0*/  VIADD R24, R166.reuse, 0x1c0 ;  /* 0x000001c0a6187836 */ /* 0x040fe40000000000 */
[----:B------:R-:W-:-:S03]  /*2f2b0*/  VIADD R27, R166, 0x180 ;  /* 0x00000180a61b7836 */ /* 0x000fc60000000000 */
[----:B------:R-:W-:Y:S02]  /*2f2c0*/  SHF.R.S32.HI R24, RZ, 0x1f, R24 ;  /* 0x0000001fff187819 */ /* 0x000fe40000011418 */
[----:B------:R-:W-:Y:S01]  /*2f2d0*/  SHF.R.S32.HI R27, RZ, 0x1f, R27 ;  /* 0x0000001fff1b7819 */ /* 0x000fe2000001141b */
[----:B--2---:R-:W-:Y:S01]  /*2f2e0*/  @P0 IMAD.HI.U32 R6, R8, R7, RZ ;  /* 0x0000000708060227 */ /* 0x004fe200078e00ff */
[----:B------:R-:W-:Y:S02]  /*2f2f0*/  SEL R7, RZ, 0x1, P2 ;  /* 0x00000001ff077807 */ /* 0x000fe40001000000 */
[----:B------:R-:W-:Y:S02]  /*2f300*/  ISETP.GE.AND P2, PT, R20, R13, PT ;  /* 0x0000000d1400720c */ /* 0x000fe40003f46270 */
[----:B---3--:R-:W-:Y:S02]  /*2f310*/  @P0 SHF.R.U32.HI R3, RZ, R9, R6 ;  /* 0x00000009ff030219 */ /* 0x008fe40000011606 */
[----:B------:R-:W-:-:S02]  /*2f320*/  LOP3.LUT R9, R10, 0x2, R7, 0xe2, !PT ;  /* 0x000000020a097812 */ /* 0x000fc400078ee207 */
[----:B------:R-:W-:Y:S01]  /*2f330*/  SEL R10, RZ, 0xffffffff, P1 ;  /* 0xffffffffff0a7807 */ /* 0x000fe20000800000 */
[--C-:B------:R-:W-:Y:S01]  /*2f340*/  IMAD.MOV R7, RZ, RZ, -R3.reuse ;  /* 0x000000ffff077224 */ /* 0x100fe200078e0a03 */
[----:B------:R-:W-:Y:S01]  /*2f350*/  SHF.R.S32.HI R6, RZ, 0x1f, R3 ;  /* 0x0000001fff067819 */ /* 0x000fe20000011403 */
[----:B------:R-:W-:Y:S01]  /*2f360*/  IMAD.WIDE.U32 R4, R3, UR4, R4 ;  /* 0x0000000403047c25 */ /* 0x000fe2000f8e0004 */
[-C--:B------:R-:W-:Y:S02]  /*2f370*/  ISETP.GE.AND P0, PT, R217, R13.reuse, PT ;  /* 0x0000000dd900720c */ /* 0x080fe40003f06270 */
[----:B------:R-:W-:Y:S01]  /*2f380*/  ISETP.GE.AND P1, PT, R216, R13, PT ;  /* 0x0000000dd800720c */ /* 0x000fe20003f26270 */
[----:B------:R-:W-:Y:S01]  /*2f390*/  IMAD.SHL.U32 R12, R10, 0x4, RZ ;  /* 0x000000040a0c7824 */ /* 0x000fe200078e00ff */
[----:B------:R-:W-:Y:S01]  /*2f3a0*/  SEL R10, RZ, 0xffffffff, P0 ;  /* 0xffffffffff0a7807 */ /* 0x000fe20000000000 */
[----:B------:R-:W-:Y:S01]  /*2f3b0*/  IMAD R7, R11, R7, R8 ;  /* 0x000000070b077224 */ /* 0x000fe200078e0208 */
[-C--:B------:R-:W-:Y:S01]  /*2f3c0*/  ISETP.GE.AND P0, PT, R215, R13.reuse, PT ;  /* 0x0000000dd700720c */ /* 0x080fe20003f06270 */
[----:B------:R-:W-:Y:S01]  /*2f3d0*/  IMAD R6, R6, UR4, RZ ;  /* 0x0000000406067c24 */ /* 0x000fe2000f8e02ff */
[----:B------:R-:W-:Y:S01]  /*2f3e0*/  LOP3.LUT R8, R12, 0x4, R9, 0xe2, !PT ;  /* 0x000000040c087812 */ /* 0x000fe200078ee209 */
[----:B------:R-:W-:Y:S01]  /*2f3f0*/  IMAD.SHL.U32 R15, R10, 0x8, RZ ;  /* 0x000000080a0f7824 */ /* 0x000fe200078e00ff */
[----:B------:R-:W-:Y:S01]  /*2f400*/  SEL R10, RZ, 0xffffffff, P0 ;  /* 0xffffffffff0a7807 */ /* 0x000fe20000000000 */
[----:B------:R-:W-:Y:S01]  /*2f410*/  IMAD R9, R3, UR5, R6 ;  /* 0x0000000503097c24 */ /* 0x000fe2000f8e0206 */
[----:B------:R-:W-:Y:S01]  /*2f420*/  SHF.R.S32.HI R3, RZ, 0x1f, R7 ;  /* 0x0000001fff037819 */ /* 0x000fe20000011407 */
[----:B------:R-:W-:Y:S01]  /*2f430*/  ULDC.64 UR4, c[0x0][0xbd8] ;  /* 0x0002f60000047ab9 */ /* 0x000fe20000000a00 */
[----:B------:R-:W-:Y:S01]  /*2f440*/  SEL R6, RZ, 0xffffffff, P1 ;  /* 0xffffffffff067807 */ /* 0x000fe20000800000 */
[----:B------:R-:W-:Y:S01]  /*2f450*/  IMAD.IADD R5, R5, 0x1, R9 ;  /* 0x0000000105057824 */ /* 0x000fe200078e0209 */
[----:B------:R-:W-:Y:S01]  /*2f460*/  ISETP.GE.AND P0, PT, R25, R13, PT ;  /* 0x0000000d1900720c */ /* 0x000fe20003f06270 */
[----:B------:R-:W-:Y:S01]  /*2f470*/  IMAD R0, R3, UR4, RZ ;  /* 0x0000000403007c24 */ /* 0x000fe2000f8e02ff */
[----:B------:R-:W-:Y:S01]  /*2f480*/  LOP3.LUT R8, R15, 0x8, R8, 0xe2, !PT ;  /* 0x000000080f087812 */ /* 0x000fe200078ee208 */
[----:B------:R-:W-:-:S02]  /*2f490*/  IMAD.SHL.U32 R15, R6, 0x10, RZ ;  /* 0x00000010060f7824 */ /* 0x000fc400078e00ff */
[----:B------:R-:W-:Y:S02]  /*2f4a0*/  IMAD R3, R7, UR5, R0 ;  /* 0x0000000507037c24 */ /* 0x000fe4000f8e0200 */
[----:B------:R-:W-:Y:S01]  /*2f4b0*/  IMAD.IADD R0, R14, 0x1, R181 ;  /* 0x000000010e007824 */ /* 0x000fe200078e02b5 */
[----:B------:R-:W-:Y:S01]  /*2f4c0*/  LOP3.LUT R8, R15, 0x10, R8, 0xe2, !PT ;  /* 0x000000100f087812 */ /* 0x000fe200078ee208 */
[----:B------:R-:W-:Y:S01]  /*2f4d0*/  IMAD.WIDE.U32 R4, R7, UR4, R4 ;  /* 0x0000000407047c25 */ /* 0x000fe2000f8e0004 */
[----:B------:R-:W-:Y:S01]  /*2f4e0*/  SEL R7, RZ, 0x40, P0 ;  /* 0x00000040ff077807 */ /* 0x000fe20000000000 */
[----:B------:R-:W-:Y:S01]  /*2f4f0*/  ULDC.64 UR4, c[0x0][0xb80] ;  /* 0x0002e00000047ab9 */ /* 0x000fe20000000a00 */
[----:B------:R-:W-:Y:S01]  /*2f500*/  ISETP.GE.AND P0, PT, R0, R21, PT ;  /* 0x000000150000720c */ /* 0x000fe20003f06270 */
[----:B------:R-:W-:Y:S01]  /*2f510*/  IMAD.SHL.U32 R9, R10, 0x20, RZ ;  /* 0x000000200a097824 */ /* 0x000fe200078e00ff */
[----:B------:R-:W-:Y:S01]  /*2f520*/  LEA R12, P1, R4, UR4, 0x1 ;  /* 0x00000004040c7c11 */ /* 0x000fe2000f8208ff */
[----:B------:R-:W-:Y:S01]  /*2f530*/  IMAD.IADD R3, R5, 0x1, R3 ;  /* 0x0000000105037824 */ /* 0x000fe200078e0203 */
[----:B------:R-:W-:-:S02]  /*2f540*/  SEL R5, RZ, 0x80, P2 ;  /* 0x00000080ff057807 */ /* 0x000fc40001000000 */
[----:B------:R-:W-:Y:S01]  /*2f550*/  LOP3.LUT R8, R9, 0x20, R8, 0xe2, !PT ;  /* 0x0000002009087812 */ /* 0x000fe200078ee208 */
[----:B------:R2:W3:Y:S01]  /*2f560*/  SHFL.IDX PT, R10, R12, RZ, 0x181f ;  /* 0x00181fff0c0a7589 */ /* 0x0004e200000e0000 */
[----:B------:R-:W-:Y:S02]  /*2f570*/  LEA.HI.X R3, R4, UR5, R3, 0x1, P1 ;  /* 0x0000000504037c11 */ /* 0x000fe400088f0c03 */
[----:B------:R-:W-:-:S03]  /*2f580*/  LOP3.LUT R14, R8, R7, RZ, 0xfc, !PT ;  /* 0x00000007080e7212 */ /* 0x000fc600078efcff */
[----:B------:R2:W4:Y:S01]  /*2f590*/  SHFL.IDX PT, R11, R3, RZ, 0x181f ;  /* 0x00181fff030b7589 */ /* 0x00052200000e0000 */
[----:B------:R-:W-:Y:S01]  /*2f5a0*/  LOP3.LUT R15, R14, R5, RZ, 0xfc, !PT ;  /* 0x000000050e0f7212 */ /* 0x000fe200078efcff */
[----:B------:R-:W-:Y:S06]  /*2f5b0*/  @P0 BRA `(.L_x_6903) ;  /* 0x00000000007c0947 */ /* 0x000fec0003800000 */
[-C--:B------:R-:W-:Y:S02]  /*2f5c0*/  ISETP.GE.AND P2, PT, R219, R13.reuse, PT ;  /* 0x0000000ddb00720c */ /* 0x080fe40003f46270 */
[-C--:B------:R-:W-:Y:S02]  /*2f5d0*/  ISETP.GE.AND P1, PT, R166, R13.reuse, PT ;  /* 0x0000000da600720c */ /* 0x080fe40003f26270 */
[-C--:B------:R-:W-:Y:S02]  /*2f5e0*/  ISETP.GE.AND P5, PT, R218, R13.reuse, PT ;  /* 0x0000000dda00720c */ /* 0x080fe40003fa6270 */
[----:B------:R-:W-:-:S07]  /*2f5f0*/  ISETP.GE.AND P3, PT, R217, R13, PT ;  /* 0x0000000dd900720c */ /* 0x000fce0003f66270 */
[C---:B---3--:R-:W-:Y:S02]  /*2f600*/  @!P2 LEA R4, P0, R219.reuse, R10, 0x1 ;  /* 0x0000000adb04a211 */ /* 0x048fe400078008ff */
[----:B----4-:R-:W-:Y:S02]  /*2f610*/  @!P1 IMAD.WIDE R6, R166, 0x2, R10 ;  /* 0x00000002a6069825 */ /* 0x010fe400078e020a */
[----:B------:R-:W-:Y:S02]  /*2f620*/  @!P2 LEA.HI.X R5, R219, R11, R34, 0x1, P0 ;  /* 0x0000000bdb05a211 */ /* 0x000fe400000f0c22 */
[----:B------:R-:W-:Y:S01]  /*2f630*/  LOP3.LUT P0, RZ, R14, 0x40, RZ, 0xc0, !PT ;  /* 0x000000400eff7812 */ /* 0x000fe2000780c0ff */
[----:B------:R3:W-:Y:S01]  /*2f640*/  @!P1 ST.E.128 desc[UR36][R6.64], RZ ;  /* 0x000000ff06009985 */ /* 0x0007e2000c101d24 */
[----:B------:R-:W-:-:S03]  /*2f650*/  ISETP.GE.AND P1, PT, R215, R13, PT ;  /* 0x0000000dd700720c */ /* 0x000fc60003f26270 */
[----:B------:R4:W-:Y:S01]  /*2f660*/  @!P2 ST.E.128 desc[UR36][R4.64], RZ ;  /* 0x000000ff0400a985 */ /* 0x0009e2000c101d24 */
[----:B------:R-:W-:Y:S02]  /*2f670*/  ISETP.GE.AND P2, PT, R216, R13, PT ;  /* 0x0000000dd800720c */ /* 0x000fe40003f46270 */
[----:B---3--:R-:W-:-:S04]  /*2f680*/  @!P5 LEA R6, P4, R218, R10, 0x1 ;  /* 0x0000000ada06d211 */ /* 0x008fc800078808ff */
[-C--:B------:R-:W-:Y:S02]  /*2f690*/  @!P5 LEA.HI.X R7, R218, R11.reuse, R33, 0x1, P4 ;  /* 0x0000000bda07d211 */ /* 0x080fe400020f0c21 */
[----:B------:R-:W-:Y:S02]  /*2f6a0*/  LOP3.LUT P4, RZ, R15, 0x80, RZ, 0xc0, !PT ;  /* 0x000000800fff7812 */ /* 0x000fe4000788c0ff */
[CC--:B----4-:R-:W-:Y:S01]  /*2f6b0*/  @!P3 LEA R4, P6, R217.reuse, R10.reuse, 0x1 ;  /* 0x0000000ad904b211 */ /* 0x0d0fe200078c08ff */
[----:B------:R3:W-:Y:S02]  /*2f6c0*/  @!P5 ST.E.128 desc[UR36][R6.64], RZ ;  /* 0x000000ff0600d985 */ /* 0x0007e4000c101d24 */
[C---:B------:R-:W-:Y:S02]  /*2f6d0*/  @!P2 LEA R8, P5, R216.reuse, R10, 0x1 ;  /* 0x0000000ad808a211 */ /* 0x040fe400078a08ff */
[-C--:B------:R-:W-:Y:S02]  /*2f6e0*/  @!P3 LEA.HI.X R5, R217, R11.reuse, R32, 0x1, P6 ;  /* 0x0000000bd905b211 */ /* 0x080fe400030f0c20 */
[----:B------:R-:W-:-:S03]  /*2f6f0*/  @!P2 LEA.HI.X R9, R216, R11, R31, 0x1, P5 ;  /* 0x0000000bd809a211 */ /* 0x000fc600028f0c1f */
[----:B------:R4:W-:Y:S01]  /*2f700*/  @!P3 ST.E.128 desc[UR36][R4.64], RZ ;  /* 0x000000ff0400b985 */ /* 0x0009e2000c101d24 */
[----:B---3--:R-:W-:-:S03]  /*2f710*/  @!P1 LEA R6, P6, R215, R10, 0x1 ;  /* 0x0000000ad7069211 */ /* 0x008fc600078c08ff */
[----:B------:R3:W-:Y:S01]  /*2f720*/  @!P2 ST.E.128 desc[UR36][R8.64], RZ ;  /* 0x000000ff0800a985 */ /* 0x0007e2000c101d24 */
[----:B------:R-:W-:Y:S02]  /*2f730*/  @!P1 LEA.HI.X R7, R215, R11, R30, 0x1, P6 ;  /* 0x0000000bd7079211 */ /* 0x000fe400030f0c1e */
[----:B----4-:R-:W-:-:S03]  /*2f740*/  @P0 LEA R4, P3, R25, R10, 0x1 ;  /* 0x0000000a19040211 */ /* 0x010fc600078608ff */
[----:B------:R3:W-:Y:S01]  /*2f750*/  @!P1 ST.E.128 desc[UR36][R6.64], RZ ;  /* 0x000000ff06009985 */ /* 0x0007e2000c101d24 */
[C---:B------:R-:W-:Y:S02]  /*2f760*/  @P4 LEA R10, P5, R20.reuse, R10, 0x1 ;  /* 0x0000000a140a4211 */ /* 0x040fe400078a08ff */
[-C--:B------:R-:W-:Y:S02]  /*2f770*/  @P0 LEA.HI.X R5, R25, R11.reuse, R27, 0x1, P3 ;  /* 0x0000000b19050211 */ /* 0x080fe400018f0c1b */
[----:B------:R-:W-:-:S03]  /*2f780*/  @P4 LEA.HI.X R11, R20, R11, R24, 0x1, P5 ;  /* 0x0000000b140b4211 */ /* 0x000fc600028f0c18 */
[----:B------:R3:W-:Y:S04]  /*2f790*/  @P0 ST.E.128 desc[UR36][R4.64], RZ ;  /* 0x000000ff04000985 */ /* 0x0007e8000c101d24 */
[----:B------:R3:W-:Y:S02]  /*2f7a0*/  @P4 ST.E.128 desc[UR36][R10.64], RZ ;  /* 0x000000ff0a004985 */ /* 0x0007e4000c101d24 */
.L_x_6903:
[----:B------:R-:W-:Y:S05]  /*2f7b0*/  BSYNC B1 ;  /* 0x0000000000017941 */ /* 0x000fea0003800000 */
.L_x_6902:
[----:B------:R-:W-:Y:S01]  /*2f7c0*/  VIADD R0, R0, 0x20 ;  /* 0x0000002000007836 */ /* 0x000fe20000000000 */
[----:B---34-:R3:W4:Y:S04]  /*2f7d0*/  SHFL.IDX PT, R11, R3, 0x1, 0x181f ;  /* 0x00381f00030b7f89 */ /* 0x01872800000e0000 */
[----:B------:R-:W-:Y:S01]  /*2f7e0*/  ISETP.GE.AND P0, PT, R0, R21, PT ;  /* 0x000000150000720c */ /* 0x000fe20003f06270 */
[----:B------:R3:W0:-:S12]  /*2f7f0*/  SHFL.IDX PT, R10, R12, 0x1, 0x181f ;  /* 0x00381f000c0a7f89 */ /* 0x00061800000e0000 */
[----:B---3--:R-:W-:Y:S05]  /*2f800*/  @P0 BRA `(.L_x_6894) ;  /* 0x00000000007c0947 */ /* 0x008fea0003800000 */
[-C--:B------:R-:W-:Y:S02]  /*2f810*/  ISETP.GE.AND P6, PT, R166, R13.reuse, PT ;  /* 0x0000000da600720c */ /* 0x080fe40003fc6270 */
[-C--:B------:R-:W-:Y:S02]  /*2f820*/  ISETP.GE.AND P5, PT, R219, R13.reuse, PT ;  /* 0x0000000ddb00720c */ /* 0x080fe40003fa6270 */
[-C--:B------:R-:W-:Y:S02]  /*2f830*/  ISETP.GE.AND P4, PT, R218, R13.reuse, PT ;  /* 0x0000000dda00720c */ /* 0x080fe40003f86270 */
[-C--:B------:R-:W-:Y:S02]  /*2f840*/  ISETP.GE.AND P3, PT, R217, R13.reuse, PT ;  /* 0x0000000dd900720c */ /* 0x080fe40003f66270 */
[-C--:B------:R-:W-:Y:S02]  /*2f850*/  ISETP.GE.AND P2, PT, R216, R13.reuse, PT ;  /* 0x0000000dd800720c */ /* 0x080fe40003f46270 */
[----:B------:R-:W-:-:S03]  /*2f860*/  ISETP.GE.AND P1, PT, R215, R13, PT ;  /* 0x0000000dd700720c */ /* 0x000fc60003f26270 */
[----:B0---4-:R-:W-:Y:S02]  /*2f870*/  @!P6 IMAD.WIDE R6, R166, 0x2, R10 ;  /* 0x00000002a606e825 */ /* 0x011fe400078e020a */
        /* <DEDUP_REMOVED lines=8> */
[CC--:B---3--:R-:W-:Y:S01]  /*2f900*/  @!P3 LEA R4, P5, R217.reuse, R10.reuse, 0x1 ;  /* 0x0000000ad904b211 */ /* 0x0c8fe200078a08ff */
[----:B------:R0:W-:Y:S01]  /*2f910*/  @!P4 ST.E.128 desc[UR36][R6.64], RZ ;  /* 0x000000ff0600c985 */ /* 0x0001e2000c101d24 */
[C---:B------:R-:W-:Y:S02]  /*2f920*/  @!P2 LEA R8, P4, R216.reuse, R10, 0x1 ;  /* 0x0000000ad808a211 */ /* 0x040fe400078808ff */
[-C--:B------:R-:W-:Y:S02]  /*2f930*/  @!P3 LEA.HI.X R5, R217, R11.reuse, R32, 0x1, P5 ;  /* 0x0000000bd905b211 */ /* 0x080fe400028f0c20 */
[----:B------:R-:W-:-:S03]  /*2f940*/  @!P2 LEA.HI.X R9, R216, R11, R31, 0x1, P4 ;  /* 0x0000000bd809a211 */ /* 0x000fc600020f0c1f */
[----:B------:R3:W-:Y:S01]  /*2f950*/  @!P3 ST.E.128 desc[UR36][R4.64], RZ ;  /* 0x000000ff0400b985 */ /* 0x0007e2000c101d24 */
[----:B0-----:R-:W-:-:S03]  /*2f960*/  @!P1 LEA R6, P5, R215, R10, 0x1 ;  /* 0x0000000ad7069211 */ /* 0x001fc600078a08ff */
[----:B------:R0:W-:Y:S01]  /*2f970*/  @!P2 ST.E.128 desc[UR36][R8.64], RZ ;  /* 0x000000ff0800a985 */ /* 0x0001e2000c101d24 */
[----:B------:R-:W-:Y:S02]  /*2f980*/  @!P1 LEA.HI.X R7, R215, R11, R30, 0x1, P5 ;  /* 0x0000000bd7079211 */ /* 0x000fe400028f0c1e */
[----:B---3--:R-:W-:-:S03]  /*2f990*/  @P0 LEA R4, P3, R25, R10, 0x1 ;  /* 0x0000000a19040211 */ /* 0x008fc600078608ff */
[----:B------:R0:W-:Y:S01]  /*2f9a0*/  @!P1 ST.E.128 desc[UR36][R6.64], RZ ;  /* 0x000000ff06009985 */ /* 0x0001e2000c101d24 */
[C---:B------:R-:W-:Y:S02]  /*2f9b0*/  @P6 LEA R10, P4, R20.reuse, R10, 0x1 ;  /* 0x0000000a140a6211 */ /* 0x040fe400078808ff */
[-C--:B------:R-:W-:Y:S02]  /*2f9c0*/  @P0 LEA.HI.X R5, R25, R11.reuse, R27, 0x1, P3 ;  /* 0x0000000b19050211 */ /* 0x080fe400018f0c1b */
[----:B------:R-:W-:-:S03]  /*2f9d0*/  @P6 LEA.HI.X R11, R20, R11, R24, 0x1, P4 ;  /* 0x0000000b140b6211 */ /* 0x000fc600020f0c18 */
[----:B------:R0:W-:Y:S04]  /*2f9e0*/  @P0 ST.E.128 desc[UR36][R4.64], RZ ;  /* 0x000000ff04000985 */ /* 0x0001e8000c101d24 */
[----:B------:R0:W-:Y:S02]  /*2f9f0*/  @P6 ST.E.128 desc[UR36][R10.64], RZ ;  /* 0x000000ff0a006985 */ /* 0x0001e4000c101d24 */
.L_x_6894:
[----:B------:R-:W-:Y:S05]  /*2fa00*/  BSYNC B0 ;  /* 0x0000000000007941 */ /* 0x000fea0003800000 */
.L_x_6886:
[----:B------:R-:W-:Y:S02]  /*2fa10*/  ULDC UR4, c[0x0][0xd3c] ;  /* 0x00034f0000047ab9 */ /* 0x000fe40000000800 */
[----:B-1----:R-:W-:-:S13]  /*2fa20*/  ISETP.GE.AND P0, PT, R87, UR4, PT ;  /* 0x0000000457007c0c */ /* 0x002fda000bf06270 */
[----:B------:R-:W-:Y:S05]  /*2fa30*/  @!P0 BRA `(.L_x_6904) ;  /* 0xfffffd1c004c8947 */ /* 0x000fea000383ffff */
[----:B------:R-:W-:Y:S05]  /*2fa40*/  BRA `(.L_x_6670) ;  /* 0x0000009400f07947 */ /* 0x000fea0003800000 */
.L_x_6668:
[----:B------:R-:W-:-:S08]  /*2fa50*/  NOP ;  /* 0x0000000000007918 */ /* 0x000fd00000000000 */
[----:B------:R-:W0:-:S00]  /*2fa60*/  USETMAXREG.DEALLOC.CTAPOOL 0x28 ;  /* 0x00000028000079c8 */ /* 0x000e0000080e0500 */
        /* <DEDUP_REMOVED lines=14> */
.L_x_6905:
        /* <DEDUP_REMOVED lines=44> */
.L_x_6909:
[----:B------:R-:W0:Y:S01]  /*2fe10*/  LDC R0, c[0x0][0xd3c] ;  /* 0x00034f00ff007b82 */ /* 0x000e220000000800 */
[----:B------:R-:W-:Y:S01]  /*2fe20*/  UIADD3 UR4, UR4, 0x1f, URZ ;  /* 0x0000001f04047890 */ /* 0x000fe2000fffe03f */
[----:B------:R-:W-:Y:S02]  /*2fe30*/  ULDC UR7, c[0x0][0xd3c] ;  /* 0x00034f0000077ab9 */ /* 0x000fe40000000800 */
[----:B------:R-:W-:-:S03]  /*2fe40*/  IMAD.U32 R27, RZ, RZ, UR7 ;  /* 0x00000007ff1b7e24 */ /* 0x000fc6000f8e00ff */
        /* <DEDUP_REMOVED lines=33> */
.L_x_6907:
        /* <DEDUP_REMOVED lines=13> */
.L_x_6910:
        /* <DEDUP_REMOVED lines=62> */
.L_x_6911:
        /* <DEDUP_REMOVED lines=61> */
.L_x_6912:
[----:B------:R-:W-:-:S05]  /*308e0*/  LOP3.LUT R25, RZ, R2, RZ, 0x33, !PT ;  /* 0x00000002ff197212 */ /* 0x000fca00078e33ff */
[----:B------:R-:W-:Y:S01]  /*308f0*/  IMAD.IADD R25, R0, 0x1, R25 ;  /* 0x0000000100197824 */ /* 0x000fe200078e0219 */
[----:B------:R-:W-:Y:S06]  /*30900*/  BRA `(.L_x_6913) ;  /* 0x00000000000c7947 */ /* 0x000fec0003800000 */
.L_x_6908:
[----:B------:R-:W-:Y:S02]  /*30910*/  IMAD.MOV.U32 R25, RZ, RZ, RZ ;  /* 0x000000ffff197224 */ /* 0x000fe400078e00ff */
[----:B------:R-:W-:Y:S02]  /*30920*/  IMAD.U32 R24, RZ, RZ, UR6 ;  /* 0x00000006ff187e24 */ /* 0x000fe4000f8e00ff */
[----:B------:R-:W-:-:S07]  /*30930*/  IMAD.MOV.U32 R26, RZ, RZ, RZ ;  /* 0x000000ffff1a7224 */ /* 0x000fce00078e00ff */
.L_x_6913:
[----:B------:R-:W-:-:S13]  /*30940*/  ISETP.NE.AND P0, PT, R7, RZ, PT ;  /* 0x000000ff0700720c */ /* 0x000fda0003f05270 */
[----:B------:R-:W0:Y:S01]  /*30950*/  @!P0 S2R R3, SR_CgaCtaId ;  /* 0x0000000000038919 */ /* 0x000e220000008800 */
[----:B------:R-:W-:-:S04]  /*30960*/  @!P0 MOV R0, 0x400 ;  /* 0x0000040000008802 */ /* 0x000fc80000000f00 */
[----:B0-----:R-:W-:-:S05]  /*30970*/  @!P0 LEA R0, R3, R0, 0x18 ;  /* 0x0000000003008211 */ /* 0x001fca00078ec0ff */
[----:B------:R1:W-:Y:S01]  /*30980*/  @!P0 STS.128 [R0+0x388d0], R24 ;  /* 0x0388d01800008388 */ /* 0x0003e20000000c00 */
[----:B------:R-:W-:Y:S06]  /*30990*/  BAR.ARV 0x5, 0x180 ;  /* 0x0146000000007b1d */ /* 0x000fec0000002000 */
.L_x_6906:
[----:B------:R2:W-:Y:S01]  /*309a0*/  STL [R1+0x43c], RZ ;  /* 0x00043cff01007387 */ /* 0x0005e20000100800 */
[----:B------:R-:W-:Y:S01]  /*309b0*/  ULDC UR4, c[0x0][0xd3c] ;  /* 0x00034f0000047ab9 */ /* 0x000fe20000000800 */
[----:B------:R-:W-:Y:S01]  /*309c0*/  IMAD.MOV.U32 R28, RZ, RZ, 0x1 ;  /* 0x00000001ff1c7424 */ /* 0x000fe200078e00ff */
[----:B0-----:R-:W-:Y:S01]  /*309d0*/  ISETP.GE.AND P0, PT, R27, UR4, PT ;  /* 0x000000041b007c0c */ /* 0x001fe2000bf06270 */
[----:B------:R-:W-:-:S12]  /*309e0*/  IMAD.MOV.U32 R22, RZ, RZ, RZ ;  /* 0x000000ffff167224 */ /* 0x000fd800078e00ff */
[----:B--2---:R-:W-:Y:S05]  /*309f0*/  @P0 BRA `(.L_x_6914) ;  /* 0x0000008400280947 */ /* 0x004fea0003800000 */
[----:B------:R-:W0:Y:S01]  /*30a00*/  S2R R5, SR_TID.X ;  /* 0x0000000000057919 */ /* 0x000e220000002100 */
[----:B------:R-:W2:Y:S01]  /*30a10*/  S2UR UR5, SR_CgaCtaId ;  /* 0x00000000000579c3 */ /* 0x000ea20000008800 */
[----:B------:R-:W-:Y:S01]  /*30a20*/  UMOV UR4, 0x400 ;  /* 0x0000040000047882 */ /* 0x000fe20000000000 */
[----:B------:R-:W-:Y:S01]  /*30a30*/  BSSY B8, `(.L_x_6914) ;  /* 0x0000846000087945 */ /* 0x000fe20003800000 */
[----:B------:R3:W-:Y:S01]  /*30a40*/  STL [R1+0x43c], RZ ;  /* 0x00043cff01007387 */ /* 0x0007e20000100800 */
[----:B------:R-:W-:Y:S01]  /*30a50*/  IMAD.MOV.U32 R29, RZ, RZ, 0x1 ;  /* 0x00000001ff1d7424 */ /* 0x000fe200078e00ff */
[----:B------:R-:W-:Y:S01]  /*30a60*/  ULDC.64 UR40, c[0x0][0x198] ;  /* 0x0000660000287ab9 */ /* 0x000fe20000000a00 */
[----:B------:R-:W-:Y:S01]  /*30a70*/  IMAD.MOV.U32 R19, RZ, RZ, RZ ;  /* 0x000000ffff137224 */ /* 0x000fe200078e00ff */
[----:B------:R-:W-:Y:S01]  /*30a80*/  ULOP3.LUT UR44, UR60, 0x2, URZ, 0xfc, !UPT ;  /* 0x000000023c2c7892 */ /* 0x000fe2000f8efc3f */
[----:B------:R-:W-:Y:S01]  /*30a90*/  IMAD.MOV.U32 R22, RZ, RZ, RZ ;  /* 0x000000ffff167224 */ /* 0x000fe200078e00ff */
[----:B------:R-:W-:Y:S01]  /*30aa0*/  ULDC UR43, c[0x0][0xc] ;  /* 0x00000300002b7ab9 */ /* 0x000fe20000000800 */
[----:B------:R-:W-:Y:S01]  /*30ab0*/  IMAD.MOV.U32 R28, RZ, RZ, 0x1 ;  /* 0x00000001ff1c7424 */ /* 0x000fe200078e00ff */
[----:B--2---:R-:W-:-:S06]  /*30ac0*/  ULEA UR4, UR5, UR4, 0x18 ;  /* 0x0000000405047291 */ /* 0x004fcc000f8ec03f */
[----:B------:R-:W-:Y:S01]  /*30ad0*/  IMAD.U32 R18, RZ, RZ, UR4 ;  /* 0x00000004ff127e24 */ /* 0x000fe2000f8e00ff */
[C---:B0-----:R-:W-:Y:S01]  /*30ae0*/  LOP3.LUT R4, R5.reuse, 0x7f, RZ, 0xc0, !PT ;  /* 0x0000007f05047812 */ /* 0x041fe200078ec0ff */
[----:B-1----:R-:W-:-:S04]  /*30af0*/  IMAD.SHL.U32 R0, R5, 0x8, RZ ;  /* 0x0000000805007824 */ /* 0x002fc800078e00ff */
[----:B------:R-:W-:Y:S01]  /*30b00*/  IMAD.SHL.U32 R36, R4, 0x8, RZ ;  /* 0x0000000804247824 */ /* 0x000fe200078e00ff */
[C---:B------:R-:W-:Y:S02]  /*30b10*/  LOP3.LUT R2, R0.reuse, 0x1f8, RZ, 0xc0, !PT ;  /* 0x000001f800027812 */ /* 0x040fe400078ec0ff */
[----:B------:R-:W-:Y:S02]  /*30b20*/  LOP3.LUT R0, R0, 0x38, RZ, 0xc0, !PT ;  /* 0x0000003800007812 */ /* 0x000fe400078ec0ff */
[----:B------:R-:W-:Y:S01]  /*30b30*/  LOP3.LUT R3, R2, 0x38, R5, 0x78, !PT ;  /* 0x0000003802037812 */ /* 0x000fe200078e7805 */
[----:B------:R-:W-:-:S03]  /*30b40*/  IMAD.SHL.U32 R2, R5, 0x10, RZ ;  /* 0x0000001005027824 */ /* 0x000fc600078e00ff */
[----:B------:R-:W-:Y:S02]  /*30b50*/  LOP3.LUT R36, R3, 0x200, R36, 0xf8, !PT ;  /* 0x0000020003247812 */ /* 0x000fe400078ef824 */
[----:B------:R-:W-:Y:S02]  /*30b60*/  SHF.R.U32.HI R3, RZ, 0x3, R4 ;  /* 0x00000003ff037819 */ /* 0x000fe40000011604 */
[----:B------:R-:W-:Y:S01]  /*30b70*/  LOP3.LUT R4, R0, 0x80, RZ, 0xfc, !PT ;  /* 0x0000008000047812 */ /* 0x000fe200078efcff */
[----:B------:R-:W-:Y:S01]  /*30b80*/  IMAD R23, R36, 0x2, R18 ;  /* 0x0000000224177824 */ /* 0x000fe200078e0212 */
[----:B------:R-:W-:Y:S02]  /*30b90*/  LOP3.LUT R3, R3, 0x70, R2, 0xf8, !PT ;  /* 0x0000007003037812 */ /* 0x000fe400078ef802 */
[C---:B------:R-:W-:Y:S02]  /*30ba0*/  LOP3.LUT R2, R0.reuse, 0x40, RZ, 0xfc, !PT ;  /* 0x0000004000027812 */ /* 0x040fe400078efcff */
[----:B------:R-:W-:-:S02]  /*30bb0*/  LOP3.LUT R3, R0, 0xc0, RZ, 0xfc, !PT ;  /* 0x000000c000037812 */ /* 0x000fc400078efcff */
[C---:B------:R-:W-:Y:S02]  /*30bc0*/  LOP3.LUT R2, R0.reuse, 0x100, RZ, 0xfc, !PT ;  /* 0x0000010000027812 */ /* 0x040fe400078efcff */
[C---:B------:R-:W-:Y:S02]  /*30bd0*/  LOP3.LUT R3, R0.reuse, 0x140, RZ, 0xfc, !PT ;  /* 0x0000014000037812 */ /* 0x040fe400078efcff */
[C---:B------:R-:W-:Y:S02]  /*30be0*/  LOP3.LUT R2, R0.reuse, 0x180, RZ, 0xfc, !PT ;  /* 0x0000018000027812 */ /* 0x040fe400078efcff */
[----:B---3--:R-:W-:-:S07]  /*30bf0*/  LOP3.LUT R0, R0, 0x1c0, RZ, 0xfc, !PT ;  /* 0x000001c000007812 */ /* 0x008fce00078efcff */
.L_x_7047:
[----:B------:R-:W-:Y:S05]  /*30c00*/  YIELD ;  /* 0x0000000000007946 */ /* 0x000fea0003800000 */
[----:B------:R-:W-:Y:S01]  /*30c10*/  ULDC.64 UR4, c[0x0][0xb20] ;  /* 0x0002c80000047ab9 */ /* 0x000fe20000000a00 */
[----:B------:R-:W-:Y:S01]  /*30c20*/  IMAD.MOV.U32 R34, RZ, RZ, RZ ;  /* 0x000000ffff227224 */ /* 0x000fe200078e00ff */
[----:B------:R-:W-:Y:S01]  /*30c30*/  ISETP.NE.U32.AND P0, PT, RZ, UR4, PT ;  /* 0x00000004ff007c0c */ /* 0x000fe2000bf05070 */
[----:B0-----:R-:W0:Y:S01]  /*30c40*/  LDC.64 R4, c[0x0][0xaf8] ;  /* 0x0002be00ff047b82 */ /* 0x001e220000000a00 */
[----:B------:R-:W-:Y:S01]  /*30c50*/  IMAD.MOV.U32 R0, RZ, RZ, RZ ;  /* 0x000000ffff007224 */ /* 0x000fe200078e00ff */
[----:B------:R-:W-:Y:S01]  /*30c60*/  ULDC.64 UR6, c[0x0][0xb08] ;  /* 0x0002c20000067ab9 */ /* 0x000fe20000000a00 */
[----:B------:R-:W-:Y:S01]  /*30c70*/  ISETP.NE.AND.EX P0, PT, RZ, UR5, PT, P0 ;  /* 0x00000005ff007c0c */ /* 0x000fe2000bf05300 */
[----:B------:R-:W-:-:S12]  /*30c80*/  ULDC.64 UR4, c[0x0][0xb10] ;  /* 0x0002c40000047ab9 */ /* 0x000fd80000000a00 */
[----:B-1----:R-:W1:Y:S02]  /*30c90*/  @P0 LDC.64 R2, c[0x0][0xb20] ;  /* 0x0002c800ff020b82 */ /* 0x002e640000000a00 */
[----:B-1----:R-:W-:-:S05]  /*30ca0*/  @P0 IMAD.WIDE R2, R27, 0x4, R2 ;  /* 0x000000041b020825 */ /* 0x002fca00078e0202 */
[----:B------:R1:W5:Y:S01]  /*30cb0*/  @P0 LDG.E R34, desc[UR36][R2.64] ;  /* 0x0000002402220981 */ /* 0x000362000c1e1900 */
[----:B------:R-:W-:Y:S01]  /*30cc0*/  ISETP.NE.U32.AND P0, PT, RZ, UR4, PT ;  /* 0x00000004ff007c0c */ /* 0x000fe2000bf05070 */
[----:B0-----:R-:W-:Y:S01]  /*30cd0*/  IMAD.WIDE R4, R27, 0x4, R4 ;  /* 0x000000041b047825 */ /* 0x001fe200078e0204 */
[----:B------:R-:W-:Y:S02]  /*30ce0*/  ISETP.NE.U32.AND P1, PT, RZ, UR6, PT ;  /* 0x00000006ff007c0c */ /* 0x000fe4000bf25070 */
[----:B------:R-:W-:Y:S01]  /*30cf0*/  ISETP.NE.AND.EX P2, PT, RZ, UR5, PT, P0 ;  /* 0x00000005ff007c0c */ /* 0x000fe2000bf45300 */
[----:B------:R-:W-:Y:S01]  /*30d00*/  ULDC.64 UR4, c[0x0][0xaf8] ;  /* 0x0002be0000047ab9 */ /* 0x000fe20000000a00 */
[----:B------:R-:W-:Y:S01]  /*30d10*/  ISETP.NE.AND.EX P1, PT, RZ, UR7, PT, P1 ;  /* 0x00000007ff007c0c */ /* 0x000fe2000bf25310 */
[----:B---3--:R-:W-:Y:S01]  /*30d20*/  IMAD.MOV.U32 R6, RZ, RZ, RZ ;  /* 0x000000ffff067224 */ /* 0x008fe200078e00ff */
[----:B------:R-:W-:Y:S01]  /*30d30*/  ISETP.NE.U32.AND P0, PT, RZ, UR4, PT ;  /* 0x00000004ff007c0c */ /* 0x000fe2000bf05070 */
[----:B-1----:R-:W0:Y:S03]  /*30d40*/  LDC.64 R2, c[0x0][0xb08] ;  /* 0x0002c200ff027b82 */ /* 0x002e260000000a00 */
[----:B------:R-:W-:-:S05]  /*30d50*/  ISETP.NE.AND.EX P0, PT, RZ, UR5, PT, P0 ;  /* 0x00000005ff007c0c */ /* 0x000fca000bf05300 */
[----:B------:R-:W1:Y:S08]  /*30d60*/  @P2 LDC.64 R8, c[0x0][0xb10] ;  /* 0x0002c400ff082b82 */ /* 0x000e700000000a00 */
[----:B--2---:R-:W2:Y:S01]  /*30d70*/  @P0 LDG.E R0, desc[UR36][R4.64] ;  /* 0x0000002404000981 */ /* 0x004ea2000c1e1900 */
[----:B------:R-:W-:Y:S01]  /*30d80*/  ULDC UR4, c[0x0][0x288] ;  /* 0x0000a20000047ab9 */ /* 0x000fe20000000800 */
[----:B0-----:R-:W-:-:S05]  /*30d90*/  IMAD.WIDE R2, R27, 0x4, R2 ;  /* 0x000000041b027825 */ /* 0x001fca00078e0202 */
[----:B------:R0:W5:Y:S01]  /*30da0*/  @P1 LDG.E R6, desc[UR36][R2.64] ;  /* 0x0000002402061981 */ /* 0x000162000c1e1900 */
[----:B-1----:R-:W-:-:S03]  /*30db0*/  @P2 IMAD.WIDE R8, R27, 0x4, R8 ;  /* 0x000000041b082825 */ /* 0x002fc600078e0208 */
[----:B--2---:R1:W-:Y:S02]  /*30dc0*/  STL [R1+0x418], R0 ;  /* 0x0004180001007387 */ /* 0x0043e40000100800 */
[----:B-1----:R-:W-:Y:S01]  /*30dd0*/  IMAD.U32 R0, RZ, RZ, UR4 ;  /* 0x00000004ff007e24 */ /* 0x002fe2000f8e00ff */
[----:B------:R-:W-:-:S05]  /*30de0*/  ULDC.64 UR4, c[0x0][0x418] ;  /* 0x0001060000047ab9 */ /* 0x000fca0000000a00 */
[----:B------:R-:W2:Y:S01]  /*30df0*/  @P2 LDG.E R0, desc[UR36][R8.64] ;  /* 0x0000002408002981 */ /* 0x000ea2000c1e1900 */
[----:B------:R-:W-:-:S03]  /*30e00*/  UISETP.NE.U32.AND UP0, UPT, UR4, URZ, UPT ;  /* 0x0000003f0400728c */ /* 0x000fc6000bf05070 */
[----:B------:R-:W-:Y:S01]  /*30e10*/  ULDC UR4, c[0x0][0x424] ;  /* 0x0001090000047ab9 */ /* 0x000fe20000000800 */
[----:B------:R-:W-:-:S03]  /*30e20*/  UISETP.NE.AND.EX UP0, UPT, UR5, URZ, UPT, UP0 ;  /* 0x0000003f0500728c */ /* 0x000fc6000bf05300 */
[----:B------:R-:W-:Y:S01]  /*30e30*/  ULDC UR5, c[0x0][0x2f0] ;  /* 0x0000bc0000057ab9 */ /* 0x000fe20000000800 */
[----:B------:R-:W-:-:S04]  /*30e40*/  USEL UR4, UR4, 0x1, UP0 ;  /* 0x0000000104047887 */ /* 0x000fc80008000000 */
[----:B------:R-:W-:-:S03]  /*30e50*/  UIMAD UR4, UR4, UR5, URZ ;  /* 0x00000005040472a4 */ /* 0x000fc6000f8e023f */
[----:B------:R-:W-:Y:S02]  /*30e60*/  ULDC UR5, c[0x0][0x348] ;  /* 0x0000d20000057ab9 */ /* 0x000fe40000000800 */
[----:B------:R-:W-:Y:S02]  /*30e70*/  IMAD.U32 R7, RZ, RZ, UR5 ;  /* 0x00000005ff077e24 */ /* 0x000fe4000f8e00ff */
[----:B------:R-:W-:Y:S01]  /*30e80*/  IMAD.U32 R10, RZ, RZ, UR4 ;  /* 0x00000004ff0a7e24 */ /* 0x000fe2000f8e00ff */
[----:B--2---:R0:W-:Y:S01]  /*30e90*/  STL [R1+0x410], R0 ;  /* 0x0004100001007387 */ /* 0x0041e20000100800 */
[----:B------:R-:W-:Y:S01]  /*30ea0*/  IMAD.MOV.U32 R12, RZ, RZ, R0 ;  /* 0x000000ffff0c7224 */ /* 0x000fe200078e0000 */
[----:B------:R-:W-:Y:S06]  /*30eb0*/  @P2 BRA `(.L_x_6915) ;  /* 0x0000000000142947 */ /* 0x000fec0003800000 */
[----:B------:R-:W-:Y:S05]  /*30ec0*/  @!P0 BRA `(.L_x_6915) ;  /* 0x0000000000108947 */ /* 0x000fea0003800000 */
[----:B------:R-:W2:Y:S04]  /*30ed0*/  LDG.E R9, desc[UR36][R4.64] ;  /* 0x0000002404097981 */ /* 0x000ea8000c1e1900 */
[----:B0-----:R-:W2:Y:S02]  /*30ee0*/  LDG.E R0, desc[UR36][R4.64+0x4] ;  /* 0x0000042404007981 */ /* 0x001ea4000c1e1900 */
[----:B--2---:R-:W-:-:S05]  /*30ef0*/  IMAD.IADD R12, R0, 0x1, -R9 ;  /* 0x00000001000c7824 */ /* 0x004fca00078e0a09 */
[----:B------:R1:W-:Y:S02]  /*30f00*/  STL [R1+0x410], R12 ;  /* 0x0004100c01007387 */ /* 0x0003e40000100800 */
.L_x_6915:
[----:B------:R-:W-:Y:S01]  /*30f10*/  ULDC.64 UR4, c[0x0][0xb18] ;  /* 0x0002c60000047ab9 */ /* 0x000fe20000000a00 */
[C---:B0-----:R-:W-:Y:S02]  /*30f20*/  LOP3.LUT R0, R26.reuse, 0xff000000, RZ, 0xc0, !PT ;  /* 0xff0000001a007812 */ /* 0x041fe400078ec0ff */
[----:B------:R-:W-:Y:S02]  /*30f30*/  ISETP.NE.U32.AND P0, PT, RZ, UR4, PT ;  /* 0x00000004ff007c0c */ /* 0x000fe4000bf05070 */
[----:B------:R-:W-:Y:S02]  /*30f40*/  SHF.R.U32.HI R5, RZ, 0x8, R0 ;  /* 0x00000008ff057819 */ /* 0x000fe40000011600 */
[----:B------:R-:W-:Y:S02]  /*30f50*/  ISETP.NE.AND.EX P0, PT, RZ, UR5, PT, P0 ;  /* 0x00000005ff007c0c */ /* 0x000fe4000bf05300 */
[C---:B------:R-:W-:Y:S02]  /*30f60*/  LOP3.LUT R0, R26.reuse, 0xff0000, RZ, 0xc0, !PT ;  /* 0x00ff00001a007812 */ /* 0x040fe400078ec0ff */
[----:B------:R-:W-:-:S02]  /*30f70*/  LOP3.LUT R16, R26, 0xffff, RZ, 0xc0, !PT ;  /* 0x0000ffff1a107812 */ /* 0x000fc400078ec0ff */
[----:B------:R-:W-:-:S07]  /*30f80*/  LEA.HI R0, R0, R5, RZ, 0x10 ;  /* 0x0000000500007211 */ /* 0x000fce00078f80ff */
[----:B------:R-:W-:Y:S05]  /*30f90*/  @!P0 BRA `(.L_x_6916) ;  /* 0x0000000000108947 */ /* 0x000fea0003800000 */
[----:B------:R-:W0:Y:S02]  /*30fa0*/  LDC.64 R4, c[0x0][0xb18] ;  /* 0x0002c600ff047b82 */ /* 0x000e240000000a00 */
[----:B0-----:R-:W-:-:S05]  /*30fb0*/  IMAD.WIDE R4, R27, 0x4, R4 ;  /* 0x000000041b047825 */ /* 0x001fca00078e0204 */
[----:B------:R0:W5:Y:S01]  /*30fc0*/  LDG.E R10, desc[UR36][R4.64] ;  /* 0x00000024040a7981 */ /* 0x000162000c1e1900 */
[----:B------:R-:W-:Y:S05]  /*30fd0*/  BRA `(.L_x_6917) ;  /* 0x0000000000247947 */ /* 0x000fea0003800000 */
.L_x_6916:
        /* <DEDUP_REMOVED lines=9> */
.L_x_6917:
[----:B0-----:R-:W2:Y:S01]  /*31070*/  @P1 LDG.E R4, desc[UR36][R2.64] ;  /* 0x0000002402041981 */ /* 0x001ea2000c1e1900 */
[----:B------:R-:W0:Y:S03]  /*31080*/  LDC R5, c[0x0][0x448] ;  /* 0x00011200ff057b82 */ /* 0x000e260000000800 */
[----:B------:R-:W2:Y:S01]  /*31090*/  @P1 LDG.E R9, desc[UR36][R2.64+0x4] ;  /* 0x0000042402091981 */ /* 0x000ea2000c1e1900 */
[----:B-----5:R-:W-:Y:S02]  /*310a0*/  IMAD.IADD R10, R10, 0x1, -R34 ;  /* 0x000000010a0a7824 */ /* 0x020fe400078e0a22 */
[----:B------:R-:W-:Y:S01]  /*310b0*/  IMAD.SHL.U32 R32, R25, 0x40, RZ ;  /* 0x0000004019207824 */ /* 0x000fe200078e00ff */
[----:B0-----:R-:W-:-:S13]  /*310c0*/  ISETP.NE.AND P2, PT, R5, 0x1, PT ;  /* 0x000000010500780c */ /* 0x001fda0003f45270 */
[----:B------:R-:W0:Y:S08]  /*310d0*/  @P2 LDC R8, c[0x0][0x44c] ;  /* 0x00011300ff082b82 */ /* 0x000e300000000800 */
[----:B------:R-:W3:Y:S01]  /*310e0*/  @P2 LDC R5, c[0x0][0x450] ;  /* 0x00011400ff052b82 */ /* 0x000ee20000000800 */
[----:B--2---:R-:W-:Y:S02]  /*310f0*/  @P1 IMAD.IADD R7, R9, 0x1, -R4 ;  /* 0x0000000109071824 */ /* 0x004fe400078e0a04 */
[----:B------:R-:W-:-:S02]  /*31100*/  VIADD R9, R32, 0x3f ;  /* 0x0000003f20097836 */ /* 0x000fc40000000000 */
[----:B------:R-:W-:Y:S02]  /*31110*/  IMAD.IADD R26, R10, 0x1, R7 ;  /* 0x000000010a1a7824 */ /* 0x000fe400078e0207 */
[----:B0-----:R-:W-:-:S04]  /*31120*/  @P2 IMAD.HI.U32 R8, R9, R8, RZ ;  /* 0x0000000809082227 */ /* 0x001fc800078e00ff */
[C---:B------:R-:W-:Y:S01]  /*31130*/  VIADD R20, R26.reuse, 0x3f ;  /* 0x0000003f1a147836 */ /* 0x040fe20000000000 */
[----:B---3--:R-:W-:Y:S02]  /*31140*/  @P2 SHF.R.U32.HI R9, RZ, R5, R8 ;  /* 0x00000005ff092219 */ /* 0x008fe40000011608 */
[----:B------:R-:W-:Y:S02]  /*31150*/  IADD3 R8, R26, 0x1, -R12 ;  /* 0x000000011a087810 */ /* 0x000fe40007ffe80c */
[----:B------:R-:W-:-:S03]  /*31160*/  SHF.R.S32.HI R3, RZ, 0x1f, R20 ;  /* 0x0000001fff037819 */ /* 0x000fc60000011414 */
[----:B------:R-:W-:Y:S01]  /*31170*/  IMAD.IADD R9, R8, 0x1, R9 ;  /* 0x0000000108097824 */ /* 0x000fe200078e0209 */
        /* <DEDUP_REMOVED lines=17> */
.L_x_6920:
[----:B------:R-:W-:-:S13]  /*31290*/  ISETP.NE.AND P0, PT, R3, 0x1, PT ;  /* 0x000000010300780c */ /* 0x000fda0003f05270 */
[----:B------:R-:W0:Y:S02]  /*312a0*/  @P0 LDC.64 R4, c[0x0][0xae0] ;  /* 0x0002b800ff040b82 */ /* 0x000e240000000a00 */
[----:B0-----:R-:W-:-:S05]  /*312b0*/  @P0 IMAD.HI.U32 R4, R11, R4, RZ ;  /* 0x000000040b040227 */ /* 0x001fca00078e00ff */
[----:B------:R-:W-:-:S07]  /*312c0*/  @P0 SHF.R.U32.HI R11, RZ, R5, R4 ;  /* 0x00000005ff0b0219 */ /* 0x000fce0000011604 */
.L_x_6921:
[----:B------:R-:W-:Y:S05]  /*312d0*/  BSYNC B0 ;  /* 0x0000000000007941 */ /* 0x000fea0003800000 */
.L_x_6919:
[----:B------:R-:W-:-:S05]  /*312e0*/  IMAD R11, R11, R3, R3 ;  /* 0x000000030b0b7224 */ /* 0x000fca00078e0203 */
[----:B------:R-:W-:-:S07]  /*312f0*/  VIMNMX R2, R2, R11, PT ;  /* 0x0000000b02027248 */ /* 0x000fce0003fe0100 */
.L_x_6918:
[----:B------:R-:W0:Y:S01]  /*31300*/  @P2 LDC R9, c[0x0][0x44c] ;  /* 0x00011300ff092b82 */ /* 0x000e220000000800 */
[----:B------:R-:W-:Y:S01]  /*31310*/  VIADD R2, R2, 0x3f ;  /* 0x0000003f02027836 */ /* 0x000fe20000000000 */
[----:B------:R-:W-:Y:S01]  /*31320*/  ULDC UR4, c[0x0][0xad4] ;  /* 0x0002b50000047ab9 */ /* 0x000fe20000000800 */
[----:B------:R-:W-:-:S05]  /*31330*/  IMAD.MOV.U32 R4, RZ, RZ, R32 ;  /* 0x000000ffff047224 */ /* 0x000fca00078e0020 */
[----:B------:R-:W2:Y:S01]  /*31340*/  @P2 LDC R5, c[0x0][0x450] ;  /* 0x00011400ff052b82 */ /* 0x000ea20000000800 */
[----:B0-----:R-:W-:-:S05]  /*31350*/  @P2 IMAD.HI.U32 R9, R32, R9, RZ ;  /* 0x0000000920092227 */ /* 0x001fca00078e00ff */
[----:B--2---:R-:W-:Y:S01]  /*31360*/  @P2 SHF.R.U32.HI R4, RZ, R5, R9 ;  /* 0x00000005ff042219 */ /* 0x004fe20000011609 */
[----:B------:R-:W-:Y:S01]  /*31370*/  IMAD.IADD R9, R26, 0x1, -R12 ;  /* 0x000000011a097824 */ /* 0x000fe200078e0a0c */
[----:B------:R-:W-:-:S03]  /*31380*/  SHF.R.S32.HI R5, RZ, 0x1f, R2 ;  /* 0x0000001fff057819 */ /* 0x000fc60000011402 */
[----:B-1----:R-:W-:Y:S01]  /*31390*/  IMAD.IADD R12, R9, 0x1, R4 ;  /* 0x00000001090c7824 */ /* 0x002fe200078e0204 */
        /* <DEDUP_REMOVED lines=15> */
.L_x_6924:
[----:B------:R-:W-:-:S13]  /*31490*/  ISETP.NE.AND P0, PT, R3, 0x1, PT ;  /* 0x000000010300780c */ /* 0x000fda0003f05270 */
[----:B------:R-:W0:Y:S02]  /*314a0*/  @P0 LDC.64 R4, c[0x0][0xae0] ;  /* 0x0002b800ff040b82 */ /* 0x000e240000000a00 */
[----:B0-----:R-:W-:-:S05]  /*314b0*/  @P0 IMAD.HI.U32 R4, R12, R4, RZ ;  /* 0x000000040c040227 */ /* 0x001fca00078e00ff */
[----:B------:R-:W-:-:S07]  /*314c0*/  @P0 SHF.R.U32.HI R12, RZ, R5, R4 ;  /* 0x00000005ff0c0219 */ /* 0x000fce0000011604 */
.L_x_6925:
[----:B------:R-:W-:Y:S05]  /*314d0*/  BSYNC B0 ;  /* 0x0000000000007941 */ /* 0x000fea0003800000 */
.L_x_6923:
[----:B------:R-:W-:-:S05]  /*314e0*/  IMAD R3, R12, R3, RZ ;  /* 0x000000030c037224 */ /* 0x000fca00078e02ff */
[----:B------:R-:W-:-:S07]  /*314f0*/  VIMNMX R2, R2, R3, !PT ;  /* 0x0000000302027248 */ /* 0x000fce0007fe0100 */
.L_x_6922:
        /* <DEDUP_REMOVED lines=39> */
.L_x_6927:
[----:B------:R-:W-:Y:S05]  /*31770*/  BSYNC B0 ;  /* 0x0000000000007941 */ /* 0x000fea0003800000 */
.L_x_6926:
        /* <DEDUP_REMOVED lines=8> */
[----:B------:R-:W-:-:S13]  /*31800*/  ISETP.GT.AND P0, PT, R11, R4, PT ;  /* 0x000000040b00720c */ /* 0x000fda0003f04270 */
        /* <DEDUP_REMOVED lines=15> */
.L_x_7101:
[----:B-1----:R-:W-:Y:S02]  /*31900*/  ISETP.NE.AND P0, PT, R14, RZ, PT ;  /* 0x000000ff0e00720c */ /* 0x002fe40003f05270 */
[----:B------:R-:W-:-:S11]  /*31910*/  PLOP3.LUT P6, PT, PT, PT, PT, 0x8, 0x0 ;  /* 0x000000000000781c */ /* 0x000fd60003fce170 */
[----:B------:R-:W-:Y:S05]  /*31920*/  @P0 BRA `(.L_x_6931) ;  /* 0x00000000000c0947 */ /* 0x000fea0003800000 */
[----:B------:R-:W-:-:S03]  /*31930*/  UMOV UR4, 0xffffffff ;  /* 0xffffffff00047882 */ /* 0x000fc60000000000 */
[----:B------:R-:W-:Y:S05]  /*31940*/  BRA.DIV UR4, `(.L_x_6932) ;  /* 0x0000008a04887947 */ /* 0x000fea000b800000 */
[----:B------:R-:W-:-:S13]  /*31950*/  ELECT P6, URZ, PT ;  /* 0x00000000003f782f */ /* 0x000fda00038c0000 */
.L_x_6931:
        /* <DEDUP_REMOVED lines=9> */
.L_x_7104:
[----:B------:R-:W-:Y:S05]  /*319f0*/  BSYNC B1 ;  /* 0x0000000000017941 */ /* 0x000fea0003800000 */
.L_x_6933:
[----:B------:R-:W-:Y:S04]  /*31a00*/  BSSY B1, `(.L_x_6935) ;  /* 0x00000b7000017945 */ /* 0x000fe80003800000 */
[----:B------:R-:W-:Y:S05]  /*31a10*/  @!P6 BRA `(.L_x_6936) ;  /* 0x0000000800d4e947 */ /* 0x000fea0003800000 */
[----:B------:R-:W1:Y:S01]  /*31a20*/  S2R R7, SR_TID.X ;  /* 0x0000000000077919 */ /* 0x000e620000002100 */
[----:B0-----:R-:W-:Y:S01]  /*31a30*/  IMAD R3, R19, 0x8, R18 ;  /* 0x0000000813037824 */ /* 0x001fe200078e0212 */
[----:B------:R-:W-:Y:S01]  /*31a40*/  BSSY B2, `(.L_x_6937) ;  /* 0x0000006000027945 */ /* 0x000fe20003800000 */
[----:B-1----:R-:W-:Y:S02]  /*31a50*/  LOP3.LUT R10, R7, 0x7f, RZ, 0xc0, !PT ;  /* 0x0000007f070a7812 */ /* 0x002fe400078ec0ff */
[----:B------:R-:W-:Y:S02]  /*31a60*/  SHF.L.U32 R7, R29, 0x1f, RZ ;  /* 0x0000001f1d077819 */ /* 0x000fe400000006ff */
[----:B------:R-:W-:Y:S02]  /*31a70*/  ISETP.NE.AND P1, PT, R10, RZ, PT ;  /* 0x000000ff0a00720c */ /* 0x000fe40003f25270 */
[----:B------:R-:W0:Y:S02]  /*31a80*/  SYNCS.PHASECHK.TRANS64.TRYWAIT P0, [R3+URZ+0x388a0], R7 ;  /* 0x0388a007030075a7 */ /* 0x000e24000800017f */
[----:B0-----:R-:W-:Y:S09]  /*31a90*/  @!P0 BRA `(.L_x_6938) ;  /* 0x0000008800688947 */ /* 0x001ff20003800000 */
.L_x_7105:
[----:B------:R-:W-:Y:S05]  /*31aa0*/  BSYNC B2 ;  /* 0x0000000000027941 */ /* 0x000fea0003800000 */
.L_x_6937:
[----:B------:R-:W-:Y:S04]  /*31ab0*/  BSSY B2, `(.L_x_6939) ;  /* 0x0000009000027945 */ /* 0x000fe80003800000 */
[----:B------:R-:W-:Y:S05]  /*31ac0*/  @P1 BRA `(.L_x_6940) ;  /* 0x00000000001c1947 */ /* 0x000fea0003800000 */
[----:B------:R-:W1:Y:S02]  /*31ad0*/  S2R R10, SR_TID.X ;  /* 0x00000000000a7919 */ /* 0x000e640000002100 */
[----:B-1----:R-:W-:Y:S01]  /*31ae0*/  LOP3.LUT R11, R10, 0x1f, RZ, 0xc0, !PT ;  /* 0x0000001f0a0b7812 */ /* 0x002fe200078ec0ff */
[----:B------:R-:W-:-:S03]  /*31af0*/  IMAD.MOV.U32 R10, RZ, RZ, 0x2000 ;  /* 0x00002000ff0a7424 */ /* 0x000fc600078e00ff */
[----:B------:R-:W-:Y:S01]  /*31b00*/  ISETP.NE.AND P0, PT, R11, RZ, PT ;  /* 0x000000ff0b00720c */ /* 0x000fe20003f05270 */
[----:B------:R1:W-:-:S12]  /*31b10*/  SYNCS.ARRIVE.TRANS64 RZ, [R3+URZ+0x38890], R10 ;  /* 0x0388900a03ff79a7 */ /* 0x0003d8000800003f */
[----:B-1----:R-:W-:Y:S05]  /*31b20*/  @!P0 BRA `(.L_x_6940) ;  /* 0x0000000000048947 */ /* 0x002fea0003800000 */
[----:B------:R-:W-:Y:S01]  /*31b30*/  BPT.TRAP 0x1 ;  /* 0x000000040000795c */ /* 0x000fe20000300000 */
.L_x_6940:
[----:B------:R-:W-:Y:S05]  /*31b40*/  BSYNC B2 ;  /* 0x0000000000027941 */ /* 0x000fea0003800000 */
.L_x_6939:
        /* <DEDUP_REMOVED lines=12> */
.L_x_6941:
        /* <DEDUP_REMOVED lines=13> */
.L_x_7106:
[----:B------:R-:W-:Y:S05]  /*31ce0*/  BSYNC B2 ;  /* 0x0000000000027941 */ /* 0x000fea0003800000 */
.L_x_6942:
        /* <DEDUP_REMOVED lines=11> */
.L_x_6945:
[----:B------:R-:W-:Y:S05]  /*31da0*/  BSYNC B2 ;  /* 0x0000000000027941 */ /* 0x000fea0003800000 */
.L_x_6944:
        /* <DEDUP_REMOVED lines=9> */
.L_x_6946:
        /* <DEDUP_REMOVED lines=15> */
.L_x_6947:
        /* <DEDUP_REMOVED lines=15> */
.L_x_6948:
        /* <DEDUP_REMOVED lines=15> */
.L_x_6949:
        /* <DEDUP_REMOVED lines=15> */
.L_x_6950:
        /* <DEDUP_REMOVED lines=15> */
.L_x_6951:
        /* <DEDUP_REMOVED lines=15> */
.L_x_6952:
        /* <DEDUP_REMOVED lines=15> */
.L_x_6953:
        /* <DEDUP_REMOVED lines=10> */
.L_x_6936:
[----:B------:R-:W-:Y:S05]  /*32570*/  BSYNC B1 ;  /* 0x0000000000017941 */ /* 0x000fea0003800000 */
.L_x_6935:
        /* <DEDUP_REMOVED lines=9> */
.L_x_6973:
[----:B------:R-:W-:Y:S05]  /*32610*/  YIELD ;  /* 0x0000000000007946 */ /* 0x000fea0003800000 */
[----:B------:R-:W-:Y:S04]  /*32620*/  BSSY B1, `(.L_x_6954) ;  /* 0x00000b6000017945 */ /* 0x000fe80003800000 */
[----:B------:R-:W-:Y:S05]  /*32630*/  @!P6 BRA `(.L_x_6955) ;  /* 0x0000000800d0e947 */ /* 0x000fea0003800000 */
[----:B------:R-:W0:Y:S01]  /*32640*/  S2R R2, SR_TID.X ;  /* 0x0000000000027919 */ /* 0x000e220000002100 */
[----:B------:R-:W-:Y:S01]  /*32650*/  IMAD R10, R19, 0x8, R18 ;  /* 0x00000008130a7824 */ /* 0x000fe200078e0212 */
[----:B------:R-:W-:Y:S01]  /*32660*/  BSSY B2, `(.L_x_6956) ;  /* 0x0000006000027945 */ /* 0x000fe20003800000 */
[----:B0-----:R-:W-:Y:S02]  /*32670*/  LOP3.LUT R3, R2, 0x7f, RZ, 0xc0, !PT ;  /* 0x0000007f02037812 */ /* 0x001fe400078ec0ff */
[----:B------:R-:W-:Y:S02]  /*32680*/  SHF.L.U32 R2, R29, 0x1f, RZ ;  /* 0x0000001f1d027819 */ /* 0x000fe400000006ff */
[----:B------:R-:W-:Y:S02]  /*32690*/  ISETP.NE.AND P2, PT, R3, RZ, PT ;  /* 0x000000ff0300720c */ /* 0x000fe40003f45270 */
[----:B------:R-:W0:Y:S02]  /*326a0*/  SYNCS.PHASECHK.TRANS64.TRYWAIT P1, [R10+URZ+0x388a0], R2 ;  /* 0x0388a0020a0075a7 */ /* 0x000e24000802017f */
[----:B0-----:R-:W-:Y:S09]  /*326b0*/  @!P1 BRA `(.L_x_6957) ;  /* 0x0000007c00889947 */ /* 0x001ff20003800000 */
.L_x_7107:
[----:B------:R-:W-:Y:S05]  /*326c0*/  BSYNC B2 ;  /* 0x0000000000027941 */ /* 0x000fea0003800000 */
.L_x_6956:
        /* <DEDUP_REMOVED lines=9> */
.L_x_6959:
[----:B------:R-:W-:Y:S05]  /*32760*/  BSYNC B2 ;  /* 0x0000000000027941 */ /* 0x000fea0003800000 */
.L_x_6958:
        /* <DEDUP_REMOVED lines=11> */
.L_x_6960:
        /* <DEDUP_REMOVED lines=13> */
.L_x_7108:
[----:B------:R-:W-:Y:S05]  /*328f0*/  BSYNC B2 ;  /* 0x0000000000027941 */ /* 0x000fea0003800000 */
.L_x_6961:
[----:B------:R-:W-:Y:S01]  /*32900*/  BSSY B2, `(.L_x_6963) ;  /* 0x000000b000027945 */ /* 0x000fe20003800000 */
[----:B01----:R-:W-:Y:S02]  /*32910*/  IMAD.MOV.U32 R2, RZ, RZ, 0x0 ;  /* 0x00000000ff027424 */ /* 0x003fe400078e00ff */
[----:B------:R-:W-:Y:S01]  /*32920*/  IMAD.MOV.U32 R3, RZ, RZ, 0x12f00000 ;  /* 0x12f00000ff037424 */ /* 0x000fe200078e00ff */
[----:B------:R-:W-:Y:S06]  /*32930*/  @P2 BRA `(.L_x_6964) ;  /* 0x00000000001c2947 */ /* 0x000fec0003800000 */
[----:B------:R-:W0:Y:S02]  /*32940*/  S2R R13, SR_TID.X ;  /* 0x00000000000d7919 */ /* 0x000e240000002100 */
[----:B0-----:R-:W-:Y:S01]  /*32950*/  LOP3.LUT R14, R13, 0x1f, RZ, 0xc0, !PT ;  /* 0x0000001f0d0e7812 */ /* 0x001fe200078ec0ff */
[----:B------:R-:W-:-:S03]  /*32960*/  IMAD.MOV.U32 R13, RZ, RZ, 0x10000 ;  /* 0x00010000ff0d7424 */ /* 0x000fc600078e00ff */
[----:B------:R-:W-:Y:S01]  /*32970*/  ISETP.NE.AND P1, PT, R14, RZ, PT ;  /* 0x000000ff0e00720c */ /* 0x000fe20003f25270 */
[----:B------:R0:W-:-:S12]  /*32980*/  SYNCS.ARRIVE.TRANS64 RZ, [R10+URZ+0x388b0], R13 ;  /* 0x0388b00d0aff79a7 */ /* 0x0001d8000800003f */
[----:B0-----:R-:W-:Y:S05]  /*32990*/  @!P1 BRA `(.L_x_6964) ;  /* 0x0000000000049947 */ /* 0x001fea0003800000 */
[----:B------:R-:W-:Y:S01]  /*329a0*/  BPT.TRAP 0x1 ;  /* 0x000000040000795c */ /* 0x000fe20000300000 */
.L_x_6964:
[----:B------:R-:W-:Y:S05]  /*329b0*/  BSYNC B2 ;  /* 0x0000000000027941 */ /* 0x000fea0003800000 */
.L_x_6963:
        /* <DEDUP_REMOVED lines=9> */
.L_x_6965:
        /* <DEDUP_REMOVED lines=15> */
.L_x_6966:
        /* <DEDUP_REMOVED lines=15> */
.L_x_6967:
        /* <DEDUP_REMOVED lines=15> */
.L_x_6968:
        /* <DEDUP_REMOVED lines=15> */
.L_x_6969:
        /* <DEDUP_REMOVED lines=15> */
.L_x_6970:
        /* <DEDUP_REMOVED lines=15> */
.L_x_6971:
        /* <DEDUP_REMOVED lines=15> */
.L_x_6972:
        /* <DEDUP_REMOVED lines=10> */
.L_x_6955:
[----:B------:R-:W-:Y:S05]  /*33180*/  BSYNC B1 ;  /* 0x0000000000017941 */ /* 0x000fea0003800000 */
.L_x_6954:
        /* <DEDUP_REMOVED lines=8> */
.L_x_6929:
[----:B------:R-:W-:Y:S05]  /*33210*/  BSYNC B0 ;  /* 0x0000000000007941 */ /* 0x000fea0003800000 */
.L_x_6928:
[----:B------:R-:W1:Y:S01]  /*33220*/  LDC R2, c[0x0][0x448] ;  /* 0x00011200ff027b82 */ /* 0x000e620000000800 */
[----:B0-----:R-:W-:Y:S01]  /*33230*/  VIADD R3, R32, 0x3f ;  /* 0x0000003f20037836 */ /* 0x001fe20000000000 */
[----:B------:R-:W-:Y:S06]  /*33240*/  @!P0 WARPSYNC.ALL ;  /* 0x0000000000008948 */ /* 0x000fec0003800000 */
[----:B------:R-:W-:Y:S01]  /*33250*/  @!P0 BAR.SYNC.DEFER_BLOCKING 0xc, 0x180 ;  /* 0x0306000000008b1d */ /* 0x000fe20000010000 */
[----:B-1----:R-:W-:-:S13]  /*33260*/  ISETP.NE.AND P1, PT, R2, 0x1, PT ;  /* 0x000000010200780c */ /* 0x002fda0003f25270 */
[----:B------:R-:W0:Y:S08]  /*33270*/  @P1 LDC R4, c[0x0][0x44c] ;  /* 0x00011300ff041b82 */ /* 0x000e300000000800 */
[----:B------:R-:W1:Y:S01]  /*33280*/  @P1 LDC R2, c[0x0][0x450] ;  /* 0x00011400ff021b82 */ /* 0x000e620000000800 */
[----:B0-----:R-:W-:-:S05]  /*33290*/  @P1 IMAD.HI.U32 R4, R3, R4, RZ ;  /* 0x0000000403041227 */ /* 0x001fca00078e00ff */
[----:B-1----:R-:W-:-:S05]  /*332a0*/  @P1 SHF.R.U32.HI R3, RZ, R2, R4 ;  /* 0x00000002ff031219 */ /* 0x002fca0000011604 */
        /* <DEDUP_REMOVED lines=16> */
.L_x_6976:
[----:B------:R-:W-:-:S13]  /*333b0*/  ISETP.NE.AND P0, PT, R3, 0x1, PT ;  /* 0x000000010300780c */ /* 0x000fda0003f05270 */
[----:B------:R-:W0:Y:S02]  /*333c0*/  @P0 LDC.64 R4, c[0x0][0xae0] ;  /* 0x0002b800ff040b82 */ /* 0x000e240000000a00 */
[----:B0-----:R-:W-:-:S05]  /*333d0*/  @P0 IMAD.HI.U32 R4, R6, R4, RZ ;  /* 0x0000000406040227 */ /* 0x001fca00078e00ff */
[----:B------:R-:W-:-:S07]  /*333e0*/  @P0 SHF.R.U32.HI R6, RZ, R5, R4 ;  /* 0x00000005ff060219 */ /* 0x000fce0000011604 */
.L_x_6977:
[----:B------:R-:W-:Y:S05]  /*333f0*/  BSYNC B0 ;  /* 0x0000000000007941 */ /* 0x000fea0003800000 */
.L_x_6975:
[----:B------:R-:W-:-:S05]  /*33400*/  IMAD R5, R6, R3, R3 ;  /* 0x0000000306057224 */ /* 0x000fca00078e0203 */
[----:B------:R-:W-:-:S07]  /*33410*/  VIMNMX R2, R2, R5, PT ;  /* 0x0000000502027248 */ /* 0x000fce0003fe0100 */
.L_x_6974:
[----:B------:R-:W-:Y:S01]  /*33420*/  VIADD R2, R2, 0x3f ;  /* 0x0000003f02027836 */ /* 0x000fe20000000000 */
[----:B------:R-:W-:-:S04]  /*33430*/  ULDC UR4, c[0x0][0xad4] ;  /* 0x0002b50000047ab9 */ /* 0x000fc80000000800 */
[----:B------:R-:W-:-:S04]  /*33440*/  SHF.R.S32.HI R5, RZ, 0x1f, R2 ;  /* 0x0000001fff057819 */ /* 0x000fc80000011402 */
[----:B------:R-:W-:Y:S02]  /*33450*/  LEA.HI R5, R5, R2, RZ, 0x6 ;  /* 0x0000000205057211 */ /* 0x000fe400078f30ff */
[----:B------:R-:W0:Y:S02]  /*33460*/  @P1 LDC R2, c[0x0][0x450] ;  /* 0x00011400ff021b82 */ /* 0x000e240000000800 */
[----:B------:R-:W-:-:S04]  /*33470*/  SHF.R.S32.HI R5, RZ, 0x6, R5 ;  /* 0x00000006ff057819 */ /* 0x000fc80000011405 */
[----:B------:R-:W-:Y:S02]  /*33480*/  VIMNMX R20, R20, R5, PT ;  /* 0x0000000514147248 */ /* 0x000fe40003fe0100 */
[----:B------:R-:W1:Y:S02]  /*33490*/  @P1 LDC R5, c[0x0][0x44c] ;  /* 0x00011300ff051b82 */ /* 0x000e640000000800 */
[----:B-1----:R-:W-:-:S04]  /*334a0*/  @P1 IMAD.HI.U32 R4, R32, R5, RZ ;  /* 0x0000000520041227 */ /* 0x002fc800078e00ff */
[----:B------:R-:W-:Y:S01]  /*334b0*/  IMAD.MOV.U32 R5, RZ, RZ, R32 ;  /* 0x000000ffff057224 */ /* 0x000fe200078e0020 */
        /* <DEDUP_REMOVED lines=14> */
.L_x_6980:
[----:B------:R-:W-:-:S13]  /*335a0*/  ISETP.NE.AND P0, PT, R3, 0x1, PT ;  /* 0x000000010300780c */ /* 0x000fda0003f05270 */
[----:B------:R-:W0:Y:S02]  /*335b0*/  @P0 LDC.64 R4, c[0x0][0xae0] ;  /* 0x0002b800ff040b82 */ /* 0x000e240000000a00 */
[----:B0-----:R-:W-:-:S05]  /*335c0*/  @P0 IMAD.HI.U32 R4, R6, R4, RZ ;  /* 0x0000000406040227 */ /* 0x001fca00078e00ff */
[----:B------:R-:W-:-:S07]  /*335d0*/  @P0 SHF.R.U32.HI R6, RZ, R5, R4 ;  /* 0x00000005ff060219 */ /* 0x000fce0000011604 */
.L_x_6981:
[----:B------:R-:W-:Y:S05]  /*335e0*/  BSYNC B0 ;  /* 0x0000000000007941 */ /* 0x000fea0003800000 */
.L_x_6979:
[----:B------:R-:W-:-:S05]  /*335f0*/  IMAD R3, R6, R3, RZ ;  /* 0x0000000306037224 */ /* 0x000fca00078e02ff */
[----:B------:R-:W-:-:S07]  /*33600*/  VIMNMX R2, R2, R3, !PT ;  /* 0x0000000302027248 */ /* 0x000fce0007fe0100 */
.L_x_6978:
[----:B------:R-:W-:Y:S01]  /*33610*/  ISETP.NE.AND P1, PT, R0, RZ, PT ;  /* 0x000000ff0000720c */ /* 0x000fe20003f25270 */
[----:B------:R-:W-:Y:S01]  /*33620*/  BSSY B0, `(.L_x_6982) ;  /* 0x0000024000007945 */ /* 0x000fe20003800000 */
[----:B------:R-:W-:-:S04]  /*33630*/  SHF.R.S32.HI R3, RZ, 0x1f, R2 ;  /* 0x0000001fff037819 */ /* 0x000fc80000011402 */
[----:B------:R-:W-:Y:S01]  /*33640*/  LEA.HI R3, R3, R2, RZ, 0x6 ;  /* 0x0000000203037211 */ /* 0x000fe200078f30ff */
[----:B------:R-:W-:-:S03]  /*33650*/  IMAD.MOV.U32 R2, RZ, RZ, RZ ;  /* 0x000000ffff027224 */ /* 0x000fc600078e00ff */
[----:B------:R-:W-:-:S03]  /*33660*/  SHF.R.S32.HI R3, RZ, 0x6, R3 ;  /* 0x00000006ff037819 */ /* 0x000fc60000011403 */
        /* <DEDUP_REMOVED lines=31> */
.L_x_6983:
[----:B------:R-:W-:Y:S05]  /*33860*/  BSYNC B0 ;  /* 0x0000000000007941 */ /* 0x000fea0003800000 */
.L_x_6982:
[-C--:B------:R-:W-:Y:S01]  /*33870*/  IMAD R33, R33, R2.reuse, R4 ;  /* 0x0000000221217224 */ /* 0x080fe200078e0204 */
[----:B------:R-:W-:Y:S04]  /*33880*/  BSSY B7, `(.L_x_6984) ;  /* 0x000045d000077945 */ /* 0x000fe80003800000 */
[----:B------:R-:W-:-:S04]  /*33890*/  VIADDMNMX R31, R33, R2, R20, PT ;  /* 0x00000002211f7246 */ /* 0x000fc80003800114 */
[----:B------:R-:W-:Y:S01]  /*338a0*/  ISETP.GT.AND P0, PT, R31, R33, PT ;  /* 0x000000211f00720c */ /* 0x000fe20003f04270 */
[----:B------:R1:W-:-:S12]  /*338b0*/  STL [R1+0x430], R31 ;  /* 0x0004301f01007387 */ /* 0x0003d80000100800 */
[----:B-1----:R-:W-:Y:S05]  /*338c0*/  @P0 BRA `(.L_x_6985) ;  /* 0x0000000000440947 */ /* 0x002fea0003800000 */
[----:B0-----:R-:W0:Y:S02]  /*338d0*/  S2R R0, SR_TID.X ;  /* 0x0000000000007919 */ /* 0x001e240000002100 */
        /* <DEDUP_REMOVED lines=16> */
.L_x_6985:
[----:B0-----:R-:W-:Y:S01]  /*339e0*/  VIADD R0, R18, 0x22400 ;  /* 0x0002240012007836 */ /* 0x001fe20000000000 */
        /* <DEDUP_REMOVED lines=19> */
.L_x_6988:
[----:B------:R-:W-:Y:S05]  /*33b20*/  BSYNC B6 ;  /* 0x0000000000067941 */ /* 0x000fea0003800000 */
.L_x_6987:
        /* <DEDUP_REMOVED lines=20> */
.L_x_6991:
        /* <DEDUP_REMOVED lines=15> */
.L_x_6990:
[----:B------:R-:W-:Y:S05]  /*33d60*/  BSYNC B6 ;  /* 0x0000000000067941 */ /* 0x000fea0003800000 */
.L_x_6989:
[----:B------:R-:W-:Y:S01]  /*33d70*/  ULDC.64 UR4, c[0x0][0xaf0] ;  /* 0x0002bc0000047ab9 */ /* 0x000fe20000000a00 */
[----:B------:R-:W-:Y:S01]  /*33d80*/  IMAD.MOV.U32 R30, RZ, RZ, R27 ;  /* 0x000000ffff1e7224 */ /* 0x000fe200078e001b */
[----:B------:R-:W-:Y:S01]  /*33d90*/  ISETP.NE.U32.AND P0, PT, RZ, UR4, PT ;  /* 0x00000004ff007c0c */ /* 0x000fe2000bf05070 */
[----:B------:R-:W0:Y:S01]  /*33da0*/  S2R R20, SR_TID.X ;  /* 0x0000000000147919 */ /* 0x000e220000002100 */
[----:B------:R-:W1:Y:S01]  /*33db0*/  LDC R10, c[0x0][0x430] ;  /* 0x00010c00ff0a7b82 */ /* 0x000e620000000800 */
[----:B------:R-:W2:Y:S01]  /*33dc0*/  S2R R21, SR_TID.X ;  /* 0x0000000000157919 */ /* 0x000ea20000002100 */
[----:B------:R-:W-:Y:S01]  /*33dd0*/  ISETP.NE.AND.EX P0, PT, RZ, UR5, PT, P0 ;  /* 0x00000005ff007c0c */ /* 0x000fe2000bf05300 */
[----:B------:R-:W-:-:S12]  /*33de0*/  ULDC UR4, c[0x0][0x320] ;  /* 0x0000c80000047ab9 */ /* 0x000fd80000000800 */
[----:B------:R-:W3:Y:S01]  /*33df0*/  @P0 LDC.64 R2, c[0x0][0xaf0] ;  /* 0x0002bc00ff020b82 */ /* 0x000ee20000000a00 */
[----:B0-----:R-:W-:Y:S01]  /*33e00*/  LOP3.LUT R20, R20, 0x7f, RZ, 0xc0, !PT ;  /* 0x0000007f14147812 */ /* 0x001fe200078ec0ff */
[----:B---3--:R-:W-:-:S05]  /*33e10*/  @P0 IMAD.WIDE R2, R27, 0x4, R2 ;  /* 0x000000041b020825 */ /* 0x008fca00078e0202 */
[----:B------:R0:W3:Y:S01]  /*33e20*/  @P0 LDG.E R30, desc[UR36][R2.64] ;  /* 0x00000024021e0981 */ /* 0x0000e2000c1e1900 */
[----:B------:R-:W-:Y:S01]  /*33e30*/  SHF.R.U32.HI R25, RZ, 0x3, R20 ;  /* 0x00000003ff197819 */ /* 0x000fe20000011614 */
[----:B--2---:R-:W-:Y:S01]  /*33e40*/  IMAD.SHL.U32 R20, R21, 0x10, RZ ;  /* 0x0000001015147824 */ /* 0x004fe200078e00ff */
[----:B-1----:R-:W-:Y:S02]  /*33e50*/  ISETP.NE.AND P1, PT, R10, 0x1, PT ;  /* 0x000000010a00780c */ /* 0x002fe40003f25270 */
[----:B------:R-:W-:Y:S02]  /*33e60*/  LEA R0, R31, 0xffffffc0, 0x6 ;  /* 0xffffffc01f007811 */ /* 0x000fe400078e30ff */
[----:B------:R-:W-:Y:S01]  /*33e70*/  LOP3.LUT R20, R25, 0x70, R20, 0xf8, !PT ;  /* 0x0000007019147812 */ /* 0x000fe200078ef814 */
[----:B------:R-:W1:Y:S01]  /*33e80*/  S2R R31, SR_TID.X ;  /* 0x00000000001f7919 */ /* 0x000e620000002100 */
[----:B------:R-:W-:Y:S01]  /*33e90*/  LOP3.LUT R17, R17, 0xffffffbf, RZ, 0xc0, !PT ;  /* 0xffffffbf11117812 */ /* 0x000fe200078ec0ff */
[----:B------:R-:W2:Y:S02]  /*33ea0*/  S2R R25, SR_TID.X ;  /* 0x0000000000197919 */ /* 0x000ea40000002100 */
[----:B------:R-:W-:-:S04]  /*33eb0*/  IMAD.IADD R7, R20, 0x1, R0 ;  /* 0x0000000114077824 */ /* 0x000fc800078e0200 */
[----:B0-----:R-:W0:Y:S01]  /*33ec0*/  @P1 LDC R3, c[0x0][0x434] ;  /* 0x00010d00ff031b82 */ /* 0x001e220000000800 */
[C---:B------:R-:W-:Y:S01]  /*33ed0*/  ISETP.GE.AND P0, PT, R7.reuse, R26, PT ;  /* 0x0000001a0700720c */ /* 0x040fe20003f06270 */
[----:B------:R-:W-:-:S03]  /*33ee0*/  IMAD.IADD R7, R7, 0x1, R34 ;  /* 0x0000000107077824 */ /* 0x000fc600078e0222 */
[----:B------:R-:W-:Y:S01]  /*33ef0*/  ISETP.GT.U32.OR P0, PT, R20, 0x3f, P0 ;  /* 0x0000003f1400780c */ /* 0x000fe20000704470 */
[----:B------:R-:W-:Y:S02]  /*33f00*/  IMAD.MOV.U32 R6, RZ, RZ, R7 ;  /* 0x000000ffff067224 */ /* 0x000fe400078e0007 */
[----:B------:R-:W4:Y:S01]  /*33f10*/  @P1 LDC R2, c[0x0][0x438] ;  /* 0x00010e00ff021b82 */ /* 0x000f220000000800 */
[----:B0-----:R-:W-:-:S04]  /*33f20*/  @P1 IMAD.HI.U32 R3, R7, R3, RZ ;  /* 0x0000000307031227 */ /* 0x001fc800078e00ff */
[----:B--2---:R-:W-:Y:S02]  /*33f30*/  IMAD.SHL.U32 R35, R25, 0x8, RZ ;  /* 0x0000000819237824 */ /* 0x004fe400078e00ff */
[C---:B-1----:R-:W-:Y:S01]  /*33f40*/  IMAD.SHL.U32 R25, R31.reuse, 0x8, RZ ;  /* 0x000000081f197824 */ /* 0x042fe200078e00ff */
[----:B----4-:R-:W-:Y:S01]  /*33f50*/  @P1 SHF.R.U32.HI R6, RZ, R2, R3 ;  /* 0x00000002ff061219 */ /* 0x010fe20000011603 */
[----:B------:R-:W-:Y:S01]  /*33f60*/  IMAD.SHL.U32 R11, R31, 0x8, RZ ;  /* 0x000000081f0b7824 */ /* 0x000fe200078e00ff */
[----:B------:R-:W-:Y:S01]  /*33f70*/  LOP3.LUT R35, R35, 0x38, RZ, 0xc0, !PT ;  /* 0x0000003823237812 */ /* 0x000fe200078ec0ff */
[----:B------:R-:W0:Y:S01]  /*33f80*/  @!P0 LDC.64 R2, c[0x0][0x428] ;  /* 0x00010a00ff028b82 */ /* 0x000e220000000a00 */
[----:B------:R-:W-:Y:S01]  /*33f90*/  LOP3.LUT R25, R25, 0x38, RZ, 0xc0, !PT ;  /* 0x0000003819197812 */ /* 0x000fe200078ec0ff */
[----:B------:R-:W-:Y:S01]  /*33fa0*/  IMAD.SHL.U32 R31, R31, 0x8, RZ ;  /* 0x000000081f1f7824 */ /* 0x000fe200078e00ff */
[----:B------:R-:W-:Y:S02]  /*33fb0*/  LOP3.LUT R4, R35, 0x40, RZ, 0xfc, !PT ;  /* 0x0000004023047812 */ /* 0x000fe400078efcff */
[----:B------:R-:W1:Y:S01]  /*33fc0*/  S2R R35, SR_TID.X ;  /* 0x0000000000237919 */ /* 0x000e620000002100 */
[----:B------:R-:W-:-:S02]  /*33fd0*/  ISETP.GE.AND P3, PT, R25, UR4, PT ;  /* 0x0000000419007c0c */ /* 0x000fc4000bf66270 */
[----:B------:R-:W-:Y:S02]  /*33fe0*/  ISETP.GE.AND P2, PT, R4, UR4, PT ;  /* 0x0000000404007c0c */ /* 0x000fe4000bf46270 */
[----:B------:R-:W-:Y:S02]  /*33ff0*/  LOP3.LUT R11, R11, 0x38, RZ, 0xc0, !PT ;  /* 0x000000380b0b7812 */ /* 0x000fe400078ec0ff */
[----:B------:R-:W-:Y:S02]  /*34000*/  SEL R8, RZ, 0xffffffff, P2 ;  /* 0xffffffffff087807 */ /* 0x000fe40001000000 */
[----:B------:R-:W-:Y:S02]  /*34010*/  LOP3.LUT R11, R11, 0x180, RZ, 0xfc, !PT ;  /* 0x000001800b0b7812 */ /* 0x000fe400078efcff */
[----:B------:R-:W-:Y:S01]  /*34020*/  LOP3.LUT R31, R31, 0x38, RZ, 0xc0, !PT ;  /* 0x000000381f1f7812 */ /* 0x000fe200078ec0ff */
[----:B------:R-:W-:-:S04]  /*34030*/  IMAD.SHL.U32 R8, R8, 0x2, RZ ;  /* 0x0000000208087824 */ /* 0x000fc800078e00ff */
[----:B------:R-:W-:-:S04]  /*34040*/  @P2 LOP3.LUT R17, R17, 0x40, RZ, 0xfc, !PT ;  /* 0x0000004011112812 */ /* 0x000fc800078efcff */
[----:B------:R-:W-:-:S04]  /*34050*/  LOP3.LUT R17, R17, 0xffffff7f, RZ, 0xc0, !PT ;  /* 0xffffff7f11117812 */ /* 0x000fc800078ec0ff */
[----:B------:R-:W-:-:S04]  /*34060*/  @P3 LOP3.LUT R17, R17, 0x80, RZ, 0xfc, !PT ;  /* 0x0000008011113812 */ /* 0x000fc800078efcff */
[----:B------:R-:W-:Y:S01]  /*34070*/  LOP3.LUT R17, R17, 0xffffffdf, RZ, 0xc0, !PT ;  /* 0xffffffdf11117812 */ /* 0x000fe200078ec0ff */
[C---:B-1----:R-:W-:Y:S02]  /*34080*/  IMAD.SHL.U32 R4, R35.reuse, 0x8, RZ ;  /* 0x0000000823047824 */ /* 0x042fe400078e00ff */
[----:B------:R-:W-:-:S03]  /*34090*/  IMAD.SHL.U32 R35, R35, 0x8, RZ ;  /* 0x0000000823237824 */ /* 0x000fc600078e00ff */
[----:B------:R-:W-:Y:S02]  /*340a0*/  LOP3.LUT R4, R4, 0x38, RZ, 0xc0, !PT ;  /* 0x0000003804047812 */ /* 0x000fe400078ec0ff */
[----:B------:R-:W-:Y:S02]  /*340b0*/  LOP3.LUT R35, R35, 0x38, RZ, 0xc0, !PT ;  /* 0x0000003823237812 */ /* 0x000fe400078ec0ff */
[----:B------:R-:W-:Y:S02]  /*340c0*/  LOP3.LUT R4, R4, 0x80, RZ, 0xfc, !PT ;  /* 0x0000008004047812 */ /* 0x000fe400078efcff */
[----:B------:R-:W-:Y:S02]  /*340d0*/  LOP3.LUT R35, R35, 0xc0, RZ, 0xfc, !PT ;  /* 0x000000c023237812 */ /* 0x000fe400078efcff */
[----:B------:R-:W-:Y:S02]  /*340e0*/  ISETP.GE.AND P2, PT, R4, UR4, PT ;  /* 0x0000000404007c0c */ /* 0x000fe4000bf46270 */
[----:B------:R-:W-:-:S02]  /*340f0*/  SEL R4, RZ, 0x1, P3 ;  /* 0x00000001ff047807 */ /* 0x000fc40001800000 */
[----:B------:R-:W-:Y:S02]  /*34100*/  ISETP.GE.AND P1, PT, R35, UR4, PT ;  /* 0x0000000423007c0c */ /* 0x000fe4000bf26270 */
[----:B------:R-:W-:Y:S02]  /*34110*/  LOP3.LUT R8, R8, 0x2, R4, 0xe2, !PT ;  /* 0x0000000208087812 */ /* 0x000fe400078ee204 */
[----:B------:R-:W-:Y:S02]  /*34120*/  SEL R4, RZ, 0x4, P2 ;  /* 0x00000004ff047807 */ /* 0x000fe40001000000 */
[----:B------:R-:W-:-:S03]  /*34130*/  SEL R5, RZ, 0x8, P1 ;  /* 0x00000008ff057807 */ /* 0x000fc60000800000 */
[----:B------:R-:W-:Y:S02]  /*34140*/  @P2 LOP3.LUT R17, R17, 0x20, RZ, 0xfc, !PT ;  /* 0x0000002011112812 */ /* 0x000fe400078efcff */
[----:B------:R-:W-:Y:S01]  /*34150*/  LOP3.LUT R8, R5, R8, R4, 0xfe, !PT ;  /* 0x0000000805087212 */ /* 0x000fe200078efe04 */
[--C-:B------:R-:W-:Y:S01]  /*34160*/  @!P0 IMAD.MOV.U32 R4, RZ, RZ, R6.reuse ;  /* 0x000000ffff048224 */ /* 0x100fe200078e0006 */
[----:B------:R-:W-:Y:S02]  /*34170*/  @!P0 SHF.R.S32.HI R5, RZ, 0x1f, R6 ;  /* 0x0000001fff058819 */ /* 0x000fe40000011406 */
[----:B------:R-:W-:-:S04]  /*34180*/  LOP3.LUT R17, R17, 0xffffffef, RZ, 0xc0, !PT ;  /* 0xffffffef11117812 */ /* 0x000fc800078ec0ff */
[----:B------:R-:W-:Y:S02]  /*34190*/  @P1 LOP3.LUT R17, R17, 0x10, RZ, 0xfc, !PT ;  /* 0x0000001011111812 */ /* 0x000fe400078efcff */
[----:B---3--:R-:W-:Y:S01]  /*341a0*/  SHF.R.S32.HI R35, RZ, 0x1f, R30 ;  /* 0x0000001fff237819 */ /* 0x008fe2000001141e */
[----:B0-----:R-:W-:-:S04]  /*341b0*/  @!P0 IMAD.WIDE.U32 R4, R30, R2, R4 ;  /* 0x000000021e048225 */ /* 0x001fc800078e0004 */
[----:B------:R-:W-:-:S04]  /*341c0*/  @!P0 IMAD R9, R35, R2, RZ ;  /* 0x0000000223098224 */ /* 0x000fc800078e02ff */
[----:B------:R-:W-:Y:S02]  /*341d0*/  @!P0 IMAD R9, R30, R3, R9 ;  /* 0x000000031e098224 */ /* 0x000fe400078e0209 */
[----:B------:R-:W0:Y:S02]  /*341e0*/  @!P0 LDC.64 R2, c[0x0][0x418] ;  /* 0x00010600ff028b82 */ /* 0x000e240000000a00 */
[----:B------:R-:W-:Y:S01]  /*341f0*/  @!P0 IMAD.IADD R9, R5, 0x1, R9 ;  /* 0x0000000105098824 */ /* 0x000fe200078e0209 */
[----:B0-----:R-:W-:-:S04]  /*34200*/  @!P0 LEA R2, P1, R4, R2, 0x2 ;  /* 0x0000000204028211 */ /* 0x001fc800078210ff */
[----:B------:R-:W-:Y:S01]  /*34210*/  @!P0 LEA.HI.X R3, R4, R3, R9, 0x2, P1 ;  /* 0x0000000304038211 */ /* 0x000fe200008f1409 */
[----:B------:R-:W-:-:S06]  /*34220*/  IMAD.MOV.U32 R4, RZ, RZ, RZ ;  /* 0x000000ffff047224 */ /* 0x000fcc00078e00ff */
[----:B------:R0:W2:Y:S01]  /*34230*/  @!P0 LDG.E R4, desc[UR36][R2.64] ;  /* 0x0000002402048981 */ /* 0x0000a2000c1e1900 */
[----:B------:R-:W-:Y:S01]  /*34240*/  ISETP.GE.AND P0, PT, R11, UR4, PT ;  /* 0x000000040b007c0c */ /* 0x000fe2000bf06270 */
[----:B------:R-:W-:Y:S01]  /*34250*/  UMOV UR5, 0xffffffff ;  /* 0xffffffff00057882 */ /* 0x000fe20000000000 */
[C---:B------:R-:W-:Y:S02]  /*34260*/  LOP3.LUT R12, R31.reuse, 0x100, RZ, 0xfc, !PT ;  /* 0x000001001f0c7812 */ /* 0x040fe400078efcff */
[----:B------:R-:W-:Y:S02]  /*34270*/  LOP3.LUT R11, R31, 0x140, RZ, 0xfc, !PT ;  /* 0x000001401f0b7812 */ /* 0x000fe400078efcff */
[----:B------:R-:W-:Y:S02]  /*34280*/  ISETP.GE.AND P3, PT, R12, UR4, PT ;  /* 0x000000040c007c0c */ /* 0x000fe4000bf66270 */
[----:B------:R-:W-:Y:S02]  /*34290*/  ISETP.GE.AND P2, PT, R11, UR4, PT ;  /* 0x000000040b007c0c */ /* 0x000fe4000bf46270 */
[----:B0-----:R-:W-:-:S02]  /*342a0*/  SEL R3, RZ, 0x10, P3 ;  /* 0x00000010ff037807 */ /* 0x001fc40001800000 */
[----:B------:R-:W-:Y:S02]  /*342b0*/  SEL R2, RZ, 0x40, P0 ;  /* 0x00000040ff027807 */ /* 0x000fe40000000000 */
[----:B------:R-:W-:Y:S02]  /*342c0*/  LOP3.LUT R13, R31, 0x1c0, RZ, 0xfc, !PT ;  /* 0x000001c01f0d7812 */ /* 0x000fe400078efcff */
[----:B------:R-:W-:Y:S02]  /*342d0*/  LOP3.LUT R17, R17, 0xfffffff7, RZ, 0xc0, !PT ;  /* 0xfffffff711117812 */ /* 0x000fe400078ec0ff */
[----:B------:R-:W-:Y:S01]  /*342e0*/  ISETP.GE.AND P0, PT, R13, UR4, PT ;  /* 0x000000040d007c0c */ /* 0x000fe2000bf06270 */
[----:B------:R-:W-:Y:S01]  /*342f0*/  ULDC UR4, c[0x0][0x2f4] ;  /* 0x0000bd0000047ab9 */ /* 0x000fe20000000800 */
[----:B------:R-:W-:Y:S02]  /*34300*/  @P3 LOP3.LUT R17, R17, 0x8, RZ, 0xfc, !PT ;  /* 0x0000000811113812 */ /* 0x000fe400078efcff */
[----:B------:R-:W-:-:S02]  /*34310*/  SEL R31, RZ, 0x80, P0 ;  /* 0x00000080ff1f7807 */ /* 0x000fc40000000000 */
[----:B------:R-:W-:Y:S02]  /*34320*/  ISETP.GE.AND P0, PT, R25, UR4, PT ;  /* 0x0000000419007c0c */ /* 0x000fe4000bf06270 */
[----:B------:R-:W-:-:S04]  /*34330*/  LOP3.LUT R17, R17, 0xfffffffb, RZ, 0xc0, !PT ;  /* 0xfffffffb11117812 */ /* 0x000fc800078ec0ff */
        /* <DEDUP_REMOVED lines=8> */
[----:B------:R-:W-:Y:S01]  /*343c0*/  STL [R1+0x448], R5 ;  /* 0x0004480501007387 */ /* 0x000fe20000100800 */
[----:B------:R-:W-:-:S05]  /*343d0*/  IMAD R2, R10, R2, R7 ;  /* 0x000000020a027224 */ /* 0x000fca00078e0207 */
[----:B------:R0:W-:Y:S02]  /*343e0*/  STL [R1+0x41c], R2 ;  /* 0x00041c0201007387 */ /* 0x0001e40000100800 */
[----:B0-----:R-:W-:Y:S01]  /*343f0*/  IMAD.U32 R2, RZ, RZ, UR44 ;  /* 0x0000002cff027e24 */ /* 0x001fe2000f8e00ff */
[----:B------:R-:W-:Y:S06]  /*34400*/  BRA.DIV UR5, `(.L_x_6992) ;  /* 0x00000062055c7947 */ /* 0x000fec000b800000 */
.L_x_7111:
        /* <DEDUP_REMOVED lines=9> */
.L_x_6993:
        /* <DEDUP_REMOVED lines=9> */
.L_x_7112:
[----:B------:R-:W-:Y:S05]  /*34530*/  BSYNC B0 ;  /* 0x0000000000007941 */ /* 0x000fea0003800000 */
.L_x_6994:
        /* <DEDUP_REMOVED lines=62> */
.L_x_7122:
        /* <DEDUP_REMOVED lines=10> */
.L_x_6997:
        /* <DEDUP_REMOVED lines=10> */
.L_x_6998:
[----:B0-----:R0:W5:Y:S01]  /*34a60*/  LDL R2, [R1+0x418] ;  /* 0x0004180001027983 */ /* 0x0011620000100800 */
[----:B------:R0:W-:Y:S02]  /*34a70*/  SYNCS.ARRIVE.TRANS64.A1T0 RZ, [R25+URZ+0x38830], RZ ;  /* 0x038830ff19ff79a7 */ /* 0x0001e4000810003f */
[----:B------:R-:W-:Y:S05]  /*34a80*/  WARPSYNC.ALL ;  /* 0x0000000000007948 */ /* 0x000fea0003800000 */
[----:B------:R-:W-:Y:S01]  /*34a90*/  ULDC.64 UR4, c[0x0][0xaf8] ;  /* 0x0002be0000047ab9 */ /* 0x000fe20000000a00 */
[----:B------:R-:W-:Y:S01]  /*34aa0*/  VIADD R0, R18, 0x20400 ;  /* 0x0002040012007836 */ /* 0x000fe20000000000 */
[----:B------:R-:W-:Y:S01]  /*34ab0*/  BAR.SYNC.DEFER_BLOCKING 0x8, 0x100 ;  /* 0x0204000000007b1d */ /* 0x000fe20000010000 */
[----:B------:R-:W-:-:S03]  /*34ac0*/  ISETP.NE.U32.AND P0, PT, RZ, UR4, PT ;  /* 0x00000004ff007c0c */ /* 0x000fc6000bf05070 */
[----:B------:R-:W-:Y:S02]  /*34ad0*/  LOP3.LUT P1, RZ, R0, 0x3ff, RZ, 0xc0, !PT ;  /* 0x000003ff00ff7812 */ /* 0x000fe4000782c0ff */
[----:B------:R-:W-:Y:S01]  /*34ae0*/  ISETP.NE.AND.EX P0, PT, RZ, UR5, PT, P0 ;  /* 0x00000005ff007c0c */ /* 0x000fe2000bf05300 */
[----:B------:R-:W-:Y:S01]  /*34af0*/  BSSY B6, `(.L_x_6999) ;  /* 0x0000019000067945 */ /* 0x000fe20003800000 */
[----:B------:R-:W-:Y:S02]  /*34b00*/  SHF.R.S32.HI R0, RZ, 0x1f, R27 ;  /* 0x0000001fff007819 */ /* 0x000fe4000001141b */
[----:B------:R-:W-:Y:S02]  /*34b10*/  SEL R3, R27, RZ, !P0 ;  /* 0x000000ff1b037207 */ /* 0x000fe40004000000 */
[----:B------:R-:W-:-:S03]  /*34b20*/  SEL R0, R0, RZ, !P0 ;  /* 0x000000ff00007207 */ /* 0x000fc60004000000 */
[----:B------:R-:W-:Y:S04]  /*34b30*/  STL [R1+0x420], R3 ;  /* 0x0004200301007387 */ /* 0x000fe80000100800 */
[----:B------:R1:W-:Y:S02]  /*34b40*/  STL [R1+0x434], R0 ;  /* 0x0004340001007387 */ /* 0x0003e40000100800 */
[----:B-1---5:R-:W-:-:S05]  /*34b50*/  SHF.R.S32.HI R0, RZ, 0x1f, R2 ;  /* 0x0000001fff007819 */ /* 0x022fca0000011402 */
[----:B------:R1:W-:Y:S01]  /*34b60*/  STL [R1+0x42c], R0 ;  /* 0x00042c0001007387 */ /* 0x0003e20000100800 */
[----:B------:R-:W-:Y:S05]  /*34b70*/  @!P1 BRA `(.L_x_7000) ;  /* 0x0000000000409947 */ /* 0x000fea0003800000 */
[----:B------:R-:W-:Y:S01]  /*34b80*/  MOV R2, 0x0 ;  /* 0x0000000000027802 */ /* 0x000fe20000000f00 */
[----:B------:R-:W-:Y:S01]  /*34b90*/  ULDC.64 UR4, c[0x4][0xf0] ;  /* 0x01003c0000047ab9 */ /* 0x000fe20000000a00 */
[----:B------:R-:W-:Y:S01]  /*34ba0*/  ULDC.64 UR6, c[0x4][0xf8] ;  /* 0x01003e0000067ab9 */ /* 0x000fe20000000a00 */
[----:B------:R-:W-:Y:S01]  /*34bb0*/  ULDC.64 UR8, c[0x4][0x58] ;  /* 0x0100160000087ab9 */ /* 0x000fe20000000a00 */
[----:B------:R-:W-:Y:S02]  /*34bc0*/  IMAD.U32 R4, RZ, RZ, UR4 ;  /* 0x00000004ff047e24 */ /* 0x000fe4000f8e00ff */
[----:B------:R-:W2:Y:S01]  /*34bd0*/  LDC.64 R2, c[0x4][R2] ;  /* 0x0100000002027b82 */ /* 0x000ea20000000a00 */
        /* <DEDUP_REMOVED lines=10> */
.L_x_7000:
[----:B------:R-:W-:Y:S05]  /*34c80*/  BSYNC B6 ;  /* 0x0000000000067941 */ /* 0x000fea0003800000 */
.L_x_6999:
[----:B------:R-:W2:Y:S01]  /*34c90*/  LDL R21, [R1+0x418] ;  /* 0x0004180001157983 */ /* 0x000ea20000100800 */
[----:B------:R-:W3:Y:S01]  /*34ca0*/  LDC R6, c[0x0][0x448] ;  /* 0x00011200ff067b82 */ /* 0x000ee20000000800 */
[----:B------:R-:W-:Y:S02]  /*34cb0*/  ULDC.64 UR4, c[0x0][0x298] ;  /* 0x0000a60000047ab9 */ /* 0x000fe40000000a00 */
[----:B------:R-:W4:Y:S04]  /*34cc0*/  LDL R20, [R1+0x434] ;  /* 0x0004340001147983 */ /* 0x000f280000100800 */
[----:B-1----:R-:W4:Y:S04]  /*34cd0*/  LDL R0, [R1+0x42c] ;  /* 0x00042c0001007983 */ /* 0x002f280000100800 */
[----:B------:R1:W5:Y:S01]  /*34ce0*/  LDL R9, [R1+0x410] ;  /* 0x0004100001097983 */ /* 0x0003620000100800 */
[----:B------:R-:W0:Y:S01]  /*34cf0*/  S2R R2, SR_TID.X ;  /* 0x0000000000027919 */ /* 0x000e220000002100 */
[----:B---3--:R-:W-:-:S13]  /*34d00*/  ISETP.NE.AND P0, PT, R6, 0x1, PT ;  /* 0x000000010600780c */ /* 0x008fda0003f05270 */
[----:B------:R-:W3:Y:S01]  /*34d10*/  @P0 LDC R3, c[0x0][0x450] ;  /* 0x00011400ff030b82 */ /* 0x000ee20000000800 */
[----:B0-----:R-:W-:-:S04]  /*34d20*/  LOP3.LUT R2, R2, 0x7f, RZ, 0xc0, !PT ;  /* 0x0000007f02027812 */ /* 0x001fc800078ec0ff */
[----:B------:R-:W-:Y:S01]  /*34d30*/  SHF.R.U32.HI R2, RZ, 0x3, R2 ;  /* 0x00000003ff027819 */ /* 0x000fe20000011602 */
[----:B--2---:R-:W-:Y:S02]  /*34d40*/  IMAD.MOV.U32 R5, RZ, RZ, R21 ;  /* 0x000000ffff057224 */ /* 0x004fe400078e0015 */
[----:B----4-:R-:W-:Y:S02]  /*34d50*/  IMAD.MOV.U32 R21, RZ, RZ, R20 ;  /* 0x000000ffff157224 */ /* 0x010fe400078e0014 */
[----:B------:R-:W2:Y:S01]  /*34d60*/  LDL R20, [R1+0x420] ;  /* 0x0004200001147983 */ /* 0x000ea20000100800 */
[----:B------:R-:W-:Y:S02]  /*34d70*/  IMAD.MOV.U32 R4, RZ, RZ, R0 ;  /* 0x000000ffff047224 */ /* 0x000fe400078e0000 */
[----:B------:R-:W0:Y:S02]  /*34d80*/  S2R R0, SR_TID.X ;  /* 0x0000000000007919 */ /* 0x000e240000002100 */
[----:B0-----:R-:W-:-:S05]  /*34d90*/  IMAD.SHL.U32 R0, R0, 0x10, RZ ;  /* 0x0000001000007824 */ /* 0x001fca00078e00ff */
[----:B------:R-:W-:Y:S02]  /*34da0*/  LOP3.LUT R0, R2, 0x70, R0, 0xf8, !PT ;  /* 0x0000007002007812 */ /* 0x000fe400078ef800 */
[----:B------:R-:W0:Y:S03]  /*34db0*/  @P0 LDC R2, c[0x0][0x44c] ;  /* 0x00011300ff020b82 */ /* 0x000e260000000800 */
[----:B------:R-:W-:Y:S02]  /*34dc0*/  IMAD.IADD R37, R0, 0x1, R32 ;  /* 0x0000000100257824 */ /* 0x000fe400078e0220 */
[----:B------:R-:W-:Y:S02]  /*34dd0*/  IMAD R4, R4, UR4, RZ ;  /* 0x0000000404047c24 */ /* 0x000fe4000f8e02ff */
[----:B------:R-:W-:Y:S02]  /*34de0*/  IMAD.MOV.U32 R0, RZ, RZ, R37 ;  /* 0x000000ffff007224 */ /* 0x000fe400078e0025 */
[----:B------:R-:W-:-:S02]  /*34df0*/  IMAD R4, R5, UR5, R4 ;  /* 0x0000000505047c24 */ /* 0x000fc4000f8e0204 */
        /* <DEDUP_REMOVED lines=71> */
.L_x_7131:
        /* <DEDUP_REMOVED lines=11> */
.L_x_7002:
        /* <DEDUP_REMOVED lines=28> */
.L_x_7004:
[----:B------:R-:W-:Y:S05]  /*354e0*/  BSYNC B6 ;  /* 0x0000000000067941 */ /* 0x000fea0003800000 */
.L_x_7003:
[----:B------:R-:W2:Y:S01]  /*354f0*/  LDL.LU R0, [R1+0x42c] ;  /* 0x00042c0001007983 */ /* 0x000ea20000300800 */
[----:B------:R-:W1:Y:S01]  /*35500*/  LDC R7, c[0x0][0x448] ;  /* 0x00011200ff077b82 */ /* 0x000e620000000800 */
[----:B------:R-:W-:Y:S02]  /*35510*/  ULDC.64 UR4, c[0x0][0x398] ;  /* 0x0000e60000047ab9 */ /* 0x000fe40000000a00 */
[----:B0-----:R-:W3:Y:S04]  /*35520*/  LDL.LU R2, [R1+0x418] ;  /* 0x0004180001027983 */ /* 0x001ee80000300800 */
[----:B------:R-:W4:Y:S04]  /*35530*/  LDL.LU R21, [R1+0x434] ;  /* 0x0004340001157983 */ /* 0x000f280000300800 */
[----:B------:R-:W5:Y:S01]  /*35540*/  LDL.LU R20, [R1+0x420] ;  /* 0x0004200001147983 */ /* 0x000f620000300800 */
[----:B------:R-:W-:Y:S01]  /*35550*/  IMAD.MOV.U32 R4, RZ, RZ, R37 ;  /* 0x000000ffff047224 */ /* 0x000fe200078e0025 */
[----:B------:R-:W-:Y:S01]  /*35560*/  LOP3.LUT R17, R17, 0xfffff7ff, RZ, 0xc0, !PT ;  /* 0xfffff7ff11117812 */ /* 0x000fe200078ec0ff */
[----:B------:R-:W0:Y:S01]  /*35570*/  S2R R10, SR_TID.X ;  /* 0x00000000000a7919 */ /* 0x000e220000002100 */
[----:B------:R-:W0:Y:S01]  /*35580*/  S2R R8, SR_TID.X ;  /* 0x0000000000087919 */ /* 0x000e220000002100 */
[----:B------:R-:W0:Y:S01]  /*35590*/  S2R R9, SR_TID.X ;  /* 0x0000000000097919 */ /* 0x000e220000002100 */
[----:B-1----:R-:W-:-:S13]  /*355a0*/  ISETP.NE.AND P0, PT, R7, 0x1, PT ;  /* 0x000000010700780c */ /* 0x002fda0003f05270 */
[----:B------:R-:W1:Y:S01]  /*355b0*/  @P0 LDC R5, c[0x0][0x450] ;  /* 0x00011400ff050b82 */ /* 0x000e620000000800 */
        /* <DEDUP_REMOVED lines=9> */
[----:B-----5:R-:W-:-:S04]  /*35650*/  IMAD.WIDE.U32 R2, R20, UR4, R2 ;  /* 0x0000000414027c25 */ /* 0x020fc8000f8e0002 */
[----:B------:R-:W-:Y:S01]  /*35660*/  IMAD R0, R20, UR5, R0 ;  /* 0x0000000514007c24 */ /* 0x000fe2000f8e0200 */
[----:B------:R-:W-:Y:S01]  /*35670*/  ULDC.64 UR4, c[0x0][0x3d0] ;  /* 0x0000f40000047ab9 */ /* 0x000fe20000000a00 */
[----:B0-----:R-:W-:Y:S02]  /*35680*/  IMAD.SHL.U32 R20, R10, 0x8, RZ ;  /* 0x000000080a147824 */ /* 0x001fe400078e00ff */
[----:B------:R-:W-:Y:S02]  /*35690*/  IMAD.IADD R3, R3, 0x1, R0 ;  /* 0x0000000103037824 */ /* 0x000fe400078e0200 */
[----:B------:R-:W0:Y:S01]  /*356a0*/  @P0 LDC R0, c[0x0][0x44c] ;  /* 0x00011300ff000b82 */ /* 0x000e220000000800 */
[----:B------:R-:W-:Y:S01]  /*356b0*/  IMAD.SHL.U32 R21, R8, 0x8, RZ ;  /* 0x0000000808157824 */ /* 0x000fe200078e00ff */
[----:B------:R-:W-:-:S04]  /*356c0*/  LOP3.LUT R20, R20, 0x38, RZ, 0xc0, !PT ;  /* 0x0000003814147812 */ /* 0x000fc800078ec0ff */
[----:B------:R-:W-:-:S04]  /*356d0*/  LOP3.LUT R21, R21, 0x38, RZ, 0xc0, !PT ;  /* 0x0000003815157812 */ /* 0x000fc800078ec0ff */
[----:B------:R-:W-:Y:S01]  /*356e0*/  LOP3.LUT R8, R21, 0x80, RZ, 0xfc, !PT ;  /* 0x0000008015087812 */ /* 0x000fe200078efcff */
[----:B------:R-:W-:-:S05]  /*356f0*/  IMAD.SHL.U32 R21, R9, 0x8, RZ ;  /* 0x0000000809157824 */ /* 0x000fca00078e00ff */
[----:B------:R-:W-:-:S04]  /*35700*/  LOP3.LUT R21, R21, 0x38, RZ, 0xc0, !PT ;  /* 0x0000003815157812 */ /* 0x000fc800078ec0ff */
[----:B------:R-:W-:Y:S01]  /*35710*/  LOP3.LUT R9, R21, 0x40, RZ, 0xfc, !PT ;  /* 0x0000004015097812 */ /* 0x000fe200078efcff */
[----:B0-----:R-:W-:-:S05]  /*35720*/  @P0 IMAD.HI.U32 R0, R37, R0, RZ ;  /* 0x0000000025000227 */ /* 0x001fca00078e00ff */
[----:B-1----:R-:W-:-:S04]  /*35730*/  @P0 SHF.R.U32.HI R4, RZ, R5, R0 ;  /* 0x00000005ff040219 */ /* 0x002fc80000011600 */
[--C-:B------:R-:W-:Y:S01]  /*35740*/  SHF.R.S32.HI R5, RZ, 0x1f, R4.reuse ;  /* 0x0000001fff057819 */ /* 0x100fe20000011404 */
[----:B------:R-:W-:Y:S02]  /*35750*/  IMAD.MOV R0, RZ, RZ, -R4 ;  /* 0x000000ffff007224 */ /* 0x000fe400078e0a04 */
[----:B------:R-:W-:-:S04]  /*35760*/  IMAD.WIDE.U32 R2, R4, UR4, R2 ;  /* 0x0000000404027c25 */ /* 0x000fc8000f8e0002 */
        /* <DEDUP_REMOVED lines=13> */
[----:B------:R-:W-:-:S04]  /*35840*/  ISETP.GE.AND P1, PT, R20, UR4, PT ;  /* 0x0000000414007c0c */ /* 0x000fc8000bf26270 */
[----:B------:R-:W-:Y:S02]  /*35850*/  LEA.HI.X R6, R2, UR5, R6, 0x1, P0 ;  /* 0x0000000502067c11 */ /* 0x000fe400080f0c06 */
[----:B------:R-:W-:Y:S02]  /*35860*/  ISETP.GE.AND P0, PT, R8, UR4, PT ;  /* 0x0000000408007c0c */ /* 0x000fe4000bf06270 */
[----:B------:R-:W0:Y:S01]  /*35870*/  S2R R8, SR_TID.X ;  /* 0x0000000000087919 */ /* 0x000e220000002100 */
[----:B------:R-:W-:Y:S02]  /*35880*/  SEL R0, RZ, 0x1, P1 ;  /* 0x00000001ff007807 */ /* 0x000fe40000800000 */
[----:B------:R-:W-:Y:S02]  /*35890*/  SEL R2, RZ, 0x4, P0 ;  /* 0x00000004ff027807 */ /* 0x000fe40000000000 */
[----:B------:R-:W-:-:S04]  /*358a0*/  @P1 LOP3.LUT R17, R17, 0x800, RZ, 0xfc, !PT ;  /* 0x0000080011111812 */ /* 0x000fc800078efcff */
[----:B------:R-:W-:-:S04]  /*358b0*/  LOP3.LUT R17, R17, 0xfffffdff, RZ, 0xc0, !PT ;  /* 0xfffffdff11117812 */ /* 0x000fc800078ec0ff */
[----:B------:R-:W-:Y:S02]  /*358c0*/  @P0 LOP3.LUT R17, R17, 0x200, RZ, 0xfc, !PT ;  /* 0x0000020011110812 */ /* 0x000fe400078efcff */
[----:B------:R-:W-:Y:S02]  /*358d0*/  ISETP.GE.AND P0, PT, R9, UR4, PT ;  /* 0x0000000409007c0c */ /* 0x000fe4000bf06270 */
[----:B------:R-:W1:Y:S01]  /*358e0*/  S2R R9, SR_TID.X ;  /* 0x0000000000097919 */ /* 0x000e620000002100 */
[----:B------:R-:W-:Y:S02]  /*358f0*/  LOP3.LUT R17, R17, 0xfffffbff, RZ, 0xc0, !PT ;  /* 0xfffffbff11117812 */ /* 0x000fe400078ec0ff */
[----:B------:R-:W-:-:S04]  /*35900*/  SEL R3, RZ, 0x2, P0 ;  /* 0x00000002ff037807 */ /* 0x000fc80000000000 */
[----:B------:R-:W-:-:S04]  /*35910*/  IADD3 R0, R2, R3, R0 ;  /* 0x0000000302007210 */ /* 0x000fc80007ffe000 */
[----:B------:R-:W-:Y:S01]  /*35920*/  @P0 LOP3.LUT R17, R17, 0x400, RZ, 0xfc, !PT ;  /* 0x0000040011110812 */ /* 0x000fe200078efcff */
[----:B0-----:R-:W-:-:S05]  /*35930*/  IMAD.SHL.U32 R21, R8, 0x8, RZ ;  /* 0x0000000808157824 */ /* 0x001fca00078e00ff */
[----:B------:R-:W-:-:S04]  /*35940*/  LOP3.LUT R21, R21, 0x38, RZ, 0xc0, !PT ;  /* 0x0000003815157812 */ /* 0x000fc800078ec0ff */
[----:B------:R-:W-:-:S04]  /*35950*/  LOP3.LUT R8, R21, 0x100, RZ, 0xfc, !PT ;  /* 0x0000010015087812 */ /* 0x000fc800078efcff */
[----:B------:R-:W-:Y:S01]  /*35960*/  ISETP.GE.AND P4, PT, R8, UR4, PT ;  /* 0x0000000408007c0c */ /* 0x000fe2000bf86270 */
[----:B------:R-:W-:Y:S02]  /*35970*/  IMAD.SHL.U32 R8, R10, 0x8, RZ ;  /* 0x000000080a087824 */ /* 0x000fe400078e00ff */
[----:B-1----:R-:W-:Y:S01]  /*35980*/  IMAD.SHL.U32 R21, R9, 0x8, RZ ;  /* 0x0000000809157824 */ /* 0x002fe200078e00ff */
[----:B------:R-:W-:Y:S02]  /*35990*/  SEL R2, RZ, 0x10, P4 ;  /* 0x00000010ff027807 */ /* 0x000fe40002000000 */
[----:B------:R-:W-:Y:S02]  /*359a0*/  LOP3.LUT R8, R8, 0x38, RZ, 0xc0, !PT ;  /* 0x0000003808087812 */ /* 0x000fe400078ec0ff */
[----:B------:R-:W-:Y:S02]  /*359b0*/  LOP3.LUT R21, R21, 0x38, RZ, 0xc0, !PT ;  /* 0x0000003815157812 */ /* 0x000fe400078ec0ff */
[----:B------:R-:W-:-:S02]  /*359c0*/  LOP3.LUT R8, R8, 0x180, RZ, 0xfc, !PT ;  /* 0x0000018008087812 */ /* 0x000fc400078efcff */
[----:B------:R-:W-:Y:S01]  /*359d0*/  LOP3.LUT R9, R21, 0xc0, RZ, 0xfc, !PT ;  /* 0x000000c015097812 */ /* 0x000fe200078efcff */
[----:B------:R-:W-:Y:S01]  /*359e0*/  IMAD.SHL.U32 R21, R10, 0x8, RZ ;  /* 0x000000080a157824 */ /* 0x000fe200078e00ff */
[----:B------:R-:W-:Y:S02]  /*359f0*/  ISETP.GE.AND P0, PT, R8, UR4, PT ;  /* 0x0000000408007c0c */ /* 0x000fe4000bf06270 */
[----:B------:R-:W-:Y:S02]  /*35a00*/  ISETP.GE.AND P5, PT, R9, UR4, PT ;  /* 0x0000000409007c0c */ /* 0x000fe4000bfa6270 */
[----:B------:R-:W-:Y:S02]  /*35a10*/  LOP3.LUT R21, R21, 0x38, RZ, 0xc0, !PT ;  /* 0x0000003815157812 */ /* 0x000fe400078ec0ff */
[----:B------:R-:W-:Y:S02]  /*35a20*/  SEL R3, RZ, 0x8, P5 ;  /* 0x00000008ff037807 */ /* 0x000fe40002800000 */
[----:B------:R-:W-:-:S02]  /*35a30*/  LOP3.LUT R9, R21, 0x140, RZ, 0xfc, !PT ;  /* 0x0000014015097812 */ /* 0x000fc400078efcff */
[----:B------:R-:W-:Y:S02]  /*35a40*/  LOP3.LUT R8, R21, 0x1c0, RZ, 0xfc, !PT ;  /* 0x000001c015087812 */ /* 0x000fe400078efcff */
        /* <DEDUP_REMOVED lines=21> */
[----:B---3--:R-:W-:-:S03]  /*35ba0*/  IMAD.MOV.U32 R9, RZ, RZ, R3 ;  /* 0x000000ffff097224 */ /* 0x008fc600078e0003 */
[----:B------:R-:W-:Y:S01]  /*35bb0*/  ISETP.GE.AND P0, PT, R32, R7, PT ;  /* 0x000000072000720c */ /* 0x000fe20003f06270 */
[----:B------:R-:W0:-:S12]  /*35bc0*/  SHFL.IDX PT, R3, R5, RZ, 0x181f ;  /* 0x00181fff05037589 */ /* 0x000e1800000e0000 */
        /* <DEDUP_REMOVED lines=38> */
[----:B------:R-:W-:-:S04]  /*35e30*/  @P2 LOP3.LUT R17, R17, 0x8000, RZ, 0xfc, !PT ;  /* 0x0000800011112812 */ /* 0x000fc800078efcff */
        /* <DEDUP_REMOVED lines=37> */
[----:B------:R-:W-:-:S13]  /*36090*/  @!P0 ISETP.NE.U32.AND P1, PT, R8, RZ, PT ;  /* 0x000000ff0800820c */ /* 0x000fda0003f25070 */
[----:B------:R0:W-:Y:S04]  /*360a0*/  @!P0 LDGSTS.E.BYPASS.LTC128B.128 [R23+0x35400], desc[UR36][R2.64+0x380], P1 ;  /* 0x3540038002178fae */ /* 0x0001e80008901d64 */
[----:B0-2---:R0:W1:Y:S02]  /*360b0*/  SHFL.IDX PT, R2, R5, 0x3, 0x181f ;  /* 0x00781f0005027f89 */ /* 0x00506400000e0000 */
.L_x_7141:
[----:B------:R-:W2:Y:S01]  /*360c0*/  LDL.LU R3, [R1+0x438] ;  /* 0x0004380001037983 */ /* 0x000ea20000300800 */
[----:B------:R-:W-:Y:S01]  /*360d0*/  BSSY B0, `(.L_x_7006) ;  /* 0x0000019000007945 */ /* 0x000fe20003800000 */
[----:B--2---:R-:W-:-:S13]  /*360e0*/  ISETP.GE.AND P0, PT, R3, R7, PT ;  /* 0x000000070300720c */ /* 0x004fda0003f06270 */
[----:B------:R-:W-:Y:S05]  /*360f0*/  @P0 BRA `(.L_x_7007) ;  /* 0x0000000000580947 */ /* 0x000fea0003800000 */
[----:B------:R-:W-:Y:S02]  /*36100*/  LOP3.LUT R0, R0, 0x40, RZ, 0xc0, !PT ;  /* 0x0000004000007812 */ /* 0x000fe400078ec0ff */
[C---:B------:R-:W-:Y:S02]  /*36110*/  LOP3.LUT P6, RZ, R17.reuse, 0x800, RZ, 0xc0, !PT ;  /* 0x0000080011ff7812 */ /* 0x040fe400078cc0ff */
[----:B-1----:R-:W-:Y:S02]  /*36120*/  LEA R2, P0, R20, R2, 0x1 ;  /* 0x0000000214027211 */ /* 0x002fe400078008ff */
        /* <DEDUP_REMOVED lines=19> */
.L_x_7007:
[----:B------:R-:W-:Y:S05]  /*36260*/  BSYNC B0 ;  /* 0x0000000000007941 */ /* 0x000fea0003800000 */
.L_x_7006:
[----:B------:R-:W-:Y:S01]  /*36270*/  NOP ;  /* 0x0000000000007918 */ /* 0x000fe20000000000 */
[----:B------:R-:W-:-:S13]  /*36280*/  PLOP3.LUT P0, PT, PT, PT, PT, 0x80, 0x0 ;  /* 0x000000000000781c */ /* 0x000fda0003f0f070 */
.L_x_7008:
[----:B------:R-:W-:Y:S02]  /*36290*/  PLOP3.LUT P1, PT, P1, P0, PT, 0xa2, 0x0 ;  /* 0x000000000000781c */ /* 0x000fe40000f21472 */
[----:B------:R-:W-:-:S08]  /*362a0*/  @P0 R2UR P1, UR4, R18 ;  /* 0x00000000120402ca */ /* 0x000fd00000020000 */
[----:B------:R-:W-:-:S05]  /*362b0*/  @P0 PLOP3.LUT P0, PT, P1, PT, PT, 0x80, 0x0 ;  /* 0x000000000000081c */ /* 0x000fca0000f0f070 */
[----:B------:R-:W-:Y:S01]  /*362c0*/  @!P1 SYNCS.ARRIVE.TRANS64.RED.A0T1 RZ, [UR4+0x38810], RZ ;  /* 0x038810ffffff99a7 */ /* 0x000fe20008200404 */
[----:B------:R-:W-:Y:S07]  /*362d0*/  @!P1 ARRIVES.LDGSTSBAR.64.TRANSCNT [UR4+0x38810] ;  /* 0x03881000ff0099b0 */ /* 0x000fee0008000a84 */
[----:B------:R-:W-:Y:S05]  /*362e0*/  @P0 BRA.U.ANY `(.L_x_7008) ;  /* 0xfffffffd00e80947 */ /* 0x000fea000393ffff */
[----:B-12---:R-:W2:Y:S02]  /*362f0*/  LDL.LU R2, [R1+0x43c] ;  /* 0x00043c0001027983 */ /* 0x006ea40000300800 */
        /* <DEDUP_REMOVED lines=10> */
[----:B-12---:R-:W-:Y:S05]  /*363a0*/  @!P0 BRA `(.L_x_7010) ;  /* 0x0000005800088947 */ /* 0x006fea0003800000 */
.L_x_7142:
[----:B------:R-:W-:Y:S05]  /*363b0*/  BSYNC B0 ;  /* 0x0000000000007941 */ /* 0x000fea0003800000 */
.L_x_7009:
[----:B------:R-:W-:-:S13]  /*363c0*/  LOP3.LUT P0, RZ, R17, 0x100, RZ, 0xc0, !PT ;  /* 0x0000010011ff7812 */ /* 0x000fda000780c0ff */
[----:B------:R-:W-:Y:S05]  /*363d0*/  @!P0 BRA `(.L_x_7011) ;  /* 0x0000000000048947 */ /* 0x000fea0003800000 */
[----:B------:R-:W-:Y:S01]  /*363e0*/  BPT.TRAP 0x1 ;  /* 0x000000040000795c */ /* 0x000fe20000300000 */
.L_x_7011:
[----:B-1----:R-:W-:Y:S01]  /*363f0*/  SHF.L.U32 R0, R28, 0x1f, RZ ;  /* 0x0000001f1c007819 */ /* 0x002fe200000006ff */
[----:B------:R-:W-:Y:S03]  /*36400*/  BSSY B0, `(.L_x_7012) ;  /* 0x0000003000007945 */ /* 0x000fe60003800000 */
[----:B------:R-:W1:Y:S02]  /*36410*/  SYNCS.PHASECHK.TRANS64.TRYWAIT P0, [R25+URZ+0x38860], R0 ;  /* 0x03886000190075a7 */ /* 0x000e64000800017f */
[----:B-1----:R-:W-:Y:S05]  /*36420*/  @!P0 BRA `(.L_x_7013) ;  /* 0x0000005400fc8947 */ /* 0x002fea0003800000 */
.L_x_7143:
[----:B------:R-:W-:Y:S05]  /*36430*/  BSYNC B0 ;  /* 0x0000000000007941 */ /* 0x000fea0003800000 */
.L_x_7012:
[----:B------:R-:W1:Y:S01]  /*36440*/  LDL.LU R3, [R1+0x440] ;  /* 0x0004400001037983 */ /* 0x000e620000300800 */
[----:B------:R-:W-:Y:S01]  /*36450*/  ULDC.64 UR4, c[0x0][0x328] ;  /* 0x0000ca0000047ab9 */ /* 0x000fe20000000a00 */
[----:B------:R-:W-:Y:S02]  /*36460*/  ULDC.64 UR6, c[0x0][0x318] ;  /* 0x0000c60000067ab9 */ /* 0x000fe40000000a00 */
[----:B------:R-:W2:Y:S04]  /*36470*/  LDL.LU R2, [R1+0x41c] ;  /* 0x00041c0001027983 */ /* 0x000ea80000300800 */
[----:B0-----:R-:W3:Y:S04]  /*36480*/  LDL.LU R5, [R1+0x444] ;  /* 0x0004440001057983 */ /* 0x001ee80000300800 */
[----:B------:R-:W4:Y:S01]  /*36490*/  LDL.LU R4, [R1+0x414] ;  /* 0x0004140001047983 */ /* 0x000f220000300800 */
[----:B-1----:R-:W-:-:S04]  /*364a0*/  IMAD R0, R3, UR4, RZ ;  /* 0x0000000403007c24 */ /* 0x002fc8000f8e02ff */
        /* <DEDUP_REMOVED lines=102> */
.L_x_7153:
        /* <DEDUP_REMOVED lines=34> */
.L_x_7015:
        /* <DEDUP_REMOVED lines=10> */
.L_x_7016:
        /* <DEDUP_REMOVED lines=11> */
.L_x_7031:
[----:B0-----:R-:W0:Y:S01]  /*36e80*/  LDC R5, c[0x0][0x430] ;  /* 0x00010c00ff057b82 */ /* 0x001e220000000800 */
[----:B-1----:R-:W1:Y:S01]  /*36e90*/  S2R R2, SR_TID.X ;  /* 0x0000000000027919 */ /* 0x002e620000002100 */
[----:B------:R-:W-:Y:S01]  /*36ea0*/  IMAD R4, R7, 0x40, R34 ;  /* 0x0000004007047824 */ /* 0x000fe200078e0222 */
[----:B------:R-:W-:Y:S01]  /*36eb0*/  LOP3.LUT P1, RZ, R17, 0x100, RZ, 0xc0, !PT ;  /* 0x0000010011ff7812 */ /* 0x000fe2000782c0ff */
[----:B------:R-:W-:Y:S01]  /*36ec0*/  VIADD R22, R22, 0x1 ;  /* 0x0000000116167836 */ /* 0x000fe20000000000 */
[----:B------:R-:W2:Y:S01]  /*36ed0*/  S2R R3, SR_TID.X ;  /* 0x0000000000037919 */ /* 0x000ea20000002100 */
[----:B0-----:R-:W-:Y:S02]  /*36ee0*/  ISETP.NE.AND P0, PT, R5, 0x1, PT ;  /* 0x000000010500780c */ /* 0x001fe40003f05270 */
[----:B-1----:R-:W-:-:S11]  /*36ef0*/  LOP3.LUT R2, R2, 0x7f, RZ, 0xc0, !PT ;  /* 0x0000007f02027812 */ /* 0x002fd600078ec0ff */
[----:B------:R-:W0:Y:S01]  /*36f00*/  @P0 LDC R9, c[0x0][0x434] ;  /* 0x00010d00ff090b82 */ /* 0x000e220000000800 */
[----:B--2---:R-:W-:Y:S01]  /*36f10*/  IMAD.SHL.U32 R8, R3, 0x10, RZ ;  /* 0x0000001003087824 */ /* 0x004fe200078e00ff */
[----:B------:R-:W-:-:S04]  /*36f20*/  SHF.R.U32.HI R2, RZ, 0x3, R2 ;  /* 0x00000003ff027819 */ /* 0x000fc80000011602 */
[----:B------:R-:W-:Y:S02]  /*36f30*/  LOP3.LUT R8, R2, 0x70, R8, 0xf8, !PT ;  /* 0x0000007002087812 */ /* 0x000fe400078ef808 */
[----:B------:R-:W1:Y:S02]  /*36f40*/  @P0 LDC R3, c[0x0][0x438] ;  /* 0x00010e00ff030b82 */ /* 0x000e640000000800 */
[C---:B------:R-:W-:Y:S01]  /*36f50*/  ISETP.GT.U32.AND P2, PT, R8.reuse, 0x3f, PT ;  /* 0x0000003f0800780c */ /* 0x040fe20003f44070 */
[----:B------:R-:W-:-:S04]  /*36f60*/  IMAD.IADD R4, R8, 0x1, R4 ;  /* 0x0000000108047824 */ /* 0x000fc800078e0204 */
[----:B------:R-:W-:Y:S02]  /*36f70*/  IMAD.MOV.U32 R2, RZ, RZ, R4 ;  /* 0x000000ffff027224 */ /* 0x000fe400078e0004 */
[----:B0--34-:R-:W-:-:S06]  /*36f80*/  @P0 IMAD.HI.U32 R6, R4, R9, RZ ;  /* 0x0000000904060227 */ /* 0x019fcc00078e00ff */
[----:B------:R-:W0:Y:S01]  /*36f90*/  @!P2 LDC.64 R8, c[0x0][0x428] ;  /* 0x00010a00ff08ab82 */ /* 0x000e220000000a00 */
[----:B-1----:R-:W-:-:S05]  /*36fa0*/  @P0 SHF.R.U32.HI R2, RZ, R3, R6 ;  /* 0x00000003ff020219 */ /* 0x002fca0000011606 */
[----:B------:R-:W-:-:S04]  /*36fb0*/  IMAD.MOV R3, RZ, RZ, -R2 ;  /* 0x000000ffff037224 */ /* 0x000fc800078e0a02 */
[----:B------:R-:W-:Y:S01]  /*36fc0*/  IMAD R5, R5, R3, R4 ;  /* 0x0000000305057224 */ /* 0x000fe200078e0204 */
[--C-:B------:R-:W-:Y:S01]  /*36fd0*/  @!P2 SHF.R.S32.HI R3, RZ, 0x1f, R2.reuse ;  /* 0x0000001fff03a819 */ /* 0x100fe20000011402 */
[-C--:B0-----:R-:W-:Y:S02]  /*36fe0*/  @!P2 IMAD R4, R35, R8.reuse, RZ ;  /* 0x000000082304a224 */ /* 0x081fe400078e02ff */
        /* <DEDUP_REMOVED lines=18> */
.L_x_7019:
[----:B------:R-:W-:Y:S01]  /*37110*/  IMAD R6, R22, 0x8, R18 ;  /* 0x0000000816067824 */ /* 0x000fe200078e0212 */
[----:B------:R-:W-:Y:S01]  /*37120*/  SHF.L.U32 R25, R28, 0x1f, RZ ;  /* 0x0000001f1c197819 */ /* 0x000fe200000006ff */
[----:B------:R-:W-:Y:S01]  /*37130*/  BSSY B1, `(.L_x_7020) ;  /* 0x0000004000017945 */ /* 0x000fe20003800000 */
[----:B------:R-:W-:Y:S02]  /*37140*/  SHF.R.S32.HI R9, RZ, 0x1f, R5 ;  /* 0x0000001fff097819 */ /* 0x000fe40000011405 */
[----:B------:R-:W0:Y:S02]  /*37150*/  SYNCS.PHASECHK.TRANS64.TRYWAIT P0, [R6+URZ+0x38840], R25 ;  /* 0x03884019060075a7 */ /* 0x000e24000800017f */
[----:B0-----:R-:W-:Y:S05]  /*37160*/  @!P0 BRA `(.L_x_7021) ;  /* 0x0000005000e88947 */ /* 0x001fea0003800000 */
.L_x_7154:
[----:B------:R-:W-:Y:S05]  /*37170*/  BSYNC B1 ;  /* 0x0000000000017941 */ /* 0x000fea0003800000 */
.L_x_7020:
        /* <DEDUP_REMOVED lines=40> */
.L_x_7164:
        /* <DEDUP_REMOVED lines=8> */
.L_x_7023:
        /* <DEDUP_REMOVED lines=10> */
.L_x_7024:
[----:B------:R3:W-:Y:S01]  /*37520*/  SYNCS.ARRIVE.TRANS64.A1T0 RZ, [R6+URZ+0x38830], RZ ;  /* 0x038830ff06ff79a7 */ /* 0x0007e2000810003f */
[----:B------:R-:W-:Y:S05]  /*37530*/  @!P2 BRA `(.L_x_7025) ;  /* 0x000000000004a947 */ /* 0x000fea0003800000 */
[----:B------:R-:W-:Y:S01]  /*37540*/  BPT.TRAP 0x1 ;  /* 0x000000040000795c */ /* 0x000fe20000300000 */
.L_x_7025:
[----:B------:R-:W4:Y:S01]  /*37550*/  SYNCS.PHASECHK.TRANS64.TRYWAIT P0, [R6+URZ+0x38860], R25 ;  /* 0x03886019060075a7 */ /* 0x000f22000800017f */
[----:B------:R-:W-:Y:S04]  /*37560*/  BSSY B1, `(.L_x_7026) ;  /* 0x0000002000017945 */ /* 0x000fe80003800000 */
[----:B----4-:R-:W-:Y:S05]  /*37570*/  @!P0 BRA `(.L_x_7027) ;  /* 0x0000005400148947 */ /* 0x010fea0003800000 */
.L_x_7165:
[----:B------:R-:W-:Y:S05]  /*37580*/  BSYNC B1 ;  /* 0x0000000000017941 */ /* 0x000fea0003800000 */
.L_x_7026:
[----:B------:R-:W-:Y:S01]  /*37590*/  ULDC.64 UR4, c[0x0][0x328] ;  /* 0x0000ca0000047ab9 */ /* 0x000fe20000000a00 */
[----:B------:R-:W-:Y:S01]  /*375a0*/  ULDC.64 UR6, c[0x0][0x318] ;  /* 0x0000c60000067ab9 */ /* 0x000fe20000000a00 */
[----:B------:R-:W-:Y:S01]  /*375b0*/  IMAD R9, R9, UR4, RZ ;  /* 0x0000000409097c24 */ /* 0x000fe2000f8e02ff */
[----:B------:R-:W-:Y:S01]  /*375c0*/  LOP3.LUT P5, RZ, R17, 0x8, RZ, 0xc0, !PT ;  /* 0x0000000811ff7812 */ /* 0x000fe200078ac0ff */
[----:B--2---:R-:W-:Y:S01]  /*375d0*/  IMAD.WIDE.U32 R2, R5, UR4, RZ ;  /* 0x0000000405027c25 */ /* 0x004fe2000f8e00ff */
        /* <DEDUP_REMOVED lines=16> */
[----:B------:R-:W2:Y:S01]  /*376e0*/  SHFL.IDX PT, R2, R9, RZ, 0x181f ;  /* 0x00181fff09027589 */ /* 0x000ea200000e0000 */
[----:B------:R-:W-:Y:S01]  /*376f0*/  LOP3.LUT P1, RZ, R17, 0x80, RZ, 0xc0, !PT ;  /* 0x0000008011ff7812 */ /* 0x000fe2000782c0ff */
        /* <DEDUP_REMOVED lines=12> */
[----:B--2---:R-:W-:-:S05]  /*377c0*/  IADD3 R2, P0, R2, R0, RZ ;  /* 0x0000000002027210 */ /* 0x004fca0007f1e0ff */
        /* <DEDUP_REMOVED lines=43> */
.L_x_7175:
        /* <DEDUP_REMOVED lines=25> */
.L_x_7029:
        /* <DEDUP_REMOVED lines=10> */
.L_x_7030:
[----:B------:R1:W-:Y:S01]  /*37cb0*/  SYNCS.ARRIVE.TRANS64.A1T0 RZ, [R6+URZ+0x38850], RZ ;  /* 0x038850ff06ff79a7 */ /* 0x0003e2000810003f */
[----:B------:R-:W-:Y:S05]  /*37cc0*/  @P3 BRA `(.L_x_7031) ;  /* 0xfffffff0006c3947 */ /* 0x000fea000383ffff */
.L_x_7018:
[----:B------:R-:W-:Y:S05]  /*37cd0*/  BSYNC B0 ;  /* 0x0000000000007941 */ /* 0x000fea0003800000 */
.L_x_7017:
        /* <DEDUP_REMOVED lines=21> */
.L_x_7033:
[----:B------:R-:W-:Y:S05]  /*37e30*/  BSYNC B0 ;  /* 0x0000000000007941 */ /* 0x000fea0003800000 */
.L_x_7032:
[----:B------:R-:W-:-:S07]  /*37e40*/  SEL R22, R22, RZ, P0 ;  /* 0x000000ff16167207 */ /* 0x000fce0000000000 */
.L_x_6986:
[----:B------:R-:W-:Y:S05]  /*37e50*/  BSYNC B7 ;  /* 0x0000000000077941 */ /* 0x000fea0003800000 */
.L_x_6984:
        /* <DEDUP_REMOVED lines=8> */
[----:B----4-:R2:W4:Y:S01]  /*37ee0*/  LDS.128 R24, [R18+0x388d0] ;  /* 0x0388d00012187984 */ /* 0x0105220000000c00 */
[----:B------:R-:W-:Y:S06]  /*37ef0*/  BAR.ARV 0x4, 0x180 ;  /* 0x0106000000007b1d */ /* 0x000fec0000002000 */
[----:B------:R-:W-:Y:S05]  /*37f00*/  BRA `(.L_x_7035) ;  /* 0x0000000c00d47947 */ /* 0x000fea0003800000 */
.L_x_7034:
        /* <DEDUP_REMOVED lines=14> */
[----:B----4-:R-:W-:Y:S01]  /*37ff0*/  IMAD.MOV.U32 R25, RZ, RZ, RZ ;  /* 0x000000ffff197224 */ /* 0x010fe200078e00ff */
[C---:B------:R-:W-:Y:S01]  /*38000*/  ISETP.GE.U32.AND P2, PT, R8.reuse, 0x2, PT ;  /* 0x000000020800780c */ /* 0x040fe20003f46070 */
[----:B------:R-:W-:Y:S01]  /*38010*/  IMAD.MOV.U32 R5, RZ, RZ, RZ ;  /* 0x000000ffff057224 */ /* 0x000fe200078e00ff */
[C---:B------:R-:W-:Y:S01]  /*38020*/  ISETP.GE.U32.AND P3, PT, R8.reuse, 0x4, PT ;  /* 0x000000040800780c */ /* 0x040fe20003f66070 */
[----:B------:R-:W-:Y:S01]  /*38030*/  SHFL.IDX PT, R0, R24, RZ, 0x1f ;  /* 0x00001fff18007589 */ /* 0x000fe200000e0000 */
[C---:B------:R-:W-:Y:S02]  /*38040*/  ISETP.GE.U32.AND P4, PT, R8.reuse, 0x8, PT ;  /* 0x000000080800780c */ /* 0x040fe40003f86070 */
[----:B------:R-:W-:Y:S01]  /*38050*/  ISETP.GE.U32.AND P5, PT, R8, 0x10, PT ;  /* 0x000000100800780c */ /* 0x000fe20003fa6070 */
[----:B-1-3--:R0:W-:Y:S02]  /*38060*/  SHFL.IDX PT, R6, R24, 0x1, 0x1f ;  /* 0x00201f0018067f89 */ /* 0x00a1e400000e0000 */
        /* <DEDUP_REMOVED lines=21> */
.L_x_7185:
[----:B------:R-:W-:Y:S02]  /*381c0*/  ULDC UR4, c[0x0][0xd38] ;  /* 0x00034e0000047ab9 */ /* 0x000fe40000000800 */
[----:B------:R-:W-:-:S04]  /*381d0*/  IMAD.U32 R4, RZ, RZ, UR4 ;  /* 0x00000004ff047e24 */ /* 0x000fc8000f8e00ff */
[----:B-1----:R-:W-:-:S04]  /*381e0*/  IMAD R3, R14, R4, RZ ;  /* 0x000000040e037224 */ /* 0x002fc800078e02ff */
[----:B------:R-:W-:-:S05]  /*381f0*/  IMAD.IADD R6, R6, 0x1, R3 ;  /* 0x0000000106067824 */ /* 0x000fca00078e0203 */
[----:B------:R-:W-:-:S13]  /*38200*/  ISETP.GT.AND P6, PT, R6, R0, PT ;  /* 0x000000000600720c */ /* 0x000fda0003fc4270 */
[----:B------:R-:W-:Y:S05]  /*38210*/  @P6 BRA `(.L_x_7037) ;  /* 0x0000000000a46947 */ /* 0x000fea0003800000 */
.L_x_7040:
        /* <DEDUP_REMOVED lines=35> */
.L_x_7193:
[----:B------:R-:W-:Y:S02]  /*38450*/  ULDC UR4, c[0x0][0xd38] ;  /* 0x00034e0000047ab9 */ /* 0x000fe40000000800 */
[----:B------:R-:W-:-:S04]  /*38460*/  IMAD.U32 R4, RZ, RZ, UR4 ;  /* 0x00000004ff047e24 */ /* 0x000fc8000f8e00ff */
[----:B-1----:R-:W-:-:S04]  /*38470*/  IMAD R3, R14, R4, RZ ;  /* 0x000000040e037224 */ /* 0x002fc800078e02ff */
[----:B------:R-:W-:-:S05]  /*38480*/  IMAD.IADD R6, R3, 0x1, R6 ;  /* 0x0000000103067824 */ /* 0x000fca00078e0206 */
[----:B------:R-:W-:-:S13]  /*38490*/  ISETP.GT.AND P6, PT, R6, R0, PT ;  /* 0x000000000600720c */ /* 0x000fda0003fc4270 */
[----:B------:R-:W-:Y:S05]  /*384a0*/  @!P6 BRA `(.L_x_7040) ;  /* 0xfffffffc005ce947 */ /* 0x000fea000383ffff */
.L_x_7037:
        /* <DEDUP_REMOVED lines=10> */
.L_x_7198:
[----:B------:R-:W-:-:S13]  /*38550*/  ISETP.NE.AND P0, PT, R3, RZ, PT ;  /* 0x000000ff0300720c */ /* 0x000fda0003f05270 */
[----:B------:R-:W-:Y:S05]  /*38560*/  @!P0 BRA `(.L_x_7042) ;  /* 0x0000000000108947 */ /* 0x000fea0003800000 */
[----:B------:R-:W-:Y:S01]  /*38570*/  UMOV UR4, 0xffffffff ;  /* 0xffffffff00047882 */ /* 0x000fe20000000000 */
[----:B------:R-:W-:Y:S02]  /*38580*/  VIADD R12, R7, 0xffffffff ;  /* 0xffffffff070c7836 */ /* 0x000fe40000000000 */
[----:B------:R-:W-:Y:S05]  /*38590*/  BRA.DIV UR4, `(.L_x_7043) ;  /* 0x00000056044c7947 */ /* 0x000fea000b800000 */
[----:B------:R4:W0:Y:S02]  /*385a0*/  SHFL.IDX PT, R24, R2, R12, 0x1f ;  /* 0x00001f0c02187589 */ /* 0x00082400000e0000 */
.L_x_7042:
        /* <DEDUP_REMOVED lines=59> */
.L_x_7044:
        /* <DEDUP_REMOVED lines=60> */
.L_x_7045:
[----:B------:R-:W-:-:S05]  /*38d20*/  LOP3.LUT R0, RZ, R3, RZ, 0x33, !PT ;  /* 0x00000003ff007212 */ /* 0x000fca00078e33ff */
[----:B------:R-:W-:Y:S01]  /*38d30*/  IMAD.IADD R25, R25, 0x1, R0 ;  /* 0x0000000119197824 */ /* 0x000fe200078e0200 */
[----:B------:R-:W-:Y:S06]  /*38d40*/  BRA `(.L_x_7046) ;  /* 0x00000000001c7947 */ /* 0x000fec0003800000 */
.L_x_7038:
[----:B------:R-:W-:Y:S01]  /*38d50*/  UMOV UR4, URZ ;  /* 0x0000003f00047c82 */ /* 0x000fe20008000000 */
[----:B------:R-:W-:Y:S01]  /*38d60*/  UMOV UR5, URZ ;  /* 0x0000003f00057c82 */ /* 0x000fe20008000000 */
[----:B------:R-:W-:Y:S01]  /*38d70*/  ULDC UR6, c[0x0][0xd3c] ;  /* 0x00034f0000067ab9 */ /* 0x000fe20000000800 */
[----:B------:R-:W-:Y:S02]  /*38d80*/  IMAD.MOV.U32 R24, RZ, RZ, R0 ;  /* 0x000000ffff187224 */ /* 0x000fe400078e0000 */
[----:B------:R-:W-:Y:S02]  /*38d90*/  IMAD.U32 R25, RZ, RZ, UR4 ;  /* 0x00000004ff197e24 */ /* 0x000fe4000f8e00ff */
[----:B------:R-:W-:Y:S02]  /*38da0*/  IMAD.U32 R26, RZ, RZ, UR5 ;  /* 0x00000005ff1a7e24 */ /* 0x000fe4000f8e00ff */
[----:B------:R-:W-:-:S07]  /*38db0*/  IMAD.U32 R27, RZ, RZ, UR6 ;  /* 0x00000006ff1b7e24 */ /* 0x000fce000f8e00ff */
.L_x_7046:
        /* <DEDUP_REMOVED lines=10> */
.L_x_7035:
[----:B------:R-:W-:Y:S02]  /*38e60*/  ULDC UR4, c[0x0][0xd3c] ;  /* 0x00034f0000047ab9 */ /* 0x000fe40000000800 */
[----:B----4-:R-:W-:-:S13]  /*38e70*/  ISETP.GE.AND P0, PT, R27, UR4, PT ;  /* 0x000000041b007c0c */ /* 0x010fda000bf06270 */
[----:B------:R-:W-:Y:S05]  /*38e80*/  @!P0 BRA `(.L_x_7047) ;  /* 0xffffff7c005c8947 */ /* 0x000fea000383ffff */
[----:B------:R-:W-:Y:S05]  /*38e90*/  BSYNC B8 ;  /* 0x0000000000087941 */ /* 0x000fea0003800000 */
.L_x_6914:
[----:B-1----:R-:W4:Y:S01]  /*38ea0*/  LDL.LU R0, [R1+0x43c] ;  /* 0x00043c0001007983 */ /* 0x002f220000300800 */
[----:B------:R-:W-:Y:S01]  /*38eb0*/  BSSY B0, `(.L_x_7048) ;  /* 0x000000b000007945 */ /* 0x000fe20003800000 */
[----:B------:R-:W1:Y:S01]  /*38ec0*/  S2R R5, SR_CgaCtaId ;  /* 0x0000000000057919 */ /* 0x000e620000008800 */
        /* <DEDUP_REMOVED lines=9> */
.L_x_7201:
[----:B------:R-:W-:Y:S05]  /*38f60*/  BSYNC B0 ;  /* 0x0000000000007941 */ /* 0x000fea0003800000 */
.L_x_7048:
[----:B------:R-:W-:-:S03]  /*38f70*/  UMOV UR4, 0xffffffff ;  /* 0xffffffff00047882 */ /* 0x000fc60000000000 */
[----:B------:R-:W-:Y:S05]  /*38f80*/  BRA.DIV UR4, `(.L_x_7050) ;  /* 0x0000004e040c7947 */ /* 0x000fea000b800000 */
[----:B-1----:R-:W1:Y:S02]  /*38f90*/  S2R R0, SR_TID.X ;  /* 0x0000000000007919 */ /* 0x002e640000002100 */
[----:B-1----:R-:W-:-:S04]  /*38fa0*/  SHF.R.U32.HI R0, RZ, 0x5, R0 ;  /* 0x00000005ff007819 */ /* 0x002fc80000011600 */
[----:B------:R-:W-:-:S05]  /*38fb0*/  LOP3.LUT R0, R0, 0x3, RZ, 0xc0, !PT ;  /* 0x0000000300007812 */ /* 0x000fca00078ec0ff */
[----:B------:R1:W4:Y:S02]  /*38fc0*/  SHFL.IDX PT, R14, R0, RZ, 0x1f ;  /* 0x00001fff000e7589 */ /* 0x00032400000e0000 */
.L_x_7204:
[----:B----4-:R-:W-:-:S13]  /*38fd0*/  ISETP.NE.AND P0, PT, R14, RZ, PT ;  /* 0x000000ff0e00720c */ /* 0x010fda0003f05270 */
[----:B------:R-:W-:Y:S05]  /*38fe0*/  @P0 BRA `(.L_x_6670) ;  /* 0x0000000000880947 */ /* 0x000fea0003800000 */
[----:B------:R-:W-:-:S03]  /*38ff0*/  UMOV UR4, 0xffffffff ;  /* 0xffffffff00047882 */ /* 0x000fc60000000000 */
[----:B------:R-:W-:Y:S05]  /*39000*/  BRA.DIV UR4, `(.L_x_7051) ;  /* 0x0000004e04207947 */ /* 0x000fea000b800000 */
[----:B------:R-:W-:-:S13]  /*39010*/  ELECT P6, URZ, PT ;  /* 0x00000000003f782f */ /* 0x000fda00038c0000 */
.L_x_7207:
[----:B------:R-:W-:Y:S05]  /*39020*/  @!P6 BRA `(.L_x_6670) ;  /* 0x000000000078e947 */ /* 0x000fea0003800000 */
[----:B------:R-:W-:-:S06]  /*39030*/  ULOP3.LUT UR4, UR60, 0x2, URZ, 0xfc, !UPT ;  /* 0x000000023c047892 */ /* 0x000fcc000f8efc3f */
[----:B-1----:R-:W-:-:S05]  /*39040*/  IMAD.U32 R0, RZ, RZ, UR4 ;  /* 0x00000004ff007e24 */ /* 0x002fca000f8e00ff */
[----:B------:R-:W-:-:S13]  /*39050*/  ISETP.NE.AND P0, PT, R0, 0x3, PT ;  /* 0x000000030000780c */ /* 0x000fda0003f05270 */
[----:B------:R-:W-:Y:S05]  /*39060*/  @!P0 BRA `(.L_x_7052) ;  /* 0x0000000000048947 */ /* 0x000fea0003800000 */
[----:B------:R-:W-:Y:S01]  /*39070*/  BPT.TRAP 0x1 ;  /* 0x000000040000795c */ /* 0x000fe20000300000 */
.L_x_7052:
[----:B------:R-:W-:Y:S01]  /*39080*/  IMAD R5, R22, 0x8, R7 ;  /* 0x0000000816057824 */ /* 0x000fe200078e0207 */
[----:B------:R-:W-:Y:S01]  /*39090*/  SHF.L.U32 R0, R28, 0x1f, RZ ;  /* 0x0000001f1c007819 */ /* 0x000fe200000006ff */
[----:B------:R-:W-:-:S03]  /*390a0*/  VIADD R22, R22, 0x1 ;  /* 0x0000000116167836 */ /* 0x000fc60000000000 */
[----:B------:R-:W1:Y:S02]  /*390b0*/  SYNCS.PHASECHK.TRANS64.TRYWAIT P1, [R5+URZ+0x38840], R0 ;  /* 0x03884000050075a7 */ /* 0x000e64000802017f */
[----:B------:R-:W-:-:S04]  /*390c0*/  ISETP.NE.AND P2, PT, R22, 0x2, PT ;  /* 0x000000021600780c */ /* 0x000fc80003f45270 */
[----:B------:R-:W-:Y:S01]  /*390d0*/  SEL R3, RZ, 0x1, P2 ;  /* 0x00000001ff037807 */ /* 0x000fe20001000000 */
[----:B-1----:R-:W-:Y:S08]  /*390e0*/  @!P1 BRA `(.L_x_7053) ;  /* 0x0000004c00089947 */ /* 0x002ff00003800000 */
.L_x_7208:
[----:B------:R-:W-:Y:S02]  /*390f0*/  SEL R22, R22, RZ, P2 ;  /* 0x000000ff16167207 */ /* 0x000fe40001000000 */
[----:B------:R-:W-:Y:S01]  /*39100*/  LOP3.LUT R2, R28, R3, RZ, 0x3c, !PT ;  /* 0x000000031c027212 */ /* 0x000fe200078e3cff */
[----:B------:R-:W-:Y:S06]  /*39110*/  @!P0 BRA `(.L_x_7054) ;  /* 0x0000000000048947 */ /* 0x000fec0003800000 */
[----:B------:R-:W-:Y:S01]  /*39120*/  BPT.TRAP 0x1 ;  /* 0x000000040000795c */ /* 0x000fe20000300000 */
.L_x_7054:
[----:B------:R-:W-:Y:S01]  /*39130*/  IMAD R3, R22, 0x8, R7 ;  /* 0x0000000816037824 */ /* 0x000fe200078e0207 */
[----:B------:R-:W-:-:S04]  /*39140*/  SHF.L.U32 R2, R2, 0x1f, RZ ;  /* 0x0000001f02027819 */ /* 0x000fc800000006ff */
[----:B------:R-:W4:Y:S02]  /*39150*/  SYNCS.PHASECHK.TRANS64.TRYWAIT P1, [R3+URZ+0x38840], R2 ;  /* 0x03884002030075a7 */ /* 0x000f24000802017f */
[----:B----4-:R-:W-:Y:S05]  /*39160*/  @!P1 BRA `(.L_x_7055) ;  /* 0x0000004800fc9947 */ /* 0x010fea0003800000 */
.L_x_7209:
[----:B------:R-:W-:Y:S05]  /*39170*/  @!P0 BRA `(.L_x_7056) ;  /* 0x0000000000048947 */ /* 0x000fea0003800000 */
[----:B------:R-:W-:Y:S01]  /*39180*/  BPT.TRAP 0x1 ;  /* 0x000000040000795c */ /* 0x000fe20000300000 */
.L_x_7056:
[----:B------:R-:W5:Y:S02]  /*39190*/  SYNCS.PHASECHK.TRANS64.TRYWAIT P1, [R5+URZ+0x38860], R0 ;  /* 0x03886000050075a7 */ /* 0x000f64000802017f */
[----:B-----5:R-:W-:Y:S05]  /*391a0*/  @!P1 BRA `(.L_x_7057) ;  /* 0x0000004c00009947 */ /* 0x020fea0003800000 */
.L_x_7210:
[----:B------:R-:W-:Y:S05]  /*391b0*/  @!P0 BRA `(.L_x_7058) ;  /* 0x0000000000048947 */ /* 0x000fea0003800000 */
[----:B------:R-:W-:Y:S01]  /*391c0*/  BPT.TRAP 0x1 ;  /* 0x000000040000795c */ /* 0x000fe20000300000 */
.L_x_7058:
[----:B------:R0:W0:Y:S02]  /*391d0*/  SYNCS.PHASECHK.TRANS64.TRYWAIT P0, [R3+URZ+0x38860], R2 ;  /* 0x03886002030075a7 */ /* 0x000024000800017f */
[----:B0-----:R-:W-:Y:S05]  /*391e0*/  @!P0 NANOSLEEP.SYNCS 0x989680 ;  /* 0x009896800000895d */ /* 0x001fea0003900000 */
[----:B------:R-:W0:Y:S02]  /*391f0*/  @!P0 SYNCS.PHASECHK.TRANS64 P0, [R3+URZ+0x38860], R2 ;  /* 0x03886002030085a7 */ /* 0x000e24000800007f */
[----:B0-----:R-:W-:Y:S05]  /*39200*/  @!P0 BRA `(.L_x_7058) ;  /* 0xfffffffc00f08947 */ /* 0x001fea000383ffff */
.L_x_6670:
[----:B------:R-:W-:Y:S05]  /*39210*/  BSYNC B9 ;  /* 0x0000000000097941 */ /* 0x000fea0003800000 */
.L_x_6667:
[----:B------:R-:W-:Y:S05]  /*39220*/  EXIT ;  /* 0x000000000000794d */ /* 0x000fea0003800000 */
.L_x_6696:
[----:B0-----:R0:W1:Y:S02]  /*39230*/  SYNCS.PHASECHK.TRANS64.TRYWAIT P4, [R40+URZ+0x38890], R51 ;  /* 0x03889033280075a7 */ /* 0x001064000808017f */
[----:B-1----:R-:W-:Y:S05]  /*39240*/  @!P4 NANOSLEEP.SYNCS 0x989680 ;  /* 0x009896800000c95d */ /* 0x002fea0003900000 */
[----:B------:R-:W1:Y:S02]  /*39250*/  @!P4 SYNCS.PHASECHK.TRANS64 P4, [R40+URZ+0x38890], R51 ;  /* 0x038890332800c5a7 */ /* 0x000e64000808007f */
[----:B-1----:R-:W-:Y:S05]  /*39260*/  @!P4 BRA `(.L_x_6696) ;  /* 0xfffffffc00f0c947 */ /* 0x002fea000383ffff */
[----:B------:R-:W-:Y:S05]  /*39270*/  BRA `(.L_x_7059) ;  /* 0xfffffc9c00947947 */ /* 0x000fea000383ffff */
.L_x_6697:
        /* <DEDUP_REMOVED lines=8> */
.L_x_7061:
[----:B------:R-:W-:Y:S05]  /*39300*/  BSYNC B1 ;  /* 0x0000000000017941 */ /* 0x000fea0003800000 */
.L_x_7060:
        /* <DEDUP_REMOVED lines=8> */
.L_x_7062:
[----:B------:R-:W-:Y:S05]  /*39390*/  BRA `(.L_x_7063) ;  /* 0xfffffc9c00607947 */ /* 0x000fea000383ffff */
.L_x_6707:
[----:B0-----:R0:W1:Y:S02]  /*393a0*/  SYNCS.PHASECHK.TRANS64.TRYWAIT P5, [R40+URZ+0x38890], R51 ;  /* 0x03889033280075a7 */ /* 0x00106400080a017f */
[----:B-1----:R-:W-:Y:S05]  /*393b0*/  @!P5 NANOSLEEP.SYNCS 0x989680 ;  /* 0x009896800000d95d */ /* 0x002fea0003900000 */
[----:B------:R-:W1:Y:S02]  /*393c0*/  @!P5 SYNCS.PHASECHK.TRANS64 P5, [R40+URZ+0x38890], R51 ;  /* 0x038890332800d5a7 */ /* 0x000e6400080a007f */
[----:B-1----:R-:W-:Y:S05]  /*393d0*/  @!P5 BRA `(.L_x_6707) ;  /* 0xfffffffc00f0d947 */ /* 0x002fea000383ffff */
[----:B------:R-:W-:Y:S05]  /*393e0*/  BRA `(.L_x_7064) ;  /* 0xfffffca8001c7947 */ /* 0x000fea000383ffff */
.L_x_6708:
        /* <DEDUP_REMOVED lines=8> */
.L_x_7066:
[----:B------:R-:W-:Y:S05]  /*39470*/  BSYNC B1 ;  /* 0x0000000000017941 */ /* 0x000fea0003800000 */
.L_x_7065:
        /* <DEDUP_REMOVED lines=8> */
.L_x_7067:
[----:B------:R-:W-:Y:S01]  /*39500*/  IMAD.MOV.U32 R20, RZ, RZ, R14 ;  /* 0x000000ffff147224 */ /* 0x000fe200078e000e */
[----:B------:R-:W-:Y:S06]  /*39510*/  BRA `(.L_x_7068) ;  /* 0xfffffca400e47947 */ /* 0x000fec000383ffff */
.L_x_6713:
[----:B0-----:R0:W1:Y:S02]  /*39520*/  SYNCS.PHASECHK.TRANS64.TRYWAIT P0, [R40+URZ+0x38890], R51 ;  /* 0x03889033280075a7 */ /* 0x001064000800017f */
[----:B-1----:R-:W-:Y:S05]  /*39530*/  @!P0 NANOSLEEP.SYNCS 0x989680 ;  /* 0x009896800000895d */ /* 0x002fea0003900000 */
[----:B------:R-:W1:Y:S02]  /*39540*/  @!P0 SYNCS.PHASECHK.TRANS64 P0, [R40+URZ+0x38890], R51 ;  /* 0x03889033280085a7 */ /* 0x000e64000800007f */
[----:B-1----:R-:W-:Y:S05]  /*39550*/  @!P0 BRA `(.L_x_6713) ;  /* 0xfffffffc00f08947 */ /* 0x002fea000383ffff */
[----:B------:R-:W-:Y:S05]  /*39560*/  BRA `(.L_x_7069) ;  /* 0xfffffcac00bc7947 */ /* 0x000fea000383ffff */
.L_x_6714:
[----:B------:R-:W-:Y:S01]  /*39570*/  BSSY B1, `(.L_x_7070) ;  /* 0x0000007000017945 */ /* 0x000fe20003800000 */
[----:B------:R-:W-:Y:S02]  /*39580*/  IMAD.MOV.U32 R12, RZ, RZ, RZ ;  /* 0x000000ffff0c7224 */ /* 0x000fe400078e00ff */
[----:B------:R-:W-:Y:S02]  /*39590*/  IMAD.MOV.U32 R11, RZ, RZ, 0x1c1f ;  /* 0x00001c1fff0b7424 */ /* 0x000fe400078e00ff */
[----:B------:R-:W-:-:S07]  /*395a0*/  IMAD.MOV.U32 R15, RZ, RZ, -0x1 ;  /* 0xffffffffff0f7424 */ /* 0x000fce00078e00ff */
[----:B0-----:R-:W-:Y:S05]  /*395b0*/  WARPSYNC.COLLECTIVE R15, `(.L_x_7071) ;  /* 0x000000000f087348 */ /* 0x001fea0003c00000 */
[----:B------:R1:W2:Y:S02]  /*395c0*/  SHFL.IDX P6, R14, R13, R12, R11 ;  /* 0x0000000c0d0e7389 */ /* 0x0002a400000c000b */
[----:B012---:R-:W-:Y:S01]  /*395d0*/  ENDCOLLECTIVE ;  /* 0x000000000000791b */ /* 0x007fe20003800000 */
.L_x_7071:
[----:B------:R-:W-:Y:S05]  /*395e0*/  BSYNC B1 ;  /* 0x0000000000017941 */ /* 0x000fea0003800000 */
.L_x_7070:
        /* <DEDUP_REMOVED lines=8> */
.L_x_7072:
[----:B------:R-:W-:Y:S05]  /*39670*/  BRA `(.L_x_7073) ;  /* 0xfffffcac00dc7947 */ /* 0x000fea000383ffff */
.L_x_6718:
[----:B----4-:R4:W0:Y:S02]  /*39680*/  SYNCS.PHASECHK.TRANS64.TRYWAIT P3, [R40+URZ+0x388b0], R51 ;  /* 0x0388b033280075a7 */ /* 0x010824000806017f */
[----:B0-----:R-:W-:Y:S05]  /*39690*/  @!P3 NANOSLEEP.SYNCS 0x989680 ;  /* 0x009896800000b95d */ /* 0x001fea0003900000 */
[----:B------:R-:W0:Y:S02]  /*396a0*/  @!P3 SYNCS.PHASECHK.TRANS64 P3, [R40+URZ+0x388b0], R51 ;  /* 0x0388b0332800b5a7 */ /* 0x000e24000806007f */
[----:B0-----:R-:W-:Y:S05]  /*396b0*/  @!P3 BRA `(.L_x_6718) ;  /* 0xfffffffc00f0b947 */ /* 0x001fea000383ffff */
[----:B------:R-:W-:Y:S05]  /*396c0*/  BRA `(.L_x_7074) ;  /* 0xfffffcb0006c7947 */ /* 0x000fea000383ffff */
.L_x_6764:
        /* <DEDUP_REMOVED lines=8> */
.L_x_7076:
[----:B------:R-:W-:Y:S05]  /*39750*/  BSYNC B1 ;  /* 0x0000000000017941 */ /* 0x000fea0003800000 */
.L_x_7075:
        /* <DEDUP_REMOVED lines=8> */
.L_x_7077:
[----:B------:R-:W-:Y:S02]  /*397e0*/  IMAD.MOV.U32 R13, RZ, RZ, R34 ;  /* 0x000000ffff0d7224 */ /* 0x000fe400078e0022 */
[----:B------:R-:W-:-:S07]  /*397f0*/  IMAD.MOV.U32 R6, RZ, RZ, R14 ;  /* 0x000000ffff067224 */ /* 0x000fce00078e000e */
[----:B------:R-:W-:Y:S05]  /*39800*/  WARPSYNC.COLLECTIVE R15, `(.L_x_7078) ;  /* 0x000000000f087348 */ /* 0x000fea0003c00000 */
[----:B------:R0:W1:Y:S02]  /*39810*/  SHFL.IDX P6, R14, R13, R12, R11 ;  /* 0x0000000c0d0e7389 */ /* 0x00006400000c000b */
[----:B01----:R-:W-:Y:S01]  /*39820*/  ENDCOLLECTIVE ;  /* 0x000000000000791b */ /* 0x003fe20003800000 */
.L_x_7078:
[----:B------:R-:W-:Y:S02]  /*39830*/  IMAD.MOV.U32 R13, RZ, RZ, R3 ;  /* 0x000000ffff0d7224 */ /* 0x000fe400078e0003 */
[----:B------:R-:W-:-:S07]  /*39840*/  IMAD.MOV.U32 R20, RZ, RZ, R14 ;  /* 0x000000ffff147224 */ /* 0x000fce00078e000e */
[----:B------:R-:W-:Y:S05]  /*39850*/  WARPSYNC.COLLECTIVE R15, `(.L_x_7079) ;  /* 0x000000000f087348 */ /* 0x000fea0003c00000 */
[----:B------:R0:W1:Y:S02]  /*39860*/  SHFL.IDX P6, R14, R13, R12, R11 ;  /* 0x0000000c0d0e7389 */ /* 0x00006400000c000b */
[----:B01----:R-:W-:Y:S01]  /*39870*/  ENDCOLLECTIVE ;  /* 0x000000000000791b */ /* 0x003fe20003800000 */
.L_x_7079:
[----:B------:R-:W-:Y:S01]  /*39880*/  IMAD.MOV.U32 R8, RZ, RZ, R14 ;  /* 0x000000ffff087224 */ /* 0x000fe200078e000e */
[----:B------:R-:W-:Y:S06]  /*39890*/  BRA `(.L_x_7080) ;  /* 0xfffffd58008c7947 */ /* 0x000fec000383ffff */
.L_x_6767:
[----:B------:R-:W-:Y:S01]  /*398a0*/  BSSY B1, `(.L_x_7081) ;  /* 0x0000008000017945 */ /* 0x000fe20003800000 */
[----:B------:R-:W-:Y:S02]  /*398b0*/  IMAD.MOV.U32 R13, RZ, RZ, R64 ;  /* 0x000000ffff0d7224 */ /* 0x000fe400078e0040 */
[----:B------:R-:W-:Y:S02]  /*398c0*/  IMAD.MOV.U32 R12, RZ, RZ, 0x1 ;  /* 0x00000001ff0c7424 */ /* 0x000fe400078e00ff */
[----:B------:R-:W-:Y:S02]  /*398d0*/  IMAD.MOV.U32 R11, RZ, RZ, 0x1c1f ;  /* 0x00001c1fff0b7424 */ /* 0x000fe400078e00ff */
[----:B------:R-:W-:-:S07]  /*398e0*/  IMAD.MOV.U32 R15, RZ, RZ, -0x1 ;  /* 0xffffffffff0f7424 */ /* 0x000fce00078e00ff */
[----:B0---4-:R-:W-:Y:S05]  /*398f0*/  WARPSYNC.COLLECTIVE R15, `(.L_x_7082) ;  /* 0x000000000f087348 */ /* 0x011fea0003c00000 */
[----:B------:R1:W2:Y:S02]  /*39900*/  SHFL.IDX P6, R14, R13, R12, R11 ;  /* 0x0000000c0d0e7389 */ /* 0x0002a400000c000b */
[----:B012-4-:R-:W-:Y:S01]  /*39910*/  ENDCOLLECTIVE ;  /* 0x000000000000791b */ /* 0x017fe20003800000 */
.L_x_7082:
[----:B------:R-:W-:Y:S05]  /*39920*/  BSYNC B1 ;  /* 0x0000000000017941 */ /* 0x000fea0003800000 */
.L_x_7081:
        /* <DEDUP_REMOVED lines=8> */
.L_x_7083:
[----:B------:R-:W-:Y:S02]  /*399b0*/  IMAD.MOV.U32 R13, RZ, RZ, R34 ;  /* 0x000000ffff0d7224 */ /* 0x000fe400078e0022 */
[----:B------:R-:W-:-:S07]  /*399c0*/  IMAD.MOV.U32 R6, RZ, RZ, R14 ;  /* 0x000000ffff067224 */ /* 0x000fce00078e000e */
[----:B------:R-:W-:Y:S05]  /*399d0*/  WARPSYNC.COLLECTIVE R15, `(.L_x_7084) ;  /* 0x000000000f087348 */ /* 0x000fea0003c00000 */
[----:B------:R0:W1:Y:S02]  /*399e0*/  SHFL.IDX P6, R14, R13, R12, R11 ;  /* 0x0000000c0d0e7389 */ /* 0x00006400000c000b */
[----:B01----:R-:W-:Y:S01]  /*399f0*/  ENDCOLLECTIVE ;  /* 0x000000000000791b */ /* 0x003fe20003800000 */
.L_x_7084:
[----:B------:R-:W-:Y:S02]  /*39a00*/  IMAD.MOV.U32 R13, RZ, RZ, R3 ;  /* 0x000000ffff0d7224 */ /* 0x000fe400078e0003 */
[----:B------:R-:W-:-:S07]  /*39a10*/  IMAD.MOV.U32 R34, RZ, RZ, R14 ;  /* 0x000000ffff227224 */ /* 0x000fce00078e000e */
[----:B------:R-:W-:Y:S05]  /*39a20*/  WARPSYNC.COLLECTIVE R15, `(.L_x_7085) ;  /* 0x000000000f087348 */ /* 0x000fea0003c00000 */
[----:B------:R0:W1:Y:S02]  /*39a30*/  SHFL.IDX P6, R14, R13, R12, R11 ;  /* 0x0000000c0d0e7389 */ /* 0x00006400000c000b */
[----:B01----:R-:W-:Y:S01]  /*39a40*/  ENDCOLLECTIVE ;  /* 0x000000000000791b */ /* 0x003fe20003800000 */
.L_x_7085:
[----:B------:R-:W-:Y:S05]  /*39a50*/  BRA `(.L_x_7086) ;  /* 0xfffffd5800f07947 */ /* 0x000fea000383ffff */
.L_x_6771:
[----:B----4-:R4:W0:Y:S02]  /*39a60*/  SYNCS.PHASECHK.TRANS64.TRYWAIT P0, [R2+URZ+0x38800], R3 ;  /* 0x03880003020075a7 */ /* 0x010824000800017f */
[----:B0-----:R-:W-:Y:S05]  /*39a70*/  @!P0 NANOSLEEP.SYNCS 0x989680 ;  /* 0x009896800000895d */ /* 0x001fea0003900000 */
[----:B------:R-:W0:Y:S02]  /*39a80*/  @!P0 SYNCS.PHASECHK.TRANS64 P0, [R2+URZ+0x38800], R3 ;  /* 0x03880003020085a7 */ /* 0x000e24000800007f */
[----:B0-----:R-:W-:Y:S05]  /*39a90*/  @!P0 BRA `(.L_x_6771) ;  /* 0xfffffffc00f08947 */ /* 0x001fea000383ffff */
[----:B------:R-:W-:Y:S05]  /*39aa0*/  BRA `(.L_x_7087) ;  /* 0xfffffd5c007c7947 */ /* 0x000fea000383ffff */
.L_x_6779:
[----:B------:R-:W0:Y:S01]  /*39ab0*/  LDC R71, c[0x0][0x3f4] ;  /* 0x0000fd00ff477b82 */ /* 0x000e220000000800 */
        /* <DEDUP_REMOVED lines=8> */
.L_x_7089:
[----:B------:R-:W-:Y:S05]  /*39b40*/  BSYNC B1 ;  /* 0x0000000000017941 */ /* 0x000fea0003800000 */
.L_x_7088:
        /* <DEDUP_REMOVED lines=10> */
.L_x_7090:
        /* <DEDUP_REMOVED lines=8> */
.L_x_7091:
[----:B------:R-:W-:-:S05]  /*39c70*/  @!P1 IADD3 R6, P2, R5, R9, RZ ;  /* 0x0000000905069210 */ /* 0x000fca0007f5e0ff */
[----:B------:R-:W-:Y:S02]  /*39c80*/  @!P1 IMAD.X R5, R4, 0x1, R21, P2 ;  /* 0x0000000104059824 */ /* 0x000fe400010e0615 */
[----:B------:R-:W-:Y:S02]  /*39c90*/  @!P1 IMAD.MOV.U32 R4, RZ, RZ, R6 ;  /* 0x000000ffff049224 */ /* 0x000fe400078e0006 */
[----:B------:R-:W-:-:S04]  /*39ca0*/  IMAD.MOV.U32 R13, RZ, RZ, R69 ;  /* 0x000000ffff0d7224 */ /* 0x000fc800078e0045 */
[----:B------:R-:W5:Y:S01]  /*39cb0*/  @!P1 LD.E.128 R4, desc[UR36][R4.64] ;  /* 0x0000002404049980 */ /* 0x000f62000c101d00 */
[----:B------:R-:W-:-:S07]  /*39cc0*/  IMAD.MOV.U32 R8, RZ, RZ, R14 ;  /* 0x000000ffff087224 */ /* 0x000fce00078e000e */
[----:B-----5:R-:W-:Y:S05]  /*39cd0*/  WARPSYNC.COLLECTIVE R15, `(.L_x_7092) ;  /* 0x000000000f087348 */ /* 0x020fea0003c00000 */
[----:B------:R0:W1:Y:S02]  /*39ce0*/  SHFL.IDX P6, R14, R13, R12, R11 ;  /* 0x0000000c0d0e7389 */ /* 0x00006400000c000b */
[----:B01---5:R-:W-:Y:S01]  /*39cf0*/  ENDCOLLECTIVE ;  /* 0x000000000000791b */ /* 0x023fe20003800000 */
.L_x_7092:
[----:B------:R-:W-:-:S05]  /*39d00*/  @!P1 IADD3 R14, P2, R14, R9, RZ ;  /* 0x000000090e0e9210 */ /* 0x000fca0007f5e0ff */
[----:B------:R-:W-:Y:S02]  /*39d10*/  @!P1 IMAD.X R9, R8, 0x1, R21, P2 ;  /* 0x0000000108099824 */ /* 0x000fe400010e0615 */
[----:B------:R-:W-:-:S06]  /*39d20*/  @!P1 IMAD.MOV.U32 R8, RZ, RZ, R14 ;  /* 0x000000ffff089224 */ /* 0x000fcc00078e000e */
[----:B------:R-:W2:Y:S01]  /*39d30*/  @!P1 LD.E.128 R8, desc[UR36][R8.64] ;  /* 0x0000002408089980 */ /* 0x000ea2000c101d00 */
[----:B------:R-:W-:Y:S01]  /*39d40*/  CS2R R64, SRZ ;  /* 0x0000000000407805 */ /* 0x000fe2000001ff00 */
[----:B------:R-:W-:Y:S02]  /*39d50*/  IMAD.MOV.U32 R13, RZ, RZ, R27 ;  /* 0x000000ffff0d7224 */ /* 0x000fe400078e001b */
[----:B------:R-:W-:Y:S01]  /*39d60*/  IMAD.MOV.U32 R12, RZ, RZ, 0x1 ;  /* 0x00000001ff0c7424 */ /* 0x000fe200078e00ff */
[----:B------:R-:W-:Y:S02]  /*39d70*/  CS2R R20, SRZ ;  /* 0x0000000000147805 */ /* 0x000fe4000001ff00 */
[----:B------:R-:W-:Y:S02]  /*39d80*/  CS2R R60, SRZ ;  /* 0x00000000003c7805 */ /* 0x000fe4000001ff00 */
[----:B------:R-:W-:Y:S01]  /*39d90*/  CS2R R62, SRZ ;  /* 0x00000000003e7805 */ /* 0x000fe2000001ff00 */
[----:B--2---:R-:W-:-:S02]  /*39da0*/  @!P1 IMAD.MOV.U32 R65, RZ, RZ, R11 ;  /* 0x000000ffff419224 */ /* 0x004fc400078e000b */
[----:B------:R-:W-:-:S07]  /*39db0*/  IMAD.MOV.U32 R11, RZ, RZ, 0x1c1f ;  /* 0x00001c1fff0b7424 */ /* 0x000fce00078e00ff */
[----:B------:R-:W-:Y:S05]  /*39dc0*/  WARPSYNC.COLLECTIVE R15, `(.L_x_7093) ;  /* 0x000000000f087348 */ /* 0x000fea0003c00000 */
[----:B------:R0:W1:Y:S02]  /*39dd0*/  SHFL.IDX P6, R14, R13, R12, R11 ;  /* 0x0000000c0d0e7389 */ /* 0x00006400000c000b */
[----:B01----:R-:W-:Y:S01]  /*39de0*/  ENDCOLLECTIVE ;  /* 0x000000000000791b */ /* 0x003fe20003800000 */
.L_x_7093:
[----:B------:R-:W-:Y:S02]  /*39df0*/  IMAD.MOV.U32 R13, RZ, RZ, R34 ;  /* 0x000000ffff0d7224 */ /* 0x000fe400078e0022 */
[----:B------:R-:W-:-:S07]  /*39e00*/  IMAD.MOV.U32 R24, RZ, RZ, R14 ;  /* 0x000000ffff187224 */ /* 0x000fce00078e000e */
[----:B------:R-:W-:Y:S05]  /*39e10*/  WARPSYNC.COLLECTIVE R15, `(.L_x_7094) ;  /* 0x000000000f087348 */ /* 0x000fea0003c00000 */
[----:B------:R0:W1:Y:S02]  /*39e20*/  SHFL.IDX P6, R14, R13, R12, R11 ;  /* 0x0000000c0d0e7389 */ /* 0x00006400000c000b */
[----:B01----:R-:W-:Y:S01]  /*39e30*/  ENDCOLLECTIVE ;  /* 0x000000000000791b */ /* 0x003fe20003800000 */
.L_x_7094:
[----:B------:R-:W-:Y:S02]  /*39e40*/  IMAD.MOV.U32 R13, RZ, RZ, R25 ;  /* 0x000000ffff0d7224 */ /* 0x000fe400078e0019 */
[----:B------:R-:W-:-:S07]  /*39e50*/  IMAD.MOV.U32 R26, RZ, RZ, R14 ;  /* 0x000000ffff1a7224 */ /* 0x000fce00078e000e */
[----:B------:R-:W-:Y:S05]  /*39e60*/  WARPSYNC.COLLECTIVE R15, `(.L_x_7095) ;  /* 0x000000000f087348 */ /* 0x000fea0003c00000 */
[----:B------:R0:W1:Y:S02]  /*39e70*/  SHFL.IDX P6, R14, R13, R12, R11 ;  /* 0x0000000c0d0e7389 */ /* 0x00006400000c000b */
[----:B01----:R-:W-:Y:S01]  /*39e80*/  ENDCOLLECTIVE ;  /* 0x000000000000791b */ /* 0x003fe20003800000 */
.L_x_7095:
[----:B------:R-:W-:Y:S02]  /*39e90*/  @!P1 IMAD.MOV.U32 R20, RZ, RZ, R6 ;  /* 0x000000ffff149224 */ /* 0x000fe400078e0006 */
[----:B------:R-:W-:Y:S02]  /*39ea0*/  @!P1 IMAD.MOV.U32 R21, RZ, RZ, R7 ;  /* 0x000000ffff159224 */ /* 0x000fe400078e0007 */
[----:B------:R-:W-:Y:S02]  /*39eb0*/  @!P1 IMAD.MOV.U32 R60, RZ, RZ, R4 ;  /* 0x000000ffff3c9224 */ /* 0x000fe400078e0004 */
[----:B------:R-:W-:Y:S02]  /*39ec0*/  @!P1 IMAD.MOV.U32 R61, RZ, RZ, R5 ;  /* 0x000000ffff3d9224 */ /* 0x000fe400078e0005 */
[----:B------:R-:W-:Y:S02]  /*39ed0*/  IMAD.MOV.U32 R4, RZ, RZ, R20 ;  /* 0x000000ffff047224 */ /* 0x000fe400078e0014 */
[----:B------:R-:W-:-:S02]  /*39ee0*/  IMAD.MOV.U32 R5, RZ, RZ, R21 ;  /* 0x000000ffff057224 */ /* 0x000fc400078e0015 */
[----:B------:R-:W-:Y:S01]  /*39ef0*/  IMAD.MOV.U32 R13, RZ, RZ, R69 ;  /* 0x000000ffff0d7224 */ /* 0x000fe200078e0045 */
[----:B------:R-:W-:Y:S01]  /*39f00*/  PRMT R70, R70, 0x5410, R4 ;  /* 0x0000541046467816 */ /* 0x000fe20000000004 */
[----:B------:R-:W-:Y:S01]  /*39f10*/  IMAD.MOV.U32 R4, RZ, RZ, R60 ;  /* 0x000000ffff047224 */ /* 0x000fe200078e003c */
[----:B------:R-:W-:Y:S01]  /*39f20*/  PRMT R79, R79, 0x5410, R5 ;  /* 0x000054104f4f7816 */ /* 0x000fe20000000005 */
[----:B------:R-:W-:Y:S02]  /*39f30*/  IMAD.MOV.U32 R5, RZ, RZ, R61 ;  /* 0x000000ffff057224 */ /* 0x000fe400078e003d */
[----:B------:R-:W-:-:S07]  /*39f40*/  IMAD.MOV.U32 R25, RZ, RZ, R14 ;  /* 0x000000ffff197224 */ /* 0x000fce00078e000e */
[----:B------:R-:W-:Y:S05]  /*39f50*/  WARPSYNC.COLLECTIVE R15, `(.L_x_7096) ;  /* 0x000000000f087348 */ /* 0x000fea0003c00000 */
[----:B------:R0:W1:Y:S02]  /*39f60*/  SHFL.IDX P6, R14, R13, R12, R11 ;  /* 0x0000000c0d0e7389 */ /* 0x00006400000c000b */
[----:B01----:R-:W-:Y:S01]  /*39f70*/  ENDCOLLECTIVE ;  /* 0x000000000000791b */ /* 0x003fe20003800000 */
.L_x_7096:
[----:B------:R-:W-:Y:S01]  /*39f80*/  @!P1 IMAD.MOV.U32 R64, RZ, RZ, R10 ;  /* 0x000000ffff409224 */ /* 0x000fe200078e000a */
[----:B------:R-:W-:Y:S02]  /*39f90*/  PRMT R70, R4, 0x7610, R70 ;  /* 0x0000761004467816 */ /* 0x000fe40000000046 */
[----:B------:R-:W-:Y:S01]  /*39fa0*/  PRMT R34, R5, 0x7610, R34 ;  /* 0x0000761005227816 */ /* 0x000fe20000000022 */
[----:B------:R-:W-:Y:S02]  /*39fb0*/  IMAD.MOV.U32 R4, RZ, RZ, R64 ;  /* 0x000000ffff047224 */ /* 0x000fe400078e0040 */
[----:B------:R-:W-:Y:S02]  /*39fc0*/  IMAD.MOV.U32 R5, RZ, RZ, R65 ;  /* 0x000000ffff057224 */ /* 0x000fe400078e0041 */
[----:B------:R-:W-:Y:S02]  /*39fd0*/  @!P1 IMAD.MOV.U32 R62, RZ, RZ, R8 ;  /* 0x000000ffff3e9224 */ /* 0x000fe400078e0008 */
[----:B------:R-:W-:Y:S01]  /*39fe0*/  @!P1 IMAD.MOV.U32 R63, RZ, RZ, R9 ;  /* 0x000000ffff3f9224 */ /* 0x000fe200078e0009 */
[----:B------:R-:W-:Y:S01]  /*39ff0*/  PRMT R34, R34, 0x5410, R4 ;  /* 0x0000541022227816 */ /* 0x000fe20000000004 */
[----:B------:R-:W-:Y:S01]  /*3a000*/  IMAD.MOV.U32 R4, RZ, RZ, R62 ;  /* 0x000000ffff047224 */ /* 0x000fe200078e003e */
[----:B------:R-:W-:Y:S01]  /*3a010*/  PRMT R69, R5, 0x7610, R69 ;  /* 0x0000761005457816 */ /* 0x000fe20000000045 */
[----:B------:R-:W-:Y:S01]  /*3a020*/  IMAD.MOV.U32 R5, RZ, RZ, R63 ;  /* 0x000000ffff057224 */ /* 0x000fe200078e003f */
[----:B------:R-:W-:-:S02]  /*3a030*/  CS2R R6, SRZ ;  /* 0x0000000000067805 */ /* 0x000fc4000001ff00 */
[----:B------:R-:W-:Y:S02]  /*3a040*/  PRMT R83, R4, 0x7610, R83 ;  /* 0x0000761004537816 */ /* 0x000fe40000000053 */
[----:B------:R-:W-:Y:S01]  /*3a050*/  PRMT R87, R5, 0x7610, R87 ;  /* 0x0000761005577816 */ /* 0x000fe20000000057 */
[----:B------:R-:W-:Y:S06]  /*3a060*/  BRA `(.L_x_7097) ;  /* 0xfffffd6800bc7947 */ /* 0x000fec000383ffff */
.L_x_6783:
[----:B0-----:R0:W1:Y:S02]  /*3a070*/  SYNCS.PHASECHK.TRANS64.TRYWAIT P1, [R2+URZ+0x38800], R13 ;  /* 0x0388000d020075a7 */ /* 0x001064000802017f */
[----:B-1----:R-:W-:Y:S05]  /*3a080*/  @!P1 NANOSLEEP.SYNCS 0x989680 ;  /* 0x009896800000995d */ /* 0x002fea0003900000 */
[----:B------:R-:W1:Y:S02]  /*3a090*/  @!P1 SYNCS.PHASECHK.TRANS64 P1, [R2+URZ+0x38800], R13 ;  /* 0x0388000d020095a7 */ /* 0x000e64000802007f */
[----:B-1----:R-:W-:Y:S05]  /*3a0a0*/  @!P1 BRA `(.L_x_6783) ;  /* 0xfffffffc00f09947 */ /* 0x002fea000383ffff */
[----:B------:R-:W-:Y:S05]  /*3a0b0*/  BRA `(.L_x_7098) ;  /* 0xfffffd6c00187947 */ /* 0x000fea000383ffff */
.L_x_6797:
[----:B-1----:R1:W2:Y:S02]  /*3a0c0*/  SYNCS.PHASECHK.TRANS64.TRYWAIT P0, [R2+URZ], R3 ;  /* 0x00000003020075a7 */ /* 0x0022a4000800017f */
[----:B--2---:R-:W-:Y:S05]  /*3a0d0*/  @!P0 NANOSLEEP.SYNCS 0x989680 ;  /* 0x009896800000895d */ /* 0x004fea0003900000 */
[----:B------:R-:W2:Y:S02]  /*3a0e0*/  @!P0 SYNCS.PHASECHK.TRANS64 P0, [R2+URZ], R3 ;  /* 0x00000003020085a7 */ /* 0x000ea4000800007f */
[----:B--2---:R-:W-:Y:S05]  /*3a0f0*/  @!P0 BRA `(.L_x_6797) ;  /* 0xfffffffc00f08947 */ /* 0x004fea000383ffff */
[----:B------:R-:W-:Y:S05]  /*3a100*/  BRA `(.L_x_6796) ;  /* 0xfffffd8000c07947 */ /* 0x000fea000383ffff */
.L_x_6804:
[----:B-1----:R1:W2:Y:S02]  /*3a110*/  SYNCS.PHASECHK.TRANS64.TRYWAIT P0, [R2+URZ], R3 ;  /* 0x00000003020075a7 */ /* 0x0022a4000800017f */
[----:B--2---:R-:W-:Y:S05]  /*3a120*/  @!P0 NANOSLEEP.SYNCS 0x989680 ;  /* 0x009896800000895d */ /* 0x004fea0003900000 */
[----:B------:R-:W2:Y:S02]  /*3a130*/  @!P0 SYNCS.PHASECHK.TRANS64 P0, [R2+URZ], R3 ;  /* 0x00000003020085a7 */ /* 0x000ea4000800007f */
[----:B--2---:R-:W-:Y:S05]  /*3a140*/  @!P0 BRA `(.L_x_6804) ;  /* 0xfffffffc00f08947 */ /* 0x004fea000383ffff */
[----:B------:R-:W-:Y:S05]  /*3a150*/  BRA `(.L_x_6803) ;  /* 0xfffffd8400cc7947 */ /* 0x000fea000383ffff */
.L_x_6835:
[----:B-1----:R1:W2:Y:S02]  /*3a160*/  SYNCS.PHASECHK.TRANS64.TRYWAIT P0, [R2+URZ], R3 ;  /* 0x00000003020075a7 */ /* 0x0022a4000800017f */
[----:B--2---:R-:W-:Y:S05]  /*3a170*/  @!P0 NANOSLEEP.SYNCS 0x989680 ;  /* 0x009896800000895d */ /* 0x004fea0003900000 */
[----:B------:R-:W2:Y:S02]  /*3a180*/  @!P0 SYNCS.PHASECHK.TRANS64 P0, [R2+URZ], R3 ;  /* 0x00000003020085a7 */ /* 0x000ea4000800007f */
[----:B--2---:R-:W-:Y:S05]  /*3a190*/  @!P0 BRA `(.L_x_6835) ;  /* 0xfffffffc00f08947 */ /* 0x004fea000383ffff */
[----:B------:R-:W-:Y:S05]  /*3a1a0*/  BRA `(.L_x_6834) ;  /* 0xfffffe0400187947 */ /* 0x000fea000383ffff */
.L_x_6842:
[----:B-1----:R1:W2:Y:S02]  /*3a1b0*/  SYNCS.PHASECHK.TRANS64.TRYWAIT P0, [R2+URZ], R3 ;  /* 0x00000003020075a7 */ /* 0x0022a4000800017f */
[----:B--2---:R-:W-:Y:S05]  /*3a1c0*/  @!P0 NANOSLEEP.SYNCS 0x989680 ;  /* 0x009896800000895d */ /* 0x004fea0003900000 */
[----:B------:R-:W2:Y:S02]  /*3a1d0*/  @!P0 SYNCS.PHASECHK.TRANS64 P0, [R2+URZ], R3 ;  /* 0x00000003020085a7 */ /* 0x000ea4000800007f */
[----:B--2---:R-:W-:Y:S05]  /*3a1e0*/  @!P0 BRA `(.L_x_6842) ;  /* 0xfffffffc00f08947 */ /* 0x004fea000383ffff */
[----:B------:R-:W-:Y:S05]  /*3a1f0*/  BRA `(.L_x_6841) ;  /* 0xfffffe0800247947 */ /* 0x000fea000383ffff */
.L_x_6859:
[----:B-1----:R1:W2:Y:S02]  /*3a200*/  SYNCS.PHASECHK.TRANS64.TRYWAIT P0, [R2+URZ], R3 ;  /* 0x00000003020075a7 */ /* 0x0022a4000800017f */
[----:B--2---:R-:W-:Y:S05]  /*3a210*/  @!P0 NANOSLEEP.SYNCS 0x989680 ;  /* 0x009896800000895d */ /* 0x004fea0003900000 */
[----:B------:R-:W2:Y:S02]  /*3a220*/  @!P0 SYNCS.PHASECHK.TRANS64 P0, [R2+URZ], R3 ;  /* 0x00000003020085a7 */ /* 0x000ea4000800007f */
[----:B--2---:R-:W-:Y:S05]  /*3a230*/  @!P0 BRA `(.L_x_6859) ;  /* 0xfffffffc00f08947 */ /* 0x004fea000383ffff */
[----:B------:R-:W-:Y:S05]  /*3a240*/  BRA `(.L_x_6858) ;  /* 0xfffffe74003c7947 */ /* 0x000fea000383ffff */
.L_x_6866:
[----:B-1----:R1:W2:Y:S02]  /*3a250*/  SYNCS.PHASECHK.TRANS64.TRYWAIT P0, [R2+URZ], R3 ;  /* 0x00000003020075a7 */ /* 0x0022a4000800017f */
[----:B--2---:R-:W-:Y:S05]  /*3a260*/  @!P0 NANOSLEEP.SYNCS 0x989680 ;  /* 0x009896800000895d */ /* 0x004fea0003900000 */
[----:B------:R-:W2:Y:S02]  /*3a270*/  @!P0 SYNCS.PHASECHK.TRANS64 P0, [R2+URZ], R3 ;  /* 0x00000003020085a7 */ /* 0x000ea4000800007f */
[----:B--2---:R-:W-:Y:S05]  /*3a280*/  @!P0 BRA `(.L_x_6866) ;  /* 0xfffffffc00f08947 */ /* 0x004fea000383ffff */
[----:B------:R-:W-:Y:S05]  /*3a290*/  BRA `(.L_x_6865) ;  /* 0xfffffe7800487947 */ /* 0x000fea000383ffff */
.L_x_6930:
[----:B------:R-:W0:Y:S01]  /*3a2a0*/  S2R R12, SR_TID.X ;  /* 0x00000000000c7919 */ /* 0x000e220000002100 */
[----:B------:R-:W-:Y:S01]  /*3a2b0*/  BSSY B1, `(.L_x_7099) ;  /* 0x000000a000017945 */ /* 0x000fe20003800000 */
[----:B------:R-:W-:Y:S02]  /*3a2c0*/  IMAD.MOV.U32 R11, RZ, RZ, 0x1f ;  /* 0x0000001fff0b7424 */ /* 0x000fe400078e00ff */
        /* <DEDUP_REMOVED lines=8> */
.L_x_7100:
[----:B------:R-:W-:Y:S05]  /*3a350*/  BSYNC B1 ;  /* 0x0000000000017941 */ /* 0x000fea0003800000 */
.L_x_7099:
[----:B------:R-:W-:Y:S05]  /*3a360*/  BRA `(.L_x_7101) ;  /* 0xffffff7400647947 */ /* 0x000fea000383ffff */
.L_x_6932:
[----:B------:R-:W-:Y:S01]  /*3a370*/  BSSY B1, `(.L_x_7102) ;  /* 0x0000006000017945 */ /* 0x000fe20003800000 */
[----:B------:R-:W-:-:S07]  /*3a380*/  IMAD.MOV.U32 R15, RZ, RZ, -0x1 ;  /* 0xffffffffff0f7424 */ /* 0x000fce00078e00ff */
[----:B0-----:R-:W-:Y:S05]  /*3a390*/  WARPSYNC.COLLECTIVE R15, `(.L_x_7103) ;  /* 0x000000000f0c7348 */ /* 0x001fea0003c00000 */
[----:B------:R-:W-:Y:S02]  /*3a3a0*/  ELECT P6, UR62, PT ;  /* 0x00000000003e782f */ /* 0x000fe400038c0000 */
[----:B------:R-:W-:Y:S01]  /*3a3b0*/  MOV R14, UR62 ;  /* 0x0000003e000e7c02 */ /* 0x000fe20008000f00 */
[----:B0-----:R-:W-:Y:S10]  /*3a3c0*/  ENDCOLLECTIVE ;  /* 0x000000000000791b */ /* 0x001ff40003800000 */
.L_x_7103:
[----:B------:R-:W-:Y:S05]  /*3a3d0*/  BSYNC B1 ;  /* 0x0000000000017941 */ /* 0x000fea0003800000 */
.L_x_7102:
[----:B------:R-:W-:Y:S05]  /*3a3e0*/  BRA `(.L_x_6931) ;  /* 0xffffff74005c7947 */ /* 0x000fea000383ffff */
.L_x_6934:
[----:B0-----:R0:W1:Y:S02]  /*3a3f0*/  SYNCS.PHASECHK.TRANS64.TRYWAIT P0, [R18+URZ+0x38820], R3 ;  /* 0x03882003120075a7 */ /* 0x001064000800017f */
[----:B-1----:R-:W-:Y:S05]  /*3a400*/  @!P0 NANOSLEEP.SYNCS 0x989680 ;  /* 0x009896800000895d */ /* 0x002fea0003900000 */
[----:B------:R-:W1:Y:S02]  /*3a410*/  @!P0 SYNCS.PHASECHK.TRANS64 P0, [R18+URZ+0x38820], R3 ;  /* 0x03882003120085a7 */ /* 0x000e64000800007f */
[----:B-1----:R-:W-:Y:S05]  /*3a420*/  @!P0 BRA `(.L_x_6934) ;  /* 0xfffffffc00f08947 */ /* 0x002fea000383ffff */
[----:B------:R-:W-:Y:S05]  /*3a430*/  BRA `(.L_x_7104) ;  /* 0xffffff74006c7947 */ /* 0x000fea000383ffff */
.L_x_6938:
[----:B0-----:R0:W1:Y:S02]  /*3a440*/  SYNCS.PHASECHK.TRANS64.TRYWAIT P0, [R3+URZ+0x388a0], R7 ;  /* 0x0388a007030075a7 */ /* 0x001064000800017f */
[----:B-1----:R-:W-:Y:S05]  /*3a450*/  @!P0 NANOSLEEP.SYNCS 0x989680 ;  /* 0x009896800000895d */ /* 0x002fea0003900000 */
[----:B------:R-:W1:Y:S02]  /*3a460*/  @!P0 SYNCS.PHASECHK.TRANS64 P0, [R3+URZ+0x388a0], R7 ;  /* 0x0388a007030085a7 */ /* 0x000e64000800007f */
[----:B-1----:R-:W-:Y:S05]  /*3a470*/  @!P0 BRA `(.L_x_6938) ;  /* 0xfffffffc00f08947 */ /* 0x002fea000383ffff */
[----:B------:R-:W-:Y:S05]  /*3a480*/  BRA `(.L_x_7105) ;  /* 0xffffff7400847947 */ /* 0x000fea000383ffff */
.L_x_6943:
[----:B-1----:R1:W2:Y:S02]  /*3a490*/  SYNCS.PHASECHK.TRANS64.TRYWAIT P0, [R3+URZ+0x388c0], R7 ;  /* 0x0388c007030075a7 */ /* 0x0022a4000800017f */
[----:B--2---:R-:W-:Y:S05]  /*3a4a0*/  @!P0 NANOSLEEP.SYNCS 0x989680 ;  /* 0x009896800000895d */ /* 0x004fea0003900000 */
[----:B------:R-:W2:Y:S02]  /*3a4b0*/  @!P0 SYNCS.PHASECHK.TRANS64 P0, [R3+URZ+0x388c0], R7 ;  /* 0x0388c007030085a7 */ /* 0x000ea4000800007f */
[----:B--2---:R-:W-:Y:S05]  /*3a4c0*/  @!P0 BRA `(.L_x_6943) ;  /* 0xfffffffc00f08947 */ /* 0x004fea000383ffff */
[----:B------:R-:W-:Y:S05]  /*3a4d0*/  BRA `(.L_x_7106) ;  /* 0xffffff7800007947 */ /* 0x000fea000383ffff */
.L_x_6957:
[----:B0-----:R0:W1:Y:S02]  /*3a4e0*/  SYNCS.PHASECHK.TRANS64.TRYWAIT P1, [R10+URZ+0x388a0], R2 ;  /* 0x0388a0020a0075a7 */ /* 0x001064000802017f */
[----:B-1----:R-:W-:Y:S05]  /*3a4f0*/  @!P1 NANOSLEEP.SYNCS 0x989680 ;  /* 0x009896800000995d */ /* 0x002fea0003900000 */
[----:B------:R-:W1:Y:S02]  /*3a500*/  @!P1 SYNCS.PHASECHK.TRANS64 P1, [R10+URZ+0x388a0], R2 ;  /* 0x0388a0020a0095a7 */ /* 0x000e64000802007f */
[----:B-1----:R-:W-:Y:S05]  /*3a510*/  @!P1 BRA `(.L_x_6957) ;  /* 0xfffffffc00f09947 */ /* 0x002fea000383ffff */
[----:B------:R-:W-:Y:S05]  /*3a520*/  BRA `(.L_x_7107) ;  /* 0xffffff8000647947 */ /* 0x000fea000383ffff */
.L_x_6962:
[----:B-1----:R1:W2:Y:S02]  /*3a530*/  SYNCS.PHASECHK.TRANS64.TRYWAIT P1, [R10+URZ+0x388c0], R2 ;  /* 0x0388c0020a0075a7 */ /* 0x0022a4000802017f */
[----:B--2---:R-:W-:Y:S05]  /*3a540*/  @!P1 NANOSLEEP.SYNCS 0x989680 ;  /* 0x009896800000995d */ /* 0x004fea0003900000 */
[----:B------:R-:W2:Y:S02]  /*3a550*/  @!P1 SYNCS.PHASECHK.TRANS64 P1, [R10+URZ+0x388c0], R2 ;  /* 0x0388c0020a0095a7 */ /* 0x000ea4000802007f */
[----:B--2---:R-:W-:Y:S05]  /*3a560*/  @!P1 BRA `(.L_x_6962) ;  /* 0xfffffffc00f09947 */ /* 0x004fea000383ffff */
[----:B------:R-:W-:Y:S05]  /*3a570*/  BRA `(.L_x_7108) ;  /* 0xffffff8000dc7947 */ /* 0x000fea000383ffff */
.L_x_6992:
[----:B------:R-:W-:Y:S01]  /*3a580*/  SHF.R.U32.HI R11, RZ, 0x5, R21 ;  /* 0x00000005ff0b7819 */ /* 0x000fe20000011615 */
[----:B------:R-:W-:Y:S01]  /*3a590*/  BSSY B0, `(.L_x_7109) ;  /* 0x0000009000007945 */ /* 0x000fe20003800000 */
[----:B------:R-:W-:Y:S02]  /*3a5a0*/  IMAD.MOV.U32 R12, RZ, RZ, RZ ;  /* 0x000000ffff0c7224 */ /* 0x000fe400078e00ff */
[----:B------:R-:W-:Y:S01]  /*3a5b0*/  LOP3.LUT R11, R11, 0x3, RZ, 0xc0, !PT ;  /* 0x000000030b0b7812 */ /* 0x000fe200078ec0ff */
[----:B------:R-:W-:-:S04]  /*3a5c0*/  IMAD.MOV.U32 R15, RZ, RZ, -0x1 ;  /* 0xffffffffff0f7424 */ /* 0x000fc800078e00ff */
[----:B------:R-:W-:Y:S02]  /*3a5d0*/  IMAD.MOV.U32 R13, RZ, RZ, R11 ;  /* 0x000000ffff0d7224 */ /* 0x000fe400078e000b */
[----:B------:R-:W-:-:S07]  /*3a5e0*/  IMAD.MOV.U32 R11, RZ, RZ, 0x1f ;  /* 0x0000001fff0b7424 */ /* 0x000fce00078e00ff */
[----:B------:R-:W-:Y:S05]  /*3a5f0*/  WARPSYNC.COLLECTIVE R15, `(.L_x_7110) ;  /* 0x000000000f087348 */ /* 0x000fea0003c00000 */
[----:B------:R0:W1:Y:S02]  /*3a600*/  SHFL.IDX P6, R14, R13, R12, R11 ;  /* 0x0000000c0d0e7389 */ /* 0x00006400000c000b */
[----:B01----:R-:W-:Y:S01]  /*3a610*/  ENDCOLLECTIVE ;  /* 0x000000000000791b */ /* 0x003fe20003800000 */
.L_x_7110:
[----:B------:R-:W-:Y:S05]  /*3a620*/  BSYNC B0 ;  /* 0x0000000000007941 */ /* 0x000fea0003800000 */
.L_x_7109:
[----:B------:R-:W-:Y:S05]  /*3a630*/  BRA `(.L_x_7111) ;  /* 0xffffff9c00747947 */ /* 0x000fea000383ffff */
.L_x_6995:
[----:B0-----:R0:W1:Y:S02]  /*3a640*/  SYNCS.PHASECHK.TRANS64.TRYWAIT P0, [R25+URZ+0x38840], R0 ;  /* 0x03884000190075a7 */ /* 0x001064000800017f */
[----:B-1----:R-:W-:Y:S05]  /*3a650*/  @!P0 NANOSLEEP.SYNCS 0x989680 ;  /* 0x009896800000895d */ /* 0x002fea0003900000 */
[----:B------:R-:W1:Y:S02]  /*3a660*/  @!P0 SYNCS.PHASECHK.TRANS64 P0, [R25+URZ+0x38840], R0 ;  /* 0x03884000190085a7 */ /* 0x000e64000800007f */
[----:B-1----:R-:W-:Y:S05]  /*3a670*/  @!P0 BRA `(.L_x_6995) ;  /* 0xfffffffc00f08947 */ /* 0x002fea000383ffff */
[----:B------:R-:W-:Y:S05]  /*3a680*/  BRA `(.L_x_7112) ;  /* 0xffffff9c00a87947 */ /* 0x000fea000383ffff */
.L_x_6996:
        /* <DEDUP_REMOVED lines=8> */
.L_x_7114:
[----:B------:R-:W-:Y:S05]  /*3a710*/  BSYNC B0 ;  /* 0x0000000000007941 */ /* 0x000fea0003800000 */
.L_x_7113:
        /* <DEDUP_REMOVED lines=9> */
.L_x_7115:
[----:B------:R-:W-:Y:S02]  /*3a7b0*/  IMAD.MOV.U32 R13, RZ, RZ, R4 ;  /* 0x000000ffff0d7224 */ /* 0x000fe400078e0004 */
[----:B------:R-:W-:Y:S02]  /*3a7c0*/  IMAD.MOV.U32 R12, RZ, RZ, 0x1 ;  /* 0x00000001ff0c7424 */ /* 0x000fe400078e00ff */
[----:B------:R-:W-:-:S07]  /*3a7d0*/  IMAD.MOV.U32 R3, RZ, RZ, R14 ;  /* 0x000000ffff037224 */ /* 0x000fce00078e000e */
[----:B------:R-:W-:Y:S05]  /*3a7e0*/  WARPSYNC.COLLECTIVE R15, `(.L_x_7116) ;  /* 0x000000000f087348 */ /* 0x000fea0003c00000 */
[----:B------:R0:W1:Y:S02]  /*3a7f0*/  SHFL.IDX P6, R14, R13, R12, R11 ;  /* 0x0000000c0d0e7389 */ /* 0x00006400000c000b */
[----:B01----:R-:W-:Y:S01]  /*3a800*/  ENDCOLLECTIVE ;  /* 0x000000000000791b */ /* 0x003fe20003800000 */
.L_x_7116:
        /* <DEDUP_REMOVED lines=15> */
.L_x_7117:
[----:B------:R-:W-:Y:S02]  /*3a900*/  @P0 IMAD R6, R5, 0x2, R18 ;  /* 0x0000000205060824 */ /* 0x000fe400078e0212 */
[----:B------:R-:W-:Y:S02]  /*3a910*/  IMAD.MOV.U32 R13, RZ, RZ, R4 ;  /* 0x000000ffff0d7224 */ /* 0x000fe400078e0004 */
[----:B------:R-:W-:Y:S02]  /*3a920*/  IMAD.MOV.U32 R12, RZ, RZ, 0x2 ;  /* 0x00000002ff0c7424 */ /* 0x000fe400078e00ff */
[----:B------:R-:W-:-:S07]  /*3a930*/  IMAD.MOV.U32 R3, RZ, RZ, R14 ;  /* 0x000000ffff037224 */ /* 0x000fce00078e000e */
[----:B------:R-:W-:Y:S05]  /*3a940*/  WARPSYNC.COLLECTIVE R15, `(.L_x_7118) ;  /* 0x000000000f087348 */ /* 0x000fea0003c00000 */
[----:B------:R0:W1:Y:S02]  /*3a950*/  SHFL.IDX P6, R14, R13, R12, R11 ;  /* 0x0000000c0d0e7389 */ /* 0x00006400000c000b */
[----:B01----:R-:W-:Y:S01]  /*3a960*/  ENDCOLLECTIVE ;  /* 0x000000000000791b */ /* 0x003fe20003800000 */
.L_x_7118:
        /* <DEDUP_REMOVED lines=15> */
.L_x_7119:
[----:B------:R-:W-:Y:S02]  /*3aa60*/  @P0 IMAD R6, R5, 0x2, R18 ;  /* 0x0000000205060824 */ /* 0x000fe400078e0212 */
[----:B------:R-:W-:Y:S02]  /*3aa70*/  IMAD.MOV.U32 R13, RZ, RZ, R4 ;  /* 0x000000ffff0d7224 */ /* 0x000fe400078e0004 */
[----:B------:R-:W-:Y:S02]  /*3aa80*/  IMAD.MOV.U32 R12, RZ, RZ, 0x3 ;  /* 0x00000003ff0c7424 */ /* 0x000fe400078e00ff */
[----:B------:R-:W-:-:S07]  /*3aa90*/  IMAD.MOV.U32 R3, RZ, RZ, R14 ;  /* 0x000000ffff037224 */ /* 0x000fce00078e000e */
[----:B------:R-:W-:Y:S05]  /*3aaa0*/  WARPSYNC.COLLECTIVE R15, `(.L_x_7120) ;  /* 0x000000000f087348 */ /* 0x000fea0003c00000 */
[----:B------:R0:W1:Y:S02]  /*3aab0*/  SHFL.IDX P6, R14, R13, R12, R11 ;  /* 0x0000000c0d0e7389 */ /* 0x00006400000c000b */
[----:B01----:R-:W-:Y:S01]  /*3aac0*/  ENDCOLLECTIVE ;  /* 0x000000000000791b */ /* 0x003fe20003800000 */
.L_x_7120:
        /* <DEDUP_REMOVED lines=10> */
.L_x_7121:
[----:B------:R-:W-:Y:S01]  /*3ab70*/  @!PT LDS RZ, [RZ] ;  /* 0x00000000fffff984 */ /* 0x000fe20000000800 */
[----:B------:R-:W-:Y:S01]  /*3ab80*/  @!PT LDS RZ, [RZ] ;  /* 0x00000000fffff984 */ /* 0x000fe20000000800 */
[----:B------:R-:W-:Y:S01]  /*3ab90*/  @!PT LDS RZ, [RZ] ;  /* 0x00000000fffff984 */ /* 0x000fe20000000800 */
[----:B------:R0:W-:Y:S01]  /*3aba0*/  @P0 LDGSTS.E.BYPASS.LTC128B.128 [R6+0x23400], desc[UR36][R2.64], !P2 ;  /* 0x2340000002060fae */ /* 0x0001e2000d101d64 */
[----:B------:R-:W-:Y:S01]  /*3abb0*/  IMAD.MOV.U32 R0, RZ, RZ, R14 ;  /* 0x000000ffff007224 */ /* 0x000fe200078e000e */
[----:B------:R-:W-:Y:S06]  /*3abc0*/  BRA `(.L_x_7122) ;  /* 0xffffff9c00547947 */ /* 0x000fec000383ffff */
.L_x_7001:
        /* <DEDUP_REMOVED lines=9> */
.L_x_7123:
        /* <DEDUP_REMOVED lines=10> */
.L_x_7124:
[----:B------:R-:W-:Y:S02]  /*3ad00*/  IMAD.MOV.U32 R13, RZ, RZ, R2 ;  /* 0x000000ffff0d7224 */ /* 0x000fe400078e0002 */
[----:B------:R-:W-:Y:S02]  /*3ad10*/  IMAD.MOV.U32 R12, RZ, RZ, 0x1 ;  /* 0x00000001ff0c7424 */ /* 0x000fe400078e00ff */
[----:B------:R-:W-:-:S07]  /*3ad20*/  IMAD.MOV.U32 R4, RZ, RZ, R14 ;  /* 0x000000ffff047224 */ /* 0x000fce00078e000e */
[----:B------:R-:W-:Y:S05]  /*3ad30*/  WARPSYNC.COLLECTIVE R15, `(.L_x_7125) ;  /* 0x000000000f087348 */ /* 0x000fea0003c00000 */
[----:B------:R0:W1:Y:S02]  /*3ad40*/  SHFL.IDX P6, R14, R13, R12, R11 ;  /* 0x0000000c0d0e7389 */ /* 0x00006400000c000b */
[----:B01----:R-:W-:Y:S01]  /*3ad50*/  ENDCOLLECTIVE ;  /* 0x000000000000791b */ /* 0x003fe20003800000 */
.L_x_7125:
        /* <DEDUP_REMOVED lines=12> */
.L_x_7126:
[----:B------:R-:W-:Y:S02]  /*3ae20*/  IMAD.MOV.U32 R13, RZ, RZ, R2 ;  /* 0x000000ffff0d7224 */ /* 0x000fe400078e0002 */
[----:B------:R-:W-:Y:S02]  /*3ae30*/  IMAD.MOV.U32 R12, RZ, RZ, 0x2 ;  /* 0x00000002ff0c7424 */ /* 0x000fe400078e00ff */
[----:B------:R-:W-:-:S07]  /*3ae40*/  IMAD.MOV.U32 R5, RZ, RZ, R14 ;  /* 0x000000ffff057224 */ /* 0x000fce00078e000e */
[----:B------:R-:W-:Y:S05]  /*3ae50*/  WARPSYNC.COLLECTIVE R15, `(.L_x_7127) ;  /* 0x000000000f087348 */ /* 0x000fea0003c00000 */
[----:B------:R0:W1:Y:S02]  /*3ae60*/  SHFL.IDX P6, R14, R13, R12, R11 ;  /* 0x0000000c0d0e7389 */ /* 0x00006400000c000b */
[----:B01----:R-:W-:Y:S01]  /*3ae70*/  ENDCOLLECTIVE ;  /* 0x000000000000791b */ /* 0x003fe20003800000 */
.L_x_7127:
        /* <DEDUP_REMOVED lines=10> */
.L_x_7128:
        /* <DEDUP_REMOVED lines=11> */
.L_x_7129:
        /* <DEDUP_REMOVED lines=14> */
.L_x_7130:
[----:B------:R-:W-:Y:S01]  /*3b0b0*/  IMAD.MOV.U32 R0, RZ, RZ, R14 ;  /* 0x000000ffff007224 */ /* 0x000fe200078e000e */
[----:B------:R-:W-:Y:S06]  /*3b0c0*/  BRA `(.L_x_7131) ;  /* 0xffffffa000687947 */ /* 0x000fec000383ffff */
.L_x_7005:
        /* <DEDUP_REMOVED lines=45> */
.L_x_7133:
[----:B------:R-:W-:Y:S05]  /*3b3a0*/  BSYNC B0 ;  /* 0x0000000000007941 */ /* 0x000fea0003800000 */
.L_x_7132:
        /* <DEDUP_REMOVED lines=11> */
.L_x_7134:
        /* <DEDUP_REMOVED lines=39> */
.L_x_7135:
        /* <DEDUP_REMOVED lines=8> */
.L_x_7136:
        /* <DEDUP_REMOVED lines=33> */
.L_x_7137:
[----:B------:R-:W-:Y:S02]  /*3b960*/  IMAD.MOV.U32 R13, RZ, RZ, R5 ;  /* 0x000000ffff0d7224 */ /* 0x000fe400078e0005 */
[----:B------:R-:W-:-:S07]  /*3b970*/  IMAD.MOV.U32 R8, RZ, RZ, R14 ;  /* 0x000000ffff087224 */ /* 0x000fce00078e000e */
[----:B------:R-:W-:Y:S05]  /*3b980*/  WARPSYNC.COLLECTIVE R15, `(.L_x_7138) ;  /* 0x000000000f087348 */ /* 0x000fea0003c00000 */
[----:B------:R0:W1:Y:S02]  /*3b990*/  SHFL.IDX P6, R14, R13, R12, R11 ;  /* 0x0000000c0d0e7389 */ /* 0x00006400000c000b */
[----:B01----:R-:W-:Y:S01]  /*3b9a0*/  ENDCOLLECTIVE ;  /* 0x000000000000791b */ /* 0x003fe20003800000 */
.L_x_7138:
        /* <DEDUP_REMOVED lines=23> */
.L_x_7139:
        /* <DEDUP_REMOVED lines=9> */
.L_x_7140:
[----:B------:R-:W-:Y:S01]  /*3bbb0*/  IMAD.MOV.U32 R2, RZ, RZ, R14 ;  /* 0x000000ffff027224 */ /* 0x000fe200078e000e */
[----:B------:R-:W-:Y:S06]  /*3bbc0*/  BRA `(.L_x_7141) ;  /* 0xffffffa4003c7947 */ /* 0x000fec000383ffff */
.L_x_7010:
[----:B-1----:R1:W2:Y:S02]  /*3bbd0*/  SYNCS.PHASECHK.TRANS64.TRYWAIT P0, [R18+URZ+0x38820], R0 ;  /* 0x03882000120075a7 */ /* 0x0022a4000800017f */
[----:B--2---:R-:W-:Y:S05]  /*3bbe0*/  @!P0 NANOSLEEP.SYNCS 0x989680 ;  /* 0x009896800000895d */ /* 0x004fea0003900000 */
[----:B------:R-:W2:Y:S02]  /*3bbf0*/  @!P0 SYNCS.PHASECHK.TRANS64 P0, [R18+URZ+0x38820], R0 ;  /* 0x03882000120085a7 */ /* 0x000ea4000800007f */
[----:B--2---:R-:W-:Y:S05]  /*3bc00*/  @!P0 BRA `(.L_x_7010) ;  /* 0xfffffffc00f08947 */ /* 0x004fea000383ffff */
[----:B------:R-:W-:Y:S05]  /*3bc10*/  BRA `(.L_x_7142) ;  /* 0xffffffa400e47947 */ /* 0x000fea000383ffff */
.L_x_7013:
[----:B-1----:R1:W2:Y:S02]  /*3bc20*/  SYNCS.PHASECHK.TRANS64.TRYWAIT P0, [R25+URZ+0x38860], R0 ;  /* 0x03886000190075a7 */ /* 0x0022a4000800017f */
[----:B--2---:R-:W-:Y:S05]  /*3bc30*/  @!P0 NANOSLEEP.SYNCS 0x989680 ;  /* 0x009896800000895d */ /* 0x004fea0003900000 */
[----:B------:R-:W2:Y:S02]  /*3bc40*/  @!P0 SYNCS.PHASECHK.TRANS64 P0, [R25+URZ+0x38860], R0 ;  /* 0x03886000190085a7 */ /* 0x000ea4000800007f */
[----:B--2---:R-:W-:Y:S05]  /*3bc50*/  @!P0 BRA `(.L_x_7013) ;  /* 0xfffffffc00f08947 */ /* 0x004fea000383ffff */
[----:B------:R-:W-:Y:S05]  /*3bc60*/  BRA `(.L_x_7143) ;  /* 0xffffffa400f07947 */ /* 0x000fea000383ffff */
.L_x_7014:
        /* <DEDUP_REMOVED lines=8> */
.L_x_7145:
[----:B------:R-:W-:Y:S05]  /*3bcf0*/  BSYNC B0 ;  /* 0x0000000000007941 */ /* 0x000fea0003800000 */
.L_x_7144:
        /* <DEDUP_REMOVED lines=15> */
.L_x_7146:
        /* <DEDUP_REMOVED lines=39> */
.L_x_7147:
[----:B------:R-:W-:Y:S02]  /*3c060*/  IMAD.MOV.U32 R13, RZ, RZ, R5 ;  /* 0x000000ffff0d7224 */ /* 0x000fe400078e0005 */
[----:B------:R-:W-:-:S07]  /*3c070*/  IMAD.MOV.U32 R3, RZ, RZ, R14 ;  /* 0x000000ffff037224 */ /* 0x000fce00078e000e */
[----:B------:R-:W-:Y:S05]  /*3c080*/  WARPSYNC.COLLECTIVE R15, `(.L_x_7148) ;  /* 0x000000000f087348 */ /* 0x000fea0003c00000 */
[----:B------:R0:W1:Y:S02]  /*3c090*/  SHFL.IDX P6, R14, R13, R12, R11 ;  /* 0x0000000c0d0e7389 */ /* 0x00006400000c000b */
[----:B01----:R-:W-:Y:S01]  /*3c0a0*/  ENDCOLLECTIVE ;  /* 0x000000000000791b */ /* 0x003fe20003800000 */
.L_x_7148:
        /* <DEDUP_REMOVED lines=29> */
.L_x_7149:
[----:B------:R-:W-:Y:S02]  /*3c280*/  IMAD.MOV.U32 R13, RZ, RZ, R5 ;  /* 0x000000ffff0d7224 */ /* 0x000fe400078e0005 */
[----:B------:R-:W-:-:S07]  /*3c290*/  IMAD.MOV.U32 R7, RZ, RZ, R14 ;  /* 0x000000ffff077224 */ /* 0x000fce00078e000e */
[----:B------:R-:W-:Y:S05]  /*3c2a0*/  WARPSYNC.COLLECTIVE R15, `(.L_x_7150) ;  /* 0x000000000f087348 */ /* 0x000fea0003c00000 */
[----:B------:R0:W1:Y:S02]  /*3c2b0*/  SHFL.IDX P6, R14, R13, R12, R11 ;  /* 0x0000000c0d0e7389 */ /* 0x00006400000c000b */
[----:B01----:R-:W-:Y:S01]  /*3c2c0*/  ENDCOLLECTIVE ;  /* 0x000000000000791b */ /* 0x003fe20003800000 */
.L_x_7150:
        /* <DEDUP_REMOVED lines=29> */
.L_x_7151:
[----:B------:R-:W-:Y:S02]  /*3c4a0*/  IMAD.MOV.U32 R13, RZ, RZ, R5 ;  /* 0x000000ffff0d7224 */ /* 0x000fe400078e0005 */
[----:B------:R-:W-:-:S07]  /*3c4b0*/  IMAD.MOV.U32 R6, RZ, RZ, R14 ;  /* 0x000000ffff067224 */ /* 0x000fce00078e000e */
[----:B------:R-:W-:Y:S05]  /*3c4c0*/  WARPSYNC.COLLECTIVE R15, `(.L_x_7152) ;  /* 0x000000000f087348 */ /* 0x000fea0003c00000 */
[----:B------:R0:W1:Y:S02]  /*3c4d0*/  SHFL.IDX P6, R14, R13, R12, R11 ;  /* 0x0000000c0d0e7389 */ /* 0x00006400000c000b */
[----:B01----:R-:W-:Y:S01]  /*3c4e0*/  ENDCOLLECTIVE ;  /* 0x000000000000791b */ /* 0x003fe20003800000 */
.L_x_7152:
[----:B------:R-:W-:Y:S01]  /*3c4f0*/  IMAD.MOV.U32 R2, RZ, RZ, R14 ;  /* 0x000000ffff027224 */ /* 0x000fe200078e000e */
[----:B------:R-:W-:Y:S06]  /*3c500*/  BRA `(.L_x_7153) ;  /* 0xffffffa400807947 */ /* 0x000fec000383ffff */
.L_x_7021:
[----:B0-----:R0:W1:Y:S02]  /*3c510*/  SYNCS.PHASECHK.TRANS64.TRYWAIT P0, [R6+URZ+0x38840], R25 ;  /* 0x03884019060075a7 */ /* 0x001064000800017f */
[----:B-1----:R-:W-:Y:S05]  /*3c520*/  @!P0 NANOSLEEP.SYNCS 0x989680 ;  /* 0x009896800000895d */ /* 0x002fea0003900000 */
[----:B------:R-:W1:Y:S02]  /*3c530*/  @!P0 SYNCS.PHASECHK.TRANS64 P0, [R6+URZ+0x38840], R25 ;  /* 0x03884019060085a7 */ /* 0x000e64000800007f */
[----:B-1----:R-:W-:Y:S05]  /*3c540*/  @!P0 BRA `(.L_x_7021) ;  /* 0xfffffffc00f08947 */ /* 0x002fea000383ffff */
[----:B------:R-:W-:Y:S05]  /*3c550*/  BRA `(.L_x_7154) ;  /* 0xffffffac00047947 */ /* 0x000fea000383ffff */
.L_x_7022:
        /* <DEDUP_REMOVED lines=8> */
.L_x_7156:
[----:B------:R-:W-:Y:S05]  /*3c5e0*/  BSYNC B1 ;  /* 0x0000000000017941 */ /* 0x000fea0003800000 */
.L_x_7155:
        /* <DEDUP_REMOVED lines=9> */
.L_x_7157:
[----:B------:R-:W-:Y:S02]  /*3c680*/  IMAD.MOV.U32 R13, RZ, RZ, R26 ;  /* 0x000000ffff0d7224 */ /* 0x000fe400078e001a */
[----:B------:R-:W-:Y:S02]  /*3c690*/  IMAD.MOV.U32 R12, RZ, RZ, 0x1 ;  /* 0x00000001ff0c7424 */ /* 0x000fe400078e00ff */
[----:B------:R-:W-:-:S07]  /*3c6a0*/  IMAD.MOV.U32 R2, RZ, RZ, R14 ;  /* 0x000000ffff027224 */ /* 0x000fce00078e000e */
[----:B------:R-:W-:Y:S05]  /*3c6b0*/  WARPSYNC.COLLECTIVE R15, `(.L_x_7158) ;  /* 0x000000000f087348 */ /* 0x000fea0003c00000 */
[----:B------:R0:W1:Y:S02]  /*3c6c0*/  SHFL.IDX P6, R14, R13, R12, R11 ;  /* 0x0000000c0d0e7389 */ /* 0x00006400000c000b */
[----:B01----:R-:W-:Y:S01]  /*3c6d0*/  ENDCOLLECTIVE ;  /* 0x000000000000791b */ /* 0x003fe20003800000 */
.L_x_7158:
        /* <DEDUP_REMOVED lines=11> */
.L_x_7159:
[----:B------:R-:W-:Y:S02]  /*3c790*/  IMAD.MOV.U32 R13, RZ, RZ, R26 ;  /* 0x000000ffff0d7224 */ /* 0x000fe400078e001a */
[----:B------:R-:W-:Y:S02]  /*3c7a0*/  IMAD.MOV.U32 R12, RZ, RZ, 0x2 ;  /* 0x00000002ff0c7424 */ /* 0x000fe400078e00ff */
[----:B------:R-:W-:-:S07]  /*3c7b0*/  IMAD.MOV.U32 R2, RZ, RZ, R14 ;  /* 0x000000ffff027224 */ /* 0x000fce00078e000e */
[----:B------:R-:W-:Y:S05]  /*3c7c0*/  WARPSYNC.COLLECTIVE R15, `(.L_x_7160) ;  /* 0x000000000f087348 */ /* 0x000fea0003c00000 */
[----:B------:R0:W1:Y:S02]  /*3c7d0*/  SHFL.IDX P6, R14, R13, R12, R11 ;  /* 0x0000000c0d0e7389 */ /* 0x00006400000c000b */
[----:B01----:R-:W-:Y:S01]  /*3c7e0*/  ENDCOLLECTIVE ;  /* 0x000000000000791b */ /* 0x003fe20003800000 */
.L_x_7160:
        /* <DEDUP_REMOVED lines=11> */
.L_x_7161:
[----:B------:R-:W-:Y:S02]  /*3c8a0*/  IMAD.MOV.U32 R13, RZ, RZ, R26 ;  /* 0x000000ffff0d7224 */ /* 0x000fe400078e001a */
[----:B------:R-:W-:Y:S02]  /*3c8b0*/  IMAD.MOV.U32 R12, RZ, RZ, 0x3 ;  /* 0x00000003ff0c7424 */ /* 0x000fe400078e00ff */
[----:B------:R-:W-:-:S07]  /*3c8c0*/  IMAD.MOV.U32 R2, RZ, RZ, R14 ;  /* 0x000000ffff027224 */ /* 0x000fce00078e000e */
[----:B------:R-:W-:Y:S05]  /*3c8d0*/  WARPSYNC.COLLECTIVE R15, `(.L_x_7162) ;  /* 0x000000000f087348 */ /* 0x000fea0003c00000 */
[----:B------:R0:W1:Y:S02]  /*3c8e0*/  SHFL.IDX P6, R14, R13, R12, R11 ;  /* 0x0000000c0d0e7389 */ /* 0x00006400000c000b */
[----:B01----:R-:W-:Y:S01]  /*3c8f0*/  ENDCOLLECTIVE ;  /* 0x000000000000791b */ /* 0x003fe20003800000 */
.L_x_7162:
        /* <DEDUP_REMOVED lines=11> */
.L_x_7163:
[----:B------:R-:W-:Y:S01]  /*3c9b0*/  IMAD.MOV.U32 R2, RZ, RZ, R14 ;  /* 0x000000ffff027224 */ /* 0x000fe200078e000e */
[----:B------:R-:W-:Y:S06]  /*3c9c0*/  BRA `(.L_x_7164) ;  /* 0xffffffa8008c7947 */ /* 0x000fec000383ffff */
.L_x_7027:
[----:B----4-:R4:W0:Y:S02]  /*3c9d0*/  SYNCS.PHASECHK.TRANS64.TRYWAIT P0, [R6+URZ+0x38860], R25 ;  /* 0x03886019060075a7 */ /* 0x010824000800017f */
[----:B0-----:R-:W-:Y:S05]  /*3c9e0*/  @!P0 NANOSLEEP.SYNCS 0x989680 ;  /* 0x009896800000895d */ /* 0x001fea0003900000 */
[----:B------:R-:W0:Y:S02]  /*3c9f0*/  @!P0 SYNCS.PHASECHK.TRANS64 P0, [R6+URZ+0x38860], R25 ;  /* 0x03886019060085a7 */ /* 0x000e24000800007f */
[----:B0-----:R-:W-:Y:S05]  /*3ca00*/  @!P0 BRA `(.L_x_7027) ;  /* 0xfffffffc00f08947 */ /* 0x001fea000383ffff */
[----:B------:R-:W-:Y:S05]  /*3ca10*/  BRA `(.L_x_7165) ;  /* 0xffffffa800d87947 */ /* 0x000fea000383ffff */
.L_x_7028:
[----:B------:R-:W-:Y:S01]  /*3ca20*/  BSSY B1, `(.L_x_7166) ;  /* 0x0000008000017945 */ /* 0x000fe20003800000 */
[----:B------:R-:W-:Y:S02]  /*3ca30*/  IMAD.MOV.U32 R13, RZ, RZ, R10 ;  /* 0x000000ffff0d7224 */ /* 0x000fe400078e000a */
[----:B------:R-:W-:Y:S02]  /*3ca40*/  IMAD.MOV.U32 R12, RZ, RZ, RZ ;  /* 0x000000ffff0c7224 */ /* 0x000fe400078e00ff */
[----:B------:R-:W-:Y:S02]  /*3ca50*/  IMAD.MOV.U32 R11, RZ, RZ, 0x181f ;  /* 0x0000181fff0b7424 */ /* 0x000fe400078e00ff */
[----:B------:R-:W-:-:S07]  /*3ca60*/  IMAD.MOV.U32 R15, RZ, RZ, -0x1 ;  /* 0xffffffffff0f7424 */ /* 0x000fce00078e00ff */
[----:B01-34-:R-:W-:Y:S05]  /*3ca70*/  WARPSYNC.COLLECTIVE R15, `(.L_x_7167) ;  /* 0x000000000f087348 */ /* 0x01bfea0003c00000 */
[----:B------:R2:W0:Y:S02]  /*3ca80*/  SHFL.IDX P6, R14, R13, R12, R11 ;  /* 0x0000000c0d0e7389 */ /* 0x00042400000c000b */
[----:B01234-:R-:W-:Y:S01]  /*3ca90*/  ENDCOLLECTIVE ;  /* 0x000000000000791b */ /* 0x01ffe20003800000 */
.L_x_7167:
[----:B------:R-:W-:Y:S05]  /*3caa0*/  BSYNC B1 ;  /* 0x0000000000017941 */ /* 0x000fea0003800000 */
.L_x_7166:
        /* <DEDUP_REMOVED lines=13> */
.L_x_7168:
        /* <DEDUP_REMOVED lines=17> */
.L_x_7169:
        /* <DEDUP_REMOVED lines=16> */
.L_x_7170:
        /* <DEDUP_REMOVED lines=19> */
.L_x_7171:
        /* <DEDUP_REMOVED lines=14> */
.L_x_7172:
        /* <DEDUP_REMOVED lines=16> */
.L_x_7173:
        /* <DEDUP_REMOVED lines=14> */
.L_x_7174:
[----:B------:R-:W-:Y:S05]  /*3d180*/  BRA `(.L_x_7175) ;  /* 0xffffffa8003c7947 */ /* 0x000fea000383ffff */
.L_x_7036:
        /* <DEDUP_REMOVED lines=8> */
.L_x_7177:
[----:B------:R-:W-:Y:S05]  /*3d210*/  BSYNC B0 ;  /* 0x0000000000007941 */ /* 0x000fea0003800000 */
.L_x_7176:
        /* <DEDUP_REMOVED lines=9> */
.L_x_7178:
        /* <DEDUP_REMOVED lines=23> */
.L_x_7179:
[----:B------:R-:W-:Y:S01]  /*3d420*/  IMAD.MOV.U32 R12, RZ, RZ, 0x2 ;  /* 0x00000002ff0c7424 */ /* 0x000fe200078e00ff */
[----:B------:R-:W-:-:S05]  /*3d430*/  SEL R4, R14, RZ, P1 ;  /* 0x000000ff0e047207 */ /* 0x000fca0000800000 */
[----:B------:R-:W-:-:S04]  /*3d440*/  IMAD.IADD R4, R13, 0x1, R4 ;  /* 0x000000010d047824 */ /* 0x000fc800078e0204 */
[----:B------:R-:W-:-:S07]  /*3d450*/  IMAD.MOV.U32 R13, RZ, RZ, R4 ;  /* 0x000000ffff0d7224 */ /* 0x000fce00078e0004 */
[----:B------:R-:W-:Y:S05]  /*3d460*/  WARPSYNC.COLLECTIVE R15, `(.L_x_7180) ;  /* 0x000000000f087348 */ /* 0x000fea0003c00000 */
[----:B------:R0:W1:Y:S02]  /*3d470*/  SHFL.UP P6, R14, R13, R12, R11 ;  /* 0x0400000c0d0e7389 */ /* 0x00006400000c000b */
[----:B01----:R-:W-:Y:S01]  /*3d480*/  ENDCOLLECTIVE ;  /* 0x000000000000791b */ /* 0x003fe20003800000 */
.L_x_7180:
[----:B------:R-:W-:Y:S01]  /*3d490*/  IMAD.MOV.U32 R12, RZ, RZ, 0x4 ;  /* 0x00000004ff0c7424 */ /* 0x000fe200078e00ff */
[----:B------:R-:W-:-:S05]  /*3d4a0*/  SEL R3, R14, RZ, P2 ;  /* 0x000000ff0e037207 */ /* 0x000fca0001000000 */
[----:B------:R-:W-:-:S04]  /*3d4b0*/  IMAD.IADD R2, R4, 0x1, R3 ;  /* 0x0000000104027824 */ /* 0x000fc800078e0203 */
[----:B------:R-:W-:-:S07]  /*3d4c0*/  IMAD.MOV.U32 R13, RZ, RZ, R2 ;  /* 0x000000ffff0d7224 */ /* 0x000fce00078e0002 */
[----:B------:R-:W-:Y:S05]  /*3d4d0*/  WARPSYNC.COLLECTIVE R15, `(.L_x_7181) ;  /* 0x000000000f087348 */ /* 0x000fea0003c00000 */
[----:B------:R0:W1:Y:S02]  /*3d4e0*/  SHFL.UP P6, R14, R13, R12, R11 ;  /* 0x0400000c0d0e7389 */ /* 0x00006400000c000b */
[----:B01----:R-:W-:Y:S01]  /*3d4f0*/  ENDCOLLECTIVE ;  /* 0x000000000000791b */ /* 0x003fe20003800000 */
.L_x_7181:
[----:B------:R-:W-:Y:S01]  /*3d500*/  IMAD.MOV.U32 R12, RZ, RZ, 0x8 ;  /* 0x00000008ff0c7424 */ /* 0x000fe200078e00ff */
[----:B------:R-:W-:-:S05]  /*3d510*/  SEL R3, R14, RZ, P3 ;  /* 0x000000ff0e037207 */ /* 0x000fca0001800000 */
[----:B------:R-:W-:-:S04]  /*3d520*/  IMAD.IADD R3, R2, 0x1, R3 ;  /* 0x0000000102037824 */ /* 0x000fc800078e0203 */
[----:B------:R-:W-:-:S07]  /*3d530*/  IMAD.MOV.U32 R13, RZ, RZ, R3 ;  /* 0x000000ffff0d7224 */ /* 0x000fce00078e0003 */
[----:B------:R-:W-:Y:S05]  /*3d540*/  WARPSYNC.COLLECTIVE R15, `(.L_x_7182) ;  /* 0x000000000f087348 */ /* 0x000fea0003c00000 */
[----:B------:R0:W1:Y:S02]  /*3d550*/  SHFL.UP P6, R14, R13, R12, R11 ;  /* 0x0400000c0d0e7389 */ /* 0x00006400000c000b */
[----:B01----:R-:W-:Y:S01]  /*3d560*/  ENDCOLLECTIVE ;  /* 0x000000000000791b */ /* 0x003fe20003800000 */
.L_x_7182:
[----:B------:R-:W-:Y:S01]  /*3d570*/  IMAD.MOV.U32 R12, RZ, RZ, 0x10 ;  /* 0x00000010ff0c7424 */ /* 0x000fe200078e00ff */
[----:B------:R-:W-:-:S05]  /*3d580*/  SEL R4, R14, RZ, P4 ;  /* 0x000000ff0e047207 */ /* 0x000fca0002000000 */
[----:B------:R-:W-:-:S04]  /*3d590*/  IMAD.IADD R4, R3, 0x1, R4 ;  /* 0x0000000103047824 */ /* 0x000fc800078e0204 */
[----:B------:R-:W-:-:S07]  /*3d5a0*/  IMAD.MOV.U32 R13, RZ, RZ, R4 ;  /* 0x000000ffff0d7224 */ /* 0x000fce00078e0004 */
[----:B------:R-:W-:Y:S05]  /*3d5b0*/  WARPSYNC.COLLECTIVE R15, `(.L_x_7183) ;  /* 0x000000000f087348 */ /* 0x000fea0003c00000 */
[----:B------:R0:W1:Y:S02]  /*3d5c0*/  SHFL.UP P6, R14, R13, R12, R11 ;  /* 0x0400000c0d0e7389 */ /* 0x00006400000c000b */
[----:B01----:R-:W-:Y:S01]  /*3d5d0*/  ENDCOLLECTIVE ;  /* 0x000000000000791b */ /* 0x003fe20003800000 */
.L_x_7183:
        /* <DEDUP_REMOVED lines=8> */
.L_x_7184:
[----:B------:R-:W-:Y:S05]  /*3d660*/  BRA `(.L_x_7185) ;  /* 0xffffffa800d47947 */ /* 0x000fea000383ffff */
.L_x_7039:
[----:B------:R-:W-:Y:S01]  /*3d670*/  BSSY B0, `(.L_x_7186) ;  /* 0x0000007000007945 */ /* 0x000fe20003800000 */
[----:B------:R-:W-:Y:S02]  /*3d680*/  IMAD.MOV.U32 R12, RZ, RZ, 0x1 ;  /* 0x00000001ff0c7424 */ /* 0x000fe400078e00ff */
[----:B------:R-:W-:Y:S02]  /*3d690*/  IMAD.MOV.U32 R11, RZ, RZ, RZ ;  /* 0x000000ffff0b7224 */ /* 0x000fe400078e00ff */
[----:B------:R-:W-:-:S07]  /*3d6a0*/  IMAD.MOV.U32 R15, RZ, RZ, -0x1 ;  /* 0xffffffffff0f7424 */ /* 0x000fce00078e00ff */
[----:B------:R-:W-:Y:S05]  /*3d6b0*/  WARPSYNC.COLLECTIVE R15, `(.L_x_7187) ;  /* 0x000000000f087348 */ /* 0x000fea0003c00000 */
[----:B------:R0:W1:Y:S02]  /*3d6c0*/  SHFL.UP P6, R14, R13, R12, R11 ;  /* 0x0400000c0d0e7389 */ /* 0x00006400000c000b */
[----:B01----:R-:W-:Y:S01]  /*3d6d0*/  ENDCOLLECTIVE ;  /* 0x000000000000791b */ /* 0x003fe20003800000 */
.L_x_7187:
[----:B------:R-:W-:Y:S05]  /*3d6e0*/  BSYNC B0 ;  /* 0x0000000000007941 */ /* 0x000fea0003800000 */
.L_x_7186:
        /* <DEDUP_REMOVED lines=8> */
.L_x_7188:
[----:B------:R-:W-:Y:S01]  /*3d770*/  IMAD.MOV.U32 R12, RZ, RZ, 0x4 ;  /* 0x00000004ff0c7424 */ /* 0x000fe200078e00ff */
[----:B------:R-:W-:-:S05]  /*3d780*/  SEL R2, R14, RZ, P2 ;  /* 0x000000ff0e027207 */ /* 0x000fca0001000000 */
[----:B------:R-:W-:-:S04]  /*3d790*/  IMAD.IADD R2, R13, 0x1, R2 ;  /* 0x000000010d027824 */ /* 0x000fc800078e0202 */
[----:B------:R-:W-:-:S07]  /*3d7a0*/  IMAD.MOV.U32 R13, RZ, RZ, R2 ;  /* 0x000000ffff0d7224 */ /* 0x000fce00078e0002 */
[----:B------:R-:W-:Y:S05]  /*3d7b0*/  WARPSYNC.COLLECTIVE R15, `(.L_x_7189) ;  /* 0x000000000f087348 */ /* 0x000fea0003c00000 */
[----:B------:R0:W1:Y:S02]  /*3d7c0*/  SHFL.UP P6, R14, R13, R12, R11 ;  /* 0x0400000c0d0e7389 */ /* 0x00006400000c000b */
[----:B01----:R-:W-:Y:S01]  /*3d7d0*/  ENDCOLLECTIVE ;  /* 0x000000000000791b */ /* 0x003fe20003800000 */
.L_x_7189:
[----:B------:R-:W-:Y:S01]  /*3d7e0*/  IMAD.MOV.U32 R12, RZ, RZ, 0x8 ;  /* 0x00000008ff0c7424 */ /* 0x000fe200078e00ff */
[----:B------:R-:W-:-:S05]  /*3d7f0*/  SEL R3, R14, RZ, P3 ;  /* 0x000000ff0e037207 */ /* 0x000fca0001800000 */
[----:B------:R-:W-:-:S04]  /*3d800*/  IMAD.IADD R3, R2, 0x1, R3 ;  /* 0x0000000102037824 */ /* 0x000fc800078e0203 */
[----:B------:R-:W-:-:S07]  /*3d810*/  IMAD.MOV.U32 R13, RZ, RZ, R3 ;  /* 0x000000ffff0d7224 */ /* 0x000fce00078e0003 */
[----:B------:R-:W-:Y:S05]  /*3d820*/  WARPSYNC.COLLECTIVE R15, `(.L_x_7190) ;  /* 0x000000000f087348 */ /* 0x000fea0003c00000 */
[----:B------:R0:W1:Y:S02]  /*3d830*/  SHFL.UP P6, R14, R13, R12, R11 ;  /* 0x0400000c0d0e7389 */ /* 0x00006400000c000b */
[----:B01----:R-:W-:Y:S01]  /*3d840*/  ENDCOLLECTIVE ;  /* 0x000000000000791b */ /* 0x003fe20003800000 */
.L_x_7190:
[----:B------:R-:W-:Y:S01]  /*3d850*/  IMAD.MOV.U32 R12, RZ, RZ, 0x10 ;  /* 0x00000010ff0c7424 */ /* 0x000fe200078e00ff */
[----:B------:R-:W-:-:S05]  /*3d860*/  SEL R4, R14, RZ, P4 ;  /* 0x000000ff0e047207 */ /* 0x000fca0002000000 */
[----:B------:R-:W-:-:S04]  /*3d870*/  IMAD.IADD R4, R3, 0x1, R4 ;  /* 0x0000000103047824 */ /* 0x000fc800078e0204 */
[----:B------:R-:W-:-:S07]  /*3d880*/  IMAD.MOV.U32 R13, RZ, RZ, R4 ;  /* 0x000000ffff0d7224 */ /* 0x000fce00078e0004 */
[----:B------:R-:W-:Y:S05]  /*3d890*/  WARPSYNC.COLLECTIVE R15, `(.L_x_7191) ;  /* 0x000000000f087348 */ /* 0x000fea0003c00000 */
[----:B------:R0:W1:Y:S02]  /*3d8a0*/  SHFL.UP P6, R14, R13, R12, R11 ;  /* 0x0400000c0d0e7389 */ /* 0x00006400000c000b */
[----:B01----:R-:W-:Y:S01]  /*3d8b0*/  ENDCOLLECTIVE ;  /* 0x000000000000791b */ /* 0x003fe20003800000 */
.L_x_7191:
        /* <DEDUP_REMOVED lines=8> */
.L_x_7192:
[----:B------:R-:W-:Y:S05]  /*3d940*/  BRA `(.L_x_7193) ;  /* 0xffffffa800c07947 */ /* 0x000fea000383ffff */
.L_x_7041:
[----:B------:R-:W-:Y:S01]  /*3d950*/  BSSY B0, `(.L_x_7194) ;  /* 0x0000006000007945 */ /* 0x000fe20003800000 */
[----:B------:R-:W-:Y:S01]  /*3d960*/  PLOP3.LUT P6, PT, P6, PT, PT, 0x8, 0x0 ;  /* 0x000000000000781c */ /* 0x000fe200037ce170 */
[----:B------:R-:W-:-:S12]  /*3d970*/  IMAD.MOV.U32 R15, RZ, RZ, -0x1 ;  /* 0xffffffffff0f7424 */ /* 0x000fd800078e00ff */
[----:B0-----:R-:W-:Y:S05]  /*3d980*/  WARPSYNC.COLLECTIVE R15, `(.L_x_7195) ;  /* 0x000000000f087348 */ /* 0x001fea0003c00000 */
[----:B------:R-:W-:Y:S01]  /*3d990*/  VOTE.ANY R14, PT, P6 ;  /* 0x00000000000e7806 */ /* 0x000fe200030e0100 */
[----:B0-----:R-:W-:Y:S06]  /*3d9a0*/  ENDCOLLECTIVE ;  /* 0x000000000000791b */ /* 0x001fec0003800000 */
.L_x_7195:
[----:B------:R-:W-:Y:S05]  /*3d9b0*/  BSYNC B0 ;  /* 0x0000000000007941 */ /* 0x000fea0003800000 */
.L_x_7194:
[----:B------:R-:W-:Y:S02]  /*3d9c0*/  IMAD.MOV.U32 R3, RZ, RZ, R14 ;  /* 0x000000ffff037224 */ /* 0x000fe400078e000e */
[----:B------:R-:W-:Y:S02]  /*3d9d0*/  IMAD.MOV.U32 R13, RZ, RZ, R25 ;  /* 0x000000ffff0d7224 */ /* 0x000fe400078e0019 */
[----:B------:R-:W0:Y:S01]  /*3d9e0*/  POPC R7, R3 ;  /* 0x0000000300077309 */ /* 0x000e220000000000 */
[----:B------:R-:W-:Y:S02]  /*3d9f0*/  IMAD.MOV.U32 R11, RZ, RZ, 0x1f ;  /* 0x0000001fff0b7424 */ /* 0x000fe400078e00ff */
[----:B------:R-:W-:Y:S02]  /*3da00*/  IMAD.MOV.U32 R15, RZ, RZ, -0x1 ;  /* 0xffffffffff0f7424 */ /* 0x000fe400078e00ff */
[----:B0-----:R-:W-:Y:S02]  /*3da10*/  IMAD.MOV.U32 R12, RZ, RZ, R7 ;  /* 0x000000ffff0c7224 */ /* 0x001fe400078e0007 */
[----:B------:R-:W-:-:S07]  /*3da20*/  IMAD.IADD R27, R7, 0x1, R27 ;  /* 0x00000001071b7824 */ /* 0x000fce00078e021b */
[----:B------:R-:W-:Y:S05]  /*3da30*/  WARPSYNC.COLLECTIVE R15, `(.L_x_7196) ;  /* 0x000000000f087348 */ /* 0x000fea0003c00000 */
[----:B------:R0:W1:Y:S02]  /*3da40*/  SHFL.IDX P6, R14, R13, R12, R11 ;  /* 0x0000000c0d0e7389 */ /* 0x00006400000c000b */
[----:B01----:R-:W-:Y:S01]  /*3da50*/  ENDCOLLECTIVE ;  /* 0x000000000000791b */ /* 0x003fe20003800000 */
.L_x_7196:
[----:B------:R-:W-:Y:S02]  /*3da60*/  IMAD.MOV.U32 R13, RZ, RZ, R5 ;  /* 0x000000ffff0d7224 */ /* 0x000fe400078e0005 */
[----:B------:R-:W-:-:S07]  /*3da70*/  IMAD.MOV.U32 R25, RZ, RZ, R14 ;  /* 0x000000ffff197224 */ /* 0x000fce00078e000e */
[----:B------:R-:W-:Y:S05]  /*3da80*/  WARPSYNC.COLLECTIVE R15, `(.L_x_7197) ;  /* 0x000000000f087348 */ /* 0x000fea0003c00000 */
[----:B------:R0:W1:Y:S02]  /*3da90*/  SHFL.IDX P6, R14, R13, R12, R11 ;  /* 0x0000000c0d0e7389 */ /* 0x00006400000c000b */
[----:B01----:R-:W-:Y:S01]  /*3daa0*/  ENDCOLLECTIVE ;  /* 0x000000000000791b */ /* 0x003fe20003800000 */
.L_x_7197:
[----:B------:R-:W-:Y:S01]  /*3dab0*/  IMAD.MOV.U32 R5, RZ, RZ, R14 ;  /* 0x000000ffff057224 */ /* 0x000fe200078e000e */
[----:B------:R-:W-:Y:S06]  /*3dac0*/  BRA `(.L_x_7198) ;  /* 0xffffffa800a07947 */ /* 0x000fec000383ffff */
.L_x_7043:
[----:B------:R-:W-:Y:S01]  /*3dad0*/  BSSY B0, `(.L_x_7199) ;  /* 0x0000007000007945 */ /* 0x000fe20003800000 */
[----:B------:R-:W-:Y:S02]  /*3dae0*/  IMAD.MOV.U32 R13, RZ, RZ, R2 ;  /* 0x000000ffff0d7224 */ /* 0x000fe400078e0002 */
[----:B------:R-:W-:Y:S02]  /*3daf0*/  IMAD.MOV.U32 R11, RZ, RZ, 0x1f ;  /* 0x0000001fff0b7424 */ /* 0x000fe400078e00ff */
[----:B------:R-:W-:-:S07]  /*3db00*/  IMAD.MOV.U32 R15, RZ, RZ, -0x1 ;  /* 0xffffffffff0f7424 */ /* 0x000fce00078e00ff */
[----:B0123--:R-:W-:Y:S05]  /*3db10*/  WARPSYNC.COLLECTIVE R15, `(.L_x_7200) ;  /* 0x000000000f087348 */ /* 0x00ffea0003c00000 */
[----:B------:R4:W0:Y:S02]  /*3db20*/  SHFL.IDX P6, R14, R13, R12, R11 ;  /* 0x0000000c0d0e7389 */ /* 0x00082400000c000b */
[----:B01234-:R-:W-:Y:S01]  /*3db30*/  ENDCOLLECTIVE ;  /* 0x000000000000791b */ /* 0x01ffe20003800000 */
.L_x_7200:
[----:B------:R-:W-:Y:S05]  /*3db40*/  BSYNC B0 ;  /* 0x0000000000007941 */ /* 0x000fea0003800000 */
.L_x_7199:
[----:B------:R-:W-:Y:S01]  /*3db50*/  IMAD.MOV.U32 R24, RZ, RZ, R14 ;  /* 0x000000ffff187224 */ /* 0x000fe200078e000e */
[----:B------:R-:W-:Y:S06]  /*3db60*/  BRA `(.L_x_7042) ;  /* 0xffffffa800907947 */ /* 0x000fec000383ffff */
.L_x_7049:
[----:B-1----:R1:W4:Y:S02]  /*3db70*/  SYNCS.PHASECHK.TRANS64.TRYWAIT P0, [R7+URZ+0x38820], R0 ;  /* 0x03882000070075a7 */ /* 0x002324000800017f */
[----:B----4-:R-:W-:Y:S05]  /*3db80*/  @!P0 NANOSLEEP.SYNCS 0x989680 ;  /* 0x009896800000895d */ /* 0x010fea0003900000 */
[----:B------:R-:W4:Y:S02]  /*3db90*/  @!P0 SYNCS.PHASECHK.TRANS64 P0, [R7+URZ+0x38820], R0 ;  /* 0x03882000070085a7 */ /* 0x000f24000800007f */
[----:B----4-:R-:W-:Y:S05]  /*3dba0*/  @!P0 BRA `(.L_x_7049) ;  /* 0xfffffffc00f08947 */ /* 0x010fea000383ffff */
[----:B------:R-:W-:Y:S05]  /*3dbb0*/  BRA `(.L_x_7201) ;  /* 0xffffffb000e87947 */ /* 0x000fea000383ffff */
.L_x_7050:
        /* <DEDUP_REMOVED lines=11> */
.L_x_7203:
[----:B------:R-:W-:Y:S05]  /*3dc70*/  BSYNC B0 ;  /* 0x0000000000007941 */ /* 0x000fea0003800000 */
.L_x_7202:
[----:B------:R-:W-:Y:S05]  /*3dc80*/  BRA `(.L_x_7204) ;  /* 0xffffffb000d07947 */ /* 0x000fea000383ffff */
.L_x_7051:
[----:B------:R-:W-:Y:S01]  /*3dc90*/  BSSY B0, `(.L_x_7205) ;  /* 0x0000006000007945 */ /* 0x000fe20003800000 */
[----:B------:R-:W-:-:S07]  /*3dca0*/  IMAD.MOV.U32 R15, RZ, RZ, -0x1 ;  /* 0xffffffffff0f7424 */ /* 0x000fce00078e00ff */
[----:B0123--:R-:W-:Y:S05]  /*3dcb0*/  WARPSYNC.COLLECTIVE R15, `(.L_x_7206) ;  /* 0x000000000f0c7348 */ /* 0x00ffea0003c00000 */
[----:B------:R-:W-:Y:S02]  /*3dcc0*/  ELECT P6, UR62, PT ;  /* 0x00000000003e782f */ /* 0x000fe400038c0000 */
[----:B------:R-:W-:Y:S01]  /*3dcd0*/  MOV R14, UR62 ;  /* 0x0000003e000e7c02 */ /* 0x000fe20008000f00 */
[----:B0123--:R-:W-:Y:S10]  /*3dce0*/  ENDCOLLECTIVE ;  /* 0x000000000000791b */ /* 0x00fff40003800000 */
.L_x_7206:
[----:B------:R-:W-:Y:S05]  /*3dcf0*/  BSYNC B0 ;  /* 0x0000000000007941 */ /* 0x000fea0003800000 */
.L_x_7205:
[----:B------:R-:W-:Y:S05]  /*3dd00*/  BRA `(.L_x_7207) ;  /* 0xffffffb000c47947 */ /* 0x000fea000383ffff */
.L_x_7053:
[----:B-1----:R1:W4:Y:S02]  /*3dd10*/  SYNCS.PHASECHK.TRANS64.TRYWAIT P1, [R5+URZ+0x38840], R0 ;  /* 0x03884000050075a7 */ /* 0x002324000802017f */
[----:B----4-:R-:W-:Y:S05]  /*3dd20*/  @!P1 NANOSLEEP.SYNCS 0x989680 ;  /* 0x009896800000995d */ /* 0x010fea0003900000 */
[----:B------:R-:W4:Y:S02]  /*3dd30*/  @!P1 SYNCS.PHASECHK.TRANS64 P1, [R5+URZ+0x38840], R0 ;  /* 0x03884000050095a7 */ /* 0x000f24000802007f */
[----:B----4-:R-:W-:Y:S05]  /*3dd40*/  @!P1 BRA `(.L_x_7053) ;  /* 0xfffffffc00f09947 */ /* 0x010fea000383ffff */
[----:B------:R-:W-:Y:S05]  /*3dd50*/  BRA `(.L_x_7208) ;  /* 0xffffffb000e47947 */ /* 0x000fea000383ffff */
.L_x_7055:
[----:B----4-:R4:W0:Y:S02]  /*3dd60*/  SYNCS.PHASECHK.TRANS64.TRYWAIT P1, [R3+URZ+0x38840], R2 ;  /* 0x03884002030075a7 */ /* 0x010824000802017f */
[----:B0-----:R-:W-:Y:S05]  /*3dd70*/  @!P1 NANOSLEEP.SYNCS 0x989680 ;  /* 0x009896800000995d */ /* 0x001fea0003900000 */
[----:B------:R-:W0:Y:S02]  /*3dd80*/  @!P1 SYNCS.PHASECHK.TRANS64 P1, [R3+URZ+0x38840], R2 ;  /* 0x03884002030095a7 */ /* 0x000e24000802007f */
[----:B0-----:R-:W-:Y:S05]  /*3dd90*/  @!P1 BRA `(.L_x_7055) ;  /* 0xfffffffc00f09947 */ /* 0x001fea000383ffff */
[----:B------:R-:W-:Y:S05]  /*3dda0*/  BRA `(.L_x_7209) ;  /* 0xffffffb000f07947 */ /* 0x000fea000383ffff */
.L_x_7057:
[----:B------:R0:W0:Y:S02]  /*3ddb0*/  SYNCS.PHASECHK.TRANS64.TRYWAIT P1, [R5+URZ+0x38860], R0 ;  /* 0x03886000050075a7 */ /* 0x000024000802017f */
[----:B0-----:R-:W-:Y:S05]  /*3ddc0*/  @!P1 NANOSLEEP.SYNCS 0x989680 ;  /* 0x009896800000995d */ /* 0x001fea0003900000 */
[----:B------:R-:W0:Y:S02]  /*3ddd0*/  @!P1 SYNCS.PHASECHK.TRANS64 P1, [R5+URZ+0x38860], R0 ;  /* 0x03886000050095a7 */ /* 0x000e24000802007f */
[----:B0-----:R-:W-:Y:S05]  /*3dde0*/  @!P1 BRA `(.L_x_7057) ;  /* 0xfffffffc00f09947 */ /* 0x001fea000383ffff */
[----:B------:R-:W-:Y:S05]  /*3ddf0*/  BRA `(.L_x_7210) ;  /* 0xffffffb000ec7947 */ /* 0x000fea000383ffff */
        .type           $_ZN7cutlass13device_kernelIN5flash11enable_sm90INS1_16FlashAttnFwdSm90INS1_25CollectiveMainloopFwdSm90ILi2EN4cute5tupleIJNS5_1CILi1EEES8_S8_EEENS6_IJNS7_ILi64EEESA_SA_EEELi512ENS_6half_tEfNS_4arch4Sm90ELb0ELb1ELb1ELb1ELb1ELb1ELb1ELb0ELb0ELb1ELb1ELb0EEENS1_21CollectiveEpilogueFwdINS6_IJSA_NS7_ILi512EEESA_EEES9_SC_SE_Li256ELb1ELb1ELb1ELb0EEENS1_36VarlenDynamicPersistentTileSchedulerILi64ELi64ELi256ELi128ELb1ELb1ELb1ELb1ELb0ELb1EEEEEEEEEvNT_6ParamsE$_ZZN5flash25CollectiveMainloopFwdSm90ILi2EN4cute5tupleIJNS1_1CILi1EEES4_S4_EEENS2_IJNS3_ILi64EEES6_S6_EEELi512EN7cutlass6half_tEfNS8_4arch4Sm90ELb0ELb1ELb1ELb1ELb1ELb1ELb1ELb0ELb0ELb1ELb1ELb0EE3mmaINS_16FlashAttnFwdSm90ISC_NS_21CollectiveEpilogueFwdINS2_IJS6_NS3_ILi512EEES6_EEES5_S9_SB_Li256ELb1ELb1ELb1ELb0EEENS_36VarlenDynamicPersistentTileSchedulerILi64ELi64ELi256ELi128ELb1ELb1ELb1ELb1ELb0ELb1EEEE13SharedStorageENS1_6TensorINS1_11ArrayEngineIfLm128EEENS1_6LayoutINS2_IJNS2_IJNS3_ILi2EEESR_NS3_ILi32EEEEEES4_S4_EEENS2_IJNS2_IJS4_SR_NS3_ILi4EEEEEENS3_ILi0EEESX_EEEEEEENS_7SoftmaxILi2ELi0EEEEEbRKNSC_6ParamsENS8_13PipelineAsyncILi2EEES17_RNS8_13PipelineStateILj2EEERT0_RT1_iRiRKNS_16SeqlenInfoQKNewKILb1ELb1EEENS2_IJiiiiEEERT_ENKUliT_T0_T1_E_clIZSD_ISM_S10_S12_EbS15_S17_S17_S1A_S1C_S1E_iS1F_S1J_S1K_S1M_EUlRS1N_iE0_NS3_ILb1EEES1U_EEDaiS1N_S1O_S1P_,@function
        .size           $_ZN7cutlass13device_kernelIN5flash11enable_sm90INS1_16FlashAttnFwdSm90INS1_25CollectiveMainloopFwdSm90ILi2EN4cute5tupleIJNS5_1CILi1EEES8_S8_EEENS6_IJNS7_ILi64EEESA_SA_EEELi512ENS_6half_tEfNS_4arch4Sm90ELb0ELb1ELb1ELb1ELb1ELb1ELb1ELb0ELb0ELb1ELb1ELb0EEENS1_21CollectiveEpilogueFwdINS6_IJSA_NS7_ILi512EEESA_EEES9_SC_SE_Li256ELb1ELb1ELb1ELb0EEENS1_36VarlenDynamicPersistentTileSchedulerILi64ELi64ELi256ELi128ELb1ELb1ELb1ELb1ELb0ELb1EEEEEEEEEvNT_6ParamsE$_ZZN5flash25CollectiveMainloopFwdSm90ILi2EN4cute5tupleIJNS1_1CILi1EEES4_S4_EEENS2_IJNS3_ILi64EEES6_S6_EEELi512EN7cutlass6half_tEfNS8_4arch4Sm90ELb0ELb1ELb1ELb1ELb1ELb1ELb1ELb0ELb0ELb1ELb1ELb0EE3mmaINS_16FlashAttnFwdSm90ISC_NS_21CollectiveEpilogueFwdINS2_IJS6_NS3_ILi512EEES6_EEES5_S9_SB_Li256ELb1ELb1ELb1ELb0EEENS_36VarlenDynamicPersistentTileSchedulerILi64ELi64ELi256ELi128ELb1ELb1ELb1ELb1ELb0ELb1EEEE13SharedStorageENS1_6TensorINS1_11ArrayEngineIfLm128EEENS1_6LayoutINS2_IJNS2_IJNS3_ILi2EEESR_NS3_ILi32EEEEEES4_S4_EEENS2_IJNS2_IJS4_SR_NS3_ILi4EEEEEENS3_ILi0EEESX_EEEEEEENS_7SoftmaxILi2ELi0EEEEEbRKNSC_6ParamsENS8_13PipelineAsyncILi2EEES17_RNS8_13PipelineStateILj2EEERT0_RT1_iRiRKNS_16SeqlenInfoQKNewKILb1ELb1EEENS2_IJiiiiEEERT_ENKUliT_T0_T1_E_clIZSD_ISM_S10_S12_EbS15_S17_S17_S1A_S1C_S1E_iS1F_S1J_S1K_S1M_EUlRS1N_iE0_NS3_ILb1EEES1U_EEDaiS1N_S1O_S1P_,(.L_x_15754 - $_ZN7cutlass13device_kernelIN5flash11enable_sm90INS1_16FlashAttnFwdSm90INS1_25CollectiveMainloopFwdSm90ILi2EN4cute5tupleIJNS5_1CILi1EEES8_S8_EEENS6_IJNS7_ILi64EEESA_SA_EEELi512ENS_6half_tEfNS_4arch4Sm90ELb0ELb1ELb1ELb1ELb1ELb1ELb1ELb0ELb0ELb1ELb1ELb0EEENS1_21CollectiveEpilogueFwdINS6_IJSA_NS7_ILi512EEESA_EEES9_SC_SE_Li256ELb1ELb1ELb1ELb0EEENS1_36VarlenDynamicPersistentTileSchedulerILi64ELi64ELi256ELi128ELb1ELb1ELb1ELb1ELb0ELb1EEEEEEEEEvNT_6ParamsE$_ZZN5flash25CollectiveMainloopFwdSm90ILi2EN4cute5tupleIJNS1_1CILi1EEES4_S4_EEENS2_IJNS3_ILi64EEES6_S6_EEELi512EN7cutlass6half_tEfNS8_4arch4Sm90ELb0ELb1ELb1ELb1ELb1ELb1ELb1ELb0ELb0ELb1ELb1ELb0EE3mmaINS_16FlashAttnFwdSm90ISC_NS_21CollectiveEpilogueFwdINS2_IJS6_NS3_ILi512EEES6_EEES5_S9_SB_Li256ELb1ELb1ELb1ELb0EEENS_36VarlenDynamicPersistentTileSchedulerILi64ELi64ELi256ELi128ELb1ELb1ELb1ELb1ELb0ELb1EEEE13SharedStorageENS1_6TensorINS1_11ArrayEngineIfLm128EEENS1_6LayoutINS2_IJNS2_IJNS3_ILi2EEESR_NS3_ILi32EEEEEES4_S4_EEENS2_IJNS2_IJS4_SR_NS3_ILi4EEEEEENS3_ILi0EEESX_EEEEEEENS_7SoftmaxILi2ELi0EEEEEbRKNSC_6ParamsENS8_13PipelineAsyncILi2EEES17_RNS8_13PipelineStateILj2EEERT0_RT1_iRiRKNS_16SeqlenInfoQKNewKILb1ELb1EEENS2_IJiiiiEEERT_ENKUliT_T0_T1_E_clIZSD_ISM_S10_S12_EbS15_S17_S17_S1A_S1C_S1E_iS1F_S1J_S1K_S1M_EUlRS1N_iE0_NS3_ILb1EEES1U_EEDaiS1N_S1O_S1P_)
$_ZN7cutlass13device_kernelIN5flash11enable_sm90INS1_16FlashAttnFwdSm90INS1_25CollectiveMainloopFwdSm90ILi2EN4cute5tupleIJNS5_1CILi1EEES8_S8_EEENS6_IJNS7_ILi64EEESA_SA_EEELi512ENS_6half_tEfNS_4arch4Sm90ELb0ELb1ELb1ELb1ELb1ELb1ELb1ELb0ELb0ELb1ELb1ELb0EEENS1_21CollectiveEpilogueFwdINS6_IJSA_NS7_ILi512EEESA_EEES9_SC_SE_Li256ELb1ELb1ELb1ELb0EEENS1_36VarlenDynamicPersistentTileSchedulerILi64ELi64ELi256ELi128ELb1ELb1ELb1ELb1ELb0ELb1EEEEEEEEEvNT_6ParamsE$_ZZN5flash25CollectiveMainloopFwdSm90ILi2EN4cute5tupleIJNS1_1CILi1EEES4_S4_EEENS2_IJNS3_ILi64EEES6_S6_EEELi512EN7cutlass6half_tEfNS8_4arch4Sm90ELb0ELb1ELb1ELb1ELb1ELb1ELb1ELb0ELb0ELb1ELb1ELb0EE3mmaINS_16FlashAttnFwdSm90ISC_NS_21CollectiveEpilogueFwdINS2_IJS6_NS3_ILi512EEES6_EEES5_S9_SB_Li256ELb1ELb1ELb1ELb0EEENS_36VarlenDynamicPersistentTileSchedulerILi64ELi64ELi256ELi128ELb1ELb1ELb1ELb1ELb0ELb1EEEE13SharedStorageENS1_6TensorINS1_11ArrayEngineIfLm128EEENS1_6LayoutINS2_IJNS2_IJNS3_ILi2EEESR_NS3_ILi32EEEEEES4_S4_EEENS2_IJNS2_IJS4_SR_NS3_ILi4EEEEEENS3_ILi0EEESX_EEEEEEENS_7SoftmaxILi2ELi0EEEEEbRKNSC_6ParamsENS8_13PipelineAsyncILi2EEES17_RNS8_13PipelineStateILj2EEERT0_RT1_iRiRKNS_16SeqlenInfoQKNewKILb1ELb1EEENS2_IJiiiiEEERT_ENKUliT_T0_T1_E_clIZSD_ISM_S10_S12_EbS15_S17_S17_S1A_S1C_S1E_iS1F_S1J_S1K_S1M_EUlRS1N_iE0_NS3_ILb1EEES1U_EEDaiS1N_S1O_S1P_:
[----:B------:R-:W-:Y:S05]  /*3de00*/  YIELD ;  /* 0x0000000000007946 */ /* 0x000fea0003800000 */
[----:B------:R-:W-:Y:S02]  /*3de10*/  ULDC UR4, c[0x0][0x20] ;  /* 0x0000080000047ab9 */ /* 0x000fe40000000800 */
[----:B------:R-:W-:-:S05]  /*3de20*/  VIADD R0, R0, -UR4 ;  /* 0x8000000400007c36 */ /* 0x000fca0008000000 */
[----:B------:R-:W2:Y:S01]  /*3de30*/  LDL.64 R6, [R0+0x18] ;  /* 0x0000180000067983 */ /* 0x000ea20000100a00 */
[----:B------:R-:W0:Y:S03]  /*3de40*/  LDC.64 R2, c[0x0][0x208] ;  /* 0x00008200ff027b82 */ /* 0x000e260000000a00 */
[----:B------:R-:W3:Y:S01]  /*3de50*/  LDL.64 R10, [R0] ;  /* 0x00000000000a7983 */ /* 0x000ee20000100a00 */
[----:B0-----:R-:W-:Y:S02]  /*3de60*/  R2UR UR4, R2 ;  /* 0x00000000020472ca */ /* 0x001fe400000e0000 */
[----:B------:R-:W-:-:S13]  /*3de70*/  R2UR UR5, R3 ;  /* 0x00000000030572ca */ /* 0x000fda00000e0000 */
[----:B--2---:R-:W2:Y:S01]  /*3de80*/  LD.E R8, desc[UR4][R6.64] ;  /* 0x0000000406087980 */ /* 0x004ea2000c101900 */
[C---:B------:R-:W-:Y:S02]  /*3de90*/  R2UR UR4, R2.reuse ;  /* 0x00000000020472ca */ /* 0x040fe400000e0000 */
[C---:B------:R-:W-:Y:S02]  /*3dea0*/  R2UR UR5, R3.reuse ;  /* 0x00000000030572ca */ /* 0x040fe400000e0000 */
[----:B------:R-:W-:Y:S02]  /*3deb0*/  R2UR UR6, R2 ;  /* 0x00000000020672ca */ /* 0x000fe400000e0000 */
[----:B------:R-:W-:Y:S01]  /*3dec0*/  R2UR UR7, R3 ;  /* 0x00000000030772ca */ /* 0x000fe200000e0000 */
[----:B------:R-:W-:Y:S01]  /*3ded0*/  BSSY B0, `(.L_x_7211) ;  /* 0x0000009000007945 */ /* 0x000fe20003800000 */
[----:B------:R-:W-:-:S07]  /*3dee0*/  IMAD.MOV.U32 R9, RZ, RZ, R44 ;  /* 0x000000ffff097224 */ /* 0x000fce00078e002c */
[----:B---3--:R0:W5:Y:S04]  /*3def0*/  LD.E R5, desc[UR4][R10.64] ;  /* 0x000000040a057980 */ /* 0x008168000c101900 */
[----:B------:R0:W5:Y:S01]  /*3df00*/  LD.E R14, desc[UR6][R10.64+0x4] ;  /* 0x000004060a0e7980 */ /* 0x000162000c101900 */
[----:B--2---:R-:W-:-:S04]  /*3df10*/  LOP3.LUT R8, R8, 0x1, RZ, 0xfc, !PT ;  /* 0x0000000108087812 */ /* 0x004fc800078efcff */
[----:B------:R-:W-:Y:S01]  /*3df20*/  ISETP.NE.AND P0, PT, R8, 0x3, PT ;  /* 0x000000030800780c */ /* 0x000fe20003f05270 */
[----:B------:R-:W-:-:S12]  /*3df30*/  IMAD.MOV.U32 R8, RZ, RZ, R39 ;  /* 0x000000ffff087224 */ /* 0x000fd800078e0027 */
[----:B0-----:R-:W-:Y:S05]  /*3df40*/  @!P0 BRA `(.L_x_7212) ;  /* 0x0000000000048947 */ /* 0x001fea0003800000 */
[----:B------:R-:W-:Y:S01]  /*3df50*/  BPT.TRAP 0x1 ;  /* 0x000000040000795c */ /* 0x000fe20000300000 */
.L_x_7212:
[----:B------:R-:W-:Y:S05]  /*3df60*/  BSYNC B0 ;  /* 0x0000000000007941 */ /* 0x000fea0003800000 */
.L_x_7211:
        /* <DEDUP_REMOVED lines=17> */
.L_x_7214:
[----:B------:R-:W-:Y:S05]  /*3e080*/  BSYNC B0 ;  /* 0x0000000000007941 */ /* 0x000fea0003800000 */
.L_x_7213:
        /* <DEDUP_REMOVED lines=10> */
.L_x_7216:
[----:B------:R-:W-:Y:S05]  /*3e130*/  BSYNC B0 ;  /* 0x0000000000007941 */ /* 0x000fea0003800000 */
.L_x_7215:
[----:B------:R-:W2:Y:S01]  /*3e140*/  LDL.64 R10, [R0] ;  /* 0x00000000000a7983 */ /* 0x000ea20000100a00 */
[C---:B------:R-:W-:Y:S02]  /*3e150*/  R2UR UR6, R2.reuse ;  /* 0x00000000020672ca */ /* 0x040fe400000e0000 */
[C---:B------:R-:W-:Y:S01]  /*3e160*/  R2UR UR7, R3.reuse ;  /* 0x00000000030772ca */ /* 0x040fe200000e0000 */
[----:B------:R-:W3:Y:S01]  /*3e170*/  LDL.64 R6, [R0+0x28] ;  /* 0x0000280000067983 */ /* 0x000ee20000100a00 */
[C---:B------:R-:W-:Y:S02]  /*3e180*/  R2UR UR4, R2.reuse ;  /* 0x00000000020472ca */ /* 0x040fe400000e0000 */
[----:B------:R-:W-:Y:S01]  /*3e190*/  R2UR UR5, R3 ;  /* 0x00000000030572ca */ /* 0x000fe200000e0000 */
[----:B0----5:R-:W4:Y:S08]  /*3e1a0*/  LDL.64 R12, [R0+0x20] ;  /* 0x00002000000c7983 */ /* 0x021f300000100a00 */
[----:B--2---:R-:W2:Y:S04]  /*3e1b0*/  LD.E R5, desc[UR6][R10.64] ;  /* 0x000000060a057980 */ /* 0x004ea8000c101900 */
[----:B---3--:R-:W2:Y:S04]  /*3e1c0*/  LD.E.64 R6, desc[UR4][R6.64] ;  /* 0x0000000406067980 */ /* 0x008ea8000c101b00 */
[----:B------:R-:W3:Y:S01]  /*3e1d0*/  LDL.64 R10, [R0+0x8] ;  /* 0x00000800000a7983 */ /* 0x000ee20000100a00 */
[----:B------:R-:W-:Y:S05]  /*3e1e0*/  WARPSYNC.ALL ;  /* 0x0000000000007948 */ /* 0x000fea0003800000 */
[----:B------:R-:W-:-:S02]  /*3e1f0*/  R2UR UR4, R2 ;  /* 0x00000000020472ca */ /* 0x000fc400000e0000 */
[C---:B------:R-:W-:Y:S02]  /*3e200*/  R2UR UR5, R3.reuse ;  /* 0x00000000030572ca */ /* 0x040fe400000e0000 */
[----:B------:R-:W-:Y:S02]  /*3e210*/  R2UR UR6, R2 ;  /* 0x00000000020672ca */ /* 0x000fe400000e0000 */
[----:B------:R-:W-:-:S09]  /*3e220*/  R2UR UR7, R3 ;  /* 0x00000000030772ca */ /* 0x000fd200000e0000 */
[----:B---3--:R0:W-:Y:S04]  /*3e230*/  ST.E desc[UR4][R10.64], RZ ;  /* 0x000000ff0a007985 */ /* 0x0081e8000c101904 */
[----:B----4-:R-:W3:Y:S01]  /*3e240*/  LD.E.64 R14, desc[UR6][R12.64] ;  /* 0x000000060c0e7980 */ /* 0x010ee2000c101b00 */
[----:B--2---:R-:W-:Y:S01]  /*3e250*/  IMAD R6, R5, 0x200, R6 ;  /* 0x0000020005067824 */ /* 0x004fe200078e0206 */
[----:B------:R-:W-:Y:S01]  /*3e260*/  R2UR UR7, R7 ;  /* 0x00000000070772ca */ /* 0x000fe200000e0000 */
[----:B------:R-:W-:Y:S01]  /*3e270*/  WARPGROUP.ARRIVE ;  /* 0x00000000000079c5 */ /* 0x000fe20000000000 */
[----:B------:R-:W-:Y:S01]  /*3e280*/  R2UR UR8, R2 ;  /* 0x00000000020872ca */ /* 0x000fe200000e0000 */
[----:B------:R-:W-:Y:S01]  /*3e290*/  IMAD.MOV.U32 R5, RZ, RZ, 0x1 ;  /* 0x00000001ff057424 */ /* 0x000fe200078e00ff */
[----:B------:R-:W-:-:S02]  /*3e2a0*/  R2UR UR6, R6 ;  /* 0x00000000060672ca */ /* 0x000fc400000e0000 */
        /* <DEDUP_REMOVED lines=55> */
[----:B------:R-:W-:-:S13]  /*3e620*/  R2UR UR5, R3 ;  /* 0x00000000030572ca */ /* 0x000fda00000e0000 */
[----:B--2---:R-:W2:Y:S04]  /*3e630*/  LD.E R12, desc[UR4][R6.64] ;  /* 0x00000004060c7980 */ /* 0x004ea8000c101900 */
[----:B------:R-:W3:Y:S01]  /*3e640*/  LDL.64 R6, [R0+0x30] ;  /* 0x0000300000067983 */ /* 0x000ee20000100a00 */
[----:B------:R-:W-:Y:S01]  /*3e650*/  BSSY B0, `(.L_x_7218) ;  /* 0x0000008000007945 */ /* 0x000fe20003800000 */
[----:B--2---:R-:W-:-:S04]  /*3e660*/  LEA.HI R13, R12, R12, RZ, 0x1 ;  /* 0x0000000c0c0d7211 */ /* 0x004fc800078f08ff */
[----:B------:R-:W-:-:S05]  /*3e670*/  LOP3.LUT R13, R13, 0xfffffffe, RZ, 0xc0, !PT ;  /* 0xfffffffe0d0d7812 */ /* 0x000fca00078ec0ff */
[----:B------:R-:W-:Y:S01]  /*3e680*/  IMAD.IADD R13, R12, 0x1, -R13 ;  /* 0x000000010c0d7824 */ /* 0x000fe200078e0a0d */
[----:B---3--:R-:W-:-:S04]  /*3e690*/  MOV R12, R6 ;  /* 0x00000006000c7202 */ /* 0x008fc80000000f00 */
[----:B------:R-:W-:-:S04]  /*3e6a0*/  SHF.L.U32 R13, R13, 0x1f, RZ ;  /* 0x0000001f0d0d7819 */ /* 0x000fc800000006ff */
[----:B------:R-:W1:Y:S02]  /*3e6b0*/  SYNCS.PHASECHK.TRANS64.TRYWAIT P0, [R12+URZ+0x38810], R13 ;  /* 0x0388100d0c0075a7 */ /* 0x000e64000800017f */
[----:B01----:R-:W-:Y:S05]  /*3e6c0*/  @!P0 BRA `(.L_x_7219) ;  /* 0x000000ec00b88947 */ /* 0x003fea0003800000 */
.L_x_7245:
[----:B------:R-:W-:Y:S05]  /*3e6d0*/  BSYNC B0 ;  /* 0x0000000000007941 */ /* 0x000fea0003800000 */
.L_x_7218:
[----:B------:R-:W0:Y:S01]  /*3e6e0*/  LDL.64 R6, [R0+0x40] ;  /* 0x0000400000067983 */ /* 0x000e220000100a00 */
[----:B------:R-:W-:Y:S02]  /*3e6f0*/  R2UR UR4, R2 ;  /* 0x00000000020472ca */ /* 0x000fe400000e0000 */
[----:B------:R-:W-:Y:S01]  /*3e700*/  R2UR UR5, R3 ;  /* 0x00000000030572ca */ /* 0x000fe200000e0000 */
[----:B------:R-:W2:-:S12]  /*3e710*/  LDL.64 R10, [R0] ;  /* 0x00000000000a7983 */ /* 0x000e980000100a00 */
[----:B0-----:R-:W3:Y:S01]  /*3e720*/  LD.E R12, desc[UR4][R6.64] ;  /* 0x00000004060c7980 */ /* 0x001ee2000c101900 */
[----:B------:R-:W-:Y:S02]  /*3e730*/  R2UR UR6, R2 ;  /* 0x00000000020672ca */ /* 0x000fe400000e0000 */
[----:B------:R-:W-:Y:S01]  /*3e740*/  R2UR UR7, R3 ;  /* 0x00000000030772ca */ /* 0x000fe200000e0000 */
[----:B--2---:R0:W5:Y:S01]  /*3e750*/  LD.E R14, desc[UR4][R10.64] ;  /* 0x000000040a0e7980 */ /* 0x004162000c101900 */
[----:B------:R-:W-:Y:S11]  /*3e760*/  BSSY B0, `(.L_x_7220) ;  /* 0x0000006000007945 */ /* 0x000ff60003800000 */
[----:B------:R0:W5:Y:S01]  /*3e770*/  LD.E R15, desc[UR6][R10.64+0x4] ;  /* 0x000004060a0f7980 */ /* 0x000162000c101900 */
[----:B---3--:R-:W-:-:S04]  /*3e780*/  LOP3.LUT R12, R12, 0x1, RZ, 0xfc, !PT ;  /* 0x000000010c0c7812 */ /* 0x008fc800078efcff */
[----:B------:R-:W-:-:S13]  /*3e790*/  ISETP.NE.AND P0, PT, R12, 0x3, PT ;  /* 0x000000030c00780c */ /* 0x000fda0003f05270 */
[----:B0-----:R-:W-:Y:S05]  /*3e7a0*/  @!P0 BRA `(.L_x_7221) ;  /* 0x0000000000048947 */ /* 0x001fea0003800000 */
[----:B------:R-:W-:Y:S01]  /*3e7b0*/  BPT.TRAP 0x1 ;  /* 0x000000040000795c */ /* 0x000fe20000300000 */
.L_x_7221:
[----:B------:R-:W-:Y:S05]  /*3e7c0*/  BSYNC B0 ;  /* 0x0000000000007941 */ /* 0x000fea0003800000 */
.L_x_7220:
        /* <DEDUP_REMOVED lines=17> */
.L_x_7223:
[----:B------:R-:W-:Y:S05]  /*3e8e0*/  BSYNC B0 ;  /* 0x0000000000007941 */ /* 0x000fea0003800000 */
.L_x_7222:
        /* <DEDUP_REMOVED lines=10> */
.L_x_7225:
[----:B------:R-:W-:Y:S05]  /*3e990*/  BSYNC B0 ;  /* 0x0000000000007941 */ /* 0x000fea0003800000 */
.L_x_7224:
        /* <DEDUP_REMOVED lines=303> */
[----:B------:R-:W-:Y:S01]  /*3fc90*/  R2UR UR9, R3 ;  /* 0x00000000030972ca */ /* 0x000fe200000e0000 */
        /* <DEDUP_REMOVED lines=272> */
.L_x_7228:
[----:B------:R-:W-:Y:S05]  /*40da0*/  BSYNC B0 ;  /* 0x0000000000007941 */ /* 0x000fea0003800000 */
.L_x_7227:
        /* <DEDUP_REMOVED lines=23> */
[C---:B------:R-:W-:Y:S02]  /*40f20*/  R2UR UR7, R3.reuse ;  /* 0x00000000030772ca */ /* 0x040fe400000e0000 */
[C---:B------:R-:W-:Y:S02]  /*40f30*/  R2UR UR9, R3.reuse ;  /* 0x00000000030972ca */ /* 0x040fe400000e0000 */
[----:B------:R-:W-:Y:S02]  /*40f40*/  R2UR UR10, R2 ;  /* 0x00000000020a72ca */ /* 0x000fe400000e0000 */
[----:B------:R-:W-:-:S09]  /*40f50*/  R2UR UR11, R3 ;  /* 0x00000000030b72ca */ /* 0x000fd200000e0000 */
[----:B------:R-:W4:Y:S04]  /*40f60*/  LD.E R20, desc[UR8][R8.64+0xc] ;  /* 0x00000c0808147980 */ /* 0x000f28000c101900 */
[----:B------:R-:W4:Y:S04]  /*40f70*/  LD.E R56, desc[UR10][R8.64+0x14] ;  /* 0x0000140a08387980 */ /* 0x000f28000c101900 */
[----:B--2---:R-:W2:Y:S01]  /*40f80*/  LD.E R15, desc[UR4][R6.64] ;  /* 0x00000004060f7980 */ /* 0x004ea2000c101900 */
[C---:B------:R-:W-:Y:S02]  /*40f90*/  @P0 R2UR UR4, R2.reuse ;  /* 0x00000000020402ca */ /* 0x040fe400000e0000 */
[----:B------:R-:W-:Y:S01]  /*40fa0*/  @P0 R2UR UR5, R3 ;  /* 0x00000000030502ca */ /* 0x000fe200000e0000 */
[----:B------:R-:W4:Y:S04]  /*40fb0*/  LD.E R6, desc[UR12][R8.64+0x18] ;  /* 0x0000180c08067980 */ /* 0x000f28000c101900 */
[----:B------:R-:W4:Y:S08]  /*40fc0*/  LD.E R7, desc[UR6][R8.64+0x4] ;  /* 0x0000040608077980 */ /* 0x000f30000c101900 */
[----:B------:R-:W4:Y:S01]  /*40fd0*/  @P0 LD.E R59, desc[UR4][R8.64+0x28] ;  /* 0x00002804083b0980 */ /* 0x000f22000c101900 */
[----:B------:R-:W-:-:S02]  /*40fe0*/  R2UR UR4, R2 ;  /* 0x00000000020472ca */ /* 0x000fc400000e0000 */
[----:B------:R-:W-:-:S13]  /*40ff0*/  R2UR UR5, R3 ;  /* 0x00000000030572ca */ /* 0x000fda00000e0000 */
[----:B------:R-:W4:Y:S04]  /*41000*/  LD.E R10, desc[UR4][R8.64+0x8] ;  /* 0x00000804080a7980 */ /* 0x000f28000c101900 */
[----:B------:R-:W4:Y:S01]  /*41010*/  LD.E R21, desc[UR4][R8.64+0x10] ;  /* 0x0000100408157980 */ /* 0x000f22000c101900 */
[----:B------:R-:W-:Y:S01]  /*41020*/  BSSY B0, `(.L_x_7229) ;  /* 0x000008c000007945 */ /* 0x000fe20003800000 */
[-C--:B--2---:R-:W-:Y:S01]  /*41030*/  FMUL.FTZ R13, R30, R15.reuse ;  /* 0x0000000f1e0d7220 */ /* 0x084fe20000410000 */
[-C--:B------:R-:W-:Y:S01]  /*41040*/  FMUL.FTZ R30, R43, R15.reuse ;  /* 0x0000000f2b1e7220 */ /* 0x080fe20000410000 */
[----:B---3--:R-:W-:Y:S01]  /*41050*/  SHF.R.S32.HI R43, RZ, 0x1f, R60 ;  /* 0x0000001fff2b7819 */ /* 0x008fe2000001143c */
[-C--:B0-----:R-:W-:Y:S01]  /*41060*/  FMUL.FTZ R57, R25, R15.reuse ;  /* 0x0000000f19397220 */ /* 0x081fe20000410000 */
[-C--:B------:R-:W-:Y:S01]  /*41070*/  FMUL.FTZ R25, R35, R15.reuse ;  /* 0x0000000f23197220 */ /* 0x080fe20000410000 */
[-C--:B------:R-:W-:Y:S01]  /*41080*/  FMUL.FTZ R12, R27, R15.reuse ;  /* 0x0000000f1b0c7220 */ /* 0x080fe20000410000 */
[----:B------:R-:W-:Y:S01]  /*41090*/  LEA.HI R35, R43, R60, RZ, 0x7 ;  /* 0x0000003c2b237211 */ /* 0x000fe200078f38ff */
[-C--:B------:R-:W-:Y:S01]  /*410a0*/  FMUL.FTZ R27, R39, R15.reuse ;  /* 0x0000000f271b7220 */ /* 0x080fe20000410000 */
[-C--:B------:R-:W-:Y:S01]  /*410b0*/  FMUL.FTZ R39, R41, R15.reuse ;  /* 0x0000000f29277220 */ /* 0x080fe20000410000 */
[-C--:B------:R-:W-:Y:S01]  /*410c0*/  FMUL.FTZ R41, R45, R15.reuse ;  /* 0x0000000f2d297220 */ /* 0x080fe20000410000 */
[----:B------:R-:W-:Y:S01]  /*410d0*/  LOP3.LUT R45, R35, 0xffffff80, RZ, 0xc0, !PT ;  /* 0xffffff80232d7812 */ /* 0x000fe200078ec0ff */
[-C--:B------:R-:W-:Y:S01]  /*410e0*/  FMUL.FTZ R11, R24, R15.reuse ;  /* 0x0000000f180b7220 */ /* 0x080fe20000410000 */
[-C--:B------:R-:W-:Y:S01]  /*410f0*/  FMUL.FTZ R24, R34, R15.reuse ;  /* 0x0000000f22187220 */ /* 0x080fe20000410000 */
[----:B------:R-:W-:-:S02]  /*41100*/  FMUL.FTZ R34, R46, R15 ;  /* 0x0000000f2e227220 */ /* 0x000fc40000410000 */
[----:B------:R-:W-:Y:S02]  /*41110*/  IMAD.IADD R46, R60, 0x1, -R45 ;  /* 0x000000013c2e7824 */ /* 0x000fe400078e0a2d */
[-C--:B------:R-:W-:Y:S01]  /*41120*/  FMUL.FTZ R14, R31, R15.reuse ;  /* 0x0000000f1f0e7220 */ /* 0x080fe20000410000 */
[-C--:B------:R-:W-:Y:S01]  /*41130*/  FMUL.FTZ R31, R42, R15.reuse ;  /* 0x0000000f2a1f7220 */ /* 0x080fe20000410000 */
[----:B------:R-:W-:Y:S02]  /*41140*/  LEA.HI R42, R43, R60, RZ, 0x2 ;  /* 0x0000003c2b2a7211 */ /* 0x000fe400078f10ff */
[----:B------:R-:W-:Y:S01]  /*41150*/  SHF.R.S32.HI R45, RZ, 0x1f, R46 ;  /* 0x0000001fff2d7819 */ /* 0x000fe2000001142e */
[-C--:B------:R-:W-:Y:S01]  /*41160*/  FMUL.FTZ R35, R47, R15.reuse ;  /* 0x0000000f2f237220 */ /* 0x080fe20000410000 */
[-C--:B------:R-:W-:Y:S01]  /*41170*/  FMUL.FTZ R5, R26, R15.reuse ;  /* 0x0000000f1a057220 */ /* 0x080fe20000410000 */
[-C--:B------:R-:W-:Y:S01]  /*41180*/  FMUL.FTZ R26, R38, R15.reuse ;  /* 0x0000000f261a7220 */ /* 0x080fe20000410000 */
[----:B------:R-:W-:Y:S01]  /*41190*/  LEA.HI R47, R45, R46, RZ, 0x2 ;  /* 0x0000002e2d2f7211 */ /* 0x000fe200078f10ff */
[-C--:B------:R-:W-:Y:S01]  /*411a0*/  FMUL.FTZ R38, R40, R15.reuse ;  /* 0x0000000f28267220 */ /* 0x080fe20000410000 */
[----:B------:R-:W-:Y:S01]  /*411b0*/  LOP3.LUT R65, R42, 0xfffffffc, RZ, 0xc0, !PT ;  /* 0xfffffffc2a417812 */ /* 0x000fe200078ec0ff */
[----:B------:R-:W-:Y:S01]  /*411c0*/  FMUL.FTZ R40, R44, R15 ;  /* 0x0000000f2c287220 */ /* 0x000fe20000410000 */
[----:B------:R-:W-:-:S02]  /*411d0*/  SHF.R.S32.HI R44, RZ, 0x2, R47 ;  /* 0x00000002ff2c7819 */ /* 0x000fc4000001142f */
[----:B------:R-:W-:Y:S01]  /*411e0*/  SHF.R.S32.HI R63, RZ, 0x1f, R47 ;  /* 0x0000001fff3f7819 */ /* 0x000fe2000001142f */
[----:B------:R-:W-:Y:S01]  /*411f0*/  IMAD.IADD R65, R60, 0x1, -R65 ;  /* 0x000000013c417824 */ /* 0x000fe200078e0a41 */
[----:B------:R-:W-:Y:S02]  /*41200*/  LEA.HI R42, R45, R46, RZ, 0x5 ;  /* 0x0000002e2d2a7211 */ /* 0x000fe400078f28ff */
[----:B------:R-:W-:Y:S01]  /*41210*/  LEA.HI R63, R63, R44, RZ, 0x3 ;  /* 0x0000002c3f3f7211 */ /* 0x000fe200078f18ff */
[----:B------:R-:W-:Y:S01]  /*41220*/  FMUL.FTZ R43, R48, R15 ;  /* 0x0000000f302b7220 */ /* 0x000fe20000410000 */
[----:B------:R-:W-:Y:S02]  /*41230*/  SHF.R.S32.HI R42, RZ, 0x5, R42 ;  /* 0x00000005ff2a7819 */ /* 0x000fe4000001142a */
[----:B------:R-:W-:Y:S02]  /*41240*/  LEA.HI R48, R65, R65, RZ, 0x1 ;  /* 0x0000004141307211 */ /* 0x000fe400078f08ff */
[----:B------:R-:W-:Y:S01]  /*41250*/  LOP3.LUT R63, R63, 0xfffffff8, RZ, 0xc0, !PT ;  /* 0xfffffff83f3f7812 */ /* 0x000fe200078ec0ff */
[----:B------:R-:W-:Y:S01]  /*41260*/  IMAD R60, R61, 0x4, R42 ;  /* 0x000000043d3c7824 */ /* 0x000fe200078e022a */
[----:B------:R-:W-:-:S03]  /*41270*/  LOP3.LUT R48, R48, 0x1ffffffe, RZ, 0xc0, !PT ;  /* 0x1ffffffe30307812 */ /* 0x000fc600078ec0ff */
[----:B------:R-:W-:Y:S02]  /*41280*/  IMAD.IADD R63, R44, 0x1, -R63 ;  /* 0x000000012c3f7824 */ /* 0x000fe400078e0a3f */
[----:B------:R-:W-:Y:S02]  /*41290*/  IMAD.IADD R48, R65, 0x1, -R48 ;  /* 0x0000000141307824 */ /* 0x000fe400078e0a30 */
[----:B------:R-:W-:Y:S02]  /*412a0*/  IMAD.U32 R63, R60, 0x10, R63 ;  /* 0x000000103c3f7824 */ /* 0x000fe400078e003f */
[----:B------:R-:W-:Y:S02]  /*412b0*/  FMUL.FTZ R42, R50, R15 ;  /* 0x0000000f322a7220 */ /* 0x000fe40000410000 */
[----:B------:R-:W-:-:S04]  /*412c0*/  IMAD R50, R48, 0x8, R63 ;  /* 0x0000000830327824 */ /* 0x000fc800078e023f */
[----:B----4-:R-:W-:-:S04]  /*412d0*/  @P0 IMAD.HI.U32 R59, R50, R59, RZ ;  /* 0x0000003b323b0227 */ /* 0x010fc800078e00ff */
[-C--:B------:R-:W-:Y:S01]  /*412e0*/  FMUL.FTZ R44, R51, R15.reuse ;  /* 0x0000000f332c7220 */ /* 0x080fe20000410000 */
[----:B------:R-:W-:Y:S02]  /*412f0*/  @P0 SHF.R.U32.HI R50, RZ, R58, R59 ;  /* 0x0000003aff320219 */ /* 0x000fe4000001163b */
[----:B------:R-:W-:Y:S01]  /*41300*/  LOP3.LUT R51, R47, 0x7ffffffc, RZ, 0xc0, !PT ;  /* 0x7ffffffc2f337812 */ /* 0x000fe200078ec0ff */
[----:B------:R-:W-:Y:S02]  /*41310*/  IMAD.SHL.U32 R47, R4, 0x40, RZ ;  /* 0x00000040042f7824 */ /* 0x000fe400078e00ff */
[----:B------:R-:W0:Y:S01]  /*41320*/  SHFL.IDX PT, R61, R50, RZ, 0x1c1f ;  /* 0x001c1fff323d7589 */ /* 0x000e2200000e0000 */
        /* <DEDUP_REMOVED lines=11> */
[----:B------:R-:W-:Y:S01]  /*413e0*/  IADD3 R51, R10, 0x1, -R47 ;  /* 0x000000010a337810 */ /* 0x000fe20007ffe82f */
[----:B------:R-:W-:Y:S01]  /*413f0*/  FMUL.FTZ R15, R55, R15 ;  /* 0x0000000f370f7220 */ /* 0x000fe20000410000 */
[----:B------:R-:W-:Y:S01]  /*41400*/  ISETP.GE.AND P1, PT, R6, 0x1, PT ;  /* 0x000000010600780c */ /* 0x000fe20003f26270 */
[----:B------:R-:W1:Y:S02]  /*41410*/  MUFU.TANH R11, R11 ;  /* 0x0000000b000b7308 */ /* 0x000e640000002400 */
[----:B------:R-:W-:Y:S01]  /*41420*/  IMAD R52, R4, -0x2, R51 ;  /* 0xfffffffe04347824 */ /* 0x000fe200078e0233 */
[----:B------:R-:W-:Y:S01]  /*41430*/  LOP3.LUT R53, RZ, R20, RZ, 0x33, !PT ;  /* 0x00000014ff357212 */ /* 0x000fe200078e33ff */
[----:B------:R-:W-:-:S04]  /*41440*/  IMAD.IADD R51, R10, 0x1, -R47 ;  /* 0x000000010a337824 */ /* 0x000fc800078e0a2f */
[----:B------:R-:W2:Y:S01]  /*41450*/  MUFU.TANH R57, R57 ;  /* 0x0000003900397308 */ /* 0x000ea20000002400 */
[----:B------:R-:W-:-:S07]  /*41460*/  IMAD.IADD R52, R52, 0x1, -R7 ;  /* 0x0000000134347824 */ /* 0x000fce00078e0a07 */
[----:B------:R-:W3:Y:S01]  /*41470*/  MUFU.TANH R5, R5 ;  /* 0x0000000500057308 */ /* 0x000ee20000002400 */
[----:B------:R-:W-:-:S07]  /*41480*/  IMAD R54, R4, -0x2, R51 ;  /* 0xfffffffe04367824 */ /* 0x000fce00078e0233 */
[----:B------:R-:W4:Y:S01]  /*41490*/  MUFU.TANH R12, R12 ;  /* 0x0000000c000c7308 */ /* 0x000f220000002400 */
        /* <DEDUP_REMOVED lines=50> */
.L_x_7234:
[----:B------:R-:W-:Y:S05]  /*417c0*/  BSYNC B2 ;  /* 0x0000000000027941 */ /* 0x000fea0003800000 */
.L_x_7233:
[----:B------:R-:W-:Y:S01]  /*417d0*/  LOP3.LUT R20, RZ, R20, RZ, 0x33, !PT ;  /* 0x00000014ff147212 */ /* 0x000fe200078e33ff */
[----:B------:R-:W-:Y:S06]  /*417e0*/  BRA `(.L_x_7235) ;  /* 0x0000000000287947 */ /* 0x000fec0003800000 */
.L_x_7232:
        /* <DEDUP_REMOVED lines=10> */
.L_x_7235:
[----:B------:R-:W-:Y:S05]  /*41890*/  BSYNC B1 ;  /* 0x0000000000017941 */ /* 0x000fea0003800000 */
.L_x_7231:
[----:B------:R-:W-:-:S04]  /*418a0*/  IMAD R53, R6, R20, -R47 ;  /* 0x0000001406357224 */ /* 0x000fc800078e0a2f */
[----:B------:R-:W-:-:S05]  /*418b0*/  IMAD R20, R4, -0x2, R53 ;  /* 0xfffffffe04147824 */ /* 0x000fca00078e0235 */
[----:B------:R-:W-:Y:S02]  /*418c0*/  VIMNMX R51, R51, R20, !PT ;  /* 0x0000001433337248 */ /* 0x000fe40007fe0100 */
[----:B------:R-:W-:-:S07]  /*418d0*/  VIADDMNMX R21, R20, R6, R21, PT ;  /* 0x0000000614157246 */ /* 0x000fce0003800115 */
.L_x_7230:
[----:B------:R-:W-:Y:S05]  /*418e0*/  BSYNC B0 ;  /* 0x0000000000007941 */ /* 0x000fea0003800000 */
.L_x_7229:
[C---:B------:R-:W-:Y:S01]  /*418f0*/  ISETP.GE.AND P1, PT, R56.reuse, 0x9, PT ;  /* 0x000000093800780c */ /* 0x040fe20003f26270 */
[----:B------:R-:W-:Y:S01]  /*41900*/  BSSY B0, `(.L_x_7236) ;  /* 0x0000071000007945 */ /* 0x000fe20003800000 */
        /* <DEDUP_REMOVED lines=69> */
[----:B------:R-:W0:Y:S03]  /*41d60*/  SHFL.IDX PT, R11, R50, 0x1, 0x1c1f ;  /* 0x003c1f00320b7f89 */ /* 0x000e2600000e0000 */
[----:B------:R-:W-:Y:S02]  /*41d70*/  P2R R56, PR, RZ, 0x40 ;  /* 0x00000040ff387803 */ /* 0x000fe40000000000 */
[----:B------:R-:W-:-:S04]  /*41d80*/  ISETP.GT.AND P6, PT, R51, 0x39, !P6 ;  /* 0x000000393300780c */ /* 0x000fc800077c4270 */
[----:B------:R-:W-:-:S04]  /*41d90*/  ISETP.LT.OR P6, PT, R21, 0x3a, P6 ;  /* 0x0000003a1500780c */ /* 0x000fc800037c1670 */
[----:B------:R-:W-:Y:S02]  /*41da0*/  FSEL R21, R49, -INF , !P6 ;  /* 0xff80000031157808 */ /* 0x000fe40007000000 */
[----:B------:R-:W-:Y:S02]  /*41db0*/  ISETP.GE.AND P6, PT, R6, 0x1, PT ;  /* 0x000000010600780c */ /* 0x000fe40003fc6270 */
[----:B0-----:R-:W-:Y:S01]  /*41dc0*/  VIADDMNMX R49, R11, R59, R54, PT ;  /* 0x0000003b0b317246 */ /* 0x001fe20003800136 */
        /* <DEDUP_REMOVED lines=18> */
.L_x_7241:
[----:B------:R-:W-:Y:S05]  /*41ef0*/  BSYNC B2 ;  /* 0x0000000000027941 */ /* 0x000fea0003800000 */
.L_x_7240:
[----:B------:R-:W-:Y:S01]  /*41f00*/  LOP3.LUT R7, RZ, R7, RZ, 0x33, !PT ;  /* 0x00000007ff077212 */ /* 0x000fe200078e33ff */
[----:B------:R-:W-:Y:S06]  /*41f10*/  BRA `(.L_x_7242) ;  /* 0x0000000000287947 */ /* 0x000fec0003800000 */
.L_x_7239:
        /* <DEDUP_REMOVED lines=10> */
.L_x_7242:
[----:B------:R-:W-:Y:S05]  /*41fc0*/  BSYNC B1 ;  /* 0x0000000000017941 */ /* 0x000fea0003800000 */
.L_x_7238:
[----:B------:R-:W-:-:S04]  /*41fd0*/  IMAD R7, R6, R7, -R47 ;  /* 0x0000000706077224 */ /* 0x000fc800078e0a2f */
[----:B------:R-:W-:-:S05]  /*41fe0*/  IMAD R4, R4, -0x2, R7 ;  /* 0xfffffffe04047824 */ /* 0x000fca00078e0207 */
[----:B------:R-:W-:Y:S02]  /*41ff0*/  VIADDMNMX R49, R4, R6, R49, PT ;  /* 0x0000000604317246 */ /* 0x000fe40003800131 */
[----:B------:R-:W-:-:S07]  /*42000*/  VIMNMX R51, R51, R4, !PT ;  /* 0x0000000433337248 */ /* 0x000fce0007fe0100 */
.L_x_7237:
[----:B------:R-:W-:Y:S05]  /*42010*/  BSYNC B0 ;  /* 0x0000000000007941 */ /* 0x000fea0003800000 */
.L_x_7236:
[----:B------:R-:W-:Y:S02]  /*42020*/  ISETP.GT.AND P0, PT, R51, 0x1, !P0 ;  /* 0x000000013300780c */ /* 0x000fe40004704270 */
[----:B------:R-:W-:Y:S02]  /*42030*/  ISETP.NE.AND P6, PT, R63, RZ, PT ;  /* 0x000000ff3f00720c */ /* 0x000fe40003fc5270 */
[----:B------:R-:W-:Y:S02]  /*42040*/  ISETP.LT.OR P0, PT, R49, 0x2, P0 ;  /* 0x000000023100780c */ /* 0x000fe40000701670 */
[----:B------:R-:W-:Y:S02]  /*42050*/  ISETP.GT.AND P1, PT, R51, 0x8, !P1 ;  /* 0x000000083300780c */ /* 0x000fe40004f24270 */
[----:B------:R-:W-:Y:S02]  /*42060*/  FSEL R12, R12, -INF , !P0 ;  /* 0xff8000000c0c7808 */ /* 0x000fe40004000000 */
[----:B------:R-:W-:-:S02]  /*42070*/  ISETP.NE.AND P0, PT, R55, RZ, PT ;  /* 0x000000ff3700720c */ /* 0x000fc40003f05270 */
[----:B------:R-:W-:Y:S02]  /*42080*/  ISETP.LT.OR P1, PT, R49, 0x9, P1 ;  /* 0x000000093100780c */ /* 0x000fe40000f21670 */
[----:B------:R-:W-:Y:S02]  /*42090*/  ISETP.GT.AND P0, PT, R51, 0x9, !P0 ;  /* 0x000000093300780c */ /* 0x000fe40004704270 */
[----:B------:R-:W-:Y:S02]  /*420a0*/  FSEL R13, R13, -INF , !P1 ;  /* 0xff8000000d0d7808 */ /* 0x000fe40004800000 */
[----:B------:R-:W-:Y:S02]  /*420b0*/  ISETP.LT.OR P0, PT, R49, 0xa, P0 ;  /* 0x0000000a3100780c */ /* 0x000fe40000701670 */
[----:B------:R-:W-:Y:S02]  /*420c0*/  ISETP.NE.AND P1, PT, R65, RZ, PT ;  /* 0x000000ff4100720c */ /* 0x000fe40003f25270 */
[----:B------:R-:W-:-:S02]  /*420d0*/  FSEL R14, R14, -INF , !P0 ;  /* 0xff8000000e0e7808 */ /* 0x000fc40004000000 */
[----:B------:R-:W-:Y:S02]  /*420e0*/  ISETP.NE.AND P0, PT, R58, RZ, PT ;  /* 0x000000ff3a00720c */ /* 0x000fe40003f05270 */
[----:B------:R-:W-:Y:S02]  /*420f0*/  MOV R10, UR37 ;  /* 0x00000025000a7c02 */ /* 0x000fe40008000f00 */
[----:B------:R-:W-:Y:S02]  /*42100*/  ISETP.GT.AND P0, PT, R51, 0x10, !P0 ;  /* 0x000000103300780c */ /* 0x000fe40004704270 */
[----:B------:R-:W-:Y:S02]  /*42110*/  MOV R11, UR36 ;  /* 0x00000024000b7c02 */ /* 0x000fe40008000f00 */
        /* <DEDUP_REMOVED lines=17> */
[----:B------:R-:W-:Y:S02]  /*42230*/  ISETP.GT.AND P2, PT, R51, 0x29, !P2 ;  /* 0x000000293300780c */ /* 0x000fe40005744270 */
[----:B------:R-:W-:-:S02]  /*42240*/  FSEL R31, R31, -INF , !P0 ;  /* 0xff8000001f1f7808 */ /* 0x000fc40004000000 */
[----:B------:R-:W-:Y:S02]  /*42250*/  ISETP.NE.AND P0, PT, R53, RZ, PT ;  /* 0x000000ff3500720c */ /* 0x000fe40003f05270 */
[C---:B------:R-:W-:Y:S02]  /*42260*/  ISETP.GT.AND P3, PT, R51.reuse, 0x30, !P3 ;  /* 0x000000303300780c */ /* 0x040fe40005f64270 */
[C---:B------:R-:W-:Y:S02]  /*42270*/  ISETP.GT.AND P0, PT, R51.reuse, RZ, !P0 ;  /* 0x000000ff3300720c */ /* 0x040fe40004704270 */
[----:B------:R-:W-:Y:S02]  /*42280*/  ISETP.GT.AND P4, PT, R51, 0x31, !P4 ;  /* 0x000000313300780c */ /* 0x000fe40006784270 */
[----:B------:R-:W-:Y:S02]  /*42290*/  ISETP.LT.OR P0, PT, R49, 0x1, P0 ;  /* 0x000000013100780c */ /* 0x000fe40000701670 */
[----:B------:R-:W-:-:S02]  /*422a0*/  ISETP.NE.AND P6, PT, R56, RZ, PT ;  /* 0x000000ff3800720c */ /* 0x000fc40003fc5270 */
[----:B------:R-:W-:Y:S02]  /*422b0*/  FSEL R7, R5, -INF , !P0 ;  /* 0xff80000005077808 */ /* 0x000fe40004000000 */
[----:B------:R-:W2:Y:S01]  /*422c0*/  LDL.64 R4, [R0+0x70] ;  /* 0x0000700000047983 */ /* 0x000ea20000100a00 */
[----:B------:R-:W-:Y:S02]  /*422d0*/  ISETP.NE.AND P0, PT, R64, RZ, PT ;  /* 0x000000ff4000720c */ /* 0x000fe40003f05270 */
[----:B------:R-:W-:-:S04]  /*422e0*/  FMNMX.FTZ R6, R7, R12, !PT ;  /* 0x0000000c07067209 */ /* 0x000fc80007810000 */
[----:B------:R-:W-:-:S04]  /*422f0*/  FMNMX.FTZ R9, R13, R6, !PT ;  /* 0x000000060d097209 */ /* 0x000fc80007810000 */
[----:B------:R-:W-:-:S04]  /*42300*/  FMNMX.FTZ R9, R14, R9, !PT ;  /* 0x000000090e097209 */ /* 0x000fc80007810000 */
[----:B------:R-:W-:-:S04]  /*42310*/  FMNMX.FTZ R6, R24, R9, !PT ;  /* 0x0000000918067209 */ /* 0x000fc80007810000 */
[----:B------:R-:W-:Y:S02]  /*42320*/  FMNMX.FTZ R9, R25, R6, !PT ;  /* 0x0000000619097209 */ /* 0x000fe40007810000 */
[----:B------:R-:W-:Y:S02]  /*42330*/  ISETP.GT.AND P0, PT, R51, 0x21, !P0 ;  /* 0x000000213300780c */ /* 0x000fe40004704270 */
[----:B------:R-:W-:Y:S02]  /*42340*/  FMNMX.FTZ R6, R26, R9, !PT ;  /* 0x000000091a067209 */ /* 0x000fe40007810000 */
[----:B------:R-:W-:Y:S02]  /*42350*/  ISETP.LT.OR P0, PT, R49, 0x22, P0 ;  /* 0x000000223100780c */ /* 0x000fe40000701670 */
[----:B------:R-:W-:Y:S02]  /*42360*/  FMNMX.FTZ R6, R27, R6, !PT ;  /* 0x000000061b067209 */ /* 0x000fe40007810000 */
[----:B------:R-:W-:-:S02]  /*42370*/  ISETP.LT.OR P1, PT, R49, 0x29, P1 ;  /* 0x000000293100780c */ /* 0x000fc40000f21670 */
[----:B------:R-:W-:Y:S02]  /*42380*/  FSEL R30, R30, -INF , !P0 ;  /* 0xff8000001e1e7808 */ /* 0x000fe40004000000 */
[----:B------:R-:W-:Y:S02]  /*42390*/  FMNMX.FTZ R9, R31, R6, !PT ;  /* 0x000000061f097209 */ /* 0x000fe40007810000 */
[C---:B------:R-:W-:Y:S02]  /*423a0*/  ISETP.LT.OR P2, PT, R49.reuse, 0x2a, P2 ;  /* 0x0000002a3100780c */ /* 0x040fe40001741670 */
[----:B------:R-:W-:Y:S02]  /*423b0*/  FSEL R34, R34, -INF , !P1 ;  /* 0xff80000022227808 */ /* 0x000fe40004800000 */
[----:B------:R-:W-:Y:S02]  /*423c0*/  FMNMX.FTZ R9, R30, R9, !PT ;  /* 0x000000091e097209 */ /* 0x000fe40007810000 */
[----:B------:R-:W-:-:S02]  /*423d0*/  ISETP.LT.OR P3, PT, R49, 0x31, P3 ;  /* 0x000000313100780c */ /* 0x000fc40001f61670 */
[----:B------:R-:W-:Y:S02]  /*423e0*/  FSEL R35, R35, -INF , !P2 ;  /* 0xff80000023237808 */ /* 0x000fe40005000000 */
[----:B------:R-:W-:Y:S02]  /*423f0*/  FMNMX.FTZ R6, R34, R9, !PT ;  /* 0x0000000922067209 */ /* 0x000fe40007810000 */
[----:B------:R-:W-:Y:S02]  /*42400*/  ISETP.GT.AND P5, PT, R51, 0x38, !P5 ;  /* 0x000000383300780c */ /* 0x000fe40006fa4270 */
[----:B------:R-:W-:Y:S02]  /*42410*/  ISETP.LT.OR P4, PT, R49, 0x32, P4 ;  /* 0x000000323100780c */ /* 0x000fe40002781670 */
[----:B------:R-:W-:Y:S02]  /*42420*/  FSEL R42, R42, -INF , !P3 ;  /* 0xff8000002a2a7808 */ /* 0x000fe40005800000 */
[----:B------:R-:W-:-:S02]  /*42430*/  FMNMX.FTZ R9, R35, R6, !PT ;  /* 0x0000000623097209 */ /* 0x000fc40007810000 */
[----:B------:R-:W-:Y:S02]  /*42440*/  ISETP.GT.AND P0, PT, R51, 0x39, !P6 ;  /* 0x000000393300780c */ /* 0x000fe40007704270 */
[C---:B------:R-:W-:Y:S02]  /*42450*/  ISETP.LT.OR P5, PT, R49.reuse, 0x39, P5 ;  /* 0x000000393100780c */ /* 0x040fe40002fa1670 */
[----:B------:R-:W-:Y:S02]  /*42460*/  FSEL R44, R44, -INF , !P4 ;  /* 0xff8000002c2c7808 */ /* 0x000fe40006000000 */
[----:B------:R-:W-:Y:S02]  /*42470*/  FMNMX.FTZ R9, R42, R9, !PT ;  /* 0x000000092a097209 */ /* 0x000fe40007810000 */
[----:B------:R-:W-:Y:S02]  /*42480*/  ISETP.LT.OR P0, PT, R49, 0x3a, P0 ;  /* 0x0000003a3100780c */ /* 0x000fe40000701670 */
[----:B------:R-:W-:-:S02]  /*42490*/  R2UR UR4, R2 ;  /* 0x00000000020472ca */ /* 0x000fc400000e0000 */
[C---:B------:R-:W-:Y:S02]  /*424a0*/  R2UR UR5, R3.reuse ;  /* 0x00000000030572ca */ /* 0x040fe400000e0000 */
[----:B------:R-:W-:Y:S02]  /*424b0*/  FSEL R46, R46, -INF , !P5 ;  /* 0xff8000002e2e7808 */ /* 0x000fe40006800000 */
[----:B------:R-:W-:Y:S02]  /*424c0*/  FMNMX.FTZ R9, R44, R9, !PT ;  /* 0x000000092c097209 */ /* 0x000fe40007810000 */
[----:B------:R-:W-:Y:S02]  /*424d0*/  R2UR UR6, R2 ;  /* 0x00000000020672ca */ /* 0x000fe400000e0000 */
[----:B------:R-:W-:Y:S02]  /*424e0*/  R2UR UR7, R3 ;  /* 0x00000000030772ca */ /* 0x000fe400000e0000 */
[----:B------:R-:W-:-:S02]  /*424f0*/  FSEL R15, R15, -INF , !P0 ;  /* 0xff8000000f0f7808 */ /* 0x000fc40004000000 */
[----:B------:R-:W-:-:S04]  /*42500*/  FMNMX.FTZ R6, R46, R9, !PT ;  /* 0x000000092e067209 */ /* 0x000fc80007810000 */
[----:B------:R-:W-:-:S05]  /*42510*/  FMNMX.FTZ R47, R15, R6, !PT ;  /* 0x000000060f2f7209 */ /* 0x000fca0007810000 */
[----:B--2---:R-:W-:Y:S04]  /*42520*/  ST.E desc[UR4][R4.64+0x4], R47 ;  /* 0x0000042f04007985 */ /* 0x004fe8000c101904 */
[----:B------:R-:W2:Y:S01]  /*42530*/  LD.E R8, desc[UR6][R4.64+0x4] ;  /* 0x0000040604087980 */ /* 0x000ea2000c101900 */
        /* <DEDUP_REMOVED lines=15> */
[----:B------:R-:W0:Y:S01]  /*42630*/  SHFL.BFLY PT, R6, R9, 0x2, 0x1f ;  /* 0x0c401f0009067f89 */ /* 0x000e2200000e0000 */
[----:B------:R-:W-:Y:S02]  /*42640*/  R2UR UR8, R2 ;  /* 0x00000000020872ca */ /* 0x000fe400000e0000 */
[----:B------:R-:W-:Y:S02]  /*42650*/  R2UR UR9, R3 ;  /* 0x00000000030972ca */ /* 0x000fe400000e0000 */
[----:B0-----:R-:W-:Y:S01]  /*42660*/  FMNMX.FTZ R6, R9, R6, !PT ;  /* 0x0000000609067209 */ /* 0x001fe20007810000 */
[----:B------:R-:W-:Y:S04]  /*42670*/  ST.E desc[UR4][R4.64], R9 ;  /* 0x0000000904007985 */ /* 0x000fe8000c101904 */
[----:B--2---:R-:W0:Y:S02]  /*42680*/  SHFL.BFLY PT, R47, R8, 0x2, 0x1f ;  /* 0x0c401f00082f7f89 */ /* 0x004e2400000e0000 */
[----:B0-----:R-:W-:-:S02]  /*42690*/  FMNMX.FTZ R49, R8, R47, !PT ;  /* 0x0000002f08317209 */ /* 0x001fc40007810000 */
[----:B------:R-:W0:Y:S04]  /*426a0*/  SHFL.BFLY PT, R47, R6, 0x1, 0x1f ;  /* 0x0c201f00062f7f89 */ /* 0x000e2800000e0000 */
[----:B------:R-:W1:Y:S01]  /*426b0*/  SHFL.BFLY PT, R50, R49, 0x1, 0x1f ;  /* 0x0c201f0031327f89 */ /* 0x000e6200000e0000 */
[----:B0-----:R-:W-:Y:S02]  /*426c0*/  FMNMX.FTZ R47, R6, R47, !PT ;  /* 0x0000002f062f7209 */ /* 0x001fe40007810000 */
[----:B-1----:R-:W-:-:S03]  /*426d0*/  FMNMX.FTZ R51, R49, R50, !PT ;  /* 0x0000003231337209 */ /* 0x002fc60007810000 */
[----:B------:R-:W-:Y:S04]  /*426e0*/  ST.E desc[UR6][R4.64], R47 ;  /* 0x0000002f04007985 */ /* 0x000fe8000c101906 */
[----:B------:R0:W-:Y:S04]  /*426f0*/  ST.E desc[UR8][R4.64+0x4], R51 ;  /* 0x0000043304007985 */ /* 0x0001e8000c101908 */
[----:B0-----:R-:W2:Y:S04]  /*42700*/  LDL.64 R4, [R0+0x70] ;  /* 0x0000700000047983 */ /* 0x001ea80000100a00 */
[----:B--2---:R-:W2:Y:S04]  /*42710*/  LD.E R6, desc[UR6][R4.64+0x20] ;  /* 0x0000200604067980 */ /* 0x004ea8000c101900 */
[----:B------:R-:W2:Y:S04]  /*42720*/  LD.E R49, desc[UR4][R4.64] ;  /* 0x0000000404317980 */ /* 0x000ea8000c101900 */
[----:B------:R-:W3:Y:S01]  /*42730*/  LD.E R53, desc[UR4][R4.64+0x4] ;  /* 0x0000040404357980 */ /* 0x000ee2000c101900 */
[C---:B--2---:R-:W-:Y:S01]  /*42740*/  FMUL.FTZ R8, R49.reuse, R6 ;  /* 0x0000000631087220 */ /* 0x044fe20000410000 */
[----:B------:R-:W-:-:S04]  /*42750*/  FSETP.NEU.FTZ.AND P0, PT, R49, -INF , PT ;  /* 0xff8000003100780b */ /* 0x000fc80003f1d000 */
[----:B------:R-:W-:Y:S01]  /*42760*/  FSEL R9, R8, RZ, P0 ;  /* 0x000000ff08097208 */ /* 0x000fe20000000000 */
[----:B---3--:R-:W-:Y:S01]  /*42770*/  FMUL.FTZ R8, R6, R53 ;  /* 0x0000003506087220 */ /* 0x008fe20000410000 */
[----:B------:R-:W-:-:S03]  /*42780*/  FSETP.NEU.FTZ.AND P0, PT, R53, -INF , PT ;  /* 0xff8000003500780b */ /* 0x000fc60003f1d000 */
        /* <DEDUP_REMOVED lines=16> */
[----:B------:R-:W-:-:S05]  /*42890*/  FSEL R9, R8, RZ, P0 ;  /* 0x000000ff08097208 */ /* 0x000fca0000000000 */
[-CC-:B------:R-:W-:Y:S01]  /*428a0*/  FFMA.FTZ R153, R7, R6.reuse, -R9.reuse ;  /* 0x0000000607997223 */ /* 0x180fe20000010809 */
[-CC-:B------:R-:W-:Y:S01]  /*428b0*/  FFMA.FTZ R12, R12, R6.reuse, -R9.reuse ;  /* 0x000000060c0c7223 */ /* 0x180fe20000010809 */
[-CC-:B------:R-:W-:Y:S01]  /*428c0*/  FFMA.FTZ R155, R13, R6.reuse, -R9.reuse ;  /* 0x000000060d9b7223 */ /* 0x180fe20000010809 */
[----:B------:R-:W-:Y:S01]  /*428d0*/  MUFU.EX2 R152, R152 ;  /* 0x0000009800987308 */ /* 0x000fe20000000800 */
[----:B------:R-:W-:-:S07]  /*428e0*/  FFMA.FTZ R14, R14, R6, -R9 ;  /* 0x000000060e0e7223 */ /* 0x000fce0000010809 */
[----:B------:R-:W0:Y:S01]  /*428f0*/  MUFU.EX2 R47, R47 ;  /* 0x0000002f002f7308 */ /* 0x000e220000000800 */
[----:B------:R-:W-:-:S07]  /*42900*/  FFMA.FTZ R169, R24, R6, -R9 ;  /* 0x0000000618a97223 */ /* 0x000fce0000010809 */
[----:B------:R-:W-:Y:S08]  /*42910*/  MUFU.EX2 R153, R153 ;  /* 0x0000009900997308 */ /* 0x000ff00000000800 */
[----:B------:R-:W1:Y:S01]  /*42920*/  MUFU.EX2 R12, R12 ;  /* 0x0000000c000c7308 */ /* 0x000e620000000800 */
[----:B------:R-:W-:-:S07]  /*42930*/  FFMA.FTZ R20, R25, R6, -R9 ;  /* 0x0000000619147223 */ /* 0x000fce0000010809 */
[----:B------:R-:W2:Y:S08]  /*42940*/  MUFU.EX2 R154, R154 ;  /* 0x0000009a009a7308 */ /* 0x000eb00000000800 */
[----:B------:R-:W3:Y:S01]  /*42950*/  MUFU.EX2 R155, R155 ;  /* 0x0000009b009b7308 */ /* 0x000ee20000000800 */
[----:B------:R-:W-:-:S07]  /*42960*/  FFMA.FTZ R171, R26, R6, -R9 ;  /* 0x000000061aab7223 */ /* 0x000fce0000010809 */
[----:B------:R-:W4:Y:S08]  /*42970*/  MUFU.EX2 R29, R29 ;  /* 0x0000001d001d7308 */ /* 0x000f300000000800 */
[----:B------:R-:W4:Y:S01]  /*42980*/  MUFU.EX2 R14, R14 ;  /* 0x0000000e000e7308 */ /* 0x000f220000000800 */
[----:B0-----:R-:W-:Y:S01]  /*42990*/  FADD.FTZ R7, R152, R47 ;  /* 0x0000002f98077221 */ /* 0x001fe20000010000 */
[----:B-1----:R-:W-:-:S06]  /*429a0*/  FADD.FTZ R8, R153, R12 ;  /* 0x0000000c99087221 */ /* 0x002fcc0000010000 */
[----:B------:R-:W0:Y:S01]  /*429b0*/  MUFU.EX2 R168, R168 ;  /* 0x000000a800a87308 */ /* 0x000e220000000800 */
[----:B------:R-:W-:-:S07]  /*429c0*/  FFMA.FTZ R24, R27, R6, -R9 ;  /* 0x000000061b187223 */ /* 0x000fce0000010809 */
[----:B------:R-:W1:Y:S01]  /*429d0*/  MUFU.EX2 R169, R169 ;  /* 0x000000a900a97308 */ /* 0x000e620000000800 */
[----:B------:R-:W-:Y:S01]  /*429e0*/  FFMA.FTZ R26, R30, R6, -R9 ;  /* 0x000000061e1a7223 */ /* 0x000fe20000010809 */
[----:B--2---:R-:W-:Y:S01]  /*429f0*/  FADD.FTZ R30, R154, R7 ;  /* 0x000000079a1e7221 */ /* 0x004fe20000010000 */
[----:B---3--:R-:W-:-:S05]  /*42a00*/  FADD.FTZ R7, R155, R8 ;  /* 0x000000089b077221 */ /* 0x008fca0000010000 */
[----:B------:R-:W2:Y:S01]  /*42a10*/  MUFU.EX2 R33, R33 ;  /* 0x0000002100217308 */ /* 0x000ea20000000800 */
[----:B------:R-:W-:-:S07]  /*42a20*/  FFMA.FTZ R173, R31, R6, -R9 ;  /* 0x000000061fad7223 */ /* 0x000fce0000010809 */
[----:B------:R-:W3:Y:S01]  /*42a30*/  MUFU.EX2 R20, R20 ;  /* 0x0000001400147308 */ /* 0x000ee20000000800 */
[----:B----4-:R-:W-:Y:S01]  /*42a40*/  FADD.FTZ R13, R29, R30 ;  /* 0x0000001e1d0d7221 */ /* 0x010fe20000010000 */
[----:B------:R-:W-:-:S06]  /*42a50*/  FADD.FTZ R8, R14, R7 ;  /* 0x000000070e087221 */ /* 0x000fcc0000010000 */
[----:B------:R-:W4:Y:S08]  /*42a60*/  MUFU.EX2 R170, R170 ;  /* 0x000000aa00aa7308 */ /* 0x000f300000000800 */
[----:B------:R-:W4:Y:S01]  /*42a70*/  MUFU.EX2 R171, R171 ;  /* 0x000000ab00ab7308 */ /* 0x000f220000000800 */
[----:B0-----:R-:W-:Y:S01]  /*42a80*/  FADD.FTZ R30, R168, R13 ;  /* 0x0000000da81e7221 */ /* 0x001fe20000010000 */
[----:B-1----:R-:W-:-:S06]  /*42a90*/  FADD.FTZ R7, R169, R8 ;  /* 0x00000008a9077221 */ /* 0x002fcc0000010000 */
[----:B------:R-:W0:Y:S01]  /*42aa0*/  MUFU.EX2 R37, R37 ;  /* 0x0000002500257308 */ /* 0x000e220000000800 */
[----:B------:R-:W-:-:S07]  /*42ab0*/  FFMA.FTZ R175, R34, R6, -R9 ;  /* 0x0000000622af7223 */ /* 0x000fce0000010809 */
[----:B------:R-:W1:Y:S01]  /*42ac0*/  MUFU.EX2 R24, R24 ;  /* 0x0000001800187308 */ /* 0x000e620000000800 */
[----:B--2---:R-:W-:Y:S01]  /*42ad0*/  FADD.FTZ R13, R33, R30 ;  /* 0x0000001e210d7221 */ /* 0x004fe20000010000 */
[----:B---3--:R-:W-:-:S06]  /*42ae0*/  FADD.FTZ R8, R20, R7 ;  /* 0x0000000714087221 */ /* 0x008fcc0000010000 */
[----:B------:R-:W2:Y:S01]  /*42af0*/  MUFU.EX2 R172, R172 ;  /* 0x000000ac00ac7308 */ /* 0x000ea20000000800 */
[----:B------:R-:W-:-:S07]  /*42b00*/  FFMA.FTZ R28, R35, R6, -R9 ;  /* 0x00000006231c7223 */ /* 0x000fce0000010809 */
[----:B------:R-:W3:Y:S01]  /*42b10*/  MUFU.EX2 R173, R173 ;  /* 0x000000ad00ad7308 */ /* 0x000ee20000000800 */
[----:B----4-:R-:W-:Y:S01]  /*42b20*/  FADD.FTZ R30, R170, R13 ;  /* 0x0000000daa1e7221 */ /* 0x010fe20000010000 */
[----:B------:R-:W-:-:S06]  /*42b30*/  FADD.FTZ R7, R171, R8 ;  /* 0x00000008ab077221 */ /* 0x000fcc0000010000 */
[----:B------:R-:W4:Y:S01]  /*42b40*/  MUFU.EX2 R39, R39 ;  /* 0x0000002700277308 */ /* 0x000f220000000800 */
[----:B------:R-:W-:-:S07]  /*42b50*/  FFMA.FTZ R177, R42, R6, -R9 ;  /* 0x000000062ab17223 */ /* 0x000fce0000010809 */
        /* <DEDUP_REMOVED lines=13> */
[----:B------:R-:W4:Y:S08]  /*42c30*/  MUFU.EX2 R176, R176 ;  /* 0x000000b000b07308 */ /* 0x000f300000000800 */
[----:B------:R-:W4:Y:S01]  /*42c40*/  MUFU.EX2 R177, R177 ;  /* 0x000000b100b17308 */ /* 0x000f220000000800 */
[----:B------:R-:W-:Y:S01]  /*42c50*/  FFMA.FTZ R6, R15, R6, -R9 ;  /* 0x000000060f067223 */ /* 0x000fe20000010809 */
[----:B0-----:R-:W-:Y:S01]  /*42c60*/  FADD.FTZ R30, R174, R13 ;  /* 0x0000000dae1e7221 */ /* 0x001fe20000010000 */
[----:B-1----:R-:W-:-:S05]  /*42c70*/  FADD.FTZ R7, R175, R8 ;  /* 0x00000008af077221 */ /* 0x002fca0000010000 */
[----:B------:R-:W0:Y:S08]  /*42c80*/  MUFU.EX2 R43, R43 ;  /* 0x0000002b002b7308 */ /* 0x000e300000000800 */
[----:B------:R-:W1:Y:S01]  /*42c90*/  MUFU.EX2 R44, R44 ;  /* 0x0000002c002c7308 */ /* 0x000e620000000800 */
[----:B--2---:R-:W-:Y:S01]  /*42ca0*/  FADD.FTZ R9, R41, R30 ;  /* 0x0000001e29097221 */ /* 0x004fe20000010000 */
[----:B---3--:R-:W-:-:S06]  /*42cb0*/  FADD.FTZ R8, R28, R7 ;  /* 0x000000071c087221 */ /* 0x008fcc0000010000 */
[----:B------:R-:W2:Y:S08]  /*42cc0*/  MUFU.EX2 R178, R178 ;  /* 0x000000b200b27308 */ /* 0x000eb00000000800 */
[----:B------:R-:W3:Y:S01]  /*42cd0*/  MUFU.EX2 R46, R46 ;  /* 0x0000002e002e7308 */ /* 0x000ee20000000800 */
[----:B----4-:R-:W-:Y:S01]  /*42ce0*/  FADD.FTZ R30, R176, R9 ;  /* 0x00000009b01e7221 */ /* 0x010fe20000010000 */
[----:B------:R-:W-:-:S06]  /*42cf0*/  FADD.FTZ R7, R177, R8 ;  /* 0x00000008b1077221 */ /* 0x000fcc0000010000 */
[----:B------:R-:W4:Y:S08]  /*42d00*/  MUFU.EX2 R21, R21 ;  /* 0x0000001500157308 */ /* 0x000f300000000800 */
[----:B------:R-:W4:Y:S01]  /*42d10*/  MUFU.EX2 R179, R6 ;  /* 0x0000000600b37308 */ /* 0x000f220000000800 */
[----:B0-----:R-:W-:Y:S01]  /*42d20*/  FADD.FTZ R9, R43, R30 ;  /* 0x0000001e2b097221 */ /* 0x001fe20000010000 */
[----:B-1----:R-:W-:-:S03]  /*42d30*/  FADD.FTZ R7, R44, R7 ;  /* 0x000000072c077221 */ /* 0x002fc60000010000 */
[----:B--2---:R-:W-:Y:S01]  /*42d40*/  FADD.FTZ R8, R178, R9 ;  /* 0x00000009b2087221 */ /* 0x004fe20000010000 */
[----:B---3--:R-:W-:-:S03]  /*42d50*/  FADD.FTZ R30, R46, R7 ;  /* 0x000000072e1e7221 */ /* 0x008fc60000010000 */
[----:B----4-:R-:W-:Y:S01]  /*42d60*/  FADD.FTZ R13, R21, R8 ;  /* 0x00000008150d7221 */ /* 0x010fe20000010000 */
[----:B------:R-:W-:-:S04]  /*42d70*/  FADD.FTZ R15, R179, R30 ;  /* 0x0000001eb30f7221 */ /* 0x000fc80000010000 */
[----:B------:R-:W-:Y:S04]  /*42d80*/  ST.E desc[UR4][R4.64+0x10], R13 ;  /* 0x0000100d04007985 */ /* 0x000fe8000c101904 */
[----:B------:R0:W-:Y:S04]  /*42d90*/  ST.E desc[UR6][R4.64+0x14], R15 ;  /* 0x0000140f04007985 */ /* 0x0001e8000c101906 */
[----:B------:R-:W2:Y:S01]  /*42da0*/  LDL.64 R8, [R0+0x80] ;  /* 0x0000800000087983 */ /* 0x000ea20000100a00 */
[----:B------:R-:W-:Y:S06]  /*42db0*/  BAR.SYNC.DEFER_BLOCKING 0xf, 0x100 ;  /* 0x03c4000000007b1d */ /* 0x000fec0000010000 */
[----:B0-----:R-:W3:Y:S01]  /*42dc0*/  LDL.64 R4, [R0+0x88] ;  /* 0x0000880000047983 */ /* 0x001ee20000100a00 */
[----:B------:R-:W-:-:S02]  /*42dd0*/  R2UR UR10, R2 ;  /* 0x00000000020a72ca */ /* 0x000fc400000e0000 */
[----:B------:R-:W-:Y:S01]  /*42de0*/  R2UR UR11, R3 ;  /* 0x00000000030b72ca */ /* 0x000fe200000e0000 */
[----:B------:R-:W4:Y:S04]  /*42df0*/  LDL.64 R138, [R0] ;  /* 0x00000000008a7983 */ /* 0x000f280000100a00 */
[----:B--2---:R-:W2:Y:S04]  /*42e00*/  LD.E.64 R8, desc[UR4][R8.64+0x10] ;  /* 0x0000100408087980 */ /* 0x004ea8000c101b00 */
[----:B--2---:R-:W2:Y:S04]  /*42e10*/  LD.E.64 R6, desc[UR6][R8.64+0x8] ;  /* 0x0000080608067980 */ /* 0x004ea8000c101b00 */
[----:B------:R-:W3:Y:S01]  /*42e20*/  LD.E.64 R8, desc[UR4][R8.64] ;  /* 0x0000000408087980 */ /* 0x000ee2000c101b00 */
[----:B------:R-:W-:-:S02]  /*42e30*/  R2UR UR12, R2 ;  /* 0x00000000020c72ca */ /* 0x000fc400000e0000 */
[----:B------:R-:W-:Y:S02]  /*42e40*/  R2UR UR13, R3 ;  /* 0x00000000030d72ca */ /* 0x000fe400000e0000 */
        /* <DEDUP_REMOVED lines=16> */
[----:B--2---:R-:W-:-:S02]  /*42f50*/  MOV R30, R6 ;  /* 0x00000006001e7202 */ /* 0x004fc40000000f00 */
[----:B------:R-:W2:Y:S03]  /*42f60*/  LDL.64 R6, [R0+0x90] ;  /* 0x0000900000067983 */ /* 0x000ea60000100a00 */
[--C-:B---3--:R-:W-:Y:S02]  /*42f70*/  IMAD R15, R9, 0x2, R30.reuse ;  /* 0x00000002090f7824 */ /* 0x108fe400078e021e */
[C---:B------:R-:W-:Y:S02]  /*42f80*/  IMAD R13, R8.reuse, 0x2, R30 ;  /* 0x00000002080d7824 */ /* 0x040fe400078e021e */
[----:B------:R-:W-:Y:S01]  /*42f90*/  IMAD R25, R8, 0x2, R15 ;  /* 0x0000000208197824 */ /* 0x000fe200078e020f */
[----:B------:R-:W-:Y:S04]  /*42fa0*/  STSM.16.M88.4 [R30], R152 ;  /* 0x000000981e007844 */ /* 0x000fe80000000200 */
[----:B------:R-:W-:Y:S04]  /*42fb0*/  STSM.16.M88.4 [R13], R168 ;  /* 0x000000a80d007844 */ /* 0x000fe80000000200 */
[----:B------:R-:W-:Y:S04]  /*42fc0*/  STSM.16.M88.4 [R15], R172 ;  /* 0x000000ac0f007844 */ /* 0x000fe80000000200 */
[----:B------:R0:W-:Y:S04]  /*42fd0*/  STSM.16.M88.4 [R25], R176 ;  /* 0x000000b019007844 */ /* 0x0001e80000000200 */
[----:B------:R-:W3:Y:S04]  /*42fe0*/  LD.E R21, desc[UR4][R4.64] ;  /* 0x0000000404157980 */ /* 0x000ee8000c101900 */
[----:B------:R-:W3:Y:S04]  /*42ff0*/  LD.E R27, desc[UR6][R4.64+0x4] ;  /* 0x00000406041b7980 */ /* 0x000ee8000c101900 */
[----:B------:R-:W3:Y:S04]  /*43000*/  LD.E R29, desc[UR8][R4.64+0x8] ;  /* 0x00000808041d7980 */ /* 0x000ee8000c101900 */
[----:B------:R-:W3:Y:S04]  /*43010*/  LD.E R31, desc[UR10][R4.64+0xc] ;  /* 0x00000c0a041f7980 */ /* 0x000ee8000c101900 */
[----:B------:R-:W3:Y:S04]  /*43020*/  LD.E R33, desc[UR12][R4.64+0x10] ;  /* 0x0000100c04217980 */ /* 0x000ee8000c101900 */
[----:B------:R-:W3:Y:S01]  /*43030*/  LD.E R35, desc[UR4][R4.64+0x14] ;  /* 0x0000140404237980 */ /* 0x000ee2000c101900 */
[----:B------:R-:W-:-:S02]  /*43040*/  R2UR UR14, R2 ;  /* 0x00000000020e72ca */ /* 0x000fc400000e0000 */
[C---:B------:R-:W-:Y:S01]  /*43050*/  R2UR UR15, R3.reuse ;  /* 0x00000000030f72ca */ /* 0x040fe200000e0000 */
[----:B----4-:R-:W4:Y:S01]  /*43060*/  LD.E R138, desc[UR4][R138.64] ;  /* 0x000000048a8a7980 */ /* 0x010f22000c101900 */
[C---:B------:R-:W-:Y:S02]  /*43070*/  R2UR UR16, R2.reuse ;  /* 0x00000000021072ca */ /* 0x040fe400000e0000 */
[C---:B------:R-:W-:Y:S01]  /*43080*/  R2UR UR17, R3.reuse ;  /* 0x00000000031172ca */ /* 0x040fe200000e0000 */
[----:B------:R-:W4:Y:S01]  /*43090*/  LD.E R24, desc[UR8][R4.64+0x38] ;  /* 0x0000380804187980 */ /* 0x000f22000c101900 */
[C---:B------:R-:W-:Y:S02]  /*430a0*/  R2UR UR18, R2.reuse ;  /* 0x00000000021272ca */ /* 0x040fe400000e0000 */
[----:B------:R-:W-:Y:S01]  /*430b0*/  R2UR UR19, R3 ;  /* 0x00000000031372ca */ /* 0x000fe200000e0000 */
[----:B0-----:R-:W4:Y:S01]  /*430c0*/  LD.E R25, desc[UR10][R4.64+0x3c] ;  /* 0x00003c0a04197980 */ /* 0x001f22000c101900 */
[----:B------:R-:W-:-:S02]  /*430d0*/  R2UR UR20, R2 ;  /* 0x00000000021472ca */ /* 0x000fc400000e0000 */
[C---:B------:R-:W-:Y:S01]  /*430e0*/  R2UR UR21, R3.reuse ;  /* 0x00000000031572ca */ /* 0x040fe200000e0000 */
[----:B------:R-:W4:Y:S01]  /*430f0*/  LD.E R26, desc[UR12][R4.64+0x40] ;  /* 0x0000400c041a7980 */ /* 0x000f22000c101900 */
[C---:B------:R-:W-:Y:S02]  /*43100*/  R2UR UR22, R2.reuse ;  /* 0x00000000021672ca */ /* 0x040fe400000e0000 */
[C---:B------:R-:W-:Y:S01]  /*43110*/  R2UR UR23, R3.reuse ;  /* 0x00000000031772ca */ /* 0x040fe200000e0000 */
[----:B------:R-:W4:Y:S01]  /*43120*/  LD.E R8, desc[UR16][R4.64+0x18] ;  /* 0x0000181004087980 */ /* 0x000f22000c101900 */
[C---:B------:R-:W-:Y:S02]  /*43130*/  R2UR UR24, R2.reuse ;  /* 0x00000000021872ca */ /* 0x040fe400000e0000 */
[----:B------:R-:W-:Y:S01]  /*43140*/  R2UR UR25, R3 ;  /* 0x00000000031972ca */ /* 0x000fe200000e0000 */
[----:B------:R-:W4:Y:S01]  /*43150*/  LD.E R9, desc[UR18][R4.64+0x1c] ;  /* 0x00001c1204097980 */ /* 0x000f22000c101900 */
[----:B------:R-:W-:-:S02]  /*43160*/  R2UR UR26, R2 ;  /* 0x00000000021a72ca */ /* 0x000fc400000e0000 */
[C---:B------:R-:W-:Y:S01]  /*43170*/  R2UR UR27, R3.reuse ;  /* 0x00000000031b72ca */ /* 0x040fe200000e0000 */
[----:B------:R-:W4:Y:S01]  /*43180*/  LD.E R12, desc[UR20][R4.64+0x20] ;  /* 0x00002014040c7980 */ /* 0x000f22000c101900 */
[----:B------:R-:W-:Y:S02]  /*43190*/  R2UR UR28, R2 ;  /* 0x00000000021c72ca */ /* 0x000fe400000e0000 */
        /* <DEDUP_REMOVED lines=56> */
[----:B--2---:R-:W2:Y:S04]  /*43520*/  LD.E.64 R6, desc[UR4][R6.64] ;  /* 0x0000000406067980 */ /* 0x004ea8000c101b00 */
[----:B------:R-:W2:Y:S04]  /*43530*/  LD.E R83, desc[UR22][R4.64+0x124] ;  /* 0x0001241604537980 */ /* 0x000ea8000c101900 */
[----:B------:R-:W2:Y:S04]  /*43540*/  LD.E R84, desc[UR24][R4.64+0x128] ;  /* 0x0001281804547980 */ /* 0x000ea8000c101900 */
[----:B------:R-:W2:Y:S04]  /*43550*/  LD.E R85, desc[UR26][R4.64+0x12c] ;  /* 0x00012c1a04557980 */ /* 0x000ea8000c101900 */
[----:B------:R-:W2:Y:S04]  /*43560*/  LD.E R86, desc[UR28][R4.64+0x130] ;  /* 0x0001301c04567980 */ /* 0x000ea8000c101900 */
[----:B------:R-:W2:Y:S04]  /*43570*/  LD.E R87, desc[UR4][R4.64+0x134] ;  /* 0x0001340404577980 */ /* 0x000ea8000c101900 */
[----:B------:R-:W2:Y:S04]  /*43580*/  LD.E R88, desc[UR6][R4.64+0x138] ;  /* 0x0001380604587980 */ /* 0x000ea8000c101900 */
[----:B---3--:R0:W-:Y:S04]  /*43590*/  ST.E desc[UR6][R4.64], R21 ;  /* 0x0000001504007985 */ /* 0x0081e8000c101906 */
[----:B------:R1:W-:Y:S04]  /*435a0*/  ST.E desc[UR8][R4.64+0x4], R27 ;  /* 0x0000041b04007985 */ /* 0x0003e8000c101908 */
[----:B------:R3:W-:Y:S04]  /*435b0*/  ST.E desc[UR10][R4.64+0x8], R29 ;  /* 0x0000081d04007985 */ /* 0x0007e8000c10190a */
[----:B------:R3:W-:Y:S04]  /*435c0*/  ST.E desc[UR12][R4.64+0xc], R31 ;  /* 0x00000c1f04007985 */ /* 0x0007e8000c10190c */
[----:B------:R3:W-:Y:S04]  /*435d0*/  ST.E desc[UR14][R4.64+0x10], R33 ;  /* 0x0000102104007985 */ /* 0x0007e8000c10190e */
[----:B------:R3:W-:Y:S04]  /*435e0*/  ST.E desc[UR4][R4.64+0x14], R35 ;  /* 0x0000142304007985 */ /* 0x0007e8000c101904 */
[----:B0-----:R-:W2:Y:S04]  /*435f0*/  LD.E R21, desc[UR6][R4.64+0x34] ;  /* 0x0000340604157980 */ /* 0x001ea8000c101900 */
[----:B-1----:R-:W2:Y:S04]  /*43600*/  LD.E R27, desc[UR14][R4.64+0x44] ;  /* 0x0000440e041b7980 */ /* 0x002ea8000c101900 */
[----:B---3--:R-:W3:Y:S04]  /*43610*/  LD.E R29, desc[UR18][R4.64+0x4c] ;  /* 0x00004c12041d7980 */ /* 0x008ee8000c101900 */
[----:B------:R-:W3:Y:S04]  /*43620*/  LD.E R31, desc[UR22][R4.64+0x54] ;  /* 0x00005416041f7980 */ /* 0x000ee8000c101900 */
        /* <DEDUP_REMOVED lines=51> */
[----:B----4-:R-:W-:Y:S04]  /*43960*/  ST.E desc[UR4][R4.64+0x18], R8 ;  /* 0x0000180804007985 */ /* 0x010fe8000c101904 */
        /* <DEDUP_REMOVED lines=16> */
[----:B--2---:R-:W-:Y:S04]  /*43a70*/  ST.E desc[UR4][R4.64+0x34], R21 ;  /* 0x0000341504007985 */ /* 0x004fe8000c101904 */
[----:B------:R-:W-:Y:S04]  /*43a80*/  ST.E desc[UR12][R4.64+0x44], R27 ;  /* 0x0000441b04007985 */ /* 0x000fe8000c10190c */
[----:B---3--:R-:W-:Y:S04]  /*43a90*/  ST.E desc[UR16][R4.64+0x4c], R29 ;  /* 0x00004c1d04007985 */ /* 0x008fe8000c101910 */
        /* <DEDUP_REMOVED lines=87> */
[----:B------:R-:W-:-:S03]  /*44010*/  IMAD R6, R138, 0x1000, R6 ;  /* 0x000010008a067824 */ /* 0x000fc600078e0206 */
        /* <DEDUP_REMOVED lines=18> */
[----:B------:R-:W-:Y:S01]  /*44140*/  HGMMA.64x256x16.F32 R24, R152, gdesc[UR4].tnspB, RZ, !UPT, gsb0 ;  /* 0x43e0000498187df0 */ /* 0x000fe2000c0008ff */
        /* <DEDUP_REMOVED lines=47> */
[----:B------:R-:W-:Y:S01]  /*44440*/  R2UR UR51, R3 ;  /* 0x00000000033372ca */ /* 0x000fe200000e0000 */
[----:B------:R-:W-:-:S02]  /*44450*/  VIADD R8, R6, 0x80 ;  /* 0x0000008006087836 */ /* 0x000fc40000000000 */
        /* <DEDUP_REMOVED lines=339> */
[----:B------:R0:W-:Y:S01]  /*45990*/  ST.E desc[UR10][R4.64+0x1fc], R151 ;  /* 0x0001fc9704007985 */ /* 0x0001e2000c10190a */
[----:B------:R-:W-:Y:S01]  /*459a0*/  UMOV UR14, UR36 ;  /* 0x00000024000e7c82 */ /* 0x000fe20008000000 */
[----:B------:R-:W-:Y:S01]  /*459b0*/  UMOV UR15, UR37 ;  /* 0x00000025000f7c82 */ /* 0x000fe20008000000 */
        /* <DEDUP_REMOVED lines=812> */
[----:B------:R-:W-:Y:S02]  /*48c80*/  R2UR UR29, R3 ;  /* 0x00000000031d72ca */ /* 0x000fe400000e0000 */
[----:B------:R-:W-:Y:S02]  /*48c90*/  R2UR UR37, R10 ;  /* 0x000000000a2572ca */ /* 0x000fe400000e0000 */
[----:B------:R-:W-:Y:S01]  /*48ca0*/  R2UR UR36, R11 ;  /* 0x000000000b2472ca */ /* 0x000fe200000e0000 */
[----:B------:R-:W-:Y:S02]  /*48cb0*/  WARPGROUP.DEPBAR.LE gsb0, 0x0 ;  /* 0x00008000000079c5 */ /* 0x000fe40000010000 */
[----:B------:R0:W-:Y:S01]  /*48cc0*/  ST.E desc[UR4][R4.64], R24 ;  /* 0x0000001804007985 */ /* 0x0001e2000c101904 */
[----:B------:R-:W-:-:S02]  /*48cd0*/  R2UR UR4, R2 ;  /* 0x00000000020472ca */ /* 0x000fc400000e0000 */
[C---:B------:R-:W-:Y:S01]  /*48ce0*/  R2UR UR5, R3.reuse ;  /* 0x00000000030572ca */ /* 0x040fe200000e0000 */
[----:B------:R1:W-:Y:S01]  /*48cf0*/  ST.E desc[UR6][R4.64+0x4], R25 ;  /* 0x0000041904007985 */ /* 0x0003e2000c101906 */
[C---:B------:R-:W-:Y:S02]  /*48d00*/  R2UR UR6, R2.reuse ;  /* 0x00000000020672ca */ /* 0x040fe400000e0000 */
[C---:B------:R-:W-:Y:S01]  /*48d10*/  R2UR UR7, R3.reuse ;  /* 0x00000000030772ca */ /* 0x040fe200000e0000 */
[----:B------:R2:W-:Y:S01]  /*48d20*/  ST.E desc[UR8][R4.64+0x8], R26 ;  /* 0x0000081a04007985 */ /* 0x0005e2000c101908 */
[C---:B------:R-:W-:Y:S02]  /*48d30*/  R2UR UR8, R2.reuse ;  /* 0x00000000020872ca */ /* 0x040fe400000e0000 */
[----:B------:R-:W-:Y:S01]  /*48d40*/  R2UR UR9, R3 ;  /* 0x00000000030972ca */ /* 0x000fe200000e0000 */
        /* <DEDUP_REMOVED lines=370> */
[----:B------:R-:W-:-:S03]  /*4a470*/  R2UR UR4, R2 ;  /* 0x00000000020472ca */ /* 0x000fc600000e0000 */
[----:B------:R-:W-:Y:S01]  /*4a480*/  ST.E desc[UR6][R4.64+0x1fc], R151 ;  /* 0x0001fc9704007985 */ /* 0x000fe2000c101906 */
[----:B------:R-:W-:-:S03]  /*4a490*/  R2UR UR5, R3 ;  /* 0x00000000030572ca */ /* 0x000fc600000e0000 */
[----:B------:R-:W4:Y:S01]  /*4a4a0*/  LD.E R6, desc[UR8][R4.64] ;  /* 0x0000000804067980 */ /* 0x000f22000c101900 */
[C---:B------:R-:W-:Y:S02]  /*4a4b0*/  R2UR UR6, R2.reuse ;  /* 0x00000000020672ca */ /* 0x040fe400000e0000 */
        /* <DEDUP_REMOVED lines=37> */
[----:B-1----:R-:W4:Y:S01]  /*4a710*/  LD.E R25, desc[UR8][R4.64+0x34] ;  /* 0x0000340804197980 */ /* 0x002f22000c101900 */
[C---:B------:R-:W-:Y:S02]  /*4a720*/  R2UR UR6, R2.reuse ;  /* 0x00000000020672ca */ /* 0x040fe400000e0000 */
[C---:B------:R-:W-:Y:S01]  /*4a730*/  R2UR UR7, R3.reuse ;  /* 0x00000000030772ca */ /* 0x040fe200000e0000 */
[----:B--2---:R-:W2:Y:S01]  /*4a740*/  LD.E R26, desc[UR10][R4.64+0x38] ;  /* 0x0000380a041a7980 */ /* 0x004ea2000c101900 */
[C---:B------:R-:W-:Y:S02]  /*4a750*/  R2UR UR8, R2.reuse ;  /* 0x00000000020872ca */ /* 0x040fe400000e0000 */
[----:B------:R-:W-:Y:S01]  /*4a760*/  R2UR UR9, R3 ;  /* 0x00000000030972ca */ /* 0x000fe200000e0000 */
[----:B---3--:R-:W3:Y:S01]  /*4a770*/  LD.E R27, desc[UR12][R4.64+0x3c] ;  /* 0x00003c0c041b7980 */ /* 0x008ee2000c101900 */
        /* <DEDUP_REMOVED lines=380> */
[----:B--2---:R-:W-:Y:S01]  /*4bf40*/  ST.E desc[UR10][R4.64+0x38], R26 ;  /* 0x0000381a04007985 */ /* 0x004fe2000c10190a */
[C---:B------:R-:W-:Y:S02]  /*4bf50*/  R2UR UR8, R2.reuse ;  /* 0x00000000020872ca */ /* 0x040fe400000e0000 */
[----:B------:R-:W-:Y:S01]  /*4bf60*/  R2UR UR9, R3 ;  /* 0x00000000030972ca */ /* 0x000fe200000e0000 */
[----:B---3--:R-:W-:Y:S01]  /*4bf70*/  ST.E desc[UR12][R4.64+0x3c], R27 ;  /* 0x00003c1b04007985 */ /* 0x008fe2000c10190c */
[----:B------:R-:W-:-:S02]  /*4bf80*/  R2UR UR10, R2 ;  /* 0x00000000020a72ca */ /* 0x000fc400000e0000 */
[C---:B------:R-:W-:Y:S01]  /*4bf90*/  R2UR UR11, R3.reuse ;  /* 0x00000000030b72ca */ /* 0x040fe200000e0000 */
[----:B----4-:R-:W-:Y:S01]  /*4bfa0*/  ST.E desc[UR14][R4.64+0x40], R28 ;  /* 0x0000401c04007985 */ /* 0x010fe2000c10190e */
        /* <DEDUP_REMOVED lines=311> */
[----:B------:R-:W-:Y:S01]  /*4d320*/  @!PT LDS RZ, [RZ] ;  /* 0x00000000fffff984 */ /* 0x000fe20000000800 */
[----:B------:R-:W-:Y:S01]  /*4d330*/  @!PT LDS RZ, [RZ] ;  /* 0x00000000fffff984 */ /* 0x000fe20000000800 */
[----:B------:R-:W-:Y:S01]  /*4d340*/  @!PT LDS RZ, [RZ] ;  /* 0x00000000fffff984 */ /* 0x000fe20000000800 */
[----:B------:R-:W-:Y:S01]  /*4d350*/  @!PT LDS RZ, [RZ] ;  /* 0x00000000fffff984 */ /* 0x000fe20000000800 */
[----:B------:R1:W-:Y:S06]  /*4d360*/  MEMBAR.ALL.CTA ;  /* 0x0000000000007992 */ /* 0x0003ec0000008000 */
[----:B-1----:R-:W1:Y:S02]  /*4d370*/  FENCE.VIEW.ASYNC.S ;  /* 0x00000000000073c6 */ /* 0x002e640000000000 */
[----:B-1----:R-:W-:-:S02]  /*4d380*/  NOP ;  /* 0x0000000000007918 */ /* 0x002fc40000000000 */
[----:B0-----:R-:W2:Y:S01]  /*4d390*/  LDL.64 R4, [R0+0x40] ;  /* 0x0000400000047983 */ /* 0x001ea20000100a00 */
[C---:B------:R-:W-:Y:S02]  /*4d3a0*/  R2UR UR4, R2.reuse ;  /* 0x00000000020472ca */ /* 0x040fe400000e0000 */
[----:B------:R-:W-:Y:S01]  /*4d3b0*/  R2UR UR5, R3 ;  /* 0x00000000030572ca */ /* 0x000fe200000e0000 */
[----:B------:R-:W3:Y:S01]  /*4d3c0*/  LDL.64 R6, [R0] ;  /* 0x0000000000067983 */ /* 0x000ee20000100a00 */
[----:B------:R-:W-:Y:S11]  /*4d3d0*/  BAR.ARV 0xe, 0x100 ;  /* 0x0384000000007b1d */ /* 0x000ff60000002000 */
[----:B--2---:R-:W2:Y:S01]  /*4d3e0*/  LD.E R8, desc[UR4][R4.64] ;  /* 0x0000000404087980 */ /* 0x004ea2000c101900 */
[----:B------:R-:W-:-:S02]  /*4d3f0*/  R2UR UR4, R2 ;  /* 0x00000000020472ca */ /* 0x000fc400000e0000 */
[----:B------:R-:W-:Y:S01]  /*4d400*/  R2UR UR5, R3 ;  /* 0x00000000030572ca */ /* 0x000fe200000e0000 */
[----:B------:R-:W-:-:S12]  /*4d410*/  BSSY B0, `(.L_x_7243) ;  /* 0x0000006000007945 */ /* 0x000fd80003800000 */
[----:B---3--:R0:W5:Y:S01]  /*4d420*/  LD.E R6, desc[UR4][R6.64] ;  /* 0x0000000406067980 */ /* 0x008162000c101900 */
[----:B--2---:R-:W-:-:S04]  /*4d430*/  LOP3.LUT R8, R8, 0x1, RZ, 0xfc, !PT ;  /* 0x0000000108087812 */ /* 0x004fc800078efcff */
[----:B------:R-:W-:-:S13]  /*4d440*/  ISETP.NE.AND P0, PT, R8, 0x3, PT ;  /* 0x000000030800780c */ /* 0x000fda0003f05270 */
[----:B0-----:R-:W-:Y:S05]  /*4d450*/  @!P0 BRA `(.L_x_7244) ;  /* 0x0000000000048947 */ /* 0x001fea0003800000 */
[----:B------:R-:W-:Y:S01]  /*4d460*/  BPT.TRAP 0x1 ;  /* 0x000000040000795c */ /* 0x000fe20000300000 */
.L_x_7244:
[----:B------:R-:W-:Y:S05]  /*4d470*/  BSYNC B0 ;  /* 0x0000000000007941 */ /* 0x000fea0003800000 */
.L_x_7243:
[C---:B------:R-:W-:Y:S02]  /*4d480*/  R2UR UR6, R2.reuse ;  /* 0x00000000020672ca */ /* 0x040fe400000e0000 */
[C---:B------:R-:W-:Y:S02]  /*4d490*/  R2UR UR7, R3.reuse ;  /* 0x00000000030772ca */ /* 0x040fe400000e0000 */
[----:B------:R-:W-:Y:S02]  /*4d4a0*/  R2UR UR4, R2 ;  /* 0x00000000020472ca */ /* 0x000fe400000e0000 */
[----:B------:R-:W-:-:S09]  /*4d4b0*/  R2UR UR5, R3 ;  /* 0x00000000030572ca */ /* 0x000fd200000e0000 */
[----:B------:R-:W2:Y:S04]  /*4d4c0*/  LD.E.64 R2, desc[UR6][R4.64+0x20] ;  /* 0x0000200604027980 */ /* 0x000ea8000c101b00 */
[----:B------:R-:W3:Y:S01]  /*4d4d0*/  LD.E R0, desc[UR4][R4.64+0xc] ;  /* 0x00000c0404007980 */ /* 0x000ee2000c101900 */
[----:B------:R-:W-:Y:S02]  /*4d4e0*/  MOV R7, 0x11f50 ;  /* 0x00011f5000077802 */ /* 0x000fe40000000f00 */
[----:B--2---:R-:W-:-:S03]  /*4d4f0*/  MOV R3, R2 ;  /* 0x0000000200037202 */ /* 0x004fc60000000f00 */
[----:B------:R-:W-:Y:S02]  /*4d500*/  IMAD.MOV.U32 R2, RZ, RZ, R7 ;  /* 0x000000ffff027224 */ /* 0x000fe400078e0007 */
[----:B-----5:R-:W-:-:S05]  /*4d510*/  IMAD R3, R6, 0x8, R3 ;  /* 0x0000000806037824 */ /* 0x020fca00078e0203 */
[----:B---3--:R-:W-:Y:S01]  /*4d520*/  PRMT R0, R0, 0x654, R3 ;  /* 0x0000065400007816 */ /* 0x008fe20000000003 */
[----:B------:R-:W-:-:S03]  /*4d530*/  IMAD.MOV.U32 R3, RZ, RZ, 0x0 ;  /* 0x00000000ff037424 */ /* 0x000fc600078e00ff */
[----:B------:R0:W-:Y:S02]  /*4d540*/  SYNCS.ARRIVE.TRANS64.RED.A1T0 RZ, [R0+URZ], RZ ;  /* 0x000000ff00ff79a7 */ /* 0x0001e4000810043f */
[----:B0-----:R-:W-:Y:S05]  /*4d550*/  RET.REL.NODEC R2 `(_ZN7cutlass13device_kernelIN5flash11enable_sm90INS1_16FlashAttnFwdSm90INS1_25CollectiveMainloopFwdSm90ILi2EN4cute5tupleIJNS5_1CILi1EEES8_S8_EEENS6_IJNS7_ILi64EEESA_SA_EEELi512ENS_6half_tEfNS_4arch4Sm90ELb0ELb1ELb1ELb1ELb1ELb1ELb1ELb0ELb0ELb1ELb1ELb0EEENS1_21CollectiveEpilogueFwdINS6_IJSA_NS7_ILi512EEESA_EEES9_SC_SE_Li256ELb1ELb1ELb1ELb0EEENS1_36VarlenDynamicPersistentTileSchedulerILi64ELi64ELi256ELi128ELb1ELb1ELb1ELb1ELb0ELb1EEEEEEEEEvNT_6ParamsE) ;  /* 0xfffffb2802a87950 */ /* 0x001fea0003c3ffff */
.L_x_7217:
[----:B0-----:R0:W1:Y:S02]  /*4d560*/  SYNCS.PHASECHK.TRANS64.TRYWAIT P0, [R12+URZ], R13 ;  /* 0x0000000d0c0075a7 */ /* 0x001064000800017f */
[----:B-1----:R-:W-:Y:S05]  /*4d570*/  @!P0 NANOSLEEP.SYNCS 0x989680 ;  /* 0x009896800000895d */ /* 0x002fea0003900000 */
[----:B------:R-:W1:Y:S02]  /*4d580*/  @!P0 SYNCS.PHASECHK.TRANS64 P0, [R12+URZ], R13 ;  /* 0x0000000d0c0085a7 */ /* 0x000e64000800007f */
[----:B-1----:R-:W-:Y:S05]  /*4d590*/  @!P0 BRA `(.L_x_7217) ;  /* 0xfffffffc00f08947 */ /* 0x002fea000383ffff */
[----:B------:R-:W-:Y:S05]  /*4d5a0*/  BRA `(.L_x_7216) ;  /* 0xffffff0800e07947 */ /* 0x000fea000383ffff */
.L_x_7219:
[----:B0-----:R0:W1:Y:S02]  /*4d5b0*/  SYNCS.PHASECHK.TRANS64.TRYWAIT P0, [R12+URZ+0x38810], R13 ;  /* 0x0388100d0c0075a7 */ /* 0x001064000800017f */
[----:B-1----:R-:W-:Y:S05]  /*4d5c0*/  @!P0 NANOSLEEP.SYNCS 0x989680 ;  /* 0x009896800000895d */ /* 0x002fea0003900000 */
[----:B------:R-:W1:Y:S02]  /*4d5d0*/  @!P0 SYNCS.PHASECHK.TRANS64 P0, [R12+URZ+0x38810], R13 ;  /* 0x0388100d0c0085a7 */ /* 0x000e64000800007f */
[----:B-1----:R-:W-:Y:S05]  /*4d5e0*/  @!P0 BRA `(.L_x_7219) ;  /* 0xfffffffc00f08947 */ /* 0x002fea000383ffff */
[----:B------:R-:W-:Y:S05]  /*4d5f0*/  BRA `(.L_x_7245) ;  /* 0xffffff1000347947 */ /* 0x000fea000383ffff */
.L_x_7226:
[----:B0-----:R0:W1:Y:S02]  /*4d600*/  SYNCS.PHASECHK.TRANS64.TRYWAIT P0, [R12+URZ], R13 ;  /* 0x0000000d0c0075a7 */ /* 0x001064000800017f */
[----:B-1----:R-:W-:Y:S05]  /*4d610*/  @!P0 NANOSLEEP.SYNCS 0x989680 ;  /* 0x009896800000895d */ /* 0x002fea0003900000 */
[----:B------:R-:W1:Y:S02]  /*4d620*/  @!P0 SYNCS.PHASECHK.TRANS64 P0, [R12+URZ], R13 ;  /* 0x0000000d0c0085a7 */ /* 0x000e64000800007f */
[----:B-1----:R-:W-:Y:S05]  /*4d630*/  @!P0 BRA `(.L_x_7226) ;  /* 0xfffffffc00f08947 */ /* 0x002fea000383ffff */
[----:B------:R-:W-:Y:S05]  /*4d640*/  BRA `(.L_x_7225) ;  /* 0xffffff1000d07947 */ /* 0x000fea000383ffff */
.L_x_7246:
        /* <DEDUP_REMOVED lines=11> */
.L_x_15754:


//--------------------- .text._ZN7cutlass13device_kernelIN5flash11enable_sm90INS1_16FlashAttnFwdSm90INS1_25CollectiveMainloopFwdSm90ILi2EN4cute5tupleIJNS5_1CILi1EEES8_S8_EEENS6_IJNS7_ILi64EEESA_SA_EEELi512ENS_6half_tEfNS_4arch4Sm90ELb1ELb0ELb1ELb0ELb1ELb0ELb0ELb0ELb0ELb1ELb1ELb0EEENS1_21CollectiveEpilogueFwdINS6_IJSA_NS7_ILi512EEESA_EEES9_SC_SE_Li256ELb0ELb1ELb1ELb0EEENS1_19SingleTileSchedulerILb0ELb1ELb1ELi64EEEEEEEEEvNT_6ParamsE --------------------------
	.section	.text._ZN7cutlass13device_kernelIN5flash11enable_sm90INS1_16FlashAttnFwdSm90INS1_25CollectiveMainloopFwdSm90ILi2EN4cute5tupleIJNS5_1CILi1EEES8_S8_EEENS6_IJNS7_ILi64EEESA_SA_EEELi512ENS_6half_tEfNS_4arch4Sm90ELb1ELb0ELb1ELb0ELb1ELb0ELb0ELb0ELb0ELb1ELb1ELb0EEENS1_21CollectiveEpilogueFwdINS6_IJSA_NS7_ILi512EEESA_EEES9_SC_SE_Li256ELb0ELb1ELb1ELb0EEENS1_19SingleTileSchedulerILb0ELb1ELb1ELi64EEEEEEEEEvNT_6ParamsE,"ax",@progbits
	.align	128
.text._ZN7cutlass13device_kernelIN5flash11enable_sm90INS1_16FlashAttnFwdSm90INS1_25CollectiveMainloopFwdSm90ILi2EN4cute5tupleIJNS5_1CILi1EEES8_S8_EEENS6_IJNS7_ILi64EEESA_SA_EEELi512ENS_6half_tEfNS_4arch4Sm90ELb1ELb0ELb1ELb0ELb1ELb0ELb0ELb0ELb0ELb1ELb1ELb0EEENS1_21CollectiveEpilogueFwdINS6_IJSA_NS7_ILi512EEESA_EEES9_SC_SE_Li256ELb0ELb1ELb1ELb0EEENS1_19SingleTileSchedulerILb0ELb1ELb1ELi64EEEEEEEEEvNT_6ParamsE:
        .type           _ZN7cutlass13device_kernelIN5flash11enable_sm90INS1_16FlashAttnFwdSm90INS1_25CollectiveMainloopFwdSm90ILi2EN4cute5tupleIJNS5_1CILi1EEES8_S8_EEENS6_IJNS7_ILi64EEESA_SA_EEELi512ENS_6half_tEfNS_4arch4Sm90ELb1ELb0ELb1ELb0ELb1ELb0ELb0ELb0ELb0ELb1ELb1ELb0EEENS1_21CollectiveEpilogueFwdINS6_IJSA_NS7_ILi512EEESA_EEES9_SC_SE_Li256ELb0ELb1ELb1ELb0EEENS1_19SingleTileSchedulerILb0ELb1ELb1ELi64EEEEEEEEEvNT_6ParamsE,@function
        .size           _ZN7cutlass13device_kernelIN5flash11enable_sm90INS1_16FlashAttnFwdSm90INS1_25CollectiveMainloopFwdSm90ILi2EN4cute5tupleIJNS5_1CILi1EEES8_S8_EEENS6_IJNS7_ILi64EEESA_SA_EEELi512ENS_6half_tEfNS_4arch4Sm90ELb1ELb0ELb1ELb0ELb1ELb0ELb0ELb0ELb0ELb1ELb1ELb0EEENS1_21CollectiveEpilogueFwdINS6_IJSA_NS7_ILi512EEESA_EEES9_SC_SE_Li256ELb0ELb1ELb1ELb0EEENS1_19SingleTileSchedulerILb0ELb1ELb1ELi64EEEEEEEEEvNT_6ParamsE,(.L_x_15756 - _ZN7cutlass13device_kernelIN5flash11enable_sm90INS1_16FlashAttnFwdSm90INS1_25CollectiveMainloopFwdSm90ILi2EN4cute5tupleIJNS5_1CILi1EEES8_S8_EEENS6_IJNS7_ILi64EEESA_SA_EEELi512ENS_6half_tEfNS_4arch4Sm90ELb1ELb0ELb1ELb0ELb1ELb0ELb0ELb0ELb0ELb1ELb1ELb0EEENS1_21CollectiveEpilogueFwdINS6_IJSA_NS7_ILi512EEESA_EEES9_SC_SE_Li256ELb0ELb1ELb1ELb0EEENS1_19SingleTileSchedulerILb0ELb1ELb1ELi64EEEEEEEEEvNT_6ParamsE)
        .other          _ZN7cutlass13device_kernelIN5flash11enable_sm90INS1_16FlashAttnFwdSm90INS1_25CollectiveMainloopFwdSm90ILi2EN4cute5tupleIJNS5_1CILi1EEES8_S8_EEENS6_IJNS7_ILi64EEESA_SA_EEELi512ENS_6half_tEfNS_4arch4Sm90ELb1ELb0ELb1ELb0ELb1ELb0ELb0ELb0ELb0ELb1ELb1ELb0EEENS1_21CollectiveEpilogueFwdINS6_IJSA_NS7_ILi512EEESA_EEES9_SC_SE_Li256ELb0ELb1ELb1ELb0EEENS1_19SingleTileSchedulerILb0ELb1ELb1ELi64EEEEEEEEEvNT_6ParamsE,@"STO_CUDA_ENTRY STV_DEFAULT"
_ZN7cutlass13device_kernelIN5flash11enable_sm90INS1_16FlashAttnFwdSm90INS1_25CollectiveMainloopFwdSm90ILi2EN4cute5tupleIJNS5_1CILi1EEES8_S8_EEENS6_IJNS7_ILi64EEESA_SA_EEELi512ENS_6half_tEfNS_4arch4Sm90ELb1ELb0ELb1ELb0ELb1ELb0ELb0ELb0ELb0ELb1ELb1ELb0EEENS1_21CollectiveEpilogueFwdINS6_IJSA_NS7_ILi512EEESA_EEES9_SC_SE_Li256ELb0ELb1ELb1ELb0EEENS1_19SingleTileSchedulerILb0ELb1ELb1ELi64EEEEEEEEEvNT_6ParamsE:
        /* <DEDUP_REMOVED lines=40> */
.L_x_7247:
        /* <DEDUP_REMOVED lines=22> */
.L_x_7248:
        /* <DEDUP_REMOVED lines=18> */
.L_x_7249:
        /* <DEDUP_REMOVED lines=22> */
.L_x_7250:
        /* <DEDUP_REMOVED lines=23> */
.L_x_7251:
        /* <DEDUP_REMOVED lines=9> */
.L_x_7254:
        /* <DEDUP_REMOVED lines=25> */
[----:B------:R-:W0:Y:S01]  /*09f0*/  S2UR UR7, SR_CTAID.X ;  /* 0x00000000000779c3 */ /* 0x000e220000002500 */
[----:B------:R-:W-:Y:S01]  /*0a00*/  ULDC UR10, c[0x0][0x2f0] ;  /* 0x0000bc00000a7ab9 */ /* 0x000fe20000000800 */
[----:B------:R-:W-:Y:S01]  /*0a10*/  VIADD R16, R30, 0xffffff80 ;  /* 0xffffff801e107836 */ /* 0x000fe20000000000 */
[----:B------:R-:W-:-:S04]  /*0a20*/  UISETP.NE.AND.EX UP0, UPT, UR5, URZ, UPT, UP0 ;  /* 0x0000003f0500728c */ /* 0x000fc8000bf05300 */
[----:B------:R-:W-:Y:S01]  /*0a30*/  USEL UR41, UR41, 0x1, UP0 ;  /* 0x0000000129297887 */ /* 0x000fe20008000000 */
[----:B------:R-:W1:Y:S01]  /*0a40*/  S2UR UR44, SR_CgaCtaId ;  /* 0x00000000002c79c3 */ /* 0x000e620000008800 */
[----:B------:R-:W-:Y:S02]  /*0a50*/  UISETP.NE.AND UP0, UPT, UR11, 0x1, UPT ;  /* 0x000000010b00788c */ /* 0x000fe4000bf05270 */
[----:B------:R-:W-:-:S04]  /*0a60*/  UIMAD UR4, UR41, UR10, 0x3f ;  /* 0x0000003f290474a4 */ /* 0x000fc8000f8e020a */
[----:B------:R-:W-:Y:S01]  /*0a70*/  PLOP3.LUT P0, PT, PT, PT, UP0, 0x80, 0x0 ;  /* 0x000000000000781c */ /* 0x000fe20003f0f008 */
[----:B------:R-:W-:-:S04]  /*0a80*/  USHF.R.S32.HI UR5, URZ, 0x1f, UR4 ;  /* 0x0000001f3f057899 */ /* 0x000fc80008011404 */
[----:B------:R-:W-:-:S04]  /*0a90*/  ULEA.HI UR5, UR5, UR4, URZ, 0x6 ;  /* 0x0000000405057291 */ /* 0x000fc8000f8f303f */
[----:B------:R-:W-:-:S04]  /*0aa0*/  USHF.R.S32.HI UR6, URZ, 0x6, UR5 ;  /* 0x000000063f067899 */ /* 0x000fc80008011405 */
[----:B0-----:R-:W-:Y:S08]  /*0ab0*/  @!P0 BRA `(.L_x_7256) ;  /* 0x00000020003c8947 */ /* 0x001ff00003800000 */
[----:B------:R-:W-:Y:S01]  /*0ac0*/  ULDC UR4, c[0x0][0x448] ;  /* 0x0001120000047ab9 */ /* 0x000fe20000000800 */
[----:B------:R-:W-:Y:S01]  /*0ad0*/  ULEA UR7, UR7, 0x3f, 0x6 ;  /* 0x0000003f07077891 */ /* 0x000fe2000f8e303f */
[----:B------:R-:W-:Y:S01]  /*0ae0*/  PLOP3.LUT P0, PT, PT, PT, PT, 0x80, 0x0 ;  /* 0x000000000000781c */ /* 0x000fe20003f0f070 */
[----:B------:R-:W-:Y:S01]  /*0af0*/  UISETP.NE.AND UP0, UPT, UR4, 0x1, UPT ;  /* 0x000000010400788c */ /* 0x000fe2000bf05270 */
[----:B------:R-:W-:Y:S01]  /*0b00*/  IMAD.MOV.U32 R3, RZ, RZ, RZ ;  /* 0x000000ffff037224 */ /* 0x000fe200078e00ff */
[----:B------:R-:W-:Y:S01]  /*0b10*/  ULDC UR8, c[0x0][0x288] ;  /* 0x0000a20000087ab9 */ /* 0x000fe20000000800 */
[----:B------:R-:W-:Y:S01]  /*0b20*/  USHF.R.U32.HI UR11, URZ, 0x10, UR9 ;  /* 0x000000103f0b7899 */ /* 0x000fe20008011609 */
[----:B------:R-:W-:Y:S01]  /*0b30*/  MOV R5, RZ ;  /* 0x000000ff00057202 */ /* 0x000fe20000000f00 */
[----:B------:R-:W-:Y:S01]  /*0b40*/  UIADD3 UR8, -UR8, 0x40, URZ ;  /* 0x0000004008087890 */ /* 0x000fe2000fffe13f */
[----:B------:R-:W-:Y:S01]  /*0b50*/  IMAD.MOV.U32 R6, RZ, RZ, RZ ;  /* 0x000000ffff067224 */ /* 0x000fe200078e00ff */
[----:B------:R-:W-:Y:S01]  /*0b60*/  ULOP3.LUT UR9, UR9, 0xffff, URZ, 0xc0, !UPT ;  /* 0x0000ffff09097892 */ /* 0x000fe2000f8ec03f */
[----:B------:R-:W-:Y:S01]  /*0b70*/  CS2R R150, SRZ ;  /* 0x0000000000967805 */ /* 0x000fe2000001ff00 */
[----:B------:R-:W-:Y:S01]  /*0b80*/  UIMAD UR8, UR41, UR10, UR8 ;  /* 0x0000000a290872a4 */ /* 0x000fe2000f8e0208 */
[----:B------:R-:W-:Y:S01]  /*0b90*/  CS2R R148, SRZ ;  /* 0x0000000000947805 */ /* 0x000fe2000001ff00 */
[----:B------:R-:W-:Y:S01]  /*0ba0*/  @UP0 ULDC UR4, c[0x0][0x44c] ;  /* 0x0001130000040ab9 */ /* 0x000fe20000000800 */
[----:B------:R-:W-:Y:S01]  /*0bb0*/  @UP0 ULDC UR12, c[0x0][0x450] ;  /* 0x00011400000c0ab9 */ /* 0x000fe20000000800 */
[----:B------:R-:W-:Y:S01]  /*0bc0*/  UIMAD.WIDE.U32 UR4, UR7, UR4, URZ ;  /* 0x00000004070472a5 */ /* 0x000fe2000f8e003f */
[----:B------:R-:W-:-:S02]  /*0bd0*/  CS2R R146, SRZ ;  /* 0x0000000000927805 */ /* 0x000fc4000001ff00 */
[----:B------:R-:W-:Y:S02]  /*0be0*/  CS2R R144, SRZ ;  /* 0x0000000000907805 */ /* 0x000fe4000001ff00 */
[----:B------:R-:W-:Y:S01]  /*0bf0*/  CS2R R142, SRZ ;  /* 0x00000000008e7805 */ /* 0x000fe2000001ff00 */
[----:B------:R-:W-:Y:S01]  /*0c00*/  @UP0 USHF.R.U32.HI UR7, URZ, UR12, UR5 ;  /* 0x0000000c3f070299 */ /* 0x000fe20008011605 */
[----:B------:R-:W-:Y:S02]  /*0c10*/  CS2R R140, SRZ ;  /* 0x00000000008c7805 */ /* 0x000fe4000001ff00 */
[----:B------:R-:W-:Y:S02]  /*0c20*/  CS2R R138, SRZ ;  /* 0x00000000008a7805 */ /* 0x000fe4000001ff00 */
[----:B------:R-:W-:Y:S01]  /*0c30*/  CS2R R136, SRZ ;  /* 0x0000000000887805 */ /* 0x000fe2000001ff00 */
[----:B------:R-:W-:Y:S01]  /*0c40*/  UIADD3 UR7, UR8, UR7, URZ ;  /* 0x0000000708077290 */ /* 0x000fe2000fffe03f */
[----:B------:R-:W-:-:S02]  /*0c50*/  CS2R R134, SRZ ;  /* 0x0000000000867805 */ /* 0x000fc4000001ff00 */
[----:B------:R-:W-:Y:S02]  /*0c60*/  CS2R R132, SRZ ;  /* 0x0000000000847805 */ /* 0x000fe4000001ff00 */
[----:B------:R-:W-:Y:S01]  /*0c70*/  CS2R R130, SRZ ;  /* 0x0000000000827805 */ /* 0x000fe2000001ff00 */
[----:B------:R-:W-:Y:S01]  /*0c80*/  USHF.R.S32.HI UR4, URZ, 0x1f, UR7 ;  /* 0x0000001f3f047899 */ /* 0x000fe20008011407 */
[----:B------:R-:W-:Y:S02]  /*0c90*/  CS2R R128, SRZ ;  /* 0x0000000000807805 */ /* 0x000fe4000001ff00 */
[----:B------:R-:W-:Y:S02]  /*0ca0*/  CS2R R126, SRZ ;  /* 0x00000000007e7805 */ /* 0x000fe4000001ff00 */
[----:B------:R-:W-:Y:S01]  /*0cb0*/  CS2R R124, SRZ ;  /* 0x00000000007c7805 */ /* 0x000fe2000001ff00 */
[----:B------:R-:W-:Y:S01]  /*0cc0*/  ULEA.HI UR4, UR4, UR7, URZ, 0x6 ;  /* 0x0000000704047291 */ /* 0x000fe2000f8f303f */
[----:B------:R-:W-:-:S02]  /*0cd0*/  CS2R R122, SRZ ;  /* 0x00000000007a7805 */ /* 0x000fc4000001ff00 */
[----:B------:R-:W-:Y:S02]  /*0ce0*/  CS2R R120, SRZ ;  /* 0x0000000000787805 */ /* 0x000fe4000001ff00 */
[----:B------:R-:W-:Y:S01]  /*0cf0*/  CS2R R118, SRZ ;  /* 0x0000000000767805 */ /* 0x000fe2000001ff00 */
[----:B------:R-:W-:Y:S01]  /*0d00*/  USHF.R.S32.HI UR4, URZ, 0x6, UR4 ;  /* 0x000000063f047899 */ /* 0x000fe20008011404 */
[----:B------:R-:W-:Y:S02]  /*0d10*/  CS2R R116, SRZ ;  /* 0x0000000000747805 */ /* 0x000fe4000001ff00 */
[----:B------:R-:W-:Y:S02]  /*0d20*/  CS2R R114, SRZ ;  /* 0x0000000000727805 */ /* 0x000fe4000001ff00 */
[----:B------:R-:W-:Y:S01]  /*0d30*/  CS2R R112, SRZ ;  /* 0x0000000000707805 */ /* 0x000fe2000001ff00 */
[----:B------:R-:W-:Y:S01]  /*0d40*/  UISETP.LT.AND UP0, UPT, UR6, UR4, UPT ;  /* 0x000000040600728c */ /* 0x000fe2000bf01270 */
[----:B------:R-:W-:-:S02]  /*0d50*/  CS2R R110, SRZ ;  /* 0x00000000006e7805 */ /* 0x000fc4000001ff00 */
[----:B------:R-:W-:Y:S02]  /*0d60*/  CS2R R108, SRZ ;  /* 0x00000000006c7805 */ /* 0x000fe4000001ff00 */
[----:B------:R-:W-:Y:S01]  /*0d70*/  CS2R R106, SRZ ;  /* 0x00000000006a7805 */ /* 0x000fe2000001ff00 */
[----:B------:R-:W-:Y:S01]  /*0d80*/  USEL UR6, UR6, UR4, UP0 ;  /* 0x0000000406067287 */ /* 0x000fe20008000000 */
[----:B------:R-:W-:Y:S01]  /*0d90*/  CS2R R104, SRZ ;  /* 0x0000000000687805 */ /* 0x000fe2000001ff00 */
[----:B------:R-:W-:Y:S01]  /*0da0*/  UISETP.NE.AND UP0, UPT, UR11, URZ, UPT ;  /* 0x0000003f0b00728c */ /* 0x000fe2000bf05270 */
[----:B------:R-:W-:Y:S01]  /*0db0*/  CS2R R102, SRZ ;  /* 0x0000000000667805 */ /* 0x000fe2000001ff00 */
[----:B------:R-:W-:Y:S01]  /*0dc0*/  UISETP.GE.AND UP1, UPT, UR6, 0x1, UPT ;  /* 0x000000010600788c */ /* 0x000fe2000bf26270 */
[----:B------:R-:W-:Y:S02]  /*0dd0*/  CS2R R100, SRZ ;  /* 0x0000000000647805 */ /* 0x000fe4000001ff00 */
[----:B------:R-:W-:-:S02]  /*0de0*/  CS2R R98, SRZ ;  /* 0x0000000000627805 */ /* 0x000fc4000001ff00 */
[----:B------:R-:W-:Y:S02]  /*0df0*/  CS2R R96, SRZ ;  /* 0x0000000000607805 */ /* 0x000fe4000001ff00 */
[----:B------:R-:W-:Y:S02]  /*0e00*/  CS2R R94, SRZ ;  /* 0x00000000005e7805 */ /* 0x000fe4000001ff00 */
[----:B------:R-:W-:Y:S02]  /*0e10*/  CS2R R92, SRZ ;  /* 0x00000000005c7805 */ /* 0x000fe4000001ff00 */
[----:B------:R-:W-:Y:S02]  /*0e20*/  PLOP3.LUT P1, PT, PT, PT, UP1, 0x80, 0x0 ;  /* 0x000000000000781c */ /* 0x000fe40003f2f018 */
[----:B------:R-:W-:Y:S02]  /*0e30*/  CS2R R90, SRZ ;  /* 0x00000000005a7805 */ /* 0x000fe4000001ff00 */
[----:B------:R-:W-:Y:S01]  /*0e40*/  CS2R R88, SRZ ;  /* 0x0000000000587805 */ /* 0x000fe2000001ff00 */
[----:B------:R-:W-:Y:S01]  /*0e50*/  @!UP0 ULDC UR11, c[0x0][0x9f0] ;  /* 0x00027c00000b8ab9 */ /* 0x000fe20000000800 */
        /* <DEDUP_REMOVED lines=27> */
[----:B------:R-:W-:Y:S01]  /*1010*/  MOV R4, UR11 ;  /* 0x0000000b00047c02 */ /* 0x000fe20008000f00 */
[----:B------:R-:W-:-:S03]  /*1020*/  UIADD3 UR4, UR11, -0x1, UR6 ;  /* 0xffffffff0b047890 */ /* 0x000fc6000fffe006 */
[-C--:B------:R-:W-:Y:S02]  /*1030*/  IABS R7, R4.reuse ;  /* 0x0000000400077213 */ /* 0x080fe40000000000 */
[----:B------:R-:W-:Y:S02]  /*1040*/  IABS R4, R4 ;  /* 0x0000000400047213 */ /* 0x000fe40000000000 */
[----:B------:R-:W0:Y:S01]  /*1050*/  I2F.RP R0, R7 ;  /* 0x0000000700007306 */ /* 0x000e220000209400 */
[----:B------:R-:W-:Y:S01]  /*1060*/  MOV R8, UR4 ;  /* 0x0000000400087c02 */ /* 0x000fe20008000f00 */
[----:B------:R-:W-:Y:S01]  /*1070*/  ULOP3.LUT UR4, UR4, UR11, URZ, 0x3c, !UPT ;  /* 0x0000000b04047292 */ /* 0x000fe2000f8e3c3f */
[----:B------:R-:W-:-:S05]  /*1080*/  IMAD.MOV R4, RZ, RZ, -R4 ;  /* 0x000000ffff047224 */ /* 0x000fca00078e0a04 */
[----:B------:R-:W-:Y:S01]  /*1090*/  ISETP.LE.AND P3, PT, RZ, UR4, PT ;  /* 0x00000004ff007c0c */ /* 0x000fe2000bf63270 */
[----:B0-----:R-:W0:Y:S02]  /*10a0*/  MUFU.RCP R0, R0 ;  /* 0x0000000000007308 */ /* 0x001e240000001000 */
[----:B0-----:R-:W-:Y:S01]  /*10b0*/  VIADD R2, R0, 0xffffffe ;  /* 0x0ffffffe00027836 */ /* 0x001fe20000000000 */
[----:B------:R-:W-:-:S05]  /*10c0*/  IABS R0, R8 ;  /* 0x0000000800007213 */ /* 0x000fca0000000000 */
[----:B------:R0:W2:Y:S02]  /*10d0*/  F2I.FTZ.U32.TRUNC.NTZ R3, R2 ;  /* 0x0000000200037305 */ /* 0x0000a4000021f000 */
[----:B0-----:R-:W-:Y:S02]  /*10e0*/  IMAD.MOV.U32 R2, RZ, RZ, RZ ;  /* 0x000000ffff027224 */ /* 0x001fe400078e00ff */
[----:B--2---:R-:W-:-:S04]  /*10f0*/  IMAD.MOV R10, RZ, RZ, -R3 ;  /* 0x000000ffff0a7224 */ /* 0x004fc800078e0a03 */
        /* <DEDUP_REMOVED lines=8> */
[----:B------:R-:W-:Y:S02]  /*1180*/  ISETP.NE.AND P2, PT, RZ, UR11, PT ;  /* 0x0000000bff007c0c */ /* 0x000fe4000bf45270 */
[----:B------:R-:W-:-:S13]  /*1190*/  ISETP.GE.U32.AND P1, PT, R0, R7, PT ;  /* 0x000000070000720c */ /* 0x000fda0003f26070 */
[----:B------:R-:W-:-:S05]  /*11a0*/  @P1 IADD3 R3, R3, 0x1, RZ ;  /* 0x0000000103031810 */ /* 0x000fca0007ffe0ff */
[----:B------:R-:W-:Y:S01]  /*11b0*/  @!P3 IMAD.MOV R3, RZ, RZ, -R3 ;  /* 0x000000ffff03b224 */ /* 0x000fe200078e0a03 */
[----:B------:R-:W-:-:S07]  /*11c0*/  @!P2 LOP3.LUT R3, RZ, UR11, RZ, 0x33, !PT ;  /* 0x0000000bff03ac12 */ /* 0x000fce000f8e33ff */
.L_x_7257:
        /* <DEDUP_REMOVED lines=17> */
[----:B------:R-:W-:-:S04]  /*12e0*/  IADD3 R5, R16, -R5, RZ ;  /* 0x8000000510057210 */ /* 0x000fc80007ffe0ff */
        /* <DEDUP_REMOVED lines=12> */
[----:B-1----:R-:W-:Y:S01]  /*13b0*/  ULEA UR5, UR44, UR7, 0x18 ;  /* 0x000000072c057291 */ /* 0x002fe2000f8ec03f */
[----:B------:R-:W-:Y:S01]  /*13c0*/  IMAD R4, R4, 0x10, R7 ;  /* 0x0000001004047824 */ /* 0x000fe200078e0207 */
        /* <DEDUP_REMOVED lines=11> */
.L_x_7259:
[----:B------:R-:W-:-:S04]  /*1480*/  SHF.L.U32 R2, RZ, 0x1f, RZ ;  /* 0x0000001fff027819 */ /* 0x000fc800000006ff */
[----:B------:R-:W0:Y:S02]  /*1490*/  SYNCS.PHASECHK.TRANS64.TRYWAIT P1, [UR5+0x28c50], R2 ;  /* 0x028c5002ff0075a7 */ /* 0x000e240008020145 */
[----:B0-----:R-:W-:Y:S05]  /*14a0*/  @!P1 BRA `(.L_x_7260) ;  /* 0x000000e8008c9947 */ /* 0x001fea0003800000 */
.L_x_7356:
        /* <DEDUP_REMOVED lines=39> */
.L_x_7261:
[----:B------:R-:W-:Y:S01]  /*1720*/  IADD3 R3, R3, -0x2, RZ ;  /* 0xfffffffe03037810 */ /* 0x000fe20007ffe0ff */
[----:B------:R-:W-:-:S03]  /*1730*/  UIADD3 UR4, UR5, 0x28c60, URZ ;  /* 0x00028c6005047890 */ /* 0x000fc6000fffe03f */
[----:B------:R-:W-:Y:S01]  /*1740*/  ISETP.GE.AND P1, PT, R3, R0, PT ;  /* 0x000000000300720c */ /* 0x000fe20003f26270 */
[----:B------:R-:W-:-:S09]  /*1750*/  UPRMT UR4, UR44, 0x654, UR4 ;  /* 0x000006542c047896 */ /* 0x000fd20008000004 */
[----:B------:R-:W-:Y:S01]  /*1760*/  SYNCS.ARRIVE.TRANS64.RED.A1T0 RZ, [UR4], RZ ;  /* 0x000000ffffff79a7 */ /* 0x000fe20008100404 */
[----:B------:R-:W-:Y:S02]  /*1770*/  UMOV UR4, URZ ;  /* 0x0000003f00047c82 */ /* 0x000fe40008000000 */
[----:B------:R-:W-:Y:S05]  /*1780*/  @!P1 BRA `(.L_x_7262) ;  /* 0x0000000800e09947 */ /* 0x000fea0003800000 */
[----:B------:R-:W-:Y:S01]  /*1790*/  IMAD.MOV.U32 R7, RZ, RZ, RZ ;  /* 0x000000ffff077224 */ /* 0x000fe200078e00ff */
[----:B------:R-:W-:-:S06]  /*17a0*/  UMOV UR4, URZ ;  /* 0x0000003f00047c82 */ /* 0x000fcc0008000000 */
.L_x_7268:
[----:B------:R-:W-:Y:S01]  /*17b0*/  BAR.SYNC.DEFER_BLOCKING 0xe, 0x100 ;  /* 0x0384000000007b1d */ /* 0x000fe20000010000 */
[----:B01----:R-:W-:Y:S01]  /*17c0*/  IMAD.U32 R5, RZ, RZ, UR4 ;  /* 0x00000004ff057e24 */ /* 0x003fe2000f8e00ff */
[----:B------:R-:W-:Y:S01]  /*17d0*/  UIADD3 UR4, UR4, 0x1, URZ ;  /* 0x0000000104047890 */ /* 0x000fe2000fffe03f */
[C---:B------:R-:W-:Y:S01]  /*17e0*/  ISETP.GT.AND P2, PT, R3.reuse, R0, PT ;  /* 0x000000000300720c */ /* 0x040fe20003f44270 */
[----:B------:R-:W-:Y:S02]  /*17f0*/  VIADD R3, R3, 0xffffffff ;  /* 0xffffffff03037836 */ /* 0x000fe40000000000 */
[----:B------:R-:W-:Y:S01]  /*1800*/  LEA R2, R5, R4, 0x6 ;  /* 0x0000000405027211 */ /* 0x000fe200078e30ff */
[----:B------:R-:W-:-:S03]  /*1810*/  UISETP.NE.AND UP0, UPT, UR4, 0x2, UPT ;  /* 0x000000020400788c */ /* 0x000fc6000bf05270 */
        /* <DEDUP_REMOVED lines=136> */
.L_x_7263:
[----:B------:R-:W-:Y:S01]  /*20a0*/  ULEA UR7, UR4, UR5, 0x3 ;  /* 0x0000000504077291 */ /* 0x000fe2000f8e183f */
[----:B------:R-:W-:-:S08]  /*20b0*/  SHF.L.U32 R2, R7, 0x1f, RZ ;  /* 0x0000001f07027819 */ /* 0x000fd000000006ff */
[----:B------:R0:W1:Y:S01]  /*20c0*/  SYNCS.PHASECHK.TRANS64.TRYWAIT P1, [UR7+0x28c50], R2 ;  /* 0x028c5002ff0075a7 */ /* 0x0000620008020147 */
[----:B------:R-:W-:Y:S05]  /*20d0*/  @!P0 BRA `(.L_x_7264) ;  /* 0x0000000000048947 */ /* 0x000fea0003800000 */
[----:B------:R-:W-:Y:S01]  /*20e0*/  BPT.TRAP 0x1 ;  /* 0x000000040000795c */ /* 0x000fe20000300000 */
.L_x_7264:
[----:B-1----:R-:W-:Y:S05]  /*20f0*/  @P1 BRA `(.L_x_7265) ;  /* 0x0000000000081947 */ /* 0x002fea0003800000 */
[----:B------:R-:W1:Y:S02]  /*2100*/  SYNCS.PHASECHK.TRANS64.TRYWAIT P1, [UR7+0x28c50], R2 ;  /* 0x028c5002ff0075a7 */ /* 0x000e640008020147 */
[----:B-1----:R-:W-:Y:S05]  /*2110*/  @!P1 BRA `(.L_x_7266) ;  /* 0x000000dc00889947 */ /* 0x002fea0003800000 */
.L_x_7265:
        /* <DEDUP_REMOVED lines=26> */
.L_x_7267:
[----:B------:R-:W-:-:S04]  /*22c0*/  UIADD3 UR7, UR7, 0x28c60, URZ ;  /* 0x00028c6007077890 */ /* 0x000fc8000fffe03f */
[----:B------:R-:W-:-:S09]  /*22d0*/  UPRMT UR7, UR44, 0x654, UR7 ;  /* 0x000006542c077896 */ /* 0x000fd20008000007 */
[----:B------:R-:W-:Y:S01]  /*22e0*/  SYNCS.ARRIVE.TRANS64.RED.A1T0 RZ, [UR7], RZ ;  /* 0x000000ffffff79a7 */ /* 0x000fe20008100407 */
[----:B------:R-:W-:Y:S05]  /*22f0*/  @P2 BRA `(.L_x_7268) ;  /* 0xfffffff4002c2947 */ /* 0x000fea000383ffff */
[----:B------:R-:W-:-:S12]  /*2300*/  USHF.L.U32 UR4, UR4, 0x6, URZ ;  /* 0x0000000604047899 */ /* 0x000fd8000800063f */
.L_x_7262:
[----:B------:R-:W-:Y:S01]  /*2310*/  BAR.SYNC.DEFER_BLOCKING 0xe, 0x100 ;  /* 0x0384000000007b1d */ /* 0x000fe20000010000 */
[----:B------:R-:W-:Y:S01]  /*2320*/  VIADD R4, R4, UR4 ;  /* 0x0000000404047c36 */ /* 0x000fe20008000000 */
[----:B------:R-:W-:Y:S01]  /*2330*/  PLOP3.LUT P0, PT, PT, PT, PT, 0x8, 0x0 ;  /* 0x000000000000781c */ /* 0x000fe20003f0e170 */
[----:B------:R-:W-:Y:S01]  /*2340*/  IMAD.MOV.U32 R6, RZ, RZ, RZ ;  /* 0x000000ffff067224 */ /* 0x000fe200078e00ff */
[----:B01----:R-:W-:Y:S02]  /*2350*/  MOV R5, RZ ;  /* 0x000000ff00057202 */ /* 0x003fe40000000f00 */
[----:B------:R-:W-:-:S05]  /*2360*/  LEA R4, R4, UR5, 0x2 ;  /* 0x0000000504047c11 */ /* 0x000fca000f8e10ff */
        /* <DEDUP_REMOVED lines=132> */
.L_x_7256:
[----:B------:R-:W-:Y:S01]  /*2bb0*/  ULDC UR4, c[0x0][0x448] ;  /* 0x0001120000047ab9 */ /* 0x000fe20000000800 */
[----:B------:R-:W-:Y:S02]  /*2bc0*/  ULEA UR7, UR7, 0x3f, 0x6 ;  /* 0x0000003f07077891 */ /* 0x000fe4000f8e303f */
[----:B------:R-:W-:Y:S01]  /*2bd0*/  UISETP.NE.AND UP0, UPT, UR4, 0x1, UPT ;  /* 0x000000010400788c */ /* 0x000fe2000bf05270 */
[----:B------:R-:W-:Y:S01]  /*2be0*/  ULDC UR8, c[0x0][0x288] ;  /* 0x0000a20000087ab9 */ /* 0x000fe20000000800 */
[----:B------:R-:W-:Y:S02]  /*2bf0*/  ULOP3.LUT UR40, UR9, 0xffff, URZ, 0xc0, !UPT ;  /* 0x0000ffff09287892 */ /* 0x000fe4000f8ec03f */
[----:B------:R-:W-:Y:S02]  /*2c00*/  UIADD3 UR8, -UR8, 0x40, URZ ;  /* 0x0000004008087890 */ /* 0x000fe4000fffe13f */
[----:B------:R-:W-:Y:S02]  /*2c10*/  UP2UR UR45, UPR, URZ, 0x1 ;  /* 0x000000013f2d7883 */ /* 0x000fe40008000000 */
[----:B------:R-:W-:-:S03]  /*2c20*/  UIMAD UR8, UR41, UR10, UR8 ;  /* 0x0000000a290872a4 */ /* 0x000fc6000f8e0208 */
[----:B------:R-:W-:Y:S01]  /*2c30*/  @UP0 ULDC UR4, c[0x0][0x44c] ;  /* 0x0001130000040ab9 */ /* 0x000fe20000000800 */
[----:B------:R-:W-:Y:S01]  /*2c40*/  @UP0 ULDC UR11, c[0x0][0x450] ;  /* 0x00011400000b0ab9 */ /* 0x000fe20000000800 */
[----:B------:R-:W-:-:S04]  /*2c50*/  UIMAD.WIDE.U32 UR4, UR7, UR4, URZ ;  /* 0x00000004070472a5 */ /* 0x000fc8000f8e003f */
[----:B------:R-:W-:Y:S02]  /*2c60*/  @UP0 USHF.R.U32.HI UR7, URZ, UR11, UR5 ;  /* 0x0000000b3f070299 */ /* 0x000fe40008011605 */
[----:B------:R-:W-:Y:S02]  /*2c70*/  USHF.R.U32.HI UR11, URZ, 0x10, UR9 ;  /* 0x000000103f0b7899 */ /* 0x000fe40008011609 */
[----:B------:R-:W-:Y:S02]  /*2c80*/  UIADD3 UR7, UR8, UR7, URZ ;  /* 0x0000000708077290 */ /* 0x000fe4000fffe03f */
[----:B------:R-:W-:Y:S02]  /*2c90*/  UISETP.NE.AND UP1, UPT, UR11, URZ, UPT ;  /* 0x0000003f0b00728c */ /* 0x000fe4000bf25270 */
[----:B------:R-:W-:-:S04]  /*2ca0*/  USHF.R.S32.HI UR4, URZ, 0x1f, UR7 ;  /* 0x0000001f3f047899 */ /* 0x000fc80008011407 */
[----:B------:R-:W-:-:S04]  /*2cb0*/  ULEA.HI UR4, UR4, UR7, URZ, 0x6 ;  /* 0x0000000704047291 */ /* 0x000fc8000f8f303f */
[----:B------:R-:W-:Y:S01]  /*2cc0*/  USHF.R.S32.HI UR4, URZ, 0x6, UR4 ;  /* 0x000000063f047899 */ /* 0x000fe20008011404 */
[----:B------:R-:W-:-:S03]  /*2cd0*/  @!UP1 ULDC UR11, c[0x0][0x9f0] ;  /* 0x00027c00000b9ab9 */ /* 0x000fc60000000800 */
[----:B------:R-:W-:-:S04]  /*2ce0*/  UISETP.LT.AND UP0, UPT, UR6, UR4, UPT ;  /* 0x000000040600728c */ /* 0x000fc8000bf01270 */
[----:B------:R-:W-:-:S03]  /*2cf0*/  USEL UR10, UR6, UR4, UP0 ;  /* 0x00000004060a7287 */ /* 0x000fc60008000000 */
[----:B------:R-:W-:Y:S01]  /*2d00*/  UMOV UR4, URZ ;  /* 0x0000003f00047c82 */ /* 0x000fe20008000000 */
[----:B------:R-:W-:-:S06]  /*2d10*/  UISETP.GE.AND UP0, UPT, UR10, 0x1, UPT ;  /* 0x000000010a00788c */ /* 0x000fcc000bf06270 */
        /* <DEDUP_REMOVED lines=15> */
[----:B0-----:R-:W-:-:S02]  /*2e10*/  IADD3 R2, R0, 0xffffffe, RZ ;  /* 0x0ffffffe00027810 */ /* 0x001fc40007ffe0ff */
[----:B------:R-:W-:-:S04]  /*2e20*/  IADD3 R0, RZ, -R5, RZ ;  /* 0x80000005ff007210 */ /* 0x000fc80007ffe0ff */
        /* <DEDUP_REMOVED lines=18> */
.L_x_7269:
[----:B------:R-:W-:Y:S01]  /*2f50*/  UIMAD UR40, UR40, UR4, URZ ;  /* 0x00000004282872a4 */ /* 0x000fe2000f8e023f */
[----:B------:R-:W-:Y:S01]  /*2f60*/  IMAD.U32 R0, RZ, RZ, UR10 ;  /* 0x0000000aff007e24 */ /* 0x000fe2000f8e00ff */
[----:B------:R-:W-:Y:S01]  /*2f70*/  PLOP3.LUT P0, PT, PT, PT, PT, 0x80, 0x0 ;  /* 0x000000000000781c */ /* 0x000fe20003f0f070 */
[----:B------:R-:W-:Y:S01]  /*2f80*/  IMAD.U32 R3, RZ, RZ, UR4 ;  /* 0x00000004ff037e24 */ /* 0x000fe2000f8e00ff */
[----:B------:R-:W-:Y:S01]  /*2f90*/  MOV R5, RZ ;  /* 0x000000ff00057202 */ /* 0x000fe20000000f00 */
[----:B------:R-:W-:Y:S01]  /*2fa0*/  IMAD.MOV.U32 R6, RZ, RZ, RZ ;  /* 0x000000ffff067224 */ /* 0x000fe200078e00ff */
[----:B------:R-:W-:Y:S02]  /*2fb0*/  CS2R R150, SRZ ;  /* 0x0000000000967805 */ /* 0x000fe4000001ff00 */
        /* <DEDUP_REMOVED lines=68> */
[----:B------:R-:W-:Y:S01]  /*3400*/  SHF.R.S32.HI R17, RZ, 0x1f, R16 ;  /* 0x0000001fff117819 */ /* 0x000fe20000011410 */
[----:B------:R-:W-:Y:S02]  /*3410*/  UMOV UR39, 0x400 ;  /* 0x0000040000277882 */ /* 0x000fe40000000000 */
[----:B-1----:R-:W-:Y:S01]  /*3420*/  ULEA UR39, UR44, UR39, 0x18 ;  /* 0x000000272c277291 */ /* 0x002fe2000f8ec03f */
        /* <DEDUP_REMOVED lines=32> */
.L_x_7270:
        /* <DEDUP_REMOVED lines=11> */
.L_x_7357:
[----:B------:R-:W-:Y:S01]  /*36e0*/  ULOP3.LUT UR4, UR43, 0x1, URZ, 0xfc, !UPT ;  /* 0x000000012b047892 */ /* 0x000fe2000f8efc3f */
[----:B0-----:R-:W-:Y:S02]  /*36f0*/  LOP3.LUT R0, R5, 0x7ffffffc, RZ, 0xc0, !PT ;  /* 0x7ffffffc05007812 */ /* 0x001fe400078ec0ff */
[----:B------:R-:W-:Y:S02]  /*3700*/  LEA.HI R7, R7, R6, RZ, 0x3 ;  /* 0x0000000607077211 */ /* 0x000fe400078f18ff */
[----:B------:R-:W-:Y:S01]  /*3710*/  IADD3 R2, -R2, R19, RZ ;  /* 0x0000001302027210 */ /* 0x000fe20007ffe1ff */
[----:B------:R-:W-:Y:S01]  /*3720*/  IMAD.U32 R5, RZ, RZ, UR4 ;  /* 0x00000004ff057e24 */ /* 0x000fe2000f8e00ff */
[----:B------:R-:W-:Y:S01]  /*3730*/  LOP3.LUT R7, R7, 0xfffffff8, RZ, 0xc0, !PT ;  /* 0xfffffff807077812 */ /* 0x000fe200078ec0ff */
[----:B------:R-:W-:Y:S01]  /*3740*/  IMAD.IADD R0, R3, 0x1, -R0 ;  /* 0x0000000103007824 */ /* 0x000fe200078e0a00 */
[----:B------:R-:W-:Y:S02]  /*3750*/  LEA.HI R3, R4, R3, RZ, 0x5 ;  /* 0x0000000304037211 */ /* 0x000fe400078f28ff */
        /* <DEDUP_REMOVED lines=8> */
.L_x_7272:
[----:B------:R0:W1:Y:S01]  /*37e0*/  SYNCS.PHASECHK.TRANS64.TRYWAIT P1, [UR39+0x28c30], R13 ;  /* 0x028c300dff0075a7 */ /* 0x0000620008020167 */
[----:B------:R-:W-:Y:S05]  /*37f0*/  @!P0 BRA `(.L_x_7273) ;  /* 0x0000000000048947 */ /* 0x000fea0003800000 */
[----:B------:R-:W-:Y:S01]  /*3800*/  BPT.TRAP 0x1 ;  /* 0x000000040000795c */ /* 0x000fe20000300000 */
.L_x_7273:
[----:B-1----:R-:W-:Y:S05]  /*3810*/  @P1 BRA `(.L_x_7274) ;  /* 0x0000000000081947 */ /* 0x002fea0003800000 */
[----:B------:R-:W1:Y:S02]  /*3820*/  SYNCS.PHASECHK.TRANS64.TRYWAIT P1, [UR39+0x28c30], R13 ;  /* 0x028c300dff0075a7 */ /* 0x000e640008020167 */
[----:B-1----:R-:W-:Y:S05]  /*3830*/  @!P1 BRA `(.L_x_7275) ;  /* 0x000000c400f09947 */ /* 0x002fea0003800000 */
.L_x_7274:
        /* <DEDUP_REMOVED lines=39> */
.L_x_7276:
[----:B------:R-:W2:Y:S01]  /*3ab0*/  S2R R5, SR_CTAID.X ;  /* 0x0000000000057919 */ /* 0x000ea20000002500 */
[----:B------:R-:W-:Y:S01]  /*3ac0*/  LEA.HI R3, R17, R16, RZ, 0x2 ;  /* 0x0000001011037211 */ /* 0x000fe200078f10ff */
[----:B------:R-:W-:Y:S01]  /*3ad0*/  UISETP.NE.AND UP0, UPT, UR45, URZ, UPT ;  /* 0x0000003f2d00728c */ /* 0x000fe2000bf05270 */
[----:B------:R-:W-:Y:S02]  /*3ae0*/  ULDC UR7, c[0x0][0x9d8] ;  /* 0x0002760000077ab9 */ /* 0x000fe40000000800 */
[----:B------:R-:W-:Y:S01]  /*3af0*/  LOP3.LUT R3, R3, 0xfffffffc, RZ, 0xc0, !PT ;  /* 0xfffffffc03037812 */ /* 0x000fe200078ec0ff */
[----:B------:R-:W-:Y:S01]  /*3b00*/  FMUL.FTZ R26, R26, UR7 ;  /* 0x000000071a1a7c20 */ /* 0x000fe20008410000 */
[----:B------:R-:W-:Y:S01]  /*3b10*/  FMUL.FTZ R27, R27, UR7 ;  /* 0x000000071b1b7c20 */ /* 0x000fe20008410000 */
[----:B------:R-:W-:Y:S01]  /*3b20*/  PLOP3.LUT P1, PT, PT, PT, UP0, 0x80, 0x0 ;  /* 0x000000000000781c */ /* 0x000fe20003f2f008 */
[----:B------:R-:W-:Y:S01]  /*3b30*/  ULDC UR10, c[0x0][0x2f0] ;  /* 0x0000bc00000a7ab9 */ /* 0x000fe20000000800 */
[----:B------:R-:W-:Y:S01]  /*3b40*/  IMAD.IADD R3, R16, 0x1, -R3 ;  /* 0x0000000110037824 */ /* 0x000fe200078e0a03 */
[----:B------:R-:W-:Y:S01]  /*3b50*/  PLOP3.LUT P2, PT, PT, PT, UP0, 0x80, 0x0 ;  /* 0x000000000000781c */ /* 0x000fe20003f4f008 */
[----:B------:R-:W-:Y:S01]  /*3b60*/  FMUL.FTZ R30, R30, UR7 ;  /* 0x000000071e1e7c20 */ /* 0x000fe20008410000 */
[----:B------:R-:W-:Y:S01]  /*3b70*/  @UP0 ULDC UR4, c[0x0][0x44c] ;  /* 0x0001130000040ab9 */ /* 0x000fe20000000800 */
[----:B------:R-:W-:Y:S01]  /*3b80*/  ULDC UR6, c[0x0][0x288] ;  /* 0x0000a20000067ab9 */ /* 0x000fe20000000800 */
[----:B-1----:R-:W-:Y:S01]  /*3b90*/  LEA.HI R4, R3, R3, RZ, 0x1 ;  /* 0x0000000303047211 */ /* 0x002fe200078f08ff */
[----:B------:R-:W1:Y:S01]  /*3ba0*/  MUFU.TANH R26, R26 ;  /* 0x0000001a001a7308 */ /* 0x000e620000002400 */
[----:B------:R-:W-:Y:S01]  /*3bb0*/  MOV R8, UR6 ;  /* 0x0000000600087c02 */ /* 0x000fe20008000f00 */
[----:B------:R-:W-:Y:S01]  /*3bc0*/  FMUL.FTZ R31, R31, UR7 ;  /* 0x000000071f1f7c20 */ /* 0x000fe20008410000 */
[----:B------:R-:W-:Y:S01]  /*3bd0*/  LOP3.LUT R4, R4, 0x1ffffffe, RZ, 0xc0, !PT ;  /* 0x1ffffffe04047812 */ /* 0x000fe200078ec0ff */
[----:B------:R-:W-:Y:S01]  /*3be0*/  FMUL.FTZ R34, R34, UR7 ;  /* 0x0000000722227c20 */ /* 0x000fe20008410000 */
[----:B------:R-:W-:Y:S01]  /*3bf0*/  FMUL.FTZ R35, R35, UR7 ;  /* 0x0000000723237c20 */ /* 0x000fe20008410000 */
[----:B------:R-:W-:Y:S01]  /*3c00*/  FMUL.FTZ R28, R28, UR7 ;  /* 0x000000071c1c7c20 */ /* 0x000fe20008410000 */
[----:B------:R-:W-:Y:S01]  /*3c10*/  FMUL.FTZ R38, R38, UR7 ;  /* 0x0000000726267c20 */ /* 0x000fe20008410000 */
[----:B------:R-:W-:Y:S01]  /*3c20*/  IMAD.IADD R4, R3, 0x1, -R4 ;  /* 0x0000000103047824 */ /* 0x000fe200078e0a04 */
[----:B------:R1:W3:Y:S01]  /*3c30*/  MUFU.TANH R7, R27 ;  /* 0x0000001b00077308 */ /* 0x0002e20000002400 */
[----:B------:R-:W-:Y:S01]  /*3c40*/  FMUL.FTZ R39, R39, UR7 ;  /* 0x0000000727277c20 */ /* 0x000fe20008410000 */
[----:B------:R-:W-:Y:S01]  /*3c50*/  FMUL.FTZ R42, R42, UR7 ;  /* 0x000000072a2a7c20 */ /* 0x000fe20008410000 */
[----:B------:R-:W-:Y:S01]  /*3c60*/  FMUL.FTZ R43, R43, UR7 ;  /* 0x000000072b2b7c20 */ /* 0x000fe20008410000 */
[----:B------:R-:W-:Y:S01]  /*3c70*/  FMUL.FTZ R46, R46, UR7 ;  /* 0x000000072e2e7c20 */ /* 0x000fe20008410000 */
[----:B------:R-:W-:Y:S01]  /*3c80*/  FMUL.FTZ R47, R47, UR7 ;  /* 0x000000072f2f7c20 */ /* 0x000fe20008410000 */
[----:B------:R-:W-:Y:S01]  /*3c90*/  FMUL.FTZ R50, R50, UR7 ;  /* 0x0000000732327c20 */ /* 0x000fe20008410000 */
[----:B--2---:R-:W-:Y:S01]  /*3ca0*/  LEA R3, R5, R0, 0x6 ;  /* 0x0000000005037211 */ /* 0x004fe200078e30ff */
[----:B------:R-:W2:Y:S01]  /*3cb0*/  MUFU.TANH R30, R30 ;  /* 0x0000001e001e7308 */ /* 0x000ea20000002400 */
[----:B------:R-:W-:Y:S01]  /*3cc0*/  FMUL.FTZ R51, R51, UR7 ;  /* 0x0000000733337c20 */ /* 0x000fe20008410000 */
[----:B------:R-:W-:Y:S01]  /*3cd0*/  FMUL.FTZ R54, R54, UR7 ;  /* 0x0000000736367c20 */ /* 0x000fe20008410000 */
[----:B------:R-:W-:Y:S01]  /*3ce0*/  FMUL.FTZ R55, R55, UR7 ;  /* 0x0000000737377c20 */ /* 0x000fe20008410000 */
[----:B------:R-:W-:-:S02]  /*3cf0*/  IMAD R12, R4, 0x8, R3 ;  /* 0x00000008040c7824 */ /* 0x000fc400078e0203 */
[----:B------:R-:W-:Y:S01]  /*3d00*/  FMUL.FTZ R24, R24, UR7 ;  /* 0x0000000718187c20 */ /* 0x000fe20008410000 */
[----:B------:R-:W-:Y:S01]  /*3d10*/  FMUL.FTZ R25, R25, UR7 ;  /* 0x0000000719197c20 */ /* 0x000fe20008410000 */
[----:B------:R-:W-:Y:S01]  /*3d20*/  FMUL.FTZ R29, R29, UR7 ;  /* 0x000000071d1d7c20 */ /* 0x000fe20008410000 */
[----:B------:R-:W-:Y:S01]  /*3d30*/  @P1 IMAD.HI.U32 R4, R12, UR4, RZ ;  /* 0x000000040c041c27 */ /* 0x000fe2000f8e00ff */
[----:B------:R-:W-:Y:S01]  /*3d40*/  @UP0 ULDC UR4, c[0x0][0x450] ;  /* 0x0001140000040ab9 */ /* 0x000fe20000000800 */
[----:B------:R-:W4:Y:S02]  /*3d50*/  MUFU.TANH R31, R31 ;  /* 0x0000001f001f7308 */ /* 0x000f240000002400 */
[----:B------:R-:W-:Y:S01]  /*3d60*/  FMUL.FTZ R32, R32, UR7 ;  /* 0x0000000720207c20 */ /* 0x000fe20008410000 */
[----:B------:R-:W-:Y:S01]  /*3d70*/  IMAD.MOV.U32 R3, RZ, RZ, R12 ;  /* 0x000000ffff037224 */ /* 0x000fe200078e000c */
[----:B------:R-:W-:Y:S01]  /*3d80*/  @P2 SHF.R.U32.HI R3, RZ, UR4, R4 ;  /* 0x00000004ff032c19 */ /* 0x000fe20008011604 */
[----:B------:R-:W-:Y:S01]  /*3d90*/  UMOV UR4, 0xffffffc0 ;  /* 0xffffffc000047882 */ /* 0x000fe20000000000 */
[----:B------:R-:W-:Y:S01]  /*3da0*/  FMUL.FTZ R33, R33, UR7 ;  /* 0x0000000721217c20 */ /* 0x000fe20008410000 */
[----:B------:R-:W-:Y:S01]  /*3db0*/  UIMAD UR4, UR46, UR4, 0x40 ;  /* 0x000000402e0474a4 */ /* 0x000fe2000f8e0204 */
[----:B------:R-:W-:Y:S01]  /*3dc0*/  FMUL.FTZ R36, R36, UR7 ;  /* 0x0000000724247c20 */ /* 0x000fe20008410000 */
[----:B------:R-:W5:Y:S01]  /*3dd0*/  SHFL.IDX PT, R6, R3, 0x1, 0x1c1f ;  /* 0x003c1f0003067f89 */ /* 0x000f6200000e0000 */
[----:B------:R-:W0:Y:S01]  /*3de0*/  MUFU.TANH R34, R34 ;  /* 0x0000002200227308 */ /* 0x000e220000002400 */
[----:B------:R-:W-:Y:S01]  /*3df0*/  UIADD3 UR5, UR4, 0x1, URZ ;  /* 0x0000000104057890 */ /* 0x000fe2000fffe03f */
[----:B------:R-:W-:Y:S01]  /*3e00*/  FMUL.FTZ R37, R37, UR7 ;  /* 0x0000000725257c20 */ /* 0x000fe20008410000 */
[----:B------:R-:W-:Y:S01]  /*3e10*/  UIMAD UR4, UR41, UR10, UR4 ;  /* 0x0000000a290472a4 */ /* 0x000fe2000f8e0204 */
[----:B------:R-:W0:Y:S01]  /*3e20*/  SHFL.IDX PT, R3, R3, RZ, 0x1c1f ;  /* 0x001c1fff03037589 */ /* 0x000e2200000e0000 */
[----:B------:R-:W-:Y:S01]  /*3e30*/  UIMAD UR5, UR41, UR10, UR5 ;  /* 0x0000000a290572a4 */ /* 0x000fe2000f8e0205 */
[----:B------:R-:W-:Y:S01]  /*3e40*/  FMUL.FTZ R40, R40, UR7 ;  /* 0x0000000728287c20 */ /* 0x000fe20008410000 */
[----:B------:R-:W-:Y:S01]  /*3e50*/  FMUL.FTZ R41, R41, UR7 ;  /* 0x0000000729297c20 */ /* 0x000fe20008410000 */
[----:B------:R3:W-:Y:S01]  /*3e60*/  MUFU.TANH R9, R28 ;  /* 0x0000001c00097308 */ /* 0x0007e20000002400 */
[----:B------:R-:W-:Y:S01]  /*3e70*/  IADD3 R4, -R11, UR4, RZ ;  /* 0x000000040b047c10 */ /* 0x000fe2000fffe1ff */
[----:B------:R-:W-:Y:S01]  /*3e80*/  FMUL.FTZ R44, R44, UR7 ;  /* 0x000000072c2c7c20 */ /* 0x000fe20008410000 */
[----:B------:R-:W-:Y:S01]  /*3e90*/  IADD3 R5, -R8, UR5, -R11 ;  /* 0x0000000508057c10 */ /* 0x000fe2000fffe90b */
[----:B------:R-:W-:Y:S01]  /*3ea0*/  FMUL.FTZ R45, R45, UR7 ;  /* 0x000000072d2d7c20 */ /* 0x000fe20008410000 */
[----:B------:R-:W-:Y:S01]  /*3eb0*/  FMUL.FTZ R48, R48, UR7 ;  /* 0x0000000730307c20 */ /* 0x000fe20008410000 */
[----:B------:R-:W-:Y:S01]  /*3ec0*/  FMUL.FTZ R49, R49, UR7 ;  /* 0x0000000731317c20 */ /* 0x000fe20008410000 */
[----:B------:R-:W-:Y:S01]  /*3ed0*/  FMUL.FTZ R52, R52, UR7 ;  /* 0x0000000734347c20 */ /* 0x000fe20008410000 */
[----:B------:R-:W0:Y:S01]  /*3ee0*/  MUFU.TANH R35, R35 ;  /* 0x0000002300237308 */ /* 0x000e220000002400 */
[----:B------:R-:W-:Y:S01]  /*3ef0*/  FMUL.FTZ R53, R53, UR7 ;  /* 0x0000000735357c20 */ /* 0x000fe20008410000 */
[----:B------:R-:W-:Y:S01]  /*3f00*/  ULDC UR7, c[0x0][0x988] ;  /* 0x0002620000077ab9 */ /* 0x000fe20000000800 */
[----:B------:R-:W-:Y:S01]  /*3f10*/  UIADD3 UR4, UR39, 0x28c40, URZ ;  /* 0x00028c4027047890 */ /* 0x000fe2000fffe03f */
[----:B-----5:R-:W-:-:S04]  /*3f20*/  VIADDMNMX R6, R6, R5, R4, PT ;  /* 0x0000000506067246 */ /* 0x020fc80003800104 */
[----:B------:R-:W5:Y:S01]  /*3f30*/  MUFU.TANH R38, R38 ;  /* 0x0000002600267308 */ /* 0x000f620000002400 */
[----:B------:R-:W-:Y:S01]  /*3f40*/  UPRMT UR4, UR44, 0x654, UR4 ;  /* 0x000006542c047896 */ /* 0x000fe20008000004 */
[C---:B------:R-:W-:Y:S02]  /*3f50*/  ISETP.GT.AND P1, PT, R6.reuse, RZ, PT ;  /* 0x000000ff0600720c */ /* 0x040fe40003f24270 */
[C---:B------:R-:W-:Y:S02]  /*3f60*/  ISETP.GT.AND P2, PT, R6.reuse, 0x1, PT ;  /* 0x000000010600780c */ /* 0x040fe40003f44270 */
[----:B------:R-:W-:Y:S02]  /*3f70*/  ISETP.GT.AND P3, PT, R6, 0x8, PT ;  /* 0x000000080600780c */ /* 0x000fe40003f64270 */
[----:B------:R-:W5:Y:S01]  /*3f80*/  MUFU.TANH R39, R39 ;  /* 0x0000002700277308 */ /* 0x000f620000002400 */
[----:B-1----:R-:W-:Y:S01]  /*3f90*/  FSEL R27, R26, -INF , P1 ;  /* 0xff8000001a1b7808 */ /* 0x002fe20000800000 */
[----:B------:R-:W-:Y:S01]  /*3fa0*/  SYNCS.ARRIVE.TRANS64.RED.A1T0 RZ, [UR4], RZ ;  /* 0x000000ffffff79a7 */ /* 0x000fe20008100404 */
[----:B---3--:R-:W-:-:S02]  /*3fb0*/  FSEL R28, R7, -INF , P2 ;  /* 0xff800000071c7808 */ /* 0x008fc40001000000 */
[----:B------:R-:W-:Y:S02]  /*3fc0*/  ISETP.GT.AND P1, PT, R6, 0x9, PT ;  /* 0x000000090600780c */ /* 0x000fe40003f24270 */
[----:B--2---:R-:W-:Y:S01]  /*3fd0*/  FSEL R30, R30, -INF , P3 ;  /* 0xff8000001e1e7808 */ /* 0x004fe20001800000 */
[----:B------:R-:W1:Y:S01]  /*3fe0*/  MUFU.TANH R42, R42 ;  /* 0x0000002a002a7308 */ /* 0x000e620000002400 */
[----:B------:R-:W-:Y:S02]  /*3ff0*/  FMNMX.FTZ R7, R27, R28, !PT ;  /* 0x0000001c1b077209 */ /* 0x000fe40007810000 */
[----:B------:R-:W-:Y:S02]  /*4000*/  ISETP.GT.AND P2, PT, R6, 0x10, PT ;  /* 0x000000100600780c */ /* 0x000fe40003f44270 */
[----:B----4-:R-:W-:Y:S02]  /*4010*/  FSEL R31, R31, -INF , P1 ;  /* 0xff8000001f1f7808 */ /* 0x010fe40000800000 */
[----:B------:R-:W-:Y:S01]  /*4020*/  FMNMX.FTZ R8, R30, R7, !PT ;  /* 0x000000071e087209 */ /* 0x000fe20007810000 */
[----:B------:R-:W2:Y:S01]  /*4030*/  MUFU.TANH R43, R43 ;  /* 0x0000002b002b7308 */ /* 0x000ea20000002400 */
[----:B------:R-:W-:-:S02]  /*4040*/  ISETP.GT.AND P1, PT, R6, 0x11, PT ;  /* 0x000000110600780c */ /* 0x000fc40003f24270 */
[----:B0-----:R-:W-:Y:S02]  /*4050*/  FSEL R34, R34, -INF , P2 ;  /* 0xff80000022227808 */ /* 0x001fe40001000000 */
[----:B------:R-:W-:Y:S02]  /*4060*/  FMNMX.FTZ R7, R31, R8, !PT ;  /* 0x000000081f077209 */ /* 0x000fe40007810000 */
[----:B------:R-:W-:Y:S01]  /*4070*/  ISETP.GT.AND P2, PT, R6, 0x18, PT ;  /* 0x000000180600780c */ /* 0x000fe20003f44270 */
[----:B------:R-:W0:Y:S01]  /*4080*/  MUFU.TANH R46, R46 ;  /* 0x0000002e002e7308 */ /* 0x000e220000002400 */
[----:B------:R-:W-:Y:S02]  /*4090*/  FSEL R35, R35, -INF , P1 ;  /* 0xff80000023237808 */ /* 0x000fe40000800000 */
[----:B------:R-:W-:Y:S02]  /*40a0*/  FMNMX.FTZ R8, R34, R7, !PT ;  /* 0x0000000722087209 */ /* 0x000fe40007810000 */
[----:B------:R-:W-:-:S02]  /*40b0*/  ISETP.GT.AND P1, PT, R6, 0x19, PT ;  /* 0x000000190600780c */ /* 0x000fc40003f24270 */
[----:B-----5:R-:W-:Y:S01]  /*40c0*/  FSEL R38, R38, -INF , P2 ;  /* 0xff80000026267808 */ /* 0x020fe20001000000 */
[----:B------:R-:W3:Y:S01]  /*40d0*/  MUFU.TANH R47, R47 ;  /* 0x0000002f002f7308 */ /* 0x000ee20000002400 */
[----:B------:R-:W-:Y:S02]  /*40e0*/  FMNMX.FTZ R7, R35, R8, !PT ;  /* 0x0000000823077209 */ /* 0x000fe40007810000 */
[----:B------:R-:W-:Y:S02]  /*40f0*/  ISETP.GT.AND P2, PT, R6, 0x20, PT ;  /* 0x000000200600780c */ /* 0x000fe40003f44270 */
[----:B------:R-:W-:Y:S02]  /*4100*/  FSEL R39, R39, -INF , P1 ;  /* 0xff80000027277808 */ /* 0x000fe40000800000 */
[----:B------:R-:W-:Y:S01]  /*4110*/  FMNMX.FTZ R8, R38, R7, !PT ;  /* 0x0000000726087209 */ /* 0x000fe20007810000 */
[----:B------:R-:W4:Y:S01]  /*4120*/  MUFU.TANH R50, R50 ;  /* 0x0000003200327308 */ /* 0x000f220000002400 */
[----:B------:R-:W-:-:S02]  /*4130*/  ISETP.GT.AND P1, PT, R6, 0x21, PT ;  /* 0x000000210600780c */ /* 0x000fc40003f24270 */
[----:B-1----:R-:W-:Y:S02]  /*4140*/  FSEL R42, R42, -INF , P2 ;  /* 0xff8000002a2a7808 */ /* 0x002fe40001000000 */
[----:B------:R-:W-:Y:S02]  /*4150*/  FMNMX.FTZ R7, R39, R8, !PT ;  /* 0x0000000827077209 */ /* 0x000fe40007810000 */
[----:B------:R-:W-:Y:S01]  /*4160*/  ISETP.GT.AND P2, PT, R6, 0x28, PT ;  /* 0x000000280600780c */ /* 0x000fe20003f44270 */
[----:B------:R-:W1:Y:S01]  /*4170*/  MUFU.TANH R51, R51 ;  /* 0x0000003300337308 */ /* 0x000e620000002400 */
[----:B--2---:R-:W-:Y:S02]  /*4180*/  FSEL R43, R43, -INF , P1 ;  /* 0xff8000002b2b7808 */ /* 0x004fe40000800000 */
[----:B------:R-:W-:Y:S02]  /*4190*/  FMNMX.FTZ R8, R42, R7, !PT ;  /* 0x000000072a087209 */ /* 0x000fe40007810000 */
[----:B------:R-:W-:-:S02]  /*41a0*/  ISETP.GT.AND P1, PT, R6, 0x29, PT ;  /* 0x000000290600780c */ /* 0x000fc40003f24270 */
[----:B0-----:R-:W-:Y:S01]  /*41b0*/  FSEL R46, R46, -INF , P2 ;  /* 0xff8000002e2e7808 */ /* 0x001fe20001000000 */
[----:B------:R-:W0:Y:S01]  /*41c0*/  MUFU.TANH R54, R54 ;  /* 0x0000003600367308 */ /* 0x000e220000002400 */
[----:B------:R-:W-:Y:S02]  /*41d0*/  FMNMX.FTZ R7, R43, R8, !PT ;  /* 0x000000082b077209 */ /* 0x000fe40007810000 */
[----:B------:R-:W-:Y:S02]  /*41e0*/  ISETP.GT.AND P2, PT, R6, 0x30, PT ;  /* 0x000000300600780c */ /* 0x000fe40003f44270 */
[----:B---3--:R-:W-:Y:S02]  /*41f0*/  FSEL R47, R47, -INF , P1 ;  /* 0xff8000002f2f7808 */ /* 0x008fe40000800000 */
[----:B------:R-:W-:Y:S01]  /*4200*/  FMNMX.FTZ R8, R46, R7, !PT ;  /* 0x000000072e087209 */ /* 0x000fe20007810000 */
[----:B------:R-:W2:Y:S01]  /*4210*/  MUFU.TANH R55, R55 ;  /* 0x0000003700377308 */ /* 0x000ea20000002400 */
[----:B------:R-:W-:-:S02]  /*4220*/  ISETP.GT.AND P1, PT, R6, 0x31, PT ;  /* 0x000000310600780c */ /* 0x000fc40003f24270 */
[----:B----4-:R-:W-:Y:S02]  /*4230*/  FSEL R50, R50, -INF , P2 ;  /* 0xff80000032327808 */ /* 0x010fe40001000000 */
[----:B------:R-:W-:Y:S02]  /*4240*/  FMNMX.FTZ R7, R47, R8, !PT ;  /* 0x000000082f077209 */ /* 0x000fe40007810000 */
[----:B------:R-:W-:Y:S01]  /*4250*/  ISETP.GT.AND P2, PT, R6, 0x38, PT ;  /* 0x000000380600780c */ /* 0x000fe20003f44270 */
[----:B------:R-:W3:Y:S01]  /*4260*/  MUFU.TANH R24, R24 ;  /* 0x0000001800187308 */ /* 0x000ee20000002400 */
[----:B-1----:R-:W-:Y:S02]  /*4270*/  FSEL R51, R51, -INF , P1 ;  /* 0xff80000033337808 */ /* 0x002fe40000800000 */
[----:B------:R-:W-:Y:S02]  /*4280*/  FMNMX.FTZ R8, R50, R7, !PT ;  /* 0x0000000732087209 */ /* 0x000fe40007810000 */
[----:B------:R-:W-:-:S02]  /*4290*/  ISETP.GT.AND P1, PT, R6, 0x39, PT ;  /* 0x000000390600780c */ /* 0x000fc40003f24270 */
[----:B0-----:R-:W-:Y:S01]  /*42a0*/  FSEL R54, R54, -INF , P2 ;  /* 0xff80000036367808 */ /* 0x001fe20001000000 */
[----:B------:R-:W0:Y:S01]  /*42b0*/  MUFU.TANH R25, R25 ;  /* 0x0000001900197308 */ /* 0x000e220000002400 */
[----:B------:R-:W-:Y:S02]  /*42c0*/  FMNMX.FTZ R7, R51, R8, !PT ;  /* 0x0000000833077209 */ /* 0x000fe40007810000 */
[----:B--2---:R-:W-:Y:S02]  /*42d0*/  FSEL R55, R55, -INF , P1 ;  /* 0xff80000037377808 */ /* 0x004fe40000800000 */
[----:B------:R-:W-:Y:S02]  /*42e0*/  FMNMX.FTZ R6, R54, R7, !PT ;  /* 0x0000000736067209 */ /* 0x000fe40007810000 */
[----:B------:R-:W-:Y:S01]  /*42f0*/  VIADDMNMX R5, R3, R5, R4, PT ;  /* 0x0000000503057246 */ /* 0x000fe20003800104 */
[----:B------:R-:W1:Y:S01]  /*4300*/  MUFU.TANH R29, R29 ;  /* 0x0000001d001d7308 */ /* 0x000e620000002400 */
[----:B------:R-:W-:-:S02]  /*4310*/  FMNMX.FTZ R6, R55, R6, !PT ;  /* 0x0000000637067209 */ /* 0x000fc40007810000 */
[C---:B------:R-:W-:Y:S02]  /*4320*/  ISETP.GT.AND P1, PT, R5.reuse, RZ, PT ;  /* 0x000000ff0500720c */ /* 0x040fe40003f24270 */
[C---:B------:R-:W-:Y:S01]  /*4330*/  ISETP.GT.AND P2, PT, R5.reuse, 0x1, PT ;  /* 0x000000010500780c */ /* 0x040fe20003f44270 */
[----:B------:R-:W2:Y:S01]  /*4340*/  SHFL.BFLY PT, R7, R6, 0x2, 0x1f ;  /* 0x0c401f0006077f89 */ /* 0x000ea200000e0000 */
[----:B------:R-:W-:Y:S01]  /*4350*/  ISETP.GT.AND P3, PT, R5, 0x8, PT ;  /* 0x000000080500780c */ /* 0x000fe20003f64270 */
[----:B------:R-:W4:Y:S03]  /*4360*/  MUFU.TANH R10, R32 ;  /* 0x00000020000a7308 */ /* 0x000f260000002400 */
[----:B------:R-:W-:Y:S02]  /*4370*/  FSEL R8, R9, -INF , P3 ;  /* 0xff80000009087808 */ /* 0x000fe40001800000 */
[----:B------:R-:W-:-:S03]  /*4380*/  ISETP.GT.AND P3, PT, R5, 0x38, PT ;  /* 0x000000380500780c */ /* 0x000fc60003f64270 */
[----:B------:R-:W5:Y:S08]  /*4390*/  MUFU.TANH R14, R33 ;  /* 0x00000021000e7308 */ /* 0x000f700000002400 */
[----:B------:R-:W5:Y:S01]  /*43a0*/  MUFU.TANH R15, R36 ;  /* 0x00000024000f7308 */ /* 0x000f620000002400 */
[----:B--2---:R-:W-:Y:S02]  /*43b0*/  FMNMX.FTZ R19, R6, R7, !PT ;  /* 0x0000000706137209 */ /* 0x004fe40007810000 */
[----:B---3--:R-:W-:-:S05]  /*43c0*/  FSEL R6, R24, -INF , P1 ;  /* 0xff80000018067808 */ /* 0x008fca0000800000 */
[----:B------:R-:W2:Y:S01]  /*43d0*/  MUFU.TANH R18, R37 ;  /* 0x0000002500127308 */ /* 0x000ea20000002400 */
[----:B0-----:R-:W-:Y:S01]  /*43e0*/  FSEL R7, R25, -INF , P2 ;  /* 0xff80000019077808 */ /* 0x001fe20001000000 */
[----:B------:R-:W0:Y:S01]  /*43f0*/  SHFL.BFLY PT, R20, R19, 0x1, 0x1f ;  /* 0x0c201f0013147f89 */ /* 0x000e2200000e0000 */
[C---:B------:R-:W-:Y:S02]  /*4400*/  ISETP.GT.AND P1, PT, R5.reuse, 0x9, PT ;  /* 0x000000090500780c */ /* 0x040fe40003f24270 */
[----:B------:R-:W-:Y:S02]  /*4410*/  FMNMX.FTZ R3, R6, R7, !PT ;  /* 0x0000000706037209 */ /* 0x000fe40007810000 */
[----:B------:R-:W-:Y:S01]  /*4420*/  ISETP.GT.AND P2, PT, R5, 0x10, PT ;  /* 0x000000100500780c */ /* 0x000fe20003f44270 */
[----:B------:R-:W3:Y:S01]  /*4430*/  MUFU.TANH R40, R40 ;  /* 0x0000002800287308 */ /* 0x000ee20000002400 */
[----:B-1----:R-:W-:Y:S02]  /*4440*/  FSEL R9, R29, -INF , P1 ;  /* 0xff8000001d097808 */ /* 0x002fe40000800000 */
[----:B------:R-:W-:-:S02]  /*4450*/  FMNMX.FTZ R4, R8, R3, !PT ;  /* 0x0000000308047209 */ /* 0x000fc40007810000 */
[----:B------:R-:W-:Y:S02]  /*4460*/  ISETP.GT.AND P1, PT, R5, 0x11, PT ;  /* 0x000000110500780c */ /* 0x000fe40003f24270 */
[----:B----4-:R-:W-:Y:S01]  /*4470*/  FSEL R10, R10, -INF , P2 ;  /* 0xff8000000a0a7808 */ /* 0x010fe20001000000 */
[----:B------:R-:W1:Y:S01]  /*4480*/  MUFU.TANH R41, R41 ;  /* 0x0000002900297308 */ /* 0x000e620000002400 */
[----:B------:R-:W-:Y:S02]  /*4490*/  FMNMX.FTZ R3, R9, R4, !PT ;  /* 0x0000000409037209 */ /* 0x000fe40007810000 */
[C---:B------:R-:W-:Y:S02]  /*44a0*/  ISETP.GT.AND P2, PT, R5.reuse, 0x18, PT ;  /* 0x000000180500780c */ /* 0x040fe40003f44270 */
[----:B-----5:R-:W-:Y:S02]  /*44b0*/  FSEL R14, R14, -INF , P1 ;  /* 0xff8000000e0e7808 */ /* 0x020fe40000800000 */
[----:B------:R-:W-:Y:S01]  /*44c0*/  FMNMX.FTZ R3, R10, R3, !PT ;  /* 0x000000030a037209 */ /* 0x000fe20007810000 */
[----:B------:R-:W4:Y:S01]  /*44d0*/  MUFU.TANH R21, R44 ;  /* 0x0000002c00157308 */ /* 0x000f220000002400 */
[----:B------:R-:W-:-:S02]  /*44e0*/  ISETP.GT.AND P1, PT, R5, 0x19, PT ;  /* 0x000000190500780c */ /* 0x000fc40003f24270 */
[----:B------:R-:W-:Y:S02]  /*44f0*/  FSEL R15, R15, -INF , P2 ;  /* 0xff8000000f0f7808 */ /* 0x000fe40001000000 */
[----:B------:R-:W-:Y:S02]  /*4500*/  FMNMX.FTZ R4, R14, R3, !PT ;  /* 0x000000030e047209 */ /* 0x000fe40007810000 */
[----:B------:R-:W-:Y:S01]  /*4510*/  ISETP.GT.AND P2, PT, R5, 0x20, PT ;  /* 0x000000200500780c */ /* 0x000fe20003f44270 */
[----:B------:R-:W5:Y:S01]  /*4520*/  MUFU.TANH R45, R45 ;  /* 0x0000002d002d7308 */ /* 0x000f620000002400 */
[----:B--2---:R-:W-:Y:S02]  /*4530*/  FSEL R18, R18, -INF , P1 ;  /* 0xff80000012127808 */ /* 0x004fe40000800000 */
[----:B------:R-:W-:Y:S02]  /*4540*/  FMNMX.FTZ R3, R15, R4, !PT ;  /* 0x000000040f037209 */ /* 0x000fe40007810000 */
[----:B0-----:R-:W-:-:S02]  /*4550*/  FMNMX.FTZ R4, R19, R20, !PT ;  /* 0x0000001413047209 */ /* 0x001fc40007810000 */
[C---:B------:R-:W-:Y:S01]  /*4560*/  ISETP.GT.AND P1, PT, R5.reuse, 0x21, PT ;  /* 0x000000210500780c */ /* 0x040fe20003f24270 */
[----:B------:R-:W0:Y:S01]  /*4570*/  MUFU.TANH R23, R48 ;  /* 0x0000003000177308 */ /* 0x000e220000002400 */
[----:B---3--:R-:W-:Y:S01]  /*4580*/  FSEL R19, R40, -INF , P2 ;  /* 0xff80000028137808 */ /* 0x008fe20001000000 */
[----:B------:R-:W-:Y:S01]  /*4590*/  FMUL.FTZ R25, R4, UR7 ;  /* 0x0000000704197c20 */ /* 0x000fe20008410000 */
[----:B------:R-:W-:Y:S01]  /*45a0*/  FMNMX.FTZ R22, R18, R3, !PT ;  /* 0x0000000312167209 */ /* 0x000fe20007810000 */
[----:B------:R-:W-:Y:S01]  /*45b0*/  BAR.SYNC.DEFER_BLOCKING 0xf, 0x100 ;  /* 0x03c4000000007b1d */ /* 0x000fe20000010000 */
[----:B------:R-:W-:Y:S02]  /*45c0*/  ISETP.GT.AND P2, PT, R5, 0x28, PT ;  /* 0x000000280500780c */ /* 0x000fe40003f44270 */
[----:B-1----:R-:W-:Y:S02]  /*45d0*/  FSEL R20, R41, -INF , P1 ;  /* 0xff80000029147808 */ /* 0x002fe40000800000 */
[----:B------:R-:W-:Y:S01]  /*45e0*/  FMNMX.FTZ R3, R19, R22, !PT ;  /* 0x0000001613037209 */ /* 0x000fe20007810000 */
[----:B------:R-:W1:Y:S01]  /*45f0*/  MUFU.TANH R49, R49 ;  /* 0x0000003100317308 */ /* 0x000e620000002400 */
[----:B------:R-:W-:-:S02]  /*4600*/  ISETP.GT.AND P1, PT, R5, 0x29, PT ;  /* 0x000000290500780c */ /* 0x000fc40003f24270 */
[----:B----4-:R-:W-:Y:S02]  /*4610*/  FSEL R21, R21, -INF , P2 ;  /* 0xff80000015157808 */ /* 0x010fe40001000000 */
[----:B------:R-:W-:Y:S02]  /*4620*/  FMNMX.FTZ R24, R20, R3, !PT ;  /* 0x0000000314187209 */ /* 0x000fe40007810000 */
[----:B------:R-:W-:Y:S01]  /*4630*/  ISETP.GT.AND P2, PT, R5, 0x30, PT ;  /* 0x000000300500780c */ /* 0x000fe20003f44270 */
[----:B------:R-:W2:Y:S01]  /*4640*/  MUFU.TANH R52, R52 ;  /* 0x0000003400347308 */ /* 0x000ea20000002400 */
[----:B-----5:R-:W-:Y:S02]  /*4650*/  FSEL R22, R45, -INF , P1 ;  /* 0xff8000002d167808 */ /* 0x020fe40000800000 */
[----:B------:R-:W-:Y:S02]  /*4660*/  FMNMX.FTZ R3, R21, R24, !PT ;  /* 0x0000001815037209 */ /* 0x000fe40007810000 */
[----:B------:R-:W-:-:S02]  /*4670*/  ISETP.GT.AND P1, PT, R5, 0x31, PT ;  /* 0x000000310500780c */ /* 0x000fc40003f24270 */
[----:B0-----:R-:W-:Y:S01]  /*4680*/  FSEL R23, R23, -INF , P2 ;  /* 0xff80000017177808 */ /* 0x001fe20001000000 */
[----:B------:R-:W0:Y:S01]  /*4690*/  MUFU.TANH R53, R53 ;  /* 0x0000003500357308 */ /* 0x000e220000002400 */
[----:B------:R-:W-:Y:S02]  /*46a0*/  FMNMX.FTZ R26, R22, R3, !PT ;  /* 0x00000003161a7209 */ /* 0x000fe40007810000 */
[----:B------:R-:W-:Y:S02]  /*46b0*/  FSETP.NEU.FTZ.AND P2, PT, R4, -INF , PT ;  /* 0xff8000000400780b */ /* 0x000fe40003f5d000 */
[----:B-1----:R-:W-:Y:S02]  /*46c0*/  FSEL R24, R49, -INF , P1 ;  /* 0xff80000031187808 */ /* 0x002fe40000800000 */
[----:B------:R-:W-:Y:S02]  /*46d0*/  FMNMX.FTZ R3, R23, R26, !PT ;  /* 0x0000001a17037209 */ /* 0x000fe40007810000 */
[----:B------:R-:W-:-:S02]  /*46e0*/  FSEL R33, R25, RZ, P2 ;  /* 0x000000ff19217208 */ /* 0x000fc40001000000 */
[----:B------:R-:W-:Y:S02]  /*46f0*/  ISETP.GT.AND P1, PT, R5, 0x39, PT ;  /* 0x000000390500780c */ /* 0x000fe40003f24270 */
[----:B--2---:R-:W-:Y:S01]  /*4700*/  FSEL R25, R52, -INF , P3 ;  /* 0xff80000034197808 */ /* 0x004fe20001800000 */
[--C-:B------:R-:W-:Y:S01]  /*4710*/  FFMA.FTZ R5, R28, UR7, -R33.reuse ;  /* 0x000000071c057c23 */ /* 0x100fe20008010821 */
[----:B------:R-:W-:Y:S01]  /*4720*/  FMNMX.FTZ R32, R24, R3, !PT ;  /* 0x0000000318207209 */ /* 0x000fe20007810000 */
[--C-:B------:R-:W-:Y:S01]  /*4730*/  FFMA.FTZ R27, R27, UR7, -R33.reuse ;  /* 0x000000071b1b7c23 */ /* 0x100fe20008010821 */
[----:B0-----:R-:W-:Y:S01]  /*4740*/  FSEL R26, R53, -INF , P1 ;  /* 0xff800000351a7808 */ /* 0x001fe20000800000 */
        /* <DEDUP_REMOVED lines=11> */
[----:B------:R-:W-:Y:S01]  /*4800*/  MUFU.EX2 R32, R5 ;  /* 0x0000000500207308 */ /* 0x000fe20000000800 */
[--C-:B------:R-:W-:Y:S01]  /*4810*/  FFMA.FTZ R43, R43, UR7, -R33.reuse ;  /* 0x000000072b2b7c23 */ /* 0x100fe20008010821 */
[--C-:B------:R-:W-:Y:S01]  /*4820*/  FFMA.FTZ R46, R46, UR7, -R33.reuse ;  /* 0x000000072e2e7c23 */ /* 0x100fe20008010821 */
[--C-:B------:R-:W-:Y:S01]  /*4830*/  FFMA.FTZ R47, R47, UR7, -R33.reuse ;  /* 0x000000072f2f7c23 */ /* 0x100fe20008010821 */
[--C-:B------:R-:W-:Y:S01]  /*4840*/  FFMA.FTZ R50, R50, UR7, -R33.reuse ;  /* 0x0000000732327c23 */ /* 0x100fe20008010821 */
[--C-:B------:R-:W-:Y:S01]  /*4850*/  FFMA.FTZ R51, R51, UR7, -R33.reuse ;  /* 0x0000000733337c23 */ /* 0x100fe20008010821 */
[--C-:B------:R-:W-:Y:S01]  /*4860*/  FFMA.FTZ R54, R54, UR7, -R33.reuse ;  /* 0x0000000736367c23 */ /* 0x100fe20008010821 */
[----:B------:R-:W-:Y:S01]  /*4870*/  FFMA.FTZ R33, R55, UR7, -R33 ;  /* 0x0000000737217c23 */ /* 0x000fe20008010821 */
[----:B------:R-:W-:Y:S08]  /*4880*/  MUFU.EX2 R30, R30 ;  /* 0x0000001e001e7308 */ /* 0x000ff00000000800 */
[----:B------:R-:W-:Y:S01]  /*4890*/  MUFU.EX2 R163, R31 ;  /* 0x0000001f00a37308 */ /* 0x000fe20000000800 */
[----:B0-----:R-:W-:-:S07]  /*48a0*/  FMNMX.FTZ R28, R3, R28, !PT ;  /* 0x0000001c031c7209 */ /* 0x001fce0007810000 */
[----:B------:R-:W-:Y:S01]  /*48b0*/  MUFU.EX2 R34, R34 ;  /* 0x0000002200227308 */ /* 0x000fe20000000800 */
[----:B------:R-:W0:Y:S07]  /*48c0*/  SHFL.BFLY PT, R3, R28, 0x1, 0x1f ;  /* 0x0c201f001c037f89 */ /* 0x000e2e00000e0000 */
[----:B------:R-:W1:Y:S08]  /*48d0*/  MUFU.EX2 R35, R35 ;  /* 0x0000002300237308 */ /* 0x000e700000000800 */
[----:B------:R-:W-:Y:S08]  /*48e0*/  MUFU.EX2 R38, R38 ;  /* 0x0000002600267308 */ /* 0x000ff00000000800 */
[----:B------:R-:W2:Y:S01]  /*48f0*/  MUFU.EX2 R39, R39 ;  /* 0x0000002700277308 */ /* 0x000ea20000000800 */
[----:B-1----:R-:W-:-:S02]  /*4900*/  F2FP.F16.F32.PACK_AB R157, R35, R34 ;  /* 0x00000022239d723e */ /* 0x002fc400000000ff */
[----:B0-----:R-:W-:-:S04]  /*4910*/  FMNMX.FTZ R3, R28, R3, !PT ;  /* 0x000000031c037209 */ /* 0x001fc80007810000 */
[C---:B------:R-:W-:Y:S01]  /*4920*/  FSETP.NEU.FTZ.AND P1, PT, R3.reuse, -INF , PT ;  /* 0xff8000000300780b */ /* 0x040fe20003f3d000 */
[----:B------:R-:W-:Y:S01]  /*4930*/  FMUL.FTZ R5, R3, UR7 ;  /* 0x0000000703057c20 */ /* 0x000fe20008410000 */
[----:B------:R-:W-:Y:S04]  /*4940*/  MUFU.EX2 R42, R42 ;  /* 0x0000002a002a7308 */ /* 0x000fe80000000800 */
[----:B------:R-:W-:Y:S02]  /*4950*/  FSEL R27, R5, RZ, P1 ;  /* 0x000000ff051b7208 */ /* 0x000fe40000800000 */
[-C--:B------:R-:W-:Y:S02]  /*4960*/  LEA.HI R5, R17, R16.reuse, RZ, 0x4 ;  /* 0x0000001011057211 */ /* 0x080fe400078f20ff */
[----:B------:R-:W0:Y:S01]  /*4970*/  MUFU.EX2 R43, R43 ;  /* 0x0000002b002b7308 */ /* 0x000e220000000800 */
[--C-:B------:R-:W-:Y:S01]  /*4980*/  FFMA.FTZ R28, R7, UR7, -R27.reuse ;  /* 0x00000007071c7c23 */ /* 0x100fe2000801081b */
[----:B------:R-:W-:Y:S01]  /*4990*/  LOP3.LUT R7, R5, 0xfffffff0, RZ, 0xc0, !PT ;  /* 0xfffffff005077812 */ /* 0x000fe200078ec0ff */
[--C-:B------:R-:W-:Y:S01]  /*49a0*/  FFMA.FTZ R6, R6, UR7, -R27.reuse ;  /* 0x0000000706067c23 */ /* 0x100fe2000801081b */
[--C-:B------:R-:W-:Y:S01]  /*49b0*/  FFMA.FTZ R8, R8, UR7, -R27.reuse ;  /* 0x0000000708087c23 */ /* 0x100fe2000801081b */
[--C-:B------:R-:W-:Y:S01]  /*49c0*/  FFMA.FTZ R14, R14, UR7, -R27.reuse ;  /* 0x000000070e0e7c23 */ /* 0x100fe2000801081b */
[----:B------:R-:W-:Y:S01]  /*49d0*/  FFMA.FTZ R9, R9, UR7, -R27 ;  /* 0x0000000709097c23 */ /* 0x000fe2000801081b */
[----:B------:R-:W-:Y:S01]  /*49e0*/  IMAD.IADD R7, R16, 0x1, -R7 ;  /* 0x0000000110077824 */ /* 0x000fe200078e0a07 */
[----:B------:R1:W-:Y:S01]  /*49f0*/  MUFU.EX2 R160, R6 ;  /* 0x0000000600a07308 */ /* 0x0003e20000000800 */
[----:B------:R-:W-:Y:S01]  /*4a00*/  LEA.HI R16, R17, R16, RZ, 0x5 ;  /* 0x0000001011107211 */ /* 0x000fe200078f28ff */
[--C-:B------:R-:W-:Y:S01]  /*4a10*/  FFMA.FTZ R10, R10, UR7, -R27.reuse ;  /* 0x000000070a0a7c23 */ /* 0x100fe2000801081b */
[--C-:B------:R-:W-:Y:S01]  /*4a20*/  FFMA.FTZ R15, R15, UR7, -R27.reuse ;  /* 0x000000070f0f7c23 */ /* 0x100fe2000801081b */
[--C-:B------:R-:W-:Y:S01]  /*4a30*/  FFMA.FTZ R18, R18, UR7, -R27.reuse ;  /* 0x0000000712127c23 */ /* 0x100fe2000801081b */
[----:B------:R-:W-:Y:S01]  /*4a40*/  FFMA.FTZ R19, R19, UR7, -R27 ;  /* 0x0000000713137c23 */ /* 0x000fe2000801081b */
[----:B------:R-:W-:-:S02]  /*4a50*/  IMAD.SHL.U32 R16, R16, 0x20, RZ ;  /* 0x0000002010107824 */ /* 0x000fc400078e00ff */
[----:B------:R-:W-:Y:S01]  /*4a60*/  FFMA.FTZ R20, R20, UR7, -R27 ;  /* 0x0000000714147c23 */ /* 0x000fe2000801081b */
[----:B------:R3:W-:Y:S01]  /*4a70*/  MUFU.EX2 R162, R8 ;  /* 0x0000000800a27308 */ /* 0x0007e20000000800 */
[----:B-1----:R-:W-:Y:S01]  /*4a80*/  SHF.R.S32.HI R6, RZ, 0x1f, R7 ;  /* 0x0000001fff067819 */ /* 0x002fe20000011407 */
[--C-:B------:R-:W-:Y:S01]  /*4a90*/  FFMA.FTZ R21, R21, UR7, -R27.reuse ;  /* 0x0000000715157c23 */ /* 0x100fe2000801081b */
[--C-:B------:R-:W-:Y:S01]  /*4aa0*/  FFMA.FTZ R22, R22, UR7, -R27.reuse ;  /* 0x0000000716167c23 */ /* 0x100fe2000801081b */
[--C-:B------:R-:W-:Y:S01]  /*4ab0*/  FFMA.FTZ R23, R23, UR7, -R27.reuse ;  /* 0x0000000717177c23 */ /* 0x100fe2000801081b */
[----:B------:R-:W-:Y:S01]  /*4ac0*/  LEA.HI R6, R6, R7, RZ, 0x3 ;  /* 0x0000000706067211 */ /* 0x000fe200078f18ff */
[--C-:B------:R-:W-:Y:S01]  /*4ad0*/  FFMA.FTZ R24, R24, UR7, -R27.reuse ;  /* 0x0000000718187c23 */ /* 0x100fe2000801081b */
[--C-:B------:R-:W-:Y:S01]  /*4ae0*/  FFMA.FTZ R25, R25, UR7, -R27.reuse ;  /* 0x0000000719197c23 */ /* 0x100fe2000801081b */
[----:B------:R1:W-:Y:S01]  /*4af0*/  MUFU.EX2 R31, R14 ;  /* 0x0000000e001f7308 */ /* 0x0003e20000000800 */
[----:B---3--:R-:W-:Y:S01]  /*4b00*/  LOP3.LUT R8, R6, 0xfffffff8, RZ, 0xc0, !PT ;  /* 0xfffffff806087812 */ /* 0x008fe200078ec0ff */
[----:B------:R-:W-:Y:S01]  /*4b10*/  FFMA.FTZ R26, R26, UR7, -R27 ;  /* 0x000000071a1a7c23 */ /* 0x000fe2000801081b */
[----:B------:R-:W-:-:S02]  /*4b20*/  SHF.L.U32 R17, R6, 0x6, RZ ;  /* 0x0000000606117819 */ /* 0x000fc400000006ff */
[----:B--2---:R-:W-:Y:S01]  /*4b30*/  F2FP.F16.F32.PACK_AB R159, R39, R38 ;  /* 0x00000026279f723e */ /* 0x004fe200000000ff */
[----:B------:R-:W-:Y:S01]  /*4b40*/  IMAD.IADD R8, R7, 0x1, -R8 ;  /* 0x0000000107087824 */ /* 0x000fe200078e0a08 */
[----:B------:R-:W-:Y:S01]  /*4b50*/  SHF.R.S32.HI R7, RZ, 0x4, R5 ;  /* 0x00000004ff077819 */ /* 0x000fe20000011405 */
[----:B------:R-:W2:Y:S01]  /*4b60*/  MUFU.EX2 R29, R28 ;  /* 0x0000001c001d7308 */ /* 0x000ea20000000800 */
[----:B------:R-:W-:Y:S02]  /*4b70*/  LOP3.LUT R17, R17, 0x7ffffe00, RZ, 0xc0, !PT ;  /* 0x7ffffe0011117812 */ /* 0x000fe400078ec0ff */
[----:B------:R-:W-:Y:S01]  /*4b80*/  SHF.L.U32 R5, R8, 0x6, RZ ;  /* 0x0000000608057819 */ /* 0x000fe200000006ff */
[----:B-1----:R-:W-:Y:S01]  /*4b90*/  IMAD.SHL.U32 R14, R7, 0x8, RZ ;  /* 0x00000008070e7824 */ /* 0x002fe200078e00ff */
[----:B------:R-:W-:Y:S02]  /*4ba0*/  LOP3.LUT R7, R16, 0x7ffffc00, RZ, 0xc0, !PT ;  /* 0x7ffffc0010077812 */ /* 0x000fe400078ec0ff */
[----:B------:R-:W-:Y:S01]  /*4bb0*/  LOP3.LUT R5, R5, 0x1c0, RZ, 0xc0, !PT ;  /* 0x000001c005057812 */ /* 0x000fe200078ec0ff */
[----:B------:R-:W-:Y:S01]  /*4bc0*/  MUFU.EX2 R9, R9 ;  /* 0x0000000900097308 */ /* 0x000fe20000000800 */
[----:B------:R-:W-:-:S02]  /*4bd0*/  LOP3.LUT P1, RZ, R8, 0x2, RZ, 0xc0, !PT ;  /* 0x0000000208ff7812 */ /* 0x000fc4000782c0ff */
[----:B------:R-:W-:Y:S02]  /*4be0*/  LOP3.LUT R14, R5, 0x8, R14, 0xf8, !PT ;  /* 0x00000008050e7812 */ /* 0x000fe400078ef80e */
[----:B------:R-:W-:Y:S02]  /*4bf0*/  SHF.R.U32.HI R5, RZ, 0x3, R5 ;  /* 0x00000003ff057819 */ /* 0x000fe40000011605 */
[----:B------:R-:W-:Y:S01]  /*4c00*/  LOP3.LUT P2, RZ, R8, 0x4, RZ, 0xc0, !PT ;  /* 0x0000000408ff7812 */ /* 0x000fe2000784c0ff */
[----:B------:R-:W1:Y:S01]  /*4c10*/  MUFU.EX2 R10, R10 ;  /* 0x0000000a000a7308 */ /* 0x000e620000000800 */
[----:B------:R-:W-:Y:S01]  /*4c20*/  LOP3.LUT R14, R14, R5, RZ, 0x3c, !PT ;  /* 0x000000050e0e7212 */ /* 0x000fe200078e3cff */
[----:B------:R-:W-:Y:S01]  /*4c30*/  FADD.FTZ R5, R161, R32 ;  /* 0x00000020a1057221 */ /* 0x000fe20000010000 */
[----:B------:R-:W-:Y:S02]  /*4c40*/  F2FP.F16.F32.PACK_AB R161, R32, R161 ;  /* 0x000000a120a1723e */ /* 0x000fe400000000ff */
[----:B------:R-:W-:Y:S01]  /*4c50*/  IADD3 R14, R14, R17, R7 ;  /* 0x000000110e0e7210 */ /* 0x000fe20007ffe007 */
[----:B------:R-:W-:Y:S01]  /*4c60*/  FADD.FTZ R6, R30, R5 ;  /* 0x000000051e067221 */ /* 0x000fe20000010000 */
[----:B0-----:R-:W-:Y:S01]  /*4c70*/  F2FP.F16.F32.PACK_AB R153, R43, R42 ;  /* 0x0000002a2b99723e */ /* 0x001fe200000000ff */
[----:B------:R-:W0:Y:S02]  /*4c80*/  MUFU.EX2 R15, R15 ;  /* 0x0000000f000f7308 */ /* 0x000e240000000800 */
[C---:B------:R-:W-:Y:S01]  /*4c90*/  FADD.FTZ R5, R163.reuse, R6 ;  /* 0x00000006a3057221 */ /* 0x040fe20000010000 */
[----:B------:R-:W-:-:S03]  /*4ca0*/  F2FP.F16.F32.PACK_AB R163, R163, R30 ;  /* 0x0000001ea3a3723e */ /* 0x000fc600000000ff */
[----:B------:R-:W-:Y:S01]  /*4cb0*/  FADD.FTZ R6, R34, R5 ;  /* 0x0000000522067221 */ /* 0x000fe20000010000 */
[----:B--2---:R-:W-:Y:S01]  /*4cc0*/  FADD.FTZ R5, R160, R29 ;  /* 0x0000001da0057221 */ /* 0x004fe20000010000 */
[----:B------:R-:W2:Y:S01]  /*4cd0*/  MUFU.EX2 R18, R18 ;  /* 0x0000001200127308 */ /* 0x000ea20000000800 */
[----:B-1----:R-:W-:Y:S01]  /*4ce0*/  F2FP.F16.F32.PACK_AB R156, R31, R10 ;  /* 0x0000000a1f9c723e */ /* 0x002fe200000000ff */
[----:B------:R-:W-:Y:S01]  /*4cf0*/  FADD.FTZ R7, R35, R6 ;  /* 0x0000000623077221 */ /* 0x000fe20000010000 */
[----:B------:R-:W-:Y:S01]  /*4d00*/  FADD.FTZ R6, R162, R5 ;  /* 0x00000005a2067221 */ /* 0x000fe20000010000 */
[C---:B------:R-:W-:Y:S02]  /*4d10*/  F2FP.F16.F32.PACK_AB R162, R9.reuse, R162 ;  /* 0x000000a209a2723e */ /* 0x040fe400000000ff */
[----:B------:R-:W-:Y:S01]  /*4d20*/  FADD.FTZ R8, R38, R7 ;  /* 0x0000000726087221 */ /* 0x000fe20000010000 */
[----:B------:R-:W-:Y:S01]  /*4d30*/  FADD.FTZ R5, R9, R6 ;  /* 0x0000000609057221 */ /* 0x000fe20000010000 */
[----:B------:R-:W1:Y:S01]  /*4d40*/  MUFU.EX2 R19, R19 ;  /* 0x0000001300137308 */ /* 0x000e620000000800 */
[----:B------:R-:W-:Y:S01]  /*4d50*/  F2FP.F16.F32.PACK_AB R160, R29, R160 ;  /* 0x000000a01da0723e */ /* 0x000fe200000000ff */
[----:B------:R-:W-:Y:S01]  /*4d60*/  FADD.FTZ R7, R39, R8 ;  /* 0x0000000827077221 */ /* 0x000fe20000010000 */
[----:B------:R-:W-:Y:S01]  /*4d70*/  FADD.FTZ R6, R10, R5 ;  /* 0x000000050a067221 */ /* 0x000fe20000010000 */
[----:B------:R-:W-:-:S02]  /*4d80*/  LEA R10, R14, UR39, 0x1 ;  /* 0x000000270e0a7c11 */ /* 0x000fc4000f8e08ff */
[----:B------:R-:W-:Y:S01]  /*4d90*/  FADD.FTZ R8, R42, R7 ;  /* 0x000000072a087221 */ /* 0x000fe20000010000 */
[----:B------:R-:W-:Y:S01]  /*4da0*/  FADD.FTZ R6, R31, R6 ;  /* 0x000000061f067221 */ /* 0x000fe20000010000 */
[----:B------:R-:W3:Y:S01]  /*4db0*/  MUFU.EX2 R20, R20 ;  /* 0x0000001400147308 */ /* 0x000ee20000000800 */
[----:B------:R-:W-:Y:S02]  /*4dc0*/  IMAD.MOV.U32 R7, RZ, RZ, 0x20 ;  /* 0x00000020ff077424 */ /* 0x000fe400078e00ff */
[----:B------:R-:W-:Y:S01]  /*4dd0*/  FADD.FTZ R17, R43, R8 ;  /* 0x000000082b117221 */ /* 0x000fe20000010000 */
[----:B0-----:R-:W-:Y:S01]  /*4de0*/  FADD.FTZ R5, R15, R6 ;  /* 0x000000060f057221 */ /* 0x001fe20000010000 */
[C---:B------:R-:W-:Y:S01]  /*4df0*/  VIADD R8, R10.reuse, 0x26800 ;  /* 0x000268000a087836 */ /* 0x040fe20000000000 */
[----:B------:R-:W-:Y:S01]  /*4e00*/  IADD3 R9, R10, 0x26840, RZ ;  /* 0x000268400a097810 */ /* 0x000fe20007ffe0ff */
[----:B------:R0:W-:Y:S01]  /*4e10*/  STSM.16.M88.4 [R10+0x26800], R160 ;  /* 0x026800a00a007844 */ /* 0x0001e20000000200 */
[----:B--2---:R-:W-:Y:S01]  /*4e20*/  FADD.FTZ R6, R18, R5 ;  /* 0x0000000512067221 */ /* 0x004fe20000010000 */
[----:B------:R-:W2:Y:S01]  /*4e30*/  MUFU.EX2 R46, R46 ;  /* 0x0000002e002e7308 */ /* 0x000ea20000000800 */
[----:B------:R-:W-:Y:S01]  /*4e40*/  SEL R7, R7, 0xffffffe0, !P1 ;  /* 0xffffffe007077807 */ /* 0x000fe20004800000 */
[----:B------:R-:W-:-:S02]  /*4e50*/  @P2 VIADD R9, R8, 0xffffffc0 ;  /* 0xffffffc008092836 */ /* 0x000fc40000000000 */
[----:B-1----:R-:W-:Y:S01]  /*4e60*/  FADD.FTZ R5, R19, R6 ;  /* 0x0000000613057221 */ /* 0x002fe20000010000 */
[----:B------:R-:W-:Y:S01]  /*4e70*/  F2FP.F16.F32.PACK_AB R158, R18, R15 ;  /* 0x0000000f129e723e */ /* 0x000fe200000000ff */
[----:B------:R-:W-:Y:S01]  /*4e80*/  IMAD.IADD R8, R8, 0x1, R7 ;  /* 0x0000000108087824 */ /* 0x000fe200078e0207 */
[----:B------:R-:W-:Y:S01]  /*4e90*/  IADD3 R7, R7, R9, RZ ;  /* 0x0000000907077210 */ /* 0x000fe20007ffe0ff */
[----:B------:R-:W1:Y:S01]  /*4ea0*/  MUFU.EX2 R21, R21 ;  /* 0x0000001500157308 */ /* 0x000e620000000800 */
[C---:B---3--:R-:W-:Y:S01]  /*4eb0*/  FADD.FTZ R6, R20.reuse, R5 ;  /* 0x0000000514067221 */ /* 0x048fe20000010000 */
[----:B------:R-:W-:Y:S01]  /*4ec0*/  F2FP.F16.F32.PACK_AB R152, R20, R19 ;  /* 0x000000131498723e */ /* 0x000fe200000000ff */
[----:B------:R0:W-:Y:S05]  /*4ed0*/  STSM.16.M88.4 [R8], R156 ;  /* 0x0000009c08007844 */ /* 0x0001ea0000000200 */
[----:B------:R-:W3:Y:S01]  /*4ee0*/  MUFU.EX2 R47, R47 ;  /* 0x0000002f002f7308 */ /* 0x000ee20000000800 */
[----:B--2---:R-:W-:-:S07]  /*4ef0*/  FADD.FTZ R14, R46, R17 ;  /* 0x000000112e0e7221 */ /* 0x004fce0000010000 */
[----:B------:R-:W2:Y:S01]  /*4f00*/  MUFU.EX2 R22, R22 ;  /* 0x0000001600167308 */ /* 0x000ea20000000800 */
[----:B-1----:R-:W-:-:S07]  /*4f10*/  FADD.FTZ R5, R21, R6 ;  /* 0x0000000615057221 */ /* 0x002fce0000010000 */
[----:B------:R-:W-:Y:S01]  /*4f20*/  MUFU.EX2 R50, R50 ;  /* 0x0000003200327308 */ /* 0x000fe20000000800 */
[C---:B---3--:R-:W-:Y:S01]  /*4f30*/  F2FP.F16.F32.PACK_AB R155, R47.reuse, R46 ;  /* 0x0000002e2f9b723e */ /* 0x048fe200000000ff */
[----:B------:R-:W-:-:S06]  /*4f40*/  FADD.FTZ R47, R47, R14 ;  /* 0x0000000e2f2f7221 */ /* 0x000fcc0000010000 */
[----:B------:R-:W1:Y:S01]  /*4f50*/  MUFU.EX2 R51, R51 ;  /* 0x0000003300337308 */ /* 0x000e620000000800 */
[C---:B--2---:R-:W-:Y:S01]  /*4f60*/  F2FP.F16.F32.PACK_AB R154, R22.reuse, R21 ;  /* 0x00000015169a723e */ /* 0x044fe200000000ff */
[----:B------:R-:W-:-:S04]  /*4f70*/  FADD.FTZ R22, R22, R5 ;  /* 0x0000000516167221 */ /* 0x000fc80000010000 */
[----:B------:R0:W-:Y:S02]  /*4f80*/  STSM.16.M88.4 [R9], R152 ;  /* 0x0000009809007844 */ /* 0x0001e40000000200 */
[----:B------:R-:W-:Y:S08]  /*4f90*/  MUFU.EX2 R23, R23 ;  /* 0x0000001700177308 */ /* 0x000ff00000000800 */
[----:B------:R-:W2:Y:S01]  /*4fa0*/  MUFU.EX2 R24, R24 ;  /* 0x0000001800187308 */ /* 0x000ea20000000800 */
[----:B-1----:R-:W-:Y:S01]  /*4fb0*/  F2FP.F16.F32.PACK_AB R165, R51, R50 ;  /* 0x0000003233a5723e */ /* 0x002fe200000000ff */
[----:B------:R-:W-:-:S04]  /*4fc0*/  FADD.FTZ R50, R50, R47 ;  /* 0x0000002f32327221 */ /* 0x000fc80000010000 */
[----:B------:R-:W-:Y:S02]  /*4fd0*/  FADD.FTZ R51, R51, R50 ;  /* 0x0000003233337221 */ /* 0x000fe40000010000 */
[----:B------:R-:W1:Y:S08]  /*4fe0*/  MUFU.EX2 R54, R54 ;  /* 0x0000003600367308 */ /* 0x000e700000000800 */
[----:B------:R-:W3:Y:S01]  /*4ff0*/  MUFU.EX2 R25, R25 ;  /* 0x0000001900197308 */ /* 0x000ee20000000800 */
[----:B--2---:R-:W-:Y:S01]  /*5000*/  F2FP.F16.F32.PACK_AB R164, R24, R23 ;  /* 0x0000001718a4723e */ /* 0x004fe200000000ff */
[----:B------:R-:W-:-:S04]  /*5010*/  FADD.FTZ R23, R23, R22 ;  /* 0x0000001617177221 */ /* 0x000fc80000010000 */
[----:B------:R-:W-:Y:S02]  /*5020*/  FADD.FTZ R24, R24, R23 ;  /* 0x0000001718187221 */ /* 0x000fe40000010000 */
[----:B------:R-:W2:Y:S01]  /*5030*/  MUFU.EX2 R26, R26 ;  /* 0x0000001a001a7308 */ /* 0x000ea20000000800 */
[----:B-1----:R-:W-:-:S07]  /*5040*/  FADD.FTZ R6, R54, R51 ;  /* 0x0000003336067221 */ /* 0x002fce0000010000 */
[----:B------:R-:W1:Y:S01]  /*5050*/  MUFU.EX2 R33, R33 ;  /* 0x0000002100217308 */ /* 0x000e620000000800 */
[----:B---3--:R-:W-:Y:S01]  /*5060*/  FADD.FTZ R5, R25, R24 ;  /* 0x0000001819057221 */ /* 0x008fe20000010000 */
[----:B--2---:R-:W-:-:S03]  /*5070*/  F2FP.F16.F32.PACK_AB R166, R26, R25 ;  /* 0x000000191aa6723e */ /* 0x004fc600000000ff */
[----:B------:R-:W-:Y:S01]  /*5080*/  FADD.FTZ R5, R26, R5 ;  /* 0x000000051a057221 */ /* 0x000fe20000010000 */
[C---:B-1----:R-:W-:Y:S01]  /*5090*/  F2FP.F16.F32.PACK_AB R167, R33.reuse, R54 ;  /* 0x0000003621a7723e */ /* 0x042fe200000000ff */
[----:B------:R-:W-:-:S04]  /*50a0*/  FADD.FTZ R6, R33, R6 ;  /* 0x0000000621067221 */ /* 0x000fc80000010000 */
[----:B------:R0:W-:Y:S01]  /*50b0*/  STSM.16.M88.4 [R7], R164 ;  /* 0x000000a407007844 */ /* 0x0001e20000000200 */
[----:B------:R-:W-:Y:S05]  /*50c0*/  @!P0 BRA `(.L_x_7277) ;  /* 0x0000000000048947 */ /* 0x000fea0003800000 */
[----:B------:R-:W-:Y:S01]  /*50d0*/  BPT.TRAP 0x1 ;  /* 0x000000040000795c */ /* 0x000fe20000300000 */
.L_x_7277:
[----:B------:R1:W2:Y:S01]  /*50e0*/  SYNCS.PHASECHK.TRANS64.TRYWAIT P1, [UR39+0x28c50], R13 ;  /* 0x028c500dff0075a7 */ /* 0x0002a20008020167 */
[----:B------:R-:W-:Y:S05]  /*50f0*/  @!P0 BRA `(.L_x_7278) ;  /* 0x0000000000048947 */ /* 0x000fea0003800000 */
[----:B------:R-:W-:Y:S01]  /*5100*/  BPT.TRAP 0x1 ;  /* 0x000000040000795c */ /* 0x000fe20000300000 */
.L_x_7278:
[----:B--2---:R-:W-:Y:S05]  /*5110*/  @P1 BRA `(.L_x_7279) ;  /* 0x0000000000081947 */ /* 0x004fea0003800000 */
[----:B------:R-:W2:Y:S02]  /*5120*/  SYNCS.PHASECHK.TRANS64.TRYWAIT P1, [UR39+0x28c50], R13 ;  /* 0x028c500dff0075a7 */ /* 0x000ea40008020167 */
[----:B--2---:R-:W-:Y:S05]  /*5130*/  @!P1 BRA `(.L_x_7280) ;  /* 0x000000ac00c89947 */ /* 0x004fea0003800000 */
.L_x_7279:
        /* <DEDUP_REMOVED lines=36> */
.L_x_7281:
[----:B------:R-:W3:Y:S01]  /*5380*/  S2UR UR4, SR_CTAID.X ;  /* 0x00000000000479c3 */ /* 0x000ee20000002500 */
[----:B------:R-:W-:Y:S02]  /*5390*/  UISETP.NE.AND UP0, UPT, UR45, URZ, UPT ;  /* 0x0000003f2d00728c */ /* 0x000fe4000bf05270 */
[----:B------:R-:W-:Y:S02]  /*53a0*/  UIMAD UR10, UR41, UR10, -UR6 ;  /* 0x0000000a290a72a4 */ /* 0x000fe4000f8e0a06 */
[----:B------:R-:W-:-:S07]  /*53b0*/  UIADD3 UR26, UR46, -0x2, URZ ;  /* 0xfffffffe2e1a7890 */ /* 0x000fce000fffe03f */
[----:B------:R-:W-:Y:S01]  /*53c0*/  @UP0 ULDC UR14, c[0x0][0x450] ;  /* 0x00011400000e0ab9 */ /* 0x000fe20000000800 */
[----:B---3--:R-:W-:-:S03]  /*53d0*/  USHF.L.U32 UR11, UR4, 0x6, URZ ;  /* 0x00000006040b7899 */ /* 0x008fc6000800063f */
[----:B------:R-:W-:Y:S02]  /*53e0*/  @UP0 ULDC UR4, c[0x0][0x44c] ;  /* 0x0001130000040ab9 */ /* 0x000fe40000000800 */
[----:B------:R-:W-:Y:S02]  /*53f0*/  UIMAD.WIDE.U32 UR4, UR11, UR4, URZ ;  /* 0x000000040b0472a5 */ /* 0x000fe4000f8e003f */
[----:B------:R-:W-:Y:S02]  /*5400*/  UMOV UR6, UR11 ;  /* 0x0000000b00067c82 */ /* 0x000fe40008000000 */
[----:B------:R-:W-:Y:S02]  /*5410*/  @UP0 USHF.R.U32.HI UR6, URZ, UR14, UR5 ;  /* 0x0000000e3f060299 */ /* 0x000fe40008011605 */
[----:B------:R-:W-:Y:S02]  /*5420*/  UIADD3 UR5, UR39, 0x28c60, URZ ;  /* 0x00028c6027057890 */ /* 0x000fe4000fffe03f */
[----:B------:R-:W-:-:S02]  /*5430*/  UIADD3 UR6, UR10, UR6, URZ ;  /* 0x000000060a067290 */ /* 0x000fc4000fffe03f */
[----:B------:R-:W-:Y:S02]  /*5440*/  UPRMT UR5, UR44, 0x654, UR5 ;  /* 0x000006542c057896 */ /* 0x000fe40008000005 */
[----:B------:R-:W-:-:S04]  /*5450*/  USHF.R.S32.HI UR4, URZ, 0x1f, UR6 ;  /* 0x0000001f3f047899 */ /* 0x000fc80008011406 */
[----:B------:R-:W-:-:S03]  /*5460*/  ULEA.HI UR4, UR4, UR6, URZ, 0x6 ;  /* 0x0000000604047291 */ /* 0x000fc6000f8f303f */
[----:B------:R-:W-:Y:S01]  /*5470*/  SYNCS.ARRIVE.TRANS64.RED.A1T0 RZ, [UR5], RZ ;  /* 0x000000ffffff79a7 */ /* 0x000fe20008100405 */
[----:B------:R-:W-:Y:S01]  /*5480*/  USHF.R.S32.HI UR4, URZ, 0x6, UR4 ;  /* 0x000000063f047899 */ /* 0x000fe20008011404 */
[----:B------:R-:W-:-:S03]  /*5490*/  UMOV UR5, URZ ;  /* 0x0000003f00057c82 */ /* 0x000fc60008000000 */
[----:B------:R-:W-:-:S04]  /*54a0*/  UISETP.LT.AND UP0, UPT, UR40, UR4, UPT ;  /* 0x000000042800728c */ /* 0x000fc8000bf01270 */
[----:B------:R-:W-:-:S03]  /*54b0*/  USEL UR25, UR40, UR4, !UP0 ;  /* 0x0000000428197287 */ /* 0x000fc6000c000000 */
[----:B------:R-:W-:Y:S01]  /*54c0*/  UMOV UR4, URZ ;  /* 0x0000003f00047c82 */ /* 0x000fe20008000000 */
[----:B------:R-:W-:-:S06]  /*54d0*/  UISETP.GE.AND UP0, UPT, UR26, UR25, UPT ;  /* 0x000000191a00728c */ /* 0x000fcc000bf06270 */
[----:B------:R-:W-:-:S13]  /*54e0*/  PLOP3.LUT P1, PT, PT, PT, UP0, 0x80, 0x0 ;  /* 0x000000000000781c */ /* 0x000fda0003f2f008 */
[----:B------:R-:W-:Y:S05]  /*54f0*/  @!P1 BRA `(.L_x_7282) ;  /* 0x00000020009c9947 */ /* 0x000fea0003800000 */
[----:B--2---:R-:W-:Y:S01]  /*5500*/  IMAD.MOV.U32 R14, RZ, RZ, R4 ;  /* 0x000000ffff0e7224 */ /* 0x004fe200078e0004 */
[----:B------:R-:W-:Y:S01]  /*5510*/  UMOV UR5, URZ ;  /* 0x0000003f00057c82 */ /* 0x000fe20008000000 */
[----:B------:R-:W-:Y:S01]  /*5520*/  IMAD.MOV.U32 R15, RZ, RZ, R3 ;  /* 0x000000ffff0f7224 */ /* 0x000fe200078e0003 */
[----:B------:R-:W-:Y:S01]  /*5530*/  UMOV UR6, URZ ;  /* 0x0000003f00067c82 */ /* 0x000fe20008000000 */
[----:B------:R-:W-:Y:S01]  /*5540*/  ULDC UR29, c[0x0][0x288] ;  /* 0x0000a200001d7ab9 */ /* 0x000fe20000000800 */
[----:B------:R-:W-:Y:S01]  /*5550*/  ULDC UR30, c[0x0][0x2f0] ;  /* 0x0000bc00001e7ab9 */ /* 0x000fe20000000800 */
[----:B------:R-:W-:Y:S01]  /*5560*/  ULDC UR28, c[0x0][0x9d8] ;  /* 0x00027600001c7ab9 */ /* 0x000fe20000000800 */
[----:B------:R-:W-:-:S05]  /*5570*/  ULDC UR7, c[0x0][0x988] ;  /* 0x0002620000077ab9 */ /* 0x000fca0000000800 */
.L_x_7293:
[----:B------:R-:W-:-:S04]  /*5580*/  UIADD3 UR4, UR6, 0x1, URZ ;  /* 0x0000000106047890 */ /* 0x000fc8000fffe03f */
[----:B------:R-:W-:-:S04]  /*5590*/  UISETP.NE.AND UP0, UPT, UR4, 0x2, UPT ;  /* 0x000000020400788c */ /* 0x000fc8000bf05270 */
[----:B------:R-:W-:Y:S02]  /*55a0*/  USEL UR10, URZ, 0x1, UP0 ;  /* 0x000000013f0a7887 */ /* 0x000fe40008000000 */
[----:B------:R-:W-:Y:S02]  /*55b0*/  USEL UR4, UR4, URZ, UP0 ;  /* 0x0000003f04047287 */ /* 0x000fe40008000000 */
[----:B------:R-:W-:Y:S01]  /*55c0*/  ULOP3.LUT UR5, UR5, UR10, URZ, 0x3c, !UPT ;  /* 0x0000000a05057292 */ /* 0x000fe2000f8e3c3f */
[----:B0-----:R-:W-:Y:S11]  /*55d0*/  @!P0 BRA `(.L_x_7283) ;  /* 0x0000000000048947 */ /* 0x001ff60003800000 */
[----:B------:R-:W-:Y:S01]  /*55e0*/  BPT.TRAP 0x1 ;  /* 0x000000040000795c */ /* 0x000fe20000300000 */
.L_x_7283:
[----:B------:R-:W-:Y:S01]  /*55f0*/  ULEA UR27, UR4, UR39, 0x3 ;  /* 0x00000027041b7291 */ /* 0x000fe2000f8e183f */
[----:B-1----:R-:W-:-:S04]  /*5600*/  MOV R13, UR5 ;  /* 0x00000005000d7c02 */ /* 0x002fc80008000f00 */
[----:B------:R-:W-:-:S04]  /*5610*/  SHF.L.U32 R13, R13, 0x1f, RZ ;  /* 0x0000001f0d0d7819 */ /* 0x000fc800000006ff */
[----:B------:R1:W2:Y:S01]  /*5620*/  SYNCS.PHASECHK.TRANS64.TRYWAIT P1, [UR27+0x28c30], R13 ;  /* 0x028c300dff0075a7 */ /* 0x0002a2000802015b */
[----:B------:R-:W-:Y:S05]  /*5630*/  @!P0 BRA `(.L_x_7284) ;  /* 0x0000000000048947 */ /* 0x000fea0003800000 */
[----:B------:R-:W-:Y:S01]  /*5640*/  BPT.TRAP 0x1 ;  /* 0x000000040000795c */ /* 0x000fe20000300000 */
.L_x_7284:
[----:B--2---:R-:W-:Y:S05]  /*5650*/  @P1 BRA `(.L_x_7285) ;  /* 0x0000000000081947 */ /* 0x004fea0003800000 */
[----:B------:R-:W2:Y:S02]  /*5660*/  SYNCS.PHASECHK.TRANS64.TRYWAIT P1, [UR27+0x28c30], R13 ;  /* 0x028c300dff0075a7 */ /* 0x000ea4000802015b */
[----:B--2---:R-:W-:Y:S05]  /*5670*/  @!P1 BRA `(.L_x_7286) ;  /* 0x000000a800909947 */ /* 0x004fea0003800000 */
.L_x_7285:
        /* <DEDUP_REMOVED lines=22> */
.L_x_7287:
[----:B------:R-:W-:Y:S01]  /*57e0*/  UISETP.NE.AND UP0, UPT, UR45, URZ, UPT ;  /* 0x0000003f2d00728c */ /* 0x000fe2000bf05270 */
[----:B------:R-:W-:Y:S02]  /*57f0*/  IMAD.MOV.U32 R184, RZ, RZ, R12 ;  /* 0x000000ffffb87224 */ /* 0x000fe400078e000c */
[----:B------:R-:W-:Y:S01]  /*5800*/  FMUL.FTZ R154, R154, UR28 ;  /* 0x0000001c9a9a7c20 */ /* 0x000fe20008410000 */
[----:B------:R-:W-:Y:S01]  /*5810*/  FMUL.FTZ R163, R163, UR28 ;  /* 0x0000001ca3a37c20 */ /* 0x000fe20008410000 */
[----:B------:R-:W-:Y:S01]  /*5820*/  FMUL.FTZ R155, R155, UR28 ;  /* 0x0000001c9b9b7c20 */ /* 0x000fe20008410000 */
[----:B------:R-:W-:Y:S01]  /*5830*/  IMAD.U32 R21, RZ, RZ, UR30 ;  /* 0x0000001eff157e24 */ /* 0x000fe2000f8e00ff */
[----:B------:R-:W-:Y:S01]  /*5840*/  PLOP3.LUT P1, PT, PT, PT, UP0, 0x80, 0x0 ;  /* 0x000000000000781c */ /* 0x000fe20003f2f008 */
[----:B------:R-:W0:Y:S01]  /*5850*/  MUFU.TANH R19, R154 ;  /* 0x0000009a00137308 */ /* 0x000e220000002400 */
[----:B------:R-:W-:Y:S01]  /*5860*/  PLOP3.LUT P2, PT, PT, PT, UP0, 0x80, 0x0 ;  /* 0x000000000000781c */ /* 0x000fe20003f4f008 */
[----:B------:R-:W-:Y:S01]  /*5870*/  FMUL.FTZ R158, R158, UR28 ;  /* 0x0000001c9e9e7c20 */ /* 0x000fe20008410000 */
[----:B------:R-:W-:Y:S01]  /*5880*/  FMUL.FTZ R159, R159, UR28 ;  /* 0x0000001c9f9f7c20 */ /* 0x000fe20008410000 */
[----:B------:R-:W-:Y:S01]  /*5890*/  @UP0 ULDC UR10, c[0x0][0x44c] ;  /* 0x00011300000a0ab9 */ /* 0x000fe20000000800 */
[----:B------:R-:W-:Y:S01]  /*58a0*/  FMUL.FTZ R162, R162, UR28 ;  /* 0x0000001ca2a27c20 */ /* 0x000fe20008410000 */
[----:B------:R-:W-:Y:S01]  /*58b0*/  FMUL.FTZ R166, R166, UR28 ;  /* 0x0000001ca6a67c20 */ /* 0x000fe20008410000 */
[----:B------:R-:W-:Y:S01]  /*58c0*/  FMUL.FTZ R167, R167, UR28 ;  /* 0x0000001ca7a77c20 */ /* 0x000fe20008410000 */
[----:B------:R3:W-:Y:S01]  /*58d0*/  MUFU.TANH R22, R163 ;  /* 0x000000a300167308 */ /* 0x0007e20000002400 */
[----:B------:R-:W-:Y:S01]  /*58e0*/  FMUL.FTZ R170, R170, UR28 ;  /* 0x0000001caaaa7c20 */ /* 0x000fe20008410000 */
[----:B------:R-:W-:Y:S01]  /*58f0*/  FMUL.FTZ R171, R171, UR28 ;  /* 0x0000001cabab7c20 */ /* 0x000fe20008410000 */
[----:B------:R-:W-:Y:S01]  /*5900*/  FMUL.FTZ R3, R152, UR28 ;  /* 0x0000001c98037c20 */ /* 0x000fe20008410000 */
[----:B------:R-:W-:Y:S01]  /*5910*/  @P1 IMAD.HI.U32 R16, R12, UR10, RZ ;  /* 0x0000000a0c101c27 */ /* 0x000fe2000f8e00ff */
[----:B------:R-:W-:-:S03]  /*5920*/  @UP0 ULDC UR10, c[0x0][0x450] ;  /* 0x00011400000a0ab9 */ /* 0x000fc60000000800 */
[----:B------:R-:W-:Y:S01]  /*5930*/  FMUL.FTZ R174, R174, UR28 ;  /* 0x0000001caeae7c20 */ /* 0x000fe20008410000 */
[----:B--2---:R-:W-:Y:S01]  /*5940*/  FMUL.FTZ R4, R153, UR28 ;  /* 0x0000001c99047c20 */ /* 0x004fe20008410000 */
[----:B------:R-:W2:Y:S01]  /*5950*/  MUFU.TANH R17, R155 ;  /* 0x0000009b00117308 */ /* 0x000ea20000002400 */
[----:B------:R-:W-:Y:S01]  /*5960*/  @P2 SHF.R.U32.HI R184, RZ, UR10, R16 ;  /* 0x0000000affb82c19 */ /* 0x000fe20008011610 */
[----:B------:R-:W-:Y:S01]  /*5970*/  UMOV UR10, 0xffffffc0 ;  /* 0xffffffc0000a7882 */ /* 0x000fe20000000000 */
[----:B------:R-:W-:Y:S01]  /*5980*/  FMUL.FTZ R175, R175, UR28 ;  /* 0x0000001cafaf7c20 */ /* 0x000fe20008410000 */
[----:B------:R-:W-:Y:S01]  /*5990*/  UIMAD UR10, UR26, UR10, 0x1 ;  /* 0x000000011a0a74a4 */ /* 0x000fe2000f8e020a */
[----:B------:R-:W-:Y:S01]  /*59a0*/  FMUL.FTZ R178, R178, UR28 ;  /* 0x0000001cb2b27c20 */ /* 0x000fe20008410000 */
[----:B------:R-:W4:Y:S01]  /*59b0*/  SHFL.IDX PT, R18, R184, 0x1, 0x1c1f ;  /* 0x003c1f00b8127f89 */ /* 0x000f2200000e0000 */
[----:B------:R-:W-:Y:S01]  /*59c0*/  FMUL.FTZ R179, R179, UR28 ;  /* 0x0000001cb3b37c20 */ /* 0x000fe20008410000 */
[----:B------:R-:W5:Y:S01]  /*59d0*/  MUFU.TANH R158, R158 ;  /* 0x0000009e009e7308 */ /* 0x000f620000002400 */
[----:B------:R-:W-:Y:S01]  /*59e0*/  FMUL.FTZ R182, R182, UR28 ;  /* 0x0000001cb6b67c20 */ /* 0x000fe20008410000 */
[----:B------:R-:W-:Y:S01]  /*59f0*/  IADD3 R16, -R11, UR10, RZ ;  /* 0x0000000a0b107c10 */ /* 0x000fe2000fffe1ff */
[----:B------:R-:W-:Y:S01]  /*5a00*/  FMUL.FTZ R183, R183, UR28 ;  /* 0x0000001cb7b77c20 */ /* 0x000fe20008410000 */
[----:B------:R-:W-:Y:S01]  /*5a10*/  FMUL.FTZ R157, R157, UR28 ;  /* 0x0000001c9d9d7c20 */ /* 0x000fe20008410000 */
[----:B------:R-:W-:Y:S01]  /*5a20*/  FMUL.FTZ R160, R160, UR28 ;  /* 0x0000001ca0a07c20 */ /* 0x000fe20008410000 */
[----:B------:R-:W-:Y:S01]  /*5a30*/  FMUL.FTZ R161, R161, UR28 ;  /* 0x0000001ca1a17c20 */ /* 0x000fe20008410000 */
[----:B---3--:R-:W-:Y:S01]  /*5a40*/  IMAD R163, R21, UR41, R16 ;  /* 0x0000002915a37c24 */ /* 0x008fe2000f8e0210 */
        /* <DEDUP_REMOVED lines=10> */
[----:B------:R-:W-:Y:S01]  /*5af0*/  UIADD3 UR10, UR27, 0x28c40, URZ ;  /* 0x00028c401b0a7890 */ /* 0x000fe2000fffe03f */
[----:B----4-:R-:W-:-:S03]  /*5b00*/  IADD3 R16, R18, -UR29, R163 ;  /* 0x8000001d12107c10 */ /* 0x010fc6000fffe0a3 */
[----:B------:R-:W-:Y:S02]  /*5b10*/  UPRMT UR10, UR44, 0x654, UR10 ;  /* 0x000006542c0a7896 */ /* 0x000fe4000800000a */
[----:B------:R-:W4:Y:S01]  /*5b20*/  MUFU.TANH R166, R166 ;  /* 0x000000a600a67308 */ /* 0x000f220000002400 */
[C---:B------:R-:W-:Y:S02]  /*5b30*/  ISETP.GT.AND P1, PT, R16.reuse, RZ, PT ;  /* 0x000000ff1000720c */ /* 0x040fe40003f24270 */
[C---:B------:R-:W-:Y:S02]  /*5b40*/  ISETP.GT.AND P2, PT, R16.reuse, 0x1, PT ;  /* 0x000000011000780c */ /* 0x040fe40003f44270 */
[----:B0-----:R-:W-:Y:S02]  /*5b50*/  FSEL R19, R19, -INF , P1 ;  /* 0xff80000013137808 */ /* 0x001fe40000800000 */
[----:B------:R-:W-:Y:S01]  /*5b60*/  ISETP.GT.AND P1, PT, R16, 0x8, PT ;  /* 0x000000081000780c */ /* 0x000fe20003f24270 */
[----:B------:R-:W0:Y:S01]  /*5b70*/  MUFU.TANH R167, R167 ;  /* 0x000000a700a77308 */ /* 0x000e220000002400 */
[----:B--2---:R-:W-:Y:S01]  /*5b80*/  FSEL R17, R17, -INF , P2 ;  /* 0xff80000011117808 */ /* 0x004fe20001000000 */
[----:B------:R-:W-:Y:S01]  /*5b90*/  SYNCS.ARRIVE.TRANS64.RED.A1T0 RZ, [UR10], RZ ;  /* 0x000000ffffff79a7 */ /* 0x000fe2000810040a */
[----:B------:R-:W-:-:S02]  /*5ba0*/  FMNMX.FTZ R20, R19, R14, !PT ;  /* 0x0000000e13147209 */ /* 0x000fc40007810000 */
[----:B------:R-:W-:Y:S02]  /*5bb0*/  ISETP.GT.AND P2, PT, R16, 0x9, PT ;  /* 0x000000091000780c */ /* 0x000fe40003f44270 */
[----:B-----5:R-:W-:Y:S01]  /*5bc0*/  FSEL R18, R158, -INF , P1 ;  /* 0xff8000009e127808 */ /* 0x020fe20000800000 */
[----:B------:R-:W2:Y:S01]  /*5bd0*/  MUFU.TANH R170, R170 ;  /* 0x000000aa00aa7308 */ /* 0x000ea20000002400 */
[----:B------:R-:W-:Y:S02]  /*5be0*/  FMNMX.FTZ R21, R17, R20, !PT ;  /* 0x0000001411157209 */ /* 0x000fe40007810000 */
[----:B------:R-:W-:Y:S02]  /*5bf0*/  ISETP.GT.AND P1, PT, R16, 0x10, PT ;  /* 0x000000101000780c */ /* 0x000fe40003f24270 */
[----:B---3--:R-:W-:Y:S02]  /*5c00*/  FSEL R20, R159, -INF , P2 ;  /* 0xff8000009f147808 */ /* 0x008fe40001000000 */
[----:B------:R-:W-:Y:S01]  /*5c10*/  FMNMX.FTZ R23, R18, R21, !PT ;  /* 0x0000001512177209 */ /* 0x000fe20007810000 */
[----:B------:R-:W3:Y:S01]  /*5c20*/  MUFU.TANH R171, R171 ;  /* 0x000000ab00ab7308 */ /* 0x000ee20000002400 */
[----:B------:R-:W-:-:S02]  /*5c30*/  ISETP.GT.AND P2, PT, R16, 0x11, PT ;  /* 0x000000111000780c */ /* 0x000fc40003f44270 */
[----:B-1----:R-:W-:Y:S02]  /*5c40*/  FSEL R21, R162, -INF , P1 ;  /* 0xff800000a2157808 */ /* 0x002fe40000800000 */
[----:B------:R-:W-:Y:S02]  /*5c50*/  FMNMX.FTZ R152, R20, R23, !PT ;  /* 0x0000001714987209 */ /* 0x000fe40007810000 */
[----:B------:R-:W-:Y:S01]  /*5c60*/  ISETP.GT.AND P1, PT, R16, 0x18, PT ;  /* 0x000000181000780c */ /* 0x000fe20003f24270 */
[----:B------:R-:W1:Y:S01]  /*5c70*/  MUFU.TANH R174, R174 ;  /* 0x000000ae00ae7308 */ /* 0x000e620000002400 */
[----:B------:R-:W-:Y:S02]  /*5c80*/  FSEL R22, R22, -INF , P2 ;  /* 0xff80000016167808 */ /* 0x000fe40001000000 */
[----:B------:R-:W-:Y:S02]  /*5c90*/  FMNMX.FTZ R153, R21, R152, !PT ;  /* 0x0000009815997209 */ /* 0x000fe40007810000 */
[----:B------:R-:W-:-:S02]  /*5ca0*/  ISETP.GT.AND P2, PT, R16, 0x19, PT ;  /* 0x000000191000780c */ /* 0x000fc40003f44270 */
[----:B----4-:R-:W-:Y:S01]  /*5cb0*/  FSEL R23, R166, -INF , P1 ;  /* 0xff800000a6177808 */ /* 0x010fe20000800000 */
[----:B------:R-:W4:Y:S01]  /*5cc0*/  MUFU.TANH R175, R175 ;  /* 0x000000af00af7308 */ /* 0x000f220000002400 */
[----:B------:R-:W-:Y:S02]  /*5cd0*/  FMNMX.FTZ R154, R22, R153, !PT ;  /* 0x00000099169a7209 */ /* 0x000fe40007810000 */
[C---:B------:R-:W-:Y:S02]  /*5ce0*/  ISETP.GT.AND P1, PT, R16.reuse, 0x20, PT ;  /* 0x000000201000780c */ /* 0x040fe40003f24270 */
[----:B0-----:R-:W-:Y:S02]  /*5cf0*/  FSEL R152, R167, -INF , P2 ;  /* 0xff800000a7987808 */ /* 0x001fe40001000000 */
[----:B------:R-:W-:Y:S01]  /*5d00*/  FMNMX.FTZ R153, R23, R154, !PT ;  /* 0x0000009a17997209 */ /* 0x000fe20007810000 */
[----:B------:R-:W0:Y:S01]  /*5d10*/  MUFU.TANH R178, R178 ;  /* 0x000000b200b27308 */ /* 0x000e220000002400 */
[----:B------:R-:W-:-:S02]  /*5d20*/  ISETP.GT.AND P2, PT, R16, 0x21, PT ;  /* 0x000000211000780c */ /* 0x000fc40003f44270 */
[----:B--2---:R-:W-:Y:S02]  /*5d30*/  FSEL R154, R170, -INF , P1 ;  /* 0xff800000aa9a7808 */ /* 0x004fe40000800000 */
[----:B------:R-:W-:Y:S02]  /*5d40*/  FMNMX.FTZ R153, R152, R153, !PT ;  /* 0x0000009998997209 */ /* 0x000fe40007810000 */
[----:B------:R-:W-:Y:S01]  /*5d50*/  ISETP.GT.AND P1, PT, R16, 0x28, PT ;  /* 0x000000281000780c */ /* 0x000fe20003f24270 */
[----:B------:R-:W2:Y:S01]  /*5d60*/  MUFU.TANH R179, R179 ;  /* 0x000000b300b37308 */ /* 0x000ea20000002400 */
[----:B---3--:R-:W-:Y:S02]  /*5d70*/  FSEL R158, R171, -INF , P2 ;  /* 0xff800000ab9e7808 */ /* 0x008fe40001000000 */
[----:B------:R-:W-:Y:S02]  /*5d80*/  FMNMX.FTZ R153, R154, R153, !PT ;  /* 0x000000999a997209 */ /* 0x000fe40007810000 */
[----:B------:R-:W-:-:S02]  /*5d90*/  ISETP.GT.AND P2, PT, R16, 0x29, PT ;  /* 0x000000291000780c */ /* 0x000fc40003f44270 */
[----:B-1----:R-:W-:Y:S01]  /*5da0*/  FSEL R159, R174, -INF , P1 ;  /* 0xff800000ae9f7808 */ /* 0x002fe20000800000 */
[----:B------:R-:W1:Y:S01]  /*5db0*/  MUFU.TANH R167, R182 ;  /* 0x000000b600a77308 */ /* 0x000e620000002400 */
[----:B------:R-:W-:Y:S02]  /*5dc0*/  FMNMX.FTZ R166, R158, R153, !PT ;  /* 0x000000999ea67209 */ /* 0x000fe40007810000 */
[----:B------:R-:W-:Y:S02]  /*5dd0*/  ISETP.GT.AND P1, PT, R16, 0x30, PT ;  /* 0x000000301000780c */ /* 0x000fe40003f24270 */
[----:B----4-:R-:W-:Y:S02]  /*5de0*/  FSEL R162, R175, -INF , P2 ;  /* 0xff800000afa27808 */ /* 0x010fe40001000000 */
[----:B------:R-:W-:Y:S01]  /*5df0*/  FMNMX.FTZ R155, R159, R166, !PT ;  /* 0x000000a69f9b7209 */ /* 0x000fe20007810000 */
[----:B------:R-:W3:Y:S01]  /*5e00*/  MUFU.TANH R183, R183 ;  /* 0x000000b700b77308 */ /* 0x000ee20000002400 */
[----:B------:R-:W-:Y:S01]  /*5e10*/  FMUL.FTZ R166, R156, UR28 ;  /* 0x0000001c9ca67c20 */ /* 0x000fe20008410000 */
[----:B------:R-:W-:-:S02]  /*5e20*/  ISETP.GT.AND P2, PT, R16, 0x31, PT ;  /* 0x000000311000780c */ /* 0x000fc40003f44270 */
[----:B0-----:R-:W-:Y:S02]  /*5e30*/  FSEL R153, R178, -INF , P1 ;  /* 0xff800000b2997808 */ /* 0x001fe40000800000 */
[----:B------:R-:W-:Y:S02]  /*5e40*/  FMNMX.FTZ R156, R162, R155, !PT ;  /* 0x0000009ba29c7209 */ /* 0x000fe40007810000 */
[----:B------:R-:W-:Y:S01]  /*5e50*/  ISETP.GT.AND P1, PT, R16, 0x38, PT ;  /* 0x000000381000780c */ /* 0x000fe20003f24270 */
[----:B------:R0:W-:Y:S01]  /*5e60*/  MUFU.TANH R182, R166 ;  /* 0x000000a600b67308 */ /* 0x0001e20000002400 */
[----:B--2---:R-:W-:Y:S02]  /*5e70*/  FSEL R155, R179, -INF , P2 ;  /* 0xff800000b39b7808 */ /* 0x004fe40001000000 */
[----:B------:R-:W-:Y:S02]  /*5e80*/  FMNMX.FTZ R170, R153, R156, !PT ;  /* 0x0000009c99aa7209 */ /* 0x000fe40007810000 */
[----:B-1----:R-:W-:-:S02]  /*5e90*/  FSEL R156, R167, -INF , P1 ;  /* 0xff800000a79c7808 */ /* 0x002fc40000800000 */
[----:B------:R-:W-:Y:S01]  /*5ea0*/  ISETP.GT.AND P2, PT, R16, 0x39, PT ;  /* 0x000000391000780c */ /* 0x000fe20003f44270 */
[----:B------:R-:W1:Y:S01]  /*5eb0*/  MUFU.TANH R3, R3 ;  /* 0x0000000300037308 */ /* 0x000e620000002400 */
[----:B------:R-:W-:Y:S01]  /*5ec0*/  FMNMX.FTZ R167, R155, R170, !PT ;  /* 0x000000aa9ba77209 */ /* 0x000fe20007810000 */
[----:B0-----:R-:W0:Y:S01]  /*5ed0*/  SHFL.IDX PT, R166, R184, RZ, 0x1c1f ;  /* 0x001c1fffb8a67589 */ /* 0x001e2200000e0000 */
[----:B---3--:R-:W-:Y:S02]  /*5ee0*/  FSEL R16, R183, -INF , P2 ;  /* 0xff800000b7107808 */ /* 0x008fe40001000000 */
[----:B------:R-:W-:-:S03]  /*5ef0*/  FMNMX.FTZ R167, R156, R167, !PT ;  /* 0x000000a79ca77209 */ /* 0x000fc60007810000 */
[----:B------:R-:W2:Y:S01]  /*5f00*/  MUFU.TANH R4, R4 ;  /* 0x0000000400047308 */ /* 0x000ea20000002400 */
[----:B------:R-:W-:-:S05]  /*5f10*/  FMNMX.FTZ R167, R16, R167, !PT ;  /* 0x000000a710a77209 */ /* 0x000fca0007810000 */
[----:B------:R-:W3:Y:S02]  /*5f20*/  SHFL.BFLY PT, R170, R167, 0x2, 0x1f ;  /* 0x0c401f00a7aa7f89 */ /* 0x000ee400000e0000 */
[----:B------:R-:W4:Y:S08]  /*5f30*/  MUFU.TANH R157, R157 ;  /* 0x0000009d009d7308 */ /* 0x000f300000002400 */
[----:B------:R5:W4:Y:S01]  /*5f40*/  MUFU.TANH R178, R160 ;  /* 0x000000a000b27308 */ /* 0x000b220000002400 */
[----:B0-----:R-:W-:-:S04]  /*5f50*/  IADD3 R166, R166, -UR29, R163 ;  /* 0x8000001da6a67c10 */ /* 0x001fc8000fffe0a3 */
[C---:B------:R-:W-:Y:S02]  /*5f60*/  ISETP.GT.AND P1, PT, R166.reuse, RZ, PT ;  /* 0x000000ffa600720c */ /* 0x040fe40003f24270 */
[----:B------:R-:W-:Y:S01]  /*5f70*/  ISETP.GT.AND P2, PT, R166, 0x1, PT ;  /* 0x00000001a600780c */ /* 0x000fe20003f44270 */
[----:B------:R0:W4:Y:S01]  /*5f80*/  MUFU.TANH R171, R161 ;  /* 0x000000a100ab7308 */ /* 0x0001220000002400 */
[----:B-1----:R-:W-:Y:S01]  /*5f90*/  FSEL R184, R3, -INF , P1 ;  /* 0xff80000003b87808 */ /* 0x002fe20000800000 */
[----:B-----5:R-:W-:Y:S01]  /*5fa0*/  FMUL.FTZ R160, R177, UR28 ;  /* 0x0000001cb1a07c20 */ /* 0x020fe20008410000 */
[----:B--2---:R-:W-:Y:S02]  /*5fb0*/  FSEL R185, R4, -INF , P2 ;  /* 0xff80000004b97808 */ /* 0x004fe40001000000 */
[----:B---3--:R-:W-:Y:S02]  /*5fc0*/  FMNMX.FTZ R170, R167, R170, !PT ;  /* 0x000000aaa7aa7209 */ /* 0x008fe40007810000 */
[----:B------:R-:W-:Y:S01]  /*5fd0*/  ISETP.GT.AND P1, PT, R166, 0x8, PT ;  /* 0x00000008a600780c */ /* 0x000fe20003f24270 */
[----:B------:R-:W1:Y:S01]  /*5fe0*/  MUFU.TANH R164, R164 ;  /* 0x000000a400a47308 */ /* 0x000e620000002400 */
[----:B------:R-:W-:Y:S01]  /*5ff0*/  FMNMX.FTZ R4, R184, R15, !PT ;  /* 0x0000000fb8047209 */ /* 0x000fe20007810000 */
[----:B0-----:R-:W0:Y:S01]  /*6000*/  SHFL.BFLY PT, R161, R170, 0x1, 0x1f ;  /* 0x0c201f00aaa17f89 */ /* 0x001e2200000e0000 */
[----:B------:R-:W-:-:S02]  /*6010*/  ISETP.GT.AND P2, PT, R166, 0x9, PT ;  /* 0x00000009a600780c */ /* 0x000fc40003f44270 */
[----:B------:R-:W-:Y:S02]  /*6020*/  FSEL R182, R182, -INF , P1 ;  /* 0xff800000b6b67808 */ /* 0x000fe40000800000 */
[----:B------:R-:W-:Y:S01]  /*6030*/  FMNMX.FTZ R3, R185, R4, !PT ;  /* 0x00000004b9037209 */ /* 0x000fe20007810000 */
[----:B------:R-:W2:Y:S01]  /*6040*/  MUFU.TANH R165, R165 ;  /* 0x000000a500a57308 */ /* 0x000ea20000002400 */
[----:B------:R-:W-:Y:S02]  /*6050*/  ISETP.GT.AND P1, PT, R166, 0x10, PT ;  /* 0x00000010a600780c */ /* 0x000fe40003f24270 */
[----:B----4-:R-:W-:Y:S02]  /*6060*/  FSEL R183, R157, -INF , P2 ;  /* 0xff8000009db77808 */ /* 0x010fe40001000000 */
[----:B------:R-:W-:Y:S01]  /*6070*/  FMNMX.FTZ R4, R182, R3, !PT ;  /* 0x00000003b6047209 */ /* 0x000fe20007810000 */
[----:B------:R-:W-:Y:S01]  /*6080*/  FMUL.FTZ R3, R180, UR28 ;  /* 0x0000001cb4037c20 */ /* 0x000fe20008410000 */
[----:B------:R-:W-:Y:S01]  /*6090*/  ISETP.GT.AND P2, PT, R166, 0x11, PT ;  /* 0x00000011a600780c */ /* 0x000fe20003f44270 */
[----:B------:R-:W-:Y:S01]  /*60a0*/  MUFU.TANH R168, R168 ;  /* 0x000000a800a87308 */ /* 0x000fe20000002400 */
[----:B------:R-:W-:-:S02]  /*60b0*/  FSEL R178, R178, -INF , P1 ;  /* 0xff800000b2b27808 */ /* 0x000fc40000800000 */
[----:B------:R-:W-:Y:S02]  /*60c0*/  FMNMX.FTZ R157, R183, R4, !PT ;  /* 0x00000004b79d7209 */ /* 0x000fe40007810000 */
[----:B------:R-:W-:Y:S02]  /*60d0*/  ISETP.GT.AND P1, PT, R166, 0x18, PT ;  /* 0x00000018a600780c */ /* 0x000fe40003f24270 */
[----:B------:R-:W-:Y:S01]  /*60e0*/  FSEL R180, R171, -INF , P2 ;  /* 0xff800000abb47808 */ /* 0x000fe20001000000 */
[----:B------:R-:W3:Y:S01]  /*60f0*/  MUFU.TANH R169, R169 ;  /* 0x000000a900a97308 */ /* 0x000ee20000002400 */
[----:B------:R-:W-:Y:S02]  /*6100*/  FMNMX.FTZ R157, R178, R157, !PT ;  /* 0x0000009db29d7209 */ /* 0x000fe40007810000 */
[----:B------:R-:W-:Y:S02]  /*6110*/  ISETP.GT.AND P2, PT, R166, 0x19, PT ;  /* 0x00000019a600780c */ /* 0x000fe40003f44270 */
[----:B-1----:R-:W-:-:S02]  /*6120*/  FSEL R179, R164, -INF , P1 ;  /* 0xff800000a4b37808 */ /* 0x002fc40000800000 */
[----:B------:R-:W-:Y:S01]  /*6130*/  FMNMX.FTZ R4, R180, R157, !PT ;  /* 0x0000009db4047209 */ /* 0x000fe20007810000 */
[----:B------:R-:W-:Y:S01]  /*6140*/  MUFU.TANH R172, R172 ;  /* 0x000000ac00ac7308 */ /* 0x000fe20000002400 */
[----:B------:R-:W-:Y:S02]  /*6150*/  ISETP.GT.AND P1, PT, R166, 0x20, PT ;  /* 0x00000020a600780c */ /* 0x000fe40003f24270 */
[----:B--2---:R-:W-:Y:S02]  /*6160*/  FSEL R177, R165, -INF , P2 ;  /* 0xff800000a5b17808 */ /* 0x004fe40001000000 */
[----:B------:R-:W-:Y:S02]  /*6170*/  FMNMX.FTZ R164, R179, R4, !PT ;  /* 0x00000004b3a47209 */ /* 0x000fe40007810000 */
[----:B0-----:R-:W-:Y:S01]  /*6180*/  FMNMX.FTZ R4, R170, R161, !PT ;  /* 0x000000a1aa047209 */ /* 0x001fe20007810000 */
[----:B------:R-:W0:Y:S01]  /*6190*/  MUFU.TANH R173, R173 ;  /* 0x000000ad00ad7308 */ /* 0x000e220000002400 */
[----:B------:R-:W-:-:S02]  /*61a0*/  ISETP.GT.AND P2, PT, R166, 0x21, PT ;  /* 0x00000021a600780c */ /* 0x000fc40003f44270 */
[----:B------:R-:W-:Y:S01]  /*61b0*/  FMNMX.FTZ R161, R177, R164, !PT ;  /* 0x000000a4b1a17209 */ /* 0x000fe20007810000 */
[----:B------:R-:W-:Y:S01]  /*61c0*/  FMUL.FTZ R175, R4, UR7 ;  /* 0x0000000704af7c20 */ /* 0x000fe20008410000 */
[----:B---3--:R-:W-:Y:S02]  /*61d0*/  FSEL R157, R169, -INF , P2 ;  /* 0xff800000a99d7808 */ /* 0x008fe40001000000 */
[C---:B------:R-:W-:Y:S01]  /*61e0*/  ISETP.GT.AND P2, PT, R166.reuse, 0x29, PT ;  /* 0x00000029a600780c */ /* 0x040fe20003f44270 */
[----:B------:R1:W2:Y:S01]  /*61f0*/  MUFU.TANH R167, R176 ;  /* 0x000000b000a77308 */ /* 0x0002a20000002400 */
[----:B------:R-:W-:Y:S02]  /*6200*/  ISETP.GT.AND P3, PT, R166, 0x38, PT ;  /* 0x00000038a600780c */ /* 0x000fe40003f64270 */
[----:B------:R-:W-:-:S04]  /*6210*/  FSETP.NEU.FTZ.AND P4, PT, R4, -INF , PT ;  /* 0xff8000000400780b */ /* 0x000fc80003f9d000 */
[----:B------:R-:W-:Y:S01]  /*6220*/  FSEL R175, R175, RZ, P4 ;  /* 0x000000ffafaf7208 */ /* 0x000fe20002000000 */
[----:B------:R3:W4:Y:S01]  /*6230*/  MUFU.TANH R171, R160 ;  /* 0x000000a000ab7308 */ /* 0x0007220000002400 */
[----:B-1----:R-:W-:Y:S02]  /*6240*/  FSEL R176, R168, -INF , P1 ;  /* 0xff800000a8b07808 */ /* 0x002fe40000800000 */
[----:B------:R-:W-:Y:S01]  /*6250*/  ISETP.GT.AND P1, PT, R166, 0x28, PT ;  /* 0x00000028a600780c */ /* 0x000fe20003f24270 */
[--C-:B------:R-:W-:Y:S01]  /*6260*/  FFMA.FTZ R19, R19, UR7, -R175.reuse ;  /* 0x0000000713137c23 */ /* 0x100fe200080108af */
[----:B------:R-:W-:Y:S01]  /*6270*/  FMNMX.FTZ R164, R176, R161, !PT ;  /* 0x000000a1b0a47209 */ /* 0x000fe20007810000 */
[--C-:B------:R-:W-:Y:S01]  /*6280*/  FFMA.FTZ R18, R18, UR7, -R175.reuse ;  /* 0x0000000712127c23 */ /* 0x100fe200080108af */
[----:B0-----:R-:W-:Y:S01]  /*6290*/  FSEL R161, R173, -INF , P2 ;  /* 0xff800000ada17808 */ /* 0x001fe20001000000 */
[----:B------:R0:W1:Y:S01]  /*62a0*/  MUFU.TANH R165, R3 ;  /* 0x0000000300a57308 */ /* 0x0000620000002400 */
[----:B---3--:R-:W-:Y:S01]  /*62b0*/  FSEL R160, R172, -INF , P1 ;  /* 0xff800000aca07808 */ /* 0x008fe20000800000 */
[--C-:B------:R-:W-:Y:S01]  /*62c0*/  FFMA.FTZ R174, R155, UR7, -R175.reuse ;  /* 0x000000079bae7c23 */ /* 0x100fe200080108af */
[----:B------:R-:W-:Y:S01]  /*62d0*/  FMNMX.FTZ R163, R157, R164, !PT ;  /* 0x000000a49da37209 */ /* 0x000fe20007810000 */
[--C-:B------:R-:W-:Y:S01]  /*62e0*/  FFMA.FTZ R173, R156, UR7, -R175.reuse ;  /* 0x000000079cad7c23 */ /* 0x100fe200080108af */
[----:B------:R-:W-:Y:S01]  /*62f0*/  ISETP.GT.AND P1, PT, R166, 0x30, PT ;  /* 0x00000030a600780c */ /* 0x000fe20003f24270 */
[--C-:B------:R-:W-:Y:S01]  /*6300*/  FFMA.FTZ R169, R158, UR7, -R175.reuse ;  /* 0x000000079ea97c23 */ /* 0x100fe200080108af */
[----:B------:R-:W-:Y:S01]  /*6310*/  FMNMX.FTZ R164, R160, R163, !PT ;  /* 0x000000a3a0a47209 */ /* 0x000fe20007810000 */
[----:B------:R-:W3:Y:S01]  /*6320*/  MUFU.TANH R181, R181 ;  /* 0x000000b500b57308 */ /* 0x000ee20000002400 */
[----:B------:R-:W-:Y:S01]  /*6330*/  ISETP.GT.AND P2, PT, R166, 0x31, PT ;  /* 0x00000031a600780c */ /* 0x000fe20003f44270 */
[--C-:B------:R-:W-:Y:S01]  /*6340*/  FFMA.FTZ R172, R162, UR7, -R175.reuse ;  /* 0x00000007a2ac7c23 */ /* 0x100fe200080108af */
[----:B--2---:R-:W-:Y:S01]  /*6350*/  FSEL R163, R167, -INF , P1 ;  /* 0xff800000a7a37808 */ /* 0x004fe20000800000 */
[--C-:B------:R-:W-:Y:S01]  /*6360*/  FFMA.FTZ R167, R20, UR7, -R175.reuse ;  /* 0x0000000714a77c23 */ /* 0x100fe200080108af */
[----:B------:R-:W-:Y:S01]  /*6370*/  FMNMX.FTZ R168, R161, R164, !PT ;  /* 0x000000a4a1a87209 */ /* 0x000fe20007810000 */
[--C-:B------:R-:W-:Y:S01]  /*6380*/  FFMA.FTZ R20, R22, UR7, -R175.reuse ;  /* 0x0000000716147c23 */ /* 0x100fe200080108af */
[----:B----4-:R-:W-:Y:S01]  /*6390*/  FSEL R164, R171, -INF , P2 ;  /* 0xff800000aba47808 */ /* 0x010fe20001000000 */
[--C-:B------:R-:W-:Y:S01]  /*63a0*/  FFMA.FTZ R22, R154, UR7, -R175.reuse ;  /* 0x000000079a167c23 */ /* 0x100fe200080108af */
[----:B0-----:R-:W-:Y:S01]  /*63b0*/  FMNMX.FTZ R3, R163, R168, !PT ;  /* 0x000000a8a3037209 */ /* 0x001fe20007810000 */
[----:B------:R-:W-:Y:S01]  /*63c0*/  MUFU.EX2 R19, R19 ;  /* 0x0000001300137308 */ /* 0x000fe20000000800 */
[----:B------:R-:W-:Y:S01]  /*63d0*/  ISETP.GT.AND P1, PT, R166, 0x39, PT ;  /* 0x00000039a600780c */ /* 0x000fe20003f24270 */
[----:B------:R-:W-:Y:S01]  /*63e0*/  FFMA.FTZ R23, R23, UR7, -R175 ;  /* 0x0000000717177c23 */ /* 0x000fe200080108af */
[----:B-1----:R-:W-:-:S02]  /*63f0*/  FSEL R165, R165, -INF , P3 ;  /* 0xff800000a5a57808 */ /* 0x002fc40001800000 */
[----:B------:R-:W-:Y:S02]  /*6400*/  FMNMX.FTZ R168, R164, R3, !PT ;  /* 0x00000003a4a87209 */ /* 0x000fe40007810000 */
[----:B---3--:R-:W-:Y:S01]  /*6410*/  FSEL R166, R181, -INF , P1 ;  /* 0xff800000b5a67808 */ /* 0x008fe20000800000 */
[----:B------:R-:W-:Y:S01]  /*6420*/  MUFU.EX2 R18, R18 ;  /* 0x0000001200127308 */ /* 0x000fe20000000800 */
[----:B------:R-:W-:Y:S01]  /*6430*/  FMNMX.FTZ R3, R165, R168, !PT ;  /* 0x000000a8a5037209 */ /* 0x000fe20007810000 */
[--C-:B------:R-:W-:Y:S01]  /*6440*/  FFMA.FTZ R168, R17, UR7, -R175.reuse ;  /* 0x0000000711a87c23 */ /* 0x100fe200080108af */
[--C-:B------:R-:W-:Y:S01]  /*6450*/  FFMA.FTZ R17, R21, UR7, -R175.reuse ;  /* 0x0000000715117c23 */ /* 0x100fe200080108af */
[----:B------:R-:W-:Y:S01]  /*6460*/  FFMA.FTZ R21, R159, UR7, -R175 ;  /* 0x000000079f157c23 */ /* 0x000fe200080108af */
        /* <DEDUP_REMOVED lines=12> */
[----:B0-----:R-:W-:Y:S01]  /*6530*/  FMNMX.FTZ R3, R171, R152, !PT ;  /* 0x00000098ab037209 */ /* 0x001fe20007810000 */
[----:B------:R-:W-:Y:S01]  /*6540*/  FFMA.FTZ R171, R153, UR7, -R175 ;  /* 0x0000000799ab7c23 */ /* 0x000fe200080108af */
[----:B------:R-:W-:-:S05]  /*6550*/  FSEL R153, R4, RZ, P4 ;  /* 0x000000ff04997208 */ /* 0x000fca0002000000 */
[----:B------:R-:W-:Y:S01]  /*6560*/  MUFU.EX2 R169, R169 ;  /* 0x000000a900a97308 */ /* 0x000fe20000000800 */
[C---:B------:R-:W-:Y:S01]  /*6570*/  FSETP.NEU.FTZ.AND P1, PT, R3.reuse, -INF , PT ;  /* 0xff8000000300780b */ /* 0x040fe20003f3d000 */
[----:B------:R-:W-:Y:S01]  /*6580*/  FMUL.FTZ R152, R3, UR7 ;  /* 0x0000000703987c20 */ /* 0x000fe20008410000 */
[----:B------:R-:W-:Y:S02]  /*6590*/  FADD.FTZ R153, -R153, R14 ;  /* 0x0000000e99997221 */ /* 0x000fe40000010100 */
[----:B------:R-:W-:Y:S02]  /*65a0*/  FSEL R14, R3, RZ, P1 ;  /* 0x000000ff030e7208 */ /* 0x000fe40000800000 */
[----:B------:R-:W-:Y:S01]  /*65b0*/  FSEL R181, R152, RZ, P1 ;  /* 0x000000ff98b57208 */ /* 0x000fe20000800000 */
[----:B------:R-:W-:Y:S01]  /*65c0*/  FMUL.FTZ R153, R153, UR7 ;  /* 0x0000000799997c20 */ /* 0x000fe20008410000 */
[----:B------:R-:W-:Y:S01]  /*65d0*/  ISETP.NE.AND P1, PT, R2, RZ, PT ;  /* 0x000000ff0200720c */ /* 0x000fe20003f25270 */
[----:B------:R-:W-:Y:S01]  /*65e0*/  FADD.FTZ R15, -R14, R15 ;  /* 0x0000000f0e0f7221 */ /* 0x000fe20000010100 */
[----:B------:R-:W-:Y:S01]  /*65f0*/  MUFU.EX2 R21, R21 ;  /* 0x0000001500157308 */ /* 0x000fe20000000800 */
[--C-:B------:R-:W-:Y:S01]  /*6600*/  FFMA.FTZ R152, R184, UR7, -R181.reuse ;  /* 0x00000007b8987c23 */ /* 0x100fe200080108b5 */
[--C-:B------:R-:W-:Y:S01]  /*6610*/  FFMA.FTZ R185, R185, UR7, -R181.reuse ;  /* 0x00000007b9b97c23 */ /* 0x100fe200080108b5 */
[----:B------:R-:W-:Y:S01]  /*6620*/  FMUL.FTZ R15, R15, UR7 ;  /* 0x000000070f0f7c20 */ /* 0x000fe20008410000 */
        /* <DEDUP_REMOVED lines=9> */
[----:B------:R-:W-:Y:S01]  /*66c0*/  FFMA.FTZ R162, R176, UR7, -R181 ;  /* 0x00000007b0a27c23 */ /* 0x000fe200080108b5 */
[----:B------:R-:W-:Y:S01]  /*66d0*/  FFMA.FTZ R176, R16, UR7, -R175 ;  /* 0x0000000710b07c23 */ /* 0x000fe200080108af */
[----:B------:R-:W-:Y:S01]  /*66e0*/  MOV R175, UR6 ;  /* 0x0000000600af7c02 */ /* 0x000fe20008000f00 */
[----:B------:R-:W0:Y:S01]  /*66f0*/  MUFU.EX2 R15, R15 ;  /* 0x0000000f000f7308 */ /* 0x000e220000000800 */
[--C-:B------:R-:W-:Y:S01]  /*6700*/  FFMA.FTZ R161, R161, UR7, -R181.reuse ;  /* 0x00000007a1a17c23 */ /* 0x100fe200080108b5 */
[----:B------:R-:W-:-:S06]  /*6710*/  FFMA.FTZ R163, R163, UR7, -R181 ;  /* 0x00000007a3a37c23 */ /* 0x000fcc00080108b5 */
[----:B------:R-:W1:Y:S08]  /*6720*/  MUFU.EX2 R14, R153 ;  /* 0x00000099000e7308 */ /* 0x000e700000000800 */
[----:B------:R-:W2:Y:S01]  /*6730*/  MUFU.EX2 R185, R185 ;  /* 0x000000b900b97308 */ /* 0x000ea20000000800 */
[----:B0-----:R-:W-:Y:S01]  /*6740*/  FFMA.FTZ R178, R15, R5, R152 ;  /* 0x000000050fb27223 */ /* 0x001fe20000010098 */
[----:B------:R-:W-:-:S02]  /*6750*/  @!P1 IMAD R5, R175, 0x40, R0 ;  /* 0x00000040af059824 */ /* 0x000fc400078e0200 */
[-C--:B------:R-:W-:Y:S01]  /*6760*/  FMUL.FTZ R24, R24, R15.reuse ;  /* 0x0000000f18187220 */ /* 0x080fe20000410000 */
[-C--:B------:R-:W-:Y:S01]  /*6770*/  FMUL.FTZ R25, R25, R15.reuse ;  /* 0x0000000f19197220 */ /* 0x080fe20000410000 */
[-C--:B------:R-:W-:Y:S01]  /*6780*/  FMUL.FTZ R28, R28, R15.reuse ;  /* 0x0000000f1c1c7220 */ /* 0x080fe20000410000 */
[-C--:B------:R-:W-:Y:S01]  /*6790*/  FMUL.FTZ R29, R29, R15.reuse ;  /* 0x0000000f1d1d7220 */ /* 0x080fe20000410000 */
[----:B------:R-:W-:Y:S01]  /*67a0*/  @!P1 LEA R5, R5, UR39, 0x2 ;  /* 0x0000002705059c11 */ /* 0x000fe2000f8e10ff */
[----:B------:R-:W0:Y:S01]  /*67b0*/  MUFU.EX2 R154, R154 ;  /* 0x0000009a009a7308 */ /* 0x000e220000000800 */
[----:B-1----:R-:W-:Y:S01]  /*67c0*/  FFMA.FTZ R153, R14, R6, R19 ;  /* 0x000000060e997223 */ /* 0x002fe20000010013 */
[----:B------:R-:W-:Y:S01]  /*67d0*/  FFMA.FTZ R6, R164, UR7, -R181 ;  /* 0x00000007a4067c23 */ /* 0x000fe200080108b5 */
[-C--:B------:R-:W-:Y:S01]  /*67e0*/  FMUL.FTZ R32, R32, R15.reuse ;  /* 0x0000000f20207220 */ /* 0x080fe20000410000 */
[----:B------:R-:W-:Y:S01]  /*67f0*/  @!P1 STS [R5+0x28800], R15 ;  /* 0x0288000f05009388 */ /* 0x000fe20000000800 */
[----:B------:R-:W-:Y:S01]  /*6800*/  FADD.FTZ R153, R168, R153 ;  /* 0x00000099a8997221 */ /* 0x000fe20000010000 */
[-C--:B------:R-:W-:Y:S01]  /*6810*/  FMUL.FTZ R33, R33, R15.reuse ;  /* 0x0000000f21217220 */ /* 0x080fe20000410000 */
[-C--:B------:R-:W-:Y:S01]  /*6820*/  FMUL.FTZ R36, R36, R15.reuse ;  /* 0x0000000f24247220 */ /* 0x080fe20000410000 */
[----:B------:R-:W1:Y:S01]  /*6830*/  MUFU.EX2 R155, R155 ;  /* 0x0000009b009b7308 */ /* 0x000e620000000800 */
[----:B------:R3:W-:Y:S01]  /*6840*/  @!P1 STS [R5+0x28820], R14 ;  /* 0x0288200e05009388 */ /* 0x0007e20000000800 */
[----:B--2---:R-:W-:Y:S01]  /*6850*/  F2FP.F16.F32.PACK_AB R152, R185, R152 ;  /* 0x00000098b998723e */ /* 0x004fe200000000ff */
[-C--:B------:R-:W-:Y:S01]  /*6860*/  FMUL.FTZ R37, R37, R15.reuse ;  /* 0x0000000f25257220 */ /* 0x080fe20000410000 */
[-C--:B------:R-:W-:Y:S01]  /*6870*/  FMUL.FTZ R40, R40, R15.reuse ;  /* 0x0000000f28287220 */ /* 0x080fe20000410000 */
[-C--:B------:R-:W-:Y:S01]  /*6880*/  FMUL.FTZ R41, R41, R15.reuse ;  /* 0x0000000f29297220 */ /* 0x080fe20000410000 */
[-C--:B------:R-:W-:Y:S01]  /*6890*/  FMUL.FTZ R44, R44, R15.reuse ;  /* 0x0000000f2c2c7220 */ /* 0x080fe20000410000 */
[-C--:B------:R-:W-:Y:S01]  /*68a0*/  FMUL.FTZ R45, R45, R15.reuse ;  /* 0x0000000f2d2d7220 */ /* 0x080fe20000410000 */
        /* <DEDUP_REMOVED lines=8> */
[----:B------:R-:W4:Y:S01]  /*6930*/  MUFU.EX2 R159, R159 ;  /* 0x0000009f009f7308 */ /* 0x000f220000000800 */
[-C--:B------:R-:W-:Y:S01]  /*6940*/  FMUL.FTZ R61, R61, R15.reuse ;  /* 0x0000000f3d3d7220 */ /* 0x080fe20000410000 */
[-C--:B------:R-:W-:Y:S01]  /*6950*/  FMUL.FTZ R64, R64, R15.reuse ;  /* 0x0000000f40407220 */ /* 0x080fe20000410000 */
[-C--:B------:R-:W-:Y:S01]  /*6960*/  FMUL.FTZ R65, R65, R15.reuse ;  /* 0x0000000f41417220 */ /* 0x080fe20000410000 */
[-C--:B------:R-:W-:Y:S01]  /*6970*/  FMUL.FTZ R68, R68, R15.reuse ;  /* 0x0000000f44447220 */ /* 0x080fe20000410000 */
[-C--:B------:R-:W-:Y:S01]  /*6980*/  FMUL.FTZ R69, R69, R15.reuse ;  /* 0x0000000f45457220 */ /* 0x080fe20000410000 */
[-C--:B------:R-:W-:Y:S01]  /*6990*/  FMUL.FTZ R72, R72, R15.reuse ;  /* 0x0000000f48487220 */ /* 0x080fe20000410000 */
[-C--:B------:R-:W-:Y:S01]  /*69a0*/  FMUL.FTZ R73, R73, R15.reuse ;  /* 0x0000000f49497220 */ /* 0x080fe20000410000 */
[----:B------:R5:W-:Y:S01]  /*69b0*/  MUFU.EX2 R179, R157 ;  /* 0x0000009d00b37308 */ /* 0x000be20000000800 */
        /* <DEDUP_REMOVED lines=8> */
[----:B-----5:R-:W-:Y:S01]  /*6a40*/  FADD.FTZ R157, R185, R178 ;  /* 0x000000b2b99d7221 */ /* 0x020fe20000010000 */
[----:B------:R-:W-:Y:S01]  /*6a50*/  FADD.FTZ R178, R18, R153 ;  /* 0x0000009912b27221 */ /* 0x000fe20000010000 */
[-C--:B------:R-:W-:Y:S01]  /*6a60*/  FMUL.FTZ R89, R89, R15.reuse ;  /* 0x0000000f59597220 */ /* 0x080fe20000410000 */
[-C--:B------:R-:W-:Y:S01]  /*6a70*/  FMUL.FTZ R92, R92, R15.reuse ;  /* 0x0000000f5c5c7220 */ /* 0x080fe20000410000 */
[-C--:B------:R-:W-:Y:S01]  /*6a80*/  FMUL.FTZ R93, R93, R15.reuse ;  /* 0x0000000f5d5d7220 */ /* 0x080fe20000410000 */
[----:B------:R-:W-:Y:S01]  /*6a90*/  FADD.FTZ R178, R167, R178 ;  /* 0x000000b2a7b27221 */ /* 0x000fe20000010000 */
        /* <DEDUP_REMOVED lines=10> */
[----:B0-----:R-:W-:Y:S01]  /*6b40*/  FADD.FTZ R160, R154, R157 ;  /* 0x0000009d9aa07221 */ /* 0x001fe20000010000 */
[--C-:B------:R-:W-:Y:S01]  /*6b50*/  FFMA.FTZ R157, R165, UR7, -R181.reuse ;  /* 0x00000007a59d7c23 */ /* 0x100fe200080108b5 */
[----:B------:R-:W-:Y:S01]  /*6b60*/  FFMA.FTZ R181, R166, UR7, -R181 ;  /* 0x00000007a6b57c23 */ /* 0x000fe200080108b5 */
[C---:B-1----:R-:W-:Y:S01]  /*6b70*/  F2FP.F16.F32.PACK_AB R154, R155.reuse, R154 ;  /* 0x0000009a9b9a723e */ /* 0x042fe200000000ff */
[----:B------:R-:W-:Y:S01]  /*6b80*/  FADD.FTZ R153, R155, R160 ;  /* 0x000000a09b997221 */ /* 0x000fe20000010000 */
[----:B------:R-:W-:Y:S01]  /*6b90*/  F2FP.F16.F32.PACK_AB R155, R167, R18 ;  /* 0x00000012a79b723e */ /* 0x000fe200000000ff */
[-C--:B------:R-:W-:Y:S01]  /*6ba0*/  FMUL.FTZ R112, R112, R15.reuse ;  /* 0x0000000f70707220 */ /* 0x080fe20000410000 */
[----:B------:R-:W0:Y:S01]  /*6bb0*/  MUFU.EX2 R162, R162 ;  /* 0x000000a200a27308 */ /* 0x000e220000000800 */
[----:B--2---:R-:W-:Y:S01]  /*6bc0*/  FADD.FTZ R160, R156, R153 ;  /* 0x000000999ca07221 */ /* 0x004fe20000010000 */
[----:B------:R-:W-:Y:S01]  /*6bd0*/  FADD.FTZ R153, R17, R178 ;  /* 0x000000b211997221 */ /* 0x000fe20000010000 */
[----:B----4-:R-:W-:Y:S01]  /*6be0*/  F2FP.F16.F32.PACK_AB R156, R159, R156 ;  /* 0x0000009c9f9c723e */ /* 0x010fe200000000ff */
        /* <DEDUP_REMOVED lines=12> */
[----:B------:R4:W-:Y:S01]  /*6cb0*/  MUFU.EX2 R164, R163 ;  /* 0x000000a300a47308 */ /* 0x0009e20000000800 */
[----:B-1----:R-:W-:Y:S01]  /*6cc0*/  FADD.FTZ R161, R159, R160 ;  /* 0x000000a09fa17221 */ /* 0x002fe20000010000 */
[----:B------:R-:W-:Y:S01]  /*6cd0*/  FADD.FTZ R160, R20, R153 ;  /* 0x0000009914a07221 */ /* 0x000fe20000010000 */
[----:B------:R-:W-:Y:S01]  /*6ce0*/  F2FP.F16.F32.PACK_AB R159, R170, R23 ;  /* 0x00000017aa9f723e */ /* 0x000fe200000000ff */
[----:B------:R-:W-:Y:S01]  /*6cf0*/  FMUL.FTZ R136, R136, R15 ;  /* 0x0000000f88887220 */ /* 0x000fe20000410000 */
[----:B---3--:R-:W-:Y:S01]  /*6d00*/  FADD.FTZ R166, R158, R161 ;  /* 0x000000a19ea67221 */ /* 0x008fe20000010000 */
[----:B------:R-:W-:Y:S01]  /*6d10*/  FADD.FTZ R153, R23, R160 ;  /* 0x000000a017997221 */ /* 0x000fe20000010000 */
[C---:B-----5:R-:W-:Y:S01]  /*6d20*/  F2FP.F16.F32.PACK_AB R158, R177.reuse, R158 ;  /* 0x0000009eb19e723e */ /* 0x060fe200000000ff */
[----:B------:R0:W-:Y:S01]  /*6d30*/  MUFU.EX2 R165, R6 ;  /* 0x0000000600a57308 */ /* 0x0001e20000000800 */
[----:B------:R-:W-:Y:S01]  /*6d40*/  FADD.FTZ R161, R177, R166 ;  /* 0x000000a6b1a17221 */ /* 0x000fe20000010000 */
[----:B----4-:R-:W-:Y:S01]  /*6d50*/  FADD.FTZ R163, R170, R153 ;  /* 0x00000099aaa37221 */ /* 0x010fe20000010000 */
[----:B------:R-:W-:Y:S01]  /*6d60*/  F2FP.F16.F32.PACK_AB R153, R168, R19 ;  /* 0x00000013a899723e */ /* 0x000fe200000000ff */
[----:B------:R-:W-:Y:S01]  /*6d70*/  BAR.SYNC.DEFER_BLOCKING 0xf, 0x100 ;  /* 0x03c4000000007b1d */ /* 0x000fe20000010000 */
[-C--:B------:R-:W-:Y:S01]  /*6d80*/  FMUL.FTZ R137, R137, R15.reuse ;  /* 0x0000000f89897220 */ /* 0x080fe20000410000 */
[----:B------:R-:W-:Y:S01]  /*6d90*/  FADD.FTZ R160, R22, R163 ;  /* 0x000000a316a07221 */ /* 0x000fe20000010000 */
[-C--:B------:R-:W-:Y:S01]  /*6da0*/  FMUL.FTZ R140, R140, R15.reuse ;  /* 0x0000000f8c8c7220 */ /* 0x080fe20000410000 */
[-C--:B------:R-:W-:Y:S01]  /*6db0*/  FMUL.FTZ R141, R141, R15.reuse ;  /* 0x0000000f8d8d7220 */ /* 0x080fe20000410000 */
[----:B0-----:R-:W-:Y:S01]  /*6dc0*/  FADD.FTZ R6, R162, R161 ;  /* 0x000000a1a2067221 */ /* 0x001fe20000010000 */
[----:B------:R-:W0:Y:S01]  /*6dd0*/  MUFU.EX2 R172, R172 ;  /* 0x000000ac00ac7308 */ /* 0x000e220000000800 */
[C---:B------:R-:W-:Y:S01]  /*6de0*/  FADD.FTZ R160, R169.reuse, R160 ;  /* 0x000000a0a9a07221 */ /* 0x040fe20000010000 */
[----:B------:R-:W-:Y:S01]  /*6df0*/  F2FP.F16.F32.PACK_AB R161, R169, R22 ;  /* 0x00000016a9a1723e */ /* 0x000fe200000000ff */
[----:B------:R-:W-:Y:S01]  /*6e00*/  FADD.FTZ R5, R179, R6 ;  /* 0x00000006b3057221 */ /* 0x000fe20000010000 */
[-C--:B------:R-:W-:Y:S01]  /*6e10*/  FMUL.FTZ R144, R144, R15.reuse ;  /* 0x0000000f90907220 */ /* 0x080fe20000410000 */
[-C--:B------:R-:W-:Y:S01]  /*6e20*/  FMUL.FTZ R145, R145, R15.reuse ;  /* 0x0000000f91917220 */ /* 0x080fe20000410000 */
[-C--:B------:R-:W-:Y:S01]  /*6e30*/  FMUL.FTZ R148, R148, R15.reuse ;  /* 0x0000000f94947220 */ /* 0x080fe20000410000 */
[----:B------:R-:W-:Y:S01]  /*6e40*/  FADD.FTZ R6, R16, R5 ;  /* 0x0000000510067221 */ /* 0x000fe20000010000 */
[----:B------:R-:W1:Y:S01]  /*6e50*/  MUFU.EX2 R171, R171 ;  /* 0x000000ab00ab7308 */ /* 0x000e620000000800 */
[----:B------:R-:W-:Y:S01]  /*6e60*/  FADD.FTZ R5, R21, R160 ;  /* 0x000000a015057221 */ /* 0x000fe20000010000 */
[----:B------:R-:W-:Y:S01]  /*6e70*/  F2FP.F16.F32.PACK_AB R160, R179, R162 ;  /* 0x000000a2b3a0723e */ /* 0x000fe200000000ff */
[----:B------:R-:W-:Y:S01]  /*6e80*/  FMUL.FTZ R149, R149, R15 ;  /* 0x0000000f95957220 */ /* 0x000fe20000410000 */
[----:B--2---:R-:W-:Y:S01]  /*6e90*/  F2FP.F16.F32.PACK_AB R162, R175, R16 ;  /* 0x00000010afa2723e */ /* 0x004fe200000000ff */
[-C--:B------:R-:W-:Y:S01]  /*6ea0*/  FMUL.FTZ R26, R26, R14.reuse ;  /* 0x0000000e1a1a7220 */ /* 0x080fe20000410000 */
[-C--:B------:R-:W-:Y:S01]  /*6eb0*/  FMUL.FTZ R27, R27, R14.reuse ;  /* 0x0000000e1b1b7220 */ /* 0x080fe20000410000 */
[-C--:B------:R-:W-:Y:S01]  /*6ec0*/  FMUL.FTZ R30, R30, R14.reuse ;  /* 0x0000000e1e1e7220 */ /* 0x080fe20000410000 */
[----:B------:R2:W3:Y:S01]  /*6ed0*/  MUFU.EX2 R166, R157 ;  /* 0x0000009d00a67308 */ /* 0x0004e20000000800 */
[----:B0-----:R-:W-:Y:S01]  /*6ee0*/  F2FP.F16.F32.PACK_AB R163, R172, R21 ;  /* 0x00000015aca3723e */ /* 0x001fe200000000ff */
[----:B------:R0:W-:Y:S01]  /*6ef0*/  STSM.16.M88.4 [R10+0x26800], R152 ;  /* 0x026800980a007844 */ /* 0x0001e20000000200 */
[-C--:B------:R-:W-:Y:S01]  /*6f00*/  FMUL.FTZ R31, R31, R14.reuse ;  /* 0x0000000e1f1f7220 */ /* 0x080fe20000410000 */
[-C--:B------:R-:W-:Y:S01]  /*6f10*/  FMUL.FTZ R34, R34, R14.reuse ;  /* 0x0000000e22227220 */ /* 0x080fe20000410000 */
[-C--:B------:R-:W-:Y:S01]  /*6f20*/  FMUL.FTZ R35, R35, R14.reuse ;  /* 0x0000000e23237220 */ /* 0x080fe20000410000 */
[-C--:B------:R-:W-:Y:S01]  /*6f30*/  FMUL.FTZ R38, R38, R14.reuse ;  /* 0x0000000e26267220 */ /* 0x080fe20000410000 */
[-C--:B------:R-:W-:Y:S01]  /*6f40*/  FMUL.FTZ R39, R39, R14.reuse ;  /* 0x0000000e27277220 */ /* 0x080fe20000410000 */
[----:B------:R-:W4:Y:S01]  /*6f50*/  MUFU.EX2 R174, R174 ;  /* 0x000000ae00ae7308 */ /* 0x000f220000000800 */
[----:B--2---:R-:W-:Y:S01]  /*6f60*/  F2FP.F16.F32.PACK_AB R157, R20, R17 ;  /* 0x00000011149d723e */ /* 0x004fe200000000ff */
[----:B------:R-:W-:Y:S01]  /*6f70*/  FADD.FTZ R17, R175, R6 ;  /* 0x00000006af117221 */ /* 0x000fe20000010000 */
[----:B------:R-:W-:Y:S01]  /*6f80*/  FADD.FTZ R6, R172, R5 ;  /* 0x00000005ac067221 */ /* 0x000fe20000010000 */
[-C--:B------:R-:W-:Y:S01]  /*6f90*/  FMUL.FTZ R42, R42, R14.reuse ;  /* 0x0000000e2a2a7220 */ /* 0x080fe20000410000 */
[----:B------:R-:W-:Y:S01]  /*6fa0*/  FMUL.FTZ R43, R43, R14 ;  /* 0x0000000e2b2b7220 */ /* 0x000fe20000410000 */
[----:B------:R-:W-:Y:S01]  /*6fb0*/  FADD.FTZ R18, R164, R17 ;  /* 0x00000011a4127221 */ /* 0x000fe20000010000 */
[----:B-1----:R-:W-:Y:S01]  /*6fc0*/  FADD.FTZ R5, R171, R6 ;  /* 0x00000006ab057221 */ /* 0x002fe20000010000 */
[----:B------:R-:W1:Y:S01]  /*6fd0*/  MUFU.EX2 R173, R173 ;  /* 0x000000ad00ad7308 */ /* 0x000e620000000800 */
[C---:B------:R-:W-:Y:S01]  /*6fe0*/  F2FP.F16.F32.PACK_AB R164, R165.reuse, R164 ;  /* 0x000000a4a5a4723e */ /* 0x040fe200000000ff */
[----:B------:R-:W-:Y:S01]  /*6ff0*/  FADD.FTZ R17, R165, R18 ;  /* 0x00000012a5117221 */ /* 0x000fe20000010000 */
[----:B------:R0:W-:Y:S01]  /*7000*/  STSM.16.M88.4 [R8], R156 ;  /* 0x0000009c08007844 */ /* 0x0001e20000000200 */
[-C--:B------:R-:W-:Y:S01]  /*7010*/  FMUL.FTZ R46, R46, R14.reuse ;  /* 0x0000000e2e2e7220 */ /* 0x080fe20000410000 */
[-C--:B------:R-:W-:Y:S01]  /*7020*/  FMUL.FTZ R47, R47, R14.reuse ;  /* 0x0000000e2f2f7220 */ /* 0x080fe20000410000 */
[----:B---3--:R-:W-:Y:S01]  /*7030*/  FADD.FTZ R16, R166, R17 ;  /* 0x00000011a6107221 */ /* 0x008fe20000010000 */
[----:B------:R0:W-:Y:S01]  /*7040*/  STSM.16.M88.4 [R9], R160 ;  /* 0x000000a009007844 */ /* 0x0001e20000000200 */
        /* <DEDUP_REMOVED lines=16> */
[----:B------:R-:W-:Y:S01]  /*7150*/  FMUL.FTZ R71, R71, R14 ;  /* 0x0000000e47477220 */ /* 0x000fe20000410000 */
[C---:B--2---:R-:W-:Y:S01]  /*7160*/  F2FP.F16.F32.PACK_AB R166, R181.reuse, R166 ;  /* 0x000000a6b5a6723e */ /* 0x044fe200000000ff */
[----:B------:R-:W-:Y:S01]  /*7170*/  FADD.FTZ R5, R181, R16 ;  /* 0x00000010b5057221 */ /* 0x000fe20000010000 */
[-C--:B------:R-:W-:Y:S01]  /*7180*/  FMUL.FTZ R74, R74, R14.reuse ;  /* 0x0000000e4a4a7220 */ /* 0x080fe20000410000 */
[-C--:B------:R-:W-:Y:S01]  /*7190*/  FMUL.FTZ R75, R75, R14.reuse ;  /* 0x0000000e4b4b7220 */ /* 0x080fe20000410000 */
[-C--:B------:R-:W-:Y:S01]  /*71a0*/  FMUL.FTZ R78, R78, R14.reuse ;  /* 0x0000000e4e4e7220 */ /* 0x080fe20000410000 */
[-C--:B------:R-:W-:Y:S01]  /*71b0*/  FMUL.FTZ R79, R79, R14.reuse ;  /* 0x0000000e4f4f7220 */ /* 0x080fe20000410000 */
[-C--:B------:R-:W-:Y:S01]  /*71c0*/  FMUL.FTZ R82, R82, R14.reuse ;  /* 0x0000000e52527220 */ /* 0x080fe20000410000 */
[-C--:B------:R-:W-:Y:S01]  /*71d0*/  FMUL.FTZ R83, R83, R14.reuse ;  /* 0x0000000e53537220 */ /* 0x080fe20000410000 */
        /* <DEDUP_REMOVED lines=39> */
.L_x_7288:
[----:B------:R0:W1:Y:S01]  /*7450*/  SYNCS.PHASECHK.TRANS64.TRYWAIT P1, [UR27+0x28c50], R13 ;  /* 0x028c500dff0075a7 */ /* 0x000062000802015b */
[----:B------:R-:W-:Y:S05]  /*7460*/  @!P0 BRA `(.L_x_7289) ;  /* 0x0000000000048947 */ /* 0x000fea0003800000 */
[----:B------:R-:W-:Y:S01]  /*7470*/  BPT.TRAP 0x1 ;  /* 0x000000040000795c */ /* 0x000fe20000300000 */
.L_x_7289:
[----:B-1----:R-:W-:Y:S05]  /*7480*/  @P1 BRA `(.L_x_7290) ;  /* 0x0000000000081947 */ /* 0x002fea0003800000 */
[----:B------:R-:W1:Y:S02]  /*7490*/  SYNCS.PHASECHK.TRANS64.TRYWAIT P1, [UR27+0x28c50], R13 ;  /* 0x028c500dff0075a7 */ /* 0x000e64000802015b */
[----:B-1----:R-:W-:Y:S05]  /*74a0*/  @!P1 BRA `(.L_x_7291) ;  /* 0x0000008c001c9947 */ /* 0x002fea0003800000 */
.L_x_7290:
        /* <DEDUP_REMOVED lines=34> */
.L_x_7292:
[----:B------:R-:W-:Y:S01]  /*76d0*/  UISETP.GT.AND UP0, UPT, UR26, UR25, UPT ;  /* 0x000000191a00728c */ /* 0x000fe2000bf04270 */
[----:B-1----:R-:W-:Y:S01]  /*76e0*/  IMAD.MOV.U32 R14, RZ, RZ, R4 ;  /* 0x000000ffff0e7224 */ /* 0x002fe200078e0004 */
[----:B------:R-:W-:Y:S01]  /*76f0*/  UIADD3 UR27, UR27, 0x28c60, URZ ;  /* 0x00028c601b1b7890 */ /* 0x000fe2000fffe03f */
[----:B------:R-:W-:Y:S01]  /*7700*/  MOV R15, R3 ;  /* 0x00000003000f7202 */ /* 0x000fe20000000f00 */
[----:B------:R-:W-:Y:S02]  /*7710*/  UIADD3 UR26, UR26, -0x1, URZ ;  /* 0xffffffff1a1a7890 */ /* 0x000fe4000fffe03f */
[----:B------:R-:W-:Y:S01]  /*7720*/  PLOP3.LUT P1, PT, PT, PT, UP0, 0x80, 0x0 ;  /* 0x000000000000781c */ /* 0x000fe20003f2f008 */
[----:B------:R-:W-:Y:S01]  /*7730*/  UPRMT UR27, UR44, 0x654, UR27 ;  /* 0x000006542c1b7896 */ /* 0x000fe2000800001b */
[----:B------:R-:W-:-:S08]  /*7740*/  UMOV UR6, UR4 ;  /* 0x0000000400067c82 */ /* 0x000fd00008000000 */
[----:B------:R-:W-:Y:S03]  /*7750*/  SYNCS.ARRIVE.TRANS64.RED.A1T0 RZ, [UR27], RZ ;  /* 0x000000ffffff79a7 */ /* 0x000fe6000810041b */
[----:B------:R-:W-:Y:S05]  /*7760*/  @P1 BRA `(.L_x_7293) ;  /* 0xffffffdc00841947 */ /* 0x000fea000383ffff */
.L_x_7282:
        /* <DEDUP_REMOVED lines=8> */
.L_x_7305:
[----:B------:R-:W-:-:S04]  /*77f0*/  UIADD3 UR4, UR25, 0x1, URZ ;  /* 0x0000000119047890 */ /* 0x000fc8000fffe03f */
[----:B------:R-:W-:-:S04]  /*7800*/  UISETP.NE.AND UP0, UPT, UR4, 0x2, UPT ;  /* 0x000000020400788c */ /* 0x000fc8000bf05270 */
[----:B------:R-:W-:Y:S02]  /*7810*/  USEL UR6, URZ, 0x1, UP0 ;  /* 0x000000013f067887 */ /* 0x000fe40008000000 */
[----:B------:R-:W-:Y:S02]  /*7820*/  USEL UR4, UR4, URZ, UP0 ;  /* 0x0000003f04047287 */ /* 0x000fe40008000000 */
[----:B------:R-:W-:Y:S01]  /*7830*/  ULOP3.LUT UR5, UR5, UR6, URZ, 0x3c, !UPT ;  /* 0x0000000605057292 */ /* 0x000fe2000f8e3c3f */
[----:B012---:R-:W-:Y:S11]  /*7840*/  @!P0 BRA `(.L_x_7295) ;  /* 0x0000000000048947 */ /* 0x007ff60003800000 */
[----:B------:R-:W-:Y:S01]  /*7850*/  BPT.TRAP 0x1 ;  /* 0x000000040000795c */ /* 0x000fe20000300000 */
.L_x_7295:
[----:B------:R-:W-:Y:S01]  /*7860*/  ULEA UR6, UR4, UR39, 0x3 ;  /* 0x0000002704067291 */ /* 0x000fe2000f8e183f */
[----:B------:R-:W-:-:S04]  /*7870*/  MOV R11, UR5 ;  /* 0x00000005000b7c02 */ /* 0x000fc80008000f00 */
[----:B------:R-:W-:-:S04]  /*7880*/  SHF.L.U32 R11, R11, 0x1f, RZ ;  /* 0x0000001f0b0b7819 */ /* 0x000fc800000006ff */
[----:B------:R0:W1:Y:S01]  /*7890*/  SYNCS.PHASECHK.TRANS64.TRYWAIT P1, [UR6+0x28c30], R11 ;  /* 0x028c300bff0075a7 */ /* 0x0000620008020146 */
[----:B------:R-:W-:Y:S05]  /*78a0*/  @!P0 BRA `(.L_x_7296) ;  /* 0x0000000000048947 */ /* 0x000fea0003800000 */
[----:B------:R-:W-:Y:S01]  /*78b0*/  BPT.TRAP 0x1 ;  /* 0x000000040000795c */ /* 0x000fe20000300000 */
.L_x_7296:
[----:B-1----:R-:W-:Y:S05]  /*78c0*/  @P1 BRA `(.L_x_7297) ;  /* 0x0000000000081947 */ /* 0x002fea0003800000 */
[----:B------:R-:W1:Y:S02]  /*78d0*/  SYNCS.PHASECHK.TRANS64.TRYWAIT P1, [UR6+0x28c30], R11 ;  /* 0x028c300bff0075a7 */ /* 0x000e640008020146 */
[----:B-1----:R-:W-:Y:S05]  /*78e0*/  @!P1 BRA `(.L_x_7298) ;  /* 0x0000008800249947 */ /* 0x002fea0003800000 */
.L_x_7297:
[----:B------:R-:W-:Y:S01]  /*78f0*/  ULEA UR10, UR4, UR24, 0x9 ;  /* 0x00000018040a7291 */ /* 0x000fe2000f8e483f */
[----:B------:R-:W-:Y:S01]  /*7900*/  WARPGROUP.ARRIVE ;  /* 0x00000000000079c5 */ /* 0x000fe20000000000 */
        /* <DEDUP_REMOVED lines=20> */
.L_x_7299:
[----:B------:R-:W-:Y:S01]  /*7a50*/  FMUL.FTZ R17, R152, UR27 ;  /* 0x0000001b98117c20 */ /* 0x000fe20008410000 */
[----:B-1----:R-:W-:Y:S01]  /*7a60*/  FMUL.FTZ R4, R153, UR27 ;  /* 0x0000001b99047c20 */ /* 0x002fe20008410000 */
        /* <DEDUP_REMOVED lines=21> */
[----:B-1----:R-:W-:Y:S01]  /*7bc0*/  FMNMX.FTZ R3, R17, R18, !PT ;  /* 0x0000001211037209 */ /* 0x002fe20007810000 */
[----:B------:R-:W-:Y:S01]  /*7bd0*/  FMUL.FTZ R169, R178, UR27 ;  /* 0x0000001bb2a97c20 */ /* 0x000fe20008410000 */
[----:B------:R-:W-:Y:S01]  /*7be0*/  FMUL.FTZ R170, R179, UR27 ;  /* 0x0000001bb3aa7c20 */ /* 0x000fe20008410000 */
[----:B------:R-:W-:Y:S01]  /*7bf0*/  ISETP.NE.AND P1, PT, R2, RZ, PT ;  /* 0x000000ff0200720c */ /* 0x000fe20003f25270 */
[----:B------:R-:W-:-:S03]  /*7c00*/  UIADD3 UR10, UR6, 0x28c40, URZ ;  /* 0x00028c40060a7890 */ /* 0x000fc6000fffe03f */
        /* <DEDUP_REMOVED lines=16> */
[----:B--2---:R-:W-:-:S07]  /*7d10*/  FMNMX.FTZ R160, R152, R3, !PT ;  /* 0x0000000398a07209 */ /* 0x004fce0007810000 */
[----:B------:R-:W2:Y:S01]  /*7d20*/  MUFU.TANH R155, R155 ;  /* 0x0000009b009b7308 */ /* 0x000ea20000002400 */
[----:B---3--:R-:W-:Y:S01]  /*7d30*/  FMNMX.FTZ R3, R153, R160, !PT ;  /* 0x000000a099037209 */ /* 0x008fe20007810000 */
[----:B------:R-:W-:-:S06]  /*7d40*/  FMUL.FTZ R160, R181, UR27 ;  /* 0x0000001bb5a07c20 */ /* 0x000fcc0008410000 */
[----:B------:R-:W3:Y:S01]  /*7d50*/  MUFU.TANH R156, R156 ;  /* 0x0000009c009c7308 */ /* 0x000ee20000002400 */
[----:B-1----:R-:W-:-:S07]  /*7d60*/  FMNMX.FTZ R164, R154, R3, !PT ;  /* 0x000000039aa47209 */ /* 0x002fce0007810000 */
[----:B------:R-:W1:Y:S01]  /*7d70*/  MUFU.TANH R157, R157 ;  /* 0x0000009d009d7308 */ /* 0x000e620000002400 */
[----:B--2---:R-:W-:-:S07]  /*7d80*/  FMNMX.FTZ R3, R155, R164, !PT ;  /* 0x000000a49b037209 */ /* 0x004fce0007810000 */
[----:B------:R-:W2:Y:S01]  /*7d90*/  MUFU.TANH R158, R158 ;  /* 0x0000009e009e7308 */ /* 0x000ea20000002400 */
[----:B---3--:R-:W-:-:S07]  /*7da0*/  FMNMX.FTZ R162, R156, R3, !PT ;  /* 0x000000039ca27209 */ /* 0x008fce0007810000 */
[----:B------:R-:W3:Y:S01]  /*7db0*/  MUFU.TANH R159, R159 ;  /* 0x0000009f009f7308 */ /* 0x000ee20000002400 */
        /* <DEDUP_REMOVED lines=8> */
[----:B---3--:R-:W-:Y:S01]  /*7e40*/  FMNMX.FTZ R3, R159, R164, !PT ;  /* 0x000000a49f037209 */ /* 0x008fe20007810000 */
[----:B------:R-:W-:Y:S01]  /*7e50*/  FMUL.FTZ R164, R167, UR27 ;  /* 0x0000001ba7a47c20 */ /* 0x000fe20008410000 */
[----:B------:R-:W-:-:S05]  /*7e60*/  FMUL.FTZ R167, R174, UR27 ;  /* 0x0000001baea77c20 */ /* 0x000fca0008410000 */
[----:B------:R-:W3:Y:S01]  /*7e70*/  MUFU.TANH R14, R14 ;  /* 0x0000000e000e7308 */ /* 0x000ee20000002400 */
[----:B-1----:R-:W-:-:S05]  /*7e80*/  FMNMX.FTZ R3, R160, R3, !PT ;  /* 0x00000003a0037209 */ /* 0x002fca0007810000 */
[----:B------:R-:W1:Y:S02]  /*7e90*/  SHFL.BFLY PT, R168, R3, 0x2, 0x1f ;  /* 0x0c401f0003a87f89 */ /* 0x000e6400000e0000 */
[----:B------:R-:W4:Y:S08]  /*7ea0*/  MUFU.TANH R15, R15 ;  /* 0x0000000f000f7308 */ /* 0x000f300000002400 */
[----:B------:R-:W5:Y:S08]  /*7eb0*/  MUFU.TANH R16, R16 ;  /* 0x0000001000107308 */ /* 0x000f700000002400 */
[----:B------:R-:W0:Y:S01]  /*7ec0*/  MUFU.TANH R161, R161 ;  /* 0x000000a100a17308 */ /* 0x000e220000002400 */
[----:B-1----:R-:W-:Y:S01]  /*7ed0*/  FMNMX.FTZ R174, R3, R168, !PT ;  /* 0x000000a803ae7209 */ /* 0x002fe20007810000 */
[----:B------:R-:W-:Y:S01]  /*7ee0*/  FMUL.FTZ R168, R175, UR27 ;  /* 0x0000001bafa87c20 */ /* 0x000fe20008410000 */
[----:B--2---:R-:W-:-:S05]  /*7ef0*/  FMNMX.FTZ R3, R12, R13, !PT ;  /* 0x0000000d0c037209 */ /* 0x004fca0007810000 */
[----:B------:R-:W1:Y:S01]  /*7f00*/  MUFU.TANH R162, R162 ;  /* 0x000000a200a27308 */ /* 0x000e620000002400 */
[----:B------:R-:W2:Y:S01]  /*7f10*/  SHFL.BFLY PT, R175, R174, 0x1, 0x1f ;  /* 0x0c201f00aeaf7f89 */ /* 0x000ea200000e0000 */
[----:B---3--:R-:W-:-:S04]  /*7f20*/  FMNMX.FTZ R172, R14, R3, !PT ;  /* 0x000000030eac7209 */ /* 0x008fc80007810000 */
[----:B----4-:R-:W-:Y:S02]  /*7f30*/  FMNMX.FTZ R3, R15, R172, !PT ;  /* 0x000000ac0f037209 */ /* 0x010fe40007810000 */
[----:B------:R-:W3:Y:S02]  /*7f40*/  MUFU.TANH R163, R163 ;  /* 0x000000a300a37308 */ /* 0x000ee40000002400 */
[----:B-----5:R-:W-:-:S04]  /*7f50*/  FMNMX.FTZ R172, R16, R3, !PT ;  /* 0x0000000310ac7209 */ /* 0x020fc80007810000 */
[----:B0-----:R-:W-:Y:S02]  /*7f60*/  FMNMX.FTZ R173, R161, R172, !PT ;  /* 0x000000aca1ad7209 */ /* 0x001fe40007810000 */
[----:B------:R-:W0:Y:S01]  /*7f70*/  MUFU.TANH R164, R164 ;  /* 0x000000a400a47308 */ /* 0x000e220000002400 */
[----:B------:R-:W-:-:S07]  /*7f80*/  FMUL.FTZ R172, R183, UR27 ;  /* 0x0000001bb7ac7c20 */ /* 0x000fce0008410000 */
[----:B------:R-:W4:Y:S01]  /*7f90*/  MUFU.TANH R165, R165 ;  /* 0x000000a500a57308 */ /* 0x000f220000002400 */
[----:B--2---:R-:W-:Y:S02]  /*7fa0*/  FMNMX.FTZ R3, R174, R175, !PT ;  /* 0x000000afae037209 */ /* 0x004fe40007810000 */
[----:B-1----:R-:W-:-:S03]  /*7fb0*/  FMNMX.FTZ R174, R162, R173, !PT ;  /* 0x000000ada2ae7209 */ /* 0x002fc60007810000 */
[----:B------:R-:W-:Y:S02]  /*7fc0*/  FMUL.FTZ R184, R3, UR7 ;  /* 0x0000000703b87c20 */ /* 0x000fe40008410000 */
[----:B------:R-:W1:Y:S01]  /*7fd0*/  MUFU.TANH R166, R166 ;  /* 0x000000a600a67308 */ /* 0x000e620000002400 */
[----:B---3--:R-:W-:Y:S01]  /*7fe0*/  FMNMX.FTZ R173, R163, R174, !PT ;  /* 0x000000aea3ad7209 */ /* 0x008fe20007810000 */
[----:B------:R-:W-:Y:S01]  /*7ff0*/  FADD.FTZ R18, -R3, R18 ;  /* 0x0000001203127221 */ /* 0x000fe20000010100 */
[--C-:B------:R-:W-:Y:S01]  /*8000*/  FFMA.FTZ R176, R20, UR7, -R184.reuse ;  /* 0x0000000714b07c23 */ /* 0x100fe200080108b8 */
[--C-:B------:R-:W-:Y:S01]  /*8010*/  FFMA.FTZ R20, R21, UR7, -R184.reuse ;  /* 0x0000000715147c23 */ /* 0x100fe200080108b8 */
[----:B0-----:R-:W-:Y:S01]  /*8020*/  FMNMX.FTZ R174, R164, R173, !PT ;  /* 0x000000ada4ae7209 */ /* 0x001fe20007810000 */
[--C-:B------:R-:W-:Y:S01]  /*8030*/  FFMA.FTZ R21, R22, UR7, -R184.reuse ;  /* 0x0000000716157c23 */ /* 0x100fe200080108b8 */
[--C-:B------:R-:W-:Y:S01]  /*8040*/  FFMA.FTZ R22, R23, UR7, -R184.reuse ;  /* 0x0000000717167c23 */ /* 0x100fe200080108b8 */
[----:B------:R-:W0:Y:S01]  /*8050*/  MUFU.TANH R167, R167 ;  /* 0x000000a700a77308 */ /* 0x000e220000002400 */
[----:B----4-:R-:W-:Y:S01]  /*8060*/  FMNMX.FTZ R173, R165, R174, !PT ;  /* 0x000000aea5ad7209 */ /* 0x010fe20007810000 */
[--C-:B------:R-:W-:Y:S01]  /*8070*/  FFMA.FTZ R23, R152, UR7, -R184.reuse ;  /* 0x0000000798177c23 */ /* 0x100fe200080108b8 */
[----:B------:R-:W-:Y:S01]  /*8080*/  FMUL.FTZ R18, R18, UR7 ;  /* 0x0000000712127c20 */ /* 0x000fe20008410000 */
[--C-:B------:R-:W-:Y:S01]  /*8090*/  FFMA.FTZ R17, R17, UR7, -R184.reuse ;  /* 0x0000000711117c23 */ /* 0x100fe200080108b8 */
[--C-:B------:R-:W-:Y:S01]  /*80a0*/  FFMA.FTZ R180, R156, UR7, -R184.reuse ;  /* 0x000000079cb47c23 */ /* 0x100fe200080108b8 */
[--C-:B------:R-:W-:Y:S01]  /*80b0*/  FFMA.FTZ R19, R19, UR7, -R184.reuse ;  /* 0x0000000713137c23 */ /* 0x100fe200080108b8 */
[--C-:B------:R-:W-:Y:S01]  /*80c0*/  FFMA.FTZ R177, R157, UR7, -R184.reuse ;  /* 0x000000079db17c23 */ /* 0x100fe200080108b8 */
[----:B------:R-:W2:Y:S01]  /*80d0*/  MUFU.TANH R168, R168 ;  /* 0x000000a800a87308 */ /* 0x000ea20000002400 */
[----:B-1----:R-:W-:Y:S01]  /*80e0*/  FMNMX.FTZ R174, R166, R173, !PT ;  /* 0x000000ada6ae7209 */ /* 0x002fe20007810000 */
[--C-:B------:R-:W-:Y:S01]  /*80f0*/  FFMA.FTZ R179, R159, UR7, -R184.reuse ;  /* 0x000000079fb37c23 */ /* 0x100fe200080108b8 */
[--C-:B------:R-:W-:Y:S01]  /*8100*/  FFMA.FTZ R178, R154, UR7, -R184.reuse ;  /* 0x000000079ab27c23 */ /* 0x100fe200080108b8 */
[----:B------:R-:W-:-:S04]  /*8110*/  FFMA.FTZ R182, R158, UR7, -R184 ;  /* 0x000000079eb67c23 */ /* 0x000fc800080108b8 */
[----:B------:R-:W1:Y:S01]  /*8120*/  MUFU.TANH R169, R169 ;  /* 0x000000a900a97308 */ /* 0x000e620000002400 */
[----:B0-----:R-:W-:Y:S01]  /*8130*/  FMNMX.FTZ R173, R167, R174, !PT ;  /* 0x000000aea7ad7209 */ /* 0x001fe20007810000 */
[----:B------:R-:W-:-:S06]  /*8140*/  FFMA.FTZ R174, R4, UR7, -R184 ;  /* 0x0000000704ae7c23 */ /* 0x000fcc00080108b8 */
[----:B------:R-:W0:Y:S01]  /*8150*/  MUFU.TANH R170, R170 ;  /* 0x000000aa00aa7308 */ /* 0x000e220000002400 */
[----:B--2---:R-:W-:-:S07]  /*8160*/  FMNMX.FTZ R4, R168, R173, !PT ;  /* 0x000000ada8047209 */ /* 0x004fce0007810000 */
[----:B------:R-:W2:Y:S01]  /*8170*/  MUFU.TANH R171, R171 ;  /* 0x000000ab00ab7308 */ /* 0x000ea20000002400 */
[----:B-1----:R-:W-:-:S07]  /*8180*/  FMNMX.FTZ R173, R169, R4, !PT ;  /* 0x00000004a9ad7209 */ /* 0x002fce0007810000 */
[----:B------:R-:W1:Y:S01]  /*8190*/  MUFU.TANH R172, R172 ;  /* 0x000000ac00ac7308 */ /* 0x000e620000002400 */
[----:B0-----:R-:W-:-:S07]  /*81a0*/  FMNMX.FTZ R4, R170, R173, !PT ;  /* 0x000000adaa047209 */ /* 0x001fce0007810000 */
[----:B------:R-:W0:Y:S01]  /*81b0*/  MUFU.EX2 R18, R18 ;  /* 0x0000001200127308 */ /* 0x000e220000000800 */
[----:B--2---:R-:W-:-:S07]  /*81c0*/  FMNMX.FTZ R173, R171, R4, !PT ;  /* 0x00000004abad7209 */ /* 0x004fce0007810000 */
[----:B------:R-:W2:Y:S01]  /*81d0*/  MUFU.EX2 R17, R17 ;  /* 0x0000001100117308 */ /* 0x000ea20000000800 */
[----:B-1----:R-:W-:Y:S01]  /*81e0*/  FMNMX.FTZ R4, R172, R173, !PT ;  /* 0x000000adac047209 */ /* 0x002fe20007810000 */
[----:B------:R-:W-:-:S04]  /*81f0*/  FFMA.FTZ R173, R153, UR7, -R184 ;  /* 0x0000000799ad7c23 */ /* 0x000fc800080108b8 */
[----:B------:R-:W1:Y:S02]  /*8200*/  SHFL.BFLY PT, R175, R4, 0x2, 0x1f ;  /* 0x0c401f0004af7f89 */ /* 0x000e6400000e0000 */
[----:B------:R-:W-:Y:S01]  /*8210*/  MUFU.EX2 R174, R174 ;  /* 0x000000ae00ae7308 */ /* 0x000fe20000000800 */
        /* <DEDUP_REMOVED lines=21> */
[----:B-1----:R-:W-:Y:S01]  /*8370*/  FMNMX.FTZ R152, R4, R175, !PT ;  /* 0x000000af04987209 */ /* 0x002fe20007810000 */
[----:B------:R-:W-:Y:S01]  /*8380*/  FFMA.FTZ R175, R155, UR7, -R184 ;  /* 0x000000079baf7c23 */ /* 0x000fe200080108b8 */
[----:B------:R-:W-:Y:S01]  /*8390*/  MUFU.EX2 R20, R20 ;  /* 0x0000001400147308 */ /* 0x000fe20000000800 */
[----:B------:R-:W-:-:S02]  /*83a0*/  IMAD.U32 R155, RZ, RZ, UR25 ;  /* 0x00000019ff9b7e24 */ /* 0x000fc4000f8e00ff */
[----:B------:R-:W-:Y:S01]  /*83b0*/  FFMA.FTZ R184, R160, UR7, -R184 ;  /* 0x00000007a0b87c23 */ /* 0x000fe200080108b8 */
[----:B------:R-:W1:Y:S01]  /*83c0*/  SHFL.BFLY PT, R153, R152, 0x1, 0x1f ;  /* 0x0c201f0098997f89 */ /* 0x000e6200000e0000 */
[-C--:B------:R-:W-:Y:S01]  /*83d0*/  FMUL.FTZ R60, R60, R18.reuse ;  /* 0x000000123c3c7220 */ /* 0x080fe20000410000 */
[-C--:B------:R-:W-:Y:S01]  /*83e0*/  FMUL.FTZ R61, R61, R18.reuse ;  /* 0x000000123d3d7220 */ /* 0x080fe20000410000 */
[-C--:B------:R-:W-:Y:S01]  /*83f0*/  FMUL.FTZ R64, R64, R18.reuse ;  /* 0x0000001240407220 */ /* 0x080fe20000410000 */
[-C--:B------:R-:W-:Y:S01]  /*8400*/  FMUL.FTZ R65, R65, R18.reuse ;  /* 0x0000001241417220 */ /* 0x080fe20000410000 */
        /* <DEDUP_REMOVED lines=19> */
[----:B-1----:R-:W-:Y:S01]  /*8540*/  FMNMX.FTZ R4, R152, R153, !PT ;  /* 0x0000009998047209 */ /* 0x002fe20007810000 */
[-C--:B------:R-:W-:Y:S01]  /*8550*/  FMUL.FTZ R97, R97, R18.reuse ;  /* 0x0000001261617220 */ /* 0x080fe20000410000 */
[----:B------:R-:W-:Y:S01]  /*8560*/  F2FP.F16.F32.PACK_AB R152, R174, R17 ;  /* 0x00000011ae98723e */ /* 0x000fe200000000ff */
[-C--:B------:R-:W-:Y:S01]  /*8570*/  FMUL.FTZ R100, R100, R18.reuse ;  /* 0x0000001264647220 */ /* 0x080fe20000410000 */
[-C--:B------:R-:W-:Y:S01]  /*8580*/  FMUL.FTZ R101, R101, R18.reuse ;  /* 0x0000001265657220 */ /* 0x080fe20000410000 */
[C---:B------:R-:W-:Y:S01]  /*8590*/  FADD.FTZ R13, -R4.reuse, R13 ;  /* 0x0000000d040d7221 */ /* 0x040fe20000010100 */
[----:B------:R-:W-:Y:S01]  /*85a0*/  FMUL.FTZ R181, R4, UR7 ;  /* 0x0000000704b57c20 */ /* 0x000fe20008410000 */
[----:B------:R-:W-:Y:S01]  /*85b0*/  MUFU.EX2 R173, R173 ;  /* 0x000000ad00ad7308 */ /* 0x000fe20000000800 */
[----:B------:R-:W-:Y:S01]  /*85c0*/  FMUL.FTZ R104, R104, R18 ;  /* 0x0000001268687220 */ /* 0x000fe20000410000 */
        /* <DEDUP_REMOVED lines=14> */
[----:B------:R1:W2:Y:S01]  /*86b0*/  MUFU.EX2 R156, R12 ;  /* 0x0000000c009c7308 */ /* 0x0002a20000000800 */
[--C-:B------:R-:W-:Y:S01]  /*86c0*/  FFMA.FTZ R169, R169, UR7, -R181.reuse ;  /* 0x00000007a9a97c23 */ /* 0x100fe200080108b5 */
[--C-:B------:R-:W-:Y:S01]  /*86d0*/  FFMA.FTZ R170, R170, UR7, -R181.reuse ;  /* 0x00000007aaaa7c23 */ /* 0x100fe200080108b5 */
[--C-:B------:R-:W-:Y:S01]  /*86e0*/  FFMA.FTZ R172, R172, UR7, -R181.reuse ;  /* 0x00000007acac7c23 */ /* 0x100fe200080108b5 */
[----:B------:R-:W-:Y:S01]  /*86f0*/  FFMA.FTZ R171, R171, UR7, -R181 ;  /* 0x00000007abab7c23 */ /* 0x000fe200080108b5 */
[----:B0-----:R-:W-:Y:S01]  /*8700*/  F2FP.F16.F32.PACK_AB R158, R23, R22 ;  /* 0x00000016179e723e */ /* 0x001fe200000000ff */
[-C--:B------:R-:W-:Y:S01]  /*8710*/  FMUL.FTZ R105, R105, R18.reuse ;  /* 0x0000001269697220 */ /* 0x080fe20000410000 */
[----:B------:R-:W-:Y:S01]  /*8720*/  FMUL.FTZ R108, R108, R18 ;  /* 0x000000126c6c7220 */ /* 0x000fe20000410000 */
[----:B------:R0:W3:Y:S01]  /*8730*/  MUFU.EX2 R153, R14 ;  /* 0x0000000e00997308 */ /* 0x0000e20000000800 */
[----:B-1----:R-:W-:-:S02]  /*8740*/  @!P1 IMAD R12, R155, 0x40, R0 ;  /* 0x000000409b0c9824 */ /* 0x002fc400078e0200 */
[-C--:B------:R-:W-:Y:S01]  /*8750*/  FMUL.FTZ R109, R109, R18.reuse ;  /* 0x000000126d6d7220 */ /* 0x080fe20000410000 */
[-C--:B------:R-:W-:Y:S01]  /*8760*/  FMUL.FTZ R112, R112, R18.reuse ;  /* 0x0000001270707220 */ /* 0x080fe20000410000 */
[-C--:B------:R-:W-:Y:S01]  /*8770*/  FMUL.FTZ R113, R113, R18.reuse ;  /* 0x0000001271717220 */ /* 0x080fe20000410000 */
[-C--:B------:R-:W-:Y:S01]  /*8780*/  FMUL.FTZ R116, R116, R18.reuse ;  /* 0x0000001274747220 */ /* 0x080fe20000410000 */
[----:B------:R-:W-:Y:S01]  /*8790*/  @!P1 LEA R12, R12, UR39, 0x2 ;  /* 0x000000270c0c9c11 */ /* 0x000fe2000f8e10ff */
[----:B------:R-:W-:Y:S01]  /*87a0*/  FMUL.FTZ R117, R117, R18 ;  /* 0x0000001275757220 */ /* 0x000fe20000410000 */
[----:B------:R-:W1:Y:S01]  /*87b0*/  MUFU.EX2 R15, R15 ;  /* 0x0000000f000f7308 */ /* 0x000e620000000800 */
[----:B--2---:R-:W-:Y:S01]  /*87c0*/  FFMA.FTZ R6, R13, R6, R156 ;  /* 0x000000060d067223 */ /* 0x004fe2000001009c */
[----:B0-----:R-:W-:Y:S01]  /*87d0*/  FADD.FTZ R14, R174, R5 ;  /* 0x00000005ae0e7221 */ /* 0x001fe20000010000 */
[----:B------:R-:W-:Y:S01]  /*87e0*/  @!P1 STS [R12+0x28800], R18 ;  /* 0x028800120c009388 */ /* 0x000fe20000000800 */
[-C--:B------:R-:W-:Y:S01]  /*87f0*/  FMUL.FTZ R120, R120, R18.reuse ;  /* 0x0000001278787220 */ /* 0x080fe20000410000 */
[----:B------:R-:W-:Y:S01]  /*8800*/  FMUL.FTZ R121, R121, R18 ;  /* 0x0000001279797220 */ /* 0x000fe20000410000 */
[----:B------:R-:W-:Y:S01]  /*8810*/  FADD.FTZ R5, R19, R14 ;  /* 0x0000000e13057221 */ /* 0x000fe20000010000 */
[----:B------:R0:W-:Y:S01]  /*8820*/  @!P1 STS [R12+0x28820], R13 ;  /* 0x0288200d0c009388 */ /* 0x0001e20000000800 */
[----:B------:R-:W2:Y:S01]  /*8830*/  MUFU.EX2 R16, R16 ;  /* 0x0000001000107308 */ /* 0x000ea20000000800 */
[C---:B---3--:R-:W-:Y:S01]  /*8840*/  FADD.FTZ R6, R153.reuse, R6 ;  /* 0x0000000699067221 */ /* 0x048fe20000010000 */
[----:B------:R-:W-:Y:S01]  /*8850*/  FADD.FTZ R5, R176, R5 ;  /* 0x00000005b0057221 */ /* 0x000fe20000010000 */
[----:B------:R-:W-:Y:S01]  /*8860*/  F2FP.F16.F32.PACK_AB R153, R153, R156 ;  /* 0x0000009c9999723e */ /* 0x000fe200000000ff */
[----:B------:R-:W-:Y:S01]  /*8870*/  FMUL.FTZ R124, R124, R18 ;  /* 0x000000127c7c7220 */ /* 0x000fe20000410000 */
[----:B------:R-:W-:Y:S01]  /*8880*/  F2FP.F16.F32.PACK_AB R156, R21, R20 ;  /* 0x00000014159c723e */ /* 0x000fe200000000ff */
[----:B------:R-:W-:Y:S01]  /*8890*/  FADD.FTZ R14, R20, R5 ;  /* 0x00000005140e7221 */ /* 0x000fe20000010000 */
        /* <DEDUP_REMOVED lines=11> */
[----:B------:R-:W-:Y:S01]  /*8950*/  FADD.FTZ R155, R21, R14 ;  /* 0x0000000e159b7221 */ /* 0x000fe20000010000 */
[-C--:B------:R-:W-:Y:S01]  /*8960*/  FMUL.FTZ R140, R140, R18.reuse ;  /* 0x000000128c8c7220 */ /* 0x080fe20000410000 */
[-C--:B------:R-:W-:Y:S01]  /*8970*/  FMUL.FTZ R141, R141, R18.reuse ;  /* 0x000000128d8d7220 */ /* 0x080fe20000410000 */
[-C--:B------:R-:W-:Y:S01]  /*8980*/  FMUL.FTZ R144, R144, R18.reuse ;  /* 0x0000001290907220 */ /* 0x080fe20000410000 */
[----:B------:R-:W-:Y:S01]  /*8990*/  FADD.FTZ R14, R22, R155 ;  /* 0x0000009b160e7221 */ /* 0x000fe20000010000 */
[----:B------:R-:W-:Y:S01]  /*89a0*/  F2FP.F16.F32.PACK_AB R155, R16, R15 ;  /* 0x0000000f109b723e */ /* 0x000fe200000000ff */
[----:B------:R-:W2:Y:S01]  /*89b0*/  MUFU.EX2 R159, R163 ;  /* 0x000000a3009f7308 */ /* 0x000ea20000000800 */
[----:B---3--:R-:W-:Y:S01]  /*89c0*/  FADD.FTZ R5, R157, R6 ;  /* 0x000000069d057221 */ /* 0x008fe20000010000 */
[----:B------:R-:W-:Y:S01]  /*89d0*/  FADD.FTZ R14, R23, R14 ;  /* 0x0000000e170e7221 */ /* 0x000fe20000010000 */
[----:B------:R-:W-:Y:S01]  /*89e0*/  BAR.SYNC.DEFER_BLOCKING 0xf, 0x100 ;  /* 0x03c4000000007b1d */ /* 0x000fe20000010000 */
[-C--:B------:R-:W-:Y:S01]  /*89f0*/  FMUL.FTZ R145, R145, R18.reuse ;  /* 0x0000001291917220 */ /* 0x080fe20000410000 */
[-C--:B------:R-:W-:Y:S01]  /*8a00*/  FMUL.FTZ R148, R148, R18.reuse ;  /* 0x0000001294947220 */ /* 0x080fe20000410000 */
[----:B------:R-:W-:Y:S01]  /*8a10*/  FMUL.FTZ R149, R149, R18 ;  /* 0x0000001295957220 */ /* 0x000fe20000410000 */
[-C--:B------:R-:W-:Y:S01]  /*8a20*/  FMUL.FTZ R26, R26, R13.reuse ;  /* 0x0000000d1a1a7220 */ /* 0x080fe20000410000 */
[----:B------:R-:W-:Y:S01]  /*8a30*/  FMUL.FTZ R27, R27, R13 ;  /* 0x0000000d1b1b7220 */ /* 0x000fe20000410000 */
[----:B------:R-:W3:Y:S01]  /*8a40*/  MUFU.EX2 R164, R164 ;  /* 0x000000a400a47308 */ /* 0x000ee20000000800 */
[C---:B-1----:R-:W-:Y:S01]  /*8a50*/  FADD.FTZ R6, R162.reuse, R5 ;  /* 0x00000005a2067221 */ /* 0x042fe20000010000 */
[----:B------:R-:W-:Y:S01]  /*8a60*/  F2FP.F16.F32.PACK_AB R157, R162, R157 ;  /* 0x0000009da29d723e */ /* 0x000fe200000000ff */
        /* <DEDUP_REMOVED lines=13> */
[----:B------:R-:W0:Y:S01]  /*8b40*/  MUFU.EX2 R166, R166 ;  /* 0x000000a600a67308 */ /* 0x000e220000000800 */
[C---:B---3--:R-:W-:Y:S01]  /*8b50*/  FADD.FTZ R6, R164.reuse, R5 ;  /* 0x00000005a4067221 */ /* 0x048fe20000010000 */
[----:B------:R-:W-:Y:S01]  /*8b60*/  FADD.FTZ R5, R173, R14 ;  /* 0x0000000ead057221 */ /* 0x000fe20000010000 */
[----:B------:R-:W-:Y:S01]  /*8b70*/  F2FP.F16.F32.PACK_AB R159, R164, R159 ;  /* 0x0000009fa49f723e */ /* 0x000fe200000000ff */
[----:B------:R2:W-:Y:S01]  /*8b80*/  STSM.16.M88.4 [R10+0x26800], R152 ;  /* 0x026800980a007844 */ /* 0x0005e20000000200 */
[-C--:B------:R-:W-:Y:S01]  /*8b90*/  FMUL.FTZ R51, R51, R13.reuse ;  /* 0x0000000d33337220 */ /* 0x080fe20000410000 */
[-C--:B------:R-:W-:Y:S01]  /*8ba0*/  FMUL.FTZ R54, R54, R13.reuse ;  /* 0x0000000d36367220 */ /* 0x080fe20000410000 */
[-C--:B------:R-:W-:Y:S01]  /*8bb0*/  FMUL.FTZ R55, R55, R13.reuse ;  /* 0x0000000d37377220 */ /* 0x080fe20000410000 */
[----:B------:R-:W3:Y:S01]  /*8bc0*/  MUFU.EX2 R163, R167 ;  /* 0x000000a700a37308 */ /* 0x000ee20000000800 */
[----:B-1----:R-:W-:Y:S01]  /*8bd0*/  FADD.FTZ R17, R165, R6 ;  /* 0x00000006a5117221 */ /* 0x002fe20000010000 */
[----:B------:R2:W-:Y:S01]  /*8be0*/  STSM.16.M88.4 [R8], R156 ;  /* 0x0000009c08007844 */ /* 0x0005e20000000200 */
[-C--:B------:R-:W-:Y:S01]  /*8bf0*/  FMUL.FTZ R58, R58, R13.reuse ;  /* 0x0000000d3a3a7220 */ /* 0x080fe20000410000 */
[-C--:B------:R-:W-:Y:S01]  /*8c00*/  FMUL.FTZ R59, R59, R13.reuse ;  /* 0x0000000d3b3b7220 */ /* 0x080fe20000410000 */
[-C--:B------:R-:W-:Y:S01]  /*8c10*/  FMUL.FTZ R62, R62, R13.reuse ;  /* 0x0000000d3e3e7220 */ /* 0x080fe20000410000 */
[-C--:B------:R-:W-:Y:S01]  /*8c20*/  FMUL.FTZ R63, R63, R13.reuse ;  /* 0x0000000d3f3f7220 */ /* 0x080fe20000410000 */
[----:B------:R-:W-:Y:S01]  /*8c30*/  FMUL.FTZ R66, R66, R13 ;  /* 0x0000000d42427220 */ /* 0x000fe20000410000 */
[----:B------:R-:W1:Y:S01]  /*8c40*/  MUFU.EX2 R178, R178 ;  /* 0x000000b200b27308 */ /* 0x000e620000000800 */
        /* <DEDUP_REMOVED lines=65> */
[----:B------:R-:W-:-:S06]  /*9060*/  FMUL.FTZ R151, R151, R13 ;  /* 0x0000000d97977220 */ /* 0x000fcc0000410000 */
[----:B------:R-:W1:Y:S01]  /*9070*/  MUFU.EX2 R179, R179 ;  /* 0x000000b300b37308 */ /* 0x000e620000000800 */
[----:B0-----:R-:W-:-:S07]  /*9080*/  FADD.FTZ R15, R167, R12 ;  /* 0x0000000ca70f7221 */ /* 0x001fce0000010000 */
[----:B------:R-:W0:Y:S01]  /*9090*/  MUFU.EX2 R184, R184 ;  /* 0x000000b800b87308 */ /* 0x000e220000000800 */
[C---:B---3--:R-:W-:Y:S01]  /*90a0*/  FADD.FTZ R6, R182.reuse, R5 ;  /* 0x00000005b6067221 */ /* 0x048fe20000010000 */
[----:B------:R-:W-:-:S06]  /*90b0*/  F2FP.F16.F32.PACK_AB R164, R182, R177 ;  /* 0x000000b1b6a4723e */ /* 0x000fcc00000000ff */
[----:B------:R-:W3:Y:S01]  /*90c0*/  MUFU.EX2 R172, R172 ;  /* 0x000000ac00ac7308 */ /* 0x000ee20000000800 */
[----:B-1----:R-:W-:Y:S01]  /*90d0*/  FADD.FTZ R5, R179, R6 ;  /* 0x00000006b3057221 */ /* 0x002fe20000010000 */
[----:B0-----:R-:W-:-:S03]  /*90e0*/  F2FP.F16.F32.PACK_AB R166, R184, R179 ;  /* 0x000000b3b8a6723e */ /* 0x001fc600000000ff */
[----:B------:R-:W-:Y:S01]  /*90f0*/  FADD.FTZ R5, R184, R5 ;  /* 0x00000005b8057221 */ /* 0x000fe20000010000 */
[C---:B---3--:R-:W-:Y:S01]  /*9100*/  F2FP.F16.F32.PACK_AB R167, R172.reuse, R167 ;  /* 0x000000a7aca7723e */ /* 0x048fe200000000ff */
[----:B------:R-:W-:-:S04]  /*9110*/  FADD.FTZ R6, R172, R15 ;  /* 0x0000000fac067221 */ /* 0x000fc80000010000 */
[----:B------:R2:W-:Y:S01]  /*9120*/  STSM.16.M88.4 [R7], R164 ;  /* 0x000000a407007844 */ /* 0x0005e20000000200 */
[----:B------:R-:W-:Y:S05]  /*9130*/  @!P0 BRA `(.L_x_7300) ;  /* 0x0000000000048947 */ /* 0x000fea0003800000 */
[----:B------:R-:W-:Y:S01]  /*9140*/  BPT.TRAP 0x1 ;  /* 0x000000040000795c */ /* 0x000fe20000300000 */
.L_x_7300:
[----:B------:R0:W1:Y:S01]  /*9150*/  SYNCS.PHASECHK.TRANS64.TRYWAIT P1, [UR6+0x28c50], R11 ;  /* 0x028c500bff0075a7 */ /* 0x0000620008020146 */
[----:B------:R-:W-:Y:S05]  /*9160*/  @!P0 BRA `(.L_x_7301) ;  /* 0x0000000000048947 */ /* 0x000fea0003800000 */
[----:B------:R-:W-:Y:S01]  /*9170*/  BPT.TRAP 0x1 ;  /* 0x000000040000795c */ /* 0x000fe20000300000 */
.L_x_7301:
[----:B-1----:R-:W-:Y:S05]  /*9180*/  @P1 BRA `(.L_x_7302) ;  /* 0x0000000000081947 */ /* 0x002fea0003800000 */
[----:B------:R-:W1:Y:S02]  /*9190*/  SYNCS.PHASECHK.TRANS64.TRYWAIT P1, [UR6+0x28c50], R11 ;  /* 0x028c500bff0075a7 */ /* 0x000e640008020146 */
[----:B-1----:R-:W-:Y:S05]  /*91a0*/  @!P1 BRA `(.L_x_7303) ;  /* 0x00000070000c9947 */ /* 0x002fea0003800000 */
.L_x_7302:
        /* <DEDUP_REMOVED lines=34> */
.L_x_7304:
        /* <DEDUP_REMOVED lines=10> */
.L_x_7294:
[----:B0-2---:R-:W0:Y:S01]  /*9470*/  SHFL.BFLY PT, R8, R5, 0x2, 0x1f ;  /* 0x0c401f0005087f89 */ /* 0x005e2200000e0000 */
[----:B------:R-:W-:Y:S08]  /*9480*/  BAR.ARV 0x8, 0x100 ;  /* 0x0204000000007b1d */ /* 0x000ff00000002000 */
[----:B------:R-:W-:Y:S01]  /*9490*/  BAR.SYNC.DEFER_BLOCKING 0xf, 0x100 ;  /* 0x03c4000000007b1d */ /* 0x000fe20000010000 */
[----:B------:R-:W-:-:S02]  /*94a0*/  ISETP.NE.AND P0, PT, R2, RZ, PT ;  /* 0x000000ff0200720c */ /* 0x000fc40003f05270 */
[----:B------:R-:W-:-:S03]  /*94b0*/  MOV R2, RZ ;  /* 0x000000ff00027202 */ /* 0x000fc60000000f00 */
[----:B------:R-:W2:Y:S01]  /*94c0*/  SHFL.BFLY PT, R9, R6, 0x2, 0x1f ;  /* 0x0c401f0006097f89 */ /* 0x000ea200000e0000 */
[----:B0-----:R-:W-:Y:S01]  /*94d0*/  FADD.FTZ R8, R8, R5 ;  /* 0x0000000508087221 */ /* 0x001fe20000010000 */
[----:B------:R-:W-:-:S04]  /*94e0*/  IMAD.U32 R5, RZ, RZ, UR4 ;  /* 0x00000004ff057e24 */ /* 0x000fc8000f8e00ff */
[----:B------:R-:W1:Y:S01]  /*94f0*/  SHFL.BFLY PT, R7, R8, 0x1, 0x1f ;  /* 0x0c201f0008077f89 */ /* 0x000e6200000e0000 */
[----:B------:R-:W-:Y:S01]  /*9500*/  IMAD R0, R5, 0x40, R0 ;  /* 0x0000004005007824 */ /* 0x000fe200078e0200 */
[----:B------:R-:W-:-:S04]  /*9510*/  MOV R5, 0xff800000 ;  /* 0xff80000000057802 */ /* 0x000fc80000000f00 */
[----:B------:R-:W-:Y:S01]  /*9520*/  @!P0 LEA R0, R0, UR39, 0x2 ;  /* 0x0000002700008c11 */ /* 0x000fe2000f8e10ff */
[----:B--2---:R-:W-:Y:S01]  /*9530*/  FADD.FTZ R9, R9, R6 ;  /* 0x0000000609097221 */ /* 0x004fe20000010000 */
[----:B------:R-:W-:-:S04]  /*9540*/  IMAD.MOV.U32 R6, RZ, RZ, -0x800000 ;  /* 0xff800000ff067424 */ /* 0x000fc800078e00ff */
[----:B------:R-:W0:Y:S01]  /*9550*/  SHFL.BFLY PT, R10, R9, 0x1, 0x1f ;  /* 0x0c201f00090a7f89 */ /* 0x000e2200000e0000 */
[----:B-1----:R-:W-:Y:S01]  /*9560*/  FADD.FTZ R11, R8, R7 ;  /* 0x00000007080b7221 */ /* 0x002fe20000010000 */
[----:B------:R-:W-:-:S04]  /*9570*/  IMAD.MOV.U32 R7, RZ, RZ, RZ ;  /* 0x000000ffff077224 */ /* 0x000fc800078e00ff */
[----:B------:R-:W-:-:S13]  /*9580*/  FSETP.NE.FTZ.AND P1, PT, R11, RZ, PT ;  /* 0x000000ff0b00720b */ /* 0x000fda0003f35000 */
[----:B------:R-:W1:Y:S01]  /*9590*/  @P1 MUFU.RCP R7, R11 ;  /* 0x0000000b00071308 */ /* 0x000e620000001000 */
[----:B0-----:R-:W-:-:S05]  /*95a0*/  FADD.FTZ R10, R9, R10 ;  /* 0x0000000a090a7221 */ /* 0x001fca0000010000 */
[----:B------:R-:W-:Y:S02]  /*95b0*/  FSETP.NE.FTZ.AND P2, PT, R10, RZ, PT ;  /* 0x000000ff0a00720b */ /* 0x000fe40003f55000 */
[----:B------:R-:W-:Y:S01]  /*95c0*/  @P1 MUFU.LG2 R8, R11 ;  /* 0x0000000b00081308 */ /* 0x000fe20000000c00 */
[----:B-1----:R-:W-:Y:S01]  /*95d0*/  @!P0 STS [R0+0x28800], R7 ;  /* 0x0288000700008388 */ /* 0x002fe20000000800 */
[-C--:B------:R-:W-:Y:S01]  /*95e0*/  FMUL.FTZ R24, R24, R7.reuse ;  /* 0x0000000718187220 */ /* 0x080fe20000410000 */
[----:B------:R-:W-:-:S08]  /*95f0*/  FMUL.FTZ R25, R25, R7 ;  /* 0x0000000719197220 */ /* 0x000fd00000410000 */
[----:B------:R-:W0:Y:S01]  /*9600*/  @P2 MUFU.RCP R2, R10 ;  /* 0x0000000a00022308 */ /* 0x000e220000001000 */
[-C--:B------:R-:W-:Y:S01]  /*9610*/  FMUL.FTZ R28, R28, R7.reuse ;  /* 0x000000071c1c7220 */ /* 0x080fe20000410000 */
[-C--:B------:R-:W-:Y:S01]  /*9620*/  FMUL.FTZ R29, R29, R7.reuse ;  /* 0x000000071d1d7220 */ /* 0x080fe20000410000 */
[-C--:B------:R-:W-:Y:S01]  /*9630*/  FMUL.FTZ R32, R32, R7.reuse ;  /* 0x0000000720207220 */ /* 0x080fe20000410000 */
[-C--:B------:R-:W-:Y:S01]  /*9640*/  FMUL.FTZ R33, R33, R7.reuse ;  /* 0x0000000721217220 */ /* 0x080fe20000410000 */
[-C--:B------:R-:W-:Y:S01]  /*9650*/  FMUL.FTZ R36, R36, R7.reuse ;  /* 0x0000000724247220 */ /* 0x080fe20000410000 */
[-C--:B------:R-:W-:Y:S01]  /*9660*/  FMUL.FTZ R37, R37, R7.reuse ;  /* 0x0000000725257220 */ /* 0x080fe20000410000 */
[-C--:B------:R-:W-:Y:S01]  /*9670*/  FMUL.FTZ R40, R40, R7.reuse ;  /* 0x0000000728287220 */ /* 0x080fe20000410000 */
        /* <DEDUP_REMOVED lines=19> */
[----:B0-----:R-:W-:Y:S01]  /*97b0*/  MOV R0, UR7 ;  /* 0x0000000700007c02 */ /* 0x001fe20008000f00 */
        /* <DEDUP_REMOVED lines=40> */
[----:B------:R-:W-:Y:S01]  /*9a40*/  @P2 FMUL.FTZ R10, R10, 0.69314718246459960938 ;  /* 0x3f3172180a0a2820 */ /* 0x000fe20000410000 */
[----:B------:R-:W-:Y:S01]  /*9a50*/  @P1 FMUL.FTZ R7, R8, 0.69314718246459960938 ;  /* 0x3f31721808071820 */ /* 0x000fe20000410000 */
[----:B--2---:R-:W-:Y:S01]  /*9a60*/  @P2 FMUL.FTZ R9, R9, 0.69314718246459960938 ;  /* 0x3f31721809092820 */ /* 0x004fe20000410000 */
        /* <DEDUP_REMOVED lines=68> */
.L_x_7258:
[----:B------:R-:W-:Y:S05]  /*9eb0*/  @P0 BRA `(.L_x_7306) ;  /* 0x0000002000f80947 */ /* 0x000fea0003800000 */
[----:B------:R-:W0:Y:S01]  /*9ec0*/  S2R R0, SR_TID.X ;  /* 0x0000000000007919 */ /* 0x000e220000002100 */
[----:B------:R-:W2:Y:S01]  /*9ed0*/  S2UR UR5, SR_CgaCtaId ;  /* 0x00000000000579c3 */ /* 0x000ea20000008800 */
[----:B------:R-:W-:Y:S01]  /*9ee0*/  UMOV UR4, 0x400 ;  /* 0x0000040000047882 */ /* 0x000fe20000000000 */
[----:B------:R-:W-:-:S06]  /*9ef0*/  IMAD R2, RZ, RZ, -UR42 ;  /* 0x8000002aff027e24 */ /* 0x000fcc000f8e02ff */
[----:B------:R-:W-:Y:S08]  /*9f00*/  BAR.SYNC.DEFER_BLOCKING 0x1, 0x100 ;  /* 0x0044000000007b1d */ /* 0x000ff00000010000 */
[----:B------:R-:W3:Y:S08]  /*9f10*/  S2UR UR6, SR_CTAID.Y ;  /* 0x00000000000679c3 */ /* 0x000ef00000002600 */
[----:B------:R-:W3:Y:S01]  /*9f20*/  LDC R3, c[0x0][0xc50] ;  /* 0x00031400ff037b82 */ /* 0x000ee20000000800 */
[----:B--2---:R-:W-:-:S07]  /*9f30*/  ULEA UR4, UR5, UR4, 0x18 ;  /* 0x0000000405047291 */ /* 0x004fce000f8ec03f */
[----:B------:R-:W2:Y:S01]  /*9f40*/  LDC R7, c[0x0][0xbe8] ;  /* 0x0002fa00ff077b82 */ /* 0x000ea20000000800 */
[----:B------:R-:W-:Y:S01]  /*9f50*/  UIADD3 UR4, UR4, 0x28c20, URZ ;  /* 0x00028c2004047890 */ /* 0x000fe2000fffe03f */
[----:B0-----:R-:W-:-:S03]  /*9f60*/  VIADD R18, R0, 0xffffff80 ;  /* 0xffffff8000127836 */ /* 0x001fc60000000000 */
[----:B------:R-:W-:Y:S02]  /*9f70*/  UPRMT UR4, URZ, 0x654, UR4 ;  /* 0x000006543f047896 */ /* 0x000fe40008000004 */
[----:B------:R-:W-:-:S04]  /*9f80*/  SHF.R.S32.HI R21, RZ, 0x1f, R18 ;  /* 0x0000001fff157819 */ /* 0x000fc80000011412 */
[----:B------:R-:W-:Y:S01]  /*9f90*/  LEA.HI R4, R21, R18, RZ, 0x7 ;  /* 0x0000001215047211 */ /* 0x000fe200078f38ff */
[----:B---3--:R-:W-:Y:S01]  /*9fa0*/  IMAD R2, R3, R2, UR6 ;  /* 0x0000000603027e24 */ /* 0x008fe2000f8e0202 */
[----:B------:R-:W-:Y:S01]  /*9fb0*/  USHF.R.S32.HI UR6, URZ, 0x1f, UR42 ;  /* 0x0000001f3f067899 */ /* 0x000fe2000801142a */
[----:B------:R-:W-:Y:S01]  /*9fc0*/  SYNCS.ARRIVE.TRANS64.RED.A1T0 RZ, [UR4], RZ ;  /* 0x000000ffffff79a7 */ /* 0x000fe20008100404 */
[----:B------:R-:W-:Y:S02]  /*9fd0*/  SHF.R.S32.HI R0, RZ, 0x7, R4 ;  /* 0x00000007ff007819 */ /* 0x000fe40000011404 */
[----:B------:R-:W-:Y:S02]  /*9fe0*/  LOP3.LUT R9, R4, 0xffffff80, RZ, 0xc0, !PT ;  /* 0xffffff8004097812 */ /* 0x000fe400078ec0ff */
[----:B------:R-:W-:Y:S01]  /*9ff0*/  SHF.R.S32.HI R3, RZ, 0x1f, R2 ;  /* 0x0000001fff037819 */ /* 0x000fe20000011402 */
[----:B------:R-:W0:Y:S01]  /*a000*/  SHFL.IDX PT, R10, R0, RZ, 0x1f ;  /* 0x00001fff000a7589 */ /* 0x000e2200000e0000 */
[----:B------:R-:W-:-:S02]  /*a010*/  IADD3 R8, R18, -R9, RZ ;  /* 0x8000000912087210 */ /* 0x000fc40007ffe0ff */
[----:B--2---:R-:W-:Y:S02]  /*a020*/  ISETP.NE.AND P1, PT, R7, 0x1, PT ;  /* 0x000000010700780c */ /* 0x004fe40003f25270 */
[----:B------:R-:W-:-:S04]  /*a030*/  SHF.R.S32.HI R155, RZ, 0x1f, R8 ;  /* 0x0000001fff9b7819 */ /* 0x000fc80000011408 */
[----:B------:R-:W-:-:S04]  /*a040*/  LEA.HI R9, R155, R8, RZ, 0x2 ;  /* 0x000000089b097211 */ /* 0x000fc800078f10ff */
[----:B------:R-:W-:Y:S02]  /*a050*/  SHF.R.S32.HI R154, RZ, 0x2, R9 ;  /* 0x00000002ff9a7819 */ /* 0x000fe40000011409 */
[----:B0-----:R-:W-:-:S13]  /*a060*/  ISETP.NE.AND P0, PT, R10, RZ, PT ;  /* 0x000000ff0a00720c */ /* 0x001fda0003f05270 */
[----:B------:R-:W-:Y:S05]  /*a070*/  @P0 BRA `(.L_x_7307) ;  /* 0x0000000400440947 */ /* 0x000fea0003800000 */
[----:B------:R-:W0:Y:S01]  /*a080*/  LDC R19, c[0x0][0xbe8] ;  /* 0x0002fa00ff137b82 */ /* 0x000e220000000800 */
[----:B------:R-:W-:Y:S01]  /*a090*/  LOP3.LUT R11, R4, 0xffffff80, RZ, 0xc0, !PT ;  /* 0xffffff80040b7812 */ /* 0x000fe200078ec0ff */
[----:B------:R-:W2:Y:S01]  /*a0a0*/  S2R R23, SR_CTAID.X ;  /* 0x0000000000177919 */ /* 0x000ea20000002500 */
[----:B------:R-:W-:Y:S01]  /*a0b0*/  LEA.HI R10, R21, R18, RZ, 0x2 ;  /* 0x00000012150a7211 */ /* 0x000fe200078f10ff */
[----:B------:R-:W-:Y:S02]  /*a0c0*/  ULDC.64 UR4, c[0x0][0xbd0] ;  /* 0x0002f40000047ab9 */ /* 0x000fe40000000a00 */
[----:B------:R-:W-:Y:S01]  /*a0d0*/  IMAD.IADD R20, R18, 0x1, -R11 ;  /* 0x0000000112147824 */ /* 0x000fe200078e0a0b */
[----:B------:R-:W-:Y:S01]  /*a0e0*/  LOP3.LUT R17, R10, 0xfffffffc, RZ, 0xc0, !PT ;  /* 0xfffffffc0a117812 */ /* 0x000fe200078ec0ff */
[----:B------:R-:W3:Y:S01]  /*a0f0*/  S2UR UR7, SR_CTAID.Z ;  /* 0x00000000000779c3 */ /* 0x000ee20000002700 */
[----:B------:R-:W-:Y:S02]  /*a100*/  UIMAD.WIDE.U32 UR8, UR42, UR4, URZ ;  /* 0x000000042a0872a5 */ /* 0x000fe4000f8e003f */
[----:B------:R-:W-:Y:S01]  /*a110*/  SHF.R.S32.HI R11, RZ, 0x1f, R20 ;  /* 0x0000001fff0b7819 */ /* 0x000fe20000011414 */
[----:B------:R-:W-:Y:S01]  /*a120*/  IMAD.IADD R10, R18, 0x1, -R17 ;  /* 0x00000001120a7824 */ /* 0x000fe200078e0a11 */
[----:B------:R-:W-:-:S02]  /*a130*/  UIMAD UR4, UR6, UR4, URZ ;  /* 0x00000004060472a4 */ /* 0x000fc4000f8e023f */
[C---:B------:R-:W-:Y:S01]  /*a140*/  LEA.HI R22, R11.reuse, R20, RZ, 0x2 ;  /* 0x000000140b167211 */ /* 0x040fe200078f10ff */
[----:B------:R-:W4:Y:S01]  /*a150*/  LDC.64 R14, c[0x0][0xbd8] ;  /* 0x0002f600ff0e7b82 */ /* 0x000f220000000a00 */
[----:B------:R-:W-:Y:S01]  /*a160*/  LEA.HI R12, R10, R10, RZ, 0x1 ;  /* 0x0000000a0a0c7211 */ /* 0x000fe200078f08ff */
[----:B------:R-:W-:Y:S01]  /*a170*/  UIMAD UR4, UR42, UR5, UR4 ;  /* 0x000000052a0472a4 */ /* 0x000fe2000f8e0204 */
[--C-:B------:R-:W-:Y:S02]  /*a180*/  SHF.R.S32.HI R4, RZ, 0x2, R22.reuse ;  /* 0x00000002ff047819 */ /* 0x100fe40000011416 */
[----:B------:R-:W-:Y:S01]  /*a190*/  SHF.R.S32.HI R13, RZ, 0x1f, R22 ;  /* 0x0000001fff0d7819 */ /* 0x000fe20000011416 */
[----:B------:R-:W-:Y:S01]  /*a1a0*/  UIADD3 UR4, UR9, UR4, URZ ;  /* 0x0000000409047290 */ /* 0x000fe2000fffe03f */
[----:B------:R-:W-:Y:S02]  /*a1b0*/  LEA.HI R11, R11, R20, RZ, 0x5 ;  /* 0x000000140b0b7211 */ /* 0x000fe400078f28ff */
[----:B0-----:R-:W-:-:S02]  /*a1c0*/  ISETP.NE.AND P0, PT, R19, 0x1, PT ;  /* 0x000000011300780c */ /* 0x001fc40003f05270 */
[----:B------:R-:W-:Y:S02]  /*a1d0*/  LEA.HI R13, R13, R4, RZ, 0x3 ;  /* 0x000000040d0d7211 */ /* 0x000fe400078f18ff */
[----:B------:R-:W-:Y:S02]  /*a1e0*/  LOP3.LUT R153, R12, 0x1ffffffe, RZ, 0xc0, !PT ;  /* 0x1ffffffe0c997812 */ /* 0x000fe400078ec0ff */
[----:B------:R-:W-:Y:S01]  /*a1f0*/  LOP3.LUT R13, R13, 0xfffffff8, RZ, 0xc0, !PT ;  /* 0xfffffff80d0d7812 */ /* 0x000fe200078ec0ff */
[----:B---3--:R-:W-:Y:S01]  /*a200*/  USHF.R.S32.HI UR5, URZ, 0x1f, UR7 ;  /* 0x0000001f3f057899 */ /* 0x008fe20008011407 */
[----:B------:R-:W-:Y:S01]  /*a210*/  SHF.R.S32.HI R11, RZ, 0x5, R11 ;  /* 0x00000005ff0b7819 */ /* 0x000fe2000001140b */
[----:B------:R-:W-:Y:S01]  /*a220*/  IMAD.IADD R153, R10, 0x1, -R153 ;  /* 0x000000010a997824 */ /* 0x000fe200078e0a99 */
[----:B------:R-:W-:Y:S02]  /*a230*/  IADD3 R4, R4, -R13, RZ ;  /* 0x8000000d04047210 */ /* 0x000fe40007ffe0ff */
[----:B------:R-:W-:Y:S01]  /*a240*/  MOV R10, UR8 ;  /* 0x00000008000a7c02 */ /* 0x000fe20008000f00 */
[----:B------:R-:W0:Y:S02]  /*a250*/  @P0 LDC R13, c[0x0][0xbec] ;  /* 0x0002fb00ff0d0b82 */ /* 0x000e240000000800 */
[----:B------:R-:W-:-:S02]  /*a260*/  IMAD R152, R11, 0x10, R4 ;  /* 0x000000100b987824 */ /* 0x000fc400078e0204 */
[C---:B----4-:R-:W-:Y:S02]  /*a270*/  IMAD R12, R14.reuse, UR5, RZ ;  /* 0x000000050e0c7c24 */ /* 0x050fe4000f8e02ff */
[----:B------:R-:W-:Y:S02]  /*a280*/  IMAD R4, R153, 0x8, R152 ;  /* 0x0000000899047824 */ /* 0x000fe400078e0298 */
[----:B------:R-:W3:Y:S01]  /*a290*/  @P0 LDC R17, c[0x0][0xbf0] ;  /* 0x0002fc00ff110b82 */ /* 0x000ee20000000800 */
[----:B------:R-:W-:Y:S01]  /*a2a0*/  IMAD.U32 R11, RZ, RZ, UR9 ;  /* 0x00000009ff0b7e24 */ /* 0x000fe2000f8e00ff */
[----:B------:R-:W-:Y:S01]  /*a2b0*/  MOV R11, UR4 ;  /* 0x00000004000b7c02 */ /* 0x000fe20008000f00 */
[----:B--2---:R-:W-:Y:S01]  /*a2c0*/  IMAD R4, R23, 0x40, R4 ;  /* 0x0000004017047824 */ /* 0x004fe200078e0204 */
[----:B------:R-:W-:Y:S01]  /*a2d0*/  ULDC.64 UR4, c[0x0][0xbe0] ;  /* 0x0002f80000047ab9 */ /* 0x000fe20000000a00 */
[----:B------:R-:W-:Y:S02]  /*a2e0*/  IMAD R15, R15, UR7, R12 ;  /* 0x000000070f0f7c24 */ /* 0x000fe4000f8e020c */
[----:B------:R-:W-:-:S04]  /*a2f0*/  IMAD.WIDE.U32 R10, R14, UR7, R10 ;  /* 0x000000070e0a7c25 */ /* 0x000fc8000f8e000a */
[----:B------:R-:W-:Y:S01]  /*a300*/  IMAD R23, R23, 0x40, R152 ;  /* 0x0000004017177824 */ /* 0x000fe200078e0298 */
[----:B------:R-:W-:Y:S01]  /*a310*/  IADD3 R11, R11, R15, RZ ;  /* 0x0000000f0b0b7210 */ /* 0x000fe20007ffe0ff */
[----:B0-----:R-:W-:-:S04]  /*a320*/  @P0 IMAD.HI.U32 R12, R4, R13, RZ ;  /* 0x0000000d040c0227 */ /* 0x001fc800078e00ff */
[----:B------:R-:W-:Y:S02]  /*a330*/  IMAD.MOV.U32 R13, RZ, RZ, R4 ;  /* 0x000000ffff0d7224 */ /* 0x000fe400078e0004 */
[----:B------:R-:W-:Y:S01]  /*a340*/  IMAD.WIDE.U32 R10, R2, UR4, R10 ;  /* 0x00000004020a7c25 */ /* 0x000fe2000f8e000a */
[----:B---3--:R-:W-:-:S03]  /*a350*/  @P0 SHF.R.U32.HI R13, RZ, R17, R12 ;  /* 0x00000011ff0d0219 */ /* 0x008fc6000001160c */
[----:B------:R-:W-:Y:S01]  /*a360*/  IMAD R17, R3, UR4, RZ ;  /* 0x0000000403117c24 */ /* 0x000fe2000f8e02ff */
[----:B------:R-:W-:Y:S01]  /*a370*/  IADD3 R10, P0, R13, R10, RZ ;  /* 0x0000000a0d0a7210 */ /* 0x000fe20007f1e0ff */
[----:B------:R-:W-:Y:S02]  /*a380*/  IMAD.MOV R15, RZ, RZ, -R13 ;  /* 0x000000ffff0f7224 */ /* 0x000fe400078e0a0d */
[----:B------:R-:W-:Y:S01]  /*a390*/  IMAD R12, R2, UR5, R17 ;  /* 0x00000005020c7c24 */ /* 0x000fe2000f8e0211 */
[----:B------:R-:W-:Y:S01]  /*a3a0*/  SHF.R.S32.HI R17, RZ, 0x1f, R13 ;  /* 0x0000001fff117819 */ /* 0x000fe2000001140d */
[----:B------:R-:W-:Y:S01]  /*a3b0*/  IMAD R15, R19, R15, R4 ;  /* 0x0000000f130f7224 */ /* 0x000fe200078e0204 */
[----:B------:R-:W-:Y:S01]  /*a3c0*/  ULDC.64 UR4, c[0x0][0xbc8] ;  /* 0x0002f20000047ab9 */ /* 0x000fe20000000a00 */
[----:B------:R-:W-:Y:S02]  /*a3d0*/  LOP3.LUT R13, R22, 0x7ffffffc, RZ, 0xc0, !PT ;  /* 0x7ffffffc160d7812 */ /* 0x000fe400078ec0ff */
[----:B------:R-:W-:-:S02]  /*a3e0*/  IADD3.X R11, R17, R11, R12, P0, !PT ;  /* 0x0000000b110b7210 */ /* 0x000fc400007fe40c */
[----:B------:R-:W-:Y:S01]  /*a3f0*/  SHF.R.S32.HI R4, RZ, 0x1f, R15 ;  /* 0x0000001fff047819 */ /* 0x000fe2000001140f */
[----:B------:R-:W-:Y:S02]  /*a400*/  IMAD.IADD R20, R20, 0x1, -R13 ;  /* 0x0000000114147824 */ /* 0x000fe400078e0a0d */
[----:B------:R-:W-:-:S04]  /*a410*/  IMAD.WIDE.U32 R10, R15, UR4, R10 ;  /* 0x000000040f0a7c25 */ /* 0x000fc8000f8e000a */
[----:B------:R-:W-:-:S04]  /*a420*/  IMAD R4, R4, UR4, RZ ;  /* 0x0000000404047c24 */ /* 0x000fc8000f8e02ff */
[----:B------:R-:W-:Y:S01]  /*a430*/  IMAD R15, R15, UR5, R4 ;  /* 0x000000050f0f7c24 */ /* 0x000fe2000f8e0204 */
[----:B------:R-:W-:Y:S01]  /*a440*/  ULDC.64 UR4, c[0x0][0xba8] ;  /* 0x0002ea0000047ab9 */ /* 0x000fe20000000a00 */
[-C--:B------:R-:W-:Y:S02]  /*a450*/  LEA.HI R4, R0, R0.reuse, RZ, 0x1 ;  /* 0x0000000000047211 */ /* 0x080fe400078f08ff */
[----:B------:R-:W-:Y:S01]  /*a460*/  IMAD.IADD R11, R11, 0x1, R15 ;  /* 0x000000010b0b7824 */ /* 0x000fe200078e020f */
[----:B------:R-:W-:Y:S01]  /*a470*/  LEA R16, P0, R10, UR4, 0x2 ;  /* 0x000000040a107c11 */ /* 0x000fe2000f8010ff */
[----:B------:R-:W-:Y:S01]  /*a480*/  ULDC UR4, c[0x0][0xa88] ;  /* 0x0002a20000047ab9 */ /* 0x000fe20000000800 */
[----:B------:R-:W-:Y:S01]  /*a490*/  LOP3.LUT R15, R4, 0xfffffe, RZ, 0xc0, !PT ;  /* 0x00fffffe040f7812 */ /* 0x000fe200078ec0ff */
[----:B------:R-:W-:Y:S01]  /*a4a0*/  IMAD R4, R19, UR4, RZ ;  /* 0x0000000413047c24 */ /* 0x000fe2000f8e02ff */
[----:B------:R-:W-:Y:S01]  /*a4b0*/  LEA.HI.X R17, R10, UR5, R11, 0x2, P0 ;  /* 0x000000050a117c11 */ /* 0x000fe200080f140b */
[----:B------:R-:W-:Y:S01]  /*a4c0*/  SHFL.IDX PT, R12, R16, 0x1, 0x1c1f ;  /* 0x003c1f00100c7f89 */ /* 0x000fe200000e0000 */
[----:B------:R-:W-:Y:S01]  /*a4d0*/  IADD3 R14, -R15, R0, RZ ;  /* 0x000000000f0e7210 */ /* 0x000fe20007ffe1ff */
[----:B------:R-:W-:-:S02]  /*a4e0*/  IMAD.SHL.U32 R15, R20, 0x2, RZ ;  /* 0x00000002140f7824 */ /* 0x000fc400078e00ff */
[----:B------:R-:W-:Y:S01]  /*a4f0*/  SHFL.IDX PT, R10, R16, RZ, 0x1c1f ;  /* 0x001c1fff100a7589 */ /* 0x000fe200000e0000 */
[----:B------:R-:W-:-:S03]  /*a500*/  LEA R14, -R14, RZ, 0x8 ;  /* 0x000000ff0e0e7211 */ /* 0x000fc600078e41ff */
[----:B------:R-:W0:Y:S01]  /*a510*/  SHFL.IDX PT, R11, R17, RZ, 0x1c1f ;  /* 0x001c1fff110b7589 */ /* 0x000e2200000e0000 */
[----:B------:R-:W-:Y:S01]  /*a520*/  ISETP.NE.AND P0, PT, R15, R14, PT ;  /* 0x0000000e0f00720c */ /* 0x000fe20003f05270 */
[C---:B------:R-:W-:Y:S02]  /*a530*/  VIADD R15, R23.reuse, 0x8 ;  /* 0x00000008170f7836 */ /* 0x040fe40000000000 */
[----:B------:R-:W2:Y:S01]  /*a540*/  SHFL.IDX PT, R13, R17, 0x1, 0x1c1f ;  /* 0x003c1f00110d7f89 */ /* 0x000ea200000e0000 */
[-C--:B------:R-:W-:Y:S02]  /*a550*/  ISETP.GE.OR P2, PT, R23, R4.reuse, P0 ;  /* 0x000000041700720c */ /* 0x080fe40000746670 */
[----:B------:R-:W-:-:S11]  /*a560*/  ISETP.GE.OR P0, PT, R15, R4, P0 ;  /* 0x000000040f00720c */ /* 0x000fd60000706670 */
[----:B0-----:R0:W-:Y:S04]  /*a570*/  @!P2 ST.E desc[UR36][R10.64], R6 ;  /* 0x000000060a00a985 */ /* 0x0011e8000c101924 */
[----:B--2---:R0:W-:Y:S02]  /*a580*/  @!P0 ST.E desc[UR36][R12.64], R5 ;  /* 0x000000050c008985 */ /* 0x0041e4000c101924 */
.L_x_7307:
[----:B------:R-:W2:Y:S01]  /*a590*/  S2R R14, SR_CTAID.X ;  /* 0x00000000000e7919 */ /* 0x000ea20000002500 */
[----:B------:R-:W3:Y:S01]  /*a5a0*/  S2UR UR7, SR_CTAID.Z ;  /* 0x00000000000779c3 */ /* 0x000ee20000002700 */
[----:B------:R-:W-:Y:S01]  /*a5b0*/  LEA.HI R21, R21, R18, RZ, 0x2 ;  /* 0x0000001215157211 */ /* 0x000fe200078f10ff */
[----:B------:R-:W-:Y:S01]  /*a5c0*/  ULDC.64 UR8, c[0x0][0xb38] ;  /* 0x0002ce0000087ab9 */ /* 0x000fe20000000a00 */
[----:B0-----:R-:W-:Y:S01]  /*a5d0*/  SHF.R.S32.HI R5, RZ, 0x1f, R9 ;  /* 0x0000001fff057819 */ /* 0x001fe20000011409 */
[----:B------:R-:W-:Y:S01]  /*a5e0*/  UIMAD UR6, UR6, UR8, URZ ;  /* 0x00000008060672a4 */ /* 0x000fe2000f8e023f */
[----:B------:R-:W-:Y:S01]  /*a5f0*/  LOP3.LUT R21, R21, 0xfffffffc, RZ, 0xc0, !PT ;  /* 0xfffffffc15157812 */ /* 0x000fe200078ec0ff */
[----:B------:R-:W-:Y:S01]  /*a600*/  UIMAD.WIDE.U32 UR4, UR42, UR8, URZ ;  /* 0x000000082a0472a5 */ /* 0x000fe2000f8e003f */
[----:B------:R-:W-:Y:S01]  /*a610*/  LEA.HI R5, R5, R154, RZ, 0x3 ;  /* 0x0000009a05057211 */ /* 0x000fe200078f18ff */
[----:B------:R-:W0:Y:S01]  /*a620*/  LDC.64 R12, c[0x0][0xb40] ;  /* 0x0002d000ff0c7b82 */ /* 0x000e220000000a00 */
[----:B------:R-:W-:Y:S01]  /*a630*/  IADD3 R21, R18, -R21, RZ ;  /* 0x8000001512157210 */ /* 0x000fe20007ffe0ff */
[----:B------:R-:W-:Y:S01]  /*a640*/  UIMAD UR6, UR42, UR9, UR6 ;  /* 0x000000092a0672a4 */ /* 0x000fe2000f8e0206 */
[----:B------:R-:W-:Y:S01]  /*a650*/  LOP3.LUT R5, R5, 0xfffffff8, RZ, 0xc0, !PT ;  /* 0xfffffff805057812 */ /* 0x000fe200078ec0ff */
[----:B------:R-:W-:Y:S01]  /*a660*/  BSSY B0, `(.L_x_7308) ;  /* 0x00000fc000007945 */ /* 0x000fe20003800000 */
[----:B------:R-:W-:Y:S01]  /*a670*/  LEA.HI R4, R21, R21, RZ, 0x1 ;  /* 0x0000001515047211 */ /* 0x000fe200078f08ff */
[----:B------:R-:W-:Y:S01]  /*a680*/  UIADD3 UR6, UR5, UR6, URZ ;  /* 0x0000000605067290 */ /* 0x000fe2000fffe03f */
[----:B------:R-:W-:Y:S01]  /*a690*/  LEA.HI R155, R155, R8, RZ, 0x5 ;  /* 0x000000089b9b7211 */ /* 0x000fe200078f28ff */
[----:B------:R-:W4:Y:S01]  /*a6a0*/  @P1 LDC R10, c[0x0][0xbec] ;  /* 0x0002fb00ff0a1b82 */ /* 0x000f220000000800 */
[----:B------:R-:W-:Y:S01]  /*a6b0*/  IMAD.IADD R154, R154, 0x1, -R5 ;  /* 0x000000019a9a7824 */ /* 0x000fe200078e0a05 */
[----:B------:R-:W-:-:S02]  /*a6c0*/  LOP3.LUT R4, R4, 0x1ffffffe, RZ, 0xc0, !PT ;  /* 0x1ffffffe04047812 */ /* 0x000fc400078ec0ff */
[----:B------:R-:W-:Y:S02]  /*a6d0*/  SHF.R.S32.HI R155, RZ, 0x5, R155 ;  /* 0x00000005ff9b7819 */ /* 0x000fe4000001149b */
[----:B------:R-:W-:Y:S01]  /*a6e0*/  MOV R5, UR5 ;  /* 0x0000000500057c02 */ /* 0x000fe20008000f00 */
[----:B------:R-:W-:Y:S01]  /*a6f0*/  IMAD.IADD R4, R21, 0x1, -R4 ;  /* 0x0000000115047824 */ /* 0x000fe200078e0a04 */
[----:B------:R-:W5:Y:S01]  /*a700*/  @P1 LDC R17, c[0x0][0xbf0] ;  /* 0x0002fc00ff111b82 */ /* 0x000f620000000800 */
[----:B------:R-:W-:Y:S01]  /*a710*/  LEA R155, R155, R154, 0x4 ;  /* 0x0000009a9b9b7211 */ /* 0x000fe200078e20ff */
[----:B---3--:R-:W-:Y:S01]  /*a720*/  USHF.R.S32.HI UR8, URZ, 0x1f, UR7 ;  /* 0x0000001f3f087899 */ /* 0x008fe20008011407 */
[----:B------:R-:W-:Y:S01]  /*a730*/  IMAD.U32 R5, RZ, RZ, UR6 ;  /* 0x00000006ff057e24 */ /* 0x000fe2000f8e00ff */
[----:B------:R-:W-:Y:S02]  /*a740*/  LOP3.LUT R9, R9, 0x7ffffffc, RZ, 0xc0, !PT ;  /* 0x7ffffffc09097812 */ /* 0x000fe400078ec0ff */
[----:B------:R-:W-:-:S02]  /*a750*/  IMAD R11, R4, 0x8, R155 ;  /* 0x00000008040b7824 */ /* 0x000fc400078e029b */
[----:B------:R-:W-:Y:S01]  /*a760*/  IMAD.U32 R4, RZ, RZ, UR4 ;  /* 0x00000004ff047e24 */ /* 0x000fe2000f8e00ff */
[----:B------:R-:W-:Y:S01]  /*a770*/  ULDC.64 UR4, c[0x0][0xb48] ;  /* 0x0002d20000047ab9 */ /* 0x000fe20000000a00 */
[----:B0-----:R-:W-:Y:S02]  /*a780*/  IMAD R6, R12, UR8, RZ ;  /* 0x000000080c067c24 */ /* 0x001fe4000f8e02ff */
[----:B--2---:R-:W-:Y:S02]  /*a790*/  IMAD R15, R14, 0x40, R11 ;  /* 0x000000400e0f7824 */ /* 0x004fe400078e020b */
[----:B------:R-:W-:Y:S02]  /*a7a0*/  IMAD R13, R13, UR7, R6 ;  /* 0x000000070d0d7c24 */ /* 0x000fe4000f8e0206 */
[----:B----4-:R-:W-:Y:S01]  /*a7b0*/  @P1 IMAD.HI.U32 R10, R15, R10, RZ ;  /* 0x0000000a0f0a1227 */ /* 0x010fe200078e00ff */
[----:B------:R-:W-:-:S03]  /*a7c0*/  MOV R11, R15 ;  /* 0x0000000f000b7202 */ /* 0x000fc60000000f00 */
[----:B------:R-:W-:-:S04]  /*a7d0*/  IMAD.WIDE.U32 R4, R12, UR7, R4 ;  /* 0x000000070c047c25 */ /* 0x000fc8000f8e0004 */
[----:B------:R-:W-:Y:S01]  /*a7e0*/  IMAD R3, R3, UR4, RZ ;  /* 0x0000000403037c24 */ /* 0x000fe2000f8e02ff */
[----:B-----5:R-:W-:Y:S01]  /*a7f0*/  @P1 SHF.R.U32.HI R11, RZ, R17, R10 ;  /* 0x00000011ff0b1219 */ /* 0x020fe2000001160a */
[----:B------:R-:W-:Y:S02]  /*a800*/  IMAD.IADD R5, R5, 0x1, R13 ;  /* 0x0000000105057824 */ /* 0x000fe400078e020d */
[C---:B------:R-:W-:Y:S01]  /*a810*/  IMAD R13, R2.reuse, UR5, R3 ;  /* 0x00000005020d7c24 */ /* 0x040fe2000f8e0203 */
[----:B------:R-:W-:Y:S01]  /*a820*/  SHF.R.S32.HI R6, RZ, 0x1f, R11 ;  /* 0x0000001fff067819 */ /* 0x000fe2000001140b */
[----:B------:R-:W-:Y:S01]  /*a830*/  IMAD.WIDE.U32 R2, R2, UR4, R4 ;  /* 0x0000000402027c25 */ /* 0x000fe2000f8e0004 */
[----:B------:R-:W-:-:S03]  /*a840*/  ULDC.64 UR4, c[0x0][0xb30] ;  /* 0x0002cc0000047ab9 */ /* 0x000fc60000000a00 */
[----:B------:R-:W-:Y:S01]  /*a850*/  IMAD.MOV R10, RZ, RZ, -R11 ;  /* 0x000000ffff0a7224 */ /* 0x000fe200078e0a0b */
[----:B------:R-:W-:Y:S01]  /*a860*/  IADD3 R3, R3, R13, RZ ;  /* 0x0000000d03037210 */ /* 0x000fe20007ffe0ff */
[----:B------:R-:W-:Y:S02]  /*a870*/  IMAD R6, R6, UR4, RZ ;  /* 0x0000000406067c24 */ /* 0x000fe4000f8e02ff */
[----:B------:R-:W-:Y:S02]  /*a880*/  IMAD R5, R7, R10, R15 ;  /* 0x0000000a07057224 */ /* 0x000fe400078e020f */
[C---:B------:R-:W-:Y:S01]  /*a890*/  IMAD R13, R11.reuse, UR5, R6 ;  /* 0x000000050b0d7c24 */ /* 0x040fe2000f8e0206 */
[----:B------:R-:W-:Y:S01]  /*a8a0*/  LEA.HI R6, R0, R0, RZ, 0x1 ;  /* 0x0000000000067211 */ /* 0x000fe200078f08ff */
        /* <DEDUP_REMOVED lines=9> */
[----:B------:R-:W-:Y:S01]  /*a940*/  IMAD.IADD R5, R3, 0x1, R11 ;  /* 0x0000000103057824 */ /* 0x000fe200078e020b */
[----:B------:R-:W-:Y:S01]  /*a950*/  ULDC UR4, c[0x0][0xa88] ;  /* 0x0002a20000047ab9 */ /* 0x000fe20000000800 */
[----:B------:R-:W-:Y:S01]  /*a960*/  LOP3.LUT R11, R6, 0xfffffe, RZ, 0xc0, !PT ;  /* 0x00fffffe060b7812 */ /* 0x000fe200078ec0ff */
[----:B------:R-:W-:Y:S01]  /*a970*/  IMAD R6, R7, UR4, RZ ;  /* 0x0000000407067c24 */ /* 0x000fe2000f8e02ff */
[----:B------:R-:W-:Y:S02]  /*a980*/  LEA R7, R14, R155, 0x6 ;  /* 0x0000009b0e077211 */ /* 0x000fe400078e30ff */
[----:B------:R-:W-:Y:S01]  /*a990*/  LEA.HI.X R5, R2, UR5, R5, 0x2, P0 ;  /* 0x0000000502057c11 */ /* 0x000fe200080f1405 */
[----:B------:R-:W-:Y:S01]  /*a9a0*/  IMAD.IADD R11, R0, 0x1, -R11 ;  /* 0x00000001000b7824 */ /* 0x000fe200078e0a0b */
[----:B------:R-:W-:Y:S01]  /*a9b0*/  ISETP.GE.AND P0, PT, R7, R6, PT ;  /* 0x000000060700720c */ /* 0x000fe20003f06270 */
[----:B------:R-:W-:Y:S01]  /*a9c0*/  IMAD.IADD R0, R8, 0x1, -R9 ;  /* 0x0000000108007824 */ /* 0x000fe200078e0a09 */
[----:B------:R0:W2:Y:S04]  /*a9d0*/  SHFL.IDX PT, R2, R4, RZ, 0x1c1f ;  /* 0x001c1fff04027589 */ /* 0x0000a800000e0000 */
[----:B------:R-:W-:Y:S01]  /*a9e0*/  LEA R0, R11, R0, 0x7 ;  /* 0x000000000b007211 */ /* 0x000fe200078e38ff */
[----:B------:R0:W3:Y:S04]  /*a9f0*/  SHFL.IDX PT, R3, R5, RZ, 0x1c1f ;  /* 0x001c1fff05037589 */ /* 0x0000e800000e0000 */
[----:B------:R-:W-:-:S02]  /*aa00*/  IMAD.SHL.U32 R0, R0, 0x2, RZ ;  /* 0x0000000200007824 */ /* 0x000fc400078e00ff */
[----:B------:R-:W-:Y:S05]  /*aa10*/  @P0 BRA `(.L_x_7309) ;  /* 0x0000000c00000947 */ /* 0x000fea0003800000 */
        /* <DEDUP_REMOVED lines=23> */
[--C-:B--23--:R-:W-:Y:S01]  /*ab90*/  @!P2 IMAD.WIDE R8, R9, 0x4, R2.reuse ;  /* 0x000000040908a825 */ /* 0x10cfe200078e0202 */
        /* <DEDUP_REMOVED lines=14> */
[----:B--2---:R-:W-:Y:S01]  /*ac80*/  VIADD R24, R0, 0x60 ;  /* 0x0000006000187836 */ /* 0x004fe20000000000 */
[----:B------:R-:W-:Y:S02]  /*ac90*/  @!P0 LEA.HI R16, R16, R16, RZ, 0x1 ;  /* 0x0000001010108211 */ /* 0x000fe400078f08ff */
[----:B------:R-:W-:-:S02]  /*aca0*/  @!P1 LEA.HI R17, R17, R17, RZ, 0x1 ;  /* 0x0000001111119211 */ /* 0x000fc400078f08ff */
[----:B------:R-:W-:Y:S02]  /*acb0*/  @!P0 LOP3.LUT R9, R16, 0xfffffffe, RZ, 0xc0, !PT ;  /* 0xfffffffe10098812 */ /* 0x000fe400078ec0ff */
[----:B---3--:R-:W-:Y:S02]  /*acc0*/  @!P1 LOP3.LUT R11, R17, 0xfffffffe, RZ, 0xc0, !PT ;  /* 0xfffffffe110b9812 */ /* 0x008fe400078ec0ff */
        /* <DEDUP_REMOVED lines=8> */
[----:B----4-:R-:W-:Y:S01]  /*ad50*/  @!P2 LOP3.LUT R13, R18, 0xfffffffe, RZ, 0xc0, !PT ;  /* 0xfffffffe120da812 */ /* 0x010fe200078ec0ff */
[----:B------:R3:W-:Y:S01]  /*ad60*/  @!P1 ST.E.64 desc[UR36][R10.64], R44 ;  /* 0x0000002c0a009985 */ /* 0x0007e2000c101b24 */
[----:B------:R-:W-:Y:S01]  /*ad70*/  @!P3 LOP3.LUT R19, R19, 0xfffffffe, RZ, 0xc0, !PT ;  /* 0xfffffffe1313b812 */ /* 0x000fe200078ec0ff */
[----:B------:R-:W-:Y:S01]  /*ad80*/  VIADD R18, R0, 0x68 ;  /* 0x0000006800127836 */ /* 0x000fe20000000000 */
[----:B-----5:R-:W-:Y:S01]  /*ad90*/  @!P4 LOP3.LUT R15, R20, 0xfffffffe, RZ, 0xc0, !PT ;  /* 0xfffffffe140fc812 */ /* 0x020fe200078ec0ff */
[C---:B------:R-:W-:Y:S01]  /*ada0*/  VIADD R20, R0.reuse, 0x78 ;  /* 0x0000007800147836 */ /* 0x040fe20000000000 */
[----:B------:R-:W-:Y:S02]  /*adb0*/  @!P5 LOP3.LUT R21, R21, 0xfffffffe, RZ, 0xc0, !PT ;  /* 0xfffffffe1515d812 */ /* 0x000fe400078ec0ff */
[----:B------:R-:W-:Y:S02]  /*adc0*/  IADD3 R23, R0, 0x58, RZ ;  /* 0x0000005800177810 */ /* 0x000fe40007ffe0ff */
[----:B------:R-:W-:Y:S01]  /*add0*/  @!P6 LOP3.LUT R17, R22, 0xfffffffe, RZ, 0xc0, !PT ;  /* 0xfffffffe1611e812 */ /* 0x000fe200078ec0ff */
[----:B--2---:R-:W-:Y:S01]  /*ade0*/  @!P2 IMAD.WIDE R8, R13, 0x4, R2 ;  /* 0x000000040d08a825 */ /* 0x004fe200078e0202 */
[----:B------:R-:W-:-:S02]  /*adf0*/  ISETP.GE.AND P1, PT, R23, UR4, PT ;  /* 0x0000000417007c0c */ /* 0x000fc4000bf26270 */
[----:B------:R-:W-:Y:S01]  /*ae00*/  ISETP.GE.AND P0, PT, R24, UR4, PT ;  /* 0x0000000418007c0c */ /* 0x000fe2000bf06270 */
[--C-:B---3--:R-:W-:Y:S01]  /*ae10*/  @!P3 IMAD.WIDE R10, R19, 0x4, R2.reuse ;  /* 0x00000004130ab825 */ /* 0x108fe200078e0202 */
        /* <DEDUP_REMOVED lines=18> */
[----:B--2---:R-:W-:Y:S01]  /*af40*/  @!P1 LOP3.LUT R9, R23, 0xfffffffe, RZ, 0xc0, !PT ;  /* 0xfffffffe17099812 */ /* 0x004fe200078ec0ff */
[----:B------:R-:W-:Y:S01]  /*af50*/  VIADD R23, R0, 0x90 ;  /* 0x0000009000177836 */ /* 0x000fe20000000000 */
[----:B---3--:R-:W-:Y:S01]  /*af60*/  @!P0 LOP3.LUT R11, R24, 0xfffffffe, RZ, 0xc0, !PT ;  /* 0xfffffffe180b8812 */ /* 0x008fe200078ec0ff */
        /* <DEDUP_REMOVED lines=9> */
[----:B----4-:R-:W-:Y:S01]  /*b000*/  @!P2 LOP3.LUT R13, R18, 0xfffffffe, RZ, 0xc0, !PT ;  /* 0xfffffffe120da812 */ /* 0x010fe200078ec0ff */
[----:B------:R3:W-:Y:S01]  /*b010*/  @!P0 ST.E.64 desc[UR36][R10.64], R72 ;  /* 0x000000480a008985 */ /* 0x0007e2000c101b24 */
[----:B------:R-:W-:Y:S02]  /*b020*/  @!P6 LOP3.LUT R19, R19, 0xfffffffe, RZ, 0xc0, !PT ;  /* 0xfffffffe1313e812 */ /* 0x000fe400078ec0ff */
[----:B-----5:R-:W-:Y:S01]  /*b030*/  @!P5 LOP3.LUT R15, R20, 0xfffffffe, RZ, 0xc0, !PT ;  /* 0xfffffffe140fd812 */ /* 0x020fe200078ec0ff */
[----:B------:R-:W-:Y:S01]  /*b040*/  VIADD R20, R0, 0xb0 ;  /* 0x000000b000147836 */ /* 0x000fe20000000000 */
[----:B------:R-:W-:-:S02]  /*b050*/  @!P4 LOP3.LUT R21, R21, 0xfffffffe, RZ, 0xc0, !PT ;  /* 0xfffffffe1515c812 */ /* 0x000fc400078ec0ff */
[----:B0-----:R-:W-:Y:S01]  /*b060*/  @!P3 LOP3.LUT R17, R22, 0xfffffffe, RZ, 0xc0, !PT ;  /* 0xfffffffe1611b812 */ /* 0x001fe200078ec0ff */
[C---:B------:R-:W-:Y:S01]  /*b070*/  VIADD R22, R0.reuse, 0xc0 ;  /* 0x000000c000167836 */ /* 0x040fe20000000000 */
[----:B------:R-:W-:Y:S01]  /*b080*/  ISETP.GE.AND P0, PT, R23, UR4, PT ;  /* 0x0000000417007c0c */ /* 0x000fe2000bf06270 */
[--C-:B--2---:R-:W-:Y:S01]  /*b090*/  @!P2 IMAD.WIDE R8, R13, 0x4, R2.reuse ;  /* 0x000000040d08a825 */ /* 0x104fe200078e0202 */
[----:B------:R-:W-:Y:S02]  /*b0a0*/  IADD3 R18, R0, 0xa0, RZ ;  /* 0x000000a000127810 */ /* 0x000fe40007ffe0ff */
[----:B------:R-:W-:Y:S01]  /*b0b0*/  ISETP.GE.AND P1, PT, R24, UR4, PT ;  /* 0x0000000418007c0c */ /* 0x000fe2000bf26270 */
[--C-:B---3--:R-:W-:Y:S01]  /*b0c0*/  @!P6 IMAD.WIDE R10, R19, 0x4, R2.reuse ;  /* 0x00000004130ae825 */ /* 0x108fe200078e0202 */
[----:B------:R0:W-:Y:S01]  /*b0d0*/  @!P2 ST.E.64 desc[UR36][R8.64], R76 ;  /* 0x0000004c0800a985 */ /* 0x0001e2000c101b24 */
[----:B------:R-:W-:Y:S02]  /*b0e0*/  ISETP.GE.AND P2, PT, R18, UR4, PT ;  /* 0x0000000412007c0c */ /* 0x000fe4000bf46270 */
        /* <DEDUP_REMOVED lines=9> */
[----:B------:R-:W-:Y:S01]  /*b180*/  VIADD R19, R0, 0xa8 ;  /* 0x000000a800137836 */ /* 0x000fe20000000000 */
[----:B------:R5:W-:Y:S01]  /*b190*/  @!P3 ST.E.64 desc[UR36][R16.64], R92 ;  /* 0x0000005c1000b985 */ /* 0x000be2000c101b24 */
[----:B------:R-:W-:-:S02]  /*b1a0*/  ISETP.GE.AND P5, PT, R21, UR4, PT ;  /* 0x0000000415007c0c */ /* 0x000fc4000bfa6270 */
[----:B------:R-:W-:Y:S02]  /*b1b0*/  @!P0 LEA.HI R23, R23, R23, RZ, 0x1 ;  /* 0x0000001717178211 */ /* 0x000fe400078f08ff */
[----:B------:R-:W-:Y:S02]  /*b1c0*/  ISETP.GE.AND P3, PT, R19, UR4, PT ;  /* 0x0000000413007c0c */ /* 0x000fe4000bf66270 */
[----:B------:R-:W-:Y:S02]  /*b1d0*/  @!P1 LEA.HI R24, R24, R24, RZ, 0x1 ;  /* 0x0000001818189211 */ /* 0x000fe400078f08ff */
[----:B0-----:R-:W-:Y:S02]  /*b1e0*/  @!P0 LOP3.LUT R9, R23, 0xfffffffe, RZ, 0xc0, !PT ;  /* 0xfffffffe17098812 */ /* 0x001fe400078ec0ff */
[----:B------:R-:W-:Y:S02]  /*b1f0*/  @!P2 LEA.HI R18, R18, R18, RZ, 0x1 ;  /* 0x000000121212a211 */ /* 0x000fe400078f08ff */
[----:B--2---:R-:W-:Y:S01]  /*b200*/  @!P1 LOP3.LUT R11, R24, 0xfffffffe, RZ, 0xc0, !PT ;  /* 0xfffffffe180b9812 */ /* 0x004fe200078ec0ff */
[----:B------:R-:W-:Y:S01]  /*b210*/  @!P0 IMAD.WIDE R8, R9, 0x4, R2 ;  /* 0x0000000409088825 */ /* 0x000fe200078e0202 */
[----:B------:R-:W-:-:S02]  /*b220*/  @!P4 LEA.HI R20, R20, R20, RZ, 0x1 ;  /* 0x000000141414c211 */ /* 0x000fc400078f08ff */
[----:B---3--:R-:W-:Y:S01]  /*b230*/  @!P2 LOP3.LUT R13, R18, 0xfffffffe, RZ, 0xc0, !PT ;  /* 0xfffffffe120da812 */ /* 0x008fe200078ec0ff */
        /* <DEDUP_REMOVED lines=9> */
[----:B----4-:R-:W-:Y:S01]  /*b2d0*/  @!P4 LOP3.LUT R15, R20, 0xfffffffe, RZ, 0xc0, !PT ;  /* 0xfffffffe140fc812 */ /* 0x010fe200078ec0ff */
[----:B------:R3:W-:Y:S01]  /*b2e0*/  @!P2 ST.E.64 desc[UR36][R12.64], R104 ;  /* 0x000000680c00a985 */ /* 0x0007e2000c101b24 */
[----:B------:R-:W-:Y:S01]  /*b2f0*/  @!P5 LOP3.LUT R21, R21, 0xfffffffe, RZ, 0xc0, !PT ;  /* 0xfffffffe1515d812 */ /* 0x000fe200078ec0ff */
[----:B------:R-:W-:Y:S01]  /*b300*/  VIADD R20, R0, 0xd8 ;  /* 0x000000d800147836 */ /* 0x000fe20000000000 */
[----:B-----5:R-:W-:-:S02]  /*b310*/  @!P6 LOP3.LUT R17, R22, 0xfffffffe, RZ, 0xc0, !PT ;  /* 0xfffffffe1611e812 */ /* 0x020fc400078ec0ff */
[----:B------:R-:W-:Y:S01]  /*b320*/  ISETP.GE.AND P0, PT, R18, UR4, PT ;  /* 0x0000000412007c0c */ /* 0x000fe2000bf06270 */
[--C-:B0-----:R-:W-:Y:S01]  /*b330*/  @!P3 IMAD.WIDE R8, R19, 0x4, R2.reuse ;  /* 0x000000041308b825 */ /* 0x101fe200078e0202 */
[----:B------:R-:W-:Y:S02]  /*b340*/  IADD3 R19, R0, 0xd0, RZ ;  /* 0x000000d000137810 */ /* 0x000fe40007ffe0ff */
[----:B------:R-:W-:Y:S01]  /*b350*/  ISETP.GE.AND P2, PT, R20, UR4, PT ;  /* 0x0000000414007c0c */ /* 0x000fe2000bf46270 */
[--C-:B--2---:R-:W-:Y:S01]  /*b360*/  @!P4 IMAD.WIDE R10, R15, 0x4, R2.reuse ;  /* 0x000000040f0ac825 */ /* 0x104fe200078e0202 */
[----:B------:R0:W-:Y:S01]  /*b370*/  @!P3 ST.E.64 desc[UR36][R8.64], R108 ;  /* 0x0000006c0800b985 */ /* 0x0001e2000c101b24 */
[----:B------:R-:W-:Y:S02]  /*b380*/  ISETP.GE.AND P1, PT, R19, UR4, PT ;  /* 0x0000000413007c0c */ /* 0x000fe4000bf26270 */
[----:B------:R-:W-:Y:S01]  /*b390*/  @!P5 IMAD.WIDE R14, R21, 0x4, R2 ;  /* 0x00000004150ed825 */ /* 0x000fe200078e0202 */
[----:B------:R2:W-:Y:S01]  /*b3a0*/  @!P4 ST.E.64 desc[UR36][R10.64], R112 ;  /* 0x000000700a00c985 */ /* 0x0005e2000c101b24 */
[----:B---3--:R-:W-:-:S02]  /*b3b0*/  IADD3 R12, R0, 0xe8, RZ ;  /* 0x000000e8000c7810 */ /* 0x008fc40007ffe0ff */
[----:B------:R-:W-:Y:S01]  /*b3c0*/  @!P6 IMAD.WIDE R16, R17, 0x4, R2 ;  /* 0x000000041110e825 */ /* 0x000fe200078e0202 */
[----:B------:R3:W-:Y:S01]  /*b3d0*/  @!P5 ST.E.64 desc[UR36][R14.64], R116 ;  /* 0x000000740e00d985 */ /* 0x0007e2000c101b24 */
[----:B------:R-:W-:Y:S02]  /*b3e0*/  ISETP.GE.AND P4, PT, R12, UR4, PT ;  /* 0x000000040c007c0c */ /* 0x000fe4000bf86270 */
[C---:B------:R-:W-:Y:S01]  /*b3f0*/  VIADD R21, R0.reuse, 0xe0 ;  /* 0x000000e000157836 */ /* 0x040fe20000000000 */
[----:B------:R4:W-:Y:S01]  /*b400*/  @!P6 ST.E.64 desc[UR36][R16.64], R120 ;  /* 0x000000781000e985 */ /* 0x0009e2000c101b24 */
[----:B------:R-:W-:Y:S01]  /*b410*/  VIADD R13, R0, 0xf0 ;  /* 0x000000f0000d7836 */ /* 0x000fe20000000000 */
[----:B------:R-:W-:Y:S01]  /*b420*/  @!P0 LEA.HI R18, R18, R18, RZ, 0x1 ;  /* 0x0000001212128211 */ /* 0x000fe200078f08ff */
[----:B0-----:R-:W-:Y:S01]  /*b430*/  VIADD R9, R0, 0xf8 ;  /* 0x000000f800097836 */ /* 0x001fe20000000000 */
[----:B------:R-:W-:Y:S02]  /*b440*/  ISETP.GE.AND P3, PT, R21, UR4, PT ;  /* 0x0000000415007c0c */ /* 0x000fe4000bf66270 */
[----:B------:R-:W-:-:S02]  /*b450*/  ISETP.GE.AND P5, PT, R13, UR4, PT ;  /* 0x000000040d007c0c */ /* 0x000fc4000bfa6270 */
[----:B------:R-:W-:Y:S02]  /*b460*/  ISETP.GE.AND P6, PT, R9, UR4, PT ;  /* 0x0000000409007c0c */ /* 0x000fe4000bfc6270 */
[----:B------:R-:W-:Y:S02]  /*b470*/  @!P1 LEA.HI R19, R19, R19, RZ, 0x1 ;  /* 0x0000001313139211 */ /* 0x000fe400078f08ff */
[----:B------:R-:W-:Y:S02]  /*b480*/  @!P2 LEA.HI R20, R20, R20, RZ, 0x1 ;  /* 0x000000141414a211 */ /* 0x000fe400078f08ff */
[----:B------:R-:W-:Y:S02]  /*b490*/  @!P4 LEA.HI R12, R12, R12, RZ, 0x1 ;  /* 0x0000000c0c0cc211 */ /* 0x000fe400078f08ff */
[----:B--2---:R-:W-:Y:S02]  /*b4a0*/  @!P1 LOP3.LUT R11, R19, 0xfffffffe, RZ, 0xc0, !PT ;  /* 0xfffffffe130b9812 */ /* 0x004fe400078ec0ff */
[----:B------:R-:W-:-:S02]  /*b4b0*/  @!P3 LEA.HI R21, R21, R21, RZ, 0x1 ;  /* 0x000000151515b211 */ /* 0x000fc400078f08ff */
[----:B------:R-:W-:Y:S02]  /*b4c0*/  @!P5 LEA.HI R8, R13, R13, RZ, 0x1 ;  /* 0x0000000d0d08d211 */ /* 0x000fe400078f08ff */
[----:B------:R-:W-:Y:S02]  /*b4d0*/  @!P6 LEA.HI R10, R9, R9, RZ, 0x1 ;  /* 0x00000009090ae211 */ /* 0x000fe400078f08ff */
[----:B------:R-:W-:Y:S02]  /*b4e0*/  @!P0 LOP3.LUT R9, R18, 0xfffffffe, RZ, 0xc0, !PT ;  /* 0xfffffffe12098812 */ /* 0x000fe400078ec0ff */
[----:B------:R-:W-:Y:S02]  /*b4f0*/  @!P2 LOP3.LUT R13, R20, 0xfffffffe, RZ, 0xc0, !PT ;  /* 0xfffffffe140da812 */ /* 0x000fe400078ec0ff */
[----:B---3--:R-:W-:Y:S02]  /*b500*/  @!P3 LOP3.LUT R15, R21, 0xfffffffe, RZ, 0xc0, !PT ;  /* 0xfffffffe150fb812 */ /* 0x008fe400078ec0ff */
[----:B----4-:R-:W-:Y:S01]  /*b510*/  @!P4 LOP3.LUT R17, R12, 0xfffffffe, RZ, 0xc0, !PT ;  /* 0xfffffffe0c11c812 */ /* 0x010fe200078ec0ff */
        /* <DEDUP_REMOVED lines=16> */
.L_x_7309:
[----:B-1----:R-:W-:Y:S05]  /*b620*/  BSYNC B0 ;  /* 0x0000000000007941 */ /* 0x002fea0003800000 */
.L_x_7308:
[----:B------:R-:W-:Y:S01]  /*b630*/  IADD3 R7, R7, 0x8, RZ ;  /* 0x0000000807077810 */ /* 0x000fe20007ffe0ff */
[----:B---34-:R3:W4:Y:S03]  /*b640*/  SHFL.IDX PT, R3, R5, 0x1, 0x1c1f ;  /* 0x003c1f0005037f89 */ /* 0x01872600000e0000 */
[----:B------:R-:W-:Y:S01]  /*b650*/  ISETP.GE.AND P0, PT, R7, R6, PT ;  /* 0x000000060700720c */ /* 0x000fe20003f06270 */
[----:B--2---:R3:W2:-:S12]  /*b660*/  SHFL.IDX PT, R2, R4, 0x1, 0x1c1f ;  /* 0x003c1f0004027f89 */ /* 0x00469800000e0000 */
[----:B---3--:R-:W-:Y:S05]  /*b670*/  @P0 BRA `(.L_x_7255) ;  /* 0x0000004800100947 */ /* 0x008fea0003800000 */
[C---:B0-----:R-:W-:Y:S01]  /*b680*/  VIADD R5, R0.reuse, 0x8 ;  /* 0x0000000800057836 */ /* 0x041fe20000000000 */
        /* <DEDUP_REMOVED lines=15> */
[C---:B------:R-:W-:Y:S01]  /*b780*/  VIADD R20, R0.reuse, 0x80 ;  /* 0x0000008000147836 */ /* 0x040fe20000000000 */
[----:B------:R-:W-:-:S02]  /*b790*/  @!P0 LEA.HI R4, R0, R0, RZ, 0x1 ;  /* 0x0000000000048211 */ /* 0x000fc400078f08ff */
[----:B------:R-:W-:Y:S02]  /*b7a0*/  @!P1 LEA.HI R6, R5, R5, RZ, 0x1 ;  /* 0x0000000505069211 */ /* 0x000fe400078f08ff */
[----:B------:R-:W-:Y:S02]  /*b7b0*/  @!P2 LEA.HI R8, R7, R7, RZ, 0x1 ;  /* 0x000000070708a211 */ /* 0x000fe400078f08ff */
[----:B------:R-:W-:Y:S02]  /*b7c0*/  @!P0 LOP3.LUT R5, R4, 0xfffffffe, RZ, 0xc0, !PT ;  /* 0xfffffffe04058812 */ /* 0x000fe400078ec0ff */
[----:B------:R-:W-:Y:S02]  /*b7d0*/  @!P1 LOP3.LUT R7, R6, 0xfffffffe, RZ, 0xc0, !PT ;  /* 0xfffffffe06079812 */ /* 0x000fe400078ec0ff */
[----:B------:R-:W-:Y:S01]  /*b7e0*/  @!P2 LOP3.LUT R9, R8, 0xfffffffe, RZ, 0xc0, !PT ;  /* 0xfffffffe0809a812 */ /* 0x000fe200078ec0ff */
[----:B--2-4-:R-:W-:Y:S01]  /*b7f0*/  @!P0 IMAD.WIDE R4, R5, 0x4, R2 ;  /* 0x0000000405048825 */ /* 0x014fe200078e0202 */
[----:B------:R-:W-:-:S02]  /*b800*/  IADD3 R16, R0, 0x48, RZ ;  /* 0x0000004800107810 */ /* 0x000fc40007ffe0ff */
[----:B------:R-:W-:Y:S01]  /*b810*/  ISETP.GE.AND P3, PT, R15, UR4, PT ;  /* 0x000000040f007c0c */ /* 0x000fe2000bf66270 */
[--C-:B------:R-:W-:Y:S01]  /*b820*/  @!P1 IMAD.WIDE R6, R7, 0x4, R2.reuse ;  /* 0x0000000407069825 */ /* 0x100fe200078e0202 */
[----:B------:R0:W-:Y:S01]  /*b830*/  @!P0 ST.E.64 desc[UR36][R4.64], R26 ;  /* 0x0000001a04008985 */ /* 0x0001e2000c101b24 */
[----:B------:R-:W-:Y:S02]  /*b840*/  ISETP.GE.AND P0, PT, R12, UR4, PT ;  /* 0x000000040c007c0c */ /* 0x000fe4000bf06270 */
[----:B------:R-:W-:Y:S01]  /*b850*/  @!P2 IMAD.WIDE R8, R9, 0x4, R2 ;  /* 0x000000040908a825 */ /* 0x000fe200078e0202 */
[----:B------:R1:W-:Y:S01]  /*b860*/  @!P1 ST.E.64 desc[UR36][R6.64], R30 ;  /* 0x0000001e06009985 */ /* 0x0003e2000c101b24 */
[----:B------:R-:W-:Y:S02]  /*b870*/  ISETP.GE.AND P1, PT, R13, UR4, PT ;  /* 0x000000040d007c0c */ /* 0x000fe4000bf26270 */
[----:B------:R-:W-:Y:S01]  /*b880*/  ISETP.GE.AND P4, PT, R16, UR4, PT ;  /* 0x0000000410007c0c */ /* 0x000fe2000bf86270 */
        /* <DEDUP_REMOVED lines=17> */
[----:B------:R-:W-:-:S02]  /*b9a0*/  @!P2 LOP3.LUT R11, R14, 0xfffffffe, RZ, 0xc0, !PT ;  /* 0xfffffffe0e0ba812 */ /* 0x000fc400078ec0ff */
[----:B------:R-:W-:Y:S02]  /*b9b0*/  @!P3 LOP3.LUT R15, R15, 0xfffffffe, RZ, 0xc0, !PT ;  /* 0xfffffffe0f0fb812 */ /* 0x000fe400078ec0ff */
[----:B------:R-:W-:Y:S01]  /*b9c0*/  @!P4 LOP3.LUT R17, R16, 0xfffffffe, RZ, 0xc0, !PT ;  /* 0xfffffffe1011c812 */ /* 0x000fe200078ec0ff */
[----:B------:R-:W-:Y:S01]  /*b9d0*/  VIADD R16, R0, 0x70 ;  /* 0x0000007000107836 */ /* 0x000fe20000000000 */
        /* <DEDUP_REMOVED lines=14> */
[----:B------:R-:W-:-:S02]  /*bac0*/  IADD3 R17, R0, 0x78, RZ ;  /* 0x0000007800117810 */ /* 0x000fc40007ffe0ff */
[----:B------:R-:W-:Y:S01]  /*bad0*/  VIADD R15, R0, 0x68 ;  /* 0x00000068000f7836 */ /* 0x000fe20000000000 */
[----:B------:R4:W-:Y:S01]  /*bae0*/  @!P4 ST.E.64 desc[UR36][R12.64], R62 ;  /* 0x0000003e0c00c985 */ /* 0x0009e2000c101b24 */
[----:B------:R-:W-:Y:S02]  /*baf0*/  ISETP.GE.AND P4, PT, R14, UR4, PT ;  /* 0x000000040e007c0c */ /* 0x000fe4000bf86270 */
[----:B------:R-:W-:Y:S02]  /*bb00*/  ISETP.GE.AND P1, PT, R17, UR4, PT ;  /* 0x0000000411007c0c */ /* 0x000fe4000bf26270 */
[----:B------:R-:W-:Y:S02]  /*bb10*/  ISETP.GE.AND P3, PT, R15, UR4, PT ;  /* 0x000000040f007c0c */ /* 0x000fe4000bf66270 */
[----:B------:R-:W-:Y:S02]  /*bb20*/  @!P5 LEA.HI R18, R18, R18, RZ, 0x1 ;  /* 0x000000121212d211 */ /* 0x000fe400078f08ff */
[----:B------:R-:W-:-:S02]  /*bb30*/  @!P6 LEA.HI R19, R19, R19, RZ, 0x1 ;  /* 0x000000131313e211 */ /* 0x000fc400078f08ff */
        /* <DEDUP_REMOVED lines=38> */
[----:B------:R-:W-:Y:S02]  /*bda0*/  ISETP.GE.AND P0, PT, R14, UR4, PT ;  /* 0x000000040e007c0c */ /* 0x000fe4000bf06270 */
        /* <DEDUP_REMOVED lines=19> */
[C---:B------:R-:W-:Y:S01]  /*bee0*/  VIADD R16, R0.reuse, 0xe0 ;  /* 0x000000e000107836 */ /* 0x040fe20000000000 */
[----:B------:R-:W-:Y:S02]  /*bef0*/  @!P2 LOP3.LUT R17, R17, 0xfffffffe, RZ, 0xc0, !PT ;  /* 0xfffffffe1111a812 */ /* 0x000fe400078ec0ff */
[----:B------:R-:W-:Y:S02]  /*bf00*/  IADD3 R18, R0, 0xc0, RZ ;  /* 0x000000c000127810 */ /* 0x000fe40007ffe0ff */
[----:B----4-:R-:W-:Y:S01]  /*bf10*/  @!P1 LOP3.LUT R13, R20, 0xfffffffe, RZ, 0xc0, !PT ;  /* 0xfffffffe140d9812 */ /* 0x010fe200078ec0ff */
        /* <DEDUP_REMOVED lines=17> */
[----:B------:R-:W-:Y:S01]  /*c030*/  ISETP.GE.AND P1, PT, R15, UR4, PT ;  /* 0x000000040f007c0c */ /* 0x000fe2000bf26270 */
[----:B------:R-:W-:Y:S01]  /*c040*/  VIADD R0, R0, 0xf8 ;  /* 0x000000f800007836 */ /* 0x000fe20000000000 */
[----:B------:R-:W-:Y:S02]  /*c050*/  ISETP.GE.AND P4, PT, R20, UR4, PT ;  /* 0x0000000414007c0c */ /* 0x000fe4000bf86270 */
[----:B------:R-:W-:-:S02]  /*c060*/  ISETP.GE.AND P3, PT, R17, UR4, PT ;  /* 0x0000000411007c0c */ /* 0x000fc4000bf66270 */
[----:B------:R-:W-:Y:S02]  /*c070*/  @!P5 LEA.HI R18, R18, R18, RZ, 0x1 ;  /* 0x000000121212d211 */ /* 0x000fe400078f08ff */
        /* <DEDUP_REMOVED lines=30> */
[----:B---3--:R-:W-:-:S05]  /*c260*/  LOP3.LUT R5, R0, 0xfffffffe, RZ, 0xc0, !PT ;  /* 0xfffffffe00057812 */ /* 0x008fca00078ec0ff */
[----:B------:R-:W-:-:S05]  /*c270*/  IMAD.WIDE R2, R5, 0x4, R2 ;  /* 0x0000000405027825 */ /* 0x000fca00078e0202 */
[----:B------:R0:W-:Y:S01]  /*c280*/  ST.E.64 desc[UR36][R2.64], R150 ;  /* 0x0000009602007985 */ /* 0x0001e2000c101b24 */
[----:B------:R-:W-:Y:S05]  /*c290*/  BRA `(.L_x_7255) ;  /* 0x0000003c00087947 */ /* 0x000fea0003800000 */
.L_x_7306:
[----:B------:R-:W0:Y:S02]  /*c2a0*/  S2R R0, SR_TID.X ;  /* 0x0000000000007919 */ /* 0x000e240000002100 */
[----:B0-----:R-:W-:-:S05]  /*c2b0*/  VIADD R2, R0, 0xffffff80 ;  /* 0xffffff8000027836 */ /* 0x001fca0000000000 */
[----:B------:R-:W-:-:S13]  /*c2c0*/  ISETP.GT.AND P0, PT, R2, 0x3f, PT ;  /* 0x0000003f0200780c */ /* 0x000fda0003f04270 */
[----:B------:R-:W-:Y:S05]  /*c2d0*/  @P0 BRA `(.L_x_7255) ;  /* 0x0000003800f80947 */ /* 0x000fea0003800000 */
[----:B------:R-:W0:Y:S01]  /*c2e0*/  S2R R3, SR_CTAID.X ;  /* 0x0000000000037919 */ /* 0x000e220000002500 */
[----:B------:R-:W2:Y:S01]  /*c2f0*/  LDC R6, c[0x0][0xbe8] ;  /* 0x0002fa00ff067b82 */ /* 0x000ea20000000800 */
[----:B------:R-:W-:Y:S01]  /*c300*/  ULDC UR4, c[0x0][0xa88] ;  /* 0x0002a20000047ab9 */ /* 0x000fe20000000800 */
[----:B0-----:R-:W-:Y:S01]  /*c310*/  LEA R0, R3, R0, 0x6 ;  /* 0x0000000003007211 */ /* 0x001fe200078e30ff */
[----:B--2---:R-:W-:-:S04]  /*c320*/  IMAD R3, R6, UR4, RZ ;  /* 0x0000000406037c24 */ /* 0x004fc8000f8e02ff */
        /* <DEDUP_REMOVED lines=10> */
[----:B------:R-:W2:Y:S01]  /*c3d0*/  LDC.64 R10, c[0x0][0xbd8] ;  /* 0x0002f600ff0a7b82 */ /* 0x000ea20000000a00 */
[----:B------:R-:W-:-:S04]  /*c3e0*/  UIMAD UR6, UR42, UR9, UR6 ;  /* 0x000000092a0672a4 */ /* 0x000fc8000f8e0206 */
[----:B------:R-:W-:Y:S01]  /*c3f0*/  UIADD3 UR6, UR5, UR6, URZ ;  /* 0x0000000605067290 */ /* 0x000fe2000fffe03f */
[----:B------:R-:W-:Y:S01]  /*c400*/  MOV R2, UR4 ;  /* 0x0000000400027c02 */ /* 0x000fe20008000f00 */
[----:B------:R-:W-:Y:S01]  /*c410*/  IMAD.U32 R3, RZ, RZ, UR5 ;  /* 0x00000005ff037e24 */ /* 0x000fe2000f8e00ff */
[----:B------:R-:W3:Y:S01]  /*c420*/  @P0 LDC R7, c[0x0][0xbec] ;  /* 0x0002fb00ff070b82 */ /* 0x000ee20000000800 */
[----:B------:R-:W-:Y:S02]  /*c430*/  ULDC.64 UR4, c[0x0][0xbe0] ;  /* 0x0002f80000047ab9 */ /* 0x000fe40000000a00 */
[----:B------:R-:W-:-:S05]  /*c440*/  IMAD.U32 R3, RZ, RZ, UR6 ;  /* 0x00000006ff037e24 */ /* 0x000fca000f8e00ff */
[----:B------:R-:W4:Y:S01]  /*c450*/  @P0 LDC R9, c[0x0][0xbf0] ;  /* 0x0002fc00ff090b82 */ /* 0x000f220000000800 */
[----:B0-----:R-:W-:-:S07]  /*c460*/  USHF.R.S32.HI UR8, URZ, 0x1f, UR7 ;  /* 0x0000001f3f087899 */ /* 0x001fce0008011407 */
[----:B------:R-:W0:Y:S01]  /*c470*/  S2UR UR10, SR_CTAID.Y ;  /* 0x00000000000a79c3 */ /* 0x000e220000002600 */
[C---:B--2---:R-:W-:Y:S02]  /*c480*/  IMAD R12, R10.reuse, UR8, RZ ;  /* 0x000000080a0c7c24 */ /* 0x044fe4000f8e02ff */
[----:B------:R-:W-:-:S04]  /*c490*/  IMAD.WIDE.U32 R2, R10, UR7, R2 ;  /* 0x000000070a027c25 */ /* 0x000fc8000f8e0002 */
[----:B------:R-:W-:Y:S01]  /*c4a0*/  IMAD R11, R11, UR7, R12 ;  /* 0x000000070b0b7c24 */ /* 0x000fe2000f8e020c */
[----:B------:R-:W0:Y:S01]  /*c4b0*/  LDC R8, c[0x0][0xc50] ;  /* 0x00031400ff087b82 */ /* 0x000e220000000800 */
[----:B---3--:R-:W-:Y:S01]  /*c4c0*/  @P0 IMAD.HI.U32 R4, R0, R7, RZ ;  /* 0x0000000700040227 */ /* 0x008fe200078e00ff */
[----:B------:R-:W-:-:S03]  /*c4d0*/  IADD3 R7, RZ, -UR42, RZ ;  /* 0x8000002aff077c10 */ /* 0x000fc6000fffe0ff */
[----:B------:R-:W-:Y:S01]  /*c4e0*/  IMAD.IADD R3, R11, 0x1, R3 ;  /* 0x000000010b037824 */ /* 0x000fe200078e0203 */
[----:B----4-:R-:W-:Y:S01]  /*c4f0*/  @P0 SHF.R.U32.HI R5, RZ, R9, R4 ;  /* 0x00000009ff050219 */ /* 0x010fe20000011604 */
[----:B0-----:R-:W-:-:S04]  /*c500*/  IMAD R9, R8, R7, UR10 ;  /* 0x0000000a08097e24 */ /* 0x001fc8000f8e0207 */
        /* <DEDUP_REMOVED lines=14> */
[----:B------:R-:W-:-:S04]  /*c5f0*/  ULDC.64 UR4, c[0x0][0xba8] ;  /* 0x0002ea0000047ab9 */ /* 0x000fc80000000a00 */
[----:B------:R-:W-:Y:S02]  /*c600*/  IADD3 R3, R3, R5, RZ ;  /* 0x0000000503037210 */ /* 0x000fe40007ffe0ff */
[----:B------:R-:W-:-:S04]  /*c610*/  LEA R4, P0, R2, UR4, 0x2 ;  /* 0x0000000402047c11 */ /* 0x000fc8000f8010ff */
[----:B------:R-:W-:Y:S01]  /*c620*/  LEA.HI.X R5, R2, UR5, R3, 0x2, P0 ;  /* 0x0000000502057c11 */ /* 0x000fe200080f1403 */
[----:B------:R-:W-:-:S05]  /*c630*/  IMAD.MOV.U32 R3, RZ, RZ, -0x800000 ;  /* 0xff800000ff037424 */ /* 0x000fca00078e00ff */
[----:B------:R0:W-:Y:S01]  /*c640*/  STG.E desc[UR36][R4.64], R3 ;  /* 0x0000000304007986 */ /* 0x0001e2000c101924 */
[----:B------:R-:W-:Y:S05]  /*c650*/  BRA `(.L_x_7255) ;  /* 0x0000003800187947 */ /* 0x000fea0003800000 */
.L_x_7253:
        /* <DEDUP_REMOVED lines=18> */
.L_x_7310:
[----:B------:R-:W-:Y:S01]  /*c780*/  ULDC UR44, c[0x0][0xc50] ;  /* 0x00031400002c7ab9 */ /* 0x000fe20000000800 */
[----:B------:R-:W-:Y:S01]  /*c790*/  UMOV UR39, UR6 ;  /* 0x0000000600277c82 */ /* 0x000fe20008000000 */
[----:B------:R-:W-:-:S11]  /*c7a0*/  UISETP.NE.AND UP0, UPT, UR44, 0x1, UPT ;  /* 0x000000012c00788c */ /* 0x000fd6000bf05270 */
[----:B------:R-:W-:Y:S01]  /*c7b0*/  @UP0 ULDC UR4, c[0x0][0xc54] ;  /* 0x0003150000040ab9 */ /* 0x000fe20000000800 */
[----:B------:R-:W-:Y:S01]  /*c7c0*/  @UP0 ULDC UR7, c[0x0][0xc58] ;  /* 0x0003160000070ab9 */ /* 0x000fe20000000800 */
[----:B------:R-:W-:-:S04]  /*c7d0*/  UIMAD.WIDE.U32 UR4, UR6, UR4, URZ ;  /* 0x00000004060472a5 */ /* 0x000fc8000f8e003f */
[----:B------:R-:W-:-:S12]  /*c7e0*/  @UP0 USHF.R.U32.HI UR39, URZ, UR7, UR5 ;  /* 0x000000073f270299 */ /* 0x000fd80008011605 */
.L_x_7311:
        /* <DEDUP_REMOVED lines=8> */
[----:B------:R-:W-:Y:S01]  /*c870*/  ULDC UR4, c[0x0][0x448] ;  /* 0x0001120000047ab9 */ /* 0x000fe20000000800 */
[----:B------:R-:W-:Y:S01]  /*c880*/  ULDC UR7, c[0x0][0x2f0] ;  /* 0x0000bc0000077ab9 */ /* 0x000fe20000000800 */
[----:B------:R-:W-:-:S05]  /*c890*/  IMAD.MOV.U32 R28, RZ, RZ, RZ ;  /* 0x000000ffff1c7224 */ /* 0x000fca00078e00ff */
        /* <DEDUP_REMOVED lines=20> */
[----:B------:R-:W-:Y:S02]  /*c9e0*/  USHF.R.S32.HI UR5, URZ, 0x1f, UR4 ;  /* 0x0000001f3f057899 */ /* 0x000fe40008011404 */
[----:B------:R-:W-:Y:S02]  /*c9f0*/  USHF.R.S32.HI UR7, URZ, 0x1f, UR6 ;  /* 0x0000001f3f077899 */ /* 0x000fe40008011406 */
[----:B------:R-:W-:-:S02]  /*ca00*/  ULEA.HI UR5, UR5, UR4, URZ, 0x6 ;  /* 0x0000000405057291 */ /* 0x000fc4000f8f303f */
[----:B------:R-:W-:Y:S02]  /*ca10*/  ULEA.HI UR7, UR7, UR6, URZ, 0x6 ;  /* 0x0000000607077291 */ /* 0x000fe4000f8f303f */
[----:B------:R-:W-:Y:S02]  /*ca20*/  USHF.R.S32.HI UR41, URZ, 0x6, UR5 ;  /* 0x000000063f297899 */ /* 0x000fe40008011405 */
[----:B------:R-:W-:-:S04]  /*ca30*/  USHF.R.S32.HI UR42, URZ, 0x6, UR7 ;  /* 0x000000063f2a7899 */ /* 0x000fc80008011407 */
        /* <DEDUP_REMOVED lines=43> */
.L_x_7313:
[----:B------:R-:W-:Y:S02]  /*ccf0*/  UIMAD UR48, UR44, UR38, URZ ;  /* 0x000000262c3072a4 */ /* 0x000fe4000f8e023f */
[----:B------:R-:W-:Y:S01]  /*cd00*/  MOV R0, UR38 ;  /* 0x0000002600007c02 */ /* 0x000fe20008000f00 */
[----:B------:R-:W-:-:S03]  /*cd10*/  IMAD.MOV.U32 R4, RZ, RZ, 0x1 ;  /* 0x00000001ff047424 */ /* 0x000fc600078e00ff */
[----:B------:R-:W-:-:S05]  /*cd20*/  IMAD.U32 R25, RZ, RZ, UR48 ;  /* 0x00000030ff197e24 */ /* 0x000fca000f8e00ff */
[----:B------:R-:W-:Y:S02]  /*cd30*/  VIADDMNMX R25, R25, R0, UR11, PT ;  /* 0x0000000b19197e46 */ /* 0x000fe4000b800100 */
[----:B------:R-:W-:Y:S02]  /*cd40*/  MOV R0, RZ ;  /* 0x000000ff00007202 */ /* 0x000fe40000000f00 */
        /* <DEDUP_REMOVED lines=16> */
[----:B------:R-:W-:Y:S01]  /*ce50*/  MOV R6, UR6 ;  /* 0x0000000600067c02 */ /* 0x000fe20008000f00 */
[----:B------:R-:W-:Y:S01]  /*ce60*/  IMAD.U32 R7, RZ, RZ, UR7 ;  /* 0x00000007ff077e24 */ /* 0x000fe2000f8e00ff */
[----:B------:R-:W-:Y:S01]  /*ce70*/  MOV R10, UR4 ;  /* 0x00000004000a7c02 */ /* 0x000fe20008000f00 */
[----:B------:R-:W-:Y:S01]  /*ce80*/  IMAD.U32 R11, RZ, RZ, UR5 ;  /* 0x00000005ff0b7e24 */ /* 0x000fe2000f8e00ff */
[----:B------:R-:W-:Y:S01]  /*ce90*/  MOV R8, 0x70 ;  /* 0x0000007000087802 */ /* 0x000fe20000000f00 */
[----:B------:R-:W-:Y:S01]  /*cea0*/  IMAD.MOV.U32 R12, RZ, RZ, 0x1 ;  /* 0x00000001ff0c7424 */ /* 0x000fe200078e00ff */
[----:B------:R-:W-:-:S07]  /*ceb0*/  MOV R13, RZ ;  /* 0x000000ff000d7202 */ /* 0x000fce0000000f00 */
[----:B------:R-:W-:-:S07]  /*cec0*/  LEPC R20, `(.L_x_7314) ;  /* 0x000000001014794e */ /* 0x000fce0000000000 */
[----:B0----5:R-:W-:Y:S05]  /*ced0*/  CALL.ABS.NOINC R2 ;  /* 0x0000000002007343 */ /* 0x021fea0003c00000 */
.L_x_7314:
        /* <DEDUP_REMOVED lines=11> */
[----:B------:R-:W-:Y:S01]  /*cf90*/  IMAD.U32 R6, RZ, RZ, UR6 ;  /* 0x00000006ff067e24 */ /* 0x000fe2000f8e00ff */
[----:B------:R-:W-:Y:S01]  /*cfa0*/  MOV R7, UR7 ;  /* 0x0000000700077c02 */ /* 0x000fe20008000f00 */
[----:B------:R-:W-:Y:S01]  /*cfb0*/  IMAD.U32 R10, RZ, RZ, UR4 ;  /* 0x00000004ff0a7e24 */ /* 0x000fe2000f8e00ff */
[----:B------:R-:W-:Y:S01]  /*cfc0*/  MOV R11, UR5 ;  /* 0x00000005000b7c02 */ /* 0x000fe20008000f00 */
[----:B------:R-:W-:Y:S01]  /*cfd0*/  IMAD.MOV.U32 R8, RZ, RZ, 0x70 ;  /* 0x00000070ff087424 */ /* 0x000fe200078e00ff */
[----:B------:R-:W-:Y:S01]  /*cfe0*/  MOV R12, 0x1 ;  /* 0x00000001000c7802 */ /* 0x000fe20000000f00 */
[----:B0-----:R-:W-:-:S07]  /*cff0*/  IMAD.MOV.U32 R13, RZ, RZ, RZ ;  /* 0x000000ffff0d7224 */ /* 0x001fce00078e00ff */
[----:B------:R-:W-:-:S07]  /*d000*/  LEPC R20, `(.L_x_7316) ;  /* 0x000000001014794e */ /* 0x000fce0000000000 */
[----:B-1---5:R-:W-:Y:S05]  /*d010*/  CALL.ABS.NOINC R2 ;  /* 0x0000000002007343 */ /* 0x022fea0003c00000 */
.L_x_7316:
[----:B------:R0:W1:Y:S01]  /*d020*/  LDC.64 R2, c[0x4][R16] ;  /* 0x0100000010027b82 */ /* 0x0000620000000a00 */
[----:B------:R-:W-:Y:S01]  /*d030*/  ULDC.64 UR4, c[0x4][0xf0] ;  /* 0x01003c0000047ab9 */ /* 0x000fe20000000a00 */
[----:B------:R-:W-:Y:S01]  /*d040*/  ULDC.64 UR6, c[0x4][0xf8] ;  /* 0x01003e0000067ab9 */ /* 0x000fe20000000a00 */
[----:B------:R-:W-:Y:S01]  /*d050*/  MOV R4, UR4 ;  /* 0x0000000400047c02 */ /* 0x000fe20008000f00 */
[----:B------:R-:W-:Y:S01]  /*d060*/  IMAD.U32 R5, RZ, RZ, UR5 ;  /* 0x00000005ff057e24 */ /* 0x000fe2000f8e00ff */
[----:B------:R-:W-:Y:S01]  /*d070*/  ULDC.64 UR4, c[0x4][0x50] ;  /* 0x0100140000047ab9 */ /* 0x000fe20000000a00 */
[----:B------:R-:W-:Y:S01]  /*d080*/  MOV R6, UR6 ;  /* 0x0000000600067c02 */ /* 0x000fe20008000f00 */
[----:B------:R-:W-:Y:S01]  /*d090*/  IMAD.U32 R7, RZ, RZ, UR7 ;  /* 0x00000007ff077e24 */ /* 0x000fe2000f8e00ff */
[----:B------:R-:W-:Y:S01]  /*d0a0*/  MOV R10, UR4 ;  /* 0x00000004000a7c02 */ /* 0x000fe20008000f00 */
[----:B------:R-:W-:Y:S01]  /*d0b0*/  IMAD.U32 R11, RZ, RZ, UR5 ;  /* 0x00000005ff0b7e24 */ /* 0x000fe2000f8e00ff */
[----:B------:R-:W-:Y:S01]  /*d0c0*/  MOV R8, 0x70 ;  /* 0x0000007000087802 */ /* 0x000fe20000000f00 */
[----:B------:R-:W-:Y:S01]  /*d0d0*/  IMAD.MOV.U32 R12, RZ, RZ, 0x1 ;  /* 0x00000001ff0c7424 */ /* 0x000fe200078e00ff */
[----:B0-----:R-:W-:-:S07]  /*d0e0*/  MOV R13, RZ ;  /* 0x000000ff000d7202 */ /* 0x001fce0000000f00 */
[----:B------:R-:W-:-:S07]  /*d0f0*/  LEPC R20, `(.L_x_7315) ;  /* 0x000000001014794e */ /* 0x000fce0000000000 */
[----:B-1----:R-:W-:Y:S05]  /*d100*/  CALL.ABS.NOINC R2 ;  /* 0x0000000002007343 */ /* 0x002fea0003c00000 */
.L_x_7315:
[----:B------:R-:W0:Y:S01]  /*d110*/  LDC.64 R2, c[0x0][0x9f8] ;  /* 0x00027e00ff027b82 */ /* 0x000e220000000a00 */
[----:B------:R-:W-:-:S07]  /*d120*/  IMAD.MOV.U32 R24, RZ, RZ, R17 ;  /* 0x000000ffff187224 */ /* 0x000fce00078e0011 */
[----:B------:R-:W1:Y:S01]  /*d130*/  LDC R37, c[0x0][0x430] ;  /* 0x00010c00ff257b82 */ /* 0x000e620000000800 */
[----:B------:R-:W-:Y:S01]  /*d140*/  SHF.L.U32 R36, R30, 0x4, RZ ;  /* 0x000000041e247819 */ /* 0x000fe200000006ff */
[----:B------:R-:W-:Y:S01]  /*d150*/  ULDC UR4, c[0x0][0x320] ;  /* 0x0000c80000047ab9 */ /* 0x000fe20000000800 */
[----:B0-----:R-:W-:-:S04]  /*d160*/  ISETP.NE.U32.AND P0, PT, R2, RZ, PT ;  /* 0x000000ff0200720c */ /* 0x001fc80003f05070 */
[----:B------:R-:W-:-:S13]  /*d170*/  ISETP.NE.AND.EX P0, PT, R3, RZ, PT, P0 ;  /* 0x000000ff0300720c */ /* 0x000fda0003f05300 */
[----:B------:R-:W0:Y:S02]  /*d180*/  @P0 LDC.64 R2, c[0x0][0x9f8] ;  /* 0x00027e00ff020b82 */ /* 0x000e240000000a00 */
[----:B0-----:R-:W-:-:S05]  /*d190*/  @P0 IMAD.WIDE R2, R17, 0x4, R2 ;  /* 0x0000000411020825 */ /* 0x001fca00078e0202 */
[----:B------:R0:W2:Y:S01]  /*d1a0*/  @P0 LDG.E R24, desc[UR36][R2.64] ;  /* 0x0000002402180981 */ /* 0x0000a2000c1e1900 */
[----:B------:R-:W-:Y:S02]  /*d1b0*/  LOP3.LUT R6, R30, 0x7f, RZ, 0xc0, !PT ;  /* 0x0000007f1e067812 */ /* 0x000fe400078ec0ff */
[----:B------:R-:W-:Y:S02]  /*d1c0*/  LOP3.LUT R36, R36, 0x70, RZ, 0xc0, !PT ;  /* 0x0000007024247812 */ /* 0x000fe400078ec0ff */
[----:B------:R-:W-:Y:S02]  /*d1d0*/  SHF.R.U32.HI R35, RZ, 0x3, R6 ;  /* 0x00000003ff237819 */ /* 0x000fe40000011606 */
[----:B------:R-:W-:Y:S02]  /*d1e0*/  LEA R18, R25, 0xffffffc0, 0x6 ;  /* 0xffffffc019127811 */ /* 0x000fe400078e30ff */
[----:B------:R-:W-:Y:S02]  /*d1f0*/  LOP3.LUT R31, R36, R35, RZ, 0xfc, !PT ;  /* 0x00000023241f7212 */ /* 0x000fe400078efcff */
[----:B-1----:R-:W-:-:S02]  /*d200*/  ISETP.NE.AND P1, PT, R37, 0x1, PT ;  /* 0x000000012500780c */ /* 0x002fc40003f25270 */
[----:B------:R-:W-:Y:S01]  /*d210*/  LOP3.LUT R16, R16, 0xfffffbff, RZ, 0xc0, !PT ;  /* 0xfffffbff10107812 */ /* 0x000fe200078ec0ff */
[----:B------:R-:W-:-:S05]  /*d220*/  IMAD.IADD R5, R31, 0x1, R18 ;  /* 0x000000011f057824 */ /* 0x000fca00078e0212 */
[C---:B------:R-:W-:Y:S02]  /*d230*/  ISETP.GE.AND P0, PT, R5.reuse, UR40, PT ;  /* 0x0000002805007c0c */ /* 0x040fe4000bf06270 */
[----:B-----5:R-:W-:Y:S02]  /*d240*/  IADD3 R19, R5, R28, RZ ;  /* 0x0000001c05137210 */ /* 0x020fe40007ffe0ff */
[----:B------:R-:W-:Y:S01]  /*d250*/  ISETP.GT.U32.OR P0, PT, R31, 0x3f, P0 ;  /* 0x0000003f1f00780c */ /* 0x000fe20000704470 */
[----:B------:R-:W1:Y:S01]  /*d260*/  @P1 LDC R0, c[0x0][0x434] ;  /* 0x00010d00ff001b82 */ /* 0x000e620000000800 */
[----:B------:R-:W-:Y:S01]  /*d270*/  @P1 LOP3.LUT R16, R16, 0x400, RZ, 0xfc, !PT ;  /* 0x0000040010101812 */ /* 0x000fe200078efcff */
[----:B------:R-:W-:-:S06]  /*d280*/  IMAD.MOV.U32 R7, RZ, RZ, R19 ;  /* 0x000000ffff077224 */ /* 0x000fcc00078e0013 */
        /* <DEDUP_REMOVED lines=15> */
[----:B------:R-:W-:Y:S02]  /*d380*/  IADD3 R0, -R7, RZ, RZ ;  /* 0x000000ff07007210 */ /* 0x000fe40007ffe1ff */
[----:B------:R-:W-:Y:S02]  /*d390*/  CS2R R26, SRZ ;  /* 0x00000000001a7805 */ /* 0x000fe4000001ff00 */
[----:B------:R-:W-:Y:S01]  /*d3a0*/  LOP3.LUT R16, R16, 0xffffffdf, RZ, 0xc0, !PT ;  /* 0xffffffdf10107812 */ /* 0x000fe200078ec0ff */
[----:B------:R-:W-:Y:S02]  /*d3b0*/  IMAD R19, R37, R0, R19 ;  /* 0x0000000025137224 */ /* 0x000fe400078e0213 */
[----:B0-----:R-:W-:-:S05]  /*d3c0*/  IMAD.SHL.U32 R4, R30, 0x8, RZ ;  /* 0x000000081e047824 */ /* 0x001fca00078e00ff */
        /* <DEDUP_REMOVED lines=23> */
[----:B--2---:R-:W-:Y:S02]  /*d540*/  @!P0 SHF.R.S32.HI R27, RZ, 0x1f, R5 ;  /* 0x0000001fff1b8819 */ /* 0x004fe40000011405 */
[----:B------:R-:W-:Y:S02]  /*d550*/  @!P0 MOV R26, R5 ;  /* 0x00000005001a8202 */ /* 0x000fe40000000f00 */
[----:B------:R-:W-:Y:S01]  /*d560*/  ISETP.GE.AND P0, PT, R3, UR4, PT ;  /* 0x0000000403007c0c */ /* 0x000fe2000bf06270 */
[----:B------:R-:W-:Y:S01]  /*d570*/  IMAD.SHL.U32 R3, R0, 0x2, RZ ;  /* 0x0000000200037824 */ /* 0x000fe200078e00ff */
[----:B------:R-:W-:Y:S02]  /*d580*/  SEL R0, RZ, 0x1, P5 ;  /* 0x00000001ff007807 */ /* 0x000fe40002800000 */
[----:B------:R-:W-:-:S02]  /*d590*/  SEL R34, RZ, 0x40, P0 ;  /* 0x00000040ff227807 */ /* 0x000fc40000000000 */
[----:B------:R-:W-:Y:S02]  /*d5a0*/  ISETP.GE.AND P0, PT, R2, UR4, PT ;  /* 0x0000000402007c0c */ /* 0x000fe4000bf06270 */
        /* <DEDUP_REMOVED lines=13> */
.L_x_7359:
        /* <DEDUP_REMOVED lines=14> */
.L_x_7318:
[----:B------:R-:W-:-:S04]  /*d760*/  MOV R0, 0x1 ;  /* 0x0000000100007802 */ /* 0x000fc80000000f00 */
[----:B------:R-:W-:-:S04]  /*d770*/  SHF.L.U32 R0, R0, 0x1f, RZ ;  /* 0x0000001f00007819 */ /* 0x000fc800000006ff */
[----:B------:R-:W0:Y:S02]  /*d780*/  SYNCS.PHASECHK.TRANS64.TRYWAIT P0, [UR45+0x28c40], R0 ;  /* 0x028c4000ff0075a7 */ /* 0x000e24000800016d */
[----:B0-----:R-:W-:Y:S05]  /*d790*/  @!P0 BRA `(.L_x_7319) ;  /* 0x0000002800c88947 */ /* 0x001fea0003800000 */
.L_x_7360:
        /* <DEDUP_REMOVED lines=38> */
[----:B0-----:R-:W-:-:S04]  /*da00*/  @P0 LEA R14, P1, R22, R14, 0x1 ;  /* 0x0000000e160e0211 */ /* 0x001fc800078208ff */
[----:B-1----:R-:W-:Y:S01]  /*da10*/  @P0 IADD3.X R3, RZ, R2, RZ, P1, !PT ;  /* 0x00000002ff030210 */ /* 0x002fe20000ffe4ff */
[----:B------:R-:W-:Y:S02]  /*da20*/  @P0 IMAD.MOV.U32 R2, RZ, RZ, R14 ;  /* 0x000000ffff020224 */ /* 0x000fe400078e000e */
[----:B------:R-:W0:Y:S04]  /*da30*/  SHFL.IDX PT, R14, R0, 0x1, 0x181f ;  /* 0x00381f00000e7f89 */ /* 0x000e2800000e0000 */
[----:B------:R0:W-:Y:S01]  /*da40*/  @P0 LDGSTS.E.BYPASS.LTC128B.128 [R7+0x22400], desc[UR36][R2.64], !P2 ;  /* 0x2240000002070fae */ /* 0x0001e2000d101d64 */
[----:B------:R-:W-:-:S13]  /*da50*/  ISETP.GE.AND P0, PT, R18, 0x11, PT ;  /* 0x000000111200780c */ /* 0x000fda0003f06270 */
[----:B------:R-:W-:Y:S02]  /*da60*/  @P0 LEA R9, R30, UR45, 0x1 ;  /* 0x0000002d1e090c11 */ /* 0x000fe4000f8e08ff */
[----:B0-----:R-:W-:Y:S02]  /*da70*/  @P0 LEA R2, P1, R22, R14, 0x1 ;  /* 0x0000000e16020211 */ /* 0x001fe400078208ff */
[----:B------:R-:W0:Y:S02]  /*da80*/  SHFL.IDX PT, R14, R0, 0x2, 0x181f ;  /* 0x00581f00000e7f89 */ /* 0x000e2400000e0000 */
[----:B------:R-:W-:Y:S02]  /*da90*/  @P0 IADD3.X R3, RZ, R4, RZ, P1, !PT ;  /* 0x00000004ff030210 */ /* 0x000fe40000ffe4ff */
        /* <DEDUP_REMOVED lines=9> */
.L_x_7370:
        /* <DEDUP_REMOVED lines=15> */
.L_x_7321:
        /* <DEDUP_REMOVED lines=17> */
[----:B------:R-:W-:Y:S01]  /*dd30*/  MOV R11, UR9 ;  /* 0x00000009000b7c02 */ /* 0x000fe20008000f00 */
[----:B------:R-:W-:Y:S01]  /*dd40*/  IMAD.MOV.U32 R8, RZ, RZ, 0x70 ;  /* 0x00000070ff087424 */ /* 0x000fe200078e00ff */
[----:B------:R-:W-:Y:S01]  /*dd50*/  MOV R12, 0x1 ;  /* 0x00000001000c7802 */ /* 0x000fe20000000f00 */
[----:B------:R-:W-:-:S07]  /*dd60*/  IMAD.MOV.U32 R13, RZ, RZ, RZ ;  /* 0x000000ffff0d7224 */ /* 0x000fce00078e00ff */
[----:B------:R-:W-:-:S07]  /*dd70*/  LEPC R20, `(.L_x_7322) ;  /* 0x000000001014794e */ /* 0x000fce0000000000 */
[----:B0-----:R-:W-:Y:S05]  /*dd80*/  CALL.ABS.NOINC R2 ;  /* 0x0000000002007343 */ /* 0x001fea0003c00000 */
.L_x_7322:
[----:B------:R-:W-:Y:S01]  /*dd90*/  UISETP.NE.AND UP0, UPT, UR47, URZ, UPT ;  /* 0x0000003f2f00728c */ /* 0x000fe2000bf05270 */
[----:B------:R-:W0:Y:S01]  /*dda0*/  S2R R20, SR_CTAID.Z ;  /* 0x0000000000147919 */ /* 0x000e220000002700 */
[----:B------:R-:W-:Y:S01]  /*ddb0*/  MOV R0, UR46 ;  /* 0x0000002e00007c02 */ /* 0x000fe20008000f00 */
[----:B------:R-:W-:Y:S01]  /*ddc0*/  ULDC.64 UR8, c[0x0][0x2d8] ;  /* 0x0000b60000087ab9 */ /* 0x000fe20000000a00 */
[----:B------:R-:W-:Y:S02]  /*ddd0*/  R2UR UR6, R23 ;  /* 0x00000000170672ca */ /* 0x000fe400000e0000 */
[----:B------:R-:W-:Y:S01]  /*dde0*/  PLOP3.LUT P0, PT, PT, PT, UP0, 0x80, 0x0 ;  /* 0x000000000000781c */ /* 0x000fe20003f0f008 */
[----:B------:R-:W-:-:S04]  /*ddf0*/  IMAD R9, R0, 0x40, R31 ;  /* 0x0000004000097824 */ /* 0x000fc800078e021f */
[----:B------:R-:W-:Y:S01]  /*de00*/  @UP0 ULDC UR4, c[0x0][0x44c] ;  /* 0x0001130000040ab9 */ /* 0x000fe20000000800 */
[----:B------:R-:W-:-:S05]  /*de10*/  MOV R7, R9 ;  /* 0x0000000900077202 */ /* 0x000fca0000000f00 */
[----:B------:R-:W-:Y:S02]  /*de20*/  UIMAD UR6, UR6, UR8, URZ ;  /* 0x00000008060672a4 */ /* 0x000fe4000f8e023f */
        /* <DEDUP_REMOVED lines=10> */
[----:B------:R-:W-:Y:S01]  /*ded0*/  MOV R4, UR4 ;  /* 0x0000000400047c02 */ /* 0x000fe20008000f00 */
[----:B------:R-:W-:Y:S02]  /*dee0*/  IMAD R6, R6, UR8, RZ ;  /* 0x0000000806067c24 */ /* 0x000fe4000f8e02ff */
[----:B------:R-:W-:Y:S01]  /*def0*/  IMAD.U32 R5, RZ, RZ, UR5 ;  /* 0x00000005ff057e24 */ /* 0x000fe2000f8e00ff */
[----:B------:R-:W-:Y:S01]  /*df00*/  MOV R2, R4 ;  /* 0x0000000400027202 */ /* 0x000fe20000000f00 */
[----:B------:R-:W-:Y:S01]  /*df10*/  IMAD.U32 R3, RZ, RZ, UR6 ;  /* 0x00000006ff037e24 */ /* 0x000fe2000f8e00ff */
[----:B------:R-:W-:Y:S01]  /*df20*/  SHF.R.S32.HI R4, RZ, 0x1f, R7 ;  /* 0x0000001fff047819 */ /* 0x000fe20000011407 */
[C---:B------:R-:W-:Y:S01]  /*df30*/  IMAD R5, R20.reuse, UR9, R6 ;  /* 0x0000000914057c24 */ /* 0x040fe2000f8e0206 */
[----:B------:R-:W-:Y:S01]  /*df40*/  ULDC.64 UR4, c[0x0][0x2d0] ;  /* 0x0000b40000047ab9 */ /* 0x000fe20000000a00 */
[----:B------:R-:W-:-:S04]  /*df50*/  IMAD.WIDE.U32 R2, R20, UR8, R2 ;  /* 0x0000000814027c25 */ /* 0x000fc8000f8e0002 */
[----:B------:R-:W-:Y:S01]  /*df60*/  IMAD.IADD R3, R3, 0x1, R5 ;  /* 0x0000000103037824 */ /* 0x000fe200078e0205 */
[C---:B------:R-:W-:Y:S01]  /*df70*/  IADD3 R5, -R7.reuse, RZ, RZ ;  /* 0x000000ff07057210 */ /* 0x040fe20007ffe1ff */
[----:B------:R-:W-:Y:S02]  /*df80*/  IMAD R4, R4, UR4, RZ ;  /* 0x0000000404047c24 */ /* 0x000fe4000f8e02ff */
[----:B------:R-:W-:-:S04]  /*df90*/  IMAD.WIDE.U32 R2, R7, UR4, R2 ;  /* 0x0000000407027c25 */ /* 0x000fc8000f8e0002 */
[----:B-1----:R-:W-:Y:S02]  /*dfa0*/  IMAD R5, R0, R5, R9 ;  /* 0x0000000500057224 */ /* 0x002fe400078e0209 */
        /* <DEDUP_REMOVED lines=13> */
[----:B------:R-:W-:-:S03]  /*e080*/  UMOV UR5, 0xffffffff ;  /* 0xffffffff00057882 */ /* 0x000fc60000000000 */
[----:B------:R-:W-:Y:S07]  /*e090*/  BRA.DIV UR5, `(.L_x_7323) ;  /* 0x0000002605c07947 */ /* 0x000fee000b800000 */
[----:B------:R-:W0:Y:S01]  /*e0a0*/  SHFL.IDX PT, R14, R4, RZ, 0x181f ;  /* 0x00181fff040e7589 */ /* 0x000e2200000e0000 */
[----:B------:R-:W-:Y:S01]  /*e0b0*/  IMAD.U32 R6, RZ, RZ, UR46 ;  /* 0x0000002eff067e24 */ /* 0x000fe2000f8e00ff */
[----:B------:R-:W-:Y:S02]  /*e0c0*/  ULDC UR4, c[0x0][0x288] ;  /* 0x0000a20000047ab9 */ /* 0x000fe40000000800 */
[----:B------:R-:W1:Y:S01]  /*e0d0*/  SHFL.IDX PT, R2, R5, RZ, 0x181f ;  /* 0x00181fff05027589 */ /* 0x000e6200000e0000 */
[----:B------:R-:W-:Y:S01]  /*e0e0*/  IMAD R0, R0, UR4, RZ ;  /* 0x0000000400007c24 */ /* 0x000fe2000f8e02ff */
[----:B------:R-:W-:Y:S02]  /*e0f0*/  LEA R7, R6, R35, 0x6 ;  /* 0x0000002306077211 */ /* 0x000fe400078e30ff */
[----:B------:R-:W-:Y:S02]  /*e100*/  SHFL.IDX PT, R6, R5, 0x1, 0x181f ;  /* 0x00381f0005067f89 */ /* 0x000fe400000e0000 */
[C---:B------:R-:W-:Y:S01]  /*e110*/  ISETP.GE.AND P0, PT, R7.reuse, R0, PT ;  /* 0x000000000700720c */ /* 0x040fe20003f06270 */
[----:B------:R-:W-:-:S12]  /*e120*/  VIADD R11, R7, 0x10 ;  /* 0x00000010070b7836 */ /* 0x000fd80000000000 */
[----:B------:R-:W-:Y:S02]  /*e130*/  @!P0 LEA R9, R30, UR45, 0x1 ;  /* 0x0000002d1e098c11 */ /* 0x000fe4000f8e08ff */
[----:B0-----:R-:W-:-:S05]  /*e140*/  @!P0 LEA R14, P2, R22, R14, 0x1 ;  /* 0x0000000e160e8211 */ /* 0x001fca00078408ff */
[----:B-1----:R-:W-:Y:S01]  /*e150*/  @!P0 IMAD.X R3, RZ, RZ, R2, P2 ;  /* 0x000000ffff038224 */ /* 0x002fe200010e0602 */
[----:B------:R-:W-:Y:S02]  /*e160*/  @!P0 MOV R2, R14 ;  /* 0x0000000e00028202 */ /* 0x000fe40000000f00 */
        /* <DEDUP_REMOVED lines=13> */
[----:B------:R0:W2:Y:S02]  /*e240*/  SHFL.IDX PT, R14, R4, 0x3, 0x181f ;  /* 0x00781f00040e7f89 */ /* 0x0000a400000e0000 */
[----:B-1----:R-:W-:Y:S02]  /*e250*/  @!P0 IADD3.X R3, RZ, R6, RZ, P2, !PT ;  /* 0x00000006ff038210 */ /* 0x002fe400017fe4ff */
[----:B------:R0:W1:Y:S04]  /*e260*/  SHFL.IDX PT, R6, R5, 0x3, 0x181f ;  /* 0x00781f0005067f89 */ /* 0x00006800000e0000 */
[----:B------:R0:W-:Y:S03]  /*e270*/  @!P0 LDGSTS.E.BYPASS.LTC128B.128 [R9+0x21400], desc[UR36][R2.64], !P1 ;  /* 0x2140000002098fae */ /* 0x0001e6000c901d64 */
.L_x_7379:
[----:B------:R-:W-:-:S05]  /*e280*/  VIADD R7, R7, 0x30 ;  /* 0x0000003007077836 */ /* 0x000fca0000000000 */
[----:B------:R-:W-:Y:S01]  /*e290*/  ISETP.GE.AND P0, PT, R7, R0, PT ;  /* 0x000000000700720c */ /* 0x000fe20003f06270 */
[----:B------:R-:W-:-:S05]  /*e2a0*/  IMAD.MOV.U32 R0, RZ, RZ, 0x1 ;  /* 0x00000001ff007424 */ /* 0x000fca00078e00ff */
[----:B------:R-:W-:-:S07]  /*e2b0*/  SHF.L.U32 R0, R0, 0x1f, RZ ;  /* 0x0000001f00007819 */ /* 0x000fce00000006ff */
[----:B0-2---:R-:W-:Y:S02]  /*e2c0*/  @!P0 LEA R2, P2, R22, R14, 0x1 ;  /* 0x0000000e16028211 */ /* 0x005fe400078408ff */
[----:B------:R-:W-:Y:S02]  /*e2d0*/  @!P0 LEA R5, R30, UR45, 0x1 ;  /* 0x0000002d1e058c11 */ /* 0x000fe4000f8e08ff */
[----:B-1----:R-:W-:-:S05]  /*e2e0*/  @!P0 IADD3.X R3, RZ, R6, RZ, P2, !PT ;  /* 0x00000006ff038210 */ /* 0x002fca00017fe4ff */
        /* <DEDUP_REMOVED lines=11> */
.L_x_7380:
[----:B------:R-:W-:-:S13]  /*e3a0*/  ISETP.NE.AND P0, PT, R33, 0x3, PT ;  /* 0x000000032100780c */ /* 0x000fda0003f05270 */
[----:B------:R-:W-:Y:S05]  /*e3b0*/  @!P0 BRA `(.L_x_7325) ;  /* 0x0000000000048947 */ /* 0x000fea0003800000 */
[----:B------:R-:W-:Y:S01]  /*e3c0*/  BPT.TRAP 0x1 ;  /* 0x000000040000795c */ /* 0x000fe20000300000 */
.L_x_7325:
[----:B------:R-:W1:Y:S02]  /*e3d0*/  SYNCS.PHASECHK.TRANS64.TRYWAIT P0, [UR45+0x28c60], R0 ;  /* 0x028c6000ff0075a7 */ /* 0x000e64000800016d */
[----:B-1----:R-:W-:Y:S05]  /*e3e0*/  @!P0 BRA `(.L_x_7326) ;  /* 0x0000002800308947 */ /* 0x002fea0003800000 */
.L_x_7381:
        /* <DEDUP_REMOVED lines=12> */
[----:B------:R-:W-:Y:S01]  /*e4b0*/  IMAD.IADD R3, R3, 0x1, R5 ;  /* 0x0000000103037824 */ /* 0x000fe200078e0205 */
[----:B------:R-:W-:Y:S02]  /*e4c0*/  MOV R5, UR6 ;  /* 0x0000000600057c02 */ /* 0x000fe40008000f00 */
        /* <DEDUP_REMOVED lines=73> */
[----:B------:R-:W-:Y:S02]  /*e960*/  ISETP.LT.OR P6, PT, R18, 0x21, P6 ;  /* 0x000000211200780c */ /* 0x000fe400037c1670 */
[----:B--2---:R-:W-:-:S11]  /*e970*/  MOV R4, RZ ;  /* 0x000000ff00047202 */ /* 0x004fd60000000f00 */
        /* <DEDUP_REMOVED lines=16> */
.L_x_7391:
        /* <DEDUP_REMOVED lines=30> */
.L_x_7328:
[----:B------:R-:W-:Y:S01]  /*ec60*/  IADD3 R25, R25, -0x2, RZ ;  /* 0xfffffffe19197810 */ /* 0x000fe20007ffe0ff */
[----:B------:R-:W-:Y:S01]  /*ec70*/  SYNCS.ARRIVE.TRANS64.A1T0 RZ, [UR45+0x28c50], RZ ;  /* 0x028c50ffffff79a7 */ /* 0x000fe2000810002d */
[----:B------:R-:W-:Y:S01]  /*ec80*/  BSSY B0, `(.L_x_7312) ;  /* 0x00000f1000007945 */ /* 0x000fe20003800000 */
[----:B------:R-:W-:Y:S01]  /*ec90*/  IMAD.MOV.U32 R0, RZ, RZ, 0x1 ;  /* 0x00000001ff007424 */ /* 0x000fe200078e00ff */
[----:B------:R-:W-:Y:S02]  /*eca0*/  ISETP.GE.AND P0, PT, R25, UR48, PT ;  /* 0x0000003019007c0c */ /* 0x000fe4000bf06270 */
[----:B------:R-:W-:-:S11]  /*ecb0*/  MOV R21, 0x1 ;  /* 0x0000000100157802 */ /* 0x000fd60000000f00 */
[----:B------:R-:W-:Y:S05]  /*ecc0*/  @!P0 BRA `(.L_x_7329) ;  /* 0x0000000c00b08947 */ /* 0x000fea0003800000 */
[----:B------:R-:W-:Y:S01]  /*ecd0*/  UIADD3 UR4, UR44, 0x1, URZ ;  /* 0x000000012c047890 */ /* 0x000fe2000fffe03f */
[----:B------:R-:W-:Y:S01]  /*ece0*/  LOP3.LUT R0, RZ, UR41, RZ, 0x33, !PT ;  /* 0x00000029ff007c12 */ /* 0x000fe2000f8e33ff */
[----:B------:R-:W-:Y:S01]  /*ecf0*/  ULOP3.LUT UR5, URZ, UR42, URZ, 0x33, !UPT ;  /* 0x0000002a3f057292 */ /* 0x000fe2000f8e333f */
[----:B------:R-:W-:Y:S01]  /*ed00*/  IADD3 R35, R36, R28, R35 ;  /* 0x0000001c24237210 */ /* 0x000fe20007ffe023 */
[----:B------:R-:W-:Y:S01]  /*ed10*/  UIMAD UR4, UR4, UR38, URZ ;  /* 0x00000026040472a4 */ /* 0x000fe2000f8e023f */
[----:B------:R-:W-:Y:S02]  /*ed20*/  LOP3.LUT R28, R34, 0x40, RZ, 0xc0, !PT ;  /* 0x00000040221c7812 */ /* 0x000fe400078ec0ff */
[----:B------:R-:W-:Y:S01]  /*ed30*/  LOP3.LUT R25, R17, 0x80, RZ, 0xc0, !PT ;  /* 0x0000008011197812 */ /* 0x000fe200078ec0ff */
[----:B------:R-:W-:Y:S01]  /*ed40*/  VIADD R2, R35, 0xffffff40 ;  /* 0xffffff4023027836 */ /* 0x000fe20000000000 */
[----:B------:R-:W-:Y:S02]  /*ed50*/  MOV R21, 0x1 ;  /* 0x0000000100157802 */ /* 0x000fe40000000f00 */
[----:B------:R-:W-:-:S02]  /*ed60*/  LOP3.LUT R3, RZ, UR4, RZ, 0x33, !PT ;  /* 0x00000004ff037c12 */ /* 0x000fc4000f8e33ff */
[----:B------:R-:W-:Y:S02]  /*ed70*/  SHF.R.U32.HI R28, RZ, 0x2, R28 ;  /* 0x00000002ff1c7819 */ /* 0x000fe4000001161c */
[----:B------:R-:W-:Y:S01]  /*ed80*/  VIMNMX3 R3, R0, UR5, R3, !PT ;  /* 0x0000000500037c0f */ /* 0x000fe2000f800103 */
[----:B------:R-:W-:Y:S01]  /*ed90*/  IMAD.MOV.U32 R0, RZ, RZ, 0x1 ;  /* 0x00000001ff007424 */ /* 0x000fe200078e00ff */
[----:B------:R-:W-:Y:S02]  /*eda0*/  SHF.R.U32.HI R25, RZ, 0x3, R25 ;  /* 0x00000003ff197819 */ /* 0x000fe40000011619 */
[C---:B------:R-:W-:Y:S01]  /*edb0*/  IADD3 R22, -R3.reuse, -0x2, RZ ;  /* 0xfffffffe03167810 */ /* 0x040fe20007ffe1ff */
[----:B------:R-:W-:-:S07]  /*edc0*/  IMAD R9, R3, -0x40, R2 ;  /* 0xffffffc003097824 */ /* 0x000fce00078e0202 */
.L_x_7344:
[----:B------:R-:W-:Y:S01]  /*edd0*/  ISETP.NE.AND P1, PT, R37, 0x1, PT ;  /* 0x000000012500780c */ /* 0x000fe20003f25270 */
[----:B------:R-:W-:Y:S01]  /*ede0*/  BSSY B1, `(.L_x_7330) ;  /* 0x0000014000017945 */ /* 0x000fe20003800000 */
[----:B------:R-:W-:Y:S01]  /*edf0*/  ISETP.GT.U32.AND P0, PT, R31, 0x3f, PT ;  /* 0x0000003f1f00780c */ /* 0x000fe20003f04070 */
[----:B------:R-:W-:Y:S01]  /*ee00*/  IMAD.MOV.U32 R6, RZ, RZ, RZ ;  /* 0x000000ffff067224 */ /* 0x000fe200078e00ff */
[----:B------:R-:W-:-:S09]  /*ee10*/  MOV R7, R9 ;  /* 0x0000000900077202 */ /* 0x000fd20000000f00 */
        /* <DEDUP_REMOVED lines=16> */
.L_x_7331:
[----:B------:R-:W-:Y:S05]  /*ef20*/  BSYNC B1 ;  /* 0x0000000000017941 */ /* 0x000fea0003800000 */
.L_x_7330:
[----:B------:R-:W-:-:S13]  /*ef30*/  ISETP.NE.AND P0, PT, R33, 0x3, PT ;  /* 0x000000032100780c */ /* 0x000fda0003f05270 */
[----:B------:R-:W-:Y:S05]  /*ef40*/  @!P0 BRA `(.L_x_7332) ;  /* 0x0000000000048947 */ /* 0x000fea0003800000 */
[----:B------:R-:W-:Y:S01]  /*ef50*/  BPT.TRAP 0x1 ;  /* 0x000000040000795c */ /* 0x000fe20000300000 */
.L_x_7332:
[----:B------:R-:W-:Y:S01]  /*ef60*/  LEA R10, R0, UR45, 0x3 ;  /* 0x0000002d000a7c11 */ /* 0x000fe2000f8e18ff */
[----:B------:R-:W-:Y:S01]  /*ef70*/  BSSY B1, `(.L_x_7333) ;  /* 0x0000004000017945 */ /* 0x000fe20003800000 */
[----:B------:R-:W-:-:S04]  /*ef80*/  SHF.L.U32 R20, R21, 0x1f, RZ ;  /* 0x0000001f15147819 */ /* 0x000fc800000006ff */
[----:B------:R-:W1:Y:S02]  /*ef90*/  SYNCS.PHASECHK.TRANS64.TRYWAIT P0, [R10+URZ+0x28c40], R20 ;  /* 0x028c40140a0075a7 */ /* 0x000e64000800017f */
[----:B-1----:R-:W-:Y:S05]  /*efa0*/  @!P0 BRA `(.L_x_7334) ;  /* 0x0000002400688947 */ /* 0x002fea0003800000 */
.L_x_7392:
[----:B------:R-:W-:Y:S05]  /*efb0*/  BSYNC B1 ;  /* 0x0000000000017941 */ /* 0x000fea0003800000 */
.L_x_7333:
        /* <DEDUP_REMOVED lines=12> */
[----:B------:R-:W-:-:S04]  /*f080*/  ULDC.64 UR4, c[0x0][0x310] ;  /* 0x0000c40000047ab9 */ /* 0x000fc80000000a00 */
[----:B------:R-:W-:Y:S01]  /*f090*/  IADD3 R3, R3, R5, RZ ;  /* 0x0000000503037210 */ /* 0x000fe20007ffe0ff */
[----:B------:R-:W-:-:S04]  /*f0a0*/  IMAD R5, R18, UR4, RZ ;  /* 0x0000000412057c24 */ /* 0x000fc8000f8e02ff */
[C---:B------:R-:W-:Y:S02]  /*f0b0*/  IMAD R5, R6.reuse, UR5, R5 ;  /* 0x0000000506057c24 */ /* 0x040fe4000f8e0205 */
[----:B------:R-:W-:Y:S01]  /*f0c0*/  IMAD.WIDE.U32 R2, R6, UR4, R2 ;  /* 0x0000000406027c25 */ /* 0x000fe2000f8e0002 */
        /* <DEDUP_REMOVED lines=22> */
[----:B------:R-:W0:Y:S01]  /*f230*/  SHFL.IDX PT, R14, R26, 0x2, 0x181f ;  /* 0x00581f001a0e7f89 */ /* 0x000e2200000e0000 */
[----:B--2---:R-:W-:-:S03]  /*f240*/  IADD3.X R5, RZ, R3, RZ, P0, !PT ;  /* 0x00000003ff057210 */ /* 0x004fc600007fe4ff */
[----:B------:R-:W2:Y:S04]  /*f250*/  SHFL.IDX PT, R3, R29, 0x2, 0x181f ;  /* 0x00581f001d037f89 */ /* 0x000ea800000e0000 */
[----:B------:R3:W-:Y:S01]  /*f260*/  LDGSTS.E.BYPASS.LTC128B.128 [R27+0x22c00], desc[UR36][R4.64], !P1 ;  /* 0x22c00000041b7fae */ /* 0x0007e2000c901d64 */
[----:B0-----:R-:W-:-:S03]  /*f270*/  IADD3 R2, P0, R14, R8, RZ ;  /* 0x000000080e027210 */ /* 0x001fc60007f1e0ff */
[----:B------:R3:W0:Y:S02]  /*f280*/  SHFL.IDX PT, R14, R26, 0x3, 0x181f ;  /* 0x00781f001a0e7f89 */ /* 0x00062400000e0000 */
[----:B--2---:R-:W-:-:S05]  /*f290*/  IMAD.X R3, RZ, RZ, R3, P0 ;  /* 0x000000ffff037224 */ /* 0x004fca00000e0603 */
[----:B------:R3:W-:Y:S03]  /*f2a0*/  LDGSTS.E.BYPASS.LTC128B.128 [R27+0x23400], desc[UR36][R2.64], !P1 ;  /* 0x23400000021b7fae */ /* 0x0007e6000c901d64 */
.L_x_7402:
[----:B0--3--:R-:W-:-:S04]  /*f2b0*/  IADD3 R2, P0, R14, R8, RZ ;  /* 0x000000080e027210 */ /* 0x009fc80007f1e0ff */
[----:B------:R-:W-:Y:S02]  /*f2c0*/  IADD3.X R3, RZ, R34, RZ, P0, !PT ;  /* 0x00000022ff037210 */ /* 0x000fe400007fe4ff */
[----:B------:R-:W-:-:S03]  /*f2d0*/  PLOP3.LUT P0, PT, PT, PT, PT, 0x80, 0x0 ;  /* 0x000000000000781c */ /* 0x000fc60003f0f070 */
[----:B------:R-:W-:Y:S01]  /*f2e0*/  @!PT LDS RZ, [RZ] ;  /* 0x00000000fffff984 */ /* 0x000fe20000000800 */
[----:B------:R-:W-:Y:S01]  /*f2f0*/  @!PT LDS RZ, [RZ] ;  /* 0x00000000fffff984 */ /* 0x000fe20000000800 */
[----:B------:R-:W-:Y:S01]  /*f300*/  @!PT LDS RZ, [RZ] ;  /* 0x00000000fffff984 */ /* 0x000fe20000000800 */
[----:B------:R0:W-:Y:S01]  /*f310*/  LDGSTS.E.BYPASS.LTC128B.128 [R27+0x23c00], desc[UR36][R2.64], !P1 ;  /* 0x23c00000021b7fae */ /* 0x0001e2000c901d64 */
[----:B------:R-:W-:-:S09]  /*f320*/  NOP ;  /* 0x0000000000007918 */ /* 0x000fd20000000000 */
.L_x_7336:
        /* <DEDUP_REMOVED lines=10> */
.L_x_7337:
[----:B------:R2:W-:Y:S01]  /*f3d0*/  SYNCS.ARRIVE.TRANS64.A1T0 RZ, [R10+URZ+0x28c30], RZ ;  /* 0x028c30ff0aff79a7 */ /* 0x0005e2000810003f */
[----:B------:R-:W-:Y:S05]  /*f3e0*/  @!P2 BRA `(.L_x_7338) ;  /* 0x000000000004a947 */ /* 0x000fea0003800000 */
[----:B------:R-:W-:Y:S01]  /*f3f0*/  BPT.TRAP 0x1 ;  /* 0x000000040000795c */ /* 0x000fe20000300000 */
.L_x_7338:
[----:B------:R-:W3:Y:S01]  /*f400*/  SYNCS.PHASECHK.TRANS64.TRYWAIT P0, [R10+URZ+0x28c60], R20 ;  /* 0x028c60140a0075a7 */ /* 0x000ee2000800017f */
[----:B------:R-:W-:Y:S04]  /*f410*/  BSSY B1, `(.L_x_7339) ;  /* 0x0000002000017945 */ /* 0x000fe80003800000 */
[----:B---3--:R-:W-:Y:S05]  /*f420*/  @!P0 BRA `(.L_x_7340) ;  /* 0x0000002400688947 */ /* 0x008fea0003800000 */
.L_x_7403:
[----:B------:R-:W-:Y:S05]  /*f430*/  BSYNC B1 ;  /* 0x0000000000017941 */ /* 0x000fea0003800000 */
.L_x_7339:
        /* <DEDUP_REMOVED lines=46> */
[----:B------:R-:W-:Y:S01]  /*f720*/  LDGSTS.E.BYPASS.LTC128B.128 [R17+0x8400], desc[UR36][R6.64+0x200], !P4 ;  /* 0x0840020006117fae */ /* 0x000fe2000e101d64 */
[----:B------:R-:W-:-:S03]  /*f730*/  IADD3.X R5, RZ, R5, RZ, P0, !PT ;  /* 0x00000005ff057210 */ /* 0x000fc600007fe4ff */
[----:B------:R-:W0:Y:S04]  /*f740*/  SHFL.IDX PT, R14, R18, 0x2, 0x181f ;  /* 0x00581f00120e7f89 */ /* 0x000e2800000e0000 */
        /* <DEDUP_REMOVED lines=28> */
.L_x_7413:
        /* <DEDUP_REMOVED lines=20> */
.L_x_7342:
        /* <DEDUP_REMOVED lines=10> */
.L_x_7343:
[----:B------:R-:W-:Y:S01]  /*faf0*/  IADD3 R0, R0, 0x1, RZ ;  /* 0x0000000100007810 */ /* 0x000fe20007ffe0ff */
[----:B------:R-:W-:Y:S01]  /*fb00*/  VIADD R22, R22, 0xffffffff ;  /* 0xffffffff16167836 */ /* 0x000fe20000000000 */
[----:B------:R1:W-:Y:S01]  /*fb10*/  SYNCS.ARRIVE.TRANS64.A1T0 RZ, [R10+URZ+0x28c50], RZ ;  /* 0x028c50ff0aff79a7 */ /* 0x0003e2000810003f */
[----:B------:R-:W-:Y:S02]  /*fb20*/  IADD3 R9, R9, -0x40, RZ ;  /* 0xffffffc009097810 */ /* 0x000fe40007ffe0ff */
[----:B------:R-:W-:-:S04]  /*fb30*/  ISETP.NE.AND P0, PT, R0, 0x2, PT ;  /* 0x000000020000780c */ /* 0x000fc80003f05270 */
[----:B------:R-:W-:Y:S02]  /*fb40*/  SEL R0, R0, RZ, P0 ;  /* 0x000000ff00007207 */ /* 0x000fe40000000000 */
[----:B0-----:R-:W-:Y:S02]  /*fb50*/  SEL R2, RZ, 0x1, P0 ;  /* 0x00000001ff027807 */ /* 0x001fe40000000000 */
[----:B------:R-:W-:Y:S02]  /*fb60*/  ISETP.GT.AND P0, PT, R22, UR48, PT ;  /* 0x0000003016007c0c */ /* 0x000fe4000bf04270 */
[----:B------:R-:W-:-:S11]  /*fb70*/  LOP3.LUT R21, R21, R2, RZ, 0x3c, !PT ;  /* 0x0000000215157212 */ /* 0x000fd600078e3cff */
[----:B-1----:R-:W-:Y:S05]  /*fb80*/  @P0 BRA `(.L_x_7344) ;  /* 0xfffffff000900947 */ /* 0x002fea000383ffff */
.L_x_7329:
[----:B------:R-:W-:Y:S05]  /*fb90*/  BSYNC B0 ;  /* 0x0000000000007941 */ /* 0x000fea0003800000 */
.L_x_7312:
[----:B------:R-:W0:Y:S01]  /*fba0*/  S2R R3, SR_CgaCtaId ;  /* 0x0000000000037919 */ /* 0x000e220000008800 */
[----:B------:R-:W-:Y:S01]  /*fbb0*/  MOV R2, 0x400 ;  /* 0x0000040000027802 */ /* 0x000fe20000000f00 */
[----:B------:R-:W-:Y:S01]  /*fbc0*/  BSSY B0, `(.L_x_7345) ;  /* 0x0000005000007945 */ /* 0x000fe20003800000 */
[----:B------:R-:W-:Y:S02]  /*fbd0*/  SHF.L.U32 R4, R4, 0x1f, RZ ;  /* 0x0000001f04047819 */ /* 0x000fe400000006ff */
[----:B0-----:R-:W-:-:S04]  /*fbe0*/  LEA R5, R3, R2, 0x18 ;  /* 0x0000000203057211 */ /* 0x001fc800078ec0ff */
[----:B------:R-:W0:Y:S02]  /*fbf0*/  SYNCS.PHASECHK.TRANS64.TRYWAIT P0, [R5+URZ+0x28c20], R4 ;  /* 0x028c2004050075a7 */ /* 0x000e24000800017f */
[----:B0-----:R-:W-:Y:S05]  /*fc00*/  @!P0 BRA `(.L_x_7346) ;  /* 0x0000002400488947 */ /* 0x001fea0003800000 */
.L_x_7414:
[----:B------:R-:W-:Y:S05]  /*fc10*/  BSYNC B0 ;  /* 0x0000000000007941 */ /* 0x000fea0003800000 */
.L_x_7345:
[----:B------:R-:W-:-:S03]  /*fc20*/  UMOV UR4, 0xffffffff ;  /* 0xffffffff00047882 */ /* 0x000fc60000000000 */
[----:B------:R-:W-:Y:S05]  /*fc30*/  BRA.DIV UR4, `(.L_x_7347) ;  /* 0x0000002604507947 */ /* 0x000fea000b800000 */
[----:B------:R-:W1:Y:S02]  /*fc40*/  S2R R2, SR_TID.X ;  /* 0x0000000000027919 */ /* 0x000e640000002100 */
[----:B-1----:R-:W-:-:S04]  /*fc50*/  SHF.R.U32.HI R2, RZ, 0x5, R2 ;  /* 0x00000005ff027819 */ /* 0x002fc80000011602 */
[----:B------:R-:W-:-:S05]  /*fc60*/  LOP3.LUT R2, R2, 0x3, RZ, 0xc0, !PT ;  /* 0x0000000302027812 */ /* 0x000fca00078ec0ff */
[----:B------:R1:W3:Y:S02]  /*fc70*/  SHFL.IDX PT, R14, R2, RZ, 0x1f ;  /* 0x00001fff020e7589 */ /* 0x0002e400000e0000 */
.L_x_7417:
[----:B---3--:R-:W-:-:S13]  /*fc80*/  ISETP.NE.AND P0, PT, R14, RZ, PT ;  /* 0x000000ff0e00720c */ /* 0x008fda0003f05270 */
[----:B------:R-:W-:Y:S05]  /*fc90*/  @P0 BRA `(.L_x_7255) ;  /* 0x0000000000880947 */ /* 0x000fea0003800000 */
[----:B------:R-:W-:-:S03]  /*fca0*/  UMOV UR4, 0xffffffff ;  /* 0xffffffff00047882 */ /* 0x000fc60000000000 */
[----:B------:R-:W-:Y:S05]  /*fcb0*/  BRA.DIV UR4, `(.L_x_7348) ;  /* 0x0000002604647947 */ /* 0x000fea000b800000 */
[----:B------:R-:W-:-:S13]  /*fcc0*/  ELECT P6, URZ, PT ;  /* 0x00000000003f782f */ /* 0x000fda00038c0000 */
.L_x_7420:
[----:B------:R-:W-:Y:S05]  /*fcd0*/  @!P6 BRA `(.L_x_7255) ;  /* 0x000000000078e947 */ /* 0x000fea0003800000 */
[----:B------:R-:W-:-:S06]  /*fce0*/  ULOP3.LUT UR4, UR43, 0x2, URZ, 0xfc, !UPT ;  /* 0x000000022b047892 */ /* 0x000fcc000f8efc3f */
[----:B-1----:R-:W-:-:S05]  /*fcf0*/  IMAD.U32 R2, RZ, RZ, UR4 ;  /* 0x00000004ff027e24 */ /* 0x002fca000f8e00ff */
[----:B------:R-:W-:-:S13]  /*fd00*/  ISETP.NE.AND P0, PT, R2, 0x3, PT ;  /* 0x000000030200780c */ /* 0x000fda0003f05270 */
[----:B------:R-:W-:Y:S05]  /*fd10*/  @!P0 BRA `(.L_x_7349) ;  /* 0x0000000000048947 */ /* 0x000fea0003800000 */
[----:B------:R-:W-:Y:S01]  /*fd20*/  BPT.TRAP 0x1 ;  /* 0x000000040000795c */ /* 0x000fe20000300000 */
.L_x_7349:
[C---:B0-----:R-:W-:Y:S01]  /*fd30*/  LEA R4, R0.reuse, R5, 0x3 ;  /* 0x0000000500047211 */ /* 0x041fe200078e18ff */
[----:B------:R-:W-:Y:S01]  /*fd40*/  VIADD R0, R0, 0x1 ;  /* 0x0000000100007836 */ /* 0x000fe20000000000 */
[----:B------:R-:W-:-:S04]  /*fd50*/  SHF.L.U32 R3, R21, 0x1f, RZ ;  /* 0x0000001f15037819 */ /* 0x000fc800000006ff */
[----:B------:R-:W0:Y:S01]  /*fd60*/  SYNCS.PHASECHK.TRANS64.TRYWAIT P1, [R4+URZ+0x28c40], R3 ;  /* 0x028c4003040075a7 */ /* 0x000e22000802017f */
[----:B------:R-:W-:-:S04]  /*fd70*/  ISETP.NE.AND P2, PT, R0, 0x2, PT ;  /* 0x000000020000780c */ /* 0x000fc80003f45270 */
[----:B------:R-:W-:Y:S01]  /*fd80*/  SEL R2, RZ, 0x1, P2 ;  /* 0x00000001ff027807 */ /* 0x000fe20001000000 */
[----:B0-----:R-:W-:Y:S08]  /*fd90*/  @!P1 BRA `(.L_x_7350) ;  /* 0x00000024004c9947 */ /* 0x001ff00003800000 */
.L_x_7421:
[----:B------:R-:W-:Y:S02]  /*fda0*/  SEL R0, R0, RZ, P2 ;  /* 0x000000ff00007207 */ /* 0x000fe40001000000 */
[----:B------:R-:W-:Y:S01]  /*fdb0*/  LOP3.LUT R2, R21, R2, RZ, 0x3c, !PT ;  /* 0x0000000215027212 */ /* 0x000fe200078e3cff */
[----:B------:R-:W-:Y:S06]  /*fdc0*/  @!P0 BRA `(.L_x_7351) ;  /* 0x0000000000048947 */ /* 0x000fec0003800000 */
[----:B------:R-:W-:Y:S01]  /*fdd0*/  BPT.TRAP 0x1 ;  /* 0x000000040000795c */ /* 0x000fe20000300000 */
.L_x_7351:
[----:B------:R-:W-:Y:S02]  /*fde0*/  LEA R5, R0, R5, 0x3 ;  /* 0x0000000500057211 */ /* 0x000fe400078e18ff */
[----:B------:R-:W-:-:S04]  /*fdf0*/  SHF.L.U32 R0, R2, 0x1f, RZ ;  /* 0x0000001f02007819 */ /* 0x000fc800000006ff */
[----:B------:R-:W1:Y:S02]  /*fe00*/  SYNCS.PHASECHK.TRANS64.TRYWAIT P1, [R5+URZ+0x28c40], R0 ;  /* 0x028c4000050075a7 */ /* 0x000e64000802017f */
[----:B-1----:R-:W-:Y:S05]  /*fe10*/  @!P1 BRA `(.L_x_7352) ;  /* 0x0000002400409947 */ /* 0x002fea0003800000 */
.L_x_7422:
[----:B------:R-:W-:Y:S05]  /*fe20*/  @!P0 BRA `(.L_x_7353) ;  /* 0x0000000000048947 */ /* 0x000fea0003800000 */
[----:B------:R-:W-:Y:S01]  /*fe30*/  BPT.TRAP 0x1 ;  /* 0x000000040000795c */ /* 0x000fe20000300000 */
.L_x_7353:
[----:B------:R-:W3:Y:S02]  /*fe40*/  SYNCS.PHASECHK.TRANS64.TRYWAIT P1, [R4+URZ+0x28c60], R3 ;  /* 0x028c6003040075a7 */ /* 0x000ee4000802017f */
[----:B---3--:R-:W-:Y:S05]  /*fe50*/  @!P1 BRA `(.L_x_7354) ;  /* 0x0000002400449947 */ /* 0x008fea0003800000 */
.L_x_7423:
[----:B------:R-:W-:Y:S05]  /*fe60*/  @!P0 BRA `(.L_x_7355) ;  /* 0x0000000000048947 */ /* 0x000fea0003800000 */
[----:B------:R-:W-:Y:S01]  /*fe70*/  BPT.TRAP 0x1 ;  /* 0x000000040000795c */ /* 0x000fe20000300000 */
.L_x_7355:
[----:B----4-:R4:W0:Y:S02]  /*fe80*/  SYNCS.PHASECHK.TRANS64.TRYWAIT P0, [R5+URZ+0x28c60], R0 ;  /* 0x028c6000050075a7 */ /* 0x010824000800017f */
[----:B0-----:R-:W-:Y:S05]  /*fe90*/  @!P0 NANOSLEEP.SYNCS 0x989680 ;  /* 0x009896800000895d */ /* 0x001fea0003900000 */
[----:B------:R-:W0:Y:S02]  /*fea0*/  @!P0 SYNCS.PHASECHK.TRANS64 P0, [R5+URZ+0x28c60], R0 ;  /* 0x028c6000050085a7 */ /* 0x000e24000800007f */
[----:B0-----:R-:W-:Y:S05]  /*feb0*/  @!P0 BRA `(.L_x_7355) ;  /* 0xfffffffc00f08947 */ /* 0x001fea000383ffff */
.L_x_7255:
[----:B-1----:R-:W-:Y:S05]  /*fec0*/  BSYNC B6 ;  /* 0x0000000000067941 */ /* 0x002fea0003800000 */
.L_x_7252:
[----:B------:R-:W-:Y:S05]  /*fed0*/  EXIT ;  /* 0x000000000000794d */ /* 0x000fea0003800000 */
.L_x_7260:
[----:B0-----:R-:W-:-:S04]  /*fee0*/  IMAD.U32 R5, RZ, RZ, UR5 ;  /* 0x00000005ff057e24 */ /* 0x001fc8000f8e00ff */
[----:B------:R0:W1:Y:S03]  /*fef0*/  SYNCS.PHASECHK.TRANS64.TRYWAIT P1, [R5+URZ+0x28c50], R2 ;  /* 0x028c5002050075a7 */ /* 0x000066000802017f */
[----:B-1----:R-:W-:Y:S05]  /*ff00*/  @!P1 NANOSLEEP.SYNCS 0x989680 ;  /* 0x009896800000995d */ /* 0x002fea0003900000 */
[----:B------:R-:W1:Y:S02]  /*ff10*/  @!P1 SYNCS.PHASECHK.TRANS64 P1, [R5+URZ+0x28c50], R2 ;  /* 0x028c5002050095a7 */ /* 0x000e64000802007f */
[----:B-1----:R-:W-:Y:S05]  /*ff20*/  @!P1 BRA `(.L_x_7260) ;  /* 0xfffffffc00ec9947 */ /* 0x002fea000383ffff */
[----:B------:R-:W-:Y:S05]  /*ff30*/  BRA `(.L_x_7356) ;  /* 0xffffff14005c7947 */ /* 0x000fea000383ffff */
.L_x_7266:
[----:B-1----:R-:W-:-:S04]  /*ff40*/  MOV R5, UR7 ;  /* 0x0000000700057c02 */ /* 0x002fc80008000f00 */
[----:B------:R1:W2:Y:S03]  /*ff50*/  SYNCS.PHASECHK.TRANS64.TRYWAIT P1, [R5+URZ+0x28c50], R2 ;  /* 0x028c5002050075a7 */ /* 0x0002a6000802017f */
[----:B--2---:R-:W-:Y:S05]  /*ff60*/  @!P1 NANOSLEEP.SYNCS 0x989680 ;  /* 0x009896800000995d */ /* 0x004fea0003900000 */
[----:B------:R-:W2:Y:S02]  /*ff70*/  @!P1 SYNCS.PHASECHK.TRANS64 P1, [R5+URZ+0x28c50], R2 ;  /* 0x028c5002050095a7 */ /* 0x000ea4000802007f */
[----:B--2---:R-:W-:Y:S05]  /*ff80*/  @!P1 BRA `(.L_x_7266) ;  /* 0xfffffffc00ec9947 */ /* 0x004fea000383ffff */
[----:B------:R-:W-:Y:S05]  /*ff90*/  BRA `(.L_x_7265) ;  /* 0xffffff2000607947 */ /* 0x000fea000383ffff */
.L_x_7271:
[----:B0-----:R-:W-:-:S04]  /*ffa0*/  IMAD.U32 R0, RZ, RZ, UR39 ;  /* 0x00000027ff007e24 */ /* 0x001fc8000f8e00ff */
[----:B------:R0:W1:Y:S03]  /*ffb0*/  SYNCS.PHASECHK.TRANS64.TRYWAIT P0, [R0+URZ+0x28c00], R13 ;  /* 0x028c000d000075a7 */ /* 0x000066000800017f */
[----:B-1----:R-:W-:Y:S05]  /*ffc0*/  @!P0 NANOSLEEP.SYNCS 0x989680 ;  /* 0x009896800000895d */ /* 0x002fea0003900000 */
[----:B------:R-:W1:Y:S02]  /*ffd0*/  @!P0 SYNCS.PHASECHK.TRANS64 P0, [R0+URZ+0x28c00], R13 ;  /* 0x028c000d000085a7 */ /* 0x000e64000800007f */
[----:B-1----:R-:W-:Y:S05]  /*ffe0*/  @!P0 BRA `(.L_x_7271) ;  /* 0xfffffffc00ec8947 */ /* 0x002fea000383ffff */
[----:B------:R-:W-:Y:S05]  /*fff0*/  BRA `(.L_x_7357) ;  /* 0xffffff3400b87947 */ /* 0x000fea000383ffff */
.L_x_7275:
[----:B-1----:R-:W-:-:S04]  /*10000*/  MOV R4, UR39 ;  /* 0x0000002700047c02 */ /* 0x002fc80008000f00 */
[----:B------:R1:W2:Y:S03]  /*10010*/  SYNCS.PHASECHK.TRANS64.TRYWAIT P1, [R4+URZ+0x28c30], R13 ;  /* 0x028c300d040075a7 */ /* 0x0002a6000802017f */
[----:B--2---:R-:W-:Y:S05]  /*10020*/  @!P1 NANOSLEEP.SYNCS 0x989680 ;  /* 0x009896800000995d */ /* 0x004fea0003900000 */
[----:B------:R-:W2:Y:S02]  /*10030*/  @!P1 SYNCS.PHASECHK.TRANS64 P1, [R4+URZ+0x28c30], R13 ;  /* 0x028c300d040095a7 */ /* 0x000ea4000802007f */
[----:B--2---:R-:W-:Y:S05]  /*10040*/  @!P1 BRA `(.L_x_7275) ;  /* 0xfffffffc00ec9947 */ /* 0x004fea000383ffff */
[----:B------:R-:W-:Y:S05]  /*10050*/  BRA `(.L_x_7274) ;  /* 0xffffff3400f87947 */ /* 0x000fea000383ffff */
.L_x_7280:
[----:B--2---:R-:W-:-:S04]  /*10060*/  IMAD.U32 R14, RZ, RZ, UR39 ;  /* 0x00000027ff0e7e24 */ /* 0x004fc8000f8e00ff */
[----:B------:R2:W3:Y:S03]  /*10070*/  SYNCS.PHASECHK.TRANS64.TRYWAIT P1, [R14+URZ+0x28c50], R13 ;  /* 0x028c500d0e0075a7 */ /* 0x0004e6000802017f */
[----:B---3--:R-:W-:Y:S05]  /*10080*/  @!P1 NANOSLEEP.SYNCS 0x989680 ;  /* 0x009896800000995d */ /* 0x008fea0003900000 */
[----:B------:R-:W3:Y:S02]  /*10090*/  @!P1 SYNCS.PHASECHK.TRANS64 P1, [R14+URZ+0x28c50], R13 ;  /* 0x028c500d0e0095a7 */ /* 0x000ee4000802007f */
[----:B---3--:R-:W-:Y:S05]  /*100a0*/  @!P1 BRA `(.L_x_7280) ;  /* 0xfffffffc00ec9947 */ /* 0x008fea000383ffff */
[----:B------:R-:W-:Y:S05]  /*100b0*/  BRA `(.L_x_7279) ;  /* 0xffffff5000207947 */ /* 0x000fea000383ffff */
.L_x_7286:
[----:B--2---:R-:W-:-:S04]  /*100c0*/  MOV R4, UR27 ;  /* 0x0000001b00047c02 */ /* 0x004fc80008000f00 */
[----:B------:R2:W3:Y:S03]  /*100d0*/  SYNCS.PHASECHK.TRANS64.TRYWAIT P1, [R4+URZ+0x28c30], R13 ;  /* 0x028c300d040075a7 */ /* 0x0004e6000802017f */
[----:B---3--:R-:W-:Y:S05]  /*100e0*/  @!P1 NANOSLEEP.SYNCS 0x989680 ;  /* 0x009896800000995d */ /* 0x008fea0003900000 */
[----:B------:R-:W3:Y:S02]  /*100f0*/  @!P1 SYNCS.PHASECHK.TRANS64 P1, [R4+URZ+0x28c30], R13 ;  /* 0x028c300d040095a7 */ /* 0x000ee4000802007f */
[----:B---3--:R-:W-:Y:S05]  /*10100*/  @!P1 BRA `(.L_x_7286) ;  /* 0xfffffffc00ec9947 */ /* 0x008fea000383ffff */
[----:B------:R-:W-:Y:S05]  /*10110*/  BRA `(.L_x_7285) ;  /* 0xffffff5400587947 */ /* 0x000fea000383ffff */
.L_x_7291:
[----:B-1----:R-:W-:-:S04]  /*10120*/  IMAD.U32 R14, RZ, RZ, UR27 ;  /* 0x0000001bff0e7e24 */ /* 0x002fc8000f8e00ff */
[----:B------:R1:W2:Y:S03]  /*10130*/  SYNCS.PHASECHK.TRANS64.TRYWAIT P1, [R14+URZ+0x28c50], R13 ;  /* 0x028c500d0e0075a7 */ /* 0x0002a6000802017f */
[----:B--2---:R-:W-:Y:S05]  /*10140*/  @!P1 NANOSLEEP.SYNCS 0x989680 ;  /* 0x009896800000995d */ /* 0x004fea0003900000 */
[----:B------:R-:W2:Y:S02]  /*10150*/  @!P1 SYNCS.PHASECHK.TRANS64 P1, [R14+URZ+0x28c50], R13 ;  /* 0x028c500d0e0095a7 */ /* 0x000ea4000802007f */
[----:B--2---:R-:W-:Y:S05]  /*10160*/  @!P1 BRA `(.L_x_7291) ;  /* 0xfffffffc00ec9947 */ /* 0x004fea000383ffff */
[----:B------:R-:W-:Y:S05]  /*10170*/  BRA `(.L_x_7290) ;  /* 0xffffff7000cc7947 */ /* 0x000fea000383ffff */
.L_x_7298:
[----:B-1----:R-:W-:-:S04]  /*10180*/  MOV R4, UR6 ;  /* 0x0000000600047c02 */ /* 0x002fc80008000f00 */
[----:B------:R1:W2:Y:S03]  /*10190*/  SYNCS.PHASECHK.TRANS64.TRYWAIT P1, [R4+URZ+0x28c30], R11 ;  /* 0x028c300b040075a7 */ /* 0x0002a6000802017f */
[----:B--2---:R-:W-:Y:S05]  /*101a0*/  @!P1 NANOSLEEP.SYNCS 0x989680 ;  /* 0x009896800000995d */ /* 0x004fea0003900000 */
[----:B------:R-:W2:Y:S02]  /*101b0*/  @!P1 SYNCS.PHASECHK.TRANS64 P1, [R4+URZ+0x28c30], R11 ;  /* 0x028c300b040095a7 */ /* 0x000ea4000802007f */
[----:B--2---:R-:W-:Y:S05]  /*101c0*/  @!P1 BRA `(.L_x_7298) ;  /* 0xfffffffc00ec9947 */ /* 0x004fea000383ffff */
[----:B------:R-:W-:Y:S05]  /*101d0*/  BRA `(.L_x_7297) ;  /* 0xffffff7400c47947 */ /* 0x000fea000383ffff */
.L_x_7303:
[----:B-1----:R-:W-:-:S04]  /*101e0*/  IMAD.U32 R12, RZ, RZ, UR6 ;  /* 0x00000006ff0c7e24 */ /* 0x002fc8000f8e00ff */
[----:B------:R1:W3:Y:S03]  /*101f0*/  SYNCS.PHASECHK.TRANS64.TRYWAIT P1, [R12+URZ+0x28c50], R11 ;  /* 0x028c500b0c0075a7 */ /* 0x0002e6000802017f */
[----:B---3--:R-:W-:Y:S05]  /*10200*/  @!P1 NANOSLEEP.SYNCS 0x989680 ;  /* 0x009896800000995d */ /* 0x008fea0003900000 */
[----:B------:R-:W3:Y:S02]  /*10210*/  @!P1 SYNCS.PHASECHK.TRANS64 P1, [R12+URZ+0x28c50], R11 ;  /* 0x028c500b0c0095a7 */ /* 0x000ee4000802007f */
[----:B---3--:R-:W-:Y:S05]  /*10220*/  @!P1 BRA `(.L_x_7303) ;  /* 0xfffffffc00ec9947 */ /* 0x008fea000383ffff */
[----:B------:R-:W-:Y:S05]  /*10230*/  BRA `(.L_x_7302) ;  /* 0xffffff8c00dc7947 */ /* 0x000fea000383ffff */
.L_x_7317:
[----:B------:R-:W-:Y:S01]  /*10240*/  MOV R13, R23 ;  /* 0x00000017000d7202 */ /* 0x000fe20000000f00 */
[----:B------:R-:W-:Y:S01]  /*10250*/  IMAD.MOV.U32 R12, RZ, RZ, RZ ;  /* 0x000000ffff0c7224 */ /* 0x000fe200078e00ff */
[----:B------:R-:W-:Y:S01]  /*10260*/  MOV R11, 0x1f ;  /* 0x0000001f000b7802 */ /* 0x000fe20000000f00 */
[----:B------:R-:W-:-:S07]  /*10270*/  IMAD.MOV.U32 R15, RZ, RZ, -0x1 ;  /* 0xffffffffff0f7424 */ /* 0x000fce00078e00ff */
[----:B------:R-:W-:Y:S05]  /*10280*/  WARPSYNC.COLLECTIVE R15, `(.L_x_7358) ;  /* 0x000000000f087348 */ /* 0x000fea0003c00000 */
[----:B------:R0:W1:Y:S02]  /*10290*/  SHFL.IDX P6, R14, R13, R12, R11 ;  /* 0x0000000c0d0e7389 */ /* 0x00006400000c000b */
[----:B01----:R-:W-:Y:S01]  /*102a0*/  ENDCOLLECTIVE ;  /* 0x000000000000791b */ /* 0x003fe20003800000 */
.L_x_7358:
[----:B------:R-:W-:Y:S05]  /*102b0*/  BRA `(.L_x_7359) ;  /* 0xffffffd000f07947 */ /* 0x000fea000383ffff */
.L_x_7319:
[----:B0-----:R-:W-:-:S04]  /*102c0*/  MOV R3, UR45 ;  /* 0x0000002d00037c02 */ /* 0x001fc80008000f00 */
[----:B------:R0:W1:Y:S03]  /*102d0*/  SYNCS.PHASECHK.TRANS64.TRYWAIT P0, [R3+URZ+0x28c40], R0 ;  /* 0x028c4000030075a7 */ /* 0x000066000800017f */
[----:B-1----:R-:W-:Y:S05]  /*102e0*/  @!P0 NANOSLEEP.SYNCS 0x989680 ;  /* 0x009896800000895d */ /* 0x002fea0003900000 */
[----:B------:R-:W1:Y:S02]  /*102f0*/  @!P0 SYNCS.PHASECHK.TRANS64 P0, [R3+URZ+0x28c40], R0 ;  /* 0x028c4000030085a7 */ /* 0x000e64000800007f */
[----:B-1----:R-:W-:Y:S05]  /*10300*/  @!P0 BRA `(.L_x_7319) ;  /* 0xfffffffc00ec8947 */ /* 0x002fea000383ffff */
[----:B------:R-:W-:Y:S05]  /*10310*/  BRA `(.L_x_7360) ;  /* 0xffffffd400207947 */ /* 0x000fea000383ffff */
.L_x_7320:
        /* <DEDUP_REMOVED lines=8> */
.L_x_7362:
[----:B------:R-:W-:Y:S05]  /*103a0*/  BSYNC B0 ;  /* 0x0000000000007941 */ /* 0x000fea0003800000 */
.L_x_7361:
        /* <DEDUP_REMOVED lines=9> */
.L_x_7363:
[----:B------:R-:W-:Y:S01]  /*10440*/  MOV R13, R5 ;  /* 0x00000005000d7202 */ /* 0x000fe20000000f00 */
[----:B------:R-:W-:Y:S01]  /*10450*/  IMAD.MOV.U32 R12, RZ, RZ, 0x1 ;  /* 0x00000001ff0c7424 */ /* 0x000fe200078e00ff */
[----:B------:R-:W-:-:S04]  /*10460*/  @P0 LEA R14, P1, R22, R14, 0x1 ;  /* 0x0000000e160e0211 */ /* 0x000fc800078208ff */
[----:B------:R-:W-:Y:S01]  /*10470*/  @P0 IADD3.X R3, RZ, R2, RZ, P1, !PT ;  /* 0x00000002ff030210 */ /* 0x000fe20000ffe4ff */
[----:B------:R-:W-:-:S08]  /*10480*/  @P0 IMAD.MOV.U32 R2, RZ, RZ, R14 ;  /* 0x000000ffff020224 */ /* 0x000fd000078e000e */
[----:B------:R-:W-:Y:S05]  /*10490*/  WARPSYNC.COLLECTIVE R15, `(.L_x_7364) ;  /* 0x000000000f087348 */ /* 0x000fea0003c00000 */
[----:B------:R0:W1:Y:S02]  /*104a0*/  SHFL.IDX P6, R14, R13, R12, R11 ;  /* 0x0000000c0d0e7389 */ /* 0x00006400000c000b */
[----:B01----:R-:W-:Y:S01]  /*104b0*/  ENDCOLLECTIVE ;  /* 0x000000000000791b */ /* 0x003fe20003800000 */
.L_x_7364:
        /* <DEDUP_REMOVED lines=11> */
.L_x_7365:
[----:B------:R-:W-:Y:S01]  /*10570*/  IMAD.MOV.U32 R13, RZ, RZ, R5 ;  /* 0x000000ffff0d7224 */ /* 0x000fe200078e0005 */
[----:B------:R-:W-:Y:S02]  /*10580*/  MOV R12, 0x2 ;  /* 0x00000002000c7802 */ /* 0x000fe40000000f00 */
[----:B------:R-:W-:-:S13]  /*10590*/  @P0 LEA R2, P1, R22, R14, 0x1 ;  /* 0x0000000e16020211 */ /* 0x000fda00078208ff */
[----:B------:R-:W-:Y:S05]  /*105a0*/  WARPSYNC.COLLECTIVE R15, `(.L_x_7366) ;  /* 0x000000000f087348 */ /* 0x000fea0003c00000 */
[----:B------:R0:W1:Y:S02]  /*105b0*/  SHFL.IDX P6, R14, R13, R12, R11 ;  /* 0x0000000c0d0e7389 */ /* 0x00006400000c000b */
[----:B01----:R-:W-:Y:S01]  /*105c0*/  ENDCOLLECTIVE ;  /* 0x000000000000791b */ /* 0x003fe20003800000 */
.L_x_7366:
[----:B------:R-:W-:-:S05]  /*105d0*/  @P0 IADD3.X R3, RZ, R4, RZ, P1, !PT ;  /* 0x00000004ff030210 */ /* 0x000fca0000ffe4ff */
        /* <DEDUP_REMOVED lines=11> */
.L_x_7367:
[----:B------:R-:W-:Y:S01]  /*10690*/  MOV R13, R5 ;  /* 0x00000005000d7202 */ /* 0x000fe20000000f00 */
[----:B------:R-:W-:Y:S01]  /*106a0*/  IMAD.MOV.U32 R12, RZ, RZ, 0x3 ;  /* 0x00000003ff0c7424 */ /* 0x000fe200078e00ff */
[----:B------:R-:W-:-:S13]  /*106b0*/  @P0 LEA R2, P1, R22, R14, 0x1 ;  /* 0x0000000e16020211 */ /* 0x000fda00078208ff */
[----:B------:R-:W-:Y:S05]  /*106c0*/  WARPSYNC.COLLECTIVE R15, `(.L_x_7368) ;  /* 0x000000000f087348 */ /* 0x000fea0003c00000 */
[----:B------:R0:W1:Y:S02]  /*106d0*/  SHFL.IDX P6, R14, R13, R12, R11 ;  /* 0x0000000c0d0e7389 */ /* 0x00006400000c000b */
[----:B01----:R-:W-:Y:S01]  /*106e0*/  ENDCOLLECTIVE ;  /* 0x000000000000791b */ /* 0x003fe20003800000 */
.L_x_7368:
[----:B------:R-:W-:-:S05]  /*106f0*/  @P0 IMAD.X R3, RZ, RZ, R4, P1 ;  /* 0x000000ffff030224 */ /* 0x000fca00008e0604 */
        /* <DEDUP_REMOVED lines=9> */
.L_x_7369:
[----:B------:R-:W-:Y:S05]  /*10790*/  BRA `(.L_x_7370) ;  /* 0xffffffd000e47947 */ /* 0x000fea000383ffff */
.L_x_7323:
[----:B------:R-:W-:Y:S01]  /*107a0*/  MOV R13, R5 ;  /* 0x00000005000d7202 */ /* 0x000fe20000000f00 */
[----:B------:R-:W-:Y:S01]  /*107b0*/  IMAD.MOV.U32 R12, RZ, RZ, RZ ;  /* 0x000000ffff0c7224 */ /* 0x000fe200078e00ff */
[----:B------:R-:W-:Y:S01]  /*107c0*/  MOV R11, 0x181f ;  /* 0x0000181f000b7802 */ /* 0x000fe20000000f00 */
[----:B------:R-:W-:Y:S01]  /*107d0*/  IMAD.MOV.U32 R15, RZ, RZ, -0x1 ;  /* 0xffffffffff0f7424 */ /* 0x000fe200078e00ff */
[----:B------:R-:W-:-:S07]  /*107e0*/  MOV R6, UR46 ;  /* 0x0000002e00067c02 */ /* 0x000fce0008000f00 */
[----:B------:R-:W-:Y:S05]  /*107f0*/  WARPSYNC.COLLECTIVE R15, `(.L_x_7371) ;  /* 0x000000000f087348 */ /* 0x000fea0003c00000 */
[----:B------:R0:W1:Y:S02]  /*10800*/  SHFL.IDX P6, R14, R13, R12, R11 ;  /* 0x0000000c0d0e7389 */ /* 0x00006400000c000b */
[----:B01----:R-:W-:Y:S01]  /*10810*/  ENDCOLLECTIVE ;  /* 0x000000000000791b */ /* 0x003fe20003800000 */
.L_x_7371:
[----:B------:R-:W-:Y:S02]  /*10820*/  IMAD R7, R6, 0x40, R35 ;  /* 0x0000004006077824 */ /* 0x000fe400078e0223 */
[----:B------:R-:W-:Y:S01]  /*10830*/  IMAD.MOV.U32 R13, RZ, RZ, R4 ;  /* 0x000000ffff0d7224 */ /* 0x000fe200078e0004 */
[----:B------:R-:W-:-:S07]  /*10840*/  MOV R2, R14 ;  /* 0x0000000e00027202 */ /* 0x000fce0000000f00 */
[----:B------:R-:W-:Y:S05]  /*10850*/  WARPSYNC.COLLECTIVE R15, `(.L_x_7372) ;  /* 0x000000000f087348 */ /* 0x000fea0003c00000 */
[----:B------:R0:W1:Y:S02]  /*10860*/  SHFL.IDX P6, R14, R13, R12, R11 ;  /* 0x0000000c0d0e7389 */ /* 0x00006400000c000b */
[----:B01----:R-:W-:Y:S01]  /*10870*/  ENDCOLLECTIVE ;  /* 0x000000000000791b */ /* 0x003fe20003800000 */
.L_x_7372:
[----:B------:R-:W-:Y:S02]  /*10880*/  ULDC UR4, c[0x0][0x288] ;  /* 0x0000a20000047ab9 */ /* 0x000fe40000000800 */
[----:B------:R-:W-:-:S05]  /*10890*/  IMAD R0, R0, UR4, RZ ;  /* 0x0000000400007c24 */ /* 0x000fca000f8e02ff */
[C---:B------:R-:W-:Y:S02]  /*108a0*/  ISETP.GE.AND P0, PT, R7.reuse, R0, PT ;  /* 0x000000000700720c */ /* 0x040fe40003f06270 */
[----:B------:R-:W-:Y:S01]  /*108b0*/  IADD3 R11, R7, 0x10, RZ ;  /* 0x00000010070b7810 */ /* 0x000fe20007ffe0ff */
[----:B------:R-:W-:Y:S01]  /*108c0*/  IMAD.MOV.U32 R13, RZ, RZ, R5 ;  /* 0x000000ffff0d7224 */ /* 0x000fe200078e0005 */
[----:B------:R-:W-:-:S09]  /*108d0*/  MOV R12, 0x1 ;  /* 0x00000001000c7802 */ /* 0x000fd20000000f00 */
        /* <DEDUP_REMOVED lines=13> */
.L_x_7373:
[----:B------:R-:W-:Y:S01]  /*109b0*/  VIADD R9, R7, 0x20 ;  /* 0x0000002007097836 */ /* 0x000fe20000000000 */
[----:B------:R-:W-:Y:S01]  /*109c0*/  @!P0 LEA R21, R30, UR45, 0x1 ;  /* 0x0000002d1e158c11 */ /* 0x000fe2000f8e08ff */
[----:B------:R-:W-:Y:S01]  /*109d0*/  IMAD.MOV.U32 R13, RZ, RZ, R4 ;  /* 0x000000ffff0d7224 */ /* 0x000fe200078e0004 */
[----:B------:R-:W-:-:S07]  /*109e0*/  MOV R6, R14 ;  /* 0x0000000e00067202 */ /* 0x000fce0000000f00 */
[----:B------:R-:W-:Y:S05]  /*109f0*/  WARPSYNC.COLLECTIVE R15, `(.L_x_7374) ;  /* 0x000000000f087348 */ /* 0x000fea0003c00000 */
[----:B------:R0:W1:Y:S02]  /*10a00*/  SHFL.IDX P6, R14, R13, R12, R11 ;  /* 0x0000000c0d0e7389 */ /* 0x00006400000c000b */
[----:B01----:R-:W-:Y:S01]  /*10a10*/  ENDCOLLECTIVE ;  /* 0x000000000000791b */ /* 0x003fe20003800000 */
.L_x_7374:
[----:B------:R-:W-:Y:S01]  /*10a20*/  MOV R13, R5 ;  /* 0x00000005000d7202 */ /* 0x000fe20000000f00 */
[----:B------:R-:W-:Y:S01]  /*10a30*/  IMAD.MOV.U32 R12, RZ, RZ, 0x2 ;  /* 0x00000002ff0c7424 */ /* 0x000fe200078e00ff */
[----:B------:R-:W-:-:S13]  /*10a40*/  @!P0 LEA R2, P2, R22, R14, 0x1 ;  /* 0x0000000e16028211 */ /* 0x000fda00078408ff */
[----:B------:R-:W-:Y:S05]  /*10a50*/  WARPSYNC.COLLECTIVE R15, `(.L_x_7375) ;  /* 0x000000000f087348 */ /* 0x000fea0003c00000 */
[----:B------:R0:W1:Y:S02]  /*10a60*/  SHFL.IDX P6, R14, R13, R12, R11 ;  /* 0x0000000c0d0e7389 */ /* 0x00006400000c000b */
[----:B01----:R-:W-:Y:S01]  /*10a70*/  ENDCOLLECTIVE ;  /* 0x000000000000791b */ /* 0x003fe20003800000 */
.L_x_7375:
[----:B------:R-:W-:-:S05]  /*10a80*/  @!P0 IADD3.X R3, RZ, R6, RZ, P2, !PT ;  /* 0x00000006ff038210 */ /* 0x000fca00017fe4ff */
        /* <DEDUP_REMOVED lines=11> */
.L_x_7376:
[----:B------:R-:W-:Y:S01]  /*10b40*/  IMAD.MOV.U32 R13, RZ, RZ, R5 ;  /* 0x000000ffff0d7224 */ /* 0x000fe200078e0005 */
[----:B------:R-:W-:Y:S02]  /*10b50*/  MOV R12, 0x3 ;  /* 0x00000003000c7802 */ /* 0x000fe40000000f00 */
[----:B------:R-:W-:-:S13]  /*10b60*/  @!P0 LEA R2, P2, R22, R14, 0x1 ;  /* 0x0000000e16028211 */ /* 0x000fda00078408ff */
[----:B------:R-:W-:Y:S05]  /*10b70*/  WARPSYNC.COLLECTIVE R15, `(.L_x_7377) ;  /* 0x000000000f087348 */ /* 0x000fea0003c00000 */
[----:B------:R0:W1:Y:S02]  /*10b80*/  SHFL.IDX P6, R14, R13, R12, R11 ;  /* 0x0000000c0d0e7389 */ /* 0x00006400000c000b */
[----:B01----:R-:W-:Y:S01]  /*10b90*/  ENDCOLLECTIVE ;  /* 0x000000000000791b */ /* 0x003fe20003800000 */
.L_x_7377:
[----:B------:R-:W-:-:S05]  /*10ba0*/  @!P0 IADD3.X R3, RZ, R6, RZ, P2, !PT ;  /* 0x00000006ff038210 */ /* 0x000fca00017fe4ff */
        /* <DEDUP_REMOVED lines=9> */
.L_x_7378:
[----:B------:R-:W-:Y:S05]  /*10c40*/  BRA `(.L_x_7379) ;  /* 0xffffffd4008c7947 */ /* 0x000fea000383ffff */
.L_x_7324:
[----:B0-----:R-:W-:-:S04]  /*10c50*/  IMAD.U32 R3, RZ, RZ, UR45 ;  /* 0x0000002dff037e24 */ /* 0x001fc8000f8e00ff */
[----:B------:R0:W1:Y:S03]  /*10c60*/  SYNCS.PHASECHK.TRANS64.TRYWAIT P0, [R3+URZ+0x28c20], R0 ;  /* 0x028c2000030075a7 */ /* 0x000066000800017f */
[----:B-1----:R-:W-:Y:S05]  /*10c70*/  @!P0 NANOSLEEP.SYNCS 0x989680 ;  /* 0x009896800000895d */ /* 0x002fea0003900000 */
[----:B------:R-:W1:Y:S02]  /*10c80*/  @!P0 SYNCS.PHASECHK.TRANS64 P0, [R3+URZ+0x28c20], R0 ;  /* 0x028c2000030085a7 */ /* 0x000e64000800007f */
[----:B-1----:R-:W-:Y:S05]  /*10c90*/  @!P0 BRA `(.L_x_7324) ;  /* 0xfffffffc00ec8947 */ /* 0x002fea000383ffff */
[----:B------:R-:W-:Y:S05]  /*10ca0*/  BRA `(.L_x_7380) ;  /* 0xffffffd400bc7947 */ /* 0x000fea000383ffff */
.L_x_7326:
[----:B0-----:R-:W-:-:S04]  /*10cb0*/  MOV R3, UR45 ;  /* 0x0000002d00037c02 */ /* 0x001fc80008000f00 */
[----:B------:R0:W1:Y:S03]  /*10cc0*/  SYNCS.PHASECHK.TRANS64.TRYWAIT P0, [R3+URZ+0x28c60], R0 ;  /* 0x028c6000030075a7 */ /* 0x000066000800017f */
[----:B-1----:R-:W-:Y:S05]  /*10cd0*/  @!P0 NANOSLEEP.SYNCS 0x989680 ;  /* 0x009896800000895d */ /* 0x002fea0003900000 */
[----:B------:R-:W1:Y:S02]  /*10ce0*/  @!P0 SYNCS.PHASECHK.TRANS64 P0, [R3+URZ+0x28c60], R0 ;  /* 0x028c6000030085a7 */ /* 0x000e64000800007f */
[----:B-1----:R-:W-:Y:S05]  /*10cf0*/  @!P0 BRA `(.L_x_7326) ;  /* 0xfffffffc00ec8947 */ /* 0x002fea000383ffff */
[----:B------:R-:W-:Y:S05]  /*10d00*/  BRA `(.L_x_7381) ;  /* 0xffffffd400b87947 */ /* 0x000fea000383ffff */
.L_x_7327:
        /* <DEDUP_REMOVED lines=8> */
.L_x_7383:
[----:B------:R-:W-:Y:S05]  /*10d90*/  BSYNC B0 ;  /* 0x0000000000007941 */ /* 0x000fea0003800000 */
.L_x_7382:
[----:B------:R-:W-:Y:S01]  /*10da0*/  MOV R13, R0 ;  /* 0x00000000000d7202 */ /* 0x000fe20000000f00 */
[----:B------:R-:W-:Y:S01]  /*10db0*/  IMAD.MOV.U32 R12, RZ, RZ, RZ ;  /* 0x000000ffff0c7224 */ /* 0x000fe200078e00ff */
[----:B------:R-:W-:Y:S01]  /*10dc0*/  MOV R11, 0x181f ;  /* 0x0000181f000b7802 */ /* 0x000fe20000000f00 */
[----:B------:R-:W-:Y:S01]  /*10dd0*/  IMAD.MOV.U32 R15, RZ, RZ, -0x1 ;  /* 0xffffffffff0f7424 */ /* 0x000fe200078e00ff */
[----:B------:R-:W-:Y:S01]  /*10de0*/  SHF.L.U32 R8, R22, 0x1, RZ ;  /* 0x0000000116087819 */ /* 0x000fe200000006ff */
[----:B------:R-:W-:Y:S01]  /*10df0*/  IMAD.MOV.U32 R3, RZ, RZ, R14 ;  /* 0x000000ffff037224 */ /* 0x000fe200078e000e */
[----:B------:R-:W-:-:S07]  /*10e00*/  LOP3.LUT R4, R17, 0x1, RZ, 0xc0, !PT ;  /* 0x0000000111047812 */ /* 0x000fce00078ec0ff */
[----:B------:R-:W-:Y:S05]  /*10e10*/  WARPSYNC.COLLECTIVE R15, `(.L_x_7384) ;  /* 0x000000000f087348 */ /* 0x000fea0003c00000 */
[----:B------:R0:W1:Y:S02]  /*10e20*/  SHFL.IDX P6, R14, R13, R12, R11 ;  /* 0x0000000c0d0e7389 */ /* 0x00006400000c000b */
[----:B01----:R-:W-:Y:S01]  /*10e30*/  ENDCOLLECTIVE ;  /* 0x000000000000791b */ /* 0x003fe20003800000 */
.L_x_7384:
[----:B------:R-:W-:Y:S02]  /*10e40*/  LEA R7, R30, UR45, 0x1 ;  /* 0x0000002d1e077c11 */ /* 0x000fe4000f8e08ff */
[----:B------:R-:W-:Y:S02]  /*10e50*/  ISETP.NE.U32.AND P1, PT, R4, 0x1, PT ;  /* 0x000000010400780c */ /* 0x000fe40003f25070 */
[C---:B------:R-:W-:Y:S02]  /*10e60*/  LOP3.LUT P5, RZ, R17.reuse, 0x2, RZ, 0xc0, !PT ;  /* 0x0000000211ff7812 */ /* 0x040fe400078ac0ff */
[C---:B------:R-:W-:Y:S02]  /*10e70*/  LOP3.LUT P4, RZ, R17.reuse, 0x4, RZ, 0xc0, !PT ;  /* 0x0000000411ff7812 */ /* 0x040fe4000788c0ff */
[C---:B------:R-:W-:Y:S02]  /*10e80*/  LOP3.LUT P3, RZ, R17.reuse, 0x8, RZ, 0xc0, !PT ;  /* 0x0000000811ff7812 */ /* 0x040fe4000786c0ff */
[----:B------:R-:W-:-:S02]  /*10e90*/  LOP3.LUT P2, RZ, R17, 0x10, RZ, 0xc0, !PT ;  /* 0x0000001011ff7812 */ /* 0x000fc4000784c0ff */
[----:B------:R-:W-:Y:S01]  /*10ea0*/  LOP3.LUT R16, R16, 0xfffffeff, RZ, 0xc0, !PT ;  /* 0xfffffeff10107812 */ /* 0x000fe200078ec0ff */
[----:B------:R-:W-:Y:S01]  /*10eb0*/  IMAD.MOV.U32 R12, RZ, RZ, 0x1 ;  /* 0x00000001ff0c7424 */ /* 0x000fe200078e00ff */
[----:B------:R-:W-:Y:S02]  /*10ec0*/  PRMT R4, R17, 0x8880, RZ ;  /* 0x0000888011047816 */ /* 0x000fe400000000ff */
        /* <DEDUP_REMOVED lines=24> */
[----:B------:R-:W-:Y:S02]  /*11050*/  ISETP.GT.AND P6, PT, R4, -0x1, PT ;  /* 0xffffffff0400780c */ /* 0x000fe40003fc4270 */
[----:B------:R-:W-:-:S11]  /*11060*/  MOV R4, RZ ;  /* 0x000000ff00047202 */ /* 0x000fd60000000f00 */
[----:B------:R-:W-:Y:S02]  /*11070*/  @P6 LOP3.LUT R16, R16, 0x200, RZ, 0xfc, !PT ;  /* 0x0000020010106812 */ /* 0x000fe400078efcff */
[----:B------:R-:W-:-:S13]  /*11080*/  ISETP.LT.OR P6, PT, R18, 0x1, P6 ;  /* 0x000000011200780c */ /* 0x000fda00037c1670 */
[----:B------:R0:W-:Y:S02]  /*11090*/  LDGSTS.E.BYPASS.LTC128B.128 [R7+0xe400], desc[UR36][R2.64+0x380], !P6 ;  /* 0x0e40038002077fae */ /* 0x0001e4000f101d64 */
[----:B0-----:R-:W-:Y:S05]  /*110a0*/  WARPSYNC.COLLECTIVE R15, `(.L_x_7385) ;  /* 0x000000000f087348 */ /* 0x001fea0003c00000 */
[----:B------:R1:W2:Y:S02]  /*110b0*/  SHFL.IDX P6, R14, R13, R12, R11 ;  /* 0x0000000c0d0e7389 */ /* 0x0002a400000c000b */
[----:B012---:R-:W-:Y:S01]  /*110c0*/  ENDCOLLECTIVE ;  /* 0x000000000000791b */ /* 0x007fe20003800000 */
.L_x_7385:
[----:B------:R-:W-:Y:S01]  /*110d0*/  IMAD.MOV.U32 R13, RZ, RZ, R0 ;  /* 0x000000ffff0d7224 */ /* 0x000fe200078e0000 */
[----:B------:R-:W-:-:S07]  /*110e0*/  MOV R5, R14 ;  /* 0x0000000e00057202 */ /* 0x000fce0000000f00 */
[----:B------:R-:W-:Y:S05]  /*110f0*/  WARPSYNC.COLLECTIVE R15, `(.L_x_7386) ;  /* 0x000000000f087348 */ /* 0x000fea0003c00000 */
[----:B------:R0:W1:Y:S02]  /*11100*/  SHFL.IDX P6, R14, R13, R12, R11 ;  /* 0x0000000c0d0e7389 */ /* 0x00006400000c000b */
[----:B01----:R-:W-:Y:S01]  /*11110*/  ENDCOLLECTIVE ;  /* 0x000000000000791b */ /* 0x003fe20003800000 */
.L_x_7386:
[----:B------:R-:W-:Y:S01]  /*11120*/  IMAD.MOV.U32 R13, RZ, RZ, R6 ;  /* 0x000000ffff0d7224 */ /* 0x000fe200078e0006 */
[----:B------:R-:W-:Y:S02]  /*11130*/  MOV R12, 0x2 ;  /* 0x00000002000c7802 */ /* 0x000fe40000000f00 */
        /* <DEDUP_REMOVED lines=26> */
.L_x_7387:
[----:B------:R-:W-:Y:S01]  /*112e0*/  MOV R13, R0 ;  /* 0x00000000000d7202 */ /* 0x000fe20000000f00 */
[----:B------:R-:W-:-:S07]  /*112f0*/  IMAD.MOV.U32 R9, RZ, RZ, R14 ;  /* 0x000000ffff097224 */ /* 0x000fce00078e000e */
[----:B------:R-:W-:Y:S05]  /*11300*/  WARPSYNC.COLLECTIVE R15, `(.L_x_7388) ;  /* 0x000000000f087348 */ /* 0x000fea0003c00000 */
[----:B------:R0:W1:Y:S02]  /*11310*/  SHFL.IDX P6, R14, R13, R12, R11 ;  /* 0x0000000c0d0e7389 */ /* 0x00006400000c000b */
[----:B01----:R-:W-:Y:S01]  /*11320*/  ENDCOLLECTIVE ;  /* 0x000000000000791b */ /* 0x003fe20003800000 */
.L_x_7388:
        /* <DEDUP_REMOVED lines=28> */
.L_x_7389:
[----:B------:R-:W-:Y:S01]  /*114f0*/  IMAD.MOV.U32 R13, RZ, RZ, R0 ;  /* 0x000000ffff0d7224 */ /* 0x000fe200078e0000 */
[----:B------:R-:W-:-:S07]  /*11500*/  MOV R6, R14 ;  /* 0x0000000e00067202 */ /* 0x000fce0000000f00 */
[----:B------:R-:W-:Y:S05]  /*11510*/  WARPSYNC.COLLECTIVE R15, `(.L_x_7390) ;  /* 0x000000000f087348 */ /* 0x000fea0003c00000 */
[----:B------:R0:W1:Y:S02]  /*11520*/  SHFL.IDX P6, R14, R13, R12, R11 ;  /* 0x0000000c0d0e7389 */ /* 0x00006400000c000b */
[----:B01----:R-:W-:Y:S01]  /*11530*/  ENDCOLLECTIVE ;  /* 0x000000000000791b */ /* 0x003fe20003800000 */
.L_x_7390:
[----:B------:R-:W-:Y:S05]  /*11540*/  BRA `(.L_x_7391) ;  /* 0xffffffd4004c7947 */ /* 0x000fea000383ffff */
.L_x_7334:
[----:B-1----:R1:W2:Y:S02]  /*11550*/  SYNCS.PHASECHK.TRANS64.TRYWAIT P0, [R10+URZ+0x28c40], R20 ;  /* 0x028c40140a0075a7 */ /* 0x0022a4000800017f */
[----:B--2---:R-:W-:Y:S05]  /*11560*/  @!P0 NANOSLEEP.SYNCS 0x989680 ;  /* 0x009896800000895d */ /* 0x004fea0003900000 */
[----:B------:R-:W2:Y:S02]  /*11570*/  @!P0 SYNCS.PHASECHK.TRANS64 P0, [R10+URZ+0x28c40], R20 ;  /* 0x028c40140a0085a7 */ /* 0x000ea4000800007f */
[----:B--2---:R-:W-:Y:S05]  /*11580*/  @!P0 BRA `(.L_x_7334) ;  /* 0xfffffffc00f08947 */ /* 0x004fea000383ffff */
[----:B------:R-:W-:Y:S05]  /*11590*/  BRA `(.L_x_7392) ;  /* 0xffffffd800847947 */ /* 0x000fea000383ffff */
.L_x_7335:
        /* <DEDUP_REMOVED lines=8> */
.L_x_7394:
[----:B------:R-:W-:Y:S05]  /*11620*/  BSYNC B1 ;  /* 0x0000000000017941 */ /* 0x000fea0003800000 */
.L_x_7393:
[----:B------:R-:W-:Y:S01]  /*11630*/  MOV R13, R26 ;  /* 0x0000001a000d7202 */ /* 0x000fe20000000f00 */
[----:B------:R-:W-:Y:S01]  /*11640*/  IMAD.MOV.U32 R12, RZ, RZ, RZ ;  /* 0x000000ffff0c7224 */ /* 0x000fe200078e00ff */
[----:B------:R-:W-:Y:S01]  /*11650*/  MOV R11, 0x181f ;  /* 0x0000181f000b7802 */ /* 0x000fe20000000f00 */
[----:B------:R-:W-:Y:S01]  /*11660*/  IMAD.MOV.U32 R15, RZ, RZ, -0x1 ;  /* 0xffffffffff0f7424 */ /* 0x000fe200078e00ff */
[----:B------:R-:W-:Y:S01]  /*11670*/  LEA R27, R17, UR45, 0x1 ;  /* 0x0000002d111b7c11 */ /* 0x000fe2000f8e08ff */
[----:B------:R-:W-:-:S07]  /*11680*/  IMAD.MOV.U32 R3, RZ, RZ, R14 ;  /* 0x000000ffff037224 */ /* 0x000fce00078e000e */
[----:B------:R-:W-:Y:S05]  /*11690*/  WARPSYNC.COLLECTIVE R15, `(.L_x_7395) ;  /* 0x000000000f087348 */ /* 0x000fea0003c00000 */
[----:B------:R0:W1:Y:S02]  /*116a0*/  SHFL.IDX P6, R14, R13, R12, R11 ;  /* 0x0000000c0d0e7389 */ /* 0x00006400000c000b */
[----:B01----:R-:W-:Y:S01]  /*116b0*/  ENDCOLLECTIVE ;  /* 0x000000000000791b */ /* 0x003fe20003800000 */
.L_x_7395:
[----:B------:R-:W-:Y:S01]  /*116c0*/  IMAD.MOV.U32 R13, RZ, RZ, R29 ;  /* 0x000000ffff0d7224 */ /* 0x000fe200078e001d */
[----:B------:R-:W-:Y:S02]  /*116d0*/  MOV R12, 0x1 ;  /* 0x00000001000c7802 */ /* 0x000fe40000000f00 */
[----:B------:R-:W-:-:S13]  /*116e0*/  IADD3 R2, P0, R14, R8, RZ ;  /* 0x000000080e027210 */ /* 0x000fda0007f1e0ff */
[----:B------:R-:W-:Y:S05]  /*116f0*/  WARPSYNC.COLLECTIVE R15, `(.L_x_7396) ;  /* 0x000000000f087348 */ /* 0x000fea0003c00000 */
[----:B------:R0:W1:Y:S02]  /*11700*/  SHFL.IDX P6, R14, R13, R12, R11 ;  /* 0x0000000c0d0e7389 */ /* 0x00006400000c000b */
[----:B01----:R-:W-:Y:S01]  /*11710*/  ENDCOLLECTIVE ;  /* 0x000000000000791b */ /* 0x003fe20003800000 */
.L_x_7396:
[----:B------:R-:W-:-:S05]  /*11720*/  IADD3.X R3, RZ, R3, RZ, P0, !PT ;  /* 0x00000003ff037210 */ /* 0x000fca00007fe4ff */
        /* <DEDUP_REMOVED lines=9> */
.L_x_7397:
[----:B------:R-:W-:Y:S01]  /*117c0*/  MOV R13, R29 ;  /* 0x0000001d000d7202 */ /* 0x000fe20000000f00 */
[----:B------:R-:W-:Y:S01]  /*117d0*/  IMAD.MOV.U32 R12, RZ, RZ, 0x2 ;  /* 0x00000002ff0c7424 */ /* 0x000fe200078e00ff */
[----:B------:R-:W-:-:S13]  /*117e0*/  IADD3 R2, P0, R14, R8, RZ ;  /* 0x000000080e027210 */ /* 0x000fda0007f1e0ff */
[----:B------:R-:W-:Y:S05]  /*117f0*/  WARPSYNC.COLLECTIVE R15, `(.L_x_7398) ;  /* 0x000000000f087348 */ /* 0x000fea0003c00000 */
[----:B------:R0:W1:Y:S02]  /*11800*/  SHFL.IDX P6, R14, R13, R12, R11 ;  /* 0x0000000c0d0e7389 */ /* 0x00006400000c000b */
[----:B01----:R-:W-:Y:S01]  /*11810*/  ENDCOLLECTIVE ;  /* 0x000000000000791b */ /* 0x003fe20003800000 */
.L_x_7398:
[----:B------:R-:W-:-:S05]  /*11820*/  IMAD.X R3, RZ, RZ, R3, P0 ;  /* 0x000000ffff037224 */ /* 0x000fca00000e0603 */
        /* <DEDUP_REMOVED lines=9> */
.L_x_7399:
[----:B------:R-:W-:Y:S01]  /*118c0*/  IMAD.MOV.U32 R13, RZ, RZ, R29 ;  /* 0x000000ffff0d7224 */ /* 0x000fe200078e001d */
[----:B------:R-:W-:Y:S02]  /*118d0*/  MOV R12, 0x3 ;  /* 0x00000003000c7802 */ /* 0x000fe40000000f00 */
[----:B------:R-:W-:-:S13]  /*118e0*/  IADD3 R2, P0, R14, R8, RZ ;  /* 0x000000080e027210 */ /* 0x000fda0007f1e0ff */
[----:B------:R-:W-:Y:S05]  /*118f0*/  WARPSYNC.COLLECTIVE R15, `(.L_x_7400) ;  /* 0x000000000f087348 */ /* 0x000fea0003c00000 */
[----:B------:R0:W1:Y:S02]  /*11900*/  SHFL.IDX P6, R14, R13, R12, R11 ;  /* 0x0000000c0d0e7389 */ /* 0x00006400000c000b */
[----:B01----:R-:W-:Y:S01]  /*11910*/  ENDCOLLECTIVE ;  /* 0x000000000000791b */ /* 0x003fe20003800000 */
.L_x_7400:
[----:B------:R-:W-:-:S05]  /*11920*/  IADD3.X R3, RZ, R3, RZ, P0, !PT ;  /* 0x00000003ff037210 */ /* 0x000fca00007fe4ff */
[----:B------:R-:W-:Y:S01]  /*11930*/  @!PT LDS RZ, [RZ] ;  /* 0x00000000fffff984 */ /* 0x000fe20000000800 */
[----:B------:R-:W-:Y:S01]  /*11940*/  @!PT LDS RZ, [RZ] ;  /* 0x00000000fffff984 */ /* 0x000fe20000000800 */
[----:B------:R-:W-:Y:S01]  /*11950*/  @!PT LDS RZ, [RZ] ;  /* 0x00000000fffff984 */ /* 0x000fe20000000800 */
[----:B------:R0:W-:Y:S01]  /*11960*/  LDGSTS.E.BYPASS.LTC128B.128 [R27+0x23400], desc[UR36][R2.64], !P1 ;  /* 0x23400000021b7fae */ /* 0x0001e2000c901d64 */
[----:B------:R-:W-:Y:S01]  /*11970*/  MOV R13, R26 ;  /* 0x0000001a000d7202 */ /* 0x000fe20000000f00 */
[----:B------:R-:W-:-:S07]  /*11980*/  IMAD.MOV.U32 R34, RZ, RZ, R14 ;  /* 0x000000ffff227224 */ /* 0x000fce00078e000e */
[----:B0-----:R-:W-:Y:S05]  /*11990*/  WARPSYNC.COLLECTIVE R15, `(.L_x_7401) ;  /* 0x000000000f087348 */ /* 0x001fea0003c00000 */
[----:B------:R1:W2:Y:S02]  /*119a0*/  SHFL.IDX P6, R14, R13, R12, R11 ;  /* 0x0000000c0d0e7389 */ /* 0x0002a400000c000b */
[----:B012---:R-:W-:Y:S01]  /*119b0*/  ENDCOLLECTIVE ;  /* 0x000000000000791b */ /* 0x007fe20003800000 */
.L_x_7401:
[----:B------:R-:W-:Y:S05]  /*119c0*/  BRA `(.L_x_7402) ;  /* 0xffffffd800387947 */ /* 0x000fea000383ffff */
.L_x_7340:
[----:B---3--:R3:W4:Y:S02]  /*119d0*/  SYNCS.PHASECHK.TRANS64.TRYWAIT P0, [R10+URZ+0x28c60], R20 ;  /* 0x028c60140a0075a7 */ /* 0x008724000800017f */
[----:B----4-:R-:W-:Y:S05]  /*119e0*/  @!P0 NANOSLEEP.SYNCS 0x989680 ;  /* 0x009896800000895d */ /* 0x010fea0003900000 */
[----:B------:R-:W4:Y:S02]  /*119f0*/  @!P0 SYNCS.PHASECHK.TRANS64 P0, [R10+URZ+0x28c60], R20 ;  /* 0x028c60140a0085a7 */ /* 0x000f24000800007f */
[----:B----4-:R-:W-:Y:S05]  /*11a00*/  @!P0 BRA `(.L_x_7340) ;  /* 0xfffffffc00f08947 */ /* 0x010fea000383ffff */
[----:B------:R-:W-:Y:S05]  /*11a10*/  BRA `(.L_x_7403) ;  /* 0xffffffd800847947 */ /* 0x000fea000383ffff */
.L_x_7341:
[----:B------:R-:W-:Y:S01]  /*11a20*/  BSSY B1, `(.L_x_7404) ;  /* 0x0000008000017945 */ /* 0x000fe20003800000 */
[----:B------:R-:W-:Y:S01]  /*11a30*/  IMAD.MOV.U32 R13, RZ, RZ, R19 ;  /* 0x000000ffff0d7224 */ /* 0x000fe200078e0013 */
[----:B------:R-:W-:Y:S01]  /*11a40*/  MOV R12, RZ ;  /* 0x000000ff000c7202 */ /* 0x000fe20000000f00 */
[----:B------:R-:W-:Y:S01]  /*11a50*/  IMAD.MOV.U32 R11, RZ, RZ, 0x181f ;  /* 0x0000181fff0b7424 */ /* 0x000fe200078e00ff */
[----:B------:R-:W-:-:S07]  /*11a60*/  MOV R15, 0xffffffff ;  /* 0xffffffff000f7802 */ /* 0x000fce0000000f00 */
[----:B-123--:R-:W-:Y:S05]  /*11a70*/  WARPSYNC.COLLECTIVE R15, `(.L_x_7405) ;  /* 0x000000000f087348 */ /* 0x00efea0003c00000 */
[----:B------:R0:W4:Y:S02]  /*11a80*/  SHFL.IDX P6, R14, R13, R12, R11 ;  /* 0x0000000c0d0e7389 */ /* 0x00012400000c000b */
[----:B01234-:R-:W-:Y:S01]  /*11a90*/  ENDCOLLECTIVE ;  /* 0x000000000000791b */ /* 0x01ffe20003800000 */
.L_x_7405:
[----:B------:R-:W-:Y:S05]  /*11aa0*/  BSYNC B1 ;  /* 0x0000000000017941 */ /* 0x000fea0003800000 */
.L_x_7404:
        /* <DEDUP_REMOVED lines=10> */
.L_x_7406:
        /* <DEDUP_REMOVED lines=15> */
.L_x_7407:
        /* <DEDUP_REMOVED lines=16> */
.L_x_7408:
        /* <DEDUP_REMOVED lines=18> */
.L_x_7409:
        /* <DEDUP_REMOVED lines=14> */
.L_x_7410:
        /* <DEDUP_REMOVED lines=17> */
.L_x_7411:
        /* <DEDUP_REMOVED lines=13> */
.L_x_7412:
[----:B------:R-:W-:Y:S05]  /*12120*/  BRA `(.L_x_7413) ;  /* 0xffffffd400f87947 */ /* 0x000fea000383ffff */
.L_x_7346:
[----:B0-----:R0:W1:Y:S02]  /*12130*/  SYNCS.PHASECHK.TRANS64.TRYWAIT P0, [R5+URZ+0x28c20], R4 ;  /* 0x028c2004050075a7 */ /* 0x001064000800017f */
[----:B-1----:R-:W-:Y:S05]  /*12140*/  @!P0 NANOSLEEP.SYNCS 0x989680 ;  /* 0x009896800000895d */ /* 0x002fea0003900000 */
[----:B------:R-:W1:Y:S02]  /*12150*/  @!P0 SYNCS.PHASECHK.TRANS64 P0, [R5+URZ+0x28c20], R4 ;  /* 0x028c2004050085a7 */ /* 0x000e64000800007f */
[----:B-1----:R-:W-:Y:S05]  /*12160*/  @!P0 BRA `(.L_x_7346) ;  /* 0xfffffffc00f08947 */ /* 0x002fea000383ffff */
[----:B------:R-:W-:Y:S05]  /*12170*/  BRA `(.L_x_7414) ;  /* 0xffffffd800a47947 */ /* 0x000fea000383ffff */
.L_x_7347:
        /* <DEDUP_REMOVED lines=11> */
.L_x_7416:
[----:B------:R-:W-:Y:S05]  /*12230*/  BSYNC B0 ;  /* 0x0000000000007941 */ /* 0x000fea0003800000 */
.L_x_7415:
[----:B------:R-:W-:Y:S05]  /*12240*/  BRA `(.L_x_7417) ;  /* 0xffffffd8008c7947 */ /* 0x000fea000383ffff */
.L_x_7348:
[----:B------:R-:W-:Y:S01]  /*12250*/  BSSY B0, `(.L_x_7418) ;  /* 0x0000006000007945 */ /* 0x000fe20003800000 */
[----:B------:R-:W-:-:S07]  /*12260*/  MOV R15, 0xffffffff ;  /* 0xffffffff000f7802 */ /* 0x000fce0000000f00 */
[----:B012--5:R-:W-:Y:S05]  /*12270*/  WARPSYNC.COLLECTIVE R15, `(.L_x_7419) ;  /* 0x000000000f0c7348 */ /* 0x027fea0003c00000 */
[----:B------:R-:W-:Y:S02]  /*12280*/  ELECT P6, UR62, PT ;  /* 0x00000000003e782f */ /* 0x000fe400038c0000 */
[----:B------:R-:W-:Y:S01]  /*12290*/  MOV R14, UR62 ;  /* 0x0000003e000e7c02 */ /* 0x000fe20008000f00 */
[----:B012--5:R-:W-:Y:S10]  /*122a0*/  ENDCOLLECTIVE ;  /* 0x000000000000791b */ /* 0x027ff40003800000 */
.L_x_7419:
[----:B------:R-:W-:Y:S05]  /*122b0*/  BSYNC B0 ;  /* 0x0000000000007941 */ /* 0x000fea0003800000 */
.L_x_7418:
[----:B------:R-:W-:Y:S05]  /*122c0*/  BRA `(.L_x_7420) ;  /* 0xffffffd800807947 */ /* 0x000fea000383ffff */
.L_x_7350:
[----:B0-----:R0:W1:Y:S02]  /*122d0*/  SYNCS.PHASECHK.TRANS64.TRYWAIT P1, [R4+URZ+0x28c40], R3 ;  /* 0x028c4003040075a7 */ /* 0x001064000802017f */
[----:B-1----:R-:W-:Y:S05]  /*122e0*/  @!P1 NANOSLEEP.SYNCS 0x989680 ;  /* 0x009896800000995d */ /* 0x002fea0003900000 */
[----:B------:R-:W1:Y:S02]  /*122f0*/  @!P1 SYNCS.PHASECHK.TRANS64 P1, [R4+URZ+0x28c40], R3 ;  /* 0x028c4003040095a7 */ /* 0x000e64000802007f */
[----:B-1----:R-:W-:Y:S05]  /*12300*/  @!P1 BRA `(.L_x_7350) ;  /* 0xfffffffc00f09947 */ /* 0x002fea000383ffff */
[----:B------:R-:W-:Y:S05]  /*12310*/  BRA `(.L_x_7421) ;  /* 0xffffffd800a07947 */ /* 0x000fea000383ffff */
.L_x_7352:
[----:B-1----:R1:W3:Y:S02]  /*12320*/  SYNCS.PHASECHK.TRANS64.TRYWAIT P1, [R5+URZ+0x28c40], R0 ;  /* 0x028c4000050075a7 */ /* 0x0022e4000802017f */
[----:B---3--:R-:W-:Y:S05]  /*12330*/  @!P1 NANOSLEEP.SYNCS 0x989680 ;  /* 0x009896800000995d */ /* 0x008fea0003900000 */
[----:B------:R-:W3:Y:S02]  /*12340*/  @!P1 SYNCS.PHASECHK.TRANS64 P1, [R5+URZ+0x28c40], R0 ;  /* 0x028c4000050095a7 */ /* 0x000ee4000802007f */
[----:B---3--:R-:W-:Y:S05]  /*12350*/  @!P1 BRA `(.L_x_7352) ;  /* 0xfffffffc00f09947 */ /* 0x008fea000383ffff */
[----:B------:R-:W-:Y:S05]  /*12360*/  BRA `(.L_x_7422) ;  /* 0xffffffd800ac7947 */ /* 0x000fea000383ffff */
.L_x_7354:
[----:B---3--:R3:W4:Y:S02]  /*12370*/  SYNCS.PHASECHK.TRANS64.TRYWAIT P1, [R4+URZ+0x28c60], R3 ;  /* 0x028c6003040075a7 */ /* 0x008724000802017f */
[----:B----4-:R-:W-:Y:S05]  /*12380*/  @!P1 NANOSLEEP.SYNCS 0x989680 ;  /* 0x009896800000995d */ /* 0x010fea0003900000 */
[----:B------:R-:W4:Y:S02]  /*12390*/  @!P1 SYNCS.PHASECHK.TRANS64 P1, [R4+URZ+0x28c60], R3 ;  /* 0x028c6003040095a7 */ /* 0x000f24000802007f */
[----:B----4-:R-:W-:Y:S05]  /*123a0*/  @!P1 BRA `(.L_x_7354) ;  /* 0xfffffffc00f09947 */ /* 0x010fea000383ffff */
[----:B------:R-:W-:Y:S05]  /*123b0*/  BRA `(.L_x_7423) ;  /* 0xffffffd800a87947 */ /* 0x000fea000383ffff */
.L_x_7424:
        /* <DEDUP_REMOVED lines=12> */
.L_x_15756:


//--------------------- .text._ZN7cutlass13device_kernelIN5flash11enable_sm90INS1_16FlashAttnFwdSm90INS1_25CollectiveMainloopFwdSm90ILi2EN4cute5tupleIJNS5_1CILi1EEES8_S8_EEENS6_IJNS7_ILi64EEESA_SA_EEELi512ENS_6half_tEfNS_4arch4Sm90ELb1ELb0ELb1ELb0ELb1ELb0ELb1ELb0ELb0ELb1ELb1ELb0EEENS1_21CollectiveEpilogueFwdINS6_IJSA_NS7_ILi512EEESA_EEES9_SC_SE_Li256ELb0ELb1ELb1ELb0EEENS1_19SingleTileSchedulerILb0ELb1ELb1ELi64EEEEEEEEEvNT_6ParamsE --------------------------
	.section	.text._ZN7cutlass13device_kernelIN5flash11enable_sm90INS1_16FlashAttnFwdSm90INS1_25CollectiveMainloopFwdSm90ILi2EN4cute5tupleIJNS5_1CILi1EEES8_S8_EEENS6_IJNS7_ILi64EEESA_SA_EEELi512ENS_6half_tEfNS_4arch4Sm90ELb1ELb0ELb1ELb0ELb1ELb0ELb1ELb0ELb0ELb1ELb1ELb0EEENS1_21CollectiveEpilogueFwdINS6_IJSA_NS7_ILi512EEESA_EEES9_SC_SE_Li256ELb0ELb1ELb1ELb0EEENS1_19SingleTileSchedulerILb0ELb1ELb1ELi64EEEEEEEEEvNT_6ParamsE,"ax",@progbits
	.align	128
.text._ZN7cutlass13device_kernelIN5flash11enable_sm90INS1_16FlashAttnFwdSm90INS1_25CollectiveMainloopFwdSm90ILi2EN4cute5tupleIJNS5_1CILi1EEES8_S8_EEENS6_IJNS7_ILi64EEESA_SA_EEELi512ENS_6half_tEfNS_4arch4Sm90ELb1ELb0ELb1ELb0ELb1ELb0ELb1ELb0ELb0ELb1ELb1ELb0EEENS1_21CollectiveEpilogueFwdINS6_IJSA_NS7_ILi512EEESA_EEES9_SC_SE_Li256ELb0ELb1ELb1ELb0EEENS1_19SingleTileSchedulerILb0ELb1ELb1ELi64EEEEEEEEEvNT_6ParamsE:
        .type           _ZN7cutlass13device_kernelIN5flash11enable_sm90INS1_16FlashAttnFwdSm90INS1_25CollectiveMainloopFwdSm90ILi2EN4cute5tupleIJNS5_1CILi1EEES8_S8_EEENS6_IJNS7_ILi64EEESA_SA_EEELi512ENS_6half_tEfNS_4arch4Sm90ELb1ELb0ELb1ELb0ELb1ELb0ELb1ELb0ELb0ELb1ELb1ELb0EEENS1_21CollectiveEpilogueFwdINS6_IJSA_NS7_ILi512EEESA_EEES9_SC_SE_Li256ELb0ELb1ELb1ELb0EEENS1_19SingleTileSchedulerILb0ELb1ELb1ELi64EEEEEEEEEvNT_6ParamsE,@function
        .size           _ZN7cutlass13device_kernelIN5flash11enable_sm90INS1_16FlashAttnFwdSm90INS1_25CollectiveMainloopFwdSm90ILi2EN4cute5tupleIJNS5_1CILi1EEES8_S8_EEENS6_IJNS7_ILi64EEESA_SA_EEELi512ENS_6half_tEfNS_4arch4Sm90ELb1ELb0ELb1ELb0ELb1ELb0ELb1ELb0ELb0ELb1ELb1ELb0EEENS1_21CollectiveEpilogueFwdINS6_IJSA_NS7_ILi512EEESA_EEES9_SC_SE_Li256ELb0ELb1ELb1ELb0EEENS1_19SingleTileSchedulerILb0ELb1ELb1ELi64EEEEEEEEEvNT_6ParamsE,(.L_x_15757 - _ZN7cutlass13device_kernelIN5flash11enable_sm90INS1_16FlashAttnFwdSm90INS1_25CollectiveMainloopFwdSm90ILi2EN4cute5tupleIJNS5_1CILi1EEES8_S8_EEENS6_IJNS7_ILi64EEESA_SA_EEELi512ENS_6half_tEfNS_4arch4Sm90ELb1ELb0ELb1ELb0ELb1ELb0ELb1ELb0ELb0ELb1ELb1ELb0EEENS1_21CollectiveEpilogueFwdINS6_IJSA_NS7_ILi512EEESA_EEES9_SC_SE_Li256ELb0ELb1ELb1ELb0EEENS1_19SingleTileSchedulerILb0ELb1ELb1ELi64EEEEEEEEEvNT_6ParamsE)
        .other          _ZN7cutlass13device_kernelIN5flash11enable_sm90INS1_16FlashAttnFwdSm90INS1_25CollectiveMainloopFwdSm90ILi2EN4cute5tupleIJNS5_1CILi1EEES8_S8_EEENS6_IJNS7_ILi64EEESA_SA_EEELi512ENS_6half_tEfNS_4arch4Sm90ELb1ELb0ELb1ELb0ELb1ELb0ELb1ELb0ELb0ELb1ELb1ELb0EEENS1_21CollectiveEpilogueFwdINS6_IJSA_NS7_ILi512EEESA_EEES9_SC_SE_Li256ELb0ELb1ELb1ELb0EEENS1_19SingleTileSchedulerILb0ELb1ELb1ELi64EEEEEEEEEvNT_6ParamsE,@"STO_CUDA_ENTRY STV_DEFAULT"
_ZN7cutlass13device_kernelIN5flash11enable_sm90INS1_16FlashAttnFwdSm90INS1_25CollectiveMainloopFwdSm90ILi2EN4cute5tupleIJNS5_1CILi1EEES8_S8_EEENS6_IJNS7_ILi64EEESA_SA_EEELi512ENS_6half_tEfNS_4arch4Sm90ELb1ELb0ELb1ELb0ELb1ELb0ELb1ELb0ELb0ELb1ELb1ELb0EEENS1_21CollectiveEpilogueFwdINS6_IJSA_NS7_ILi512EEESA_EEES9_SC_SE_Li256ELb0ELb1ELb1ELb0EEENS1_19SingleTileSchedulerILb0ELb1ELb1ELi64EEEEEEEEEvNT_6ParamsE:
        /* <DEDUP_REMOVED lines=43> */
.L_x_7425:
        /* <DEDUP_REMOVED lines=22> */
.L_x_7426:
        /* <DEDUP_REMOVED lines=18> */
.L_x_7427:
        /* <DEDUP_REMOVED lines=22> */
.L_x_7428:
        /* <DEDUP_REMOVED lines=23> */
.L_x_7429:
        /* <DEDUP_REMOVED lines=9> */
[----:B------:R0:W-:Y:S05]  /*0890*/  STL [R1+0x4], R2 ;  /* 0x0000040201007387 */ /* 0x0001ea0000100800 */
[----:B------:R-:W-:Y:S05]  /*08a0*/  @!P0 BRA `(.L_x_7431) ;  /* 0x000000fc00348947 */ /* 0x000fea0003800000 */
.L_x_7432:
[----:B------:R-:W-:-:S08]  /*08b0*/  NOP ;  /* 0x0000000000007918 */ /* 0x000fd00000000000 */
[----:B------:R-:W1:Y:S02]  /*08c0*/  USETMAXREG.TRY_ALLOC.CTAPOOL UP0, 0xe8 ;  /* 0x000000e8000079c8 */ /* 0x000e640008000600 */
[----:B-1----:R-:W-:-:S13]  /*08d0*/  PLOP3.LUT P0, PT, PT, PT, UP0, 0x80, 0x0 ;  /* 0x000000000000781c */ /* 0x002fda0003f0f008 */
[----:B------:R-:W-:Y:S05]  /*08e0*/  @!P0 BRA `(.L_x_7432) ;  /* 0xfffffffc00f08947 */ /* 0x000fea000383ffff */
[----:B------:R-:W1:Y:S01]  /*08f0*/  S2UR UR6, SR_CTAID.Y ;  /* 0x00000000000679c3 */ /* 0x000e620000002600 */
[----:B------:R-:W-:Y:S01]  /*0900*/  ULDC UR7, c[0x0][0xd50] ;  /* 0x0003540000077ab9 */ /* 0x000fe20000000800 */
[----:B------:R-:W-:Y:S01]  /*0910*/  LOP3.LUT R0, R24, 0xffffff80, RZ, 0xc0, !PT ;  /* 0xffffff8018007812 */ /* 0x000fe200078ec0ff */
[----:B------:R-:W-:-:S03]  /*0920*/  UISETP.NE.AND UP0, UPT, UR7, 0x1, UPT ;  /* 0x000000010700788c */ /* 0x000fc6000bf05270 */
[----:B------:R-:W-:Y:S02]  /*0930*/  ISETP.NE.AND P0, PT, R0, 0x80, PT ;  /* 0x000000800000780c */ /* 0x000fe40003f05270 */
[----:B------:R-:W2:Y:S06]  /*0940*/  S2UR UR8, SR_CTAID.Z ;  /* 0x00000000000879c3 */ /* 0x000eac0000002700 */
[----:B------:R-:W-:Y:S01]  /*0950*/  @UP0 ULDC UR4, c[0x0][0xd54] ;  /* 0x0003550000040ab9 */ /* 0x000fe20000000800 */
[----:B------:R-:W-:-:S04]  /*0960*/  @UP0 ULDC UR10, c[0x0][0xd58] ;  /* 0x00035600000a0ab9 */ /* 0x000fc80000000800 */
[----:B------:R-:W-:Y:S06]  /*0970*/  @!P0 BAR.ARV 0x8, 0x100 ;  /* 0x0204000000008b1d */ /* 0x000fec0000002000 */
[----:B-1----:R-:W-:Y:S01]  /*0980*/  UIMAD.WIDE.U32 UR4, UR6, UR4, URZ ;  /* 0x00000004060472a5 */ /* 0x002fe2000f8e003f */
[----:B------:R-:W-:Y:S01]  /*0990*/  ISETP.GE.U32.AND P0, PT, R24, 0x100, PT ;  /* 0x000001001800780c */ /* 0x000fe20003f06070 */
[----:B------:R-:W-:Y:S02]  /*09a0*/  UMOV UR11, UR6 ;  /* 0x00000006000b7c82 */ /* 0x000fe40008000000 */
[----:B------:R-:W-:-:S04]  /*09b0*/  @UP0 USHF.R.U32.HI UR11, URZ, UR10, UR5 ;  /* 0x0000000a3f0b0299 */ /* 0x000fc80008011605 */
[----:B------:R-:W-:Y:S02]  /*09c0*/  UIADD3 UR4, -UR11, URZ, URZ ;  /* 0x0000003f0b047290 */ /* 0x000fe4000fffe13f */
[----:B------:R-:W-:Y:S02]  /*09d0*/  IMAD.U32 R0, RZ, RZ, UR11 ;  /* 0x0000000bff007e24 */ /* 0x000fe4000f8e00ff */
[----:B------:R-:W-:Y:S02]  /*09e0*/  UIMAD UR7, UR7, UR4, UR6 ;  /* 0x00000004070772a4 */ /* 0x000fe4000f8e0206 */
[----:B------:R-:W-:Y:S06]  /*09f0*/  @P0 BAR.ARV 0xf, 0x100 ;  /* 0x03c4000000000b1d */ /* 0x000fec0000002000 */
[----:B--2---:R-:W-:Y:S01]  /*0a00*/  ISETP.LE.AND P0, PT, RZ, UR8, PT ;  /* 0x00000008ff007c0c */ /* 0x004fe2000bf03270 */
[----:B------:R1:W-:-:S12]  /*0a10*/  STL [R1], R0 ;  /* 0x0000000001007387 */ /* 0x0003d80000100800 */
[----:B-1----:R-:W-:Y:S05]  /*0a20*/  @!P0 BRA `(.L_x_7433) ;  /* 0x00000140008c8947 */ /* 0x002fea0003800000 */
[----:B0-----:R-:W0:Y:S01]  /*0a30*/  LDC.64 R2, c[0x0][0x418] ;  /* 0x00010600ff027b82 */ /* 0x001e220000000a00 */
[----:B------:R-:W-:Y:S01]  /*0a40*/  UISETP.NE.AND UP0, UPT, UR9, 0x1, UPT ;  /* 0x000000010900788c */ /* 0x000fe2000bf05270 */
[----:B------:R-:W1:Y:S01]  /*0a50*/  S2R R197, SR_CgaCtaId ;  /* 0x0000000000c57919 */ /* 0x000e620000008800 */
[----:B------:R-:W-:-:S05]  /*0a60*/  VIADD R152, R24, 0xffffff80 ;  /* 0xffffff8018987836 */ /* 0x000fca0000000000 */
[----:B------:R-:W2:Y:S08]  /*0a70*/  LDC R194, c[0x0][0x424] ;  /* 0x00010900ffc27b82 */ /* 0x000eb00000000800 */
[----:B------:R-:W3:Y:S08]  /*0a80*/  LDC R7, c[0x0][0x2f0] ;  /* 0x0000bc00ff077b82 */ /* 0x000ef00000000800 */
[----:B------:R-:W4:Y:S01]  /*0a90*/  S2UR UR38, SR_CTAID.X ;  /* 0x00000000002679c3 */ /* 0x000f220000002500 */
[----:B0-----:R-:W-:-:S04]  /*0aa0*/  ISETP.NE.U32.AND P0, PT, R2, RZ, PT ;  /* 0x000000ff0200720c */ /* 0x001fc80003f05070 */
[----:B------:R-:W-:-:S04]  /*0ab0*/  ISETP.NE.AND.EX P0, PT, R3, RZ, PT, P0 ;  /* 0x000000ff0300720c */ /* 0x000fc80003f05300 */
[----:B--2---:R-:W-:Y:S02]  /*0ac0*/  SEL R194, R194, 0x1, P0 ;  /* 0x00000001c2c27807 */ /* 0x004fe40000000000 */
[----:B------:R-:W-:-:S03]  /*0ad0*/  PLOP3.LUT P0, PT, PT, PT, UP0, 0x80, 0x0 ;  /* 0x000000000000781c */ /* 0x000fc60003f0f008 */
[----:B---3--:R-:W-:-:S05]  /*0ae0*/  IMAD R0, R194, R7, 0x3f ;  /* 0x0000003fc2007424 */ /* 0x008fca00078e0207 */
[----:B------:R-:W-:Y:S01]  /*0af0*/  SHF.R.S32.HI R3, RZ, 0x1f, R0 ;  /* 0x0000001fff037819 */ /* 0x000fe20000011400 */
[----:B----4-:R-:W-:-:S03]  /*0b00*/  USHF.L.U32 UR38, UR38, 0x6, URZ ;  /* 0x0000000626267899 */ /* 0x010fc6000800063f */
[----:B------:R-:W-:-:S04]  /*0b10*/  LEA.HI R3, R3, R0, RZ, 0x6 ;  /* 0x0000000003037211 */ /* 0x000fc800078f30ff */
[----:B------:R-:W-:Y:S01]  /*0b20*/  SHF.R.S32.HI R3, RZ, 0x6, R3 ;  /* 0x00000006ff037819 */ /* 0x000fe20000011403 */
[----:B-1----:R-:W-:Y:S06]  /*0b30*/  @!P0 BRA `(.L_x_7434) ;  /* 0x0000002000248947 */ /* 0x002fec0003800000 */
[----:B------:R-:W0:Y:S01]  /*0b40*/  LDC R5, c[0x0][0x288] ;  /* 0x0000a200ff057b82 */ /* 0x000e220000000800 */
[----:B------:R-:W-:Y:S01]  /*0b50*/  ULDC UR4, c[0x0][0x448] ;  /* 0x0001120000047ab9 */ /* 0x000fe20000000800 */
[----:B------:R-:W-:Y:S01]  /*0b60*/  UIADD3 UR38, UR38, 0x3f, URZ ;  /* 0x0000003f26267890 */ /* 0x000fe2000fffe03f */
[----:B------:R-:W-:Y:S01]  /*0b70*/  R2UR UR9, R3 ;  /* 0x00000000030972ca */ /* 0x000fe200000e0000 */
[----:B------:R-:W-:Y:S01]  /*0b80*/  UISETP.NE.AND UP0, UPT, UR4, 0x1, UPT ;  /* 0x000000010400788c */ /* 0x000fe2000bf05270 */
[----:B------:R-:W-:Y:S01]  /*0b90*/  PLOP3.LUT P0, PT, PT, PT, PT, 0x80, 0x0 ;  /* 0x000000000000781c */ /* 0x000fe20003f0f070 */
[----:B------:R-:W-:Y:S01]  /*0ba0*/  USHF.R.U32.HI UR10, URZ, 0x10, UR7 ;  /* 0x000000103f0a7899 */ /* 0x000fe20008011607 */
[----:B------:R-:W-:Y:S01]  /*0bb0*/  CS2R R2, SRZ ;  /* 0x0000000000027805 */ /* 0x000fe2000001ff00 */
[----:B------:R-:W-:Y:S01]  /*0bc0*/  ULOP3.LUT UR6, UR7, 0xffff, URZ, 0xc0, !UPT ;  /* 0x0000ffff07067892 */ /* 0x000fe2000f8ec03f */
[----:B------:R-:W-:Y:S01]  /*0bd0*/  IMAD.MOV.U32 R4, RZ, RZ, RZ ;  /* 0x000000ffff047224 */ /* 0x000fe200078e00ff */
[----:B------:R-:W-:-:S02]  /*0be0*/  CS2R R150, SRZ ;  /* 0x0000000000967805 */ /* 0x000fc4000001ff00 */
[----:B------:R-:W-:Y:S02]  /*0bf0*/  CS2R R148, SRZ ;  /* 0x0000000000947805 */ /* 0x000fe4000001ff00 */
[----:B------:R-:W-:Y:S02]  /*0c00*/  CS2R R146, SRZ ;  /* 0x0000000000927805 */ /* 0x000fe4000001ff00 */
[----:B------:R-:W-:Y:S02]  /*0c10*/  CS2R R144, SRZ ;  /* 0x0000000000907805 */ /* 0x000fe4000001ff00 */
        /* <DEDUP_REMOVED lines=10> */
[----:B0-----:R-:W-:Y:S02]  /*0cc0*/  IADD3 R5, -R5, 0x40, RZ ;  /* 0x0000004005057810 */ /* 0x001fe40007ffe1ff */
[----:B------:R-:W-:-:S02]  /*0cd0*/  CS2R R130, SRZ ;  /* 0x0000000000827805 */ /* 0x000fc4000001ff00 */
[----:B------:R-:W-:Y:S02]  /*0ce0*/  CS2R R128, SRZ ;  /* 0x0000000000807805 */ /* 0x000fe4000001ff00 */
[----:B------:R-:W-:Y:S02]  /*0cf0*/  CS2R R126, SRZ ;  /* 0x00000000007e7805 */ /* 0x000fe4000001ff00 */
[----:B------:R-:W-:Y:S01]  /*0d00*/  CS2R R124, SRZ ;  /* 0x00000000007c7805 */ /* 0x000fe2000001ff00 */
[----:B------:R-:W-:Y:S01]  /*0d10*/  IMAD R5, R194, R7, R5 ;  /* 0x00000007c2057224 */ /* 0x000fe200078e0205 */
[----:B------:R-:W-:Y:S02]  /*0d20*/  CS2R R122, SRZ ;  /* 0x00000000007a7805 */ /* 0x000fe4000001ff00 */
[----:B------:R-:W-:Y:S02]  /*0d30*/  CS2R R120, SRZ ;  /* 0x0000000000787805 */ /* 0x000fe4000001ff00 */
        /* <DEDUP_REMOVED lines=15> */
[----:B------:R-:W-:Y:S01]  /*0e30*/  UIADD3 UR38, UR8, UR38, URZ ;  /* 0x0000002608267290 */ /* 0x000fe2000fffe03f */
[----:B------:R-:W-:Y:S02]  /*0e40*/  CS2R R90, SRZ ;  /* 0x00000000005a7805 */ /* 0x000fe4000001ff00 */
[----:B------:R-:W-:Y:S02]  /*0e50*/  CS2R R88, SRZ ;  /* 0x0000000000587805 */ /* 0x000fe4000001ff00 */
[----:B------:R-:W-:Y:S01]  /*0e60*/  CS2R R86, SRZ ;  /* 0x0000000000567805 */ /* 0x000fe2000001ff00 */
[----:B------:R-:W-:Y:S01]  /*0e70*/  USHF.R.S32.HI UR4, URZ, 0x1f, UR38 ;  /* 0x0000001f3f047899 */ /* 0x000fe20008011426 */
[----:B------:R-:W-:-:S02]  /*0e80*/  CS2R R84, SRZ ;  /* 0x0000000000547805 */ /* 0x000fc4000001ff00 */
[----:B------:R-:W-:Y:S02]  /*0e90*/  CS2R R82, SRZ ;  /* 0x0000000000527805 */ /* 0x000fe4000001ff00 */
[----:B------:R-:W-:Y:S01]  /*0ea0*/  CS2R R80, SRZ ;  /* 0x0000000000507805 */ /* 0x000fe2000001ff00 */
[----:B------:R-:W-:Y:S01]  /*0eb0*/  ULEA.HI UR4, UR4, UR38, URZ, 0x6 ;  /* 0x0000002604047291 */ /* 0x000fe2000f8f303f */
[----:B------:R-:W-:Y:S02]  /*0ec0*/  CS2R R78, SRZ ;  /* 0x00000000004e7805 */ /* 0x000fe4000001ff00 */
[----:B------:R-:W-:Y:S02]  /*0ed0*/  CS2R R76, SRZ ;  /* 0x00000000004c7805 */ /* 0x000fe4000001ff00 */
[----:B------:R-:W-:Y:S01]  /*0ee0*/  CS2R R74, SRZ ;  /* 0x00000000004a7805 */ /* 0x000fe2000001ff00 */
[----:B------:R-:W-:Y:S01]  /*0ef0*/  USHF.R.S32.HI UR4, URZ, 0x6, UR4 ;  /* 0x000000063f047899 */ /* 0x000fe20008011404 */
[----:B------:R-:W-:-:S02]  /*0f00*/  CS2R R72, SRZ ;  /* 0x0000000000487805 */ /* 0x000fc4000001ff00 */
[----:B------:R-:W-:Y:S02]  /*0f10*/  CS2R R70, SRZ ;  /* 0x0000000000467805 */ /* 0x000fe4000001ff00 */
[----:B------:R-:W-:Y:S01]  /*0f20*/  CS2R R68, SRZ ;  /* 0x0000000000447805 */ /* 0x000fe2000001ff00 */
[----:B------:R-:W-:Y:S01]  /*0f30*/  UISETP.LT.AND UP0, UPT, UR9, UR4, UPT ;  /* 0x000000040900728c */ /* 0x000fe2000bf01270 */
[----:B------:R-:W-:Y:S02]  /*0f40*/  CS2R R66, SRZ ;  /* 0x0000000000427805 */ /* 0x000fe4000001ff00 */
[----:B------:R-:W-:Y:S02]  /*0f50*/  CS2R R64, SRZ ;  /* 0x0000000000407805 */ /* 0x000fe4000001ff00 */
[----:B------:R-:W-:Y:S01]  /*0f60*/  CS2R R62, SRZ ;  /* 0x00000000003e7805 */ /* 0x000fe2000001ff00 */
[----:B------:R-:W-:Y:S01]  /*0f70*/  USEL UR5, UR9, UR4, UP0 ;  /* 0x0000000409057287 */ /* 0x000fe20008000000 */
[----:B------:R-:W-:Y:S01]  /*0f80*/  CS2R R60, SRZ ;  /* 0x00000000003c7805 */ /* 0x000fe2000001ff00 */
[----:B------:R-:W-:Y:S01]  /*0f90*/  UISETP.NE.AND UP0, UPT, UR10, URZ, UPT ;  /* 0x0000003f0a00728c */ /* 0x000fe2000bf05270 */
[----:B------:R-:W-:Y:S01]  /*0fa0*/  CS2R R58, SRZ ;  /* 0x00000000003a7805 */ /* 0x000fe2000001ff00 */
[----:B------:R-:W-:Y:S01]  /*0fb0*/  UISETP.GE.AND UP1, UPT, UR5, 0x1, UPT ;  /* 0x000000010500788c */ /* 0x000fe2000bf26270 */
[----:B------:R-:W-:-:S02]  /*0fc0*/  CS2R R56, SRZ ;  /* 0x0000000000387805 */ /* 0x000fc4000001ff00 */
[----:B------:R-:W-:Y:S02]  /*0fd0*/  CS2R R54, SRZ ;  /* 0x0000000000367805 */ /* 0x000fe4000001ff00 */
[----:B------:R-:W-:Y:S02]  /*0fe0*/  CS2R R52, SRZ ;  /* 0x0000000000347805 */ /* 0x000fe4000001ff00 */
[----:B------:R-:W-:Y:S02]  /*0ff0*/  CS2R R50, SRZ ;  /* 0x0000000000327805 */ /* 0x000fe4000001ff00 */
[----:B------:R-:W-:Y:S02]  /*1000*/  CS2R R48, SRZ ;  /* 0x0000000000307805 */ /* 0x000fe4000001ff00 */
[----:B------:R-:W-:Y:S02]  /*1010*/  PLOP3.LUT P1, PT, PT, PT, UP1, 0x80, 0x0 ;  /* 0x000000000000781c */ /* 0x000fe40003f2f018 */
[----:B------:R-:W-:-:S02]  /*1020*/  CS2R R46, SRZ ;  /* 0x00000000002e7805 */ /* 0x000fc4000001ff00 */
[----:B------:R-:W-:Y:S01]  /*1030*/  CS2R R44, SRZ ;  /* 0x00000000002c7805 */ /* 0x000fe2000001ff00 */
[----:B------:R-:W-:Y:S01]  /*1040*/  @!UP0 ULDC UR10, c[0x0][0xae8] ;  /* 0x0002ba00000a8ab9 */ /* 0x000fe20000000800 */
[----:B------:R-:W-:Y:S02]  /*1050*/  CS2R R42, SRZ ;  /* 0x00000000002a7805 */ /* 0x000fe4000001ff00 */
[----:B------:R-:W-:Y:S02]  /*1060*/  CS2R R40, SRZ ;  /* 0x0000000000287805 */ /* 0x000fe4000001ff00 */
[----:B------:R-:W-:Y:S01]  /*1070*/  CS2R R38, SRZ ;  /* 0x0000000000267805 */ /* 0x000fe2000001ff00 */
[----:B------:R-:W-:Y:S02]  /*1080*/  IMAD.MOV.U32 R37, RZ, RZ, RZ ;  /* 0x000000ffff257224 */ /* 0x000fe400078e00ff */
[----:B------:R-:W-:Y:S05]  /*1090*/  @!P1 BRA `(.L_x_7435) ;  /* 0x0000000000749947 */ /* 0x000fea0003800000 */
[----:B------:R-:W-:Y:S01]  /*10a0*/  IMAD.U32 R5, RZ, RZ, UR10 ;  /* 0x0000000aff057e24 */ /* 0x000fe2000f8e00ff */
[----:B------:R-:W-:-:S04]  /*10b0*/  UIADD3 UR4, UR10, -0x1, UR5 ;  /* 0xffffffff0a047890 */ /* 0x000fc8000fffe005 */
[-C--:B------:R-:W-:Y:S02]  /*10c0*/  IABS R3, R5.reuse ;  /* 0x0000000500037213 */ /* 0x080fe40000000000 */
[----:B------:R-:W-:Y:S01]  /*10d0*/  IABS R9, R5 ;  /* 0x0000000500097213 */ /* 0x000fe20000000000 */
[----:B------:R-:W-:Y:S01]  /*10e0*/  IMAD.U32 R8, RZ, RZ, UR4 ;  /* 0x00000004ff087e24 */ /* 0x000fe2000f8e00ff */
[----:B------:R-:W0:Y:S01]  /*10f0*/  I2F.RP R0, R3 ;  /* 0x0000000300007306 */ /* 0x000e220000209400 */
[----:B------:R-:W-:Y:S02]  /*1100*/  ULOP3.LUT UR4, UR4, UR10, URZ, 0x3c, !UPT ;  /* 0x0000000a04047292 */ /* 0x000fe4000f8e3c3f */
[----:B------:R-:W-:-:S04]  /*1110*/  IMAD.MOV R9, RZ, RZ, -R9 ;  /* 0x000000ffff097224 */ /* 0x000fc800078e0a09 */
[----:B------:R-:W-:Y:S01]  /*1120*/  ISETP.LE.AND P3, PT, RZ, UR4, PT ;  /* 0x00000004ff007c0c */ /* 0x000fe2000bf63270 */
[----:B0-----:R-:W0:Y:S02]  /*1130*/  MUFU.RCP R0, R0 ;  /* 0x0000000000007308 */ /* 0x001e240000001000 */
[----:B0-----:R-:W-:Y:S01]  /*1140*/  VIADD R6, R0, 0xffffffe ;  /* 0x0ffffffe00067836 */ /* 0x001fe20000000000 */
[----:B------:R-:W-:-:S05]  /*1150*/  IABS R0, R8 ;  /* 0x0000000800007213 */ /* 0x000fca0000000000 */
[----:B------:R0:W1:Y:S02]  /*1160*/  F2I.FTZ.U32.TRUNC.NTZ R7, R6 ;  /* 0x0000000600077305 */ /* 0x000064000021f000 */
[----:B0-----:R-:W-:Y:S01]  /*1170*/  IMAD.MOV.U32 R6, RZ, RZ, RZ ;  /* 0x000000ffff067224 */ /* 0x001fe200078e00ff */
[----:B-1----:R-:W-:-:S05]  /*1180*/  IADD3 R10, RZ, -R7, RZ ;  /* 0x80000007ff0a7210 */ /* 0x002fca0007ffe0ff */
        /* <DEDUP_REMOVED lines=11> */
[----:B------:R-:W-:-:S05]  /*1240*/  IMAD.MOV.U32 R3, RZ, RZ, R7 ;  /* 0x000000ffff037224 */ /* 0x000fca00078e0007 */
[----:B------:R-:W-:Y:S02]  /*1250*/  @!P3 IADD3 R3, -R3, RZ, RZ ;  /* 0x000000ff0303b210 */ /* 0x000fe40007ffe1ff */
[----:B------:R-:W-:-:S07]  /*1260*/  @!P2 LOP3.LUT R3, RZ, UR10, RZ, 0x33, !PT ;  /* 0x0000000aff03ac12 */ /* 0x000fce000f8e33ff */
.L_x_7435:
        /* <DEDUP_REMOVED lines=11> */
[----:B------:R-:W2:Y:S01]  /*1320*/  LDL R5, [R1+0x4] ;  /* 0x0000040001057983 */ /* 0x000ea20000100800 */
[----:B------:R-:W-:Y:S01]  /*1330*/  MOV R6, 0x400 ;  /* 0x0000040000067802 */ /* 0x000fe20000000f00 */
[----:B------:R-:W-:Y:S01]  /*1340*/  UMOV UR5, 0x40000040 ;  /* 0x4000004000057882 */ /* 0x000fe20000000000 */
[----:B------:R-:W-:Y:S01]  /*1350*/  UMOV UR7, 0x40000040 ;  /* 0x4000004000077882 */ /* 0x000fe20000000000 */
[----:B------:R-:W-:Y:S01]  /*1360*/  BAR.SYNC.DEFER_BLOCKING 0xe, 0x100 ;  /* 0x0384000000007b1d */ /* 0x000fe20000010000 */
[----:B------:R-:W-:-:S05]  /*1370*/  LEA R11, R197, R6, 0x18 ;  /* 0x00000006c50b7211 */ /* 0x000fca00078ec0ff */
[----:B------:R-:W-:Y:S01]  /*1380*/  UMOV UR9, 0x40000040 ;  /* 0x4000004000097882 */ /* 0x000fe20000000000 */
[----:B------:R-:W-:Y:S01]  /*1390*/  UMOV UR11, 0x40000040 ;  /* 0x40000040000b7882 */ /* 0x000fe20000000000 */
[----:B------:R-:W-:Y:S01]  /*13a0*/  UMOV UR13, 0x40000040 ;  /* 0x40000040000d7882 */ /* 0x000fe20000000000 */
[----:B------:R-:W-:Y:S01]  /*13b0*/  UMOV UR15, 0x40000040 ;  /* 0x40000040000f7882 */ /* 0x000fe20000000000 */
[----:B------:R-:W-:Y:S01]  /*13c0*/  UMOV UR17, 0x40000040 ;  /* 0x4000004000117882 */ /* 0x000fe20000000000 */
[----:B------:R-:W-:Y:S01]  /*13d0*/  UMOV UR19, 0x40000040 ;  /* 0x4000004000137882 */ /* 0x000fe20000000000 */
[----:B------:R-:W-:Y:S01]  /*13e0*/  WARPGROUP.ARRIVE ;  /* 0x00000000000079c5 */ /* 0x000fe20000000000 */
[----:B--2---:R-:W-:Y:S02]  /*13f0*/  R2UR UR20, R5 ;  /* 0x00000000051472ca */ /* 0x004fe400000e0000 */
[----:B------:R-:W-:-:S04]  /*1400*/  SHF.R.S32.HI R5, RZ, 0x1f, R152 ;  /* 0x0000001fff057819 */ /* 0x000fc80000011498 */
[----:B------:R-:W-:-:S04]  /*1410*/  LEA.HI R5, R5, R152, RZ, 0x7 ;  /* 0x0000009805057211 */ /* 0x000fc800078f38ff */
[----:B------:R-:W-:Y:S02]  /*1420*/  SHF.R.S32.HI R2, RZ, 0x7, R5 ;  /* 0x00000007ff027819 */ /* 0x000fe40000011405 */
[----:B------:R-:W-:-:S04]  /*1430*/  LOP3.LUT R5, R5, 0xffffff80, RZ, 0xc0, !PT ;  /* 0xffffff8005057812 */ /* 0x000fc800078ec0ff */
[----:B------:R-:W0:Y:S01]  /*1440*/  SHFL.IDX PT, R2, R2, RZ, 0x1f ;  /* 0x00001fff02027589 */ /* 0x000e2200000e0000 */
[----:B------:R-:W-:Y:S01]  /*1450*/  IMAD.IADD R5, R152, 0x1, -R5 ;  /* 0x0000000198057824 */ /* 0x000fe200078e0a05 */
[----:B0-----:R-:W-:-:S04]  /*1460*/  LEA.HI R4, R2, R2, RZ, 0x1 ;  /* 0x0000000202047211 */ /* 0x001fc800078f08ff */
[----:B------:R-:W-:Y:S01]  /*1470*/  LOP3.LUT R7, R4, 0x1fffe, RZ, 0xc0, !PT ;  /* 0x0001fffe04077812 */ /* 0x000fe200078ec0ff */
[----:B------:R-:W-:-:S04]  /*1480*/  VIADD R4, R11, 0x36400 ;  /* 0x000364000b047836 */ /* 0x000fc80000000000 */
[----:B------:R-:W-:Y:S01]  /*1490*/  IMAD.IADD R7, R2, 0x1, -R7 ;  /* 0x0000000102077824 */ /* 0x000fe200078e0a07 */
[----:B------:R-:W-:-:S03]  /*14a0*/  SHF.R.U32.HI R4, RZ, 0x4, R4 ;  /* 0x00000004ff047819 */ /* 0x000fc60000011604 */
[----:B------:R-:W-:Y:S01]  /*14b0*/  IMAD R7, R7, 0x8000, R11 ;  /* 0x0000800007077824 */ /* 0x000fe200078e020b */
[----:B------:R-:W-:-:S03]  /*14c0*/  LOP3.LUT R4, R4, 0x3fff, RZ, 0xc0, !PT ;  /* 0x00003fff04047812 */ /* 0x000fc600078ec0ff */
[----:B------:R-:W-:Y:S01]  /*14d0*/  VIADD R7, R7, 0x400 ;  /* 0x0000040007077836 */ /* 0x000fe20000000000 */
[----:B------:R-:W-:-:S04]  /*14e0*/  LOP3.LUT R4, R4, 0x10000, RZ, 0xfc, !PT ;  /* 0x0001000004047812 */ /* 0x000fc800078efcff */
[----:B------:R-:W-:Y:S01]  /*14f0*/  SHF.R.U32.HI R7, RZ, 0x4, R7 ;  /* 0x00000004ff077819 */ /* 0x000fe20000011607 */
[C---:B------:R-:W-:Y:S01]  /*1500*/  VIADD R6, R4.reuse, 0x2 ;  /* 0x0000000204067836 */ /* 0x040fe20000000000 */
[----:B------:R-:W-:Y:S02]  /*1510*/  R2UR UR4, R4 ;  /* 0x00000000040472ca */ /* 0x000fe400000e0000 */
[----:B------:R-:W-:Y:S02]  /*1520*/  LOP3.LUT R7, R7, 0x3fff, RZ, 0xc0, !PT ;  /* 0x00003fff07077812 */ /* 0x000fe400078ec0ff */
[----:B------:R-:W-:Y:S01]  /*1530*/  R2UR UR8, R6 ;  /* 0x00000000060872ca */ /* 0x000fe200000e0000 */
[----:B------:R-:W-:Y:S01]  /*1540*/  VIADD R6, R4, 0x4 ;  /* 0x0000000404067836 */ /* 0x000fe20000000000 */
[----:B------:R-:W-:-:S04]  /*1550*/  LOP3.LUT R9, R7, 0x2000000, RZ, 0xfc, !PT ;  /* 0x0200000007097812 */ /* 0x000fc800078efcff */
[C---:B------:R-:W-:Y:S01]  /*1560*/  R2UR UR6, R9.reuse ;  /* 0x00000000090672ca */ /* 0x040fe200000e0000 */
[----:B------:R-:W-:Y:S01]  /*1570*/  VIADD R2, R9, 0x80 ;  /* 0x0000008009027836 */ /* 0x000fe20000000000 */
[----:B------:R-:W-:-:S04]  /*1580*/  R2UR UR12, R6 ;  /* 0x00000000060c72ca */ /* 0x000fc800000e0000 */
[----:B------:R-:W-:Y:S02]  /*1590*/  R2UR UR10, R2 ;  /* 0x00000000020a72ca */ /* 0x000fe400000e0000 */
[----:B------:R-:W-:-:S04]  /*15a0*/  IADD3 R2, R9, 0x100, RZ ;  /* 0x0000010009027810 */ /* 0x000fc80007ffe0ff */
[----:B------:R-:W-:Y:S01]  /*15b0*/  R2UR UR14, R2 ;  /* 0x00000000020e72ca */ /* 0x000fe200000e0000 */
[----:B------:R-:W-:Y:S01]  /*15c0*/  HGMMA.64x256x16.F32 R24, gdesc[UR4].tnspB, RZ, !UPT, gsb0 ;  /* 0x43e00000041879f0 */ /* 0x000fe2000c0008ff */
[----:B------:R-:W-:Y:S01]  /*15d0*/  VIADD R2, R4, 0x6 ;  /* 0x0000000604027836 */ /* 0x000fe20000000000 */
[----:B------:R-:W-:Y:S01]  /*15e0*/  ULOP3.LUT UR6, UR20, 0x1, URZ, 0xfc, !UPT ;  /* 0x0000000114067892 */ /* 0x000fe2000f8efc3f */
[----:B------:R-:W-:-:S03]  /*15f0*/  VIADD R4, R9, 0x180 ;  /* 0x0000018009047836 */ /* 0x000fc60000000000 */
[----:B------:R-:W-:Y:S01]  /*1600*/  R2UR UR16, R2 ;  /* 0x00000000021072ca */ /* 0x000fe200000e0000 */
[----:B------:R-:W-:Y:S01]  /*1610*/  UISETP.NE.AND UP0, UPT, UR6, 0x3, UPT ;  /* 0x000000030600788c */ /* 0x000fe2000bf05270 */
[----:B------:R-:W-:Y:S02]  /*1620*/  R2UR UR18, R4 ;  /* 0x00000000041272ca */ /* 0x000fe400000e0000 */
[----:B------:R-:W-:-:S03]  /*1630*/  SHF.R.S32.HI R2, RZ, 0x1f, R5 ;  /* 0x0000001fff027819 */ /* 0x000fc60000011405 */
[----:B------:R-:W-:Y:S02]  /*1640*/  PLOP3.LUT P1, PT, PT, PT, UP0, 0x80, 0x0 ;  /* 0x000000000000781c */ /* 0x000fe40003f2f008 */
[CC--:B------:R-:W-:Y:S02]  /*1650*/  LEA.HI R4, R2.reuse, R5.reuse, RZ, 0x2 ;  /* 0x0000000502047211 */ /* 0x0c0fe400078f10ff */
[----:B------:R-:W-:Y:S02]  /*1660*/  LEA.HI R2, R2, R5, RZ, 0x5 ;  /* 0x0000000502027211 */ /* 0x000fe400078f28ff */
[--C-:B------:R-:W-:Y:S02]  /*1670*/  SHF.R.S32.HI R6, RZ, 0x2, R4.reuse ;  /* 0x00000002ff067819 */ /* 0x100fe40000011404 */
[----:B------:R-:W-:Y:S02]  /*1680*/  SHF.R.S32.HI R7, RZ, 0x1f, R4 ;  /* 0x0000001fff077819 */ /* 0x000fe40000011404 */
[----:B------:R-:W-:-:S02]  /*1690*/  SHF.R.S32.HI R2, RZ, 0x5, R2 ;  /* 0x00000005ff027819 */ /* 0x000fc40000011402 */
[----:B------:R-:W-:-:S04]  /*16a0*/  LEA.HI R7, R7, R6, RZ, 0x3 ;  /* 0x0000000607077211 */ /* 0x000fc800078f18ff */
[----:B------:R-:W-:-:S05]  /*16b0*/  LOP3.LUT R7, R7, 0xfffffff8, RZ, 0xc0, !PT ;  /* 0xfffffff807077812 */ /* 0x000fca00078ec0ff */
[----:B------:R-:W-:-:S04]  /*16c0*/  IMAD.IADD R7, R6, 0x1, -R7 ;  /* 0x0000000106077824 */ /* 0x000fc800078e0a07 */
[----:B------:R-:W-:Y:S02]  /*16d0*/  IMAD R7, R2, 0x10, R7 ;  /* 0x0000001002077824 */ /* 0x000fe400078e0207 */
[----:B------:R-:W-:Y:S01]  /*16e0*/  IMAD.MOV.U32 R2, RZ, RZ, RZ ;  /* 0x000000ffff027224 */ /* 0x000fe200078e00ff */
        /* <DEDUP_REMOVED lines=15> */
.L_x_7437:
[----:B------:R-:W-:Y:S02]  /*17e0*/  VIADD R3, R3, 0xfffffffe ;  /* 0xfffffffe03037836 */ /* 0x000fe40000000000 */
[----:B------:R-:W-:-:S03]  /*17f0*/  VIADD R4, R11, 0x38860 ;  /* 0x000388600b047836 */ /* 0x000fc60000000000 */
[----:B------:R-:W-:Y:S02]  /*1800*/  ISETP.GE.AND P0, PT, R3, R0, PT ;  /* 0x000000000300720c */ /* 0x000fe40003f06270 */
[----:B------:R-:W-:-:S04]  /*1810*/  PRMT R4, R197, 0x654, R4 ;  /* 0x00000654c5047816 */ /* 0x000fc80000000004 */
[----:B------:R0:W-:Y:S07]  /*1820*/  SYNCS.ARRIVE.TRANS64.RED.A1T0 RZ, [R4+URZ], RZ ;  /* 0x000000ff04ff79a7 */ /* 0x0001ee000810043f */
[----:B------:R-:W-:Y:S05]  /*1830*/  @!P0 BRA `(.L_x_7438) ;  /* 0x0000000800bc8947 */ /* 0x000fea0003800000 */
[----:B------:R-:W-:-:S07]  /*1840*/  MOV R2, RZ ;  /* 0x000000ff00027202 */ /* 0x000fce0000000f00 */
.L_x_7440:
[----:B------:R-:W-:Y:S01]  /*1850*/  BAR.SYNC.DEFER_BLOCKING 0xe, 0x100 ;  /* 0x0384000000007b1d */ /* 0x000fe20000010000 */
[C---:B01----:R-:W-:Y:S02]  /*1860*/  IMAD R4, R2.reuse, 0x40, R7 ;  /* 0x0000004002047824 */ /* 0x043fe400078e0207 */
[----:B------:R-:W-:Y:S02]  /*1870*/  VIADD R2, R2, 0x1 ;  /* 0x0000000102027836 */ /* 0x000fe40000000000 */
[----:B------:R-:W-:Y:S01]  /*1880*/  IMAD R4, R4, 0x4, R11 ;  /* 0x0000000404047824 */ /* 0x000fe200078e020b */
[----:B------:R-:W-:Y:S01]  /*1890*/  UMOV UR7, 0x40000040 ;  /* 0x4000004000077882 */ /* 0x000fe20000000000 */
[----:B------:R-:W-:Y:S01]  /*18a0*/  UMOV UR11, 0x40000040 ;  /* 0x40000040000b7882 */ /* 0x000fe20000000000 */
[----:B------:R-:W-:Y:S01]  /*18b0*/  ISETP.NE.AND P0, PT, R2, 0x2, PT ;  /* 0x000000020200780c */ /* 0x000fe20003f05270 */
[----:B------:R-:W-:Y:S01]  /*18c0*/  UMOV UR15, 0x40000040 ;  /* 0x40000040000f7882 */ /* 0x000fe20000000000 */
[----:B------:R-:W-:-:S02]  /*18d0*/  UMOV UR19, 0x40000040 ;  /* 0x4000004000137882 */ /* 0x000fc40000000000 */
[----:B------:R-:W-:Y:S02]  /*18e0*/  SEL R2, R2, RZ, P0 ;  /* 0x000000ff02027207 */ /* 0x000fe40000000000 */
[C---:B------:R-:W-:Y:S01]  /*18f0*/  ISETP.GT.AND P0, PT, R3.reuse, R0, PT ;  /* 0x000000000300720c */ /* 0x040fe20003f04270 */
[----:B------:R-:W-:Y:S01]  /*1900*/  VIADD R3, R3, 0xffffffff ;  /* 0xffffffff03037836 */ /* 0x000fe20000000000 */
[----:B------:R-:W0:Y:S04]  /*1910*/  LDS R5, [R4+0x38400] ;  /* 0x0384000004057984 */ /* 0x000e280000000800 */
[----:B------:R1:W2:Y:S02]  /*1920*/  LDS R6, [R4+0x38420] ;  /* 0x0384200004067984 */ /* 0x0002a40000000800 */
[----:B-1----:R-:W-:-:S05]  /*1930*/  IMAD R4, R2, 0x1000, R9 ;  /* 0x0000100002047824 */ /* 0x002fca00078e0209 */
[----:B------:R-:W-:Y:S01]  /*1940*/  R2UR UR6, R4 ;  /* 0x00000000040672ca */ /* 0x000fe200000e0000 */
        /* <DEDUP_REMOVED lines=128> */
[----:B------:R-:W-:-:S05]  /*2150*/  VIADD R5, R4, 0x80 ;  /* 0x0000008004057836 */ /* 0x000fca0000000000 */
[----:B------:R-:W-:Y:S01]  /*2160*/  WARPGROUP.ARRIVE ;  /* 0x00000000000079c5 */ /* 0x000fe20000000000 */
[----:B------:R-:W-:Y:S01]  /*2170*/  R2UR UR10, R5 ;  /* 0x00000000050a72ca */ /* 0x000fe200000e0000 */
[C---:B------:R-:W-:Y:S02]  /*2180*/  VIADD R5, R4.reuse, 0x100 ;  /* 0x0000010004057836 */ /* 0x040fe40000000000 */
[----:B------:R-:W-:Y:S02]  /*2190*/  VIADD R4, R4, 0x180 ;  /* 0x0000018004047836 */ /* 0x000fe40000000000 */
[----:B------:R-:W-:Y:S01]  /*21a0*/  HGMMA.64x256x16.F32 R24, gdesc[UR4].tnspB, R24, gsb0 ;  /* 0x43e00000041879f0 */ /* 0x000fe20008000818 */
[----:B------:R-:W-:Y:S02]  /*21b0*/  R2UR UR14, R5 ;  /* 0x00000000050e72ca */ /* 0x000fe400000e0000 */
[----:B------:R-:W-:Y:S01]  /*21c0*/  R2UR UR18, R4 ;  /* 0x00000000041272ca */ /* 0x000fe200000e0000 */
[----:B------:R-:W-:-:S02]  /*21d0*/  WARPGROUP.DEPBAR.LE gsb0, 0x0 ;  /* 0x00008000000079c5 */ /* 0x000fc40000010000 */
[----:B------:R-:W-:-:S15]  /*21e0*/  WARPGROUP.ARRIVE ;  /* 0x00000000000079c5 */ /* 0x000fde0000000000 */
[----:B------:R-:W-:-:S07]  /*21f0*/  NOP ;  /* 0x0000000000007918 */ /* 0x000fce0000000000 */
        /* <DEDUP_REMOVED lines=13> */
.L_x_7439:
[----:B------:R-:W-:-:S05]  /*22d0*/  LEA R4, R2, R11, 0x3 ;  /* 0x0000000b02047211 */ /* 0x000fca00078e18ff */
[----:B------:R-:W-:-:S05]  /*22e0*/  VIADD R4, R4, 0x38860 ;  /* 0x0003886004047836 */ /* 0x000fca0000000000 */
[----:B------:R-:W-:-:S04]  /*22f0*/  PRMT R4, R197, 0x654, R4 ;  /* 0x00000654c5047816 */ /* 0x000fc80000000004 */
[----:B------:R1:W-:Y:S01]  /*2300*/  SYNCS.ARRIVE.TRANS64.RED.A1T0 RZ, [R4+URZ], RZ ;  /* 0x000000ff04ff79a7 */ /* 0x0003e2000810043f */
[----:B------:R-:W-:Y:S05]  /*2310*/  @P0 BRA `(.L_x_7440) ;  /* 0xfffffff4004c0947 */ /* 0x000fea000383ffff */
[----:B------:R-:W-:-:S07]  /*2320*/  IMAD.SHL.U32 R2, R2, 0x40, RZ ;  /* 0x0000004002027824 */ /* 0x000fce00078e00ff */
.L_x_7438:
[----:B------:R-:W-:Y:S01]  /*2330*/  BAR.SYNC.DEFER_BLOCKING 0xe, 0x100 ;  /* 0x0384000000007b1d */ /* 0x000fe20000010000 */
[----:B------:R-:W-:Y:S01]  /*2340*/  IMAD.IADD R2, R7, 0x1, R2 ;  /* 0x0000000107027824 */ /* 0x000fe200078e0202 */
[----:B------:R-:W-:Y:S01]  /*2350*/  PLOP3.LUT P0, PT, PT, PT, PT, 0x8, 0x0 ;  /* 0x000000000000781c */ /* 0x000fe20003f0e170 */
[----:B01----:R-:W-:Y:S02]  /*2360*/  IMAD.MOV.U32 R4, RZ, RZ, RZ ;  /* 0x000000ffff047224 */ /* 0x003fe400078e00ff */
[----:B------:R-:W-:-:S05]  /*2370*/  IMAD R2, R2, 0x4, R11 ;  /* 0x0000000402027824 */ /* 0x000fca00078e020b */
        /* <DEDUP_REMOVED lines=133> */
.L_x_7434:
[----:B------:R-:W0:Y:S01]  /*2bd0*/  LDC R0, c[0x0][0x288] ;  /* 0x0000a200ff007b82 */ /* 0x000e220000000800 */
[----:B------:R-:W-:Y:S01]  /*2be0*/  ULDC UR4, c[0x0][0x448] ;  /* 0x0001120000047ab9 */ /* 0x000fe20000000800 */
[----:B------:R-:W-:Y:S02]  /*2bf0*/  UIADD3 UR6, UR38, 0x3f, URZ ;  /* 0x0000003f26067890 */ /* 0x000fe4000fffe03f */
[----:B------:R-:W-:Y:S02]  /*2c00*/  UISETP.NE.AND UP0, UPT, UR4, 0x1, UPT ;  /* 0x000000010400788c */ /* 0x000fe4000bf05270 */
[----:B------:R-:W-:Y:S02]  /*2c10*/  USHF.R.U32.HI UR10, URZ, 0x10, UR7 ;  /* 0x000000103f0a7899 */ /* 0x000fe40008011607 */
[----:B------:R-:W-:-:S07]  /*2c20*/  UP2UR UR61, UPR, URZ, 0x1 ;  /* 0x000000013f3d7883 */ /* 0x000fce0008000000 */
[----:B------:R-:W-:Y:S01]  /*2c30*/  @UP0 ULDC UR4, c[0x0][0x44c] ;  /* 0x0001130000040ab9 */ /* 0x000fe20000000800 */
[----:B------:R-:W-:Y:S01]  /*2c40*/  @UP0 ULDC UR8, c[0x0][0x450] ;  /* 0x0001140000080ab9 */ /* 0x000fe20000000800 */
[----:B------:R-:W-:-:S04]  /*2c50*/  UIMAD.WIDE.U32 UR4, UR6, UR4, URZ ;  /* 0x00000004060472a5 */ /* 0x000fc8000f8e003f */
[----:B------:R-:W-:Y:S02]  /*2c60*/  @UP0 USHF.R.U32.HI UR6, URZ, UR8, UR5 ;  /* 0x000000083f060299 */ /* 0x000fe40008011605 */
[----:B------:R-:W-:Y:S01]  /*2c70*/  UISETP.NE.AND UP0, UPT, UR10, URZ, UPT ;  /* 0x0000003f0a00728c */ /* 0x000fe2000bf05270 */
[----:B0-----:R-:W-:Y:S01]  /*2c80*/  IADD3 R0, -R0, 0x40, RZ ;  /* 0x0000004000007810 */ /* 0x001fe20007ffe1ff */
[----:B------:R-:W-:Y:S01]  /*2c90*/  ULOP3.LUT UR8, UR7, 0xffff, URZ, 0xc0, !UPT ;  /* 0x0000ffff07087892 */ /* 0x000fe2000f8ec03f */
[----:B------:R-:W-:-:S03]  /*2ca0*/  UMOV UR4, URZ ;  /* 0x0000003f00047c82 */ /* 0x000fc60008000000 */
[----:B------:R-:W-:-:S04]  /*2cb0*/  IMAD R0, R194, R7, R0 ;  /* 0x00000007c2007224 */ /* 0x000fc800078e0200 */
[----:B------:R-:W-:Y:S01]  /*2cc0*/  VIADD R0, R0, UR6 ;  /* 0x0000000600007c36 */ /* 0x000fe20008000000 */
[----:B------:R-:W-:-:S04]  /*2cd0*/  @!UP0 ULDC UR10, c[0x0][0xae8] ;  /* 0x0002ba00000a8ab9 */ /* 0x000fc80000000800 */
[----:B------:R-:W-:-:S04]  /*2ce0*/  SHF.R.S32.HI R5, RZ, 0x1f, R0 ;  /* 0x0000001fff057819 */ /* 0x000fc80000011400 */
[----:B------:R-:W-:-:S04]  /*2cf0*/  LEA.HI R5, R5, R0, RZ, 0x6 ;  /* 0x0000000005057211 */ /* 0x000fc800078f30ff */
[----:B------:R-:W-:-:S04]  /*2d00*/  SHF.R.S32.HI R0, RZ, 0x6, R5 ;  /* 0x00000006ff007819 */ /* 0x000fc80000011405 */
[----:B------:R-:W-:-:S04]  /*2d10*/  VIMNMX R22, R3, R0, PT ;  /* 0x0000000003167248 */ /* 0x000fc80003fe0100 */
[----:B------:R-:W-:-:S13]  /*2d20*/  ISETP.GE.AND P0, PT, R22, 0x1, PT ;  /* 0x000000011600780c */ /* 0x000fda0003f06270 */
[----:B------:R-:W-:Y:S05]  /*2d30*/  @!P0 BRA `(.L_x_7441) ;  /* 0x0000000000808947 */ /* 0x000fea0003800000 */
[----:B------:R-:W-:Y:S01]  /*2d40*/  IMAD.U32 R5, RZ, RZ, UR10 ;  /* 0x0000000aff057e24 */ /* 0x000fe2000f8e00ff */
[----:B------:R-:W-:-:S04]  /*2d50*/  UMOV UR4, URZ ;  /* 0x0000003f00047c82 */ /* 0x000fc80008000000 */
[----:B------:R-:W-:-:S04]  /*2d60*/  IABS R0, R5 ;  /* 0x0000000500007213 */ /* 0x000fc80000000000 */
[----:B------:R-:W-:Y:S02]  /*2d70*/  R2UR UR9, R0 ;  /* 0x00000000000972ca */ /* 0x000fe400000e0000 */
[----:B------:R-:W-:Y:S02]  /*2d80*/  IADD3 R0, R5, -0x1, R22 ;  /* 0xffffffff05007810 */ /* 0x000fe40007ffe016 */
[----:B------:R-:W-:Y:S02]  /*2d90*/  IABS R5, R5 ;  /* 0x0000000500057213 */ /* 0x000fe40000000000 */
[----:B------:R-:W-:-:S04]  /*2da0*/  IABS R4, R0 ;  /* 0x0000000000047213 */ /* 0x000fc80000000000 */
[----:B------:R-:W-:-:S03]  /*2db0*/  R2UR UR7, R4 ;  /* 0x00000000040772ca */ /* 0x000fc600000e0000 */
        /* <DEDUP_REMOVED lines=11> */
[----:B------:R-:W-:Y:S01]  /*2e70*/  UIMAD UR4, UR5, UR6, UR7 ;  /* 0x00000006050472a4 */ /* 0x000fe2000f8e0207 */
[----:B------:R-:W-:-:S03]  /*2e80*/  R2UR UR6, R0 ;  /* 0x00000000000672ca */ /* 0x000fc600000e0000 */
[----:B------:R-:W-:-:S11]  /*2e90*/  UISETP.GT.U32.AND UP0, UPT, UR9, UR4, UPT ;  /* 0x000000040900728c */ /* 0x000fd6000bf04070 */
[----:B------:R-:W-:Y:S02]  /*2ea0*/  @!UP0 UIADD3 UR4, UR4, -UR9, URZ ;  /* 0x8000000904048290 */ /* 0x000fe4000fffe03f */
[----:B------:R-:W-:Y:S02]  /*2eb0*/  @!UP0 UIADD3 UR5, UR5, 0x1, URZ ;  /* 0x0000000105058890 */ /* 0x000fe4000fffe03f */
[----:B------:R-:W-:Y:S02]  /*2ec0*/  UISETP.GE.U32.AND UP1, UPT, UR4, UR9, UPT ;  /* 0x000000090400728c */ /* 0x000fe4000bf26070 */
[----:B------:R-:W-:-:S04]  /*2ed0*/  ULOP3.LUT UR4, UR6, UR10, URZ, 0x3c, !UPT ;  /* 0x0000000a06047292 */ /* 0x000fc8000f8e3c3f */
[----:B------:R-:W-:-:S05]  /*2ee0*/  UISETP.GE.AND UP0, UPT, UR4, URZ, UPT ;  /* 0x0000003f0400728c */ /* 0x000fca000bf06270 */
[----:B------:R-:W-:Y:S02]  /*2ef0*/  @UP1 UIADD3 UR5, UR5, 0x1, URZ ;  /* 0x0000000105051890 */ /* 0x000fe4000fffe03f */
[----:B------:R-:W-:-:S05]  /*2f00*/  UISETP.NE.AND UP1, UPT, UR10, URZ, UPT ;  /* 0x0000003f0a00728c */ /* 0x000fca000bf25270 */
[----:B------:R-:W-:Y:S02]  /*2f10*/  UMOV UR4, UR5 ;  /* 0x0000000500047c82 */ /* 0x000fe40008000000 */
[----:B------:R-:W-:-:S04]  /*2f20*/  @!UP0 UIADD3 UR4, -UR4, URZ, URZ ;  /* 0x0000003f04048290 */ /* 0x000fc8000fffe13f */
[----:B------:R-:W-:-:S12]  /*2f30*/  @!UP1 ULOP3.LUT UR4, URZ, UR10, URZ, 0x33, !UPT ;  /* 0x0000000a3f049292 */ /* 0x000fd8000f8e333f */
.L_x_7441:
[----:B------:R-:W-:Y:S02]  /*2f40*/  UIMAD UR5, UR8, UR4, URZ ;  /* 0x00000004080572a4 */ /* 0x000fe4000f8e023f */
[----:B------:R-:W-:Y:S01]  /*2f50*/  IMAD.U32 R3, RZ, RZ, UR4 ;  /* 0x00000004ff037e24 */ /* 0x000fe2000f8e00ff */
[----:B------:R-:W-:Y:S01]  /*2f60*/  PLOP3.LUT P0, PT, PT, PT, PT, 0x80, 0x0 ;  /* 0x000000000000781c */ /* 0x000fe20003f0f070 */
[----:B------:R-:W-:Y:S01]  /*2f70*/  IMAD.MOV.U32 R2, RZ, RZ, RZ ;  /* 0x000000ffff027224 */ /* 0x000fe200078e00ff */
[----:B------:R-:W-:Y:S01]  /*2f80*/  CS2R R150, SRZ ;  /* 0x0000000000967805 */ /* 0x000fe2000001ff00 */
[----:B------:R-:W-:Y:S01]  /*2f90*/  IMAD.MOV.U32 R4, RZ, RZ, RZ ;  /* 0x000000ffff047224 */ /* 0x000fe200078e00ff */
[----:B------:R-:W-:Y:S01]  /*2fa0*/  VIADDMNMX R22, R3, UR5, R22, PT ;  /* 0x0000000503167c46 */ /* 0x000fe2000b800116 */
[----:B------:R-:W-:Y:S01]  /*2fb0*/  IMAD.U32 R196, RZ, RZ, UR5 ;  /* 0x00000005ffc47e24 */ /* 0x000fe2000f8e00ff */
[----:B------:R-:W-:Y:S02]  /*2fc0*/  CS2R R148, SRZ ;  /* 0x0000000000947805 */ /* 0x000fe4000001ff00 */
[----:B------:R-:W-:-:S02]  /*2fd0*/  CS2R R146, SRZ ;  /* 0x0000000000927805 */ /* 0x000fc4000001ff00 */
[----:B------:R-:W-:Y:S02]  /*2fe0*/  ISETP.GT.AND P1, PT, R22, UR5, PT ;  /* 0x0000000516007c0c */ /* 0x000fe4000bf24270 */
        /* <DEDUP_REMOVED lines=62> */
[----:B------:R-:W-:Y:S02]  /*33d0*/  SHF.R.S32.HI R57, RZ, 0x1f, R152 ;  /* 0x0000001fff397819 */ /* 0x000fe40000011498 */
[----:B------:R-:W-:Y:S02]  /*33e0*/  MOV R198, 0x400 ;  /* 0x0000040000c67802 */ /* 0x000fe40000000f00 */
[----:B------:R-:W-:Y:S02]  /*33f0*/  LEA.HI R16, R57, R152, RZ, 0x7 ;  /* 0x0000009839107211 */ /* 0x000fe400078f38ff */
[----:B------:R-:W-:Y:S02]  /*3400*/  LEA R198, R197, R198, 0x18 ;  /* 0x000000c6c5c67211 */ /* 0x000fe400078ec0ff */
[----:B------:R-:W-:-:S05]  /*3410*/  SHF.R.S32.HI R17, RZ, 0x7, R16 ;  /* 0x00000007ff117819 */ /* 0x000fca0000011410 */
[----:B------:R-:W0:Y:S02]  /*3420*/  SHFL.IDX PT, R0, R17, RZ, 0x1f ;  /* 0x00001fff11007589 */ /* 0x000e2400000e0000 */
[----:B0-----:R-:W-:-:S04]  /*3430*/  LEA.HI R2, R0, R0, RZ, 0x1 ;  /* 0x0000000000027211 */ /* 0x001fc800078f08ff */
[----:B------:R-:W-:-:S05]  /*3440*/  LOP3.LUT R3, R2, 0x1fffe, RZ, 0xc0, !PT ;  /* 0x0001fffe02037812 */ /* 0x000fca00078ec0ff */
[----:B------:R-:W-:Y:S01]  /*3450*/  IMAD.IADD R3, R0, 0x1, -R3 ;  /* 0x0000000100037824 */ /* 0x000fe200078e0a03 */
[----:B------:R-:W-:-:S03]  /*3460*/  IADD3 R0, R198, 0x36400, RZ ;  /* 0x00036400c6007810 */ /* 0x000fc60007ffe0ff */
[----:B------:R-:W-:Y:S01]  /*3470*/  IMAD R3, R3, 0x8000, R198 ;  /* 0x0000800003037824 */ /* 0x000fe200078e02c6 */
[----:B------:R-:W-:-:S03]  /*3480*/  LOP3.LUT P0, RZ, R0, 0x3ff, RZ, 0xc0, !PT ;  /* 0x000003ff00ff7812 */ /* 0x000fc6000780c0ff */
        /* <DEDUP_REMOVED lines=21> */
.L_x_7442:
        /* <DEDUP_REMOVED lines=11> */
.L_x_7533:
[----:B------:R-:W2:Y:S01]  /*3690*/  LDL R8, [R1+0x4] ;  /* 0x0000040001087983 */ /* 0x000ea20000100800 */
[----:B------:R-:W-:Y:S01]  /*36a0*/  LEA.HI R4, R4, R5, RZ, 0x5 ;  /* 0x0000000504047211 */ /* 0x000fe200078f28ff */
[----:B------:R-:W-:-:S03]  /*36b0*/  IMAD.IADD R2, R17, 0x1, -R2 ;  /* 0x0000000111027824 */ /* 0x000fc600078e0a02 */
[----:B------:R-:W-:Y:S02]  /*36c0*/  SHF.R.S32.HI R4, RZ, 0x5, R4 ;  /* 0x00000005ff047819 */ /* 0x000fe40000011404 */
[----:B--2---:R-:W-:Y:S02]  /*36d0*/  R2UR UR4, R8 ;  /* 0x00000000080472ca */ /* 0x004fe400000e0000 */
[----:B------:R-:W-:Y:S02]  /*36e0*/  LEA.HI R8, R0, R7, RZ, 0x3 ;  /* 0x0000000700087211 */ /* 0x000fe400078f18ff */
[----:B------:R-:W-:Y:S02]  /*36f0*/  LOP3.LUT R0, R6, 0x7ffffffc, RZ, 0xc0, !PT ;  /* 0x7ffffffc06007812 */ /* 0x000fe400078ec0ff */
[----:B------:R-:W-:-:S03]  /*3700*/  LOP3.LUT R8, R8, 0xfffffff8, RZ, 0xc0, !PT ;  /* 0xfffffff808087812 */ /* 0x000fc600078ec0ff */
[----:B------:R-:W-:Y:S02]  /*3710*/  IMAD.IADD R0, R5, 0x1, -R0 ;  /* 0x0000000105007824 */ /* 0x000fe400078e0a00 */
[----:B------:R-:W-:Y:S02]  /*3720*/  IMAD.IADD R191, R7, 0x1, -R8 ;  /* 0x0000000107bf7824 */ /* 0x000fe400078e0a08 */
[----:B------:R-:W-:Y:S01]  /*3730*/  ULOP3.LUT UR4, UR4, 0x1, URZ, 0xfc, !UPT ;  /* 0x0000000104047892 */ /* 0x000fe2000f8efc3f */
[----:B------:R-:W-:Y:S02]  /*3740*/  IMAD.SHL.U32 R195, R0, 0x2, RZ ;  /* 0x0000000200c37824 */ /* 0x000fe400078e00ff */
[----:B------:R-:W-:Y:S02]  /*3750*/  IMAD R191, R4, 0x10, R191 ;  /* 0x0000001004bf7824 */ /* 0x000fe400078e02bf */
[----:B------:R-:W-:Y:S02]  /*3760*/  IMAD R193, R2, 0x100, R195 ;  /* 0x0000010002c17824 */ /* 0x000fe400078e02c3 */
[----:B------:R-:W-:-:S05]  /*3770*/  IMAD.U32 R6, RZ, RZ, UR4 ;  /* 0x00000004ff067e24 */ /* 0x000fca000f8e00ff */
[----:B------:R-:W-:-:S13]  /*3780*/  ISETP.NE.AND P0, PT, R6, 0x3, PT ;  /* 0x000000030600780c */ /* 0x000fda0003f05270 */
[----:B------:R-:W-:Y:S05]  /*3790*/  @!P0 BRA `(.L_x_7444) ;  /* 0x0000000000048947 */ /* 0x000fea0003800000 */
[----:B------:R-:W-:Y:S01]  /*37a0*/  BPT.TRAP 0x1 ;  /* 0x000000040000795c */ /* 0x000fe20000300000 */
.L_x_7444:
[----:B------:R1:W2:Y:S01]  /*37b0*/  SYNCS.PHASECHK.TRANS64.TRYWAIT P1, [R198+URZ+0x38830], R3 ;  /* 0x03883003c60075a7 */ /* 0x0002a2000802017f */
[----:B------:R-:W-:Y:S05]  /*37c0*/  @!P0 BRA `(.L_x_7445) ;  /* 0x0000000000048947 */ /* 0x000fea0003800000 */
[----:B------:R-:W-:Y:S01]  /*37d0*/  BPT.TRAP 0x1 ;  /* 0x000000040000795c */ /* 0x000fe20000300000 */
.L_x_7445:
[----:B--2---:R-:W-:Y:S05]  /*37e0*/  @P1 BRA `(.L_x_7446) ;  /* 0x0000000000081947 */ /* 0x004fea0003800000 */
[----:B------:R-:W2:Y:S02]  /*37f0*/  SYNCS.PHASECHK.TRANS64.TRYWAIT P1, [R198+URZ+0x38830], R3 ;  /* 0x03883003c60075a7 */ /* 0x000ea4000802017f */
[----:B--2---:R-:W-:Y:S05]  /*3800*/  @!P1 BRA `(.L_x_7447) ;  /* 0x0000011400309947 */ /* 0x004fea0003800000 */
.L_x_7446:
        /* <DEDUP_REMOVED lines=29> */
[----:B------:R-:W-:Y:S01]  /*39e0*/  IADD3 R4, R190, 0x4, RZ ;  /* 0x00000004be047810 */ /* 0x000fe20007ffe0ff */
[----:B------:R-:W-:Y:S01]  /*39f0*/  UMOV UR9, 0x40000040 ;  /* 0x4000004000097882 */ /* 0x000fe20000000000 */
[----:B------:R-:W-:-:S02]  /*3a00*/  VIADD R0, R0, 0x6 ;  /* 0x0000000600007836 */ /* 0x000fc40000000000 */
[----:B------:R-:W-:-:S04]  /*3a10*/  IMAD.U32 R17, RZ, RZ, UR9 ;  /* 0x00000009ff117e24 */ /* 0x000fc8000f8e00ff */
        /* <DEDUP_REMOVED lines=32> */
.L_x_7534:
[----:B------:R-:W-:Y:S05]  /*3c20*/  @!P0 BRA `(.L_x_7449) ;  /* 0x0000000000048947 */ /* 0x000fea0003800000 */
[----:B------:R-:W-:Y:S01]  /*3c30*/  BPT.TRAP 0x1 ;  /* 0x000000040000795c */ /* 0x000fe20000300000 */
.L_x_7449:
[----:B------:R4:W0:Y:S01]  /*3c40*/  SYNCS.PHASECHK.TRANS64.TRYWAIT P1, [R198+URZ+0x38850], R3 ;  /* 0x03885003c60075a7 */ /* 0x000822000802017f */
[----:B------:R-:W-:Y:S05]  /*3c50*/  @!P0 BRA `(.L_x_7450) ;  /* 0x0000000000048947 */ /* 0x000fea0003800000 */
[----:B------:R-:W-:Y:S01]  /*3c60*/  BPT.TRAP 0x1 ;  /* 0x000000040000795c */ /* 0x000fe20000300000 */
.L_x_7450:
        /* <DEDUP_REMOVED lines=11> */
.L_x_7451:
[----:B------:R-:W-:Y:S01]  /*3d20*/  R2UR UR4, R0 ;  /* 0x00000000000472ca */ /* 0x000fe200000e0000 */
[----:B------:R-:W-:Y:S01]  /*3d30*/  WARPGROUP.ARRIVE ;  /* 0x00000000000079c5 */ /* 0x000fe20000000000 */
[----:B------:R-:W-:Y:S01]  /*3d40*/  R2UR UR6, R18 ;  /* 0x00000000120672ca */ /* 0x000fe200000e0000 */
[----:B------:R-:W-:Y:S01]  /*3d50*/  UMOV UR9, 0x40000040 ;  /* 0x4000004000097882 */ /* 0x000fe20000000000 */
[----:B------:R-:W-:Y:S01]  /*3d60*/  UMOV UR7, 0x40000040 ;  /* 0x4000004000077882 */ /* 0x000fe20000000000 */
[----:B------:R-:W-:Y:S01]  /*3d70*/  UMOV UR5, UR9 ;  /* 0x0000000900057c82 */ /* 0x000fe20008000000 */
[----:B------:R-:W-:Y:S01]  /*3d80*/  VIADD R2, R0, 0x2 ;  /* 0x0000000200027836 */ /* 0x000fe20000000000 */
[----:B------:R-:W-:Y:S01]  /*3d90*/  UMOV UR11, 0x40000040 ;  /* 0x40000040000b7882 */ /* 0x000fe20000000000 */
[----:B-1234-:R-:W-:Y:S01]  /*3da0*/  VIADD R3, R18, 0x2 ;  /* 0x0000000212037836 */ /* 0x01efe20000000000 */
[----:B------:R-:W-:Y:S01]  /*3db0*/  UMOV UR13, 0x40000040 ;  /* 0x40000040000d7882 */ /* 0x000fe20000000000 */
[----:B------:R-:W-:Y:S01]  /*3dc0*/  IMAD.U32 R7, RZ, RZ, UR9 ;  /* 0x00000009ff077e24 */ /* 0x000fe2000f8e00ff */
[----:B------:R-:W-:Y:S01]  /*3dd0*/  UMOV UR9, 0x40000040 ;  /* 0x4000004000097882 */ /* 0x000fe20000000000 */
[----:B------:R-:W-:Y:S01]  /*3de0*/  VIADD R4, R0, 0x4 ;  /* 0x0000000400047836 */ /* 0x000fe20000000000 */
[----:B------:R-:W-:Y:S01]  /*3df0*/  UMOV UR8, UR4 ;  /* 0x0000000400087c82 */ /* 0x000fe20008000000 */
[----:B------:R-:W-:Y:S01]  /*3e00*/  VIADD R5, R18, 0x4 ;  /* 0x0000000412057836 */ /* 0x000fe20000000000 */
[----:B------:R-:W-:Y:S01]  /*3e10*/  UMOV UR4, UR8 ;  /* 0x0000000800047c82 */ /* 0x000fe20008000000 */
[----:B------:R-:W-:Y:S01]  /*3e20*/  MOV R6, UR8 ;  /* 0x0000000800067c02 */ /* 0x000fe20008000f00 */
[----:B------:R-:W-:Y:S01]  /*3e30*/  HGMMA.64x64x16.F32 R24, gdesc[UR4], R24, gsb0 ;  /* 0x00e00000041879f0 */ /* 0x000fe20008000818 */
[----:B------:R-:W-:Y:S01]  /*3e40*/  R2UR UR4, R2 ;  /* 0x00000000020472ca */ /* 0x000fe200000e0000 */
[----:B------:R-:W-:Y:S01]  /*3e50*/  UMOV UR5, UR9 ;  /* 0x0000000900057c82 */ /* 0x000fe20008000000 */
[----:B------:R-:W-:Y:S01]  /*3e60*/  R2UR UR6, R3 ;  /* 0x00000000030672ca */ /* 0x000fe200000e0000 */
[----:B------:R-:W-:Y:S01]  /*3e70*/  UMOV UR7, 0x40000040 ;  /* 0x4000004000077882 */ /* 0x000fe20000000000 */
[----:B------:R-:W-:Y:S01]  /*3e80*/  IMAD.U32 R3, RZ, RZ, UR9 ;  /* 0x00000009ff037e24 */ /* 0x000fe2000f8e00ff */
[----:B------:R-:W-:Y:S01]  /*3e90*/  UMOV UR9, 0x40000040 ;  /* 0x4000004000097882 */ /* 0x000fe20000000000 */
[----:B------:R-:W-:Y:S01]  /*3ea0*/  VIADD R12, R0, 0x6 ;  /* 0x00000006000c7836 */ /* 0x000fe20000000000 */
[----:B------:R-:W-:Y:S01]  /*3eb0*/  UMOV UR15, 0x40000040 ;  /* 0x40000040000f7882 */ /* 0x000fe20000000000 */
[----:B------:R-:W-:Y:S01]  /*3ec0*/  VIADD R13, R18, 0x6 ;  /* 0x00000006120d7836 */ /* 0x000fe20000000000 */
[----:B------:R-:W-:Y:S01]  /*3ed0*/  UMOV UR17, 0x40000040 ;  /* 0x4000004000117882 */ /* 0x000fe20000000000 */
[----:B------:R-:W-:Y:S01]  /*3ee0*/  VIADD R19, R0, 0x200 ;  /* 0x0000020000137836 */ /* 0x000fe20000000000 */
[----:B------:R-:W-:Y:S01]  /*3ef0*/  UMOV UR19, 0x40000040 ;  /* 0x4000004000137882 */ /* 0x000fe20000000000 */
[----:B------:R-:W-:Y:S01]  /*3f00*/  VIADD R20, R18, 0x200 ;  /* 0x0000020012147836 */ /* 0x000fe20000000000 */
        /* <DEDUP_REMOVED lines=20> */
[----:B------:R-:W-:Y:S01]  /*4050*/  VIADD R184, R0, 0x800 ;  /* 0x0000080000b87836 */ /* 0x000fe20000000000 */
[----:B------:R-:W-:Y:S01]  /*4060*/  UMOV UR57, 0x40000040 ;  /* 0x4000004000397882 */ /* 0x000fe20000000000 */
[----:B------:R-:W-:Y:S01]  /*4070*/  UMOV UR59, 0x40000040 ;  /* 0x40000040003b7882 */ /* 0x000fe20000000000 */
[----:B------:R-:W-:-:S02]  /*4080*/  IMAD.MOV.U32 R58, RZ, RZ, 0x4 ;  /* 0x00000004ff3a7424 */ /* 0x000fc400078e00ff */
[----:B------:R-:W-:Y:S01]  /*4090*/  VIADD R199, R0, 0xe00 ;  /* 0x00000e0000c77836 */ /* 0x000fe20000000000 */
        /* <DEDUP_REMOVED lines=8> */
[----:B------:R-:W-:Y:S01]  /*4120*/  MOV R5, UR9 ;  /* 0x0000000900057c02 */ /* 0x000fe20008000f00 */
[----:B------:R-:W-:-:S08]  /*4130*/  UMOV UR9, 0x40000040 ;  /* 0x4000004000097882 */ /* 0x000fd00000000000 */
        /* <DEDUP_REMOVED lines=10> */
[----:B------:R-:W-:Y:S01]  /*41e0*/  IMAD.U32 R13, RZ, RZ, UR9 ;  /* 0x00000009ff0d7e24 */ /* 0x000fe2000f8e00ff */
        /* <DEDUP_REMOVED lines=31> */
[----:B------:R-:W-:Y:S02]  /*43e0*/  R2UR UR26, R20 ;  /* 0x00000000141a72ca */ /* 0x000fe400000e0000 */
[----:B------:R-:W-:Y:S02]  /*43f0*/  IADD3 R20, R18, 0x404, RZ ;  /* 0x0000040412147810 */ /* 0x000fe40007ffe0ff */
        /* <DEDUP_REMOVED lines=21> */
[----:B------:R-:W-:Y:S02]  /*4550*/  WARPGROUP.DEPBAR.LE gsb0, 0x0 ;  /* 0x00008000000079c5 */ /* 0x000fe40000010000 */
[----:B------:R-:W-:Y:S01]  /*4560*/  WARPGROUP.ARRIVE ;  /* 0x00000000000079c5 */ /* 0x000fe20000000000 */
[----:B------:R-:W-:Y:S01]  /*4570*/  R2UR UR54, R20 ;  /* 0x00000000143672ca */ /* 0x000fe200000e0000 */
[----:B------:R-:W0:Y:S04]  /*4580*/  SHFL.IDX PT, R19, R21, RZ, 0x1f ;  /* 0x00001fff15137589 */ /* 0x000e2800000e0000 */
        /* <DEDUP_REMOVED lines=11> */
[C---:B------:R-:W-:Y:S01]  /*4640*/  IMAD.IADD R23, R19.reuse, 0x1, R56 ;  /* 0x0000000113177824 */ /* 0x040fe200078e0238 */
[----:B------:R-:W-:Y:S01]  /*4650*/  IADD3 R19, R19, R58, RZ ;  /* 0x0000003a13137210 */ /* 0x000fe20007ffe0ff */
        /* <DEDUP_REMOVED lines=65> */
[C---:B------:R-:W-:Y:S02]  /*4a70*/  IMAD.IADD R59, R20.reuse, 0x1, R19 ;  /* 0x00000001143b7824 */ /* 0x040fe400078e0213 */
        /* <DEDUP_REMOVED lines=8> */
[C-C-:B------:R-:W-:Y:S01]  /*4b00*/  IMAD.IADD R59, R56.reuse, 0x1, R19.reuse ;  /* 0x00000001383b7824 */ /* 0x140fe200078e0213 */
[----:B------:R-:W-:Y:S01]  /*4b10*/  IADD3 R21, R56, R23, RZ ;  /* 0x0000001738157210 */ /* 0x000fe20007ffe0ff */
        /* <DEDUP_REMOVED lines=87> */
[----:B------:R-:W-:Y:S02]  /*5090*/  IMAD.IADD R21, R58, 0x1, R21 ;  /* 0x000000013a157824 */ /* 0x000fe400078e0215 */
[----:B------:R-:W-:Y:S01]  /*50a0*/  IMAD.MOV.U32 R59, RZ, RZ, 0x40 ;  /* 0x00000040ff3b7424 */ /* 0x000fe200078e00ff */
        /* <DEDUP_REMOVED lines=15> */
[----:B------:R-:W-:Y:S01]  /*51a0*/  IMAD.MOV.U32 R21, RZ, RZ, 0x1000 ;  /* 0x00001000ff157424 */ /* 0x000fe200078e00ff */
[----:B------:R-:W-:-:S04]  /*51b0*/  SEL R20, R59, 0x3e, P1 ;  /* 0x0000003e3b147807 */ /* 0x000fc80000800000 */
[----:B------:R-:W-:-:S04]  /*51c0*/  SEL R21, R21, 0xf80, P1 ;  /* 0x00000f8015157807 */ /* 0x000fc80000800000 */
        /* <DEDUP_REMOVED lines=17> */
.L_x_7453:
[----:B------:R-:W-:Y:S01]  /*52e0*/  LEA.HI R20, R57, R152, RZ, 0x2 ;  /* 0x0000009839147211 */ /* 0x000fe200078f10ff */
[----:B------:R-:W-:Y:S01]  /*52f0*/  UISETP.NE.AND UP0, UPT, UR61, URZ, UPT ;  /* 0x0000003f3d00728c */ /* 0x000fe2000bf05270 */
[----:B------:R-:W-:Y:S01]  /*5300*/  IADD3 R185, R191, UR38, RZ ;  /* 0x00000026bfb97c10 */ /* 0x000fe2000fffe0ff */
[----:B------:R-:W-:Y:S01]  /*5310*/  ULDC UR6, c[0x0][0xad0] ;  /* 0x0002b40000067ab9 */ /* 0x000fe20000000800 */
[----:B------:R-:W-:Y:S01]  /*5320*/  LOP3.LUT R21, R20, 0xfffffffc, RZ, 0xc0, !PT ;  /* 0xfffffffc14157812 */ /* 0x000fe200078ec0ff */
[----:B------:R-:W-:Y:S01]  /*5330*/  FMUL.FTZ R26, R26, UR6 ;  /* 0x000000061a1a7c20 */ /* 0x000fe20008410000 */
[----:B------:R-:W0:Y:S01]  /*5340*/  LDC R170, c[0x0][0x288] ;  /* 0x0000a200ffaa7b82 */ /* 0x000e220000000800 */
[----:B------:R-:W-:Y:S01]  /*5350*/  PLOP3.LUT P1, PT, PT, PT, UP0, 0x80, 0x0 ;  /* 0x000000000000781c */ /* 0x000fe20003f2f008 */
[----:B------:R-:W-:Y:S01]  /*5360*/  FMUL.FTZ R25, R25, UR6 ;  /* 0x0000000619197c20 */ /* 0x000fe20008410000 */
[----:B------:R-:W-:Y:S01]  /*5370*/  IMAD.IADD R21, R152, 0x1, -R21 ;  /* 0x0000000198157824 */ /* 0x000fe200078e0a15 */
[----:B------:R-:W-:Y:S01]  /*5380*/  PLOP3.LUT P2, PT, PT, PT, UP0, 0x80, 0x0 ;  /* 0x000000000000781c */ /* 0x000fe20003f4f008 */
[----:B------:R1:W-:Y:S01]  /*5390*/  MUFU.TANH R60, R26 ;  /* 0x0000001a003c7308 */ /* 0x0003e20000002400 */
[----:B------:R-:W-:Y:S01]  /*53a0*/  @UP0 ULDC UR7, c[0x0][0x44c] ;  /* 0x0001130000070ab9 */ /* 0x000fe20000000800 */
[----:B------:R-:W-:Y:S01]  /*53b0*/  FMUL.FTZ R24, R24, UR6 ;  /* 0x0000000618187c20 */ /* 0x000fe20008410000 */
[----:B------:R-:W-:Y:S01]  /*53c0*/  LEA.HI R20, R21, R21, RZ, 0x1 ;  /* 0x0000001515147211 */ /* 0x000fe200078f08ff */
[----:B------:R-:W-:Y:S01]  /*53d0*/  FMUL.FTZ R28, R28, UR6 ;  /* 0x000000061c1c7c20 */ /* 0x000fe20008410000 */
[----:B------:R-:W-:Y:S01]  /*53e0*/  FMUL.FTZ R29, R29, UR6 ;  /* 0x000000061d1d7c20 */ /* 0x000fe20008410000 */
[----:B------:R-:W-:Y:S01]  /*53f0*/  FMUL.FTZ R32, R32, UR6 ;  /* 0x0000000620207c20 */ /* 0x000fe20008410000 */
[----:B------:R-:W-:Y:S01]  /*5400*/  LOP3.LUT R20, R20, 0x1ffffffe, RZ, 0xc0, !PT ;  /* 0x1ffffffe14147812 */ /* 0x000fe200078ec0ff */
[----:B------:R2:W-:Y:S01]  /*5410*/  MUFU.TANH R58, R25 ;  /* 0x00000019003a7308 */ /* 0x0005e20000002400 */
[----:B------:R-:W-:Y:S01]  /*5420*/  FMUL.FTZ R33, R33, UR6 ;  /* 0x0000000621217c20 */ /* 0x000fe20008410000 */
[----:B------:R-:W-:Y:S01]  /*5430*/  FMUL.FTZ R36, R36, UR6 ;  /* 0x0000000624247c20 */ /* 0x000fe20008410000 */
[----:B------:R-:W-:Y:S01]  /*5440*/  FMUL.FTZ R27, R27, UR6 ;  /* 0x000000061b1b7c20 */ /* 0x000fe20008410000 */
[----:B------:R-:W-:-:S02]  /*5450*/  IMAD.IADD R20, R21, 0x1, -R20 ;  /* 0x0000000115147824 */ /* 0x000fc400078e0a14 */
[----:B------:R-:W-:Y:S01]  /*5460*/  FMUL.FTZ R30, R30, UR6 ;  /* 0x000000061e1e7c20 */ /* 0x000fe20008410000 */
[----:B------:R-:W-:Y:S01]  /*5470*/  FMUL.FTZ R37, R37, UR6 ;  /* 0x0000000625257c20 */ /* 0x000fe20008410000 */
[----:B------:R-:W-:Y:S01]  /*5480*/  FMUL.FTZ R40, R40, UR6 ;  /* 0x0000000628287c20 */ /* 0x000fe20008410000 */
[----:B------:R-:W-:Y:S01]  /*5490*/  IMAD R185, R20, 0x8, R185 ;  /* 0x0000000814b97824 */ /* 0x000fe200078e02b9 */
[----:B------:R3:W4:Y:S01]  /*54a0*/  MUFU.TANH R56, R24 ;  /* 0x0000001800387308 */ /* 0x0007220000002400 */
[----:B------:R-:W-:Y:S01]  /*54b0*/  FMUL.FTZ R41, R41, UR6 ;  /* 0x0000000629297c20 */ /* 0x000fe20008410000 */
[----:B------:R-:W-:Y:S01]  /*54c0*/  FMUL.FTZ R44, R44, UR6 ;  /* 0x000000062c2c7c20 */ /* 0x000fe20008410000 */
[----:B------:R-:W-:Y:S01]  /*54d0*/  @P1 IMAD.HI.U32 R21, R185, UR7, RZ ;  /* 0x00000007b9151c27 */ /* 0x000fe2000f8e00ff */
[----:B------:R-:W-:-:S03]  /*54e0*/  @UP0 ULDC UR7, c[0x0][0x450] ;  /* 0x0001140000070ab9 */ /* 0x000fc60000000800 */
[----:B------:R-:W-:Y:S01]  /*54f0*/  FMUL.FTZ R45, R45, UR6 ;  /* 0x000000062d2d7c20 */ /* 0x000fe20008410000 */
[----:B------:R-:W-:Y:S01]  /*5500*/  FMUL.FTZ R48, R48, UR6 ;  /* 0x0000000630307c20 */ /* 0x000fe20008410000 */
[----:B------:R-:W-:Y:S01]  /*5510*/  IMAD.MOV.U32 R20, RZ, RZ, R185 ;  /* 0x000000ffff147224 */ /* 0x000fe200078e00b9 */
[----:B------:R-:W-:Y:S01]  /*5520*/  @P2 SHF.R.U32.HI R20, RZ, UR7, R21 ;  /* 0x00000007ff142c19 */ /* 0x000fe20008011615 */
[----:B------:R-:W-:Y:S01]  /*5530*/  IMAD R21, R22, -0x40, R59 ;  /* 0xffffffc016157824 */ /* 0x000fe200078e023b */
[----:B------:R-:W-:Y:S01]  /*5540*/  ULDC UR7, c[0x0][0x2f0] ;  /* 0x0000bc0000077ab9 */ /* 0x000fe20000000800 */
[----:B------:R5:W5:Y:S01]  /*5550*/  MUFU.TANH R62, R28 ;  /* 0x0000001c003e7308 */ /* 0x000b620000002400 */
[----:B------:R-:W-:Y:S01]  /*5560*/  FMUL.FTZ R49, R49, UR6 ;  /* 0x0000000631317c20 */ /* 0x000fe20008410000 */
[----:B-1----:R-:W1:Y:S01]  /*5570*/  SHFL.IDX PT, R26, R20, RZ, 0x1c1f ;  /* 0x001c1fff141a7589 */ /* 0x002e6200000e0000 */
[----:B--2---:R-:W-:Y:S02]  /*5580*/  VIADD R25, R21, 0x1 ;  /* 0x0000000115197836 */ /* 0x004fe40000000000 */
[----:B------:R-:W-:Y:S01]  /*5590*/  FMUL.FTZ R52, R52, UR6 ;  /* 0x0000000634347c20 */ /* 0x000fe20008410000 */
[----:B---3--:R-:W-:-:S02]  /*55a0*/  IMAD R24, R194, UR7, R21 ;  /* 0x00000007c2187c24 */ /* 0x008fc4000f8e0215 */
[----:B------:R-:W-:Y:S01]  /*55b0*/  FMUL.FTZ R53, R53, UR6 ;  /* 0x0000000635357c20 */ /* 0x000fe20008410000 */
[----:B------:R-:W-:Y:S01]  /*55c0*/  IMAD R25, R194, UR7, R25 ;  /* 0x00000007c2197c24 */ /* 0x000fe2000f8e0219 */
[----:B------:R-:W2:Y:S01]  /*55d0*/  MUFU.TANH R29, R29 ;  /* 0x0000001d001d7308 */ /* 0x000ea20000002400 */
[--C-:B------:R-:W-:Y:S01]  /*55e0*/  IMAD.IADD R24, R24, 0x1, -R195.reuse ;  /* 0x0000000118187824 */ /* 0x100fe200078e0ac3 */
[----:B------:R-:W3:Y:S01]  /*55f0*/  SHFL.IDX PT, R20, R20, 0x1, 0x1c1f ;  /* 0x003c1f0014147f89 */ /* 0x000ee200000e0000 */
[----:B------:R-:W-:Y:S01]  /*5600*/  FMUL.FTZ R31, R31, UR6 ;  /* 0x000000061f1f7c20 */ /* 0x000fe20008410000 */
[----:B0-----:R-:W-:Y:S01]  /*5610*/  IADD3 R25, R25, -R170, -R195 ;  /* 0x800000aa19197210 */ /* 0x001fe20007ffe8c3 */
        /* <DEDUP_REMOVED lines=13> */
[----:B-1----:R-:W-:Y:S01]  /*56f0*/  VIADDMNMX R26, R26, R25, R24, PT ;  /* 0x000000191a1a7246 */ /* 0x002fe20003800118 */
[----:B------:R-:W-:Y:S01]  /*5700*/  FMUL.FTZ R55, R55, UR6 ;  /* 0x0000000637377c20 */ /* 0x000fe20008410000 */
[----:B------:R-:W-:Y:S01]  /*5710*/  ULDC UR6, c[0x0][0xa80] ;  /* 0x0002a00000067ab9 */ /* 0x000fe20000000800 */
[----:B------:R-:W-:Y:S01]  /*5720*/  IMAD.MOV.U32 R188, RZ, RZ, 0x20 ;  /* 0x00000020ffbc7424 */ /* 0x000fe200078e00ff */
[C---:B------:R-:W-:Y:S01]  /*5730*/  ISETP.GT.AND P1, PT, R26.reuse, RZ, PT ;  /* 0x000000ff1a00720c */ /* 0x040fe20003f24270 */
[----:B------:R-:W-:Y:S01]  /*5740*/  UMOV UR11, 0x40000040 ;  /* 0x40000040000b7882 */ /* 0x000fe20000000000 */
[C---:B------:R-:W-:Y:S01]  /*5750*/  ISETP.GT.AND P2, PT, R26.reuse, 0x1, PT ;  /* 0x000000011a00780c */ /* 0x040fe20003f44270 */
[----:B------:R1:W-:Y:S01]  /*5760*/  MUFU.TANH R61, R27 ;  /* 0x0000001b003d7308 */ /* 0x0003e20000002400 */
[----:B------:R-:W-:-:S02]  /*5770*/  ISETP.GT.AND P3, PT, R26, 0x8, PT ;  /* 0x000000081a00780c */ /* 0x000fc40003f64270 */
[----:B----4-:R-:W-:Y:S02]  /*5780*/  FSEL R21, R56, -INF , P1 ;  /* 0xff80000038157808 */ /* 0x010fe40000800000 */
[----:B-----5:R-:W-:Y:S02]  /*5790*/  FSEL R28, R58, -INF , P2 ;  /* 0xff8000003a1c7808 */ /* 0x020fe40001000000 */
[----:B------:R-:W-:Y:S01]  /*57a0*/  ISETP.GT.AND P1, PT, R26, 0x9, PT ;  /* 0x000000091a00780c */ /* 0x000fe20003f24270 */
[----:B------:R4:W-:Y:S01]  /*57b0*/  MUFU.TANH R63, R30 ;  /* 0x0000001e003f7308 */ /* 0x0009e20000002400 */
[----:B-1----:R-:W-:Y:S02]  /*57c0*/  FSEL R27, R62, -INF , P3 ;  /* 0xff8000003e1b7808 */ /* 0x002fe40001800000 */
[----:B------:R-:W-:Y:S02]  /*57d0*/  ISETP.GT.AND P2, PT, R26, 0x10, PT ;  /* 0x000000101a00780c */ /* 0x000fe40003f44270 */
[----:B--2---:R-:W-:-:S02]  /*57e0*/  FSEL R29, R29, -INF , P1 ;  /* 0xff8000001d1d7808 */ /* 0x004fc40000800000 */
[----:B------:R-:W-:Y:S01]  /*57f0*/  ISETP.GT.AND P1, PT, R26, 0x11, PT ;  /* 0x000000111a00780c */ /* 0x000fe20003f24270 */
[----:B------:R-:W1:Y:S01]  /*5800*/  MUFU.TANH R36, R36 ;  /* 0x0000002400247308 */ /* 0x000e620000002400 */
[----:B----4-:R-:W-:Y:S02]  /*5810*/  FMNMX.FTZ R30, R21, R28, !PT ;  /* 0x0000001c151e7209 */ /* 0x010fe40007810000 */
[----:B---3--:R-:W-:Y:S02]  /*5820*/  VIADDMNMX R20, R20, R25, R24, PT ;  /* 0x0000001914147246 */ /* 0x008fe40003800118 */
[----:B------:R-:W-:Y:S02]  /*5830*/  FMNMX.FTZ R32, R27, R30, !PT ;  /* 0x0000001e1b207209 */ /* 0x000fe40007810000 */
[----:B0-----:R-:W-:Y:S01]  /*5840*/  FSEL R30, R64, -INF , P2 ;  /* 0xff800000401e7808 */ /* 0x001fe20001000000 */
[----:B------:R0:W2:Y:S01]  /*5850*/  MUFU.TANH R59, R37 ;  /* 0x00000025003b7308 */ /* 0x0000a20000002400 */
[----:B------:R-:W-:-:S02]  /*5860*/  FMNMX.FTZ R33, R29, R32, !PT ;  /* 0x000000201d217209 */ /* 0x000fc40007810000 */
[C---:B------:R-:W-:Y:S02]  /*5870*/  ISETP.GT.AND P2, PT, R26.reuse, 0x18, PT ;  /* 0x000000181a00780c */ /* 0x040fe40003f44270 */
[----:B------:R-:W-:Y:S02]  /*5880*/  FSEL R32, R65, -INF , P1 ;  /* 0xff80000041207808 */ /* 0x000fe40000800000 */
[----:B------:R-:W-:Y:S01]  /*5890*/  ISETP.GT.AND P1, PT, R26, 0x19, PT ;  /* 0x000000191a00780c */ /* 0x000fe20003f24270 */
[----:B------:R3:W4:Y:S01]  /*58a0*/  MUFU.TANH R66, R40 ;  /* 0x0000002800427308 */ /* 0x0007220000002400 */
[----:B0-----:R-:W-:Y:S02]  /*58b0*/  FMNMX.FTZ R37, R30, R33, !PT ;  /* 0x000000211e257209 */ /* 0x001fe40007810000 */
[----:B-1----:R-:W-:Y:S02]  /*58c0*/  FSEL R33, R36, -INF , P2 ;  /* 0xff80000024217808 */ /* 0x002fe40001000000 */
[----:B------:R-:W-:-:S02]  /*58d0*/  ISETP.GT.AND P2, PT, R26, 0x20, PT ;  /* 0x000000201a00780c */ /* 0x000fc40003f44270 */
[----:B------:R-:W-:Y:S01]  /*58e0*/  ISETP.GT.AND P3, PT, R20, 0x8, PT ;  /* 0x000000081400780c */ /* 0x000fe20003f64270 */
[----:B------:R0:W1:Y:S01]  /*58f0*/  MUFU.TANH R67, R41 ;  /* 0x0000002900437308 */ /* 0x0000620000002400 */
[----:B---3--:R-:W-:Y:S02]  /*5900*/  FMNMX.FTZ R40, R32, R37, !PT ;  /* 0x0000002520287209 */ /* 0x008fe40007810000 */
[----:B--2---:R-:W-:Y:S02]  /*5910*/  FSEL R36, R59, -INF , P1 ;  /* 0xff8000003b247808 */ /* 0x004fe40000800000 */
[----:B------:R-:W-:Y:S02]  /*5920*/  ISETP.GT.AND P1, PT, R26, 0x21, PT ;  /* 0x000000211a00780c */ /* 0x000fe40003f24270 */
[----:B------:R-:W-:Y:S01]  /*5930*/  R2UR UR10, R192 ;  /* 0x00000000c00a72ca */ /* 0x000fe200000e0000 */
[----:B------:R2:W3:Y:S01]  /*5940*/  MUFU.TANH R68, R44 ;  /* 0x0000002c00447308 */ /* 0x0004e20000002400 */
[----:B0-----:R-:W-:-:S02]  /*5950*/  FMNMX.FTZ R41, R33, R40, !PT ;  /* 0x0000002821297209 */ /* 0x001fc40007810000 */
[----:B----4-:R-:W-:Y:S02]  /*5960*/  FSEL R37, R66, -INF , P2 ;  /* 0xff80000042257808 */ /* 0x010fe40001000000 */
[----:B------:R-:W-:Y:S02]  /*5970*/  ISETP.GT.AND P2, PT, R26, 0x28, PT ;  /* 0x000000281a00780c */ /* 0x000fe40003f44270 */
[----:B------:R-:W-:Y:S01]  /*5980*/  IADD3 R217, R192, 0x80, RZ ;  /* 0x00000080c0d97810 */ /* 0x000fe20007ffe0ff */
[----:B------:R0:W4:Y:S01]  /*5990*/  MUFU.TANH R56, R45 ;  /* 0x0000002d00387308 */ /* 0x0001220000002400 */
[----:B--2---:R-:W-:Y:S02]  /*59a0*/  FMNMX.FTZ R44, R36, R41, !PT ;  /* 0x00000029242c7209 */ /* 0x004fe40007810000 */
[----:B-1----:R-:W-:Y:S02]  /*59b0*/  FSEL R40, R67, -INF , P1 ;  /* 0xff80000043287808 */ /* 0x002fe40000800000 */
[----:B------:R-:W-:-:S03]  /*59c0*/  ISETP.GT.AND P1, PT, R26, 0x29, PT ;  /* 0x000000291a00780c */ /* 0x000fc60003f24270 */
[----:B------:R1:W2:Y:S01]  /*59d0*/  MUFU.TANH R58, R48 ;  /* 0x00000030003a7308 */ /* 0x0002a20000002400 */
[----:B0-----:R-:W-:Y:S02]  /*59e0*/  FMNMX.FTZ R45, R37, R44, !PT ;  /* 0x0000002c252d7209 */ /* 0x001fe40007810000 */
[----:B---3--:R-:W-:Y:S02]  /*59f0*/  FSEL R41, R68, -INF , P2 ;  /* 0xff80000044297808 */ /* 0x008fe40001000000 */
[----:B------:R-:W-:-:S03]  /*5a00*/  ISETP.GT.AND P2, PT, R26, 0x30, PT ;  /* 0x000000301a00780c */ /* 0x000fc60003f44270 */
[----:B------:R0:W3:Y:S01]  /*5a10*/  MUFU.TANH R62, R49 ;  /* 0x00000031003e7308 */ /* 0x0000e20000002400 */
[----:B-1----:R-:W-:Y:S02]  /*5a20*/  FMNMX.FTZ R48, R40, R45, !PT ;  /* 0x0000002d28307209 */ /* 0x002fe40007810000 */
[----:B----4-:R-:W-:Y:S02]  /*5a30*/  FSEL R44, R56, -INF , P1 ;  /* 0xff800000382c7808 */ /* 0x010fe40000800000 */
[----:B------:R-:W-:-:S03]  /*5a40*/  ISETP.GT.AND P1, PT, R26, 0x31, PT ;  /* 0x000000311a00780c */ /* 0x000fc60003f24270 */
[----:B------:R1:W4:Y:S01]  /*5a50*/  MUFU.TANH R59, R52 ;  /* 0x00000034003b7308 */ /* 0x0003220000002400 */
[----:B0-----:R-:W-:Y:S02]  /*5a60*/  FMNMX.FTZ R49, R41, R48, !PT ;  /* 0x0000003029317209 */ /* 0x001fe40007810000 */
[----:B--2---:R-:W-:Y:S02]  /*5a70*/  FSEL R45, R58, -INF , P2 ;  /* 0xff8000003a2d7808 */ /* 0x004fe40001000000 */
[----:B------:R-:W-:-:S03]  /*5a80*/  ISETP.GT.AND P2, PT, R26, 0x38, PT ;  /* 0x000000381a00780c */ /* 0x000fc60003f44270 */
[----:B------:R0:W2:Y:S01]  /*5a90*/  MUFU.TANH R64, R53 ;  /* 0x0000003500407308 */ /* 0x0000a20000002400 */
[----:B-1----:R-:W-:Y:S02]  /*5aa0*/  FMNMX.FTZ R52, R44, R49, !PT ;  /* 0x000000312c347209 */ /* 0x002fe40007810000 */
[----:B---3--:R-:W-:Y:S02]  /*5ab0*/  FSEL R48, R62, -INF , P1 ;  /* 0xff8000003e307808 */ /* 0x008fe40000800000 */
[----:B------:R-:W-:Y:S02]  /*5ac0*/  FMNMX.FTZ R49, R45, R52, !PT ;  /* 0x000000342d317209 */ /* 0x000fe40007810000 */
[----:B------:R-:W-:Y:S01]  /*5ad0*/  ISETP.GT.AND P1, PT, R26, 0x39, PT ;  /* 0x000000391a00780c */ /* 0x000fe20003f24270 */
[----:B------:R1:W3:Y:S01]  /*5ae0*/  MUFU.TANH R56, R31 ;  /* 0x0000001f00387308 */ /* 0x0002e20000002400 */
[----:B----4-:R-:W-:Y:S02]  /*5af0*/  FSEL R26, R59, -INF , P2 ;  /* 0xff8000003b1a7808 */ /* 0x010fe40001000000 */
[----:B0-----:R-:W-:-:S02]  /*5b00*/  FMNMX.FTZ R53, R48, R49, !PT ;  /* 0x0000003130357209 */ /* 0x001fc40007810000 */
[----:B------:R-:W-:Y:S02]  /*5b10*/  ISETP.GT.AND P2, PT, R20, 0x1, PT ;  /* 0x000000011400780c */ /* 0x000fe40003f44270 */
[----:B------:R-:W-:Y:S01]  /*5b20*/  FMNMX.FTZ R52, R26, R53, !PT ;  /* 0x000000351a347209 */ /* 0x000fe20007810000 */
[----:B------:R3:W0:Y:S01]  /*5b30*/  MUFU.TANH R58, R34 ;  /* 0x00000022003a7308 */ /* 0x0006220000002400 */
[----:B--2---:R-:W-:Y:S02]  /*5b40*/  FSEL R49, R64, -INF , P1 ;  /* 0xff80000040317808 */ /* 0x004fe40000800000 */
[----:B------:R-:W-:Y:S02]  /*5b50*/  ISETP.GT.AND P1, PT, R20, RZ, PT ;  /* 0x000000ff1400720c */ /* 0x000fe40003f24270 */
[----:B------:R-:W-:Y:S02]  /*5b60*/  FMNMX.FTZ R52, R49, R52, !PT ;  /* 0x0000003431347209 */ /* 0x000fe40007810000 */
[----:B------:R-:W-:Y:S01]  /*5b70*/  FSEL R24, R60, -INF , P1 ;  /* 0xff8000003c187808 */ /* 0x000fe20000800000 */
[----:B------:R0:W2:Y:S01]  /*5b80*/  MUFU.TANH R59, R35 ;  /* 0x00000023003b7308 */ /* 0x0000a20000002400 */
[----:B------:R-:W-:Y:S01]  /*5b90*/  FSEL R25, R61, -INF , P2 ;  /* 0xff8000003d197808 */ /* 0x000fe20001000000 */
[----:B-1----:R-:W1:Y:S01]  /*5ba0*/  SHFL.BFLY PT, R31, R52, 0x2, 0x1f ;  /* 0x0c401f00341f7f89 */ /* 0x002e6200000e0000 */
[----:B------:R-:W-:-:S02]  /*5bb0*/  ISETP.GT.AND P1, PT, R20, 0x9, PT ;  /* 0x000000091400780c */ /* 0x000fc40003f24270 */
[----:B------:R-:W-:Y:S02]  /*5bc0*/  ISETP.GT.AND P2, PT, R20, 0x10, PT ;  /* 0x000000101400780c */ /* 0x000fe40003f44270 */
[----:B---3--:R-:W-:Y:S01]  /*5bd0*/  FSEL R34, R56, -INF , P1 ;  /* 0xff80000038227808 */ /* 0x008fe20000800000 */
[----:B------:R3:W4:Y:S01]  /*5be0*/  MUFU.TANH R62, R38 ;  /* 0x00000026003e7308 */ /* 0x0007220000002400 */
[----:B------:R-:W-:Y:S02]  /*5bf0*/  ISETP.GT.AND P1, PT, R20, 0x11, PT ;  /* 0x000000111400780c */ /* 0x000fe40003f24270 */
[----:B0-----:R-:W-:Y:S02]  /*5c00*/  FSEL R35, R58, -INF , P2 ;  /* 0xff8000003a237808 */ /* 0x001fe40001000000 */
[----:B------:R-:W-:-:S03]  /*5c10*/  ISETP.GT.AND P2, PT, R20, 0x18, PT ;  /* 0x000000181400780c */ /* 0x000fc60003f44270 */
[----:B------:R0:W5:Y:S01]  /*5c20*/  MUFU.TANH R64, R39 ;  /* 0x0000002700407308 */ /* 0x0001620000002400 */
[----:B---3--:R-:W-:-:S07]  /*5c30*/  FMNMX.FTZ R38, R24, R25, !PT ;  /* 0x0000001918267209 */ /* 0x008fce0007810000 */
[----:B------:R3:W5:Y:S01]  /*5c40*/  MUFU.TANH R65, R42 ;  /* 0x0000002a00417308 */ /* 0x0007620000002400 */
[----:B-1----:R-:W-:Y:S02]  /*5c50*/  FMNMX.FTZ R52, R52, R31, !PT ;  /* 0x0000001f34347209 */ /* 0x002fe40007810000 */
[----:B------:R-:W-:Y:S02]  /*5c60*/  FSEL R31, R63, -INF , P3 ;  /* 0xff8000003f1f7808 */ /* 0x000fe40001800000 */
[----:B------:R-:W-:Y:S01]  /*5c70*/  ISETP.GT.AND P3, PT, R20, 0x29, PT ;  /* 0x000000291400780c */ /* 0x000fe20003f64270 */
[----:B------:R-:W1:Y:S01]  /*5c80*/  SHFL.BFLY PT, R53, R52, 0x1, 0x1f ;  /* 0x0c201f0034357f89 */ /* 0x000e6200000e0000 */
[----:B0-----:R-:W-:Y:S01]  /*5c90*/  FMNMX.FTZ R39, R31, R38, !PT ;  /* 0x000000261f277209 */ /* 0x001fe20007810000 */
[----:B------:R0:W1:Y:S01]  /*5ca0*/  MUFU.TANH R66, R43 ;  /* 0x0000002b00427308 */ /* 0x0000620000002400 */
[----:B--2---:R-:W-:Y:S02]  /*5cb0*/  FSEL R38, R59, -INF , P1 ;  /* 0xff8000003b267808 */ /* 0x004fe40000800000 */
[----:B---3--:R-:W-:-:S02]  /*5cc0*/  FMNMX.FTZ R42, R34, R39, !PT ;  /* 0x00000027222a7209 */ /* 0x008fc40007810000 */
[----:B------:R-:W-:Y:S02]  /*5cd0*/  ISETP.GT.AND P1, PT, R20, 0x19, PT ;  /* 0x000000191400780c */ /* 0x000fe40003f24270 */
[----:B----4-:R-:W-:Y:S01]  /*5ce0*/  FSEL R39, R62, -INF , P2 ;  /* 0xff8000003e277808 */ /* 0x010fe20001000000 */
[----:B------:R2:W3:Y:S01]  /*5cf0*/  MUFU.TANH R67, R46 ;  /* 0x0000002e00437308 */ /* 0x0004e20000002400 */
[----:B0-----:R-:W-:Y:S02]  /*5d00*/  FMNMX.FTZ R43, R35, R42, !PT ;  /* 0x0000002a232b7209 */ /* 0x001fe40007810000 */
[----:B------:R-:W-:Y:S02]  /*5d10*/  ISETP.GT.AND P2, PT, R20, 0x20, PT ;  /* 0x000000201400780c */ /* 0x000fe40003f44270 */
[----:B-----5:R-:W-:Y:S02]  /*5d20*/  FSEL R42, R64, -INF , P1 ;  /* 0xff800000402a7808 */ /* 0x020fe40000800000 */
[----:B------:R-:W-:Y:S01]  /*5d30*/  ISETP.GT.AND P1, PT, R20, 0x21, PT ;  /* 0x000000211400780c */ /* 0x000fe20003f24270 */
[----:B------:R0:W4:Y:S01]  /*5d40*/  MUFU.TANH R68, R47 ;  /* 0x0000002f00447308 */ /* 0x0001220000002400 */
[----:B--2---:R-:W-:-:S02]  /*5d50*/  FMNMX.FTZ R46, R38, R43, !PT ;  /* 0x0000002b262e7209 */ /* 0x004fc40007810000 */
[----:B------:R-:W-:Y:S02]  /*5d60*/  FSEL R43, R65, -INF , P2 ;  /* 0xff800000412b7808 */ /* 0x000fe40001000000 */
[----:B------:R-:W-:Y:S02]  /*5d70*/  ISETP.GT.AND P2, PT, R20, 0x28, PT ;  /* 0x000000281400780c */ /* 0x000fe40003f44270 */
[----:B-1----:R-:W-:Y:S01]  /*5d80*/  FMNMX.FTZ R168, R52, R53, !PT ;  /* 0x0000003534a87209 */ /* 0x002fe20007810000 */
[----:B------:R1:W2:Y:S01]  /*5d90*/  MUFU.TANH R60, R50 ;  /* 0x00000032003c7308 */ /* 0x0002a20000002400 */
[----:B0-----:R-:W-:Y:S02]  /*5da0*/  FMNMX.FTZ R47, R39, R46, !PT ;  /* 0x0000002e272f7209 */ /* 0x001fe40007810000 */
[----:B------:R-:W-:Y:S02]  /*5db0*/  FSEL R46, R66, -INF , P1 ;  /* 0xff800000422e7808 */ /* 0x000fe40000800000 */
[----:B------:R-:W-:-:S02]  /*5dc0*/  FSETP.NEU.FTZ.AND P4, PT, R168, -INF , PT ;  /* 0xff800000a800780b */ /* 0x000fc40003f9d000 */
[----:B------:R-:W-:Y:S01]  /*5dd0*/  ISETP.GT.AND P1, PT, R20, 0x30, PT ;  /* 0x000000301400780c */ /* 0x000fe20003f24270 */
[----:B------:R0:W5:Y:S01]  /*5de0*/  MUFU.TANH R61, R51 ;  /* 0x00000033003d7308 */ /* 0x0001620000002400 */
[----:B-1----:R-:W-:Y:S02]  /*5df0*/  FMNMX.FTZ R50, R42, R47, !PT ;  /* 0x0000002f2a327209 */ /* 0x002fe40007810000 */
[----:B---3--:R-:W-:Y:S02]  /*5e00*/  FSEL R47, R67, -INF , P2 ;  /* 0xff800000432f7808 */ /* 0x008fe40001000000 */
[----:B------:R-:W-:-:S03]  /*5e10*/  ISETP.GT.AND P2, PT, R20, 0x31, PT ;  /* 0x000000311400780c */ /* 0x000fc60003f44270 */
[----:B------:R1:W3:Y:S01]  /*5e20*/  MUFU.TANH R58, R54 ;  /* 0x00000036003a7308 */ /* 0x0002e20000002400 */
[----:B0-----:R-:W-:Y:S01]  /*5e30*/  FMNMX.FTZ R51, R43, R50, !PT ;  /* 0x000000322b337209 */ /* 0x001fe20007810000 */
[----:B------:R-:W-:-:S03]  /*5e40*/  FMUL.FTZ R50, R168, UR6 ;  /* 0x00000006a8327c20 */ /* 0x000fc60008410000 */
[----:B------:R-:W-:Y:S02]  /*5e50*/  FMNMX.FTZ R52, R46, R51, !PT ;  /* 0x000000332e347209 */ /* 0x000fe40007810000 */
[----:B------:R-:W-:Y:S01]  /*5e60*/  FSEL R56, R50, RZ, P4 ;  /* 0x000000ff32387208 */ /* 0x000fe20002000000 */
[----:B------:R-:W0:Y:S01]  /*5e70*/  MUFU.TANH R55, R55 ;  /* 0x0000003700377308 */ /* 0x000e220000002400 */
[----:B----4-:R-:W-:Y:S02]  /*5e80*/  FSEL R50, R68, -INF , P3 ;  /* 0xff80000044327808 */ /* 0x010fe40001800000 */
[----:B------:R-:W-:Y:S01]  /*5e90*/  FMNMX.FTZ R53, R47, R52, !PT ;  /* 0x000000342f357209 */ /* 0x000fe20007810000 */
[--C-:B------:R-:W-:Y:S01]  /*5ea0*/  FFMA.FTZ R172, R21, UR6, -R56.reuse ;  /* 0x0000000615ac7c23 */ /* 0x100fe20008010838 */
[----:B--2---:R-:W-:Y:S01]  /*5eb0*/  FSEL R51, R60, -INF , P1 ;  /* 0xff8000003c337808 */ /* 0x004fe20000800000 */
[--C-:B------:R-:W-:Y:S01]  /*5ec0*/  FFMA.FTZ R173, R27, UR6, -R56.reuse ;  /* 0x000000061bad7c23 */ /* 0x100fe20008010838 */
[----:B-1----:R-:W-:Y:S01]  /*5ed0*/  FMNMX.FTZ R54, R50, R53, !PT ;  /* 0x0000003532367209 */ /* 0x002fe20007810000 */
[--C-:B------:R-:W-:Y:S01]  /*5ee0*/  FFMA.FTZ R208, R26, UR6, -R56.reuse ;  /* 0x000000061ad07c23 */ /* 0x100fe20008010838 */
[----:B------:R-:W-:Y:S01]  /*5ef0*/  ISETP.GT.AND P1, PT, R20, 0x38, PT ;  /* 0x000000381400780c */ /* 0x000fe20003f24270 */
[--C-:B------:R-:W-:Y:S01]  /*5f00*/  FFMA.FTZ R28, R28, UR6, -R56.reuse ;  /* 0x000000061c1c7c23 */ /* 0x100fe20008010838 */
[----:B-----5:R-:W-:Y:S01]  /*5f10*/  FSEL R52, R61, -INF , P2 ;  /* 0xff8000003d347808 */ /* 0x020fe20001000000 */
[--C-:B------:R-:W-:Y:S01]  /*5f20*/  FFMA.FTZ R176, R29, UR6, -R56.reuse ;  /* 0x000000061db07c23 */ /* 0x100fe20008010838 */
[----:B------:R-:W-:Y:S01]  /*5f30*/  FMNMX.FTZ R21, R51, R54, !PT ;  /* 0x0000003633157209 */ /* 0x000fe20007810000 */
[--C-:B------:R-:W-:Y:S01]  /*5f40*/  FFMA.FTZ R177, R30, UR6, -R56.reuse ;  /* 0x000000061eb17c23 */ /* 0x100fe20008010838 */
[----:B------:R-:W-:Y:S01]  /*5f50*/  ISETP.GT.AND P2, PT, R20, 0x39, PT ;  /* 0x000000391400780c */ /* 0x000fe20003f44270 */
[--C-:B------:R-:W-:Y:S01]  /*5f60*/  FFMA.FTZ R180, R32, UR6, -R56.reuse ;  /* 0x0000000620b47c23 */ /* 0x100fe20008010838 */
[----:B---3--:R-:W-:Y:S01]  /*5f70*/  FSEL R53, R58, -INF , P1 ;  /* 0xff8000003a357808 */ /* 0x008fe20000800000 */
[--C-:B------:R-:W-:Y:S01]  /*5f80*/  FFMA.FTZ R181, R33, UR6, -R56.reuse ;  /* 0x0000000621b57c23 */ /* 0x100fe20008010838 */
[----:B------:R-:W-:Y:S01]  /*5f90*/  FMNMX.FTZ R20, R52, R21, !PT ;  /* 0x0000001534147209 */ /* 0x000fe20007810000 */
[--C-:B------:R-:W-:Y:S01]  /*5fa0*/  FFMA.FTZ R200, R36, UR6, -R56.reuse ;  /* 0x0000000624c87c23 */ /* 0x100fe20008010838 */
[----:B0-----:R-:W-:Y:S01]  /*5fb0*/  FSEL R54, R55, -INF , P2 ;  /* 0xff80000037367808 */ /* 0x001fe20001000000 */
[----:B------:R-:W-:Y:S01]  /*5fc0*/  MUFU.EX2 R21, R28 ;  /* 0x0000001c00157308 */ /* 0x000fe20000000800 */
        /* <DEDUP_REMOVED lines=8> */
[----:B------:R-:W-:Y:S01]  /*6050*/  FFMA.FTZ R207, R49, UR6, -R56 ;  /* 0x0000000631cf7c23 */ /* 0x000fe20008010838 */
[----:B------:R-:W0:Y:S01]  /*6060*/  SHFL.BFLY PT, R20, R55, 0x2, 0x1f ;  /* 0x0c401f0037147f89 */ /* 0x000e2200000e0000 */
[----:B------:R-:W-:Y:S08]  /*6070*/  MUFU.EX2 R172, R172 ;  /* 0x000000ac00ac7308 */ /* 0x000ff00000000800 */
[----:B------:R-:W-:Y:S08]  /*6080*/  MUFU.EX2 R173, R173 ;  /* 0x000000ad00ad7308 */ /* 0x000ff00000000800 */
[----:B------:R-:W1:Y:S01]  /*6090*/  MUFU.EX2 R176, R176 ;  /* 0x000000b000b07308 */ /* 0x000e620000000800 */
[----:B0-----:R-:W-:-:S07]  /*60a0*/  FMNMX.FTZ R20, R55, R20, !PT ;  /* 0x0000001437147209 */ /* 0x001fce0007810000 */
[----:B------:R-:W-:Y:S01]  /*60b0*/  MUFU.EX2 R177, R177 ;  /* 0x000000b100b17308 */ /* 0x000fe20000000800 */
[----:B------:R-:W0:Y:S07]  /*60c0*/  SHFL.BFLY PT, R169, R20, 0x1, 0x1f ;  /* 0x0c201f0014a97f89 */ /* 0x000e2e00000e0000 */
[----:B------:R-:W2:Y:S01]  /*60d0*/  MUFU.EX2 R180, R180 ;  /* 0x000000b400b47308 */ /* 0x000ea20000000800 */
[----:B-1----:R-:W-:-:S07]  /*60e0*/  F2FP.F16.F32.PACK_AB R154, R176, R173 ;  /* 0x000000adb09a723e */ /* 0x002fce00000000ff */
[----:B------:R-:W-:Y:S08]  /*60f0*/  MUFU.EX2 R181, R181 ;  /* 0x000000b500b57308 */ /* 0x000ff00000000800 */
[----:B------:R-:W1:Y:S01]  /*6100*/  MUFU.EX2 R200, R200 ;  /* 0x000000c800c87308 */ /* 0x000e620000000800 */
[----:B--2---:R-:W-:Y:S02]  /*6110*/  F2FP.F16.F32.PACK_AB R156, R180, R177 ;  /* 0x000000b1b49c723e */ /* 0x004fe400000000ff */
[----:B0-----:R-:W-:-:S04]  /*6120*/  FMNMX.FTZ R169, R20, R169, !PT ;  /* 0x000000a914a97209 */ /* 0x001fc80007810000 */
[C---:B------:R-:W-:Y:S01]  /*6130*/  FSETP.NEU.FTZ.AND P1, PT, R169.reuse, -INF , PT ;  /* 0xff800000a900780b */ /* 0x040fe20003f3d000 */
[----:B------:R-:W-:Y:S01]  /*6140*/  FMUL.FTZ R20, R169, UR6 ;  /* 0x00000006a9147c20 */ /* 0x000fe20008410000 */
[----:B------:R-:W-:Y:S04]  /*6150*/  MUFU.EX2 R201, R201 ;  /* 0x000000c900c97308 */ /* 0x000fe80000000800 */
[----:B------:R-:W-:Y:S02]  /*6160*/  FSEL R27, R20, RZ, P1 ;  /* 0x000000ff141b7208 */ /* 0x000fe40000800000 */
[----:B-1----:R-:W-:Y:S02]  /*6170*/  F2FP.F16.F32.PACK_AB R158, R200, R181 ;  /* 0x000000b5c89e723e */ /* 0x002fe400000000ff */
[----:B------:R-:W0:Y:S01]  /*6180*/  MUFU.EX2 R202, R202 ;  /* 0x000000ca00ca7308 */ /* 0x000e220000000800 */
[--C-:B------:R-:W-:Y:S01]  /*6190*/  FFMA.FTZ R171, R24, UR6, -R27.reuse ;  /* 0x0000000618ab7c23 */ /* 0x100fe2000801081b */
[-C--:B------:R-:W-:Y:S01]  /*61a0*/  LEA.HI R24, R57, R152.reuse, RZ, 0x4 ;  /* 0x0000009839187211 */ /* 0x080fe200078f20ff */
[--C-:B------:R-:W-:Y:S01]  /*61b0*/  FFMA.FTZ R20, R25, UR6, -R27.reuse ;  /* 0x0000000619147c23 */ /* 0x100fe2000801081b */
[----:B------:R-:W-:Y:S01]  /*61c0*/  LEA.HI R57, R57, R152, RZ, 0x5 ;  /* 0x0000009839397211 */ /* 0x000fe200078f28ff */
[--C-:B------:R-:W-:Y:S01]  /*61d0*/  FFMA.FTZ R174, R31, UR6, -R27.reuse ;  /* 0x000000061fae7c23 */ /* 0x100fe2000801081b */
[----:B------:R-:W-:Y:S01]  /*61e0*/  LOP3.LUT R25, R24, 0xfffffff0, RZ, 0xc0, !PT ;  /* 0xfffffff018197812 */ /* 0x000fe200078ec0ff */
[----:B------:R-:W-:Y:S01]  /*61f0*/  FFMA.FTZ R175, R34, UR6, -R27 ;  /* 0x0000000622af7c23 */ /* 0x000fe2000801081b */
[----:B------:R-:W-:Y:S01]  /*6200*/  SHF.R.U32.HI R24, RZ, 0x1, R24 ;  /* 0x00000001ff187819 */ /* 0x000fe20000011618 */
[----:B------:R-:W-:-:S02]  /*6210*/  IMAD.SHL.U32 R57, R57, 0x20, RZ ;  /* 0x0000002039397824 */ /* 0x000fc400078e00ff */
[----:B------:R-:W-:Y:S01]  /*6220*/  FFMA.FTZ R178, R35, UR6, -R27 ;  /* 0x0000000623b27c23 */ /* 0x000fe2000801081b */
[----:B------:R-:W-:Y:S02]  /*6230*/  IMAD.IADD R25, R152, 0x1, -R25 ;  /* 0x0000000198197824 */ /* 0x000fe400078e0a19 */
[--C-:B------:R-:W-:Y:S01]  /*6240*/  FFMA.FTZ R179, R38, UR6, -R27.reuse ;  /* 0x0000000626b37c23 */ /* 0x100fe2000801081b */
[--C-:B------:R-:W-:Y:S01]  /*6250*/  FFMA.FTZ R182, R39, UR6, -R27.reuse ;  /* 0x0000000627b67c23 */ /* 0x100fe2000801081b */
[----:B------:R-:W-:Y:S01]  /*6260*/  LOP3.LUT R57, R57, 0x7ffffc00, RZ, 0xc0, !PT ;  /* 0x7ffffc0039397812 */ /* 0x000fe200078ec0ff */
        /* <DEDUP_REMOVED lines=8> */
[--C-:B------:R-:W-:Y:S01]  /*62f0*/  FFMA.FTZ R214, R52, UR6, -R27.reuse ;  /* 0x0000000634d67c23 */ /* 0x100fe2000801081b */
[C---:B------:R-:W-:Y:S01]  /*6300*/  LOP3.LUT R28, R26.reuse, 0xfffffff8, RZ, 0xc0, !PT ;  /* 0xfffffff81a1c7812 */ /* 0x040fe200078ec0ff */
[--C-:B------:R-:W-:Y:S01]  /*6310*/  FFMA.FTZ R215, R53, UR6, -R27.reuse ;  /* 0x0000000635d77c23 */ /* 0x100fe2000801081b */
[----:B------:R-:W-:Y:S01]  /*6320*/  SHF.L.U32 R26, R26, 0x6, RZ ;  /* 0x000000061a1a7819 */ /* 0x000fe200000006ff */
[----:B------:R-:W-:Y:S01]  /*6330*/  FFMA.FTZ R216, R54, UR6, -R27 ;  /* 0x0000000636d87c23 */ /* 0x000fe2000801081b */
[----:B------:R-:W-:Y:S01]  /*6340*/  MUFU.EX2 R171, R171 ;  /* 0x000000ab00ab7308 */ /* 0x000fe20000000800 */
[----:B------:R-:W-:Y:S01]  /*6350*/  IMAD.IADD R28, R25, 0x1, -R28 ;  /* 0x00000001191c7824 */ /* 0x000fe200078e0a1c */
[----:B------:R-:W-:-:S02]  /*6360*/  LOP3.LUT R26, R26, 0x7ffffe00, RZ, 0xc0, !PT ;  /* 0x7ffffe001a1a7812 */ /* 0x000fc400078ec0ff */
[----:B------:R-:W-:Y:S01]  /*6370*/  F2FP.F16.F32.PACK_AB R152, R21, R172 ;  /* 0x000000ac1598723e */ /* 0x000fe200000000ff */
[C---:B------:R-:W-:Y:S01]  /*6380*/  IMAD.SHL.U32 R25, R28.reuse, 0x40, RZ ;  /* 0x000000401c197824 */ /* 0x040fe200078e00ff */
[----:B------:R-:W-:Y:S01]  /*6390*/  LOP3.LUT P2, RZ, R28, 0x4, RZ, 0xc0, !PT ;  /* 0x000000041cff7812 */ /* 0x000fe2000784c0ff */
[----:B------:R-:W-:Y:S01]  /*63a0*/  FADD.FTZ R172, R172, R21 ;  /* 0x00000015acac7221 */ /* 0x000fe20000010000 */
[----:B------:R-:W1:Y:S01]  /*63b0*/  MUFU.EX2 R20, R20 ;  /* 0x0000001400147308 */ /* 0x000e620000000800 */
[----:B------:R-:W-:Y:S02]  /*63c0*/  LOP3.LUT P1, RZ, R28, 0x2, RZ, 0xc0, !PT ;  /* 0x000000021cff7812 */ /* 0x000fe4000782c0ff */
[----:B------:R-:W-:Y:S01]  /*63d0*/  LOP3.LUT R25, R25, 0x1c0, RZ, 0xc0, !PT ;  /* 0x000001c019197812 */ /* 0x000fe200078ec0ff */
[----:B------:R-:W-:Y:S01]  /*63e0*/  FADD.FTZ R173, R173, R172 ;  /* 0x000000acadad7221 */ /* 0x000fe20000010000 */
[----:B------:R-:W-:Y:S02]  /*63f0*/  SEL R188, R188, 0xffffffe0, !P1 ;  /* 0xffffffe0bcbc7807 */ /* 0x000fe40004800000 */
[----:B------:R-:W-:Y:S01]  /*6400*/  LOP3.LUT R24, R25, 0x8, R24, 0xf8, !PT ;  /* 0x0000000819187812 */ /* 0x000fe200078ef818 */
[----:B------:R-:W-:Y:S01]  /*6410*/  MUFU.EX2 R174, R174 ;  /* 0x000000ae00ae7308 */ /* 0x000fe20000000800 */
[----:B------:R-:W-:Y:S01]  /*6420*/  SHF.R.U32.HI R25, RZ, 0x3, R25 ;  /* 0x00000003ff197819 */ /* 0x000fe20000011619 */
[----:B------:R-:W-:Y:S01]  /*6430*/  FADD.FTZ R176, R176, R173 ;  /* 0x000000adb0b07221 */ /* 0x000fe20000010000 */
[----:B0-----:R-:W-:-:S02]  /*6440*/  F2FP.F16.F32.PACK_AB R160, R202, R201 ;  /* 0x000000c9caa0723e */ /* 0x001fc400000000ff */
[----:B------:R-:W-:Y:S01]  /*6450*/  LOP3.LUT R24, R24, R25, RZ, 0x3c, !PT ;  /* 0x0000001918187212 */ /* 0x000fe200078e3cff */
[----:B------:R-:W-:Y:S02]  /*6460*/  FADD.FTZ R177, R177, R176 ;  /* 0x000000b0b1b17221 */ /* 0x000fe40000010000 */
[----:B------:R-:W0:Y:S01]  /*6470*/  MUFU.EX2 R175, R175 ;  /* 0x000000af00af7308 */ /* 0x000e220000000800 */
[----:B------:R-:W-:Y:S01]  /*6480*/  IADD3 R57, R24, R26, R57 ;  /* 0x0000001a18397210 */ /* 0x000fe20007ffe039 */
[----:B------:R-:W-:Y:S01]  /*6490*/  VIADD R24, R198, 0x38840 ;  /* 0x00038840c6187836 */ /* 0x000fe20000000000 */
[----:B-1----:R-:W-:Y:S01]  /*64a0*/  F2FP.F16.F32.PACK_AB R153, R20, R171 ;  /* 0x000000ab1499723e */ /* 0x002fe200000000ff */
[----:B------:R-:W-:Y:S01]  /*64b0*/  FADD.FTZ R171, R171, R20 ;  /* 0x00000014abab7221 */ /* 0x000fe20000010000 */
[----:B------:R-:W-:Y:S01]  /*64c0*/  FADD.FTZ R180, R180, R177 ;  /* 0x000000b1b4b47221 */ /* 0x000fe20000010000 */
[----:B------:R-:W-:Y:S01]  /*64d0*/  IMAD R187, R57, 0x2, R198 ;  /* 0x0000000239bb7824 */ /* 0x000fe200078e02c6 */
[----:B------:R-:W-:Y:S01]  /*64e0*/  PRMT R24, R197, 0x654, R24 ;  /* 0x00000654c5187816 */ /* 0x000fe20000000018 */
[----:B------:R-:W-:Y:S01]  /*64f0*/  MUFU.EX2 R178, R178 ;  /* 0x000000b200b27308 */ /* 0x000fe20000000800 */
[----:B------:R-:W-:Y:S01]  /*6500*/  FADD.FTZ R181, R181, R180 ;  /* 0x000000b4b5b57221 */ /* 0x000fe20000010000 */
[C---:B------:R-:W-:Y:S01]  /*6510*/  VIADD R189, R187.reuse, 0x36400 ;  /* 0x00036400bbbd7836 */ /* 0x040fe20000000000 */
[----:B------:R1:W-:Y:S01]  /*6520*/  SYNCS.ARRIVE.TRANS64.RED.A1T0 RZ, [R24+URZ], RZ ;  /* 0x000000ff18ff79a7 */ /* 0x0003e2000810043f */
[----:B------:R-:W-:-:S02]  /*6530*/  VIADD R186, R187, 0x36440 ;  /* 0x00036440bbba7836 */ /* 0x000fc40000000000 */
[----:B------:R-:W-:Y:S01]  /*6540*/  FADD.FTZ R200, R200, R181 ;  /* 0x000000b5c8c87221 */ /* 0x000fe20000010000 */
[----:B------:R-:W-:Y:S01]  /*6550*/  @P2 VIADD R186, R189, 0xffffffc0 ;  /* 0xffffffc0bdba2836 */ /* 0x000fe20000000000 */
[----:B------:R-:W2:Y:S01]  /*6560*/  MUFU.EX2 R179, R179 ;  /* 0x000000b300b37308 */ /* 0x000ea20000000800 */
[----:B0-----:R-:W-:Y:S01]  /*6570*/  F2FP.F16.F32.PACK_AB R155, R175, R174 ;  /* 0x000000aeaf9b723e */ /* 0x001fe200000000ff */
[----:B------:R-:W-:Y:S01]  /*6580*/  BAR.SYNC.DEFER_BLOCKING 0xf, 0x100 ;  /* 0x03c4000000007b1d */ /* 0x000fe20000010000 */
[----:B------:R-:W-:Y:S02]  /*6590*/  IMAD.IADD R189, R189, 0x1, R188 ;  /* 0x00000001bdbd7824 */ /* 0x000fe400078e02bc */
[----:B------:R-:W-:Y:S01]  /*65a0*/  FADD.FTZ R174, R174, R171 ;  /* 0x000000abaeae7221 */ /* 0x000fe20000010000 */
[----:B------:R-:W-:Y:S02]  /*65b0*/  IMAD.IADD R188, R188, 0x1, R186 ;  /* 0x00000001bcbc7824 */ /* 0x000fe400078e02ba */
[----:B------:R-:W-:Y:S01]  /*65c0*/  FADD.FTZ R201, R201, R200 ;  /* 0x000000c8c9c97221 */ /* 0x000fe20000010000 */
[----:B------:R-:W-:Y:S01]  /*65d0*/  MUFU.EX2 R182, R182 ;  /* 0x000000b600b67308 */ /* 0x000fe20000000800 */
[----:B------:R-:W-:-:S02]  /*65e0*/  FADD.FTZ R175, R175, R174 ;  /* 0x000000aeafaf7221 */ /* 0x000fc40000010000 */
[----:B------:R-:W-:-:S05]  /*65f0*/  FADD.FTZ R202, R202, R201 ;  /* 0x000000c9caca7221 */ /* 0x000fca0000010000 */
[----:B------:R-:W0:Y:S01]  /*6600*/  MUFU.EX2 R183, R183 ;  /* 0x000000b700b77308 */ /* 0x000e220000000800 */
[----:B--2---:R-:W-:Y:S01]  /*6610*/  F2FP.F16.F32.PACK_AB R157, R179, R178 ;  /* 0x000000b2b39d723e */ /* 0x004fe200000000ff */
[----:B------:R-:W-:-:S04]  /*6620*/  FADD.FTZ R178, R178, R175 ;  /* 0x000000afb2b27221 */ /* 0x000fc80000010000 */
[----:B------:R-:W-:Y:S02]  /*6630*/  FADD.FTZ R179, R179, R178 ;  /* 0x000000b2b3b37221 */ /* 0x000fe40000010000 */
[----:B------:R-:W-:Y:S01]  /*6640*/  MUFU.EX2 R203, R203 ;  /* 0x000000cb00cb7308 */ /* 0x000fe20000000800 */
[----:B------:R2:W-:Y:S07]  /*6650*/  STSM.16.M88.4 [R187+0x36400], R152 ;  /* 0x03640098bb007844 */ /* 0x0005ee0000000200 */
[----:B------:R-:W3:Y:S01]  /*6660*/  MUFU.EX2 R204, R204 ;  /* 0x000000cc00cc7308 */ /* 0x000ee20000000800 */
[----:B0-----:R-:W-:Y:S01]  /*6670*/  F2FP.F16.F32.PACK_AB R159, R183, R182 ;  /* 0x000000b6b79f723e */ /* 0x001fe200000000ff */
[----:B------:R-:W-:-:S04]  /*6680*/  FADD.FTZ R182, R182, R179 ;  /* 0x000000b3b6b67221 */ /* 0x000fc80000010000 */
[----:B------:R0:W-:Y:S01]  /*6690*/  STSM.16.M88.4 [R189], R156 ;  /* 0x0000009cbd007844 */ /* 0x0001e20000000200 */
[----:B------:R-:W-:Y:S01]  /*66a0*/  FADD.FTZ R182, R183, R182 ;  /* 0x000000b6b7b67221 */ /* 0x000fe20000010000 */
[----:B------:R-:W-:Y:S08]  /*66b0*/  MUFU.EX2 R209, R209 ;  /* 0x000000d100d17308 */ /* 0x000ff00000000800 */
[----:B------:R-:W4:Y:S01]  /*66c0*/  MUFU.EX2 R210, R210 ;  /* 0x000000d200d27308 */ /* 0x000f220000000800 */
[----:B---3--:R-:W-:Y:S01]  /*66d0*/  F2FP.F16.F32.PACK_AB R162, R204, R203 ;  /* 0x000000cbcca2723e */ /* 0x008fe200000000ff */
[----:B------:R-:W-:-:S04]  /*66e0*/  FADD.FTZ R203, R203, R202 ;  /* 0x000000cacbcb7221 */ /* 0x000fc80000010000 */
[----:B------:R-:W-:Y:S02]  /*66f0*/  FADD.FTZ R204, R204, R203 ;  /* 0x000000cbcccc7221 */ /* 0x000fe40000010000 */
[----:B------:R-:W-:Y:S08]  /*6700*/  MUFU.EX2 R211, R211 ;  /* 0x000000d300d37308 */ /* 0x000ff00000000800 */
[----:B------:R-:W3:Y:S01]  /*6710*/  MUFU.EX2 R212, R212 ;  /* 0x000000d400d47308 */ /* 0x000ee20000000800 */
[----:B----4-:R-:W-:Y:S01]  /*6720*/  F2FP.F16.F32.PACK_AB R161, R210, R209 ;  /* 0x000000d1d2a1723e */ /* 0x010fe200000000ff */
[----:B------:R-:W-:-:S04]  /*6730*/  FADD.FTZ R209, R209, R182 ;  /* 0x000000b6d1d17221 */ /* 0x000fc80000010000 */
[----:B------:R-:W-:Y:S02]  /*6740*/  FADD.FTZ R210, R210, R209 ;  /* 0x000000d1d2d27221 */ /* 0x000fe40000010000 */
[----:B------:R-:W-:Y:S08]  /*6750*/  MUFU.EX2 R205, R205 ;  /* 0x000000cd00cd7308 */ /* 0x000ff00000000800 */
[----:B------:R-:W4:Y:S01]  /*6760*/  MUFU.EX2 R206, R206 ;  /* 0x000000ce00ce7308 */ /* 0x000f220000000800 */
[----:B---3--:R-:W-:Y:S01]  /*6770*/  F2FP.F16.F32.PACK_AB R163, R212, R211 ;  /* 0x000000d3d4a3723e */ /* 0x008fe200000000ff */
[----:B------:R-:W-:-:S04]  /*6780*/  FADD.FTZ R211, R211, R210 ;  /* 0x000000d2d3d37221 */ /* 0x000fc80000010000 */
[----:B------:R0:W-:Y:S01]  /*6790*/  STSM.16.M88.4 [R186], R160 ;  /* 0x000000a0ba007844 */ /* 0x0001e20000000200 */
[----:B------:R-:W-:Y:S01]  /*67a0*/  FADD.FTZ R212, R212, R211 ;  /* 0x000000d3d4d47221 */ /* 0x000fe20000010000 */
        /* <DEDUP_REMOVED lines=14> */
[----:B------:R-:W-:Y:S01]  /*6890*/  FADD.FTZ R214, R214, R213 ;  /* 0x000000d5d6d67221 */ /* 0x000fe20000010000 */
[----:B---3--:R-:W-:-:S03]  /*68a0*/  F2FP.F16.F32.PACK_AB R167, R216, R215 ;  /* 0x000000d7d8a7723e */ /* 0x008fc600000000ff */
[----:B------:R-:W-:Y:S02]  /*68b0*/  FADD.FTZ R215, R215, R214 ;  /* 0x000000d6d7d77221 */ /* 0x000fe40000010000 */
[----:B------:R0:W-:Y:S01]  /*68c0*/  STSM.16.M88.4 [R188], R164 ;  /* 0x000000a4bc007844 */ /* 0x0001e20000000200 */
[----:B-1----:R-:W-:Y:S01]  /*68d0*/  WARPGROUP.ARRIVE ;  /* 0x00000000000079c5 */ /* 0x002fe20000000000 */
[----:B------:R-:W-:-:S05]  /*68e0*/  FADD.FTZ R20, R216, R215 ;  /* 0x000000d7d8147221 */ /* 0x000fca0000010000 */
[----:B------:R-:W-:Y:S01]  /*68f0*/  HGMMA.64x256x16.F32 R24, R152, gdesc[UR8].tnspB, RZ, !UPT, gsb0 ;  /* 0x43e0000898187df0 */ /* 0x000fe2000c0008ff */
[----:B------:R-:W-:Y:S01]  /*6900*/  R2UR UR10, R217 ;  /* 0x00000000d90a72ca */ /* 0x000fe200000e0000 */
[----:B------:R-:W-:Y:S01]  /*6910*/  UMOV UR11, 0x40000040 ;  /* 0x40000040000b7882 */ /* 0x000fe20000000000 */
[C---:B------:R-:W-:Y:S01]  /*6920*/  VIADD R217, R192.reuse, 0x100 ;  /* 0x00000100c0d97836 */ /* 0x040fe20000000000 */
[----:B------:R-:W-:Y:S02]  /*6930*/  WARPGROUP.DEPBAR.LE gsb0, 0x0 ;  /* 0x00008000000079c5 */ /* 0x000fe40000010000 */
[----:B------:R-:W-:Y:S01]  /*6940*/  WARPGROUP.ARRIVE ;  /* 0x00000000000079c5 */ /* 0x000fe20000000000 */
[----:B--2---:R-:W-:-:S15]  /*6950*/  VIADD R152, R192, 0x180 ;  /* 0x00000180c0987836 */ /* 0x004fde0000000000 */
        /* <DEDUP_REMOVED lines=25> */
.L_x_7454:
[----:B------:R-:W-:Y:S01]  /*6af0*/  UISETP.NE.AND UP0, UPT, UR61, URZ, UPT ;  /* 0x0000003f3d00728c */ /* 0x000fe2000bf05270 */
[----:B------:R-:W-:Y:S01]  /*6b00*/  IMAD R170, R194, UR7, -R170 ;  /* 0x00000007c2aa7c24 */ /* 0x000fe2000f8e0aaa */
[----:B------:R-:W-:Y:S01]  /*6b10*/  R2UR UR15, R196 ;  /* 0x00000000c40f72ca */ /* 0x000fe200000e0000 */
[----:B------:R-:W-:Y:S01]  /*6b20*/  VIADD R200, R22, 0xfffffffe ;  /* 0xfffffffe16c87836 */ /* 0x000fe20000000000 */
[----:B------:R-:W-:Y:S01]  /*6b30*/  UMOV UR39, URZ ;  /* 0x0000003f00277c82 */ /* 0x000fe20008000000 */
[----:B------:R-:W-:Y:S01]  /*6b40*/  VIADD R152, R198, 0x38860 ;  /* 0x00038860c6987836 */ /* 0x000fe20000000000 */
[----:B------:R-:W-:Y:S01]  /*6b50*/  R2UR UR7, R170 ;  /* 0x00000000aa0772ca */ /* 0x000fe200000e0000 */
[----:B------:R-:W-:-:S03]  /*6b60*/  IMAD.MOV.U32 R22, RZ, RZ, RZ ;  /* 0x000000ffff167224 */ /* 0x000fc600078e00ff */
[----:B------:R-:W-:Y:S01]  /*6b70*/  PRMT R152, R197, 0x654, R152 ;  /* 0x00000654c5987816 */ /* 0x000fe20000000098 */
[----:B------:R-:W-:Y:S01]  /*6b80*/  @UP0 ULDC UR10, c[0x0][0x44c] ;  /* 0x00011300000a0ab9 */ /* 0x000fe20000000800 */
[----:B------:R-:W-:Y:S01]  /*6b90*/  @UP0 ULDC UR14, c[0x0][0x450] ;  /* 0x00011400000e0ab9 */ /* 0x000fe20000000800 */
[----:B------:R-:W-:Y:S01]  /*6ba0*/  UIMAD.WIDE.U32 UR10, UR38, UR10, URZ ;  /* 0x0000000a260a72a5 */ /* 0x000fe2000f8e003f */
[----:B------:R0:W-:Y:S03]  /*6bb0*/  SYNCS.ARRIVE.TRANS64.RED.A1T0 RZ, [R152+URZ], RZ ;  /* 0x000000ff98ff79a7 */ /* 0x0001e6000810043f */
[----:B------:R-:W-:-:S04]  /*6bc0*/  @UP0 USHF.R.U32.HI UR38, URZ, UR14, UR11 ;  /* 0x0000000e3f260299 */ /* 0x000fc8000801160b */
[----:B------:R-:W-:-:S04]  /*6bd0*/  UIADD3 UR38, UR7, UR38, URZ ;  /* 0x0000002607267290 */ /* 0x000fc8000fffe03f */
[----:B------:R-:W-:-:S04]  /*6be0*/  USHF.R.S32.HI UR7, URZ, 0x1f, UR38 ;  /* 0x0000001f3f077899 */ /* 0x000fc80008011426 */
[----:B------:R-:W-:-:S04]  /*6bf0*/  ULEA.HI UR7, UR7, UR38, URZ, 0x6 ;  /* 0x0000002607077291 */ /* 0x000fc8000f8f303f */
[----:B------:R-:W-:-:S04]  /*6c00*/  USHF.R.S32.HI UR7, URZ, 0x6, UR7 ;  /* 0x000000063f077899 */ /* 0x000fc80008011407 */
[----:B------:R-:W-:-:S04]  /*6c10*/  UISETP.LT.AND UP0, UPT, UR15, UR7, UPT ;  /* 0x000000070f00728c */ /* 0x000fc8000bf01270 */
[----:B------:R-:W-:-:S06]  /*6c20*/  USEL UR60, UR15, UR7, !UP0 ;  /* 0x000000070f3c7287 */ /* 0x000fcc000c000000 */
[----:B------:R-:W-:-:S13]  /*6c30*/  ISETP.GE.AND P1, PT, R200, UR60, PT ;  /* 0x0000003cc8007c0c */ /* 0x000fda000bf26270 */
[----:B0-----:R-:W-:Y:S05]  /*6c40*/  @!P1 BRA `(.L_x_7455) ;  /* 0x0000003400cc9947 */ /* 0x001fea0003800000 */
[----:B------:R-:W-:Y:S01]  /*6c50*/  IMAD.MOV.U32 R203, RZ, RZ, R169 ;  /* 0x000000ffffcb7224 */ /* 0x000fe200078e00a9 */
[----:B------:R-:W-:Y:S01]  /*6c60*/  UMOV UR39, URZ ;  /* 0x0000003f00277c82 */ /* 0x000fe20008000000 */
[----:B------:R-:W-:Y:S01]  /*6c70*/  IMAD.MOV.U32 R202, RZ, RZ, R168 ;  /* 0x000000ffffca7224 */ /* 0x000fe200078e00a8 */
[----:B------:R-:W-:Y:S01]  /*6c80*/  ULDC UR38, c[0x0][0xad0] ;  /* 0x0002b40000267ab9 */ /* 0x000fe20000000800 */
[----:B------:R-:W-:-:S07]  /*6c90*/  IMAD.MOV.U32 R204, RZ, RZ, RZ ;  /* 0x000000ffffcc7224 */ /* 0x000fce00078e00ff */
.L_x_7466:
[----:B------:R-:W-:-:S04]  /*6ca0*/  IADD3 R22, R204, 0x1, RZ ;  /* 0x00000001cc167810 */ /* 0x000fc80007ffe0ff */
[----:B------:R-:W-:-:S04]  /*6cb0*/  ISETP.NE.AND P1, PT, R22, 0x2, PT ;  /* 0x000000021600780c */ /* 0x000fc80003f25270 */
[----:B0-----:R-:W-:Y:S02]  /*6cc0*/  SEL R152, RZ, 0x1, P1 ;  /* 0x00000001ff987807 */ /* 0x001fe40000800000 */
[----:B------:R-:W-:Y:S02]  /*6cd0*/  SEL R22, R22, RZ, P1 ;  /* 0x000000ff16167207 */ /* 0x000fe40000800000 */
[----:B------:R-:W-:-:S13]  /*6ce0*/  R2UR UR6, R152 ;  /* 0x00000000980672ca */ /* 0x000fda00000e0000 */
[----:B------:R-:W-:Y:S01]  /*6cf0*/  ULOP3.LUT UR39, UR39, UR6, URZ, 0x3c, !UPT ;  /* 0x0000000627277292 */ /* 0x000fe2000f8e3c3f */
[----:B------:R-:W-:Y:S11]  /*6d00*/  @!P0 BRA `(.L_x_7456) ;  /* 0x0000000000048947 */ /* 0x000ff60003800000 */
[----:B------:R-:W-:Y:S01]  /*6d10*/  BPT.TRAP 0x1 ;  /* 0x000000040000795c */ /* 0x000fe20000300000 */
.L_x_7456:
[----:B------:R-:W-:Y:S02]  /*6d20*/  IMAD.U32 R206, RZ, RZ, UR39 ;  /* 0x00000027ffce7e24 */ /* 0x000fe4000f8e00ff */
[----:B------:R-:W-:-:S03]  /*6d30*/  IMAD R201, R22, 0x8, R198 ;  /* 0x0000000816c97824 */ /* 0x000fc600078e02c6 */
[----:B------:R-:W-:-:S04]  /*6d40*/  SHF.L.U32 R206, R206, 0x1f, RZ ;  /* 0x0000001fcece7819 */ /* 0x000fc800000006ff */
[----:B------:R0:W1:Y:S01]  /*6d50*/  SYNCS.PHASECHK.TRANS64.TRYWAIT P1, [R201+URZ+0x38830], R206 ;  /* 0x038830cec90075a7 */ /* 0x000062000802017f */
[----:B------:R-:W-:Y:S05]  /*6d60*/  @!P0 BRA `(.L_x_7457) ;  /* 0x0000000000048947 */ /* 0x000fea0003800000 */
[----:B------:R-:W-:Y:S01]  /*6d70*/  BPT.TRAP 0x1 ;  /* 0x000000040000795c */ /* 0x000fe20000300000 */
.L_x_7457:
[----:B------:R-:W-:Y:S01]  /*6d80*/  IMAD R205, R22, 0x200, R190 ;  /* 0x0000020016cd7824 */ /* 0x000fe200078e02be */
[----:B-1----:R-:W-:Y:S06]  /*6d90*/  @P1 BRA `(.L_x_7458) ;  /* 0x0000000000081947 */ /* 0x002fec0003800000 */
[----:B------:R-:W1:Y:S02]  /*6da0*/  SYNCS.PHASECHK.TRANS64.TRYWAIT P1, [R201+URZ+0x38830], R206 ;  /* 0x038830cec90075a7 */ /* 0x000e64000802017f */
[----:B-1----:R-:W-:Y:S05]  /*6db0*/  @!P1 BRA `(.L_x_7459) ;  /* 0x000000e000009947 */ /* 0x002fea0003800000 */
.L_x_7458:
        /* <DEDUP_REMOVED lines=18> */
[----:B------:R-:W-:Y:S01]  /*6ee0*/  R2UR UR17, R207 ;  /* 0x00000000cf1172ca */ /* 0x000fe200000e0000 */
[----:B------:R-:W-:Y:S01]  /*6ef0*/  VIADD R207, R205, 0x2 ;  /* 0x00000002cdcf7836 */ /* 0x000fe20000000000 */
[----:B------:R-:W-:-:S02]  /*6f00*/  R2UR UR8, R16 ;  /* 0x00000000100872ca */ /* 0x000fc400000e0000 */
[----:B------:R-:W-:Y:S02]  /*6f10*/  R2UR UR9, R17 ;  /* 0x00000000110972ca */ /* 0x000fe400000e0000 */
[----:B------:R-:W-:Y:S01]  /*6f20*/  R2UR UR6, R207 ;  /* 0x00000000cf0672ca */ /* 0x000fe200000e0000 */
[C---:B------:R-:W-:Y:S01]  /*6f30*/  VIADD R207, R205.reuse, 0x4 ;  /* 0x00000004cdcf7836 */ /* 0x040fe20000000000 */
[----:B------:R-:W-:Y:S01]  /*6f40*/  R2UR UR56, R14 ;  /* 0x000000000e3872ca */ /* 0x000fe200000e0000 */
[----:B------:R-:W-:Y:S01]  /*6f50*/  VIADD R205, R205, 0x6 ;  /* 0x00000006cdcd7836 */ /* 0x000fe20000000000 */
[----:B------:R-:W-:Y:S02]  /*6f60*/  R2UR UR57, R15 ;  /* 0x000000000f3972ca */ /* 0x000fe400000e0000 */
[----:B------:R-:W-:-:S07]  /*6f70*/  R2UR UR16, R208 ;  /* 0x00000000d01072ca */ /* 0x000fce00000e0000 */
        /* <DEDUP_REMOVED lines=21> */
.L_x_7460:
[----:B------:R2:W3:Y:S01]  /*70d0*/  SYNCS.PHASECHK.TRANS64.TRYWAIT P1, [R201+URZ+0x38850], R206 ;  /* 0x038850cec90075a7 */ /* 0x0004e2000802017f */
[----:B------:R-:W-:Y:S05]  /*70e0*/  @!P0 BRA `(.L_x_7461) ;  /* 0x0000000000048947 */ /* 0x000fea0003800000 */
[----:B------:R-:W-:Y:S01]  /*70f0*/  BPT.TRAP 0x1 ;  /* 0x000000040000795c */ /* 0x000fe20000300000 */
.L_x_7461:
[----:B------:R-:W-:Y:S01]  /*7100*/  IMAD R205, R22, 0x1000, R18 ;  /* 0x0000100016cd7824 */ /* 0x000fe200078e0212 */
[----:B---3--:R-:W-:Y:S06]  /*7110*/  @P1 BRA `(.L_x_7462) ;  /* 0x0000000000081947 */ /* 0x008fec0003800000 */
[----:B------:R-:W3:Y:S02]  /*7120*/  SYNCS.PHASECHK.TRANS64.TRYWAIT P1, [R201+URZ+0x38850], R206 ;  /* 0x038850cec90075a7 */ /* 0x000ee4000802017f */
[----:B---3--:R-:W-:Y:S05]  /*7130*/  @!P1 BRA `(.L_x_7463) ;  /* 0x000000dc00349947 */ /* 0x008fea0003800000 */
.L_x_7462:
        /* <DEDUP_REMOVED lines=29> */
[----:B------:R-:W-:Y:S01]  /*7310*/  UMOV UR35, 0x40000040 ;  /* 0x4000004000237882 */ /* 0x000fe20000000000 */
[----:B------:R-:W-:Y:S01]  /*7320*/  IADD3 R206, R205, 0x4, RZ ;  /* 0x00000004cdce7810 */ /* 0x000fe20007ffe0ff */
[----:B------:R-:W-:Y:S01]  /*7330*/  UMOV UR43, 0x40000040 ;  /* 0x40000040002b7882 */ /* 0x000fe20000000000 */
[----:B------:R-:W-:Y:S01]  /*7340*/  MOV R210, UR39 ;  /* 0x0000002700d27c02 */ /* 0x000fe20008000f00 */
[----:B------:R-:W-:Y:S01]  /*7350*/  UMOV UR39, 0x40000040 ;  /* 0x4000004000277882 */ /* 0x000fe20000000000 */
[----:B------:R-:W-:Y:S01]  /*7360*/  MOV R211, UR38 ;  /* 0x0000002600d37c02 */ /* 0x000fe20008000f00 */
[----:B------:R-:W-:Y:S01]  /*7370*/  UMOV UR47, 0x40000040 ;  /* 0x40000040002f7882 */ /* 0x000fe20000000000 */
[----:B------:R-:W-:Y:S01]  /*7380*/  R2UR UR56, R12 ;  /* 0x000000000c3872ca */ /* 0x000fe200000e0000 */
[----:B------:R-:W-:Y:S01]  /*7390*/  UMOV UR51, 0x40000040 ;  /* 0x4000004000337882 */ /* 0x000fe20000000000 */
[----:B------:R-:W-:Y:S01]  /*73a0*/  R2UR UR57, R13 ;  /* 0x000000000d3972ca */ /* 0x000fe200000e0000 */
[----:B------:R-:W0:Y:S01]  /*73b0*/  S2R R214, SR_TID.X ;  /* 0x0000000000d67919 */ /* 0x000e220000002100 */
[----:B------:R-:W-:Y:S01]  /*73c0*/  R2UR UR48, R207 ;  /* 0x00000000cf3072ca */ /* 0x000fe200000e0000 */
[----:B------:R-:W-:Y:S01]  /*73d0*/  UMOV UR54, UR6 ;  /* 0x0000000600367c82 */ /* 0x000fe20008000000 */
[----:B------:R-:W-:Y:S01]  /*73e0*/  R2UR UR6, R206 ;  /* 0x00000000ce0672ca */ /* 0x000fe200000e0000 */
[----:B------:R-:W-:-:S02]  /*73f0*/  VIADD R206, R205, 0x6 ;  /* 0x00000006cdce7836 */ /* 0x000fc40000000000 */
[----:B------:R-:W-:-:S10]  /*7400*/  VIADD R207, R205, 0x800 ;  /* 0x00000800cdcf7836 */ /* 0x000fd40000000000 */
        /* <DEDUP_REMOVED lines=9> */
[----:B------:R-:W-:Y:S01]  /*74a0*/  R2UR UR14, R206 ;  /* 0x00000000ce0e72ca */ /* 0x000fe200000e0000 */
[----:B------:R-:W-:-:S05]  /*74b0*/  VIADD R206, R205, 0x206 ;  /* 0x00000206cdce7836 */ /* 0x000fca0000000000 */
[----:B------:R-:W-:Y:S01]  /*74c0*/  R2UR UR18, R206 ;  /* 0x00000000ce1272ca */ /* 0x000fe200000e0000 */
[----:B------:R-:W-:-:S05]  /*74d0*/  VIADD R206, R205, 0x400 ;  /* 0x00000400cdce7836 */ /* 0x000fca0000000000 */
[----:B------:R-:W-:Y:S01]  /*74e0*/  R2UR UR22, R206 ;  /* 0x00000000ce1672ca */ /* 0x000fe200000e0000 */
[C---:B------:R-:W-:Y:S01]  /*74f0*/  VIADD R206, R205.reuse, 0x402 ;  /* 0x00000402cdce7836 */ /* 0x040fe20000000000 */
[----:B------:R-:W-:Y:S02]  /*7500*/  WARPGROUP.DEPBAR.LE gsb0, 0x0 ;  /* 0x00008000000079c5 */ /* 0x000fe40000010000 */
[----:B------:R-:W-:Y:S02]  /*7510*/  WARPGROUP.ARRIVE ;  /* 0x00000000000079c5 */ /* 0x000fe40000000000 */
[----:B------:R-:W-:Y:S01]  /*7520*/  R2UR UR26, R206 ;  /* 0x00000000ce1a72ca */ /* 0x000fe200000e0000 */
[----:B------:R-:W-:-:S03]  /*7530*/  VIADD R206, R205, 0x404 ;  /* 0x00000404cdce7836 */ /* 0x000fc60000000000 */
[----:B------:R-:W-:Y:S02]  /*7540*/  HGMMA.64x64x16.F32 R152, gdesc[UR52], R152, gsb0 ;  /* 0x00e00000349879f0 */ /* 0x000fe40008000898 */
[----:B------:R-:W-:Y:S01]  /*7550*/  R2UR UR30, R206 ;  /* 0x00000000ce1e72ca */ /* 0x000fe200000e0000 */
[----:B------:R-:W-:Y:S01]  /*7560*/  UMOV UR55, 0x40000040 ;  /* 0x4000004000377882 */ /* 0x000fe20000000000 */
[C---:B------:R-:W-:Y:S02]  /*7570*/  IADD3 R206, R205.reuse, 0x406, RZ ;  /* 0x00000406cdce7810 */ /* 0x040fe40007ffe0ff */
[----:B------:R-:W-:Y:S02]  /*7580*/  R2UR UR53, R208 ;  /* 0x00000000d03572ca */ /* 0x000fe400000e0000 */
[----:B------:R-:W-:Y:S01]  /*7590*/  R2UR UR34, R206 ;  /* 0x00000000ce2272ca */ /* 0x000fe200000e0000 */
[----:B------:R-:W-:Y:S01]  /*75a0*/  VIADD R206, R205, 0x600 ;  /* 0x00000600cdce7836 */ /* 0x000fe20000000000 */
[----:B------:R-:W-:-:S04]  /*75b0*/  R2UR UR52, R209 ;  /* 0x00000000d13472ca */ /* 0x000fc800000e0000 */
        /* <DEDUP_REMOVED lines=9> */
[----:B------:R-:W-:-:S05]  /*7650*/  SEL R206, RZ, 0x2, !P1 ;  /* 0x00000002ffce7807 */ /* 0x000fca0004800000 */
[----:B------:R-:W-:Y:S02]  /*7660*/  IMAD.IADD R208, R184, 0x1, R206 ;  /* 0x00000001b8d07824 */ /* 0x000fe400078e02ce */
        /* <DEDUP_REMOVED lines=17> */
[----:B------:R-:W-:Y:S02]  /*7780*/  SEL R208, R208, 0x6, !P1 ;  /* 0x00000006d0d07807 */ /* 0x000fe40004800000 */
[----:B------:R-:W-:Y:S01]  /*7790*/  IADD3 R209, R184, R210, RZ ;  /* 0x000000d2b8d17210 */ /* 0x000fe20007ffe0ff */
        /* <DEDUP_REMOVED lines=78> */
[--C-:B------:R-:W-:Y:S01]  /*7c80*/  IMAD.IADD R211, R210, 0x1, R207.reuse ;  /* 0x00000001d2d37824 */ /* 0x100fe200078e02cf */
        /* <DEDUP_REMOVED lines=85> */
[----:B------:R-:W-:Y:S01]  /*81e0*/  IADD3 R206, R199, R210, RZ ;  /* 0x000000d2c7ce7210 */ /* 0x000fe20007ffe0ff */
[--C-:B------:R-:W-:Y:S02]  /*81f0*/  IMAD.IADD R210, R210, 0x1, R207.reuse ;  /* 0x00000001d2d27824 */ /* 0x100fe400078e02cf */
        /* <DEDUP_REMOVED lines=37> */
.L_x_7464:
[----:B------:R-:W-:Y:S01]  /*8450*/  UISETP.NE.AND UP0, UPT, UR61, URZ, UPT ;  /* 0x0000003f3d00728c */ /* 0x000fe2000bf05270 */
[----:B------:R-:W-:Y:S01]  /*8460*/  FMUL.FTZ R219, R152, UR38 ;  /* 0x0000002698db7c20 */ /* 0x000fe20008410000 */
[----:B------:R-:W-:Y:S01]  /*8470*/  FMUL.FTZ R217, R158, UR38 ;  /* 0x000000269ed97c20 */ /* 0x000fe20008410000 */
[----:B------:R-:W-:Y:S02]  /*8480*/  IMAD.MOV.U32 R158, RZ, RZ, R185 ;  /* 0x000000ffff9e7224 */ /* 0x000fe400078e00b9 */
[----:B------:R-:W-:Y:S01]  /*8490*/  FMUL.FTZ R213, R162, UR38 ;  /* 0x00000026a2d57c20 */ /* 0x000fe20008410000 */
[----:B------:R-:W-:Y:S01]  /*84a0*/  FMUL.FTZ R209, R159, UR38 ;  /* 0x000000269fd17c20 */ /* 0x000fe20008410000 */
[----:B------:R-:W-:Y:S01]  /*84b0*/  PLOP3.LUT P1, PT, PT, PT, UP0, 0x80, 0x0 ;  /* 0x000000000000781c */ /* 0x000fe20003f2f008 */
[----:B------:R-:W-:Y:S01]  /*84c0*/  IMAD.MOV.U32 R159, RZ, RZ, -0x40 ;  /* 0xffffffc0ff9f7424 */ /* 0x000fe200078e00ff */
[----:B------:R-:W-:Y:S01]  /*84d0*/  PLOP3.LUT P2, PT, PT, PT, UP0, 0x80, 0x0 ;  /* 0x000000000000781c */ /* 0x000fe20003f4f008 */
[----:B------:R-:W-:Y:S01]  /*84e0*/  FMUL.FTZ R216, R153, UR38 ;  /* 0x0000002699d87c20 */ /* 0x000fe20008410000 */
[----:B------:R-:W-:Y:S01]  /*84f0*/  FMUL.FTZ R153, R154, UR38 ;  /* 0x000000269a997c20 */ /* 0x000fe20008410000 */
[----:B------:R-:W-:Y:S01]  /*8500*/  @UP0 ULDC UR6, c[0x0][0x44c] ;  /* 0x0001130000060ab9 */ /* 0x000fe20000000800 */
[----:B------:R-:W-:Y:S01]  /*8510*/  FMUL.FTZ R215, R155, UR38 ;  /* 0x000000269bd77c20 */ /* 0x000fe20008410000 */
[----:B------:R-:W-:Y:S01]  /*8520*/  ULDC UR10, c[0x0][0x2f0] ;  /* 0x0000bc00000a7ab9 */ /* 0x000fe20000000800 */
[----:B------:R-:W-:Y:S01]  /*8530*/  ULDC UR7, c[0x0][0x288] ;  /* 0x0000a20000077ab9 */ /* 0x000fe20000000800 */
[----:B------:R-:W-:Y:S01]  /*8540*/  MUFU.TANH R217, R217 ;  /* 0x000000d900d97308 */ /* 0x000fe20000002400 */
[----:B------:R-:W-:Y:S01]  /*8550*/  FMUL.FTZ R154, R163, UR38 ;  /* 0x00000026a39a7c20 */ /* 0x000fe20008410000 */
[----:B------:R-:W-:Y:S01]  /*8560*/  FMUL.FTZ R155, R167, UR38 ;  /* 0x00000026a79b7c20 */ /* 0x000fe20008410000 */
[----:B------:R-:W-:Y:S01]  /*8570*/  FMUL.FTZ R167, R171, UR38 ;  /* 0x00000026aba77c20 */ /* 0x000fe20008410000 */
[----:B------:R-:W-:Y:S01]  /*8580*/  @P1 IMAD.HI.U32 R152, R185, UR6, RZ ;  /* 0x00000006b9981c27 */ /* 0x000fe2000f8e00ff */
[----:B------:R-:W-:-:S03]  /*8590*/  @UP0 ULDC UR6, c[0x0][0x450] ;  /* 0x0001140000060ab9 */ /* 0x000fc60000000800 */
[----:B------:R-:W-:Y:S01]  /*85a0*/  FMUL.FTZ R207, R166, UR38 ;  /* 0x00000026a6cf7c20 */ /* 0x000fe20008410000 */
[----:B------:R-:W-:Y:S01]  /*85b0*/  FMUL.FTZ R205, R170, UR38 ;  /* 0x00000026aacd7c20 */ /* 0x000fe20008410000 */
[----:B------:R-:W0:Y:S01]  /*85c0*/  MUFU.TANH R153, R153 ;  /* 0x0000009900997308 */ /* 0x000e220000002400 */
[----:B------:R-:W-:Y:S01]  /*85d0*/  @P2 SHF.R.U32.HI R158, RZ, UR6, R152 ;  /* 0x00000006ff9e2c19 */ /* 0x000fe20008011698 */
[----:B------:R-:W-:Y:S02]  /*85e0*/  IMAD R152, R200, R159, 0x1 ;  /* 0x00000001c8987424 */ /* 0x000fe400078e029f */
[----:B------:R-:W-:Y:S01]  /*85f0*/  FMUL.FTZ R174, R174, UR38 ;  /* 0x00000026aeae7c20 */ /* 0x000fe20008410000 */
[----:B------:R-:W-:Y:S01]  /*8600*/  FMUL.FTZ R163, R175, UR38 ;  /* 0x00000026afa37c20 */ /* 0x000fe20008410000 */
[----:B------:R-:W-:Y:S01]  /*8610*/  FMUL.FTZ R182, R182, UR38 ;  /* 0x00000026b6b67c20 */ /* 0x000fe20008410000 */
[----:B------:R-:W1:Y:S01]  /*8620*/  SHFL.IDX PT, R162, R158, 0x1, 0x1c1f ;  /* 0x003c1f009ea27f89 */ /* 0x000e6200000e0000 */
[----:B------:R-:W-:Y:S01]  /*8630*/  IMAD.IADD R159, R152, 0x1, -R195 ;  /* 0x00000001989f7824 */ /* 0x000fe200078e0ac3 */
[----:B------:R-:W2:Y:S01]  /*8640*/  MUFU.TANH R215, R215 ;  /* 0x000000d700d77308 */ /* 0x000ea20000002400 */
[----:B------:R-:W-:Y:S01]  /*8650*/  FMUL.FTZ R214, R160, UR38 ;  /* 0x00000026a0d67c20 */ /* 0x000fe20008410000 */
[----:B------:R-:W-:Y:S01]  /*8660*/  FMUL.FTZ R210, R157, UR38 ;  /* 0x000000269dd27c20 */ /* 0x000fe20008410000 */
[----:B------:R-:W-:Y:S01]  /*8670*/  IMAD R159, R194, UR10, R159 ;  /* 0x0000000ac29f7c24 */ /* 0x000fe2000f8e029f */
[----:B------:R3:W4:Y:S01]  /*8680*/  SHFL.IDX PT, R160, R158, RZ, 0x1c1f ;  /* 0x001c1fff9ea07589 */ /* 0x00072200000e0000 */
[----:B------:R-:W-:Y:S01]  /*8690*/  FMUL.FTZ R208, R156, UR38 ;  /* 0x000000269cd07c20 */ /* 0x000fe20008410000 */
[----:B------:R-:W-:Y:S01]  /*86a0*/  FMUL.FTZ R211, R161, UR38 ;  /* 0x00000026a1d37c20 */ /* 0x000fe20008410000 */
[----:B------:R-:W-:Y:S01]  /*86b0*/  FMUL.FTZ R212, R164, UR38 ;  /* 0x00000026a4d47c20 */ /* 0x000fe20008410000 */
[----:B------:R-:W5:Y:S01]  /*86c0*/  MUFU.TANH R209, R209 ;  /* 0x000000d100d17308 */ /* 0x000f620000002400 */
[----:B------:R-:W-:Y:S01]  /*86d0*/  FMUL.FTZ R164, R169, UR38 ;  /* 0x00000026a9a47c20 */ /* 0x000fe20008410000 */
[----:B------:R-:W-:Y:S01]  /*86e0*/  FMUL.FTZ R177, R177, UR38 ;  /* 0x00000026b1b17c20 */ /* 0x000fe20008410000 */
[----:B------:R-:W-:Y:S01]  /*86f0*/  FMUL.FTZ R180, R180, UR38 ;  /* 0x00000026b4b47c20 */ /* 0x000fe20008410000 */
[----:B---3--:R-:W-:Y:S01]  /*8700*/  FMUL.FTZ R158, R176, UR38 ;  /* 0x00000026b09e7c20 */ /* 0x008fe20008410000 */
[----:B------:R-:W-:Y:S01]  /*8710*/  FMUL.FTZ R181, R181, UR38 ;  /* 0x00000026b5b57c20 */ /* 0x000fe20008410000 */
[----:B------:R-:W-:Y:S01]  /*8720*/  ULDC UR6, c[0x0][0xa80] ;  /* 0x0002a00000067ab9 */ /* 0x000fe20000000800 */
[----:B------:R-:W-:Y:S01]  /*8730*/  LEA R221, R22, R192, 0xc ;  /* 0x000000c016dd7211 */ /* 0x000fe200078e60ff */
[----:B------:R-:W3:Y:S01]  /*8740*/  MUFU.TANH R213, R213 ;  /* 0x000000d500d57308 */ /* 0x000ee20000002400 */
[----:B------:R-:W-:-:S02]  /*8750*/  UMOV UR11, 0x40000040 ;  /* 0x40000040000b7882 */ /* 0x000fc40000000000 */
[C---:B------:R-:W-:Y:S01]  /*8760*/  R2UR UR10, R221.reuse ;  /* 0x00000000dd0a72ca */ /* 0x040fe200000e0000 */
[----:B------:R-:W-:Y:S01]  /*8770*/  VIADD R222, R221, 0x80 ;  /* 0x00000080ddde7836 */ /* 0x000fe20000000000 */
[----:B-1----:R-:W-:-:S03]  /*8780*/  IADD3 R152, R162, -UR7, R159 ;  /* 0x80000007a2987c10 */ /* 0x002fc6000fffe09f */
[----:B------:R-:W1:Y:S01]  /*8790*/  MUFU.TANH R154, R154 ;  /* 0x0000009a009a7308 */ /* 0x000e620000002400 */
[C---:B------:R-:W-:Y:S02]  /*87a0*/  ISETP.GT.AND P1, PT, R152.reuse, RZ, PT ;  /* 0x000000ff9800720c */ /* 0x040fe40003f24270 */
[C---:B------:R-:W-:Y:S02]  /*87b0*/  ISETP.GT.AND P2, PT, R152.reuse, 0x1, PT ;  /* 0x000000019800780c */ /* 0x040fe40003f44270 */
[----:B0-----:R-:W-:Y:S02]  /*87c0*/  FSEL R171, R153, -INF , P1 ;  /* 0xff80000099ab7808 */ /* 0x001fe40000800000 */
[----:B------:R-:W-:Y:S01]  /*87d0*/  ISETP.GT.AND P1, PT, R152, 0x8, PT ;  /* 0x000000089800780c */ /* 0x000fe20003f24270 */
[----:B------:R-:W0:Y:S01]  /*87e0*/  MUFU.TANH R207, R207 ;  /* 0x000000cf00cf7308 */ /* 0x000e220000002400 */
[----:B--2---:R-:W-:Y:S02]  /*87f0*/  FSEL R215, R215, -INF , P2 ;  /* 0xff800000d7d77808 */ /* 0x004fe40001000000 */
[----:B------:R-:W-:-:S02]  /*8800*/  FMNMX.FTZ R162, R171, R203, !PT ;  /* 0x000000cbaba27209 */ /* 0x000fc40007810000 */
[C---:B------:R-:W-:Y:S02]  /*8810*/  ISETP.GT.AND P2, PT, R152.reuse, 0x9, PT ;  /* 0x000000099800780c */ /* 0x040fe40003f44270 */
[----:B------:R-:W-:Y:S01]  /*8820*/  FSEL R217, R217, -INF , P1 ;  /* 0xff800000d9d97808 */ /* 0x000fe20000800000 */
[----:B------:R-:W2:Y:S01]  /*8830*/  MUFU.TANH R155, R155 ;  /* 0x0000009b009b7308 */ /* 0x000ea20000002400 */
[----:B------:R-:W-:Y:S02]  /*8840*/  FMNMX.FTZ R162, R215, R162, !PT ;  /* 0x000000a2d7a27209 */ /* 0x000fe40007810000 */
[C---:B------:R-:W-:Y:S02]  /*8850*/  ISETP.GT.AND P1, PT, R152.reuse, 0x10, PT ;  /* 0x000000109800780c */ /* 0x040fe40003f24270 */
[----:B-----5:R-:W-:Y:S02]  /*8860*/  FSEL R209, R209, -INF , P2 ;  /* 0xff800000d1d17808 */ /* 0x020fe40001000000 */
[----:B------:R-:W-:Y:S01]  /*8870*/  FMNMX.FTZ R166, R217, R162, !PT ;  /* 0x000000a2d9a67209 */ /* 0x000fe20007810000 */
[----:B------:R-:W5:Y:S01]  /*8880*/  MUFU.TANH R205, R205 ;  /* 0x000000cd00cd7308 */ /* 0x000f620000002400 */
[----:B------:R-:W-:Y:S01]  /*8890*/  ISETP.GT.AND P2, PT, R152, 0x11, PT ;  /* 0x000000119800780c */ /* 0x000fe20003f44270 */
[----:B------:R-:W-:Y:S01]  /*88a0*/  FMUL.FTZ R162, R178, UR38 ;  /* 0x00000026b2a27c20 */ /* 0x000fe20008410000 */
[----:B---3--:R-:W-:-:S02]  /*88b0*/  FSEL R213, R213, -INF , P1 ;  /* 0xff800000d5d57808 */ /* 0x008fc40000800000 */
[----:B------:R-:W-:Y:S02]  /*88c0*/  FMNMX.FTZ R166, R209, R166, !PT ;  /* 0x000000a6d1a67209 */ /* 0x000fe40007810000 */
[----:B------:R-:W-:Y:S01]  /*88d0*/  ISETP.GT.AND P1, PT, R152, 0x18, PT ;  /* 0x000000189800780c */ /* 0x000fe20003f24270 */
[----:B------:R-:W3:Y:S01]  /*88e0*/  MUFU.TANH R167, R167 ;  /* 0x000000a700a77308 */ /* 0x000ee20000002400 */
[----:B-1----:R-:W-:Y:S01]  /*88f0*/  FSEL R175, R154, -INF , P2 ;  /* 0xff8000009aaf7808 */ /* 0x002fe20001000000 */
[----:B------:R-:W-:Y:S01]  /*8900*/  FMUL.FTZ R154, R179, UR38 ;  /* 0x00000026b39a7c20 */ /* 0x000fe20008410000 */
        /* <DEDUP_REMOVED lines=8> */
[----:B------:R-:W1:Y:S01]  /*8990*/  MUFU.TANH R163, R163 ;  /* 0x000000a300a37308 */ /* 0x000e620000002400 */
[----:B------:R-:W-:Y:S02]  /*89a0*/  ISETP.GT.AND P2, PT, R152, 0x21, PT ;  /* 0x000000219800780c */ /* 0x000fe40003f44270 */
[----:B-----5:R-:W-:Y:S02]  /*89b0*/  FSEL R205, R205, -INF , P1 ;  /* 0xff800000cdcd7808 */ /* 0x020fe40000800000 */
[----:B------:R-:W-:-:S02]  /*89c0*/  FMNMX.FTZ R166, R179, R166, !PT ;  /* 0x000000a6b3a67209 */ /* 0x000fc40007810000 */
[C---:B------:R-:W-:Y:S01]  /*89d0*/  ISETP.GT.AND P1, PT, R152.reuse, 0x28, PT ;  /* 0x000000289800780c */ /* 0x040fe20003f24270 */
[----:B------:R-:W2:Y:S01]  /*89e0*/  MUFU.TANH R162, R162 ;  /* 0x000000a200a27308 */ /* 0x000ea20000002400 */
[----:B---3--:R-:W-:Y:S02]  /*89f0*/  FSEL R167, R167, -INF , P2 ;  /* 0xff800000a7a77808 */ /* 0x008fe40001000000 */
[----:B------:R-:W-:Y:S01]  /*8a00*/  FMNMX.FTZ R170, R205, R166, !PT ;  /* 0x000000a6cdaa7209 */ /* 0x000fe20007810000 */
[----:B------:R-:W-:Y:S01]  /*8a10*/  FMUL.FTZ R166, R183, UR38 ;  /* 0x00000026b7a67c20 */ /* 0x000fe20008410000 */
[----:B------:R-:W-:Y:S02]  /*8a20*/  ISETP.GT.AND P2, PT, R152, 0x29, PT ;  /* 0x000000299800780c */ /* 0x000fe40003f44270 */
[----:B0-----:R-:W-:Y:S01]  /*8a30*/  FSEL R183, R153, -INF , P1 ;  /* 0xff80000099b77808 */ /* 0x001fe20000800000 */
[----:B------:R-:W0:Y:S01]  /*8a40*/  MUFU.TANH R154, R154 ;  /* 0x0000009a009a7308 */ /* 0x000e220000002400 */
[----:B------:R-:W-:-:S02]  /*8a50*/  FMNMX.FTZ R170, R167, R170, !PT ;  /* 0x000000aaa7aa7209 */ /* 0x000fc40007810000 */
[C---:B------:R-:W-:Y:S02]  /*8a60*/  ISETP.GT.AND P1, PT, R152.reuse, 0x30, PT ;  /* 0x000000309800780c */ /* 0x040fe40003f24270 */
[----:B-1----:R-:W-:Y:S02]  /*8a70*/  FSEL R163, R163, -INF , P2 ;  /* 0xff800000a3a37808 */ /* 0x002fe40001000000 */
[----:B------:R-:W-:Y:S01]  /*8a80*/  FMNMX.FTZ R170, R183, R170, !PT ;  /* 0x000000aab7aa7209 */ /* 0x000fe20007810000 */
[----:B------:R-:W1:Y:S01]  /*8a90*/  MUFU.TANH R182, R182 ;  /* 0x000000b600b67308 */ /* 0x000e620000002400 */
[----:B------:R-:W-:Y:S02]  /*8aa0*/  ISETP.GT.AND P2, PT, R152, 0x31, PT ;  /* 0x000000319800780c */ /* 0x000fe40003f44270 */
[----:B--2---:R-:W-:Y:S02]  /*8ab0*/  FSEL R155, R162, -INF , P1 ;  /* 0xff800000a29b7808 */ /* 0x004fe40000800000 */
[----:B------:R-:W-:-:S02]  /*8ac0*/  FMNMX.FTZ R170, R163, R170, !PT ;  /* 0x000000aaa3aa7209 */ /* 0x000fc40007810000 */
[----:B------:R-:W-:Y:S01]  /*8ad0*/  ISETP.GT.AND P1, PT, R152, 0x38, PT ;  /* 0x000000389800780c */ /* 0x000fe20003f24270 */
[----:B------:R-:W2:Y:S01]  /*8ae0*/  MUFU.TANH R166, R166 ;  /* 0x000000a600a67308 */ /* 0x000ea20000002400 */
[----:B0-----:R-:W-:Y:S02]  /*8af0*/  FSEL R153, R154, -INF , P2 ;  /* 0xff8000009a997808 */ /* 0x001fe40001000000 */
[----:B------:R-:W-:Y:S02]  /*8b00*/  FMNMX.FTZ R170, R155, R170, !PT ;  /* 0x000000aa9baa7209 */ /* 0x000fe40007810000 */
[----:B------:R-:W-:Y:S02]  /*8b10*/  ISETP.GT.AND P2, PT, R152, 0x39, PT ;  /* 0x000000399800780c */ /* 0x000fe40003f44270 */
[----:B------:R-:W-:Y:S01]  /*8b20*/  FMNMX.FTZ R157, R153, R170, !PT ;  /* 0x000000aa999d7209 */ /* 0x000fe20007810000 */
[----:B------:R-:W0:Y:S01]  /*8b30*/  MUFU.TANH R219, R219 ;  /* 0x000000db00db7308 */ /* 0x000e220000002400 */
[----:B-1----:R-:W-:-:S02]  /*8b40*/  FSEL R154, R182, -INF , P1 ;  /* 0xff800000b69a7808 */ /* 0x002fc40000800000 */
[----:B----4-:R-:W-:Y:S02]  /*8b50*/  IADD3 R160, R160, -UR7, R159 ;  /* 0x80000007a0a07c10 */ /* 0x010fe4000fffe09f */
[----:B------:R-:W-:Y:S02]  /*8b60*/  FMNMX.FTZ R157, R154, R157, !PT ;  /* 0x0000009d9a9d7209 */ /* 0x000fe40007810000 */
[----:B------:R-:W-:Y:S01]  /*8b70*/  ISETP.GT.AND P1, PT, R160, RZ, PT ;  /* 0x000000ffa000720c */ /* 0x000fe20003f24270 */
[----:B------:R-:W1:Y:S01]  /*8b80*/  MUFU.TANH R216, R216 ;  /* 0x000000d800d87308 */ /* 0x000e620000002400 */
[----:B--2---:R-:W-:Y:S01]  /*8b90*/  FSEL R152, R166, -INF , P2 ;  /* 0xff800000a6987808 */ /* 0x004fe20001000000 */
[----:B------:R-:W-:Y:S01]  /*8ba0*/  FMUL.FTZ R166, R165, UR38 ;  /* 0x00000026a5a67c20 */ /* 0x000fe20008410000 */
[----:B------:R-:W-:Y:S01]  /*8bb0*/  ISETP.GT.AND P2, PT, R160, 0x1, PT ;  /* 0x00000001a000780c */ /* 0x000fe20003f44270 */
[----:B------:R-:W-:Y:S01]  /*8bc0*/  FMUL.FTZ R165, R168, UR38 ;  /* 0x00000026a8a57c20 */ /* 0x000fe20008410000 */
[----:B------:R-:W-:-:S02]  /*8bd0*/  FMNMX.FTZ R157, R152, R157, !PT ;  /* 0x0000009d989d7209 */ /* 0x000fc40007810000 */
[C---:B------:R-:W-:Y:S01]  /*8be0*/  ISETP.GT.AND P3, PT, R160.reuse, 0x38, PT ;  /* 0x00000038a000780c */ /* 0x040fe20003f64270 */
[----:B------:R-:W2:Y:S01]  /*8bf0*/  MUFU.TANH R208, R208 ;  /* 0x000000d000d07308 */ /* 0x000ea20000002400 */
[----:B0-----:R-:W-:Y:S01]  /*8c00*/  FSEL R219, R219, -INF , P1 ;  /* 0xff800000dbdb7808 */ /* 0x001fe20000800000 */
[----:B------:R-:W0:Y:S01]  /*8c10*/  SHFL.BFLY PT, R156, R157, 0x2, 0x1f ;  /* 0x0c401f009d9c7f89 */ /* 0x000e2200000e0000 */
[----:B------:R-:W-:Y:S02]  /*8c20*/  ISETP.GT.AND P1, PT, R160, 0x8, PT ;  /* 0x00000008a000780c */ /* 0x000fe40003f24270 */
[----:B------:R-:W-:-:S03]  /*8c30*/  FMNMX.FTZ R159, R219, R202, !PT ;  /* 0x000000cadb9f7209 */ /* 0x000fc60007810000 */
[----:B------:R-:W3:Y:S01]  /*8c40*/  MUFU.TANH R210, R210 ;  /* 0x000000d200d27308 */ /* 0x000ee20000002400 */
[----:B-1----:R-:W-:Y:S02]  /*8c50*/  FSEL R216, R216, -INF , P2 ;  /* 0xff800000d8d87808 */ /* 0x002fe40001000000 */
[----:B------:R-:W-:Y:S02]  /*8c60*/  ISETP.GT.AND P2, PT, R160, 0x9, PT ;  /* 0x00000009a000780c */ /* 0x000fe40003f44270 */
[----:B------:R-:W-:-:S03]  /*8c70*/  FMNMX.FTZ R159, R216, R159, !PT ;  /* 0x0000009fd89f7209 */ /* 0x000fc60007810000 */
[----:B------:R-:W1:Y:S01]  /*8c80*/  MUFU.TANH R214, R214 ;  /* 0x000000d600d67308 */ /* 0x000e620000002400 */
[----:B--2---:R-:W-:Y:S02]  /*8c90*/  FSEL R208, R208, -INF , P1 ;  /* 0xff800000d0d07808 */ /* 0x004fe40000800000 */
[----:B------:R-:W-:Y:S02]  /*8ca0*/  ISETP.GT.AND P1, PT, R160, 0x10, PT ;  /* 0x00000010a000780c */ /* 0x000fe40003f24270 */
[----:B------:R-:W-:-:S03]  /*8cb0*/  FMNMX.FTZ R159, R208, R159, !PT ;  /* 0x0000009fd09f7209 */ /* 0x000fc60007810000 */
[----:B------:R-:W2:Y:S01]  /*8cc0*/  MUFU.TANH R211, R211 ;  /* 0x000000d300d37308 */ /* 0x000ea20000002400 */
[----:B---3--:R-:W-:Y:S02]  /*8cd0*/  FSEL R210, R210, -INF , P2 ;  /* 0xff800000d2d27808 */ /* 0x008fe40001000000 */
[----:B0-----:R-:W-:Y:S01]  /*8ce0*/  FMNMX.FTZ R169, R157, R156, !PT ;  /* 0x0000009c9da97209 */ /* 0x001fe20007810000 */
[----:B------:R-:W-:Y:S01]  /*8cf0*/  FMUL.FTZ R156, R172, UR38 ;  /* 0x00000026ac9c7c20 */ /* 0x000fe20008410000 */
[----:B------:R-:W-:Y:S01]  /*8d00*/  ISETP.GT.AND P2, PT, R160, 0x11, PT ;  /* 0x00000011a000780c */ /* 0x000fe20003f44270 */
[----:B------:R-:W-:Y:S01]  /*8d10*/  FMUL.FTZ R157, R173, UR38 ;  /* 0x00000026ad9d7c20 */ /* 0x000fe20008410000 */
[----:B------:R-:W-:Y:S01]  /*8d20*/  FMNMX.FTZ R159, R210, R159, !PT ;  /* 0x0000009fd29f7209 */ /* 0x000fe20007810000 */
[----:B------:R-:W0:Y:S01]  /*8d30*/  MUFU.TANH R212, R212 ;  /* 0x000000d400d47308 */ /* 0x000e220000002400 */
[----:B-1----:R-:W-:Y:S01]  /*8d40*/  FSEL R214, R214, -INF , P1 ;  /* 0xff800000d6d67808 */ /* 0x002fe20000800000 */
[----:B------:R-:W1:Y:S01]  /*8d50*/  SHFL.BFLY PT, R168, R169, 0x1, 0x1f ;  /* 0x0c201f00a9a87f89 */ /* 0x000e6200000e0000 */
[----:B------:R-:W-:-:S02]  /*8d60*/  ISETP.GT.AND P1, PT, R160, 0x18, PT ;  /* 0x00000018a000780c */ /* 0x000fc40003f24270 */
[----:B------:R-:W-:-:S03]  /*8d70*/  FMNMX.FTZ R162, R214, R159, !PT ;  /* 0x0000009fd6a27209 */ /* 0x000fc60007810000 */
[----:B------:R-:W3:Y:S01]  /*8d80*/  MUFU.TANH R166, R166 ;  /* 0x000000a600a67308 */ /* 0x000ee20000002400 */
[----:B--2---:R-:W-:Y:S02]  /*8d90*/  FSEL R211, R211, -INF , P2 ;  /* 0xff800000d3d37808 */ /* 0x004fe40001000000 */
[----:B------:R-:W-:Y:S02]  /*8da0*/  ISETP.GT.AND P2, PT, R160, 0x19, PT ;  /* 0x00000019a000780c */ /* 0x000fe40003f44270 */
[----:B------:R-:W-:-:S03]  /*8db0*/  FMNMX.FTZ R159, R211, R162, !PT ;  /* 0x000000a2d39f7209 */ /* 0x000fc60007810000 */
[----:B------:R-:W2:Y:S01]  /*8dc0*/  MUFU.TANH R165, R165 ;  /* 0x000000a500a57308 */ /* 0x000ea20000002400 */
[----:B0-----:R-:W-:Y:S02]  /*8dd0*/  FSEL R212, R212, -INF , P1 ;  /* 0xff800000d4d47808 */ /* 0x001fe40000800000 */
[----:B------:R-:W-:Y:S02]  /*8de0*/  ISETP.GT.AND P1, PT, R160, 0x20, PT ;  /* 0x00000020a000780c */ /* 0x000fe40003f24270 */
[----:B------:R-:W-:-:S03]  /*8df0*/  FMNMX.FTZ R159, R212, R159, !PT ;  /* 0x0000009fd49f7209 */ /* 0x000fc60007810000 */
[----:B------:R-:W0:Y:S01]  /*8e00*/  MUFU.TANH R164, R164 ;  /* 0x000000a400a47308 */ /* 0x000e220000002400 */
[----:B---3--:R-:W-:Y:S02]  /*8e10*/  FSEL R166, R166, -INF , P2 ;  /* 0xff800000a6a67808 */ /* 0x008fe40001000000 */
[----:B------:R-:W-:Y:S02]  /*8e20*/  ISETP.GT.AND P2, PT, R160, 0x21, PT ;  /* 0x00000021a000780c */ /* 0x000fe40003f44270 */
[----:B------:R-:W-:Y:S02]  /*8e30*/  FMNMX.FTZ R162, R166, R159, !PT ;  /* 0x0000009fa6a27209 */ /* 0x000fe40007810000 */
[----:B-1----:R-:W-:Y:S01]  /*8e40*/  FMNMX.FTZ R169, R169, R168, !PT ;  /* 0x000000a8a9a97209 */ /* 0x002fe20007810000 */
[----:B------:R-:W1:Y:S01]  /*8e50*/  MUFU.TANH R156, R156 ;  /* 0x0000009c009c7308 */ /* 0x000e620000002400 */
[----:B--2---:R-:W-:Y:S02]  /*8e60*/  FSEL R165, R165, -INF , P1 ;  /* 0xff800000a5a57808 */ /* 0x004fe40000800000 */
[----:B------:R-:W-:Y:S01]  /*8e70*/  ISETP.GT.AND P1, PT, R160, 0x28, PT ;  /* 0x00000028a000780c */ /* 0x000fe20003f24270 */
[----:B------:R-:W-:Y:S01]  /*8e80*/  FMUL.FTZ R168, R169, UR6 ;  /* 0x00000006a9a87c20 */ /* 0x000fe20008410000 */
[----:B------:R-:W-:-:S02]  /*8e90*/  FMNMX.FTZ R159, R165, R162, !PT ;  /* 0x000000a2a59f7209 */ /* 0x000fc40007810000 */
[----:B------:R-:W-:Y:S01]  /*8ea0*/  FSETP.NEU.FTZ.AND P4, PT, R169, -INF , PT ;  /* 0xff800000a900780b */ /* 0x000fe20003f9d000 */
[----:B------:R-:W2:Y:S01]  /*8eb0*/  MUFU.TANH R157, R157 ;  /* 0x0000009d009d7308 */ /* 0x000ea20000002400 */
[----:B0-----:R-:W-:Y:S02]  /*8ec0*/  FSEL R164, R164, -INF , P2 ;  /* 0xff800000a4a47808 */ /* 0x001fe40001000000 */
[----:B------:R-:W-:Y:S02]  /*8ed0*/  ISETP.GT.AND P2, PT, R160, 0x29, PT ;  /* 0x00000029a000780c */ /* 0x000fe40003f44270 */
[----:B------:R-:W-:-:S03]  /*8ee0*/  FMNMX.FTZ R159, R164, R159, !PT ;  /* 0x0000009fa49f7209 */ /* 0x000fc60007810000 */
[----:B------:R-:W0:Y:S01]  /*8ef0*/  MUFU.TANH R158, R158 ;  /* 0x0000009e009e7308 */ /* 0x000e220000002400 */
        /* <DEDUP_REMOVED lines=8> */
[----:B0-----:R-:W-:Y:S02]  /*8f80*/  FSEL R158, R158, -INF , P1 ;  /* 0xff8000009e9e7808 */ /* 0x001fe40000800000 */
[----:B------:R-:W-:Y:S02]  /*8f90*/  ISETP.GT.AND P1, PT, R160, 0x39, PT ;  /* 0x00000039a000780c */ /* 0x000fe40003f24270 */
[----:B------:R-:W-:Y:S02]  /*8fa0*/  FMNMX.FTZ R162, R158, R161, !PT ;  /* 0x000000a19ea27209 */ /* 0x000fe40007810000 */
[----:B------:R-:W-:Y:S01]  /*8fb0*/  FSEL R160, R168, RZ, P4 ;  /* 0x000000ffa8a07208 */ /* 0x000fe20002000000 */
[----:B------:R-:W0:Y:S01]  /*8fc0*/  MUFU.TANH R181, R181 ;  /* 0x000000b500b57308 */ /* 0x000e220000002400 */
[----:B-1----:R-:W-:-:S03]  /*8fd0*/  FSEL R159, R177, -INF , P2 ;  /* 0xff800000b19f7808 */ /* 0x002fc60001000000 */
[--C-:B------:R-:W-:Y:S01]  /*8fe0*/  FFMA.FTZ R176, R207, UR6, -R160.reuse ;  /* 0x00000006cfb07c23 */ /* 0x100fe200080108a0 */
[----:B------:R-:W-:Y:S01]  /*8ff0*/  FMNMX.FTZ R168, R159, R162, !PT ;  /* 0x000000a29fa87209 */ /* 0x000fe20007810000 */
[--C-:B------:R-:W-:Y:S01]  /*9000*/  FFMA.FTZ R178, R205, UR6, -R160.reuse ;  /* 0x00000006cdb27c23 */ /* 0x100fe200080108a0 */
[--C-:B------:R-:W-:Y:S01]  /*9010*/  FFMA.FTZ R205, R154, UR6, -R160.reuse ;  /* 0x000000069acd7c23 */ /* 0x100fe200080108a0 */
[----:B------:R-:W-:Y:S01]  /*9020*/  FSEL R154, R169, RZ, P4 ;  /* 0x000000ffa99a7208 */ /* 0x000fe20002000000 */
[--C-:B------:R-:W-:Y:S01]  /*9030*/  FFMA.FTZ R170, R215, UR6, -R160.reuse ;  /* 0x00000006d7aa7c23 */ /* 0x100fe200080108a0 */
[----:B--2---:R-:W-:Y:S01]  /*9040*/  FSEL R161, R180, -INF , P3 ;  /* 0xff800000b4a17808 */ /* 0x004fe20001800000 */
[--C-:B------:R-:W-:Y:S01]  /*9050*/  FFMA.FTZ R180, R183, UR6, -R160.reuse ;  /* 0x00000006b7b47c23 */ /* 0x100fe200080108a0 */
[--C-:B------:R-:W-:Y:S01]  /*9060*/  FFMA.FTZ R183, R153, UR6, -R160.reuse ;  /* 0x0000000699b77c23 */ /* 0x100fe200080108a0 */
[----:B------:R-:W-:Y:S01]  /*9070*/  FADD.FTZ R154, -R154, R203 ;  /* 0x000000cb9a9a7221 */ /* 0x000fe20000010100 */
[----:B------:R-:W-:Y:S01]  /*9080*/  FMNMX.FTZ R173, R161, R168, !PT ;  /* 0x000000a8a1ad7209 */ /* 0x000fe20007810000 */
[--C-:B------:R-:W-:Y:S01]  /*9090*/  FFMA.FTZ R172, R217, UR6, -R160.reuse ;  /* 0x00000006d9ac7c23 */ /* 0x100fe200080108a0 */
[--C-:B------:R-:W-:Y:S01]  /*90a0*/  FFMA.FTZ R174, R213, UR6, -R160.reuse ;  /* 0x00000006d5ae7c23 */ /* 0x100fe200080108a0 */
[----:B0-----:R-:W-:Y:S01]  /*90b0*/  FSEL R162, R181, -INF , P1 ;  /* 0xff800000b5a27808 */ /* 0x001fe20000800000 */
[--C-:B------:R-:W-:Y:S01]  /*90c0*/  FFMA.FTZ R171, R171, UR6, -R160.reuse ;  /* 0x00000006abab7c23 */ /* 0x100fe200080108a0 */
[--C-:B------:R-:W-:Y:S01]  /*90d0*/  FFMA.FTZ R175, R175, UR6, -R160.reuse ;  /* 0x00000006afaf7c23 */ /* 0x100fe200080108a0 */
[--C-:B------:R-:W-:Y:S01]  /*90e0*/  FFMA.FTZ R181, R163, UR6, -R160.reuse ;  /* 0x00000006a3b57c23 */ /* 0x100fe200080108a0 */
[----:B------:R-:W-:Y:S01]  /*90f0*/  FMNMX.FTZ R168, R162, R173, !PT ;  /* 0x000000ada2a87209 */ /* 0x000fe20007810000 */
[--C-:B------:R-:W-:Y:S01]  /*9100*/  FFMA.FTZ R173, R209, UR6, -R160.reuse ;  /* 0x00000006d1ad7c23 */ /* 0x100fe200080108a0 */
[----:B------:R-:W-:Y:S03]  /*9110*/  MUFU.EX2 R170, R170 ;  /* 0x000000aa00aa7308 */ /* 0x000fe60000000800 */
[----:B------:R-:W0:Y:S05]  /*9120*/  SHFL.BFLY PT, R177, R168, 0x2, 0x1f ;  /* 0x0c401f00a8b17f89 */ /* 0x000e2a00000e0000 */
[----:B------:R-:W-:Y:S08]  /*9130*/  MUFU.EX2 R171, R171 ;  /* 0x000000ab00ab7308 */ /* 0x000ff00000000800 */
[----:B------:R-:W-:Y:S08]  /*9140*/  MUFU.EX2 R172, R172 ;  /* 0x000000ac00ac7308 */ /* 0x000ff00000000800 */
[----:B------:R-:W-:Y:S01]  /*9150*/  MUFU.EX2 R173, R173 ;  /* 0x000000ad00ad7308 */ /* 0x000fe20000000800 */
[----:B0-----:R-:W-:Y:S01]  /*9160*/  FMNMX.FTZ R182, R168, R177, !PT ;  /* 0x000000b1a8b67209 */ /* 0x001fe20007810000 */
[--C-:B------:R-:W-:Y:S01]  /*9170*/  FFMA.FTZ R177, R179, UR6, -R160.reuse ;  /* 0x00000006b3b17c23 */ /* 0x100fe200080108a0 */
[----:B------:R-:W-:-:S03]  /*9180*/  FFMA.FTZ R179, R167, UR6, -R160 ;  /* 0x00000006a7b37c23 */ /* 0x000fc600080108a0 */
[----:B------:R-:W0:Y:S02]  /*9190*/  SHFL.BFLY PT, R207, R182, 0x1, 0x1f ;  /* 0x0c201f00b6cf7f89 */ /* 0x000e2400000e0000 */
[----:B------:R-:W-:Y:S08]  /*91a0*/  MUFU.EX2 R174, R174 ;  /* 0x000000ae00ae7308 */ /* 0x000ff00000000800 */
[----:B------:R-:W1:Y:S08]  /*91b0*/  MUFU.EX2 R175, R175 ;  /* 0x000000af00af7308 */ /* 0x000e700000000800 */
[----:B------:R-:W-:Y:S01]  /*91c0*/  MUFU.EX2 R176, R176 ;  /* 0x000000b000b07308 */ /* 0x000fe20000000800 */
[----:B0-----:R-:W-:Y:S01]  /*91d0*/  FMNMX.FTZ R168, R182, R207, !PT ;  /* 0x000000cfb6a87209 */ /* 0x001fe20007810000 */
[----:B------:R-:W-:-:S06]  /*91e0*/  FFMA.FTZ R182, R155, UR6, -R160 ;  /* 0x000000069bb67c23 */ /* 0x000fcc00080108a0 */
[----:B------:R-:W-:Y:S01]  /*91f0*/  MUFU.EX2 R177, R177 ;  /* 0x000000b100b17308 */ /* 0x000fe20000000800 */
[C---:B------:R-:W-:Y:S01]  /*9200*/  FSETP.NEU.FTZ.AND P1, PT, R168.reuse, -INF , PT ;  /* 0xff800000a800780b */ /* 0x040fe20003f3d000 */
[----:B------:R-:W-:-:S05]  /*9210*/  FMUL.FTZ R155, R168, UR6 ;  /* 0x00000006a89b7c20 */ /* 0x000fca0008410000 */
[----:B------:R-:W-:Y:S01]  /*9220*/  FSEL R153, R155, RZ, P1 ;  /* 0x000000ff9b997208 */ /* 0x000fe20000800000 */
[----:B------:R-:W-:Y:S01]  /*9230*/  MUFU.EX2 R178, R178 ;  /* 0x000000b200b27308 */ /* 0x000fe20000000800 */
[----:B------:R-:W-:Y:S02]  /*9240*/  FSEL R155, R168, RZ, P1 ;  /* 0x000000ffa89b7208 */ /* 0x000fe40000800000 */
[----:B------:R-:W-:Y:S01]  /*9250*/  ISETP.NE.AND P1, PT, R193, RZ, PT ;  /* 0x000000ffc100720c */ /* 0x000fe20003f25270 */
[--C-:B------:R-:W-:Y:S01]  /*9260*/  FFMA.FTZ R207, R216, UR6, -R153.reuse ;  /* 0x00000006d8cf7c23 */ /* 0x100fe20008010899 */
[--C-:B------:R-:W-:Y:S01]  /*9270*/  FFMA.FTZ R216, R156, UR6, -R153.reuse ;  /* 0x000000069cd87c23 */ /* 0x100fe20008010899 */
[----:B------:R-:W-:Y:S01]  /*9280*/  FADD.FTZ R155, -R155, R202 ;  /* 0x000000ca9b9b7221 */ /* 0x000fe20000010100 */
[----:B------:R-:W-:Y:S01]  /*9290*/  FMUL.FTZ R156, R154, UR6 ;  /* 0x000000069a9c7c20 */ /* 0x000fe20008410000 */
[--C-:B------:R-:W-:Y:S01]  /*92a0*/  FFMA.FTZ R206, R219, UR6, -R153.reuse ;  /* 0x00000006dbce7c23 */ /* 0x100fe20008010899 */
[--C-:B------:R-:W-:Y:S01]  /*92b0*/  FFMA.FTZ R209, R210, UR6, -R153.reuse ;  /* 0x00000006d2d17c23 */ /* 0x100fe20008010899 */
[----:B------:R-:W-:Y:S01]  /*92c0*/  FMUL.FTZ R155, R155, UR6 ;  /* 0x000000069b9b7c20 */ /* 0x000fe20008410000 */
        /* <DEDUP_REMOVED lines=8> */
[----:B------:R2:W3:Y:S01]  /*9350*/  MUFU.EX2 R219, R155 ;  /* 0x0000009b00db7308 */ /* 0x0004e20000000800 */
[--C-:B------:R-:W-:Y:S01]  /*9360*/  FFMA.FTZ R217, R157, UR6, -R153.reuse ;  /* 0x000000069dd97c23 */ /* 0x100fe20008010899 */
[--C-:B------:R-:W-:Y:S01]  /*9370*/  FFMA.FTZ R218, R158, UR6, -R153.reuse ;  /* 0x000000069eda7c23 */ /* 0x100fe20008010899 */
[--C-:B------:R-:W-:Y:S01]  /*9380*/  FFMA.FTZ R159, R159, UR6, -R153.reuse ;  /* 0x000000069f9f7c23 */ /* 0x100fe20008010899 */
[--C-:B------:R-:W-:Y:S01]  /*9390*/  FFMA.FTZ R220, R161, UR6, -R153.reuse ;  /* 0x00000006a1dc7c23 */ /* 0x100fe20008010899 */
[----:B------:R-:W-:Y:S01]  /*93a0*/  FFMA.FTZ R223, R162, UR6, -R153 ;  /* 0x00000006a2df7c23 */ /* 0x000fe20008010899 */
[----:B------:R-:W-:Y:S01]  /*93b0*/  VIADD R154, R201, 0x38840 ;  /* 0x00038840c99a7836 */ /* 0x000fe20000000000 */
[----:B-1----:R-:W-:Y:S01]  /*93c0*/  F2FP.F16.F32.PACK_AB R157, R175, R174 ;  /* 0x000000aeaf9d723e */ /* 0x002fe200000000ff */
[----:B------:R-:W-:-:S02]  /*93d0*/  @!P1 IMAD R153, R204, 0x40, R191 ;  /* 0x00000040cc999824 */ /* 0x000fc400078e02bf */
[----:B------:R-:W-:Y:S01]  /*93e0*/  FFMA.FTZ R204, R152, UR6, -R160 ;  /* 0x0000000698cc7c23 */ /* 0x000fe200080108a0 */
[----:B------:R-:W-:Y:S01]  /*93f0*/  MUFU.EX2 R206, R206 ;  /* 0x000000ce00ce7308 */ /* 0x000fe20000000800 */
[----:B------:R-:W-:Y:S01]  /*9400*/  PRMT R154, R197, 0x654, R154 ;  /* 0x00000654c59a7816 */ /* 0x000fe2000000009a */
[----:B------:R-:W-:Y:S01]  /*9410*/  @!P1 IMAD R161, R153, 0x4, R198 ;  /* 0x0000000499a19824 */ /* 0x000fe200078e02c6 */
[----:B------:R-:W-:Y:S01]  /*9420*/  F2FP.F16.F32.PACK_AB R153, R170, R171 ;  /* 0x000000abaa99723e */ /* 0x000fe200000000ff */
[----:B0-----:R-:W-:Y:S01]  /*9430*/  FMUL.FTZ R26, R26, R202 ;  /* 0x000000ca1a1a7220 */ /* 0x001fe20000410000 */
[----:B------:R0:W-:Y:S01]  /*9440*/  SYNCS.ARRIVE.TRANS64.RED.A1T0 RZ, [R154+URZ], RZ ;  /* 0x000000ff9aff79a7 */ /* 0x0001e2000810043f */
[----:B--2---:R-:W-:Y:S01]  /*9450*/  F2FP.F16.F32.PACK_AB R155, R173, R172 ;  /* 0x000000acad9b723e */ /* 0x004fe200000000ff */
[----:B---3--:R-:W-:Y:S01]  /*9460*/  @!P1 STS [R161+0x38400], R219 ;  /* 0x038400dba1009388 */ /* 0x008fe20000000800 */
[----:B------:R-:W1:Y:S01]  /*9470*/  MUFU.EX2 R207, R207 ;  /* 0x000000cf00cf7308 */ /* 0x000e620000000800 */
[-C--:B------:R-:W-:Y:S01]  /*9480*/  FMUL.FTZ R24, R24, R219.reuse ;  /* 0x000000db18187220 */ /* 0x080fe20000410000 */
[-C--:B------:R-:W-:Y:S01]  /*9490*/  FMUL.FTZ R25, R25, R219.reuse ;  /* 0x000000db19197220 */ /* 0x080fe20000410000 */
[----:B------:R2:W-:Y:S01]  /*94a0*/  @!P1 STS [R161+0x38420], R202 ;  /* 0x038420caa1009388 */ /* 0x0005e20000000800 */
        /* <DEDUP_REMOVED lines=10> */
[-C--:B------:R-:W-:Y:S01]  /*9550*/  FMUL.FTZ R36, R36, R219.reuse ;  /* 0x000000db24247220 */ /* 0x080fe20000410000 */
[-C--:B------:R-:W-:Y:S01]  /*9560*/  FMUL.FTZ R37, R37, R219.reuse ;  /* 0x000000db25257220 */ /* 0x080fe20000410000 */
        /* <DEDUP_REMOVED lines=53> */
[----:B------:R-:W-:Y:S01]  /*98c0*/  FMUL.FTZ R79, R79, R202 ;  /* 0x000000ca4f4f7220 */ /* 0x000fe20000410000 */
[-C--:B------:R-:W-:Y:S01]  /*98d0*/  FMUL.FTZ R80, R80, R219.reuse ;  /* 0x000000db50507220 */ /* 0x080fe20000410000 */
[-C--:B------:R-:W-:Y:S01]  /*98e0*/  FMUL.FTZ R81, R81, R219.reuse ;  /* 0x000000db51517220 */ /* 0x080fe20000410000 */
[----:B------:R-:W0:Y:S01]  /*98f0*/  MUFU.EX2 R181, R181 ;  /* 0x000000b500b57308 */ /* 0x000e220000000800 */
[----:B--2---:R-:W-:Y:S01]  /*9900*/  F2FP.F16.F32.PACK_AB R161, R179, R178 ;  /* 0x000000b2b3a1723e */ /* 0x004fe200000000ff */
        /* <DEDUP_REMOVED lines=82> */
[----:B------:R-:W-:Y:S01]  /*9e30*/  FMUL.FTZ R149, R149, R219 ;  /* 0x000000db95957220 */ /* 0x000fe20000410000 */
[-C--:B------:R-:W-:Y:S01]  /*9e40*/  FMUL.FTZ R150, R150, R202.reuse ;  /* 0x000000ca96967220 */ /* 0x080fe20000410000 */
[----:B------:R-:W-:Y:S01]  /*9e50*/  FMUL.FTZ R151, R151, R202 ;  /* 0x000000ca97977220 */ /* 0x000fe20000410000 */
[----:B------:R0:W-:Y:S01]  /*9e60*/  STSM.16.M88.4 [R187+0x36400], R152 ;  /* 0x03640098bb007844 */ /* 0x0001e20000000200 */
[----:B------:R-:W2:Y:S01]  /*9e70*/  MUFU.EX2 R223, R223 ;  /* 0x000000df00df7308 */ /* 0x000ea20000000800 */
[----:B-1----:R-:W-:Y:S01]  /*9e80*/  F2FP.F16.F32.PACK_AB R164, R203, R218 ;  /* 0x000000dacba4723e */ /* 0x002fe200000000ff */
[----:B------:R-:W-:Y:S01]  /*9e90*/  FFMA.FTZ R171, R202, R20, R171 ;  /* 0x00000014caab7223 */ /* 0x000fe200000100ab */
[----:B------:R0:W-:Y:S01]  /*9ea0*/  STSM.16.M88.4 [R189], R156 ;  /* 0x0000009cbd007844 */ /* 0x0001e20000000200 */
[----:B------:R-:W-:-:S02]  /*9eb0*/  FFMA.FTZ R206, R219, R21, R206 ;  /* 0x00000015dbce7223 */ /* 0x000fc400000100ce */
[----:B------:R-:W-:Y:S01]  /*9ec0*/  FADD.FTZ R171, R170, R171 ;  /* 0x000000abaaab7221 */ /* 0x000fe20000010000 */
[----:B------:R0:W-:Y:S01]  /*9ed0*/  STSM.16.M88.4 [R186], R160 ;  /* 0x000000a0ba007844 */ /* 0x0001e20000000200 */
[----:B------:R-:W1:Y:S01]  /*9ee0*/  MUFU.EX2 R204, R204 ;  /* 0x000000cc00cc7308 */ /* 0x000e620000000800 */
[----:B------:R-:W-:Y:S01]  /*9ef0*/  FADD.FTZ R207, R207, R206 ;  /* 0x000000cecfcf7221 */ /* 0x000fe20000010000 */
[----:B------:R-:W-:-:S03]  /*9f00*/  FADD.FTZ R172, R172, R171 ;  /* 0x000000abacac7221 */ /* 0x000fc60000010000 */
[----:B------:R-:W-:Y:S01]  /*9f10*/  FADD.FTZ R208, R208, R207 ;  /* 0x000000cfd0d07221 */ /* 0x000fe20000010000 */
[----:B------:R-:W-:Y:S01]  /*9f20*/  FADD.FTZ R173, R173, R172 ;  /* 0x000000acadad7221 */ /* 0x000fe20000010000 */
[----:B--2---:R-:W-:Y:S02]  /*9f30*/  F2FP.F16.F32.PACK_AB R166, R223, R220 ;  /* 0x000000dcdfa6723e */ /* 0x004fe400000000ff */
[----:B------:R-:W-:Y:S01]  /*9f40*/  FADD.FTZ R209, R209, R208 ;  /* 0x000000d0d1d17221 */ /* 0x000fe20000010000 */
[----:B------:R-:W-:-:S03]  /*9f50*/  FADD.FTZ R174, R174, R173 ;  /* 0x000000adaeae7221 */ /* 0x000fc60000010000 */
[----:B------:R-:W-:Y:S01]  /*9f60*/  FADD.FTZ R210, R210, R209 ;  /* 0x000000d1d2d27221 */ /* 0x000fe20000010000 */
[----:B------:R-:W-:Y:S01]  /*9f70*/  FADD.FTZ R175, R175, R174 ;  /* 0x000000aeafaf7221 */ /* 0x000fe20000010000 */
[----:B-1----:R-:W-:Y:S02]  /*9f80*/  F2FP.F16.F32.PACK_AB R167, R204, R205 ;  /* 0x000000cdcca7723e */ /* 0x002fe400000000ff */
[----:B------:R-:W-:Y:S01]  /*9f90*/  FADD.FTZ R211, R211, R210 ;  /* 0x000000d2d3d37221 */ /* 0x000fe20000010000 */
[----:B------:R-:W-:Y:S02]  /*9fa0*/  FADD.FTZ R176, R176, R175 ;  /* 0x000000afb0b07221 */ /* 0x000fe40000010000 */
[----:B------:R0:W-:Y:S01]  /*9fb0*/  STSM.16.M88.4 [R188], R164 ;  /* 0x000000a4bc007844 */ /* 0x0001e20000000200 */
[----:B------:R-:W-:Y:S01]  /*9fc0*/  WARPGROUP.ARRIVE ;  /* 0x00000000000079c5 */ /* 0x000fe20000000000 */
[----:B------:R-:W-:Y:S01]  /*9fd0*/  FADD.FTZ R212, R212, R211 ;  /* 0x000000d3d4d47221 */ /* 0x000fe20000010000 */
[----:B------:R-:W-:-:S03]  /*9fe0*/  FADD.FTZ R177, R177, R176 ;  /* 0x000000b0b1b17221 */ /* 0x000fc60000010000 */
[----:B------:R-:W-:Y:S01]  /*9ff0*/  FADD.FTZ R213, R213, R212 ;  /* 0x000000d4d5d57221 */ /* 0x000fe20000010000 */
[----:B------:R-:W-:Y:S01]  /*a000*/  HGMMA.64x256x16.F32 R24, R152, gdesc[UR8].tnspB, R24, gsb0 ;  /* 0x43e0000898187df0 */ /* 0x000fe20008000818 */
[----:B------:R-:W-:Y:S01]  /*a010*/  R2UR UR10, R222 ;  /* 0x00000000de0a72ca */ /* 0x000fe200000e0000 */
[----:B------:R-:W-:Y:S01]  /*a020*/  UMOV UR11, 0x40000040 ;  /* 0x40000040000b7882 */ /* 0x000fe20000000000 */
[C---:B------:R-:W-:Y:S02]  /*a030*/  VIADD R222, R221.reuse, 0x100 ;  /* 0x00000100ddde7836 */ /* 0x040fe40000000000 */
[----:B------:R-:W-:Y:S01]  /*a040*/  FADD.FTZ R178, R178, R177 ;  /* 0x000000b1b2b27221 */ /* 0x000fe20000010000 */
[----:B------:R-:W-:Y:S02]  /*a050*/  VIADD R221, R221, 0x180 ;  /* 0x00000180dddd7836 */ /* 0x000fe40000000000 */
[----:B------:R-:W-:Y:S01]  /*a060*/  FADD.FTZ R214, R214, R213 ;  /* 0x000000d5d6d67221 */ /* 0x000fe20000010000 */
[----:B------:R-:W-:-:S03]  /*a070*/  FADD.FTZ R179, R179, R178 ;  /* 0x000000b2b3b37221 */ /* 0x000fc60000010000 */
        /* <DEDUP_REMOVED lines=13> */
[----:B------:R-:W-:Y:S02]  /*a150*/  WARPGROUP.DEPBAR.LE gsb0, 0x0 ;  /* 0x00008000000079c5 */ /* 0x000fe40000010000 */
[----:B------:R-:W-:-:S06]  /*a160*/  WARPGROUP.ARRIVE ;  /* 0x00000000000079c5 */ /* 0x000fcc0000000000 */
        /* <DEDUP_REMOVED lines=24> */
.L_x_7465:
[C---:B------:R-:W-:Y:S01]  /*a2f0*/  ISETP.GT.AND P1, PT, R200.reuse, UR60, PT ;  /* 0x0000003cc8007c0c */ /* 0x040fe2000bf24270 */
[----:B------:R-:W-:Y:S01]  /*a300*/  VIADD R152, R201, 0x38860 ;  /* 0x00038860c9987836 */ /* 0x000fe20000000000 */
[----:B------:R-:W-:Y:S01]  /*a310*/  MOV R203, R169 ;  /* 0x000000a900cb7202 */ /* 0x000fe20000000f00 */
[----:B------:R-:W-:Y:S02]  /*a320*/  VIADD R200, R200, 0xffffffff ;  /* 0xffffffffc8c87836 */ /* 0x000fe40000000000 */
[----:B------:R-:W-:Y:S01]  /*a330*/  IMAD.MOV.U32 R202, RZ, RZ, R168 ;  /* 0x000000ffffca7224 */ /* 0x000fe200078e00a8 */
[----:B------:R-:W-:Y:S01]  /*a340*/  PRMT R152, R197, 0x654, R152 ;  /* 0x00000654c5987816 */ /* 0x000fe20000000098 */
[----:B------:R-:W-:-:S03]  /*a350*/  IMAD.MOV.U32 R204, RZ, RZ, R22 ;  /* 0x000000ffffcc7224 */ /* 0x000fc600078e0016 */
[----:B------:R0:W-:Y:S03]  /*a360*/  SYNCS.ARRIVE.TRANS64.RED.A1T0 RZ, [R152+URZ], RZ ;  /* 0x000000ff98ff79a7 */ /* 0x0001e6000810043f */
[----:B------:R-:W-:Y:S05]  /*a370*/  @P1 BRA `(.L_x_7466) ;  /* 0xffffffc800481947 */ /* 0x000fea000383ffff */
.L_x_7455:
[----:B------:R-:W-:-:S13]  /*a380*/  R2UR UR7, R196 ;  /* 0x00000000c40772ca */ /* 0x000fda00000e0000 */
[----:B------:R-:W-:-:S13]  /*a390*/  ISETP.GE.AND P1, PT, R200, UR7, PT ;  /* 0x00000007c8007c0c */ /* 0x000fda000bf26270 */
[----:B------:R-:W-:Y:S05]  /*a3a0*/  @!P1 BRA `(.L_x_7467) ;  /* 0x0000002c00e49947 */ /* 0x000fea0003800000 */
[----:B------:R-:W-:Y:S01]  /*a3b0*/  IMAD.MOV.U32 R202, RZ, RZ, R169 ;  /* 0x000000ffffca7224 */ /* 0x000fe200078e00a9 */
[----:B------:R-:W-:Y:S01]  /*a3c0*/  ULDC UR38, c[0x0][0xad0] ;  /* 0x0002b40000267ab9 */ /* 0x000fe20000000800 */
[----:B------:R-:W-:Y:S01]  /*a3d0*/  IMAD.MOV.U32 R195, RZ, RZ, R168 ;  /* 0x000000ffffc37224 */ /* 0x000fe200078e00a8 */
[----:B------:R-:W-:Y:S01]  /*a3e0*/  ULDC UR60, c[0x0][0xa80] ;  /* 0x0002a000003c7ab9 */ /* 0x000fe20000000800 */
[----:B------:R-:W-:-:S07]  /*a3f0*/  IMAD.MOV.U32 R194, RZ, RZ, R22 ;  /* 0x000000ffffc27224 */ /* 0x000fce00078e0016 */
.L_x_7478:
[----:B------:R-:W-:-:S05]  /*a400*/  VIADD R22, R194, 0x1 ;  /* 0x00000001c2167836 */ /* 0x000fca0000000000 */
[----:B------:R-:W-:-:S04]  /*a410*/  ISETP.NE.AND P1, PT, R22, 0x2, PT ;  /* 0x000000021600780c */ /* 0x000fc80003f25270 */
[----:B0-----:R-:W-:Y:S02]  /*a420*/  SEL R152, RZ, 0x1, P1 ;  /* 0x00000001ff987807 */ /* 0x001fe40000800000 */
[----:B------:R-:W-:Y:S02]  /*a430*/  SEL R22, R22, RZ, P1 ;  /* 0x000000ff16167207 */ /* 0x000fe40000800000 */
[----:B------:R-:W-:-:S13]  /*a440*/  R2UR UR6, R152 ;  /* 0x00000000980672ca */ /* 0x000fda00000e0000 */
[----:B------:R-:W-:Y:S01]  /*a450*/  ULOP3.LUT UR39, UR39, UR6, URZ, 0x3c, !UPT ;  /* 0x0000000627277292 */ /* 0x000fe2000f8e3c3f */
[----:B------:R-:W-:Y:S11]  /*a460*/  @!P0 BRA `(.L_x_7468) ;  /* 0x0000000000048947 */ /* 0x000ff60003800000 */
[----:B------:R-:W-:Y:S01]  /*a470*/  BPT.TRAP 0x1 ;  /* 0x000000040000795c */ /* 0x000fe20000300000 */
.L_x_7468:
[----:B------:R-:W-:Y:S02]  /*a480*/  IMAD.U32 R204, RZ, RZ, UR39 ;  /* 0x00000027ffcc7e24 */ /* 0x000fe4000f8e00ff */
[----:B------:R-:W-:-:S03]  /*a490*/  IMAD R185, R22, 0x8, R198 ;  /* 0x0000000816b97824 */ /* 0x000fc600078e02c6 */
[----:B------:R-:W-:-:S04]  /*a4a0*/  SHF.L.U32 R204, R204, 0x1f, RZ ;  /* 0x0000001fcccc7819 */ /* 0x000fc800000006ff */
[----:B------:R0:W1:Y:S01]  /*a4b0*/  SYNCS.PHASECHK.TRANS64.TRYWAIT P1, [R185+URZ+0x38830], R204 ;  /* 0x038830ccb90075a7 */ /* 0x000062000802017f */
[----:B------:R-:W-:Y:S05]  /*a4c0*/  @!P0 BRA `(.L_x_7469) ;  /* 0x0000000000048947 */ /* 0x000fea0003800000 */
[----:B------:R-:W-:Y:S01]  /*a4d0*/  BPT.TRAP 0x1 ;  /* 0x000000040000795c */ /* 0x000fe20000300000 */
.L_x_7469:
[----:B------:R-:W-:Y:S01]  /*a4e0*/  LEA R201, R22, R190, 0x9 ;  /* 0x000000be16c97211 */ /* 0x000fe200078e48ff */
[----:B-1----:R-:W-:Y:S06]  /*a4f0*/  @P1 BRA `(.L_x_7470) ;  /* 0x0000000000081947 */ /* 0x002fec0003800000 */
[----:B------:R-:W1:Y:S02]  /*a500*/  SYNCS.PHASECHK.TRANS64.TRYWAIT P1, [R185+URZ+0x38830], R204 ;  /* 0x038830ccb90075a7 */ /* 0x000e64000802017f */
[----:B-1----:R-:W-:Y:S05]  /*a510*/  @!P1 BRA `(.L_x_7471) ;  /* 0x000000a800509947 */ /* 0x002fea0003800000 */
.L_x_7470:
[----:B------:R-:W-:Y:S01]  /*a520*/  R2UR UR58, R201 ;  /* 0x00000000c93a72ca */ /* 0x000fe200000e0000 */
[----:B------:R-:W-:Y:S01]  /*a530*/  WARPGROUP.ARRIVE ;  /* 0x00000000000079c5 */ /* 0x000fe20000000000 */
[----:B------:R-:W-:Y:S01]  /*a540*/  R2UR UR56, R10 ;  /* 0x000000000a3872ca */ /* 0x000fe200000e0000 */
[----:B------:R-:W-:Y:S01]  /*a550*/  UMOV UR59, 0x40000040 ;  /* 0x40000040003b7882 */ /* 0x000fe20000000000 */
[----:B------:R-:W-:Y:S01]  /*a560*/  R2UR UR57, R11 ;  /* 0x000000000b3972ca */ /* 0x000fe200000e0000 */
[----:B------:R-:W-:-:S12]  /*a570*/  VIADD R203, R201, 0x2 ;  /* 0x00000002c9cb7836 */ /* 0x000fd80000000000 */
[----:B------:R-:W-:Y:S01]  /*a580*/  HGMMA.64x64x16.F32 R152, gdesc[UR56], RZ, !UPT, gsb0 ;  /* 0x00e00000389879f0 */ /* 0x000fe2000c0008ff */
[----:B------:R-:W-:Y:S01]  /*a590*/  R2UR UR58, R203 ;  /* 0x00000000cb3a72ca */ /* 0x000fe200000e0000 */
[----:B------:R-:W-:Y:S01]  /*a5a0*/  UMOV UR59, 0x40000040 ;  /* 0x40000040003b7882 */ /* 0x000fe20000000000 */
[----:B------:R-:W-:Y:S01]  /*a5b0*/  R2UR UR56, R8 ;  /* 0x00000000083872ca */ /* 0x000fe200000e0000 */
[----:B------:R-:W-:Y:S01]  /*a5c0*/  VIADD R203, R201, 0x4 ;  /* 0x00000004c9cb7836 */ /* 0x000fe20000000000 */
[----:B------:R-:W-:Y:S01]  /*a5d0*/  R2UR UR57, R9 ;  /* 0x00000000093972ca */ /* 0x000fe200000e0000 */
[----:B------:R-:W-:Y:S01]  /*a5e0*/  VIADD R201, R201, 0x6 ;  /* 0x00000006c9c97836 */ /* 0x000fe20000000000 */
[----:B------:R-:W-:Y:S02]  /*a5f0*/  WARPGROUP.DEPBAR.LE gsb0, 0x0 ;  /* 0x00008000000079c5 */ /* 0x000fe40000010000 */
[----:B------:R-:W-:-:S09]  /*a600*/  WARPGROUP.ARRIVE ;  /* 0x00000000000079c5 */ /* 0x000fd20000000000 */
[----:B------:R-:W-:Y:S01]  /*a610*/  HGMMA.64x64x16.F32 R152, gdesc[UR56], R152, gsb0 ;  /* 0x00e00000389879f0 */ /* 0x000fe20008000898 */
[----:B------:R-:W-:Y:S01]  /*a620*/  R2UR UR58, R203 ;  /* 0x00000000cb3a72ca */ /* 0x000fe200000e0000 */
[----:B------:R-:W-:Y:S01]  /*a630*/  UMOV UR59, 0x40000040 ;  /* 0x40000040003b7882 */ /* 0x000fe20000000000 */
[----:B------:R-:W-:Y:S02]  /*a640*/  R2UR UR56, R16 ;  /* 0x00000000103872ca */ /* 0x000fe400000e0000 */
[----:B------:R-:W-:Y:S01]  /*a650*/  R2UR UR57, R17 ;  /* 0x00000000113972ca */ /* 0x000fe200000e0000 */
[----:B------:R-:W-:Y:S02]  /*a660*/  WARPGROUP.DEPBAR.LE gsb0, 0x0 ;  /* 0x00008000000079c5 */ /* 0x000fe40000010000 */
[----:B------:R-:W-:-:S10]  /*a670*/  WARPGROUP.ARRIVE ;  /* 0x00000000000079c5 */ /* 0x000fd40000000000 */
[----:B------:R-:W-:Y:S01]  /*a680*/  HGMMA.64x64x16.F32 R152, gdesc[UR56], R152, gsb0 ;  /* 0x00e00000389879f0 */ /* 0x000fe20008000898 */
[----:B------:R-:W-:Y:S01]  /*a690*/  R2UR UR58, R201 ;  /* 0x00000000c93a72ca */ /* 0x000fe200000e0000 */
[----:B------:R-:W-:Y:S01]  /*a6a0*/  UMOV UR59, 0x40000040 ;  /* 0x40000040003b7882 */ /* 0x000fe20000000000 */
        /* <DEDUP_REMOVED lines=8> */
.L_x_7472:
[----:B------:R2:W3:Y:S01]  /*a730*/  SYNCS.PHASECHK.TRANS64.TRYWAIT P1, [R185+URZ+0x38850], R204 ;  /* 0x038850ccb90075a7 */ /* 0x0004e2000802017f */
[----:B------:R-:W-:Y:S05]  /*a740*/  @!P0 BRA `(.L_x_7473) ;  /* 0x0000000000048947 */ /* 0x000fea0003800000 */
[----:B------:R-:W-:Y:S01]  /*a750*/  BPT.TRAP 0x1 ;  /* 0x000000040000795c */ /* 0x000fe20000300000 */
.L_x_7473:
[----:B------:R-:W-:Y:S01]  /*a760*/  IMAD R201, R22, 0x1000, R18 ;  /* 0x0000100016c97824 */ /* 0x000fe200078e0212 */
[----:B---3--:R-:W-:Y:S06]  /*a770*/  @P1 BRA `(.L_x_7474) ;  /* 0x0000000000081947 */ /* 0x008fec0003800000 */
[----:B------:R-:W3:Y:S02]  /*a780*/  SYNCS.PHASECHK.TRANS64.TRYWAIT P1, [R185+URZ+0x38850], R204 ;  /* 0x038850ccb90075a7 */ /* 0x000ee4000802017f */
[----:B---3--:R-:W-:Y:S05]  /*a790*/  @!P1 BRA `(.L_x_7475) ;  /* 0x000000a400c49947 */ /* 0x008fea0003800000 */
.L_x_7474:
[----:B------:R-:W-:Y:S01]  /*a7a0*/  R2UR UR58, R201 ;  /* 0x00000000c93a72ca */ /* 0x000fe200000e0000 */
[----:B------:R-:W-:Y:S01]  /*a7b0*/  WARPGROUP.ARRIVE ;  /* 0x00000000000079c5 */ /* 0x000fe20000000000 */
[----:B------:R-:W-:Y:S01]  /*a7c0*/  R2UR UR56, R6 ;  /* 0x00000000063872ca */ /* 0x000fe200000e0000 */
[----:B------:R-:W-:Y:S01]  /*a7d0*/  UMOV UR59, 0x40000040 ;  /* 0x40000040003b7882 */ /* 0x000fe20000000000 */
[----:B------:R-:W-:Y:S01]  /*a7e0*/  R2UR UR57, R7 ;  /* 0x00000000073972ca */ /* 0x000fe200000e0000 */
[----:B------:R-:W-:Y:S01]  /*a7f0*/  VIADD R203, R201, 0x2 ;  /* 0x00000002c9cb7836 */ /* 0x000fe20000000000 */
        /* <DEDUP_REMOVED lines=11> */
[----:B------:R-:W-:Y:S01]  /*a8b0*/  HGMMA.64x64x16.F32 R152, gdesc[UR56], R152, gsb0 ;  /* 0x00e00000389879f0 */ /* 0x000fe20008000898 */
[----:B------:R-:W-:Y:S01]  /*a8c0*/  R2UR UR58, R203 ;  /* 0x00000000cb3a72ca */ /* 0x000fe200000e0000 */
[----:B------:R-:W-:Y:S01]  /*a8d0*/  UMOV UR59, 0x40000040 ;  /* 0x40000040003b7882 */ /* 0x000fe20000000000 */
[----:B------:R-:W-:Y:S01]  /*a8e0*/  R2UR UR56, R2 ;  /* 0x00000000023872ca */ /* 0x000fe200000e0000 */
[----:B------:R-:W-:Y:S01]  /*a8f0*/  VIADD R203, R201, 0x4 ;  /* 0x00000004c9cb7836 */ /* 0x000fe20000000000 */
[----:B------:R-:W-:Y:S01]  /*a900*/  R2UR UR57, R3 ;  /* 0x00000000033972ca */ /* 0x000fe200000e0000 */
[----:B------:R-:W4:Y:S01]  /*a910*/  S2R R205, SR_TID.X ;  /* 0x0000000000cd7919 */ /* 0x000f220000002100 */
[----:B------:R-:W-:Y:S01]  /*a920*/  UMOV UR55, 0x40000040 ;  /* 0x4000004000377882 */ /* 0x000fe20000000000 */
[----:B----4-:R-:W-:Y:S01]  /*a930*/  SHF.R.U32.HI R205, RZ, 0x7, R205 ;  /* 0x00000007ffcd7819 */ /* 0x010fe200000116cd */
[----:B------:R-:W-:-:S02]  /*a940*/  WARPGROUP.DEPBAR.LE gsb0, 0x0 ;  /* 0x00008000000079c5 */ /* 0x000fc40000010000 */
[----:B------:R-:W-:-:S07]  /*a950*/  WARPGROUP.ARRIVE ;  /* 0x00000000000079c5 */ /* 0x000fce0000000000 */
[----:B------:R-:W-:Y:S01]  /*a960*/  HGMMA.64x64x16.F32 R152, gdesc[UR56], R152, gsb0 ;  /* 0x00e00000389879f0 */ /* 0x000fe20008000898 */
[----:B------:R-:W-:Y:S01]  /*a970*/  R2UR UR58, R203 ;  /* 0x00000000cb3a72ca */ /* 0x000fe200000e0000 */
[----:B------:R-:W-:Y:S01]  /*a980*/  UMOV UR59, 0x40000040 ;  /* 0x40000040003b7882 */ /* 0x000fe20000000000 */
[----:B------:R-:W-:Y:S01]  /*a990*/  R2UR UR56, R4 ;  /* 0x00000000043872ca */ /* 0x000fe200000e0000 */
[----:B------:R-:W-:Y:S01]  /*a9a0*/  VIADD R203, R201, 0x6 ;  /* 0x00000006c9cb7836 */ /* 0x000fe20000000000 */
[----:B------:R-:W-:Y:S01]  /*a9b0*/  R2UR UR57, R5 ;  /* 0x00000000053972ca */ /* 0x000fe200000e0000 */
[----:B------:R-:W-:Y:S02]  /*a9c0*/  WARPGROUP.DEPBAR.LE gsb0, 0x0 ;  /* 0x00008000000079c5 */ /* 0x000fe40000010000 */
[----:B------:R-:W-:-:S10]  /*a9d0*/  WARPGROUP.ARRIVE ;  /* 0x00000000000079c5 */ /* 0x000fd40000000000 */
[----:B------:R-:W-:Y:S01]  /*a9e0*/  HGMMA.64x64x16.F32 R152, gdesc[UR56], R152, gsb0 ;  /* 0x00e00000389879f0 */ /* 0x000fe20008000898 */
[----:B------:R-:W-:Y:S01]  /*a9f0*/  R2UR UR58, R203 ;  /* 0x00000000cb3a72ca */ /* 0x000fe200000e0000 */
[----:B------:R-:W-:Y:S01]  /*aa00*/  UMOV UR59, 0x40000040 ;  /* 0x40000040003b7882 */ /* 0x000fe20000000000 */
[----:B------:R-:W-:Y:S01]  /*aa10*/  R2UR UR56, R12 ;  /* 0x000000000c3872ca */ /* 0x000fe200000e0000 */
[----:B------:R-:W-:Y:S01]  /*aa20*/  VIADD R203, R201, 0x200 ;  /* 0x00000200c9cb7836 */ /* 0x000fe20000000000 */
[----:B------:R-:W-:-:S04]  /*aa30*/  R2UR UR57, R13 ;  /* 0x000000000d3972ca */ /* 0x000fc800000e0000 */
[----:B------:R-:W-:Y:S02]  /*aa40*/  R2UR UR6, R203 ;  /* 0x00000000cb0672ca */ /* 0x000fe400000e0000 */
[----:B------:R-:W-:-:S04]  /*aa50*/  IADD3 R203, R201, 0x202, RZ ;  /* 0x00000202c9cb7810 */ /* 0x000fc80007ffe0ff */
        /* <DEDUP_REMOVED lines=17> */
[----:B------:R-:W-:-:S04]  /*ab70*/  IADD3 R203, R201, 0x604, RZ ;  /* 0x00000604c9cb7810 */ /* 0x000fc80007ffe0ff */
[----:B------:R-:W-:Y:S01]  /*ab80*/  R2UR UR50, R203 ;  /* 0x00000000cb3272ca */ /* 0x000fe200000e0000 */
[----:B------:R-:W-:-:S05]  /*ab90*/  VIADD R203, R201, 0x606 ;  /* 0x00000606c9cb7836 */ /* 0x000fca0000000000 */
[----:B------:R-:W-:Y:S01]  /*aba0*/  R2UR UR54, R203 ;  /* 0x00000000cb3672ca */ /* 0x000fe200000e0000 */
[----:B------:R-:W-:Y:S02]  /*abb0*/  WARPGROUP.DEPBAR.LE gsb0, 0x0 ;  /* 0x00008000000079c5 */ /* 0x000fe40000010000 */
[----:B------:R-:W-:Y:S01]  /*abc0*/  WARPGROUP.ARRIVE ;  /* 0x00000000000079c5 */ /* 0x000fe20000000000 */
[----:B------:R-:W4:Y:S05]  /*abd0*/  SHFL.IDX PT, R203, R205, RZ, 0x1f ;  /* 0x00001fffcdcb7589 */ /* 0x000f2a00000e0000 */
[----:B------:R-:W-:Y:S01]  /*abe0*/  HGMMA.64x64x16.F32 R152, gdesc[UR56], R152, gsb0 ;  /* 0x00e00000389879f0 */ /* 0x000fe20008000898 */
[----:B------:R-:W-:Y:S01]  /*abf0*/  UMOV UR57, 0x40000040 ;  /* 0x4000004000397882 */ /* 0x000fe20000000000 */
[----:B------:R-:W-:Y:S01]  /*ac00*/  UMOV UR59, 0x40000040 ;  /* 0x40000040003b7882 */ /* 0x000fe20000000000 */
[----:B----4-:R-:W-:Y:S01]  /*ac10*/  ISETP.GT.AND P1, PT, R203, 0x7f, PT ;  /* 0x0000007fcb00780c */ /* 0x010fe20003f24270 */
[----:B------:R-:W-:-:S03]  /*ac20*/  VIADD R203, R201, 0x800 ;  /* 0x00000800c9cb7836 */ /* 0x000fc60000000000 */
[----:B0123--:R-:W-:-:S05]  /*ac30*/  SEL R204, RZ, 0x2, !P1 ;  /* 0x00000002ffcc7807 */ /* 0x00ffca0004800000 */
[----:B------:R-:W-:Y:S02]  /*ac40*/  IMAD.IADD R205, R184, 0x1, R204 ;  /* 0x00000001b8cd7824 */ /* 0x000fe400078e02cc */
[----:B------:R-:W-:-:S03]  /*ac50*/  IMAD.IADD R206, R204, 0x1, R203 ;  /* 0x00000001ccce7824 */ /* 0x000fc600078e02cb */
[----:B------:R-:W-:Y:S02]  /*ac60*/  R2UR UR56, R205 ;  /* 0x00000000cd3872ca */ /* 0x000fe400000e0000 */
[----:B------:R-:W-:Y:S01]  /*ac70*/  R2UR UR58, R206 ;  /* 0x00000000ce3a72ca */ /* 0x000fe200000e0000 */
        /* <DEDUP_REMOVED lines=82> */
[----:B------:R-:W-:Y:S02]  /*b1a0*/  IMAD.IADD R205, R23, 0x1, R208 ;  /* 0x0000000117cd7824 */ /* 0x000fe400078e02d0 */
[----:B------:R-:W-:Y:S01]  /*b1b0*/  IMAD.IADD R207, R208, 0x1, R203 ;  /* 0x00000001d0cf7824 */ /* 0x000fe200078e02cb */
        /* <DEDUP_REMOVED lines=123> */
.L_x_7476:
        /* <DEDUP_REMOVED lines=31> */
[----:B-1----:R-:W-:Y:S01]  /*bb60*/  FMNMX.FTZ R173, R201, R168, !PT ;  /* 0x000000a8c9ad7209 */ /* 0x002fe20007810000 */
[----:B------:R-:W-:Y:S01]  /*bb70*/  FMUL.FTZ R210, R179, UR38 ;  /* 0x00000026b3d27c20 */ /* 0x000fe20008410000 */
[----:B------:R-:W-:Y:S01]  /*bb80*/  FMUL.FTZ R211, R182, UR38 ;  /* 0x00000026b6d37c20 */ /* 0x000fe20008410000 */
[----:B------:R-:W-:Y:S01]  /*bb90*/  FMUL.FTZ R212, R183, UR38 ;  /* 0x00000026b7d47c20 */ /* 0x000fe20008410000 */
[----:B------:R-:W-:Y:S01]  /*bba0*/  ISETP.NE.AND P1, PT, R193, RZ, PT ;  /* 0x000000ffc100720c */ /* 0x000fe20003f25270 */
[----:B------:R-:W-:-:S02]  /*bbb0*/  UMOV UR11, 0x40000040 ;  /* 0x40000040000b7882 */ /* 0x000fc40000000000 */
        /* <DEDUP_REMOVED lines=14> */
[----:B-1----:R-:W-:Y:S01]  /*bca0*/  FMNMX.FTZ R168, R164, R177, !PT ;  /* 0x000000b1a4a87209 */ /* 0x002fe20007810000 */
[----:B------:R-:W-:-:S06]  /*bcb0*/  FMUL.FTZ R177, R181, UR38 ;  /* 0x00000026b5b17c20 */ /* 0x000fcc0008410000 */
        /* <DEDUP_REMOVED lines=17> */
[----:B------:R-:W3:Y:S01]  /*bdd0*/  MUFU.TANH R154, R154 ;  /* 0x0000009a009a7308 */ /* 0x000ee20000002400 */
[----:B-1----:R-:W-:-:S07]  /*bde0*/  FMNMX.FTZ R171, R153, R202, !PT ;  /* 0x000000ca99ab7209 */ /* 0x002fce0007810000 */
[----:B------:R-:W1:Y:S01]  /*bdf0*/  MUFU.TANH R155, R155 ;  /* 0x0000009b009b7308 */ /* 0x000e620000002400 */
[----:B--2---:R-:W-:-:S07]  /*be00*/  FMNMX.FTZ R171, R152, R171, !PT ;  /* 0x000000ab98ab7209 */ /* 0x004fce0007810000 */
[----:B------:R-:W2:Y:S01]  /*be10*/  MUFU.TANH R162, R162 ;  /* 0x000000a200a27308 */ /* 0x000ea20000002400 */
[----:B0-----:R-:W-:-:S07]  /*be20*/  FMNMX.FTZ R181, R168, R181, !PT ;  /* 0x000000b5a8b57209 */ /* 0x001fce0007810000 */
[----:B------:R-:W0:Y:S01]  /*be30*/  MUFU.TANH R163, R163 ;  /* 0x000000a300a37308 */ /* 0x000e220000002400 */
[----:B---3--:R-:W-:Y:S01]  /*be40*/  FMNMX.FTZ R168, R154, R171, !PT ;  /* 0x000000ab9aa87209 */ /* 0x008fe20007810000 */
[----:B------:R-:W3:Y:S03]  /*be50*/  SHFL.BFLY PT, R174, R181, 0x1, 0x1f ;  /* 0x0c201f00b5ae7f89 */ /* 0x000ee600000e0000 */
[----:B-1----:R-:W-:-:S03]  /*be60*/  FMNMX.FTZ R171, R155, R168, !PT ;  /* 0x000000a89bab7209 */ /* 0x002fc60007810000 */
[----:B------:R-:W1:Y:S01]  /*be70*/  MUFU.TANH R166, R166 ;  /* 0x000000a600a67308 */ /* 0x000e620000002400 */
[----:B--2---:R-:W-:-:S07]  /*be80*/  FMNMX.FTZ R170, R162, R171, !PT ;  /* 0x000000aba2aa7209 */ /* 0x004fce0007810000 */
[----:B------:R-:W2:Y:S01]  /*be90*/  MUFU.TANH R167, R167 ;  /* 0x000000a700a77308 */ /* 0x000ea20000002400 */
[----:B0-----:R-:W-:-:S07]  /*bea0*/  FMNMX.FTZ R171, R163, R170, !PT ;  /* 0x000000aaa3ab7209 */ /* 0x001fce0007810000 */
[----:B------:R-:W0:Y:S01]  /*beb0*/  MUFU.TANH R203, R203 ;  /* 0x000000cb00cb7308 */ /* 0x000e220000002400 */
[----:B-1----:R-:W-:Y:S02]  /*bec0*/  FMNMX.FTZ R170, R166, R171, !PT ;  /* 0x000000aba6aa7209 */ /* 0x002fe40007810000 */
[----:B---3--:R-:W-:-:S05]  /*bed0*/  FMNMX.FTZ R168, R181, R174, !PT ;  /* 0x000000aeb5a87209 */ /* 0x008fca0007810000 */
[----:B------:R-:W1:Y:S01]  /*bee0*/  MUFU.TANH R205, R205 ;  /* 0x000000cd00cd7308 */ /* 0x000e620000002400 */
[C---:B------:R-:W-:Y:S01]  /*bef0*/  FADD.FTZ R174, -R168.reuse, R195 ;  /* 0x000000c3a8ae7221 */ /* 0x040fe20000010100 */
[----:B------:R-:W-:-:S03]  /*bf00*/  FMUL.FTZ R213, R168, UR6 ;  /* 0x00000006a8d57c20 */ /* 0x000fc60008410000 */
[----:B------:R-:W-:Y:S01]  /*bf10*/  FMUL.FTZ R179, R174, UR6 ;  /* 0x00000006aeb37c20 */ /* 0x000fe20008410000 */
[----:B--2---:R-:W-:Y:S01]  /*bf20*/  FMNMX.FTZ R174, R167, R170, !PT ;  /* 0x000000aaa7ae7209 */ /* 0x004fe20007810000 */
        /* <DEDUP_REMOVED lines=23> */
[----:B-1----:R-:W-:Y:S01]  /*c0a0*/  FMNMX.FTZ R175, R209, R178, !PT ;  /* 0x000000b2d1af7209 */ /* 0x002fe20007810000 */
[----:B------:R-:W-:-:S06]  /*c0b0*/  FFMA.FTZ R178, R157, UR6, -R213 ;  /* 0x000000069db27c23 */ /* 0x000fcc00080108d5 */
[----:B------:R-:W1:Y:S01]  /*c0c0*/  MUFU.TANH R212, R212 ;  /* 0x000000d400d47308 */ /* 0x000e620000002400 */
[----:B--2---:R-:W-:-:S07]  /*c0d0*/  FMNMX.FTZ R156, R210, R175, !PT ;  /* 0x000000afd29c7209 */ /* 0x004fce0007810000 */
[----:B------:R0:W2:Y:S08]  /*c0e0*/  MUFU.EX2 R170, R179 ;  /* 0x000000b300aa7308 */ /* 0x0000b00000000800 */
[----:B------:R-:W-:Y:S01]  /*c0f0*/  MUFU.EX2 R171, R171 ;  /* 0x000000ab00ab7308 */ /* 0x000fe20000000800 */
[----:B0-----:R-:W-:-:S04]  /*c100*/  FMNMX.FTZ R179, R211, R156, !PT ;  /* 0x0000009cd3b37209 */ /* 0x001fc80007810000 */
[----:B-1----:R-:W-:Y:S01]  /*c110*/  FMNMX.FTZ R156, R212, R179, !PT ;  /* 0x000000b3d49c7209 */ /* 0x002fe20007810000 */
[----:B------:R-:W-:Y:S02]  /*c120*/  FFMA.FTZ R179, R159, UR6, -R213 ;  /* 0x000000069fb37c23 */ /* 0x000fe400080108d5 */
[----:B------:R-:W-:Y:S01]  /*c130*/  MUFU.EX2 R174, R174 ;  /* 0x000000ae00ae7308 */ /* 0x000fe20000000800 */
[-C--:B--2---:R-:W-:Y:S01]  /*c140*/  FMUL.FTZ R24, R24, R170.reuse ;  /* 0x000000aa18187220 */ /* 0x084fe20000410000 */
        /* <DEDUP_REMOVED lines=24> */
[----:B0-----:R-:W-:Y:S01]  /*c2d0*/  FMNMX.FTZ R157, R156, R157, !PT ;  /* 0x0000009d9c9d7209 */ /* 0x001fe20007810000 */
[-C--:B------:R-:W-:Y:S01]  /*c2e0*/  FMUL.FTZ R65, R65, R170.reuse ;  /* 0x000000aa41417220 */ /* 0x080fe20000410000 */
[-C--:B------:R-:W-:Y:S01]  /*c2f0*/  FMUL.FTZ R68, R68, R170.reuse ;  /* 0x000000aa44447220 */ /* 0x080fe20000410000 */
[-C--:B------:R-:W-:Y:S01]  /*c300*/  FMUL.FTZ R69, R69, R170.reuse ;  /* 0x000000aa45457220 */ /* 0x080fe20000410000 */
[-C--:B------:R-:W-:Y:S01]  /*c310*/  FMUL.FTZ R72, R72, R170.reuse ;  /* 0x000000aa48487220 */ /* 0x080fe20000410000 */
[----:B------:R-:W0:Y:S01]  /*c320*/  SHFL.BFLY PT, R156, R157, 0x1, 0x1f ;  /* 0x0c201f009d9c7f89 */ /* 0x000e2200000e0000 */
        /* <DEDUP_REMOVED lines=23> */
[----:B0-----:R-:W-:Y:S01]  /*c4a0*/  FMNMX.FTZ R169, R157, R156, !PT ;  /* 0x0000009c9da97209 */ /* 0x001fe20007810000 */
[----:B------:R-:W-:Y:S01]  /*c4b0*/  MUFU.EX2 R183, R183 ;  /* 0x000000b700b77308 */ /* 0x000fe20000000800 */
[-C--:B------:R-:W-:Y:S01]  /*c4c0*/  FMUL.FTZ R113, R113, R170.reuse ;  /* 0x000000aa71717220 */ /* 0x080fe20000410000 */
[-C--:B------:R-:W-:Y:S01]  /*c4d0*/  FMUL.FTZ R116, R116, R170.reuse ;  /* 0x000000aa74747220 */ /* 0x080fe20000410000 */
[-C--:B------:R-:W-:Y:S01]  /*c4e0*/  FMUL.FTZ R117, R117, R170.reuse ;  /* 0x000000aa75757220 */ /* 0x080fe20000410000 */
[----:B------:R-:W-:Y:S01]  /*c4f0*/  FADD.FTZ R156, -R169, R202 ;  /* 0x000000caa99c7221 */ /* 0x000fe20000010100 */
[-C--:B------:R-:W-:Y:S01]  /*c500*/  FMUL.FTZ R120, R120, R170.reuse ;  /* 0x000000aa78787220 */ /* 0x080fe20000410000 */
[-C--:B------:R-:W-:Y:S01]  /*c510*/  FMUL.FTZ R121, R121, R170.reuse ;  /* 0x000000aa79797220 */ /* 0x080fe20000410000 */
[-C--:B------:R-:W-:Y:S01]  /*c520*/  FMUL.FTZ R124, R124, R170.reuse ;  /* 0x000000aa7c7c7220 */ /* 0x080fe20000410000 */
[----:B------:R-:W-:Y:S01]  /*c530*/  FMUL.FTZ R177, R156, UR6 ;  /* 0x000000069cb17c20 */ /* 0x000fe20008410000 */
[----:B------:R-:W-:Y:S01]  /*c540*/  FMUL.FTZ R156, R169, UR6 ;  /* 0x00000006a99c7c20 */ /* 0x000fe20008410000 */
[----:B------:R-:W-:Y:S01]  /*c550*/  MUFU.EX2 R206, R206 ;  /* 0x000000ce00ce7308 */ /* 0x000fe20000000800 */
[----:B-1----:R-:W-:Y:S01]  /*c560*/  F2FP.F16.F32.PACK_AB R158, R204, R181 ;  /* 0x000000b5cc9e723e */ /* 0x002fe200000000ff */
[----:B------:R-:W-:Y:S01]  /*c570*/  FMUL.FTZ R125, R125, R170 ;  /* 0x000000aa7d7d7220 */ /* 0x000fe20000410000 */
[--C-:B------:R-:W-:Y:S01]  /*c580*/  FFMA.FTZ R213, R152, UR6, -R156.reuse ;  /* 0x0000000698d57c23 */ /* 0x100fe2000801089c */
[----:B------:R-:W-:Y:S01]  /*c590*/  FFMA.FTZ R202, R153, UR6, -R156 ;  /* 0x0000000699ca7c23 */ /* 0x000fe2000801089c */
[----:B------:R-:W-:-:S02]  /*c5a0*/  VIADD R152, R185, 0x38840 ;  /* 0x00038840b9987836 */ /* 0x000fc40000000000 */
[--C-:B------:R-:W-:Y:S01]  /*c5b0*/  FFMA.FTZ R214, R154, UR6, -R156.reuse ;  /* 0x000000069ad67c23 */ /* 0x100fe2000801089c */
[----:B------:R-:W-:Y:S01]  /*c5c0*/  @!P1 IMAD R153, R194, 0x40, R191 ;  /* 0x00000040c2999824 */ /* 0x000fe200078e02bf */
[----:B------:R-:W0:Y:S01]  /*c5d0*/  MUFU.EX2 R177, R177 ;  /* 0x000000b100b17308 */ /* 0x000e220000000800 */
[----:B------:R-:W-:Y:S01]  /*c5e0*/  FFMA.FTZ R215, R155, UR6, -R156 ;  /* 0x000000069bd77c23 */ /* 0x000fe2000801089c */
[----:B------:R-:W-:Y:S01]  /*c5f0*/  PRMT R152, R197, 0x654, R152 ;  /* 0x00000654c5987816 */ /* 0x000fe20000000098 */
        /* <DEDUP_REMOVED lines=10> */
[----:B------:R1:W-:Y:S01]  /*c6a0*/  SYNCS.ARRIVE.TRANS64.RED.A1T0 RZ, [R152+URZ], RZ ;  /* 0x000000ff98ff79a7 */ /* 0x0003e2000810043f */
[--C-:B------:R-:W-:Y:S01]  /*c6b0*/  FFMA.FTZ R207, R209, UR6, -R156.reuse ;  /* 0x00000006d1cf7c23 */ /* 0x100fe2000801089c */
[--C-:B------:R-:W-:Y:S01]  /*c6c0*/  FFMA.FTZ R210, R210, UR6, -R156.reuse ;  /* 0x00000006d2d27c23 */ /* 0x100fe2000801089c */
[----:B------:R-:W-:Y:S01]  /*c6d0*/  FFMA.FTZ R211, R212, UR6, -R156 ;  /* 0x00000006d4d37c23 */ /* 0x000fe2000801089c */
[----:B------:R-:W-:Y:S01]  /*c6e0*/  @!P1 STS [R153+0x38400], R170 ;  /* 0x038400aa99009388 */ /* 0x000fe20000000800 */
[----:B------:R-:W-:Y:S01]  /*c6f0*/  MUFU.EX2 R202, R202 ;  /* 0x000000ca00ca7308 */ /* 0x000fe20000000800 */
[----:B------:R-:W-:Y:S01]  /*c700*/  IMAD R209, R22, 0x1000, R192 ;  /* 0x0000100016d17824 */ /* 0x000fe200078e02c0 */
[----:B------:R-:W-:Y:S01]  /*c710*/  F2FP.F16.F32.PACK_AB R154, R178, R175 ;  /* 0x000000afb29a723e */ /* 0x000fe200000000ff */
[----:B0-----:R0:W-:Y:S01]  /*c720*/  @!P1 STS [R153+0x38420], R177 ;  /* 0x038420b199009388 */ /* 0x0011e20000000800 */
[----:B-1----:R-:W-:Y:S01]  /*c730*/  F2FP.F16.F32.PACK_AB R152, R174, R171 ;  /* 0x000000abae98723e */ /* 0x002fe200000000ff */
[----:B------:R-:W-:Y:S01]  /*c740*/  FMUL.FTZ R26, R26, R177 ;  /* 0x000000b11a1a7220 */ /* 0x000fe20000410000 */
[----:B------:R-:W-:Y:S01]  /*c750*/  F2FP.F16.F32.PACK_AB R156, R182, R179 ;  /* 0x000000b3b69c723e */ /* 0x000fe200000000ff */
[-C--:B------:R-:W-:Y:S01]  /*c760*/  FMUL.FTZ R27, R27, R177.reuse ;  /* 0x000000b11b1b7220 */ /* 0x080fe20000410000 */
[----:B------:R-:W0:Y:S01]  /*c770*/  MUFU.EX2 R213, R213 ;  /* 0x000000d500d57308 */ /* 0x000e220000000800 */
[----:B------:R-:W-:Y:S01]  /*c780*/  R2UR UR10, R209 ;  /* 0x00000000d10a72ca */ /* 0x000fe200000e0000 */
[----:B------:R-:W-:Y:S01]  /*c790*/  FMUL.FTZ R30, R30, R177 ;  /* 0x000000b11e1e7220 */ /* 0x000fe20000410000 */
[----:B------:R-:W-:Y:S01]  /*c7a0*/  F2FP.F16.F32.PACK_AB R160, R206, R183 ;  /* 0x000000b7cea0723e */ /* 0x000fe200000000ff */
        /* <DEDUP_REMOVED lines=87> */
[----:B------:R-:W-:Y:S01]  /*cd20*/  FMUL.FTZ R149, R149, R170 ;  /* 0x000000aa95957220 */ /* 0x000fe20000410000 */
[-C--:B------:R-:W-:Y:S01]  /*cd30*/  FMUL.FTZ R150, R150, R177.reuse ;  /* 0x000000b196967220 */ /* 0x080fe20000410000 */
[----:B------:R-:W-:Y:S01]  /*cd40*/  FMUL.FTZ R151, R151, R177 ;  /* 0x000000b197977220 */ /* 0x000fe20000410000 */
[----:B------:R0:W-:Y:S01]  /*cd50*/  STSM.16.M88.4 [R187+0x36400], R152 ;  /* 0x03640098bb007844 */ /* 0x0001e20000000200 */
[----:B------:R-:W-:Y:S01]  /*cd60*/  VIADD R212, R209, 0x80 ;  /* 0x00000080d1d47836 */ /* 0x000fe20000000000 */
[----:B------:R-:W2:Y:S01]  /*cd70*/  MUFU.EX2 R208, R208 ;  /* 0x000000d000d07308 */ /* 0x000ea20000000800 */
[----:B-1----:R-:W-:Y:S01]  /*cd80*/  F2FP.F16.F32.PACK_AB R161, R220, R203 ;  /* 0x000000cbdca1723e */ /* 0x002fe200000000ff */
[----:B------:R0:W-:Y:S01]  /*cd90*/  STSM.16.M88.4 [R189], R156 ;  /* 0x0000009cbd007844 */ /* 0x0001e20000000200 */
[----:B------:R-:W-:Y:S01]  /*cda0*/  FFMA.FTZ R21, R170, R21, R171 ;  /* 0x00000015aa157223 */ /* 0x000fe200000100ab */
[----:B------:R-:W-:-:S03]  /*cdb0*/  FFMA.FTZ R20, R177, R20, R202 ;  /* 0x00000014b1147223 */ /* 0x000fc600000100ca */
[----:B------:R-:W-:Y:S01]  /*cdc0*/  FADD.FTZ R174, R174, R21 ;  /* 0x00000015aeae7221 */ /* 0x000fe20000010000 */
[----:B------:R-:W-:Y:S01]  /*cdd0*/  MUFU.EX2 R173, R173 ;  /* 0x000000ad00ad7308 */ /* 0x000fe20000000800 */
[----:B------:R-:W-:Y:S02]  /*cde0*/  FADD.FTZ R213, R213, R20 ;  /* 0x00000014d5d57221 */ /* 0x000fe40000010000 */
[----:B------:R-:W-:Y:S02]  /*cdf0*/  FADD.FTZ R175, R175, R174 ;  /* 0x000000aeafaf7221 */ /* 0x000fe40000010000 */
[----:B------:R-:W-:Y:S02]  /*ce00*/  FADD.FTZ R214, R214, R213 ;  /* 0x000000d5d6d67221 */ /* 0x000fe40000010000 */
[----:B------:R-:W-:Y:S01]  /*ce10*/  FADD.FTZ R178, R178, R175 ;  /* 0x000000afb2b27221 */ /* 0x000fe20000010000 */
[----:B------:R-:W1:Y:S01]  /*ce20*/  MUFU.EX2 R176, R176 ;  /* 0x000000b000b07308 */ /* 0x000e620000000800 */
        /* <DEDUP_REMOVED lines=11> */
[----:B-1----:R-:W-:Y:S01]  /*cee0*/  F2FP.F16.F32.PACK_AB R164, R176, R173 ;  /* 0x000000adb0a4723e */ /* 0x002fe200000000ff */
        /* <DEDUP_REMOVED lines=9> */
[----:B------:R-:W1:Y:S01]  /*cf80*/  MUFU.EX2 R210, R210 ;  /* 0x000000d200d27308 */ /* 0x000e620000000800 */
[----:B--2---:R-:W-:Y:S01]  /*cf90*/  F2FP.F16.F32.PACK_AB R166, R201, R180 ;  /* 0x000000b4c9a6723e */ /* 0x004fe200000000ff */
[----:B------:R-:W-:Y:S01]  /*cfa0*/  FADD.FTZ R172, R172, R195 ;  /* 0x000000c3acac7221 */ /* 0x000fe20000010000 */
[----:B------:R-:W-:-:S03]  /*cfb0*/  FADD.FTZ R208, R208, R205 ;  /* 0x000000cdd0d07221 */ /* 0x000fc60000010000 */
[----:B------:R-:W-:Y:S02]  /*cfc0*/  FADD.FTZ R173, R173, R172 ;  /* 0x000000acadad7221 */ /* 0x000fe40000010000 */
[----:B------:R-:W2:Y:S02]  /*cfd0*/  MUFU.EX2 R194, R194 ;  /* 0x000000c200c27308 */ /* 0x000ea40000000800 */
[----:B------:R-:W-:-:S04]  /*cfe0*/  FADD.FTZ R173, R176, R173 ;  /* 0x000000adb0ad7221 */ /* 0x000fc80000010000 */
[----:B------:R-:W-:Y:S02]  /*cff0*/  FADD.FTZ R180, R180, R173 ;  /* 0x000000adb4b47221 */ /* 0x000fe40000010000 */
[----:B------:R-:W3:Y:S01]  /*d000*/  MUFU.EX2 R211, R211 ;  /* 0x000000d300d37308 */ /* 0x000ee20000000800 */
[----:B-1----:R-:W-:Y:S01]  /*d010*/  F2FP.F16.F32.PACK_AB R165, R210, R207 ;  /* 0x000000cfd2a5723e */ /* 0x002fe200000000ff */
[----:B------:R-:W-:Y:S01]  /*d020*/  FADD.FTZ R207, R207, R208 ;  /* 0x000000d0cfcf7221 */ /* 0x000fe20000010000 */
[----:B------:R-:W-:-:S03]  /*d030*/  FADD.FTZ R21, R201, R180 ;  /* 0x000000b4c9157221 */ /* 0x000fc60000010000 */
[----:B------:R-:W-:-:S04]  /*d040*/  FADD.FTZ R207, R210, R207 ;  /* 0x000000cfd2cf7221 */ /* 0x000fc80000010000 */
[----:B--2---:R-:W-:Y:S01]  /*d050*/  FADD.FTZ R20, R194, R207 ;  /* 0x000000cfc2147221 */ /* 0x004fe20000010000 */
[----:B---3--:R-:W-:-:S03]  /*d060*/  F2FP.F16.F32.PACK_AB R167, R211, R194 ;  /* 0x000000c2d3a7723e */ /* 0x008fc600000000ff */
[----:B------:R-:W-:Y:S02]  /*d070*/  FADD.FTZ R20, R211, R20 ;  /* 0x00000014d3147221 */ /* 0x000fe40000010000 */
[----:B------:R0:W-:Y:S01]  /*d080*/  STSM.16.M88.4 [R188], R164 ;  /* 0x000000a4bc007844 */ /* 0x0001e20000000200 */
[----:B------:R-:W-:-:S06]  /*d090*/  WARPGROUP.ARRIVE ;  /* 0x00000000000079c5 */ /* 0x000fcc0000000000 */
[----:B------:R-:W-:Y:S01]  /*d0a0*/  HGMMA.64x256x16.F32 R24, R152, gdesc[UR8].tnspB, R24, gsb0 ;  /* 0x43e0000898187df0 */ /* 0x000fe20008000818 */
[----:B------:R-:W-:Y:S01]  /*d0b0*/  R2UR UR10, R212 ;  /* 0x00000000d40a72ca */ /* 0x000fe200000e0000 */
[----:B------:R-:W-:Y:S01]  /*d0c0*/  UMOV UR11, 0x40000040 ;  /* 0x40000040000b7882 */ /* 0x000fe20000000000 */
[C---:B------:R-:W-:Y:S01]  /*d0d0*/  VIADD R212, R209.reuse, 0x100 ;  /* 0x00000100d1d47836 */ /* 0x040fe20000000000 */
[----:B------:R-:W-:Y:S01]  /*d0e0*/  IADD3 R209, R209, 0x180, RZ ;  /* 0x00000180d1d17810 */ /* 0x000fe20007ffe0ff */
        /* <DEDUP_REMOVED lines=27> */
.L_x_7477:
[----:B------:R-:W-:Y:S01]  /*d2a0*/  R2UR UR7, R196 ;  /* 0x00000000c40772ca */ /* 0x000fe200000e0000 */
[----:B------:R-:W-:Y:S02]  /*d2b0*/  VIADD R152, R185, 0x38860 ;  /* 0x00038860b9987836 */ /* 0x000fe40000000000 */
[----:B------:R-:W-:Y:S02]  /*d2c0*/  IMAD.MOV.U32 R202, RZ, RZ, R169 ;  /* 0x000000ffffca7224 */ /* 0x000fe400078e00a9 */
[----:B------:R-:W-:Y:S01]  /*d2d0*/  IMAD.MOV.U32 R195, RZ, RZ, R168 ;  /* 0x000000ffffc37224 */ /* 0x000fe200078e00a8 */
[----:B------:R-:W-:Y:S01]  /*d2e0*/  PRMT R152, R197, 0x654, R152 ;  /* 0x00000654c5987816 */ /* 0x000fe20000000098 */
[----:B------:R-:W-:-:S03]  /*d2f0*/  IMAD.MOV.U32 R194, RZ, RZ, R22 ;  /* 0x000000ffffc27224 */ /* 0x000fc600078e0016 */
[----:B------:R1:W-:Y:S03]  /*d300*/  SYNCS.ARRIVE.TRANS64.RED.A1T0 RZ, [R152+URZ], RZ ;  /* 0x000000ff98ff79a7 */ /* 0x0003e6000810043f */
[C---:B------:R-:W-:Y:S01]  /*d310*/  ISETP.GT.AND P1, PT, R200.reuse, UR7, PT ;  /* 0x00000007c8007c0c */ /* 0x040fe2000bf24270 */
[----:B------:R-:W-:-:S12]  /*d320*/  VIADD R200, R200, 0xffffffff ;  /* 0xffffffffc8c87836 */ /* 0x000fd80000000000 */
[----:B-1----:R-:W-:Y:S05]  /*d330*/  @P1 BRA `(.L_x_7478) ;  /* 0xffffffd000301947 */ /* 0x002fea000383ffff */
.L_x_7467:
[----:B------:R-:W1:Y:S01]  /*d340*/  SHFL.BFLY PT, R0, R21, 0x2, 0x1f ;  /* 0x0c401f0015007f89 */ /* 0x000e6200000e0000 */
[----:B------:R-:W-:Y:S08]  /*d350*/  BAR.ARV 0x8, 0x100 ;  /* 0x0204000000007b1d */ /* 0x000ff00000002000 */
[----:B------:R-:W-:Y:S01]  /*d360*/  BAR.SYNC.DEFER_BLOCKING 0xf, 0x100 ;  /* 0x03c4000000007b1d */ /* 0x000fe20000010000 */
[----:B------:R-:W-:Y:S01]  /*d370*/  ISETP.NE.AND P0, PT, R193, RZ, PT ;  /* 0x000000ffc100720c */ /* 0x000fe20003f05270 */
[----:B------:R-:W-:-:S02]  /*d380*/  IMAD R191, R22, 0x40, R191 ;  /* 0x0000004016bf7824 */ /* 0x000fc400078e02bf */
[----:B------:R-:W-:Y:S02]  /*d390*/  IMAD.U32 R9, RZ, RZ, UR6 ;  /* 0x00000006ff097e24 */ /* 0x000fe4000f8e00ff */
[----:B------:R-:W2:Y:S01]  /*d3a0*/  SHFL.BFLY PT, R5, R20, 0x2, 0x1f ;  /* 0x0c401f0014057f89 */ /* 0x000ea200000e0000 */
[----:B-1----:R-:W-:-:S07]  /*d3b0*/  FADD.FTZ R2, R0, R21 ;  /* 0x0000001500027221 */ /* 0x002fce0000010000 */
[----:B------:R-:W-:Y:S01]  /*d3c0*/  @!P0 LEA R198, R191, R198, 0x2 ;  /* 0x000000c6bfc68211 */ /* 0x000fe200078e10ff */
[----:B------:R-:W1:Y:S01]  /*d3d0*/  SHFL.BFLY PT, R3, R2, 0x1, 0x1f ;  /* 0x0c201f0002037f89 */ /* 0x000e6200000e0000 */
[----:B--2---:R-:W-:-:S05]  /*d3e0*/  FADD.FTZ R5, R5, R20 ;  /* 0x0000001405057221 */ /* 0x004fca0000010000 */
[----:B------:R-:W2:Y:S01]  /*d3f0*/  SHFL.BFLY PT, R0, R5, 0x1, 0x1f ;  /* 0x0c201f0005007f89 */ /* 0x000ea200000e0000 */
[----:B-1----:R-:W-:Y:S01]  /*d400*/  FADD.FTZ R4, R2, R3 ;  /* 0x0000000302047221 */ /* 0x002fe20000010000 */
[----:B------:R-:W-:Y:S02]  /*d410*/  IMAD.MOV.U32 R3, RZ, RZ, RZ ;  /* 0x000000ffff037224 */ /* 0x000fe400078e00ff */
[----:B------:R-:W-:Y:S02]  /*d420*/  IMAD.MOV.U32 R2, RZ, RZ, -0x800000 ;  /* 0xff800000ff027424 */ /* 0x000fe400078e00ff */
[----:B------:R-:W-:-:S13]  /*d430*/  FSETP.NE.FTZ.AND P1, PT, R4, RZ, PT ;  /* 0x000000ff0400720b */ /* 0x000fda0003f35000 */
[----:B------:R-:W1:Y:S01]  /*d440*/  @P1 MUFU.RCP R3, R4 ;  /* 0x0000000400031308 */ /* 0x000e620000001000 */
[----:B--2---:R-:W-:Y:S01]  /*d450*/  FADD.FTZ R6, R5, R0 ;  /* 0x0000000005067221 */ /* 0x004fe20000010000 */
[----:B------:R-:W-:-:S04]  /*d460*/  IMAD.MOV.U32 R0, RZ, RZ, RZ ;  /* 0x000000ffff007224 */ /* 0x000fc800078e00ff */
[----:B------:R-:W-:Y:S02]  /*d470*/  FSETP.NE.FTZ.AND P2, PT, R6, RZ, PT ;  /* 0x000000ff0600720b */ /* 0x000fe40003f55000 */
[----:B------:R-:W-:Y:S01]  /*d480*/  @P1 MUFU.LG2 R5, R4 ;  /* 0x0000000400051308 */ /* 0x000fe20000000c00 */
[----:B-1----:R1:W-:Y:S01]  /*d490*/  @!P0 STS [R198+0x38400], R3 ;  /* 0x03840003c6008388 */ /* 0x0023e20000000800 */
[-C--:B------:R-:W-:Y:S01]  /*d4a0*/  FMUL.FTZ R24, R24, R3.reuse ;  /* 0x0000000318187220 */ /* 0x080fe20000410000 */
[----:B------:R-:W-:-:S08]  /*d4b0*/  FMUL.FTZ R25, R25, R3 ;  /* 0x0000000319197220 */ /* 0x000fd00000410000 */
[----:B------:R-:W2:Y:S01]  /*d4c0*/  @P2 MUFU.RCP R0, R6 ;  /* 0x0000000600002308 */ /* 0x000ea20000001000 */
[-C--:B------:R-:W-:Y:S01]  /*d4d0*/  FMUL.FTZ R28, R28, R3.reuse ;  /* 0x000000031c1c7220 */ /* 0x080fe20000410000 */
[-C--:B------:R-:W-:Y:S01]  /*d4e0*/  FMUL.FTZ R29, R29, R3.reuse ;  /* 0x000000031d1d7220 */ /* 0x080fe20000410000 */
[-C--:B------:R-:W-:Y:S01]  /*d4f0*/  FMUL.FTZ R32, R32, R3.reuse ;  /* 0x0000000320207220 */ /* 0x080fe20000410000 */
[-C--:B------:R-:W-:Y:S01]  /*d500*/  FMUL.FTZ R33, R33, R3.reuse ;  /* 0x0000000321217220 */ /* 0x080fe20000410000 */
[-C--:B------:R-:W-:Y:S01]  /*d510*/  FMUL.FTZ R36, R36, R3.reuse ;  /* 0x0000000324247220 */ /* 0x080fe20000410000 */
[-C--:B------:R-:W-:Y:S01]  /*d520*/  FMUL.FTZ R37, R37, R3.reuse ;  /* 0x0000000325257220 */ /* 0x080fe20000410000 */
[-C--:B------:R-:W-:Y:S01]  /*d530*/  FMUL.FTZ R40, R40, R3.reuse ;  /* 0x0000000328287220 */ /* 0x080fe20000410000 */
[----:B------:R3:W4:Y:S01]  /*d540*/  @P2 MUFU.LG2 R7, R6 ;  /* 0x0000000600072308 */ /* 0x0007220000000c00 */
        /* <DEDUP_REMOVED lines=56> */
[----:B-1----:R-:W-:-:S02]  /*d8d0*/  IMAD.U32 R3, RZ, RZ, UR6 ;  /* 0x00000006ff037e24 */ /* 0x002fc4000f8e00ff */
[----:B------:R-:W-:Y:S01]  /*d8e0*/  @P2 FMUL.FTZ R9, R9, 0.69314718246459960938 ;  /* 0x3f31721809092820 */ /* 0x000fe20000410000 */
[----:B---3--:R-:W-:Y:S01]  /*d8f0*/  @P1 FMUL.FTZ R6, R5, 0.69314718246459960938 ;  /* 0x3f31721805061820 */ /* 0x008fe20000410000 */
[----:B----4-:R-:W-:Y:S01]  /*d900*/  @P2 FMUL.FTZ R8, R7, 0.69314718246459960938 ;  /* 0x3f31721807082820 */ /* 0x010fe20000410000 */
[----:B------:R-:W-:Y:S01]  /*d910*/  @P1 FMUL.FTZ R3, R3, 0.69314718246459960938 ;  /* 0x3f31721803031820 */ /* 0x000fe20000410000 */
[----:B------:R-:W-:Y:S01]  /*d920*/  IMAD.MOV.U32 R4, RZ, RZ, -0x800000 ;  /* 0xff800000ff047424 */ /* 0x000fe200078e00ff */
        /* <DEDUP_REMOVED lines=67> */
[----:B--2---:R-:W-:Y:S06]  /*dd60*/  BAR.ARV 0xe, 0x100 ;  /* 0x0384000000007b1d */ /* 0x004fec0000002000 */
.L_x_7436:
[----:B------:R-:W-:Y:S05]  /*dd70*/  @P0 BRA `(.L_x_7479) ;  /* 0x0000002400080947 */ /* 0x000fea0003800000 */
[----:B------:R-:W2:Y:S01]  /*dd80*/  LDL R156, [R1] ;  /* 0x00000000019c7983 */ /* 0x000ea20000100800 */
[----:B------:R-:W1:Y:S01]  /*dd90*/  S2UR UR5, SR_CgaCtaId ;  /* 0x00000000000579c3 */ /* 0x000e620000008800 */
[----:B------:R-:W-:Y:S01]  /*dda0*/  UMOV UR4, 0x400 ;  /* 0x0000040000047882 */ /* 0x000fe20000000000 */
[----:B------:R-:W3:Y:S06]  /*ddb0*/  S2R R0, SR_TID.X ;  /* 0x0000000000007919 */ /* 0x000eec0000002100 */
[----:B------:R-:W4:Y:S08]  /*ddc0*/  S2UR UR6, SR_CTAID.Y ;  /* 0x00000000000679c3 */ /* 0x000f300000002600 */
[----:B------:R-:W4:Y:S08]  /*ddd0*/  LDC R10, c[0x0][0xd50] ;  /* 0x00035400ff0a7b82 */ /* 0x000f300000000800 */
[----:B------:R-:W5:Y:S01]  /*dde0*/  LDC R6, c[0x0][0xce8] ;  /* 0x00033a00ff067b82 */ /* 0x000f620000000800 */
[----:B-1----:R-:W-:-:S04]  /*ddf0*/  ULEA UR4, UR5, UR4, 0x18 ;  /* 0x0000000405047291 */ /* 0x002fc8000f8ec03f */
[----:B------:R-:W-:-:S04]  /*de00*/  UIADD3 UR4, UR4, 0x38820, URZ ;  /* 0x0003882004047890 */ /* 0x000fc8000fffe03f */
[----:B------:R-:W-:Y:S01]  /*de10*/  UPRMT UR4, URZ, 0x654, UR4 ;  /* 0x000006543f047896 */ /* 0x000fe20008000004 */
[----:B------:R-:W-:Y:S01]  /*de20*/  BAR.SYNC.DEFER_BLOCKING 0x1, 0x100 ;  /* 0x0044000000007b1d */ /* 0x000fe20000010000 */
[----:B---3--:R-:W-:-:S05]  /*de30*/  VIADD R20, R0, 0xffffff80 ;  /* 0xffffff8000147836 */ /* 0x008fca0000000000 */
[----:B------:R-:W-:-:S04]  /*de40*/  SHF.R.S32.HI R21, RZ, 0x1f, R20 ;  /* 0x0000001fff157819 */ /* 0x000fc80000011414 */
[----:B------:R-:W-:-:S04]  /*de50*/  LEA.HI R9, R21, R20, RZ, 0x7 ;  /* 0x0000001415097211 */ /* 0x000fc800078f38ff */
[----:B------:R-:W-:Y:S02]  /*de60*/  SHF.R.S32.HI R0, RZ, 0x7, R9 ;  /* 0x00000007ff007819 */ /* 0x000fe40000011409 */
[----:B------:R-:W-:Y:S02]  /*de70*/  LOP3.LUT R5, R9, 0xffffff80, RZ, 0xc0, !PT ;  /* 0xffffff8009057812 */ /* 0x000fe400078ec0ff */
[----:B-----5:R-:W-:Y:S01]  /*de80*/  ISETP.NE.AND P1, PT, R6, 0x1, PT ;  /* 0x000000010600780c */ /* 0x020fe20003f25270 */
[----:B------:R-:W1:Y:S02]  /*de90*/  SHFL.IDX PT, R7, R0, RZ, 0x1f ;  /* 0x00001fff00077589 */ /* 0x000e6400000e0000 */
[----:B------:R-:W-:Y:S01]  /*dea0*/  IMAD.IADD R8, R20, 0x1, -R5 ;  /* 0x0000000114087824 */ /* 0x000fe200078e0a05 */
[----:B------:R-:W-:Y:S04]  /*deb0*/  SYNCS.ARRIVE.TRANS64.RED.A1T0 RZ, [UR4], RZ ;  /* 0x000000ffffff79a7 */ /* 0x000fe80008100404 */
[----:B------:R-:W-:-:S02]  /*dec0*/  SHF.R.S32.HI R155, RZ, 0x1f, R8 ;  /* 0x0000001fff9b7819 */ /* 0x000fc40000011408 */
[----:B-1----:R-:W-:Y:S02]  /*ded0*/  ISETP.NE.AND P0, PT, R7, RZ, PT ;  /* 0x000000ff0700720c */ /* 0x002fe40003f05270 */
[----:B------:R-:W-:-:S04]  /*dee0*/  LEA.HI R7, R155, R8, RZ, 0x2 ;  /* 0x000000089b077211 */ /* 0x000fc800078f10ff */
[----:B------:R-:W-:Y:S02]  /*def0*/  SHF.R.S32.HI R154, RZ, 0x2, R7 ;  /* 0x00000002ff9a7819 */ /* 0x000fe40000011407 */
[----:B--2---:R-:W-:-:S13]  /*df00*/  R2UR UR7, R156 ;  /* 0x000000009c0772ca */ /* 0x004fda00000e0000 */
[----:B------:R-:W-:-:S04]  /*df10*/  IMAD R3, RZ, RZ, -UR7 ;  /* 0x80000007ff037e24 */ /* 0x000fc8000f8e02ff */
[----:B----4-:R-:W-:Y:S01]  /*df20*/  IMAD R3, R10, R3, UR6 ;  /* 0x000000060a037e24 */ /* 0x010fe2000f8e0203 */
[----:B------:R-:W-:-:S04]  /*df30*/  USHF.R.S32.HI UR6, URZ, 0x1f, UR7 ;  /* 0x0000001f3f067899 */ /* 0x000fc80008011407 */
[----:B------:R-:W-:Y:S01]  /*df40*/  SHF.R.S32.HI R5, RZ, 0x1f, R3 ;  /* 0x0000001fff057819 */ /* 0x000fe20000011403 */
[----:B------:R-:W-:Y:S07]  /*df50*/  @P0 BRA `(.L_x_7480) ;  /* 0x0000000400480947 */ /* 0x000fee0003800000 */
[----:B------:R-:W1:Y:S01]  /*df60*/  LDC R16, c[0x0][0xce8] ;  /* 0x00033a00ff107b82 */ /* 0x000e620000000800 */
[----:B------:R-:W-:Y:S01]  /*df70*/  LOP3.LUT R9, R9, 0xffffff80, RZ, 0xc0, !PT ;  /* 0xffffff8009097812 */ /* 0x000fe200078ec0ff */
[----:B------:R-:W2:Y:S01]  /*df80*/  S2R R22, SR_CTAID.X ;  /* 0x0000000000167919 */ /* 0x000ea20000002500 */
[----:B------:R-:W-:Y:S01]  /*df90*/  LEA.HI R11, R21, R20, RZ, 0x2 ;  /* 0x00000014150b7211 */ /* 0x000fe200078f10ff */
[----:B------:R-:W-:Y:S01]  /*dfa0*/  ULDC.64 UR4, c[0x0][0xcd0] ;  /* 0x0003340000047ab9 */ /* 0x000fe20000000a00 */
[----:B------:R-:W-:Y:S01]  /*dfb0*/  R2UR UR10, R156 ;  /* 0x000000009c0a72ca */ /* 0x000fe200000e0000 */
[----:B------:R-:W-:Y:S01]  /*dfc0*/  IMAD.IADD R23, R20, 0x1, -R9 ;  /* 0x0000000114177824 */ /* 0x000fe200078e0a09 */
[----:B------:R-:W-:Y:S01]  /*dfd0*/  LOP3.LUT R11, R11, 0xfffffffc, RZ, 0xc0, !PT ;  /* 0xfffffffc0b0b7812 */ /* 0x000fe200078ec0ff */
[----:B------:R-:W3:Y:S03]  /*dfe0*/  S2UR UR7, SR_CTAID.Z ;  /* 0x00000000000779c3 */ /* 0x000ee60000002700 */
[----:B------:R-:W-:-:S02]  /*dff0*/  SHF.R.S32.HI R10, RZ, 0x1f, R23 ;  /* 0x0000001fff0a7819 */ /* 0x000fc40000011417 */
[----:B------:R-:W-:Y:S02]  /*e000*/  IADD3 R11, R20, -R11, RZ ;  /* 0x8000000b140b7210 */ /* 0x000fe40007ffe0ff */
[CC--:B0-----:R-:W-:Y:S01]  /*e010*/  LEA.HI R152, R10.reuse, R23.reuse, RZ, 0x2 ;  /* 0x000000170a987211 */ /* 0x0c1fe200078f10ff */
[----:B------:R-:W0:Y:S01]  /*e020*/  LDC.64 R18, c[0x0][0xcd8] ;  /* 0x00033600ff127b82 */ /* 0x000e220000000a00 */
[----:B------:R-:W-:Y:S01]  /*e030*/  LEA.HI R10, R10, R23, RZ, 0x5 ;  /* 0x000000170a0a7211 */ /* 0x000fe200078f28ff */
[----:B------:R-:W-:Y:S01]  /*e040*/  UIMAD.WIDE.U32 UR8, UR10, UR4, URZ ;  /* 0x000000040a0872a5 */ /* 0x000fe2000f8e003f */
[--C-:B------:R-:W-:Y:S01]  /*e050*/  SHF.R.S32.HI R9, RZ, 0x2, R152.reuse ;  /* 0x00000002ff097819 */ /* 0x100fe20000011498 */
[----:B------:R-:W-:Y:S01]  /*e060*/  UIMAD UR4, UR6, UR4, URZ ;  /* 0x00000004060472a4 */ /* 0x000fe2000f8e023f */
[----:B------:R-:W-:Y:S02]  /*e070*/  SHF.R.S32.HI R12, RZ, 0x1f, R152 ;  /* 0x0000001fff0c7819 */ /* 0x000fe40000011498 */
[----:B------:R-:W-:Y:S01]  /*e080*/  SHF.R.S32.HI R10, RZ, 0x5, R10 ;  /* 0x00000005ff0a7819 */ /* 0x000fe2000001140a */
[----:B------:R-:W-:Y:S01]  /*e090*/  UIMAD UR4, UR10, UR5, UR4 ;  /* 0x000000050a0472a4 */ /* 0x000fe2000f8e0204 */
[----:B-1----:R-:W-:-:S02]  /*e0a0*/  ISETP.NE.AND P0, PT, R16, 0x1, PT ;  /* 0x000000011000780c */ /* 0x002fc40003f05270 */
[----:B------:R-:W-:Y:S01]  /*e0b0*/  LEA.HI R12, R12, R9, RZ, 0x3 ;  /* 0x000000090c0c7211 */ /* 0x000fe200078f18ff */
[----:B------:R-:W-:Y:S01]  /*e0c0*/  UIADD3 UR4, UR9, UR4, URZ ;  /* 0x0000000409047290 */ /* 0x000fe2000fffe03f */
[----:B------:R-:W-:Y:S02]  /*e0d0*/  LOP3.LUT R152, R152, 0x7ffffffc, RZ, 0xc0, !PT ;  /* 0x7ffffffc98987812 */ /* 0x000fe400078ec0ff */
[----:B------:R-:W-:Y:S01]  /*e0e0*/  LOP3.LUT R12, R12, 0xfffffff8, RZ, 0xc0, !PT ;  /* 0xfffffff80c0c7812 */ /* 0x000fe200078ec0ff */
[----:B---3--:R-:W-:Y:S02]  /*e0f0*/  USHF.R.S32.HI UR5, URZ, 0x1f, UR7 ;  /* 0x0000001f3f057899 */ /* 0x008fe40008011407 */
[----:B------:R-:W-:Y:S02]  /*e100*/  IMAD.IADD R152, R23, 0x1, -R152 ;  /* 0x0000000117987824 */ /* 0x000fe400078e0a98 */
[----:B------:R-:W-:Y:S01]  /*e110*/  IMAD.IADD R9, R9, 0x1, -R12 ;  /* 0x0000000109097824 */ /* 0x000fe200078e0a0c */
[----:B------:R-:W-:Y:S01]  /*e120*/  LEA.HI R12, R11, R11, RZ, 0x1 ;  /* 0x0000000b0b0c7211 */ /* 0x000fe200078f08ff */
[----:B------:R-:W1:Y:S01]  /*e130*/  @P0 LDC R14, c[0x0][0xcec] ;  /* 0x00033b00ff0e0b82 */ /* 0x000e620000000800 */
[----:B------:R-:W-:-:S02]  /*e140*/  IMAD.SHL.U32 R152, R152, 0x2, RZ ;  /* 0x0000000298987824 */ /* 0x000fc400078e00ff */
[----:B------:R-:W-:Y:S01]  /*e150*/  LOP3.LUT R12, R12, 0x1ffffffe, RZ, 0xc0, !PT ;  /* 0x1ffffffe0c0c7812 */ /* 0x000fe200078ec0ff */
[----:B------:R-:W-:Y:S02]  /*e160*/  IMAD R153, R10, 0x10, R9 ;  /* 0x000000100a997824 */ /* 0x000fe400078e0209 */
[----:B------:R-:W-:Y:S02]  /*e170*/  IMAD.U32 R10, RZ, RZ, UR8 ;  /* 0x00000008ff0a7e24 */ /* 0x000fe4000f8e00ff */
[----:B------:R-:W3:Y:S01]  /*e180*/  @P0 LDC R17, c[0x0][0xcf0] ;  /* 0x00033c00ff110b82 */ /* 0x000ee20000000800 */
[----:B------:R-:W-:Y:S02]  /*e190*/  IMAD.IADD R12, R11, 0x1, -R12 ;  /* 0x000000010b0c7824 */ /* 0x000fe400078e0a0c */
[----:B------:R-:W-:Y:S02]  /*e1a0*/  IMAD.U32 R11, RZ, RZ, UR9 ;  /* 0x00000009ff0b7e24 */ /* 0x000fe4000f8e00ff */
[----:B------:R-:W-:-:S02]  /*e1b0*/  IMAD R9, R12, 0x8, R153 ;  /* 0x000000080c097824 */ /* 0x000fc400078e0299 */
[----:B0-----:R-:W-:Y:S02]  /*e1c0*/  IMAD R12, R18, UR5, RZ ;  /* 0x00000005120c7c24 */ /* 0x001fe4000f8e02ff */
[----:B--2---:R-:W-:Y:S02]  /*e1d0*/  IMAD R9, R22, 0x40, R9 ;  /* 0x0000004016097824 */ /* 0x004fe400078e0209 */
[----:B------:R-:W-:Y:S02]  /*e1e0*/  IMAD R15, R19, UR7, R12 ;  /* 0x00000007130f7c24 */ /* 0x000fe4000f8e020c */
[----:B------:R-:W-:Y:S01]  /*e1f0*/  IMAD.U32 R11, RZ, RZ, UR4 ;  /* 0x00000004ff0b7e24 */ /* 0x000fe2000f8e00ff */
[----:B------:R-:W-:Y:S01]  /*e200*/  MOV R13, R9 ;  /* 0x00000009000d7202 */ /* 0x000fe20000000f00 */
[----:B------:R-:W-:Y:S01]  /*e210*/  ULDC.64 UR4, c[0x0][0xce0] ;  /* 0x0003380000047ab9 */ /* 0x000fe20000000a00 */
[----:B-1----:R-:W-:-:S04]  /*e220*/  @P0 IMAD.HI.U32 R12, R9, R14, RZ ;  /* 0x0000000e090c0227 */ /* 0x002fc800078e00ff */
[----:B------:R-:W-:Y:S01]  /*e230*/  IMAD.WIDE.U32 R10, R18, UR7, R10 ;  /* 0x00000007120a7c25 */ /* 0x000fe2000f8e000a */
[----:B---3--:R-:W-:-:S03]  /*e240*/  @P0 SHF.R.U32.HI R13, RZ, R17, R12 ;  /* 0x00000011ff0d0219 */ /* 0x008fc6000001160c */
[----:B------:R-:W-:Y:S02]  /*e250*/  IMAD.IADD R11, R11, 0x1, R15 ;  /* 0x000000010b0b7824 */ /* 0x000fe400078e020f */
[----:B------:R-:W-:Y:S01]  /*e260*/  IMAD R12, R5, UR4, RZ ;  /* 0x00000004050c7c24 */ /* 0x000fe2000f8e02ff */
[--C-:B------:R-:W-:Y:S01]  /*e270*/  SHF.R.S32.HI R15, RZ, 0x1f, R13.reuse ;  /* 0x0000001fff0f7819 */ /* 0x100fe2000001140d */
[----:B------:R-:W-:Y:S02]  /*e280*/  IMAD.MOV R14, RZ, RZ, -R13 ;  /* 0x000000ffff0e7224 */ /* 0x000fe400078e0a0d */
[----:B------:R-:W-:-:S04]  /*e290*/  IMAD.WIDE.U32 R10, R3, UR4, R10 ;  /* 0x00000004030a7c25 */ /* 0x000fc8000f8e000a */
        /* <DEDUP_REMOVED lines=14> */
[----:B------:R-:W-:Y:S01]  /*e380*/  LOP3.LUT R11, R12, 0xfffffe, RZ, 0xc0, !PT ;  /* 0x00fffffe0c0b7812 */ /* 0x000fe200078ec0ff */
[----:B------:R-:W-:Y:S01]  /*e390*/  IMAD R14, R16, UR4, RZ ;  /* 0x00000004100e7c24 */ /* 0x000fe2000f8e02ff */
[----:B------:R-:W-:Y:S01]  /*e3a0*/  LEA.HI.X R18, R10, UR5, R9, 0x2, P0 ;  /* 0x000000050a127c11 */ /* 0x000fe200080f1409 */
[----:B------:R-:W-:Y:S01]  /*e3b0*/  SHFL.IDX PT, R12, R17, 0x1, 0x1c1f ;  /* 0x003c1f00110c7f89 */ /* 0x000fe200000e0000 */
[----:B------:R-:W-:-:S02]  /*e3c0*/  IMAD R9, R22, 0x40, R153 ;  /* 0x0000004016097824 */ /* 0x000fc400078e0299 */
[----:B------:R-:W-:Y:S01]  /*e3d0*/  IMAD.IADD R15, R0, 0x1, -R11 ;  /* 0x00000001000f7824 */ /* 0x000fe200078e0a0b */
[----:B------:R-:W-:Y:S03]  /*e3e0*/  SHFL.IDX PT, R10, R17, RZ, 0x1c1f ;  /* 0x001c1fff110a7589 */ /* 0x000fe600000e0000 */
[----:B------:R-:W-:Y:S01]  /*e3f0*/  IMAD.U32 R15, R15, -0x100, RZ ;  /* 0xffffff000f0f7824 */ /* 0x000fe200078e00ff */
[----:B------:R-:W0:Y:S04]  /*e400*/  SHFL.IDX PT, R11, R18, RZ, 0x1c1f ;  /* 0x001c1fff120b7589 */ /* 0x000e2800000e0000 */
[----:B------:R-:W1:Y:S01]  /*e410*/  SHFL.IDX PT, R13, R18, 0x1, 0x1c1f ;  /* 0x003c1f00120d7f89 */ /* 0x000e6200000e0000 */
[----:B------:R-:W-:-:S02]  /*e420*/  ISETP.NE.AND P0, PT, R152, R15, PT ;  /* 0x0000000f9800720c */ /* 0x000fc40003f05270 */
[C---:B------:R-:W-:Y:S02]  /*e430*/  IADD3 R15, R9.reuse, 0x8, RZ ;  /* 0x00000008090f7810 */ /* 0x040fe40007ffe0ff */
[-C--:B------:R-:W-:Y:S02]  /*e440*/  ISETP.GE.OR P2, PT, R9, R14.reuse, P0 ;  /* 0x0000000e0900720c */ /* 0x080fe40000746670 */
[----:B------:R-:W-:-:S11]  /*e450*/  ISETP.GE.OR P0, PT, R15, R14, P0 ;  /* 0x0000000e0f00720c */ /* 0x000fd60000706670 */
[----:B0-----:R2:W-:Y:S04]  /*e460*/  @!P2 ST.E desc[UR36][R10.64], R4 ;  /* 0x000000040a00a985 */ /* 0x0015e8000c101924 */
[----:B-1----:R2:W-:Y:S02]  /*e470*/  @!P0 ST.E desc[UR36][R12.64], R2 ;  /* 0x000000020c008985 */ /* 0x0025e4000c101924 */
.L_x_7480:
[----:B------:R-:W1:Y:S01]  /*e480*/  S2R R14, SR_CTAID.X ;  /* 0x00000000000e7919 */ /* 0x000e620000002500 */
[----:B------:R-:W-:Y:S01]  /*e490*/  LEA.HI R21, R21, R20, RZ, 0x2 ;  /* 0x0000001415157211 */ /* 0x000fe200078f10ff */
[----:B------:R-:W3:Y:S01]  /*e4a0*/  S2UR UR7, SR_CTAID.Z ;  /* 0x00000000000779c3 */ /* 0x000ee20000002700 */
[----:B------:R-:W-:Y:S01]  /*e4b0*/  SHF.R.S32.HI R9, RZ, 0x1f, R7 ;  /* 0x0000001fff097819 */ /* 0x000fe20000011407 */
[----:B------:R-:W-:Y:S01]  /*e4c0*/  ULDC.64 UR8, c[0x0][0xc38] ;  /* 0x00030e0000087ab9 */ /* 0x000fe20000000a00 */
[----:B------:R-:W-:Y:S01]  /*e4d0*/  LOP3.LUT R21, R21, 0xfffffffc, RZ, 0xc0, !PT ;  /* 0xfffffffc15157812 */ /* 0x000fe200078ec0ff */
[----:B------:R-:W-:Y:S01]  /*e4e0*/  UIMAD UR6, UR6, UR8, URZ ;  /* 0x00000008060672a4 */ /* 0x000fe2000f8e023f */
[----:B------:R-:W-:Y:S01]  /*e4f0*/  LEA.HI R9, R9, R154, RZ, 0x3 ;  /* 0x0000009a09097211 */ /* 0x000fe200078f18ff */
[----:B------:R-:W-:Y:S01]  /*e500*/  BSSY B0, `(.L_x_7481) ;  /* 0x0000102000007945 */ /* 0x000fe20003800000 */
[----:B------:R-:W-:Y:S01]  /*e510*/  R2UR UR10, R156 ;  /* 0x000000009c0a72ca */ /* 0x000fe200000e0000 */
[----:B------:R-:W-:Y:S01]  /*e520*/  IMAD.IADD R21, R20, 0x1, -R21 ;  /* 0x0000000114157824 */ /* 0x000fe200078e0a15 */
[----:B--2---:R-:W2:Y:S01]  /*e530*/  LDC.64 R12, c[0x0][0xc40] ;  /* 0x00031000ff0c7b82 */ /* 0x004ea20000000a00 */
[----:B------:R-:W-:-:S02]  /*e540*/  LOP3.LUT R9, R9, 0xfffffff8, RZ, 0xc0, !PT ;  /* 0xfffffff809097812 */ /* 0x000fc400078ec0ff */
[----:B------:R-:W-:Y:S02]  /*e550*/  LEA.HI R155, R155, R8, RZ, 0x5 ;  /* 0x000000089b9b7211 */ /* 0x000fe400078f28ff */
[----:B------:R-:W-:Y:S01]  /*e560*/  LEA.HI R2, R21, R21, RZ, 0x1 ;  /* 0x0000001515027211 */ /* 0x000fe200078f08ff */
[----:B------:R-:W-:Y:S01]  /*e570*/  IMAD.IADD R154, R154, 0x1, -R9 ;  /* 0x000000019a9a7824 */ /* 0x000fe200078e0a09 */
[----:B------:R-:W-:Y:S01]  /*e580*/  SHF.R.S32.HI R155, RZ, 0x5, R155 ;  /* 0x00000005ff9b7819 */ /* 0x000fe2000001149b */
[----:B------:R-:W4:Y:S01]  /*e590*/  @P1 LDC R4, c[0x0][0xcec] ;  /* 0x00033b00ff041b82 */ /* 0x000f220000000800 */
[----:B------:R-:W-:Y:S02]  /*e5a0*/  LOP3.LUT R2, R2, 0x1ffffffe, RZ, 0xc0, !PT ;  /* 0x1ffffffe02027812 */ /* 0x000fe400078ec0ff */
[----:B------:R-:W-:Y:S01]  /*e5b0*/  UIMAD.WIDE.U32 UR4, UR10, UR8, URZ ;  /* 0x000000080a0472a5 */ /* 0x000fe2000f8e003f */
[----:B------:R-:W-:Y:S01]  /*e5c0*/  IMAD R155, R155, 0x10, R154 ;  /* 0x000000109b9b7824 */ /* 0x000fe200078e029a */
[----:B------:R-:W-:Y:S01]  /*e5d0*/  UIMAD UR6, UR10, UR9, UR6 ;  /* 0x000000090a0672a4 */ /* 0x000fe2000f8e0206 */
[----:B------:R-:W-:Y:S01]  /*e5e0*/  IMAD.IADD R2, R21, 0x1, -R2 ;  /* 0x0000000115027824 */ /* 0x000fe200078e0a02 */
[----:B---3--:R-:W-:Y:S01]  /*e5f0*/  USHF.R.S32.HI UR8, URZ, 0x1f, UR7 ;  /* 0x0000001f3f087899 */ /* 0x008fe20008011407 */
[----:B------:R-:W3:Y:S01]  /*e600*/  @P1 LDC R17, c[0x0][0xcf0] ;  /* 0x00033c00ff111b82 */ /* 0x000ee20000000800 */
[----:B------:R-:W-:Y:S01]  /*e610*/  UIADD3 UR6, UR5, UR6, URZ ;  /* 0x0000000605067290 */ /* 0x000fe2000fffe03f */
[----:B------:R-:W-:-:S02]  /*e620*/  IMAD R9, R2, 0x8, R155 ;  /* 0x0000000802097824 */ /* 0x000fc400078e029b */
[----:B------:R-:W-:Y:S02]  /*e630*/  IMAD.U32 R11, RZ, RZ, UR5 ;  /* 0x00000005ff0b7e24 */ /* 0x000fe4000f8e00ff */
[----:B------:R-:W-:Y:S01]  /*e640*/  IMAD.U32 R10, RZ, RZ, UR4 ;  /* 0x00000004ff0a7e24 */ /* 0x000fe2000f8e00ff */
[----:B-1----:R-:W-:Y:S01]  /*e650*/  LEA R15, R14, R9, 0x6 ;  /* 0x000000090e0f7211 */ /* 0x002fe200078e30ff */
[----:B------:R-:W-:Y:S01]  /*e660*/  IMAD.U32 R11, RZ, RZ, UR6 ;  /* 0x00000006ff0b7e24 */ /* 0x000fe2000f8e00ff */
[----:B------:R-:W-:Y:S01]  /*e670*/  ULDC.64 UR4, c[0x0][0xc48] ;  /* 0x0003120000047ab9 */ /* 0x000fe20000000a00 */
[C---:B--2---:R-:W-:Y:S02]  /*e680*/  IMAD R2, R12.reuse, UR8, RZ ;  /* 0x000000080c027c24 */ /* 0x044fe4000f8e02ff */
[----:B------:R-:W-:-:S04]  /*e690*/  IMAD.WIDE.U32 R10, R12, UR7, R10 ;  /* 0x000000070c0a7c25 */ /* 0x000fc8000f8e000a */
[----:B----4-:R-:W-:-:S04]  /*e6a0*/  @P1 IMAD.HI.U32 R4, R15, R4, RZ ;  /* 0x000000040f041227 */ /* 0x010fc800078e00ff */
[----:B------:R-:W-:Y:S02]  /*e6b0*/  IMAD R13, R13, UR7, R2 ;  /* 0x000000070d0d7c24 */ /* 0x000fe4000f8e0202 */
[----:B------:R-:W-:Y:S01]  /*e6c0*/  IMAD.MOV.U32 R9, RZ, RZ, R15 ;  /* 0x000000ffff097224 */ /* 0x000fe200078e000f */
[----:B---3--:R-:W-:Y:S01]  /*e6d0*/  @P1 SHF.R.U32.HI R9, RZ, R17, R4 ;  /* 0x00000011ff091219 */ /* 0x008fe20000011604 */
[----:B------:R-:W-:Y:S02]  /*e6e0*/  IMAD R2, R5, UR4, RZ ;  /* 0x0000000405027c24 */ /* 0x000fe4000f8e02ff */
[----:B------:R-:W-:Y:S01]  /*e6f0*/  IMAD.IADD R11, R11, 0x1, R13 ;  /* 0x000000010b0b7824 */ /* 0x000fe200078e020d */
[--C-:B------:R-:W-:Y:S01]  /*e700*/  SHF.R.S32.HI R4, RZ, 0x1f, R9.reuse ;  /* 0x0000001fff047819 */ /* 0x100fe20000011409 */
[----:B------:R-:W-:Y:S02]  /*e710*/  IMAD R13, R3, UR5, R2 ;  /* 0x00000005030d7c24 */ /* 0x000fe4000f8e0202 */
[----:B------:R-:W-:-:S02]  /*e720*/  IMAD.MOV R5, RZ, RZ, -R9 ;  /* 0x000000ffff057224 */ /* 0x000fc400078e0a09 */
        /* <DEDUP_REMOVED lines=25> */
[----:B------:R1:W2:Y:S01]  /*e8c0*/  SHFL.IDX PT, R2, R4, RZ, 0x1c1f ;  /* 0x001c1fff04027589 */ /* 0x0002a200000e0000 */
[----:B------:R-:W-:-:S03]  /*e8d0*/  ISETP.GE.AND P0, PT, R7, R6, PT ;  /* 0x000000060700720c */ /* 0x000fc60003f06270 */
[----:B------:R-:W-:Y:S01]  /*e8e0*/  IMAD R0, R11, 0x80, R0 ;  /* 0x000000800b007824 */ /* 0x000fe200078e0200 */
[----:B------:R1:W3:Y:S03]  /*e8f0*/  SHFL.IDX PT, R3, R5, RZ, 0x1c1f ;  /* 0x001c1fff05037589 */ /* 0x0002e600000e0000 */
[----:B------:R-:W-:-:S06]  /*e900*/  IMAD.SHL.U32 R0, R0, 0x2, RZ ;  /* 0x0000000200007824 */ /* 0x000fcc00078e00ff */
[----:B-1----:R-:W-:Y:S05]  /*e910*/  @P0 BRA `(.L_x_7482) ;  /* 0x0000000c00000947 */ /* 0x002fea0003800000 */
        /* <DEDUP_REMOVED lines=17> */
[C---:B------:R-:W-:Y:S01]  /*ea30*/  @!P2 LEA.HI R8, R0.reuse, R0, RZ, 0x1 ;  /* 0x000000000008a211 */ /* 0x040fe200078f08ff */
[----:B------:R-:W-:Y:S01]  /*ea40*/  VIADD R23, R0, 0x58 ;  /* 0x0000005800177836 */ /* 0x000fe20000000000 */
[----:B------:R-:W-:-:S02]  /*ea50*/  @!P3 LEA.HI R10, R9, R9, RZ, 0x1 ;  /* 0x00000009090ab211 */ /* 0x000fc400078f08ff */
[----:B------:R-:W-:Y:S02]  /*ea60*/  @!P4 LEA.HI R12, R11, R11, RZ, 0x1 ;  /* 0x0000000b0b0cc211 */ /* 0x000fe400078f08ff */
[----:B------:R-:W-:Y:S02]  /*ea70*/  @!P5 LEA.HI R14, R13, R13, RZ, 0x1 ;  /* 0x0000000d0d0ed211 */ /* 0x000fe400078f08ff */
[----:B------:R-:W-:Y:S02]  /*ea80*/  @!P2 LOP3.LUT R9, R8, 0xfffffffe, RZ, 0xc0, !PT ;  /* 0xfffffffe0809a812 */ /* 0x000fe400078ec0ff */
[----:B------:R-:W-:Y:S02]  /*ea90*/  @!P3 LOP3.LUT R11, R10, 0xfffffffe, RZ, 0xc0, !PT ;  /* 0xfffffffe0a0bb812 */ /* 0x000fe400078ec0ff */
[----:B------:R-:W-:Y:S01]  /*eaa0*/  @!P4 LOP3.LUT R13, R12, 0xfffffffe, RZ, 0xc0, !PT ;  /* 0xfffffffe0c0dc812 */ /* 0x000fe200078ec0ff */
[----:B--23--:R-:W-:Y:S01]  /*eab0*/  @!P2 IMAD.WIDE R8, R9, 0x4, R2 ;  /* 0x000000040908a825 */ /* 0x00cfe200078e0202 */
[----:B------:R-:W-:-:S02]  /*eac0*/  @!P5 LOP3.LUT R15, R14, 0xfffffffe, RZ, 0xc0, !PT ;  /* 0xfffffffe0e0fd812 */ /* 0x000fc400078ec0ff */
[----:B------:R-:W-:Y:S01]  /*ead0*/  ISETP.GE.AND P6, PT, R22, UR4, PT ;  /* 0x0000000416007c0c */ /* 0x000fe2000bfc6270 */
        /* <DEDUP_REMOVED lines=11> */
[----:B------:R-:W-:Y:S01]  /*eb90*/  ISETP.GE.AND P5, PT, R21, UR4, PT ;  /* 0x0000000415007c0c */ /* 0x000fe2000bfa6270 */
[----:B-1----:R-:W-:Y:S01]  /*eba0*/  VIADD R24, R0, 0x60 ;  /* 0x0000006000187836 */ /* 0x002fe20000000000 */
[----:B------:R-:W-:Y:S02]  /*ebb0*/  @!P1 LEA.HI R17, R17, R17, RZ, 0x1 ;  /* 0x0000001111119211 */ /* 0x000fe400078f08ff */
[----:B------:R-:W-:Y:S02]  /*ebc0*/  @!P0 LOP3.LUT R9, R16, 0xfffffffe, RZ, 0xc0, !PT ;  /* 0xfffffffe10098812 */ /* 0x000fe400078ec0ff */
[----:B--2---:R-:W-:Y:S02]  /*ebd0*/  @!P1 LOP3.LUT R11, R17, 0xfffffffe, RZ, 0xc0, !PT ;  /* 0xfffffffe110b9812 */ /* 0x004fe400078ec0ff */
        /* <DEDUP_REMOVED lines=8> */
[----:B---3--:R-:W-:Y:S01]  /*ec60*/  @!P2 LOP3.LUT R13, R18, 0xfffffffe, RZ, 0xc0, !PT ;  /* 0xfffffffe120da812 */ /* 0x008fe200078ec0ff */
[----:B------:R2:W-:Y:S01]  /*ec70*/  @!P1 ST.E.64 desc[UR36][R10.64], R44 ;  /* 0x0000002c0a009985 */ /* 0x0005e2000c101b24 */
[----:B------:R-:W-:Y:S01]  /*ec80*/  @!P3 LOP3.LUT R19, R19, 0xfffffffe, RZ, 0xc0, !PT ;  /* 0xfffffffe1313b812 */ /* 0x000fe200078ec0ff */
[----:B------:R-:W-:Y:S01]  /*ec90*/  VIADD R18, R0, 0x68 ;  /* 0x0000006800127836 */ /* 0x000fe20000000000 */
[----:B----4-:R-:W-:Y:S01]  /*eca0*/  @!P4 LOP3.LUT R15, R20, 0xfffffffe, RZ, 0xc0, !PT ;  /* 0xfffffffe140fc812 */ /* 0x010fe200078ec0ff */
[----:B------:R-:W-:Y:S01]  /*ecb0*/  VIADD R20, R0, 0x78 ;  /* 0x0000007800147836 */ /* 0x000fe20000000000 */
[----:B------:R-:W-:-:S02]  /*ecc0*/  @!P5 LOP3.LUT R21, R21, 0xfffffffe, RZ, 0xc0, !PT ;  /* 0xfffffffe1515d812 */ /* 0x000fc400078ec0ff */
[----:B------:R-:W-:Y:S01]  /*ecd0*/  @!P6 LOP3.LUT R17, R22, 0xfffffffe, RZ, 0xc0, !PT ;  /* 0xfffffffe1611e812 */ /* 0x000fe200078ec0ff */
[----:B------:R-:W-:Y:S01]  /*ece0*/  VIADD R22, R0, 0x88 ;  /* 0x0000008800167836 */ /* 0x000fe20000000000 */
[----:B------:R-:W-:Y:S01]  /*ecf0*/  ISETP.GE.AND P1, PT, R23, UR4, PT ;  /* 0x0000000417007c0c */ /* 0x000fe2000bf26270 */
[----:B-1----:R-:W-:Y:S01]  /*ed00*/  @!P2 IMAD.WIDE R8, R13, 0x4, R2 ;  /* 0x000000040d08a825 */ /* 0x002fe200078e0202 */
[----:B------:R-:W-:-:S03]  /*ed10*/  ISETP.GE.AND P0, PT, R24, UR4, PT ;  /* 0x0000000418007c0c */ /* 0x000fc6000bf06270 */
        /* <DEDUP_REMOVED lines=18> */
[----:B-1----:R-:W-:Y:S01]  /*ee40*/  @!P1 LOP3.LUT R9, R23, 0xfffffffe, RZ, 0xc0, !PT ;  /* 0xfffffffe17099812 */ /* 0x002fe200078ec0ff */
[----:B------:R-:W-:Y:S01]  /*ee50*/  VIADD R23, R0, 0x90 ;  /* 0x0000009000177836 */ /* 0x000fe20000000000 */
[----:B--2---:R-:W-:Y:S01]  /*ee60*/  @!P0 LOP3.LUT R11, R24, 0xfffffffe, RZ, 0xc0, !PT ;  /* 0xfffffffe180b8812 */ /* 0x004fe200078ec0ff */
        /* <DEDUP_REMOVED lines=9> */
[----:B---3--:R-:W-:Y:S01]  /*ef00*/  @!P2 LOP3.LUT R13, R18, 0xfffffffe, RZ, 0xc0, !PT ;  /* 0xfffffffe120da812 */ /* 0x008fe200078ec0ff */
[----:B------:R2:W-:Y:S01]  /*ef10*/  @!P0 ST.E.64 desc[UR36][R10.64], R72 ;  /* 0x000000480a008985 */ /* 0x0005e2000c101b24 */
[----:B------:R-:W-:Y:S01]  /*ef20*/  @!P6 LOP3.LUT R19, R19, 0xfffffffe, RZ, 0xc0, !PT ;  /* 0xfffffffe1313e812 */ /* 0x000fe200078ec0ff */
[----:B------:R-:W-:Y:S01]  /*ef30*/  VIADD R18, R0, 0xa0 ;  /* 0x000000a000127836 */ /* 0x000fe20000000000 */
[----:B----4-:R-:W-:Y:S01]  /*ef40*/  @!P5 LOP3.LUT R15, R20, 0xfffffffe, RZ, 0xc0, !PT ;  /* 0xfffffffe140fd812 */ /* 0x010fe200078ec0ff */
[----:B------:R-:W-:Y:S01]  /*ef50*/  VIADD R20, R0, 0xb0 ;  /* 0x000000b000147836 */ /* 0x000fe20000000000 */
[----:B------:R-:W-:Y:S02]  /*ef60*/  @!P4 LOP3.LUT R21, R21, 0xfffffffe, RZ, 0xc0, !PT ;  /* 0xfffffffe1515c812 */ /* 0x000fe400078ec0ff */
[----:B-----5:R-:W-:Y:S01]  /*ef70*/  @!P3 LOP3.LUT R17, R22, 0xfffffffe, RZ, 0xc0, !PT ;  /* 0xfffffffe1611b812 */ /* 0x020fe200078ec0ff */
        /* <DEDUP_REMOVED lines=22> */
[----:B-1----:R-:W-:Y:S02]  /*f0e0*/  @!P0 LOP3.LUT R9, R23, 0xfffffffe, RZ, 0xc0, !PT ;  /* 0xfffffffe17098812 */ /* 0x002fe400078ec0ff */
[----:B------:R-:W-:Y:S02]  /*f0f0*/  @!P2 LEA.HI R18, R18, R18, RZ, 0x1 ;  /* 0x000000121212a211 */ /* 0x000fe400078f08ff */
[----:B--2---:R-:W-:Y:S01]  /*f100*/  @!P1 LOP3.LUT R11, R24, 0xfffffffe, RZ, 0xc0, !PT ;  /* 0xfffffffe180b9812 */ /* 0x004fe200078ec0ff */
[--C-:B------:R-:W-:Y:S01]  /*f110*/  @!P0 IMAD.WIDE R8, R9, 0x4, R2.reuse ;  /* 0x0000000409088825 */ /* 0x100fe200078e0202 */
[----:B------:R-:W-:Y:S02]  /*f120*/  @!P4 LEA.HI R20, R20, R20, RZ, 0x1 ;  /* 0x000000141414c211 */ /* 0x000fe400078f08ff */
        /* <DEDUP_REMOVED lines=8> */
[----:B------:R-:W-:-:S02]  /*f1b0*/  @!P6 LEA.HI R22, R22, R22, RZ, 0x1 ;  /* 0x000000161616e211 */ /* 0x000fc400078f08ff */
[----:B----4-:R-:W-:Y:S01]  /*f1c0*/  @!P4 LOP3.LUT R15, R20, 0xfffffffe, RZ, 0xc0, !PT ;  /* 0xfffffffe140fc812 */ /* 0x010fe200078ec0ff */
[----:B------:R-:W-:Y:S01]  /*f1d0*/  @!P2 ST.E.64 desc[UR36][R12.64], R104 ;  /* 0x000000680c00a985 */ /* 0x000fe2000c101b24 */
[----:B------:R-:W-:Y:S01]  /*f1e0*/  @!P5 LOP3.LUT R21, R21, 0xfffffffe, RZ, 0xc0, !PT ;  /* 0xfffffffe1515d812 */ /* 0x000fe200078ec0ff */
[----:B------:R-:W-:Y:S01]  /*f1f0*/  VIADD R20, R0, 0xd8 ;  /* 0x000000d800147836 */ /* 0x000fe20000000000 */
[----:B-----5:R-:W-:Y:S02]  /*f200*/  @!P6 LOP3.LUT R17, R22, 0xfffffffe, RZ, 0xc0, !PT ;  /* 0xfffffffe1611e812 */ /* 0x020fe400078ec0ff */
[----:B------:R-:W-:Y:S01]  /*f210*/  IADD3 R18, R0, 0xc8, RZ ;  /* 0x000000c800127810 */ /* 0x000fe20007ffe0ff */
[--C-:B-1----:R-:W-:Y:S01]  /*f220*/  @!P3 IMAD.WIDE R8, R19, 0x4, R2.reuse ;  /* 0x000000041308b825 */ /* 0x102fe200078e0202 */
[----:B------:R-:W-:Y:S02]  /*f230*/  ISETP.GE.AND P2, PT, R20, UR4, PT ;  /* 0x0000000414007c0c */ /* 0x000fe4000bf46270 */
[----:B------:R-:W-:Y:S01]  /*f240*/  ISETP.GE.AND P0, PT, R18, UR4, PT ;  /* 0x0000000412007c0c */ /* 0x000fe2000bf06270 */
[--C-:B--2---:R-:W-:Y:S01]  /*f250*/  @!P4 IMAD.WIDE R10, R15, 0x4, R2.reuse ;  /* 0x000000040f0ac825 */ /* 0x104fe200078e0202 */
        /* <DEDUP_REMOVED lines=10> */
[----:B-1----:R-:W-:Y:S01]  /*f300*/  VIADD R9, R0, 0xf8 ;  /* 0x000000f800097836 */ /* 0x002fe20000000000 */
        /* <DEDUP_REMOVED lines=8> */
[----:B--2---:R-:W-:Y:S02]  /*f390*/  @!P1 LOP3.LUT R11, R19, 0xfffffffe, RZ, 0xc0, !PT ;  /* 0xfffffffe130b9812 */ /* 0x004fe400078ec0ff */
[----:B------:R-:W-:Y:S02]  /*f3a0*/  @!P3 LEA.HI R21, R21, R21, RZ, 0x1 ;  /* 0x000000151515b211 */ /* 0x000fe400078f08ff */
[----:B------:R-:W-:Y:S02]  /*f3b0*/  @!P6 LEA.HI R10, R9, R9, RZ, 0x1 ;  /* 0x00000009090ae211 */ /* 0x000fe400078f08ff */
[----:B------:R-:W-:Y:S02]  /*f3c0*/  @!P4 LEA.HI R12, R12, R12, RZ, 0x1 ;  /* 0x0000000c0c0cc211 */ /* 0x000fe400078f08ff */
[----:B------:R-:W-:Y:S02]  /*f3d0*/  @!P5 LEA.HI R8, R13, R13, RZ, 0x1 ;  /* 0x0000000d0d08d211 */ /* 0x000fe400078f08ff */
[----:B------:R-:W-:-:S02]  /*f3e0*/  @!P0 LOP3.LUT R9, R18, 0xfffffffe, RZ, 0xc0, !PT ;  /* 0xfffffffe12098812 */ /* 0x000fc400078ec0ff */
[----:B------:R-:W-:Y:S02]  /*f3f0*/  @!P2 LOP3.LUT R13, R20, 0xfffffffe, RZ, 0xc0, !PT ;  /* 0xfffffffe140da812 */ /* 0x000fe400078ec0ff */
[----:B---3--:R-:W-:Y:S02]  /*f400*/  @!P3 LOP3.LUT R15, R21, 0xfffffffe, RZ, 0xc0, !PT ;  /* 0xfffffffe150fb812 */ /* 0x008fe400078ec0ff */
[----:B----4-:R-:W-:Y:S01]  /*f410*/  @!P4 LOP3.LUT R17, R12, 0xfffffffe, RZ, 0xc0, !PT ;  /* 0xfffffffe0c11c812 */ /* 0x010fe200078ec0ff */
        /* <DEDUP_REMOVED lines=16> */
.L_x_7482:
[----:B------:R-:W-:Y:S05]  /*f520*/  BSYNC B0 ;  /* 0x0000000000007941 */ /* 0x000fea0003800000 */
.L_x_7481:
[----:B------:R-:W-:Y:S01]  /*f530*/  VIADD R7, R7, 0x8 ;  /* 0x0000000807077836 */ /* 0x000fe20000000000 */
[----:B-1-3--:R3:W4:Y:S04]  /*f540*/  SHFL.IDX PT, R3, R5, 0x1, 0x1c1f ;  /* 0x003c1f0005037f89 */ /* 0x00a72800000e0000 */
[----:B------:R-:W-:Y:S01]  /*f550*/  ISETP.GE.AND P0, PT, R7, R6, PT ;  /* 0x000000060700720c */ /* 0x000fe20003f06270 */
[----:B--2---:R3:W2:-:S12]  /*f560*/  SHFL.IDX PT, R2, R4, 0x1, 0x1c1f ;  /* 0x003c1f0004027f89 */ /* 0x00469800000e0000 */
[----:B---3--:R-:W-:Y:S05]  /*f570*/  @P0 BRA `(.L_x_7433) ;  /* 0x0000005400b80947 */ /* 0x008fea0003800000 */
        /* <DEDUP_REMOVED lines=19> */
[----:B------:R-:W-:Y:S01]  /*f6b0*/  VIADD R20, R0, 0x80 ;  /* 0x0000008000147836 */ /* 0x000fe20000000000 */
[----:B------:R-:W-:Y:S02]  /*f6c0*/  @!P2 LEA.HI R8, R7, R7, RZ, 0x1 ;  /* 0x000000070708a211 */ /* 0x000fe400078f08ff */
[----:B------:R-:W-:Y:S02]  /*f6d0*/  @!P0 LOP3.LUT R5, R4, 0xfffffffe, RZ, 0xc0, !PT ;  /* 0xfffffffe04058812 */ /* 0x000fe400078ec0ff */
[----:B------:R-:W-:Y:S02]  /*f6e0*/  @!P1 LOP3.LUT R7, R6, 0xfffffffe, RZ, 0xc0, !PT ;  /* 0xfffffffe06079812 */ /* 0x000fe400078ec0ff */
[----:B------:R-:W-:Y:S01]  /*f6f0*/  @!P2 LOP3.LUT R9, R8, 0xfffffffe, RZ, 0xc0, !PT ;  /* 0xfffffffe0809a812 */ /* 0x000fe200078ec0ff */
[----:B--2-4-:R-:W-:Y:S01]  /*f700*/  @!P0 IMAD.WIDE R4, R5, 0x4, R2 ;  /* 0x0000000405048825 */ /* 0x014fe200078e0202 */
        /* <DEDUP_REMOVED lines=13> */
[----:B-1----:R-:W-:Y:S02]  /*f7e0*/  @!P5 LOP3.LUT R5, R10, 0xfffffffe, RZ, 0xc0, !PT ;  /* 0xfffffffe0a05d812 */ /* 0x002fe400078ec0ff */
[----:B------:R-:W-:Y:S02]  /*f7f0*/  @!P0 LEA.HI R12, R12, R12, RZ, 0x1 ;  /* 0x0000000c0c0c8211 */ /* 0x000fe400078f08ff */
[----:B--2---:R-:W-:Y:S01]  /*f800*/  @!P6 LOP3.LUT R7, R11, 0xfffffffe, RZ, 0xc0, !PT ;  /* 0xfffffffe0b07e812 */ /* 0x004fe200078ec0ff */
[----:B------:R-:W-:Y:S01]  /*f810*/  @!P5 IMAD.WIDE R4, R5, 0x4, R2 ;  /* 0x000000040504d825 */ /* 0x000fe200078e0202 */
[----:B------:R-:W-:-:S02]  /*f820*/  @!P1 LEA.HI R13, R13, R13, RZ, 0x1 ;  /* 0x0000000d0d0d9211 */ /* 0x000fc400078f08ff */
[----:B------:R-:W-:Y:S01]  /*f830*/  @!P2 LEA.HI R14, R14, R14, RZ, 0x1 ;  /* 0x0000000e0e0ea211 */ /* 0x000fe200078f08ff */
[----:B------:R-:W-:Y:S01]  /*f840*/  @!P6 IMAD.WIDE R6, R7, 0x4, R2 ;  /* 0x000000040706e825 */ /* 0x000fe200078e0202 */
[----:B------:R-:W-:Y:S01]  /*f850*/  @!P4 LEA.HI R16, R16, R16, RZ, 0x1 ;  /* 0x000000101010c211 */ /* 0x000fe200078f08ff */
[----:B------:R1:W-:Y:S01]  /*f860*/  @!P5 ST.E.64 desc[UR36][R4.64], R38 ;  /* 0x000000260400d985 */ /* 0x0003e2000c101b24 */
[----:B---3--:R-:W-:Y:S02]  /*f870*/  @!P0 LOP3.LUT R9, R12, 0xfffffffe, RZ, 0xc0, !PT ;  /* 0xfffffffe0c098812 */ /* 0x008fe400078ec0ff */
        /* <DEDUP_REMOVED lines=9> */
[----:B-1----:R-:W-:-:S04]  /*f910*/  @!P0 IMAD.WIDE R4, R9, 0x4, R2 ;  /* 0x0000000409048825 */ /* 0x002fc800078e0202 */
[--C-:B--2---:R-:W-:Y:S01]  /*f920*/  @!P1 IMAD.WIDE R6, R13, 0x4, R2.reuse ;  /* 0x000000040d069825 */ /* 0x104fe200078e0202 */
        /* <DEDUP_REMOVED lines=17> */
[----:B-1----:R-:W-:Y:S01]  /*fa40*/  @!P5 LOP3.LUT R5, R18, 0xfffffffe, RZ, 0xc0, !PT ;  /* 0xfffffffe1205d812 */ /* 0x002fe200078ec0ff */
[C---:B------:R-:W-:Y:S01]  /*fa50*/  VIADD R18, R0.reuse, 0x88 ;  /* 0x0000008800127836 */ /* 0x040fe20000000000 */
        /* <DEDUP_REMOVED lines=76> */
[C---:B------:R-:W-:Y:S01]  /*ff20*/  VIADD R15, R0.reuse, 0xd8 ;  /* 0x000000d8000f7836 */ /* 0x040fe20000000000 */
[----:B------:R5:W-:Y:S01]  /*ff30*/  @!P1 ST.E.64 desc[UR36][R12.64], R118 ;  /* 0x000000760c009985 */ /* 0x000be2000c101b24 */
[----:B------:R-:W-:Y:S01]  /*ff40*/  ISETP.GE.AND P3, PT, R17, UR4, PT ;  /* 0x0000000411007c0c */ /* 0x000fe2000bf66270 */
[----:B------:R-:W-:Y:S01]  /*ff50*/  VIADD R0, R0, 0xf8 ;  /* 0x000000f800007836 */ /* 0x000fe20000000000 */
[----:B------:R-:W-:Y:S02]  /*ff60*/  @!P5 LEA.HI R18, R18, R18, RZ, 0x1 ;  /* 0x000000121212d211 */ /* 0x000fe400078f08ff */
[----:B------:R-:W-:-:S02]  /*ff70*/  ISETP.GE.AND P1, PT, R15, UR4, PT ;  /* 0x000000040f007c0c */ /* 0x000fc4000bf26270 */
[----:B------:R-:W-:Y:S02]  /*ff80*/  @!P6 LEA.HI R19, R19, R19, RZ, 0x1 ;  /* 0x000000131313e211 */ /* 0x000fe400078f08ff */
[----:B-1----:R-:W-:Y:S02]  /*ff90*/  @!P5 LOP3.LUT R5, R18, 0xfffffffe, RZ, 0xc0, !PT ;  /* 0xfffffffe1205d812 */ /* 0x002fe400078ec0ff */
[----:B--2---:R-:W-:Y:S02]  /*ffa0*/  @!P6 LOP3.LUT R7, R19, 0xfffffffe, RZ, 0xc0, !PT ;  /* 0xfffffffe1307e812 */ /* 0x004fe400078ec0ff */
        /* <DEDUP_REMOVED lines=10> */
[----:B------:R-:W-:Y:S02]  /*10050*/  @!P1 LOP3.LUT R15, R15, 0xfffffffe, RZ, 0xc0, !PT ;  /* 0xfffffffe0f0f9812 */ /* 0x000fe400078ec0ff */
[----:B----4-:R-:W-:Y:S02]  /*10060*/  @!P2 LOP3.LUT R11, R16, 0xfffffffe, RZ, 0xc0, !PT ;  /* 0xfffffffe100ba812 */ /* 0x010fe400078ec0ff */
[----:B------:R-:W-:Y:S02]  /*10070*/  @!P3 LOP3.LUT R17, R17, 0xfffffffe, RZ, 0xc0, !PT ;  /* 0xfffffffe1111b812 */ /* 0x000fe400078ec0ff */
[----:B-----5:R-:W-:Y:S01]  /*10080*/  @!P4 LOP3.LUT R13, R20, 0xfffffffe, RZ, 0xc0, !PT ;  /* 0xfffffffe140dc812 */ /* 0x020fe200078ec0ff */
[----:B-1----:R-:W-:-:S04]  /*10090*/  @!P0 IMAD.WIDE R4, R9, 0x4, R2 ;  /* 0x0000000409048825 */ /* 0x002fc800078e0202 */
[--C-:B--2---:R-:W-:Y:S01]  /*100a0*/  @!P1 IMAD.WIDE R6, R15, 0x4, R2.reuse ;  /* 0x000000040f069825 */ /* 0x104fe200078e0202 */
        /* <DEDUP_REMOVED lines=15> */
.L_x_7479:
        /* <DEDUP_REMOVED lines=8> */
[----:B--2---:R-:W-:Y:S02]  /*10220*/  IMAD R3, R6, UR4, RZ ;  /* 0x0000000406037c24 */ /* 0x004fe4000f8e02ff */
[----:B------:R-:W-:-:S05]  /*10230*/  VIADD R0, R0, 0xffffff80 ;  /* 0xffffff8000007836 */ /* 0x000fca0000000000 */
[----:B------:R-:W-:-:S13]  /*10240*/  ISETP.GE.AND P0, PT, R0, R3, PT ;  /* 0x000000030000720c */ /* 0x000fda0003f06270 */
[----:B------:R-:W-:Y:S05]  /*10250*/  @P0 BRA `(.L_x_7433) ;  /* 0x0000004800800947 */ /* 0x000fea0003800000 */
[----:B------:R-:W2:Y:S01]  /*10260*/  LDL R4, [R1] ;  /* 0x0000000001047983 */ /* 0x000ea20000100800 */
[----:B------:R-:W-:Y:S01]  /*10270*/  ISETP.NE.AND P0, PT, R6, 0x1, PT ;  /* 0x000000010600780c */ /* 0x000fe20003f05270 */
[----:B------:R-:W-:Y:S01]  /*10280*/  S2UR UR7, SR_CTAID.Z ;  /* 0x00000000000779c3 */ /* 0x000fe20000002700 */
[----:B------:R-:W-:Y:S01]  /*10290*/  ULDC.64 UR8, c[0x0][0xcd0] ;  /* 0x0003340000087ab9 */ /* 0x000fe20000000a00 */
[----:B------:R-:W-:-:S06]  /*102a0*/  IMAD.MOV.U32 R5, RZ, RZ, R0 ;  /* 0x000000ffff057224 */ /* 0x000fcc00078e0000 */
[----:B------:R-:W1:Y:S08]  /*102b0*/  LDC.64 R10, c[0x0][0xcd8] ;  /* 0x00033600ff0a7b82 */ /* 0x000e700000000a00 */
[----:B------:R-:W3:Y:S08]  /*102c0*/  @P0 LDC R7, c[0x0][0xcec] ;  /* 0x00033b00ff070b82 */ /* 0x000ef00000000800 */
[----:B------:R-:W4:Y:S08]  /*102d0*/  @P0 LDC R9, c[0x0][0xcf0] ;  /* 0x00033c00ff090b82 */ /* 0x000f300000000800 */
[----:B------:R-:W5:Y:S08]  /*102e0*/  S2UR UR10, SR_CTAID.Y ;  /* 0x00000000000a79c3 */ /* 0x000f700000002600 */
[----:B------:R-:W5:Y:S01]  /*102f0*/  LDC R8, c[0x0][0xd50] ;  /* 0x00035400ff087b82 */ /* 0x000f620000000800 */
[----:B--2---:R-:W-:Y:S01]  /*10300*/  R2UR UR11, R4 ;  /* 0x00000000040b72ca */ /* 0x004fe200000e0000 */
[----:B---3--:R-:W-:-:S05]  /*10310*/  @P0 IMAD.HI.U32 R4, R0, R7, RZ ;  /* 0x0000000700040227 */ /* 0x008fca00078e00ff */
[----:B----4-:R-:W-:-:S07]  /*10320*/  @P0 SHF.R.U32.HI R5, RZ, R9, R4 ;  /* 0x00000009ff050219 */ /* 0x010fce0000011604 */
[----:B------:R-:W-:Y:S02]  /*10330*/  USHF.R.S32.HI UR6, URZ, 0x1f, UR11 ;  /* 0x0000001f3f067899 */ /* 0x000fe4000801140b */
[----:B------:R-:W-:Y:S01]  /*10340*/  IMAD R7, RZ, RZ, -UR11 ;  /* 0x8000000bff077e24 */ /* 0x000fe2000f8e02ff */
[----:B------:R-:W-:Y:S02]  /*10350*/  UIMAD.WIDE.U32 UR4, UR11, UR8, URZ ;  /* 0x000000080b0472a5 */ /* 0x000fe4000f8e003f */
[----:B------:R-:W-:Y:S01]  /*10360*/  UIMAD UR6, UR6, UR8, URZ ;  /* 0x00000008060672a4 */ /* 0x000fe2000f8e023f */
[----:B-----5:R-:W-:Y:S01]  /*10370*/  IMAD R9, R8, R7, UR10 ;  /* 0x0000000a08097e24 */ /* 0x020fe2000f8e0207 */
[----:B------:R-:W-:Y:S01]  /*10380*/  USHF.R.S32.HI UR8, URZ, 0x1f, UR7 ;  /* 0x0000001f3f087899 */ /* 0x000fe20008011407 */
[----:B------:R-:W-:Y:S01]  /*10390*/  IMAD.MOV R7, RZ, RZ, -R5 ;  /* 0x000000ffff077224 */ /* 0x000fe200078e0a05 */
[----:B------:R-:W-:Y:S01]  /*103a0*/  UIMAD UR6, UR11, UR9, UR6 ;  /* 0x000000090b0672a4 */ /* 0x000fe2000f8e0206 */
[----:B------:R-:W-:Y:S01]  /*103b0*/  IMAD.U32 R3, RZ, RZ, UR5 ;  /* 0x00000005ff037e24 */ /* 0x000fe2000f8e00ff */
[----:B------:R-:W-:Y:S01]  /*103c0*/  SHF.R.S32.HI R4, RZ, 0x1f, R9 ;  /* 0x0000001fff047819 */ /* 0x000fe20000011409 */
[----:B------:R-:W-:Y:S01]  /*103d0*/  IMAD.U32 R2, RZ, RZ, UR4 ;  /* 0x00000004ff027e24 */ /* 0x000fe2000f8e00ff */
[----:B------:R-:W-:Y:S01]  /*103e0*/  UIADD3 UR6, UR5, UR6, URZ ;  /* 0x0000000605067290 */ /* 0x000fe2000fffe03f */
[----:B-1----:R-:W-:-:S02]  /*103f0*/  IMAD R12, R10, UR8, RZ ;  /* 0x000000080a0c7c24 */ /* 0x002fc4000f8e02ff */
[----:B------:R-:W-:Y:S01]  /*10400*/  ULDC.64 UR4, c[0x0][0xce0] ;  /* 0x0003380000047ab9 */ /* 0x000fe20000000a00 */
[----:B------:R-:W-:Y:S02]  /*10410*/  IMAD R7, R6, R7, R0 ;  /* 0x0000000706077224 */ /* 0x000fe400078e0200 */
[----:B------:R-:W-:Y:S01]  /*10420*/  MOV R3, UR6 ;  /* 0x0000000600037c02 */ /* 0x000fe20008000f00 */
[----:B------:R-:W-:Y:S02]  /*10430*/  IMAD R11, R11, UR7, R12 ;  /* 0x000000070b0b7c24 */ /* 0x000fe4000f8e020c */
[----:B------:R-:W-:Y:S01]  /*10440*/  IMAD R4, R4, UR4, RZ ;  /* 0x0000000404047c24 */ /* 0x000fe2000f8e02ff */
[----:B------:R-:W-:Y:S01]  /*10450*/  SHF.R.S32.HI R0, RZ, 0x1f, R7 ;  /* 0x0000001fff007819 */ /* 0x000fe20000011407 */
[----:B------:R-:W-:-:S04]  /*10460*/  IMAD.WIDE.U32 R2, R10, UR7, R2 ;  /* 0x000000070a027c25 */ /* 0x000fc8000f8e0002 */
[----:B------:R-:W-:Y:S02]  /*10470*/  IMAD.IADD R3, R11, 0x1, R3 ;  /* 0x000000010b037824 */ /* 0x000fe400078e0203 */
[C---:B------:R-:W-:Y:S02]  /*10480*/  IMAD R4, R9.reuse, UR5, R4 ;  /* 0x0000000509047c24 */ /* 0x040fe4000f8e0204 */
[----:B------:R-:W-:Y:S01]  /*10490*/  IMAD.WIDE.U32 R2, R9, UR4, R2 ;  /* 0x0000000409027c25 */ /* 0x000fe2000f8e0002 */
[----:B------:R-:W-:Y:S01]  /*104a0*/  SHF.R.S32.HI R9, RZ, 0x1f, R5 ;  /* 0x0000001fff097819 */ /* 0x000fe20000011405 */
[----:B------:R-:W-:Y:S02]  /*104b0*/  ULDC.64 UR4, c[0x0][0xcc8] ;  /* 0x0003320000047ab9 */ /* 0x000fe40000000a00 */
[----:B------:R-:W-:Y:S01]  /*104c0*/  IMAD R0, R0, UR4, RZ ;  /* 0x0000000400007c24 */ /* 0x000fe2000f8e02ff */
[----:B------:R-:W-:-:S03]  /*104d0*/  IADD3 R2, P0, R5, R2, RZ ;  /* 0x0000000205027210 */ /* 0x000fc60007f1e0ff */
[----:B------:R-:W-:Y:S01]  /*104e0*/  IMAD R5, R7, UR5, R0 ;  /* 0x0000000507057c24 */ /* 0x000fe2000f8e0200 */
[----:B------:R-:W-:-:S03]  /*104f0*/  IADD3.X R3, R9, R3, R4, P0, !PT ;  /* 0x0000000309037210 */ /* 0x000fc600007fe404 */
        /* <DEDUP_REMOVED lines=8> */
.L_x_7431:
        /* <DEDUP_REMOVED lines=18> */
.L_x_7483:
[----:B------:R-:W-:Y:S01]  /*106a0*/  ULDC UR43, c[0x0][0xd50] ;  /* 0x00035400002b7ab9 */ /* 0x000fe20000000800 */
[----:B------:R-:W-:Y:S01]  /*106b0*/  UMOV UR39, UR6 ;  /* 0x0000000600277c82 */ /* 0x000fe20008000000 */
[----:B------:R-:W-:-:S11]  /*106c0*/  UISETP.NE.AND UP0, UPT, UR43, 0x1, UPT ;  /* 0x000000012b00788c */ /* 0x000fd6000bf05270 */
[----:B------:R-:W-:Y:S01]  /*106d0*/  @UP0 ULDC UR4, c[0x0][0xd54] ;  /* 0x0003550000040ab9 */ /* 0x000fe20000000800 */
[----:B------:R-:W-:Y:S01]  /*106e0*/  @UP0 ULDC UR7, c[0x0][0xd58] ;  /* 0x0003560000070ab9 */ /* 0x000fe20000000800 */
[----:B------:R-:W-:-:S04]  /*106f0*/  UIMAD.WIDE.U32 UR4, UR6, UR4, URZ ;  /* 0x00000004060472a5 */ /* 0x000fc8000f8e003f */
[----:B------:R-:W-:-:S12]  /*10700*/  @UP0 USHF.R.U32.HI UR39, URZ, UR7, UR5 ;  /* 0x000000073f270299 */ /* 0x000fd80008011605 */
.L_x_7484:
        /* <DEDUP_REMOVED lines=8> */
[----:B------:R-:W0:Y:S01]  /*10790*/  S2UR UR46, SR_CTAID.X ;  /* 0x00000000002e79c3 */ /* 0x000e220000002500 */
[----:B------:R-:W-:Y:S01]  /*107a0*/  UISETP.NE.U32.AND UP0, UPT, UR4, URZ, UPT ;  /* 0x0000003f0400728c */ /* 0x000fe2000bf05070 */
[----:B------:R-:W-:Y:S01]  /*107b0*/  MOV R30, RZ ;  /* 0x000000ff001e7202 */ /* 0x000fe20000000f00 */
[----:B------:R-:W-:Y:S01]  /*107c0*/  ULDC UR6, c[0x0][0x448] ;  /* 0x0001120000067ab9 */ /* 0x000fe20000000800 */
[----:B------:R-:W-:Y:S01]  /*107d0*/  ULDC UR7, c[0x0][0x2f0] ;  /* 0x0000bc0000077ab9 */ /* 0x000fe20000000800 */
[----:B------:R-:W-:Y:S02]  /*107e0*/  UISETP.NE.AND.EX UP0, UPT, UR5, URZ, UPT, UP0 ;  /* 0x0000003f0500728c */ /* 0x000fe4000bf05300 */
[----:B------:R-:W-:-:S04]  /*107f0*/  UISETP.NE.AND UP1, UPT, UR6, 0x1, UPT ;  /* 0x000000010600788c */ /* 0x000fc8000bf25270 */
[----:B------:R-:W-:-:S05]  /*10800*/  PLOP3.LUT P0, PT, PT, PT, UP0, 0x80, 0x0 ;  /* 0x000000000000781c */ /* 0x000fca0003f0f008 */
[----:B------:R-:W-:Y:S02]  /*10810*/  @UP0 ULDC.64 UR4, c[0x0][0xb20] ;  /* 0x0002c80000040ab9 */ /* 0x000fe40000000a00 */
[----:B------:R-:W-:Y:S01]  /*10820*/  @UP0 UIMAD.WIDE UR4, UR45, 0x4, UR4 ;  /* 0x000000042d0408a5 */ /* 0x000fe2000f8e0204 */
[----:B------:R-:W-:-:S05]  /*10830*/  @UP1 ULDC UR8, c[0x0][0x450] ;  /* 0x0001140000081ab9 */ /* 0x000fca0000000800 */
[----:B------:R-:W-:Y:S02]  /*10840*/  IMAD.U32 R2, RZ, RZ, UR4 ;  /* 0x00000004ff027e24 */ /* 0x000fe4000f8e00ff */
[----:B------:R-:W-:Y:S01]  /*10850*/  IMAD.U32 R3, RZ, RZ, UR5 ;  /* 0x00000005ff037e24 */ /* 0x000fe2000f8e00ff */
[----:B------:R-:W-:Y:S02]  /*10860*/  ULDC.64 UR4, c[0x0][0x418] ;  /* 0x0001060000047ab9 */ /* 0x000fe40000000a00 */
[----:B------:R-:W-:Y:S02]  /*10870*/  UISETP.NE.U32.AND UP0, UPT, UR4, URZ, UPT ;  /* 0x0000003f0400728c */ /* 0x000fe4000bf05070 */
[----:B0-----:R-:W-:Y:S01]  /*10880*/  ULEA UR6, UR46, 0x3f, 0x6 ;  /* 0x0000003f2e067891 */ /* 0x001fe2000f8e303f */
[----:B------:R0:W5:Y:S01]  /*10890*/  @P0 LDG.E R30, desc[UR36][R2.64] ;  /* 0x00000024021e0981 */ /* 0x000162000c1e1900 */
[----:B------:R-:W-:Y:S01]  /*108a0*/  UISETP.NE.AND.EX UP0, UPT, UR5, URZ, UPT, UP0 ;  /* 0x0000003f0500728c */ /* 0x000fe2000bf05300 */
[----:B------:R-:W-:Y:S01]  /*108b0*/  ULDC UR4, c[0x0][0x424] ;  /* 0x0001090000047ab9 */ /* 0x000fe20000000800 */
[----:B------:R-:W-:-:S02]  /*108c0*/  UP2UR UR47, UPR, URZ, 0x2 ;  /* 0x000000023f2f7883 */ /* 0x000fc40008000000 */
[----:B------:R-:W-:Y:S02]  /*108d0*/  USEL UR40, UR4, 0x1, UP0 ;  /* 0x0000000104287887 */ /* 0x000fe40008000000 */
[----:B------:R-:W-:Y:S01]  /*108e0*/  USHF.R.U32.HI UR9, URZ, 0x10, UR43 ;  /* 0x000000103f097899 */ /* 0x000fe2000801162b */
[----:B------:R-:W-:Y:S01]  /*108f0*/  @UP1 ULDC UR4, c[0x0][0x44c] ;  /* 0x0001130000041ab9 */ /* 0x000fe20000000800 */
[----:B------:R-:W-:Y:S02]  /*10900*/  UIMAD UR40, UR40, UR7, URZ ;  /* 0x00000007282872a4 */ /* 0x000fe4000f8e023f */
[----:B------:R-:W-:Y:S01]  /*10910*/  UIMAD.WIDE.U32 UR4, UR6, UR4, URZ ;  /* 0x00000004060472a5 */ /* 0x000fe2000f8e003f */
[----:B------:R-:W-:Y:S01]  /*10920*/  ULDC UR7, c[0x0][0x288] ;  /* 0x0000a20000077ab9 */ /* 0x000fe20000000800 */
[----:B------:R-:W-:Y:S02]  /*10930*/  UIADD3 UR4, UR40, 0x3f, URZ ;  /* 0x0000003f28047890 */ /* 0x000fe4000fffe03f */
[----:B------:R-:W-:-:S02]  /*10940*/  UIADD3 UR7, UR40, 0x40, -UR7 ;  /* 0x0000004028077890 */ /* 0x000fc4000fffe807 */
[----:B------:R-:W-:Y:S02]  /*10950*/  @UP1 USHF.R.U32.HI UR6, URZ, UR8, UR5 ;  /* 0x000000083f061299 */ /* 0x000fe40008011605 */
[----:B------:R-:W-:Y:S02]  /*10960*/  USHF.R.S32.HI UR5, URZ, 0x1f, UR4 ;  /* 0x0000001f3f057899 */ /* 0x000fe40008011404 */
[----:B------:R-:W-:Y:S02]  /*10970*/  UIADD3 UR7, UR7, UR6, URZ ;  /* 0x0000000607077290 */ /* 0x000fe4000fffe03f */
[----:B------:R-:W-:Y:S02]  /*10980*/  ULEA.HI UR5, UR5, UR4, URZ, 0x6 ;  /* 0x0000000405057291 */ /* 0x000fe4000f8f303f */
[----:B------:R-:W-:Y:S02]  /*10990*/  USHF.R.S32.HI UR6, URZ, 0x1f, UR7 ;  /* 0x0000001f3f067899 */ /* 0x000fe40008011407 */
[----:B------:R-:W-:-:S02]  /*109a0*/  USHF.R.S32.HI UR41, URZ, 0x6, UR5 ;  /* 0x000000063f297899 */ /* 0x000fc40008011405 */
[----:B------:R-:W-:Y:S02]  /*109b0*/  ULEA.HI UR6, UR6, UR7, URZ, 0x6 ;  /* 0x0000000706067291 */ /* 0x000fe4000f8f303f */
[----:B------:R-:W-:Y:S02]  /*109c0*/  ULOP3.LUT UR43, UR43, 0xffff, URZ, 0xc0, !UPT ;  /* 0x0000ffff2b2b7892 */ /* 0x000fe4000f8ec03f */
[----:B------:R-:W-:Y:S01]  /*109d0*/  USHF.R.S32.HI UR42, URZ, 0x6, UR6 ;  /* 0x000000063f2a7899 */ /* 0x000fe20008011406 */
[----:B------:R-:W-:-:S03]  /*109e0*/  UMOV UR38, URZ ;  /* 0x0000003f00267c82 */ /* 0x000fc60008000000 */
[----:B------:R-:W-:-:S04]  /*109f0*/  UISETP.LT.AND UP0, UPT, UR41, UR42, UPT ;  /* 0x0000002a2900728c */ /* 0x000fc8000bf01270 */
[----:B------:R-:W-:Y:S02]  /*10a00*/  USEL UR11, UR41, UR42, UP0 ;  /* 0x0000002a290b7287 */ /* 0x000fe40008000000 */
[----:B------:R-:W-:Y:S02]  /*10a10*/  UISETP.NE.AND UP0, UPT, UR9, URZ, UPT ;  /* 0x0000003f0900728c */ /* 0x000fe4000bf05270 */
[----:B------:R-:W-:-:S06]  /*10a20*/  UISETP.GE.AND UP1, UPT, UR11, 0x1, UPT ;  /* 0x000000010b00788c */ /* 0x000fcc000bf26270 */
[----:B------:R-:W-:-:S03]  /*10a30*/  PLOP3.LUT P0, PT, PT, PT, UP1, 0x80, 0x0 ;  /* 0x000000000000781c */ /* 0x000fc60003f0f018 */
[----:B------:R-:W-:-:S10]  /*10a40*/  @!UP0 ULDC UR9, c[0x0][0xae8] ;  /* 0x0002ba0000098ab9 */ /* 0x000fd40000000800 */
        /* <DEDUP_REMOVED lines=31> */
.L_x_7486:
        /* <DEDUP_REMOVED lines=31> */
.L_x_7487:
        /* <DEDUP_REMOVED lines=20> */
.L_x_7489:
[----:B------:R0:W1:Y:S01]  /*10f70*/  LDC.64 R2, c[0x4][R16] ;  /* 0x0100000010027b82 */ /* 0x0000620000000a00 */
[----:B------:R-:W-:Y:S01]  /*10f80*/  ULDC.64 UR4, c[0x4][0xf0] ;  /* 0x01003c0000047ab9 */ /* 0x000fe20000000a00 */
[----:B------:R-:W-:Y:S01]  /*10f90*/  ULDC.64 UR6, c[0x4][0xf8] ;  /* 0x01003e0000067ab9 */ /* 0x000fe20000000a00 */
[----:B------:R-:W-:Y:S01]  /*10fa0*/  MOV R4, UR4 ;  /* 0x0000000400047c02 */ /* 0x000fe20008000f00 */
        /* <DEDUP_REMOVED lines=11> */
.L_x_7488:
[----:B------:R-:W-:Y:S01]  /*11060*/  ULDC.64 UR4, c[0x0][0xaf0] ;  /* 0x0002bc0000047ab9 */ /* 0x000fe20000000a00 */
[----:B------:R-:W-:Y:S01]  /*11070*/  MOV R25, UR45 ;  /* 0x0000002d00197c02 */ /* 0x000fe20008000f00 */
        /* <DEDUP_REMOVED lines=88> */
.L_x_7536:
[----:B------:R-:W2:Y:S01]  /*11600*/  LDL R0, [R1+0x4] ;  /* 0x0000040001007983 */ /* 0x000ea20000100800 */
[----:B------:R-:W-:Y:S01]  /*11610*/  ISETP.GT.U32.AND P1, PT, R31, 0x3f, PT ;  /* 0x0000003f1f00780c */ /* 0x000fe20003f24070 */
[----:B------:R-:W-:Y:S01]  /*11620*/  IMAD.U32 R23, RZ, RZ, UR39 ;  /* 0x00000027ff177e24 */ /* 0x000fe2000f8e00ff */
[----:B------:R-:W-:Y:S02]  /*11630*/  LOP3.LUT R16, R16, 0xfffffbff, RZ, 0xc0, !PT ;  /* 0xfffffbff10107812 */ /* 0x000fe400078ec0ff */
[----:B------:R-:W-:Y:S02]  /*11640*/  LOP3.LUT R34, R3, R34, RZ, 0xfc, !PT ;  /* 0x0000002203227212 */ /* 0x000fe400078efcff */
        /* <DEDUP_REMOVED lines=11> */
.L_x_7491:
[----:B------:R-:W-:-:S05]  /*11700*/  IMAD.MOV.U32 R0, RZ, RZ, 0x1 ;  /* 0x00000001ff007424 */ /* 0x000fca00078e00ff */
[----:B------:R-:W-:-:S04]  /*11710*/  SHF.L.U32 R0, R0, 0x1f, RZ ;  /* 0x0000001f00007819 */ /* 0x000fc800000006ff */
[----:B------:R-:W0:Y:S02]  /*11720*/  SYNCS.PHASECHK.TRANS64.TRYWAIT P0, [UR44+0x38840], R0 ;  /* 0x03884000ff0075a7 */ /* 0x000e24000800016c */
[----:B0-----:R-:W-:Y:S05]  /*11730*/  @!P0 BRA `(.L_x_7492) ;  /* 0x0000003800108947 */ /* 0x001fea0003800000 */
.L_x_7537:
        /* <DEDUP_REMOVED lines=58> */
.L_x_7547:
[----:B------:R-:W-:-:S13]  /*11ae0*/  ISETP.GE.AND P0, PT, R18, 0x31, PT ;  /* 0x000000311200780c */ /* 0x000fda0003f06270 */
[----:B0-2---:R-:W-:-:S04]  /*11af0*/  @P0 LEA R2, P1, R22, R14, 0x1 ;  /* 0x0000000e16020211 */ /* 0x005fc800078208ff */
[----:B-1----:R-:W-:Y:S02]  /*11b00*/  @P0 IADD3.X R3, RZ, R5, RZ, P1, !PT ;  /* 0x00000005ff030210 */ /* 0x002fe40000ffe4ff */
[----:B------:R-:W-:-:S05]  /*11b10*/  @P0 LEA R5, R24, UR44, 0x1 ;  /* 0x0000002c18050c11 */ /* 0x000fca000f8e08ff */
        /* <DEDUP_REMOVED lines=11> */
.L_x_7494:
        /* <DEDUP_REMOVED lines=17> */
[----:B------:R-:W-:-:S02]  /*11ce0*/  IMAD.U32 R7, RZ, RZ, UR7 ;  /* 0x00000007ff077e24 */ /* 0x000fc4000f8e00ff */
[----:B------:R-:W-:Y:S02]  /*11cf0*/  IMAD.U32 R10, RZ, RZ, UR8 ;  /* 0x00000008ff0a7e24 */ /* 0x000fe4000f8e00ff */
[----:B------:R-:W-:Y:S02]  /*11d00*/  IMAD.U32 R11, RZ, RZ, UR9 ;  /* 0x00000009ff0b7e24 */ /* 0x000fe4000f8e00ff */
[----:B------:R-:W-:Y:S02]  /*11d10*/  IMAD.MOV.U32 R8, RZ, RZ, 0x70 ;  /* 0x00000070ff087424 */ /* 0x000fe400078e00ff */
[----:B------:R-:W-:-:S07]  /*11d20*/  IMAD.MOV.U32 R13, RZ, RZ, RZ ;  /* 0x000000ffff0d7224 */ /* 0x000fce00078e00ff */
[----:B------:R-:W-:-:S07]  /*11d30*/  LEPC R20, `(.L_x_7495) ;  /* 0x000000001014794e */ /* 0x000fce0000000000 */
[----:B0-----:R-:W-:Y:S05]  /*11d40*/  CALL.ABS.NOINC R2 ;  /* 0x0000000002007343 */ /* 0x001fea0003c00000 */
.L_x_7495:
[----:B------:R-:W-:Y:S01]  /*11d50*/  UISETP.NE.AND UP0, UPT, UR47, URZ, UPT ;  /* 0x0000003f2f00728c */ /* 0x000fe2000bf05270 */
[----:B------:R-:W-:Y:S01]  /*11d60*/  IMAD.U32 R28, RZ, RZ, UR46 ;  /* 0x0000002eff1c7e24 */ /* 0x000fe2000f8e00ff */
[----:B------:R-:W-:Y:S01]  /*11d70*/  R2UR UR6, R23 ;  /* 0x00000000170672ca */ /* 0x000fe200000e0000 */
[----:B------:R-:W-:Y:S01]  /*11d80*/  ULDC.64 UR8, c[0x0][0x2d8] ;  /* 0x0000b60000087ab9 */ /* 0x000fe20000000a00 */
[----:B------:R-:W0:Y:S01]  /*11d90*/  LDC R7, c[0x0][0x448] ;  /* 0x00011200ff077b82 */ /* 0x000e220000000800 */
[----:B------:R-:W-:Y:S01]  /*11da0*/  IMAD R28, R28, 0x40, R31 ;  /* 0x000000401c1c7824 */ /* 0x000fe200078e021f */
[----:B------:R-:W-:Y:S01]  /*11db0*/  PLOP3.LUT P0, PT, PT, PT, UP0, 0x80, 0x0 ;  /* 0x000000000000781c */ /* 0x000fe20003f0f008 */
[----:B------:R-:W1:Y:S02]  /*11dc0*/  S2R R20, SR_TID.X ;  /* 0x0000000000147919 */ /* 0x000e640000002100 */
[----:B------:R-:W-:Y:S02]  /*11dd0*/  IMAD.MOV.U32 R11, RZ, RZ, R28 ;  /* 0x000000ffff0b7224 */ /* 0x000fe400078e001c */
[----:B------:R-:W-:-:S04]  /*11de0*/  @UP0 ULDC UR4, c[0x0][0x44c] ;  /* 0x0001130000040ab9 */ /* 0x000fc80000000800 */
[----:B------:R-:W-:-:S04]  /*11df0*/  UIMAD UR6, UR6, UR8, URZ ;  /* 0x00000008060672a4 */ /* 0x000fc8000f8e023f */
[----:B------:R-:W-:Y:S01]  /*11e00*/  @P0 IMAD.HI.U32 R0, R28, UR4, RZ ;  /* 0x000000041c000c27 */ /* 0x000fe2000f8e00ff */
[----:B------:R-:W-:Y:S01]  /*11e10*/  PLOP3.LUT P0, PT, PT, PT, UP0, 0x80, 0x0 ;  /* 0x000000000000781c */ /* 0x000fe20003f0f008 */
[----:B------:R-:W-:Y:S01]  /*11e20*/  @UP0 ULDC UR4, c[0x0][0x450] ;  /* 0x0001140000040ab9 */ /* 0x000fe20000000800 */
[----:B------:R-:W-:-:S11]  /*11e30*/  UIMAD UR6, UR39, UR9, UR6 ;  /* 0x00000009270672a4 */ /* 0x000fd6000f8e0206 */
[----:B------:R-:W-:Y:S01]  /*11e40*/  @P0 SHF.R.U32.HI R11, RZ, UR4, R0 ;  /* 0x00000004ff0b0c19 */ /* 0x000fe20008011600 */
[----:B------:R-:W-:-:S03]  /*11e50*/  UIMAD.WIDE.U32 UR4, UR39, UR8, URZ ;  /* 0x00000008270472a5 */ /* 0x000fc6000f8e003f */
[----:B------:R-:W-:Y:S01]  /*11e60*/  ULDC.64 UR8, c[0x0][0x2e0] ;  /* 0x0000b80000087ab9 */ /* 0x000fe20000000a00 */
[----:B------:R-:W-:Y:S01]  /*11e70*/  UIADD3 UR5, UR5, UR6, URZ ;  /* 0x0000000605057290 */ /* 0x000fe2000fffe03f */
[----:B------:R-:W-:Y:S01]  /*11e80*/  SHF.R.S32.HI R0, RZ, 0x1f, R11 ;  /* 0x0000001fff007819 */ /* 0x000fe2000001140b */
[----:B------:R-:W-:Y:S01]  /*11e90*/  UIMAD UR6, UR49, UR8, URZ ;  /* 0x00000008310672a4 */ /* 0x000fe2000f8e023f */
[----:B-1----:R-:W-:Y:S01]  /*11ea0*/  LOP3.LUT R20, R20, 0x7f, RZ, 0xc0, !PT ;  /* 0x0000007f14147812 */ /* 0x002fe200078ec0ff */
[----:B------:R-:W-:Y:S02]  /*11eb0*/  UIMAD.WIDE.U32 UR4, UR45, UR8, UR4 ;  /* 0x000000082d0472a5 */ /* 0x000fe4000f8e0004 */
[----:B------:R-:W-:Y:S01]  /*11ec0*/  UIMAD UR6, UR45, UR9, UR6 ;  /* 0x000000092d0672a4 */ /* 0x000fe2000f8e0206 */
[----:B------:R-:W-:-:S03]  /*11ed0*/  SHF.R.U32.HI R20, RZ, 0x3, R20 ;  /* 0x00000003ff147819 */ /* 0x000fc60000011614 */
[----:B------:R-:W-:Y:S01]  /*11ee0*/  IMAD.U32 R5, RZ, RZ, UR5 ;  /* 0x00000005ff057e24 */ /* 0x000fe2000f8e00ff */
[----:B------:R-:W-:Y:S01]  /*11ef0*/  UIADD3 UR6, UR5, UR6, URZ ;  /* 0x0000000605067290 */ /* 0x000fe2000fffe03f */
[----:B------:R-:W-:Y:S02]  /*11f00*/  IMAD.U32 R4, RZ, RZ, UR4 ;  /* 0x00000004ff047e24 */ /* 0x000fe4000f8e00ff */
[----:B------:R-:W-:Y:S01]  /*11f10*/  IMAD.MOV R5, RZ, RZ, -R11 ;  /* 0x000000ffff057224 */ /* 0x000fe200078e0a0b */
[----:B------:R-:W-:Y:S02]  /*11f20*/  ULDC.64 UR4, c[0x0][0x2d0] ;  /* 0x0000b40000047ab9 */ /* 0x000fe40000000a00 */
[----:B------:R-:W-:Y:S01]  /*11f30*/  IMAD R0, R0, UR4, RZ ;  /* 0x0000000400007c24 */ /* 0x000fe2000f8e02ff */
[----:B------:R-:W-:Y:S01]  /*11f40*/  MOV R2, R4 ;  /* 0x0000000400027202 */ /* 0x000fe20000000f00 */
[----:B0-----:R-:W-:Y:S02]  /*11f50*/  IMAD R5, R7, R5, R28 ;  /* 0x0000000507057224 */ /* 0x001fe400078e021c */
[----:B------:R-:W-:-:S02]  /*11f60*/  IMAD.U32 R3, RZ, RZ, UR6 ;  /* 0x00000006ff037e24 */ /* 0x000fc4000f8e00ff */
[C---:B------:R-:W-:Y:S01]  /*11f70*/  IMAD R9, R11.reuse, UR5, R0 ;  /* 0x000000050b097c24 */ /* 0x040fe2000f8e0200 */
[----:B------:R-:W-:Y:S01]  /*11f80*/  SHF.R.S32.HI R0, RZ, 0x1f, R5 ;  /* 0x0000001fff007819 */ /* 0x000fe20000011405 */
[----:B------:R-:W-:Y:S01]  /*11f90*/  IMAD.WIDE.U32 R2, R11, UR4, R2 ;  /* 0x000000040b027c25 */ /* 0x000fe2000f8e0002 */
[----:B------:R-:W-:-:S03]  /*11fa0*/  ULDC.64 UR4, c[0x0][0x2c8] ;  /* 0x0000b20000047ab9 */ /* 0x000fc60000000a00 */
        /* <DEDUP_REMOVED lines=13> */
[----:B------:R-:W-:Y:S01]  /*12080*/  IMAD.U32 R6, RZ, RZ, UR46 ;  /* 0x0000002eff067e24 */ /* 0x000fe2000f8e00ff */
[----:B------:R-:W-:Y:S01]  /*12090*/  ULDC UR4, c[0x0][0x288] ;  /* 0x0000a20000047ab9 */ /* 0x000fe20000000800 */
[----:B------:R-:W-:Y:S01]  /*120a0*/  LOP3.LUT R16, R16, 0xfffffeff, RZ, 0xc0, !PT ;  /* 0xfffffeff10107812 */ /* 0x000fe200078ec0ff */
[----:B------:R-:W1:Y:S01]  /*120b0*/  SHFL.IDX PT, R2, R4, RZ, 0x181f ;  /* 0x00181fff04027589 */ /* 0x000e6200000e0000 */
[----:B------:R-:W-:Y:S02]  /*120c0*/  IMAD R5, R7, UR4, RZ ;  /* 0x0000000407057c24 */ /* 0x000fe4000f8e02ff */
[----:B------:R-:W-:Y:S01]  /*120d0*/  IMAD R6, R6, 0x40, R20 ;  /* 0x0000004006067824 */ /* 0x000fe200078e0214 */
[----:B------:R-:W2:Y:S03]  /*120e0*/  SHFL.IDX PT, R7, R0, 0x1, 0x181f ;  /* 0x00381f0000077f89 */ /* 0x000ea600000e0000 */
[C---:B------:R-:W-:Y:S01]  /*120f0*/  VIADD R8, R6.reuse, 0x10 ;  /* 0x0000001006087836 */ /* 0x040fe20000000000 */
[-C--:B------:R-:W-:Y:S01]  /*12100*/  ISETP.GE.AND P2, PT, R6, R5.reuse, PT ;  /* 0x000000050600720c */ /* 0x080fe20003f46270 */
[----:B------:R-:W3:Y:S03]  /*12110*/  SHFL.IDX PT, R9, R4, 0x1, 0x181f ;  /* 0x00381f0004097f89 */ /* 0x000ee600000e0000 */
[----:B------:R-:W-:-:S09]  /*12120*/  ISETP.GE.AND P3, PT, R8, R5, PT ;  /* 0x000000050800720c */ /* 0x000fd20003f66270 */
[----:B0-----:R-:W-:Y:S02]  /*12130*/  @!P2 LEA R3, P1, R22, R14, 0x1 ;  /* 0x0000000e1603a211 */ /* 0x001fe400078208ff */
[----:B------:R-:W-:Y:S01]  /*12140*/  @!P2 LEA R8, R24, UR44, 0x1 ;  /* 0x0000002c1808ac11 */ /* 0x000fe2000f8e08ff */
[----:B------:R-:W-:Y:S01]  /*12150*/  SHFL.IDX PT, R14, R0, 0x3, 0x181f ;  /* 0x00781f00000e7f89 */ /* 0x000fe200000e0000 */
[----:B------:R-:W-:Y:S01]  /*12160*/  @P2 LOP3.LUT R16, R16, 0x100, RZ, 0xfc, !PT ;  /* 0x0000010010102812 */ /* 0x000fe200078efcff */
[----:B-1----:R-:W-:Y:S01]  /*12170*/  @!P2 IMAD.X R2, RZ, RZ, R2, P1 ;  /* 0x000000ffff02a224 */ /* 0x002fe200008e0602 */
[----:B------:R-:W-:Y:S02]  /*12180*/  @!P3 LEA R10, R24, UR44, 0x1 ;  /* 0x0000002c180abc11 */ /* 0x000fe4000f8e08ff */
[----:B--2---:R-:W-:Y:S02]  /*12190*/  @!P3 LEA R7, P1, R22, R7, 0x1 ;  /* 0x000000071607b211 */ /* 0x004fe400078208ff */
[----:B------:R-:W-:-:S02]  /*121a0*/  @!P2 LOP3.LUT R3, R3, R2, RZ, 0x3c, !PT ;  /* 0x000000020303a212 */ /* 0x000fc400078e3cff */
[----:B---3--:R-:W-:Y:S02]  /*121b0*/  @!P3 IADD3.X R9, RZ, R9, RZ, P1, !PT ;  /* 0x00000009ff09b210 */ /* 0x008fe40000ffe4ff */
        /* <DEDUP_REMOVED lines=21> */
.L_x_7556:
[----:B------:R-:W-:Y:S01]  /*12310*/  VIADD R6, R6, 0x30 ;  /* 0x0000003006067836 */ /* 0x000fe20000000000 */
[----:B------:R-:W-:-:S04]  /*12320*/  LOP3.LUT R16, R16, 0xffffefff, RZ, 0xc0, !PT ;  /* 0xffffefff10107812 */ /* 0x000fc800078ec0ff */
[----:B------:R-:W-:-:S13]  /*12330*/  ISETP.GE.AND P2, PT, R6, R5, PT ;  /* 0x000000050600720c */ /* 0x000fda0003f46270 */
[----:B0-----:R-:W-:Y:S02]  /*12340*/  @!P2 LEA R2, P1, R22, R14, 0x1 ;  /* 0x0000000e1602a211 */ /* 0x001fe400078208ff */
[----:B------:R-:W-:Y:S02]  /*12350*/  @!P2 LEA R5, R24, UR44, 0x1 ;  /* 0x0000002c1805ac11 */ /* 0x000fe4000f8e08ff */
[----:B------:R-:W-:Y:S02]  /*12360*/  @!P2 IADD3.X R3, RZ, R4, RZ, P1, !PT ;  /* 0x00000004ff03a210 */ /* 0x000fe40000ffe4ff */
[----:B------:R-:W-:-:S03]  /*12370*/  @P2 LOP3.LUT R16, R16, 0x1000, RZ, 0xfc, !PT ;  /* 0x0000100010102812 */ /* 0x000fc600078efcff */
        /* <DEDUP_REMOVED lines=29> */
.L_x_7497:
[----:B------:R-:W-:Y:S01]  /*12550*/  UISETP.NE.AND UP0, UPT, UR47, URZ, UPT ;  /* 0x0000003f2f00728c */ /* 0x000fe2000bf05270 */
[----:B------:R-:W-:Y:S01]  /*12560*/  R2UR UR6, R23 ;  /* 0x00000000170672ca */ /* 0x000fe200000e0000 */
[----:B------:R-:W-:Y:S01]  /*12570*/  ULDC.64 UR8, c[0x0][0x3d8] ;  /* 0x0000f60000087ab9 */ /* 0x000fe20000000a00 */
[----:B------:R-:W-:Y:S01]  /*12580*/  IMAD.MOV.U32 R2, RZ, RZ, R28 ;  /* 0x000000ffff027224 */ /* 0x000fe200078e001c */
[----:B------:R-:W-:Y:S01]  /*12590*/  ULDC UR7, c[0x0][0x448] ;  /* 0x0001120000077ab9 */ /* 0x000fe20000000800 */
[C---:B------:R-:W-:Y:S02]  /*125a0*/  LOP3.LUT R20, R22.reuse, 0x180, RZ, 0xfc, !PT ;  /* 0x0000018016147812 */ /* 0x040fe400078efcff */
[----:B------:R-:W-:Y:S02]  /*125b0*/  PLOP3.LUT P0, PT, PT, PT, UP0, 0x80, 0x0 ;  /* 0x000000000000781c */ /* 0x000fe40003f0f008 */
[----:B------:R-:W-:Y:S02]  /*125c0*/  LOP3.LUT R21, R22, 0x80, RZ, 0xfc, !PT ;  /* 0x0000008016157812 */ /* 0x000fe400078efcff */
[----:B------:R-:W-:Y:S01]  /*125d0*/  @UP0 ULDC UR4, c[0x0][0x44c] ;  /* 0x0001130000040ab9 */ /* 0x000fe20000000800 */
[----:B------:R-:W-:-:S02]  /*125e0*/  LOP3.LUT R16, R16, 0xfffff7ff, RZ, 0xc0, !PT ;  /* 0xfffff7ff10107812 */ /* 0x000fc400078ec0ff */
[----:B------:R-:W-:-:S04]  /*125f0*/  UIMAD UR6, UR6, UR8, URZ ;  /* 0x00000008060672a4 */ /* 0x000fc8000f8e023f */
[----:B------:R-:W-:Y:S02]  /*12600*/  UIMAD UR6, UR39, UR9, UR6 ;  /* 0x00000009270672a4 */ /* 0x000fe4000f8e0206 */
[----:B------:R-:W-:Y:S01]  /*12610*/  @P0 IMAD.HI.U32 R0, R28, UR4, RZ ;  /* 0x000000041c000c27 */ /* 0x000fe2000f8e00ff */
[----:B------:R-:W-:Y:S01]  /*12620*/  PLOP3.LUT P0, PT, PT, PT, UP0, 0x80, 0x0 ;  /* 0x000000000000781c */ /* 0x000fe20003f0f008 */
[----:B------:R-:W-:-:S12]  /*12630*/  @UP0 ULDC UR4, c[0x0][0x450] ;  /* 0x0001140000040ab9 */ /* 0x000fd80000000800 */
[----:B------:R-:W-:Y:S01]  /*12640*/  @P0 SHF.R.U32.HI R2, RZ, UR4, R0 ;  /* 0x00000004ff020c19 */ /* 0x000fe20008011600 */
[----:B------:R-:W-:-:S03]  /*12650*/  UIMAD.WIDE.U32 UR4, UR39, UR8, URZ ;  /* 0x00000008270472a5 */ /* 0x000fc6000f8e003f */
[----:B------:R-:W-:Y:S01]  /*12660*/  ULDC.64 UR8, c[0x0][0x3e0] ;  /* 0x0000f80000087ab9 */ /* 0x000fe20000000a00 */
[----:B------:R-:W-:Y:S01]  /*12670*/  UIADD3 UR5, UR5, UR6, URZ ;  /* 0x0000000605057290 */ /* 0x000fe2000fffe03f */
[--C-:B------:R-:W-:Y:S01]  /*12680*/  IMAD.MOV R5, RZ, RZ, -R2.reuse ;  /* 0x000000ffff057224 */ /* 0x100fe200078e0a02 */
[----:B------:R-:W-:Y:S01]  /*12690*/  UIMAD UR6, UR49, UR8, URZ ;  /* 0x00000008310672a4 */ /* 0x000fe2000f8e023f */
[----:B------:R-:W-:Y:S01]  /*126a0*/  SHF.R.S32.HI R0, RZ, 0x1f, R2 ;  /* 0x0000001fff007819 */ /* 0x000fe20000011402 */
[----:B------:R-:W-:Y:S01]  /*126b0*/  UIMAD.WIDE.U32 UR4, UR45, UR8, UR4 ;  /* 0x000000082d0472a5 */ /* 0x000fe2000f8e0004 */
[----:B------:R-:W-:Y:S01]  /*126c0*/  IMAD R5, R5, UR7, R28 ;  /* 0x0000000705057c24 */ /* 0x000fe2000f8e021c */
[----:B------:R-:W-:-:S03]  /*126d0*/  UIMAD UR6, UR45, UR9, UR6 ;  /* 0x000000092d0672a4 */ /* 0x000fc6000f8e0206 */
[----:B------:R-:W-:Y:S01]  /*126e0*/  ULDC.64 UR8, c[0x0][0x3d0] ;  /* 0x0000f40000087ab9 */ /* 0x000fe20000000a00 */
[----:B------:R-:W-:Y:S01]  /*126f0*/  UIADD3 UR5, UR5, UR6, URZ ;  /* 0x0000000605057290 */ /* 0x000fe2000fffe03f */
[----:B------:R-:W-:Y:S01]  /*12700*/  IMAD R3, R0, UR8, RZ ;  /* 0x0000000800037c24 */ /* 0x000fe2000f8e02ff */
[----:B------:R-:W-:Y:S01]  /*12710*/  SHF.R.S32.HI R0, RZ, 0x1f, R5 ;  /* 0x0000001fff007819 */ /* 0x000fe20000011405 */
[----:B------:R-:W-:Y:S02]  /*12720*/  IMAD.U32 R9, RZ, RZ, UR8 ;  /* 0x00000008ff097e24 */ /* 0x000fe4000f8e00ff */
[C---:B------:R-:W-:Y:S02]  /*12730*/  IMAD R7, R2.reuse, UR9, R3 ;  /* 0x0000000902077c24 */ /* 0x040fe4000f8e0203 */
[----:B------:R-:W-:Y:S01]  /*12740*/  IMAD.WIDE.U32 R2, R2, R9, UR4 ;  /* 0x0000000402027e25 */ /* 0x000fe2000f8e0009 */
        /* <DEDUP_REMOVED lines=10> */
[----:B------:R-:W-:Y:S02]  /*127f0*/  LEA.HI.X R4, R2, UR5, R3, 0x1, P0 ;  /* 0x0000000502047c11 */ /* 0x000fe400080f0c03 */
[----:B------:R-:W-:-:S02]  /*12800*/  ISETP.GE.AND P0, PT, R20, UR4, PT ;  /* 0x0000000414007c0c */ /* 0x000fc4000bf06270 */
[----:B------:R-:W-:Y:S02]  /*12810*/  LOP3.LUT R20, R22, 0x40, RZ, 0xfc, !PT ;  /* 0x0000004016147812 */ /* 0x000fe400078efcff */
[----:B------:R-:W-:Y:S02]  /*12820*/  ISETP.GE.AND P4, PT, R21, UR4, PT ;  /* 0x0000000415007c0c */ /* 0x000fe4000bf86270 */
[----:B------:R-:W-:Y:S02]  /*12830*/  ISETP.GE.AND P5, PT, R20, UR4, PT ;  /* 0x0000000414007c0c */ /* 0x000fe4000bfa6270 */
[----:B------:R-:W-:Y:S02]  /*12840*/  LOP3.LUT R20, R22, 0xc0, RZ, 0xfc, !PT ;  /* 0x000000c016147812 */ /* 0x000fe400078efcff */
[----:B------:R-:W-:Y:S02]  /*12850*/  SEL R2, RZ, 0x1, P1 ;  /* 0x00000001ff027807 */ /* 0x000fe40000800000 */
[----:B------:R-:W-:-:S02]  /*12860*/  SEL R3, RZ, 0x4, P4 ;  /* 0x00000004ff037807 */ /* 0x000fc40002000000 */
[----:B------:R-:W-:Y:S02]  /*12870*/  SEL R7, RZ, 0x2, P5 ;  /* 0x00000002ff077807 */ /* 0x000fe40002800000 */
[----:B------:R-:W-:Y:S02]  /*12880*/  ISETP.GE.AND P2, PT, R36, UR4, PT ;  /* 0x0000000424007c0c */ /* 0x000fe4000bf46270 */
[----:B------:R-:W-:Y:S02]  /*12890*/  ISETP.GE.AND P3, PT, R20, UR4, PT ;  /* 0x0000000414007c0c */ /* 0x000fe4000bf66270 */
[----:B------:R-:W-:Y:S02]  /*128a0*/  IADD3 R7, R3, R7, R2 ;  /* 0x0000000703077210 */ /* 0x000fe40007ffe002 */
[----:B------:R-:W-:Y:S02]  /*128b0*/  @P1 LOP3.LUT R16, R16, 0x800, RZ, 0xfc, !PT ;  /* 0x0000080010101812 */ /* 0x000fe400078efcff */
[----:B------:R-:W-:-:S02]  /*128c0*/  SEL R2, RZ, 0x10, P2 ;  /* 0x00000010ff027807 */ /* 0x000fc40001000000 */
[----:B------:R-:W-:Y:S02]  /*128d0*/  SEL R3, RZ, 0x8, P3 ;  /* 0x00000008ff037807 */ /* 0x000fe40001800000 */
[----:B------:R-:W-:Y:S02]  /*128e0*/  ISETP.GE.AND P1, PT, R35, UR4, PT ;  /* 0x0000000423007c0c */ /* 0x000fe4000bf26270 */
[----:B------:R-:W-:Y:S02]  /*128f0*/  SEL R5, RZ, 0x40, P0 ;  /* 0x00000040ff057807 */ /* 0x000fe40000000000 */
[----:B------:R-:W-:Y:S02]  /*12900*/  IADD3 R3, R2, R7, R3 ;  /* 0x0000000702037210 */ /* 0x000fe40007ffe003 */
[----:B------:R-:W-:Y:S01]  /*12910*/  ISETP.GE.AND P0, PT, R37, UR4, PT ;  /* 0x0000000425007c0c */ /* 0x000fe2000bf06270 */
[----:B------:R-:W-:Y:S01]  /*12920*/  UMOV UR4, 0xffffffff ;  /* 0xffffffff00047882 */ /* 0x000fe20000000000 */
[----:B------:R-:W-:-:S02]  /*12930*/  SEL R2, RZ, 0x20, P1 ;  /* 0x00000020ff027807 */ /* 0x000fc40000800000 */
[----:B------:R-:W-:Y:S02]  /*12940*/  SEL R6, RZ, 0x80, P0 ;  /* 0x00000080ff067807 */ /* 0x000fe40000000000 */
        /* <DEDUP_REMOVED lines=8> */
[----:B0-----:R-:W-:-:S04]  /*129d0*/  @!P6 LEA R14, P0, R22, R14, 0x1 ;  /* 0x0000000e160ee211 */ /* 0x001fc800078008ff */
[----:B-1----:R-:W-:Y:S02]  /*129e0*/  @!P6 IADD3.X R21, RZ, R2, RZ, P0, !PT ;  /* 0x00000002ff15e210 */ /* 0x002fe400007fe4ff */
        /* <DEDUP_REMOVED lines=58> */
[----:B------:R0:W1:Y:S01]  /*12d90*/  SHFL.IDX PT, R14, R0, 0x3, 0x181f ;  /* 0x00781f00000e7f89 */ /* 0x00006200000e0000 */
[----:B------:R-:W-:Y:S02]  /*12da0*/  @!P0 MOV R3, R7 ;  /* 0x0000000700038202 */ /* 0x000fe40000000f00 */
[----:B------:R-:W-:-:S03]  /*12db0*/  @!P0 SHF.R.U32.HI R20, RZ, 0x2, R20 ;  /* 0x00000002ff148819 */ /* 0x000fc60000011614 */
        /* <DEDUP_REMOVED lines=13> */
.L_x_7566:
        /* <DEDUP_REMOVED lines=24> */
.L_x_7500:
[----:B------:R-:W-:Y:S05]  /*13010*/  BSYNC B0 ;  /* 0x0000000000007941 */ /* 0x000fea0003800000 */
.L_x_7499:
        /* <DEDUP_REMOVED lines=9> */
.L_x_7567:
[----:B------:R-:W-:-:S13]  /*130b0*/  LOP3.LUT P0, RZ, R16, 0x400, RZ, 0xc0, !PT ;  /* 0x0000040010ff7812 */ /* 0x000fda000780c0ff */
[----:B------:R-:W-:Y:S05]  /*130c0*/  @!P0 BRA `(.L_x_7502) ;  /* 0x0000000000048947 */ /* 0x000fea0003800000 */
[----:B------:R-:W-:Y:S01]  /*130d0*/  BPT.TRAP 0x1 ;  /* 0x000000040000795c */ /* 0x000fe20000300000 */
.L_x_7502:
[----:B------:R-:W2:Y:S02]  /*130e0*/  SYNCS.PHASECHK.TRANS64.TRYWAIT P0, [UR44+0x38860], R0 ;  /* 0x03886000ff0075a7 */ /* 0x000ea4000800016c */
[----:B--2---:R-:W-:Y:S05]  /*130f0*/  @!P0 BRA `(.L_x_7503) ;  /* 0x0000003000948947 */ /* 0x004fea0003800000 */
.L_x_7568:
[----:B------:R-:W-:Y:S01]  /*13100*/  ULDC.64 UR4, c[0x0][0x328] ;  /* 0x0000ca0000047ab9 */ /* 0x000fe20000000a00 */
[----:B------:R-:W-:Y:S01]  /*13110*/  ULDC.64 UR6, c[0x0][0x338] ;  /* 0x0000ce0000067ab9 */ /* 0x000fe20000000a00 */
[----:B0-----:R-:W-:Y:S02]  /*13120*/  IMAD R0, R33, UR4, RZ ;  /* 0x0000000421007c24 */ /* 0x001fe4000f8e02ff */
[----:B-1----:R-:W-:Y:S01]  /*13130*/  IMAD.WIDE.U32 R2, R19, UR4, RZ ;  /* 0x0000000413027c25 */ /* 0x002fe2000f8e00ff */
        /* <DEDUP_REMOVED lines=37> */
[----:B-1----:R-:W-:Y:S02]  /*13390*/  IADD3.X R3, RZ, R3, RZ, P0, !PT ;  /* 0x00000003ff037210 */ /* 0x002fe400007fe4ff */
        /* <DEDUP_REMOVED lines=63> */
.L_x_7578:
        /* <DEDUP_REMOVED lines=30> */
.L_x_7505:
        /* <DEDUP_REMOVED lines=10> */
[----:B------:R-:W-:Y:S01]  /*13a10*/  ULOP3.LUT UR5, URZ, UR42, URZ, 0x33, !UPT ;  /* 0x0000002a3f057292 */ /* 0x000fe2000f8e333f */
[----:B------:R-:W1:Y:S01]  /*13a20*/  S2R R6, SR_TID.X ;  /* 0x0000000000067919 */ /* 0x000e620000002100 */
[----:B------:R-:W-:Y:S01]  /*13a30*/  UIMAD UR4, UR4, UR38, URZ ;  /* 0x00000026040472a4 */ /* 0x000fe2000f8e023f */
[----:B------:R-:W-:Y:S01]  /*13a40*/  LOP3.LUT R28, R17, 0x80, RZ, 0xc0, !PT ;  /* 0x00000080111c7812 */ /* 0x000fe200078ec0ff */
[----:B------:R-:W-:Y:S02]  /*13a50*/  IMAD.MOV.U32 R21, RZ, RZ, 0x1 ;  /* 0x00000001ff157424 */ /* 0x000fe400078e00ff */
[----:B------:R-:W-:Y:S01]  /*13a60*/  IMAD.MOV.U32 R8, RZ, RZ, 0x1 ;  /* 0x00000001ff087424 */ /* 0x000fe200078e00ff */
[----:B------:R-:W-:-:S02]  /*13a70*/  SHF.R.U32.HI R28, RZ, 0x3, R28 ;  /* 0x00000003ff1c7819 */ /* 0x000fc4000001161c */
[----:B------:R-:W-:-:S04]  /*13a80*/  LOP3.LUT R3, RZ, UR4, RZ, 0x33, !PT ;  /* 0x00000004ff037c12 */ /* 0x000fc8000f8e33ff */
[----:B------:R-:W-:-:S04]  /*13a90*/  VIMNMX3 R2, R2, UR5, R3, !PT ;  /* 0x0000000502027c0f */ /* 0x000fc8000f800103 */
[----:B------:R-:W-:Y:S02]  /*13aa0*/  IADD3 R22, -R2, -0x2, RZ ;  /* 0xfffffffe02167810 */ /* 0x000fe40007ffe1ff */
[----:B0-----:R-:W-:Y:S02]  /*13ab0*/  SHF.L.U32 R5, R5, 0x4, RZ ;  /* 0x0000000405057819 */ /* 0x001fe400000006ff */
[----:B-1----:R-:W-:Y:S02]  /*13ac0*/  LOP3.LUT R6, R6, 0x7f, RZ, 0xc0, !PT ;  /* 0x0000007f06067812 */ /* 0x002fe400078ec0ff */
[----:B------:R-:W-:Y:S02]  /*13ad0*/  LOP3.LUT R5, R5, 0x70, RZ, 0xc0, !PT ;  /* 0x0000007005057812 */ /* 0x000fe400078ec0ff */
[----:B------:R-:W-:-:S04]  /*13ae0*/  SHF.R.U32.HI R6, RZ, 0x3, R6 ;  /* 0x00000003ff067819 */ /* 0x000fc80000011606 */
[----:B------:R-:W-:Y:S02]  /*13af0*/  IADD3 R4, R5, R30, R6 ;  /* 0x0000001e05047210 */ /* 0x000fe40007ffe006 */
[----:B------:R-:W-:-:S03]  /*13b00*/  LOP3.LUT R30, R34, 0x40, RZ, 0xc0, !PT ;  /* 0x00000040221e7812 */ /* 0x000fc600078ec0ff */
[----:B------:R-:W-:Y:S01]  /*13b10*/  VIADD R9, R4, 0xffffff40 ;  /* 0xffffff4004097836 */ /* 0x000fe20000000000 */
[----:B------:R-:W-:-:S03]  /*13b20*/  SHF.R.U32.HI R30, RZ, 0x2, R30 ;  /* 0x00000002ff1e7819 */ /* 0x000fc6000001161e */
[----:B------:R-:W-:-:S07]  /*13b30*/  IMAD R9, R2, -0x40, R9 ;  /* 0xffffffc002097824 */ /* 0x000fce00078e0209 */
.L_x_7521:
        /* <DEDUP_REMOVED lines=22> */
.L_x_7508:
[----:B------:R-:W-:Y:S05]  /*13ca0*/  BSYNC B1 ;  /* 0x0000000000017941 */ /* 0x000fea0003800000 */
.L_x_7507:
[----:B------:R-:W-:-:S13]  /*13cb0*/  LOP3.LUT P0, RZ, R16, 0x400, RZ, 0xc0, !PT ;  /* 0x0000040010ff7812 */ /* 0x000fda000780c0ff */
[----:B------:R-:W-:Y:S05]  /*13cc0*/  @!P0 BRA `(.L_x_7509) ;  /* 0x0000000000048947 */ /* 0x000fea0003800000 */
[----:B------:R-:W-:Y:S01]  /*13cd0*/  BPT.TRAP 0x1 ;  /* 0x000000040000795c */ /* 0x000fe20000300000 */
.L_x_7509:
[----:B------:R-:W-:Y:S01]  /*13ce0*/  LEA R10, R8, UR44, 0x3 ;  /* 0x0000002c080a7c11 */ /* 0x000fe2000f8e18ff */
[----:B------:R-:W-:Y:S01]  /*13cf0*/  BSSY B1, `(.L_x_7510) ;  /* 0x0000004000017945 */ /* 0x000fe20003800000 */
[----:B------:R-:W-:-:S04]  /*13d00*/  SHF.L.U32 R20, R21, 0x1f, RZ ;  /* 0x0000001f15147819 */ /* 0x000fc800000006ff */
[----:B------:R-:W1:Y:S02]  /*13d10*/  SYNCS.PHASECHK.TRANS64.TRYWAIT P0, [R10+URZ+0x38840], R20 ;  /* 0x038840140a0075a7 */ /* 0x000e64000800017f */
[----:B-1----:R-:W-:Y:S05]  /*13d20*/  @!P0 BRA `(.L_x_7511) ;  /* 0x0000002c00b08947 */ /* 0x002fea0003800000 */
.L_x_7579:
[----:B------:R-:W-:Y:S05]  /*13d30*/  BSYNC B1 ;  /* 0x0000000000017941 */ /* 0x000fea0003800000 */
.L_x_7510:
        /* <DEDUP_REMOVED lines=47> */
.L_x_7589:
        /* <DEDUP_REMOVED lines=8> */
.L_x_7513:
        /* <DEDUP_REMOVED lines=10> */
.L_x_7514:
[----:B------:R2:W-:Y:S01]  /*14150*/  SYNCS.ARRIVE.TRANS64.A1T0 RZ, [R10+URZ+0x38830], RZ ;  /* 0x038830ff0aff79a7 */ /* 0x0005e2000810003f */
[----:B------:R-:W-:Y:S05]  /*14160*/  @!P2 BRA `(.L_x_7515) ;  /* 0x000000000004a947 */ /* 0x000fea0003800000 */
[----:B------:R-:W-:Y:S01]  /*14170*/  BPT.TRAP 0x1 ;  /* 0x000000040000795c */ /* 0x000fe20000300000 */
.L_x_7515:
[----:B------:R-:W3:Y:S01]  /*14180*/  SYNCS.PHASECHK.TRANS64.TRYWAIT P0, [R10+URZ+0x38860], R20 ;  /* 0x038860140a0075a7 */ /* 0x000ee2000800017f */
[----:B------:R-:W-:Y:S04]  /*14190*/  BSSY B1, `(.L_x_7516) ;  /* 0x0000002000017945 */ /* 0x000fe80003800000 */
[----:B---3--:R-:W-:Y:S05]  /*141a0*/  @!P0 BRA `(.L_x_7517) ;  /* 0x0000002c00b08947 */ /* 0x008fea0003800000 */
.L_x_7590:
[----:B------:R-:W-:Y:S05]  /*141b0*/  BSYNC B1 ;  /* 0x0000000000017941 */ /* 0x000fea0003800000 */
.L_x_7516:
        /* <DEDUP_REMOVED lines=77> */
.L_x_7600:
        /* <DEDUP_REMOVED lines=20> */
.L_x_7519:
        /* <DEDUP_REMOVED lines=10> */
.L_x_7520:
        /* <DEDUP_REMOVED lines=10> */
.L_x_7506:
[----:B------:R-:W-:Y:S05]  /*14910*/  BSYNC B0 ;  /* 0x0000000000007941 */ /* 0x000fea0003800000 */
.L_x_7485:
[----:B------:R-:W0:Y:S01]  /*14920*/  S2R R3, SR_CgaCtaId ;  /* 0x0000000000037919 */ /* 0x000e220000008800 */
[----:B------:R-:W-:Y:S01]  /*14930*/  MOV R0, 0x400 ;  /* 0x0000040000007802 */ /* 0x000fe20000000f00 */
[----:B------:R-:W-:Y:S01]  /*14940*/  BSSY B0, `(.L_x_7522) ;  /* 0x0000005000007945 */ /* 0x000fe20003800000 */
[----:B------:R-:W-:Y:S02]  /*14950*/  SHF.L.U32 R4, R4, 0x1f, RZ ;  /* 0x0000001f04047819 */ /* 0x000fe400000006ff */
[----:B0-----:R-:W-:-:S04]  /*14960*/  LEA R5, R3, R0, 0x18 ;  /* 0x0000000003057211 */ /* 0x001fc800078ec0ff */
[----:B------:R-:W0:Y:S02]  /*14970*/  SYNCS.PHASECHK.TRANS64.TRYWAIT P0, [R5+URZ+0x38820], R4 ;  /* 0x03882004050075a7 */ /* 0x000e24000800017f */
[----:B0-----:R-:W-:Y:S05]  /*14980*/  @!P0 BRA `(.L_x_7523) ;  /* 0x0000002c00908947 */ /* 0x001fea0003800000 */
.L_x_7601:
[----:B------:R-:W-:Y:S05]  /*14990*/  BSYNC B0 ;  /* 0x0000000000007941 */ /* 0x000fea0003800000 */
.L_x_7522:
[----:B------:R-:W-:-:S03]  /*149a0*/  UMOV UR4, 0xffffffff ;  /* 0xffffffff00047882 */ /* 0x000fc60000000000 */
[----:B------:R-:W-:Y:S05]  /*149b0*/  BRA.DIV UR4, `(.L_x_7524) ;  /* 0x0000002e04987947 */ /* 0x000fea000b800000 */
[----:B------:R-:W1:Y:S02]  /*149c0*/  S2R R0, SR_TID.X ;  /* 0x0000000000007919 */ /* 0x000e640000002100 */
[----:B-1----:R-:W-:-:S04]  /*149d0*/  SHF.R.U32.HI R0, RZ, 0x5, R0 ;  /* 0x00000005ff007819 */ /* 0x002fc80000011600 */
[----:B------:R-:W-:-:S05]  /*149e0*/  LOP3.LUT R0, R0, 0x3, RZ, 0xc0, !PT ;  /* 0x0000000300007812 */ /* 0x000fca00078ec0ff */
[----:B------:R1:W3:Y:S02]  /*149f0*/  SHFL.IDX PT, R14, R0, RZ, 0x1f ;  /* 0x00001fff000e7589 */ /* 0x0002e400000e0000 */
.L_x_7604:
[----:B---3--:R-:W-:-:S13]  /*14a00*/  ISETP.NE.AND P0, PT, R14, RZ, PT ;  /* 0x000000ff0e00720c */ /* 0x008fda0003f05270 */
[----:B------:R-:W-:Y:S05]  /*14a10*/  @P0 BRA `(.L_x_7433) ;  /* 0x0000000000900947 */ /* 0x000fea0003800000 */
[----:B------:R-:W-:-:S03]  /*14a20*/  UMOV UR4, 0xffffffff ;  /* 0xffffffff00047882 */ /* 0x000fc60000000000 */
[----:B------:R-:W-:Y:S05]  /*14a30*/  BRA.DIV UR4, `(.L_x_7525) ;  /* 0x0000002e04ac7947 */ /* 0x000fea000b800000 */
[----:B------:R-:W-:-:S13]  /*14a40*/  ELECT P6, URZ, PT ;  /* 0x00000000003f782f */ /* 0x000fda00038c0000 */
.L_x_7607:
        /* <DEDUP_REMOVED lines=8> */
.L_x_7526:
[C---:B------:R-:W-:Y:S01]  /*14ad0*/  IMAD R3, R8.reuse, 0x8, R5 ;  /* 0x0000000808037824 */ /* 0x040fe200078e0205 */
[----:B------:R-:W-:Y:S01]  /*14ae0*/  SHF.L.U32 R2, R21, 0x1f, RZ ;  /* 0x0000001f15027819 */ /* 0x000fe200000006ff */
[----:B------:R-:W-:-:S03]  /*14af0*/  VIADD R8, R8, 0x1 ;  /* 0x0000000108087836 */ /* 0x000fc60000000000 */
[----:B------:R-:W1:Y:S02]  /*14b00*/  SYNCS.PHASECHK.TRANS64.TRYWAIT P1, [R3+URZ+0x38840], R2 ;  /* 0x03884002030075a7 */ /* 0x000e64000802017f */
[----:B------:R-:W-:-:S04]  /*14b10*/  ISETP.NE.AND P2, PT, R8, 0x2, PT ;  /* 0x000000020800780c */ /* 0x000fc80003f45270 */
[----:B------:R-:W-:Y:S01]  /*14b20*/  SEL R0, RZ, 0x1, P2 ;  /* 0x00000001ff007807 */ /* 0x000fe20001000000 */
[----:B-1----:R-:W-:Y:S08]  /*14b30*/  @!P1 BRA `(.L_x_7527) ;  /* 0x0000002c008c9947 */ /* 0x002ff00003800000 */
.L_x_7608:
[----:B------:R-:W-:Y:S02]  /*14b40*/  SEL R8, R8, RZ, P2 ;  /* 0x000000ff08087207 */ /* 0x000fe40001000000 */
[----:B------:R-:W-:Y:S01]  /*14b50*/  LOP3.LUT R0, R21, R0, RZ, 0x3c, !PT ;  /* 0x0000000015007212 */ /* 0x000fe200078e3cff */
[----:B------:R-:W-:Y:S06]  /*14b60*/  @!P0 BRA `(.L_x_7528) ;  /* 0x0000000000048947 */ /* 0x000fec0003800000 */
[----:B------:R-:W-:Y:S01]  /*14b70*/  BPT.TRAP 0x1 ;  /* 0x000000040000795c */ /* 0x000fe20000300000 */
.L_x_7528:
[----:B0-----:R-:W-:Y:S02]  /*14b80*/  LEA R5, R8, R5, 0x3 ;  /* 0x0000000508057211 */ /* 0x001fe400078e18ff */
[----:B------:R-:W-:-:S04]  /*14b90*/  SHF.L.U32 R0, R0, 0x1f, RZ ;  /* 0x0000001f00007819 */ /* 0x000fc800000006ff */
[----:B------:R-:W0:Y:S02]  /*14ba0*/  SYNCS.PHASECHK.TRANS64.TRYWAIT P1, [R5+URZ+0x38840], R0 ;  /* 0x03884000050075a7 */ /* 0x000e24000802017f */
[----:B0-----:R-:W-:Y:S05]  /*14bb0*/  @!P1 BRA `(.L_x_7529) ;  /* 0x0000002c00809947 */ /* 0x001fea0003800000 */
.L_x_7609:
[----:B------:R-:W-:Y:S05]  /*14bc0*/  @!P0 BRA `(.L_x_7530) ;  /* 0x0000000000048947 */ /* 0x000fea0003800000 */
[----:B------:R-:W-:Y:S01]  /*14bd0*/  BPT.TRAP 0x1 ;  /* 0x000000040000795c */ /* 0x000fe20000300000 */
.L_x_7530:
[----:B------:R-:W3:Y:S02]  /*14be0*/  SYNCS.PHASECHK.TRANS64.TRYWAIT P1, [R3+URZ+0x38860], R2 ;  /* 0x03886002030075a7 */ /* 0x000ee4000802017f */
[----:B---3--:R-:W-:Y:S05]  /*14bf0*/  @!P1 BRA `(.L_x_7531) ;  /* 0x0000002c00849947 */ /* 0x008fea0003800000 */
.L_x_7610:
[----:B------:R-:W-:Y:S05]  /*14c00*/  @!P0 BRA `(.L_x_7532) ;  /* 0x0000000000048947 */ /* 0x000fea0003800000 */
[----:B------:R-:W-:Y:S01]  /*14c10*/  BPT.TRAP 0x1 ;  /* 0x000000040000795c */ /* 0x000fe20000300000 */
.L_x_7532:
[----:B----4-:R4:W0:Y:S02]  /*14c20*/  SYNCS.PHASECHK.TRANS64.TRYWAIT P0, [R5+URZ+0x38860], R0 ;  /* 0x03886000050075a7 */ /* 0x010824000800017f */
[----:B0-----:R-:W-:Y:S05]  /*14c30*/  @!P0 NANOSLEEP.SYNCS 0x989680 ;  /* 0x009896800000895d */ /* 0x001fea0003900000 */
[----:B------:R-:W0:Y:S02]  /*14c40*/  @!P0 SYNCS.PHASECHK.TRANS64 P0, [R5+URZ+0x38860], R0 ;  /* 0x03886000050085a7 */ /* 0x000e24000800007f */
[----:B0-----:R-:W-:Y:S05]  /*14c50*/  @!P0 BRA `(.L_x_7532) ;  /* 0xfffffffc00f08947 */ /* 0x001fea000383ffff */
.L_x_7433:
[----:B------:R-:W-:Y:S05]  /*14c60*/  BSYNC B6 ;  /* 0x0000000000067941 */ /* 0x000fea0003800000 */
.L_x_7430:
[----:B------:R-:W-:Y:S05]  /*14c70*/  EXIT ;  /* 0x000000000000794d */ /* 0x000fea0003800000 */
.L_x_7443:
[----:B0-----:R0:W1:Y:S02]  /*14c80*/  SYNCS.PHASECHK.TRANS64.TRYWAIT P0, [R198+URZ+0x38800], R3 ;  /* 0x03880003c60075a7 */ /* 0x001064000800017f */
[----:B-1----:R-:W-:Y:S05]  /*14c90*/  @!P0 NANOSLEEP.SYNCS 0x989680 ;  /* 0x009896800000895d */ /* 0x002fea0003900000 */
[----:B------:R-:W1:Y:S02]  /*14ca0*/  @!P0 SYNCS.PHASECHK.TRANS64 P0, [R198+URZ+0x38800], R3 ;  /* 0x03880003c60085a7 */ /* 0x000e64000800007f */
[----:B-1----:R-:W-:Y:S05]  /*14cb0*/  @!P0 BRA `(.L_x_7443) ;  /* 0xfffffffc00f08947 */ /* 0x002fea000383ffff */
[----:B------:R-:W-:Y:S05]  /*14cc0*/  BRA `(.L_x_7533) ;  /* 0xfffffee800707947 */ /* 0x000fea000383ffff */
.L_x_7447:
[----:B--2---:R2:W3:Y:S02]  /*14cd0*/  SYNCS.PHASECHK.TRANS64.TRYWAIT P1, [R198+URZ+0x38830], R3 ;  /* 0x03883003c60075a7 */ /* 0x0044e4000802017f */
[----:B---3--:R-:W-:Y:S05]  /*14ce0*/  @!P1 NANOSLEEP.SYNCS 0x989680 ;  /* 0x009896800000995d */ /* 0x008fea0003900000 */
[----:B------:R-:W3:Y:S02]  /*14cf0*/  @!P1 SYNCS.PHASECHK.TRANS64 P1, [R198+URZ+0x38830], R3 ;  /* 0x03883003c60095a7 */ /* 0x000ee4000802007f */
[----:B---3--:R-:W-:Y:S05]  /*14d00*/  @!P1 BRA `(.L_x_7447) ;  /* 0xfffffffc00f09947 */ /* 0x008fea000383ffff */
[----:B------:R-:W-:Y:S05]  /*14d10*/  BRA `(.L_x_7446) ;  /* 0xfffffee800bc7947 */ /* 0x000fea000383ffff */
.L_x_7448:
[----:B---3--:R3:W4:Y:S02]  /*14d20*/  SYNCS.PHASECHK.TRANS64.TRYWAIT P1, [R198+URZ+0x38810], R3 ;  /* 0x03881003c60075a7 */ /* 0x008724000802017f */
[----:B----4-:R-:W-:Y:S05]  /*14d30*/  @!P1 NANOSLEEP.SYNCS 0x989680 ;  /* 0x009896800000995d */ /* 0x010fea0003900000 */
[----:B------:R-:W4:Y:S02]  /*14d40*/  @!P1 SYNCS.PHASECHK.TRANS64 P1, [R198+URZ+0x38810], R3 ;  /* 0x03881003c60095a7 */ /* 0x000f24000802007f */
[----:B----4-:R-:W-:Y:S05]  /*14d50*/  @!P1 BRA `(.L_x_7448) ;  /* 0xfffffffc00f09947 */ /* 0x010fea000383ffff */
[----:B------:R-:W-:Y:S05]  /*14d60*/  BRA `(.L_x_7534) ;  /* 0xfffffeec00ac7947 */ /* 0x000fea000383ffff */
.L_x_7452:
[----:B------:R0:W0:Y:S02]  /*14d70*/  SYNCS.PHASECHK.TRANS64.TRYWAIT P1, [R198+URZ+0x38850], R3 ;  /* 0x03885003c60075a7 */ /* 0x000024000802017f */
[----:B0-----:R-:W-:Y:S05]  /*14d80*/  @!P1 NANOSLEEP.SYNCS 0x989680 ;  /* 0x009896800000995d */ /* 0x001fea0003900000 */
[----:B------:R-:W0:Y:S02]  /*14d90*/  @!P1 SYNCS.PHASECHK.TRANS64 P1, [R198+URZ+0x38850], R3 ;  /* 0x03885003c60095a7 */ /* 0x000e24000802007f */
[----:B0-----:R-:W-:Y:S05]  /*14da0*/  @!P1 BRA `(.L_x_7452) ;  /* 0xfffffffc00f09947 */ /* 0x001fea000383ffff */
[----:B------:R-:W-:Y:S05]  /*14db0*/  BRA `(.L_x_7451) ;  /* 0xfffffeec00d87947 */ /* 0x000fea000383ffff */
.L_x_7459:
[----:B-1----:R1:W2:Y:S02]  /*14dc0*/  SYNCS.PHASECHK.TRANS64.TRYWAIT P1, [R201+URZ+0x38830], R206 ;  /* 0x038830cec90075a7 */ /* 0x0022a4000802017f */
[----:B--2---:R-:W-:Y:S05]  /*14dd0*/  @!P1 NANOSLEEP.SYNCS 0x989680 ;  /* 0x009896800000995d */ /* 0x004fea0003900000 */
[----:B------:R-:W2:Y:S02]  /*14de0*/  @!P1 SYNCS.PHASECHK.TRANS64 P1, [R201+URZ+0x38830], R206 ;  /* 0x038830cec90095a7 */ /* 0x000ea4000802007f */
[----:B--2---:R-:W-:Y:S05]  /*14df0*/  @!P1 BRA `(.L_x_7459) ;  /* 0xfffffffc00f09947 */ /* 0x004fea000383ffff */
[----:B------:R-:W-:Y:S05]  /*14e00*/  BRA `(.L_x_7458) ;  /* 0xffffff1c00ec7947 */ /* 0x000fea000383ffff */
.L_x_7463:
[----:B---3--:R3:W4:Y:S02]  /*14e10*/  SYNCS.PHASECHK.TRANS64.TRYWAIT P1, [R201+URZ+0x38850], R206 ;  /* 0x038850cec90075a7 */ /* 0x008724000802017f */
[----:B----4-:R-:W-:Y:S05]  /*14e20*/  @!P1 NANOSLEEP.SYNCS 0x989680 ;  /* 0x009896800000995d */ /* 0x010fea0003900000 */
[----:B------:R-:W4:Y:S02]  /*14e30*/  @!P1 SYNCS.PHASECHK.TRANS64 P1, [R201+URZ+0x38850], R206 ;  /* 0x038850cec90095a7 */ /* 0x000f24000802007f */
[----:B----4-:R-:W-:Y:S05]  /*14e40*/  @!P1 BRA `(.L_x_7463) ;  /* 0xfffffffc00f09947 */ /* 0x010fea000383ffff */
[----:B------:R-:W-:Y:S05]  /*14e50*/  BRA `(.L_x_7462) ;  /* 0xffffff2000b87947 */ /* 0x000fea000383ffff */
.L_x_7471:
[----:B-1----:R1:W2:Y:S02]  /*14e60*/  SYNCS.PHASECHK.TRANS64.TRYWAIT P1, [R185+URZ+0x38830], R204 ;  /* 0x038830ccb90075a7 */ /* 0x0022a4000802017f */
[----:B--2---:R-:W-:Y:S05]  /*14e70*/  @!P1 NANOSLEEP.SYNCS 0x989680 ;  /* 0x009896800000995d */ /* 0x004fea0003900000 */
[----:B------:R-:W2:Y:S02]  /*14e80*/  @!P1 SYNCS.PHASECHK.TRANS64 P1, [R185+URZ+0x38830], R204 ;  /* 0x038830ccb90095a7 */ /* 0x000ea4000802007f */
[----:B--2---:R-:W-:Y:S05]  /*14e90*/  @!P1 BRA `(.L_x_7471) ;  /* 0xfffffffc00f09947 */ /* 0x004fea000383ffff */
[----:B------:R-:W-:Y:S05]  /*14ea0*/  BRA `(.L_x_7470) ;  /* 0xffffff54009c7947 */ /* 0x000fea000383ffff */
.L_x_7475:
[----:B---3--:R3:W4:Y:S02]  /*14eb0*/  SYNCS.PHASECHK.TRANS64.TRYWAIT P1, [R185+URZ+0x38850], R204 ;  /* 0x038850ccb90075a7 */ /* 0x008724000802017f */
[----:B----4-:R-:W-:Y:S05]  /*14ec0*/  @!P1 NANOSLEEP.SYNCS 0x989680 ;  /* 0x009896800000995d */ /* 0x010fea0003900000 */
[----:B------:R-:W4:Y:S02]  /*14ed0*/  @!P1 SYNCS.PHASECHK.TRANS64 P1, [R185+URZ+0x38850], R204 ;  /* 0x038850ccb90095a7 */ /* 0x000f24000802007f */
[----:B----4-:R-:W-:Y:S05]  /*14ee0*/  @!P1 BRA `(.L_x_7475) ;  /* 0xfffffffc00f09947 */ /* 0x010fea000383ffff */
[----:B------:R-:W-:Y:S05]  /*14ef0*/  BRA `(.L_x_7474) ;  /* 0xffffff5800287947 */ /* 0x000fea000383ffff */
.L_x_7490:
[----:B------:R-:W-:Y:S02]  /*14f00*/  IMAD.MOV.U32 R13, RZ, RZ, R23 ;  /* 0x000000ffff0d7224 */ /* 0x000fe400078e0017 */
[----:B------:R-:W-:Y:S02]  /*14f10*/  IMAD.MOV.U32 R12, RZ, RZ, RZ ;  /* 0x000000ffff0c7224 */ /* 0x000fe400078e00ff */
[----:B------:R-:W-:Y:S02]  /*14f20*/  IMAD.MOV.U32 R11, RZ, RZ, 0x1f ;  /* 0x0000001fff0b7424 */ /* 0x000fe400078e00ff */
[----:B------:R-:W-:-:S07]  /*14f30*/  IMAD.MOV.U32 R15, RZ, RZ, -0x1 ;  /* 0xffffffffff0f7424 */ /* 0x000fce00078e00ff */
[----:B------:R-:W-:Y:S05]  /*14f40*/  WARPSYNC.COLLECTIVE R15, `(.L_x_7535) ;  /* 0x000000000f087348 */ /* 0x000fea0003c00000 */
[----:B------:R0:W1:Y:S02]  /*14f50*/  SHFL.IDX P6, R14, R13, R12, R11 ;  /* 0x0000000c0d0e7389 */ /* 0x00006400000c000b */
[----:B01----:R-:W-:Y:S01]  /*14f60*/  ENDCOLLECTIVE ;  /* 0x000000000000791b */ /* 0x003fe20003800000 */
.L_x_7535:
[----:B------:R-:W-:Y:S05]  /*14f70*/  BRA `(.L_x_7536) ;  /* 0xffffffc400a07947 */ /* 0x000fea000383ffff */
.L_x_7492:
[----:B0-----:R-:W-:-:S04]  /*14f80*/  IMAD.U32 R3, RZ, RZ, UR44 ;  /* 0x0000002cff037e24 */ /* 0x001fc8000f8e00ff */
[----:B------:R0:W1:Y:S03]  /*14f90*/  SYNCS.PHASECHK.TRANS64.TRYWAIT P0, [R3+URZ+0x38840], R0 ;  /* 0x03884000030075a7 */ /* 0x000066000800017f */
[----:B-1----:R-:W-:Y:S05]  /*14fa0*/  @!P0 NANOSLEEP.SYNCS 0x989680 ;  /* 0x009896800000895d */ /* 0x002fea0003900000 */
[----:B------:R-:W1:Y:S02]  /*14fb0*/  @!P0 SYNCS.PHASECHK.TRANS64 P0, [R3+URZ+0x38840], R0 ;  /* 0x03884000030085a7 */ /* 0x000e64000800007f */
[----:B-1----:R-:W-:Y:S05]  /*14fc0*/  @!P0 BRA `(.L_x_7492) ;  /* 0xfffffffc00ec8947 */ /* 0x002fea000383ffff */
[----:B------:R-:W-:Y:S05]  /*14fd0*/  BRA `(.L_x_7537) ;  /* 0xffffffc400d87947 */ /* 0x000fea000383ffff */
.L_x_7493:
        /* <DEDUP_REMOVED lines=8> */
.L_x_7539:
[----:B------:R-:W-:Y:S05]  /*15060*/  BSYNC B0 ;  /* 0x0000000000007941 */ /* 0x000fea0003800000 */
.L_x_7538:
        /* <DEDUP_REMOVED lines=9> */
.L_x_7540:
[----:B------:R-:W-:Y:S02]  /*15100*/  IMAD.MOV.U32 R13, RZ, RZ, R4 ;  /* 0x000000ffff0d7224 */ /* 0x000fe400078e0004 */
[----:B------:R-:W-:Y:S01]  /*15110*/  IMAD.MOV.U32 R12, RZ, RZ, 0x1 ;  /* 0x00000001ff0c7424 */ /* 0x000fe200078e00ff */
[----:B------:R-:W-:-:S05]  /*15120*/  @P0 LEA R14, P1, R22, R14, 0x1 ;  /* 0x0000000e160e0211 */ /* 0x000fca00078208ff */
[----:B------:R-:W-:Y:S01]  /*15130*/  @P0 IMAD.X R3, RZ, RZ, R2, P1 ;  /* 0x000000ffff030224 */ /* 0x000fe200008e0602 */
[----:B------:R-:W-:-:S07]  /*15140*/  @P0 MOV R2, R14 ;  /* 0x0000000e00020202 */ /* 0x000fce0000000f00 */
[----:B------:R-:W-:Y:S05]  /*15150*/  WARPSYNC.COLLECTIVE R15, `(.L_x_7541) ;  /* 0x000000000f087348 */ /* 0x000fea0003c00000 */
[----:B------:R0:W1:Y:S02]  /*15160*/  SHFL.IDX P6, R14, R13, R12, R11 ;  /* 0x0000000c0d0e7389 */ /* 0x00006400000c000b */
[----:B01----:R-:W-:Y:S01]  /*15170*/  ENDCOLLECTIVE ;  /* 0x000000000000791b */ /* 0x003fe20003800000 */
.L_x_7541:
        /* <DEDUP_REMOVED lines=11> */
.L_x_7542:
[----:B------:R-:W-:Y:S02]  /*15230*/  IMAD.MOV.U32 R13, RZ, RZ, R4 ;  /* 0x000000ffff0d7224 */ /* 0x000fe400078e0004 */
[----:B------:R-:W-:Y:S01]  /*15240*/  IMAD.MOV.U32 R12, RZ, RZ, 0x2 ;  /* 0x00000002ff0c7424 */ /* 0x000fe200078e00ff */
[----:B------:R-:W-:-:S13]  /*15250*/  @P0 LEA R2, P1, R22, R14, 0x1 ;  /* 0x0000000e16020211 */ /* 0x000fda00078208ff */
[----:B------:R-:W-:Y:S05]  /*15260*/  WARPSYNC.COLLECTIVE R15, `(.L_x_7543) ;  /* 0x000000000f087348 */ /* 0x000fea0003c00000 */
[----:B------:R0:W1:Y:S02]  /*15270*/  SHFL.IDX P6, R14, R13, R12, R11 ;  /* 0x0000000c0d0e7389 */ /* 0x00006400000c000b */
[----:B01----:R-:W-:Y:S01]  /*15280*/  ENDCOLLECTIVE ;  /* 0x000000000000791b */ /* 0x003fe20003800000 */
.L_x_7543:
[----:B------:R-:W-:-:S05]  /*15290*/  @P0 IMAD.X R3, RZ, RZ, R5, P1 ;  /* 0x000000ffff030224 */ /* 0x000fca00008e0605 */
        /* <DEDUP_REMOVED lines=11> */
.L_x_7544:
[----:B------:R-:W-:Y:S02]  /*15350*/  IMAD.MOV.U32 R13, RZ, RZ, R4 ;  /* 0x000000ffff0d7224 */ /* 0x000fe400078e0004 */
[----:B------:R-:W-:Y:S01]  /*15360*/  IMAD.MOV.U32 R12, RZ, RZ, 0x3 ;  /* 0x00000003ff0c7424 */ /* 0x000fe200078e00ff */
[----:B------:R-:W-:-:S13]  /*15370*/  @P0 LEA R2, P1, R22, R14, 0x1 ;  /* 0x0000000e16020211 */ /* 0x000fda00078208ff */
[----:B------:R-:W-:Y:S05]  /*15380*/  WARPSYNC.COLLECTIVE R15, `(.L_x_7545) ;  /* 0x000000000f087348 */ /* 0x000fea0003c00000 */
[----:B------:R0:W1:Y:S02]  /*15390*/  SHFL.IDX P6, R14, R13, R12, R11 ;  /* 0x0000000c0d0e7389 */ /* 0x00006400000c000b */
[----:B01----:R-:W-:Y:S01]  /*153a0*/  ENDCOLLECTIVE ;  /* 0x000000000000791b */ /* 0x003fe20003800000 */
.L_x_7545:
[----:B------:R-:W-:-:S05]  /*153b0*/  @P0 IMAD.X R3, RZ, RZ, R5, P1 ;  /* 0x000000ffff030224 */ /* 0x000fca00008e0605 */
        /* <DEDUP_REMOVED lines=9> */
.L_x_7546:
[----:B------:R-:W-:Y:S05]  /*15450*/  BRA `(.L_x_7547) ;  /* 0xffffffc400a07947 */ /* 0x000fea000383ffff */
.L_x_7496:
[----:B------:R-:W-:Y:S01]  /*15460*/  IMAD.MOV.U32 R13, RZ, RZ, R4 ;  /* 0x000000ffff0d7224 */ /* 0x000fe200078e0004 */
[----:B------:R-:W-:Y:S01]  /*15470*/  MOV R12, RZ ;  /* 0x000000ff000c7202 */ /* 0x000fe20000000f00 */
[----:B------:R-:W-:Y:S01]  /*15480*/  IMAD.MOV.U32 R11, RZ, RZ, 0x181f ;  /* 0x0000181fff0b7424 */ /* 0x000fe200078e00ff */
[----:B------:R-:W-:Y:S01]  /*15490*/  LOP3.LUT R16, R16, 0xfffffeff, RZ, 0xc0, !PT ;  /* 0xfffffeff10107812 */ /* 0x000fe200078ec0ff */
[----:B------:R-:W-:Y:S02]  /*154a0*/  IMAD.MOV.U32 R15, RZ, RZ, -0x1 ;  /* 0xffffffffff0f7424 */ /* 0x000fe400078e00ff */
[----:B------:R-:W-:-:S07]  /*154b0*/  IMAD.U32 R6, RZ, RZ, UR46 ;  /* 0x0000002eff067e24 */ /* 0x000fce000f8e00ff */
[----:B------:R-:W-:Y:S05]  /*154c0*/  WARPSYNC.COLLECTIVE R15, `(.L_x_7548) ;  /* 0x000000000f087348 */ /* 0x000fea0003c00000 */
[----:B------:R0:W1:Y:S02]  /*154d0*/  SHFL.IDX P6, R14, R13, R12, R11 ;  /* 0x0000000c0d0e7389 */ /* 0x00006400000c000b */
[----:B01----:R-:W-:Y:S01]  /*154e0*/  ENDCOLLECTIVE ;  /* 0x000000000000791b */ /* 0x003fe20003800000 */
.L_x_7548:
[----:B------:R-:W-:-:S05]  /*154f0*/  IMAD R6, R6, 0x40, R20 ;  /* 0x0000004006067824 */ /* 0x000fca00078e0214 */
[----:B------:R-:W-:Y:S01]  /*15500*/  IADD3 R10, R6, 0x10, RZ ;  /* 0x00000010060a7810 */ /* 0x000fe20007ffe0ff */
[----:B------:R-:W-:Y:S02]  /*15510*/  IMAD.MOV.U32 R13, RZ, RZ, R0 ;  /* 0x000000ffff0d7224 */ /* 0x000fe400078e0000 */
[----:B------:R-:W-:-:S07]  /*15520*/  IMAD.MOV.U32 R2, RZ, RZ, R14 ;  /* 0x000000ffff027224 */ /* 0x000fce00078e000e */
[----:B------:R-:W-:Y:S05]  /*15530*/  WARPSYNC.COLLECTIVE R15, `(.L_x_7549) ;  /* 0x000000000f087348 */ /* 0x000fea0003c00000 */
[----:B------:R0:W1:Y:S02]  /*15540*/  SHFL.IDX P6, R14, R13, R12, R11 ;  /* 0x0000000c0d0e7389 */ /* 0x00006400000c000b */
[----:B01----:R-:W-:Y:S01]  /*15550*/  ENDCOLLECTIVE ;  /* 0x000000000000791b */ /* 0x003fe20003800000 */
.L_x_7549:
[----:B------:R-:W-:Y:S02]  /*15560*/  ULDC UR4, c[0x0][0x288] ;  /* 0x0000a20000047ab9 */ /* 0x000fe40000000800 */
[----:B------:R-:W-:-:S05]  /*15570*/  IMAD R5, R7, UR4, RZ ;  /* 0x0000000407057c24 */ /* 0x000fca000f8e02ff */
[----:B------:R-:W-:Y:S01]  /*15580*/  ISETP.GE.AND P2, PT, R6, R5, PT ;  /* 0x000000050600720c */ /* 0x000fe20003f46270 */
[----:B------:R-:W-:Y:S02]  /*15590*/  IMAD.MOV.U32 R13, RZ, RZ, R4 ;  /* 0x000000ffff0d7224 */ /* 0x000fe400078e0004 */
[----:B------:R-:W-:-:S10]  /*155a0*/  IMAD.MOV.U32 R12, RZ, RZ, 0x1 ;  /* 0x00000001ff0c7424 */ /* 0x000fd400078e00ff */
[----:B------:R-:W-:Y:S02]  /*155b0*/  @!P2 LEA R8, R24, UR44, 0x1 ;  /* 0x0000002c1808ac11 */ /* 0x000fe4000f8e08ff */
[----:B------:R-:W-:Y:S02]  /*155c0*/  @P2 LOP3.LUT R16, R16, 0x100, RZ, 0xfc, !PT ;  /* 0x0000010010102812 */ /* 0x000fe400078efcff */
[----:B------:R-:W-:-:S13]  /*155d0*/  @!P2 LEA R3, P1, R22, R14, 0x1 ;  /* 0x0000000e1603a211 */ /* 0x000fda00078208ff */
[----:B------:R-:W-:Y:S05]  /*155e0*/  WARPSYNC.COLLECTIVE R15, `(.L_x_7550) ;  /* 0x000000000f087348 */ /* 0x000fea0003c00000 */
[----:B------:R0:W1:Y:S02]  /*155f0*/  SHFL.IDX P6, R14, R13, R12, R11 ;  /* 0x0000000c0d0e7389 */ /* 0x00006400000c000b */
[----:B01----:R-:W-:Y:S01]  /*15600*/  ENDCOLLECTIVE ;  /* 0x000000000000791b */ /* 0x003fe20003800000 */
.L_x_7550:
        /* <DEDUP_REMOVED lines=15> */
.L_x_7551:
[----:B------:R-:W-:Y:S01]  /*15700*/  VIADD R8, R6, 0x20 ;  /* 0x0000002006087836 */ /* 0x000fe20000000000 */
[----:B------:R-:W-:Y:S02]  /*15710*/  @!P2 LEA R10, R24, UR44, 0x1 ;  /* 0x0000002c180aac11 */ /* 0x000fe4000f8e08ff */
[----:B------:R-:W-:Y:S01]  /*15720*/  @P2 LOP3.LUT R16, R16, 0x80, RZ, 0xfc, !PT ;  /* 0x0000008010102812 */ /* 0x000fe200078efcff */
[----:B------:R-:W-:-:S03]  /*15730*/  IMAD.MOV.U32 R13, RZ, RZ, R4 ;  /* 0x000000ffff0d7224 */ /* 0x000fc600078e0004 */
[----:B------:R-:W-:Y:S01]  /*15740*/  LOP3.LUT R16, R16, 0xffffffbf, RZ, 0xc0, !PT ;  /* 0xffffffbf10107812 */ /* 0x000fe200078ec0ff */
[----:B------:R-:W-:Y:S02]  /*15750*/  IMAD.MOV.U32 R12, RZ, RZ, 0x2 ;  /* 0x00000002ff0c7424 */ /* 0x000fe400078e00ff */
[----:B------:R-:W-:-:S07]  /*15760*/  IMAD.MOV.U32 R7, RZ, RZ, R14 ;  /* 0x000000ffff077224 */ /* 0x000fce00078e000e */
[----:B------:R-:W-:Y:S05]  /*15770*/  WARPSYNC.COLLECTIVE R15, `(.L_x_7552) ;  /* 0x000000000f087348 */ /* 0x000fea0003c00000 */
[----:B------:R0:W1:Y:S02]  /*15780*/  SHFL.IDX P6, R14, R13, R12, R11 ;  /* 0x0000000c0d0e7389 */ /* 0x00006400000c000b */
[----:B01----:R-:W-:Y:S01]  /*15790*/  ENDCOLLECTIVE ;  /* 0x000000000000791b */ /* 0x003fe20003800000 */
.L_x_7552:
        /* <DEDUP_REMOVED lines=14> */
.L_x_7553:
[----:B------:R-:W-:Y:S02]  /*15880*/  @!P2 LEA R7, R24, UR44, 0x1 ;  /* 0x0000002c1807ac11 */ /* 0x000fe4000f8e08ff */
[----:B------:R-:W-:Y:S01]  /*15890*/  @P2 LOP3.LUT R16, R16, 0x40, RZ, 0xfc, !PT ;  /* 0x0000004010102812 */ /* 0x000fe200078efcff */
[----:B------:R-:W-:Y:S02]  /*158a0*/  IMAD.MOV.U32 R13, RZ, RZ, R4 ;  /* 0x000000ffff0d7224 */ /* 0x000fe400078e0004 */
[----:B------:R-:W-:Y:S02]  /*158b0*/  IMAD.MOV.U32 R12, RZ, RZ, 0x3 ;  /* 0x00000003ff0c7424 */ /* 0x000fe400078e00ff */
[----:B------:R-:W-:-:S05]  /*158c0*/  IMAD.MOV.U32 R8, RZ, RZ, R14 ;  /* 0x000000ffff087224 */ /* 0x000fca00078e000e */
[----:B------:R-:W-:-:S05]  /*158d0*/  @!P2 LEA R8, P1, R22, R8, 0x1 ;  /* 0x000000081608a211 */ /* 0x000fca00078208ff */
[----:B------:R-:W-:Y:S01]  /*158e0*/  @!P2 IMAD.X R11, RZ, RZ, R2, P1 ;  /* 0x000000ffff0ba224 */ /* 0x000fe200008e0602 */
[----:B------:R-:W-:-:S03]  /*158f0*/  @!P2 MOV R2, R8 ;  /* 0x000000080002a202 */ /* 0x000fc60000000f00 */
        /* <DEDUP_REMOVED lines=9> */
.L_x_7554:
[----:B------:R-:W-:Y:S02]  /*15990*/  IMAD.MOV.U32 R13, RZ, RZ, R0 ;  /* 0x000000ffff0d7224 */ /* 0x000fe400078e0000 */
[----:B------:R-:W-:-:S07]  /*159a0*/  IMAD.MOV.U32 R4, RZ, RZ, R14 ;  /* 0x000000ffff047224 */ /* 0x000fce00078e000e */
[----:B------:R-:W-:Y:S05]  /*159b0*/  WARPSYNC.COLLECTIVE R15, `(.L_x_7555) ;  /* 0x000000000f087348 */ /* 0x000fea0003c00000 */
[----:B------:R0:W1:Y:S02]  /*159c0*/  SHFL.IDX P6, R14, R13, R12, R11 ;  /* 0x0000000c0d0e7389 */ /* 0x00006400000c000b */
[----:B01----:R-:W-:Y:S01]  /*159d0*/  ENDCOLLECTIVE ;  /* 0x000000000000791b */ /* 0x003fe20003800000 */
.L_x_7555:
[----:B------:R-:W-:Y:S05]  /*159e0*/  BRA `(.L_x_7556) ;  /* 0xffffffc800487947 */ /* 0x000fea000383ffff */
.L_x_7498:
        /* <DEDUP_REMOVED lines=8> */
.L_x_7558:
[----:B------:R-:W-:Y:S05]  /*15a70*/  BSYNC B0 ;  /* 0x0000000000007941 */ /* 0x000fea0003800000 */
.L_x_7557:
        /* <DEDUP_REMOVED lines=13> */
.L_x_7559:
[----:B------:R-:W-:Y:S02]  /*15b50*/  IMAD.MOV.U32 R13, RZ, RZ, R4 ;  /* 0x000000ffff0d7224 */ /* 0x000fe400078e0004 */
[----:B------:R-:W-:Y:S01]  /*15b60*/  IMAD.MOV.U32 R12, RZ, RZ, 0x1 ;  /* 0x00000001ff0c7424 */ /* 0x000fe200078e00ff */
[----:B------:R-:W-:-:S04]  /*15b70*/  @!P2 LEA R14, P0, R22, R14, 0x1 ;  /* 0x0000000e160ea211 */ /* 0x000fc800078008ff */
[----:B------:R-:W-:Y:S02]  /*15b80*/  @!P2 IADD3.X R21, RZ, R2, RZ, P0, !PT ;  /* 0x00000002ff15a210 */ /* 0x000fe400007fe4ff */
        /* <DEDUP_REMOVED lines=34> */
.L_x_7560:
[----:B------:R-:W-:-:S04]  /*15db0*/  @!P3 LOP3.LUT R7, R6, 0x80, RZ, 0xc0, !PT ;  /* 0x000000800607b812 */ /* 0x000fc800078ec0ff */
[----:B------:R-:W-:Y:S01]  /*15dc0*/  @!P3 SHF.R.U32.HI R7, RZ, 0x3, R7 ;  /* 0x00000003ff07b819 */ /* 0x000fe20000011607 */
[----:B------:R-:W-:Y:S02]  /*15dd0*/  IMAD.MOV.U32 R13, RZ, RZ, R0 ;  /* 0x000000ffff0d7224 */ /* 0x000fe400078e0000 */
[----:B------:R-:W-:-:S07]  /*15de0*/  IMAD.MOV.U32 R9, RZ, RZ, R14 ;  /* 0x000000ffff097224 */ /* 0x000fce00078e000e */
[----:B------:R-:W-:Y:S05]  /*15df0*/  WARPSYNC.COLLECTIVE R15, `(.L_x_7561) ;  /* 0x000000000f087348 */ /* 0x000fea0003c00000 */
[----:B------:R0:W1:Y:S02]  /*15e00*/  SHFL.IDX P6, R14, R13, R12, R11 ;  /* 0x0000000c0d0e7389 */ /* 0x00006400000c000b */
[----:B01----:R-:W-:Y:S01]  /*15e10*/  ENDCOLLECTIVE ;  /* 0x000000000000791b */ /* 0x003fe20003800000 */
.L_x_7561:
        /* <DEDUP_REMOVED lines=11> */
[----:B------:R-:W-:Y:S01]  /*15ed0*/  @!P0 IMAD.MOV.U32 R3, RZ, RZ, R21 ;  /* 0x000000ffff038224 */ /* 0x000fe200078e0015 */
[----:B------:R-:W-:-:S05]  /*15ee0*/  @!P0 MOV R2, R14 ;  /* 0x0000000e00028202 */ /* 0x000fca0000000f00 */
        /* <DEDUP_REMOVED lines=22> */
.L_x_7562:
[----:B------:R-:W-:-:S04]  /*16050*/  @!P1 LOP3.LUT R9, R6, 0x80, RZ, 0xc0, !PT ;  /* 0x0000008006099812 */ /* 0x000fc800078ec0ff */
[----:B------:R-:W-:Y:S01]  /*16060*/  @!P1 SHF.R.U32.HI R9, RZ, 0x3, R9 ;  /* 0x00000003ff099819 */ /* 0x000fe20000011609 */
[----:B------:R-:W-:Y:S02]  /*16070*/  IMAD.MOV.U32 R13, RZ, RZ, R0 ;  /* 0x000000ffff0d7224 */ /* 0x000fe400078e0000 */
[----:B------:R-:W-:-:S07]  /*16080*/  IMAD.MOV.U32 R7, RZ, RZ, R14 ;  /* 0x000000ffff077224 */ /* 0x000fce00078e000e */
[----:B------:R-:W-:Y:S05]  /*16090*/  WARPSYNC.COLLECTIVE R15, `(.L_x_7563) ;  /* 0x000000000f087348 */ /* 0x000fea0003c00000 */
[----:B------:R0:W1:Y:S02]  /*160a0*/  SHFL.IDX P6, R14, R13, R12, R11 ;  /* 0x0000000c0d0e7389 */ /* 0x00006400000c000b */
[----:B01----:R-:W-:Y:S01]  /*160b0*/  ENDCOLLECTIVE ;  /* 0x000000000000791b */ /* 0x003fe20003800000 */
.L_x_7563:
        /* <DEDUP_REMOVED lines=10> */
[----:B------:R-:W-:Y:S01]  /*16160*/  @!P0 IMAD.MOV.U32 R2, RZ, RZ, R14 ;  /* 0x000000ffff028224 */ /* 0x000fe200078e000e */
[----:B------:R-:W-:-:S05]  /*16170*/  @!P0 MOV R3, R7 ;  /* 0x0000000700038202 */ /* 0x000fca0000000f00 */
        /* <DEDUP_REMOVED lines=17> */
.L_x_7564:
[----:B------:R-:W-:Y:S02]  /*16290*/  IMAD.MOV.U32 R13, RZ, RZ, R0 ;  /* 0x000000ffff0d7224 */ /* 0x000fe400078e0000 */
[----:B------:R-:W-:-:S07]  /*162a0*/  IMAD.MOV.U32 R4, RZ, RZ, R14 ;  /* 0x000000ffff047224 */ /* 0x000fce00078e000e */
[----:B------:R-:W-:Y:S05]  /*162b0*/  WARPSYNC.COLLECTIVE R15, `(.L_x_7565) ;  /* 0x000000000f087348 */ /* 0x000fea0003c00000 */
[----:B------:R0:W1:Y:S02]  /*162c0*/  SHFL.IDX P6, R14, R13, R12, R11 ;  /* 0x0000000c0d0e7389 */ /* 0x00006400000c000b */
[----:B01----:R-:W-:Y:S01]  /*162d0*/  ENDCOLLECTIVE ;  /* 0x000000000000791b */ /* 0x003fe20003800000 */
.L_x_7565:
[----:B------:R-:W-:Y:S05]  /*162e0*/  BRA `(.L_x_7566) ;  /* 0xffffffc800e87947 */ /* 0x000fea000383ffff */
.L_x_7501:
[----:B01----:R-:W-:-:S04]  /*162f0*/  IMAD.U32 R3, RZ, RZ, UR44 ;  /* 0x0000002cff037e24 */ /* 0x003fc8000f8e00ff */
[----:B------:R0:W1:Y:S03]  /*16300*/  SYNCS.PHASECHK.TRANS64.TRYWAIT P0, [R3+URZ+0x38820], R0 ;  /* 0x03882000030075a7 */ /* 0x000066000800017f */
[----:B-1----:R-:W-:Y:S05]  /*16310*/  @!P0 NANOSLEEP.SYNCS 0x989680 ;  /* 0x009896800000895d */ /* 0x002fea0003900000 */
[----:B------:R-:W1:Y:S02]  /*16320*/  @!P0 SYNCS.PHASECHK.TRANS64 P0, [R3+URZ+0x38820], R0 ;  /* 0x03882000030085a7 */ /* 0x000e64000800007f */
[----:B-1----:R-:W-:Y:S05]  /*16330*/  @!P0 BRA `(.L_x_7501) ;  /* 0xfffffffc00ec8947 */ /* 0x002fea000383ffff */
[----:B------:R-:W-:Y:S05]  /*16340*/  BRA `(.L_x_7567) ;  /* 0xffffffcc00587947 */ /* 0x000fea000383ffff */
.L_x_7503:
[----:B01----:R-:W-:-:S04]  /*16350*/  IMAD.U32 R3, RZ, RZ, UR44 ;  /* 0x0000002cff037e24 */ /* 0x003fc8000f8e00ff */
[----:B------:R0:W1:Y:S03]  /*16360*/  SYNCS.PHASECHK.TRANS64.TRYWAIT P0, [R3+URZ+0x38860], R0 ;  /* 0x03886000030075a7 */ /* 0x000066000800017f */
[----:B-1----:R-:W-:Y:S05]  /*16370*/  @!P0 NANOSLEEP.SYNCS 0x989680 ;  /* 0x009896800000895d */ /* 0x002fea0003900000 */
[----:B------:R-:W1:Y:S02]  /*16380*/  @!P0 SYNCS.PHASECHK.TRANS64 P0, [R3+URZ+0x38860], R0 ;  /* 0x03886000030085a7 */ /* 0x000e64000800007f */
[----:B-1----:R-:W-:Y:S05]  /*16390*/  @!P0 BRA `(.L_x_7503) ;  /* 0xfffffffc00ec8947 */ /* 0x002fea000383ffff */
[----:B------:R-:W-:Y:S05]  /*163a0*/  BRA `(.L_x_7568) ;  /* 0xffffffcc00547947 */ /* 0x000fea000383ffff */
.L_x_7504:
        /* <DEDUP_REMOVED lines=8> */
.L_x_7570:
[----:B------:R-:W-:Y:S05]  /*16430*/  BSYNC B0 ;  /* 0x0000000000007941 */ /* 0x000fea0003800000 */
.L_x_7569:
        /* <DEDUP_REMOVED lines=13> */
.L_x_7571:
        /* <DEDUP_REMOVED lines=38> */
.L_x_7572:
[----:B------:R-:W-:Y:S02]  /*16770*/  IMAD.MOV.U32 R13, RZ, RZ, R6 ;  /* 0x000000ffff0d7224 */ /* 0x000fe400078e0006 */
[----:B------:R-:W-:-:S07]  /*16780*/  IMAD.MOV.U32 R5, RZ, RZ, R14 ;  /* 0x000000ffff057224 */ /* 0x000fce00078e000e */
[----:B------:R-:W-:Y:S05]  /*16790*/  WARPSYNC.COLLECTIVE R15, `(.L_x_7573) ;  /* 0x000000000f087348 */ /* 0x000fea0003c00000 */
[----:B------:R0:W1:Y:S02]  /*167a0*/  SHFL.IDX P6, R14, R13, R12, R11 ;  /* 0x0000000c0d0e7389 */ /* 0x00006400000c000b */
[----:B01----:R-:W-:Y:S01]  /*167b0*/  ENDCOLLECTIVE ;  /* 0x000000000000791b */ /* 0x003fe20003800000 */
.L_x_7573:
        /* <DEDUP_REMOVED lines=28> */
.L_x_7574:
[----:B------:R-:W-:Y:S02]  /*16980*/  IMAD.MOV.U32 R13, RZ, RZ, R6 ;  /* 0x000000ffff0d7224 */ /* 0x000fe400078e0006 */
[----:B------:R-:W-:-:S07]  /*16990*/  IMAD.MOV.U32 R9, RZ, RZ, R14 ;  /* 0x000000ffff097224 */ /* 0x000fce00078e000e */
[----:B------:R-:W-:Y:S05]  /*169a0*/  WARPSYNC.COLLECTIVE R15, `(.L_x_7575) ;  /* 0x000000000f087348 */ /* 0x000fea0003c00000 */
[----:B------:R0:W1:Y:S02]  /*169b0*/  SHFL.IDX P6, R14, R13, R12, R11 ;  /* 0x0000000c0d0e7389 */ /* 0x00006400000c000b */
[----:B01----:R-:W-:Y:S01]  /*169c0*/  ENDCOLLECTIVE ;  /* 0x000000000000791b */ /* 0x003fe20003800000 */
.L_x_7575:
        /* <DEDUP_REMOVED lines=28> */
.L_x_7576:
[----:B------:R-:W-:Y:S02]  /*16b90*/  IMAD.MOV.U32 R13, RZ, RZ, R6 ;  /* 0x000000ffff0d7224 */ /* 0x000fe400078e0006 */
[----:B------:R-:W-:-:S07]  /*16ba0*/  IMAD.MOV.U32 R8, RZ, RZ, R14 ;  /* 0x000000ffff087224 */ /* 0x000fce00078e000e */
[----:B------:R-:W-:Y:S05]  /*16bb0*/  WARPSYNC.COLLECTIVE R15, `(.L_x_7577) ;  /* 0x000000000f087348 */ /* 0x000fea0003c00000 */
[----:B------:R0:W1:Y:S02]  /*16bc0*/  SHFL.IDX P6, R14, R13, R12, R11 ;  /* 0x0000000c0d0e7389 */ /* 0x00006400000c000b */
[----:B01----:R-:W-:Y:S01]  /*16bd0*/  ENDCOLLECTIVE ;  /* 0x000000000000791b */ /* 0x003fe20003800000 */
.L_x_7577:
[----:B------:R-:W-:Y:S05]  /*16be0*/  BRA `(.L_x_7578) ;  /* 0xffffffc800e87947 */ /* 0x000fea000383ffff */
.L_x_7511:
[----:B-1----:R1:W2:Y:S02]  /*16bf0*/  SYNCS.PHASECHK.TRANS64.TRYWAIT P0, [R10+URZ+0x38840], R20 ;  /* 0x038840140a0075a7 */ /* 0x0022a4000800017f */
[----:B--2---:R-:W-:Y:S05]  /*16c00*/  @!P0 NANOSLEEP.SYNCS 0x989680 ;  /* 0x009896800000895d */ /* 0x004fea0003900000 */
[----:B------:R-:W2:Y:S02]  /*16c10*/  @!P0 SYNCS.PHASECHK.TRANS64 P0, [R10+URZ+0x38840], R20 ;  /* 0x038840140a0085a7 */ /* 0x000ea4000800007f */
[----:B--2---:R-:W-:Y:S05]  /*16c20*/  @!P0 BRA `(.L_x_7511) ;  /* 0xfffffffc00f08947 */ /* 0x004fea000383ffff */
[----:B------:R-:W-:Y:S05]  /*16c30*/  BRA `(.L_x_7579) ;  /* 0xffffffd0003c7947 */ /* 0x000fea000383ffff */
.L_x_7512:
        /* <DEDUP_REMOVED lines=8> */
.L_x_7581:
[----:B------:R-:W-:Y:S05]  /*16cc0*/  BSYNC B1 ;  /* 0x0000000000017941 */ /* 0x000fea0003800000 */
.L_x_7580:
[----:B------:R-:W-:Y:S01]  /*16cd0*/  IMAD.MOV.U32 R13, RZ, RZ, R26 ;  /* 0x000000ffff0d7224 */ /* 0x000fe200078e001a */
[----:B------:R-:W-:Y:S01]  /*16ce0*/  MOV R11, 0x181f ;  /* 0x0000181f000b7802 */ /* 0x000fe20000000f00 */
[----:B------:R-:W-:Y:S01]  /*16cf0*/  IMAD.MOV.U32 R12, RZ, RZ, RZ ;  /* 0x000000ffff0c7224 */ /* 0x000fe200078e00ff */
[----:B------:R-:W-:Y:S01]  /*16d00*/  LEA R27, R17, UR44, 0x1 ;  /* 0x0000002c111b7c11 */ /* 0x000fe2000f8e08ff */
[----:B------:R-:W-:Y:S02]  /*16d10*/  IMAD.MOV.U32 R15, RZ, RZ, -0x1 ;  /* 0xffffffffff0f7424 */ /* 0x000fe400078e00ff */
[----:B------:R-:W-:-:S07]  /*16d20*/  IMAD.MOV.U32 R3, RZ, RZ, R14 ;  /* 0x000000ffff037224 */ /* 0x000fce00078e000e */
[----:B------:R-:W-:Y:S05]  /*16d30*/  WARPSYNC.COLLECTIVE R15, `(.L_x_7582) ;  /* 0x000000000f087348 */ /* 0x000fea0003c00000 */
[----:B------:R0:W1:Y:S02]  /*16d40*/  SHFL.IDX P6, R14, R13, R12, R11 ;  /* 0x0000000c0d0e7389 */ /* 0x00006400000c000b */
[----:B01----:R-:W-:Y:S01]  /*16d50*/  ENDCOLLECTIVE ;  /* 0x000000000000791b */ /* 0x003fe20003800000 */
.L_x_7582:
[----:B------:R-:W-:Y:S02]  /*16d60*/  IMAD.MOV.U32 R13, RZ, RZ, R29 ;  /* 0x000000ffff0d7224 */ /* 0x000fe400078e001d */
[----:B------:R-:W-:Y:S01]  /*16d70*/  IMAD.MOV.U32 R12, RZ, RZ, 0x1 ;  /* 0x00000001ff0c7424 */ /* 0x000fe200078e00ff */
[----:B------:R-:W-:-:S13]  /*16d80*/  IADD3 R2, P0, R14, R0, RZ ;  /* 0x000000000e027210 */ /* 0x000fda0007f1e0ff */
[----:B------:R-:W-:Y:S05]  /*16d90*/  WARPSYNC.COLLECTIVE R15, `(.L_x_7583) ;  /* 0x000000000f087348 */ /* 0x000fea0003c00000 */
[----:B------:R0:W1:Y:S02]  /*16da0*/  SHFL.IDX P6, R14, R13, R12, R11 ;  /* 0x0000000c0d0e7389 */ /* 0x00006400000c000b */
[----:B01----:R-:W-:Y:S01]  /*16db0*/  ENDCOLLECTIVE ;  /* 0x000000000000791b */ /* 0x003fe20003800000 */
.L_x_7583:
        /* <DEDUP_REMOVED lines=10> */
.L_x_7584:
[----:B------:R-:W-:Y:S01]  /*16e60*/  MOV R13, R29 ;  /* 0x0000001d000d7202 */ /* 0x000fe20000000f00 */
[----:B------:R-:W-:Y:S01]  /*16e70*/  IMAD.MOV.U32 R12, RZ, RZ, 0x2 ;  /* 0x00000002ff0c7424 */ /* 0x000fe200078e00ff */
[----:B------:R-:W-:-:S13]  /*16e80*/  IADD3 R2, P0, R14, R0, RZ ;  /* 0x000000000e027210 */ /* 0x000fda0007f1e0ff */
[----:B------:R-:W-:Y:S05]  /*16e90*/  WARPSYNC.COLLECTIVE R15, `(.L_x_7585) ;  /* 0x000000000f087348 */ /* 0x000fea0003c00000 */
[----:B------:R0:W1:Y:S02]  /*16ea0*/  SHFL.IDX P6, R14, R13, R12, R11 ;  /* 0x0000000c0d0e7389 */ /* 0x00006400000c000b */
[----:B01----:R-:W-:Y:S01]  /*16eb0*/  ENDCOLLECTIVE ;  /* 0x000000000000791b */ /* 0x003fe20003800000 */
.L_x_7585:
        /* <DEDUP_REMOVED lines=10> */
.L_x_7586:
[----:B------:R-:W-:Y:S02]  /*16f60*/  IMAD.MOV.U32 R13, RZ, RZ, R29 ;  /* 0x000000ffff0d7224 */ /* 0x000fe400078e001d */
[----:B------:R-:W-:Y:S01]  /*16f70*/  IMAD.MOV.U32 R12, RZ, RZ, 0x3 ;  /* 0x00000003ff0c7424 */ /* 0x000fe200078e00ff */
[----:B------:R-:W-:-:S13]  /*16f80*/  IADD3 R2, P0, R14, R0, RZ ;  /* 0x000000000e027210 */ /* 0x000fda0007f1e0ff */
[----:B------:R-:W-:Y:S05]  /*16f90*/  WARPSYNC.COLLECTIVE R15, `(.L_x_7587) ;  /* 0x000000000f087348 */ /* 0x000fea0003c00000 */
[----:B------:R0:W1:Y:S02]  /*16fa0*/  SHFL.IDX P6, R14, R13, R12, R11 ;  /* 0x0000000c0d0e7389 */ /* 0x00006400000c000b */
[----:B01----:R-:W-:Y:S01]  /*16fb0*/  ENDCOLLECTIVE ;  /* 0x000000000000791b */ /* 0x003fe20003800000 */
.L_x_7587:
[----:B------:R-:W-:-:S05]  /*16fc0*/  IMAD.X R3, RZ, RZ, R3, P0 ;  /* 0x000000ffff037224 */ /* 0x000fca00000e0603 */
        /* <DEDUP_REMOVED lines=9> */
.L_x_7588:
[----:B------:R-:W-:Y:S05]  /*17060*/  BRA `(.L_x_7589) ;  /* 0xffffffcc00f07947 */ /* 0x000fea000383ffff */
.L_x_7517:
[----:B---3--:R3:W4:Y:S02]  /*17070*/  SYNCS.PHASECHK.TRANS64.TRYWAIT P0, [R10+URZ+0x38860], R20 ;  /* 0x038860140a0075a7 */ /* 0x008724000800017f */
[----:B----4-:R-:W-:Y:S05]  /*17080*/  @!P0 NANOSLEEP.SYNCS 0x989680 ;  /* 0x009896800000895d */ /* 0x010fea0003900000 */
[----:B------:R-:W4:Y:S02]  /*17090*/  @!P0 SYNCS.PHASECHK.TRANS64 P0, [R10+URZ+0x38860], R20 ;  /* 0x038860140a0085a7 */ /* 0x000f24000800007f */
[----:B----4-:R-:W-:Y:S05]  /*170a0*/  @!P0 BRA `(.L_x_7517) ;  /* 0xfffffffc00f08947 */ /* 0x010fea000383ffff */
[----:B------:R-:W-:Y:S05]  /*170b0*/  BRA `(.L_x_7590) ;  /* 0xffffffd0003c7947 */ /* 0x000fea000383ffff */
.L_x_7518:
        /* <DEDUP_REMOVED lines=8> */
.L_x_7592:
[----:B------:R-:W-:Y:S05]  /*17140*/  BSYNC B1 ;  /* 0x0000000000017941 */ /* 0x000fea0003800000 */
.L_x_7591:
[----:B------:R-:W-:Y:S01]  /*17150*/  IMAD.MOV.U32 R13, RZ, RZ, R18 ;  /* 0x000000ffff0d7224 */ /* 0x000fe200078e0012 */
[----:B------:R-:W-:Y:S01]  /*17160*/  MOV R11, 0x181f ;  /* 0x0000181f000b7802 */ /* 0x000fe20000000f00 */
[----:B------:R-:W-:Y:S01]  /*17170*/  IMAD.MOV.U32 R12, RZ, RZ, RZ ;  /* 0x000000ffff0c7224 */ /* 0x000fe200078e00ff */
[----:B------:R-:W-:Y:S01]  /*17180*/  LEA R17, R17, UR44, 0x1 ;  /* 0x0000002c11117c11 */ /* 0x000fe2000f8e08ff */
[----:B------:R-:W-:Y:S01]  /*17190*/  IMAD.MOV.U32 R15, RZ, RZ, -0x1 ;  /* 0xffffffffff0f7424 */ /* 0x000fe200078e00ff */
[C---:B------:R-:W-:Y:S01]  /*171a0*/  LOP3.LUT P2, RZ, R16.reuse, 0x20, RZ, 0xc0, !PT ;  /* 0x0000002010ff7812 */ /* 0x040fe2000784c0ff */
[----:B------:R-:W-:Y:S01]  /*171b0*/  IMAD.MOV.U32 R3, RZ, RZ, R14 ;  /* 0x000000ffff037224 */ /* 0x000fe200078e000e */
[----:B------:R-:W-:-:S13]  /*171c0*/  LOP3.LUT P1, RZ, R16, 0x10, RZ, 0xc0, !PT ;  /* 0x0000001010ff7812 */ /* 0x000fda000782c0ff */
[----:B------:R-:W-:Y:S05]  /*171d0*/  WARPSYNC.COLLECTIVE R15, `(.L_x_7593) ;  /* 0x000000000f087348 */ /* 0x000fea0003c00000 */
[----:B------:R0:W1:Y:S02]  /*171e0*/  SHFL.IDX P6, R14, R13, R12, R11 ;  /* 0x0000000c0d0e7389 */ /* 0x00006400000c000b */
[----:B01----:R-:W-:Y:S01]  /*171f0*/  ENDCOLLECTIVE ;  /* 0x000000000000791b */ /* 0x003fe20003800000 */
.L_x_7593:
[----:B------:R-:W-:Y:S01]  /*17200*/  P2R R4, PR, RZ, 0x20 ;  /* 0x00000020ff047803 */ /* 0x000fe20000000000 */
        /* <DEDUP_REMOVED lines=13> */
.L_x_7594:
        /* <DEDUP_REMOVED lines=16> */
.L_x_7595:
        /* <DEDUP_REMOVED lines=18> */
.L_x_7596:
        /* <DEDUP_REMOVED lines=14> */
.L_x_7597:
        /* <DEDUP_REMOVED lines=17> */
.L_x_7598:
        /* <DEDUP_REMOVED lines=13> */
.L_x_7599:
[----:B------:R-:W-:Y:S05]  /*177c0*/  BRA `(.L_x_7600) ;  /* 0xffffffcc00b07947 */ /* 0x000fea000383ffff */
.L_x_7523:
[----:B0-----:R0:W1:Y:S02]  /*177d0*/  SYNCS.PHASECHK.TRANS64.TRYWAIT P0, [R5+URZ+0x38820], R4 ;  /* 0x03882004050075a7 */ /* 0x001064000800017f */
[----:B-1----:R-:W-:Y:S05]  /*177e0*/  @!P0 NANOSLEEP.SYNCS 0x989680 ;  /* 0x009896800000895d */ /* 0x002fea0003900000 */
[----:B------:R-:W1:Y:S02]  /*177f0*/  @!P0 SYNCS.PHASECHK.TRANS64 P0, [R5+URZ+0x38820], R4 ;  /* 0x03882004050085a7 */ /* 0x000e64000800007f */
[----:B-1----:R-:W-:Y:S05]  /*17800*/  @!P0 BRA `(.L_x_7523) ;  /* 0xfffffffc00f08947 */ /* 0x002fea000383ffff */
[----:B------:R-:W-:Y:S05]  /*17810*/  BRA `(.L_x_7601) ;  /* 0xffffffd0005c7947 */ /* 0x000fea000383ffff */
.L_x_7524:
        /* <DEDUP_REMOVED lines=11> */
.L_x_7603:
[----:B------:R-:W-:Y:S05]  /*178d0*/  BSYNC B0 ;  /* 0x0000000000007941 */ /* 0x000fea0003800000 */
.L_x_7602:
[----:B------:R-:W-:Y:S05]  /*178e0*/  BRA `(.L_x_7604) ;  /* 0xffffffd000447947 */ /* 0x000fea000383ffff */
.L_x_7525:
[----:B------:R-:W-:Y:S01]  /*178f0*/  BSSY B0, `(.L_x_7605) ;  /* 0x0000006000007945 */ /* 0x000fe20003800000 */
[----:B------:R-:W-:-:S07]  /*17900*/  IMAD.MOV.U32 R15, RZ, RZ, -0x1 ;  /* 0xffffffffff0f7424 */ /* 0x000fce00078e00ff */
[----:B012--5:R-:W-:Y:S05]  /*17910*/  WARPSYNC.COLLECTIVE R15, `(.L_x_7606) ;  /* 0x000000000f0c7348 */ /* 0x027fea0003c00000 */
[----:B------:R-:W-:Y:S02]  /*17920*/  ELECT P6, UR62, PT ;  /* 0x00000000003e782f */ /* 0x000fe400038c0000 */
[----:B------:R-:W-:Y:S01]  /*17930*/  MOV R14, UR62 ;  /* 0x0000003e000e7c02 */ /* 0x000fe20008000f00 */
[----:B012--5:R-:W-:Y:S10]  /*17940*/  ENDCOLLECTIVE ;  /* 0x000000000000791b */ /* 0x027ff40003800000 */
.L_x_7606:
[----:B------:R-:W-:Y:S05]  /*17950*/  BSYNC B0 ;  /* 0x0000000000007941 */ /* 0x000fea0003800000 */
.L_x_7605:
[----:B------:R-:W-:Y:S05]  /*17960*/  BRA `(.L_x_7607) ;  /* 0xffffffd000387947 */ /* 0x000fea000383ffff */
.L_x_7527:
[----:B-1----:R1:W3:Y:S02]  /*17970*/  SYNCS.PHASECHK.TRANS64.TRYWAIT P1, [R3+URZ+0x38840], R2 ;  /* 0x03884002030075a7 */ /* 0x0022e4000802017f */
[----:B---3--:R-:W-:Y:S05]  /*17980*/  @!P1 NANOSLEEP.SYNCS 0x989680 ;  /* 0x009896800000995d */ /* 0x008fea0003900000 */
[----:B------:R-:W3:Y:S02]  /*17990*/  @!P1 SYNCS.PHASECHK.TRANS64 P1, [R3+URZ+0x38840], R2 ;  /* 0x03884002030095a7 */ /* 0x000ee4000802007f */
[----:B---3--:R-:W-:Y:S05]  /*179a0*/  @!P1 BRA `(.L_x_7527) ;  /* 0xfffffffc00f09947 */ /* 0x008fea000383ffff */
[----:B------:R-:W-:Y:S05]  /*179b0*/  BRA `(.L_x_7608) ;  /* 0xffffffd000607947 */ /* 0x000fea000383ffff */
.L_x_7529:
[----:B0-----:R0:W3:Y:S02]  /*179c0*/  SYNCS.PHASECHK.TRANS64.TRYWAIT P1, [R5+URZ+0x38840], R0 ;  /* 0x03884000050075a7 */ /* 0x0010e4000802017f */
[----:B---3--:R-:W-:Y:S05]  /*179d0*/  @!P1 NANOSLEEP.SYNCS 0x989680 ;  /* 0x009896800000995d */ /* 0x008fea0003900000 */
[----:B------:R-:W3:Y:S02]  /*179e0*/  @!P1 SYNCS.PHASECHK.TRANS64 P1, [R5+URZ+0x38840], R0 ;  /* 0x03884000050095a7 */ /* 0x000ee4000802007f */
[----:B---3--:R-:W-:Y:S05]  /*179f0*/  @!P1 BRA `(.L_x_7529) ;  /* 0xfffffffc00f09947 */ /* 0x008fea000383ffff */
[----:B------:R-:W-:Y:S05]  /*17a00*/  BRA `(.L_x_7609) ;  /* 0xffffffd0006c7947 */ /* 0x000fea000383ffff */
.L_x_7531:
[----:B---3--:R3:W4:Y:S02]  /*17a10*/  SYNCS.PHASECHK.TRANS64.TRYWAIT P1, [R3+URZ+0x38860], R2 ;  /* 0x03886002030075a7 */ /* 0x008724000802017f */
[----:B----4-:R-:W-:Y:S05]  /*17a20*/  @!P1 NANOSLEEP.SYNCS 0x989680 ;  /* 0x009896800000995d */ /* 0x010fea0003900000 */
[----:B------:R-:W4:Y:S02]  /*17a30*/  @!P1 SYNCS.PHASECHK.TRANS64 P1, [R3+URZ+0x38860], R2 ;  /* 0x03886002030095a7 */ /* 0x000f24000802007f */
[----:B----4-:R-:W-:Y:S05]  /*17a40*/  @!P1 BRA `(.L_x_7531) ;  /* 0xfffffffc00f09947 */ /* 0x010fea000383ffff */
[----:B------:R-:W-:Y:S05]  /*17a50*/  BRA `(.L_x_7610) ;  /* 0xffffffd000687947 */ /* 0x000fea000383ffff */
.L_x_7611:
        /* <DEDUP_REMOVED lines=10> */
.L_x_15757:


//--------------------- .text._ZN7cutlass13device_kernelIN5flash11enable_sm90INS1_16FlashAttnFwdSm90INS1_25CollectiveMainloopFwdSm90ILi2EN4cute5tupleIJNS5_1CILi1EEES8_S8_EEENS6_IJNS7_ILi64EEESA_SA_EEELi512ENS_6half_tEfNS_4arch4Sm90ELb1ELb0ELb1ELb1ELb1ELb0ELb0ELb0ELb0ELb1ELb1ELb0EEENS1_21CollectiveEpilogueFwdINS6_IJSA_NS7_ILi512EEESA_EEES9_SC_SE_Li256ELb1ELb1ELb1ELb0EEENS1_36VarlenDynamicPersistentTileSchedulerILi64ELi64ELi256ELi128ELb1ELb1ELb1ELb1ELb1ELb1EEEEEEEEEvNT_6ParamsE --------------------------
	.section	.text._ZN7cutlass13device_kernelIN5flash11enable_sm90INS1_16FlashAttnFwdSm90INS1_25CollectiveMainloopFwdSm90ILi2EN4cute5tupleIJNS5_1CILi1EEES8_S8_EEENS6_IJNS7_ILi64EEESA_SA_EEELi512ENS_6half_tEfNS_4arch4Sm90ELb1ELb0ELb1ELb1ELb1ELb0ELb0ELb0ELb0ELb1ELb1ELb0EEENS1_21CollectiveEpilogueFwdINS6_IJSA_NS7_ILi512EEESA_EEES9_SC_SE_Li256ELb1ELb1ELb1ELb0EEENS1_36VarlenDynamicPersistentTileSchedulerILi64ELi64ELi256ELi128ELb1ELb1ELb1ELb1ELb1ELb1EEEEEEEEEvNT_6ParamsE,"ax",@progbits
	.align	128
.text._ZN7cutlass13device_kernelIN5flash11enable_sm90INS1_16FlashAttnFwdSm90INS1_25CollectiveMainloopFwdSm90ILi2EN4cute5tupleIJNS5_1CILi1EEES8_S8_EEENS6_IJNS7_ILi64EEESA_SA_EEELi512ENS_6half_tEfNS_4arch4Sm90ELb1ELb0ELb1ELb1ELb1ELb0ELb0ELb0ELb0ELb1ELb1ELb0EEENS1_21CollectiveEpilogueFwdINS6_IJSA_NS7_ILi512EEESA_EEES9_SC_SE_Li256ELb1ELb1ELb1ELb0EEENS1_36VarlenDynamicPersistentTileSchedulerILi64ELi64ELi256ELi128ELb1ELb1ELb1ELb1ELb1ELb1EEEEEEEEEvNT_6ParamsE:
        .type           _ZN7cutlass13device_kernelIN5flash11enable_sm90INS1_16FlashAttnFwdSm90INS1_25CollectiveMainloopFwdSm90ILi2EN4cute5tupleIJNS5_1CILi1EEES8_S8_EEENS6_IJNS7_ILi64EEESA_SA_EEELi512ENS_6half_tEfNS_4arch4Sm90ELb1ELb0ELb1ELb1ELb1ELb0ELb0ELb0ELb0ELb1ELb1ELb0EEENS1_21CollectiveEpilogueFwdINS6_IJSA_NS7_ILi512EEESA_EEES9_SC_SE_Li256ELb1ELb1ELb1ELb0EEENS1_36VarlenDynamicPersistentTileSchedulerILi64ELi64ELi256ELi128ELb1ELb1ELb1ELb1ELb1ELb1EEEEEEEEEvNT_6ParamsE,@function
        .size           _ZN7cutlass13device_kernelIN5flash11enable_sm90INS1_16FlashAttnFwdSm90INS1_25CollectiveMainloopFwdSm90ILi2EN4cute5tupleIJNS5_1CILi1EEES8_S8_EEENS6_IJNS7_ILi64EEESA_SA_EEELi512ENS_6half_tEfNS_4arch4Sm90ELb1ELb0ELb1ELb1ELb1ELb0ELb0ELb0ELb0ELb1ELb1ELb0EEENS1_21CollectiveEpilogueFwdINS6_IJSA_NS7_ILi512EEESA_EEES9_SC_SE_Li256ELb1ELb1ELb1ELb0EEENS1_36VarlenDynamicPersistentTileSchedulerILi64ELi64ELi256ELi128ELb1ELb1ELb1ELb1ELb1ELb1EEEEEEEEEvNT_6ParamsE,(.L_x_15758 - _ZN7cutlass13device_kernelIN5flash11enable_sm90INS1_16FlashAttnFwdSm90INS1_25CollectiveMainloopFwdSm90ILi2EN4cute5tupleIJNS5_1CILi1EEES8_S8_EEENS6_IJNS7_ILi64EEESA_SA_EEELi512ENS_6half_tEfNS_4arch4Sm90ELb1ELb0ELb1ELb1ELb1ELb0ELb0ELb0ELb0ELb1ELb1ELb0EEENS1_21CollectiveEpilogueFwdINS6_IJSA_NS7_ILi512EEESA_EEES9_SC_SE_Li256ELb1ELb1ELb1ELb0EEENS1_36VarlenDynamicPersistentTileSchedulerILi64ELi64ELi256ELi128ELb1ELb1ELb1ELb1ELb1ELb1EEEEEEEEEvNT_6ParamsE)
        .other          _ZN7cutlass13device_kernelIN5flash11enable_sm90INS1_16FlashAttnFwdSm90INS1_25CollectiveMainloopFwdSm90ILi2EN4cute5tupleIJNS5_1CILi1EEES8_S8_EEENS6_IJNS7_ILi64EEESA_SA_EEELi512ENS_6half_tEfNS_4arch4Sm90ELb1ELb0ELb1ELb1ELb1ELb0ELb0ELb0ELb0ELb1ELb1ELb0EEENS1_21CollectiveEpilogueFwdINS6_IJSA_NS7_ILi512EEESA_EEES9_SC_SE_Li256ELb1ELb1ELb1ELb0EEENS1_36VarlenDynamicPersistentTileSchedulerILi64ELi64ELi256ELi128ELb1ELb1ELb1ELb1ELb1ELb1EEEEEEEEEvNT_6ParamsE,@"STO_CUDA_ENTRY STV_DEFAULT"
_ZN7cutlass13device_kernelIN5flash11enable_sm90INS1_16FlashAttnFwdSm90INS1_25CollectiveMainloopFwdSm90ILi2EN4cute5tupleIJNS5_1CILi1EEES8_S8_EEENS6_IJNS7_ILi64EEESA_SA_EEELi512ENS_6half_tEfNS_4arch4Sm90ELb1ELb0ELb1ELb1ELb1ELb0ELb0ELb0ELb0ELb1ELb1ELb0EEENS1_21CollectiveEpilogueFwdINS6_IJSA_NS7_ILi512EEESA_EEES9_SC_SE_Li256ELb1ELb1ELb1ELb0EEENS1_36VarlenDynamicPersistentTileSchedulerILi64ELi64ELi256ELi128ELb1ELb1ELb1ELb1ELb1ELb1EEEEEEEEEvNT_6ParamsE:
        /* <DEDUP_REMOVED lines=41> */
.L_x_7612:
        /* <DEDUP_REMOVED lines=22> */
.L_x_7613:
        /* <DEDUP_REMOVED lines=18> */
.L_x_7614:
        /* <DEDUP_REMOVED lines=22> */
.L_x_7615:
        /* <DEDUP_REMOVED lines=23> */
.L_x_7616:
        /* <DEDUP_REMOVED lines=8> */
.L_x_7618:
        /* <DEDUP_REMOVED lines=32> */
[--C-:B------:R-:W-:Y:S02]  /*0a60*/  SHF.R.S32.HI R6, RZ, 0x5, R5.reuse ;  /* 0x00000005ff067819 */ /* 0x100fe40000011405 */
[----:B------:R-:W-:Y:S02]  /*0a70*/  SHF.R.S32.HI R9, RZ, 0x1f, R5 ;  /* 0x0000001fff097819 */ /* 0x000fe40000011405 */
[----:B------:R-:W-:-:S02]  /*0a80*/  SHF.R.S32.HI R5, RZ, 0x4, R4 ;  /* 0x00000004ff057819 */ /* 0x000fc40000011404 */
[----:B------:R-:W-:Y:S02]  /*0a90*/  LOP3.LUT R3, R4, 0xfffffff0, RZ, 0xc0, !PT ;  /* 0xfffffff004037812 */ /* 0x000fe400078ec0ff */
[----:B------:R-:W-:Y:S02]  /*0aa0*/  LOP3.LUT R15, R8, 0xfffffffc, RZ, 0xc0, !PT ;  /* 0xfffffffc080f7812 */ /* 0x000fe400078ec0ff */
[----:B------:R-:W-:Y:S02]  /*0ab0*/  LOP3.LUT R13, R7, 0xfffffff8, RZ, 0xc0, !PT ;  /* 0xfffffff8070d7812 */ /* 0x000fe400078ec0ff */
[----:B------:R-:W-:Y:S01]  /*0ac0*/  LEA.HI R7, R4, R5, RZ, 0x1 ;  /* 0x0000000504077211 */ /* 0x000fe200078f08ff */
[----:B------:R-:W-:Y:S01]  /*0ad0*/  IMAD.IADD R4, R0, 0x1, -R3 ;  /* 0x0000000100047824 */ /* 0x000fe200078e0a03 */
[----:B------:R-:W-:Y:S01]  /*0ae0*/  LOP3.LUT R11, R2, 0xffffff80, RZ, 0xc0, !PT ;  /* 0xffffff80020b7812 */ /* 0x000fe200078ec0ff */
[C---:B------:R-:W-:Y:S01]  /*0af0*/  IMAD.IADD R15, R0.reuse, 0x1, -R15 ;  /* 0x00000001000f7824 */ /* 0x040fe200078e0a0f */
[----:B------:R-:W-:Y:S01]  /*0b00*/  LOP3.LUT R8, R7, 0x1ffffffe, RZ, 0xc0, !PT ;  /* 0x1ffffffe07087812 */ /* 0x000fe200078ec0ff */
[C---:B------:R-:W-:Y:S01]  /*0b10*/  IMAD.IADD R13, R0.reuse, 0x1, -R13 ;  /* 0x00000001000d7824 */ /* 0x040fe200078e0a0d */
[----:B------:R-:W-:Y:S01]  /*0b20*/  SHF.R.S32.HI R3, RZ, 0x1f, R4 ;  /* 0x0000001fff037819 */ /* 0x000fe20000011404 */
[----:B------:R-:W-:Y:S01]  /*0b30*/  IMAD.IADD R11, R0, 0x1, -R11 ;  /* 0x00000001000b7824 */ /* 0x000fe200078e0a0b */
[----:B------:R-:W-:Y:S01]  /*0b40*/  LEA.HI R0, R15, R15, RZ, 0x1 ;  /* 0x0000000f0f007211 */ /* 0x000fe200078f08ff */
[----:B------:R-:W-:Y:S01]  /*0b50*/  IMAD.IADD R8, R5, 0x1, -R8 ;  /* 0x0000000105087824 */ /* 0x000fe200078e0a08 */
[----:B------:R-:W-:-:S02]  /*0b60*/  LEA.HI R5, R3, R4, RZ, 0x3 ;  /* 0x0000000403057211 */ /* 0x000fc400078f18ff */
[----:B------:R-:W-:Y:S01]  /*0b70*/  LOP3.LUT R10, R0, 0x1ffffffe, RZ, 0xc0, !PT ;  /* 0x1ffffffe000a7812 */ /* 0x000fe200078ec0ff */
[----:B------:R-:W-:Y:S01]  /*0b80*/  IMAD.SHL.U32 R8, R8, 0x8, RZ ;  /* 0x0000000808087824 */ /* 0x000fe200078e00ff */
[----:B------:R-:W-:Y:S02]  /*0b90*/  LEA.HI R9, R9, R6, RZ, 0x2 ;  /* 0x0000000609097211 */ /* 0x000fe400078f10ff */
[----:B------:R-:W-:Y:S01]  /*0ba0*/  SHF.R.S32.HI R0, RZ, 0x1f, R11 ;  /* 0x0000001fff007819 */ /* 0x000fe2000001140b */
[----:B------:R-:W-:Y:S01]  /*0bb0*/  IMAD.IADD R185, R15, 0x1, -R10 ;  /* 0x000000010fb97824 */ /* 0x000fe200078e0a0a */
[----:B------:R-:W-:Y:S02]  /*0bc0*/  SHF.R.S32.HI R219, RZ, 0x7, R2 ;  /* 0x00000007ffdb7819 */ /* 0x000fe40000011402 */
[C---:B------:R-:W-:Y:S01]  /*0bd0*/  LOP3.LUT R7, R5.reuse, 0xfffffff8, RZ, 0xc0, !PT ;  /* 0xfffffff805077812 */ /* 0x040fe200078ec0ff */
[----:B------:R-:W-:Y:S01]  /*0be0*/  IMAD.SHL.U32 R5, R5, 0x40, RZ ;  /* 0x0000004005057824 */ /* 0x000fe200078e00ff */
[----:B------:R-:W-:Y:S01]  /*0bf0*/  LOP3.LUT R9, R9, 0x3ffffc, RZ, 0xc0, !PT ;  /* 0x003ffffc09097812 */ /* 0x000fe200078ec0ff */
[----:B------:R-:W-:Y:S01]  /*0c00*/  IMAD R12, R219, 0x100, R4 ;  /* 0x00000100db0c7824 */ /* 0x000fe200078e0204 */
[-C--:B------:R-:W-:Y:S01]  /*0c10*/  LEA.HI R3, R0, R11.reuse, RZ, 0x2 ;  /* 0x0000000b00037211 */ /* 0x080fe200078f10ff */
[----:B------:R-:W-:Y:S01]  /*0c20*/  IMAD.IADD R7, R4, 0x1, -R7 ;  /* 0x0000000104077824 */ /* 0x000fe200078e0a07 */
[----:B------:R-:W-:Y:S01]  /*0c30*/  LEA.HI R4, R0, R11, RZ, 0x5 ;  /* 0x0000000b00047211 */ /* 0x000fe200078f28ff */
[----:B------:R-:W-:Y:S01]  /*0c40*/  IMAD.IADD R9, R6, 0x1, -R9 ;  /* 0x0000000106097824 */ /* 0x000fe200078e0a09 */
[----:B------:R-:W-:-:S02]  /*0c50*/  LOP3.LUT R10, R3, 0x7ffffffc, RZ, 0xc0, !PT ;  /* 0x7ffffffc030a7812 */ /* 0x000fc400078ec0ff */
[--C-:B------:R-:W-:Y:S01]  /*0c60*/  SHF.R.S32.HI R0, RZ, 0x2, R3.reuse ;  /* 0x00000002ff007819 */ /* 0x100fe20000011403 */
[----:B------:R-:W-:Y:S01]  /*0c70*/  IMAD R17, R9, 0x10, R12 ;  /* 0x0000001009117824 */ /* 0x000fe200078e020c */
[----:B------:R-:W-:Y:S01]  /*0c80*/  SHF.R.S32.HI R3, RZ, 0x1f, R3 ;  /* 0x0000001fff037819 */ /* 0x000fe20000011403 */
[----:B------:R-:W-:Y:S01]  /*0c90*/  IMAD.IADD R10, R11, 0x1, -R10 ;  /* 0x000000010b0a7824 */ /* 0x000fe200078e0a0a */
[----:B------:R-:W-:Y:S01]  /*0ca0*/  LOP3.LUT R9, R5, 0x7ffffe00, RZ, 0xc0, !PT ;  /* 0x7ffffe0005097812 */ /* 0x000fe200078ec0ff */
[----:B------:R-:W-:Y:S01]  /*0cb0*/  IMAD.SHL.U32 R5, R7, 0x40, RZ ;  /* 0x0000004007057824 */ /* 0x000fe200078e00ff */
[----:B------:R-:W-:Y:S01]  /*0cc0*/  LEA.HI R3, R3, R0, RZ, 0x3 ;  /* 0x0000000003037211 */ /* 0x000fe200078f18ff */
[----:B------:R-:W-:Y:S01]  /*0cd0*/  IMAD.SHL.U32 R184, R10, 0x2, RZ ;  /* 0x000000020ab87824 */ /* 0x000fe200078e00ff */
[----:B------:R-:W-:Y:S01]  /*0ce0*/  LEA.HI R2, R2, R219, RZ, 0x1 ;  /* 0x000000db02027211 */ /* 0x000fe200078f08ff */
[----:B------:R-:W-:Y:S01]  /*0cf0*/  IMAD R9, R6, 0x400, R9 ;  /* 0x0000040006097824 */ /* 0x000fe200078e0209 */
[----:B------:R-:W-:Y:S01]  /*0d00*/  LOP3.LUT R3, R3, 0xfffffff8, RZ, 0xc0, !PT ;  /* 0xfffffff803037812 */ /* 0x000fe200078ec0ff */
[----:B------:R-:W-:Y:S01]  /*0d10*/  IMAD.U32 R6, R17, 0x40, R8 ;  /* 0x0000004011067824 */ /* 0x000fe200078e0008 */
[----:B------:R-:W-:-:S02]  /*0d20*/  LOP3.LUT R2, R2, 0xfffffe, RZ, 0xc0, !PT ;  /* 0x00fffffe02027812 */ /* 0x000fc400078ec0ff */
[----:B------:R-:W-:Y:S01]  /*0d30*/  LOP3.LUT R5, R5, 0x1c0, RZ, 0xc0, !PT ;  /* 0x000001c005057812 */ /* 0x000fe200078ec0ff */
[----:B------:R-:W-:Y:S01]  /*0d40*/  IMAD.IADD R3, R0, 0x1, -R3 ;  /* 0x0000000100037824 */ /* 0x000fe200078e0a03 */
[----:B------:R0:W-:Y:S01]  /*0d50*/  STL [R1+0x34], R6 ;  /* 0x0000340601007387 */ /* 0x0001e20000100800 */
[----:B------:R-:W-:Y:S01]  /*0d60*/  IMAD.IADD R0, R219, 0x1, -R2 ;  /* 0x00000001db007824 */ /* 0x000fe200078e0a02 */
[----:B------:R-:W-:Y:S01]  /*0d70*/  LOP3.LUT R8, R5, 0x8, R8, 0xf8, !PT ;  /* 0x0000000805087812 */ /* 0x000fe200078ef808 */
[----:B------:R-:W-:Y:S01]  /*0d80*/  IMAD.SHL.U32 R2, R13, 0x8, RZ ;  /* 0x000000080d027824 */ /* 0x000fe200078e00ff */
[----:B------:R-:W-:Y:S02]  /*0d90*/  SHF.R.U32.HI R5, RZ, 0x3, R5 ;  /* 0x00000003ff057819 */ /* 0x000fe40000011605 */
[----:B------:R-:W-:Y:S01]  /*0da0*/  R2P PR, R7, 0x6 ;  /* 0x0000000607007804 */ /* 0x000fe20000000000 */
[----:B------:R-:W-:Y:S01]  /*0db0*/  VIADD R187, R2, 0x40 ;  /* 0x0000004002bb7836 */ /* 0x000fe20000000000 */
[----:B------:R-:W-:Y:S01]  /*0dc0*/  LOP3.LUT R8, R8, R5, RZ, 0x3c, !PT ;  /* 0x0000000508087212 */ /* 0x000fe200078e3cff */
[----:B------:R-:W-:Y:S01]  /*0dd0*/  VIADD R186, R2, 0x80 ;  /* 0x0000008002ba7836 */ /* 0x000fe20000000000 */
[----:B------:R-:W-:Y:S01]  /*0de0*/  SHF.R.S32.HI R4, RZ, 0x5, R4 ;  /* 0x00000005ff047819 */ /* 0x000fe20000011404 */
[----:B0-----:R-:W-:Y:S01]  /*0df0*/  IMAD.SHL.U32 R6, R0, 0x100, RZ ;  /* 0x0000010000067824 */ /* 0x001fe200078e00ff */
[----:B------:R-:W-:Y:S01]  /*0e00*/  SEL R22, R22, 0xffffffe0, !P1 ;  /* 0xffffffe016167807 */ /* 0x000fe20004800000 */
[----:B------:R-:W-:-:S02]  /*0e10*/  IMAD.IADD R8, R9, 0x1, R8 ;  /* 0x0000000109087824 */ /* 0x000fc400078e0208 */
[----:B------:R-:W-:Y:S01]  /*0e20*/  IMAD.IADD R17, R184, 0x1, R6 ;  /* 0x00000001b8117824 */ /* 0x000fe200078e0206 */
[----:B------:R0:W-:Y:S01]  /*0e30*/  STL [R1+0x30], R6 ;  /* 0x0000300601007387 */ /* 0x0001e20000100800 */
[----:B------:R-:W-:Y:S01]  /*0e40*/  IMAD R16, R4, 0x10, R3 ;  /* 0x0000001004107824 */ /* 0x000fe200078e0203 */
[----:B------:R-:W-:Y:S01]  /*0e50*/  LEA R18, R8, UR40, 0x1 ;  /* 0x0000002808127c11 */ /* 0x000fe2000f8e08ff */
        /* <DEDUP_REMOVED lines=68> */
[----:B------:R-:W-:Y:S02]  /*12a0*/  IMAD R185, R185, 0x8, R16 ;  /* 0x00000008b9b97824 */ /* 0x000fe400078e0210 */
[----:B0-----:R-:W-:-:S07]  /*12b0*/  IMAD.IADD R22, R22, 0x1, R19 ;  /* 0x0000000116167824 */ /* 0x001fce00078e0213 */
.L_x_7687:
[----:B------:R-:W-:Y:S01]  /*12c0*/  ULDC.64 UR8, c[0x0][0xc88] ;  /* 0x0003220000087ab9 */ /* 0x000fe20000000a00 */
[----:B------:R-:W-:Y:S01]  /*12d0*/  ULDC.64 UR10, c[0x0][0xa18] ;  /* 0x00028600000a7ab9 */ /* 0x000fe20000000a00 */
[----:B------:R-:W-:Y:S02]  /*12e0*/  UIMAD.WIDE UR8, UR7, 0x4, UR8 ;  /* 0x00000004070878a5 */ /* 0x000fe4000f8e0208 */
[----:B------:R-:W-:Y:S02]  /*12f0*/  UISETP.NE.U32.AND UP1, UPT, UR10, URZ, UPT ;  /* 0x0000003f0a00728c */ /* 0x000fe4000bf25070 */
[----:B------:R-:W-:Y:S02]  /*1300*/  ULOP3.LUT UR4, UR6, 0xff000000, URZ, 0xc0, !UPT ;  /* 0xff00000006047892 */ /* 0x000fe4000f8ec03f */
[----:B01-3--:R-:W-:Y:S01]  /*1310*/  IMAD.U32 R4, RZ, RZ, UR8 ;  /* 0x00000008ff047e24 */ /* 0x00bfe2000f8e00ff */
[----:B------:R-:W-:Y:S01]  /*1320*/  ULDC UR7, c[0x0][0x424] ;  /* 0x0001090000077ab9 */ /* 0x000fe20000000800 */
[----:B----4-:R-:W-:Y:S01]  /*1330*/  IMAD.U32 R5, RZ, RZ, UR9 ;  /* 0x00000009ff057e24 */ /* 0x010fe2000f8e00ff */
[----:B------:R-:W-:-:S04]  /*1340*/  ULDC.64 UR8, c[0x0][0xa28] ;  /* 0x00028a0000087ab9 */ /* 0x000fc80000000a00 */
[----:B--2---:R-:W2:Y:S01]  /*1350*/  LDG.E R4, desc[UR50][R4.64] ;  /* 0x0000003204047981 */ /* 0x004ea2000c1e1900 */
        /* <DEDUP_REMOVED lines=16> */
[----:B------:R-:W2:Y:S01]  /*1460*/  @P0 LDG.E R4, desc[UR50][R4.64] ;  /* 0x0000003204040981 */ /* 0x000ea2000c1e1900 */
[----:B------:R-:W-:Y:S02]  /*1470*/  UISETP.NE.U32.AND UP0, UPT, UR8, URZ, UPT ;  /* 0x0000003f0800728c */ /* 0x000fe4000bf05070 */
[----:B------:R-:W-:Y:S01]  /*1480*/  ULOP3.LUT UR43, UR6, 0xff0000, URZ, 0xc0, !UPT ;  /* 0x00ff0000062b7892 */ /* 0x000fe2000f8ec03f */
[----:B------:R-:W3:Y:S01]  /*1490*/  @P2 LDG.E R6, desc[UR50][R6.64] ;  /* 0x0000003206062981 */ /* 0x000ee2000c1e1900 */
[----:B------:R-:W-:Y:S02]  /*14a0*/  UISETP.NE.AND.EX UP0, UPT, UR9, URZ, UPT, UP0 ;  /* 0x0000003f0900728c */ /* 0x000fe4000bf05300 */
[----:B------:R-:W-:Y:S01]  /*14b0*/  USHF.R.U32.HI UR4, URZ, 0x8, UR4 ;  /* 0x000000083f047899 */ /* 0x000fe20008011604 */
[----:B------:R-:W-:Y:S01]  /*14c0*/  ULDC.64 UR8, c[0x0][0xa20] ;  /* 0x0002880000087ab9 */ /* 0x000fe20000000a00 */
[----:B------:R-:W-:Y:S01]  /*14d0*/  USEL UR7, UR7, 0x1, UP0 ;  /* 0x0000000107077887 */ /* 0x000fe20008000000 */
[----:B------:R-:W-:Y:S01]  /*14e0*/  ISETP.NE.U32.AND P1, PT, RZ, UR8, PT ;  /* 0x00000008ff007c0c */ /* 0x000fe2000bf25070 */
[----:B------:R-:W-:Y:S01]  /*14f0*/  ULDC UR10, c[0x0][0x2f0] ;  /* 0x0000bc00000a7ab9 */ /* 0x000fe20000000800 */
[----:B------:R-:W-:Y:S01]  /*1500*/  UMOV UR52, URZ ;  /* 0x0000003f00347c82 */ /* 0x000fe20008000000 */
[----:B------:R-:W-:Y:S01]  /*1510*/  ULEA.HI UR43, UR43, UR4, URZ, 0x10 ;  /* 0x000000042b2b7291 */ /* 0x000fe2000f8f803f */
[----:B------:R-:W-:Y:S01]  /*1520*/  ISETP.NE.AND.EX P1, PT, RZ, UR9, PT, P1 ;  /* 0x00000009ff007c0c */ /* 0x000fe2000bf25310 */
[----:B------:R-:W-:-:S02]  /*1530*/  UIMAD UR4, UR7, UR10, URZ ;  /* 0x0000000a070472a4 */ /* 0x000fc4000f8e023f */
        /* <DEDUP_REMOVED lines=18> */
.L_x_7619:
[----:B------:R-:W-:Y:S05]  /*1660*/  @!P1 BRA `(.L_x_7620) ;  /* 0x00000000001c9947 */ /* 0x000fea0003800000 */
[----:B------:R-:W-:-:S04]  /*1670*/  ULEA UR8, UP0, UR41, UR8, 0x2 ;  /* 0x0000000829087291 */ /* 0x000fc8000f80103f */
[----:B------:R-:W-:Y:S02]  /*1680*/  ULEA.HI.X UR9, UR41, UR9, UR42, 0x2, UP0 ;  /* 0x0000000929097291 */ /* 0x000fe400080f142a */
[----:B------:R-:W-:-:S04]  /*1690*/  IMAD.U32 R4, RZ, RZ, UR8 ;  /* 0x00000008ff047e24 */ /* 0x000fc8000f8e00ff */
[----:B------:R-:W-:-:S05]  /*16a0*/  IMAD.U32 R5, RZ, RZ, UR9 ;  /* 0x00000009ff057e24 */ /* 0x000fca000f8e00ff */
[----:B------:R-:W2:Y:S02]  /*16b0*/  LDG.E R4, desc[UR50][R4.64] ;  /* 0x0000003204047981 */ /* 0x000ea4000c1e1900 */
[----:B--2---:R-:W-:Y:S01]  /*16c0*/  R2UR UR4, R4 ;  /* 0x00000000040472ca */ /* 0x004fe200000e0000 */
[----:B------:R-:W-:-:S14]  /*16d0*/  BRA `(.L_x_7621) ;  /* 0x0000000000347947 */ /* 0x000fdc0003800000 */
.L_x_7620:
        /* <DEDUP_REMOVED lines=13> */
.L_x_7621:
[----:B------:R-:W-:Y:S02]  /*17b0*/  UISETP.NE.AND UP0, UPT, UR47, 0x1, UPT ;  /* 0x000000012f00788c */ /* 0x000fe4000bf05270 */
[----:B------:R-:W-:Y:S02]  /*17c0*/  UIADD3 UR52, -UR52, UR4, URZ ;  /* 0x0000000434347290 */ /* 0x000fe4000fffe13f */
        /* <DEDUP_REMOVED lines=10> */
[----:B------:R-:W-:Y:S02]  /*1870*/  UIADD3 UR52, UR52, 0x40, -UR53 ;  /* 0x0000004034347890 */ /* 0x000fe4000fffe835 */
[----:B------:R-:W-:-:S07]  /*1880*/  ULOP3.LUT UR20, UR43, 0xff, URZ, 0xc0, !UPT ;  /* 0x000000ff2b147892 */ /* 0x000fce000f8ec03f */
[----:B------:R-:W-:Y:S01]  /*1890*/  @UP0 ULDC UR4, c[0x0][0x44c] ;  /* 0x0001130000040ab9 */ /* 0x000fe20000000800 */
[----:B------:R-:W-:Y:S01]  /*18a0*/  @UP0 ULDC UR8, c[0x0][0x450] ;  /* 0x0001140000080ab9 */ /* 0x000fe20000000800 */
[----:B------:R-:W-:-:S04]  /*18b0*/  UIMAD.WIDE.U32 UR4, UR6, UR4, URZ ;  /* 0x00000004060472a5 */ /* 0x000fc8000f8e003f */
[----:B------:R-:W-:-:S04]  /*18c0*/  @UP0 USHF.R.U32.HI UR6, URZ, UR8, UR5 ;  /* 0x000000083f060299 */ /* 0x000fc80008011605 */
[----:B------:R-:W-:-:S04]  /*18d0*/  UIADD3 UR6, UR52, UR6, URZ ;  /* 0x0000000634067290 */ /* 0x000fc8000fffe03f */
[----:B------:R-:W-:-:S04]  /*18e0*/  USHF.R.S32.HI UR4, URZ, 0x1f, UR6 ;  /* 0x0000001f3f047899 */ /* 0x000fc80008011406 */
[----:B------:R-:W-:-:S04]  /*18f0*/  ULEA.HI UR4, UR4, UR6, URZ, 0x6 ;  /* 0x0000000604047291 */ /* 0x000fc8000f8f303f */
[----:B------:R-:W-:-:S04]  /*1900*/  USHF.R.S32.HI UR4, URZ, 0x6, UR4 ;  /* 0x000000063f047899 */ /* 0x000fc80008011404 */
[----:B------:R-:W-:-:S04]  /*1910*/  UISETP.LT.AND UP0, UPT, UR7, UR4, UPT ;  /* 0x000000040700728c */ /* 0x000fc8000bf01270 */
[----:B------:R-:W-:-:S03]  /*1920*/  USEL UR9, UR7, UR4, UP0 ;  /* 0x0000000407097287 */ /* 0x000fc60008000000 */
[----:B------:R-:W-:Y:S01]  /*1930*/  UMOV UR4, URZ ;  /* 0x0000003f00047c82 */ /* 0x000fe20008000000 */
[----:B------:R-:W-:-:S06]  /*1940*/  UISETP.GE.AND UP0, UPT, UR9, 0x1, UPT ;  /* 0x000000010900788c */ /* 0x000fcc000bf06270 */
[----:B------:R-:W-:-:S13]  /*1950*/  PLOP3.LUT P0, PT, PT, PT, UP0, 0x80, 0x0 ;  /* 0x000000000000781c */ /* 0x000fda0003f0f008 */
[----:B------:R-:W-:Y:S05]  /*1960*/  @!P0 BRA `(.L_x_7623) ;  /* 0x0000000000908947 */ /* 0x000fea0003800000 */
[----:B------:R-:W-:Y:S01]  /*1970*/  USHF.R.U32.HI UR10, URZ, 0x10, UR43 ;  /* 0x000000103f0a7899 */ /* 0x000fe2000801162b */
[----:B------:R-:W-:-:S03]  /*1980*/  UMOV UR4, URZ ;  /* 0x0000003f00047c82 */ /* 0x000fc60008000000 */
[----:B------:R-:W-:-:S11]  /*1990*/  UISETP.NE.AND UP0, UPT, UR10, URZ, UPT ;  /* 0x0000003f0a00728c */ /* 0x000fd6000bf05270 */
[----:B------:R-:W-:Y:S02]  /*19a0*/  @!UP0 ULDC UR10, c[0x0][0x9f0] ;  /* 0x00027c00000a8ab9 */ /* 0x000fe40000000800 */
[----:B------:R-:W-:Y:S01]  /*19b0*/  IMAD.U32 R4, RZ, RZ, UR10 ;  /* 0x0000000aff047e24 */ /* 0x000fe2000f8e00ff */
[----:B------:R-:W-:-:S04]  /*19c0*/  UIADD3 UR6, UR10, -0x1, UR9 ;  /* 0xffffffff0a067890 */ /* 0x000fc8000fffe009 */
        /* <DEDUP_REMOVED lines=30> */
.L_x_7623:
        /* <DEDUP_REMOVED lines=91> */
.L_x_7625:
[----:B------:R-:W-:Y:S01]  /*2160*/  ULEA UR23, UR37, UR40, 0x3 ;  /* 0x0000002825177291 */ /* 0x000fe2000f8e183f */
[----:B------:R-:W-:-:S05]  /*2170*/  IMAD.U32 R0, RZ, RZ, UR36 ;  /* 0x00000024ff007e24 */ /* 0x000fca000f8e00ff */
[----:B------:R-:W-:-:S04]  /*2180*/  SHF.L.U32 R0, R0, 0x1f, RZ ;  /* 0x0000001f00007819 */ /* 0x000fc800000006ff */
[----:B------:R-:W0:Y:S02]  /*2190*/  SYNCS.PHASECHK.TRANS64.TRYWAIT P1, [UR23+0x28c50], R0 ;  /* 0x028c5000ff0075a7 */ /* 0x000e240008020157 */
[----:B0-----:R-:W-:Y:S05]  /*21a0*/  @!P1 BRA `(.L_x_7626) ;  /* 0x0000013400189947 */ /* 0x001fea0003800000 */
.L_x_7774:
        /* <DEDUP_REMOVED lines=38> */
.L_x_7627:
        /* <DEDUP_REMOVED lines=8> */
.L_x_7634:
        /* <DEDUP_REMOVED lines=144> */
.L_x_7629:
[----:B------:R-:W-:Y:S01]  /*2d90*/  ULEA UR23, UR37, UR40, 0x3 ;  /* 0x0000002825177291 */ /* 0x000fe2000f8e183f */
[----:B------:R-:W-:-:S05]  /*2da0*/  IMAD.U32 R0, RZ, RZ, UR36 ;  /* 0x00000024ff007e24 */ /* 0x000fca000f8e00ff */
[----:B------:R-:W-:-:S04]  /*2db0*/  SHF.L.U32 R0, R0, 0x1f, RZ ;  /* 0x0000001f00007819 */ /* 0x000fc800000006ff */
[----:B------:R0:W1:Y:S01]  /*2dc0*/  SYNCS.PHASECHK.TRANS64.TRYWAIT P1, [UR23+0x28c50], R0 ;  /* 0x028c5000ff0075a7 */ /* 0x0000620008020157 */
[----:B------:R-:W-:Y:S05]  /*2dd0*/  @!P0 BRA `(.L_x_7630) ;  /* 0x0000000000048947 */ /* 0x000fea0003800000 */
[----:B------:R-:W-:Y:S01]  /*2de0*/  BPT.TRAP 0x1 ;  /* 0x000000040000795c */ /* 0x000fe20000300000 */
.L_x_7630:
[----:B-1----:R-:W-:Y:S05]  /*2df0*/  @P1 BRA `(.L_x_7631) ;  /* 0x0000000000081947 */ /* 0x002fea0003800000 */
[----:B------:R-:W1:Y:S02]  /*2e00*/  SYNCS.PHASECHK.TRANS64.TRYWAIT P1, [UR23+0x28c50], R0 ;  /* 0x028c5000ff0075a7 */ /* 0x000e640008020157 */
[----:B-1----:R-:W-:Y:S05]  /*2e10*/  @!P1 BRA `(.L_x_7632) ;  /* 0x0000012800149947 */ /* 0x002fea0003800000 */
.L_x_7631:
        /* <DEDUP_REMOVED lines=26> */
.L_x_7633:
[----:B------:R-:W-:Y:S01]  /*2fc0*/  UIADD3 UR6, UR23, 0x28c60, URZ ;  /* 0x00028c6017067890 */ /* 0x000fe2000fffe03f */
[----:B------:R-:W-:-:S03]  /*2fd0*/  PLOP3.LUT P1, PT, PT, PT, UP1, 0x80, 0x0 ;  /* 0x000000000000781c */ /* 0x000fc60003f2f018 */
[----:B------:R-:W-:-:S09]  /*2fe0*/  UPRMT UR6, UR39, 0x654, UR6 ;  /* 0x0000065427067896 */ /* 0x000fd20008000006 */
[----:B------:R-:W-:Y:S01]  /*2ff0*/  SYNCS.ARRIVE.TRANS64.RED.A1T0 RZ, [UR6], RZ ;  /* 0x000000ffffff79a7 */ /* 0x000fe20008100406 */
[----:B------:R-:W-:Y:S05]  /*3000*/  @P1 BRA `(.L_x_7634) ;  /* 0xfffffff400201947 */ /* 0x000fea000383ffff */
.L_x_7628:
        /* <DEDUP_REMOVED lines=143> */
.L_x_7622:
[----:B------:R-:W-:Y:S01]  /*3900*/  ULDC UR4, c[0x0][0x448] ;  /* 0x0001120000047ab9 */ /* 0x000fe20000000800 */
[----:B------:R-:W-:Y:S02]  /*3910*/  UIADD3 UR6, UR45, 0x3f, URZ ;  /* 0x0000003f2d067890 */ /* 0x000fe4000fffe03f */
[----:B------:R-:W-:Y:S02]  /*3920*/  UISETP.NE.AND UP0, UPT, UR4, 0x1, UPT ;  /* 0x000000010400788c */ /* 0x000fe4000bf05270 */
[----:B------:R-:W-:Y:S02]  /*3930*/  UIADD3 UR8, UR52, 0x40, -UR53 ;  /* 0x0000004034087890 */ /* 0x000fe4000fffe835 */
[----:B------:R-:W-:Y:S02]  /*3940*/  UP2UR UR54, UPR, URZ, 0x1 ;  /* 0x000000013f367883 */ /* 0x000fe40008000000 */
[----:B------:R-:W-:-:S05]  /*3950*/  ULOP3.LUT UR48, UR43, 0xff, URZ, 0xc0, !UPT ;  /* 0x000000ff2b307892 */ /* 0x000fca000f8ec03f */
        /* <DEDUP_REMOVED lines=50> */
.L_x_7635:
        /* <DEDUP_REMOVED lines=104> */
.L_x_7636:
        /* <DEDUP_REMOVED lines=12> */
.L_x_7775:
[----:B------:R-:W-:Y:S05]  /*43c0*/  @!P0 BRA `(.L_x_7638) ;  /* 0x0000000000048947 */ /* 0x000fea0003800000 */
[----:B------:R-:W-:Y:S01]  /*43d0*/  BPT.TRAP 0x1 ;  /* 0x000000040000795c */ /* 0x000fe20000300000 */
.L_x_7638:
[----:B------:R-:W-:Y:S02]  /*43e0*/  IMAD.U32 R7, RZ, RZ, UR37 ;  /* 0x00000025ff077e24 */ /* 0x000fe4000f8e00ff */
[----:B------:R-:W-:-:S03]  /*43f0*/  IMAD.U32 R8, RZ, RZ, UR36 ;  /* 0x00000024ff087e24 */ /* 0x000fc6000f8e00ff */
[----:B------:R-:W-:Y:S02]  /*4400*/  LEA R7, R7, UR40, 0x3 ;  /* 0x0000002807077c11 */ /* 0x000fe4000f8e18ff */
[----:B------:R-:W-:-:S04]  /*4410*/  SHF.L.U32 R8, R8, 0x1f, RZ ;  /* 0x0000001f08087819 */ /* 0x000fc800000006ff */
[----:B------:R1:W2:Y:S01]  /*4420*/  SYNCS.PHASECHK.TRANS64.TRYWAIT P1, [R7+URZ+0x28c30], R8 ;  /* 0x028c3008070075a7 */ /* 0x0002a2000802017f */
[----:B------:R-:W-:Y:S05]  /*4430*/  @!P0 BRA `(.L_x_7639) ;  /* 0x0000000000048947 */ /* 0x000fea0003800000 */
[----:B------:R-:W-:Y:S01]  /*4440*/  BPT.TRAP 0x1 ;  /* 0x000000040000795c */ /* 0x000fe20000300000 */
.L_x_7639:
[----:B--2---:R-:W-:Y:S05]  /*4450*/  @P1 BRA `(.L_x_7640) ;  /* 0x0000000000081947 */ /* 0x004fea0003800000 */
[----:B------:R-:W2:Y:S02]  /*4460*/  SYNCS.PHASECHK.TRANS64.TRYWAIT P1, [R7+URZ+0x28c30], R8 ;  /* 0x028c3008070075a7 */ /* 0x000ea4000802017f */
[----:B--2---:R-:W-:Y:S05]  /*4470*/  @!P1 BRA `(.L_x_7641) ;  /* 0x0000011000ac9947 */ /* 0x004fea0003800000 */
.L_x_7640:
        /* <DEDUP_REMOVED lines=40> */
.L_x_7642:
[----:B------:R-:W-:Y:S01]  /*4700*/  UISETP.NE.AND UP0, UPT, UR54, URZ, UPT ;  /* 0x0000003f3600728c */ /* 0x000fe2000bf05270 */
[----:B------:R-:W-:Y:S01]  /*4710*/  VIADD R3, R185, UR45 ;  /* 0x0000002db9037c36 */ /* 0x000fe20008000000 */
[----:B------:R-:W-:Y:S02]  /*4720*/  ULDC UR10, c[0x0][0x9d8] ;  /* 0x00027600000a7ab9 */ /* 0x000fe40000000800 */
[----:B------:R-:W-:Y:S01]  /*4730*/  FMUL.FTZ R26, R26, UR10 ;  /* 0x0000000a1a1a7c20 */ /* 0x000fe20008410000 */
[----:B------:R-:W-:Y:S01]  /*4740*/  FMUL.FTZ R27, R27, UR10 ;  /* 0x0000000a1b1b7c20 */ /* 0x000fe20008410000 */
[----:B------:R-:W-:Y:S01]  /*4750*/  PLOP3.LUT P1, PT, PT, PT, UP0, 0x80, 0x0 ;  /* 0x000000000000781c */ /* 0x000fe20003f2f008 */
[----:B------:R-:W-:Y:S01]  /*4760*/  FMUL.FTZ R30, R30, UR10 ;  /* 0x0000000a1e1e7c20 */ /* 0x000fe20008410000 */
[----:B------:R-:W-:Y:S01]  /*4770*/  PLOP3.LUT P2, PT, PT, PT, UP0, 0x80, 0x0 ;  /* 0x000000000000781c */ /* 0x000fe20003f4f008 */
[----:B------:R-:W-:Y:S01]  /*4780*/  MUFU.TANH R9, R27 ;  /* 0x0000001b00097308 */ /* 0x000fe20000002400 */
[----:B------:R-:W-:Y:S01]  /*4790*/  FMUL.FTZ R31, R31, UR10 ;  /* 0x0000000a1f1f7c20 */ /* 0x000fe20008410000 */
[----:B------:R-:W-:Y:S01]  /*47a0*/  @UP0 ULDC UR6, c[0x0][0x44c] ;  /* 0x0001130000060ab9 */ /* 0x000fe20000000800 */
[----:B------:R-:W-:Y:S01]  /*47b0*/  FMUL.FTZ R34, R34, UR10 ;  /* 0x0000000a22227c20 */ /* 0x000fe20008410000 */
[----:B------:R-:W-:Y:S01]  /*47c0*/  FMUL.FTZ R35, R35, UR10 ;  /* 0x0000000a23237c20 */ /* 0x000fe20008410000 */
[----:B------:R-:W-:Y:S01]  /*47d0*/  FMUL.FTZ R28, R28, UR10 ;  /* 0x0000000a1c1c7c20 */ /* 0x000fe20008410000 */
[----:B------:R-:W-:Y:S01]  /*47e0*/  FMUL.FTZ R38, R38, UR10 ;  /* 0x0000000a26267c20 */ /* 0x000fe20008410000 */
[----:B------:R-:W-:Y:S01]  /*47f0*/  FMUL.FTZ R39, R39, UR10 ;  /* 0x0000000a27277c20 */ /* 0x000fe20008410000 */
[----:B------:R-:W0:Y:S01]  /*4800*/  MUFU.TANH R26, R26 ;  /* 0x0000001a001a7308 */ /* 0x000e220000002400 */
[----:B------:R-:W-:Y:S01]  /*4810*/  FMUL.FTZ R42, R42, UR10 ;  /* 0x0000000a2a2a7c20 */ /* 0x000fe20008410000 */
[----:B------:R-:W-:Y:S01]  /*4820*/  @P1 IMAD.HI.U32 R4, R3, UR6, RZ ;  /* 0x0000000603041c27 */ /* 0x000fe2000f8e00ff */
[----:B------:R-:W-:-:S03]  /*4830*/  @UP0 ULDC UR6, c[0x0][0x450] ;  /* 0x0001140000060ab9 */ /* 0x000fc60000000800 */
[----:B------:R-:W-:Y:S01]  /*4840*/  FMUL.FTZ R43, R43, UR10 ;  /* 0x0000000a2b2b7c20 */ /* 0x000fe20008410000 */
[----:B------:R-:W-:Y:S01]  /*4850*/  FMUL.FTZ R46, R46, UR10 ;  /* 0x0000000a2e2e7c20 */ /* 0x000fe20008410000 */
[----:B------:R-:W-:Y:S01]  /*4860*/  FMUL.FTZ R47, R47, UR10 ;  /* 0x0000000a2f2f7c20 */ /* 0x000fe20008410000 */
[----:B------:R-:W-:Y:S01]  /*4870*/  @P2 SHF.R.U32.HI R3, RZ, UR6, R4 ;  /* 0x00000006ff032c19 */ /* 0x000fe20008011604 */
[----:B------:R-:W-:Y:S01]  /*4880*/  UMOV UR6, 0xffffffc0 ;  /* 0xffffffc000067882 */ /* 0x000fe20000000000 */
[----:B------:R-:W3:Y:S01]  /*4890*/  MUFU.TANH R30, R30 ;  /* 0x0000001e001e7308 */ /* 0x000ee20000002400 */
[----:B------:R-:W-:Y:S01]  /*48a0*/  UIMAD UR6, UR55, UR6, 0x40 ;  /* 0x00000040370674a4 */ /* 0x000fe2000f8e0206 */
[----:B------:R-:W-:Y:S01]  /*48b0*/  FMUL.FTZ R50, R50, UR10 ;  /* 0x0000000a32327c20 */ /* 0x000fe20008410000 */
[----:B------:R-:W4:Y:S01]  /*48c0*/  SHFL.IDX PT, R6, R3, 0x1, 0x1c1f ;  /* 0x003c1f0003067f89 */ /* 0x000f2200000e0000 */
[----:B------:R-:W-:Y:S01]  /*48d0*/  FMUL.FTZ R51, R51, UR10 ;  /* 0x0000000a33337c20 */ /* 0x000fe20008410000 */
[----:B------:R-:W-:Y:S01]  /*48e0*/  UIADD3 UR7, UR52, 0x1, UR6 ;  /* 0x0000000134077890 */ /* 0x000fe2000fffe006 */
[----:B------:R-:W-:Y:S01]  /*48f0*/  FMUL.FTZ R54, R54, UR10 ;  /* 0x0000000a36367c20 */ /* 0x000fe20008410000 */
[----:B------:R-:W-:Y:S01]  /*4900*/  IMAD.U32 R5, RZ, RZ, UR6 ;  /* 0x00000006ff057e24 */ /* 0x000fe2000f8e00ff */
[----:B------:R-:W5:Y:S01]  /*4910*/  MUFU.TANH R31, R31 ;  /* 0x0000001f001f7308 */ /* 0x000f620000002400 */
[----:B------:R-:W-:Y:S01]  /*4920*/  FMUL.FTZ R55, R55, UR10 ;  /* 0x0000000a37377c20 */ /* 0x000fe20008410000 */
[----:B------:R-:W1:Y:S01]  /*4930*/  SHFL.IDX PT, R3, R3, RZ, 0x1c1f ;  /* 0x001c1fff03037589 */ /* 0x000e6200000e0000 */
[----:B------:R-:W-:Y:S01]  /*4940*/  IMAD.U32 R13, RZ, RZ, UR7 ;  /* 0x00000007ff0d7e24 */ /* 0x000fe2000f8e00ff */
[----:B------:R-:W-:Y:S01]  /*4950*/  IADD3 R4, -R184, UR52, R5 ;  /* 0x00000034b8047c10 */ /* 0x000fe2000fffe105 */
[----:B------:R-:W-:Y:S01]  /*4960*/  FMUL.FTZ R24, R24, UR10 ;  /* 0x0000000a18187c20 */ /* 0x000fe20008410000 */
[----:B------:R-:W-:Y:S01]  /*4970*/  FMUL.FTZ R25, R25, UR10 ;  /* 0x0000000a19197c20 */ /* 0x000fe20008410000 */
[----:B------:R-:W-:Y:S01]  /*4980*/  FMUL.FTZ R29, R29, UR10 ;  /* 0x0000000a1d1d7c20 */ /* 0x000fe20008410000 */
[----:B------:R-:W-:Y:S01]  /*4990*/  IADD3 R5, R13, -UR53, -R184 ;  /* 0x800000350d057c10 */ /* 0x000fe2000fffe8b8 */
        /* <DEDUP_REMOVED lines=8> */
[----:B------:R3:W-:Y:S01]  /*4a20*/  MUFU.TANH R11, R28 ;  /* 0x0000001c000b7308 */ /* 0x0007e20000002400 */
[----:B------:R-:W-:Y:S01]  /*4a30*/  FMUL.FTZ R45, R45, UR10 ;  /* 0x0000000a2d2d7c20 */ /* 0x000fe20008410000 */
[----:B----4-:R-:W-:Y:S01]  /*4a40*/  VIADDMNMX R6, R6, R5, R4, PT ;  /* 0x0000000506067246 */ /* 0x010fe20003800104 */
[----:B------:R-:W-:Y:S01]  /*4a50*/  FMUL.FTZ R48, R48, UR10 ;  /* 0x0000000a30307c20 */ /* 0x000fe20008410000 */
[----:B------:R-:W-:Y:S01]  /*4a60*/  FMUL.FTZ R49, R49, UR10 ;  /* 0x0000000a31317c20 */ /* 0x000fe20008410000 */
[----:B------:R-:W-:Y:S01]  /*4a70*/  FMUL.FTZ R52, R52, UR10 ;  /* 0x0000000a34347c20 */ /* 0x000fe20008410000 */
[C---:B------:R-:W-:Y:S01]  /*4a80*/  ISETP.GT.AND P1, PT, R6.reuse, RZ, PT ;  /* 0x000000ff0600720c */ /* 0x040fe20003f24270 */
[----:B------:R-:W-:Y:S01]  /*4a90*/  FMUL.FTZ R53, R53, UR10 ;  /* 0x0000000a35357c20 */ /* 0x000fe20008410000 */
[C---:B------:R-:W-:Y:S01]  /*4aa0*/  ISETP.GT.AND P2, PT, R6.reuse, 0x1, PT ;  /* 0x000000010600780c */ /* 0x040fe20003f44270 */
[----:B------:R-:W4:Y:S01]  /*4ab0*/  MUFU.TANH R35, R35 ;  /* 0x0000002300237308 */ /* 0x000f220000002400 */
[----:B------:R-:W-:Y:S01]  /*4ac0*/  ISETP.GT.AND P3, PT, R6, 0x8, PT ;  /* 0x000000080600780c */ /* 0x000fe20003f64270 */
[----:B------:R-:W-:Y:S01]  /*4ad0*/  ULDC UR10, c[0x0][0x988] ;  /* 0x00026200000a7ab9 */ /* 0x000fe20000000800 */
[----:B0-----:R-:W-:-:S02]  /*4ae0*/  FSEL R27, R26, -INF , P1 ;  /* 0xff8000001a1b7808 */ /* 0x001fc40000800000 */
[----:B---3--:R-:W-:Y:S02]  /*4af0*/  FSEL R28, R9, -INF , P2 ;  /* 0xff800000091c7808 */ /* 0x008fe40001000000 */
[----:B------:R-:W-:Y:S01]  /*4b00*/  ISETP.GT.AND P1, PT, R6, 0x9, PT ;  /* 0x000000090600780c */ /* 0x000fe20003f24270 */
[----:B------:R-:W0:Y:S01]  /*4b10*/  MUFU.TANH R38, R38 ;  /* 0x0000002600267308 */ /* 0x000e220000002400 */
[----:B------:R-:W-:Y:S02]  /*4b20*/  FSEL R30, R30, -INF , P3 ;  /* 0xff8000001e1e7808 */ /* 0x000fe40001800000 */
[----:B------:R-:W-:Y:S02]  /*4b30*/  FMNMX.FTZ R9, R27, R28, !PT ;  /* 0x0000001c1b097209 */ /* 0x000fe40007810000 */
[----:B------:R-:W-:Y:S02]  /*4b40*/  ISETP.GT.AND P2, PT, R6, 0x10, PT ;  /* 0x000000100600780c */ /* 0x000fe40003f44270 */
[----:B-----5:R-:W-:Y:S01]  /*4b50*/  FSEL R31, R31, -INF , P1 ;  /* 0xff8000001f1f7808 */ /* 0x020fe20000800000 */
[----:B------:R-:W3:Y:S01]  /*4b60*/  MUFU.TANH R39, R39 ;  /* 0x0000002700277308 */ /* 0x000ee20000002400 */
[----:B------:R-:W-:-:S02]  /*4b70*/  FMNMX.FTZ R10, R30, R9, !PT ;  /* 0x000000091e0a7209 */ /* 0x000fc40007810000 */
[----:B------:R-:W-:Y:S02]  /*4b80*/  ISETP.GT.AND P1, PT, R6, 0x11, PT ;  /* 0x000000110600780c */ /* 0x000fe40003f24270 */
[----:B--2---:R-:W-:Y:S02]  /*4b90*/  FSEL R34, R34, -INF , P2 ;  /* 0xff80000022227808 */ /* 0x004fe40001000000 */
[----:B------:R-:W-:Y:S01]  /*4ba0*/  FMNMX.FTZ R9, R31, R10, !PT ;  /* 0x0000000a1f097209 */ /* 0x000fe20007810000 */
[----:B------:R-:W2:Y:S01]  /*4bb0*/  MUFU.TANH R42, R42 ;  /* 0x0000002a002a7308 */ /* 0x000ea20000002400 */
[----:B------:R-:W-:Y:S02]  /*4bc0*/  ISETP.GT.AND P2, PT, R6, 0x18, PT ;  /* 0x000000180600780c */ /* 0x000fe40003f44270 */
[----:B----4-:R-:W-:Y:S02]  /*4bd0*/  FSEL R35, R35, -INF , P1 ;  /* 0xff80000023237808 */ /* 0x010fe40000800000 */
[----:B------:R-:W-:-:S02]  /*4be0*/  FMNMX.FTZ R10, R34, R9, !PT ;  /* 0x00000009220a7209 */ /* 0x000fc40007810000 */
[----:B------:R-:W-:Y:S01]  /*4bf0*/  ISETP.GT.AND P1, PT, R6, 0x19, PT ;  /* 0x000000190600780c */ /* 0x000fe20003f24270 */
[----:B------:R-:W4:Y:S01]  /*4c00*/  MUFU.TANH R43, R43 ;  /* 0x0000002b002b7308 */ /* 0x000f220000002400 */
[----:B0-----:R-:W-:Y:S02]  /*4c10*/  FSEL R38, R38, -INF , P2 ;  /* 0xff80000026267808 */ /* 0x001fe40001000000 */
[----:B------:R-:W-:Y:S02]  /*4c20*/  FMNMX.FTZ R9, R35, R10, !PT ;  /* 0x0000000a23097209 */ /* 0x000fe40007810000 */
[----:B------:R-:W-:Y:S02]  /*4c30*/  ISETP.GT.AND P2, PT, R6, 0x20, PT ;  /* 0x000000200600780c */ /* 0x000fe40003f44270 */
[----:B---3--:R-:W-:Y:S01]  /*4c40*/  FSEL R39, R39, -INF , P1 ;  /* 0xff80000027277808 */ /* 0x008fe20000800000 */
[----:B------:R-:W0:Y:S01]  /*4c50*/  MUFU.TANH R46, R46 ;  /* 0x0000002e002e7308 */ /* 0x000e220000002400 */
        /* <DEDUP_REMOVED lines=9> */
[----:B------:R-:W3:Y:S01]  /*4cf0*/  MUFU.TANH R50, R50 ;  /* 0x0000003200327308 */ /* 0x000ee20000002400 */
[----:B0-----:R-:W-:Y:S02]  /*4d00*/  FSEL R46, R46, -INF , P2 ;  /* 0xff8000002e2e7808 */ /* 0x001fe40001000000 */
[----:B------:R-:W-:Y:S02]  /*4d10*/  FMNMX.FTZ R9, R43, R10, !PT ;  /* 0x0000000a2b097209 */ /* 0x000fe40007810000 */
[----:B------:R-:W-:Y:S02]  /*4d20*/  ISETP.GT.AND P2, PT, R6, 0x30, PT ;  /* 0x000000300600780c */ /* 0x000fe40003f44270 */
[----:B------:R-:W-:Y:S01]  /*4d30*/  FMNMX.FTZ R10, R46, R9, !PT ;  /* 0x000000092e0a7209 */ /* 0x000fe20007810000 */
[----:B------:R-:W0:Y:S01]  /*4d40*/  MUFU.TANH R51, R51 ;  /* 0x0000003300337308 */ /* 0x000e220000002400 */
[----:B--2---:R-:W-:-:S02]  /*4d50*/  FSEL R47, R47, -INF , P1 ;  /* 0xff8000002f2f7808 */ /* 0x004fc40000800000 */
[----:B------:R-:W-:Y:S02]  /*4d60*/  ISETP.GT.AND P1, PT, R6, 0x31, PT ;  /* 0x000000310600780c */ /* 0x000fe40003f24270 */
[----:B------:R-:W-:Y:S02]  /*4d70*/  FMNMX.FTZ R9, R47, R10, !PT ;  /* 0x0000000a2f097209 */ /* 0x000fe40007810000 */
[----:B-1----:R-:W-:Y:S01]  /*4d80*/  VIADDMNMX R4, R3, R5, R4, PT ;  /* 0x0000000503047246 */ /* 0x002fe20003800104 */
[----:B------:R-:W1:Y:S01]  /*4d90*/  MUFU.TANH R54, R54 ;  /* 0x0000003600367308 */ /* 0x000e620000002400 */
[----:B---3--:R-:W-:Y:S02]  /*4da0*/  FSEL R50, R50, -INF , P2 ;  /* 0xff80000032327808 */ /* 0x008fe40001000000 */
[----:B------:R-:W-:Y:S02]  /*4db0*/  ISETP.GT.AND P2, PT, R6, 0x38, PT ;  /* 0x000000380600780c */ /* 0x000fe40003f44270 */
[----:B------:R-:W-:-:S02]  /*4dc0*/  FMNMX.FTZ R10, R50, R9, !PT ;  /* 0x00000009320a7209 */ /* 0x000fc40007810000 */
[----:B------:R-:W-:Y:S01]  /*4dd0*/  ISETP.GT.AND P3, PT, R4, 0x8, PT ;  /* 0x000000080400780c */ /* 0x000fe20003f64270 */
[----:B------:R-:W2:Y:S01]  /*4de0*/  MUFU.TANH R55, R55 ;  /* 0x0000003700377308 */ /* 0x000ea20000002400 */
[----:B0-----:R-:W-:Y:S02]  /*4df0*/  FSEL R51, R51, -INF , P1 ;  /* 0xff80000033337808 */ /* 0x001fe40000800000 */
[----:B------:R-:W-:Y:S02]  /*4e00*/  ISETP.GT.AND P1, PT, R6, 0x39, PT ;  /* 0x000000390600780c */ /* 0x000fe40003f24270 */
[----:B------:R-:W-:Y:S02]  /*4e10*/  FMNMX.FTZ R9, R51, R10, !PT ;  /* 0x0000000a33097209 */ /* 0x000fe40007810000 */
[----:B------:R-:W-:Y:S01]  /*4e20*/  R2UR UR6, R7 ;  /* 0x00000000070672ca */ /* 0x000fe200000e0000 */
[----:B------:R-:W0:Y:S01]  /*4e30*/  MUFU.TANH R24, R24 ;  /* 0x0000001800187308 */ /* 0x000e220000002400 */
[----:B-1----:R-:W-:-:S02]  /*4e40*/  FSEL R54, R54, -INF , P2 ;  /* 0xff80000036367808 */ /* 0x002fc40001000000 */
[----:B------:R-:W-:Y:S02]  /*4e50*/  ISETP.GT.AND P2, PT, R4, 0x1, PT ;  /* 0x000000010400780c */ /* 0x000fe40003f44270 */
[----:B------:R-:W-:-:S03]  /*4e60*/  FMNMX.FTZ R6, R54, R9, !PT ;  /* 0x0000000936067209 */ /* 0x000fc60007810000 */
[----:B------:R-:W1:Y:S01]  /*4e70*/  MUFU.TANH R25, R25 ;  /* 0x0000001900197308 */ /* 0x000e620000002400 */
[----:B--2---:R-:W-:Y:S02]  /*4e80*/  FSEL R55, R55, -INF , P1 ;  /* 0xff80000037377808 */ /* 0x004fe40000800000 */
[----:B------:R-:W-:Y:S01]  /*4e90*/  ISETP.GT.AND P1, PT, R4, RZ, PT ;  /* 0x000000ff0400720c */ /* 0x000fe20003f24270 */
[----:B------:R-:W-:Y:S01]  /*4ea0*/  UIADD3 UR6, UR6, 0x28c40, URZ ;  /* 0x00028c4006067890 */ /* 0x000fe2000fffe03f */
[----:B------:R-:W-:-:S03]  /*4eb0*/  FMNMX.FTZ R6, R55, R6, !PT ;  /* 0x0000000637067209 */ /* 0x000fc60007810000 */
[----:B------:R-:W-:Y:S01]  /*4ec0*/  MUFU.TANH R29, R29 ;  /* 0x0000001d001d7308 */ /* 0x000fe20000002400 */
[----:B0-----:R-:W-:Y:S01]  /*4ed0*/  FSEL R5, R24, -INF , P1 ;  /* 0xff80000018057808 */ /* 0x001fe20000800000 */
[----:B------:R-:W0:Y:S01]  /*4ee0*/  SHFL.BFLY PT, R9, R6, 0x2, 0x1f ;  /* 0x0c401f0006097f89 */ /* 0x000e2200000e0000 */
[----:B------:R-:W-:Y:S01]  /*4ef0*/  ISETP.GT.AND P1, PT, R4, 0x9, PT ;  /* 0x000000090400780c */ /* 0x000fe20003f24270 */
[----:B------:R-:W-:-:S04]  /*4f00*/  UPRMT UR6, UR39, 0x654, UR6 ;  /* 0x0000065427067896 */ /* 0x000fc80008000006 */
[----:B------:R-:W2:Y:S01]  /*4f10*/  MUFU.TANH R12, R32 ;  /* 0x00000020000c7308 */ /* 0x000ea20000002400 */
[----:B-1----:R-:W-:Y:S02]  /*4f20*/  FSEL R10, R25, -INF , P2 ;  /* 0xff800000190a7808 */ /* 0x002fe40001000000 */
[----:B------:R-:W-:Y:S02]  /*4f30*/  ISETP.GT.AND P2, PT, R4, 0x10, PT ;  /* 0x000000100400780c */ /* 0x000fe40003f44270 */
[----:B------:R-:W-:Y:S03]  /*4f40*/  SYNCS.ARRIVE.TRANS64.RED.A1T0 RZ, [UR6], RZ ;  /* 0x000000ffffff79a7 */ /* 0x000fe60008100406 */
[----:B------:R-:W1:Y:S08]  /*4f50*/  MUFU.TANH R33, R33 ;  /* 0x0000002100217308 */ /* 0x000e700000002400 */
[----:B------:R-:W3:Y:S01]  /*4f60*/  MUFU.TANH R36, R36 ;  /* 0x0000002400247308 */ /* 0x000ee20000002400 */
[----:B--2---:R-:W-:-:S02]  /*4f70*/  FSEL R12, R12, -INF , P2 ;  /* 0xff8000000c0c7808 */ /* 0x004fc40001000000 */
[----:B0-----:R-:W-:Y:S02]  /*4f80*/  FMNMX.FTZ R13, R6, R9, !PT ;  /* 0x00000009060d7209 */ /* 0x001fe40007810000 */
[----:B------:R-:W-:Y:S02]  /*4f90*/  FSEL R9, R11, -INF , P3 ;  /* 0xff8000000b097808 */ /* 0x000fe40001800000 */
[----:B------:R-:W-:Y:S01]  /*4fa0*/  FMNMX.FTZ R6, R5, R10, !PT ;  /* 0x0000000a05067209 */ /* 0x000fe20007810000 */
[----:B------:R-:W0:Y:S01]  /*4fb0*/  SHFL.BFLY PT, R14, R13, 0x1, 0x1f ;  /* 0x0c201f000d0e7f89 */ /* 0x000e2200000e0000 */
[----:B------:R-:W2:Y:S01]  /*4fc0*/  MUFU.TANH R37, R37 ;  /* 0x0000002500257308 */ /* 0x000ea20000002400 */
[----:B------:R-:W-:Y:S02]  /*4fd0*/  FSEL R11, R29, -INF , P1 ;  /* 0xff8000001d0b7808 */ /* 0x000fe40000800000 */
[----:B------:R-:W-:Y:S02]  /*4fe0*/  FMNMX.FTZ R6, R9, R6, !PT ;  /* 0x0000000609067209 */ /* 0x000fe40007810000 */
[----:B------:R-:W-:-:S02]  /*4ff0*/  ISETP.GT.AND P1, PT, R4, 0x11, PT ;  /* 0x000000110400780c */ /* 0x000fc40003f24270 */
[----:B------:R-:W-:Y:S01]  /*5000*/  FMNMX.FTZ R15, R11, R6, !PT ;  /* 0x000000060b0f7209 */ /* 0x000fe20007810000 */
[----:B------:R-:W4:Y:S01]  /*5010*/  MUFU.TANH R20, R40 ;  /* 0x0000002800147308 */ /* 0x000f220000002400 */
[----:B------:R-:W-:Y:S02]  /*5020*/  ISETP.GT.AND P2, PT, R4, 0x18, PT ;  /* 0x000000180400780c */ /* 0x000fe40003f44270 */
[----:B------:R-:W-:Y:S02]  /*5030*/  FMNMX.FTZ R6, R12, R15, !PT ;  /* 0x0000000f0c067209 */ /* 0x000fe40007810000 */
[----:B------:R-:W-:-:S03]  /*5040*/  ISETP.GT.AND P3, PT, R4, 0x29, PT ;  /* 0x000000290400780c */ /* 0x000fc60003f64270 */
[----:B------:R-:W5:Y:S01]  /*5050*/  MUFU.TANH R41, R41 ;  /* 0x0000002900297308 */ /* 0x000f620000002400 */
[----:B0-----:R-:W-:-:S07]  /*5060*/  FMNMX.FTZ R3, R13, R14, !PT ;  /* 0x0000000e0d037209 */ /* 0x001fce0007810000 */
[----:B------:R-:W0:Y:S01]  /*5070*/  MUFU.TANH R44, R44 ;  /* 0x0000002c002c7308 */ /* 0x000e220000002400 */
[----:B-1----:R-:W-:Y:S02]  /*5080*/  FSEL R13, R33, -INF , P1 ;  /* 0xff800000210d7808 */ /* 0x002fe40000800000 */
[----:B------:R-:W-:Y:S02]  /*5090*/  ISETP.GT.AND P1, PT, R4, 0x19, PT ;  /* 0x000000190400780c */ /* 0x000fe40003f24270 */
[----:B---3--:R-:W-:Y:S02]  /*50a0*/  FSEL R14, R36, -INF , P2 ;  /* 0xff800000240e7808 */ /* 0x008fe40001000000 */
[----:B------:R-:W-:Y:S01]  /*50b0*/  FMNMX.FTZ R21, R13, R6, !PT ;  /* 0x000000060d157209 */ /* 0x000fe20007810000 */
[----:B------:R-:W1:Y:S01]  /*50c0*/  MUFU.TANH R45, R45 ;  /* 0x0000002d002d7308 */ /* 0x000e620000002400 */
[----:B------:R-:W-:Y:S02]  /*50d0*/  ISETP.GT.AND P2, PT, R4, 0x20, PT ;  /* 0x000000200400780c */ /* 0x000fe40003f44270 */
[----:B--2---:R-:W-:-:S02]  /*50e0*/  FSEL R15, R37, -INF , P1 ;  /* 0xff800000250f7808 */ /* 0x004fc40000800000 */
[----:B------:R-:W-:Y:S02]  /*50f0*/  FMNMX.FTZ R6, R14, R21, !PT ;  /* 0x000000150e067209 */ /* 0x000fe40007810000 */
[----:B------:R-:W-:Y:S01]  /*5100*/  ISETP.GT.AND P1, PT, R4, 0x21, PT ;  /* 0x000000210400780c */ /* 0x000fe20003f24270 */
[----:B------:R-:W2:Y:S01]  /*5110*/  MUFU.TANH R26, R48 ;  /* 0x00000030001a7308 */ /* 0x000ea20000002400 */
[----:B----4-:R-:W-:Y:S02]  /*5120*/  FSEL R20, R20, -INF , P2 ;  /* 0xff80000014147808 */ /* 0x010fe40001000000 */
[----:B------:R-:W-:Y:S01]  /*5130*/  FMNMX.FTZ R25, R15, R6, !PT ;  /* 0x000000060f197209 */ /* 0x000fe20007810000 */
[----:B------:R-:W-:Y:S01]  /*5140*/  BAR.SYNC.DEFER_BLOCKING 0xf, 0x100 ;  /* 0x03c4000000007b1d */ /* 0x000fe20000010000 */
[----:B------:R-:W-:Y:S02]  /*5150*/  ISETP.GT.AND P2, PT, R4, 0x28, PT ;  /* 0x000000280400780c */ /* 0x000fe40003f44270 */
[----:B-----5:R-:W-:-:S02]  /*5160*/  FSEL R21, R41, -INF , P1 ;  /* 0xff80000029157808 */ /* 0x020fc40000800000 */
[----:B------:R-:W-:Y:S01]  /*5170*/  FMNMX.FTZ R6, R20, R25, !PT ;  /* 0x0000001914067209 */ /* 0x000fe20007810000 */
[----:B------:R-:W3:Y:S01]  /*5180*/  MUFU.TANH R49, R49 ;  /* 0x0000003100317308 */ /* 0x000ee20000002400 */
[C---:B------:R-:W-:Y:S01]  /*5190*/  FMUL.FTZ R25, R3.reuse, UR10 ;  /* 0x0000000a03197c20 */ /* 0x040fe20008410000 */
[----:B------:R-:W-:Y:S02]  /*51a0*/  FSETP.NEU.FTZ.AND P4, PT, R3, -INF , PT ;  /* 0xff8000000300780b */ /* 0x000fe40003f9d000 */
[----:B0-----:R-:W-:Y:S02]  /*51b0*/  FSEL R24, R44, -INF , P2 ;  /* 0xff8000002c187808 */ /* 0x001fe40001000000 */
[----:B------:R-:W-:Y:S02]  /*51c0*/  FMNMX.FTZ R29, R21, R6, !PT ;  /* 0x00000006151d7209 */ /* 0x000fe40007810000 */
[----:B------:R-:W0:Y:S01]  /*51d0*/  MUFU.TANH R52, R52 ;  /* 0x0000003400347308 */ /* 0x000e220000002400 */
[----:B------:R-:W-:-:S02]  /*51e0*/  FSEL R32, R25, RZ, P4 ;  /* 0x000000ff19207208 */ /* 0x000fc40002000000 */
[----:B------:R-:W-:Y:S02]  /*51f0*/  ISETP.GT.AND P1, PT, R4, 0x30, PT ;  /* 0x000000300400780c */ /* 0x000fe40003f24270 */
[----:B-1----:R-:W-:Y:S01]  /*5200*/  FSEL R25, R45, -INF , P3 ;  /* 0xff8000002d197808 */ /* 0x002fe20001800000 */
[--C-:B------:R-:W-:Y:S01]  /*5210*/  FFMA.FTZ R33, R27, UR10, -R32.reuse ;  /* 0x0000000a1b217c23 */ /* 0x100fe20008010820 */
[----:B------:R-:W-:Y:S01]  /*5220*/  FMNMX.FTZ R6, R24, R29, !PT ;  /* 0x0000001d18067209 */ /* 0x000fe20007810000 */
[----:B------:R-:W1:Y:S01]  /*5230*/  MUFU.TANH R53, R53 ;  /* 0x0000003500357308 */ /* 0x000e620000002400 */
[----:B------:R-:W-:Y:S01]  /*5240*/  ISETP.GT.AND P2, PT, R4, 0x31, PT ;  /* 0x000000310400780c */ /* 0x000fe20003f44270 */
[--C-:B------:R-:W-:Y:S01]  /*5250*/  FFMA.FTZ R36, R28, UR10, -R32.reuse ;  /* 0x0000000a1c247c23 */ /* 0x100fe20008010820 */
[----:B--2---:R-:W-:Y:S01]  /*5260*/  FSEL R26, R26, -INF , P1 ;  /* 0xff8000001a1a7808 */ /* 0x004fe20000800000 */
[--C-:B------:R-:W-:Y:S01]  /*5270*/  FFMA.FTZ R30, R30, UR10, -R32.reuse ;  /* 0x0000000a1e1e7c23 */ /* 0x100fe20008010820 */
[----:B------:R-:W-:Y:S01]  /*5280*/  FMNMX.FTZ R29, R25, R6, !PT ;  /* 0x00000006191d7209 */ /* 0x000fe20007810000 */
[--C-:B------:R-:W-:Y:S01]  /*5290*/  FFMA.FTZ R31, R31, UR10, -R32.reuse ;  /* 0x0000000a1f1f7c23 */ /* 0x100fe20008010820 */
[----:B------:R-:W-:Y:S01]  /*52a0*/  ISETP.GT.AND P1, PT, R4, 0x38, PT ;  /* 0x000000380400780c */ /* 0x000fe20003f24270 */
[----:B------:R-:W-:Y:S01]  /*52b0*/  MUFU.EX2 R155, R30 ;  /* 0x0000001e009b7308 */ /* 0x000fe20000000800 */
[----:B---3--:R-:W-:Y:S01]  /*52c0*/  FSEL R27, R49, -INF , P2 ;  /* 0xff800000311b7808 */ /* 0x008fe20001000000 */
[--C-:B------:R-:W-:Y:S01]  /*52d0*/  FFMA.FTZ R34, R34, UR10, -R32.reuse ;  /* 0x0000000a22227c23 */ /* 0x100fe20008010820 */
[----:B------:R-:W-:Y:S01]  /*52e0*/  FMNMX.FTZ R6, R26, R29, !PT ;  /* 0x0000001d1a067209 */ /* 0x000fe20007810000 */
[--C-:B------:R-:W-:Y:S01]  /*52f0*/  FFMA.FTZ R35, R35, UR10, -R32.reuse ;  /* 0x0000000a23237c23 */ /* 0x100fe20008010820 */
[----:B------:R-:W-:Y:S01]  /*5300*/  ISETP.GT.AND P2, PT, R4, 0x39, PT ;  /* 0x000000390400780c */ /* 0x000fe20003f44270 */
[--C-:B------:R-:W-:Y:S01]  /*5310*/  FFMA.FTZ R38, R38, UR10, -R32.reuse ;  /* 0x0000000a26267c23 */ /* 0x100fe20008010820 */
[----:B0-----:R-:W-:Y:S01]  /*5320*/  FSEL R4, R52, -INF , P1 ;  /* 0xff80000034047808 */ /* 0x001fe20000800000 */
[----:B------:R-:W-:Y:S01]  /*5330*/  MUFU.EX2 R33, R33 ;  /* 0x0000002100217308 */ /* 0x000fe20000000800 */
[----:B------:R-:W-:Y:S01]  /*5340*/  FMNMX.FTZ R29, R27, R6, !PT ;  /* 0x000000061b1d7209 */ /* 0x000fe20007810000 */
[--C-:B------:R-:W-:Y:S01]  /*5350*/  FFMA.FTZ R39, R39, UR10, -R32.reuse ;  /* 0x0000000a27277c23 */ /* 0x100fe20008010820 */
[----:B-1----:R-:W-:Y:S01]  /*5360*/  FSEL R28, R53, -INF , P2 ;  /* 0xff800000351c7808 */ /* 0x002fe20001000000 */
[--C-:B------:R-:W-:Y:S01]  /*5370*/  FFMA.FTZ R42, R42, UR10, -R32.reuse ;  /* 0x0000000a2a2a7c23 */ /* 0x100fe20008010820 */
[----:B------:R-:W-:Y:S01]  /*5380*/  FMNMX.FTZ R29, R4, R29, !PT ;  /* 0x0000001d041d7209 */ /* 0x000fe20007810000 */
[--C-:B------:R-:W-:Y:S01]  /*5390*/  FFMA.FTZ R43, R43, UR10, -R32.reuse ;  /* 0x0000000a2b2b7c23 */ /* 0x100fe20008010820 */
[--C-:B------:R-:W-:Y:S01]  /*53a0*/  FFMA.FTZ R46, R46, UR10, -R32.reuse ;  /* 0x0000000a2e2e7c23 */ /* 0x100fe20008010820 */
[----:B------:R-:W0:Y:S01]  /*53b0*/  MUFU.EX2 R36, R36 ;  /* 0x0000002400247308 */ /* 0x000e220000000800 */
[----:B------:R-:W-:Y:S01]  /*53c0*/  FMNMX.FTZ R29, R28, R29, !PT ;  /* 0x0000001d1c1d7209 */ /* 0x000fe20007810000 */
[--C-:B------:R-:W-:Y:S01]  /*53d0*/  FFMA.FTZ R47, R47, UR10, -R32.reuse ;  /* 0x0000000a2f2f7c23 */ /* 0x100fe20008010820 */
[--C-:B------:R-:W-:Y:S01]  /*53e0*/  FFMA.FTZ R50, R50, UR10, -R32.reuse ;  /* 0x0000000a32327c23 */ /* 0x100fe20008010820 */
[--C-:B------:R-:W-:Y:S01]  /*53f0*/  FFMA.FTZ R51, R51, UR10, -R32.reuse ;  /* 0x0000000a33337c23 */ /* 0x100fe20008010820 */
[--C-:B------:R-:W-:Y:S01]  /*5400*/  FFMA.FTZ R54, R54, UR10, -R32.reuse ;  /* 0x0000000a36367c23 */ /* 0x100fe20008010820 */
[----:B------:R-:W1:Y:S01]  /*5410*/  SHFL.BFLY PT, R6, R29, 0x2, 0x1f ;  /* 0x0c401f001d067f89 */ /* 0x000e6200000e0000 */
[----:B------:R-:W-:Y:S01]  /*5420*/  FFMA.FTZ R32, R55, UR10, -R32 ;  /* 0x0000000a37207c23 */ /* 0x000fe20008010820 */
[----:B------:R-:W-:Y:S08]  /*5430*/  MUFU.EX2 R40, R31 ;  /* 0x0000001f00287308 */ /* 0x000ff00000000800 */
[----:B------:R-:W-:Y:S01]  /*5440*/  MUFU.EX2 R34, R34 ;  /* 0x0000002200227308 */ /* 0x000fe20000000800 */
[----:B0-----:R-:W-:-:S07]  /*5450*/  F2FP.F16.F32.PACK_AB R153, R36, R33 ;  /* 0x000000212499723e */ /* 0x001fce00000000ff */
[----:B------:R-:W0:Y:S01]  /*5460*/  MUFU.EX2 R35, R35 ;  /* 0x0000002300237308 */ /* 0x000e220000000800 */
[----:B-1----:R-:W-:-:S07]  /*5470*/  FMNMX.FTZ R30, R29, R6, !PT ;  /* 0x000000061d1e7209 */ /* 0x002fce0007810000 */
[----:B------:R-:W-:Y:S01]  /*5480*/  MUFU.EX2 R38, R38 ;  /* 0x0000002600267308 */ /* 0x000fe20000000800 */
[----:B------:R-:W1:Y:S07]  /*5490*/  SHFL.BFLY PT, R29, R30, 0x1, 0x1f ;  /* 0x0c201f001e1d7f89 */ /* 0x000e6e00000e0000 */
[----:B------:R-:W2:Y:S01]  /*54a0*/  MUFU.EX2 R39, R39 ;  /* 0x0000002700277308 */ /* 0x000ea20000000800 */
[----:B0-----:R-:W-:-:S07]  /*54b0*/  F2FP.F16.F32.PACK_AB R157, R35, R34 ;  /* 0x00000022239d723e */ /* 0x001fce00000000ff */
[----:B------:R-:W-:Y:S08]  /*54c0*/  MUFU.EX2 R42, R42 ;  /* 0x0000002a002a7308 */ /* 0x000ff00000000800 */
[----:B------:R-:W-:Y:S01]  /*54d0*/  MUFU.EX2 R31, R32 ;  /* 0x00000020001f7308 */ /* 0x000fe20000000800 */
[----:B--2---:R-:W-:Y:S02]  /*54e0*/  F2FP.F16.F32.PACK_AB R159, R39, R38 ;  /* 0x00000026279f723e */ /* 0x004fe400000000ff */
[----:B-1----:R-:W-:Y:S01]  /*54f0*/  FMNMX.FTZ R6, R30, R29, !PT ;  /* 0x0000001d1e067209 */ /* 0x002fe20007810000 */
[----:B------:R-:W-:-:S03]  /*5500*/  FADD.FTZ R30, R33, R36 ;  /* 0x00000024211e7221 */ /* 0x000fc60000010000 */
[C---:B------:R-:W-:Y:S01]  /*5510*/  FSETP.NEU.FTZ.AND P1, PT, R6.reuse, -INF , PT ;  /* 0xff8000000600780b */ /* 0x040fe20003f3d000 */
[----:B------:R-:W-:Y:S01]  /*5520*/  FMUL.FTZ R29, R6, UR10 ;  /* 0x0000000a061d7c20 */ /* 0x000fe20008410000 */
[----:B------:R-:W0:Y:S04]  /*5530*/  MUFU.EX2 R43, R43 ;  /* 0x0000002b002b7308 */ /* 0x000e280000000800 */
[----:B------:R-:W-:-:S04]  /*5540*/  FSEL R29, R29, RZ, P1 ;  /* 0x000000ff1d1d7208 */ /* 0x000fc80000800000 */
        /* <DEDUP_REMOVED lines=18> */
[----:B------:R-:W-:Y:S01]  /*5670*/  FFMA.FTZ R28, R28, UR10, -R29 ;  /* 0x0000000a1c1c7c23 */ /* 0x000fe2000801081d */
[----:B0-----:R-:W-:-:S05]  /*5680*/  F2FP.F16.F32.PACK_AB R161, R43, R42 ;  /* 0x0000002a2ba1723e */ /* 0x001fca00000000ff */
        /* <DEDUP_REMOVED lines=25> */
[----:B--2---:R-:W-:Y:S01]  /*5820*/  FADD.FTZ R30, R14, R11 ;  /* 0x0000000b0e1e7221 */ /* 0x004fe20000010000 */
[----:B------:R-:W-:-:S06]  /*5830*/  FADD.FTZ R12, R46, R33 ;  /* 0x000000212e0c7221 */ /* 0x000fcc0000010000 */
        /* <DEDUP_REMOVED lines=11> */
[----:B------:R-:W-:Y:S01]  /*58f0*/  MUFU.EX2 R50, R50 ;  /* 0x0000003200327308 */ /* 0x000fe20000000800 */
[C---:B0-----:R-:W-:Y:S01]  /*5900*/  F2FP.F16.F32.PACK_AB R163, R47.reuse, R46 ;  /* 0x0000002e2fa3723e */ /* 0x041fe200000000ff */
[----:B------:R-:W-:-:S06]  /*5910*/  FADD.FTZ R47, R47, R12 ;  /* 0x0000000c2f2f7221 */ /* 0x000fcc0000010000 */
[----:B------:R-:W0:Y:S01]  /*5920*/  MUFU.EX2 R51, R51 ;  /* 0x0000003300337308 */ /* 0x000e220000000800 */
[C---:B--2---:R-:W-:Y:S01]  /*5930*/  F2FP.F16.F32.PACK_AB R162, R25.reuse, R24 ;  /* 0x0000001819a2723e */ /* 0x044fe200000000ff */
[----:B------:R-:W-:-:S04]  /*5940*/  FADD.FTZ R25, R25, R10 ;  /* 0x0000000a19197221 */ /* 0x000fc80000010000 */
[----:B------:R1:W-:Y:S02]  /*5950*/  STSM.16.M88.4 [R19], R160 ;  /* 0x000000a013007844 */ /* 0x0003e40000000200 */
[----:B------:R-:W-:Y:S08]  /*5960*/  MUFU.EX2 R26, R26 ;  /* 0x0000001a001a7308 */ /* 0x000ff00000000800 */
[----:B------:R-:W2:Y:S01]  /*5970*/  MUFU.EX2 R27, R27 ;  /* 0x0000001b001b7308 */ /* 0x000ea20000000800 */
[----:B0-----:R-:W-:Y:S01]  /*5980*/  F2FP.F16.F32.PACK_AB R165, R51, R50 ;  /* 0x0000003233a5723e */ /* 0x001fe200000000ff */
[----:B------:R-:W-:-:S04]  /*5990*/  FADD.FTZ R50, R50, R47 ;  /* 0x0000002f32327221 */ /* 0x000fc80000010000 */
[----:B------:R-:W-:Y:S02]  /*59a0*/  FADD.FTZ R51, R51, R50 ;  /* 0x0000003233337221 */ /* 0x000fe40000010000 */
[----:B------:R-:W0:Y:S08]  /*59b0*/  MUFU.EX2 R54, R54 ;  /* 0x0000003600367308 */ /* 0x000e300000000800 */
[----:B------:R-:W3:Y:S01]  /*59c0*/  MUFU.EX2 R4, R4 ;  /* 0x0000000400047308 */ /* 0x000ee20000000800 */
[----:B--2---:R-:W-:Y:S01]  /*59d0*/  F2FP.F16.F32.PACK_AB R164, R27, R26 ;  /* 0x0000001a1ba4723e */ /* 0x004fe200000000ff */
[----:B------:R-:W-:-:S04]  /*59e0*/  FADD.FTZ R26, R26, R25 ;  /* 0x000000191a1a7221 */ /* 0x000fc80000010000 */
[----:B------:R-:W-:Y:S02]  /*59f0*/  FADD.FTZ R27, R27, R26 ;  /* 0x0000001a1b1b7221 */ /* 0x000fe40000010000 */
[----:B------:R-:W2:Y:S01]  /*5a00*/  MUFU.EX2 R11, R28 ;  /* 0x0000001c000b7308 */ /* 0x000ea20000000800 */
[----:B0-----:R-:W-:Y:S01]  /*5a10*/  F2FP.F16.F32.PACK_AB R167, R31, R54 ;  /* 0x000000361fa7723e */ /* 0x001fe200000000ff */
[----:B------:R-:W-:Y:S01]  /*5a20*/  FADD.FTZ R54, R54, R51 ;  /* 0x0000003336367221 */ /* 0x000fe20000010000 */
[----:B---3--:R-:W-:Y:S01]  /*5a30*/  FADD.FTZ R10, R4, R27 ;  /* 0x0000001b040a7221 */ /* 0x008fe20000010000 */
[----:B--2---:R-:W-:Y:S02]  /*5a40*/  F2FP.F16.F32.PACK_AB R166, R11, R4 ;  /* 0x000000040ba6723e */ /* 0x004fe400000000ff */
[----:B------:R-:W-:Y:S01]  /*5a50*/  FADD.FTZ R4, R31, R54 ;  /* 0x000000361f047221 */ /* 0x000fe20000010000 */
[----:B------:R-:W-:Y:S02]  /*5a60*/  FADD.FTZ R5, R11, R10 ;  /* 0x0000000a0b057221 */ /* 0x000fe40000010000 */
[----:B------:R1:W-:Y:S01]  /*5a70*/  STSM.16.M88.4 [R22], R164 ;  /* 0x000000a416007844 */ /* 0x0003e20000000200 */
[----:B------:R-:W-:Y:S05]  /*5a80*/  @!P0 BRA `(.L_x_7643) ;  /* 0x0000000000048947 */ /* 0x000fea0003800000 */
[----:B------:R-:W-:Y:S01]  /*5a90*/  BPT.TRAP 0x1 ;  /* 0x000000040000795c */ /* 0x000fe20000300000 */
.L_x_7643:
[----:B------:R0:W2:Y:S01]  /*5aa0*/  SYNCS.PHASECHK.TRANS64.TRYWAIT P1, [R7+URZ+0x28c50], R8 ;  /* 0x028c5008070075a7 */ /* 0x0000a2000802017f */
[----:B------:R-:W-:Y:S05]  /*5ab0*/  @!P0 BRA `(.L_x_7644) ;  /* 0x0000000000048947 */ /* 0x000fea0003800000 */
[----:B------:R-:W-:Y:S01]  /*5ac0*/  BPT.TRAP 0x1 ;  /* 0x000000040000795c */ /* 0x000fe20000300000 */
.L_x_7644:
[----:B--2---:R-:W-:Y:S05]  /*5ad0*/  @P1 BRA `(.L_x_7645) ;  /* 0x0000000000081947 */ /* 0x004fea0003800000 */
[----:B------:R-:W2:Y:S02]  /*5ae0*/  SYNCS.PHASECHK.TRANS64.TRYWAIT P1, [R7+URZ+0x28c50], R8 ;  /* 0x028c5008070075a7 */ /* 0x000ea4000802017f */
[----:B--2---:R-:W-:Y:S05]  /*5af0*/  @!P1 BRA `(.L_x_7646) ;  /* 0x000000fc00209947 */ /* 0x004fea0003800000 */
.L_x_7645:
        /* <DEDUP_REMOVED lines=34> */
.L_x_7647:
[----:B------:R-:W-:Y:S01]  /*5d20*/  UISETP.NE.AND UP0, UPT, UR54, URZ, UPT ;  /* 0x0000003f3600728c */ /* 0x000fe2000bf05270 */
[----:B------:R-:W-:Y:S01]  /*5d30*/  R2UR UR14, R7 ;  /* 0x00000000070e72ca */ /* 0x000fe200000e0000 */
[----:B------:R-:W-:Y:S01]  /*5d40*/  UMOV UR11, UR45 ;  /* 0x0000002d000b7c82 */ /* 0x000fe20008000000 */
[----:B------:R-:W-:-:S08]  /*5d50*/  UIADD3 UR21, UR55, -0x2, URZ ;  /* 0xfffffffe37157890 */ /* 0x000fd0000fffe03f */
[----:B------:R-:W-:Y:S01]  /*5d60*/  @UP0 ULDC UR6, c[0x0][0x44c] ;  /* 0x0001130000060ab9 */ /* 0x000fe20000000800 */
[----:B------:R-:W-:Y:S01]  /*5d70*/  @UP0 ULDC UR15, c[0x0][0x450] ;  /* 0x00011400000f0ab9 */ /* 0x000fe20000000800 */
[----:B------:R-:W-:Y:S02]  /*5d80*/  UIMAD.WIDE.U32 UR6, UR45, UR6, URZ ;  /* 0x000000062d0672a5 */ /* 0x000fe4000f8e003f */
[----:B------:R-:W-:Y:S02]  /*5d90*/  UIADD3 UR6, UR14, 0x28c60, URZ ;  /* 0x00028c600e067890 */ /* 0x000fe4000fffe03f */
[----:B------:R-:W-:Y:S02]  /*5da0*/  @UP0 USHF.R.U32.HI UR11, URZ, UR15, UR7 ;  /* 0x0000000f3f0b0299 */ /* 0x000fe40008011607 */
[----:B------:R-:W-:Y:S02]  /*5db0*/  UPRMT UR6, UR39, 0x654, UR6 ;  /* 0x0000065427067896 */ /* 0x000fe40008000006 */
[----:B------:R-:W-:-:S04]  /*5dc0*/  UIADD3 UR7, UR11, UR52, -UR53 ;  /* 0x000000340b077290 */ /* 0x000fc8000fffe835 */
[----:B------:R-:W-:-:S03]  /*5dd0*/  USHF.R.S32.HI UR11, URZ, 0x1f, UR7 ;  /* 0x0000001f3f0b7899 */ /* 0x000fc60008011407 */
[----:B------:R-:W-:Y:S01]  /*5de0*/  SYNCS.ARRIVE.TRANS64.RED.A1T0 RZ, [UR6], RZ ;  /* 0x000000ffffff79a7 */ /* 0x000fe20008100406 */
        /* <DEDUP_REMOVED lines=9> */
[----:B0-2---:R-:W-:Y:S01]  /*5e80*/  IMAD.MOV.U32 R8, RZ, RZ, R6 ;  /* 0x000000ffff087224 */ /* 0x005fe200078e0006 */
[----:B------:R-:W-:Y:S01]  /*5e90*/  ULDC UR25, c[0x0][0x9d8] ;  /* 0x0002760000197ab9 */ /* 0x000fe20000000800 */
[----:B------:R-:W-:-:S05]  /*5ea0*/  ULDC UR22, c[0x0][0x988] ;  /* 0x0002620000167ab9 */ /* 0x000fca0000000800 */
.L_x_7659:
[----:B------:R-:W-:-:S04]  /*5eb0*/  UIADD3 UR37, UR24, 0x1, URZ ;  /* 0x0000000118257890 */ /* 0x000fc8000fffe03f */
[----:B------:R-:W-:-:S04]  /*5ec0*/  UISETP.NE.AND UP0, UPT, UR37, 0x2, UPT ;  /* 0x000000022500788c */ /* 0x000fc8000bf05270 */
[----:B------:R-:W-:Y:S02]  /*5ed0*/  USEL UR6, URZ, 0x1, UP0 ;  /* 0x000000013f067887 */ /* 0x000fe40008000000 */
[----:B------:R-:W-:Y:S02]  /*5ee0*/  USEL UR37, UR37, URZ, UP0 ;  /* 0x0000003f25257287 */ /* 0x000fe40008000000 */
[----:B------:R-:W-:Y:S01]  /*5ef0*/  ULOP3.LUT UR36, UR36, UR6, URZ, 0x3c, !UPT ;  /* 0x0000000624247292 */ /* 0x000fe2000f8e3c3f */
[----:B012---:R-:W-:Y:S11]  /*5f00*/  @!P0 BRA `(.L_x_7649) ;  /* 0x0000000000048947 */ /* 0x007ff60003800000 */
[----:B------:R-:W-:Y:S01]  /*5f10*/  BPT.TRAP 0x1 ;  /* 0x000000040000795c */ /* 0x000fe20000300000 */
.L_x_7649:
[----:B------:R-:W-:Y:S01]  /*5f20*/  ULEA UR23, UR37, UR40, 0x3 ;  /* 0x0000002825177291 */ /* 0x000fe2000f8e183f */
[----:B------:R-:W-:-:S05]  /*5f30*/  IMAD.U32 R7, RZ, RZ, UR36 ;  /* 0x00000024ff077e24 */ /* 0x000fca000f8e00ff */
[----:B------:R-:W-:-:S04]  /*5f40*/  SHF.L.U32 R7, R7, 0x1f, RZ ;  /* 0x0000001f07077819 */ /* 0x000fc800000006ff */
[----:B------:R0:W2:Y:S01]  /*5f50*/  SYNCS.PHASECHK.TRANS64.TRYWAIT P1, [UR23+0x28c30], R7 ;  /* 0x028c3007ff0075a7 */ /* 0x0000a20008020157 */
[----:B------:R-:W-:Y:S05]  /*5f60*/  @!P0 BRA `(.L_x_7650) ;  /* 0x0000000000048947 */ /* 0x000fea0003800000 */
[----:B------:R-:W-:Y:S01]  /*5f70*/  BPT.TRAP 0x1 ;  /* 0x000000040000795c */ /* 0x000fe20000300000 */
.L_x_7650:
[----:B--2---:R-:W-:Y:S05]  /*5f80*/  @P1 BRA `(.L_x_7651) ;  /* 0x0000000000081947 */ /* 0x004fea0003800000 */
[----:B------:R-:W2:Y:S02]  /*5f90*/  SYNCS.PHASECHK.TRANS64.TRYWAIT P1, [UR23+0x28c30], R7 ;  /* 0x028c3007ff0075a7 */ /* 0x000ea40008020157 */
[----:B--2---:R-:W-:Y:S05]  /*5fa0*/  @!P1 BRA `(.L_x_7652) ;  /* 0x000000f800089947 */ /* 0x004fea0003800000 */
.L_x_7651:
        /* <DEDUP_REMOVED lines=23> */
.L_x_7653:
[----:B------:R-:W-:Y:S01]  /*6120*/  UISETP.NE.AND UP0, UPT, UR54, URZ, UPT ;  /* 0x0000003f3600728c */ /* 0x000fe2000bf05270 */
[----:B------:R-:W-:Y:S01]  /*6130*/  FMUL.FTZ R12, R153, UR25 ;  /* 0x00000019990c7c20 */ /* 0x000fe20008410000 */
[----:B------:R-:W-:Y:S01]  /*6140*/  FMUL.FTZ R153, R154, UR25 ;  /* 0x000000199a997c20 */ /* 0x000fe20008410000 */
[----:B------:R-:W-:Y:S02]  /*6150*/  VIADD R154, R185, UR45 ;  /* 0x0000002db99a7c36 */ /* 0x000fe40008000000 */
        /* <DEDUP_REMOVED lines=13> */
[----:B------:R-:W1:Y:S01]  /*6230*/  MUFU.TANH R10, R10 ;  /* 0x0000000a000a7308 */ /* 0x000e620000002400 */
        /* <DEDUP_REMOVED lines=8> */
[----:B------:R-:W-:Y:S01]  /*62c0*/  IMAD.U32 R3, RZ, RZ, UR52 ;  /* 0x00000034ff037e24 */ /* 0x000fe2000f8e00ff */
[----:B------:R-:W-:Y:S01]  /*62d0*/  UIMAD UR6, UR21, UR6, 0x1 ;  /* 0x00000001150674a4 */ /* 0x000fe2000f8e0206 */
[----:B------:R-:W-:Y:S01]  /*62e0*/  MUFU.TANH R156, R159 ;  /* 0x0000009f009c7308 */ /* 0x000fe20000002400 */
[----:B--2---:R-:W2:Y:S01]  /*62f0*/  SHFL.IDX PT, R6, R154, RZ, 0x1c1f ;  /* 0x001c1fff9a067589 */ /* 0x004ea200000e0000 */
[----:B------:R-:W-:Y:S01]  /*6300*/  FMUL.FTZ R171, R171, UR25 ;  /* 0x00000019abab7c20 */ /* 0x000fe20008410000 */
[----:B------:R-:W-:Y:S01]  /*6310*/  FMUL.FTZ R174, R174, UR25 ;  /* 0x00000019aeae7c20 */ /* 0x000fe20008410000 */
[----:B------:R-:W-:Y:S01]  /*6320*/  FMUL.FTZ R175, R175, UR25 ;  /* 0x00000019afaf7c20 */ /* 0x000fe20008410000 */
[----:B------:R-:W3:Y:S01]  /*6330*/  SHFL.IDX PT, R154, R154, 0x1, 0x1c1f ;  /* 0x003c1f009a9a7f89 */ /* 0x000ee200000e0000 */
[----:B------:R-:W-:Y:S01]  /*6340*/  IADD3 R3, R3, UR6, -R184 ;  /* 0x0000000603037c10 */ /* 0x000fe2000fffe8b8 */
[----:B------:R-:W-:Y:S01]  /*6350*/  FMUL.FTZ R21, R164, UR25 ;  /* 0x00000019a4157c20 */ /* 0x000fe20008410000 */
[----:B------:R-:W-:Y:S01]  /*6360*/  MUFU.TANH R157, R162 ;  /* 0x000000a2009d7308 */ /* 0x000fe20000002400 */
[----:B------:R-:W-:Y:S01]  /*6370*/  FMUL.FTZ R178, R178, UR25 ;  /* 0x00000019b2b27c20 */ /* 0x000fe20008410000 */
[----:B------:R-:W-:Y:S01]  /*6380*/  FMUL.FTZ R13, R165, UR25 ;  /* 0x00000019a50d7c20 */ /* 0x000fe20008410000 */
[----:B------:R-:W-:-:S02]  /*6390*/  VIADD R3, R3, -UR53 ;  /* 0x8000003503037c36 */ /* 0x000fc40008000000 */
[----:B------:R-:W-:Y:S01]  /*63a0*/  FMUL.FTZ R179, R179, UR25 ;  /* 0x00000019b3b37c20 */ /* 0x000fe20008410000 */
[----:B------:R-:W-:Y:S01]  /*63b0*/  FMUL.FTZ R182, R182, UR25 ;  /* 0x00000019b6b67c20 */ /* 0x000fe20008410000 */
[----:B------:R-:W-:Y:S01]  /*63c0*/  FMUL.FTZ R183, R183, UR25 ;  /* 0x00000019b7b77c20 */ /* 0x000fe20008410000 */
[----:B------:R-:W-:Y:S01]  /*63d0*/  FMUL.FTZ R20, R168, UR25 ;  /* 0x00000019a8147c20 */ /* 0x000fe20008410000 */
[----:B------:R-:W-:Y:S01]  /*63e0*/  MUFU.TANH R159, R166 ;  /* 0x000000a6009f7308 */ /* 0x000fe20000002400 */
[----:B------:R-:W-:Y:S01]  /*63f0*/  UMOV UR10, UR22 ;  /* 0x00000016000a7c82 */ /* 0x000fe20008000000 */
[----:B------:R-:W-:Y:S01]  /*6400*/  FMUL.FTZ R169, R169, UR25 ;  /* 0x00000019a9a97c20 */ /* 0x000fe20008410000 */
[----:B------:R-:W-:Y:S01]  /*6410*/  FMUL.FTZ R172, R172, UR25 ;  /* 0x00000019acac7c20 */ /* 0x000fe20008410000 */
[----:B------:R-:W-:Y:S01]  /*6420*/  FMUL.FTZ R173, R173, UR25 ;  /* 0x00000019adad7c20 */ /* 0x000fe20008410000 */
[----:B------:R-:W-:Y:S01]  /*6430*/  FMUL.FTZ R177, R177, UR25 ;  /* 0x00000019b1b17c20 */ /* 0x000fe20008410000 */
[----:B------:R-:W-:Y:S01]  /*6440*/  FMUL.FTZ R180, R180, UR25 ;  /* 0x00000019b4b47c20 */ /* 0x000fe20008410000 */
[----:B------:R-:W-:Y:S01]  /*6450*/  FMUL.FTZ R181, R181, UR25 ;  /* 0x00000019b5b57c20 */ /* 0x000fe20008410000 */
[----:B------:R-:W-:Y:S01]  /*6460*/  MUFU.TANH R160, R167 ;  /* 0x000000a700a07308 */ /* 0x000fe20000002400 */
[C---:B--2---:R-:W-:Y:S01]  /*6470*/  IMAD.IADD R6, R3.reuse, 0x1, R6 ;  /* 0x0000000103067824 */ /* 0x044fe200078e0206 */
[----:B------:R-:W-:Y:S01]  /*6480*/  UIADD3 UR6, UR23, 0x28c40, URZ ;  /* 0x00028c4017067890 */ /* 0x000fe2000fffe03f */
[----:B---3--:R-:W-:-:S03]  /*6490*/  IMAD.IADD R3, R3, 0x1, R154 ;  /* 0x0000000103037824 */ /* 0x008fc600078e029a */
[C---:B------:R-:W-:Y:S01]  /*64a0*/  ISETP.GT.AND P6, PT, R6.reuse, 0x9, PT ;  /* 0x000000090600780c */ /* 0x040fe20003fc4270 */
[----:B------:R-:W-:Y:S01]  /*64b0*/  UPRMT UR6, UR39, 0x654, UR6 ;  /* 0x0000065427067896 */ /* 0x000fe20008000006 */
[----:B------:R-:W2:Y:S01]  /*64c0*/  MUFU.TANH R154, R155 ;  /* 0x0000009b009a7308 */ /* 0x000ea20000002400 */
[----:B------:R-:W-:Y:S02]  /*64d0*/  ISETP.GT.AND P3, PT, R6, RZ, PT ;  /* 0x000000ff0600720c */ /* 0x000fe40003f64270 */
[----:B-1----:R-:W-:Y:S02]  /*64e0*/  FSEL R10, R10, -INF , P6 ;  /* 0xff8000000a0a7808 */ /* 0x002fe40003000000 */
[----:B------:R-:W-:Y:S02]  /*64f0*/  ISETP.GT.AND P6, PT, R3, RZ, PT ;  /* 0x000000ff0300720c */ /* 0x000fe40003fc4270 */
[----:B------:R-:W-:Y:S01]  /*6500*/  ISETP.GT.AND P2, PT, R6, 0x1, PT ;  /* 0x000000010600780c */ /* 0x000fe20003f44270 */
[----:B------:R-:W1:Y:S01]  /*6510*/  MUFU.TANH R155, R158 ;  /* 0x0000009e009b7308 */ /* 0x000e620000002400 */
[----:B------:R-:W-:Y:S01]  /*6520*/  FSEL R153, R153, -INF , P6 ;  /* 0xff80000099997808 */ /* 0x000fe20003000000 */
[----:B------:R-:W-:Y:S01]  /*6530*/  SYNCS.ARRIVE.TRANS64.RED.A1T0 RZ, [UR6], RZ ;  /* 0x000000ffffff79a7 */ /* 0x000fe20008100406 */
[----:B------:R-:W-:-:S02]  /*6540*/  ISETP.GT.AND P6, PT, R3, 0x1, PT ;  /* 0x000000010300780c */ /* 0x000fc40003fc4270 */
[C---:B------:R-:W-:Y:S02]  /*6550*/  ISETP.GT.AND P1, PT, R6.reuse, 0x8, PT ;  /* 0x000000080600780c */ /* 0x040fe40003f24270 */
[----:B------:R-:W-:Y:S01]  /*6560*/  ISETP.GT.AND P5, PT, R6, 0x10, PT ;  /* 0x000000100600780c */ /* 0x000fe20003fa4270 */
[----:B------:R-:W3:Y:S01]  /*6570*/  MUFU.TANH R158, R163 ;  /* 0x000000a3009e7308 */ /* 0x000ee20000002400 */
[----:B--2---:R-:W-:Y:S02]  /*6580*/  FSEL R154, R154, -INF , P6 ;  /* 0xff8000009a9a7808 */ /* 0x004fe40003000000 */
[----:B------:R-:W-:Y:S02]  /*6590*/  ISETP.GT.AND P6, PT, R3, 0x8, PT ;  /* 0x000000080300780c */ /* 0x000fe40003fc4270 */
[----:B------:R-:W-:-:S03]  /*65a0*/  ISETP.GT.AND P4, PT, R6, 0x11, PT ;  /* 0x000000110600780c */ /* 0x000fc60003f84270 */
[----:B------:R-:W2:Y:S01]  /*65b0*/  MUFU.TANH R161, R170 ;  /* 0x000000aa00a17308 */ /* 0x000ea20000002400 */
[----:B-1----:R-:W-:Y:S02]  /*65c0*/  FSEL R155, R155, -INF , P6 ;  /* 0xff8000009b9b7808 */ /* 0x002fe40003000000 */
[----:B------:R-:W-:-:S04]  /*65d0*/  ISETP.GT.AND P6, PT, R3, 0x9, PT ;  /* 0x000000090300780c */ /* 0x000fc80003fc4270 */
[----:B------:R-:W-:Y:S01]  /*65e0*/  FSEL R156, R156, -INF , P6 ;  /* 0xff8000009c9c7808 */ /* 0x000fe20003000000 */
[----:B------:R-:W1:Y:S01]  /*65f0*/  MUFU.TANH R162, R171 ;  /* 0x000000ab00a27308 */ /* 0x000e620000002400 */
[----:B------:R-:W-:-:S04]  /*6600*/  ISETP.GT.AND P6, PT, R3, 0x10, PT ;  /* 0x000000100300780c */ /* 0x000fc80003fc4270 */
[----:B------:R-:W-:Y:S02]  /*6610*/  FSEL R157, R157, -INF , P6 ;  /* 0xff8000009d9d7808 */ /* 0x000fe40003000000 */
[C---:B------:R-:W-:Y:S01]  /*6620*/  ISETP.GT.AND P6, PT, R3.reuse, 0x11, PT ;  /* 0x000000110300780c */ /* 0x040fe20003fc4270 */
[----:B------:R-:W4:Y:S03]  /*6630*/  MUFU.TANH R163, R174 ;  /* 0x000000ae00a37308 */ /* 0x000f260000002400 */
[----:B---3--:R-:W-:Y:S02]  /*6640*/  FSEL R158, R158, -INF , P6 ;  /* 0xff8000009e9e7808 */ /* 0x008fe40003000000 */
[----:B------:R-:W-:-:S03]  /*6650*/  ISETP.GT.AND P6, PT, R3, 0x18, PT ;  /* 0x000000180300780c */ /* 0x000fc60003fc4270 */
[----:B------:R-:W3:Y:S01]  /*6660*/  MUFU.TANH R164, R175 ;  /* 0x000000af00a47308 */ /* 0x000ee20000002400 */
[----:B------:R-:W-:Y:S02]  /*6670*/  FSEL R159, R159, -INF , P6 ;  /* 0xff8000009f9f7808 */ /* 0x000fe40003000000 */
[----:B------:R-:W-:-:S04]  /*6680*/  ISETP.GT.AND P6, PT, R3, 0x19, PT ;  /* 0x000000190300780c */ /* 0x000fc80003fc4270 */
[----:B------:R-:W-:Y:S01]  /*6690*/  FSEL R160, R160, -INF , P6 ;  /* 0xff800000a0a07808 */ /* 0x000fe20003000000 */
[----:B------:R-:W5:Y:S01]  /*66a0*/  MUFU.TANH R165, R178 ;  /* 0x000000b200a57308 */ /* 0x000f620000002400 */
[----:B------:R-:W-:-:S04]  /*66b0*/  ISETP.GT.AND P6, PT, R3, 0x20, PT ;  /* 0x000000200300780c */ /* 0x000fc80003fc4270 */
[----:B--2---:R-:W-:Y:S02]  /*66c0*/  FSEL R161, R161, -INF , P6 ;  /* 0xff800000a1a17808 */ /* 0x004fe40003000000 */
[C---:B------:R-:W-:Y:S01]  /*66d0*/  ISETP.GT.AND P6, PT, R3.reuse, 0x21, PT ;  /* 0x000000210300780c */ /* 0x040fe20003fc4270 */
[----:B------:R-:W2:Y:S03]  /*66e0*/  MUFU.TANH R166, R179 ;  /* 0x000000b300a67308 */ /* 0x000ea60000002400 */
[----:B-1----:R-:W-:Y:S02]  /*66f0*/  FSEL R162, R162, -INF , P6 ;  /* 0xff800000a2a27808 */ /* 0x002fe40003000000 */
[----:B------:R-:W-:-:S03]  /*6700*/  ISETP.GT.AND P6, PT, R3, 0x28, PT ;  /* 0x000000280300780c */ /* 0x000fc60003fc4270 */
[----:B------:R-:W1:Y:S01]  /*6710*/  MUFU.TANH R167, R182 ;  /* 0x000000b600a77308 */ /* 0x000e620000002400 */
[----:B----4-:R-:W-:Y:S02]  /*6720*/  FSEL R163, R163, -INF , P6 ;  /* 0xff800000a3a37808 */ /* 0x010fe40003000000 */
[----:B------:R-:W-:-:S04]  /*6730*/  ISETP.GT.AND P6, PT, R3, 0x29, PT ;  /* 0x000000290300780c */ /* 0x000fc80003fc4270 */
[----:B---3--:R-:W-:Y:S01]  /*6740*/  FSEL R164, R164, -INF , P6 ;  /* 0xff800000a4a47808 */ /* 0x008fe20003000000 */
[----:B------:R-:W3:Y:S01]  /*6750*/  MUFU.TANH R168, R183 ;  /* 0x000000b700a87308 */ /* 0x000ee20000002400 */
[----:B------:R-:W-:-:S04]  /*6760*/  ISETP.GT.AND P6, PT, R3, 0x30, PT ;  /* 0x000000300300780c */ /* 0x000fc80003fc4270 */
[----:B-----5:R-:W-:Y:S02]  /*6770*/  FSEL R165, R165, -INF , P6 ;  /* 0xff800000a5a57808 */ /* 0x020fe40003000000 */
[C---:B------:R-:W-:Y:S01]  /*6780*/  ISETP.GT.AND P6, PT, R3.reuse, 0x31, PT ;  /* 0x000000310300780c */ /* 0x040fe20003fc4270 */
[----:B------:R-:W4:Y:S03]  /*6790*/  MUFU.TANH R11, R11 ;  /* 0x0000000b000b7308 */ /* 0x000f260000002400 */
[----:B--2---:R-:W-:Y:S02]  /*67a0*/  FSEL R166, R166, -INF , P6 ;  /* 0xff800000a6a67808 */ /* 0x004fe40003000000 */
[----:B------:R-:W-:-:S03]  /*67b0*/  ISETP.GT.AND P6, PT, R3, 0x38, PT ;  /* 0x000000380300780c */ /* 0x000fc60003fc4270 */
[----:B------:R-:W2:Y:S01]  /*67c0*/  MUFU.TANH R12, R12 ;  /* 0x0000000c000c7308 */ /* 0x000ea20000002400 */
[----:B-1----:R-:W-:Y:S02]  /*67d0*/  FSEL R167, R167, -INF , P6 ;  /* 0xff800000a7a77808 */ /* 0x002fe40003000000 */
[----:B------:R-:W-:Y:S02]  /*67e0*/  ISETP.GT.AND P6, PT, R3, 0x39, PT ;  /* 0x000000390300780c */ /* 0x000fe40003fc4270 */
[----:B------:R-:W-:Y:S02]  /*67f0*/  FMNMX.FTZ R3, R153, R9, !PT ;  /* 0x0000000999037209 */ /* 0x000fe40007810000 */
[----:B---3--:R-:W-:Y:S01]  /*6800*/  FSEL R168, R168, -INF , P6 ;  /* 0xff800000a8a87808 */ /* 0x008fe20003000000 */
[----:B------:R-:W1:Y:S01]  /*6810*/  MUFU.TANH R15, R15 ;  /* 0x0000000f000f7308 */ /* 0x000e620000002400 */
[----:B------:R-:W-:Y:S02]  /*6820*/  FMNMX.FTZ R3, R154, R3, !PT ;  /* 0x000000039a037209 */ /* 0x000fe40007810000 */
[----:B----4-:R-:W-:-:S02]  /*6830*/  FSEL R11, R11, -INF , P3 ;  /* 0xff8000000b0b7808 */ /* 0x010fc40001800000 */
[----:B------:R-:W-:Y:S02]  /*6840*/  FMNMX.FTZ R3, R155, R3, !PT ;  /* 0x000000039b037209 */ /* 0x000fe40007810000 */
[----:B------:R-:W-:Y:S01]  /*6850*/  ISETP.GT.AND P3, PT, R6, 0x18, PT ;  /* 0x000000180600780c */ /* 0x000fe20003f64270 */
[----:B------:R-:W3:Y:S01]  /*6860*/  MUFU.TANH R152, R152 ;  /* 0x0000009800987308 */ /* 0x000ee20000002400 */
[----:B------:R-:W-:Y:S02]  /*6870*/  FMNMX.FTZ R3, R156, R3, !PT ;  /* 0x000000039c037209 */ /* 0x000fe40007810000 */
[----:B--2---:R-:W-:Y:S02]  /*6880*/  FSEL R12, R12, -INF , P2 ;  /* 0xff8000000c0c7808 */ /* 0x004fe40001000000 */
[----:B------:R-:W-:Y:S02]  /*6890*/  FMNMX.FTZ R3, R157, R3, !PT ;  /* 0x000000039d037209 */ /* 0x000fe40007810000 */
[----:B------:R-:W-:Y:S01]  /*68a0*/  ISETP.GT.AND P2, PT, R6, 0x19, PT ;  /* 0x000000190600780c */ /* 0x000fe20003f44270 */
[----:B------:R-:W2:Y:S01]  /*68b0*/  MUFU.TANH R14, R14 ;  /* 0x0000000e000e7308 */ /* 0x000ea20000002400 */
[----:B------:R-:W-:-:S02]  /*68c0*/  FMNMX.FTZ R3, R158, R3, !PT ;  /* 0x000000039e037209 */ /* 0x000fc40007810000 */
[----:B-1----:R-:W-:Y:S02]  /*68d0*/  FSEL R15, R15, -INF , P1 ;  /* 0xff8000000f0f7808 */ /* 0x002fe40000800000 */
[----:B------:R-:W-:Y:S02]  /*68e0*/  FMNMX.FTZ R3, R159, R3, !PT ;  /* 0x000000039f037209 */ /* 0x000fe40007810000 */
[----:B------:R-:W-:Y:S01]  /*68f0*/  ISETP.GT.AND P1, PT, R6, 0x20, PT ;  /* 0x000000200600780c */ /* 0x000fe20003f24270 */
[----:B------:R-:W1:Y:S01]  /*6900*/  MUFU.TANH R21, R21 ;  /* 0x0000001500157308 */ /* 0x000e620000002400 */
[----:B------:R-:W-:Y:S02]  /*6910*/  FMNMX.FTZ R3, R160, R3, !PT ;  /* 0x00000003a0037209 */ /* 0x000fe40007810000 */
[----:B---3--:R-:W-:Y:S02]  /*6920*/  FSEL R152, R152, -INF , P5 ;  /* 0xff80000098987808 */ /* 0x008fe40002800000 */
[----:B------:R-:W-:-:S02]  /*6930*/  FMNMX.FTZ R3, R161, R3, !PT ;  /* 0x00000003a1037209 */ /* 0x000fc40007810000 */
        /* <DEDUP_REMOVED lines=10> */
[----:B------:R-:W-:Y:S02]  /*69e0*/  ISETP.GT.AND P3, PT, R6, 0x31, PT ;  /* 0x000000310600780c */ /* 0x000fe40003f64270 */
[----:B------:R-:W-:Y:S02]  /*69f0*/  FMNMX.FTZ R3, R166, R3, !PT ;  /* 0x00000003a6037209 */ /* 0x000fe40007810000 */
[----:B---3--:R-:W-:Y:S02]  /*6a00*/  FSEL R13, R13, -INF , P2 ;  /* 0xff8000000d0d7808 */ /* 0x008fe40001000000 */
[----:B------:R-:W-:-:S02]  /*6a10*/  FMNMX.FTZ R3, R167, R3, !PT ;  /* 0x00000003a7037209 */ /* 0x000fc40007810000 */
[----:B------:R-:W-:Y:S02]  /*6a20*/  ISETP.GT.AND P2, PT, R6, 0x38, PT ;  /* 0x000000380600780c */ /* 0x000fe40003f44270 */
[----:B------:R-:W-:Y:S02]  /*6a30*/  FMNMX.FTZ R3, R168, R3, !PT ;  /* 0x00000003a8037209 */ /* 0x000fe40007810000 */
[----:B--2---:R-:W-:Y:S02]  /*6a40*/  FSEL R20, R20, -INF , P1 ;  /* 0xff80000014147808 */ /* 0x004fe40000800000 */
[----:B------:R-:W-:Y:S01]  /*6a50*/  ISETP.GT.AND P1, PT, R6, 0x39, PT ;  /* 0x000000390600780c */ /* 0x000fe20003f24270 */
[----:B------:R-:W1:Y:S02]  /*6a60*/  SHFL.BFLY PT, R170, R3, 0x2, 0x1f ;  /* 0x0c401f0003aa7f89 */ /* 0x000e6400000e0000 */
[----:B-1----:R-:W-:-:S05]  /*6a70*/  FMNMX.FTZ R3, R3, R170, !PT ;  /* 0x000000aa03037209 */ /* 0x002fca0007810000 */
[----:B------:R-:W1:Y:S02]  /*6a80*/  SHFL.BFLY PT, R170, R3, 0x1, 0x1f ;  /* 0x0c201f0003aa7f89 */ /* 0x000e6400000e0000 */
[----:B-1----:R-:W-:-:S04]  /*6a90*/  FMNMX.FTZ R3, R3, R170, !PT ;  /* 0x000000aa03037209 */ /* 0x002fc80007810000 */
[C---:B------:R-:W-:Y:S01]  /*6aa0*/  FSETP.NEU.FTZ.AND P6, PT, R3.reuse, -INF , PT ;  /* 0xff8000000300780b */ /* 0x040fe20003fdd000 */
[----:B------:R-:W-:-:S03]  /*6ab0*/  FMUL.FTZ R171, R3, UR10 ;  /* 0x0000000a03ab7c20 */ /* 0x000fc60008410000 */
[----:B------:R-:W-:Y:S02]  /*6ac0*/  FSEL R170, R3, RZ, P6 ;  /* 0x000000ff03aa7208 */ /* 0x000fe40003000000 */
[----:B------:R-:W-:Y:S02]  /*6ad0*/  FSEL R171, R171, RZ, P6 ;  /* 0x000000ffabab7208 */ /* 0x000fe40003000000 */
[----:B------:R-:W-:Y:S01]  /*6ae0*/  ISETP.GT.AND P6, PT, R6, 0x21, PT ;  /* 0x000000210600780c */ /* 0x000fe20003fc4270 */
[----:B------:R-:W-:Y:S02]  /*6af0*/  FADD.FTZ R170, -R170, R9 ;  /* 0x00000009aaaa7221 */ /* 0x000fe40000010100 */
        /* <DEDUP_REMOVED lines=16> */
[----:B------:R-:W-:Y:S01]  /*6c00*/  FMUL.FTZ R168, R170, UR10 ;  /* 0x0000000aaaa87c20 */ /* 0x000fe20008410000 */
[----:B------:R-:W-:Y:S08]  /*6c10*/  MUFU.EX2 R153, R153 ;  /* 0x0000009900997308 */ /* 0x000ff00000000800 */
[----:B------:R-:W1:Y:S08]  /*6c20*/  MUFU.EX2 R168, R168 ;  /* 0x000000a800a87308 */ /* 0x000e700000000800 */
[----:B------:R2:W3:Y:S08]  /*6c30*/  MUFU.TANH R9, R169 ;  /* 0x000000a900097308 */ /* 0x0004f00000002400 */
[----:B------:R-:W4:Y:S01]  /*6c40*/  MUFU.EX2 R154, R154 ;  /* 0x0000009a009a7308 */ /* 0x000f220000000800 */
[----:B--2---:R-:W-:Y:S01]  /*6c50*/  FMNMX.FTZ R169, R11, R8, !PT ;  /* 0x000000080ba97209 */ /* 0x004fe20007810000 */
[----:B-1----:R-:W-:Y:S01]  /*6c60*/  FFMA.FTZ R4, R168, R4, R153 ;  /* 0x00000004a8047223 */ /* 0x002fe20000010099 */
[-C--:B------:R-:W-:Y:S01]  /*6c70*/  FMUL.FTZ R26, R26, R168.reuse ;  /* 0x000000a81a1a7220 */ /* 0x080fe20000410000 */
[-C--:B------:R-:W-:Y:S01]  /*6c80*/  FMUL.FTZ R27, R27, R168.reuse ;  /* 0x000000a81b1b7220 */ /* 0x080fe20000410000 */
[----:B------:R-:W-:Y:S01]  /*6c90*/  FMNMX.FTZ R170, R12, R169, !PT ;  /* 0x000000a90caa7209 */ /* 0x000fe20007810000 */
[-C--:B------:R-:W-:Y:S01]  /*6ca0*/  FMUL.FTZ R30, R30, R168.reuse ;  /* 0x000000a81e1e7220 */ /* 0x080fe20000410000 */
[----:B------:R-:W-:Y:S01]  /*6cb0*/  FMUL.FTZ R31, R31, R168 ;  /* 0x000000a81f1f7220 */ /* 0x000fe20000410000 */
[----:B------:R1:W-:Y:S01]  /*6cc0*/  MUFU.TANH R169, R173 ;  /* 0x000000ad00a97308 */ /* 0x0003e20000002400 */
[----:B------:R-:W-:Y:S01]  /*6cd0*/  FMNMX.FTZ R170, R15, R170, !PT ;  /* 0x000000aa0faa7209 */ /* 0x000fe20007810000 */
[-C--:B------:R-:W-:Y:S01]  /*6ce0*/  FMUL.FTZ R34, R34, R168.reuse ;  /* 0x000000a822227220 */ /* 0x080fe20000410000 */
[----:B---3--:R-:W-:Y:S01]  /*6cf0*/  FSEL R9, R9, -INF , P6 ;  /* 0xff80000009097808 */ /* 0x008fe20003000000 */
[----:B------:R-:W-:Y:S01]  /*6d00*/  FMUL.FTZ R35, R35, R168 ;  /* 0x000000a823237220 */ /* 0x000fe20000410000 */
[----:B------:R-:W-:Y:S01]  /*6d10*/  FMNMX.FTZ R170, R10, R170, !PT ;  /* 0x000000aa0aaa7209 */ /* 0x000fe20007810000 */
[----:B------:R-:W-:Y:S01]  /*6d20*/  FMUL.FTZ R38, R38, R168 ;  /* 0x000000a826267220 */ /* 0x000fe20000410000 */
[----:B------:R-:W-:Y:S01]  /*6d30*/  ISETP.GT.AND P6, PT, R6, 0x28, PT ;  /* 0x000000280600780c */ /* 0x000fe20003fc4270 */
[----:B------:R-:W-:Y:S01]  /*6d40*/  MUFU.EX2 R155, R155 ;  /* 0x0000009b009b7308 */ /* 0x000fe20000000800 */
[----:B------:R-:W-:Y:S01]  /*6d50*/  FMNMX.FTZ R170, R152, R170, !PT ;  /* 0x000000aa98aa7209 */ /* 0x000fe20007810000 */
[C---:B----4-:R-:W-:Y:S01]  /*6d60*/  FADD.FTZ R4, R154.reuse, R4 ;  /* 0x000000049a047221 */ /* 0x050fe20000010000 */
[----:B------:R-:W-:Y:S01]  /*6d70*/  F2FP.F16.F32.PACK_AB R153, R154, R153 ;  /* 0x000000999a99723e */ /* 0x000fe200000000ff */
[----:B------:R-:W-:Y:S01]  /*6d80*/  FMUL.FTZ R39, R39, R168 ;  /* 0x000000a827277220 */ /* 0x000fe20000410000 */
[----:B-1----:R-:W-:Y:S01]  /*6d90*/  FMNMX.FTZ R173, R14, R170, !PT ;  /* 0x000000aa0ead7209 */ /* 0x002fe20007810000 */
[-C--:B------:R-:W-:Y:S01]  /*6da0*/  FMUL.FTZ R42, R42, R168.reuse ;  /* 0x000000a82a2a7220 */ /* 0x080fe20000410000 */
[-C--:B------:R-:W-:Y:S01]  /*6db0*/  FMUL.FTZ R43, R43, R168.reuse ;  /* 0x000000a82b2b7220 */ /* 0x080fe20000410000 */
[----:B------:R1:W2:Y:S01]  /*6dc0*/  MUFU.TANH R154, R172 ;  /* 0x000000ac009a7308 */ /* 0x0002a20000002400 */
[----:B------:R-:W-:Y:S01]  /*6dd0*/  FMNMX.FTZ R173, R21, R173, !PT ;  /* 0x000000ad15ad7209 */ /* 0x000fe20007810000 */
[-C--:B------:R-:W-:Y:S01]  /*6de0*/  FMUL.FTZ R46, R46, R168.reuse ;  /* 0x000000a82e2e7220 */ /* 0x080fe20000410000 */
[-C--:B------:R-:W-:Y:S01]  /*6df0*/  FMUL.FTZ R47, R47, R168.reuse ;  /* 0x000000a82f2f7220 */ /* 0x080fe20000410000 */
[-C--:B------:R-:W-:Y:S01]  /*6e00*/  FMUL.FTZ R50, R50, R168.reuse ;  /* 0x000000a832327220 */ /* 0x080fe20000410000 */
[----:B------:R-:W-:Y:S01]  /*6e10*/  FMNMX.FTZ R173, R13, R173, !PT ;  /* 0x000000ad0dad7209 */ /* 0x000fe20007810000 */
[-C--:B------:R-:W-:Y:S01]  /*6e20*/  FMUL.FTZ R51, R51, R168.reuse ;  /* 0x000000a833337220 */ /* 0x080fe20000410000 */
[-C--:B------:R-:W-:Y:S01]  /*6e30*/  FMUL.FTZ R54, R54, R168.reuse ;  /* 0x000000a836367220 */ /* 0x080fe20000410000 */
[----:B------:R-:W3:Y:S01]  /*6e40*/  MUFU.TANH R170, R177 ;  /* 0x000000b100aa7308 */ /* 0x000ee20000002400 */
[----:B-1----:R-:W-:Y:S01]  /*6e50*/  FMUL.FTZ R172, R176, UR25 ;  /* 0x00000019b0ac7c20 */ /* 0x002fe20008410000 */
[----:B------:R-:W-:Y:S01]  /*6e60*/  FMNMX.FTZ R174, R20, R173, !PT ;  /* 0x000000ad14ae7209 */ /* 0x000fe20007810000 */
[-C--:B------:R-:W-:Y:S01]  /*6e70*/  FMUL.FTZ R55, R55, R168.reuse ;  /* 0x000000a837377220 */ /* 0x080fe20000410000 */
[-C--:B------:R-:W-:Y:S01]  /*6e80*/  FMUL.FTZ R58, R58, R168.reuse ;  /* 0x000000a83a3a7220 */ /* 0x080fe20000410000 */
[----:B------:R-:W-:Y:S01]  /*6e90*/  FMUL.FTZ R59, R59, R168 ;  /* 0x000000a83b3b7220 */ /* 0x000fe20000410000 */
[----:B------:R-:W-:Y:S01]  /*6ea0*/  FMNMX.FTZ R175, R9, R174, !PT ;  /* 0x000000ae09af7209 */ /* 0x000fe20007810000 */
[-C--:B------:R-:W-:Y:S01]  /*6eb0*/  FMUL.FTZ R62, R62, R168.reuse ;  /* 0x000000a83e3e7220 */ /* 0x080fe20000410000 */
[----:B------:R-:W1:Y:S01]  /*6ec0*/  MUFU.TANH R172, R172 ;  /* 0x000000ac00ac7308 */ /* 0x000e620000002400 */
[----:B--2---:R-:W-:Y:S01]  /*6ed0*/  FSEL R173, R154, -INF , P6 ;  /* 0xff8000009aad7808 */ /* 0x004fe20003000000 */
[-C--:B------:R-:W-:Y:S01]  /*6ee0*/  FMUL.FTZ R63, R63, R168.reuse ;  /* 0x000000a83f3f7220 */ /* 0x080fe20000410000 */
[----:B------:R-:W-:Y:S01]  /*6ef0*/  FSEL R154, R169, -INF , P5 ;  /* 0xff800000a99a7808 */ /* 0x000fe20002800000 */
[-C--:B------:R-:W-:Y:S01]  /*6f00*/  FMUL.FTZ R66, R66, R168.reuse ;  /* 0x000000a842427220 */ /* 0x080fe20000410000 */
[----:B------:R-:W-:Y:S01]  /*6f10*/  FMNMX.FTZ R175, R173, R175, !PT ;  /* 0x000000afadaf7209 */ /* 0x000fe20007810000 */
[-C--:B------:R-:W-:Y:S01]  /*6f20*/  FMUL.FTZ R67, R67, R168.reuse ;  /* 0x000000a843437220 */ /* 0x080fe20000410000 */
[-C--:B------:R-:W-:Y:S01]  /*6f30*/  FMUL.FTZ R70, R70, R168.reuse ;  /* 0x000000a846467220 */ /* 0x080fe20000410000 */
[----:B------:R-:W2:Y:S01]  /*6f40*/  MUFU.TANH R6, R180 ;  /* 0x000000b400067308 */ /* 0x000ea20000002400 */
[----:B------:R-:W-:Y:S01]  /*6f50*/  FMNMX.FTZ R175, R154, R175, !PT ;  /* 0x000000af9aaf7209 */ /* 0x000fe20007810000 */
[-C--:B------:R-:W-:Y:S01]  /*6f60*/  FMUL.FTZ R71, R71, R168.reuse ;  /* 0x000000a847477220 */ /* 0x080fe20000410000 */
[----:B---3--:R-:W-:Y:S01]  /*6f70*/  FSEL R169, R170, -INF , P3 ;  /* 0xff800000aaa97808 */ /* 0x008fe20001800000 */
[-C--:B------:R-:W-:Y:S01]  /*6f80*/  FMUL.FTZ R74, R74, R168.reuse ;  /* 0x000000a84a4a7220 */ /* 0x080fe20000410000 */
[-C--:B------:R-:W-:Y:S01]  /*6f90*/  FMUL.FTZ R75, R75, R168.reuse ;  /* 0x000000a84b4b7220 */ /* 0x080fe20000410000 */
[-C--:B------:R-:W-:Y:S01]  /*6fa0*/  FMUL.FTZ R78, R78, R168.reuse ;  /* 0x000000a84e4e7220 */ /* 0x080fe20000410000 */
[-C--:B------:R-:W-:Y:S01]  /*6fb0*/  FMUL.FTZ R79, R79, R168.reuse ;  /* 0x000000a84f4f7220 */ /* 0x080fe20000410000 */
[----:B------:R-:W3:Y:S01]  /*6fc0*/  MUFU.TANH R174, R181 ;  /* 0x000000b500ae7308 */ /* 0x000ee20000002400 */
[----:B-1----:R-:W-:Y:S01]  /*6fd0*/  FSEL R172, R172, -INF , P4 ;  /* 0xff800000acac7808 */ /* 0x002fe20002000000 */
[-C--:B------:R-:W-:Y:S01]  /*6fe0*/  FMUL.FTZ R82, R82, R168.reuse ;  /* 0x000000a852527220 */ /* 0x080fe20000410000 */
[-C--:B------:R-:W-:Y:S01]  /*6ff0*/  FMUL.FTZ R83, R83, R168.reuse ;  /* 0x000000a853537220 */ /* 0x080fe20000410000 */
[-C--:B------:R-:W-:Y:S01]  /*7000*/  FMUL.FTZ R86, R86, R168.reuse ;  /* 0x000000a856567220 */ /* 0x080fe20000410000 */
[----:B------:R-:W-:Y:S01]  /*7010*/  FMNMX.FTZ R175, R172, R175, !PT ;  /* 0x000000afacaf7209 */ /* 0x000fe20007810000 */
[-C--:B------:R-:W-:Y:S01]  /*7020*/  FMUL.FTZ R87, R87, R168.reuse ;  /* 0x000000a857577220 */ /* 0x080fe20000410000 */
[-C--:B------:R-:W-:Y:S01]  /*7030*/  FMUL.FTZ R90, R90, R168.reuse ;  /* 0x000000a85a5a7220 */ /* 0x080fe20000410000 */
[----:B------:R-:W-:Y:S01]  /*7040*/  MUFU.EX2 R156, R156 ;  /* 0x0000009c009c7308 */ /* 0x000fe20000000800 */
[----:B--2---:R-:W-:Y:S01]  /*7050*/  FSEL R170, R6, -INF , P2 ;  /* 0xff80000006aa7808 */ /* 0x004fe20001000000 */
[-C--:B------:R-:W-:Y:S01]  /*7060*/  FMUL.FTZ R91, R91, R168.reuse ;  /* 0x000000a85b5b7220 */ /* 0x080fe20000410000 */
[----:B------:R-:W-:Y:S01]  /*7070*/  FMNMX.FTZ R175, R169, R175, !PT ;  /* 0x000000afa9af7209 */ /* 0x000fe20007810000 */
[-C--:B------:R-:W-:Y:S01]  /*7080*/  FMUL.FTZ R94, R94, R168.reuse ;  /* 0x000000a85e5e7220 */ /* 0x080fe20000410000 */
[-C--:B------:R-:W-:Y:S01]  /*7090*/  FMUL.FTZ R95, R95, R168.reuse ;  /* 0x000000a85f5f7220 */ /* 0x080fe20000410000 */
[-C--:B------:R-:W-:Y:S01]  /*70a0*/  FMUL.FTZ R98, R98, R168.reuse ;  /* 0x000000a862627220 */ /* 0x080fe20000410000 */
[----:B------:R-:W-:Y:S01]  /*70b0*/  FMNMX.FTZ R6, R170, R175, !PT ;  /* 0x000000afaa067209 */ /* 0x000fe20007810000 */
[----:B------:R-:W-:Y:S01]  /*70c0*/  MUFU.EX2 R157, R157 ;  /* 0x0000009d009d7308 */ /* 0x000fe20000000800 */
[----:B---3--:R-:W-:Y:S01]  /*70d0*/  FSEL R174, R174, -INF , P1 ;  /* 0xff800000aeae7808 */ /* 0x008fe20000800000 */
[-C--:B------:R-:W-:Y:S01]  /*70e0*/  FMUL.FTZ R99, R99, R168.reuse ;  /* 0x000000a863637220 */ /* 0x080fe20000410000 */
[----:B------:R-:W-:Y:S01]  /*70f0*/  ISETP.NE.AND P1, PT, R17, RZ, PT ;  /* 0x000000ff1100720c */ /* 0x000fe20003f25270 */
[----:B------:R-:W-:Y:S01]  /*7100*/  FMUL.FTZ R102, R102, R168 ;  /* 0x000000a866667220 */ /* 0x000fe20000410000 */
[----:B------:R-:W-:Y:S01]  /*7110*/  FMNMX.FTZ R6, R174, R6, !PT ;  /* 0x00000006ae067209 */ /* 0x000fe20007810000 */
[-C--:B------:R-:W-:Y:S01]  /*7120*/  FMUL.FTZ R103, R103, R168.reuse ;  /* 0x000000a867677220 */ /* 0x080fe20000410000 */
[-C--:B------:R-:W-:Y:S01]  /*7130*/  FMUL.FTZ R106, R106, R168.reuse ;  /* 0x000000a86a6a7220 */ /* 0x080fe20000410000 */
[----:B------:R-:W-:Y:S01]  /*7140*/  MUFU.EX2 R158, R158 ;  /* 0x0000009e009e7308 */ /* 0x000fe20000000800 */
[-C--:B------:R-:W-:Y:S01]  /*7150*/  FMUL.FTZ R107, R107, R168.reuse ;  /* 0x000000a86b6b7220 */ /* 0x080fe20000410000 */
[----:B------:R-:W1:Y:S01]  /*7160*/  SHFL.BFLY PT, R175, R6, 0x2, 0x1f ;  /* 0x0c401f0006af7f89 */ /* 0x000e6200000e0000 */
        /* <DEDUP_REMOVED lines=23> */
[----:B-1----:R-:W-:Y:S01]  /*72e0*/  FMNMX.FTZ R6, R6, R175, !PT ;  /* 0x000000af06067209 */ /* 0x002fe20007810000 */
[-C--:B------:R-:W-:Y:S01]  /*72f0*/  FMUL.FTZ R150, R150, R168.reuse ;  /* 0x000000a896967220 */ /* 0x080fe20000410000 */
[----:B------:R-:W-:-:S03]  /*7300*/  FMUL.FTZ R151, R151, R168 ;  /* 0x000000a897977220 */ /* 0x000fc60000410000 */
[----:B------:R-:W1:Y:S01]  /*7310*/  SHFL.BFLY PT, R175, R6, 0x1, 0x1f ;  /* 0x0c201f0006af7f89 */ /* 0x000e6200000e0000 */
[----:B------:R-:W-:Y:S08]  /*7320*/  MUFU.EX2 R162, R162 ;  /* 0x000000a200a27308 */ /* 0x000ff00000000800 */
[----:B------:R-:W-:Y:S08]  /*7330*/  MUFU.EX2 R163, R163 ;  /* 0x000000a300a37308 */ /* 0x000ff00000000800 */
[----:B------:R-:W-:Y:S01]  /*7340*/  MUFU.EX2 R164, R164 ;  /* 0x000000a400a47308 */ /* 0x000fe20000000800 */
[----:B-1----:R-:W-:-:S07]  /*7350*/  FMNMX.FTZ R6, R6, R175, !PT ;  /* 0x000000af06067209 */ /* 0x002fce0007810000 */
[----:B------:R-:W-:Y:S01]  /*7360*/  MUFU.EX2 R165, R165 ;  /* 0x000000a500a57308 */ /* 0x000fe20000000800 */
[----:B------:R-:W-:-:S04]  /*7370*/  FSETP.NEU.FTZ.AND P2, PT, R6, -INF , PT ;  /* 0xff8000000600780b */ /* 0x000fc80003f5d000 */
[----:B------:R-:W-:-:S03]  /*7380*/  FSEL R175, R6, RZ, P2 ;  /* 0x000000ff06af7208 */ /* 0x000fc60001000000 */
[----:B------:R-:W-:Y:S02]  /*7390*/  MUFU.EX2 R166, R166 ;  /* 0x000000a600a67308 */ /* 0x000fe40000000800 */
[----:B------:R-:W-:-:S04]  /*73a0*/  FADD.FTZ R175, -R175, R8 ;  /* 0x00000008afaf7221 */ /* 0x000fc80000010100 */
[----:B------:R-:W-:Y:S01]  /*73b0*/  FMUL.FTZ R8, R175, UR10 ;  /* 0x0000000aaf087c20 */ /* 0x000fe20008410000 */
[----:B------:R-:W-:Y:S01]  /*73c0*/  IMAD.U32 R175, RZ, RZ, UR24 ;  /* 0x00000018ffaf7e24 */ /* 0x000fe2000f8e00ff */
[----:B------:R-:W-:Y:S03]  /*73d0*/  MUFU.EX2 R167, R167 ;  /* 0x000000a700a77308 */ /* 0x000fe60000000800 */
[----:B------:R-:W-:-:S05]  /*73e0*/  @!P1 IMAD R175, R175, 0x40, R16 ;  /* 0x00000040afaf9824 */ /* 0x000fca00078e0210 */
[----:B------:R-:W1:Y:S01]  /*73f0*/  MUFU.EX2 R8, R8 ;  /* 0x0000000800087308 */ /* 0x000e620000000800 */
[----:B------:R-:W-:-:S05]  /*7400*/  @!P1 LEA R175, R175, UR40, 0x2 ;  /* 0x00000028afaf9c11 */ /* 0x000fca000f8e10ff */
[----:B------:R-:W-:Y:S02]  /*7410*/  @!P1 STS [R175+0x28820], R168 ;  /* 0x028820a8af009388 */ /* 0x000fe40000000800 */
[----:B------:R-:W-:Y:S02]  /*7420*/  MUFU.EX2 R171, R171 ;  /* 0x000000ab00ab7308 */ /* 0x000fe40000000800 */
        /* <DEDUP_REMOVED lines=10> */
[----:B-1----:R-:W-:Y:S01]  /*74d0*/  FMUL.FTZ R175, R6, UR10 ;  /* 0x0000000a06af7c20 */ /* 0x002fe20008410000 */
[-C--:B------:R-:W-:Y:S01]  /*74e0*/  FMUL.FTZ R41, R41, R8.reuse ;  /* 0x0000000829297220 */ /* 0x080fe20000410000 */
[-C--:B------:R-:W-:Y:S01]  /*74f0*/  FMUL.FTZ R44, R44, R8.reuse ;  /* 0x000000082c2c7220 */ /* 0x080fe20000410000 */
[-C--:B------:R-:W-:Y:S01]  /*7500*/  FMUL.FTZ R45, R45, R8.reuse ;  /* 0x000000082d2d7220 */ /* 0x080fe20000410000 */
[-C--:B------:R-:W-:Y:S01]  /*7510*/  FMUL.FTZ R48, R48, R8.reuse ;  /* 0x0000000830307220 */ /* 0x080fe20000410000 */
[----:B------:R-:W-:Y:S01]  /*7520*/  FSEL R175, R175, RZ, P2 ;  /* 0x000000ffafaf7208 */ /* 0x000fe20001000000 */
[-C--:B------:R-:W-:Y:S01]  /*7530*/  FMUL.FTZ R49, R49, R8.reuse ;  /* 0x0000000831317220 */ /* 0x080fe20000410000 */
[-C--:B------:R-:W-:Y:S01]  /*7540*/  FMUL.FTZ R52, R52, R8.reuse ;  /* 0x0000000834347220 */ /* 0x080fe20000410000 */
[-C--:B------:R-:W-:Y:S01]  /*7550*/  FMUL.FTZ R53, R53, R8.reuse ;  /* 0x0000000835357220 */ /* 0x080fe20000410000 */
[-C--:B------:R-:W-:Y:S01]  /*7560*/  FMUL.FTZ R56, R56, R8.reuse ;  /* 0x0000000838387220 */ /* 0x080fe20000410000 */
        /* <DEDUP_REMOVED lines=17> */
[----:B------:R-:W-:Y:S01]  /*7680*/  FFMA.FTZ R174, R174, UR10, -R175 ;  /* 0x0000000aaeae7c23 */ /* 0x000fe200080108af */
[-C--:B------:R-:W-:Y:S01]  /*7690*/  FMUL.FTZ R57, R57, R8.reuse ;  /* 0x0000000839397220 */ /* 0x080fe20000410000 */
[-C--:B------:R-:W-:Y:S01]  /*76a0*/  FMUL.FTZ R60, R60, R8.reuse ;  /* 0x000000083c3c7220 */ /* 0x080fe20000410000 */
[-C--:B------:R-:W-:Y:S01]  /*76b0*/  FMUL.FTZ R61, R61, R8.reuse ;  /* 0x000000083d3d7220 */ /* 0x080fe20000410000 */
[-C--:B------:R-:W-:Y:S01]  /*76c0*/  FMUL.FTZ R64, R64, R8.reuse ;  /* 0x0000000840407220 */ /* 0x080fe20000410000 */
[----:B------:R-:W3:Y:S01]  /*76d0*/  MUFU.EX2 R15, R15 ;  /* 0x0000000f000f7308 */ /* 0x000ee20000000800 */
[----:B-1----:R-:W-:Y:S01]  /*76e0*/  FFMA.FTZ R5, R8, R5, R11 ;  /* 0x0000000508057223 */ /* 0x002fe2000001000b */
        /* <DEDUP_REMOVED lines=16> */
[----:B------:R-:W-:Y:S01]  /*77f0*/  FADD.FTZ R5, R155, R4 ;  /* 0x000000049b057221 */ /* 0x000fe20000010000 */
[----:B------:R-:W-:Y:S01]  /*7800*/  F2FP.F16.F32.PACK_AB R155, R156, R155 ;  /* 0x0000009b9c9b723e */ /* 0x000fe200000000ff */
[-C--:B------:R-:W-:Y:S01]  /*7810*/  FMUL.FTZ R88, R88, R8.reuse ;  /* 0x0000000858587220 */ /* 0x080fe20000410000 */
[-C--:B------:R-:W-:Y:S01]  /*7820*/  FMUL.FTZ R89, R89, R8.reuse ;  /* 0x0000000859597220 */ /* 0x080fe20000410000 */
[----:B------:R-:W-:Y:S01]  /*7830*/  FADD.FTZ R5, R156, R5 ;  /* 0x000000059c057221 */ /* 0x000fe20000010000 */
[-C--:B------:R-:W-:Y:S01]  /*7840*/  FMUL.FTZ R92, R92, R8.reuse ;  /* 0x000000085c5c7220 */ /* 0x080fe20000410000 */
[----:B------:R-:W3:Y:S01]  /*7850*/  MUFU.EX2 R14, R14 ;  /* 0x0000000e000e7308 */ /* 0x000ee20000000800 */
[----:B-1----:R-:W-:Y:S01]  /*7860*/  FADD.FTZ R4, R10, R12 ;  /* 0x0000000c0a047221 */ /* 0x002fe20000010000 */
[----:B------:R-:W-:Y:S01]  /*7870*/  FADD.FTZ R5, R157, R5 ;  /* 0x000000059d057221 */ /* 0x000fe20000010000 */
[----:B------:R-:W-:Y:S01]  /*7880*/  F2FP.F16.F32.PACK_AB R157, R158, R157 ;  /* 0x0000009d9e9d723e */ /* 0x000fe200000000ff */
[-C--:B------:R-:W-:Y:S01]  /*7890*/  FMUL.FTZ R93, R93, R8.reuse ;  /* 0x000000085d5d7220 */ /* 0x080fe20000410000 */
[-C--:B------:R-:W-:Y:S01]  /*78a0*/  FMUL.FTZ R96, R96, R8.reuse ;  /* 0x0000000860607220 */ /* 0x080fe20000410000 */
[----:B------:R-:W-:Y:S01]  /*78b0*/  FADD.FTZ R5, R158, R5 ;  /* 0x000000059e057221 */ /* 0x000fe20000010000 */
[-C--:B------:R-:W-:Y:S01]  /*78c0*/  FMUL.FTZ R97, R97, R8.reuse ;  /* 0x0000000861617220 */ /* 0x080fe20000410000 */
[----:B------:R-:W1:Y:S01]  /*78d0*/  MUFU.EX2 R21, R21 ;  /* 0x0000001500157308 */ /* 0x000e620000000800 */
        /* <DEDUP_REMOVED lines=9> */
[----:B------:R-:W-:Y:S01]  /*7970*/  FADD.FTZ R5, R161, R5 ;  /* 0x00000005a1057221 */ /* 0x000fe20000010000 */
[----:B------:R-:W-:Y:S01]  /*7980*/  F2FP.F16.F32.PACK_AB R156, R14, R176 ;  /* 0x000000b00e9c723e */ /* 0x000fe200000000ff */
[-C--:B------:R-:W-:Y:S01]  /*7990*/  FMUL.FTZ R105, R105, R8.reuse ;  /* 0x0000000869697220 */ /* 0x080fe20000410000 */
[C---:B------:R-:W-:Y:S01]  /*79a0*/  F2FP.F16.F32.PACK_AB R161, R162.reuse, R161 ;  /* 0x000000a1a2a1723e */ /* 0x040fe200000000ff */
        /* <DEDUP_REMOVED lines=15> */
[C---:B------:R-:W-:Y:S01]  /*7aa0*/  F2FP.F16.F32.PACK_AB R165, R166.reuse, R165 ;  /* 0x000000a5a6a5723e */ /* 0x040fe200000000ff */
        /* <DEDUP_REMOVED lines=10> */
[----:B------:R3:W4:Y:S01]  /*7b50*/  MUFU.EX2 R11, R154 ;  /* 0x0000009a000b7308 */ /* 0x0007220000000800 */
        /* <DEDUP_REMOVED lines=9> */
[----:B---3--:R-:W-:Y:S01]  /*7bf0*/  F2FP.F16.F32.PACK_AB R154, R10, R15 ;  /* 0x0000000f0a9a723e */ /* 0x008fe200000000ff */
[----:B------:R-:W-:Y:S01]  /*7c00*/  BAR.SYNC.DEFER_BLOCKING 0xf, 0x100 ;  /* 0x03c4000000007b1d */ /* 0x000fe20000010000 */
[-C--:B------:R-:W-:Y:S01]  /*7c10*/  FMUL.FTZ R141, R141, R8.reuse ;  /* 0x000000088d8d7220 */ /* 0x080fe20000410000 */
[-C--:B------:R-:W-:Y:S01]  /*7c20*/  FMUL.FTZ R144, R144, R8.reuse ;  /* 0x0000000890907220 */ /* 0x080fe20000410000 */
[-C--:B------:R-:W-:Y:S01]  /*7c30*/  FMUL.FTZ R145, R145, R8.reuse ;  /* 0x0000000891917220 */ /* 0x080fe20000410000 */
[-C--:B------:R-:W-:Y:S01]  /*7c40*/  FMUL.FTZ R148, R148, R8.reuse ;  /* 0x0000000894947220 */ /* 0x080fe20000410000 */
[----:B------:R-:W-:Y:S01]  /*7c50*/  FMUL.FTZ R149, R149, R8 ;  /* 0x0000000895957220 */ /* 0x000fe20000410000 */
[----:B------:R-:W2:Y:S01]  /*7c60*/  MUFU.EX2 R169, R169 ;  /* 0x000000a900a97308 */ /* 0x000ea20000000800 */
[C---:B----4-:R-:W-:Y:S01]  /*7c70*/  FADD.FTZ R4, R11.reuse, R4 ;  /* 0x000000040b047221 */ /* 0x050fe20000010000 */
[----:B------:R-:W-:-:S06]  /*7c80*/  F2FP.F16.F32.PACK_AB R162, R11, R173 ;  /* 0x000000ad0ba2723e */ /* 0x000fcc00000000ff */
[----:B------:R-:W3:Y:S01]  /*7c90*/  MUFU.EX2 R170, R170 ;  /* 0x000000aa00aa7308 */ /* 0x000ee20000000800 */
[----:B-1----:R-:W-:-:S07]  /*7ca0*/  FADD.FTZ R4, R172, R4 ;  /* 0x00000004ac047221 */ /* 0x002fce0000010000 */
[----:B------:R-:W1:Y:S01]  /*7cb0*/  MUFU.EX2 R174, R174 ;  /* 0x000000ae00ae7308 */ /* 0x000e620000000800 */
[C---:B--2---:R-:W-:Y:S01]  /*7cc0*/  FADD.FTZ R4, R169.reuse, R4 ;  /* 0x00000004a9047221 */ /* 0x044fe20000010000 */
[----:B------:R-:W-:Y:S01]  /*7cd0*/  F2FP.F16.F32.PACK_AB R164, R169, R172 ;  /* 0x000000aca9a4723e */ /* 0x000fe200000000ff */
[----:B------:R2:W-:Y:S04]  /*7ce0*/  STSM.16.M88.4 [R18+0x26800], R152 ;  /* 0x0268009812007844 */ /* 0x0005e80000000200 */
[----:B------:R2:W-:Y:S01]  /*7cf0*/  STSM.16.M88.4 [R23], R156 ;  /* 0x0000009c17007844 */ /* 0x0005e20000000200 */
[----:B---3--:R-:W-:Y:S01]  /*7d00*/  FADD.FTZ R9, R170, R4 ;  /* 0x00000004aa097221 */ /* 0x008fe20000010000 */
[----:B------:R-:W-:Y:S01]  /*7d10*/  FADD.FTZ R4, R167, R5 ;  /* 0x00000005a7047221 */ /* 0x000fe20000010000 */
[C---:B------:R-:W-:Y:S01]  /*7d20*/  F2FP.F16.F32.PACK_AB R167, R171.reuse, R167 ;  /* 0x000000a7aba7723e */ /* 0x040fe200000000ff */
[----:B------:R2:W-:Y:S02]  /*7d30*/  STSM.16.M88.4 [R19], R160 ;  /* 0x000000a013007844 */ /* 0x0005e40000000200 */
[----:B------:R-:W-:Y:S01]  /*7d40*/  FADD.FTZ R4, R171, R4 ;  /* 0x00000004ab047221 */ /* 0x000fe20000010000 */
[C---:B-1----:R-:W-:Y:S01]  /*7d50*/  F2FP.F16.F32.PACK_AB R166, R174.reuse, R170 ;  /* 0x000000aaaea6723e */ /* 0x042fe200000000ff */
[----:B------:R-:W-:-:S04]  /*7d60*/  FADD.FTZ R5, R174, R9 ;  /* 0x00000009ae057221 */ /* 0x000fc80000010000 */
[----:B------:R2:W-:Y:S01]  /*7d70*/  STSM.16.M88.4 [R22], R164 ;  /* 0x000000a416007844 */ /* 0x0005e20000000200 */
[----:B------:R-:W-:Y:S05]  /*7d80*/  @!P0 BRA `(.L_x_7654) ;  /* 0x0000000000048947 */ /* 0x000fea0003800000 */
[----:B------:R-:W-:Y:S01]  /*7d90*/  BPT.TRAP 0x1 ;  /* 0x000000040000795c */ /* 0x000fe20000300000 */
.L_x_7654:
[----:B------:R1:W3:Y:S01]  /*7da0*/  SYNCS.PHASECHK.TRANS64.TRYWAIT P1, [UR23+0x28c50], R7 ;  /* 0x028c5007ff0075a7 */ /* 0x0002e20008020157 */
[----:B------:R-:W-:Y:S05]  /*7db0*/  @!P0 BRA `(.L_x_7655) ;  /* 0x0000000000048947 */ /* 0x000fea0003800000 */
[----:B------:R-:W-:Y:S01]  /*7dc0*/  BPT.TRAP 0x1 ;  /* 0x000000040000795c */ /* 0x000fe20000300000 */
.L_x_7655:
[----:B---3--:R-:W-:Y:S05]  /*7dd0*/  @P1 BRA `(.L_x_7656) ;  /* 0x0000000000081947 */ /* 0x008fea0003800000 */
[----:B------:R-:W3:Y:S02]  /*7de0*/  SYNCS.PHASECHK.TRANS64.TRYWAIT P1, [UR23+0x28c50], R7 ;  /* 0x028c5007ff0075a7 */ /* 0x000ee40008020157 */
[----:B---3--:R-:W-:Y:S05]  /*7df0*/  @!P1 BRA `(.L_x_7657) ;  /* 0x000000d8008c9947 */ /* 0x008fea0003800000 */
.L_x_7656:
        /* <DEDUP_REMOVED lines=34> */
.L_x_7658:
[----:B------:R-:W-:Y:S01]  /*8020*/  UISETP.GT.AND UP0, UPT, UR21, UR20, UPT ;  /* 0x000000141500728c */ /* 0x000fe2000bf04270 */
[----:B------:R-:W-:Y:S01]  /*8030*/  IMAD.MOV.U32 R9, RZ, RZ, R3 ;  /* 0x000000ffff097224 */ /* 0x000fe200078e0003 */
[----:B------:R-:W-:Y:S01]  /*8040*/  UIADD3 UR23, UR23, 0x28c60, URZ ;  /* 0x00028c6017177890 */ /* 0x000fe2000fffe03f */
[----:B---3--:R-:W-:Y:S01]  /*8050*/  IMAD.MOV.U32 R8, RZ, RZ, R6 ;  /* 0x000000ffff087224 */ /* 0x008fe200078e0006 */
[----:B------:R-:W-:Y:S02]  /*8060*/  UIADD3 UR21, UR21, -0x1, URZ ;  /* 0xffffffff15157890 */ /* 0x000fe4000fffe03f */
[----:B------:R-:W-:Y:S01]  /*8070*/  PLOP3.LUT P1, PT, PT, PT, UP0, 0x80, 0x0 ;  /* 0x000000000000781c */ /* 0x000fe20003f2f008 */
[----:B------:R-:W-:Y:S01]  /*8080*/  UPRMT UR23, UR39, 0x654, UR23 ;  /* 0x0000065427177896 */ /* 0x000fe20008000017 */
[----:B------:R-:W-:-:S08]  /*8090*/  UMOV UR24, UR37 ;  /* 0x0000002500187c82 */ /* 0x000fd00008000000 */
[----:B------:R-:W-:Y:S03]  /*80a0*/  SYNCS.ARRIVE.TRANS64.RED.A1T0 RZ, [UR23], RZ ;  /* 0x000000ffffff79a7 */ /* 0x000fe60008100417 */
[----:B------:R-:W-:Y:S05]  /*80b0*/  @P1 BRA `(.L_x_7659) ;  /* 0xffffffdc007c1947 */ /* 0x000fea000383ffff */
.L_x_7648:
[----:B------:R-:W-:-:S06]  /*80c0*/  UISETP.GE.AND UP0, UPT, UR21, UR48, UPT ;  /* 0x000000301500728c */ /* 0x000fcc000bf06270 */
[----:B------:R-:W-:-:S13]  /*80d0*/  PLOP3.LUT P1, PT, PT, PT, UP0, 0x80, 0x0 ;  /* 0x000000000000781c */ /* 0x000fda0003f2f008 */
[----:B------:R-:W-:Y:S05]  /*80e0*/  @!P1 BRA `(.L_x_7660) ;  /* 0x0000001c003c9947 */ /* 0x000fea0003800000 */
[----:B0-2---:R-:W-:Y:S01]  /*80f0*/  IMAD.MOV.U32 R8, RZ, RZ, R3 ;  /* 0x000000ffff087224 */ /* 0x005fe200078e0003 */
[----:B------:R-:W-:Y:S01]  /*8100*/  UMOV UR23, UR37 ;  /* 0x0000002500177c82 */ /* 0x000fe20008000000 */
[----:B------:R-:W-:Y:S01]  /*8110*/  IMAD.MOV.U32 R9, RZ, RZ, R6 ;  /* 0x000000ffff097224 */ /* 0x000fe200078e0006 */
[----:B------:R-:W-:Y:S01]  /*8120*/  ULDC UR24, c[0x0][0x9d8] ;  /* 0x0002760000187ab9 */ /* 0x000fe20000000800 */
[----:B------:R-:W-:-:S05]  /*8130*/  ULDC UR20, c[0x0][0x988] ;  /* 0x0002620000147ab9 */ /* 0x000fca0000000800 */
.L_x_7671:
[----:B------:R-:W-:-:S04]  /*8140*/  UIADD3 UR37, UR23, 0x1, URZ ;  /* 0x0000000117257890 */ /* 0x000fc8000fffe03f */
[----:B------:R-:W-:-:S04]  /*8150*/  UISETP.NE.AND UP0, UPT, UR37, 0x2, UPT ;  /* 0x000000022500788c */ /* 0x000fc8000bf05270 */
[----:B------:R-:W-:Y:S02]  /*8160*/  USEL UR6, URZ, 0x1, UP0 ;  /* 0x000000013f067887 */ /* 0x000fe40008000000 */
[----:B------:R-:W-:Y:S02]  /*8170*/  USEL UR37, UR37, URZ, UP0 ;  /* 0x0000003f25257287 */ /* 0x000fe40008000000 */
[----:B------:R-:W-:Y:S01]  /*8180*/  ULOP3.LUT UR36, UR36, UR6, URZ, 0x3c, !UPT ;  /* 0x0000000624247292 */ /* 0x000fe2000f8e3c3f */
[----:B0-2---:R-:W-:Y:S11]  /*8190*/  @!P0 BRA `(.L_x_7661) ;  /* 0x0000000000048947 */ /* 0x005ff60003800000 */
[----:B------:R-:W-:Y:S01]  /*81a0*/  BPT.TRAP 0x1 ;  /* 0x000000040000795c */ /* 0x000fe20000300000 */
.L_x_7661:
[----:B------:R-:W-:Y:S01]  /*81b0*/  ULEA UR22, UR37, UR40, 0x3 ;  /* 0x0000002825167291 */ /* 0x000fe2000f8e183f */
[----:B-1----:R-:W-:-:S05]  /*81c0*/  IMAD.U32 R7, RZ, RZ, UR36 ;  /* 0x00000024ff077e24 */ /* 0x002fca000f8e00ff */
[----:B------:R-:W-:-:S04]  /*81d0*/  SHF.L.U32 R7, R7, 0x1f, RZ ;  /* 0x0000001f07077819 */ /* 0x000fc800000006ff */
[----:B------:R0:W1:Y:S01]  /*81e0*/  SYNCS.PHASECHK.TRANS64.TRYWAIT P1, [UR22+0x28c30], R7 ;  /* 0x028c3007ff0075a7 */ /* 0x0000620008020156 */
[----:B------:R-:W-:Y:S05]  /*81f0*/  @!P0 BRA `(.L_x_7662) ;  /* 0x0000000000048947 */ /* 0x000fea0003800000 */
[----:B------:R-:W-:Y:S01]  /*8200*/  BPT.TRAP 0x1 ;  /* 0x000000040000795c */ /* 0x000fe20000300000 */
.L_x_7662:
[----:B-1----:R-:W-:Y:S05]  /*8210*/  @P1 BRA `(.L_x_7663) ;  /* 0x0000000000081947 */ /* 0x002fea0003800000 */
[----:B------:R-:W1:Y:S02]  /*8220*/  SYNCS.PHASECHK.TRANS64.TRYWAIT P1, [UR22+0x28c30], R7 ;  /* 0x028c3007ff0075a7 */ /* 0x000e640008020156 */
[----:B-1----:R-:W-:Y:S05]  /*8230*/  @!P1 BRA `(.L_x_7664) ;  /* 0x000000d400949947 */ /* 0x002fea0003800000 */
.L_x_7663:
        /* <DEDUP_REMOVED lines=23> */
.L_x_7665:
        /* <DEDUP_REMOVED lines=297> */
[----:B------:R-:W-:Y:S01]  /*9640*/  FADD.FTZ R4, R21, R4 ;  /* 0x0000000415047221 */ /* 0x000fe20000010000 */
[-C--:B------:R-:W-:Y:S01]  /*9650*/  FMUL.FTZ R91, R91, R10.reuse ;  /* 0x0000000a5b5b7220 */ /* 0x080fe20000410000 */
[-C--:B------:R-:W-:Y:S01]  /*9660*/  FMUL.FTZ R94, R94, R10.reuse ;  /* 0x0000000a5e5e7220 */ /* 0x080fe20000410000 */
[----:B------:R-:W1:Y:S01]  /*9670*/  MUFU.EX2 R12, R12 ;  /* 0x0000000c000c7308 */ /* 0x000e620000000800 */
[----:B--2---:R-:W-:Y:S01]  /*9680*/  FADD.FTZ R11, R159, R11 ;  /* 0x0000000b9f0b7221 */ /* 0x004fe20000010000 */
[----:B------:R-:W-:Y:S01]  /*9690*/  FADD.FTZ R4, R168, R4 ;  /* 0x00000004a8047221 */ /* 0x000fe20000010000 */
[----:B---3--:R-:W-:Y:S01]  /*96a0*/  F2FP.F16.F32.PACK_AB R158, R20, R15 ;  /* 0x0000000f149e723e */ /* 0x008fe200000000ff */
[-C--:B------:R-:W-:Y:S01]  /*96b0*/  FMUL.FTZ R95, R95, R10.reuse ;  /* 0x0000000a5f5f7220 */ /* 0x080fe20000410000 */
[-C--:B------:R-:W-:Y:S01]  /*96c0*/  FMUL.FTZ R98, R98, R10.reuse ;  /* 0x0000000a62627220 */ /* 0x080fe20000410000 */
[----:B------:R-:W-:Y:S01]  /*96d0*/  FADD.FTZ R4, R8, R4 ;  /* 0x0000000408047221 */ /* 0x000fe20000010000 */
[-C--:B------:R-:W-:Y:S01]  /*96e0*/  FMUL.FTZ R99, R99, R10.reuse ;  /* 0x0000000a63637220 */ /* 0x080fe20000410000 */
[----:B------:R-:W2:Y:S01]  /*96f0*/  MUFU.EX2 R161, R166 ;  /* 0x000000a600a17308 */ /* 0x000ea20000000800 */
[C---:B----4-:R-:W-:Y:S01]  /*9700*/  FADD.FTZ R11, R5.reuse, R11 ;  /* 0x0000000b050b7221 */ /* 0x050fe20000010000 */
        /* <DEDUP_REMOVED lines=9> */
[----:B------:R1:W-:Y:S01]  /*97a0*/  STSM.16.M88.4 [R18+0x26800], R152 ;  /* 0x0268009812007844 */ /* 0x0003e20000000200 */
[-C--:B------:R-:W-:Y:S01]  /*97b0*/  FMUL.FTZ R107, R107, R10.reuse ;  /* 0x0000000a6b6b7220 */ /* 0x080fe20000410000 */
[-C--:B------:R-:W-:Y:S01]  /*97c0*/  FMUL.FTZ R110, R110, R10.reuse ;  /* 0x0000000a6e6e7220 */ /* 0x080fe20000410000 */
[----:B------:R-:W-:Y:S01]  /*97d0*/  FMUL.FTZ R111, R111, R10 ;  /* 0x0000000a6f6f7220 */ /* 0x000fe20000410000 */
[----:B------:R1:W-:Y:S01]  /*97e0*/  STSM.16.M88.4 [R23], R156 ;  /* 0x0000009c17007844 */ /* 0x0003e20000000200 */
[----:B------:R-:W4:Y:S01]  /*97f0*/  MUFU.EX2 R169, R169 ;  /* 0x000000a900a97308 */ /* 0x000f220000000800 */
        /* <DEDUP_REMOVED lines=44> */
.L_x_7666:
[----:B------:R2:W3:Y:S01]  /*9ac0*/  SYNCS.PHASECHK.TRANS64.TRYWAIT P1, [UR22+0x28c50], R7 ;  /* 0x028c5007ff0075a7 */ /* 0x0004e20008020156 */
[----:B------:R-:W-:Y:S05]  /*9ad0*/  @!P0 BRA `(.L_x_7667) ;  /* 0x0000000000048947 */ /* 0x000fea0003800000 */
[----:B------:R-:W-:Y:S01]  /*9ae0*/  BPT.TRAP 0x1 ;  /* 0x000000040000795c */ /* 0x000fe20000300000 */
.L_x_7667:
[----:B---3--:R-:W-:Y:S05]  /*9af0*/  @P1 BRA `(.L_x_7668) ;  /* 0x0000000000081947 */ /* 0x008fea0003800000 */
[----:B------:R-:W3:Y:S02]  /*9b00*/  SYNCS.PHASECHK.TRANS64.TRYWAIT P1, [UR22+0x28c50], R7 ;  /* 0x028c5007ff0075a7 */ /* 0x000ee40008020156 */
[----:B---3--:R-:W-:Y:S05]  /*9b10*/  @!P1 BRA `(.L_x_7669) ;  /* 0x000000bc00749947 */ /* 0x008fea0003800000 */
.L_x_7668:
        /* <DEDUP_REMOVED lines=34> */
.L_x_7670:
[----:B------:R-:W-:Y:S01]  /*9d40*/  UISETP.GT.AND UP0, UPT, UR21, UR48, UPT ;  /* 0x000000301500728c */ /* 0x000fe2000bf04270 */
[----:B---3--:R-:W-:Y:S01]  /*9d50*/  IMAD.MOV.U32 R8, RZ, RZ, R3 ;  /* 0x000000ffff087224 */ /* 0x008fe200078e0003 */
        /* <DEDUP_REMOVED lines=8> */
.L_x_7660:
[----:B------:R-:W3:Y:S01]  /*9de0*/  SHFL.BFLY PT, R0, R5, 0x2, 0x1f ;  /* 0x0c401f0005007f89 */ /* 0x000ee200000e0000 */
[----:B------:R-:W-:Y:S01]  /*9df0*/  IMAD.U32 R12, RZ, RZ, UR10 ;  /* 0x0000000aff0c7e24 */ /* 0x000fe2000f8e00ff */
[----:B------:R-:W-:Y:S08]  /*9e00*/  BAR.ARV 0x8, 0x100 ;  /* 0x0204000000007b1d */ /* 0x000ff00000002000 */
[----:B------:R-:W-:Y:S01]  /*9e10*/  BAR.SYNC.DEFER_BLOCKING 0xf, 0x100 ;  /* 0x03c4000000007b1d */ /* 0x000fe20000010000 */
[----:B------:R-:W-:Y:S01]  /*9e20*/  ISETP.NE.AND P2, PT, R17, RZ, PT ;  /* 0x000000ff1100720c */ /* 0x000fe20003f45270 */
[----:B------:R-:W-:Y:S01]  /*9e30*/  IMAD.MOV.U32 R13, RZ, RZ, -0x800000 ;  /* 0xff800000ff0d7424 */ /* 0x000fe200078e00ff */
[----:B------:R-:W-:-:S03]  /*9e40*/  UIADD3 UR46, UR46, 0x1, URZ ;  /* 0x000000012e2e7890 */ /* 0x000fc6000fffe03f */
[----:B------:R-:W4:Y:S01]  /*9e50*/  SHFL.BFLY PT, R9, R4, 0x2, 0x1f ;  /* 0x0c401f0004097f89 */ /* 0x000f2200000e0000 */
[----:B---3--:R-:W-:-:S05]  /*9e60*/  FADD.FTZ R0, R0, R5 ;  /* 0x0000000500007221 */ /* 0x008fca0000010000 */
[----:B012---:R-:W0:Y:S01]  /*9e70*/  SHFL.BFLY PT, R7, R0, 0x1, 0x1f ;  /* 0x0c201f0000077f89 */ /* 0x007e2200000e0000 */
[----:B----4-:R-:W-:Y:S01]  /*9e80*/  FADD.FTZ R9, R9, R4 ;  /* 0x0000000409097221 */ /* 0x010fe20000010000 */
[----:B------:R-:W-:-:S04]  /*9e90*/  IMAD.MOV.U32 R4, RZ, RZ, RZ ;  /* 0x000000ffff047224 */ /* 0x000fc800078e00ff */
[----:B------:R-:W1:Y:S01]  /*9ea0*/  SHFL.BFLY PT, R8, R9, 0x1, 0x1f ;  /* 0x0c201f0009087f89 */ /* 0x000e6200000e0000 */
[----:B0-----:R-:W-:Y:S01]  /*9eb0*/  FADD.FTZ R10, R0, R7 ;  /* 0x00000007000a7221 */ /* 0x001fe20000010000 */
[----:B------:R-:W-:-:S04]  /*9ec0*/  IMAD.MOV.U32 R0, RZ, RZ, RZ ;  /* 0x000000ffff007224 */ /* 0x000fc800078e00ff */
[----:B------:R-:W-:-:S13]  /*9ed0*/  FSETP.NE.FTZ.AND P0, PT, R10, RZ, PT ;  /* 0x000000ff0a00720b */ /* 0x000fda0003f15000 */
[----:B------:R-:W0:Y:S01]  /*9ee0*/  @P0 MUFU.LG2 R7, R10 ;  /* 0x0000000a00070308 */ /* 0x000e220000000c00 */
[----:B------:R-:W-:Y:S01]  /*9ef0*/  @P0 FMUL.FTZ R5, R12, 0.69314718246459960938 ;  /* 0x3f3172180c050820 */ /* 0x000fe20000410000 */
[----:B-1----:R-:W-:Y:S01]  /*9f00*/  FADD.FTZ R11, R9, R8 ;  /* 0x00000008090b7221 */ /* 0x002fe20000010000 */
[----:B------:R-:W-:-:S04]  /*9f10*/  IMAD.MOV.U32 R12, RZ, RZ, -0x800000 ;  /* 0xff800000ff0c7424 */ /* 0x000fc800078e00ff */
[----:B------:R-:W-:Y:S01]  /*9f20*/  FSETP.NE.FTZ.AND P1, PT, R11, RZ, PT ;  /* 0x000000ff0b00720b */ /* 0x000fe20003f35000 */
[----:B------:R-:W1:Y:S01]  /*9f30*/  @P0 MUFU.RCP R4, R10 ;  /* 0x0000000a00040308 */ /* 0x000e620000001000 */
[----:B0-----:R-:W-:-:S11]  /*9f40*/  @P0 FMUL.FTZ R8, R7, 0.69314718246459960938 ;  /* 0x3f31721807080820 */ /* 0x001fd60000410000 */
[----:B------:R-:W0:Y:S01]  /*9f50*/  @P1 MUFU.RCP R0, R11 ;  /* 0x0000000b00001308 */ /* 0x000e220000001000 */
[----:B------:R-:W-:Y:S01]  /*9f60*/  @P0 FFMA.FTZ R12, R5, R6, R8 ;  /* 0x00000006050c0223 */ /* 0x000fe20000010008 */
[----:B------:R-:W-:Y:S01]  /*9f70*/  IMAD.U32 R5, RZ, RZ, UR37 ;  /* 0x00000025ff057e24 */ /* 0x000fe2000f8e00ff */
[----:B------:R-:W-:Y:S01]  /*9f80*/  UIADD3 UR37, UR37, 0x1, URZ ;  /* 0x0000000125257890 */ /* 0x000fe2000fffe03f */
[----:B------:R-:W-:Y:S02]  /*9f90*/  IMAD.U32 R6, RZ, RZ, UR10 ;  /* 0x0000000aff067e24 */ /* 0x000fe4000f8e00ff */
[-C--:B-1----:R-:W-:Y:S01]  /*9fa0*/  FMUL.FTZ R24, R24, R4.reuse ;  /* 0x0000000418187220 */ /* 0x082fe20000410000 */
[----:B------:R-:W-:Y:S01]  /*9fb0*/  @!P2 IMAD R5, R5, 0x40, R16 ;  /* 0x000000400505a824 */ /* 0x000fe200078e0210 */
[----:B------:R-:W-:Y:S01]  /*9fc0*/  UISETP.NE.AND UP0, UPT, UR37, 0x2, UPT ;  /* 0x000000022500788c */ /* 0x000fe2000bf05270 */
[-C--:B------:R-:W-:Y:S01]  /*9fd0*/  FMUL.FTZ R25, R25, R4.reuse ;  /* 0x0000000419197220 */ /* 0x080fe20000410000 */
[-C--:B------:R-:W-:Y:S01]  /*9fe0*/  FMUL.FTZ R28, R28, R4.reuse ;  /* 0x000000041c1c7220 */ /* 0x080fe20000410000 */
[-C--:B------:R-:W-:Y:S01]  /*9ff0*/  FMUL.FTZ R29, R29, R4.reuse ;  /* 0x000000041d1d7220 */ /* 0x080fe20000410000 */
[----:B------:R-:W-:Y:S01]  /*a000*/  @!P2 LEA R7, R5, UR40, 0x2 ;  /* 0x000000280507ac11 */ /* 0x000fe2000f8e10ff */
[-C--:B------:R-:W-:Y:S01]  /*a010*/  FMUL.FTZ R32, R32, R4.reuse ;  /* 0x0000000420207220 */ /* 0x080fe20000410000 */
[----:B------:R-:W1:Y:S01]  /*a020*/  @P1 MUFU.LG2 R5, R11 ;  /* 0x0000000b00051308 */ /* 0x000e620000000c00 */
[-C--:B------:R-:W-:Y:S01]  /*a030*/  FMUL.FTZ R33, R33, R4.reuse ;  /* 0x0000000421217220 */ /* 0x080fe20000410000 */
[-C--:B------:R-:W-:Y:S01]  /*a040*/  FMUL.FTZ R36, R36, R4.reuse ;  /* 0x0000000424247220 */ /* 0x080fe20000410000 */
[----:B------:R1:W-:Y:S01]  /*a050*/  @!P2 STS [R7+0x28800], R4 ;  /* 0x028800040700a388 */ /* 0x0003e20000000800 */
        /* <DEDUP_REMOVED lines=59> */
[----:B-1----:R-:W-:Y:S01]  /*a410*/  @P1 FMUL.FTZ R4, R5, 0.69314718246459960938 ;  /* 0x3f31721805041820 */ /* 0x002fe20000410000 */
[----:B------:R-:W-:Y:S01]  /*a420*/  USEL UR4, URZ, 0x1, UP0 ;  /* 0x000000013f047887 */ /* 0x000fe20008000000 */
        /* <DEDUP_REMOVED lines=66> */
[----:B------:R-:W-:-:S02]  /*a850*/  USEL UR37, UR37, URZ, UP0 ;  /* 0x0000003f25257287 */ /* 0x000fc40008000000 */
[----:B------:R-:W-:Y:S01]  /*a860*/  ULOP3.LUT UR36, UR36, UR4, URZ, 0x3c, !UPT ;  /* 0x0000000424247292 */ /* 0x000fe2000f8e3c3f */
[----:B0-----:R-:W-:Y:S11]  /*a870*/  BAR.ARV 0xe, 0x100 ;  /* 0x0384000000007b1d */ /* 0x001ff60000002000 */
.L_x_7624:
        /* <DEDUP_REMOVED lines=16> */
[----:B------:R-:W-:Y:S02]  /*a980*/  F2FP.F16.F32.PACK_AB R7, R31, R30 ;  /* 0x0000001e1f07723e */ /* 0x000fe400000000ff */
[----:B------:R-:W-:Y:S02]  /*a990*/  F2FP.F16.F32.PACK_AB R9, R35, R34 ;  /* 0x000000222309723e */ /* 0x000fe400000000ff */
[----:B------:R-:W-:Y:S02]  /*a9a0*/  F2FP.F16.F32.PACK_AB R10, R37, R36 ;  /* 0x00000024250a723e */ /* 0x000fe400000000ff */
        /* <DEDUP_REMOVED lines=11> */
[----:B------:R-:W-:-:S04]  /*aa60*/  @UP0 ULEA UR10, UP1, UR41, UR10, 0x2 ;  /* 0x0000000a290a0291 */ /* 0x000fc8000f82103f */
[----:B------:R-:W-:Y:S01]  /*aa70*/  @UP0 ULEA.HI.X UR11, UR41, UR11, UR42, 0x2, UP1 ;  /* 0x0000000b290b0291 */ /* 0x000fe200088f142a */
        /* <DEDUP_REMOVED lines=163> */
[----:B------:R-:W-:Y:S01]  /*b4b0*/  ISETP.NE.U32.AND P0, PT, RZ, UR12, PT ;  /* 0x0000000cff007c0c */ /* 0x000fe2000bf05070 */
[----:B------:R0:W-:Y:S01]  /*b4c0*/  STSM.16.M88.4 [R0], R4 ;  /* 0x0000000400007844 */ /* 0x0001e20000000200 */
[----:B------:R-:W-:Y:S02]  /*b4d0*/  LOP3.LUT R20, R3, R8, RZ, 0x3c, !PT ;  /* 0x0000000803147212 */ /* 0x000fe400078e3cff */
[----:B------:R-:W-:Y:S02]  /*b4e0*/  ISETP.NE.AND.EX P0, PT, RZ, UR13, PT, P0 ;  /* 0x0000000dff007c0c */ /* 0x000fe4000bf05300 */
[----:B------:R-:W-:Y:S02]  /*b4f0*/  MOV R20, R20 ;  /* 0x0000001400147202 */ /* 0x000fe40000000f00 */
[----:B0-----:R-:W-:Y:S02]  /*b500*/  F2FP.F16.F32.PACK_AB R4, R145, R144 ;  /* 0x000000909104723e */ /* 0x001fe400000000ff */
[----:B------:R-:W-:-:S02]  /*b510*/  F2FP.F16.F32.PACK_AB R5, R147, R146 ;  /* 0x000000929305723e */ /* 0x000fc400000000ff */
[----:B------:R-:W-:Y:S02]  /*b520*/  F2FP.F16.F32.PACK_AB R6, R149, R148 ;  /* 0x000000949506723e */ /* 0x000fe400000000ff */
[----:B------:R-:W-:-:S05]  /*b530*/  F2FP.F16.F32.PACK_AB R7, R151, R150 ;  /* 0x000000969707723e */ /* 0x000fca00000000ff */
[----:B------:R0:W-:Y:S02]  /*b540*/  STSM.16.M88.4 [R20], R4 ;  /* 0x0000000414007844 */ /* 0x0001e40000000200 */
[----:B0-----:R-:W-:Y:S02]  /*b550*/  IMAD.U32 R4, RZ, RZ, UR10 ;  /* 0x0000000aff047e24 */ /* 0x001fe4000f8e00ff */
[----:B------:R-:W-:Y:S01]  /*b560*/  IMAD.U32 R5, RZ, RZ, UR11 ;  /* 0x0000000bff057e24 */ /* 0x000fe2000f8e00ff */
[----:B------:R-:W-:Y:S06]  /*b570*/  BAR.SYNC.DEFER_BLOCKING 0x1, 0x100 ;  /* 0x0044000000007b1d */ /* 0x000fec0000010000 */
[----:B------:R-:W-:-:S02]  /*b580*/  ULDC.64 UR10, c[0x0][0xc00] ;  /* 0x00030000000a7ab9 */ /* 0x000fc40000000a00 */
[----:B------:R-:W-:Y:S01]  /*b590*/  UIMAD.WIDE UR10, UR41, 0x4, UR10 ;  /* 0x00000004290a78a5 */ /* 0x000fe2000f8e020a */
[----:B------:R0:W2:Y:S05]  /*b5a0*/  @P1 LDG.E R3, desc[UR50][R4.64] ;  /* 0x0000003204031981 */ /* 0x0000aa000c1e1900 */
[----:B0-----:R-:W-:Y:S02]  /*b5b0*/  IMAD.U32 R4, RZ, RZ, UR10 ;  /* 0x0000000aff047e24 */ /* 0x001fe4000f8e00ff */
        /* <DEDUP_REMOVED lines=16> */
.L_x_7674:
        /* <DEDUP_REMOVED lines=22> */
[----:B------:R-:W-:-:S04]  /*b820*/  USEL UR42, UR42, URZ, !UP0 ;  /* 0x0000003f2a2a7287 */ /* 0x000fc8000c000000 */
[----:B------:R-:W-:Y:S01]  /*b830*/  ULDC.64 UR14, c[0x0][UR19+0x228] ;  /* 0x00008a00130e7abb */ /* 0x000fe20008000a00 */
[----:B------:R-:W-:Y:S01]  /*b840*/  ULDC.64 UR12, c[0x0][UR19+0x220] ;  /* 0x00008800130c7abb */ /* 0x000fe20008000a00 */
[----:B------:R-:W-:Y:S02]  /*b850*/  UIMAD.WIDE.U32 UR20, UR14, UR16, URZ ;  /* 0x000000100e1472a5 */ /* 0x000fe4000f8e003f */
[----:B------:R-:W-:Y:S01]  /*b860*/  UIMAD UR22, UR15, UR16, URZ ;  /* 0x000000100f1672a4 */ /* 0x000fe2000f8e023f */
[----:B0-----:R-:W-:Y:S01]  /*b870*/  ISETP.NE.AND P0, PT, R0, 0x1, PT ;  /* 0x000000010000780c */ /* 0x001fe20003f05270 */
[----:B------:R-:W-:Y:S01]  /*b880*/  UIMAD.WIDE.U32 UR14, UR12, UR41, URZ ;  /* 0x000000290c0e72a5 */ /* 0x000fe2000f8e003f */
[----:B------:R-:W-:Y:S01]  /*b890*/  ULDC.64 UR10, c[0x0][UR19+0x218] ;  /* 0x00008600130a7abb */ /* 0x000fe20008000a00 */
[----:B------:R-:W-:Y:S02]  /*b8a0*/  UIMAD UR41, UR13, UR41, URZ ;  /* 0x000000290d2972a4 */ /* 0x000fe4000f8e023f */
[----:B------:R-:W-:-:S02]  /*b8b0*/  UIMAD.WIDE.U32 UR16, UR10, UR44, URZ ;  /* 0x0000002c0a1072a5 */ /* 0x000fc4000f8e003f */
[----:B------:R-:W-:Y:S02]  /*b8c0*/  UIMAD UR10, UR11, UR44, URZ ;  /* 0x0000002c0b0a72a4 */ /* 0x000fe4000f8e023f */
[----:B------:R-:W-:Y:S02]  /*b8d0*/  UIMAD UR41, UR12, UR42, UR41 ;  /* 0x0000002a0c2972a4 */ /* 0x000fe4000f8e0229 */
[----:B------:R-:W-:Y:S02]  /*b8e0*/  UIADD3 UR22, UR21, UR22, URZ ;  /* 0x0000001615167290 */ /* 0x000fe4000fffe03f */
[----:B------:R-:W0:Y:S01]  /*b8f0*/  @P0 LDC R4, c[0x0][0xbec] ;  /* 0x0002fb00ff040b82 */ /* 0x000e220000000800 */
[----:B------:R-:W-:Y:S02]  /*b900*/  UIADD3 UR11, UR17, UR10, URZ ;  /* 0x0000000a110b7290 */ /* 0x000fe4000fffe03f */
[----:B------:R-:W-:Y:S02]  /*b910*/  UIADD3 UR16, UP0, UP2, UR14, UR16, UR4 ;  /* 0x000000100e107290 */ /* 0x000fe4000fa1e004 */
[----:B------:R-:W-:Y:S01]  /*b920*/  UIADD3 UR10, UR15, UR41, URZ ;  /* 0x000000290f0a7290 */ /* 0x000fe2000fffe03f */
[----:B------:R-:W-:-:S02]  /*b930*/  IMAD.U32 R6, RZ, RZ, UR22 ;  /* 0x00000016ff067e24 */ /* 0x000fc4000f8e00ff */
[----:B------:R-:W1:Y:S01]  /*b940*/  @P0 LDC R5, c[0x0][0xbf0] ;  /* 0x0002fc00ff050b82 */ /* 0x000e620000000800 */
[----:B------:R-:W-:Y:S01]  /*b950*/  UIADD3.X UR10, UR10, UR11, UR18, UP0, UP2 ;  /* 0x0000000b0a0a7290 */ /* 0x000fe200087e4412 */
[----:B0-----:R-:W-:-:S05]  /*b960*/  @P0 IMAD.HI.U32 R4, R9, R4, RZ ;  /* 0x0000000409040227 */ /* 0x001fca00078e00ff */
[----:B-1----:R-:W-:Y:S01]  /*b970*/  @P0 SHF.R.U32.HI R3, RZ, R5, R4 ;  /* 0x00000005ff030219 */ /* 0x002fe20000011604 */
[----:B------:R-:W-:-:S04]  /*b980*/  IMAD.U32 R4, RZ, RZ, UR20 ;  /* 0x00000014ff047e24 */ /* 0x000fc8000f8e00ff */
        /* <DEDUP_REMOVED lines=18> */
[----:B------:R-:W0:Y:S04]  /*bab0*/  SHFL.IDX PT, R5, R9, RZ, 0x1c1f ;  /* 0x001c1fff09057589 */ /* 0x000e2800000e0000 */
[----:B------:R-:W1:Y:S01]  /*bac0*/  SHFL.IDX PT, R7, R9, 0x1, 0x1c1f ;  /* 0x003c1f0009077f89 */ /* 0x000e6200000e0000 */
[----:B--2---:R-:W-:-:S05]  /*bad0*/  IMAD.MOV R3, RZ, RZ, -R10 ;  /* 0x000000ffff037224 */ /* 0x004fca00078e0a0a */
[----:B------:R-:W-:Y:S01]  /*bae0*/  ISETP.NE.AND P0, PT, R184, R3, PT ;  /* 0x00000003b800720c */ /* 0x000fe20003f05270 */
[----:B------:R-:W-:Y:S02]  /*baf0*/  IMAD R3, R0, UR8, RZ ;  /* 0x0000000800037c24 */ /* 0x000fe4000f8e02ff */
[----:B------:R-:W-:-:S05]  /*bb00*/  VIADD R0, R16, UR45 ;  /* 0x0000002d10007c36 */ /* 0x000fca0008000000 */
[C---:B------:R-:W-:Y:S01]  /*bb10*/  ISETP.GE.OR P2, PT, R0.reuse, R3, P0 ;  /* 0x000000030000720c */ /* 0x040fe20000746670 */
[----:B------:R-:W-:-:S05]  /*bb20*/  VIADD R0, R0, 0x8 ;  /* 0x0000000800007836 */ /* 0x000fca0000000000 */
[----:B------:R-:W-:-:S07]  /*bb30*/  ISETP.GE.OR P0, PT, R0, R3, P0 ;  /* 0x000000030000720c */ /* 0x000fce0000706670 */
[----:B0-----:R0:W-:Y:S06]  /*bb40*/  @!P2 ST.E desc[UR50][R4.64], R12 ;  /* 0x0000000c0400a985 */ /* 0x0011ec000c101932 */
[----:B-1----:R0:W-:Y:S02]  /*bb50*/  @!P0 ST.E desc[UR50][R6.64], R13 ;  /* 0x0000000d06008985 */ /* 0x0021e4000c101932 */
.L_x_7675:
        /* <DEDUP_REMOVED lines=12> */
[C---:B------:R-:W-:Y:S02]  /*bc20*/  IADD3 R33, P0, R14.reuse, 0x5000, RZ ;  /* 0x000050000e217810 */ /* 0x040fe40007f1e0ff */
[----:B------:R-:W-:Y:S02]  /*bc30*/  LOP3.LUT R40, R41, 0x380, RZ, 0xc0, !PT ;  /* 0x0000038029287812 */ /* 0x000fe400078ec0ff */
[----:B------:R-:W-:Y:S02]  /*bc40*/  LOP3.LUT R32, R33, 0x380, RZ, 0xc0, !PT ;  /* 0x0000038021207812 */ /* 0x000fe400078ec0ff */
[----:B------:R-:W-:Y:S02]  /*bc50*/  IADD3 R37, P1, R14, 0x6000, RZ ;  /* 0x000060000e257810 */ /* 0x000fe40007f3e0ff */
[----:B------:R-:W-:-:S02]  /*bc60*/  SHF.R.U64 R40, R40, 0x3, RZ ;  /* 0x0000000328287819 */ /* 0x000fc400000012ff */
[----:B------:R-:W-:Y:S02]  /*bc70*/  SHF.R.U64 R32, R32, 0x3, RZ ;  /* 0x0000000320207819 */ /* 0x000fe400000012ff */
[----:B------:R-:W-:Y:S02]  /*bc80*/  LOP3.LUT R36, R37, 0x380, RZ, 0xc0, !PT ;  /* 0x0000038025247812 */ /* 0x000fe400078ec0ff */
[----:B------:R-:W-:Y:S01]  /*bc90*/  LOP3.LUT R40, R40, R41, RZ, 0x3c, !PT ;  /* 0x0000002928287212 */ /* 0x000fe200078e3cff */
[--C-:B------:R-:W-:Y:S01]  /*bca0*/  IMAD.X R41, RZ, RZ, R15.reuse, P2 ;  /* 0x000000ffff297224 */ /* 0x100fe200010e060f */
[----:B------:R-:W-:Y:S01]  /*bcb0*/  LOP3.LUT R32, R32, R33, RZ, 0x3c, !PT ;  /* 0x0000002120207212 */ /* 0x000fe200078e3cff */
[--C-:B------:R-:W-:Y:S01]  /*bcc0*/  IMAD.X R33, RZ, RZ, R15.reuse, P0 ;  /* 0x000000ffff217224 */ /* 0x100fe200000e060f */
[----:B------:R-:W-:Y:S02]  /*bcd0*/  IADD3 R69, P2, R14, 0xe000, RZ ;  /* 0x0000e0000e457810 */ /* 0x000fe40007f5e0ff */
[----:B------:R-:W-:Y:S01]  /*bce0*/  SHF.R.U64 R36, R36, 0x3, RZ ;  /* 0x0000000324247819 */ /* 0x000fe200000012ff */
[----:B------:R-:W-:Y:S01]  /*bcf0*/  UIMAD UR18, UR18, UR12, URZ ;  /* 0x0000000c121272a4 */ /* 0x000fe2000f8e023f */
[----:B------:R-:W-:Y:S01]  /*bd00*/  IADD3 R61, P0, R14, 0xc000, RZ ;  /* 0x0000c0000e3d7810 */ /* 0x000fe20007f1e0ff */
[----:B------:R-:W-:Y:S01]  /*bd10*/  UIMAD.WIDE.U32 UR10, UR4, UR12, URZ ;  /* 0x0000000c040a72a5 */ /* 0x000fe2000f8e003f */
[----:B------:R-:W-:Y:S01]  /*bd20*/  LOP3.LUT R68, R69, 0x380, RZ, 0xc0, !PT ;  /* 0x0000038045447812 */ /* 0x000fe200078ec0ff */
[----:B------:R-:W-:Y:S01]  /*bd30*/  VIADD R89, R2, 0xc0 ;  /* 0x000000c002597836 */ /* 0x000fe20000000000 */
[----:B------:R-:W-:Y:S01]  /*bd40*/  LOP3.LUT R36, R36, R37, RZ, 0x3c, !PT ;  /* 0x0000002524247212 */ /* 0x000fe200078e3cff */
[----:B------:R-:W-:Y:S01]  /*bd50*/  IMAD.X R37, RZ, RZ, R15, P1 ;  /* 0x000000ffff257224 */ /* 0x000fe200008e060f */
[----:B------:R-:W-:Y:S01]  /*bd60*/  LOP3.LUT R60, R61, 0x380, RZ, 0xc0, !PT ;  /* 0x000003803d3c7812 */ /* 0x000fe200078ec0ff */
[----:B------:R-:W-:Y:S01]  /*bd70*/  VIADD R87, R2, 0x100 ;  /* 0x0000010002577836 */ /* 0x000fe20000000000 */
[----:B------:R-:W-:Y:S01]  /*bd80*/  IADD3 R65, P1, R14, 0xd000, RZ ;  /* 0x0000d0000e417810 */ /* 0x000fe20007f3e0ff */
[----:B------:R-:W-:Y:S01]  /*bd90*/  VIADD R95, R2, 0x140 ;  /* 0x00000140025f7836 */ /* 0x000fe20000000000 */
[----:B------:R-:W-:-:S02]  /*bda0*/  SHF.R.U64 R68, R68, 0x3, RZ ;  /* 0x0000000344447819 */ /* 0x000fc400000012ff */
[----:B------:R-:W-:Y:S02]  /*bdb0*/  IADD3 R9, P3, R14, 0x1000, RZ ;  /* 0x000010000e097810 */ /* 0x000fe40007f7e0ff */
[----:B------:R-:W-:Y:S02]  /*bdc0*/  LOP3.LUT R77, R20, 0xfffffff8, RZ, 0xc0, !PT ;  /* 0xfffffff8144d7812 */ /* 0x000fe400078ec0ff */
[C---:B------:R-:W-:Y:S02]  /*bdd0*/  IADD3 R13, P4, R14.reuse, 0x2000, RZ ;  /* 0x000020000e0d7810 */ /* 0x040fe40007f9e0ff */
[C---:B------:R-:W-:Y:S02]  /*bde0*/  IADD3 R25, P5, R14.reuse, 0x3000, RZ ;  /* 0x000030000e197810 */ /* 0x040fe40007fbe0ff */
[----:B------:R-:W-:Y:S01]  /*bdf0*/  IADD3 R29, P6, R14, 0x4000, RZ ;  /* 0x000040000e1d7810 */ /* 0x000fe20007fde0ff */
[----:B------:R-:W-:Y:S01]  /*be00*/  UIMAD UR18, UR4, UR13, UR18 ;  /* 0x0000000d041272a4 */ /* 0x000fe2000f8e0212 */
[----:B------:R-:W-:Y:S01]  /*be10*/  SHF.R.U64 R60, R60, 0x3, RZ ;  /* 0x000000033c3c7819 */ /* 0x000fe200000012ff */
[----:B------:R-:W-:Y:S01]  /*be20*/  VIADD R93, R2, 0x180 ;  /* 0x00000180025d7836 */ /* 0x000fe20000000000 */
[----:B------:R-:W-:Y:S01]  /*be30*/  LOP3.LUT R64, R65, 0x380, RZ, 0xc0, !PT ;  /* 0x0000038041407812 */ /* 0x000fe200078ec0ff */
[----:B------:R-:W-:Y:S01]  /*be40*/  ULDC.64 UR12, c[0x0][0xae8] ;  /* 0x0002ba00000c7ab9 */ /* 0x000fe20000000a00 */
[----:B------:R-:W-:Y:S01]  /*be50*/  LOP3.LUT R68, R68, R69, RZ, 0x3c, !PT ;  /* 0x0000004544447212 */ /* 0x000fe200078e3cff */
[--C-:B------:R-:W-:Y:S01]  /*be60*/  IMAD.X R69, RZ, RZ, R15.reuse, P2 ;  /* 0x000000ffff457224 */ /* 0x100fe200010e060f */
[----:B------:R-:W-:Y:S01]  /*be70*/  LOP3.LUT R60, R60, R61, RZ, 0x3c, !PT ;  /* 0x0000003d3c3c7212 */ /* 0x000fe200078e3cff */
[----:B------:R-:W-:Y:S01]  /*be80*/  IMAD.X R61, RZ, RZ, R15, P0 ;  /* 0x000000ffff3d7224 */ /* 0x000fe200000e060f */
[----:B--2---:R-:W-:Y:S01]  /*be90*/  ISETP.NE.AND P2, PT, R82, 0x1, PT ;  /* 0x000000015200780c */ /* 0x004fe20003f45270 */
[----:B------:R-:W5:Y:S01]  /*bea0*/  LD.E.128 R32, desc[UR50][R32.64] ;  /* 0x0000003220207980 */ /* 0x000f62000c101d00 */
[----:B------:R-:W-:-:S02]  /*beb0*/  SHF.R.U64 R64, R64, 0x3, RZ ;  /* 0x0000000340407819 */ /* 0x000fc400000012ff */
[----:B------:R-:W-:Y:S01]  /*bec0*/  ISETP.GE.AND P0, PT, R187, UR14, PT ;  /* 0x0000000ebb007c0c */ /* 0x000fe2000bf06270 */
[----:B------:R-:W5:Y:S01]  /*bed0*/  LD.E.128 R36, desc[UR50][R36.64] ;  /* 0x0000003224247980 */ /* 0x000f62000c101d00 */
[----:B------:R-:W-:Y:S01]  /*bee0*/  LOP3.LUT R64, R64, R65, RZ, 0x3c, !PT ;  /* 0x0000004140407212 */ /* 0x000fe200078e3cff */
[----:B------:R-:W-:Y:S01]  /*bef0*/  IMAD.X R65, RZ, RZ, R15, P1 ;  /* 0x000000ffff417224 */ /* 0x000fe200008e060f */
[----:B------:R-:W-:Y:S01]  /*bf00*/  SEL R76, RZ, 0xffffffff, P0 ;  /* 0xffffffffff4c7807 */ /* 0x000fe20000000000 */
[----:B------:R-:W5:Y:S01]  /*bf10*/  LD.E.128 R40, desc[UR50][R40.64] ;  /* 0x0000003228287980 */ /* 0x000f62000c101d00 */
[----:B------:R-:W-:Y:S02]  /*bf20*/  ISETP.GE.AND P1, PT, R2, UR14, PT ;  /* 0x0000000e02007c0c */ /* 0x000fe4000bf26270 */
[----:B------:R-:W-:Y:S01]  /*bf30*/  LOP3.LUT R8, R9, 0x380, RZ, 0xc0, !PT ;  /* 0x0000038009087812 */ /* 0x000fe200078ec0ff */
[----:B------:R-:W-:Y:S01]  /*bf40*/  IMAD.SHL.U32 R76, R76, 0x2, RZ ;  /* 0x000000024c4c7824 */ /* 0x000fe200078e00ff */
[----:B------:R-:W-:Y:S01]  /*bf50*/  SEL R21, RZ, 0x1, P1 ;  /* 0x00000001ff157807 */ /* 0x000fe20000800000 */
[----:B------:R-:W0:Y:S01]  /*bf60*/  @P2 LDC R79, c[0x0][0xbec] ;  /* 0x0002fb00ff4f2b82 */ /* 0x000e220000000800 */
[----:B------:R-:W-:-:S02]  /*bf70*/  ISETP.GE.AND P0, PT, R186, UR14, PT ;  /* 0x0000000eba007c0c */ /* 0x000fc4000bf06270 */
[----:B------:R-:W-:Y:S02]  /*bf80*/  LOP3.LUT R12, R13, 0x380, RZ, 0xc0, !PT ;  /* 0x000003800d0c7812 */ /* 0x000fe400078ec0ff */
[----:B------:R-:W-:Y:S02]  /*bf90*/  LOP3.LUT R24, R25, 0x380, RZ, 0xc0, !PT ;  /* 0x0000038019187812 */ /* 0x000fe400078ec0ff */
[----:B------:R-:W-:Y:S01]  /*bfa0*/  LOP3.LUT R28, R29, 0x380, RZ, 0xc0, !PT ;  /* 0x000003801d1c7812 */ /* 0x000fe200078ec0ff */
[----:B------:R-:W1:Y:S01]  /*bfb0*/  @P2 LDC R81, c[0x0][0xbf0] ;  /* 0x0002fc00ff512b82 */ /* 0x000e620000000800 */
[----:B------:R-:W-:Y:S01]  /*bfc0*/  SHF.R.U64 R8, R8, 0x3, RZ ;  /* 0x0000000308087819 */ /* 0x000fe200000012ff */
[----:B------:R-:W-:Y:S01]  /*bfd0*/  UIADD3 UR11, UR11, UR18, URZ ;  /* 0x000000120b0b7290 */ /* 0x000fe2000fffe03f */
[----:B------:R-:W-:Y:S01]  /*bfe0*/  LOP3.LUT R21, R76, 0x2, R21, 0xe2, !PT ;  /* 0x000000024c157812 */ /* 0x000fe200078ee215 */
[----:B------:R-:W-:Y:S01]  /*bff0*/  IMAD.IADD R76, R0, 0x1, -R77 ;  /* 0x00000001004c7824 */ /* 0x000fe200078e0a4d */
[----:B------:R-:W-:Y:S01]  /*c000*/  SEL R0, RZ, 0xffffffff, P0 ;  /* 0xffffffffff007807 */ /* 0x000fe20000000000 */
[----:B------:R-:W-:Y:S01]  /*c010*/  USHF.R.S32.HI UR4, URZ, 0x1f, UR9 ;  /* 0x0000001f3f047899 */ /* 0x000fe20008011409 */
[----:B------:R-:W-:Y:S01]  /*c020*/  LOP3.LUT R8, R8, R9, RZ, 0x3c, !PT ;  /* 0x0000000908087212 */ /* 0x000fe200078e3cff */
[----:B------:R-:W-:Y:S01]  /*c030*/  IMAD.X R9, RZ, RZ, R15, P3 ;  /* 0x000000ffff097224 */ /* 0x000fe200018e060f */
[----:B------:R-:W-:Y:S01]  /*c040*/  IADD3 R45, P3, R14, 0x8000, RZ ;  /* 0x000080000e2d7810 */ /* 0x000fe20007f7e0ff */
[----:B------:R-:W-:Y:S01]  /*c050*/  IMAD.SHL.U32 R0, R0, 0x4, RZ ;  /* 0x0000000400007824 */ /* 0x000fe200078e00ff */
[----:B------:R-:W-:Y:S01]  /*c060*/  SHF.R.U64 R12, R12, 0x3, RZ ;  /* 0x000000030c0c7819 */ /* 0x000fe200000012ff */
[----:B------:R-:W5:Y:S01]  /*c070*/  LD.E.128 R60, desc[UR50][R60.64] ;  /* 0x000000323c3c7980 */ /* 0x000f62000c101d00 */
[----:B------:R-:W-:-:S02]  /*c080*/  LOP3.LUT R44, R45, 0x380, RZ, 0xc0, !PT ;  /* 0x000003802d2c7812 */ /* 0x000fc400078ec0ff */
[----:B------:R-:W-:Y:S01]  /*c090*/  LOP3.LUT R21, R0, 0x4, R21, 0xe2, !PT ;  /* 0x0000000400157812 */ /* 0x000fe200078ee215 */
[----:B------:R-:W-:Y:S01]  /*c0a0*/  IMAD R0, R76, 0x20, R3 ;  /* 0x000000204c007824 */ /* 0x000fe200078e0203 */
[----:B------:R-:W-:Y:S01]  /*c0b0*/  SHF.R.U64 R24, R24, 0x3, RZ ;  /* 0x0000000318187819 */ /* 0x000fe200000012ff */
[----:B------:R-:W5:Y:S01]  /*c0c0*/  LD.E.128 R64, desc[UR50][R64.64] ;  /* 0x0000003240407980 */ /* 0x000f62000c101d00 */
[----:B------:R-:W-:Y:S02]  /*c0d0*/  SHF.R.U64 R28, R28, 0x3, RZ ;  /* 0x000000031c1c7819 */ /* 0x000fe400000012ff */
[----:B------:R-:W-:Y:S01]  /*c0e0*/  SHF.R.U64 R44, R44, 0x3, RZ ;  /* 0x000000032c2c7819 */ /* 0x000fe200000012ff */
[----:B------:R-:W-:Y:S01]  /*c0f0*/  UIMAD.WIDE.U32 UR10, UR44, UR12, UR10 ;  /* 0x0000000c2c0a72a5 */ /* 0x000fe2000f8e000a */
[----:B------:R-:W-:Y:S01]  /*c100*/  LOP3.LUT R12, R12, R13, RZ, 0x3c, !PT ;  /* 0x0000000d0c0c7212 */ /* 0x000fe200078e3cff */
[----:B------:R-:W-:Y:S01]  /*c110*/  VIADD R80, R0, UR45 ;  /* 0x0000002d00507c36 */ /* 0x000fe20008000000 */
[----:B------:R-:W-:Y:S01]  /*c120*/  LOP3.LUT R24, R24, R25, RZ, 0x3c, !PT ;  /* 0x0000001918187212 */ /* 0x000fe200078e3cff */
[--C-:B------:R-:W-:Y:S01]  /*c130*/  IMAD.X R13, RZ, RZ, R15.reuse, P4 ;  /* 0x000000ffff0d7224 */ /* 0x100fe200020e060f */
[----:B------:R-:W-:Y:S01]  /*c140*/  LOP3.LUT R28, R28, R29, RZ, 0x3c, !PT ;  /* 0x0000001d1c1c7212 */ /* 0x000fe200078e3cff */
[--C-:B------:R-:W-:Y:S01]  /*c150*/  IMAD.X R25, RZ, RZ, R15.reuse, P5 ;  /* 0x000000ffff197224 */ /* 0x100fe200028e060f */
[----:B------:R-:W-:Y:S01]  /*c160*/  ISETP.GE.AND P1, PT, R89, UR14, PT ;  /* 0x0000000e59007c0c */ /* 0x000fe2000bf26270 */
[--C-:B------:R-:W-:Y:S01]  /*c170*/  IMAD.X R29, RZ, RZ, R15.reuse, P6 ;  /* 0x000000ffff1d7224 */ /* 0x100fe200030e060f */
[----:B------:R-:W-:Y:S01]  /*c180*/  LOP3.LUT R44, R44, R45, RZ, 0x3c, !PT ;  /* 0x0000002d2c2c7212 */ /* 0x000fe200078e3cff */
[----:B------:R-:W-:Y:S01]  /*c190*/  IMAD.X R45, RZ, RZ, R15, P3 ;  /* 0x000000ffff2d7224 */ /* 0x000fe200018e060f */
[C---:B------:R-:W-:Y:S01]  /*c1a0*/  IADD3 R49, P4, R14.reuse, 0x9000, RZ ;  /* 0x000090000e317810 */ /* 0x040fe20007f9e0ff */
[----:B------:R-:W-:Y:S01]  /*c1b0*/  UIMAD UR11, UR44, UR13, UR11 ;  /* 0x0000000d2c0b72a4 */ /* 0x000fe2000f8e020b */
[----:B------:R-:W-:Y:S01]  /*c1c0*/  IADD3 R53, P5, R14, 0xa000, RZ ;  /* 0x0000a0000e357810 */ /* 0x000fe20007fbe0ff */
[----:B0-----:R-:W-:Y:S01]  /*c1d0*/  @P2 IMAD.HI.U32 R0, R80, R79, RZ ;  /* 0x0000004f50002227 */ /* 0x001fe200078e00ff */
[C---:B------:R-:W-:Y:S01]  /*c1e0*/  IADD3 R57, P6, R14.reuse, 0xb000, RZ ;  /* 0x0000b0000e397810 */ /* 0x040fe20007fde0ff */
[----:B------:R-:W-:Y:S01]  /*c1f0*/  ULDC.64 UR12, c[0x0][0xaf0] ;  /* 0x0002bc00000c7ab9 */ /* 0x000fe20000000a00 */
[----:B------:R-:W-:Y:S01]  /*c200*/  IADD3 R7, P3, R14, 0xf000, RZ ;  /* 0x0000f0000e077810 */ /* 0x000fe20007f7e0ff */
[----:B------:R-:W5:Y:S01]  /*c210*/  LD.E.128 R68, desc[UR50][R68.64] ;  /* 0x0000003244447980 */ /* 0x000f62000c101d00 */
[----:B------:R-:W-:Y:S01]  /*c220*/  SEL R20, RZ, 0xffffffff, P1 ;  /* 0xffffffffff147807 */ /* 0x000fe20000800000 */
[----:B------:R-:W-:Y:S01]  /*c230*/  UIMAD UR4, UR4, UR12, URZ ;  /* 0x0000000c040472a4 */ /* 0x000fe2000f8e023f */
[----:B------:R-:W-:-:S02]  /*c240*/  ISETP.GE.AND P0, PT, R87, UR14, PT ;  /* 0x0000000e57007c0c */ /* 0x000fc4000bf06270 */
[----:B------:R-:W-:Y:S01]  /*c250*/  LOP3.LUT R5, R14, 0x380, RZ, 0xc0, !PT ;  /* 0x000003800e057812 */ /* 0x000fe200078ec0ff */
[----:B------:R-:W-:Y:S01]  /*c260*/  IMAD.MOV.U32 R77, RZ, RZ, R80 ;  /* 0x000000ffff4d7224 */ /* 0x000fe200078e0050 */
[----:B------:R-:W-:Y:S01]  /*c270*/  LOP3.LUT R48, R49, 0x380, RZ, 0xc0, !PT ;  /* 0x0000038031307812 */ /* 0x000fe200078ec0ff */
[----:B------:R-:W5:Y:S01]  /*c280*/  LD.E.128 R8, desc[UR50][R8.64] ;  /* 0x0000003208087980 */ /* 0x000f62000c101d00 */
[----:B------:R-:W-:Y:S02]  /*c290*/  LOP3.LUT R52, R53, 0x380, RZ, 0xc0, !PT ;  /* 0x0000038035347812 */ /* 0x000fe400078ec0ff */
[----:B------:R-:W-:Y:S01]  /*c2a0*/  LOP3.LUT R56, R57, 0x380, RZ, 0xc0, !PT ;  /* 0x0000038039387812 */ /* 0x000fe200078ec0ff */
[----:B------:R-:W-:Y:S01]  /*c2b0*/  UIMAD.WIDE.U32 UR10, UR9, UR12, UR10 ;  /* 0x0000000c090a72a5 */ /* 0x000fe2000f8e000a */
[----:B------:R-:W-:Y:S01]  /*c2c0*/  LOP3.LUT R6, R7, 0x380, RZ, 0xc0, !PT ;  /* 0x0000038007067812 */ /* 0x000fe200078ec0ff */
[----:B------:R-:W-:Y:S01]  /*c2d0*/  IMAD.X R73, RZ, RZ, R15, P3 ;  /* 0x000000ffff497224 */ /* 0x000fe200018e060f */
[----:B------:R-:W-:Y:S01]  /*c2e0*/  SHF.L.U32 R76, R20, 0x3, RZ ;  /* 0x00000003144c7819 */ /* 0x000fe200000006ff */
[----:B------:R-:W-:Y:S01]  /*c2f0*/  UIMAD UR4, UR9, UR13, UR4 ;  /* 0x0000000d090472a4 */ /* 0x000fe2000f8e0204 */
[----:B------:R-:W-:Y:S01]  /*c300*/  SEL R20, RZ, 0xffffffff, P0 ;  /* 0xffffffffff147807 */ /* 0x000fe20000000000 */
        /* <DEDUP_REMOVED lines=9> */
[----:B------:R-:W-:Y:S01]  /*c3a0*/  UIADD3 UR4, UR11, UR4, URZ ;  /* 0x000000040b047290 */ /* 0x000fe2000fffe03f */
[----:B------:R-:W-:Y:S01]  /*c3b0*/  ISETP.GE.AND P0, PT, R95, UR14, PT ;  /* 0x0000000e5f007c0c */ /* 0x000fe2000bf06270 */
[----:B------:R-:W-:Y:S01]  /*c3c0*/  IMAD.SHL.U32 R83, R20, 0x10, RZ ;  /* 0x0000001014537824 */ /* 0x000fe200078e00ff */
        /* <DEDUP_REMOVED lines=12> */
[----:B------:R-:W-:Y:S01]  /*c490*/  LOP3.LUT R72, R6, R7, RZ, 0x3c, !PT ;  /* 0x0000000706487212 */ /* 0x000fe200078e3cff */
[----:B------:R-:W-:Y:S01]  /*c4a0*/  IMAD.U32 R21, RZ, RZ, UR11 ;  /* 0x0000000bff157e24 */ /* 0x000fe2000f8e00ff */
[----:B------:R-:W-:Y:S01]  /*c4b0*/  ULDC.64 UR10, c[0x0][0xae0] ;  /* 0x0002b800000a7ab9 */ /* 0x000fe20000000a00 */
[----:B------:R-:W-:Y:S01]  /*c4c0*/  SEL R0, RZ, 0xffffffff, P0 ;  /* 0xffffffffff007807 */ /* 0x000fe20000000000 */
[----:B------:R-:W-:Y:S01]  /*c4d0*/  IMAD R79, R82, R79, R80 ;  /* 0x0000004f524f7224 */ /* 0x000fe200078e0250 */
[----:B------:R-:W5:Y:S01]  /*c4e0*/  LD.E.128 R4, desc[UR50][R4.64] ;  /* 0x0000003204047980 */ /* 0x000f62000c101d00 */
[----:B------:R-:W-:Y:S01]  /*c4f0*/  IMAD R78, R78, UR10, RZ ;  /* 0x0000000a4e4e7c24 */ /* 0x000fe2000f8e02ff */
[----:B------:R-:W-:Y:S01]  /*c500*/  LOP3.LUT R76, R83, 0x10, R76, 0xe2, !PT ;  /* 0x00000010534c7812 */ /* 0x000fe200078ee24c */
[----:B------:R-:W-:Y:S01]  /*c510*/  IMAD.U32 R21, RZ, RZ, UR4 ;  /* 0x00000004ff157e24 */ /* 0x000fe2000f8e00ff */
[----:B------:R-:W5:Y:S01]  /*c520*/  LD.E.128 R12, desc[UR50][R12.64] ;  /* 0x000000320c0c7980 */ /* 0x000f62000c101d00 */
[----:B------:R-:W-:Y:S01]  /*c530*/  IMAD.SHL.U32 R83, R0, 0x20, RZ ;  /* 0x0000002000537824 */ /* 0x000fe200078e00ff */
[----:B------:R-:W-:Y:S01]  /*c540*/  ISETP.GE.AND P0, PT, R93, UR14, PT ;  /* 0x0000000e5d007c0c */ /* 0x000fe2000bf06270 */
[----:B------:R-:W-:Y:S01]  /*c550*/  IMAD R81, R77, UR11, R78 ;  /* 0x0000000b4d517c24 */ /* 0x000fe2000f8e024e */
[----:B------:R-:W5:Y:S01]  /*c560*/  LD.E.128 R48, desc[UR50][R48.64] ;  /* 0x0000003230307980 */ /* 0x000f62000c101d00 */
[----:B------:R-:W-:-:S03]  /*c570*/  SHF.R.S32.HI R78, RZ, 0x1f, R79 ;  /* 0x0000001fff4e7819 */ /* 0x000fc6000001144f */
[----:B------:R-:W5:Y:S01]  /*c580*/  LD.E.128 R52, desc[UR50][R52.64] ;  /* 0x0000003234347980 */ /* 0x000f62000c101d00 */
[----:B------:R-:W-:Y:S01]  /*c590*/  IMAD.WIDE.U32 R20, R77, UR10, R20 ;  /* 0x0000000a4d147c25 */ /* 0x000fe2000f8e0014 */
[----:B------:R-:W-:Y:S02]  /*c5a0*/  ULDC.64 UR10, c[0x0][0xad8] ;  /* 0x0002b600000a7ab9 */ /* 0x000fe40000000a00 */
[----:B------:R-:W5:Y:S01]  /*c5b0*/  LD.E.128 R56, desc[UR50][R56.64] ;  /* 0x0000003238387980 */ /* 0x000f62000c101d00 */
[----:B------:R-:W-:-:S03]  /*c5c0*/  VIADD R97, R2, 0x1c0 ;  /* 0x000001c002617836 */ /* 0x000fc60000000000 */
        /* <DEDUP_REMOVED lines=8> */
[----:B------:R-:W-:Y:S01]  /*c650*/  IMAD.IADD R21, R21, 0x1, R81 ;  /* 0x0000000115157824 */ /* 0x000fe200078e0251 */
[----:B------:R-:W-:Y:S01]  /*c660*/  SEL R77, RZ, 0x40, P0 ;  /* 0x00000040ff4d7807 */ /* 0x000fe20000000000 */
[----:B------:R-:W-:Y:S01]  /*c670*/  IMAD R78, R78, UR10, RZ ;  /* 0x0000000a4e4e7c24 */ /* 0x000fe2000f8e02ff */
[----:B------:R-:W-:Y:S01]  /*c680*/  ISETP.GE.AND P0, PT, R97, UR14, PT ;  /* 0x0000000e61007c0c */ /* 0x000fe2000bf06270 */
[----:B------:R-:W-:-:S02]  /*c690*/  IMAD R91, R82, UR8, RZ ;  /* 0x00000008525b7c24 */ /* 0x000fc4000f8e02ff */
[----:B------:R-:W-:Y:S01]  /*c6a0*/  VIADD R90, R3, UR45 ;  /* 0x0000002d035a7c36 */ /* 0x000fe20008000000 */
        /* <DEDUP_REMOVED lines=55> */
.L_x_7678:
[----:B------:R-:W-:Y:S05]  /*ca20*/  BSYNC B1 ;  /* 0x0000000000017941 */ /* 0x000fea0003800000 */
.L_x_7677:
        /* <DEDUP_REMOVED lines=44> */
.L_x_7676:
        /* <DEDUP_REMOVED lines=44> */
[----:B------:R-:W-:Y:S01]  /*cfb0*/  UIADD3 UR4, UR40, 0x28c20, URZ ;  /* 0x00028c2028047890 */ /* 0x000fe2000fffe03f */
[----:B------:R-:W-:Y:S01]  /*cfc0*/  IMAD R7, R7, UR14, R4 ;  /* 0x0000000e07077c24 */ /* 0x000fe2000f8e0204 */
[----:B------:R-:W-:Y:S01]  /*cfd0*/  SHF.R.S32.HI R162, RZ, 0x1f, R209 ;  /* 0x0000001fffa27819 */ /* 0x000fe200000114d1 */
[----:B------:R-:W-:Y:S01]  /*cfe0*/  IMAD R0, R0, UR12, RZ ;  /* 0x0000000c00007c24 */ /* 0x000fe2000f8e02ff */
[----:B------:R-:W-:Y:S01]  /*cff0*/  UPRMT UR4, URZ, 0x654, UR4 ;  /* 0x000006543f047896 */ /* 0x000fe20008000004 */
[----:B------:R-:W-:Y:S01]  /*d000*/  IMAD.U32 R4, RZ, RZ, UR10 ;  /* 0x0000000aff047e24 */ /* 0x000fe2000f8e00ff */
[----:B------:R-:W-:Y:S01]  /*d010*/  ULDC.64 UR10, c[0x0][0xb28] ;  /* 0x0002ca00000a7ab9 */ /* 0x000fe20000000a00 */
[C---:B------:R-:W-:Y:S01]  /*d020*/  IMAD R9, R3.reuse, UR13, R0 ;  /* 0x0000000d03097c24 */ /* 0x040fe2000f8e0200 */
[----:B------:R-:W-:Y:S01]  /*d030*/  SHF.R.S32.HI R0, RZ, 0x1f, R7 ;  /* 0x0000001fff007819 */ /* 0x000fe20000011407 */
[----:B------:R-:W-:Y:S01]  /*d040*/  IMAD.WIDE.U32 R4, R3, UR12, R4 ;  /* 0x0000000c03047c25 */ /* 0x000fe2000f8e0004 */
[----:B------:R-:W-:-:S02]  /*d050*/  SHF.R.S32.HI R163, RZ, 0x1f, R210 ;  /* 0x0000001fffa37819 */ /* 0x000fc400000114d2 */
[----:B------:R-:W-:Y:S01]  /*d060*/  SHF.R.S32.HI R164, RZ, 0x1f, R211 ;  /* 0x0000001fffa47819 */ /* 0x000fe200000114d3 */
[----:B------:R-:W-:Y:S01]  /*d070*/  IMAD R0, R0, UR10, RZ ;  /* 0x0000000a00007c24 */ /* 0x000fe2000f8e02ff */
[----:B------:R-:W-:Y:S01]  /*d080*/  SYNCS.ARRIVE.TRANS64.RED.A1T0 RZ, [UR4], RZ ;  /* 0x000000ffffff79a7 */ /* 0x000fe20008100404 */
[----:B------:R-:W-:Y:S01]  /*d090*/  IMAD.IADD R5, R5, 0x1, R9 ;  /* 0x0000000105057824 */ /* 0x000fe200078e0209 */
[----:B------:R-:W-:Y:S01]  /*d0a0*/  SHF.R.S32.HI R165, RZ, 0x1f, R212 ;  /* 0x0000001fffa57819 */ /* 0x000fe200000114d4 */
[C---:B------:R-:W-:Y:S01]  /*d0b0*/  IMAD R3, R7.reuse, UR11, R0 ;  /* 0x0000000b07037c24 */ /* 0x040fe2000f8e0200 */
        /* <DEDUP_REMOVED lines=15> */
[----:B------:R-:W-:Y:S01]  /*d1b0*/  SHF.R.S32.HI R170, RZ, 0x1f, R17 ;  /* 0x0000001fffaa7819 */ /* 0x000fe20000011411 */
[----:B------:R-:W-:Y:S06]  /*d1c0*/  @P0 BRA `(.L_x_7681) ;  /* 0x0000000800040947 */ /* 0x000fec0003800000 */
        /* <DEDUP_REMOVED lines=129> */
.L_x_7681:
[----:B------:R-:W-:Y:S05]  /*d9e0*/  BSYNC B1 ;  /* 0x0000000000017941 */ /* 0x000fea0003800000 */
.L_x_7680:
        /* <DEDUP_REMOVED lines=136> */
.L_x_7673:
        /* <DEDUP_REMOVED lines=33> */
.L_x_7682:
[----:B------:R-:W-:Y:S01]  /*e480*/  USEL UR41, UR41, URZ, !UP0 ;  /* 0x0000003f29297287 */ /* 0x000fe2000c000000 */
[----:B------:R-:W-:Y:S01]  /*e490*/  BSSY B1, `(.L_x_7683) ;  /* 0x0000039000017945 */ /* 0x000fe20003800000 */
[----:B------:R-:W-:-:S03]  /*e4a0*/  USEL UR42, UR42, URZ, !UP0 ;  /* 0x0000003f2a2a7287 */ /* 0x000fc6000c000000 */
[----:B------:R-:W-:Y:S09]  /*e4b0*/  @P0 BRA `(.L_x_7684) ;  /* 0x0000000000d80947 */ /* 0x000ff20003800000 */
        /* <DEDUP_REMOVED lines=18> */
[----:B------:R-:W-:Y:S02]  /*e5e0*/  UIMAD UR15, UR15, UR41, URZ ;  /* 0x000000290f0f72a4 */ /* 0x000fe4000f8e023f */
[----:B------:R-:W-:-:S02]  /*e5f0*/  UIMAD.WIDE.U32 UR12, UR10, UR44, URZ ;  /* 0x0000002c0a0c72a5 */ /* 0x000fc4000f8e003f */
        /* <DEDUP_REMOVED lines=14> */
[----:B------:R-:W-:Y:S01]  /*e6e0*/  UIADD3.X UR8, UR8, UR19, UR22, UP1, UP2 ;  /* 0x0000001308087290 */ /* 0x000fe20008fe4416 */
[----:B------:R-:W-:Y:S01]  /*e6f0*/  IMAD.U32 R5, RZ, RZ, UR21 ;  /* 0x00000015ff057e24 */ /* 0x000fe2000f8e00ff */
[--C-:B------:R-:W-:Y:S01]  /*e700*/  SHF.R.S32.HI R5, RZ, 0x1f, R3.reuse ;  /* 0x0000001fff057819 */ /* 0x100fe20000011403 */
[----:B------:R-:W-:Y:S01]  /*e710*/  IMAD.MOV R7, RZ, RZ, -R3 ;  /* 0x000000ffff077224 */ /* 0x000fe200078e0a03 */
[----:B------:R-:W-:Y:S01]  /*e720*/  IADD3 R4, P0, P1, R3, UR12, R4 ;  /* 0x0000000c03047c10 */ /* 0x000fe2000f91e004 */
[----:B------:R-:W-:Y:S01]  /*e730*/  ULDC.64 UR10, c[0x0][UR18+0x210] ;  /* 0x00008400120a7abb */ /* 0x000fe20008000a00 */
[----:B------:R-:W-:Y:S01]  /*e740*/  ULDC.64 UR12, c[0x0][0xba8] ;  /* 0x0002ea00000c7ab9 */ /* 0x000fe20000000a00 */
[----:B------:R-:W-:Y:S01]  /*e750*/  IMAD R7, R9, R7, R6 ;  /* 0x0000000709077224 */ /* 0x000fe200078e0206 */
[----:B------:R-:W-:Y:S01]  /*e760*/  IADD3.X R5, R5, UR8, R10, P0, P1 ;  /* 0x0000000805057c10 */ /* 0x000fe200087e240a */
[----:B------:R-:W-:Y:S01]  /*e770*/  @!UP0 ULDC UR12, c[0x0][0xb50] ;  /* 0x0002d400000c8ab9 */ /* 0x000fe20000000800 */
[----:B------:R-:W-:Y:S01]  /*e780*/  @!UP0 ULDC UR13, c[0x0][0xb54] ;  /* 0x0002d500000d8ab9 */ /* 0x000fe20000000800 */
[C---:B------:R-:W-:Y:S01]  /*e790*/  IMAD R6, R7.reuse, UR11, RZ ;  /* 0x0000000b07067c24 */ /* 0x040fe2000f8e02ff */
[----:B------:R-:W-:Y:S01]  /*e7a0*/  SHF.R.S32.HI R3, RZ, 0x1f, R7 ;  /* 0x0000001fff037819 */ /* 0x000fe20000011407 */
[----:B------:R-:W-:-:S04]  /*e7b0*/  IMAD.WIDE.U32 R4, R7, UR10, R4 ;  /* 0x0000000a07047c25 */ /* 0x000fc8000f8e0004 */
[----:B------:R-:W-:Y:S01]  /*e7c0*/  IMAD R3, R3, UR10, R6 ;  /* 0x0000000a03037c24 */ /* 0x000fe2000f8e0206 */
[----:B------:R-:W-:-:S03]  /*e7d0*/  LEA R6, P0, R4, UR12, 0x2 ;  /* 0x0000000c04067c11 */ /* 0x000fc6000f8010ff */
[----:B------:R-:W-:-:S05]  /*e7e0*/  IMAD.IADD R3, R5, 0x1, R3 ;  /* 0x0000000105037824 */ /* 0x000fca00078e0203 */
[----:B------:R-:W-:Y:S01]  /*e7f0*/  LEA.HI.X R7, R4, UR13, R3, 0x2, P0 ;  /* 0x0000000d04077c11 */ /* 0x000fe200080f1403 */
[----:B------:R-:W-:-:S05]  /*e800*/  IMAD.MOV.U32 R3, RZ, RZ, -0x800000 ;  /* 0xff800000ff037424 */ /* 0x000fca00078e00ff */
[----:B------:R0:W-:Y:S02]  /*e810*/  STG.E desc[UR50][R6.64], R3 ;  /* 0x0000000306007986 */ /* 0x0001e4000c101932 */
.L_x_7684:
[----:B------:R-:W-:Y:S05]  /*e820*/  BSYNC B1 ;  /* 0x0000000000017941 */ /* 0x000fea0003800000 */
.L_x_7683:
[----:B------:R-:W-:-:S06]  /*e830*/  UISETP.GT.AND UP0, UPT, UR9, 0x1, UPT ;  /* 0x000000010900788c */ /* 0x000fcc000bf04270 */
[----:B------:R-:W-:-:S13]  /*e840*/  PLOP3.LUT P0, PT, PT, PT, UP0, 0x80, 0x0 ;  /* 0x000000000000781c */ /* 0x000fda0003f0f008 */
[----:B------:R-:W-:Y:S05]  /*e850*/  @P0 BRA `(.L_x_7679) ;  /* 0x00000008008c0947 */ /* 0x000fea0003800000 */
[----:B------:R-:W1:Y:S01]  /*e860*/  LDC R11, c[0x0][0xbe8] ;  /* 0x0002fa00ff0b7b82 */ /* 0x000e620000000800 */
[----:B0-----:R-:W-:Y:S01]  /*e870*/  SHF.R.S32.HI R3, RZ, 0x1f, R8 ;  /* 0x0000001fff037819 */ /* 0x001fe20000011408 */
[----:B------:R-:W-:Y:S01]  /*e880*/  ULDC UR14, c[0x0][0xac8] ;  /* 0x0002b200000e7ab9 */ /* 0x000fe20000000800 */
[----:B------:R-:W-:Y:S01]  /*e890*/  ULDC.64 UR12, c[0x0][0xaa0] ;  /* 0x0002a800000c7ab9 */ /* 0x000fe20000000a00 */
[----:B------:R-:W-:Y:S01]  /*e8a0*/  ISETP.GE.AND P1, PT, R187, UR14, PT ;  /* 0x0000000ebb007c0c */ /* 0x000fe2000bf26270 */
[----:B------:R-:W-:Y:S01]  /*e8b0*/  UIMAD UR10, UR22, UR12, URZ ;  /* 0x0000000c160a72a4 */ /* 0x000fe2000f8e023f */
[----:B------:R-:W-:Y:S01]  /*e8c0*/  LEA.HI R6, R3, R8, RZ, 0x3 ;  /* 0x0000000803067211 */ /* 0x000fe200078f18ff */
[----:B------:R-:W-:Y:S01]  /*e8d0*/  UIMAD.WIDE.U32 UR8, UR4, UR12, URZ ;  /* 0x0000000c040872a5 */ /* 0x000fe2000f8e003f */
[----:B------:R-:W-:Y:S01]  /*e8e0*/  SEL R4, RZ, 0xffffffff, P1 ;  /* 0xffffffffff047807 */ /* 0x000fe20000800000 */
[----:B------:R-:W-:Y:S01]  /*e8f0*/  UIMAD UR10, UR4, UR13, UR10 ;  /* 0x0000000d040a72a4 */ /* 0x000fe2000f8e020a */
[----:B------:R-:W-:Y:S01]  /*e900*/  LOP3.LUT R3, R6, 0xfffffff8, RZ, 0xc0, !PT ;  /* 0xfffffff806037812 */ /* 0x000fe200078ec0ff */
[C---:B------:R-:W-:Y:S01]  /*e910*/  VIADD R37, R2.reuse, 0xc0 ;  /* 0x000000c002257836 */ /* 0x040fe20000000000 */
[----:B------:R-:W-:Y:S01]  /*e920*/  ISETP.GE.AND P2, PT, R2, UR14, PT ;  /* 0x0000000e02007c0c */ /* 0x000fe2000bf46270 */
[----:B------:R-:W-:Y:S01]  /*e930*/  IMAD.SHL.U32 R4, R4, 0x2, RZ ;  /* 0x0000000204047824 */ /* 0x000fe200078e00ff */
[----:B------:R-:W-:Y:S01]  /*e940*/  SHF.R.S32.HI R13, RZ, 0x3, R6 ;  /* 0x00000003ff0d7819 */ /* 0x000fe20000011406 */
[----:B------:R-:W-:Y:S01]  /*e950*/  IMAD.IADD R8, R8, 0x1, -R3 ;  /* 0x0000000108087824 */ /* 0x000fe200078e0a03 */
[----:B------:R-:W-:Y:S01]  /*e960*/  SEL R3, RZ, 0x1, P2 ;  /* 0x00000001ff037807 */ /* 0x000fe20001000000 */
[----:B------:R-:W-:Y:S01]  /*e970*/  UIADD3 UR9, UR9, UR10, URZ ;  /* 0x0000000a09097290 */ /* 0x000fe2000fffe03f */
[----:B------:R-:W-:Y:S01]  /*e980*/  ISETP.GE.AND P1, PT, R186, UR14, PT ;  /* 0x0000000eba007c0c */ /* 0x000fe2000bf26270 */
[----:B------:R-:W-:Y:S01]  /*e990*/  ULDC.64 UR12, c[0x0][0xae8] ;  /* 0x0002ba00000c7ab9 */ /* 0x000fe20000000a00 */
[----:B------:R-:W-:Y:S01]  /*e9a0*/  LOP3.LUT R6, R4, 0x2, R3, 0xe2, !PT ;  /* 0x0000000204067812 */ /* 0x000fe200078ee203 */
[----:B------:R-:W-:Y:S01]  /*e9b0*/  IMAD R3, R8, 0x20, R13 ;  /* 0x0000002008037824 */ /* 0x000fe200078e020d */
[----:B------:R-:W-:Y:S01]  /*e9c0*/  SEL R4, RZ, 0xffffffff, P1 ;  /* 0xffffffffff047807 */ /* 0x000fe20000800000 */
[----:B------:R-:W-:Y:S01]  /*e9d0*/  UIMAD.WIDE.U32 UR8, UR44, UR12, UR8 ;  /* 0x0000000c2c0872a5 */ /* 0x000fe2000f8e0008 */
[----:B-1----:R-:W-:Y:S01]  /*e9e0*/  ISETP.NE.AND P0, PT, R11, 0x1, PT ;  /* 0x000000010b00780c */ /* 0x002fe20003f05270 */
[----:B------:R-:W-:Y:S01]  /*e9f0*/  VIADD R8, R3, UR45 ;  /* 0x0000002d03087c36 */ /* 0x000fe20008000000 */
[----:B------:R-:W-:Y:S01]  /*ea00*/  ISETP.GE.AND P1, PT, R37, UR14, PT ;  /* 0x0000000e25007c0c */ /* 0x000fe2000bf26270 */
[----:B------:R-:W-:Y:S01]  /*ea10*/  IMAD.SHL.U32 R9, R4, 0x4, RZ ;  /* 0x0000000404097824 */ /* 0x000fe200078e00ff */
[----:B------:R-:W-:Y:S01]  /*ea20*/  ULDC.64 UR10, c[0x0][0xaf0] ;  /* 0x0002bc00000a7ab9 */ /* 0x000fe20000000a00 */
[----:B------:R-:W-:Y:S01]  /*ea30*/  UIMAD UR9, UR44, UR13, UR9 ;  /* 0x0000000d2c0972a4 */ /* 0x000fe2000f8e0209 */
[----:B------:R-:W-:Y:S01]  /*ea40*/  IMAD.MOV.U32 R3, RZ, RZ, R8 ;  /* 0x000000ffff037224 */ /* 0x000fe200078e0008 */
[----:B------:R-:W-:Y:S01]  /*ea50*/  UIMAD UR42, UR42, UR10, URZ ;  /* 0x0000000a2a2a72a4 */ /* 0x000fe2000f8e023f */
[C---:B------:R-:W-:Y:S01]  /*ea60*/  VIADD R27, R2.reuse, 0x100 ;  /* 0x00000100021b7836 */ /* 0x040fe20000000000 */
[----:B------:R-:W-:Y:S01]  /*ea70*/  UIMAD.WIDE.U32 UR8, UR41, UR10, UR8 ;  /* 0x0000000a290872a5 */ /* 0x000fe2000f8e0008 */
[----:B------:R-:W-:Y:S01]  /*ea80*/  LOP3.LUT R6, R9, 0x4, R6, 0xe2, !PT ;  /* 0x0000000409067812 */ /* 0x000fe200078ee206 */
[----:B------:R-:W-:Y:S01]  /*ea90*/  UIMAD UR4, UR41, UR11, UR42 ;  /* 0x0000000b290472a4 */ /* 0x000fe2000f8e022a */
[C---:B------:R-:W-:Y:S01]  /*eaa0*/  VIADD R29, R2.reuse, 0x140 ;  /* 0x00000140021d7836 */ /* 0x040fe20000000000 */
[----:B------:R-:W0:Y:S01]  /*eab0*/  @P0 LDC R5, c[0x0][0xbec] ;  /* 0x0002fb00ff050b82 */ /* 0x000e220000000800 */
[----:B------:R-:W-:Y:S01]  /*eac0*/  VIADD R33, R2, 0x180 ;  /* 0x0000018002217836 */ /* 0x000fe20000000000 */
[----:B------:R-:W-:Y:S01]  /*ead0*/  UIADD3 UR4, UR9, UR4, URZ ;  /* 0x0000000409047290 */ /* 0x000fe2000fffe03f */
[----:B-----5:R-:W-:Y:S01]  /*eae0*/  IMAD R25, R0, R11, RZ ;  /* 0x0000000b00197224 */ /* 0x020fe200078e02ff */
[----:B------:R-:W-:Y:S01]  /*eaf0*/  BSSY B1, `(.L_x_7685) ;  /* 0x0000055000017945 */ /* 0x000fe20003800000 */
[----:B------:R-:W-:Y:S01]  /*eb00*/  VIADD R26, R13, UR45 ;  /* 0x0000002d0d1a7c36 */ /* 0x000fe20008000000 */
[----:B------:R-:W-:Y:S01]  /*eb10*/  SHF.R.S32.HI R35, RZ, 0x1f, R186 ;  /* 0x0000001fff237819 */ /* 0x000fe200000114ba */
[----:B------:R-:W-:Y:S01]  /*eb20*/  VIADD R31, R2, 0x1c0 ;  /* 0x000001c0021f7836 */ /* 0x000fe20000000000 */
[----:B------:R-:W1:Y:S01]  /*eb30*/  @P0 LDC R7, c[0x0][0xbf0] ;  /* 0x0002fc00ff070b82 */ /* 0x000e620000000800 */
[----:B------:R-:W-:-:S02]  /*eb40*/  SHF.R.S32.HI R30, RZ, 0x1f, R33 ;  /* 0x0000001fff1e7819 */ /* 0x000fc40000011421 */
[----:B------:R-:W-:Y:S02]  /*eb50*/  SHF.R.S32.HI R32, RZ, 0x1f, R27 ;  /* 0x0000001fff207819 */ /* 0x000fe4000001141b */
[----:B------:R-:W-:Y:S02]  /*eb60*/  SHF.R.S32.HI R28, RZ, 0x1f, R31 ;  /* 0x0000001fff1c7819 */ /* 0x000fe4000001141f */
[----:B------:R-:W-:Y:S02]  /*eb70*/  SHF.R.S32.HI R34, RZ, 0x1f, R29 ;  /* 0x0000001fff227819 */ /* 0x000fe4000001141d */
[----:B------:R-:W-:Y:S02]  /*eb80*/  SHF.R.S32.HI R36, RZ, 0x1f, R37 ;  /* 0x0000001fff247819 */ /* 0x000fe40000011425 */
[----:B------:R-:W-:Y:S01]  /*eb90*/  SHF.R.S32.HI R38, RZ, 0x1f, R187 ;  /* 0x0000001fff267819 */ /* 0x000fe200000114bb */
[----:B0-----:R-:W-:Y:S01]  /*eba0*/  @P0 IMAD.HI.U32 R4, R8, R5, RZ ;  /* 0x0000000508040227 */ /* 0x001fe200078e00ff */
[----:B------:R-:W-:-:S02]  /*ebb0*/  SEL R5, RZ, 0xffffffff, P1 ;  /* 0xffffffffff057807 */ /* 0x000fc40000800000 */
        /* <DEDUP_REMOVED lines=72> */
.L_x_7686:
[----:B------:R-:W-:Y:S05]  /*f040*/  BSYNC B1 ;  /* 0x0000000000017941 */ /* 0x000fea0003800000 */
.L_x_7685:
        /* <DEDUP_REMOVED lines=36> */
.L_x_7679:
[----:B------:R-:W-:Y:S05]  /*f290*/  BSYNC B0 ;  /* 0x0000000000007941 */ /* 0x000fea0003800000 */
.L_x_7672:
[----:B------:R-:W-:Y:S02]  /*f2a0*/  ULDC UR4, c[0x0][0xc3c] ;  /* 0x00030f0000047ab9 */ /* 0x000fe40000000800 */
[----:B------:R-:W-:-:S06]  /*f2b0*/  UISETP.GE.AND UP0, UPT, UR7, UR4, UPT ;  /* 0x000000040700728c */ /* 0x000fcc000bf06270 */
[----:B------:R-:W-:-:S13]  /*f2c0*/  PLOP3.LUT P0, PT, PT, PT, UP0, 0x80, 0x0 ;  /* 0x000000000000781c */ /* 0x000fda0003f0f008 */
[----:B------:R-:W-:Y:S05]  /*f2d0*/  @!P0 BRA `(.L_x_7687) ;  /* 0xffffff1c00f88947 */ /* 0x000fea000383ffff */
[----:B------:R-:W-:Y:S05]  /*f2e0*/  EXIT ;  /* 0x000000000000794d */ /* 0x000fea0003800000 */
.L_x_7617:
        /* <DEDUP_REMOVED lines=16> */
.L_x_7688:
        /* <DEDUP_REMOVED lines=43> */
.L_x_7692:
        /* <DEDUP_REMOVED lines=35> */
.L_x_7690:
        /* <DEDUP_REMOVED lines=13> */
.L_x_7693:
        /* <DEDUP_REMOVED lines=62> */
.L_x_7694:
        /* <DEDUP_REMOVED lines=61> */
.L_x_7695:
[----:B------:R-:W-:-:S05]  /*10150*/  LOP3.LUT R25, RZ, R2, RZ, 0x33, !PT ;  /* 0x00000002ff197212 */ /* 0x000fca00078e33ff */
[----:B------:R-:W-:Y:S01]  /*10160*/  IMAD.IADD R25, R6, 0x1, R25 ;  /* 0x0000000106197824 */ /* 0x000fe200078e0219 */
[----:B------:R-:W-:Y:S06]  /*10170*/  BRA `(.L_x_7696) ;  /* 0x0000000000147947 */ /* 0x000fec0003800000 */
.L_x_7691:
[----:B------:R-:W-:Y:S01]  /*10180*/  ULDC UR4, c[0x0][0xc3c] ;  /* 0x00030f0000047ab9 */ /* 0x000fe20000000800 */
[----:B------:R-:W-:Y:S02]  /*10190*/  IMAD.MOV.U32 R25, RZ, RZ, RZ ;  /* 0x000000ffff197224 */ /* 0x000fe400078e00ff */
[----:B------:R-:W-:Y:S02]  /*101a0*/  IMAD.U32 R24, RZ, RZ, UR6 ;  /* 0x00000006ff187e24 */ /* 0x000fe4000f8e00ff */
[----:B------:R-:W-:Y:S02]  /*101b0*/  IMAD.MOV.U32 R26, RZ, RZ, RZ ;  /* 0x000000ffff1a7224 */ /* 0x000fe400078e00ff */
[----:B------:R-:W-:-:S07]  /*101c0*/  IMAD.U32 R27, RZ, RZ, UR4 ;  /* 0x00000004ff1b7e24 */ /* 0x000fce000f8e00ff */
.L_x_7696:
[----:B------:R-:W-:-:S13]  /*101d0*/  ISETP.NE.AND P0, PT, R7, RZ, PT ;  /* 0x000000ff0700720c */ /* 0x000fda0003f05270 */
[----:B------:R-:W0:Y:S01]  /*101e0*/  @!P0 S2R R3, SR_CgaCtaId ;  /* 0x0000000000038919 */ /* 0x000e220000008800 */
[----:B------:R-:W-:-:S04]  /*101f0*/  @!P0 MOV R2, 0x400 ;  /* 0x0000040000028802 */ /* 0x000fc80000000f00 */
[----:B0-----:R-:W-:-:S05]  /*10200*/  @!P0 LEA R2, R3, R2, 0x18 ;  /* 0x0000000203028211 */ /* 0x001fca00078ec0ff */
[----:B------:R0:W-:Y:S01]  /*10210*/  @!P0 STS.128 [R2+0x28cd0], R24 ;  /* 0x028cd01802008388 */ /* 0x0001e20000000c00 */
[----:B------:R-:W-:Y:S06]  /*10220*/  BAR.ARV 0x5, 0x180 ;  /* 0x0146000000007b1d */ /* 0x000fec0000002000 */
.L_x_7689:
[----:B------:R2:W-:Y:S01]  /*10230*/  STL [R1+0x20], RZ ;  /* 0x000020ff01007387 */ /* 0x0005e20000100800 */
[----:B------:R-:W-:Y:S01]  /*10240*/  ULDC UR4, c[0x0][0xc3c] ;  /* 0x00030f0000047ab9 */ /* 0x000fe20000000800 */
[----:B------:R-:W-:Y:S01]  /*10250*/  IMAD.MOV.U32 R22, RZ, RZ, 0x1 ;  /* 0x00000001ff167424 */ /* 0x000fe200078e00ff */
[----:B-1----:R-:W-:Y:S01]  /*10260*/  ISETP.GE.AND P0, PT, R27, UR4, PT ;  /* 0x000000041b007c0c */ /* 0x002fe2000bf06270 */
[----:B------:R-:W-:-:S12]  /*10270*/  IMAD.MOV.U32 R18, RZ, RZ, RZ ;  /* 0x000000ffff127224 */ /* 0x000fd800078e00ff */
[----:B--2---:R-:W-:Y:S05]  /*10280*/  @P0 BRA `(.L_x_7697) ;  /* 0x0000004c00f80947 */ /* 0x004fea0003800000 */
[----:B------:R-:W1:Y:S01]  /*10290*/  S2UR UR5, SR_CgaCtaId ;  /* 0x00000000000579c3 */ /* 0x000e620000008800 */
[C---:B0-----:R-:W-:Y:S01]  /*102a0*/  IMAD.SHL.U32 R2, R0.reuse, 0x8, RZ ;  /* 0x0000000800027824 */ /* 0x041fe200078e00ff */
        /* <DEDUP_REMOVED lines=18> */
[----:B-1----:R-:W-:Y:S01]  /*103d0*/  ULEA UR4, UR5, UR4, 0x18 ;  /* 0x0000000405047291 */ /* 0x002fe2000f8ec03f */
[C---:B------:R-:W-:Y:S02]  /*103e0*/  LOP3.LUT R2, R0.reuse, 0x100, RZ, 0xfc, !PT ;  /* 0x0000010000027812 */ /* 0x040fe400078efcff */
[C---:B------:R-:W-:Y:S02]  /*103f0*/  LOP3.LUT R4, R0.reuse, 0x140, RZ, 0xfc, !PT ;  /* 0x0000014000047812 */ /* 0x040fe400078efcff */
[C---:B------:R-:W-:Y:S01]  /*10400*/  LOP3.LUT R3, R0.reuse, 0x180, RZ, 0xfc, !PT ;  /* 0x0000018000037812 */ /* 0x040fe200078efcff */
[----:B------:R-:W-:Y:S01]  /*10410*/  IMAD.U32 R17, RZ, RZ, UR4 ;  /* 0x00000004ff117e24 */ /* 0x000fe2000f8e00ff */
[----:B------:R-:W-:-:S03]  /*10420*/  LOP3.LUT R2, R0, 0x1c0, RZ, 0xfc, !PT ;  /* 0x000001c000027812 */ /* 0x000fc600078efcff */
[----:B------:R-:W-:-:S05]  /*10430*/  IMAD R0, R33, 0x2, R17 ;  /* 0x0000000221007824 */ /* 0x000fca00078e0211 */
[----:B------:R0:W-:Y:S02]  /*10440*/  STL [R1+0x28], R0 ;  /* 0x0000280001007387 */ /* 0x0001e40000100800 */
.L_x_7760:
[----:B-1----:R-:W1:Y:S02]  /*10450*/  LDC.64 R2, c[0x0][0xc88] ;  /* 0x00032200ff027b82 */ /* 0x002e640000000a00 */
[----:B-1----:R-:W-:-:S05]  /*10460*/  IMAD.WIDE R2, R27, 0x4, R2 ;  /* 0x000000041b027825 */ /* 0x002fca00078e0202 */
[----:B------:R-:W0:Y:S01]  /*10470*/  LDG.E R29, desc[UR50][R2.64] ;  /* 0x00000032021d7981 */ /* 0x000e22000c1e1900 */
[----:B------:R-:W-:Y:S05]  /*10480*/  YIELD ;  /* 0x0000000000007946 */ /* 0x000fea0003800000 */
[----:B------:R-:W-:Y:S01]  /*10490*/  ULDC.64 UR4, c[0x0][0xa28] ;  /* 0x00028a0000047ab9 */ /* 0x000fe20000000a00 */
[----:B------:R-:W-:Y:S01]  /*104a0*/  IMAD.MOV.U32 R31, RZ, RZ, RZ ;  /* 0x000000ffff1f7224 */ /* 0x000fe200078e00ff */
[----:B------:R-:W-:Y:S01]  /*104b0*/  ISETP.NE.U32.AND P0, PT, RZ, UR4, PT ;  /* 0x00000004ff007c0c */ /* 0x000fe2000bf05070 */
[----:B------:R-:W-:-:S03]  /*104c0*/  ULDC.64 UR6, c[0x0][0xa18] ;  /* 0x0002860000067ab9 */ /* 0x000fc60000000a00 */
[----:B------:R-:W-:Y:S01]  /*104d0*/  ISETP.NE.AND.EX P0, PT, RZ, UR5, PT, P0 ;  /* 0x00000005ff007c0c */ /* 0x000fe2000bf05300 */
[----:B------:R-:W-:Y:S01]  /*104e0*/  IMAD.MOV.U32 R37, RZ, RZ, RZ ;  /* 0x000000ffff257224 */ /* 0x000fe200078e00ff */
[----:B0-----:R-:W-:-:S11]  /*104f0*/  SHF.R.S32.HI R0, RZ, 0x1f, R29 ;  /* 0x0000001fff007819 */ /* 0x001fd6000001141d */
        /* <DEDUP_REMOVED lines=37> */
.L_x_7698:
        /* <DEDUP_REMOVED lines=9> */
.L_x_7699:
        /* <DEDUP_REMOVED lines=9> */
.L_x_7700:
[----:B------:R-:W3:Y:S01]  /*10870*/  LDL R4, [R1+0x4] ;  /* 0x0000040001047983 */ /* 0x000ee20000100800 */
[----:B012---:R-:W0:Y:S01]  /*10880*/  LDC R0, c[0x0][0x448] ;  /* 0x00011200ff007b82 */ /* 0x007e220000000800 */
[----:B-----5:R-:W-:Y:S01]  /*10890*/  IADD3 R28, -R31, R28, RZ ;  /* 0x0000001c1f1c7210 */ /* 0x020fe20007ffe1ff */
[----:B------:R-:W-:Y:S01]  /*108a0*/  BSSY B0, `(.L_x_7701) ;  /* 0x0000038000007945 */ /* 0x000fe20003800000 */
[----:B------:R-:W-:Y:S02]  /*108b0*/  LOP3.LUT R16, R16, 0xfffffdff, RZ, 0xc0, !PT ;  /* 0xfffffdff10107812 */ /* 0x000fe400078ec0ff */
[----:B0-----:R-:W-:Y:S01]  /*108c0*/  ISETP.NE.AND P0, PT, R0, 0x1, PT ;  /* 0x000000010000780c */ /* 0x001fe20003f05270 */
[----:B------:R-:W-:-:S04]  /*108d0*/  IMAD.SHL.U32 R0, R25, 0x40, RZ ;  /* 0x0000004019007824 */ /* 0x000fc800078e00ff */
[----:B------:R-:W-:-:S08]  /*108e0*/  VIADD R0, R0, 0x3f ;  /* 0x0000003f00007836 */ /* 0x000fd00000000000 */
[----:B------:R-:W0:Y:S01]  /*108f0*/  @P0 LDC R3, c[0x0][0x44c] ;  /* 0x00011300ff030b82 */ /* 0x000e220000000800 */
[----:B------:R-:W-:-:S07]  /*10900*/  @P0 LOP3.LUT R16, R16, 0x200, RZ, 0xfc, !PT ;  /* 0x0000020010100812 */ /* 0x000fce00078efcff */
[----:B------:R-:W1:Y:S01]  /*10910*/  @P0 LDC R2, c[0x0][0x450] ;  /* 0x00011400ff020b82 */ /* 0x000e620000000800 */
[----:B0-----:R-:W-:-:S05]  /*10920*/  @P0 IMAD.HI.U32 R3, R0, R3, RZ ;  /* 0x0000000300030227 */ /* 0x001fca00078e00ff */
[----:B-1----:R-:W-:Y:S01]  /*10930*/  @P0 SHF.R.U32.HI R0, RZ, R2, R3 ;  /* 0x00000002ff000219 */ /* 0x002fe20000011603 */
[C---:B------:R-:W-:Y:S01]  /*10940*/  VIADD R2, R28.reuse, 0x3f ;  /* 0x0000003f1c027836 */ /* 0x040fe20000000000 */
[----:B---3--:R-:W-:-:S05]  /*10950*/  IADD3 R3, R28, 0x40, -R4 ;  /* 0x000000401c037810 */ /* 0x008fca0007ffe804 */
[----:B------:R-:W-:-:S05]  /*10960*/  IMAD.IADD R0, R3, 0x1, R0 ;  /* 0x0000000103007824 */ /* 0x000fca00078e0200 */
[----:B------:R-:W-:-:S04]  /*10970*/  SHF.R.S32.HI R3, RZ, 0x1f, R0 ;  /* 0x0000001fff037819 */ /* 0x000fc80000011400 */
[----:B------:R-:W-:Y:S02]  /*10980*/  LEA.HI R0, R3, R0, RZ, 0x6 ;  /* 0x0000000003007211 */ /* 0x000fe400078f30ff */
[----:B------:R-:W-:Y:S02]  /*10990*/  SHF.R.S32.HI R3, RZ, 0x1f, R2 ;  /* 0x0000001fff037819 */ /* 0x000fe40000011402 */
[----:B------:R-:W-:Y:S02]  /*109a0*/  SHF.R.S32.HI R0, RZ, 0x6, R0 ;  /* 0x00000006ff007819 */ /* 0x000fe40000011400 */
[----:B------:R-:W-:Y:S02]  /*109b0*/  LEA.HI R3, R3, R2, RZ, 0x6 ;  /* 0x0000000203037211 */ /* 0x000fe400078f30ff */
[----:B------:R-:W-:Y:S02]  /*109c0*/  LOP3.LUT R2, R26, 0xff000000, RZ, 0xc0, !PT ;  /* 0xff0000001a027812 */ /* 0x000fe400078ec0ff */
[----:B------:R-:W-:-:S02]  /*109d0*/  SHF.R.S32.HI R3, RZ, 0x6, R3 ;  /* 0x00000006ff037819 */ /* 0x000fc40000011403 */
[----:B------:R-:W-:Y:S02]  /*109e0*/  SHF.R.U32.HI R2, RZ, 0x8, R2 ;  /* 0x00000008ff027819 */ /* 0x000fe40000011602 */
[----:B------:R-:W-:Y:S02]  /*109f0*/  VIMNMX R0, R3, R0, PT ;  /* 0x0000000003007248 */ /* 0x000fe40003fe0100 */
[----:B------:R-:W-:Y:S02]  /*10a00*/  LOP3.LUT R3, R26, 0xff0000, RZ, 0xc0, !PT ;  /* 0x00ff00001a037812 */ /* 0x000fe400078ec0ff */
[----:B------:R-:W-:Y:S02]  /*10a10*/  ISETP.GE.AND P0, PT, R0, 0x1, PT ;  /* 0x000000010000780c */ /* 0x000fe40003f06270 */
[----:B------:R-:W-:Y:S01]  /*10a20*/  LEA.HI R4, R3, R2, RZ, 0x10 ;  /* 0x0000000203047211 */ /* 0x000fe200078f80ff */
[----:B------:R-:W-:-:S10]  /*10a30*/  IMAD.MOV.U32 R2, RZ, RZ, RZ ;  /* 0x000000ffff027224 */ /* 0x000fd400078e00ff */
[----:B------:R-:W-:Y:S05]  /*10a40*/  @!P0 BRA `(.L_x_7702) ;  /* 0x0000000000748947 */ /* 0x000fea0003800000 */
        /* <DEDUP_REMOVED lines=29> */
.L_x_7702:
[----:B------:R-:W-:Y:S05]  /*10c20*/  BSYNC B0 ;  /* 0x0000000000007941 */ /* 0x000fea0003800000 */
.L_x_7701:
        /* <DEDUP_REMOVED lines=24> */
.L_x_7704:
        /* <DEDUP_REMOVED lines=20> */
.L_x_7707:
[----:B------:R-:W-:Y:S05]  /*10ef0*/  BSYNC B6 ;  /* 0x0000000000067941 */ /* 0x000fea0003800000 */
.L_x_7706:
        /* <DEDUP_REMOVED lines=20> */
.L_x_7710:
        /* <DEDUP_REMOVED lines=15> */
.L_x_7709:
[----:B------:R-:W-:Y:S05]  /*11130*/  BSYNC B6 ;  /* 0x0000000000067941 */ /* 0x000fea0003800000 */
.L_x_7708:
[----:B------:R-:W0:Y:S01]  /*11140*/  S2R R34, SR_TID.X ;  /* 0x0000000000227919 */ /* 0x000e220000002100 */
[----:B------:R-:W-:Y:S01]  /*11150*/  ULDC.64 UR4, c[0x0][0x9f8] ;  /* 0x00027e0000047ab9 */ /* 0x000fe20000000a00 */
[----:B------:R-:W1:Y:S01]  /*11160*/  LDC R20, c[0x0][0x430] ;  /* 0x00010c00ff147b82 */ /* 0x000e620000000800 */
[----:B------:R-:W-:-:S04]  /*11170*/  ISETP.NE.U32.AND P0, PT, RZ, UR4, PT ;  /* 0x00000004ff007c0c */ /* 0x000fc8000bf05070 */
[----:B------:R-:W-:Y:S01]  /*11180*/  ISETP.NE.AND.EX P0, PT, RZ, UR5, PT, P0 ;  /* 0x00000005ff007c0c */ /* 0x000fe2000bf05300 */
[----:B------:R-:W2:-:S12]  /*11190*/  S2R R21, SR_TID.X ;  /* 0x0000000000157919 */ /* 0x000e980000002100 */
[----:B------:R-:W-:Y:S01]  /*111a0*/  @P0 IADD3 R2, P1, R19, UR4, RZ ;  /* 0x0000000413020c10 */ /* 0x000fe2000ff3e0ff */
[----:B------:R-:W-:-:S03]  /*111b0*/  ULDC UR4, c[0x0][0x320] ;  /* 0x0000c80000047ab9 */ /* 0x000fc60000000800 */
[----:B------:R-:W-:-:S05]  /*111c0*/  @P0 IADD3.X R3, R32, UR5, RZ, P1, !PT ;  /* 0x0000000520030c10 */ /* 0x000fca0008ffe4ff */
[----:B------:R3:W5:Y:S01]  /*111d0*/  @P0 LDG.E R23, desc[UR50][R2.64] ;  /* 0x0000003202170981 */ /* 0x000762000c1e1900 */
[----:B------:R-:W-:Y:S01]  /*111e0*/  LOP3.LUT R16, R16, 0xffffffbf, RZ, 0xc0, !PT ;  /* 0xffffffbf10107812 */ /* 0x000fe200078ec0ff */
[----:B------:R-:W-:Y:S01]  /*111f0*/  UMOV UR5, 0xffffffff ;  /* 0xffffffff00057882 */ /* 0x000fe20000000000 */
[----:B0-----:R-:W-:-:S05]  /*11200*/  IMAD.SHL.U32 R34, R34, 0x8, RZ ;  /* 0x0000000822227824 */ /* 0x001fca00078e00ff */
[----:B------:R-:W-:Y:S01]  /*11210*/  LOP3.LUT R34, R34, 0x38, RZ, 0xc0, !PT ;  /* 0x0000003822227812 */ /* 0x000fe200078ec0ff */
[----:B--2---:R-:W-:-:S03]  /*11220*/  IMAD.SHL.U32 R21, R21, 0x8, RZ ;  /* 0x0000000815157824 */ /* 0x004fc600078e00ff */
[C---:B------:R-:W-:Y:S02]  /*11230*/  LOP3.LUT R0, R34.reuse, 0x40, RZ, 0xfc, !PT ;  /* 0x0000004022007812 */ /* 0x040fe400078efcff */
[----:B------:R-:W-:Y:S02]  /*11240*/  LOP3.LUT R4, R34, 0x180, RZ, 0xfc, !PT ;  /* 0x0000018022047812 */ /* 0x000fe400078efcff */
[----:B------:R-:W-:Y:S02]  /*11250*/  ISETP.GE.AND P3, PT, R0, UR4, PT ;  /* 0x0000000400007c0c */ /* 0x000fe4000bf66270 */
[----:B------:R-:W0:Y:S01]  /*11260*/  S2R R0, SR_TID.X ;  /* 0x0000000000007919 */ /* 0x000e220000002100 */
[----:B------:R-:W-:Y:S02]  /*11270*/  LOP3.LUT R34, R34, 0x1c0, RZ, 0xfc, !PT ;  /* 0x000001c022227812 */ /* 0x000fe400078efcff */
[----:B------:R-:W-:Y:S02]  /*11280*/  LOP3.LUT R21, R21, 0x38, RZ, 0xc0, !PT ;  /* 0x0000003815157812 */ /* 0x000fe400078ec0ff */
[----:B------:R-:W-:-:S02]  /*11290*/  ISETP.GE.AND P0, PT, R34, UR4, PT ;  /* 0x0000000422007c0c */ /* 0x000fc4000bf06270 */
[----:B------:R-:W2:Y:S01]  /*112a0*/  S2R R34, SR_TID.X ;  /* 0x0000000000227919 */ /* 0x000ea20000002100 */
[----:B------:R-:W-:Y:S02]  /*112b0*/  ISETP.GE.AND P2, PT, R21, UR4, PT ;  /* 0x0000000415007c0c */ /* 0x000fe4000bf46270 */
[----:B------:R-:W-:Y:S02]  /*112c0*/  ISETP.GE.AND P1, PT, R4, UR4, PT ;  /* 0x0000000404007c0c */ /* 0x000fe4000bf26270 */
[----:B------:R-:W-:Y:S02]  /*112d0*/  @P3 LOP3.LUT R16, R16, 0x40, RZ, 0xfc, !PT ;  /* 0x0000004010103812 */ /* 0x000fe400078efcff */
[----:B------:R-:W-:Y:S02]  /*112e0*/  SEL R7, RZ, 0x40, P1 ;  /* 0x00000040ff077807 */ /* 0x000fe40000800000 */
[----:B------:R-:W-:Y:S02]  /*112f0*/  LOP3.LUT R16, R16, 0xffffff7f, RZ, 0xc0, !PT ;  /* 0xffffff7f10107812 */ /* 0x000fe400078ec0ff */
[----:B------:R-:W-:-:S03]  /*11300*/  SEL R8, RZ, 0x80, P0 ;  /* 0x00000080ff087807 */ /* 0x000fc60000000000 */
[----:B------:R-:W-:-:S04]  /*11310*/  @P2 LOP3.LUT R16, R16, 0x80, RZ, 0xfc, !PT ;  /* 0x0000008010102812 */ /* 0x000fc800078efcff */
[----:B------:R-:W-:Y:S01]  /*11320*/  LOP3.LUT R16, R16, 0xffffffdf, RZ, 0xc0, !PT ;  /* 0xffffffdf10107812 */ /* 0x000fe200078ec0ff */
[----:B0-----:R-:W-:-:S05]  /*11330*/  IMAD.SHL.U32 R0, R0, 0x8, RZ ;  /* 0x0000000800007824 */ /* 0x001fca00078e00ff */
[----:B------:R-:W-:Y:S01]  /*11340*/  LOP3.LUT R0, R0, 0x38, RZ, 0xc0, !PT ;  /* 0x0000003800007812 */ /* 0x000fe200078ec0ff */
[----:B--2---:R-:W-:-:S03]  /*11350*/  IMAD.SHL.U32 R34, R34, 0x8, RZ ;  /* 0x0000000822227824 */ /* 0x004fc600078e00ff */
[----:B------:R-:W-:Y:S02]  /*11360*/  LOP3.LUT R0, R0, 0x80, RZ, 0xfc, !PT ;  /* 0x0000008000007812 */ /* 0x000fe400078efcff */
[----:B------:R-:W-:Y:S02]  /*11370*/  LOP3.LUT R34, R34, 0x38, RZ, 0xc0, !PT ;  /* 0x0000003822227812 */ /* 0x000fe400078ec0ff */
[----:B------:R-:W-:Y:S02]  /*11380*/  ISETP.GE.AND P5, PT, R0, UR4, PT ;  /* 0x0000000400007c0c */ /* 0x000fe4000bfa6270 */
[----:B------:R-:W-:Y:S02]  /*11390*/  LOP3.LUT R34, R34, 0xc0, RZ, 0xfc, !PT ;  /* 0x000000c022227812 */ /* 0x000fe400078efcff */
[----:B------:R-:W-:Y:S02]  /*113a0*/  LEA R0, R35, 0xffffffc0, 0x6 ;  /* 0xffffffc023007811 */ /* 0x000fe400078e30ff */
        /* <DEDUP_REMOVED lines=12> */
[----:B-1-3--:R-:W-:Y:S06]  /*11470*/  BRA.DIV UR5, `(.L_x_7711) ;  /* 0x0000004605347947 */ /* 0x00afec000b800000 */
.L_x_7778:
        /* <DEDUP_REMOVED lines=56> */
.L_x_7712:
[----:B------:R-:W-:Y:S01]  /*11800*/  IADD3 R28, -R36, R28, -R0 ;  /* 0x0000001c241c7210 */ /* 0x000fe20007ffe900 */
[----:B------:R-:W-:Y:S01]  /*11810*/  IMAD R19, R18, 0x8, R17 ;  /* 0x0000000812137824 */ /* 0x000fe200078e0211 */
[----:B------:R-:W-:Y:S01]  /*11820*/  SHF.L.U32 R0, R22, 0x1f, RZ ;  /* 0x0000001f16007819 */ /* 0x000fe200000006ff */
[----:B------:R-:W-:Y:S03]  /*11830*/  BSSY B0, `(.L_x_7713) ;  /* 0x0000003000007945 */ /* 0x000fe60003800000 */
[----:B------:R-:W0:Y:S02]  /*11840*/  SYNCS.PHASECHK.TRANS64.TRYWAIT P0, [R19+URZ+0x28c40], R0 ;  /* 0x028c4000130075a7 */ /* 0x000e24000800017f */
[----:B0-----:R-:W-:Y:S05]  /*11850*/  @!P0 BRA `(.L_x_7714) ;  /* 0x0000004000708947 */ /* 0x001fea0003800000 */
.L_x_7779:
[----:B------:R-:W-:Y:S05]  /*11860*/  BSYNC B0 ;  /* 0x0000000000007941 */ /* 0x000fea0003800000 */
.L_x_7713:
        /* <DEDUP_REMOVED lines=63> */
.L_x_7789:
        /* <DEDUP_REMOVED lines=10> */
.L_x_7716:
        /* <DEDUP_REMOVED lines=11> */
.L_x_7717:
        /* <DEDUP_REMOVED lines=39> */
.L_x_7719:
[----:B------:R-:W-:Y:S05]  /*12020*/  BSYNC B6 ;  /* 0x0000000000067941 */ /* 0x000fea0003800000 */
.L_x_7718:
        /* <DEDUP_REMOVED lines=28> */
[----:B--2---:R-:W-:Y:S02]  /*121f0*/  @P6 SHF.R.U32.HI R4, RZ, R0, R6 ;  /* 0x00000000ff046219 */ /* 0x004fe40000011606 */
        /* <DEDUP_REMOVED lines=55> */
.L_x_7798:
        /* <DEDUP_REMOVED lines=10> */
.L_x_7721:
        /* <DEDUP_REMOVED lines=18> */
.L_x_7799:
[----:B------:R-:W-:Y:S05]  /*12730*/  BSYNC B0 ;  /* 0x0000000000007941 */ /* 0x000fea0003800000 */
.L_x_7722:
[----:B------:R-:W-:-:S05]  /*12740*/  IMAD.U32 R2, RZ, RZ, UR36 ;  /* 0x00000024ff027e24 */ /* 0x000fca000f8e00ff */
[----:B------:R-:W-:-:S13]  /*12750*/  ISETP.NE.AND P0, PT, R2, 0x3, PT ;  /* 0x000000030200780c */ /* 0x000fda0003f05270 */
[----:B------:R-:W-:Y:S05]  /*12760*/  @!P0 BRA `(.L_x_7724) ;  /* 0x0000000000048947 */ /* 0x000fea0003800000 */
[----:B------:R-:W-:Y:S01]  /*12770*/  BPT.TRAP 0x1 ;  /* 0x000000040000795c */ /* 0x000fe20000300000 */
.L_x_7724:
[----:B0-----:R-:W-:Y:S01]  /*12780*/  SHF.L.U32 R0, R22, 0x1f, RZ ;  /* 0x0000001f16007819 */ /* 0x001fe200000006ff */
[----:B------:R-:W-:Y:S03]  /*12790*/  BSSY B0, `(.L_x_7725) ;  /* 0x0000003000007945 */ /* 0x000fe60003800000 */
[----:B------:R-:W0:Y:S02]  /*127a0*/  SYNCS.PHASECHK.TRANS64.TRYWAIT P0, [R19+URZ+0x28c60], R0 ;  /* 0x028c6000130075a7 */ /* 0x000e24000800017f */
[----:B0-----:R-:W-:Y:S05]  /*127b0*/  @!P0 BRA `(.L_x_7726) ;  /* 0x0000003c00548947 */ /* 0x001fea0003800000 */
.L_x_7800:
[----:B------:R-:W-:Y:S05]  /*127c0*/  BSYNC B0 ;  /* 0x0000000000007941 */ /* 0x000fea0003800000 */
.L_x_7725:
        /* <DEDUP_REMOVED lines=109> */
.L_x_7810:
        /* <DEDUP_REMOVED lines=34> */
.L_x_7728:
        /* <DEDUP_REMOVED lines=11> */
.L_x_7729:
        /* <DEDUP_REMOVED lines=12> */
.L_x_7744:
        /* <DEDUP_REMOVED lines=41> */
.L_x_7732:
[----:B------:R-:W-:Y:S01]  /*134c0*/  IMAD R6, R18, 0x8, R17 ;  /* 0x0000000812067824 */ /* 0x000fe200078e0211 */
[----:B------:R-:W-:Y:S01]  /*134d0*/  SHF.L.U32 R19, R22, 0x1f, RZ ;  /* 0x0000001f16137819 */ /* 0x000fe200000006ff */
[----:B------:R-:W-:Y:S01]  /*134e0*/  BSSY B1, `(.L_x_7733) ;  /* 0x0000004000017945 */ /* 0x000fe20003800000 */
[----:B------:R-:W-:Y:S02]  /*134f0*/  SHF.R.S32.HI R9, RZ, 0x1f, R5 ;  /* 0x0000001fff097819 */ /* 0x000fe40000011405 */
[----:B------:R-:W0:Y:S02]  /*13500*/  SYNCS.PHASECHK.TRANS64.TRYWAIT P0, [R6+URZ+0x28c40], R19 ;  /* 0x028c4013060075a7 */ /* 0x000e24000800017f */
[----:B0-----:R-:W-:Y:S05]  /*13510*/  @!P0 BRA `(.L_x_7734) ;  /* 0x00000038003c8947 */ /* 0x001fea0003800000 */
.L_x_7811:
[----:B------:R-:W-:Y:S05]  /*13520*/  BSYNC B1 ;  /* 0x0000000000017941 */ /* 0x000fea0003800000 */
.L_x_7733:
        /* <DEDUP_REMOVED lines=40> */
.L_x_7821:
        /* <DEDUP_REMOVED lines=8> */
.L_x_7736:
        /* <DEDUP_REMOVED lines=11> */
.L_x_7737:
[----:B------:R2:W-:Y:S01]  /*138e0*/  SYNCS.ARRIVE.TRANS64.A1T0 RZ, [R6+URZ+0x28c30], RZ ;  /* 0x028c30ff06ff79a7 */ /* 0x0005e2000810003f */
[----:B------:R-:W-:Y:S05]  /*138f0*/  @!P2 BRA `(.L_x_7738) ;  /* 0x000000000004a947 */ /* 0x000fea0003800000 */
[----:B------:R-:W-:Y:S01]  /*13900*/  BPT.TRAP 0x1 ;  /* 0x000000040000795c */ /* 0x000fe20000300000 */
.L_x_7738:
[----:B------:R-:W3:Y:S01]  /*13910*/  SYNCS.PHASECHK.TRANS64.TRYWAIT P0, [R6+URZ+0x28c60], R19 ;  /* 0x028c6013060075a7 */ /* 0x000ee2000800017f */
[----:B------:R-:W-:Y:S04]  /*13920*/  BSSY B1, `(.L_x_7739) ;  /* 0x0000002000017945 */ /* 0x000fe80003800000 */
[----:B---3--:R-:W-:Y:S05]  /*13930*/  @!P0 BRA `(.L_x_7740) ;  /* 0x0000003800648947 */ /* 0x008fea0003800000 */
.L_x_7822:
[----:B------:R-:W-:Y:S05]  /*13940*/  BSYNC B1 ;  /* 0x0000000000017941 */ /* 0x000fea0003800000 */
.L_x_7739:
        /* <DEDUP_REMOVED lines=79> */
.L_x_7832:
        /* <DEDUP_REMOVED lines=25> */
.L_x_7742:
        /* <DEDUP_REMOVED lines=11> */
.L_x_7743:
[----:B------:R3:W-:Y:S01]  /*14080*/  SYNCS.ARRIVE.TRANS64.A1T0 RZ, [R6+URZ+0x28c50], RZ ;  /* 0x028c50ff06ff79a7 */ /* 0x0007e2000810003f */
[----:B------:R-:W-:Y:S05]  /*14090*/  @P3 BRA `(.L_x_7744) ;  /* 0xfffffff000643947 */ /* 0x000fea000383ffff */
.L_x_7731:
[----:B------:R-:W-:Y:S05]  /*140a0*/  BSYNC B0 ;  /* 0x0000000000007941 */ /* 0x000fea0003800000 */
.L_x_7730:
        /* <DEDUP_REMOVED lines=21> */
.L_x_7746:
[----:B------:R-:W-:Y:S05]  /*14200*/  BSYNC B0 ;  /* 0x0000000000007941 */ /* 0x000fea0003800000 */
.L_x_7745:
[----:B------:R-:W-:-:S07]  /*14210*/  SEL R18, R18, RZ, P0 ;  /* 0x000000ff12127207 */ /* 0x000fce0000000000 */
.L_x_7705:
[----:B------:R-:W-:Y:S05]  /*14220*/  BSYNC B7 ;  /* 0x0000000000077941 */ /* 0x000fea0003800000 */
.L_x_7703:
        /* <DEDUP_REMOVED lines=11> */
.L_x_7747:
        /* <DEDUP_REMOVED lines=23> */
[----:B----4-:R-:W-:Y:S01]  /*14450*/  @!P1 IMAD.MOV.U32 R25, RZ, RZ, R7 ;  /* 0x000000ffff199224 */ /* 0x010fe200078e0007 */
[----:B-----5:R-:W-:Y:S02]  /*14460*/  @!P1 MOV R8, R4 ;  /* 0x0000000400089202 */ /* 0x020fe40000000f00 */
        /* <DEDUP_REMOVED lines=18> */
.L_x_7842:
[----:B------:R-:W-:Y:S02]  /*14590*/  ULDC UR4, c[0x0][0xc38] ;  /* 0x00030e0000047ab9 */ /* 0x000fe40000000800 */
[----:B------:R-:W-:-:S04]  /*145a0*/  IMAD.U32 R4, RZ, RZ, UR4 ;  /* 0x00000004ff047e24 */ /* 0x000fc8000f8e00ff */
[----:B--2---:R-:W-:-:S04]  /*145b0*/  IMAD R5, R14, R4, RZ ;  /* 0x000000040e057224 */ /* 0x004fc800078e02ff */
[----:B------:R-:W-:-:S05]  /*145c0*/  IMAD.IADD R6, R6, 0x1, R5 ;  /* 0x0000000106067824 */ /* 0x000fca00078e0205 */
[----:B------:R-:W-:-:S13]  /*145d0*/  ISETP.GT.AND P6, PT, R6, R0, PT ;  /* 0x000000000600720c */ /* 0x000fda0003fc4270 */
[----:B------:R-:W-:Y:S05]  /*145e0*/  @P6 BRA `(.L_x_7750) ;  /* 0x0000000000a46947 */ /* 0x000fea0003800000 */
.L_x_7753:
        /* <DEDUP_REMOVED lines=11> */
[----:B------:R-:W-:Y:S02]  /*146a0*/  IMAD.MOV.U32 R8, RZ, RZ, RZ ;  /* 0x000000ffff087224 */ /* 0x000fe400078e00ff */
[----:B0-----:R-:W-:-:S05]  /*146b0*/  @!P6 IMAD.WIDE R2, R7, 0x4, R2 ;  /* 0x000000040702e825 */ /* 0x001fca00078e0202 */
[----:B------:R2:W3:Y:S02]  /*146c0*/  @!P6 LDG.E R25, desc[UR50][R2.64] ;  /* 0x000000320219e981 */ /* 0x0004e4000c1e1900 */
[----:B--2---:R-:W-:-:S05]  /*146d0*/  @!P6 IMAD.WIDE R2, R7, 0x4, R4 ;  /* 0x000000040702e825 */ /* 0x004fca00078e0204 */
        /* <DEDUP_REMOVED lines=20> */
.L_x_7850:
[----:B------:R-:W-:Y:S02]  /*14820*/  ULDC UR4, c[0x0][0xc38] ;  /* 0x00030e0000047ab9 */ /* 0x000fe40000000800 */
[----:B------:R-:W-:-:S04]  /*14830*/  IMAD.U32 R4, RZ, RZ, UR4 ;  /* 0x00000004ff047e24 */ /* 0x000fc8000f8e00ff */
[----:B--2---:R-:W-:-:S04]  /*14840*/  IMAD R5, R14, R4, RZ ;  /* 0x000000040e057224 */ /* 0x004fc800078e02ff */
[----:B------:R-:W-:-:S05]  /*14850*/  IMAD.IADD R6, R5, 0x1, R6 ;  /* 0x0000000105067824 */ /* 0x000fca00078e0206 */
[----:B------:R-:W-:-:S13]  /*14860*/  ISETP.GT.AND P6, PT, R6, R0, PT ;  /* 0x000000000600720c */ /* 0x000fda0003fc4270 */
[----:B------:R-:W-:Y:S05]  /*14870*/  @!P6 BRA `(.L_x_7753) ;  /* 0xfffffffc005ce947 */ /* 0x000fea000383ffff */
.L_x_7750:
        /* <DEDUP_REMOVED lines=8> */
[----:B------:R-:W-:-:S03]  /*14900*/  IMAD.IADD R27, R12, 0x1, R27 ;  /* 0x000000010c1b7824 */ /* 0x000fc600078e021b */
[----:B------:R2:W4:Y:S04]  /*14910*/  SHFL.IDX PT, R8, R8, R12, 0x1f ;  /* 0x00001f0c08087589 */ /* 0x00052800000e0000 */
.L_x_7855:
[----:B------:R-:W-:-:S13]  /*14920*/  ISETP.NE.AND P0, PT, R2, RZ, PT ;  /* 0x000000ff0200720c */ /* 0x000fda0003f05270 */
[----:B------:R-:W-:Y:S05]  /*14930*/  @!P0 BRA `(.L_x_7755) ;  /* 0x0000000000108947 */ /* 0x000fea0003800000 */
[----:B------:R-:W-:Y:S01]  /*14940*/  UMOV UR4, 0xffffffff ;  /* 0xffffffff00047882 */ /* 0x000fe20000000000 */
[----:B--2---:R-:W-:Y:S02]  /*14950*/  VIADD R12, R12, 0xffffffff ;  /* 0xffffffff0c0c7836 */ /* 0x004fe40000000000 */
[----:B------:R-:W-:Y:S05]  /*14960*/  BRA.DIV UR4, `(.L_x_7756) ;  /* 0x0000003a04947947 */ /* 0x000fea000b800000 */
[----:B------:R2:W0:Y:S02]  /*14970*/  SHFL.IDX PT, R24, R3, R12, 0x1f ;  /* 0x00001f0c03187589 */ /* 0x00042400000e0000 */
.L_x_7755:
[----:B----4-:R-:W-:Y:S01]  /*14980*/  ISETP.NE.AND P0, PT, R8, 0x1, PT ;  /* 0x000000010800780c */ /* 0x010fe20003f05270 */
[----:B0-----:R-:W-:-:S04]  /*14990*/  IMAD R24, R24, R4, R5 ;  /* 0x0000000418187224 */ /* 0x001fc800078e0205 */
[----:B------:R-:W-:-:S08]  /*149a0*/  IMAD.IADD R0, R0, 0x1, -R24 ;  /* 0x0000000100007824 */ /* 0x000fd000078e0a18 */
[----:B------:R-:W-:Y:S05]  /*149b0*/  @!P0 BRA `(.L_x_7757) ;  /* 0x0000000000dc8947 */ /* 0x000fea0003800000 */
[----:B---3--:R-:W-:Y:S02]  /*149c0*/  IABS R4, R25 ;  /* 0x0000001900047213 */ /* 0x008fe40000000000 */
[----:B------:R-:W-:Y:S02]  /*149d0*/  IABS R5, R8 ;  /* 0x0000000800057213 */ /* 0x000fe40000000000 */
[----:B------:R-:W0:Y:S08]  /*149e0*/  I2F.RP R6, R4 ;  /* 0x0000000400067306 */ /* 0x000e300000209400 */
[----:B------:R-:W3:Y:S08]  /*149f0*/  I2F.RP R9, R5 ;  /* 0x0000000500097306 */ /* 0x000ef00000209400 */
[----:B0-----:R-:W0:Y:S08]  /*14a00*/  MUFU.RCP R6, R6 ;  /* 0x0000000600067308 */ /* 0x001e300000001000 */
[----:B---3--:R-:W-:Y:S01]  /*14a10*/  MUFU.RCP R9, R9 ;  /* 0x0000000900097308 */ /* 0x008fe20000001000 */
[----:B0-----:R-:W-:-:S07]  /*14a20*/  VIADD R2, R6, 0xffffffe ;  /* 0x0ffffffe06027836 */ /* 0x001fce0000000000 */
[----:B--2---:R0:W2:Y:S02]  /*14a30*/  F2I.FTZ.U32.TRUNC.NTZ R3, R2 ;  /* 0x0000000200037305 */ /* 0x0040a4000021f000 */
[----:B0-----:R-:W-:Y:S02]  /*14a40*/  IMAD.MOV.U32 R2, RZ, RZ, RZ ;  /* 0x000000ffff027224 */ /* 0x001fe400078e00ff */
[----:B--2---:R-:W-:-:S04]  /*14a50*/  IMAD.MOV R7, RZ, RZ, -R3 ;  /* 0x000000ffff077224 */ /* 0x004fc800078e0a03 */
        /* <DEDUP_REMOVED lines=45> */
.L_x_7757:
[----:B--2---:R-:W0:Y:S02]  /*14d30*/  LDC.64 R2, c[0x0][0xc90] ;  /* 0x00032400ff027b82 */ /* 0x004e240000000a00 */
[----:B0-----:R-:W-:-:S05]  /*14d40*/  IMAD.WIDE R2, R27, 0x4, R2 ;  /* 0x000000041b027825 */ /* 0x001fca00078e0202 */
[----:B------:R0:W3:Y:S02]  /*14d50*/  LDG.E R6, desc[UR50][R2.64] ;  /* 0x0000003202067981 */ /* 0x0000e4000c1e1900 */
[----:B0-----:R-:W-:Y:S02]  /*14d60*/  IMAD.MOV.U32 R2, RZ, RZ, RZ ;  /* 0x000000ffff027224 */ /* 0x001fe400078e00ff */
[----:B---3--:R-:W-:-:S05]  /*14d70*/  IMAD R5, R25, R6, RZ ;  /* 0x0000000619057224 */ /* 0x008fca00078e02ff */
        /* <DEDUP_REMOVED lines=55> */
.L_x_7758:
[----:B------:R-:W-:-:S05]  /*150f0*/  LOP3.LUT R0, RZ, R3, RZ, 0x33, !PT ;  /* 0x00000003ff007212 */ /* 0x000fca00078e33ff */
[----:B------:R-:W-:Y:S01]  /*15100*/  IMAD.IADD R25, R25, 0x1, R0 ;  /* 0x0000000119197824 */ /* 0x000fe200078e0200 */
[----:B------:R-:W-:Y:S06]  /*15110*/  BRA `(.L_x_7759) ;  /* 0x00000000001c7947 */ /* 0x000fec0003800000 */
.L_x_7751:
[----:B------:R-:W-:Y:S01]  /*15120*/  UMOV UR4, URZ ;  /* 0x0000003f00047c82 */ /* 0x000fe20008000000 */
[----:B------:R-:W-:Y:S01]  /*15130*/  UMOV UR5, URZ ;  /* 0x0000003f00057c82 */ /* 0x000fe20008000000 */
[----:B------:R-:W-:Y:S01]  /*15140*/  ULDC UR6, c[0x0][0xc3c] ;  /* 0x00030f0000067ab9 */ /* 0x000fe20000000800 */
[----:B------:R-:W-:Y:S02]  /*15150*/  IMAD.MOV.U32 R24, RZ, RZ, R0 ;  /* 0x000000ffff187224 */ /* 0x000fe400078e0000 */
[----:B------:R-:W-:Y:S02]  /*15160*/  IMAD.U32 R25, RZ, RZ, UR4 ;  /* 0x00000004ff197e24 */ /* 0x000fe4000f8e00ff */
[----:B------:R-:W-:Y:S02]  /*15170*/  IMAD.U32 R26, RZ, RZ, UR5 ;  /* 0x00000005ff1a7e24 */ /* 0x000fe4000f8e00ff */
[----:B------:R-:W-:-:S07]  /*15180*/  IMAD.U32 R27, RZ, RZ, UR6 ;  /* 0x00000006ff1b7e24 */ /* 0x000fce000f8e00ff */
.L_x_7759:
        /* <DEDUP_REMOVED lines=10> */
.L_x_7748:
[----:B------:R-:W-:Y:S02]  /*15230*/  ULDC UR4, c[0x0][0xc3c] ;  /* 0x00030f0000047ab9 */ /* 0x000fe40000000800 */
[----:B0-----:R-:W-:-:S13]  /*15240*/  ISETP.GE.AND P0, PT, R27, UR4, PT ;  /* 0x000000041b007c0c */ /* 0x001fda000bf06270 */
[----:B------:R-:W-:Y:S05]  /*15250*/  @!P0 BRA `(.L_x_7760) ;  /* 0xffffffb0007c8947 */ /* 0x000fea000383ffff */
[----:B------:R-:W-:Y:S05]  /*15260*/  BSYNC B8 ;  /* 0x0000000000087941 */ /* 0x000fea0003800000 */
.L_x_7697:
[----:B------:R-:W5:Y:S01]  /*15270*/  LDL.LU R0, [R1+0x20] ;  /* 0x0000200001007983 */ /* 0x000f620000300800 */
[----:B------:R-:W-:Y:S01]  /*15280*/  BSSY B0, `(.L_x_7761) ;  /* 0x000000b000007945 */ /* 0x000fe20003800000 */
[----:B------:R-:W1:Y:S01]  /*15290*/  S2R R5, SR_CgaCtaId ;  /* 0x0000000000057919 */ /* 0x000e620000008800 */
[----:B-----5:R-:W-:-:S05]  /*152a0*/  VIADD R0, R0, 0x1 ;  /* 0x0000000100007836 */ /* 0x020fca0000000000 */
        /* <DEDUP_REMOVED lines=8> */
.L_x_7858:
[----:B------:R-:W-:Y:S05]  /*15330*/  BSYNC B0 ;  /* 0x0000000000007941 */ /* 0x000fea0003800000 */
.L_x_7761:
[----:B------:R-:W-:-:S03]  /*15340*/  UMOV UR4, 0xffffffff ;  /* 0xffffffff00047882 */ /* 0x000fc60000000000 */
[----:B------:R-:W-:Y:S05]  /*15350*/  BRA.DIV UR4, `(.L_x_7763) ;  /* 0x0000003204547947 */ /* 0x000fea000b800000 */
[----:B0-----:R-:W0:Y:S02]  /*15360*/  S2R R0, SR_TID.X ;  /* 0x0000000000007919 */ /* 0x001e240000002100 */
[----:B0-----:R-:W-:-:S04]  /*15370*/  SHF.R.U32.HI R0, RZ, 0x5, R0 ;  /* 0x00000005ff007819 */ /* 0x001fc80000011600 */
[----:B------:R-:W-:-:S05]  /*15380*/  LOP3.LUT R0, R0, 0x3, RZ, 0xc0, !PT ;  /* 0x0000000300007812 */ /* 0x000fca00078ec0ff */
[----:B------:R0:W1:Y:S02]  /*15390*/  SHFL.IDX PT, R14, R0, RZ, 0x1f ;  /* 0x00001fff000e7589 */ /* 0x00006400000e0000 */
.L_x_7861:
[----:B-1----:R-:W-:Y:S01]  /*153a0*/  ISETP.NE.AND P0, PT, R14, RZ, PT ;  /* 0x000000ff0e00720c */ /* 0x002fe20003f05270 */
[----:B------:R-:W-:-:S12]  /*153b0*/  BSSY B0, `(.L_x_7764) ;  /* 0x0000024000007945 */ /* 0x000fd80003800000 */
[----:B------:R-:W-:Y:S05]  /*153c0*/  @P0 BRA `(.L_x_7765) ;  /* 0x0000000000880947 */ /* 0x000fea0003800000 */
[----:B------:R-:W-:-:S03]  /*153d0*/  UMOV UR4, 0xffffffff ;  /* 0xffffffff00047882 */ /* 0x000fc60000000000 */
[----:B------:R-:W-:Y:S05]  /*153e0*/  BRA.DIV UR4, `(.L_x_7766) ;  /* 0x0000003204647947 */ /* 0x000fea000b800000 */
[----:B------:R-:W-:-:S13]  /*153f0*/  ELECT P6, URZ, PT ;  /* 0x00000000003f782f */ /* 0x000fda00038c0000 */
.L_x_7864:
[----:B------:R-:W-:Y:S05]  /*15400*/  @!P6 BRA `(.L_x_7765) ;  /* 0x000000000078e947 */ /* 0x000fea0003800000 */
[----:B------:R-:W-:-:S06]  /*15410*/  ULOP3.LUT UR4, UR38, 0x2, URZ, 0xfc, !UPT ;  /* 0x0000000226047892 */ /* 0x000fcc000f8efc3f */
[----:B0-----:R-:W-:-:S05]  /*15420*/  IMAD.U32 R0, RZ, RZ, UR4 ;  /* 0x00000004ff007e24 */ /* 0x001fca000f8e00ff */
[----:B------:R-:W-:-:S13]  /*15430*/  ISETP.NE.AND P0, PT, R0, 0x3, PT ;  /* 0x000000030000780c */ /* 0x000fda0003f05270 */
[----:B------:R-:W-:Y:S05]  /*15440*/  @!P0 BRA `(.L_x_7767) ;  /* 0x0000000000048947 */ /* 0x000fea0003800000 */
[----:B------:R-:W-:Y:S01]  /*15450*/  BPT.TRAP 0x1 ;  /* 0x000000040000795c */ /* 0x000fe20000300000 */
.L_x_7767:
[----:B------:R-:W-:Y:S01]  /*15460*/  IMAD R5, R18, 0x8, R7 ;  /* 0x0000000812057824 */ /* 0x000fe200078e0207 */
[----:B------:R-:W-:Y:S01]  /*15470*/  SHF.L.U32 R0, R22, 0x1f, RZ ;  /* 0x0000001f16007819 */ /* 0x000fe200000006ff */
[----:B------:R-:W-:-:S03]  /*15480*/  VIADD R18, R18, 0x1 ;  /* 0x0000000112127836 */ /* 0x000fc60000000000 */
[----:B------:R-:W0:Y:S02]  /*15490*/  SYNCS.PHASECHK.TRANS64.TRYWAIT P1, [R5+URZ+0x28c40], R0 ;  /* 0x028c4000050075a7 */ /* 0x000e24000802017f */
[----:B------:R-:W-:-:S04]  /*154a0*/  ISETP.NE.AND P2, PT, R18, 0x2, PT ;  /* 0x000000021200780c */ /* 0x000fc80003f45270 */
[----:B------:R-:W-:Y:S01]  /*154b0*/  SEL R3, RZ, 0x1, P2 ;  /* 0x00000001ff037807 */ /* 0x000fe20001000000 */
[----:B0-----:R-:W-:Y:S08]  /*154c0*/  @!P1 BRA `(.L_x_7768) ;  /* 0x00000030004c9947 */ /* 0x001ff00003800000 */
.L_x_7865:
[----:B------:R-:W-:Y:S02]  /*154d0*/  SEL R18, R18, RZ, P2 ;  /* 0x000000ff12127207 */ /* 0x000fe40001000000 */
[----:B------:R-:W-:Y:S01]  /*154e0*/  LOP3.LUT R2, R22, R3, RZ, 0x3c, !PT ;  /* 0x0000000316027212 */ /* 0x000fe200078e3cff */
[----:B------:R-:W-:Y:S06]  /*154f0*/  @!P0 BRA `(.L_x_7769) ;  /* 0x0000000000048947 */ /* 0x000fec0003800000 */
[----:B------:R-:W-:Y:S01]  /*15500*/  BPT.TRAP 0x1 ;  /* 0x000000040000795c */ /* 0x000fe20000300000 */
.L_x_7769:
[----:B------:R-:W-:Y:S01]  /*15510*/  IMAD R3, R18, 0x8, R7 ;  /* 0x0000000812037824 */ /* 0x000fe200078e0207 */
[----:B------:R-:W-:-:S04]  /*15520*/  SHF.L.U32 R2, R2, 0x1f, RZ ;  /* 0x0000001f02027819 */ /* 0x000fc800000006ff */
[----:B------:R-:W1:Y:S02]  /*15530*/  SYNCS.PHASECHK.TRANS64.TRYWAIT P1, [R3+URZ+0x28c40], R2 ;  /* 0x028c4002030075a7 */ /* 0x000e64000802017f */
[----:B-1----:R-:W-:Y:S05]  /*15540*/  @!P1 BRA `(.L_x_7770) ;  /* 0x0000003000409947 */ /* 0x002fea0003800000 */
.L_x_7866:
[----:B------:R-:W-:Y:S05]  /*15550*/  @!P0 BRA `(.L_x_7771) ;  /* 0x0000000000048947 */ /* 0x000fea0003800000 */
[----:B------:R-:W-:Y:S01]  /*15560*/  BPT.TRAP 0x1 ;  /* 0x000000040000795c */ /* 0x000fe20000300000 */
.L_x_7771:
[----:B------:R-:W5:Y:S02]  /*15570*/  SYNCS.PHASECHK.TRANS64.TRYWAIT P1, [R5+URZ+0x28c60], R0 ;  /* 0x028c6000050075a7 */ /* 0x000f64000802017f */
[----:B-----5:R-:W-:Y:S05]  /*15580*/  @!P1 BRA `(.L_x_7772) ;  /* 0x0000003000449947 */ /* 0x020fea0003800000 */
.L_x_7867:
[----:B------:R-:W-:Y:S05]  /*15590*/  @!P0 BRA `(.L_x_7773) ;  /* 0x0000000000048947 */ /* 0x000fea0003800000 */
[----:B------:R-:W-:Y:S01]  /*155a0*/  BPT.TRAP 0x1 ;  /* 0x000000040000795c */ /* 0x000fe20000300000 */
.L_x_7773:
[----:B------:R0:W0:Y:S02]  /*155b0*/  SYNCS.PHASECHK.TRANS64.TRYWAIT P0, [R3+URZ+0x28c60], R2 ;  /* 0x028c6002030075a7 */ /* 0x000024000800017f */
[----:B0-----:R-:W-:Y:S05]  /*155c0*/  @!P0 NANOSLEEP.SYNCS 0x989680 ;  /* 0x009896800000895d */ /* 0x001fea0003900000 */
[----:B------:R-:W0:Y:S02]  /*155d0*/  @!P0 SYNCS.PHASECHK.TRANS64 P0, [R3+URZ+0x28c60], R2 ;  /* 0x028c6002030085a7 */ /* 0x000e24000800007f */
[----:B0-----:R-:W-:Y:S05]  /*155e0*/  @!P0 BRA `(.L_x_7773) ;  /* 0xfffffffc00f08947 */ /* 0x001fea000383ffff */
.L_x_7765:
[----:B------:R-:W-:Y:S05]  /*155f0*/  BSYNC B0 ;  /* 0x0000000000007941 */ /* 0x000fea0003800000 */
.L_x_7764:
[----:B------:R-:W-:Y:S05]  /*15600*/  EXIT ;  /* 0x000000000000794d */ /* 0x000fea0003800000 */
.L_x_7626:
[----:B0-----:R-:W-:-:S04]  /*15610*/  IMAD.U32 R3, RZ, RZ, UR23 ;  /* 0x00000017ff037e24 */ /* 0x001fc8000f8e00ff */
[----:B------:R0:W1:Y:S03]  /*15620*/  SYNCS.PHASECHK.TRANS64.TRYWAIT P1, [R3+URZ+0x28c50], R0 ;  /* 0x028c5000030075a7 */ /* 0x000066000802017f */
[----:B-1----:R-:W-:Y:S05]  /*15630*/  @!P1 NANOSLEEP.SYNCS 0x989680 ;  /* 0x009896800000995d */ /* 0x002fea0003900000 */
[----:B------:R-:W1:Y:S02]  /*15640*/  @!P1 SYNCS.PHASECHK.TRANS64 P1, [R3+URZ+0x28c50], R0 ;  /* 0x028c5000030095a7 */ /* 0x000e64000802007f */
[----:B-1----:R-:W-:Y:S05]  /*15650*/  @!P1 BRA `(.L_x_7626) ;  /* 0xfffffffc00ec9947 */ /* 0x002fea000383ffff */
[----:B------:R-:W-:Y:S05]  /*15660*/  BRA `(.L_x_7774) ;  /* 0xfffffec800d07947 */ /* 0x000fea000383ffff */
.L_x_7632:
[----:B-1----:R-:W-:-:S04]  /*15670*/  IMAD.U32 R3, RZ, RZ, UR23 ;  /* 0x00000017ff037e24 */ /* 0x002fc8000f8e00ff */
[----:B------:R1:W2:Y:S03]  /*15680*/  SYNCS.PHASECHK.TRANS64.TRYWAIT P1, [R3+URZ+0x28c50], R0 ;  /* 0x028c5000030075a7 */ /* 0x0002a6000802017f */
[----:B--2---:R-:W-:Y:S05]  /*15690*/  @!P1 NANOSLEEP.SYNCS 0x989680 ;  /* 0x009896800000995d */ /* 0x004fea0003900000 */
[----:B------:R-:W2:Y:S02]  /*156a0*/  @!P1 SYNCS.PHASECHK.TRANS64 P1, [R3+URZ+0x28c50], R0 ;  /* 0x028c5000030095a7 */ /* 0x000ea4000802007f */
[----:B--2---:R-:W-:Y:S05]  /*156b0*/  @!P1 BRA `(.L_x_7632) ;  /* 0xfffffffc00ec9947 */ /* 0x004fea000383ffff */
[----:B------:R-:W-:Y:S05]  /*156c0*/  BRA `(.L_x_7631) ;  /* 0xfffffed400d47947 */ /* 0x000fea000383ffff */
.L_x_7637:
[----:B0-----:R-:W-:-:S04]  /*156d0*/  IMAD.U32 R3, RZ, RZ, UR40 ;  /* 0x00000028ff037e24 */ /* 0x001fc8000f8e00ff */
[----:B------:R0:W1:Y:S03]  /*156e0*/  SYNCS.PHASECHK.TRANS64.TRYWAIT P1, [R3+URZ+0x28c00], R0 ;  /* 0x028c0000030075a7 */ /* 0x000066000802017f */
[----:B-1----:R-:W-:Y:S05]  /*156f0*/  @!P1 NANOSLEEP.SYNCS 0x989680 ;  /* 0x009896800000995d */ /* 0x002fea0003900000 */
[----:B------:R-:W1:Y:S02]  /*15700*/  @!P1 SYNCS.PHASECHK.TRANS64 P1, [R3+URZ+0x28c00], R0 ;  /* 0x028c0000030095a7 */ /* 0x000e64000802007f */
[----:B-1----:R-:W-:Y:S05]  /*15710*/  @!P1 BRA `(.L_x_7637) ;  /* 0xfffffffc00ec9947 */ /* 0x002fea000383ffff */
[----:B------:R-:W-:Y:S05]  /*15720*/  BRA `(.L_x_7775) ;  /* 0xfffffeec00247947 */ /* 0x000fea000383ffff */
.L_x_7641:
[----:B--2---:R2:W3:Y:S02]  /*15730*/  SYNCS.PHASECHK.TRANS64.TRYWAIT P1, [R7+URZ+0x28c30], R8 ;  /* 0x028c3008070075a7 */ /* 0x0044e4000802017f */
[----:B---3--:R-:W-:Y:S05]  /*15740*/  @!P1 NANOSLEEP.SYNCS 0x989680 ;  /* 0x009896800000995d */ /* 0x008fea0003900000 */
[----:B------:R-:W3:Y:S02]  /*15750*/  @!P1 SYNCS.PHASECHK.TRANS64 P1, [R7+URZ+0x28c30], R8 ;  /* 0x028c3008070095a7 */ /* 0x000ee4000802007f */
[----:B---3--:R-:W-:Y:S05]  /*15760*/  @!P1 BRA `(.L_x_7641) ;  /* 0xfffffffc00f09947 */ /* 0x008fea000383ffff */
[----:B------:R-:W-:Y:S05]  /*15770*/  BRA `(.L_x_7640) ;  /* 0xfffffeec00407947 */ /* 0x000fea000383ffff */
.L_x_7646:
[----:B--2---:R2:W3:Y:S02]  /*15780*/  SYNCS.PHASECHK.TRANS64.TRYWAIT P1, [R7+URZ+0x28c50], R8 ;  /* 0x028c5008070075a7 */ /* 0x0044e4000802017f */
[----:B---3--:R-:W-:Y:S05]  /*15790*/  @!P1 NANOSLEEP.SYNCS 0x989680 ;  /* 0x009896800000995d */ /* 0x008fea0003900000 */
[----:B------:R-:W3:Y:S02]  /*157a0*/  @!P1 SYNCS.PHASECHK.TRANS64 P1, [R7+URZ+0x28c50], R8 ;  /* 0x028c5008070095a7 */ /* 0x000ee4000802007f */
[----:B---3--:R-:W-:Y:S05]  /*157b0*/  @!P1 BRA `(.L_x_7646) ;  /* 0xfffffffc00f09947 */ /* 0x008fea000383ffff */
[----:B------:R-:W-:Y:S05]  /*157c0*/  BRA `(.L_x_7645) ;  /* 0xffffff0000cc7947 */ /* 0x000fea000383ffff */
.L_x_7652:
[----:B--2---:R-:W-:-:S04]  /*157d0*/  IMAD.U32 R6, RZ, RZ, UR23 ;  /* 0x00000017ff067e24 */ /* 0x004fc8000f8e00ff */
[----:B------:R2:W3:Y:S03]  /*157e0*/  SYNCS.PHASECHK.TRANS64.TRYWAIT P1, [R6+URZ+0x28c30], R7 ;  /* 0x028c3007060075a7 */ /* 0x0004e6000802017f */
[----:B---3--:R-:W-:Y:S05]  /*157f0*/  @!P1 NANOSLEEP.SYNCS 0x989680 ;  /* 0x009896800000995d */ /* 0x008fea0003900000 */
[----:B------:R-:W3:Y:S02]  /*15800*/  @!P1 SYNCS.PHASECHK.TRANS64 P1, [R6+URZ+0x28c30], R7 ;  /* 0x028c3007060095a7 */ /* 0x000ee4000802007f */
[----:B---3--:R-:W-:Y:S05]  /*15810*/  @!P1 BRA `(.L_x_7652) ;  /* 0xfffffffc00ec9947 */ /* 0x008fea000383ffff */
[----:B------:R-:W-:Y:S05]  /*15820*/  BRA `(.L_x_7651) ;  /* 0xffffff0400e07947 */ /* 0x000fea000383ffff */
.L_x_7657:
[----:B---3--:R-:W-:-:S04]  /*15830*/  IMAD.U32 R8, RZ, RZ, UR23 ;  /* 0x00000017ff087e24 */ /* 0x008fc8000f8e00ff */
[----:B------:R3:W4:Y:S03]  /*15840*/  SYNCS.PHASECHK.TRANS64.TRYWAIT P1, [R8+URZ+0x28c50], R7 ;  /* 0x028c5007080075a7 */ /* 0x000726000802017f */
[----:B----4-:R-:W-:Y:S05]  /*15850*/  @!P1 NANOSLEEP.SYNCS 0x989680 ;  /* 0x009896800000995d */ /* 0x010fea0003900000 */
[----:B------:R-:W4:Y:S02]  /*15860*/  @!P1 SYNCS.PHASECHK.TRANS64 P1, [R8+URZ+0x28c50], R7 ;  /* 0x028c5007080095a7 */ /* 0x000f24000802007f */
[----:B----4-:R-:W-:Y:S05]  /*15870*/  @!P1 BRA `(.L_x_7657) ;  /* 0xfffffffc00ec9947 */ /* 0x010fea000383ffff */
[----:B------:R-:W-:Y:S05]  /*15880*/  BRA `(.L_x_7656) ;  /* 0xffffff24005c7947 */ /* 0x000fea000383ffff */
.L_x_7664:
[----:B-1----:R-:W-:-:S04]  /*15890*/  IMAD.U32 R6, RZ, RZ, UR22 ;  /* 0x00000016ff067e24 */ /* 0x002fc8000f8e00ff */
[----:B------:R1:W2:Y:S03]  /*158a0*/  SYNCS.PHASECHK.TRANS64.TRYWAIT P1, [R6+URZ+0x28c30], R7 ;  /* 0x028c3007060075a7 */ /* 0x0002a6000802017f */
[----:B--2---:R-:W-:Y:S05]  /*158b0*/  @!P1 NANOSLEEP.SYNCS 0x989680 ;  /* 0x009896800000995d */ /* 0x004fea0003900000 */
[----:B------:R-:W2:Y:S02]  /*158c0*/  @!P1 SYNCS.PHASECHK.TRANS64 P1, [R6+URZ+0x28c30], R7 ;  /* 0x028c3007060095a7 */ /* 0x000ea4000802007f */
[----:B--2---:R-:W-:Y:S05]  /*158d0*/  @!P1 BRA `(.L_x_7664) ;  /* 0xfffffffc00ec9947 */ /* 0x004fea000383ffff */
[----:B------:R-:W-:Y:S05]  /*158e0*/  BRA `(.L_x_7663) ;  /* 0xffffff2800547947 */ /* 0x000fea000383ffff */
.L_x_7669:
[----:B---3--:R-:W-:-:S04]  /*158f0*/  IMAD.U32 R8, RZ, RZ, UR22 ;  /* 0x00000016ff087e24 */ /* 0x008fc8000f8e00ff */
[----:B------:R3:W4:Y:S03]  /*15900*/  SYNCS.PHASECHK.TRANS64.TRYWAIT P1, [R8+URZ+0x28c50], R7 ;  /* 0x028c5007080075a7 */ /* 0x000726000802017f */
[----:B----4-:R-:W-:Y:S05]  /*15910*/  @!P1 NANOSLEEP.SYNCS 0x989680 ;  /* 0x009896800000995d */ /* 0x010fea0003900000 */
[----:B------:R-:W4:Y:S02]  /*15920*/  @!P1 SYNCS.PHASECHK.TRANS64 P1, [R8+URZ+0x28c50], R7 ;  /* 0x028c5007080095a7 */ /* 0x000f24000802007f */
[----:B----4-:R-:W-:Y:S05]  /*15930*/  @!P1 BRA `(.L_x_7669) ;  /* 0xfffffffc00ec9947 */ /* 0x010fea000383ffff */
[----:B------:R-:W-:Y:S05]  /*15940*/  BRA `(.L_x_7668) ;  /* 0xffffff4000747947 */ /* 0x000fea000383ffff */
.L_x_7711:
        /* <DEDUP_REMOVED lines=11> */
.L_x_7777:
[----:B------:R-:W-:Y:S05]  /*15a00*/  BSYNC B0 ;  /* 0x0000000000007941 */ /* 0x000fea0003800000 */
.L_x_7776:
[----:B------:R-:W-:Y:S05]  /*15a10*/  BRA `(.L_x_7778) ;  /* 0xffffffb800987947 */ /* 0x000fea000383ffff */
.L_x_7714:
[----:B0-----:R0:W1:Y:S02]  /*15a20*/  SYNCS.PHASECHK.TRANS64.TRYWAIT P0, [R19+URZ+0x28c40], R0 ;  /* 0x028c4000130075a7 */ /* 0x001064000800017f */
[----:B-1----:R-:W-:Y:S05]  /*15a30*/  @!P0 NANOSLEEP.SYNCS 0x989680 ;  /* 0x009896800000895d */ /* 0x002fea0003900000 */
[----:B------:R-:W1:Y:S02]  /*15a40*/  @!P0 SYNCS.PHASECHK.TRANS64 P0, [R19+URZ+0x28c40], R0 ;  /* 0x028c4000130085a7 */ /* 0x000e64000800007f */
[----:B-1----:R-:W-:Y:S05]  /*15a50*/  @!P0 BRA `(.L_x_7714) ;  /* 0xfffffffc00f08947 */ /* 0x002fea000383ffff */
[----:B------:R-:W-:Y:S05]  /*15a60*/  BRA `(.L_x_7779) ;  /* 0xffffffbc007c7947 */ /* 0x000fea000383ffff */
.L_x_7715:
        /* <DEDUP_REMOVED lines=8> */
.L_x_7781:
[----:B------:R-:W-:Y:S05]  /*15af0*/  BSYNC B0 ;  /* 0x0000000000007941 */ /* 0x000fea0003800000 */
.L_x_7780:
        /* <DEDUP_REMOVED lines=9> */
.L_x_7782:
[----:B------:R-:W-:Y:S02]  /*15b90*/  IMAD.MOV.U32 R13, RZ, RZ, R5 ;  /* 0x000000ffff0d7224 */ /* 0x000fe400078e0005 */
[----:B------:R-:W-:Y:S02]  /*15ba0*/  IMAD.MOV.U32 R12, RZ, RZ, 0x1 ;  /* 0x00000001ff0c7424 */ /* 0x000fe400078e00ff */
[----:B------:R-:W-:-:S07]  /*15bb0*/  IMAD.MOV.U32 R3, RZ, RZ, R14 ;  /* 0x000000ffff037224 */ /* 0x000fce00078e000e */
[----:B------:R-:W-:Y:S05]  /*15bc0*/  WARPSYNC.COLLECTIVE R15, `(.L_x_7783) ;  /* 0x000000000f087348 */ /* 0x000fea0003c00000 */
[----:B------:R0:W1:Y:S02]  /*15bd0*/  SHFL.IDX P6, R14, R13, R12, R11 ;  /* 0x0000000c0d0e7389 */ /* 0x00006400000c000b */
[----:B01----:R-:W-:Y:S01]  /*15be0*/  ENDCOLLECTIVE ;  /* 0x000000000000791b */ /* 0x003fe20003800000 */
.L_x_7783:
        /* <DEDUP_REMOVED lines=15> */
.L_x_7784:
[----:B------:R-:W-:Y:S02]  /*15ce0*/  @P0 IMAD R6, R4, 0x2, R17 ;  /* 0x0000000204060824 */ /* 0x000fe400078e0211 */
[----:B------:R-:W-:Y:S02]  /*15cf0*/  IMAD.MOV.U32 R13, RZ, RZ, R5 ;  /* 0x000000ffff0d7224 */ /* 0x000fe400078e0005 */
[----:B------:R-:W-:Y:S02]  /*15d00*/  IMAD.MOV.U32 R12, RZ, RZ, 0x2 ;  /* 0x00000002ff0c7424 */ /* 0x000fe400078e00ff */
[----:B------:R-:W-:-:S07]  /*15d10*/  IMAD.MOV.U32 R3, RZ, RZ, R14 ;  /* 0x000000ffff037224 */ /* 0x000fce00078e000e */
[----:B------:R-:W-:Y:S05]  /*15d20*/  WARPSYNC.COLLECTIVE R15, `(.L_x_7785) ;  /* 0x000000000f087348 */ /* 0x000fea0003c00000 */
[----:B------:R0:W1:Y:S02]  /*15d30*/  SHFL.IDX P6, R14, R13, R12, R11 ;  /* 0x0000000c0d0e7389 */ /* 0x00006400000c000b */
[----:B01----:R-:W-:Y:S01]  /*15d40*/  ENDCOLLECTIVE ;  /* 0x000000000000791b */ /* 0x003fe20003800000 */
.L_x_7785:
        /* <DEDUP_REMOVED lines=15> */
.L_x_7786:
[----:B------:R-:W-:Y:S02]  /*15e40*/  @P0 IMAD R6, R4, 0x2, R17 ;  /* 0x0000000204060824 */ /* 0x000fe400078e0211 */
[----:B------:R-:W-:Y:S02]  /*15e50*/  IMAD.MOV.U32 R13, RZ, RZ, R5 ;  /* 0x000000ffff0d7224 */ /* 0x000fe400078e0005 */
[----:B------:R-:W-:Y:S02]  /*15e60*/  IMAD.MOV.U32 R12, RZ, RZ, 0x3 ;  /* 0x00000003ff0c7424 */ /* 0x000fe400078e00ff */
[----:B------:R-:W-:-:S07]  /*15e70*/  IMAD.MOV.U32 R3, RZ, RZ, R14 ;  /* 0x000000ffff037224 */ /* 0x000fce00078e000e */
[----:B------:R-:W-:Y:S05]  /*15e80*/  WARPSYNC.COLLECTIVE R15, `(.L_x_7787) ;  /* 0x000000000f087348 */ /* 0x000fea0003c00000 */
[----:B------:R0:W1:Y:S02]  /*15e90*/  SHFL.IDX P6, R14, R13, R12, R11 ;  /* 0x0000000c0d0e7389 */ /* 0x00006400000c000b */
[----:B01----:R-:W-:Y:S01]  /*15ea0*/  ENDCOLLECTIVE ;  /* 0x000000000000791b */ /* 0x003fe20003800000 */
.L_x_7787:
        /* <DEDUP_REMOVED lines=10> */
.L_x_7788:
[----:B------:R-:W-:Y:S01]  /*15f50*/  @!PT LDS RZ, [RZ] ;  /* 0x00000000fffff984 */ /* 0x000fe20000000800 */
[----:B------:R-:W-:Y:S01]  /*15f60*/  @!PT LDS RZ, [RZ] ;  /* 0x00000000fffff984 */ /* 0x000fe20000000800 */
[----:B------:R-:W-:Y:S01]  /*15f70*/  @!PT LDS RZ, [RZ] ;  /* 0x00000000fffff984 */ /* 0x000fe20000000800 */
[----:B------:R0:W-:Y:S01]  /*15f80*/  @P0 LDGSTS.E.BYPASS.LTC128B.128 [R6+0x23400], desc[UR50][R2.64], !P2 ;  /* 0x2340000002060fae */ /* 0x0001e2000d101d72 */
[----:B------:R-:W-:Y:S01]  /*15f90*/  IMAD.MOV.U32 R0, RZ, RZ, R14 ;  /* 0x000000ffff007224 */ /* 0x000fe200078e000e */
[----:B------:R-:W-:Y:S06]  /*15fa0*/  BRA `(.L_x_7789) ;  /* 0xffffffbc002c7947 */ /* 0x000fec000383ffff */
.L_x_7720:
        /* <DEDUP_REMOVED lines=9> */
.L_x_7790:
[C---:B------:R-:W-:Y:S01]  /*16040*/  VIADD R6, R25.reuse, 0x10 ;  /* 0x0000001019067836 */ /* 0x040fe20000000000 */
[----:B------:R-:W-:Y:S01]  /*16050*/  ISETP.GE.AND P0, PT, R25, R5, PT ;  /* 0x000000051900720c */ /* 0x000fe20003f06270 */
[----:B------:R-:W-:Y:S02]  /*16060*/  IMAD.MOV.U32 R13, RZ, RZ, R0 ;  /* 0x000000ffff0d7224 */ /* 0x000fe400078e0000 */
[----:B------:R-:W-:-:S10]  /*16070*/  IMAD.MOV.U32 R2, RZ, RZ, R14 ;  /* 0x000000ffff027224 */ /* 0x000fd400078e000e */
[----:B------:R-:W-:Y:S05]  /*16080*/  WARPSYNC.COLLECTIVE R15, `(.L_x_7791) ;  /* 0x000000000f087348 */ /* 0x000fea0003c00000 */
[----:B------:R0:W1:Y:S02]  /*16090*/  SHFL.IDX P6, R14, R13, R12, R11 ;  /* 0x0000000c0d0e7389 */ /* 0x00006400000c000b */
[----:B01----:R-:W-:Y:S01]  /*160a0*/  ENDCOLLECTIVE ;  /* 0x000000000000791b */ /* 0x003fe20003800000 */
.L_x_7791:
[----:B------:R-:W-:Y:S02]  /*160b0*/  IMAD.MOV.U32 R13, RZ, RZ, R4 ;  /* 0x000000ffff0d7224 */ /* 0x000fe400078e0004 */
[----:B------:R-:W-:Y:S02]  /*160c0*/  IMAD.MOV.U32 R12, RZ, RZ, 0x1 ;  /* 0x00000001ff0c7424 */ /* 0x000fe400078e00ff */
[----:B------:R-:W-:-:S07]  /*160d0*/  IMAD.MOV.U32 R3, RZ, RZ, R14 ;  /* 0x000000ffff037224 */ /* 0x000fce00078e000e */
[----:B------:R-:W-:Y:S05]  /*160e0*/  WARPSYNC.COLLECTIVE R15, `(.L_x_7792) ;  /* 0x000000000f087348 */ /* 0x000fea0003c00000 */
[----:B------:R0:W1:Y:S02]  /*160f0*/  SHFL.IDX P6, R14, R13, R12, R11 ;  /* 0x0000000c0d0e7389 */ /* 0x00006400000c000b */
[----:B01----:R-:W-:Y:S01]  /*16100*/  ENDCOLLECTIVE ;  /* 0x000000000000791b */ /* 0x003fe20003800000 */
.L_x_7792:
        /* <DEDUP_REMOVED lines=15> */
.L_x_7793:
[----:B------:R-:W-:Y:S02]  /*16200*/  IMAD.MOV.U32 R13, RZ, RZ, R4 ;  /* 0x000000ffff0d7224 */ /* 0x000fe400078e0004 */
[----:B------:R-:W-:Y:S02]  /*16210*/  IMAD.MOV.U32 R12, RZ, RZ, 0x2 ;  /* 0x00000002ff0c7424 */ /* 0x000fe400078e00ff */
[----:B------:R-:W-:-:S07]  /*16220*/  IMAD.MOV.U32 R3, RZ, RZ, R14 ;  /* 0x000000ffff037224 */ /* 0x000fce00078e000e */
[----:B------:R-:W-:Y:S05]  /*16230*/  WARPSYNC.COLLECTIVE R15, `(.L_x_7794) ;  /* 0x000000000f087348 */ /* 0x000fea0003c00000 */
[----:B------:R0:W1:Y:S02]  /*16240*/  SHFL.IDX P6, R14, R13, R12, R11 ;  /* 0x0000000c0d0e7389 */ /* 0x00006400000c000b */
[----:B01----:R-:W-:Y:S01]  /*16250*/  ENDCOLLECTIVE ;  /* 0x000000000000791b */ /* 0x003fe20003800000 */
.L_x_7794:
        /* <DEDUP_REMOVED lines=16> */
.L_x_7795:
[----:B------:R-:W-:Y:S02]  /*16360*/  IMAD.MOV.U32 R13, RZ, RZ, R4 ;  /* 0x000000ffff0d7224 */ /* 0x000fe400078e0004 */
[----:B------:R-:W-:Y:S02]  /*16370*/  IMAD.MOV.U32 R12, RZ, RZ, 0x3 ;  /* 0x00000003ff0c7424 */ /* 0x000fe400078e00ff */
[----:B------:R-:W-:-:S07]  /*16380*/  IMAD.MOV.U32 R3, RZ, RZ, R14 ;  /* 0x000000ffff037224 */ /* 0x000fce00078e000e */
[----:B------:R-:W-:Y:S05]  /*16390*/  WARPSYNC.COLLECTIVE R15, `(.L_x_7796) ;  /* 0x000000000f087348 */ /* 0x000fea0003c00000 */
[----:B------:R0:W1:Y:S02]  /*163a0*/  SHFL.IDX P6, R14, R13, R12, R11 ;  /* 0x0000000c0d0e7389 */ /* 0x00006400000c000b */
[----:B01----:R-:W-:Y:S01]  /*163b0*/  ENDCOLLECTIVE ;  /* 0x000000000000791b */ /* 0x003fe20003800000 */
.L_x_7796:
        /* <DEDUP_REMOVED lines=10> */
.L_x_7797:
[----:B------:R-:W-:Y:S01]  /*16460*/  @!PT LDS RZ, [RZ] ;  /* 0x00000000fffff984 */ /* 0x000fe20000000800 */
[----:B------:R-:W-:Y:S01]  /*16470*/  @!PT LDS RZ, [RZ] ;  /* 0x00000000fffff984 */ /* 0x000fe20000000800 */
[----:B------:R-:W-:Y:S01]  /*16480*/  @!PT LDS RZ, [RZ] ;  /* 0x00000000fffff984 */ /* 0x000fe20000000800 */
[----:B------:R1:W-:Y:S01]  /*16490*/  @!P0 LDGSTS.E.BYPASS.LTC128B.128 [R7+0x21400], desc[UR50][R2.64], !P1 ;  /* 0x2140000002078fae */ /* 0x0003e2000c901d72 */
[----:B------:R-:W-:Y:S01]  /*164a0*/  IMAD.MOV.U32 R0, RZ, RZ, R14 ;  /* 0x000000ffff007224 */ /* 0x000fe200078e000e */
[----:B------:R-:W-:Y:S06]  /*164b0*/  BRA `(.L_x_7798) ;  /* 0xffffffc0002c7947 */ /* 0x000fec000383ffff */
.L_x_7723:
[----:B0-----:R0:W1:Y:S02]  /*164c0*/  SYNCS.PHASECHK.TRANS64.TRYWAIT P0, [R17+URZ+0x28c20], R0 ;  /* 0x028c2000110075a7 */ /* 0x001064000800017f */
[----:B-1----:R-:W-:Y:S05]  /*164d0*/  @!P0 NANOSLEEP.SYNCS 0x989680 ;  /* 0x009896800000895d */ /* 0x002fea0003900000 */
[----:B------:R-:W1:Y:S02]  /*164e0*/  @!P0 SYNCS.PHASECHK.TRANS64 P0, [R17+URZ+0x28c20], R0 ;  /* 0x028c2000110085a7 */ /* 0x000e64000800007f */
[----:B-1----:R-:W-:Y:S05]  /*164f0*/  @!P0 BRA `(.L_x_7723) ;  /* 0xfffffffc00f08947 */ /* 0x002fea000383ffff */
[----:B------:R-:W-:Y:S05]  /*16500*/  BRA `(.L_x_7799) ;  /* 0xffffffc000887947 */ /* 0x000fea000383ffff */
.L_x_7726:
[----:B0-----:R0:W1:Y:S02]  /*16510*/  SYNCS.PHASECHK.TRANS64.TRYWAIT P0, [R19+URZ+0x28c60], R0 ;  /* 0x028c6000130075a7 */ /* 0x001064000800017f */
[----:B-1----:R-:W-:Y:S05]  /*16520*/  @!P0 NANOSLEEP.SYNCS 0x989680 ;  /* 0x009896800000895d */ /* 0x002fea0003900000 */
[----:B------:R-:W1:Y:S02]  /*16530*/  @!P0 SYNCS.PHASECHK.TRANS64 P0, [R19+URZ+0x28c60], R0 ;  /* 0x028c6000130085a7 */ /* 0x000e64000800007f */
[----:B-1----:R-:W-:Y:S05]  /*16540*/  @!P0 BRA `(.L_x_7726) ;  /* 0xfffffffc00f08947 */ /* 0x002fea000383ffff */
[----:B------:R-:W-:Y:S05]  /*16550*/  BRA `(.L_x_7800) ;  /* 0xffffffc000987947 */ /* 0x000fea000383ffff */
.L_x_7727:
        /* <DEDUP_REMOVED lines=8> */
.L_x_7802:
[----:B------:R-:W-:Y:S05]  /*165e0*/  BSYNC B0 ;  /* 0x0000000000007941 */ /* 0x000fea0003800000 */
.L_x_7801:
[----:B------:R0:W5:Y:S01]  /*165f0*/  LDL R8, [R1] ;  /* 0x0000000001087983 */ /* 0x0001620000100800 */
[----:B------:R-:W-:Y:S01]  /*16600*/  IMAD.MOV.U32 R13, RZ, RZ, R4 ;  /* 0x000000ffff0d7224 */ /* 0x000fe200078e0004 */
[----:B------:R-:W-:Y:S01]  /*16610*/  MOV R12, RZ ;  /* 0x000000ff000c7202 */ /* 0x000fe20000000f00 */
[----:B------:R-:W-:Y:S01]  /*16620*/  IMAD.MOV.U32 R11, RZ, RZ, 0x181f ;  /* 0x0000181fff0b7424 */ /* 0x000fe200078e00ff */
[----:B------:R-:W1:Y:S01]  /*16630*/  S2R R7, SR_TID.X ;  /* 0x0000000000077919 */ /* 0x000e620000002100 */
[----:B------:R-:W-:Y:S01]  /*16640*/  IMAD.MOV.U32 R15, RZ, RZ, -0x1 ;  /* 0xffffffffff0f7424 */ /* 0x000fe200078e00ff */
[C---:B------:R-:W-:Y:S01]  /*16650*/  LOP3.LUT P5, RZ, R29.reuse, 0x2, RZ, 0xc0, !PT ;  /* 0x000000021dff7812 */ /* 0x040fe200078ac0ff */
[----:B------:R-:W-:Y:S01]  /*16660*/  IMAD.MOV.U32 R3, RZ, RZ, R14 ;  /* 0x000000ffff037224 */ /* 0x000fe200078e000e */
[----:B------:R-:W-:Y:S01]  /*16670*/  LOP3.LUT P4, RZ, R29, 0x4, RZ, 0xc0, !PT ;  /* 0x000000041dff7812 */ /* 0x000fe2000788c0ff */
[----:B0-----:R-:W-:-:S12]  /*16680*/  IMAD R5, R5, 0x2, R17 ;  /* 0x0000000205057824 */ /* 0x001fd800078e0211 */
[----:B-1---5:R-:W-:Y:S05]  /*16690*/  WARPSYNC.COLLECTIVE R15, `(.L_x_7803) ;  /* 0x000000000f087348 */ /* 0x022fea0003c00000 */
[----:B------:R0:W2:Y:S02]  /*166a0*/  SHFL.IDX P6, R14, R13, R12, R11 ;  /* 0x0000000c0d0e7389 */ /* 0x0000a400000c000b */
[----:B012--5:R-:W-:Y:S01]  /*166b0*/  ENDCOLLECTIVE ;  /* 0x000000000000791b */ /* 0x027fe20003800000 */
.L_x_7803:
[C---:B------:R-:W-:Y:S02]  /*166c0*/  LOP3.LUT P3, RZ, R29.reuse, 0x8, RZ, 0xc0, !PT ;  /* 0x000000081dff7812 */ /* 0x040fe4000786c0ff */
[----:B------:R-:W-:Y:S02]  /*166d0*/  LOP3.LUT R16, R16, 0xfffffeff, RZ, 0xc0, !PT ;  /* 0xfffffeff10107812 */ /* 0x000fe400078ec0ff */
[----:B------:R-:W-:Y:S01]  /*166e0*/  LOP3.LUT P2, RZ, R29, 0x10, RZ, 0xc0, !PT ;  /* 0x000000101dff7812 */ /* 0x000fe2000784c0ff */
[----:B------:R-:W-:Y:S02]  /*166f0*/  IMAD.MOV.U32 R13, RZ, RZ, R6 ;  /* 0x000000ffff0d7224 */ /* 0x000fe400078e0006 */
[----:B------:R-:W-:Y:S02]  /*16700*/  IMAD.MOV.U32 R12, RZ, RZ, 0x1 ;  /* 0x00000001ff0c7424 */ /* 0x000fe400078e00ff */
[----:B------:R-:W-:Y:S02]  /*16710*/  IMAD.MOV.U32 R2, RZ, RZ, R14 ;  /* 0x000000ffff027224 */ /* 0x000fe400078e000e */
[----:B------:R-:W-:-:S05]  /*16720*/  IMAD.SHL.U32 R7, R7, 0x8, RZ ;  /* 0x0000000807077824 */ /* 0x000fca00078e00ff */
        /* <DEDUP_REMOVED lines=35> */
.L_x_7804:
[----:B------:R-:W-:Y:S02]  /*16960*/  IMAD.MOV.U32 R13, RZ, RZ, R4 ;  /* 0x000000ffff0d7224 */ /* 0x000fe400078e0004 */
[----:B------:R-:W-:-:S07]  /*16970*/  IMAD.MOV.U32 R3, RZ, RZ, R14 ;  /* 0x000000ffff037224 */ /* 0x000fce00078e000e */
[----:B------:R-:W-:Y:S05]  /*16980*/  WARPSYNC.COLLECTIVE R15, `(.L_x_7805) ;  /* 0x000000000f087348 */ /* 0x000fea0003c00000 */
[----:B------:R0:W1:Y:S02]  /*16990*/  SHFL.IDX P6, R14, R13, R12, R11 ;  /* 0x0000000c0d0e7389 */ /* 0x00006400000c000b */
[----:B01----:R-:W-:Y:S01]  /*169a0*/  ENDCOLLECTIVE ;  /* 0x000000000000791b */ /* 0x003fe20003800000 */
.L_x_7805:
        /* <DEDUP_REMOVED lines=29> */
.L_x_7806:
[----:B------:R-:W-:Y:S02]  /*16b80*/  IMAD.MOV.U32 R13, RZ, RZ, R4 ;  /* 0x000000ffff0d7224 */ /* 0x000fe400078e0004 */
[----:B------:R-:W-:-:S07]  /*16b90*/  IMAD.MOV.U32 R7, RZ, RZ, R14 ;  /* 0x000000ffff077224 */ /* 0x000fce00078e000e */
[----:B------:R-:W-:Y:S05]  /*16ba0*/  WARPSYNC.COLLECTIVE R15, `(.L_x_7807) ;  /* 0x000000000f087348 */ /* 0x000fea0003c00000 */
[----:B------:R0:W1:Y:S02]  /*16bb0*/  SHFL.IDX P6, R14, R13, R12, R11 ;  /* 0x0000000c0d0e7389 */ /* 0x00006400000c000b */
[----:B01----:R-:W-:Y:S01]  /*16bc0*/  ENDCOLLECTIVE ;  /* 0x000000000000791b */ /* 0x003fe20003800000 */
.L_x_7807:
        /* <DEDUP_REMOVED lines=29> */
.L_x_7808:
[----:B------:R-:W-:Y:S02]  /*16da0*/  IMAD.MOV.U32 R13, RZ, RZ, R4 ;  /* 0x000000ffff0d7224 */ /* 0x000fe400078e0004 */
[----:B------:R-:W-:-:S07]  /*16db0*/  IMAD.MOV.U32 R6, RZ, RZ, R14 ;  /* 0x000000ffff067224 */ /* 0x000fce00078e000e */
[----:B------:R-:W-:Y:S05]  /*16dc0*/  WARPSYNC.COLLECTIVE R15, `(.L_x_7809) ;  /* 0x000000000f087348 */ /* 0x000fea0003c00000 */
[----:B------:R0:W1:Y:S02]  /*16dd0*/  SHFL.IDX P6, R14, R13, R12, R11 ;  /* 0x0000000c0d0e7389 */ /* 0x00006400000c000b */
[----:B01----:R-:W-:Y:S01]  /*16de0*/  ENDCOLLECTIVE ;  /* 0x000000000000791b */ /* 0x003fe20003800000 */
.L_x_7809:
[----:B------:R-:W-:Y:S01]  /*16df0*/  IMAD.MOV.U32 R2, RZ, RZ, R14 ;  /* 0x000000ffff027224 */ /* 0x000fe200078e000e */
[----:B------:R-:W-:Y:S06]  /*16e00*/  BRA `(.L_x_7810) ;  /* 0xffffffc000247947 */ /* 0x000fec000383ffff */
.L_x_7734:
[----:B0-----:R0:W1:Y:S02]  /*16e10*/  SYNCS.PHASECHK.TRANS64.TRYWAIT P0, [R6+URZ+0x28c40], R19 ;  /* 0x028c4013060075a7 */ /* 0x001064000800017f */
[----:B-1----:R-:W-:Y:S05]  /*16e20*/  @!P0 NANOSLEEP.SYNCS 0x989680 ;  /* 0x009896800000895d */ /* 0x002fea0003900000 */
[----:B------:R-:W1:Y:S02]  /*16e30*/  @!P0 SYNCS.PHASECHK.TRANS64 P0, [R6+URZ+0x28c40], R19 ;  /* 0x028c4013060085a7 */ /* 0x000e64000800007f */
[----:B-1----:R-:W-:Y:S05]  /*16e40*/  @!P0 BRA `(.L_x_7734) ;  /* 0xfffffffc00f08947 */ /* 0x002fea000383ffff */
[----:B------:R-:W-:Y:S05]  /*16e50*/  BRA `(.L_x_7811) ;  /* 0xffffffc400b07947 */ /* 0x000fea000383ffff */
.L_x_7735:
        /* <DEDUP_REMOVED lines=8> */
.L_x_7813:
[----:B------:R-:W-:Y:S05]  /*16ee0*/  BSYNC B1 ;  /* 0x0000000000017941 */ /* 0x000fea0003800000 */
.L_x_7812:
        /* <DEDUP_REMOVED lines=9> */
.L_x_7814:
[----:B------:R-:W-:Y:S02]  /*16f80*/  IMAD.MOV.U32 R13, RZ, RZ, R25 ;  /* 0x000000ffff0d7224 */ /* 0x000fe400078e0019 */
[----:B------:R-:W-:Y:S02]  /*16f90*/  IMAD.MOV.U32 R12, RZ, RZ, 0x1 ;  /* 0x00000001ff0c7424 */ /* 0x000fe400078e00ff */
[----:B------:R-:W-:-:S07]  /*16fa0*/  IMAD.MOV.U32 R2, RZ, RZ, R14 ;  /* 0x000000ffff027224 */ /* 0x000fce00078e000e */
[----:B------:R-:W-:Y:S05]  /*16fb0*/  WARPSYNC.COLLECTIVE R15, `(.L_x_7815) ;  /* 0x000000000f087348 */ /* 0x000fea0003c00000 */
[----:B------:R0:W1:Y:S02]  /*16fc0*/  SHFL.IDX P6, R14, R13, R12, R11 ;  /* 0x0000000c0d0e7389 */ /* 0x00006400000c000b */
[----:B01----:R-:W-:Y:S01]  /*16fd0*/  ENDCOLLECTIVE ;  /* 0x000000000000791b */ /* 0x003fe20003800000 */
.L_x_7815:
        /* <DEDUP_REMOVED lines=11> */
.L_x_7816:
[----:B------:R-:W-:Y:S02]  /*17090*/  IMAD.MOV.U32 R13, RZ, RZ, R25 ;  /* 0x000000ffff0d7224 */ /* 0x000fe400078e0019 */
[----:B------:R-:W-:Y:S02]  /*170a0*/  IMAD.MOV.U32 R12, RZ, RZ, 0x2 ;  /* 0x00000002ff0c7424 */ /* 0x000fe400078e00ff */
[----:B------:R-:W-:-:S07]  /*170b0*/  IMAD.MOV.U32 R2, RZ, RZ, R14 ;  /* 0x000000ffff027224 */ /* 0x000fce00078e000e */
[----:B------:R-:W-:Y:S05]  /*170c0*/  WARPSYNC.COLLECTIVE R15, `(.L_x_7817) ;  /* 0x000000000f087348 */ /* 0x000fea0003c00000 */
[----:B------:R0:W1:Y:S02]  /*170d0*/  SHFL.IDX P6, R14, R13, R12, R11 ;  /* 0x0000000c0d0e7389 */ /* 0x00006400000c000b */
[----:B01----:R-:W-:Y:S01]  /*170e0*/  ENDCOLLECTIVE ;  /* 0x000000000000791b */ /* 0x003fe20003800000 */
.L_x_7817:
        /* <DEDUP_REMOVED lines=11> */
.L_x_7818:
[----:B------:R-:W-:Y:S02]  /*171a0*/  IMAD.MOV.U32 R13, RZ, RZ, R25 ;  /* 0x000000ffff0d7224 */ /* 0x000fe400078e0019 */
[----:B------:R-:W-:Y:S02]  /*171b0*/  IMAD.MOV.U32 R12, RZ, RZ, 0x3 ;  /* 0x00000003ff0c7424 */ /* 0x000fe400078e00ff */
[----:B------:R-:W-:-:S07]  /*171c0*/  IMAD.MOV.U32 R2, RZ, RZ, R14 ;  /* 0x000000ffff027224 */ /* 0x000fce00078e000e */
[----:B------:R-:W-:Y:S05]  /*171d0*/  WARPSYNC.COLLECTIVE R15, `(.L_x_7819) ;  /* 0x000000000f087348 */ /* 0x000fea0003c00000 */
[----:B------:R0:W1:Y:S02]  /*171e0*/  SHFL.IDX P6, R14, R13, R12, R11 ;  /* 0x0000000c0d0e7389 */ /* 0x00006400000c000b */
[----:B01----:R-:W-:Y:S01]  /*171f0*/  ENDCOLLECTIVE ;  /* 0x000000000000791b */ /* 0x003fe20003800000 */
.L_x_7819:
        /* <DEDUP_REMOVED lines=11> */
.L_x_7820:
[----:B------:R-:W-:Y:S01]  /*172b0*/  IMAD.MOV.U32 R2, RZ, RZ, R14 ;  /* 0x000000ffff027224 */ /* 0x000fe200078e000e */
[----:B------:R-:W-:Y:S06]  /*172c0*/  BRA `(.L_x_7821) ;  /* 0xffffffc400387947 */ /* 0x000fec000383ffff */
.L_x_7740:
[----:B---3--:R3:W4:Y:S02]  /*172d0*/  SYNCS.PHASECHK.TRANS64.TRYWAIT P0, [R6+URZ+0x28c60], R19 ;  /* 0x028c6013060075a7 */ /* 0x008724000800017f */
[----:B----4-:R-:W-:Y:S05]  /*172e0*/  @!P0 NANOSLEEP.SYNCS 0x989680 ;  /* 0x009896800000895d */ /* 0x010fea0003900000 */
[----:B------:R-:W4:Y:S02]  /*172f0*/  @!P0 SYNCS.PHASECHK.TRANS64 P0, [R6+URZ+0x28c60], R19 ;  /* 0x028c6013060085a7 */ /* 0x000f24000800007f */
[----:B----4-:R-:W-:Y:S05]  /*17300*/  @!P0 BRA `(.L_x_7740) ;  /* 0xfffffffc00f08947 */ /* 0x010fea000383ffff */
[----:B------:R-:W-:Y:S05]  /*17310*/  BRA `(.L_x_7822) ;  /* 0xffffffc400887947 */ /* 0x000fea000383ffff */
.L_x_7741:
        /* <DEDUP_REMOVED lines=8> */
.L_x_7824:
[----:B------:R-:W-:Y:S05]  /*173a0*/  BSYNC B1 ;  /* 0x0000000000017941 */ /* 0x000fea0003800000 */
.L_x_7823:
        /* <DEDUP_REMOVED lines=13> */
.L_x_7825:
        /* <DEDUP_REMOVED lines=17> */
.L_x_7826:
        /* <DEDUP_REMOVED lines=16> */
.L_x_7827:
        /* <DEDUP_REMOVED lines=19> */
.L_x_7828:
        /* <DEDUP_REMOVED lines=14> */
.L_x_7829:
        /* <DEDUP_REMOVED lines=16> */
.L_x_7830:
        /* <DEDUP_REMOVED lines=14> */
.L_x_7831:
[----:B------:R-:W-:Y:S05]  /*17a80*/  BRA `(.L_x_7832) ;  /* 0xffffffc000ec7947 */ /* 0x000fea000383ffff */
.L_x_7749:
        /* <DEDUP_REMOVED lines=8> */
.L_x_7834:
[----:B------:R-:W-:Y:S05]  /*17b10*/  BSYNC B0 ;  /* 0x0000000000007941 */ /* 0x000fea0003800000 */
.L_x_7833:
        /* <DEDUP_REMOVED lines=9> */
.L_x_7835:
        /* <DEDUP_REMOVED lines=23> */
.L_x_7836:
[----:B------:R-:W-:Y:S01]  /*17d20*/  IMAD.MOV.U32 R12, RZ, RZ, 0x2 ;  /* 0x00000002ff0c7424 */ /* 0x000fe200078e00ff */
[----:B------:R-:W-:-:S05]  /*17d30*/  SEL R4, R14, RZ, P1 ;  /* 0x000000ff0e047207 */ /* 0x000fca0000800000 */
[----:B------:R-:W-:-:S04]  /*17d40*/  IMAD.IADD R4, R13, 0x1, R4 ;  /* 0x000000010d047824 */ /* 0x000fc800078e0204 */
[----:B------:R-:W-:-:S07]  /*17d50*/  IMAD.MOV.U32 R13, RZ, RZ, R4 ;  /* 0x000000ffff0d7224 */ /* 0x000fce00078e0004 */
[----:B------:R-:W-:Y:S05]  /*17d60*/  WARPSYNC.COLLECTIVE R15, `(.L_x_7837) ;  /* 0x000000000f087348 */ /* 0x000fea0003c00000 */
[----:B------:R0:W1:Y:S02]  /*17d70*/  SHFL.UP P6, R14, R13, R12, R11 ;  /* 0x0400000c0d0e7389 */ /* 0x00006400000c000b */
[----:B01----:R-:W-:Y:S01]  /*17d80*/  ENDCOLLECTIVE ;  /* 0x000000000000791b */ /* 0x003fe20003800000 */
.L_x_7837:
[----:B------:R-:W-:Y:S01]  /*17d90*/  IMAD.MOV.U32 R12, RZ, RZ, 0x4 ;  /* 0x00000004ff0c7424 */ /* 0x000fe200078e00ff */
[----:B------:R-:W-:-:S05]  /*17da0*/  SEL R3, R14, RZ, P2 ;  /* 0x000000ff0e037207 */ /* 0x000fca0001000000 */
[----:B------:R-:W-:-:S04]  /*17db0*/  IMAD.IADD R2, R4, 0x1, R3 ;  /* 0x0000000104027824 */ /* 0x000fc800078e0203 */
[----:B------:R-:W-:-:S07]  /*17dc0*/  IMAD.MOV.U32 R13, RZ, RZ, R2 ;  /* 0x000000ffff0d7224 */ /* 0x000fce00078e0002 */
[----:B------:R-:W-:Y:S05]  /*17dd0*/  WARPSYNC.COLLECTIVE R15, `(.L_x_7838) ;  /* 0x000000000f087348 */ /* 0x000fea0003c00000 */
[----:B------:R0:W1:Y:S02]  /*17de0*/  SHFL.UP P6, R14, R13, R12, R11 ;  /* 0x0400000c0d0e7389 */ /* 0x00006400000c000b */
[----:B01----:R-:W-:Y:S01]  /*17df0*/  ENDCOLLECTIVE ;  /* 0x000000000000791b */ /* 0x003fe20003800000 */
.L_x_7838:
[----:B------:R-:W-:Y:S01]  /*17e00*/  IMAD.MOV.U32 R12, RZ, RZ, 0x8 ;  /* 0x00000008ff0c7424 */ /* 0x000fe200078e00ff */
[----:B------:R-:W-:-:S05]  /*17e10*/  SEL R3, R14, RZ, P3 ;  /* 0x000000ff0e037207 */ /* 0x000fca0001800000 */
[----:B------:R-:W-:-:S04]  /*17e20*/  IMAD.IADD R3, R2, 0x1, R3 ;  /* 0x0000000102037824 */ /* 0x000fc800078e0203 */
[----:B------:R-:W-:-:S07]  /*17e30*/  IMAD.MOV.U32 R13, RZ, RZ, R3 ;  /* 0x000000ffff0d7224 */ /* 0x000fce00078e0003 */
[----:B------:R-:W-:Y:S05]  /*17e40*/  WARPSYNC.COLLECTIVE R15, `(.L_x_7839) ;  /* 0x000000000f087348 */ /* 0x000fea0003c00000 */
[----:B------:R0:W1:Y:S02]  /*17e50*/  SHFL.UP P6, R14, R13, R12, R11 ;  /* 0x0400000c0d0e7389 */ /* 0x00006400000c000b */
[----:B01----:R-:W-:Y:S01]  /*17e60*/  ENDCOLLECTIVE ;  /* 0x000000000000791b */ /* 0x003fe20003800000 */
.L_x_7839:
[----:B------:R-:W-:Y:S01]  /*17e70*/  IMAD.MOV.U32 R12, RZ, RZ, 0x10 ;  /* 0x00000010ff0c7424 */ /* 0x000fe200078e00ff */
[----:B------:R-:W-:-:S05]  /*17e80*/  SEL R4, R14, RZ, P4 ;  /* 0x000000ff0e047207 */ /* 0x000fca0002000000 */
[----:B------:R-:W-:-:S04]  /*17e90*/  IMAD.IADD R4, R3, 0x1, R4 ;  /* 0x0000000103047824 */ /* 0x000fc800078e0204 */
[----:B------:R-:W-:-:S07]  /*17ea0*/  IMAD.MOV.U32 R13, RZ, RZ, R4 ;  /* 0x000000ffff0d7224 */ /* 0x000fce00078e0004 */
[----:B------:R-:W-:Y:S05]  /*17eb0*/  WARPSYNC.COLLECTIVE R15, `(.L_x_7840) ;  /* 0x000000000f087348 */ /* 0x000fea0003c00000 */
[----:B------:R0:W1:Y:S02]  /*17ec0*/  SHFL.UP P6, R14, R13, R12, R11 ;  /* 0x0400000c0d0e7389 */ /* 0x00006400000c000b */
[----:B01----:R-:W-:Y:S01]  /*17ed0*/  ENDCOLLECTIVE ;  /* 0x000000000000791b */ /* 0x003fe20003800000 */
.L_x_7840:
        /* <DEDUP_REMOVED lines=8> */
.L_x_7841:
[----:B------:R-:W-:Y:S05]  /*17f60*/  BRA `(.L_x_7842) ;  /* 0xffffffc400887947 */ /* 0x000fea000383ffff */
.L_x_7752:
[----:B------:R-:W-:Y:S01]  /*17f70*/  BSSY B0, `(.L_x_7843) ;  /* 0x0000007000007945 */ /* 0x000fe20003800000 */
[----:B------:R-:W-:Y:S02]  /*17f80*/  IMAD.MOV.U32 R12, RZ, RZ, 0x1 ;  /* 0x00000001ff0c7424 */ /* 0x000fe400078e00ff */
[----:B------:R-:W-:Y:S02]  /*17f90*/  IMAD.MOV.U32 R11, RZ, RZ, RZ ;  /* 0x000000ffff0b7224 */ /* 0x000fe400078e00ff */
[----:B------:R-:W-:-:S07]  /*17fa0*/  IMAD.MOV.U32 R15, RZ, RZ, -0x1 ;  /* 0xffffffffff0f7424 */ /* 0x000fce00078e00ff */
[----:B-1----:R-:W-:Y:S05]  /*17fb0*/  WARPSYNC.COLLECTIVE R15, `(.L_x_7844) ;  /* 0x000000000f087348 */ /* 0x002fea0003c00000 */
[----:B------:R0:W2:Y:S02]  /*17fc0*/  SHFL.UP P6, R14, R13, R12, R11 ;  /* 0x0400000c0d0e7389 */ /* 0x0000a400000c000b */
[----:B012---:R-:W-:Y:S01]  /*17fd0*/  ENDCOLLECTIVE ;  /* 0x000000000000791b */ /* 0x007fe20003800000 */
.L_x_7844:
[----:B------:R-:W-:Y:S05]  /*17fe0*/  BSYNC B0 ;  /* 0x0000000000007941 */ /* 0x000fea0003800000 */
.L_x_7843:
        /* <DEDUP_REMOVED lines=8> */
.L_x_7845:
[----:B------:R-:W-:Y:S01]  /*18070*/  IMAD.MOV.U32 R12, RZ, RZ, 0x4 ;  /* 0x00000004ff0c7424 */ /* 0x000fe200078e00ff */
[----:B------:R-:W-:-:S05]  /*18080*/  SEL R2, R14, RZ, P2 ;  /* 0x000000ff0e027207 */ /* 0x000fca0001000000 */
[----:B------:R-:W-:-:S04]  /*18090*/  IMAD.IADD R2, R13, 0x1, R2 ;  /* 0x000000010d027824 */ /* 0x000fc800078e0202 */
[----:B------:R-:W-:-:S07]  /*180a0*/  IMAD.MOV.U32 R13, RZ, RZ, R2 ;  /* 0x000000ffff0d7224 */ /* 0x000fce00078e0002 */
[----:B------:R-:W-:Y:S05]  /*180b0*/  WARPSYNC.COLLECTIVE R15, `(.L_x_7846) ;  /* 0x000000000f087348 */ /* 0x000fea0003c00000 */
[----:B------:R0:W1:Y:S02]  /*180c0*/  SHFL.UP P6, R14, R13, R12, R11 ;  /* 0x0400000c0d0e7389 */ /* 0x00006400000c000b */
[----:B01----:R-:W-:Y:S01]  /*180d0*/  ENDCOLLECTIVE ;  /* 0x000000000000791b */ /* 0x003fe20003800000 */
.L_x_7846:
[----:B------:R-:W-:Y:S01]  /*180e0*/  IMAD.MOV.U32 R12, RZ, RZ, 0x8 ;  /* 0x00000008ff0c7424 */ /* 0x000fe200078e00ff */
[----:B------:R-:W-:-:S05]  /*180f0*/  SEL R3, R14, RZ, P3 ;  /* 0x000000ff0e037207 */ /* 0x000fca0001800000 */
[----:B------:R-:W-:-:S04]  /*18100*/  IMAD.IADD R3, R2, 0x1, R3 ;  /* 0x0000000102037824 */ /* 0x000fc800078e0203 */
[----:B------:R-:W-:-:S07]  /*18110*/  IMAD.MOV.U32 R13, RZ, RZ, R3 ;  /* 0x000000ffff0d7224 */ /* 0x000fce00078e0003 */
[----:B------:R-:W-:Y:S05]  /*18120*/  WARPSYNC.COLLECTIVE R15, `(.L_x_7847) ;  /* 0x000000000f087348 */ /* 0x000fea0003c00000 */
[----:B------:R0:W1:Y:S02]  /*18130*/  SHFL.UP P6, R14, R13, R12, R11 ;  /* 0x0400000c0d0e7389 */ /* 0x00006400000c000b */
[----:B01----:R-:W-:Y:S01]  /*18140*/  ENDCOLLECTIVE ;  /* 0x000000000000791b */ /* 0x003fe20003800000 */
.L_x_7847:
[----:B------:R-:W-:Y:S01]  /*18150*/  IMAD.MOV.U32 R12, RZ, RZ, 0x10 ;  /* 0x00000010ff0c7424 */ /* 0x000fe200078e00ff */
[----:B------:R-:W-:-:S05]  /*18160*/  SEL R4, R14, RZ, P4 ;  /* 0x000000ff0e047207 */ /* 0x000fca0002000000 */
[----:B------:R-:W-:-:S04]  /*18170*/  IMAD.IADD R4, R3, 0x1, R4 ;  /* 0x0000000103047824 */ /* 0x000fc800078e0204 */
[----:B------:R-:W-:-:S07]  /*18180*/  IMAD.MOV.U32 R13, RZ, RZ, R4 ;  /* 0x000000ffff0d7224 */ /* 0x000fce00078e0004 */
[----:B------:R-:W-:Y:S05]  /*18190*/  WARPSYNC.COLLECTIVE R15, `(.L_x_7848) ;  /* 0x000000000f087348 */ /* 0x000fea0003c00000 */
[----:B------:R0:W1:Y:S02]  /*181a0*/  SHFL.UP P6, R14, R13, R12, R11 ;  /* 0x0400000c0d0e7389 */ /* 0x00006400000c000b */
[----:B01----:R-:W-:Y:S01]  /*181b0*/  ENDCOLLECTIVE ;  /* 0x000000000000791b */ /* 0x003fe20003800000 */
.L_x_7848:
        /* <DEDUP_REMOVED lines=8> */
.L_x_7849:
[----:B------:R-:W-:Y:S05]  /*18240*/  BRA `(.L_x_7850) ;  /* 0xffffffc400747947 */ /* 0x000fea000383ffff */
.L_x_7754:
[----:B------:R-:W-:Y:S01]  /*18250*/  BSSY B0, `(.L_x_7851) ;  /* 0x0000006000007945 */ /* 0x000fe20003800000 */
[----:B------:R-:W-:Y:S01]  /*18260*/  PLOP3.LUT P6, PT, P6, PT, PT, 0x8, 0x0 ;  /* 0x000000000000781c */ /* 0x000fe200037ce170 */
[----:B------:R-:W-:-:S12]  /*18270*/  IMAD.MOV.U32 R15, RZ, RZ, -0x1 ;  /* 0xffffffffff0f7424 */ /* 0x000fd800078e00ff */
[----:B01----:R-:W-:Y:S05]  /*18280*/  WARPSYNC.COLLECTIVE R15, `(.L_x_7852) ;  /* 0x000000000f087348 */ /* 0x003fea0003c00000 */
[----:B------:R-:W-:Y:S01]  /*18290*/  VOTE.ANY R14, PT, P6 ;  /* 0x00000000000e7806 */ /* 0x000fe200030e0100 */
[----:B01----:R-:W-:Y:S06]  /*182a0*/  ENDCOLLECTIVE ;  /* 0x000000000000791b */ /* 0x003fec0003800000 */
.L_x_7852:
[----:B------:R-:W-:Y:S05]  /*182b0*/  BSYNC B0 ;  /* 0x0000000000007941 */ /* 0x000fea0003800000 */
.L_x_7851:
        /* <DEDUP_REMOVED lines=8> */
.L_x_7853:
[----:B------:R-:W-:Y:S02]  /*18340*/  IMAD.IADD R27, R12, 0x1, R27 ;  /* 0x000000010c1b7824 */ /* 0x000fe400078e021b */
[----:B------:R-:W-:Y:S02]  /*18350*/  IMAD.MOV.U32 R13, RZ, RZ, R8 ;  /* 0x000000ffff0d7224 */ /* 0x000fe400078e0008 */
[----:B------:R-:W-:-:S07]  /*18360*/  IMAD.MOV.U32 R25, RZ, RZ, R14 ;  /* 0x000000ffff197224 */ /* 0x000fce00078e000e */
[----:B------:R-:W-:Y:S05]  /*18370*/  WARPSYNC.COLLECTIVE R15, `(.L_x_7854) ;  /* 0x000000000f087348 */ /* 0x000fea0003c00000 */
[----:B------:R0:W1:Y:S02]  /*18380*/  SHFL.IDX P6, R14, R13, R12, R11 ;  /* 0x0000000c0d0e7389 */ /* 0x00006400000c000b */
[----:B01----:R-:W-:Y:S01]  /*18390*/  ENDCOLLECTIVE ;  /* 0x000000000000791b */ /* 0x003fe20003800000 */
.L_x_7854:
[----:B------:R-:W-:Y:S01]  /*183a0*/  IMAD.MOV.U32 R8, RZ, RZ, R14 ;  /* 0x000000ffff087224 */ /* 0x000fe200078e000e */
[----:B------:R-:W-:Y:S06]  /*183b0*/  BRA `(.L_x_7855) ;  /* 0xffffffc400587947 */ /* 0x000fec000383ffff */
.L_x_7756:
[----:B------:R-:W-:Y:S01]  /*183c0*/  BSSY B0, `(.L_x_7856) ;  /* 0x0000007000007945 */ /* 0x000fe20003800000 */
[----:B------:R-:W-:Y:S02]  /*183d0*/  IMAD.MOV.U32 R13, RZ, RZ, R3 ;  /* 0x000000ffff0d7224 */ /* 0x000fe400078e0003 */
[----:B------:R-:W-:Y:S02]  /*183e0*/  IMAD.MOV.U32 R11, RZ, RZ, 0x1f ;  /* 0x0000001fff0b7424 */ /* 0x000fe400078e00ff */
[----:B------:R-:W-:-:S07]  /*183f0*/  IMAD.MOV.U32 R15, RZ, RZ, -0x1 ;  /* 0xffffffffff0f7424 */ /* 0x000fce00078e00ff */
[----:B01-34-:R-:W-:Y:S05]  /*18400*/  WARPSYNC.COLLECTIVE R15, `(.L_x_7857) ;  /* 0x000000000f087348 */ /* 0x01bfea0003c00000 */
[----:B------:R2:W0:Y:S02]  /*18410*/  SHFL.IDX P6, R14, R13, R12, R11 ;  /* 0x0000000c0d0e7389 */ /* 0x00042400000c000b */
[----:B01234-:R-:W-:Y:S01]  /*18420*/  ENDCOLLECTIVE ;  /* 0x000000000000791b */ /* 0x01ffe20003800000 */
.L_x_7857:
[----:B------:R-:W-:Y:S05]  /*18430*/  BSYNC B0 ;  /* 0x0000000000007941 */ /* 0x000fea0003800000 */
.L_x_7856:
[----:B------:R-:W-:Y:S01]  /*18440*/  IMAD.MOV.U32 R24, RZ, RZ, R14 ;  /* 0x000000ffff187224 */ /* 0x000fe200078e000e */
[----:B------:R-:W-:Y:S06]  /*18450*/  BRA `(.L_x_7755) ;  /* 0xffffffc400487947 */ /* 0x000fec000383ffff */
.L_x_7762:
[----:B0-----:R0:W1:Y:S02]  /*18460*/  SYNCS.PHASECHK.TRANS64.TRYWAIT P0, [R7+URZ+0x28c20], R0 ;  /* 0x028c2000070075a7 */ /* 0x001064000800017f */
[----:B-1----:R-:W-:Y:S05]  /*18470*/  @!P0 NANOSLEEP.SYNCS 0x989680 ;  /* 0x009896800000895d */ /* 0x002fea0003900000 */
[----:B------:R-:W1:Y:S02]  /*18480*/  @!P0 SYNCS.PHASECHK.TRANS64 P0, [R7+URZ+0x28c20], R0 ;  /* 0x028c2000070085a7 */ /* 0x000e64000800007f */
[----:B-1----:R-:W-:Y:S05]  /*18490*/  @!P0 BRA `(.L_x_7762) ;  /* 0xfffffffc00f08947 */ /* 0x002fea000383ffff */
[----:B------:R-:W-:Y:S05]  /*184a0*/  BRA `(.L_x_7858) ;  /* 0xffffffcc00a07947 */ /* 0x000fea000383ffff */
.L_x_7763:
        /* <DEDUP_REMOVED lines=11> */
.L_x_7860:
[----:B------:R-:W-:Y:S05]  /*18560*/  BSYNC B0 ;  /* 0x0000000000007941 */ /* 0x000fea0003800000 */
.L_x_7859:
[----:B------:R-:W-:Y:S05]  /*18570*/  BRA `(.L_x_7861) ;  /* 0xffffffcc00887947 */ /* 0x000fea000383ffff */
.L_x_7766:
[----:B------:R-:W-:Y:S01]  /*18580*/  BSSY B1, `(.L_x_7862) ;  /* 0x0000006000017945 */ /* 0x000fe20003800000 */
[----:B------:R-:W-:-:S07]  /*18590*/  IMAD.MOV.U32 R15, RZ, RZ, -0x1 ;  /* 0xffffffffff0f7424 */ /* 0x000fce00078e00ff */
[----:B0-234-:R-:W-:Y:S05]  /*185a0*/  WARPSYNC.COLLECTIVE R15, `(.L_x_7863) ;  /* 0x000000000f0c7348 */ /* 0x01dfea0003c00000 */
[----:B------:R-:W-:Y:S02]  /*185b0*/  ELECT P6, UR62, PT ;  /* 0x00000000003e782f */ /* 0x000fe400038c0000 */
[----:B------:R-:W-:Y:S01]  /*185c0*/  MOV R14, UR62 ;  /* 0x0000003e000e7c02 */ /* 0x000fe20008000f00 */
[----:B0-234-:R-:W-:Y:S10]  /*185d0*/  ENDCOLLECTIVE ;  /* 0x000000000000791b */ /* 0x01dff40003800000 */
.L_x_7863:
[----:B------:R-:W-:Y:S05]  /*185e0*/  BSYNC B1 ;  /* 0x0000000000017941 */ /* 0x000fea0003800000 */
.L_x_7862:
[----:B------:R-:W-:Y:S05]  /*185f0*/  BRA `(.L_x_7864) ;  /* 0xffffffcc00807947 */ /* 0x000fea000383ffff */
.L_x_7768:
[----:B0-----:R0:W1:Y:S02]  /*18600*/  SYNCS.PHASECHK.TRANS64.TRYWAIT P1, [R5+URZ+0x28c40], R0 ;  /* 0x028c4000050075a7 */ /* 0x001064000802017f */
[----:B-1----:R-:W-:Y:S05]  /*18610*/  @!P1 NANOSLEEP.SYNCS 0x989680 ;  /* 0x009896800000995d */ /* 0x002fea0003900000 */
[----:B------:R-:W1:Y:S02]  /*18620*/  @!P1 SYNCS.PHASECHK.TRANS64 P1, [R5+URZ+0x28c40], R0 ;  /* 0x028c4000050095a7 */ /* 0x000e64000802007f */
[----:B-1----:R-:W-:Y:S05]  /*18630*/  @!P1 BRA `(.L_x_7768) ;  /* 0xfffffffc00f09947 */ /* 0x002fea000383ffff */
[----:B------:R-:W-:Y:S05]  /*18640*/  BRA `(.L_x_7865) ;  /* 0xffffffcc00a07947 */ /* 0x000fea000383ffff */
.L_x_7770:
[----:B-1----:R1:W0:Y:S02]  /*18650*/  SYNCS.PHASECHK.TRANS64.TRYWAIT P1, [R3+URZ+0x28c40], R2 ;  /* 0x028c4002030075a7 */ /* 0x002224000802017f */
[----:B0-----:R-:W-:Y:S05]  /*18660*/  @!P1 NANOSLEEP.SYNCS 0x989680 ;  /* 0x009896800000995d */ /* 0x001fea0003900000 */
[----:B------:R-:W0:Y:S02]  /*18670*/  @!P1 SYNCS.PHASECHK.TRANS64 P1, [R3+URZ+0x28c40], R2 ;  /* 0x028c4002030095a7 */ /* 0x000e24000802007f */
[----:B0-----:R-:W-:Y:S05]  /*18680*/  @!P1 BRA `(.L_x_7770) ;  /* 0xfffffffc00f09947 */ /* 0x001fea000383ffff */
[----:B------:R-:W-:Y:S05]  /*18690*/  BRA `(.L_x_7866) ;  /* 0xffffffcc00ac7947 */ /* 0x000fea000383ffff */
.L_x_7772:
[----:B------:R0:W0:Y:S02]  /*186a0*/  SYNCS.PHASECHK.TRANS64.TRYWAIT P1, [R5+URZ+0x28c60], R0 ;  /* 0x028c6000050075a7 */ /* 0x000024000802017f */
[----:B0-----:R-:W-:Y:S05]  /*186b0*/  @!P1 NANOSLEEP.SYNCS 0x989680 ;  /* 0x009896800000995d */ /* 0x001fea0003900000 */
[----:B------:R-:W0:Y:S02]  /*186c0*/  @!P1 SYNCS.PHASECHK.TRANS64 P1, [R5+URZ+0x28c60], R0 ;  /* 0x028c6000050095a7 */ /* 0x000e24000802007f */
[----:B0-----:R-:W-:Y:S05]  /*186d0*/  @!P1 BRA `(.L_x_7772) ;  /* 0xfffffffc00f09947 */ /* 0x001fea000383ffff */
[----:B------:R-:W-:Y:S05]  /*186e0*/  BRA `(.L_x_7867) ;  /* 0xffffffcc00a87947 */ /* 0x000fea000383ffff */
.L_x_7868:
        /* <DEDUP_REMOVED lines=9> */
.L_x_15758:


//--------------------- .text._ZN7cutlass13device_kernelIN5flash11enable_sm90INS1_16FlashAttnFwdSm90INS1_25CollectiveMainloopFwdSm90ILi2EN4cute5tupleIJNS5_1CILi1EEES8_S8_EEENS6_IJNS7_ILi64EEESA_SA_EEELi512ENS_6half_tEfNS_4arch4Sm90ELb1ELb0ELb1ELb1ELb1ELb1ELb0ELb0ELb0ELb1ELb1ELb0EEENS1_21CollectiveEpilogueFwdINS6_IJSA_NS7_ILi512EEESA_EEES9_SC_SE_Li256ELb1ELb1ELb1ELb0EEENS1_36VarlenDynamicPersistentTileSchedulerILi64ELi64ELi256ELi128ELb1ELb1ELb1ELb1ELb1ELb1EEEEEEEEEvNT_6ParamsE --------------------------
	.section	.text._ZN7cutlass13device_kernelIN5flash11enable_sm90INS1_16FlashAttnFwdSm90INS1_25CollectiveMainloopFwdSm90ILi2EN4cute5tupleIJNS5_1CILi1EEES8_S8_EEENS6_IJNS7_ILi64EEESA_SA_EEELi512ENS_6half_tEfNS_4arch4Sm90ELb1ELb0ELb1ELb1ELb1ELb1ELb0ELb0ELb0ELb1ELb1ELb0EEENS1_21CollectiveEpilogueFwdINS6_IJSA_NS7_ILi512EEESA_EEES9_SC_SE_Li256ELb1ELb1ELb1ELb0EEENS1_36VarlenDynamicPersistentTileSchedulerILi64ELi64ELi256ELi128ELb1ELb1ELb1ELb1ELb1ELb1EEEEEEEEEvNT_6ParamsE,"ax",@progbits
	.align	128
.text._ZN7cutlass13device_kernelIN5flash11enable_sm90INS1_16FlashAttnFwdSm90INS1_25CollectiveMainloopFwdSm90ILi2EN4cute5tupleIJNS5_1CILi1EEES8_S8_EEENS6_IJNS7_ILi64EEESA_SA_EEELi512ENS_6half_tEfNS_4arch4Sm90ELb1ELb0ELb1ELb1ELb1ELb1ELb0ELb0ELb0ELb1ELb1ELb0EEENS1_21CollectiveEpilogueFwdINS6_IJSA_NS7_ILi512EEESA_EEES9_SC_SE_Li256ELb1ELb1ELb1ELb0EEENS1_36VarlenDynamicPersistentTileSchedulerILi64ELi64ELi256ELi128ELb1ELb1ELb1ELb1ELb1ELb1EEEEEEEEEvNT_6ParamsE:
        .type           _ZN7cutlass13device_kernelIN5flash11enable_sm90INS1_16FlashAttnFwdSm90INS1_25CollectiveMainloopFwdSm90ILi2EN4cute5tupleIJNS5_1CILi1EEES8_S8_EEENS6_IJNS7_ILi64EEESA_SA_EEELi512ENS_6half_tEfNS_4arch4Sm90ELb1ELb0ELb1ELb1ELb1ELb1ELb0ELb0ELb0ELb1ELb1ELb0EEENS1_21CollectiveEpilogueFwdINS6_IJSA_NS7_ILi512EEESA_EEES9_SC_SE_Li256ELb1ELb1ELb1ELb0EEENS1_36VarlenDynamicPersistentTileSchedulerILi64ELi64ELi256ELi128ELb1ELb1ELb1ELb1ELb1ELb1EEEEEEEEEvNT_6ParamsE,@function
        .size           _ZN7cutlass13device_kernelIN5flash11enable_sm90INS1_16FlashAttnFwdSm90INS1_25CollectiveMainloopFwdSm90ILi2EN4cute5tupleIJNS5_1CILi1EEES8_S8_EEENS6_IJNS7_ILi64EEESA_SA_EEELi512ENS_6half_tEfNS_4arch4Sm90ELb1ELb0ELb1ELb1ELb1ELb1ELb0ELb0ELb0ELb1ELb1ELb0EEENS1_21CollectiveEpilogueFwdINS6_IJSA_NS7_ILi512EEESA_EEES9_SC_SE_Li256ELb1ELb1ELb1ELb0EEENS1_36VarlenDynamicPersistentTileSchedulerILi64ELi64ELi256ELi128ELb1ELb1ELb1ELb1ELb1ELb1EEEEEEEEEvNT_6ParamsE,(.L_x_15759 - _ZN7cutlass13device_kernelIN5flash11enable_sm90INS1_16FlashAttnFwdSm90INS1_25CollectiveMainloopFwdSm90ILi2EN4cute5tupleIJNS5_1CILi1EEES8_S8_EEENS6_IJNS7_ILi64EEESA_SA_EEELi512ENS_6half_tEfNS_4arch4Sm90ELb1ELb0ELb1ELb1ELb1ELb1ELb0ELb0ELb0ELb1ELb1ELb0EEENS1_21CollectiveEpilogueFwdINS6_IJSA_NS7_ILi512EEESA_EEES9_SC_SE_Li256ELb1ELb1ELb1ELb0EEENS1_36VarlenDynamicPersistentTileSchedulerILi64ELi64ELi256ELi128ELb1ELb1ELb1ELb1ELb1ELb1EEEEEEEEEvNT_6ParamsE)
        .other          _ZN7cutlass13device_kernelIN5flash11enable_sm90INS1_16FlashAttnFwdSm90INS1_25CollectiveMainloopFwdSm90ILi2EN4cute5tupleIJNS5_1CILi1EEES8_S8_EEENS6_IJNS7_ILi64EEESA_SA_EEELi512ENS_6half_tEfNS_4arch4Sm90ELb1ELb0ELb1ELb1ELb1ELb1ELb0ELb0ELb0ELb1ELb1ELb0EEENS1_21CollectiveEpilogueFwdINS6_IJSA_NS7_ILi512EEESA_EEES9_SC_SE_Li256ELb1ELb1ELb1ELb0EEENS1_36VarlenDynamicPersistentTileSchedulerILi64ELi64ELi256ELi128ELb1ELb1ELb1ELb1ELb1ELb1EEEEEEEEEvNT_6ParamsE,@"STO_CUDA_ENTRY STV_DEFAULT"
_ZN7cutlass13device_kernelIN5flash11enable_sm90INS1_16FlashAttnFwdSm90INS1_25CollectiveMainloopFwdSm90ILi2EN4cute5tupleIJNS5_1CILi1EEES8_S8_EEENS6_IJNS7_ILi64EEESA_SA_EEELi512ENS_6half_tEfNS_4arch4Sm90ELb1ELb0ELb1ELb1ELb1ELb1ELb0ELb0ELb0ELb1ELb1ELb0EEENS1_21CollectiveEpilogueFwdINS6_IJSA_NS7_ILi512EEESA_EEES9_SC_SE_Li256ELb1ELb1ELb1ELb0EEENS1_36VarlenDynamicPersistentTileSchedulerILi64ELi64ELi256ELi128ELb1ELb1ELb1ELb1ELb1ELb1EEEEEEEEEvNT_6ParamsE:
[----:B------:R-:W0:Y:S02]  /*0000*/  LDC R1, c[0x0][0x28] ;  /* 0x00000a00ff017b82 */ /* 0x000e240000000800 */
[----:B0-----:R-:W-:Y:S01]  /*0010*/  VIADD R1, R1, 0xffffff90 ;  /* 0xffffff9001017836 */ /* 0x001fe20000000000 */
[----:B------:R-:W0:Y:S01]  /*0020*/  S2R R0, SR_TID.X ;  /* 0x0000000000007919 */ /* 0x000e220000002100 */
[----:B------:R-:W-:Y:S01]  /*0030*/  ELECT P0, URZ, PT ;  /* 0x00000000003f782f */ /* 0x000fe20003800000 */
[----:B------:R-:W-:Y:S01]  /*0040*/  BSSY B0, `(.L_x_7869) ;  /* 0x000000d000007945 */ /* 0x000fe20003800000 */
[----:B0-----:R-:W-:-:S05]  /*0050*/  SHF.R.U32.HI R2, RZ, 0x5, R0 ;  /* 0x00000005ff027819 */ /* 0x001fca0000011600 */
        /* <DEDUP_REMOVED lines=11> */
.L_x_7870:
[----:B------:R-:W-:Y:S05]  /*0110*/  BSYNC B0 ;  /* 0x0000000000007941 */ /* 0x000fea0003800000 */
.L_x_7869:
[----:B------:R-:W0:Y:S01]  /*0120*/  SHFL.IDX PT, R3, R2, RZ, 0x1f ;  /* 0x00001fff02037589 */ /* 0x000e2200000e0000 */
[----:B------:R-:W-:Y:S01]  /*0130*/  VOTEU.ANY UP0, P0 ;  /* 0x00000000003f7886 */ /* 0x000fe20000000100 */
[----:B------:R-:W-:Y:S01]  /*0140*/  UMOV UR4, 0x80 ;  /* 0x0000008000047882 */ /* 0x000fe20000000000 */
[----:B------:R-:W-:Y:S01]  /*0150*/  UMOV UR7, 0x100 ;  /* 0x0000010000077882 */ /* 0x000fe20000000000 */
[----:B------:R-:W-:Y:S02]  /*0160*/  VOTEU.ANY UP1, P0 ;  /* 0x00000000003f7886 */ /* 0x000fe40000020100 */
[----:B------:R-:W1:Y:S01]  /*0170*/  @UP0 S2UR UR8, SR_CgaCtaId ;  /* 0x00000000000809c3 */ /* 0x000e620000008800 */
[----:B------:R-:W-:Y:S01]  /*0180*/  @UP0 UMOV UR6, 0x400 ;  /* 0x0000040000060882 */ /* 0x000fe20000000000 */
[----:B------:R-:W-:-:S04]  /*0190*/  @UP0 UIADD3 UR4, -UR4, 0x100000, URZ ;  /* 0x0010000004040890 */ /* 0x000fc8000fffe13f */
[----:B------:R-:W-:Y:S02]  /*01a0*/  @UP0 USHF.L.U32 UR5, UR4, 0xb, URZ ;  /* 0x0000000b04050899 */ /* 0x000fe4000800063f */
[----:B------:R-:W-:Y:S01]  /*01b0*/  @UP0 USHF.L.U32 UR4, UR4, 0x1, URZ ;  /* 0x0000000104040899 */ /* 0x000fe2000800063f */
[----:B0-----:R-:W-:Y:S02]  /*01c0*/  ISETP.NE.AND P1, PT, R3, RZ, PT ;  /* 0x000000ff0300720c */ /* 0x001fe40003f25270 */
[----:B------:R-:W-:Y:S01]  /*01d0*/  SHF.R.U32.HI R3, RZ, 0x7, R0 ;  /* 0x00000007ff037819 */ /* 0x000fe20000011600 */
[----:B-1----:R-:W-:-:S04]  /*01e0*/  @UP0 ULEA UR8, UR8, UR6, 0x18 ;  /* 0x0000000608080291 */ /* 0x002fc8000f8ec03f */
[----:B------:R-:W0:Y:S01]  /*01f0*/  SHFL.IDX PT, R5, R3, RZ, 0x1f ;  /* 0x00001fff03057589 */ /* 0x000e2200000e0000 */
[----:B------:R-:W-:-:S04]  /*0200*/  @UP0 UIADD3 UR6, -UR7, 0x100000, URZ ;  /* 0x0010000007060890 */ /* 0x000fc8000fffe13f */
[----:B------:R-:W-:Y:S02]  /*0210*/  @UP0 USHF.L.U32 UR7, UR6, 0xb, URZ ;  /* 0x0000000b06070899 */ /* 0x000fe4000800063f */
[----:B------:R-:W-:Y:S01]  /*0220*/  @UP0 USHF.L.U32 UR6, UR6, 0x1, URZ ;  /* 0x0000000106060899 */ /* 0x000fe2000800063f */
[----:B------:R-:W-:Y:S01]  /*0230*/  VOTEU.ANY UP0, P0 ;  /* 0x00000000003f7886 */ /* 0x000fe20000000100 */
[----:B------:R-:W1:Y:S04]  /*0240*/  FENCE.VIEW.ASYNC.S ;  /* 0x00000000000073c6 */ /* 0x000e680000000000 */
[----:B-1----:R1:W2:Y:S01]  /*0250*/  @UP0 SYNCS.EXCH.64 URZ, [UR8+0x28c00], UR4 ;  /* 0x028c0004083f05b2 */ /* 0x0022a20008000100 */
[----:B0-----:R1:W-:Y:S05]  /*0260*/  STL [R1+0x60], R5 ;  /* 0x0000600501007387 */ /* 0x0013ea0000100800 */
[----:B------:R1:W0:Y:S01]  /*0270*/  @UP1 SYNCS.EXCH.64 URZ, [UR8+0x28c20], UR6 ;  /* 0x028c2006083f15b2 */ /* 0x0002220008000100 */
[----:B------:R-:W-:Y:S05]  /*0280*/  @P1 BRA `(.L_x_7871) ;  /* 0x0000000000381947 */ /* 0x000fea0003800000 */
[----:B-1----:R-:W1:Y:S01]  /*0290*/  S2UR UR5, SR_CgaCtaId ;  /* 0x00000000000579c3 */ /* 0x002e620000008800 */
[----:B------:R-:W-:Y:S01]  /*02a0*/  UMOV UR4, 0x400 ;  /* 0x0000040000047882 */ /* 0x000fe20000000000 */
[----:B------:R-:W-:Y:S01]  /*02b0*/  UMOV UR7, 0x80 ;  /* 0x0000008000077882 */ /* 0x000fe20000000000 */
[----:B------:R-:W-:Y:S01]  /*02c0*/  ELECT P0, URZ, PT ;  /* 0x00000000003f782f */ /* 0x000fe20003800000 */
[----:B-1----:R-:W-:Y:S02]  /*02d0*/  ULEA UR6, UR5, UR4, 0x18 ;  /* 0x0000000405067291 */ /* 0x002fe4000f8ec03f */
[----:B------:R-:W-:-:S04]  /*02e0*/  UIADD3 UR4, -UR7, 0x100000, URZ ;  /* 0x0010000007047890 */ /* 0x000fc8000fffe13f */
[----:B------:R-:W-:Y:S02]  /*02f0*/  USHF.L.U32 UR5, UR4, 0xb, URZ ;  /* 0x0000000b04057899 */ /* 0x000fe4000800063f */
[----:B------:R-:W-:Y:S01]  /*0300*/  USHF.L.U32 UR4, UR4, 0x1, URZ ;  /* 0x0000000104047899 */ /* 0x000fe2000800063f */
[----:B------:R-:W1:Y:S11]  /*0310*/  FENCE.VIEW.ASYNC.S ;  /* 0x00000000000073c6 */ /* 0x000e760000000000 */
[----:B-1----:R3:W4:Y:S01]  /*0320*/  SYNCS.EXCH.64 URZ, [UR6+0x28c30], UR4 ;  /* 0x028c3004063f75b2 */ /* 0x0027220008000100 */
[----:B------:R3:W1:Y:S01]  /*0330*/  SYNCS.EXCH.64 URZ, [UR6+0x28c40], UR4 ;  /* 0x028c4004063f75b2 */ /* 0x0006620008000100 */
[----:B------:R3:W0:Y:S01]  /*0340*/  SYNCS.EXCH.64 URZ, [UR6+0x28c38], UR4 ;  /* 0x028c3804063f75b2 */ /* 0x0006220008000100 */
[----:B------:R3:W0:Y:S02]  /*0350*/  SYNCS.EXCH.64 URZ, [UR6+0x28c48], UR4 ;  /* 0x028c4804063f75b2 */ /* 0x0006240008000100 */
[----:B---3--:R-:W-:Y:S01]  /*0360*/  NOP ;  /* 0x0000000000007918 */ /* 0x008fe20000000000 */
.L_x_7871:
[----:B------:R-:W3:Y:S01]  /*0370*/  SHFL.IDX PT, R4, R2, RZ, 0x1f ;  /* 0x00001fff02047589 */ /* 0x000ee200000e0000 */
[----:B------:R-:W-:Y:S01]  /*0380*/  NOP ;  /* 0x0000000000007918 */ /* 0x000fe20000000000 */
[----:B---3--:R-:W-:-:S13]  /*0390*/  ISETP.NE.AND P0, PT, R4, RZ, PT ;  /* 0x000000ff0400720c */ /* 0x008fda0003f05270 */
[----:B------:R-:W-:Y:S05]  /*03a0*/  @P0 BRA `(.L_x_7872) ;  /* 0x0000000000480947 */ /* 0x000fea0003800000 */
[----:B-1----:R-:W1:Y:S01]  /*03b0*/  S2UR UR5, SR_CgaCtaId ;  /* 0x00000000000579c3 */ /* 0x002e620000008800 */
[----:B------:R-:W-:Y:S01]  /*03c0*/  UMOV UR4, 0x400 ;  /* 0x0000040000047882 */ /* 0x000fe20000000000 */
[----:B------:R-:W-:Y:S01]  /*03d0*/  UMOV UR6, 0x80 ;  /* 0x0000008000067882 */ /* 0x000fe20000000000 */
[----:B------:R-:W-:Y:S01]  /*03e0*/  UMOV UR7, 0x100 ;  /* 0x0000010000077882 */ /* 0x000fe20000000000 */
[----:B------:R-:W-:Y:S01]  /*03f0*/  ELECT P0, URZ, PT ;  /* 0x00000000003f782f */ /* 0x000fe20003800000 */
[----:B-1----:R-:W-:Y:S02]  /*0400*/  ULEA UR8, UR5, UR4, 0x18 ;  /* 0x0000000405087291 */ /* 0x002fe4000f8ec03f */
[----:B------:R-:W-:-:S04]  /*0410*/  UIADD3 UR4, -UR6, 0x100000, URZ ;  /* 0x0010000006047890 */ /* 0x000fc8000fffe13f */
[----:B------:R-:W-:Y:S02]  /*0420*/  USHF.L.U32 UR5, UR4, 0xb, URZ ;  /* 0x0000000b04057899 */ /* 0x000fe4000800063f */
[----:B------:R-:W-:Y:S02]  /*0430*/  USHF.L.U32 UR4, UR4, 0x1, URZ ;  /* 0x0000000104047899 */ /* 0x000fe4000800063f */
[----:B------:R-:W-:-:S04]  /*0440*/  UIADD3 UR6, -UR7, 0x100000, URZ ;  /* 0x0010000007067890 */ /* 0x000fc8000fffe13f */
[----:B------:R-:W-:Y:S02]  /*0450*/  USHF.L.U32 UR7, UR6, 0xb, URZ ;  /* 0x0000000b06077899 */ /* 0x000fe4000800063f */
[----:B------:R-:W-:Y:S01]  /*0460*/  USHF.L.U32 UR6, UR6, 0x1, URZ ;  /* 0x0000000106067899 */ /* 0x000fe2000800063f */
[----:B------:R-:W1:Y:S03]  /*0470*/  FENCE.VIEW.ASYNC.S ;  /* 0x00000000000073c6 */ /* 0x000e660000000000 */
[----:B-1----:R3:W1:Y:S08]  /*0480*/  SYNCS.EXCH.64 URZ, [UR8+0x28c50], UR4 ;  /* 0x028c5004083f75b2 */ /* 0x0026700008000100 */
[----:B------:R3:W0:Y:S01]  /*0490*/  SYNCS.EXCH.64 URZ, [UR8+0x28c60], UR6 ;  /* 0x028c6006083f75b2 */ /* 0x0006220008000100 */
[----:B------:R3:W0:Y:S01]  /*04a0*/  SYNCS.EXCH.64 URZ, [UR8+0x28c58], UR4 ;  /* 0x028c5804083f75b2 */ /* 0x0006220008000100 */
[----:B------:R3:W0:Y:S02]  /*04b0*/  SYNCS.EXCH.64 URZ, [UR8+0x28c68], UR6 ;  /* 0x028c6806083f75b2 */ /* 0x0006240008000100 */
[----:B---3--:R-:W-:Y:S01]  /*04c0*/  NOP ;  /* 0x0000000000007918 */ /* 0x008fe20000000000 */
.L_x_7872:
[----:B------:R-:W3:Y:S01]  /*04d0*/  SHFL.IDX PT, R4, R2, RZ, 0x1f ;  /* 0x00001fff02047589 */ /* 0x000ee200000e0000 */
[----:B------:R-:W-:Y:S01]  /*04e0*/  NOP ;  /* 0x0000000000007918 */ /* 0x000fe20000000000 */
[----:B---3--:R-:W-:-:S13]  /*04f0*/  ISETP.NE.AND P0, PT, R4, RZ, PT ;  /* 0x000000ff0400720c */ /* 0x008fda0003f05270 */
        /* <DEDUP_REMOVED lines=10> */
[----:B-1----:R3:W1:Y:S01]  /*05a0*/  SYNCS.EXCH.64 URZ, [UR6+0x28c70], UR4 ;  /* 0x028c7004063f75b2 */ /* 0x0026620008000100 */
[----:B------:R3:W0:Y:S01]  /*05b0*/  SYNCS.EXCH.64 URZ, [UR6+0x28c80], UR4 ;  /* 0x028c8004063f75b2 */ /* 0x0006220008000100 */
[----:B------:R3:W0:Y:S01]  /*05c0*/  SYNCS.EXCH.64 URZ, [UR6+0x28c78], UR4 ;  /* 0x028c7804063f75b2 */ /* 0x0006220008000100 */
[----:B------:R3:W0:Y:S02]  /*05d0*/  SYNCS.EXCH.64 URZ, [UR6+0x28c88], UR4 ;  /* 0x028c8804063f75b2 */ /* 0x0006240008000100 */
[----:B---3--:R-:W-:Y:S01]  /*05e0*/  NOP ;  /* 0x0000000000007918 */ /* 0x008fe20000000000 */
.L_x_7873:
        /* <DEDUP_REMOVED lines=22> */
.L_x_7874:
        /* <DEDUP_REMOVED lines=22> */
.L_x_7875:
[----:B------:R-:W-:Y:S01]  /*08b0*/  IMAD.MOV.U32 R4, RZ, RZ, 0x1 ;  /* 0x00000001ff047424 */ /* 0x000fe200078e00ff */
[----:B------:R-:W-:Y:S01]  /*08c0*/  ISETP.NE.AND P0, PT, R5, RZ, PT ;  /* 0x000000ff0500720c */ /* 0x000fe20003f05270 */
[----:B------:R-:W-:Y:S01]  /*08d0*/  NOP ;  /* 0x0000000000007918 */ /* 0x000fe20000000000 */
[----:B------:R-:W-:Y:S01]  /*08e0*/  ULDC.64 UR40, c[0x0][0x208] ;  /* 0x0000820000287ab9 */ /* 0x000fe20000000a00 */
[----:B------:R-:W-:Y:S01]  /*08f0*/  BSSY B9, `(.L_x_7876) ;  /* 0x0001de8000097945 */ /* 0x000fe20003800000 */
[----:B------:R-:W-:-:S05]  /*0900*/  SEL R4, R4, 0x2, !P0 ;  /* 0x0000000204047807 */ /* 0x000fca0004000000 */
[----:B------:R3:W-:Y:S01]  /*0910*/  STL [R1], R4 ;  /* 0x0000000401007387 */ /* 0x0007e20000100800 */
[----:B012-4-:R-:W-:Y:S06]  /*0920*/  BAR.SYNC.DEFER_BLOCKING 0x0 ;  /* 0x0000000000007b1d */ /* 0x017fec0000010000 */
[----:B------:R-:W-:Y:S05]  /*0930*/  @!P0 BRA `(.L_x_7877) ;  /* 0x0000015800d08947 */ /* 0x000fea0003800000 */
.L_x_7878:
        /* <DEDUP_REMOVED lines=18> */
[----:B------:R-:W2:Y:S01]  /*0a60*/  LDL.LU R22, [R1] ;  /* 0x0000000001167983 */ /* 0x000ea20000300800 */
[----:B------:R-:W-:Y:S02]  /*0a70*/  VIADD R0, R0, 0xffffff80 ;  /* 0xffffff8000007836 */ /* 0x000fe40000000000 */
[----:B------:R-:W-:Y:S02]  /*0a80*/  IMAD.MOV.U32 R203, RZ, RZ, 0x20 ;  /* 0x00000020ffcb7424 */ /* 0x000fe400078e00ff */
[----:B------:R-:W-:Y:S01]  /*0a90*/  IMAD.MOV.U32 R184, RZ, RZ, RZ ;  /* 0x000000ffffb87224 */ /* 0x000fe200078e00ff */
[----:B------:R-:W-:Y:S01]  /*0aa0*/  SHF.R.S32.HI R3, RZ, 0x1f, R0 ;  /* 0x0000001fff037819 */ /* 0x000fe20000011400 */
[----:B------:R-:W-:-:S03]  /*0ab0*/  IMAD.MOV.U32 R190, RZ, RZ, RZ ;  /* 0x000000ffffbe7224 */ /* 0x000fc600078e00ff */
[CC--:B------:R-:W-:Y:S02]  /*0ac0*/  LEA.HI R5, R3.reuse, R0.reuse, RZ, 0x4 ;  /* 0x0000000003057211 */ /* 0x0c0fe400078f20ff */
[CC--:B------:R-:W-:Y:S02]  /*0ad0*/  LEA.HI R6, R3.reuse, R0.reuse, RZ, 0x5 ;  /* 0x0000000003067211 */ /* 0x0c0fe400078f28ff */
[CC--:B---3--:R-:W-:Y:S02]  /*0ae0*/  LEA.HI R4, R3.reuse, R0.reuse, RZ, 0x7 ;  /* 0x0000000003047211 */ /* 0x0c8fe400078f38ff */
[CC--:B------:R-:W-:Y:S02]  /*0af0*/  LEA.HI R13, R3.reuse, R0.reuse, RZ, 0x2 ;  /* 0x00000000030d7211 */ /* 0x0c0fe400078f10ff */
[----:B------:R-:W-:Y:S02]  /*0b00*/  LEA.HI R3, R3, R0, RZ, 0x3 ;  /* 0x0000000003037211 */ /* 0x000fe400078f18ff */
[----:B------:R-:W-:-:S02]  /*0b10*/  LOP3.LUT R9, R4, 0xffffff80, RZ, 0xc0, !PT ;  /* 0xffffff8004097812 */ /* 0x000fc400078ec0ff */
[----:B------:R-:W-:Y:S02]  /*0b20*/  LOP3.LUT R15, R3, 0xfffffff8, RZ, 0xc0, !PT ;  /* 0xfffffff8030f7812 */ /* 0x000fe400078ec0ff */
[----:B------:R-:W-:Y:S01]  /*0b30*/  LOP3.LUT R3, R5, 0xfffffff0, RZ, 0xc0, !PT ;  /* 0xfffffff005037812 */ /* 0x000fe200078ec0ff */
[C---:B------:R-:W-:Y:S01]  /*0b40*/  IMAD.IADD R9, R0.reuse, 0x1, -R9 ;  /* 0x0000000100097824 */ /* 0x040fe200078e0a09 */
[----:B------:R-:W-:Y:S01]  /*0b50*/  SHF.R.S32.HI R8, RZ, 0x4, R5 ;  /* 0x00000004ff087819 */ /* 0x000fe20000011405 */
[C---:B------:R-:W-:Y:S01]  /*0b60*/  IMAD.IADD R15, R0.reuse, 0x1, -R15 ;  /* 0x00000001000f7824 */ /* 0x040fe200078e0a0f */
[----:B------:R-:W-:Y:S01]  /*0b70*/  LOP3.LUT R11, R13, 0xfffffffc, RZ, 0xc0, !PT ;  /* 0xfffffffc0d0b7812 */ /* 0x000fe200078ec0ff */
[C---:B------:R-:W-:Y:S01]  /*0b80*/  IMAD.IADD R3, R0.reuse, 0x1, -R3 ;  /* 0x0000000100037824 */ /* 0x040fe200078e0a03 */
[--C-:B------:R-:W-:Y:S01]  /*0b90*/  SHF.R.S32.HI R206, RZ, 0x5, R6.reuse ;  /* 0x00000005ffce7819 */ /* 0x100fe20000011406 */
[----:B------:R-:W-:Y:S01]  /*0ba0*/  IMAD.SHL.U32 R194, R15, 0x8, RZ ;  /* 0x000000080fc27824 */ /* 0x000fe200078e00ff */
[----:B------:R-:W-:Y:S01]  /*0bb0*/  SHF.R.S32.HI R7, RZ, 0x1f, R6 ;  /* 0x0000001fff077819 */ /* 0x000fe20000011406 */
[----:B------:R-:W-:Y:S01]  /*0bc0*/  IMAD.IADD R188, R0, 0x1, -R11 ;  /* 0x0000000100bc7824 */ /* 0x000fe200078e0a0b */
[----:B------:R-:W-:Y:S01]  /*0bd0*/  LEA.HI R5, R5, R8, RZ, 0x1 ;  /* 0x0000000805057211 */ /* 0x000fe200078f08ff */
[----:B------:R-:W-:Y:S01]  /*0be0*/  VIADD R35, R194, 0x40 ;  /* 0x00000040c2237836 */ /* 0x000fe20000000000 */
[----:B------:R-:W-:Y:S01]  /*0bf0*/  SHF.R.S32.HI R6, RZ, 0x1f, R3 ;  /* 0x0000001fff067819 */ /* 0x000fe20000011403 */
[----:B------:R-:W-:Y:S01]  /*0c00*/  IMAD.SHL.U32 R16, R188, 0x8, RZ ;  /* 0x00000008bc107824 */ /* 0x000fe200078e00ff */
[----:B------:R-:W-:Y:S01]  /*0c10*/  SHF.R.S32.HI R0, RZ, 0x1f, R9 ;  /* 0x0000001fff007819 */ /* 0x000fe20000011409 */
[----:B------:R-:W-:Y:S01]  /*0c20*/  VIADD R32, R194, 0x100 ;  /* 0x00000100c2207836 */ /* 0x000fe20000000000 */
[----:B------:R-:W-:Y:S01]  /*0c30*/  LOP3.LUT R5, R5, 0x1ffffffe, RZ, 0xc0, !PT ;  /* 0x1ffffffe05057812 */ /* 0x000fe200078ec0ff */
[C---:B------:R-:W-:Y:S01]  /*0c40*/  VIADD R26, R16.reuse, 0x40 ;  /* 0x00000040101a7836 */ /* 0x040fe20000000000 */
[----:B------:R-:W-:Y:S01]  /*0c50*/  LEA.HI R7, R7, R206, RZ, 0x2 ;  /* 0x000000ce07077211 */ /* 0x000fe200078f10ff */
[----:B------:R-:W-:Y:S01]  /*0c60*/  VIADD R229, R16, 0x60 ;  /* 0x0000006010e57836 */ /* 0x000fe20000000000 */
[----:B------:R-:W-:Y:S01]  /*0c70*/  LEA.HI R10, R6, R3, RZ, 0x3 ;  /* 0x00000003060a7211 */ /* 0x000fe200078f18ff */
[----:B------:R-:W-:Y:S01]  /*0c80*/  IMAD.IADD R5, R8, 0x1, -R5 ;  /* 0x0000000108057824 */ /* 0x000fe200078e0a05 */
[-C--:B------:R-:W-:Y:S01]  /*0c90*/  LEA.HI R6, R0, R9.reuse, RZ, 0x2 ;  /* 0x0000000900067211 */ /* 0x080fe200078f10ff */
[C---:B------:R-:W-:Y:S01]  /*0ca0*/  VIADD R228, R16.reuse, 0x80 ;  /* 0x0000008010e47836 */ /* 0x040fe20000000000 */
[----:B------:R-:W-:Y:S01]  /*0cb0*/  SHF.R.S32.HI R23, RZ, 0x7, R4 ;  /* 0x00000007ff177819 */ /* 0x000fe20000011404 */
[----:B------:R-:W-:Y:S01]  /*0cc0*/  IMAD.SHL.U32 R5, R5, 0x8, RZ ;  /* 0x0000000805057824 */ /* 0x000fe200078e00ff */
[----:B------:R-:W-:Y:S01]  /*0cd0*/  LOP3.LUT R7, R7, 0x3ffffc, RZ, 0xc0, !PT ;  /* 0x003ffffc07077812 */ /* 0x000fe200078ec0ff */
[----:B------:R-:W-:Y:S01]  /*0ce0*/  VIADD R227, R16, 0xa0 ;  /* 0x000000a010e37836 */ /* 0x000fe20000000000 */
[--C-:B------:R-:W-:Y:S01]  /*0cf0*/  SHF.R.S32.HI R8, RZ, 0x2, R6.reuse ;  /* 0x00000002ff087819 */ /* 0x100fe20000011406 */
[----:B------:R-:W-:Y:S01]  /*0d00*/  IMAD R14, R23, 0x100, R3 ;  /* 0x00000100170e7824 */ /* 0x000fe200078e0203 */
[----:B------:R-:W-:Y:S01]  /*0d10*/  SHF.R.S32.HI R11, RZ, 0x1f, R6 ;  /* 0x0000001fff0b7819 */ /* 0x000fe20000011406 */
[----:B------:R-:W-:Y:S01]  /*0d20*/  IMAD.IADD R7, R206, 0x1, -R7 ;  /* 0x00000001ce077824 */ /* 0x000fe200078e0a07 */
[----:B------:R-:W-:Y:S01]  /*0d30*/  SHF.R.S32.HI R191, RZ, 0x2, R13 ;  /* 0x00000002ffbf7819 */ /* 0x000fe2000001140d */
[----:B------:R-:W-:Y:S01]  /*0d40*/  STL [R1+0x58], R23 ;  /* 0x0000581701007387 */ /* 0x000fe20000100800 */
[----:B------:R-:W-:Y:S01]  /*0d50*/  LEA.HI R11, R11, R8, RZ, 0x3 ;  /* 0x000000080b0b7211 */ /* 0x000fe200078f18ff */
[----:B------:R-:W-:Y:S01]  /*0d60*/  IMAD R20, R7, 0x10, R14 ;  /* 0x0000001007147824 */ /* 0x000fe200078e020e */
[----:B------:R-:W-:Y:S01]  /*0d70*/  IADD3 R7, R191, 0x20, RZ ;  /* 0x00000020bf077810 */ /* 0x000fe20007ffe0ff */
[----:B------:R-:W-:Y:S01]  /*0d80*/  VIADD R226, R16, 0xc0 ;  /* 0x000000c010e27836 */ /* 0x000fe20000000000 */
[----:B------:R-:W-:Y:S01]  /*0d90*/  LEA.HI R0, R0, R9, RZ, 0x5 ;  /* 0x0000000900007211 */ /* 0x000fe200078f28ff */
[C---:B------:R-:W-:Y:S01]  /*0da0*/  VIADD R225, R16.reuse, 0xe0 ;  /* 0x000000e010e17836 */ /* 0x040fe20000000000 */
[----:B------:R-:W-:Y:S01]  /*0db0*/  LOP3.LUT R11, R11, 0xfffffff8, RZ, 0xc0, !PT ;  /* 0xfffffff80b0b7812 */ /* 0x000fe200078ec0ff */
[C---:B------:R-:W-:Y:S01]  /*0dc0*/  VIADD R224, R16.reuse, 0x100 ;  /* 0x0000010010e07836 */ /* 0x040fe20000000000 */
[----:B------:R-:W-:Y:S01]  /*0dd0*/  SHF.R.S32.HI R14, RZ, 0x1f, R7 ;  /* 0x0000001fff0e7819 */ /* 0x000fe20000011407 */
[----:B------:R-:W-:Y:S01]  /*0de0*/  VIADD R221, R16, 0x120 ;  /* 0x0000012010dd7836 */ /* 0x000fe20000000000 */
[----:B------:R-:W-:Y:S01]  /*0df0*/  SHF.R.S32.HI R0, RZ, 0x5, R0 ;  /* 0x00000005ff007819 */ /* 0x000fe20000011400 */
[----:B------:R-:W-:Y:S01]  /*0e00*/  IMAD.IADD R11, R8, 0x1, -R11 ;  /* 0x00000001080b7824 */ /* 0x000fe200078e0a0b */
[C---:B------:R-:W-:Y:S01]  /*0e10*/  LOP3.LUT R12, R10.reuse, 0xfffffff8, RZ, 0xc0, !PT ;  /* 0xfffffff80a0c7812 */ /* 0x040fe200078ec0ff */
[----:B------:R-:W-:Y:S01]  /*0e20*/  IMAD.SHL.U32 R10, R10, 0x40, RZ ;  /* 0x000000400a0a7824 */ /* 0x000fe200078e00ff */
[----:B------:R-:W-:Y:S01]  /*0e30*/  LEA.HI R14, R14, R7, RZ, 0x3 ;  /* 0x000000070e0e7211 */ /* 0x000fe200078f18ff */
[----:B------:R-:W-:Y:S01]  /*0e40*/  IMAD.SHL.U32 R7, R7, 0x40, RZ ;  /* 0x0000004007077824 */ /* 0x000fe200078e00ff */
[----:B------:R-:W-:Y:S01]  /*0e50*/  LEA.HI R4, R4, R23, RZ, 0x1 ;  /* 0x0000001704047211 */ /* 0x000fe200078f08ff */
[----:B------:R-:W-:Y:S01]  /*0e60*/  IMAD R192, R0, 0x10, R11 ;  /* 0x0000001000c07824 */ /* 0x000fe200078e020b */
[----:B------:R-:W-:Y:S01]  /*0e70*/  SHF.R.S32.HI R0, RZ, 0x1f, R13 ;  /* 0x0000001fff007819 */ /* 0x000fe2000001140d */
[----:B------:R-:W-:Y:S01]  /*0e80*/  IMAD.IADD R12, R3, 0x1, -R12 ;  /* 0x00000001030c7824 */ /* 0x000fe200078e0a0c */
[----:B------:R-:W-:Y:S01]  /*0e90*/  LOP3.LUT R7, R7, 0x1c0, RZ, 0xc0, !PT ;  /* 0x000001c007077812 */ /* 0x000fe200078ec0ff */
[----:B------:R-:W-:Y:S01]  /*0ea0*/  IMAD.SHL.U32 R14, R14, 0x40, RZ ;  /* 0x000000400e0e7824 */ /* 0x000fe200078e00ff */
[----:B------:R-:W-:Y:S01]  /*0eb0*/  LEA.HI R0, R0, R191, RZ, 0x3 ;  /* 0x000000bf00007211 */ /* 0x000fe200078f18ff */
[----:B------:R-:W-:Y:S01]  /*0ec0*/  IMAD.SHL.U32 R3, R12, 0x40, RZ ;  /* 0x000000400c037824 */ /* 0x000fe200078e00ff */
[----:B------:R-:W-:Y:S01]  /*0ed0*/  LOP3.LUT R6, R6, 0x7ffffffc, RZ, 0xc0, !PT ;  /* 0x7ffffffc06067812 */ /* 0x000fe200078ec0ff */
[----:B------:R-:W-:Y:S01]  /*0ee0*/  VIADD R217, R16, 0x140 ;  /* 0x0000014010d97836 */ /* 0x000fe20000000000 */
[----:B------:R-:W-:Y:S01]  /*0ef0*/  LOP3.LUT R4, R4, 0xfffffe, RZ, 0xc0, !PT ;  /* 0x00fffffe04047812 */ /* 0x000fe200078ec0ff */
[----:B------:R-:W-:Y:S01]  /*0f00*/  VIADD R216, R16, 0x160 ;  /* 0x0000016010d87836 */ /* 0x000fe20000000000 */
[----:B------:R-:W-:Y:S01]  /*0f10*/  SHF.R.U32.HI R8, RZ, 0x3, R7 ;  /* 0x00000003ff087819 */ /* 0x000fe20000011607 */
[----:B------:R-:W-:Y:S01]  /*0f20*/  IMAD.IADD R207, R9, 0x1, -R6 ;  /* 0x0000000109cf7824 */ /* 0x000fe200078e0a06 */
[----:B------:R-:W-:Y:S01]  /*0f30*/  LOP3.LUT R0, R0, 0xfffffff8, RZ, 0xc0, !PT ;  /* 0xfffffff800007812 */ /* 0x000fe200078ec0ff */
[----:B------:R-:W-:Y:S01]  /*0f40*/  IMAD.IADD R4, R23, 0x1, -R4 ;  /* 0x0000000117047824 */ /* 0x000fe200078e0a04 */
[----:B------:R-:W-:Y:S01]  /*0f50*/  LOP3.LUT R7, R7, 0x38, R16, 0xf8, !PT ;  /* 0x0000003807077812 */ /* 0x000fe200078ef810 */
[----:B------:R-:W-:Y:S01]  /*0f60*/  VIADD R215, R16, 0x180 ;  /* 0x0000018010d77836 */ /* 0x000fe20000000000 */
[----:B------:R-:W-:Y:S01]  /*0f70*/  LOP3.LUT R14, R14, 0xfffffe00, RZ, 0xc0, !PT ;  /* 0xfffffe000e0e7812 */ /* 0x000fe200078ec0ff */
[----:B------:R-:W-:Y:S01]  /*0f80*/  IMAD.SHL.U32 R24, R4, 0x100, RZ ;  /* 0x0000010004187824 */ /* 0x000fe200078e00ff */
[----:B------:R-:W-:Y:S01]  /*0f90*/  LOP3.LUT R6, R3, 0x1c0, RZ, 0xc0, !PT ;  /* 0x000001c003067812 */ /* 0x000fe200078ec0ff */
[----:B------:R-:W-:Y:S01]  /*0fa0*/  IMAD.U32 R3, R20, 0x40, R5 ;  /* 0x0000004014037824 */ /* 0x000fe200078e0005 */
[----:B------:R-:W-:Y:S01]  /*0fb0*/  IADD3 R193, R191, -R0, RZ ;  /* 0x80000000bfc17210 */ /* 0x000fe20007ffe0ff */
[----:B------:R-:W-:Y:S01]  /*0fc0*/  VIADD R214, R16, 0x1a0 ;  /* 0x000001a010d67836 */ /* 0x000fe20000000000 */
[----:B------:R-:W-:Y:S01]  /*0fd0*/  LOP3.LUT R21, R14, R7, R8, 0xf6, !PT ;  /* 0x000000070e157212 */ /* 0x000fe200078ef608 */
[----:B------:R-:W-:Y:S01]  /*0fe0*/  IMAD.SHL.U32 R207, R207, 0x2, RZ ;  /* 0x00000002cfcf7824 */ /* 0x000fe200078e00ff */
[----:B------:R-:W-:Y:S01]  /*0ff0*/  SHF.R.S32.HI R0, RZ, 0x1f, R26 ;  /* 0x0000001fff007819 */ /* 0x000fe2000001141a */
[----:B------:R0:W-:Y:S01]  /*1000*/  STL [R1+0x68], R3 ;  /* 0x0000680301007387 */ /* 0x0001e20000100800 */
[----:B------:R-:W-:Y:S01]  /*1010*/  LEA.HI R8, R188, R188, RZ, 0x1 ;  /* 0x000000bcbc087211 */ /* 0x000fe200078f08ff */
[----:B------:R-:W-:Y:S01]  /*1020*/  VIADD R211, R16, 0x1e0 ;  /* 0x000001e010d37836 */ /* 0x000fe20000000000 */
[----:B------:R-:W-:Y:S01]  /*1030*/  SHF.R.S32.HI R4, RZ, 0x1f, R229 ;  /* 0x0000001fff047819 */ /* 0x000fe200000114e5 */
[----:B------:R-:W-:Y:S01]  /*1040*/  STL [R1+0x50], RZ ;  /* 0x000050ff01007387 */ /* 0x000fe20000100800 */
[----:B------:R-:W-:Y:S01]  /*1050*/  SHF.L.U64.HI R0, R26, 0x1, R0 ;  /* 0x000000011a007819 */ /* 0x000fe20000010200 */
[----:B------:R-:W-:Y:S01]  /*1060*/  VIADD R34, R194, 0x80 ;  /* 0x00000080c2227836 */ /* 0x000fe20000000000 */
[----:B------:R-:W-:Y:S01]  /*1070*/  LOP3.LUT R9, R8, 0x1ffffffe, RZ, 0xc0, !PT ;  /* 0x1ffffffe08097812 */ /* 0x000fe200078ec0ff */
[----:B------:R1:W-:Y:S01]  /*1080*/  STL [R1], R26 ;  /* 0x0000001a01007387 */ /* 0x0003e20000100800 */
[----:B------:R-:W-:Y:S01]  /*1090*/  SHF.R.S32.HI R11, RZ, 0x1f, R228 ;  /* 0x0000001fff0b7819 */ /* 0x000fe200000114e4 */
[----:B------:R-:W-:Y:S01]  /*10a0*/  VIADD R33, R194, 0xc0 ;  /* 0x000000c0c2217836 */ /* 0x000fe20000000000 */
[----:B------:R-:W-:Y:S01]  /*10b0*/  SHF.R.S32.HI R8, RZ, 0x1f, R227 ;  /* 0x0000001fff087819 */ /* 0x000fe200000114e3 */
[----:B------:R-:W-:Y:S01]  /*10c0*/  STL [R1+0x64], R24 ;  /* 0x0000641801007387 */ /* 0x000fe20000100800 */
[----:B0-----:R-:W-:Y:S01]  /*10d0*/  LOP3.LUT R3, R10, 0x7ffffe00, RZ, 0xc0, !PT ;  /* 0x7ffffe000a037812 */ /* 0x001fe200078ec0ff */
[----:B------:R-:W-:Y:S01]  /*10e0*/  IMAD.IADD R9, R188, 0x1, -R9 ;  /* 0x00000001bc097824 */ /* 0x000fe200078e0a09 */
[----:B------:R-:W-:Y:S01]  /*10f0*/  SHF.R.S32.HI R13, RZ, 0x1f, R226 ;  /* 0x0000001fff0d7819 */ /* 0x000fe200000114e2 */
[----:B------:R0:W-:Y:S01]  /*1100*/  STL [R1+0x4], R0 ;  /* 0x0000040001007387 */ /* 0x0001e20000100800 */
[----:B------:R-:W-:Y:S01]  /*1110*/  SHF.R.S32.HI R10, RZ, 0x1f, R225 ;  /* 0x0000001fff0a7819 */ /* 0x000fe200000114e1 */
[----:B------:R-:W-:Y:S01]  /*1120*/  IMAD R3, R206, 0x400, R3 ;  /* 0x00000400ce037824 */ /* 0x000fe200078e0203 */
[----:B-1----:R-:W-:Y:S01]  /*1130*/  SHF.L.U64.HI R26, R229, 0x1, R4 ;  /* 0x00000001e51a7819 */ /* 0x002fe20000010204 */
[----:B------:R-:W-:Y:S01]  /*1140*/  VIADD R30, R194, 0x180 ;  /* 0x00000180c21e7836 */ /* 0x000fe20000000000 */
[----:B------:R-:W-:Y:S01]  /*1150*/  SHF.L.U64.HI R4, R228, 0x1, R11 ;  /* 0x00000001e4047819 */ /* 0x000fe2000001020b */
[----:B------:R-:W-:Y:S01]  /*1160*/  VIADD R28, R194, 0x1c0 ;  /* 0x000001c0c21c7836 */ /* 0x000fe20000000000 */
[----:B------:R-:W-:Y:S01]  /*1170*/  LOP3.LUT R5, R6, 0x8, R5, 0xf8, !PT ;  /* 0x0000000806057812 */ /* 0x000fe200078ef805 */
[----:B------:R-:W-:Y:S01]  /*1180*/  STL [R1+0x8], R26 ;  /* 0x0000081a01007387 */ /* 0x000fe20000100800 */
[----:B------:R-:W-:Y:S01]  /*1190*/  SHF.R.S32.HI R15, RZ, 0x1f, R224 ;  /* 0x0000001fff0f7819 */ /* 0x000fe200000114e0 */
[----:B------:R-:W-:Y:S01]  /*11a0*/  VIADD R31, R194, 0x140 ;  /* 0x00000140c21f7836 */ /* 0x000fe20000000000 */
[----:B0-----:R-:W-:Y:S01]  /*11b0*/  SHF.L.U64.HI R0, R227, 0x1, R8 ;  /* 0x00000001e3007819 */ /* 0x001fe20000010208 */
[----:B------:R0:W-:Y:S01]  /*11c0*/  STL [R1+0xc], R4 ;  /* 0x00000c0401007387 */ /* 0x0001e20000100800 */
[----:B------:R-:W-:Y:S01]  /*11d0*/  SHF.R.U32.HI R6, RZ, 0x3, R6 ;  /* 0x00000003ff067819 */ /* 0x000fe20000011606 */
[----:B------:R-:W-:Y:S01]  /*11e0*/  IMAD R210, R9, 0x8, R192 ;  /* 0x0000000809d27824 */ /* 0x000fe200078e02c0 */
[----:B------:R-:W-:Y:S01]  /*11f0*/  SHF.L.U64.HI R8, R226, 0x1, R13 ;  /* 0x00000001e2087819 */ /* 0x000fe2000001020d */
[----:B------:R1:W-:Y:S01]  /*1200*/  STL [R1+0x10], R0 ;  /* 0x0000100001007387 */ /* 0x0003e20000100800 */
[----:B------:R-:W-:Y:S01]  /*1210*/  R2P PR, R12, 0x6 ;  /* 0x000000060c007804 */ /* 0x000fe20000000000 */
[----:B------:R-:W-:Y:S01]  /*1220*/  VIADD R23, R16, 0x20 ;  /* 0x0000002010177836 */ /* 0x000fe20000000000 */
[----:B------:R-:W-:Y:S01]  /*1230*/  SHF.R.S32.HI R12, RZ, 0x1f, R221 ;  /* 0x0000001fff0c7819 */ /* 0x000fe200000114dd */
[----:B------:R3:W-:Y:S01]  /*1240*/  STL [R1+0x14], R8 ;  /* 0x0000140801007387 */ /* 0x0007e20000100800 */
[----:B------:R-:W-:Y:S01]  /*1250*/  LOP3.LUT R6, R5, R6, RZ, 0x3c, !PT ;  /* 0x0000000605067212 */ /* 0x000fe200078e3cff */
[----:B------:R-:W-:Y:S01]  /*1260*/  IMAD.SHL.U32 R188, R188, 0x4, RZ ;  /* 0x00000004bcbc7824 */ /* 0x000fe200078e00ff */
[----:B0-----:R-:W-:Y:S01]  /*1270*/  SHF.L.U64.HI R4, R225, 0x1, R10 ;  /* 0x00000001e1047819 */ /* 0x001fe2000001020a */
[----:B------:R-:W-:Y:S01]  /*1280*/  IMAD.MOV.U32 R5, RZ, RZ, R17 ;  /* 0x000000ffff057224 */ /* 0x000fe200078e0011 */
[----:B------:R-:W-:Y:S01]  /*1290*/  SHF.R.S32.HI R14, RZ, 0x1f, R217 ;  /* 0x0000001fff0e7819 */ /* 0x000fe200000114d9 */
[----:B------:R-:W-:Y:S01]  /*12a0*/  IMAD.MOV.U32 R7, RZ, RZ, R19 ;  /* 0x000000ffff077224 */ /* 0x000fe200078e0013 */
[----:B-1----:R-:W-:Y:S01]  /*12b0*/  SHF.L.U64.HI R0, R224, 0x1, R15 ;  /* 0x00000001e0007819 */ /* 0x002fe2000001020f */
[----:B------:R0:W-:Y:S01]  /*12c0*/  STL [R1+0x18], R4 ;  /* 0x0000180401007387 */ /* 0x0001e20000100800 */
[----:B------:R-:W-:Y:S01]  /*12d0*/  SHF.R.S32.HI R25, RZ, 0x1f, R216 ;  /* 0x0000001fff197819 */ /* 0x000fe200000114d8 */
[----:B------:R-:W-:Y:S01]  /*12e0*/  IMAD.MOV.U32 R19, RZ, RZ, RZ ;  /* 0x000000ffff137224 */ /* 0x000fe200078e00ff */
[----:B---3--:R-:W-:Y:S01]  /*12f0*/  SHF.L.U64.HI R8, R221, 0x1, R12 ;  /* 0x00000001dd087819 */ /* 0x008fe2000001020c */
[----:B------:R1:W-:Y:S01]  /*1300*/  STL [R1+0x1c], R0 ;  /* 0x00001c0001007387 */ /* 0x0003e20000100800 */
[----:B------:R-:W-:Y:S01]  /*1310*/  IADD3 R3, R3, R6, RZ ;  /* 0x0000000603037210 */ /* 0x000fe20007ffe0ff */
[----:B------:R-:W-:Y:S01]  /*1320*/  IMAD.MOV.U32 R6, RZ, RZ, R18 ;  /* 0x000000ffff067224 */ /* 0x000fe200078e0012 */
[----:B------:R-:W-:Y:S01]  /*1330*/  IADD3 R212, R16, 0x1c0, RZ ;  /* 0x000001c010d47810 */ /* 0x000fe20007ffe0ff */
[----:B------:R3:W-:Y:S01]  /*1340*/  STL [R1+0x20], R8 ;  /* 0x0000200801007387 */ /* 0x0007e20000100800 */
[----:B------:R-:W-:Y:S01]  /*1350*/  SHF.R.S32.HI R18, RZ, 0x1f, R215 ;  /* 0x0000001fff127819 */ /* 0x000fe200000114d7 */
[----:B------:R-:W-:Y:S01]  /*1360*/  IMAD R201, R3, 0x2, R2 ;  /* 0x0000000203c97824 */ /* 0x000fe200078e0202 */
[----:B0-----:R-:W-:Y:S01]  /*1370*/  SHF.L.U64.HI R4, R217, 0x1, R14 ;  /* 0x00000001d9047819 */ /* 0x001fe2000001020e */
[----:B------:R-:W-:Y:S01]  /*1380*/  VIADD R196, R188, 0x10 ;  /* 0x00000010bcc47836 */ /* 0x000fe20000000000 */
[----:B------:R-:W-:Y:S01]  /*1390*/  SHF.R.S32.HI R27, RZ, 0x1f, R214 ;  /* 0x0000001fff1b7819 */ /* 0x000fe200000114d6 */
[C---:B------:R-:W-:Y:S01]  /*13a0*/  VIADD R204, R201.reuse, 0x26800 ;  /* 0x00026800c9cc7836 */ /* 0x040fe20000000000 */
[----:B-1----:R-:W-:Y:S01]  /*13b0*/  SHF.L.U64.HI R0, R216, 0x1, R25 ;  /* 0x00000001d8007819 */ /* 0x002fe20000010219 */
[----:B------:R0:W-:Y:S01]  /*13c0*/  STL [R1+0x24], R4 ;  /* 0x0000240401007387 */ /* 0x0001e20000100800 */
[----:B------:R-:W-:Y:S01]  /*13d0*/  SHF.R.S32.HI R29, RZ, 0x1f, R212 ;  /* 0x0000001fff1d7819 */ /* 0x000fe200000114d4 */
[----:B------:R-:W-:Y:S01]  /*13e0*/  VIADD R202, R201, 0x26840 ;  /* 0x00026840c9ca7836 */ /* 0x000fe20000000000 */
[----:B---3--:R-:W-:Y:S01]  /*13f0*/  SHF.L.U64.HI R8, R215, 0x1, R18 ;  /* 0x00000001d7087819 */ /* 0x008fe20000010212 */
[----:B------:R1:W-:Y:S01]  /*1400*/  STL [R1+0x28], R0 ;  /* 0x0000280001007387 */ /* 0x0003e20000100800 */
[----:B------:R-:W-:Y:S01]  /*1410*/  IADD3 R197, R207, R24, RZ ;  /* 0x00000018cfc57210 */ /* 0x000fe20007ffe0ff */
[----:B------:R-:W-:Y:S01]  /*1420*/  @P2 VIADD R202, R204, 0xffffffc0 ;  /* 0xffffffc0ccca2836 */ /* 0x000fe20000000000 */
[----:B------:R-:W-:Y:S01]  /*1430*/  SHF.R.S32.HI R20, RZ, 0x1f, R211 ;  /* 0x0000001fff147819 */ /* 0x000fe200000114d3 */
[----:B------:R-:W-:Y:S01]  /*1440*/  STL [R1+0x2c], R8 ;  /* 0x00002c0801007387 */ /* 0x000fe20000100800 */
[----:B------:R-:W-:Y:S01]  /*1450*/  SHF.R.S32.HI R35, RZ, 0x1f, R35 ;  /* 0x0000001fff237819 */ /* 0x000fe20000011423 */
[C---:B------:R-:W-:Y:S01]  /*1460*/  VIADD R41, R197.reuse, 0x10 ;  /* 0x00000010c5297836 */ /* 0x040fe20000000000 */
[----:B0-----:R-:W-:Y:S01]  /*1470*/  SHF.L.U64.HI R4, R212, 0x1, R29 ;  /* 0x00000001d4047819 */ /* 0x001fe2000001021d */
[C---:B------:R-:W-:Y:S01]  /*1480*/  VIADD R38, R197.reuse, 0x28 ;  /* 0x00000028c5267836 */ /* 0x040fe20000000000 */
[----:B------:R-:W-:Y:S01]  /*1490*/  SHF.R.S32.HI R32, RZ, 0x1f, R32 ;  /* 0x0000001fff207819 */ /* 0x000fe20000011420 */
[C---:B------:R-:W-:Y:S01]  /*14a0*/  VIADD R35, R197.reuse, 0x40 ;  /* 0x00000040c5237836 */ /* 0x040fe20000000000 */
[----:B-1----:R-:W-:Y:S01]  /*14b0*/  SHF.L.U64.HI R0, R214, 0x1, R27 ;  /* 0x00000001d6007819 */ /* 0x002fe2000001021b */
[C---:B------:R-:W-:Y:S01]  /*14c0*/  VIADD R32, R197.reuse, 0x58 ;  /* 0x00000058c5207836 */ /* 0x040fe20000000000 */
[----:B------:R-:W-:Y:S01]  /*14d0*/  SHF.R.S32.HI R9, RZ, 0x1f, R41 ;  /* 0x0000001fff097819 */ /* 0x000fe20000011429 */
[C---:B------:R-:W-:Y:S01]  /*14e0*/  VIADD R29, R197.reuse, 0x70 ;  /* 0x00000070c51d7836 */ /* 0x040fe20000000000 */
        /* <DEDUP_REMOVED lines=16> */
[----:B-1----:R-:W-:Y:S01]  /*15f0*/  IMAD R4, R21, 0x2, R2 ;  /* 0x0000000215047824 */ /* 0x002fe200078e0202 */
[----:B------:R0:W-:Y:S01]  /*1600*/  STL [R1+0x38], R0 ;  /* 0x0000380001007387 */ /* 0x0001e20000100800 */
[----:B------:R-:W-:Y:S01]  /*1610*/  VIADD R21, R197, 0xa0 ;  /* 0x000000a0c5157836 */ /* 0x000fe20000000000 */
[----:B------:R-:W-:Y:S01]  /*1620*/  SEL R203, R203, 0xffffffe0, !P1 ;  /* 0xffffffe0cbcb7807 */ /* 0x000fe20004800000 */
[C---:B------:R-:W-:Y:S01]  /*1630*/  VIADD R37, R197.reuse, 0x30 ;  /* 0x00000030c5257836 */ /* 0x040fe20000000000 */
[----:B------:R1:W-:Y:S01]  /*1640*/  STL [R1+0x5c], R4 ;  /* 0x00005c0401007387 */ /* 0x0003e20000100800 */
[----:B------:R-:W-:Y:S01]  /*1650*/  SHF.R.S32.HI R9, RZ, 0x1f, R32 ;  /* 0x0000001fff097819 */ /* 0x000fe20000011420 */
[C---:B------:R-:W-:Y:S01]  /*1660*/  VIADD R36, R197.reuse, 0x38 ;  /* 0x00000038c5247836 */ /* 0x040fe20000000000 */
[----:B------:R-:W-:Y:S01]  /*1670*/  SHF.R.S32.HI R31, RZ, 0x1f, R31 ;  /* 0x0000001fff1f7819 */ /* 0x000fe2000001141f */
[C---:B------:R-:W-:Y:S01]  /*1680*/  VIADD R34, R197.reuse, 0x48 ;  /* 0x00000048c5227836 */ /* 0x040fe20000000000 */
[C---:B------:R-:W-:Y:S01]  /*1690*/  IADD3 R13, R197.reuse, 0xc8, RZ ;  /* 0x000000c8c50d7810 */ /* 0x040fe20007ffe0ff */
[C---:B------:R-:W-:Y:S01]  /*16a0*/  VIADD R33, R197.reuse, 0x50 ;  /* 0x00000050c5217836 */ /* 0x040fe20000000000 */
[----:B0-----:R-:W-:Y:S01]  /*16b0*/  SHF.R.S32.HI R0, RZ, 0x1f, R197 ;  /* 0x0000001fff007819 */ /* 0x001fe200000114c5 */
        /* <DEDUP_REMOVED lines=43> */
[----:B------:R-:W-:-:S02]  /*1970*/  IADD3 R203, R203, R202, RZ ;  /* 0x000000cacbcb7210 */ /* 0x000fc40007ffe0ff */
[----:B--2---:R-:W-:Y:S01]  /*1980*/  LOP3.LUT R186, R22, 0x1, RZ, 0xfc, !PT ;  /* 0x0000000116ba7812 */ /* 0x004fe200078efcff */
[----:B------:R-:W-:-:S07]  /*1990*/  IMAD.MOV.U32 R22, RZ, RZ, RZ ;  /* 0x000000ffff167224 */ /* 0x000fce00078e00ff */
.L_x_8034:
        /* <DEDUP_REMOVED lines=13> */
[----:B------:R-:W-:Y:S01]  /*1a70*/  ISETP.NE.AND.EX P1, PT, RZ, UR9, PT, P1 ;  /* 0x00000009ff007c0c */ /* 0x000fe2000bf25310 */
[C---:B--2---:R-:W-:Y:S01]  /*1a80*/  IMAD.SHL.U32 R28, R26.reuse, 0x4, RZ ;  /* 0x000000041a1c7824 */ /* 0x044fe200078e00ff */
[----:B------:R-:W-:Y:S01]  /*1a90*/  SHF.R.S32.HI R0, RZ, 0x1f, R26 ;  /* 0x0000001fff007819 */ /* 0x000fe2000001141a */
[----:B------:R-:W-:Y:S04]  /*1aa0*/  STL [R1+0x40], R26 ;  /* 0x0000401a01007387 */ /* 0x000fe80000100800 */
[C---:B------:R-:W-:Y:S02]  /*1ab0*/  @P2 LEA R10, P3, R26.reuse, UR4, 0x2 ;  /* 0x000000041a0a2c11 */ /* 0x040fe4000f8610ff */
[--C-:B------:R-:W-:Y:S01]  /*1ac0*/  SHF.L.U64.HI R27, R26, 0x2, R0.reuse ;  /* 0x000000021a1b7819 */ /* 0x100fe20000010200 */
[----:B------:R0:W-:Y:S01]  /*1ad0*/  STL [R1+0x54], R0 ;  /* 0x0000540001007387 */ /* 0x0001e20000100800 */
[----:B------:R-:W-:Y:S01]  /*1ae0*/  IADD3 R8, P4, R28, UR6, RZ ;  /* 0x000000061c087c10 */ /* 0x000fe2000ff9e0ff */
[----:B------:R-:W-:Y:S01]  /*1af0*/  ULDC UR4, c[0x0][0x288] ;  /* 0x0000a20000047ab9 */ /* 0x000fe20000000800 */
[----:B------:R-:W-:Y:S01]  /*1b00*/  @P2 LEA.HI.X R11, R26, UR5, R0, 0x2, P3 ;  /* 0x000000051a0b2c11 */ /* 0x000fe200098f1400 */
[----:B------:R1:W-:Y:S01]  /*1b10*/  STL [R1+0x44], R28 ;  /* 0x0000441c01007387 */ /* 0x0003e20000100800 */
[----:B------:R-:W-:Y:S01]  /*1b20*/  IADD3.X R9, R27, UR7, RZ, P4, !PT ;  /* 0x000000071b097c10 */ /* 0x000fe2000a7fe4ff */
[----:B------:R-:W-:Y:S01]  /*1b30*/  IMAD.U32 R198, RZ, RZ, UR4 ;  /* 0x00000004ffc67e24 */ /* 0x000fe2000f8e00ff */
[----:B------:R-:W-:Y:S01]  /*1b40*/  ULDC.64 UR4, c[0x0][0x418] ;  /* 0x0001060000047ab9 */ /* 0x000fe20000000a00 */
[----:B------:R1:W-:Y:S04]  /*1b50*/  STL [R1+0x48], R27 ;  /* 0x0000481b01007387 */ /* 0x0003e80000100800 */
[----:B------:R-:W5:Y:S01]  /*1b60*/  @P0 LDG.E R24, desc[UR40][R8.64] ;  /* 0x0000002808180981 */ /* 0x000f62000c1e1900 */
[----:B------:R-:W-:-:S03]  /*1b70*/  UISETP.NE.U32.AND UP0, UPT, UR4, URZ, UPT ;  /* 0x0000003f0400728c */ /* 0x000fc6000bf05070 */
[----:B------:R2:W5:Y:S01]  /*1b80*/  @P2 LDG.E R4, desc[UR40][R10.64] ;  /* 0x000000280a042981 */ /* 0x000562000c1e1900 */
[----:B------:R-:W-:Y:S01]  /*1b90*/  UISETP.NE.AND.EX UP0, UPT, UR5, URZ, UPT, UP0 ;  /* 0x0000003f0500728c */ /* 0x000fe2000bf05300 */
[----:B------:R-:W-:Y:S01]  /*1ba0*/  ULDC UR4, c[0x0][0x424] ;  /* 0x0001090000047ab9 */ /* 0x000fe20000000800 */
[----:B------:R-:W-:Y:S02]  /*1bb0*/  LOP3.LUT R3, R6, 0xff000000, RZ, 0xc0, !PT ;  /* 0xff00000006037812 */ /* 0x000fe400078ec0ff */
[----:B--2---:R-:W-:Y:S01]  /*1bc0*/  @P1 IADD3 R10, P2, R28, UR8, RZ ;  /* 0x000000081c0a1c10 */ /* 0x004fe2000ff5e0ff */
[----:B------:R-:W-:Y:S01]  /*1bd0*/  USEL UR4, UR4, 0x1, UP0 ;  /* 0x0000000104047887 */ /* 0x000fe20008000000 */
[----:B------:R-:W-:Y:S02]  /*1be0*/  ULDC UR5, c[0x0][0x2f0] ;  /* 0x0000bc0000057ab9 */ /* 0x000fe40000000800 */
[----:B------:R-:W-:Y:S01]  /*1bf0*/  @P1 IADD3.X R11, R27, UR9, RZ, P2, !PT ;  /* 0x000000091b0b1c10 */ /* 0x000fe200097fe4ff */
[----:B------:R-:W-:-:S02]  /*1c00*/  ULDC.64 UR8, c[0x0][0xa20] ;  /* 0x0002880000087ab9 */ /* 0x000fc40000000a00 */
[----:B------:R-:W-:Y:S01]  /*1c10*/  ISETP.NE.U32.AND P2, PT, RZ, UR8, PT ;  /* 0x00000008ff007c0c */ /* 0x000fe2000bf45070 */
[----:B------:R-:W-:Y:S01]  /*1c20*/  UIMAD UR4, UR4, UR5, URZ ;  /* 0x00000005040472a4 */ /* 0x000fe2000f8e023f */
[C---:B0-----:R-:W-:Y:S01]  /*1c30*/  LOP3.LUT R0, R6.reuse, 0xff0000, RZ, 0xc0, !PT ;  /* 0x00ff000006007812 */ /* 0x041fe200078ec0ff */
[----:B------:R0:W5:Y:S01]  /*1c40*/  @P1 LDG.E R198, desc[UR40][R10.64] ;  /* 0x000000280ac61981 */ /* 0x000162000c1e1900 */
[----:B------:R-:W-:Y:S01]  /*1c50*/  SHF.R.U32.HI R3, RZ, 0x8, R3 ;  /* 0x00000008ff037819 */ /* 0x000fe20000011603 */
[----:B------:R-:W-:Y:S01]  /*1c60*/  ULDC UR5, c[0x0][0x348] ;  /* 0x0000d20000057ab9 */ /* 0x000fe20000000800 */
[----:B------:R-:W-:Y:S02]  /*1c70*/  ISETP.NE.AND.EX P2, PT, RZ, UR9, PT, P2 ;  /* 0x00000009ff007c0c */ /* 0x000fe4000bf45320 */
[----:B------:R-:W-:Y:S02]  /*1c80*/  LOP3.LUT R185, R6, 0xffff, RZ, 0xc0, !PT ;  /* 0x0000ffff06b97812 */ /* 0x000fe400078ec0ff */
[----:B0-----:R-:W-:Y:S01]  /*1c90*/  LEA.HI R10, R0, R3, RZ, 0x10 ;  /* 0x00000003000a7211 */ /* 0x001fe200078f80ff */
        /* <DEDUP_REMOVED lines=10> */
.L_x_7880:
[----:B------:R-:W-:Y:S02]  /*1d40*/  IMAD.U32 R34, RZ, RZ, UR5 ;  /* 0x00000005ff227e24 */ /* 0x000fe4000f8e00ff */
[----:B------:R-:W-:Y:S01]  /*1d50*/  IMAD.U32 R25, RZ, RZ, UR4 ;  /* 0x00000004ff197e24 */ /* 0x000fe2000f8e00ff */
[----:B------:R-:W-:Y:S06]  /*1d60*/  @!P2 BRA `(.L_x_7881) ;  /* 0x000000000010a947 */ /* 0x000fec0003800000 */
[----:B------:R-:W-:-:S04]  /*1d70*/  IADD3 R6, P0, R28, UR8, RZ ;  /* 0x000000081c067c10 */ /* 0x000fc8000ff1e0ff */
[----:B------:R-:W-:-:S05]  /*1d80*/  IADD3.X R7, R27, UR9, RZ, P0, !PT ;  /* 0x000000091b077c10 */ /* 0x000fca00087fe4ff */
[----:B------:R0:W5:Y:S01]  /*1d90*/  LDG.E R25, desc[UR40][R6.64] ;  /* 0x0000002806197981 */ /* 0x000162000c1e1900 */
[----:B------:R-:W-:Y:S05]  /*1da0*/  BRA `(.L_x_7882) ;  /* 0x0000000000107947 */ /* 0x000fea0003800000 */
.L_x_7881:
[----:B------:R-:W-:Y:S05]  /*1db0*/  @!P0 BRA `(.L_x_7882) ;  /* 0x00000000000c8947 */ /* 0x000fea0003800000 */
[----:B------:R-:W2:Y:S04]  /*1dc0*/  LDG.E R0, desc[UR40][R8.64] ;  /* 0x0000002808007981 */ /* 0x000ea8000c1e1900 */
[----:B------:R-:W2:Y:S02]  /*1dd0*/  LDG.E R25, desc[UR40][R8.64+0x4] ;  /* 0x0000042808197981 */ /* 0x000ea4000c1e1900 */
[----:B--2---:R-:W-:-:S07]  /*1de0*/  IMAD.IADD R25, R25, 0x1, -R0 ;  /* 0x0000000119197824 */ /* 0x004fce00078e0a00 */
.L_x_7882:
        /* <DEDUP_REMOVED lines=9> */
[----:B------:R-:W-:Y:S01]  /*1e80*/  ISETP.NE.U32.AND P1, PT, RZ, UR4, PT ;  /* 0x00000004ff007c0c */ /* 0x000fe2000bf25070 */
[----:B-----5:R-:W-:-:S03]  /*1e90*/  IMAD.MOV.U32 R152, RZ, RZ, R25 ;  /* 0x000000ffff987224 */ /* 0x020fc600078e0019 */
[----:B------:R-:W-:-:S13]  /*1ea0*/  ISETP.NE.AND.EX P1, PT, RZ, UR5, PT, P1 ;  /* 0x00000005ff007c0c */ /* 0x000fda000bf25310 */
[----:B0-----:R-:W-:-:S04]  /*1eb0*/  @P1 IADD3 R6, P2, R28, UR4, RZ ;  /* 0x000000041c061c10 */ /* 0x001fc8000ff5e0ff */
        /* <DEDUP_REMOVED lines=8> */
[----:B------:R-:W-:-:S03]  /*1f40*/  SHF.R.U32.HI R12, RZ, 0x10, R10 ;  /* 0x00000010ff0c7819 */ /* 0x000fc6000001160a */
[----:B------:R0:W-:Y:S04]  /*1f50*/  STL [R1+0x4c], R13 ;  /* 0x00004c0d01007387 */ /* 0x0001e80000100800 */
[----:B------:R-:W1:Y:S01]  /*1f60*/  @P1 LDC R8, c[0x0][0x44c] ;  /* 0x00011300ff081b82 */ /* 0x000e620000000800 */
[----:B------:R0:W-:Y:S07]  /*1f70*/  STL [R1+0x3c], R12 ;  /* 0x00003c0c01007387 */ /* 0x0001ee0000100800 */
[----:B------:R-:W3:Y:S01]  /*1f80*/  @P1 LDC R9, c[0x0][0x450] ;  /* 0x00011400ff091b82 */ /* 0x000ee20000000800 */
[----:B--2---:R-:W-:-:S02]  /*1f90*/  @P0 IMAD.IADD R34, R3, 0x1, -R0 ;  /* 0x0000000103220824 */ /* 0x004fc400078e0a00 */
[----:B-1----:R-:W-:-:S04]  /*1fa0*/  @P1 IMAD.HI.U32 R0, R5, R8, RZ ;  /* 0x0000000805001227 */ /* 0x002fc800078e00ff */
[----:B------:R-:W-:Y:S01]  /*1fb0*/  IMAD.IADD R200, R11, 0x1, R34 ;  /* 0x000000010bc87824 */ /* 0x000fe200078e0222 */
[----:B---3--:R-:W-:-:S03]  /*1fc0*/  @P1 SHF.R.U32.HI R5, RZ, R9, R0 ;  /* 0x00000009ff051219 */ /* 0x008fc60000011600 */
[C---:B------:R-:W-:Y:S01]  /*1fd0*/  VIADD R0, R200.reuse, 0x3f ;  /* 0x0000003fc8007836 */ /* 0x040fe20000000000 */
[----:B------:R-:W-:-:S04]  /*1fe0*/  IADD3 R38, R200, 0x40, -R198 ;  /* 0x00000040c8267810 */ /* 0x000fc80007ffe8c6 */
[----:B------:R-:W-:Y:S01]  /*1ff0*/  SHF.R.S32.HI R3, RZ, 0x1f, R0 ;  /* 0x0000001fff037819 */ /* 0x000fe20000011400 */
[----:B------:R-:W-:-:S03]  /*2000*/  IMAD.IADD R5, R38, 0x1, R5 ;  /* 0x0000000126057824 */ /* 0x000fc600078e0205 */
[----:B------:R-:W-:Y:S01]  /*2010*/  LEA.HI R3, R3, R0, RZ, 0x6 ;  /* 0x0000000003037211 */ /* 0x000fe200078f30ff */
[----:B------:R-:W-:Y:S01]  /*2020*/  IMAD.MOV.U32 R0, RZ, RZ, RZ ;  /* 0x000000ffff007224 */ /* 0x000fe200078e00ff */
[----:B------:R-:W-:Y:S02]  /*2030*/  SHF.R.S32.HI R4, RZ, 0x1f, R5 ;  /* 0x0000001fff047819 */ /* 0x000fe40000011405 */
[----:B------:R-:W-:Y:S02]  /*2040*/  SHF.R.S32.HI R37, RZ, 0x6, R3 ;  /* 0x00000006ff257819 */ /* 0x000fe40000011403 */
[----:B------:R-:W-:-:S04]  /*2050*/  LEA.HI R4, R4, R5, RZ, 0x6 ;  /* 0x0000000504047211 */ /* 0x000fc800078f30ff */
[----:B------:R-:W-:-:S04]  /*2060*/  SHF.R.S32.HI R4, RZ, 0x6, R4 ;  /* 0x00000006ff047819 */ /* 0x000fc80000011404 */
[----:B------:R-:W-:-:S04]  /*2070*/  VIMNMX R9, R37, R4, PT ;  /* 0x0000000425097248 */ /* 0x000fc80003fe0100 */
[----:B------:R-:W-:-:S13]  /*2080*/  ISETP.GE.AND P0, PT, R9, 0x1, PT ;  /* 0x000000010900780c */ /* 0x000fda0003f06270 */
        /* <DEDUP_REMOVED lines=27> */
[----:B------:R-:W-:-:S05]  /*2240*/  IMAD.MOV.U32 R0, RZ, RZ, R5 ;  /* 0x000000ffff007224 */ /* 0x000fca00078e0005 */
[----:B------:R-:W-:Y:S02]  /*2250*/  @!P2 IADD3 R0, -R0, RZ, RZ ;  /* 0x000000ff0000a210 */ /* 0x000fe40007ffe1ff */
[----:B------:R-:W-:-:S07]  /*2260*/  @!P1 LOP3.LUT R0, RZ, R10, RZ, 0x33, !PT ;  /* 0x0000000aff009212 */ /* 0x000fce00078e33ff */
.L_x_7884:
[----:B------:R-:W-:Y:S05]  /*2270*/  BSYNC B0 ;  /* 0x0000000000007941 */ /* 0x000fea0003800000 */
.L_x_7883:
        /* <DEDUP_REMOVED lines=33> */
[----:B------:R-:W-:-:S07]  /*2490*/  IMAD.MOV.U32 R13, RZ, RZ, RZ ;  /* 0x000000ffff0d7224 */ /* 0x000fce00078e00ff */
[----:B------:R-:W-:-:S07]  /*24a0*/  LEPC R20, `(.L_x_7887) ;  /* 0x000000001014794e */ /* 0x000fce0000000000 */
[----:B0----5:R-:W-:Y:S05]  /*24b0*/  CALL.ABS.NOINC R14 ;  /* 0x000000000e007343 */ /* 0x021fea0003c00000 */
.L_x_7887:
[----:B------:R-:W-:Y:S05]  /*24c0*/  BSYNC B6 ;  /* 0x0000000000067941 */ /* 0x000fea0003800000 */
.L_x_7886:
        /* <DEDUP_REMOVED lines=20> */
.L_x_7889:
[----:B------:R-:W-:Y:S05]  /*2610*/  BSYNC B6 ;  /* 0x0000000000067941 */ /* 0x000fea0003800000 */
.L_x_7888:
        /* <DEDUP_REMOVED lines=19> */
[----:B0-----:R-:W-:Y:S01]  /*2750*/  IADD3 R10, R3, -0x80, RZ ;  /* 0xffffff80030a7810 */ /* 0x001fe20007ffe0ff */
[C---:B------:R-:W-:Y:S01]  /*2760*/  IMAD R11, R191.reuse, R7, R8 ;  /* 0x00000007bf0b7224 */ /* 0x040fe200078e0208 */
[----:B--2---:R-:W-:Y:S01]  /*2770*/  ISETP.GE.AND P0, PT, R16, R47, PT ;  /* 0x0000002f1000720c */ /* 0x004fe20003f06270 */
[----:B------:R-:W-:Y:S01]  /*2780*/  IMAD.WIDE.U32 R28, R191, R6, R16 ;  /* 0x00000006bf1c7225 */ /* 0x000fe200078e0010 */
[----:B----4-:R-:W0:Y:S01]  /*2790*/  LDC.64 R4, c[0x0][0x408] ;  /* 0x00010200ff047b82 */ /* 0x010e220000000a00 */
[----:B------:R-:W-:-:S02]  /*27a0*/  SHF.R.S32.HI R3, RZ, 0x1f, R10 ;  /* 0x0000001fff037819 */ /* 0x000fc4000001140a */
[----:B------:R-:W-:Y:S01]  /*27b0*/  IMAD.IADD R21, R21, 0x1, R11 ;  /* 0x0000000115157824 */ /* 0x000fe200078e020b */
[----:B------:R-:W-:Y:S01]  /*27c0*/  SHF.R.U32.HI R44, RZ, 0x3, R42 ;  /* 0x00000003ff2c7819 */ /* 0x000fe2000001162a */
[----:B------:R-:W-:Y:S01]  /*27d0*/  IMAD.IADD R29, R11, 0x1, R29 ;  /* 0x000000010b1d7824 */ /* 0x000fe200078e021d */
[----:B------:R-:W-:Y:S01]  /*27e0*/  LEA.HI R3, R3, R10, RZ, 0x2 ;  /* 0x0000000a03037211 */ /* 0x000fe200078f10ff */
[CC--:B-----5:R-:W-:Y:S01]  /*27f0*/  IMAD.WIDE.U32 R20, R152.reuse, R6.reuse, R20 ;  /* 0x0000000698147225 */ /* 0x0e0fe200078e0014 */
[----:B------:R-:W-:Y:S02]  /*2800*/  SHF.R.S32.HI R11, RZ, 0x1f, R152 ;  /* 0x0000001fff0b7819 */ /* 0x000fe40000011498 */
[----:B------:R-:W-:Y:S01]  /*2810*/  LOP3.LUT R13, R3, 0xfffffffc, RZ, 0xc0, !PT ;  /* 0xfffffffc030d7812 */ /* 0x000fe200078ec0ff */
[-C--:B------:R-:W-:Y:S01]  /*2820*/  IMAD.WIDE.U32 R28, R152, R6.reuse, R28 ;  /* 0x00000006981c7225 */ /* 0x080fe200078e001c */
[----:B------:R-:W-:Y:S02]  /*2830*/  SHF.L.U64.HI R40, R6, 0x6, R7 ;  /* 0x0000000606287819 */ /* 0x000fe40000010207 */
[----:B------:R-:W-:Y:S01]  /*2840*/  ISETP.GE.AND P1, PT, R23, UR4, PT ;  /* 0x0000000417007c0c */ /* 0x000fe2000bf26270 */
[----:B------:R-:W-:Y:S01]  /*2850*/  IMAD.IADD R12, R10, 0x1, -R13 ;  /* 0x000000010a0c7824 */ /* 0x000fe200078e0a0d */
[----:B------:R-:W-:Y:S01]  /*2860*/  P2R R60, PR, RZ, 0x4 ;  /* 0x00000004ff3c7803 */ /* 0x000fe20000000000 */
[----:B------:R-:W-:Y:S01]  /*2870*/  IMAD R10, R11, R6, RZ ;  /* 0x000000060b0a7224 */ /* 0x000fe200078e02ff */
[----:B---3--:R-:W-:Y:S01]  /*2880*/  LEA.HI R46, R46, 0x8, RZ, 0x19 ;  /* 0x000000082e2e7811 */ /* 0x008fe200078fc8ff */
[----:B------:R-:W-:Y:S01]  /*2890*/  IMAD.IADD R3, R24, 0x1, R25 ;  /* 0x0000000118037824 */ /* 0x000fe200078e0219 */
[----:B------:R-:W-:Y:S01]  /*28a0*/  LEA R49, R12, R191, 0x6 ;  /* 0x000000bf0c317211 */ /* 0x000fe200078e30ff */
[----:B------:R-:W-:-:S02]  /*28b0*/  IMAD R51, R152, R7, R10 ;  /* 0x0000000798337224 */ /* 0x000fc400078e020a */
[----:B------:R-:W-:Y:S01]  /*28c0*/  IMAD.SHL.U32 R41, R6, 0x40, RZ ;  /* 0x0000004006297824 */ /* 0x000fe200078e00ff */
[----:B0-----:R-:W-:Y:S01]  /*28d0*/  SHF.L.U64.HI R43, R4, 0x6, R5 ;  /* 0x00000006042b7819 */ /* 0x001fe20000010205 */
[-C--:B------:R-:W-:Y:S01]  /*28e0*/  IMAD R8, R9, R4.reuse, RZ ;  /* 0x0000000409087224 */ /* 0x080fe200078e02ff */
[----:B------:R-:W-:Y:S01]  /*28f0*/  SEL R9, R47, RZ, P0 ;  /* 0x000000ff2f097207 */ /* 0x000fe20000000000 */
[-C--:B------:R-:W-:Y:S02]  /*2900*/  IMAD R11, R11, R4.reuse, RZ ;  /* 0x000000040b0b7224 */ /* 0x080fe400078e02ff */
        /* <DEDUP_REMOVED lines=15> */
[----:B------:R-:W-:Y:S01]  /*2a00*/  IMAD.WIDE.U32 R30, R152, R4, R30 ;  /* 0x00000004981e7225 */ /* 0x000fe200078e001e */
[----:B------:R-:W-:-:S03]  /*2a10*/  SHF.R.S32.HI R58, RZ, 0x1f, R53 ;  /* 0x0000001fff3a7819 */ /* 0x000fc60000011435 */
[----:B------:R-:W-:-:S04]  /*2a20*/  IMAD.WIDE.U32 R32, R152, R4, R32 ;  /* 0x0000000498207225 */ /* 0x000fc800078e0020 */
[----:B------:R-:W-:Y:S02]  /*2a30*/  IMAD.IADD R50, R21, 0x1, R51 ;  /* 0x0000000115327824 */ /* 0x000fe400078e0233 */
[----:B------:R-:W-:Y:S02]  /*2a40*/  IMAD.SHL.U32 R45, R4, 0x40, RZ ;  /* 0x00000040042d7824 */ /* 0x000fe400078e00ff */
[----:B------:R-:W-:Y:S02]  /*2a50*/  IMAD.SHL.U32 R47, R47, 0x2, RZ ;  /* 0x000000022f2f7824 */ /* 0x000fe400078e00ff */
[----:B------:R-:W-:Y:S02]  /*2a60*/  IMAD.IADD R51, R51, 0x1, R29 ;  /* 0x0000000133337824 */ /* 0x000fe400078e021d */
[----:B------:R-:W-:Y:S02]  /*2a70*/  IMAD.IADD R52, R31, 0x1, R11 ;  /* 0x000000011f347824 */ /* 0x000fe400078e020b */
[----:B------:R-:W-:-:S02]  /*2a80*/  IMAD.IADD R56, R11, 0x1, R33 ;  /* 0x000000010b387824 */ /* 0x000fc400078e0221 */
[----:B------:R-:W-:Y:S01]  /*2a90*/  IMAD R59, R206, 0x200, R5 ;  /* 0x00000200ce3b7824 */ /* 0x000fe200078e0205 */
[----:B------:R-:W-:-:S07]  /*2aa0*/  SHF.R.S32.HI R57, RZ, 0x1f, R0 ;  /* 0x0000001fff397819 */ /* 0x000fce0000011400 */
.L_x_7922:
[----:B------:R-:W0:Y:S01]  /*2ab0*/  LDC R63, c[0x0][0x430] ;  /* 0x00010c00ff3f7b82 */ /* 0x000e220000000800 */
        /* <DEDUP_REMOVED lines=12> */
[----:B----4-:R-:W4:Y:S01]  /*2b80*/  @P3 LDC R10, c[0x0][0x438] ;  /* 0x00010e00ff0a3b82 */ /* 0x010f220000000800 */
        /* <DEDUP_REMOVED lines=9> */
[----:B-1----:R-:W-:Y:S02]  /*2c20*/  ISETP.GE.AND P3, PT, R69, 0x1, PT ;  /* 0x000000014500780c */ /* 0x002fe40003f66270 */
[----:B------:R-:W-:Y:S01]  /*2c30*/  SHF.L.U32 R67, R184, 0xc, RZ ;  /* 0x0000000cb8437819 */ /* 0x000fe200000006ff */
[----:B------:R-:W-:Y:S01]  /*2c40*/  IMAD.MOV R6, RZ, RZ, -R8 ;  /* 0x000000ffff067224 */ /* 0x000fe200078e0a08 */
[----:B------:R-:W-:Y:S05]  /*2c50*/  YIELD ;  /* 0x0000000000007946 */ /* 0x000fea0003800000 */
[----:B------:R-:W-:Y:S01]  /*2c60*/  IMAD.IADD R71, R48, 0x1, R67 ;  /* 0x0000000130477824 */ /* 0x000fe200078e0243 */
[----:B------:R-:W-:Y:S01]  /*2c70*/  BSSY B0, `(.L_x_7890) ;  /* 0x00001ab000007945 */ /* 0x000fe20003800000 */
        /* <DEDUP_REMOVED lines=40> */
[----:B------:R-:W-:Y:S01]  /*2f00*/  IMAD.MOV.U32 R6, RZ, RZ, R30 ;  /* 0x000000ffff067224 */ /* 0x000fe200078e001e */
[----:B------:R-:W-:Y:S01]  /*2f10*/  ULDC.64 UR4, c[0x0][0x3e8] ;  /* 0x0000fa0000047ab9 */ /* 0x000fe20000000a00 */
[----:B------:R-:W-:Y:S01]  /*2f20*/  IMAD.MOV.U32 R7, RZ, RZ, R52 ;  /* 0x000000ffff077224 */ /* 0x000fe200078e0034 */
[----:B------:R-:W-:Y:S01]  /*2f30*/  ULDC.64 UR6, c[0x0][0x400] ;  /* 0x0001000000067ab9 */ /* 0x000fe20000000a00 */
[----:B------:R-:W-:Y:S01]  /*2f40*/  IMAD R5, R43, R35, RZ ;  /* 0x000000232b057224 */ /* 0x000fe200078e02ff */
[----:B------:R-:W-:Y:S01]  /*2f50*/  CS2R R24, SRZ ;  /* 0x0000000000187805 */ /* 0x000fe2000001ff00 */
[----:B------:R-:W-:Y:S01]  /*2f60*/  IMAD.WIDE.U32 R8, R35, R45, R6 ;  /* 0x0000002d23087225 */ /* 0x000fe200078e0006 */
[----:B------:R-:W-:-:S03]  /*2f70*/  IADD3 R7, P3, R20, R4, RZ ;  /* 0x0000000414077210 */ /* 0x000fc60007f7e0ff */
[----:B------:R-:W-:Y:S01]  /*2f80*/  IMAD R5, R10, R45, R5 ;  /* 0x0000002d0a057224 */ /* 0x000fe200078e0205 */
[----:B------:R-:W-:Y:S01]  /*2f90*/  LEA R4, P5, R8, UR6, 0x1 ;  /* 0x0000000608047c11 */ /* 0x000fe2000f8a08ff */
[----:B------:R-:W-:Y:S01]  /*2fa0*/  IMAD.X R10, R11, 0x1, R50, P3 ;  /* 0x000000010b0a7824 */ /* 0x000fe200018e0632 */
[----:B------:R-:W-:Y:S01]  /*2fb0*/  LEA R6, P3, R7, UR4, 0x1 ;  /* 0x0000000407067c11 */ /* 0x000fe2000f8608ff */
[----:B------:R-:W-:-:S03]  /*2fc0*/  IMAD.IADD R5, R9, 0x1, R5 ;  /* 0x0000000109057824 */ /* 0x000fc600078e0205 */
[----:B------:R-:W-:Y:S02]  /*2fd0*/  LEA.HI.X R7, R7, UR5, R10, 0x1, P3 ;  /* 0x0000000507077c11 */ /* 0x000fe400098f0c0a */
[----:B------:R-:W-:Y:S02]  /*2fe0*/  LEA.HI.X R5, R8, UR7, R5, 0x1, P5 ;  /* 0x0000000708057c11 */ /* 0x000fe4000a8f0c05 */
[----:B------:R-:W-:Y:S02]  /*2ff0*/  CS2R R8, SRZ ;  /* 0x0000000000087805 */ /* 0x000fe4000001ff00 */
[-C--:B------:R-:W-:Y:S02]  /*3000*/  ISETP.GE.AND P5, PT, R188, R69.reuse, PT ;  /* 0x00000045bc00720c */ /* 0x080fe40003fa6270 */
[----:B------:R-:W-:-:S11]  /*3010*/  ISETP.GE.AND P3, PT, R196, R69, PT ;  /* 0x00000045c400720c */ /* 0x000fd60003f66270 */
[----:B------:R0:W5:Y:S04]  /*3020*/  @!P5 LDG.E.64 R26, desc[UR40][R6.64] ;  /* 0x00000028061ad981 */ /* 0x000168000c1e1b00 */
[----:B------:R0:W5:Y:S04]  /*3030*/  @!P3 LDG.E.64 R8, desc[UR40][R6.64+0x20] ;  /* 0x000020280608b981 */ /* 0x000168000c1e1b00 */
[----:B------:R0:W5:Y:S04]  /*3040*/  @!P5 LDG.E.64 R54, desc[UR40][R4.64] ;  /* 0x000000280436d981 */ /* 0x000168000c1e1b00 */
[----:B------:R0:W5:Y:S02]  /*3050*/  @!P3 LDG.E.64 R24, desc[UR40][R4.64+0x20] ;  /* 0x000020280418b981 */ /* 0x000164000c1e1b00 */
.L_x_7894:
[----:B------:R-:W-:Y:S05]  /*3060*/  BSYNC B1 ;  /* 0x0000000000017941 */ /* 0x000fea0003800000 */
.L_x_7893:
[----:B------:R-:W-:Y:S01]  /*3070*/  ISETP.NE.AND P3, PT, R186, 0x3, PT ;  /* 0x00000003ba00780c */ /* 0x000fe20003f65270 */
[----:B0----5:R-:W-:Y:S01]  /*3080*/  IMAD.MOV.U32 R4, RZ, RZ, R8 ;  /* 0x000000ffff047224 */ /* 0x021fe200078e0008 */
[----:B------:R-:W-:Y:S01]  /*3090*/  MOV R7, R27 ;  /* 0x0000001b00077202 */ /* 0x000fe20000000f00 */
[----:B------:R-:W-:Y:S02]  /*30a0*/  IMAD.MOV.U32 R5, RZ, RZ, R9 ;  /* 0x000000ffff057224 */ /* 0x000fe400078e0009 */
[----:B------:R-:W-:-:S03]  /*30b0*/  IMAD.MOV.U32 R6, RZ, RZ, R26 ;  /* 0x000000ffff067224 */ /* 0x000fc600078e001a */
        /* <DEDUP_REMOVED lines=8> */
[----:B------:R-:W-:Y:S06]  /*3140*/  @!P3 BRA `(.L_x_7895) ;  /* 0x000000000004b947 */ /* 0x000fec0003800000 */
[----:B------:R-:W-:Y:S01]  /*3150*/  BPT.TRAP 0x1 ;  /* 0x000000040000795c */ /* 0x000fe20000300000 */
.L_x_7895:
[----:B------:R-:W-:Y:S01]  /*3160*/  IMAD R61, R184, 0x8, R2 ;  /* 0x00000008b83d7824 */ /* 0x000fe200078e0202 */
[----:B------:R-:W-:Y:S01]  /*3170*/  SHF.L.U32 R68, R190, 0x1f, RZ ;  /* 0x0000001fbe447819 */ /* 0x000fe200000006ff */
[----:B------:R-:W-:Y:S03]  /*3180*/  BSSY B1, `(.L_x_7896) ;  /* 0x0000003000017945 */ /* 0x000fe60003800000 */
[----:B------:R-:W0:Y:S02]  /*3190*/  SYNCS.PHASECHK.TRANS64.TRYWAIT P5, [R61+URZ+0x28c90], R68 ;  /* 0x028c90443d0075a7 */ /* 0x000e2400080a017f */
[----:B0-----:R-:W-:Y:S05]  /*31a0*/  @!P5 BRA `(.L_x_7897) ;  /* 0x000001b40078d947 */ /* 0x001fea0003800000 */
.L_x_8167:
[----:B------:R-:W-:Y:S05]  /*31b0*/  BSYNC B1 ;  /* 0x0000000000017941 */ /* 0x000fea0003800000 */
.L_x_7896:
[----:B------:R-:W-:-:S03]  /*31c0*/  UMOV UR4, 0xffffffff ;  /* 0xffffffff00047882 */ /* 0x000fc60000000000 */
[----:B------:R-:W-:Y:S05]  /*31d0*/  BRA.DIV UR4, `(.L_x_7898) ;  /* 0x000001b604807947 */ /* 0x000fea000b800000 */
[----:B------:R1:W2:Y:S04]  /*31e0*/  SHFL.IDX PT, R72, R14, RZ, 0x1c1f ;  /* 0x001c1fff0e487589 */ /* 0x0002a800000e0000 */
[----:B------:R-:W3:Y:S02]  /*31f0*/  SHFL.IDX PT, R70, R70, RZ, 0x1c1f ;  /* 0x001c1fff46467589 */ /* 0x000ee400000e0000 */
.L_x_8171:
        /* <DEDUP_REMOVED lines=10> */
[----:B-1----:R-:W-:Y:S01]  /*32a0*/  SHF.R.U64 R14, R54, 0x10, R55 ;  /* 0x00000010360e7819 */ /* 0x002fe20000001237 */
[--C-:B0-----:R-:W-:Y:S01]  /*32b0*/  HADD2.F32 R12, -RZ, R5.reuse.H1_H1 ;  /* 0x30000005ff0c7230 */ /* 0x101fe20000004100 */
[----:B------:R-:W-:Y:S01]  /*32c0*/  SHF.R.U64 R13, R26, 0x10, R27 ;  /* 0x000000101a0d7819 */ /* 0x000fe2000000121b */
[----:B------:R-:W-:Y:S02]  /*32d0*/  HADD2.F32 R5, -RZ, R5.H0_H0 ;  /* 0x20000005ff057230 */ /* 0x000fe40000004100 */
[----:B------:R-:W-:Y:S02]  /*32e0*/  HADD2.F32 R14, -RZ, R14.H0_H0 ;  /* 0x2000000eff0e7230 */ /* 0x000fe40000004100 */
[----:B------:R-:W-:-:S03]  /*32f0*/  HADD2.F32 R13, -RZ, R13.H0_H0 ;  /* 0x2000000dff0d7230 */ /* 0x000fc60000004100 */
[CC--:B------:R-:W-:Y:S01]  /*3300*/  FMUL.FTZ R15, R5.reuse, R14.reuse ;  /* 0x0000000e050f7220 */ /* 0x0c0fe20000410000 */
        /* <DEDUP_REMOVED lines=18> */
[----:B------:R-:W-:Y:S02]  /*3430*/  HADD2.F32 R15, -RZ, R74.H0_H0 ;  /* 0x2000004aff0f7230 */ /* 0x000fe40000004100 */
[----:B------:R-:W-:Y:S01]  /*3440*/  FMUL.FTZ R54, R14, R26 ;  /* 0x0000001a0e367220 */ /* 0x000fe20000410000 */
[----:B------:R-:W-:Y:S01]  /*3450*/  F2FP.F16.F32.PACK_AB R7, R7, R4 ;  /* 0x000000040707723e */ /* 0x000fe200000000ff */
[C---:B------:R-:W-:Y:S02]  /*3460*/  FMUL.FTZ R27, R13.reuse, R26 ;  /* 0x0000001a0d1b7220 */ /* 0x040fe40000410000 */
[----:B------:R-:W-:Y:S01]  /*3470*/  FFMA.FTZ R54, R13, R15, -R54 ;  /* 0x0000000f0d367223 */ /* 0x000fe20000010836 */
[----:B------:R-:W-:-:S02]  /*3480*/  HADD2.F32 R13, -RZ, R6.H1_H1 ;  /* 0x30000006ff0d7230 */ /* 0x000fc40000004100 */
[----:B------:R-:W-:Y:S01]  /*3490*/  FFMA.FTZ R27, R14, R15, R27 ;  /* 0x0000000f0e1b7223 */ /* 0x000fe2000001001b */
[----:B------:R-:W-:Y:S02]  /*34a0*/  HADD2.F32 R15, -RZ, R76.H1_H1 ;  /* 0x3000004cff0f7230 */ /* 0x000fe40000004100 */
[----:B------:R-:W-:Y:S02]  /*34b0*/  HADD2.F32 R6, -RZ, R6.H0_H0 ;  /* 0x20000006ff067230 */ /* 0x000fe40000004100 */
[----:B------:R-:W-:Y:S02]  /*34c0*/  HADD2.F32 R14, -RZ, R74.H1_H1 ;  /* 0x3000004aff0e7230 */ /* 0x000fe40000004100 */
[-C--:B------:R-:W-:Y:S01]  /*34d0*/  FMUL.FTZ R55, R13, R15.reuse ;  /* 0x0000000f0d377220 */ /* 0x080fe20000410000 */
[----:B------:R-:W-:Y:S01]  /*34e0*/  F2FP.F16.F32.PACK_AB R4, R27, R54 ;  /* 0x000000361b04723e */ /* 0x000fe200000000ff */
[C---:B------:R-:W-:Y:S02]  /*34f0*/  FMUL.FTZ R26, R6.reuse, R15 ;  /* 0x0000000f061a7220 */ /* 0x040fe40000410000 */
[----:B------:R-:W-:-:S02]  /*3500*/  FFMA.FTZ R55, R6, R14, -R55 ;  /* 0x0000000e06377223 */ /* 0x000fc40000010837 */
[----:B------:R-:W-:-:S05]  /*3510*/  FFMA.FTZ R26, R13, R14, R26 ;  /* 0x0000000e0d1a7223 */ /* 0x000fca000001001a */
[----:B------:R-:W-:-:S07]  /*3520*/  F2FP.F16.F32.PACK_AB R6, R26, R55 ;  /* 0x000000371a06723e */ /* 0x000fce00000000ff */
.L_x_7903:
[----:B------:R-:W-:Y:S05]  /*3530*/  BSYNC B2 ;  /* 0x0000000000027941 */ /* 0x000fea0003800000 */
.L_x_7902:
[----:B0-----:R4:W-:Y:S02]  /*3540*/  ST.E.128 desc[UR40][R10.64], R4 ;  /* 0x000000040a007985 */ /* 0x0019e4000c101d28 */
.L_x_7901:
[----:B------:R-:W-:Y:S05]  /*3550*/  BSYNC B1 ;  /* 0x0000000000017941 */ /* 0x000fea0003800000 */
.L_x_7900:
        /* <DEDUP_REMOVED lines=53> */
.L_x_7905:
[----:B------:R-:W-:Y:S05]  /*38b0*/  BSYNC B1 ;  /* 0x0000000000017941 */ /* 0x000fea0003800000 */
.L_x_7904:
[----:B--2---:R2:W-:Y:S01]  /*38c0*/  ST.E.128 desc[UR40][R10.64], R4 ;  /* 0x000000040a007985 */ /* 0x0045e2000c101d28 */
[----:B------:R-:W-:Y:S05]  /*38d0*/  BRA `(.L_x_7899) ;  /* 0x0000000c00907947 */ /* 0x000fea0003800000 */
.L_x_7892:
        /* <DEDUP_REMOVED lines=13> */
[----:B------:R-:W-:Y:S02]  /*39b0*/  CS2R R4, SRZ ;  /* 0x0000000000047805 */ /* 0x000fe4000001ff00 */
[----:B------:R-:W-:Y:S02]  /*39c0*/  CS2R R26, SRZ ;  /* 0x00000000001a7805 */ /* 0x000fe4000001ff00 */
[----:B------:R-:W-:Y:S02]  /*39d0*/  @!P3 IADD3 R11, R15, R11, RZ ;  /* 0x0000000b0f0bb210 */ /* 0x000fe40007ffe0ff */
[----:B0-----:R-:W-:-:S04]  /*39e0*/  @!P3 LEA R12, P5, R6, R12, 0x1 ;  /* 0x0000000c060cb211 */ /* 0x001fc800078a08ff */
[----:B------:R-:W-:Y:S02]  /*39f0*/  @!P3 LEA.HI.X R13, R6, R13, R7, 0x1, P5 ;  /* 0x0000000d060db211 */ /* 0x000fe400028f0c07 */
[----:B------:R-:W-:Y:S02]  /*3a00*/  CS2R R6, SRZ ;  /* 0x0000000000067805 */ /* 0x000fe4000001ff00 */
[C---:B-1----:R-:W-:Y:S02]  /*3a10*/  @!P3 LEA R8, P5, R10.reuse, R8, 0x1 ;  /* 0x000000080a08b211 */ /* 0x042fe400078a08ff */
[----:B------:R-:W-:Y:S02]  /*3a20*/  CS2R R24, SRZ ;  /* 0x0000000000187805 */ /* 0x000fe4000001ff00 */
[----:B------:R-:W2:Y:S01]  /*3a30*/  @!P3 LDG.E.128 R4, desc[UR40][R12.64] ;  /* 0x000000280c04b981 */ /* 0x000ea2000c1e1d00 */
[----:B------:R-:W-:-:S05]  /*3a40*/  @!P3 LEA.HI.X R9, R10, R9, R11, 0x1, P5 ;  /* 0x000000090a09b211 */ /* 0x000fca00028f0c0b */
[----:B------:R-:W3:Y:S01]  /*3a50*/  @!P3 LDG.E.128 R24, desc[UR40][R8.64] ;  /* 0x000000280818b981 */ /* 0x000ee2000c1e1d00 */
[----:B------:R-:W-:Y:S02]  /*3a60*/  ISETP.NE.AND P3, PT, R186, 0x3, PT ;  /* 0x00000003ba00780c */ /* 0x000fe40003f65270 */
[----:B------:R-:W-:Y:S01]  /*3a70*/  ISETP.GE.AND P5, PT, R16, R69, PT ;  /* 0x000000451000720c */ /* 0x000fe20003fa6270 */
[----:B--2---:R-:W-:Y:S02]  /*3a80*/  IMAD.MOV.U32 R10, RZ, RZ, R4 ;  /* 0x000000ffff0a7224 */ /* 0x004fe400078e0004 */
[----:B------:R-:W-:Y:S02]  /*3a90*/  IMAD.MOV.U32 R11, RZ, RZ, R5 ;  /* 0x000000ffff0b7224 */ /* 0x000fe400078e0005 */
[----:B------:R-:W-:Y:S01]  /*3aa0*/  IMAD.MOV.U32 R15, RZ, RZ, R6 ;  /* 0x000000ffff0f7224 */ /* 0x000fe200078e0006 */
[----:B------:R-:W-:Y:S01]  /*3ab0*/  PRMT R73, R10, 0x7610, R73 ;  /* 0x000076100a497816 */ /* 0x000fe20000000049 */
[----:B------:R-:W-:Y:S01]  /*3ac0*/  IMAD.MOV.U32 R54, RZ, RZ, R7 ;  /* 0x000000ffff367224 */ /* 0x000fe200078e0007 */
[----:B------:R-:W-:Y:S01]  /*3ad0*/  PRMT R71, R11, 0x7610, R71 ;  /* 0x000076100b477816 */ /* 0x000fe20000000047 */
[----:B---3--:R-:W-:-:S02]  /*3ae0*/  IMAD.MOV.U32 R8, RZ, RZ, R26 ;  /* 0x000000ffff087224 */ /* 0x008fc400078e001a */
[----:B------:R-:W-:Y:S01]  /*3af0*/  IMAD.MOV.U32 R9, RZ, RZ, R27 ;  /* 0x000000ffff097224 */ /* 0x000fe200078e001b */
[----:B------:R-:W-:Y:S01]  /*3b00*/  PRMT R77, R15, 0x5410, R54 ;  /* 0x000054100f4d7816 */ /* 0x000fe20000000036 */
[----:B------:R-:W-:Y:S02]  /*3b10*/  IMAD.MOV.U32 R10, RZ, RZ, R24 ;  /* 0x000000ffff0a7224 */ /* 0x000fe400078e0018 */
[----:B------:R-:W-:Y:S01]  /*3b20*/  IMAD.MOV.U32 R11, RZ, RZ, R25 ;  /* 0x000000ffff0b7224 */ /* 0x000fe200078e0019 */
[----:B------:R-:W-:Y:S02]  /*3b30*/  PRMT R73, R73, 0x5410, R9 ;  /* 0x0000541049497816 */ /* 0x000fe40000000009 */
[----:B------:R-:W-:Y:S02]  /*3b40*/  PRMT R75, R8, 0x5410, R10 ;  /* 0x00005410084b7816 */ /* 0x000fe4000000000a */
[----:B------:R-:W-:Y:S01]  /*3b50*/  PRMT R69, R11, 0x7610, R69 ;  /* 0x000076100b457816 */ /* 0x000fe20000000045 */
[----:B------:R-:W-:Y:S06]  /*3b60*/  @!P3 BRA `(.L_x_7906) ;  /* 0x000000000004b947 */ /* 0x000fec0003800000 */
[----:B------:R-:W-:Y:S01]  /*3b70*/  BPT.TRAP 0x1 ;  /* 0x000000040000795c */ /* 0x000fe20000300000 */
.L_x_7906:
[----:B------:R-:W-:Y:S01]  /*3b80*/  IMAD R61, R184, 0x8, R2 ;  /* 0x00000008b83d7824 */ /* 0x000fe200078e0202 */
[----:B------:R-:W-:Y:S01]  /*3b90*/  SHF.L.U32 R68, R190, 0x1f, RZ ;  /* 0x0000001fbe447819 */ /* 0x000fe200000006ff */
[----:B------:R-:W-:Y:S03]  /*3ba0*/  BSSY B1, `(.L_x_7907) ;  /* 0x0000003000017945 */ /* 0x000fe60003800000 */
[----:B------:R-:W0:Y:S02]  /*3bb0*/  SYNCS.PHASECHK.TRANS64.TRYWAIT P6, [R61+URZ+0x28c90], R68 ;  /* 0x028c90443d0075a7 */ /* 0x000e2400080c017f */
[----:B0-----:R-:W-:Y:S05]  /*3bc0*/  @!P6 BRA `(.L_x_7908) ;  /* 0x000001ac0050e947 */ /* 0x001fea0003800000 */
.L_x_8172:
[----:B------:R-:W-:Y:S05]  /*3bd0*/  BSYNC B1 ;  /* 0x0000000000017941 */ /* 0x000fea0003800000 */
.L_x_7907:
[----:B------:R-:W-:-:S03]  /*3be0*/  UMOV UR4, 0xffffffff ;  /* 0xffffffff00047882 */ /* 0x000fc60000000000 */
[----:B------:R-:W-:Y:S05]  /*3bf0*/  BRA.DIV UR4, `(.L_x_7909) ;  /* 0x000001ae04587947 */ /* 0x000fea000b800000 */
[----:B------:R1:W2:Y:S04]  /*3c00*/  SHFL.IDX PT, R54, R14, RZ, 0x1c1f ;  /* 0x001c1fff0e367589 */ /* 0x0002a800000e0000 */
[----:B------:R-:W3:Y:S02]  /*3c10*/  SHFL.IDX PT, R70, R70, RZ, 0x1c1f ;  /* 0x001c1fff46467589 */ /* 0x000ee400000e0000 */
.L_x_8176:
        /* <DEDUP_REMOVED lines=13> */
[----:B------:R-:W-:Y:S01]  /*3cf0*/  IMAD R8, R206, 0x200, R9 ;  /* 0x00000200ce087824 */ /* 0x000fe200078e0209 */
[----:B------:R-:W-:-:S03]  /*3d00*/  IADD3 R9, R59, R67, RZ ;  /* 0x000000433b097210 */ /* 0x000fc60007ffe0ff */
[----:B------:R-:W-:Y:S02]  /*3d10*/  IMAD.IADD R67, R67, 0x1, R8 ;  /* 0x0000000143437824 */ /* 0x000fe400078e0208 */
[--C-:B------:R-:W-:Y:S02]  /*3d20*/  IMAD R9, R9, 0x2, R2.reuse ;  /* 0x0000000209097824 */ /* 0x100fe400078e0202 */
[----:B------:R-:W-:-:S04]  /*3d30*/  IMAD R67, R67, 0x2, R2 ;  /* 0x0000000243437824 */ /* 0x000fc800078e0202 */
[----:B------:R-:W4:Y:S04]  /*3d40*/  LDS.128 R8, [R9+0x22400] ;  /* 0x0224000009087984 */ /* 0x000f280000000c00 */
[----:B-1----:R1:W0:Y:S01]  /*3d50*/  LDS.128 R12, [R67+0x22400] ;  /* 0x02240000430c7984 */ /* 0x0022220000000c00 */
[----:B------:R-:W-:Y:S05]  /*3d60*/  @P5 BRA `(.L_x_7911) ;  /* 0x0000000400705947 */ /* 0x000fea0003800000 */
[----:B------:R-:W-:Y:S01]  /*3d70*/  HADD2.F32 R69, -RZ, R69.H0_H0 ;  /* 0x20000045ff457230 */ /* 0x000fe20000004100 */
[----:B------:R-:W-:Y:S01]  /*3d80*/  SHF.R.U32.HI R80, RZ, 0x10, R25 ;  /* 0x00000010ff507819 */ /* 0x000fe20000011619 */
[----:B0-----:R-:W-:Y:S01]  /*3d90*/  HADD2.F32 R74, -RZ, R13.H0_H0 ;  /* 0x2000000dff4a7230 */ /* 0x001fe20000004100 */
[----:B------:R-:W-:Y:S01]  /*3da0*/  SHF.R.U32.HI R78, RZ, 0x10, R5 ;  /* 0x00000010ff4e7819 */ /* 0x000fe20000011605 */
[----:B----4-:R-:W-:Y:S01]  /*3db0*/  HADD2.F32 R76, -RZ, R9.H0_H0 ;  /* 0x20000009ff4c7230 */ /* 0x010fe20000004100 */
[----:B------:R-:W-:Y:S01]  /*3dc0*/  SHF.R.U64 R24, R24, 0x10, R25 ;  /* 0x0000001018187819 */ /* 0x000fe20000001219 */
[----:B-1----:R-:W-:Y:S02]  /*3dd0*/  HADD2.F32 R67, -RZ, R71.H0_H0 ;  /* 0x20000047ff437230 */ /* 0x002fe40000004100 */
        /* <DEDUP_REMOVED lines=22> */
[----:B------:R-:W-:Y:S01]  /*3f40*/  HADD2.F32 R11, -RZ, R69.H0_H0 ;  /* 0x20000045ff0b7230 */ /* 0x000fe20000004100 */
[----:B------:R-:W-:Y:S01]  /*3f50*/  F2FP.F16.F32.PACK_AB R74, R9, R74 ;  /* 0x0000004a094a723e */ /* 0x000fe200000000ff */
[----:B------:R-:W-:-:S02]  /*3f60*/  HADD2.F32 R15, -RZ, R67.H0_H0 ;  /* 0x20000043ff0f7230 */ /* 0x000fc40000004100 */
[--C-:B------:R-:W-:Y:S02]  /*3f70*/  HADD2.F32 R78, -RZ, R77.reuse.H1_H1 ;  /* 0x3000004dff4e7230 */ /* 0x100fe40000004100 */
[-C--:B------:R-:W-:Y:S01]  /*3f80*/  FMUL.FTZ R82, R11, R80.reuse ;  /* 0x000000500b527220 */ /* 0x080fe20000410000 */
[----:B------:R-:W-:Y:S02]  /*3f90*/  HADD2.F32 R27, -RZ, R77.H0_H0 ;  /* 0x2000004dff1b7230 */ /* 0x000fe40000004100 */
[C---:B------:R-:W-:Y:S01]  /*3fa0*/  FMUL.FTZ R80, R15.reuse, R80 ;  /* 0x000000500f507220 */ /* 0x040fe20000410000 */
[----:B------:R-:W-:Y:S02]  /*3fb0*/  IMAD.MOV.U32 R9, RZ, RZ, R13 ;  /* 0x000000ffff097224 */ /* 0x000fe400078e000d */
[-C--:B------:R-:W-:Y:S01]  /*3fc0*/  FFMA.FTZ R15, R15, R78.reuse, -R82 ;  /* 0x0000004e0f0f7223 */ /* 0x080fe20000010852 */
[----:B------:R-:W-:Y:S02]  /*3fd0*/  IMAD.MOV.U32 R13, RZ, RZ, R74 ;  /* 0x000000ffff0d7224 */ /* 0x000fe400078e004a */
[----:B------:R-:W-:Y:S01]  /*3fe0*/  FFMA.FTZ R11, R11, R78, R80 ;  /* 0x0000004e0b0b7223 */ /* 0x000fe20000010050 */
[----:B------:R-:W-:-:S02]  /*3ff0*/  HADD2.F32 R80, -RZ, R69.H1_H1 ;  /* 0x30000045ff507230 */ /* 0x000fc40000004100 */
[----:B------:R-:W-:Y:S01]  /*4000*/  HADD2.F32 R69, -RZ, R71.H0_H0 ;  /* 0x20000047ff457230 */ /* 0x000fe20000004100 */
[--C-:B------:R-:W-:Y:S01]  /*4010*/  SHF.R.U32.HI R71, RZ, 0x10, R7.reuse ;  /* 0x00000010ff477819 */ /* 0x100fe20000011607 */
[----:B------:R-:W-:Y:S01]  /*4020*/  HADD2.F32 R78, -RZ, R67.H1_H1 ;  /* 0x30000043ff4e7230 */ /* 0x000fe20000004100 */
[----:B------:R-:W-:-:S03]  /*4030*/  SHF.R.U64 R7, R6, 0x10, R7 ;  /* 0x0000001006077819 */ /* 0x000fc60000001207 */
[----:B------:R-:W-:Y:S02]  /*4040*/  HADD2.F32 R67, -RZ, R71.H0_H0 ;  /* 0x20000047ff437230 */ /* 0x000fe40000004100 */
[-C--:B------:R-:W-:Y:S01]  /*4050*/  FMUL.FTZ R71, R80, R69.reuse ;  /* 0x0000004550477220 */ /* 0x080fe20000410000 */
[C---:B------:R-:W-:Y:S01]  /*4060*/  FMUL.FTZ R69, R78.reuse, R69 ;  /* 0x000000454e457220 */ /* 0x040fe20000410000 */
[----:B------:R-:W-:Y:S02]  /*4070*/  HADD2.F32 R7, -RZ, R7.H0_H0 ;  /* 0x20000007ff077230 */ /* 0x000fe40000004100 */
[-C--:B------:R-:W-:Y:S01]  /*4080*/  FFMA.FTZ R78, R78, R67.reuse, -R71 ;  /* 0x000000434e4e7223 */ /* 0x080fe20000010847 */
[----:B------:R-:W-:Y:S01]  /*4090*/  FFMA.FTZ R80, R80, R67, R69 ;  /* 0x0000004350507223 */ /* 0x000fe20000010045 */
[----:B------:R-:W-:Y:S02]  /*40a0*/  IMAD.MOV.U32 R67, RZ, RZ, R12 ;  /* 0x000000ffff437224 */ /* 0x000fe400078e000c */
[----:B------:R-:W-:Y:S01]  /*40b0*/  IMAD.MOV.U32 R69, RZ, RZ, R8 ;  /* 0x000000ffff457224 */ /* 0x000fe200078e0008 */
[----:B------:R-:W-:Y:S01]  /*40c0*/  F2FP.F16.F32.PACK_AB R15, R78, R15 ;  /* 0x0000000f4e0f723e */ /* 0x000fe200000000ff */
[----:B------:R-:W-:Y:S01]  /*40d0*/  HADD2.F32 R71, -RZ, R75.H1_H1 ;  /* 0x3000004bff477230 */ /* 0x000fe20000004100 */
[----:B------:R-:W-:Y:S01]  /*40e0*/  F2FP.F16.F32.PACK_AB R80, R80, R11 ;  /* 0x0000000b5050723e */ /* 0x000fe200000000ff */
[----:B------:R-:W-:Y:S01]  /*40f0*/  HADD2.F32 R12, -RZ, R67.H0_H0 ;  /* 0x20000043ff0c7230 */ /* 0x000fe20000004100 */
[----:B------:R-:W-:Y:S01]  /*4100*/  MOV R11, R15 ;  /* 0x0000000f000b7202 */ /* 0x000fe20000000f00 */
[----:B------:R-:W-:-:S02]  /*4110*/  HADD2.F32 R8, -RZ, R69.H0_H0 ;  /* 0x20000045ff087230 */ /* 0x000fc40000004100 */
[----:B------:R-:W-:Y:S02]  /*4120*/  HADD2.F32 R5, -RZ, R69.H1_H1 ;  /* 0x30000045ff057230 */ /* 0x000fe40000004100 */
[-C--:B------:R-:W-:Y:S01]  /*4130*/  FMUL.FTZ R73, R12, R71.reuse ;  /* 0x000000470c497220 */ /* 0x080fe20000410000 */
[----:B------:R-:W-:Y:S02]  /*4140*/  IMAD.MOV.U32 R15, RZ, RZ, R80 ;  /* 0x000000ffff0f7224 */ /* 0x000fe400078e0050 */
[C---:B------:R-:W-:Y:S01]  /*4150*/  FMUL.FTZ R71, R8.reuse, R71 ;  /* 0x0000004708477220 */ /* 0x040fe20000410000 */
[----:B------:R-:W-:-:S03]  /*4160*/  FFMA.FTZ R8, R8, R25, -R73 ;  /* 0x0000001908087223 */ /* 0x000fc60000010849 */
        /* <DEDUP_REMOVED lines=8> */
[----:B------:R-:W-:Y:S01]  /*41f0*/  IMAD.MOV.U32 R14, RZ, RZ, R10 ;  /* 0x000000ffff0e7224 */ /* 0x000fe200078e000a */
[----:B------:R-:W-:Y:S02]  /*4200*/  F2FP.F16.F32.PACK_AB R8, R5, R8 ;  /* 0x000000080508723e */ /* 0x000fe400000000ff */
[----:B------:R-:W-:Y:S01]  /*4210*/  HADD2.F32 R10, -RZ, R24.H0_H0 ;  /* 0x20000018ff0a7230 */ /* 0x000fe20000004100 */
[----:B------:R-:W-:Y:S01]  /*4220*/  F2FP.F16.F32.PACK_AB R12, R25, R12 ;  /* 0x0000000c190c723e */ /* 0x000fe200000000ff */
[----:B------:R-:W-:Y:S02]  /*4230*/  HADD2.F32 R4, -RZ, R14.H0_H0 ;  /* 0x2000000eff047230 */ /* 0x000fe40000004100 */
[----:B------:R-:W-:-:S02]  /*4240*/  HADD2.F32 R24, -RZ, R24.H1_H1 ;  /* 0x30000018ff187230 */ /* 0x000fc40000004100 */
[-C--:B------:R-:W-:Y:S01]  /*4250*/  FMUL.FTZ R69, R10, R67.reuse ;  /* 0x000000430a457220 */ /* 0x080fe20000410000 */
[----:B------:R-:W-:Y:S02]  /*4260*/  HADD2.F32 R14, -RZ, R14.H1_H1 ;  /* 0x3000000eff0e7230 */ /* 0x000fe40000004100 */
        /* <DEDUP_REMOVED lines=12> */
.L_x_7911:
[----:B------:R-:W-:Y:S05]  /*4330*/  BSYNC B1 ;  /* 0x0000000000017941 */ /* 0x000fea0003800000 */
.L_x_7910:
        /* <DEDUP_REMOVED lines=8> */
[----:B0-----:R0:W-:Y:S01]  /*43c0*/  ST.E.128 desc[UR40][R4.64], R12 ;  /* 0x0000000c04007985 */ /* 0x0011e2000c101d28 */
[----:B------:R-:W-:Y:S05]  /*43d0*/  BRA `(.L_x_7899) ;  /* 0x0000000000d07947 */ /* 0x000fea0003800000 */
.L_x_7891:
[----:B------:R-:W-:-:S13]  /*43e0*/  ISETP.NE.AND P3, PT, R186, 0x3, PT ;  /* 0x00000003ba00780c */ /* 0x000fda0003f65270 */
[----:B------:R-:W-:Y:S05]  /*43f0*/  @!P3 BRA `(.L_x_7912) ;  /* 0x000000000004b947 */ /* 0x000fea0003800000 */
[----:B------:R-:W-:Y:S01]  /*4400*/  BPT.TRAP 0x1 ;  /* 0x000000040000795c */ /* 0x000fe20000300000 */
.L_x_7912:
[----:B------:R-:W-:Y:S01]  /*4410*/  IMAD R61, R184, 0x8, R2 ;  /* 0x00000008b83d7824 */ /* 0x000fe200078e0202 */
[----:B------:R-:W-:Y:S01]  /*4420*/  SHF.L.U32 R68, R190, 0x1f, RZ ;  /* 0x0000001fbe447819 */ /* 0x000fe200000006ff */
[----:B------:R-:W-:Y:S01]  /*4430*/  BSSY B1, `(.L_x_7913) ;  /* 0x0000004000017945 */ /* 0x000fe20003800000 */
[----:B------:R-:W-:Y:S02]  /*4440*/  SHF.R.S32.HI R65, RZ, 0x1f, R63 ;  /* 0x0000001fff417819 */ /* 0x000fe4000001143f */
[----:B------:R-:W1:Y:S02]  /*4450*/  SYNCS.PHASECHK.TRANS64.TRYWAIT P4, [R61+URZ+0x28c90], R68 ;  /* 0x028c90443d0075a7 */ /* 0x000e64000808017f */
[----:B-1----:R-:W-:Y:S05]  /*4460*/  @!P4 BRA `(.L_x_7914) ;  /* 0x000001a40088c947 */ /* 0x002fea0003800000 */
.L_x_8177:
[----:B------:R-:W-:Y:S05]  /*4470*/  BSYNC B1 ;  /* 0x0000000000017941 */ /* 0x000fea0003800000 */
.L_x_7913:
        /* <DEDUP_REMOVED lines=24> */
.L_x_8181:
        /* <DEDUP_REMOVED lines=18> */
.L_x_7899:
[----:B------:R-:W-:Y:S05]  /*4720*/  BSYNC B0 ;  /* 0x0000000000007941 */ /* 0x000fea0003800000 */
.L_x_7890:
[----:B0-2-4-:R-:W0:Y:S01]  /*4730*/  S2R R4, SR_TID.X ;  /* 0x0000000000047919 */ /* 0x015e220000002100 */
        /* <DEDUP_REMOVED lines=16> */
.L_x_7917:
[----:B------:R-:W-:Y:S05]  /*4840*/  BSYNC B0 ;  /* 0x0000000000007941 */ /* 0x000fea0003800000 */
.L_x_7916:
[----:B------:R-:W2:Y:S01]  /*4850*/  SYNCS.PHASECHK.TRANS64.TRYWAIT P3, [R61+URZ+0x28cb0], R68 ;  /* 0x028cb0443d0075a7 */ /* 0x000ea2000806017f */
[----:B------:R-:W-:Y:S04]  /*4860*/  BSSY B0, `(.L_x_7918) ;  /* 0x0000002000007945 */ /* 0x000fe80003800000 */
[----:B--2---:R-:W-:Y:S05]  /*4870*/  @!P3 BRA `(.L_x_7919) ;  /* 0x000001a000dcb947 */ /* 0x004fea0003800000 */
.L_x_8182:
[----:B------:R-:W-:Y:S05]  /*4880*/  BSYNC B0 ;  /* 0x0000000000007941 */ /* 0x000fea0003800000 */
.L_x_7918:
        /* <DEDUP_REMOVED lines=8> */
[----:B------:R-:W-:Y:S02]  /*4910*/  IADD3 R5, R5, R63, RZ ;  /* 0x0000003f05057210 */ /* 0x000fe40007ffe0ff */
        /* <DEDUP_REMOVED lines=10> */
[----:B------:R-:W4:Y:S08]  /*49c0*/  SHFL.IDX PT, R10, R10, RZ, 0x1c1f ;  /* 0x001c1fff0a0a7589 */ /* 0x000f3000000e0000 */
[----:B------:R-:W-:Y:S05]  /*49d0*/  @!P3 BRA `(.L_x_7921) ;  /* 0x0000000400d0b947 */ /* 0x000fea0003800000 */
[----:B------:R-:W5:Y:S01]  /*49e0*/  LDL R55, [R1] ;  /* 0x0000000001377983 */ /* 0x000f620000100800 */
[----:B------:R-:W-:-:S03]  /*49f0*/  ULDC UR4, c[0x0][0x320] ;  /* 0x0000c80000047ab9 */ /* 0x000fc60000000800 */
[----:B------:R-:W2:Y:S04]  /*4a00*/  LDL R25, [R1+0x4] ;  /* 0x0000040001197983 */ /* 0x000ea80000100800 */
[----:B------:R-:W2:Y:S04]  /*4a10*/  LDL R24, [R1+0x8] ;  /* 0x0000080001187983 */ /* 0x000ea80000100800 */
[----:B------:R-:W2:Y:S01]  /*4a20*/  LDL R54, [R1+0xc] ;  /* 0x00000c0001367983 */ /* 0x000ea20000100800 */
[----:B------:R-:W-:Y:S01]  /*4a30*/  ISETP.GE.AND P5, PT, R16, UR4, PT ;  /* 0x0000000410007c0c */ /* 0x000fe2000bfa6270 */
[----:B------:R-:W-:-:S02]  /*4a40*/  IMAD R9, R184, 0x8000, R48 ;  /* 0x00008000b8097824 */ /* 0x000fc400078e0230 */
[----:B------:R-:W2:Y:S02]  /*4a50*/  LDL R27, [R1+0x10] ;  /* 0x00001000011b7983 */ /* 0x000ea40000100800 */
[----:B------:R-:W-:Y:S02]  /*4a60*/  IMAD R13, R9, 0x2, R2 ;  /* 0x00000002090d7824 */ /* 0x000fe400078e0202 */
[----:B------:R-:W2:Y:S01]  /*4a70*/  LDL R26, [R1+0x14] ;  /* 0x00001400011a7983 */ /* 0x000ea20000100800 */
[----:B------:R-:W-:Y:S01]  /*4a80*/  LOP3.LUT P3, RZ, R193, 0x4, RZ, 0xc0, !PT ;  /* 0x00000004c1ff7812 */ /* 0x000fe2000786c0ff */
[C---:B------:R-:W-:Y:S02]  /*4a90*/  VIADD R15, R9.reuse, 0x20 ;  /* 0x00000020090f7836 */ /* 0x040fe40000000000 */
[C---:B-1-3--:R-:W-:Y:S02]  /*4aa0*/  VIADD R14, R16.reuse, 0x40 ;  /* 0x00000040100e7836 */ /* 0x04afe40000000000 */
[----:B------:R-:W1:Y:S08]  /*4ab0*/  @!P5 LDS.128 R4, [R13+0x400] ;  /* 0x000400000d04d984 */ /* 0x000e700000000c00 */
[----:B------:R-:W-:Y:S01]  /*4ac0*/  @P3 VIADD R15, R9, 0xffffffe0 ;  /* 0xffffffe0090f3836 */ /* 0x000fe20000000000 */
[----:B0-----:R-:W-:-:S03]  /*4ad0*/  @!P5 LEA R8, P3, R16, R11, 0x1 ;  /* 0x0000000b1008d211 */ /* 0x001fc600078608ff */
[----:B------:R-:W-:Y:S01]  /*4ae0*/  IMAD R12, R15, 0x2, R2 ;  /* 0x000000020f0c7824 */ /* 0x000fe200078e0202 */
[----:B----4-:R-:W-:Y:S01]  /*4af0*/  @!P5 LEA.HI.X R9, R16, R10, R17, 0x1, P3 ;  /* 0x0000000a1009d211 */ /* 0x010fe200018f0c11 */
        /* <DEDUP_REMOVED lines=10> */
[----:B-----5:R-:W-:-:S05]  /*4ba0*/  @!P5 LEA R8, P3, R55, R11, 0x1 ;  /* 0x0000000b3708d211 */ /* 0x020fca00078608ff */
[----:B--2---:R-:W-:Y:S02]  /*4bb0*/  @!P5 IMAD.X R9, R10, 0x1, R25, P3 ;  /* 0x000000010a09d824 */ /* 0x004fe400018e0619 */
[----:B------:R-:W2:Y:S01]  /*4bc0*/  LDL R25, [R1+0x18] ;  /* 0x0000180001197983 */ /* 0x000ea20000100800 */
[----:B------:R-:W-:Y:S01]  /*4bd0*/  ISETP.GE.AND P3, PT, R14, UR4, PT ;  /* 0x000000040e007c0c */ /* 0x000fe2000bf66270 */
[----:B------:R-:W-:Y:S02]  /*4be0*/  VIADD R14, R16, 0x80 ;  /* 0x00000080100e7836 */ /* 0x000fe40000000000 */
[----:B0-----:R0:W-:Y:S10]  /*4bf0*/  @!P5 ST.E.128 desc[UR40][R8.64], R4 ;  /* 0x000000040800d985 */ /* 0x0011f4000c101d28 */
[----:B------:R-:W1:Y:S01]  /*4c00*/  @!P3 LDS.128 R4, [R12+0x2400] ;  /* 0x002400000c04b984 */ /* 0x000e620000000c00 */
[----:B0-----:R-:W-:-:S05]  /*4c10*/  @!P3 LEA R8, P5, R229, R11, 0x1 ;  /* 0x0000000be508b211 */ /* 0x001fca00078a08ff */
[----:B------:R-:W-:Y:S02]  /*4c20*/  @!P3 IMAD.X R9, R10, 0x1, R24, P5 ;  /* 0x000000010a09b824 */ /* 0x000fe400028e0618 */
[----:B------:R-:W4:Y:S01]  /*4c30*/  LDL R24, [R1+0x1c] ;  /* 0x00001c0001187983 */ /* 0x000f220000100800 */
[----:B------:R-:W-:Y:S01]  /*4c40*/  ISETP.GE.AND P5, PT, R14, UR4, PT ;  /* 0x000000040e007c0c */ /* 0x000fe2000bfa6270 */
[----:B------:R-:W-:Y:S02]  /*4c50*/  VIADD R14, R16, 0xa0 ;  /* 0x000000a0100e7836 */ /* 0x000fe40000000000 */
[----:B-1----:R0:W-:Y:S10]  /*4c60*/  @!P3 ST.E.128 desc[UR40][R8.64], R4 ;  /* 0x000000040800b985 */ /* 0x0021f4000c101d28 */
[----:B------:R-:W1:Y:S01]  /*4c70*/  @!P5 LDS.128 R4, [R13+0x4400] ;  /* 0x004400000d04d984 */ /* 0x000e620000000c00 */
[----:B0-----:R-:W-:-:S04]  /*4c80*/  @!P5 LEA R8, P3, R228, R11, 0x1 ;  /* 0x0000000be408d211 */ /* 0x001fc800078608ff */
[----:B------:R-:W-:Y:S02]  /*4c90*/  @!P5 IADD3.X R9, R10, R54, RZ, P3, !PT ;  /* 0x000000360a09d210 */ /* 0x000fe40001ffe4ff */
[----:B------:R-:W5:Y:S01]  /*4ca0*/  LDL R54, [R1+0x24] ;  /* 0x0000240001367983 */ /* 0x000f620000100800 */
[----:B------:R-:W-:-:S03]  /*4cb0*/  ISETP.GE.AND P3, PT, R14, UR4, PT ;  /* 0x000000040e007c0c */ /* 0x000fc6000bf66270 */
[----:B-1----:R0:W-:Y:S10]  /*4cc0*/  @!P5 ST.E.128 desc[UR40][R8.64], R4 ;  /* 0x000000040800d985 */ /* 0x0021f4000c101d28 */
        /* <DEDUP_REMOVED lines=17> */
[----:B--2---:R-:W-:Y:S02]  /*4de0*/  @!P3 IMAD.X R9, R10, 0x1, R25, P5 ;  /* 0x000000010a09b824 */ /* 0x004fe400028e0619 */
[----:B------:R-:W2:Y:S01]  /*4df0*/  LDL R25, [R1+0x30] ;  /* 0x0000300001197983 */ /* 0x000ea20000100800 */
[----:B------:R-:W-:-:S03]  /*4e00*/  ISETP.GE.AND P5, PT, R14, UR4, PT ;  /* 0x000000040e007c0c */ /* 0x000fc6000bfa6270 */
[----:B-1----:R0:W-:Y:S10]  /*4e10*/  @!P3 ST.E.128 desc[UR40][R8.64], R4 ;  /* 0x000000040800b985 */ /* 0x0021f4000c101d28 */
[----:B------:R-:W1:Y:S01]  /*4e20*/  @!P5 LDS.128 R4, [R13+0x8400] ;  /* 0x008400000d04d984 */ /* 0x000e620000000c00 */
[----:B0-----:R-:W-:-:S05]  /*4e30*/  @!P5 LEA R8, P3, R224, R11, 0x1 ;  /* 0x0000000be008d211 */ /* 0x001fca00078608ff */
[----:B----4-:R-:W-:Y:S02]  /*4e40*/  @!P5 IMAD.X R9, R10, 0x1, R24, P3 ;  /* 0x000000010a09d824 */ /* 0x010fe400018e0618 */
[----:B------:R-:W4:Y:S01]  /*4e50*/  LDL R24, [R1+0x34] ;  /* 0x0000340001187983 */ /* 0x000f220000100800 */
        /* <DEDUP_REMOVED lines=17> */
[----:B------:R-:W-:-:S02]  /*4f70*/  IADD3 R14, R16, 0x180, RZ ;  /* 0x00000180100e7810 */ /* 0x000fc40007ffe0ff */
[----:B0-----:R-:W-:-:S05]  /*4f80*/  @!P3 LEA R8, P5, R216, R11, 0x1 ;  /* 0x0000000bd808b211 */ /* 0x001fca00078a08ff */
[----:B------:R-:W-:Y:S01]  /*4f90*/  @!P3 IMAD.X R9, R10, 0x1, R27, P5 ;  /* 0x000000010a09b824 */ /* 0x000fe200028e061b */
        /* <DEDUP_REMOVED lines=15> */
[----:B------:R-:W-:Y:S01]  /*5090*/  VIADD R14, R16, 0x1e0 ;  /* 0x000001e0100e7836 */ /* 0x000fe20000000000 */
[----:B0-----:R-:W-:-:S05]  /*50a0*/  @!P5 LEA R8, P3, R212, R11, 0x1 ;  /* 0x0000000bd408d211 */ /* 0x001fca00078608ff */
[----:B----4-:R-:W-:Y:S01]  /*50b0*/  @!P5 IMAD.X R9, R10, 0x1, R24, P3 ;  /* 0x000000010a09d824 */ /* 0x010fe200018e0618 */
[----:B------:R-:W-:-:S04]  /*50c0*/  ISETP.GE.AND P3, PT, R14, UR4, PT ;  /* 0x000000040e007c0c */ /* 0x000fc8000bf66270 */
[----:B-1----:R0:W-:Y:S09]  /*50d0*/  @!P5 ST.E.128 desc[UR40][R8.64], R4 ;  /* 0x000000040800d985 */ /* 0x0021f2000c101d28 */
[----:B------:R-:W1:Y:S01]  /*50e0*/  @!P3 LDS.128 R4, [R12+0xe400] ;  /* 0x00e400000c04b984 */ /* 0x000e620000000c00 */
[----:B0-----:R-:W-:-:S05]  /*50f0*/  @!P3 LEA R8, P5, R211, R11, 0x1 ;  /* 0x0000000bd308b211 */ /* 0x001fca00078a08ff */
[----:B---3--:R-:W-:-:S05]  /*5100*/  @!P3 IMAD.X R9, R10, 0x1, R15, P5 ;  /* 0x000000010a09b824 */ /* 0x008fca00028e060f */
[----:B-1----:R0:W-:Y:S03]  /*5110*/  @!P3 ST.E.128 desc[UR40][R8.64], R4 ;  /* 0x000000040800b985 */ /* 0x0021e6000c101d28 */
.L_x_7921:
[----:B------:R-:W-:Y:S05]  /*5120*/  BSYNC B0 ;  /* 0x0000000000007941 */ /* 0x000fea0003800000 */
.L_x_7920:
        /* <DEDUP_REMOVED lines=13> */
[----:B0-----:R-:W-:Y:S02]  /*5200*/  SEL R5, RZ, 0x1, P4 ;  /* 0x00000001ff057807 */ /* 0x001fe40002000000 */
[----:B------:R-:W-:Y:S02]  /*5210*/  SEL R184, R184, RZ, P4 ;  /* 0x000000ffb8b87207 */ /* 0x000fe40002000000 */
[----:B------:R-:W-:Y:S01]  /*5220*/  LOP3.LUT R190, R190, R5, RZ, 0x3c, !PT ;  /* 0x00000005bebe7212 */ /* 0x000fe200078e3cff */
[----:B-1----:R-:W-:Y:S06]  /*5230*/  @P2 BRA `(.L_x_7922) ;  /* 0xffffffd8001c2947 */ /* 0x002fec000383ffff */
.L_x_7885:
[----:B------:R-:W2:Y:S01]  /*5240*/  LDL R4, [R1+0x60] ;  /* 0x0000600001047983 */ /* 0x000ea20000100800 */
[----:B------:R-:W-:Y:S01]  /*5250*/  BSSY B0, `(.L_x_7923) ;  /* 0x0000005000007945 */ /* 0x000fe20003800000 */
[----:B--2---:R-:W-:-:S03]  /*5260*/  ISETP.NE.AND P0, PT, R4, 0x1, PT ;  /* 0x000000010400780c */ /* 0x004fc60003f05270 */
[----:B------:R-:W-:Y:S10]  /*5270*/  @P3 BRA `(.L_x_7924) ;  /* 0x0000000000083947 */ /* 0x000ff40003800000 */
[----:B------:R-:W0:Y:S02]  /*5280*/  FENCE.VIEW.ASYNC.G ;  /* 0x00000000000073c6 */ /* 0x000e240000000100 */
[----:B0-----:R-:W-:Y:S06]  /*5290*/  BAR.ARV 0xc, 0x180 ;  /* 0x0306000000007b1d */ /* 0x001fec0000002000 */
.L_x_7924:
[----:B------:R-:W-:Y:S05]  /*52a0*/  BSYNC B0 ;  /* 0x0000000000007941 */ /* 0x000fea0003800000 */
.L_x_7923:
[----:B------:R-:W-:Y:S04]  /*52b0*/  BSSY B7, `(.L_x_7925) ;  /* 0x0000c20000077945 */ /* 0x000fe80003800000 */
[----:B------:R-:W-:Y:S05]  /*52c0*/  @!P0 BRA `(.L_x_7926) ;  /* 0x00000020006c8947 */ /* 0x000fea0003800000 */
[----:B------:R-:W0:Y:S01]  /*52d0*/  LDC R0, c[0x0][0x448] ;  /* 0x00011200ff007b82 */ /* 0x000e220000000800 */
[----:B------:R-:W-:Y:S01]  /*52e0*/  VIADD R3, R199, 0x3f ;  /* 0x0000003fc7037836 */ /* 0x000fe20000000000 */
[----:B------:R-:W-:Y:S01]  /*52f0*/  BSSY B0, `(.L_x_7927) ;  /* 0x000002c000007945 */ /* 0x000fe20003800000 */
[----:B0-----:R-:W-:-:S13]  /*5300*/  ISETP.NE.AND P0, PT, R0, 0x1, PT ;  /* 0x000000010000780c */ /* 0x001fda0003f05270 */
[----:B------:R-:W0:Y:S08]  /*5310*/  @P0 LDC R0, c[0x0][0x44c] ;  /* 0x00011300ff000b82 */ /* 0x000e300000000800 */
[----:B------:R-:W1:Y:S01]  /*5320*/  @P0 LDC R5, c[0x0][0x450] ;  /* 0x00011400ff050b82 */ /* 0x000e620000000800 */
[----:B0-----:R-:W-:-:S05]  /*5330*/  @P0 IMAD.HI.U32 R0, R3, R0, RZ ;  /* 0x0000000003000227 */ /* 0x001fca00078e00ff */
[----:B-1----:R-:W-:-:S05]  /*5340*/  @P0 SHF.R.U32.HI R3, RZ, R5, R0 ;  /* 0x00000005ff030219 */ /* 0x002fca0000011600 */
[----:B------:R-:W-:-:S05]  /*5350*/  IMAD.IADD R3, R38, 0x1, R3 ;  /* 0x0000000126037824 */ /* 0x000fca00078e0203 */
[----:B------:R-:W-:-:S04]  /*5360*/  SHF.R.S32.HI R0, RZ, 0x1f, R3 ;  /* 0x0000001fff007819 */ /* 0x000fc80000011403 */
[----:B------:R-:W-:Y:S02]  /*5370*/  LEA.HI R0, R0, R3, RZ, 0x6 ;  /* 0x0000000300007211 */ /* 0x000fe400078f30ff */
[----:B------:R-:W-:Y:S02]  /*5380*/  MOV R3, RZ ;  /* 0x000000ff00037202 */ /* 0x000fe40000000f00 */
[----:B------:R-:W-:-:S04]  /*5390*/  SHF.R.S32.HI R0, RZ, 0x6, R0 ;  /* 0x00000006ff007819 */ /* 0x000fc80000011400 */
[----:B------:R-:W-:-:S04]  /*53a0*/  VIMNMX R37, R37, R0, PT ;  /* 0x0000000025257248 */ /* 0x000fc80003fe0100 */
[----:B------:R-:W-:-:S13]  /*53b0*/  ISETP.GE.AND P0, PT, R37, 0x1, PT ;  /* 0x000000012500780c */ /* 0x000fda0003f06270 */
[----:B------:R-:W-:Y:S05]  /*53c0*/  @!P0 BRA `(.L_x_7928) ;  /* 0x0000000000788947 */ /* 0x000fea0003800000 */
[----:B------:R-:W2:Y:S01]  /*53d0*/  LDL R4, [R1+0x3c] ;  /* 0x00003c0001047983 */ /* 0x000ea20000100800 */
[----:B------:R-:W-:Y:S01]  /*53e0*/  ULDC UR4, c[0x0][0x9f0] ;  /* 0x00027c0000047ab9 */ /* 0x000fe20000000800 */
[----:B--2---:R-:W-:-:S04]  /*53f0*/  ISETP.NE.AND P0, PT, R4, RZ, PT ;  /* 0x000000ff0400720c */ /* 0x004fc80003f05270 */
[----:B------:R-:W-:-:S04]  /*5400*/  SEL R9, R4, UR4, P0 ;  /* 0x0000000404097c07 */ /* 0x000fc80008000000 */
[-C--:B------:R-:W-:Y:S02]  /*5410*/  IABS R6, R9.reuse ;  /* 0x0000000900067213 */ /* 0x080fe40000000000 */
[----:B------:R-:W-:Y:S02]  /*5420*/  IADD3 R0, R9, -0x1, R37 ;  /* 0xffffffff09007810 */ /* 0x000fe40007ffe025 */
[----:B------:R-:W0:Y:S01]  /*5430*/  I2F.RP R3, R6 ;  /* 0x0000000600037306 */ /* 0x000e220000209400 */
[-C--:B----4-:R-:W-:Y:S02]  /*5440*/  IABS R10, R9.reuse ;  /* 0x00000009000a7213 */ /* 0x090fe40000000000 */
        /* <DEDUP_REMOVED lines=22> */
.L_x_7928:
[----:B------:R-:W-:Y:S05]  /*55b0*/  BSYNC B0 ;  /* 0x0000000000007941 */ /* 0x000fea0003800000 */
.L_x_7927:
        /* <DEDUP_REMOVED lines=43> */
[----:B---3--:R-:W-:Y:S02]  /*5870*/  CS2R R70, SRZ ;  /* 0x0000000000467805 */ /* 0x008fe4000001ff00 */
        /* <DEDUP_REMOVED lines=22> */
[----:B--2---:R-:W-:-:S05]  /*59e0*/  IMAD R0, R0, R3, RZ ;  /* 0x0000000300007224 */ /* 0x004fca00078e02ff */
[----:B------:R-:W-:Y:S02]  /*59f0*/  VIADDMNMX R3, R0, R3, R37, PT ;  /* 0x0000000300037246 */ /* 0x000fe40003800125 */
[----:B------:R-:W-:Y:S02]  /*5a00*/  CS2R R36, SRZ ;  /* 0x0000000000247805 */ /* 0x000fe4000001ff00 */
[----:B------:R-:W-:-:S13]  /*5a10*/  ISETP.GT.AND P1, PT, R3, R0, PT ;  /* 0x000000000300720c */ /* 0x000fda0003f24270 */
[----:B------:R-:W-:Y:S05]  /*5a20*/  @!P1 BRA `(.L_x_7929) ;  /* 0x000000b800a09947 */ /* 0x000fea0003800000 */
[----:B------:R-:W2:Y:S01]  /*5a30*/  LDL R4, [R1+0x58] ;  /* 0x0000580001047983 */ /* 0x000ea20000100800 */
[----:B------:R-:W-:-:S03]  /*5a40*/  ISETP.NE.AND P0, PT, R186, 0x3, PT ;  /* 0x00000003ba00780c */ /* 0x000fc60003f05270 */
[----:B--2---:R-:W0:Y:S02]  /*5a50*/  SHFL.IDX PT, R4, R4, RZ, 0x1f ;  /* 0x00001fff04047589 */ /* 0x004e2400000e0000 */
[----:B0-----:R-:W-:-:S04]  /*5a60*/  LEA.HI R5, R4, R4, RZ, 0x1 ;  /* 0x0000000404057211 */ /* 0x001fc800078f08ff */
[----:B------:R-:W-:-:S05]  /*5a70*/  LOP3.LUT R5, R5, 0x1fffe, RZ, 0xc0, !PT ;  /* 0x0001fffe05057812 */ /* 0x000fca00078ec0ff */
[----:B------:R-:W-:-:S04]  /*5a80*/  IMAD.IADD R5, R4, 0x1, -R5 ;  /* 0x0000000104057824 */ /* 0x000fc800078e0a05 */
[----:B------:R-:W-:-:S04]  /*5a90*/  IMAD R5, R5, 0x8000, R2 ;  /* 0x0000800005057824 */ /* 0x000fc800078e0202 */
[----:B------:R-:W-:-:S05]  /*5aa0*/  VIADD R5, R5, 0x400 ;  /* 0x0000040005057836 */ /* 0x000fca0000000000 */
[----:B------:R-:W-:-:S04]  /*5ab0*/  SHF.R.U32.HI R5, RZ, 0x4, R5 ;  /* 0x00000004ff057819 */ /* 0x000fc80000011605 */
[----:B------:R-:W-:-:S04]  /*5ac0*/  LOP3.LUT R5, R5, 0x3fff, RZ, 0xc0, !PT ;  /* 0x00003fff05057812 */ /* 0x000fc800078ec0ff */
[----:B------:R-:W-:Y:S01]  /*5ad0*/  LOP3.LUT R20, R5, 0x2000000, RZ, 0xfc, !PT ;  /* 0x0200000005147812 */ /* 0x000fe200078efcff */
[----:B------:R-:W-:Y:S06]  /*5ae0*/  @!P0 BRA `(.L_x_7930) ;  /* 0x0000000000048947 */ /* 0x000fec0003800000 */
[----:B------:R-:W-:Y:S01]  /*5af0*/  BPT.TRAP 0x1 ;  /* 0x000000040000795c */ /* 0x000fe20000300000 */
.L_x_7930:
[C---:B------:R-:W-:Y:S01]  /*5b00*/  LEA R12, R19.reuse, R2, 0x3 ;  /* 0x00000002130c7211 */ /* 0x040fe200078e18ff */
[----:B------:R-:W-:Y:S01]  /*5b10*/  VIADD R4, R2, 0x26800 ;  /* 0x0002680002047836 */ /* 0x000fe20000000000 */
[----:B------:R-:W-:Y:S01]  /*5b20*/  SHF.L.U32 R5, R22, 0x1f, RZ ;  /* 0x0000001f16057819 */ /* 0x000fe200000006ff */
[----:B------:R-:W-:Y:S01]  /*5b30*/  BSSY B0, `(.L_x_7931) ;  /* 0x0000008000007945 */ /* 0x000fe20003800000 */
[----:B------:R-:W-:Y:S02]  /*5b40*/  IMAD R6, R19, 0x1000, R20 ;  /* 0x0000100013067824 */ /* 0x000fe400078e0214 */
[----:B------:R-:W0:Y:S01]  /*5b50*/  SYNCS.PHASECHK.TRANS64.TRYWAIT P1, [R12+URZ+0x28c50], R5 ;  /* 0x028c50050c0075a7 */ /* 0x000e22000802017f */
[----:B------:R-:W-:Y:S01]  /*5b60*/  SHF.R.U32.HI R4, RZ, 0x4, R4 ;  /* 0x00000004ff047819 */ /* 0x000fe20000011604 */
[----:B------:R-:W-:-:S03]  /*5b70*/  IMAD.MOV.U32 R7, RZ, RZ, 0x40000040 ;  /* 0x40000040ff077424 */ /* 0x000fc600078e00ff */
[----:B------:R-:W-:-:S04]  /*5b80*/  LOP3.LUT R4, R4, 0x3fff, RZ, 0xc0, !PT ;  /* 0x00003fff04047812 */ /* 0x000fc800078ec0ff */
[----:B------:R-:W-:Y:S01]  /*5b90*/  LOP3.LUT R4, R4, 0x10000, RZ, 0xfc, !PT ;  /* 0x0001000004047812 */ /* 0x000fe200078efcff */
[----:B0-----:R-:W-:Y:S06]  /*5ba0*/  @!P1 BRA `(.L_x_7932) ;  /* 0x0000019000249947 */ /* 0x001fec0003800000 */
.L_x_8183:
[----:B------:R-:W-:Y:S05]  /*5bb0*/  BSYNC B0 ;  /* 0x0000000000007941 */ /* 0x000fea0003800000 */
.L_x_7931:
[----:B------:R-:W-:Y:S01]  /*5bc0*/  BAR.SYNC.DEFER_BLOCKING 0xe, 0x100 ;  /* 0x0384000000007b1d */ /* 0x000fe20000010000 */
[----:B0-----:R-:W-:Y:S01]  /*5bd0*/  IMAD.MOV.U32 R5, RZ, RZ, 0x40000040 ;  /* 0x40000040ff057424 */ /* 0x001fe200078e00ff */
[C---:B------:R-:W-:Y:S01]  /*5be0*/  R2UR UR6, R6.reuse ;  /* 0x00000000060672ca */ /* 0x040fe200000e0000 */
[----:B----4-:R-:W-:Y:S01]  /*5bf0*/  VIADD R10, R6, 0x100 ;  /* 0x00000100060a7836 */ /* 0x010fe20000000000 */
[----:B------:R-:W-:Y:S01]  /*5c00*/  R2UR UR7, R7 ;  /* 0x00000000070772ca */ /* 0x000fe200000e0000 */
[----:B------:R-:W-:Y:S01]  /*5c10*/  IMAD.MOV.U32 R11, RZ, RZ, 0x40000040 ;  /* 0x40000040ff0b7424 */ /* 0x000fe200078e00ff */
        /* <DEDUP_REMOVED lines=42> */
.L_x_7933:
[----:B------:R-:W-:Y:S01]  /*5ec0*/  VIADD R3, R3, 0xfffffffe ;  /* 0xfffffffe03037836 */ /* 0x000fe20000000000 */
[----:B------:R-:W-:Y:S01]  /*5ed0*/  BSSY B0, `(.L_x_7934) ;  /* 0x00000cc000007945 */ /* 0x000fe20003800000 */
[----:B------:R-:W-:-:S03]  /*5ee0*/  VIADD R12, R12, 0x28c60 ;  /* 0x00028c600c0c7836 */ /* 0x000fc60000000000 */
[----:B------:R-:W-:Y:S02]  /*5ef0*/  ISETP.GE.AND P1, PT, R3, R0, PT ;  /* 0x000000000300720c */ /* 0x000fe40003f26270 */
[----:B------:R-:W-:-:S04]  /*5f00*/  PRMT R12, R187, 0x654, R12 ;  /* 0x00000654bb0c7816 */ /* 0x000fc8000000000c */
[----:B------:R0:W-:Y:S07]  /*5f10*/  SYNCS.ARRIVE.TRANS64.RED.A1T0 RZ, [R12+URZ], RZ ;  /* 0x000000ff0cff79a7 */ /* 0x0001ee000810043f */
[----:B------:R-:W-:Y:S05]  /*5f20*/  @!P1 BRA `(.L_x_7935) ;  /* 0x0000000c00189947 */ /* 0x000fea0003800000 */
.L_x_7942:
        /* <DEDUP_REMOVED lines=142> */
.L_x_7936:
[----:B------:R-:W-:Y:S01]  /*6810*/  IMAD R21, R19, 0x8, R2 ;  /* 0x0000000813157824 */ /* 0x000fe200078e0202 */
[----:B------:R-:W-:-:S04]  /*6820*/  SHF.L.U32 R12, R22, 0x1f, RZ ;  /* 0x0000001f160c7819 */ /* 0x000fc800000006ff */
[----:B------:R0:W1:Y:S01]  /*6830*/  SYNCS.PHASECHK.TRANS64.TRYWAIT P1, [R21+URZ+0x28c50], R12 ;  /* 0x028c500c150075a7 */ /* 0x000062000802017f */
[----:B------:R-:W-:Y:S05]  /*6840*/  @!P0 BRA `(.L_x_7937) ;  /* 0x0000000000048947 */ /* 0x000fea0003800000 */
[----:B------:R-:W-:Y:S01]  /*6850*/  BPT.TRAP 0x1 ;  /* 0x000000040000795c */ /* 0x000fe20000300000 */
.L_x_7937:
[----:B------:R-:W-:Y:S04]  /*6860*/  BSSY B1, `(.L_x_7938) ;  /* 0x0000004000017945 */ /* 0x000fe80003800000 */
[----:B-1----:R-:W-:Y:S05]  /*6870*/  @P1 BRA `(.L_x_7939) ;  /* 0x0000000000081947 */ /* 0x002fea0003800000 */
[----:B------:R-:W1:Y:S02]  /*6880*/  SYNCS.PHASECHK.TRANS64.TRYWAIT P1, [R21+URZ+0x28c50], R12 ;  /* 0x028c500c150075a7 */ /* 0x000e64000802017f */
[----:B-1----:R-:W-:Y:S05]  /*6890*/  @!P1 BRA `(.L_x_7940) ;  /* 0x0000018000fc9947 */ /* 0x002fea0003800000 */
.L_x_7939:
[----:B------:R-:W-:Y:S05]  /*68a0*/  BSYNC B1 ;  /* 0x0000000000017941 */ /* 0x000fea0003800000 */
.L_x_7938:
[----:B01----:R-:W-:Y:S01]  /*68b0*/  IMAD R12, R19, 0x1000, R20 ;  /* 0x00001000130c7824 */ /* 0x003fe200078e0214 */
[----:B------:R-:W-:Y:S01]  /*68c0*/  R2UR UR4, R4 ;  /* 0x00000000040472ca */ /* 0x000fe200000e0000 */
[----:B------:R-:W-:Y:S01]  /*68d0*/  IMAD.MOV.U32 R13, RZ, RZ, 0x40000040 ;  /* 0x40000040ff0d7424 */ /* 0x000fe200078e00ff */
[----:B------:R-:W-:Y:S01]  /*68e0*/  R2UR UR5, R5 ;  /* 0x00000000050572ca */ /* 0x000fe200000e0000 */
[----:B------:R-:W-:Y:S01]  /*68f0*/  WARPGROUP.ARRIVE ;  /* 0x00000000000079c5 */ /* 0x000fe20000000000 */
[C---:B------:R-:W-:Y:S01]  /*6900*/  R2UR UR6, R12.reuse ;  /* 0x000000000c0672ca */ /* 0x040fe200000e0000 */
[----:B------:R-:W-:Y:S01]  /*6910*/  IMAD.MOV.U32 R15, RZ, RZ, 0x40000040 ;  /* 0x40000040ff0f7424 */ /* 0x000fe200078e00ff */
[----:B------:R-:W-:Y:S01]  /*6920*/  R2UR UR7, R13 ;  /* 0x000000000d0772ca */ /* 0x000fe200000e0000 */
[----:B------:R-:W-:Y:S01]  /*6930*/  IMAD.MOV.U32 R13, RZ, RZ, 0x40000040 ;  /* 0x40000040ff0d7424 */ /* 0x000fe200078e00ff */
[----:B------:R-:W-:-:S11]  /*6940*/  IADD3 R14, R12, 0x80, RZ ;  /* 0x000000800c0e7810 */ /* 0x000fd60007ffe0ff */
        /* <DEDUP_REMOVED lines=32> */
.L_x_7941:
[----:B------:R-:W-:-:S05]  /*6b50*/  VIADD R21, R21, 0x28c60 ;  /* 0x00028c6015157836 */ /* 0x000fca0000000000 */
[----:B------:R-:W-:-:S04]  /*6b60*/  PRMT R21, R187, 0x654, R21 ;  /* 0x00000654bb157816 */ /* 0x000fc80000000015 */
[----:B------:R1:W-:Y:S01]  /*6b70*/  SYNCS.ARRIVE.TRANS64.RED.A1T0 RZ, [R21+URZ], RZ ;  /* 0x000000ff15ff79a7 */ /* 0x0003e2000810043f */
[----:B------:R-:W-:Y:S05]  /*6b80*/  @P2 BRA `(.L_x_7942) ;  /* 0xfffffff000e82947 */ /* 0x000fea000383ffff */
.L_x_7935:
[----:B------:R-:W-:Y:S05]  /*6b90*/  BSYNC B0 ;  /* 0x0000000000007941 */ /* 0x000fea0003800000 */
.L_x_7934:
        /* <DEDUP_REMOVED lines=142> */
.L_x_7926:
[----:B------:R-:W0:Y:S01]  /*7480*/  LDC R0, c[0x0][0x448] ;  /* 0x00011200ff007b82 */ /* 0x000e220000000800 */
[----:B------:R-:W-:Y:S01]  /*7490*/  VIADD R3, R199, 0x3f ;  /* 0x0000003fc7037836 */ /* 0x000fe20000000000 */
[----:B------:R-:W-:Y:S01]  /*74a0*/  BSSY B0, `(.L_x_7943) ;  /* 0x000002c000007945 */ /* 0x000fe20003800000 */
[----:B------:R-:W-:Y:S01]  /*74b0*/  IMAD.MOV.U32 R208, RZ, RZ, RZ ;  /* 0x000000ffffd07224 */ /* 0x000fe200078e00ff */
[----:B0-----:R-:W-:-:S13]  /*74c0*/  ISETP.NE.AND P0, PT, R0, 0x1, PT ;  /* 0x000000010000780c */ /* 0x001fda0003f05270 */
[----:B------:R-:W0:Y:S08]  /*74d0*/  @P0 LDC R0, c[0x0][0x44c] ;  /* 0x00011300ff000b82 */ /* 0x000e300000000800 */
[----:B------:R-:W1:Y:S01]  /*74e0*/  @P0 LDC R5, c[0x0][0x450] ;  /* 0x00011400ff050b82 */ /* 0x000e620000000800 */
[----:B0-----:R-:W-:-:S05]  /*74f0*/  @P0 IMAD.HI.U32 R0, R3, R0, RZ ;  /* 0x0000000003000227 */ /* 0x001fca00078e00ff */
[----:B-1----:R-:W-:-:S05]  /*7500*/  @P0 SHF.R.U32.HI R3, RZ, R5, R0 ;  /* 0x00000005ff030219 */ /* 0x002fca0000011600 */
[----:B------:R-:W-:-:S05]  /*7510*/  IMAD.IADD R3, R38, 0x1, R3 ;  /* 0x0000000126037824 */ /* 0x000fca00078e0203 */
[----:B------:R-:W-:-:S04]  /*7520*/  SHF.R.S32.HI R0, RZ, 0x1f, R3 ;  /* 0x0000001fff007819 */ /* 0x000fc80000011403 */
[----:B------:R-:W-:-:S04]  /*7530*/  LEA.HI R0, R0, R3, RZ, 0x6 ;  /* 0x0000000300007211 */ /* 0x000fc800078f30ff */
        /* <DEDUP_REMOVED lines=16> */
[----:B0-----:R-:W-:Y:S01]  /*7640*/  IADD3 R4, R3, 0xffffffe, RZ ;  /* 0x0ffffffe03047810 */ /* 0x001fe20007ffe0ff */
[----:B------:R-:W-:-:S05]  /*7650*/  IMAD.MOV R3, RZ, RZ, -R10 ;  /* 0x000000ffff037224 */ /* 0x000fca00078e0a0a */
        /* <DEDUP_REMOVED lines=16> */
.L_x_7944:
[----:B------:R-:W-:Y:S05]  /*7760*/  BSYNC B0 ;  /* 0x0000000000007941 */ /* 0x000fea0003800000 */
.L_x_7943:
        /* <DEDUP_REMOVED lines=93> */
[----:B----4-:R-:W-:-:S02]  /*7d40*/  IMAD.U32 R10, RZ, RZ, UR4 ;  /* 0x00000004ff0a7e24 */ /* 0x010fc4000f8e00ff */
[----:B------:R-:W-:Y:S02]  /*7d50*/  IMAD.U32 R11, RZ, RZ, UR5 ;  /* 0x00000005ff0b7e24 */ /* 0x000fe4000f8e00ff */
[----:B------:R-:W-:Y:S02]  /*7d60*/  IMAD.MOV.U32 R8, RZ, RZ, 0x70 ;  /* 0x00000070ff087424 */ /* 0x000fe400078e00ff */
[----:B------:R-:W-:Y:S02]  /*7d70*/  IMAD.MOV.U32 R12, RZ, RZ, 0x1 ;  /* 0x00000001ff0c7424 */ /* 0x000fe400078e00ff */
[----:B------:R-:W-:-:S07]  /*7d80*/  IMAD.MOV.U32 R13, RZ, RZ, RZ ;  /* 0x000000ffff0d7224 */ /* 0x000fce00078e00ff */
[----:B------:R-:W-:-:S07]  /*7d90*/  LEPC R20, `(.L_x_7946) ;  /* 0x000000001014794e */ /* 0x000fce0000000000 */
[----:B0----5:R-:W-:Y:S05]  /*7da0*/  CALL.ABS.NOINC R14 ;  /* 0x000000000e007343 */ /* 0x021fea0003c00000 */
.L_x_7946:
[----:B------:R-:W-:Y:S05]  /*7db0*/  BSYNC B6 ;  /* 0x0000000000067941 */ /* 0x000fea0003800000 */
.L_x_7945:
        /* <DEDUP_REMOVED lines=13> */
.L_x_7950:
[----:B-1----:R1:W2:Y:S02]  /*7e90*/  SYNCS.PHASECHK.TRANS64.TRYWAIT P0, [R2+URZ+0x28c00], R3 ;  /* 0x028c0003020075a7 */ /* 0x0022a4000800017f */
[----:B--2---:R-:W-:Y:S05]  /*7ea0*/  @!P0 NANOSLEEP.SYNCS 0x989680 ;  /* 0x009896800000895d */ /* 0x004fea0003900000 */
[----:B------:R-:W2:Y:S02]  /*7eb0*/  @!P0 SYNCS.PHASECHK.TRANS64 P0, [R2+URZ+0x28c00], R3 ;  /* 0x028c0003020085a7 */ /* 0x000ea4000800007f */
[----:B--2---:R-:W-:Y:S05]  /*7ec0*/  @!P0 BRA `(.L_x_7950) ;  /* 0xfffffffc00f08947 */ /* 0x004fea000383ffff */
.L_x_7949:
[----:B------:R-:W-:Y:S05]  /*7ed0*/  BSYNC B0 ;  /* 0x0000000000007941 */ /* 0x000fea0003800000 */
.L_x_7948:
[----:B------:R-:W-:Y:S05]  /*7ee0*/  BRA `(.L_x_7951) ;  /* 0x0000002c00387947 */ /* 0x000fea0003800000 */
.L_x_7947:
        /* <DEDUP_REMOVED lines=30> */
[----:B0-----:R-:W-:Y:S05]  /*80d0*/  CALL.ABS.NOINC R14 ;  /* 0x000000000e007343 */ /* 0x001fea0003c00000 */
.L_x_7953:
[----:B------:R-:W-:Y:S05]  /*80e0*/  BSYNC B6 ;  /* 0x0000000000067941 */ /* 0x000fea0003800000 */
.L_x_7952:
[----:B------:R-:W-:Y:S01]  /*80f0*/  ULDC.U8 UR4, c[0x0][0x410] ;  /* 0x0001040000047ab9 */ /* 0x000fe20000000000 */
[----:B------:R-:W-:Y:S01]  /*8100*/  BSSY B0, `(.L_x_7954) ;  /* 0x00002a4000007945 */ /* 0x000fe20003800000 */
[----:B------:R-:W-:Y:S01]  /*8110*/  ISETP.NE.AND P0, PT, RZ, UR4, PT ;  /* 0x00000004ff007c0c */ /* 0x000fe2000bf05270 */
[----:B------:R-:W-:-:S12]  /*8120*/  IMAD.IADD R35, R191, 0x1, R199 ;  /* 0x00000001bf237824 */ /* 0x000fd800078e02c7 */
[----:B------:R-:W-:Y:S05]  /*8130*/  @!P0 BRA `(.L_x_7955) ;  /* 0x0000001400748947 */ /* 0x000fea0003800000 */
[----:B------:R-:W0:Y:S01]  /*8140*/  LDC R5, c[0x0][0x448] ;  /* 0x00011200ff057b82 */ /* 0x000e220000000800 */
[----:B------:R-:W1:Y:S01]  /*8150*/  S2R R0, SR_TID.X ;  /* 0x0000000000007919 */ /* 0x000e620000002100 */
[----:B------:R-:W-:Y:S01]  /*8160*/  ULDC.64 UR4, c[0x0][0x3f8] ;  /* 0x0000fe0000047ab9 */ /* 0x000fe20000000a00 */
[----:B------:R-:W-:Y:S01]  /*8170*/  MOV R25, R27 ;  /* 0x0000001b00197202 */ /* 0x000fe20000000f00 */
[----:B------:R-:W-:Y:S01]  /*8180*/  ULDC.64 UR6, c[0x0][0x408] ;  /* 0x0001020000067ab9 */ /* 0x000fe20000000a00 */
[----:B------:R-:W-:Y:S01]  /*8190*/  IMAD.MOV.U32 R153, RZ, RZ, R29 ;  /* 0x000000ffff997224 */ /* 0x000fe200078e001d */
[----:B0-----:R-:W-:Y:S01]  /*81a0*/  ISETP.NE.AND P0, PT, R5, 0x1, PT ;  /* 0x000000010500780c */ /* 0x001fe20003f05270 */
[----:B-1----:R-:W-:-:S12]  /*81b0*/  VIADD R3, R0, 0xffffff80 ;  /* 0xffffff8000037836 */ /* 0x002fd80000000000 */
[----:B------:R-:W0:Y:S01]  /*81c0*/  @P0 LDC R0, c[0x0][0x44c] ;  /* 0x00011300ff000b82 */ /* 0x000e220000000800 */
[----:B------:R-:W-:-:S04]  /*81d0*/  SHF.R.S32.HI R4, RZ, 0x1f, R3 ;  /* 0x0000001fff047819 */ /* 0x000fc80000011403 */
[----:B------:R-:W-:-:S03]  /*81e0*/  LEA.HI R4, R4, R3, RZ, 0x2 ;  /* 0x0000000304047211 */ /* 0x000fc600078f10ff */
[----:B------:R-:W1:Y:S01]  /*81f0*/  @P0 LDC R7, c[0x0][0x450] ;  /* 0x00011400ff070b82 */ /* 0x000e620000000800 */
[----:B------:R-:W-:-:S05]  /*8200*/  LOP3.LUT R4, R4, 0xfffffffc, RZ, 0xc0, !PT ;  /* 0xfffffffc04047812 */ /* 0x000fca00078ec0ff */
[----:B------:R-:W-:-:S04]  /*8210*/  IMAD.IADD R4, R3, 0x1, -R4 ;  /* 0x0000000103047824 */ /* 0x000fc800078e0a04 */
[----:B------:R-:W-:-:S04]  /*8220*/  IMAD R3, R4, 0x20, R35 ;  /* 0x0000002004037824 */ /* 0x000fc800078e0223 */
        /* <DEDUP_REMOVED lines=9> */
[----:B----4-:R-:W-:Y:S01]  /*82c0*/  LEA R10, P0, R24, UR4, 0x1 ;  /* 0x00000004180a7c11 */ /* 0x010fe2000f8008ff */
        /* <DEDUP_REMOVED lines=13> */
.L_x_8189:
        /* <DEDUP_REMOVED lines=9> */
[----:B--2---:R-:W-:Y:S01]  /*8430*/  IMAD.MOV.U32 R4, RZ, RZ, R3 ;  /* 0x000000ffff047224 */ /* 0x004fe200078e0003 */
[----:B------:R-:W-:Y:S01]  /*8440*/  ISETP.GE.AND P2, PT, R188, UR4, PT ;  /* 0x00000004bc007c0c */ /* 0x000fe2000bf46270 */
[----:B-1----:R-:W-:Y:S01]  /*8450*/  IMAD.MOV.U32 R5, RZ, RZ, R0 ;  /* 0x000000ffff057224 */ /* 0x002fe200078e0000 */
[----:B------:R-:W-:Y:S02]  /*8460*/  ISETP.GE.AND P3, PT, R196, UR4, PT ;  /* 0x00000004c4007c0c */ /* 0x000fe4000bf66270 */
[----:B------:R-:W-:Y:S02]  /*8470*/  CS2R R26, SRZ ;  /* 0x00000000001a7805 */ /* 0x000fe4000001ff00 */
[----:B------:R-:W-:Y:S01]  /*8480*/  SHF.R.S32.HI R11, RZ, 0x1f, R196 ;  /* 0x0000001fff0b7819 */ /* 0x000fe200000114c4 */
[----:B---3--:R-:W-:-:S06]  /*8490*/  IMAD.MOV.U32 R9, RZ, RZ, R7 ;  /* 0x000000ffff097224 */ /* 0x008fcc00078e0007 */
[----:B------:R-:W-:Y:S02]  /*84a0*/  @!P2 IMAD.WIDE R4, R188, 0x2, R4 ;  /* 0x00000002bc04a825 */ /* 0x000fe400078e0204 */
[C---:B------:R-:W-:Y:S02]  /*84b0*/  @!P3 SHF.L.U64.HI R11, R196.reuse, 0x1, R11 ;  /* 0x00000001c40bb819 */ /* 0x040fe4000001020b */
[----:B------:R-:W-:Y:S01]  /*84c0*/  @!P3 IMAD.SHL.U32 R6, R196, 0x2, RZ ;  /* 0x00000002c406b824 */ /* 0x000fe200078e00ff */
[----:B------:R1:W5:Y:S01]  /*84d0*/  @!P2 LD.E.64 R26, desc[UR40][R4.64] ;  /* 0x00000028041aa980 */ /* 0x000362000c101b00 */
[----:B------:R-:W-:Y:S02]  /*84e0*/  CS2R R28, SRZ ;  /* 0x00000000001c7805 */ /* 0x000fe4000001ff00 */
[----:B------:R-:W-:Y:S02]  /*84f0*/  CS2R R24, SRZ ;  /* 0x0000000000187805 */ /* 0x000fe4000001ff00 */
[----:B------:R-:W-:-:S02]  /*8500*/  CS2R R20, SRZ ;  /* 0x0000000000147805 */ /* 0x000fc4000001ff00 */
[-C--:B-1----:R-:W-:Y:S02]  /*8510*/  @!P3 IADD3 R4, P0, R3, R6.reuse, RZ ;  /* 0x000000060304b210 */ /* 0x082fe40007f1e0ff */
[----:B----4-:R-:W-:Y:S01]  /*8520*/  @!P3 IADD3 R6, P1, R8, R6, RZ ;  /* 0x000000060806b210 */ /* 0x010fe20007f3e0ff */
[----:B------:R-:W-:-:S04]  /*8530*/  @!P2 IMAD.WIDE R8, R188, 0x2, R8 ;  /* 0x00000002bc08a825 */ /* 0x000fc800078e0208 */
[--C-:B------:R-:W-:Y:S01]  /*8540*/  @!P3 IMAD.X R5, R0, 0x1, R11.reuse, P0 ;  /* 0x000000010005b824 */ /* 0x100fe200000e060b */
[----:B------:R1:W5:Y:S01]  /*8550*/  @!P2 LD.E.64 R28, desc[UR40][R8.64] ;  /* 0x00000028081ca980 */ /* 0x000362000c101b00 */
[----:B------:R-:W-:-:S03]  /*8560*/  @!P3 IMAD.X R7, R7, 0x1, R11, P1 ;  /* 0x000000010707b824 */ /* 0x000fc600008e060b */
[----:B------:R1:W5:Y:S04]  /*8570*/  @!P3 LD.E.64 R24, desc[UR40][R4.64] ;  /* 0x000000280418b980 */ /* 0x000368000c101b00 */
[----:B------:R1:W5:Y:S02]  /*8580*/  @!P3 LD.E.64 R20, desc[UR40][R6.64] ;  /* 0x000000280614b980 */ /* 0x000364000c101b00 */
.L_x_7958:
[----:B------:R-:W-:Y:S05]  /*8590*/  BSYNC B1 ;  /* 0x0000000000017941 */ /* 0x000fea0003800000 */
.L_x_7957:
[----:B-1---5:R-:W-:Y:S01]  /*85a0*/  IMAD.MOV.U32 R0, RZ, RZ, R24 ;  /* 0x000000ffff007224 */ /* 0x022fe200078e0018 */
[----:B------:R-:W-:Y:S01]  /*85b0*/  MOV R5, R27 ;  /* 0x0000001b00057202 */ /* 0x000fe20000000f00 */
[----:B--2---:R-:W-:Y:S01]  /*85c0*/  IMAD.MOV.U32 R3, RZ, RZ, R25 ;  /* 0x000000ffff037224 */ /* 0x004fe200078e0019 */
        /* <DEDUP_REMOVED lines=8> */
[----:B----4-:R-:W-:Y:S01]  /*8650*/  CS2R R8, SRZ ;  /* 0x0000000000087805 */ /* 0x010fe2000001ff00 */
[----:B------:R-:W-:Y:S01]  /*8660*/  IMAD.MOV.U32 R4, RZ, RZ, R28 ;  /* 0x000000ffff047224 */ /* 0x000fe200078e001c */
[----:B------:R-:W-:-:S02]  /*8670*/  PRMT R43, R43, 0x5410, R0 ;  /* 0x000054102b2b7816 */ /* 0x000fc40000000000 */
[----:B------:R-:W-:Y:S02]  /*8680*/  PRMT R44, R3, 0x5410, R5 ;  /* 0x00005410032c7816 */ /* 0x000fe40000000005 */
[----:B------:R-:W-:Y:S01]  /*8690*/  PRMT R37, R37, 0x5410, R4 ;  /* 0x0000541025257816 */ /* 0x000fe20000000004 */
[----:B------:R-:W-:Y:S06]  /*86a0*/  BRA.DIV UR4, `(.L_x_7959) ;  /* 0x0000016a04007947 */ /* 0x000fec000b800000 */
[----:B------:R1:W2:Y:S04]  /*86b0*/  SHFL.IDX PT, R0, R31, 0x1, 0x1c1f ;  /* 0x003c1f001f007f89 */ /* 0x0002a800000e0000 */
[----:B------:R1:W4:Y:S04]  /*86c0*/  SHFL.IDX PT, R3, R10, 0x1, 0x1c1f ;  /* 0x003c1f000a037f89 */ /* 0x00032800000e0000 */
[----:B---3--:R1:W3:Y:S04]  /*86d0*/  SHFL.IDX PT, R7, R152, 0x1, 0x1c1f ;  /* 0x003c1f0098077f89 */ /* 0x0082e800000e0000 */
[----:B0-----:R-:W0:Y:S02]  /*86e0*/  SHFL.IDX PT, R30, R30, 0x1, 0x1c1f ;  /* 0x003c1f001e1e7f89 */ /* 0x001e2400000e0000 */
.L_x_8195:
[----:B------:R-:W5:Y:S01]  /*86f0*/  LDL R5, [R1+0x50] ;  /* 0x0000500001057983 */ /* 0x000f620000100800 */
[----:B------:R-:W-:Y:S01]  /*8700*/  VIADD R35, R35, 0x20 ;  /* 0x0000002023237836 */ /* 0x000fe20000000000 */
[----:B------:R-:W-:Y:S01]  /*8710*/  BSSY B1, `(.L_x_7960) ;  /* 0x0000023000017945 */ /* 0x000fe20003800000 */
[----:B------:R-:W-:Y:S01]  /*8720*/  IMAD.SHL.U32 R33, R193, 0x40, RZ ;  /* 0x00000040c1217824 */ /* 0x000fe200078e00ff */
[----:B------:R-:W-:Y:S02]  /*8730*/  CS2R R12, SRZ ;  /* 0x00000000000c7805 */ /* 0x000fe4000001ff00 */
[----:B-1----:R-:W-:Y:S02]  /*8740*/  CS2R R10, SRZ ;  /* 0x00000000000a7805 */ /* 0x002fe4000001ff00 */
        /* <DEDUP_REMOVED lines=8> */
[----:B----4-:R-:W-:Y:S01]  /*87d0*/  IMAD.MOV.U32 R4, RZ, RZ, R3 ;  /* 0x000000ffff047224 */ /* 0x010fe200078e0003 */
[----:B------:R-:W-:Y:S01]  /*87e0*/  ISETP.GE.AND P2, PT, R188, UR4, PT ;  /* 0x00000004bc007c0c */ /* 0x000fe2000bf46270 */
[----:B--2---:R-:W-:Y:S01]  /*87f0*/  IMAD.MOV.U32 R5, RZ, RZ, R0 ;  /* 0x000000ffff057224 */ /* 0x004fe200078e0000 */
[----:B------:R-:W-:Y:S02]  /*8800*/  ISETP.GE.AND P3, PT, R196, UR4, PT ;  /* 0x00000004c4007c0c */ /* 0x000fe4000bf66270 */
[----:B------:R-:W-:Y:S02]  /*8810*/  CS2R R12, SRZ ;  /* 0x00000000000c7805 */ /* 0x000fe4000001ff00 */
[----:B------:R-:W-:Y:S01]  /*8820*/  SHF.R.S32.HI R9, RZ, 0x1f, R196 ;  /* 0x0000001fff097819 */ /* 0x000fe200000114c4 */
[----:B0-----:R-:W-:-:S06]  /*8830*/  IMAD.MOV.U32 R8, RZ, RZ, R30 ;  /* 0x000000ffff087224 */ /* 0x001fcc00078e001e */
[----:B------:R-:W-:Y:S02]  /*8840*/  @!P2 IMAD.WIDE R4, R188, 0x2, R4 ;  /* 0x00000002bc04a825 */ /* 0x000fe400078e0204 */
[C---:B------:R-:W-:Y:S02]  /*8850*/  @!P3 SHF.L.U64.HI R10, R196.reuse, 0x1, R9 ;  /* 0x00000001c40ab819 */ /* 0x040fe40000010209 */
[----:B------:R-:W-:Y:S01]  /*8860*/  @!P3 IMAD.SHL.U32 R6, R196, 0x2, RZ ;  /* 0x00000002c406b824 */ /* 0x000fe200078e00ff */
[----:B------:R0:W5:Y:S01]  /*8870*/  @!P2 LD.E.64 R12, desc[UR40][R4.64] ;  /* 0x00000028040ca980 */ /* 0x000162000c101b00 */
[----:B---3--:R-:W-:Y:S01]  /*8880*/  IMAD.MOV.U32 R9, RZ, RZ, R7 ;  /* 0x000000ffff097224 */ /* 0x008fe200078e0007 */
[----:B------:R-:W-:Y:S02]  /*8890*/  CS2R R14, SRZ ;  /* 0x00000000000e7805 */ /* 0x000fe4000001ff00 */
[-C--:B0-----:R-:W-:Y:S02]  /*88a0*/  @!P3 IADD3 R4, P0, R3, R6.reuse, RZ ;  /* 0x000000060304b210 */ /* 0x081fe40007f1e0ff */
[----:B------:R-:W-:Y:S01]  /*88b0*/  @!P3 IADD3 R6, P1, R30, R6, RZ ;  /* 0x000000061e06b210 */ /* 0x000fe20007f3e0ff */
[----:B------:R-:W-:Y:S01]  /*88c0*/  @!P2 IMAD.WIDE R30, R188, 0x2, R8 ;  /* 0x00000002bc1ea825 */ /* 0x000fe200078e0208 */
[----:B------:R-:W-:-:S02]  /*88d0*/  @!P3 IADD3.X R5, R0, R10, RZ, P0, !PT ;  /* 0x0000000a0005b210 */ /* 0x000fc400007fe4ff */
[----:B------:R-:W-:Y:S01]  /*88e0*/  CS2R R8, SRZ ;  /* 0x0000000000087805 */ /* 0x000fe2000001ff00 */
[----:B------:R-:W-:Y:S01]  /*88f0*/  @!P3 IMAD.X R7, R7, 0x1, R10, P1 ;  /* 0x000000010707b824 */ /* 0x000fe200008e060a */
[----:B------:R-:W-:Y:S01]  /*8900*/  CS2R R10, SRZ ;  /* 0x00000000000a7805 */ /* 0x000fe2000001ff00 */
[----:B------:R1:W5:Y:S04]  /*8910*/  @!P2 LD.E.64 R14, desc[UR40][R30.64] ;  /* 0x000000281e0ea980 */ /* 0x000368000c101b00 */
[----:B------:R1:W5:Y:S04]  /*8920*/  @!P3 LD.E.64 R8, desc[UR40][R4.64] ;  /* 0x000000280408b980 */ /* 0x000368000c101b00 */
[----:B------:R1:W5:Y:S02]  /*8930*/  @!P3 LD.E.64 R10, desc[UR40][R6.64] ;  /* 0x00000028060ab980 */ /* 0x000364000c101b00 */
.L_x_7961:
[----:B------:R-:W-:Y:S05]  /*8940*/  BSYNC B1 ;  /* 0x0000000000017941 */ /* 0x000fea0003800000 */
.L_x_7960:
[----:B------:R-:W3:Y:S01]  /*8950*/  SYNCS.PHASECHK.TRANS64.TRYWAIT P0, [R2+URZ+0x28c00], R35 ;  /* 0x028c0023020075a7 */ /* 0x000ee2000800017f */
[----:B------:R-:W-:Y:S01]  /*8960*/  LOP3.LUT R33, R33, 0x1c0, RZ, 0xc0, !PT ;  /* 0x000001c021217812 */ /* 0x000fe200078ec0ff */
[----:B-1---5:R-:W-:Y:S01]  /*8970*/  IMAD.MOV.U32 R4, RZ, RZ, R8 ;  /* 0x000000ffff047224 */ /* 0x022fe200078e0008 */
[----:B0-----:R-:W-:Y:S01]  /*8980*/  VIADDMNMX R30, R32, -R199, 0x40, PT ;  /* 0x00000040201e7446 */ /* 0x001fe200038009c7 */
[----:B------:R-:W-:Y:S01]  /*8990*/  IMAD.MOV.U32 R5, RZ, RZ, R13 ;  /* 0x000000ffff057224 */ /* 0x000fe200078e000d */
[----:B--2---:R-:W-:Y:S01]  /*89a0*/  LOP3.LUT R0, R33, 0x18, R16, 0xf8, !PT ;  /* 0x0000001821007812 */ /* 0x004fe200078ef810 */
[----:B------:R-:W-:Y:S01]  /*89b0*/  IMAD.MOV.U32 R6, RZ, RZ, R10 ;  /* 0x000000ffff067224 */ /* 0x000fe200078e000a */
[----:B------:R-:W-:Y:S01]  /*89c0*/  SHF.R.U32.HI R33, RZ, 0x3, R33 ;  /* 0x00000003ff217819 */ /* 0x000fe20000011621 */
[----:B------:R-:W-:Y:S01]  /*89d0*/  BSSY B1, `(.L_x_7962) ;  /* 0x0000014000017945 */ /* 0x000fe20003800000 */
[----:B------:R-:W-:Y:S02]  /*89e0*/  LOP3.LUT P2, RZ, R193, 0x4, RZ, 0xc0, !PT ;  /* 0x00000004c1ff7812 */ /* 0x000fe4000784c0ff */
[----:B----4-:R-:W-:Y:S01]  /*89f0*/  LOP3.LUT R3, R0, R33, RZ, 0x3c, !PT ;  /* 0x0000002100037212 */ /* 0x010fe200078e3cff */
[----:B------:R-:W-:Y:S01]  /*8a00*/  IMAD.MOV.U32 R0, RZ, RZ, R9 ;  /* 0x000000ffff007224 */ /* 0x000fe200078e0009 */
[----:B------:R-:W-:Y:S01]  /*8a10*/  PRMT R33, R33, 0x5410, R4 ;  /* 0x0000541021217816 */ /* 0x000fe20000000004 */
[----:B------:R-:W-:Y:S01]  /*8a20*/  IMAD.MOV.U32 R4, RZ, RZ, R12 ;  /* 0x000000ffff047224 */ /* 0x000fe200078e000c */
[----:B------:R-:W-:Y:S01]  /*8a30*/  ISETP.GE.AND P1, PT, R191, R30, PT ;  /* 0x0000001ebf00720c */ /* 0x000fe20003f26270 */
[----:B------:R-:W-:Y:S01]  /*8a40*/  IMAD R3, R206, 0x200, R3 ;  /* 0x00000200ce037824 */ /* 0x000fe200078e0203 */
[----:B------:R-:W-:Y:S01]  /*8a50*/  PRMT R31, R0, 0x7610, R31 ;  /* 0x00007610001f7816 */ /* 0x000fe2000000001f */
[----:B------:R-:W-:Y:S01]  /*8a60*/  IMAD.MOV.U32 R0, RZ, RZ, R11 ;  /* 0x000000ffff007224 */ /* 0x000fe200078e000b */
[----:B------:R-:W-:Y:S01]  /*8a70*/  PRMT R45, R4, 0x5410, R5 ;  /* 0x00005410042d7816 */ /* 0x000fe20000000005 */
[----:B------:R-:W-:Y:S01]  /*8a80*/  IMAD.MOV.U32 R4, RZ, RZ, R14 ;  /* 0x000000ffff047224 */ /* 0x000fe200078e000e */
[----:B------:R-:W-:Y:S01]  /*8a90*/  PRMT R33, R6, 0x7610, R33 ;  /* 0x0000761006217816 */ /* 0x000fe20000000021 */
[----:B------:R-:W-:Y:S01]  /*8aa0*/  IMAD R3, R3, 0x2, R2 ;  /* 0x0000000203037824 */ /* 0x000fe200078e0202 */
[----:B------:R-:W-:Y:S01]  /*8ab0*/  PRMT R31, R31, 0x5410, R0 ;  /* 0x000054101f1f7816 */ /* 0x000fe20000000000 */
[----:B------:R-:W-:Y:S01]  /*8ac0*/  IMAD.MOV.U32 R5, RZ, RZ, R15 ;  /* 0x000000ffff057224 */ /* 0x000fe200078e000f */
[----:B------:R-:W-:Y:S01]  /*8ad0*/  PRMT R46, R4, 0x7610, R46 ;  /* 0x00007610042e7816 */ /* 0x000fe2000000002e */
[C---:B------:R-:W-:Y:S01]  /*8ae0*/  VIADD R4, R3.reuse, 0x20400 ;  /* 0x0002040003047836 */ /* 0x040fe20000000000 */
[----:B------:R-:W-:Y:S01]  /*8af0*/  IADD3 R0, R3, 0x20440, RZ ;  /* 0x0002044003007810 */ /* 0x000fe20007ffe0ff */
[----:B---3--:R-:W-:Y:S06]  /*8b00*/  @!P0 BRA `(.L_x_7963) ;  /* 0x00000164005c8947 */ /* 0x008fec0003800000 */
.L_x_8196:
[----:B------:R-:W-:Y:S05]  /*8b10*/  BSYNC B1 ;  /* 0x0000000000017941 */ /* 0x000fea0003800000 */
.L_x_7962:
[----:B------:R-:W-:Y:S01]  /*8b20*/  BSSY B1, `(.L_x_7964) ;  /* 0x000005f000017945 */ /* 0x000fe20003800000 */
[----:B------:R-:W-:Y:S01]  /*8b30*/  PRMT R46, R46, 0x5410, R5 ;  /* 0x000054102e2e7816 */ /* 0x000fe20000000005 */
[----:B------:R-:W-:Y:S02]  /*8b40*/  @P2 VIADD R0, R4, 0xffffffc0 ;  /* 0xffffffc004002836 */ /* 0x000fe40000000000 */
        /* <DEDUP_REMOVED lines=23> */
[----:B------:R-:W-:Y:S01]  /*8cc0*/  FFMA.FTZ R39, R28, R34, -R37 ;  /* 0x000000221c277223 */ /* 0x000fe20000010825 */
[----:B------:R-:W-:-:S02]  /*8cd0*/  HADD2.F32 R27, -RZ, R6.H1_H1 ;  /* 0x30000006ff1b7230 */ /* 0x000fc40000004100 */
[-C--:B------:R-:W-:Y:S01]  /*8ce0*/  FMUL.FTZ R34, R4, R32.reuse ;  /* 0x0000002004227220 */ /* 0x080fe20000410000 */
[C---:B------:R-:W-:Y:S01]  /*8cf0*/  FFMA.FTZ R38, R7.reuse, R32, -R38 ;  /* 0x0000002007267223 */ /* 0x040fe20000010826 */
[--C-:B------:R-:W-:Y:S02]  /*8d00*/  HADD2.F32 R6, -RZ, R5.reuse.H0_H0 ;  /* 0x20000005ff067230 */ /* 0x100fe40000004100 */
[----:B------:R-:W-:Y:S01]  /*8d10*/  FFMA.FTZ R36, R28, R36, R29 ;  /* 0x000000241c247223 */ /* 0x000fe2000001001d */
        /* <DEDUP_REMOVED lines=19> */
.L_x_7967:
[----:B------:R-:W-:Y:S05]  /*8e50*/  BSYNC B2 ;  /* 0x0000000000027941 */ /* 0x000fea0003800000 */
.L_x_7966:
        /* <DEDUP_REMOVED lines=15> */
[-C--:B0-----:R-:W-:Y:S01]  /*8f50*/  FMUL.FTZ R35, R25, R29.reuse ;  /* 0x0000001d19237220 */ /* 0x081fe20000410000 */
[--C-:B------:R-:W-:Y:S02]  /*8f60*/  HADD2.F32 R20, -RZ, R6.reuse.H0_H0 ;  /* 0x20000006ff147230 */ /* 0x100fe40000004100 */
[----:B------:R-:W-:Y:S01]  /*8f70*/  FMUL.FTZ R32, R4, R28 ;  /* 0x0000001c04207220 */ /* 0x000fe20000410000 */
[----:B------:R-:W-:Y:S01]  /*8f80*/  FFMA.FTZ R36, R24, R29, R34 ;  /* 0x0000001d18247223 */ /* 0x000fe20000010022 */
[----:B------:R-:W-:-:S02]  /*8f90*/  HADD2.F32 R21, -RZ, R6.H1_H1 ;  /* 0x30000006ff157230 */ /* 0x000fc40000004100 */
[-C--:B------:R-:W-:Y:S01]  /*8fa0*/  FMUL.FTZ R34, R4, R26.reuse ;  /* 0x0000001a04227220 */ /* 0x080fe20000410000 */
[C---:B------:R-:W-:Y:S01]  /*8fb0*/  FFMA.FTZ R32, R7.reuse, R26, -R32 ;  /* 0x0000001a07207223 */ /* 0x040fe20000010820 */
[--C-:B------:R-:W-:Y:S02]  /*8fc0*/  HADD2.F32 R6, -RZ, R5.reuse.H0_H0 ;  /* 0x20000005ff067230 */ /* 0x100fe40000004100 */
        /* <DEDUP_REMOVED lines=20> */
.L_x_7965:
[----:B------:R-:W-:Y:S05]  /*9110*/  BSYNC B1 ;  /* 0x0000000000017941 */ /* 0x000fea0003800000 */
.L_x_7964:
        /* <DEDUP_REMOVED lines=31> */
[----:B------:R-:W-:Y:S02]  /*9310*/  HADD2.F32 R20, -RZ, R46.H1_H1 ;  /* 0x3000002eff147230 */ /* 0x000fe40000004100 */
        /* <DEDUP_REMOVED lines=18> */
.L_x_7970:
[----:B------:R-:W-:Y:S05]  /*9440*/  BSYNC B1 ;  /* 0x0000000000017941 */ /* 0x000fea0003800000 */
.L_x_7969:
[----:B------:R-:W-:Y:S05]  /*9450*/  @P1 BRA `(.L_x_7968) ;  /* 0x0000001400b81947 */ /* 0x000fea0003800000 */
[----:B-1----:R-:W1:Y:S01]  /*9460*/  LDS.128 R4, [R0+0x1000] ;  /* 0x0010000000047984 */ /* 0x002e620000000c00 */
[----:B------:R-:W-:Y:S02]  /*9470*/  SHF.R.U32.HI R13, RZ, 0x10, R11 ;  /* 0x00000010ff0d7819 */ /* 0x000fe4000001160b */
[----:B------:R-:W-:Y:S02]  /*9480*/  SHF.R.U32.HI R12, RZ, 0x10, R9 ;  /* 0x00000010ff0c7819 */ /* 0x000fe40000011609 */
[----:B------:R-:W-:Y:S01]  /*9490*/  SHF.R.U64 R21, R10, 0x10, R11 ;  /* 0x000000100a157819 */ /* 0x000fe2000000120b */
[----:B------:R-:W-:Y:S01]  /*94a0*/  HADD2.F32 R13, -RZ, R13.H0_H0 ;  /* 0x2000000dff0d7230 */ /* 0x000fe20000004100 */
[----:B------:R-:W-:Y:S01]  /*94b0*/  SHF.R.U64 R24, R8, 0x10, R9 ;  /* 0x0000001008187819 */ /* 0x000fe20000001209 */
[----:B------:R-:W-:Y:S02]  /*94c0*/  HADD2.F32 R11, -RZ, R33.H1_H1 ;  /* 0x30000021ff0b7230 */ /* 0x000fe40000004100 */
[----:B------:R-:W-:-:S02]  /*94d0*/  HADD2.F32 R12, -RZ, R12.H0_H0 ;  /* 0x2000000cff0c7230 */ /* 0x000fc40000004100 */
[----:B------:R-:W-:Y:S02]  /*94e0*/  HADD2.F32 R33, -RZ, R33.H0_H0 ;  /* 0x20000021ff217230 */ /* 0x000fe40000004100 */
        /* <DEDUP_REMOVED lines=27> */
[----:B------:R-:W-:Y:S01]  /*96a0*/  FFMA.FTZ R3, R6, R4, -R3 ;  /* 0x0000000406037223 */ /* 0x000fe20000010803 */
[----:B------:R-:W-:Y:S01]  /*96b0*/  F2FP.F16.F32.PACK_AB R4, R12, R11 ;  /* 0x0000000b0c04723e */ /* 0x000fe200000000ff */
[----:B------:R-:W-:Y:S01]  /*96c0*/  FFMA.FTZ R8, R6, R9, R8 ;  /* 0x0000000906087223 */ /* 0x000fe20000010008 */
[----:B------:R-:W-:-:S04]  /*96d0*/  F2FP.F16.F32.PACK_AB R6, R13, R14 ;  /* 0x0000000e0d06723e */ /* 0x000fc800000000ff */
[----:B------:R-:W-:-:S05]  /*96e0*/  F2FP.F16.F32.PACK_AB R5, R8, R3 ;  /* 0x000000030805723e */ /* 0x000fca00000000ff */
[----:B------:R2:W-:Y:S01]  /*96f0*/  STS.128 [R0+0x1000], R4 ;  /* 0x0010000400007388 */ /* 0x0005e20000000c00 */
[----:B------:R-:W-:Y:S05]  /*9700*/  BRA `(.L_x_7968) ;  /* 0x00000014000c7947 */ /* 0x000fea0003800000 */
.L_x_7955:
[----:B------:R-:W0:Y:S01]  /*9710*/  LDC R5, c[0x0][0x448] ;  /* 0x00011200ff057b82 */ /* 0x000e220000000800 */
[----:B------:R-:W1:Y:S01]  /*9720*/  S2R R0, SR_TID.X ;  /* 0x0000000000007919 */ /* 0x000e620000002100 */
[----:B------:R-:W-:Y:S01]  /*9730*/  ULDC.64 UR4, c[0x0][0x3f8] ;  /* 0x0000fe0000047ab9 */ /* 0x000fe20000000a00 */
[----:B------:R-:W-:Y:S01]  /*9740*/  ULDC.64 UR6, c[0x0][0x408] ;  /* 0x0001020000067ab9 */ /* 0x000fe20000000a00 */
[----:B------:R-:W-:Y:S02]  /*9750*/  IMAD.MOV.U32 R25, RZ, RZ, R27 ;  /* 0x000000ffff197224 */ /* 0x000fe400078e001b */
        /* <DEDUP_REMOVED lines=34> */
[----:B------:R-:W5:Y:S01]  /*9980*/  SHFL.IDX PT, R5, R25, RZ, 0x1c1f ;  /* 0x001c1fff19057589 */ /* 0x000f6200000e0000 */
[----:B0-----:R-:W-:-:S04]  /*9990*/  ISETP.GE.AND P0, PT, R16, R37, PT ;  /* 0x000000251000720c */ /* 0x001fc80003f06270 */
[----:B------:R-:W-:-:S13]  /*99a0*/  ISETP.GE.OR P1, PT, R35, R0, P0 ;  /* 0x000000002300720c */ /* 0x000fda0000726670 */
[C---:B------:R-:W-:Y:S01]  /*99b0*/  @!P1 IMAD.SHL.U32 R7, R16.reuse, 0x2, RZ ;  /* 0x0000000210079824 */ /* 0x040fe200078e00ff */
[----:B------:R-:W-:-:S04]  /*99c0*/  @!P1 SHF.L.U64.HI R6, R16, 0x1, R17 ;  /* 0x0000000110069819 */ /* 0x000fc80000010211 */
[----:B-1----:R-:W-:-:S05]  /*99d0*/  @!P1 IADD3 R8, P2, R4, R7, RZ ;  /* 0x0000000704089210 */ /* 0x002fca0007f5e0ff */
[----:B--2---:R-:W-:-:S06]  /*99e0*/  @!P1 IMAD.X R9, R3, 0x1, R6, P2 ;  /* 0x0000000103099824 */ /* 0x004fcc00010e0606 */
[----:B----4-:R-:W2:Y:S01]  /*99f0*/  @!P1 LD.E.128 R8, desc[UR40][R8.64] ;  /* 0x0000002808089980 */ /* 0x010ea2000c101d00 */
[----:B---3--:R-:W-:-:S05]  /*9a00*/  @!P1 IADD3 R4, P2, R14, R7, RZ ;  /* 0x000000070e049210 */ /* 0x008fca0007f5e0ff */
[----:B-----5:R-:W-:-:S06]  /*9a10*/  @!P1 IMAD.X R5, R5, 0x1, R6, P2 ;  /* 0x0000000105059824 */ /* 0x020fcc00010e0606 */
        /* <DEDUP_REMOVED lines=8> */
[----:B--2---:R-:W-:Y:S01]  /*9aa0*/  @!P1 MOV R20, R8 ;  /* 0x0000000800149202 */ /* 0x004fe20000000f00 */
[----:B------:R-:W-:Y:S02]  /*9ab0*/  @!P1 IMAD.MOV.U32 R21, RZ, RZ, R9 ;  /* 0x000000ffff159224 */ /* 0x000fe400078e0009 */
[----:B------:R-:W-:Y:S02]  /*9ac0*/  @!P1 IMAD.MOV.U32 R28, RZ, RZ, R10 ;  /* 0x000000ffff1c9224 */ /* 0x000fe400078e000a */
[----:B------:R-:W-:-:S02]  /*9ad0*/  IMAD.MOV.U32 R3, RZ, RZ, R20 ;  /* 0x000000ffff037224 */ /* 0x000fc400078e0014 */
[----:B------:R-:W-:Y:S02]  /*9ae0*/  @!P1 IMAD.MOV.U32 R29, RZ, RZ, R11 ;  /* 0x000000ffff1d9224 */ /* 0x000fe400078e000b */
[----:B------:R-:W-:Y:S01]  /*9af0*/  IMAD.MOV.U32 R12, RZ, RZ, R21 ;  /* 0x000000ffff0c7224 */ /* 0x000fe200078e0015 */
[----:B------:R-:W-:Y:S01]  /*9b00*/  PRMT R55, R3, 0x7610, R55 ;  /* 0x0000761003377816 */ /* 0x000fe20000000037 */
[----:B------:R-:W-:Y:S01]  /*9b10*/  IMAD.MOV.U32 R8, RZ, RZ, R28 ;  /* 0x000000ffff087224 */ /* 0x000fe200078e001c */
[----:B------:R2:W0:Y:S01]  /*9b20*/  SHFL.IDX PT, R3, R27, 0x1, 0x1c1f ;  /* 0x003c1f001b037f89 */ /* 0x00042200000e0000 */
[----:B---3--:R-:W-:Y:S01]  /*9b30*/  @!P1 IMAD.MOV.U32 R30, RZ, RZ, R4 ;  /* 0x000000ffff1e9224 */ /* 0x008fe200078e0004 */
[----:B------:R-:W-:Y:S01]  /*9b40*/  PRMT R47, R12, 0x7610, R47 ;  /* 0x000076100c2f7816 */ /* 0x000fe2000000002f */
[----:B------:R-:W-:Y:S02]  /*9b50*/  @!P1 IMAD.MOV.U32 R31, RZ, RZ, R5 ;  /* 0x000000ffff1f9224 */ /* 0x000fe400078e0005 */
[----:B------:R-:W-:-:S02]  /*9b60*/  @!P1 IMAD.MOV.U32 R32, RZ, RZ, R6 ;  /* 0x000000ffff209224 */ /* 0x000fc400078e0006 */
[----:B------:R-:W-:Y:S01]  /*9b70*/  @!P1 IMAD.MOV.U32 R33, RZ, RZ, R7 ;  /* 0x000000ffff219224 */ /* 0x000fe200078e0007 */
[----:B------:R-:W-:Y:S01]  /*9b80*/  MOV R5, R31 ;  /* 0x0000001f00057202 */ /* 0x000fe20000000f00 */
[----:B------:R-:W-:Y:S02]  /*9b90*/  IMAD.MOV.U32 R4, RZ, RZ, R30 ;  /* 0x000000ffff047224 */ /* 0x000fe400078e001e */
[----:B------:R-:W-:Y:S01]  /*9ba0*/  IMAD.MOV.U32 R6, RZ, RZ, R32 ;  /* 0x000000ffff067224 */ /* 0x000fe200078e0020 */
[----:B------:R-:W-:Y:S01]  /*9bb0*/  PRMT R48, R5, 0x7610, R48 ;  /* 0x0000761005307816 */ /* 0x000fe20000000030 */
[----:B------:R-:W-:Y:S02]  /*9bc0*/  IMAD.MOV.U32 R9, RZ, RZ, R29 ;  /* 0x000000ffff097224 */ /* 0x000fe400078e001d */
[----:B------:R-:W-:Y:S01]  /*9bd0*/  IMAD.MOV.U32 R7, RZ, RZ, R33 ;  /* 0x000000ffff077224 */ /* 0x000fe200078e0021 */
[----:B------:R-:W-:Y:S02]  /*9be0*/  PRMT R54, R4, 0x5410, R6 ;  /* 0x0000541004367816 */ /* 0x000fe40000000006 */
[----:B------:R-:W-:-:S02]  /*9bf0*/  CS2R R4, SRZ ;  /* 0x0000000000047805 */ /* 0x000fc4000001ff00 */
[----:B------:R-:W-:Y:S02]  /*9c00*/  PRMT R36, R8, 0x5410, R9 ;  /* 0x0000541008247816 */ /* 0x000fe40000000009 */
[----:B-12-4-:R-:W-:-:S07]  /*9c10*/  PRMT R53, R7, 0x7610, R53 ;  /* 0x0000761007357816 */ /* 0x016fce0000000035 */
.L_x_8206:
        /* <DEDUP_REMOVED lines=24> */
.L_x_7973:
[----:B------:R-:W-:Y:S05]  /*9da0*/  BSYNC B1 ;  /* 0x0000000000017941 */ /* 0x000fea0003800000 */
.L_x_7972:
[----:B------:R-:W1:Y:S01]  /*9db0*/  SYNCS.PHASECHK.TRANS64.TRYWAIT P1, [R2+URZ+0x28c00], R13 ;  /* 0x028c000d020075a7 */ /* 0x000e62000802017f */
[----:B0-----:R-:W-:Y:S01]  /*9dc0*/  VIADDMNMX R3, R0, -R199, 0x40, PT ;  /* 0x0000004000037446 */ /* 0x001fe200038009c7 */
[C---:B------:R-:W-:Y:S01]  /*9dd0*/  VIADD R0, R191.reuse, 0x20 ;  /* 0x00000020bf007836 */ /* 0x040fe20000000000 */
        /* <DEDUP_REMOVED lines=10> */
[----:B------:R-:W-:Y:S01]  /*9e80*/  MOV R14, R8 ;  /* 0x00000008000e7202 */ /* 0x000fe20000000f00 */
[----:B------:R-:W-:Y:S01]  /*9e90*/  IMAD.IADD R35, R16, 0x1, R37 ;  /* 0x0000000110237824 */ /* 0x000fe200078e0225 */
[----:B------:R-:W-:-:S02]  /*9ea0*/  PRMT R39, R12, 0x5410, R3 ;  /* 0x000054100c277816 */ /* 0x000fc40000000003 */
[----:B------:R-:W-:Y:S02]  /*9eb0*/  PRMT R41, R14, 0x7610, R41 ;  /* 0x000076100e297816 */ /* 0x000fe40000000029 */
[----:B------:R-:W-:Y:S01]  /*9ec0*/  PRMT R57, R15, 0x7610, R57 ;  /* 0x000076100f397816 */ /* 0x000fe20000000039 */
[----:B-1----:R-:W-:Y:S06]  /*9ed0*/  @!P1 BRA `(.L_x_7975) ;  /* 0x0000015400dc9947 */ /* 0x002fec0003800000 */
.L_x_8207:
[----:B------:R-:W-:Y:S05]  /*9ee0*/  BSYNC B1 ;  /* 0x0000000000017941 */ /* 0x000fea0003800000 */
.L_x_7974:
        /* <DEDUP_REMOVED lines=11> */
[----:B------:R-:W-:Y:S01]  /*9fa0*/  SHF.R.U64 R20, R20, 0x10, R21 ;  /* 0x0000001014147819 */ /* 0x000fe20000001215 */
[----:B------:R-:W-:Y:S01]  /*9fb0*/  HADD2.F32 R49, -RZ, R49.H0_H0 ;  /* 0x20000031ff317230 */ /* 0x000fe20000004100 */
[----:B------:R-:W-:Y:S02]  /*9fc0*/  LOP3.LUT R12, R25, 0x38, R16, 0xf8, !PT ;  /* 0x00000038190c7812 */ /* 0x000fe400078ef810 */
[----:B------:R-:W-:-:S02]  /*9fd0*/  SHF.R.U32.HI R14, RZ, 0x3, R25 ;  /* 0x00000003ff0e7819 */ /* 0x000fc40000011619 */
[----:B------:R-:W-:Y:S02]  /*9fe0*/  SHF.R.U32.HI R50, RZ, 0x10, R21 ;  /* 0x00000010ff327819 */ /* 0x000fe40000011615 */
[----:B0-----:R-:W-:Y:S02]  /*9ff0*/  LOP3.LUT R13, R12, R14, RZ, 0x3c, !PT ;  /* 0x0000000e0c0d7212 */ /* 0x001fe400078e3cff */
[----:B------:R-:W-:Y:S02]  /*a000*/  LOP3.LUT R25, R14, R35, R25, 0x1e, !PT ;  /* 0x000000230e197212 */ /* 0x000fe400078e1e19 */
[----:B------:R-:W-:Y:S01]  /*a010*/  SHF.R.U64 R21, R28, 0x10, R29 ;  /* 0x000000101c157819 */ /* 0x000fe2000000121d */
[----:B------:R-:W-:Y:S01]  /*a020*/  IMAD R13, R206, 0x200, R13 ;  /* 0x00000200ce0d7824 */ /* 0x000fe200078e020d */
[----:B------:R-:W-:Y:S01]  /*a030*/  SHF.R.U64 R28, R32, 0x10, R33 ;  /* 0x00000010201c7819 */ /* 0x000fe20000001221 */
[----:B------:R-:W-:Y:S01]  /*a040*/  IMAD R25, R206, 0x200, R25 ;  /* 0x00000200ce197824 */ /* 0x000fe200078e0219 */
[----:B------:R-:W-:Y:S01]  /*a050*/  SHF.R.U32.HI R52, RZ, 0x10, R33 ;  /* 0x00000010ff347819 */ /* 0x000fe20000011621 */
[--C-:B------:R-:W-:Y:S01]  /*a060*/  IMAD R37, R13, 0x2, R2.reuse ;  /* 0x000000020d257824 */ /* 0x100fe200078e0202 */
[----:B------:R-:W-:Y:S01]  /*a070*/  SHF.R.U32.HI R43, RZ, 0x10, R29 ;  /* 0x00000010ff2b7819 */ /* 0x000fe2000001161d */
[----:B------:R-:W-:-:S02]  /*a080*/  IMAD R38, R25, 0x2, R2 ;  /* 0x0000000219267824 */ /* 0x000fc400078e0202 */
[----:B------:R-:W-:Y:S01]  /*a090*/  HADD2.F32 R21, -RZ, R21.H0_H0 ;  /* 0x20000015ff157230 */ /* 0x000fe20000004100 */
[----:B------:R-:W0:Y:S01]  /*a0a0*/  LDS.128 R12, [R37+0x20400] ;  /* 0x02040000250c7984 */ /* 0x000e220000000c00 */
[----:B------:R-:W-:-:S03]  /*a0b0*/  HADD2.F32 R43, -RZ, R43.H0_H0 ;  /* 0x2000002bff2b7230 */ /* 0x000fc60000004100 */
[----:B------:R-:W1:Y:S01]  /*a0c0*/  LDS.128 R24, [R38+0x20400] ;  /* 0x0204000026187984 */ /* 0x000e620000000c00 */
[--C-:B0-----:R-:W-:Y:S02]  /*a0d0*/  HADD2.F32 R44, -RZ, R15.reuse.H0_H0 ;  /* 0x2000000fff2c7230 */ /* 0x101fe40000004100 */
[----:B------:R-:W-:Y:S02]  /*a0e0*/  HADD2.F32 R31, -RZ, R15.H1_H1 ;  /* 0x3000000fff1f7230 */ /* 0x000fe40000004100 */
[----:B-1----:R-:W-:Y:S02]  /*a0f0*/  HADD2.F32 R15, -RZ, R25.H0_H0 ;  /* 0x20000019ff0f7230 */ /* 0x002fe40000004100 */
[----:B------:R-:W-:Y:S02]  /*a100*/  HADD2.F32 R32, -RZ, R13.H0_H0 ;  /* 0x2000000dff207230 */ /* 0x000fe40000004100 */
[----:B------:R-:W-:Y:S02]  /*a110*/  HADD2.F32 R42, -RZ, R25.H1_H1 ;  /* 0x30000019ff2a7230 */ /* 0x000fe40000004100 */
[C---:B------:R-:W-:Y:S01]  /*a120*/  FMUL.FTZ R25, R15.reuse, R48 ;  /* 0x000000300f197220 */ /* 0x040fe20000410000 */
[----:B------:R-:W-:Y:S01]  /*a130*/  FMUL.FTZ R51, R15, R47 ;  /* 0x0000002f0f337220 */ /* 0x000fe20000410000 */
[----:B------:R-:W-:-:S02]  /*a140*/  HADD2.F32 R40, -RZ, R13.H1_H1 ;  /* 0x3000000dff287230 */ /* 0x000fc40000004100 */
[C---:B------:R-:W-:Y:S01]  /*a150*/  FFMA.FTZ R15, R32.reuse, R47, -R25 ;  /* 0x0000002f200f7223 */ /* 0x040fe20000010819 */
[----:B------:R-:W-:Y:S02]  /*a160*/  HADD2.F32 R47, -RZ, R50.H0_H0 ;  /* 0x20000032ff2f7230 */ /* 0x000fe40000004100 */
[----:B------:R-:W-:Y:S01]  /*a170*/  FFMA.FTZ R25, R32, R48, R51 ;  /* 0x0000003020197223 */ /* 0x000fe20000010033 */
[----:B------:R-:W-:Y:S02]  /*a180*/  HADD2.F32 R50, -RZ, R53.H0_H0 ;  /* 0x20000035ff327230 */ /* 0x000fe40000004100 */
[C---:B------:R-:W-:Y:S01]  /*a190*/  FMUL.FTZ R53, R42.reuse, R49 ;  /* 0x000000312a357220 */ /* 0x040fe20000410000 */
[----:B------:R-:W-:Y:S02]  /*a1a0*/  HADD2.F32 R45, -RZ, R27.H0_H0 ;  /* 0x2000001bff2d7230 */ /* 0x000fe40000004100 */
[----:B------:R-:W-:Y:S01]  /*a1b0*/  FMUL.FTZ R51, R42, R47 ;  /* 0x0000002f2a337220 */ /* 0x000fe20000410000 */
[----:B------:R-:W-:-:S02]  /*a1c0*/  HADD2.F32 R48, -RZ, R36.H1_H1 ;  /* 0x30000024ff307230 */ /* 0x000fc40000004100 */
[C---:B------:R-:W-:Y:S01]  /*a1d0*/  FFMA.FTZ R32, R40.reuse, R47, -R53 ;  /* 0x0000002f28207223 */ /* 0x040fe20000010835 */
[----:B------:R-:W-:Y:S02]  /*a1e0*/  HADD2.F32 R46, -RZ, R27.H1_H1 ;  /* 0x3000001bff2e7230 */ /* 0x000fe40000004100 */
[C---:B------:R-:W-:Y:S01]  /*a1f0*/  FMUL.FTZ R53, R45.reuse, R50 ;  /* 0x000000322d357220 */ /* 0x040fe20000410000 */
[----:B------:R-:W-:Y:S02]  /*a200*/  HADD2.F32 R47, -RZ, R52.H0_H0 ;  /* 0x20000034ff2f7230 */ /* 0x000fe40000004100 */
[-C--:B------:R-:W-:Y:S01]  /*a210*/  FMUL.FTZ R45, R45, R48.reuse ;  /* 0x000000302d2d7220 */ /* 0x080fe20000410000 */
[----:B------:R-:W-:Y:S01]  /*a220*/  FFMA.FTZ R40, R40, R49, R51 ;  /* 0x0000003128287223 */ /* 0x000fe20000010033 */
        /* <DEDUP_REMOVED lines=8> */
[----:B------:R-:W-:Y:S02]  /*a2b0*/  HADD2.F32 R29, -RZ, R12.H0_H0 ;  /* 0x2000000cff1d7230 */ /* 0x000fe40000004100 */
[C---:B------:R-:W-:Y:S01]  /*a2c0*/  FMUL.FTZ R50, R33.reuse, R48 ;  /* 0x0000003021327220 */ /* 0x040fe20000410000 */
[----:B------:R-:W-:Y:S02]  /*a2d0*/  HADD2.F32 R27, -RZ, R26.H0_H0 ;  /* 0x2000001aff1b7230 */ /* 0x000fe40000004100 */
[----:B------:R-:W-:Y:S01]  /*a2e0*/  FMUL.FTZ R33, R33, R44 ;  /* 0x0000002c21217220 */ /* 0x000fe20000410000 */
[----:B------:R-:W-:-:S02]  /*a2f0*/  HADD2.F32 R46, -RZ, R54.H1_H1 ;  /* 0x30000036ff2e7230 */ /* 0x000fc40000004100 */
[----:B------:R-:W-:Y:S01]  /*a300*/  FFMA.FTZ R54, R31, R47, R52 ;  /* 0x0000002f1f367223 */ /* 0x000fe20000010034 */
[----:B------:R-:W-:Y:S02]  /*a310*/  HADD2.F32 R36, -RZ, R36.H0_H0 ;  /* 0x20000024ff247230 */ /* 0x000fe40000004100 */
[C---:B------:R-:W-:Y:S01]  /*a320*/  FFMA.FTZ R50, R29.reuse, R44, -R50 ;  /* 0x0000002c1d327223 */ /* 0x040fe20000010832 */
[----:B------:R-:W-:Y:S02]  /*a330*/  HADD2.F32 R13, -RZ, R14.H0_H0 ;  /* 0x2000000eff0d7230 */ /* 0x000fe40000004100 */
[----:B------:R-:W-:Y:S01]  /*a340*/  FFMA.FTZ R33, R29, R48, R33 ;  /* 0x000000301d217223 */ /* 0x000fe20000010021 */
[----:B------:R-:W-:Y:S02]  /*a350*/  HADD2.F32 R24, -RZ, R24.H1_H1 ;  /* 0x30000018ff187230 */ /* 0x000fe40000004100 */
[----:B------:R-:W-:Y:S01]  /*a360*/  FMUL.FTZ R52, R27, R46 ;  /* 0x0000002e1b347220 */ /* 0x000fe20000410000 */
[----:B------:R-:W-:-:S02]  /*a370*/  HADD2.F32 R26, -RZ, R26.H1_H1 ;  /* 0x3000001aff1a7230 */ /* 0x000fc40000004100 */
[-C--:B------:R-:W-:Y:S01]  /*a380*/  FMUL.FTZ R44, R27, R36.reuse ;  /* 0x000000241b2c7220 */ /* 0x080fe20000410000 */
        /* <DEDUP_REMOVED lines=21> */
[----:B------:R1:W-:Y:S01]  /*a4e0*/  STS.128 [R37+0x20400], R12 ;  /* 0x0204000c25007388 */ /* 0x0003e20000000c00 */
[----:B------:R-:W-:Y:S02]  /*a4f0*/  F2FP.F16.F32.PACK_AB R24, R24, R33 ;  /* 0x000000211818723e */ /* 0x000fe400000000ff */
[----:B------:R-:W-:-:S05]  /*a500*/  F2FP.F16.F32.PACK_AB R26, R31, R44 ;  /* 0x0000002c1f1a723e */ /* 0x000fca00000000ff */
[----:B------:R1:W-:Y:S02]  /*a510*/  STS.128 [R38+0x20400], R24 ;  /* 0x0204001826007388 */ /* 0x0003e40000000c00 */
.L_x_7977:
[----:B------:R-:W-:Y:S05]  /*a520*/  BSYNC B1 ;  /* 0x0000000000017941 */ /* 0x000fea0003800000 */
.L_x_7976:
[----:B------:R-:W-:Y:S01]  /*a530*/  PRMT R42, R3, 0x5410, R34 ;  /* 0x00005410032a7816 */ /* 0x000fe20000000022 */
[----:B------:R-:W-:Y:S06]  /*a540*/  @P0 BRA `(.L_x_7968) ;  /* 0x00000004007c0947 */ /* 0x000fec0003800000 */
[----:B------:R-:W2:Y:S01]  /*a550*/  LDL R43, [R1+0x5c] ;  /* 0x00005c00012b7983 */ /* 0x000ea20000100800 */
[----:B------:R-:W-:Y:S01]  /*a560*/  IMAD.SHL.U32 R3, R0, 0x40, RZ ;  /* 0x0000004000037824 */ /* 0x000fe200078e00ff */
[----:B01----:R-:W-:Y:S01]  /*a570*/  SHF.R.S32.HI R13, RZ, 0x1f, R0 ;  /* 0x0000001fff0d7819 */ /* 0x003fe20000011400 */
[----:B------:R-:W-:Y:S01]  /*a580*/  HADD2.F32 R30, -RZ, R55.H1_H1 ;  /* 0x30000037ff1e7230 */ /* 0x000fe20000004100 */
[----:B------:R-:W-:Y:S01]  /*a590*/  SHF.R.U32.HI R32, RZ, 0x10, R5 ;  /* 0x00000010ff207819 */ /* 0x000fe20000011605 */
[----:B------:R-:W-:Y:S01]  /*a5a0*/  HADD2.F32 R29, -RZ, R57.H0_H0 ;  /* 0x20000039ff1d7230 */ /* 0x000fe20000004100 */
[----:B------:R-:W-:Y:S02]  /*a5b0*/  LEA.HI R13, R13, R0, RZ, 0x3 ;  /* 0x000000000d0d7211 */ /* 0x000fe400078f18ff */
[----:B------:R-:W-:Y:S01]  /*a5c0*/  LOP3.LUT R12, R3, 0x1c0, RZ, 0xc0, !PT ;  /* 0x000001c0030c7812 */ /* 0x000fe200078ec0ff */
[----:B------:R-:W-:Y:S01]  /*a5d0*/  HADD2.F32 R32, -RZ, R32.H0_H0 ;  /* 0x20000020ff207230 */ /* 0x000fe20000004100 */
[----:B------:R-:W-:Y:S01]  /*a5e0*/  SHF.R.U64 R3, R8, 0x10, R9 ;  /* 0x0000001008037819 */ /* 0x000fe20000001209 */
[----:B------:R-:W-:Y:S01]  /*a5f0*/  IMAD.SHL.U32 R13, R13, 0x40, RZ ;  /* 0x000000400d0d7824 */ /* 0x000fe200078e00ff */
[----:B------:R-:W-:-:S02]  /*a600*/  SHF.R.U32.HI R0, RZ, 0x3, R12 ;  /* 0x00000003ff007819 */ /* 0x000fc4000001160c */
[----:B------:R-:W-:Y:S01]  /*a610*/  SHF.R.U64 R8, R4, 0x10, R5 ;  /* 0x0000001004087819 */ /* 0x000fe20000001205 */
[----:B------:R-:W-:Y:S01]  /*a620*/  HADD2.F32 R3, -RZ, R3.H0_H0 ;  /* 0x20000003ff037230 */ /* 0x000fe20000004100 */
[----:B------:R-:W-:Y:S02]  /*a630*/  LOP3.LUT R35, R0, R35, R12, 0x1e, !PT ;  /* 0x0000002300237212 */ /* 0x000fe400078e1e0c */
[----:B------:R-:W-:Y:S02]  /*a640*/  LOP3.LUT R0, R13, 0xfffffe00, RZ, 0xc0, !PT ;  /* 0xfffffe000d007812 */ /* 0x000fe400078ec0ff */
[--C-:B------:R-:W-:Y:S02]  /*a650*/  SHF.R.U64 R5, R6, 0x10, R7.reuse ;  /* 0x0000001006057819 */ /* 0x100fe40000001207 */
[----:B------:R-:W-:Y:S01]  /*a660*/  SHF.R.U32.HI R33, RZ, 0x10, R7 ;  /* 0x00000010ff217819 */ /* 0x000fe20000011607 */
[----:B------:R-:W-:Y:S01]  /*a670*/  IMAD.IADD R35, R0, 0x1, R35 ;  /* 0x0000000100237824 */ /* 0x000fe200078e0223 */
[----:B------:R-:W-:-:S02]  /*a680*/  SHF.R.U32.HI R37, RZ, 0x10, R9 ;  /* 0x00000010ff257819 */ /* 0x000fc40000011609 */
[--C-:B------:R-:W-:Y:S02]  /*a690*/  SHF.R.U64 R4, R10, 0x10, R11.reuse ;  /* 0x000000100a047819 */ /* 0x100fe4000000120b */
[----:B------:R-:W-:Y:S02]  /*a6a0*/  LEA R0, R35, R2, 0x1 ;  /* 0x0000000223007211 */ /* 0x000fe400078e08ff */
[----:B------:R-:W-:-:S03]  /*a6b0*/  SHF.R.U32.HI R35, RZ, 0x10, R11 ;  /* 0x00000010ff237819 */ /* 0x000fc6000001160b */
        /* <DEDUP_REMOVED lines=9> */
[----:B------:R-:W-:Y:S01]  /*a750*/  FMUL.FTZ R40, R25, R20 ;  /* 0x0000001419287220 */ /* 0x000fe20000410000 */
[----:B------:R-:W-:Y:S02]  /*a760*/  HADD2.F32 R27, -RZ, R27.H1_H1 ;  /* 0x3000001bff1b7230 */ /* 0x000fe40000004100 */
[----:B------:R-:W-:Y:S02]  /*a770*/  HADD2.F32 R24, -RZ, R24.H1_H1 ;  /* 0x30000018ff187230 */ /* 0x000fe40000004100 */
[----:B------:R-:W-:Y:S01]  /*a780*/  HADD2.F32 R26, -RZ, R26.H1_H1 ;  /* 0x3000001aff1a7230 */ /* 0x000fe20000004100 */
[----:B--2---:R-:W0:Y:S02]  /*a790*/  LDS.128 R12, [R43+0x20400] ;  /* 0x020400002b0c7984 */ /* 0x004e240000000c00 */
[----:B0-----:R-:W-:-:S02]  /*a7a0*/  HADD2.F32 R7, -RZ, R13.H0_H0 ;  /* 0x2000000dff077230 */ /* 0x001fc40000004100 */
[----:B------:R-:W-:Y:S02]  /*a7b0*/  HADD2.F32 R13, -RZ, R13.H1_H1 ;  /* 0x3000000dff0d7230 */ /* 0x000fe40000004100 */
[----:B------:R-:W-:Y:S02]  /*a7c0*/  HADD2.F32 R6, -RZ, R12.H0_H0 ;  /* 0x2000000cff067230 */ /* 0x000fe40000004100 */
[----:B------:R-:W-:Y:S01]  /*a7d0*/  FFMA.FTZ R31, R7, R29, -R34 ;  /* 0x0000001d071f7223 */ /* 0x000fe20000010822 */
[--C-:B------:R-:W-:Y:S02]  /*a7e0*/  HADD2.F32 R29, -RZ, R41.reuse.H1_H1 ;  /* 0x30000029ff1d7230 */ /* 0x100fe40000004100 */
[----:B------:R-:W-:Y:S01]  /*a7f0*/  FMUL.FTZ R34, R25, R32 ;  /* 0x0000002019227220 */ /* 0x000fe20000410000 */
[----:B------:R-:W-:Y:S02]  /*a800*/  HADD2.F32 R41, -RZ, R41.H0_H0 ;  /* 0x20000029ff297230 */ /* 0x000fe40000004100 */
[----:B------:R-:W-:Y:S01]  /*a810*/  FFMA.FTZ R36, R7, R30, R36 ;  /* 0x0000001e07247223 */ /* 0x000fe20000010024 */
[----:B------:R-:W-:-:S02]  /*a820*/  HADD2.F32 R30, -RZ, R39.H1_H1 ;  /* 0x30000027ff1e7230 */ /* 0x000fc40000004100 */
[----:B------:R-:W-:Y:S01]  /*a830*/  FFMA.FTZ R38, R13, R20, -R34 ;  /* 0x000000140d267223 */ /* 0x000fe20000010822 */
[C---:B------:R-:W-:Y:S01]  /*a840*/  FMUL.FTZ R7, R11.reuse, R29 ;  /* 0x0000001d0b077220 */ /* 0x040fe20000410000 */
[-C--:B------:R-:W-:Y:S01]  /*a850*/  FMUL.FTZ R34, R11, R41.reuse ;  /* 0x000000290b227220 */ /* 0x080fe20000410000 */
[----:B------:R-:W-:Y:S02]  /*a860*/  HADD2.F32 R20, -RZ, R42.H0_H0 ;  /* 0x2000002aff147230 */ /* 0x000fe40000004100 */
[----:B------:R-:W-:Y:S01]  /*a870*/  FFMA.FTZ R13, R13, R32, R40 ;  /* 0x000000200d0d7223 */ /* 0x000fe20000010028 */
[----:B------:R-:W-:Y:S02]  /*a880*/  HADD2.F32 R9, -RZ, R14.H0_H0 ;  /* 0x2000000eff097230 */ /* 0x000fe40000004100 */
[C---:B------:R-:W-:Y:S01]  /*a890*/  FFMA.FTZ R41, R6.reuse, R41, -R7 ;  /* 0x0000002906297223 */ /* 0x040fe20000010807 */
[----:B------:R-:W-:Y:S01]  /*a8a0*/  FFMA.FTZ R34, R6, R29, R34 ;  /* 0x0000001d06227223 */ /* 0x000fe20000010022 */
[----:B------:R-:W-:-:S02]  /*a8b0*/  HADD2.F32 R39, -RZ, R39.H0_H0 ;  /* 0x20000027ff277230 */ /* 0x000fc40000004100 */
[C---:B------:R-:W-:Y:S01]  /*a8c0*/  FMUL.FTZ R6, R21.reuse, R30 ;  /* 0x0000001e15067220 */ /* 0x040fe20000410000 */
[----:B------:R-:W-:Y:S02]  /*a8d0*/  HADD2.F32 R7, -RZ, R42.H1_H1 ;  /* 0x3000002aff077230 */ /* 0x000fe40000004100 */
[-C--:B------:R-:W-:Y:S01]  /*a8e0*/  FMUL.FTZ R32, R21, R20.reuse ;  /* 0x0000001415207220 */ /* 0x080fe20000410000 */
[----:B------:R-:W-:Y:S02]  /*a8f0*/  HADD2.F32 R10, -RZ, R15.H0_H0 ;  /* 0x2000000fff0a7230 */ /* 0x000fe40000004100 */
[----:B------:R-:W-:Y:S01]  /*a900*/  FFMA.FTZ R21, R9, R20, -R6 ;  /* 0x0000001409157223 */ /* 0x000fe20000010806 */
[C---:B------:R-:W-:Y:S01]  /*a910*/  FMUL.FTZ R11, R28.reuse, R39 ;  /* 0x000000271c0b7220 */ /* 0x040fe20000410000 */
[----:B------:R-:W-:Y:S02]  /*a920*/  HADD2.F32 R20, -RZ, R33.H0_H0 ;  /* 0x20000021ff147230 */ /* 0x000fe40000004100 */
[----:B------:R-:W-:Y:S01]  /*a930*/  FMUL.FTZ R28, R28, R7 ;  /* 0x000000071c1c7220 */ /* 0x000fe20000410000 */
[----:B------:R-:W-:-:S02]  /*a940*/  HADD2.F32 R6, -RZ, R35.H0_H0 ;  /* 0x20000023ff067230 */ /* 0x000fc40000004100 */
[----:B------:R-:W-:Y:S01]  /*a950*/  FFMA.FTZ R32, R9, R30, R32 ;  /* 0x0000001e09207223 */ /* 0x000fe20000010020 */
[----:B------:R-:W-:Y:S02]  /*a960*/  HADD2.F32 R15, -RZ, R15.H1_H1 ;  /* 0x3000000fff0f7230 */ /* 0x000fe40000004100 */
        /* <DEDUP_REMOVED lines=29> */
.L_x_7968:
[----:B------:R-:W-:Y:S05]  /*ab40*/  BSYNC B0 ;  /* 0x0000000000007941 */ /* 0x000fea0003800000 */
.L_x_7954:
        /* <DEDUP_REMOVED lines=8> */
.L_x_7951:
[----:B------:R-:W-:-:S13]  /*abd0*/  ISETP.NE.AND P0, PT, R186, 0x3, PT ;  /* 0x00000003ba00780c */ /* 0x000fda0003f05270 */
[----:B------:R-:W-:Y:S05]  /*abe0*/  @!P0 BRA `(.L_x_7978) ;  /* 0x0000000000048947 */ /* 0x000fea0003800000 */
[----:B------:R-:W-:Y:S01]  /*abf0*/  BPT.TRAP 0x1 ;  /* 0x000000040000795c */ /* 0x000fe20000300000 */
.L_x_7978:
[----:B------:R-:W-:Y:S01]  /*ac00*/  IMAD R21, R19, 0x8, R2 ;  /* 0x0000000813157824 */ /* 0x000fe200078e0202 */
[----:B------:R-:W-:-:S04]  /*ac10*/  SHF.L.U32 R58, R22, 0x1f, RZ ;  /* 0x0000001f163a7819 */ /* 0x000fc800000006ff */
[----:B------:R0:W0:Y:S01]  /*ac20*/  SYNCS.PHASECHK.TRANS64.TRYWAIT P1, [R21+URZ+0x28c30], R58 ;  /* 0x028c303a150075a7 */ /* 0x000022000802017f */
[----:B------:R-:W-:Y:S05]  /*ac30*/  @!P0 BRA `(.L_x_7979) ;  /* 0x0000000000048947 */ /* 0x000fea0003800000 */
[----:B------:R-:W-:Y:S01]  /*ac40*/  BPT.TRAP 0x1 ;  /* 0x000000040000795c */ /* 0x000fe20000300000 */
.L_x_7979:
[C---:B--23--:R-:W-:Y:S02]  /*ac50*/  VIADD R0, R2.reuse, 0x22400 ;  /* 0x0002240002007836 */ /* 0x04cfe40000000000 */
[----:B01----:R-:W-:-:S03]  /*ac60*/  VIADD R3, R2, 0x20400 ;  /* 0x0002040002037836 */ /* 0x003fc60000000000 */
[----:B------:R-:W-:Y:S02]  /*ac70*/  SHF.R.U32.HI R0, RZ, 0x4, R0 ;  /* 0x00000004ff007819 */ /* 0x000fe40000011600 */
[----:B------:R-:W-:Y:S02]  /*ac80*/  SHF.R.U32.HI R3, RZ, 0x4, R3 ;  /* 0x00000004ff037819 */ /* 0x000fe40000011603 */
[----:B------:R-:W-:Y:S02]  /*ac90*/  LOP3.LUT R0, R0, 0x3fff, RZ, 0xc0, !PT ;  /* 0x00003fff00007812 */ /* 0x000fe400078ec0ff */
[----:B------:R-:W-:Y:S02]  /*aca0*/  LOP3.LUT R3, R3, 0x3fff, RZ, 0xc0, !PT ;  /* 0x00003fff03037812 */ /* 0x000fe400078ec0ff */
[----:B------:R-:W-:Y:S01]  /*acb0*/  LOP3.LUT R13, R0, 0x10000, RZ, 0xfc, !PT ;  /* 0x00010000000d7812 */ /* 0x000fe200078efcff */
[----:B------:R-:W-:Y:S06]  /*acc0*/  @P1 BRA `(.L_x_7980) ;  /* 0x0000000000081947 */ /* 0x000fec0003800000 */
[----:B------:R-:W0:Y:S02]  /*acd0*/  SYNCS.PHASECHK.TRANS64.TRYWAIT P1, [R21+URZ+0x28c30], R58 ;  /* 0x028c303a150075a7 */ /* 0x000e24000802017f */
[----:B0-----:R-:W-:Y:S05]  /*ace0*/  @!P1 BRA `(.L_x_7981) ;  /* 0x00000148006c9947 */ /* 0x001fea0003800000 */
.L_x_7980:
[----:B------:R-:W-:Y:S01]  /*acf0*/  IMAD R14, R19, 0x200, R13 ;  /* 0x00000200130e7824 */ /* 0x000fe200078e020d */
[----:B------:R-:W-:Y:S01]  /*ad00*/  LOP3.LUT R4, R3, 0x10000, RZ, 0xfc, !PT ;  /* 0x0001000003047812 */ /* 0x000fe200078efcff */
[----:B------:R-:W-:Y:S01]  /*ad10*/  IMAD.MOV.U32 R5, RZ, RZ, 0x40000040 ;  /* 0x40000040ff057424 */ /* 0x000fe200078e00ff */
[----:B------:R-:W-:Y:S05]  /*ad20*/  WARPSYNC.ALL ;  /* 0x0000000000007948 */ /* 0x000fea0003800000 */
[----:B------:R-:W-:Y:S01]  /*ad30*/  IMAD.MOV.U32 R15, RZ, RZ, 0x40000040 ;  /* 0x40000040ff0f7424 */ /* 0x000fe200078e00ff */
[C---:B------:R-:W-:Y:S01]  /*ad40*/  R2UR UR4, R4.reuse ;  /* 0x00000000040472ca */ /* 0x040fe200000e0000 */
[----:B------:R-:W-:Y:S01]  /*ad50*/  WARPGROUP.ARRIVE ;  /* 0x00000000000079c5 */ /* 0x000fe20000000000 */
[----:B------:R-:W-:Y:S01]  /*ad60*/  R2UR UR5, R5 ;  /* 0x00000000050572ca */ /* 0x000fe200000e0000 */
[----:B----4-:R-:W-:Y:S01]  /*ad70*/  VIADD R10, R4, 0x2 ;  /* 0x00000002040a7836 */ /* 0x010fe20000000000 */
[C---:B------:R-:W-:Y:S01]  /*ad80*/  R2UR UR6, R14.reuse ;  /* 0x000000000e0672ca */ /* 0x040fe200000e0000 */
[----:B------:R-:W-:Y:S01]  /*ad90*/  VIADD R6, R14, 0x2 ;  /* 0x000000020e067836 */ /* 0x000fe20000000000 */
[----:B------:R-:W-:Y:S01]  /*ada0*/  R2UR UR7, R15 ;  /* 0x000000000f0772ca */ /* 0x000fe200000e0000 */
[----:B------:R-:W-:Y:S01]  /*adb0*/  IMAD.MOV.U32 R11, RZ, RZ, 0x40000040 ;  /* 0x40000040ff0b7424 */ /* 0x000fe200078e00ff */
[----:B------:R-:W-:Y:S01]  /*adc0*/  MOV R9, 0x40000040 ;  /* 0x4000004000097802 */ /* 0x000fe20000000f00 */
[----:B------:R-:W-:-:S02]  /*add0*/  IMAD.MOV.U32 R7, RZ, RZ, 0x40000040 ;  /* 0x40000040ff077424 */ /* 0x000fc400078e00ff */
[----:B------:R-:W-:Y:S02]  /*ade0*/  VIADD R8, R4, 0x4 ;  /* 0x0000000404087836 */ /* 0x000fe40000000000 */
        /* <DEDUP_REMOVED lines=31> */
.L_x_7982:
[----:B------:R-:W1:Y:S01]  /*afe0*/  LDC R0, c[0x0][0x448] ;  /* 0x00011200ff007b82 */ /* 0x000e620000000800 */
[----:B------:R-:W-:Y:S01]  /*aff0*/  IMAD.IADD R20, R210, 0x1, R199 ;  /* 0x00000001d2147824 */ /* 0x000fe200078e02c7 */
[----:B------:R-:W-:Y:S01]  /*b000*/  ULDC UR4, c[0x0][0x9d8] ;  /* 0x0002760000047ab9 */ /* 0x000fe20000000800 */
[----:B------:R-:W-:Y:S01]  /*b010*/  LOP3.LUT R18, R18, 0xfffffffd, RZ, 0xc0, !PT ;  /* 0xfffffffd12127812 */ /* 0x000fe200078ec0ff */
        /* <DEDUP_REMOVED lines=20> */
[----:B-1----:R-:W-:Y:S01]  /*b160*/  ISETP.NE.AND P1, PT, R0, 0x1, PT ;  /* 0x000000010000780c */ /* 0x002fe20003f25270 */
[----:B------:R-:W-:Y:S01]  /*b170*/  FMUL.FTZ R71, R37, UR4 ;  /* 0x0000000425477c20 */ /* 0x000fe20008410000 */
[----:B------:R-:W1:Y:S01]  /*b180*/  MUFU.TANH R30, R30 ;  /* 0x0000001e001e7308 */ /* 0x000e620000002400 */
[----:B------:R-:W-:Y:S01]  /*b190*/  FMUL.FTZ R73, R40, UR4 ;  /* 0x0000000428497c20 */ /* 0x000fe20008410000 */
[----:B------:R-:W-:Y:S01]  /*b1a0*/  FMUL.FTZ R75, R41, UR4 ;  /* 0x00000004294b7c20 */ /* 0x000fe20008410000 */
[----:B------:R-:W-:Y:S01]  /*b1b0*/  FMUL.FTZ R77, R44, UR4 ;  /* 0x000000042c4d7c20 */ /* 0x000fe20008410000 */
[----:B------:R-:W-:Y:S01]  /*b1c0*/  FMUL.FTZ R48, R48, UR4 ;  /* 0x0000000430307c20 */ /* 0x000fe20008410000 */
[----:B------:R-:W-:-:S03]  /*b1d0*/  FMUL.FTZ R52, R52, UR4 ;  /* 0x0000000434347c20 */ /* 0x000fc60008410000 */
[----:B------:R-:W4:Y:S03]  /*b1e0*/  MUFU.TANH R31, R31 ;  /* 0x0000001f001f7308 */ /* 0x000f260000002400 */
[----:B------:R-:W0:Y:S01]  /*b1f0*/  @P1 LDC R3, c[0x0][0x44c] ;  /* 0x00011300ff031b82 */ /* 0x000e220000000800 */
[----:B------:R-:W-:-:S04]  /*b200*/  @P1 LOP3.LUT R18, R18, 0x2, RZ, 0xfc, !PT ;  /* 0x0000000212121812 */ /* 0x000fc800078efcff */
[----:B------:R-:W4:Y:S03]  /*b210*/  MUFU.TANH R34, R34 ;  /* 0x0000002200227308 */ /* 0x000f260000002400 */
[----:B------:R-:W2:Y:S05]  /*b220*/  @P1 LDC R15, c[0x0][0x450] ;  /* 0x00011400ff0f1b82 */ /* 0x000eaa0000000800 */
[----:B------:R-:W4:Y:S08]  /*b230*/  MUFU.TANH R35, R35 ;  /* 0x0000002300237308 */ /* 0x000f300000002400 */
[----:B------:R-:W4:Y:S01]  /*b240*/  MUFU.TANH R38, R38 ;  /* 0x0000002600267308 */ /* 0x000f220000002400 */
[----:B0-----:R-:W-:-:S04]  /*b250*/  @P1 IMAD.HI.U32 R0, R20, R3, RZ ;  /* 0x0000000314001227 */ /* 0x001fc800078e00ff */
[----:B------:R-:W-:-:S03]  /*b260*/  IMAD.MOV.U32 R3, RZ, RZ, -0x40 ;  /* 0xffffffc0ff037424 */ /* 0x000fc600078e00ff */
[----:B------:R-:W0:Y:S01]  /*b270*/  MUFU.TANH R39, R39 ;  /* 0x0000002700277308 */ /* 0x000e220000002400 */
[----:B--2---:R-:W-:Y:S01]  /*b280*/  @P1 SHF.R.U32.HI R20, RZ, R15, R0 ;  /* 0x0000000fff141219 */ /* 0x004fe20000011600 */
[----:B------:R-:W-:Y:S02]  /*b290*/  IMAD R3, R208, R3, 0x40 ;  /* 0x00000040d0037424 */ /* 0x000fe400078e0203 */
[----:B------:R-:W-:Y:S02]  /*b2a0*/  FMUL.FTZ R15, R51, UR4 ;  /* 0x00000004330f7c20 */ /* 0x000fe40008410000 */
[----:B------:R-:W2:Y:S01]  /*b2b0*/  SHFL.IDX PT, R0, R20, 0x1, 0x1c1f ;  /* 0x003c1f0014007f89 */ /* 0x000ea200000e0000 */
[----:B------:R-:W-:Y:S01]  /*b2c0*/  IADD3 R67, R200, 0x1, R3 ;  /* 0x00000001c8437810 */ /* 0x000fe20007ffe003 */
[----:B------:R-:W0:Y:S01]  /*b2d0*/  MUFU.TANH R42, R42 ;  /* 0x0000002a002a7308 */ /* 0x000e220000002400 */
[----:B------:R-:W-:Y:S01]  /*b2e0*/  IADD3 R24, -R207, R3, R200 ;  /* 0x00000003cf187210 */ /* 0x000fe20007ffe1c8 */
[----:B------:R-:W0:Y:S01]  /*b2f0*/  SHFL.IDX PT, R20, R20, RZ, 0x1c1f ;  /* 0x001c1fff14147589 */ /* 0x000e2200000e0000 */
[----:B------:R-:W-:-:S05]  /*b300*/  IADD3 R67, -R198, R67, -R207 ;  /* 0x00000043c6437210 */ /* 0x000fca0007ffe9cf */
[----:B------:R-:W0:Y:S08]  /*b310*/  MUFU.TANH R25, R43 ;  /* 0x0000002b00197308 */ /* 0x000e300000002400 */
[----:B------:R-:W0:Y:S01]  /*b320*/  MUFU.TANH R46, R46 ;  /* 0x0000002e002e7308 */ /* 0x000e220000002400 */
[----:B--2---:R-:W-:-:S07]  /*b330*/  VIADDMNMX R3, R0, R67, R24, PT ;  /* 0x0000004300037246 */ /* 0x004fce0003800118 */
[----:B------:R-:W-:Y:S01]  /*b340*/  MUFU.TANH R50, R50 ;  /* 0x0000003200327308 */ /* 0x000fe20000002400 */
[C---:B------:R-:W-:Y:S02]  /*b350*/  ISETP.GT.AND P1, PT, R3.reuse, RZ, PT ;  /* 0x000000ff0300720c */ /* 0x040fe40003f24270 */
[C---:B------:R-:W-:Y:S02]  /*b360*/  ISETP.GT.AND P2, PT, R3.reuse, 0x1, PT ;  /* 0x000000010300780c */ /* 0x040fe40003f44270 */
[----:B------:R-:W-:Y:S02]  /*b370*/  ISETP.GT.AND P3, PT, R3, 0x8, PT ;  /* 0x000000080300780c */ /* 0x000fe40003f64270 */
[----:B------:R-:W-:Y:S01]  /*b380*/  FSEL R0, R26, -INF , P1 ;  /* 0xff8000001a007808 */ /* 0x000fe20000800000 */
[----:B------:R-:W-:Y:S01]  /*b390*/  MUFU.TANH R15, R15 ;  /* 0x0000000f000f7308 */ /* 0x000fe20000002400 */
[----:B---3--:R-:W-:Y:S02]  /*b3a0*/  FSEL R65, R27, -INF , P2 ;  /* 0xff8000001b417808 */ /* 0x008fe40001000000 */
[----:B------:R-:W-:-:S02]  /*b3b0*/  ISETP.GT.AND P1, PT, R3, 0x9, PT ;  /* 0x000000090300780c */ /* 0x000fc40003f24270 */
[----:B-1----:R-:W-:Y:S02]  /*b3c0*/  FSEL R63, R30, -INF , P3 ;  /* 0xff8000001e3f7808 */ /* 0x002fe40001800000 */
[----:B------:R-:W-:Y:S01]  /*b3d0*/  FMNMX.FTZ R26, R0, R65, !PT ;  /* 0x00000041001a7209 */ /* 0x000fe20007810000 */
[----:B------:R0:W1:Y:S01]  /*b3e0*/  MUFU.TANH R27, R47 ;  /* 0x0000002f001b7308 */ /* 0x0000620000002400 */
[----:B------:R-:W-:Y:S02]  /*b3f0*/  ISETP.GT.AND P2, PT, R3, 0x10, PT ;  /* 0x000000100300780c */ /* 0x000fe40003f44270 */
[----:B----4-:R-:W-:Y:S02]  /*b400*/  FSEL R59, R31, -INF , P1 ;  /* 0xff8000001f3b7808 */ /* 0x010fe40000800000 */
[----:B------:R-:W-:Y:S02]  /*b410*/  FMNMX.FTZ R26, R63, R26, !PT ;  /* 0x0000001a3f1a7209 */ /* 0x000fe40007810000 */
[----:B------:R-:W-:Y:S01]  /*b420*/  ISETP.GT.AND P1, PT, R3, 0x11, PT ;  /* 0x000000110300780c */ /* 0x000fe20003f24270 */
[----:B------:R-:W2:Y:S01]  /*b430*/  MUFU.TANH R54, R54 ;  /* 0x0000003600367308 */ /* 0x000ea20000002400 */
[----:B------:R-:W-:Y:S01]  /*b440*/  FSEL R61, R34, -INF , P2 ;  /* 0xff800000223d7808 */ /* 0x000fe20001000000 */
[----:B------:R-:W-:Y:S01]  /*b450*/  FMUL.FTZ R34, R53, UR4 ;  /* 0x0000000435227c20 */ /* 0x000fe20008410000 */
[----:B------:R-:W-:-:S02]  /*b460*/  FMNMX.FTZ R26, R59, R26, !PT ;  /* 0x0000001a3b1a7209 */ /* 0x000fc40007810000 */
[----:B------:R-:W-:Y:S02]  /*b470*/  ISETP.GT.AND P2, PT, R3, 0x18, PT ;  /* 0x000000180300780c */ /* 0x000fe40003f44270 */
[----:B------:R-:W-:Y:S01]  /*b480*/  FSEL R57, R35, -INF , P1 ;  /* 0xff80000023397808 */ /* 0x000fe20000800000 */
[----:B------:R-:W3:Y:S01]  /*b490*/  MUFU.TANH R55, R55 ;  /* 0x0000003700377308 */ /* 0x000ee20000002400 */
[----:B------:R-:W-:Y:S02]  /*b4a0*/  FMNMX.FTZ R26, R61, R26, !PT ;  /* 0x0000001a3d1a7209 */ /* 0x000fe40007810000 */
[----:B------:R-:W-:Y:S02]  /*b4b0*/  ISETP.GT.AND P1, PT, R3, 0x19, PT ;  /* 0x000000190300780c */ /* 0x000fe40003f24270 */
[----:B------:R-:W-:Y:S02]  /*b4c0*/  FSEL R51, R38, -INF , P2 ;  /* 0xff80000026337808 */ /* 0x000fe40001000000 */
[----:B------:R-:W-:Y:S01]  /*b4d0*/  FMNMX.FTZ R26, R57, R26, !PT ;  /* 0x0000001a391a7209 */ /* 0x000fe20007810000 */
[----:B------:R-:W-:Y:S01]  /*b4e0*/  MUFU.TANH R12, R12 ;  /* 0x0000000c000c7308 */ /* 0x000fe20000002400 */
        /* <DEDUP_REMOVED lines=8> */
[----:B------:R-:W-:Y:S01]  /*b570*/  FSEL R35, R25, -INF , P1 ;  /* 0xff80000019237808 */ /* 0x000fe20000800000 */
[----:B------:R-:W-:Y:S01]  /*b580*/  MUFU.TANH R69, R69 ;  /* 0x0000004500457308 */ /* 0x000fe20000002400 */
[----:B------:R-:W-:Y:S02]  /*b590*/  FMNMX.FTZ R26, R43, R26, !PT ;  /* 0x0000001a2b1a7209 */ /* 0x000fe40007810000 */
[----:B------:R-:W-:Y:S02]  /*b5a0*/  ISETP.GT.AND P1, PT, R3, 0x29, PT ;  /* 0x000000290300780c */ /* 0x000fe40003f24270 */
[----:B------:R-:W-:Y:S02]  /*b5b0*/  FSEL R39, R46, -INF , P2 ;  /* 0xff8000002e277808 */ /* 0x000fe40001000000 */
[----:B------:R-:W-:Y:S01]  /*b5c0*/  FMNMX.FTZ R26, R35, R26, !PT ;  /* 0x0000001a231a7209 */ /* 0x000fe20007810000 */
[----:B------:R-:W-:Y:S01]  /*b5d0*/  MUFU.TANH R71, R71 ;  /* 0x0000004700477308 */ /* 0x000fe20000002400 */
[----:B------:R-:W-:-:S02]  /*b5e0*/  ISETP.GT.AND P2, PT, R3, 0x30, PT ;  /* 0x000000300300780c */ /* 0x000fc40003f44270 */
[----:B-1----:R-:W-:Y:S02]  /*b5f0*/  FSEL R31, R27, -INF , P1 ;  /* 0xff8000001b1f7808 */ /* 0x002fe40000800000 */
[----:B------:R-:W-:Y:S01]  /*b600*/  FMNMX.FTZ R30, R39, R26, !PT ;  /* 0x0000001a271e7209 */ /* 0x000fe20007810000 */
[----:B------:R-:W-:Y:S01]  /*b610*/  FMUL.FTZ R26, R28, UR4 ;  /* 0x000000041c1a7c20 */ /* 0x000fe20008410000 */
[----:B------:R-:W-:Y:S01]  /*b620*/  ISETP.GT.AND P1, PT, R3, 0x31, PT ;  /* 0x000000310300780c */ /* 0x000fe20003f24270 */
[----:B------:R-:W-:Y:S01]  /*b630*/  FMUL.FTZ R28, R29, UR4 ;  /* 0x000000041d1c7c20 */ /* 0x000fe20008410000 */
[----:B------:R-:W-:Y:S01]  /*b640*/  FSEL R27, R50, -INF , P2 ;  /* 0xff800000321b7808 */ /* 0x000fe20001000000 */
[----:B------:R-:W-:Y:S01]  /*b650*/  FMUL.FTZ R29, R33, UR4 ;  /* 0x00000004211d7c20 */ /* 0x000fe20008410000 */
[----:B------:R-:W-:Y:S01]  /*b660*/  FMNMX.FTZ R30, R31, R30, !PT ;  /* 0x0000001e1f1e7209 */ /* 0x000fe20007810000 */
[----:B------:R-:W-:Y:S01]  /*b670*/  MUFU.TANH R26, R26 ;  /* 0x0000001a001a7308 */ /* 0x000fe20000002400 */
[----:B------:R-:W-:-:S02]  /*b680*/  ISETP.GT.AND P2, PT, R3, 0x38, PT ;  /* 0x000000380300780c */ /* 0x000fc40003f44270 */
[----:B------:R-:W-:Y:S02]  /*b690*/  FSEL R15, R15, -INF , P1 ;  /* 0xff8000000f0f7808 */ /* 0x000fe40000800000 */
[----:B------:R-:W-:Y:S02]  /*b6a0*/  FMNMX.FTZ R30, R27, R30, !PT ;  /* 0x0000001e1b1e7209 */ /* 0x000fe40007810000 */
[----:B------:R-:W-:Y:S01]  /*b6b0*/  ISETP.GT.AND P1, PT, R3, 0x39, PT ;  /* 0x000000390300780c */ /* 0x000fe20003f24270 */
[----:B------:R-:W-:Y:S01]  /*b6c0*/  MUFU.TANH R28, R28 ;  /* 0x0000001c001c7308 */ /* 0x000fe20000002400 */
[----:B--2---:R-:W-:Y:S02]  /*b6d0*/  FSEL R25, R54, -INF , P2 ;  /* 0xff80000036197808 */ /* 0x004fe40001000000 */
[----:B------:R-:W-:Y:S02]  /*b6e0*/  FMNMX.FTZ R30, R15, R30, !PT ;  /* 0x0000001e0f1e7209 */ /* 0x000fe40007810000 */
[----:B---3--:R-:W-:Y:S01]  /*b6f0*/  FSEL R3, R55, -INF , P1 ;  /* 0xff80000037037808 */ /* 0x008fe20000800000 */
[----:B------:R-:W-:Y:S01]  /*b700*/  FMUL.FTZ R55, R32, UR4 ;  /* 0x0000000420377c20 */ /* 0x000fe20008410000 */
[----:B------:R-:W-:Y:S01]  /*b710*/  FMNMX.FTZ R30, R25, R30, !PT ;  /* 0x0000001e191e7209 */ /* 0x000fe20007810000 */
[----:B------:R-:W-:Y:S01]  /*b720*/  MUFU.TANH R29, R29 ;  /* 0x0000001d001d7308 */ /* 0x000fe20000002400 */
[----:B------:R-:W-:-:S02]  /*b730*/  VIADDMNMX R24, R20, R67, R24, PT ;  /* 0x0000004314187246 */ /* 0x000fc40003800118 */
[----:B------:R-:W-:Y:S02]  /*b740*/  FMNMX.FTZ R30, R3, R30, !PT ;  /* 0x0000001e031e7209 */ /* 0x000fe40007810000 */
[C---:B------:R-:W-:Y:S02]  /*b750*/  ISETP.GT.AND P1, PT, R24.reuse, RZ, PT ;  /* 0x000000ff1800720c */ /* 0x040fe40003f24270 */
[C---:B------:R-:W-:Y:S01]  /*b760*/  ISETP.GT.AND P2, PT, R24.reuse, 0x1, PT ;  /* 0x000000011800780c */ /* 0x040fe20003f44270 */
[----:B------:R-:W1:Y:S01]  /*b770*/  SHFL.BFLY PT, R33, R30, 0x2, 0x1f ;  /* 0x0c401f001e217f89 */ /* 0x000e6200000e0000 */
[----:B------:R-:W2:Y:S01]  /*b780*/  MUFU.TANH R55, R55 ;  /* 0x0000003700377308 */ /* 0x000ea20000002400 */
[----:B------:R-:W-:Y:S02]  /*b790*/  ISETP.GT.AND P3, PT, R24, 0x8, PT ;  /* 0x000000081800780c */ /* 0x000fe40003f64270 */
[----:B0-----:R-:W-:Y:S02]  /*b7a0*/  FSEL R32, R14, -INF , P2 ;  /* 0xff8000000e207808 */ /* 0x001fe40001000000 */
[----:B------:R-:W-:-:S03]  /*b7b0*/  ISETP.GT.AND P2, PT, R24, 0x10, PT ;  /* 0x000000101800780c */ /* 0x000fc60003f44270 */
[----:B------:R-:W0:Y:S08]  /*b7c0*/  MUFU.TANH R73, R73 ;  /* 0x0000004900497308 */ /* 0x000e300000002400 */
[----:B------:R-:W3:Y:S01]  /*b7d0*/  MUFU.TANH R75, R75 ;  /* 0x0000004b004b7308 */ /* 0x000ee20000002400 */
[----:B--2---:R-:W-:Y:S02]  /*b7e0*/  FSEL R55, R55, -INF , P2 ;  /* 0xff80000037377808 */ /* 0x004fe40001000000 */
[----:B------:R-:W-:-:S02]  /*b7f0*/  ISETP.GT.AND P2, PT, R24, 0x18, PT ;  /* 0x000000181800780c */ /* 0x000fc40003f44270 */
[----:B-1----:R-:W-:Y:S01]  /*b800*/  FMNMX.FTZ R36, R30, R33, !PT ;  /* 0x000000211e247209 */ /* 0x002fe20007810000 */
[----:B------:R-:W-:Y:S01]  /*b810*/  FMUL.FTZ R30, R45, UR4 ;  /* 0x000000042d1e7c20 */ /* 0x000fe20008410000 */
[----:B------:R-:W-:Y:S01]  /*b820*/  FSEL R45, R12, -INF , P1 ;  /* 0xff8000000c2d7808 */ /* 0x000fe20000800000 */
[----:B------:R-:W-:Y:S01]  /*b830*/  FMUL.FTZ R33, R49, UR4 ;  /* 0x0000000431217c20 */ /* 0x000fe20008410000 */
[----:B------:R-:W-:Y:S01]  /*b840*/  ISETP.GT.AND P1, PT, R24, 0x9, PT ;  /* 0x000000091800780c */ /* 0x000fe20003f24270 */
[----:B------:R-:W1:Y:S01]  /*b850*/  SHFL.BFLY PT, R37, R36, 0x1, 0x1f ;  /* 0x0c201f0024257f89 */ /* 0x000e6200000e0000 */
[----:B------:R-:W-:Y:S01]  /*b860*/  FSEL R49, R26, -INF , P3 ;  /* 0xff8000001a317808 */ /* 0x000fe20001800000 */
[----:B------:R-:W2:Y:S01]  /*b870*/  MUFU.TANH R77, R77 ;  /* 0x0000004d004d7308 */ /* 0x000ea20000002400 */
[----:B------:R-:W-:Y:S01]  /*b880*/  FMNMX.FTZ R12, R45, R32, !PT ;  /* 0x000000202d0c7209 */ /* 0x000fe20007810000 */
[----:B------:R-:W-:Y:S01]  /*b890*/  ULDC UR4, c[0x0][0x988] ;  /* 0x0002620000047ab9 */ /* 0x000fe20000000800 */
[----:B------:R-:W-:Y:S01]  /*b8a0*/  FSEL R53, R28, -INF , P1 ;  /* 0xff8000001c357808 */ /* 0x000fe20000800000 */
[----:B------:R-:W-:Y:S01]  /*b8b0*/  IMAD.U32 R14, RZ, RZ, UR4 ;  /* 0x00000004ff0e7e24 */ /* 0x000fe2000f8e00ff */
[----:B------:R-:W-:-:S02]  /*b8c0*/  FMNMX.FTZ R12, R49, R12, !PT ;  /* 0x0000000c310c7209 */ /* 0x000fc40007810000 */
[C---:B------:R-:W-:Y:S01]  /*b8d0*/  ISETP.GT.AND P1, PT, R24.reuse, 0x11, PT ;  /* 0x000000111800780c */ /* 0x040fe20003f24270 */
[----:B------:R-:W4:Y:S01]  /*b8e0*/  MUFU.TANH R30, R30 ;  /* 0x0000001e001e7308 */ /* 0x000f220000002400 */
[----:B------:R-:W-:Y:S02]  /*b8f0*/  FMNMX.FTZ R12, R53, R12, !PT ;  /* 0x0000000c350c7209 */ /* 0x000fe40007810000 */
[----:B------:R-:W-:Y:S02]  /*b900*/  FSEL R67, R29, -INF , P1 ;  /* 0xff8000001d437808 */ /* 0x000fe40000800000 */
[----:B------:R-:W-:Y:S02]  /*b910*/  FMNMX.FTZ R12, R55, R12, !PT ;  /* 0x0000000c370c7209 */ /* 0x000fe40007810000 */
[----:B------:R-:W-:Y:S01]  /*b920*/  ISETP.GT.AND P1, PT, R24, 0x19, PT ;  /* 0x000000191800780c */ /* 0x000fe20003f24270 */
[----:B------:R-:W4:Y:S01]  /*b930*/  MUFU.TANH R48, R48 ;  /* 0x0000003000307308 */ /* 0x000f220000002400 */
[----:B------:R-:W-:-:S02]  /*b940*/  FSEL R69, R69, -INF , P2 ;  /* 0xff80000045457808 */ /* 0x000fc40001000000 */
[----:B------:R-:W-:Y:S02]  /*b950*/  FMNMX.FTZ R12, R67, R12, !PT ;  /* 0x0000000c430c7209 */ /* 0x000fe40007810000 */
[C---:B------:R-:W-:Y:S02]  /*b960*/  ISETP.GT.AND P2, PT, R24.reuse, 0x20, PT ;  /* 0x000000201800780c */ /* 0x040fe40003f44270 */
[----:B------:R-:W-:Y:S01]  /*b970*/  FSEL R71, R71, -INF , P1 ;  /* 0xff80000047477808 */ /* 0x000fe20000800000 */
[----:B------:R4:W4:Y:S01]  /*b980*/  MUFU.TANH R26, R33 ;  /* 0x00000021001a7308 */ /* 0x0009220000002400 */
[----:B------:R-:W-:Y:S02]  /*b990*/  FMNMX.FTZ R12, R69, R12, !PT ;  /* 0x0000000c450c7209 */ /* 0x000fe40007810000 */
[----:B------:R-:W-:Y:S02]  /*b9a0*/  ISETP.GT.AND P1, PT, R24, 0x21, PT ;  /* 0x000000211800780c */ /* 0x000fe40003f24270 */
[----:B0-----:R-:W-:-:S02]  /*b9b0*/  FSEL R73, R73, -INF , P2 ;  /* 0xff80000049497808 */ /* 0x001fc40001000000 */
[----:B------:R-:W-:Y:S01]  /*b9c0*/  FMNMX.FTZ R12, R71, R12, !PT ;  /* 0x0000000c470c7209 */ /* 0x000fe20007810000 */
[----:B------:R-:W-:Y:S01]  /*b9d0*/  MUFU.TANH R34, R34 ;  /* 0x0000002200227308 */ /* 0x000fe20000002400 */
[----:B------:R-:W-:Y:S02]  /*b9e0*/  ISETP.GT.AND P2, PT, R24, 0x28, PT ;  /* 0x000000281800780c */ /* 0x000fe40003f44270 */
[----:B---3--:R-:W-:Y:S02]  /*b9f0*/  FSEL R75, R75, -INF , P1 ;  /* 0xff8000004b4b7808 */ /* 0x008fe40000800000 */
[----:B------:R-:W-:Y:S02]  /*ba00*/  FMNMX.FTZ R12, R73, R12, !PT ;  /* 0x0000000c490c7209 */ /* 0x000fe40007810000 */
[----:B-1----:R-:W-:Y:S02]  /*ba10*/  FMNMX.FTZ R20, R36, R37, !PT ;  /* 0x0000002524147209 */ /* 0x002fe40007810000 */
[----:B------:R-:W0:Y:S01]  /*ba20*/  MUFU.TANH R37, R52 ;  /* 0x0000003400257308 */ /* 0x000e220000002400 */
[----:B------:R-:W-:-:S02]  /*ba30*/  ISETP.GT.AND P3, PT, R24, 0x29, PT ;  /* 0x000000291800780c */ /* 0x000fc40003f64270 */
[----:B--2---:R-:W-:Y:S01]  /*ba40*/  FSEL R77, R77, -INF , P2 ;  /* 0xff8000004d4d7808 */ /* 0x004fe20001000000 */
[----:B------:R-:W-:Y:S01]  /*ba50*/  FMUL.FTZ R38, R20, R14 ;  /* 0x0000000e14267220 */ /* 0x000fe20000410000 */
[----:B------:R-:W-:Y:S02]  /*ba60*/  FMNMX.FTZ R12, R75, R12, !PT ;  /* 0x0000000c4b0c7209 */ /* 0x000fe40007810000 */
[----:B------:R-:W-:Y:S02]  /*ba70*/  ISETP.GT.AND P1, PT, R24, 0x30, PT ;  /* 0x000000301800780c */ /* 0x000fe40003f24270 */
[----:B----4-:R-:W-:Y:S02]  /*ba80*/  FSEL R79, R30, -INF , P3 ;  /* 0xff8000001e4f7808 */ /* 0x010fe40001800000 */
        /* <DEDUP_REMOVED lines=8> */
[----:B0-----:R-:W-:Y:S02]  /*bb10*/  FSEL R37, R37, -INF , P1 ;  /* 0xff80000025257808 */ /* 0x001fe40000800000 */
[----:B------:R-:W-:Y:S02]  /*bb20*/  FMNMX.FTZ R12, R29, R12, !PT ;  /* 0x0000000c1d0c7209 */ /* 0x000fe40007810000 */
[----:B------:R-:W-:Y:S02]  /*bb30*/  FSETP.NEU.FTZ.AND P4, PT, R20, -INF , PT ;  /* 0xff8000001400780b */ /* 0x000fe40003f9d000 */
[----:B------:R-:W-:Y:S02]  /*bb40*/  FSEL R41, R34, -INF , P2 ;  /* 0xff80000022297808 */ /* 0x000fe40001000000 */
[----:B------:R-:W-:Y:S02]  /*bb50*/  FMNMX.FTZ R12, R37, R12, !PT ;  /* 0x0000000c250c7209 */ /* 0x000fe40007810000 */
[----:B------:R-:W-:-:S02]  /*bb60*/  FSEL R38, R38, RZ, P4 ;  /* 0x000000ff26267208 */ /* 0x000fc40002000000 */
[----:B------:R-:W-:-:S03]  /*bb70*/  FMNMX.FTZ R12, R41, R12, !PT ;  /* 0x0000000c290c7209 */ /* 0x000fc60007810000 */
[-CC-:B------:R-:W-:Y:S01]  /*bb80*/  FFMA.FTZ R28, R59, R14.reuse, -R38.reuse ;  /* 0x0000000e3b1c7223 */ /* 0x180fe20000010826 */
        /* <DEDUP_REMOVED lines=16> */
[-CC-:B------:R-:W-:Y:S01]  /*bc90*/  FFMA.FTZ R12, R27, R14.reuse, -R38.reuse ;  /* 0x0000000e1b0c7223 */ /* 0x180fe20000010826 */
[----:B------:R-:W-:-:S05]  /*bca0*/  FFMA.FTZ R27, R15, R14, -R38 ;  /* 0x0000000e0f1b7223 */ /* 0x000fca0000010826 */
[----:B------:R-:W0:Y:S01]  /*bcb0*/  MUFU.EX2 R167, R167 ;  /* 0x000000a700a77308 */ /* 0x000e220000000800 */
[----:B------:R-:W2:Y:S07]  /*bcc0*/  SHFL.BFLY PT, R24, R59, 0x1, 0x1f ;  /* 0x0c201f003b187f89 */ /* 0x000eae00000e0000 */
[----:B------:R-:W3:Y:S01]  /*bcd0*/  MUFU.EX2 R28, R28 ;  /* 0x0000001c001c7308 */ /* 0x000ee20000000800 */
[----:B-1----:R-:W-:Y:S01]  /*bce0*/  FADD.FTZ R40, R165, R26 ;  /* 0x0000001aa5287221 */ /* 0x002fe20000010000 */
[----:B------:R-:W-:-:S06]  /*bcf0*/  F2FP.F16.F32.PACK_AB R165, R26, R165 ;  /* 0x000000a51aa5723e */ /* 0x000fcc00000000ff */
[----:B------:R-:W1:Y:S08]  /*bd00*/  MUFU.EX2 R161, R161 ;  /* 0x000000a100a17308 */ /* 0x000e700000000800 */
[----:B------:R-:W4:Y:S01]  /*bd10*/  MUFU.EX2 R30, R30 ;  /* 0x0000001e001e7308 */ /* 0x000f220000000800 */
[----:B--2---:R-:W-:Y:S01]  /*bd20*/  FMNMX.FTZ R15, R59, R24, !PT ;  /* 0x000000183b0f7209 */ /* 0x004fe20007810000 */
[----:B------:R-:W-:-:S03]  /*bd30*/  FFMA.FTZ R24, R25, R14, -R38 ;  /* 0x0000000e19187223 */ /* 0x000fc60000010826 */
[C---:B------:R-:W-:Y:S01]  /*bd40*/  FSETP.NEU.FTZ.AND P1, PT, R15.reuse, -INF , PT ;  /* 0xff8000000f00780b */ /* 0x040fe20003f3d000 */
[----:B------:R-:W-:Y:S02]  /*bd50*/  FMUL.FTZ R25, R15, R14 ;  /* 0x0000000e0f197220 */ /* 0x000fe40000410000 */
[----:B------:R-:W-:Y:S03]  /*bd60*/  MUFU.EX2 R163, R163 ;  /* 0x000000a300a37308 */ /* 0x000fe60000000800 */
        /* <DEDUP_REMOVED lines=9> */
[-C--:B------:R-:W-:Y:S01]  /*be00*/  FFMA.FTZ R39, R71, R14.reuse, -R38 ;  /* 0x0000000e47277223 */ /* 0x080fe20000010826 */
[----:B0-----:R-:W-:Y:S01]  /*be10*/  FADD.FTZ R49, R167, R40 ;  /* 0x00000028a7317221 */ /* 0x001fe20000010000 */
[-CC-:B------:R-:W-:Y:S01]  /*be20*/  FFMA.FTZ R156, R73, R14.reuse, -R38.reuse ;  /* 0x0000000e499c7223 */ /* 0x180fe20000010826 */
[-CC-:B------:R-:W-:Y:S01]  /*be30*/  FFMA.FTZ R43, R75, R14.reuse, -R38.reuse ;  /* 0x0000000e4b2b7223 */ /* 0x180fe20000010826 */
[-CC-:B------:R-:W-:Y:S01]  /*be40*/  FFMA.FTZ R45, R77, R14.reuse, -R38.reuse ;  /* 0x0000000e4d2d7223 */ /* 0x180fe20000010826 */
[----:B---3--:R-:W-:Y:S01]  /*be50*/  FADD.FTZ R44, R28, R49 ;  /* 0x000000311c2c7221 */ /* 0x008fe20000010000 */
[----:B------:R-:W0:Y:S01]  /*be60*/  MUFU.EX2 R25, R25 ;  /* 0x0000001900197308 */ /* 0x000e220000000800 */
[-CC-:B------:R-:W-:Y:S01]  /*be70*/  FFMA.FTZ R32, R79, R14.reuse, -R38.reuse ;  /* 0x0000000e4f207223 */ /* 0x180fe20000010826 */
[-C--:B------:R-:W-:Y:S01]  /*be80*/  FFMA.FTZ R33, R33, R14.reuse, -R38 ;  /* 0x0000000e21217223 */ /* 0x080fe20000010826 */
[----:B-1----:R-:W-:Y:S01]  /*be90*/  FADD.FTZ R49, R161, R44 ;  /* 0x0000002ca1317221 */ /* 0x002fe20000010000 */
[-CC-:B------:R-:W-:Y:S01]  /*bea0*/  FFMA.FTZ R29, R29, R14.reuse, -R38.reuse ;  /* 0x0000000e1d1d7223 */ /* 0x180fe20000010826 */
[----:B------:R-:W-:Y:S01]  /*beb0*/  FFMA.FTZ R37, R37, R14, -R38 ;  /* 0x0000000e25257223 */ /* 0x000fe20000010826 */
[----:B------:R-:W-:-:S02]  /*bec0*/  VIADD R40, R21, 0x28c40 ;  /* 0x00028c4015287836 */ /* 0x000fc40000000000 */
[----:B------:R-:W-:Y:S01]  /*bed0*/  FFMA.FTZ R38, R41, R14, -R38 ;  /* 0x0000000e29267223 */ /* 0x000fe20000010826 */
[----:B------:R-:W1:Y:S01]  /*bee0*/  MUFU.EX2 R166, R166 ;  /* 0x000000a600a67308 */ /* 0x000e620000000800 */
[----:B----4-:R-:W-:Y:S01]  /*bef0*/  FADD.FTZ R44, R30, R49 ;  /* 0x000000311e2c7221 */ /* 0x010fe20000010000 */
[----:B------:R-:W-:Y:S02]  /*bf00*/  F2FP.F16.F32.PACK_AB R167, R28, R167 ;  /* 0x000000a71ca7723e */ /* 0x000fe400000000ff */
[----:B------:R-:W-:Y:S02]  /*bf10*/  PRMT R40, R187, 0x654, R40 ;  /* 0x00000654bb287816 */ /* 0x000fe40000000028 */
[----:B------:R-:W-:Y:S02]  /*bf20*/  F2FP.F16.F32.PACK_AB R161, R30, R161 ;  /* 0x000000a11ea1723e */ /* 0x000fe400000000ff */
[----:B------:R-:W2:Y:S01]  /*bf30*/  MUFU.EX2 R31, R31 ;  /* 0x0000001f001f7308 */ /* 0x000ea20000000800 */
[----:B0-----:R-:W-:Y:S01]  /*bf40*/  FADD.FTZ R47, R164, R25 ;  /* 0x00000019a42f7221 */ /* 0x001fe20000010000 */
[----:B------:R0:W-:Y:S01]  /*bf50*/  SYNCS.ARRIVE.TRANS64.RED.A1T0 RZ, [R40+URZ], RZ ;  /* 0x000000ff28ff79a7 */ /* 0x0001e2000810043f */
[----:B------:R-:W-:-:S05]  /*bf60*/  F2FP.F16.F32.PACK_AB R164, R25, R164 ;  /* 0x000000a419a4723e */ /* 0x000fca00000000ff */
[----:B------:R-:W3:Y:S01]  /*bf70*/  MUFU.EX2 R160, R160 ;  /* 0x000000a000a07308 */ /* 0x000ee20000000800 */
[----:B-1----:R-:W-:-:S07]  /*bf80*/  FADD.FTZ R42, R166, R47 ;  /* 0x0000002fa62a7221 */ /* 0x002fce0000010000 */
[----:B------:R-:W1:Y:S01]  /*bf90*/  MUFU.EX2 R35, R35 ;  /* 0x0000002300237308 */ /* 0x000e620000000800 */
[C---:B--2---:R-:W-:Y:S01]  /*bfa0*/  FADD.FTZ R47, R31.reuse, R42 ;  /* 0x0000002a1f2f7221 */ /* 0x044fe20000010000 */
[----:B------:R-:W-:Y:S01]  /*bfb0*/  F2FP.F16.F32.PACK_AB R166, R31, R166 ;  /* 0x000000a61fa6723e */ /* 0x000fe200000000ff */
[----:B------:R-:W-:Y:S06]  /*bfc0*/  BAR.SYNC.DEFER_BLOCKING 0xf, 0x100 ;  /* 0x03c4000000007b1d */ /* 0x000fec0000010000 */
[----:B------:R-:W2:Y:S01]  /*bfd0*/  MUFU.EX2 R162, R162 ;  /* 0x000000a200a27308 */ /* 0x000ea20000000800 */
[----:B---3--:R-:W-:Y:S01]  /*bfe0*/  FADD.FTZ R42, R160, R47 ;  /* 0x0000002fa02a7221 */ /* 0x008fe20000010000 */
[----:B------:R-:W-:-:S06]  /*bff0*/  FADD.FTZ R47, R163, R44 ;  /* 0x0000002ca32f7221 */ /* 0x000fcc0000010000 */
[----:B------:R-:W3:Y:S01]  /*c000*/  MUFU.EX2 R34, R34 ;  /* 0x0000002200227308 */ /* 0x000ee20000000800 */
[C---:B-1----:R-:W-:Y:S01]  /*c010*/  FADD.FTZ R41, R35.reuse, R42 ;  /* 0x0000002a23297221 */ /* 0x042fe20000010000 */
[----:B------:R-:W-:-:S06]  /*c020*/  F2FP.F16.F32.PACK_AB R160, R35, R160 ;  /* 0x000000a023a0723e */ /* 0x000fcc00000000ff */
[----:B------:R-:W1:Y:S01]  /*c030*/  MUFU.EX2 R39, R39 ;  /* 0x0000002700277308 */ /* 0x000e620000000800 */
[----:B--2---:R-:W-:Y:S01]  /*c040*/  FADD.FTZ R28, R162, R41 ;  /* 0x00000029a21c7221 */ /* 0x004fe20000010000 */
[----:B------:R2:W-:Y:S06]  /*c050*/  STSM.16.M88.4 [R201+0x26800], R164 ;  /* 0x026800a4c9007844 */ /* 0x0005ec0000000200 */
[----:B------:R-:W4:Y:S01]  /*c060*/  MUFU.EX2 R157, R157 ;  /* 0x0000009d009d7308 */ /* 0x000f220000000800 */
[C---:B---3--:R-:W-:Y:S01]  /*c070*/  FADD.FTZ R42, R34.reuse, R47 ;  /* 0x0000002f222a7221 */ /* 0x048fe20000010000 */
[----:B------:R-:W-:-:S06]  /*c080*/  F2FP.F16.F32.PACK_AB R163, R34, R163 ;  /* 0x000000a322a3723e */ /* 0x000fcc00000000ff */
[----:B------:R-:W3:Y:S01]  /*c090*/  MUFU.EX2 R156, R156 ;  /* 0x0000009c009c7308 */ /* 0x000ee20000000800 */
[C---:B-1----:R-:W-:Y:S01]  /*c0a0*/  FADD.FTZ R41, R39.reuse, R28 ;  /* 0x0000001c27297221 */ /* 0x042fe20000010000 */
[----:B------:R-:W-:-:S05]  /*c0b0*/  F2FP.F16.F32.PACK_AB R162, R39, R162 ;  /* 0x000000a227a2723e */ /* 0x000fca00000000ff */
[----:B------:R2:W-:Y:S01]  /*c0c0*/  STSM.16.M88.4 [R204], R160 ;  /* 0x000000a0cc007844 */ /* 0x0005e20000000200 */
[----:B------:R-:W1:Y:S01]  /*c0d0*/  MUFU.EX2 R36, R36 ;  /* 0x0000002400247308 */ /* 0x000e620000000800 */
[----:B----4-:R-:W-:-:S07]  /*c0e0*/  FADD.FTZ R47, R157, R42 ;  /* 0x0000002a9d2f7221 */ /* 0x010fce0000010000 */
[----:B------:R-:W4:Y:S01]  /*c0f0*/  MUFU.EX2 R43, R43 ;  /* 0x0000002b002b7308 */ /* 0x000f220000000800 */
[----:B---3--:R-:W-:-:S07]  /*c100*/  FADD.FTZ R28, R156, R41 ;  /* 0x000000299c1c7221 */ /* 0x008fce0000010000 */
[----:B------:R-:W3:Y:S01]  /*c110*/  MUFU.EX2 R159, R159 ;  /* 0x0000009f009f7308 */ /* 0x000ee20000000800 */
[C---:B-1----:R-:W-:Y:S01]  /*c120*/  FADD.FTZ R30, R36.reuse, R47 ;  /* 0x0000002f241e7221 */ /* 0x042fe20000010000 */
[----:B------:R-:W-:-:S06]  /*c130*/  F2FP.F16.F32.PACK_AB R157, R36, R157 ;  /* 0x0000009d249d723e */ /* 0x000fcc00000000ff */
[----:B------:R-:W1:Y:S01]  /*c140*/  MUFU.EX2 R45, R45 ;  /* 0x0000002d002d7308 */ /* 0x000e620000000800 */
[C---:B----4-:R-:W-:Y:S01]  /*c150*/  FADD.FTZ R28, R43.reuse, R28 ;  /* 0x0000001c2b1c7221 */ /* 0x050fe20000010000 */
[----:B------:R-:W-:-:S06]  /*c160*/  F2FP.F16.F32.PACK_AB R156, R43, R156 ;  /* 0x0000009c2b9c723e */ /* 0x000fcc00000000ff */
[----:B------:R-:W4:Y:S01]  /*c170*/  MUFU.EX2 R32, R32 ;  /* 0x0000002000207308 */ /* 0x000f220000000800 */
[----:B---3--:R-:W-:-:S07]  /*c180*/  FADD.FTZ R31, R159, R30 ;  /* 0x0000001e9f1f7221 */ /* 0x008fce0000010000 */
[----:B------:R-:W3:Y:S01]  /*c190*/  MUFU.EX2 R0, R0 ;  /* 0x0000000000007308 */ /* 0x000ee20000000800 */
[----:B-1----:R-:W-:-:S07]  /*c1a0*/  FADD.FTZ R25, R45, R28 ;  /* 0x0000001c2d197221 */ /* 0x002fce0000010000 */
[----:B------:R-:W-:Y:S01]  /*c1b0*/  MUFU.EX2 R12, R12 ;  /* 0x0000000c000c7308 */ /* 0x000fe20000000800 */
[C---:B----4-:R-:W-:Y:S01]  /*c1c0*/  F2FP.F16.F32.PACK_AB R158, R32.reuse, R45 ;  /* 0x0000002d209e723e */ /* 0x050fe200000000ff */
[----:B------:R-:W-:-:S06]  /*c1d0*/  FADD.FTZ R32, R32, R25 ;  /* 0x0000001920207221 */ /* 0x000fcc0000010000 */
[----:B------:R-:W1:Y:S01]  /*c1e0*/  MUFU.EX2 R27, R27 ;  /* 0x0000001b001b7308 */ /* 0x000e620000000800 */
[C---:B---3--:R-:W-:Y:S01]  /*c1f0*/  FADD.FTZ R31, R0.reuse, R31 ;  /* 0x0000001f001f7221 */ /* 0x048fe20000010000 */
[----:B------:R-:W-:-:S05]  /*c200*/  F2FP.F16.F32.PACK_AB R159, R0, R159 ;  /* 0x0000009f009f723e */ /* 0x000fca00000000ff */
[----:B------:R2:W-:Y:S01]  /*c210*/  STSM.16.M88.4 [R202], R156 ;  /* 0x0000009cca007844 */ /* 0x0005e20000000200 */
[----:B------:R-:W-:Y:S08]  /*c220*/  MUFU.EX2 R33, R33 ;  /* 0x0000002100217308 */ /* 0x000ff00000000800 */
[----:B0-----:R-:W0:Y:S01]  /*c230*/  MUFU.EX2 R40, R29 ;  /* 0x0000001d00287308 */ /* 0x001e220000000800 */
[----:B-1----:R-:W-:Y:S01]  /*c240*/  F2FP.F16.F32.PACK_AB R153, R27, R12 ;  /* 0x0000000c1b99723e */ /* 0x002fe200000000ff */
[----:B------:R-:W-:-:S04]  /*c250*/  FADD.FTZ R12, R12, R31 ;  /* 0x0000001f0c0c7221 */ /* 0x000fc80000010000 */
[----:B------:R-:W-:Y:S02]  /*c260*/  FADD.FTZ R27, R27, R12 ;  /* 0x0000000c1b1b7221 */ /* 0x000fe40000010000 */
[----:B------:R-:W-:Y:S08]  /*c270*/  MUFU.EX2 R24, R24 ;  /* 0x0000001800187308 */ /* 0x000ff00000000800 */
[----:B------:R-:W1:Y:S01]  /*c280*/  MUFU.EX2 R3, R3 ;  /* 0x0000000300037308 */ /* 0x000e620000000800 */
[----:B0----5:R-:W-:Y:S01]  /*c290*/  F2FP.F16.F32.PACK_AB R152, R40, R33 ;  /* 0x000000212898723e */ /* 0x021fe200000000ff */
[----:B------:R-:W-:-:S04]  /*c2a0*/  FADD.FTZ R33, R33, R32 ;  /* 0x0000002021217221 */ /* 0x000fc80000010000 */
[----:B------:R-:W-:Y:S02]  /*c2b0*/  FADD.FTZ R33, R40, R33 ;  /* 0x0000002128217221 */ /* 0x000fe40000010000 */
[----:B------:R-:W0:Y:S08]  /*c2c0*/  MUFU.EX2 R26, R37 ;  /* 0x00000025001a7308 */ /* 0x000e300000000800 */
[----:B------:R-:W3:Y:S01]  /*c2d0*/  MUFU.EX2 R29, R38 ;  /* 0x00000026001d7308 */ /* 0x000ee20000000800 */
[----:B-1----:R-:W-:Y:S01]  /*c2e0*/  F2FP.F16.F32.PACK_AB R155, R3, R24 ;  /* 0x00000018039b723e */ /* 0x002fe200000000ff */
[----:B------:R-:W-:-:S04]  /*c2f0*/  FADD.FTZ R24, R24, R27 ;  /* 0x0000001b18187221 */ /* 0x000fc80000010000 */
[----:B------:R-:W-:Y:S01]  /*c300*/  FADD.FTZ R3, R3, R24 ;  /* 0x0000001803037221 */ /* 0x000fe20000010000 */
[----:B0-----:R-:W-:Y:S01]  /*c310*/  FADD.FTZ R0, R26, R33 ;  /* 0x000000211a007221 */ /* 0x001fe20000010000 */
[----:B---3--:R-:W-:-:S03]  /*c320*/  F2FP.F16.F32.PACK_AB R154, R29, R26 ;  /* 0x0000001a1d9a723e */ /* 0x008fc600000000ff */
[----:B------:R-:W-:Y:S02]  /*c330*/  FADD.FTZ R0, R29, R0 ;  /* 0x000000001d007221 */ /* 0x000fe40000010000 */
[----:B------:R2:W-:Y:S01]  /*c340*/  STSM.16.M88.4 [R203], R152 ;  /* 0x00000098cb007844 */ /* 0x0005e20000000200 */
[----:B------:R-:W-:Y:S05]  /*c350*/  @!P0 BRA `(.L_x_7983) ;  /* 0x0000000000048947 */ /* 0x000fea0003800000 */
[----:B------:R-:W-:Y:S01]  /*c360*/  BPT.TRAP 0x1 ;  /* 0x000000040000795c */ /* 0x000fe20000300000 */
.L_x_7983:
[----:B------:R0:W1:Y:S01]  /*c370*/  SYNCS.PHASECHK.TRANS64.TRYWAIT P1, [R21+URZ+0x28c50], R58 ;  /* 0x028c503a150075a7 */ /* 0x000062000802017f */
[----:B------:R-:W-:Y:S05]  /*c380*/  @!P0 BRA `(.L_x_7984) ;  /* 0x0000000000048947 */ /* 0x000fea0003800000 */
[----:B------:R-:W-:Y:S01]  /*c390*/  BPT.TRAP 0x1 ;  /* 0x000000040000795c */ /* 0x000fe20000300000 */
.L_x_7984:
[----:B------:R-:W-:Y:S01]  /*c3a0*/  LOP3.LUT R12, R56, 0x2000000, RZ, 0xfc, !PT ;  /* 0x02000000380c7812 */ /* 0x000fe200078efcff */
        /* <DEDUP_REMOVED lines=10> */
.L_x_7986:
[----:B------:R-:W-:Y:S05]  /*c450*/  BSYNC B0 ;  /* 0x0000000000007941 */ /* 0x000fea0003800000 */
.L_x_7985:
[C---:B------:R-:W-:Y:S01]  /*c460*/  R2UR UR6, R28.reuse ;  /* 0x000000001c0672ca */ /* 0x040fe200000e0000 */
[C---:B------:R-:W-:Y:S01]  /*c470*/  VIADD R26, R28.reuse, 0x80 ;  /* 0x000000801c1a7836 */ /* 0x040fe20000000000 */
[----:B------:R-:W-:Y:S01]  /*c480*/  R2UR UR7, R29 ;  /* 0x000000001d0772ca */ /* 0x000fe200000e0000 */
[----:B------:R-:W-:Y:S01]  /*c490*/  IMAD.MOV.U32 R27, RZ, RZ, 0x40000040 ;  /* 0x40000040ff1b7424 */ /* 0x000fe200078e00ff */
[C---:B------:R-:W-:Y:S01]  /*c4a0*/  IADD3 R24, R28.reuse, 0x100, RZ ;  /* 0x000001001c187810 */ /* 0x040fe20007ffe0ff */
        /* <DEDUP_REMOVED lines=9> */
[----:B01----:R-:W-:-:S06]  /*c540*/  WARPGROUP.ARRIVE ;  /* 0x00000000000079c5 */ /* 0x003fcc0000000000 */
        /* <DEDUP_REMOVED lines=24> */
.L_x_7988:
[----:B--2---:R-:W0:Y:S01]  /*c6d0*/  LDC R152, c[0x0][0x448] ;  /* 0x00011200ff987b82 */ /* 0x004e220000000800 */
[----:B------:R-:W-:Y:S01]  /*c6e0*/  VIADD R21, R21, 0x28c60 ;  /* 0x00028c6015157836 */ /* 0x000fe20000000000 */
[----:B------:R-:W-:Y:S01]  /*c6f0*/  BSSY B1, `(.L_x_7989) ;  /* 0x000024b000017945 */ /* 0x000fe20003800000 */
[----:B------:R-:W-:Y:S02]  /*c700*/  IMAD.MOV.U32 R153, RZ, RZ, R199 ;  /* 0x000000ffff997224 */ /* 0x000fe400078e00c7 */
[----:B------:R-:W-:Y:S01]  /*c710*/  VIADD R208, R208, 0xfffffffe ;  /* 0xfffffffed0d07836 */ /* 0x000fe20000000000 */
[----:B------:R-:W-:-:S04]  /*c720*/  PRMT R21, R187, 0x654, R21 ;  /* 0x00000654bb157816 */ /* 0x000fc80000000015 */
[----:B------:R1:W-:Y:S01]  /*c730*/  SYNCS.ARRIVE.TRANS64.RED.A1T0 RZ, [R21+URZ], RZ ;  /* 0x000000ff15ff79a7 */ /* 0x0003e2000810043f */
[----:B0-----:R-:W-:-:S13]  /*c740*/  ISETP.NE.AND P1, PT, R152, 0x1, PT ;  /* 0x000000019800780c */ /* 0x001fda0003f25270 */
[----:B------:R-:W0:Y:S08]  /*c750*/  @P1 LDC R152, c[0x0][0x44c] ;  /* 0x00011300ff981b82 */ /* 0x000e300000000800 */
[----:B-1----:R-:W1:Y:S01]  /*c760*/  @P1 LDC R21, c[0x0][0x450] ;  /* 0x00011400ff151b82 */ /* 0x002e620000000800 */
[----:B0-----:R-:W-:-:S05]  /*c770*/  @P1 IMAD.HI.U32 R152, R199, R152, RZ ;  /* 0x00000098c7981227 */ /* 0x001fca00078e00ff */
[----:B-1----:R-:W-:-:S04]  /*c780*/  @P1 SHF.R.U32.HI R153, RZ, R21, R152 ;  /* 0x00000015ff991219 */ /* 0x002fc80000011698 */
[----:B------:R-:W-:-:S04]  /*c790*/  IADD3 R21, R153, R200, -R198 ;  /* 0x000000c899157210 */ /* 0x000fc80007ffe8c6 */
        /* <DEDUP_REMOVED lines=9> */
[----:B------:R-:W-:-:S07]  /*c830*/  IMAD.MOV.U32 R220, RZ, RZ, R19 ;  /* 0x000000ffffdc7224 */ /* 0x000fce00078e0013 */
.L_x_8003:
[----:B------:R-:W-:-:S05]  /*c840*/  VIADD R19, R220, 0x1 ;  /* 0x00000001dc137836 */ /* 0x000fca0000000000 */
[----:B------:R-:W-:-:S04]  /*c850*/  ISETP.NE.AND P1, PT, R19, 0x2, PT ;  /* 0x000000021300780c */ /* 0x000fc80003f25270 */
[----:B------:R-:W-:Y:S02]  /*c860*/  SEL R14, RZ, 0x1, P1 ;  /* 0x00000001ff0e7807 */ /* 0x000fe40000800000 */
[----:B------:R-:W-:Y:S02]  /*c870*/  SEL R19, R19, RZ, P1 ;  /* 0x000000ff13137207 */ /* 0x000fe40000800000 */
[----:B------:R-:W-:Y:S01]  /*c880*/  LOP3.LUT R22, R22, R14, RZ, 0x3c, !PT ;  /* 0x0000000e16167212 */ /* 0x000fe200078e3cff */
[----:B0-----:R-:W-:Y:S06]  /*c890*/  @!P0 BRA `(.L_x_7991) ;  /* 0x0000000000048947 */ /* 0x001fec0003800000 */
[----:B------:R-:W-:Y:S01]  /*c8a0*/  BPT.TRAP 0x1 ;  /* 0x000000040000795c */ /* 0x000fe20000300000 */
.L_x_7991:
[----:B------:R-:W-:Y:S01]  /*c8b0*/  IMAD R209, R19, 0x8, R2 ;  /* 0x0000000813d17824 */ /* 0x000fe200078e0202 */
[----:B------:R-:W-:-:S04]  /*c8c0*/  SHF.L.U32 R213, R22, 0x1f, RZ ;  /* 0x0000001f16d57819 */ /* 0x000fc800000006ff */
[----:B------:R0:W1:Y:S01]  /*c8d0*/  SYNCS.PHASECHK.TRANS64.TRYWAIT P1, [R209+URZ+0x28c30], R213 ;  /* 0x028c30d5d10075a7 */ /* 0x000062000802017f */
[----:B------:R-:W-:Y:S05]  /*c8e0*/  @!P0 BRA `(.L_x_7992) ;  /* 0x0000000000048947 */ /* 0x000fea0003800000 */
[----:B------:R-:W-:Y:S01]  /*c8f0*/  BPT.TRAP 0x1 ;  /* 0x000000040000795c */ /* 0x000fe20000300000 */
.L_x_7992:
[----:B------:R-:W-:Y:S01]  /*c900*/  BSSY B2, `(.L_x_7993) ;  /* 0x0000006000027945 */ /* 0x000fe20003800000 */
[----:B------:R-:W-:Y:S01]  /*c910*/  LEA R154, R19, R13, 0x9 ;  /* 0x0000000d139a7211 */ /* 0x000fe200078e48ff */
[----:B------:R-:W-:Y:S02]  /*c920*/  IMAD.MOV.U32 R155, RZ, RZ, 0x40000040 ;  /* 0x40000040ff9b7424 */ /* 0x000fe400078e00ff */
[----:B-1----:R-:W-:Y:S05]  /*c930*/  @P1 BRA `(.L_x_7994) ;  /* 0x0000000000081947 */ /* 0x002fea0003800000 */
[----:B------:R-:W1:Y:S02]  /*c940*/  SYNCS.PHASECHK.TRANS64.TRYWAIT P1, [R209+URZ+0x28c30], R213 ;  /* 0x028c30d5d10075a7 */ /* 0x000e64000802017f */
[----:B-1----:R-:W-:Y:S05]  /*c950*/  @!P1 BRA `(.L_x_7995) ;  /* 0x0000012c00789947 */ /* 0x002fea0003800000 */
.L_x_7994:
[----:B------:R-:W-:Y:S05]  /*c960*/  BSYNC B2 ;  /* 0x0000000000027941 */ /* 0x000fea0003800000 */
.L_x_7993:
        /* <DEDUP_REMOVED lines=14> */
[----:B------:R-:W-:Y:S01]  /*ca50*/  WARPGROUP.ARRIVE ;  /* 0x00000000000079c5 */ /* 0x000fe20000000000 */
[----:B------:R-:W-:Y:S02]  /*ca60*/  R2UR UR8, R10 ;  /* 0x000000000a0872ca */ /* 0x000fe400000e0000 */
[----:B------:R-:W-:Y:S02]  /*ca70*/  R2UR UR9, R11 ;  /* 0x000000000b0972ca */ /* 0x000fe400000e0000 */
[----:B------:R-:W-:Y:S01]  /*ca80*/  R2UR UR14, R14 ;  /* 0x000000000e0e72ca */ /* 0x000fe200000e0000 */
[----:B------:R-:W-:Y:S01]  /*ca90*/  HGMMA.64x64x16.F32 R152, gdesc[UR4], RZ, !UPT, gsb0 ;  /* 0x00e00000049879f0 */ /* 0x000fe2000c0008ff */
[----:B------:R-:W-:Y:S02]  /*caa0*/  R2UR UR15, R15 ;  /* 0x000000000f0f72ca */ /* 0x000fe400000e0000 */
[----:B------:R-:W-:-:S02]  /*cab0*/  R2UR UR12, R8 ;  /* 0x00000000080c72ca */ /* 0x000fc400000e0000 */
        /* <DEDUP_REMOVED lines=15> */
.L_x_7996:
[----:B------:R-:W2:Y:S01]  /*cbb0*/  LDC R14, c[0x0][0x448] ;  /* 0x00011200ff0e7b82 */ /* 0x000ea20000000800 */
[----:B------:R-:W-:Y:S01]  /*cbc0*/  FMUL.FTZ R223, R183, UR39 ;  /* 0x00000027b7df7c20 */ /* 0x000fe20008410000 */
[----:B------:R-:W-:Y:S01]  /*cbd0*/  FMUL.FTZ R182, R182, UR39 ;  /* 0x00000027b6b67c20 */ /* 0x000fe20008410000 */
[----:B------:R-:W-:Y:S01]  /*cbe0*/  FMUL.FTZ R173, R173, UR39 ;  /* 0x00000027adad7c20 */ /* 0x000fe20008410000 */
[----:B------:R-:W-:Y:S01]  /*cbf0*/  FMUL.FTZ R172, R172, UR39 ;  /* 0x00000027acac7c20 */ /* 0x000fe20008410000 */
[----:B------:R-:W-:Y:S01]  /*cc00*/  FMUL.FTZ R176, R176, UR39 ;  /* 0x00000027b0b07c20 */ /* 0x000fe20008410000 */
[----:B------:R-:W-:Y:S01]  /*cc10*/  FMUL.FTZ R177, R177, UR39 ;  /* 0x00000027b1b17c20 */ /* 0x000fe20008410000 */
[----:B------:R-:W-:Y:S01]  /*cc20*/  FMUL.FTZ R181, R181, UR39 ;  /* 0x00000027b5b57c20 */ /* 0x000fe20008410000 */
[----:B------:R-:W-:Y:S08]  /*cc30*/  MUFU.TANH R182, R182 ;  /* 0x000000b600b67308 */ /* 0x000ff00000002400 */
[----:B------:R-:W-:Y:S01]  /*cc40*/  MUFU.TANH R172, R172 ;  /* 0x000000ac00ac7308 */ /* 0x000fe20000002400 */
[----:B--2---:R-:W-:Y:S01]  /*cc50*/  ISETP.NE.AND P1, PT, R14, 0x1, PT ;  /* 0x000000010e00780c */ /* 0x004fe20003f25270 */
[----:B------:R-:W-:-:S06]  /*cc60*/  IMAD.IADD R14, R210, 0x1, R199 ;  /* 0x00000001d20e7824 */ /* 0x000fcc00078e02c7 */
[----:B------:R-:W-:Y:S06]  /*cc70*/  MUFU.TANH R181, R181 ;  /* 0x000000b500b57308 */ /* 0x000fec0000002400 */
[----:B------:R-:W2:Y:S08]  /*cc80*/  @P1 LDC R20, c[0x0][0x44c] ;  /* 0x00011300ff141b82 */ /* 0x000eb00000000800 */
[----:B------:R-:W3:Y:S01]  /*cc90*/  @P1 LDC R15, c[0x0][0x450] ;  /* 0x00011400ff0f1b82 */ /* 0x000ee20000000800 */
[----:B--2---:R-:W-:-:S05]  /*cca0*/  @P1 IMAD.HI.U32 R20, R14, R20, RZ ;  /* 0x000000140e141227 */ /* 0x004fca00078e00ff */
        /* <DEDUP_REMOVED lines=21> */
[----:B------:R-:W2:Y:S01]  /*ce00*/  SHFL.IDX PT, R175, R14, RZ, 0x1c1f ;  /* 0x001c1fff0eaf7589 */ /* 0x000ea200000e0000 */
[----:B------:R-:W-:Y:S01]  /*ce10*/  FMUL.FTZ R168, R170, UR39 ;  /* 0x00000027aaa87c20 */ /* 0x000fe20008410000 */
[----:B------:R-:W-:Y:S01]  /*ce20*/  FMUL.FTZ R170, R174, UR39 ;  /* 0x00000027aeaa7c20 */ /* 0x000fe20008410000 */
[----:B------:R-:W-:Y:S01]  /*ce30*/  FMUL.FTZ R174, R178, UR39 ;  /* 0x00000027b2ae7c20 */ /* 0x000fe20008410000 */
[----:B------:R-:W3:Y:S01]  /*ce40*/  MUFU.TANH R155, R155 ;  /* 0x0000009b009b7308 */ /* 0x000ee20000002400 */
[----:B------:R4:W5:Y:S07]  /*ce50*/  SHFL.IDX PT, R178, R14, 0x1, 0x1c1f ;  /* 0x003c1f000eb27f89 */ /* 0x00096e00000e0000 */
[----:B------:R-:W0:Y:S01]  /*ce60*/  MUFU.TANH R166, R166 ;  /* 0x000000a600a67308 */ /* 0x000e220000002400 */
[----:B----4-:R-:W-:Y:S01]  /*ce70*/  FMUL.FTZ R14, R179, UR39 ;  /* 0x00000027b30e7c20 */ /* 0x010fe20008410000 */
[----:B------:R-:W-:-:S04]  /*ce80*/  IMAD.MOV.U32 R179, RZ, RZ, -0x40 ;  /* 0xffffffc0ffb37424 */ /* 0x000fc800078e00ff */
[----:B------:R-:W-:Y:S02]  /*ce90*/  IMAD R179, R208, R179, 0x1 ;  /* 0x00000001d0b37424 */ /* 0x000fe400078e02b3 */
[----:B------:R-:W4:Y:S03]  /*cea0*/  MUFU.TANH R15, R15 ;  /* 0x0000000f000f7308 */ /* 0x000f260000002400 */
[----:B------:R-:W-:-:S05]  /*ceb0*/  IADD3 R179, R200, R179, -R207 ;  /* 0x000000b3c8b37210 */ /* 0x000fca0007ffe8cf */
[----:B------:R-:W-:Y:S01]  /*cec0*/  IMAD.IADD R222, R179, 0x1, -R198 ;  /* 0x00000001b3de7824 */ /* 0x000fe200078e0ac6 */
[----:B------:R-:W1:Y:S03]  /*ced0*/  MUFU.TANH R157, R157 ;  /* 0x0000009d009d7308 */ /* 0x000e660000002400 */
[C---:B--2---:R-:W-:Y:S02]  /*cee0*/  IMAD.IADD R179, R222.reuse, 0x1, R175 ;  /* 0x00000001deb37824 */ /* 0x044fe400078e02af */
[----:B-----5:R-:W-:-:S03]  /*cef0*/  IMAD.IADD R183, R222, 0x1, R178 ;  /* 0x00000001deb77824 */ /* 0x020fc600078e02b2 */
[----:B------:R-:W2:Y:S01]  /*cf00*/  MUFU.TANH R20, R20 ;  /* 0x0000001400147308 */ /* 0x000ea20000002400 */
[C---:B------:R-:W-:Y:S02]  /*cf10*/  ISETP.GT.AND P2, PT, R179.reuse, 0x9, PT ;  /* 0x00000009b300780c */ /* 0x040fe40003f44270 */
[----:B------:R-:W-:Y:S02]  /*cf20*/  ISETP.GT.AND P4, PT, R179, RZ, PT ;  /* 0x000000ffb300720c */ /* 0x000fe40003f84270 */
[----:B---3--:R-:W-:Y:S02]  /*cf30*/  FSEL R155, R155, -INF , P2 ;  /* 0xff8000009b9b7808 */ /* 0x008fe40001000000 */
[C---:B------:R-:W-:Y:S01]  /*cf40*/  ISETP.GT.AND P2, PT, R179.reuse, 0x20, PT ;  /* 0x00000020b300780c */ /* 0x040fe20003f44270 */
[----:B------:R-:W3:Y:S01]  /*cf50*/  MUFU.TANH R159, R159 ;  /* 0x0000009f009f7308 */ /* 0x000ee20000002400 */
[----:B------:R-:W-:Y:S02]  /*cf60*/  ISETP.GT.AND P5, PT, R179, 0x1, PT ;  /* 0x00000001b300780c */ /* 0x000fe40003fa4270 */
[----:B0-----:R-:W-:-:S02]  /*cf70*/  FSEL R166, R166, -INF , P2 ;  /* 0xff800000a6a67808 */ /* 0x001fc40001000000 */
[----:B------:R-:W-:Y:S02]  /*cf80*/  ISETP.GT.AND P2, PT, R183, 0x9, PT ;  /* 0x00000009b700780c */ /* 0x000fe40003f44270 */
[----:B----4-:R-:W-:Y:S01]  /*cf90*/  FSEL R175, R15, -INF , P4 ;  /* 0xff8000000faf7808 */ /* 0x010fe20002000000 */
[----:B------:R-:W0:Y:S01]  /*cfa0*/  MUFU.TANH R154, R154 ;  /* 0x0000009a009a7308 */ /* 0x000e220000002400 */
[----:B------:R-:W-:Y:S02]  /*cfb0*/  ISETP.GT.AND P4, PT, R179, 0x11, PT ;  /* 0x00000011b300780c */ /* 0x000fe40003f84270 */
[----:B-1----:R-:W-:Y:S02]  /*cfc0*/  FSEL R157, R157, -INF , P2 ;  /* 0xff8000009d9d7808 */ /* 0x002fe40001000000 */
[----:B------:R-:W-:Y:S02]  /*cfd0*/  ISETP.GT.AND P1, PT, R179, 0x8, PT ;  /* 0x00000008b300780c */ /* 0x000fe40003f24270 */
[----:B--2---:R-:W-:Y:S01]  /*cfe0*/  FSEL R178, R20, -INF , P5 ;  /* 0xff80000014b27808 */ /* 0x004fe20002800000 */
[----:B------:R-:W1:Y:S01]  /*cff0*/  MUFU.TANH R168, R168 ;  /* 0x000000a800a87308 */ /* 0x000e620000002400 */
[----:B------:R-:W-:-:S02]  /*d000*/  ISETP.GT.AND P2, PT, R183, 0x20, PT ;  /* 0x00000020b700780c */ /* 0x000fc40003f44270 */
[----:B------:R-:W-:Y:S02]  /*d010*/  ISETP.GT.AND P5, PT, R179, 0x18, PT ;  /* 0x00000018b300780c */ /* 0x000fe40003fa4270 */
[----:B---3--:R-:W-:Y:S02]  /*d020*/  FSEL R159, R159, -INF , P4 ;  /* 0xff8000009f9f7808 */ /* 0x008fe40002000000 */
[----:B------:R-:W-:Y:S01]  /*d030*/  ISETP.GT.AND P4, PT, R183, RZ, PT ;  /* 0x000000ffb700720c */ /* 0x000fe20003f84270 */
[----:B------:R-:W2:Y:S01]  /*d040*/  MUFU.TANH R162, R162 ;  /* 0x000000a200a27308 */ /* 0x000ea20000002400 */
[----:B0-----:R-:W-:Y:S02]  /*d050*/  FSEL R154, R154, -INF , P1 ;  /* 0xff8000009a9a7808 */ /* 0x001fe40000800000 */
[C---:B------:R-:W-:Y:S02]  /*d060*/  ISETP.GT.AND P1, PT, R179.reuse, 0x19, PT ;  /* 0x00000019b300780c */ /* 0x040fe40003f24270 */
[----:B------:R-:W-:-:S03]  /*d070*/  ISETP.GT.AND P3, PT, R179, 0x10, PT ;  /* 0x00000010b300780c */ /* 0x000fc60003f64270 */
[----:B------:R-:W0:Y:S01]  /*d080*/  MUFU.TANH R152, R152 ;  /* 0x0000009800987308 */ /* 0x000e220000002400 */
[----:B-1----:R-:W-:Y:S02]  /*d090*/  FSEL R168, R168, -INF , P2 ;  /* 0xff800000a8a87808 */ /* 0x002fe40001000000 */
[----:B------:R-:W-:-:S05]  /*d0a0*/  ISETP.GT.AND P2, PT, R183, 0x31, PT ;  /* 0x00000031b700780c */ /* 0x000fca0003f44270 */
[----:B------:R-:W1:Y:S01]  /*d0b0*/  MUFU.TANH R163, R163 ;  /* 0x000000a300a37308 */ /* 0x000e620000002400 */
[----:B--2---:R-:W-:Y:S02]  /*d0c0*/  FSEL R162, R162, -INF , P5 ;  /* 0xff800000a2a27808 */ /* 0x004fe40002800000 */
[----:B------:R-:W-:-:S05]  /*d0d0*/  ISETP.GT.AND P5, PT, R183, 0x1, PT ;  /* 0x00000001b700780c */ /* 0x000fca0003fa4270 */
[----:B------:R-:W2:Y:S01]  /*d0e0*/  MUFU.TANH R14, R14 ;  /* 0x0000000e000e7308 */ /* 0x000ea20000002400 */
[----:B0-----:R-:W-:Y:S02]  /*d0f0*/  FSEL R152, R152, -INF , P4 ;  /* 0xff80000098987808 */ /* 0x001fe40002000000 */
[----:B------:R-:W-:-:S05]  /*d100*/  ISETP.GT.AND P4, PT, R183, 0x11, PT ;  /* 0x00000011b700780c */ /* 0x000fca0003f84270 */
[----:B------:R-:W0:Y:S01]  /*d110*/  MUFU.TANH R153, R153 ;  /* 0x0000009900997308 */ /* 0x000e220000002400 */
[----:B-1----:R-:W-:Y:S02]  /*d120*/  FSEL R163, R163, -INF , P1 ;  /* 0xff800000a3a37808 */ /* 0x002fe40000800000 */
[----:B------:R-:W-:-:S05]  /*d130*/  ISETP.GT.AND P1, PT, R183, 0x8, PT ;  /* 0x00000008b700780c */ /* 0x000fca0003f24270 */
[----:B------:R-:W1:Y:S01]  /*d140*/  MUFU.TANH R158, R158 ;  /* 0x0000009e009e7308 */ /* 0x000e620000002400 */
[----:B--2---:R-:W-:Y:S02]  /*d150*/  FSEL R15, R14, -INF , P2 ;  /* 0xff8000000e0f7808 */ /* 0x004fe40001000000 */
[----:B------:R-:W-:Y:S02]  /*d160*/  FMNMX.FTZ R14, R152, R219, !PT ;  /* 0x000000db980e7209 */ /* 0x000fe40007810000 */
[----:B------:R-:W-:-:S03]  /*d170*/  ISETP.GT.AND P2, PT, R179, 0x30, PT ;  /* 0x00000030b300780c */ /* 0x000fc60003f44270 */
[----:B------:R-:W2:Y:S01]  /*d180*/  MUFU.TANH R156, R156 ;  /* 0x0000009c009c7308 */ /* 0x000ea20000002400 */
[----:B0-----:R-:W-:Y:S02]  /*d190*/  FSEL R153, R153, -INF , P5 ;  /* 0xff80000099997808 */ /* 0x001fe40002800000 */
[----:B------:R-:W-:Y:S02]  /*d1a0*/  ISETP.GT.AND P5, PT, R183, 0x18, PT ;  /* 0x00000018b700780c */ /* 0x000fe40003fa4270 */
[----:B------:R-:W-:-:S03]  /*d1b0*/  FMNMX.FTZ R14, R153, R14, !PT ;  /* 0x0000000e990e7209 */ /* 0x000fc60007810000 */
[----:B------:R-:W0:Y:S01]  /*d1c0*/  MUFU.TANH R167, R167 ;  /* 0x000000a700a77308 */ /* 0x000e220000002400 */
[----:B-1----:R-:W-:Y:S02]  /*d1d0*/  FSEL R158, R158, -INF , P3 ;  /* 0xff8000009e9e7808 */ /* 0x002fe40001800000 */
[----:B------:R-:W-:-:S05]  /*d1e0*/  ISETP.GT.AND P3, PT, R179, 0x21, PT ;  /* 0x00000021b300780c */ /* 0x000fca0003f64270 */
[----:B------:R-:W1:Y:S01]  /*d1f0*/  MUFU.TANH R160, R160 ;  /* 0x000000a000a07308 */ /* 0x000e620000002400 */
        /* <DEDUP_REMOVED lines=25> */
[----:B------:R-:W-:Y:S02]  /*d390*/  FMNMX.FTZ R14, R168, R14, !PT ;  /* 0x0000000ea80e7209 */ /* 0x000fe40007810000 */
[----:B------:R-:W-:Y:S02]  /*d3a0*/  ISETP.GT.AND P3, PT, R183, 0x38, PT ;  /* 0x00000038b700780c */ /* 0x000fe40003f64270 */
[----:B------:R-:W-:Y:S01]  /*d3b0*/  FMNMX.FTZ R14, R169, R14, !PT ;  /* 0x0000000ea90e7209 */ /* 0x000fe20007810000 */
[----:B------:R-:W2:Y:S01]  /*d3c0*/  MUFU.TANH R174, R174 ;  /* 0x000000ae00ae7308 */ /* 0x000ea20000002400 */
[----:B0-----:R-:W-:Y:S02]  /*d3d0*/  FSEL R170, R170, -INF , P4 ;  /* 0xff800000aaaa7808 */ /* 0x001fe40002000000 */
[----:B------:R-:W-:-:S02]  /*d3e0*/  ISETP.GT.AND P4, PT, R183, 0x39, PT ;  /* 0x00000039b700780c */ /* 0x000fc40003f84270 */
[----:B------:R-:W-:Y:S02]  /*d3f0*/  FMNMX.FTZ R14, R170, R14, !PT ;  /* 0x0000000eaa0e7209 */ /* 0x000fe40007810000 */
[----:B------:R-:W-:Y:S01]  /*d400*/  FSEL R182, R182, -INF , P3 ;  /* 0xff800000b6b67808 */ /* 0x000fe20001800000 */
[----:B------:R-:W0:Y:S01]  /*d410*/  MUFU.TANH R222, R223 ;  /* 0x000000df00de7308 */ /* 0x000e220000002400 */
[----:B-1----:R-:W-:Y:S02]  /*d420*/  FSEL R171, R171, -INF , P5 ;  /* 0xff800000abab7808 */ /* 0x002fe40002800000 */
[----:B------:R-:W-:Y:S02]  /*d430*/  ISETP.GT.AND P3, PT, R179, 0x31, PT ;  /* 0x00000031b300780c */ /* 0x000fe40003f64270 */
[----:B------:R-:W-:Y:S02]  /*d440*/  FMNMX.FTZ R14, R171, R14, !PT ;  /* 0x0000000eab0e7209 */ /* 0x000fe40007810000 */
[----:B------:R-:W-:-:S02]  /*d450*/  ISETP.GT.AND P5, PT, R179, 0x39, PT ;  /* 0x00000039b300780c */ /* 0x000fc40003fa4270 */
[----:B--2---:R-:W-:Y:S02]  /*d460*/  FSEL R174, R174, -INF , P1 ;  /* 0xff800000aeae7808 */ /* 0x004fe40000800000 */
[----:B------:R-:W-:Y:S02]  /*d470*/  ISETP.GT.AND P1, PT, R179, 0x29, PT ;  /* 0x00000029b300780c */ /* 0x000fe40003f24270 */
[----:B------:R-:W-:Y:S02]  /*d480*/  FMNMX.FTZ R14, R174, R14, !PT ;  /* 0x0000000eae0e7209 */ /* 0x000fe40007810000 */
[----:B------:R-:W-:Y:S02]  /*d490*/  FSEL R181, R181, -INF , P5 ;  /* 0xff800000b5b57808 */ /* 0x000fe40002800000 */
[----:B------:R-:W-:Y:S02]  /*d4a0*/  FMNMX.FTZ R14, R15, R14, !PT ;  /* 0x0000000e0f0e7209 */ /* 0x000fe40007810000 */
[----:B0-----:R-:W-:-:S02]  /*d4b0*/  FSEL R222, R222, -INF , P4 ;  /* 0xff800000dede7808 */ /* 0x001fc40002000000 */
[----:B------:R-:W-:Y:S02]  /*d4c0*/  FMNMX.FTZ R14, R182, R14, !PT ;  /* 0x0000000eb60e7209 */ /* 0x000fe40007810000 */
[----:B------:R-:W-:Y:S02]  /*d4d0*/  ISETP.GT.AND P4, PT, R179, 0x38, PT ;  /* 0x00000038b300780c */ /* 0x000fe40003f84270 */
[----:B------:R-:W-:-:S05]  /*d4e0*/  FMNMX.FTZ R14, R222, R14, !PT ;  /* 0x0000000ede0e7209 */ /* 0x000fca0007810000 */
[----:B------:R-:W0:Y:S02]  /*d4f0*/  SHFL.BFLY PT, R20, R14, 0x2, 0x1f ;  /* 0x0c401f000e147f89 */ /* 0x000e2400000e0000 */
[----:B0-----:R-:W-:-:S05]  /*d500*/  FMNMX.FTZ R20, R14, R20, !PT ;  /* 0x000000140e147209 */ /* 0x001fca0007810000 */
[----:B------:R-:W0:Y:S02]  /*d510*/  SHFL.BFLY PT, R14, R20, 0x1, 0x1f ;  /* 0x0c201f00140e7f89 */ /* 0x000e2400000e0000 */
[----:B0-----:R-:W-:Y:S02]  /*d520*/  FMNMX.FTZ R20, R20, R14, !PT ;  /* 0x0000000e14147209 */ /* 0x001fe40007810000 */
[----:B------:R-:W-:Y:S02]  /*d530*/  MOV R14, UR37 ;  /* 0x00000025000e7c02 */ /* 0x000fe40008000f00 */
[----:B------:R-:W-:-:S04]  /*d540*/  FSETP.NEU.FTZ.AND P6, PT, R20, -INF , PT ;  /* 0xff8000001400780b */ /* 0x000fc80003fdd000 */
[----:B------:R-:W-:-:S05]  /*d550*/  FSEL R183, R20, RZ, P6 ;  /* 0x000000ff14b77208 */ /* 0x000fca0003000000 */
[----:B------:R-:W-:Y:S01]  /*d560*/  FADD.FTZ R183, -R183, R219 ;  /* 0x000000dbb7b77221 */ /* 0x000fe20000010100 */
[----:B------:R-:W-:-:S05]  /*d570*/  FMUL.FTZ R219, R20, R14 ;  /* 0x0000000e14db7220 */ /* 0x000fca0000410000 */
[----:B------:R-:W-:Y:S02]  /*d580*/  FSEL R219, R219, RZ, P6 ;  /* 0x000000ffdbdb7208 */ /* 0x000fe40003000000 */
[----:B------:R-:W-:-:S03]  /*d590*/  ISETP.GT.AND P6, PT, R179, 0x28, PT ;  /* 0x00000028b300780c */ /* 0x000fc60003fc4270 */
[-CC-:B------:R-:W-:Y:S01]  /*d5a0*/  FFMA.FTZ R179, R168, R14.reuse, -R219.reuse ;  /* 0x0000000ea8b37223 */ /* 0x180fe200000108db */
[-CC-:B------:R-:W-:Y:S01]  /*d5b0*/  FFMA.FTZ R152, R152, R14.reuse, -R219.reuse ;  /* 0x0000000e98987223 */ /* 0x180fe200000108db */
[-C--:B------:R-:W-:Y:S01]  /*d5c0*/  FMUL.FTZ R168, R183, R14.reuse ;  /* 0x0000000eb7a87220 */ /* 0x080fe20000410000 */
[-CC-:B------:R-:W-:Y:S01]  /*d5d0*/  FFMA.FTZ R153, R153, R14.reuse, -R219.reuse ;  /* 0x0000000e99997223 */ /* 0x180fe200000108db */
[-CC-:B------:R-:W-:Y:S01]  /*d5e0*/  FFMA.FTZ R223, R15, R14.reuse, -R219.reuse ;  /* 0x0000000e0fdf7223 */ /* 0x180fe200000108db */
[----:B------:R-:W-:Y:S01]  /*d5f0*/  VIADD R15, R209, 0x28c40 ;  /* 0x00028c40d10f7836 */ /* 0x000fe20000000000 */
[----:B------:R-:W-:Y:S01]  /*d600*/  FSEL R172, R172, -INF , P6 ;  /* 0xff800000acac7808 */ /* 0x000fe20003000000 */
[----:B------:R-:W-:Y:S01]  /*d610*/  MUFU.EX2 R152, R152 ;  /* 0x0000009800987308 */ /* 0x000fe20000000800 */
[-CC-:B------:R-:W-:Y:S01]  /*d620*/  FFMA.FTZ R161, R161, R14.reuse, -R219.reuse ;  /* 0x0000000ea1a17223 */ /* 0x180fe200000108db */
[-C--:B------:R-:W-:Y:S01]  /*d630*/  FFMA.FTZ R165, R165, R14.reuse, -R219 ;  /* 0x0000000ea5a57223 */ /* 0x080fe200000108db */
[----:B------:R-:W-:Y:S01]  /*d640*/  PRMT R15, R187, 0x654, R15 ;  /* 0x00000654bb0f7816 */ /* 0x000fe2000000000f */
[-CC-:B------:R-:W-:Y:S01]  /*d650*/  FFMA.FTZ R156, R156, R14.reuse, -R219.reuse ;  /* 0x0000000e9c9c7223 */ /* 0x180fe200000108db */
[-CC-:B------:R-:W-:Y:S01]  /*d660*/  FFMA.FTZ R157, R157, R14.reuse, -R219.reuse ;  /* 0x0000000e9d9d7223 */ /* 0x180fe200000108db */
[-CC-:B------:R-:W-:Y:S01]  /*d670*/  FFMA.FTZ R160, R160, R14.reuse, -R219.reuse ;  /* 0x0000000ea0a07223 */ /* 0x180fe200000108db */
[----:B------:R0:W-:Y:S01]  /*d680*/  SYNCS.ARRIVE.TRANS64.RED.A1T0 RZ, [R15+URZ], RZ ;  /* 0x000000ff0fff79a7 */ /* 0x0001e2000810043f */
[----:B------:R-:W1:Y:S01]  /*d690*/  MUFU.EX2 R168, R168 ;  /* 0x000000a800a87308 */ /* 0x000e620000000800 */
[-CC-:B------:R-:W-:Y:S01]  /*d6a0*/  FFMA.FTZ R164, R164, R14.reuse, -R219.reuse ;  /* 0x0000000ea4a47223 */ /* 0x180fe200000108db */
[-CC-:B------:R-:W-:Y:S01]  /*d6b0*/  FFMA.FTZ R169, R169, R14.reuse, -R219.reuse ;  /* 0x0000000ea9a97223 */ /* 0x180fe200000108db */
[-CC-:B------:R-:W-:Y:S01]  /*d6c0*/  FFMA.FTZ R170, R170, R14.reuse, -R219.reuse ;  /* 0x0000000eaaaa7223 */ /* 0x180fe200000108db */
[-CC-:B------:R-:W-:Y:S01]  /*d6d0*/  FFMA.FTZ R171, R171, R14.reuse, -R219.reuse ;  /* 0x0000000eabab7223 */ /* 0x180fe200000108db */
[-CC-:B------:R-:W-:Y:S01]  /*d6e0*/  FFMA.FTZ R174, R174, R14.reuse, -R219.reuse ;  /* 0x0000000eaeae7223 */ /* 0x180fe200000108db */
[--C-:B------:R-:W-:Y:S01]  /*d6f0*/  FFMA.FTZ R182, R182, R14, -R219.reuse ;  /* 0x0000000eb6b67223 */ /* 0x100fe200000108db */
[----:B0-----:R-:W-:Y:S01]  /*d700*/  FMNMX.FTZ R15, R175, R218, !PT ;  /* 0x000000daaf0f7209 */ /* 0x001fe20007810000 */
[----:B------:R-:W0:Y:S01]  /*d710*/  MUFU.EX2 R153, R153 ;  /* 0x0000009900997308 */ /* 0x000e220000000800 */
[----:B------:R-:W-:-:S07]  /*d720*/  FFMA.FTZ R219, R222, R14, -R219 ;  /* 0x0000000ededb7223 */ /* 0x000fce00000108db */
[----:B------:R-:W-:Y:S01]  /*d730*/  MUFU.EX2 R183, R161 ;  /* 0x000000a100b77308 */ /* 0x000fe20000000800 */
[----:B-1----:R-:W-:Y:S01]  /*d740*/  FFMA.FTZ R3, R168, R3, R152 ;  /* 0x00000003a8037223 */ /* 0x002fe20000010098 */
[-C--:B------:R-:W-:Y:S01]  /*d750*/  FMUL.FTZ R26, R26, R168.reuse ;  /* 0x000000a81a1a7220 */ /* 0x080fe20000410000 */
[-C--:B------:R-:W-:Y:S01]  /*d760*/  FMUL.FTZ R27, R27, R168.reuse ;  /* 0x000000a81b1b7220 */ /* 0x080fe20000410000 */
[-C--:B------:R-:W-:Y:S01]  /*d770*/  FMUL.FTZ R30, R30, R168.reuse ;  /* 0x000000a81e1e7220 */ /* 0x080fe20000410000 */
[-C--:B------:R-:W-:Y:S01]  /*d780*/  FMUL.FTZ R31, R31, R168.reuse ;  /* 0x000000a81f1f7220 */ /* 0x080fe20000410000 */
[-C--:B------:R-:W-:Y:S01]  /*d790*/  FMUL.FTZ R34, R34, R168.reuse ;  /* 0x000000a822227220 */ /* 0x080fe20000410000 */
[----:B------:R-:W-:Y:S01]  /*d7a0*/  FMUL.FTZ R35, R35, R168 ;  /* 0x000000a823237220 */ /* 0x000fe20000410000 */
[----:B------:R-:W-:Y:S01]  /*d7b0*/  MUFU.EX2 R222, R165 ;  /* 0x000000a500de7308 */ /* 0x000fe20000000800 */
[C---:B0-----:R-:W-:Y:S01]  /*d7c0*/  FADD.FTZ R3, R153.reuse, R3 ;  /* 0x0000000399037221 */ /* 0x041fe20000010000 */
[----:B------:R-:W-:Y:S01]  /*d7d0*/  F2FP.F16.F32.PACK_AB R153, R153, R152 ;  /* 0x000000989999723e */ /* 0x000fe200000000ff */
[-C--:B------:R-:W-:Y:S01]  /*d7e0*/  FMUL.FTZ R38, R38, R168.reuse ;  /* 0x000000a826267220 */ /* 0x080fe20000410000 */
[----:B------:R-:W-:Y:S01]  /*d7f0*/  FMNMX.FTZ R152, R178, R15, !PT ;  /* 0x0000000fb2987209 */ /* 0x000fe20007810000 */
[-C--:B------:R-:W-:Y:S01]  /*d800*/  FMUL.FTZ R39, R39, R168.reuse ;  /* 0x000000a827277220 */ /* 0x080fe20000410000 */
[-C--:B------:R-:W-:Y:S01]  /*d810*/  FMUL.FTZ R42, R42, R168.reuse ;  /* 0x000000a82a2a7220 */ /* 0x080fe20000410000 */
[----:B------:R-:W-:Y:S01]  /*d820*/  FMUL.FTZ R43, R43, R168 ;  /* 0x000000a82b2b7220 */ /* 0x000fe20000410000 */
[----:B------:R-:W-:Y:S01]  /*d830*/  FMNMX.FTZ R152, R154, R152, !PT ;  /* 0x000000989a987209 */ /* 0x000fe20007810000 */
[----:B------:R0:W-:Y:S01]  /*d840*/  MUFU.TANH R15, R173 ;  /* 0x000000ad000f7308 */ /* 0x0001e20000002400 */
        /* <DEDUP_REMOVED lines=8> */
[----:B0-----:R-:W-:Y:S01]  /*d8d0*/  FMNMX.FTZ R173, R155, R152, !PT ;  /* 0x000000989bad7209 */ /* 0x001fe20007810000 */
[-C--:B------:R-:W-:Y:S01]  /*d8e0*/  FMUL.FTZ R59, R59, R168.reuse ;  /* 0x000000a83b3b7220 */ /* 0x080fe20000410000 */
[-C--:B------:R-:W-:Y:S01]  /*d8f0*/  FMUL.FTZ R62, R62, R168.reuse ;  /* 0x000000a83e3e7220 */ /* 0x080fe20000410000 */
[-C--:B------:R-:W-:Y:S01]  /*d900*/  FMUL.FTZ R63, R63, R168.reuse ;  /* 0x000000a83f3f7220 */ /* 0x080fe20000410000 */
[----:B------:R-:W-:Y:S01]  /*d910*/  FMNMX.FTZ R173, R158, R173, !PT ;  /* 0x000000ad9ead7209 */ /* 0x000fe20007810000 */
[-C--:B------:R-:W-:Y:S01]  /*d920*/  FMUL.FTZ R66, R66, R168.reuse ;  /* 0x000000a842427220 */ /* 0x080fe20000410000 */
[-C--:B------:R-:W-:Y:S01]  /*d930*/  FMUL.FTZ R67, R67, R168.reuse ;  /* 0x000000a843437220 */ /* 0x080fe20000410000 */
[----:B------:R0:W2:Y:S01]  /*d940*/  MUFU.TANH R152, R176 ;  /* 0x000000b000987308 */ /* 0x0000a20000002400 */
        /* <DEDUP_REMOVED lines=8> */
[----:B0-----:R-:W-:Y:S01]  /*d9d0*/  FMNMX.FTZ R176, R159, R173, !PT ;  /* 0x000000ad9fb07209 */ /* 0x001fe20007810000 */
[----:B-1----:R-:W-:Y:S01]  /*d9e0*/  FADD.FTZ R3, R156, R3 ;  /* 0x000000039c037221 */ /* 0x002fe20000010000 */
[-C--:B------:R-:W-:Y:S01]  /*d9f0*/  FMUL.FTZ R83, R83, R168.reuse ;  /* 0x000000a853537220 */ /* 0x080fe20000410000 */
[----:B------:R-:W-:Y:S01]  /*da00*/  FMUL.FTZ R86, R86, R168 ;  /* 0x000000a856567220 */ /* 0x000fe20000410000 */
[----:B------:R-:W-:Y:S01]  /*da10*/  FMNMX.FTZ R176, R162, R176, !PT ;  /* 0x000000b0a2b07209 */ /* 0x000fe20007810000 */
[-C--:B------:R-:W-:Y:S01]  /*da20*/  FMUL.FTZ R87, R87, R168.reuse ;  /* 0x000000a857577220 */ /* 0x080fe20000410000 */
[----:B------:R-:W-:Y:S01]  /*da30*/  FMUL.FTZ R90, R90, R168 ;  /* 0x000000a85a5a7220 */ /* 0x000fe20000410000 */
[----:B------:R0:W1:Y:S01]  /*da40*/  MUFU.TANH R173, R177 ;  /* 0x000000b100ad7308 */ /* 0x0000620000002400 */
[----:B------:R-:W-:Y:S01]  /*da50*/  FMNMX.FTZ R176, R163, R176, !PT ;  /* 0x000000b0a3b07209 */ /* 0x000fe20007810000 */
[-C--:B------:R-:W-:Y:S01]  /*da60*/  FMUL.FTZ R91, R91, R168.reuse ;  /* 0x000000a85b5b7220 */ /* 0x080fe20000410000 */
[----:B--2---:R-:W-:Y:S01]  /*da70*/  FSEL R152, R152, -INF , P2 ;  /* 0xff80000098987808 */ /* 0x004fe20001000000 */
[----:B------:R-:W-:Y:S01]  /*da80*/  FMUL.FTZ R94, R94, R168 ;  /* 0x000000a85e5e7220 */ /* 0x000fe20000410000 */
[----:B------:R-:W-:Y:S01]  /*da90*/  FMNMX.FTZ R176, R166, R176, !PT ;  /* 0x000000b0a6b07209 */ /* 0x000fe20007810000 */
[-C--:B------:R-:W-:Y:S01]  /*daa0*/  FMUL.FTZ R95, R95, R168.reuse ;  /* 0x000000a85f5f7220 */ /* 0x080fe20000410000 */
[----:B------:R-:W-:Y:S01]  /*dab0*/  FMUL.FTZ R98, R98, R168 ;  /* 0x000000a862627220 */ /* 0x000fe20000410000 */
[----:B------:R-:W2:Y:S01]  /*dac0*/  MUFU.EX2 R160, R160 ;  /* 0x000000a000a07308 */ /* 0x000ea20000000800 */
[----:B0-----:R-:W-:Y:S01]  /*dad0*/  FMUL.FTZ R177, R180, UR39 ;  /* 0x00000027b4b17c20 */ /* 0x001fe20008410000 */
[----:B------:R-:W-:Y:S01]  /*dae0*/  FMNMX.FTZ R180, R167, R176, !PT ;  /* 0x000000b0a7b47209 */ /* 0x000fe20007810000 */
[----:B---3--:R-:W-:Y:S01]  /*daf0*/  FADD.FTZ R3, R157, R3 ;  /* 0x000000039d037221 */ /* 0x008fe20000010000 */
[----:B------:R-:W-:Y:S01]  /*db00*/  FSEL R176, R15, -INF , P1 ;  /* 0xff8000000fb07808 */ /* 0x000fe20000800000 */
[----:B------:R-:W-:Y:S01]  /*db10*/  FMUL.FTZ R99, R99, R168 ;  /* 0x000000a863637220 */ /* 0x000fe20000410000 */
[----:B------:R-:W-:Y:S01]  /*db20*/  FMNMX.FTZ R180, R172, R180, !PT ;  /* 0x000000b4acb47209 */ /* 0x000fe20007810000 */
[-C--:B------:R-:W-:Y:S01]  /*db30*/  FMUL.FTZ R102, R102, R168.reuse ;  /* 0x000000a866667220 */ /* 0x080fe20000410000 */
[----:B------:R-:W0:Y:S01]  /*db40*/  MUFU.TANH R177, R177 ;  /* 0x000000b100b17308 */ /* 0x000e220000002400 */
[----:B------:R-:W-:Y:S01]  /*db50*/  ISETP.NE.AND P1, PT, R197, RZ, PT ;  /* 0x000000ffc500720c */ /* 0x000fe20003f25270 */
[----:B------:R-:W-:Y:S01]  /*db60*/  FMUL.FTZ R103, R103, R168 ;  /* 0x000000a867677220 */ /* 0x000fe20000410000 */
[----:B------:R-:W-:Y:S01]  /*db70*/  FMNMX.FTZ R15, R176, R180, !PT ;  /* 0x000000b4b00f7209 */ /* 0x000fe20007810000 */
[-C--:B------:R-:W-:Y:S01]  /*db80*/  FMUL.FTZ R106, R106, R168.reuse ;  /* 0x000000a86a6a7220 */ /* 0x080fe20000410000 */
[----:B-1----:R-:W-:Y:S01]  /*db90*/  FSEL R180, R173, -INF , P3 ;  /* 0xff800000adb47808 */ /* 0x002fe20001800000 */
[-C--:B------:R-:W-:Y:S01]  /*dba0*/  FMUL.FTZ R107, R107, R168.reuse ;  /* 0x000000a86b6b7220 */ /* 0x080fe20000410000 */
[----:B------:R-:W-:Y:S01]  /*dbb0*/  FMNMX.FTZ R15, R152, R15, !PT ;  /* 0x0000000f980f7209 */ /* 0x000fe20007810000 */
[----:B------:R-:W1:Y:S01]  /*dbc0*/  MUFU.EX2 R164, R164 ;  /* 0x000000a400a47308 */ /* 0x000e620000000800 */
[----:B--2---:R-:W-:Y:S01]  /*dbd0*/  FADD.FTZ R3, R160, R3 ;  /* 0x00000003a0037221 */ /* 0x004fe20000010000 */
[-C--:B------:R-:W-:Y:S01]  /*dbe0*/  FMUL.FTZ R110, R110, R168.reuse ;  /* 0x000000a86e6e7220 */ /* 0x080fe20000410000 */
[----:B------:R-:W-:Y:S01]  /*dbf0*/  FMNMX.FTZ R15, R180, R15, !PT ;  /* 0x0000000fb40f7209 */ /* 0x000fe20007810000 */
[-C--:B------:R-:W-:Y:S01]  /*dc00*/  FMUL.FTZ R111, R111, R168.reuse ;  /* 0x000000a86f6f7220 */ /* 0x080fe20000410000 */
[----:B------:R-:W-:Y:S01]  /*dc10*/  FADD.FTZ R3, R183, R3 ;  /* 0x00000003b7037221 */ /* 0x000fe20000010000 */
[-C--:B------:R-:W-:Y:S01]  /*dc20*/  FMUL.FTZ R114, R114, R168.reuse ;  /* 0x000000a872727220 */ /* 0x080fe20000410000 */
[-C--:B------:R-:W-:Y:S01]  /*dc30*/  FMUL.FTZ R115, R115, R168.reuse ;  /* 0x000000a873737220 */ /* 0x080fe20000410000 */
[----:B------:R-:W-:Y:S01]  /*dc40*/  MUFU.EX2 R169, R169 ;  /* 0x000000a900a97308 */ /* 0x000fe20000000800 */
[----:B0-----:R-:W-:Y:S01]  /*dc50*/  FSEL R177, R177, -INF , P4 ;  /* 0xff800000b1b17808 */ /* 0x001fe20002000000 */
[-C--:B------:R-:W-:Y:S01]  /*dc60*/  FMUL.FTZ R118, R118, R168.reuse ;  /* 0x000000a876767220 */ /* 0x080fe20000410000 */
[-C--:B------:R-:W-:Y:S01]  /*dc70*/  FMUL.FTZ R119, R119, R168.reuse ;  /* 0x000000a877777220 */ /* 0x080fe20000410000 */
[-C--:B------:R-:W-:Y:S01]  /*dc80*/  FMUL.FTZ R122, R122, R168.reuse ;  /* 0x000000a87a7a7220 */ /* 0x080fe20000410000 */
[----:B------:R-:W-:Y:S01]  /*dc90*/  FMNMX.FTZ R15, R177, R15, !PT ;  /* 0x0000000fb10f7209 */ /* 0x000fe20007810000 */
[-C--:B------:R-:W-:Y:S01]  /*dca0*/  FMUL.FTZ R123, R123, R168.reuse ;  /* 0x000000a87b7b7220 */ /* 0x080fe20000410000 */
[-C--:B------:R-:W-:Y:S01]  /*dcb0*/  FMUL.FTZ R126, R126, R168.reuse ;  /* 0x000000a87e7e7220 */ /* 0x080fe20000410000 */
[----:B------:R-:W-:Y:S01]  /*dcc0*/  MUFU.EX2 R170, R170 ;  /* 0x000000aa00aa7308 */ /* 0x000fe20000000800 */
[----:B------:R-:W-:Y:S01]  /*dcd0*/  FMNMX.FTZ R15, R181, R15, !PT ;  /* 0x0000000fb50f7209 */ /* 0x000fe20007810000 */
[----:B-1----:R-:W-:Y:S01]  /*dce0*/  FADD.FTZ R3, R164, R3 ;  /* 0x00000003a4037221 */ /* 0x002fe20000010000 */
[-C--:B------:R-:W-:Y:S01]  /*dcf0*/  FMUL.FTZ R127, R127, R168.reuse ;  /* 0x000000a87f7f7220 */ /* 0x080fe20000410000 */
[-C--:B------:R-:W-:Y:S01]  /*dd00*/  FMUL.FTZ R130, R130, R168.reuse ;  /* 0x000000a882827220 */ /* 0x080fe20000410000 */
[-C--:B------:R-:W-:Y:S01]  /*dd10*/  FMUL.FTZ R131, R131, R168.reuse ;  /* 0x000000a883837220 */ /* 0x080fe20000410000 */
[----:B------:R-:W0:Y:S01]  /*dd20*/  SHFL.BFLY PT, R173, R15, 0x2, 0x1f ;  /* 0x0c401f000fad7f89 */ /* 0x000e2200000e0000 */
        /* <DEDUP_REMOVED lines=11> */
[----:B------:R-:W-:-:S06]  /*dde0*/  FMUL.FTZ R151, R151, R168 ;  /* 0x000000a897977220 */ /* 0x000fcc0000410000 */
[----:B------:R-:W-:Y:S01]  /*ddf0*/  MUFU.EX2 R182, R182 ;  /* 0x000000b600b67308 */ /* 0x000fe20000000800 */
[----:B0-----:R-:W-:-:S05]  /*de00*/  FMNMX.FTZ R15, R15, R173, !PT ;  /* 0x000000ad0f0f7209 */ /* 0x001fca0007810000 */
[----:B------:R-:W0:Y:S02]  /*de10*/  SHFL.BFLY PT, R173, R15, 0x1, 0x1f ;  /* 0x0c201f000fad7f89 */ /* 0x000e2400000e0000 */
[----:B0-----:R-:W-:-:S04]  /*de20*/  FMNMX.FTZ R15, R15, R173, !PT ;  /* 0x000000ad0f0f7209 */ /* 0x001fc80007810000 */
[----:B------:R-:W-:-:S04]  /*de30*/  FSETP.NEU.FTZ.AND P2, PT, R15, -INF , PT ;  /* 0xff8000000f00780b */ /* 0x000fc80003f5d000 */
[----:B------:R-:W-:-:S05]  /*de40*/  FSEL R161, R15, RZ, P2 ;  /* 0x000000ff0fa17208 */ /* 0x000fca0001000000 */
[----:B------:R-:W-:Y:S02]  /*de50*/  FADD.FTZ R165, -R161, R218 ;  /* 0x000000daa1a57221 */ /* 0x000fe40000010100 */
[----:B------:R0:W-:Y:S02]  /*de60*/  MUFU.EX2 R161, R179 ;  /* 0x000000b300a17308 */ /* 0x0001e40000000800 */
[----:B------:R-:W-:-:S06]  /*de70*/  FMUL.FTZ R165, R165, R14 ;  /* 0x0000000ea5a57220 */ /* 0x000fcc0000410000 */
[----:B------:R1:W2:Y:S01]  /*de80*/  MUFU.EX2 R173, R165 ;  /* 0x000000a500ad7308 */ /* 0x0002a20000000800 */
[----:B0-----:R-:W-:Y:S01]  /*de90*/  FMUL.FTZ R179, R15, R14 ;  /* 0x0000000e0fb37220 */ /* 0x001fe20000410000 */
[----:B-1----:R-:W-:-:S04]  /*dea0*/  @!P1 IMAD R165, R220, 0x40, R192 ;  /* 0x00000040dca59824 */ /* 0x002fc800078e02c0 */
[----:B------:R-:W-:Y:S02]  /*deb0*/  @!P1 IMAD R165, R165, 0x4, R2 ;  /* 0x00000004a5a59824 */ /* 0x000fe400078e0202 */
[----:B--2---:R-:W-:-:S03]  /*dec0*/  FMUL.FTZ R24, R24, R173 ;  /* 0x000000ad18187220 */ /* 0x004fc60000410000 */
        /* <DEDUP_REMOVED lines=14> */
[----:B0-----:R0:W-:Y:S01]  /*dfb0*/  MUFU.EX2 R165, R174 ;  /* 0x000000ae00a57308 */ /* 0x0011e20000000800 */
        /* <DEDUP_REMOVED lines=8> */
[----:B0-----:R-:W-:Y:S01]  /*e040*/  FSEL R174, R179, RZ, P2 ;  /* 0x000000ffb3ae7208 */ /* 0x001fe20001000000 */
[-C--:B------:R-:W-:Y:S01]  /*e050*/  FMUL.FTZ R65, R65, R173.reuse ;  /* 0x000000ad41417220 */ /* 0x080fe20000410000 */
[-C--:B------:R-:W-:Y:S01]  /*e060*/  FMUL.FTZ R68, R68, R173.reuse ;  /* 0x000000ad44447220 */ /* 0x080fe20000410000 */
[-C--:B------:R-:W-:Y:S01]  /*e070*/  FMUL.FTZ R69, R69, R173.reuse ;  /* 0x000000ad45457220 */ /* 0x080fe20000410000 */
[-C--:B------:R-:W-:Y:S01]  /*e080*/  FMUL.FTZ R72, R72, R173.reuse ;  /* 0x000000ad48487220 */ /* 0x080fe20000410000 */
        /* <DEDUP_REMOVED lines=17> */
[----:B------:R-:W-:Y:S01]  /*e1a0*/  FFMA.FTZ R174, R181, R14, -R174 ;  /* 0x0000000eb5ae7223 */ /* 0x000fe200000108ae */
        /* <DEDUP_REMOVED lines=10> */
[----:B------:R3:W4:Y:S01]  /*e250*/  MUFU.EX2 R175, R155 ;  /* 0x0000009b00af7308 */ /* 0x0007220000000800 */
        /* <DEDUP_REMOVED lines=8> */
[----:B---3--:R-:W-:Y:S01]  /*e2e0*/  F2FP.F16.F32.PACK_AB R155, R157, R156 ;  /* 0x0000009c9d9b723e */ /* 0x008fe200000000ff */
[----:B0-----:R-:W-:Y:S01]  /*e2f0*/  FFMA.FTZ R156, R173, R0, R152 ;  /* 0x00000000ad9c7223 */ /* 0x001fe20000010098 */
[----:B------:R-:W-:Y:S01]  /*e300*/  FADD.FTZ R0, R222, R3 ;  /* 0x00000003de007221 */ /* 0x000fe20000010000 */
[----:B------:R-:W-:Y:S01]  /*e310*/  F2FP.F16.F32.PACK_AB R157, R183, R160 ;  /* 0x000000a0b79d723e */ /* 0x000fe200000000ff */
[-C--:B------:R-:W-:Y:S01]  /*e320*/  FMUL.FTZ R105, R105, R173.reuse ;  /* 0x000000ad69697220 */ /* 0x080fe20000410000 */
[C---:B-1----:R-:W-:Y:S01]  /*e330*/  FADD.FTZ R156, R178.reuse, R156 ;  /* 0x0000009cb29c7221 */ /* 0x042fe20000010000 */
[----:B------:R-:W-:Y:S01]  /*e340*/  F2FP.F16.F32.PACK_AB R152, R178, R152 ;  /* 0x00000098b298723e */ /* 0x000fe200000000ff */
[----:B------:R0:W1:Y:S01]  /*e350*/  MUFU.EX2 R181, R159 ;  /* 0x0000009f00b57308 */ /* 0x0000620000000800 */
[-C--:B------:R-:W-:Y:S01]  /*e360*/  FMUL.FTZ R108, R108, R173.reuse ;  /* 0x000000ad6c6c7220 */ /* 0x080fe20000410000 */
[----:B--2---:R-:W-:Y:S01]  /*e370*/  FADD.FTZ R156, R154, R156 ;  /* 0x0000009c9a9c7221 */ /* 0x004fe20000010000 */
[----:B----4-:R-:W-:Y:S01]  /*e380*/  F2FP.F16.F32.PACK_AB R154, R175, R154 ;  /* 0x0000009aaf9a723e */ /* 0x010fe200000000ff */
[----:B------:R-:W-:Y:S01]  /*e390*/  BAR.SYNC.DEFER_BLOCKING 0xf, 0x100 ;  /* 0x03c4000000007b1d */ /* 0x000fe20000010000 */
[-C--:B------:R-:W-:Y:S01]  /*e3a0*/  FMUL.FTZ R109, R109, R173.reuse ;  /* 0x000000ad6d6d7220 */ /* 0x080fe20000410000 */
[----:B------:R-:W-:Y:S01]  /*e3b0*/  FADD.FTZ R156, R175, R156 ;  /* 0x0000009caf9c7221 */ /* 0x000fe20000010000 */
[-C--:B------:R-:W-:Y:S01]  /*e3c0*/  FMUL.FTZ R112, R112, R173.reuse ;  /* 0x000000ad70707220 */ /* 0x080fe20000410000 */
[-C--:B------:R-:W-:Y:S01]  /*e3d0*/  FMUL.FTZ R113, R113, R173.reuse ;  /* 0x000000ad71717220 */ /* 0x080fe20000410000 */
[----:B0-----:R-:W-:Y:S01]  /*e3e0*/  F2FP.F16.F32.PACK_AB R159, R222, R164 ;  /* 0x000000a4de9f723e */ /* 0x001fe200000000ff */
[----:B------:R-:W0:Y:S01]  /*e3f0*/  MUFU.EX2 R162, R162 ;  /* 0x000000a200a27308 */ /* 0x000e220000000800 */
[----:B-----5:R-:W-:Y:S01]  /*e400*/  FADD.FTZ R156, R158, R156 ;  /* 0x0000009c9e9c7221 */ /* 0x020fe20000010000 */
[-C--:B------:R-:W-:Y:S01]  /*e410*/  FMUL.FTZ R116, R116, R173.reuse ;  /* 0x000000ad74747220 */ /* 0x080fe20000410000 */
[-C--:B------:R-:W-:Y:S01]  /*e420*/  FMUL.FTZ R117, R117, R173.reuse ;  /* 0x000000ad75757220 */ /* 0x080fe20000410000 */
[-C--:B------:R-:W-:Y:S01]  /*e430*/  FMUL.FTZ R120, R120, R173.reuse ;  /* 0x000000ad78787220 */ /* 0x080fe20000410000 */
[-C--:B------:R-:W-:Y:S01]  /*e440*/  FMUL.FTZ R121, R121, R173.reuse ;  /* 0x000000ad79797220 */ /* 0x080fe20000410000 */
[-C--:B------:R-:W-:Y:S01]  /*e450*/  FMUL.FTZ R124, R124, R173.reuse ;  /* 0x000000ad7c7c7220 */ /* 0x080fe20000410000 */
[----:B-1----:R-:W-:Y:S01]  /*e460*/  FADD.FTZ R156, R181, R156 ;  /* 0x0000009cb59c7221 */ /* 0x002fe20000010000 */
        /* <DEDUP_REMOVED lines=10> */
[----:B------:R-:W-:Y:S01]  /*e510*/  F2FP.F16.F32.PACK_AB R156, R181, R158 ;  /* 0x0000009eb59c723e */ /* 0x000fe200000000ff */
[----:B------:R0:W-:Y:S01]  /*e520*/  STSM.16.M88.4 [R201+0x26800], R152 ;  /* 0x02680098c9007844 */ /* 0x0001e20000000200 */
        /* <DEDUP_REMOVED lines=8> */
[----:B------:R-:W-:Y:S01]  /*e5b0*/  F2FP.F16.F32.PACK_AB R163, R171, R170 ;  /* 0x000000aaaba3723e */ /* 0x000fe200000000ff */
[----:B------:R-:W-:-:S02]  /*e5c0*/  FMUL.FTZ R149, R149, R173 ;  /* 0x000000ad95957220 */ /* 0x000fc40000410000 */
[----:B------:R0:W-:Y:S01]  /*e5d0*/  STSM.16.M88.4 [R204], R156 ;  /* 0x0000009ccc007844 */ /* 0x0001e20000000200 */
[----:B------:R-:W1:Y:S01]  /*e5e0*/  MUFU.EX2 R172, R172 ;  /* 0x000000ac00ac7308 */ /* 0x000e620000000800 */
[----:B--2---:R-:W-:Y:S01]  /*e5f0*/  FADD.FTZ R160, R166, R3 ;  /* 0x00000003a6a07221 */ /* 0x004fe20000010000 */
[----:B------:R-:W-:Y:S01]  /*e600*/  FADD.FTZ R3, R161, R0 ;  /* 0x00000000a1037221 */ /* 0x000fe20000010000 */
[----:B------:R-:W-:-:S03]  /*e610*/  F2FP.F16.F32.PACK_AB R161, R169, R161 ;  /* 0x000000a1a9a1723e */ /* 0x000fc600000000ff */
[----:B------:R-:W-:Y:S02]  /*e620*/  FADD.FTZ R3, R169, R3 ;  /* 0x00000003a9037221 */ /* 0x000fe40000010000 */
[----:B------:R-:W2:Y:S01]  /*e630*/  MUFU.EX2 R176, R176 ;  /* 0x000000b000b07308 */ /* 0x000ea20000000800 */
[C---:B---3--:R-:W-:Y:S01]  /*e640*/  FADD.FTZ R0, R167.reuse, R160 ;  /* 0x000000a0a7007221 */ /* 0x048fe20000010000 */
[----:B------:R-:W-:Y:S01]  /*e650*/  FADD.FTZ R3, R170, R3 ;  /* 0x00000003aa037221 */ /* 0x000fe20000010000 */
[----:B------:R-:W-:-:S03]  /*e660*/  F2FP.F16.F32.PACK_AB R160, R167, R166 ;  /* 0x000000a6a7a0723e */ /* 0x000fc600000000ff */
[----:B------:R-:W-:Y:S02]  /*e670*/  FADD.FTZ R3, R171, R3 ;  /* 0x00000003ab037221 */ /* 0x000fe40000010000 */
[----:B------:R-:W3:Y:S01]  /*e680*/  MUFU.EX2 R164, R179 ;  /* 0x000000b300a47308 */ /* 0x000ee20000000800 */
[----:B-1----:R-:W-:Y:S01]  /*e690*/  FADD.FTZ R0, R172, R0 ;  /* 0x00000000ac007221 */ /* 0x002fe20000010000 */
[----:B------:R-:W-:Y:S01]  /*e6a0*/  FADD.FTZ R3, R165, R3 ;  /* 0x00000003a5037221 */ /* 0x000fe20000010000 */
[----:B------:R-:W-:-:S03]  /*e6b0*/  F2FP.F16.F32.PACK_AB R165, R223, R165 ;  /* 0x000000a5dfa5723e */ /* 0x000fc600000000ff */
[----:B------:R-:W-:Y:S02]  /*e6c0*/  FADD.FTZ R3, R223, R3 ;  /* 0x00000003df037221 */ /* 0x000fe40000010000 */
[----:B------:R-:W1:Y:S01]  /*e6d0*/  MUFU.EX2 R180, R180 ;  /* 0x000000b400b47308 */ /* 0x000e620000000800 */
[----:B--2---:R-:W-:Y:S01]  /*e6e0*/  FADD.FTZ R0, R176, R0 ;  /* 0x00000000b0007221 */ /* 0x004fe20000010000 */
[----:B------:R-:W-:Y:S01]  /*e6f0*/  FADD.FTZ R3, R182, R3 ;  /* 0x00000003b6037221 */ /* 0x000fe20000010000 */
[----:B------:R-:W-:-:S05]  /*e700*/  F2FP.F16.F32.PACK_AB R162, R176, R172 ;  /* 0x000000acb0a2723e */ /* 0x000fca00000000ff */
[----:B------:R-:W2:Y:S01]  /*e710*/  MUFU.EX2 R177, R177 ;  /* 0x000000b100b17308 */ /* 0x000ea20000000800 */
[----:B---3--:R-:W-:Y:S01]  /*e720*/  FADD.FTZ R0, R164, R0 ;  /* 0x00000000a4007221 */ /* 0x008fe20000010000 */
[----:B------:R0:W-:Y:S06]  /*e730*/  STSM.16.M88.4 [R202], R160 ;  /* 0x000000a0ca007844 */ /* 0x0001ec0000000200 */
[----:B------:R-:W3:Y:S01]  /*e740*/  MUFU.EX2 R166, R174 ;  /* 0x000000ae00a67308 */ /* 0x000ee20000000800 */
[C---:B-1----:R-:W-:Y:S01]  /*e750*/  FADD.FTZ R0, R180.reuse, R0 ;  /* 0x00000000b4007221 */ /* 0x042fe20000010000 */
[----:B------:R-:W-:-:S06]  /*e760*/  F2FP.F16.F32.PACK_AB R164, R180, R164 ;  /* 0x000000a4b4a4723e */ /* 0x000fcc00000000ff */
[----:B------:R-:W1:Y:S01]  /*e770*/  MUFU.EX2 R167, R219 ;  /* 0x000000db00a77308 */ /* 0x000e620000000800 */
[----:B--2---:R-:W-:-:S04]  /*e780*/  FADD.FTZ R0, R177, R0 ;  /* 0x00000000b1007221 */ /* 0x004fc80000010000 */
[C---:B---3--:R-:W-:Y:S01]  /*e790*/  FADD.FTZ R0, R166.reuse, R0 ;  /* 0x00000000a6007221 */ /* 0x048fe20000010000 */
[----:B------:R-:W-:Y:S01]  /*e7a0*/  F2FP.F16.F32.PACK_AB R166, R166, R177 ;  /* 0x000000b1a6a6723e */ /* 0x000fe200000000ff */
[C---:B-1----:R-:W-:Y:S01]  /*e7b0*/  FADD.FTZ R3, R167.reuse, R3 ;  /* 0x00000003a7037221 */ /* 0x042fe20000010000 */
[----:B------:R-:W-:-:S05]  /*e7c0*/  F2FP.F16.F32.PACK_AB R167, R167, R182 ;  /* 0x000000b6a7a7723e */ /* 0x000fca00000000ff */
[----:B------:R0:W-:Y:S01]  /*e7d0*/  STSM.16.M88.4 [R203], R164 ;  /* 0x000000a4cb007844 */ /* 0x0001e20000000200 */
[----:B------:R-:W-:Y:S05]  /*e7e0*/  @!P0 BRA `(.L_x_7997) ;  /* 0x0000000000048947 */ /* 0x000fea0003800000 */
[----:B------:R-:W-:Y:S01]  /*e7f0*/  BPT.TRAP 0x1 ;  /* 0x000000040000795c */ /* 0x000fe20000300000 */
.L_x_7997:
[----:B------:R1:W2:Y:S01]  /*e800*/  SYNCS.PHASECHK.TRANS64.TRYWAIT P1, [R209+URZ+0x28c50], R213 ;  /* 0x028c50d5d10075a7 */ /* 0x0002a2000802017f */
[----:B------:R-:W-:Y:S05]  /*e810*/  @!P0 BRA `(.L_x_7998) ;  /* 0x0000000000048947 */ /* 0x000fea0003800000 */
[----:B------:R-:W-:Y:S01]  /*e820*/  BPT.TRAP 0x1 ;  /* 0x000000040000795c */ /* 0x000fe20000300000 */
.L_x_7998:
[----:B------:R-:W-:Y:S04]  /*e830*/  BSSY B2, `(.L_x_7999) ;  /* 0x0000004000027945 */ /* 0x000fe80003800000 */
[----:B--2---:R-:W-:Y:S05]  /*e840*/  @P1 BRA `(.L_x_8000) ;  /* 0x0000000000081947 */ /* 0x004fea0003800000 */
[----:B------:R-:W2:Y:S02]  /*e850*/  SYNCS.PHASECHK.TRANS64.TRYWAIT P1, [R209+URZ+0x28c50], R213 ;  /* 0x028c50d5d10075a7 */ /* 0x000ea4000802017f */
[----:B--2---:R-:W-:Y:S05]  /*e860*/  @!P1 BRA `(.L_x_8001) ;  /* 0x0000010c00c89947 */ /* 0x004fea0003800000 */
.L_x_8000:
[----:B------:R-:W-:Y:S05]  /*e870*/  BSYNC B2 ;  /* 0x0000000000027941 */ /* 0x000fea0003800000 */
.L_x_7999:
        /* <DEDUP_REMOVED lines=40> */
.L_x_8002:
[C---:B------:R-:W-:Y:S01]  /*eb00*/  ISETP.GT.AND P1, PT, R208.reuse, R21, PT ;  /* 0x00000015d000720c */ /* 0x040fe20003f24270 */
[----:B-12---:R-:W-:Y:S01]  /*eb10*/  VIADD R209, R209, 0x28c60 ;  /* 0x00028c60d1d17836 */ /* 0x006fe20000000000 */
[----:B------:R-:W-:Y:S01]  /*eb20*/  IADD3 R208, R208, -0x1, RZ ;  /* 0xffffffffd0d07810 */ /* 0x000fe20007ffe0ff */
[----:B------:R-:W-:Y:S02]  /*eb30*/  IMAD.MOV.U32 R219, RZ, RZ, R20 ;  /* 0x000000ffffdb7224 */ /* 0x000fe400078e0014 */
[----:B------:R-:W-:Y:S01]  /*eb40*/  IMAD.MOV.U32 R218, RZ, RZ, R15 ;  /* 0x000000ffffda7224 */ /* 0x000fe200078e000f */
[----:B------:R-:W-:Y:S01]  /*eb50*/  PRMT R209, R187, 0x654, R209 ;  /* 0x00000654bbd17816 */ /* 0x000fe200000000d1 */
[----:B------:R-:W-:-:S03]  /*eb60*/  IMAD.MOV.U32 R220, RZ, RZ, R19 ;  /* 0x000000ffffdc7224 */ /* 0x000fc600078e0013 */
[----:B------:R0:W-:Y:S03]  /*eb70*/  SYNCS.ARRIVE.TRANS64.RED.A1T0 RZ, [R209+URZ], RZ ;  /* 0x000000ffd1ff79a7 */ /* 0x0001e6000810043f */
[----:B------:R-:W-:Y:S05]  /*eb80*/  @P1 BRA `(.L_x_8003) ;  /* 0xffffffdc002c1947 */ /* 0x000fea000383ffff */
[----:B------:R-:W-:Y:S05]  /*eb90*/  BSYNC B0 ;  /* 0x0000000000007941 */ /* 0x000fea0003800000 */
.L_x_7990:
[----:B------:R-:W-:Y:S05]  /*eba0*/  BSYNC B1 ;  /* 0x0000000000017941 */ /* 0x000fea0003800000 */
.L_x_7989:
[----:B------:R-:W-:Y:S01]  /*ebb0*/  ISETP.GE.AND P1, PT, R208, R205, PT ;  /* 0x000000cdd000720c */ /* 0x000fe20003f26270 */
[----:B------:R-:W-:-:S12]  /*ebc0*/  BSSY B0, `(.L_x_8004) ;  /* 0x00001e5000007945 */ /* 0x000fd80003800000 */
[----:B------:R-:W-:Y:S05]  /*ebd0*/  @!P1 BRA `(.L_x_8005) ;  /* 0x0000001c008c9947 */ /* 0x000fea0003800000 */
[----:B------:R-:W-:Y:S02]  /*ebe0*/  IMAD.MOV.U32 R200, RZ, RZ, R20 ;  /* 0x000000ffffc87224 */ /* 0x000fe400078e0014 */
[----:B------:R-:W-:Y:S02]  /*ebf0*/  IMAD.MOV.U32 R213, RZ, RZ, R15 ;  /* 0x000000ffffd57224 */ /* 0x000fe400078e000f */
[----:B0-----:R-:W-:-:S07]  /*ec00*/  IMAD.MOV.U32 R209, RZ, RZ, R19 ;  /* 0x000000ffffd17224 */ /* 0x001fce00078e0013 */
.L_x_8018:
[----:B------:R-:W-:-:S05]  /*ec10*/  VIADD R19, R209, 0x1 ;  /* 0x00000001d1137836 */ /* 0x000fca0000000000 */
[----:B------:R-:W-:-:S04]  /*ec20*/  ISETP.NE.AND P1, PT, R19, 0x2, PT ;  /* 0x000000021300780c */ /* 0x000fc80003f25270 */
[----:B------:R-:W-:Y:S02]  /*ec30*/  SEL R14, RZ, 0x1, P1 ;  /* 0x00000001ff0e7807 */ /* 0x000fe40000800000 */
[----:B------:R-:W-:Y:S02]  /*ec40*/  SEL R19, R19, RZ, P1 ;  /* 0x000000ff13137207 */ /* 0x000fe40000800000 */
[----:B------:R-:W-:Y:S01]  /*ec50*/  LOP3.LUT R22, R22, R14, RZ, 0x3c, !PT ;  /* 0x0000000e16167212 */ /* 0x000fe200078e3cff */
[----:B-1----:R-:W-:Y:S06]  /*ec60*/  @!P0 BRA `(.L_x_8006) ;  /* 0x0000000000048947 */ /* 0x002fec0003800000 */
[----:B------:R-:W-:Y:S01]  /*ec70*/  BPT.TRAP 0x1 ;  /* 0x000000040000795c */ /* 0x000fe20000300000 */
.L_x_8006:
[----:B------:R-:W-:Y:S01]  /*ec80*/  IMAD R21, R19, 0x8, R2 ;  /* 0x0000000813157824 */ /* 0x000fe200078e0202 */
[----:B------:R-:W-:-:S04]  /*ec90*/  SHF.L.U32 R198, R22, 0x1f, RZ ;  /* 0x0000001f16c67819 */ /* 0x000fc800000006ff */
[----:B------:R0:W1:Y:S01]  /*eca0*/  SYNCS.PHASECHK.TRANS64.TRYWAIT P1, [R21+URZ+0x28c30], R198 ;  /* 0x028c30c6150075a7 */ /* 0x000062000802017f */
[----:B------:R-:W-:Y:S05]  /*ecb0*/  @!P0 BRA `(.L_x_8007) ;  /* 0x0000000000048947 */ /* 0x000fea0003800000 */
[----:B------:R-:W-:Y:S01]  /*ecc0*/  BPT.TRAP 0x1 ;  /* 0x000000040000795c */ /* 0x000fe20000300000 */
.L_x_8007:
[----:B------:R-:W-:Y:S01]  /*ecd0*/  BSSY B1, `(.L_x_8008) ;  /* 0x0000006000017945 */ /* 0x000fe20003800000 */
[----:B------:R-:W-:Y:S02]  /*ece0*/  IMAD R154, R19, 0x200, R13 ;  /* 0x00000200139a7824 */ /* 0x000fe400078e020d */
[----:B------:R-:W-:Y:S01]  /*ecf0*/  IMAD.MOV.U32 R155, RZ, RZ, 0x40000040 ;  /* 0x40000040ff9b7424 */ /* 0x000fe200078e00ff */
[----:B-1----:R-:W-:Y:S06]  /*ed00*/  @P1 BRA `(.L_x_8009) ;  /* 0x0000000000081947 */ /* 0x002fec0003800000 */
[----:B------:R-:W1:Y:S02]  /*ed10*/  SYNCS.PHASECHK.TRANS64.TRYWAIT P1, [R21+URZ+0x28c30], R198 ;  /* 0x028c30c6150075a7 */ /* 0x000e64000802017f */
[----:B-1----:R-:W-:Y:S05]  /*ed20*/  @!P1 BRA `(.L_x_8010) ;  /* 0x0000010800ac9947 */ /* 0x002fea0003800000 */
.L_x_8009:
[----:B------:R-:W-:Y:S05]  /*ed30*/  BSYNC B1 ;  /* 0x0000000000017941 */ /* 0x000fea0003800000 */
.L_x_8008:
        /* <DEDUP_REMOVED lines=8> */
[----:B------:R-:W-:Y:S01]  /*edc0*/  IADD3 R154, R154, 0x6, RZ ;  /* 0x000000069a9a7810 */ /* 0x000fe20007ffe0ff */
        /* <DEDUP_REMOVED lines=27> */
.L_x_8011:
        /* <DEDUP_REMOVED lines=108> */
[----:B------:R-:W-:Y:S01]  /*f640*/  FMUL.FTZ R36, R36, R180 ;  /* 0x000000b424247220 */ /* 0x000fe20000410000 */
        /* <DEDUP_REMOVED lines=27> */
[----:B------:R-:W-:Y:S01]  /*f800*/  FMUL.FTZ R72, R72, R180 ;  /* 0x000000b448487220 */ /* 0x000fe20000410000 */
[----:B--2---:R-:W-:Y:S01]  /*f810*/  FMNMX.FTZ R20, R154, R200, !PT ;  /* 0x000000c89a147209 */ /* 0x004fe20007810000 */
[-C--:B------:R-:W-:Y:S01]  /*f820*/  FMUL.FTZ R73, R73, R180.reuse ;  /* 0x000000b449497220 */ /* 0x080fe20000410000 */
[-C--:B------:R-:W-:Y:S01]  /*f830*/  FMUL.FTZ R76, R76, R180.reuse ;  /* 0x000000b44c4c7220 */ /* 0x080fe20000410000 */
[----:B------:R-:W-:Y:S01]  /*f840*/  FMUL.FTZ R77, R77, R180 ;  /* 0x000000b44d4d7220 */ /* 0x000fe20000410000 */
[----:B------:R-:W-:Y:S01]  /*f850*/  FMNMX.FTZ R20, R155, R20, !PT ;  /* 0x000000149b147209 */ /* 0x000fe20007810000 */
[----:B------:R-:W-:Y:S01]  /*f860*/  MUFU.TANH R182, R182 ;  /* 0x000000b600b67308 */ /* 0x000fe20000002400 */
[-C--:B------:R-:W-:Y:S01]  /*f870*/  FMUL.FTZ R80, R80, R180.reuse ;  /* 0x000000b450507220 */ /* 0x080fe20000410000 */
[----:B------:R-:W-:Y:S01]  /*f880*/  FMUL.FTZ R81, R81, R180 ;  /* 0x000000b451517220 */ /* 0x000fe20000410000 */
[----:B------:R-:W-:Y:S01]  /*f890*/  FMNMX.FTZ R20, R158, R20, !PT ;  /* 0x000000149e147209 */ /* 0x000fe20007810000 */
        /* <DEDUP_REMOVED lines=12> */
[----:B------:R-:W2:Y:S01]  /*f960*/  MUFU.EX2 R153, R153 ;  /* 0x0000009900997308 */ /* 0x000ea20000000800 */
[-C--:B------:R-:W-:Y:S01]  /*f970*/  FMUL.FTZ R100, R100, R180.reuse ;  /* 0x000000b464647220 */ /* 0x080fe20000410000 */
[----:B------:R-:W-:Y:S01]  /*f980*/  FMUL.FTZ R101, R101, R180 ;  /* 0x000000b465657220 */ /* 0x000fe20000410000 */
[----:B------:R-:W-:Y:S01]  /*f990*/  FMNMX.FTZ R20, R166, R20, !PT ;  /* 0x00000014a6147209 */ /* 0x000fe20007810000 */
[-C--:B------:R-:W-:Y:S01]  /*f9a0*/  FMUL.FTZ R104, R104, R180.reuse ;  /* 0x000000b468687220 */ /* 0x080fe20000410000 */
[-C--:B------:R-:W-:Y:S01]  /*f9b0*/  FMUL.FTZ R105, R105, R180.reuse ;  /* 0x000000b469697220 */ /* 0x080fe20000410000 */
[----:B------:R-:W-:Y:S01]  /*f9c0*/  FMUL.FTZ R108, R108, R180 ;  /* 0x000000b46c6c7220 */ /* 0x000fe20000410000 */
[----:B------:R-:W-:Y:S01]  /*f9d0*/  FMNMX.FTZ R20, R167, R20, !PT ;  /* 0x00000014a7147209 */ /* 0x000fe20007810000 */
[----:B------:R-:W3:Y:S01]  /*f9e0*/  MUFU.EX2 R156, R156 ;  /* 0x0000009c009c7308 */ /* 0x000ee20000000800 */
[-C--:B------:R-:W-:Y:S01]  /*f9f0*/  FMUL.FTZ R109, R109, R180.reuse ;  /* 0x000000b46d6d7220 */ /* 0x080fe20000410000 */
[----:B------:R-:W-:Y:S01]  /*fa00*/  FMUL.FTZ R112, R112, R180 ;  /* 0x000000b470707220 */ /* 0x000fe20000410000 */
[----:B------:R-:W-:Y:S01]  /*fa10*/  FMNMX.FTZ R20, R170, R20, !PT ;  /* 0x00000014aa147209 */ /* 0x000fe20007810000 */
[-C--:B------:R-:W-:Y:S01]  /*fa20*/  FMUL.FTZ R113, R113, R180.reuse ;  /* 0x000000b471717220 */ /* 0x080fe20000410000 */
[-C--:B------:R-:W-:Y:S01]  /*fa30*/  FMUL.FTZ R116, R116, R180.reuse ;  /* 0x000000b474747220 */ /* 0x080fe20000410000 */
[----:B------:R-:W-:Y:S01]  /*fa40*/  FMUL.FTZ R117, R117, R180 ;  /* 0x000000b475757220 */ /* 0x000fe20000410000 */
[----:B------:R-:W-:Y:S01]  /*fa50*/  FMNMX.FTZ R20, R171, R20, !PT ;  /* 0x00000014ab147209 */ /* 0x000fe20007810000 */
[----:B------:R-:W4:Y:S01]  /*fa60*/  MUFU.EX2 R157, R157 ;  /* 0x0000009d009d7308 */ /* 0x000f220000000800 */
[----:B--2---:R-:W-:Y:S01]  /*fa70*/  FADD.FTZ R0, R153, R0 ;  /* 0x0000000099007221 */ /* 0x004fe20000010000 */
[----:B------:R-:W-:Y:S01]  /*fa80*/  FMUL.FTZ R120, R120, R180 ;  /* 0x000000b478787220 */ /* 0x000fe20000410000 */
[----:B------:R-:W-:Y:S01]  /*fa90*/  FMNMX.FTZ R20, R174, R20, !PT ;  /* 0x00000014ae147209 */ /* 0x000fe20007810000 */
[-C--:B------:R-:W-:Y:S01]  /*faa0*/  FMUL.FTZ R121, R121, R180.reuse ;  /* 0x000000b479797220 */ /* 0x080fe20000410000 */
[-C--:B------:R-:W-:Y:S01]  /*fab0*/  FMUL.FTZ R124, R124, R180.reuse ;  /* 0x000000b47c7c7220 */ /* 0x080fe20000410000 */
[----:B------:R-:W-:Y:S01]  /*fac0*/  FMUL.FTZ R125, R125, R180 ;  /* 0x000000b47d7d7220 */ /* 0x000fe20000410000 */
[----:B------:R-:W-:Y:S01]  /*fad0*/  FMNMX.FTZ R20, R175, R20, !PT ;  /* 0x00000014af147209 */ /* 0x000fe20007810000 */
[----:B------:R-:W-:Y:S01]  /*fae0*/  MUFU.EX2 R161, R161 ;  /* 0x000000a100a17308 */ /* 0x000fe20000000800 */
[----:B---3--:R-:W-:Y:S01]  /*faf0*/  FADD.FTZ R0, R156, R0 ;  /* 0x000000009c007221 */ /* 0x008fe20000010000 */
[----:B------:R-:W-:Y:S01]  /*fb00*/  FMUL.FTZ R128, R128, R180 ;  /* 0x000000b480807220 */ /* 0x000fe20000410000 */
[----:B------:R-:W-:Y:S01]  /*fb10*/  FMNMX.FTZ R20, R178, R20, !PT ;  /* 0x00000014b2147209 */ /* 0x000fe20007810000 */
[-C--:B------:R-:W-:Y:S01]  /*fb20*/  FMUL.FTZ R129, R129, R180.reuse ;  /* 0x000000b481817220 */ /* 0x080fe20000410000 */
[-C--:B------:R-:W-:Y:S01]  /*fb30*/  FMUL.FTZ R132, R132, R180.reuse ;  /* 0x000000b484847220 */ /* 0x080fe20000410000 */
[----:B------:R-:W-:Y:S01]  /*fb40*/  FMUL.FTZ R133, R133, R180 ;  /* 0x000000b485857220 */ /* 0x000fe20000410000 */
[----:B------:R-:W-:Y:S01]  /*fb50*/  FMNMX.FTZ R20, R179, R20, !PT ;  /* 0x00000014b3147209 */ /* 0x000fe20007810000 */
[----:B------:R-:W-:Y:S01]  /*fb60*/  MUFU.EX2 R164, R164 ;  /* 0x000000a400a47308 */ /* 0x000fe20000000800 */
[----:B----4-:R-:W-:Y:S01]  /*fb70*/  FADD.FTZ R0, R157, R0 ;  /* 0x000000009d007221 */ /* 0x010fe20000010000 */
[----:B------:R-:W-:Y:S01]  /*fb80*/  FMUL.FTZ R136, R136, R180 ;  /* 0x000000b488887220 */ /* 0x000fe20000410000 */
[----:B------:R-:W-:Y:S01]  /*fb90*/  FMNMX.FTZ R20, R182, R20, !PT ;  /* 0x00000014b6147209 */ /* 0x000fe20007810000 */
[-C--:B------:R-:W-:Y:S01]  /*fba0*/  FMUL.FTZ R137, R137, R180.reuse ;  /* 0x000000b489897220 */ /* 0x080fe20000410000 */
[-C--:B------:R-:W-:Y:S01]  /*fbb0*/  FMUL.FTZ R140, R140, R180.reuse ;  /* 0x000000b48c8c7220 */ /* 0x080fe20000410000 */
[----:B------:R-:W-:Y:S01]  /*fbc0*/  FMUL.FTZ R141, R141, R180 ;  /* 0x000000b48d8d7220 */ /* 0x000fe20000410000 */
        /* <DEDUP_REMOVED lines=11> */
[----:B------:R-:W2:Y:S01]  /*fc80*/  MUFU.EX2 R213, R160 ;  /* 0x000000a000d57308 */ /* 0x000ea20000000800 */
[----:B------:R-:W3:Y:S07]  /*fc90*/  SHFL.BFLY PT, R218, R20, 0x1, 0x1f ;  /* 0x0c201f0014da7f89 */ /* 0x000eee00000e0000 */
[----:B------:R-:W4:Y:S08]  /*fca0*/  MUFU.EX2 R160, R165 ;  /* 0x000000a500a07308 */ /* 0x000f300000000800 */
[----:B------:R5:W0:Y:S01]  /*fcb0*/  MUFU.EX2 R165, R168 ;  /* 0x000000a800a57308 */ /* 0x000a220000000800 */
[----:B--2---:R-:W-:-:S04]  /*fcc0*/  FADD.FTZ R0, R213, R0 ;  /* 0x00000000d5007221 */ /* 0x004fc80000010000 */
[----:B------:R-:W-:-:S03]  /*fcd0*/  FADD.FTZ R0, R161, R0 ;  /* 0x00000000a1007221 */ /* 0x000fc60000010000 */
[----:B------:R-:W-:Y:S01]  /*fce0*/  MUFU.EX2 R177, R177 ;  /* 0x000000b100b17308 */ /* 0x000fe20000000800 */
[----:B---3--:R-:W-:Y:S01]  /*fcf0*/  FMNMX.FTZ R20, R20, R218, !PT ;  /* 0x000000da14147209 */ /* 0x008fe20007810000 */
[----:B------:R-:W-:-:S04]  /*fd00*/  FADD.FTZ R0, R164, R0 ;  /* 0x00000000a4007221 */ /* 0x000fc80000010000 */
[----:B-----5:R-:W-:Y:S01]  /*fd10*/  FADD.FTZ R168, -R20, R200 ;  /* 0x000000c814a87221 */ /* 0x020fe20000010100 */
[----:B------:R-:W-:Y:S02]  /*fd20*/  @!P1 IMAD R200, R209, 0x40, R192 ;  /* 0x00000040d1c89824 */ /* 0x000fe400078e02c0 */
[----:B----4-:R-:W-:Y:S01]  /*fd30*/  FADD.FTZ R0, R160, R0 ;  /* 0x00000000a0007221 */ /* 0x010fe20000010000 */
[C---:B0-----:R-:W-:Y:S01]  /*fd40*/  F2FP.F16.F32.PACK_AB R160, R165.reuse, R160 ;  /* 0x000000a0a5a0723e */ /* 0x041fe200000000ff */
[----:B------:R-:W-:Y:S01]  /*fd50*/  FMUL.FTZ R168, R168, R14 ;  /* 0x0000000ea8a87220 */ /* 0x000fe20000410000 */
[----:B------:R-:W-:Y:S02]  /*fd60*/  @!P1 IMAD R200, R200, 0x4, R2 ;  /* 0x00000004c8c89824 */ /* 0x000fe400078e0202 */
[----:B------:R-:W-:-:S03]  /*fd70*/  FADD.FTZ R0, R165, R0 ;  /* 0x00000000a5007221 */ /* 0x000fc60000010000 */
[----:B------:R-:W0:Y:S01]  /*fd80*/  MUFU.EX2 R168, R168 ;  /* 0x000000a800a87308 */ /* 0x000e220000000800 */
[----:B------:R-:W-:Y:S01]  /*fd90*/  @!P1 STS [R200+0x28800], R180 ;  /* 0x028800b4c8009388 */ /* 0x000fe20000000800 */
[----:B------:R-:W-:-:S04]  /*fda0*/  FADD.FTZ R0, R169, R0 ;  /* 0x00000000a9007221 */ /* 0x000fc80000010000 */
[----:B------:R-:W-:-:S04]  /*fdb0*/  FADD.FTZ R0, R172, R0 ;  /* 0x00000000ac007221 */ /* 0x000fc80000010000 */
[----:B------:R-:W-:-:S04]  /*fdc0*/  FADD.FTZ R0, R173, R0 ;  /* 0x00000000ad007221 */ /* 0x000fc80000010000 */
[----:B------:R-:W-:Y:S01]  /*fdd0*/  FADD.FTZ R0, R176, R0 ;  /* 0x00000000b0007221 */ /* 0x000fe20000010000 */
[----:B0-----:R0:W-:Y:S03]  /*fde0*/  @!P1 STS [R200+0x28820], R168 ;  /* 0x028820a8c8009388 */ /* 0x0011e60000000800 */
        /* <DEDUP_REMOVED lines=9> */
[----:B0-----:R-:W-:Y:S01]  /*fe80*/  FMUL.FTZ R200, R20, R14 ;  /* 0x0000000e14c87220 */ /* 0x001fe20000410000 */
[-C--:B------:R-:W-:Y:S01]  /*fe90*/  FMUL.FTZ R42, R42, R168.reuse ;  /* 0x000000a82a2a7220 */ /* 0x080fe20000410000 */
[-C--:B------:R-:W-:Y:S01]  /*fea0*/  FMUL.FTZ R43, R43, R168.reuse ;  /* 0x000000a82b2b7220 */ /* 0x080fe20000410000 */
[----:B------:R-:W-:Y:S01]  /*feb0*/  FMUL.FTZ R46, R46, R168 ;  /* 0x000000a82e2e7220 */ /* 0x000fe20000410000 */
        /* <DEDUP_REMOVED lines=22> */
[C---:B0-----:R-:W-:Y:S01]  /*10020*/  FADD.FTZ R0, R166.reuse, R0 ;  /* 0x00000000a6007221 */ /* 0x041fe20000010000 */
[----:B------:R-:W-:Y:S01]  /*10030*/  F2FP.F16.F32.PACK_AB R156, R213, R157 ;  /* 0x0000009dd59c723e */ /* 0x000fe200000000ff */
[-C--:B------:R-:W-:Y:S01]  /*10040*/  FMUL.FTZ R51, R51, R168.reuse ;  /* 0x000000a833337220 */ /* 0x080fe20000410000 */
[----:B------:R-:W-:Y:S01]  /*10050*/  F2FP.F16.F32.PACK_AB R166, R166, R177 ;  /* 0x000000b1a6a6723e */ /* 0x000fe200000000ff */
[-C--:B------:R-:W-:Y:S01]  /*10060*/  FMUL.FTZ R54, R54, R168.reuse ;  /* 0x000000a836367220 */ /* 0x080fe20000410000 */
[-C--:B------:R-:W-:Y:S01]  /*10070*/  FMUL.FTZ R55, R55, R168.reuse ;  /* 0x000000a837377220 */ /* 0x080fe20000410000 */
[----:B------:R-:W0:Y:S01]  /*10080*/  MUFU.EX2 R158, R158 ;  /* 0x0000009e009e7308 */ /* 0x000e220000000800 */
[----:B---3--:R-:W-:Y:S01]  /*10090*/  FFMA.FTZ R3, R168, R3, R181 ;  /* 0x00000003a8037223 */ /* 0x008fe200000100b5 */
[-C--:B------:R-:W-:Y:S01]  /*100a0*/  FMUL.FTZ R58, R58, R168.reuse ;  /* 0x000000a83a3a7220 */ /* 0x080fe20000410000 */
        /* <DEDUP_REMOVED lines=24> */
[----:B------:R-:W-:Y:S01]  /*10230*/  BAR.SYNC.DEFER_BLOCKING 0xf, 0x100 ;  /* 0x03c4000000007b1d */ /* 0x000fe20000010000 */
[----:B------:R-:W-:Y:S01]  /*10240*/  F2FP.F16.F32.PACK_AB R158, R164, R161 ;  /* 0x000000a1a49e723e */ /* 0x000fe200000000ff */
[-C--:B------:R-:W-:Y:S01]  /*10250*/  FMUL.FTZ R91, R91, R168.reuse ;  /* 0x000000a85b5b7220 */ /* 0x080fe20000410000 */
[----:B------:R-:W-:Y:S01]  /*10260*/  F2FP.F16.F32.PACK_AB R164, R176, R173 ;  /* 0x000000adb0a4723e */ /* 0x000fe200000000ff */
        /* <DEDUP_REMOVED lines=14> */
[----:B------:R-:W-:Y:S01]  /*10350*/  F2FP.F16.F32.PACK_AB R162, R172, R169 ;  /* 0x000000a9aca2723e */ /* 0x000fe200000000ff */
[-C--:B------:R-:W-:Y:S01]  /*10360*/  FMUL.FTZ R111, R111, R168.reuse ;  /* 0x000000a86f6f7220 */ /* 0x080fe20000410000 */
[-C--:B------:R-:W-:Y:S01]  /*10370*/  FMUL.FTZ R114, R114, R168.reuse ;  /* 0x000000a872727220 */ /* 0x080fe20000410000 */
[-C--:B------:R-:W-:Y:S01]  /*10380*/  FMUL.FTZ R115, R115, R168.reuse ;  /* 0x000000a873737220 */ /* 0x080fe20000410000 */
[----:B------:R-:W0:Y:S01]  /*10390*/  MUFU.EX2 R170, R170 ;  /* 0x000000aa00aa7308 */ /* 0x000e220000000800 */
[----:B--2---:R-:W-:Y:S01]  /*103a0*/  FADD.FTZ R3, R209, R3 ;  /* 0x00000003d1037221 */ /* 0x004fe20000010000 */
[----:B------:R2:W-:Y:S01]  /*103b0*/  STSM.16.M88.4 [R201+0x26800], R152 ;  /* 0x02680098c9007844 */ /* 0x0005e20000000200 */
[-C--:B------:R-:W-:Y:S01]  /*103c0*/  FMUL.FTZ R118, R118, R168.reuse ;  /* 0x000000a876767220 */ /* 0x080fe20000410000 */
[-C--:B------:R-:W-:Y:S01]  /*103d0*/  FMUL.FTZ R119, R119, R168.reuse ;  /* 0x000000a877777220 */ /* 0x080fe20000410000 */
[-C--:B------:R-:W-:Y:S01]  /*103e0*/  FMUL.FTZ R122, R122, R168.reuse ;  /* 0x000000a87a7a7220 */ /* 0x080fe20000410000 */
[-C--:B------:R-:W-:Y:S01]  /*103f0*/  FMUL.FTZ R123, R123, R168.reuse ;  /* 0x000000a87b7b7220 */ /* 0x080fe20000410000 */
[-C--:B------:R-:W-:Y:S01]  /*10400*/  FMUL.FTZ R126, R126, R168.reuse ;  /* 0x000000a87e7e7220 */ /* 0x080fe20000410000 */
[----:B------:R-:W4:Y:S01]  /*10410*/  MUFU.EX2 R171, R171 ;  /* 0x000000ab00ab7308 */ /* 0x000f220000000800 */
[C---:B---3--:R-:W-:Y:S01]  /*10420*/  FADD.FTZ R3, R167.reuse, R3 ;  /* 0x00000003a7037221 */ /* 0x048fe20000010000 */
[----:B------:R-:W-:Y:S01]  /*10430*/  F2FP.F16.F32.PACK_AB R159, R167, R209 ;  /* 0x000000d1a79f723e */ /* 0x000fe200000000ff */
[-C--:B------:R-:W-:Y:S01]  /*10440*/  FMUL.FTZ R127, R127, R168.reuse ;  /* 0x000000a87f7f7220 */ /* 0x080fe20000410000 */
[-C--:B------:R-:W-:Y:S01]  /*10450*/  FMUL.FTZ R130, R130, R168.reuse ;  /* 0x000000a882827220 */ /* 0x080fe20000410000 */
[-C--:B------:R-:W-:Y:S01]  /*10460*/  FMUL.FTZ R131, R131, R168.reuse ;  /* 0x000000a883837220 */ /* 0x080fe20000410000 */
[-C--:B------:R-:W-:Y:S01]  /*10470*/  FMUL.FTZ R134, R134, R168.reuse ;  /* 0x000000a886867220 */ /* 0x080fe20000410000 */
[----:B------:R2:W-:Y:S01]  /*10480*/  STSM.16.M88.4 [R204], R156 ;  /* 0x0000009ccc007844 */ /* 0x0005e20000000200 */
        /* <DEDUP_REMOVED lines=9> */
[C---:B----4-:R-:W-:Y:S01]  /*10520*/  FADD.FTZ R3, R171.reuse, R3 ;  /* 0x00000003ab037221 */ /* 0x050fe20000010000 */
[----:B------:R-:W-:Y:S01]  /*10530*/  F2FP.F16.F32.PACK_AB R161, R171, R170 ;  /* 0x000000aaaba1723e */ /* 0x000fe200000000ff */
[-C--:B------:R-:W-:Y:S01]  /*10540*/  FMUL.FTZ R147, R147, R168.reuse ;  /* 0x000000a893937220 */ /* 0x080fe20000410000 */
[-C--:B------:R-:W-:Y:S01]  /*10550*/  FMUL.FTZ R150, R150, R168.reuse ;  /* 0x000000a896967220 */ /* 0x080fe20000410000 */
[----:B------:R-:W-:-:S03]  /*10560*/  FMUL.FTZ R151, R151, R168 ;  /* 0x000000a897977220 */ /* 0x000fc60000410000 */
[----:B------:R-:W4:Y:S01]  /*10570*/  MUFU.EX2 R178, R178 ;  /* 0x000000b200b27308 */ /* 0x000f220000000800 */
[----:B---3--:R-:W-:-:S07]  /*10580*/  FADD.FTZ R3, R174, R3 ;  /* 0x00000003ae037221 */ /* 0x008fce0000010000 */
[----:B------:R-:W3:Y:S01]  /*10590*/  MUFU.EX2 R179, R179 ;  /* 0x000000b300b37308 */ /* 0x000ee20000000800 */
[C---:B0-----:R-:W-:Y:S01]  /*105a0*/  FADD.FTZ R3, R175.reuse, R3 ;  /* 0x00000003af037221 */ /* 0x041fe20000010000 */
[----:B------:R-:W-:-:S05]  /*105b0*/  F2FP.F16.F32.PACK_AB R163, R175, R174 ;  /* 0x000000aeafa3723e */ /* 0x000fca00000000ff */
[----:B------:R2:W-:Y:S01]  /*105c0*/  STSM.16.M88.4 [R202], R160 ;  /* 0x000000a0ca007844 */ /* 0x0005e20000000200 */
[----:B------:R-:W0:Y:S01]  /*105d0*/  MUFU.EX2 R167, R182 ;  /* 0x000000b600a77308 */ /* 0x000e220000000800 */
[----:B----4-:R-:W-:-:S07]  /*105e0*/  FADD.FTZ R3, R178, R3 ;  /* 0x00000003b2037221 */ /* 0x010fce0000010000 */
[----:B------:R-:W4:Y:S01]  /*105f0*/  MUFU.EX2 R183, R183 ;  /* 0x000000b700b77308 */ /* 0x000f220000000800 */
[C---:B---3--:R-:W-:Y:S01]  /*10600*/  FADD.FTZ R3, R179.reuse, R3 ;  /* 0x00000003b3037221 */ /* 0x048fe20000010000 */
[----:B------:R-:W-:-:S03]  /*10610*/  F2FP.F16.F32.PACK_AB R165, R179, R178 ;  /* 0x000000b2b3a5723e */ /* 0x000fc600000000ff */
[----:B0-----:R-:W-:Y:S01]  /*10620*/  FADD.FTZ R3, R167, R3 ;  /* 0x00000003a7037221 */ /* 0x001fe20000010000 */
[----:B----4-:R-:W-:-:S03]  /*10630*/  F2FP.F16.F32.PACK_AB R167, R183, R167 ;  /* 0x000000a7b7a7723e */ /* 0x010fc600000000ff */
[----:B------:R-:W-:Y:S02]  /*10640*/  FADD.FTZ R3, R183, R3 ;  /* 0x00000003b7037221 */ /* 0x000fe40000010000 */
[----:B------:R2:W-:Y:S01]  /*10650*/  STSM.16.M88.4 [R203], R164 ;  /* 0x000000a4cb007844 */ /* 0x0005e20000000200 */
[----:B------:R-:W-:Y:S05]  /*10660*/  @!P0 BRA `(.L_x_8012) ;  /* 0x0000000000048947 */ /* 0x000fea0003800000 */
[----:B------:R-:W-:Y:S01]  /*10670*/  BPT.TRAP 0x1 ;  /* 0x000000040000795c */ /* 0x000fe20000300000 */
.L_x_8012:
[----:B------:R0:W3:Y:S01]  /*10680*/  SYNCS.PHASECHK.TRANS64.TRYWAIT P1, [R21+URZ+0x28c50], R198 ;  /* 0x028c50c6150075a7 */ /* 0x0000e2000802017f */
[----:B------:R-:W-:Y:S05]  /*10690*/  @!P0 BRA `(.L_x_8013) ;  /* 0x0000000000048947 */ /* 0x000fea0003800000 */
[----:B------:R-:W-:Y:S01]  /*106a0*/  BPT.TRAP 0x1 ;  /* 0x000000040000795c */ /* 0x000fe20000300000 */
.L_x_8013:
[----:B------:R-:W-:Y:S04]  /*106b0*/  BSSY B1, `(.L_x_8014) ;  /* 0x0000004000017945 */ /* 0x000fe80003800000 */
[----:B---3--:R-:W-:Y:S05]  /*106c0*/  @P1 BRA `(.L_x_8015) ;  /* 0x0000000000081947 */ /* 0x008fea0003800000 */
[----:B------:R-:W3:Y:S02]  /*106d0*/  SYNCS.PHASECHK.TRANS64.TRYWAIT P1, [R21+URZ+0x28c50], R198 ;  /* 0x028c50c6150075a7 */ /* 0x000ee4000802017f */
[----:B---3--:R-:W-:Y:S05]  /*106e0*/  @!P1 BRA `(.L_x_8016) ;  /* 0x000000f000509947 */ /* 0x008fea0003800000 */
.L_x_8015:
[----:B------:R-:W-:Y:S05]  /*106f0*/  BSYNC B1 ;  /* 0x0000000000017941 */ /* 0x000fea0003800000 */
.L_x_8014:
        /* <DEDUP_REMOVED lines=8> */
[----:B--2---:R-:W-:Y:S01]  /*10780*/  VIADD R152, R168, 0x80 ;  /* 0x00000080a8987836 */ /* 0x004fe20000000000 */
[----:B------:R-:W-:Y:S01]  /*10790*/  WARPGROUP.ARRIVE ;  /* 0x00000000000079c5 */ /* 0x000fe20000000000 */
[----:B------:R-:W-:-:S03]  /*107a0*/  IMAD.MOV.U32 R153, RZ, RZ, 0x40000040 ;  /* 0x40000040ff997424 */ /* 0x000fc600078e00ff */
[----:B------:R-:W-:Y:S01]  /*107b0*/  R2UR UR6, R152 ;  /* 0x00000000980672ca */ /* 0x000fe200000e0000 */
[C---:B------:R-:W-:Y:S01]  /*107c0*/  VIADD R152, R168.reuse, 0x100 ;  /* 0x00000100a8987836 */ /* 0x040fe20000000000 */
[----:B------:R-:W-:Y:S01]  /*107d0*/  R2UR UR7, R153 ;  /* 0x00000000990772ca */ /* 0x000fe200000e0000 */
[----:B------:R-:W-:Y:S01]  /*107e0*/  VIADD R168, R168, 0x180 ;  /* 0x00000180a8a87836 */ /* 0x000fe20000000000 */
[----:B------:R-:W-:-:S14]  /*107f0*/  MOV R153, 0x40000040 ;  /* 0x4000004000997802 */ /* 0x000fdc0000000f00 */
        /* <DEDUP_REMOVED lines=24> */
.L_x_8017:
[C---:B------:R-:W-:Y:S01]  /*10980*/  ISETP.GT.AND P1, PT, R208.reuse, R205, PT ;  /* 0x000000cdd000720c */ /* 0x040fe20003f24270 */
[----:B01-3--:R-:W-:Y:S02]  /*10990*/  VIADD R21, R21, 0x28c60 ;  /* 0x00028c6015157836 */ /* 0x00bfe40000000000 */
[----:B------:R-:W-:Y:S02]  /*109a0*/  VIADD R208, R208, 0xffffffff ;  /* 0xffffffffd0d07836 */ /* 0x000fe40000000000 */
[----:B------:R-:W-:Y:S01]  /*109b0*/  IMAD.MOV.U32 R200, RZ, RZ, R20 ;  /* 0x000000ffffc87224 */ /* 0x000fe200078e0014 */
[----:B------:R-:W-:Y:S01]  /*109c0*/  PRMT R21, R187, 0x654, R21 ;  /* 0x00000654bb157816 */ /* 0x000fe20000000015 */
[----:B------:R-:W-:Y:S02]  /*109d0*/  IMAD.MOV.U32 R213, RZ, RZ, R15 ;  /* 0x000000ffffd57224 */ /* 0x000fe400078e000f */
[----:B------:R-:W-:Y:S01]  /*109e0*/  IMAD.MOV.U32 R209, RZ, RZ, R19 ;  /* 0x000000ffffd17224 */ /* 0x000fe200078e0013 */
[----:B------:R1:W-:Y:S03]  /*109f0*/  SYNCS.ARRIVE.TRANS64.RED.A1T0 RZ, [R21+URZ], RZ ;  /* 0x000000ff15ff79a7 */ /* 0x0003e6000810043f */
[----:B------:R-:W-:Y:S05]  /*10a00*/  @P1 BRA `(.L_x_8018) ;  /* 0xffffffe000801947 */ /* 0x000fea000383ffff */
.L_x_8005:
[----:B------:R-:W-:Y:S05]  /*10a10*/  BSYNC B0 ;  /* 0x0000000000007941 */ /* 0x000fea0003800000 */
.L_x_8004:
[----:B-1----:R-:W2:Y:S01]  /*10a20*/  LDL.LU R21, [R1+0x50] ;  /* 0x0000500001157983 */ /* 0x002ea20000300800 */
[----:B------:R-:W-:Y:S02]  /*10a30*/  IMAD.MOV.U32 R155, RZ, RZ, -0x800000 ;  /* 0xff800000ff9b7424 */ /* 0x000fe400078e00ff */
[----:B------:R-:W-:Y:S01]  /*10a40*/  IMAD.MOV.U32 R154, RZ, RZ, -0x800000 ;  /* 0xff800000ff9a7424 */ /* 0x000fe200078e00ff */
[----:B------:R-:W1:Y:S02]  /*10a50*/  SHFL.BFLY PT, R4, R0, 0x2, 0x1f ;  /* 0x0c401f0000047f89 */ /* 0x000e6400000e0000 */
[----:B-1----:R-:W-:-:S05]  /*10a60*/  FADD.FTZ R4, R4, R0 ;  /* 0x0000000004047221 */ /* 0x002fca0000010000 */
[----:B------:R-:W1:Y:S02]  /*10a70*/  SHFL.BFLY PT, R0, R4, 0x1, 0x1f ;  /* 0x0c201f0004007f89 */ /* 0x000e6400000e0000 */
[----:B-1----:R-:W-:Y:S01]  /*10a80*/  FADD.FTZ R0, R4, R0 ;  /* 0x0000000004007221 */ /* 0x002fe20000010000 */
[----:B------:R-:W-:Y:S01]  /*10a90*/  IMAD.MOV.U32 R4, RZ, RZ, RZ ;  /* 0x000000ffff047224 */ /* 0x000fe200078e00ff */
[----:B------:R-:W-:Y:S08]  /*10aa0*/  BAR.ARV 0x8, 0x100 ;  /* 0x0204000000007b1d */ /* 0x000ff00000002000 */
[----:B------:R-:W-:Y:S01]  /*10ab0*/  BAR.SYNC.DEFER_BLOCKING 0xf, 0x100 ;  /* 0x03c4000000007b1d */ /* 0x000fe20000010000 */
[----:B------:R-:W-:-:S13]  /*10ac0*/  FSETP.NE.FTZ.AND P0, PT, R0, RZ, PT ;  /* 0x000000ff0000720b */ /* 0x000fda0003f15000 */
[----:B------:R-:W1:Y:S01]  /*10ad0*/  @P0 MUFU.RCP R4, R0 ;  /* 0x0000000000040308 */ /* 0x000e620000001000 */
[----:B------:R-:W-:-:S07]  /*10ae0*/  @P0 FMUL.FTZ R5, R14, 0.69314718246459960938 ;  /* 0x3f3172180e050820 */ /* 0x000fce0000410000 */
[----:B------:R-:W3:Y:S01]  /*10af0*/  @P0 MUFU.LG2 R0, R0 ;  /* 0x0000000000000308 */ /* 0x000ee20000000c00 */
        /* <DEDUP_REMOVED lines=8> */
[----:B---3--:R-:W-:Y:S01]  /*10b80*/  @P0 FMUL.FTZ R0, R0, 0.69314718246459960938 ;  /* 0x3f31721800000820 */ /* 0x008fe20000410000 */
[-C--:B------:R-:W-:Y:S01]  /*10b90*/  FMUL.FTZ R40, R40, R4.reuse ;  /* 0x0000000428287220 */ /* 0x080fe20000410000 */
[-C--:B------:R-:W-:Y:S01]  /*10ba0*/  FMUL.FTZ R41, R41, R4.reuse ;  /* 0x0000000429297220 */ /* 0x080fe20000410000 */
[-C--:B------:R-:W-:Y:S01]  /*10bb0*/  FMUL.FTZ R44, R44, R4.reuse ;  /* 0x000000042c2c7220 */ /* 0x080fe20000410000 */
[----:B------:R-:W-:Y:S01]  /*10bc0*/  @P0 FFMA.FTZ R155, R5, R15, R0 ;  /* 0x0000000f059b0223 */ /* 0x000fe20000010000 */
[-C--:B------:R-:W-:Y:S01]  /*10bd0*/  FMUL.FTZ R45, R45, R4.reuse ;  /* 0x000000042d2d7220 */ /* 0x080fe20000410000 */
[----:B------:R-:W1:Y:S01]  /*10be0*/  SHFL.BFLY PT, R0, R3, 0x2, 0x1f ;  /* 0x0c401f0003007f89 */ /* 0x000e6200000e0000 */
        /* <DEDUP_REMOVED lines=25> */
[-C--:B------:R-:W-:Y:S01]  /*10d80*/  FMUL.FTZ R96, R96, R4.reuse ;  /* 0x0000000460607220 */ /* 0x080fe20000410000 */
[-C--:B------:R-:W-:Y:S01]  /*10d90*/  FMUL.FTZ R97, R97, R4.reuse ;  /* 0x0000000461617220 */ /* 0x080fe20000410000 */
        /* <DEDUP_REMOVED lines=25> */
[----:B-1----:R-:W-:Y:S01]  /*10f30*/  FADD.FTZ R3, R0, R3 ;  /* 0x0000000300037221 */ /* 0x002fe20000010000 */
[----:B------:R-:W-:-:S02]  /*10f40*/  IMAD.MOV.U32 R0, RZ, RZ, RZ ;  /* 0x000000ffff007224 */ /* 0x000fc400078e00ff */
[-C--:B------:R-:W-:Y:S01]  /*10f50*/  FMUL.FTZ R148, R148, R4.reuse ;  /* 0x0000000494947220 */ /* 0x080fe20000410000 */
[----:B------:R-:W-:Y:S01]  /*10f60*/  FMUL.FTZ R149, R149, R4 ;  /* 0x0000000495957220 */ /* 0x000fe20000410000 */
        /* <DEDUP_REMOVED lines=34> */
[----:B------:R-:W-:Y:S01]  /*11190*/  FMUL.FTZ R75, R75, R0 ;  /* 0x000000004b4b7220 */ /* 0x000fe20000410000 */
[----:B------:R-:W-:Y:S01]  /*111a0*/  @!P0 LEA R3, R3, R2, 0x2 ;  /* 0x0000000203038211 */ /* 0x000fe200078e10ff */
[-C--:B------:R-:W-:Y:S01]  /*111b0*/  FMUL.FTZ R78, R78, R0.reuse ;  /* 0x000000004e4e7220 */ /* 0x080fe20000410000 */
[----:B------:R-:W-:Y:S01]  /*111c0*/  ISETP.NE.AND P1, PT, R19, 0x2, PT ;  /* 0x000000021300780c */ /* 0x000fe20003f25270 */
[-C--:B------:R-:W-:Y:S01]  /*111d0*/  FMUL.FTZ R79, R79, R0.reuse ;  /* 0x000000004f4f7220 */ /* 0x080fe20000410000 */
        /* <DEDUP_REMOVED lines=38> */
[----:B-1----:R-:W-:Y:S01]  /*11440*/  SEL R0, RZ, 0x1, P1 ;  /* 0x00000001ff007807 */ /* 0x002fe20000800000 */
[----:B------:R-:W-:Y:S06]  /*11450*/  BAR.ARV 0xe, 0x100 ;  /* 0x0384000000007b1d */ /* 0x000fec0000002000 */
[----:B------:R-:W-:-:S02]  /*11460*/  PLOP3.LUT P0, PT, PT, PT, PT, 0x8, 0x0 ;  /* 0x000000000000781c */ /* 0x000fc40003f0e170 */
[----:B------:R-:W-:Y:S02]  /*11470*/  LOP3.LUT R22, R22, R0, RZ, 0x3c, !PT ;  /* 0x0000000016167212 */ /* 0x000fe400078e3cff */
[----:B------:R-:W-:Y:S01]  /*11480*/  SEL R19, R19, RZ, P1 ;  /* 0x000000ff13137207 */ /* 0x000fe20000800000 */
[----:B--2---:R-:W-:-:S05]  /*11490*/  VIADD R21, R21, 0x1 ;  /* 0x0000000115157836 */ /* 0x004fca0000000000 */
[----:B------:R1:W-:Y:S03]  /*114a0*/  STL [R1+0x50], R21 ;  /* 0x0000501501007387 */ /* 0x0003e60000100800 */
.L_x_7929:
[----:B------:R-:W-:Y:S05]  /*114b0*/  BSYNC B7 ;  /* 0x0000000000077941 */ /* 0x000fea0003800000 */
.L_x_7925:
[----:B------:R-:W2:Y:S08]  /*114c0*/  S2UR UR4, SR_CgaCtaId ;  /* 0x00000000000479c3 */ /* 0x000eb00000008800 */
[----:B------:R-:W-:Y:S01]  /*114d0*/  BAR.SYNC.DEFER_BLOCKING 0x5, 0x180 ;  /* 0x0146000000007b1d */ /* 0x000fe20000010000 */
[----:B------:R-:W-:-:S05]  /*114e0*/  MOV R2, 0x400 ;  /* 0x0000040000027802 */ /* 0x000fca0000000f00 */
[----:B------:R-:W-:Y:S01]  /*114f0*/  BSSY B0, `(.L_x_8019) ;  /* 0x00004f4000007945 */ /* 0x000fe20003800000 */
[----:B--2---:R-:W-:-:S05]  /*11500*/  IMAD.U32 R187, RZ, RZ, UR4 ;  /* 0x00000004ffbb7e24 */ /* 0x004fca000f8e00ff */
[----:B------:R-:W-:-:S05]  /*11510*/  LEA R2, R187, R2, 0x18 ;  /* 0x00000002bb027211 */ /* 0x000fca00078ec0ff */
[----:B------:R2:W3:Y:S01]  /*11520*/  LDS.128 R4, [R2+0x28cd0] ;  /* 0x028cd00002047984 */ /* 0x0004e20000000c00 */
[----:B------:R-:W-:Y:S06]  /*11530*/  BAR.ARV 0x4, 0x180 ;  /* 0x0106000000007b1d */ /* 0x000fec0000002000 */
[----:B------:R-:W-:Y:S05]  /*11540*/  @P0 BRA `(.L_x_8020) ;  /* 0x0000003c00ac0947 */ /* 0x000fea0003800000 */
[----:B------:R-:W1:Y:S01]  /*11550*/  LDL R3, [R1+0x68] ;  /* 0x0000680001037983 */ /* 0x000e620000100800 */
[----:B------:R-:W2:Y:S01]  /*11560*/  S2R R0, SR_SWINHI ;  /* 0x0000000000007919 */ /* 0x000ea20000002f00 */
[----:B----4-:R-:W-:Y:S01]  /*11570*/  F2FP.F16.F32.PACK_AB R10, R29, R28 ;  /* 0x0000001c1d0a723e */ /* 0x010fe200000000ff */
[----:B------:R-:W-:Y:S01]  /*11580*/  ULDC.64 UR6, c[0x0][0xc00] ;  /* 0x0003000000067ab9 */ /* 0x000fe20000000a00 */
[----:B------:R-:W-:Y:S01]  /*11590*/  F2FP.F16.F32.PACK_AB R11, R31, R30 ;  /* 0x0000001e1f0b723e */ /* 0x000fe200000000ff */
[----:B------:R-:W4:Y:S01]  /*115a0*/  LDL.LU R157, [R1+0x44] ;  /* 0x00004400019d7983 */ /* 0x000f220000300800 */
[----:B0-----:R-:W-:Y:S01]  /*115b0*/  F2FP.F16.F32.PACK_AB R12, R33, R32 ;  /* 0x00000020210c723e */ /* 0x001fe200000000ff */
[----:B------:R-:W-:Y:S01]  /*115c0*/  ULDC.64 UR4, c[0x0][0xc08] ;  /* 0x0003020000047ab9 */ /* 0x000fe20000000a00 */
[----:B------:R-:W-:Y:S01]  /*115d0*/  F2FP.F16.F32.PACK_AB R13, R35, R34 ;  /* 0x00000022230d723e */ /* 0x000fe200000000ff */
[----:B------:R-:W3:Y:S01]  /*115e0*/  LDL.LU R156, [R1+0x48] ;  /* 0x00004800019c7983 */ /* 0x000ee20000300800 */
[----:B-----5:R-:W-:-:S02]  /*115f0*/  MOV R152, R2 ;  /* 0x0000000200987202 */ /* 0x020fc40000000f00 */
[----:B--2---:R-:W-:Y:S02]  /*11600*/  MOV R153, R0 ;  /* 0x0000000000997202 */ /* 0x004fe40000000f00 */
        /* <DEDUP_REMOVED lines=168> */
[----:B----4-:R-:W-:Y:S02]  /*12090*/  IADD3 R8, P0, R157, UR6, RZ ;  /* 0x000000069d087c10 */ /* 0x010fe4000ff1e0ff */
        /* <DEDUP_REMOVED lines=12> */
[----:B------:R-:W-:Y:S01]  /*12160*/  @P0 IADD3 R10, P2, R157, UR4, RZ ;  /* 0x000000049d0a0c10 */ /* 0x000fe2000ff5e0ff */
        /* <DEDUP_REMOVED lines=10> */
.L_x_8021:
[----:B------:R-:W2:Y:S01]  /*12210*/  LDL R0, [R1+0x58] ;  /* 0x0000580001007983 */ /* 0x000ea20000100800 */
[----:B------:R-:W-:-:S03]  /*12220*/  ULDC UR4, c[0x0][0xad4] ;  /* 0x0002b50000047ab9 */ /* 0x000fc60000000800 */
[----:B0-----:R-:W3:Y:S04]  /*12230*/  LDL.LU R8, [R1+0x3c] ;  /* 0x00003c0001087983 */ /* 0x001ee80000300800 */
[----:B------:R0:W5:Y:S02]  /*12240*/  LDL R158, [R1+0x40] ;  /* 0x00004000019e7983 */ /* 0x0001640000100800 */
[----:B-----5:R-:W-:Y:S02]  /*12250*/  SHF.R.S32.HI R20, RZ, 0x1f, R4 ;  /* 0x0000001fff147819 */ /* 0x020fe40000011404 */
[----:B--2---:R-:W1:Y:S01]  /*12260*/  SHFL.IDX PT, R0, R0, RZ, 0x1f ;  /* 0x00001fff00007589 */ /* 0x004e6200000e0000 */
[----:B---3--:R-:W-:Y:S02]  /*12270*/  ISETP.NE.AND P1, PT, R8, RZ, PT ;  /* 0x000000ff0800720c */ /* 0x008fe40003f25270 */
[----:B-1----:R-:W-:-:S02]  /*12280*/  ISETP.NE.AND P0, PT, R0, RZ, PT ;  /* 0x000000ff0000720c */ /* 0x002fc40003f05270 */
[----:B------:R-:W-:-:S11]  /*12290*/  SEL R0, R8, UR4, P1 ;  /* 0x0000000408007c07 */ /* 0x000fd60008800000 */
[----:B0-----:R-:W-:Y:S05]  /*122a0*/  @P0 BRA `(.L_x_8022) ;  /* 0x0000000000fc0947 */ /* 0x001fea0003800000 */
[----:B------:R-:W2:Y:S01]  /*122b0*/  LDL.LU R13, [R1+0x54] ;  /* 0x00005400010d7983 */ /* 0x000ea20000300800 */
[----:B------:R-:W-:Y:S01]  /*122c0*/  IMAD.MOV.U32 R12, RZ, RZ, 0x9b8 ;  /* 0x000009b8ff0c7424 */ /* 0x000fe200078e00ff */
[----:B------:R-:W-:Y:S01]  /*122d0*/  ISETP.GT.AND P1, PT, R0, 0x1, PT ;  /* 0x000000010000780c */ /* 0x000fe20003f24270 */
[----:B------:R-:W0:Y:S01]  /*122e0*/  LDC R157, c[0x0][0xbe8] ;  /* 0x0002fa00ff9d7b82 */ /* 0x000e220000000800 */
[----:B------:R-:W3:Y:S01]  /*122f0*/  LDL R156, [R1+0x4c] ;  /* 0x00004c00019c7983 */ /* 0x000ee20000100800 */
[----:B------:R-:W-:Y:S02]  /*12300*/  ISETP.NE.U32.AND P0, PT, RZ, UR6, PT ;  /* 0x00000006ff007c0c */ /* 0x000fe4000bf05070 */
[----:B------:R-:W-:Y:S01]  /*12310*/  SEL R12, R12, 0x978, P1 ;  /* 0x000009780c0c7807 */ /* 0x000fe20000800000 */
[----:B------:R-:W4:Y:S01]  /*12320*/  LDL R159, [R1+0x64] ;  /* 0x00006400019f7983 */ /* 0x000f220000100800 */
[----:B------:R-:W-:Y:S02]  /*12330*/  ISETP.NE.AND.EX P0, PT, RZ, UR7, PT, P0 ;  /* 0x00000007ff007c0c */ /* 0x000fe4000bf05300 */
[----:B------:R-:W1:Y:S02]  /*12340*/  LDC.64 R10, c[0x0][R12+0x220] ;  /* 0x000088000c0a7b82 */ /* 0x000e640000000a00 */
[----:B------:R-:W-:-:S06]  /*12350*/  SEL R14, R158, RZ, !P0 ;  /* 0x000000ff9e0e7207 */ /* 0x000fcc0004000000 */
[----:B------:R-:W5:Y:S01]  /*12360*/  LDC.64 R8, c[0x0][R12+0x218] ;  /* 0x000086000c087b82 */ /* 0x000f620000000a00 */
[----:B------:R-:W-:Y:S01]  /*12370*/  IADD3 R21, R210, R199, RZ ;  /* 0x000000c7d2157210 */ /* 0x000fe20007ffe0ff */
[----:B-1----:R-:W-:Y:S01]  /*12380*/  IMAD R11, R11, R14, RZ ;  /* 0x0000000e0b0b7224 */ /* 0x002fe200078e02ff */
[----:B--2---:R-:W-:Y:S02]  /*12390*/  SEL R13, R13, RZ, !P0 ;  /* 0x000000ff0d0d7207 */ /* 0x004fe40004000000 */
[----:B0-----:R-:W-:-:S03]  /*123a0*/  ISETP.NE.AND P0, PT, R157, 0x1, PT ;  /* 0x000000019d00780c */ /* 0x001fc60003f05270 */
[C---:B------:R-:W-:Y:S02]  /*123b0*/  IMAD R13, R10.reuse, R13, R11 ;  /* 0x0000000d0a0d7224 */ /* 0x040fe400078e020b */
[----:B------:R-:W-:-:S04]  /*123c0*/  IMAD.WIDE.U32 R10, R10, R14, RZ ;  /* 0x0000000e0a0a7225 */ /* 0x000fc800078e00ff */
[-C--:B-----5:R-:W-:Y:S02]  /*123d0*/  IMAD R14, R9, R185.reuse, RZ ;  /* 0x000000b9090e7224 */ /* 0x0a0fe400078e02ff */
[----:B------:R-:W-:-:S04]  /*123e0*/  IMAD.WIDE.U32 R8, R8, R185, RZ ;  /* 0x000000b908087225 */ /* 0x000fc800078e00ff */
[----:B------:R-:W-:Y:S02]  /*123f0*/  IMAD.IADD R14, R9, 0x1, R14 ;  /* 0x00000001090e7824 */ /* 0x000fe400078e020e */
[----:B------:R-:W0:Y:S01]  /*12400*/  @P0 LDC R9, c[0x0][0xbec] ;  /* 0x0002fb00ff090b82 */ /* 0x000e220000000800 */
[----:B------:R-:W-:-:S07]  /*12410*/  IADD3 R15, P2, P3, R10, R8, R4 ;  /* 0x000000080a0f7210 */ /* 0x000fce0007b5e004 */
[----:B------:R-:W1:Y:S01]  /*12420*/  @P0 LDC R8, c[0x0][0xbf0] ;  /* 0x0002fc00ff080b82 */ /* 0x000e620000000800 */
[----:B------:R-:W-:-:S05]  /*12430*/  IMAD.IADD R13, R11, 0x1, R13 ;  /* 0x000000010b0d7824 */ /* 0x000fca00078e020d */
[----:B------:R-:W-:Y:S01]  /*12440*/  IADD3.X R13, R13, R14, R20, P2, P3 ;  /* 0x0000000e0d0d7210 */ /* 0x000fe200017e6414 */
[----:B------:R-:W-:Y:S02]  /*12450*/  IMAD.MOV.U32 R14, RZ, RZ, R21 ;  /* 0x000000ffff0e7224 */ /* 0x000fe400078e0015 */
[----:B0-----:R-:W-:-:S05]  /*12460*/  @P0 IMAD.HI.U32 R9, R21, R9, RZ ;  /* 0x0000000915090227 */ /* 0x001fca00078e00ff */
[----:B-1----:R-:W-:Y:S02]  /*12470*/  @P0 SHF.R.U32.HI R14, RZ, R8, R9 ;  /* 0x00000008ff0e0219 */ /* 0x002fe40000011609 */
[----:B------:R-:W0:Y:S01]  /*12480*/  LDC.64 R8, c[0x0][R12+0x228] ;  /* 0x00008a000c087b82 */ /* 0x000e220000000a00 */
[----:B---3--:R-:W-:-:S05]  /*12490*/  SEL R156, R156, RZ, P1 ;  /* 0x000000ff9c9c7207 */ /* 0x008fca0000800000 */
[----:B0-----:R-:W-:-:S04]  /*124a0*/  IMAD.WIDE.U32 R10, R8, R156, RZ ;  /* 0x0000009c080a7225 */ /* 0x001fc800078e00ff */
[----:B------:R-:W-:-:S04]  /*124b0*/  IMAD R8, R9, R156, RZ ;  /* 0x0000009c09087224 */ /* 0x000fc800078e02ff */
[----:B------:R-:W-:Y:S02]  /*124c0*/  IMAD.IADD R11, R11, 0x1, R8 ;  /* 0x000000010b0b7824 */ /* 0x000fe400078e0208 */
[----:B------:R0:W1:Y:S01]  /*124d0*/  LDC.64 R8, c[0x0][R12+0x210] ;  /* 0x000084000c087b82 */ /* 0x0000620000000a00 */
[----:B------:R-:W-:Y:S01]  /*124e0*/  IADD3 R10, P0, P2, R14, R15, R10 ;  /* 0x0000000f0e0a7210 */ /* 0x000fe20007a1e00a */
[--C-:B------:R-:W-:Y:S01]  /*124f0*/  IMAD.MOV R15, RZ, RZ, -R14.reuse ;  /* 0x000000ffff0f7224 */ /* 0x100fe200078e0a0e */
[----:B------:R-:W-:-:S03]  /*12500*/  SHF.R.S32.HI R14, RZ, 0x1f, R14 ;  /* 0x0000001fff0e7819 */ /* 0x000fc6000001140e */
[----:B------:R-:W-:Y:S01]  /*12510*/  IMAD R15, R157, R15, R21 ;  /* 0x0000000f9d0f7224 */ /* 0x000fe200078e0215 */
[----:B------:R-:W-:-:S04]  /*12520*/  IADD3.X R11, R14, R13, R11, P0, P2 ;  /* 0x0000000d0e0b7210 */ /* 0x000fc800007e440b */
[----:B0-----:R-:W-:Y:S01]  /*12530*/  SHF.R.S32.HI R12, RZ, 0x1f, R15 ;  /* 0x0000001fff0c7819 */ /* 0x001fe2000001140f */
[-C--:B-1----:R-:W-:Y:S02]  /*12540*/  IMAD R9, R9, R15.reuse, RZ ;  /* 0x0000000f09097224 */ /* 0x082fe400078e02ff */
[----:B------:R-:W-:-:S04]  /*12550*/  IMAD.WIDE.U32 R10, R8, R15, R10 ;  /* 0x0000000f080a7225 */ /* 0x000fc800078e000a */
[----:B------:R-:W-:Y:S02]  /*12560*/  IMAD R12, R8, R12, R9 ;  /* 0x0000000c080c7224 */ /* 0x000fe400078e0209 */
[----:B------:R-:W0:Y:S08]  /*12570*/  LDC.64 R8, c[0x0][0xba8] ;  /* 0x0002ea00ff087b82 */ /* 0x000e300000000a00 */
[----:B0-----:R-:W0:Y:S08]  /*12580*/  @!P1 LDC R8, c[0x0][0xb50] ;  /* 0x0002d400ff089b82 */ /* 0x001e300000000800 */
[----:B------:R-:W1:Y:S01]  /*12590*/  @!P1 LDC R9, c[0x0][0xb54] ;  /* 0x0002d500ff099b82 */ /* 0x000e620000000800 */
[----:B------:R-:W-:-:S02]  /*125a0*/  IMAD.IADD R12, R11, 0x1, R12 ;  /* 0x000000010b0c7824 */ /* 0x000fc400078e020c */
[----:B------:R-:W-:Y:S01]  /*125b0*/  IMAD.IADD R13, R192, 0x1, R199 ;  /* 0x00000001c00d7824 */ /* 0x000fe200078e02c7 */
[----:B0-----:R-:W-:Y:S01]  /*125c0*/  LEA R11, P0, R10, R8, 0x2 ;  /* 0x000000080a0b7211 */ /* 0x001fe200078010ff */
[----:B----4-:R-:W-:-:S03]  /*125d0*/  IMAD.MOV R8, RZ, RZ, -R159 ;  /* 0x000000ffff087224 */ /* 0x010fc600078e0a9f */
        /* <DEDUP_REMOVED lines=12> */
.L_x_8022:
[----:B------:R-:W-:Y:S02]  /*126a0*/  ISETP.GT.AND P1, PT, R0, 0x1, PT ;  /* 0x000000010000780c */ /* 0x000fe40003f24270 */
[----:B------:R-:W-:-:S04]  /*126b0*/  ISETP.NE.U32.AND P0, PT, RZ, UR6, PT ;  /* 0x00000006ff007c0c */ /* 0x000fc8000bf05070 */
[----:B------:R-:W-:-:S04]  /*126c0*/  ISETP.NE.AND.EX P0, PT, RZ, UR7, PT, P0 ;  /* 0x00000007ff007c0c */ /* 0x000fc8000bf05300 */
[----:B------:R-:W-:-:S03]  /*126d0*/  SEL R0, R158, RZ, !P0 ;  /* 0x000000ff9e007207 */ /* 0x000fc60004000000 */
[----:B------:R-:W-:Y:S06]  /*126e0*/  @P1 BRA `(.L_x_8023) ;  /* 0x0000001000601947 */ /* 0x000fec0003800000 */
[----:B------:R-:W1:Y:S01]  /*126f0*/  S2R R82, SR_TID.X ;  /* 0x0000000000527919 */ /* 0x000e620000002100 */
[----:B------:R-:W2:Y:S01]  /*12700*/  LDC R83, c[0x0][0xbe8] ;  /* 0x0002fa00ff537b82 */ /* 0x000ea20000000800 */
[----:B------:R-:W-:Y:S01]  /*12710*/  ULDC.64 UR4, c[0x0][0xaa0] ;  /* 0x0002a80000047ab9 */ /* 0x000fe20000000a00 */
[----:B-1----:R-:W-:-:S05]  /*12720*/  VIADD R82, R82, 0xffffff80 ;  /* 0xffffff8052527836 */ /* 0x002fca0000000000 */
[----:B------:R-:W-:-:S04]  /*12730*/  SHF.R.S32.HI R81, RZ, 0x1f, R82 ;  /* 0x0000001fff517819 */ /* 0x000fc80000011452 */
[----:B------:R-:W-:-:S04]  /*12740*/  LEA.HI R81, R81, R82, RZ, 0x3 ;  /* 0x0000005251517211 */ /* 0x000fc800078f18ff */
[----:B------:R-:W-:-:S05]  /*12750*/  SHF.R.S32.HI R80, RZ, 0x3, R81 ;  /* 0x00000003ff507819 */ /* 0x000fca0000011451 */
[----:B0-----:R-:W-:-:S04]  /*12760*/  IMAD R9, R80, 0x40, R194 ;  /* 0x0000004050097824 */ /* 0x001fc800078e02c2 */
[----:B------:R-:W-:-:S03]  /*12770*/  IMAD.WIDE R152, R9, 0x2, R152 ;  /* 0x0000000209987825 */ /* 0x000fc600078e0298 */
[----:B------:R-:W-:Y:S01]  /*12780*/  IADD3 R37, P0, R152, 0x5000, RZ ;  /* 0x0000500098257810 */ /* 0x000fe20007f1e0ff */
[----:B------:R-:W-:Y:S01]  /*12790*/  IMAD R21, R20, UR4, RZ ;  /* 0x0000000414157c24 */ /* 0x000fe2000f8e02ff */
[----:B------:R-:W-:Y:S02]  /*127a0*/  LOP3.LUT R81, R81, 0xfffffff8, RZ, 0xc0, !PT ;  /* 0xfffffff851517812 */ /* 0x000fe400078ec0ff */
[----:B------:R-:W-:Y:S02]  /*127b0*/  LOP3.LUT R36, R37, 0x380, RZ, 0xc0, !PT ;  /* 0x0000038025247812 */ /* 0x000fe400078ec0ff */
[----:B------:R-:W-:Y:S02]  /*127c0*/  IADD3 R13, P3, R152, 0x1000, RZ ;  /* 0x00001000980d7810 */ /* 0x000fe40007f7e0ff */
[----:B------:R-:W-:Y:S01]  /*127d0*/  SHF.R.U64 R36, R36, 0x3, RZ ;  /* 0x0000000324247819 */ /* 0x000fe200000012ff */
[----:B------:R-:W-:Y:S01]  /*127e0*/  IMAD R85, R4, UR5, R21 ;  /* 0x0000000504557c24 */ /* 0x000fe2000f8e0215 */
[----:B------:R-:W-:-:S02]  /*127f0*/  IADD3 R41, P1, R152, 0x6000, RZ ;  /* 0x0000600098297810 */ /* 0x000fc40007f3e0ff */
[----:B------:R-:W-:Y:S01]  /*12800*/  LOP3.LUT R36, R36, R37, RZ, 0x3c, !PT ;  /* 0x0000002524247212 */ /* 0x000fe200078e3cff */
[----:B------:R-:W-:Y:S01]  /*12810*/  IMAD.X R37, RZ, RZ, R153, P0 ;  /* 0x000000ffff257224 */ /* 0x000fe200000e0699 */
[----:B------:R-:W-:Y:S01]  /*12820*/  IADD3 R65, P0, R152, 0xc000, RZ ;  /* 0x0000c00098417810 */ /* 0x000fe20007f1e0ff */
[----:B------:R-:W-:Y:S01]  /*12830*/  IMAD.WIDE.U32 R20, R4, UR4, RZ ;  /* 0x0000000404147c25 */ /* 0x000fe2000f8e00ff */
[----:B------:R-:W-:Y:S01]  /*12840*/  ULDC.64 UR4, c[0x0][0xae8] ;  /* 0x0002ba0000047ab9 */ /* 0x000fe20000000a00 */
[----:B------:R-:W-:Y:S02]  /*12850*/  LOP3.LUT R12, R13, 0x380, RZ, 0xc0, !PT ;  /* 0x000003800d0c7812 */ /* 0x000fe400078ec0ff */
[----:B------:R-:W-:Y:S01]  /*12860*/  LOP3.LUT R64, R65, 0x380, RZ, 0xc0, !PT ;  /* 0x0000038041407812 */ /* 0x000fe200078ec0ff */
[----:B------:R-:W-:Y:S01]  /*12870*/  IMAD.IADD R87, R82, 0x1, -R81 ;  /* 0x0000000152577824 */ /* 0x000fe200078e0a51 */
[----:B------:R-:W-:Y:S01]  /*12880*/  IADD3 R21, R21, R85, RZ ;  /* 0x0000005515157210 */ /* 0x000fe20007ffe0ff */
[----:B------:R-:W-:Y:S01]  /*12890*/  VIADD R166, R194, 0x40 ;  /* 0x00000040c2a67836 */ /* 0x000fe20000000000 */
[----:B------:R-:W-:Y:S01]  /*128a0*/  SHF.R.U64 R64, R64, 0x3, RZ ;  /* 0x0000000340407819 */ /* 0x000fe200000012ff */
[----:B------:R-:W-:Y:S01]  /*128b0*/  VIADD R164, R194, 0x80 ;  /* 0x00000080c2a47836 */ /* 0x000fe20000000000 */
[----:B------:R-:W-:-:S02]  /*128c0*/  LOP3.LUT R40, R41, 0x380, RZ, 0xc0, !PT ;  /* 0x0000038029287812 */ /* 0x000fc400078ec0ff */
[C---:B------:R-:W-:Y:S01]  /*128d0*/  IADD3 R162, R194.reuse, 0xc0, RZ ;  /* 0x000000c0c2a27810 */ /* 0x040fe20007ffe0ff */
[----:B------:R-:W-:Y:S01]  /*128e0*/  VIADD R160, R194, 0x100 ;  /* 0x00000100c2a07836 */ /* 0x000fe20000000000 */
[----:B------:R-:W-:Y:S01]  /*128f0*/  LOP3.LUT R64, R64, R65, RZ, 0x3c, !PT ;  /* 0x0000004140407212 */ /* 0x000fe200078e3cff */
[----:B------:R-:W-:Y:S01]  /*12900*/  IMAD.X R65, RZ, RZ, R153, P0 ;  /* 0x000000ffff417224 */ /* 0x000fe200000e0699 */
[----:B--2---:R-:W-:Y:S01]  /*12910*/  ISETP.NE.AND P0, PT, R83, 0x1, PT ;  /* 0x000000015300780c */ /* 0x004fe20003f05270 */
[----:B------:R-:W-:Y:S01]  /*12920*/  IMAD.WIDE.U32 R20, R185, UR4, R20 ;  /* 0x00000004b9147c25 */ /* 0x000fe2000f8e0014 */
[----:B------:R-:W-:Y:S01]  /*12930*/  SHF.R.S32.HI R81, RZ, 0x1f, R0 ;  /* 0x0000001fff517819 */ /* 0x000fe20000011400 */
[----:B------:R-:W5:Y:S01]  /*12940*/  LD.E.128 R36, desc[UR40][R36.64] ;  /* 0x0000002824247980 */ /* 0x000f62000c101d00 */
[----:B------:R-:W-:Y:S01]  /*12950*/  SHF.R.U64 R12, R12, 0x3, RZ ;  /* 0x000000030c0c7819 */ /* 0x000fe200000012ff */
[----:B------:R-:W-:Y:S01]  /*12960*/  IMAD R82, R87, 0x20, R80 ;  /* 0x0000002057527824 */ /* 0x000fe200078e0250 */
[----:B------:R-:W-:Y:S01]  /*12970*/  SHF.R.U64 R40, R40, 0x3, RZ ;  /* 0x0000000328287819 */ /* 0x000fe200000012ff */
[----:B------:R-:W-:Y:S01]  /*12980*/  VIADD R158, R194, 0x140 ;  /* 0x00000140c29e7836 */ /* 0x000fe20000000000 */
[----:B------:R-:W-:Y:S01]  /*12990*/  LOP3.LUT R12, R12, R13, RZ, 0x3c, !PT ;  /* 0x0000000d0c0c7212 */ /* 0x000fe200078e3cff */
[----:B------:R-:W5:Y:S01]  /*129a0*/  LD.E.128 R64, desc[UR40][R64.64] ;  /* 0x0000002840407980 */ /* 0x000f62000c101d00 */
[----:B------:R-:W-:-:S02]  /*129b0*/  IADD3 R25, P4, R152, 0x2000, RZ ;  /* 0x0000200098197810 */ /* 0x000fc40007f9e0ff */
[C---:B------:R-:W-:Y:S01]  /*129c0*/  IADD3 R29, P5, R152.reuse, 0x3000, RZ ;  /* 0x00003000981d7810 */ /* 0x040fe20007fbe0ff */
[----:B------:R-:W0:Y:S01]  /*129d0*/  @P0 LDC R85, c[0x0][0xbec] ;  /* 0x0002fb00ff550b82 */ /* 0x000e220000000800 */
[C---:B------:R-:W-:Y:S02]  /*129e0*/  IADD3 R33, P6, R152.reuse, 0x4000, RZ ;  /* 0x0000400098217810 */ /* 0x040fe40007fde0ff */
[C---:B------:R-:W-:Y:S02]  /*129f0*/  IADD3 R45, P2, R152.reuse, 0x7000, RZ ;  /* 0x00007000982d7810 */ /* 0x040fe40007f5e0ff */
[----:B------:R-:W-:-:S03]  /*12a00*/  LOP3.LUT R9, R152, 0x380, RZ, 0xc0, !PT ;  /* 0x0000038098097812 */ /* 0x000fc600078ec0ff */
[----:B------:R-:W1:Y:S01]  /*12a10*/  @P0 LDC R4, c[0x0][0xbf0] ;  /* 0x0002fc00ff040b82 */ /* 0x000e620000000800 */
[----:B------:R-:W-:Y:S01]  /*12a20*/  IMAD R21, R185, UR5, R21 ;  /* 0x00000005b9157c24 */ /* 0x000fe2000f8e0215 */
[----:B------:R-:W-:Y:S01]  /*12a30*/  ULDC.64 UR4, c[0x0][0xaf0] ;  /* 0x0002bc0000047ab9 */ /* 0x000fe20000000a00 */
[----:B------:R-:W-:Y:S01]  /*12a40*/  IMAD.IADD R82, R199, 0x1, R82 ;  /* 0x00000001c7527824 */ /* 0x000fe200078e0252 */
[----:B------:R-:W-:Y:S01]  /*12a50*/  LOP3.LUT R40, R40, R41, RZ, 0x3c, !PT ;  /* 0x0000002928287212 */ /* 0x000fe200078e3cff */
[----:B------:R-:W-:Y:S01]  /*12a60*/  IMAD R81, R81, UR4, RZ ;  /* 0x0000000451517c24 */ /* 0x000fe2000f8e02ff */
[----:B------:R-:W-:Y:S01]  /*12a70*/  LOP3.LUT R24, R25, 0x380, RZ, 0xc0, !PT ;  /* 0x0000038019187812 */ /* 0x000fe200078ec0ff */
[C---:B------:R-:W-:Y:S01]  /*12a80*/  IMAD.WIDE.U32 R20, R0.reuse, UR4, R20 ;  /* 0x0000000400147c25 */ /* 0x040fe2000f8e0014 */
[----:B------:R-:W-:Y:S02]  /*12a90*/  LOP3.LUT R28, R29, 0x380, RZ, 0xc0, !PT ;  /* 0x000003801d1c7812 */ /* 0x000fe400078ec0ff */
[----:B------:R-:W-:Y:S01]  /*12aa0*/  LOP3.LUT R32, R33, 0x380, RZ, 0xc0, !PT ;  /* 0x0000038021207812 */ /* 0x000fe200078ec0ff */
[----:B------:R-:W-:Y:S01]  /*12ab0*/  IMAD R87, R0, UR5, R81 ;  /* 0x0000000500577c24 */ /* 0x000fe2000f8e0251 */
[----:B------:R-:W-:Y:S01]  /*12ac0*/  ULDC.64 UR4, c[0x0][0xae0] ;  /* 0x0002b80000047ab9 */ /* 0x000fe20000000a00 */
[----:B------:R-:W-:Y:S01]  /*12ad0*/  IMAD.X R13, RZ, RZ, R153, P3 ;  /* 0x000000ffff0d7224 */ /* 0x000fe200018e0699 */
[----:B------:R-:W-:Y:S01]  /*12ae0*/  IADD3 R49, P3, R152, 0x8000, RZ ;  /* 0x0000800098317810 */ /* 0x000fe20007f7e0ff */
[----:B0-----:R-:W-:Y:S01]  /*12af0*/  @P0 IMAD.HI.U32 R85, R82, R85, RZ ;  /* 0x0000005552550227 */ /* 0x001fe200078e00ff */
[----:B------:R-:W-:-:S02]  /*12b00*/  LOP3.LUT R44, R45, 0x380, RZ, 0xc0, !PT ;  /* 0x000003802d2c7812 */ /* 0x000fc400078ec0ff */
[----:B------:R-:W-:Y:S01]  /*12b10*/  LOP3.LUT R48, R49, 0x380, RZ, 0xc0, !PT ;  /* 0x0000038031307812 */ /* 0x000fe200078ec0ff */
[--C-:B------:R-:W-:Y:S01]  /*12b20*/  IMAD.MOV.U32 R81, RZ, RZ, R82.reuse ;  /* 0x000000ffff517224 */ /* 0x100fe200078e0052 */
[----:B------:R-:W-:Y:S01]  /*12b30*/  SHF.R.U64 R24, R24, 0x3, RZ ;  /* 0x0000000318187819 */ /* 0x000fe200000012ff */
[----:B------:R-:W-:Y:S01]  /*12b40*/  IMAD.IADD R21, R21, 0x1, R87 ;  /* 0x0000000115157824 */ /* 0x000fe200078e0257 */
[----:B------:R-:W-:Y:S01]  /*12b50*/  SHF.R.U64 R28, R28, 0x3, RZ ;  /* 0x000000031c1c7819 */ /* 0x000fe200000012ff */
[----:B------:R-:W-:Y:S01]  /*12b60*/  IMAD.X R41, RZ, RZ, R153, P1 ;  /* 0x000000ffff297224 */ /* 0x000fe200008e0699 */
[----:B-1----:R-:W-:Y:S01]  /*12b70*/  @P0 SHF.R.U32.HI R81, RZ, R4, R85 ;  /* 0x00000004ff510219 */ /* 0x002fe20000011655 */
[----:B------:R-:W5:Y:S01]  /*12b80*/  LD.E.128 R12, desc[UR40][R12.64] ;  /* 0x000000280c0c7980 */ /* 0x000f62000c101d00 */
[----:B------:R-:W-:Y:S02]  /*12b90*/  IADD3 R69, P1, R152, 0xd000, RZ ;  /* 0x0000d00098457810 */ /* 0x000fe40007f3e0ff */
[--C-:B------:R-:W-:Y:S01]  /*12ba0*/  SHF.R.S32.HI R0, RZ, 0x1f, R81.reuse ;  /* 0x0000001fff007819 */ /* 0x100fe20000011451 */
[----:B------:R-:W-:Y:S01]  /*12bb0*/  IMAD.MOV R4, RZ, RZ, -R81 ;  /* 0x000000ffff047224 */ /* 0x000fe200078e0a51 */
[----:B------:R-:W-:Y:S01]  /*12bc0*/  LOP3.LUT R68, R69, 0x380, RZ, 0xc0, !PT ;  /* 0x0000038045447812 */ /* 0x000fe200078ec0ff */
[----:B------:R-:W5:Y:S01]  /*12bd0*/  LD.E.128 R40, desc[UR40][R40.64] ;  /* 0x0000002828287980 */ /* 0x000f62000c101d00 */
[----:B------:R-:W-:Y:S01]  /*12be0*/  SHF.R.U64 R32, R32, 0x3, RZ ;  /* 0x0000000320207819 */ /* 0x000fe200000012ff */
[----:B------:R-:W-:Y:S01]  /*12bf0*/  IMAD R85, R83, R4, R82 ;  /* 0x0000000453557224 */ /* 0x000fe200078e0252 */
[----:B------:R-:W-:Y:S01]  /*12c00*/  SHF.R.U64 R44, R44, 0x3, RZ ;  /* 0x000000032c2c7819 */ /* 0x000fe200000012ff */
[----:B------:R-:W-:Y:S01]  /*12c10*/  IMAD R0, R0, UR4, RZ ;  /* 0x0000000400007c24 */ /* 0x000fe2000f8e02ff */
[----:B------:R-:W0:Y:S01]  /*12c20*/  LDC R4, c[0x0][0xac8] ;  /* 0x0002b200ff047b82 */ /* 0x000e220000000800 */
[----:B------:R-:W-:Y:S01]  /*12c30*/  IMAD.WIDE.U32 R20, R81, UR4, R20 ;  /* 0x0000000451147c25 */ /* 0x000fe2000f8e0014 */
[----:B------:R-:W-:-:S02]  /*12c40*/  SHF.R.U64 R48, R48, 0x3, RZ ;  /* 0x0000000330307819 */ /* 0x000fc400000012ff */
[----:B------:R-:W-:Y:S01]  /*12c50*/  SHF.R.U64 R68, R68, 0x3, RZ ;  /* 0x0000000344447819 */ /* 0x000fe200000012ff */
[----:B------:R-:W-:Y:S01]  /*12c60*/  IMAD R81, R81, UR5, R0 ;  /* 0x0000000551517c24 */ /* 0x000fe2000f8e0200 */
[----:B------:R-:W-:Y:S01]  /*12c70*/  SHF.R.S32.HI R0, RZ, 0x1f, R85 ;  /* 0x0000001fff007819 */ /* 0x000fe20000011455 */
[----:B------:R-:W-:Y:S01]  /*12c80*/  ULDC.64 UR4, c[0x0][0xad8] ;  /* 0x0002b60000047ab9 */ /* 0x000fe20000000a00 */
[----:B------:R-:W-:Y:S01]  /*12c90*/  LOP3.LUT R24, R24, R25, RZ, 0x3c, !PT ;  /* 0x0000001918187212 */ /* 0x000fe200078e3cff */
[----:B------:R-:W-:Y:S01]  /*12ca0*/  IMAD.IADD R21, R21, 0x1, R81 ;  /* 0x0000000115157824 */ /* 0x000fe200078e0251 */
[----:B------:R-:W-:Y:S01]  /*12cb0*/  LOP3.LUT R28, R28, R29, RZ, 0x3c, !PT ;  /* 0x0000001d1c1c7212 */ /* 0x000fe200078e3cff */
[----:B------:R-:W-:Y:S01]  /*12cc0*/  IMAD R0, R0, UR4, RZ ;  /* 0x0000000400007c24 */ /* 0x000fe2000f8e02ff */
[----:B------:R-:W-:Y:S01]  /*12cd0*/  LOP3.LUT R32, R32, R33, RZ, 0x3c, !PT ;  /* 0x0000002120207212 */ /* 0x000fe200078e3cff */
[----:B------:R-:W-:Y:S01]  /*12ce0*/  IMAD.WIDE.U32 R20, R85, UR4, R20 ;  /* 0x0000000455147c25 */ /* 0x000fe2000f8e0014 */
[----:B------:R-:W-:-:S02]  /*12cf0*/  LOP3.LUT R44, R44, R45, RZ, 0x3c, !PT ;  /* 0x0000002d2c2c7212 */ /* 0x000fc400078e3cff */
[----:B------:R-:W-:Y:S01]  /*12d00*/  LOP3.LUT R48, R48, R49, RZ, 0x3c, !PT ;  /* 0x0000003130307212 */ /* 0x000fe200078e3cff */
[----:B------:R-:W-:Y:S01]  /*12d10*/  IMAD R81, R85, UR5, R0 ;  /* 0x0000000555517c24 */ /* 0x000fe2000f8e0200 */
[----:B------:R-:W-:Y:S01]  /*12d20*/  ULDC.64 UR4, c[0x0][0xa80] ;  /* 0x0002a00000047ab9 */ /* 0x000fe20000000a00 */
[----:B------:R-:W-:Y:S01]  /*12d30*/  IMAD.X R25, RZ, RZ, R153, P4 ;  /* 0x000000ffff197224 */ /* 0x000fe200020e0699 */
[----:B------:R-:W-:Y:S01]  /*12d40*/  LEA R82, P0, R20, UR4, 0x1 ;  /* 0x0000000414527c11 */ /* 0x000fe2000f8008ff */
[----:B------:R-:W-:Y:S01]  /*12d50*/  IMAD.IADD R21, R21, 0x1, R81 ;  /* 0x0000000115157824 */ /* 0x000fe200078e0251 */
[----:B------:R-:W-:Y:S01]  /*12d60*/  IADD3.X R33, RZ, R153, RZ, P6, !PT ;  /* 0x00000099ff217210 */ /* 0x000fe200037fe4ff */
[--C-:B------:R-:W-:Y:S01]  /*12d70*/  IMAD.X R29, RZ, RZ, R153.reuse, P5 ;  /* 0x000000ffff1d7224 */ /* 0x100fe200028e0699 */
[----:B------:R-:W-:Y:S01]  /*12d80*/  IADD3 R53, P4, R152, 0x9000, RZ ;  /* 0x0000900098357810 */ /* 0x000fe20007f9e0ff */
[----:B------:R-:W-:Y:S01]  /*12d90*/  IMAD.X R45, RZ, RZ, R153, P2 ;  /* 0x000000ffff2d7224 */ /* 0x000fe200010e0699 */
[----:B------:R-:W-:Y:S01]  /*12da0*/  LEA.HI.X R84, R20, UR5, R21, 0x1, P0 ;  /* 0x0000000514547c11 */ /* 0x000fe200080f0c15 */
[----:B------:R-:W-:Y:S01]  /*12db0*/  IMAD.X R49, RZ, RZ, R153, P3 ;  /* 0x000000ffff317224 */ /* 0x000fe200018e0699 */
[----:B0-----:R-:W-:Y:S01]  /*12dc0*/  ISETP.GE.AND P0, PT, R166, R4, PT ;  /* 0x00000004a600720c */ /* 0x001fe20003f06270 */
[----:B------:R-:W5:Y:S01]  /*12dd0*/  LD.E.128 R24, desc[UR40][R24.64] ;  /* 0x0000002818187980 */ /* 0x000f62000c101d00 */
[----:B------:R-:W-:-:S02]  /*12de0*/  IADD3 R57, P5, R152, 0xa000, RZ ;  /* 0x0000a00098397810 */ /* 0x000fc40007fbe0ff */
[C---:B------:R-:W-:Y:S01]  /*12df0*/  IADD3 R61, P6, R152.reuse, 0xb000, RZ ;  /* 0x0000b000983d7810 */ /* 0x040fe20007fde0ff */
[----:B------:R-:W5:Y:S01]  /*12e00*/  LD.E.128 R28, desc[UR40][R28.64] ;  /* 0x000000281c1c7980 */ /* 0x000f62000c101d00 */
[----:B------:R-:W-:Y:S02]  /*12e10*/  IADD3 R73, P2, R152, 0xe000, RZ ;  /* 0x0000e00098497810 */ /* 0x000fe40007f5e0ff */
[----:B------:R-:W-:Y:S01]  /*12e20*/  LOP3.LUT R68, R68, R69, RZ, 0x3c, !PT ;  /* 0x0000004544447212 */ /* 0x000fe200078e3cff */
[--C-:B------:R-:W-:Y:S01]  /*12e30*/  IMAD.X R69, RZ, RZ, R153.reuse, P1 ;  /* 0x000000ffff457224 */ /* 0x100fe200008e0699 */
[----:B------:R-:W-:Y:S01]  /*12e40*/  SEL R0, RZ, 0xffffffff, P0 ;  /* 0xffffffffff007807 */ /* 0x000fe20000000000 */
[----:B------:R-:W5:Y:S01]  /*12e50*/  LD.E.128 R32, desc[UR40][R32.64] ;  /* 0x0000002820207980 */ /* 0x000f62000c101d00 */
[----:B------:R-:W-:Y:S02]  /*12e60*/  IADD3 R11, P3, R152, 0xf000, RZ ;  /* 0x0000f000980b7810 */ /* 0x000fe40007f7e0ff */
[-C--:B------:R-:W-:Y:S01]  /*12e70*/  ISETP.GE.AND P1, PT, R194, R4.reuse, PT ;  /* 0x00000004c200720c */ /* 0x080fe20003f26270 */
[----:B------:R-:W5:Y:S01]  /*12e80*/  LD.E.128 R44, desc[UR40][R44.64] ;  /* 0x000000282c2c7980 */ /* 0x000f62000c101d00 */
[----:B------:R-:W-:Y:S01]  /*12e90*/  ISETP.GE.AND P0, PT, R164, R4, PT ;  /* 0x00000004a400720c */ /* 0x000fe20003f06270 */
        /* <DEDUP_REMOVED lines=9> */
[----:B------:R-:W-:Y:S02]  /*12f30*/  SEL R0, RZ, 0x1, P1 ;  /* 0x00000001ff007807 */ /* 0x000fe40000800000 */
[----:B------:R-:W-:Y:S02]  /*12f40*/  SEL R20, RZ, 0xffffffff, P0 ;  /* 0xffffffffff147807 */ /* 0x000fe40000000000 */
[----:B------:R-:W-:Y:S02]  /*12f50*/  SHF.R.U64 R52, R52, 0x3, RZ ;  /* 0x0000000334347819 */ /* 0x000fe400000012ff */
[----:B------:R-:W-:-:S02]  /*12f60*/  SHF.R.U64 R56, R56, 0x3, RZ ;  /* 0x0000000338387819 */ /* 0x000fc400000012ff */
[----:B------:R-:W-:Y:S02]  /*12f70*/  SHF.R.U64 R60, R60, 0x3, RZ ;  /* 0x000000033c3c7819 */ /* 0x000fe400000012ff */
[----:B------:R-:W-:Y:S02]  /*12f80*/  SHF.R.U64 R72, R72, 0x3, RZ ;  /* 0x0000000348487819 */ /* 0x000fe400000012ff */
[----:B------:R-:W-:Y:S02]  /*12f90*/  SHF.R.U64 R9, R9, 0x3, RZ ;  /* 0x0000000309097819 */ /* 0x000fe400000012ff */
[----:B------:R-:W-:Y:S02]  /*12fa0*/  ISETP.GE.AND P0, PT, R162, R4, PT ;  /* 0x00000004a200720c */ /* 0x000fe40003f06270 */
[----:B------:R-:W-:Y:S02]  /*12fb0*/  SHF.R.U64 R10, R10, 0x3, RZ ;  /* 0x000000030a0a7819 */ /* 0x000fe400000012ff */
[----:B------:R-:W-:Y:S01]  /*12fc0*/  LOP3.LUT R0, R21, 0x2, R0, 0xe2, !PT ;  /* 0x0000000215007812 */ /* 0x000fe200078ee200 */
        /* <DEDUP_REMOVED lines=11> */
[----:B------:R-:W-:Y:S01]  /*13080*/  SEL R20, RZ, 0xffffffff, P0 ;  /* 0xffffffffff147807 */ /* 0x000fe20000000000 */
[----:B------:R-:W5:Y:S01]  /*13090*/  LD.E.128 R52, desc[UR40][R52.64] ;  /* 0x0000002834347980 */ /* 0x000f62000c101d00 */
[----:B------:R-:W-:-:S02]  /*130a0*/  LOP3.LUT R76, R10, R11, RZ, 0x3c, !PT ;  /* 0x0000000b0a4c7212 */ /* 0x000fc400078e3cff */
[-C--:B------:R-:W-:Y:S01]  /*130b0*/  ISETP.GE.AND P0, PT, R160, R4.reuse, PT ;  /* 0x00000004a000720c */ /* 0x080fe20003f06270 */
[----:B------:R-:W5:Y:S01]  /*130c0*/  LD.E.128 R8, desc[UR40][R8.64] ;  /* 0x0000002808087980 */ /* 0x000f62000c101d00 */
[----:B------:R-:W-:Y:S01]  /*130d0*/  LOP3.LUT R0, R21, 0x4, R0, 0xe2, !PT ;  /* 0x0000000415007812 */ /* 0x000fe200078ee200 */
[----:B------:R-:W-:Y:S01]  /*130e0*/  IMAD.SHL.U32 R21, R20, 0x8, RZ ;  /* 0x0000000814157824 */ /* 0x000fe200078e00ff */
[----:B------:R-:W-:Y:S01]  /*130f0*/  SEL R20, RZ, 0xffffffff, P0 ;  /* 0xffffffffff147807 */ /* 0x000fe20000000000 */
[----:B------:R-:W5:Y:S01]  /*13100*/  LD.E.128 R56, desc[UR40][R56.64] ;  /* 0x0000002838387980 */ /* 0x000f62000c101d00 */
[----:B------:R-:W-:-:S03]  /*13110*/  ISETP.GE.AND P0, PT, R158, R4, PT ;  /* 0x000000049e00720c */ /* 0x000fc60003f06270 */
[----:B------:R-:W5:Y:S01]  /*13120*/  LD.E.128 R60, desc[UR40][R60.64] ;  /* 0x000000283c3c7980 */ /* 0x000f62000c101d00 */
[----:B------:R-:W-:-:S03]  /*13130*/  LOP3.LUT R0, R21, 0x8, R0, 0xe2, !PT ;  /* 0x0000000815007812 */ /* 0x000fc600078ee200 */
[----:B------:R-:W5:Y:S04]  /*13140*/  LD.E.128 R72, desc[UR40][R72.64] ;  /* 0x0000002848487980 */ /* 0x000f68000c101d00 */
        /* <DEDUP_REMOVED lines=8> */
[----:B------:R-:W-:Y:S01]  /*131d0*/  SEL R20, RZ, 0xffffffff, P0 ;  /* 0xffffffffff147807 */ /* 0x000fe20000000000 */
[----:B------:R-:W-:Y:S01]  /*131e0*/  VIADD R156, R194, 0x180 ;  /* 0x00000180c29c7836 */ /* 0x000fe20000000000 */
[----:B------:R-:W-:Y:S01]  /*131f0*/  LOP3.LUT R0, R21, 0x10, R0, 0xe2, !PT ;  /* 0x0000001015007812 */ /* 0x000fe200078ee200 */
[----:B------:R-:W-:-:S02]  /*13200*/  IMAD.IADD R199, R80, 0x1, R199 ;  /* 0x0000000150c77824 */ /* 0x000fc400078e02c7 */
[----:B------:R-:W-:Y:S02]  /*13210*/  IMAD.SHL.U32 R21, R20, 0x20, RZ ;  /* 0x0000002014157824 */ /* 0x000fe400078e00ff */
[----:B------:R-:W-:Y:S01]  /*13220*/  IMAD R83, R3, R83, RZ ;  /* 0x0000005303537224 */ /* 0x000fe200078e02ff */
[-C--:B------:R-:W-:Y:S01]  /*13230*/  ISETP.GE.AND P0, PT, R156, R4.reuse, PT ;  /* 0x000000049c00720c */ /* 0x080fe20003f06270 */
[----:B------:R-:W-:Y:S01]  /*13240*/  VIADD R154, R194, 0x1c0 ;  /* 0x000001c0c29a7836 */ /* 0x000fe20000000000 */
[----:B------:R-:W-:Y:S01]  /*13250*/  LOP3.LUT R3, R21, 0x20, R0, 0xe2, !PT ;  /* 0x0000002015037812 */ /* 0x000fe200078ee200 */
[----:B------:R-:W-:Y:S01]  /*13260*/  VIADD R0, R2, 0x28c20 ;  /* 0x00028c2002007836 */ /* 0x000fe20000000000 */
[----:B------:R-:W-:Y:S02]  /*13270*/  ISETP.GE.AND P1, PT, R199, R83, PT ;  /* 0x00000053c700720c */ /* 0x000fe40003f26270 */
[----:B------:R-:W-:Y:S02]  /*13280*/  SEL R20, RZ, 0x40, P0 ;  /* 0x00000040ff147807 */ /* 0x000fe40000000000 */
[----:B------:R-:W-:-:S02]  /*13290*/  ISETP.GE.AND P0, PT, R154, R4, PT ;  /* 0x000000049a00720c */ /* 0x000fc40003f06270 */
[----:B------:R-:W-:Y:S02]  /*132a0*/  LOP3.LUT R3, R3, R20, RZ, 0xfc, !PT ;  /* 0x0000001403037212 */ /* 0x000fe400078efcff */
[----:B------:R-:W-:Y:S02]  /*132b0*/  PRMT R0, RZ, 0x654, R0 ;  /* 0x00000654ff007816 */ /* 0x000fe40000000000 */
[----:B------:R-:W-:Y:S01]  /*132c0*/  SEL R20, RZ, 0x80, P0 ;  /* 0x00000080ff147807 */ /* 0x000fe20000000000 */
[C---:B------:R-:W-:Y:S01]  /*132d0*/  VIADD R155, R194.reuse, 0x1c0 ;  /* 0x000001c0c29b7836 */ /* 0x040fe20000000000 */
[----:B0-----:R0:W-:Y:S01]  /*132e0*/  SYNCS.ARRIVE.TRANS64.RED.A1T0 RZ, [R0+URZ], RZ ;  /* 0x000000ff00ff79a7 */ /* 0x0011e2000810043f */
[C---:B------:R-:W-:Y:S01]  /*132f0*/  VIADD R157, R194.reuse, 0x180 ;  /* 0x00000180c29d7836 */ /* 0x040fe20000000000 */
[C---:B------:R-:W-:Y:S01]  /*13300*/  IADD3 R161, R194.reuse, 0x100, RZ ;  /* 0x00000100c2a17810 */ /* 0x040fe20007ffe0ff */
[C---:B------:R-:W-:Y:S02]  /*13310*/  VIADD R159, R194.reuse, 0x140 ;  /* 0x00000140c29f7836 */ /* 0x040fe40000000000 */
[----:B------:R-:W-:-:S02]  /*13320*/  VIADD R163, R194, 0xc0 ;  /* 0x000000c0c2a37836 */ /* 0x000fc40000000000 */
[C---:B------:R-:W-:Y:S01]  /*13330*/  VIADD R165, R194.reuse, 0x80 ;  /* 0x00000080c2a57836 */ /* 0x040fe20000000000 */
[----:B0-----:R-:W-:Y:S01]  /*13340*/  LOP3.LUT R0, R3, R20, RZ, 0xfc, !PT ;  /* 0x0000001403007212 */ /* 0x001fe200078efcff */
[----:B------:R-:W-:Y:S01]  /*13350*/  VIADD R167, R194, 0x40 ;  /* 0x00000040c2a77836 */ /* 0x000fe20000000000 */
[----:B------:R0:W1:Y:S01]  /*13360*/  SHFL.IDX PT, R20, R82, RZ, 0x181f ;  /* 0x00181fff52147589 */ /* 0x00006200000e0000 */
[----:B------:R-:W-:Y:S03]  /*13370*/  BSSY B1, `(.L_x_8024) ;  /* 0x0000029000017945 */ /* 0x000fe60003800000 */
[----:B------:R0:W2:Y:S01]  /*13380*/  SHFL.IDX PT, R21, R84, RZ, 0x181f ;  /* 0x00181fff54157589 */ /* 0x0000a200000e0000 */
[----:B------:R-:W-:Y:S02]  /*13390*/  SHF.R.S32.HI R155, RZ, 0x1f, R155 ;  /* 0x0000001fff9b7819 */ /* 0x000fe4000001149b */
[----:B------:R-:W-:-:S02]  /*133a0*/  SHF.R.S32.HI R157, RZ, 0x1f, R157 ;  /* 0x0000001fff9d7819 */ /* 0x000fc4000001149d */
        /* <DEDUP_REMOVED lines=19> */
[----:B------:R-:W-:-:S02]  /*134e0*/  ISETP.GE.AND P1, PT, R158, R4, PT ;  /* 0x000000049e00720c */ /* 0x000fc40003f26270 */
[----:B0-----:R-:W-:-:S11]  /*134f0*/  @!P5 LEA R8, P4, R164, R20, 0x1 ;  /* 0x00000014a408d211 */ /* 0x001fd600078808ff */
[-C--:B------:R-:W-:Y:S02]  /*13500*/  @!P1 LEA R24, P6, R158, R20.reuse, 0x1 ;  /* 0x000000149e189211 */ /* 0x080fe400078c08ff */
[-C--:B------:R-:W-:Y:S02]  /*13510*/  @!P5 LEA.HI.X R9, R164, R21.reuse, R165, 0x1, P4 ;  /* 0x00000015a409d211 */ /* 0x080fe400020f0ca5 */
[----:B------:R-:W-:Y:S02]  /*13520*/  LOP3.LUT P4, RZ, R0, 0x80, RZ, 0xc0, !PT ;  /* 0x0000008000ff7812 */ /* 0x000fe4000788c0ff */
[----:B------:R-:W-:Y:S01]  /*13530*/  @!P1 LEA.HI.X R25, R158, R21, R159, 0x1, P6 ;  /* 0x000000159e199211 */ /* 0x000fe200030f0c9f */
[----:B------:R0:W-:Y:S04]  /*13540*/  @!P5 ST.E.128 desc[UR40][R8.64], R32 ;  /* 0x000000200800d985 */ /* 0x0001e8000c101d28 */
[----:B------:R1:W-:Y:S01]  /*13550*/  @!P3 ST.E.128 desc[UR40][R10.64], R40 ;  /* 0x000000280a00b985 */ /* 0x0003e2000c101d28 */
[----:B0-----:R-:W-:-:S02]  /*13560*/  @!P2 LEA R8, P5, R160, R20, 0x1 ;  /* 0x00000014a008a211 */ /* 0x001fc400078a08ff */
[-C--:B-1----:R-:W-:Y:S02]  /*13570*/  @P0 LEA R10, P3, R156, R20.reuse, 0x1 ;  /* 0x000000149c0a0211 */ /* 0x082fe400078608ff */
[-C--:B------:R-:W-:Y:S02]  /*13580*/  @!P2 LEA.HI.X R9, R160, R21.reuse, R161, 0x1, P5 ;  /* 0x00000015a009a211 */ /* 0x080fe400028f0ca1 */
[----:B------:R-:W-:Y:S02]  /*13590*/  @P4 LEA R20, P5, R154, R20, 0x1 ;  /* 0x000000149a144211 */ /* 0x000fe400078a08ff */
[-C--:B------:R-:W-:Y:S01]  /*135a0*/  @P0 LEA.HI.X R11, R156, R21.reuse, R157, 0x1, P3 ;  /* 0x000000159c0b0211 */ /* 0x080fe200018f0c9d */
[----:B------:R0:W-:Y:S01]  /*135b0*/  @!P2 ST.E.128 desc[UR40][R8.64], R48 ;  /* 0x000000300800a985 */ /* 0x0001e2000c101d28 */
[----:B------:R-:W-:-:S03]  /*135c0*/  @P4 LEA.HI.X R21, R154, R21, R155, 0x1, P5 ;  /* 0x000000159a154211 */ /* 0x000fc600028f0c9b */
[----:B------:R0:W-:Y:S04]  /*135d0*/  @!P1 ST.E.128 desc[UR40][R24.64], R56 ;  /* 0x0000003818009985 */ /* 0x0001e8000c101d28 */
[----:B------:R0:W-:Y:S04]  /*135e0*/  @P0 ST.E.128 desc[UR40][R10.64], R64 ;  /* 0x000000400a000985 */ /* 0x0001e8000c101d28 */
[----:B------:R0:W-:Y:S02]  /*135f0*/  @P4 ST.E.128 desc[UR40][R20.64], R72 ;  /* 0x0000004814004985 */ /* 0x0001e4000c101d28 */
.L_x_8025:
[----:B------:R-:W-:Y:S05]  /*13600*/  BSYNC B1 ;  /* 0x0000000000017941 */ /* 0x000fea0003800000 */
.L_x_8024:
        /* <DEDUP_REMOVED lines=17> */
[-C--:B0-----:R-:W-:Y:S02]  /*13720*/  @!P3 LEA R10, P6, R164, R8.reuse, 0x1 ;  /* 0x00000008a40ab211 */ /* 0x081fe400078c08ff */
[----:B------:R-:W-:Y:S02]  /*13730*/  @!P2 LEA R12, P5, R162, R8, 0x1 ;  /* 0x00000008a20ca211 */ /* 0x000fe400078a08ff */
[-C--:B------:R-:W-:Y:S02]  /*13740*/  @!P3 LEA.HI.X R11, R164, R9.reuse, R165, 0x1, P6 ;  /* 0x00000009a40bb211 */ /* 0x080fe400030f0ca5 */
[----:B------:R-:W-:-:S03]  /*13750*/  @!P2 LEA.HI.X R13, R162, R9, R163, 0x1, P5 ;  /* 0x00000009a20da211 */ /* 0x000fc600028f0ca3 */
[-C--:B-1----:R-:W-:Y:S01]  /*13760*/  @P4 LEA R20, P5, R156, R8.reuse, 0x1 ;  /* 0x000000089c144211 */ /* 0x082fe200078a08ff */
[----:B------:R0:W-:Y:S01]  /*13770*/  @!P3 ST.E.128 desc[UR40][R10.64], R36 ;  /* 0x000000240a00b985 */ /* 0x0001e2000c101d28 */
[-C--:B------:R-:W-:Y:S02]  /*13780*/  @!P0 LEA R14, P3, R158, R8.reuse, 0x1 ;  /* 0x000000089e0e8211 */ /* 0x080fe400078608ff */
        /* <DEDUP_REMOVED lines=14> */
.L_x_8023:
[----:B0-----:R-:W2:Y:S01]  /*13870*/  LDL.LU R11, [R1+0x4c] ;  /* 0x00004c00010b7983 */ /* 0x001ea20000300800 */
[----:B------:R-:W-:Y:S01]  /*13880*/  ULDC.64 UR4, c[0x0][0xb08] ;  /* 0x0002c20000047ab9 */ /* 0x000fe20000000a00 */
[----:B------:R-:W0:Y:S01]  /*13890*/  LDC R12, c[0x0][0xbe8] ;  /* 0x0002fa00ff0c7b82 */ /* 0x000e220000000800 */
[----:B------:R-:W-:Y:S01]  /*138a0*/  IMAD R10, R20, UR4, RZ ;  /* 0x00000004140a7c24 */ /* 0x000fe2000f8e02ff */
[C---:B------:R-:W-:Y:S01]  /*138b0*/  IADD3 R177, R197.reuse, 0x98, RZ ;  /* 0x00000098c5b17810 */ /* 0x040fe20007ffe0ff */
[C---:B------:R-:W-:Y:S01]  /*138c0*/  IMAD.WIDE.U32 R8, R4.reuse, UR4, RZ ;  /* 0x0000000404087c25 */ /* 0x040fe2000f8e00ff */
[----:B------:R-:W-:Y:S01]  /*138d0*/  BSSY B1, `(.L_x_8027) ;  /* 0x000010e000017945 */ /* 0x000fe20003800000 */
[C---:B------:R-:W-:Y:S02]  /*138e0*/  IADD3 R164, R197.reuse, 0xc8, RZ ;  /* 0x000000c8c5a47810 */ /* 0x040fe40007ffe0ff */
[----:B------:R-:W-:Y:S01]  /*138f0*/  IMAD R10, R4, UR5, R10 ;  /* 0x00000005040a7c24 */ /* 0x000fe2000f8e020a */
[----:B------:R-:W-:Y:S01]  /*13900*/  ULDC.64 UR4, c[0x0][0xb38] ;  /* 0x0002ce0000047ab9 */ /* 0x000fe20000000a00 */
[----:B------:R-:W-:Y:S01]  /*13910*/  SHF.R.S32.HI R4, RZ, 0x1f, R0 ;  /* 0x0000001fff047819 */ /* 0x000fe20000011400 */
[----:B------:R-:W-:Y:S01]  /*13920*/  VIADD R153, R197, 0xf8 ;  /* 0x000000f8c5997836 */ /* 0x000fe20000000000 */
[----:B------:R-:W-:Y:S01]  /*13930*/  SHF.R.S32.HI R177, RZ, 0x1f, R177 ;  /* 0x0000001fffb17819 */ /* 0x000fe200000114b1 */
[----:B------:R-:W-:Y:S01]  /*13940*/  IMAD.IADD R9, R9, 0x1, R10 ;  /* 0x0000000109097824 */ /* 0x000fe200078e020a */
[----:B------:R-:W-:Y:S01]  /*13950*/  IADD3 R213, R197, 0x60, RZ ;  /* 0x00000060c5d57810 */ /* 0x000fe20007ffe0ff */
[----:B------:R-:W-:Y:S01]  /*13960*/  IMAD.IADD R10, R210, 0x1, R199 ;  /* 0x00000001d20a7824 */ /* 0x000fe200078e02c7 */
[----:B------:R-:W-:Y:S01]  /*13970*/  SHF.R.S32.HI R153, RZ, 0x1f, R153 ;  /* 0x0000001fff997819 */ /* 0x000fe20000011499 */
[----:B------:R-:W-:-:S04]  /*13980*/  IMAD.WIDE.U32 R8, R185, UR4, R8 ;  /* 0x00000004b9087c25 */ /* 0x000fc8000f8e0008 */
[----:B------:R-:W-:Y:S01]  /*13990*/  IMAD R9, R185, UR5, R9 ;  /* 0x00000005b9097c24 */ /* 0x000fe2000f8e0209 */
[----:B------:R-:W-:Y:S01]  /*139a0*/  ULDC.64 UR4, c[0x0][0xb40] ;  /* 0x0002d00000047ab9 */ /* 0x000fe20000000a00 */
[----:B------:R-:W-:Y:S02]  /*139b0*/  IMAD.IADD R199, R192, 0x1, R199 ;  /* 0x00000001c0c77824 */ /* 0x000fe400078e02c7 */
[----:B------:R-:W-:Y:S01]  /*139c0*/  IMAD R4, R4, UR4, RZ ;  /* 0x0000000404047c24 */ /* 0x000fe2000f8e02ff */
[----:B0-----:R-:W-:Y:S01]  /*139d0*/  ISETP.NE.AND P0, PT, R12, 0x1, PT ;  /* 0x000000010c00780c */ /* 0x001fe20003f05270 */
[----:B------:R-:W-:-:S04]  /*139e0*/  IMAD.WIDE.U32 R8, R0, UR4, R8 ;  /* 0x0000000400087c25 */ /* 0x000fc8000f8e0008 */
[----:B------:R-:W-:Y:S01]  /*139f0*/  IMAD R4, R0, UR5, R4 ;  /* 0x0000000500047c24 */ /* 0x000fe2000f8e0204 */
[----:B------:R-:W-:Y:S01]  /*13a00*/  ULDC.64 UR4, c[0x0][0xb48] ;  /* 0x0002d20000047ab9 */ /* 0x000fe20000000a00 */
[----:B------:R-:W-:Y:S02]  /*13a10*/  IMAD R3, R3, R12, RZ ;  /* 0x0000000c03037224 */ /* 0x000fe400078e02ff */
[----:B------:R-:W-:Y:S02]  /*13a20*/  IMAD.IADD R9, R9, 0x1, R4 ;  /* 0x0000000109097824 */ /* 0x000fe400078e0204 */
[----:B------:R-:W-:Y:S02]  /*13a30*/  IMAD.MOV.U32 R4, RZ, RZ, R10 ;  /* 0x000000ffff047224 */ /* 0x000fe400078e000a */
[----:B------:R-:W0:Y:S01]  /*13a40*/  @P0 LDC R0, c[0x0][0xbf0] ;  /* 0x0002fc00ff000b82 */ /* 0x000e220000000800 */
[C---:B------:R-:W-:Y:S02]  /*13a50*/  VIADD R155, R197.reuse, 0xf0 ;  /* 0x000000f0c59b7836 */ /* 0x040fe40000000000 */
        /* <DEDUP_REMOVED lines=67> */
[----:B------:R-:W-:Y:S01]  /*13e90*/  IMAD R0, R12, R0, R10 ;  /* 0x000000000c007224 */ /* 0x000fe200078e020a */
        /* <DEDUP_REMOVED lines=24> */
[----:B------:R-:W-:Y:S01]  /*14020*/  VIADD R11, R197, 0x8 ;  /* 0x00000008c50b7836 */ /* 0x000fe20000000000 */
[----:B------:R-:W-:Y:S01]  /*14030*/  ISETP.GE.AND P3, PT, R213, UR4, PT ;  /* 0x00000004d5007c0c */ /* 0x000fe2000bf66270 */
[C---:B------:R-:W-:Y:S01]  /*14040*/  VIADD R21, R197.reuse, 0x18 ;  /* 0x00000018c5157836 */ /* 0x040fe20000000000 */
[----:B------:R-:W-:Y:S01]  /*14050*/  ISETP.GE.AND P4, PT, R208, UR4, PT ;  /* 0x00000004d0007c0c */ /* 0x000fe2000bf86270 */
[C---:B------:R-:W-:Y:S01]  /*14060*/  VIADD R10, R197.reuse, 0x30 ;  /* 0x00000030c50a7836 */ /* 0x040fe20000000000 */
[----:B------:R-:W-:Y:S01]  /*14070*/  SHF.R.S32.HI R11, RZ, 0x1f, R11 ;  /* 0x0000001fff0b7819 */ /* 0x000fe2000001140b */
[----:B------:R-:W-:-:S06]  /*14080*/  VIADD R12, R197, 0x38 ;  /* 0x00000038c50c7836 */ /* 0x000fcc0000000000 */
        /* <DEDUP_REMOVED lines=15> */
[C---:B------:R-:W-:Y:S01]  /*14180*/  VIADD R11, R197.reuse, 0x18 ;  /* 0x00000018c50b7836 */ /* 0x040fe20000000000 */
[----:B------:R-:W-:-:S03]  /*14190*/  IADD3 R13, R197, 0x28, RZ ;  /* 0x00000028c50d7810 */ /* 0x000fc60007ffe0ff */
        /* <DEDUP_REMOVED lines=42> */
[----:B------:R-:W-:Y:S02]  /*14440*/  @!P1 LEA.HI.X R9, R10, R14, R11, 0x2, P2 ;  /* 0x0000000e0a099211 */ /* 0x000fe400010f140b */
[----:B------:R-:W-:-:S03]  /*14450*/  @!P4 LEA R10, P6, R208, R15, 0x2 ;  /* 0x0000000fd00ac211 */ /* 0x000fc600078c10ff */
[----:B------:R0:W-:Y:S01]  /*14460*/  @!P1 ST.E.64 desc[UR40][R8.64], R60 ;  /* 0x0000003c08009985 */ /* 0x0001e2000c101b28 */
[----:B------:R-:W-:Y:S02]  /*14470*/  ISETP.GE.AND P1, PT, R219, UR4, PT ;  /* 0x00000004db007c0c */ /* 0x000fe4000bf26270 */
[----:B------:R-:W-:Y:S02]  /*14480*/  @!P4 LEA.HI.X R11, R208, R14, R209, 0x2, P6 ;  /* 0x0000000ed00bc211 */ /* 0x000fe400030f14d1 */
        /* <DEDUP_REMOVED lines=17> */
[C---:B-1----:R-:W-:Y:S02]  /*145a0*/  @!P1 LEA R10, P5, R185.reuse, R15, 0x2 ;  /* 0x0000000fb90a9211 */ /* 0x042fe400078a10ff */
        /* <DEDUP_REMOVED lines=64> */
.L_x_8028:
[----:B------:R-:W-:Y:S05]  /*149b0*/  BSYNC B1 ;  /* 0x0000000000017941 */ /* 0x000fea0003800000 */
.L_x_8027:
[----:B0--3--:R-:W-:Y:S01]  /*149c0*/  VIADD R8, R199, 0x8 ;  /* 0x00000008c7087836 */ /* 0x009fe20000000000 */
[----:B------:R-:W0:Y:S04]  /*149d0*/  SHFL.IDX PT, R4, R4, 0x1, 0x1c1f ;  /* 0x003c1f0004047f89 */ /* 0x000e2800000e0000 */
[----:B------:R-:W-:Y:S01]  /*149e0*/  ISETP.GE.AND P0, PT, R8, R3, PT ;  /* 0x000000030800720c */ /* 0x000fe20003f06270 */
[----:B------:R-:W3:-:S12]  /*149f0*/  SHFL.IDX PT, R0, R0, 0x1, 0x1c1f ;  /* 0x003c1f0000007f89 */ /* 0x000ed800000e0000 */
[----:B------:R-:W-:Y:S05]  /*14a00*/  @P0 BRA `(.L_x_8026) ;  /* 0x0000001800880947 */ /* 0x000fea0003800000 */
[----:B------:R-:W-:Y:S01]  /*14a10*/  ULDC UR4, c[0x0][0xac8] ;  /* 0x0002b20000047ab9 */ /* 0x000fe20000000800 */
[C---:B------:R-:W-:Y:S01]  /*14a20*/  VIADD R12, R197.reuse, 0x8 ;  /* 0x00000008c50c7836 */ /* 0x040fe20000000000 */
[C---:B------:R-:W-:Y:S01]  /*14a30*/  ISETP.GE.AND P4, PT, R197.reuse, UR4, PT ;  /* 0x00000004c5007c0c */ /* 0x040fe2000bf86270 */
[C---:B--2---:R-:W-:Y:S01]  /*14a40*/  VIADD R14, R197.reuse, 0x18 ;  /* 0x00000018c50e7836 */ /* 0x044fe20000000000 */
[C---:B------:R-:W-:Y:S01]  /*14a50*/  IADD3 R20, R197.reuse, 0x10, RZ ;  /* 0x00000010c5147810 */ /* 0x040fe20007ffe0ff */
[C---:B------:R-:W-:Y:S01]  /*14a60*/  VIADD R24, R197.reuse, 0x20 ;  /* 0x00000020c5187836 */ /* 0x040fe20000000000 */
[----:B------:R-:W-:Y:S01]  /*14a70*/  ISETP.GE.AND P2, PT, R12, UR4, PT ;  /* 0x000000040c007c0c */ /* 0x000fe2000bf46270 */
[C---:B------:R-:W-:Y:S01]  /*14a80*/  VIADD R13, R197.reuse, 0x8 ;  /* 0x00000008c50d7836 */ /* 0x040fe20000000000 */
[----:B------:R-:W-:Y:S01]  /*14a90*/  ISETP.GE.AND P1, PT, R20, UR4, PT ;  /* 0x0000000414007c0c */ /* 0x000fe2000bf26270 */
[C---:B------:R-:W-:Y:S01]  /*14aa0*/  VIADD R28, R197.reuse, 0x10 ;  /* 0x00000010c51c7836 */ /* 0x040fe20000000000 */
[----:B------:R-:W-:Y:S01]  /*14ab0*/  SHF.R.S32.HI R10, RZ, 0x1f, R197 ;  /* 0x0000001fff0a7819 */ /* 0x000fe200000114c5 */
[C---:B------:R-:W-:Y:S01]  /*14ac0*/  VIADD R21, R197.reuse, 0x30 ;  /* 0x00000030c5157836 */ /* 0x040fe20000000000 */
[----:B------:R-:W-:Y:S01]  /*14ad0*/  ISETP.GE.AND P0, PT, R14, UR4, PT ;  /* 0x000000040e007c0c */ /* 0x000fe2000bf06270 */
[C---:B-1----:R-:W-:Y:S01]  /*14ae0*/  VIADD R15, R197.reuse, 0x18 ;  /* 0x00000018c50f7836 */ /* 0x042fe20000000000 */
[----:B------:R-:W-:Y:S01]  /*14af0*/  SHF.R.S32.HI R13, RZ, 0x1f, R13 ;  /* 0x0000001fff0d7819 */ /* 0x000fe2000001140d */
[C---:B------:R-:W-:Y:S01]  /*14b00*/  VIADD R25, R197.reuse, 0x28 ;  /* 0x00000028c5197836 */ /* 0x040fe20000000000 */
[----:B---3--:R-:W-:-:S02]  /*14b10*/  @!P4 LEA R8, P3, R197, R0, 0x2 ;  /* 0x00000000c508c211 */ /* 0x008fc400078610ff */
[----:B------:R-:W-:Y:S02]  /*14b20*/  SHF.R.S32.HI R28, RZ, 0x1f, R28 ;  /* 0x0000001fff1c7819 */ /* 0x000fe4000001141c */
[C---:B0-----:R-:W-:Y:S02]  /*14b30*/  @!P4 LEA.HI.X R9, R197.reuse, R4, R10, 0x2, P3 ;  /* 0x00000004c509c211 */ /* 0x041fe400018f140a */
[----:B------:R-:W-:Y:S02]  /*14b40*/  ISETP.GE.AND P3, PT, R24, UR4, PT ;  /* 0x0000000418007c0c */ /* 0x000fe4000bf66270 */
[C---:B------:R-:W-:Y:S01]  /*14b50*/  @!P1 LEA R10, P5, R20.reuse, R0, 0x2 ;  /* 0x00000000140a9211 */ /* 0x040fe200078a10ff */
[----:B------:R0:W-:Y:S01]  /*14b60*/  @!P4 ST.E.64 desc[UR40][R8.64], R26 ;  /* 0x0000001a0800c985 */ /* 0x0001e2000c101b28 */
[----:B------:R-:W-:Y:S02]  /*14b70*/  SHF.R.S32.HI R15, RZ, 0x1f, R15 ;  /* 0x0000001fff0f7819 */ /* 0x000fe4000001140f */
[----:B------:R-:W-:Y:S01]  /*14b80*/  @!P1 LEA.HI.X R11, R20, R4, R28, 0x2, P5 ;  /* 0x00000004140b9211 */ /* 0x000fe200028f141c */
[----:B------:R-:W-:Y:S01]  /*14b90*/  VIADD R28, R197, 0x20 ;  /* 0x00000020c51c7836 */ /* 0x000fe20000000000 */
[----:B------:R-:W-:Y:S01]  /*14ba0*/  ISETP.GE.AND P5, PT, R21, UR4, PT ;  /* 0x0000000415007c0c */ /* 0x000fe2000bfa6270 */
[----:B------:R-:W-:Y:S01]  /*14bb0*/  VIADD R20, R197, 0x40 ;  /* 0x00000040c5147836 */ /* 0x000fe20000000000 */
[----:B------:R-:W-:-:S02]  /*14bc0*/  ISETP.GE.AND P4, PT, R25, UR4, PT ;  /* 0x0000000419007c0c */ /* 0x000fc4000bf86270 */
[----:B------:R-:W-:Y:S02]  /*14bd0*/  SHF.R.S32.HI R28, RZ, 0x1f, R28 ;  /* 0x0000001fff1c7819 */ /* 0x000fe4000001141c */
[----:B0-----:R-:W-:-:S04]  /*14be0*/  @!P2 LEA R8, P6, R12, R0, 0x2 ;  /* 0x000000000c08a211 */ /* 0x001fc800078c10ff */
[----:B------:R-:W-:Y:S02]  /*14bf0*/  @!P2 LEA.HI.X R9, R12, R4, R13, 0x2, P6 ;  /* 0x000000040c09a211 */ /* 0x000fe400030f140d */
[----:B------:R-:W-:-:S03]  /*14c00*/  @!P0 LEA R12, P6, R14, R0, 0x2 ;  /* 0x000000000e0c8211 */ /* 0x000fc600078c10ff */
[----:B------:R0:W-:Y:S01]  /*14c10*/  @!P2 ST.E.64 desc[UR40][R8.64], R30 ;  /* 0x0000001e0800a985 */ /* 0x0001e2000c101b28 */
[----:B------:R-:W-:Y:S01]  /*14c20*/  @!P0 LEA.HI.X R13, R14, R4, R15, 0x2, P6 ;  /* 0x000000040e0d8211 */ /* 0x000fe200030f140f */
[C---:B------:R-:W-:Y:S02]  /*14c30*/  VIADD R15, R197.reuse, 0x38 ;  /* 0x00000038c50f7836 */ /* 0x040fe40000000000 */
[----:B------:R-:W-:Y:S01]  /*14c40*/  @!P1 ST.E.64 desc[UR40][R10.64], R34 ;  /* 0x000000220a009985 */ /* 0x000fe2000c101b28 */
[----:B------:R-:W-:-:S03]  /*14c50*/  VIADD R14, R197, 0x48 ;  /* 0x00000048c50e7836 */ /* 0x000fc60000000000 */
[----:B------:R1:W-:Y:S01]  /*14c60*/  @!P0 ST.E.64 desc[UR40][R12.64], R38 ;  /* 0x000000260c008985 */ /* 0x0003e2000c101b28 */
[----:B------:R-:W-:Y:S02]  /*14c70*/  ISETP.GE.AND P0, PT, R15, UR4, PT ;  /* 0x000000040f007c0c */ /* 0x000fe4000bf06270 */
[----:B0-----:R-:W-:-:S04]  /*14c80*/  @!P3 LEA R8, P1, R24, R0, 0x2 ;  /* 0x000000001808b211 */ /* 0x001fc800078210ff */
[----:B------:R-:W-:Y:S01]  /*14c90*/  @!P3 LEA.HI.X R9, R24, R4, R28, 0x2, P1 ;  /* 0x000000041809b211 */ /* 0x000fe200008f141c */
[C---:B------:R-:W-:Y:S01]  /*14ca0*/  VIADD R28, R197.reuse, 0x28 ;  /* 0x00000028c51c7836 */ /* 0x040fe20000000000 */
[----:B------:R-:W-:Y:S02]  /*14cb0*/  IADD3 R24, R197, 0x30, RZ ;  /* 0x00000030c5187810 */ /* 0x000fe40007ffe0ff */
[-C--:B-1----:R-:W-:Y:S01]  /*14cc0*/  @!P5 LEA R12, P6, R21, R0.reuse, 0x2 ;  /* 0x00000000150cd211 */ /* 0x082fe200078c10ff */
[----:B------:R0:W-:Y:S01]  /*14cd0*/  @!P3 ST.E.64 desc[UR40][R8.64], R42 ;  /* 0x0000002a0800b985 */ /* 0x0001e2000c101b28 */
[----:B------:R-:W-:Y:S02]  /*14ce0*/  SHF.R.S32.HI R24, RZ, 0x1f, R24 ;  /* 0x0000001fff187819 */ /* 0x000fe40000011418 */
[----:B------:R-:W-:Y:S02]  /*14cf0*/  @!P4 LEA R10, P2, R25, R0, 0x2 ;  /* 0x00000000190ac211 */ /* 0x000fe400078410ff */
[----:B------:R-:W-:-:S02]  /*14d00*/  SHF.R.S32.HI R28, RZ, 0x1f, R28 ;  /* 0x0000001fff1c7819 */ /* 0x000fc4000001141c */
[-C--:B------:R-:W-:Y:S01]  /*14d10*/  @!P5 LEA.HI.X R13, R21, R4.reuse, R24, 0x2, P6 ;  /* 0x00000004150dd211 */ /* 0x080fe200030f1418 */
[----:B------:R-:W-:Y:S01]  /*14d20*/  VIADD R21, R197, 0x38 ;  /* 0x00000038c5157836 */ /* 0x000fe20000000000 */
[----:B------:R-:W-:Y:S02]  /*14d30*/  ISETP.GE.AND P1, PT, R20, UR4, PT ;  /* 0x0000000414007c0c */ /* 0x000fe4000bf26270 */
[----:B------:R-:W-:Y:S02]  /*14d40*/  @!P4 LEA.HI.X R11, R25, R4, R28, 0x2, P2 ;  /* 0x00000004190bc211 */ /* 0x000fe400010f141c */
[----:B------:R-:W-:Y:S02]  /*14d50*/  ISETP.GE.AND P2, PT, R14, UR4, PT ;  /* 0x000000040e007c0c */ /* 0x000fe4000bf46270 */
[----:B0-----:R-:W-:Y:S01]  /*14d60*/  @!P0 LEA R8, P6, R15, R0, 0x2 ;  /* 0x000000000f088211 */ /* 0x001fe200078c10ff */
[----:B------:R0:W-:Y:S01]  /*14d70*/  @!P4 ST.E.64 desc[UR40][R10.64], R46 ;  /* 0x0000002e0a00c985 */ /* 0x0001e2000c101b28 */
[----:B------:R-:W-:-:S02]  /*14d80*/  SHF.R.S32.HI R21, RZ, 0x1f, R21 ;  /* 0x0000001fff157819 */ /* 0x000fc40000011415 */
[----:B------:R-:W-:Y:S01]  /*14d90*/  ISETP.GE.AND P3, PT, R222, UR4, PT ;  /* 0x00000004de007c0c */ /* 0x000fe2000bf66270 */
[----:B------:R1:W-:Y:S01]  /*14da0*/  @!P5 ST.E.64 desc[UR40][R12.64], R50 ;  /* 0x000000320c00d985 */ /* 0x0003e2000c101b28 */
[----:B------:R-:W-:Y:S01]  /*14db0*/  @!P0 LEA.HI.X R9, R15, R4, R21, 0x2, P6 ;  /* 0x000000040f098211 */ /* 0x000fe200030f1415 */
[----:B------:R-:W-:Y:S01]  /*14dc0*/  VIADD R21, R197, 0x40 ;  /* 0x00000040c5157836 */ /* 0x000fe20000000000 */
[----:B------:R-:W-:Y:S01]  /*14dd0*/  ISETP.GE.AND P4, PT, R219, UR4, PT ;  /* 0x00000004db007c0c */ /* 0x000fe2000bf86270 */
[----:B------:R-:W-:Y:S02]  /*14de0*/  VIADD R15, R197, 0x48 ;  /* 0x00000048c50f7836 */ /* 0x000fe40000000000 */
[----:B------:R2:W-:Y:S01]  /*14df0*/  @!P0 ST.E.64 desc[UR40][R8.64], R54 ;  /* 0x0000003608008985 */ /* 0x0005e2000c101b28 */
[----:B------:R-:W-:Y:S02]  /*14e00*/  SHF.R.S32.HI R21, RZ, 0x1f, R21 ;  /* 0x0000001fff157819 */ /* 0x000fe40000011415 */
[----:B------:R-:W-:-:S02]  /*14e10*/  SHF.R.S32.HI R15, RZ, 0x1f, R15 ;  /* 0x0000001fff0f7819 */ /* 0x000fc4000001140f */
[-C--:B0-----:R-:W-:Y:S02]  /*14e20*/  @!P1 LEA R10, P5, R20, R0.reuse, 0x2 ;  /* 0x00000000140a9211 */ /* 0x081fe400078a10ff */
[----:B------:R-:W-:Y:S02]  /*14e30*/  ISETP.GE.AND P0, PT, R208, UR4, PT ;  /* 0x00000004d0007c0c */ /* 0x000fe4000bf06270 */
[----:B-1----:R-:W-:Y:S02]  /*14e40*/  @!P2 LEA R12, P6, R14, R0, 0x2 ;  /* 0x000000000e0ca211 */ /* 0x002fe400078c10ff */
[-C--:B------:R-:W-:Y:S02]  /*14e50*/  @!P1 LEA.HI.X R11, R20, R4.reuse, R21, 0x2, P5 ;  /* 0x00000004140b9211 */ /* 0x080fe400028f1415 */
[----:B------:R-:W-:Y:S02]  /*14e60*/  ISETP.GE.AND P5, PT, R213, UR4, PT ;  /* 0x00000004d5007c0c */ /* 0x000fe4000bfa6270 */
[----:B------:R-:W-:Y:S01]  /*14e70*/  @!P2 LEA.HI.X R13, R14, R4, R15, 0x2, P6 ;  /* 0x000000040e0da211 */ /* 0x000fe200030f140f */
[----:B------:R0:W-:Y:S01]  /*14e80*/  @!P1 ST.E.64 desc[UR40][R10.64], R58 ;  /* 0x0000003a0a009985 */ /* 0x0001e2000c101b28 */
[----:B--2---:R-:W-:-:S02]  /*14e90*/  @!P3 LEA R8, P6, R222, R0, 0x2 ;  /* 0x00000000de08b211 */ /* 0x004fc400078c10ff */
[----:B------:R-:W-:Y:S01]  /*14ea0*/  ISETP.GE.AND P1, PT, R200, UR4, PT ;  /* 0x00000004c8007c0c */ /* 0x000fe2000bf26270 */
[----:B------:R1:W-:Y:S01]  /*14eb0*/  @!P2 ST.E.64 desc[UR40][R12.64], R62 ;  /* 0x0000003e0c00a985 */ /* 0x0003e2000c101b28 */
[----:B------:R-:W-:-:S05]  /*14ec0*/  @!P3 LEA.HI.X R9, R222, R4, R223, 0x2, P6 ;  /* 0x00000004de09b211 */ /* 0x000fca00030f14df */
[----:B------:R2:W-:Y:S01]  /*14ed0*/  @!P3 ST.E.64 desc[UR40][R8.64], R66 ;  /* 0x000000420800b985 */ /* 0x0005e2000c101b28 */
[----:B0-----:R-:W-:-:S04]  /*14ee0*/  @!P4 LEA R10, P2, R219, R0, 0x2 ;  /* 0x00000000db0ac211 */ /* 0x001fc800078410ff */
[----:B------:R-:W-:Y:S02]  /*14ef0*/  @!P4 LEA.HI.X R11, R219, R4, R220, 0x2, P2 ;  /* 0x00000004db0bc211 */ /* 0x000fe400010f14dc */
[----:B------:R-:W-:Y:S02]  /*14f00*/  ISETP.GE.AND P2, PT, R185, UR4, PT ;  /* 0x00000004b9007c0c */ /* 0x000fe4000bf46270 */
[CC--:B-1----:R-:W-:Y:S01]  /*14f10*/  @!P5 LEA R12, P6, R213.reuse, R0.reuse, 0x2 ;  /* 0x00000000d50cd211 */ /* 0x0c2fe200078c10ff */
[----:B------:R0:W-:Y:S01]  /*14f20*/  @!P4 ST.E.64 desc[UR40][R10.64], R70 ;  /* 0x000000460a00c985 */ /* 0x0001e2000c101b28 */
[C---:B--2---:R-:W-:Y:S02]  /*14f30*/  @!P0 LEA R8, P4, R208.reuse, R0, 0x2 ;  /* 0x00000000d0088211 */ /* 0x044fe400078810ff */
[-C--:B------:R-:W-:Y:S02]  /*14f40*/  @!P5 LEA.HI.X R13, R213, R4.reuse, R218, 0x2, P6 ;  /* 0x00000004d50dd211 */ /* 0x080fe400030f14da */
[----:B------:R-:W-:-:S02]  /*14f50*/  @!P0 LEA.HI.X R9, R208, R4, R209, 0x2, P4 ;  /* 0x00000004d0098211 */ /* 0x000fc400020f14d1 */
[----:B------:R-:W-:Y:S01]  /*14f60*/  ISETP.GE.AND P4, PT, R180, UR4, PT ;  /* 0x00000004b4007c0c */ /* 0x000fe2000bf86270 */
[----:B------:R1:W-:Y:S01]  /*14f70*/  @!P5 ST.E.64 desc[UR40][R12.64], R74 ;  /* 0x0000004a0c00d985 */ /* 0x0003e2000c101b28 */
[----:B------:R-:W-:-:S03]  /*14f80*/  ISETP.GE.AND P5, PT, R182, UR4, PT ;  /* 0x00000004b6007c0c */ /* 0x000fc6000bfa6270 */
        /* <DEDUP_REMOVED lines=71> */
.L_x_8020:
[----:B---3--:R-:W3:Y:S01]  /*15400*/  LDL.LU R4, [R1+0x44] ;  /* 0x0000440001047983 */ /* 0x008ee20000300800 */
[----:B------:R-:W-:Y:S01]  /*15410*/  ULDC.64 UR6, c[0x0][0xc08] ;  /* 0x0003020000067ab9 */ /* 0x000fe20000000a00 */
[----:B------:R-:W-:Y:S02]  /*15420*/  ULDC.64 UR4, c[0x0][0xc00] ;  /* 0x0003000000047ab9 */ /* 0x000fe40000000a00 */
[----:B------:R-:W4:Y:S04]  /*15430*/  LDL.LU R0, [R1+0x48] ;  /* 0x0000480001007983 */ /* 0x000f280000300800 */
[----:B------:R-:W2:Y:S01]  /*15440*/  LDL R13, [R1+0x3c] ;  /* 0x00003c00010d7983 */ /* 0x000ea20000100800 */
[----:B------:R-:W-:Y:S01]  /*15450*/  ISETP.NE.U32.AND P1, PT, RZ, UR6, PT ;  /* 0x00000006ff007c0c */ /* 0x000fe2000bf25070 */
[----:B------:R-:W-:Y:S01]  /*15460*/  IMAD.MOV.U32 R3, RZ, RZ, RZ ;  /* 0x000000ffff037224 */ /* 0x000fe200078e00ff */
[----:B------:R-:W-:-:S02]  /*15470*/  ISETP.NE.U32.AND P0, PT, RZ, UR4, PT ;  /* 0x00000004ff007c0c */ /* 0x000fc4000bf05070 */
[----:B------:R-:W-:Y:S02]  /*15480*/  ISETP.NE.AND.EX P1, PT, RZ, UR7, PT, P1 ;  /* 0x00000007ff007c0c */ /* 0x000fe4000bf25310 */
[----:B------:R-:W-:Y:S01]  /*15490*/  ISETP.NE.AND.EX P0, PT, RZ, UR5, PT, P0 ;  /* 0x00000005ff007c0c */ /* 0x000fe2000bf05300 */
[----:B0-----:R-:W0:Y:S01]  /*154a0*/  S2R R12, SR_TID.X ;  /* 0x00000000000c7919 */ /* 0x001e220000002100 */
[----:B---3--:R-:W-:-:S04]  /*154b0*/  IADD3 R8, P2, R4, UR4, RZ ;  /* 0x0000000404087c10 */ /* 0x008fc8000ff5e0ff */
[----:B----4-:R-:W-:-:S05]  /*154c0*/  IADD3.X R9, R0, UR5, RZ, P2, !PT ;  /* 0x0000000500097c10 */ /* 0x010fca00097fe4ff */
[----:B------:R-:W-:Y:S01]  /*154d0*/  @P1 IADD3 R10, P2, R4, UR6, RZ ;  /* 0x00000006040a1c10 */ /* 0x000fe2000ff5e0ff */
[----:B------:R-:W-:Y:S01]  /*154e0*/  ULDC UR4, c[0x0][0xa88] ;  /* 0x0002a20000047ab9 */ /* 0x000fe20000000800 */
[----:B------:R3:W5:Y:S02]  /*154f0*/  @P0 LDG.E R3, desc[UR40][R8.64] ;  /* 0x0000002808030981 */ /* 0x000764000c1e1900 */
[----:B------:R-:W-:Y:S01]  /*15500*/  @P1 IADD3.X R11, R0, UR7, RZ, P2, !PT ;  /* 0x00000007000b1c10 */ /* 0x000fe200097fe4ff */
[----:B------:R-:W-:-:S06]  /*15510*/  IMAD.U32 R0, RZ, RZ, UR4 ;  /* 0x00000004ff007e24 */ /* 0x000fcc000f8e00ff */
[----:B------:R3:W5:Y:S01]  /*15520*/  @P1 LDG.E R0, desc[UR40][R10.64] ;  /* 0x000000280a001981 */ /* 0x000762000c1e1900 */
[----:B--2---:R-:W-:Y:S01]  /*15530*/  ISETP.NE.AND P2, PT, R13, RZ, PT ;  /* 0x000000ff0d00720c */ /* 0x004fe20003f45270 */
[----:B0-----:R-:W-:-:S05]  /*15540*/  VIADD R4, R12, 0xffffff80 ;  /* 0xffffff800c047836 */ /* 0x001fca0000000000 */
[----:B------:R-:W-:-:S07]  /*15550*/  ISETP.GT.AND P3, PT, R4, 0x3f, PT ;  /* 0x0000003f0400780c */ /* 0x000fce0003f64270 */
[----:B------:R-:W0:Y:S02]  /*15560*/  @!P2 LDC R13, c[0x0][0xad4] ;  /* 0x0002b500ff0dab82 */ /* 0x000e240000000800 */
[----:B0-----:R3:W-:Y:S01]  /*15570*/  @!P2 STL [R1+0x3c], R13 ;  /* 0x00003c0d0100a387 */ /* 0x0017e20000100800 */
[----:B------:R-:W-:Y:S01]  /*15580*/  ISETP.GT.AND P2, PT, R13, 0x1, PT ;  /* 0x000000010d00780c */ /* 0x000fe20003f44270 */
[----:B------:R-:W-:-:S12]  /*15590*/  @P1 BRA `(.L_x_8029) ;  /* 0x0000000000101947 */ /* 0x000fd80003800000 */
[----:B------:R-:W-:Y:S05]  /*155a0*/  @!P0 BRA `(.L_x_8029) ;  /* 0x00000000000c8947 */ /* 0x000fea0003800000 */
[----:B---3--:R-:W2:Y:S04]  /*155b0*/  LDG.E R11, desc[UR40][R8.64] ;  /* 0x00000028080b7981 */ /* 0x008ea8000c1e1900 */
[----:B-----5:R-:W2:Y:S02]  /*155c0*/  LDG.E R0, desc[UR40][R8.64+0x4] ;  /* 0x0000042808007981 */ /* 0x020ea4000c1e1900 */
[----:B--2---:R-:W-:-:S07]  /*155d0*/  IMAD.IADD R0, R0, 0x1, -R11 ;  /* 0x0000000100007824 */ /* 0x004fce00078e0a0b */
.L_x_8029:
[----:B---3--:R-:W2:Y:S04]  /*155e0*/  LDL.LU R8, [R1+0x40] ;  /* 0x0000400001087983 */ /* 0x008ea80000300800 */
[----:B------:R-:W3:Y:S01]  /*155f0*/  LDL.LU R4, [R1+0x54] ;  /* 0x0000540001047983 */ /* 0x000ee20000300800 */
[----:B------:R-:W-:Y:S01]  /*15600*/  BSSY B1, `(.L_x_8030) ;  /* 0x0000036000017945 */ /* 0x000fe20003800000 */
[----:B-----5:R-:W-:Y:S02]  /*15610*/  SHF.R.S32.HI R28, RZ, 0x1f, R3 ;  /* 0x0000001fff1c7819 */ /* 0x020fe40000011403 */
[----:B--2---:R-:W-:Y:S02]  /*15620*/  SEL R33, R8, RZ, !P0 ;  /* 0x000000ff08217207 */ /* 0x004fe40004000000 */
[----:B---3--:R-:W-:Y:S01]  /*15630*/  SEL R30, R4, RZ, !P0 ;  /* 0x000000ff041e7207 */ /* 0x008fe20004000000 */
[----:B------:R-:W-:Y:S06]  /*15640*/  @P3 BRA `(.L_x_8031) ;  /* 0x0000000000c43947 */ /* 0x000fec0003800000 */
[----:B------:R-:W0:Y:S01]  /*15650*/  LDC R37, c[0x0][0xbe8] ;  /* 0x0002fa00ff257b82 */ /* 0x000e220000000800 */
[----:B------:R-:W-:Y:S01]  /*15660*/  IADD3 R35, R199, -0x80, R12 ;  /* 0xffffff80c7237810 */ /* 0x000fe20007ffe00c */
[----:B0-----:R-:W-:-:S05]  /*15670*/  IMAD R4, R0, R37, RZ ;  /* 0x0000002500047224 */ /* 0x001fca00078e02ff */
        /* <DEDUP_REMOVED lines=32> */
[----:B------:R-:W-:Y:S02]  /*15880*/  IADD3.X R4, R31, R29, R28, P1, P3 ;  /* 0x0000001d1f047210 */ /* 0x000fe40000fe641c */
[----:B------:R-:W-:Y:S02]  /*15890*/  IADD3 R10, P0, P1, R27, R20, R10 ;  /* 0x000000141b0a7210 */ /* 0x000fe4000791e00a */
[----:B------:R-:W-:Y:S02]  /*158a0*/  IADD3 R21, R11, R21, RZ ;  /* 0x000000150b157210 */ /* 0x000fe40007ffe0ff */
        /* <DEDUP_REMOVED lines=11> */
.L_x_8031:
[----:B------:R-:W-:Y:S05]  /*15960*/  BSYNC B1 ;  /* 0x0000000000017941 */ /* 0x000fea0003800000 */
.L_x_8030:
[----:B------:R-:W-:Y:S05]  /*15970*/  @P2 BRA `(.L_x_8026) ;  /* 0x0000000800ac2947 */ /* 0x000fea0003800000 */
[----:B------:R-:W2:Y:S01]  /*15980*/  S2R R10, SR_TID.X ;  /* 0x00000000000a7919 */ /* 0x000ea20000002100 */
[----:B0-----:R-:W0:Y:S01]  /*15990*/  LDC R15, c[0x0][0xbe8] ;  /* 0x0002fa00ff0f7b82 */ /* 0x001e220000000800 */
[----:B------:R-:W-:Y:S01]  /*159a0*/  ULDC.64 UR4, c[0x0][0xaa0] ;  /* 0x0002a80000047ab9 */ /* 0x000fe20000000a00 */
[C---:B------:R-:W-:Y:S01]  /*159b0*/  VIADD R42, R194.reuse, 0x40 ;  /* 0x00000040c22a7836 */ /* 0x040fe20000000000 */
[----:B------:R-:W-:Y:S01]  /*159c0*/  IADD3 R29, R194, 0x1c0, RZ ;  /* 0x000001c0c21d7810 */ /* 0x000fe20007ffe0ff */
[----:B------:R-:W-:Y:S01]  /*159d0*/  IMAD R4, R28, UR4, RZ ;  /* 0x000000041c047c24 */ /* 0x000fe2000f8e02ff */
[----:B------:R-:W-:Y:S01]  /*159e0*/  BSSY B1, `(.L_x_8032) ;  /* 0x0000080000017945 */ /* 0x000fe20003800000 */
[----:B------:R-:W-:Y:S01]  /*159f0*/  IMAD.WIDE.U32 R8, R3, UR4, RZ ;  /* 0x0000000403087c25 */ /* 0x000fe2000f8e00ff */
[----:B------:R-:W-:-:S03]  /*15a00*/  SHF.R.S32.HI R29, RZ, 0x1f, R29 ;  /* 0x0000001fff1d7819 */ /* 0x000fc6000001141d */
[----:B------:R-:W-:Y:S01]  /*15a10*/  IMAD R11, R3, UR5, R4 ;  /* 0x00000005030b7c24 */ /* 0x000fe2000f8e0204 */
[----:B------:R-:W-:Y:S01]  /*15a20*/  ULDC.64 UR4, c[0x0][0xae8] ;  /* 0x0002ba0000047ab9 */ /* 0x000fe20000000a00 */
[----:B------:R-:W3:Y:S01]  /*15a30*/  LDC R3, c[0x0][0xac8] ;  /* 0x0002b200ff037b82 */ /* 0x000ee20000000800 */
[C---:B------:R-:W-:Y:S02]  /*15a40*/  VIADD R40, R194.reuse, 0x80 ;  /* 0x00000080c2287836 */ /* 0x040fe40000000000 */
[----:B------:R-:W-:Y:S02]  /*15a50*/  IMAD.IADD R9, R9, 0x1, R11 ;  /* 0x0000000109097824 */ /* 0x000fe400078e020b */
[----:B------:R-:W-:Y:S02]  /*15a60*/  VIADD R38, R194, 0xc0 ;  /* 0x000000c0c2267836 */ /* 0x000fe40000000000 */
[----:B------:R-:W-:-:S04]  /*15a70*/  IMAD.WIDE.U32 R8, R185, UR4, R8 ;  /* 0x00000004b9087c25 */ /* 0x000fc8000f8e0008 */
[----:B------:R-:W-:Y:S01]  /*15a80*/  IMAD R9, R185, UR5, R9 ;  /* 0x00000005b9097c24 */ /* 0x000fe2000f8e0209 */
[----:B0-----:R-:W-:Y:S01]  /*15a90*/  ISETP.NE.AND P0, PT, R15, 0x1, PT ;  /* 0x000000010f00780c */ /* 0x001fe20003f05270 */
[----:B------:R-:W-:Y:S01]  /*15aa0*/  ULDC.64 UR4, c[0x0][0xaf0] ;  /* 0x0002bc0000047ab9 */ /* 0x000fe20000000a00 */
[----:B------:R-:W-:Y:S02]  /*15ab0*/  VIADD R36, R194, 0x100 ;  /* 0x00000100c2247836 */ /* 0x000fe40000000000 */
[----:B------:R-:W-:Y:S02]  /*15ac0*/  IMAD R4, R30, UR4, RZ ;  /* 0x000000041e047c24 */ /* 0x000fe4000f8e02ff */
[----:B------:R-:W-:-:S04]  /*15ad0*/  IMAD.WIDE.U32 R8, R33, UR4, R8 ;  /* 0x0000000421087c25 */ /* 0x000fc8000f8e0008 */
[----:B--2---:R-:W-:Y:S01]  /*15ae0*/  VIADD R10, R10, 0xffffff80 ;  /* 0xffffff800a0a7836 */ /* 0x004fe20000000000 */
[-C--:B---3--:R-:W-:Y:S02]  /*15af0*/  ISETP.GE.AND P1, PT, R42, R3.reuse, PT ;  /* 0x000000032a00720c */ /* 0x088fe40003f26270 */
[----:B-1----:R-:W0:Y:S01]  /*15b00*/  @P0 LDC R21, c[0x0][0xbec] ;  /* 0x0002fb00ff150b82 */ /* 0x002e220000000800 */
        /* <DEDUP_REMOVED lines=8> */
[-C--:B------:R-:W-:Y:S01]  /*15b90*/  ISETP.GE.AND P1, PT, R40, R3.reuse, PT ;  /* 0x000000032800720c */ /* 0x080fe20003f26270 */
[C---:B------:R-:W-:Y:S01]  /*15ba0*/  VIADD R32, R194.reuse, 0x180 ;  /* 0x00000180c2207836 */ /* 0x040fe20000000000 */
[----:B------:R-:W-:Y:S01]  /*15bb0*/  LOP3.LUT R11, R13, 0xfffffff8, RZ, 0xc0, !PT ;  /* 0xfffffff80d0b7812 */ /* 0x000fe200078ec0ff */
[----:B------:R-:W-:Y:S01]  /*15bc0*/  VIADD R35, R194, 0x140 ;  /* 0x00000140c2237836 */ /* 0x000fe20000000000 */
[----:B------:R-:W-:Y:S01]  /*15bd0*/  SHF.R.S32.HI R26, RZ, 0x3, R13 ;  /* 0x00000003ff1a7819 */ /* 0x000fe2000001140d */
[----:B------:R-:W-:Y:S01]  /*15be0*/  IMAD R13, R33, UR5, R4 ;  /* 0x00000005210d7c24 */ /* 0x000fe2000f8e0204 */
[----:B------:R-:W-:Y:S01]  /*15bf0*/  SEL R12, RZ, 0x1, P2 ;  /* 0x00000001ff0c7807 */ /* 0x000fe20001000000 */
[----:B------:R-:W-:Y:S01]  /*15c00*/  IMAD.IADD R11, R10, 0x1, -R11 ;  /* 0x000000010a0b7824 */ /* 0x000fe200078e0a0b */
[----:B------:R-:W-:Y:S01]  /*15c10*/  ULDC.64 UR4, c[0x0][0xae0] ;  /* 0x0002b80000047ab9 */ /* 0x000fe20000000a00 */
[----:B------:R-:W-:Y:S01]  /*15c20*/  IMAD.IADD R9, R9, 0x1, R13 ;  /* 0x0000000109097824 */ /* 0x000fe200078e020d */
[----:B------:R-:W-:Y:S01]  /*15c30*/  SHF.L.U32 R13, R14, 0x1, RZ ;  /* 0x000000010e0d7819 */ /* 0x000fe200000006ff */
[----:B------:R-:W-:Y:S01]  /*15c40*/  IMAD R10, R11, 0x20, R26 ;  /* 0x000000200b0a7824 */ /* 0x000fe200078e021a */
[----:B------:R-:W-:Y:S01]  /*15c50*/  ISETP.GE.AND P2, PT, R27, R3, PT ;  /* 0x000000031b00720c */ /* 0x000fe20003f46270 */
[----:B------:R-:W-:Y:S01]  /*15c60*/  IMAD.IADD R26, R26, 0x1, R199 ;  /* 0x000000011a1a7824 */ /* 0x000fe200078e02c7 */
[----:B------:R-:W-:Y:S01]  /*15c70*/  LOP3.LUT R12, R13, 0x2, R12, 0xe2, !PT ;  /* 0x000000020d0c7812 */ /* 0x000fe200078ee20c */
[----:B------:R-:W-:Y:S01]  /*15c80*/  IMAD.IADD R10, R199, 0x1, R10 ;  /* 0x00000001c70a7824 */ /* 0x000fe200078e020a */
[----:B------:R-:W-:Y:S01]  /*15c90*/  SHF.R.S32.HI R32, RZ, 0x1f, R32 ;  /* 0x0000001fff207819 */ /* 0x000fe20000011420 */
[----:B------:R-:W-:Y:S01]  /*15ca0*/  VIADD R37, R194, 0x100 ;  /* 0x00000100c2257836 */ /* 0x000fe20000000000 */
[----:B------:R-:W-:Y:S01]  /*15cb0*/  SHF.R.S32.HI R35, RZ, 0x1f, R35 ;  /* 0x0000001fff237819 */ /* 0x000fe20000011423 */
[----:B0-----:R-:W-:-:S03]  /*15cc0*/  @P0 IMAD.HI.U32 R4, R10, R21, RZ ;  /* 0x000000150a040227 */ /* 0x001fc600078e00ff */
[----:B------:R-:W-:Y:S01]  /*15cd0*/  SHF.R.S32.HI R37, RZ, 0x1f, R37 ;  /* 0x0000001fff257819 */ /* 0x000fe20000011425 */
[----:B------:R-:W-:Y:S01]  /*15ce0*/  IMAD.MOV.U32 R11, RZ, RZ, R10 ;  /* 0x000000ffff0b7224 */ /* 0x000fe200078e000a */
[----:B-1----:R-:W-:Y:S01]  /*15cf0*/  @P0 SHF.R.U32.HI R11, RZ, R25, R4 ;  /* 0x00000019ff0b0219 */ /* 0x002fe20000011604 */
[----:B------:R-:W-:Y:S01]  /*15d00*/  IMAD R25, R0, R15, RZ ;  /* 0x0000000f00197224 */ /* 0x000fe200078e02ff */
[----:B------:R-:W-:Y:S01]  /*15d10*/  SEL R4, RZ, 0xffffffff, P1 ;  /* 0xffffffffff047807 */ /* 0x000fe20000800000 */
[----:B------:R-:W-:Y:S01]  /*15d20*/  VIADD R39, R194, 0xc0 ;  /* 0x000000c0c2277836 */ /* 0x000fe20000000000 */
[----:B------:R-:W-:Y:S01]  /*15d30*/  ISETP.GE.AND P0, PT, R38, R3, PT ;  /* 0x000000032600720c */ /* 0x000fe20003f06270 */
[--C-:B------:R-:W-:Y:S01]  /*15d40*/  IMAD.MOV R13, RZ, RZ, -R11.reuse ;  /* 0x000000ffff0d7224 */ /* 0x100fe200078e0a0b */
[----:B------:R-:W-:Y:S01]  /*15d50*/  SHF.R.S32.HI R0, RZ, 0x1f, R11 ;  /* 0x0000001fff007819 */ /* 0x000fe2000001140b */
        /* <DEDUP_REMOVED lines=8> */
[----:B------:R-:W-:Y:S01]  /*15de0*/  IMAD.WIDE.U32 R8, R11, UR4, R8 ;  /* 0x000000040b087c25 */ /* 0x000fe2000f8e0008 */
[----:B------:R-:W-:-:S02]  /*15df0*/  ISETP.GE.AND P0, PT, R34, R3, PT ;  /* 0x000000032200720c */ /* 0x000fc40003f06270 */
[----:B------:R-:W-:Y:S01]  /*15e00*/  LOP3.LUT R12, R15, 0x8, R12, 0xe2, !PT ;  /* 0x000000080f0c7812 */ /* 0x000fe200078ee20c */
[----:B------:R-:W-:Y:S01]  /*15e10*/  IMAD R11, R11, UR5, R0 ;  /* 0x000000050b0b7c24 */ /* 0x000fe2000f8e0200 */
[----:B------:R-:W-:Y:S01]  /*15e20*/  SHF.R.S32.HI R0, RZ, 0x1f, R13 ;  /* 0x0000001fff007819 */ /* 0x000fe2000001140d */
[----:B------:R-:W-:Y:S01]  /*15e30*/  ULDC.64 UR4, c[0x0][0xad8] ;  /* 0x0002b60000047ab9 */ /* 0x000fe20000000a00 */
[----:B------:R-:W-:Y:S01]  /*15e40*/  VIADD R41, R194, 0x80 ;  /* 0x00000080c2297836 */ /* 0x000fe20000000000 */
[----:B------:R-:W-:Y:S01]  /*15e50*/  SHF.R.S32.HI R39, RZ, 0x1f, R39 ;  /* 0x0000001fff277819 */ /* 0x000fe20000011427 */
[----:B------:R-:W-:Y:S02]  /*15e60*/  IMAD.IADD R9, R9, 0x1, R11 ;  /* 0x0000000109097824 */ /* 0x000fe400078e020b */
[----:B------:R-:W-:Y:S01]  /*15e70*/  IMAD.SHL.U32 R11, R4, 0x10, RZ ;  /* 0x00000010040b7824 */ /* 0x000fe200078e00ff */
[----:B------:R-:W-:Y:S01]  /*15e80*/  SEL R4, RZ, 0xffffffff, P0 ;  /* 0xffffffffff047807 */ /* 0x000fe20000000000 */
[----:B------:R-:W-:Y:S01]  /*15e90*/  IMAD R0, R0, UR4, RZ ;  /* 0x0000000400007c24 */ /* 0x000fe2000f8e02ff */
[----:B------:R-:W-:Y:S01]  /*15ea0*/  ISETP.GE.AND P0, PT, R31, R3, PT ;  /* 0x000000031f00720c */ /* 0x000fe20003f06270 */
[----:B------:R-:W-:Y:S01]  /*15eb0*/  IMAD.WIDE.U32 R8, R13, UR4, R8 ;  /* 0x000000040d087c25 */ /* 0x000fe2000f8e0008 */
[----:B------:R-:W-:-:S02]  /*15ec0*/  LOP3.LUT R12, R11, 0x10, R12, 0xe2, !PT ;  /* 0x000000100b0c7812 */ /* 0x000fc400078ee20c */
[----:B------:R-:W-:Y:S01]  /*15ed0*/  SHF.R.S32.HI R41, RZ, 0x1f, R41 ;  /* 0x0000001fff297819 */ /* 0x000fe20000011429 */
[----:B------:R-:W-:Y:S01]  /*15ee0*/  IMAD R11, R13, UR5, R0 ;  /* 0x000000050d0b7c24 */ /* 0x000fe2000f8e0200 */
[----:B------:R-:W-:Y:S01]  /*15ef0*/  SEL R13, RZ, 0x40, P0 ;  /* 0x00000040ff0d7807 */ /* 0x000fe20000000000 */
[----:B------:R-:W-:Y:S01]  /*15f00*/  ULDC.64 UR4, c[0x0][0xa80] ;  /* 0x0002a00000047ab9 */ /* 0x000fe20000000a00 */
[----:B------:R-:W-:Y:S01]  /*15f10*/  ISETP.GE.AND P0, PT, R26, R25, PT ;  /* 0x000000191a00720c */ /* 0x000fe20003f06270 */
[----:B------:R-:W-:Y:S01]  /*15f20*/  IMAD.SHL.U32 R15, R4, 0x20, RZ ;  /* 0x00000020040f7824 */ /* 0x000fe200078e00ff */
[----:B------:R-:W-:Y:S01]  /*15f30*/  LEA R4, P1, R8, UR4, 0x1 ;  /* 0x0000000408047c11 */ /* 0x000fe2000f8208ff */
[----:B------:R-:W-:Y:S01]  /*15f40*/  IMAD.IADD R9, R9, 0x1, R11 ;  /* 0x0000000109097824 */ /* 0x000fe200078e020b */
[----:B------:R-:W-:Y:S01]  /*15f50*/  SEL R0, RZ, 0x80, P2 ;  /* 0x00000080ff007807 */ /* 0x000fe20001000000 */
[----:B------:R-:W-:Y:S01]  /*15f60*/  VIADD R43, R194, 0x40 ;  /* 0x00000040c22b7836 */ /* 0x000fe20000000000 */
[----:B------:R-:W-:Y:S01]  /*15f70*/  LOP3.LUT R12, R15, 0x20, R12, 0xe2, !PT ;  /* 0x000000200f0c7812 */ /* 0x000fe200078ee20c */
[----:B------:R0:W1:Y:S01]  /*15f80*/  SHFL.IDX PT, R14, R4, RZ, 0x181f ;  /* 0x00181fff040e7589 */ /* 0x00006200000e0000 */
[----:B------:R-:W-:-:S02]  /*15f90*/  LEA.HI.X R20, R8, UR5, R9, 0x1, P1 ;  /* 0x0000000508147c11 */ /* 0x000fc400088f0c09 */
[----:B------:R-:W-:Y:S02]  /*15fa0*/  LOP3.LUT R21, R12, R13, RZ, 0xfc, !PT ;  /* 0x0000000d0c157212 */ /* 0x000fe400078efcff */
[----:B------:R-:W-:Y:S01]  /*15fb0*/  SHF.R.S32.HI R43, RZ, 0x1f, R43 ;  /* 0x0000001fff2b7819 */ /* 0x000fe2000001142b */
[----:B------:R0:W2:Y:S01]  /*15fc0*/  SHFL.IDX PT, R15, R20, RZ, 0x181f ;  /* 0x00181fff140f7589 */ /* 0x0000a200000e0000 */
        /* <DEDUP_REMOVED lines=28> */
[----:B------:R-:W-:Y:S02]  /*16190*/  @P4 LEA R14, P5, R27, R14, 0x1 ;  /* 0x0000000e1b0e4211 */ /* 0x000fe400078a08ff */
[-C--:B------:R-:W-:Y:S02]  /*161a0*/  @P0 LEA.HI.X R9, R31, R15.reuse, R32, 0x1, P3 ;  /* 0x0000000f1f090211 */ /* 0x080fe400018f0c20 */
[----:B------:R-:W-:-:S03]  /*161b0*/  @P4 LEA.HI.X R15, R27, R15, R29, 0x1, P5 ;  /* 0x0000000f1b0f4211 */ /* 0x000fc600028f0c1d */
[----:B------:R3:W-:Y:S04]  /*161c0*/  @P0 ST.E.128 desc[UR40][R8.64], RZ ;  /* 0x000000ff08000985 */ /* 0x0007e8000c101d28 */
[----:B------:R3:W-:Y:S02]  /*161d0*/  @P4 ST.E.128 desc[UR40][R14.64], RZ ;  /* 0x000000ff0e004985 */ /* 0x0007e4000c101d28 */
.L_x_8033:
[----:B------:R-:W-:Y:S05]  /*161e0*/  BSYNC B1 ;  /* 0x0000000000017941 */ /* 0x000fea0003800000 */
.L_x_8032:
        /* <DEDUP_REMOVED lines=36> */
.L_x_8026:
[----:B------:R-:W-:Y:S05]  /*16430*/  BSYNC B0 ;  /* 0x0000000000007941 */ /* 0x000fea0003800000 */
.L_x_8019:
[----:B------:R-:W-:Y:S02]  /*16440*/  ULDC UR4, c[0x0][0xc3c] ;  /* 0x00030f0000047ab9 */ /* 0x000fe40000000800 */
[----:B------:R-:W-:-:S13]  /*16450*/  ISETP.GE.AND P0, PT, R7, UR4, PT ;  /* 0x0000000407007c0c */ /* 0x000fda000bf06270 */
[----:B------:R-:W-:Y:S05]  /*16460*/  @!P0 BRA `(.L_x_8034) ;  /* 0xfffffeb4004c8947 */ /* 0x000fea000383ffff */
[----:B------:R-:W-:Y:S05]  /*16470*/  BRA `(.L_x_7879) ;  /* 0x0000008000bc7947 */ /* 0x000fea0003800000 */
.L_x_7877:
[----:B------:R-:W-:-:S08]  /*16480*/  NOP ;  /* 0x0000000000007918 */ /* 0x000fd00000000000 */
[----:B---3--:R-:W0:-:S00]  /*16490*/  USETMAXREG.DEALLOC.CTAPOOL 0x28 ;  /* 0x00000028000079c8 */ /* 0x008e0000080e0500 */
        /* <DEDUP_REMOVED lines=14> */
.L_x_8035:
        /* <DEDUP_REMOVED lines=43> */
.L_x_8039:
[----:B------:R-:W0:Y:S01]  /*16830*/  LDC R2, c[0x0][0xc3c] ;  /* 0x00030f00ff027b82 */ /* 0x000e220000000800 */
[----:B------:R-:W-:Y:S01]  /*16840*/  UIADD3 UR4, UR4, 0x1f, URZ ;  /* 0x0000001f04047890 */ /* 0x000fe2000fffe03f */
[----:B------:R-:W-:Y:S02]  /*16850*/  ULDC UR7, c[0x0][0xc3c] ;  /* 0x00030f0000077ab9 */ /* 0x000fe40000000800 */
[----:B------:R-:W-:-:S03]  /*16860*/  IMAD.U32 R27, RZ, RZ, UR7 ;  /* 0x00000007ff1b7e24 */ /* 0x000fc6000f8e00ff */
        /* <DEDUP_REMOVED lines=30> */
[----:B------:R-:W-:-:S04]  /*16a50*/  IADD3 R9, R4, R9, RZ ;  /* 0x0000000904097210 */ /* 0x000fc80007ffe0ff */
[----:B------:R-:W-:-:S13]  /*16a60*/  ISETP.GT.AND P6, PT, R9, UR6, PT ;  /* 0x0000000609007c0c */ /* 0x000fda000bfc4270 */
[----:B------:R-:W-:Y:S05]  /*16a70*/  @!P6 BRA `(.L_x_8039) ;  /* 0xfffffffc006ce947 */ /* 0x000fea000383ffff */
.L_x_8037:
        /* <DEDUP_REMOVED lines=13> */
.L_x_8040:
        /* <DEDUP_REMOVED lines=29> */
[----:B------:R-:W0:Y:S01]  /*16d20*/  F2I.FTZ.U32.TRUNC.NTZ R3, R11 ;  /* 0x0000000b00037305 */ /* 0x000e22000021f000 */
[----:B------:R-:W-:-:S05]  /*16d30*/  IABS R12, R8 ;  /* 0x00000008000c7213 */ /* 0x000fca0000000000 */
[----:B------:R-:W-:-:S05]  /*16d40*/  IMAD.MOV R12, RZ, RZ, -R12 ;  /* 0x000000ffff0c7224 */ /* 0x000fca00078e0a0c */
[----:B------:R-:W-:-:S05]  /*16d50*/  @P0 VIADD R2, R2, 0x1 ;  /* 0x0000000102020836 */ /* 0x000fca0000000000 */
[----:B------:R-:W-:Y:S01]  /*16d60*/  MOV R13, R2 ;  /* 0x00000002000d7202 */ /* 0x000fe20000000f00 */
[----:B0-----:R-:W-:-:S04]  /*16d70*/  IMAD.MOV R2, RZ, RZ, -R3 ;  /* 0x000000ffff027224 */ /* 0x001fc800078e0a03 */
        /* <DEDUP_REMOVED lines=27> */
.L_x_8041:
        /* <DEDUP_REMOVED lines=33> */
[----:B------:R-:W-:Y:S02]  /*17140*/  VIADDMNMX R8, R8, UR5, R13, PT ;  /* 0x0000000508087c46 */ /* 0x000fe4000b80010d */
[----:B------:R-:W-:-:S02]  /*17150*/  IADD3 R9, R9, 0x1000000, R4 ;  /* 0x0100000009097810 */ /* 0x000fc40007ffe004 */
[-C--:B------:R-:W-:Y:S01]  /*17160*/  IABS R12, R8.reuse ;  /* 0x00000008000c7213 */ /* 0x080fe20000000000 */
[----:B------:R-:W-:Y:S01]  /*17170*/  IMAD.MOV R26, RZ, RZ, -R8 ;  /* 0x000000ffff1a7224 */ /* 0x000fe200078e0a08 */
[----:B------:R-:W-:Y:S02]  /*17180*/  IABS R13, R8 ;  /* 0x00000008000d7213 */ /* 0x000fe40000000000 */
[----:B------:R-:W0:Y:S08]  /*17190*/  I2F.RP R10, R12 ;  /* 0x0000000c000a7306 */ /* 0x000e300000209400 */
[----:B0-----:R-:W0:Y:S02]  /*171a0*/  MUFU.RCP R10, R10 ;  /* 0x0000000a000a7308 */ /* 0x001e240000001000 */
[----:B0-----:R-:W-:-:S06]  /*171b0*/  VIADD R3, R10, 0xffffffe ;  /* 0x0ffffffe0a037836 */ /* 0x001fcc0000000000 */
[----:B------:R-:W0:Y:S02]  /*171c0*/  F2I.FTZ.U32.TRUNC.NTZ R3, R3 ;  /* 0x0000000300037305 */ /* 0x000e24000021f000 */
[----:B0-----:R-:W-:-:S05]  /*171d0*/  IADD3 R11, RZ, -R3, RZ ;  /* 0x80000003ff0b7210 */ /* 0x001fca0007ffe0ff */
        /* <DEDUP_REMOVED lines=18> */
.L_x_8042:
[----:B------:R-:W-:-:S05]  /*17300*/  LOP3.LUT R2, RZ, R2, RZ, 0x33, !PT ;  /* 0x00000002ff027212 */ /* 0x000fca00078e33ff */
[----:B------:R-:W-:Y:S01]  /*17310*/  IMAD.IADD R25, R7, 0x1, R2 ;  /* 0x0000000107197824 */ /* 0x000fe200078e0202 */
[----:B------:R-:W-:Y:S06]  /*17320*/  BRA `(.L_x_8043) ;  /* 0x00000000000c7947 */ /* 0x000fec0003800000 */
.L_x_8038:
[----:B------:R-:W-:Y:S02]  /*17330*/  IMAD.MOV.U32 R25, RZ, RZ, RZ ;  /* 0x000000ffff197224 */ /* 0x000fe400078e00ff */
[----:B------:R-:W-:Y:S02]  /*17340*/  IMAD.U32 R24, RZ, RZ, UR6 ;  /* 0x00000006ff187e24 */ /* 0x000fe4000f8e00ff */
[----:B------:R-:W-:-:S07]  /*17350*/  IMAD.MOV.U32 R26, RZ, RZ, RZ ;  /* 0x000000ffff1a7224 */ /* 0x000fce00078e00ff */
.L_x_8043:
[----:B------:R-:W-:-:S13]  /*17360*/  ISETP.NE.AND P0, PT, R6, RZ, PT ;  /* 0x000000ff0600720c */ /* 0x000fda0003f05270 */
[----:B------:R-:W0:Y:S01]  /*17370*/  @!P0 S2R R3, SR_CgaCtaId ;  /* 0x0000000000038919 */ /* 0x000e220000008800 */
[----:B------:R-:W-:-:S04]  /*17380*/  @!P0 MOV R2, 0x400 ;  /* 0x0000040000028802 */ /* 0x000fc80000000f00 */
[----:B0-----:R-:W-:-:S05]  /*17390*/  @!P0 LEA R2, R3, R2, 0x18 ;  /* 0x0000000203028211 */ /* 0x001fca00078ec0ff */
[----:B------:R1:W-:Y:S01]  /*173a0*/  @!P0 STS.128 [R2+0x28cd0], R24 ;  /* 0x028cd01802008388 */ /* 0x0003e20000000c00 */
[----:B------:R-:W-:Y:S06]  /*173b0*/  BAR.ARV 0x5, 0x180 ;  /* 0x0146000000007b1d */ /* 0x000fec0000002000 */
.L_x_8036:
[----:B------:R2:W-:Y:S01]  /*173c0*/  STL [R1+0x24], RZ ;  /* 0x000024ff01007387 */ /* 0x0005e20000100800 */
[----:B------:R-:W-:Y:S01]  /*173d0*/  ULDC UR4, c[0x0][0xc3c] ;  /* 0x00030f0000047ab9 */ /* 0x000fe20000000800 */
[----:B------:R-:W-:Y:S01]  /*173e0*/  MOV R28, 0x1 ;  /* 0x00000001001c7802 */ /* 0x000fe20000000f00 */
[----:B------:R-:W-:Y:S01]  /*173f0*/  IMAD.MOV.U32 R22, RZ, RZ, RZ ;  /* 0x000000ffff167224 */ /* 0x000fe200078e00ff */
[----:B0-----:R-:W-:-:S13]  /*17400*/  ISETP.GE.AND P0, PT, R27, UR4, PT ;  /* 0x000000041b007c0c */ /* 0x001fda000bf06270 */
[----:B--2---:R-:W-:Y:S05]  /*17410*/  @P0 BRA `(.L_x_8044) ;  /* 0x0000006c00f80947 */ /* 0x004fea0003800000 */
[----:B------:R-:W2:Y:S01]  /*17420*/  LDL R5, [R1] ;  /* 0x0000000001057983 */ /* 0x000ea20000100800 */
[----:B------:R-:W0:Y:S01]  /*17430*/  S2UR UR5, SR_CgaCtaId ;  /* 0x00000000000579c3 */ /* 0x000e220000008800 */
[C---:B-1----:R-:W-:Y:S01]  /*17440*/  IMAD.SHL.U32 R2, R0.reuse, 0x8, RZ ;  /* 0x0000000800027824 */ /* 0x042fe200078e00ff */
[----:B------:R-:W-:Y:S01]  /*17450*/  LOP3.LUT R6, R0, 0x7f, RZ, 0xc0, !PT ;  /* 0x0000007f00067812 */ /* 0x000fe200078ec0ff */
[----:B------:R-:W-:Y:S01]  /*17460*/  UMOV UR4, 0x400 ;  /* 0x0000040000047882 */ /* 0x000fe20000000000 */
[----:B------:R-:W-:Y:S01]  /*17470*/  BSSY B8, `(.L_x_8044) ;  /* 0x00006f8000087945 */ /* 0x000fe20003800000 */
[----:B------:R-:W-:Y:S01]  /*17480*/  IMAD.MOV.U32 R29, RZ, RZ, 0x1 ;  /* 0x00000001ff1d7424 */ /* 0x000fe200078e00ff */
[----:B------:R-:W-:Y:S01]  /*17490*/  LOP3.LUT R3, R2, 0x1f8, RZ, 0xc0, !PT ;  /* 0x000001f802037812 */ /* 0x000fe200078ec0ff */
[----:B------:R-:W-:Y:S01]  /*174a0*/  IMAD.SHL.U32 R35, R6, 0x8, RZ ;  /* 0x0000000806237824 */ /* 0x000fe200078e00ff */
[----:B------:R-:W-:Y:S01]  /*174b0*/  LOP3.LUT R2, R2, 0x38, RZ, 0xc0, !PT ;  /* 0x0000003802027812 */ /* 0x000fe200078ec0ff */
[----:B------:R-:W-:Y:S01]  /*174c0*/  IMAD.MOV.U32 R19, RZ, RZ, RZ ;  /* 0x000000ffff137224 */ /* 0x000fe200078e00ff */
        /* <DEDUP_REMOVED lines=9> */
[----:B------:R-:W-:Y:S01]  /*17560*/  ULDC UR36, c[0x0][0xc] ;  /* 0x0000030000247ab9 */ /* 0x000fe20000000800 */
[----:B------:R-:W-:-:S02]  /*17570*/  LOP3.LUT R0, R2, 0x140, RZ, 0xfc, !PT ;  /* 0x0000014002007812 */ /* 0x000fc400078efcff */
[C---:B------:R-:W-:Y:S01]  /*17580*/  LOP3.LUT R3, R2.reuse, 0x40, RZ, 0xfc, !PT ;  /* 0x0000004002037812 */ /* 0x040fe200078efcff */
[----:B0-----:R-:W-:Y:S01]  /*17590*/  ULEA UR4, UR5, UR4, 0x18 ;  /* 0x0000000405047291 */ /* 0x001fe2000f8ec03f */
[C---:B------:R-:W-:Y:S02]  /*175a0*/  LOP3.LUT R3, R2.reuse, 0x100, RZ, 0xfc, !PT ;  /* 0x0000010002037812 */ /* 0x040fe400078efcff */
[----:B------:R-:W-:-:S03]  /*175b0*/  LOP3.LUT R3, R2, 0x180, RZ, 0xfc, !PT ;  /* 0x0000018002037812 */ /* 0x000fc600078efcff */
[----:B------:R-:W-:-:S04]  /*175c0*/  IMAD.U32 R17, RZ, RZ, UR4 ;  /* 0x00000004ff117e24 */ /* 0x000fc8000f8e00ff */
[----:B------:R-:W-:Y:S01]  /*175d0*/  IMAD R0, R35, 0x2, R17 ;  /* 0x0000000223007824 */ /* 0x000fe200078e0211 */
[----:B--2---:R-:W-:-:S05]  /*175e0*/  LOP3.LUT R4, R5, 0x2, RZ, 0xfc, !PT ;  /* 0x0000000205047812 */ /* 0x004fca00078efcff */
[----:B------:R0:W-:Y:S04]  /*175f0*/  STL [R1+0x48], R4 ;  /* 0x0000480401007387 */ /* 0x0001e80000100800 */
[----:B------:R1:W-:Y:S04]  /*17600*/  STL [R1+0x24], RZ ;  /* 0x000024ff01007387 */ /* 0x0003e80000100800 */
[----:B------:R1:W-:Y:S01]  /*17610*/  STL [R1+0x3c], R0 ;  /* 0x00003c0001007387 */ /* 0x0003e20000100800 */
[C---:B0-----:R-:W-:Y:S02]  /*17620*/  LOP3.LUT R4, R2.reuse, 0x80, RZ, 0xfc, !PT ;  /* 0x0000008002047812 */ /* 0x041fe400078efcff */
[----:B------:R-:W-:-:S07]  /*17630*/  LOP3.LUT R2, R2, 0x1c0, RZ, 0xfc, !PT ;  /* 0x000001c002027812 */ /* 0x000fce00078efcff */
.L_x_8155:
[----:B------:R-:W0:Y:S02]  /*17640*/  LDC.64 R2, c[0x0][0xc88] ;  /* 0x00032200ff027b82 */ /* 0x000e240000000a00 */
[----:B0-----:R-:W-:-:S05]  /*17650*/  IMAD.WIDE R2, R27, 0x4, R2 ;  /* 0x000000041b027825 */ /* 0x001fca00078e0202 */
[----:B-1----:R-:W1:Y:S01]  /*17660*/  LDG.E R31, desc[UR40][R2.64] ;  /* 0x00000028021f7981 */ /* 0x002e62000c1e1900 */
[----:B------:R-:W-:Y:S05]  /*17670*/  YIELD ;  /* 0x0000000000007946 */ /* 0x000fea0003800000 */
[----:B------:R-:W-:Y:S01]  /*17680*/  ULDC.64 UR4, c[0x0][0xa28] ;  /* 0x00028a0000047ab9 */ /* 0x000fe20000000a00 */
[----:B------:R-:W-:Y:S01]  /*17690*/  IMAD.MOV.U32 R33, RZ, RZ, RZ ;  /* 0x000000ffff217224 */ /* 0x000fe200078e00ff */
[----:B------:R-:W-:Y:S01]  /*176a0*/  ISETP.NE.U32.AND P0, PT, RZ, UR4, PT ;  /* 0x00000004ff007c0c */ /* 0x000fe2000bf05070 */
[----:B------:R-:W-:Y:S01]  /*176b0*/  ULDC.64 UR8, c[0x0][0xa18] ;  /* 0x0002860000087ab9 */ /* 0x000fe20000000a00 */
[----:B--23--:R-:W-:Y:S01]  /*176c0*/  MOV R6, RZ ;  /* 0x000000ff00067202 */ /* 0x00cfe20000000f00 */
        /* <DEDUP_REMOVED lines=39> */
[----:B--2---:R0:W-:Y:S01]  /*17940*/  STL [R1+0x14], R8 ;  /* 0x0000140801007387 */ /* 0x0041e20000100800 */
[----:B------:R-:W-:Y:S01]  /*17950*/  IMAD.MOV.U32 R10, RZ, RZ, R8 ;  /* 0x000000ffff0a7224 */ /* 0x000fe200078e0008 */
[----:B----4-:R-:W-:Y:S06]  /*17960*/  @P2 BRA `(.L_x_8045) ;  /* 0x0000000000142947 */ /* 0x010fec0003800000 */
[----:B------:R-:W-:Y:S05]  /*17970*/  @!P0 BRA `(.L_x_8045) ;  /* 0x0000000000108947 */ /* 0x000fea0003800000 */
[----:B------:R-:W2:Y:S04]  /*17980*/  LDG.E R7, desc[UR40][R2.64] ;  /* 0x0000002802077981 */ /* 0x000ea8000c1e1900 */
[----:B------:R-:W2:Y:S02]  /*17990*/  LDG.E R2, desc[UR40][R2.64+0x4] ;  /* 0x0000042802027981 */ /* 0x000ea4000c1e1900 */
[----:B--2---:R-:W-:-:S05]  /*179a0*/  IMAD.IADD R10, R2, 0x1, -R7 ;  /* 0x00000001020a7824 */ /* 0x004fca00078e0a07 */
[----:B------:R1:W-:Y:S02]  /*179b0*/  STL [R1+0x14], R10 ;  /* 0x0000140a01007387 */ /* 0x0003e40000100800 */
.L_x_8045:
[----:B------:R-:W-:Y:S01]  /*179c0*/  ULDC.64 UR4, c[0x0][0xa20] ;  /* 0x0002880000047ab9 */ /* 0x000fe20000000a00 */
[C---:B0-----:R-:W-:Y:S02]  /*179d0*/  LOP3.LUT R8, R26.reuse, 0xff000000, RZ, 0xc0, !PT ;  /* 0xff0000001a087812 */ /* 0x041fe400078ec0ff */
[----:B------:R-:W-:Y:S02]  /*179e0*/  ISETP.NE.U32.AND P0, PT, RZ, UR4, PT ;  /* 0x00000004ff007c0c */ /* 0x000fe4000bf05070 */
[----:B------:R-:W-:Y:S02]  /*179f0*/  SHF.R.U32.HI R8, RZ, 0x8, R8 ;  /* 0x00000008ff087819 */ /* 0x000fe40000011608 */
[----:B------:R-:W-:Y:S02]  /*17a00*/  ISETP.NE.AND.EX P0, PT, RZ, UR5, PT, P0 ;  /* 0x00000005ff007c0c */ /* 0x000fe4000bf05300 */
[C---:B------:R-:W-:Y:S02]  /*17a10*/  LOP3.LUT R2, R26.reuse, 0xff0000, RZ, 0xc0, !PT ;  /* 0x00ff00001a027812 */ /* 0x040fe400078ec0ff */
        /* <DEDUP_REMOVED lines=8> */
.L_x_8046:
        /* <DEDUP_REMOVED lines=9> */
.L_x_8047:
[----:B0-----:R-:W2:Y:S01]  /*17b30*/  @P1 LDG.E R2, desc[UR40][R4.64] ;  /* 0x0000002804021981 */ /* 0x001ea2000c1e1900 */
[----:B------:R-:W0:Y:S03]  /*17b40*/  LDC R3, c[0x0][0x448] ;  /* 0x00011200ff037b82 */ /* 0x000e260000000800 */
[----:B------:R3:W2:Y:S01]  /*17b50*/  @P1 LDG.E R5, desc[UR40][R4.64+0x4] ;  /* 0x0000042804051981 */ /* 0x0006a2000c1e1900 */
[----:B-----5:R-:W-:Y:S01]  /*17b60*/  IMAD.IADD R9, R9, 0x1, -R33 ;  /* 0x0000000109097824 */ /* 0x020fe200078e0a21 */
[----:B------:R-:W-:Y:S01]  /*17b70*/  BSSY B0, `(.L_x_8048) ;  /* 0x0000036000007945 */ /* 0x000fe20003800000 */
[----:B------:R-:W-:Y:S01]  /*17b80*/  LOP3.LUT R32, R8, 0xff, RZ, 0xc0, !PT ;  /* 0x000000ff08207812 */ /* 0x000fe200078ec0ff */
[----:B------:R-:W-:Y:S01]  /*17b90*/  IMAD.MOV.U32 R13, RZ, RZ, RZ ;  /* 0x000000ffff0d7224 */ /* 0x000fe200078e00ff */
[----:B0-----:R-:W-:-:S13]  /*17ba0*/  ISETP.NE.AND P0, PT, R3, 0x1, PT ;  /* 0x000000010300780c */ /* 0x001fda0003f05270 */
[----:B---3--:R-:W0:Y:S08]  /*17bb0*/  @P0 LDC R4, c[0x0][0x44c] ;  /* 0x00011300ff040b82 */ /* 0x008e300000000800 */
[----:B------:R-:W3:Y:S01]  /*17bc0*/  @P0 LDC R3, c[0x0][0x450] ;  /* 0x00011400ff030b82 */ /* 0x000ee20000000800 */
[----:B--2---:R-:W-:Y:S02]  /*17bd0*/  @P1 IMAD.IADD R6, R5, 0x1, -R2 ;  /* 0x0000000105061824 */ /* 0x004fe400078e0a02 */
[----:B------:R-:W-:-:S03]  /*17be0*/  IMAD.SHL.U32 R2, R25, 0x40, RZ ;  /* 0x0000004019027824 */ /* 0x000fc600078e00ff */
[----:B------:R-:W-:Y:S01]  /*17bf0*/  IADD3 R7, R9, R6, RZ ;  /* 0x0000000609077210 */ /* 0x000fe20007ffe0ff */
[----:B------:R-:W-:-:S03]  /*17c00*/  VIADD R2, R2, 0x3f ;  /* 0x0000003f02027836 */ /* 0x000fc60000000000 */
[C---:B------:R-:W-:Y:S01]  /*17c10*/  IADD3 R5, R7.reuse, 0x40, -R10 ;  /* 0x0000004007057810 */ /* 0x040fe20007ffe80a */
[----:B0-----:R-:W-:Y:S01]  /*17c20*/  @P0 IMAD.HI.U32 R4, R2, R4, RZ ;  /* 0x0000000402040227 */ /* 0x001fe200078e00ff */
[----:B------:R0:W-:Y:S04]  /*17c30*/  STL [R1+0x4], R7 ;  /* 0x0000040701007387 */ /* 0x0001e80000100800 */
[----:B---3--:R-:W-:Y:S01]  /*17c40*/  @P0 SHF.R.U32.HI R2, RZ, R3, R4 ;  /* 0x00000003ff020219 */ /* 0x008fe20000011604 */
[----:B------:R-:W-:-:S04]  /*17c50*/  VIADD R3, R7, 0x3f ;  /* 0x0000003f07037836 */ /* 0x000fc80000000000 */
[----:B------:R-:W-:Y:S01]  /*17c60*/  IMAD.IADD R2, R5, 0x1, R2 ;  /* 0x0000000105027824 */ /* 0x000fe200078e0202 */
[----:B------:R-:W-:-:S04]  /*17c70*/  SHF.R.S32.HI R4, RZ, 0x1f, R3 ;  /* 0x0000001fff047819 */ /* 0x000fc80000011403 */
[----:B------:R-:W-:Y:S02]  /*17c80*/  LEA.HI R4, R4, R3, RZ, 0x6 ;  /* 0x0000000304047211 */ /* 0x000fe400078f30ff */
[----:B------:R-:W-:Y:S02]  /*17c90*/  SHF.R.S32.HI R3, RZ, 0x1f, R2 ;  /* 0x0000001fff037819 */ /* 0x000fe40000011402 */
[----:B0-----:R-:W-:Y:S02]  /*17ca0*/  SHF.R.S32.HI R7, RZ, 0x6, R4 ;  /* 0x00000006ff077819 */ /* 0x001fe40000011404 */
[----:B------:R-:W-:Y:S02]  /*17cb0*/  LEA.HI R3, R3, R2, RZ, 0x6 ;  /* 0x0000000203037211 */ /* 0x000fe400078f30ff */
[----:B------:R-:W-:Y:S02]  /*17cc0*/  SHF.R.U32.HI R4, RZ, 0x10, R8 ;  /* 0x00000010ff047819 */ /* 0x000fe40000011608 */
[----:B------:R-:W-:-:S04]  /*17cd0*/  SHF.R.S32.HI R3, RZ, 0x6, R3 ;  /* 0x00000006ff037819 */ /* 0x000fc80000011403 */
        /* <DEDUP_REMOVED lines=31> */
.L_x_8049:
[----:B------:R-:W-:Y:S05]  /*17ed0*/  BSYNC B0 ;  /* 0x0000000000007941 */ /* 0x000fea0003800000 */
.L_x_8048:
[-C--:B------:R-:W-:Y:S01]  /*17ee0*/  IMAD R2, R32, R13.reuse, RZ ;  /* 0x0000000d20027224 */ /* 0x080fe200078e02ff */
[----:B------:R-:W-:Y:S04]  /*17ef0*/  BSSY B0, `(.L_x_8050) ;  /* 0x00001a8000007945 */ /* 0x000fe80003800000 */
[C---:B------:R-:W-:Y:S02]  /*17f00*/  VIADDMNMX R10, R2.reuse, R13, R10, PT ;  /* 0x0000000d020a7246 */ /* 0x040fe4000380010a */
[----:B------:R-:W-:-:S03]  /*17f10*/  LEA R2, R2, -R9, 0x6 ;  /* 0x8000000902027211 */ /* 0x000fc600078e30ff */
        /* <DEDUP_REMOVED lines=20> */
.L_x_8210:
[----:B-1----:R-:W-:Y:S02]  /*18060*/  ISETP.NE.AND P0, PT, R14, RZ, PT ;  /* 0x000000ff0e00720c */ /* 0x002fe40003f05270 */
[----:B------:R-:W-:-:S11]  /*18070*/  PLOP3.LUT P6, PT, PT, PT, PT, 0x8, 0x0 ;  /* 0x000000000000781c */ /* 0x000fd60003fce170 */
[----:B------:R-:W-:Y:S05]  /*18080*/  @P0 BRA `(.L_x_8053) ;  /* 0x00000000000c0947 */ /* 0x000fea0003800000 */
[----:B------:R-:W-:-:S03]  /*18090*/  UMOV UR4, 0xffffffff ;  /* 0xffffffff00047882 */ /* 0x000fc60000000000 */
[----:B------:R-:W-:Y:S05]  /*180a0*/  BRA.DIV UR4, `(.L_x_8054) ;  /* 0x0000007a04287947 */ /* 0x000fea000b800000 */
[----:B------:R-:W-:-:S13]  /*180b0*/  ELECT P6, URZ, PT ;  /* 0x00000000003f782f */ /* 0x000fda00038c0000 */
.L_x_8053:
        /* <DEDUP_REMOVED lines=9> */
.L_x_8213:
[----:B------:R-:W-:Y:S05]  /*18150*/  BSYNC B1 ;  /* 0x0000000000017941 */ /* 0x000fea0003800000 */
.L_x_8055:
        /* <DEDUP_REMOVED lines=10> */
.L_x_8214:
[----:B------:R-:W-:Y:S05]  /*18200*/  BSYNC B2 ;  /* 0x0000000000027941 */ /* 0x000fea0003800000 */
.L_x_8059:
        /* <DEDUP_REMOVED lines=9> */
.L_x_8062:
[----:B------:R-:W-:Y:S05]  /*182a0*/  BSYNC B2 ;  /* 0x0000000000027941 */ /* 0x000fea0003800000 */
.L_x_8061:
        /* <DEDUP_REMOVED lines=12> */
.L_x_8063:
        /* <DEDUP_REMOVED lines=13> */
.L_x_8215:
[----:B------:R-:W-:Y:S05]  /*18440*/  BSYNC B2 ;  /* 0x0000000000027941 */ /* 0x000fea0003800000 */
.L_x_8064:
[----:B------:R-:W-:Y:S01]  /*18450*/  BSSY B2, `(.L_x_8066) ;  /* 0x000000b000027945 */ /* 0x000fe20003800000 */
[----:B------:R-:W-:Y:S01]  /*18460*/  MOV R12, 0x0 ;  /* 0x00000000000c7802 */ /* 0x000fe20000000f00 */
[----:B------:R-:W-:Y:S02]  /*18470*/  IMAD.MOV.U32 R13, RZ, RZ, 0x12f00000 ;  /* 0x12f00000ff0d7424 */ /* 0x000fe400078e00ff */
[----:B------:R-:W-:Y:S05]  /*18480*/  @P1 BRA `(.L_x_8067) ;  /* 0x00000000001c1947 */ /* 0x000fea0003800000 */
[----:B------:R-:W2:Y:S01]  /*18490*/  S2R R11, SR_TID.X ;  /* 0x00000000000b7919 */ /* 0x000ea20000002100 */
[----:B01----:R-:W-:-:S04]  /*184a0*/  IMAD.MOV.U32 R9, RZ, RZ, 0x10000 ;  /* 0x00010000ff097424 */ /* 0x003fc800078e00ff */
[----:B------:R3:W-:Y:S01]  /*184b0*/  SYNCS.ARRIVE.TRANS64 RZ, [R3+URZ+0x28cb0], R9 ;  /* 0x028cb00903ff79a7 */ /* 0x0007e2000800003f */
[----:B--2---:R-:W-:-:S04]  /*184c0*/  LOP3.LUT R11, R11, 0x1f, RZ, 0xc0, !PT ;  /* 0x0000001f0b0b7812 */ /* 0x004fc800078ec0ff */
[----:B------:R-:W-:-:S13]  /*184d0*/  ISETP.NE.AND P0, PT, R11, RZ, PT ;  /* 0x000000ff0b00720c */ /* 0x000fda0003f05270 */
[----:B---3--:R-:W-:Y:S05]  /*184e0*/  @!P0 BRA `(.L_x_8067) ;  /* 0x0000000000048947 */ /* 0x008fea0003800000 */
[----:B------:R-:W-:Y:S01]  /*184f0*/  BPT.TRAP 0x1 ;  /* 0x000000040000795c */ /* 0x000fe20000300000 */
.L_x_8067:
[----:B------:R-:W-:Y:S05]  /*18500*/  BSYNC B2 ;  /* 0x0000000000027941 */ /* 0x000fea0003800000 */
.L_x_8066:
        /* <DEDUP_REMOVED lines=9> */
.L_x_8068:
        /* <DEDUP_REMOVED lines=15> */
.L_x_8069:
        /* <DEDUP_REMOVED lines=15> */
.L_x_8070:
        /* <DEDUP_REMOVED lines=15> */
.L_x_8071:
        /* <DEDUP_REMOVED lines=15> */
.L_x_8072:
        /* <DEDUP_REMOVED lines=15> */
.L_x_8073:
        /* <DEDUP_REMOVED lines=15> */
.L_x_8074:
        /* <DEDUP_REMOVED lines=15> */
.L_x_8075:
        /* <DEDUP_REMOVED lines=10> */
.L_x_8058:
[----:B------:R-:W-:Y:S05]  /*18cd0*/  BSYNC B1 ;  /* 0x0000000000017941 */ /* 0x000fea0003800000 */
.L_x_8057:
        /* <DEDUP_REMOVED lines=9> */
.L_x_8095:
        /* <DEDUP_REMOVED lines=11> */
.L_x_8216:
[----:B------:R-:W-:Y:S05]  /*18e20*/  BSYNC B2 ;  /* 0x0000000000027941 */ /* 0x000fea0003800000 */
.L_x_8078:
        /* <DEDUP_REMOVED lines=9> */
.L_x_8081:
[----:B------:R-:W-:Y:S05]  /*18ec0*/  BSYNC B2 ;  /* 0x0000000000027941 */ /* 0x000fea0003800000 */
.L_x_8080:
        /* <DEDUP_REMOVED lines=11> */
.L_x_8082:
        /* <DEDUP_REMOVED lines=13> */
.L_x_8217:
[----:B------:R-:W-:Y:S05]  /*19050*/  BSYNC B2 ;  /* 0x0000000000027941 */ /* 0x000fea0003800000 */
.L_x_8083:
        /* <DEDUP_REMOVED lines=11> */
.L_x_8086:
[----:B------:R-:W-:Y:S05]  /*19110*/  BSYNC B2 ;  /* 0x0000000000027941 */ /* 0x000fea0003800000 */
.L_x_8085:
        /* <DEDUP_REMOVED lines=8> */
[----:B------:R-:W-:-:S11]  /*191a0*/  IADD3 R9, R9, 0x28cb0, RZ ;  /* 0x00028cb009097810 */ /* 0x000fd60007ffe0ff */
.L_x_8087:
        /* <DEDUP_REMOVED lines=15> */
.L_x_8088:
        /* <DEDUP_REMOVED lines=15> */
.L_x_8089:
        /* <DEDUP_REMOVED lines=15> */
.L_x_8090:
        /* <DEDUP_REMOVED lines=15> */
.L_x_8091:
        /* <DEDUP_REMOVED lines=15> */
.L_x_8092:
        /* <DEDUP_REMOVED lines=15> */
.L_x_8093:
        /* <DEDUP_REMOVED lines=15> */
.L_x_8094:
        /* <DEDUP_REMOVED lines=10> */
.L_x_8077:
[----:B------:R-:W-:Y:S05]  /*198e0*/  BSYNC B1 ;  /* 0x0000000000017941 */ /* 0x000fea0003800000 */
.L_x_8076:
        /* <DEDUP_REMOVED lines=8> */
.L_x_8051:
[----:B------:R-:W-:Y:S05]  /*19970*/  BSYNC B0 ;  /* 0x0000000000007941 */ /* 0x000fea0003800000 */
.L_x_8050:
        /* <DEDUP_REMOVED lines=8> */
[----:B0-----:R-:W0:Y:S08]  /*19a00*/  @P1 LDC R3, c[0x0][0x44c] ;  /* 0x00011300ff031b82 */ /* 0x001e300000000800 */
[----:B------:R-:W1:Y:S01]  /*19a10*/  @P1 LDC R0, c[0x0][0x450] ;  /* 0x00011400ff001b82 */ /* 0x000e620000000800 */
[----:B0-----:R-:W-:-:S05]  /*19a20*/  @P1 IMAD.HI.U32 R3, R2, R3, RZ ;  /* 0x0000000302031227 */ /* 0x001fca00078e00ff */
[----:B-1----:R-:W-:-:S05]  /*19a30*/  @P1 SHF.R.U32.HI R2, RZ, R0, R3 ;  /* 0x00000000ff021219 */ /* 0x002fca0000011603 */
[----:B------:R-:W-:-:S05]  /*19a40*/  IMAD.IADD R2, R5, 0x1, R2 ;  /* 0x0000000105027824 */ /* 0x000fca00078e0202 */
[----:B------:R-:W-:-:S04]  /*19a50*/  SHF.R.S32.HI R0, RZ, 0x1f, R2 ;  /* 0x0000001fff007819 */ /* 0x000fc80000011402 */
[----:B------:R-:W-:-:S04]  /*19a60*/  LEA.HI R0, R0, R2, RZ, 0x6 ;  /* 0x0000000200007211 */ /* 0x000fc800078f30ff */
[----:B------:R-:W-:-:S04]  /*19a70*/  SHF.R.S32.HI R0, RZ, 0x6, R0 ;  /* 0x00000006ff007819 */ /* 0x000fc80000011400 */
[----:B------:R-:W-:Y:S01]  /*19a80*/  VIMNMX R7, R7, R0, PT ;  /* 0x0000000007077248 */ /* 0x000fe20003fe0100 */
[----:B------:R-:W-:-:S03]  /*19a90*/  IMAD.MOV.U32 R0, RZ, RZ, RZ ;  /* 0x000000ffff007224 */ /* 0x000fc600078e00ff */
[----:B------:R-:W-:-:S13]  /*19aa0*/  ISETP.GE.AND P1, PT, R7, 0x1, PT ;  /* 0x000000010700780c */ /* 0x000fda0003f26270 */
[----:B--2---:R-:W-:Y:S05]  /*19ab0*/  @!P1 BRA `(.L_x_8097) ;  /* 0x0000000000689947 */ /* 0x004fea0003800000 */
[-C--:B------:R-:W-:Y:S02]  /*19ac0*/  IABS R0, R4.reuse ;  /* 0x0000000400007213 */ /* 0x080fe40000000000 */
[----:B------:R-:W-:Y:S02]  /*19ad0*/  IABS R6, R4 ;  /* 0x0000000400067213 */ /* 0x000fe40000000000 */
[----:B------:R-:W0:Y:S03]  /*19ae0*/  I2F.RP R2, R0 ;  /* 0x0000000000027306 */ /* 0x000e260000209400 */
[----:B------:R-:W-:-:S05]  /*19af0*/  IMAD.MOV R6, RZ, RZ, -R6 ;  /* 0x000000ffff067224 */ /* 0x000fca00078e0a06 */
[----:B0-----:R-:W0:Y:S02]  /*19b00*/  MUFU.RCP R2, R2 ;  /* 0x0000000200027308 */ /* 0x001e240000001000 */
[----:B0-----:R-:W-:-:S06]  /*19b10*/  IADD3 R2, R2, 0xffffffe, RZ ;  /* 0x0ffffffe02027810 */ /* 0x001fcc0007ffe0ff */
[----:B------:R-:W0:Y:S02]  /*19b20*/  F2I.FTZ.U32.TRUNC.NTZ R3, R2 ;  /* 0x0000000200037305 */ /* 0x000e24000021f000 */
        /* <DEDUP_REMOVED lines=19> */
.L_x_8097:
[----:B------:R-:W-:Y:S05]  /*19c60*/  BSYNC B0 ;  /* 0x0000000000007941 */ /* 0x000fea0003800000 */
.L_x_8096:
        /* <DEDUP_REMOVED lines=23> */
.L_x_8099:
        /* <DEDUP_REMOVED lines=20> */
.L_x_8102:
[----:B------:R-:W-:Y:S05]  /*19f20*/  BSYNC B6 ;  /* 0x0000000000067941 */ /* 0x000fea0003800000 */
.L_x_8101:
        /* <DEDUP_REMOVED lines=20> */
.L_x_8105:
        /* <DEDUP_REMOVED lines=15> */
.L_x_8104:
[----:B------:R-:W-:Y:S05]  /*1a160*/  BSYNC B6 ;  /* 0x0000000000067941 */ /* 0x000fea0003800000 */
.L_x_8103:
[----:B------:R-:W2:Y:S01]  /*1a170*/  LDL R34, [R1+0x20] ;  /* 0x0000200001227983 */ /* 0x000ea20000100800 */
[----:B------:R-:W-:Y:S01]  /*1a180*/  ULDC.64 UR4, c[0x0][0x9f8] ;  /* 0x00027e0000047ab9 */ /* 0x000fe20000000a00 */
[----:B------:R-:W0:Y:S02]  /*1a190*/  LDC R8, c[0x0][0x430] ;  /* 0x00010c00ff087b82 */ /* 0x000e240000000800 */
[----:B------:R-:W3:Y:S01]  /*1a1a0*/  LDL R20, [R1+0x4] ;  /* 0x0000040001147983 */ /* 0x000ee20000100800 */
[----:B------:R-:W-:Y:S01]  /*1a1b0*/  ISETP.NE.U32.AND P0, PT, RZ, UR4, PT ;  /* 0x00000004ff007c0c */ /* 0x000fe2000bf05070 */
[----:B------:R-:W1:Y:S03]  /*1a1c0*/  S2R R21, SR_TID.X ;  /* 0x0000000000157919 */ /* 0x000e660000002100 */
[----:B------:R-:W-:-:S13]  /*1a1d0*/  ISETP.NE.AND.EX P0, PT, RZ, UR5, PT, P0 ;  /* 0x00000005ff007c0c */ /* 0x000fda000bf05300 */
[----:B------:R-:W-:Y:S01]  /*1a1e0*/  @P0 IADD3 R2, P1, R23, UR4, RZ ;  /* 0x0000000417020c10 */ /* 0x000fe2000ff3e0ff */
[----:B------:R-:W-:-:S03]  /*1a1f0*/  ULDC UR4, c[0x0][0x320] ;  /* 0x0000c80000047ab9 */ /* 0x000fc60000000800 */
[----:B------:R-:W-:-:S05]  /*1a200*/  @P0 IADD3.X R3, R30, UR5, RZ, P1, !PT ;  /* 0x000000051e030c10 */ /* 0x000fca0008ffe4ff */
[----:B------:R4:W3:Y:S01]  /*1a210*/  @P0 LDG.E R26, desc[UR40][R2.64] ;  /* 0x00000028021a0981 */ /* 0x0008e2000c1e1900 */
[----:B-1----:R-:W-:-:S04]  /*1a220*/  LOP3.LUT R21, R21, 0x7f, RZ, 0xc0, !PT ;  /* 0x0000007f15157812 */ /* 0x002fc800078ec0ff */
[----:B------:R-:W-:Y:S02]  /*1a230*/  SHF.R.U32.HI R0, RZ, 0x3, R21 ;  /* 0x00000003ff007819 */ /* 0x000fe40000011615 */
[----:B------:R-:W1:Y:S01]  /*1a240*/  S2R R21, SR_TID.X ;  /* 0x0000000000157919 */ /* 0x000e620000002100 */
[----:B0-----:R-:W-:Y:S01]  /*1a250*/  ISETP.NE.AND P1, PT, R8, 0x1, PT ;  /* 0x000000010800780c */ /* 0x001fe20003f25270 */
[----:B------:R-:W0:Y:S01]  /*1a260*/  S2R R4, SR_TID.X ;  /* 0x0000000000047919 */ /* 0x000e220000002100 */
[----:B------:R-:W0:Y:S11]  /*1a270*/  S2R R9, SR_TID.X ;  /* 0x0000000000097919 */ /* 0x000e360000002100 */
[----:B----4-:R-:W4:Y:S08]  /*1a280*/  @P1 LDC R3, c[0x0][0x434] ;  /* 0x00010d00ff031b82 */ /* 0x010f300000000800 */
[----:B------:R-:W4:Y:S01]  /*1a290*/  @P1 LDC R2, c[0x0][0x438] ;  /* 0x00010e00ff021b82 */ /* 0x000f220000000800 */
[----:B-1----:R-:W-:-:S05]  /*1a2a0*/  IMAD.SHL.U32 R21, R21, 0x10, RZ ;  /* 0x0000001015157824 */ /* 0x002fca00078e00ff */
[----:B------:R-:W-:Y:S01]  /*1a2b0*/  LOP3.LUT R21, R0, 0x70, R21, 0xf8, !PT ;  /* 0x0000007000157812 */ /* 0x000fe200078ef815 */
[----:B0-----:R-:W-:Y:S02]  /*1a2c0*/  IMAD.SHL.U32 R4, R4, 0x8, RZ ;  /* 0x0000000804047824 */ /* 0x001fe400078e00ff */
[----:B------:R-:W-:-:S03]  /*1a2d0*/  IMAD.SHL.U32 R9, R9, 0x8, RZ ;  /* 0x0000000809097824 */ /* 0x000fc600078e00ff */
[----:B------:R-:W-:Y:S02]  /*1a2e0*/  LOP3.LUT R4, R4, 0x38, RZ, 0xc0, !PT ;  /* 0x0000003804047812 */ /* 0x000fe400078ec0ff */
[----:B------:R-:W-:Y:S02]  /*1a2f0*/  LOP3.LUT R9, R9, 0x38, RZ, 0xc0, !PT ;  /* 0x0000003809097812 */ /* 0x000fe400078ec0ff */
[----:B------:R-:W-:Y:S02]  /*1a300*/  LOP3.LUT R18, R18, 0xffffffbf, RZ, 0xc0, !PT ;  /* 0xffffffbf12127812 */ /* 0x000fe400078ec0ff */
[----:B------:R-:W-:Y:S02]  /*1a310*/  LOP3.LUT R4, R4, 0x80, RZ, 0xfc, !PT ;  /* 0x0000008004047812 */ /* 0x000fe400078efcff */
[----:B------:R-:W-:Y:S01]  /*1a320*/  ISETP.GE.AND P3, PT, R9, UR4, PT ;  /* 0x0000000409007c0c */ /* 0x000fe2000bf66270 */
[----:B------:R-:W0:Y:S01]  /*1a330*/  S2R R11, SR_TID.X ;  /* 0x00000000000b7919 */ /* 0x000e220000002100 */
[----:B------:R-:W1:Y:S01]  /*1a340*/  S2R R10, SR_TID.X ;  /* 0x00000000000a7919 */ /* 0x000e620000002100 */
[----:B------:R-:W-:-:S02]  /*1a350*/  IMAD.MOV.U32 R36, RZ, RZ, RZ ;  /* 0x000000ffff247224 */ /* 0x000fc400078e00ff */
[----:B0-----:R-:W-:Y:S02]  /*1a360*/  IMAD.SHL.U32 R11, R11, 0x8, RZ ;  /* 0x000000080b0b7824 */ /* 0x001fe400078e00ff */
[----:B-1----:R-:W-:-:S03]  /*1a370*/  IMAD.SHL.U32 R10, R10, 0x8, RZ ;  /* 0x000000080a0a7824 */ /* 0x002fc600078e00ff */
[----:B------:R-:W-:-:S04]  /*1a380*/  LOP3.LUT R11, R11, 0x38, RZ, 0xc0, !PT ;  /* 0x000000380b0b7812 */ /* 0x000fc800078ec0ff */
[----:B------:R-:W-:Y:S02]  /*1a390*/  LOP3.LUT R11, R11, 0x180, RZ, 0xfc, !PT ;  /* 0x000001800b0b7812 */ /* 0x000fe400078efcff */
[----:B------:R-:W-:-:S04]  /*1a3a0*/  LOP3.LUT R10, R10, 0x38, RZ, 0xc0, !PT ;  /* 0x000000380a0a7812 */ /* 0x000fc800078ec0ff */
[----:B------:R-:W-:Y:S02]  /*1a3b0*/  LOP3.LUT R12, R10, 0x1c0, RZ, 0xfc, !PT ;  /* 0x000001c00a0c7812 */ /* 0x000fe400078efcff */
[----:B--2---:R-:W-:Y:S02]  /*1a3c0*/  LEA R23, R34, 0xffffffc0, 0x6 ;  /* 0xffffffc022177811 */ /* 0x004fe400078e30ff */
[----:B------:R-:W0:Y:S02]  /*1a3d0*/  S2R R34, SR_TID.X ;  /* 0x0000000000227919 */ /* 0x000e240000002100 */
[----:B------:R-:W-:Y:S01]  /*1a3e0*/  IADD3 R37, R21, R23, RZ ;  /* 0x0000001715257210 */ /* 0x000fe20007ffe0ff */
[----:B0-----:R-:W-:-:S05]  /*1a3f0*/  IMAD.SHL.U32 R34, R34, 0x8, RZ ;  /* 0x0000000822227824 */ /* 0x001fca00078e00ff */
[----:B------:R-:W-:-:S04]  /*1a400*/  LOP3.LUT R34, R34, 0x38, RZ, 0xc0, !PT ;  /* 0x0000003822227812 */ /* 0x000fc800078ec0ff */
[----:B------:R-:W-:-:S04]  /*1a410*/  LOP3.LUT R34, R34, 0x40, RZ, 0xfc, !PT ;  /* 0x0000004022227812 */ /* 0x000fc800078efcff */
[----:B------:R-:W-:Y:S02]  /*1a420*/  ISETP.GE.AND P2, PT, R34, UR4, PT ;  /* 0x0000000422007c0c */ /* 0x000fe4000bf46270 */
[----:B------:R-:W0:Y:S01]  /*1a430*/  S2R R34, SR_TID.X ;  /* 0x0000000000227919 */ /* 0x000e220000002100 */
[C---:B---3--:R-:W-:Y:S01]  /*1a440*/  ISETP.GE.AND P0, PT, R37.reuse, R20, PT ;  /* 0x000000142500720c */ /* 0x048fe20003f06270 */
[----:B------:R-:W-:-:S03]  /*1a450*/  IMAD.IADD R37, R37, 0x1, R33 ;  /* 0x0000000125257824 */ /* 0x000fc600078e0221 */
[----:B------:R-:W-:Y:S01]  /*1a460*/  ISETP.GT.U32.OR P0, PT, R21, 0x3f, P0 ;  /* 0x0000003f1500780c */ /* 0x000fe20000704470 */
[----:B----4-:R-:W-:-:S04]  /*1a470*/  @P1 IMAD.HI.U32 R3, R37, R3, RZ ;  /* 0x0000000325031227 */ /* 0x010fc800078e00ff */
[----:B------:R-:W-:Y:S01]  /*1a480*/  IMAD.MOV.U32 R0, RZ, RZ, R37 ;  /* 0x000000ffff007224 */ /* 0x000fe200078e0025 */
[----:B------:R-:W-:-:S07]  /*1a490*/  @P1 SHF.R.U32.HI R0, RZ, R2, R3 ;  /* 0x00000002ff001219 */ /* 0x000fce0000011603 */
[----:B------:R-:W1:Y:S01]  /*1a4a0*/  @!P0 LDC.64 R2, c[0x0][0x428] ;  /* 0x00010a00ff028b82 */ /* 0x000e620000000a00 */
[----:B------:R-:W-:Y:S02]  /*1a4b0*/  SEL R7, RZ, 0xffffffff, P2 ;  /* 0xffffffffff077807 */ /* 0x000fe40001000000 */
[----:B------:R-:W-:Y:S01]  /*1a4c0*/  @P2 LOP3.LUT R18, R18, 0x40, RZ, 0xfc, !PT ;  /* 0x0000004012122812 */ /* 0x000fe200078efcff */
[----:B0-----:R-:W-:-:S05]  /*1a4d0*/  IMAD.SHL.U32 R34, R34, 0x8, RZ ;  /* 0x0000000822227824 */ /* 0x001fca00078e00ff */
[----:B------:R-:W-:Y:S01]  /*1a4e0*/  LOP3.LUT R34, R34, 0x38, RZ, 0xc0, !PT ;  /* 0x0000003822227812 */ /* 0x000fe200078ec0ff */
[----:B------:R-:W-:Y:S01]  /*1a4f0*/  IMAD.SHL.U32 R7, R7, 0x2, RZ ;  /* 0x0000000207077824 */ /* 0x000fe200078e00ff */
[----:B------:R-:W-:Y:S02]  /*1a500*/  ISETP.GE.AND P2, PT, R4, UR4, PT ;  /* 0x0000000404007c0c */ /* 0x000fe4000bf46270 */
[----:B------:R-:W-:Y:S02]  /*1a510*/  LOP3.LUT R34, R34, 0xc0, RZ, 0xfc, !PT ;  /* 0x000000c022227812 */ /* 0x000fe400078efcff */
[----:B------:R-:W-:Y:S02]  /*1a520*/  SEL R4, RZ, 0x1, P3 ;  /* 0x00000001ff047807 */ /* 0x000fe40001800000 */
[----:B------:R-:W-:Y:S02]  /*1a530*/  ISETP.GE.AND P1, PT, R34, UR4, PT ;  /* 0x0000000422007c0c */ /* 0x000fe4000bf26270 */
[----:B------:R-:W-:-:S02]  /*1a540*/  LOP3.LUT R7, R7, 0x2, R4, 0xe2, !PT ;  /* 0x0000000207077812 */ /* 0x000fc400078ee204 */
[----:B------:R-:W-:Y:S02]  /*1a550*/  SEL R4, RZ, 0x4, P2 ;  /* 0x00000004ff047807 */ /* 0x000fe40001000000 */
[----:B------:R-:W-:Y:S02]  /*1a560*/  SEL R5, RZ, 0x8, P1 ;  /* 0x00000008ff057807 */ /* 0x000fe40000800000 */
[----:B------:R-:W-:Y:S02]  /*1a570*/  SHF.R.S32.HI R34, RZ, 0x1f, R26 ;  /* 0x0000001fff227819 */ /* 0x000fe4000001141a */
[----:B------:R-:W-:Y:S01]  /*1a580*/  LOP3.LUT R7, R5, R7, R4, 0xfe, !PT ;  /* 0x0000000705077212 */ /* 0x000fe200078efe04 */
[--C-:B------:R-:W-:Y:S01]  /*1a590*/  @!P0 IMAD.MOV.U32 R4, RZ, RZ, R0.reuse ;  /* 0x000000ffff048224 */ /* 0x100fe200078e0000 */
[----:B------:R-:W-:Y:S01]  /*1a5a0*/  @!P0 SHF.R.S32.HI R5, RZ, 0x1f, R0 ;  /* 0x0000001fff058819 */ /* 0x000fe20000011400 */
[----:B-1----:R-:W-:-:S04]  /*1a5b0*/  @!P0 IMAD R6, R34, R2, RZ ;  /* 0x0000000222068224 */ /* 0x002fc800078e02ff */
        /* <DEDUP_REMOVED lines=18> */
[----:B------:R-:W-:-:S02]  /*1a6e0*/  SEL R4, RZ, 0x10, P3 ;  /* 0x00000010ff047807 */ /* 0x000fc40001800000 */
[----:B------:R-:W-:Y:S02]  /*1a6f0*/  SEL R5, RZ, 0x20, P2 ;  /* 0x00000020ff057807 */ /* 0x000fe40001000000 */
[----:B0-----:R-:W-:Y:S02]  /*1a700*/  SEL R3, RZ, 0x40, P0 ;  /* 0x00000040ff037807 */ /* 0x001fe40000000000 */
        /* <DEDUP_REMOVED lines=11> */
[----:B------:R-:W-:Y:S02]  /*1a7c0*/  @P2 LOP3.LUT R18, R18, 0x4, RZ, 0xfc, !PT ;  /* 0x0000000412122812 */ /* 0x000fe400078efcff */
[----:B------:R-:W-:Y:S02]  /*1a7d0*/  IADD3 R0, -R0, RZ, RZ ;  /* 0x000000ff00007210 */ /* 0x000fe40007ffe1ff */
[----:B------:R-:W-:-:S03]  /*1a7e0*/  LOP3.LUT R18, R18, 0xfffffffd, RZ, 0xc0, !PT ;  /* 0xfffffffd12127812 */ /* 0x000fc600078ec0ff */
[----:B------:R-:W-:Y:S01]  /*1a7f0*/  IMAD R37, R8, R0, R37 ;  /* 0x0000000008257224 */ /* 0x000fe200078e0225 */
[----:B------:R-:W-:Y:S01]  /*1a800*/  @P0 LOP3.LUT R18, R18, 0x2, RZ, 0xfc, !PT ;  /* 0x0000000212120812 */ /* 0x000fe200078efcff */
[----:B0-----:R-:W-:Y:S06]  /*1a810*/  BRA.DIV UR5, `(.L_x_8106) ;  /* 0x0000005205d07947 */ /* 0x001fec000b800000 */
.L_x_8220:
[----:B------:R-:W2:Y:S01]  /*1a820*/  LDL R0, [R1+0x48] ;  /* 0x0000480001007983 */ /* 0x000ea20000100800 */
[----:B------:R-:W-:Y:S02]  /*1a830*/  LOP3.LUT R2, R3, R2, RZ, 0xfc, !PT ;  /* 0x0000000203027212 */ /* 0x000fe400078efcff */
[----:B------:R-:W-:Y:S02]  /*1a840*/  ISETP.GT.U32.AND P1, PT, R21, 0x3f, PT ;  /* 0x0000003f1500780c */ /* 0x000fe40003f24070 */
[----:B------:R-:W-:Y:S01]  /*1a850*/  LOP3.LUT R18, R18, 0xfffffeff, RZ, 0xc0, !PT ;  /* 0xfffffeff12127812 */ /* 0x000fe200078ec0ff */
[----:B------:R0:W-:Y:S03]  /*1a860*/  STL [R1+0xc], R2 ;  /* 0x00000c0201007387 */ /* 0x0001e60000100800 */
[----:B------:R-:W-:-:S07]  /*1a870*/  LOP3.LUT R18, R18, 0xfffffffe, RZ, 0xc0, !PT ;  /* 0xfffffffe12127812 */ /* 0x000fce00078ec0ff */
[----:B------:R-:W-:Y:S02]  /*1a880*/  @P1 LOP3.LUT R18, R18, 0x1, RZ, 0xfc, !PT ;  /* 0x0000000112121812 */ /* 0x000fe400078efcff */
[----:B--2---:R-:W-:-:S13]  /*1a890*/  ISETP.NE.AND P0, PT, R0, 0x3, PT ;  /* 0x000000030000780c */ /* 0x004fda0003f05270 */
[----:B------:R-:W-:Y:S01]  /*1a8a0*/  @P0 LOP3.LUT R18, R18, 0x100, RZ, 0xfc, !PT ;  /* 0x0000010012120812 */ /* 0x000fe200078efcff */
[----:B0-----:R-:W-:Y:S06]  /*1a8b0*/  @!P0 BRA `(.L_x_8107) ;  /* 0x0000000000048947 */ /* 0x001fec0003800000 */
[----:B------:R-:W-:Y:S01]  /*1a8c0*/  BPT.TRAP 0x1 ;  /* 0x000000040000795c */ /* 0x000fe20000300000 */
.L_x_8107:
        /* <DEDUP_REMOVED lines=9> */
.L_x_8221:
[----:B------:R-:W-:Y:S05]  /*1a960*/  BSYNC B0 ;  /* 0x0000000000007941 */ /* 0x000fea0003800000 */
.L_x_8108:
[----:B0-----:R-:W-:Y:S01]  /*1a970*/  SHF.R.S32.HI R0, RZ, 0x1f, R37 ;  /* 0x0000001fff007819 */ /* 0x001fe20000011425 */
[----:B------:R-:W0:Y:S01]  /*1a980*/  S2R R7, SR_TID.X ;  /* 0x0000000000077919 */ /* 0x000e220000002100 */
[----:B------:R-:W-:Y:S01]  /*1a990*/  ULDC.64 UR4, c[0x0][0x300] ;  /* 0x0000c00000047ab9 */ /* 0x000fe20000000a00 */
[----:B-----5:R-:W-:Y:S01]  /*1a9a0*/  SHF.R.S32.HI R4, RZ, 0x1f, R36 ;  /* 0x0000001fff047819 */ /* 0x020fe20000011424 */
[----:B------:R-:W-:Y:S01]  /*1a9b0*/  IMAD.WIDE.U32 R2, R37, UR4, RZ ;  /* 0x0000000425027c25 */ /* 0x000fe2000f8e00ff */
[----:B------:R1:W-:Y:S01]  /*1a9c0*/  STL [R1+0x28], R0 ;  /* 0x0000280001007387 */ /* 0x0003e20000100800 */
[----:B------:R-:W-:Y:S01]  /*1a9d0*/  ULDC.64 UR6, c[0x0][0x2e8] ;  /* 0x0000ba0000067ab9 */ /* 0x000fe20000000a00 */
[----:B------:R-:W-:Y:S01]  /*1a9e0*/  LOP3.LUT P2, RZ, R18, 0x2, RZ, 0xc0, !PT ;  /* 0x0000000212ff7812 */ /* 0x000fe2000784c0ff */
[----:B------:R-:W-:Y:S01]  /*1a9f0*/  IMAD R5, R22, 0x1000, R35 ;  /* 0x0000100016057824 */ /* 0x000fe200078e0223 */
        /* <DEDUP_REMOVED lines=10> */
[----:B------:R-:W-:-:S03]  /*1aaa0*/  IMAD.IADD R3, R3, 0x1, R0 ;  /* 0x0000000103037824 */ /* 0x000fc600078e0200 */
[----:B------:R-:W-:Y:S01]  /*1aab0*/  LOP3.LUT R7, R7, 0x38, RZ, 0xc0, !PT ;  /* 0x0000003807077812 */ /* 0x000fe200078ec0ff */
[----:B------:R-:W-:Y:S01]  /*1aac0*/  IMAD.WIDE.U32 R2, R16, UR4, R2 ;  /* 0x0000000410027c25 */ /* 0x000fe2000f8e0002 */
[----:B------:R-:W-:-:S03]  /*1aad0*/  UMOV UR4, 0xffffffff ;  /* 0xffffffff00047882 */ /* 0x000fc60000000000 */
[----:B--2---:R-:W-:Y:S01]  /*1aae0*/  IMAD R4, R16, UR5, R3 ;  /* 0x0000000510047c24 */ /* 0x004fe2000f8e0203 */
        /* <DEDUP_REMOVED lines=36> */
.L_x_8231:
[----:B------:R-:W-:-:S13]  /*1ad30*/  ISETP.GE.AND P0, PT, R23, 0x31, PT ;  /* 0x000000311700780c */ /* 0x000fda0003f06270 */
[----:B0-----:R-:W-:Y:S02]  /*1ad40*/  @P0 LEA R2, P1, R7, R0, 0x1 ;  /* 0x0000000007020211 */ /* 0x001fe400078208ff */
[----:B------:R-:W-:-:S03]  /*1ad50*/  @P0 LEA R5, R5, R17, 0x1 ;  /* 0x0000001105050211 */ /* 0x000fc600078e08ff */
[----:B------:R-:W-:-:S05]  /*1ad60*/  @P0 IMAD.X R3, RZ, RZ, R4, P1 ;  /* 0x000000ffff030224 */ /* 0x000fca00008e0604 */
[----:B------:R-:W-:Y:S01]  /*1ad70*/  @!PT LDS RZ, [RZ] ;  /* 0x00000000fffff984 */ /* 0x000fe20000000800 */
[----:B------:R-:W-:Y:S01]  /*1ad80*/  @!PT LDS RZ, [RZ] ;  /* 0x00000000fffff984 */ /* 0x000fe20000000800 */
[----:B------:R-:W-:Y:S01]  /*1ad90*/  @!PT LDS RZ, [RZ] ;  /* 0x00000000fffff984 */ /* 0x000fe20000000800 */
[----:B------:R0:W-:Y:S01]  /*1ada0*/  @P0 LDGSTS.E.BYPASS.LTC128B.128 [R5+0x23c00], desc[UR40][R2.64], !P2 ;  /* 0x23c0000002050fae */ /* 0x0001e2000d101d68 */
[----:B------:R-:W-:Y:S01]  /*1adb0*/  PLOP3.LUT P0, PT, PT, PT, PT, 0x80, 0x0 ;  /* 0x000000000000781c */ /* 0x000fe20003f0f070 */
[----:B------:R-:W-:-:S12]  /*1adc0*/  NOP ;  /* 0x0000000000007918 */ /* 0x000fd80000000000 */
.L_x_8111:
        /* <DEDUP_REMOVED lines=11> */
.L_x_8112:
[----:B------:R1:W5:Y:S01]  /*1ae80*/  LDL.LU R0, [R1+0x18] ;  /* 0x0000180001007983 */ /* 0x0003620000300800 */
[----:B------:R1:W-:Y:S03]  /*1ae90*/  SYNCS.ARRIVE.TRANS64.A1T0 RZ, [R30+URZ+0x28c30], RZ ;  /* 0x028c30ff1eff79a7 */ /* 0x0003e6000810003f */
[----:B------:R1:W5:Y:S04]  /*1aea0*/  LDL.LU R4, [R1+0x8] ;  /* 0x0000080001047983 */ /* 0x0003680000300800 */
[----:B0-----:R1:W5:Y:S02]  /*1aeb0*/  LDL R3, [R1+0xc] ;  /* 0x00000c0001037983 */ /* 0x0013640000100800 */
        /* <DEDUP_REMOVED lines=18> */
[----:B------:R0:W-:Y:S01]  /*1afe0*/  STL.64 [R1+0x18], R4 ;  /* 0x0000180401007387 */ /* 0x0001e20000100a00 */
        /* <DEDUP_REMOVED lines=20> */
.L_x_8114:
[----:B------:R-:W-:Y:S05]  /*1b130*/  BSYNC B6 ;  /* 0x0000000000067941 */ /* 0x000fea0003800000 */
.L_x_8113:
[----:B------:R-:W2:Y:S01]  /*1b140*/  LDL.LU R0, [R1+0x8] ;  /* 0x0000080001007983 */ /* 0x000ea20000300800 */
[----:B------:R-:W-:Y:S01]  /*1b150*/  ULDC.64 UR4, c[0x0][0x2d8] ;  /* 0x0000b60000047ab9 */ /* 0x000fe20000000a00 */
[----:B------:R-:W0:Y:S02]  /*1b160*/  LDC R7, c[0x0][0x448] ;  /* 0x00011200ff077b82 */ /* 0x000e240000000800 */
[----:B------:R-:W2:Y:S04]  /*1b170*/  LDL.LU.64 R2, [R1+0x18] ;  /* 0x0000180001027983 */ /* 0x000ea80000300a00 */
        /* <DEDUP_REMOVED lines=79> */
[----:B0-----:R-:W-:-:S04]  /*1b670*/  @!P0 LEA R5, P2, R9, R5, 0x1 ;  /* 0x0000000509058211 */ /* 0x001fc800078408ff */
[----:B-1----:R-:W-:-:S04]  /*1b680*/  @!P0 IADD3.X R4, RZ, R4, RZ, P2, !PT ;  /* 0x00000004ff048210 */ /* 0x002fc800017fe4ff */
[----:B------:R-:W-:-:S04]  /*1b690*/  @!P0 LOP3.LUT R5, R5, R4, RZ, 0x3c, !PT ;  /* 0x0000000405058212 */ /* 0x000fc800078e3cff */
[----:B------:R-:W-:-:S04]  /*1b6a0*/  @!P0 LOP3.LUT R4, R5, R4, RZ, 0x3c, !PT ;  /* 0x0000000405048212 */ /* 0x000fc800078e3cff */
[----:B------:R-:W-:-:S05]  /*1b6b0*/  @!P0 LOP3.LUT R5, R5, R4, RZ, 0x3c, !PT ;  /* 0x0000000405058212 */ /* 0x000fca00078e3cff */
[----:B------:R0:W-:Y:S04]  /*1b6c0*/  @!P0 LDGSTS.E.BYPASS.LTC128B.128 [R8+0x21400], desc[UR40][R4.64], !P1 ;  /* 0x2140000004088fae */ /* 0x0001e8000c901d68 */
[----:B0-----:R0:W1:Y:S02]  /*1b6d0*/  SHFL.IDX PT, R4, R2, 0x3, 0x181f ;  /* 0x00781f0002047f89 */ /* 0x00106400000e0000 */
.L_x_8240:
        /* <DEDUP_REMOVED lines=10> */
.L_x_8116:
        /* <DEDUP_REMOVED lines=18> */
.L_x_8241:
[----:B------:R-:W-:Y:S05]  /*1b8a0*/  BSYNC B0 ;  /* 0x0000000000007941 */ /* 0x000fea0003800000 */
.L_x_8117:
[----:B------:R-:W2:Y:S02]  /*1b8b0*/  LDL R2, [R1+0x48] ;  /* 0x0000480001027983 */ /* 0x000ea40000100800 */
[----:B--2---:R-:W-:-:S13]  /*1b8c0*/  ISETP.NE.AND P0, PT, R2, 0x3, PT ;  /* 0x000000030200780c */ /* 0x004fda0003f05270 */
[----:B------:R-:W-:Y:S05]  /*1b8d0*/  @!P0 BRA `(.L_x_8119) ;  /* 0x0000000000048947 */ /* 0x000fea0003800000 */
[----:B------:R-:W-:Y:S01]  /*1b8e0*/  BPT.TRAP 0x1 ;  /* 0x000000040000795c */ /* 0x000fe20000300000 */
.L_x_8119:
[----:B0-----:R-:W-:Y:S01]  /*1b8f0*/  SHF.L.U32 R0, R28, 0x1f, RZ ;  /* 0x0000001f1c007819 */ /* 0x001fe200000006ff */
[----:B------:R-:W-:Y:S03]  /*1b900*/  BSSY B0, `(.L_x_8120) ;  /* 0x0000003000007945 */ /* 0x000fe60003800000 */
[----:B------:R-:W0:Y:S02]  /*1b910*/  SYNCS.PHASECHK.TRANS64.TRYWAIT P0, [R30+URZ+0x28c60], R0 ;  /* 0x028c60001e0075a7 */ /* 0x000e24000800017f */
[----:B0-----:R-:W-:Y:S05]  /*1b920*/  @!P0 BRA `(.L_x_8121) ;  /* 0x0000004c007c8947 */ /* 0x001fea0003800000 */
.L_x_8242:
[----:B------:R-:W-:Y:S05]  /*1b930*/  BSYNC B0 ;  /* 0x0000000000007941 */ /* 0x000fea0003800000 */
.L_x_8120:
        /* <DEDUP_REMOVED lines=67> */
[----:B0-----:R-:W-:-:S04]  /*1bd70*/  IADD3 R2, P6, R2, R0, RZ ;  /* 0x0000000002027210 */ /* 0x001fc80007fde0ff */
[----:B-1----:R-:W-:Y:S02]  /*1bd80*/  IADD3.X R3, RZ, R3, RZ, P6, !PT ;  /* 0x00000003ff037210 */ /* 0x002fe400037fe4ff */
        /* <DEDUP_REMOVED lines=40> */
.L_x_8252:
        /* <DEDUP_REMOVED lines=34> */
.L_x_8123:
        /* <DEDUP_REMOVED lines=11> */
.L_x_8124:
        /* <DEDUP_REMOVED lines=12> */
.L_x_8139:
[----:B--2---:R-:W2:Y:S01]  /*1c3a0*/  LDL R10, [R1+0x48] ;  /* 0x00004800010a7983 */ /* 0x004ea20000100800 */
[----:B0-----:R-:W0:Y:S01]  /*1c3b0*/  LDC R5, c[0x0][0x430] ;  /* 0x00010c00ff057b82 */ /* 0x001e220000000800 */
[----:B-1----:R-:W1:Y:S01]  /*1c3c0*/  S2R R2, SR_TID.X ;  /* 0x0000000000027919 */ /* 0x002e620000002100 */
[----:B---3--:R-:W3:Y:S01]  /*1c3d0*/  S2R R8, SR_TID.X ;  /* 0x0000000000087919 */ /* 0x008ee20000002100 */
[----:B0-----:R-:W-:Y:S02]  /*1c3e0*/  ISETP.NE.AND P0, PT, R5, 0x1, PT ;  /* 0x000000010500780c */ /* 0x001fe40003f05270 */
[----:B-1----:R-:W-:-:S11]  /*1c3f0*/  LOP3.LUT R2, R2, 0x7f, RZ, 0xc0, !PT ;  /* 0x0000007f02027812 */ /* 0x002fd600078ec0ff */
[----:B------:R-:W0:Y:S01]  /*1c400*/  @P0 LDC R6, c[0x0][0x434] ;  /* 0x00010d00ff060b82 */ /* 0x000e220000000800 */
[----:B---3--:R-:W-:Y:S01]  /*1c410*/  IMAD.SHL.U32 R8, R8, 0x10, RZ ;  /* 0x0000001008087824 */ /* 0x008fe200078e00ff */
[----:B------:R-:W-:-:S04]  /*1c420*/  SHF.R.U32.HI R2, RZ, 0x3, R2 ;  /* 0x00000003ff027819 */ /* 0x000fc80000011602 */
[----:B------:R-:W-:Y:S02]  /*1c430*/  LOP3.LUT R8, R2, 0x70, R8, 0xf8, !PT ;  /* 0x0000007002087812 */ /* 0x000fe400078ef808 */
[----:B------:R-:W1:Y:S02]  /*1c440*/  @P0 LDC R3, c[0x0][0x438] ;  /* 0x00010e00ff030b82 */ /* 0x000e640000000800 */
[----:B------:R-:W-:Y:S01]  /*1c450*/  ISETP.GT.U32.AND P1, PT, R8, 0x3f, PT ;  /* 0x0000003f0800780c */ /* 0x000fe20003f24070 */
[----:B------:R-:W-:-:S04]  /*1c460*/  IMAD R4, R7, 0x40, R33 ;  /* 0x0000004007047824 */ /* 0x000fc800078e0221 */
[----:B------:R-:W-:-:S08]  /*1c470*/  IMAD.IADD R4, R8, 0x1, R4 ;  /* 0x0000000108047824 */ /* 0x000fd000078e0204 */
[----:B------:R-:W3:Y:S01]  /*1c480*/  @!P1 LDC.64 R8, c[0x0][0x428] ;  /* 0x00010a00ff089b82 */ /* 0x000ee20000000a00 */
[----:B0-----:R-:W-:-:S04]  /*1c490*/  @P0 IMAD.HI.U32 R6, R4, R6, RZ ;  /* 0x0000000604060227 */ /* 0x001fc800078e00ff */
[----:B------:R-:W-:Y:S01]  /*1c4a0*/  IMAD.MOV.U32 R2, RZ, RZ, R4 ;  /* 0x000000ffff027224 */ /* 0x000fe200078e0004 */
[----:B-1----:R-:W-:-:S05]  /*1c4b0*/  @P0 SHF.R.U32.HI R2, RZ, R3, R6 ;  /* 0x00000003ff020219 */ /* 0x002fca0000011606 */
[----:B------:R-:W-:-:S04]  /*1c4c0*/  IMAD.MOV R3, RZ, RZ, -R2 ;  /* 0x000000ffff037224 */ /* 0x000fc800078e0a02 */
[----:B------:R-:W-:Y:S01]  /*1c4d0*/  IMAD R5, R5, R3, R4 ;  /* 0x0000000305057224 */ /* 0x000fe200078e0204 */
[--C-:B------:R-:W-:Y:S01]  /*1c4e0*/  @!P1 SHF.R.S32.HI R3, RZ, 0x1f, R2.reuse ;  /* 0x0000001fff039819 */ /* 0x100fe20000011402 */
[-C--:B---3--:R-:W-:Y:S02]  /*1c4f0*/  @!P1 IMAD R4, R34, R8.reuse, RZ ;  /* 0x0000000822049224 */ /* 0x088fe400078e02ff */
[----:B------:R-:W-:-:S04]  /*1c500*/  @!P1 IMAD.WIDE.U32 R2, R26, R8, R2 ;  /* 0x000000081a029225 */ /* 0x000fc800078e0002 */
[----:B------:R-:W-:Y:S02]  /*1c510*/  @!P1 IMAD R4, R26, R9, R4 ;  /* 0x000000091a049224 */ /* 0x000fe400078e0204 */
[----:B------:R-:W0:Y:S02]  /*1c520*/  @!P1 LDC.64 R8, c[0x0][0x418] ;  /* 0x00010600ff089b82 */ /* 0x000e240000000a00 */
[----:B------:R-:W-:Y:S02]  /*1c530*/  @!P1 IMAD.IADD R3, R4, 0x1, R3 ;  /* 0x0000000104039824 */ /* 0x000fe400078e0203 */
[----:B------:R-:W-:Y:S02]  /*1c540*/  IMAD.MOV.U32 R4, RZ, RZ, RZ ;  /* 0x000000ffff047224 */ /* 0x000fe400078e00ff */
[----:B------:R-:W-:Y:S01]  /*1c550*/  VIADD R22, R22, 0x1 ;  /* 0x0000000116167836 */ /* 0x000fe20000000000 */
        /* <DEDUP_REMOVED lines=8> */
[----:B------:R-:W-:Y:S02]  /*1c5e0*/  SEL R22, R22, RZ, P0 ;  /* 0x000000ff16167207 */ /* 0x000fe40000000000 */
[----:B------:R-:W-:-:S02]  /*1c5f0*/  IADD3 R7, R7, -0x1, RZ ;  /* 0xffffffff07077810 */ /* 0x000fc40007ffe0ff */
[----:B------:R-:W-:Y:S02]  /*1c600*/  ISETP.GT.AND P3, PT, R2, R32, PT ;  /* 0x000000200200720c */ /* 0x000fe40003f64270 */
[----:B--2---:R-:W-:-:S13]  /*1c610*/  ISETP.NE.AND P1, PT, R10, 0x3, PT ;  /* 0x000000030a00780c */ /* 0x004fda0003f25270 */
[----:B0-----:R-:W-:Y:S05]  /*1c620*/  @!P1 BRA `(.L_x_8127) ;  /* 0x0000000000049947 */ /* 0x001fea0003800000 */
[----:B------:R-:W-:Y:S01]  /*1c630*/  BPT.TRAP 0x1 ;  /* 0x000000040000795c */ /* 0x000fe20000300000 */
.L_x_8127:
[----:B------:R-:W-:Y:S01]  /*1c640*/  IMAD R6, R22, 0x8, R17 ;  /* 0x0000000816067824 */ /* 0x000fe200078e0211 */
[----:B------:R-:W-:Y:S01]  /*1c650*/  SHF.L.U32 R20, R28, 0x1f, RZ ;  /* 0x0000001f1c147819 */ /* 0x000fe200000006ff */
[----:B------:R-:W-:Y:S01]  /*1c660*/  BSSY B1, `(.L_x_8128) ;  /* 0x0000004000017945 */ /* 0x000fe20003800000 */
[----:B------:R-:W-:Y:S02]  /*1c670*/  SHF.R.S32.HI R9, RZ, 0x1f, R5 ;  /* 0x0000001fff097819 */ /* 0x000fe40000011405 */
[----:B------:R-:W0:Y:S02]  /*1c680*/  SYNCS.PHASECHK.TRANS64.TRYWAIT P0, [R6+URZ+0x28c40], R20 ;  /* 0x028c4014060075a7 */ /* 0x000e24000800017f */
[----:B0-----:R-:W-:Y:S05]  /*1c690*/  @!P0 BRA `(.L_x_8129) ;  /* 0x0000004800608947 */ /* 0x001fea0003800000 */
.L_x_8253:
[----:B------:R-:W-:Y:S05]  /*1c6a0*/  BSYNC B1 ;  /* 0x0000000000017941 */ /* 0x000fea0003800000 */
.L_x_8128:
        /* <DEDUP_REMOVED lines=40> */
.L_x_8263:
        /* <DEDUP_REMOVED lines=8> */
.L_x_8131:
[----:B------:R-:W-:Y:S02]  /*1c9b0*/  PLOP3.LUT P1, PT, P1, P0, PT, 0xa2, 0x0 ;  /* 0x000000000000781c */ /* 0x000fe40000f21472 */
[----:B------:R-:W-:-:S08]  /*1c9c0*/  @P0 R2UR P1, UR4, R6 ;  /* 0x00000000060402ca */ /* 0x000fd00000020000 */
[----:B------:R-:W-:-:S05]  /*1c9d0*/  @P0 PLOP3.LUT P0, PT, P1, PT, PT, 0x80, 0x0 ;  /* 0x000000000000081c */ /* 0x000fca0000f0f070 */
[----:B------:R-:W-:Y:S01]  /*1c9e0*/  @!P1 SYNCS.ARRIVE.TRANS64.RED.A0T1 RZ, [UR4+0x28c30], RZ ;  /* 0x028c30ffffff99a7 */ /* 0x000fe20008200404 */
[----:B------:R-:W-:Y:S07]  /*1c9f0*/  @!P1 ARRIVES.LDGSTSBAR.64.TRANSCNT [UR4+0x28c30] ;  /* 0x028c3000ff0099b0 */ /* 0x000fee0008000a84 */
[----:B------:R-:W-:Y:S05]  /*1ca00*/  @P0 BRA.U.ANY `(.L_x_8131) ;  /* 0xfffffffd00e80947 */ /* 0x000fea000393ffff */
[----:B------:R-:W-:Y:S01]  /*1ca10*/  NOP ;  /* 0x0000000000007918 */ /* 0x000fe20000000000 */
[----:B--2---:R-:W2:Y:S02]  /*1ca20*/  LDL R2, [R1+0x48] ;  /* 0x0000480001027983 */ /* 0x004ea40000100800 */
[----:B--2---:R-:W-:-:S13]  /*1ca30*/  ISETP.NE.AND P2, PT, R2, 0x3, PT ;  /* 0x000000030200780c */ /* 0x004fda0003f45270 */
[----:B------:R-:W-:Y:S05]  /*1ca40*/  @!P2 BRA `(.L_x_8132) ;  /* 0x000000000004a947 */ /* 0x000fea0003800000 */
[----:B------:R-:W-:Y:S01]  /*1ca50*/  BPT.TRAP 0x1 ;  /* 0x000000040000795c */ /* 0x000fe20000300000 */
.L_x_8132:
[----:B------:R2:W-:Y:S01]  /*1ca60*/  SYNCS.ARRIVE.TRANS64.A1T0 RZ, [R6+URZ+0x28c30], RZ ;  /* 0x028c30ff06ff79a7 */ /* 0x0005e2000810003f */
[----:B------:R-:W-:Y:S05]  /*1ca70*/  @!P2 BRA `(.L_x_8133) ;  /* 0x000000000004a947 */ /* 0x000fea0003800000 */
[----:B------:R-:W-:Y:S01]  /*1ca80*/  BPT.TRAP 0x1 ;  /* 0x000000040000795c */ /* 0x000fe20000300000 */
.L_x_8133:
[----:B------:R-:W3:Y:S01]  /*1ca90*/  SYNCS.PHASECHK.TRANS64.TRYWAIT P0, [R6+URZ+0x28c60], R20 ;  /* 0x028c6014060075a7 */ /* 0x000ee2000800017f */
[----:B------:R-:W-:Y:S04]  /*1caa0*/  BSSY B1, `(.L_x_8134) ;  /* 0x0000002000017945 */ /* 0x000fe80003800000 */
[----:B---3--:R-:W-:Y:S05]  /*1cab0*/  @!P0 BRA `(.L_x_8135) ;  /* 0x0000004800888947 */ /* 0x008fea0003800000 */
.L_x_8264:
[----:B------:R-:W-:Y:S05]  /*1cac0*/  BSYNC B1 ;  /* 0x0000000000017941 */ /* 0x000fea0003800000 */
.L_x_8134:
        /* <DEDUP_REMOVED lines=22> */
[C---:B------:R-:W-:Y:S02]  /*1cc30*/  LOP3.LUT P1, RZ, R18.reuse, 0x80, RZ, 0xc0, !PT ;  /* 0x0000008012ff7812 */ /* 0x040fe4000782c0ff */
[C---:B------:R-:W-:Y:S01]  /*1cc40*/  LOP3.LUT P2, RZ, R18.reuse, 0x40, RZ, 0xc0, !PT ;  /* 0x0000004012ff7812 */ /* 0x040fe2000784c0ff */
[----:B------:R-:W4:Y:S01]  /*1cc50*/  SHFL.IDX PT, R3, R10, RZ, 0x181f ;  /* 0x00181fff0a037589 */ /* 0x000f2200000e0000 */
[----:B------:R-:W-:Y:S02]  /*1cc60*/  LOP3.LUT R18, R18, 0xffffdfff, RZ, 0xc0, !PT ;  /* 0xffffdfff12127812 */ /* 0x000fe400078ec0ff */
[----:B------:R-:W-:Y:S01]  /*1cc70*/  LEA R21, R21, R17, 0x1 ;  /* 0x0000001115157211 */ /* 0x000fe200078e08ff */
        /* <DEDUP_REMOVED lines=52> */
.L_x_8274:
        /* <DEDUP_REMOVED lines=25> */
.L_x_8137:
[----:B------:R-:W-:Y:S02]  /*1d150*/  PLOP3.LUT P1, PT, P1, P0, PT, 0xa2, 0x0 ;  /* 0x000000000000781c */ /* 0x000fe40000f21472 */
[----:B------:R-:W-:-:S08]  /*1d160*/  @P0 R2UR P1, UR4, R6 ;  /* 0x00000000060402ca */ /* 0x000fd00000020000 */
[----:B------:R-:W-:-:S05]  /*1d170*/  @P0 PLOP3.LUT P0, PT, P1, PT, PT, 0x80, 0x0 ;  /* 0x000000000000081c */ /* 0x000fca0000f0f070 */
[----:B------:R-:W-:Y:S01]  /*1d180*/  @!P1 SYNCS.ARRIVE.TRANS64.RED.A0T1 RZ, [UR4+0x28c50], RZ ;  /* 0x028c50ffffff99a7 */ /* 0x000fe20008200404 */
[----:B------:R-:W-:Y:S07]  /*1d190*/  @!P1 ARRIVES.LDGSTSBAR.64.TRANSCNT [UR4+0x28c50] ;  /* 0x028c5000ff0099b0 */ /* 0x000fee0008000a84 */
[----:B------:R-:W-:Y:S05]  /*1d1a0*/  @P0 BRA.U.ANY `(.L_x_8137) ;  /* 0xfffffffd00e80947 */ /* 0x000fea000393ffff */
[----:B------:R-:W-:Y:S01]  /*1d1b0*/  NOP ;  /* 0x0000000000007918 */ /* 0x000fe20000000000 */
[----:B0-----:R-:W4:Y:S02]  /*1d1c0*/  LDL R2, [R1+0x48] ;  /* 0x0000480001027983 */ /* 0x001f240000100800 */
[----:B----4-:R-:W-:-:S13]  /*1d1d0*/  ISETP.NE.AND P2, PT, R2, 0x3, PT ;  /* 0x000000030200780c */ /* 0x010fda0003f45270 */
[----:B------:R-:W-:Y:S05]  /*1d1e0*/  @!P2 BRA `(.L_x_8138) ;  /* 0x000000000004a947 */ /* 0x000fea0003800000 */
[----:B------:R-:W-:Y:S01]  /*1d1f0*/  BPT.TRAP 0x1 ;  /* 0x000000040000795c */ /* 0x000fe20000300000 */
.L_x_8138:
[----:B------:R1:W-:Y:S01]  /*1d200*/  SYNCS.ARRIVE.TRANS64.A1T0 RZ, [R6+URZ+0x28c50], RZ ;  /* 0x028c50ff06ff79a7 */ /* 0x0003e2000810003f */
[----:B------:R-:W-:Y:S05]  /*1d210*/  @P3 BRA `(.L_x_8139) ;  /* 0xfffffff000603947 */ /* 0x000fea000383ffff */
.L_x_8126:
[----:B------:R-:W-:Y:S05]  /*1d220*/  BSYNC B0 ;  /* 0x0000000000007941 */ /* 0x000fea0003800000 */
.L_x_8125:
        /* <DEDUP_REMOVED lines=21> */
.L_x_8141:
[----:B------:R-:W-:Y:S05]  /*1d380*/  BSYNC B0 ;  /* 0x0000000000007941 */ /* 0x000fea0003800000 */
.L_x_8140:
[----:B------:R-:W-:-:S07]  /*1d390*/  SEL R22, R22, RZ, P0 ;  /* 0x000000ff16167207 */ /* 0x000fce0000000000 */
.L_x_8100:
[----:B------:R-:W-:Y:S05]  /*1d3a0*/  BSYNC B7 ;  /* 0x0000000000077941 */ /* 0x000fea0003800000 */
.L_x_8098:
        /* <DEDUP_REMOVED lines=11> */
.L_x_8142:
        /* <DEDUP_REMOVED lines=43> */
.L_x_8284:
[----:B------:R-:W-:Y:S02]  /*1d710*/  ULDC UR4, c[0x0][0xc38] ;  /* 0x00030e0000047ab9 */ /* 0x000fe40000000800 */
[----:B------:R-:W-:-:S04]  /*1d720*/  IMAD.U32 R4, RZ, RZ, UR4 ;  /* 0x00000004ff047e24 */ /* 0x000fc8000f8e00ff */
[----:B-1----:R-:W-:-:S04]  /*1d730*/  IMAD R3, R14, R4, RZ ;  /* 0x000000040e037224 */ /* 0x002fc800078e02ff */
[----:B------:R-:W-:-:S05]  /*1d740*/  IMAD.IADD R6, R6, 0x1, R3 ;  /* 0x0000000106067824 */ /* 0x000fca00078e0203 */
[----:B------:R-:W-:-:S13]  /*1d750*/  ISETP.GT.AND P6, PT, R6, R0, PT ;  /* 0x000000000600720c */ /* 0x000fda0003fc4270 */
[----:B------:R-:W-:Y:S05]  /*1d760*/  @P6 BRA `(.L_x_8145) ;  /* 0x0000000000a46947 */ /* 0x000fea0003800000 */
.L_x_8148:
        /* <DEDUP_REMOVED lines=35> */
.L_x_8292:
[----:B------:R-:W-:Y:S02]  /*1d9a0*/  ULDC UR4, c[0x0][0xc38] ;  /* 0x00030e0000047ab9 */ /* 0x000fe40000000800 */
[----:B------:R-:W-:-:S04]  /*1d9b0*/  IMAD.U32 R4, RZ, RZ, UR4 ;  /* 0x00000004ff047e24 */ /* 0x000fc8000f8e00ff */
[----:B-1----:R-:W-:-:S04]  /*1d9c0*/  IMAD R3, R14, R4, RZ ;  /* 0x000000040e037224 */ /* 0x002fc800078e02ff */
[----:B------:R-:W-:-:S05]  /*1d9d0*/  IMAD.IADD R6, R3, 0x1, R6 ;  /* 0x0000000103067824 */ /* 0x000fca00078e0206 */
[----:B------:R-:W-:-:S13]  /*1d9e0*/  ISETP.GT.AND P6, PT, R6, R0, PT ;  /* 0x000000000600720c */ /* 0x000fda0003fc4270 */
[----:B------:R-:W-:Y:S05]  /*1d9f0*/  @!P6 BRA `(.L_x_8148) ;  /* 0xfffffffc005ce947 */ /* 0x000fea000383ffff */
.L_x_8145:
        /* <DEDUP_REMOVED lines=10> */
.L_x_8297:
[----:B------:R-:W-:-:S13]  /*1daa0*/  ISETP.NE.AND P0, PT, R3, RZ, PT ;  /* 0x000000ff0300720c */ /* 0x000fda0003f05270 */
[----:B------:R-:W-:Y:S05]  /*1dab0*/  @!P0 BRA `(.L_x_8150) ;  /* 0x0000000000108947 */ /* 0x000fea0003800000 */
[----:B------:R-:W-:Y:S01]  /*1dac0*/  UMOV UR4, 0xffffffff ;  /* 0xffffffff00047882 */ /* 0x000fe20000000000 */
[----:B------:R-:W-:Y:S02]  /*1dad0*/  VIADD R12, R7, 0xffffffff ;  /* 0xffffffff070c7836 */ /* 0x000fe40000000000 */
[----:B------:R-:W-:Y:S05]  /*1dae0*/  BRA.DIV UR4, `(.L_x_8151) ;  /* 0x0000004a04bc7947 */ /* 0x000fea000b800000 */
[----:B------:R4:W0:Y:S02]  /*1daf0*/  SHFL.IDX PT, R24, R2, R12, 0x1f ;  /* 0x00001f0c02187589 */ /* 0x00082400000e0000 */
.L_x_8150:
        /* <DEDUP_REMOVED lines=10> */
[----:B0-----:R-:W-:Y:S01]  /*1dba0*/  VIADD R8, R7, 0xffffffe ;  /* 0x0ffffffe07087836 */ /* 0x001fe20000000000 */
[----:B------:R-:W-:-:S05]  /*1dbb0*/  IABS R7, R25 ;  /* 0x0000001900077213 */ /* 0x000fca0000000000 */
[----:B------:R0:W1:Y:S02]  /*1dbc0*/  F2I.FTZ.U32.TRUNC.NTZ R3, R8 ;  /* 0x0000000800037305 */ /* 0x000064000021f000 */
[----:B0-----:R-:W-:Y:S01]  /*1dbd0*/  IABS R8, R0 ;  /* 0x0000000000087213 */ /* 0x001fe20000000000 */
[----:B-1----:R-:W-:-:S04]  /*1dbe0*/  IMAD.MOV R9, RZ, RZ, -R3 ;  /* 0x000000ffff097224 */ /* 0x002fc800078e0a03 */
[----:B------:R-:W-:-:S04]  /*1dbf0*/  IMAD R9, R9, R4, RZ ;  /* 0x0000000409097224 */ /* 0x000fc800078e02ff */
[----:B------:R-:W-:Y:S02]  /*1dc00*/  IMAD.HI.U32 R3, R3, R9, R2 ;  /* 0x0000000903037227 */ /* 0x000fe400078e0002 */
[----:B------:R-:W0:Y:S02]  /*1dc10*/  MUFU.RCP R2, R10 ;  /* 0x0000000a00027308 */ /* 0x000e240000001000 */
[----:B------:R-:W-:Y:S02]  /*1dc20*/  IMAD.MOV R9, RZ, RZ, -R7 ;  /* 0x000000ffff097224 */ /* 0x000fe400078e0a07 */
[----:B------:R-:W-:-:S04]  /*1dc30*/  IMAD.HI.U32 R7, R3, R8, RZ ;  /* 0x0000000803077227 */ /* 0x000fc800078e00ff */
[----:B------:R-:W-:-:S05]  /*1dc40*/  IMAD R9, R7, R9, R8 ;  /* 0x0000000907097224 */ /* 0x000fca00078e0208 */
[----:B------:R-:W-:Y:S01]  /*1dc50*/  ISETP.GT.U32.AND P1, PT, R4, R9, PT ;  /* 0x000000090400720c */ /* 0x000fe20003f24070 */
[----:B0-----:R-:W-:Y:S02]  /*1dc60*/  VIADD R8, R2, 0xffffffe ;  /* 0x0ffffffe02087836 */ /* 0x001fe40000000000 */
[----:B------:R-:W-:Y:S02]  /*1dc70*/  IMAD.MOV.U32 R2, RZ, RZ, RZ ;  /* 0x000000ffff027224 */ /* 0x000fe400078e00ff */
[----:B------:R-:W0:Y:S08]  /*1dc80*/  F2I.FTZ.U32.TRUNC.NTZ R3, R8 ;  /* 0x0000000800037305 */ /* 0x000e30000021f000 */
[----:B------:R-:W-:Y:S01]  /*1dc90*/  @!P1 IADD3 R9, R9, -R4, RZ ;  /* 0x8000000409099210 */ /* 0x000fe20007ffe0ff */
[----:B------:R-:W-:Y:S01]  /*1dca0*/  @!P1 VIADD R7, R7, 0x1 ;  /* 0x0000000107079836 */ /* 0x000fe20000000000 */
[----:B------:R-:W-:-:S02]  /*1dcb0*/  ISETP.NE.AND P1, PT, R25, RZ, PT ;  /* 0x000000ff1900720c */ /* 0x000fc40003f25270 */
[----:B------:R-:W-:Y:S02]  /*1dcc0*/  ISETP.GE.U32.AND P0, PT, R9, R4, PT ;  /* 0x000000040900720c */ /* 0x000fe40003f06070 */
[----:B------:R-:W-:Y:S01]  /*1dcd0*/  IABS R4, R5 ;  /* 0x0000000500047213 */ /* 0x000fe20000000000 */
[----:B0-----:R-:W-:-:S04]  /*1dce0*/  IMAD.MOV R9, RZ, RZ, -R3 ;  /* 0x000000ffff097224 */ /* 0x001fc800078e0a03 */
[----:B------:R-:W-:Y:S02]  /*1dcf0*/  IMAD.MOV R4, RZ, RZ, -R4 ;  /* 0x000000ffff047224 */ /* 0x000fe400078e0a04 */
[----:B------:R-:W-:-:S04]  /*1dd00*/  IMAD R9, R9, R6, RZ ;  /* 0x0000000609097224 */ /* 0x000fc800078e02ff */
[----:B------:R-:W-:Y:S02]  /*1dd10*/  @P0 VIADD R7, R7, 0x1 ;  /* 0x0000000107070836 */ /* 0x000fe40000000000 */
[----:B------:R-:W-:Y:S01]  /*1dd20*/  IMAD.HI.U32 R2, R3, R9, R2 ;  /* 0x0000000903027227 */ /* 0x000fe200078e0002 */
[----:B------:R-:W-:-:S04]  /*1dd30*/  LOP3.LUT R3, R0, R25, RZ, 0x3c, !PT ;  /* 0x0000001900037212 */ /* 0x000fc800078e3cff */
[----:B------:R-:W-:-:S13]  /*1dd40*/  ISETP.GE.AND P2, PT, R3, RZ, PT ;  /* 0x000000ff0300720c */ /* 0x000fda0003f46270 */
        /* <DEDUP_REMOVED lines=16> */
[----:B------:R-:W-:Y:S01]  /*1de50*/  IMAD R26, R5, 0x1000000, R2 ;  /* 0x01000000051a7824 */ /* 0x000fe200078e0202 */
[----:B------:R-:W-:Y:S01]  /*1de60*/  IADD3 R2, -R7, RZ, RZ ;  /* 0x000000ff07027210 */ /* 0x000fe20007ffe1ff */
[----:B------:R-:W-:-:S04]  /*1de70*/  IMAD R5, R5, R4, R7 ;  /* 0x0000000405057224 */ /* 0x000fc800078e0207 */
[----:B------:R-:W-:Y:S02]  /*1de80*/  IMAD R2, R25, R2, R0 ;  /* 0x0000000219027224 */ /* 0x000fe400078e0200 */
[----:B------:R-:W-:Y:S01]  /*1de90*/  IMAD R26, R5, 0x10000, R26 ;  /* 0x00010000051a7824 */ /* 0x000fe200078e021a */
[----:B------:R-:W-:Y:S06]  /*1dea0*/  BRA `(.L_x_8153) ;  /* 0x0000000000f47947 */ /* 0x000fec0003800000 */
.L_x_8152:
[----:B----4-:R-:W0:Y:S02]  /*1deb0*/  LDC.64 R2, c[0x0][0xc90] ;  /* 0x00032400ff027b82 */ /* 0x010e240000000a00 */
[----:B0-----:R-:W-:-:S05]  /*1dec0*/  IMAD.WIDE R2, R27, 0x4, R2 ;  /* 0x000000041b027825 */ /* 0x001fca00078e0202 */
[----:B-1----:R0:W2:Y:S02]  /*1ded0*/  LDG.E R7, desc[UR40][R2.64] ;  /* 0x0000002802077981 */ /* 0x0020a4000c1e1900 */
[----:B0-----:R-:W-:Y:S02]  /*1dee0*/  IMAD.MOV.U32 R2, RZ, RZ, RZ ;  /* 0x000000ffff027224 */ /* 0x001fe400078e00ff */
[----:B--2---:R-:W-:-:S05]  /*1def0*/  IMAD R5, R25, R7, RZ ;  /* 0x0000000719057224 */ /* 0x004fca00078e02ff */
[-C--:B------:R-:W-:Y:S02]  /*1df00*/  IABS R6, R5.reuse ;  /* 0x0000000500067213 */ /* 0x080fe40000000000 */
        /* <DEDUP_REMOVED lines=18> */
[----:B------:R-:W-:-:S13]  /*1e030*/  ISETP.GE.U32.AND P0, PT, R9, R6, PT ;  /* 0x000000060900720c */ /* 0x000fda0003f06070 */
[----:B------:R-:W-:-:S04]  /*1e040*/  @P0 VIADD R3, R3, 0x1 ;  /* 0x0000000103030836 */ /* 0x000fc80000000000 */
[----:B------:R-:W-:-:S04]  /*1e050*/  IMAD.MOV.U32 R2, RZ, RZ, R3 ;  /* 0x000000ffff027224 */ /* 0x000fc800078e0003 */
[----:B------:R-:W-:Y:S01]  /*1e060*/  @!P2 IMAD.MOV R2, RZ, RZ, -R2 ;  /* 0x000000ffff02a224 */ /* 0x000fe200078e0a02 */
        /* <DEDUP_REMOVED lines=25> */
[----:B------:R-:W-:Y:S02]  /*1e200*/  LOP3.LUT R0, R5, R4, RZ, 0x3c, !PT ;  /* 0x0000000405007212 */ /* 0x000fe400078e3cff */
[----:B------:R-:W-:Y:S02]  /*1e210*/  IADD3 R5, R6, 0x1000000, R5 ;  /* 0x0100000006057810 */ /* 0x000fe40007ffe005 */
[----:B------:R-:W-:-:S07]  /*1e220*/  ISETP.GE.AND P2, PT, R0, RZ, PT ;  /* 0x000000ff0000720c */ /* 0x000fce0003f46270 */
[----:B------:R-:W-:-:S06]  /*1e230*/  @P0 VIADD R2, R2, 0x1 ;  /* 0x0000000102020836 */ /* 0x000fcc0000000000 */
[----:B------:R-:W-:Y:S01]  /*1e240*/  @!P2 IMAD.MOV R2, RZ, RZ, -R2 ;  /* 0x000000ffff02a224 */ /* 0x000fe200078e0a02 */
[----:B------:R-:W-:Y:S01]  /*1e250*/  @!P1 LOP3.LUT R2, RZ, R4, RZ, 0x33, !PT ;  /* 0x00000004ff029212 */ /* 0x000fe200078e33ff */
[----:B------:R-:W-:-:S04]  /*1e260*/  IMAD.MOV R4, RZ, RZ, -R4 ;  /* 0x000000ffff047224 */ /* 0x000fc800078e0a04 */
[----:B------:R-:W-:-:S07]  /*1e270*/  IMAD R26, R2, R4, R5 ;  /* 0x00000004021a7224 */ /* 0x000fce00078e0205 */
.L_x_8153:
[----:B------:R-:W-:-:S05]  /*1e280*/  LOP3.LUT R2, RZ, R2, RZ, 0x33, !PT ;  /* 0x00000002ff027212 */ /* 0x000fca00078e33ff */
[----:B------:R-:W-:Y:S01]  /*1e290*/  IMAD.IADD R25, R25, 0x1, R2 ;  /* 0x0000000119197824 */ /* 0x000fe200078e0202 */
[----:B------:R-:W-:Y:S06]  /*1e2a0*/  BRA `(.L_x_8154) ;  /* 0x00000000001c7947 */ /* 0x000fec0003800000 */
.L_x_8146:
[----:B------:R-:W-:Y:S01]  /*1e2b0*/  UMOV UR4, URZ ;  /* 0x0000003f00047c82 */ /* 0x000fe20008000000 */
[----:B------:R-:W-:Y:S01]  /*1e2c0*/  UMOV UR5, URZ ;  /* 0x0000003f00057c82 */ /* 0x000fe20008000000 */
[----:B------:R-:W-:Y:S01]  /*1e2d0*/  ULDC UR6, c[0x0][0xc3c] ;  /* 0x00030f0000067ab9 */ /* 0x000fe20000000800 */
[----:B------:R-:W-:Y:S01]  /*1e2e0*/  IMAD.MOV.U32 R24, RZ, RZ, R0 ;  /* 0x000000ffff187224 */ /* 0x000fe200078e0000 */
[----:B------:R-:W-:Y:S01]  /*1e2f0*/  MOV R27, UR6 ;  /* 0x00000006001b7c02 */ /* 0x000fe20008000f00 */
[----:B------:R-:W-:Y:S02]  /*1e300*/  IMAD.U32 R25, RZ, RZ, UR4 ;  /* 0x00000004ff197e24 */ /* 0x000fe4000f8e00ff */
[----:B------:R-:W-:-:S07]  /*1e310*/  IMAD.U32 R26, RZ, RZ, UR5 ;  /* 0x00000005ff1a7e24 */ /* 0x000fce000f8e00ff */
.L_x_8154:
        /* <DEDUP_REMOVED lines=10> */
.L_x_8143:
[----:B------:R-:W-:Y:S02]  /*1e3c0*/  ULDC UR4, c[0x0][0xc3c] ;  /* 0x00030f0000047ab9 */ /* 0x000fe40000000800 */
[----:B0-----:R-:W-:-:S13]  /*1e3d0*/  ISETP.GE.AND P0, PT, R27, UR4, PT ;  /* 0x000000041b007c0c */ /* 0x001fda000bf06270 */
[----:B------:R-:W-:Y:S05]  /*1e3e0*/  @!P0 BRA `(.L_x_8155) ;  /* 0xffffff9000948947 */ /* 0x000fea000383ffff */
[----:B------:R-:W-:Y:S05]  /*1e3f0*/  BSYNC B8 ;  /* 0x0000000000087941 */ /* 0x000fea0003800000 */
.L_x_8044:
        /* <DEDUP_REMOVED lines=12> */
.L_x_8300:
[----:B------:R-:W-:Y:S05]  /*1e4c0*/  BSYNC B0 ;  /* 0x0000000000007941 */ /* 0x000fea0003800000 */
.L_x_8156:
[----:B------:R-:W-:-:S03]  /*1e4d0*/  UMOV UR4, 0xffffffff ;  /* 0xffffffff00047882 */ /* 0x000fc60000000000 */
[----:B------:R-:W-:Y:S05]  /*1e4e0*/  BRA.DIV UR4, `(.L_x_8158) ;  /* 0x0000004204787947 */ /* 0x000fea000b800000 */
[----:B0-----:R-:W0:Y:S02]  /*1e4f0*/  S2R R0, SR_TID.X ;  /* 0x0000000000007919 */ /* 0x001e240000002100 */
[----:B0-----:R-:W-:-:S04]  /*1e500*/  SHF.R.U32.HI R0, RZ, 0x5, R0 ;  /* 0x00000005ff007819 */ /* 0x001fc80000011600 */
[----:B------:R-:W-:-:S05]  /*1e510*/  LOP3.LUT R0, R0, 0x3, RZ, 0xc0, !PT ;  /* 0x0000000300007812 */ /* 0x000fca00078ec0ff */
[----:B------:R0:W1:Y:S02]  /*1e520*/  SHFL.IDX PT, R14, R0, RZ, 0x1f ;  /* 0x00001fff000e7589 */ /* 0x00006400000e0000 */
.L_x_8303:
[----:B-1----:R-:W-:-:S13]  /*1e530*/  ISETP.NE.AND P0, PT, R14, RZ, PT ;  /* 0x000000ff0e00720c */ /* 0x002fda0003f05270 */
[----:B------:R-:W-:Y:S05]  /*1e540*/  @P0 BRA `(.L_x_7879) ;  /* 0x0000000000880947 */ /* 0x000fea0003800000 */
[----:B------:R-:W-:-:S03]  /*1e550*/  UMOV UR4, 0xffffffff ;  /* 0xffffffff00047882 */ /* 0x000fc60000000000 */
[----:B------:R-:W-:Y:S05]  /*1e560*/  BRA.DIV UR4, `(.L_x_8159) ;  /* 0x00000042048c7947 */ /* 0x000fea000b800000 */
[----:B------:R-:W-:-:S13]  /*1e570*/  ELECT P6, URZ, PT ;  /* 0x00000000003f782f */ /* 0x000fda00038c0000 */
.L_x_8306:
[----:B------:R-:W-:Y:S05]  /*1e580*/  @!P6 BRA `(.L_x_7879) ;  /* 0x000000000078e947 */ /* 0x000fea0003800000 */
[----:B0-----:R-:W5:Y:S02]  /*1e590*/  LDL.LU R0, [R1] ;  /* 0x0000000001007983 */ /* 0x001f640000300800 */
[----:B-----5:R-:W-:-:S04]  /*1e5a0*/  LOP3.LUT R0, R0, 0x2, RZ, 0xfc, !PT ;  /* 0x0000000200007812 */ /* 0x020fc800078efcff */
[----:B------:R-:W-:-:S13]  /*1e5b0*/  ISETP.NE.AND P0, PT, R0, 0x3, PT ;  /* 0x000000030000780c */ /* 0x000fda0003f05270 */
[----:B------:R-:W-:Y:S05]  /*1e5c0*/  @!P0 BRA `(.L_x_8160) ;  /* 0x0000000000048947 */ /* 0x000fea0003800000 */
[----:B------:R-:W-:Y:S01]  /*1e5d0*/  BPT.TRAP 0x1 ;  /* 0x000000040000795c */ /* 0x000fe20000300000 */
.L_x_8160:
[----:B------:R-:W-:Y:S01]  /*1e5e0*/  IMAD R5, R22, 0x8, R7 ;  /* 0x0000000816057824 */ /* 0x000fe200078e0207 */
[----:B------:R-:W-:Y:S01]  /*1e5f0*/  SHF.L.U32 R0, R28, 0x1f, RZ ;  /* 0x0000001f1c007819 */ /* 0x000fe200000006ff */
[----:B------:R-:W-:-:S03]  /*1e600*/  VIADD R22, R22, 0x1 ;  /* 0x0000000116167836 */ /* 0x000fc60000000000 */
[----:B------:R-:W0:Y:S02]  /*1e610*/  SYNCS.PHASECHK.TRANS64.TRYWAIT P1, [R5+URZ+0x28c40], R0 ;  /* 0x028c4000050075a7 */ /* 0x000e24000802017f */
[----:B------:R-:W-:-:S04]  /*1e620*/  ISETP.NE.AND P2, PT, R22, 0x2, PT ;  /* 0x000000021600780c */ /* 0x000fc80003f45270 */
[----:B------:R-:W-:Y:S01]  /*1e630*/  SEL R3, RZ, 0x1, P2 ;  /* 0x00000001ff037807 */ /* 0x000fe20001000000 */
[----:B0-----:R-:W-:Y:S08]  /*1e640*/  @!P1 BRA `(.L_x_8161) ;  /* 0x0000004000749947 */ /* 0x001ff00003800000 */
.L_x_8307:
[----:B------:R-:W-:Y:S02]  /*1e650*/  SEL R22, R22, RZ, P2 ;  /* 0x000000ff16167207 */ /* 0x000fe40001000000 */
[----:B------:R-:W-:Y:S01]  /*1e660*/  LOP3.LUT R2, R28, R3, RZ, 0x3c, !PT ;  /* 0x000000031c027212 */ /* 0x000fe200078e3cff */
[----:B------:R-:W-:Y:S06]  /*1e670*/  @!P0 BRA `(.L_x_8162) ;  /* 0x0000000000048947 */ /* 0x000fec0003800000 */
[----:B------:R-:W-:Y:S01]  /*1e680*/  BPT.TRAP 0x1 ;  /* 0x000000040000795c */ /* 0x000fe20000300000 */
.L_x_8162:
[----:B------:R-:W-:Y:S01]  /*1e690*/  IMAD R3, R22, 0x8, R7 ;  /* 0x0000000816037824 */ /* 0x000fe200078e0207 */
[----:B------:R-:W-:-:S04]  /*1e6a0*/  SHF.L.U32 R2, R2, 0x1f, RZ ;  /* 0x0000001f02027819 */ /* 0x000fc800000006ff */
[----:B------:R-:W1:Y:S02]  /*1e6b0*/  SYNCS.PHASECHK.TRANS64.TRYWAIT P1, [R3+URZ+0x28c40], R2 ;  /* 0x028c4002030075a7 */ /* 0x000e64000802017f */
[----:B-1----:R-:W-:Y:S05]  /*1e6c0*/  @!P1 BRA `(.L_x_8163) ;  /* 0x0000004000689947 */ /* 0x002fea0003800000 */
.L_x_8308:
[----:B------:R-:W-:Y:S05]  /*1e6d0*/  @!P0 BRA `(.L_x_8164) ;  /* 0x0000000000048947 */ /* 0x000fea0003800000 */
[----:B------:R-:W-:Y:S01]  /*1e6e0*/  BPT.TRAP 0x1 ;  /* 0x000000040000795c */ /* 0x000fe20000300000 */
.L_x_8164:
[----:B------:R-:W5:Y:S02]  /*1e6f0*/  SYNCS.PHASECHK.TRANS64.TRYWAIT P1, [R5+URZ+0x28c60], R0 ;  /* 0x028c6000050075a7 */ /* 0x000f64000802017f */
[----:B-----5:R-:W-:Y:S05]  /*1e700*/  @!P1 BRA `(.L_x_8165) ;  /* 0x00000040006c9947 */ /* 0x020fea0003800000 */
.L_x_8309:
[----:B------:R-:W-:Y:S05]  /*1e710*/  @!P0 BRA `(.L_x_8166) ;  /* 0x0000000000048947 */ /* 0x000fea0003800000 */
[----:B------:R-:W-:Y:S01]  /*1e720*/  BPT.TRAP 0x1 ;  /* 0x000000040000795c */ /* 0x000fe20000300000 */
.L_x_8166:
[----:B------:R0:W0:Y:S02]  /*1e730*/  SYNCS.PHASECHK.TRANS64.TRYWAIT P0, [R3+URZ+0x28c60], R2 ;  /* 0x028c6002030075a7 */ /* 0x000024000800017f */
[----:B0-----:R-:W-:Y:S05]  /*1e740*/  @!P0 NANOSLEEP.SYNCS 0x989680 ;  /* 0x009896800000895d */ /* 0x001fea0003900000 */
[----:B------:R-:W0:Y:S02]  /*1e750*/  @!P0 SYNCS.PHASECHK.TRANS64 P0, [R3+URZ+0x28c60], R2 ;  /* 0x028c6002030085a7 */ /* 0x000e24000800007f */
[----:B0-----:R-:W-:Y:S05]  /*1e760*/  @!P0 BRA `(.L_x_8166) ;  /* 0xfffffffc00f08947 */ /* 0x001fea000383ffff */
.L_x_7879:
[----:B------:R-:W-:Y:S05]  /*1e770*/  BSYNC B9 ;  /* 0x0000000000097941 */ /* 0x000fea0003800000 */
.L_x_7876:
[----:B------:R-:W-:Y:S05]  /*1e780*/  EXIT ;  /* 0x000000000000794d */ /* 0x000fea0003800000 */
.L_x_7897:
[----:B0-----:R0:W1:Y:S02]  /*1e790*/  SYNCS.PHASECHK.TRANS64.TRYWAIT P5, [R61+URZ+0x28c90], R68 ;  /* 0x028c90443d0075a7 */ /* 0x00106400080a017f */
[----:B-1----:R-:W-:Y:S05]  /*1e7a0*/  @!P5 NANOSLEEP.SYNCS 0x989680 ;  /* 0x009896800000d95d */ /* 0x002fea0003900000 */
[----:B------:R-:W1:Y:S02]  /*1e7b0*/  @!P5 SYNCS.PHASECHK.TRANS64 P5, [R61+URZ+0x28c90], R68 ;  /* 0x028c90443d00d5a7 */ /* 0x000e6400080a007f */
[----:B-1----:R-:W-:Y:S05]  /*1e7c0*/  @!P5 BRA `(.L_x_7897) ;  /* 0xfffffffc00f0d947 */ /* 0x002fea000383ffff */
[----:B------:R-:W-:Y:S05]  /*1e7d0*/  BRA `(.L_x_8167) ;  /* 0xfffffe4800747947 */ /* 0x000fea000383ffff */
.L_x_7898:
        /* <DEDUP_REMOVED lines=8> */
.L_x_8169:
[----:B------:R-:W-:Y:S05]  /*1e860*/  BSYNC B1 ;  /* 0x0000000000017941 */ /* 0x000fea0003800000 */
.L_x_8168:
        /* <DEDUP_REMOVED lines=8> */
.L_x_8170:
[----:B------:R-:W-:Y:S01]  /*1e8f0*/  IMAD.MOV.U32 R70, RZ, RZ, R14 ;  /* 0x000000ffff467224 */ /* 0x000fe200078e000e */
[----:B------:R-:W-:Y:S06]  /*1e900*/  BRA `(.L_x_8171) ;  /* 0xfffffe48003c7947 */ /* 0x000fec000383ffff */
.L_x_7908:
[----:B0-----:R0:W1:Y:S02]  /*1e910*/  SYNCS.PHASECHK.TRANS64.TRYWAIT P6, [R61+URZ+0x28c90], R68 ;  /* 0x028c90443d0075a7 */ /* 0x00106400080c017f */
[----:B-1----:R-:W-:Y:S05]  /*1e920*/  @!P6 NANOSLEEP.SYNCS 0x989680 ;  /* 0x009896800000e95d */ /* 0x002fea0003900000 */
[----:B------:R-:W1:Y:S02]  /*1e930*/  @!P6 SYNCS.PHASECHK.TRANS64 P6, [R61+URZ+0x28c90], R68 ;  /* 0x028c90443d00e5a7 */ /* 0x000e6400080c007f */
[----:B-1----:R-:W-:Y:S05]  /*1e940*/  @!P6 BRA `(.L_x_7908) ;  /* 0xfffffffc00f0e947 */ /* 0x002fea000383ffff */
[----:B------:R-:W-:Y:S05]  /*1e950*/  BRA `(.L_x_8172) ;  /* 0xfffffe50009c7947 */ /* 0x000fea000383ffff */
.L_x_7909:
        /* <DEDUP_REMOVED lines=8> */
.L_x_8174:
[----:B------:R-:W-:Y:S05]  /*1e9e0*/  BSYNC B1 ;  /* 0x0000000000017941 */ /* 0x000fea0003800000 */
.L_x_8173:
        /* <DEDUP_REMOVED lines=8> */
.L_x_8175:
[----:B------:R-:W-:Y:S01]  /*1ea70*/  IMAD.MOV.U32 R70, RZ, RZ, R14 ;  /* 0x000000ffff467224 */ /* 0x000fe200078e000e */
[----:B------:R-:W-:Y:S06]  /*1ea80*/  BRA `(.L_x_8176) ;  /* 0xfffffe5000647947 */ /* 0x000fec000383ffff */
.L_x_7914:
[----:B-1----:R1:W2:Y:S02]  /*1ea90*/  SYNCS.PHASECHK.TRANS64.TRYWAIT P4, [R61+URZ+0x28c90], R68 ;  /* 0x028c90443d0075a7 */ /* 0x0022a4000808017f */
[----:B--2---:R-:W-:Y:S05]  /*1eaa0*/  @!P4 NANOSLEEP.SYNCS 0x989680 ;  /* 0x009896800000c95d */ /* 0x004fea0003900000 */
[----:B------:R-:W2:Y:S02]  /*1eab0*/  @!P4 SYNCS.PHASECHK.TRANS64 P4, [R61+URZ+0x28c90], R68 ;  /* 0x028c90443d00c5a7 */ /* 0x000ea4000808007f */
[----:B--2---:R-:W-:Y:S05]  /*1eac0*/  @!P4 BRA `(.L_x_7914) ;  /* 0xfffffffc00f0c947 */ /* 0x004fea000383ffff */
[----:B------:R-:W-:Y:S05]  /*1ead0*/  BRA `(.L_x_8177) ;  /* 0xfffffe5800647947 */ /* 0x000fea000383ffff */
.L_x_7915:
[----:B------:R-:W-:Y:S01]  /*1eae0*/  BSSY B1, `(.L_x_8178) ;  /* 0x0000007000017945 */ /* 0x000fe20003800000 */
[----:B------:R-:W-:Y:S01]  /*1eaf0*/  MOV R12, RZ ;  /* 0x000000ff000c7202 */ /* 0x000fe20000000f00 */
[----:B------:R-:W-:Y:S02]  /*1eb00*/  IMAD.MOV.U32 R11, RZ, RZ, 0x1c1f ;  /* 0x00001c1fff0b7424 */ /* 0x000fe400078e00ff */
[----:B------:R-:W-:-:S07]  /*1eb10*/  IMAD.MOV.U32 R15, RZ, RZ, -0x1 ;  /* 0xffffffffff0f7424 */ /* 0x000fce00078e00ff */
[----:B-1----:R-:W-:Y:S05]  /*1eb20*/  WARPSYNC.COLLECTIVE R15, `(.L_x_8179) ;  /* 0x000000000f087348 */ /* 0x002fea0003c00000 */
[----:B------:R0:W2:Y:S02]  /*1eb30*/  SHFL.IDX P6, R14, R13, R12, R11 ;  /* 0x0000000c0d0e7389 */ /* 0x0000a400000c000b */
[----:B012---:R-:W-:Y:S01]  /*1eb40*/  ENDCOLLECTIVE ;  /* 0x000000000000791b */ /* 0x007fe20003800000 */
.L_x_8179:
[----:B------:R-:W-:Y:S05]  /*1eb50*/  BSYNC B1 ;  /* 0x0000000000017941 */ /* 0x000fea0003800000 */
.L_x_8178:
        /* <DEDUP_REMOVED lines=8> */
.L_x_8180:
[----:B------:R-:W-:Y:S05]  /*1ebe0*/  BRA `(.L_x_8181) ;  /* 0xfffffe5800847947 */ /* 0x000fea000383ffff */
.L_x_7919:
[----:B--2---:R2:W4:Y:S02]  /*1ebf0*/  SYNCS.PHASECHK.TRANS64.TRYWAIT P3, [R61+URZ+0x28cb0], R68 ;  /* 0x028cb0443d0075a7 */ /* 0x004524000806017f */
[----:B----4-:R-:W-:Y:S05]  /*1ec00*/  @!P3 NANOSLEEP.SYNCS 0x989680 ;  /* 0x009896800000b95d */ /* 0x010fea0003900000 */
[----:B------:R-:W4:Y:S02]  /*1ec10*/  @!P3 SYNCS.PHASECHK.TRANS64 P3, [R61+URZ+0x28cb0], R68 ;  /* 0x028cb0443d00b5a7 */ /* 0x000f24000806007f */
[----:B----4-:R-:W-:Y:S05]  /*1ec20*/  @!P3 BRA `(.L_x_7919) ;  /* 0xfffffffc00f0b947 */ /* 0x010fea000383ffff */
[----:B------:R-:W-:Y:S05]  /*1ec30*/  BRA `(.L_x_8182) ;  /* 0xfffffe5c00107947 */ /* 0x000fea000383ffff */
.L_x_7932:
[----:B0-----:R0:W1:Y:S02]  /*1ec40*/  SYNCS.PHASECHK.TRANS64.TRYWAIT P1, [R12+URZ+0x28c50], R5 ;  /* 0x028c50050c0075a7 */ /* 0x001064000802017f */
[----:B-1----:R-:W-:Y:S05]  /*1ec50*/  @!P1 NANOSLEEP.SYNCS 0x989680 ;  /* 0x009896800000995d */ /* 0x002fea0003900000 */
[----:B------:R-:W1:Y:S02]  /*1ec60*/  @!P1 SYNCS.PHASECHK.TRANS64 P1, [R12+URZ+0x28c50], R5 ;  /* 0x028c50050c0095a7 */ /* 0x000e64000802007f */
[----:B-1----:R-:W-:Y:S05]  /*1ec70*/  @!P1 BRA `(.L_x_7932) ;  /* 0xfffffffc00f09947 */ /* 0x002fea000383ffff */
[----:B------:R-:W-:Y:S05]  /*1ec80*/  BRA `(.L_x_8183) ;  /* 0xfffffe6c00c87947 */ /* 0x000fea000383ffff */
.L_x_7940:
[----:B-1----:R1:W2:Y:S02]  /*1ec90*/  SYNCS.PHASECHK.TRANS64.TRYWAIT P1, [R21+URZ+0x28c50], R12 ;  /* 0x028c500c150075a7 */ /* 0x0022a4000802017f */
[----:B--2---:R-:W-:Y:S05]  /*1eca0*/  @!P1 NANOSLEEP.SYNCS 0x989680 ;  /* 0x009896800000995d */ /* 0x004fea0003900000 */
[----:B------:R-:W2:Y:S02]  /*1ecb0*/  @!P1 SYNCS.PHASECHK.TRANS64 P1, [R21+URZ+0x28c50], R12 ;  /* 0x028c500c150095a7 */ /* 0x000ea4000802007f */
[----:B--2---:R-:W-:Y:S05]  /*1ecc0*/  @!P1 BRA `(.L_x_7940) ;  /* 0xfffffffc00f09947 */ /* 0x004fea000383ffff */
[----:B------:R-:W-:Y:S05]  /*1ecd0*/  BRA `(.L_x_7939) ;  /* 0xfffffe7800f07947 */ /* 0x000fea000383ffff */
.L_x_7956:
        /* <DEDUP_REMOVED lines=8> */
.L_x_8185:
[----:B------:R-:W-:Y:S05]  /*1ed60*/  BSYNC B1 ;  /* 0x0000000000017941 */ /* 0x000fea0003800000 */
.L_x_8184:
[----:B------:R-:W-:Y:S01]  /*1ed70*/  MOV R13, R10 ;  /* 0x0000000a000d7202 */ /* 0x000fe20000000f00 */
[----:B------:R-:W-:Y:S02]  /*1ed80*/  IMAD.MOV.U32 R12, RZ, RZ, RZ ;  /* 0x000000ffff0c7224 */ /* 0x000fe400078e00ff */
[----:B------:R-:W-:Y:S02]  /*1ed90*/  IMAD.MOV.U32 R11, RZ, RZ, 0x1c1f ;  /* 0x00001c1fff0b7424 */ /* 0x000fe400078e00ff */
[----:B------:R-:W-:Y:S02]  /*1eda0*/  IMAD.MOV.U32 R15, RZ, RZ, -0x1 ;  /* 0xffffffffff0f7424 */ /* 0x000fe400078e00ff */
[----:B------:R-:W-:-:S07]  /*1edb0*/  IMAD.MOV.U32 R0, RZ, RZ, R14 ;  /* 0x000000ffff007224 */ /* 0x000fce00078e000e */
[----:B------:R-:W-:Y:S05]  /*1edc0*/  WARPSYNC.COLLECTIVE R15, `(.L_x_8186) ;  /* 0x000000000f087348 */ /* 0x000fea0003c00000 */
[----:B------:R0:W1:Y:S02]  /*1edd0*/  SHFL.IDX P6, R14, R13, R12, R11 ;  /* 0x0000000c0d0e7389 */ /* 0x00006400000c000b */
[----:B01----:R-:W-:Y:S01]  /*1ede0*/  ENDCOLLECTIVE ;  /* 0x000000000000791b */ /* 0x003fe20003800000 */
.L_x_8186:
[----:B------:R-:W-:Y:S02]  /*1edf0*/  IMAD.MOV.U32 R13, RZ, RZ, R152 ;  /* 0x000000ffff0d7224 */ /* 0x000fe400078e0098 */
[----:B------:R-:W-:-:S07]  /*1ee00*/  IMAD.MOV.U32 R3, RZ, RZ, R14 ;  /* 0x000000ffff037224 */ /* 0x000fce00078e000e */
[----:B------:R-:W-:Y:S05]  /*1ee10*/  WARPSYNC.COLLECTIVE R15, `(.L_x_8187) ;  /* 0x000000000f087348 */ /* 0x000fea0003c00000 */
[----:B------:R0:W1:Y:S02]  /*1ee20*/  SHFL.IDX P6, R14, R13, R12, R11 ;  /* 0x0000000c0d0e7389 */ /* 0x00006400000c000b */
[----:B01----:R-:W-:Y:S01]  /*1ee30*/  ENDCOLLECTIVE ;  /* 0x000000000000791b */ /* 0x003fe20003800000 */
.L_x_8187:
[----:B------:R-:W-:Y:S02]  /*1ee40*/  IMAD.MOV.U32 R13, RZ, RZ, R30 ;  /* 0x000000ffff0d7224 */ /* 0x000fe400078e001e */
[----:B------:R-:W-:-:S07]  /*1ee50*/  IMAD.MOV.U32 R7, RZ, RZ, R14 ;  /* 0x000000ffff077224 */ /* 0x000fce00078e000e */
[----:B------:R-:W-:Y:S05]  /*1ee60*/  WARPSYNC.COLLECTIVE R15, `(.L_x_8188) ;  /* 0x000000000f087348 */ /* 0x000fea0003c00000 */
[----:B------:R0:W1:Y:S02]  /*1ee70*/  SHFL.IDX P6, R14, R13, R12, R11 ;  /* 0x0000000c0d0e7389 */ /* 0x00006400000c000b */
[----:B01----:R-:W-:Y:S01]  /*1ee80*/  ENDCOLLECTIVE ;  /* 0x000000000000791b */ /* 0x003fe20003800000 */
.L_x_8188:
[----:B------:R-:W-:Y:S01]  /*1ee90*/  IMAD.MOV.U32 R8, RZ, RZ, R14 ;  /* 0x000000ffff087224 */ /* 0x000fe200078e000e */
[----:B------:R-:W-:Y:S06]  /*1eea0*/  BRA `(.L_x_8189) ;  /* 0xfffffe94003c7947 */ /* 0x000fec000383ffff */
.L_x_7959:
[----:B------:R-:W-:Y:S01]  /*1eeb0*/  BSSY B1, `(.L_x_8190) ;  /* 0x0000008000017945 */ /* 0x000fe20003800000 */
[----:B------:R-:W-:Y:S02]  /*1eec0*/  IMAD.MOV.U32 R13, RZ, RZ, R31 ;  /* 0x000000ffff0d7224 */ /* 0x000fe400078e001f */
[----:B------:R-:W-:Y:S02]  /*1eed0*/  IMAD.MOV.U32 R12, RZ, RZ, 0x1 ;  /* 0x00000001ff0c7424 */ /* 0x000fe400078e00ff */
[----:B------:R-:W-:Y:S02]  /*1eee0*/  IMAD.MOV.U32 R11, RZ, RZ, 0x1c1f ;  /* 0x00001c1fff0b7424 */ /* 0x000fe400078e00ff */
[----:B------:R-:W-:-:S07]  /*1eef0*/  IMAD.MOV.U32 R15, RZ, RZ, -0x1 ;  /* 0xffffffffff0f7424 */ /* 0x000fce00078e00ff */
[----:B0--3--:R-:W-:Y:S05]  /*1ef00*/  WARPSYNC.COLLECTIVE R15, `(.L_x_8191) ;  /* 0x000000000f087348 */ /* 0x009fea0003c00000 */
[----:B------:R1:W2:Y:S02]  /*1ef10*/  SHFL.IDX P6, R14, R13, R12, R11 ;  /* 0x0000000c0d0e7389 */ /* 0x0002a400000c000b */
[----:B0123--:R-:W-:Y:S01]  /*1ef20*/  ENDCOLLECTIVE ;  /* 0x000000000000791b */ /* 0x00ffe20003800000 */
.L_x_8191:
[----:B------:R-:W-:Y:S05]  /*1ef30*/  BSYNC B1 ;  /* 0x0000000000017941 */ /* 0x000fea0003800000 */
.L_x_8190:
[----:B------:R-:W-:Y:S01]  /*1ef40*/  IMAD.MOV.U32 R13, RZ, RZ, R10 ;  /* 0x000000ffff0d7224 */ /* 0x000fe200078e000a */
[----:B------:R-:W-:Y:S01]  /*1ef50*/  MOV R0, R14 ;  /* 0x0000000e00007202 */ /* 0x000fe20000000f00 */
[----:B------:R-:W-:Y:S02]  /*1ef60*/  IMAD.MOV.U32 R12, RZ, RZ, 0x1 ;  /* 0x00000001ff0c7424 */ /* 0x000fe400078e00ff */
[----:B------:R-:W-:Y:S02]  /*1ef70*/  IMAD.MOV.U32 R11, RZ, RZ, 0x1c1f ;  /* 0x00001c1fff0b7424 */ /* 0x000fe400078e00ff */
[----:B------:R-:W-:-:S07]  /*1ef80*/  IMAD.MOV.U32 R15, RZ, RZ, -0x1 ;  /* 0xffffffffff0f7424 */ /* 0x000fce00078e00ff */
[----:B------:R-:W-:Y:S05]  /*1ef90*/  WARPSYNC.COLLECTIVE R15, `(.L_x_8192) ;  /* 0x000000000f087348 */ /* 0x000fea0003c00000 */
[----:B------:R0:W1:Y:S02]  /*1efa0*/  SHFL.IDX P6, R14, R13, R12, R11 ;  /* 0x0000000c0d0e7389 */ /* 0x00006400000c000b */
[----:B01----:R-:W-:Y:S01]  /*1efb0*/  ENDCOLLECTIVE ;  /* 0x000000000000791b */ /* 0x003fe20003800000 */
.L_x_8192:
[----:B------:R-:W-:Y:S02]  /*1efc0*/  IMAD.MOV.U32 R13, RZ, RZ, R152 ;  /* 0x000000ffff0d7224 */ /* 0x000fe400078e0098 */
[----:B------:R-:W-:-:S07]  /*1efd0*/  IMAD.MOV.U32 R3, RZ, RZ, R14 ;  /* 0x000000ffff037224 */ /* 0x000fce00078e000e */
[----:B------:R-:W-:Y:S05]  /*1efe0*/  WARPSYNC.COLLECTIVE R15, `(.L_x_8193) ;  /* 0x000000000f087348 */ /* 0x000fea0003c00000 */
[----:B------:R0:W1:Y:S02]  /*1eff0*/  SHFL.IDX P6, R14, R13, R12, R11 ;  /* 0x0000000c0d0e7389 */ /* 0x00006400000c000b */
[----:B01----:R-:W-:Y:S01]  /*1f000*/  ENDCOLLECTIVE ;  /* 0x000000000000791b */ /* 0x003fe20003800000 */
.L_x_8193:
[----:B------:R-:W-:Y:S02]  /*1f010*/  IMAD.MOV.U32 R13, RZ, RZ, R30 ;  /* 0x000000ffff0d7224 */ /* 0x000fe400078e001e */
[----:B------:R-:W-:-:S07]  /*1f020*/  IMAD.MOV.U32 R7, RZ, RZ, R14 ;  /* 0x000000ffff077224 */ /* 0x000fce00078e000e */
[----:B------:R-:W-:Y:S05]  /*1f030*/  WARPSYNC.COLLECTIVE R15, `(.L_x_8194) ;  /* 0x000000000f087348 */ /* 0x000fea0003c00000 */
[----:B------:R0:W1:Y:S02]  /*1f040*/  SHFL.IDX P6, R14, R13, R12, R11 ;  /* 0x0000000c0d0e7389 */ /* 0x00006400000c000b */
[----:B01----:R-:W-:Y:S01]  /*1f050*/  ENDCOLLECTIVE ;  /* 0x000000000000791b */ /* 0x003fe20003800000 */
.L_x_8194:
[----:B------:R-:W-:Y:S01]  /*1f060*/  IMAD.MOV.U32 R30, RZ, RZ, R14 ;  /* 0x000000ffff1e7224 */ /* 0x000fe200078e000e */
[----:B------:R-:W-:Y:S06]  /*1f070*/  BRA `(.L_x_8195) ;  /* 0xfffffe94009c7947 */ /* 0x000fec000383ffff */
.L_x_7963:
[----:B0-----:R0:W1:Y:S02]  /*1f080*/  SYNCS.PHASECHK.TRANS64.TRYWAIT P0, [R2+URZ+0x28c00], R35 ;  /* 0x028c0023020075a7 */ /* 0x001064000800017f */
[----:B-1----:R-:W-:Y:S05]  /*1f090*/  @!P0 NANOSLEEP.SYNCS 0x989680 ;  /* 0x009896800000895d */ /* 0x002fea0003900000 */
[----:B------:R-:W1:Y:S02]  /*1f0a0*/  @!P0 SYNCS.PHASECHK.TRANS64 P0, [R2+URZ+0x28c00], R35 ;  /* 0x028c0023020085a7 */ /* 0x000e64000800007f */
[----:B-1----:R-:W-:Y:S05]  /*1f0b0*/  @!P0 BRA `(.L_x_7963) ;  /* 0xfffffffc00f08947 */ /* 0x002fea000383ffff */
[----:B------:R-:W-:Y:S05]  /*1f0c0*/  BRA `(.L_x_8196) ;  /* 0xfffffe9800907947 */ /* 0x000fea000383ffff */
.L_x_7971:
[----:B------:R-:W0:Y:S01]  /*1f0d0*/  LDC R37, c[0x0][0x3f4] ;  /* 0x0000fd00ff257b82 */ /* 0x000e220000000800 */
[----:B------:R-:W-:Y:S01]  /*1f0e0*/  BSSY B1, `(.L_x_8197) ;  /* 0x0000008000017945 */ /* 0x000fe20003800000 */
[----:B------:R-:W-:Y:S01]  /*1f0f0*/  IMAD.MOV.U32 R13, RZ, RZ, R27 ;  /* 0x000000ffff0d7224 */ /* 0x000fe200078e001b */
[----:B------:R-:W-:Y:S01]  /*1f100*/  MOV R11, 0x1c1f ;  /* 0x00001c1f000b7802 */ /* 0x000fe20000000f00 */
[----:B------:R-:W-:Y:S02]  /*1f110*/  IMAD.MOV.U32 R12, RZ, RZ, RZ ;  /* 0x000000ffff0c7224 */ /* 0x000fe400078e00ff */
[----:B------:R-:W-:-:S07]  /*1f120*/  IMAD.MOV.U32 R15, RZ, RZ, -0x1 ;  /* 0xffffffffff0f7424 */ /* 0x000fce00078e00ff */
[----:B0---4-:R-:W-:Y:S05]  /*1f130*/  WARPSYNC.COLLECTIVE R15, `(.L_x_8198) ;  /* 0x000000000f087348 */ /* 0x011fea0003c00000 */
[----:B------:R1:W2:Y:S02]  /*1f140*/  SHFL.IDX P6, R14, R13, R12, R11 ;  /* 0x0000000c0d0e7389 */ /* 0x0002a400000c000b */
[----:B012-4-:R-:W-:Y:S01]  /*1f150*/  ENDCOLLECTIVE ;  /* 0x000000000000791b */ /* 0x017fe20003800000 */
.L_x_8198:
[----:B------:R-:W-:Y:S05]  /*1f160*/  BSYNC B1 ;  /* 0x0000000000017941 */ /* 0x000fea0003800000 */
.L_x_8197:
        /* <DEDUP_REMOVED lines=10> */
.L_x_8199:
        /* <DEDUP_REMOVED lines=8> */
.L_x_8200:
[----:B------:R-:W-:-:S04]  /*1f290*/  @!P1 IADD3 R8, P2, R4, R7, RZ ;  /* 0x0000000704089210 */ /* 0x000fc80007f5e0ff */
[----:B------:R-:W-:Y:S01]  /*1f2a0*/  @!P1 IADD3.X R9, R3, R6, RZ, P2, !PT ;  /* 0x0000000603099210 */ /* 0x000fe200017fe4ff */
[----:B------:R-:W-:Y:S02]  /*1f2b0*/  IMAD.MOV.U32 R13, RZ, RZ, R34 ;  /* 0x000000ffff0d7224 */ /* 0x000fe400078e0022 */
[----:B------:R-:W-:-:S07]  /*1f2c0*/  IMAD.MOV.U32 R5, RZ, RZ, R14 ;  /* 0x000000ffff057224 */ /* 0x000fce00078e000e */
[----:B------:R-:W-:Y:S05]  /*1f2d0*/  WARPSYNC.COLLECTIVE R15, `(.L_x_8201) ;  /* 0x000000000f087348 */ /* 0x000fea0003c00000 */
[----:B------:R0:W1:Y:S02]  /*1f2e0*/  SHFL.IDX P6, R14, R13, R12, R11 ;  /* 0x0000000c0d0e7389 */ /* 0x00006400000c000b */
[----:B01----:R-:W-:Y:S01]  /*1f2f0*/  ENDCOLLECTIVE ;  /* 0x000000000000791b */ /* 0x003fe20003800000 */
.L_x_8201:
        /* <DEDUP_REMOVED lines=16> */
[----:B------:R-:W-:Y:S02]  /*1f400*/  IMAD.MOV.U32 R3, RZ, RZ, R20 ;  /* 0x000000ffff037224 */ /* 0x000fe400078e0014 */
[----:B------:R-:W-:-:S07]  /*1f410*/  @!P1 IMAD.MOV.U32 R28, RZ, RZ, R10 ;  /* 0x000000ffff1c9224 */ /* 0x000fce00078e000a */
[----:B-----5:R-:W-:Y:S05]  /*1f420*/  WARPSYNC.COLLECTIVE R15, `(.L_x_8202) ;  /* 0x000000000f087348 */ /* 0x020fea0003c00000 */
[----:B------:R0:W1:Y:S02]  /*1f430*/  SHFL.IDX P6, R14, R13, R12, R11 ;  /* 0x0000000c0d0e7389 */ /* 0x00006400000c000b */
[----:B01---5:R-:W-:Y:S01]  /*1f440*/  ENDCOLLECTIVE ;  /* 0x000000000000791b */ /* 0x023fe20003800000 */
.L_x_8202:
[----:B------:R-:W-:Y:S01]  /*1f450*/  IMAD.MOV.U32 R9, RZ, RZ, R29 ;  /* 0x000000ffff097224 */ /* 0x000fe200078e001d */
[----:B------:R-:W-:Y:S01]  /*1f460*/  PRMT R55, R3, 0x7610, R55 ;  /* 0x0000761003377816 */ /* 0x000fe20000000037 */
[----:B------:R-:W-:Y:S02]  /*1f470*/  IMAD.MOV.U32 R8, RZ, RZ, R28 ;  /* 0x000000ffff087224 */ /* 0x000fe400078e001c */
[----:B------:R-:W-:Y:S02]  /*1f480*/  @!P1 IMAD.MOV.U32 R30, RZ, RZ, R4 ;  /* 0x000000ffff1e9224 */ /* 0x000fe400078e0004 */
[----:B------:R-:W-:Y:S01]  /*1f490*/  @!P1 IMAD.MOV.U32 R31, RZ, RZ, R5 ;  /* 0x000000ffff1f9224 */ /* 0x000fe200078e0005 */
[----:B------:R-:W-:Y:S01]  /*1f4a0*/  PRMT R36, R8, 0x5410, R9 ;  /* 0x0000541008247816 */ /* 0x000fe20000000009 */
[----:B------:R-:W-:Y:S02]  /*1f4b0*/  @!P1 IMAD.MOV.U32 R32, RZ, RZ, R6 ;  /* 0x000000ffff209224 */ /* 0x000fe400078e0006 */
[----:B------:R-:W-:Y:S01]  /*1f4c0*/  @!P1 IMAD.MOV.U32 R33, RZ, RZ, R7 ;  /* 0x000000ffff219224 */ /* 0x000fe200078e0007 */
[----:B------:R-:W-:Y:S01]  /*1f4d0*/  MOV R5, R31 ;  /* 0x0000001f00057202 */ /* 0x000fe20000000f00 */
[----:B------:R-:W-:Y:S01]  /*1f4e0*/  IMAD.MOV.U32 R4, RZ, RZ, R30 ;  /* 0x000000ffff047224 */ /* 0x000fe200078e001e */
[----:B------:R-:W-:Y:S01]  /*1f4f0*/  MOV R13, R26 ;  /* 0x0000001a000d7202 */ /* 0x000fe20000000f00 */
[----:B------:R-:W-:Y:S01]  /*1f500*/  IMAD.MOV.U32 R6, RZ, RZ, R32 ;  /* 0x000000ffff067224 */ /* 0x000fe200078e0020 */
[----:B------:R-:W-:Y:S01]  /*1f510*/  PRMT R48, R5, 0x7610, R48 ;  /* 0x0000761005307816 */ /* 0x000fe20000000030 */
[----:B------:R-:W-:-:S03]  /*1f520*/  IMAD.MOV.U32 R7, RZ, RZ, R33 ;  /* 0x000000ffff077224 */ /* 0x000fc600078e0021 */
[----:B------:R-:W-:Y:S02]  /*1f530*/  PRMT R54, R4, 0x5410, R6 ;  /* 0x0000541004367816 */ /* 0x000fe40000000006 */
[----:B------:R-:W-:Y:S02]  /*1f540*/  CS2R R4, SRZ ;  /* 0x0000000000047805 */ /* 0x000fe4000001ff00 */
[----:B------:R-:W-:Y:S01]  /*1f550*/  PRMT R53, R7, 0x7610, R53 ;  /* 0x0000761007357816 */ /* 0x000fe20000000035 */
[----:B------:R-:W-:-:S07]  /*1f560*/  IMAD.MOV.U32 R3, RZ, RZ, R14 ;  /* 0x000000ffff037224 */ /* 0x000fce00078e000e */
[----:B------:R-:W-:Y:S05]  /*1f570*/  WARPSYNC.COLLECTIVE R15, `(.L_x_8203) ;  /* 0x000000000f087348 */ /* 0x000fea0003c00000 */
[----:B------:R0:W1:Y:S02]  /*1f580*/  SHFL.IDX P6, R14, R13, R12, R11 ;  /* 0x0000000c0d0e7389 */ /* 0x00006400000c000b */
[----:B01----:R-:W-:Y:S01]  /*1f590*/  ENDCOLLECTIVE ;  /* 0x000000000000791b */ /* 0x003fe20003800000 */
.L_x_8203:
[----:B------:R-:W-:Y:S02]  /*1f5a0*/  IMAD.MOV.U32 R13, RZ, RZ, R25 ;  /* 0x000000ffff0d7224 */ /* 0x000fe400078e0019 */
[----:B------:R-:W-:-:S07]  /*1f5b0*/  IMAD.MOV.U32 R24, RZ, RZ, R14 ;  /* 0x000000ffff187224 */ /* 0x000fce00078e000e */
[----:B------:R-:W-:Y:S05]  /*1f5c0*/  WARPSYNC.COLLECTIVE R15, `(.L_x_8204) ;  /* 0x000000000f087348 */ /* 0x000fea0003c00000 */
[----:B------:R0:W1:Y:S02]  /*1f5d0*/  SHFL.IDX P6, R14, R13, R12, R11 ;  /* 0x0000000c0d0e7389 */ /* 0x00006400000c000b */
[----:B01----:R-:W-:Y:S01]  /*1f5e0*/  ENDCOLLECTIVE ;  /* 0x000000000000791b */ /* 0x003fe20003800000 */
.L_x_8204:
[----:B------:R-:W-:Y:S02]  /*1f5f0*/  IMAD.MOV.U32 R13, RZ, RZ, R34 ;  /* 0x000000ffff0d7224 */ /* 0x000fe400078e0022 */
[----:B------:R-:W-:-:S07]  /*1f600*/  IMAD.MOV.U32 R25, RZ, RZ, R14 ;  /* 0x000000ffff197224 */ /* 0x000fce00078e000e */
[----:B------:R-:W-:Y:S05]  /*1f610*/  WARPSYNC.COLLECTIVE R15, `(.L_x_8205) ;  /* 0x000000000f087348 */ /* 0x000fea0003c00000 */
[----:B------:R0:W1:Y:S02]  /*1f620*/  SHFL.IDX P6, R14, R13, R12, R11 ;  /* 0x0000000c0d0e7389 */ /* 0x00006400000c000b */
[----:B01----:R-:W-:Y:S01]  /*1f630*/  ENDCOLLECTIVE ;  /* 0x000000000000791b */ /* 0x003fe20003800000 */
.L_x_8205:
[----:B------:R-:W-:Y:S05]  /*1f640*/  BRA `(.L_x_8206) ;  /* 0xfffffea400747947 */ /* 0x000fea000383ffff */
.L_x_7975:
[----:B0-----:R0:W1:Y:S02]  /*1f650*/  SYNCS.PHASECHK.TRANS64.TRYWAIT P1, [R2+URZ+0x28c00], R13 ;  /* 0x028c000d020075a7 */ /* 0x001064000802017f */
[----:B-1----:R-:W-:Y:S05]  /*1f660*/  @!P1 NANOSLEEP.SYNCS 0x989680 ;  /* 0x009896800000995d */ /* 0x002fea0003900000 */
[----:B------:R-:W1:Y:S02]  /*1f670*/  @!P1 SYNCS.PHASECHK.TRANS64 P1, [R2+URZ+0x28c00], R13 ;  /* 0x028c000d020095a7 */ /* 0x000e64000802007f */
[----:B-1----:R-:W-:Y:S05]  /*1f680*/  @!P1 BRA `(.L_x_7975) ;  /* 0xfffffffc00f09947 */ /* 0x002fea000383ffff */
[----:B------:R-:W-:Y:S05]  /*1f690*/  BRA `(.L_x_8207) ;  /* 0xfffffea800107947 */ /* 0x000fea000383ffff */
.L_x_7981:
[----:B0-----:R0:W1:Y:S02]  /*1f6a0*/  SYNCS.PHASECHK.TRANS64.TRYWAIT P1, [R21+URZ+0x28c30], R58 ;  /* 0x028c303a150075a7 */ /* 0x001064000802017f */
[----:B-1----:R-:W-:Y:S05]  /*1f6b0*/  @!P1 NANOSLEEP.SYNCS 0x989680 ;  /* 0x009896800000995d */ /* 0x002fea0003900000 */
[----:B------:R-:W1:Y:S02]  /*1f6c0*/  @!P1 SYNCS.PHASECHK.TRANS64 P1, [R21+URZ+0x28c30], R58 ;  /* 0x028c303a150095a7 */ /* 0x000e64000802007f */
[----:B-1----:R-:W-:Y:S05]  /*1f6d0*/  @!P1 BRA `(.L_x_7981) ;  /* 0xfffffffc00f09947 */ /* 0x002fea000383ffff */
[----:B------:R-:W-:Y:S05]  /*1f6e0*/  BRA `(.L_x_7980) ;  /* 0xfffffeb400807947 */ /* 0x000fea000383ffff */
.L_x_7987:
[----:B-1----:R1:W3:Y:S02]  /*1f6f0*/  SYNCS.PHASECHK.TRANS64.TRYWAIT P1, [R21+URZ+0x28c50], R58 ;  /* 0x028c503a150075a7 */ /* 0x0022e4000802017f */
[----:B---3--:R-:W-:Y:S05]  /*1f700*/  @!P1 NANOSLEEP.SYNCS 0x989680 ;  /* 0x009896800000995d */ /* 0x008fea0003900000 */
[----:B------:R-:W3:Y:S02]  /*1f710*/  @!P1 SYNCS.PHASECHK.TRANS64 P1, [R21+URZ+0x28c50], R58 ;  /* 0x028c503a150095a7 */ /* 0x000ee4000802007f */
[----:B---3--:R-:W-:Y:S05]  /*1f720*/  @!P1 BRA `(.L_x_7987) ;  /* 0xfffffffc00f09947 */ /* 0x008fea000383ffff */
[----:B------:R-:W-:Y:S05]  /*1f730*/  BRA `(.L_x_7986) ;  /* 0xfffffecc00447947 */ /* 0x000fea000383ffff */
.L_x_7995:
[----:B-1----:R1:W2:Y:S02]  /*1f740*/  SYNCS.PHASECHK.TRANS64.TRYWAIT P1, [R209+URZ+0x28c30], R213 ;  /* 0x028c30d5d10075a7 */ /* 0x0022a4000802017f */
[----:B--2---:R-:W-:Y:S05]  /*1f750*/  @!P1 NANOSLEEP.SYNCS 0x989680 ;  /* 0x009896800000995d */ /* 0x004fea0003900000 */
[----:B------:R-:W2:Y:S02]  /*1f760*/  @!P1 SYNCS.PHASECHK.TRANS64 P1, [R209+URZ+0x28c30], R213 ;  /* 0x028c30d5d10095a7 */ /* 0x000ea4000802007f */
[----:B--2---:R-:W-:Y:S05]  /*1f770*/  @!P1 BRA `(.L_x_7995) ;  /* 0xfffffffc00f09947 */ /* 0x004fea000383ffff */
[----:B------:R-:W-:Y:S05]  /*1f780*/  BRA `(.L_x_7994) ;  /* 0xfffffed000747947 */ /* 0x000fea000383ffff */
.L_x_8001:
[----:B--2---:R2:W3:Y:S02]  /*1f790*/  SYNCS.PHASECHK.TRANS64.TRYWAIT P1, [R209+URZ+0x28c50], R213 ;  /* 0x028c50d5d10075a7 */ /* 0x0044e4000802017f */
[----:B---3--:R-:W-:Y:S05]  /*1f7a0*/  @!P1 NANOSLEEP.SYNCS 0x989680 ;  /* 0x009896800000995d */ /* 0x008fea0003900000 */
[----:B------:R-:W3:Y:S02]  /*1f7b0*/  @!P1 SYNCS.PHASECHK.TRANS64 P1, [R209+URZ+0x28c50], R213 ;  /* 0x028c50d5d10095a7 */ /* 0x000ee4000802007f */
[----:B---3--:R-:W-:Y:S05]  /*1f7c0*/  @!P1 BRA `(.L_x_8001) ;  /* 0xfffffffc00f09947 */ /* 0x008fea000383ffff */
[----:B------:R-:W-:Y:S05]  /*1f7d0*/  BRA `(.L_x_8000) ;  /* 0xfffffef000247947 */ /* 0x000fea000383ffff */
.L_x_8010:
[----:B-1----:R1:W2:Y:S02]  /*1f7e0*/  SYNCS.PHASECHK.TRANS64.TRYWAIT P1, [R21+URZ+0x28c30], R198 ;  /* 0x028c30c6150075a7 */ /* 0x0022a4000802017f */
[----:B--2---:R-:W-:Y:S05]  /*1f7f0*/  @!P1 NANOSLEEP.SYNCS 0x989680 ;  /* 0x009896800000995d */ /* 0x004fea0003900000 */
[----:B------:R-:W2:Y:S02]  /*1f800*/  @!P1 SYNCS.PHASECHK.TRANS64 P1, [R21+URZ+0x28c30], R198 ;  /* 0x028c30c6150095a7 */ /* 0x000ea4000802007f */
[----:B--2---:R-:W-:Y:S05]  /*1f810*/  @!P1 BRA `(.L_x_8010) ;  /* 0xfffffffc00f09947 */ /* 0x004fea000383ffff */
[----:B------:R-:W-:Y:S05]  /*1f820*/  BRA `(.L_x_8009) ;  /* 0xfffffef400407947 */ /* 0x000fea000383ffff */
.L_x_8016:
[----:B---3--:R3:W4:Y:S02]  /*1f830*/  SYNCS.PHASECHK.TRANS64.TRYWAIT P1, [R21+URZ+0x28c50], R198 ;  /* 0x028c50c6150075a7 */ /* 0x008724000802017f */
[----:B----4-:R-:W-:Y:S05]  /*1f840*/  @!P1 NANOSLEEP.SYNCS 0x989680 ;  /* 0x009896800000995d */ /* 0x010fea0003900000 */
[----:B------:R-:W4:Y:S02]  /*1f850*/  @!P1 SYNCS.PHASECHK.TRANS64 P1, [R21+URZ+0x28c50], R198 ;  /* 0x028c50c6150095a7 */ /* 0x000f24000802007f */
[----:B----4-:R-:W-:Y:S05]  /*1f860*/  @!P1 BRA `(.L_x_8016) ;  /* 0xfffffffc00f09947 */ /* 0x010fea000383ffff */
[----:B------:R-:W-:Y:S05]  /*1f870*/  BRA `(.L_x_8015) ;  /* 0xffffff0c009c7947 */ /* 0x000fea000383ffff */
.L_x_8052:
        /* <DEDUP_REMOVED lines=8> */
[----:B------:R-:W-:Y:S05]  /*1f900*/  WARPSYNC.COLLECTIVE R15, `(.L_x_8209) ;  /* 0x000000000f087348 */ /* 0x000fea0003c00000 */
[----:B------:R0:W1:Y:S02]  /*1f910*/  SHFL.IDX P6, R14, R13, R12, R11 ;  /* 0x0000000c0d0e7389 */ /* 0x00006400000c000b */
[----:B01----:R-:W-:Y:S01]  /*1f920*/  ENDCOLLECTIVE ;  /* 0x000000000000791b */ /* 0x003fe20003800000 */
.L_x_8209:
[----:B------:R-:W-:Y:S05]  /*1f930*/  BSYNC B1 ;  /* 0x0000000000017941 */ /* 0x000fea0003800000 */
.L_x_8208:
[----:B------:R-:W-:Y:S05]  /*1f940*/  BRA `(.L_x_8210) ;  /* 0xffffff8400c47947 */ /* 0x000fea000383ffff */
.L_x_8054:
[----:B------:R-:W-:Y:S01]  /*1f950*/  BSSY B1, `(.L_x_8211) ;  /* 0x0000006000017945 */ /* 0x000fe20003800000 */
[----:B------:R-:W-:-:S07]  /*1f960*/  IMAD.MOV.U32 R15, RZ, RZ, -0x1 ;  /* 0xffffffffff0f7424 */ /* 0x000fce00078e00ff */
[----:B0-----:R-:W-:Y:S05]  /*1f970*/  WARPSYNC.COLLECTIVE R15, `(.L_x_8212) ;  /* 0x000000000f0c7348 */ /* 0x001fea0003c00000 */
[----:B------:R-:W-:Y:S02]  /*1f980*/  ELECT P6, UR62, PT ;  /* 0x00000000003e782f */ /* 0x000fe400038c0000 */
[----:B------:R-:W-:Y:S01]  /*1f990*/  MOV R14, UR62 ;  /* 0x0000003e000e7c02 */ /* 0x000fe20008000f00 */
[----:B0-----:R-:W-:Y:S10]  /*1f9a0*/  ENDCOLLECTIVE ;  /* 0x000000000000791b */ /* 0x001ff40003800000 */
.L_x_8212:
[----:B------:R-:W-:Y:S05]  /*1f9b0*/  BSYNC B1 ;  /* 0x0000000000017941 */ /* 0x000fea0003800000 */
.L_x_8211:
[----:B------:R-:W-:Y:S05]  /*1f9c0*/  BRA `(.L_x_8053) ;  /* 0xffffff8400bc7947 */ /* 0x000fea000383ffff */
.L_x_8056:
[----:B0-----:R0:W1:Y:S02]  /*1f9d0*/  SYNCS.PHASECHK.TRANS64.TRYWAIT P0, [R17+URZ+0x28c20], R3 ;  /* 0x028c2003110075a7 */ /* 0x001064000800017f */
[----:B-1----:R-:W-:Y:S05]  /*1f9e0*/  @!P0 NANOSLEEP.SYNCS 0x989680 ;  /* 0x009896800000895d */ /* 0x002fea0003900000 */
[----:B------:R-:W1:Y:S02]  /*1f9f0*/  @!P0 SYNCS.PHASECHK.TRANS64 P0, [R17+URZ+0x28c20], R3 ;  /* 0x028c2003110085a7 */ /* 0x000e64000800007f */
[----:B-1----:R-:W-:Y:S05]  /*1fa00*/  @!P0 BRA `(.L_x_8056) ;  /* 0xfffffffc00f08947 */ /* 0x002fea000383ffff */
[----:B------:R-:W-:Y:S05]  /*1fa10*/  BRA `(.L_x_8213) ;  /* 0xffffff8400cc7947 */ /* 0x000fea000383ffff */
.L_x_8060:
[----:B0-----:R0:W1:Y:S02]  /*1fa20*/  SYNCS.PHASECHK.TRANS64.TRYWAIT P0, [R3+URZ+0x28ca0], R9 ;  /* 0x028ca009030075a7 */ /* 0x001064000800017f */
[----:B-1----:R-:W-:Y:S05]  /*1fa30*/  @!P0 NANOSLEEP.SYNCS 0x989680 ;  /* 0x009896800000895d */ /* 0x002fea0003900000 */
[----:B------:R-:W1:Y:S02]  /*1fa40*/  @!P0 SYNCS.PHASECHK.TRANS64 P0, [R3+URZ+0x28ca0], R9 ;  /* 0x028ca009030085a7 */ /* 0x000e64000800007f */
[----:B-1----:R-:W-:Y:S05]  /*1fa50*/  @!P0 BRA `(.L_x_8060) ;  /* 0xfffffffc00f08947 */ /* 0x002fea000383ffff */
[----:B------:R-:W-:Y:S05]  /*1fa60*/  BRA `(.L_x_8214) ;  /* 0xffffff8400e47947 */ /* 0x000fea000383ffff */
.L_x_8065:
[----:B-1----:R1:W2:Y:S02]  /*1fa70*/  SYNCS.PHASECHK.TRANS64.TRYWAIT P0, [R3+URZ+0x28cc0], R9 ;  /* 0x028cc009030075a7 */ /* 0x0022a4000800017f */
[----:B--2---:R-:W-:Y:S05]  /*1fa80*/  @!P0 NANOSLEEP.SYNCS 0x989680 ;  /* 0x009896800000895d */ /* 0x004fea0003900000 */
[----:B------:R-:W2:Y:S02]  /*1fa90*/  @!P0 SYNCS.PHASECHK.TRANS64 P0, [R3+URZ+0x28cc0], R9 ;  /* 0x028cc009030085a7 */ /* 0x000ea4000800007f */
[----:B--2---:R-:W-:Y:S05]  /*1faa0*/  @!P0 BRA `(.L_x_8065) ;  /* 0xfffffffc00f08947 */ /* 0x004fea000383ffff */
[----:B------:R-:W-:Y:S05]  /*1fab0*/  BRA `(.L_x_8215) ;  /* 0xffffff8800607947 */ /* 0x000fea000383ffff */
.L_x_8079:
[----:B0-----:R0:W1:Y:S02]  /*1fac0*/  SYNCS.PHASECHK.TRANS64.TRYWAIT P1, [R9+URZ+0x28ca0], R2 ;  /* 0x028ca002090075a7 */ /* 0x001064000802017f */
[----:B-1----:R-:W-:Y:S05]  /*1fad0*/  @!P1 NANOSLEEP.SYNCS 0x989680 ;  /* 0x009896800000995d */ /* 0x002fea0003900000 */
[----:B------:R-:W1:Y:S02]  /*1fae0*/  @!P1 SYNCS.PHASECHK.TRANS64 P1, [R9+URZ+0x28ca0], R2 ;  /* 0x028ca002090095a7 */ /* 0x000e64000802007f */
[----:B-1----:R-:W-:Y:S05]  /*1faf0*/  @!P1 BRA `(.L_x_8079) ;  /* 0xfffffffc00f09947 */ /* 0x002fea000383ffff */
[----:B------:R-:W-:Y:S05]  /*1fb00*/  BRA `(.L_x_8216) ;  /* 0xffffff9000c47947 */ /* 0x000fea000383ffff */
.L_x_8084:
[----:B-1----:R1:W2:Y:S02]  /*1fb10*/  SYNCS.PHASECHK.TRANS64.TRYWAIT P1, [R9+URZ+0x28cc0], R2 ;  /* 0x028cc002090075a7 */ /* 0x0022a4000802017f */
[----:B--2---:R-:W-:Y:S05]  /*1fb20*/  @!P1 NANOSLEEP.SYNCS 0x989680 ;  /* 0x009896800000995d */ /* 0x004fea0003900000 */
[----:B------:R-:W2:Y:S02]  /*1fb30*/  @!P1 SYNCS.PHASECHK.TRANS64 P1, [R9+URZ+0x28cc0], R2 ;  /* 0x028cc002090095a7 */ /* 0x000ea4000802007f */
[----:B--2---:R-:W-:Y:S05]  /*1fb40*/  @!P1 BRA `(.L_x_8084) ;  /* 0xfffffffc00f09947 */ /* 0x004fea000383ffff */
[----:B------:R-:W-:Y:S05]  /*1fb50*/  BRA `(.L_x_8217) ;  /* 0xffffff94003c7947 */ /* 0x000fea000383ffff */
.L_x_8106:
        /* <DEDUP_REMOVED lines=11> */
.L_x_8219:
[----:B------:R-:W-:Y:S05]  /*1fc10*/  BSYNC B0 ;  /* 0x0000000000007941 */ /* 0x000fea0003800000 */
.L_x_8218:
[----:B------:R-:W-:Y:S05]  /*1fc20*/  BRA `(.L_x_8220) ;  /* 0xffffffa800fc7947 */ /* 0x000fea000383ffff */
.L_x_8109:
[----:B0-----:R0:W1:Y:S02]  /*1fc30*/  SYNCS.PHASECHK.TRANS64.TRYWAIT P0, [R30+URZ+0x28c40], R0 ;  /* 0x028c40001e0075a7 */ /* 0x001064000800017f */
[----:B-1----:R-:W-:Y:S05]  /*1fc40*/  @!P0 NANOSLEEP.SYNCS 0x989680 ;  /* 0x009896800000895d */ /* 0x002fea0003900000 */
[----:B------:R-:W1:Y:S02]  /*1fc50*/  @!P0 SYNCS.PHASECHK.TRANS64 P0, [R30+URZ+0x28c40], R0 ;  /* 0x028c40001e0085a7 */ /* 0x000e64000800007f */
[----:B-1----:R-:W-:Y:S05]  /*1fc60*/  @!P0 BRA `(.L_x_8109) ;  /* 0xfffffffc00f08947 */ /* 0x002fea000383ffff */
[----:B------:R-:W-:Y:S05]  /*1fc70*/  BRA `(.L_x_8221) ;  /* 0xffffffac00387947 */ /* 0x000fea000383ffff */
.L_x_8110:
        /* <DEDUP_REMOVED lines=8> */
.L_x_8223:
[----:B------:R-:W-:Y:S05]  /*1fd00*/  BSYNC B0 ;  /* 0x0000000000007941 */ /* 0x000fea0003800000 */
.L_x_8222:
        /* <DEDUP_REMOVED lines=9> */
.L_x_8224:
[----:B------:R-:W-:Y:S01]  /*1fda0*/  MOV R13, R4 ;  /* 0x00000004000d7202 */ /* 0x000fe20000000f00 */
[----:B------:R-:W-:Y:S02]  /*1fdb0*/  IMAD.MOV.U32 R12, RZ, RZ, 0x1 ;  /* 0x00000001ff0c7424 */ /* 0x000fe400078e00ff */
[----:B------:R-:W-:-:S07]  /*1fdc0*/  IMAD.MOV.U32 R3, RZ, RZ, R14 ;  /* 0x000000ffff037224 */ /* 0x000fce00078e000e */
[----:B------:R-:W-:Y:S05]  /*1fdd0*/  WARPSYNC.COLLECTIVE R15, `(.L_x_8225) ;  /* 0x000000000f087348 */ /* 0x000fea0003c00000 */
[----:B------:R0:W1:Y:S02]  /*1fde0*/  SHFL.IDX P6, R14, R13, R12, R11 ;  /* 0x0000000c0d0e7389 */ /* 0x00006400000c000b */
[----:B01----:R-:W-:Y:S01]  /*1fdf0*/  ENDCOLLECTIVE ;  /* 0x000000000000791b */ /* 0x003fe20003800000 */
.L_x_8225:
        /* <DEDUP_REMOVED lines=15> */
.L_x_8226:
[----:B------:R-:W-:Y:S02]  /*1fef0*/  @P0 IMAD R6, R5, 0x2, R17 ;  /* 0x0000000205060824 */ /* 0x000fe400078e0211 */
[----:B------:R-:W-:Y:S02]  /*1ff00*/  IMAD.MOV.U32 R13, RZ, RZ, R4 ;  /* 0x000000ffff0d7224 */ /* 0x000fe400078e0004 */
[----:B------:R-:W-:Y:S02]  /*1ff10*/  IMAD.MOV.U32 R12, RZ, RZ, 0x2 ;  /* 0x00000002ff0c7424 */ /* 0x000fe400078e00ff */
[----:B------:R-:W-:-:S07]  /*1ff20*/  IMAD.MOV.U32 R3, RZ, RZ, R14 ;  /* 0x000000ffff037224 */ /* 0x000fce00078e000e */
[----:B------:R-:W-:Y:S05]  /*1ff30*/  WARPSYNC.COLLECTIVE R15, `(.L_x_8227) ;  /* 0x000000000f087348 */ /* 0x000fea0003c00000 */
[----:B------:R0:W1:Y:S02]  /*1ff40*/  SHFL.IDX P6, R14, R13, R12, R11 ;  /* 0x0000000c0d0e7389 */ /* 0x00006400000c000b */
[----:B01----:R-:W-:Y:S01]  /*1ff50*/  ENDCOLLECTIVE ;  /* 0x000000000000791b */ /* 0x003fe20003800000 */
.L_x_8227:
        /* <DEDUP_REMOVED lines=15> */
.L_x_8228:
[----:B------:R-:W-:Y:S02]  /*20050*/  @P0 IMAD R6, R5, 0x2, R17 ;  /* 0x0000000205060824 */ /* 0x000fe400078e0211 */
[----:B------:R-:W-:Y:S02]  /*20060*/  IMAD.MOV.U32 R13, RZ, RZ, R4 ;  /* 0x000000ffff0d7224 */ /* 0x000fe400078e0004 */
[----:B------:R-:W-:Y:S02]  /*20070*/  IMAD.MOV.U32 R12, RZ, RZ, 0x3 ;  /* 0x00000003ff0c7424 */ /* 0x000fe400078e00ff */
[----:B------:R-:W-:-:S07]  /*20080*/  IMAD.MOV.U32 R3, RZ, RZ, R14 ;  /* 0x000000ffff037224 */ /* 0x000fce00078e000e */
[----:B------:R-:W-:Y:S05]  /*20090*/  WARPSYNC.COLLECTIVE R15, `(.L_x_8229) ;  /* 0x000000000f087348 */ /* 0x000fea0003c00000 */
[----:B------:R0:W1:Y:S02]  /*200a0*/  SHFL.IDX P6, R14, R13, R12, R11 ;  /* 0x0000000c0d0e7389 */ /* 0x00006400000c000b */
[----:B01----:R-:W-:Y:S01]  /*200b0*/  ENDCOLLECTIVE ;  /* 0x000000000000791b */ /* 0x003fe20003800000 */
.L_x_8229:
        /* <DEDUP_REMOVED lines=14> */
.L_x_8230:
[----:B------:R-:W-:Y:S01]  /*201a0*/  IMAD.MOV.U32 R0, RZ, RZ, R14 ;  /* 0x000000ffff007224 */ /* 0x000fe200078e000e */
[----:B------:R-:W-:Y:S06]  /*201b0*/  BRA `(.L_x_8231) ;  /* 0xffffffa800dc7947 */ /* 0x000fec000383ffff */
.L_x_8115:
        /* <DEDUP_REMOVED lines=9> */
.L_x_8232:
[C---:B------:R-:W-:Y:S01]  /*20250*/  VIADD R6, R25.reuse, 0x10 ;  /* 0x0000001019067836 */ /* 0x040fe20000000000 */
[----:B------:R-:W-:Y:S02]  /*20260*/  ISETP.GE.AND P0, PT, R25, R3, PT ;  /* 0x000000031900720c */ /* 0x000fe40003f06270 */
[----:B------:R-:W-:Y:S01]  /*20270*/  MOV R13, R0 ;  /* 0x00000000000d7202 */ /* 0x000fe20000000f00 */
[----:B------:R-:W-:-:S10]  /*20280*/  IMAD.MOV.U32 R4, RZ, RZ, R14 ;  /* 0x000000ffff047224 */ /* 0x000fd400078e000e */
[----:B------:R-:W-:Y:S05]  /*20290*/  WARPSYNC.COLLECTIVE R15, `(.L_x_8233) ;  /* 0x000000000f087348 */ /* 0x000fea0003c00000 */
[----:B------:R0:W1:Y:S02]  /*202a0*/  SHFL.IDX P6, R14, R13, R12, R11 ;  /* 0x0000000c0d0e7389 */ /* 0x00006400000c000b */
[----:B01----:R-:W-:Y:S01]  /*202b0*/  ENDCOLLECTIVE ;  /* 0x000000000000791b */ /* 0x003fe20003800000 */
.L_x_8233:
[----:B------:R-:W-:Y:S02]  /*202c0*/  IMAD.MOV.U32 R13, RZ, RZ, R2 ;  /* 0x000000ffff0d7224 */ /* 0x000fe400078e0002 */
[----:B------:R-:W-:Y:S02]  /*202d0*/  IMAD.MOV.U32 R12, RZ, RZ, 0x1 ;  /* 0x00000001ff0c7424 */ /* 0x000fe400078e00ff */
[----:B------:R-:W-:-:S07]  /*202e0*/  IMAD.MOV.U32 R5, RZ, RZ, R14 ;  /* 0x000000ffff057224 */ /* 0x000fce00078e000e */
[----:B------:R-:W-:Y:S05]  /*202f0*/  WARPSYNC.COLLECTIVE R15, `(.L_x_8234) ;  /* 0x000000000f087348 */ /* 0x000fea0003c00000 */
[----:B------:R0:W1:Y:S02]  /*20300*/  SHFL.IDX P6, R14, R13, R12, R11 ;  /* 0x0000000c0d0e7389 */ /* 0x00006400000c000b */
[----:B01----:R-:W-:Y:S01]  /*20310*/  ENDCOLLECTIVE ;  /* 0x000000000000791b */ /* 0x003fe20003800000 */
.L_x_8234:
        /* <DEDUP_REMOVED lines=15> */
.L_x_8235:
[----:B------:R-:W-:Y:S01]  /*20410*/  MOV R13, R2 ;  /* 0x00000002000d7202 */ /* 0x000fe20000000f00 */
[----:B------:R-:W-:Y:S02]  /*20420*/  IMAD.MOV.U32 R12, RZ, RZ, 0x2 ;  /* 0x00000002ff0c7424 */ /* 0x000fe400078e00ff */
[----:B------:R-:W-:-:S07]  /*20430*/  IMAD.MOV.U32 R5, RZ, RZ, R14 ;  /* 0x000000ffff057224 */ /* 0x000fce00078e000e */
[----:B------:R-:W-:Y:S05]  /*20440*/  WARPSYNC.COLLECTIVE R15, `(.L_x_8236) ;  /* 0x000000000f087348 */ /* 0x000fea0003c00000 */
[----:B------:R0:W1:Y:S02]  /*20450*/  SHFL.IDX P6, R14, R13, R12, R11 ;  /* 0x0000000c0d0e7389 */ /* 0x00006400000c000b */
[----:B01----:R-:W-:Y:S01]  /*20460*/  ENDCOLLECTIVE ;  /* 0x000000000000791b */ /* 0x003fe20003800000 */
.L_x_8236:
        /* <DEDUP_REMOVED lines=16> */
.L_x_8237:
[----:B------:R-:W-:Y:S02]  /*20570*/  IMAD.MOV.U32 R13, RZ, RZ, R2 ;  /* 0x000000ffff0d7224 */ /* 0x000fe400078e0002 */
[----:B------:R-:W-:Y:S02]  /*20580*/  IMAD.MOV.U32 R12, RZ, RZ, 0x3 ;  /* 0x00000003ff0c7424 */ /* 0x000fe400078e00ff */
[----:B------:R-:W-:-:S07]  /*20590*/  IMAD.MOV.U32 R5, RZ, RZ, R14 ;  /* 0x000000ffff057224 */ /* 0x000fce00078e000e */
[----:B------:R-:W-:Y:S05]  /*205a0*/  WARPSYNC.COLLECTIVE R15, `(.L_x_8238) ;  /* 0x000000000f087348 */ /* 0x000fea0003c00000 */
[----:B------:R0:W1:Y:S02]  /*205b0*/  SHFL.IDX P6, R14, R13, R12, R11 ;  /* 0x0000000c0d0e7389 */ /* 0x00006400000c000b */
[----:B01----:R-:W-:Y:S01]  /*205c0*/  ENDCOLLECTIVE ;  /* 0x000000000000791b */ /* 0x003fe20003800000 */
.L_x_8238:
        /* <DEDUP_REMOVED lines=14> */
.L_x_8239:
[----:B------:R-:W-:Y:S01]  /*206b0*/  IMAD.MOV.U32 R0, RZ, RZ, R14 ;  /* 0x000000ffff007224 */ /* 0x000fe200078e000e */
[----:B------:R-:W-:Y:S06]  /*206c0*/  BRA `(.L_x_8240) ;  /* 0xffffffb000047947 */ /* 0x000fec000383ffff */
.L_x_8118:
[----:B0-----:R0:W1:Y:S02]  /*206d0*/  SYNCS.PHASECHK.TRANS64.TRYWAIT P0, [R17+URZ+0x28c20], R0 ;  /* 0x028c2000110075a7 */ /* 0x001064000800017f */
[----:B-1----:R-:W-:Y:S05]  /*206e0*/  @!P0 NANOSLEEP.SYNCS 0x989680 ;  /* 0x009896800000895d */ /* 0x002fea0003900000 */
[----:B------:R-:W1:Y:S02]  /*206f0*/  @!P0 SYNCS.PHASECHK.TRANS64 P0, [R17+URZ+0x28c20], R0 ;  /* 0x028c2000110085a7 */ /* 0x000e64000800007f */
[----:B-1----:R-:W-:Y:S05]  /*20700*/  @!P0 BRA `(.L_x_8118) ;  /* 0xfffffffc00f08947 */ /* 0x002fea000383ffff */
[----:B------:R-:W-:Y:S05]  /*20710*/  BRA `(.L_x_8241) ;  /* 0xffffffb000607947 */ /* 0x000fea000383ffff */
.L_x_8121:
[----:B0-----:R0:W1:Y:S02]  /*20720*/  SYNCS.PHASECHK.TRANS64.TRYWAIT P0, [R30+URZ+0x28c60], R0 ;  /* 0x028c60001e0075a7 */ /* 0x001064000800017f */
[----:B-1----:R-:W-:Y:S05]  /*20730*/  @!P0 NANOSLEEP.SYNCS 0x989680 ;  /* 0x009896800000895d */ /* 0x002fea0003900000 */
[----:B------:R-:W1:Y:S02]  /*20740*/  @!P0 SYNCS.PHASECHK.TRANS64 P0, [R30+URZ+0x28c60], R0 ;  /* 0x028c60001e0085a7 */ /* 0x000e64000800007f */
[----:B-1----:R-:W-:Y:S05]  /*20750*/  @!P0 BRA `(.L_x_8121) ;  /* 0xfffffffc00f08947 */ /* 0x002fea000383ffff */
[----:B------:R-:W-:Y:S05]  /*20760*/  BRA `(.L_x_8242) ;  /* 0xffffffb000707947 */ /* 0x000fea000383ffff */
.L_x_8122:
        /* <DEDUP_REMOVED lines=8> */
.L_x_8244:
[----:B------:R-:W-:Y:S05]  /*207f0*/  BSYNC B0 ;  /* 0x0000000000007941 */ /* 0x000fea0003800000 */
.L_x_8243:
[----:B------:R0:W5:Y:S01]  /*20800*/  LDL R8, [R1+0xc] ;  /* 0x00000c0001087983 */ /* 0x0001620000100800 */
[----:B------:R-:W-:Y:S01]  /*20810*/  IMAD.MOV.U32 R13, RZ, RZ, R5 ;  /* 0x000000ffff0d7224 */ /* 0x000fe200078e0005 */
[----:B------:R-:W-:Y:S01]  /*20820*/  LEA R4, R4, R17, 0x1 ;  /* 0x0000001104047211 */ /* 0x000fe200078e08ff */
[----:B------:R-:W-:Y:S01]  /*20830*/  IMAD.MOV.U32 R12, RZ, RZ, RZ ;  /* 0x000000ffff0c7224 */ /* 0x000fe200078e00ff */
[----:B------:R-:W1:Y:S01]  /*20840*/  S2R R7, SR_TID.X ;  /* 0x0000000000077919 */ /* 0x000e620000002100 */
[----:B------:R-:W-:Y:S01]  /*20850*/  IMAD.MOV.U32 R11, RZ, RZ, 0x181f ;  /* 0x0000181fff0b7424 */ /* 0x000fe200078e00ff */
[C---:B------:R-:W-:Y:S01]  /*20860*/  LOP3.LUT P5, RZ, R31.reuse, 0x2, RZ, 0xc0, !PT ;  /* 0x000000021fff7812 */ /* 0x040fe200078ac0ff */
[----:B------:R-:W-:Y:S01]  /*20870*/  IMAD.MOV.U32 R15, RZ, RZ, -0x1 ;  /* 0xffffffffff0f7424 */ /* 0x000fe200078e00ff */
[C---:B------:R-:W-:Y:S01]  /*20880*/  LOP3.LUT P4, RZ, R31.reuse, 0x4, RZ, 0xc0, !PT ;  /* 0x000000041fff7812 */ /* 0x040fe2000788c0ff */
[----:B------:R-:W-:Y:S01]  /*20890*/  IMAD.MOV.U32 R3, RZ, RZ, R14 ;  /* 0x000000ffff037224 */ /* 0x000fe200078e000e */
[----:B0-----:R-:W-:-:S13]  /*208a0*/  LOP3.LUT P3, RZ, R31, 0x8, RZ, 0xc0, !PT ;  /* 0x000000081fff7812 */ /* 0x001fda000786c0ff */
[----:B-1---5:R-:W-:Y:S05]  /*208b0*/  WARPSYNC.COLLECTIVE R15, `(.L_x_8245) ;  /* 0x000000000f087348 */ /* 0x022fea0003c00000 */
[----:B------:R0:W2:Y:S02]  /*208c0*/  SHFL.IDX P6, R14, R13, R12, R11 ;  /* 0x0000000c0d0e7389 */ /* 0x0000a400000c000b */
[----:B012--5:R-:W-:Y:S01]  /*208d0*/  ENDCOLLECTIVE ;  /* 0x000000000000791b */ /* 0x027fe20003800000 */
.L_x_8245:
[----:B------:R-:W-:Y:S02]  /*208e0*/  LOP3.LUT R18, R18, 0xfffffdff, RZ, 0xc0, !PT ;  /* 0xfffffdff12127812 */ /* 0x000fe400078ec0ff */
        /* <DEDUP_REMOVED lines=40> */
.L_x_8246:
[----:B------:R-:W-:Y:S02]  /*20b70*/  IMAD.MOV.U32 R13, RZ, RZ, R5 ;  /* 0x000000ffff0d7224 */ /* 0x000fe400078e0005 */
[----:B------:R-:W-:-:S07]  /*20b80*/  IMAD.MOV.U32 R3, RZ, RZ, R14 ;  /* 0x000000ffff037224 */ /* 0x000fce00078e000e */
[----:B------:R-:W-:Y:S05]  /*20b90*/  WARPSYNC.COLLECTIVE R15, `(.L_x_8247) ;  /* 0x000000000f087348 */ /* 0x000fea0003c00000 */
[----:B------:R0:W1:Y:S02]  /*20ba0*/  SHFL.IDX P6, R14, R13, R12, R11 ;  /* 0x0000000c0d0e7389 */ /* 0x00006400000c000b */
[----:B01----:R-:W-:Y:S01]  /*20bb0*/  ENDCOLLECTIVE ;  /* 0x000000000000791b */ /* 0x003fe20003800000 */
.L_x_8247:
        /* <DEDUP_REMOVED lines=29> */
.L_x_8248:
[----:B------:R-:W-:Y:S02]  /*20d90*/  IMAD.MOV.U32 R13, RZ, RZ, R5 ;  /* 0x000000ffff0d7224 */ /* 0x000fe400078e0005 */
[----:B------:R-:W-:-:S07]  /*20da0*/  IMAD.MOV.U32 R7, RZ, RZ, R14 ;  /* 0x000000ffff077224 */ /* 0x000fce00078e000e */
[----:B------:R-:W-:Y:S05]  /*20db0*/  WARPSYNC.COLLECTIVE R15, `(.L_x_8249) ;  /* 0x000000000f087348 */ /* 0x000fea0003c00000 */
[----:B------:R0:W1:Y:S02]  /*20dc0*/  SHFL.IDX P6, R14, R13, R12, R11 ;  /* 0x0000000c0d0e7389 */ /* 0x00006400000c000b */
[----:B01----:R-:W-:Y:S01]  /*20dd0*/  ENDCOLLECTIVE ;  /* 0x000000000000791b */ /* 0x003fe20003800000 */
.L_x_8249:
        /* <DEDUP_REMOVED lines=29> */
.L_x_8250:
[----:B------:R-:W-:Y:S02]  /*20fb0*/  IMAD.MOV.U32 R13, RZ, RZ, R5 ;  /* 0x000000ffff0d7224 */ /* 0x000fe400078e0005 */
[----:B------:R-:W-:-:S07]  /*20fc0*/  IMAD.MOV.U32 R6, RZ, RZ, R14 ;  /* 0x000000ffff067224 */ /* 0x000fce00078e000e */
[----:B------:R-:W-:Y:S05]  /*20fd0*/  WARPSYNC.COLLECTIVE R15, `(.L_x_8251) ;  /* 0x000000000f087348 */ /* 0x000fea0003c00000 */
[----:B------:R0:W1:Y:S02]  /*20fe0*/  SHFL.IDX P6, R14, R13, R12, R11 ;  /* 0x0000000c0d0e7389 */ /* 0x00006400000c000b */
[----:B01----:R-:W-:Y:S01]  /*20ff0*/  ENDCOLLECTIVE ;  /* 0x000000000000791b */ /* 0x003fe20003800000 */
.L_x_8251:
[----:B------:R-:W-:Y:S01]  /*21000*/  IMAD.MOV.U32 R2, RZ, RZ, R14 ;  /* 0x000000ffff027224 */ /* 0x000fe200078e000e */
[----:B------:R-:W-:Y:S06]  /*21010*/  BRA `(.L_x_8252) ;  /* 0xffffffac00fc7947 */ /* 0x000fec000383ffff */
.L_x_8129:
[----:B0-----:R0:W1:Y:S02]  /*21020*/  SYNCS.PHASECHK.TRANS64.TRYWAIT P0, [R6+URZ+0x28c40], R20 ;  /* 0x028c4014060075a7 */ /* 0x001064000800017f */
[----:B-1----:R-:W-:Y:S05]  /*21030*/  @!P0 NANOSLEEP.SYNCS 0x989680 ;  /* 0x009896800000895d */ /* 0x002fea0003900000 */
[----:B------:R-:W1:Y:S02]  /*21040*/  @!P0 SYNCS.PHASECHK.TRANS64 P0, [R6+URZ+0x28c40], R20 ;  /* 0x028c4014060085a7 */ /* 0x000e64000800007f */
[----:B-1----:R-:W-:Y:S05]  /*21050*/  @!P0 BRA `(.L_x_8129) ;  /* 0xfffffffc00f08947 */ /* 0x002fea000383ffff */
[----:B------:R-:W-:Y:S05]  /*21060*/  BRA `(.L_x_8253) ;  /* 0xffffffb4008c7947 */ /* 0x000fea000383ffff */
.L_x_8130:
        /* <DEDUP_REMOVED lines=8> */
.L_x_8255:
[----:B------:R-:W-:Y:S05]  /*210f0*/  BSYNC B1 ;  /* 0x0000000000017941 */ /* 0x000fea0003800000 */
.L_x_8254:
[----:B------:R-:W-:Y:S01]  /*21100*/  IMAD.MOV.U32 R13, RZ, RZ, R21 ;  /* 0x000000ffff0d7224 */ /* 0x000fe200078e0015 */
[----:B------:R-:W-:Y:S01]  /*21110*/  MOV R12, RZ ;  /* 0x000000ff000c7202 */ /* 0x000fe20000000f00 */
[----:B------:R-:W-:Y:S02]  /*21120*/  IMAD.MOV.U32 R11, RZ, RZ, 0x181f ;  /* 0x0000181fff0b7424 */ /* 0x000fe400078e00ff */
[----:B------:R-:W-:Y:S02]  /*21130*/  IMAD.MOV.U32 R15, RZ, RZ, -0x1 ;  /* 0xffffffffff0f7424 */ /* 0x000fe400078e00ff */
[----:B------:R-:W-:Y:S02]  /*21140*/  IMAD.MOV.U32 R3, RZ, RZ, R14 ;  /* 0x000000ffff037224 */ /* 0x000fe400078e000e */
[----:B------:R-:W-:-:S07]  /*21150*/  IMAD R23, R8, 0x2, R17 ;  /* 0x0000000208177824 */ /* 0x000fce00078e0211 */
[----:B------:R-:W-:Y:S05]  /*21160*/  WARPSYNC.COLLECTIVE R15, `(.L_x_8256) ;  /* 0x000000000f087348 */ /* 0x000fea0003c00000 */
[----:B------:R0:W1:Y:S02]  /*21170*/  SHFL.IDX P6, R14, R13, R12, R11 ;  /* 0x0000000c0d0e7389 */ /* 0x00006400000c000b */
[----:B01----:R-:W-:Y:S01]  /*21180*/  ENDCOLLECTIVE ;  /* 0x000000000000791b */ /* 0x003fe20003800000 */
.L_x_8256:
[----:B------:R-:W-:Y:S02]  /*21190*/  IMAD.MOV.U32 R13, RZ, RZ, R25 ;  /* 0x000000ffff0d7224 */ /* 0x000fe400078e0019 */
[----:B------:R-:W-:Y:S02]  /*211a0*/  IMAD.MOV.U32 R12, RZ, RZ, 0x1 ;  /* 0x00000001ff0c7424 */ /* 0x000fe400078e00ff */
[----:B------:R-:W-:-:S07]  /*211b0*/  IMAD.MOV.U32 R2, RZ, RZ, R14 ;  /* 0x000000ffff027224 */ /* 0x000fce00078e000e */
[----:B------:R-:W-:Y:S05]  /*211c0*/  WARPSYNC.COLLECTIVE R15, `(.L_x_8257) ;  /* 0x000000000f087348 */ /* 0x000fea0003c00000 */
[----:B------:R0:W1:Y:S02]  /*211d0*/  SHFL.IDX P6, R14, R13, R12, R11 ;  /* 0x0000000c0d0e7389 */ /* 0x00006400000c000b */
[----:B01----:R-:W-:Y:S01]  /*211e0*/  ENDCOLLECTIVE ;  /* 0x000000000000791b */ /* 0x003fe20003800000 */
.L_x_8257:
        /* <DEDUP_REMOVED lines=11> */
.L_x_8258:
[----:B------:R-:W-:Y:S01]  /*212a0*/  MOV R13, R25 ;  /* 0x00000019000d7202 */ /* 0x000fe20000000f00 */
[----:B------:R-:W-:Y:S02]  /*212b0*/  IMAD.MOV.U32 R12, RZ, RZ, 0x2 ;  /* 0x00000002ff0c7424 */ /* 0x000fe400078e00ff */
[----:B------:R-:W-:-:S07]  /*212c0*/  IMAD.MOV.U32 R2, RZ, RZ, R14 ;  /* 0x000000ffff027224 */ /* 0x000fce00078e000e */
[----:B------:R-:W-:Y:S05]  /*212d0*/  WARPSYNC.COLLECTIVE R15, `(.L_x_8259) ;  /* 0x000000000f087348 */ /* 0x000fea0003c00000 */
[----:B------:R0:W1:Y:S02]  /*212e0*/  SHFL.IDX P6, R14, R13, R12, R11 ;  /* 0x0000000c0d0e7389 */ /* 0x00006400000c000b */
[----:B01----:R-:W-:Y:S01]  /*212f0*/  ENDCOLLECTIVE ;  /* 0x000000000000791b */ /* 0x003fe20003800000 */
.L_x_8259:
        /* <DEDUP_REMOVED lines=11> */
.L_x_8260:
[----:B------:R-:W-:Y:S02]  /*213b0*/  IMAD.MOV.U32 R13, RZ, RZ, R25 ;  /* 0x000000ffff0d7224 */ /* 0x000fe400078e0019 */
[----:B------:R-:W-:Y:S02]  /*213c0*/  IMAD.MOV.U32 R12, RZ, RZ, 0x3 ;  /* 0x00000003ff0c7424 */ /* 0x000fe400078e00ff */
[----:B------:R-:W-:-:S07]  /*213d0*/  IMAD.MOV.U32 R2, RZ, RZ, R14 ;  /* 0x000000ffff027224 */ /* 0x000fce00078e000e */
[----:B------:R-:W-:Y:S05]  /*213e0*/  WARPSYNC.COLLECTIVE R15, `(.L_x_8261) ;  /* 0x000000000f087348 */ /* 0x000fea0003c00000 */
[----:B------:R0:W1:Y:S02]  /*213f0*/  SHFL.IDX P6, R14, R13, R12, R11 ;  /* 0x0000000c0d0e7389 */ /* 0x00006400000c000b */
[----:B01----:R-:W-:Y:S01]  /*21400*/  ENDCOLLECTIVE ;  /* 0x000000000000791b */ /* 0x003fe20003800000 */
.L_x_8261:
        /* <DEDUP_REMOVED lines=11> */
.L_x_8262:
[----:B------:R-:W-:Y:S01]  /*214c0*/  IMAD.MOV.U32 R2, RZ, RZ, R14 ;  /* 0x000000ffff027224 */ /* 0x000fe200078e000e */
[----:B------:R-:W-:Y:S06]  /*214d0*/  BRA `(.L_x_8263) ;  /* 0xffffffb400147947 */ /* 0x000fec000383ffff */
.L_x_8135:
[----:B---3--:R3:W4:Y:S02]  /*214e0*/  SYNCS.PHASECHK.TRANS64.TRYWAIT P0, [R6+URZ+0x28c60], R20 ;  /* 0x028c6014060075a7 */ /* 0x008724000800017f */
[----:B----4-:R-:W-:Y:S05]  /*214f0*/  @!P0 NANOSLEEP.SYNCS 0x989680 ;  /* 0x009896800000895d */ /* 0x010fea0003900000 */
[----:B------:R-:W4:Y:S02]  /*21500*/  @!P0 SYNCS.PHASECHK.TRANS64 P0, [R6+URZ+0x28c60], R20 ;  /* 0x028c6014060085a7 */ /* 0x000f24000800007f */
[----:B----4-:R-:W-:Y:S05]  /*21510*/  @!P0 BRA `(.L_x_8135) ;  /* 0xfffffffc00f08947 */ /* 0x010fea000383ffff */
[----:B------:R-:W-:Y:S05]  /*21520*/  BRA `(.L_x_8264) ;  /* 0xffffffb400647947 */ /* 0x000fea000383ffff */
.L_x_8136:
[----:B------:R-:W-:Y:S01]  /*21530*/  BSSY B1, `(.L_x_8265) ;  /* 0x0000008000017945 */ /* 0x000fe20003800000 */
[----:B------:R-:W-:Y:S01]  /*21540*/  IMAD.MOV.U32 R13, RZ, RZ, R10 ;  /* 0x000000ffff0d7224 */ /* 0x000fe200078e000a */
[----:B------:R-:W-:Y:S01]  /*21550*/  MOV R12, RZ ;  /* 0x000000ff000c7202 */ /* 0x000fe20000000f00 */
[----:B------:R-:W-:Y:S02]  /*21560*/  IMAD.MOV.U32 R11, RZ, RZ, 0x181f ;  /* 0x0000181fff0b7424 */ /* 0x000fe400078e00ff */
[----:B------:R-:W-:-:S07]  /*21570*/  IMAD.MOV.U32 R15, RZ, RZ, -0x1 ;  /* 0xffffffffff0f7424 */ /* 0x000fce00078e00ff */
[----:B0-23--:R-:W-:Y:S05]  /*21580*/  WARPSYNC.COLLECTIVE R15, `(.L_x_8266) ;  /* 0x000000000f087348 */ /* 0x00dfea0003c00000 */
[----:B------:R1:W4:Y:S02]  /*21590*/  SHFL.IDX P6, R14, R13, R12, R11 ;  /* 0x0000000c0d0e7389 */ /* 0x00032400000c000b */
[----:B01234-:R-:W-:Y:S01]  /*215a0*/  ENDCOLLECTIVE ;  /* 0x000000000000791b */ /* 0x01ffe20003800000 */
.L_x_8266:
[----:B------:R-:W-:Y:S05]  /*215b0*/  BSYNC B1 ;  /* 0x0000000000017941 */ /* 0x000fea0003800000 */
.L_x_8265:
        /* <DEDUP_REMOVED lines=13> */
.L_x_8267:
[C---:B------:R-:W-:Y:S01]  /*21690*/  LOP3.LUT P3, RZ, R18.reuse, 0x10, RZ, 0xc0, !PT ;  /* 0x0000001012ff7812 */ /* 0x040fe2000786c0ff */
[----:B------:R-:W-:Y:S01]  /*216a0*/  IMAD.MOV.U32 R13, RZ, RZ, R10 ;  /* 0x000000ffff0d7224 */ /* 0x000fe200078e000a */
[----:B------:R-:W-:Y:S01]  /*216b0*/  MOV R12, 0x1 ;  /* 0x00000001000c7802 */ /* 0x000fe20000000f00 */
[----:B------:R-:W-:Y:S01]  /*216c0*/  IMAD.MOV.U32 R2, RZ, RZ, R14 ;  /* 0x000000ffff027224 */ /* 0x000fe200078e000e */
[C---:B------:R-:W-:Y:S02]  /*216d0*/  LOP3.LUT P6, RZ, R18.reuse, 0x80, RZ, 0xc0, !PT ;  /* 0x0000008012ff7812 */ /* 0x040fe400078cc0ff */
[----:B------:R-:W-:Y:S02]  /*216e0*/  LOP3.LUT R18, R18, 0xffff7fff, RZ, 0xc0, !PT ;  /* 0xffff7fff12127812 */ /* 0x000fe400078ec0ff */
[----:B------:R-:W-:-:S05]  /*216f0*/  IADD3 R2, P0, R2, R0, RZ ;  /* 0x0000000002027210 */ /* 0x000fca0007f1e0ff */
[----:B------:R-:W-:Y:S01]  /*21700*/  @P3 LOP3.LUT R18, R18, 0x8000, RZ, 0xfc, !PT ;  /* 0x0000800012123812 */ /* 0x000fe200078efcff */
        /* <DEDUP_REMOVED lines=9> */
.L_x_8268:
        /* <DEDUP_REMOVED lines=16> */
.L_x_8269:
        /* <DEDUP_REMOVED lines=19> */
.L_x_8270:
        /* <DEDUP_REMOVED lines=14> */
.L_x_8271:
        /* <DEDUP_REMOVED lines=16> */
.L_x_8272:
[----:B------:R-:W-:Y:S01]  /*21bb0*/  @!PT LDS RZ, [RZ] ;  /* 0x00000000fffff984 */ /* 0x000fe20000000800 */
[----:B------:R-:W-:Y:S01]  /*21bc0*/  @!PT LDS RZ, [RZ] ;  /* 0x00000000fffff984 */ /* 0x000fe20000000800 */
[----:B------:R-:W-:Y:S01]  /*21bd0*/  @!PT LDS RZ, [RZ] ;  /* 0x00000000fffff984 */ /* 0x000fe20000000800 */
[----:B------:R0:W-:Y:S01]  /*21be0*/  LDGSTS.E.BYPASS.LTC128B.128 [R21+0x7400], desc[UR40][R2.64+0x180], !P3 ;  /* 0x0740018002157fae */ /* 0x0001e2000d901d68 */
[----:B------:R-:W-:-:S03]  /*21bf0*/  LOP3.LUT P3, RZ, R18, 0x2000, RZ, 0xc0, !PT ;  /* 0x0000200012ff7812 */ /* 0x000fc6000786c0ff */
        /* <DEDUP_REMOVED lines=9> */
.L_x_8273:
[----:B------:R-:W-:Y:S05]  /*21c90*/  BRA `(.L_x_8274) ;  /* 0xffffffb000c87947 */ /* 0x000fea000383ffff */
.L_x_8144:
        /* <DEDUP_REMOVED lines=8> */
.L_x_8276:
[----:B------:R-:W-:Y:S05]  /*21d20*/  BSYNC B0 ;  /* 0x0000000000007941 */ /* 0x000fea0003800000 */
.L_x_8275:
        /* <DEDUP_REMOVED lines=9> */
.L_x_8277:
        /* <DEDUP_REMOVED lines=15> */
[C---:B------:R-:W-:Y:S02]  /*21eb0*/  ISETP.GE.U32.AND P5, PT, R8.reuse, 0x10, PT ;  /* 0x000000100800780c */ /* 0x040fe40003fa6070 */
[----:B--2---:R-:W-:Y:S01]  /*21ec0*/  @!P1 MOV R25, R7 ;  /* 0x0000000700199202 */ /* 0x004fe20000000f00 */
[----:B---3--:R-:W-:Y:S01]  /*21ed0*/  @!P1 IMAD.MOV.U32 R5, RZ, RZ, R4 ;  /* 0x000000ffff059224 */ /* 0x008fe200078e0004 */
[----:B------:R-:W-:-:S03]  /*21ee0*/  ISETP.NE.AND P1, PT, R8, RZ, PT ;  /* 0x000000ff0800720c */ /* 0x000fc60003f25270 */
[----:B------:R-:W-:-:S10]  /*21ef0*/  IMAD R13, R5, R25, RZ ;  /* 0x00000019050d7224 */ /* 0x000fd400078e02ff */
[----:B------:R-:W-:Y:S05]  /*21f00*/  WARPSYNC.COLLECTIVE R15, `(.L_x_8278) ;  /* 0x000000000f087348 */ /* 0x000fea0003c00000 */
[----:B------:R0:W1:Y:S02]  /*21f10*/  SHFL.UP P6, R14, R13, R12, R11 ;  /* 0x0400000c0d0e7389 */ /* 0x00006400000c000b */
[----:B01----:R-:W-:Y:S01]  /*21f20*/  ENDCOLLECTIVE ;  /* 0x000000000000791b */ /* 0x003fe20003800000 */
.L_x_8278:
[----:B------:R-:W-:Y:S01]  /*21f30*/  IMAD.MOV.U32 R12, RZ, RZ, 0x2 ;  /* 0x00000002ff0c7424 */ /* 0x000fe200078e00ff */
[----:B------:R-:W-:-:S05]  /*21f40*/  SEL R4, R14, RZ, P1 ;  /* 0x000000ff0e047207 */ /* 0x000fca0000800000 */
[----:B------:R-:W-:-:S04]  /*21f50*/  IMAD.IADD R4, R13, 0x1, R4 ;  /* 0x000000010d047824 */ /* 0x000fc800078e0204 */
[----:B------:R-:W-:-:S07]  /*21f60*/  IMAD.MOV.U32 R13, RZ, RZ, R4 ;  /* 0x000000ffff0d7224 */ /* 0x000fce00078e0004 */
[----:B------:R-:W-:Y:S05]  /*21f70*/  WARPSYNC.COLLECTIVE R15, `(.L_x_8279) ;  /* 0x000000000f087348 */ /* 0x000fea0003c00000 */
[----:B------:R0:W1:Y:S02]  /*21f80*/  SHFL.UP P6, R14, R13, R12, R11 ;  /* 0x0400000c0d0e7389 */ /* 0x00006400000c000b */
[----:B01----:R-:W-:Y:S01]  /*21f90*/  ENDCOLLECTIVE ;  /* 0x000000000000791b */ /* 0x003fe20003800000 */
.L_x_8279:
[----:B------:R-:W-:Y:S01]  /*21fa0*/  IMAD.MOV.U32 R12, RZ, RZ, 0x4 ;  /* 0x00000004ff0c7424 */ /* 0x000fe200078e00ff */
[----:B------:R-:W-:-:S05]  /*21fb0*/  SEL R3, R14, RZ, P2 ;  /* 0x000000ff0e037207 */ /* 0x000fca0001000000 */
[----:B------:R-:W-:-:S04]  /*21fc0*/  IMAD.IADD R2, R4, 0x1, R3 ;  /* 0x0000000104027824 */ /* 0x000fc800078e0203 */
[----:B------:R-:W-:-:S07]  /*21fd0*/  IMAD.MOV.U32 R13, RZ, RZ, R2 ;  /* 0x000000ffff0d7224 */ /* 0x000fce00078e0002 */
[----:B------:R-:W-:Y:S05]  /*21fe0*/  WARPSYNC.COLLECTIVE R15, `(.L_x_8280) ;  /* 0x000000000f087348 */ /* 0x000fea0003c00000 */
[----:B------:R0:W1:Y:S02]  /*21ff0*/  SHFL.UP P6, R14, R13, R12, R11 ;  /* 0x0400000c0d0e7389 */ /* 0x00006400000c000b */
[----:B01----:R-:W-:Y:S01]  /*22000*/  ENDCOLLECTIVE ;  /* 0x000000000000791b */ /* 0x003fe20003800000 */
.L_x_8280:
[----:B------:R-:W-:Y:S02]  /*22010*/  MOV R12, 0x8 ;  /* 0x00000008000c7802 */ /* 0x000fe40000000f00 */
[----:B------:R-:W-:-:S05]  /*22020*/  SEL R3, R14, RZ, P3 ;  /* 0x000000ff0e037207 */ /* 0x000fca0001800000 */
[----:B------:R-:W-:-:S04]  /*22030*/  IMAD.IADD R3, R2, 0x1, R3 ;  /* 0x0000000102037824 */ /* 0x000fc800078e0203 */
[----:B------:R-:W-:-:S07]  /*22040*/  IMAD.MOV.U32 R13, RZ, RZ, R3 ;  /* 0x000000ffff0d7224 */ /* 0x000fce00078e0003 */
[----:B------:R-:W-:Y:S05]  /*22050*/  WARPSYNC.COLLECTIVE R15, `(.L_x_8281) ;  /* 0x000000000f087348 */ /* 0x000fea0003c00000 */
[----:B------:R0:W1:Y:S02]  /*22060*/  SHFL.UP P6, R14, R13, R12, R11 ;  /* 0x0400000c0d0e7389 */ /* 0x00006400000c000b */
[----:B01----:R-:W-:Y:S01]  /*22070*/  ENDCOLLECTIVE ;  /* 0x000000000000791b */ /* 0x003fe20003800000 */
.L_x_8281:
[----:B------:R-:W-:Y:S01]  /*22080*/  IMAD.MOV.U32 R12, RZ, RZ, 0x10 ;  /* 0x00000010ff0c7424 */ /* 0x000fe200078e00ff */
[----:B------:R-:W-:-:S05]  /*22090*/  SEL R4, R14, RZ, P4 ;  /* 0x000000ff0e047207 */ /* 0x000fca0002000000 */
[----:B------:R-:W-:-:S04]  /*220a0*/  IMAD.IADD R4, R3, 0x1, R4 ;  /* 0x0000000103047824 */ /* 0x000fc800078e0204 */
[----:B------:R-:W-:-:S07]  /*220b0*/  IMAD.MOV.U32 R13, RZ, RZ, R4 ;  /* 0x000000ffff0d7224 */ /* 0x000fce00078e0004 */
[----:B------:R-:W-:Y:S05]  /*220c0*/  WARPSYNC.COLLECTIVE R15, `(.L_x_8282) ;  /* 0x000000000f087348 */ /* 0x000fea0003c00000 */
[----:B------:R0:W1:Y:S02]  /*220d0*/  SHFL.UP P6, R14, R13, R12, R11 ;  /* 0x0400000c0d0e7389 */ /* 0x00006400000c000b */
[----:B01----:R-:W-:Y:S01]  /*220e0*/  ENDCOLLECTIVE ;  /* 0x000000000000791b */ /* 0x003fe20003800000 */
.L_x_8282:
        /* <DEDUP_REMOVED lines=8> */
.L_x_8283:
[----:B------:R-:W-:Y:S05]  /*22170*/  BRA `(.L_x_8284) ;  /* 0xffffffb400647947 */ /* 0x000fea000383ffff */
.L_x_8147:
[----:B------:R-:W-:Y:S01]  /*22180*/  BSSY B0, `(.L_x_8285) ;  /* 0x0000007000007945 */ /* 0x000fe20003800000 */
[----:B------:R-:W-:Y:S02]  /*22190*/  IMAD.MOV.U32 R12, RZ, RZ, 0x1 ;  /* 0x00000001ff0c7424 */ /* 0x000fe400078e00ff */
[----:B------:R-:W-:Y:S02]  /*221a0*/  IMAD.MOV.U32 R11, RZ, RZ, RZ ;  /* 0x000000ffff0b7224 */ /* 0x000fe400078e00ff */
[----:B------:R-:W-:-:S07]  /*221b0*/  IMAD.MOV.U32 R15, RZ, RZ, -0x1 ;  /* 0xffffffffff0f7424 */ /* 0x000fce00078e00ff */
[----:B------:R-:W-:Y:S05]  /*221c0*/  WARPSYNC.COLLECTIVE R15, `(.L_x_8286) ;  /* 0x000000000f087348 */ /* 0x000fea0003c00000 */
[----:B------:R0:W1:Y:S02]  /*221d0*/  SHFL.UP P6, R14, R13, R12, R11 ;  /* 0x0400000c0d0e7389 */ /* 0x00006400000c000b */
[----:B01----:R-:W-:Y:S01]  /*221e0*/  ENDCOLLECTIVE ;  /* 0x000000000000791b */ /* 0x003fe20003800000 */
.L_x_8286:
[----:B------:R-:W-:Y:S05]  /*221f0*/  BSYNC B0 ;  /* 0x0000000000007941 */ /* 0x000fea0003800000 */
.L_x_8285:
        /* <DEDUP_REMOVED lines=8> */
.L_x_8287:
[----:B------:R-:W-:Y:S01]  /*22280*/  IMAD.MOV.U32 R12, RZ, RZ, 0x4 ;  /* 0x00000004ff0c7424 */ /* 0x000fe200078e00ff */
[----:B------:R-:W-:-:S05]  /*22290*/  SEL R2, R14, RZ, P2 ;  /* 0x000000ff0e027207 */ /* 0x000fca0001000000 */
[----:B------:R-:W-:-:S04]  /*222a0*/  IMAD.IADD R2, R13, 0x1, R2 ;  /* 0x000000010d027824 */ /* 0x000fc800078e0202 */
[----:B------:R-:W-:-:S07]  /*222b0*/  IMAD.MOV.U32 R13, RZ, RZ, R2 ;  /* 0x000000ffff0d7224 */ /* 0x000fce00078e0002 */
[----:B------:R-:W-:Y:S05]  /*222c0*/  WARPSYNC.COLLECTIVE R15, `(.L_x_8288) ;  /* 0x000000000f087348 */ /* 0x000fea0003c00000 */
[----:B------:R0:W1:Y:S02]  /*222d0*/  SHFL.UP P6, R14, R13, R12, R11 ;  /* 0x0400000c0d0e7389 */ /* 0x00006400000c000b */
[----:B01----:R-:W-:Y:S01]  /*222e0*/  ENDCOLLECTIVE ;  /* 0x000000000000791b */ /* 0x003fe20003800000 */
.L_x_8288:
[----:B------:R-:W-:Y:S01]  /*222f0*/  IMAD.MOV.U32 R12, RZ, RZ, 0x8 ;  /* 0x00000008ff0c7424 */ /* 0x000fe200078e00ff */
[----:B------:R-:W-:-:S05]  /*22300*/  SEL R3, R14, RZ, P3 ;  /* 0x000000ff0e037207 */ /* 0x000fca0001800000 */
[----:B------:R-:W-:-:S04]  /*22310*/  IMAD.IADD R3, R2, 0x1, R3 ;  /* 0x0000000102037824 */ /* 0x000fc800078e0203 */
[----:B------:R-:W-:-:S07]  /*22320*/  IMAD.MOV.U32 R13, RZ, RZ, R3 ;  /* 0x000000ffff0d7224 */ /* 0x000fce00078e0003 */
[----:B------:R-:W-:Y:S05]  /*22330*/  WARPSYNC.COLLECTIVE R15, `(.L_x_8289) ;  /* 0x000000000f087348 */ /* 0x000fea0003c00000 */
[----:B------:R0:W1:Y:S02]  /*22340*/  SHFL.UP P6, R14, R13, R12, R11 ;  /* 0x0400000c0d0e7389 */ /* 0x00006400000c000b */
[----:B01----:R-:W-:Y:S01]  /*22350*/  ENDCOLLECTIVE ;  /* 0x000000000000791b */ /* 0x003fe20003800000 */
.L_x_8289:
[----:B------:R-:W-:Y:S01]  /*22360*/  IMAD.MOV.U32 R12, RZ, RZ, 0x10 ;  /* 0x00000010ff0c7424 */ /* 0x000fe200078e00ff */
[----:B------:R-:W-:-:S05]  /*22370*/  SEL R4, R14, RZ, P4 ;  /* 0x000000ff0e047207 */ /* 0x000fca0002000000 */
[----:B------:R-:W-:-:S04]  /*22380*/  IMAD.IADD R4, R3, 0x1, R4 ;  /* 0x0000000103047824 */ /* 0x000fc800078e0204 */
[----:B------:R-:W-:-:S07]  /*22390*/  IMAD.MOV.U32 R13, RZ, RZ, R4 ;  /* 0x000000ffff0d7224 */ /* 0x000fce00078e0004 */
[----:B------:R-:W-:Y:S05]  /*223a0*/  WARPSYNC.COLLECTIVE R15, `(.L_x_8290) ;  /* 0x000000000f087348 */ /* 0x000fea0003c00000 */
[----:B------:R0:W1:Y:S02]  /*223b0*/  SHFL.UP P6, R14, R13, R12, R11 ;  /* 0x0400000c0d0e7389 */ /* 0x00006400000c000b */
[----:B01----:R-:W-:Y:S01]  /*223c0*/  ENDCOLLECTIVE ;  /* 0x000000000000791b */ /* 0x003fe20003800000 */
.L_x_8290:
[----:B------:R-:W-:Y:S02]  /*223d0*/  IMAD.MOV.U32 R12, RZ, RZ, 0x1f ;  /* 0x0000001fff0c7424 */ /* 0x000fe400078e00ff */
[----:B------:R-:W-:Y:S01]  /*223e0*/  IMAD.MOV.U32 R11, RZ, RZ, 0x1f ;  /* 0x0000001fff0b7424 */ /* 0x000fe200078e00ff */
[----:B------:R-:W-:-:S04]  /*223f0*/  SEL R3, R14, RZ, P5 ;  /* 0x000000ff0e037207 */ /* 0x000fc80002800000 */
[----:B------:R-:W-:-:S05]  /*22400*/  IADD3 R2, R4, R3, RZ ;  /* 0x0000000304027210 */ /* 0x000fca0007ffe0ff */
[----:B------:R-:W-:-:S07]  /*22410*/  IMAD.MOV.U32 R13, RZ, RZ, R2 ;  /* 0x000000ffff0d7224 */ /* 0x000fce00078e0002 */
[----:B------:R-:W-:Y:S05]  /*22420*/  WARPSYNC.COLLECTIVE R15, `(.L_x_8291) ;  /* 0x000000000f087348 */ /* 0x000fea0003c00000 */
[----:B------:R0:W1:Y:S02]  /*22430*/  SHFL.IDX P6, R14, R13, R12, R11 ;  /* 0x0000000c0d0e7389 */ /* 0x00006400000c000b */
[----:B01----:R-:W-:Y:S01]  /*22440*/  ENDCOLLECTIVE ;  /* 0x000000000000791b */ /* 0x003fe20003800000 */
.L_x_8291:
[----:B------:R-:W-:Y:S05]  /*22450*/  BRA `(.L_x_8292) ;  /* 0xffffffb400507947 */ /* 0x000fea000383ffff */
.L_x_8149:
[----:B------:R-:W-:Y:S01]  /*22460*/  BSSY B0, `(.L_x_8293) ;  /* 0x0000006000007945 */ /* 0x000fe20003800000 */
[----:B------:R-:W-:Y:S01]  /*22470*/  PLOP3.LUT P6, PT, P6, PT, PT, 0x8, 0x0 ;  /* 0x000000000000781c */ /* 0x000fe200037ce170 */
[----:B------:R-:W-:-:S12]  /*22480*/  IMAD.MOV.U32 R15, RZ, RZ, -0x1 ;  /* 0xffffffffff0f7424 */ /* 0x000fd800078e00ff */
[----:B0-----:R-:W-:Y:S05]  /*22490*/  WARPSYNC.COLLECTIVE R15, `(.L_x_8294) ;  /* 0x000000000f087348 */ /* 0x001fea0003c00000 */
[----:B------:R-:W-:Y:S01]  /*224a0*/  VOTE.ANY R14, PT, P6 ;  /* 0x00000000000e7806 */ /* 0x000fe200030e0100 */
[----:B0-----:R-:W-:Y:S06]  /*224b0*/  ENDCOLLECTIVE ;  /* 0x000000000000791b */ /* 0x001fec0003800000 */
.L_x_8294:
[----:B------:R-:W-:Y:S05]  /*224c0*/  BSYNC B0 ;  /* 0x0000000000007941 */ /* 0x000fea0003800000 */
.L_x_8293:
        /* <DEDUP_REMOVED lines=10> */
.L_x_8295:
[----:B------:R-:W-:Y:S02]  /*22570*/  IMAD.MOV.U32 R13, RZ, RZ, R5 ;  /* 0x000000ffff0d7224 */ /* 0x000fe400078e0005 */
[----:B------:R-:W-:-:S07]  /*22580*/  IMAD.MOV.U32 R25, RZ, RZ, R14 ;  /* 0x000000ffff197224 */ /* 0x000fce00078e000e */
[----:B------:R-:W-:Y:S05]  /*22590*/  WARPSYNC.COLLECTIVE R15, `(.L_x_8296) ;  /* 0x000000000f087348 */ /* 0x000fea0003c00000 */
[----:B------:R0:W1:Y:S02]  /*225a0*/  SHFL.IDX P6, R14, R13, R12, R11 ;  /* 0x0000000c0d0e7389 */ /* 0x00006400000c000b */
[----:B01----:R-:W-:Y:S01]  /*225b0*/  ENDCOLLECTIVE ;  /* 0x000000000000791b */ /* 0x003fe20003800000 */
.L_x_8296:
[----:B------:R-:W-:Y:S01]  /*225c0*/  MOV R5, R14 ;  /* 0x0000000e00057202 */ /* 0x000fe20000000f00 */
[----:B------:R-:W-:Y:S06]  /*225d0*/  BRA `(.L_x_8297) ;  /* 0xffffffb400307947 */ /* 0x000fec000383ffff */
.L_x_8151:
[----:B------:R-:W-:Y:S01]  /*225e0*/  BSSY B0, `(.L_x_8298) ;  /* 0x0000007000007945 */ /* 0x000fe20003800000 */
[----:B------:R-:W-:Y:S02]  /*225f0*/  IMAD.MOV.U32 R13, RZ, RZ, R2 ;  /* 0x000000ffff0d7224 */ /* 0x000fe400078e0002 */
[----:B------:R-:W-:Y:S02]  /*22600*/  IMAD.MOV.U32 R11, RZ, RZ, 0x1f ;  /* 0x0000001fff0b7424 */ /* 0x000fe400078e00ff */
[----:B------:R-:W-:-:S07]  /*22610*/  IMAD.MOV.U32 R15, RZ, RZ, -0x1 ;  /* 0xffffffffff0f7424 */ /* 0x000fce00078e00ff */
[----:B0123--:R-:W-:Y:S05]  /*22620*/  WARPSYNC.COLLECTIVE R15, `(.L_x_8299) ;  /* 0x000000000f087348 */ /* 0x00ffea0003c00000 */
[----:B------:R4:W0:Y:S02]  /*22630*/  SHFL.IDX P6, R14, R13, R12, R11 ;  /* 0x0000000c0d0e7389 */ /* 0x00082400000c000b */
[----:B01234-:R-:W-:Y:S01]  /*22640*/  ENDCOLLECTIVE ;  /* 0x000000000000791b */ /* 0x01ffe20003800000 */
.L_x_8299:
[----:B------:R-:W-:Y:S05]  /*22650*/  BSYNC B0 ;  /* 0x0000000000007941 */ /* 0x000fea0003800000 */
.L_x_8298:
[----:B------:R-:W-:Y:S01]  /*22660*/  IMAD.MOV.U32 R24, RZ, RZ, R14 ;  /* 0x000000ffff187224 */ /* 0x000fe200078e000e */
[----:B------:R-:W-:Y:S06]  /*22670*/  BRA `(.L_x_8150) ;  /* 0xffffffb400207947 */ /* 0x000fec000383ffff */
.L_x_8157:
[----:B0-----:R0:W1:Y:S02]  /*22680*/  SYNCS.PHASECHK.TRANS64.TRYWAIT P0, [R7+URZ+0x28c20], R0 ;  /* 0x028c2000070075a7 */ /* 0x001064000800017f */
[----:B-1----:R-:W-:Y:S05]  /*22690*/  @!P0 NANOSLEEP.SYNCS 0x989680 ;  /* 0x009896800000895d */ /* 0x002fea0003900000 */
[----:B------:R-:W1:Y:S02]  /*226a0*/  @!P0 SYNCS.PHASECHK.TRANS64 P0, [R7+URZ+0x28c20], R0 ;  /* 0x028c2000070085a7 */ /* 0x000e64000800007f */
[----:B-1----:R-:W-:Y:S05]  /*226b0*/  @!P0 BRA `(.L_x_8157) ;  /* 0xfffffffc00f08947 */ /* 0x002fea000383ffff */
[----:B------:R-:W-:Y:S05]  /*226c0*/  BRA `(.L_x_8300) ;  /* 0xffffffbc007c7947 */ /* 0x000fea000383ffff */
.L_x_8158:
        /* <DEDUP_REMOVED lines=11> */
.L_x_8302:
[----:B------:R-:W-:Y:S05]  /*22780*/  BSYNC B0 ;  /* 0x0000000000007941 */ /* 0x000fea0003800000 */
.L_x_8301:
[----:B------:R-:W-:Y:S05]  /*22790*/  BRA `(.L_x_8303) ;  /* 0xffffffbc00647947 */ /* 0x000fea000383ffff */
.L_x_8159:
[----:B------:R-:W-:Y:S01]  /*227a0*/  BSSY B0, `(.L_x_8304) ;  /* 0x0000006000007945 */ /* 0x000fe20003800000 */
[----:B------:R-:W-:-:S07]  /*227b0*/  IMAD.MOV.U32 R15, RZ, RZ, -0x1 ;  /* 0xffffffffff0f7424 */ /* 0x000fce00078e00ff */
[----:B0-234-:R-:W-:Y:S05]  /*227c0*/  WARPSYNC.COLLECTIVE R15, `(.L_x_8305) ;  /* 0x000000000f0c7348 */ /* 0x01dfea0003c00000 */
[----:B------:R-:W-:Y:S02]  /*227d0*/  ELECT P6, UR62, PT ;  /* 0x00000000003e782f */ /* 0x000fe400038c0000 */
[----:B------:R-:W-:Y:S01]  /*227e0*/  MOV R14, UR62 ;  /* 0x0000003e000e7c02 */ /* 0x000fe20008000f00 */
[----:B0-234-:R-:W-:Y:S10]  /*227f0*/  ENDCOLLECTIVE ;  /* 0x000000000000791b */ /* 0x01dff40003800000 */
.L_x_8305:
[----:B------:R-:W-:Y:S05]  /*22800*/  BSYNC B0 ;  /* 0x0000000000007941 */ /* 0x000fea0003800000 */
.L_x_8304:
[----:B------:R-:W-:Y:S05]  /*22810*/  BRA `(.L_x_8306) ;  /* 0xffffffbc00587947 */ /* 0x000fea000383ffff */
.L_x_8161:
[----:B0-----:R0:W1:Y:S02]  /*22820*/  SYNCS.PHASECHK.TRANS64.TRYWAIT P1, [R5+URZ+0x28c40], R0 ;  /* 0x028c4000050075a7 */ /* 0x001064000802017f */
[----:B-1----:R-:W-:Y:S05]  /*22830*/  @!P1 NANOSLEEP.SYNCS 0x989680 ;  /* 0x009896800000995d */ /* 0x002fea0003900000 */
[----:B------:R-:W1:Y:S02]  /*22840*/  @!P1 SYNCS.PHASECHK.TRANS64 P1, [R5+URZ+0x28c40], R0 ;  /* 0x028c4000050095a7 */ /* 0x000e64000802007f */
[----:B-1----:R-:W-:Y:S05]  /*22850*/  @!P1 BRA `(.L_x_8161) ;  /* 0xfffffffc00f09947 */ /* 0x002fea000383ffff */
[----:B------:R-:W-:Y:S05]  /*22860*/  BRA `(.L_x_8307) ;  /* 0xffffffbc00787947 */ /* 0x000fea000383ffff */
.L_x_8163:
[----:B-1----:R1:W0:Y:S02]  /*22870*/  SYNCS.PHASECHK.TRANS64.TRYWAIT P1, [R3+URZ+0x28c40], R2 ;  /* 0x028c4002030075a7 */ /* 0x002224000802017f */
[----:B0-----:R-:W-:Y:S05]  /*22880*/  @!P1 NANOSLEEP.SYNCS 0x989680 ;  /* 0x009896800000995d */ /* 0x001fea0003900000 */
[----:B------:R-:W0:Y:S02]  /*22890*/  @!P1 SYNCS.PHASECHK.TRANS64 P1, [R3+URZ+0x28c40], R2 ;  /* 0x028c4002030095a7 */ /* 0x000e24000802007f */
[----:B0-----:R-:W-:Y:S05]  /*228a0*/  @!P1 BRA `(.L_x_8163) ;  /* 0xfffffffc00f09947 */ /* 0x001fea000383ffff */
[----:B------:R-:W-:Y:S05]  /*228b0*/  BRA `(.L_x_8308) ;  /* 0xffffffbc00847947 */ /* 0x000fea000383ffff */
.L_x_8165:
[----:B------:R0:W0:Y:S02]  /*228c0*/  SYNCS.PHASECHK.TRANS64.TRYWAIT P1, [R5+URZ+0x28c60], R0 ;  /* 0x028c6000050075a7 */ /* 0x000024000802017f */
[----:B0-----:R-:W-:Y:S05]  /*228d0*/  @!P1 NANOSLEEP.SYNCS 0x989680 ;  /* 0x009896800000995d */ /* 0x001fea0003900000 */
[----:B------:R-:W0:Y:S02]  /*228e0*/  @!P1 SYNCS.PHASECHK.TRANS64 P1, [R5+URZ+0x28c60], R0 ;  /* 0x028c6000050095a7 */ /* 0x000e24000802007f */
[----:B0-----:R-:W-:Y:S05]  /*228f0*/  @!P1 BRA `(.L_x_8165) ;  /* 0xfffffffc00f09947 */ /* 0x001fea000383ffff */
[----:B------:R-:W-:Y:S05]  /*22900*/  BRA `(.L_x_8309) ;  /* 0xffffffbc00807947 */ /* 0x000fea000383ffff */
.L_x_8310:
        /* <DEDUP_REMOVED lines=15> */
.L_x_15759:


//--------------------- .text._ZN7cutlass13device_kernelIN5flash11enable_sm90INS1_16FlashAttnFwdSm90INS1_25CollectiveMainloopFwdSm90ILi2EN4cute5tupleIJNS5_1CILi1EEES8_S8_EEENS6_IJNS7_ILi64EEESA_SA_EEELi512ENS_6half_tEfNS_4arch4Sm90ELb1ELb0ELb1ELb1ELb1ELb0ELb1ELb0ELb0ELb1ELb1ELb0EEENS1_21CollectiveEpilogueFwdINS6_IJSA_NS7_ILi512EEESA_EEES9_SC_SE_Li256ELb1ELb1ELb1ELb0EEENS1_36VarlenDynamicPersistentTileSchedulerILi64ELi64ELi256ELi128ELb1ELb1ELb1ELb1ELb1ELb1EEEEEEEEEvNT_6ParamsE --------------------------
	.section	.text._ZN7cutlass13device_kernelIN5flash11enable_sm90INS1_16FlashAttnFwdSm90INS1_25CollectiveMainloopFwdSm90ILi2EN4cute5tupleIJNS5_1CILi1EEES8_S8_EEENS6_IJNS7_ILi64EEESA_SA_EEELi512ENS_6half_tEfNS_4arch4Sm90ELb1ELb0ELb1ELb1ELb1ELb0ELb1ELb0ELb0ELb1ELb1ELb0EEENS1_21CollectiveEpilogueFwdINS6_IJSA_NS7_ILi512EEESA_EEES9_SC_SE_Li256ELb1ELb1ELb1ELb0EEENS1_36VarlenDynamicPersistentTileSchedulerILi64ELi64ELi256ELi128ELb1ELb1ELb1ELb1ELb1ELb1EEEEEEEEEvNT_6ParamsE,"ax",@progbits
	.align	128
.text._ZN7cutlass13device_kernelIN5flash11enable_sm90INS1_16FlashAttnFwdSm90INS1_25CollectiveMainloopFwdSm90ILi2EN4cute5tupleIJNS5_1CILi1EEES8_S8_EEENS6_IJNS7_ILi64EEESA_SA_EEELi512ENS_6half_tEfNS_4arch4Sm90ELb1ELb0ELb1ELb1ELb1ELb0ELb1ELb0ELb0ELb1ELb1ELb0EEENS1_21CollectiveEpilogueFwdINS6_IJSA_NS7_ILi512EEESA_EEES9_SC_SE_Li256ELb1ELb1ELb1ELb0EEENS1_36VarlenDynamicPersistentTileSchedulerILi64ELi64ELi256ELi128ELb1ELb1ELb1ELb1ELb1ELb1EEEEEEEEEvNT_6ParamsE:
        .type           _ZN7cutlass13device_kernelIN5flash11enable_sm90INS1_16FlashAttnFwdSm90INS1_25CollectiveMainloopFwdSm90ILi2EN4cute5tupleIJNS5_1CILi1EEES8_S8_EEENS6_IJNS7_ILi64EEESA_SA_EEELi512ENS_6half_tEfNS_4arch4Sm90ELb1ELb0ELb1ELb1ELb1ELb0ELb1ELb0ELb0ELb1ELb1ELb0EEENS1_21CollectiveEpilogueFwdINS6_IJSA_NS7_ILi512EEESA_EEES9_SC_SE_Li256ELb1ELb1ELb1ELb0EEENS1_36VarlenDynamicPersistentTileSchedulerILi64ELi64ELi256ELi128ELb1ELb1ELb1ELb1ELb1ELb1EEEEEEEEEvNT_6ParamsE,@function
        .size           _ZN7cutlass13device_kernelIN5flash11enable_sm90INS1_16FlashAttnFwdSm90INS1_25CollectiveMainloopFwdSm90ILi2EN4cute5tupleIJNS5_1CILi1EEES8_S8_EEENS6_IJNS7_ILi64EEESA_SA_EEELi512ENS_6half_tEfNS_4arch4Sm90ELb1ELb0ELb1ELb1ELb1ELb0ELb1ELb0ELb0ELb1ELb1ELb0EEENS1_21CollectiveEpilogueFwdINS6_IJSA_NS7_ILi512EEESA_EEES9_SC_SE_Li256ELb1ELb1ELb1ELb0EEENS1_36VarlenDynamicPersistentTileSchedulerILi64ELi64ELi256ELi128ELb1ELb1ELb1ELb1ELb1ELb1EEEEEEEEEvNT_6ParamsE,(.L_x_15760 - _ZN7cutlass13device_kernelIN5flash11enable_sm90INS1_16FlashAttnFwdSm90INS1_25CollectiveMainloopFwdSm90ILi2EN4cute5tupleIJNS5_1CILi1EEES8_S8_EEENS6_IJNS7_ILi64EEESA_SA_EEELi512ENS_6half_tEfNS_4arch4Sm90ELb1ELb0ELb1ELb1ELb1ELb0ELb1ELb0ELb0ELb1ELb1ELb0EEENS1_21CollectiveEpilogueFwdINS6_IJSA_NS7_ILi512EEESA_EEES9_SC_SE_Li256ELb1ELb1ELb1ELb0EEENS1_36VarlenDynamicPersistentTileSchedulerILi64ELi64ELi256ELi128ELb1ELb1ELb1ELb1ELb1ELb1EEEEEEEEEvNT_6ParamsE)
        .other          _ZN7cutlass13device_kernelIN5flash11enable_sm90INS1_16FlashAttnFwdSm90INS1_25CollectiveMainloopFwdSm90ILi2EN4cute5tupleIJNS5_1CILi1EEES8_S8_EEENS6_IJNS7_ILi64EEESA_SA_EEELi512ENS_6half_tEfNS_4arch4Sm90ELb1ELb0ELb1ELb1ELb1ELb0ELb1ELb0ELb0ELb1ELb1ELb0EEENS1_21CollectiveEpilogueFwdINS6_IJSA_NS7_ILi512EEESA_EEES9_SC_SE_Li256ELb1ELb1ELb1ELb0EEENS1_36VarlenDynamicPersistentTileSchedulerILi64ELi64ELi256ELi128ELb1ELb1ELb1ELb1ELb1ELb1EEEEEEEEEvNT_6ParamsE,@"STO_CUDA_ENTRY STV_DEFAULT"
_ZN7cutlass13device_kernelIN5flash11enable_sm90INS1_16FlashAttnFwdSm90INS1_25CollectiveMainloopFwdSm90ILi2EN4cute5tupleIJNS5_1CILi1EEES8_S8_EEENS6_IJNS7_ILi64EEESA_SA_EEELi512ENS_6half_tEfNS_4arch4Sm90ELb1ELb0ELb1ELb1ELb1ELb0ELb1ELb0ELb0ELb1ELb1ELb0EEENS1_21CollectiveEpilogueFwdINS6_IJSA_NS7_ILi512EEESA_EEES9_SC_SE_Li256ELb1ELb1ELb1ELb0EEENS1_36VarlenDynamicPersistentTileSchedulerILi64ELi64ELi256ELi128ELb1ELb1ELb1ELb1ELb1ELb1EEEEEEEEEvNT_6ParamsE:
        /* <DEDUP_REMOVED lines=43> */
.L_x_8311:
        /* <DEDUP_REMOVED lines=22> */
.L_x_8312:
        /* <DEDUP_REMOVED lines=18> */
.L_x_8313:
        /* <DEDUP_REMOVED lines=22> */
.L_x_8314:
        /* <DEDUP_REMOVED lines=23> */
.L_x_8315:
        /* <DEDUP_REMOVED lines=8> */
.L_x_8317:
[----:B------:R-:W-:-:S08]  /*0880*/  NOP ;  /* 0x0000000000007918 */ /* 0x000fd00000000000 */
[----:B------:R-:W0:Y:S02]  /*0890*/  USETMAXREG.TRY_ALLOC.CTAPOOL UP0, 0xe8 ;  /* 0x000000e8000079c8 */ /* 0x000e240008000600 */
[----:B0-----:R-:W-:-:S13]  /*08a0*/  PLOP3.LUT P0, PT, PT, PT, UP0, 0x80, 0x0 ;  /* 0x000000000000781c */ /* 0x001fda0003f0f008 */
[----:B------:R-:W-:Y:S05]  /*08b0*/  @!P0 BRA `(.L_x_8317) ;  /* 0xfffffffc00f08947 */ /* 0x000fea000383ffff */
[----:B------:R-:W-:Y:S01]  /*08c0*/  LOP3.LUT R2, R0, 0xffffff80, RZ, 0xc0, !PT ;  /* 0xffffff8000027812 */ /* 0x000fe200078ec0ff */
[----:B------:R-:W0:Y:S01]  /*08d0*/  S2R R3, SR_CgaCtaId ;  /* 0x0000000000037919 */ /* 0x000e220000008800 */
[----:B------:R-:W-:Y:S01]  /*08e0*/  MOV R17, 0x400 ;  /* 0x0000040000117802 */ /* 0x000fe20000000f00 */
[----:B------:R-:W-:Y:S01]  /*08f0*/  ULDC UR4, c[0x0][0xd3c] ;  /* 0x00034f0000047ab9 */ /* 0x000fe20000000800 */
[----:B------:R-:W-:-:S13]  /*0900*/  ISETP.NE.AND P0, PT, R2, 0x80, PT ;  /* 0x000000800200780c */ /* 0x000fda0003f05270 */
[----:B------:R-:W-:Y:S06]  /*0910*/  @!P0 BAR.ARV 0x8, 0x100 ;  /* 0x0204000000008b1d */ /* 0x000fec0000002000 */
[----:B------:R-:W-:Y:S02]  /*0920*/  ISETP.GE.U32.AND P0, PT, R0, 0x100, PT ;  /* 0x000001000000780c */ /* 0x000fe40003f06070 */
[----:B0-----:R-:W-:-:S11]  /*0930*/  LEA R17, R3, R17, 0x18 ;  /* 0x0000001103117211 */ /* 0x001fd600078ec0ff */
[----:B------:R-:W-:Y:S08]  /*0940*/  @P0 BAR.ARV 0xf, 0x100 ;  /* 0x03c4000000000b1d */ /* 0x000ff00000002000 */
[----:B------:R-:W-:Y:S06]  /*0950*/  BAR.SYNC.DEFER_BLOCKING 0x5, 0x180 ;  /* 0x0146000000007b1d */ /* 0x000fec0000010000 */
[----:B------:R-:W0:Y:S02]  /*0960*/  LDS.128 R12, [R17+0x388d0] ;  /* 0x0388d000110c7984 */ /* 0x000e240000000c00 */
        /* <DEDUP_REMOVED lines=14> */
[----:B------:R-:W-:Y:S02]  /*0a50*/  LEA.HI R3, R3, R0, RZ, 0x2 ;  /* 0x0000000003037211 */ /* 0x000fe400078f10ff */
[----:B------:R-:W-:-:S02]  /*0a60*/  SHF.R.S32.HI R6, RZ, 0x5, R5 ;  /* 0x00000005ff067819 */ /* 0x000fc40000011405 */
[----:B------:R-:W-:Y:S02]  /*0a70*/  LOP3.LUT R13, R3, 0xfffffffc, RZ, 0xc0, !PT ;  /* 0xfffffffc030d7812 */ /* 0x000fe400078ec0ff */
[----:B------:R-:W-:Y:S02]  /*0a80*/  LOP3.LUT R3, R4, 0xfffffff0, RZ, 0xc0, !PT ;  /* 0xfffffff004037812 */ /* 0x000fe400078ec0ff */
[----:B------:R-:W-:Y:S01]  /*0a90*/  SHF.R.S32.HI R7, RZ, 0x1f, R5 ;  /* 0x0000001fff077819 */ /* 0x000fe20000011405 */
[C---:B------:R-:W-:Y:S01]  /*0aa0*/  IMAD.IADD R13, R0.reuse, 0x1, -R13 ;  /* 0x00000001000d7824 */ /* 0x040fe200078e0a0d */
[----:B------:R-:W-:Y:S01]  /*0ab0*/  SHF.R.S32.HI R5, RZ, 0x4, R4 ;  /* 0x00000004ff057819 */ /* 0x000fe20000011404 */
[----:B------:R-:W-:Y:S01]  /*0ac0*/  IMAD.IADD R3, R0, 0x1, -R3 ;  /* 0x0000000100037824 */ /* 0x000fe200078e0a03 */
[----:B------:R-:W-:Y:S02]  /*0ad0*/  LOP3.LUT R9, R2, 0xffffff80, RZ, 0xc0, !PT ;  /* 0xffffff8002097812 */ /* 0x000fe400078ec0ff */
[----:B------:R-:W-:-:S02]  /*0ae0*/  LOP3.LUT R11, R8, 0xfffffff8, RZ, 0xc0, !PT ;  /* 0xfffffff8080b7812 */ /* 0x000fc400078ec0ff */
[----:B------:R-:W-:Y:S01]  /*0af0*/  SHF.R.S32.HI R8, RZ, 0x1f, R3 ;  /* 0x0000001fff087819 */ /* 0x000fe20000011403 */
[----:B------:R-:W-:Y:S01]  /*0b00*/  IMAD.IADD R9, R0, 0x1, -R9 ;  /* 0x0000000100097824 */ /* 0x000fe200078e0a09 */
[----:B------:R-:W-:Y:S01]  /*0b10*/  LEA.HI R4, R4, R5, RZ, 0x1 ;  /* 0x0000000504047211 */ /* 0x000fe200078f08ff */
[----:B------:R-:W-:Y:S01]  /*0b20*/  IMAD.IADD R11, R0, 0x1, -R11 ;  /* 0x00000001000b7824 */ /* 0x000fe200078e0a0b */
[----:B------:R-:W-:Y:S02]  /*0b30*/  LEA.HI R7, R7, R6, RZ, 0x2 ;  /* 0x0000000607077211 */ /* 0x000fe400078f10ff */
[----:B------:R-:W-:Y:S01]  /*0b40*/  LEA.HI R10, R13, R13, RZ, 0x1 ;  /* 0x0000000d0d0a7211 */ /* 0x000fe200078f08ff */
[----:B------:R-:W-:Y:S01]  /*0b50*/  IMAD.SHL.U32 R18, R11, 0x8, RZ ;  /* 0x000000080b127824 */ /* 0x000fe200078e00ff */
[----:B------:R-:W-:Y:S02]  /*0b60*/  LEA.HI R8, R8, R3, RZ, 0x3 ;  /* 0x0000000308087211 */ /* 0x000fe400078f18ff */
[----:B------:R-:W-:Y:S01]  /*0b70*/  LOP3.LUT R4, R4, 0x1ffffffe, RZ, 0xc0, !PT ;  /* 0x1ffffffe04047812 */ /* 0x000fe200078ec0ff */
[C---:B------:R-:W-:Y:S01]  /*0b80*/  VIADD R198, R18.reuse, 0x40 ;  /* 0x0000004012c67836 */ /* 0x040fe20000000000 */
[----:B------:R-:W-:Y:S01]  /*0b90*/  SHF.R.S32.HI R20, RZ, 0x7, R2 ;  /* 0x00000007ff147819 */ /* 0x000fe20000011402 */
[----:B------:R-:W-:Y:S01]  /*0ba0*/  VIADD R197, R18, 0x80 ;  /* 0x0000008012c57836 */ /* 0x000fe20000000000 */
[----:B------:R-:W-:Y:S01]  /*0bb0*/  LOP3.LUT R7, R7, 0x3ffffc, RZ, 0xc0, !PT ;  /* 0x003ffffc07077812 */ /* 0x000fe200078ec0ff */
[----:B------:R-:W-:Y:S01]  /*0bc0*/  IMAD.IADD R4, R5, 0x1, -R4 ;  /* 0x0000000105047824 */ /* 0x000fe200078e0a04 */
[----:B------:R-:W-:Y:S01]  /*0bd0*/  SHF.R.S32.HI R0, RZ, 0x1f, R9 ;  /* 0x0000001fff007819 */ /* 0x000fe20000011409 */
[----:B------:R-:W-:Y:S01]  /*0be0*/  IMAD R12, R20, 0x100, R3 ;  /* 0x00000100140c7824 */ /* 0x000fe200078e0203 */
[----:B------:R-:W-:Y:S01]  /*0bf0*/  LOP3.LUT R16, R10, 0x1ffffffe, RZ, 0xc0, !PT ;  /* 0x1ffffffe0a107812 */ /* 0x000fe200078ec0ff */
[----:B------:R-:W-:Y:S01]  /*0c00*/  IMAD.IADD R7, R6, 0x1, -R7 ;  /* 0x0000000106077824 */ /* 0x000fe200078e0a07 */
[C---:B------:R-:W-:Y:S01]  /*0c10*/  LOP3.LUT R10, R8.reuse, 0xfffffff8, RZ, 0xc0, !PT ;  /* 0xfffffff8080a7812 */ /* 0x040fe200078ec0ff */
[----:B------:R-:W-:Y:S01]  /*0c20*/  IMAD.SHL.U32 R8, R8, 0x40, RZ ;  /* 0x0000004008087824 */ /* 0x000fe200078e00ff */
[-C--:B------:R-:W-:Y:S01]  /*0c30*/  LEA.HI R5, R0, R9.reuse, RZ, 0x2 ;  /* 0x0000000900057211 */ /* 0x080fe200078f10ff */
[----:B------:R-:W-:Y:S01]  /*0c40*/  IMAD R15, R7, 0x10, R12 ;  /* 0x00000010070f7824 */ /* 0x000fe200078e020c */
[----:B------:R-:W-:Y:S01]  /*0c50*/  LEA.HI R2, R2, R20, RZ, 0x1 ;  /* 0x0000001402027211 */ /* 0x000fe200078f08ff */
[----:B------:R-:W-:Y:S01]  /*0c60*/  IMAD.IADD R10, R3, 0x1, -R10 ;  /* 0x00000001030a7824 */ /* 0x000fe200078e0a0a */
[----:B------:R-:W-:Y:S01]  /*0c70*/  LEA.HI R3, R0, R9, RZ, 0x5 ;  /* 0x0000000900037211 */ /* 0x000fe200078f28ff */
[----:B------:R-:W-:Y:S01]  /*0c80*/  IMAD.SHL.U32 R4, R4, 0x8, RZ ;  /* 0x0000000804047824 */ /* 0x000fe200078e00ff */
[----:B------:R-:W-:Y:S01]  /*0c90*/  LOP3.LUT R12, R5, 0x7ffffffc, RZ, 0xc0, !PT ;  /* 0x7ffffffc050c7812 */ /* 0x000fe200078ec0ff */
[----:B------:R-:W-:Y:S01]  /*0ca0*/  IMAD.SHL.U32 R7, R10, 0x40, RZ ;  /* 0x000000400a077824 */ /* 0x000fe200078e00ff */
[--C-:B------:R-:W-:Y:S01]  /*0cb0*/  SHF.R.S32.HI R0, RZ, 0x2, R5.reuse ;  /* 0x00000002ff007819 */ /* 0x100fe20000011405 */
[----:B------:R-:W-:Y:S01]  /*0cc0*/  STL [R1+0x8], R20 ;  /* 0x0000081401007387 */ /* 0x000fe20000100800 */
[----:B------:R-:W-:Y:S01]  /*0cd0*/  SHF.R.S32.HI R5, RZ, 0x1f, R5 ;  /* 0x0000001fff057819 */ /* 0x000fe20000011405 */
[----:B------:R-:W-:Y:S01]  /*0ce0*/  IMAD.IADD R12, R9, 0x1, -R12 ;  /* 0x00000001090c7824 */ /* 0x000fe200078e0a0c */
[----:B------:R-:W-:Y:S01]  /*0cf0*/  SHF.R.S32.HI R3, RZ, 0x5, R3 ;  /* 0x00000005ff037819 */ /* 0x000fe20000011403 */
[----:B------:R-:W-:Y:S01]  /*0d00*/  IMAD.IADD R16, R13, 0x1, -R16 ;  /* 0x000000010d107824 */ /* 0x000fe200078e0a10 */
[----:B------:R-:W-:Y:S01]  /*0d10*/  LEA.HI R5, R5, R0, RZ, 0x3 ;  /* 0x0000000005057211 */ /* 0x000fe200078f18ff */
[----:B------:R-:W-:Y:S01]  /*0d20*/  IMAD.SHL.U32 R190, R12, 0x2, RZ ;  /* 0x000000020cbe7824 */ /* 0x000fe200078e00ff */
[----:B------:R-:W-:Y:S01]  /*0d30*/  LOP3.LUT R7, R7, 0x1c0, RZ, 0xc0, !PT ;  /* 0x000001c007077812 */ /* 0x000fe200078ec0ff */
[C---:B------:R-:W-:Y:S01]  /*0d40*/  VIADD R196, R18.reuse, 0xc0 ;  /* 0x000000c012c47836 */ /* 0x040fe20000000000 */
[----:B------:R-:W-:Y:S01]  /*0d50*/  LOP3.LUT R5, R5, 0xfffffff8, RZ, 0xc0, !PT ;  /* 0xfffffff805057812 */ /* 0x000fe200078ec0ff */
[----:B------:R-:W-:Y:S01]  /*0d60*/  VIADD R195, R18, 0x100 ;  /* 0x0000010012c37836 */ /* 0x000fe20000000000 */
[----:B------:R-:W-:Y:S01]  /*0d70*/  LOP3.LUT R9, R8, 0x7ffffe00, RZ, 0xc0, !PT ;  /* 0x7ffffe0008097812 */ /* 0x000fe200078ec0ff */
[--C-:B------:R-:W-:Y:S01]  /*0d80*/  IMAD.U32 R8, R15, 0x40, R4.reuse ;  /* 0x000000400f087824 */ /* 0x100fe200078e0004 */
[----:B------:R-:W-:Y:S01]  /*0d90*/  LOP3.LUT R4, R7, 0x8, R4, 0xf8, !PT ;  /* 0x0000000807047812 */ /* 0x000fe200078ef804 */
[----:B------:R-:W-:Y:S01]  /*0da0*/  IMAD.IADD R0, R0, 0x1, -R5 ;  /* 0x0000000100007824 */ /* 0x000fe200078e0a05 */
[----:B------:R-:W-:Y:S01]  /*0db0*/  SHF.R.U32.HI R7, RZ, 0x3, R7 ;  /* 0x00000003ff077819 */ /* 0x000fe20000011607 */
[----:B------:R-:W-:Y:S01]  /*0dc0*/  IMAD R9, R6, 0x400, R9 ;  /* 0x0000040006097824 */ /* 0x000fe200078e0209 */
[----:B------:R-:W-:Y:S01]  /*0dd0*/  STL [R1+0x2c], R8 ;  /* 0x00002c0801007387 */ /* 0x000fe20000100800 */
[----:B------:R-:W-:Y:S01]  /*0de0*/  IMAD R19, R3, 0x10, R0 ;  /* 0x0000001003137824 */ /* 0x000fe200078e0200 */
[----:B------:R-:W-:Y:S01]  /*0df0*/  LOP3.LUT R0, R2, 0xfffffe, RZ, 0xc0, !PT ;  /* 0x00fffffe02007812 */ /* 0x000fe200078ec0ff */
[----:B------:R-:W-:Y:S01]  /*0e00*/  IMAD.MOV.U32 R6, RZ, RZ, R14 ;  /* 0x000000ffff067224 */ /* 0x000fe200078e000e */
[----:B------:R-:W-:Y:S01]  /*0e10*/  LOP3.LUT R4, R4, R7, RZ, 0x3c, !PT ;  /* 0x0000000704047212 */ /* 0x000fe200078e3cff */
[----:B------:R-:W-:Y:S01]  /*0e20*/  IMAD.MOV.U32 R2, RZ, RZ, RZ ;  /* 0x000000ffff027224 */ /* 0x000fe200078e00ff */
[----:B------:R-:W-:Y:S01]  /*0e30*/  R2P PR, R10, 0x6 ;  /* 0x000000060a007804 */ /* 0x000fe20000000000 */
[----:B------:R-:W-:-:S02]  /*0e40*/  IMAD.IADD R0, R20, 0x1, -R0 ;  /* 0x0000000114007824 */ /* 0x000fc400078e0a00 */
[----:B------:R-:W-:Y:S02]  /*0e50*/  IMAD.IADD R4, R9, 0x1, R4 ;  /* 0x0000000109047824 */ /* 0x000fe400078e0204 */
[----:B------:R-:W-:Y:S01]  /*0e60*/  IMAD.SHL.U32 R3, R0, 0x100, RZ ;  /* 0x0000010000037824 */ /* 0x000fe200078e00ff */
[----:B------:R-:W-:Y:S01]  /*0e70*/  SEL R188, R188, 0xffffffe0, !P1 ;  /* 0xffffffe0bcbc7807 */ /* 0x000fe20004800000 */
[----:B------:R-:W-:Y:S01]  /*0e80*/  VIADD R0, R18, 0x180 ;  /* 0x0000018012007836 */ /* 0x000fe20000000000 */
[----:B------:R-:W-:Y:S01]  /*0e90*/  SHF.R.S32.HI R0, RZ, 0x1f, R198 ;  /* 0x0000001fff007819 */ /* 0x000fe200000114c6 */
[----:B------:R-:W-:Y:S01]  /*0ea0*/  IMAD.IADD R23, R190, 0x1, R3 ;  /* 0x00000001be177824 */ /* 0x000fe200078e0203 */
[----:B------:R0:W-:Y:S01]  /*0eb0*/  STL [R1+0x28], R3 ;  /* 0x0000280301007387 */ /* 0x0001e20000100800 */
[----:B------:R-:W-:Y:S02]  /*0ec0*/  IMAD R184, R4, 0x2, R17 ;  /* 0x0000000204b87824 */ /* 0x000fe400078e0211 */
[C---:B------:R-:W-:Y:S01]  /*0ed0*/  VIADD R0, R23.reuse, 0x10 ;  /* 0x0000001017007836 */ /* 0x040fe20000000000 */
[----:B------:R-:W-:Y:S01]  /*0ee0*/  SHF.R.S32.HI R5, RZ, 0x1f, R23 ;  /* 0x0000001fff057819 */ /* 0x000fe20000011417 */
[----:B------:R-:W-:-:S02]  /*0ef0*/  VIADD R228, R23, 0x20 ;  /* 0x0000002017e47836 */ /* 0x000fc40000000000 */
[C---:B------:R-:W-:Y:S01]  /*0f00*/  VIADD R227, R23.reuse, 0x28 ;  /* 0x0000002817e37836 */ /* 0x040fe20000000000 */
[----:B------:R-:W-:Y:S01]  /*0f10*/  SHF.R.S32.HI R0, RZ, 0x1f, R0 ;  /* 0x0000001fff007819 */ /* 0x000fe20000011400 */
[C---:B------:R-:W-:Y:S02]  /*0f20*/  VIADD R225, R23.reuse, 0x38 ;  /* 0x0000003817e17836 */ /* 0x040fe40000000000 */
[----:B0-----:R-:W-:Y:S01]  /*0f30*/  VIADD R3, R18, 0x1c0 ;  /* 0x000001c012037836 */ /* 0x001fe20000000000 */
[----:B------:R-:W-:Y:S01]  /*0f40*/  SHF.R.S32.HI R0, RZ, 0x1f, R227 ;  /* 0x0000001fff007819 */ /* 0x000fe200000114e3 */
        /* <DEDUP_REMOVED lines=61> */
[----:B------:R-:W-:Y:S02]  /*1320*/  IMAD R191, R16, 0x8, R19 ;  /* 0x0000000810bf7824 */ /* 0x000fe400078e0213 */
[----:B------:R-:W-:-:S07]  /*1330*/  IMAD.IADD R188, R188, 0x1, R187 ;  /* 0x00000001bcbc7824 */ /* 0x000fce00078e02bb */
.L_x_8381:
[----:B------:R-:W-:Y:S01]  /*1340*/  ULDC.64 UR6, c[0x0][0xd88] ;  /* 0x0003620000067ab9 */ /* 0x000fe20000000a00 */
[----:B------:R-:W-:Y:S01]  /*1350*/  ULDC.64 UR8, c[0x0][0xb10] ;  /* 0x0002c40000087ab9 */ /* 0x000fe20000000a00 */
[----:B------:R-:W-:Y:S01]  /*1360*/  UIMAD.WIDE UR6, UR5, 0x4, UR6 ;  /* 0x00000004050678a5 */ /* 0x000fe2000f8e0206 */
[----:B012---:R-:W0:Y:S05]  /*1370*/  LDC.64 R10, c[0x0][0x418] ;  /* 0x00010600ff0a7b82 */ /* 0x007e2a0000000a00 */
[----:B------:R-:W-:Y:S02]  /*1380*/  IMAD.U32 R192, RZ, RZ, UR6 ;  /* 0x00000006ffc07e24 */ /* 0x000fe4000f8e00ff */
[----:B------:R-:W-:Y:S01]  /*1390*/  IMAD.U32 R193, RZ, RZ, UR7 ;  /* 0x00000007ffc17e24 */ /* 0x000fe2000f8e00ff */
[----:B------:R-:W-:Y:S01]  /*13a0*/  ULDC.64 UR6, c[0x0][0xb20] ;  /* 0x0002c80000067ab9 */ /* 0x000fe20000000a00 */
[----:B------:R-:W1:Y:S03]  /*13b0*/  LDC R3, c[0x0][0x424] ;  /* 0x00010900ff037b82 */ /* 0x000e660000000800 */
[----:B------:R-:W2:Y:S01]  /*13c0*/  LDG.E R192, desc[UR42][R192.64] ;  /* 0x0000002ac0c07981 */ /* 0x000ea2000c1e1900 */
[----:B------:R-:W-:Y:S01]  /*13d0*/  ISETP.NE.U32.AND P1, PT, RZ, UR6, PT ;  /* 0x00000006ff007c0c */ /* 0x000fe2000bf25070 */
[----:B------:R-:W-:Y:S01]  /*13e0*/  IMAD.MOV.U32 R7, RZ, RZ, RZ ;  /* 0x000000ffff077224 */ /* 0x000fe200078e00ff */
[----:B------:R-:W-:-:S02]  /*13f0*/  ISETP.NE.U32.AND P0, PT, RZ, UR8, PT ;  /* 0x00000008ff007c0c */ /* 0x000fc4000bf05070 */
[----:B------:R-:W-:Y:S01]  /*1400*/  ISETP.NE.AND.EX P1, PT, RZ, UR7, PT, P1 ;  /* 0x00000007ff007c0c */ /* 0x000fe2000bf25310 */
[----:B---3--:R-:W3:Y:S01]  /*1410*/  LDC R186, c[0x0][0x2f0] ;  /* 0x0000bc00ffba7b82 */ /* 0x008ee20000000800 */
[----:B------:R-:W-:Y:S02]  /*1420*/  ISETP.NE.AND.EX P0, PT, RZ, UR9, PT, P0 ;  /* 0x00000009ff007c0c */ /* 0x000fe4000bf05300 */
[----:B--2---:R-:W-:-:S09]  /*1430*/  SHF.R.S32.HI R200, RZ, 0x1f, R192 ;  /* 0x0000001fffc87819 */ /* 0x004fd200000114c0 */
[----:B----4-:R-:W-:-:S04]  /*1440*/  @P1 LEA R4, P2, R192, UR6, 0x2 ;  /* 0x00000006c0041c11 */ /* 0x010fc8000f8410ff */
[C---:B------:R-:W-:Y:S02]  /*1450*/  @P1 LEA.HI.X R5, R192.reuse, UR7, R200, 0x2, P2 ;  /* 0x00000007c0051c11 */ /* 0x040fe400090f14c8 */
[----:B------:R-:W-:-:S03]  /*1460*/  @P0 LEA R8, P2, R192, UR8, 0x2 ;  /* 0x00000008c0080c11 */ /* 0x000fc6000f8410ff */
[----:B-----5:R2:W5:Y:S01]  /*1470*/  @P1 LDG.E R7, desc[UR42][R4.64] ;  /* 0x0000002a04071981 */ /* 0x020562000c1e1900 */
[----:B------:R-:W-:Y:S01]  /*1480*/  @P0 LEA.HI.X R9, R192, UR9, R200, 0x2, P2 ;  /* 0x00000009c0090c11 */ /* 0x000fe200090f14c8 */
[----:B------:R-:W-:-:S04]  /*1490*/  ULDC.64 UR8, c[0x0][0xb18] ;  /* 0x0002c60000087ab9 */ /* 0x000fc80000000a00 */
[----:B------:R2:W5:Y:S01]  /*14a0*/  @P0 LDG.E R185, desc[UR42][R8.64] ;  /* 0x0000002a08b90981 */ /* 0x000562000c1e1900 */
[----:B0-----:R-:W-:Y:S02]  /*14b0*/  ISETP.NE.U32.AND P1, PT, R10, RZ, PT ;  /* 0x000000ff0a00720c */ /* 0x001fe40003f25070 */
[----:B------:R-:W-:Y:S02]  /*14c0*/  ISETP.NE.U32.AND P2, PT, RZ, UR8, PT ;  /* 0x00000008ff007c0c */ /* 0x000fe4000bf45070 */
[C---:B------:R-:W-:Y:S02]  /*14d0*/  LOP3.LUT R0, R6.reuse, 0xff000000, RZ, 0xc0, !PT ;  /* 0xff00000006007812 */ /* 0x040fe400078ec0ff */
[----:B------:R-:W-:Y:S02]  /*14e0*/  ISETP.NE.AND.EX P1, PT, R11, RZ, PT, P1 ;  /* 0x000000ff0b00720c */ /* 0x000fe40003f25310 */
[----:B------:R-:W-:Y:S02]  /*14f0*/  ISETP.NE.AND.EX P2, PT, RZ, UR9, PT, P2 ;  /* 0x00000009ff007c0c */ /* 0x000fe4000bf45320 */
[----:B------:R-:W-:-:S02]  /*1500*/  LOP3.LUT R193, R6, 0xffff, RZ, 0xc0, !PT ;  /* 0x0000ffff06c17812 */ /* 0x000fc400078ec0ff */
[----:B------:R-:W-:Y:S02]  /*1510*/  LOP3.LUT R199, R6, 0xff0000, RZ, 0xc0, !PT ;  /* 0x00ff000006c77812 */ /* 0x000fe400078ec0ff */
[----:B------:R-:W-:Y:S02]  /*1520*/  SHF.R.U32.HI R0, RZ, 0x8, R0 ;  /* 0x00000008ff007819 */ /* 0x000fe40000011600 */
[----:B-1----:R-:W-:Y:S01]  /*1530*/  SEL R3, R3, 0x1, P1 ;  /* 0x0000000103037807 */ /* 0x002fe20000800000 */
[----:B--23--:R-:W-:Y:S06]  /*1540*/  @P0 BRA `(.L_x_8318) ;  /* 0x0000000000280947 */ /* 0x00cfec0003800000 */
[----:B------:R-:W-:Y:S01]  /*1550*/  ULDC.64 UR6, c[0x0][0xaf8] ;  /* 0x0002be0000067ab9 */ /* 0x000fe20000000a00 */
[----:B-----5:R-:W0:Y:S01]  /*1560*/  LDC R185, c[0x0][0x288] ;  /* 0x0000a200ffb97b82 */ /* 0x020e220000000800 */
[----:B------:R-:W-:-:S04]  /*1570*/  ISETP.NE.U32.AND P0, PT, RZ, UR6, PT ;  /* 0x00000006ff007c0c */ /* 0x000fc8000bf05070 */
[----:B------:R-:W-:-:S13]  /*1580*/  ISETP.NE.AND.EX P0, PT, RZ, UR7, PT, P0 ;  /* 0x00000007ff007c0c */ /* 0x000fda000bf05300 */
[----:B------:R-:W-:Y:S05]  /*1590*/  @!P0 BRA `(.L_x_8318) ;  /* 0x0000000000148947 */ /* 0x000fea0003800000 */
[----:B------:R-:W1:Y:S02]  /*15a0*/  LDC.64 R4, c[0x0][0xaf8] ;  /* 0x0002be00ff047b82 */ /* 0x000e640000000a00 */
[----:B-1----:R-:W-:-:S05]  /*15b0*/  IMAD.WIDE R4, R192, 0x4, R4 ;  /* 0x00000004c0047825 */ /* 0x002fca00078e0204 */
[----:B0-----:R-:W2:Y:S04]  /*15c0*/  LDG.E R185, desc[UR42][R4.64] ;  /* 0x0000002a04b97981 */ /* 0x001ea8000c1e1900 */
[----:B------:R-:W2:Y:S02]  /*15d0*/  LDG.E R6, desc[UR42][R4.64+0x4] ;  /* 0x0000042a04067981 */ /* 0x000ea4000c1e1900 */
[----:B--2---:R-:W-:-:S07]  /*15e0*/  IMAD.IADD R185, R6, 0x1, -R185 ;  /* 0x0000000106b97824 */ /* 0x004fce00078e0ab9 */
.L_x_8318:
[----:B------:R-:W-:Y:S01]  /*15f0*/  LEA.HI R199, R199, R0, RZ, 0x10 ;  /* 0x00000000c7c77211 */ /* 0x000fe200078f80ff */
[----:B------:R-:W-:Y:S01]  /*1600*/  IMAD R186, R3, R186, RZ ;  /* 0x000000ba03ba7224 */ /* 0x000fe200078e02ff */
[----:B------:R-:W-:Y:S06]  /*1610*/  @!P2 BRA `(.L_x_8319) ;  /* 0x000000000010a947 */ /* 0x000fec0003800000 */
[----:B------:R-:W-:-:S04]  /*1620*/  LEA R4, P0, R192, UR8, 0x2 ;  /* 0x00000008c0047c11 */ /* 0x000fc8000f8010ff */
[----:B------:R-:W-:-:S05]  /*1630*/  LEA.HI.X R5, R192, UR9, R200, 0x2, P0 ;  /* 0x00000009c0057c11 */ /* 0x000fca00080f14c8 */
[----:B------:R1:W5:Y:S01]  /*1640*/  LDG.E R186, desc[UR42][R4.64] ;  /* 0x0000002a04ba7981 */ /* 0x000362000c1e1900 */
[----:B------:R-:W-:Y:S05]  /*1650*/  BRA `(.L_x_8320) ;  /* 0x0000000000247947 */ /* 0x000fea0003800000 */
.L_x_8319:
        /* <DEDUP_REMOVED lines=9> */
.L_x_8320:
[----:B------:R-:W-:Y:S01]  /*16f0*/  UISETP.NE.AND UP0, UPT, UR41, 0x1, UPT ;  /* 0x000000012900788c */ /* 0x000fe2000bf05270 */
[----:B-----5:R-:W-:Y:S01]  /*1700*/  IMAD.IADD R186, R186, 0x1, -R7 ;  /* 0x00000001baba7824 */ /* 0x020fe200078e0a07 */
[----:B------:R-:W-:-:S03]  /*1710*/  USHF.L.U32 UR39, UR4, 0x6, URZ ;  /* 0x0000000604277899 */ /* 0x000fc6000800063f */
[----:B------:R-:W-:Y:S01]  /*1720*/  VIADD R0, R186, 0x3f ;  /* 0x0000003fba007836 */ /* 0x000fe20000000000 */
[----:B------:R-:W-:-:S04]  /*1730*/  PLOP3.LUT P0, PT, PT, PT, UP0, 0x80, 0x0 ;  /* 0x000000000000781c */ /* 0x000fc80003f0f008 */
[----:B------:R-:W-:-:S04]  /*1740*/  SHF.R.S32.HI R3, RZ, 0x1f, R0 ;  /* 0x0000001fff037819 */ /* 0x000fc80000011400 */
[----:B------:R-:W-:-:S04]  /*1750*/  LEA.HI R3, R3, R0, RZ, 0x6 ;  /* 0x0000000003037211 */ /* 0x000fc800078f30ff */
[----:B------:R-:W-:Y:S01]  /*1760*/  SHF.R.S32.HI R6, RZ, 0x6, R3 ;  /* 0x00000006ff067819 */ /* 0x000fe20000011403 */
[----:B------:R-:W-:Y:S06]  /*1770*/  @!P0 BRA `(.L_x_8321) ;  /* 0x0000001c00fc8947 */ /* 0x000fec0003800000 */
[----:B------:R-:W2:Y:S01]  /*1780*/  LDC R0, c[0x0][0x448] ;  /* 0x00011200ff007b82 */ /* 0x000ea20000000800 */
[----:B------:R-:W-:Y:S01]  /*1790*/  UIADD3 UR4, UR39, 0x3f, URZ ;  /* 0x0000003f27047890 */ /* 0x000fe2000fffe03f */
[----:B0-----:R-:W-:Y:S02]  /*17a0*/  IADD3 R185, R186, 0x40, -R185 ;  /* 0x00000040bab97810 */ /* 0x001fe40007ffe8b9 */
[----:B------:R-:W-:Y:S02]  /*17b0*/  LOP3.LUT R8, R199, 0xff, RZ, 0xc0, !PT ;  /* 0x000000ffc7087812 */ /* 0x000fe400078ec0ff */
[----:B--2---:R-:W-:Y:S01]  /*17c0*/  ISETP.NE.AND P0, PT, R0, 0x1, PT ;  /* 0x000000010000780c */ /* 0x004fe20003f05270 */
[----:B------:R-:W-:-:S12]  /*17d0*/  IMAD.U32 R0, RZ, RZ, UR4 ;  /* 0x00000004ff007e24 */ /* 0x000fd8000f8e00ff */
[----:B------:R-:W0:Y:S08]  /*17e0*/  @P0 LDC R3, c[0x0][0x44c] ;  /* 0x00011300ff030b82 */ /* 0x000e300000000800 */
[----:B-1----:R-:W1:Y:S01]  /*17f0*/  @P0 LDC R4, c[0x0][0x450] ;  /* 0x00011400ff040b82 */ /* 0x002e620000000800 */
[----:B0-----:R-:W-:-:S05]  /*1800*/  @P0 IMAD.HI.U32 R3, R3, UR4, RZ ;  /* 0x0000000403030c27 */ /* 0x001fca000f8e00ff */
        /* <DEDUP_REMOVED lines=8> */
[----:B------:R-:W-:Y:S05]  /*1890*/  @!P0 BRA `(.L_x_8322) ;  /* 0x0000000000788947 */ /* 0x000fea0003800000 */
[----:B------:R-:W-:-:S04]  /*18a0*/  SHF.R.U32.HI R0, RZ, 0x10, R199 ;  /* 0x00000010ff007819 */ /* 0x000fc800000116c7 */
[----:B------:R-:W-:-:S13]  /*18b0*/  ISETP.NE.AND P0, PT, R0, RZ, PT ;  /* 0x000000ff0000720c */ /* 0x000fda0003f05270 */
[----:B------:R-:W0:Y:S02]  /*18c0*/  @!P0 LDC R0, c[0x0][0xae8] ;  /* 0x0002ba00ff008b82 */ /* 0x000e240000000800 */
[-C--:B0-----:R-:W-:Y:S02]  /*18d0*/  IABS R7, R0.reuse ;  /* 0x0000000000077213 */ /* 0x081fe40000000000 */
        /* <DEDUP_REMOVED lines=26> */
.L_x_8322:
        /* <DEDUP_REMOVED lines=72> */
[----:B------:R-:W2:Y:S01]  /*1f00*/  LDL R4, [R1+0x8] ;  /* 0x0000080001047983 */ /* 0x000ea20000100800 */
        /* <DEDUP_REMOVED lines=9> */
[----:B------:R-:W-:Y:S01]  /*1fa0*/  UMOV UR7, 0x40000040 ;  /* 0x4000004000077882 */ /* 0x000fe20000000000 */
[----:B------:R-:W-:Y:S01]  /*1fb0*/  WARPGROUP.ARRIVE ;  /* 0x00000000000079c5 */ /* 0x000fe20000000000 */
        /* <DEDUP_REMOVED lines=12> */
[C---:B------:R-:W-:Y:S01]  /*2080*/  R2UR UR16, R5.reuse ;  /* 0x00000000051072ca */ /* 0x040fe200000e0000 */
[----:B------:R-:W-:Y:S01]  /*2090*/  VIADD R6, R5, 0x2 ;  /* 0x0000000205067836 */ /* 0x000fe20000000000 */
[----:B------:R-:W-:-:S04]  /*20a0*/  LOP3.LUT R3, R3, 0x2000000, RZ, 0xfc, !PT ;  /* 0x0200000003037812 */ /* 0x000fc800078efcff */
[----:B------:R-:W-:Y:S01]  /*20b0*/  R2UR UR12, R6 ;  /* 0x00000000060c72ca */ /* 0x000fe200000e0000 */
[----:B------:R-:W-:-:S04]  /*20c0*/  IMAD R4, R2, 0x1000, R3 ;  /* 0x0000100002047824 */ /* 0x000fc800078e0203 */
[C---:B------:R-:W-:Y:S01]  /*20d0*/  VIADD R6, R4.reuse, 0x80 ;  /* 0x0000008004067836 */ /* 0x040fe20000000000 */
[----:B------:R-:W-:-:S04]  /*20e0*/  R2UR UR18, R4 ;  /* 0x00000000041272ca */ /* 0x000fc800000e0000 */
[----:B------:R-:W-:Y:S01]  /*20f0*/  R2UR UR14, R6 ;  /* 0x00000000060e72ca */ /* 0x000fe200000e0000 */
[C---:B------:R-:W-:Y:S02]  /*2100*/  VIADD R6, R5.reuse, 0x4 ;  /* 0x0000000405067836 */ /* 0x040fe40000000000 */
[----:B------:R-:W-:-:S03]  /*2110*/  VIADD R5, R5, 0x6 ;  /* 0x0000000605057836 */ /* 0x000fc60000000000 */
[----:B------:R-:W-:Y:S01]  /*2120*/  R2UR UR8, R6 ;  /* 0x00000000060872ca */ /* 0x000fe200000e0000 */
[C---:B------:R-:W-:Y:S01]  /*2130*/  VIADD R6, R4.reuse, 0x100 ;  /* 0x0000010004067836 */ /* 0x040fe20000000000 */
[----:B------:R-:W-:Y:S01]  /*2140*/  R2UR UR4, R5 ;  /* 0x00000000050472ca */ /* 0x000fe200000e0000 */
[----:B------:R-:W-:Y:S01]  /*2150*/  HGMMA.64x256x16.F32 R24, gdesc[UR16].tnspB, RZ, !UPT, gsb0 ;  /* 0x43e00000101879f0 */ /* 0x000fe2000c0008ff */
[----:B------:R-:W-:Y:S02]  /*2160*/  VIADD R4, R4, 0x180 ;  /* 0x0000018004047836 */ /* 0x000fe40000000000 */
[----:B------:R-:W-:-:S03]  /*2170*/  R2UR UR10, R6 ;  /* 0x00000000060a72ca */ /* 0x000fc600000e0000 */
[----:B------:R-:W-:Y:S01]  /*2180*/  R2UR UR6, R4 ;  /* 0x00000000040672ca */ /* 0x000fe200000e0000 */
[----:B------:R-:W-:-:S05]  /*2190*/  IMAD.MOV.U32 R4, RZ, RZ, 0x1 ;  /* 0x00000001ff047424 */ /* 0x000fca00078e00ff */
[----:B------:R-:W-:-:S04]  /*21a0*/  SEL R4, R4, 0x2, !P0 ;  /* 0x0000000204047807 */ /* 0x000fc80004000000 */
[----:B------:R-:W-:-:S04]  /*21b0*/  LOP3.LUT R4, R4, 0x1, RZ, 0xfc, !PT ;  /* 0x0000000104047812 */ /* 0x000fc800078efcff */
[----:B------:R-:W-:Y:S01]  /*21c0*/  ISETP.NE.AND P1, PT, R4, 0x3, PT ;  /* 0x000000030400780c */ /* 0x000fe20003f25270 */
        /* <DEDUP_REMOVED lines=15> */
.L_x_8324:
[----:B------:R-:W0:Y:S01]  /*22c0*/  S2R R5, SR_CgaCtaId ;  /* 0x0000000000057919 */ /* 0x000e220000008800 */
[----:B------:R-:W-:Y:S01]  /*22d0*/  UIADD3 UR6, UR20, -0x2, URZ ;  /* 0xfffffffe14067890 */ /* 0x000fe2000fffe03f */
[----:B------:R-:W-:-:S04]  /*22e0*/  IMAD R4, R2, 0x8, R17 ;  /* 0x0000000802047824 */ /* 0x000fc800078e0211 */
[----:B------:R-:W-:Y:S01]  /*22f0*/  VIADD R4, R4, 0x38860 ;  /* 0x0003886004047836 */ /* 0x000fe20000000000 */
[----:B------:R-:W-:-:S04]  /*2300*/  ISETP.LE.AND P0, PT, R0, UR6, PT ;  /* 0x0000000600007c0c */ /* 0x000fc8000bf03270 */
[----:B0-----:R-:W-:-:S04]  /*2310*/  PRMT R4, R5, 0x654, R4 ;  /* 0x0000065405047816 */ /* 0x001fc80000000004 */
[----:B------:R0:W-:Y:S05]  /*2320*/  SYNCS.ARRIVE.TRANS64.RED.A1T0 RZ, [R4+URZ], RZ ;  /* 0x000000ff04ff79a7 */ /* 0x0001ea000810043f */
[----:B------:R-:W-:Y:S05]  /*2330*/  @!P0 BRA `(.L_x_8325) ;  /* 0x0000000800cc8947 */ /* 0x000fea0003800000 */
[----:B------:R-:W-:-:S05]  /*2340*/  UMOV UR20, UR6 ;  /* 0x0000000600147c82 */ /* 0x000fca0008000000 */
.L_x_8327:
        /* <DEDUP_REMOVED lines=9> */
[----:B------:R-:W-:Y:S01]  /*23e0*/  SEL R2, R2, RZ, P0 ;  /* 0x000000ff02027207 */ /* 0x000fe20000000000 */
        /* <DEDUP_REMOVED lines=139> */
[----:B------:R-:W-:Y:S02]  /*2ca0*/  R2UR UR6, R4 ;  /* 0x00000000040672ca */ /* 0x000fe400000e0000 */
[----:B------:R-:W-:Y:S01]  /*2cb0*/  SEL R4, RZ, 0x1, P0 ;  /* 0x00000001ff047807 */ /* 0x000fe20000000000 */
[----:B------:R-:W-:-:S02]  /*2cc0*/  WARPGROUP.DEPBAR.LE gsb0, 0x0 ;  /* 0x00008000000079c5 */ /* 0x000fc40000010000 */
[----:B------:R-:W-:-:S15]  /*2cd0*/  WARPGROUP.ARRIVE ;  /* 0x00000000000079c5 */ /* 0x000fde0000000000 */
[----:B------:R-:W-:-:S05]  /*2ce0*/  NOP ;  /* 0x0000000000007918 */ /* 0x000fca0000000000 */
        /* <DEDUP_REMOVED lines=9> */
[----:B------:R-:W-:Y:S01]  /*2d80*/  R2UR UR7, R4 ;  /* 0x00000000040772ca */ /* 0x000fe200000e0000 */
[----:B------:R-:W-:Y:S01]  /*2d90*/  UMOV UR6, UR20 ;  /* 0x0000001400067c82 */ /* 0x000fe20008000000 */
[----:B------:R-:W-:Y:S01]  /*2da0*/  UIADD3 UR20, UR20, -0x1, URZ ;  /* 0xffffffff14147890 */ /* 0x000fe2000fffe03f */
[----:B------:R-:W-:-:S10]  /*2db0*/  ISETP.LT.AND P0, PT, R0, UR6, PT ;  /* 0x0000000600007c0c */ /* 0x000fd4000bf01270 */
[----:B------:R-:W-:Y:S01]  /*2dc0*/  ULOP3.LUT UR37, UR37, UR7, URZ, 0x3c, !UPT ;  /* 0x0000000725257292 */ /* 0x000fe2000f8e3c3f */
[----:B------:R-:W-:Y:S02]  /*2dd0*/  WARPGROUP.DEPBAR.LE gsb0, 0x0 ;  /* 0x00008000000079c5 */ /* 0x000fe40000010000 */
[----:B------:R-:W-:Y:S06]  /*2de0*/  BAR.ARV 0xf, 0x100 ;  /* 0x03c4000000007b1d */ /* 0x000fec0000002000 */
[----:B------:R-:W-:Y:S05]  /*2df0*/  @!P1 BRA `(.L_x_8326) ;  /* 0x0000000000049947 */ /* 0x000fea0003800000 */
[----:B------:R-:W-:Y:S01]  /*2e00*/  BPT.TRAP 0x1 ;  /* 0x000000040000795c */ /* 0x000fe20000300000 */
.L_x_8326:
[----:B------:R-:W0:Y:S01]  /*2e10*/  S2R R5, SR_CgaCtaId ;  /* 0x0000000000057919 */ /* 0x000e220000008800 */
[----:B------:R-:W-:-:S04]  /*2e20*/  IMAD R4, R2, 0x8, R17 ;  /* 0x0000000802047824 */ /* 0x000fc800078e0211 */
[----:B------:R-:W-:-:S05]  /*2e30*/  VIADD R4, R4, 0x38860 ;  /* 0x0003886004047836 */ /* 0x000fca0000000000 */
[----:B0-----:R-:W-:-:S04]  /*2e40*/  PRMT R4, R5, 0x654, R4 ;  /* 0x0000065405047816 */ /* 0x001fc80000000004 */
[----:B------:R1:W-:Y:S01]  /*2e50*/  SYNCS.ARRIVE.TRANS64.RED.A1T0 RZ, [R4+URZ], RZ ;  /* 0x000000ff04ff79a7 */ /* 0x0003e2000810043f */
[----:B------:R-:W-:Y:S05]  /*2e60*/  @P0 BRA `(.L_x_8327) ;  /* 0xfffffff400380947 */ /* 0x000fea000383ffff */
.L_x_8325:
[----:B------:R-:W-:Y:S01]  /*2e70*/  BAR.SYNC.DEFER_BLOCKING 0xe, 0x100 ;  /* 0x0384000000007b1d */ /* 0x000fe20000010000 */
[C---:B------:R-:W-:Y:S01]  /*2e80*/  IMAD R0, R2.reuse, 0x40, R19 ;  /* 0x0000004002007824 */ /* 0x040fe200078e0213 */
[----:B------:R-:W-:Y:S01]  /*2e90*/  PLOP3.LUT P0, PT, PT, PT, PT, 0x8, 0x0 ;  /* 0x000000000000781c */ /* 0x000fe20003f0e170 */
[----:B------:R-:W-:Y:S02]  /*2ea0*/  VIADD R2, R2, 0x1 ;  /* 0x0000000102027836 */ /* 0x000fe40000000000 */
[----:B------:R-:W-:Y:S02]  /*2eb0*/  IMAD R17, R0, 0x4, R17 ;  /* 0x0000000400117824 */ /* 0x000fe400078e0211 */
[----:B------:R-:W-:Y:S01]  /*2ec0*/  IMAD.MOV.U32 R20, RZ, RZ, RZ ;  /* 0x000000ffff147224 */ /* 0x000fe200078e00ff */
[----:B------:R-:W-:-:S04]  /*2ed0*/  ISETP.NE.AND P1, PT, R2, 0x2, PT ;  /* 0x000000020200780c */ /* 0x000fc80003f25270 */
[----:B------:R-:W-:Y:S01]  /*2ee0*/  SEL R2, R2, RZ, P1 ;  /* 0x000000ff02027207 */ /* 0x000fe20000800000 */
[----:B------:R-:W2:Y:S04]  /*2ef0*/  LDS R3, [R17+0x38400] ;  /* 0x0384000011037984 */ /* 0x000ea80000000800 */
[----:B------:R-:W3:Y:S01]  /*2f00*/  LDS R0, [R17+0x38420] ;  /* 0x0384200011007984 */ /* 0x000ee20000000800 */
        /* <DEDUP_REMOVED lines=65> */
[-C--:B---3--:R-:W-:Y:S01]  /*3320*/  FMUL.FTZ R26, R26, R0.reuse ;  /* 0x000000001a1a7220 */ /* 0x088fe20000410000 */
[-C--:B------:R-:W-:Y:S01]  /*3330*/  FMUL.FTZ R27, R27, R0.reuse ;  /* 0x000000001b1b7220 */ /* 0x080fe20000410000 */
        /* <DEDUP_REMOVED lines=64> */
[----:B------:R-:W-:Y:S01]  /*3740*/  ULOP3.LUT UR37, UR37, UR4, URZ, 0x3c, !UPT ;  /* 0x0000000425257292 */ /* 0x000fe2000f8e3c3f */
[----:B------:R-:W-:Y:S06]  /*3750*/  BAR.ARV 0xf, 0x100 ;  /* 0x03c4000000007b1d */ /* 0x000fec0000002000 */
[----:B------:R-:W-:Y:S05]  /*3760*/  BRA `(.L_x_8323) ;  /* 0x000000ac00807947 */ /* 0x000fea0003800000 */
.L_x_8321:
[----:B------:R-:W2:Y:S01]  /*3770*/  LDC R0, c[0x0][0x448] ;  /* 0x00011200ff007b82 */ /* 0x000ea20000000800 */
[----:B------:R-:W-:Y:S01]  /*3780*/  UIADD3 UR4, UR39, 0x3f, URZ ;  /* 0x0000003f27047890 */ /* 0x000fe2000fffe03f */
[----:B01----:R-:W-:Y:S02]  /*3790*/  IADD3 R5, R186, 0x40, -R185 ;  /* 0x00000040ba057810 */ /* 0x003fe40007ffe8b9 */
[----:B------:R-:W-:Y:S02]  /*37a0*/  LOP3.LUT R16, R16, 0xfffffffd, RZ, 0xc0, !PT ;  /* 0xfffffffd10107812 */ /* 0x000fe400078ec0ff */
[----:B--2---:R-:W-:-:S13]  /*37b0*/  ISETP.NE.AND P0, PT, R0, 0x1, PT ;  /* 0x000000010000780c */ /* 0x004fda0003f05270 */
[----:B------:R-:W0:Y:S01]  /*37c0*/  @P0 LDC R0, c[0x0][0x44c] ;  /* 0x00011300ff000b82 */ /* 0x000e220000000800 */
[----:B------:R-:W-:-:S07]  /*37d0*/  @P0 LOP3.LUT R16, R16, 0x2, RZ, 0xfc, !PT ;  /* 0x0000000210100812 */ /* 0x000fce00078efcff */
[----:B------:R-:W1:Y:S01]  /*37e0*/  @P0 LDC R4, c[0x0][0x450] ;  /* 0x00011400ff040b82 */ /* 0x000e620000000800 */
[----:B0-----:R-:W-:-:S04]  /*37f0*/  @P0 IMAD.HI.U32 R3, R0, UR4, RZ ;  /* 0x0000000400030c27 */ /* 0x001fc8000f8e00ff */
[----:B------:R-:W-:Y:S01]  /*3800*/  IMAD.U32 R0, RZ, RZ, UR4 ;  /* 0x00000004ff007e24 */ /* 0x000fe2000f8e00ff */
[----:B------:R-:W-:Y:S01]  /*3810*/  UMOV UR4, URZ ;  /* 0x0000003f00047c82 */ /* 0x000fe20008000000 */
[----:B-1----:R-:W-:-:S05]  /*3820*/  @P0 SHF.R.U32.HI R0, RZ, R4, R3 ;  /* 0x00000004ff000219 */ /* 0x002fca0000011603 */
[----:B------:R-:W-:-:S05]  /*3830*/  IMAD.IADD R0, R5, 0x1, R0 ;  /* 0x0000000105007824 */ /* 0x000fca00078e0200 */
[----:B------:R-:W-:-:S04]  /*3840*/  SHF.R.S32.HI R3, RZ, 0x1f, R0 ;  /* 0x0000001fff037819 */ /* 0x000fc80000011400 */
[----:B------:R-:W-:Y:S02]  /*3850*/  LEA.HI R3, R3, R0, RZ, 0x6 ;  /* 0x0000000003037211 */ /* 0x000fe400078f30ff */
[----:B------:R-:W-:Y:S02]  /*3860*/  LOP3.LUT R0, R199, 0xff, RZ, 0xc0, !PT ;  /* 0x000000ffc7007812 */ /* 0x000fe400078ec0ff */
[----:B------:R-:W-:Y:S02]  /*3870*/  SHF.R.S32.HI R3, RZ, 0x6, R3 ;  /* 0x00000006ff037819 */ /* 0x000fe40000011403 */
[----:B------:R-:W-:Y:S02]  /*3880*/  R2UR UR38, R0 ;  /* 0x00000000002672ca */ /* 0x000fe400000e0000 */
[----:B------:R-:W-:-:S04]  /*3890*/  VIMNMX R6, R6, R3, PT ;  /* 0x0000000306067248 */ /* 0x000fc80003fe0100 */
[----:B------:R-:W-:-:S13]  /*38a0*/  ISETP.GE.AND P0, PT, R6, 0x1, PT ;  /* 0x000000010600780c */ /* 0x000fda0003f06270 */
[----:B------:R-:W-:Y:S05]  /*38b0*/  @!P0 BRA `(.L_x_8328) ;  /* 0x0000000000948947 */ /* 0x000fea0003800000 */
[----:B------:R-:W-:Y:S01]  /*38c0*/  SHF.R.U32.HI R5, RZ, 0x10, R199 ;  /* 0x00000010ff057819 */ /* 0x000fe200000116c7 */
[----:B------:R-:W-:-:S03]  /*38d0*/  UMOV UR4, URZ ;  /* 0x0000003f00047c82 */ /* 0x000fc60008000000 */
[----:B------:R-:W-:-:S13]  /*38e0*/  ISETP.NE.AND P0, PT, R5, RZ, PT ;  /* 0x000000ff0500720c */ /* 0x000fda0003f05270 */
[----:B------:R-:W0:Y:S02]  /*38f0*/  @!P0 LDC R5, c[0x0][0xae8] ;  /* 0x0002ba00ff058b82 */ /* 0x000e240000000800 */
[-C--:B0-----:R-:W-:Y:S02]  /*3900*/  IABS R0, R5.reuse ;  /* 0x0000000500007213 */ /* 0x081fe40000000000 */
[----:B------:R-:W-:Y:S02]  /*3910*/  IABS R8, R5 ;  /* 0x0000000500087213 */ /* 0x000fe40000000000 */
[----:B------:R-:W-:Y:S02]  /*3920*/  R2UR UR8, R0 ;  /* 0x00000000000872ca */ /* 0x000fe400000e0000 */
[C---:B------:R-:W-:Y:S02]  /*3930*/  IADD3 R0, R5.reuse, -0x1, R6 ;  /* 0xffffffff05007810 */ /* 0x040fe40007ffe006 */
[----:B------:R-:W-:-:S02]  /*3940*/  R2UR UR9, R5 ;  /* 0x00000000050972ca */ /* 0x000fc400000e0000 */
[----:B------:R-:W-:Y:S02]  /*3950*/  IABS R7, R0 ;  /* 0x0000000000077213 */ /* 0x000fe40000000000 */
[----:B------:R-:W-:Y:S02]  /*3960*/  LOP3.LUT R0, R0, R5, RZ, 0x3c, !PT ;  /* 0x0000000500007212 */ /* 0x000fe400078e3cff */
[----:B------:R-:W-:-:S03]  /*3970*/  R2UR UR7, R7 ;  /* 0x00000000070772ca */ /* 0x000fc600000e0000 */
[----:B------:R-:W0:Y:S04]  /*3980*/  I2F.RP R3, UR8 ;  /* 0x0000000800037d06 */ /* 0x000e280008209400 */
[----:B------:R-:W-:-:S06]  /*3990*/  UISETP.NE.AND UP0, UPT, UR9, URZ, UPT ;  /* 0x0000003f0900728c */ /* 0x000fcc000bf05270 */
[----:B------:R-:W-:Y:S01]  /*39a0*/  PLOP3.LUT P0, PT, PT, PT, UP0, 0x80, 0x0 ;  /* 0x000000000000781c */ /* 0x000fe20003f0f008 */
        /* <DEDUP_REMOVED lines=16> */
[----:B------:R-:W-:Y:S01]  /*3ab0*/  UISETP.GE.AND UP2, UPT, UR6, URZ, UPT ;  /* 0x0000003f0600728c */ /* 0x000fe2000bf46270 */
[----:B------:R-:W-:-:S08]  /*3ac0*/  @!P0 R2UR UR6, R5 ;  /* 0x00000000050682ca */ /* 0x000fd000000e0000 */
[----:B------:R-:W-:-:S07]  /*3ad0*/  @UP1 UIADD3 UR5, UR5, 0x1, URZ ;  /* 0x0000000105051890 */ /* 0x000fce000fffe03f */
[----:B------:R-:W-:Y:S02]  /*3ae0*/  UMOV UR4, UR5 ;  /* 0x0000000500047c82 */ /* 0x000fe40008000000 */
[----:B------:R-:W-:Y:S02]  /*3af0*/  @!UP2 UIADD3 UR4, -UR4, URZ, URZ ;  /* 0x0000003f0404a290 */ /* 0x000fe4000fffe13f */
[----:B------:R-:W-:-:S12]  /*3b00*/  @!UP0 ULOP3.LUT UR4, URZ, UR6, URZ, 0x33, !UPT ;  /* 0x000000063f048292 */ /* 0x000fd8000f8e333f */
.L_x_8328:
[----:B------:R-:W-:Y:S02]  /*3b10*/  UIMAD UR38, UR38, UR4, URZ ;  /* 0x00000004262672a4 */ /* 0x000fe4000f8e023f */
[----:B------:R-:W-:Y:S01]  /*3b20*/  IMAD.U32 R3, RZ, RZ, UR4 ;  /* 0x00000004ff037e24 */ /* 0x000fe2000f8e00ff */
[----:B------:R-:W-:Y:S01]  /*3b30*/  PLOP3.LUT P0, PT, PT, PT, PT, 0x80, 0x0 ;  /* 0x000000000000781c */ /* 0x000fe20003f0f070 */
[----:B------:R-:W-:Y:S01]  /*3b40*/  IMAD.MOV.U32 R20, RZ, RZ, RZ ;  /* 0x000000ffff147224 */ /* 0x000fe200078e00ff */
[----:B------:R-:W-:Y:S02]  /*3b50*/  CS2R R150, SRZ ;  /* 0x0000000000967805 */ /* 0x000fe4000001ff00 */
[----:B------:R-:W-:Y:S02]  /*3b60*/  CS2R R148, SRZ ;  /* 0x0000000000947805 */ /* 0x000fe4000001ff00 */
[----:B------:R-:W-:Y:S01]  /*3b70*/  VIADDMNMX R168, R3, UR38, R6, PT ;  /* 0x0000002603a87c46 */ /* 0x000fe2000b800106 */
[----:B------:R-:W-:Y:S01]  /*3b80*/  IMAD.MOV.U32 R3, RZ, RZ, RZ ;  /* 0x000000ffff037224 */ /* 0x000fe200078e00ff */
[----:B------:R-:W-:-:S02]  /*3b90*/  CS2R R146, SRZ ;  /* 0x0000000000927805 */ /* 0x000fc4000001ff00 */
[----:B------:R-:W-:Y:S02]  /*3ba0*/  CS2R R144, SRZ ;  /* 0x0000000000907805 */ /* 0x000fe4000001ff00 */
[----:B------:R-:W-:Y:S02]  /*3bb0*/  ISETP.GT.AND P1, PT, R168, UR38, PT ;  /* 0x00000026a8007c0c */ /* 0x000fe4000bf24270 */
        /* <DEDUP_REMOVED lines=61> */
[----:B------:R-:W2:Y:S04]  /*3f90*/  LDL R0, [R1+0x8] ;  /* 0x0000080001007983 */ /* 0x000ea80000100800 */
        /* <DEDUP_REMOVED lines=28> */
.L_x_8329:
        /* <DEDUP_REMOVED lines=10> */
[----:B------:R-:W0:Y:S02]  /*4200*/  SYNCS.PHASECHK.TRANS64.TRYWAIT P1, [R17+URZ+0x38800], R6 ;  /* 0x03880006110075a7 */ /* 0x000e24000802017f */
[----:B0-----:R-:W-:Y:S05]  /*4210*/  @!P1 BRA `(.L_x_8330) ;  /* 0x0000015c007c9947 */ /* 0x001fea0003800000 */
.L_x_8474:
[----:B------:R-:W-:Y:S05]  /*4220*/  @!P0 BRA `(.L_x_8331) ;  /* 0x0000000000048947 */ /* 0x000fea0003800000 */
[----:B------:R-:W-:Y:S01]  /*4230*/  BPT.TRAP 0x1 ;  /* 0x000000040000795c */ /* 0x000fe20000300000 */
.L_x_8331:
[----:B------:R-:W-:Y:S02]  /*4240*/  IMAD.U32 R8, RZ, RZ, UR37 ;  /* 0x00000025ff087e24 */ /* 0x000fe4000f8e00ff */
[----:B------:R-:W-:-:S03]  /*4250*/  IMAD R9, R2, 0x8, R17 ;  /* 0x0000000802097824 */ /* 0x000fc600078e0211 */
[----:B------:R-:W-:-:S04]  /*4260*/  SHF.L.U32 R8, R8, 0x1f, RZ ;  /* 0x0000001f08087819 */ /* 0x000fc800000006ff */
[----:B------:R1:W2:Y:S01]  /*4270*/  SYNCS.PHASECHK.TRANS64.TRYWAIT P1, [R9+URZ+0x38830], R8 ;  /* 0x03883008090075a7 */ /* 0x0002a2000802017f */
[----:B------:R-:W-:Y:S05]  /*4280*/  @!P0 BRA `(.L_x_8332) ;  /* 0x0000000000048947 */ /* 0x000fea0003800000 */
[----:B------:R-:W-:Y:S01]  /*4290*/  BPT.TRAP 0x1 ;  /* 0x000000040000795c */ /* 0x000fe20000300000 */
.L_x_8332:
[----:B------:R-:W-:-:S05]  /*42a0*/  VIADD R0, R17, 0x22400 ;  /* 0x0002240011007836 */ /* 0x000fca0000000000 */
[----:B------:R-:W-:-:S04]  /*42b0*/  SHF.R.U32.HI R0, RZ, 0x4, R0 ;  /* 0x00000004ff007819 */ /* 0x000fc80000011600 */
[----:B------:R-:W-:Y:S01]  /*42c0*/  LOP3.LUT R0, R0, 0x3fff, RZ, 0xc0, !PT ;  /* 0x00003fff00007812 */ /* 0x000fe200078ec0ff */
[----:B--2---:R-:W-:Y:S06]  /*42d0*/  @P1 BRA `(.L_x_8333) ;  /* 0x0000000000081947 */ /* 0x004fec0003800000 */
[----:B------:R-:W2:Y:S02]  /*42e0*/  SYNCS.PHASECHK.TRANS64.TRYWAIT P1, [R9+URZ+0x38830], R8 ;  /* 0x03883008090075a7 */ /* 0x000ea4000802017f */
[----:B--2---:R-:W-:Y:S05]  /*42f0*/  @!P1 BRA `(.L_x_8334) ;  /* 0x0000015c00589947 */ /* 0x004fea0003800000 */
.L_x_8333:
[----:B------:R-:W-:Y:S05]  /*4300*/  WARPSYNC.ALL ;  /* 0x0000000000007948 */ /* 0x000fea0003800000 */
[----:B------:R-:W-:Y:S01]  /*4310*/  LOP3.LUT R4, R0, 0x10000, RZ, 0xfc, !PT ;  /* 0x0001000000047812 */ /* 0x000fe200078efcff */
[----:B------:R-:W-:Y:S01]  /*4320*/  VIADD R0, R17, 0x20400 ;  /* 0x0002040011007836 */ /* 0x000fe20000000000 */
[----:B------:R-:W-:-:S03]  /*4330*/  WARPGROUP.ARRIVE ;  /* 0x00000000000079c5 */ /* 0x000fc60000000000 */
[----:B------:R-:W-:Y:S01]  /*4340*/  IMAD R3, R2, 0x200, R4 ;  /* 0x0000020002037824 */ /* 0x000fe200078e0204 */
[----:B------:R-:W-:Y:S01]  /*4350*/  UMOV UR11, 0x40000040 ;  /* 0x40000040000b7882 */ /* 0x000fe20000000000 */
[----:B------:R-:W-:Y:S01]  /*4360*/  UMOV UR9, 0x40000040 ;  /* 0x4000004000097882 */ /* 0x000fe20000000000 */
[----:B------:R-:W-:Y:S01]  /*4370*/  SHF.R.U32.HI R0, RZ, 0x4, R0 ;  /* 0x00000004ff007819 */ /* 0x000fe20000011600 */
[----:B------:R-:W-:Y:S01]  /*4380*/  UMOV UR15, 0x40000040 ;  /* 0x40000040000f7882 */ /* 0x000fe20000000000 */
[----:B------:R-:W-:Y:S01]  /*4390*/  R2UR UR10, R3 ;  /* 0x00000000030a72ca */ /* 0x000fe200000e0000 */
[----:B------:R-:W-:Y:S01]  /*43a0*/  UMOV UR13, 0x40000040 ;  /* 0x40000040000d7882 */ /* 0x000fe20000000000 */
[----:B------:R-:W-:Y:S01]  /*43b0*/  LOP3.LUT R0, R0, 0x3fff, RZ, 0xc0, !PT ;  /* 0x00003fff00007812 */ /* 0x000fe200078ec0ff */
[----:B------:R-:W-:Y:S01]  /*43c0*/  UMOV UR19, 0x40000040 ;  /* 0x4000004000137882 */ /* 0x000fe20000000000 */
[----:B------:R-:W-:Y:S01]  /*43d0*/  UMOV UR17, 0x40000040 ;  /* 0x4000004000117882 */ /* 0x000fe20000000000 */
[----:B------:R-:W-:Y:S01]  /*43e0*/  UMOV UR23, 0x40000040 ;  /* 0x4000004000177882 */ /* 0x000fe20000000000 */
[----:B------:R-:W-:Y:S01]  /*43f0*/  LOP3.LUT R0, R0, 0x10000, RZ, 0xfc, !PT ;  /* 0x0001000000007812 */ /* 0x000fe200078efcff */
[----:B------:R-:W-:-:S03]  /*4400*/  UMOV UR21, 0x40000040 ;  /* 0x4000004000157882 */ /* 0x000fc60000000000 */
[C---:B------:R-:W-:Y:S01]  /*4410*/  R2UR UR8, R0.reuse ;  /* 0x00000000000872ca */ /* 0x040fe200000e0000 */
[C---:B------:R-:W-:Y:S02]  /*4420*/  VIADD R3, R0.reuse, 0x2 ;  /* 0x0000000200037836 */ /* 0x040fe40000000000 */
[----:B------:R-:W-:Y:S02]  /*4430*/  UIADD3 UR14, UR10, 0x2, URZ ;  /* 0x000000020a0e7890 */ /* 0x000fe4000fffe03f */
[----:B------:R-:W-:Y:S01]  /*4440*/  UIADD3 UR18, UR10, 0x4, URZ ;  /* 0x000000040a127890 */ /* 0x000fe2000fffe03f */
[----:B------:R-:W-:Y:S01]  /*4450*/  R2UR UR12, R3 ;  /* 0x00000000030c72ca */ /* 0x000fe200000e0000 */
[C---:B------:R-:W-:Y:S01]  /*4460*/  VIADD R3, R0.reuse, 0x4 ;  /* 0x0000000400037836 */ /* 0x040fe20000000000 */
[----:B------:R-:W-:Y:S01]  /*4470*/  UIADD3 UR22, UR10, 0x6, URZ ;  /* 0x000000060a167890 */ /* 0x000fe2000fffe03f */
[----:B------:R-:W-:-:S03]  /*4480*/  VIADD R0, R0, 0x6 ;  /* 0x0000000600007836 */ /* 0x000fc60000000000 */
[----:B------:R-:W-:Y:S01]  /*4490*/  R2UR UR16, R3 ;  /* 0x00000000031072ca */ /* 0x000fe200000e0000 */
[----:B------:R-:W-:Y:S01]  /*44a0*/  HGMMA.64x64x16.F32 R24, gdesc[UR8], RZ, !UPT, gsb0 ;  /* 0x00e00000081879f0 */ /* 0x000fe2000c0008ff */
[----:B------:R-:W-:Y:S02]  /*44b0*/  R2UR UR20, R0 ;  /* 0x00000000001472ca */ /* 0x000fe400000e0000 */
        /* <DEDUP_REMOVED lines=10> */
[----:B------:R-:W3:Y:S02]  /*4560*/  SYNCS.PHASECHK.TRANS64.TRYWAIT P1, [R17+URZ+0x38810], R6 ;  /* 0x03881006110075a7 */ /* 0x000ee4000802017f */
[----:B---3--:R-:W-:Y:S05]  /*4570*/  @!P1 BRA `(.L_x_8335) ;  /* 0x0000015800cc9947 */ /* 0x008fea0003800000 */
.L_x_8475:
[----:B------:R-:W-:Y:S05]  /*4580*/  @!P0 BRA `(.L_x_8336) ;  /* 0x0000000000048947 */ /* 0x000fea0003800000 */
[----:B------:R-:W-:Y:S01]  /*4590*/  BPT.TRAP 0x1 ;  /* 0x000000040000795c */ /* 0x000fe20000300000 */
.L_x_8336:
[----:B------:R4:W0:Y:S01]  /*45a0*/  SYNCS.PHASECHK.TRANS64.TRYWAIT P1, [R9+URZ+0x38850], R8 ;  /* 0x03885008090075a7 */ /* 0x000822000802017f */
[----:B------:R-:W-:Y:S05]  /*45b0*/  @!P0 BRA `(.L_x_8337) ;  /* 0x0000000000048947 */ /* 0x000fea0003800000 */
[----:B------:R-:W-:Y:S01]  /*45c0*/  BPT.TRAP 0x1 ;  /* 0x000000040000795c */ /* 0x000fe20000300000 */
.L_x_8337:
[C---:B------:R-:W-:Y:S02]  /*45d0*/  VIADD R0, R17.reuse, 0x400 ;  /* 0x0000040011007836 */ /* 0x040fe40000000000 */
[----:B------:R-:W-:-:S03]  /*45e0*/  VIADD R3, R17, 0x26400 ;  /* 0x0002640011037836 */ /* 0x000fc60000000000 */
[----:B------:R-:W-:Y:S02]  /*45f0*/  SHF.R.U32.HI R0, RZ, 0x4, R0 ;  /* 0x00000004ff007819 */ /* 0x000fe40000011600 */
[----:B------:R-:W-:Y:S02]  /*4600*/  SHF.R.U32.HI R3, RZ, 0x4, R3 ;  /* 0x00000004ff037819 */ /* 0x000fe40000011603 */
[----:B------:R-:W-:Y:S02]  /*4610*/  LOP3.LUT R0, R0, 0x3fff, RZ, 0xc0, !PT ;  /* 0x00003fff00007812 */ /* 0x000fe400078ec0ff */
[----:B------:R-:W-:Y:S02]  /*4620*/  LOP3.LUT R3, R3, 0x3fff, RZ, 0xc0, !PT ;  /* 0x00003fff03037812 */ /* 0x000fe400078ec0ff */
[----:B------:R-:W-:Y:S02]  /*4630*/  LOP3.LUT R0, R0, 0x10000, RZ, 0xfc, !PT ;  /* 0x0001000000007812 */ /* 0x000fe400078efcff */
[----:B------:R-:W-:-:S03]  /*4640*/  LOP3.LUT R3, R3, 0x10000, RZ, 0xfc, !PT ;  /* 0x0001000003037812 */ /* 0x000fc600078efcff */
[----:B------:R-:W-:Y:S01]  /*4650*/  IMAD R5, R2, 0x1000, R0 ;  /* 0x0000100002057824 */ /* 0x000fe200078e0200 */
[----:B0-----:R-:W-:Y:S06]  /*4660*/  @P1 BRA `(.L_x_8338) ;  /* 0x0000000000081947 */ /* 0x001fec0003800000 */
[----:B------:R-:W0:Y:S02]  /*4670*/  SYNCS.PHASECHK.TRANS64.TRYWAIT P1, [R9+URZ+0x38850], R8 ;  /* 0x03885008090075a7 */ /* 0x000e24000802017f */
[----:B0-----:R-:W-:Y:S05]  /*4680*/  @!P1 BRA `(.L_x_8339) ;  /* 0x00000158009c9947 */ /* 0x001fea0003800000 */
.L_x_8338:
[----:B------:R-:W-:Y:S01]  /*4690*/  R2UR UR24, R3 ;  /* 0x00000000031872ca */ /* 0x000fe200000e0000 */
[----:B------:R-:W-:Y:S01]  /*46a0*/  WARPGROUP.ARRIVE ;  /* 0x00000000000079c5 */ /* 0x000fe20000000000 */
[----:B------:R-:W-:Y:S01]  /*46b0*/  R2UR UR26, R5 ;  /* 0x00000000051a72ca */ /* 0x000fe200000e0000 */
[----:B------:R-:W-:Y:S01]  /*46c0*/  UMOV UR25, 0x40000040 ;  /* 0x4000004000197882 */ /* 0x000fe20000000000 */
[----:B------:R-:W-:Y:S01]  /*46d0*/  UMOV UR27, 0x40000040 ;  /* 0x40000040001b7882 */ /* 0x000fe20000000000 */
[----:B------:R-:W-:Y:S01]  /*46e0*/  VIADD R7, R3, 0x2 ;  /* 0x0000000203077836 */ /* 0x000fe20000000000 */
[----:B------:R-:W-:Y:S01]  /*46f0*/  UMOV UR5, 0x40000040 ;  /* 0x4000004000057882 */ /* 0x000fe20000000000 */
[----:B---3--:R-:W-:Y:S01]  /*4700*/  VIADD R6, R5, 0x2 ;  /* 0x0000000205067836 */ /* 0x008fe20000000000 */
[----:B------:R-:W-:Y:S01]  /*4710*/  UMOV UR7, 0x40000040 ;  /* 0x4000004000077882 */ /* 0x000fe20000000000 */
[----:B------:R-:W0:Y:S01]  /*4720*/  S2R R10, SR_TID.X ;  /* 0x00000000000a7919 */ /* 0x000e220000002100 */
[----:B------:R-:W-:Y:S01]  /*4730*/  R2UR UR4, R7 ;  /* 0x00000000070472ca */ /* 0x000fe200000e0000 */
[----:B------:R-:W-:Y:S01]  /*4740*/  VIADD R7, R3, 0x4 ;  /* 0x0000000403077836 */ /* 0x000fe20000000000 */
[----:B------:R-:W-:Y:S01]  /*4750*/  R2UR UR6, R6 ;  /* 0x00000000060672ca */ /* 0x000fe200000e0000 */
[----:B------:R-:W-:-:S02]  /*4760*/  VIADD R6, R5, 0x4 ;  /* 0x0000000405067836 */ /* 0x000fc40000000000 */
[----:B------:R-:W-:Y:S01]  /*4770*/  HGMMA.64x64x16.F32 R24, gdesc[UR24], R24, gsb0 ;  /* 0x00e00000181879f0 */ /* 0x000fe20008000818 */
[----:B------:R-:W-:Y:S01]  /*4780*/  VIADD R11, R5, 0x800 ;  /* 0x00000800050b7836 */ /* 0x000fe20000000000 */
[----:B0-----:R-:W-:Y:S01]  /*4790*/  SHF.R.U32.HI R10, RZ, 0x7, R10 ;  /* 0x00000007ff0a7819 */ /* 0x001fe2000001160a */
        /* <DEDUP_REMOVED lines=8> */
[----:B------:R-:W-:Y:S01]  /*4820*/  VIADD R6, R5, 0x6 ;  /* 0x0000000605067836 */ /* 0x000fe20000000000 */
        /* <DEDUP_REMOVED lines=115> */
[----:B------:R-:W0:Y:S01]  /*4f60*/  SHFL.IDX PT, R6, R10, RZ, 0x1f ;  /* 0x00001fff0a067589 */ /* 0x000e2200000e0000 */
[----:B------:R-:W-:Y:S01]  /*4f70*/  VIADD R7, R3, 0x800 ;  /* 0x0000080003077836 */ /* 0x000fe20000000000 */
[----:B0-----:R-:W-:-:S04]  /*4f80*/  ISETP.GT.AND P1, PT, R6, 0x7f, PT ;  /* 0x0000007f0600780c */ /* 0x001fc80003f24270 */
[----:B------:R-:W-:-:S05]  /*4f90*/  SEL R6, RZ, 0x2, !P1 ;  /* 0x00000002ff067807 */ /* 0x000fca0004800000 */
[C---:B-12-4-:R-:W-:Y:S02]  /*4fa0*/  IMAD.IADD R8, R6.reuse, 0x1, R7 ;  /* 0x0000000106087824 */ /* 0x056fe400078e0207 */
        /* <DEDUP_REMOVED lines=12> */
[----:B------:R-:W-:Y:S02]  /*5070*/  IMAD.IADD R13, R11, 0x1, R8 ;  /* 0x000000010b0d7824 */ /* 0x000fe400078e0208 */
        /* <DEDUP_REMOVED lines=133> */
[----:B------:R-:W-:-:S02]  /*58d0*/  IMAD.IADD R10, R10, 0x1, R11 ;  /* 0x000000010a0a7824 */ /* 0x000fc400078e020b */
[----:B------:R-:W-:Y:S01]  /*58e0*/  IMAD.MOV.U32 R11, RZ, RZ, 0x40 ;  /* 0x00000040ff0b7424 */ /* 0x000fe200078e00ff */
[----:B------:R-:W-:Y:S02]  /*58f0*/  WARPGROUP.DEPBAR.LE gsb0, 0x0 ;  /* 0x00008000000079c5 */ /* 0x000fe40000010000 */
[----:B------:R-:W-:-:S06]  /*5900*/  WARPGROUP.ARRIVE ;  /* 0x00000000000079c5 */ /* 0x000fcc0000000000 */
[----:B------:R-:W-:Y:S01]  /*5910*/  HGMMA.64x64x16.F32 R24, gdesc[UR4], R24, gsb0 ;  /* 0x00e00000041879f0 */ /* 0x000fe20008000818 */
[----:B------:R-:W-:Y:S01]  /*5920*/  R2UR UR4, R6 ;  /* 0x00000000060472ca */ /* 0x000fe200000e0000 */
[----:B------:R-:W-:Y:S01]  /*5930*/  UMOV UR5, 0x40000040 ;  /* 0x4000004000057882 */ /* 0x000fe20000000000 */
[----:B------:R-:W-:Y:S01]  /*5940*/  R2UR UR6, R8 ;  /* 0x00000000080672ca */ /* 0x000fe200000e0000 */
[----:B------:R-:W-:Y:S01]  /*5950*/  UMOV UR7, 0x40000040 ;  /* 0x4000004000077882 */ /* 0x000fe20000000000 */
[----:B------:R-:W-:-:S04]  /*5960*/  SEL R6, R11, 0x3e, P1 ;  /* 0x0000003e0b067807 */ /* 0x000fc80000800000 */
[----:B------:R-:W-:Y:S01]  /*5970*/  LOP3.LUT R6, R6, 0x6, RZ, 0xc0, !PT ;  /* 0x0000000606067812 */ /* 0x000fe200078ec0ff */
        /* <DEDUP_REMOVED lines=8> */
[----:B------:R-:W-:-:S04]  /*5a00*/  SEL R7, R7, 0xf80, P1 ;  /* 0x00000f8007077807 */ /* 0x000fc80000800000 */
        /* <DEDUP_REMOVED lines=16> */
.L_x_8340:
[----:B------:R-:W0:Y:S01]  /*5b10*/  LDC R5, c[0x0][0x448] ;  /* 0x00011200ff057b82 */ /* 0x000e220000000800 */
[----:B------:R-:W-:Y:S01]  /*5b20*/  ULDC UR4, c[0x0][0xad0] ;  /* 0x0002b40000047ab9 */ /* 0x000fe20000000800 */
[----:B------:R-:W-:Y:S01]  /*5b30*/  ULDC UR10, c[0x0][0xa80] ;  /* 0x0002a000000a7ab9 */ /* 0x000fe20000000800 */
[----:B------:R-:W-:Y:S01]  /*5b40*/  FMUL.FTZ R24, R24, UR4 ;  /* 0x0000000418187c20 */ /* 0x000fe20008410000 */
[----:B------:R-:W-:Y:S01]  /*5b50*/  FMUL.FTZ R25, R25, UR4 ;  /* 0x0000000419197c20 */ /* 0x000fe20008410000 */
[----:B------:R-:W-:Y:S01]  /*5b60*/  FMUL.FTZ R28, R28, UR4 ;  /* 0x000000041c1c7c20 */ /* 0x000fe20008410000 */
[----:B------:R-:W-:Y:S01]  /*5b70*/  FMUL.FTZ R33, R33, UR4 ;  /* 0x0000000421217c20 */ /* 0x000fe20008410000 */
        /* <DEDUP_REMOVED lines=18> */
[----:B------:R-:W-:Y:S01]  /*5ca0*/  VIADD R5, R191, UR39 ;  /* 0x00000027bf057c36 */ /* 0x000fe20008000000 */
[----:B------:R0:W2:Y:S01]  /*5cb0*/  MUFU.TANH R10, R28 ;  /* 0x0000001c000a7308 */ /* 0x0000a20000002400 */
[----:B------:R-:W-:Y:S01]  /*5cc0*/  FMUL.FTZ R31, R31, UR4 ;  /* 0x000000041f1f7c20 */ /* 0x000fe20008410000 */
[----:B------:R-:W-:Y:S01]  /*5cd0*/  FMUL.FTZ R34, R34, UR4 ;  /* 0x0000000422227c20 */ /* 0x000fe20008410000 */
[----:B------:R-:W-:-:S02]  /*5ce0*/  IMAD.MOV.U32 R57, RZ, RZ, R5 ;  /* 0x000000ffff397224 */ /* 0x000fc400078e0005 */
        /* <DEDUP_REMOVED lines=12> */
[----:B------:R-:W5:Y:S01]  /*5db0*/  MUFU.TANH R32, R32 ;  /* 0x0000002000207308 */ /* 0x000f620000002400 */
[----:B------:R-:W-:Y:S01]  /*5dc0*/  FMUL.FTZ R55, R55, UR4 ;  /* 0x0000000437377c20 */ /* 0x000fe20008410000 */
[----:B------:R-:W5:Y:S01]  /*5dd0*/  S2R R169, SR_CgaCtaId ;  /* 0x0000000000a97919 */ /* 0x000f620000008800 */
[----:B------:R-:W1:Y:S01]  /*5de0*/  @P5 LDC R13, c[0x0][0x450] ;  /* 0x00011400ff0d5b82 */ /* 0x000e620000000800 */
[----:B------:R-:W-:Y:S01]  /*5df0*/  UMOV UR23, 0x40000040 ;  /* 0x4000004000177882 */ /* 0x000fe20000000000 */
[----:B------:R-:W-:Y:S01]  /*5e00*/  UMOV UR7, 0x40000040 ;  /* 0x4000004000077882 */ /* 0x000fe20000000000 */
[----:B------:R-:W-:Y:S01]  /*5e10*/  UMOV UR15, 0x40000040 ;  /* 0x40000040000f7882 */ /* 0x000fe20000000000 */
[----:B------:R-:W-:Y:S01]  /*5e20*/  UMOV UR19, 0x40000040 ;  /* 0x4000004000137882 */ /* 0x000fe20000000000 */
[----:B------:R-:W-:Y:S08]  /*5e30*/  MUFU.TANH R36, R36 ;  /* 0x0000002400247308 */ /* 0x000ff00000002400 */
[----:B------:R-:W-:Y:S01]  /*5e40*/  MUFU.TANH R37, R37 ;  /* 0x0000002500257308 */ /* 0x000fe20000002400 */
[----:B----4-:R-:W-:-:S04]  /*5e50*/  @P5 IMAD.HI.U32 R6, R5, R6, RZ ;  /* 0x0000000605065227 */ /* 0x010fc800078e00ff */
[----:B------:R-:W-:-:S03]  /*5e60*/  IMAD R5, R168, -0x40, R11 ;  /* 0xffffffc0a8057824 */ /* 0x000fc600078e020b */
[----:B------:R-:W-:Y:S01]  /*5e70*/  MUFU.TANH R40, R40 ;  /* 0x0000002800287308 */ /* 0x000fe20000002400 */
[----:B-1----:R-:W-:Y:S02]  /*5e80*/  @P5 SHF.R.U32.HI R57, RZ, R13, R6 ;  /* 0x0000000dff395219 */ /* 0x002fe40000011606 */
[----:B------:R-:W-:Y:S02]  /*5e90*/  IADD3 R6, R186, 0x1, R5 ;  /* 0x00000001ba067810 */ /* 0x000fe40007ffe005 */
[----:B0-----:R-:W-:Y:S01]  /*5ea0*/  IADD3 R28, -R190, R5, R186 ;  /* 0x00000005be1c7210 */ /* 0x001fe20007ffe1ba */
[----:B------:R-:W0:Y:S02]  /*5eb0*/  SHFL.IDX PT, R8, R57, RZ, 0x1c1f ;  /* 0x001c1fff39087589 */ /* 0x000e2400000e0000 */
[----:B------:R1:W4:Y:S02]  /*5ec0*/  MUFU.TANH R13, R33 ;  /* 0x00000021000d7308 */ /* 0x0003240000002400 */
[----:B------:R-:W4:Y:S06]  /*5ed0*/  SHFL.IDX PT, R57, R57, 0x1, 0x1c1f ;  /* 0x003c1f0039397f89 */ /* 0x000f2c00000e0000 */
[----:B------:R-:W4:Y:S01]  /*5ee0*/  MUFU.TANH R41, R41 ;  /* 0x0000002900297308 */ /* 0x000f220000002400 */
[----:B-1----:R-:W-:-:S07]  /*5ef0*/  IADD3 R33, -R185, R6, -R190 ;  /* 0x00000006b9217210 */ /* 0x002fce0007ffe9be */
[----:B------:R-:W1:Y:S01]  /*5f00*/  MUFU.TANH R44, R44 ;  /* 0x0000002c002c7308 */ /* 0x000e620000002400 */
[----:B0-----:R-:W-:-:S07]  /*5f10*/  VIADDMNMX R21, R8, R33, R28, PT ;  /* 0x0000002108157246 */ /* 0x001fce000380011c */
[----:B------:R-:W0:Y:S01]  /*5f20*/  MUFU.TANH R27, R45 ;  /* 0x0000002d001b7308 */ /* 0x000e220000002400 */
[C---:B------:R-:W-:Y:S02]  /*5f30*/  ISETP.GT.AND P1, PT, R21.reuse, RZ, PT ;  /* 0x000000ff1500720c */ /* 0x040fe40003f24270 */
[C---:B------:R-:W-:Y:S02]  /*5f40*/  ISETP.GT.AND P2, PT, R21.reuse, 0x1, PT ;  /* 0x000000011500780c */ /* 0x040fe40003f44270 */
[----:B------:R-:W-:-:S03]  /*5f50*/  ISETP.GT.AND P3, PT, R21, 0x8, PT ;  /* 0x000000081500780c */ /* 0x000fc60003f64270 */
[----:B------:R-:W0:Y:S01]  /*5f60*/  MUFU.TANH R48, R48 ;  /* 0x0000003000307308 */ /* 0x000e220000002400 */
[----:B------:R-:W-:Y:S02]  /*5f70*/  FSEL R29, R24, -INF , P1 ;  /* 0xff800000181d7808 */ /* 0x000fe40000800000 */
[----:B------:R-:W-:Y:S02]  /*5f80*/  FSEL R20, R20, -INF , P2 ;  /* 0xff80000014147808 */ /* 0x000fe40001000000 */
[----:B------:R-:W-:Y:S02]  /*5f90*/  ISETP.GT.AND P1, PT, R21, 0x9, PT ;  /* 0x000000091500780c */ /* 0x000fe40003f24270 */
[----:B--2---:R-:W-:Y:S01]  /*5fa0*/  FSEL R8, R10, -INF , P3 ;  /* 0xff8000000a087808 */ /* 0x004fe20001800000 */
[----:B------:R-:W2:Y:S01]  /*5fb0*/  MUFU.TANH R26, R49 ;  /* 0x00000031001a7308 */ /* 0x000ea20000002400 */
[----:B------:R-:W-:Y:S02]  /*5fc0*/  FMNMX.FTZ R5, R29, R20, !PT ;  /* 0x000000141d057209 */ /* 0x000fe40007810000 */
[----:B------:R-:W-:-:S02]  /*5fd0*/  ISETP.GT.AND P2, PT, R21, 0x10, PT ;  /* 0x000000101500780c */ /* 0x000fc40003f44270 */
[----:B---3--:R-:W-:Y:S02]  /*5fe0*/  FSEL R6, R12, -INF , P1 ;  /* 0xff8000000c067808 */ /* 0x008fe40000800000 */
[----:B------:R-:W-:Y:S01]  /*5ff0*/  FMNMX.FTZ R11, R8, R5, !PT ;  /* 0x00000005080b7209 */ /* 0x000fe20007810000 */
[----:B------:R-:W3:Y:S01]  /*6000*/  MUFU.TANH R52, R52 ;  /* 0x0000003400347308 */ /* 0x000ee20000002400 */
[----:B------:R-:W-:Y:S02]  /*6010*/  ISETP.GT.AND P1, PT, R21, 0x11, PT ;  /* 0x000000111500780c */ /* 0x000fe40003f24270 */
[----:B-----5:R-:W-:Y:S02]  /*6020*/  FSEL R5, R32, -INF , P2 ;  /* 0xff80000020057808 */ /* 0x020fe40001000000 */
[----:B------:R-:W-:Y:S02]  /*6030*/  FMNMX.FTZ R12, R6, R11, !PT ;  /* 0x0000000b060c7209 */ /* 0x000fe40007810000 */
[----:B----4-:R-:W-:Y:S01]  /*6040*/  FSEL R10, R13, -INF , P1 ;  /* 0xff8000000d0a7808 */ /* 0x010fe20000800000 */
[----:B------:R-:W4:Y:S01]  /*6050*/  MUFU.TANH R53, R53 ;  /* 0x0000003500357308 */ /* 0x000f220000002400 */
[----:B------:R-:W-:-:S02]  /*6060*/  ISETP.GT.AND P2, PT, R21, 0x18, PT ;  /* 0x000000181500780c */ /* 0x000fc40003f44270 */
[----:B------:R-:W-:Y:S02]  /*6070*/  FMNMX.FTZ R13, R5, R12, !PT ;  /* 0x0000000c050d7209 */ /* 0x000fe40007810000 */
[C---:B------:R-:W-:Y:S02]  /*6080*/  ISETP.GT.AND P1, PT, R21.reuse, 0x19, PT ;  /* 0x000000191500780c */ /* 0x040fe40003f24270 */
[----:B------:R-:W-:Y:S01]  /*6090*/  FSEL R11, R36, -INF , P2 ;  /* 0xff800000240b7808 */ /* 0x000fe20001000000 */
[----:B------:R5:W-:Y:S01]  /*60a0*/  MUFU.TANH R58, R30 ;  /* 0x0000001e003a7308 */ /* 0x000be20000002400 */
[----:B------:R-:W-:Y:S02]  /*60b0*/  FMNMX.FTZ R14, R10, R13, !PT ;  /* 0x0000000d0a0e7209 */ /* 0x000fe40007810000 */
[----:B------:R-:W-:Y:S02]  /*60c0*/  ISETP.GT.AND P2, PT, R21, 0x20, PT ;  /* 0x000000201500780c */ /* 0x000fe40003f44270 */
[----:B------:R-:W-:-:S02]  /*60d0*/  FSEL R12, R37, -INF , P1 ;  /* 0xff800000250c7808 */ /* 0x000fc40000800000 */
[----:B------:R-:W-:Y:S01]  /*60e0*/  FMNMX.FTZ R15, R11, R14, !PT ;  /* 0x0000000e0b0f7209 */ /* 0x000fe20007810000 */
[----:B------:R5:W-:Y:S01]  /*60f0*/  MUFU.TANH R32, R31 ;  /* 0x0000001f00207308 */ /* 0x000be20000002400 */
[C---:B------:R-:W-:Y:S02]  /*6100*/  ISETP.GT.AND P1, PT, R21.reuse, 0x21, PT ;  /* 0x000000211500780c */ /* 0x040fe40003f24270 */
[----:B------:R-:W-:Y:S02]  /*6110*/  FSEL R13, R40, -INF , P2 ;  /* 0xff800000280d7808 */ /* 0x000fe40001000000 */
[----:B------:R-:W-:Y:S02]  /*6120*/  FMNMX.FTZ R24, R12, R15, !PT ;  /* 0x0000000f0c187209 */ /* 0x000fe40007810000 */
[----:B------:R-:W-:Y:S01]  /*6130*/  ISETP.GT.AND P2, PT, R21, 0x28, PT ;  /* 0x000000281500780c */ /* 0x000fe20003f44270 */
[----:B------:R-:W5:Y:S01]  /*6140*/  MUFU.TANH R7, R7 ;  /* 0x0000000700077308 */ /* 0x000f620000002400 */
[----:B------:R-:W-:-:S02]  /*6150*/  FSEL R14, R41, -INF , P1 ;  /* 0xff800000290e7808 */ /* 0x000fc40000800000 */
[----:B------:R-:W-:Y:S02]  /*6160*/  FMNMX.FTZ R25, R13, R24, !PT ;  /* 0x000000180d197209 */ /* 0x000fe40007810000 */
[C---:B------:R-:W-:Y:S02]  /*6170*/  ISETP.GT.AND P1, PT, R21.reuse, 0x29, PT ;  /* 0x000000291500780c */ /* 0x040fe40003f24270 */
[----:B-1----:R-:W-:Y:S01]  /*6180*/  FSEL R15, R44, -INF , P2 ;  /* 0xff8000002c0f7808 */ /* 0x002fe20001000000 */
[----:B------:R-:W1:Y:S01]  /*6190*/  MUFU.TANH R56, R56 ;  /* 0x0000003800387308 */ /* 0x000e620000002400 */
[----:B------:R-:W-:Y:S02]  /*61a0*/  FMNMX.FTZ R24, R14, R25, !PT ;  /* 0x000000190e187209 */ /* 0x000fe40007810000 */
[----:B------:R-:W-:Y:S02]  /*61b0*/  ISETP.GT.AND P2, PT, R21, 0x30, PT ;  /* 0x000000301500780c */ /* 0x000fe40003f44270 */
[----:B0-----:R-:W-:-:S02]  /*61c0*/  FSEL R27, R27, -INF , P1 ;  /* 0xff8000001b1b7808 */ /* 0x001fc40000800000 */
[----:B------:R-:W-:Y:S01]  /*61d0*/  FMNMX.FTZ R24, R15, R24, !PT ;  /* 0x000000180f187209 */ /* 0x000fe20007810000 */
[----:B------:R0:W1:Y:S01]  /*61e0*/  MUFU.TANH R36, R34 ;  /* 0x0000002200247308 */ /* 0x0000620000002400 */
[----:B------:R-:W-:Y:S02]  /*61f0*/  ISETP.GT.AND P1, PT, R21, 0x31, PT ;  /* 0x000000311500780c */ /* 0x000fe40003f24270 */
[----:B------:R-:W-:Y:S02]  /*6200*/  FSEL R25, R48, -INF , P2 ;  /* 0xff80000030197808 */ /* 0x000fe40001000000 */
[----:B------:R-:W-:Y:S02]  /*6210*/  FMNMX.FTZ R24, R27, R24, !PT ;  /* 0x000000181b187209 */ /* 0x000fe40007810000 */
[----:B------:R-:W-:Y:S01]  /*6220*/  ISETP.GT.AND P2, PT, R21, 0x38, PT ;  /* 0x000000381500780c */ /* 0x000fe20003f44270 */
[----:B------:R-:W-:Y:S01]  /*6230*/  MUFU.TANH R38, R38 ;  /* 0x0000002600267308 */ /* 0x000fe20000002400 */
[----:B--2---:R-:W-:-:S02]  /*6240*/  FSEL R26, R26, -INF , P1 ;  /* 0xff8000001a1a7808 */ /* 0x004fc40000800000 */
[----:B------:R-:W-:Y:S02]  /*6250*/  FMNMX.FTZ R37, R25, R24, !PT ;  /* 0x0000001819257209 */ /* 0x000fe40007810000 */
[----:B------:R-:W-:Y:S02]  /*6260*/  ISETP.GT.AND P1, PT, R21, 0x39, PT ;  /* 0x000000391500780c */ /* 0x000fe40003f24270 */
[----:B---3--:R-:W-:Y:S01]  /*6270*/  FSEL R24, R52, -INF , P2 ;  /* 0xff80000034187808 */ /* 0x008fe20001000000 */
[----:B------:R-:W-:Y:S01]  /*6280*/  MUFU.TANH R39, R39 ;  /* 0x0000002700277308 */ /* 0x000fe20000002400 */
[----:B------:R-:W-:Y:S02]  /*6290*/  FMNMX.FTZ R37, R26, R37, !PT ;  /* 0x000000251a257209 */ /* 0x000fe40007810000 */
[----:B----4-:R-:W-:Y:S02]  /*62a0*/  FSEL R21, R53, -INF , P1 ;  /* 0xff80000035157808 */ /* 0x010fe40000800000 */
[----:B-----5:R-:W-:-:S02]  /*62b0*/  FMNMX.FTZ R30, R24, R37, !PT ;  /* 0x00000025181e7209 */ /* 0x020fc40007810000 */
[----:B------:R-:W-:Y:S01]  /*62c0*/  VIADDMNMX R57, R57, R33, R28, PT ;  /* 0x0000002139397246 */ /* 0x000fe2000380011c */
[----:B------:R2:W3:Y:S01]  /*62d0*/  MUFU.TANH R37, R35 ;  /* 0x0000002300257308 */ /* 0x0004e20000002400 */
[----:B------:R-:W-:Y:S02]  /*62e0*/  FMNMX.FTZ R30, R21, R30, !PT ;  /* 0x0000001e151e7209 */ /* 0x000fe40007810000 */
[C---:B------:R-:W-:Y:S02]  /*62f0*/  ISETP.GT.AND P1, PT, R57.reuse, RZ, PT ;  /* 0x000000ff3900720c */ /* 0x040fe40003f24270 */
[C---:B------:R-:W-:Y:S01]  /*6300*/  ISETP.GT.AND P2, PT, R57.reuse, 0x1, PT ;  /* 0x000000013900780c */ /* 0x040fe20003f44270 */
[----:B------:R-:W0:Y:S01]  /*6310*/  SHFL.BFLY PT, R31, R30, 0x2, 0x1f ;  /* 0x0c401f001e1f7f89 */ /* 0x000e2200000e0000 */
[----:B------:R-:W-:Y:S01]  /*6320*/  ISETP.GT.AND P3, PT, R57, 0x8, PT ;  /* 0x000000083900780c */ /* 0x000fe20003f64270 */
[----:B------:R-:W4:Y:S01]  /*6330*/  MUFU.TANH R42, R42 ;  /* 0x0000002a002a7308 */ /* 0x000f220000002400 */
[----:B------:R-:W-:-:S02]  /*6340*/  FSEL R28, R7, -INF , P1 ;  /* 0xff800000071c7808 */ /* 0x000fc40000800000 */
[----:B------:R-:W-:-:S04]  /*6350*/  ISETP.GT.AND P1, PT, R57, 0x9, PT ;  /* 0x000000093900780c */ /* 0x000fc80003f24270 */
[----:B------:R-:W-:Y:S01]  /*6360*/  FSEL R32, R32, -INF , P1 ;  /* 0xff80000020207808 */ /* 0x000fe20000800000 */
[----:B------:R-:W5:Y:S01]  /*6370*/  MUFU.TANH R43, R43 ;  /* 0x0000002b002b7308 */ /* 0x000f620000002400 */
[----:B------:R-:W-:-:S07]  /*6380*/  ISETP.GT.AND P1, PT, R57, 0x11, PT ;  /* 0x000000113900780c */ /* 0x000fce0003f24270 */
[----:B------:R-:W5:Y:S01]  /*6390*/  MUFU.TANH R46, R46 ;  /* 0x0000002e002e7308 */ /* 0x000f620000002400 */
[----:B0-----:R-:W-:Y:S02]  /*63a0*/  FMNMX.FTZ R34, R30, R31, !PT ;  /* 0x0000001f1e227209 */ /* 0x001fe40007810000 */
[----:B-1----:R-:W-:-:S05]  /*63b0*/  FSEL R31, R56, -INF , P2 ;  /* 0xff800000381f7808 */ /* 0x002fca0001000000 */
[----:B------:R-:W0:Y:S01]  /*63c0*/  MUFU.TANH R47, R47 ;  /* 0x0000002f002f7308 */ /* 0x000e220000002400 */
[----:B------:R-:W-:Y:S01]  /*63d0*/  FSEL R30, R58, -INF , P3 ;  /* 0xff8000003a1e7808 */ /* 0x000fe20001800000 */
[----:B--2---:R-:W1:Y:S01]  /*63e0*/  SHFL.BFLY PT, R35, R34, 0x1, 0x1f ;  /* 0x0c201f0022237f89 */ /* 0x004e6200000e0000 */
[----:B------:R-:W-:Y:S02]  /*63f0*/  FMNMX.FTZ R7, R28, R31, !PT ;  /* 0x0000001f1c077209 */ /* 0x000fe40007810000 */
[----:B------:R-:W-:Y:S02]  /*6400*/  ISETP.GT.AND P2, PT, R57, 0x10, PT ;  /* 0x000000103900780c */ /* 0x000fe40003f44270 */
[----:B------:R-:W-:Y:S01]  /*6410*/  FMNMX.FTZ R7, R30, R7, !PT ;  /* 0x000000071e077209 */ /* 0x000fe20007810000 */
[----:B------:R-:W2:Y:S01]  /*6420*/  MUFU.TANH R50, R50 ;  /* 0x0000003200327308 */ /* 0x000ea20000002400 */
[----:B------:R-:W-:Y:S02]  /*6430*/  FSEL R33, R36, -INF , P2 ;  /* 0xff80000024217808 */ /* 0x000fe40001000000 */
[----:B------:R-:W-:-:S02]  /*6440*/  FMNMX.FTZ R36, R32, R7, !PT ;  /* 0x0000000720247209 */ /* 0x000fc40007810000 */
[C---:B------:R-:W-:Y:S02]  /*6450*/  ISETP.GT.AND P2, PT, R57.reuse, 0x18, PT ;  /* 0x000000183900780c */ /* 0x040fe40003f44270 */
[----:B------:R-:W-:Y:S01]  /*6460*/  ISETP.GT.AND P3, PT, R57, 0x29, PT ;  /* 0x000000293900780c */ /* 0x000fe20003f64270 */
[----:B------:R-:W2:Y:S08]  /*6470*/  MUFU.TANH R51, R51 ;  /* 0x0000003300337308 */ /* 0x000eb00000002400 */
[----:B------:R-:W2:Y:S01]  /*6480*/  MUFU.TANH R54, R54 ;  /* 0x0000003600367308 */ /* 0x000ea20000002400 */
[----:B-1----:R-:W-:-:S02]  /*6490*/  FMNMX.FTZ R7, R34, R35, !PT ;  /* 0x0000002322077209 */ /* 0x002fc40007810000 */
[----:B---3--:R-:W-:Y:S02]  /*64a0*/  FSEL R34, R37, -INF , P1 ;  /* 0xff80000025227808 */ /* 0x008fe40000800000 */
[----:B------:R-:W-:Y:S02]  /*64b0*/  FMNMX.FTZ R37, R33, R36, !PT ;  /* 0x0000002421257209 */ /* 0x000fe40007810000 */
[----:B------:R-:W-:Y:S01]  /*64c0*/  ISETP.GT.AND P1, PT, R57, 0x19, PT ;  /* 0x000000193900780c */ /* 0x000fe20003f24270 */
[----:B------:R-:W1:Y:S01]  /*64d0*/  MUFU.TANH R55, R55 ;  /* 0x0000003700377308 */ /* 0x000e620000002400 */
[----:B------:R-:W-:Y:S02]  /*64e0*/  FSEL R35, R38, -INF , P2 ;  /* 0xff80000026237808 */ /* 0x000fe40001000000 */
[----:B------:R-:W-:Y:S02]  /*64f0*/  FMNMX.FTZ R38, R34, R37, !PT ;  /* 0x0000002522267209 */ /* 0x000fe40007810000 */
[----:B------:R-:W-:-:S02]  /*6500*/  FSEL R36, R39, -INF , P1 ;  /* 0xff80000027247808 */ /* 0x000fc40000800000 */
[----:B------:R-:W-:Y:S02]  /*6510*/  ISETP.GT.AND P2, PT, R57, 0x20, PT ;  /* 0x000000203900780c */ /* 0x000fe40003f44270 */
[----:B------:R-:W-:Y:S02]  /*6520*/  FMNMX.FTZ R39, R35, R38, !PT ;  /* 0x0000002623277209 */ /* 0x000fe40007810000 */
[C---:B------:R-:W-:Y:S02]  /*6530*/  ISETP.GT.AND P1, PT, R57.reuse, 0x21, PT ;  /* 0x000000213900780c */ /* 0x040fe40003f24270 */
[----:B----4-:R-:W-:Y:S02]  /*6540*/  FSEL R37, R42, -INF , P2 ;  /* 0xff8000002a257808 */ /* 0x010fe40001000000 */
[----:B------:R-:W-:Y:S02]  /*6550*/  FMNMX.FTZ R40, R36, R39, !PT ;  /* 0x0000002724287209 */ /* 0x000fe40007810000 */
[----:B------:R-:W-:-:S02]  /*6560*/  ISETP.GT.AND P2, PT, R57, 0x28, PT ;  /* 0x000000283900780c */ /* 0x000fc40003f44270 */
[----:B-----5:R-:W-:Y:S02]  /*6570*/  FSEL R38, R43, -INF , P1 ;  /* 0xff8000002b267808 */ /* 0x020fe40000800000 */
[----:B------:R-:W-:Y:S01]  /*6580*/  FMNMX.FTZ R41, R37, R40, !PT ;  /* 0x0000002825297209 */ /* 0x000fe20007810000 */
[C---:B------:R-:W-:Y:S01]  /*6590*/  FMUL.FTZ R40, R7.reuse, UR10 ;  /* 0x0000000a07287c20 */ /* 0x040fe20008410000 */
[----:B------:R-:W-:Y:S02]  /*65a0*/  FSETP.NEU.FTZ.AND P4, PT, R7, -INF , PT ;  /* 0xff8000000700780b */ /* 0x000fe40003f9d000 */
[----:B------:R-:W-:Y:S02]  /*65b0*/  FSEL R39, R46, -INF , P2 ;  /* 0xff8000002e277808 */ /* 0x000fe40001000000 */
[----:B------:R-:W-:Y:S02]  /*65c0*/  FMNMX.FTZ R42, R38, R41, !PT ;  /* 0x00000029262a7209 */ /* 0x000fe40007810000 */
[----:B------:R-:W-:-:S02]  /*65d0*/  FSEL R45, R40, RZ, P4 ;  /* 0x000000ff282d7208 */ /* 0x000fc40002000000 */
[----:B------:R-:W-:Y:S02]  /*65e0*/  ISETP.GT.AND P1, PT, R57, 0x30, PT ;  /* 0x000000303900780c */ /* 0x000fe40003f24270 */
[----:B0-----:R-:W-:Y:S01]  /*65f0*/  FSEL R40, R47, -INF , P3 ;  /* 0xff8000002f287808 */ /* 0x001fe20001800000 */
[--C-:B------:R-:W-:Y:S01]  /*6600*/  FFMA.FTZ R46, R29, UR10, -R45.reuse ;  /* 0x0000000a1d2e7c23 */ /* 0x100fe2000801082d */
[----:B------:R-:W-:Y:S01]  /*6610*/  FMNMX.FTZ R43, R39, R42, !PT ;  /* 0x0000002a272b7209 */ /* 0x000fe20007810000 */
[--C-:B------:R-:W-:Y:S01]  /*6620*/  FFMA.FTZ R47, R20, UR10, -R45.reuse ;  /* 0x0000000a142f7c23 */ /* 0x100fe2000801082d */
        /* <DEDUP_REMOVED lines=8> */
[----:B------:R-:W-:Y:S01]  /*66b0*/  FSEL R29, R51, -INF , P2 ;  /* 0xff800000331d7808 */ /* 0x000fe20001000000 */
[--C-:B------:R-:W-:Y:S01]  /*66c0*/  FFMA.FTZ R10, R10, UR10, -R45.reuse ;  /* 0x0000000a0a0a7c23 */ /* 0x100fe2000801082d */
[----:B------:R-:W-:Y:S01]  /*66d0*/  FMNMX.FTZ R44, R41, R42, !PT ;  /* 0x0000002a292c7209 */ /* 0x000fe20007810000 */
[--C-:B------:R-:W-:Y:S01]  /*66e0*/  FFMA.FTZ R11, R11, UR10, -R45.reuse ;  /* 0x0000000a0b0b7c23 */ /* 0x100fe2000801082d */
[----:B------:R-:W-:Y:S01]  /*66f0*/  ISETP.GT.AND P2, PT, R57, 0x39, PT ;  /* 0x000000393900780c */ /* 0x000fe20003f44270 */
[--C-:B------:R-:W-:Y:S01]  /*6700*/  FFMA.FTZ R12, R12, UR10, -R45.reuse ;  /* 0x0000000a0c0c7c23 */ /* 0x100fe2000801082d */
[----:B------:R-:W-:Y:S01]  /*6710*/  FSEL R42, R54, -INF , P1 ;  /* 0xff800000362a7808 */ /* 0x000fe20000800000 */
        /* <DEDUP_REMOVED lines=8> */
[----:B------:R-:W-:Y:S01]  /*67a0*/  MUFU.EX2 R46, R46 ;  /* 0x0000002e002e7308 */ /* 0x000fe20000000800 */
[----:B------:R-:W-:Y:S01]  /*67b0*/  FMNMX.FTZ R43, R20, R43, !PT ;  /* 0x0000002b142b7209 */ /* 0x000fe20007810000 */
[--C-:B------:R-:W-:Y:S01]  /*67c0*/  FFMA.FTZ R25, R25, UR10, -R45.reuse ;  /* 0x0000000a19197c23 */ /* 0x100fe2000801082d */
[--C-:B------:R-:W-:Y:S01]  /*67d0*/  FFMA.FTZ R26, R26, UR10, -R45.reuse ;  /* 0x0000000a1a1a7c23 */ /* 0x100fe2000801082d */
[--C-:B------:R-:W-:Y:S01]  /*67e0*/  FFMA.FTZ R24, R24, UR10, -R45.reuse ;  /* 0x0000000a18187c23 */ /* 0x100fe2000801082d */
[----:B------:R-:W-:Y:S01]  /*67f0*/  FFMA.FTZ R21, R21, UR10, -R45 ;  /* 0x0000000a15157c23 */ /* 0x000fe2000801082d */
[----:B------:R-:W0:Y:S02]  /*6800*/  SHFL.BFLY PT, R6, R43, 0x2, 0x1f ;  /* 0x0c401f002b067f89 */ /* 0x000e2400000e0000 */
[----:B------:R-:W1:Y:S08]  /*6810*/  MUFU.EX2 R47, R47 ;  /* 0x0000002f002f7308 */ /* 0x000e700000000800 */
[----:B------:R-:W-:Y:S08]  /*6820*/  MUFU.EX2 R49, R44 ;  /* 0x0000002c00317308 */ /* 0x000ff00000000800 */
[----:B------:R-:W-:Y:S01]  /*6830*/  MUFU.EX2 R51, R10 ;  /* 0x0000000a00337308 */ /* 0x000fe20000000800 */
[----:B-1----:R-:W-:-:S02]  /*6840*/  F2FP.F16.F32.PACK_AB R152, R47, R46 ;  /* 0x0000002e2f98723e */ /* 0x002fc400000000ff */
[----:B0-----:R-:W-:Y:S01]  /*6850*/  FMNMX.FTZ R6, R43, R6, !PT ;  /* 0x000000062b067209 */ /* 0x001fe20007810000 */
[----:B------:R-:W-:-:S04]  /*6860*/  FADD.FTZ R43, R46, R47 ;  /* 0x0000002f2e2b7221 */ /* 0x000fc80000010000 */
        /* <DEDUP_REMOVED lines=9> */
[----:B------:R-:W-:Y:S01]  /*6900*/  MUFU.EX2 R14, R14 ;  /* 0x0000000e000e7308 */ /* 0x000fe20000000800 */
[----:B--2---:R-:W-:Y:S02]  /*6910*/  F2FP.F16.F32.PACK_AB R158, R12, R11 ;  /* 0x0000000b0c9e723e */ /* 0x004fe400000000ff */
[----:B------:R-:W-:Y:S01]  /*6920*/  FSEL R27, R5, RZ, P1 ;  /* 0x000000ff051b7208 */ /* 0x000fe20000800000 */
[----:B------:R-:W-:-:S04]  /*6930*/  IMAD R5, R2, 0x1000, R22 ;  /* 0x0000100002057824 */ /* 0x000fc800078e0216 */
[----:B------:R-:W-:Y:S01]  /*6940*/  MUFU.EX2 R15, R15 ;  /* 0x0000000f000f7308 */ /* 0x000fe20000000800 */
[--C-:B------:R-:W-:Y:S01]  /*6950*/  FFMA.FTZ R28, R28, UR10, -R27.reuse ;  /* 0x0000000a1c1c7c23 */ /* 0x100fe2000801081b */
[--C-:B------:R-:W-:Y:S01]  /*6960*/  FFMA.FTZ R31, R31, UR10, -R27.reuse ;  /* 0x0000000a1f1f7c23 */ /* 0x100fe2000801081b */
[--C-:B------:R-:W-:Y:S01]  /*6970*/  FFMA.FTZ R30, R30, UR10, -R27.reuse ;  /* 0x0000000a1e1e7c23 */ /* 0x100fe2000801081b */
[--C-:B------:R-:W-:Y:S01]  /*6980*/  FFMA.FTZ R32, R32, UR10, -R27.reuse ;  /* 0x0000000a20207c23 */ /* 0x100fe2000801081b */
[--C-:B------:R-:W-:Y:S01]  /*6990*/  FFMA.FTZ R33, R33, UR10, -R27.reuse ;  /* 0x0000000a21217c23 */ /* 0x100fe2000801081b */
[--C-:B------:R-:W-:Y:S01]  /*69a0*/  FFMA.FTZ R34, R34, UR10, -R27.reuse ;  /* 0x0000000a22227c23 */ /* 0x100fe2000801081b */
[C---:B------:R-:W-:Y:S01]  /*69b0*/  R2UR UR4, R5.reuse ;  /* 0x00000000050472ca */ /* 0x040fe200000e0000 */
[----:B------:R-:W-:Y:S01]  /*69c0*/  MUFU.EX2 R28, R28 ;  /* 0x0000001c001c7308 */ /* 0x000fe20000000800 */
[----:B------:R-:W-:Y:S02]  /*69d0*/  VIADD R6, R5, 0x80 ;  /* 0x0000008005067836 */ /* 0x000fe40000000000 */
[----:B------:R-:W-:Y:S01]  /*69e0*/  FFMA.FTZ R35, R35, UR10, -R27 ;  /* 0x0000000a23237c23 */ /* 0x000fe2000801081b */
[----:B------:R-:W-:-:S02]  /*69f0*/  VIADD R10, R5, 0x100 ;  /* 0x00000100050a7836 */ /* 0x000fc40000000000 */
[--C-:B------:R-:W-:Y:S01]  /*6a00*/  FFMA.FTZ R36, R36, UR10, -R27.reuse ;  /* 0x0000000a24247c23 */ /* 0x100fe2000801081b */
[----:B------:R-:W-:Y:S02]  /*6a10*/  VIADD R5, R5, 0x180 ;  /* 0x0000018005057836 */ /* 0x000fe40000000000 */
[----:B------:R-:W-:Y:S01]  /*6a20*/  FFMA.FTZ R37, R37, UR10, -R27 ;  /* 0x0000000a25257c23 */ /* 0x000fe2000801081b */
[----:B------:R-:W-:Y:S01]  /*6a30*/  R2UR UR6, R6 ;  /* 0x00000000060672ca */ /* 0x000fe200000e0000 */
[----:B------:R-:W0:Y:S01]  /*6a40*/  MUFU.EX2 R31, R31 ;  /* 0x0000001f001f7308 */ /* 0x000e220000000800 */
[----:B------:R-:W-:Y:S01]  /*6a50*/  R2UR UR14, R10 ;  /* 0x000000000a0e72ca */ /* 0x000fe200000e0000 */
[----:B------:R-:W-:Y:S01]  /*6a60*/  FADD.FTZ R6, R154, R43 ;  /* 0x0000002b9a067221 */ /* 0x000fe20000010000 */
[----:B------:R-:W-:Y:S01]  /*6a70*/  R2UR UR18, R5 ;  /* 0x00000000051272ca */ /* 0x000fe200000e0000 */
[----:B------:R-:W-:Y:S02]  /*6a80*/  VIADD R5, R9, 0x38840 ;  /* 0x0003884009057836 */ /* 0x000fe40000000000 */
[--C-:B------:R-:W-:Y:S01]  /*6a90*/  FFMA.FTZ R38, R38, UR10, -R27.reuse ;  /* 0x0000000a26267c23 */ /* 0x100fe2000801081b */
[----:B------:R-:W-:Y:S01]  /*6aa0*/  FADD.FTZ R43, R49, R6 ;  /* 0x00000006312b7221 */ /* 0x000fe20000010000 */
[----:B------:R-:W-:Y:S01]  /*6ab0*/  FFMA.FTZ R39, R39, UR10, -R27 ;  /* 0x0000000a27277c23 */ /* 0x000fe2000801081b */
[----:B------:R-:W1:Y:S01]  /*6ac0*/  MUFU.EX2 R30, R30 ;  /* 0x0000001e001e7308 */ /* 0x000e620000000800 */
[----:B------:R-:W-:Y:S01]  /*6ad0*/  PRMT R5, R169, 0x654, R5 ;  /* 0x00000654a9057816 */ /* 0x000fe20000000005 */
[----:B------:R-:W-:Y:S01]  /*6ae0*/  FADD.FTZ R6, R48, R43 ;  /* 0x0000002b30067221 */ /* 0x000fe20000010000 */
[--C-:B------:R-:W-:Y:S01]  /*6af0*/  FFMA.FTZ R40, R40, UR10, -R27.reuse ;  /* 0x0000000a28287c23 */ /* 0x100fe2000801081b */
[--C-:B------:R-:W-:Y:S01]  /*6b00*/  FFMA.FTZ R41, R41, UR10, -R27.reuse ;  /* 0x0000000a29297c23 */ /* 0x100fe2000801081b */
[----:B------:R2:W-:Y:S01]  /*6b10*/  SYNCS.ARRIVE.TRANS64.RED.A1T0 RZ, [R5+URZ], RZ ;  /* 0x000000ff05ff79a7 */ /* 0x0005e2000810043f */
[----:B------:R-:W-:Y:S01]  /*6b20*/  FFMA.FTZ R29, R29, UR10, -R27 ;  /* 0x0000000a1d1d7c23 */ /* 0x000fe2000801081b */
[----:B------:R-:W-:Y:S01]  /*6b30*/  FADD.FTZ R6, R51, R6 ;  /* 0x0000000633067221 */ /* 0x000fe20000010000 */
[----:B------:R-:W3:Y:S01]  /*6b40*/  MUFU.EX2 R155, R32 ;  /* 0x00000020009b7308 */ /* 0x000ee20000000800 */
[----:B0-----:R-:W-:Y:S01]  /*6b50*/  FADD.FTZ R45, R28, R31 ;  /* 0x0000001f1c2d7221 */ /* 0x001fe20000010000 */
[--C-:B------:R-:W-:Y:S01]  /*6b60*/  FFMA.FTZ R42, R42, UR10, -R27.reuse ;  /* 0x0000000a2a2a7c23 */ /* 0x100fe2000801081b */
[----:B------:R-:W-:Y:S01]  /*6b70*/  FFMA.FTZ R20, R20, UR10, -R27 ;  /* 0x0000000a14147c23 */ /* 0x000fe2000801081b */
[----:B------:R-:W-:Y:S01]  /*6b80*/  F2FP.F16.F32.PACK_AB R153, R31, R28 ;  /* 0x0000001c1f99723e */ /* 0x000fe200000000ff */
[----:B------:R-:W-:Y:S01]  /*6b90*/  UMOV UR22, UR4 ;  /* 0x0000000400167c82 */ /* 0x000fe20008000000 */
[----:B------:R-:W-:-:S02]  /*6ba0*/  F2FP.F16.F32.PACK_AB R154, R49, R154 ;  /* 0x0000009a319a723e */ /* 0x000fc400000000ff */
[----:B------:R-:W2:Y:S01]  /*6bb0*/  MUFU.EX2 R33, R33 ;  /* 0x0000002100217308 */ /* 0x000ea20000000800 */
[----:B-1----:R-:W-:Y:S01]  /*6bc0*/  FADD.FTZ R10, R30, R45 ;  /* 0x0000002d1e0a7221 */ /* 0x002fe20000010000 */
[----:B------:R-:W-:-:S06]  /*6bd0*/  F2FP.F16.F32.PACK_AB R160, R14, R13 ;  /* 0x0000000d0ea0723e */ /* 0x000fcc00000000ff */
[----:B------:R-:W0:Y:S01]  /*6be0*/  MUFU.EX2 R34, R34 ;  /* 0x0000002200227308 */ /* 0x000e220000000800 */
[C---:B---3--:R-:W-:Y:S01]  /*6bf0*/  FADD.FTZ R10, R155.reuse, R10 ;  /* 0x0000000a9b0a7221 */ /* 0x048fe20000010000 */
[----:B------:R-:W-:Y:S01]  /*6c00*/  F2FP.F16.F32.PACK_AB R155, R155, R30 ;  /* 0x0000001e9b9b723e */ /* 0x000fe200000000ff */
[----:B------:R-:W-:Y:S06]  /*6c10*/  BAR.SYNC.DEFER_BLOCKING 0xf, 0x100 ;  /* 0x03c4000000007b1d */ /* 0x000fec0000010000 */
[----:B------:R-:W1:Y:S01]  /*6c20*/  MUFU.EX2 R35, R35 ;  /* 0x0000002300237308 */ /* 0x000e620000000800 */
[----:B--2---:R-:W-:-:S07]  /*6c30*/  FADD.FTZ R5, R33, R10 ;  /* 0x0000000a21057221 */ /* 0x004fce0000010000 */
[----:B------:R-:W2:Y:S01]  /*6c40*/  MUFU.EX2 R36, R36 ;  /* 0x0000002400247308 */ /* 0x000ea20000000800 */
[C---:B0-----:R-:W-:Y:S01]  /*6c50*/  FADD.FTZ R10, R34.reuse, R5 ;  /* 0x00000005220a7221 */ /* 0x041fe20000010000 */
[----:B------:R-:W-:Y:S01]  /*6c60*/  FADD.FTZ R5, R11, R6 ;  /* 0x000000060b057221 */ /* 0x000fe20000010000 */
[----:B------:R-:W-:-:S05]  /*6c70*/  F2FP.F16.F32.PACK_AB R157, R34, R33 ;  /* 0x00000021229d723e */ /* 0x000fca00000000ff */
[----:B------:R-:W0:Y:S01]  /*6c80*/  MUFU.EX2 R37, R37 ;  /* 0x0000002500257308 */ /* 0x000e220000000800 */
[----:B-1----:R-:W-:Y:S01]  /*6c90*/  FADD.FTZ R27, R35, R10 ;  /* 0x0000000a231b7221 */ /* 0x002fe20000010000 */
[----:B------:R-:W-:Y:S01]  /*6ca0*/  FADD.FTZ R10, R12, R5 ;  /* 0x000000050c0a7221 */ /* 0x000fe20000010000 */
[----:B------:R1:W-:Y:S03]  /*6cb0*/  STSM.16.M88.4 [R184+0x36400], R152 ;  /* 0x03640098b8007844 */ /* 0x0003e60000000200 */
[----:B------:R-:W-:Y:S02]  /*6cc0*/  FADD.FTZ R5, R13, R10 ;  /* 0x0000000a0d057221 */ /* 0x000fe40000010000 */
[----:B------:R-:W3:Y:S01]  /*6cd0*/  MUFU.EX2 R38, R38 ;  /* 0x0000002600267308 */ /* 0x000ee20000000800 */
[----:B--2---:R-:W-:Y:S01]  /*6ce0*/  FADD.FTZ R32, R36, R27 ;  /* 0x0000001b24207221 */ /* 0x004fe20000010000 */
[----:B------:R-:W-:Y:S01]  /*6cf0*/  FADD.FTZ R10, R14, R5 ;  /* 0x000000050e0a7221 */ /* 0x000fe20000010000 */
[----:B------:R-:W-:-:S03]  /*6d00*/  F2FP.F16.F32.PACK_AB R159, R36, R35 ;  /* 0x00000023249f723e */ /* 0x000fc600000000ff */
[----:B------:R-:W-:Y:S02]  /*6d10*/  FADD.FTZ R5, R15, R10 ;  /* 0x0000000a0f057221 */ /* 0x000fe40000010000 */
[----:B------:R-:W2:Y:S01]  /*6d20*/  MUFU.EX2 R39, R39 ;  /* 0x0000002700277308 */ /* 0x000ea20000000800 */
[----:B0-----:R-:W-:Y:S01]  /*6d30*/  FADD.FTZ R27, R37, R32 ;  /* 0x00000020251b7221 */ /* 0x001fe20000010000 */
[C---:B------:R-:W-:Y:S01]  /*6d40*/  FADD.FTZ R10, R162.reuse, R5 ;  /* 0x00000005a20a7221 */ /* 0x040fe20000010000 */
[----:B------:R-:W-:Y:S01]  /*6d50*/  F2FP.F16.F32.PACK_AB R162, R162, R15 ;  /* 0x0000000fa2a2723e */ /* 0x000fe200000000ff */
[----:B------:R1:W-:Y:S04]  /*6d60*/  STSM.16.M88.4 [R189], R156 ;  /* 0x0000009cbd007844 */ /* 0x0003e80000000200 */
[----:B------:R-:W0:Y:S01]  /*6d70*/  MUFU.EX2 R40, R40 ;  /* 0x0000002800287308 */ /* 0x000e220000000800 */
[C---:B---3--:R-:W-:Y:S01]  /*6d80*/  FADD.FTZ R28, R38.reuse, R27 ;  /* 0x0000001b261c7221 */ /* 0x048fe20000010000 */
[----:B------:R-:W-:-:S06]  /*6d90*/  F2FP.F16.F32.PACK_AB R161, R38, R37 ;  /* 0x0000002526a1723e */ /* 0x000fcc00000000ff */
[----:B------:R-:W3:Y:S01]  /*6da0*/  MUFU.EX2 R41, R41 ;  /* 0x0000002900297308 */ /* 0x000ee20000000800 */
[----:B--2---:R-:W-:-:S07]  /*6db0*/  FADD.FTZ R27, R39, R28 ;  /* 0x0000001c271b7221 */ /* 0x004fce0000010000 */
[----:B------:R-:W2:Y:S01]  /*6dc0*/  MUFU.EX2 R25, R25 ;  /* 0x0000001900197308 */ /* 0x000ea20000000800 */
[C---:B0-----:R-:W-:Y:S01]  /*6dd0*/  FADD.FTZ R12, R40.reuse, R27 ;  /* 0x0000001b280c7221 */ /* 0x041fe20000010000 */
[----:B------:R-:W-:-:S05]  /*6de0*/  F2FP.F16.F32.PACK_AB R163, R40, R39 ;  /* 0x0000002728a3723e */ /* 0x000fca00000000ff */
[----:B------:R1:W-:Y:S01]  /*6df0*/  STSM.16.M88.4 [R187], R160 ;  /* 0x000000a0bb007844 */ /* 0x0003e20000000200 */
[----:B------:R-:W0:Y:S01]  /*6e00*/  MUFU.EX2 R6, R29 ;  /* 0x0000001d00067308 */ /* 0x000e220000000800 */
[----:B---3--:R-:W-:-:S07]  /*6e10*/  FADD.FTZ R11, R41, R12 ;  /* 0x0000000c290b7221 */ /* 0x008fce0000010000 */
[----:B------:R-:W3:Y:S01]  /*6e20*/  MUFU.EX2 R26, R26 ;  /* 0x0000001a001a7308 */ /* 0x000ee20000000800 */
[----:B--2---:R-:W-:-:S07]  /*6e30*/  FADD.FTZ R5, R25, R10 ;  /* 0x0000000a19057221 */ /* 0x004fce0000010000 */
[----:B------:R-:W2:Y:S01]  /*6e40*/  MUFU.EX2 R42, R42 ;  /* 0x0000002a002a7308 */ /* 0x000ea20000000800 */
[C---:B0-----:R-:W-:Y:S01]  /*6e50*/  FADD.FTZ R11, R6.reuse, R11 ;  /* 0x0000000b060b7221 */ /* 0x041fe20000010000 */
[----:B------:R-:W-:-:S06]  /*6e60*/  F2FP.F16.F32.PACK_AB R165, R6, R41 ;  /* 0x0000002906a5723e */ /* 0x000fcc00000000ff */
[----:B------:R-:W0:Y:S01]  /*6e70*/  MUFU.EX2 R24, R24 ;  /* 0x0000001800187308 */ /* 0x000e220000000800 */
[C---:B---3--:R-:W-:Y:S01]  /*6e80*/  FADD.FTZ R5, R26.reuse, R5 ;  /* 0x000000051a057221 */ /* 0x048fe20000010000 */
[----:B------:R-:W-:-:S06]  /*6e90*/  F2FP.F16.F32.PACK_AB R164, R26, R25 ;  /* 0x000000191aa4723e */ /* 0x000fcc00000000ff */
[----:B------:R-:W3:Y:S01]  /*6ea0*/  MUFU.EX2 R167, R20 ;  /* 0x0000001400a77308 */ /* 0x000ee20000000800 */
[----:B--2---:R-:W-:-:S07]  /*6eb0*/  FADD.FTZ R12, R42, R11 ;  /* 0x0000000b2a0c7221 */ /* 0x004fce0000010000 */
[----:B------:R-:W2:Y:S01]  /*6ec0*/  MUFU.EX2 R21, R21 ;  /* 0x0000001500157308 */ /* 0x000ea20000000800 */
[----:B0-----:R-:W-:Y:S01]  /*6ed0*/  FADD.FTZ R10, R24, R5 ;  /* 0x00000005180a7221 */ /* 0x001fe20000010000 */
[C---:B---3--:R-:W-:Y:S01]  /*6ee0*/  FADD.FTZ R5, R167.reuse, R12 ;  /* 0x0000000ca7057221 */ /* 0x048fe20000010000 */
[----:B------:R-:W-:Y:S02]  /*6ef0*/  F2FP.F16.F32.PACK_AB R167, R167, R42 ;  /* 0x0000002aa7a7723e */ /* 0x000fe400000000ff */
[C---:B--2---:R-:W-:Y:S01]  /*6f00*/  F2FP.F16.F32.PACK_AB R166, R21.reuse, R24 ;  /* 0x0000001815a6723e */ /* 0x044fe200000000ff */
[----:B------:R-:W-:-:S04]  /*6f10*/  FADD.FTZ R6, R21, R10 ;  /* 0x0000000a15067221 */ /* 0x000fc80000010000 */
[----:B------:R1:W-:Y:S01]  /*6f20*/  STSM.16.M88.4 [R188], R164 ;  /* 0x000000a4bc007844 */ /* 0x0003e20000000200 */
[----:B------:R-:W-:-:S06]  /*6f30*/  WARPGROUP.ARRIVE ;  /* 0x00000000000079c5 */ /* 0x000fcc0000000000 */
        /* <DEDUP_REMOVED lines=24> */
.L_x_8341:
[----:B------:R-:W-:Y:S01]  /*70c0*/  VIADD R9, R9, 0x38860 ;  /* 0x0003886009097836 */ /* 0x000fe20000000000 */
[----:B------:R-:W0:Y:S01]  /*70d0*/  @P5 LDC R10, c[0x0][0x44c] ;  /* 0x00011300ff0a5b82 */ /* 0x000e220000000800 */
[----:B------:R-:W-:Y:S02]  /*70e0*/  IMAD.U32 R11, RZ, RZ, UR39 ;  /* 0x00000027ff0b7e24 */ /* 0x000fe4000f8e00ff */
[----:B------:R-:W-:Y:S01]  /*70f0*/  VIADD R168, R168, 0xfffffffe ;  /* 0xfffffffea8a87836 */ /* 0x000fe20000000000 */
[----:B------:R-:W-:-:S04]  /*7100*/  PRMT R9, R169, 0x654, R9 ;  /* 0x00000654a9097816 */ /* 0x000fc80000000009 */
[----:B------:R1:W-:Y:S01]  /*7110*/  SYNCS.ARRIVE.TRANS64.RED.A1T0 RZ, [R9+URZ], RZ ;  /* 0x000000ff09ff79a7 */ /* 0x0003e2000810043f */
[----:B------:R-:W-:Y:S01]  /*7120*/  R2UR UR7, R168 ;  /* 0x00000000a80772ca */ /* 0x000fe200000e0000 */
[----:B-1----:R-:W1:Y:S01]  /*7130*/  @P5 LDC R9, c[0x0][0x450] ;  /* 0x00011400ff095b82 */ /* 0x002e620000000800 */
[----:B0-----:R-:W-:-:S05]  /*7140*/  @P5 IMAD.HI.U32 R10, R10, UR39, RZ ;  /* 0x000000270a0a5c27 */ /* 0x001fca000f8e00ff */
[----:B-1----:R-:W-:-:S04]  /*7150*/  @P5 SHF.R.U32.HI R11, RZ, R9, R10 ;  /* 0x00000009ff0b5219 */ /* 0x002fc8000001160a */
[----:B------:R-:W-:-:S04]  /*7160*/  IADD3 R11, R11, R186, -R185 ;  /* 0x000000ba0b0b7210 */ /* 0x000fc80007ffe8b9 */
[C---:B------:R-:W-:Y:S02]  /*7170*/  R2UR UR4, R11.reuse ;  /* 0x000000000b0472ca */ /* 0x040fe400000e0000 */
[----:B------:R-:W-:-:S11]  /*7180*/  R2UR UR5, R11 ;  /* 0x000000000b0572ca */ /* 0x000fd600000e0000 */
        /* <DEDUP_REMOVED lines=9> */
[----:B------:R-:W-:Y:S01]  /*7220*/  ULDC UR4, c[0x0][0xad0] ;  /* 0x0002b40000047ab9 */ /* 0x000fe20000000800 */
[----:B------:R-:W-:Y:S01]  /*7230*/  IMAD.MOV.U32 R11, RZ, RZ, R7 ;  /* 0x000000ffff0b7224 */ /* 0x000fe200078e0007 */
[----:B------:R-:W-:Y:S01]  /*7240*/  ULDC UR5, c[0x0][0xa80] ;  /* 0x0002a00000057ab9 */ /* 0x000fe20000000800 */
[----:B------:R-:W-:-:S07]  /*7250*/  IMAD.MOV.U32 R10, RZ, RZ, R2 ;  /* 0x000000ffff0a7224 */ /* 0x000fce00078e0002 */
.L_x_8353:
[----:B------:R-:W-:-:S05]  /*7260*/  VIADD R2, R10, 0x1 ;  /* 0x000000010a027836 */ /* 0x000fca0000000000 */
[----:B------:R-:W-:-:S04]  /*7270*/  ISETP.NE.AND P1, PT, R2, 0x2, PT ;  /* 0x000000020200780c */ /* 0x000fc80003f25270 */
[----:B------:R-:W-:Y:S02]  /*7280*/  SEL R7, RZ, 0x1, P1 ;  /* 0x00000001ff077807 */ /* 0x000fe40000800000 */
[----:B------:R-:W-:Y:S02]  /*7290*/  SEL R2, R2, RZ, P1 ;  /* 0x000000ff02027207 */ /* 0x000fe40000800000 */
[----:B------:R-:W-:-:S13]  /*72a0*/  R2UR UR10, R7 ;  /* 0x00000000070a72ca */ /* 0x000fda00000e0000 */
[----:B------:R-:W-:Y:S01]  /*72b0*/  ULOP3.LUT UR37, UR37, UR10, URZ, 0x3c, !UPT ;  /* 0x0000000a25257292 */ /* 0x000fe2000f8e3c3f */
[----:B0-----:R-:W-:Y:S11]  /*72c0*/  @!P0 BRA `(.L_x_8343) ;  /* 0x0000000000048947 */ /* 0x001ff60003800000 */
[----:B------:R-:W-:Y:S01]  /*72d0*/  BPT.TRAP 0x1 ;  /* 0x000000040000795c */ /* 0x000fe20000300000 */
.L_x_8343:
[----:B------:R-:W-:Y:S02]  /*72e0*/  IMAD.U32 R7, RZ, RZ, UR37 ;  /* 0x00000025ff077e24 */ /* 0x000fe4000f8e00ff */
[----:B------:R-:W-:-:S03]  /*72f0*/  IMAD R9, R2, 0x8, R17 ;  /* 0x0000000802097824 */ /* 0x000fc600078e0211 */
[----:B------:R-:W-:-:S04]  /*7300*/  SHF.L.U32 R7, R7, 0x1f, RZ ;  /* 0x0000001f07077819 */ /* 0x000fc800000006ff */
[----:B------:R0:W1:Y:S01]  /*7310*/  SYNCS.PHASECHK.TRANS64.TRYWAIT P1, [R9+URZ+0x38830], R7 ;  /* 0x03883007090075a7 */ /* 0x000062000802017f */
[----:B------:R-:W-:Y:S05]  /*7320*/  @!P0 BRA `(.L_x_8344) ;  /* 0x0000000000048947 */ /* 0x000fea0003800000 */
[----:B------:R-:W-:Y:S01]  /*7330*/  BPT.TRAP 0x1 ;  /* 0x000000040000795c */ /* 0x000fe20000300000 */
.L_x_8344:
[----:B------:R-:W-:Y:S01]  /*7340*/  IMAD R8, R2, 0x200, R4 ;  /* 0x0000020002087824 */ /* 0x000fe200078e0204 */
[----:B-1----:R-:W-:Y:S06]  /*7350*/  @P1 BRA `(.L_x_8345) ;  /* 0x0000000000081947 */ /* 0x002fec0003800000 */
[----:B------:R-:W1:Y:S02]  /*7360*/  SYNCS.PHASECHK.TRANS64.TRYWAIT P1, [R9+URZ+0x38830], R7 ;  /* 0x03883007090075a7 */ /* 0x000e64000802017f */
[----:B-1----:R-:W-:Y:S05]  /*7370*/  @!P1 BRA `(.L_x_8346) ;  /* 0x0000012c00749947 */ /* 0x002fea0003800000 */
.L_x_8345:
[----:B------:R-:W-:Y:S01]  /*7380*/  R2UR UR10, R8 ;  /* 0x00000000080a72ca */ /* 0x000fe200000e0000 */
[----:B------:R-:W-:Y:S01]  /*7390*/  WARPGROUP.ARRIVE ;  /* 0x00000000000079c5 */ /* 0x000fe20000000000 */
[----:B------:R-:W-:Y:S01]  /*73a0*/  UMOV UR11, 0x40000040 ;  /* 0x40000040000b7882 */ /* 0x000fe20000000000 */
[----:B------:R-:W-:Y:S01]  /*73b0*/  UMOV UR15, 0x40000040 ;  /* 0x40000040000f7882 */ /* 0x000fe20000000000 */
[----:B------:R-:W-:Y:S01]  /*73c0*/  UMOV UR19, 0x40000040 ;  /* 0x4000004000137882 */ /* 0x000fe20000000000 */
[----:B------:R-:W-:-:S08]  /*73d0*/  UMOV UR23, 0x40000040 ;  /* 0x4000004000177882 */ /* 0x000fd00000000000 */
[----:B------:R-:W-:Y:S01]  /*73e0*/  HGMMA.64x64x16.F32 R152, gdesc[UR8], RZ, !UPT, gsb0 ;  /* 0x00e00000089879f0 */ /* 0x000fe2000c0008ff */
[----:B------:R-:W-:Y:S02]  /*73f0*/  UIADD3 UR14, UR10, 0x2, URZ ;  /* 0x000000020a0e7890 */ /* 0x000fe4000fffe03f */
[----:B------:R-:W-:Y:S02]  /*7400*/  UIADD3 UR18, UR10, 0x4, URZ ;  /* 0x000000040a127890 */ /* 0x000fe4000fffe03f */
[----:B------:R-:W-:Y:S01]  /*7410*/  UIADD3 UR22, UR10, 0x6, URZ ;  /* 0x000000060a167890 */ /* 0x000fe2000fffe03f */
        /* <DEDUP_REMOVED lines=12> */
.L_x_8347:
[----:B------:R2:W3:Y:S01]  /*74e0*/  SYNCS.PHASECHK.TRANS64.TRYWAIT P1, [R9+URZ+0x38850], R7 ;  /* 0x03885007090075a7 */ /* 0x0004e2000802017f */
[----:B------:R-:W-:Y:S05]  /*74f0*/  @!P0 BRA `(.L_x_8348) ;  /* 0x0000000000048947 */ /* 0x000fea0003800000 */
[----:B------:R-:W-:Y:S01]  /*7500*/  BPT.TRAP 0x1 ;  /* 0x000000040000795c */ /* 0x000fe20000300000 */
.L_x_8348:
[----:B---3--:R-:W-:Y:S05]  /*7510*/  @P1 BRA `(.L_x_8349) ;  /* 0x0000000000081947 */ /* 0x008fea0003800000 */
[----:B------:R-:W3:Y:S02]  /*7520*/  SYNCS.PHASECHK.TRANS64.TRYWAIT P1, [R9+URZ+0x38850], R7 ;  /* 0x03885007090075a7 */ /* 0x000ee4000802017f */
[----:B---3--:R-:W-:Y:S05]  /*7530*/  @!P1 BRA `(.L_x_8350) ;  /* 0x0000012c00189947 */ /* 0x008fea0003800000 */
.L_x_8349:
[----:B0123--:R-:W-:Y:S01]  /*7540*/  IMAD R7, R2, 0x1000, R0 ;  /* 0x0000100002077824 */ /* 0x00ffe200078e0200 */
[----:B------:R-:W-:Y:S01]  /*7550*/  WARPGROUP.ARRIVE ;  /* 0x00000000000079c5 */ /* 0x000fe20000000000 */
[----:B------:R-:W-:Y:S01]  /*7560*/  UMOV UR27, 0x40000040 ;  /* 0x40000040001b7882 */ /* 0x000fe20000000000 */
[----:B------:R-:W-:Y:S01]  /*7570*/  VIADD R8, R3, 0x2 ;  /* 0x0000000203087836 */ /* 0x000fe20000000000 */
[----:B------:R-:W-:Y:S01]  /*7580*/  UMOV UR29, 0x40000040 ;  /* 0x40000040001d7882 */ /* 0x000fe20000000000 */
[C---:B------:R-:W-:Y:S01]  /*7590*/  R2UR UR26, R7.reuse ;  /* 0x00000000071a72ca */ /* 0x040fe200000e0000 */
[----:B------:R-:W-:Y:S01]  /*75a0*/  UMOV UR31, 0x40000040 ;  /* 0x40000040001f7882 */ /* 0x000fe20000000000 */
[----:B------:R-:W0:Y:S01]  /*75b0*/  S2R R13, SR_TID.X ;  /* 0x00000000000d7919 */ /* 0x000e220000002100 */
[----:B------:R-:W-:Y:S01]  /*75c0*/  R2UR UR28, R8 ;  /* 0x00000000081c72ca */ /* 0x000fe200000e0000 */
[C---:B------:R-:W-:Y:S02]  /*75d0*/  VIADD R8, R7.reuse, 0x2 ;  /* 0x0000000207087836 */ /* 0x040fe40000000000 */
[----:B------:R-:W-:-:S02]  /*75e0*/  VIADD R20, R7, 0x800 ;  /* 0x0000080007147836 */ /* 0x000fc40000000000 */
[----:B------:R-:W-:Y:S01]  /*75f0*/  IMAD.MOV.U32 R15, RZ, RZ, 0x4 ;  /* 0x00000004ff0f7424 */ /* 0x000fe200078e00ff */
[----:B------:R-:W-:Y:S01]  /*7600*/  R2UR UR30, R8 ;  /* 0x00000000081e72ca */ /* 0x000fe200000e0000 */
[----:B------:R-:W-:-:S03]  /*7610*/  VIADD R8, R3, 0x4 ;  /* 0x0000000403087836 */ /* 0x000fc60000000000 */
[----:B------:R-:W-:Y:S01]  /*7620*/  HGMMA.64x64x16.F32 R152, gdesc[UR24], R152, gsb0 ;  /* 0x00e00000189879f0 */ /* 0x000fe20008000898 */
[----:B0-----:R-:W-:Y:S02]  /*7630*/  SHF.R.U32.HI R13, RZ, 0x7, R13 ;  /* 0x00000007ff0d7819 */ /* 0x001fe4000001160d */
[----:B------:R-:W-:Y:S02]  /*7640*/  WARPGROUP.DEPBAR.LE gsb0, 0x0 ;  /* 0x00008000000079c5 */ /* 0x000fe40000010000 */
[----:B------:R-:W-:-:S06]  /*7650*/  WARPGROUP.ARRIVE ;  /* 0x00000000000079c5 */ /* 0x000fcc0000000000 */
[----:B------:R-:W-:Y:S01]  /*7660*/  HGMMA.64x64x16.F32 R152, gdesc[UR28], R152, gsb0 ;  /* 0x00e000001c9879f0 */ /* 0x000fe20008000898 */
[----:B------:R-:W-:Y:S01]  /*7670*/  R2UR UR28, R8 ;  /* 0x00000000081c72ca */ /* 0x000fe200000e0000 */
[----:B------:R-:W-:Y:S01]  /*7680*/  VIADD R8, R7, 0x4 ;  /* 0x0000000407087836 */ /* 0x000fe20000000000 */
[----:B------:R-:W-:Y:S01]  /*7690*/  UMOV UR29, 0x40000040 ;  /* 0x40000040001d7882 */ /* 0x000fe20000000000 */
[----:B------:R-:W-:-:S03]  /*76a0*/  UMOV UR31, 0x40000040 ;  /* 0x40000040001f7882 */ /* 0x000fc60000000000 */
[----:B------:R-:W-:Y:S01]  /*76b0*/  R2UR UR30, R8 ;  /* 0x00000000081e72ca */ /* 0x000fe200000e0000 */
[----:B------:R-:W-:Y:S01]  /*76c0*/  VIADD R8, R3, 0x6 ;  /* 0x0000000603087836 */ /* 0x000fe20000000000 */
[----:B------:R-:W-:Y:S02]  /*76d0*/  WARPGROUP.DEPBAR.LE gsb0, 0x0 ;  /* 0x00008000000079c5 */ /* 0x000fe40000010000 */
[----:B------:R-:W-:-:S09]  /*76e0*/  WARPGROUP.ARRIVE ;  /* 0x00000000000079c5 */ /* 0x000fd20000000000 */
        /* <DEDUP_REMOVED lines=113> */
[----:B------:R-:W-:Y:S02]  /*7e00*/  R2UR UR30, R8 ;  /* 0x00000000081e72ca */ /* 0x000fe400000e0000 */
[----:B------:R0:W1:Y:S02]  /*7e10*/  SHFL.IDX PT, R8, R13, RZ, 0x1f ;  /* 0x00001fff0d087589 */ /* 0x00006400000e0000 */
[----:B0-----:R-:W-:Y:S01]  /*7e20*/  VIADD R13, R3, 0x800 ;  /* 0x00000800030d7836 */ /* 0x001fe20000000000 */
[----:B-1----:R-:W-:-:S04]  /*7e30*/  ISETP.GT.AND P1, PT, R8, 0x7f, PT ;  /* 0x0000007f0800780c */ /* 0x002fc80003f24270 */
[----:B------:R-:W-:-:S05]  /*7e40*/  SEL R14, RZ, 0x2, !P1 ;  /* 0x00000002ff0e7807 */ /* 0x000fca0004800000 */
[----:B------:R-:W-:Y:S01]  /*7e50*/  IMAD.IADD R8, R13, 0x1, R14 ;  /* 0x000000010d087824 */ /* 0x000fe200078e020e */
[----:B------:R-:W-:Y:S02]  /*7e60*/  WARPGROUP.DEPBAR.LE gsb0, 0x0 ;  /* 0x00008000000079c5 */ /* 0x000fe40000010000 */
[----:B------:R-:W-:-:S06]  /*7e70*/  WARPGROUP.ARRIVE ;  /* 0x00000000000079c5 */ /* 0x000fcc0000000000 */
[----:B------:R-:W-:Y:S01]  /*7e80*/  HGMMA.64x64x16.F32 R152, gdesc[UR28], R152, gsb0 ;  /* 0x00e000001c9879f0 */ /* 0x000fe20008000898 */
[----:B------:R-:W-:Y:S01]  /*7e90*/  R2UR UR28, R8 ;  /* 0x00000000081c72ca */ /* 0x000fe200000e0000 */
[----:B------:R-:W-:Y:S01]  /*7ea0*/  IMAD.IADD R8, R14, 0x1, R20 ;  /* 0x000000010e087824 */ /* 0x000fe200078e0214 */
[----:B------:R-:W-:Y:S01]  /*7eb0*/  UMOV UR29, 0x40000040 ;  /* 0x40000040001d7882 */ /* 0x000fe20000000000 */
[----:B------:R-:W-:-:S03]  /*7ec0*/  UMOV UR31, 0x40000040 ;  /* 0x40000040001f7882 */ /* 0x000fc60000000000 */
[----:B------:R-:W-:Y:S02]  /*7ed0*/  R2UR UR30, R8 ;  /* 0x00000000081e72ca */ /* 0x000fe400000e0000 */
[C---:B------:R-:W-:Y:S02]  /*7ee0*/  SEL R8, R15.reuse, 0x2, P1 ;  /* 0x000000020f087807 */ /* 0x040fe40000800000 */
[----:B------:R-:W-:-:S03]  /*7ef0*/  SEL R15, R15, 0x6, !P1 ;  /* 0x000000060f0f7807 */ /* 0x000fc60004800000 */
[C---:B------:R-:W-:Y:S02]  /*7f00*/  IMAD.IADD R21, R13.reuse, 0x1, R8 ;  /* 0x000000010d157824 */ /* 0x040fe400078e0208 */
[----:B------:R-:W-:Y:S01]  /*7f10*/  IMAD.IADD R13, R13, 0x1, R15 ;  /* 0x000000010d0d7824 */ /* 0x000fe200078e020f */
[----:B------:R-:W-:Y:S02]  /*7f20*/  WARPGROUP.DEPBAR.LE gsb0, 0x0 ;  /* 0x00008000000079c5 */ /* 0x000fe40000010000 */
[----:B------:R-:W-:-:S06]  /*7f30*/  WARPGROUP.ARRIVE ;  /* 0x00000000000079c5 */ /* 0x000fcc0000000000 */
[----:B------:R-:W-:Y:S01]  /*7f40*/  HGMMA.64x64x16.F32 R152, gdesc[UR28], R152, gsb0 ;  /* 0x00e000001c9879f0 */ /* 0x000fe20008000898 */
[----:B------:R-:W-:Y:S01]  /*7f50*/  R2UR UR28, R21 ;  /* 0x00000000151c72ca */ /* 0x000fe200000e0000 */
[C---:B------:R-:W-:Y:S01]  /*7f60*/  IMAD.IADD R21, R20.reuse, 0x1, R8 ;  /* 0x0000000114157824 */ /* 0x040fe200078e0208 */
[----:B------:R-:W-:Y:S01]  /*7f70*/  UMOV UR29, 0x40000040 ;  /* 0x40000040001d7882 */ /* 0x000fe20000000000 */
[----:B------:R-:W-:Y:S01]  /*7f80*/  UMOV UR31, 0x40000040 ;  /* 0x40000040001f7882 */ /* 0x000fe20000000000 */
[----:B------:R-:W-:Y:S02]  /*7f90*/  IMAD.IADD R20, R20, 0x1, R15 ;  /* 0x0000000114147824 */ /* 0x000fe400078e020f */
[----:B------:R-:W-:Y:S01]  /*7fa0*/  R2UR UR30, R21 ;  /* 0x00000000151e72ca */ /* 0x000fe200000e0000 */
[----:B------:R-:W-:Y:S02]  /*7fb0*/  WARPGROUP.DEPBAR.LE gsb0, 0x0 ;  /* 0x00008000000079c5 */ /* 0x000fe40000010000 */
[----:B------:R-:W-:-:S10]  /*7fc0*/  WARPGROUP.ARRIVE ;  /* 0x00000000000079c5 */ /* 0x000fd40000000000 */
        /* <DEDUP_REMOVED lines=26> */
[----:B------:R-:W-:Y:S01]  /*8170*/  VIADD R20, R7, 0xa00 ;  /* 0x00000a0007147836 */ /* 0x000fe20000000000 */
[----:B------:R-:W-:Y:S01]  /*8180*/  UMOV UR29, 0x40000040 ;  /* 0x40000040001d7882 */ /* 0x000fe20000000000 */
[----:B------:R-:W-:Y:S02]  /*8190*/  UMOV UR31, 0x40000040 ;  /* 0x40000040001f7882 */ /* 0x000fe40000000000 */
[----:B------:R-:W-:-:S05]  /*81a0*/  IMAD.IADD R21, R14, 0x1, R20 ;  /* 0x000000010e157824 */ /* 0x000fca00078e0214 */
[----:B------:R-:W-:Y:S01]  /*81b0*/  R2UR UR30, R21 ;  /* 0x00000000151e72ca */ /* 0x000fe200000e0000 */
[C---:B------:R-:W-:Y:S02]  /*81c0*/  IMAD.IADD R21, R13.reuse, 0x1, R8 ;  /* 0x000000010d157824 */ /* 0x040fe400078e0208 */
[----:B------:R-:W-:Y:S01]  /*81d0*/  IMAD.IADD R13, R13, 0x1, R15 ;  /* 0x000000010d0d7824 */ /* 0x000fe200078e020f */
[----:B------:R-:W-:Y:S02]  /*81e0*/  WARPGROUP.DEPBAR.LE gsb0, 0x0 ;  /* 0x00008000000079c5 */ /* 0x000fe40000010000 */
[----:B------:R-:W-:-:S07]  /*81f0*/  WARPGROUP.ARRIVE ;  /* 0x00000000000079c5 */ /* 0x000fce0000000000 */
[----:B------:R-:W-:Y:S01]  /*8200*/  HGMMA.64x64x16.F32 R152, gdesc[UR28], R152, gsb0 ;  /* 0x00e000001c9879f0 */ /* 0x000fe20008000898 */
[----:B------:R-:W-:Y:S01]  /*8210*/  R2UR UR28, R21 ;  /* 0x00000000151c72ca */ /* 0x000fe200000e0000 */
[--C-:B------:R-:W-:Y:S01]  /*8220*/  IMAD.IADD R21, R8, 0x1, R20.reuse ;  /* 0x0000000108157824 */ /* 0x100fe200078e0214 */
        /* <DEDUP_REMOVED lines=82> */
[--C-:B------:R-:W-:Y:S02]  /*8750*/  IMAD.IADD R8, R8, 0x1, R20.reuse ;  /* 0x0000000108087824 */ /* 0x100fe400078e0214 */
        /* <DEDUP_REMOVED lines=37> */
.L_x_8351:
[----:B------:R-:W0:Y:S01]  /*89b0*/  LDC R7, c[0x0][0x448] ;  /* 0x00011200ff077b82 */ /* 0x000e220000000800 */
[----:B------:R-:W-:Y:S01]  /*89c0*/  VIADD R8, R191, UR39 ;  /* 0x00000027bf087c36 */ /* 0x000fe20008000000 */
[----:B------:R-:W-:Y:S01]  /*89d0*/  UMOV UR10, 0xffffffc0 ;  /* 0xffffffc0000a7882 */ /* 0x000fe20000000000 */
[----:B------:R-:W-:Y:S01]  /*89e0*/  FMUL.FTZ R14, R152, UR4 ;  /* 0x00000004980e7c20 */ /* 0x000fe20008410000 */
[----:B------:R-:W-:Y:S01]  /*89f0*/  UIMAD UR10, UR7, UR10, 0x1 ;  /* 0x00000001070a74a4 */ /* 0x000fe2000f8e020a */
        /* <DEDUP_REMOVED lines=19> */
[----:B0-----:R-:W-:Y:S01]  /*8b30*/  ISETP.NE.AND P1, PT, R7, 0x1, PT ;  /* 0x000000010700780c */ /* 0x001fe20003f25270 */
        /* <DEDUP_REMOVED lines=8> */
[----:B------:R-:W-:Y:S01]  /*8bc0*/  MUFU.TANH R152, R152 ;  /* 0x0000009800987308 */ /* 0x000fe20000002400 */
[----:B------:R-:W-:-:S03]  /*8bd0*/  UMOV UR15, 0x40000040 ;  /* 0x40000040000f7882 */ /* 0x000fc60000000000 */
[----:B------:R-:W3:Y:S04]  /*8be0*/  @P1 LDC R13, c[0x0][0x44c] ;  /* 0x00011300ff0d1b82 */ /* 0x000ee80000000800 */
[----:B------:R-:W-:Y:S04]  /*8bf0*/  MUFU.TANH R161, R161 ;  /* 0x000000a100a17308 */ /* 0x000fe80000002400 */
[----:B------:R-:W4:Y:S04]  /*8c00*/  @P1 LDC R7, c[0x0][0x450] ;  /* 0x00011400ff071b82 */ /* 0x000f280000000800 */
[----:B------:R-:W-:Y:S08]  /*8c10*/  MUFU.TANH R155, R155 ;  /* 0x0000009b009b7308 */ /* 0x000ff00000002400 */
[----:B------:R-:W-:Y:S01]  /*8c20*/  MUFU.TANH R158, R158 ;  /* 0x0000009e009e7308 */ /* 0x000fe20000002400 */
[----:B---3--:R-:W-:-:S07]  /*8c30*/  @P1 IMAD.HI.U32 R13, R8, R13, RZ ;  /* 0x0000000d080d1227 */ /* 0x008fce00078e00ff */
[----:B------:R-:W-:Y:S01]  /*8c40*/  MUFU.TANH R21, R21 ;  /* 0x0000001500157308 */ /* 0x000fe20000002400 */
[----:B----4-:R-:W-:Y:S01]  /*8c50*/  @P1 SHF.R.U32.HI R8, RZ, R7, R13 ;  /* 0x00000007ff081219 */ /* 0x010fe2000001160d */
[----:B------:R-:W-:Y:S01]  /*8c60*/  FMUL.FTZ R13, R153, UR4 ;  /* 0x00000004990d7c20 */ /* 0x000fe20008410000 */
[----:B------:R-:W-:Y:S01]  /*8c70*/  FMUL.FTZ R7, R154, UR4 ;  /* 0x000000049a077c20 */ /* 0x000fe20008410000 */
[----:B------:R-:W-:-:S04]  /*8c80*/  IADD3 R154, R186, UR10, -R190 ;  /* 0x0000000aba9a7c10 */ /* 0x000fc8000fffe8be */
[----:B------:R-:W-:Y:S01]  /*8c90*/  MUFU.TANH R159, R159 ;  /* 0x0000009f009f7308 */ /* 0x000fe20000002400 */
[----:B------:R-:W3:Y:S01]  /*8ca0*/  SHFL.IDX PT, R153, R8, RZ, 0x1c1f ;  /* 0x001c1fff08997589 */ /* 0x000ee200000e0000 */
[----:B------:R-:W-:Y:S01]  /*8cb0*/  UMOV UR10, UR5 ;  /* 0x00000005000a7c82 */ /* 0x000fe20008000000 */
[----:B------:R-:W-:Y:S02]  /*8cc0*/  IMAD.IADD R154, R154, 0x1, -R185 ;  /* 0x000000019a9a7824 */ /* 0x000fe400078e0ab9 */
[----:B------:R-:W4:Y:S03]  /*8cd0*/  SHFL.IDX PT, R8, R8, 0x1, 0x1c1f ;  /* 0x003c1f0008087f89 */ /* 0x000f2600000e0000 */
[----:B------:R-:W5:Y:S08]  /*8ce0*/  MUFU.TANH R7, R7 ;  /* 0x0000000700077308 */ /* 0x000f700000002400 */
[----:B------:R-:W5:Y:S08]  /*8cf0*/  MUFU.TANH R13, R13 ;  /* 0x0000000d000d7308 */ /* 0x000f700000002400 */
[----:B------:R-:W5:Y:S01]  /*8d00*/  MUFU.TANH R157, R157 ;  /* 0x0000009d009d7308 */ /* 0x000f620000002400 */
[----:B---3--:R-:W-:-:S02]  /*8d10*/  IMAD.IADD R153, R154, 0x1, R153 ;  /* 0x000000019a997824 */ /* 0x008fc400078e0299 */
[----:B----4-:R-:W-:-:S03]  /*8d20*/  IMAD.IADD R8, R154, 0x1, R8 ;  /* 0x000000019a087824 */ /* 0x010fc600078e0208 */
[C---:B------:R-:W-:Y:S02]  /*8d30*/  ISETP.GT.AND P5, PT, R153.reuse, RZ, PT ;  /* 0x000000ff9900720c */ /* 0x040fe40003fa4270 */
[C---:B------:R-:W-:Y:S01]  /*8d40*/  ISETP.GT.AND P3, PT, R153.reuse, 0x8, PT ;  /* 0x000000089900780c */ /* 0x040fe20003f64270 */
[----:B------:R-:W3:Y:S01]  /*8d50*/  MUFU.TANH R164, R164 ;  /* 0x000000a400a47308 */ /* 0x000ee20000002400 */
[C---:B------:R-:W-:Y:S02]  /*8d60*/  ISETP.GT.AND P2, PT, R153.reuse, 0x9, PT ;  /* 0x000000099900780c */ /* 0x040fe40003f44270 */
[----:B-1----:R-:W-:Y:S02]  /*8d70*/  FSEL R154, R14, -INF , P5 ;  /* 0xff8000000e9a7808 */ /* 0x002fe40002800000 */
[----:B------:R-:W-:Y:S02]  /*8d80*/  ISETP.GT.AND P6, PT, R8, RZ, PT ;  /* 0x000000ff0800720c */ /* 0x000fe40003fc4270 */
[----:B------:R-:W-:Y:S01]  /*8d90*/  ISETP.GT.AND P5, PT, R153, 0x11, PT ;  /* 0x000000119900780c */ /* 0x000fe20003fa4270 */
[----:B------:R-:W-:Y:S01]  /*8da0*/  MUFU.TANH R165, R165 ;  /* 0x000000a500a57308 */ /* 0x000fe20000002400 */
[----:B--2---:R-:W-:-:S02]  /*8db0*/  FSEL R160, R15, -INF , P3 ;  /* 0xff8000000fa07808 */ /* 0x004fc40001800000 */
[----:B------:R-:W-:Y:S02]  /*8dc0*/  ISETP.GT.AND P3, PT, R153, 0x19, PT ;  /* 0x000000199900780c */ /* 0x000fe40003f64270 */
[----:B0-----:R-:W-:Y:S02]  /*8dd0*/  FSEL R14, R20, -INF , P2 ;  /* 0xff800000140e7808 */ /* 0x001fe40001000000 */
[----:B-----5:R-:W-:Y:S01]  /*8de0*/  FSEL R7, R7, -INF , P6 ;  /* 0xff80000007077808 */ /* 0x020fe20003000000 */
[----:B------:R-:W-:Y:S01]  /*8df0*/  MUFU.TANH R168, R175 ;  /* 0x000000af00a87308 */ /* 0x000fe20000002400 */
[----:B------:R-:W-:Y:S02]  /*8e00*/  FSEL R20, R152, -INF , P5 ;  /* 0xff80000098147808 */ /* 0x000fe40002800000 */
[----:B------:R-:W-:Y:S02]  /*8e10*/  ISETP.GT.AND P6, PT, R8, 0x1, PT ;  /* 0x000000010800780c */ /* 0x000fe40003fc4270 */
[----:B------:R-:W-:-:S02]  /*8e20*/  FSEL R152, R161, -INF , P3 ;  /* 0xff800000a1987808 */ /* 0x000fc40001800000 */
[----:B------:R-:W-:Y:S01]  /*8e30*/  FSEL R155, R155, -INF , P6 ;  /* 0xff8000009b9b7808 */ /* 0x000fe20003000000 */
[----:B------:R-:W0:Y:S01]  /*8e40*/  MUFU.TANH R161, R162 ;  /* 0x000000a200a17308 */ /* 0x000e220000002400 */
[----:B------:R-:W-:Y:S02]  /*8e50*/  ISETP.GT.AND P6, PT, R8, 0x8, PT ;  /* 0x000000080800780c */ /* 0x000fe40003fc4270 */
[C---:B------:R-:W-:Y:S02]  /*8e60*/  ISETP.GT.AND P4, PT, R153.reuse, 0x1, PT ;  /* 0x000000019900780c */ /* 0x040fe40003f84270 */
[----:B------:R-:W-:Y:S02]  /*8e70*/  FSEL R158, R158, -INF , P6 ;  /* 0xff8000009e9e7808 */ /* 0x000fe40003000000 */
[----:B------:R-:W-:Y:S01]  /*8e80*/  ISETP.GT.AND P1, PT, R153, 0x10, PT ;  /* 0x000000109900780c */ /* 0x000fe20003f24270 */
[----:B------:R-:W1:Y:S01]  /*8e90*/  MUFU.TANH R162, R163 ;  /* 0x000000a300a27308 */ /* 0x000e620000002400 */
[----:B------:R-:W-:-:S02]  /*8ea0*/  FSEL R156, R13, -INF , P4 ;  /* 0xff8000000d9c7808 */ /* 0x000fc40002000000 */
[----:B------:R-:W-:Y:S02]  /*8eb0*/  ISETP.GT.AND P6, PT, R8, 0x9, PT ;  /* 0x000000090800780c */ /* 0x000fe40003fc4270 */
[C---:B------:R-:W-:Y:S02]  /*8ec0*/  ISETP.GT.AND P4, PT, R153.reuse, 0x18, PT ;  /* 0x000000189900780c */ /* 0x040fe40003f84270 */
[----:B------:R-:W-:Y:S01]  /*8ed0*/  ISETP.GT.AND P2, PT, R153, 0x20, PT ;  /* 0x000000209900780c */ /* 0x000fe20003f44270 */
[----:B------:R-:W2:Y:S01]  /*8ee0*/  MUFU.TANH R163, R166 ;  /* 0x000000a600a37308 */ /* 0x000ea20000002400 */
[----:B------:R-:W-:Y:S02]  /*8ef0*/  FSEL R15, R21, -INF , P1 ;  /* 0xff800000150f7808 */ /* 0x000fe40000800000 */
[----:B------:R-:W-:Y:S02]  /*8f00*/  FSEL R159, R159, -INF , P6 ;  /* 0xff8000009f9f7808 */ /* 0x000fe40003000000 */
[----:B------:R-:W-:-:S02]  /*8f10*/  FSEL R21, R157, -INF , P4 ;  /* 0xff8000009d157808 */ /* 0x000fc40002000000 */
[----:B------:R-:W-:Y:S01]  /*8f20*/  ISETP.GT.AND P6, PT, R8, 0x10, PT ;  /* 0x000000100800780c */ /* 0x000fe20003fc4270 */
[----:B------:R-:W-:Y:S01]  /*8f30*/  MUFU.TANH R166, R171 ;  /* 0x000000ab00a67308 */ /* 0x000fe20000002400 */
[----:B---3--:R-:W-:Y:S02]  /*8f40*/  FSEL R157, R164, -INF , P2 ;  /* 0xff800000a49d7808 */ /* 0x008fe40001000000 */
[----:B------:R-:W-:Y:S02]  /*8f50*/  ISETP.GT.AND P1, PT, R153, 0x21, PT ;  /* 0x000000219900780c */ /* 0x000fe40003f24270 */
[----:B0-----:R-:W-:Y:S02]  /*8f60*/  FSEL R161, R161, -INF , P6 ;  /* 0xff800000a1a17808 */ /* 0x001fe40003000000 */
[----:B------:R-:W-:Y:S01]  /*8f70*/  ISETP.GT.AND P6, PT, R8, 0x11, PT ;  /* 0x000000110800780c */ /* 0x000fe20003fc4270 */
[----:B------:R-:W0:Y:S01]  /*8f80*/  MUFU.TANH R164, R167 ;  /* 0x000000a700a47308 */ /* 0x000e220000002400 */
[----:B------:R-:W-:-:S02]  /*8f90*/  FSEL R13, R165, -INF , P1 ;  /* 0xff800000a50d7808 */ /* 0x000fc40000800000 */
[----:B-1----:R-:W-:Y:S02]  /*8fa0*/  FSEL R162, R162, -INF , P6 ;  /* 0xff800000a2a27808 */ /* 0x002fe40003000000 */
[C---:B------:R-:W-:Y:S02]  /*8fb0*/  ISETP.GT.AND P6, PT, R8.reuse, 0x18, PT ;  /* 0x000000180800780c */ /* 0x040fe40003fc4270 */
[----:B------:R-:W-:Y:S01]  /*8fc0*/  ISETP.GT.AND P5, PT, R153, 0x29, PT ;  /* 0x000000299900780c */ /* 0x000fe20003fa4270 */
[----:B------:R-:W1:Y:S01]  /*8fd0*/  MUFU.TANH R165, R170 ;  /* 0x000000aa00a57308 */ /* 0x000e620000002400 */
[----:B--2---:R-:W-:Y:S02]  /*8fe0*/  FSEL R163, R163, -INF , P6 ;  /* 0xff800000a3a37808 */ /* 0x004fe40003000000 */
[----:B------:R-:W-:Y:S02]  /*8ff0*/  ISETP.GT.AND P6, PT, R8, 0x19, PT ;  /* 0x000000190800780c */ /* 0x000fe40003fc4270 */
[----:B------:R-:W-:-:S02]  /*9000*/  ISETP.GT.AND P4, PT, R153, 0x30, PT ;  /* 0x000000309900780c */ /* 0x000fc40003f84270 */
[C---:B------:R-:W-:Y:S01]  /*9010*/  ISETP.GT.AND P3, PT, R153.reuse, 0x31, PT ;  /* 0x000000319900780c */ /* 0x040fe20003f64270 */
[----:B------:R-:W2:Y:S01]  /*9020*/  MUFU.TANH R167, R174 ;  /* 0x000000ae00a77308 */ /* 0x000ea20000002400 */
[----:B0-----:R-:W-:Y:S02]  /*9030*/  FSEL R164, R164, -INF , P6 ;  /* 0xff800000a4a47808 */ /* 0x001fe40003000000 */
[----:B------:R-:W-:Y:S02]  /*9040*/  ISETP.GT.AND P6, PT, R8, 0x20, PT ;  /* 0x000000200800780c */ /* 0x000fe40003fc4270 */
[C---:B------:R-:W-:Y:S02]  /*9050*/  ISETP.GT.AND P2, PT, R153.reuse, 0x38, PT ;  /* 0x000000389900780c */ /* 0x040fe40003f44270 */
[----:B------:R-:W-:Y:S01]  /*9060*/  ISETP.GT.AND P1, PT, R153, 0x39, PT ;  /* 0x000000399900780c */ /* 0x000fe20003f24270 */
[----:B------:R-:W0:Y:S01]  /*9070*/  MUFU.TANH R169, R178 ;  /* 0x000000b200a97308 */ /* 0x000e220000002400 */
[----:B-1----:R-:W-:-:S02]  /*9080*/  FSEL R165, R165, -INF , P6 ;  /* 0xff800000a5a57808 */ /* 0x002fc40003000000 */
[----:B------:R-:W-:-:S04]  /*9090*/  ISETP.GT.AND P6, PT, R8, 0x21, PT ;  /* 0x000000210800780c */ /* 0x000fc80003fc4270 */
[----:B------:R-:W-:Y:S01]  /*90a0*/  FSEL R166, R166, -INF , P6 ;  /* 0xff800000a6a67808 */ /* 0x000fe20003000000 */
[----:B------:R-:W1:Y:S01]  /*90b0*/  MUFU.TANH R170, R179 ;  /* 0x000000b300aa7308 */ /* 0x000e620000002400 */
[----:B------:R-:W-:-:S04]  /*90c0*/  ISETP.GT.AND P6, PT, R8, 0x28, PT ;  /* 0x000000280800780c */ /* 0x000fc80003fc4270 */
[----:B--2---:R-:W-:Y:S02]  /*90d0*/  FSEL R167, R167, -INF , P6 ;  /* 0xff800000a7a77808 */ /* 0x004fe40003000000 */
[----:B------:R-:W-:Y:S01]  /*90e0*/  ISETP.GT.AND P6, PT, R8, 0x29, PT ;  /* 0x000000290800780c */ /* 0x000fe20003fc4270 */
[----:B------:R2:W3:Y:S03]  /*90f0*/  MUFU.TANH R171, R182 ;  /* 0x000000b600ab7308 */ /* 0x0004e60000002400 */
[----:B------:R-:W-:Y:S02]  /*9100*/  FSEL R168, R168, -INF , P6 ;  /* 0xff800000a8a87808 */ /* 0x000fe40003000000 */
[----:B------:R-:W-:-:S03]  /*9110*/  ISETP.GT.AND P6, PT, R8, 0x30, PT ;  /* 0x000000300800780c */ /* 0x000fc60003fc4270 */
[----:B------:R-:W4:Y:S01]  /*9120*/  MUFU.TANH R174, R183 ;  /* 0x000000b700ae7308 */ /* 0x000f220000002400 */
[----:B0-----:R-:W-:Y:S01]  /*9130*/  FSEL R169, R169, -INF , P6 ;  /* 0xff800000a9a97808 */ /* 0x001fe20003000000 */
[----:B--2---:R-:W0:Y:S01]  /*9140*/  S2R R182, SR_CgaCtaId ;  /* 0x0000000000b67919 */ /* 0x004e220000008800 */
[----:B------:R-:W-:-:S04]  /*9150*/  ISETP.GT.AND P6, PT, R8, 0x31, PT ;  /* 0x000000310800780c */ /* 0x000fc80003fc4270 */
[----:B-1----:R-:W-:Y:S02]  /*9160*/  FSEL R170, R170, -INF , P6 ;  /* 0xff800000aaaa7808 */ /* 0x002fe40003000000 */
[----:B------:R-:W-:-:S04]  /*9170*/  ISETP.GT.AND P6, PT, R8, 0x38, PT ;  /* 0x000000380800780c */ /* 0x000fc80003fc4270 */
[----:B---3--:R-:W-:Y:S02]  /*9180*/  FSEL R171, R171, -INF , P6 ;  /* 0xff800000abab7808 */ /* 0x008fe40003000000 */
[----:B------:R-:W-:Y:S02]  /*9190*/  ISETP.GT.AND P6, PT, R8, 0x39, PT ;  /* 0x000000390800780c */ /* 0x000fe40003fc4270 */
[----:B------:R-:W-:Y:S02]  /*91a0*/  FMNMX.FTZ R8, R7, R12, !PT ;  /* 0x0000000c07087209 */ /* 0x000fe40007810000 */
[----:B----4-:R-:W-:Y:S02]  /*91b0*/  FSEL R174, R174, -INF , P6 ;  /* 0xff800000aeae7808 */ /* 0x010fe40003000000 */
        /* <DEDUP_REMOVED lines=25> */
[----:B------:R1:W2:Y:S01]  /*9350*/  MUFU.TANH R12, R172 ;  /* 0x000000ac000c7308 */ /* 0x0002a20000002400 */
        /* <DEDUP_REMOVED lines=8> */
[--C-:B-1----:R-:W-:Y:S01]  /*93e0*/  FFMA.FTZ R172, R168, UR10, -R175.reuse ;  /* 0x0000000aa8ac7c23 */ /* 0x102fe200080108af */
        /* <DEDUP_REMOVED lines=9> */
[----:B------:R-:W-:Y:S01]  /*9480*/  FFMA.FTZ R174, R174, UR10, -R175 ;  /* 0x0000000aaeae7c23 */ /* 0x000fe200080108af */
[----:B------:R-:W-:Y:S01]  /*9490*/  FMUL.FTZ R175, R177, UR4 ;  /* 0x00000004b1af7c20 */ /* 0x000fe20008410000 */
[----:B------:R-:W-:Y:S01]  /*94a0*/  FMUL.FTZ R177, R181, UR4 ;  /* 0x00000004b5b17c20 */ /* 0x000fe20008410000 */
[----:B--2---:R-:W-:-:S02]  /*94b0*/  FSEL R12, R12, -INF , P6 ;  /* 0xff8000000c0c7808 */ /* 0x004fc40003000000 */
[----:B------:R2:W3:Y:S08]  /*94c0*/  MUFU.EX2 R153, R155 ;  /* 0x0000009b00997308 */ /* 0x0004f00000000800 */
[----:B------:R-:W4:Y:S01]  /*94d0*/  MUFU.TANH R175, R175 ;  /* 0x000000af00af7308 */ /* 0x000f220000002400 */
[----:B-1----:R-:W-:Y:S01]  /*94e0*/  FFMA.FTZ R5, R168, R5, R7 ;  /* 0x00000005a8057223 */ /* 0x002fe20000010007 */
[----:B--2---:R-:W-:Y:S01]  /*94f0*/  FMUL.FTZ R155, R173, UR4 ;  /* 0x00000004ad9b7c20 */ /* 0x004fe20008410000 */
[----:B------:R-:W-:Y:S01]  /*9500*/  FMUL.FTZ R173, R176, UR4 ;  /* 0x00000004b0ad7c20 */ /* 0x000fe20008410000 */
[----:B------:R-:W-:Y:S01]  /*9510*/  FMUL.FTZ R176, R180, UR4 ;  /* 0x00000004b4b07c20 */ /* 0x000fe20008410000 */
[-C--:B------:R-:W-:Y:S01]  /*9520*/  FMUL.FTZ R26, R26, R168.reuse ;  /* 0x000000a81a1a7220 */ /* 0x080fe20000410000 */
[-C--:B------:R-:W-:Y:S01]  /*9530*/  FMUL.FTZ R27, R27, R168.reuse ;  /* 0x000000a81b1b7220 */ /* 0x080fe20000410000 */
[----:B------:R-:W-:Y:S01]  /*9540*/  FMUL.FTZ R30, R30, R168 ;  /* 0x000000a81e1e7220 */ /* 0x000fe20000410000 */
[----:B------:R-:W1:Y:S01]  /*9550*/  MUFU.TANH R155, R155 ;  /* 0x0000009b009b7308 */ /* 0x000e620000002400 */
[C---:B---3--:R-:W-:Y:S01]  /*9560*/  FADD.FTZ R5, R153.reuse, R5 ;  /* 0x0000000599057221 */ /* 0x048fe20000010000 */
[----:B------:R-:W-:Y:S01]  /*9570*/  F2FP.F16.F32.PACK_AB R153, R153, R7 ;  /* 0x000000079999723e */ /* 0x000fe200000000ff */
[----:B------:R-:W-:-:S02]  /*9580*/  VIADD R7, R9, 0x38840 ;  /* 0x0003884009077836 */ /* 0x000fc40000000000 */
[-C--:B------:R-:W-:Y:S01]  /*9590*/  FMUL.FTZ R31, R31, R168.reuse ;  /* 0x000000a81f1f7220 */ /* 0x080fe20000410000 */
[-C--:B------:R-:W-:Y:S01]  /*95a0*/  FMUL.FTZ R34, R34, R168.reuse ;  /* 0x000000a822227220 */ /* 0x080fe20000410000 */
[-C--:B------:R-:W-:Y:S01]  /*95b0*/  FMUL.FTZ R35, R35, R168.reuse ;  /* 0x000000a823237220 */ /* 0x080fe20000410000 */
[-C--:B------:R-:W-:Y:S01]  /*95c0*/  FMUL.FTZ R38, R38, R168.reuse ;  /* 0x000000a826267220 */ /* 0x080fe20000410000 */
[----:B0-----:R-:W-:Y:S01]  /*95d0*/  PRMT R7, R182, 0x654, R7 ;  /* 0x00000654b6077816 */ /* 0x001fe20000000007 */
[----:B------:R-:W0:Y:S01]  /*95e0*/  MUFU.TANH R173, R173 ;  /* 0x000000ad00ad7308 */ /* 0x000e220000002400 */
[----:B----4-:R-:W-:Y:S01]  /*95f0*/  FSEL R175, R175, -INF , P3 ;  /* 0xff800000afaf7808 */ /* 0x010fe20001800000 */
[-C--:B------:R-:W-:Y:S01]  /*9600*/  FMUL.FTZ R39, R39, R168.reuse ;  /* 0x000000a827277220 */ /* 0x080fe20000410000 */
[----:B------:R2:W-:Y:S01]  /*9610*/  SYNCS.ARRIVE.TRANS64.RED.A1T0 RZ, [R7+URZ], RZ ;  /* 0x000000ff07ff79a7 */ /* 0x0005e2000810043f */
[-C--:B------:R-:W-:Y:S01]  /*9620*/  FMUL.FTZ R42, R42, R168.reuse ;  /* 0x000000a82a2a7220 */ /* 0x080fe20000410000 */
[-C--:B------:R-:W-:Y:S01]  /*9630*/  FMUL.FTZ R43, R43, R168.reuse ;  /* 0x000000a82b2b7220 */ /* 0x080fe20000410000 */
[-C--:B------:R-:W-:Y:S01]  /*9640*/  FMUL.FTZ R46, R46, R168.reuse ;  /* 0x000000a82e2e7220 */ /* 0x080fe20000410000 */
[-C--:B------:R-:W-:Y:S01]  /*9650*/  FMUL.FTZ R47, R47, R168.reuse ;  /* 0x000000a82f2f7220 */ /* 0x080fe20000410000 */
[----:B------:R-:W3:Y:S01]  /*9660*/  MUFU.TANH R176, R176 ;  /* 0x000000b000b07308 */ /* 0x000ee20000002400 */
[----:B-1----:R-:W-:Y:S01]  /*9670*/  FSEL R155, R155, -INF , P5 ;  /* 0xff8000009b9b7808 */ /* 0x002fe20002800000 */
[-C--:B------:R-:W-:Y:S01]  /*9680*/  FMUL.FTZ R50, R50, R168.reuse ;  /* 0x000000a832327220 */ /* 0x080fe20000410000 */
[----:B--2---:R-:W-:Y:S01]  /*9690*/  FMNMX.FTZ R7, R154, R11, !PT ;  /* 0x0000000b9a077209 */ /* 0x004fe20007810000 */
[-C--:B------:R-:W-:Y:S01]  /*96a0*/  FMUL.FTZ R51, R51, R168.reuse ;  /* 0x000000a833337220 */ /* 0x080fe20000410000 */
[-C--:B------:R-:W-:Y:S01]  /*96b0*/  FMUL.FTZ R54, R54, R168.reuse ;  /* 0x000000a836367220 */ /* 0x080fe20000410000 */
[-C--:B------:R-:W-:Y:S01]  /*96c0*/  FMUL.FTZ R55, R55, R168.reuse ;  /* 0x000000a837377220 */ /* 0x080fe20000410000 */
[----:B------:R-:W-:Y:S01]  /*96d0*/  FMNMX.FTZ R7, R156, R7, !PT ;  /* 0x000000079c077209 */ /* 0x000fe20007810000 */
[----:B------:R-:W1:Y:S01]  /*96e0*/  MUFU.TANH R177, R177 ;  /* 0x000000b100b17308 */ /* 0x000e620000002400 */
[----:B0-----:R-:W-:Y:S01]  /*96f0*/  FSEL R173, R173, -INF , P4 ;  /* 0xff800000adad7808 */ /* 0x001fe20002000000 */
[-C--:B------:R-:W-:Y:S01]  /*9700*/  FMUL.FTZ R58, R58, R168.reuse ;  /* 0x000000a83a3a7220 */ /* 0x080fe20000410000 */
[----:B------:R-:W-:Y:S01]  /*9710*/  FMNMX.FTZ R7, R160, R7, !PT ;  /* 0x00000007a0077209 */ /* 0x000fe20007810000 */
[-C--:B------:R-:W-:Y:S01]  /*9720*/  FMUL.FTZ R59, R59, R168.reuse ;  /* 0x000000a83b3b7220 */ /* 0x080fe20000410000 */
[-C--:B------:R-:W-:Y:S01]  /*9730*/  FMUL.FTZ R62, R62, R168.reuse ;  /* 0x000000a83e3e7220 */ /* 0x080fe20000410000 */
[-C--:B------:R-:W-:Y:S01]  /*9740*/  FMUL.FTZ R63, R63, R168.reuse ;  /* 0x000000a83f3f7220 */ /* 0x080fe20000410000 */
[----:B------:R-:W-:Y:S01]  /*9750*/  FMNMX.FTZ R7, R14, R7, !PT ;  /* 0x000000070e077209 */ /* 0x000fe20007810000 */
[----:B------:R-:W0:Y:S01]  /*9760*/  MUFU.EX2 R158, R158 ;  /* 0x0000009e009e7308 */ /* 0x000e220000000800 */
[----:B---3--:R-:W-:Y:S01]  /*9770*/  FSEL R176, R176, -INF , P2 ;  /* 0xff800000b0b07808 */ /* 0x008fe20001000000 */
[-C--:B------:R-:W-:Y:S01]  /*9780*/  FMUL.FTZ R66, R66, R168.reuse ;  /* 0x000000a842427220 */ /* 0x080fe20000410000 */
[----:B------:R-:W-:Y:S01]  /*9790*/  FMNMX.FTZ R7, R15, R7, !PT ;  /* 0x000000070f077209 */ /* 0x000fe20007810000 */
[-C--:B------:R-:W-:Y:S01]  /*97a0*/  FMUL.FTZ R67, R67, R168.reuse ;  /* 0x000000a843437220 */ /* 0x080fe20000410000 */
[-C--:B------:R-:W-:Y:S01]  /*97b0*/  FMUL.FTZ R70, R70, R168.reuse ;  /* 0x000000a846467220 */ /* 0x080fe20000410000 */
[-C--:B------:R-:W-:Y:S01]  /*97c0*/  FMUL.FTZ R71, R71, R168.reuse ;  /* 0x000000a847477220 */ /* 0x080fe20000410000 */
[----:B------:R-:W-:Y:S01]  /*97d0*/  FMNMX.FTZ R7, R20, R7, !PT ;  /* 0x0000000714077209 */ /* 0x000fe20007810000 */
[----:B------:R-:W2:Y:S01]  /*97e0*/  MUFU.EX2 R159, R159 ;  /* 0x0000009f009f7308 */ /* 0x000ea20000000800 */
[----:B-1----:R-:W-:Y:S01]  /*97f0*/  FSEL R177, R177, -INF , P1 ;  /* 0xff800000b1b17808 */ /* 0x002fe20000800000 */
[-C--:B------:R-:W-:Y:S01]  /*9800*/  FMUL.FTZ R74, R74, R168.reuse ;  /* 0x000000a84a4a7220 */ /* 0x080fe20000410000 */
[----:B------:R-:W-:Y:S01]  /*9810*/  FMNMX.FTZ R7, R21, R7, !PT ;  /* 0x0000000715077209 */ /* 0x000fe20007810000 */
[-C--:B------:R-:W-:Y:S01]  /*9820*/  FMUL.FTZ R75, R75, R168.reuse ;  /* 0x000000a84b4b7220 */ /* 0x080fe20000410000 */
[----:B------:R-:W-:Y:S01]  /*9830*/  ISETP.NE.AND P1, PT, R23, RZ, PT ;  /* 0x000000ff1700720c */ /* 0x000fe20003f25270 */
[-C--:B------:R-:W-:Y:S01]  /*9840*/  FMUL.FTZ R78, R78, R168.reuse ;  /* 0x000000a84e4e7220 */ /* 0x080fe20000410000 */
[----:B------:R-:W-:Y:S01]  /*9850*/  FMNMX.FTZ R7, R152, R7, !PT ;  /* 0x0000000798077209 */ /* 0x000fe20007810000 */
[----:B------:R-:W1:Y:S01]  /*9860*/  MUFU.EX2 R161, R161 ;  /* 0x000000a100a17308 */ /* 0x000e620000000800 */
[----:B0-----:R-:W-:Y:S01]  /*9870*/  FADD.FTZ R5, R158, R5 ;  /* 0x000000059e057221 */ /* 0x001fe20000010000 */
[-C--:B------:R-:W-:Y:S01]  /*9880*/  FMUL.FTZ R79, R79, R168.reuse ;  /* 0x000000a84f4f7220 */ /* 0x080fe20000410000 */
[----:B------:R-:W-:Y:S01]  /*9890*/  FMNMX.FTZ R7, R157, R7, !PT ;  /* 0x000000079d077209 */ /* 0x000fe20007810000 */
[-C--:B------:R-:W-:Y:S01]  /*98a0*/  FMUL.FTZ R82, R82, R168.reuse ;  /* 0x000000a852527220 */ /* 0x080fe20000410000 */
[-C--:B------:R-:W-:Y:S01]  /*98b0*/  FMUL.FTZ R83, R83, R168.reuse ;  /* 0x000000a853537220 */ /* 0x080fe20000410000 */
[-C--:B------:R-:W-:Y:S01]  /*98c0*/  FMUL.FTZ R86, R86, R168.reuse ;  /* 0x000000a856567220 */ /* 0x080fe20000410000 */
[----:B------:R-:W-:Y:S01]  /*98d0*/  FMNMX.FTZ R7, R13, R7, !PT ;  /* 0x000000070d077209 */ /* 0x000fe20007810000 */
[----:B------:R-:W0:Y:S01]  /*98e0*/  MUFU.EX2 R162, R162 ;  /* 0x000000a200a27308 */ /* 0x000e220000000800 */
[----:B--2---:R-:W-:Y:S01]  /*98f0*/  FADD.FTZ R5, R159, R5 ;  /* 0x000000059f057221 */ /* 0x004fe20000010000 */
[----:B------:R-:W-:Y:S01]  /*9900*/  @!P1 IMAD R10, R10, 0x40, R19 ;  /* 0x000000400a0a9824 */ /* 0x000fe200078e0213 */
[----:B------:R-:W-:Y:S01]  /*9910*/  FMNMX.FTZ R7, R12, R7, !PT ;  /* 0x000000070c077209 */ /* 0x000fe20007810000 */
[-C--:B------:R-:W-:Y:S01]  /*9920*/  FMUL.FTZ R87, R87, R168.reuse ;  /* 0x000000a857577220 */ /* 0x080fe20000410000 */
[-C--:B------:R-:W-:Y:S01]  /*9930*/  FMUL.FTZ R90, R90, R168.reuse ;  /* 0x000000a85a5a7220 */ /* 0x080fe20000410000 */
[----:B------:R-:W-:Y:S01]  /*9940*/  @!P1 IMAD R10, R10, 0x4, R17 ;  /* 0x000000040a0a9824 */ /* 0x000fe200078e0211 */
[----:B------:R-:W-:Y:S01]  /*9950*/  FMNMX.FTZ R7, R155, R7, !PT ;  /* 0x000000079b077209 */ /* 0x000fe20007810000 */
[----:B------:R-:W2:Y:S01]  /*9960*/  MUFU.EX2 R163, R163 ;  /* 0x000000a300a37308 */ /* 0x000ea20000000800 */
[----:B-1----:R-:W-:Y:S01]  /*9970*/  FADD.FTZ R5, R161, R5 ;  /* 0x00000005a1057221 */ /* 0x002fe20000010000 */
[-C--:B------:R-:W-:Y:S01]  /*9980*/  FMUL.FTZ R91, R91, R168.reuse ;  /* 0x000000a85b5b7220 */ /* 0x080fe20000410000 */
[----:B------:R-:W-:Y:S01]  /*9990*/  FMNMX.FTZ R7, R173, R7, !PT ;  /* 0x00000007ad077209 */ /* 0x000fe20007810000 */
[----:B------:R-:W-:Y:S01]  /*99a0*/  @!P1 STS [R10+0x38420], R168 ;  /* 0x038420a80a009388 */ /* 0x000fe20000000800 */
[-C--:B------:R-:W-:Y:S01]  /*99b0*/  FMUL.FTZ R94, R94, R168.reuse ;  /* 0x000000a85e5e7220 */ /* 0x080fe20000410000 */
        /* <DEDUP_REMOVED lines=12> */
[-C--:B------:R-:W-:Y:S01]  /*9a80*/  FMUL.FTZ R106, R106, R168.reuse ;  /* 0x000000a86a6a7220 */ /* 0x080fe20000410000 */
[-C--:B------:R-:W-:Y:S01]  /*9a90*/  FMUL.FTZ R107, R107, R168.reuse ;  /* 0x000000a86b6b7220 */ /* 0x080fe20000410000 */
[----:B------:R-:W2:Y:S01]  /*9aa0*/  SHFL.BFLY PT, R178, R7, 0x2, 0x1f ;  /* 0x0c401f0007b27f89 */ /* 0x000ea200000e0000 */
        /* <DEDUP_REMOVED lines=22> */
[----:B------:R-:W-:Y:S01]  /*9c10*/  FMUL.FTZ R142, R142, R168 ;  /* 0x000000a88e8e7220 */ /* 0x000fe20000410000 */
[----:B--2---:R-:W-:Y:S01]  /*9c20*/  FMNMX.FTZ R7, R7, R178, !PT ;  /* 0x000000b207077209 */ /* 0x004fe20007810000 */
[-C--:B------:R-:W-:Y:S01]  /*9c30*/  FMUL.FTZ R143, R143, R168.reuse ;  /* 0x000000a88f8f7220 */ /* 0x080fe20000410000 */
[-C--:B------:R-:W-:Y:S01]  /*9c40*/  FMUL.FTZ R146, R146, R168.reuse ;  /* 0x000000a892927220 */ /* 0x080fe20000410000 */
[-C--:B------:R-:W-:Y:S01]  /*9c50*/  FMUL.FTZ R147, R147, R168.reuse ;  /* 0x000000a893937220 */ /* 0x080fe20000410000 */
[----:B------:R-:W2:Y:S01]  /*9c60*/  MUFU.EX2 R169, R169 ;  /* 0x000000a900a97308 */ /* 0x000ea20000000800 */
[----:B------:R-:W3:Y:S01]  /*9c70*/  SHFL.BFLY PT, R178, R7, 0x1, 0x1f ;  /* 0x0c201f0007b27f89 */ /* 0x000ee200000e0000 */
[----:B-1----:R-:W-:Y:S01]  /*9c80*/  FADD.FTZ R5, R167, R5 ;  /* 0x00000005a7057221 */ /* 0x002fe20000010000 */
[-C--:B------:R-:W-:Y:S01]  /*9c90*/  FMUL.FTZ R150, R150, R168.reuse ;  /* 0x000000a896967220 */ /* 0x080fe20000410000 */
[----:B------:R-:W-:-:S04]  /*9ca0*/  FMUL.FTZ R151, R151, R168 ;  /* 0x000000a897977220 */ /* 0x000fc80000410000 */
[----:B------:R-:W1:Y:S01]  /*9cb0*/  MUFU.EX2 R170, R170 ;  /* 0x000000aa00aa7308 */ /* 0x000e620000000800 */
[----:B0-----:R-:W-:-:S07]  /*9cc0*/  FADD.FTZ R5, R172, R5 ;  /* 0x00000005ac057221 */ /* 0x001fce0000010000 */
[----:B------:R-:W0:Y:S01]  /*9cd0*/  MUFU.EX2 R171, R171 ;  /* 0x000000ab00ab7308 */ /* 0x000e220000000800 */
[----:B--2---:R-:W-:-:S07]  /*9ce0*/  FADD.FTZ R5, R169, R5 ;  /* 0x00000005a9057221 */ /* 0x004fce0000010000 */
[----:B------:R-:W2:Y:S01]  /*9cf0*/  MUFU.EX2 R174, R174 ;  /* 0x000000ae00ae7308 */ /* 0x000ea20000000800 */
[----:B---3--:R-:W-:Y:S01]  /*9d00*/  FMNMX.FTZ R7, R7, R178, !PT ;  /* 0x000000b207077209 */ /* 0x008fe20007810000 */
[----:B-1----:R-:W-:-:S03]  /*9d10*/  FADD.FTZ R5, R170, R5 ;  /* 0x00000005aa057221 */ /* 0x002fc60000010000 */
[----:B------:R-:W-:-:S04]  /*9d20*/  FSETP.NEU.FTZ.AND P2, PT, R7, -INF , PT ;  /* 0xff8000000700780b */ /* 0x000fc80003f5d000 */
[----:B------:R-:W-:Y:S01]  /*9d30*/  FSEL R178, R7, RZ, P2 ;  /* 0x000000ff07b27208 */ /* 0x000fe20001000000 */
[----:B0-----:R-:W-:-:S04]  /*9d40*/  FADD.FTZ R5, R171, R5 ;  /* 0x00000005ab057221 */ /* 0x001fc80000010000 */
[----:B------:R-:W-:Y:S01]  /*9d50*/  FADD.FTZ R178, -R178, R11 ;  /* 0x0000000bb2b27221 */ /* 0x000fe20000010100 */
[----:B--2---:R-:W-:-:S03]  /*9d60*/  FADD.FTZ R5, R174, R5 ;  /* 0x00000005ae057221 */ /* 0x004fc60000010000 */
[----:B------:R-:W-:-:S06]  /*9d70*/  FMUL.FTZ R11, R178, UR10 ;  /* 0x0000000ab20b7c20 */ /* 0x000fcc0008410000 */
[----:B------:R-:W0:Y:S02]  /*9d80*/  MUFU.EX2 R11, R11 ;  /* 0x0000000b000b7308 */ /* 0x000e240000000800 */
        /* <DEDUP_REMOVED lines=10> */
[----:B0-----:R-:W-:Y:S01]  /*9e30*/  FMUL.FTZ R10, R7, UR10 ;  /* 0x0000000a070a7c20 */ /* 0x001fe20008410000 */
        /* <DEDUP_REMOVED lines=26> */
[----:B------:R-:W1:Y:S01]  /*9fe0*/  MUFU.EX2 R156, R156 ;  /* 0x0000009c009c7308 */ /* 0x000e620000000800 */
[----:B------:R-:W-:Y:S01]  /*9ff0*/  F2FP.F16.F32.PACK_AB R155, R159, R158 ;  /* 0x0000009e9f9b723e */ /* 0x000fe200000000ff */
[----:B------:R-:W-:Y:S01]  /*a000*/  FMUL.FTZ R57, R57, R11 ;  /* 0x0000000b39397220 */ /* 0x000fe20000410000 */
[----:B------:R-:W-:Y:S01]  /*a010*/  F2FP.F16.F32.PACK_AB R159, R164, R163 ;  /* 0x000000a3a49f723e */ /* 0x000fe200000000ff */
[----:B------:R-:W-:Y:S01]  /*a020*/  FMUL.FTZ R60, R60, R11 ;  /* 0x0000000b3c3c7220 */ /* 0x000fe20000410000 */
[----:B------:R-:W-:Y:S01]  /*a030*/  F2FP.F16.F32.PACK_AB R163, R172, R167 ;  /* 0x000000a7aca3723e */ /* 0x000fe200000000ff */
[----:B0-----:R-:W-:Y:S01]  /*a040*/  FFMA.FTZ R179, R11, R6, R154 ;  /* 0x000000060bb37223 */ /* 0x001fe2000001009a */
[----:B------:R-:W-:Y:S01]  /*a050*/  F2FP.F16.F32.PACK_AB R167, R174, R171 ;  /* 0x000000abaea7723e */ /* 0x000fe200000000ff */
        /* <DEDUP_REMOVED lines=40> */
[----:B------:R2:W3:Y:S01]  /*a2e0*/  MUFU.EX2 R6, R152 ;  /* 0x0000009800067308 */ /* 0x0004e20000000800 */
        /* <DEDUP_REMOVED lines=8> */
[----:B--2---:R-:W-:Y:S01]  /*a370*/  F2FP.F16.F32.PACK_AB R152, R156, R154 ;  /* 0x0000009a9c98723e */ /* 0x004fe200000000ff */
[----:B------:R-:W-:Y:S01]  /*a380*/  FMUL.FTZ R144, R144, R11 ;  /* 0x0000000b90907220 */ /* 0x000fe20000410000 */
[----:B0-----:R-:W-:Y:S01]  /*a390*/  F2FP.F16.F32.PACK_AB R154, R14, R10 ;  /* 0x0000000a0e9a723e */ /* 0x001fe200000000ff */
[----:B------:R-:W-:Y:S01]  /*a3a0*/  BAR.SYNC.DEFER_BLOCKING 0xf, 0x100 ;  /* 0x03c4000000007b1d */ /* 0x000fe20000010000 */
[----:B-1----:R-:W-:Y:S01]  /*a3b0*/  F2FP.F16.F32.PACK_AB R156, R20, R15 ;  /* 0x0000000f149c723e */ /* 0x002fe200000000ff */
[-C--:B------:R-:W-:Y:S01]  /*a3c0*/  FMUL.FTZ R145, R145, R11.reuse ;  /* 0x0000000b91917220 */ /* 0x080fe20000410000 */
[-C--:B------:R-:W-:Y:S01]  /*a3d0*/  FMUL.FTZ R148, R148, R11.reuse ;  /* 0x0000000b94947220 */ /* 0x080fe20000410000 */
[----:B------:R-:W-:Y:S01]  /*a3e0*/  FMUL.FTZ R149, R149, R11 ;  /* 0x0000000b95957220 */ /* 0x000fe20000410000 */
[----:B----4-:R-:W-:Y:S01]  /*a3f0*/  F2FP.F16.F32.PACK_AB R157, R162, R161 ;  /* 0x000000a1a29d723e */ /* 0x010fe200000000ff */
[----:B------:R-:W0:Y:S01]  /*a400*/  MUFU.EX2 R13, R13 ;  /* 0x0000000d000d7308 */ /* 0x000e220000000800 */
[----:B------:R-:W-:Y:S01]  /*a410*/  F2FP.F16.F32.PACK_AB R161, R166, R165 ;  /* 0x000000a5a6a1723e */ /* 0x000fe200000000ff */
[----:B------:R-:W-:Y:S01]  /*a420*/  FADD.FTZ R179, R10, R179 ;  /* 0x000000b30ab37221 */ /* 0x000fe20000010000 */
[----:B------:R-:W-:Y:S01]  /*a430*/  F2FP.F16.F32.PACK_AB R165, R170, R169 ;  /* 0x000000a9aaa5723e */ /* 0x000fe200000000ff */
[----:B------:R-:W-:Y:S01]  /*a440*/  IMAD R169, R2, 0x1000, R22 ;  /* 0x0000100002a97824 */ /* 0x000fe200078e0216 */
[----:B---3--:R-:W-:Y:S01]  /*a450*/  F2FP.F16.F32.PACK_AB R158, R6, R21 ;  /* 0x00000015069e723e */ /* 0x008fe200000000ff */
[----:B------:R-:W-:-:S02]  /*a460*/  FADD.FTZ R179, R14, R179 ;  /* 0x000000b30eb37221 */ /* 0x000fc40000010000 */
[----:B------:R-:W-:Y:S01]  /*a470*/  MUFU.EX2 R12, R12 ;  /* 0x0000000c000c7308 */ /* 0x000fe20000000800 */
[C---:B------:R-:W-:Y:S01]  /*a480*/  R2UR UR14, R169.reuse ;  /* 0x00000000a90e72ca */ /* 0x040fe200000e0000 */
[----:B------:R-:W-:Y:S02]  /*a490*/  VIADD R11, R169, 0x80 ;  /* 0x00000080a90b7836 */ /* 0x000fe40000000000 */
[----:B------:R-:W-:-:S04]  /*a4a0*/  FADD.FTZ R179, R15, R179 ;  /* 0x000000b30fb37221 */ /* 0x000fc80000010000 */
[----:B------:R-:W-:Y:S01]  /*a4b0*/  FADD.FTZ R179, R20, R179 ;  /* 0x000000b314b37221 */ /* 0x000fe20000010000 */
[----:B------:R-:W1:Y:S01]  /*a4c0*/  MUFU.EX2 R178, R178 ;  /* 0x000000b200b27308 */ /* 0x000e620000000800 */
[----:B0-----:R-:W-:Y:S01]  /*a4d0*/  F2FP.F16.F32.PACK_AB R160, R13, R180 ;  /* 0x000000b40da0723e */ /* 0x001fe200000000ff */
[----:B------:R0:W-:Y:S01]  /*a4e0*/  STSM.16.M88.4 [R184+0x36400], R152 ;  /* 0x03640098b8007844 */ /* 0x0001e20000000200 */
[----:B------:R-:W-:-:S03]  /*a4f0*/  FADD.FTZ R179, R21, R179 ;  /* 0x000000b315b37221 */ /* 0x000fc60000010000 */
[----:B------:R0:W-:Y:S01]  /*a500*/  STSM.16.M88.4 [R189], R156 ;  /* 0x0000009cbd007844 */ /* 0x0001e20000000200 */
[----:B------:R-:W-:Y:S01]  /*a510*/  FADD.FTZ R179, R6, R179 ;  /* 0x000000b306b37221 */ /* 0x000fe20000010000 */
[----:B------:R-:W2:Y:S03]  /*a520*/  MUFU.EX2 R173, R173 ;  /* 0x000000ad00ad7308 */ /* 0x000ea60000000800 */
[----:B------:R-:W-:-:S04]  /*a530*/  FADD.FTZ R179, R180, R179 ;  /* 0x000000b3b4b37221 */ /* 0x000fc80000010000 */
[----:B------:R-:W-:Y:S01]  /*a540*/  FADD.FTZ R179, R13, R179 ;  /* 0x000000b30db37221 */ /* 0x000fe20000010000 */
[----:B------:R-:W3:Y:S01]  /*a550*/  MUFU.EX2 R175, R175 ;  /* 0x000000af00af7308 */ /* 0x000ee20000000800 */
[----:B-1----:R-:W-:Y:S02]  /*a560*/  F2FP.F16.F32.PACK_AB R162, R178, R12 ;  /* 0x0000000cb2a2723e */ /* 0x002fe400000000ff */
[----:B------:R-:W-:-:S03]  /*a570*/  FADD.FTZ R179, R12, R179 ;  /* 0x000000b30cb37221 */ /* 0x000fc60000010000 */
[----:B------:R0:W-:Y:S01]  /*a580*/  STSM.16.M88.4 [R187], R160 ;  /* 0x000000a0bb007844 */ /* 0x0001e20000000200 */
[----:B------:R-:W-:Y:S01]  /*a590*/  FADD.FTZ R179, R178, R179 ;  /* 0x000000b3b2b37221 */ /* 0x000fe20000010000 */
[----:B------:R-:W1:Y:S03]  /*a5a0*/  MUFU.EX2 R176, R176 ;  /* 0x000000b000b07308 */ /* 0x000e660000000800 */
[----:B--2---:R-:W-:-:S05]  /*a5b0*/  FADD.FTZ R179, R173, R179 ;  /* 0x000000b3adb37221 */ /* 0x004fca0000010000 */
[----:B------:R-:W2:Y:S01]  /*a5c0*/  MUFU.EX2 R177, R177 ;  /* 0x000000b100b17308 */ /* 0x000ea20000000800 */
[C---:B---3--:R-:W-:Y:S01]  /*a5d0*/  F2FP.F16.F32.PACK_AB R164, R175.reuse, R173 ;  /* 0x000000adafa4723e */ /* 0x048fe200000000ff */
[----:B------:R-:W-:-:S04]  /*a5e0*/  FADD.FTZ R179, R175, R179 ;  /* 0x000000b3afb37221 */ /* 0x000fc80000010000 */
[----:B-1----:R-:W-:Y:S01]  /*a5f0*/  FADD.FTZ R179, R176, R179 ;  /* 0x000000b3b0b37221 */ /* 0x002fe20000010000 */
[----:B--2---:R-:W-:-:S03]  /*a600*/  F2FP.F16.F32.PACK_AB R166, R177, R176 ;  /* 0x000000b0b1a6723e */ /* 0x004fc600000000ff */
[----:B------:R-:W-:Y:S02]  /*a610*/  FADD.FTZ R6, R177, R179 ;  /* 0x000000b3b1067221 */ /* 0x000fe40000010000 */
[----:B------:R0:W-:Y:S01]  /*a620*/  STSM.16.M88.4 [R188], R164 ;  /* 0x000000a4bc007844 */ /* 0x0001e20000000200 */
[----:B------:R-:W-:-:S06]  /*a630*/  WARPGROUP.ARRIVE ;  /* 0x00000000000079c5 */ /* 0x000fcc0000000000 */
[----:B------:R-:W-:Y:S01]  /*a640*/  HGMMA.64x256x16.F32 R24, R152, gdesc[UR12].tnspB, R24, gsb0 ;  /* 0x43e0000c98187df0 */ /* 0x000fe20008000818 */
[----:B------:R-:W-:Y:S01]  /*a650*/  R2UR UR14, R11 ;  /* 0x000000000b0e72ca */ /* 0x000fe200000e0000 */
[----:B------:R-:W-:Y:S01]  /*a660*/  UMOV UR15, 0x40000040 ;  /* 0x40000040000f7882 */ /* 0x000fe20000000000 */
[C---:B------:R-:W-:Y:S02]  /*a670*/  VIADD R11, R169.reuse, 0x100 ;  /* 0x00000100a90b7836 */ /* 0x040fe40000000000 */
[----:B------:R-:W-:Y:S01]  /*a680*/  VIADD R169, R169, 0x180 ;  /* 0x00000180a9a97836 */ /* 0x000fe20000000000 */
[----:B------:R-:W-:Y:S02]  /*a690*/  WARPGROUP.DEPBAR.LE gsb0, 0x0 ;  /* 0x00008000000079c5 */ /* 0x000fe40000010000 */
[----:B------:R-:W-:-:S15]  /*a6a0*/  WARPGROUP.ARRIVE ;  /* 0x00000000000079c5 */ /* 0x000fde0000000000 */
[----:B------:R-:W-:-:S05]  /*a6b0*/  NOP ;  /* 0x0000000000007918 */ /* 0x000fca0000000000 */
        /* <DEDUP_REMOVED lines=24> */
.L_x_8352:
[----:B------:R-:W-:Y:S01]  /*a840*/  UISETP.GT.AND UP0, UPT, UR7, UR6, UPT ;  /* 0x000000060700728c */ /* 0x000fe2000bf04270 */
[----:B------:R-:W-:Y:S01]  /*a850*/  VIADD R9, R9, 0x38860 ;  /* 0x0003886009097836 */ /* 0x000fe20000000000 */
[----:B------:R-:W-:Y:S01]  /*a860*/  UIADD3 UR7, UR7, -0x1, URZ ;  /* 0xffffffff07077890 */ /* 0x000fe2000fffe03f */
[----:B------:R-:W-:Y:S02]  /*a870*/  IMAD.MOV.U32 R12, RZ, RZ, R8 ;  /* 0x000000ffff0c7224 */ /* 0x000fe400078e0008 */
[----:B------:R-:W-:Y:S01]  /*a880*/  IMAD.MOV.U32 R11, RZ, RZ, R7 ;  /* 0x000000ffff0b7224 */ /* 0x000fe200078e0007 */
[----:B------:R-:W-:Y:S01]  /*a890*/  PLOP3.LUT P1, PT, PT, PT, UP0, 0x80, 0x0 ;  /* 0x000000000000781c */ /* 0x000fe20003f2f008 */
[----:B------:R-:W-:Y:S01]  /*a8a0*/  IMAD.MOV.U32 R10, RZ, RZ, R2 ;  /* 0x000000ffff0a7224 */ /* 0x000fe200078e0002 */
[----:B------:R-:W-:-:S04]  /*a8b0*/  PRMT R9, R182, 0x654, R9 ;  /* 0x00000654b6097816 */ /* 0x000fc80000000009 */
[----:B------:R0:W-:Y:S07]  /*a8c0*/  SYNCS.ARRIVE.TRANS64.RED.A1T0 RZ, [R9+URZ], RZ ;  /* 0x000000ff09ff79a7 */ /* 0x0001ee000810043f */
[----:B------:R-:W-:Y:S05]  /*a8d0*/  @P1 BRA `(.L_x_8353) ;  /* 0xffffffc800601947 */ /* 0x000fea000383ffff */
.L_x_8342:
        /* <DEDUP_REMOVED lines=8> */
.L_x_8365:
[----:B------:R-:W-:-:S05]  /*a960*/  VIADD R2, R11, 0x1 ;  /* 0x000000010b027836 */ /* 0x000fca0000000000 */
[----:B------:R-:W-:-:S04]  /*a970*/  ISETP.NE.AND P1, PT, R2, 0x2, PT ;  /* 0x000000020200780c */ /* 0x000fc80003f25270 */
[----:B------:R-:W-:Y:S02]  /*a980*/  SEL R7, RZ, 0x1, P1 ;  /* 0x00000001ff077807 */ /* 0x000fe40000800000 */
[----:B------:R-:W-:Y:S02]  /*a990*/  SEL R2, R2, RZ, P1 ;  /* 0x000000ff02027207 */ /* 0x000fe40000800000 */
[----:B------:R-:W-:-:S13]  /*a9a0*/  R2UR UR6, R7 ;  /* 0x00000000070672ca */ /* 0x000fda00000e0000 */
[----:B------:R-:W-:Y:S01]  /*a9b0*/  ULOP3.LUT UR37, UR37, UR6, URZ, 0x3c, !UPT ;  /* 0x0000000625257292 */ /* 0x000fe2000f8e3c3f */
[----:B-1----:R-:W-:Y:S11]  /*a9c0*/  @!P0 BRA `(.L_x_8355) ;  /* 0x0000000000048947 */ /* 0x002ff60003800000 */
[----:B------:R-:W-:Y:S01]  /*a9d0*/  BPT.TRAP 0x1 ;  /* 0x000000040000795c */ /* 0x000fe20000300000 */
.L_x_8355:
[----:B------:R-:W-:Y:S02]  /*a9e0*/  IMAD.U32 R7, RZ, RZ, UR37 ;  /* 0x00000025ff077e24 */ /* 0x000fe4000f8e00ff */
[----:B0-----:R-:W-:-:S03]  /*a9f0*/  IMAD R9, R2, 0x8, R17 ;  /* 0x0000000802097824 */ /* 0x001fc600078e0211 */
[----:B------:R-:W-:-:S04]  /*aa00*/  SHF.L.U32 R7, R7, 0x1f, RZ ;  /* 0x0000001f07077819 */ /* 0x000fc800000006ff */
[----:B------:R0:W1:Y:S01]  /*aa10*/  SYNCS.PHASECHK.TRANS64.TRYWAIT P1, [R9+URZ+0x38830], R7 ;  /* 0x03883007090075a7 */ /* 0x000062000802017f */
[----:B------:R-:W-:Y:S05]  /*aa20*/  @!P0 BRA `(.L_x_8356) ;  /* 0x0000000000048947 */ /* 0x000fea0003800000 */
[----:B------:R-:W-:Y:S01]  /*aa30*/  BPT.TRAP 0x1 ;  /* 0x000000040000795c */ /* 0x000fe20000300000 */
.L_x_8356:
[----:B------:R-:W-:Y:S01]  /*aa40*/  IMAD R8, R2, 0x200, R4 ;  /* 0x0000020002087824 */ /* 0x000fe200078e0204 */
[----:B-1----:R-:W-:Y:S06]  /*aa50*/  @P1 BRA `(.L_x_8357) ;  /* 0x0000000000081947 */ /* 0x002fec0003800000 */
[----:B------:R-:W1:Y:S02]  /*aa60*/  SYNCS.PHASECHK.TRANS64.TRYWAIT P1, [R9+URZ+0x38830], R7 ;  /* 0x03883007090075a7 */ /* 0x000e64000802017f */
[----:B-1----:R-:W-:Y:S05]  /*aa70*/  @!P1 BRA `(.L_x_8358) ;  /* 0x000000f400dc9947 */ /* 0x002fea0003800000 */
.L_x_8357:
        /* <DEDUP_REMOVED lines=22> */
.L_x_8359:
[----:B------:R2:W3:Y:S01]  /*abe0*/  SYNCS.PHASECHK.TRANS64.TRYWAIT P1, [R9+URZ+0x38850], R7 ;  /* 0x03885007090075a7 */ /* 0x0004e2000802017f */
[----:B------:R-:W-:Y:S05]  /*abf0*/  @!P0 BRA `(.L_x_8360) ;  /* 0x0000000000048947 */ /* 0x000fea0003800000 */
[----:B------:R-:W-:Y:S01]  /*ac00*/  BPT.TRAP 0x1 ;  /* 0x000000040000795c */ /* 0x000fe20000300000 */
.L_x_8360:
[----:B---3--:R-:W-:Y:S05]  /*ac10*/  @P1 BRA `(.L_x_8361) ;  /* 0x0000000000081947 */ /* 0x008fea0003800000 */
[----:B------:R-:W3:Y:S02]  /*ac20*/  SYNCS.PHASECHK.TRANS64.TRYWAIT P1, [R9+URZ+0x38850], R7 ;  /* 0x03885007090075a7 */ /* 0x000ee4000802017f */
[----:B---3--:R-:W-:Y:S05]  /*ac30*/  @!P1 BRA `(.L_x_8362) ;  /* 0x000000f400809947 */ /* 0x008fea0003800000 */
.L_x_8361:
        /* <DEDUP_REMOVED lines=327> */
.L_x_8363:
        /* <DEDUP_REMOVED lines=18> */
[----:B------:R-:W-:Y:S01]  /*c1d0*/  UMOV UR10, UR4 ;  /* 0x00000004000a7c82 */ /* 0x000fe20008000000 */
[----:B------:R-:W-:Y:S01]  /*c1e0*/  FMUL.FTZ R159, R159, UR5 ;  /* 0x000000059f9f7c20 */ /* 0x000fe20008410000 */
[----:B------:R-:W2:Y:S01]  /*c1f0*/  S2R R185, SR_CgaCtaId ;  /* 0x0000000000b97919 */ /* 0x000ea20000008800 */
[----:B------:R-:W-:Y:S01]  /*c200*/  FMUL.FTZ R155, R155, UR5 ;  /* 0x000000059b9b7c20 */ /* 0x000fe20008410000 */
[----:B------:R-:W3:Y:S01]  /*c210*/  MUFU.TANH R14, R14 ;  /* 0x0000000e000e7308 */ /* 0x000ee20000002400 */
[----:B0-----:R-:W-:Y:S01]  /*c220*/  FMNMX.FTZ R7, R8, R12, !PT ;  /* 0x0000000c08077209 */ /* 0x001fe20007810000 */
[----:B------:R-:W-:Y:S01]  /*c230*/  FMUL.FTZ R158, R158, UR5 ;  /* 0x000000059e9e7c20 */ /* 0x000fe20008410000 */
[----:B------:R-:W-:Y:S01]  /*c240*/  FMUL.FTZ R170, R170, UR5 ;  /* 0x00000005aaaa7c20 */ /* 0x000fe20008410000 */
[----:B------:R-:W-:Y:S01]  /*c250*/  ISETP.NE.AND P1, PT, R23, RZ, PT ;  /* 0x000000ff1700720c */ /* 0x000fe20003f25270 */
[----:B------:R-:W-:-:S03]  /*c260*/  UMOV UR15, 0x40000040 ;  /* 0x40000040000f7882 */ /* 0x000fc60000000000 */
[----:B------:R-:W0:Y:S01]  /*c270*/  MUFU.TANH R15, R15 ;  /* 0x0000000f000f7308 */ /* 0x000e220000002400 */
[----:B-1----:R-:W-:-:S07]  /*c280*/  FMNMX.FTZ R7, R13, R7, !PT ;  /* 0x000000070d077209 */ /* 0x002fce0007810000 */
[----:B------:R-:W1:Y:S01]  /*c290*/  MUFU.TANH R20, R20 ;  /* 0x0000001400147308 */ /* 0x000e620000002400 */
[----:B---3--:R-:W-:Y:S01]  /*c2a0*/  FMNMX.FTZ R7, R14, R7, !PT ;  /* 0x000000070e077209 */ /* 0x008fe20007810000 */
[----:B------:R-:W-:-:S04]  /*c2b0*/  @!P1 IMAD R11, R11, 0x40, R19 ;  /* 0x000000400b0b9824 */ /* 0x000fc800078e0213 */
[----:B------:R-:W-:Y:S02]  /*c2c0*/  @!P1 IMAD R11, R11, 0x4, R17 ;  /* 0x000000040b0b9824 */ /* 0x000fe400078e0211 */
        /* <DEDUP_REMOVED lines=22> */
[----:B------:R-:W-:Y:S01]  /*c430*/  MUFU.TANH R155, R155 ;  /* 0x0000009b009b7308 */ /* 0x000fe20000002400 */
[----:B---3--:R-:W-:-:S07]  /*c440*/  FMNMX.FTZ R7, R169, R7, !PT ;  /* 0x00000007a9077209 */ /* 0x008fce0007810000 */
[----:B------:R-:W-:Y:S01]  /*c450*/  MUFU.TANH R158, R158 ;  /* 0x0000009e009e7308 */ /* 0x000fe20000002400 */
[----:B0-----:R-:W-:-:S05]  /*c460*/  FMNMX.FTZ R7, R172, R7, !PT ;  /* 0x00000007ac077209 */ /* 0x001fca0007810000 */
[----:B------:R-:W0:Y:S02]  /*c470*/  SHFL.BFLY PT, R165, R7, 0x2, 0x1f ;  /* 0x0c401f0007a57f89 */ /* 0x000e2400000e0000 */
[----:B0-----:R-:W-:Y:S01]  /*c480*/  FMNMX.FTZ R7, R7, R165, !PT ;  /* 0x000000a507077209 */ /* 0x001fe20007810000 */
[----:B------:R-:W-:-:S04]  /*c490*/  FMUL.FTZ R165, R154, UR5 ;  /* 0x000000059aa57c20 */ /* 0x000fc80008410000 */
[----:B------:R-:W0:Y:S02]  /*c4a0*/  SHFL.BFLY PT, R173, R7, 0x1, 0x1f ;  /* 0x0c201f0007ad7f89 */ /* 0x000e2400000e0000 */
[----:B------:R-:W-:Y:S01]  /*c4b0*/  MUFU.TANH R165, R165 ;  /* 0x000000a500a57308 */ /* 0x000fe20000002400 */
[----:B0-----:R-:W-:-:S05]  /*c4c0*/  FMNMX.FTZ R7, R7, R173, !PT ;  /* 0x000000ad07077209 */ /* 0x001fca0007810000 */
[C---:B------:R-:W-:Y:S01]  /*c4d0*/  FMUL.FTZ R154, R7.reuse, UR10 ;  /* 0x0000000a079a7c20 */ /* 0x040fe20008410000 */
[----:B------:R-:W-:Y:S02]  /*c4e0*/  FADD.FTZ R176, -R7, R12 ;  /* 0x0000000c07b07221 */ /* 0x000fe40000010100 */
[----:B------:R0:W-:Y:S01]  /*c4f0*/  MUFU.TANH R12, R159 ;  /* 0x0000009f000c7308 */ /* 0x0001e20000002400 */
[--C-:B------:R-:W-:Y:S01]  /*c500*/  FFMA.FTZ R8, R8, UR10, -R154.reuse ;  /* 0x0000000a08087c23 */ /* 0x100fe2000801089a */
[----:B------:R-:W-:Y:S01]  /*c510*/  FMUL.FTZ R176, R176, UR10 ;  /* 0x0000000ab0b07c20 */ /* 0x000fe20008410000 */
[--C-:B------:R-:W-:Y:S01]  /*c520*/  FFMA.FTZ R173, R152, UR10, -R154.reuse ;  /* 0x0000000a98ad7c23 */ /* 0x100fe2000801089a */
[--C-:B------:R-:W-:Y:S01]  /*c530*/  FFMA.FTZ R14, R14, UR10, -R154.reuse ;  /* 0x0000000a0e0e7c23 */ /* 0x100fe2000801089a */
[--C-:B------:R-:W-:Y:S01]  /*c540*/  FFMA.FTZ R15, R15, UR10, -R154.reuse ;  /* 0x0000000a0f0f7c23 */ /* 0x100fe2000801089a */
[--C-:B------:R-:W-:Y:S01]  /*c550*/  FFMA.FTZ R20, R20, UR10, -R154.reuse ;  /* 0x0000000a14147c23 */ /* 0x100fe2000801089a */
[--C-:B------:R-:W-:Y:S01]  /*c560*/  FFMA.FTZ R21, R21, UR10, -R154.reuse ;  /* 0x0000000a15157c23 */ /* 0x100fe2000801089a */
[----:B------:R-:W-:Y:S01]  /*c570*/  MUFU.EX2 R8, R8 ;  /* 0x0000000800087308 */ /* 0x000fe20000000800 */
[--C-:B0-----:R-:W-:Y:S01]  /*c580*/  FFMA.FTZ R159, R13, UR10, -R154.reuse ;  /* 0x0000000a0d9f7c23 */ /* 0x101fe2000801089a */
        /* <DEDUP_REMOVED lines=8> */
[--C-:B------:R-:W-:Y:S01]  /*c610*/  FFMA.FTZ R169, R169, UR10, -R154.reuse ;  /* 0x0000000aa9a97c23 */ /* 0x100fe2000801089a */
[----:B------:R-:W-:-:S05]  /*c620*/  FFMA.FTZ R172, R172, UR10, -R154 ;  /* 0x0000000aacac7c23 */ /* 0x000fca000801089a */
[----:B------:R3:W4:Y:S01]  /*c630*/  MUFU.EX2 R152, R159 ;  /* 0x0000009f00987308 */ /* 0x0007220000000800 */
[----:B0-----:R-:W-:-:S07]  /*c640*/  FMUL.FTZ R176, R183, UR5 ;  /* 0x00000005b7b07c20 */ /* 0x001fce0008410000 */
[----:B------:R-:W-:Y:S01]  /*c650*/  MUFU.EX2 R15, R15 ;  /* 0x0000000f000f7308 */ /* 0x000fe20000000800 */
[----:B-1----:R-:W-:Y:S01]  /*c660*/  FFMA.FTZ R154, R13, R6, R8 ;  /* 0x000000060d9a7223 */ /* 0x002fe20000010008 */
[----:B---3--:R-:W-:Y:S01]  /*c670*/  FMUL.FTZ R159, R162, UR5 ;  /* 0x00000005a29f7c20 */ /* 0x008fe20008410000 */
[----:B------:R-:W-:Y:S01]  /*c680*/  FMUL.FTZ R162, R163, UR5 ;  /* 0x00000005a3a27c20 */ /* 0x000fe20008410000 */
[----:B------:R-:W-:Y:S01]  /*c690*/  FMUL.FTZ R6, R166, UR5 ;  /* 0x00000005a6067c20 */ /* 0x000fe20008410000 */
[----:B------:R-:W-:Y:S01]  /*c6a0*/  FMUL.FTZ R166, R171, UR5 ;  /* 0x00000005aba67c20 */ /* 0x000fe20008410000 */
[----:B------:R-:W-:Y:S01]  /*c6b0*/  FMUL.FTZ R171, R178, UR5 ;  /* 0x00000005b2ab7c20 */ /* 0x000fe20008410000 */
[-C--:B------:R-:W-:Y:S01]  /*c6c0*/  FMUL.FTZ R24, R24, R13.reuse ;  /* 0x0000000d18187220 */ /* 0x080fe20000410000 */
[----:B------:R-:W-:Y:S01]  /*c6d0*/  MUFU.TANH R159, R159 ;  /* 0x0000009f009f7308 */ /* 0x000fe20000002400 */
[C---:B----4-:R-:W-:Y:S01]  /*c6e0*/  FADD.FTZ R154, R152.reuse, R154 ;  /* 0x0000009a989a7221 */ /* 0x050fe20000010000 */
        /* <DEDUP_REMOVED lines=15> */
[----:B0-----:R-:W-:Y:S01]  /*c7e0*/  FMUL.FTZ R14, R167, UR5 ;  /* 0x00000005a70e7c20 */ /* 0x001fe20008410000 */
[----:B------:R-:W-:Y:S01]  /*c7f0*/  FMUL.FTZ R167, R174, UR5 ;  /* 0x00000005aea77c20 */ /* 0x000fe20008410000 */
[----:B------:R-:W-:Y:S01]  /*c800*/  FMUL.FTZ R174, R179, UR5 ;  /* 0x00000005b3ae7c20 */ /* 0x000fe20008410000 */
[-C--:B------:R-:W-:Y:S01]  /*c810*/  FMUL.FTZ R49, R49, R13.reuse ;  /* 0x0000000d31317220 */ /* 0x080fe20000410000 */
[-C--:B------:R-:W-:Y:S01]  /*c820*/  FMUL.FTZ R52, R52, R13.reuse ;  /* 0x0000000d34347220 */ /* 0x080fe20000410000 */
[-C--:B------:R-:W-:Y:S01]  /*c830*/  FMUL.FTZ R53, R53, R13.reuse ;  /* 0x0000000d35357220 */ /* 0x080fe20000410000 */
[-C--:B------:R-:W-:Y:S01]  /*c840*/  FMUL.FTZ R56, R56, R13.reuse ;  /* 0x0000000d38387220 */ /* 0x080fe20000410000 */
[----:B------:R-:W0:Y:S01]  /*c850*/  MUFU.TANH R6, R6 ;  /* 0x0000000600067308 */ /* 0x000e220000002400 */
[----:B-1----:R-:W-:Y:S01]  /*c860*/  FADD.FTZ R154, R8, R154 ;  /* 0x0000009a089a7221 */ /* 0x002fe20000010000 */
[-C--:B------:R-:W-:Y:S01]  /*c870*/  FMUL.FTZ R57, R57, R13.reuse ;  /* 0x0000000d39397220 */ /* 0x080fe20000410000 */
[-C--:B------:R-:W-:Y:S01]  /*c880*/  FMUL.FTZ R60, R60, R13.reuse ;  /* 0x0000000d3c3c7220 */ /* 0x080fe20000410000 */
[-C--:B------:R-:W-:Y:S01]  /*c890*/  FMUL.FTZ R61, R61, R13.reuse ;  /* 0x0000000d3d3d7220 */ /* 0x080fe20000410000 */
[C---:B------:R-:W-:Y:S01]  /*c8a0*/  FADD.FTZ R163, R15.reuse, R154 ;  /* 0x0000009a0fa37221 */ /* 0x040fe20000010000 */
[----:B------:R-:W-:Y:S01]  /*c8b0*/  F2FP.F16.F32.PACK_AB R154, R15, R8 ;  /* 0x000000080f9a723e */ /* 0x000fe200000000ff */
[----:B------:R-:W-:Y:S01]  /*c8c0*/  VIADD R8, R9, 0x38840 ;  /* 0x0003884009087836 */ /* 0x000fe20000000000 */
[----:B------:R-:W1:Y:S01]  /*c8d0*/  MUFU.TANH R14, R14 ;  /* 0x0000000e000e7308 */ /* 0x000e620000002400 */
[-C--:B------:R-:W-:Y:S01]  /*c8e0*/  FMUL.FTZ R64, R64, R13.reuse ;  /* 0x0000000d40407220 */ /* 0x080fe20000410000 */
[-C--:B------:R-:W-:Y:S01]  /*c8f0*/  FMUL.FTZ R65, R65, R13.reuse ;  /* 0x0000000d41417220 */ /* 0x080fe20000410000 */
[-C--:B------:R-:W-:Y:S01]  /*c900*/  FMUL.FTZ R68, R68, R13.reuse ;  /* 0x0000000d44447220 */ /* 0x080fe20000410000 */
[----:B--2---:R-:W-:Y:S01]  /*c910*/  PRMT R8, R185, 0x654, R8 ;  /* 0x00000654b9087816 */ /* 0x004fe20000000008 */
[-C--:B------:R-:W-:Y:S01]  /*c920*/  FMUL.FTZ R69, R69, R13.reuse ;  /* 0x0000000d45457220 */ /* 0x080fe20000410000 */
[-C--:B------:R-:W-:Y:S01]  /*c930*/  FMUL.FTZ R72, R72, R13.reuse ;  /* 0x0000000d48487220 */ /* 0x080fe20000410000 */
[-C--:B------:R-:W-:Y:S01]  /*c940*/  FMUL.FTZ R73, R73, R13.reuse ;  /* 0x0000000d49497220 */ /* 0x080fe20000410000 */
[----:B------:R2:W-:Y:S01]  /*c950*/  SYNCS.ARRIVE.TRANS64.RED.A1T0 RZ, [R8+URZ], RZ ;  /* 0x000000ff08ff79a7 */ /* 0x0005e2000810043f */
[----:B------:R4:W5:Y:S01]  /*c960*/  MUFU.TANH R15, R170 ;  /* 0x000000aa000f7308 */ /* 0x0009620000002400 */
[----:B------:R-:W-:Y:S01]  /*c970*/  @!P1 STS [R11+0x38400], R13 ;  /* 0x0384000d0b009388 */ /* 0x000fe20000000800 */
[-C--:B------:R-:W-:Y:S01]  /*c980*/  FMUL.FTZ R76, R76, R13.reuse ;  /* 0x0000000d4c4c7220 */ /* 0x080fe20000410000 */
[-C--:B------:R-:W-:Y:S01]  /*c990*/  FMUL.FTZ R77, R77, R13.reuse ;  /* 0x0000000d4d4d7220 */ /* 0x080fe20000410000 */
[-C--:B------:R-:W-:Y:S01]  /*c9a0*/  FMUL.FTZ R80, R80, R13.reuse ;  /* 0x0000000d50507220 */ /* 0x080fe20000410000 */
[-C--:B------:R-:W-:Y:S01]  /*c9b0*/  FMUL.FTZ R81, R81, R13.reuse ;  /* 0x0000000d51517220 */ /* 0x080fe20000410000 */
[-C--:B------:R-:W-:Y:S01]  /*c9c0*/  FMUL.FTZ R84, R84, R13.reuse ;  /* 0x0000000d54547220 */ /* 0x080fe20000410000 */
[----:B--2---:R-:W-:Y:S01]  /*c9d0*/  FMNMX.FTZ R8, R165, R10, !PT ;  /* 0x0000000aa5087209 */ /* 0x004fe20007810000 */
[----:B------:R-:W2:Y:S01]  /*c9e0*/  MUFU.TANH R166, R166 ;  /* 0x000000a600a67308 */ /* 0x000ea20000002400 */
[----:B----4-:R-:W-:Y:S01]  /*c9f0*/  FMUL.FTZ R170, R175, UR5 ;  /* 0x00000005afaa7c20 */ /* 0x010fe20008410000 */
[----:B------:R-:W-:Y:S01]  /*ca00*/  FMUL.FTZ R175, R182, UR5 ;  /* 0x00000005b6af7c20 */ /* 0x000fe20008410000 */
        /* <DEDUP_REMOVED lines=16> */
[----:B---3--:R-:W-:Y:S01]  /*cb10*/  FMNMX.FTZ R8, R162, R8, !PT ;  /* 0x00000008a2087209 */ /* 0x008fe20007810000 */
[-C--:B------:R-:W-:Y:S01]  /*cb20*/  FMUL.FTZ R105, R105, R13.reuse ;  /* 0x0000000d69697220 */ /* 0x080fe20000410000 */
[-C--:B------:R-:W-:Y:S01]  /*cb30*/  FMUL.FTZ R108, R108, R13.reuse ;  /* 0x0000000d6c6c7220 */ /* 0x080fe20000410000 */
[-C--:B------:R-:W-:Y:S01]  /*cb40*/  FMUL.FTZ R109, R109, R13.reuse ;  /* 0x0000000d6d6d7220 */ /* 0x080fe20000410000 */
[----:B0-----:R-:W-:Y:S01]  /*cb50*/  FMNMX.FTZ R8, R6, R8, !PT ;  /* 0x0000000806087209 */ /* 0x001fe20007810000 */
[----:B------:R-:W0:Y:S01]  /*cb60*/  MUFU.TANH R171, R171 ;  /* 0x000000ab00ab7308 */ /* 0x000e220000002400 */
[-C--:B------:R-:W-:Y:S01]  /*cb70*/  FMUL.FTZ R112, R112, R13.reuse ;  /* 0x0000000d70707220 */ /* 0x080fe20000410000 */
[-C--:B------:R-:W-:Y:S01]  /*cb80*/  FMUL.FTZ R113, R113, R13.reuse ;  /* 0x0000000d71717220 */ /* 0x080fe20000410000 */
[----:B-1----:R-:W-:Y:S01]  /*cb90*/  FMNMX.FTZ R8, R14, R8, !PT ;  /* 0x000000080e087209 */ /* 0x002fe20007810000 */
[-C--:B------:R-:W-:Y:S01]  /*cba0*/  FMUL.FTZ R116, R116, R13.reuse ;  /* 0x0000000d74747220 */ /* 0x080fe20000410000 */
[-C--:B------:R-:W-:Y:S01]  /*cbb0*/  FMUL.FTZ R117, R117, R13.reuse ;  /* 0x0000000d75757220 */ /* 0x080fe20000410000 */
[-C--:B------:R-:W-:Y:S01]  /*cbc0*/  FMUL.FTZ R120, R120, R13.reuse ;  /* 0x0000000d78787220 */ /* 0x080fe20000410000 */
[----:B-----5:R-:W-:Y:S01]  /*cbd0*/  FMNMX.FTZ R8, R15, R8, !PT ;  /* 0x000000080f087209 */ /* 0x020fe20007810000 */
[----:B------:R-:W1:Y:S01]  /*cbe0*/  MUFU.TANH R174, R174 ;  /* 0x000000ae00ae7308 */ /* 0x000e620000002400 */
[-C--:B------:R-:W-:Y:S01]  /*cbf0*/  FMUL.FTZ R121, R121, R13.reuse ;  /* 0x0000000d79797220 */ /* 0x080fe20000410000 */
[-C--:B------:R-:W-:Y:S01]  /*cc00*/  FMUL.FTZ R124, R124, R13.reuse ;  /* 0x0000000d7c7c7220 */ /* 0x080fe20000410000 */
[----:B--2---:R-:W-:Y:S01]  /*cc10*/  FMNMX.FTZ R8, R166, R8, !PT ;  /* 0x00000008a6087209 */ /* 0x004fe20007810000 */
[-C--:B------:R-:W-:Y:S01]  /*cc20*/  FMUL.FTZ R125, R125, R13.reuse ;  /* 0x0000000d7d7d7220 */ /* 0x080fe20000410000 */
[-C--:B------:R-:W-:Y:S01]  /*cc30*/  FMUL.FTZ R128, R128, R13.reuse ;  /* 0x0000000d80807220 */ /* 0x080fe20000410000 */
[-C--:B------:R-:W-:Y:S01]  /*cc40*/  FMUL.FTZ R129, R129, R13.reuse ;  /* 0x0000000d81817220 */ /* 0x080fe20000410000 */
[----:B----4-:R-:W-:Y:S01]  /*cc50*/  FMNMX.FTZ R8, R167, R8, !PT ;  /* 0x00000008a7087209 */ /* 0x010fe20007810000 */
[----:B------:R-:W2:Y:S01]  /*cc60*/  MUFU.TANH R175, R175 ;  /* 0x000000af00af7308 */ /* 0x000ea20000002400 */
[-C--:B------:R-:W-:Y:S01]  /*cc70*/  FMUL.FTZ R132, R132, R13.reuse ;  /* 0x0000000d84847220 */ /* 0x080fe20000410000 */
[-C--:B------:R-:W-:Y:S01]  /*cc80*/  FMUL.FTZ R133, R133, R13.reuse ;  /* 0x0000000d85857220 */ /* 0x080fe20000410000 */
[----:B------:R-:W-:Y:S01]  /*cc90*/  FMNMX.FTZ R8, R170, R8, !PT ;  /* 0x00000008aa087209 */ /* 0x000fe20007810000 */
        /* <DEDUP_REMOVED lines=10> */
[----:B------:R-:W-:-:S02]  /*cd40*/  FMUL.FTZ R149, R149, R13 ;  /* 0x0000000d95957220 */ /* 0x000fc40000410000 */
[----:B------:R-:W1:Y:S01]  /*cd50*/  MUFU.EX2 R20, R20 ;  /* 0x0000001400147308 */ /* 0x000e620000000800 */
[----:B--2---:R-:W-:-:S07]  /*cd60*/  FMNMX.FTZ R8, R175, R8, !PT ;  /* 0x00000008af087209 */ /* 0x004fce0007810000 */
[----:B------:R-:W2:Y:S01]  /*cd70*/  MUFU.EX2 R21, R21 ;  /* 0x0000001500157308 */ /* 0x000ea20000000800 */
[----:B0-----:R-:W-:-:S05]  /*cd80*/  FMNMX.FTZ R8, R176, R8, !PT ;  /* 0x00000008b0087209 */ /* 0x001fca0007810000 */
[----:B------:R-:W0:Y:S02]  /*cd90*/  SHFL.BFLY PT, R177, R8, 0x2, 0x1f ;  /* 0x0c401f0008b17f89 */ /* 0x000e2400000e0000 */
[----:B------:R-:W3:Y:S01]  /*cda0*/  MUFU.EX2 R173, R173 ;  /* 0x000000ad00ad7308 */ /* 0x000ee20000000800 */
[----:B-1----:R-:W-:-:S07]  /*cdb0*/  FADD.FTZ R163, R20, R163 ;  /* 0x000000a314a37221 */ /* 0x002fce0000010000 */
[----:B------:R1:W-:Y:S01]  /*cdc0*/  MUFU.EX2 R178, R156 ;  /* 0x0000009c00b27308 */ /* 0x0003e20000000800 */
[----:B--2---:R-:W-:-:S07]  /*cdd0*/  FADD.FTZ R163, R21, R163 ;  /* 0x000000a315a37221 */ /* 0x004fce0000010000 */
[----:B------:R-:W-:Y:S01]  /*cde0*/  MUFU.EX2 R157, R157 ;  /* 0x0000009d009d7308 */ /* 0x000fe20000000800 */
[----:B---3--:R-:W-:Y:S01]  /*cdf0*/  FADD.FTZ R163, R173, R163 ;  /* 0x000000a3ada37221 */ /* 0x008fe20000010000 */
[----:B-1----:R-:W-:Y:S02]  /*ce00*/  F2FP.F16.F32.PACK_AB R156, R21, R20 ;  /* 0x00000014159c723e */ /* 0x002fe400000000ff */
[----:B0-----:R-:W-:-:S04]  /*ce10*/  FMNMX.FTZ R8, R8, R177, !PT ;  /* 0x000000b108087209 */ /* 0x001fc80007810000 */
[----:B------:R-:W0:Y:S01]  /*ce20*/  MUFU.EX2 R177, R153 ;  /* 0x0000009900b17308 */ /* 0x000e220000000800 */
[----:B------:R-:W1:Y:S07]  /*ce30*/  SHFL.BFLY PT, R179, R8, 0x1, 0x1f ;  /* 0x0c201f0008b37f89 */ /* 0x000e6e00000e0000 */
[----:B------:R-:W-:Y:S08]  /*ce40*/  MUFU.EX2 R161, R161 ;  /* 0x000000a100a17308 */ /* 0x000ff00000000800 */
[----:B------:R-:W-:Y:S01]  /*ce50*/  MUFU.EX2 R164, R164 ;  /* 0x000000a400a47308 */ /* 0x000fe20000000800 */
[----:B0-----:R-:W-:-:S04]  /*ce60*/  FADD.FTZ R163, R177, R163 ;  /* 0x000000a3b1a37221 */ /* 0x001fc80000010000 */
[----:B------:R-:W-:-:S03]  /*ce70*/  FADD.FTZ R163, R178, R163 ;  /* 0x000000a3b2a37221 */ /* 0x000fc60000010000 */
[----:B------:R-:W-:Y:S01]  /*ce80*/  MUFU.EX2 R168, R168 ;  /* 0x000000a800a87308 */ /* 0x000fe20000000800 */
[----:B------:R-:W-:Y:S01]  /*ce90*/  FADD.FTZ R163, R157, R163 ;  /* 0x000000a39da37221 */ /* 0x000fe20000010000 */
[----:B-1----:R-:W-:-:S05]  /*cea0*/  FMNMX.FTZ R8, R8, R179, !PT ;  /* 0x000000b308087209 */ /* 0x002fca0007810000 */
[----:B------:R-:W-:Y:S01]  /*ceb0*/  FADD.FTZ R10, -R8, R10 ;  /* 0x0000000a080a7221 */ /* 0x000fe20000010100 */
[----:B------:R-:W0:Y:S03]  /*cec0*/  MUFU.EX2 R179, R160 ;  /* 0x000000a000b37308 */ /* 0x000e260000000800 */
[----:B------:R-:W-:-:S05]  /*ced0*/  FMUL.FTZ R10, R10, UR10 ;  /* 0x0000000a0a0a7c20 */ /* 0x000fca0008410000 */
[----:B------:R-:W-:Y:S08]  /*cee0*/  MUFU.EX2 R169, R169 ;  /* 0x000000a900a97308 */ /* 0x000ff00000000800 */
[----:B------:R-:W1:Y:S01]  /*cef0*/  MUFU.EX2 R10, R10 ;  /* 0x0000000a000a7308 */ /* 0x000e620000000800 */
[----:B0-----:R-:W-:-:S04]  /*cf00*/  FADD.FTZ R163, R179, R163 ;  /* 0x000000a3b3a37221 */ /* 0x001fc80000010000 */
[----:B------:R-:W-:-:S03]  /*cf10*/  FADD.FTZ R163, R161, R163 ;  /* 0x000000a3a1a37221 */ /* 0x000fc60000010000 */
[----:B------:R-:W-:Y:S01]  /*cf20*/  MUFU.EX2 R172, R172 ;  /* 0x000000ac00ac7308 */ /* 0x000fe20000000800 */
[----:B------:R-:W-:Y:S01]  /*cf30*/  FADD.FTZ R163, R164, R163 ;  /* 0x000000a3a4a37221 */ /* 0x000fe20000010000 */
[----:B------:R-:W-:-:S03]  /*cf40*/  F2FP.F16.F32.PACK_AB R164, R168, R164 ;  /* 0x000000a4a8a4723e */ /* 0x000fc600000000ff */
[----:B------:R-:W-:Y:S01]  /*cf50*/  FADD.FTZ R163, R168, R163 ;  /* 0x000000a3a8a37221 */ /* 0x000fe20000010000 */
[----:B------:R-:W-:Y:S01]  /*cf60*/  IMAD R168, R2, 0x1000, R22 ;  /* 0x0000100002a87824 */ /* 0x000fe200078e0216 */
[----:B-1----:R0:W-:Y:S02]  /*cf70*/  @!P1 STS [R11+0x38420], R10 ;  /* 0x0384200a0b009388 */ /* 0x0021e40000000800 */
[----:B------:R-:W-:Y:S02]  /*cf80*/  FADD.FTZ R163, R169, R163 ;  /* 0x000000a3a9a37221 */ /* 0x000fe40000010000 */
        /* <DEDUP_REMOVED lines=30> */
[-C--:B------:R-:W-:Y:S01]  /*d170*/  FMUL.FTZ R46, R46, R10.reuse ;  /* 0x0000000a2e2e7220 */ /* 0x080fe20000410000 */
[-C--:B------:R-:W-:Y:S01]  /*d180*/  FMUL.FTZ R47, R47, R10.reuse ;  /* 0x0000000a2f2f7220 */ /* 0x080fe20000410000 */
[-C--:B------:R-:W-:Y:S01]  /*d190*/  FMUL.FTZ R50, R50, R10.reuse ;  /* 0x0000000a32327220 */ /* 0x080fe20000410000 */
[-C--:B------:R-:W-:Y:S01]  /*d1a0*/  FMUL.FTZ R51, R51, R10.reuse ;  /* 0x0000000a33337220 */ /* 0x080fe20000410000 */
[-C--:B------:R-:W-:Y:S01]  /*d1b0*/  FMUL.FTZ R54, R54, R10.reuse ;  /* 0x0000000a36367220 */ /* 0x080fe20000410000 */
[----:B0-----:R-:W-:Y:S01]  /*d1c0*/  FFMA.FTZ R181, R10, R5, R165 ;  /* 0x000000050ab57223 */ /* 0x001fe200000100a5 */
        /* <DEDUP_REMOVED lines=10> */
[----:B-1----:R-:W-:Y:S01]  /*d270*/  FADD.FTZ R181, R155, R181 ;  /* 0x000000b59bb57221 */ /* 0x002fe20000010000 */
[----:B0-----:R-:W-:Y:S01]  /*d280*/  F2FP.F16.F32.PACK_AB R158, R177, R173 ;  /* 0x000000adb19e723e */ /* 0x001fe200000000ff */
        /* <DEDUP_REMOVED lines=46> */
[----:B-1----:R-:W-:Y:S01]  /*d570*/  F2FP.F16.F32.PACK_AB R153, R155, R165 ;  /* 0x000000a59b99723e */ /* 0x002fe200000000ff */
[-C--:B------:R-:W-:Y:S01]  /*d580*/  FMUL.FTZ R147, R147, R10.reuse ;  /* 0x0000000a93937220 */ /* 0x080fe20000410000 */
[----:B--2---:R-:W-:Y:S01]  /*d590*/  F2FP.F16.F32.PACK_AB R155, R12, R11 ;  /* 0x0000000b0c9b723e */ /* 0x004fe200000000ff */
[----:B------:R-:W-:Y:S01]  /*d5a0*/  BAR.SYNC.DEFER_BLOCKING 0xf, 0x100 ;  /* 0x03c4000000007b1d */ /* 0x000fe20000010000 */
[----:B0-----:R-:W-:Y:S01]  /*d5b0*/  F2FP.F16.F32.PACK_AB R159, R14, R171 ;  /* 0x000000ab0e9f723e */ /* 0x001fe200000000ff */
[-C--:B------:R-:W-:Y:S01]  /*d5c0*/  FMUL.FTZ R150, R150, R10.reuse ;  /* 0x0000000a96967220 */ /* 0x080fe20000410000 */
[----:B------:R-:W-:Y:S01]  /*d5d0*/  FMUL.FTZ R151, R151, R10 ;  /* 0x0000000a97977220 */ /* 0x000fe20000410000 */
[----:B------:R-:W-:Y:S01]  /*d5e0*/  VIADD R10, R168, 0x80 ;  /* 0x00000080a80a7836 */ /* 0x000fe20000000000 */
[----:B---3--:R-:W-:Y:S01]  /*d5f0*/  F2FP.F16.F32.PACK_AB R166, R172, R169 ;  /* 0x000000a9aca6723e */ /* 0x008fe200000000ff */
[----:B------:R-:W-:Y:S01]  /*d600*/  MUFU.EX2 R20, R167 ;  /* 0x000000a700147308 */ /* 0x000fe20000000800 */
[----:B------:R-:W-:Y:S01]  /*d610*/  UMOV UR14, UR6 ;  /* 0x00000006000e7c82 */ /* 0x000fe20008000000 */
[----:B------:R-:W-:Y:S01]  /*d620*/  FADD.FTZ R181, R11, R181 ;  /* 0x000000b50bb57221 */ /* 0x000fe20000010000 */
[----:B------:R-:W-:Y:S01]  /*d630*/  R2UR UR6, R10 ;  /* 0x000000000a0672ca */ /* 0x000fe200000e0000 */
[----:B------:R-:W-:-:S02]  /*d640*/  VIADD R10, R168, 0x100 ;  /* 0x00000100a80a7836 */ /* 0x000fc40000000000 */
[----:B------:R-:W-:Y:S01]  /*d650*/  VIADD R168, R168, 0x180 ;  /* 0x00000180a8a87836 */ /* 0x000fe20000000000 */
[----:B----4-:R-:W-:Y:S01]  /*d660*/  F2FP.F16.F32.PACK_AB R161, R182, R5 ;  /* 0x00000005b6a1723e */ /* 0x010fe200000000ff */
[----:B------:R0:W1:Y:S01]  /*d670*/  MUFU.EX2 R21, R160 ;  /* 0x000000a000157308 */ /* 0x0000620000000800 */
[----:B------:R-:W-:-:S04]  /*d680*/  FADD.FTZ R181, R12, R181 ;  /* 0x000000b50cb57221 */ /* 0x000fc80000010000 */
[----:B------:R-:W-:-:S03]  /*d690*/  FADD.FTZ R181, R15, R181 ;  /* 0x000000b50fb57221 */ /* 0x000fc60000010000 */
[----:B------:R-:W-:Y:S01]  /*d6a0*/  MUFU.EX2 R180, R180 ;  /* 0x000000b400b47308 */ /* 0x000fe20000000800 */
[----:B0-----:R-:W-:Y:S01]  /*d6b0*/  F2FP.F16.F32.PACK_AB R160, R157, R178 ;  /* 0x000000b29da0723e */ /* 0x001fe200000000ff */
[----:B------:R0:W-:Y:S01]  /*d6c0*/  STSM.16.M88.4 [R184+0x36400], R152 ;  /* 0x03640098b8007844 */ /* 0x0001e20000000200 */
[C---:B------:R-:W-:Y:S01]  /*d6d0*/  F2FP.F16.F32.PACK_AB R157, R170.reuse, R15 ;  /* 0x0000000faa9d723e */ /* 0x040fe200000000ff */
[----:B------:R-:W-:-:S04]  /*d6e0*/  FADD.FTZ R181, R170, R181 ;  /* 0x000000b5aab57221 */ /* 0x000fc80000010000 */
[----:B------:R-:W2:Y:S01]  /*d6f0*/  MUFU.EX2 R174, R174 ;  /* 0x000000ae00ae7308 */ /* 0x000ea20000000800 */
[----:B-1----:R-:W-:Y:S01]  /*d700*/  F2FP.F16.F32.PACK_AB R163, R21, R20 ;  /* 0x0000001415a3723e */ /* 0x002fe200000000ff */
[----:B------:R0:W-:Y:S01]  /*d710*/  STSM.16.M88.4 [R189], R156 ;  /* 0x0000009cbd007844 */ /* 0x0001e20000000200 */
[----:B------:R-:W-:-:S03]  /*d720*/  FADD.FTZ R181, R171, R181 ;  /* 0x000000b5abb57221 */ /* 0x000fc60000010000 */
[----:B------:R0:W-:Y:S01]  /*d730*/  STSM.16.M88.4 [R187], R160 ;  /* 0x000000a0bb007844 */ /* 0x0001e20000000200 */
[----:B------:R-:W-:Y:S01]  /*d740*/  FADD.FTZ R181, R14, R181 ;  /* 0x000000b50eb57221 */ /* 0x000fe20000010000 */
[----:B------:R-:W-:Y:S03]  /*d750*/  MUFU.EX2 R175, R175 ;  /* 0x000000af00af7308 */ /* 0x000fe60000000800 */
[----:B------:R-:W-:-:S04]  /*d760*/  FADD.FTZ R181, R5, R181 ;  /* 0x000000b505b57221 */ /* 0x000fc80000010000 */
[----:B------:R-:W-:Y:S01]  /*d770*/  FADD.FTZ R181, R182, R181 ;  /* 0x000000b5b6b57221 */ /* 0x000fe20000010000 */
[----:B------:R-:W1:Y:S01]  /*d780*/  MUFU.EX2 R176, R176 ;  /* 0x000000b000b07308 */ /* 0x000e620000000800 */
[----:B--2---:R-:W-:Y:S02]  /*d790*/  F2FP.F16.F32.PACK_AB R165, R174, R180 ;  /* 0x000000b4aea5723e */ /* 0x004fe400000000ff */
[----:B------:R-:W-:-:S04]  /*d7a0*/  FADD.FTZ R181, R20, R181 ;  /* 0x000000b514b57221 */ /* 0x000fc80000010000 */
[----:B------:R-:W-:-:S04]  /*d7b0*/  FADD.FTZ R181, R21, R181 ;  /* 0x000000b515b57221 */ /* 0x000fc80000010000 */
[----:B------:R-:W-:-:S04]  /*d7c0*/  FADD.FTZ R181, R180, R181 ;  /* 0x000000b5b4b57221 */ /* 0x000fc80000010000 */
[----:B------:R-:W-:Y:S01]  /*d7d0*/  FADD.FTZ R181, R174, R181 ;  /* 0x000000b5aeb57221 */ /* 0x000fe20000010000 */
[----:B-1----:R-:W-:-:S03]  /*d7e0*/  F2FP.F16.F32.PACK_AB R167, R176, R175 ;  /* 0x000000afb0a7723e */ /* 0x002fc600000000ff */
[----:B------:R-:W-:Y:S02]  /*d7f0*/  FADD.FTZ R181, R175, R181 ;  /* 0x000000b5afb57221 */ /* 0x000fe40000010000 */
[----:B------:R0:W-:Y:S01]  /*d800*/  STSM.16.M88.4 [R188], R164 ;  /* 0x000000a4bc007844 */ /* 0x0001e20000000200 */
[----:B------:R-:W-:Y:S01]  /*d810*/  WARPGROUP.ARRIVE ;  /* 0x00000000000079c5 */ /* 0x000fe20000000000 */
[----:B------:R-:W-:-:S05]  /*d820*/  FADD.FTZ R5, R176, R181 ;  /* 0x000000b5b0057221 */ /* 0x000fca0000010000 */
[----:B------:R-:W-:Y:S01]  /*d830*/  HGMMA.64x256x16.F32 R24, R152, gdesc[UR12].tnspB, R24, gsb0 ;  /* 0x43e0000c98187df0 */ /* 0x000fe20008000818 */
[----:B------:R-:W-:Y:S01]  /*d840*/  UMOV UR14, UR6 ;  /* 0x00000006000e7c82 */ /* 0x000fe20008000000 */
[----:B------:R-:W-:Y:S01]  /*d850*/  UMOV UR15, 0x40000040 ;  /* 0x40000040000f7882 */ /* 0x000fe20000000000 */
[----:B------:R-:W-:Y:S01]  /*d860*/  R2UR UR6, R10 ;  /* 0x000000000a0672ca */ /* 0x000fe200000e0000 */
[----:B------:R-:W-:Y:S02]  /*d870*/  WARPGROUP.DEPBAR.LE gsb0, 0x0 ;  /* 0x00008000000079c5 */ /* 0x000fe40000010000 */
[----:B------:R-:W-:-:S15]  /*d880*/  WARPGROUP.ARRIVE ;  /* 0x00000000000079c5 */ /* 0x000fde0000000000 */
[----:B------:R-:W-:-:S07]  /*d890*/  NOP ;  /* 0x0000000000007918 */ /* 0x000fce0000000000 */
        /* <DEDUP_REMOVED lines=25> */
.L_x_8364:
        /* <DEDUP_REMOVED lines=10> */
.L_x_8354:
[----:B------:R-:W2:Y:S01]  /*dad0*/  SHFL.BFLY PT, R4, R5, 0x2, 0x1f ;  /* 0x0c401f0005047f89 */ /* 0x000ea200000e0000 */
[----:B------:R-:W-:Y:S01]  /*dae0*/  IMAD.MOV.U32 R20, RZ, RZ, -0x800000 ;  /* 0xff800000ff147424 */ /* 0x000fe200078e00ff */
[----:B------:R-:W-:Y:S08]  /*daf0*/  BAR.ARV 0x8, 0x100 ;  /* 0x0204000000007b1d */ /* 0x000ff00000002000 */
[----:B------:R-:W-:Y:S01]  /*db00*/  BAR.SYNC.DEFER_BLOCKING 0xf, 0x100 ;  /* 0x03c4000000007b1d */ /* 0x000fe20000010000 */
[----:B------:R-:W-:Y:S01]  /*db10*/  ISETP.NE.AND P2, PT, R23, RZ, PT ;  /* 0x000000ff1700720c */ /* 0x000fe20003f45270 */
[----:B------:R-:W-:-:S04]  /*db20*/  UIADD3 UR36, UR36, 0x1, URZ ;  /* 0x0000000124247890 */ /* 0x000fc8000fffe03f */
[----:B------:R-:W3:Y:S01]  /*db30*/  SHFL.BFLY PT, R3, R6, 0x2, 0x1f ;  /* 0x0c401f0006037f89 */ /* 0x000ee200000e0000 */
[----:B--2---:R-:W-:-:S05]  /*db40*/  FADD.FTZ R4, R4, R5 ;  /* 0x0000000504047221 */ /* 0x004fca0000010000 */
[----:B------:R-:W2:Y:S01]  /*db50*/  SHFL.BFLY PT, R11, R4, 0x1, 0x1f ;  /* 0x0c201f00040b7f89 */ /* 0x000ea200000e0000 */
[----:B---3--:R-:W-:Y:S01]  /*db60*/  FADD.FTZ R3, R3, R6 ;  /* 0x0000000603037221 */ /* 0x008fe20000010000 */
[----:B------:R-:W-:-:S04]  /*db70*/  IMAD.U32 R6, RZ, RZ, UR10 ;  /* 0x0000000aff067e24 */ /* 0x000fc8000f8e00ff */
[----:B------:R-:W0:Y:S01]  /*db80*/  SHFL.BFLY PT, R0, R3, 0x1, 0x1f ;  /* 0x0c201f0003007f89 */ /* 0x000e2200000e0000 */
[----:B--2---:R-:W-:Y:S01]  /*db90*/  FADD.FTZ R10, R4, R11 ;  /* 0x0000000b040a7221 */ /* 0x004fe20000010000 */
[----:B------:R-:W-:-:S04]  /*dba0*/  IMAD.U32 R4, RZ, RZ, UR10 ;  /* 0x0000000aff047e24 */ /* 0x000fc8000f8e00ff */
[----:B------:R-:W-:-:S13]  /*dbb0*/  FSETP.NE.FTZ.AND P1, PT, R10, RZ, PT ;  /* 0x000000ff0a00720b */ /* 0x000fda0003f35000 */
[----:B------:R-:W-:Y:S01]  /*dbc0*/  @P1 FMUL.FTZ R4, R4, 0.69314718246459960938 ;  /* 0x3f31721804041820 */ /* 0x000fe20000410000 */
[----:B01----:R-:W-:Y:S01]  /*dbd0*/  FADD.FTZ R9, R3, R0 ;  /* 0x0000000003097221 */ /* 0x003fe20000010000 */
[----:B------:R-:W-:Y:S01]  /*dbe0*/  IMAD.MOV.U32 R3, RZ, RZ, -0x800000 ;  /* 0xff800000ff037424 */ /* 0x000fe200078e00ff */
[----:B------:R-:W0:Y:S03]  /*dbf0*/  @P1 MUFU.LG2 R0, R10 ;  /* 0x0000000a00001308 */ /* 0x000e260000000c00 */
[----:B------:R-:W-:-:S13]  /*dc00*/  FSETP.NE.FTZ.AND P0, PT, R9, RZ, PT ;  /* 0x000000ff0900720b */ /* 0x000fda0003f15000 */
[----:B------:R-:W1:Y:S01]  /*dc10*/  @P0 MUFU.LG2 R11, R9 ;  /* 0x00000009000b0308 */ /* 0x000e620000000c00 */
[----:B0-----:R-:W-:Y:S01]  /*dc20*/  @P1 FMUL.FTZ R5, R0, 0.69314718246459960938 ;  /* 0x3f31721800051820 */ /* 0x001fe20000410000 */
[----:B------:R-:W-:Y:S02]  /*dc30*/  IMAD.MOV.U32 R0, RZ, RZ, RZ ;  /* 0x000000ffff007224 */ /* 0x000fe400078e00ff */
[----:B------:R-:W-:Y:S01]  /*dc40*/  @P0 FMUL.FTZ R6, R6, 0.69314718246459960938 ;  /* 0x3f31721806060820 */ /* 0x000fe20000410000 */
[----:B------:R-:W-:Y:S01]  /*dc50*/  @P1 FFMA.FTZ R20, R4, R8, R5 ;  /* 0x0000000804141223 */ /* 0x000fe20000010005 */
[----:B------:R-:W-:Y:S02]  /*dc60*/  IMAD.MOV.U32 R4, RZ, RZ, RZ ;  /* 0x000000ffff047224 */ /* 0x000fe400078e00ff */
[----:B------:R-:W0:Y:S08]  /*dc70*/  @P1 MUFU.RCP R0, R10 ;  /* 0x0000000a00001308 */ /* 0x000e300000001000 */
[----:B------:R-:W2:Y:S01]  /*dc80*/  @P0 MUFU.RCP R4, R9 ;  /* 0x0000000900040308 */ /* 0x000ea20000001000 */
[----:B-1----:R-:W-:-:S04]  /*dc90*/  @P0 FMUL.FTZ R11, R11, 0.69314718246459960938 ;  /* 0x3f3172180b0b0820 */ /* 0x002fc80000410000 */
[----:B------:R-:W-:Y:S01]  /*dca0*/  @P0 FFMA.FTZ R3, R6, R7, R11 ;  /* 0x0000000706030223 */ /* 0x000fe2000001000b */
[C---:B------:R-:W-:Y:S01]  /*dcb0*/  @!P2 IMAD R6, R2.reuse, 0x40, R19 ;  /* 0x000000400206a824 */ /* 0x040fe200078e0213 */
[----:B------:R-:W-:Y:S01]  /*dcc0*/  PLOP3.LUT P0, PT, PT, PT, PT, 0x8, 0x0 ;  /* 0x000000000000781c */ /* 0x000fe20003f0e170 */
[----:B------:R-:W-:Y:S02]  /*dcd0*/  VIADD R2, R2, 0x1 ;  /* 0x0000000102027836 */ /* 0x000fe40000000000 */
[-C--:B0-----:R-:W-:Y:S01]  /*dce0*/  FMUL.FTZ R26, R26, R0.reuse ;  /* 0x000000001a1a7220 */ /* 0x081fe20000410000 */
[----:B------:R-:W-:Y:S02]  /*dcf0*/  @!P2 IMAD R17, R6, 0x4, R17 ;  /* 0x000000040611a824 */ /* 0x000fe400078e0211 */
[-C--:B------:R-:W-:Y:S01]  /*dd00*/  FMUL.FTZ R27, R27, R0.reuse ;  /* 0x000000001b1b7220 */ /* 0x080fe20000410000 */
[-C--:B------:R-:W-:Y:S01]  /*dd10*/  FMUL.FTZ R30, R30, R0.reuse ;  /* 0x000000001e1e7220 */ /* 0x080fe20000410000 */
[----:B------:R-:W-:Y:S01]  /*dd20*/  ISETP.NE.AND P1, PT, R2, 0x2, PT ;  /* 0x000000020200780c */ /* 0x000fe20003f25270 */
[-C--:B------:R-:W-:Y:S01]  /*dd30*/  FMUL.FTZ R31, R31, R0.reuse ;  /* 0x000000001f1f7220 */ /* 0x080fe20000410000 */
[----:B------:R0:W-:Y:S01]  /*dd40*/  @!P2 STS [R17+0x38420], R0 ;  /* 0x038420001100a388 */ /* 0x0001e20000000800 */
[----:B------:R-:W-:Y:S01]  /*dd50*/  FMUL.FTZ R34, R34, R0 ;  /* 0x0000000022227220 */ /* 0x000fe20000410000 */
[----:B------:R-:W-:Y:S01]  /*dd60*/  SEL R5, RZ, 0x1, P1 ;  /* 0x00000001ff057807 */ /* 0x000fe20000800000 */
[-C--:B--2---:R-:W-:Y:S01]  /*dd70*/  FMUL.FTZ R24, R24, R4.reuse ;  /* 0x0000000418187220 */ /* 0x084fe20000410000 */
[----:B------:R0:W-:Y:S01]  /*dd80*/  @!P2 STS [R17+0x38400], R4 ;  /* 0x038400041100a388 */ /* 0x0001e20000000800 */
        /* <DEDUP_REMOVED lines=123> */
[----:B------:R-:W-:Y:S01]  /*e540*/  SEL R2, R2, RZ, P1 ;  /* 0x000000ff02027207 */ /* 0x000fe20000800000 */
[----:B------:R-:W-:Y:S01]  /*e550*/  ULOP3.LUT UR37, UR37, UR4, URZ, 0x3c, !UPT ;  /* 0x0000000425257292 */ /* 0x000fe2000f8e3c3f */
[----:B0-----:R-:W-:Y:S11]  /*e560*/  BAR.ARV 0xe, 0x100 ;  /* 0x0384000000007b1d */ /* 0x001ff60000002000 */
.L_x_8323:
[----:B------:R-:W2:Y:S01]  /*e570*/  S2R R0, SR_CgaCtaId ;  /* 0x0000000000007919 */ /* 0x000ea20000008800 */
[----:B------:R-:W-:Y:S01]  /*e580*/  MOV R17, 0x400 ;  /* 0x0000040000117802 */ /* 0x000fe20000000f00 */
[----:B------:R-:W-:Y:S01]  /*e590*/  BSSY B0, `(.L_x_8366) ;  /* 0x0000485000007945 */ /* 0x000fe20003800000 */
[----:B------:R-:W-:Y:S02]  /*e5a0*/  BAR.SYNC.DEFER_BLOCKING 0x5, 0x180 ;  /* 0x0146000000007b1d */ /* 0x000fe40000010000 */
[----:B--2---:R-:W-:Y:S02]  /*e5b0*/  LEA R17, R0, R17, 0x18 ;  /* 0x0000001100117211 */ /* 0x004fe400078ec0ff */
[----:B------:R-:W-:-:S03]  /*e5c0*/  SHF.R.U32.HI R0, RZ, 0x10, R199 ;  /* 0x00000010ff007819 */ /* 0x000fc600000116c7 */
[----:B01----:R-:W0:Y:S02]  /*e5d0*/  LDS.128 R4, [R17+0x388d0] ;  /* 0x0388d00011047984 */ /* 0x003e240000000c00 */
[----:B0-----:R-:W-:Y:S02]  /*e5e0*/  R2UR UR4, R5 ;  /* 0x00000000050472ca */ /* 0x001fe400000e0000 */
[----:B------:R-:W-:Y:S01]  /*e5f0*/  R2UR UR5, R7 ;  /* 0x00000000070572ca */ /* 0x000fe200000e0000 */
[----:B------:R-:W-:Y:S06]  /*e600*/  BAR.ARV 0x4, 0x180 ;  /* 0x0106000000007b1d */ /* 0x000fec0000002000 */
[----:B------:R-:W-:Y:S08]  /*e610*/  @P0 BRA `(.L_x_8367) ;  /* 0x00000038002c0947 */ /* 0x000ff00003800000 */
[----:B------:R-:W2:Y:S01]  /*e620*/  LDL R9, [R1+0x2c] ;  /* 0x00002c0001097983 */ /* 0x000ea20000100800 */
[----:B------:R-:W-:Y:S01]  /*e630*/  ULDC.64 UR6, c[0x0][0xd08] ;  /* 0x0003420000067ab9 */ /* 0x000fe20000000a00 */
[----:B------:R-:W0:Y:S01]  /*e640*/  S2R R8, SR_SWINHI ;  /* 0x0000000000087919 */ /* 0x000e220000002f00 */
[----:B------:R-:W-:Y:S02]  /*e650*/  MOV R4, R17 ;  /* 0x0000001100047202 */ /* 0x000fe40000000f00 */
[----:B0-----:R-:W-:Y:S01]  /*e660*/  MOV R5, R8 ;  /* 0x0000000800057202 */ /* 0x001fe20000000f00 */
[----:B------:R-:W-:Y:S02]  /*e670*/  BAR.SYNC.DEFER_BLOCKING 0x1, 0x100 ;  /* 0x0044000000007b1d */ /* 0x000fe40000010000 */
[----:B--2---:R-:W-:-:S03]  /*e680*/  IMAD.WIDE R152, R9, 0x2, R4 ;  /* 0x0000000209987825 */ /* 0x004fc600078e0204 */
[C---:B------:R-:W-:Y:S02]  /*e690*/  IADD3 R8, P6, R152.reuse, 0x6060, RZ ;  /* 0x0000606098087810 */ /* 0x040fe40007fde0ff */
[----:B------:R-:W-:Y:S02]  /*e6a0*/  IADD3 R10, P0, R152, 0x6040, RZ ;  /* 0x00006040980a7810 */ /* 0x000fe40007f1e0ff */
[----:B------:R-:W-:Y:S01]  /*e6b0*/  LOP3.LUT R7, R8, 0x380, RZ, 0xc0, !PT ;  /* 0x0000038008077812 */ /* 0x000fe200078ec0ff */
[----:B------:R-:W-:Y:S01]  /*e6c0*/  IMAD.X R9, RZ, RZ, R153, P6 ;  /* 0x000000ffff097224 */ /* 0x000fe200030e0699 */
[----:B------:R-:W-:Y:S02]  /*e6d0*/  LOP3.LUT R11, R10, 0x380, RZ, 0xc0, !PT ;  /* 0x000003800a0b7812 */ /* 0x000fe400078ec0ff */
[----:B------:R-:W-:Y:S02]  /*e6e0*/  SHF.R.U64 R7, R7, 0x3, RZ ;  /* 0x0000000307077819 */ /* 0x000fe400000012ff */
[----:B------:R-:W-:-:S02]  /*e6f0*/  IADD3 R12, P1, R152, 0x6020, RZ ;  /* 0x00006020980c7810 */ /* 0x000fc40007f3e0ff */
[----:B------:R-:W-:Y:S02]  /*e700*/  LOP3.LUT R8, R7, R8, RZ, 0x3c, !PT ;  /* 0x0000000807087212 */ /* 0x000fe400078e3cff */
[----:B------:R-:W-:Y:S02]  /*e710*/  SHF.R.U64 R11, R11, 0x3, RZ ;  /* 0x000000030b0b7819 */ /* 0x000fe400000012ff */
[----:B------:R-:W-:Y:S02]  /*e720*/  LOP3.LUT R13, R12, 0x380, RZ, 0xc0, !PT ;  /* 0x000003800c0d7812 */ /* 0x000fe400078ec0ff */
[----:B------:R-:W-:Y:S01]  /*e730*/  MOV R165, R8 ;  /* 0x0000000800a57202 */ /* 0x000fe20000000f00 */
[--C-:B------:R-:W-:Y:S01]  /*e740*/  IMAD.MOV.U32 R9, RZ, RZ, R153.reuse ;  /* 0x000000ffff097224 */ /* 0x100fe200078e0099 */
[----:B------:R-:W-:Y:S01]  /*e750*/  LOP3.LUT R10, R11, R10, RZ, 0x3c, !PT ;  /* 0x0000000a0b0a7212 */ /* 0x000fe200078e3cff */
[----:B------:R-:W-:Y:S01]  /*e760*/  IMAD.X R11, RZ, RZ, R153, P0 ;  /* 0x000000ffff0b7224 */ /* 0x000fe200000e0699 */
[----:B------:R-:W-:-:S02]  /*e770*/  LOP3.LUT R8, R152, 0x380, RZ, 0xc0, !PT ;  /* 0x0000038098087812 */ /* 0x000fc400078ec0ff */
[----:B------:R-:W-:Y:S02]  /*e780*/  SHF.R.U64 R13, R13, 0x3, RZ ;  /* 0x000000030d0d7819 */ /* 0x000fe400000012ff */
[----:B------:R-:W-:Y:S02]  /*e790*/  SHF.R.U64 R8, R8, 0x3, RZ ;  /* 0x0000000308087819 */ /* 0x000fe400000012ff */
[----:B------:R-:W-:Y:S01]  /*e7a0*/  LOP3.LUT R12, R13, R12, RZ, 0x3c, !PT ;  /* 0x0000000c0d0c7212 */ /* 0x000fe200078e3cff */
[----:B------:R-:W-:Y:S01]  /*e7b0*/  IMAD.X R13, RZ, RZ, R153, P1 ;  /* 0x000000ffff0d7224 */ /* 0x000fe200008e0699 */
[----:B------:R-:W-:Y:S02]  /*e7c0*/  MOV R164, R10 ;  /* 0x0000000a00a47202 */ /* 0x000fe40000000f00 */
[----:B------:R-:W0:Y:S01]  /*e7d0*/  LDC R10, c[0x0][0xbd4] ;  /* 0x0002f500ff0a7b82 */ /* 0x000e220000000800 */
[----:B------:R-:W-:Y:S02]  /*e7e0*/  LOP3.LUT R8, R8, R152, RZ, 0x3c, !PT ;  /* 0x0000009808087212 */ /* 0x000fe400078e3cff */
[----:B------:R-:W-:-:S02]  /*e7f0*/  MOV R22, R12 ;  /* 0x0000000c00167202 */ /* 0x000fc40000000f00 */
[C---:B------:R-:W-:Y:S02]  /*e800*/  IADD3 R156, P4, R152.reuse, 0x4040, RZ ;  /* 0x00004040989c7810 */ /* 0x040fe40007f9e0ff */
[----:B------:R-:W-:Y:S02]  /*e810*/  MOV R12, R8 ;  /* 0x00000008000c7202 */ /* 0x000fe40000000f00 */
[C---:B------:R-:W-:Y:S02]  /*e820*/  IADD3 R162, P0, R152.reuse, 0x2060, RZ ;  /* 0x0000206098a27810 */ /* 0x040fe40007f1e0ff */
[----:B------:R-:W-:Y:S02]  /*e830*/  IADD3 R8, P1, R152, 0x2040, RZ ;  /* 0x0000204098087810 */ /* 0x000fe40007f3e0ff */
[----:B------:R-:W-:Y:S02]  /*e840*/  LOP3.LUT R157, R156, 0x380, RZ, 0xc0, !PT ;  /* 0x000003809c9d7812 */ /* 0x000fe400078ec0ff */
[----:B------:R-:W-:-:S02]  /*e850*/  LOP3.LUT R163, R162, 0x380, RZ, 0xc0, !PT ;  /* 0x00000380a2a37812 */ /* 0x000fc400078ec0ff */
[----:B------:R-:W-:Y:S02]  /*e860*/  LOP3.LUT R9, R8, 0x380, RZ, 0xc0, !PT ;  /* 0x0000038008097812 */ /* 0x000fe400078ec0ff */
[----:B------:R-:W-:Y:S02]  /*e870*/  SHF.R.U64 R157, R157, 0x3, RZ ;  /* 0x000000039d9d7819 */ /* 0x000fe400000012ff */
[----:B------:R-:W-:Y:S02]  /*e880*/  SHF.R.U64 R163, R163, 0x3, RZ ;  /* 0x00000003a3a37819 */ /* 0x000fe400000012ff */
[----:B------:R-:W-:Y:S02]  /*e890*/  SHF.R.U64 R9, R9, 0x3, RZ ;  /* 0x0000000309097819 */ /* 0x000fe400000012ff */
[----:B------:R-:W-:Y:S01]  /*e8a0*/  LOP3.LUT R156, R157, R156, RZ, 0x3c, !PT ;  /* 0x0000009c9d9c7212 */ /* 0x000fe200078e3cff */
[--C-:B------:R-:W-:Y:S01]  /*e8b0*/  IMAD.X R157, RZ, RZ, R153.reuse, P4 ;  /* 0x000000ffff9d7224 */ /* 0x100fe200020e0699 */
[----:B------:R-:W-:Y:S01]  /*e8c0*/  LOP3.LUT R162, R163, R162, RZ, 0x3c, !PT ;  /* 0x000000a2a3a27212 */ /* 0x000fe200078e3cff */
[--C-:B------:R-:W-:Y:S01]  /*e8d0*/  IMAD.X R163, RZ, RZ, R153.reuse, P0 ;  /* 0x000000ffffa37224 */ /* 0x100fe200000e0699 */
[----:B------:R-:W-:Y:S01]  /*e8e0*/  LOP3.LUT R8, R9, R8, RZ, 0x3c, !PT ;  /* 0x0000000809087212 */ /* 0x000fe200078e3cff */
[----:B------:R-:W-:Y:S01]  /*e8f0*/  IMAD.X R9, RZ, RZ, R153, P1 ;  /* 0x000000ffff097224 */ /* 0x000fe200008e0699 */
[----:B------:R-:W-:-:S02]  /*e900*/  ISETP.NE.AND P0, PT, R0, RZ, PT ;  /* 0x000000ff0000720c */ /* 0x000fc40003f05270 */
[----:B------:R-:W-:Y:S02]  /*e910*/  MOV R156, R156 ;  /* 0x0000009c009c7202 */ /* 0x000fe40000000f00 */
[----:B------:R-:W-:Y:S02]  /*e920*/  IADD3 R158, P5, R152, 0x4020, RZ ;  /* 0x00004020989e7810 */ /* 0x000fe40007fbe0ff */
[----:B0-----:R-:W-:Y:S02]  /*e930*/  SEL R0, R0, R10, P0 ;  /* 0x0000000a00007207 */ /* 0x001fe40000000000 */
[----:B------:R-:W-:Y:S02]  /*e940*/  MOV R157, R8 ;  /* 0x00000008009d7202 */ /* 0x000fe40000000f00 */
[----:B------:R-:W-:Y:S02]  /*e950*/  IADD3 R8, P0, R152, 0x2020, RZ ;  /* 0x0000202098087810 */ /* 0x000fe40007f1e0ff */
[----:B------:R-:W-:-:S02]  /*e960*/  LOP3.LUT R159, R158, 0x380, RZ, 0xc0, !PT ;  /* 0x000003809e9f7812 */ /* 0x000fc400078ec0ff */
[----:B------:R-:W-:Y:S02]  /*e970*/  LOP3.LUT R9, R8, 0x380, RZ, 0xc0, !PT ;  /* 0x0000038008097812 */ /* 0x000fe400078ec0ff */
[----:B------:R-:W-:Y:S02]  /*e980*/  SHF.R.U64 R159, R159, 0x3, RZ ;  /* 0x000000039f9f7819 */ /* 0x000fe400000012ff */
[----:B------:R-:W-:Y:S02]  /*e990*/  SHF.R.U64 R9, R9, 0x3, RZ ;  /* 0x0000000309097819 */ /* 0x000fe400000012ff */
[----:B------:R-:W-:Y:S01]  /*e9a0*/  LOP3.LUT R158, R159, R158, RZ, 0x3c, !PT ;  /* 0x0000009e9f9e7212 */ /* 0x000fe200078e3cff */
[--C-:B------:R-:W-:Y:S01]  /*e9b0*/  IMAD.X R159, RZ, RZ, R153.reuse, P5 ;  /* 0x000000ffff9f7224 */ /* 0x100fe200028e0699 */
[----:B------:R-:W-:Y:S01]  /*e9c0*/  LOP3.LUT R8, R9, R8, RZ, 0x3c, !PT ;  /* 0x0000000809087212 */ /* 0x000fe200078e3cff */
[----:B------:R-:W-:Y:S01]  /*e9d0*/  IMAD.X R9, RZ, RZ, R153, P0 ;  /* 0x000000ffff097224 */ /* 0x000fe200000e0699 */
[----:B------:R-:W-:-:S02]  /*e9e0*/  F2FP.F16.F32.PACK_AB R10, R29, R28 ;  /* 0x0000001c1d0a723e */ /* 0x000fc400000000ff */
[----:B------:R-:W-:Y:S02]  /*e9f0*/  MOV R158, R158 ;  /* 0x0000009e009e7202 */ /* 0x000fe40000000f00 */
[----:B------:R-:W-:Y:S02]  /*ea00*/  MOV R159, R8 ;  /* 0x00000008009f7202 */ /* 0x000fe40000000f00 */
[----:B------:R-:W-:Y:S02]  /*ea10*/  F2FP.F16.F32.PACK_AB R8, R25, R24 ;  /* 0x000000181908723e */ /* 0x000fe400000000ff */
[----:B------:R-:W-:Y:S02]  /*ea20*/  F2FP.F16.F32.PACK_AB R9, R27, R26 ;  /* 0x0000001a1b09723e */ /* 0x000fe400000000ff */
[----:B------:R-:W-:Y:S02]  /*ea30*/  F2FP.F16.F32.PACK_AB R11, R31, R30 ;  /* 0x0000001e1f0b723e */ /* 0x000fe400000000ff */
[----:B------:R-:W-:-:S02]  /*ea40*/  IADD3 R14, P2, R152, 0x6000, RZ ;  /* 0x00006000980e7810 */ /* 0x000fc40007f5e0ff */
[----:B------:R-:W-:Y:S01]  /*ea50*/  F2FP.F16.F32.PACK_AB R13, R35, R34 ;  /* 0x00000022230d723e */ /* 0x000fe200000000ff */
[----:B------:R0:W-:Y:S01]  /*ea60*/  STSM.16.M88.4 [R12], R8 ;  /* 0x000000080c007844 */ /* 0x0001e20000000200 */
[----:B------:R-:W-:Y:S02]  /*ea70*/  LOP3.LUT R15, R14, 0x380, RZ, 0xc0, !PT ;  /* 0x000003800e0f7812 */ /* 0x000fe400078ec0ff */
[----:B------:R-:W-:Y:S02]  /*ea80*/  IADD3 R154, P3, R152, 0x4060, RZ ;  /* 0x00004060989a7810 */ /* 0x000fe40007f7e0ff */
[----:B------:R-:W-:Y:S02]  /*ea90*/  SHF.R.U64 R15, R15, 0x3, RZ ;  /* 0x000000030f0f7819 */ /* 0x000fe400000012ff */
[----:B------:R-:W-:Y:S02]  /*eaa0*/  LOP3.LUT R155, R154, 0x380, RZ, 0xc0, !PT ;  /* 0x000003809a9b7812 */ /* 0x000fe400078ec0ff */
[----:B------:R-:W-:Y:S01]  /*eab0*/  LOP3.LUT R14, R15, R14, RZ, 0x3c, !PT ;  /* 0x0000000e0f0e7212 */ /* 0x000fe200078e3cff */
[----:B------:R-:W-:Y:S01]  /*eac0*/  IMAD.X R15, RZ, RZ, R153, P2 ;  /* 0x000000ffff0f7224 */ /* 0x000fe200010e0699 */
[----:B------:R-:W-:-:S02]  /*ead0*/  SHF.R.U64 R155, R155, 0x3, RZ ;  /* 0x000000039b9b7819 */ /* 0x000fc400000012ff */
[C---:B------:R-:W-:Y:S02]  /*eae0*/  IADD3 R160, P6, R152.reuse, 0x4000, RZ ;  /* 0x0000400098a07810 */ /* 0x040fe40007fde0ff */
[----:B------:R-:W-:Y:S02]  /*eaf0*/  MOV R21, R14 ;  /* 0x0000000e00157202 */ /* 0x000fe40000000f00 */
[----:B0-----:R-:W-:Y:S02]  /*eb00*/  IADD3 R8, P0, R152, 0x20, RZ ;  /* 0x0000002098087810 */ /* 0x001fe40007f1e0ff */
[----:B------:R-:W-:Y:S02]  /*eb10*/  F2FP.F16.F32.PACK_AB R12, R33, R32 ;  /* 0x00000020210c723e */ /* 0x000fe400000000ff */
[----:B------:R-:W-:Y:S02]  /*eb20*/  LOP3.LUT R9, R8, 0x380, RZ, 0xc0, !PT ;  /* 0x0000038008097812 */ /* 0x000fe400078ec0ff */
[----:B------:R-:W-:-:S02]  /*eb30*/  F2FP.F16.F32.PACK_AB R14, R37, R36 ;  /* 0x00000024250e723e */ /* 0x000fc400000000ff */
[----:B------:R-:W-:Y:S02]  /*eb40*/  SHF.R.U64 R9, R9, 0x3, RZ ;  /* 0x0000000309097819 */ /* 0x000fe400000012ff */
[----:B------:R-:W-:Y:S02]  /*eb50*/  F2FP.F16.F32.PACK_AB R15, R39, R38 ;  /* 0x00000026270f723e */ /* 0x000fe400000000ff */
[----:B------:R-:W-:Y:S01]  /*eb60*/  LOP3.LUT R8, R9, R8, RZ, 0x3c, !PT ;  /* 0x0000000809087212 */ /* 0x000fe200078e3cff */
[----:B------:R-:W-:Y:S01]  /*eb70*/  IMAD.X R9, RZ, RZ, R153, P0 ;  /* 0x000000ffff097224 */ /* 0x000fe200000e0699 */
[----:B------:R-:W-:Y:S02]  /*eb80*/  F2FP.F16.F32.PACK_AB R10, R45, R44 ;  /* 0x0000002c2d0a723e */ /* 0x000fe400000000ff */
[----:B------:R-:W-:Y:S02]  /*eb90*/  F2FP.F16.F32.PACK_AB R11, R47, R46 ;  /* 0x0000002e2f0b723e */ /* 0x000fe400000000ff */
[----:B------:R-:W-:-:S02]  /*eba0*/  MOV R8, R8 ;  /* 0x0000000800087202 */ /* 0x000fc40000000f00 */
[----:B------:R-:W-:Y:S01]  /*ebb0*/  LOP3.LUT R154, R155, R154, RZ, 0x3c, !PT ;  /* 0x0000009a9b9a7212 */ /* 0x000fe200078e3cff */
[----:B------:R-:W-:Y:S01]  /*ebc0*/  IMAD.X R155, RZ, RZ, R153, P3 ;  /* 0x000000ffff9b7224 */ /* 0x000fe200018e0699 */
[----:B------:R-:W-:Y:S01]  /*ebd0*/  LOP3.LUT R161, R160, 0x380, RZ, 0xc0, !PT ;  /* 0x00000380a0a17812 */ /* 0x000fe200078ec0ff */
[----:B------:R0:W-:Y:S01]  /*ebe0*/  STSM.16.M88.4 [R8], R12 ;  /* 0x0000000c08007844 */ /* 0x0001e20000000200 */
[----:B------:R-:W-:Y:S02]  /*ebf0*/  MOV R162, R162 ;  /* 0x000000a200a27202 */ /* 0x000fe40000000f00 */
[----:B------:R-:W-:Y:S02]  /*ec00*/  MOV R7, R154 ;  /* 0x0000009a00077202 */ /* 0x000fe40000000f00 */
[----:B------:R-:W-:Y:S02]  /*ec10*/  SHF.R.U64 R161, R161, 0x3, RZ ;  /* 0x00000003a1a17819 */ /* 0x000fe400000012ff */
[----:B------:R-:W-:-:S02]  /*ec20*/  F2FP.F16.F32.PACK_AB R155, R71, R70 ;  /* 0x00000046479b723e */ /* 0x000fc400000000ff */
        /* <DEDUP_REMOVED lines=89> */
[----:B-1----:R-:W0:Y:S04]  /*f1c0*/  LDC.64 R14, c[0x0][0xd00] ;  /* 0x00034000ff0e7b82 */ /* 0x002e280000000a00 */
[----:B------:R1:W-:Y:S04]  /*f1d0*/  STSM.16.M88.4 [R165], R8 ;  /* 0x00000008a5007844 */ /* 0x0003e80000000200 */
[----:B-1----:R-:W1:Y:S08]  /*f1e0*/  LDC.64 R10, c[0x0][0xd00] ;  /* 0x00034000ff0a7b82 */ /* 0x002e700000000a00 */
[----:B------:R-:W-:Y:S01]  /*f1f0*/  BAR.SYNC.DEFER_BLOCKING 0x1, 0x100 ;  /* 0x0044000000007b1d */ /* 0x000fe20000010000 */
[----:B------:R-:W-:-:S04]  /*f200*/  @P0 LEA R8, P2, R192, UR6, 0x2 ;  /* 0x00000006c0080c11 */ /* 0x000fc8000f8410ff */
[----:B------:R-:W-:Y:S01]  /*f210*/  @P0 LEA.HI.X R9, R192, UR7, R200, 0x2, P2 ;  /* 0x00000007c0090c11 */ /* 0x000fe200090f14c8 */
[----:B------:R-:W-:Y:S01]  /*f220*/  IMAD.MOV.U32 R7, RZ, RZ, RZ ;  /* 0x000000ffff077224 */ /* 0x000fe200078e00ff */
[----:B-1----:R-:W-:-:S03]  /*f230*/  ISETP.NE.U32.AND P1, PT, R10, RZ, PT ;  /* 0x000000ff0a00720c */ /* 0x002fc60003f25070 */
[----:B------:R0:W2:Y:S01]  /*f240*/  @P0 LDG.E R12, desc[UR42][R8.64] ;  /* 0x0000002a080c0981 */ /* 0x0000a2000c1e1900 */
[----:B------:R-:W-:Y:S01]  /*f250*/  ISETP.NE.AND.EX P1, PT, R11, RZ, PT, P1 ;  /* 0x000000ff0b00720c */ /* 0x000fe20003f25310 */
[----:B0-----:R-:W-:-:S12]  /*f260*/  IMAD.WIDE R8, R192, 0x4, R14 ;  /* 0x00000004c0087825 */ /* 0x001fd800078e020e */
        /* <DEDUP_REMOVED lines=10> */
.L_x_8368:
[----:B------:R-:W2:Y:S01]  /*f310*/  LDL R8, [R1+0x8] ;  /* 0x0000080001087983 */ /* 0x000ea20000100800 */
[----:B------:R-:W-:-:S03]  /*f320*/  LOP3.LUT R199, R199, 0xff, RZ, 0xc0, !PT ;  /* 0x000000ffc7c77812 */ /* 0x000fc600078ec0ff */
[----:B--2---:R-:W0:Y:S02]  /*f330*/  SHFL.IDX PT, R8, R8, RZ, 0x1f ;  /* 0x00001fff08087589 */ /* 0x004e2400000e0000 */
[----:B0-----:R-:W-:Y:S02]  /*f340*/  ISETP.NE.AND P0, PT, R8, RZ, PT ;  /* 0x000000ff0800720c */ /* 0x001fe40003f05270 */
[----:B-----5:R-:W-:-:S11]  /*f350*/  SHF.R.S32.HI R8, RZ, 0x1f, R7 ;  /* 0x0000001fff087819 */ /* 0x020fd60000011407 */
[----:B------:R-:W-:Y:S05]  /*f360*/  @P0 BRA `(.L_x_8369) ;  /* 0x0000000000f40947 */ /* 0x000fea0003800000 */
[----:B------:R-:W2:Y:S01]  /*f370*/  LDL R156, [R1+0x28] ;  /* 0x00002800019c7983 */ /* 0x000ea20000100800 */
[----:B------:R-:W-:Y:S01]  /*f380*/  IMAD.MOV.U32 R9, RZ, RZ, 0xab8 ;  /* 0x00000ab8ff097424 */ /* 0x000fe200078e00ff */
[----:B------:R-:W-:Y:S01]  /*f390*/  ISETP.GT.AND P1, PT, R0, 0x1, PT ;  /* 0x000000010000780c */ /* 0x000fe20003f24270 */
[----:B------:R-:W0:Y:S01]  /*f3a0*/  LDC R155, c[0x0][0xce8] ;  /* 0x00033a00ff9b7b82 */ /* 0x000e220000000800 */
[----:B------:R-:W-:Y:S01]  /*f3b0*/  ISETP.NE.U32.AND P0, PT, R10, RZ, PT ;  /* 0x000000ff0a00720c */ /* 0x000fe20003f05070 */
[----:B------:R-:W-:Y:S01]  /*f3c0*/  VIADD R153, R191, UR39 ;  /* 0x00000027bf997c36 */ /* 0x000fe20008000000 */
[----:B------:R-:W-:Y:S02]  /*f3d0*/  SEL R9, R9, 0xa78, P1 ;  /* 0x00000a7809097807 */ /* 0x000fe40000800000 */
[----:B------:R-:W-:Y:S02]  /*f3e0*/  ISETP.NE.AND.EX P0, PT, R11, RZ, PT, P0 ;  /* 0x000000ff0b00720c */ /* 0x000fe40003f05300 */
[----:B------:R-:W-:Y:S01]  /*f3f0*/  SEL R154, R199, RZ, P1 ;  /* 0x000000ffc79a7207 */ /* 0x000fe20000800000 */
[----:B------:R-:W1:Y:S01]  /*f400*/  LDC.64 R12, c[0x0][R9+0x220] ;  /* 0x00008800090c7b82 */ /* 0x000e620000000a00 */
[----:B------:R-:W-:-:S02]  /*f410*/  SEL R22, R192, RZ, !P0 ;  /* 0x000000ffc0167207 */ /* 0x000fc40004000000 */
[----:B------:R-:W-:-:S05]  /*f420*/  SEL R21, R200, RZ, !P0 ;  /* 0x000000ffc8157207 */ /* 0x000fca0004000000 */
[----:B------:R-:W3:Y:S01]  /*f430*/  LDC.64 R14, c[0x0][R9+0x218] ;  /* 0x00008600090e7b82 */ /* 0x000ee20000000a00 */
[----:B0-----:R-:W-:Y:S01]  /*f440*/  ISETP.NE.AND P0, PT, R155, 0x1, PT ;  /* 0x000000019b00780c */ /* 0x001fe20003f05270 */
[----:B-1----:R-:W-:-:S04]  /*f450*/  IMAD R13, R13, R22, RZ ;  /* 0x000000160d0d7224 */ /* 0x002fc800078e02ff */
[C---:B------:R-:W-:Y:S02]  /*f460*/  IMAD R21, R12.reuse, R21, R13 ;  /* 0x000000150c157224 */ /* 0x040fe400078e020d */
[----:B------:R-:W-:-:S04]  /*f470*/  IMAD.WIDE.U32 R12, R12, R22, RZ ;  /* 0x000000160c0c7225 */ /* 0x000fc800078e00ff */
[-C--:B---3--:R-:W-:Y:S02]  /*f480*/  IMAD R22, R15, R193.reuse, RZ ;  /* 0x000000c10f167224 */ /* 0x088fe400078e02ff */
        /* <DEDUP_REMOVED lines=20> */
[----:B------:R-:W-:-:S02]  /*f5d0*/  VIADD R21, R19, UR39 ;  /* 0x0000002713157c36 */ /* 0x000fc40008000000 */
        /* <DEDUP_REMOVED lines=8> */
[----:B0-----:R-:W-:-:S04]  /*f660*/  LEA R15, P0, R14, R12, 0x2 ;  /* 0x0000000c0e0f7211 */ /* 0x001fc800078010ff */
[----:B-1----:R-:W-:Y:S02]  /*f670*/  LEA.HI.X R9, R14, R13, R9, 0x2, P0 ;  /* 0x0000000d0e097211 */ /* 0x002fe400000f1409 */
[----:B------:R-:W-:Y:S04]  /*f680*/  SHFL.IDX PT, R14, R15, 0x1, 0x1c1f ;  /* 0x003c1f000f0e7f89 */ /* 0x000fe800000e0000 */
[----:B------:R-:W-:Y:S01]  /*f690*/  SHFL.IDX PT, R13, R9, RZ, 0x1c1f ;  /* 0x001c1fff090d7589 */ /* 0x000fe200000e0000 */
[----:B--2---:R-:W-:-:S05]  /*f6a0*/  IMAD.MOV R12, RZ, RZ, -R156 ;  /* 0x000000ffff0c7224 */ /* 0x004fca00078e0a9c */
[----:B------:R-:W-:Y:S02]  /*f6b0*/  ISETP.NE.AND P0, PT, R190, R12, PT ;  /* 0x0000000cbe00720c */ /* 0x000fe40003f05270 */
        /* <DEDUP_REMOVED lines=8> */
.L_x_8369:
        /* <DEDUP_REMOVED lines=10> */
[----:B------:R-:W-:-:S04]  /*f7e0*/  SHF.R.S32.HI R9, RZ, 0x1f, R0 ;  /* 0x0000001fff097819 */ /* 0x000fc80000011400 */
[----:B------:R-:W-:-:S04]  /*f7f0*/  LEA.HI R9, R9, R0, RZ, 0x3 ;  /* 0x0000000009097211 */ /* 0x000fc800078f18ff */
[----:B0-----:R-:W-:-:S05]  /*f800*/  SHF.R.S32.HI R3, RZ, 0x3, R9 ;  /* 0x00000003ff037819 */ /* 0x001fca0000011409 */
        /* <DEDUP_REMOVED lines=9> */
[----:B------:R-:W-:Y:S01]  /*f8a0*/  IMAD.X R25, RZ, RZ, R5, P3 ;  /* 0x000000ffff197224 */ /* 0x000fe200018e0605 */
[----:B------:R-:W-:Y:S02]  /*f8b0*/  IADD3 R53, P3, R4, 0x8000, RZ ;  /* 0x0000800004357810 */ /* 0x000fe40007f7e0ff */
[----:B------:R-:W-:Y:S02]  /*f8c0*/  SHF.R.U64 R44, R44, 0x3, RZ ;  /* 0x000000032c2c7819 */ /* 0x000fe400000012ff */
[----:B------:R-:W-:Y:S01]  /*f8d0*/  LOP3.LUT R52, R53, 0x380, RZ, 0xc0, !PT ;  /* 0x0000038035347812 */ /* 0x000fe200078ec0ff */
[----:B------:R-:W-:Y:S01]  /*f8e0*/  IMAD R8, R8, UR8, RZ ;  /* 0x0000000808087c24 */ /* 0x000fe2000f8e02ff */
[----:B------:R-:W-:Y:S01]  /*f8f0*/  IADD3 R49, P2, R4, 0x7000, RZ ;  /* 0x0000700004317810 */ /* 0x000fe20007f5e0ff */
[----:B------:R-:W5:Y:S01]  /*f900*/  LD.E.128 R24, desc[UR42][R24.64] ;  /* 0x0000002a18187980 */ /* 0x000f62000c101d00 */
[----:B------:R-:W-:-:S02]  /*f910*/  SHF.R.U64 R52, R52, 0x3, RZ ;  /* 0x0000000334347819 */ /* 0x000fc400000012ff */
[C---:B------:R-:W-:Y:S02]  /*f920*/  IADD3 R29, P4, R4.reuse, 0x2000, RZ ;  /* 0x00002000041d7810 */ /* 0x040fe40007f9e0ff */
[C---:B------:R-:W-:Y:S02]  /*f930*/  IADD3 R33, P5, R4.reuse, 0x3000, RZ ;  /* 0x0000300004217810 */ /* 0x040fe40007fbe0ff */
[----:B------:R-:W-:Y:S02]  /*f940*/  IADD3 R37, P6, R4, 0x4000, RZ ;  /* 0x0000400004257810 */ /* 0x000fe40007fde0ff */
[----:B------:R-:W-:Y:S02]  /*f950*/  LOP3.LUT R40, R41, 0x380, RZ, 0xc0, !PT ;  /* 0x0000038029287812 */ /* 0x000fe400078ec0ff */
[----:B------:R-:W-:Y:S01]  /*f960*/  LOP3.LUT R52, R52, R53, RZ, 0x3c, !PT ;  /* 0x0000003534347212 */ /* 0x000fe200078e3cff */
[--C-:B------:R-:W-:Y:S01]  /*f970*/  IMAD.X R53, RZ, RZ, R5.reuse, P3 ;  /* 0x000000ffff357224 */ /* 0x100fe200018e0605 */
[----:B------:R-:W-:Y:S01]  /*f980*/  LOP3.LUT R44, R44, R45, RZ, 0x3c, !PT ;  /* 0x0000002d2c2c7212 */ /* 0x000fe200078e3cff */
[----:B------:R-:W-:Y:S01]  /*f990*/  IMAD.X R45, RZ, RZ, R5, P1 ;  /* 0x000000ffff2d7224 */ /* 0x000fe200008e0605 */
[----:B------:R-:W-:-:S02]  /*f9a0*/  LOP3.LUT R48, R49, 0x380, RZ, 0xc0, !PT ;  /* 0x0000038031307812 */ /* 0x000fc400078ec0ff */
[----:B------:R-:W-:Y:S01]  /*f9b0*/  IADD3 R11, P3, R4, 0xf000, RZ ;  /* 0x0000f000040b7810 */ /* 0x000fe20007f7e0ff */
[----:B------:R-:W5:Y:S01]  /*f9c0*/  LD.E.128 R52, desc[UR42][R52.64] ;  /* 0x0000002a34347980 */ /* 0x000f62000c101d00 */
[----:B------:R-:W-:Y:S02]  /*f9d0*/  LOP3.LUT R28, R29, 0x380, RZ, 0xc0, !PT ;  /* 0x000003801d1c7812 */ /* 0x000fe400078ec0ff */
[----:B------:R-:W-:Y:S01]  /*f9e0*/  LOP3.LUT R32, R33, 0x380, RZ, 0xc0, !PT ;  /* 0x0000038021207812 */ /* 0x000fe200078ec0ff */
[----:B------:R-:W-:Y:S01]  /*f9f0*/  IMAD.X R81, RZ, RZ, R5, P3 ;  /* 0x000000ffff517224 */ /* 0x000fe200018e0605 */
[----:B------:R-:W-:Y:S01]  /*fa00*/  LOP3.LUT R36, R37, 0x380, RZ, 0xc0, !PT ;  /* 0x0000038025247812 */ /* 0x000fe200078ec0ff */
[----:B------:R-:W5:Y:S01]  /*fa10*/  LD.E.128 R44, desc[UR42][R44.64] ;  /* 0x0000002a2c2c7980 */ /* 0x000f62000c101d00 */
[----:B------:R-:W-:Y:S02]  /*fa20*/  SHF.R.U64 R40, R40, 0x3, RZ ;  /* 0x0000000328287819 */ /* 0x000fe400000012ff */
[----:B------:R-:W-:-:S02]  /*fa30*/  IADD3 R73, P1, R4, 0xd000, RZ ;  /* 0x0000d00004497810 */ /* 0x000fc40007f3e0ff */
[----:B------:R-:W-:Y:S02]  /*fa40*/  SHF.R.U64 R48, R48, 0x3, RZ ;  /* 0x0000000330307819 */ /* 0x000fe400000012ff */
[----:B------:R-:W-:Y:S02]  /*fa50*/  SHF.R.U64 R28, R28, 0x3, RZ ;  /* 0x000000031c1c7819 */ /* 0x000fe400000012ff */
[----:B------:R-:W-:Y:S02]  /*fa60*/  SHF.R.U64 R32, R32, 0x3, RZ ;  /* 0x0000000320207819 */ /* 0x000fe400000012ff */
[----:B------:R-:W-:Y:S02]  /*fa70*/  SHF.R.U64 R36, R36, 0x3, RZ ;  /* 0x0000000324247819 */ /* 0x000fe400000012ff */
[----:B------:R-:W-:Y:S01]  /*fa80*/  LOP3.LUT R40, R40, R41, RZ, 0x3c, !PT ;  /* 0x0000002928287212 */ /* 0x000fe200078e3cff */
[----:B------:R-:W-:Y:S01]  /*fa90*/  IMAD.X R41, RZ, RZ, R5, P0 ;  /* 0x000000ffff297224 */ /* 0x000fe200000e0605 */
[----:B------:R-:W-:-:S02]  /*faa0*/  LOP3.LUT R72, R73, 0x380, RZ, 0xc0, !PT ;  /* 0x0000038049487812 */ /* 0x000fc400078ec0ff */
[----:B--2---:R-:W-:Y:S02]  /*fab0*/  ISETP.NE.AND P3, PT, R21, 0x1, PT ;  /* 0x000000011500780c */ /* 0x004fe40003f65270 */
[----:B------:R-:W-:Y:S01]  /*fac0*/  LOP3.LUT R48, R48, R49, RZ, 0x3c, !PT ;  /* 0x0000003130307212 */ /* 0x000fe200078e3cff */
[--C-:B------:R-:W-:Y:S01]  /*fad0*/  IMAD.X R49, RZ, RZ, R5.reuse, P2 ;  /* 0x000000ffff317224 */ /* 0x100fe200010e0605 */
[----:B------:R-:W-:Y:S01]  /*fae0*/  IADD3 R69, P0, R4, 0xc000, RZ ;  /* 0x0000c00004457810 */ /* 0x000fe20007f1e0ff */
[----:B------:R-:W5:Y:S01]  /*faf0*/  LD.E.128 R40, desc[UR42][R40.64] ;  /* 0x0000002a28287980 */ /* 0x000f62000c101d00 */
[----:B------:R-:W-:Y:S01]  /*fb00*/  LOP3.LUT R28, R28, R29, RZ, 0x3c, !PT ;  /* 0x0000001d1c1c7212 */ /* 0x000fe200078e3cff */
[--C-:B------:R-:W-:Y:S01]  /*fb10*/  IMAD.X R29, RZ, RZ, R5.reuse, P4 ;  /* 0x000000ffff1d7224 */ /* 0x100fe200020e0605 */
[----:B------:R-:W-:Y:S01]  /*fb20*/  LOP3.LUT R32, R32, R33, RZ, 0x3c, !PT ;  /* 0x0000002120207212 */ /* 0x000fe200078e3cff */
[--C-:B------:R-:W-:Y:S01]  /*fb30*/  IMAD.X R33, RZ, RZ, R5.reuse, P5 ;  /* 0x000000ffff217224 */ /* 0x100fe200028e0605 */
[----:B------:R-:W-:Y:S01]  /*fb40*/  LOP3.LUT R36, R36, R37, RZ, 0x3c, !PT ;  /* 0x0000002524247212 */ /* 0x000fe200078e3cff */
[----:B------:R-:W-:Y:S01]  /*fb50*/  IMAD.X R37, RZ, RZ, R5, P6 ;  /* 0x000000ffff257224 */ /* 0x000fe200030e0605 */
[----:B------:R-:W-:Y:S01]  /*fb60*/  IADD3 R77, P2, R4, 0xe000, RZ ;  /* 0x0000e000044d7810 */ /* 0x000fe20007f5e0ff */
[----:B------:R-:W0:Y:S01]  /*fb70*/  @P3 LDC R85, c[0x0][0xcec] ;  /* 0x00033b00ff553b82 */ /* 0x000e220000000800 */
[----:B------:R-:W-:Y:S01]  /*fb80*/  SHF.R.U64 R72, R72, 0x3, RZ ;  /* 0x0000000348487819 */ /* 0x000fe200000012ff */
[----:B------:R-:W5:Y:S01]  /*fb90*/  LD.E.128 R28, desc[UR42][R28.64] ;  /* 0x0000002a1c1c7980 */ /* 0x000f62000c101d00 */
[----:B------:R-:W-:-:S02]  /*fba0*/  LOP3.LUT R10, R11, 0x380, RZ, 0xc0, !PT ;  /* 0x000003800b0a7812 */ /* 0x000fc400078ec0ff */
[C---:B------:R-:W-:Y:S01]  /*fbb0*/  IADD3 R57, P4, R4.reuse, 0x9000, RZ ;  /* 0x0000900004397810 */ /* 0x040fe20007f9e0ff */
[----:B------:R-:W5:Y:S01]  /*fbc0*/  LD.E.128 R32, desc[UR42][R32.64] ;  /* 0x0000002a20207980 */ /* 0x000f62000c101d00 */
[C---:B------:R-:W-:Y:S01]  /*fbd0*/  IADD3 R61, P5, R4.reuse, 0xa000, RZ ;  /* 0x0000a000043d7810 */ /* 0x040fe20007fbe0ff */
[----:B------:R-:W1:Y:S01]  /*fbe0*/  @P3 LDC R87, c[0x0][0xcf0] ;  /* 0x00033c00ff573b82 */ /* 0x000e620000000800 */
[C---:B------:R-:W-:Y:S01]  /*fbf0*/  IADD3 R65, P6, R4.reuse, 0xb000, RZ ;  /* 0x0000b00004417810 */ /* 0x040fe20007fde0ff */
[----:B------:R-:W5:Y:S01]  /*fc00*/  LD.E.128 R36, desc[UR42][R36.64] ;  /* 0x0000002a24247980 */ /* 0x000f62000c101d00 */
[----:B------:R-:W-:Y:S02]  /*fc10*/  LOP3.LUT R68, R69, 0x380, RZ, 0xc0, !PT ;  /* 0x0000038045447812 */ /* 0x000fe400078ec0ff */
[----:B------:R-:W-:Y:S01]  /*fc20*/  LOP3.LUT R13, R4, 0x380, RZ, 0xc0, !PT ;  /* 0x00000380040d7812 */ /* 0x000fe200078ec0ff */
[----:B------:R-:W5:Y:S01]  /*fc30*/  LD.E.128 R48, desc[UR42][R48.64] ;  /* 0x0000002a30307980 */ /* 0x000f62000c101d00 */
[----:B------:R-:W-:-:S02]  /*fc40*/  LOP3.LUT R76, R77, 0x380, RZ, 0xc0, !PT ;  /* 0x000003804d4c7812 */ /* 0x000fc400078ec0ff */
[----:B------:R-:W-:Y:S01]  /*fc50*/  LOP3.LUT R72, R72, R73, RZ, 0x3c, !PT ;  /* 0x0000004948487212 */ /* 0x000fe200078e3cff */
[----:B------:R-:W-:Y:S01]  /*fc60*/  IMAD.X R73, RZ, RZ, R5, P1 ;  /* 0x000000ffff497224 */ /* 0x000fe200008e0605 */
[----:B------:R-:W-:Y:S02]  /*fc70*/  SHF.R.U64 R10, R10, 0x3, RZ ;  /* 0x000000030a0a7819 */ /* 0x000fe400000012ff */
[----:B------:R-:W-:Y:S02]  /*fc80*/  LOP3.LUT R56, R57, 0x380, RZ, 0xc0, !PT ;  /* 0x0000038039387812 */ /* 0x000fe400078ec0ff */
[----:B------:R-:W-:Y:S01]  /*fc90*/  LOP3.LUT R60, R61, 0x380, RZ, 0xc0, !PT ;  /* 0x000003803d3c7812 */ /* 0x000fe200078ec0ff */
[----:B------:R-:W5:Y:S01]  /*fca0*/  LD.E.128 R72, desc[UR42][R72.64] ;  /* 0x0000002a48487980 */ /* 0x000f62000c101d00 */
[----:B------:R-:W-:Y:S02]  /*fcb0*/  LOP3.LUT R64, R65, 0x380, RZ, 0xc0, !PT ;  /* 0x0000038041407812 */ /* 0x000fe400078ec0ff */
[----:B------:R-:W-:-:S02]  /*fcc0*/  SHF.R.U64 R68, R68, 0x3, RZ ;  /* 0x0000000344447819 */ /* 0x000fc400000012ff */
[----:B------:R-:W-:Y:S02]  /*fcd0*/  SHF.R.U64 R13, R13, 0x3, RZ ;  /* 0x000000030d0d7819 */ /* 0x000fe400000012ff */
[----:B------:R-:W-:Y:S02]  /*fce0*/  ISETP.GE.AND P1, PT, R198, UR7, PT ;  /* 0x00000007c6007c0c */ /* 0x000fe4000bf26270 */
[----:B------:R-:W-:Y:S02]  /*fcf0*/  SHF.R.U64 R76, R76, 0x3, RZ ;  /* 0x000000034c4c7819 */ /* 0x000fe400000012ff */
[----:B------:R-:W-:Y:S01]  /*fd00*/  LOP3.LUT R80, R10, R11, RZ, 0x3c, !PT ;  /* 0x0000000b0a507212 */ /* 0x000fe200078e3cff */
[----:B------:R-:W-:Y:S01]  /*fd10*/  IMAD R11, R7, UR9, R8 ;  /* 0x00000009070b7c24 */ /* 0x000fe2000f8e0208 */
[----:B------:R-:W-:Y:S02]  /*fd20*/  SHF.R.U64 R56, R56, 0x3, RZ ;  /* 0x0000000338387819 */ /* 0x000fe400000012ff */
[----:B------:R-:W-:-:S02]  /*fd30*/  SHF.R.U64 R60, R60, 0x3, RZ ;  /* 0x000000033c3c7819 */ /* 0x000fc400000012ff */
[----:B------:R-:W-:Y:S01]  /*fd40*/  SHF.R.U64 R64, R64, 0x3, RZ ;  /* 0x0000000340407819 */ /* 0x000fe200000012ff */
[----:B------:R-:W5:Y:S01]  /*fd50*/  LD.E.128 R80, desc[UR42][R80.64] ;  /* 0x0000002a50507980 */ /* 0x000f62000c101d00 */
[----:B------:R-:W-:Y:S01]  /*fd60*/  LOP3.LUT R68, R68, R69, RZ, 0x3c, !PT ;  /* 0x0000004544447212 */ /* 0x000fe200078e3cff */
[--C-:B------:R-:W-:Y:S01]  /*fd70*/  IMAD.X R69, RZ, RZ, R5.reuse, P0 ;  /* 0x000000ffff457224 */ /* 0x100fe200000e0605 */
[----:B------:R-:W-:Y:S02]  /*fd80*/  LOP3.LUT R4, R13, R4, RZ, 0x3c, !PT ;  /* 0x000000040d047212 */ /* 0x000fe400078e3cff */
[----:B------:R-:W-:Y:S02]  /*fd90*/  SEL R8, RZ, 0xffffffff, P1 ;  /* 0xffffffffff087807 */ /* 0x000fe40000800000 */
[----:B------:R-:W-:Y:S01]  /*fda0*/  LOP3.LUT R76, R76, R77, RZ, 0x3c, !PT ;  /* 0x0000004d4c4c7212 */ /* 0x000fe200078e3cff */
[--C-:B------:R-:W-:Y:S01]  /*fdb0*/  IMAD.X R77, RZ, RZ, R5.reuse, P2 ;  /* 0x000000ffff4d7224 */ /* 0x100fe200010e0605 */
[----:B------:R-:W-:Y:S01]  /*fdc0*/  ISETP.GE.AND P0, PT, R197, UR7, PT ;  /* 0x00000007c5007c0c */ /* 0x000fe2000bf06270 */
[----:B------:R2:W5:Y:S01]  /*fdd0*/  LD.E.128 R12, desc[UR42][R4.64] ;  /* 0x0000002a040c7980 */ /* 0x000562000c101d00 */
[----:B------:R-:W-:Y:S01]  /*fde0*/  LOP3.LUT R56, R56, R57, RZ, 0x3c, !PT ;  /* 0x0000003938387212 */ /* 0x000fe200078e3cff */
[--C-:B------:R-:W-:Y:S01]  /*fdf0*/  IMAD.X R57, RZ, RZ, R5.reuse, P4 ;  /* 0x000000ffff397224 */ /* 0x100fe200020e0605 */
[----:B------:R-:W-:Y:S01]  /*fe00*/  LOP3.LUT R60, R60, R61, RZ, 0x3c, !PT ;  /* 0x0000003d3c3c7212 */ /* 0x000fe200078e3cff */
[--C-:B------:R-:W-:Y:S01]  /*fe10*/  IMAD.X R61, RZ, RZ, R5.reuse, P5 ;  /* 0x000000ffff3d7224 */ /* 0x100fe200028e0605 */
[----:B------:R-:W-:Y:S01]  /*fe20*/  LOP3.LUT R64, R64, R65, RZ, 0x3c, !PT ;  /* 0x0000004140407212 */ /* 0x000fe200078e3cff */
[----:B------:R-:W-:Y:S01]  /*fe30*/  IMAD.X R65, RZ, RZ, R5, P6 ;  /* 0x000000ffff417224 */ /* 0x000fe200030e0605 */
[----:B------:R-:W-:Y:S01]  /*fe40*/  ISETP.GE.AND P2, PT, R18, UR7, PT ;  /* 0x0000000712007c0c */ /* 0x000fe2000bf46270 */
[----:B------:R-:W-:Y:S01]  /*fe50*/  IMAD.SHL.U32 R10, R8, 0x2, RZ ;  /* 0x00000002080a7824 */ /* 0x000fe200078e00ff */
[----:B------:R-:W-:Y:S01]  /*fe60*/  SEL R8, RZ, 0xffffffff, P0 ;  /* 0xffffffffff087807 */ /* 0x000fe20000000000 */
[----:B--2---:R-:W-:Y:S01]  /*fe70*/  IMAD.WIDE.U32 R4, R7, UR8, RZ ;  /* 0x0000000807047c25 */ /* 0x004fe2000f8e00ff */
[----:B------:R-:W-:Y:S01]  /*fe80*/  LOP3.LUT R9, R9, 0xfffffff8, RZ, 0xc0, !PT ;  /* 0xfffffff809097812 */ /* 0x000fe200078ec0ff */
[----:B------:R-:W-:Y:S01]  /*fe90*/  ULDC.64 UR8, c[0x0][0xbe8] ;  /* 0x0002fa0000087ab9 */ /* 0x000fe20000000a00 */
[----:B------:R-:W-:Y:S01]  /*fea0*/  SEL R7, RZ, 0x1, P2 ;  /* 0x00000001ff077807 */ /* 0x000fe20001000000 */
[----:B------:R-:W-:Y:S01]  /*feb0*/  IMAD.IADD R5, R5, 0x1, R11 ;  /* 0x0000000105057824 */ /* 0x000fe200078e020b */
[----:B------:R-:W5:Y:S01]  /*fec0*/  LD.E.128 R56, desc[UR42][R56.64] ;  /* 0x0000002a38387980 */ /* 0x000f62000c101d00 */
[----:B------:R-:W-:Y:S01]  /*fed0*/  IMAD.SHL.U32 R8, R8, 0x4, RZ ;  /* 0x0000000408087824 */ /* 0x000fe200078e00ff */
[----:B------:R-:W-:Y:S01]  /*fee0*/  LOP3.LUT R7, R10, 0x2, R7, 0xe2, !PT ;  /* 0x000000020a077812 */ /* 0x000fe200078ee207 */
[----:B------:R-:W-:Y:S01]  /*fef0*/  IMAD.IADD R0, R0, 0x1, -R9 ;  /* 0x0000000100007824 */ /* 0x000fe200078e0a09 */
[----:B------:R-:W-:Y:S01]  /*ff00*/  ISETP.GE.AND P0, PT, R196, UR7, PT ;  /* 0x00000007c4007c0c */ /* 0x000fe2000bf06270 */
[C---:B------:R-:W-:Y:S01]  /*ff10*/  IMAD.WIDE.U32 R4, R193.reuse, UR8, R4 ;  /* 0x00000008c1047c25 */ /* 0x040fe2000f8e0004 */
[----:B------:R-:W-:Y:S01]  /*ff20*/  LOP3.LUT R7, R8, 0x4, R7, 0xe2, !PT ;  /* 0x0000000408077812 */ /* 0x000fe200078ee207 */
[----:B------:R-:W5:Y:S01]  /*ff30*/  LD.E.128 R60, desc[UR42][R60.64] ;  /* 0x0000002a3c3c7980 */ /* 0x000f62000c101d00 */
[----:B------:R-:W-:Y:S01]  /*ff40*/  SHF.R.S32.HI R9, RZ, 0x1f, R192 ;  /* 0x0000001fff097819 */ /* 0x000fe200000114c0 */
[----:B------:R-:W-:Y:S01]  /*ff50*/  IMAD R0, R0, 0x20, R3 ;  /* 0x0000002000007824 */ /* 0x000fe200078e0203 */
[----:B------:R-:W-:Y:S01]  /*ff60*/  SEL R8, RZ, 0xffffffff, P0 ;  /* 0xffffffffff087807 */ /* 0x000fe20000000000 */
[----:B------:R-:W-:Y:S01]  /*ff70*/  IMAD R5, R193, UR9, R5 ;  /* 0x00000009c1057c24 */ /* 0x000fe2000f8e0205 */
[----:B------:R-:W-:Y:S01]  /*ff80*/  ISETP.GE.AND P0, PT, R195, UR7, PT ;  /* 0x00000007c3007c0c */ /* 0x000fe2000bf06270 */
[----:B------:R-:W-:Y:S01]  /*ff90*/  ULDC.64 UR8, c[0x0][0xbf0] ;  /* 0x0002fc0000087ab9 */ /* 0x000fe20000000a00 */
[----:B------:R-:W-:Y:S01]  /*ffa0*/  VIADD R20, R0, UR39 ;  /* 0x0000002700147c36 */ /* 0x000fe20008000000 */
[----:B------:R-:W5:Y:S01]  /*ffb0*/  LD.E.128 R64, desc[UR42][R64.64] ;  /* 0x0000002a40407980 */ /* 0x000f62000c101d00 */
[----:B------:R-:W-:Y:S01]  /*ffc0*/  IMAD R11, R9, UR8, RZ ;  /* 0x00000008090b7c24 */ /* 0x000fe2000f8e02ff */
[----:B------:R-:W-:Y:S01]  /*ffd0*/  SEL R9, RZ, 0xffffffff, P0 ;  /* 0xffffffffff097807 */ /* 0x000fe20000000000 */
[----:B------:R-:W-:Y:S01]  /*ffe0*/  IMAD.SHL.U32 R8, R8, 0x8, RZ ;  /* 0x0000000808087824 */ /* 0x000fe200078e00ff */
[----:B------:R-:W5:Y:S01]  /*fff0*/  LD.E.128 R68, desc[UR42][R68.64] ;  /* 0x0000002a44447980 */ /* 0x000f62000c101d00 */
[----:B0-----:R-:W-:-:S03]  /*10000*/  @P3 IMAD.HI.U32 R0, R20, R85, RZ ;  /* 0x0000005514003227 */ /* 0x001fc600078e00ff */
[----:B------:R-:W-:Y:S01]  /*10010*/  LOP3.LUT R8, R8, 0x8, R7, 0xe2, !PT ;  /* 0x0000000808087812 */ /* 0x000fe200078ee207 */
[----:B------:R-:W-:Y:S01]  /*10020*/  IMAD.SHL.U32 R9, R9, 0x10, RZ ;  /* 0x0000001009097824 */ /* 0x000fe200078e00ff */
[----:B------:R-:W5:Y:S01]  /*10030*/  LD.E.128 R76, desc[UR42][R76.64] ;  /* 0x0000002a4c4c7980 */ /* 0x000f62000c101d00 */
[----:B------:R-:W-:Y:S01]  /*10040*/  IMAD.MOV.U32 R7, RZ, RZ, R20 ;  /* 0x000000ffff077224 */ /* 0x000fe200078e0014 */
[----:B-1----:R-:W-:Y:S01]  /*10050*/  @P3 SHF.R.U32.HI R7, RZ, R87, R0 ;  /* 0x00000057ff073219 */ /* 0x002fe20000011600 */
[C---:B------:R-:W-:Y:S02]  /*10060*/  IMAD R11, R192.reuse, UR9, R11 ;  /* 0x00000009c00b7c24 */ /* 0x040fe4000f8e020b */
[----:B------:R-:W-:Y:S01]  /*10070*/  IMAD.WIDE.U32 R4, R192, UR8, R4 ;  /* 0x00000008c0047c25 */ /* 0x000fe2000f8e0004 */
[----:B------:R-:W-:Y:S01]  /*10080*/  LOP3.LUT R8, R9, 0x10, R8, 0xe2, !PT ;  /* 0x0000001009087812 */ /* 0x000fe200078ee208 */
[----:B------:R-:W-:Y:S01]  /*10090*/  ULDC.64 UR8, c[0x0][0xbe0] ;  /* 0x0002f80000087ab9 */ /* 0x000fe20000000a00 */
[----:B------:R-:W-:Y:S01]  /*100a0*/  SHF.R.S32.HI R9, RZ, 0x1f, R7 ;  /* 0x0000001fff097819 */ /* 0x000fe20000011407 */
[----:B------:R-:W-:Y:S01]  /*100b0*/  IMAD.IADD R5, R5, 0x1, R11 ;  /* 0x0000000105057824 */ /* 0x000fe200078e020b */
[----:B------:R-:W-:Y:S01]  /*100c0*/  ISETP.GE.AND P0, PT, R194, UR7, PT ;  /* 0x00000007c2007c0c */ /* 0x000fe2000bf06270 */
[----:B------:R-:W-:Y:S01]  /*100d0*/  IMAD.MOV R11, RZ, RZ, -R7 ;  /* 0x000000ffff0b7224 */ /* 0x000fe200078e0a07 */
[----:B------:R-:W-:Y:S01]  /*100e0*/  @!PT LDS RZ, [RZ] ;  /* 0x00000000fffff984 */ /* 0x000fe20000000800 */
[----:B------:R-:W-:Y:S01]  /*100f0*/  @!PT LDS RZ, [RZ] ;  /* 0x00000000fffff984 */ /* 0x000fe20000000800 */
[----:B------:R-:W-:Y:S01]  /*10100*/  @!PT LDS RZ, [RZ] ;  /* 0x00000000fffff984 */ /* 0x000fe20000000800 */
[----:B------:R-:W-:Y:S01]  /*10110*/  @!PT LDS RZ, [RZ] ;  /* 0x00000000fffff984 */ /* 0x000fe20000000800 */
[----:B------:R0:W-:Y:S06]  /*10120*/  MEMBAR.ALL.CTA ;  /* 0x0000000000007992 */ /* 0x0001ec0000008000 */
[----:B0-----:R-:W0:Y:S01]  /*10130*/  FENCE.VIEW.ASYNC.S ;  /* 0x00000000000073c6 */ /* 0x001e220000000000 */
[----:B------:R-:W-:Y:S01]  /*10140*/  IMAD R10, R9, UR8, RZ ;  /* 0x00000008090a7c24 */ /* 0x000fe2000f8e02ff */
[----:B------:R-:W-:Y:S01]  /*10150*/  SEL R0, RZ, 0xffffffff, P0 ;  /* 0xffffffffff007807 */ /* 0x000fe20000000000 */
[----:B------:R-:W-:-:S02]  /*10160*/  IMAD R9, R21, R11, R20 ;  /* 0x0000000b15097224 */ /* 0x000fc400078e0214 */
[----:B------:R-:W-:-:S04]  /*10170*/  IMAD.WIDE.U32 R4, R7, UR8, R4 ;  /* 0x0000000807047c25 */ /* 0x000fc8000f8e0004 */
[----:B------:R-:W-:Y:S01]  /*10180*/  IMAD.SHL.U32 R85, R0, 0x20, RZ ;  /* 0x0000002000557824 */ /* 0x000fe200078e00ff */
[----:B------:R-:W-:Y:S01]  /*10190*/  SHF.R.S32.HI R0, RZ, 0x1f, R9 ;  /* 0x0000001fff007819 */ /* 0x000fe20000011409 */
[----:B------:R-:W-:Y:S01]  /*101a0*/  IMAD R11, R7, UR9, R10 ;  /* 0x00000009070b7c24 */ /* 0x000fe2000f8e020a */
[----:B------:R-:W-:Y:S01]  /*101b0*/  ULDC.64 UR8, c[0x0][0xbd8] ;  /* 0x0002f60000087ab9 */ /* 0x000fe20000000a00 */
[----:B------:R-:W-:Y:S01]  /*101c0*/  IMAD R86, R21, UR6, RZ ;  /* 0x0000000615567c24 */ /* 0x000fe2000f8e02ff */
[----:B------:R-:W-:Y:S01]  /*101d0*/  LOP3.LUT R8, R85, 0x20, R8, 0xe2, !PT ;  /* 0x0000002055087812 */ /* 0x000fe200078ee208 */
[----:B------:R-:W-:Y:S02]  /*101e0*/  IMAD.IADD R5, R5, 0x1, R11 ;  /* 0x0000000105057824 */ /* 0x000fe400078e020b */
[----:B------:R-:W-:Y:S02]  /*101f0*/  IMAD R0, R0, UR8, RZ ;  /* 0x0000000800007c24 */ /* 0x000fe4000f8e02ff */
[----:B------:R-:W-:-:S02]  /*10200*/  VIADD R85, R3, UR39 ;  /* 0x0000002703557c36 */ /* 0x000fc40008000000 */
[C---:B------:R-:W-:Y:S02]  /*10210*/  VIADD R153, R18.reuse, 0x180 ;  /* 0x0000018012997836 */ /* 0x040fe40000000000 */
[C---:B------:R-:W-:Y:S02]  /*10220*/  IMAD R11, R9.reuse, UR9, R0 ;  /* 0x00000009090b7c24 */ /* 0x040fe4000f8e0200 */
[----:B------:R-:W-:Y:S01]  /*10230*/  IMAD.WIDE.U32 R4, R9, UR8, R4 ;  /* 0x0000000809047c25 */ /* 0x000fe2000f8e0004 */
[----:B------:R-:W-:Y:S01]  /*10240*/  ISETP.GE.AND P1, PT, R85, R86, PT ;  /* 0x000000565500720c */ /* 0x000fe20003f26270 */
[----:B------:R-:W-:Y:S01]  /*10250*/  ULDC.64 UR8, c[0x0][0xb80] ;  /* 0x0002e00000087ab9 */ /* 0x000fe20000000a00 */
[----:B------:R-:W-:Y:S01]  /*10260*/  ISETP.GE.AND P0, PT, R153, UR7, PT ;  /* 0x0000000799007c0c */ /* 0x000fe2000bf06270 */
[----:B------:R-:W-:Y:S01]  /*10270*/  VIADD R152, R18, 0x1c0 ;  /* 0x000001c012987836 */ /* 0x000fe20000000000 */
[----:B------:R-:W-:Y:S01]  /*10280*/  LEA R22, P2, R4, UR8, 0x1 ;  /* 0x0000000804167c11 */ /* 0x000fe2000f8408ff */
[----:B------:R-:W-:-:S02]  /*10290*/  IMAD.IADD R3, R5, 0x1, R11 ;  /* 0x0000000105037824 */ /* 0x000fc400078e020b */
[----:B------:R-:W-:Y:S01]  /*102a0*/  VIADD R0, R17, 0x38820 ;  /* 0x0003882011007836 */ /* 0x000fe20000000000 */
[----:B------:R-:W-:Y:S02]  /*102b0*/  SEL R7, RZ, 0x40, P0 ;  /* 0x00000040ff077807 */ /* 0x000fe40000000000 */
[----:B------:R-:W-:Y:S02]  /*102c0*/  ISETP.GE.AND P0, PT, R152, UR7, PT ;  /* 0x0000000798007c0c */ /* 0x000fe4000bf06270 */
[----:B------:R-:W-:Y:S02]  /*102d0*/  LEA.HI.X R84, R4, UR9, R3, 0x1, P2 ;  /* 0x0000000904547c11 */ /* 0x000fe400090f0c03 */
[----:B------:R-:W-:Y:S02]  /*102e0*/  PRMT R0, RZ, 0x654, R0 ;  /* 0x00000654ff007816 */ /* 0x000fe40000000000 */
[----:B------:R-:W-:Y:S01]  /*102f0*/  LOP3.LUT R7, R8, R7, RZ, 0xfc, !PT ;  /* 0x0000000708077212 */ /* 0x000fe200078efcff */
[----:B0-----:R0:W1:Y:S01]  /*10300*/  SHFL.IDX PT, R4, R22, RZ, 0x181f ;  /* 0x00181fff16047589 */ /* 0x00106200000e0000 */
[----:B------:R-:W-:Y:S01]  /*10310*/  SEL R8, RZ, 0x80, P0 ;  /* 0x00000080ff087807 */ /* 0x000fe20000000000 */
[----:B------:R2:W-:Y:S01]  /*10320*/  SYNCS.ARRIVE.TRANS64.RED.A1T0 RZ, [R0+URZ], RZ ;  /* 0x000000ff00ff79a7 */ /* 0x0005e2000810043f */
[----:B------:R-:W-:Y:S01]  /*10330*/  BSSY B1, `(.L_x_8371) ;  /* 0x000002a000017945 */ /* 0x000fe20003800000 */
[----:B------:R0:W3:Y:S01]  /*10340*/  SHFL.IDX PT, R5, R84, RZ, 0x181f ;  /* 0x00181fff54057589 */ /* 0x0000e200000e0000 */
[----:B------:R-:W-:-:S02]  /*10350*/  SHF.R.S32.HI R154, RZ, 0x1f, R198 ;  /* 0x0000001fff9a7819 */ /* 0x000fc400000114c6 */
[----:B--2---:R-:W-:Y:S01]  /*10360*/  LOP3.LUT R0, R7, R8, RZ, 0xfc, !PT ;  /* 0x0000000807007212 */ /* 0x004fe200078efcff */
        /* <DEDUP_REMOVED lines=8> */
[-C--:B-1----:R-:W-:Y:S01]  /*103f0*/  @!P1 LEA R8, P2, R198, R4.reuse, 0x1 ;  /* 0x00000004c6089211 */ /* 0x082fe200078408ff */
[----:B---3--:R-:W-:Y:S02]  /*10400*/  @!P0 IMAD.WIDE R10, R18, 0x2, R4 ;  /* 0x00000002120a8825 */ /* 0x008fe400078e0204 */
[----:B------:R-:W-:Y:S02]  /*10410*/  @!P4 LEA R20, P5, R197, R4, 0x1 ;  /* 0x00000004c514c211 */ /* 0x000fe400078a08ff */
[----:B------:R-:W-:Y:S01]  /*10420*/  @!P1 LEA.HI.X R9, R198, R5, R154, 0x1, P2 ;  /* 0x00000005c6099211 */ /* 0x000fe200010f0c9a */
[----:B-----5:R1:W-:Y:S01]  /*10430*/  @!P0 ST.E.128 desc[UR42][R10.64], R12 ;  /* 0x0000000c0a008985 */ /* 0x0203e2000c101d2a */
[----:B------:R-:W-:Y:S02]  /*10440*/  ISETP.GE.AND P2, PT, R195, UR7, PT ;  /* 0x00000007c3007c0c */ /* 0x000fe4000bf46270 */
[----:B------:R-:W-:Y:S01]  /*10450*/  LOP3.LUT P0, RZ, R7, 0x40, RZ, 0xc0, !PT ;  /* 0x0000004007ff7812 */ /* 0x000fe2000780c0ff */
[----:B------:R2:W-:Y:S01]  /*10460*/  @!P1 ST.E.128 desc[UR42][R8.64], R28 ;  /* 0x0000001c08009985 */ /* 0x0005e2000c101d2a */
[----:B------:R-:W-:-:S02]  /*10470*/  ISETP.GE.AND P1, PT, R194, UR7, PT ;  /* 0x00000007c2007c0c */ /* 0x000fc4000bf26270 */
[----:B------:R-:W-:Y:S02]  /*10480*/  @!P4 LEA.HI.X R21, R197, R5, R3, 0x1, P5 ;  /* 0x00000005c515c211 */ /* 0x000fe400028f0c03 */
[----:B------:R-:W-:-:S03]  /*10490*/  SHF.R.S32.HI R3, RZ, 0x1f, R194 ;  /* 0x0000001fff037819 */ /* 0x000fc600000114c2 */
[----:B------:R4:W-:Y:S01]  /*104a0*/  @!P4 ST.E.128 desc[UR42][R20.64], R36 ;  /* 0x000000241400c985 */ /* 0x0009e2000c101d2a */
[CC--:B-1----:R-:W-:Y:S02]  /*104b0*/  @!P3 LEA R14, P6, R196.reuse, R4.reuse, 0x1 ;  /* 0x00000004c40eb211 */ /* 0x0c2fe400078c08ff */
[CC--:B------:R-:W-:Y:S02]  /*104c0*/  @!P2 LEA R12, P5, R195.reuse, R4.reuse, 0x1 ;  /* 0x00000004c30ca211 */ /* 0x0c0fe400078a08ff */
[-C--:B------:R-:W-:Y:S02]  /*104d0*/  @!P3 LEA.HI.X R15, R196, R5.reuse, R89, 0x1, P6 ;  /* 0x00000005c40fb211 */ /* 0x080fe400030f0c59 */
[----:B------:R-:W-:Y:S02]  /*104e0*/  LOP3.LUT P6, RZ, R0, 0x80, RZ, 0xc0, !PT ;  /* 0x0000008000ff7812 */ /* 0x000fe400078cc0ff */
[----:B------:R-:W-:Y:S01]  /*104f0*/  @!P2 LEA.HI.X R13, R195, R5, R87, 0x1, P5 ;  /* 0x00000005c30da211 */ /* 0x000fe200028f0c57 */
[----:B------:R4:W-:Y:S01]  /*10500*/  @!P3 ST.E.128 desc[UR42][R14.64], R44 ;  /* 0x0000002c0e00b985 */ /* 0x0009e2000c101d2a */
[----:B------:R-:W-:-:S02]  /*10510*/  @!P1 LEA R10, P5, R194, R4, 0x1 ;  /* 0x00000004c20a9211 */ /* 0x000fc400078a08ff */
[----:B--2---:R-:W-:Y:S01]  /*10520*/  SHF.R.S32.HI R9, RZ, 0x1f, R153 ;  /* 0x0000001fff097819 */ /* 0x004fe20000011499 */
[----:B------:R4:W-:Y:S01]  /*10530*/  @!P2 ST.E.128 desc[UR42][R12.64], R52 ;  /* 0x000000340c00a985 */ /* 0x0009e2000c101d2a */
[-C--:B------:R-:W-:Y:S02]  /*10540*/  @!P1 LEA.HI.X R11, R194, R5.reuse, R3, 0x1, P5 ;  /* 0x00000005c20b9211 */ /* 0x080fe400028f0c03 */
        /* <DEDUP_REMOVED lines=8> */
.L_x_8372:
[----:B------:R-:W-:Y:S05]  /*105d0*/  BSYNC B1 ;  /* 0x0000000000017941 */ /* 0x000fea0003800000 */
.L_x_8371:
[----:B------:R-:W-:Y:S01]  /*105e0*/  VIADD R3, R85, 0x20 ;  /* 0x0000002055037836 */ /* 0x000fe20000000000 */
[----:B---34-:R2:W3:Y:S04]  /*105f0*/  SHFL.IDX PT, R5, R84, 0x1, 0x181f ;  /* 0x00381f0054057f89 */ /* 0x0184e800000e0000 */
        /* <DEDUP_REMOVED lines=42> */
.L_x_8370:
[----:B------:R-:W-:Y:S01]  /*108a0*/  ULDC.64 UR8, c[0x0][0xc08] ;  /* 0x0003020000087ab9 */ /* 0x000fe20000000a00 */
[----:B------:R-:W-:Y:S01]  /*108b0*/  ULDC UR7, c[0x0][0xce8] ;  /* 0x00033a0000077ab9 */ /* 0x000fe20000000800 */
[----:B------:R-:W-:Y:S01]  /*108c0*/  IMAD R8, R8, UR8, RZ ;  /* 0x0000000808087c24 */ /* 0x000fe2000f8e02ff */
[----:B------:R-:W-:Y:S01]  /*108d0*/  UISETP.NE.AND UP0, UPT, UR7, 0x1, UPT ;  /* 0x000000010700788c */ /* 0x000fe2000bf05270 */
[C---:B------:R-:W-:Y:S01]  /*108e0*/  IMAD.WIDE.U32 R4, R7.reuse, UR8, RZ ;  /* 0x0000000807047c25 */ /* 0x040fe2000f8e00ff */
[----:B------:R-:W-:Y:S01]  /*108f0*/  ULDC.64 UR10, c[0x0][0xc30] ;  /* 0x00030c00000a7ab9 */ /* 0x000fe20000000a00 */
[----:B------:R-:W-:Y:S01]  /*10900*/  UIMAD UR6, UR6, UR7, URZ ;  /* 0x00000007060672a4 */ /* 0x000fe2000f8e023f */
[----:B------:R-:W-:Y:S01]  /*10910*/  BSSY B1, `(.L_x_8374) ;  /* 0x00000d3000017945 */ /* 0x000fe20003800000 */
[----:B0-----:R-:W-:Y:S01]  /*10920*/  IMAD R3, R7, UR9, R8 ;  /* 0x0000000907037c24 */ /* 0x001fe2000f8e0208 */
[----:B------:R-:W-:Y:S01]  /*10930*/  ULDC.64 UR8, c[0x0][0xc38] ;  /* 0x00030e0000087ab9 */ /* 0x000fe20000000a00 */
[----:B------:R-:W-:Y:S01]  /*10940*/  PLOP3.LUT P0, PT, PT, PT, UP0, 0x80, 0x0 ;  /* 0x000000000000781c */ /* 0x000fe20003f0f008 */
[----:B------:R-:W-:Y:S01]  /*10950*/  VIADD R0, R191, UR39 ;  /* 0x00000027bf007c36 */ /* 0x000fe20008000000 */
[----:B------:R-:W-:Y:S01]  /*10960*/  SHF.R.S32.HI R152, RZ, 0x1f, R201 ;  /* 0x0000001fff987819 */ /* 0x000fe200000114c9 */
[----:B------:R-:W-:Y:S01]  /*10970*/  IMAD.IADD R5, R5, 0x1, R3 ;  /* 0x0000000105057824 */ /* 0x000fe200078e0203 */
[----:B------:R-:W-:Y:S01]  /*10980*/  SHF.R.S32.HI R3, RZ, 0x1f, R192 ;  /* 0x0000001fff037819 */ /* 0x000fe200000114c0 */
[----:B------:R-:W-:Y:S01]  /*10990*/  IMAD.MOV.U32 R7, RZ, RZ, R0 ;  /* 0x000000ffff077224 */ /* 0x000fe200078e0000 */
[----:B------:R-:W-:Y:S01]  /*109a0*/  SHF.R.S32.HI R153, RZ, 0x1f, R202 ;  /* 0x0000001fff997819 */ /* 0x000fe200000114ca */
[----:B------:R-:W-:Y:S01]  /*109b0*/  IMAD.WIDE.U32 R4, R193, UR8, R4 ;  /* 0x00000008c1047c25 */ /* 0x000fe2000f8e0004 */
[----:B------:R-:W-:-:S02]  /*109c0*/  SHF.R.S32.HI R154, RZ, 0x1f, R203 ;  /* 0x0000001fff9a7819 */ /* 0x000fc400000114cb */
[----:B------:R-:W-:Y:S01]  /*109d0*/  SHF.R.S32.HI R155, RZ, 0x1f, R204 ;  /* 0x0000001fff9b7819 */ /* 0x000fe200000114cc */
[----:B------:R-:W-:Y:S01]  /*109e0*/  IMAD R5, R193, UR9, R5 ;  /* 0x00000009c1057c24 */ /* 0x000fe2000f8e0205 */
[----:B------:R-:W-:Y:S01]  /*109f0*/  ULDC.64 UR8, c[0x0][0xc40] ;  /* 0x0003100000087ab9 */ /* 0x000fe20000000a00 */
[----:B------:R-:W-:Y:S01]  /*10a00*/  VIADD R180, R23, 0x10 ;  /* 0x0000001017b47836 */ /* 0x000fe20000000000 */
[----:B------:R-:W-:Y:S01]  /*10a10*/  SHF.R.S32.HI R156, RZ, 0x1f, R205 ;  /* 0x0000001fff9c7819 */ /* 0x000fe200000114cd */
[----:B------:R-:W-:Y:S01]  /*10a20*/  IMAD R3, R3, UR8, RZ ;  /* 0x0000000803037c24 */ /* 0x000fe2000f8e02ff */
[----:B------:R-:W-:Y:S01]  /*10a30*/  SHF.R.S32.HI R157, RZ, 0x1f, R206 ;  /* 0x0000001fff9d7819 */ /* 0x000fe200000114ce */
[C---:B------:R-:W-:Y:S01]  /*10a40*/  IMAD.WIDE.U32 R4, R192.reuse, UR8, R4 ;  /* 0x00000008c0047c25 */ /* 0x040fe2000f8e0004 */
[----:B------:R-:W-:Y:S01]  /*10a50*/  @UP0 ULDC UR8, c[0x0][0xcec] ;  /* 0x00033b0000080ab9 */ /* 0x000fe20000000800 */
[----:B------:R-:W-:Y:S02]  /*10a60*/  SHF.R.S32.HI R158, RZ, 0x1f, R207 ;  /* 0x0000001fff9e7819 */ /* 0x000fe400000114cf */
[----:B------:R-:W-:Y:S01]  /*10a70*/  IMAD R3, R192, UR9, R3 ;  /* 0x00000009c0037c24 */ /* 0x000fe2000f8e0203 */
[----:B------:R-:W-:Y:S01]  /*10a80*/  SHF.R.S32.HI R159, RZ, 0x1f, R208 ;  /* 0x0000001fff9f7819 */ /* 0x000fe200000114d0 */
[----:B------:R-:W-:Y:S01]  /*10a90*/  VIADD R182, R23, 0x8 ;  /* 0x0000000817b67836 */ /* 0x000fe20000000000 */
[----:B------:R-:W-:Y:S01]  /*10aa0*/  SHF.R.S32.HI R160, RZ, 0x1f, R209 ;  /* 0x0000001fffa07819 */ /* 0x000fe200000114d1 */
[----:B------:R-:W-:Y:S01]  /*10ab0*/  IMAD.IADD R5, R5, 0x1, R3 ;  /* 0x0000000105057824 */ /* 0x000fe200078e0203 */
[----:B------:R-:W-:Y:S01]  /*10ac0*/  SHF.R.S32.HI R161, RZ, 0x1f, R210 ;  /* 0x0000001fffa17819 */ /* 0x000fe200000114d2 */
[----:B------:R-:W-:Y:S01]  /*10ad0*/  @P0 IMAD.HI.U32 R3, R0, UR8, RZ ;  /* 0x0000000800030c27 */ /* 0x000fe2000f8e00ff */
[----:B------:R-:W-:Y:S01]  /*10ae0*/  @UP0 ULDC UR8, c[0x0][0xcf0] ;  /* 0x00033c0000080ab9 */ /* 0x000fe20000000800 */
[----:B------:R-:W-:-:S02]  /*10af0*/  SHF.R.S32.HI R162, RZ, 0x1f, R211 ;  /* 0x0000001fffa27819 */ /* 0x000fc400000114d3 */
[----:B------:R-:W-:Y:S01]  /*10b00*/  SHF.R.S32.HI R163, RZ, 0x1f, R212 ;  /* 0x0000001fffa37819 */ /* 0x000fe200000114d4 */
[----:B------:R-:W-:Y:S01]  /*10b10*/  VIADD R179, R23, 0x10 ;  /* 0x0000001017b37836 */ /* 0x000fe20000000000 */
[----:B------:R-:W-:Y:S01]  /*10b20*/  @P0 SHF.R.U32.HI R7, RZ, UR8, R3 ;  /* 0x00000008ff070c19 */ /* 0x000fe20008011603 */
[----:B------:R-:W-:Y:S01]  /*10b30*/  ULDC.64 UR8, c[0x0][0xc48] ;  /* 0x0003120000087ab9 */ /* 0x000fe20000000a00 */
[----:B------:R-:W-:Y:S01]  /*10b40*/  SHF.R.S32.HI R164, RZ, 0x1f, R213 ;  /* 0x0000001fffa47819 */ /* 0x000fe200000114d5 */
[----:B------:R-:W-:Y:S01]  /*10b50*/  IMAD.WIDE.U32 R4, R199, UR8, R4 ;  /* 0x00000008c7047c25 */ /* 0x000fe2000f8e0004 */
[--C-:B------:R-:W-:Y:S02]  /*10b60*/  SHF.R.S32.HI R3, RZ, 0x1f, R7.reuse ;  /* 0x0000001fff037819 */ /* 0x100fe40000011407 */
[----:B------:R-:W-:Y:S01]  /*10b70*/  SHF.R.S32.HI R165, RZ, 0x1f, R214 ;  /* 0x0000001fffa57819 */ /* 0x000fe200000114d6 */
[----:B------:R-:W-:Y:S01]  /*10b80*/  IMAD.MOV R9, RZ, RZ, -R7 ;  /* 0x000000ffff097224 */ /* 0x000fe200078e0a07 */
[----:B------:R-:W-:Y:S01]  /*10b90*/  SHF.R.S32.HI R166, RZ, 0x1f, R215 ;  /* 0x0000001fffa67819 */ /* 0x000fe200000114d7 */
[----:B------:R-:W-:Y:S01]  /*10ba0*/  IMAD R8, R3, UR10, RZ ;  /* 0x0000000a03087c24 */ /* 0x000fe2000f8e02ff */
[----:B------:R-:W-:Y:S01]  /*10bb0*/  SHF.R.S32.HI R167, RZ, 0x1f, R216 ;  /* 0x0000001fffa77819 */ /* 0x000fe200000114d8 */
[----:B------:R-:W-:Y:S01]  /*10bc0*/  IMAD R3, R9, UR7, R0 ;  /* 0x0000000709037c24 */ /* 0x000fe2000f8e0200 */
        /* <DEDUP_REMOVED lines=8> */
[----:B------:R-:W-:Y:S01]  /*10c50*/  IMAD.IADD R5, R5, 0x1, R9 ;  /* 0x0000000105057824 */ /* 0x000fe200078e0209 */
[----:B------:R-:W-:Y:S01]  /*10c60*/  SHF.R.S32.HI R171, RZ, 0x1f, R220 ;  /* 0x0000001fffab7819 */ /* 0x000fe200000114dc */
[----:B------:R-:W-:Y:S01]  /*10c70*/  IMAD R0, R0, UR8, RZ ;  /* 0x0000000800007c24 */ /* 0x000fe2000f8e02ff */
[----:B------:R-:W-:Y:S01]  /*10c80*/  SHF.R.S32.HI R172, RZ, 0x1f, R221 ;  /* 0x0000001fffac7819 */ /* 0x000fe200000114dd */
[C---:B------:R-:W-:Y:S01]  /*10c90*/  IMAD.WIDE.U32 R4, R3.reuse, UR8, R4 ;  /* 0x0000000803047c25 */ /* 0x040fe2000f8e0004 */
[----:B------:R-:W-:Y:S02]  /*10ca0*/  SHF.R.S32.HI R20, RZ, 0x1f, R222 ;  /* 0x0000001fff147819 */ /* 0x000fe400000114de */
[----:B------:R-:W-:Y:S01]  /*10cb0*/  SHF.R.S32.HI R21, RZ, 0x1f, R223 ;  /* 0x0000001fff157819 */ /* 0x000fe200000114df */
[----:B------:R-:W-:Y:S01]  /*10cc0*/  IMAD R7, R3, UR9, R0 ;  /* 0x0000000903077c24 */ /* 0x000fe2000f8e0200 */
[----:B------:R-:W-:Y:S01]  /*10cd0*/  ULDC.64 UR8, c[0x0][0xc00] ;  /* 0x0003000000087ab9 */ /* 0x000fe20000000a00 */
[----:B------:R-:W-:Y:S01]  /*10ce0*/  SHF.R.S32.HI R173, RZ, 0x1f, R224 ;  /* 0x0000001fffad7819 */ /* 0x000fe200000114e0 */
[----:B------:R-:W-:Y:S01]  /*10cf0*/  VIADD R181, R23, 0x8 ;  /* 0x0000000817b57836 */ /* 0x000fe20000000000 */
[C---:B------:R-:W-:Y:S01]  /*10d00*/  LEA R0, P0, R4.reuse, UR8, 0x2 ;  /* 0x0000000804007c11 */ /* 0x040fe2000f8010ff */
[----:B------:R-:W-:Y:S01]  /*10d10*/  IMAD.IADD R3, R5, 0x1, R7 ;  /* 0x0000000105037824 */ /* 0x000fe200078e0207 */
[----:B------:R-:W-:Y:S01]  /*10d20*/  SHF.R.S32.HI R174, RZ, 0x1f, R225 ;  /* 0x0000001fffae7819 */ /* 0x000fe200000114e1 */
[----:B------:R-:W-:Y:S01]  /*10d30*/  VIADD R7, R19, UR39 ;  /* 0x0000002713077c36 */ /* 0x000fe20008000000 */
[----:B------:R-:W-:Y:S01]  /*10d40*/  SHF.R.S32.HI R175, RZ, 0x1f, R226 ;  /* 0x0000001fffaf7819 */ /* 0x000fe200000114e2 */
[----:B------:R0:W1:Y:S01]  /*10d50*/  SHFL.IDX PT, R13, R0, RZ, 0x1c1f ;  /* 0x001c1fff000d7589 */ /* 0x00006200000e0000 */
[----:B------:R-:W-:Y:S01]  /*10d60*/  LEA.HI.X R3, R4, UR9, R3, 0x2, P0 ;  /* 0x0000000904037c11 */ /* 0x000fe200080f1403 */
[----:B------:R-:W-:Y:S01]  /*10d70*/  VIADD R4, R17, 0x38820 ;  /* 0x0003882011047836 */ /* 0x000fe20000000000 */
[----:B------:R-:W-:-:S02]  /*10d80*/  ISETP.GE.AND P0, PT, R7, UR6, PT ;  /* 0x0000000607007c0c */ /* 0x000fc4000bf06270 */
[----:B------:R-:W-:Y:S01]  /*10d90*/  SHF.R.S32.HI R176, RZ, 0x1f, R227 ;  /* 0x0000001fffb07819 */ /* 0x000fe200000114e3 */
[----:B------:R0:W2:Y:S01]  /*10da0*/  SHFL.IDX PT, R12, R3, RZ, 0x1c1f ;  /* 0x001c1fff030c7589 */ /* 0x0000a200000e0000 */
[----:B------:R-:W-:Y:S02]  /*10db0*/  PRMT R4, RZ, 0x654, R4 ;  /* 0x00000654ff047816 */ /* 0x000fe40000000004 */
[----:B------:R-:W-:Y:S02]  /*10dc0*/  SHF.R.S32.HI R177, RZ, 0x1f, R228 ;  /* 0x0000001fffb17819 */ /* 0x000fe400000114e4 */
[----:B------:R0:W-:Y:S01]  /*10dd0*/  SYNCS.ARRIVE.TRANS64.RED.A1T0 RZ, [R4+URZ], RZ ;  /* 0x000000ff04ff79a7 */ /* 0x0001e2000810043f */
[----:B------:R-:W-:Y:S02]  /*10de0*/  SHF.R.S32.HI R178, RZ, 0x1f, R229 ;  /* 0x0000001fffb27819 */ /* 0x000fe400000114e5 */
[----:B------:R-:W-:Y:S02]  /*10df0*/  SHF.R.S32.HI R180, RZ, 0x1f, R180 ;  /* 0x0000001fffb47819 */ /* 0x000fe400000114b4 */
[----:B------:R-:W-:-:S02]  /*10e00*/  SHF.R.S32.HI R182, RZ, 0x1f, R182 ;  /* 0x0000001fffb67819 */ /* 0x000fc400000114b6 */
[----:B------:R-:W-:Y:S01]  /*10e10*/  SHF.R.S32.HI R183, RZ, 0x1f, R23 ;  /* 0x0000001fffb77819 */ /* 0x000fe20000011417 */
[----:B0-----:R-:W-:Y:S06]  /*10e20*/  @P0 BRA `(.L_x_8375) ;  /* 0x0000000800040947 */ /* 0x001fec0003800000 */
        /* <DEDUP_REMOVED lines=129> */
.L_x_8375:
[----:B------:R-:W-:Y:S05]  /*11640*/  BSYNC B1 ;  /* 0x0000000000017941 */ /* 0x000fea0003800000 */
.L_x_8374:
        /* <DEDUP_REMOVED lines=13> */
[----:B------:R-:W-:Y:S01]  /*11720*/  @!P1 LEA R8, P5, R179, R0, 0x2 ;  /* 0x00000000b3089211 */ /* 0x000fe200078a10ff */
        /* <DEDUP_REMOVED lines=23> */
[----:B------:R-:W-:-:S03]  /*118a0*/  ISETP.GE.AND P4, PT, R221, UR6, PT ;  /* 0x00000006dd007c0c */ /* 0x000fc6000bf86270 */
[----:B------:R4:W-:Y:S01]  /*118b0*/  @!P5 ST.E.64 desc[UR42][R10.64], R50 ;  /* 0x000000320a00d985 */ /* 0x0009e2000c101b2a */
[CC--:B0-----:R-:W-:Y:S02]  /*118c0*/  @!P0 LEA R4, P6, R225.reuse, R0.reuse, 0x2 ;  /* 0x00000000e1048211 */ /* 0x0c1fe400078c10ff */
[C---:B---3--:R-:W-:Y:S02]  /*118d0*/  @!P1 LEA R8, P5, R224.reuse, R0, 0x2 ;  /* 0x00000000e0089211 */ /* 0x048fe400078a10ff */
[-C--:B------:R-:W-:Y:S02]  /*118e0*/  @!P0 LEA.HI.X R5, R225, R22.reuse, R174, 0x2, P6 ;  /* 0x00000016e1058211 */ /* 0x080fe400030f14ae */
[----:B------:R-:W-:Y:S02]  /*118f0*/  @!P1 LEA.HI.X R9, R224, R22, R173, 0x2, P5 ;  /* 0x00000016e0099211 */ /* 0x000fe400028f14ad */
[----:B------:R-:W-:Y:S01]  /*11900*/  ISETP.GE.AND P5, PT, R220, UR6, PT ;  /* 0x00000006dc007c0c */ /* 0x000fe2000bfa6270 */
[----:B------:R0:W-:Y:S01]  /*11910*/  @!P0 ST.E.64 desc[UR42][R4.64], R54 ;  /* 0x0000003604008985 */ /* 0x0001e2000c101b2a */
[----:B----4-:R-:W-:-:S02]  /*11920*/  @!P2 LEA R10, P6, R223, R0, 0x2 ;  /* 0x00000000df0aa211 */ /* 0x010fc400078c10ff */
[----:B------:R-:W-:Y:S01]  /*11930*/  ISETP.GE.AND P0, PT, R219, UR6, PT ;  /* 0x00000006db007c0c */ /* 0x000fe2000bf06270 */
[----:B------:R3:W-:Y:S01]  /*11940*/  @!P1 ST.E.64 desc[UR42][R8.64], R58 ;  /* 0x0000003a08009985 */ /* 0x0007e2000c101b2a */
[----:B------:R-:W-:Y:S02]  /*11950*/  @!P2 LEA.HI.X R11, R223, R22, R21, 0x2, P6 ;  /* 0x00000016df0ba211 */ /* 0x000fe400030f1415 */
[-C--:B--2---:R-:W-:Y:S02]  /*11960*/  @!P3 LEA R12, P6, R222, R0.reuse, 0x2 ;  /* 0x00000000de0cb211 */ /* 0x084fe400078c10ff */
[----:B------:R-:W-:Y:S01]  /*11970*/  ISETP.GE.AND P1, PT, R218, UR6, PT ;  /* 0x00000006da007c0c */ /* 0x000fe2000bf26270 */
[----:B------:R2:W-:Y:S01]  /*11980*/  @!P2 ST.E.64 desc[UR42][R10.64], R62 ;  /* 0x0000003e0a00a985 */ /* 0x0005e2000c101b2a */
[----:B------:R-:W-:Y:S02]  /*11990*/  @!P4 LEA R14, P2, R221, R0, 0x2 ;  /* 0x00000000dd0ec211 */ /* 0x000fe400078410ff */
[----:B-1----:R-:W-:-:S02]  /*119a0*/  @!P3 LEA.HI.X R13, R222, R22, R20, 0x2, P6 ;  /* 0x00000016de0db211 */ /* 0x002fc400030f1414 */
[----:B------:R-:W-:Y:S02]  /*119b0*/  @!P4 LEA.HI.X R15, R221, R22, R172, 0x2, P2 ;  /* 0x00000016dd0fc211 */ /* 0x000fe400010f14ac */
[----:B------:R-:W-:Y:S01]  /*119c0*/  ISETP.GE.AND P2, PT, R217, UR6, PT ;  /* 0x00000006d9007c0c */ /* 0x000fe2000bf46270 */
[----:B------:R-:W-:Y:S01]  /*119d0*/  @!P3 ST.E.64 desc[UR42][R12.64], R66 ;  /* 0x000000420c00b985 */ /* 0x000fe2000c101b2a */
[----:B------:R-:W-:-:S03]  /*119e0*/  @!P5 LEA R20, P6, R220, R0, 0x2 ;  /* 0x00000000dc14d211 */ /* 0x000fc600078c10ff */
[----:B------:R1:W-:Y:S01]  /*119f0*/  @!P4 ST.E.64 desc[UR42][R14.64], R70 ;  /* 0x000000460e00c985 */ /* 0x0003e2000c101b2a */
[----:B------:R-:W-:Y:S02]  /*11a00*/  @!P5 LEA.HI.X R21, R220, R22, R171, 0x2, P6 ;  /* 0x00000016dc15d211 */ /* 0x000fe400030f14ab */
[CC--:B0-----:R-:W-:Y:S02]  /*11a10*/  @!P0 LEA R4, P4, R219.reuse, R0.reuse, 0x2 ;  /* 0x00000000db048211 */ /* 0x0c1fe400078810ff */
[----:B---3--:R-:W-:Y:S01]  /*11a20*/  @!P1 LEA R8, P3, R218, R0, 0x2 ;  /* 0x00000000da089211 */ /* 0x008fe200078610ff */
[----:B------:R0:W-:Y:S01]  /*11a30*/  @!P5 ST.E.64 desc[UR42][R20.64], R74 ;  /* 0x0000004a1400d985 */ /* 0x0001e2000c101b2a */
[----:B------:R-:W-:Y:S02]  /*11a40*/  @!P0 LEA.HI.X R5, R219, R22, R170, 0x2, P4 ;  /* 0x00000016db058211 */ /* 0x000fe400020f14aa */
[----:B------:R-:W-:Y:S02]  /*11a50*/  ISETP.GE.AND P4, PT, R215, UR6, PT ;  /* 0x00000006d7007c0c */ /* 0x000fe4000bf86270 */
[----:B------:R-:W-:Y:S01]  /*11a60*/  ISETP.GE.AND P5, PT, R216, UR6, PT ;  /* 0x00000006d8007c0c */ /* 0x000fe2000bfa6270 */
[----:B------:R3:W-:Y:S01]  /*11a70*/  @!P0 ST.E.64 desc[UR42][R4.64], R78 ;  /* 0x0000004e04008985 */ /* 0x0007e2000c101b2a */
[----:B--2---:R-:W-:-:S02]  /*11a80*/  @!P2 LEA R10, P6, R217, R0, 0x2 ;  /* 0x00000000d90aa211 */ /* 0x004fc400078c10ff */
        /* <DEDUP_REMOVED lines=17> */
[-C--:B---3--:R-:W-:Y:S02]  /*11ba0*/  @!P2 LEA R4, P6, R213, R0.reuse, 0x2 ;  /* 0x00000000d504a211 */ /* 0x088fe400078c10ff */
[----:B------:R-:W-:Y:S01]  /*11bb0*/  ISETP.GE.AND P4, PT, R209, UR6, PT ;  /* 0x00000006d1007c0c */ /* 0x000fe2000bf86270 */
[----:B------:R3:W-:Y:S01]  /*11bc0*/  @!P3 ST.E.64 desc[UR42][R20.64], R98 ;  /* 0x000000621400b985 */ /* 0x0007e2000c101b2a */
[----:B--2---:R-:W-:Y:S02]  /*11bd0*/  @!P1 LEA R8, P3, R212, R0, 0x2 ;  /* 0x00000000d4089211 */ /* 0x004fe400078610ff */
        /* <DEDUP_REMOVED lines=9> */
[----:B------:R0:W-:Y:S01]  /*11c70*/  @!P0 ST.E.64 desc[UR42][R10.64], R110 ;  /* 0x0000006e0a008985 */ /* 0x0001e2000c101b2a */
        /* <DEDUP_REMOVED lines=15> */
[-C--:B--2---:R-:W-:Y:S01]  /*11d70*/  @!P1 LEA R8, P6, R206, R0.reuse, 0x2 ;  /* 0x00000000ce089211 */ /* 0x084fe200078c10ff */
[----:B------:R2:W-:Y:S02]  /*11d80*/  @!P0 ST.E.64 desc[UR42][R4.64], R126 ;  /* 0x0000007e04008985 */ /* 0x0005e4000c101b2a */
[----:B0-----:R-:W-:-:S02]  /*11d90*/  @!P4 LEA R10, P0, R205, R0, 0x2 ;  /* 0x00000000cd0ac211 */ /* 0x001fc400078010ff */
[----:B------:R-:W-:Y:S02]  /*11da0*/  @!P1 LEA.HI.X R9, R206, R22, R157, 0x2, P6 ;  /* 0x00000016ce099211 */ /* 0x000fe400030f149d */
[----:B---3--:R-:W-:Y:S02]  /*11db0*/  @!P3 LEA R12, P6, R204, R0, 0x2 ;  /* 0x00000000cc0cb211 */ /* 0x008fe400078c10ff */
[----:B------:R-:W-:Y:S01]  /*11dc0*/  @!P4 LEA.HI.X R11, R205, R22, R156, 0x2, P0 ;  /* 0x00000016cd0bc211 */ /* 0x000fe200000f149c */
[----:B------:R2:W-:Y:S01]  /*11dd0*/  @!P1 ST.E.64 desc[UR42][R8.64], R130 ;  /* 0x0000008208009985 */ /* 0x0005e2000c101b2a */
[-C--:B----4-:R-:W-:Y:S02]  /*11de0*/  @!P2 LEA R14, P1, R203, R0.reuse, 0x2 ;  /* 0x00000000cb0ea211 */ /* 0x090fe400078210ff */
        /* <DEDUP_REMOVED lines=14> */
.L_x_8367:
[----:B------:R-:W0:Y:S01]  /*11ed0*/  LDC.64 R8, c[0x0][0xd00] ;  /* 0x00034000ff087b82 */ /* 0x000e220000000a00 */
[----:B------:R-:W-:Y:S01]  /*11ee0*/  ULDC.64 UR6, c[0x0][0xd08] ;  /* 0x0003420000067ab9 */ /* 0x000fe20000000a00 */
[----:B------:R-:W-:Y:S01]  /*11ef0*/  IMAD.MOV.U32 R3, RZ, RZ, RZ ;  /* 0x000000ffff037224 */ /* 0x000fe200078e00ff */
[----:B------:R-:W-:-:S04]  /*11f00*/  ISETP.NE.U32.AND P1, PT, RZ, UR6, PT ;  /* 0x00000006ff007c0c */ /* 0x000fc8000bf25070 */
[----:B------:R-:W-:Y:S01]  /*11f10*/  ISETP.NE.AND.EX P1, PT, RZ, UR7, PT, P1 ;  /* 0x00000007ff007c0c */ /* 0x000fe2000bf25310 */
[----:B------:R-:W1:Y:S01]  /*11f20*/  LDC.64 R4, c[0x0][0xd00] ;  /* 0x00034000ff047b82 */ /* 0x000e620000000a00 */
[----:B0-----:R-:W-:-:S04]  /*11f30*/  ISETP.NE.U32.AND P0, PT, R8, RZ, PT ;  /* 0x000000ff0800720c */ /* 0x001fc80003f05070 */
[----:B------:R-:W-:-:S07]  /*11f40*/  ISETP.NE.AND.EX P0, PT, R9, RZ, PT, P0 ;  /* 0x000000ff0900720c */ /* 0x000fce0003f05300 */
[C---:B------:R-:W-:Y:S01]  /*11f50*/  @P1 LEA R8, P2, R192.reuse, UR6, 0x2 ;  /* 0x00000006c0081c11 */ /* 0x040fe2000f8410ff */
[----:B------:R-:W-:Y:S01]  /*11f60*/  ULDC UR6, c[0x0][0xb88] ;  /* 0x0002e20000067ab9 */ /* 0x000fe20000000800 */
[C---:B-1----:R-:W-:Y:S02]  /*11f70*/  IMAD.WIDE R4, R192.reuse, 0x4, R4 ;  /* 0x00000004c0047825 */ /* 0x042fe400078e0204 */
[----:B------:R-:W-:Y:S02]  /*11f80*/  @P1 LEA.HI.X R9, R192, UR7, R200, 0x2, P2 ;  /* 0x00000007c0091c11 */ /* 0x000fe400090f14c8 */
[----:B------:R-:W-:Y:S01]  /*11f90*/  IMAD.U32 R7, RZ, RZ, UR6 ;  /* 0x00000006ff077e24 */ /* 0x000fe2000f8e00ff */
[----:B------:R0:W5:Y:S05]  /*11fa0*/  @P0 LDG.E R3, desc[UR42][R4.64] ;  /* 0x0000002a04030981 */ /* 0x00016a000c1e1900 */
        /* <DEDUP_REMOVED lines=12> */
.L_x_8376:
[----:B------:R-:W-:Y:S01]  /*12070*/  BSSY B1, `(.L_x_8377) ;  /* 0x0000038000017945 */ /* 0x000fe20003800000 */
[----:B------:R-:W-:Y:S02]  /*12080*/  SEL R31, R192, RZ, !P0 ;  /* 0x000000ffc01f7207 */ /* 0x000fe40004000000 */
[----:B------:R-:W-:Y:S02]  /*12090*/  SEL R200, R200, RZ, !P0 ;  /* 0x000000ffc8c87207 */ /* 0x000fe40004000000 */
[----:B-----5:R-:W-:Y:S01]  /*120a0*/  SHF.R.S32.HI R24, RZ, 0x1f, R3 ;  /* 0x0000001fff187819 */ /* 0x020fe20000011403 */
[----:B------:R-:W-:Y:S06]  /*120b0*/  @P3 BRA `(.L_x_8378) ;  /* 0x0000000000cc3947 */ /* 0x000fec0003800000 */
[----:B------:R-:W0:Y:S01]  /*120c0*/  S2R R33, SR_TID.X ;  /* 0x0000000000217919 */ /* 0x000e220000002100 */
[----:B------:R-:W1:Y:S01]  /*120d0*/  LDC R26, c[0x0][0xce8] ;  /* 0x00033a00ff1a7b82 */ /* 0x000e620000000800 */
[----:B------:R-:W-:Y:S02]  /*120e0*/  IMAD.U32 R8, RZ, RZ, UR39 ;  /* 0x00000027ff087e24 */ /* 0x000fe4000f8e00ff */
[----:B-1----:R-:W-:-:S03]  /*120f0*/  IMAD R4, R7, R26, RZ ;  /* 0x0000001a07047224 */ /* 0x002fc600078e02ff */
[----:B0-----:R-:W-:-:S04]  /*12100*/  IADD3 R33, R8, -0x80, R33 ;  /* 0xffffff8008217810 */ /* 0x001fc80007ffe021 */
[----:B------:R-:W-:-:S13]  /*12110*/  ISETP.GE.AND P0, PT, R33, R4, PT ;  /* 0x000000042100720c */ /* 0x000fda0003f06270 */
[----:B------:R-:W-:Y:S05]  /*12120*/  @P0 BRA `(.L_x_8378) ;  /* 0x0000000000b00947 */ /* 0x000fea0003800000 */
[----:B------:R-:W-:Y:S01]  /*12130*/  ISETP.NE.AND P1, PT, R26, 0x1, PT ;  /* 0x000000011a00780c */ /* 0x000fe20003f25270 */
[----:B------:R-:W-:Y:S01]  /*12140*/  IMAD.MOV.U32 R22, RZ, RZ, 0xab8 ;  /* 0x00000ab8ff167424 */ /* 0x000fe200078e00ff */
[----:B------:R-:W-:Y:S01]  /*12150*/  ISETP.GT.AND P0, PT, R0, 0x1, PT ;  /* 0x000000010000780c */ /* 0x000fe20003f04270 */
[----:B------:R-:W0:Y:S01]  /*12160*/  LDC.64 R4, c[0x0][0xca8] ;  /* 0x00032a00ff047b82 */ /* 0x000e220000000a00 */
[----:B------:R-:W-:Y:S01]  /*12170*/  LOP3.LUT R199, R199, 0xff, RZ, 0xc0, !PT ;  /* 0x000000ffc7c77812 */ /* 0x000fe200078ec0ff */
[----:B------:R-:W-:Y:S01]  /*12180*/  IMAD.MOV.U32 R25, RZ, RZ, R33 ;  /* 0x000000ffff197224 */ /* 0x000fe200078e0021 */
[----:B------:R-:W-:-:S05]  /*12190*/  SEL R22, R22, 0xa78, P0 ;  /* 0x00000a7816167807 */ /* 0x000fca0000000000 */
[----:B------:R-:W1:Y:S08]  /*121a0*/  LDC.64 R14, c[0x0][R22+0x220] ;  /* 0x00008800160e7b82 */ /* 0x000e700000000a00 */
[----:B------:R-:W2:Y:S08]  /*121b0*/  @P1 LDC R0, c[0x0][0xcec] ;  /* 0x00033b00ff001b82 */ /* 0x000eb00000000800 */
[----:B------:R-:W3:Y:S08]  /*121c0*/  @P1 LDC R29, c[0x0][0xcf0] ;  /* 0x00033c00ff1d1b82 */ /* 0x000ef00000000800 */
[----:B------:R-:W4:Y:S01]  /*121d0*/  LDC.64 R12, c[0x0][R22+0x218] ;  /* 0x00008600160c7b82 */ /* 0x000f220000000a00 */
[----:B-1----:R-:W-:-:S07]  /*121e0*/  IMAD R15, R15, R31, RZ ;  /* 0x0000001f0f0f7224 */ /* 0x002fce00078e02ff */
[----:B------:R-:W1:Y:S01]  /*121f0*/  LDC.64 R10, c[0x0][R22+0x228] ;  /* 0x00008a00160a7b82 */ /* 0x000e620000000a00 */
[----:B--2---:R-:W-:-:S07]  /*12200*/  @P1 IMAD.HI.U32 R0, R33, R0, RZ ;  /* 0x0000000021001227 */ /* 0x004fce00078e00ff */
[----:B------:R-:W2:Y:S01]  /*12210*/  LDC.64 R8, c[0x0][R22+0x210] ;  /* 0x0000840016087b82 */ /* 0x000ea20000000a00 */
[----:B---3--:R-:W-:Y:S01]  /*12220*/  @P1 SHF.R.U32.HI R25, RZ, R29, R0 ;  /* 0x0000001dff191219 */ /* 0x008fe20000011600 */
[----:B------:R-:W-:Y:S01]  /*12230*/  IMAD R29, R14, R200, R15 ;  /* 0x000000c80e1d7224 */ /* 0x000fe200078e020f */
[----:B------:R-:W-:-:S03]  /*12240*/  SEL R15, R199, RZ, P0 ;  /* 0x000000ffc70f7207 */ /* 0x000fc60000000000 */
[----:B------:R-:W-:Y:S02]  /*12250*/  IMAD.MOV R0, RZ, RZ, -R25 ;  /* 0x000000ffff007224 */ /* 0x000fe400078e0a19 */
[-C--:B----4-:R-:W-:Y:S01]  /*12260*/  IMAD R27, R13, R193.reuse, RZ ;  /* 0x000000c10d1b7224 */ /* 0x090fe200078e02ff */
[----:B0-----:R-:W0:Y:S01]  /*12270*/  @!P0 LDC R4, c[0x0][0xc50] ;  /* 0x00031400ff048b82 */ /* 0x001e220000000800 */
[----:B------:R-:W-:-:S04]  /*12280*/  IMAD.WIDE.U32 R20, R12, R193, RZ ;  /* 0x000000c10c147225 */ /* 0x000fc800078e00ff */
[----:B------:R-:W-:-:S03]  /*12290*/  IMAD.WIDE.U32 R12, R14, R31, RZ ;  /* 0x0000001f0e0c7225 */ /* 0x000fc600078e00ff */
[----:B------:R-:W3:Y:S01]  /*122a0*/  @!P0 LDC R5, c[0x0][0xc54] ;  /* 0x00031500ff058b82 */ /* 0x000ee20000000800 */
[----:B------:R-:W-:Y:S01]  /*122b0*/  IMAD.IADD R27, R21, 0x1, R27 ;  /* 0x00000001151b7824 */ /* 0x000fe200078e021b */
[----:B------:R-:W-:Y:S01]  /*122c0*/  IADD3 R20, P1, P3, R12, R20, R3 ;  /* 0x000000140c147210 */ /* 0x000fe20007b3e003 */
[----:B------:R-:W-:Y:S02]  /*122d0*/  IMAD.IADD R29, R13, 0x1, R29 ;  /* 0x000000010d1d7824 */ /* 0x000fe400078e021d */
[-C--:B-1----:R-:W-:Y:S02]  /*122e0*/  IMAD R21, R11, R15.reuse, RZ ;  /* 0x0000000f0b157224 */ /* 0x082fe400078e02ff */
[----:B------:R-:W-:-:S04]  /*122f0*/  IMAD.WIDE.U32 R10, R10, R15, RZ ;  /* 0x0000000f0a0a7225 */ /* 0x000fc800078e00ff */
[----:B------:R-:W-:Y:S01]  /*12300*/  IMAD R13, R26, R0, R33 ;  /* 0x000000001a0d7224 */ /* 0x000fe200078e0221 */
[----:B------:R-:W-:Y:S01]  /*12310*/  IADD3.X R0, R29, R27, R24, P1, P3 ;  /* 0x0000001b1d007210 */ /* 0x000fe20000fe6418 */
[----:B------:R-:W-:Y:S01]  /*12320*/  IMAD.IADD R21, R11, 0x1, R21 ;  /* 0x000000010b157824 */ /* 0x000fe200078e0215 */
[----:B------:R-:W-:Y:S02]  /*12330*/  IADD3 R10, P0, P1, R25, R20, R10 ;  /* 0x00000014190a7210 */ /* 0x000fe4000791e00a */
[----:B------:R-:W-:Y:S02]  /*12340*/  SHF.R.S32.HI R25, RZ, 0x1f, R25 ;  /* 0x0000001fff197819 */ /* 0x000fe40000011419 */
[----:B------:R-:W-:Y:S02]  /*12350*/  SHF.R.S32.HI R15, RZ, 0x1f, R13 ;  /* 0x0000001fff0f7819 */ /* 0x000fe4000001140d */
[----:B------:R-:W-:Y:S01]  /*12360*/  IADD3.X R11, R25, R0, R21, P0, P1 ;  /* 0x00000000190b7210 */ /* 0x000fe200007e2415 */
[----:B--2---:R-:W-:-:S04]  /*12370*/  IMAD R0, R9, R13, RZ ;  /* 0x0000000d09007224 */ /* 0x004fc800078e02ff */
[C---:B------:R-:W-:Y:S02]  /*12380*/  IMAD R15, R8.reuse, R15, R0 ;  /* 0x0000000f080f7224 */ /* 0x040fe400078e0200 */
[----:B------:R-:W-:-:S04]  /*12390*/  IMAD.WIDE.U32 R8, R8, R13, R10 ;  /* 0x0000000d08087225 */ /* 0x000fc800078e000a */
[----:B------:R-:W-:Y:S01]  /*123a0*/  IMAD.IADD R0, R9, 0x1, R15 ;  /* 0x0000000109007824 */ /* 0x000fe200078e020f */
[----:B0-----:R-:W-:Y:S01]  /*123b0*/  LEA R4, P0, R8, R4, 0x2 ;  /* 0x0000000408047211 */ /* 0x001fe200078010ff */
[----:B------:R-:W-:-:S03]  /*123c0*/  IMAD.MOV.U32 R9, RZ, RZ, -0x800000 ;  /* 0xff800000ff097424 */ /* 0x000fc600078e00ff */
[----:B---3--:R-:W-:-:S05]  /*123d0*/  LEA.HI.X R5, R8, R5, R0, 0x2, P0 ;  /* 0x0000000508057211 */ /* 0x008fca00000f1400 */
[----:B------:R0:W-:Y:S04]  /*123e0*/  STG.E desc[UR42][R4.64], R9 ;  /* 0x0000000904007986 */ /* 0x0001e8000c10192a */
.L_x_8378:
[----:B------:R-:W-:Y:S05]  /*123f0*/  BSYNC B1 ;  /* 0x0000000000017941 */ /* 0x000fea0003800000 */
.L_x_8377:
[----:B------:R-:W-:Y:S05]  /*12400*/  @P2 BRA `(.L_x_8373) ;  /* 0x0000000800742947 */ /* 0x000fea0003800000 */
[----:B------:R-:W1:Y:S01]  /*12410*/  LDC R10, c[0x0][0xce8] ;  /* 0x00033a00ff0a7b82 */ /* 0x000e620000000800 */
[----:B------:R-:W-:Y:S01]  /*12420*/  ULDC.64 UR6, c[0x0][0xba0] ;  /* 0x0002e80000067ab9 */ /* 0x000fe20000000a00 */
[----:B------:R-:W-:Y:S01]  /*12430*/  ULDC UR8, c[0x0][0xbc8] ;  /* 0x0002f20000087ab9 */ /* 0x000fe20000000800 */
[----:B------:R-:W-:Y:S01]  /*12440*/  IMAD R0, R24, UR6, RZ ;  /* 0x0000000618007c24 */ /* 0x000fe2000f8e02ff */
[----:B------:R-:W-:Y:S01]  /*12450*/  ISETP.GE.AND P2, PT, R198, UR8, PT ;  /* 0x00000008c6007c0c */ /* 0x000fe2000bf46270 */
[----:B0-----:R-:W-:Y:S01]  /*12460*/  IMAD.WIDE.U32 R4, R3, UR6, RZ ;  /* 0x0000000603047c25 */ /* 0x001fe2000f8e00ff */
[----:B------:R-:W-:Y:S01]  /*12470*/  ISETP.GE.AND P1, PT, R197, UR8, PT ;  /* 0x00000008c5007c0c */ /* 0x000fe2000bf26270 */
[----:B------:R-:W-:Y:S01]  /*12480*/  BSSY B1, `(.L_x_8379) ;  /* 0x0000071000017945 */ /* 0x000fe20003800000 */
[C---:B------:R-:W-:Y:S01]  /*12490*/  ISETP.GE.AND P3, PT, R18.reuse, UR8, PT ;  /* 0x0000000812007c0c */ /* 0x040fe2000bf66270 */
[----:B------:R-:W-:Y:S01]  /*124a0*/  IMAD R3, R3, UR7, R0 ;  /* 0x0000000703037c24 */ /* 0x000fe2000f8e0200 */
[----:B------:R-:W-:Y:S01]  /*124b0*/  ULDC.64 UR6, c[0x0][0xbe8] ;  /* 0x0002fa0000067ab9 */ /* 0x000fe20000000a00 */
[----:B------:R-:W-:Y:S01]  /*124c0*/  SEL R14, RZ, 0xffffffff, P1 ;  /* 0xffffffffff0e7807 */ /* 0x000fe20000800000 */
[C---:B------:R-:W-:Y:S01]  /*124d0*/  VIADD R32, R18.reuse, 0x180 ;  /* 0x0000018012207836 */ /* 0x040fe20000000000 */
[----:B------:R-:W-:Y:S01]  /*124e0*/  SEL R12, RZ, 0x1, P3 ;  /* 0x00000001ff0c7807 */ /* 0x000fe20001800000 */
[----:B------:R-:W-:Y:S01]  /*124f0*/  IMAD.IADD R5, R5, 0x1, R3 ;  /* 0x0000000105057824 */ /* 0x000fe200078e0203 */
[----:B------:R-:W-:Y:S01]  /*12500*/  SHF.R.S32.HI R3, RZ, 0x1f, R28 ;  /* 0x0000001fff037819 */ /* 0x000fe2000001141c */
[----:B------:R-:W-:Y:S01]  /*12510*/  VIADD R30, R18, 0x1c0 ;  /* 0x000001c0121e7836 */ /* 0x000fe20000000000 */
[----:B------:R-:W-:Y:S01]  /*12520*/  SHF.R.S32.HI R27, RZ, 0x1f, R194 ;  /* 0x0000001fff1b7819 */ /* 0x000fe200000114c2 */
[----:B------:R-:W-:Y:S01]  /*12530*/  IMAD.WIDE.U32 R4, R193, UR6, R4 ;  /* 0x00000006c1047c25 */ /* 0x000fe2000f8e0004 */
[----:B------:R-:W-:-:S02]  /*12540*/  LEA.HI R3, R3, R28, RZ, 0x3 ;  /* 0x0000001c03037211 */ /* 0x000fc400078f18ff */
[----:B------:R-:W-:Y:S01]  /*12550*/  ISETP.GE.AND P1, PT, R30, UR8, PT ;  /* 0x000000081e007c0c */ /* 0x000fe2000bf26270 */
[----:B------:R-:W-:Y:S01]  /*12560*/  IMAD R5, R193, UR7, R5 ;  /* 0x00000007c1057c24 */ /* 0x000fe2000f8e0205 */
[----:B------:R-:W-:Y:S01]  /*12570*/  LOP3.LUT R9, R3, 0xfffffff8, RZ, 0xc0, !PT ;  /* 0xfffffff803097812 */ /* 0x000fe200078ec0ff */
[----:B------:R-:W-:Y:S01]  /*12580*/  ULDC.64 UR6, c[0x0][0xbf0] ;  /* 0x0002fc0000067ab9 */ /* 0x000fe20000000a00 */
[----:B-1----:R-:W-:Y:S01]  /*12590*/  ISETP.NE.AND P0, PT, R10, 0x1, PT ;  /* 0x000000010a00780c */ /* 0x002fe20003f05270 */
[----:B------:R-:W-:Y:S01]  /*125a0*/  IMAD R0, R200, UR6, RZ ;  /* 0x00000006c8007c24 */ /* 0x000fe2000f8e02ff */
[----:B------:R-:W-:Y:S01]  /*125b0*/  SHF.R.S32.HI R15, RZ, 0x3, R3 ;  /* 0x00000003ff0f7819 */ /* 0x000fe20000011403 */
[----:B------:R-:W-:Y:S01]  /*125c0*/  IMAD.IADD R28, R28, 0x1, -R9 ;  /* 0x000000011c1c7824 */ /* 0x000fe200078e0a09 */
[----:B------:R-:W-:Y:S01]  /*125d0*/  SHF.R.S32.HI R26, RZ, 0x1f, R195 ;  /* 0x0000001fff1a7819 */ /* 0x000fe200000114c3 */
[C---:B------:R-:W-:Y:S01]  /*125e0*/  IMAD R9, R31.reuse, UR7, R0 ;  /* 0x000000071f097c24 */ /* 0x040fe2000f8e0200 */
[----:B------:R-:W-:Y:S01]  /*125f0*/  SEL R0, RZ, 0xffffffff, P2 ;  /* 0xffffffffff007807 */ /* 0x000fe20001000000 */
[----:B------:R-:W-:Y:S01]  /*12600*/  IMAD R3, R28, 0x20, R15 ;  /* 0x000000201c037824 */ /* 0x000fe200078e020f */
[----:B------:R-:W-:Y:S01]  /*12610*/  SHF.R.S32.HI R28, RZ, 0x1f, R197 ;  /* 0x0000001fff1c7819 */ /* 0x000fe200000114c5 */
[----:B------:R-:W-:Y:S01]  /*12620*/  IMAD.WIDE.U32 R4, R31, UR6, R4 ;  /* 0x000000061f047c25 */ /* 0x000fe2000f8e0004 */
[----:B------:R-:W-:Y:S01]  /*12630*/  ULDC.64 UR6, c[0x0][0xbe0] ;  /* 0x0002f80000067ab9 */ /* 0x000fe20000000a00 */
[----:B------:R-:W-:-:S02]  /*12640*/  SHF.R.S32.HI R29, RZ, 0x1f, R32 ;  /* 0x0000001fff1d7819 */ /* 0x000fc40000011420 */
[----:B------:R-:W0:Y:S01]  /*12650*/  @P0 LDC R11, c[0x0][0xcec] ;  /* 0x00033b00ff0b0b82 */ /* 0x000e220000000800 */
[----:B------:R-:W-:Y:S01]  /*12660*/  VIADD R8, R3, UR39 ;  /* 0x0000002703087c36 */ /* 0x000fe20008000000 */
[----:B------:R-:W-:Y:S01]  /*12670*/  SHF.R.S32.HI R31, RZ, 0x1f, R30 ;  /* 0x0000001fff1f7819 */ /* 0x000fe2000001141e */
[----:B------:R-:W-:Y:S01]  /*12680*/  IMAD.SHL.U32 R21, R0, 0x2, RZ ;  /* 0x0000000200157824 */ /* 0x000fe200078e00ff */
[----:B------:R-:W-:Y:S01]  /*12690*/  SHF.R.S32.HI R33, RZ, 0x1f, R196 ;  /* 0x0000001fff217819 */ /* 0x000fe200000114c4 */
[----:B------:R-:W-:Y:S01]  /*126a0*/  IMAD.MOV.U32 R3, RZ, RZ, R8 ;  /* 0x000000ffff037224 */ /* 0x000fe200078e0008 */
[----:B------:R-:W-:Y:S01]  /*126b0*/  SHF.R.S32.HI R34, RZ, 0x1f, R198 ;  /* 0x0000001fff227819 */ /* 0x000fe200000114c6 */
[----:B------:R-:W-:Y:S01]  /*126c0*/  IMAD.IADD R5, R5, 0x1, R9 ;  /* 0x0000000105057824 */ /* 0x000fe200078e0209 */
[----:B------:R-:W1:Y:S01]  /*126d0*/  @P0 LDC R13, c[0x0][0xcf0] ;  /* 0x00033c00ff0d0b82 */ /* 0x000e620000000800 */
[----:B------:R-:W-:Y:S01]  /*126e0*/  LOP3.LUT R12, R21, 0x2, R12, 0xe2, !PT ;  /* 0x00000002150c7812 */ /* 0x000fe200078ee20c */
[----:B------:R-:W-:-:S02]  /*126f0*/  IMAD R25, R7, R10, RZ ;  /* 0x0000000a07197224 */ /* 0x000fc400078e02ff */
[----:B0-----:R-:W-:-:S04]  /*12700*/  @P0 IMAD.HI.U32 R0, R8, R11, RZ ;  /* 0x0000000b08000227 */ /* 0x001fc800078e00ff */
[----:B------:R-:W-:Y:S01]  /*12710*/  IMAD.SHL.U32 R11, R14, 0x4, RZ ;  /* 0x000000040e0b7824 */ /* 0x000fe200078e00ff */
[----:B-1----:R-:W-:Y:S02]  /*12720*/  @P0 SHF.R.U32.HI R3, RZ, R13, R0 ;  /* 0x0000000dff030219 */ /* 0x002fe40000011600 */
[----:B------:R-:W-:Y:S02]  /*12730*/  ISETP.GE.AND P0, PT, R196, UR8, PT ;  /* 0x00000008c4007c0c */ /* 0x000fe4000bf06270 */
[--C-:B------:R-:W-:Y:S01]  /*12740*/  SHF.R.S32.HI R0, RZ, 0x1f, R3.reuse ;  /* 0x0000001fff007819 */ /* 0x100fe20000011403 */
[----:B------:R-:W-:Y:S01]  /*12750*/  IMAD.MOV R9, RZ, RZ, -R3 ;  /* 0x000000ffff097224 */ /* 0x000fe200078e0a03 */
[----:B------:R-:W-:Y:S01]  /*12760*/  LOP3.LUT R12, R11, 0x4, R12, 0xe2, !PT ;  /* 0x000000040b0c7812 */ /* 0x000fe200078ee20c */
[----:B------:R-:W-:Y:S01]  /*12770*/  IMAD.WIDE.U32 R4, R3, UR6, R4 ;  /* 0x0000000603047c25 */ /* 0x000fe2000f8e0004 */
[----:B------:R-:W-:Y:S02]  /*12780*/  SEL R11, RZ, 0xffffffff, P0 ;  /* 0xffffffffff0b7807 */ /* 0x000fe40000000000 */
[----:B------:R-:W-:Y:S01]  /*12790*/  ISETP.GE.AND P0, PT, R195, UR8, PT ;  /* 0x00000008c3007c0c */ /* 0x000fe2000bf06270 */
[----:B------:R-:W-:-:S02]  /*127a0*/  IMAD R0, R0, UR6, RZ ;  /* 0x0000000600007c24 */ /* 0x000fc4000f8e02ff */
[----:B------:R-:W-:Y:S02]  /*127b0*/  IMAD R9, R10, R9, R8 ;  /* 0x000000090a097224 */ /* 0x000fe400078e0208 */
[----:B------:R-:W-:Y:S02]  /*127c0*/  IMAD.SHL.U32 R13, R11, 0x8, RZ ;  /* 0x000000080b0d7824 */ /* 0x000fe400078e00ff */
[----:B------:R-:W-:Y:S01]  /*127d0*/  IMAD R11, R3, UR7, R0 ;  /* 0x00000007030b7c24 */ /* 0x000fe2000f8e0200 */
[----:B------:R-:W-:Y:S01]  /*127e0*/  SEL R3, RZ, 0xffffffff, P0 ;  /* 0xffffffffff037807 */ /* 0x000fe20000000000 */
[----:B------:R-:W-:Y:S01]  /*127f0*/  ULDC.64 UR6, c[0x0][0xbd8] ;  /* 0x0002f60000067ab9 */ /* 0x000fe20000000a00 */
[----:B------:R-:W-:Y:S01]  /*12800*/  ISETP.GE.AND P0, PT, R194, UR8, PT ;  /* 0x00000008c2007c0c */ /* 0x000fe2000bf06270 */
[----:B------:R-:W-:Y:S01]  /*12810*/  IMAD.IADD R5, R5, 0x1, R11 ;  /* 0x0000000105057824 */ /* 0x000fe200078e020b */
[----:B------:R-:W-:Y:S02]  /*12820*/  SHF.R.S32.HI R0, RZ, 0x1f, R9 ;  /* 0x0000001fff007819 */ /* 0x000fe40000011409 */
        /* <DEDUP_REMOVED lines=10> */
[----:B------:R-:W-:Y:S01]  /*128d0*/  SEL R9, RZ, 0x40, P0 ;  /* 0x00000040ff097807 */ /* 0x000fe20000000000 */
[----:B------:R-:W-:Y:S01]  /*128e0*/  VIADD R0, R15, UR39 ;  /* 0x000000270f007c36 */ /* 0x000fe20008000000 */
[C---:B------:R-:W-:Y:S01]  /*128f0*/  LEA R22, P0, R4.reuse, UR6, 0x1 ;  /* 0x0000000604167c11 */ /* 0x040fe2000f8008ff */
[----:B------:R-:W-:Y:S01]  /*12900*/  IMAD.IADD R3, R5, 0x1, R3 ;  /* 0x0000000105037824 */ /* 0x000fe200078e0203 */
[----:B------:R-:W-:Y:S02]  /*12910*/  LOP3.LUT R12, R11, 0x20, R12, 0xe2, !PT ;  /* 0x000000200b0c7812 */ /* 0x000fe400078ee20c */
[----:B------:R-:W-:Y:S01]  /*12920*/  SEL R5, RZ, 0x80, P1 ;  /* 0x00000080ff057807 */ /* 0x000fe20000800000 */
[----:B------:R0:W1:Y:S01]  /*12930*/  SHFL.IDX PT, R8, R22, RZ, 0x181f ;  /* 0x00181fff16087589 */ /* 0x00006200000e0000 */
[----:B------:R-:W-:-:S02]  /*12940*/  LEA.HI.X R3, R4, UR7, R3, 0x1, P0 ;  /* 0x0000000704037c11 */ /* 0x000fc400080f0c03 */
        /* <DEDUP_REMOVED lines=36> */
.L_x_8380:
[----:B------:R-:W-:Y:S05]  /*12b90*/  BSYNC B1 ;  /* 0x0000000000017941 */ /* 0x000fea0003800000 */
.L_x_8379:
        /* <DEDUP_REMOVED lines=36> */
.L_x_8373:
[----:B------:R-:W-:Y:S05]  /*12de0*/  BSYNC B0 ;  /* 0x0000000000007941 */ /* 0x000fea0003800000 */
.L_x_8366:
[----:B------:R-:W-:Y:S02]  /*12df0*/  ULDC UR6, c[0x0][0xd3c] ;  /* 0x00034f0000067ab9 */ /* 0x000fe40000000800 */
[----:B------:R-:W-:-:S06]  /*12e00*/  UISETP.GE.AND UP0, UPT, UR5, UR6, UPT ;  /* 0x000000060500728c */ /* 0x000fcc000bf06270 */
[----:B------:R-:W-:-:S13]  /*12e10*/  PLOP3.LUT P0, PT, PT, PT, UP0, 0x80, 0x0 ;  /* 0x000000000000781c */ /* 0x000fda0003f0f008 */
[----:B------:R-:W-:Y:S05]  /*12e20*/  @!P0 BRA `(.L_x_8381) ;  /* 0xfffffee400448947 */ /* 0x000fea000383ffff */
[----:B------:R-:W-:Y:S05]  /*12e30*/  EXIT ;  /* 0x000000000000794d */ /* 0x000fea0003800000 */
.L_x_8316:
        /* <DEDUP_REMOVED lines=16> */
.L_x_8382:
        /* <DEDUP_REMOVED lines=43> */
.L_x_8386:
        /* <DEDUP_REMOVED lines=35> */
.L_x_8384:
        /* <DEDUP_REMOVED lines=13> */
.L_x_8387:
        /* <DEDUP_REMOVED lines=62> */
.L_x_8388:
        /* <DEDUP_REMOVED lines=61> */
.L_x_8389:
[----:B------:R-:W-:-:S05]  /*13ca0*/  LOP3.LUT R25, RZ, R2, RZ, 0x33, !PT ;  /* 0x00000002ff197212 */ /* 0x000fca00078e33ff */
[----:B------:R-:W-:Y:S01]  /*13cb0*/  IMAD.IADD R25, R6, 0x1, R25 ;  /* 0x0000000106197824 */ /* 0x000fe200078e0219 */
[----:B------:R-:W-:Y:S06]  /*13cc0*/  BRA `(.L_x_8390) ;  /* 0x0000000000147947 */ /* 0x000fec0003800000 */
.L_x_8385:
[----:B------:R-:W-:Y:S01]  /*13cd0*/  ULDC UR4, c[0x0][0xd3c] ;  /* 0x00034f0000047ab9 */ /* 0x000fe20000000800 */
[----:B------:R-:W-:Y:S02]  /*13ce0*/  IMAD.MOV.U32 R25, RZ, RZ, RZ ;  /* 0x000000ffff197224 */ /* 0x000fe400078e00ff */
[----:B------:R-:W-:Y:S02]  /*13cf0*/  IMAD.U32 R24, RZ, RZ, UR6 ;  /* 0x00000006ff187e24 */ /* 0x000fe4000f8e00ff */
[----:B------:R-:W-:Y:S02]  /*13d00*/  IMAD.MOV.U32 R26, RZ, RZ, RZ ;  /* 0x000000ffff1a7224 */ /* 0x000fe400078e00ff */
[----:B------:R-:W-:-:S07]  /*13d10*/  IMAD.U32 R27, RZ, RZ, UR4 ;  /* 0x00000004ff1b7e24 */ /* 0x000fce000f8e00ff */
.L_x_8390:
[----:B------:R-:W-:-:S13]  /*13d20*/  ISETP.NE.AND P0, PT, R7, RZ, PT ;  /* 0x000000ff0700720c */ /* 0x000fda0003f05270 */
[----:B------:R-:W0:Y:S01]  /*13d30*/  @!P0 S2R R3, SR_CgaCtaId ;  /* 0x0000000000038919 */ /* 0x000e220000008800 */
[----:B------:R-:W-:-:S04]  /*13d40*/  @!P0 MOV R2, 0x400 ;  /* 0x0000040000028802 */ /* 0x000fc80000000f00 */
[----:B0-----:R-:W-:-:S05]  /*13d50*/  @!P0 LEA R2, R3, R2, 0x18 ;  /* 0x0000000203028211 */ /* 0x001fca00078ec0ff */
[----:B------:R0:W-:Y:S01]  /*13d60*/  @!P0 STS.128 [R2+0x388d0], R24 ;  /* 0x0388d01802008388 */ /* 0x0001e20000000c00 */
[----:B------:R-:W-:Y:S06]  /*13d70*/  BAR.ARV 0x5, 0x180 ;  /* 0x0146000000007b1d */ /* 0x000fec0000002000 */
.L_x_8383:
[----:B------:R2:W-:Y:S01]  /*13d80*/  STL [R1+0x20], RZ ;  /* 0x000020ff01007387 */ /* 0x0005e20000100800 */
[----:B------:R-:W-:Y:S01]  /*13d90*/  ULDC UR4, c[0x0][0xd3c] ;  /* 0x00034f0000047ab9 */ /* 0x000fe20000000800 */
[----:B------:R-:W-:Y:S01]  /*13da0*/  IMAD.MOV.U32 R23, RZ, RZ, 0x1 ;  /* 0x00000001ff177424 */ /* 0x000fe200078e00ff */
[----:B-1----:R-:W-:Y:S01]  /*13db0*/  ISETP.GE.AND P0, PT, R27, UR4, PT ;  /* 0x000000041b007c0c */ /* 0x002fe2000bf06270 */
[----:B------:R-:W-:-:S12]  /*13dc0*/  IMAD.MOV.U32 R18, RZ, RZ, RZ ;  /* 0x000000ffff127224 */ /* 0x000fd800078e00ff */
[----:B--2---:R-:W-:Y:S05]  /*13dd0*/  @P0 BRA `(.L_x_8391) ;  /* 0x0000005c00a40947 */ /* 0x004fea0003800000 */
[----:B------:R-:W1:Y:S01]  /*13de0*/  S2UR UR5, SR_CgaCtaId ;  /* 0x00000000000579c3 */ /* 0x000e620000008800 */
[----:B------:R2:W-:Y:S01]  /*13df0*/  STL [R1+0x20], RZ ;  /* 0x000020ff01007387 */ /* 0x0005e20000100800 */
[C---:B0-----:R-:W-:Y:S01]  /*13e00*/  IMAD.SHL.U32 R2, R0.reuse, 0x8, RZ ;  /* 0x0000000800027824 */ /* 0x041fe200078e00ff */
        /* <DEDUP_REMOVED lines=17> */
[----:B-1----:R-:W-:Y:S01]  /*13f20*/  ULEA UR4, UR5, UR4, 0x18 ;  /* 0x0000000405047291 */ /* 0x002fe2000f8ec03f */
[C---:B------:R-:W-:Y:S02]  /*13f30*/  LOP3.LUT R0, R4.reuse, 0x100, RZ, 0xfc, !PT ;  /* 0x0000010004007812 */ /* 0x040fe400078efcff */
[----:B------:R-:W-:-:S02]  /*13f40*/  LOP3.LUT R3, R4, 0x140, RZ, 0xfc, !PT ;  /* 0x0000014004037812 */ /* 0x000fc400078efcff */
[C---:B------:R-:W-:Y:S01]  /*13f50*/  LOP3.LUT R2, R4.reuse, 0x180, RZ, 0xfc, !PT ;  /* 0x0000018004027812 */ /* 0x040fe200078efcff */
[----:B------:R-:W-:Y:S01]  /*13f60*/  IMAD.U32 R17, RZ, RZ, UR4 ;  /* 0x00000004ff117e24 */ /* 0x000fe2000f8e00ff */
[----:B------:R-:W-:-:S03]  /*13f70*/  LOP3.LUT R0, R4, 0x1c0, RZ, 0xfc, !PT ;  /* 0x000001c004007812 */ /* 0x000fc600078efcff */
[----:B--2---:R-:W-:-:S07]  /*13f80*/  IMAD R19, R34, 0x2, R17 ;  /* 0x0000000222137824 */ /* 0x004fce00078e0211 */
.L_x_8460:
        /* <DEDUP_REMOVED lines=48> */
.L_x_8392:
        /* <DEDUP_REMOVED lines=9> */
.L_x_8393:
        /* <DEDUP_REMOVED lines=9> */
.L_x_8394:
[----:B------:R-:W3:Y:S01]  /*143b0*/  LDL R4, [R1+0x8] ;  /* 0x0000080001047983 */ /* 0x000ee20000100800 */
[----:B012---:R-:W0:Y:S01]  /*143c0*/  LDC R0, c[0x0][0x448] ;  /* 0x00011200ff007b82 */ /* 0x007e220000000800 */
[----:B-----5:R-:W-:Y:S01]  /*143d0*/  IMAD.IADD R29, R29, 0x1, -R32 ;  /* 0x000000011d1d7824 */ /* 0x020fe200078e0a20 */
[----:B------:R-:W-:Y:S01]  /*143e0*/  LOP3.LUT R16, R16, 0xfffff7ff, RZ, 0xc0, !PT ;  /* 0xfffff7ff10107812 */ /* 0x000fe200078ec0ff */
[----:B------:R-:W-:Y:S01]  /*143f0*/  BSSY B0, `(.L_x_8395) ;  /* 0x0000037000007945 */ /* 0x000fe20003800000 */
        /* <DEDUP_REMOVED lines=54> */
.L_x_8396:
[----:B------:R-:W-:Y:S05]  /*14760*/  BSYNC B0 ;  /* 0x0000000000007941 */ /* 0x000fea0003800000 */
.L_x_8395:
        /* <DEDUP_REMOVED lines=24> */
.L_x_8398:
        /* <DEDUP_REMOVED lines=20> */
.L_x_8401:
[----:B------:R-:W-:Y:S05]  /*14a30*/  BSYNC B6 ;  /* 0x0000000000067941 */ /* 0x000fea0003800000 */
.L_x_8400:
        /* <DEDUP_REMOVED lines=20> */
.L_x_8404:
        /* <DEDUP_REMOVED lines=15> */
.L_x_8403:
[----:B------:R-:W-:Y:S05]  /*14c70*/  BSYNC B6 ;  /* 0x0000000000067941 */ /* 0x000fea0003800000 */
.L_x_8402:
        /* <DEDUP_REMOVED lines=9> */
[----:B------:R-:W-:-:S05]  /*14d10*/  @P0 IADD3.X R3, R30, UR5, RZ, P1, !PT ;  /* 0x000000051e030c10 */ /* 0x000fca0008ffe4ff */
        /* <DEDUP_REMOVED lines=9> */
[----:B------:R-:W1:Y:S01]  /*14db0*/  S2R R4, SR_TID.X ;  /* 0x0000000000047919 */ /* 0x000e620000002100 */
[----:B------:R-:W-:Y:S02]  /*14dc0*/  LOP3.LUT R0, R0, 0x1c0, RZ, 0xfc, !PT ;  /* 0x000001c000007812 */ /* 0x000fe400078efcff */
[----:B------:R-:W-:Y:S02]  /*14dd0*/  LOP3.LUT R21, R21, 0x38, RZ, 0xc0, !PT ;  /* 0x0000003815157812 */ /* 0x000fe400078ec0ff */
[----:B------:R-:W-:-:S02]  /*14de0*/  ISETP.GE.AND P0, PT, R0, UR4, PT ;  /* 0x0000000400007c0c */ /* 0x000fc4000bf06270 */
[----:B------:R-:W3:Y:S01]  /*14df0*/  S2R R0, SR_TID.X ;  /* 0x0000000000007919 */ /* 0x000ee20000002100 */
        /* <DEDUP_REMOVED lines=8> */
[----:B-1----:R-:W-:-:S05]  /*14e80*/  IMAD.SHL.U32 R4, R4, 0x8, RZ ;  /* 0x0000000804047824 */ /* 0x002fca00078e00ff */
[----:B------:R-:W-:Y:S01]  /*14e90*/  LOP3.LUT R4, R4, 0x38, RZ, 0xc0, !PT ;  /* 0x0000003804047812 */ /* 0x000fe200078ec0ff */
[----:B---3--:R-:W-:-:S03]  /*14ea0*/  IMAD.SHL.U32 R0, R0, 0x8, RZ ;  /* 0x0000000800007824 */ /* 0x008fc600078e00ff */
[----:B------:R-:W-:Y:S02]  /*14eb0*/  LOP3.LUT R4, R4, 0x80, RZ, 0xfc, !PT ;  /* 0x0000008004047812 */ /* 0x000fe400078efcff */
[----:B------:R-:W-:Y:S02]  /*14ec0*/  LOP3.LUT R0, R0, 0x38, RZ, 0xc0, !PT ;  /* 0x0000003800007812 */ /* 0x000fe400078ec0ff */
[----:B------:R-:W-:Y:S02]  /*14ed0*/  ISETP.GE.AND P5, PT, R4, UR4, PT ;  /* 0x0000000404007c0c */ /* 0x000fe4000bfa6270 */
[----:B------:R-:W-:-:S04]  /*14ee0*/  LOP3.LUT R0, R0, 0xc0, RZ, 0xfc, !PT ;  /* 0x000000c000007812 */ /* 0x000fc800078efcff */
[----:B------:R-:W-:-:S07]  /*14ef0*/  ISETP.GE.AND P4, PT, R0, UR4, PT ;  /* 0x0000000400007c0c */ /* 0x000fce000bf86270 */
[----:B------:R-:W-:-:S04]  /*14f00*/  @P5 LOP3.LUT R16, R16, 0x20, RZ, 0xfc, !PT ;  /* 0x0000002010105812 */ /* 0x000fc800078efcff */
[----:B------:R-:W-:-:S04]  /*14f10*/  LOP3.LUT R16, R16, 0xffffffef, RZ, 0xc0, !PT ;  /* 0xffffffef10107812 */ /* 0x000fc800078ec0ff */
[----:B------:R-:W-:-:S04]  /*14f20*/  @P4 LOP3.LUT R16, R16, 0x10, RZ, 0xfc, !PT ;  /* 0x0000001010104812 */ /* 0x000fc800078efcff */
[----:B------:R-:W-:Y:S02]  /*14f30*/  LOP3.LUT R16, R16, 0xfffffffb, RZ, 0xc0, !PT ;  /* 0xfffffffb10107812 */ /* 0x000fe400078ec0ff */
[----:B--2---:R-:W-:Y:S02]  /*14f40*/  LEA R0, R33, 0xffffffc0, 0x6 ;  /* 0xffffffc021007811 */ /* 0x004fe400078e30ff */
[C---:B------:R-:W-:Y:S02]  /*14f50*/  LOP3.LUT R33, R21.reuse, 0x100, RZ, 0xfc, !PT ;  /* 0x0000010015217812 */ /* 0x040fe400078efcff */
[----:B------:R-:W-:Y:S02]  /*14f60*/  LOP3.LUT R21, R21, 0x140, RZ, 0xfc, !PT ;  /* 0x0000014015157812 */ /* 0x000fe400078efcff */
[----:B------:R-:W-:Y:S02]  /*14f70*/  ISETP.GE.AND P3, PT, R33, UR4, PT ;  /* 0x0000000421007c0c */ /* 0x000fe4000bf66270 */
[----:B------:R-:W-:-:S13]  /*14f80*/  ISETP.GE.AND P2, PT, R21, UR4, PT ;  /* 0x0000000415007c0c */ /* 0x000fda000bf46270 */
[----:B------:R-:W-:-:S04]  /*14f90*/  @P2 LOP3.LUT R16, R16, 0x4, RZ, 0xfc, !PT ;  /* 0x0000000410102812 */ /* 0x000fc800078efcff */
[----:B------:R-:W-:-:S04]  /*14fa0*/  LOP3.LUT R16, R16, 0xfffffff7, RZ, 0xc0, !PT ;  /* 0xfffffff710107812 */ /* 0x000fc800078ec0ff */
[----:B------:R-:W-:Y:S01]  /*14fb0*/  @P3 LOP3.LUT R16, R16, 0x8, RZ, 0xfc, !PT ;  /* 0x0000000810103812 */ /* 0x000fe200078efcff */
[----:B0---4-:R-:W-:Y:S06]  /*14fc0*/  BRA.DIV UR5, `(.L_x_8405) ;  /* 0x0000005205b07947 */ /* 0x011fec000b800000 */
.L_x_8478:
        /* <DEDUP_REMOVED lines=59> */
.L_x_8406:
        /* <DEDUP_REMOVED lines=9> */
.L_x_8479:
[----:B------:R-:W-:Y:S05]  /*15410*/  BSYNC B0 ;  /* 0x0000000000007941 */ /* 0x000fea0003800000 */
.L_x_8407:
        /* <DEDUP_REMOVED lines=64> */
.L_x_8489:
        /* <DEDUP_REMOVED lines=10> */
.L_x_8410:
        /* <DEDUP_REMOVED lines=11> */
.L_x_8411:
        /* <DEDUP_REMOVED lines=31> */
.L_x_8413:
[----:B------:R-:W-:Y:S05]  /*15b60*/  BSYNC B6 ;  /* 0x0000000000067941 */ /* 0x000fea0003800000 */
.L_x_8412:
[----:B------:R-:W2:Y:S01]  /*15b70*/  LDL R4, [R1+0xc] ;  /* 0x00000c0001047983 */ /* 0x000ea20000100800 */
[----:B0-----:R-:W0:Y:S01]  /*15b80*/  S2R R2, SR_TID.X ;  /* 0x0000000000027919 */ /* 0x001e220000002100 */
[----:B------:R-:W-:Y:S01]  /*15b90*/  IMAD.MOV.U32 R21, RZ, RZ, R35 ;  /* 0x000000ffff157224 */ /* 0x000fe200078e0023 */
[----:B------:R-:W-:Y:S01]  /*15ba0*/  ULDC.64 UR4, c[0x0][0x298] ;  /* 0x0000a60000047ab9 */ /* 0x000fe20000000a00 */
[----:B------:R-:W3:Y:S01]  /*15bb0*/  LDC R5, c[0x0][0x448] ;  /* 0x00011200ff057b82 */ /* 0x000ee20000000800 */
[----:B------:R-:W4:Y:S04]  /*15bc0*/  LDL R20, [R1+0x4] ;  /* 0x0000040001147983 */ /* 0x000f280000100800 */
[----:B------:R0:W5:Y:S02]  /*15bd0*/  LDL R9, [R1+0x8] ;  /* 0x0000080001097983 */ /* 0x0001640000100800 */
[----:B0-----:R-:W-:-:S04]  /*15be0*/  LOP3.LUT R2, R2, 0x7f, RZ, 0xc0, !PT ;  /* 0x0000007f02027812 */ /* 0x001fc800078ec0ff */
[----:B------:R-:W-:Y:S02]  /*15bf0*/  SHF.R.U32.HI R0, RZ, 0x3, R2 ;  /* 0x00000003ff007819 */ /* 0x000fe40000011602 */
[----:B------:R-:W0:Y:S01]  /*15c00*/  LDC R2, c[0x0][0x448] ;  /* 0x00011200ff027b82 */ /* 0x000e220000000800 */
[----:B------:R-:W1:Y:S01]  /*15c10*/  S2R R35, SR_TID.X ;  /* 0x0000000000237919 */ /* 0x000e620000002100 */
[----:B0-----:R-:W-:-:S13]  /*15c20*/  ISETP.NE.AND P6, PT, R2, 0x1, PT ;  /* 0x000000010200780c */ /* 0x001fda0003fc5270 */
[----:B------:R-:W0:Y:S01]  /*15c30*/  @P6 LDC R3, c[0x0][0x44c] ;  /* 0x00011300ff036b82 */ /* 0x000e220000000800 */
[----:B-1----:R-:W-:-:S07]  /*15c40*/  IMAD.SHL.U32 R35, R35, 0x10, RZ ;  /* 0x0000001023237824 */ /* 0x002fce00078e00ff */
[----:B------:R-:W1:Y:S01]  /*15c50*/  @P6 LDC R2, c[0x0][0x450] ;  /* 0x00011400ff026b82 */ /* 0x000e620000000800 */
[----:B------:R-:W-:-:S05]  /*15c60*/  LOP3.LUT R35, R0, 0x70, R35, 0xf8, !PT ;  /* 0x0000007000237812 */ /* 0x000fca00078ef823 */
[----:B------:R-:W-:-:S04]  /*15c70*/  IMAD R35, R25, 0x40, R35 ;  /* 0x0000004019237824 */ /* 0x000fc800078e0223 */
[----:B------:R-:W-:Y:S02]  /*15c80*/  IMAD.MOV.U32 R0, RZ, RZ, R35 ;  /* 0x000000ffff007224 */ /* 0x000fe400078e0023 */
[----:B0-----:R-:W-:-:S05]  /*15c90*/  @P6 IMAD.HI.U32 R3, R35, R3, RZ ;  /* 0x0000000323036227 */ /* 0x001fca00078e00ff */
[----:B-1----:R-:W-:Y:S01]  /*15ca0*/  @P6 SHF.R.U32.HI R0, RZ, R2, R3 ;  /* 0x00000002ff006219 */ /* 0x002fe20000011603 */
[----:B------:R-:W-:Y:S01]  /*15cb0*/  IMAD.WIDE.U32 R2, R36, UR4, RZ ;  /* 0x0000000424027c25 */ /* 0x000fe2000f8e00ff */
[----:B------:R-:W0:Y:S03]  /*15cc0*/  S2R R7, SR_TID.X ;  /* 0x0000000000077919 */ /* 0x000e260000002100 */
        /* <DEDUP_REMOVED lines=21> */
[----:B---3--:R-:W-:Y:S02]  /*15e20*/  IMAD R0, R5, R0, R35 ;  /* 0x0000000005007224 */ /* 0x008fe400078e0223 */
        /* <DEDUP_REMOVED lines=15> */
[----:B-----5:R-:W-:Y:S01]  /*15f20*/  IMAD R3, R9, R5, RZ ;  /* 0x0000000509037224 */ /* 0x020fe200078e02ff */
[----:B------:R-:W-:Y:S01]  /*15f30*/  SHFL.IDX PT, R4, R2, RZ, 0x181f ;  /* 0x00181fff02047589 */ /* 0x000fe200000e0000 */
[----:B------:R-:W-:Y:S01]  /*15f40*/  IMAD R25, R25, 0x40, R8 ;  /* 0x0000004019197824 */ /* 0x000fe200078e0208 */
        /* <DEDUP_REMOVED lines=37> */
.L_x_8498:
        /* <DEDUP_REMOVED lines=12> */
.L_x_8415:
        /* <DEDUP_REMOVED lines=28> */
.L_x_8417:
[----:B------:R-:W-:Y:S05]  /*16420*/  BSYNC B6 ;  /* 0x0000000000067941 */ /* 0x000fea0003800000 */
.L_x_8416:
        /* <DEDUP_REMOVED lines=163> */
.L_x_8508:
        /* <DEDUP_REMOVED lines=23> */
.L_x_8420:
[----:B------:R-:W-:Y:S05]  /*16fd0*/  BSYNC B0 ;  /* 0x0000000000007941 */ /* 0x000fea0003800000 */
.L_x_8419:
[----:B------:R-:W-:Y:S01]  /*16fe0*/  NOP ;  /* 0x0000000000007918 */ /* 0x000fe20000000000 */
[----:B------:R-:W-:-:S13]  /*16ff0*/  PLOP3.LUT P0, PT, PT, PT, PT, 0x80, 0x0 ;  /* 0x000000000000781c */ /* 0x000fda0003f0f070 */
.L_x_8421:
        /* <DEDUP_REMOVED lines=18> */
.L_x_8509:
[----:B------:R-:W-:Y:S05]  /*17120*/  BSYNC B0 ;  /* 0x0000000000007941 */ /* 0x000fea0003800000 */
.L_x_8422:
[----:B------:R-:W-:-:S05]  /*17130*/  IMAD.U32 R2, RZ, RZ, UR36 ;  /* 0x00000024ff027e24 */ /* 0x000fca000f8e00ff */
[----:B------:R-:W-:-:S13]  /*17140*/  ISETP.NE.AND P0, PT, R2, 0x3, PT ;  /* 0x000000030200780c */ /* 0x000fda0003f05270 */
[----:B------:R-:W-:Y:S05]  /*17150*/  @!P0 BRA `(.L_x_8424) ;  /* 0x0000000000048947 */ /* 0x000fea0003800000 */
[----:B------:R-:W-:Y:S01]  /*17160*/  BPT.TRAP 0x1 ;  /* 0x000000040000795c */ /* 0x000fe20000300000 */
.L_x_8424:
[----:B0-----:R-:W-:Y:S01]  /*17170*/  SHF.L.U32 R0, R23, 0x1f, RZ ;  /* 0x0000001f17007819 */ /* 0x001fe200000006ff */
[----:B------:R-:W-:Y:S03]  /*17180*/  BSSY B0, `(.L_x_8425) ;  /* 0x0000003000007945 */ /* 0x000fe60003800000 */
[----:B------:R-:W0:Y:S02]  /*17190*/  SYNCS.PHASECHK.TRANS64.TRYWAIT P0, [R22+URZ+0x38860], R0 ;  /* 0x03886000160075a7 */ /* 0x000e24000800017f */
[----:B0-----:R-:W-:Y:S05]  /*171a0*/  @!P0 BRA `(.L_x_8426) ;  /* 0x0000004400fc8947 */ /* 0x001fea0003800000 */
.L_x_8510:
[----:B------:R-:W-:Y:S05]  /*171b0*/  BSYNC B0 ;  /* 0x0000000000007941 */ /* 0x000fea0003800000 */
.L_x_8425:
        /* <DEDUP_REMOVED lines=108> */
.L_x_8520:
        /* <DEDUP_REMOVED lines=34> */
.L_x_8428:
        /* <DEDUP_REMOVED lines=11> */
.L_x_8429:
        /* <DEDUP_REMOVED lines=11> */
.L_x_8444:
        /* <DEDUP_REMOVED lines=44> */
.L_x_8432:
[----:B------:R-:W-:Y:S01]  /*17ec0*/  IMAD R6, R18, 0x8, R17 ;  /* 0x0000000812067824 */ /* 0x000fe200078e0211 */
[----:B------:R-:W-:Y:S01]  /*17ed0*/  SHF.L.U32 R20, R23, 0x1f, RZ ;  /* 0x0000001f17147819 */ /* 0x000fe200000006ff */
[----:B------:R-:W-:Y:S01]  /*17ee0*/  BSSY B1, `(.L_x_8433) ;  /* 0x0000004000017945 */ /* 0x000fe20003800000 */
[----:B------:R-:W-:Y:S02]  /*17ef0*/  SHF.R.S32.HI R9, RZ, 0x1f, R5 ;  /* 0x0000001fff097819 */ /* 0x000fe40000011405 */
[----:B------:R-:W0:Y:S02]  /*17f00*/  SYNCS.PHASECHK.TRANS64.TRYWAIT P0, [R6+URZ+0x38840], R20 ;  /* 0x03884014060075a7 */ /* 0x000e24000800017f */
[----:B0-----:R-:W-:Y:S05]  /*17f10*/  @!P0 BRA `(.L_x_8434) ;  /* 0x0000004000dc8947 */ /* 0x001fea0003800000 */
.L_x_8521:
[----:B------:R-:W-:Y:S05]  /*17f20*/  BSYNC B1 ;  /* 0x0000000000017941 */ /* 0x000fea0003800000 */
.L_x_8433:
        /* <DEDUP_REMOVED lines=40> */
.L_x_8531:
        /* <DEDUP_REMOVED lines=8> */
.L_x_8436:
        /* <DEDUP_REMOVED lines=11> */
.L_x_8437:
[----:B------:R2:W-:Y:S01]  /*182e0*/  SYNCS.ARRIVE.TRANS64.A1T0 RZ, [R6+URZ+0x38830], RZ ;  /* 0x038830ff06ff79a7 */ /* 0x0005e2000810003f */
[----:B------:R-:W-:Y:S05]  /*182f0*/  @!P2 BRA `(.L_x_8438) ;  /* 0x000000000004a947 */ /* 0x000fea0003800000 */
[----:B------:R-:W-:Y:S01]  /*18300*/  BPT.TRAP 0x1 ;  /* 0x000000040000795c */ /* 0x000fe20000300000 */
.L_x_8438:
[----:B------:R-:W3:Y:S01]  /*18310*/  SYNCS.PHASECHK.TRANS64.TRYWAIT P0, [R6+URZ+0x38860], R20 ;  /* 0x03886014060075a7 */ /* 0x000ee2000800017f */
[----:B------:R-:W-:Y:S04]  /*18320*/  BSSY B1, `(.L_x_8439) ;  /* 0x0000002000017945 */ /* 0x000fe80003800000 */
[----:B---3--:R-:W-:Y:S05]  /*18330*/  @!P0 BRA `(.L_x_8440) ;  /* 0x0000004400048947 */ /* 0x008fea0003800000 */
.L_x_8532:
[----:B------:R-:W-:Y:S05]  /*18340*/  BSYNC B1 ;  /* 0x0000000000017941 */ /* 0x000fea0003800000 */
.L_x_8439:
        /* <DEDUP_REMOVED lines=79> */
.L_x_8542:
        /* <DEDUP_REMOVED lines=25> */
.L_x_8442:
        /* <DEDUP_REMOVED lines=11> */
.L_x_8443:
[----:B------:R1:W-:Y:S01]  /*18a80*/  SYNCS.ARRIVE.TRANS64.A1T0 RZ, [R6+URZ+0x38850], RZ ;  /* 0x038850ff06ff79a7 */ /* 0x0003e2000810003f */
[----:B------:R-:W-:Y:S05]  /*18a90*/  @P3 BRA `(.L_x_8444) ;  /* 0xfffffff000583947 */ /* 0x000fea000383ffff */
.L_x_8431:
[----:B------:R-:W-:Y:S05]  /*18aa0*/  BSYNC B0 ;  /* 0x0000000000007941 */ /* 0x000fea0003800000 */
.L_x_8430:
        /* <DEDUP_REMOVED lines=21> */
.L_x_8446:
[----:B------:R-:W-:Y:S05]  /*18c00*/  BSYNC B0 ;  /* 0x0000000000007941 */ /* 0x000fea0003800000 */
.L_x_8445:
[----:B------:R-:W-:-:S07]  /*18c10*/  SEL R18, R18, RZ, P0 ;  /* 0x000000ff12127207 */ /* 0x000fce0000000000 */
.L_x_8399:
[----:B------:R-:W-:Y:S05]  /*18c20*/  BSYNC B7 ;  /* 0x0000000000077941 */ /* 0x000fea0003800000 */
.L_x_8397:
        /* <DEDUP_REMOVED lines=11> */
.L_x_8447:
        /* <DEDUP_REMOVED lines=43> */
.L_x_8552:
[----:B------:R-:W-:Y:S02]  /*18f90*/  ULDC UR4, c[0x0][0xd38] ;  /* 0x00034e0000047ab9 */ /* 0x000fe40000000800 */
[----:B------:R-:W-:-:S04]  /*18fa0*/  IMAD.U32 R4, RZ, RZ, UR4 ;  /* 0x00000004ff047e24 */ /* 0x000fc8000f8e00ff */
[----:B-1----:R-:W-:-:S04]  /*18fb0*/  IMAD R5, R14, R4, RZ ;  /* 0x000000040e057224 */ /* 0x002fc800078e02ff */
[----:B------:R-:W-:-:S05]  /*18fc0*/  IMAD.IADD R6, R6, 0x1, R5 ;  /* 0x0000000106067824 */ /* 0x000fca00078e0205 */
[----:B------:R-:W-:-:S13]  /*18fd0*/  ISETP.GT.AND P6, PT, R6, R0, PT ;  /* 0x000000000600720c */ /* 0x000fda0003fc4270 */
[----:B------:R-:W-:Y:S05]  /*18fe0*/  @P6 BRA `(.L_x_8450) ;  /* 0x0000000000a46947 */ /* 0x000fea0003800000 */
.L_x_8453:
        /* <DEDUP_REMOVED lines=35> */
.L_x_8560:
[----:B------:R-:W-:Y:S02]  /*19220*/  ULDC UR4, c[0x0][0xd38] ;  /* 0x00034e0000047ab9 */ /* 0x000fe40000000800 */
[----:B------:R-:W-:-:S04]  /*19230*/  IMAD.U32 R4, RZ, RZ, UR4 ;  /* 0x00000004ff047e24 */ /* 0x000fc8000f8e00ff */
[----:B-1----:R-:W-:-:S04]  /*19240*/  IMAD R5, R14, R4, RZ ;  /* 0x000000040e057224 */ /* 0x002fc800078e02ff */
[----:B------:R-:W-:-:S05]  /*19250*/  IMAD.IADD R6, R5, 0x1, R6 ;  /* 0x0000000105067824 */ /* 0x000fca00078e0206 */
[----:B------:R-:W-:-:S13]  /*19260*/  ISETP.GT.AND P6, PT, R6, R0, PT ;  /* 0x000000000600720c */ /* 0x000fda0003fc4270 */
[----:B------:R-:W-:Y:S05]  /*19270*/  @!P6 BRA `(.L_x_8453) ;  /* 0xfffffffc005ce947 */ /* 0x000fea000383ffff */
.L_x_8450:
        /* <DEDUP_REMOVED lines=10> */
.L_x_8565:
[----:B------:R-:W-:-:S13]  /*19320*/  ISETP.NE.AND P0, PT, R2, RZ, PT ;  /* 0x000000ff0200720c */ /* 0x000fda0003f05270 */
[----:B------:R-:W-:Y:S05]  /*19330*/  @!P0 BRA `(.L_x_8455) ;  /* 0x0000000000108947 */ /* 0x000fea0003800000 */
[----:B------:R-:W-:Y:S01]  /*19340*/  UMOV UR4, 0xffffffff ;  /* 0xffffffff00047882 */ /* 0x000fe20000000000 */
[----:B-1----:R-:W-:Y:S02]  /*19350*/  VIADD R12, R12, 0xffffffff ;  /* 0xffffffff0c0c7836 */ /* 0x002fe40000000000 */
[----:B------:R-:W-:Y:S05]  /*19360*/  BRA.DIV UR4, `(.L_x_8456) ;  /* 0x0000004604347947 */ /* 0x000fea000b800000 */
[----:B------:R4:W1:Y:S02]  /*19370*/  SHFL.IDX PT, R24, R3, R12, 0x1f ;  /* 0x00001f0c03187589 */ /* 0x00086400000e0000 */
.L_x_8455:
        /* <DEDUP_REMOVED lines=59> */
.L_x_8457:
        /* <DEDUP_REMOVED lines=60> */
.L_x_8458:
[----:B------:R-:W-:-:S05]  /*19af0*/  LOP3.LUT R0, RZ, R3, RZ, 0x33, !PT ;  /* 0x00000003ff007212 */ /* 0x000fca00078e33ff */
[----:B------:R-:W-:Y:S01]  /*19b00*/  IMAD.IADD R25, R25, 0x1, R0 ;  /* 0x0000000119197824 */ /* 0x000fe200078e0200 */
[----:B------:R-:W-:Y:S06]  /*19b10*/  BRA `(.L_x_8459) ;  /* 0x00000000001c7947 */ /* 0x000fec0003800000 */
.L_x_8451:
[----:B------:R-:W-:Y:S01]  /*19b20*/  UMOV UR4, URZ ;  /* 0x0000003f00047c82 */ /* 0x000fe20008000000 */
[----:B------:R-:W-:Y:S01]  /*19b30*/  UMOV UR5, URZ ;  /* 0x0000003f00057c82 */ /* 0x000fe20008000000 */
[----:B------:R-:W-:Y:S01]  /*19b40*/  ULDC UR6, c[0x0][0xd3c] ;  /* 0x00034f0000067ab9 */ /* 0x000fe20000000800 */
[----:B------:R-:W-:Y:S02]  /*19b50*/  IMAD.MOV.U32 R24, RZ, RZ, R0 ;  /* 0x000000ffff187224 */ /* 0x000fe400078e0000 */
[----:B------:R-:W-:Y:S02]  /*19b60*/  IMAD.U32 R25, RZ, RZ, UR4 ;  /* 0x00000004ff197e24 */ /* 0x000fe4000f8e00ff */
[----:B------:R-:W-:Y:S02]  /*19b70*/  IMAD.U32 R26, RZ, RZ, UR5 ;  /* 0x00000005ff1a7e24 */ /* 0x000fe4000f8e00ff */
[----:B------:R-:W-:-:S07]  /*19b80*/  IMAD.U32 R27, RZ, RZ, UR6 ;  /* 0x00000006ff1b7e24 */ /* 0x000fce000f8e00ff */
.L_x_8459:
        /* <DEDUP_REMOVED lines=10> */
.L_x_8448:
[----:B------:R-:W-:Y:S02]  /*19c30*/  ULDC UR4, c[0x0][0xd3c] ;  /* 0x00034f0000047ab9 */ /* 0x000fe40000000800 */
[----:B0-----:R-:W-:-:S13]  /*19c40*/  ISETP.GE.AND P0, PT, R27, UR4, PT ;  /* 0x000000041b007c0c */ /* 0x001fda000bf06270 */
[----:B------:R-:W-:Y:S05]  /*19c50*/  @!P0 BRA `(.L_x_8460) ;  /* 0xffffffa000cc8947 */ /* 0x000fea000383ffff */
[----:B------:R-:W-:Y:S05]  /*19c60*/  BSYNC B8 ;  /* 0x0000000000087941 */ /* 0x000fea0003800000 */
.L_x_8391:
        /* <DEDUP_REMOVED lines=12> */
.L_x_8568:
[----:B------:R-:W-:Y:S05]  /*19d30*/  BSYNC B0 ;  /* 0x0000000000007941 */ /* 0x000fea0003800000 */
.L_x_8461:
[----:B------:R-:W-:-:S03]  /*19d40*/  UMOV UR4, 0xffffffff ;  /* 0xffffffff00047882 */ /* 0x000fc60000000000 */
[----:B------:R-:W-:Y:S05]  /*19d50*/  BRA.DIV UR4, `(.L_x_8463) ;  /* 0x0000003a04f47947 */ /* 0x000fea000b800000 */
[----:B0-----:R-:W0:Y:S02]  /*19d60*/  S2R R0, SR_TID.X ;  /* 0x0000000000007919 */ /* 0x001e240000002100 */
[----:B0-----:R-:W-:-:S04]  /*19d70*/  SHF.R.U32.HI R0, RZ, 0x5, R0 ;  /* 0x00000005ff007819 */ /* 0x001fc80000011600 */
[----:B------:R-:W-:-:S05]  /*19d80*/  LOP3.LUT R0, R0, 0x3, RZ, 0xc0, !PT ;  /* 0x0000000300007812 */ /* 0x000fca00078ec0ff */
[----:B------:R0:W1:Y:S02]  /*19d90*/  SHFL.IDX PT, R14, R0, RZ, 0x1f ;  /* 0x00001fff000e7589 */ /* 0x00006400000e0000 */
.L_x_8571:
[----:B-1----:R-:W-:Y:S01]  /*19da0*/  ISETP.NE.AND P0, PT, R14, RZ, PT ;  /* 0x000000ff0e00720c */ /* 0x002fe20003f05270 */
[----:B------:R-:W-:-:S12]  /*19db0*/  BSSY B0, `(.L_x_8464) ;  /* 0x0000024000007945 */ /* 0x000fd80003800000 */
[----:B------:R-:W-:Y:S05]  /*19dc0*/  @P0 BRA `(.L_x_8465) ;  /* 0x0000000000880947 */ /* 0x000fea0003800000 */
[----:B------:R-:W-:-:S03]  /*19dd0*/  UMOV UR4, 0xffffffff ;  /* 0xffffffff00047882 */ /* 0x000fc60000000000 */
[----:B------:R-:W-:Y:S05]  /*19de0*/  BRA.DIV UR4, `(.L_x_8466) ;  /* 0x0000003e04047947 */ /* 0x000fea000b800000 */
[----:B------:R-:W-:-:S13]  /*19df0*/  ELECT P6, URZ, PT ;  /* 0x00000000003f782f */ /* 0x000fda00038c0000 */
.L_x_8574:
[----:B------:R-:W-:Y:S05]  /*19e00*/  @!P6 BRA `(.L_x_8465) ;  /* 0x000000000078e947 */ /* 0x000fea0003800000 */
[----:B------:R-:W-:-:S06]  /*19e10*/  ULOP3.LUT UR4, UR40, 0x2, URZ, 0xfc, !UPT ;  /* 0x0000000228047892 */ /* 0x000fcc000f8efc3f */
[----:B0-----:R-:W-:-:S05]  /*19e20*/  IMAD.U32 R0, RZ, RZ, UR4 ;  /* 0x00000004ff007e24 */ /* 0x001fca000f8e00ff */
[----:B------:R-:W-:-:S13]  /*19e30*/  ISETP.NE.AND P0, PT, R0, 0x3, PT ;  /* 0x000000030000780c */ /* 0x000fda0003f05270 */
[----:B------:R-:W-:Y:S05]  /*19e40*/  @!P0 BRA `(.L_x_8467) ;  /* 0x0000000000048947 */ /* 0x000fea0003800000 */
[----:B------:R-:W-:Y:S01]  /*19e50*/  BPT.TRAP 0x1 ;  /* 0x000000040000795c */ /* 0x000fe20000300000 */
.L_x_8467:
[C---:B------:R-:W-:Y:S01]  /*19e60*/  IMAD R3, R18.reuse, 0x8, R5 ;  /* 0x0000000812037824 */ /* 0x040fe200078e0205 */
[----:B------:R-:W-:Y:S01]  /*19e70*/  SHF.L.U32 R2, R23, 0x1f, RZ ;  /* 0x0000001f17027819 */ /* 0x000fe200000006ff */
[----:B------:R-:W-:-:S03]  /*19e80*/  VIADD R18, R18, 0x1 ;  /* 0x0000000112127836 */ /* 0x000fc60000000000 */
[----:B------:R-:W0:Y:S02]  /*19e90*/  SYNCS.PHASECHK.TRANS64.TRYWAIT P1, [R3+URZ+0x38840], R2 ;  /* 0x03884002030075a7 */ /* 0x000e24000802017f */
[----:B------:R-:W-:-:S04]  /*19ea0*/  ISETP.NE.AND P2, PT, R18, 0x2, PT ;  /* 0x000000021200780c */ /* 0x000fc80003f45270 */
[----:B------:R-:W-:Y:S01]  /*19eb0*/  SEL R0, RZ, 0x1, P2 ;  /* 0x00000001ff007807 */ /* 0x000fe20001000000 */
[----:B0-----:R-:W-:Y:S08]  /*19ec0*/  @!P1 BRA `(.L_x_8468) ;  /* 0x0000003800ec9947 */ /* 0x001ff00003800000 */
.L_x_8575:
[----:B------:R-:W-:Y:S02]  /*19ed0*/  SEL R18, R18, RZ, P2 ;  /* 0x000000ff12127207 */ /* 0x000fe40001000000 */
[----:B------:R-:W-:Y:S01]  /*19ee0*/  LOP3.LUT R0, R23, R0, RZ, 0x3c, !PT ;  /* 0x0000000017007212 */ /* 0x000fe200078e3cff */
[----:B------:R-:W-:Y:S06]  /*19ef0*/  @!P0 BRA `(.L_x_8469) ;  /* 0x0000000000048947 */ /* 0x000fec0003800000 */
[----:B------:R-:W-:Y:S01]  /*19f00*/  BPT.TRAP 0x1 ;  /* 0x000000040000795c */ /* 0x000fe20000300000 */
.L_x_8469:
[----:B------:R-:W-:Y:S01]  /*19f10*/  IMAD R5, R18, 0x8, R5 ;  /* 0x0000000812057824 */ /* 0x000fe200078e0205 */
[----:B------:R-:W-:-:S04]  /*19f20*/  SHF.L.U32 R0, R0, 0x1f, RZ ;  /* 0x0000001f00007819 */ /* 0x000fc800000006ff */
[----:B------:R-:W1:Y:S02]  /*19f30*/  SYNCS.PHASECHK.TRANS64.TRYWAIT P1, [R5+URZ+0x38840], R0 ;  /* 0x03884000050075a7 */ /* 0x000e64000802017f */
[----:B-1----:R-:W-:Y:S05]  /*19f40*/  @!P1 BRA `(.L_x_8470) ;  /* 0x0000003800e09947 */ /* 0x002fea0003800000 */
.L_x_8576:
[----:B------:R-:W-:Y:S05]  /*19f50*/  @!P0 BRA `(.L_x_8471) ;  /* 0x0000000000048947 */ /* 0x000fea0003800000 */
[----:B------:R-:W-:Y:S01]  /*19f60*/  BPT.TRAP 0x1 ;  /* 0x000000040000795c */ /* 0x000fe20000300000 */
.L_x_8471:
[----:B------:R-:W5:Y:S02]  /*19f70*/  SYNCS.PHASECHK.TRANS64.TRYWAIT P1, [R3+URZ+0x38860], R2 ;  /* 0x03886002030075a7 */ /* 0x000f64000802017f */
[----:B-----5:R-:W-:Y:S05]  /*19f80*/  @!P1 BRA `(.L_x_8472) ;  /* 0x0000003800e49947 */ /* 0x020fea0003800000 */
.L_x_8577:
[----:B------:R-:W-:Y:S05]  /*19f90*/  @!P0 BRA `(.L_x_8473) ;  /* 0x0000000000048947 */ /* 0x000fea0003800000 */
[----:B------:R-:W-:Y:S01]  /*19fa0*/  BPT.TRAP 0x1 ;  /* 0x000000040000795c */ /* 0x000fe20000300000 */
.L_x_8473:
[----:B------:R0:W0:Y:S02]  /*19fb0*/  SYNCS.PHASECHK.TRANS64.TRYWAIT P0, [R5+URZ+0x38860], R0 ;  /* 0x03886000050075a7 */ /* 0x000024000800017f */
[----:B0-----:R-:W-:Y:S05]  /*19fc0*/  @!P0 NANOSLEEP.SYNCS 0x989680 ;  /* 0x009896800000895d */ /* 0x001fea0003900000 */
[----:B------:R-:W0:Y:S02]  /*19fd0*/  @!P0 SYNCS.PHASECHK.TRANS64 P0, [R5+URZ+0x38860], R0 ;  /* 0x03886000050085a7 */ /* 0x000e24000800007f */
[----:B0-----:R-:W-:Y:S05]  /*19fe0*/  @!P0 BRA `(.L_x_8473) ;  /* 0xfffffffc00f08947 */ /* 0x001fea000383ffff */
.L_x_8465:
[----:B------:R-:W-:Y:S05]  /*19ff0*/  BSYNC B0 ;  /* 0x0000000000007941 */ /* 0x000fea0003800000 */
.L_x_8464:
[----:B------:R-:W-:Y:S05]  /*1a000*/  EXIT ;  /* 0x000000000000794d */ /* 0x000fea0003800000 */
.L_x_8330:
[----:B0-----:R0:W1:Y:S02]  /*1a010*/  SYNCS.PHASECHK.TRANS64.TRYWAIT P1, [R17+URZ+0x38800], R6 ;  /* 0x03880006110075a7 */ /* 0x001064000802017f */
[----:B-1----:R-:W-:Y:S05]  /*1a020*/  @!P1 NANOSLEEP.SYNCS 0x989680 ;  /* 0x009896800000995d */ /* 0x002fea0003900000 */
[----:B------:R-:W1:Y:S02]  /*1a030*/  @!P1 SYNCS.PHASECHK.TRANS64 P1, [R17+URZ+0x38800], R6 ;  /* 0x03880006110095a7 */ /* 0x000e64000802007f */
[----:B-1----:R-:W-:Y:S05]  /*1a040*/  @!P1 BRA `(.L_x_8330) ;  /* 0xfffffffc00f09947 */ /* 0x002fea000383ffff */
[----:B------:R-:W-:Y:S05]  /*1a050*/  BRA `(.L_x_8474) ;  /* 0xfffffea000707947 */ /* 0x000fea000383ffff */
.L_x_8334:
[----:B--2---:R2:W3:Y:S02]  /*1a060*/  SYNCS.PHASECHK.TRANS64.TRYWAIT P1, [R9+URZ+0x38830], R8 ;  /* 0x03883008090075a7 */ /* 0x0044e4000802017f */
[----:B---3--:R-:W-:Y:S05]  /*1a070*/  @!P1 NANOSLEEP.SYNCS 0x989680 ;  /* 0x009896800000995d */ /* 0x008fea0003900000 */
[----:B------:R-:W3:Y:S02]  /*1a080*/  @!P1 SYNCS.PHASECHK.TRANS64 P1, [R9+URZ+0x38830], R8 ;  /* 0x03883008090095a7 */ /* 0x000ee4000802007f */
[----:B---3--:R-:W-:Y:S05]  /*1a090*/  @!P1 BRA `(.L_x_8334) ;  /* 0xfffffffc00f09947 */ /* 0x008fea000383ffff */
[----:B------:R-:W-:Y:S05]  /*1a0a0*/  BRA `(.L_x_8333) ;  /* 0xfffffea000947947 */ /* 0x000fea000383ffff */
.L_x_8335:
[----:B---3--:R3:W4:Y:S02]  /*1a0b0*/  SYNCS.PHASECHK.TRANS64.TRYWAIT P1, [R17+URZ+0x38810], R6 ;  /* 0x03881006110075a7 */ /* 0x008724000802017f */
[----:B----4-:R-:W-:Y:S05]  /*1a0c0*/  @!P1 NANOSLEEP.SYNCS 0x989680 ;  /* 0x009896800000995d */ /* 0x010fea0003900000 */
[----:B------:R-:W4:Y:S02]  /*1a0d0*/  @!P1 SYNCS.PHASECHK.TRANS64 P1, [R17+URZ+0x38810], R6 ;  /* 0x03881006110095a7 */ /* 0x000f24000802007f */
[----:B----4-:R-:W-:Y:S05]  /*1a0e0*/  @!P1 BRA `(.L_x_8335) ;  /* 0xfffffffc00f09947 */ /* 0x010fea000383ffff */
[----:B------:R-:W-:Y:S05]  /*1a0f0*/  BRA `(.L_x_8475) ;  /* 0xfffffea400207947 */ /* 0x000fea000383ffff */
.L_x_8339:
[----:B------:R0:W0:Y:S02]  /*1a100*/  SYNCS.PHASECHK.TRANS64.TRYWAIT P1, [R9+URZ+0x38850], R8 ;  /* 0x03885008090075a7 */ /* 0x000024000802017f */
[----:B0-----:R-:W-:Y:S05]  /*1a110*/  @!P1 NANOSLEEP.SYNCS 0x989680 ;  /* 0x009896800000995d */ /* 0x001fea0003900000 */
[----:B------:R-:W0:Y:S02]  /*1a120*/  @!P1 SYNCS.PHASECHK.TRANS64 P1, [R9+URZ+0x38850], R8 ;  /* 0x03885008090095a7 */ /* 0x000e24000802007f */
[----:B0-----:R-:W-:Y:S05]  /*1a130*/  @!P1 BRA `(.L_x_8339) ;  /* 0xfffffffc00f09947 */ /* 0x001fea000383ffff */
[----:B------:R-:W-:Y:S05]  /*1a140*/  BRA `(.L_x_8338) ;  /* 0xfffffea400507947 */ /* 0x000fea000383ffff */
.L_x_8346:
[----:B-1----:R1:W2:Y:S02]  /*1a150*/  SYNCS.PHASECHK.TRANS64.TRYWAIT P1, [R9+URZ+0x38830], R7 ;  /* 0x03883007090075a7 */ /* 0x0022a4000802017f */
[----:B--2---:R-:W-:Y:S05]  /*1a160*/  @!P1 NANOSLEEP.SYNCS 0x989680 ;  /* 0x009896800000995d */ /* 0x004fea0003900000 */
[----:B------:R-:W2:Y:S02]  /*1a170*/  @!P1 SYNCS.PHASECHK.TRANS64 P1, [R9+URZ+0x38830], R7 ;  /* 0x03883007090095a7 */ /* 0x000ea4000802007f */
[----:B--2---:R-:W-:Y:S05]  /*1a180*/  @!P1 BRA `(.L_x_8346) ;  /* 0xfffffffc00f09947 */ /* 0x004fea000383ffff */
[----:B------:R-:W-:Y:S05]  /*1a190*/  BRA `(.L_x_8345) ;  /* 0xfffffed000787947 */ /* 0x000fea000383ffff */
.L_x_8350:
[----:B---3--:R3:W4:Y:S02]  /*1a1a0*/  SYNCS.PHASECHK.TRANS64.TRYWAIT P1, [R9+URZ+0x38850], R7 ;  /* 0x03885007090075a7 */ /* 0x008724000802017f */
[----:B----4-:R-:W-:Y:S05]  /*1a1b0*/  @!P1 NANOSLEEP.SYNCS 0x989680 ;  /* 0x009896800000995d */ /* 0x010fea0003900000 */
[----:B------:R-:W4:Y:S02]  /*1a1c0*/  @!P1 SYNCS.PHASECHK.TRANS64 P1, [R9+URZ+0x38850], R7 ;  /* 0x03885007090095a7 */ /* 0x000f24000802007f */
[----:B----4-:R-:W-:Y:S05]  /*1a1d0*/  @!P1 BRA `(.L_x_8350) ;  /* 0xfffffffc00f09947 */ /* 0x010fea000383ffff */
[----:B------:R-:W-:Y:S05]  /*1a1e0*/  BRA `(.L_x_8349) ;  /* 0xfffffed000d47947 */ /* 0x000fea000383ffff */
.L_x_8358:
[----:B-1----:R1:W2:Y:S02]  /*1a1f0*/  SYNCS.PHASECHK.TRANS64.TRYWAIT P1, [R9+URZ+0x38830], R7 ;  /* 0x03883007090075a7 */ /* 0x0022a4000802017f */
[----:B--2---:R-:W-:Y:S05]  /*1a200*/  @!P1 NANOSLEEP.SYNCS 0x989680 ;  /* 0x009896800000995d */ /* 0x004fea0003900000 */
[----:B------:R-:W2:Y:S02]  /*1a210*/  @!P1 SYNCS.PHASECHK.TRANS64 P1, [R9+URZ+0x38830], R7 ;  /* 0x03883007090095a7 */ /* 0x000ea4000802007f */
[----:B--2---:R-:W-:Y:S05]  /*1a220*/  @!P1 BRA `(.L_x_8358) ;  /* 0xfffffffc00f09947 */ /* 0x004fea000383ffff */
[----:B------:R-:W-:Y:S05]  /*1a230*/  BRA `(.L_x_8357) ;  /* 0xffffff0800107947 */ /* 0x000fea000383ffff */
.L_x_8362:
[----:B---3--:R3:W4:Y:S02]  /*1a240*/  SYNCS.PHASECHK.TRANS64.TRYWAIT P1, [R9+URZ+0x38850], R7 ;  /* 0x03885007090075a7 */ /* 0x008724000802017f */
[----:B----4-:R-:W-:Y:S05]  /*1a250*/  @!P1 NANOSLEEP.SYNCS 0x989680 ;  /* 0x009896800000995d */ /* 0x010fea0003900000 */
[----:B------:R-:W4:Y:S02]  /*1a260*/  @!P1 SYNCS.PHASECHK.TRANS64 P1, [R9+URZ+0x38850], R7 ;  /* 0x03885007090095a7 */ /* 0x000f24000802007f */
[----:B----4-:R-:W-:Y:S05]  /*1a270*/  @!P1 BRA `(.L_x_8362) ;  /* 0xfffffffc00f09947 */ /* 0x010fea000383ffff */
[----:B------:R-:W-:Y:S05]  /*1a280*/  BRA `(.L_x_8361) ;  /* 0xffffff08006c7947 */ /* 0x000fea000383ffff */
.L_x_8405:
        /* <DEDUP_REMOVED lines=11> */
.L_x_8477:
[----:B------:R-:W-:Y:S05]  /*1a340*/  BSYNC B0 ;  /* 0x0000000000007941 */ /* 0x000fea0003800000 */
.L_x_8476:
[----:B------:R-:W-:Y:S05]  /*1a350*/  BRA `(.L_x_8478) ;  /* 0xffffffac001c7947 */ /* 0x000fea000383ffff */
.L_x_8408:
[----:B0-----:R0:W1:Y:S02]  /*1a360*/  SYNCS.PHASECHK.TRANS64.TRYWAIT P0, [R22+URZ+0x38840], R0 ;  /* 0x03884000160075a7 */ /* 0x001064000800017f */
[----:B-1----:R-:W-:Y:S05]  /*1a370*/  @!P0 NANOSLEEP.SYNCS 0x989680 ;  /* 0x009896800000895d */ /* 0x002fea0003900000 */
[----:B------:R-:W1:Y:S02]  /*1a380*/  @!P0 SYNCS.PHASECHK.TRANS64 P0, [R22+URZ+0x38840], R0 ;  /* 0x03884000160085a7 */ /* 0x000e64000800007f */
[----:B-1----:R-:W-:Y:S05]  /*1a390*/  @!P0 BRA `(.L_x_8408) ;  /* 0xfffffffc00f08947 */ /* 0x002fea000383ffff */
[----:B------:R-:W-:Y:S05]  /*1a3a0*/  BRA `(.L_x_8479) ;  /* 0xffffffb000187947 */ /* 0x000fea000383ffff */
.L_x_8409:
        /* <DEDUP_REMOVED lines=8> */
.L_x_8481:
[----:B------:R-:W-:Y:S05]  /*1a430*/  BSYNC B0 ;  /* 0x0000000000007941 */ /* 0x000fea0003800000 */
.L_x_8480:
        /* <DEDUP_REMOVED lines=9> */
.L_x_8482:
[----:B------:R-:W-:Y:S02]  /*1a4d0*/  IMAD.MOV.U32 R13, RZ, RZ, R5 ;  /* 0x000000ffff0d7224 */ /* 0x000fe400078e0005 */
[----:B------:R-:W-:Y:S02]  /*1a4e0*/  IMAD.MOV.U32 R12, RZ, RZ, 0x1 ;  /* 0x00000001ff0c7424 */ /* 0x000fe400078e00ff */
[----:B------:R-:W-:-:S07]  /*1a4f0*/  IMAD.MOV.U32 R3, RZ, RZ, R14 ;  /* 0x000000ffff037224 */ /* 0x000fce00078e000e */
[----:B------:R-:W-:Y:S05]  /*1a500*/  WARPSYNC.COLLECTIVE R15, `(.L_x_8483) ;  /* 0x000000000f087348 */ /* 0x000fea0003c00000 */
[----:B------:R0:W1:Y:S02]  /*1a510*/  SHFL.IDX P6, R14, R13, R12, R11 ;  /* 0x0000000c0d0e7389 */ /* 0x00006400000c000b */
[----:B01----:R-:W-:Y:S01]  /*1a520*/  ENDCOLLECTIVE ;  /* 0x000000000000791b */ /* 0x003fe20003800000 */
.L_x_8483:
        /* <DEDUP_REMOVED lines=15> */
.L_x_8484:
[----:B------:R-:W-:Y:S02]  /*1a620*/  @P0 IMAD R6, R4, 0x2, R17 ;  /* 0x0000000204060824 */ /* 0x000fe400078e0211 */
[----:B------:R-:W-:Y:S02]  /*1a630*/  IMAD.MOV.U32 R13, RZ, RZ, R5 ;  /* 0x000000ffff0d7224 */ /* 0x000fe400078e0005 */
[----:B------:R-:W-:Y:S02]  /*1a640*/  IMAD.MOV.U32 R12, RZ, RZ, 0x2 ;  /* 0x00000002ff0c7424 */ /* 0x000fe400078e00ff */
[----:B------:R-:W-:-:S07]  /*1a650*/  IMAD.MOV.U32 R3, RZ, RZ, R14 ;  /* 0x000000ffff037224 */ /* 0x000fce00078e000e */
[----:B------:R-:W-:Y:S05]  /*1a660*/  WARPSYNC.COLLECTIVE R15, `(.L_x_8485) ;  /* 0x000000000f087348 */ /* 0x000fea0003c00000 */
[----:B------:R0:W1:Y:S02]  /*1a670*/  SHFL.IDX P6, R14, R13, R12, R11 ;  /* 0x0000000c0d0e7389 */ /* 0x00006400000c000b */
[----:B01----:R-:W-:Y:S01]  /*1a680*/  ENDCOLLECTIVE ;  /* 0x000000000000791b */ /* 0x003fe20003800000 */
.L_x_8485:
        /* <DEDUP_REMOVED lines=15> */
.L_x_8486:
[----:B------:R-:W-:Y:S02]  /*1a780*/  @P0 IMAD R6, R4, 0x2, R17 ;  /* 0x0000000204060824 */ /* 0x000fe400078e0211 */
[----:B------:R-:W-:Y:S02]  /*1a790*/  IMAD.MOV.U32 R13, RZ, RZ, R5 ;  /* 0x000000ffff0d7224 */ /* 0x000fe400078e0005 */
[----:B------:R-:W-:Y:S02]  /*1a7a0*/  IMAD.MOV.U32 R12, RZ, RZ, 0x3 ;  /* 0x00000003ff0c7424 */ /* 0x000fe400078e00ff */
[----:B------:R-:W-:-:S07]  /*1a7b0*/  IMAD.MOV.U32 R3, RZ, RZ, R14 ;  /* 0x000000ffff037224 */ /* 0x000fce00078e000e */
[----:B------:R-:W-:Y:S05]  /*1a7c0*/  WARPSYNC.COLLECTIVE R15, `(.L_x_8487) ;  /* 0x000000000f087348 */ /* 0x000fea0003c00000 */
[----:B------:R0:W1:Y:S02]  /*1a7d0*/  SHFL.IDX P6, R14, R13, R12, R11 ;  /* 0x0000000c0d0e7389 */ /* 0x00006400000c000b */
[----:B01----:R-:W-:Y:S01]  /*1a7e0*/  ENDCOLLECTIVE ;  /* 0x000000000000791b */ /* 0x003fe20003800000 */
.L_x_8487:
        /* <DEDUP_REMOVED lines=10> */
.L_x_8488:
[----:B------:R-:W-:Y:S01]  /*1a890*/  @!PT LDS RZ, [RZ] ;  /* 0x00000000fffff984 */ /* 0x000fe20000000800 */
[----:B------:R-:W-:Y:S01]  /*1a8a0*/  @!PT LDS RZ, [RZ] ;  /* 0x00000000fffff984 */ /* 0x000fe20000000800 */
[----:B------:R-:W-:Y:S01]  /*1a8b0*/  @!PT LDS RZ, [RZ] ;  /* 0x00000000fffff984 */ /* 0x000fe20000000800 */
[----:B------:R0:W-:Y:S01]  /*1a8c0*/  @P0 LDGSTS.E.BYPASS.LTC128B.128 [R6+0x23400], desc[UR42][R2.64], !P2 ;  /* 0x2340000002060fae */ /* 0x0001e2000d101d6a */
[----:B------:R-:W-:Y:S01]  /*1a8d0*/  IMAD.MOV.U32 R0, RZ, RZ, R14 ;  /* 0x000000ffff007224 */ /* 0x000fe200078e000e */
[----:B------:R-:W-:Y:S06]  /*1a8e0*/  BRA `(.L_x_8489) ;  /* 0xffffffac00cc7947 */ /* 0x000fec000383ffff */
.L_x_8414:
        /* <DEDUP_REMOVED lines=10> */
.L_x_8490:
        /* <DEDUP_REMOVED lines=9> */
.L_x_8491:
[----:B------:R-:W-:Y:S02]  /*1aa20*/  IMAD.MOV.U32 R13, RZ, RZ, R2 ;  /* 0x000000ffff0d7224 */ /* 0x000fe400078e0002 */
[----:B------:R-:W-:Y:S02]  /*1aa30*/  IMAD.MOV.U32 R12, RZ, RZ, 0x1 ;  /* 0x00000001ff0c7424 */ /* 0x000fe400078e00ff */
[----:B------:R-:W-:-:S07]  /*1aa40*/  IMAD.MOV.U32 R5, RZ, RZ, R14 ;  /* 0x000000ffff057224 */ /* 0x000fce00078e000e */
[----:B------:R-:W-:Y:S05]  /*1aa50*/  WARPSYNC.COLLECTIVE R15, `(.L_x_8492) ;  /* 0x000000000f087348 */ /* 0x000fea0003c00000 */
[----:B------:R0:W1:Y:S02]  /*1aa60*/  SHFL.IDX P6, R14, R13, R12, R11 ;  /* 0x0000000c0d0e7389 */ /* 0x00006400000c000b */
[----:B01----:R-:W-:Y:S01]  /*1aa70*/  ENDCOLLECTIVE ;  /* 0x000000000000791b */ /* 0x003fe20003800000 */
.L_x_8492:
        /* <DEDUP_REMOVED lines=15> */
.L_x_8493:
        /* <DEDUP_REMOVED lines=8> */
.L_x_8494:
        /* <DEDUP_REMOVED lines=16> */
.L_x_8495:
[----:B------:R-:W-:Y:S01]  /*1acf0*/  @P2 LOP3.LUT R16, R16, 0x40, RZ, 0xfc, !PT ;  /* 0x0000004010102812 */ /* 0x000fe200078efcff */
[----:B------:R-:W-:Y:S02]  /*1ad00*/  IMAD.MOV.U32 R13, RZ, RZ, R2 ;  /* 0x000000ffff0d7224 */ /* 0x000fe400078e0002 */
[----:B------:R-:W-:Y:S02]  /*1ad10*/  IMAD.MOV.U32 R12, RZ, RZ, 0x3 ;  /* 0x00000003ff0c7424 */ /* 0x000fe400078e00ff */
[----:B------:R-:W-:-:S07]  /*1ad20*/  IMAD.MOV.U32 R5, RZ, RZ, R14 ;  /* 0x000000ffff057224 */ /* 0x000fce00078e000e */
[----:B------:R-:W-:Y:S05]  /*1ad30*/  WARPSYNC.COLLECTIVE R15, `(.L_x_8496) ;  /* 0x000000000f087348 */ /* 0x000fea0003c00000 */
[----:B------:R0:W1:Y:S02]  /*1ad40*/  SHFL.IDX P6, R14, R13, R12, R11 ;  /* 0x0000000c0d0e7389 */ /* 0x00006400000c000b */
[----:B01----:R-:W-:Y:S01]  /*1ad50*/  ENDCOLLECTIVE ;  /* 0x000000000000791b */ /* 0x003fe20003800000 */
.L_x_8496:
        /* <DEDUP_REMOVED lines=14> */
.L_x_8497:
[----:B------:R-:W-:Y:S01]  /*1ae40*/  IMAD.MOV.U32 R0, RZ, RZ, R14 ;  /* 0x000000ffff007224 */ /* 0x000fe200078e000e */
[----:B------:R-:W-:Y:S06]  /*1ae50*/  BRA `(.L_x_8498) ;  /* 0xffffffb000d07947 */ /* 0x000fec000383ffff */
.L_x_8418:
        /* <DEDUP_REMOVED lines=47> */
.L_x_8500:
[----:B------:R-:W-:Y:S05]  /*1b150*/  BSYNC B0 ;  /* 0x0000000000007941 */ /* 0x000fea0003800000 */
.L_x_8499:
        /* <DEDUP_REMOVED lines=11> */
.L_x_8501:
        /* <DEDUP_REMOVED lines=39> */
.L_x_8502:
[----:B------:R-:W-:Y:S02]  /*1b480*/  IMAD.MOV.U32 R13, RZ, RZ, R0 ;  /* 0x000000ffff0d7224 */ /* 0x000fe400078e0000 */
[----:B------:R-:W-:-:S07]  /*1b490*/  IMAD.MOV.U32 R7, RZ, RZ, R14 ;  /* 0x000000ffff077224 */ /* 0x000fce00078e000e */
[----:B------:R-:W-:Y:S05]  /*1b4a0*/  WARPSYNC.COLLECTIVE R15, `(.L_x_8503) ;  /* 0x000000000f087348 */ /* 0x000fea0003c00000 */
[----:B------:R0:W1:Y:S02]  /*1b4b0*/  SHFL.IDX P6, R14, R13, R12, R11 ;  /* 0x0000000c0d0e7389 */ /* 0x00006400000c000b */
[----:B01----:R-:W-:Y:S01]  /*1b4c0*/  ENDCOLLECTIVE ;  /* 0x000000000000791b */ /* 0x003fe20003800000 */
.L_x_8503:
        /* <DEDUP_REMOVED lines=33> */
.L_x_8504:
[----:B------:R-:W-:Y:S02]  /*1b6e0*/  IMAD.MOV.U32 R13, RZ, RZ, R0 ;  /* 0x000000ffff0d7224 */ /* 0x000fe400078e0000 */
[----:B------:R-:W-:-:S07]  /*1b6f0*/  IMAD.MOV.U32 R7, RZ, RZ, R14 ;  /* 0x000000ffff077224 */ /* 0x000fce00078e000e */
[----:B------:R-:W-:Y:S05]  /*1b700*/  WARPSYNC.COLLECTIVE R15, `(.L_x_8505) ;  /* 0x000000000f087348 */ /* 0x000fea0003c00000 */
[----:B------:R0:W1:Y:S02]  /*1b710*/  SHFL.IDX P6, R14, R13, R12, R11 ;  /* 0x0000000c0d0e7389 */ /* 0x00006400000c000b */
[----:B01----:R-:W-:Y:S01]  /*1b720*/  ENDCOLLECTIVE ;  /* 0x000000000000791b */ /* 0x003fe20003800000 */
.L_x_8505:
        /* <DEDUP_REMOVED lines=27> */
.L_x_8506:
[----:B------:R-:W-:Y:S02]  /*1b8e0*/  IMAD.MOV.U32 R13, RZ, RZ, R0 ;  /* 0x000000ffff0d7224 */ /* 0x000fe400078e0000 */
[----:B------:R-:W-:-:S07]  /*1b8f0*/  IMAD.MOV.U32 R6, RZ, RZ, R14 ;  /* 0x000000ffff067224 */ /* 0x000fce00078e000e */
[----:B------:R-:W-:Y:S05]  /*1b900*/  WARPSYNC.COLLECTIVE R15, `(.L_x_8507) ;  /* 0x000000000f087348 */ /* 0x000fea0003c00000 */
[----:B------:R0:W1:Y:S02]  /*1b910*/  SHFL.IDX P6, R14, R13, R12, R11 ;  /* 0x0000000c0d0e7389 */ /* 0x00006400000c000b */
[----:B01----:R-:W-:Y:S01]  /*1b920*/  ENDCOLLECTIVE ;  /* 0x000000000000791b */ /* 0x003fe20003800000 */
.L_x_8507:
[----:B------:R-:W-:Y:S01]  /*1b930*/  IMAD.MOV.U32 R0, RZ, RZ, R14 ;  /* 0x000000ffff007224 */ /* 0x000fe200078e000e */
[----:B------:R-:W-:Y:S06]  /*1b940*/  BRA `(.L_x_8508) ;  /* 0xffffffb400447947 */ /* 0x000fec000383ffff */
.L_x_8423:
[----:B0-----:R0:W1:Y:S02]  /*1b950*/  SYNCS.PHASECHK.TRANS64.TRYWAIT P0, [R17+URZ+0x38820], R0 ;  /* 0x03882000110075a7 */ /* 0x001064000800017f */
[----:B-1----:R-:W-:Y:S05]  /*1b960*/  @!P0 NANOSLEEP.SYNCS 0x989680 ;  /* 0x009896800000895d */ /* 0x002fea0003900000 */
[----:B------:R-:W1:Y:S02]  /*1b970*/  @!P0 SYNCS.PHASECHK.TRANS64 P0, [R17+URZ+0x38820], R0 ;  /* 0x03882000110085a7 */ /* 0x000e64000800007f */
[----:B-1----:R-:W-:Y:S05]  /*1b980*/  @!P0 BRA `(.L_x_8423) ;  /* 0xfffffffc00f08947 */ /* 0x002fea000383ffff */
[----:B------:R-:W-:Y:S05]  /*1b990*/  BRA `(.L_x_8509) ;  /* 0xffffffb400e07947 */ /* 0x000fea000383ffff */
.L_x_8426:
[----:B0-----:R0:W1:Y:S02]  /*1b9a0*/  SYNCS.PHASECHK.TRANS64.TRYWAIT P0, [R22+URZ+0x38860], R0 ;  /* 0x03886000160075a7 */ /* 0x001064000800017f */
[----:B-1----:R-:W-:Y:S05]  /*1b9b0*/  @!P0 NANOSLEEP.SYNCS 0x989680 ;  /* 0x009896800000895d */ /* 0x002fea0003900000 */
[----:B------:R-:W1:Y:S02]  /*1b9c0*/  @!P0 SYNCS.PHASECHK.TRANS64 P0, [R22+URZ+0x38860], R0 ;  /* 0x03886000160085a7 */ /* 0x000e64000800007f */
[----:B-1----:R-:W-:Y:S05]  /*1b9d0*/  @!P0 BRA `(.L_x_8426) ;  /* 0xfffffffc00f08947 */ /* 0x002fea000383ffff */
[----:B------:R-:W-:Y:S05]  /*1b9e0*/  BRA `(.L_x_8510) ;  /* 0xffffffb400f07947 */ /* 0x000fea000383ffff */
.L_x_8427:
        /* <DEDUP_REMOVED lines=8> */
.L_x_8512:
[----:B------:R-:W-:Y:S05]  /*1ba70*/  BSYNC B0 ;  /* 0x0000000000007941 */ /* 0x000fea0003800000 */
.L_x_8511:
        /* <DEDUP_REMOVED lines=15> */
.L_x_8513:
        /* <DEDUP_REMOVED lines=39> */
.L_x_8514:
[----:B------:R-:W-:Y:S02]  /*1bde0*/  IMAD.MOV.U32 R13, RZ, RZ, R4 ;  /* 0x000000ffff0d7224 */ /* 0x000fe400078e0004 */
[----:B------:R-:W-:-:S07]  /*1bdf0*/  IMAD.MOV.U32 R3, RZ, RZ, R14 ;  /* 0x000000ffff037224 */ /* 0x000fce00078e000e */
[----:B------:R-:W-:Y:S05]  /*1be00*/  WARPSYNC.COLLECTIVE R15, `(.L_x_8515) ;  /* 0x000000000f087348 */ /* 0x000fea0003c00000 */
[----:B------:R0:W1:Y:S02]  /*1be10*/  SHFL.IDX P6, R14, R13, R12, R11 ;  /* 0x0000000c0d0e7389 */ /* 0x00006400000c000b */
[----:B01----:R-:W-:Y:S01]  /*1be20*/  ENDCOLLECTIVE ;  /* 0x000000000000791b */ /* 0x003fe20003800000 */
.L_x_8515:
        /* <DEDUP_REMOVED lines=29> */
.L_x_8516:
[----:B------:R-:W-:Y:S02]  /*1c000*/  IMAD.MOV.U32 R13, RZ, RZ, R4 ;  /* 0x000000ffff0d7224 */ /* 0x000fe400078e0004 */
[----:B------:R-:W-:-:S07]  /*1c010*/  IMAD.MOV.U32 R7, RZ, RZ, R14 ;  /* 0x000000ffff077224 */ /* 0x000fce00078e000e */
[----:B------:R-:W-:Y:S05]  /*1c020*/  WARPSYNC.COLLECTIVE R15, `(.L_x_8517) ;  /* 0x000000000f087348 */ /* 0x000fea0003c00000 */
[----:B------:R0:W1:Y:S02]  /*1c030*/  SHFL.IDX P6, R14, R13, R12, R11 ;  /* 0x0000000c0d0e7389 */ /* 0x00006400000c000b */
[----:B01----:R-:W-:Y:S01]  /*1c040*/  ENDCOLLECTIVE ;  /* 0x000000000000791b */ /* 0x003fe20003800000 */
.L_x_8517:
        /* <DEDUP_REMOVED lines=29> */
.L_x_8518:
[----:B------:R-:W-:Y:S02]  /*1c220*/  IMAD.MOV.U32 R13, RZ, RZ, R4 ;  /* 0x000000ffff0d7224 */ /* 0x000fe400078e0004 */
[----:B------:R-:W-:-:S07]  /*1c230*/  IMAD.MOV.U32 R6, RZ, RZ, R14 ;  /* 0x000000ffff067224 */ /* 0x000fce00078e000e */
[----:B------:R-:W-:Y:S05]  /*1c240*/  WARPSYNC.COLLECTIVE R15, `(.L_x_8519) ;  /* 0x000000000f087348 */ /* 0x000fea0003c00000 */
[----:B------:R0:W1:Y:S02]  /*1c250*/  SHFL.IDX P6, R14, R13, R12, R11 ;  /* 0x0000000c0d0e7389 */ /* 0x00006400000c000b */
[----:B01----:R-:W-:Y:S01]  /*1c260*/  ENDCOLLECTIVE ;  /* 0x000000000000791b */ /* 0x003fe20003800000 */
.L_x_8519:
[----:B------:R-:W-:Y:S01]  /*1c270*/  IMAD.MOV.U32 R2, RZ, RZ, R14 ;  /* 0x000000ffff027224 */ /* 0x000fe200078e000e */
[----:B------:R-:W-:Y:S06]  /*1c280*/  BRA `(.L_x_8520) ;  /* 0xffffffb4007c7947 */ /* 0x000fec000383ffff */
.L_x_8434:
[----:B0-----:R0:W1:Y:S02]  /*1c290*/  SYNCS.PHASECHK.TRANS64.TRYWAIT P0, [R6+URZ+0x38840], R20 ;  /* 0x03884014060075a7 */ /* 0x001064000800017f */
[----:B-1----:R-:W-:Y:S05]  /*1c2a0*/  @!P0 NANOSLEEP.SYNCS 0x989680 ;  /* 0x009896800000895d */ /* 0x002fea0003900000 */
[----:B------:R-:W1:Y:S02]  /*1c2b0*/  @!P0 SYNCS.PHASECHK.TRANS64 P0, [R6+URZ+0x38840], R20 ;  /* 0x03884014060085a7 */ /* 0x000e64000800007f */
[----:B-1----:R-:W-:Y:S05]  /*1c2c0*/  @!P0 BRA `(.L_x_8434) ;  /* 0xfffffffc00f08947 */ /* 0x002fea000383ffff */
[----:B------:R-:W-:Y:S05]  /*1c2d0*/  BRA `(.L_x_8521) ;  /* 0xffffffbc00107947 */ /* 0x000fea000383ffff */
.L_x_8435:
        /* <DEDUP_REMOVED lines=8> */
.L_x_8523:
[----:B------:R-:W-:Y:S05]  /*1c360*/  BSYNC B1 ;  /* 0x0000000000017941 */ /* 0x000fea0003800000 */
.L_x_8522:
        /* <DEDUP_REMOVED lines=9> */
.L_x_8524:
[----:B------:R-:W-:Y:S02]  /*1c400*/  IMAD.MOV.U32 R13, RZ, RZ, R25 ;  /* 0x000000ffff0d7224 */ /* 0x000fe400078e0019 */
[----:B------:R-:W-:Y:S02]  /*1c410*/  IMAD.MOV.U32 R12, RZ, RZ, 0x1 ;  /* 0x00000001ff0c7424 */ /* 0x000fe400078e00ff */
[----:B------:R-:W-:-:S07]  /*1c420*/  IMAD.MOV.U32 R2, RZ, RZ, R14 ;  /* 0x000000ffff027224 */ /* 0x000fce00078e000e */
[----:B------:R-:W-:Y:S05]  /*1c430*/  WARPSYNC.COLLECTIVE R15, `(.L_x_8525) ;  /* 0x000000000f087348 */ /* 0x000fea0003c00000 */
[----:B------:R0:W1:Y:S02]  /*1c440*/  SHFL.IDX P6, R14, R13, R12, R11 ;  /* 0x0000000c0d0e7389 */ /* 0x00006400000c000b */
[----:B01----:R-:W-:Y:S01]  /*1c450*/  ENDCOLLECTIVE ;  /* 0x000000000000791b */ /* 0x003fe20003800000 */
.L_x_8525:
        /* <DEDUP_REMOVED lines=11> */
.L_x_8526:
[----:B------:R-:W-:Y:S02]  /*1c510*/  IMAD.MOV.U32 R13, RZ, RZ, R25 ;  /* 0x000000ffff0d7224 */ /* 0x000fe400078e0019 */
[----:B------:R-:W-:Y:S02]  /*1c520*/  IMAD.MOV.U32 R12, RZ, RZ, 0x2 ;  /* 0x00000002ff0c7424 */ /* 0x000fe400078e00ff */
[----:B------:R-:W-:-:S07]  /*1c530*/  IMAD.MOV.U32 R2, RZ, RZ, R14 ;  /* 0x000000ffff027224 */ /* 0x000fce00078e000e */
[----:B------:R-:W-:Y:S05]  /*1c540*/  WARPSYNC.COLLECTIVE R15, `(.L_x_8527) ;  /* 0x000000000f087348 */ /* 0x000fea0003c00000 */
[----:B------:R0:W1:Y:S02]  /*1c550*/  SHFL.IDX P6, R14, R13, R12, R11 ;  /* 0x0000000c0d0e7389 */ /* 0x00006400000c000b */
[----:B01----:R-:W-:Y:S01]  /*1c560*/  ENDCOLLECTIVE ;  /* 0x000000000000791b */ /* 0x003fe20003800000 */
.L_x_8527:
        /* <DEDUP_REMOVED lines=11> */
.L_x_8528:
[----:B------:R-:W-:Y:S02]  /*1c620*/  IMAD.MOV.U32 R13, RZ, RZ, R25 ;  /* 0x000000ffff0d7224 */ /* 0x000fe400078e0019 */
[----:B------:R-:W-:Y:S02]  /*1c630*/  IMAD.MOV.U32 R12, RZ, RZ, 0x3 ;  /* 0x00000003ff0c7424 */ /* 0x000fe400078e00ff */
[----:B------:R-:W-:-:S07]  /*1c640*/  IMAD.MOV.U32 R2, RZ, RZ, R14 ;  /* 0x000000ffff027224 */ /* 0x000fce00078e000e */
[----:B------:R-:W-:Y:S05]  /*1c650*/  WARPSYNC.COLLECTIVE R15, `(.L_x_8529) ;  /* 0x000000000f087348 */ /* 0x000fea0003c00000 */
[----:B------:R0:W1:Y:S02]  /*1c660*/  SHFL.IDX P6, R14, R13, R12, R11 ;  /* 0x0000000c0d0e7389 */ /* 0x00006400000c000b */
[----:B01----:R-:W-:Y:S01]  /*1c670*/  ENDCOLLECTIVE ;  /* 0x000000000000791b */ /* 0x003fe20003800000 */
.L_x_8529:
        /* <DEDUP_REMOVED lines=11> */
.L_x_8530:
[----:B------:R-:W-:Y:S01]  /*1c730*/  IMAD.MOV.U32 R2, RZ, RZ, R14 ;  /* 0x000000ffff027224 */ /* 0x000fe200078e000e */
[----:B------:R-:W-:Y:S06]  /*1c740*/  BRA `(.L_x_8531) ;  /* 0xffffffb800987947 */ /* 0x000fec000383ffff */
.L_x_8440:
[----:B---3--:R3:W4:Y:S02]  /*1c750*/  SYNCS.PHASECHK.TRANS64.TRYWAIT P0, [R6+URZ+0x38860], R20 ;  /* 0x03886014060075a7 */ /* 0x008724000800017f */
[----:B----4-:R-:W-:Y:S05]  /*1c760*/  @!P0 NANOSLEEP.SYNCS 0x989680 ;  /* 0x009896800000895d */ /* 0x010fea0003900000 */
[----:B------:R-:W4:Y:S02]  /*1c770*/  @!P0 SYNCS.PHASECHK.TRANS64 P0, [R6+URZ+0x38860], R20 ;  /* 0x03886014060085a7 */ /* 0x000f24000800007f */
[----:B----4-:R-:W-:Y:S05]  /*1c780*/  @!P0 BRA `(.L_x_8440) ;  /* 0xfffffffc00f08947 */ /* 0x010fea000383ffff */
[----:B------:R-:W-:Y:S05]  /*1c790*/  BRA `(.L_x_8532) ;  /* 0xffffffb800e87947 */ /* 0x000fea000383ffff */
.L_x_8441:
        /* <DEDUP_REMOVED lines=8> */
.L_x_8534:
[----:B------:R-:W-:Y:S05]  /*1c820*/  BSYNC B1 ;  /* 0x0000000000017941 */ /* 0x000fea0003800000 */
.L_x_8533:
        /* <DEDUP_REMOVED lines=13> */
.L_x_8535:
        /* <DEDUP_REMOVED lines=17> */
.L_x_8536:
        /* <DEDUP_REMOVED lines=16> */
.L_x_8537:
        /* <DEDUP_REMOVED lines=19> */
.L_x_8538:
        /* <DEDUP_REMOVED lines=14> */
.L_x_8539:
        /* <DEDUP_REMOVED lines=16> */
.L_x_8540:
        /* <DEDUP_REMOVED lines=14> */
.L_x_8541:
[----:B------:R-:W-:Y:S05]  /*1cf00*/  BRA `(.L_x_8542) ;  /* 0xffffffb8004c7947 */ /* 0x000fea000383ffff */
.L_x_8449:
        /* <DEDUP_REMOVED lines=8> */
.L_x_8544:
[----:B------:R-:W-:Y:S05]  /*1cf90*/  BSYNC B0 ;  /* 0x0000000000007941 */ /* 0x000fea0003800000 */
.L_x_8543:
        /* <DEDUP_REMOVED lines=9> */
.L_x_8545:
        /* <DEDUP_REMOVED lines=23> */
.L_x_8546:
[----:B------:R-:W-:Y:S01]  /*1d1a0*/  IMAD.MOV.U32 R12, RZ, RZ, 0x2 ;  /* 0x00000002ff0c7424 */ /* 0x000fe200078e00ff */
[----:B------:R-:W-:-:S05]  /*1d1b0*/  SEL R4, R14, RZ, P1 ;  /* 0x000000ff0e047207 */ /* 0x000fca0000800000 */
[----:B------:R-:W-:-:S04]  /*1d1c0*/  IMAD.IADD R4, R13, 0x1, R4 ;  /* 0x000000010d047824 */ /* 0x000fc800078e0204 */
[----:B------:R-:W-:-:S07]  /*1d1d0*/  IMAD.MOV.U32 R13, RZ, RZ, R4 ;  /* 0x000000ffff0d7224 */ /* 0x000fce00078e0004 */
[----:B------:R-:W-:Y:S05]  /*1d1e0*/  WARPSYNC.COLLECTIVE R15, `(.L_x_8547) ;  /* 0x000000000f087348 */ /* 0x000fea0003c00000 */
[----:B------:R0:W1:Y:S02]  /*1d1f0*/  SHFL.UP P6, R14, R13, R12, R11 ;  /* 0x0400000c0d0e7389 */ /* 0x00006400000c000b */
[----:B01----:R-:W-:Y:S01]  /*1d200*/  ENDCOLLECTIVE ;  /* 0x000000000000791b */ /* 0x003fe20003800000 */
.L_x_8547:
[----:B------:R-:W-:Y:S01]  /*1d210*/  IMAD.MOV.U32 R12, RZ, RZ, 0x4 ;  /* 0x00000004ff0c7424 */ /* 0x000fe200078e00ff */
[----:B------:R-:W-:-:S05]  /*1d220*/  SEL R3, R14, RZ, P2 ;  /* 0x000000ff0e037207 */ /* 0x000fca0001000000 */
[----:B------:R-:W-:-:S04]  /*1d230*/  IMAD.IADD R2, R4, 0x1, R3 ;  /* 0x0000000104027824 */ /* 0x000fc800078e0203 */
[----:B------:R-:W-:-:S07]  /*1d240*/  IMAD.MOV.U32 R13, RZ, RZ, R2 ;  /* 0x000000ffff0d7224 */ /* 0x000fce00078e0002 */
[----:B------:R-:W-:Y:S05]  /*1d250*/  WARPSYNC.COLLECTIVE R15, `(.L_x_8548) ;  /* 0x000000000f087348 */ /* 0x000fea0003c00000 */
[----:B------:R0:W1:Y:S02]  /*1d260*/  SHFL.UP P6, R14, R13, R12, R11 ;  /* 0x0400000c0d0e7389 */ /* 0x00006400000c000b */
[----:B01----:R-:W-:Y:S01]  /*1d270*/  ENDCOLLECTIVE ;  /* 0x000000000000791b */ /* 0x003fe20003800000 */
.L_x_8548:
[----:B------:R-:W-:Y:S01]  /*1d280*/  IMAD.MOV.U32 R12, RZ, RZ, 0x8 ;  /* 0x00000008ff0c7424 */ /* 0x000fe200078e00ff */
[----:B------:R-:W-:-:S05]  /*1d290*/  SEL R3, R14, RZ, P3 ;  /* 0x000000ff0e037207 */ /* 0x000fca0001800000 */
[----:B------:R-:W-:-:S04]  /*1d2a0*/  IMAD.IADD R3, R2, 0x1, R3 ;  /* 0x0000000102037824 */ /* 0x000fc800078e0203 */
[----:B------:R-:W-:-:S07]  /*1d2b0*/  IMAD.MOV.U32 R13, RZ, RZ, R3 ;  /* 0x000000ffff0d7224 */ /* 0x000fce00078e0003 */
[----:B------:R-:W-:Y:S05]  /*1d2c0*/  WARPSYNC.COLLECTIVE R15, `(.L_x_8549) ;  /* 0x000000000f087348 */ /* 0x000fea0003c00000 */
[----:B------:R0:W1:Y:S02]  /*1d2d0*/  SHFL.UP P6, R14, R13, R12, R11 ;  /* 0x0400000c0d0e7389 */ /* 0x00006400000c000b */
[----:B01----:R-:W-:Y:S01]  /*1d2e0*/  ENDCOLLECTIVE ;  /* 0x000000000000791b */ /* 0x003fe20003800000 */
.L_x_8549:
[----:B------:R-:W-:Y:S01]  /*1d2f0*/  IMAD.MOV.U32 R12, RZ, RZ, 0x10 ;  /* 0x00000010ff0c7424 */ /* 0x000fe200078e00ff */
[----:B------:R-:W-:-:S05]  /*1d300*/  SEL R4, R14, RZ, P4 ;  /* 0x000000ff0e047207 */ /* 0x000fca0002000000 */
[----:B------:R-:W-:-:S04]  /*1d310*/  IMAD.IADD R4, R3, 0x1, R4 ;  /* 0x0000000103047824 */ /* 0x000fc800078e0204 */
[----:B------:R-:W-:-:S07]  /*1d320*/  IMAD.MOV.U32 R13, RZ, RZ, R4 ;  /* 0x000000ffff0d7224 */ /* 0x000fce00078e0004 */
[----:B------:R-:W-:Y:S05]  /*1d330*/  WARPSYNC.COLLECTIVE R15, `(.L_x_8550) ;  /* 0x000000000f087348 */ /* 0x000fea0003c00000 */
[----:B------:R0:W1:Y:S02]  /*1d340*/  SHFL.UP P6, R14, R13, R12, R11 ;  /* 0x0400000c0d0e7389 */ /* 0x00006400000c000b */
[----:B01----:R-:W-:Y:S01]  /*1d350*/  ENDCOLLECTIVE ;  /* 0x000000000000791b */ /* 0x003fe20003800000 */
.L_x_8550:
        /* <DEDUP_REMOVED lines=8> */
.L_x_8551:
[----:B------:R-:W-:Y:S05]  /*1d3e0*/  BRA `(.L_x_8552) ;  /* 0xffffffb800e87947 */ /* 0x000fea000383ffff */
.L_x_8452:
[----:B------:R-:W-:Y:S01]  /*1d3f0*/  BSSY B0, `(.L_x_8553) ;  /* 0x0000007000007945 */ /* 0x000fe20003800000 */
[----:B------:R-:W-:Y:S02]  /*1d400*/  IMAD.MOV.U32 R12, RZ, RZ, 0x1 ;  /* 0x00000001ff0c7424 */ /* 0x000fe400078e00ff */
[----:B------:R-:W-:Y:S02]  /*1d410*/  IMAD.MOV.U32 R11, RZ, RZ, RZ ;  /* 0x000000ffff0b7224 */ /* 0x000fe400078e00ff */
[----:B------:R-:W-:-:S07]  /*1d420*/  IMAD.MOV.U32 R15, RZ, RZ, -0x1 ;  /* 0xffffffffff0f7424 */ /* 0x000fce00078e00ff */
[----:B------:R-:W-:Y:S05]  /*1d430*/  WARPSYNC.COLLECTIVE R15, `(.L_x_8554) ;  /* 0x000000000f087348 */ /* 0x000fea0003c00000 */
[----:B------:R0:W1:Y:S02]  /*1d440*/  SHFL.UP P6, R14, R13, R12, R11 ;  /* 0x0400000c0d0e7389 */ /* 0x00006400000c000b */
[----:B01----:R-:W-:Y:S01]  /*1d450*/  ENDCOLLECTIVE ;  /* 0x000000000000791b */ /* 0x003fe20003800000 */
.L_x_8554:
[----:B------:R-:W-:Y:S05]  /*1d460*/  BSYNC B0 ;  /* 0x0000000000007941 */ /* 0x000fea0003800000 */
.L_x_8553:
        /* <DEDUP_REMOVED lines=8> */
.L_x_8555:
[----:B------:R-:W-:Y:S01]  /*1d4f0*/  IMAD.MOV.U32 R12, RZ, RZ, 0x4 ;  /* 0x00000004ff0c7424 */ /* 0x000fe200078e00ff */
[----:B------:R-:W-:-:S05]  /*1d500*/  SEL R2, R14, RZ, P2 ;  /* 0x000000ff0e027207 */ /* 0x000fca0001000000 */
[----:B------:R-:W-:-:S04]  /*1d510*/  IMAD.IADD R2, R13, 0x1, R2 ;  /* 0x000000010d027824 */ /* 0x000fc800078e0202 */
[----:B------:R-:W-:-:S07]  /*1d520*/  IMAD.MOV.U32 R13, RZ, RZ, R2 ;  /* 0x000000ffff0d7224 */ /* 0x000fce00078e0002 */
[----:B------:R-:W-:Y:S05]  /*1d530*/  WARPSYNC.COLLECTIVE R15, `(.L_x_8556) ;  /* 0x000000000f087348 */ /* 0x000fea0003c00000 */
[----:B------:R0:W1:Y:S02]  /*1d540*/  SHFL.UP P6, R14, R13, R12, R11 ;  /* 0x0400000c0d0e7389 */ /* 0x00006400000c000b */
[----:B01----:R-:W-:Y:S01]  /*1d550*/  ENDCOLLECTIVE ;  /* 0x000000000000791b */ /* 0x003fe20003800000 */
.L_x_8556:
[----:B------:R-:W-:Y:S01]  /*1d560*/  IMAD.MOV.U32 R12, RZ, RZ, 0x8 ;  /* 0x00000008ff0c7424 */ /* 0x000fe200078e00ff */
[----:B------:R-:W-:-:S05]  /*1d570*/  SEL R3, R14, RZ, P3 ;  /* 0x000000ff0e037207 */ /* 0x000fca0001800000 */
[----:B------:R-:W-:-:S04]  /*1d580*/  IMAD.IADD R3, R2, 0x1, R3 ;  /* 0x0000000102037824 */ /* 0x000fc800078e0203 */
[----:B------:R-:W-:-:S07]  /*1d590*/  IMAD.MOV.U32 R13, RZ, RZ, R3 ;  /* 0x000000ffff0d7224 */ /* 0x000fce00078e0003 */
[----:B------:R-:W-:Y:S05]  /*1d5a0*/  WARPSYNC.COLLECTIVE R15, `(.L_x_8557) ;  /* 0x000000000f087348 */ /* 0x000fea0003c00000 */
[----:B------:R0:W1:Y:S02]  /*1d5b0*/  SHFL.UP P6, R14, R13, R12, R11 ;  /* 0x0400000c0d0e7389 */ /* 0x00006400000c000b */
[----:B01----:R-:W-:Y:S01]  /*1d5c0*/  ENDCOLLECTIVE ;  /* 0x000000000000791b */ /* 0x003fe20003800000 */
.L_x_8557:
[----:B------:R-:W-:Y:S01]  /*1d5d0*/  IMAD.MOV.U32 R12, RZ, RZ, 0x10 ;  /* 0x00000010ff0c7424 */ /* 0x000fe200078e00ff */
[----:B------:R-:W-:-:S05]  /*1d5e0*/  SEL R4, R14, RZ, P4 ;  /* 0x000000ff0e047207 */ /* 0x000fca0002000000 */
[----:B------:R-:W-:-:S04]  /*1d5f0*/  IMAD.IADD R4, R3, 0x1, R4 ;  /* 0x0000000103047824 */ /* 0x000fc800078e0204 */
[----:B------:R-:W-:-:S07]  /*1d600*/  IMAD.MOV.U32 R13, RZ, RZ, R4 ;  /* 0x000000ffff0d7224 */ /* 0x000fce00078e0004 */
[----:B------:R-:W-:Y:S05]  /*1d610*/  WARPSYNC.COLLECTIVE R15, `(.L_x_8558) ;  /* 0x000000000f087348 */ /* 0x000fea0003c00000 */
[----:B------:R0:W1:Y:S02]  /*1d620*/  SHFL.UP P6, R14, R13, R12, R11 ;  /* 0x0400000c0d0e7389 */ /* 0x00006400000c000b */
[----:B01----:R-:W-:Y:S01]  /*1d630*/  ENDCOLLECTIVE ;  /* 0x000000000000791b */ /* 0x003fe20003800000 */
.L_x_8558:
        /* <DEDUP_REMOVED lines=8> */
.L_x_8559:
[----:B------:R-:W-:Y:S05]  /*1d6c0*/  BRA `(.L_x_8560) ;  /* 0xffffffb800d47947 */ /* 0x000fea000383ffff */
.L_x_8454:
[----:B------:R-:W-:Y:S01]  /*1d6d0*/  BSSY B0, `(.L_x_8561) ;  /* 0x0000006000007945 */ /* 0x000fe20003800000 */
[----:B------:R-:W-:Y:S01]  /*1d6e0*/  PLOP3.LUT P6, PT, P6, PT, PT, 0x8, 0x0 ;  /* 0x000000000000781c */ /* 0x000fe200037ce170 */
[----:B------:R-:W-:-:S12]  /*1d6f0*/  IMAD.MOV.U32 R15, RZ, RZ, -0x1 ;  /* 0xffffffffff0f7424 */ /* 0x000fd800078e00ff */
[----:B0-----:R-:W-:Y:S05]  /*1d700*/  WARPSYNC.COLLECTIVE R15, `(.L_x_8562) ;  /* 0x000000000f087348 */ /* 0x001fea0003c00000 */
[----:B------:R-:W-:Y:S01]  /*1d710*/  VOTE.ANY R14, PT, P6 ;  /* 0x00000000000e7806 */ /* 0x000fe200030e0100 */
[----:B0-----:R-:W-:Y:S06]  /*1d720*/  ENDCOLLECTIVE ;  /* 0x000000000000791b */ /* 0x001fec0003800000 */
.L_x_8562:
[----:B------:R-:W-:Y:S05]  /*1d730*/  BSYNC B0 ;  /* 0x0000000000007941 */ /* 0x000fea0003800000 */
.L_x_8561:
        /* <DEDUP_REMOVED lines=8> */
.L_x_8563:
[----:B------:R-:W-:Y:S02]  /*1d7c0*/  IMAD.IADD R27, R12, 0x1, R27 ;  /* 0x000000010c1b7824 */ /* 0x000fe400078e021b */
[----:B------:R-:W-:Y:S02]  /*1d7d0*/  IMAD.MOV.U32 R13, RZ, RZ, R8 ;  /* 0x000000ffff0d7224 */ /* 0x000fe400078e0008 */
[----:B------:R-:W-:-:S07]  /*1d7e0*/  IMAD.MOV.U32 R25, RZ, RZ, R14 ;  /* 0x000000ffff197224 */ /* 0x000fce00078e000e */
[----:B------:R-:W-:Y:S05]  /*1d7f0*/  WARPSYNC.COLLECTIVE R15, `(.L_x_8564) ;  /* 0x000000000f087348 */ /* 0x000fea0003c00000 */
[----:B------:R0:W1:Y:S02]  /*1d800*/  SHFL.IDX P6, R14, R13, R12, R11 ;  /* 0x0000000c0d0e7389 */ /* 0x00006400000c000b */
[----:B01----:R-:W-:Y:S01]  /*1d810*/  ENDCOLLECTIVE ;  /* 0x000000000000791b */ /* 0x003fe20003800000 */
.L_x_8564:
[----:B------:R-:W-:Y:S01]  /*1d820*/  IMAD.MOV.U32 R8, RZ, RZ, R14 ;  /* 0x000000ffff087224 */ /* 0x000fe200078e000e */
[----:B------:R-:W-:Y:S06]  /*1d830*/  BRA `(.L_x_8565) ;  /* 0xffffffb800b87947 */ /* 0x000fec000383ffff */
.L_x_8456:
[----:B------:R-:W-:Y:S01]  /*1d840*/  BSSY B0, `(.L_x_8566) ;  /* 0x0000007000007945 */ /* 0x000fe20003800000 */
[----:B------:R-:W-:Y:S02]  /*1d850*/  IMAD.MOV.U32 R13, RZ, RZ, R3 ;  /* 0x000000ffff0d7224 */ /* 0x000fe400078e0003 */
[----:B------:R-:W-:Y:S02]  /*1d860*/  IMAD.MOV.U32 R11, RZ, RZ, 0x1f ;  /* 0x0000001fff0b7424 */ /* 0x000fe400078e00ff */
[----:B------:R-:W-:-:S07]  /*1d870*/  IMAD.MOV.U32 R15, RZ, RZ, -0x1 ;  /* 0xffffffffff0f7424 */ /* 0x000fce00078e00ff */
[----:B0-23--:R-:W-:Y:S05]  /*1d880*/  WARPSYNC.COLLECTIVE R15, `(.L_x_8567) ;  /* 0x000000000f087348 */ /* 0x00dfea0003c00000 */
[----:B------:R1:W4:Y:S02]  /*1d890*/  SHFL.IDX P6, R14, R13, R12, R11 ;  /* 0x0000000c0d0e7389 */ /* 0x00032400000c000b */
[----:B01234-:R-:W-:Y:S01]  /*1d8a0*/  ENDCOLLECTIVE ;  /* 0x000000000000791b */ /* 0x01ffe20003800000 */
.L_x_8567:
[----:B------:R-:W-:Y:S05]  /*1d8b0*/  BSYNC B0 ;  /* 0x0000000000007941 */ /* 0x000fea0003800000 */
.L_x_8566:
[----:B------:R-:W-:Y:S01]  /*1d8c0*/  IMAD.MOV.U32 R24, RZ, RZ, R14 ;  /* 0x000000ffff187224 */ /* 0x000fe200078e000e */
[----:B------:R-:W-:Y:S06]  /*1d8d0*/  BRA `(.L_x_8455) ;  /* 0xffffffb800a87947 */ /* 0x000fec000383ffff */
.L_x_8462:
[----:B0-----:R0:W1:Y:S02]  /*1d8e0*/  SYNCS.PHASECHK.TRANS64.TRYWAIT P0, [R5+URZ+0x38820], R0 ;  /* 0x03882000050075a7 */ /* 0x001064000800017f */
[----:B-1----:R-:W-:Y:S05]  /*1d8f0*/  @!P0 NANOSLEEP.SYNCS 0x989680 ;  /* 0x009896800000895d */ /* 0x002fea0003900000 */
[----:B------:R-:W1:Y:S02]  /*1d900*/  @!P0 SYNCS.PHASECHK.TRANS64 P0, [R5+URZ+0x38820], R0 ;  /* 0x03882000050085a7 */ /* 0x000e64000800007f */
[----:B-1----:R-:W-:Y:S05]  /*1d910*/  @!P0 BRA `(.L_x_8462) ;  /* 0xfffffffc00f08947 */ /* 0x002fea000383ffff */
[----:B------:R-:W-:Y:S05]  /*1d920*/  BRA `(.L_x_8568) ;  /* 0xffffffc400007947 */ /* 0x000fea000383ffff */
.L_x_8463:
        /* <DEDUP_REMOVED lines=11> */
.L_x_8570:
[----:B------:R-:W-:Y:S05]  /*1d9e0*/  BSYNC B0 ;  /* 0x0000000000007941 */ /* 0x000fea0003800000 */
.L_x_8569:
[----:B------:R-:W-:Y:S05]  /*1d9f0*/  BRA `(.L_x_8571) ;  /* 0xffffffc000e87947 */ /* 0x000fea000383ffff */
.L_x_8466:
[----:B------:R-:W-:Y:S01]  /*1da00*/  BSSY B1, `(.L_x_8572) ;  /* 0x0000006000017945 */ /* 0x000fe20003800000 */
[----:B------:R-:W-:-:S07]  /*1da10*/  IMAD.MOV.U32 R15, RZ, RZ, -0x1 ;  /* 0xffffffffff0f7424 */ /* 0x000fce00078e00ff */
[----:B0-234-:R-:W-:Y:S05]  /*1da20*/  WARPSYNC.COLLECTIVE R15, `(.L_x_8573) ;  /* 0x000000000f0c7348 */ /* 0x01dfea0003c00000 */
[----:B------:R-:W-:Y:S02]  /*1da30*/  ELECT P6, UR62, PT ;  /* 0x00000000003e782f */ /* 0x000fe400038c0000 */
[----:B------:R-:W-:Y:S01]  /*1da40*/  MOV R14, UR62 ;  /* 0x0000003e000e7c02 */ /* 0x000fe20008000f00 */
[----:B0-234-:R-:W-:Y:S10]  /*1da50*/  ENDCOLLECTIVE ;  /* 0x000000000000791b */ /* 0x01dff40003800000 */
.L_x_8573:
[----:B------:R-:W-:Y:S05]  /*1da60*/  BSYNC B1 ;  /* 0x0000000000017941 */ /* 0x000fea0003800000 */
.L_x_8572:
[----:B------:R-:W-:Y:S05]  /*1da70*/  BRA `(.L_x_8574) ;  /* 0xffffffc000e07947 */ /* 0x000fea000383ffff */
.L_x_8468:
[----:B0-----:R0:W1:Y:S02]  /*1da80*/  SYNCS.PHASECHK.TRANS64.TRYWAIT P1, [R3+URZ+0x38840], R2 ;  /* 0x03884002030075a7 */ /* 0x001064000802017f */
[----:B-1----:R-:W-:Y:S05]  /*1da90*/  @!P1 NANOSLEEP.SYNCS 0x989680 ;  /* 0x009896800000995d */ /* 0x002fea0003900000 */
[----:B------:R-:W1:Y:S02]  /*1daa0*/  @!P1 SYNCS.PHASECHK.TRANS64 P1, [R3+URZ+0x38840], R2 ;  /* 0x03884002030095a7 */ /* 0x000e64000802007f */
[----:B-1----:R-:W-:Y:S05]  /*1dab0*/  @!P1 BRA `(.L_x_8468) ;  /* 0xfffffffc00f09947 */ /* 0x002fea000383ffff */
[----:B------:R-:W-:Y:S05]  /*1dac0*/  BRA `(.L_x_8575) ;  /* 0xffffffc400007947 */ /* 0x000fea000383ffff */
.L_x_8470:
[----:B-1----:R1:W0:Y:S02]  /*1dad0*/  SYNCS.PHASECHK.TRANS64.TRYWAIT P1, [R5+URZ+0x38840], R0 ;  /* 0x03884000050075a7 */ /* 0x002224000802017f */
[----:B0-----:R-:W-:Y:S05]  /*1dae0*/  @!P1 NANOSLEEP.SYNCS 0x989680 ;  /* 0x009896800000995d */ /* 0x001fea0003900000 */
[----:B------:R-:W0:Y:S02]  /*1daf0*/  @!P1 SYNCS.PHASECHK.TRANS64 P1, [R5+URZ+0x38840], R0 ;  /* 0x03884000050095a7 */ /* 0x000e24000802007f */
[----:B0-----:R-:W-:Y:S05]  /*1db00*/  @!P1 BRA `(.L_x_8470) ;  /* 0xfffffffc00f09947 */ /* 0x001fea000383ffff */
[----:B------:R-:W-:Y:S05]  /*1db10*/  BRA `(.L_x_8576) ;  /* 0xffffffc4000c7947 */ /* 0x000fea000383ffff */
.L_x_8472:
[----:B------:R0:W0:Y:S02]  /*1db20*/  SYNCS.PHASECHK.TRANS64.TRYWAIT P1, [R3+URZ+0x38860], R2 ;  /* 0x03886002030075a7 */ /* 0x000024000802017f */
[----:B0-----:R-:W-:Y:S05]  /*1db30*/  @!P1 NANOSLEEP.SYNCS 0x989680 ;  /* 0x009896800000995d */ /* 0x001fea0003900000 */
[----:B------:R-:W0:Y:S02]  /*1db40*/  @!P1 SYNCS.PHASECHK.TRANS64 P1, [R3+URZ+0x38860], R2 ;  /* 0x03886002030095a7 */ /* 0x000e24000802007f */
[----:B0-----:R-:W-:Y:S05]  /*1db50*/  @!P1 BRA `(.L_x_8472) ;  /* 0xfffffffc00f09947 */ /* 0x001fea000383ffff */
[----:B------:R-:W-:Y:S05]  /*1db60*/  BRA `(.L_x_8577) ;  /* 0xffffffc400087947 */ /* 0x000fea000383ffff */
.L_x_8578:
        /* <DEDUP_REMOVED lines=9> */
.L_x_15760:


//--------------------- .text._ZN7cutlass13device_kernelIN5flash11enable_sm90INS1_16FlashAttnFwdSm90INS1_25CollectiveMainloopFwdSm90ILi2EN4cute5tupleIJNS5_1CILi1EEES8_S8_EEENS6_IJNS7_ILi64EEESA_SA_EEELi512ENS_6half_tEfNS_4arch4Sm90ELb1ELb0ELb1ELb1ELb1ELb1ELb1ELb0ELb0ELb1ELb1ELb0EEENS1_21CollectiveEpilogueFwdINS6_IJSA_NS7_ILi512EEESA_EEES9_SC_SE_Li256ELb1ELb1ELb1ELb0EEENS1_36VarlenDynamicPersistentTileSchedulerILi64ELi64ELi256ELi128ELb1ELb1ELb1ELb1ELb1ELb1EEEEEEEEEvNT_6ParamsE --------------------------
	.section	.text._ZN7cutlass13device_kernelIN5flash11enable_sm90INS1_16FlashAttnFwdSm90INS1_25CollectiveMainloopFwdSm90ILi2EN4cute5tupleIJNS5_1CILi1EEES8_S8_EEENS6_IJNS7_ILi64EEESA_SA_EEELi512ENS_6half_tEfNS_4arch4Sm90ELb1ELb0ELb1ELb1ELb1ELb1ELb1ELb0ELb0ELb1ELb1ELb0EEENS1_21CollectiveEpilogueFwdINS6_IJSA_NS7_ILi512EEESA_EEES9_SC_SE_Li256ELb1ELb1ELb1ELb0EEENS1_36VarlenDynamicPersistentTileSchedulerILi64ELi64ELi256ELi128ELb1ELb1ELb1ELb1ELb1ELb1EEEEEEEEEvNT_6ParamsE,"ax",@progbits
	.align	128
.text._ZN7cutlass13device_kernelIN5flash11enable_sm90INS1_16FlashAttnFwdSm90INS1_25CollectiveMainloopFwdSm90ILi2EN4cute5tupleIJNS5_1CILi1EEES8_S8_EEENS6_IJNS7_ILi64EEESA_SA_EEELi512ENS_6half_tEfNS_4arch4Sm90ELb1ELb0ELb1ELb1ELb1ELb1ELb1ELb0ELb0ELb1ELb1ELb0EEENS1_21CollectiveEpilogueFwdINS6_IJSA_NS7_ILi512EEESA_EEES9_SC_SE_Li256ELb1ELb1ELb1ELb0EEENS1_36VarlenDynamicPersistentTileSchedulerILi64ELi64ELi256ELi128ELb1ELb1ELb1ELb1ELb1ELb1EEEEEEEEEvNT_6ParamsE:
        .type           _ZN7cutlass13device_kernelIN5flash11enable_sm90INS1_16FlashAttnFwdSm90INS1_25CollectiveMainloopFwdSm90ILi2EN4cute5tupleIJNS5_1CILi1EEES8_S8_EEENS6_IJNS7_ILi64EEESA_SA_EEELi512ENS_6half_tEfNS_4arch4Sm90ELb1ELb0ELb1ELb1ELb1ELb1ELb1ELb0ELb0ELb1ELb1ELb0EEENS1_21CollectiveEpilogueFwdINS6_IJSA_NS7_ILi512EEESA_EEES9_SC_SE_Li256ELb1ELb1ELb1ELb0EEENS1_36VarlenDynamicPersistentTileSchedulerILi64ELi64ELi256ELi128ELb1ELb1ELb1ELb1ELb1ELb1EEEEEEEEEvNT_6ParamsE,@function
        .size           _ZN7cutlass13device_kernelIN5flash11enable_sm90INS1_16FlashAttnFwdSm90INS1_25CollectiveMainloopFwdSm90ILi2EN4cute5tupleIJNS5_1CILi1EEES8_S8_EEENS6_IJNS7_ILi64EEESA_SA_EEELi512ENS_6half_tEfNS_4arch4Sm90ELb1ELb0ELb1ELb1ELb1ELb1ELb1ELb0ELb0ELb1ELb1ELb0EEENS1_21CollectiveEpilogueFwdINS6_IJSA_NS7_ILi512EEESA_EEES9_SC_SE_Li256ELb1ELb1ELb1ELb0EEENS1_36VarlenDynamicPersistentTileSchedulerILi64ELi64ELi256ELi128ELb1ELb1ELb1ELb1ELb1ELb1EEEEEEEEEvNT_6ParamsE,(.L_x_15761 - _ZN7cutlass13device_kernelIN5flash11enable_sm90INS1_16FlashAttnFwdSm90INS1_25CollectiveMainloopFwdSm90ILi2EN4cute5tupleIJNS5_1CILi1EEES8_S8_EEENS6_IJNS7_ILi64EEESA_SA_EEELi512ENS_6half_tEfNS_4arch4Sm90ELb1ELb0ELb1ELb1ELb1ELb1ELb1ELb0ELb0ELb1ELb1ELb0EEENS1_21CollectiveEpilogueFwdINS6_IJSA_NS7_ILi512EEESA_EEES9_SC_SE_Li256ELb1ELb1ELb1ELb0EEENS1_36VarlenDynamicPersistentTileSchedulerILi64ELi64ELi256ELi128ELb1ELb1ELb1ELb1ELb1ELb1EEEEEEEEEvNT_6ParamsE)
        .other          _ZN7cutlass13device_kernelIN5flash11enable_sm90INS1_16FlashAttnFwdSm90INS1_25CollectiveMainloopFwdSm90ILi2EN4cute5tupleIJNS5_1CILi1EEES8_S8_EEENS6_IJNS7_ILi64EEESA_SA_EEELi512ENS_6half_tEfNS_4arch4Sm90ELb1ELb0ELb1ELb1ELb1ELb1ELb1ELb0ELb0ELb1ELb1ELb0EEENS1_21CollectiveEpilogueFwdINS6_IJSA_NS7_ILi512EEESA_EEES9_SC_SE_Li256ELb1ELb1ELb1ELb0EEENS1_36VarlenDynamicPersistentTileSchedulerILi64ELi64ELi256ELi128ELb1ELb1ELb1ELb1ELb1ELb1EEEEEEEEEvNT_6ParamsE,@"STO_CUDA_ENTRY STV_DEFAULT"
_ZN7cutlass13device_kernelIN5flash11enable_sm90INS1_16FlashAttnFwdSm90INS1_25CollectiveMainloopFwdSm90ILi2EN4cute5tupleIJNS5_1CILi1EEES8_S8_EEENS6_IJNS7_ILi64EEESA_SA_EEELi512ENS_6half_tEfNS_4arch4Sm90ELb1ELb0ELb1ELb1ELb1ELb1ELb1ELb0ELb0ELb1ELb1ELb0EEENS1_21CollectiveEpilogueFwdINS6_IJSA_NS7_ILi512EEESA_EEES9_SC_SE_Li256ELb1ELb1ELb1ELb0EEENS1_36VarlenDynamicPersistentTileSchedulerILi64ELi64ELi256ELi128ELb1ELb1ELb1ELb1ELb1ELb1EEEEEEEEEvNT_6ParamsE:
        /* <DEDUP_REMOVED lines=17> */
.L_x_8580:
[----:B------:R-:W-:Y:S05]  /*0110*/  BSYNC B0 ;  /* 0x0000000000007941 */ /* 0x000fea0003800000 */
.L_x_8579:
[----:B------:R-:W-:Y:S01]  /*0120*/  SHF.R.U32.HI R4, RZ, 0x7, R0 ;  /* 0x00000007ff047819 */ /* 0x000fe20000011600 */
[----:B------:R-:W-:Y:S01]  /*0130*/  VOTEU.ANY UP0, P0 ;  /* 0x00000000003f7886 */ /* 0x000fe20000000100 */
[----:B------:R-:W0:Y:S01]  /*0140*/  SHFL.IDX PT, R3, R2, RZ, 0x1f ;  /* 0x00001fff02037589 */ /* 0x000e2200000e0000 */
[----:B------:R-:W-:Y:S01]  /*0150*/  UMOV UR4, 0x80 ;  /* 0x0000008000047882 */ /* 0x000fe20000000000 */
[----:B------:R-:W-:Y:S01]  /*0160*/  UMOV UR7, 0x100 ;  /* 0x0000010000077882 */ /* 0x000fe20000000000 */
[----:B------:R-:W-:Y:S01]  /*0170*/  VOTEU.ANY UP1, P0 ;  /* 0x00000000003f7886 */ /* 0x000fe20000020100 */
[----:B------:R-:W1:Y:S01]  /*0180*/  SHFL.IDX PT, R4, R4, RZ, 0x1f ;  /* 0x00001fff04047589 */ /* 0x000e6200000e0000 */
[----:B------:R-:W2:Y:S01]  /*0190*/  @UP0 S2UR UR8, SR_CgaCtaId ;  /* 0x00000000000809c3 */ /* 0x000ea20000008800 */
[----:B------:R-:W-:Y:S01]  /*01a0*/  @UP0 UMOV UR6, 0x400 ;  /* 0x0000040000060882 */ /* 0x000fe20000000000 */
[----:B------:R-:W-:-:S04]  /*01b0*/  @UP0 UIADD3 UR4, -UR4, 0x100000, URZ ;  /* 0x0010000004040890 */ /* 0x000fc8000fffe13f */
[----:B------:R-:W-:Y:S02]  /*01c0*/  @UP0 USHF.L.U32 UR5, UR4, 0xb, URZ ;  /* 0x0000000b04050899 */ /* 0x000fe4000800063f */
[----:B------:R-:W-:Y:S01]  /*01d0*/  @UP0 USHF.L.U32 UR4, UR4, 0x1, URZ ;  /* 0x0000000104040899 */ /* 0x000fe2000800063f */
[----:B------:R-:W-:Y:S01]  /*01e0*/  VOTEU.ANY UP2, P0 ;  /* 0x00000000003f7886 */ /* 0x000fe20000040100 */
[----:B0-----:R-:W-:Y:S01]  /*01f0*/  ISETP.NE.AND P1, PT, R3, RZ, PT ;  /* 0x000000ff0300720c */ /* 0x001fe20003f25270 */
[----:B-1----:R0:W-:Y:S01]  /*0200*/  STL [R1+0x7c], R4 ;  /* 0x00007c0401007387 */ /* 0x0021e20000100800 */
[----:B--2---:R-:W-:Y:S02]  /*0210*/  @UP0 ULEA UR8, UR8, UR6, 0x18 ;  /* 0x0000000608080291 */ /* 0x004fe4000f8ec03f */
[----:B------:R-:W-:-:S04]  /*0220*/  @UP0 UIADD3 UR6, -UR7, 0x100000, URZ ;  /* 0x0010000007060890 */ /* 0x000fc8000fffe13f */
[----:B------:R-:W-:Y:S02]  /*0230*/  @UP0 USHF.L.U32 UR7, UR6, 0xb, URZ ;  /* 0x0000000b06070899 */ /* 0x000fe4000800063f */
[----:B------:R-:W-:Y:S01]  /*0240*/  @UP0 USHF.L.U32 UR6, UR6, 0x1, URZ ;  /* 0x0000000106060899 */ /* 0x000fe2000800063f */
[----:B------:R-:W-:Y:S01]  /*0250*/  VOTEU.ANY UP0, P0 ;  /* 0x00000000003f7886 */ /* 0x000fe20000000100 */
[----:B------:R-:W1:Y:S04]  /*0260*/  FENCE.VIEW.ASYNC.S ;  /* 0x00000000000073c6 */ /* 0x000e680000000000 */
[----:B-1----:R0:W1:Y:S01]  /*0270*/  @UP0 SYNCS.EXCH.64 URZ, [UR8+0x38800], UR4 ;  /* 0x03880004083f05b2 */ /* 0x0020620008000100 */
[----:B------:R0:W2:Y:S05]  /*0280*/  @UP1 SYNCS.EXCH.64 URZ, [UR8+0x38810], UR4 ;  /* 0x03881004083f15b2 */ /* 0x0000aa0008000100 */
[----:B------:R0:W3:Y:S02]  /*0290*/  @UP2 SYNCS.EXCH.64 URZ, [UR8+0x38820], UR6 ;  /* 0x03882006083f25b2 */ /* 0x0000e40008000100 */
[----:B0-----:R-:W-:Y:S05]  /*02a0*/  @P1 BRA `(.L_x_8581) ;  /* 0x0000000000381947 */ /* 0x001fea0003800000 */
        /* <DEDUP_REMOVED lines=12> */
[----:B------:R0:W0:Y:S01]  /*0370*/  SYNCS.EXCH.64 URZ, [UR6+0x38848], UR4 ;  /* 0x03884804063f75b2 */ /* 0x0000220008000100 */
[----:B------:R-:W-:Y:S01]  /*0380*/  NOP ;  /* 0x0000000000007918 */ /* 0x000fe20000000000 */
.L_x_8581:
        /* <DEDUP_REMOVED lines=22> */
.L_x_8582:
        /* <DEDUP_REMOVED lines=18> */
.L_x_8583:
        /* <DEDUP_REMOVED lines=22> */
.L_x_8584:
        /* <DEDUP_REMOVED lines=22> */
.L_x_8585:
[----:B------:R-:W-:Y:S01]  /*08d0*/  IMAD.MOV.U32 R3, RZ, RZ, 0x1 ;  /* 0x00000001ff037424 */ /* 0x000fe200078e00ff */
[----:B------:R-:W-:Y:S01]  /*08e0*/  ISETP.NE.AND P0, PT, R4, RZ, PT ;  /* 0x000000ff0400720c */ /* 0x000fe20003f05270 */
[----:B------:R-:W-:Y:S01]  /*08f0*/  NOP ;  /* 0x0000000000007918 */ /* 0x000fe20000000000 */
[----:B------:R-:W-:Y:S01]  /*0900*/  ULDC.64 UR40, c[0x0][0x208] ;  /* 0x0000820000287ab9 */ /* 0x000fe20000000a00 */
[----:B------:R-:W-:Y:S01]  /*0910*/  BSSY B9, `(.L_x_8586) ;  /* 0x0002368000097945 */ /* 0x000fe20003800000 */
[----:B------:R-:W-:-:S05]  /*0920*/  SEL R3, R3, 0x2, !P0 ;  /* 0x0000000203037807 */ /* 0x000fca0004000000 */
[----:B------:R0:W-:Y:S02]  /*0930*/  STL [R1+0x10], R3 ;  /* 0x0000100301007387 */ /* 0x0001e40000100800 */
[----:B01234-:R-:W-:Y:S06]  /*0940*/  BAR.SYNC.DEFER_BLOCKING 0x0 ;  /* 0x0000000000007b1d */ /* 0x01ffec0000010000 */
[----:B------:R-:W-:Y:S05]  /*0950*/  @!P0 BRA `(.L_x_8587) ;  /* 0x000001a400048947 */ /* 0x000fea0003800000 */
.L_x_8588:
        /* <DEDUP_REMOVED lines=19> */
[----:B------:R-:W2:Y:S01]  /*0a90*/  LDL.LU R22, [R1+0x10] ;  /* 0x0000100001167983 */ /* 0x000ea20000300800 */
[----:B------:R-:W-:Y:S02]  /*0aa0*/  VIADD R0, R0, 0xffffff80 ;  /* 0xffffff8000007836 */ /* 0x000fe40000000000 */
[----:B------:R-:W-:Y:S02]  /*0ab0*/  IMAD.MOV.U32 R229, RZ, RZ, 0x20 ;  /* 0x00000020ffe57424 */ /* 0x000fe400078e00ff */
[----:B------:R-:W-:Y:S01]  /*0ac0*/  IMAD.MOV.U32 R185, RZ, RZ, RZ ;  /* 0x000000ffffb97224 */ /* 0x000fe200078e00ff */
[----:B------:R-:W-:Y:S01]  /*0ad0*/  SHF.R.S32.HI R3, RZ, 0x1f, R0 ;  /* 0x0000001fff037819 */ /* 0x000fe20000011400 */
[----:B------:R-:W-:-:S03]  /*0ae0*/  IMAD.MOV.U32 R191, RZ, RZ, RZ ;  /* 0x000000ffffbf7224 */ /* 0x000fc600078e00ff */
[CC--:B------:R-:W-:Y:S02]  /*0af0*/  LEA.HI R4, R3.reuse, R0.reuse, RZ, 0x4 ;  /* 0x0000000003047211 */ /* 0x0c0fe400078f20ff */
[CC--:B------:R-:W-:Y:S02]  /*0b00*/  LEA.HI R5, R3.reuse, R0.reuse, RZ, 0x5 ;  /* 0x0000000003057211 */ /* 0x0c0fe400078f28ff */
[CC--:B------:R-:W-:Y:S02]  /*0b10*/  LEA.HI R2, R3.reuse, R0.reuse, RZ, 0x7 ;  /* 0x0000000003027211 */ /* 0x0c0fe400078f38ff */
        /* <DEDUP_REMOVED lines=9> */
[----:B------:R-:W-:Y:S01]  /*0bb0*/  IMAD.IADD R3, R0, 0x1, -R3 ;  /* 0x0000000100037824 */ /* 0x000fe200078e0a03 */
[----:B------:R-:W-:Y:S01]  /*0bc0*/  LEA.HI R4, R4, R7, RZ, 0x1 ;  /* 0x0000000704047211 */ /* 0x000fe200078f08ff */
[----:B------:R-:W-:Y:S01]  /*0bd0*/  IMAD.SHL.U32 R195, R21, 0x8, RZ ;  /* 0x0000000815c37824 */ /* 0x000fe200078e00ff */
[----:B------:R-:W-:Y:S01]  /*0be0*/  SHF.R.S32.HI R192, RZ, 0x2, R11 ;  /* 0x00000002ffc07819 */ /* 0x000fe2000001140b */
[----:B------:R-:W-:Y:S01]  /*0bf0*/  IMAD.IADD R19, R0, 0x1, -R19 ;  /* 0x0000000100137824 */ /* 0x000fe200078e0a13 */
[----:B------:R-:W-:Y:S01]  /*0c00*/  SHF.R.S32.HI R8, RZ, 0x1f, R3 ;  /* 0x0000001fff087819 */ /* 0x000fe20000011403 */
[----:B------:R-:W-:Y:S01]  /*0c10*/  VIADD R36, R195, 0x40 ;  /* 0x00000040c3247836 */ /* 0x000fe20000000000 */
[----:B------:R-:W-:Y:S01]  /*0c20*/  SHF.R.S32.HI R0, RZ, 0x1f, R9 ;  /* 0x0000001fff007819 */ /* 0x000fe20000011409 */
[----:B------:R-:W-:Y:S01]  /*0c30*/  VIADD R25, R192, 0x20 ;  /* 0x00000020c0197836 */ /* 0x000fe20000000000 */
[----:B------:R-:W-:Y:S01]  /*0c40*/  LEA.HI R10, R8, R3, RZ, 0x3 ;  /* 0x00000003080a7211 */ /* 0x000fe200078f18ff */
[C---:B------:R-:W-:Y:S01]  /*0c50*/  IMAD.SHL.U32 R18, R19.reuse, 0x8, RZ ;  /* 0x0000000813127824 */ /* 0x040fe200078e00ff */
[--C-:B------:R-:W-:Y:S01]  /*0c60*/  SHF.R.S32.HI R24, RZ, 0x5, R5.reuse ;  /* 0x00000005ff187819 */ /* 0x100fe20000011405 */
[----:B------:R-:W-:Y:S01]  /*0c70*/  IMAD.SHL.U32 R188, R19, 0x4, RZ ;  /* 0x0000000413bc7824 */ /* 0x000fe200078e00ff */
[----:B------:R-:W-:Y:S01]  /*0c80*/  LOP3.LUT R4, R4, 0x1ffffffe, RZ, 0xc0, !PT ;  /* 0x1ffffffe04047812 */ /* 0x000fe200078ec0ff */
[C---:B------:R-:W-:Y:S01]  /*0c90*/  VIADD R226, R18.reuse, 0x40 ;  /* 0x0000004012e27836 */ /* 0x040fe20000000000 */
[----:B------:R-:W-:Y:S01]  /*0ca0*/  SHF.R.S32.HI R5, RZ, 0x1f, R5 ;  /* 0x0000001fff057819 */ /* 0x000fe20000011405 */
[----:B------:R-:W-:Y:S01]  /*0cb0*/  VIADD R225, R18, 0x60 ;  /* 0x0000006012e17836 */ /* 0x000fe20000000000 */
[-C--:B------:R-:W-:Y:S01]  /*0cc0*/  LEA.HI R6, R0, R9.reuse, RZ, 0x2 ;  /* 0x0000000900067211 */ /* 0x080fe200078f10ff */
[----:B------:R-:W-:Y:S01]  /*0cd0*/  IMAD.IADD R4, R7, 0x1, -R4 ;  /* 0x0000000107047824 */ /* 0x000fe200078e0a04 */
[----:B------:R-:W-:Y:S01]  /*0ce0*/  SHF.R.S32.HI R20, RZ, 0x7, R2 ;  /* 0x00000007ff147819 */ /* 0x000fe20000011402 */
[----:B------:R-:W-:Y:S01]  /*0cf0*/  VIADD R35, R195, 0x80 ;  /* 0x00000080c3237836 */ /* 0x000fe20000000000 */
[----:B------:R-:W-:Y:S01]  /*0d00*/  LOP3.LUT R12, R10, 0xfffffff8, RZ, 0xc0, !PT ;  /* 0xfffffff80a0c7812 */ /* 0x000fe200078ec0ff */
[----:B------:R-:W-:Y:S01]  /*0d10*/  IMAD.SHL.U32 R4, R4, 0x8, RZ ;  /* 0x0000000804047824 */ /* 0x000fe200078e00ff */
[----:B------:R-:W-:Y:S01]  /*0d20*/  LEA.HI R5, R5, R24, RZ, 0x2 ;  /* 0x0000001805057211 */ /* 0x000fe200078f10ff */
[----:B------:R-:W-:Y:S01]  /*0d30*/  IMAD R16, R20, 0x100, R3 ;  /* 0x0000010014107824 */ /* 0x000fe200078e0203 */
[----:B------:R-:W-:Y:S01]  /*0d40*/  SHF.R.S32.HI R7, RZ, 0x2, R6 ;  /* 0x00000002ff077819 */ /* 0x000fe20000011406 */
[----:B------:R-:W-:Y:S01]  /*0d50*/  IMAD.IADD R12, R3, 0x1, -R12 ;  /* 0x00000001030c7824 */ /* 0x000fe200078e0a0c */
[----:B------:R-:W-:Y:S01]  /*0d60*/  SHF.R.S32.HI R8, RZ, 0x1f, R6 ;  /* 0x0000001fff087819 */ /* 0x000fe20000011406 */
[----:B------:R-:W-:Y:S01]  /*0d70*/  IMAD.SHL.U32 R10, R10, 0x40, RZ ;  /* 0x000000400a0a7824 */ /* 0x000fe200078e00ff */
[----:B------:R-:W-:Y:S01]  /*0d80*/  LOP3.LUT R6, R6, 0x7ffffffc, RZ, 0xc0, !PT ;  /* 0x7ffffffc06067812 */ /* 0x000fe200078ec0ff */
[----:B------:R-:W-:Y:S01]  /*0d90*/  VIADD R209, R188, 0x10 ;  /* 0x00000010bcd17836 */ /* 0x000fe20000000000 */
[----:B------:R-:W-:Y:S01]  /*0da0*/  LOP3.LUT R5, R5, 0x3ffffc, RZ, 0xc0, !PT ;  /* 0x003ffffc05057812 */ /* 0x000fe200078ec0ff */
[C---:B------:R-:W-:Y:S01]  /*0db0*/  VIADD R224, R18.reuse, 0x80 ;  /* 0x0000008012e07836 */ /* 0x040fe20000000000 */
[----:B------:R-:W-:Y:S01]  /*0dc0*/  SHF.R.S32.HI R3, RZ, 0x1f, R25 ;  /* 0x0000001fff037819 */ /* 0x000fe20000011419 */
[----:B------:R-:W-:Y:S01]  /*0dd0*/  VIADD R29, R18, 0x1c0 ;  /* 0x000001c0121d7836 */ /* 0x000fe20000000000 */
[----:B------:R-:W-:Y:S01]  /*0de0*/  LEA.HI R0, R0, R9, RZ, 0x5 ;  /* 0x0000000900007211 */ /* 0x000fe200078f28ff */
[----:B------:R-:W-:Y:S01]  /*0df0*/  IMAD.IADD R9, R9, 0x1, -R6 ;  /* 0x0000000109097824 */ /* 0x000fe200078e0a06 */
[----:B------:R-:W-:Y:S01]  /*0e00*/  LEA.HI R8, R8, R7, RZ, 0x3 ;  /* 0x0000000708087211 */ /* 0x000fe200078f18ff */
[----:B------:R-:W-:Y:S01]  /*0e10*/  IMAD.IADD R5, R24, 0x1, -R5 ;  /* 0x0000000118057824 */ /* 0x000fe200078e0a05 */
[----:B------:R-:W-:Y:S01]  /*0e20*/  LEA.HI R6, R3, R25, RZ, 0x3 ;  /* 0x0000001903067211 */ /* 0x000fe200078f18ff */
[----:B------:R-:W-:Y:S01]  /*0e30*/  IMAD.SHL.U32 R3, R12, 0x40, RZ ;  /* 0x000000400c037824 */ /* 0x000fe200078e00ff */
[----:B------:R-:W-:Y:S01]  /*0e40*/  LOP3.LUT R8, R8, 0xfffffff8, RZ, 0xc0, !PT ;  /* 0xfffffff808087812 */ /* 0x000fe200078ec0ff */
[----:B------:R-:W-:Y:S01]  /*0e50*/  IMAD R23, R5, 0x10, R16 ;  /* 0x0000001005177824 */ /* 0x000fe200078e0210 */
[----:B------:R-:W-:Y:S01]  /*0e60*/  LEA.HI R2, R2, R20, RZ, 0x1 ;  /* 0x0000001402027211 */ /* 0x000fe200078f08ff */
[----:B------:R-:W-:Y:S01]  /*0e70*/  IMAD.SHL.U32 R5, R25, 0x40, RZ ;  /* 0x0000004019057824 */ /* 0x000fe200078e00ff */
[----:B------:R-:W-:Y:S01]  /*0e80*/  LOP3.LUT R3, R3, 0x1c0, RZ, 0xc0, !PT ;  /* 0x000001c003037812 */ /* 0x000fe200078ec0ff */
[----:B------:R-:W-:Y:S01]  /*0e90*/  IMAD.IADD R193, R7, 0x1, -R8 ;  /* 0x0000000107c17824 */ /* 0x000fe200078e0a08 */
[----:B------:R-:W-:Y:S01]  /*0ea0*/  LOP3.LUT R10, R10, 0x7ffffe00, RZ, 0xc0, !PT ;  /* 0x7ffffe000a0a7812 */ /* 0x000fe200078ec0ff */
[--C-:B------:R-:W-:Y:S01]  /*0eb0*/  IMAD.U32 R8, R23, 0x40, R4.reuse ;  /* 0x0000004017087824 */ /* 0x100fe200078e0004 */
[----:B------:R-:W-:Y:S01]  /*0ec0*/  LOP3.LUT R4, R3, 0x8, R4, 0xf8, !PT ;  /* 0x0000000803047812 */ /* 0x000fe200078ef804 */
[----:B------:R-:W-:Y:S01]  /*0ed0*/  IMAD.SHL.U32 R6, R6, 0x40, RZ ;  /* 0x0000004006067824 */ /* 0x000fe200078e00ff */
[----:B------:R-:W-:Y:S01]  /*0ee0*/  SHF.R.U32.HI R3, RZ, 0x3, R3 ;  /* 0x00000003ff037819 */ /* 0x000fe20000011603 */
[----:B------:R-:W-:Y:S01]  /*0ef0*/  IMAD R10, R24, 0x400, R10 ;  /* 0x00000400180a7824 */ /* 0x000fe200078e020a */
[----:B------:R-:W-:Y:S01]  /*0f00*/  SHF.R.S32.HI R11, RZ, 0x1f, R11 ;  /* 0x0000001fff0b7819 */ /* 0x000fe2000001140b */
[----:B------:R-:W-:Y:S01]  /*0f10*/  STL [R1+0x14], R24 ;  /* 0x0000141801007387 */ /* 0x000fe20000100800 */
[----:B------:R-:W-:Y:S01]  /*0f20*/  LOP3.LUT R2, R2, 0xfffffe, RZ, 0xc0, !PT ;  /* 0x00fffffe02027812 */ /* 0x000fe200078ec0ff */
[----:B------:R-:W-:Y:S01]  /*0f30*/  VIADD R223, R18, 0xa0 ;  /* 0x000000a012df7836 */ /* 0x000fe20000000000 */
[----:B------:R-:W-:Y:S01]  /*0f40*/  LOP3.LUT R3, R4, R3, RZ, 0x3c, !PT ;  /* 0x0000000304037212 */ /* 0x000fe200078e3cff */
[----:B------:R-:W-:Y:S01]  /*0f50*/  VIADD R27, R18, 0x1e0 ;  /* 0x000001e0121b7836 */ /* 0x000fe20000000000 */
[----:B------:R-:W-:Y:S01]  /*0f60*/  LEA.HI R11, R11, R192, RZ, 0x3 ;  /* 0x000000c00b0b7211 */ /* 0x000fe200078f18ff */
[----:B------:R-:W-:Y:S01]  /*0f70*/  IMAD.IADD R2, R20, 0x1, -R2 ;  /* 0x0000000114027824 */ /* 0x000fe200078e0a02 */
[----:B------:R-:W-:Y:S01]  /*0f80*/  LOP3.LUT R5, R5, 0x1c0, RZ, 0xc0, !PT ;  /* 0x000001c005057812 */ /* 0x000fe200078ec0ff */
[----:B------:R-:W-:Y:S01]  /*0f90*/  IMAD.IADD R10, R10, 0x1, R3 ;  /* 0x000000010a0a7824 */ /* 0x000fe200078e0203 */
[----:B------:R-:W-:Y:S01]  /*0fa0*/  LOP3.LUT R11, R11, 0xfffffff8, RZ, 0xc0, !PT ;  /* 0xfffffff80b0b7812 */ /* 0x000fe200078ec0ff */
[----:B------:R-:W-:Y:S01]  /*0fb0*/  IMAD.SHL.U32 R28, R2, 0x100, RZ ;  /* 0x00000100021c7824 */ /* 0x000fe200078e00ff */
[----:B------:R-:W-:Y:S01]  /*0fc0*/  SHF.R.S32.HI R3, RZ, 0x1f, R226 ;  /* 0x0000001fff037819 */ /* 0x000fe200000114e2 */
[----:B------:R-:W-:Y:S01]  /*0fd0*/  STL [R1+0x70], R20 ;  /* 0x0000701401007387 */ /* 0x000fe20000100800 */
[----:B------:R-:W-:Y:S01]  /*0fe0*/  SHF.R.S32.HI R37, RZ, 0x1f, R36 ;  /* 0x0000001fff257819 */ /* 0x000fe20000011424 */
[----:B------:R-:W-:Y:S01]  /*0ff0*/  VIADD R221, R18, 0xc0 ;  /* 0x000000c012dd7836 */ /* 0x000fe20000000000 */
[----:B------:R-:W-:Y:S01]  /*1000*/  SHF.R.S32.HI R2, RZ, 0x1f, R225 ;  /* 0x0000001fff027819 */ /* 0x000fe200000114e1 */
[----:B------:R0:W-:Y:S01]  /*1010*/  STL [R1+0x84], R8 ;  /* 0x0000840801007387 */ /* 0x0001e20000100800 */
[----:B------:R-:W-:Y:S01]  /*1020*/  SHF.R.S32.HI R36, RZ, 0x1f, R35 ;  /* 0x0000001fff247819 */ /* 0x000fe20000011423 */
[----:B------:R-:W-:Y:S01]  /*1030*/  IMAD.IADD R194, R192, 0x1, -R11 ;  /* 0x00000001c0c27824 */ /* 0x000fe200078e0a0b */
[----:B------:R-:W-:Y:S01]  /*1040*/  SHF.R.S32.HI R35, RZ, 0x1f, R209 ;  /* 0x0000001fff237819 */ /* 0x000fe200000114d1 */
[----:B------:R-:W-:Y:S01]  /*1050*/  STL [R1+0x68], RZ ;  /* 0x000068ff01007387 */ /* 0x000fe20000100800 */
[----:B------:R-:W-:Y:S01]  /*1060*/  SHF.R.U32.HI R7, RZ, 0x3, R5 ;  /* 0x00000003ff077819 */ /* 0x000fe20000011605 */
[----:B------:R-:W-:Y:S01]  /*1070*/  VIADD R220, R18, 0xe0 ;  /* 0x000000e012dc7836 */ /* 0x000fe20000000000 */
[----:B------:R-:W-:Y:S01]  /*1080*/  SHF.L.U64.HI R3, R226, 0x1, R3 ;  /* 0x00000001e2037819 */ /* 0x000fe20000010203 */
[----:B------:R-:W-:Y:S01]  /*1090*/  STL [R1+0x8], R29 ;  /* 0x0000081d01007387 */ /* 0x000fe20000100800 */
[----:B------:R-:W-:Y:S01]  /*10a0*/  LOP3.LUT R5, R5, 0x38, R18, 0xf8, !PT ;  /* 0x0000003805057812 */ /* 0x000fe200078ef812 */
[----:B------:R-:W-:Y:S01]  /*10b0*/  VIADD R219, R18, 0x100 ;  /* 0x0000010012db7836 */ /* 0x000fe20000000000 */
[----:B------:R-:W-:Y:S01]  /*10c0*/  LOP3.LUT R6, R6, 0xfffffe00, RZ, 0xc0, !PT ;  /* 0xfffffe0006067812 */ /* 0x000fe200078ec0ff */
[----:B------:R-:W-:Y:S01]  /*10d0*/  STL [R1+0x4], R27 ;  /* 0x0000041b01007387 */ /* 0x000fe20000100800 */
[----:B------:R-:W-:Y:S01]  /*10e0*/  SHF.R.S32.HI R11, RZ, 0x1f, R224 ;  /* 0x0000001fff0b7819 */ /* 0x000fe200000114e0 */
[C---:B------:R-:W-:Y:S01]  /*10f0*/  VIADD R218, R18.reuse, 0x120 ;  /* 0x0000012012da7836 */ /* 0x040fe20000000000 */
[----:B0-----:R-:W-:Y:S01]  /*1100*/  SHF.R.S32.HI R8, RZ, 0x1f, R223 ;  /* 0x0000001fff087819 */ /* 0x001fe200000114df */
[----:B------:R-:W-:Y:S01]  /*1110*/  STL [R1+0x80], R28 ;  /* 0x0000801c01007387 */ /* 0x000fe20000100800 */
[----:B------:R-:W-:Y:S01]  /*1120*/  SHF.L.U64.HI R2, R225, 0x1, R2 ;  /* 0x00000001e1027819 */ /* 0x000fe20000010202 */
[----:B------:R-:W-:Y:S01]  /*1130*/  VIADD R217, R18, 0x140 ;  /* 0x0000014012d97836 */ /* 0x000fe20000000000 */
[----:B------:R-:W-:Y:S01]  /*1140*/  R2P PR, R12, 0x6 ;  /* 0x000000060c007804 */ /* 0x000fe20000000000 */
[----:B------:R-:W-:Y:S01]  /*1150*/  STL [R1+0x74], R35 ;  /* 0x0000742301007387 */ /* 0x000fe20000100800 */
[----:B------:R-:W-:Y:S01]  /*1160*/  SHF.R.S32.HI R12, RZ, 0x1f, R221 ;  /* 0x0000001fff0c7819 */ /* 0x000fe200000114dd */
[----:B------:R-:W-:Y:S01]  /*1170*/  VIADD R216, R18, 0x160 ;  /* 0x0000016012d87836 */ /* 0x000fe20000000000 */
[----:B------:R-:W-:Y:S01]  /*1180*/  LOP3.LUT R4, R6, R5, R7, 0xf6, !PT ;  /* 0x0000000506047212 */ /* 0x000fe200078ef607 */
[----:B------:R0:W-:Y:S01]  /*1190*/  STL [R1+0x1c], R3 ;  /* 0x00001c0301007387 */ /* 0x0001e20000100800 */
[----:B------:R-:W-:Y:S01]  /*11a0*/  SHF.L.U64.HI R11, R224, 0x1, R11 ;  /* 0x00000001e00b7819 */ /* 0x000fe2000001020b */
[----:B------:R-:W-:Y:S01]  /*11b0*/  IMAD.MOV.U32 R5, RZ, RZ, R13 ;  /* 0x000000ffff057224 */ /* 0x000fe200078e000d */
[----:B------:R-:W-:Y:S01]  /*11c0*/  SHF.R.S32.HI R13, RZ, 0x1f, R220 ;  /* 0x0000001fff0d7819 */ /* 0x000fe200000114dc */
[----:B------:R-:W-:Y:S01]  /*11d0*/  IMAD.MOV.U32 R6, RZ, RZ, R14 ;  /* 0x000000ffff067224 */ /* 0x000fe200078e000e */
[----:B------:R1:W-:Y:S01]  /*11e0*/  STL [R1+0x20], R2 ;  /* 0x0000200201007387 */ /* 0x0003e20000100800 */
[----:B------:R-:W-:Y:S01]  /*11f0*/  SHF.R.S32.HI R14, RZ, 0x1f, R219 ;  /* 0x0000001fff0e7819 */ /* 0x000fe200000114db */
[----:B------:R-:W-:Y:S01]  /*1200*/  IMAD.MOV.U32 R7, RZ, RZ, R15 ;  /* 0x000000ffff077224 */ /* 0x000fe200078e000f */
[----:B------:R-:W-:Y:S01]  /*1210*/  SHF.R.S32.HI R15, RZ, 0x1f, R218 ;  /* 0x0000001fff0f7819 */ /* 0x000fe200000114da */
[----:B------:R-:W-:Y:S01]  /*1220*/  STL [R1+0x24], R11 ;  /* 0x0000240b01007387 */ /* 0x000fe20000100800 */
[----:B0-----:R-:W-:Y:S01]  /*1230*/  SHF.L.U64.HI R3, R223, 0x1, R8 ;  /* 0x00000001df037819 */ /* 0x001fe20000010208 */
[----:B------:R-:W-:Y:S01]  /*1240*/  VIADD R215, R18, 0x180 ;  /* 0x0000018012d77836 */ /* 0x000fe20000000000 */
[----:B------:R-:W-:Y:S01]  /*1250*/  SHF.L.U64.HI R8, R220, 0x1, R13 ;  /* 0x00000001dc087819 */ /* 0x000fe2000001020d */
[----:B------:R-:W-:Y:S01]  /*1260*/  VIADD R214, R18, 0x1a0 ;  /* 0x000001a012d67836 */ /* 0x000fe20000000000 */
[----:B------:R-:W-:Y:S01]  /*1270*/  SHF.R.S32.HI R0, RZ, 0x5, R0 ;  /* 0x00000005ff007819 */ /* 0x000fe20000011400 */
[----:B------:R0:W-:Y:S01]  /*1280*/  STL [R1+0x28], R3 ;  /* 0x0000280301007387 */ /* 0x0001e20000100800 */
[----:B-1----:R-:W-:Y:S01]  /*1290*/  SHF.L.U64.HI R2, R221, 0x1, R12 ;  /* 0x00000001dd027819 */ /* 0x002fe2000001020c */
[----:B------:R-:W-:Y:S01]  /*12a0*/  VIADD R32, R195, 0x140 ;  /* 0x00000140c3207836 */ /* 0x000fe20000000000 */
[----:B------:R-:W-:Y:S01]  /*12b0*/  SHF.R.S32.HI R16, RZ, 0x1f, R217 ;  /* 0x0000001fff107819 */ /* 0x000fe200000114d9 */
[----:B------:R-:W-:Y:S01]  /*12c0*/  IMAD R193, R0, 0x10, R193 ;  /* 0x0000001000c17824 */ /* 0x000fe200078e02c1 */
[----:B------:R-:W-:Y:S01]  /*12d0*/  SHF.R.S32.HI R21, RZ, 0x1f, R216 ;  /* 0x0000001fff157819 */ /* 0x000fe200000114d8 */
[----:B------:R1:W-:Y:S01]  /*12e0*/  STL [R1+0x2c], R2 ;  /* 0x00002c0201007387 */ /* 0x0003e20000100800 */
[----:B------:R-:W-:Y:S01]  /*12f0*/  SHF.R.S32.HI R20, RZ, 0x1f, R215 ;  /* 0x0000001fff147819 */ /* 0x000fe200000114d7 */
[----:B------:R-:W-:Y:S01]  /*1300*/  IMAD R227, R10, 0x2, R17 ;  /* 0x000000020ae37824 */ /* 0x000fe200078e0211 */
[----:B------:R-:W-:Y:S01]  /*1310*/  LEA.HI R0, R19, R19, RZ, 0x1 ;  /* 0x0000001313007211 */ /* 0x000fe200078f08ff */
[----:B------:R3:W-:Y:S01]  /*1320*/  STL [R1+0x30], R8 ;  /* 0x0000300801007387 */ /* 0x0007e20000100800 */
[----:B0-----:R-:W-:Y:S01]  /*1330*/  SHF.L.U64.HI R3, R219, 0x1, R14 ;  /* 0x00000001db037819 */ /* 0x001fe2000001020e */
[----:B------:R-:W-:Y:S01]  /*1340*/  VIADD R228, R227, 0x36440 ;  /* 0x00036440e3e47836 */ /* 0x000fe20000000000 */
[----:B------:R-:W-:Y:S01]  /*1350*/  SHF.R.S32.HI R25, RZ, 0x1f, R214 ;  /* 0x0000001fff197819 */ /* 0x000fe200000114d6 */
[C---:B------:R-:W-:Y:S01]  /*1360*/  VIADD R34, R195.reuse, 0xc0 ;  /* 0x000000c0c3227836 */ /* 0x040fe20000000000 */
[----:B------:R-:W-:Y:S01]  /*1370*/  SHF.R.S32.HI R24, RZ, 0x1f, R29 ;  /* 0x0000001fff187819 */ /* 0x000fe2000001141d */
[----:B------:R0:W-:Y:S01]  /*1380*/  STL [R1+0x34], R3 ;  /* 0x0000340301007387 */ /* 0x0001e20000100800 */
[----:B-1----:R-:W-:Y:S01]  /*1390*/  SHF.L.U64.HI R2, R218, 0x1, R15 ;  /* 0x00000001da027819 */ /* 0x002fe2000001020f */
[C---:B------:R-:W-:Y:S01]  /*13a0*/  VIADD R33, R195.reuse, 0x100 ;  /* 0x00000100c3217836 */ /* 0x040fe20000000000 */
[----:B------:R-:W-:Y:S01]  /*13b0*/  LOP3.LUT R0, R0, 0x1ffffffe, RZ, 0xc0, !PT ;  /* 0x1ffffffe00007812 */ /* 0x000fe200078ec0ff */
[----:B------:R-:W-:Y:S01]  /*13c0*/  VIADD R31, R195, 0x180 ;  /* 0x00000180c31f7836 */ /* 0x000fe20000000000 */
[----:B---3--:R-:W-:Y:S01]  /*13d0*/  SHF.L.U64.HI R8, R217, 0x1, R16 ;  /* 0x00000001d9087819 */ /* 0x008fe20000010210 */
[----:B------:R1:W-:Y:S01]  /*13e0*/  STL [R1+0x38], R2 ;  /* 0x0000380201007387 */ /* 0x0003e20000100800 */
[----:B------:R-:W-:Y:S01]  /*13f0*/  SHF.R.S32.HI R26, RZ, 0x1f, R27 ;  /* 0x0000001fff1a7819 */ /* 0x000fe2000001141b */
[----:B------:R-:W-:Y:S01]  /*1400*/  IMAD.IADD R0, R19, 0x1, -R0 ;  /* 0x0000000113007824 */ /* 0x000fe200078e0a00 */
[----:B------:R-:W-:Y:S01]  /*1410*/  SHF.R.S32.HI R32, RZ, 0x1f, R32 ;  /* 0x0000001fff207819 */ /* 0x000fe20000011420 */
[----:B------:R3:W-:Y:S01]  /*1420*/  STL [R1+0x3c], R8 ;  /* 0x00003c0801007387 */ /* 0x0007e20000100800 */
[----:B0-----:R-:W-:Y:S01]  /*1430*/  SHF.L.U64.HI R3, R216, 0x1, R21 ;  /* 0x00000001d8037819 */ /* 0x001fe20000010215 */
[----:B------:R-:W-:Y:S01]  /*1440*/  IMAD R0, R0, 0x8, R193 ;  /* 0x0000000800007824 */ /* 0x000fe200078e02c1 */
[----:B------:R-:W-:Y:S01]  /*1450*/  SEL R229, R229, 0xffffffe0, !P1 ;  /* 0xffffffe0e5e57807 */ /* 0x000fe20004800000 */
[----:B------:R-:W-:Y:S01]  /*1460*/  VIADD R30, R195, 0x1c0 ;  /* 0x000001c0c31e7836 */ /* 0x000fe20000000000 */
[----:B------:R-:W-:Y:S01]  /*1470*/  SHF.R.S32.HI R34, RZ, 0x1f, R34 ;  /* 0x0000001fff227819 */ /* 0x000fe20000011422 */
[----:B-1----:R-:W-:Y:S01]  /*1480*/  IMAD.SHL.U32 R2, R9, 0x2, RZ ;  /* 0x0000000209027824 */ /* 0x002fe200078e00ff */
[----:B------:R-:W-:Y:S01]  /*1490*/  SHF.L.U64.HI R9, R215, 0x1, R20 ;  /* 0x00000001d7097819 */ /* 0x000fe20000010214 */
[----:B------:R0:W-:Y:S01]  /*14a0*/  STL [R1+0x40], R3 ;  /* 0x0000400301007387 */ /* 0x0001e20000100800 */
[----:B------:R-:W-:Y:S01]  /*14b0*/  SHF.R.S32.HI R33, RZ, 0x1f, R33 ;  /* 0x0000001fff217819 */ /* 0x000fe20000011421 */
[----:B------:R-:W-:Y:S01]  /*14c0*/  IMAD.IADD R211, R2, 0x1, R28 ;  /* 0x0000000102d37824 */ /* 0x000fe200078e021c */
[----:B---3--:R-:W-:Y:S01]  /*14d0*/  SHF.L.U64.HI R8, R214, 0x1, R25 ;  /* 0x00000001d6087819 */ /* 0x008fe20000010219 */
[----:B------:R-:W-:Y:S01]  /*14e0*/  STL [R1+0x44], R9 ;  /* 0x0000440901007387 */ /* 0x000fe20000100800 */
[----:B------:R-:W-:Y:S01]  /*14f0*/  SHF.R.S32.HI R31, RZ, 0x1f, R31 ;  /* 0x0000001fff1f7819 */ /* 0x000fe2000001141f */
[C---:B------:R-:W-:Y:S01]  /*1500*/  VIADD R40, R211.reuse, 0x10 ;  /* 0x00000010d3287836 */ /* 0x040fe20000000000 */
[----:B------:R-:W-:Y:S01]  /*1510*/  SHF.R.S32.HI R30, RZ, 0x1f, R30 ;  /* 0x0000001fff1e7819 */ /* 0x000fe2000001141e */
[----:B------:R1:W-:Y:S01]  /*1520*/  STL [R1+0x10], R2 ;  /* 0x0000100201007387 */ /* 0x0003e20000100800 */
[----:B------:R-:W-:Y:S01]  /*1530*/  VIADD R38, R211, 0x20 ;  /* 0x00000020d3267836 */ /* 0x000fe20000000000 */
[----:B0-----:R-:W-:Y:S01]  /*1540*/  SHF.L.U64.HI R3, R29, 0x1, R24 ;  /* 0x000000011d037819 */ /* 0x001fe20000010218 */
[C---:B------:R-:W-:Y:S01]  /*1550*/  VIADD R35, R211.reuse, 0x38 ;  /* 0x00000038d3237836 */ /* 0x040fe20000000000 */
[----:B------:R-:W-:Y:S01]  /*1560*/  STL [R1+0x48], R8 ;  /* 0x0000480801007387 */ /* 0x000fe20000100800 */
[C---:B------:R-:W-:Y:S01]  /*1570*/  VIADD R32, R211.reuse, 0x50 ;  /* 0x00000050d3207836 */ /* 0x040fe20000000000 */
[----:B------:R-:W-:Y:S01]  /*1580*/  SHF.R.S32.HI R19, RZ, 0x1f, R18 ;  /* 0x0000001fff137819 */ /* 0x000fe20000011412 */
[C---:B------:R-:W-:Y:S01]  /*1590*/  VIADD R29, R211.reuse, 0x68 ;  /* 0x00000068d31d7836 */ /* 0x040fe20000000000 */
[----:B------:R0:W-:Y:S01]  /*15a0*/  STL [R1+0x4c], R3 ;  /* 0x00004c0301007387 */ /* 0x0001e20000100800 */
[----:B------:R-:W-:Y:S01]  /*15b0*/  VIADD R21, R211, 0x98 ;  /* 0x00000098d3157836 */ /* 0x000fe20000000000 */
[----:B-1----:R-:W-:Y:S01]  /*15c0*/  SHF.L.U64.HI R2, R27, 0x1, R26 ;  /* 0x000000011b027819 */ /* 0x002fe2000001021a */
[----:B------:R-:W-:-:S02]  /*15d0*/  VIADD R26, R211, 0x80 ;  /* 0x00000080d31a7836 */ /* 0x000fc40000000000 */
[C---:B------:R-:W-:Y:S02]  /*15e0*/  VIADD R15, R211.reuse, 0xb0 ;  /* 0x000000b0d30f7836 */ /* 0x040fe40000000000 */
[----:B------:R1:W-:Y:S01]  /*15f0*/  STL [R1+0x50], R2 ;  /* 0x0000500201007387 */ /* 0x0003e20000100800 */
[C---:B------:R-:W-:Y:S02]  /*1600*/  VIADD R13, R211.reuse, 0xc0 ;  /* 0x000000c0d30d7836 */ /* 0x040fe40000000000 */
[----:B0-----:R-:W-:Y:S02]  /*1610*/  IMAD R3, R4, 0x2, R17 ;  /* 0x0000000204037824 */ /* 0x001fe400078e0211 */
[----:B------:R-:W-:Y:S02]  /*1620*/  VIADD R184, R18, 0x20 ;  /* 0x0000002012b87836 */ /* 0x000fe40000000000 */
[C---:B------:R-:W-:Y:S01]  /*1630*/  VIADD R41, R211.reuse, 0x8 ;  /* 0x00000008d3297836 */ /* 0x040fe20000000000 */
[----:B------:R-:W-:Y:S01]  /*1640*/  STL [R1+0x78], R3 ;  /* 0x0000780301007387 */ /* 0x000fe20000100800 */
[C---:B------:R-:W-:Y:S01]  /*1650*/  VIADD R39, R211.reuse, 0x18 ;  /* 0x00000018d3277836 */ /* 0x040fe20000000000 */
[----:B-1----:R-:W-:Y:S01]  /*1660*/  SHF.R.S32.HI R2, RZ, 0x1f, R211 ;  /* 0x0000001fff027819 */ /* 0x002fe200000114d3 */
        /* <DEDUP_REMOVED lines=32> */
[C---:B------:R-:W-:Y:S01]  /*1870*/  @P2 VIADD R228, R0.reuse, 0xffffffc0 ;  /* 0xffffffc000e42836 */ /* 0x040fe20000000000 */
[----:B------:R-:W-:Y:S01]  /*1880*/  SHF.R.S32.HI R33, RZ, 0x1f, R33 ;  /* 0x0000001fff217819 */ /* 0x000fe20000011421 */
[----:B------:R-:W-:Y:S01]  /*1890*/  IMAD.IADD R0, R0, 0x1, R229 ;  /* 0x0000000100007824 */ /* 0x000fe200078e02e5 */
[----:B------:R-:W-:Y:S01]  /*18a0*/  SHF.R.S32.HI R31, RZ, 0x1f, R31 ;  /* 0x0000001fff1f7819 */ /* 0x000fe2000001141f */
[C---:B------:R-:W-:Y:S01]  /*18b0*/  VIADD R9, R211.reuse, 0xd8 ;  /* 0x000000d8d3097836 */ /* 0x040fe20000000000 */
[----:B------:R-:W-:Y:S01]  /*18c0*/  SHF.R.S32.HI R30, RZ, 0x1f, R30 ;  /* 0x0000001fff1e7819 */ /* 0x000fe2000001141e */
[C---:B------:R-:W-:Y:S01]  /*18d0*/  VIADD R8, R211.reuse, 0xe0 ;  /* 0x000000e0d3087836 */ /* 0x040fe20000000000 */
[----:B------:R0:W-:Y:S01]  /*18e0*/  STL [R1], R0 ;  /* 0x0000000001007387 */ /* 0x0001e20000100800 */
[C---:B------:R-:W-:Y:S01]  /*18f0*/  VIADD R4, R211.reuse, 0xe8 ;  /* 0x000000e8d3047836 */ /* 0x040fe20000000000 */
[----:B------:R-:W-:Y:S01]  /*1900*/  SHF.R.S32.HI R28, RZ, 0x1f, R28 ;  /* 0x0000001fff1c7819 */ /* 0x000fe2000001141c */
[C---:B------:R-:W-:Y:S01]  /*1910*/  VIADD R3, R211.reuse, 0xf0 ;  /* 0x000000f0d3037836 */ /* 0x040fe20000000000 */
        /* <DEDUP_REMOVED lines=15> */
[----:B--2---:R-:W-:Y:S02]  /*1a10*/  LOP3.LUT R187, R22, 0x1, RZ, 0xfc, !PT ;  /* 0x0000000116bb7812 */ /* 0x004fe400078efcff */
[----:B0-----:R-:W-:-:S07]  /*1a20*/  CS2R R22, SRZ ;  /* 0x0000000000167805 */ /* 0x001fce000001ff00 */
.L_x_8737:
[----:B0123--:R-:W0:Y:S01]  /*1a30*/  LDC.64 R2, c[0x0][0xd88] ;  /* 0x00036200ff027b82 */ /* 0x00fe220000000a00 */
[----:B------:R-:W-:Y:S01]  /*1a40*/  ULDC.64 UR6, c[0x0][0xb00] ;  /* 0x0002c00000067ab9 */ /* 0x000fe20000000a00 */
[----:B------:R-:W-:Y:S01]  /*1a50*/  ULDC.64 UR4, c[0x0][0xb20] ;  /* 0x0002c80000047ab9 */ /* 0x000fe20000000a00 */
[----:B------:R-:W-:Y:S01]  /*1a60*/  ULDC.64 UR8, c[0x0][0xb10] ;  /* 0x0002c40000087ab9 */ /* 0x000fe20000000a00 */
[----:B0-----:R-:W-:-:S05]  /*1a70*/  IMAD.WIDE R2, R7, 0x4, R2 ;  /* 0x0000000407027825 */ /* 0x001fca00078e0202 */
[----:B------:R-:W2:Y:S01]  /*1a80*/  LDG.E R24, desc[UR40][R2.64] ;  /* 0x0000002802187981 */ /* 0x000ea2000c1e1900 */
        /* <DEDUP_REMOVED lines=12> */
[C-C-:B------:R-:W-:Y:S01]  /*1b50*/  SHF.L.U64.HI R26, R24.reuse, 0x2, R0.reuse ;  /* 0x00000002181a7819 */ /* 0x140fe20000010200 */
[----:B------:R-:W-:Y:S01]  /*1b60*/  STL [R1+0x5c], R27 ;  /* 0x00005c1b01007387 */ /* 0x000fe20000100800 */
        /* <DEDUP_REMOVED lines=28> */
[----:B-1--4-:R-:W-:Y:S08]  /*1d30*/  @P1 BRA `(.L_x_8590) ;  /* 0x0000000000241947 */ /* 0x012ff00003800000 */
        /* <DEDUP_REMOVED lines=9> */
.L_x_8590:
[----:B------:R-:W-:Y:S02]  /*1dd0*/  IMAD.U32 R34, RZ, RZ, UR5 ;  /* 0x00000005ff227e24 */ /* 0x000fe4000f8e00ff */
[----:B------:R-:W-:Y:S01]  /*1de0*/  IMAD.U32 R25, RZ, RZ, UR4 ;  /* 0x00000004ff197e24 */ /* 0x000fe2000f8e00ff */
[----:B------:R-:W-:Y:S06]  /*1df0*/  @!P2 BRA `(.L_x_8591) ;  /* 0x000000000010a947 */ /* 0x000fec0003800000 */
[----:B------:R-:W-:-:S04]  /*1e00*/  IADD3 R2, P0, R27, UR8, RZ ;  /* 0x000000081b027c10 */ /* 0x000fc8000ff1e0ff */
[----:B------:R-:W-:-:S05]  /*1e10*/  IADD3.X R3, R26, UR9, RZ, P0, !PT ;  /* 0x000000091a037c10 */ /* 0x000fca00087fe4ff */
[----:B------:R0:W5:Y:S01]  /*1e20*/  LDG.E R25, desc[UR40][R2.64] ;  /* 0x0000002802197981 */ /* 0x000162000c1e1900 */
[----:B------:R-:W-:Y:S05]  /*1e30*/  BRA `(.L_x_8592) ;  /* 0x0000000000107947 */ /* 0x000fea0003800000 */
.L_x_8591:
[----:B------:R-:W-:Y:S05]  /*1e40*/  @!P0 BRA `(.L_x_8592) ;  /* 0x00000000000c8947 */ /* 0x000fea0003800000 */
[----:B------:R-:W2:Y:S04]  /*1e50*/  LDG.E R0, desc[UR40][R2.64] ;  /* 0x0000002802007981 */ /* 0x000ea8000c1e1900 */
[----:B------:R-:W2:Y:S02]  /*1e60*/  LDG.E R25, desc[UR40][R2.64+0x4] ;  /* 0x0000042802197981 */ /* 0x000ea4000c1e1900 */
[----:B--2---:R-:W-:-:S07]  /*1e70*/  IMAD.IADD R25, R25, 0x1, -R0 ;  /* 0x0000000119197824 */ /* 0x004fce00078e0a00 */
.L_x_8592:
        /* <DEDUP_REMOVED lines=9> */
[----:B------:R-:W-:-:S04]  /*1f10*/  ISETP.NE.U32.AND P1, PT, RZ, UR4, PT ;  /* 0x00000004ff007c0c */ /* 0x000fc8000bf25070 */
[----:B------:R-:W-:Y:S01]  /*1f20*/  ISETP.NE.AND.EX P1, PT, RZ, UR5, PT, P1 ;  /* 0x00000005ff007c0c */ /* 0x000fe2000bf25310 */
[----:B0----5:R-:W-:-:S12]  /*1f30*/  IMAD.MOV.U32 R2, RZ, RZ, R25 ;  /* 0x000000ffff027224 */ /* 0x021fd800078e0019 */
[----:B------:R-:W-:-:S04]  /*1f40*/  @P1 IADD3 R6, P2, R27, UR4, RZ ;  /* 0x000000041b061c10 */ /* 0x000fc8000ff5e0ff */
[----:B------:R-:W-:-:S05]  /*1f50*/  @P1 IADD3.X R7, R26, UR5, RZ, P2, !PT ;  /* 0x000000051a071c10 */ /* 0x000fca00097fe4ff */
[----:B------:R0:W5:Y:S01]  /*1f60*/  @P1 LDG.E R2, desc[UR40][R6.64] ;  /* 0x0000002806021981 */ /* 0x000162000c1e1900 */
[----:B-1----:R-:W-:Y:S01]  /*1f70*/  ISETP.NE.AND P1, PT, R4, 0x1, PT ;  /* 0x000000010400780c */ /* 0x002fe20003f25270 */
[----:B------:R-:W-:Y:S01]  /*1f80*/  IMAD.SHL.U32 R213, R5, 0x40, RZ ;  /* 0x0000004005d57824 */ /* 0x000fe200078e00ff */
[----:B------:R-:W-:Y:S01]  /*1f90*/  LOP3.LUT R13, R8, 0xff, RZ, 0xc0, !PT ;  /* 0x000000ff080d7812 */ /* 0x000fe200078ec0ff */
[----:B------:R-:W-:Y:S01]  /*1fa0*/  BSSY B0, `(.L_x_8593) ;  /* 0x0000036000007945 */ /* 0x000fe20003800000 */
[----:B------:R-:W-:Y:S01]  /*1fb0*/  SHF.R.U32.HI R12, RZ, 0x10, R8 ;  /* 0x00000010ff0c7819 */ /* 0x000fe20000011608 */
[----:B------:R-:W-:Y:S02]  /*1fc0*/  VIADD R3, R213, 0x3f ;  /* 0x0000003fd5037836 */ /* 0x000fe40000000000 */
[----:B------:R0:W-:Y:S04]  /*1fd0*/  STL [R1+0x64], R13 ;  /* 0x0000640d01007387 */ /* 0x0001e80000100800 */
[----:B------:R0:W-:Y:S02]  /*1fe0*/  STL [R1+0x54], R12 ;  /* 0x0000540c01007387 */ /* 0x0001e40000100800 */
[----:B------:R-:W1:Y:S08]  /*1ff0*/  @P1 LDC R4, c[0x0][0x44c] ;  /* 0x00011300ff041b82 */ /* 0x000e700000000800 */
[----:B------:R-:W3:Y:S01]  /*2000*/  @P1 LDC R11, c[0x0][0x450] ;  /* 0x00011400ff0b1b82 */ /* 0x000ee20000000800 */
[----:B--2---:R-:W-:-:S02]  /*2010*/  @P0 IMAD.IADD R34, R9, 0x1, -R0 ;  /* 0x0000000109220824 */ /* 0x004fc400078e0a00 */
[----:B------:R-:W-:Y:S02]  /*2020*/  IMAD.IADD R9, R25, 0x1, -R10 ;  /* 0x0000000119097824 */ /* 0x000fe400078e0a0a */
[----:B-1----:R-:W-:-:S04]  /*2030*/  @P1 IMAD.HI.U32 R0, R3, R4, RZ ;  /* 0x0000000403001227 */ /* 0x002fc800078e00ff */
[----:B------:R-:W-:Y:S01]  /*2040*/  IMAD.IADD R212, R9, 0x1, R34 ;  /* 0x0000000109d47824 */ /* 0x000fe200078e0222 */
[----:B---3--:R-:W-:-:S03]  /*2050*/  @P1 SHF.R.U32.HI R3, RZ, R11, R0 ;  /* 0x0000000bff031219 */ /* 0x008fc60000011600 */
[C---:B------:R-:W-:Y:S01]  /*2060*/  VIADD R0, R212.reuse, 0x3f ;  /* 0x0000003fd4007836 */ /* 0x040fe20000000000 */
[----:B------:R-:W-:-:S05]  /*2070*/  IADD3 R38, R212, 0x40, -R207 ;  /* 0x00000040d4267810 */ /* 0x000fca0007ffe8cf */
[----:B------:R-:W-:Y:S01]  /*2080*/  IMAD.IADD R4, R38, 0x1, R3 ;  /* 0x0000000126047824 */ /* 0x000fe200078e0203 */
[----:B------:R-:W-:-:S04]  /*2090*/  SHF.R.S32.HI R3, RZ, 0x1f, R0 ;  /* 0x0000001fff037819 */ /* 0x000fc80000011400 */
[----:B------:R-:W-:Y:S02]  /*20a0*/  SHF.R.S32.HI R5, RZ, 0x1f, R4 ;  /* 0x0000001fff057819 */ /* 0x000fe40000011404 */
[----:B------:R-:W-:Y:S02]  /*20b0*/  LEA.HI R3, R3, R0, RZ, 0x6 ;  /* 0x0000000003037211 */ /* 0x000fe400078f30ff */
[----:B------:R-:W-:Y:S02]  /*20c0*/  LEA.HI R5, R5, R4, RZ, 0x6 ;  /* 0x0000000405057211 */ /* 0x000fe400078f30ff */
[----:B------:R-:W-:Y:S02]  /*20d0*/  SHF.R.S32.HI R37, RZ, 0x6, R3 ;  /* 0x00000006ff257819 */ /* 0x000fe40000011403 */
[----:B------:R-:W-:-:S04]  /*20e0*/  SHF.R.S32.HI R0, RZ, 0x6, R5 ;  /* 0x00000006ff007819 */ /* 0x000fc80000011405 */
[----:B------:R-:W-:Y:S01]  /*20f0*/  VIMNMX R10, R37, R0, PT ;  /* 0x00000000250a7248 */ /* 0x000fe20003fe0100 */
[----:B------:R-:W-:-:S03]  /*2100*/  IMAD.MOV.U32 R0, RZ, RZ, RZ ;  /* 0x000000ffff007224 */ /* 0x000fc600078e00ff */
        /* <DEDUP_REMOVED lines=31> */
.L_x_8594:
[----:B------:R-:W-:Y:S05]  /*2300*/  BSYNC B0 ;  /* 0x0000000000007941 */ /* 0x000fea0003800000 */
.L_x_8593:
[----:B------:R-:W-:Y:S01]  /*2310*/  IMAD R3, R13, R0, RZ ;  /* 0x000000000d037224 */ /* 0x000fe200078e02ff */
[----:B------:R-:W-:-:S04]  /*2320*/  PLOP3.LUT P3, PT, PT, PT, PT, 0x80, 0x0 ;  /* 0x000000000000781c */ /* 0x000fc80003f6f070 */
[C---:B------:R-:W-:Y:S02]  /*2330*/  VIADDMNMX R0, R3.reuse, R0, R10, PT ;  /* 0x0000000003007246 */ /* 0x040fe4000380010a */
[----:B------:R-:W-:-:S03]  /*2340*/  LEA R3, R3, -R9, 0x6 ;  /* 0x8000000903037211 */ /* 0x000fc600078e30ff */
        /* <DEDUP_REMOVED lines=32> */
.L_x_8597:
[----:B------:R-:W-:Y:S05]  /*2550*/  BSYNC B6 ;  /* 0x0000000000067941 */ /* 0x000fea0003800000 */
.L_x_8596:
        /* <DEDUP_REMOVED lines=20> */
.L_x_8599:
[----:B------:R-:W-:Y:S05]  /*26a0*/  BSYNC B6 ;  /* 0x0000000000067941 */ /* 0x000fea0003800000 */
.L_x_8598:
[----:B------:R-:W-:Y:S01]  /*26b0*/  ULDC.64 UR4, c[0x0][0xaf0] ;  /* 0x0002bc0000047ab9 */ /* 0x000fe20000000a00 */
[----:B------:R-:W2:Y:S01]  /*26c0*/  LDL R8, [R1+0x14] ;  /* 0x0000140001087983 */ /* 0x000ea20000100800 */
[----:B------:R-:W-:Y:S01]  /*26d0*/  ISETP.NE.U32.AND P0, PT, RZ, UR4, PT ;  /* 0x00000004ff007c0c */ /* 0x000fe2000bf05070 */
[----:B------:R-:W-:Y:S01]  /*26e0*/  IMAD.MOV.U32 R59, RZ, RZ, R24 ;  /* 0x000000ffff3b7224 */ /* 0x000fe200078e0018 */
[----:B------:R-:W0:Y:S02]  /*26f0*/  LDC.64 R52, c[0x0][0x3f8] ;  /* 0x0000fe00ff347b82 */ /* 0x000e240000000a00 */
[----:B------:R-:W-:Y:S01]  /*2700*/  ISETP.NE.AND.EX P0, PT, RZ, UR5, PT, P0 ;  /* 0x00000005ff007c0c */ /* 0x000fe2000bf05300 */
[----:B------:R-:W1:Y:S05]  /*2710*/  S2R R0, SR_TID.X ;  /* 0x0000000000007919 */ /* 0x000e6a0000002100 */
[----:B------:R-:W3:Y:S07]  /*2720*/  LDC R47, c[0x0][0x3f4] ;  /* 0x0000fd00ff2f7b82 */ /* 0x000eee0000000800 */
[----:B------:R-:W-:-:S02]  /*2730*/  @P0 IADD3 R4, P1, R27, UR4, RZ ;  /* 0x000000041b040c10 */ /* 0x000fc4000ff3e0ff */
[----:B------:R-:W-:Y:S01]  /*2740*/  SHF.R.S32.HI R3, RZ, 0x1f, R192 ;  /* 0x0000001fff037819 */ /* 0x000fe200000114c0 */
[----:B------:R-:W4:Y:S01]  /*2750*/  S2R R10, SR_TID.X ;  /* 0x00000000000a7919 */ /* 0x000f220000002100 */
[----:B------:R-:W-:Y:S01]  /*2760*/  @P0 IADD3.X R5, R26, UR5, RZ, P1, !PT ;  /* 0x000000051a050c10 */ /* 0x000fe20008ffe4ff */
[----:B------:R-:W-:Y:S01]  /*2770*/  IMAD.SHL.U32 R56, R194, 0x40, RZ ;  /* 0x00000040c2387824 */ /* 0x000fe200078e00ff */
[----:B------:R-:W-:Y:S01]  /*2780*/  SHF.R.S32.HI R189, RZ, 0x1f, R188 ;  /* 0x0000001fffbd7819 */ /* 0x000fe200000114bc */
[----:B------:R-:W-:Y:S02]  /*2790*/  ULDC UR4, c[0x0][0x2f4] ;  /* 0x0000bd0000047ab9 */ /* 0x000fe40000000800 */
[----:B------:R1:W2:Y:S02]  /*27a0*/  @P0 LDG.E R59, desc[UR40][R4.64] ;  /* 0x00000028043b0981 */ /* 0x0002a4000c1e1900 */
[----:B-1----:R-:W1:Y:S01]  /*27b0*/  LDC.64 R4, c[0x0][0x408] ;  /* 0x00010200ff047b82 */ /* 0x002e620000000a00 */
[----:B------:R-:W-:-:S05]  /*27c0*/  VIADD R6, R0, 0xffffff80 ;  /* 0xffffff8000067836 */ /* 0x000fca0000000000 */
[----:B------:R-:W-:-:S04]  /*27d0*/  SHF.R.S32.HI R7, RZ, 0x1f, R6 ;  /* 0x0000001fff077819 */ /* 0x000fc80000011406 */
[----:B------:R-:W-:Y:S01]  /*27e0*/  LEA.HI R7, R7, R6, RZ, 0x2 ;  /* 0x0000000607077211 */ /* 0x000fe200078f10ff */
[----:B0-----:R-:W-:-:S03]  /*27f0*/  IMAD R0, R3, R52, RZ ;  /* 0x0000003403007224 */ /* 0x001fc600078e02ff */
[----:B------:R-:W-:Y:S02]  /*2800*/  LOP3.LUT R9, R7, 0xfffffffc, RZ, 0xc0, !PT ;  /* 0xfffffffc07097812 */ /* 0x000fe400078ec0ff */
[----:B---3--:R-:W-:-:S03]  /*2810*/  ISETP.GE.AND P0, PT, R18, R47, PT ;  /* 0x0000002f1200720c */ /* 0x008fc60003f06270 */
[----:B------:R-:W-:Y:S02]  /*2820*/  IMAD.IADD R45, R6, 0x1, -R9 ;  /* 0x00000001062d7824 */ /* 0x000fe400078e0a09 */
[----:B-1----:R-:W-:-:S04]  /*2830*/  IMAD R3, R3, R4, RZ ;  /* 0x0000000403037224 */ /* 0x002fc800078e02ff */
[C---:B------:R-:W-:Y:S01]  /*2840*/  IMAD R9, R192.reuse, R5, R3 ;  /* 0x00000005c0097224 */ /* 0x040fe200078e0203 */
[----:B------:R-:W-:Y:S01]  /*2850*/  SEL R3, R47, RZ, P0 ;  /* 0x000000ff2f037207 */ /* 0x000fe20000000000 */
[----:B------:R-:W-:-:S04]  /*2860*/  IMAD R7, R192, R53, R0 ;  /* 0x00000035c0077224 */ /* 0x000fc800078e0200 */
[----:B------:R-:W-:Y:S01]  /*2870*/  IMAD.IADD R3, R18, 0x1, R3 ;  /* 0x0000000112037824 */ /* 0x000fe200078e0203 */
[----:B------:R-:W-:-:S04]  /*2880*/  LOP3.LUT R56, R56, 0x1c0, RZ, 0xc0, !PT ;  /* 0x000001c038387812 */ /* 0x000fc800078ec0ff */
[----:B------:R-:W-:Y:S01]  /*2890*/  SHF.R.S32.HI R0, RZ, 0x1f, R3 ;  /* 0x0000001fff007819 */ /* 0x000fe20000011403 */
[-C--:B------:R-:W-:Y:S01]  /*28a0*/  IMAD.WIDE.U32 R20, R192, R52.reuse, R188 ;  /* 0x00000034c0147225 */ /* 0x080fe200078e00bc */
[----:B------:R-:W-:Y:S02]  /*28b0*/  SHF.R.U32.HI R50, RZ, 0x3, R56 ;  /* 0x00000003ff327819 */ /* 0x000fe40000011638 */
[----:B------:R-:W-:Y:S01]  /*28c0*/  LEA.HI R57, R0, R3, RZ, 0x3 ;  /* 0x0000000300397211 */ /* 0x000fe200078f18ff */
[----:B------:R-:W-:Y:S01]  /*28d0*/  IMAD.WIDE.U32 R28, R192, R52, R18 ;  /* 0x00000034c01c7225 */ /* 0x000fe200078e0012 */
[----:B------:R-:W-:-:S03]  /*28e0*/  LOP3.LUT R3, R56, 0x18, R18, 0xf8, !PT ;  /* 0x0000001838037812 */ /* 0x000fc600078ef812 */
[----:B------:R-:W-:Y:S01]  /*28f0*/  IMAD.IADD R21, R21, 0x1, R7 ;  /* 0x0000000115157824 */ /* 0x000fe200078e0207 */
[----:B------:R-:W-:Y:S01]  /*2900*/  LOP3.LUT R3, R3, R50, RZ, 0x3c, !PT ;  /* 0x0000003203037212 */ /* 0x000fe200078e3cff */
[----:B------:R-:W-:Y:S01]  /*2910*/  IMAD.IADD R29, R7, 0x1, R29 ;  /* 0x00000001071d7824 */ /* 0x000fe200078e021d */
[----:B-----5:R-:W-:Y:S01]  /*2920*/  SHF.R.S32.HI R7, RZ, 0x1f, R2 ;  /* 0x0000001fff077819 */ /* 0x020fe20000011402 */
[----:B------:R-:W-:-:S04]  /*2930*/  IMAD.WIDE.U32 R30, R192, R4, R188 ;  /* 0x00000004c01e7225 */ /* 0x000fc800078e00bc */
[----:B------:R-:W-:-:S04]  /*2940*/  IMAD.WIDE.U32 R32, R192, R4, R18 ;  /* 0x00000004c0207225 */ /* 0x000fc800078e0012 */
[----:B------:R-:W-:Y:S02]  /*2950*/  IMAD R6, R7, R52, RZ ;  /* 0x0000003407067224 */ /* 0x000fe400078e02ff */
[----:B------:R-:W-:Y:S02]  /*2960*/  IMAD.IADD R31, R31, 0x1, R9 ;  /* 0x000000011f1f7824 */ /* 0x000fe400078e0209 */
[----:B------:R-:W-:Y:S02]  /*2970*/  IMAD.IADD R33, R9, 0x1, R33 ;  /* 0x0000000109217824 */ /* 0x000fe400078e0221 */
[----:B------:R-:W-:Y:S01]  /*2980*/  IMAD R7, R7, R4, RZ ;  /* 0x0000000407077224 */ /* 0x000fe200078e02ff */
[----:B----4-:R-:W-:Y:S01]  /*2990*/  SHF.R.U32.HI R10, RZ, 0x7, R10 ;  /* 0x00000007ff0a7819 */ /* 0x010fe2000001160a */
[----:B------:R-:W-:Y:S01]  /*29a0*/  IMAD R43, R2, R53, R6 ;  /* 0x00000035022b7224 */ /* 0x000fe200078e0206 */
[----:B------:R-:W-:Y:S01]  /*29b0*/  ISETP.GE.AND P2, PT, R18, UR4, PT ;  /* 0x0000000412007c0c */ /* 0x000fe2000bf46270 */
[----:B------:R-:W-:Y:S01]  /*29c0*/  IMAD.WIDE.U32 R20, R2, R52, R20 ;  /* 0x0000003402147225 */ /* 0x000fe200078e0014 */
[----:B------:R-:W-:-:S03]  /*29d0*/  LOP3.LUT R41, R57, 0xfffffff8, RZ, 0xc0, !PT ;  /* 0xfffffff839297812 */ /* 0x000fc600078ec0ff */
[----:B------:R-:W-:Y:S01]  /*29e0*/  IMAD.WIDE.U32 R28, R2, R52, R28 ;  /* 0x00000034021c7225 */ /* 0x000fe200078e001c */
[----:B------:R-:W-:-:S03]  /*29f0*/  SHF.L.U64.HI R53, R52, 0x6, R53 ;  /* 0x0000000634357819 */ /* 0x000fc60000010235 */
[C---:B------:R-:W-:Y:S02]  /*2a00*/  IMAD R7, R2.reuse, R5, R7 ;  /* 0x0000000502077224 */ /* 0x040fe400078e0207 */
[----:B------:R-:W-:-:S04]  /*2a10*/  IMAD.WIDE.U32 R30, R2, R4, R30 ;  /* 0x00000004021e7225 */ /* 0x000fc800078e001e */
[----:B------:R-:W-:Y:S01]  /*2a20*/  IMAD.WIDE.U32 R32, R2, R4, R32 ;  /* 0x0000000402207225 */ /* 0x000fe200078e0020 */
[----:B------:R-:W-:Y:S02]  /*2a30*/  SHF.L.U64.HI R51, R4, 0x6, R5 ;  /* 0x0000000604337819 */ /* 0x000fe40000010205 */
[----:B------:R-:W-:Y:S01]  /*2a40*/  ISETP.GE.AND P1, PT, R184, UR4, PT ;  /* 0x00000004b8007c0c */ /* 0x000fe2000bf26270 */
[----:B------:R-:W-:Y:S01]  /*2a50*/  IMAD.IADD R44, R21, 0x1, R43 ;  /* 0x00000001152c7824 */ /* 0x000fe200078e022b */
[----:B------:R-:W-:Y:S01]  /*2a60*/  P2R R60, PR, RZ, 0x4 ;  /* 0x00000004ff3c7803 */ /* 0x000fe20000000000 */
[----:B------:R-:W-:Y:S02]  /*2a70*/  IMAD.IADD R58, R58, 0x1, R25 ;  /* 0x000000013a3a7824 */ /* 0x000fe400078e0219 */
[----:B------:R-:W-:Y:S02]  /*2a80*/  IMAD.SHL.U32 R52, R52, 0x40, RZ ;  /* 0x0000004034347824 */ /* 0x000fe400078e00ff */
[----:B------:R-:W-:-:S02]  /*2a90*/  IMAD.SHL.U32 R49, R4, 0x40, RZ ;  /* 0x0000004004317824 */ /* 0x000fc400078e00ff */
[----:B------:R-:W-:Y:S02]  /*2aa0*/  VIADD R48, R10, 0x8 ;  /* 0x000000080a307836 */ /* 0x000fe40000000000 */
[----:B------:R-:W-:Y:S02]  /*2ab0*/  IMAD.SHL.U32 R47, R47, 0x2, RZ ;  /* 0x000000022f2f7824 */ /* 0x000fe400078e00ff */
[----:B------:R-:W-:Y:S02]  /*2ac0*/  IMAD R45, R45, 0x40, R192 ;  /* 0x000000402d2d7824 */ /* 0x000fe400078e02c0 */
[----:B------:R-:W-:Y:S02]  /*2ad0*/  IMAD.IADD R43, R43, 0x1, R29 ;  /* 0x000000012b2b7824 */ /* 0x000fe400078e021d */
[----:B------:R-:W-:Y:S02]  /*2ae0*/  IMAD.IADD R42, R31, 0x1, R7 ;  /* 0x000000011f2a7824 */ /* 0x000fe400078e0207 */
[----:B------:R-:W-:-:S02]  /*2af0*/  IMAD.IADD R40, R7, 0x1, R33 ;  /* 0x0000000107287824 */ /* 0x000fc400078e0221 */
[----:B--2---:R-:W-:Y:S01]  /*2b00*/  IMAD R46, R8, 0x200, R3 ;  /* 0x00000200082e7824 */ /* 0x004fe200078e0203 */
[----:B------:R-:W-:-:S04]  /*2b10*/  LOP3.LUT R3, R56, 0x38, R57, 0xf8, !PT ;  /* 0x0000003838037812 */ /* 0x000fc800078ef839 */
[----:B------:R-:W-:Y:S02]  /*2b20*/  LOP3.LUT R0, R3, R50, RZ, 0x3c, !PT ;  /* 0x0000003203007212 */ /* 0x000fe400078e3cff */
[----:B------:R-:W-:-:S03]  /*2b30*/  SHF.R.S32.HI R3, RZ, 0x1f, R41 ;  /* 0x0000001fff037819 */ /* 0x000fc60000011429 */
[----:B------:R-:W-:Y:S01]  /*2b40*/  IMAD R0, R8, 0x200, R0 ;  /* 0x0000020008007824 */ /* 0x000fe200078e0200 */
[----:B------:R-:W-:-:S07]  /*2b50*/  SHF.R.S32.HI R39, RZ, 0x1f, R59 ;  /* 0x0000001fff277819 */ /* 0x000fce000001143b */
.L_x_8632:
        /* <DEDUP_REMOVED lines=42> */
[----:B------:R-:W-:-:S03]  /*2e00*/  ISETP.NE.AND P3, PT, RZ, UR8, PT ;  /* 0x00000008ff007c0c */ /* 0x000fc6000bf65270 */
        /* <DEDUP_REMOVED lines=8> */
[----:B------:R-:W-:Y:S02]  /*2e90*/  IMAD R9, R53, R35, RZ ;  /* 0x0000002335097224 */ /* 0x000fe400078e02ff */
[----:B------:R-:W-:-:S04]  /*2ea0*/  IMAD.WIDE.U32 R6, R186, UR4, R4 ;  /* 0x00000004ba067c25 */ /* 0x000fc8000f8e0004 */
[----:B------:R-:W-:Y:S01]  /*2eb0*/  IMAD R7, R186, UR5, R7 ;  /* 0x00000005ba077c24 */ /* 0x000fe2000f8e0207 */
[----:B------:R-:W-:Y:S01]  /*2ec0*/  LEA R70, P4, R6, UR6, 0x1 ;  /* 0x0000000606467c11 */ /* 0x000fe2000f8808ff */
[----:B------:R-:W-:-:S03]  /*2ed0*/  IMAD.WIDE.U32 R4, R52, R35, RZ ;  /* 0x0000002334047225 */ /* 0x000fc600078e00ff */
[----:B------:R-:W-:Y:S01]  /*2ee0*/  LEA.HI.X R14, R6, UR7, R7, 0x1, P4 ;  /* 0x00000007060e7c11 */ /* 0x000fe2000a0f0c07 */
[----:B------:R-:W-:-:S04]  /*2ef0*/  IMAD R9, R68, R52, R9 ;  /* 0x0000003444097224 */ /* 0x000fc800078e0209 */
[----:B------:R-:W-:Y:S01]  /*2f00*/  IMAD.IADD R11, R5, 0x1, R9 ;  /* 0x00000001050b7824 */ /* 0x000fe200078e0209 */
[----:B------:R-:W-:Y:S06]  /*2f10*/  @!P3 BRA `(.L_x_8602) ;  /* 0x0000000800a0b947 */ /* 0x000fec0003800000 */
        /* <DEDUP_REMOVED lines=31> */
.L_x_8604:
[----:B------:R-:W-:Y:S05]  /*3110*/  BSYNC B1 ;  /* 0x0000000000017941 */ /* 0x000fea0003800000 */
.L_x_8603:
[----:B------:R-:W-:Y:S01]  /*3120*/  ISETP.NE.AND P3, PT, R187, 0x3, PT ;  /* 0x00000003bb00780c */ /* 0x000fe20003f65270 */
[----:B0----5:R-:W-:Y:S02]  /*3130*/  IMAD.MOV.U32 R4, RZ, RZ, R8 ;  /* 0x000000ffff047224 */ /* 0x021fe400078e0008 */
[----:B------:R-:W-:Y:S02]  /*3140*/  IMAD.MOV.U32 R5, RZ, RZ, R9 ;  /* 0x000000ffff057224 */ /* 0x000fe400078e0009 */
[----:B------:R-:W-:Y:S02]  /*3150*/  IMAD.MOV.U32 R6, RZ, RZ, R26 ;  /* 0x000000ffff067224 */ /* 0x000fe400078e001a */
[----:B------:R-:W-:Y:S01]  /*3160*/  IMAD.MOV.U32 R7, RZ, RZ, R27 ;  /* 0x000000ffff077224 */ /* 0x000fe200078e001b */
[----:B------:R-:W-:Y:S01]  /*3170*/  PRMT R72, R4, 0x5410, R5 ;  /* 0x0000541004487816 */ /* 0x000fe20000000005 */
[----:B------:R-:W-:Y:S02]  /*3180*/  IMAD.MOV.U32 R4, RZ, RZ, R24 ;  /* 0x000000ffff047224 */ /* 0x000fe400078e0018 */
[----:B------:R-:W-:Y:S01]  /*3190*/  IMAD.MOV.U32 R5, RZ, RZ, R25 ;  /* 0x000000ffff057224 */ /* 0x000fe200078e0019 */
[----:B------:R-:W-:Y:S01]  /*31a0*/  PRMT R74, R6, 0x5410, R7 ;  /* 0x00005410064a7816 */ /* 0x000fe20000000007 */
[----:B------:R-:W-:-:S02]  /*31b0*/  IMAD.MOV.U32 R6, RZ, RZ, R54 ;  /* 0x000000ffff067224 */ /* 0x000fc400078e0036 */
[----:B------:R-:W-:Y:S01]  /*31c0*/  IMAD.MOV.U32 R7, RZ, RZ, R55 ;  /* 0x000000ffff077224 */ /* 0x000fe200078e0037 */
[----:B------:R-:W-:-:S04]  /*31d0*/  PRMT R75, R4, 0x5410, R5 ;  /* 0x00005410044b7816 */ /* 0x000fc80000000005 */
[----:B------:R-:W-:Y:S01]  /*31e0*/  PRMT R76, R6, 0x5410, R7 ;  /* 0x00005410064c7816 */ /* 0x000fe20000000007 */
[----:B------:R-:W-:Y:S06]  /*31f0*/  @!P3 BRA `(.L_x_8605) ;  /* 0x000000000004b947 */ /* 0x000fec0003800000 */
[----:B------:R-:W-:Y:S01]  /*3200*/  BPT.TRAP 0x1 ;  /* 0x000000040000795c */ /* 0x000fe20000300000 */
.L_x_8605:
[----:B------:R-:W-:Y:S01]  /*3210*/  IMAD R61, R185, 0x8, R17 ;  /* 0x00000008b93d7824 */ /* 0x000fe200078e0211 */
[----:B------:R-:W-:Y:S01]  /*3220*/  SHF.L.U32 R68, R191, 0x1f, RZ ;  /* 0x0000001fbf447819 */ /* 0x000fe200000006ff */
[----:B------:R-:W-:Y:S03]  /*3230*/  BSSY B1, `(.L_x_8606) ;  /* 0x0000003000017945 */ /* 0x000fe60003800000 */
[----:B------:R-:W0:Y:S02]  /*3240*/  SYNCS.PHASECHK.TRANS64.TRYWAIT P5, [R61+URZ+0x38890], R68 ;  /* 0x038890443d0075a7 */ /* 0x000e2400080a017f */
[----:B0-----:R-:W-:Y:S05]  /*3250*/  @!P5 BRA `(.L_x_8607) ;  /* 0x0000020c0054d947 */ /* 0x001fea0003800000 */
.L_x_8876:
[----:B------:R-:W-:Y:S05]  /*3260*/  BSYNC B1 ;  /* 0x0000000000017941 */ /* 0x000fea0003800000 */
.L_x_8606:
[----:B------:R-:W-:-:S03]  /*3270*/  UMOV UR4, 0xffffffff ;  /* 0xffffffff00047882 */ /* 0x000fc60000000000 */
[----:B------:R-:W-:Y:S05]  /*3280*/  BRA.DIV UR4, `(.L_x_8608) ;  /* 0x0000020e045c7947 */ /* 0x000fea000b800000 */
[----:B------:R1:W2:Y:S04]  /*3290*/  SHFL.IDX PT, R71, R14, RZ, 0x1c1f ;  /* 0x001c1fff0e477589 */ /* 0x0002a800000e0000 */
[----:B------:R1:W3:Y:S02]  /*32a0*/  SHFL.IDX PT, R73, R70, RZ, 0x1c1f ;  /* 0x001c1fff46497589 */ /* 0x0002e400000e0000 */
.L_x_8880:
[----:B------:R-:W-:Y:S05]  /*32b0*/  @P4 BRA `(.L_x_8609) ;  /* 0x0000001400484947 */ /* 0x000fea0003800000 */
[----:B------:R-:W-:Y:S01]  /*32c0*/  ISETP.NE.AND P5, PT, R60, RZ, PT ;  /* 0x000000ff3c00720c */ /* 0x000fe20003fa5270 */
        /* <DEDUP_REMOVED lines=8> */
[--C-:B------:R-:W-:Y:S01]  /*3350*/  SHF.R.U64 R11, R26, 0x10, R27.reuse ;  /* 0x000000101a0b7819 */ /* 0x100fe2000000121b */
[----:B------:R-:W-:Y:S01]  /*3360*/  HADD2.F32 R5, -RZ, R5.H0_H0 ;  /* 0x20000005ff057230 */ /* 0x000fe20000004100 */
[----:B------:R-:W-:Y:S01]  /*3370*/  SHF.R.U32.HI R26, RZ, 0x10, R27 ;  /* 0x00000010ff1a7819 */ /* 0x000fe2000001161b */
[----:B------:R-:W-:Y:S02]  /*3380*/  HADD2.F32 R12, -RZ, R12.H0_H0 ;  /* 0x2000000cff0c7230 */ /* 0x000fe40000004100 */
[----:B------:R-:W-:-:S03]  /*3390*/  HADD2.F32 R11, -RZ, R11.H0_H0 ;  /* 0x2000000bff0b7230 */ /* 0x000fc60000004100 */
[CC--:B------:R-:W-:Y:S01]  /*33a0*/  FMUL.FTZ R13, R5.reuse, R12.reuse ;  /* 0x0000000c050d7220 */ /* 0x0c0fe20000410000 */
[C---:B-1----:R-:W-:Y:S01]  /*33b0*/  FMUL.FTZ R14, R10.reuse, R12 ;  /* 0x0000000c0a0e7220 */ /* 0x042fe20000410000 */
[--C-:B------:R-:W-:Y:S02]  /*33c0*/  HADD2.F32 R12, -RZ, R7.reuse.H1_H1 ;  /* 0x30000007ff0c7230 */ /* 0x100fe40000004100 */
[-C--:B------:R-:W-:Y:S01]  /*33d0*/  FFMA.FTZ R10, R10, R11.reuse, R13 ;  /* 0x0000000b0a0a7223 */ /* 0x080fe2000001000d */
[----:B------:R-:W-:Y:S01]  /*33e0*/  SHF.R.U32.HI R13, RZ, 0x10, R55 ;  /* 0x00000010ff0d7819 */ /* 0x000fe20000011637 */
[----:B------:R-:W-:Y:S01]  /*33f0*/  FFMA.FTZ R5, R5, R11, -R14 ;  /* 0x0000000b05057223 */ /* 0x000fe2000001080e */
[----:B------:R-:W-:Y:S02]  /*3400*/  IMAD.MOV.U32 R11, RZ, RZ, R4 ;  /* 0x000000ffff0b7224 */ /* 0x000fe400078e0004 */
[----:B------:R-:W-:Y:S02]  /*3410*/  HADD2.F32 R4, -RZ, R7.H0_H0 ;  /* 0x20000007ff047230 */ /* 0x000fe40000004100 */
[----:B------:R-:W-:Y:S01]  /*3420*/  HADD2.F32 R13, -RZ, R13.H0_H0 ;  /* 0x2000000dff0d7230 */ /* 0x000fe20000004100 */
[----:B------:R-:W-:Y:S01]  /*3430*/  F2FP.F16.F32.PACK_AB R5, R10, R5 ;  /* 0x000000050a05723e */ /* 0x000fe200000000ff */
[----:B------:R-:W-:-:S02]  /*3440*/  HADD2.F32 R7, -RZ, R26.H0_H0 ;  /* 0x2000001aff077230 */ /* 0x000fc40000004100 */
[----:B------:R-:W-:Y:S02]  /*3450*/  HADD2.F32 R14, -RZ, R76.H0_H0 ;  /* 0x2000004cff0e7230 */ /* 0x000fe40000004100 */
[-C--:B------:R-:W-:Y:S01]  /*3460*/  FMUL.FTZ R15, R12, R13.reuse ;  /* 0x0000000d0c0f7220 */ /* 0x080fe20000410000 */
[----:B------:R-:W-:-:S03]  /*3470*/  FMUL.FTZ R13, R4, R13 ;  /* 0x0000000d040d7220 */ /* 0x000fc60000410000 */
[-C--:B------:R-:W-:Y:S01]  /*3480*/  FFMA.FTZ R4, R4, R7.reuse, -R15 ;  /* 0x0000000704047223 */ /* 0x080fe2000001080f */
[----:B------:R-:W-:Y:S01]  /*3490*/  FFMA.FTZ R7, R12, R7, R13 ;  /* 0x000000070c077223 */ /* 0x000fe2000001000d */
[----:B------:R-:W-:Y:S02]  /*34a0*/  IMAD.MOV.U32 R12, RZ, RZ, R6 ;  /* 0x000000ffff0c7224 */ /* 0x000fe400078e0006 */
[--C-:B------:R-:W-:Y:S02]  /*34b0*/  HADD2.F32 R6, -RZ, R11.reuse.H1_H1 ;  /* 0x3000000bff067230 */ /* 0x100fe40000004100 */
[----:B------:R-:W-:Y:S01]  /*34c0*/  HADD2.F32 R11, -RZ, R11.H0_H0 ;  /* 0x2000000bff0b7230 */ /* 0x000fe20000004100 */
[----:B------:R-:W-:Y:S01]  /*34d0*/  F2FP.F16.F32.PACK_AB R7, R7, R4 ;  /* 0x000000040707723e */ /* 0x000fe200000000ff */
[----:B------:R-:W-:Y:S02]  /*34e0*/  HADD2.F32 R13, -RZ, R74.H0_H0 ;  /* 0x2000004aff0d7230 */ /* 0x000fe40000004100 */
        /* <DEDUP_REMOVED lines=14> */
.L_x_8613:
[----:B------:R-:W-:Y:S05]  /*35d0*/  BSYNC B2 ;  /* 0x0000000000027941 */ /* 0x000fea0003800000 */
.L_x_8612:
[----:B---3--:R-:W-:-:S04]  /*35e0*/  LEA R10, P4, R18, R73, 0x1 ;  /* 0x00000049120a7211 */ /* 0x008fc800078808ff */
[----:B--2---:R-:W-:-:S05]  /*35f0*/  LEA.HI.X R11, R18, R71, R19, 0x1, P4 ;  /* 0x00000047120b7211 */ /* 0x004fca00020f0c13 */
[----:B0-----:R4:W-:Y:S04]  /*3600*/  ST.E.128 desc[UR40][R10.64], R4 ;  /* 0x000000040a007985 */ /* 0x0019e8000c101d28 */
.L_x_8611:
[----:B------:R-:W-:Y:S05]  /*3610*/  BSYNC B1 ;  /* 0x0000000000017941 */ /* 0x000fea0003800000 */
.L_x_8610:
        /* <DEDUP_REMOVED lines=8> */
[----:B--2---:R-:W-:-:S03]  /*36a0*/  LEA.HI.X R11, R184, R71, R199, 0x1, P4 ;  /* 0x00000047b80b7211 */ /* 0x004fc600020f0cc7 */
[----:B------:R-:W-:-:S06]  /*36b0*/  IMAD R4, R4, 0x2, R17 ;  /* 0x0000000204047824 */ /* 0x000fcc00078e0211 */
[----:B------:R-:W2:Y:S01]  /*36c0*/  LDS.128 R4, [R4+0x22400] ;  /* 0x0224000004047984 */ /* 0x000ea20000000c00 */
[----:B------:R-:W-:Y:S05]  /*36d0*/  @P5 BRA `(.L_x_8615) ;  /* 0x0000000000a45947 */ /* 0x000fea0003800000 */
[----:B------:R-:W-:Y:S01]  /*36e0*/  SHF.R.U64 R12, R8, 0x10, R9 ;  /* 0x00000010080c7819 */ /* 0x000fe20000001209 */
[----:B--2---:R-:W-:Y:S01]  /*36f0*/  IMAD.MOV.U32 R8, RZ, RZ, R7 ;  /* 0x000000ffff087224 */ /* 0x004fe200078e0007 */
[--C-:B-1----:R-:W-:Y:S01]  /*3700*/  SHF.R.U64 R14, R24, 0x10, R25.reuse ;  /* 0x00000010180e7819 */ /* 0x102fe20000001219 */
[--C-:B------:R-:W-:Y:S01]  /*3710*/  HADD2.F32 R7, -RZ, R5.reuse.H1_H1 ;  /* 0x30000005ff077230 */ /* 0x100fe20000004100 */
[----:B------:R-:W-:Y:S01]  /*3720*/  SHF.R.U32.HI R15, RZ, 0x10, R25 ;  /* 0x00000010ff0f7819 */ /* 0x000fe20000011619 */
[----:B------:R-:W-:Y:S01]  /*3730*/  HADD2.F32 R5, -RZ, R5.H0_H0 ;  /* 0x20000005ff057230 */ /* 0x000fe20000004100 */
[----:B------:R-:W-:Y:S01]  /*3740*/  SHF.R.U32.HI R13, RZ, 0x10, R9 ;  /* 0x00000010ff0d7819 */ /* 0x000fe20000011609 */
        /* <DEDUP_REMOVED lines=34> */
.L_x_8615:
[----:B------:R-:W-:Y:S05]  /*3970*/  BSYNC B1 ;  /* 0x0000000000017941 */ /* 0x000fea0003800000 */
.L_x_8614:
[----:B--2---:R2:W-:Y:S01]  /*3980*/  ST.E.128 desc[UR40][R10.64], R4 ;  /* 0x000000040a007985 */ /* 0x0045e2000c101d28 */
[----:B------:R-:W-:Y:S05]  /*3990*/  BRA `(.L_x_8609) ;  /* 0x0000000c00907947 */ /* 0x000fea0003800000 */
.L_x_8602:
        /* <DEDUP_REMOVED lines=42> */
.L_x_8616:
[----:B------:R-:W-:Y:S01]  /*3c40*/  IMAD R61, R185, 0x8, R17 ;  /* 0x00000008b93d7824 */ /* 0x000fe200078e0211 */
[----:B------:R-:W-:Y:S01]  /*3c50*/  SHF.L.U32 R68, R191, 0x1f, RZ ;  /* 0x0000001fbf447819 */ /* 0x000fe200000006ff */
[----:B------:R-:W-:Y:S03]  /*3c60*/  BSSY B1, `(.L_x_8617) ;  /* 0x0000003000017945 */ /* 0x000fe60003800000 */
[----:B------:R-:W0:Y:S02]  /*3c70*/  SYNCS.PHASECHK.TRANS64.TRYWAIT P6, [R61+URZ+0x38890], R68 ;  /* 0x038890443d0075a7 */ /* 0x000e2400080c017f */
[----:B0-----:R-:W-:Y:S05]  /*3c80*/  @!P6 BRA `(.L_x_8618) ;  /* 0x000002040028e947 */ /* 0x001fea0003800000 */
.L_x_8881:
[----:B------:R-:W-:Y:S05]  /*3c90*/  BSYNC B1 ;  /* 0x0000000000017941 */ /* 0x000fea0003800000 */
.L_x_8617:
[----:B------:R-:W-:-:S03]  /*3ca0*/  UMOV UR4, 0xffffffff ;  /* 0xffffffff00047882 */ /* 0x000fc60000000000 */
[----:B------:R-:W-:Y:S05]  /*3cb0*/  BRA.DIV UR4, `(.L_x_8619) ;  /* 0x0000020604307947 */ /* 0x000fea000b800000 */
[----:B------:R1:W2:Y:S04]  /*3cc0*/  SHFL.IDX PT, R54, R14, RZ, 0x1c1f ;  /* 0x001c1fff0e367589 */ /* 0x0002a800000e0000 */
[----:B------:R-:W3:Y:S02]  /*3cd0*/  SHFL.IDX PT, R70, R70, RZ, 0x1c1f ;  /* 0x001c1fff46467589 */ /* 0x000ee400000e0000 */
.L_x_8885:
[----:B------:R-:W4:Y:S02]  /*3ce0*/  LDC R72, c[0x0][0x2f4] ;  /* 0x0000bd00ff487b82 */ /* 0x000f240000000800 */
[----:B----4-:R-:W-:-:S13]  /*3cf0*/  ISETP.GE.OR P4, PT, R18, R72, P4 ;  /* 0x000000481200720c */ /* 0x010fda0002786670 */
[----:B------:R-:W-:Y:S05]  /*3d00*/  @P4 BRA `(.L_x_8609) ;  /* 0x0000000800b44947 */ /* 0x000fea0003800000 */
[----:B------:R-:W4:Y:S01]  /*3d10*/  LDL R10, [R1+0x14] ;  /* 0x00001400010a7983 */ /* 0x000f220000100800 */
[----:B------:R-:W-:Y:S01]  /*3d20*/  IMAD.IADD R8, R72, 0x1, -R47 ;  /* 0x0000000148087824 */ /* 0x000fe200078e0a2f */
[----:B------:R-:W-:Y:S04]  /*3d30*/  BSSY B1, `(.L_x_8620) ;  /* 0x000006c000017945 */ /* 0x000fe80003800000 */
[----:B------:R-:W-:-:S04]  /*3d40*/  SEL R8, R47, R8, !P0 ;  /* 0x000000082f087207 */ /* 0x000fc80004000000 */
[----:B------:R-:W-:-:S04]  /*3d50*/  SHF.R.S32.HI R9, RZ, 0x1f, R8 ;  /* 0x0000001fff097819 */ /* 0x000fc80000011408 */
[----:B------:R-:W-:-:S04]  /*3d60*/  LEA.HI R9, R9, R8, RZ, 0x4 ;  /* 0x0000000809097211 */ /* 0x000fc800078f20ff */
[----:B------:R-:W-:-:S04]  /*3d70*/  SHF.R.S32.HI R8, RZ, 0x4, R9 ;  /* 0x00000004ff087819 */ /* 0x000fc80000011409 */
[----:B------:R-:W-:-:S05]  /*3d80*/  LEA.HI.SX32 R8, R57, R8, 0x1d ;  /* 0x0000000839087211 */ /* 0x000fca00078feaff */
[----:B------:R-:W-:Y:S02]  /*3d90*/  IMAD.SHL.U32 R55, R8, 0x8, RZ ;  /* 0x0000000808377824 */ /* 0x000fe400078e00ff */
[----:B------:R-:W-:-:S03]  /*3da0*/  IMAD.IADD R8, R0, 0x1, R67 ;  /* 0x0000000100087824 */ /* 0x000fc600078e0243 */
[----:B------:R-:W-:Y:S01]  /*3db0*/  LOP3.LUT R9, R56, 0x38, R55, 0xf8, !PT ;  /* 0x0000003838097812 */ /* 0x000fe200078ef837 */
[----:B------:R-:W-:-:S03]  /*3dc0*/  IMAD R8, R8, 0x2, R17 ;  /* 0x0000000208087824 */ /* 0x000fc600078e0211 */
[----:B------:R-:W-:-:S05]  /*3dd0*/  LOP3.LUT R9, R9, R50, RZ, 0x3c, !PT ;  /* 0x0000003209097212 */ /* 0x000fca00078e3cff */
[----:B----4-:R-:W-:-:S04]  /*3de0*/  IMAD R10, R10, 0x200, R9 ;  /* 0x000002000a0a7824 */ /* 0x010fc800078e0209 */
[----:B------:R-:W-:-:S04]  /*3df0*/  IMAD.IADD R10, R67, 0x1, R10 ;  /* 0x00000001430a7824 */ /* 0x000fc800078e020a */
[----:B------:R-:W-:Y:S02]  /*3e00*/  IMAD R12, R10, 0x2, R17 ;  /* 0x000000020a0c7824 */ /* 0x000fe400078e0211 */
        /* <DEDUP_REMOVED lines=27> */
[----:B------:R-:W-:Y:S02]  /*3fc0*/  HADD2.F32 R82, -RZ, R73.H1_H1 ;  /* 0x30000049ff527230 */ /* 0x000fe40000004100 */
[----:B------:R-:W-:Y:S01]  /*3fd0*/  FFMA.FTZ R9, R67, R80, R78 ;  /* 0x0000005043097223 */ /* 0x000fe2000001004e */
[----:B------:R-:W-:Y:S02]  /*3fe0*/  IMAD.MOV.U32 R67, RZ, RZ, R11 ;  /* 0x000000ffff437224 */ /* 0x000fe400078e000b */
[----:B------:R-:W-:Y:S01]  /*3ff0*/  HADD2.F32 R11, -RZ, R69.H0_H0 ;  /* 0x20000045ff0b7230 */ /* 0x000fe20000004100 */
        /* <DEDUP_REMOVED lines=9> */
[----:B------:R-:W-:Y:S02]  /*4090*/  HADD2.F32 R80, -RZ, R69.H1_H1 ;  /* 0x30000045ff507230 */ /* 0x000fe40000004100 */
[----:B------:R-:W-:Y:S01]  /*40a0*/  HADD2.F32 R69, -RZ, R71.H0_H0 ;  /* 0x20000047ff457230 */ /* 0x000fe20000004100 */
[--C-:B------:R-:W-:Y:S01]  /*40b0*/  SHF.R.U32.HI R71, RZ, 0x10, R7.reuse ;  /* 0x00000010ff477819 */ /* 0x100fe20000011607 */
[----:B------:R-:W-:Y:S01]  /*40c0*/  FFMA.FTZ R11, R11, R78, R82 ;  /* 0x0000004e0b0b7223 */ /* 0x000fe20000010052 */
[----:B------:R-:W-:Y:S01]  /*40d0*/  HADD2.F32 R78, -RZ, R67.H1_H1 ;  /* 0x30000043ff4e7230 */ /* 0x000fe20000004100 */
[----:B------:R-:W-:Y:S01]  /*40e0*/  SHF.R.U64 R7, R6, 0x10, R7 ;  /* 0x0000001006077819 */ /* 0x000fe20000001207 */
[----:B------:R-:W-:-:S02]  /*40f0*/  IMAD.MOV.U32 R9, RZ, RZ, R13 ;  /* 0x000000ffff097224 */ /* 0x000fc400078e000d */
        /* <DEDUP_REMOVED lines=11> */
[----:B------:R-:W-:-:S02]  /*41b0*/  HADD2.F32 R12, -RZ, R67.H0_H0 ;  /* 0x20000043ff0c7230 */ /* 0x000fc40000004100 */
[--C-:B------:R-:W-:Y:S02]  /*41c0*/  HADD2.F32 R8, -RZ, R69.reuse.H0_H0 ;  /* 0x20000045ff087230 */ /* 0x100fe40000004100 */
[----:B------:R-:W-:Y:S02]  /*41d0*/  HADD2.F32 R5, -RZ, R69.H1_H1 ;  /* 0x30000045ff057230 */ /* 0x000fe40000004100 */
[-C--:B------:R-:W-:Y:S01]  /*41e0*/  FMUL.FTZ R73, R12, R71.reuse ;  /* 0x000000470c497220 */ /* 0x080fe20000410000 */
[----:B------:R-:W-:Y:S02]  /*41f0*/  IMAD.MOV.U32 R11, RZ, RZ, R15 ;  /* 0x000000ffff0b7224 */ /* 0x000fe400078e000f */
[C---:B------:R-:W-:Y:S01]  /*4200*/  FMUL.FTZ R71, R8.reuse, R71 ;  /* 0x0000004708477220 */ /* 0x040fe20000410000 */
[----:B------:R-:W-:Y:S02]  /*4210*/  IMAD.MOV.U32 R13, RZ, RZ, R74 ;  /* 0x000000ffff0d7224 */ /* 0x000fe400078e004a */
[----:B------:R-:W-:Y:S01]  /*4220*/  FFMA.FTZ R8, R8, R25, -R73 ;  /* 0x0000001908087223 */ /* 0x000fe20000010849 */
[----:B------:R-:W-:-:S02]  /*4230*/  IMAD.MOV.U32 R15, RZ, RZ, R80 ;  /* 0x000000ffff0f7224 */ /* 0x000fc400078e0050 */
        /* <DEDUP_REMOVED lines=27> */
.L_x_8621:
[----:B------:R-:W-:Y:S05]  /*43f0*/  BSYNC B1 ;  /* 0x0000000000017941 */ /* 0x000fea0003800000 */
.L_x_8620:
        /* <DEDUP_REMOVED lines=10> */
.L_x_8601:
[----:B------:R-:W-:-:S13]  /*44a0*/  ISETP.NE.AND P3, PT, R187, 0x3, PT ;  /* 0x00000003bb00780c */ /* 0x000fda0003f65270 */
[----:B------:R-:W-:Y:S05]  /*44b0*/  @!P3 BRA `(.L_x_8622) ;  /* 0x000000000004b947 */ /* 0x000fea0003800000 */
[----:B------:R-:W-:Y:S01]  /*44c0*/  BPT.TRAP 0x1 ;  /* 0x000000040000795c */ /* 0x000fe20000300000 */
.L_x_8622:
[----:B------:R-:W-:Y:S01]  /*44d0*/  IMAD R61, R185, 0x8, R17 ;  /* 0x00000008b93d7824 */ /* 0x000fe200078e0211 */
[----:B------:R-:W-:Y:S01]  /*44e0*/  SHF.L.U32 R68, R191, 0x1f, RZ ;  /* 0x0000001fbf447819 */ /* 0x000fe200000006ff */
[----:B------:R-:W-:Y:S01]  /*44f0*/  BSSY B1, `(.L_x_8623) ;  /* 0x0000004000017945 */ /* 0x000fe20003800000 */
[----:B------:R-:W-:Y:S02]  /*4500*/  SHF.R.S32.HI R65, RZ, 0x1f, R63 ;  /* 0x0000001fff417819 */ /* 0x000fe4000001143f */
[----:B------:R-:W1:Y:S02]  /*4510*/  SYNCS.PHASECHK.TRANS64.TRYWAIT P4, [R61+URZ+0x38890], R68 ;  /* 0x038890443d0075a7 */ /* 0x000e64000808017f */
[----:B-1----:R-:W-:Y:S05]  /*4520*/  @!P4 BRA `(.L_x_8624) ;  /* 0x000001fc0060c947 */ /* 0x002fea0003800000 */
.L_x_8886:
[----:B------:R-:W-:Y:S05]  /*4530*/  BSYNC B1 ;  /* 0x0000000000017941 */ /* 0x000fea0003800000 */
.L_x_8623:
        /* <DEDUP_REMOVED lines=24> */
.L_x_8890:
        /* <DEDUP_REMOVED lines=18> */
.L_x_8609:
[----:B------:R-:W-:Y:S05]  /*47e0*/  BSYNC B0 ;  /* 0x0000000000007941 */ /* 0x000fea0003800000 */
.L_x_8600:
        /* <DEDUP_REMOVED lines=17> */
.L_x_8627:
[----:B------:R-:W-:Y:S05]  /*4900*/  BSYNC B0 ;  /* 0x0000000000007941 */ /* 0x000fea0003800000 */
.L_x_8626:
[----:B------:R-:W1:Y:S01]  /*4910*/  SYNCS.PHASECHK.TRANS64.TRYWAIT P3, [R61+URZ+0x388b0], R68 ;  /* 0x0388b0443d0075a7 */ /* 0x000e62000806017f */
[----:B------:R-:W-:Y:S04]  /*4920*/  BSSY B0, `(.L_x_8628) ;  /* 0x0000002000007945 */ /* 0x000fe80003800000 */
[----:B-1----:R-:W-:Y:S05]  /*4930*/  @!P3 BRA `(.L_x_8629) ;  /* 0x000001f800b4b947 */ /* 0x002fea0003800000 */
.L_x_8891:
[----:B------:R-:W-:Y:S05]  /*4940*/  BSYNC B0 ;  /* 0x0000000000007941 */ /* 0x000fea0003800000 */
.L_x_8628:
        /* <DEDUP_REMOVED lines=21> */
[----:B------:R-:W4:Y:S01]  /*4aa0*/  LDL R27, [R1+0x1c] ;  /* 0x00001c00011b7983 */ /* 0x000f220000100800 */
[----:B------:R-:W-:-:S03]  /*4ab0*/  ULDC UR4, c[0x0][0x320] ;  /* 0x0000c80000047ab9 */ /* 0x000fc60000000800 */
[----:B---3--:R-:W3:Y:S04]  /*4ac0*/  LDL R14, [R1+0x20] ;  /* 0x00002000010e7983 */ /* 0x008ee80000100800 */
[----:B------:R-:W5:Y:S01]  /*4ad0*/  LDL R26, [R1+0x24] ;  /* 0x00002400011a7983 */ /* 0x000f620000100800 */
[----:B------:R-:W-:Y:S01]  /*4ae0*/  ISETP.GE.AND P5, PT, R18, UR4, PT ;  /* 0x0000000412007c0c */ /* 0x000fe2000bfa6270 */
[----:B------:R-:W-:Y:S01]  /*4af0*/  IMAD R8, R185, 0x8000, R46 ;  /* 0x00008000b9087824 */ /* 0x000fe200078e022e */
[----:B------:R-:W-:Y:S01]  /*4b00*/  LOP3.LUT P3, RZ, R194, 0x4, RZ, 0xc0, !PT ;  /* 0x00000004c2ff7812 */ /* 0x000fe2000786c0ff */
[----:B------:R-:W5:Y:S02]  /*4b10*/  LDL R25, [R1+0x28] ;  /* 0x0000280001197983 */ /* 0x000f640000100800 */
[----:B------:R-:W-:-:S02]  /*4b20*/  IMAD R13, R8, 0x2, R17 ;  /* 0x00000002080d7824 */ /* 0x000fc400078e0211 */
[----:B------:R-:W5:Y:S04]  /*4b30*/  LDL R24, [R1+0x2c] ;  /* 0x00002c0001187983 */ /* 0x000f680000100800 */
[----:B------:R-:W5:Y:S01]  /*4b40*/  LDL R15, [R1+0x30] ;  /* 0x00003000010f7983 */ /* 0x000f620000100800 */
[----:B------:R-:W-:-:S03]  /*4b50*/  IADD3 R12, R8, 0x20, RZ ;  /* 0x00000020080c7810 */ /* 0x000fc60007ffe0ff */
[----:B------:R-:W1:Y:S01]  /*4b60*/  @!P5 LDS.128 R4, [R13+0x400] ;  /* 0x000400000d04d984 */ /* 0x000e620000000c00 */
[----:B------:R-:W-:Y:S01]  /*4b70*/  @P3 VIADD R12, R8, 0xffffffe0 ;  /* 0xffffffe0080c3836 */ /* 0x000fe20000000000 */
[-C--:B0-----:R-:W-:Y:S02]  /*4b80*/  @!P5 LEA R8, P3, R18, R11.reuse, 0x1 ;  /* 0x0000000b1208d211 */ /* 0x081fe400078608ff */
[----:B------:R-:W5:Y:S01]  /*4b90*/  LDL R62, [R1+0x38] ;  /* 0x00003800013e7983 */ /* 0x000f620000100800 */
[----:B------:R-:W-:Y:S01]  /*4ba0*/  IMAD R12, R12, 0x2, R17 ;  /* 0x000000020c0c7824 */ /* 0x000fe200078e0211 */
[----:B--2---:R-:W-:Y:S02]  /*4bb0*/  @!P5 LEA.HI.X R9, R18, R10, R19, 0x1, P3 ;  /* 0x0000000a1209d211 */ /* 0x004fe400018f0c13 */
[C---:B------:R-:W-:Y:S01]  /*4bc0*/  ISETP.GE.AND P3, PT, R184.reuse, UR4, PT ;  /* 0x00000004b8007c0c */ /* 0x040fe2000bf66270 */
[----:B------:R-:W2:Y:S04]  /*4bd0*/  LDL R55, [R1+0x3c] ;  /* 0x00003c0001377983 */ /* 0x000ea80000100800 */
[----:B------:R-:W2:Y:S04]  /*4be0*/  LDL R54, [R1+0x40] ;  /* 0x0000400001367983 */ /* 0x000ea80000100800 */
[----:B-1----:R0:W-:Y:S04]  /*4bf0*/  @!P5 ST.E.128 desc[UR40][R8.64], R4 ;  /* 0x000000040800d985 */ /* 0x0021e8000c101d28 */
[----:B------:R-:W1:Y:S01]  /*4c00*/  @!P3 LDS.128 R4, [R12+0x400] ;  /* 0x000400000c04b984 */ /* 0x000e620000000c00 */
[----:B0-----:R-:W-:-:S04]  /*4c10*/  @!P3 LEA R8, P5, R184, R11, 0x1 ;  /* 0x0000000bb808b211 */ /* 0x001fc800078a08ff */
[----:B------:R-:W-:Y:S02]  /*4c20*/  @!P3 LEA.HI.X R9, R184, R10, R199, 0x1, P5 ;  /* 0x0000000ab809b211 */ /* 0x000fe400028f0cc7 */
[----:B------:R-:W-:-:S03]  /*4c30*/  ISETP.GE.AND P5, PT, R226, UR4, PT ;  /* 0x00000004e2007c0c */ /* 0x000fc6000bfa6270 */
[----:B-1----:R0:W-:Y:S10]  /*4c40*/  @!P3 ST.E.128 desc[UR40][R8.64], R4 ;  /* 0x000000040800b985 */ /* 0x0021f4000c101d28 */
[----:B------:R-:W1:Y:S01]  /*4c50*/  @!P5 LDS.128 R4, [R13+0x2400] ;  /* 0x002400000d04d984 */ /* 0x000e620000000c00 */
[----:B0-----:R-:W-:-:S05]  /*4c60*/  @!P5 LEA R8, P3, R226, R11, 0x1 ;  /* 0x0000000be208d211 */ /* 0x001fca00078608ff */
[----:B----4-:R-:W-:Y:S01]  /*4c70*/  @!P5 IMAD.X R9, R10, 0x1, R27, P3 ;  /* 0x000000010a09d824 */ /* 0x010fe200018e061b */
[C---:B------:R-:W-:Y:S01]  /*4c80*/  ISETP.GE.AND P3, PT, R225.reuse, UR4, PT ;  /* 0x00000004e1007c0c */ /* 0x040fe2000bf66270 */
[----:B------:R-:W4:Y:S04]  /*4c90*/  LDL R27, [R1+0x44] ;  /* 0x00004400011b7983 */ /* 0x000f280000100800 */
[----:B-1----:R0:W-:Y:S08]  /*4ca0*/  @!P5 ST.E.128 desc[UR40][R8.64], R4 ;  /* 0x000000040800d985 */ /* 0x0021f0000c101d28 */
[----:B------:R-:W1:Y:S01]  /*4cb0*/  @!P3 LDS.128 R4, [R12+0x2400] ;  /* 0x002400000c04b984 */ /* 0x000e620000000c00 */
[----:B0-----:R-:W-:-:S05]  /*4cc0*/  @!P3 LEA R8, P5, R225, R11, 0x1 ;  /* 0x0000000be108b211 */ /* 0x001fca00078a08ff */
[----:B---3--:R-:W-:Y:S02]  /*4cd0*/  @!P3 IMAD.X R9, R10, 0x1, R14, P5 ;  /* 0x000000010a09b824 */ /* 0x008fe400028e060e */
[----:B------:R-:W3:Y:S01]  /*4ce0*/  LDL R14, [R1+0x34] ;  /* 0x00003400010e7983 */ /* 0x000ee20000100800 */
[----:B------:R-:W-:-:S03]  /*4cf0*/  ISETP.GE.AND P5, PT, R224, UR4, PT ;  /* 0x00000004e0007c0c */ /* 0x000fc6000bfa6270 */
[----:B-1----:R0:W-:Y:S10]  /*4d00*/  @!P3 ST.E.128 desc[UR40][R8.64], R4 ;  /* 0x000000040800b985 */ /* 0x0021f4000c101d28 */
[----:B------:R-:W1:Y:S01]  /*4d10*/  @!P5 LDS.128 R4, [R13+0x4400] ;  /* 0x004400000d04d984 */ /* 0x000e620000000c00 */
[----:B0-----:R-:W-:-:S05]  /*4d20*/  @!P5 LEA R8, P3, R224, R11, 0x1 ;  /* 0x0000000be008d211 */ /* 0x001fca00078608ff */
[----:B-----5:R-:W-:Y:S01]  /*4d30*/  @!P5 IMAD.X R9, R10, 0x1, R26, P3 ;  /* 0x000000010a09d824 */ /* 0x020fe200018e061a */
[C---:B------:R-:W-:Y:S01]  /*4d40*/  ISETP.GE.AND P3, PT, R223.reuse, UR4, PT ;  /* 0x00000004df007c0c */ /* 0x040fe2000bf66270 */
[----:B------:R-:W5:Y:S04]  /*4d50*/  LDL R26, [R1+0x48] ;  /* 0x00004800011a7983 */ /* 0x000f680000100800 */
[----:B-1----:R0:W-:Y:S08]  /*4d60*/  @!P5 ST.E.128 desc[UR40][R8.64], R4 ;  /* 0x000000040800d985 */ /* 0x0021f0000c101d28 */
[----:B------:R-:W1:Y:S01]  /*4d70*/  @!P3 LDS.128 R4, [R12+0x4400] ;  /* 0x004400000c04b984 */ /* 0x000e620000000c00 */
[----:B0-----:R-:W-:-:S05]  /*4d80*/  @!P3 LEA R8, P5, R223, R11, 0x1 ;  /* 0x0000000bdf08b211 */ /* 0x001fca00078a08ff */
[----:B------:R-:W-:Y:S01]  /*4d90*/  @!P3 IMAD.X R9, R10, 0x1, R25, P5 ;  /* 0x000000010a09b824 */ /* 0x000fe200028e0619 */
        /* <DEDUP_REMOVED lines=11> */
[----:B------:R-:W-:Y:S02]  /*4e50*/  @!P3 IMAD.X R9, R10, 0x1, R15, P5 ;  /* 0x000000010a09b824 */ /* 0x000fe400028e060f */
[----:B------:R-:W5:Y:S01]  /*4e60*/  LDL R15, [R1+0x4] ;  /* 0x00000400010f7983 */ /* 0x000f620000100800 */
[----:B------:R-:W-:-:S03]  /*4e70*/  ISETP.GE.AND P5, PT, R219, UR4, PT ;  /* 0x00000004db007c0c */ /* 0x000fc6000bfa6270 */
[----:B-1----:R0:W-:Y:S10]  /*4e80*/  @!P3 ST.E.128 desc[UR40][R8.64], R4 ;  /* 0x000000040800b985 */ /* 0x0021f4000c101d28 */
        /* <DEDUP_REMOVED lines=8> */
[----:B------:R-:W-:Y:S01]  /*4f10*/  @!P3 IMAD.X R9, R10, 0x1, R62, P5 ;  /* 0x000000010a09b824 */ /* 0x000fe200028e063e */
[----:B------:R-:W-:-:S04]  /*4f20*/  ISETP.GE.AND P5, PT, R217, UR4, PT ;  /* 0x00000004d9007c0c */ /* 0x000fc8000bfa6270 */
[----:B-1----:R0:W-:Y:S09]  /*4f30*/  @!P3 ST.E.128 desc[UR40][R8.64], R4 ;  /* 0x000000040800b985 */ /* 0x0021f2000c101d28 */
[----:B------:R-:W1:Y:S01]  /*4f40*/  @!P5 LDS.128 R4, [R13+0xa400] ;  /* 0x00a400000d04d984 */ /* 0x000e620000000c00 */
[----:B0-----:R-:W-:-:S05]  /*4f50*/  @!P5 LEA R8, P3, R217, R11, 0x1 ;  /* 0x0000000bd908d211 */ /* 0x001fca00078608ff */
[----:B--2---:R-:W-:Y:S01]  /*4f60*/  @!P5 IMAD.X R9, R10, 0x1, R55, P3 ;  /* 0x000000010a09d824 */ /* 0x004fe200018e0637 */
[----:B------:R-:W-:-:S04]  /*4f70*/  ISETP.GE.AND P3, PT, R216, UR4, PT ;  /* 0x00000004d8007c0c */ /* 0x000fc8000bf66270 */
[----:B-1----:R0:W-:Y:S09]  /*4f80*/  @!P5 ST.E.128 desc[UR40][R8.64], R4 ;  /* 0x000000040800d985 */ /* 0x0021f2000c101d28 */
[----:B------:R-:W1:Y:S01]  /*4f90*/  @!P3 LDS.128 R4, [R12+0xa400] ;  /* 0x00a400000c04b984 */ /* 0x000e620000000c00 */
[----:B0-----:R-:W-:-:S05]  /*4fa0*/  @!P3 LEA R8, P5, R216, R11, 0x1 ;  /* 0x0000000bd808b211 */ /* 0x001fca00078a08ff */
[----:B------:R-:W-:Y:S01]  /*4fb0*/  @!P3 IMAD.X R9, R10, 0x1, R54, P5 ;  /* 0x000000010a09b824 */ /* 0x000fe200028e0636 */
[----:B------:R-:W-:-:S04]  /*4fc0*/  ISETP.GE.AND P5, PT, R215, UR4, PT ;  /* 0x00000004d7007c0c */ /* 0x000fc8000bfa6270 */
[----:B-1----:R0:W-:Y:S09]  /*4fd0*/  @!P3 ST.E.128 desc[UR40][R8.64], R4 ;  /* 0x000000040800b985 */ /* 0x0021f2000c101d28 */
[----:B------:R-:W1:Y:S01]  /*4fe0*/  @!P5 LDS.128 R4, [R13+0xc400] ;  /* 0x00c400000d04d984 */ /* 0x000e620000000c00 */
[----:B0-----:R-:W-:-:S05]  /*4ff0*/  @!P5 LEA R8, P3, R215, R11, 0x1 ;  /* 0x0000000bd708d211 */ /* 0x001fca00078608ff */
[----:B----4-:R-:W-:Y:S01]  /*5000*/  @!P5 IMAD.X R9, R10, 0x1, R27, P3 ;  /* 0x000000010a09d824 */ /* 0x010fe200018e061b */
[----:B------:R-:W-:-:S04]  /*5010*/  ISETP.GE.AND P3, PT, R214, UR4, PT ;  /* 0x00000004d6007c0c */ /* 0x000fc8000bf66270 */
[----:B-1----:R0:W-:Y:S09]  /*5020*/  @!P5 ST.E.128 desc[UR40][R8.64], R4 ;  /* 0x000000040800d985 */ /* 0x0021f2000c101d28 */
[----:B------:R-:W1:Y:S01]  /*5030*/  @!P3 LDS.128 R4, [R12+0xc400] ;  /* 0x00c400000c04b984 */ /* 0x000e620000000c00 */
[----:B0-----:R-:W-:-:S05]  /*5040*/  @!P3 LEA R8, P5, R214, R11, 0x1 ;  /* 0x0000000bd608b211 */ /* 0x001fca00078a08ff */
[----:B-----5:R-:W-:Y:S01]  /*5050*/  @!P3 IMAD.X R9, R10, 0x1, R26, P5 ;  /* 0x000000010a09b824 */ /* 0x020fe200028e061a */
        /* <DEDUP_REMOVED lines=9> */
[----:B---3--:R-:W-:-:S05]  /*50f0*/  @!P3 IMAD.X R9, R10, 0x1, R14, P5 ;  /* 0x000000010a09b824 */ /* 0x008fca00028e060e */
[----:B-1----:R4:W-:Y:S03]  /*5100*/  @!P3 ST.E.128 desc[UR40][R8.64], R4 ;  /* 0x000000040800b985 */ /* 0x0029e6000c101d28 */
.L_x_8631:
[----:B------:R-:W-:Y:S05]  /*5110*/  BSYNC B0 ;  /* 0x0000000000007941 */ /* 0x000fea0003800000 */
.L_x_8630:
[----:B------:R-:W-:Y:S01]  /*5120*/  @!PT LDS RZ, [RZ] ;  /* 0x00000000fffff984 */ /* 0x000fe20000000800 */
[----:B------:R-:W-:Y:S01]  /*5130*/  @!PT LDS RZ, [RZ] ;  /* 0x00000000fffff984 */ /* 0x000fe20000000800 */
[----:B------:R-:W-:Y:S01]  /*5140*/  @!PT LDS RZ, [RZ] ;  /* 0x00000000fffff984 */ /* 0x000fe20000000800 */
[----:B------:R-:W-:Y:S01]  /*5150*/  @!PT LDS RZ, [RZ] ;  /* 0x00000000fffff984 */ /* 0x000fe20000000800 */
[----:B------:R5:W-:Y:S06]  /*5160*/  MEMBAR.ALL.CTA ;  /* 0x0000000000007992 */ /* 0x000bec0000008000 */
[----:B-----5:R-:W5:Y:S01]  /*5170*/  FENCE.VIEW.ASYNC.S ;  /* 0x00000000000073c6 */ /* 0x020f620000000000 */
[----:B-1----:R-:W-:Y:S01]  /*5180*/  @!P4 VIADD R61, R61, 0x388c0 ;  /* 0x000388c03d3dc836 */ /* 0x002fe20000000000 */
        /* <DEDUP_REMOVED lines=10> */
.L_x_8595:
[----:B------:R-:W4:Y:S01]  /*5230*/  LDL R4, [R1+0x7c] ;  /* 0x00007c0001047983 */ /* 0x000f220000100800 */
[----:B------:R-:W-:Y:S01]  /*5240*/  BSSY B0, `(.L_x_8633) ;  /* 0x0000005000007945 */ /* 0x000fe20003800000 */
[----:B----4-:R-:W-:-:S03]  /*5250*/  ISETP.NE.AND P0, PT, R4, 0x1, PT ;  /* 0x000000010400780c */ /* 0x010fc60003f05270 */
[----:B------:R-:W-:Y:S10]  /*5260*/  @P3 BRA `(.L_x_8634) ;  /* 0x0000000000083947 */ /* 0x000ff40003800000 */
[----:B------:R-:W1:Y:S02]  /*5270*/  FENCE.VIEW.ASYNC.G ;  /* 0x00000000000073c6 */ /* 0x000e640000000100 */
[----:B-1----:R-:W-:Y:S06]  /*5280*/  BAR.ARV 0xc, 0x180 ;  /* 0x0306000000007b1d */ /* 0x002fec0000002000 */
.L_x_8634:
[----:B------:R-:W-:Y:S05]  /*5290*/  BSYNC B0 ;  /* 0x0000000000007941 */ /* 0x000fea0003800000 */
.L_x_8633:
[----:B------:R-:W-:Y:S04]  /*52a0*/  BSSY B7, `(.L_x_8635) ;  /* 0x00010b7000077945 */ /* 0x000fe80003800000 */
[----:B------:R-:W-:Y:S05]  /*52b0*/  @!P0 BRA `(.L_x_8636) ;  /* 0x0000002000288947 */ /* 0x000fea0003800000 */
[----:B------:R-:W1:Y:S01]  /*52c0*/  LDC R0, c[0x0][0x448] ;  /* 0x00011200ff007b82 */ /* 0x000e620000000800 */
[----:B------:R-:W-:Y:S01]  /*52d0*/  VIADD R3, R213, 0x3f ;  /* 0x0000003fd5037836 */ /* 0x000fe20000000000 */
[----:B------:R-:W-:Y:S01]  /*52e0*/  BSSY B0, `(.L_x_8637) ;  /* 0x000002c000007945 */ /* 0x000fe20003800000 */
[----:B-1----:R-:W-:-:S13]  /*52f0*/  ISETP.NE.AND P0, PT, R0, 0x1, PT ;  /* 0x000000010000780c */ /* 0x002fda0003f05270 */
[----:B------:R-:W1:Y:S08]  /*5300*/  @P0 LDC R0, c[0x0][0x44c] ;  /* 0x00011300ff000b82 */ /* 0x000e700000000800 */
[----:B------:R-:W4:Y:S01]  /*5310*/  @P0 LDC R5, c[0x0][0x450] ;  /* 0x00011400ff050b82 */ /* 0x000f220000000800 */
[----:B-1----:R-:W-:-:S05]  /*5320*/  @P0 IMAD.HI.U32 R0, R3, R0, RZ ;  /* 0x0000000003000227 */ /* 0x002fca00078e00ff */
[----:B----4-:R-:W-:-:S05]  /*5330*/  @P0 SHF.R.U32.HI R3, RZ, R5, R0 ;  /* 0x00000005ff030219 */ /* 0x010fca0000011600 */
[----:B------:R-:W-:-:S05]  /*5340*/  IMAD.IADD R3, R38, 0x1, R3 ;  /* 0x0000000126037824 */ /* 0x000fca00078e0203 */
[----:B------:R-:W-:-:S04]  /*5350*/  SHF.R.S32.HI R0, RZ, 0x1f, R3 ;  /* 0x0000001fff007819 */ /* 0x000fc80000011403 */
[----:B------:R-:W-:Y:S01]  /*5360*/  LEA.HI R0, R0, R3, RZ, 0x6 ;  /* 0x0000000300007211 */ /* 0x000fe200078f30ff */
[----:B------:R-:W-:-:S03]  /*5370*/  IMAD.MOV.U32 R3, RZ, RZ, RZ ;  /* 0x000000ffff037224 */ /* 0x000fc600078e00ff */
[----:B------:R-:W-:-:S04]  /*5380*/  SHF.R.S32.HI R0, RZ, 0x6, R0 ;  /* 0x00000006ff007819 */ /* 0x000fc80000011400 */
[----:B--2---:R-:W-:-:S04]  /*5390*/  VIMNMX R10, R37, R0, PT ;  /* 0x00000000250a7248 */ /* 0x004fc80003fe0100 */
        /* <DEDUP_REMOVED lines=9> */
[----:B------:R-:W-:-:S05]  /*5430*/  IABS R8, R9 ;  /* 0x0000000900087213 */ /* 0x000fca0000000000 */
[----:B------:R-:W-:Y:S02]  /*5440*/  IMAD.MOV R8, RZ, RZ, -R8 ;  /* 0x000000ffff087224 */ /* 0x000fe400078e0a08 */
[----:B-1----:R-:W1:Y:S02]  /*5450*/  MUFU.RCP R4, R4 ;  /* 0x0000000400047308 */ /* 0x002e640000001000 */
[----:B-1---5:R-:W-:Y:S01]  /*5460*/  VIADD R2, R4, 0xffffffe ;  /* 0x0ffffffe04027836 */ /* 0x022fe20000000000 */
[----:B------:R-:W-:Y:S02]  /*5470*/  IABS R4, R0 ;  /* 0x0000000000047213 */ /* 0x000fe40000000000 */
[----:B------:R-:W-:-:S03]  /*5480*/  LOP3.LUT R0, R0, R9, RZ, 0x3c, !PT ;  /* 0x0000000900007212 */ /* 0x000fc600078e3cff */
[----:B------:R1:W2:Y:S01]  /*5490*/  F2I.FTZ.U32.TRUNC.NTZ R3, R2 ;  /* 0x0000000200037305 */ /* 0x0002a2000021f000 */
[----:B------:R-:W-:Y:S01]  /*54a0*/  ISETP.GE.AND P2, PT, R0, RZ, PT ;  /* 0x000000ff0000720c */ /* 0x000fe20003f46270 */
[----:B-1----:R-:W-:Y:S02]  /*54b0*/  IMAD.MOV.U32 R2, RZ, RZ, RZ ;  /* 0x000000ffff027224 */ /* 0x002fe400078e00ff */
[----:B--2---:R-:W-:-:S04]  /*54c0*/  IMAD.MOV R6, RZ, RZ, -R3 ;  /* 0x000000ffff067224 */ /* 0x004fc800078e0a03 */
        /* <DEDUP_REMOVED lines=13> */
.L_x_8638:
[----:B------:R-:W-:Y:S05]  /*55a0*/  BSYNC B0 ;  /* 0x0000000000007941 */ /* 0x000fea0003800000 */
.L_x_8637:
        /* <DEDUP_REMOVED lines=42> */
[----:B---3--:R-:W-:-:S02]  /*5850*/  CS2R R72, SRZ ;  /* 0x0000000000487805 */ /* 0x008fc4000001ff00 */
        /* <DEDUP_REMOVED lines=24> */
[----:B--2---:R-:W-:-:S05]  /*59e0*/  IMAD R0, R0, R3, RZ ;  /* 0x0000000300007224 */ /* 0x004fca00078e02ff */
[----:B------:R-:W-:-:S04]  /*59f0*/  VIADDMNMX R10, R0, R3, R10, PT ;  /* 0x00000003000a7246 */ /* 0x000fc8000380010a */
[----:B------:R-:W-:-:S13]  /*5a00*/  ISETP.GT.AND P1, PT, R10, R0, PT ;  /* 0x000000000a00720c */ /* 0x000fda0003f24270 */
[----:B------:R-:W-:Y:S05]  /*5a10*/  @!P1 BRA `(.L_x_8639) ;  /* 0x0000010000fc9947 */ /* 0x000fea0003800000 */
[----:B-----5:R-:W2:Y:S01]  /*5a20*/  LDL R2, [R1+0x70] ;  /* 0x0000700001027983 */ /* 0x020ea20000100800 */
[----:B------:R-:W-:Y:S01]  /*5a30*/  IMAD.MOV.U32 R5, RZ, RZ, 0x40000040 ;  /* 0x40000040ff057424 */ /* 0x000fe200078e00ff */
[----:B------:R-:W-:Y:S01]  /*5a40*/  BAR.SYNC.DEFER_BLOCKING 0xe, 0x100 ;  /* 0x0384000000007b1d */ /* 0x000fe20000010000 */
[----:B------:R-:W-:-:S03]  /*5a50*/  IMAD.MOV.U32 R9, RZ, RZ, 0x40000040 ;  /* 0x40000040ff097424 */ /* 0x000fc600078e00ff */
[----:B------:R-:W-:Y:S01]  /*5a60*/  R2UR UR7, R5 ;  /* 0x00000000050772ca */ /* 0x000fe200000e0000 */
[----:B------:R-:W-:Y:S01]  /*5a70*/  IMAD.MOV.U32 R7, RZ, RZ, 0x40000040 ;  /* 0x40000040ff077424 */ /* 0x000fe200078e00ff */
[----:B------:R-:W-:Y:S01]  /*5a80*/  ISETP.NE.AND P2, PT, R187, 0x3, PT ;  /* 0x00000003bb00780c */ /* 0x000fe20003f45270 */
[----:B------:R-:W-:Y:S01]  /*5a90*/  IMAD.MOV.U32 R5, RZ, RZ, 0x40000040 ;  /* 0x40000040ff057424 */ /* 0x000fe200078e00ff */
[----:B------:R-:W-:Y:S01]  /*5aa0*/  R2UR UR15, R9 ;  /* 0x00000000090f72ca */ /* 0x000fe200000e0000 */
[----:B------:R-:W-:Y:S01]  /*5ab0*/  IMAD.MOV.U32 R9, RZ, RZ, 0x40000040 ;  /* 0x40000040ff097424 */ /* 0x000fe200078e00ff */
[----:B------:R-:W-:Y:S01]  /*5ac0*/  R2UR UR11, R7 ;  /* 0x00000000070b72ca */ /* 0x000fe200000e0000 */
[----:B------:R-:W-:-:S03]  /*5ad0*/  IMAD.MOV.U32 R7, RZ, RZ, 0x40000040 ;  /* 0x40000040ff077424 */ /* 0x000fc600078e00ff */
[----:B------:R-:W-:Y:S02]  /*5ae0*/  R2UR UR9, R9 ;  /* 0x00000000090972ca */ /* 0x000fe400000e0000 */
[----:B------:R-:W-:Y:S01]  /*5af0*/  R2UR UR13, R7 ;  /* 0x00000000070d72ca */ /* 0x000fe200000e0000 */
[----:B------:R-:W-:Y:S01]  /*5b00*/  WARPGROUP.ARRIVE ;  /* 0x00000000000079c5 */ /* 0x000fe20000000000 */
[----:B--2---:R-:W1:Y:S02]  /*5b10*/  SHFL.IDX PT, R2, R2, RZ, 0x1f ;  /* 0x00001fff02027589 */ /* 0x004e6400000e0000 */
[----:B-1----:R-:W-:-:S04]  /*5b20*/  LEA.HI R3, R2, R2, RZ, 0x1 ;  /* 0x0000000202037211 */ /* 0x002fc800078f08ff */
[----:B------:R-:W-:-:S05]  /*5b30*/  LOP3.LUT R3, R3, 0x1fffe, RZ, 0xc0, !PT ;  /* 0x0001fffe03037812 */ /* 0x000fca00078ec0ff */
[----:B------:R-:W-:Y:S02]  /*5b40*/  IMAD.IADD R2, R2, 0x1, -R3 ;  /* 0x0000000102027824 */ /* 0x000fe400078e0a03 */
[----:B------:R-:W-:Y:S02]  /*5b50*/  VIADD R3, R17, 0x36400 ;  /* 0x0003640011037836 */ /* 0x000fe40000000000 */
[----:B------:R-:W-:-:S03]  /*5b60*/  IMAD R2, R2, 0x8000, R17 ;  /* 0x0000800002027824 */ /* 0x000fc600078e0211 */
[----:B------:R-:W-:Y:S01]  /*5b70*/  SHF.R.U32.HI R3, RZ, 0x4, R3 ;  /* 0x00000004ff037819 */ /* 0x000fe20000011603 */
[----:B------:R-:W-:-:S03]  /*5b80*/  VIADD R2, R2, 0x400 ;  /* 0x0000040002027836 */ /* 0x000fc60000000000 */
[----:B------:R-:W-:Y:S02]  /*5b90*/  LOP3.LUT R3, R3, 0x3fff, RZ, 0xc0, !PT ;  /* 0x00003fff03037812 */ /* 0x000fe400078ec0ff */
[----:B------:R-:W-:-:S04]  /*5ba0*/  SHF.R.U32.HI R2, RZ, 0x4, R2 ;  /* 0x00000004ff027819 */ /* 0x000fc80000011602 */
[----:B------:R-:W-:-:S04]  /*5bb0*/  LOP3.LUT R2, R2, 0x3fff, RZ, 0xc0, !PT ;  /* 0x00003fff02027812 */ /* 0x000fc800078ec0ff */
[----:B------:R-:W-:Y:S02]  /*5bc0*/  LOP3.LUT R14, R2, 0x2000000, RZ, 0xfc, !PT ;  /* 0x02000000020e7812 */ /* 0x000fe400078efcff */
[----:B------:R-:W-:Y:S01]  /*5bd0*/  LOP3.LUT R2, R3, 0x10000, RZ, 0xfc, !PT ;  /* 0x0001000003027812 */ /* 0x000fe200078efcff */
[----:B------:R-:W-:Y:S02]  /*5be0*/  IMAD.MOV.U32 R3, RZ, RZ, 0x40000040 ;  /* 0x40000040ff037424 */ /* 0x000fe400078e00ff */
[----:B------:R-:W-:Y:S01]  /*5bf0*/  IMAD R4, R22, 0x1000, R14 ;  /* 0x0000100016047824 */ /* 0x000fe200078e020e */
[----:B------:R-:W-:Y:S02]  /*5c00*/  R2UR UR4, R2 ;  /* 0x00000000020472ca */ /* 0x000fe400000e0000 */
[----:B------:R-:W-:Y:S01]  /*5c10*/  R2UR UR5, R3 ;  /* 0x00000000030572ca */ /* 0x000fe200000e0000 */
[C---:B------:R-:W-:Y:S01]  /*5c20*/  VIADD R8, R4.reuse, 0x100 ;  /* 0x0000010004087836 */ /* 0x040fe20000000000 */
[C---:B------:R-:W-:Y:S01]  /*5c30*/  R2UR UR6, R4.reuse ;  /* 0x00000000040672ca */ /* 0x040fe200000e0000 */
[----:B------:R-:W-:-:S02]  /*5c40*/  VIADD R6, R4, 0x80 ;  /* 0x0000008004067836 */ /* 0x000fc40000000000 */
        /* <DEDUP_REMOVED lines=30> */
.L_x_8640:
[----:B------:R-:W-:Y:S01]  /*5e30*/  VIADD R10, R10, 0xfffffffe ;  /* 0xfffffffe0a0a7836 */ /* 0x000fe20000000000 */
[----:B------:R-:W-:Y:S01]  /*5e40*/  BSSY B0, `(.L_x_8641) ;  /* 0x00000c3000007945 */ /* 0x000fe20003800000 */
[----:B0-----:R-:W-:-:S03]  /*5e50*/  IMAD R11, R22, 0x8, R17 ;  /* 0x00000008160b7824 */ /* 0x001fc600078e0211 */
[----:B------:R-:W-:Y:S01]  /*5e60*/  ISETP.GE.AND P0, PT, R10, R0, PT ;  /* 0x000000000a00720c */ /* 0x000fe20003f06270 */
[----:B------:R-:W-:-:S05]  /*5e70*/  VIADD R11, R11, 0x38860 ;  /* 0x000388600b0b7836 */ /* 0x000fca0000000000 */
[----:B------:R-:W-:-:S04]  /*5e80*/  PRMT R11, R190, 0x654, R11 ;  /* 0x00000654be0b7816 */ /* 0x000fc8000000000b */
[----:B------:R0:W-:Y:S03]  /*5e90*/  SYNCS.ARRIVE.TRANS64.RED.A1T0 RZ, [R11+URZ], RZ ;  /* 0x000000ff0bff79a7 */ /* 0x0001e6000810043f */
[----:B------:R-:W-:Y:S05]  /*5ea0*/  @!P0 BRA `(.L_x_8642) ;  /* 0x0000000800f08947 */ /* 0x000fea0003800000 */
[----:B------:R-:W-:-:S07]  /*5eb0*/  IMAD.MOV.U32 R15, RZ, RZ, R10 ;  /* 0x000000ffff0f7224 */ /* 0x000fce00078e000a */
.L_x_8644:
[----:B------:R-:W-:Y:S01]  /*5ec0*/  BAR.SYNC.DEFER_BLOCKING 0xe, 0x100 ;  /* 0x0384000000007b1d */ /* 0x000fe20000010000 */
[----:B-1----:R-:W-:Y:S01]  /*5ed0*/  IMAD R10, R22, 0x40, R193 ;  /* 0x00000040160a7824 */ /* 0x002fe200078e02c1 */
[----:B------:R-:W-:Y:S01]  /*5ee0*/  R2UR UR4, R2 ;  /* 0x00000000020472ca */ /* 0x000fe200000e0000 */
[----:B------:R-:W-:Y:S01]  /*5ef0*/  VIADD R22, R22, 0x1 ;  /* 0x0000000116167836 */ /* 0x000fe20000000000 */
[----:B------:R-:W-:Y:S01]  /*5f00*/  R2UR UR5, R3 ;  /* 0x00000000030572ca */ /* 0x000fe200000e0000 */
[----:B------:R-:W-:Y:S02]  /*5f10*/  IMAD R10, R10, 0x4, R17 ;  /* 0x000000040a0a7824 */ /* 0x000fe400078e0211 */
[----:B------:R-:W-:Y:S01]  /*5f20*/  IMAD.MOV.U32 R13, RZ, RZ, 0x40000040 ;  /* 0x40000040ff0d7424 */ /* 0x000fe200078e00ff */
[----:B------:R-:W-:-:S04]  /*5f30*/  ISETP.NE.AND P0, PT, R22, 0x2, PT ;  /* 0x000000021600780c */ /* 0x000fc80003f05270 */
[----:B------:R-:W-:Y:S01]  /*5f40*/  SEL R22, R22, RZ, P0 ;  /* 0x000000ff16167207 */ /* 0x000fe20000000000 */
[----:B0-----:R-:W0:Y:S04]  /*5f50*/  LDS R11, [R10+0x38400] ;  /* 0x038400000a0b7984 */ /* 0x001e280000000800 */
        /* <DEDUP_REMOVED lines=156> */
[----:B------:R-:W-:Y:S01]  /*6920*/  R2UR UR6, R10 ;  /* 0x000000000a0672ca */ /* 0x000fe200000e0000 */
[----:B------:R-:W-:Y:S01]  /*6930*/  IMAD.MOV.U32 R10, RZ, RZ, R15 ;  /* 0x000000ffff0a7224 */ /* 0x000fe200078e000f */
[----:B------:R-:W-:Y:S01]  /*6940*/  R2UR UR7, R11 ;  /* 0x000000000b0772ca */ /* 0x000fe200000e0000 */
[----:B------:R-:W-:Y:S01]  /*6950*/  VIADD R15, R15, 0xffffffff ;  /* 0xffffffff0f0f7836 */ /* 0x000fe20000000000 */
[----:B------:R-:W-:Y:S02]  /*6960*/  R2UR UR4, R4 ;  /* 0x00000000040472ca */ /* 0x000fe400000e0000 */
[----:B------:R-:W-:Y:S02]  /*6970*/  R2UR UR5, R5 ;  /* 0x00000000050572ca */ /* 0x000fe400000e0000 */
[----:B------:R-:W-:Y:S02]  /*6980*/  ISETP.GT.AND P1, PT, R10, R0, PT ;  /* 0x000000000a00720c */ /* 0x000fe40003f24270 */
[----:B------:R-:W-:-:S04]  /*6990*/  SEL R10, RZ, 0x1, P0 ;  /* 0x00000001ff0a7807 */ /* 0x000fc80000000000 */
[----:B------:R-:W-:Y:S01]  /*69a0*/  LOP3.LUT R23, R23, R10, RZ, 0x3c, !PT ;  /* 0x0000000a17177212 */ /* 0x000fe200078e3cff */
[----:B------:R-:W-:Y:S02]  /*69b0*/  WARPGROUP.DEPBAR.LE gsb0, 0x0 ;  /* 0x00008000000079c5 */ /* 0x000fe40000010000 */
[----:B------:R-:W-:-:S10]  /*69c0*/  WARPGROUP.ARRIVE ;  /* 0x00000000000079c5 */ /* 0x000fd40000000000 */
[----:B------:R-:W-:Y:S03]  /*69d0*/  HGMMA.64x256x16.F32 R24, gdesc[UR4].tnspB, R24, gsb0 ;  /* 0x43e00000041879f0 */ /* 0x000fe60008000818 */
[----:B------:R-:W-:Y:S02]  /*69e0*/  WARPGROUP.DEPBAR.LE gsb0, 0x0 ;  /* 0x00008000000079c5 */ /* 0x000fe40000010000 */
[----:B------:R-:W-:Y:S06]  /*69f0*/  BAR.ARV 0xf, 0x100 ;  /* 0x03c4000000007b1d */ /* 0x000fec0000002000 */
[----:B------:R-:W-:Y:S05]  /*6a00*/  @!P2 BRA `(.L_x_8643) ;  /* 0x000000000004a947 */ /* 0x000fea0003800000 */
[----:B------:R-:W-:Y:S01]  /*6a10*/  BPT.TRAP 0x1 ;  /* 0x000000040000795c */ /* 0x000fe20000300000 */
.L_x_8643:
[----:B------:R-:W-:-:S04]  /*6a20*/  IMAD R10, R22, 0x8, R17 ;  /* 0x00000008160a7824 */ /* 0x000fc800078e0211 */
[----:B------:R-:W-:-:S05]  /*6a30*/  VIADD R10, R10, 0x38860 ;  /* 0x000388600a0a7836 */ /* 0x000fca0000000000 */
[----:B------:R-:W-:-:S04]  /*6a40*/  PRMT R10, R190, 0x654, R10 ;  /* 0x00000654be0a7816 */ /* 0x000fc8000000000a */
[----:B------:R1:W-:Y:S01]  /*6a50*/  SYNCS.ARRIVE.TRANS64.RED.A1T0 RZ, [R10+URZ], RZ ;  /* 0x000000ff0aff79a7 */ /* 0x0003e2000810043f */
[----:B------:R-:W-:Y:S05]  /*6a60*/  @P1 BRA `(.L_x_8644) ;  /* 0xfffffff400141947 */ /* 0x000fea000383ffff */
.L_x_8642:
[----:B------:R-:W-:Y:S05]  /*6a70*/  BSYNC B0 ;  /* 0x0000000000007941 */ /* 0x000fea0003800000 */
.L_x_8641:
        /* <DEDUP_REMOVED lines=142> */
.L_x_8636:
[----:B------:R-:W1:Y:S01]  /*7360*/  LDC R0, c[0x0][0x448] ;  /* 0x00011200ff007b82 */ /* 0x000e620000000800 */
[----:B------:R-:W-:Y:S01]  /*7370*/  VIADD R3, R213, 0x3f ;  /* 0x0000003fd5037836 */ /* 0x000fe20000000000 */
[----:B------:R-:W-:Y:S01]  /*7380*/  BSSY B0, `(.L_x_8645) ;  /* 0x000002c000007945 */ /* 0x000fe20003800000 */
[----:B------:R-:W-:Y:S01]  /*7390*/  IMAD.MOV.U32 R169, RZ, RZ, RZ ;  /* 0x000000ffffa97224 */ /* 0x000fe200078e00ff */
[----:B-1----:R-:W-:-:S13]  /*73a0*/  ISETP.NE.AND P0, PT, R0, 0x1, PT ;  /* 0x000000010000780c */ /* 0x002fda0003f05270 */
[----:B------:R-:W1:Y:S08]  /*73b0*/  @P0 LDC R0, c[0x0][0x44c] ;  /* 0x00011300ff000b82 */ /* 0x000e700000000800 */
[----:B------:R-:W4:Y:S01]  /*73c0*/  @P0 LDC R5, c[0x0][0x450] ;  /* 0x00011400ff050b82 */ /* 0x000f220000000800 */
[----:B-1----:R-:W-:-:S05]  /*73d0*/  @P0 IMAD.HI.U32 R0, R3, R0, RZ ;  /* 0x0000000003000227 */ /* 0x002fca00078e00ff */
[----:B----4-:R-:W-:-:S05]  /*73e0*/  @P0 SHF.R.U32.HI R3, RZ, R5, R0 ;  /* 0x00000005ff030219 */ /* 0x010fca0000011600 */
[----:B------:R-:W-:-:S05]  /*73f0*/  IMAD.IADD R3, R38, 0x1, R3 ;  /* 0x0000000126037824 */ /* 0x000fca00078e0203 */
[----:B------:R-:W-:-:S04]  /*7400*/  SHF.R.S32.HI R0, RZ, 0x1f, R3 ;  /* 0x0000001fff007819 */ /* 0x000fc80000011403 */
[----:B------:R-:W-:-:S04]  /*7410*/  LEA.HI R0, R0, R3, RZ, 0x6 ;  /* 0x0000000300007211 */ /* 0x000fc800078f30ff */
        /* <DEDUP_REMOVED lines=11> */
[-C--:B0-----:R-:W-:Y:S02]  /*74d0*/  IABS R11, R9.reuse ;  /* 0x00000009000b7213 */ /* 0x081fe40000000000 */
        /* <DEDUP_REMOVED lines=22> */
.L_x_8646:
[----:B------:R-:W-:Y:S05]  /*7640*/  BSYNC B0 ;  /* 0x0000000000007941 */ /* 0x000fea0003800000 */
.L_x_8645:
        /* <DEDUP_REMOVED lines=68> */
[----:B------:R2:W-:Y:S01]  /*7a90*/  STL [R1+0xc], R0 ;  /* 0x00000c0001007387 */ /* 0x0005e20000100800 */
[----:B------:R-:W-:-:S04]  /*7aa0*/  VIADDMNMX R169, R0, R169, R10, PT ;  /* 0x000000a900a97246 */ /* 0x000fc8000380010a */
[----:B------:R-:W-:-:S13]  /*7ab0*/  ISETP.GT.AND P1, PT, R169, R0, PT ;  /* 0x00000000a900720c */ /* 0x000fda0003f24270 */
[----:B--2---:R-:W-:Y:S05]  /*7ac0*/  @!P1 BRA `(.L_x_8639) ;  /* 0x000000e000d09947 */ /* 0x004fea0003800000 */
        /* <DEDUP_REMOVED lines=18> */
[----:B------:R-:W1:Y:S01]  /*7bf0*/  LDC.64 R14, c[0x4][R14] ;  /* 0x010000000e0e7b82 */ /* 0x000e620000000a00 */
[----:B------:R-:W-:Y:S01]  /*7c00*/  ULDC.64 UR4, c[0x4][0x58] ;  /* 0x0100160000047ab9 */ /* 0x000fe20000000a00 */
[----:B------:R-:W-:Y:S02]  /*7c10*/  IMAD.U32 R6, RZ, RZ, UR6 ;  /* 0x00000006ff067e24 */ /* 0x000fe4000f8e00ff */
[----:B------:R-:W-:-:S02]  /*7c20*/  IMAD.U32 R7, RZ, RZ, UR7 ;  /* 0x00000007ff077e24 */ /* 0x000fc4000f8e00ff */
[----:B------:R-:W-:Y:S02]  /*7c30*/  IMAD.U32 R10, RZ, RZ, UR4 ;  /* 0x00000004ff0a7e24 */ /* 0x000fe4000f8e00ff */
[----:B0-----:R-:W-:Y:S02]  /*7c40*/  IMAD.U32 R11, RZ, RZ, UR5 ;  /* 0x00000005ff0b7e24 */ /* 0x001fe4000f8e00ff */
[----:B------:R-:W-:Y:S02]  /*7c50*/  IMAD.MOV.U32 R8, RZ, RZ, 0x70 ;  /* 0x00000070ff087424 */ /* 0x000fe400078e00ff */
[----:B------:R-:W-:Y:S02]  /*7c60*/  IMAD.MOV.U32 R12, RZ, RZ, 0x1 ;  /* 0x00000001ff0c7424 */ /* 0x000fe400078e00ff */
[----:B------:R-:W-:-:S07]  /*7c70*/  IMAD.MOV.U32 R13, RZ, RZ, RZ ;  /* 0x000000ffff0d7224 */ /* 0x000fce00078e00ff */
[----:B------:R-:W-:-:S07]  /*7c80*/  LEPC R20, `(.L_x_8648) ;  /* 0x000000001014794e */ /* 0x000fce0000000000 */
[----:B-1---5:R-:W-:Y:S05]  /*7c90*/  CALL.ABS.NOINC R14 ;  /* 0x000000000e007343 */ /* 0x022fea0003c00000 */
.L_x_8648:
[----:B------:R-:W-:Y:S05]  /*7ca0*/  BSYNC B6 ;  /* 0x0000000000067941 */ /* 0x000fea0003800000 */
.L_x_8647:
[----:B------:R-:W-:Y:S02]  /*7cb0*/  ULDC UR4, c[0x0][0x3f4] ;  /* 0x0000fd0000047ab9 */ /* 0x000fe40000000800 */
[----:B------:R-:W-:-:S13]  /*7cc0*/  ISETP.LT.AND P0, PT, RZ, UR4, PT ;  /* 0x00000004ff007c0c */ /* 0x000fda000bf01270 */
[----:B------:R-:W-:Y:S05]  /*7cd0*/  @P0 BRA `(.L_x_8649) ;  /* 0x0000000000400947 */ /* 0x000fea0003800000 */
[----:B------:R-:W2:Y:S02]  /*7ce0*/  LDL R20, [R1+0x68] ;  /* 0x0000680001147983 */ /* 0x000ea40000100800 */
[----:B--2---:R-:W-:-:S04]  /*7cf0*/  LEA.HI R0, R20, R20, RZ, 0x1 ;  /* 0x0000001414007211 */ /* 0x004fc800078f08ff */
[----:B------:R-:W-:-:S05]  /*7d00*/  LOP3.LUT R0, R0, 0xfffffffe, RZ, 0xc0, !PT ;  /* 0xfffffffe00007812 */ /* 0x000fca00078ec0ff */
[----:B------:R-:W-:-:S05]  /*7d10*/  IMAD.IADD R0, R20, 0x1, -R0 ;  /* 0x0000000114007824 */ /* 0x000fca00078e0a00 */
[----:B-----5:R-:W-:-:S04]  /*7d20*/  SHF.L.U32 R2, R0, 0x1f, RZ ;  /* 0x0000001f00027819 */ /* 0x020fc800000006ff */
[----:B------:R1:W2:Y:S03]  /*7d30*/  SYNCS.PHASECHK.TRANS64.TRYWAIT P0, [R17+URZ+0x38800], R2 ;  /* 0x03880002110075a7 */ /* 0x0002a6000800017f */
[----:B--2---:R-:W-:Y:S05]  /*7d40*/  @!P0 NANOSLEEP.SYNCS 0x989680 ;  /* 0x009896800000895d */ /* 0x004fea0003900000 */
[----:B------:R-:W2:Y:S01]  /*7d50*/  @!P0 SYNCS.PHASECHK.TRANS64 P0, [R17+URZ+0x38800], R2 ;  /* 0x03880002110085a7 */ /* 0x000ea2000800007f */
[----:B------:R-:W-:Y:S04]  /*7d60*/  BSSY B0, `(.L_x_8650) ;  /* 0x0000006000007945 */ /* 0x000fe80003800000 */
[----:B--2---:R-:W-:Y:S05]  /*7d70*/  @P0 BRA `(.L_x_8651) ;  /* 0x0000000000100947 */ /* 0x004fea0003800000 */
.L_x_8652:
[----:B--2---:R2:W3:Y:S02]  /*7d80*/  SYNCS.PHASECHK.TRANS64.TRYWAIT P0, [R17+URZ+0x38800], R2 ;  /* 0x03880002110075a7 */ /* 0x0044e4000800017f */
[----:B---3--:R-:W-:Y:S05]  /*7d90*/  @!P0 NANOSLEEP.SYNCS 0x989680 ;  /* 0x009896800000895d */ /* 0x008fea0003900000 */
[----:B------:R-:W3:Y:S02]  /*7da0*/  @!P0 SYNCS.PHASECHK.TRANS64 P0, [R17+URZ+0x38800], R2 ;  /* 0x03880002110085a7 */ /* 0x000ee4000800007f */
[----:B---3--:R-:W-:Y:S05]  /*7db0*/  @!P0 BRA `(.L_x_8652) ;  /* 0xfffffffc00f08947 */ /* 0x008fea000383ffff */
.L_x_8651:
[----:B------:R-:W-:Y:S05]  /*7dc0*/  BSYNC B0 ;  /* 0x0000000000007941 */ /* 0x000fea0003800000 */
.L_x_8650:
[----:B------:R-:W-:Y:S05]  /*7dd0*/  BRA `(.L_x_8653) ;  /* 0x0000002c00507947 */ /* 0x000fea0003800000 */
.L_x_8649:
        /* <DEDUP_REMOVED lines=31> */
.L_x_8655:
[----:B------:R-:W-:Y:S05]  /*7fd0*/  BSYNC B6 ;  /* 0x0000000000067941 */ /* 0x000fea0003800000 */
.L_x_8654:
        /* <DEDUP_REMOVED lines=43> */
.L_x_8897:
        /* <DEDUP_REMOVED lines=8> */
[----:B------:R-:W4:Y:S01]  /*8310*/  LDL R7, [R1+0x74] ;  /* 0x0000740001077983 */ /* 0x000f220000100800 */
[----:B------:R-:W-:Y:S01]  /*8320*/  ULDC UR4, c[0x0][0x3f4] ;  /* 0x0000fd0000047ab9 */ /* 0x000fe20000000800 */
[----:B---3--:R-:W-:Y:S01]  /*8330*/  IMAD.MOV.U32 R2, RZ, RZ, R5 ;  /* 0x000000ffff027224 */ /* 0x008fe200078e0005 */
[----:B------:R-:W-:Y:S01]  /*8340*/  ISETP.GE.AND P2, PT, R188, UR4, PT ;  /* 0x00000004bc007c0c */ /* 0x000fe2000bf46270 */
[----:B--2---:R-:W-:Y:S01]  /*8350*/  IMAD.MOV.U32 R3, RZ, RZ, R0 ;  /* 0x000000ffff037224 */ /* 0x004fe200078e0000 */
        /* <DEDUP_REMOVED lines=8> */
[-C--:B--2---:R-:W-:Y:S02]  /*83e0*/  @!P3 IADD3 R2, P0, R5, R4.reuse, RZ ;  /* 0x000000040502b210 */ /* 0x084fe40007f1e0ff */
[----:B0-----:R-:W-:-:S02]  /*83f0*/  @!P3 IADD3 R4, P1, R6, R4, RZ ;  /* 0x000000040604b210 */ /* 0x001fc40007f3e0ff */
[----:B----4-:R-:W-:Y:S02]  /*8400*/  @!P3 SHF.L.U64.HI R11, R209, 0x1, R7 ;  /* 0x00000001d10bb819 */ /* 0x010fe40000010207 */
[----:B------:R-:W-:-:S03]  /*8410*/  MOV R7, R8 ;  /* 0x0000000800077202 */ /* 0x000fc60000000f00 */
[----:B------:R-:W-:Y:S02]  /*8420*/  @!P3 IMAD.X R3, R0, 0x1, R11, P0 ;  /* 0x000000010003b824 */ /* 0x000fe400000e060b */
[----:B------:R-:W-:-:S03]  /*8430*/  @!P2 IMAD.WIDE R6, R188, 0x2, R6 ;  /* 0x00000002bc06a825 */ /* 0x000fc600078e0206 */
[----:B------:R0:W5:Y:S01]  /*8440*/  @!P3 LD.E.64 R24, desc[UR40][R2.64] ;  /* 0x000000280218b980 */ /* 0x000162000c101b00 */
[----:B------:R-:W-:-:S03]  /*8450*/  @!P3 IMAD.X R5, R8, 0x1, R11, P1 ;  /* 0x000000010805b824 */ /* 0x000fc600008e060b */
[----:B------:R0:W5:Y:S04]  /*8460*/  @!P2 LD.E.64 R28, desc[UR40][R6.64] ;  /* 0x00000028061ca980 */ /* 0x000168000c101b00 */
[----:B------:R0:W5:Y:S02]  /*8470*/  @!P3 LD.E.64 R20, desc[UR40][R4.64] ;  /* 0x000000280414b980 */ /* 0x000164000c101b00 */
.L_x_8660:
[----:B------:R-:W-:Y:S05]  /*8480*/  BSYNC B1 ;  /* 0x0000000000017941 */ /* 0x000fea0003800000 */
.L_x_8659:
[----:B--2--5:R-:W-:Y:S01]  /*8490*/  IMAD.MOV.U32 R0, RZ, RZ, R24 ;  /* 0x000000ffff007224 */ /* 0x024fe200078e0018 */
[----:B------:R-:W-:Y:S01]  /*84a0*/  UMOV UR4, 0xffffffff ;  /* 0xffffffff00047882 */ /* 0x000fe20000000000 */
[----:B0-----:R-:W-:Y:S02]  /*84b0*/  IMAD.MOV.U32 R2, RZ, RZ, R25 ;  /* 0x000000ffff027224 */ /* 0x001fe400078e0019 */
        /* <DEDUP_REMOVED lines=11> */
[----:B------:R-:W-:Y:S02]  /*8570*/  CS2R R2, SRZ ;  /* 0x0000000000027805 */ /* 0x000fe4000001ff00 */
[----:B------:R-:W-:Y:S01]  /*8580*/  PRMT R43, R43, 0x5410, R0 ;  /* 0x000054102b2b7816 */ /* 0x000fe20000000000 */
[----:B------:R-:W-:Y:S06]  /*8590*/  BRA.DIV UR4, `(.L_x_8661) ;  /* 0x000001c204247947 */ /* 0x000fec000b800000 */
[----:B---3--:R0:W2:Y:S04]  /*85a0*/  SHFL.IDX PT, R5, R10, 0x1, 0x1c1f ;  /* 0x003c1f000a057f89 */ /* 0x0080a800000e0000 */
[----:B------:R0:W3:Y:S04]  /*85b0*/  SHFL.IDX PT, R4, R9, 0x1, 0x1c1f ;  /* 0x003c1f0009047f89 */ /* 0x0000e800000e0000 */
[----:B------:R0:W0:Y:S04]  /*85c0*/  SHFL.IDX PT, R7, R31, 0x1, 0x1c1f ;  /* 0x003c1f001f077f89 */ /* 0x00002800000e0000 */
[----:B------:R0:W0:Y:S02]  /*85d0*/  SHFL.IDX PT, R14, R30, 0x1, 0x1c1f ;  /* 0x003c1f001e0e7f89 */ /* 0x00002400000e0000 */
.L_x_8903:
[----:B------:R-:W5:Y:S01]  /*85e0*/  LDL R6, [R1+0x68] ;  /* 0x0000680001067983 */ /* 0x000f620000100800 */
[----:B------:R-:W-:Y:S01]  /*85f0*/  VIADD R33, R33, 0x20 ;  /* 0x0000002021217836 */ /* 0x000fe20000000000 */
[----:B------:R-:W-:Y:S01]  /*8600*/  BSSY B1, `(.L_x_8662) ;  /* 0x0000023000017945 */ /* 0x000fe20003800000 */
[----:B01----:R-:W-:Y:S01]  /*8610*/  IMAD.SHL.U32 R30, R194, 0x40, RZ ;  /* 0x00000040c21e7824 */ /* 0x003fe200078e00ff */
[----:B------:R-:W-:Y:S02]  /*8620*/  CS2R R10, SRZ ;  /* 0x00000000000a7805 */ /* 0x000fe4000001ff00 */
[----:B----4-:R-:W-:Y:S02]  /*8630*/  CS2R R8, SRZ ;  /* 0x0000000000087805 */ /* 0x010fe4000001ff00 */
[----:B------:R-:W-:Y:S02]  /*8640*/  ISETP.GE.AND P0, PT, R33, R32, PT ;  /* 0x000000202100720c */ /* 0x000fe40003f06270 */
[----:B------:R-:W-:-:S02]  /*8650*/  CS2R R12, SRZ ;  /* 0x00000000000c7805 */ /* 0x000fc4000001ff00 */
        /* <DEDUP_REMOVED lines=13> */
[C---:B------:R-:W-:Y:S01]  /*8730*/  @!P3 IMAD.SHL.U32 R9, R209.reuse, 0x2, RZ ;  /* 0x00000002d109b824 */ /* 0x040fe200078e00ff */
[----:B------:R0:W5:Y:S04]  /*8740*/  @!P2 LD.E.64 R10, desc[UR40][R2.64] ;  /* 0x00000028020aa980 */ /* 0x000168000c101b00 */
[----:B------:R-:W-:Y:S02]  /*8750*/  @!P3 IADD3 R4, P0, R4, R9, RZ ;  /* 0x000000090404b210 */ /* 0x000fe40007f1e0ff */
[----:B------:R-:W-:Y:S01]  /*8760*/  CS2R R12, SRZ ;  /* 0x00000000000c7805 */ /* 0x000fe2000001ff00 */
[----:B0-----:R-:W-:Y:S02]  /*8770*/  IMAD.MOV.U32 R2, RZ, RZ, R14 ;  /* 0x000000ffff027224 */ /* 0x001fe400078e000e */
[----:B------:R-:W-:Y:S01]  /*8780*/  IMAD.MOV.U32 R3, RZ, RZ, R7 ;  /* 0x000000ffff037224 */ /* 0x000fe200078e0007 */
[----:B----4-:R-:W-:-:S02]  /*8790*/  @!P3 SHF.L.U64.HI R8, R209, 0x1, R6 ;  /* 0x00000001d108b819 */ /* 0x010fc40000010206 */
        /* <DEDUP_REMOVED lines=9> */
.L_x_8663:
[----:B------:R-:W-:Y:S05]  /*8830*/  BSYNC B1 ;  /* 0x0000000000017941 */ /* 0x000fea0003800000 */
.L_x_8662:
[----:B0-----:R-:W4:Y:S01]  /*8840*/  LDL R15, [R1+0x14] ;  /* 0x00001400010f7983 */ /* 0x001f220000100800 */
[----:B------:R-:W0:Y:S01]  /*8850*/  SYNCS.PHASECHK.TRANS64.TRYWAIT P0, [R17+URZ+0x38800], R34 ;  /* 0x03880022110075a7 */ /* 0x000e22000800017f */
[----:B--2---:R-:W-:Y:S01]  /*8860*/  LOP3.LUT R5, R30, 0x1c0, RZ, 0xc0, !PT ;  /* 0x000001c01e057812 */ /* 0x004fe200078ec0ff */
[----:B-----5:R-:W-:Y:S01]  /*8870*/  IMAD.MOV.U32 R6, RZ, RZ, R2 ;  /* 0x000000ffff067224 */ /* 0x020fe200078e0002 */
[----:B------:R-:W-:Y:S01]  /*8880*/  VIADDMNMX R31, R32, -R213, 0x40, PT ;  /* 0x00000040201f7446 */ /* 0x000fe200038009d5 */
[----:B------:R-:W-:Y:S01]  /*8890*/  IMAD.MOV.U32 R7, RZ, RZ, R11 ;  /* 0x000000ffff077224 */ /* 0x000fe200078e000b */
[----:B---3--:R-:W-:Y:S01]  /*88a0*/  LOP3.LUT R4, R5, 0x18, R18, 0xf8, !PT ;  /* 0x0000001805047812 */ /* 0x008fe200078ef812 */
[----:B------:R-:W-:Y:S01]  /*88b0*/  IMAD.MOV.U32 R14, RZ, RZ, R8 ;  /* 0x000000ffff0e7224 */ /* 0x000fe200078e0008 */
[----:B------:R-:W-:Y:S01]  /*88c0*/  SHF.R.U32.HI R5, RZ, 0x3, R5 ;  /* 0x00000003ff057819 */ /* 0x000fe20000011605 */
[----:B------:R-:W-:Y:S01]  /*88d0*/  BSSY B1, `(.L_x_8664) ;  /* 0x0000014000017945 */ /* 0x000fe20003800000 */
[----:B------:R-:W-:Y:S01]  /*88e0*/  PRMT R45, R6, 0x7610, R45 ;  /* 0x00007610062d7816 */ /* 0x000fe2000000002d */
[----:B------:R-:W-:Y:S01]  /*88f0*/  IMAD.MOV.U32 R6, RZ, RZ, R10 ;  /* 0x000000ffff067224 */ /* 0x000fe200078e000a */
[----:B------:R-:W-:Y:S01]  /*8900*/  LOP3.LUT R4, R4, R5, RZ, 0x3c, !PT ;  /* 0x0000000504047212 */ /* 0x000fe200078e3cff */
[----:B------:R-:W-:Y:S01]  /*8910*/  IMAD.MOV.U32 R5, RZ, RZ, R3 ;  /* 0x000000ffff057224 */ /* 0x000fe200078e0003 */
[----:B------:R-:W-:-:S02]  /*8920*/  PRMT R46, R7, 0x5410, R14 ;  /* 0x00005410072e7816 */ /* 0x000fc4000000000e */
[----:B------:R-:W-:Y:S01]  /*8930*/  PRMT R45, R45, 0x5410, R6 ;  /* 0x000054102d2d7816 */ /* 0x000fe20000000006 */
[----:B------:R-:W-:Y:S01]  /*8940*/  IMAD.MOV.U32 R6, RZ, RZ, R12 ;  /* 0x000000ffff067224 */ /* 0x000fe200078e000c */
[----:B------:R-:W-:Y:S01]  /*8950*/  PRMT R30, R5, 0x7610, R30 ;  /* 0x00007610051e7816 */ /* 0x000fe2000000001e */
[----:B------:R-:W-:Y:S01]  /*8960*/  IMAD.MOV.U32 R5, RZ, RZ, R9 ;  /* 0x000000ffff057224 */ /* 0x000fe200078e0009 */
[----:B------:R-:W-:Y:S02]  /*8970*/  LOP3.LUT P2, RZ, R194, 0x4, RZ, 0xc0, !PT ;  /* 0x00000004c2ff7812 */ /* 0x000fe4000784c0ff */
[----:B------:R-:W-:Y:S02]  /*8980*/  ISETP.GE.AND P1, PT, R192, R31, PT ;  /* 0x0000001fc000720c */ /* 0x000fe40003f26270 */
[----:B------:R-:W-:Y:S01]  /*8990*/  PRMT R30, R30, 0x5410, R5 ;  /* 0x000054101e1e7816 */ /* 0x000fe20000000005 */
[----:B------:R-:W-:Y:S01]  /*89a0*/  IMAD.MOV.U32 R5, RZ, RZ, R13 ;  /* 0x000000ffff057224 */ /* 0x000fe200078e000d */
[----:B------:R-:W-:Y:S01]  /*89b0*/  PRMT R47, R6, 0x7610, R47 ;  /* 0x00007610062f7816 */ /* 0x000fe2000000002f */
[----:B----4-:R-:W-:-:S04]  /*89c0*/  IMAD R4, R15, 0x200, R4 ;  /* 0x000002000f047824 */ /* 0x010fc800078e0204 */
[----:B------:R-:W-:-:S04]  /*89d0*/  IMAD R15, R4, 0x2, R17 ;  /* 0x00000002040f7824 */ /* 0x000fc800078e0211 */
[C---:B------:R-:W-:Y:S02]  /*89e0*/  VIADD R4, R15.reuse, 0x20400 ;  /* 0x000204000f047836 */ /* 0x040fe40000000000 */
[----:B------:R-:W-:Y:S01]  /*89f0*/  VIADD R14, R15, 0x20440 ;  /* 0x000204400f0e7836 */ /* 0x000fe20000000000 */
[----:B0-----:R-:W-:Y:S06]  /*8a00*/  @!P0 BRA `(.L_x_8665) ;  /* 0x000001bc00788947 */ /* 0x001fec0003800000 */
.L_x_8904:
[----:B------:R-:W-:Y:S05]  /*8a10*/  BSYNC B1 ;  /* 0x0000000000017941 */ /* 0x000fea0003800000 */
.L_x_8664:
        /* <DEDUP_REMOVED lines=51> */
.L_x_8669:
[----:B------:R-:W-:Y:S05]  /*8d50*/  BSYNC B2 ;  /* 0x0000000000027941 */ /* 0x000fea0003800000 */
.L_x_8668:
        /* <DEDUP_REMOVED lines=14> */
[C---:B0-----:R-:W-:Y:S01]  /*8e40*/  FMUL.FTZ R34, R25.reuse, R27 ;  /* 0x0000001b19227220 */ /* 0x041fe20000410000 */
        /* <DEDUP_REMOVED lines=28> */
.L_x_8667:
[----:B------:R-:W-:Y:S05]  /*9010*/  BSYNC B1 ;  /* 0x0000000000017941 */ /* 0x000fea0003800000 */
.L_x_8666:
        /* <DEDUP_REMOVED lines=50> */
.L_x_8672:
[----:B------:R-:W-:Y:S05]  /*9340*/  BSYNC B1 ;  /* 0x0000000000017941 */ /* 0x000fea0003800000 */
.L_x_8671:
[----:B------:R-:W-:Y:S05]  /*9350*/  @P1 BRA `(.L_x_8670) ;  /* 0x0000001400cc1947 */ /* 0x000fea0003800000 */
[----:B-1----:R-:W1:Y:S01]  /*9360*/  LDS.128 R4, [R14+0x1000] ;  /* 0x001000000e047984 */ /* 0x002e620000000c00 */
        /* <DEDUP_REMOVED lines=8> */
[----:B-1----:R-:W-:-:S02]  /*93f0*/  HADD2.F32 R9, -RZ, R7.H1_H1 ;  /* 0x30000007ff097230 */ /* 0x002fc40000004100 */
[--C-:B------:R-:W-:Y:S02]  /*9400*/  HADD2.F32 R2, -RZ, R4.reuse.H0_H0 ;  /* 0x20000004ff027230 */ /* 0x100fe40000004100 */
[----:B------:R-:W-:Y:S02]  /*9410*/  HADD2.F32 R4, -RZ, R4.H1_H1 ;  /* 0x30000004ff047230 */ /* 0x000fe40000004100 */
[C---:B------:R-:W-:Y:S01]  /*9420*/  FMUL.FTZ R15, R9.reuse, R12 ;  /* 0x0000000c090f7220 */ /* 0x040fe20000410000 */
[----:B------:R-:W-:Y:S02]  /*9430*/  HADD2.F32 R8, -RZ, R7.H0_H0 ;  /* 0x20000007ff087230 */ /* 0x000fe40000004100 */
[----:B------:R-:W-:Y:S01]  /*9440*/  FMUL.FTZ R21, R9, R10 ;  /* 0x0000000a09157220 */ /* 0x000fe20000410000 */
[--C-:B------:R-:W-:Y:S02]  /*9450*/  HADD2.F32 R7, -RZ, R6.reuse.H0_H0 ;  /* 0x20000006ff077230 */ /* 0x100fe40000004100 */
[----:B------:R-:W-:Y:S01]  /*9460*/  FMUL.FTZ R9, R4, R13 ;  /* 0x0000000d04097220 */ /* 0x000fe20000410000 */
[----:B------:R-:W-:-:S02]  /*9470*/  HADD2.F32 R6, -RZ, R6.H1_H1 ;  /* 0x30000006ff067230 */ /* 0x000fc40000004100 */
[----:B------:R-:W-:Y:S01]  /*9480*/  FFMA.FTZ R20, R8, R10, -R15 ;  /* 0x0000000a08147223 */ /* 0x000fe2000001080f */
[-C--:B------:R-:W-:Y:S01]  /*9490*/  FMUL.FTZ R15, R4, R11.reuse ;  /* 0x0000000b040f7220 */ /* 0x080fe20000410000 */
[----:B------:R-:W-:Y:S01]  /*94a0*/  FFMA.FTZ R11, R2, R11, -R9 ;  /* 0x0000000b020b7223 */ /* 0x000fe20000010809 */
[--C-:B------:R-:W-:Y:S02]  /*94b0*/  HADD2.F32 R9, -RZ, R30.reuse.H1_H1 ;  /* 0x3000001eff097230 */ /* 0x100fe40000004100 */
[----:B------:R-:W-:Y:S01]  /*94c0*/  FFMA.FTZ R21, R8, R12, R21 ;  /* 0x0000000c08157223 */ /* 0x000fe20000010015 */
[--C-:B------:R-:W-:Y:S02]  /*94d0*/  HADD2.F32 R3, -RZ, R5.reuse.H0_H0 ;  /* 0x20000005ff037230 */ /* 0x100fe40000004100 */
[----:B------:R-:W-:Y:S01]  /*94e0*/  FFMA.FTZ R2, R2, R13, R15 ;  /* 0x0000000d02027223 */ /* 0x000fe2000001000f */
[----:B------:R-:W-:Y:S02]  /*94f0*/  HADD2.F32 R30, -RZ, R30.H0_H0 ;  /* 0x2000001eff1e7230 */ /* 0x000fe40000004100 */
[----:B------:R-:W-:Y:S01]  /*9500*/  FMUL.FTZ R10, R6, R9 ;  /* 0x00000009060a7220 */ /* 0x000fe20000410000 */
[----:B------:R-:W-:-:S02]  /*9510*/  HADD2.F32 R5, -RZ, R5.H1_H1 ;  /* 0x30000005ff057230 */ /* 0x000fc40000004100 */
[----:B------:R-:W-:Y:S02]  /*9520*/  HADD2.F32 R8, -RZ, R24.H0_H0 ;  /* 0x20000018ff087230 */ /* 0x000fe40000004100 */
[-C--:B------:R-:W-:Y:S01]  /*9530*/  FMUL.FTZ R12, R6, R30.reuse ;  /* 0x0000001e060c7220 */ /* 0x080fe20000410000 */
[----:B------:R-:W-:Y:S02]  /*9540*/  HADD2.F32 R4, -RZ, R25.H0_H0 ;  /* 0x20000019ff047230 */ /* 0x000fe40000004100 */
[----:B------:R-:W-:Y:S01]  /*9550*/  FFMA.FTZ R10, R7, R30, -R10 ;  /* 0x0000001e070a7223 */ /* 0x000fe2000001080a */
[----:B------:R-:W-:Y:S01]  /*9560*/  FMUL.FTZ R6, R5, R8 ;  /* 0x0000000805067220 */ /* 0x000fe20000410000 */
[----:B------:R-:W-:Y:S01]  /*9570*/  FFMA.FTZ R9, R7, R9, R12 ;  /* 0x0000000907097223 */ /* 0x000fe2000001000c */
[----:B------:R-:W-:Y:S01]  /*9580*/  FMUL.FTZ R13, R5, R4 ;  /* 0x00000004050d7220 */ /* 0x000fe20000410000 */
        /* <DEDUP_REMOVED lines=8> */
.L_x_8657:
        /* <DEDUP_REMOVED lines=37> */
[----:B------:R-:W3:Y:S04]  /*9860*/  SHFL.IDX PT, R0, R25, RZ, 0x1c1f ;  /* 0x001c1fff19007589 */ /* 0x000ee800000e0000 */
[----:B------:R-:W4:Y:S04]  /*9870*/  SHFL.IDX PT, R14, R34, RZ, 0x1c1f ;  /* 0x001c1fff220e7589 */ /* 0x000f2800000e0000 */
[----:B------:R-:W5:Y:S01]  /*9880*/  SHFL.IDX PT, R3, R27, RZ, 0x1c1f ;  /* 0x001c1fff1b037589 */ /* 0x000f6200000e0000 */
[----:B-1----:R-:W-:-:S04]  /*9890*/  ISETP.GE.AND P0, PT, R18, R37, PT ;  /* 0x000000251200720c */ /* 0x002fc80003f06270 */
[----:B------:R-:W-:-:S13]  /*98a0*/  ISETP.GE.OR P1, PT, R33, R24, P0 ;  /* 0x000000182100720c */ /* 0x000fda0000726670 */
[C---:B------:R-:W-:Y:S01]  /*98b0*/  @!P1 IMAD.SHL.U32 R5, R18.reuse, 0x2, RZ ;  /* 0x0000000212059824 */ /* 0x040fe200078e00ff */
[----:B------:R-:W-:-:S04]  /*98c0*/  @!P1 SHF.L.U64.HI R6, R18, 0x1, R19 ;  /* 0x0000000112069819 */ /* 0x000fc80000010213 */
[----:B--2---:R-:W-:-:S05]  /*98d0*/  @!P1 IADD3 R8, P2, R2, R5, RZ ;  /* 0x0000000502089210 */ /* 0x004fca0007f5e0ff */
[----:B---3--:R-:W-:Y:S01]  /*98e0*/  @!P1 IMAD.X R9, R0, 0x1, R6, P2 ;  /* 0x0000000100099824 */ /* 0x008fe200010e0606 */
[----:B----4-:R-:W-:-:S05]  /*98f0*/  @!P1 IADD3 R4, P2, R14, R5, RZ ;  /* 0x000000050e049210 */ /* 0x010fca0007f5e0ff */
[----:B0-----:R-:W2:Y:S01]  /*9900*/  @!P1 LD.E.128 R8, desc[UR40][R8.64] ;  /* 0x0000002808089980 */ /* 0x001ea2000c101d00 */
[----:B-----5:R-:W-:-:S06]  /*9910*/  @!P1 IMAD.X R5, R3, 0x1, R6, P2 ;  /* 0x0000000103059824 */ /* 0x020fcc00010e0606 */
[----:B------:R-:W3:Y:S01]  /*9920*/  @!P1 LD.E.128 R4, desc[UR40][R4.64] ;  /* 0x0000002804049980 */ /* 0x000ee2000c101d00 */
[----:B------:R-:W-:Y:S02]  /*9930*/  CS2R R2, SRZ ;  /* 0x0000000000027805 */ /* 0x000fe4000001ff00 */
[----:B------:R-:W-:Y:S02]  /*9940*/  CS2R R20, SRZ ;  /* 0x0000000000147805 */ /* 0x000fe4000001ff00 */
[----:B------:R-:W-:Y:S01]  /*9950*/  CS2R R28, SRZ ;  /* 0x00000000001c7805 */ /* 0x000fe2000001ff00 */
[----:B------:R-:W0:Y:S01]  /*9960*/  SHFL.IDX PT, R25, R25, 0x1, 0x1c1f ;  /* 0x003c1f0019197f89 */ /* 0x000e2200000e0000 */
[----:B------:R-:W-:-:S03]  /*9970*/  CS2R R30, SRZ ;  /* 0x00000000001e7805 */ /* 0x000fc6000001ff00 */
[----:B------:R-:W1:Y:S04]  /*9980*/  SHFL.IDX PT, R14, R34, 0x1, 0x1c1f ;  /* 0x003c1f00220e7f89 */ /* 0x000e6800000e0000 */
[----:B------:R-:W4:Y:S04]  /*9990*/  SHFL.IDX PT, R27, R27, 0x1, 0x1c1f ;  /* 0x003c1f001b1b7f89 */ /* 0x000f2800000e0000 */
[----:B------:R5:W0:Y:S01]  /*99a0*/  SHFL.IDX PT, R26, R32, 0x1, 0x1c1f ;  /* 0x003c1f00201a7f89 */ /* 0x000a2200000e0000 */
[----:B--2---:R-:W-:Y:S02]  /*99b0*/  @!P1 IMAD.MOV.U32 R2, RZ, RZ, R8 ;  /* 0x000000ffff029224 */ /* 0x004fe400078e0008 */
[----:B------:R-:W-:-:S02]  /*99c0*/  @!P1 IMAD.MOV.U32 R20, RZ, RZ, R10 ;  /* 0x000000ffff149224 */ /* 0x000fc400078e000a */
[----:B------:R-:W-:Y:S02]  /*99d0*/  IMAD.MOV.U32 R0, RZ, RZ, R2 ;  /* 0x000000ffff007224 */ /* 0x000fe400078e0002 */
[----:B------:R-:W-:Y:S02]  /*99e0*/  @!P1 IMAD.MOV.U32 R3, RZ, RZ, R9 ;  /* 0x000000ffff039224 */ /* 0x000fe400078e0009 */
[----:B---3--:R-:W-:Y:S01]  /*99f0*/  @!P1 IMAD.MOV.U32 R29, RZ, RZ, R5 ;  /* 0x000000ffff1d9224 */ /* 0x008fe200078e0005 */
[----:B------:R-:W-:Y:S01]  /*9a00*/  PRMT R54, R54, 0x5410, R0 ;  /* 0x0000541036367816 */ /* 0x000fe20000000000 */
[----:B------:R-:W-:Y:S02]  /*9a10*/  IMAD.MOV.U32 R0, RZ, RZ, R20 ;  /* 0x000000ffff007224 */ /* 0x000fe400078e0014 */
[----:B------:R-:W-:Y:S02]  /*9a20*/  @!P1 IMAD.MOV.U32 R30, RZ, RZ, R6 ;  /* 0x000000ffff1e9224 */ /* 0x000fe400078e0006 */
[----:B------:R-:W-:Y:S01]  /*9a30*/  @!P1 IMAD.MOV.U32 R21, RZ, RZ, R11 ;  /* 0x000000ffff159224 */ /* 0x000fe200078e000b */
[----:B------:R-:W-:Y:S01]  /*9a40*/  PRMT R35, R0, 0x7610, R35 ;  /* 0x0000761000237816 */ /* 0x000fe20000000023 */
[----:B------:R-:W-:-:S02]  /*9a50*/  @!P1 IMAD.MOV.U32 R28, RZ, RZ, R4 ;  /* 0x000000ffff1c9224 */ /* 0x000fc400078e0004 */
[----:B------:R-:W-:Y:S02]  /*9a60*/  @!P1 IMAD.MOV.U32 R31, RZ, RZ, R7 ;  /* 0x000000ffff1f9224 */ /* 0x000fe400078e0007 */
[----:B------:R-:W-:Y:S02]  /*9a70*/  IMAD.MOV.U32 R4, RZ, RZ, R29 ;  /* 0x000000ffff047224 */ /* 0x000fe400078e001d */
[----:B------:R-:W-:Y:S02]  /*9a80*/  IMAD.MOV.U32 R5, RZ, RZ, R30 ;  /* 0x000000ffff057224 */ /* 0x000fe400078e001e */
[----:B------:R-:W-:Y:S01]  /*9a90*/  IMAD.MOV.U32 R12, RZ, RZ, R3 ;  /* 0x000000ffff0c7224 */ /* 0x000fe200078e0003 */
[----:B------:R-:W-:Y:S01]  /*9aa0*/  PRMT R47, R4, 0x7610, R47 ;  /* 0x00007610042f7816 */ /* 0x000fe2000000002f */
[----:B------:R-:W-:Y:S01]  /*9ab0*/  IMAD.MOV.U32 R8, RZ, RZ, R21 ;  /* 0x000000ffff087224 */ /* 0x000fe200078e0015 */
[----:B------:R-:W-:Y:S01]  /*9ac0*/  PRMT R55, R5, 0x7610, R55 ;  /* 0x0000761005377816 */ /* 0x000fe20000000037 */
[----:B------:R-:W-:Y:S01]  /*9ad0*/  IMAD.MOV.U32 R0, RZ, RZ, R28 ;  /* 0x000000ffff007224 */ /* 0x000fe200078e001c */
[----:B------:R-:W-:Y:S01]  /*9ae0*/  PRMT R46, R12, 0x7610, R46 ;  /* 0x000076100c2e7816 */ /* 0x000fe2000000002e */
[----:B------:R-:W-:Y:S01]  /*9af0*/  IMAD.MOV.U32 R6, RZ, RZ, R31 ;  /* 0x000000ffff067224 */ /* 0x000fe200078e001f */
[----:B-----5:R-:W-:-:S02]  /*9b00*/  PRMT R32, R8, 0x7610, R32 ;  /* 0x0000761008207816 */ /* 0x020fc40000000020 */
[----:B------:R-:W-:Y:S02]  /*9b10*/  CS2R R4, SRZ ;  /* 0x0000000000047805 */ /* 0x000fe4000001ff00 */
[----:B------:R-:W-:Y:S02]  /*9b20*/  PRMT R54, R0, 0x7610, R54 ;  /* 0x0000761000367816 */ /* 0x000fe40000000036 */
[----:B01--4-:R-:W-:-:S07]  /*9b30*/  PRMT R50, R6, 0x7610, R50 ;  /* 0x0000761006327816 */ /* 0x013fce0000000032 */
.L_x_8914:
        /* <DEDUP_REMOVED lines=24> */
.L_x_8675:
[----:B------:R-:W-:Y:S05]  /*9cc0*/  BSYNC B1 ;  /* 0x0000000000017941 */ /* 0x000fea0003800000 */
.L_x_8674:
[----:B------:R-:W0:Y:S01]  /*9cd0*/  SYNCS.PHASECHK.TRANS64.TRYWAIT P1, [R17+URZ+0x38800], R12 ;  /* 0x0388000c110075a7 */ /* 0x000e22000802017f */
[----:B------:R-:W-:Y:S01]  /*9ce0*/  VIADDMNMX R13, R24, -R213, 0x40, PT ;  /* 0x00000040180d7446 */ /* 0x000fe200038009d5 */
        /* <DEDUP_REMOVED lines=14> */
[----:B------:R-:W-:-:S03]  /*9dd0*/  IMAD.IADD R36, R18, 0x1, R37 ;  /* 0x0000000112247824 */ /* 0x000fc600078e0225 */
[----:B------:R-:W-:Y:S01]  /*9de0*/  PRMT R57, R15, 0x5410, R24 ;  /* 0x000054100f397816 */ /* 0x000fe20000000018 */
[----:B0-----:R-:W-:Y:S06]  /*9df0*/  @!P1 BRA `(.L_x_8677) ;  /* 0x000001ac00f89947 */ /* 0x001fec0003800000 */
.L_x_8915:
[----:B------:R-:W-:Y:S05]  /*9e00*/  BSYNC B1 ;  /* 0x0000000000017941 */ /* 0x000fea0003800000 */
.L_x_8676:
[----:B------:R-:W-:Y:S01]  /*9e10*/  BSSY B1, `(.L_x_8678) ;  /* 0x0000064000017945 */ /* 0x000fe20003800000 */
[----:B------:R-:W-:Y:S01]  /*9e20*/  IMAD.MOV.U32 R33, RZ, RZ, R10 ;  /* 0x000000ffff217224 */ /* 0x000fe200078e000a */
[----:B------:R-:W-:Y:S01]  /*9e30*/  LOP3.LUT R36, R36, 0x38, RZ, 0xc0, !PT ;  /* 0x0000003824247812 */ /* 0x000fe200078ec0ff */
[----:B------:R-:W-:Y:S01]  /*9e40*/  IMAD.MOV.U32 R34, RZ, RZ, R11 ;  /* 0x000000ffff227224 */ /* 0x000fe200078e000b */
[----:B------:R-:W-:Y:S06]  /*9e50*/  @P2 BRA `(.L_x_8679) ;  /* 0x00000004007c2947 */ /* 0x000fec0003800000 */
[----:B------:R-:W2:Y:S01]  /*9e60*/  LDL R25, [R1+0x14] ;  /* 0x0000140001197983 */ /* 0x000ea20000100800 */
[----:B0-----:R-:W-:Y:S01]  /*9e70*/  IMAD.SHL.U32 R12, R194, 0x40, RZ ;  /* 0x00000040c20c7824 */ /* 0x001fe200078e00ff */
[--C-:B------:R-:W-:Y:S01]  /*9e80*/  SHF.R.U64 R28, R28, 0x10, R29.reuse ;  /* 0x000000101c1c7819 */ /* 0x100fe2000000121d */
[----:B------:R-:W-:Y:S01]  /*9e90*/  HADD2.F32 R47, -RZ, R47.H0_H0 ;  /* 0x2000002fff2f7230 */ /* 0x000fe20000004100 */
[----:B------:R-:W-:Y:S01]  /*9ea0*/  SHF.R.U32.HI R49, RZ, 0x10, R29 ;  /* 0x00000010ff317819 */ /* 0x000fe2000001161d */
[----:B------:R-:W-:Y:S01]  /*9eb0*/  HADD2.F32 R46, -RZ, R46.H0_H0 ;  /* 0x2000002eff2e7230 */ /* 0x000fe20000004100 */
[----:B------:R-:W-:Y:S01]  /*9ec0*/  LOP3.LUT R13, R12, 0x1c0, RZ, 0xc0, !PT ;  /* 0x000001c00c0d7812 */ /* 0x000fe200078ec0ff */
[----:B------:R-:W-:Y:S01]  /*9ed0*/  HADD2.F32 R50, -RZ, R50.H0_H0 ;  /* 0x20000032ff327230 */ /* 0x000fe20000004100 */
[----:B------:R-:W-:Y:S01]  /*9ee0*/  SHF.R.U64 R2, R2, 0x10, R3 ;  /* 0x0000001002027819 */ /* 0x000fe20000001203 */
[----:B------:R-:W-:Y:S01]  /*9ef0*/  HADD2.F32 R49, -RZ, R49.H0_H0 ;  /* 0x20000031ff317230 */ /* 0x000fe20000004100 */
[----:B------:R-:W-:-:S02]  /*9f00*/  LOP3.LUT R12, R13, 0x38, R18, 0xf8, !PT ;  /* 0x000000380d0c7812 */ /* 0x000fc400078ef812 */
[----:B------:R-:W-:Y:S02]  /*9f10*/  SHF.R.U32.HI R15, RZ, 0x3, R13 ;  /* 0x00000003ff0f7819 */ /* 0x000fe4000001160d */
[----:B------:R-:W-:Y:S02]  /*9f20*/  SHF.R.U32.HI R48, RZ, 0x10, R3 ;  /* 0x00000010ff307819 */ /* 0x000fe40000011603 */
[----:B------:R-:W-:Y:S02]  /*9f30*/  LOP3.LUT R12, R12, R15, RZ, 0x3c, !PT ;  /* 0x0000000f0c0c7212 */ /* 0x000fe400078e3cff */
[----:B------:R-:W-:Y:S02]  /*9f40*/  LOP3.LUT R24, R15, R36, R13, 0x1e, !PT ;  /* 0x000000240f187212 */ /* 0x000fe400078e1e0d */
[----:B------:R-:W-:Y:S02]  /*9f50*/  SHF.R.U64 R3, R20, 0x10, R21 ;  /* 0x0000001014037819 */ /* 0x000fe40000001215 */
[----:B------:R-:W-:-:S02]  /*9f60*/  SHF.R.U64 R20, R30, 0x10, R31 ;  /* 0x000000101e147819 */ /* 0x000fc4000000121f */
[----:B------:R-:W-:Y:S01]  /*9f70*/  SHF.R.U32.HI R53, RZ, 0x10, R31 ;  /* 0x00000010ff357819 */ /* 0x000fe2000001161f */
[----:B------:R-:W-:Y:S01]  /*9f80*/  HADD2.F32 R3, -RZ, R3.H0_H0 ;  /* 0x20000003ff037230 */ /* 0x000fe20000004100 */
[----:B------:R-:W-:Y:S01]  /*9f90*/  SHF.R.U32.HI R40, RZ, 0x10, R21 ;  /* 0x00000010ff287819 */ /* 0x000fe20000011615 */
[C---:B--2---:R-:W-:Y:S02]  /*9fa0*/  IMAD R12, R25.reuse, 0x200, R12 ;  /* 0x00000200190c7824 */ /* 0x044fe400078e020c */
[----:B------:R-:W-:Y:S02]  /*9fb0*/  IMAD R24, R25, 0x200, R24 ;  /* 0x0000020019187824 */ /* 0x000fe400078e0218 */
[--C-:B------:R-:W-:Y:S02]  /*9fc0*/  IMAD R37, R12, 0x2, R17.reuse ;  /* 0x000000020c257824 */ /* 0x100fe400078e0211 */
[----:B------:R-:W-:-:S03]  /*9fd0*/  IMAD R38, R24, 0x2, R17 ;  /* 0x0000000218267824 */ /* 0x000fc600078e0211 */
[----:B------:R-:W0:Y:S04]  /*9fe0*/  LDS.128 R12, [R37+0x20400] ;  /* 0x02040000250c7984 */ /* 0x000e280000000c00 */
[----:B------:R-:W1:Y:S01]  /*9ff0*/  LDS.128 R24, [R38+0x20400] ;  /* 0x0204000026187984 */ /* 0x000e620000000c00 */
[--C-:B0-----:R-:W-:Y:S02]  /*a000*/  HADD2.F32 R41, -RZ, R15.reuse.H0_H0 ;  /* 0x2000000fff297230 */ /* 0x101fe40000004100 */
[----:B------:R-:W-:Y:S02]  /*a010*/  HADD2.F32 R29, -RZ, R15.H1_H1 ;  /* 0x3000000fff1d7230 */ /* 0x000fe40000004100 */
[----:B-1----:R-:W-:Y:S02]  /*a020*/  HADD2.F32 R15, -RZ, R25.H0_H0 ;  /* 0x20000019ff0f7230 */ /* 0x002fe40000004100 */
[----:B------:R-:W-:-:S02]  /*a030*/  HADD2.F32 R30, -RZ, R13.H0_H0 ;  /* 0x2000000dff1e7230 */ /* 0x000fc40000004100 */
[----:B------:R-:W-:Y:S02]  /*a040*/  HADD2.F32 R44, -RZ, R25.H1_H1 ;  /* 0x30000019ff2c7230 */ /* 0x000fe40000004100 */
[C---:B------:R-:W-:Y:S01]  /*a050*/  FMUL.FTZ R25, R15.reuse, R47 ;  /* 0x0000002f0f197220 */ /* 0x040fe20000410000 */
[-C--:B------:R-:W-:Y:S01]  /*a060*/  FMUL.FTZ R51, R15, R46.reuse ;  /* 0x0000002e0f337220 */ /* 0x080fe20000410000 */
[----:B------:R-:W-:Y:S02]  /*a070*/  HADD2.F32 R31, -RZ, R13.H1_H1 ;  /* 0x3000000dff1f7230 */ /* 0x000fe40000004100 */
[----:B------:R-:W-:Y:S01]  /*a080*/  FFMA.FTZ R15, R30, R46, -R25 ;  /* 0x0000002e1e0f7223 */ /* 0x000fe20000010819 */
[----:B------:R-:W-:Y:S02]  /*a090*/  HADD2.F32 R46, -RZ, R48.H0_H0 ;  /* 0x20000030ff2e7230 */ /* 0x000fe40000004100 */
[----:B------:R-:W-:Y:S01]  /*a0a0*/  FMUL.FTZ R52, R44, R49 ;  /* 0x000000312c347220 */ /* 0x000fe20000410000 */
[----:B------:R-:W-:-:S02]  /*a0b0*/  HADD2.F32 R45, -RZ, R27.H0_H0 ;  /* 0x2000001bff2d7230 */ /* 0x000fc40000004100 */
[----:B------:R-:W-:Y:S01]  /*a0c0*/  FFMA.FTZ R25, R30, R47, R51 ;  /* 0x0000002f1e197223 */ /* 0x000fe20000010033 */
[----:B------:R-:W-:Y:S02]  /*a0d0*/  HADD2.F32 R48, -RZ, R32.H0_H0 ;  /* 0x20000020ff307230 */ /* 0x000fe40000004100 */
[-C--:B------:R-:W-:Y:S01]  /*a0e0*/  FMUL.FTZ R32, R44, R46.reuse ;  /* 0x0000002e2c207220 */ /* 0x080fe20000410000 */
[----:B------:R-:W-:Y:S01]  /*a0f0*/  FFMA.FTZ R30, R31, R46, -R52 ;  /* 0x0000002e1f1e7223 */ /* 0x000fe20000010834 */
[----:B------:R-:W-:Y:S01]  /*a100*/  FMUL.FTZ R44, R45, R50 ;  /* 0x000000322d2c7220 */ /* 0x000fe20000410000 */
[----:B------:R-:W-:Y:S02]  /*a110*/  HADD2.F32 R43, -RZ, R27.H1_H1 ;  /* 0x3000001bff2b7230 */ /* 0x000fe40000004100 */
[----:B------:R-:W-:Y:S01]  /*a120*/  FFMA.FTZ R32, R31, R49, R32 ;  /* 0x000000311f207223 */ /* 0x000fe20000010020 */
[----:B------:R-:W-:Y:S02]  /*a130*/  HADD2.F32 R52, -RZ, R53.H0_H0 ;  /* 0x20000035ff347230 */ /* 0x000fe40000004100 */
[-C--:B------:R-:W-:Y:S01]  /*a140*/  FFMA.FTZ R31, R41, R48.reuse, -R44 ;  /* 0x00000030291f7223 */ /* 0x080fe2000001082c */
[----:B------:R-:W-:Y:S01]  /*a150*/  FMUL.FTZ R45, R45, R48 ;  /* 0x000000302d2d7220 */ /* 0x000fe20000410000 */
[----:B------:R-:W-:Y:S01]  /*a160*/  HADD2.F32 R44, -RZ, R40.H0_H0 ;  /* 0x20000028ff2c7230 */ /* 0x000fe20000004100 */
[----:B------:R-:W-:Y:S01]  /*a170*/  F2FP.F16.F32.PACK_AB R25, R32, R25 ;  /* 0x000000192019723e */ /* 0x000fe200000000ff */
[----:B------:R-:W-:-:S02]  /*a180*/  HADD2.F32 R39, -RZ, R24.H0_H0 ;  /* 0x20000018ff277230 */ /* 0x000fc40000004100 */
[----:B------:R-:W-:Y:S01]  /*a190*/  FMUL.FTZ R48, R43, R52 ;  /* 0x000000342b307220 */ /* 0x000fe20000410000 */
[--C-:B------:R-:W-:Y:S02]  /*a1a0*/  HADD2.F32 R46, -RZ, R54.reuse.H0_H0 ;  /* 0x20000036ff2e7230 */ /* 0x100fe40000004100 */
[----:B------:R-:W-:Y:S01]  /*a1b0*/  FFMA.FTZ R41, R41, R50, R45 ;  /* 0x0000003229297223 */ /* 0x000fe2000001002d */
[----:B------:R-:W-:Y:S02]  /*a1c0*/  HADD2.F32 R40, -RZ, R54.H1_H1 ;  /* 0x30000036ff287230 */ /* 0x000fe40000004100 */
[-C--:B------:R-:W-:Y:S01]  /*a1d0*/  FMUL.FTZ R58, R43, R44.reuse ;  /* 0x0000002c2b3a7220 */ /* 0x080fe20000410000 */
[----:B------:R-:W-:Y:S02]  /*a1e0*/  HADD2.F32 R21, -RZ, R12.H0_H0 ;  /* 0x2000000cff157230 */ /* 0x000fe40000004100 */
[----:B------:R-:W-:Y:S01]  /*a1f0*/  FFMA.FTZ R54, R29, R44, -R48 ;  /* 0x0000002c1d367223 */ /* 0x000fe20000010830 */
[----:B------:R-:W-:-:S02]  /*a200*/  HADD2.F32 R27, -RZ, R26.H0_H0 ;  /* 0x2000001aff1b7230 */ /* 0x000fc40000004100 */
[C---:B------:R-:W-:Y:S01]  /*a210*/  FMUL.FTZ R50, R39.reuse, R46 ;  /* 0x0000002e27327220 */ /* 0x040fe20000410000 */
[----:B------:R-:W-:Y:S02]  /*a220*/  HADD2.F32 R48, -RZ, R55.H0_H0 ;  /* 0x20000037ff307230 */ /* 0x000fe40000004100 */
[----:B------:R-:W-:Y:S01]  /*a230*/  FMUL.FTZ R39, R39, R40 ;  /* 0x0000002827277220 */ /* 0x000fe20000410000 */
[----:B------:R-:W-:Y:S02]  /*a240*/  HADD2.F32 R44, -RZ, R35.H0_H0 ;  /* 0x20000023ff2c7230 */ /* 0x000fe40000004100 */
[----:B------:R-:W-:Y:S01]  /*a250*/  FFMA.FTZ R58, R29, R52, R58 ;  /* 0x000000341d3a7223 */ /* 0x000fe2000001003a */
[----:B------:R-:W-:Y:S01]  /*a260*/  FFMA.FTZ R50, R21, R40, -R50 ;  /* 0x0000002815327223 */ /* 0x000fe20000010832 */
[----:B------:R-:W-:Y:S02]  /*a270*/  HADD2.F32 R13, -RZ, R14.H0_H0 ;  /* 0x2000000eff0d7230 */ /* 0x000fe40000004100 */
[C---:B------:R-:W-:Y:S01]  /*a280*/  FMUL.FTZ R52, R27.reuse, R48 ;  /* 0x000000301b347220 */ /* 0x040fe20000410000 */
[----:B------:R-:W-:Y:S01]  /*a290*/  FMUL.FTZ R40, R27, R44 ;  /* 0x0000002c1b287220 */ /* 0x000fe20000410000 */
[----:B------:R-:W-:-:S02]  /*a2a0*/  HADD2.F32 R24, -RZ, R24.H1_H1 ;  /* 0x30000018ff187230 */ /* 0x000fc40000004100 */
[----:B------:R-:W-:Y:S01]  /*a2b0*/  FFMA.FTZ R39, R21, R46, R39 ;  /* 0x0000002e15277223 */ /* 0x000fe20000010027 */
[----:B------:R-:W-:Y:S02]  /*a2c0*/  HADD2.F32 R26, -RZ, R26.H1_H1 ;  /* 0x3000001aff1a7230 */ /* 0x000fe40000004100 */
[C---:B------:R-:W-:Y:S01]  /*a2d0*/  FFMA.FTZ R52, R13.reuse, R44, -R52 ;  /* 0x0000002c0d347223 */ /* 0x040fe20000010834 */
[----:B------:R-:W-:Y:S02]  /*a2e0*/  HADD2.F32 R27, -RZ, R28.H0_H0 ;  /* 0x2000001cff1b7230 */ /* 0x000fe40000004100 */
[----:B------:R-:W-:Y:S01]  /*a2f0*/  FFMA.FTZ R40, R13, R48, R40 ;  /* 0x000000300d287223 */ /* 0x000fe20000010028 */
[----:B------:R-:W-:Y:S02]  /*a300*/  HADD2.F32 R29, -RZ, R20.H0_H0 ;  /* 0x20000014ff1d7230 */ /* 0x000fe40000004100 */
        /* <DEDUP_REMOVED lines=18> */
[----:B------:R-:W-:-:S05]  /*a430*/  F2FP.F16.F32.PACK_AB R26, R29, R40 ;  /* 0x000000281d1a723e */ /* 0x000fca00000000ff */
[----:B------:R1:W-:Y:S02]  /*a440*/  STS.128 [R38+0x20400], R24 ;  /* 0x0204001826007388 */ /* 0x0003e40000000c00 */
.L_x_8679:
[----:B------:R-:W-:Y:S05]  /*a450*/  BSYNC B1 ;  /* 0x0000000000017941 */ /* 0x000fea0003800000 */
.L_x_8678:
[----:B------:R-:W-:Y:S02]  /*a460*/  PRMT R35, R33, 0x7610, R35 ;  /* 0x0000761021237816 */ /* 0x000fe40000000023 */
[----:B------:R-:W-:Y:S01]  /*a470*/  PRMT R40, R34, 0x7610, R40 ;  /* 0x0000761022287816 */ /* 0x000fe20000000028 */
[----:B------:R-:W-:Y:S06]  /*a480*/  @P0 BRA `(.L_x_8670) ;  /* 0x0000000400800947 */ /* 0x000fec0003800000 */
[----:B------:R-:W2:Y:S01]  /*a490*/  LDL R41, [R1+0x78] ;  /* 0x0000780001297983 */ /* 0x000ea20000100800 */
[----:B01----:R-:W-:-:S04]  /*a4a0*/  VIADD R12, R192, 0x20 ;  /* 0x00000020c00c7836 */ /* 0x003fc80000000000 */
[----:B------:R-:W-:Y:S01]  /*a4b0*/  IMAD.SHL.U32 R3, R12, 0x40, RZ ;  /* 0x000000400c037824 */ /* 0x000fe200078e00ff */
[----:B------:R-:W-:-:S04]  /*a4c0*/  SHF.R.S32.HI R2, RZ, 0x1f, R12 ;  /* 0x0000001fff027819 */ /* 0x000fc8000001140c */
[----:B------:R-:W-:Y:S02]  /*a4d0*/  LEA.HI R2, R2, R12, RZ, 0x3 ;  /* 0x0000000c02027211 */ /* 0x000fe400078f18ff */
[----:B------:R-:W-:-:S03]  /*a4e0*/  LOP3.LUT R3, R3, 0x1c0, RZ, 0xc0, !PT ;  /* 0x000001c003037812 */ /* 0x000fc600078ec0ff */
[----:B------:R-:W-:Y:S01]  /*a4f0*/  IMAD.SHL.U32 R2, R2, 0x40, RZ ;  /* 0x0000004002027824 */ /* 0x000fe200078e00ff */
[----:B------:R-:W-:-:S04]  /*a500*/  SHF.R.U32.HI R12, RZ, 0x3, R3 ;  /* 0x00000003ff0c7819 */ /* 0x000fc80000011603 */
[----:B------:R-:W-:Y:S02]  /*a510*/  LOP3.LUT R36, R12, R36, R3, 0x1e, !PT ;  /* 0x000000240c247212 */ /* 0x000fe400078e1e03 */
[----:B------:R-:W-:-:S05]  /*a520*/  LOP3.LUT R3, R2, 0xfffffe00, RZ, 0xc0, !PT ;  /* 0xfffffe0002037812 */ /* 0x000fca00078ec0ff */
[----:B------:R-:W-:-:S04]  /*a530*/  IMAD.IADD R2, R3, 0x1, R36 ;  /* 0x0000000103027824 */ /* 0x000fc800078e0224 */
[----:B------:R-:W-:-:S05]  /*a540*/  IMAD R2, R2, 0x2, R17 ;  /* 0x0000000202027824 */ /* 0x000fca00078e0211 */
[----:B------:R-:W0:Y:S01]  /*a550*/  LDS.128 R24, [R2+0x20400] ;  /* 0x0204000002187984 */ /* 0x000e220000000c00 */
[----:B------:R-:W-:Y:S02]  /*a560*/  SHF.R.U64 R3, R8, 0x10, R9 ;  /* 0x0000001008037819 */ /* 0x000fe40000001209 */
[--C-:B------:R-:W-:Y:S02]  /*a570*/  SHF.R.U64 R8, R4, 0x10, R5.reuse ;  /* 0x0000001004087819 */ /* 0x100fe40000001205 */
[----:B------:R-:W-:Y:S01]  /*a580*/  SHF.R.U32.HI R32, RZ, 0x10, R5 ;  /* 0x00000010ff207819 */ /* 0x000fe20000011605 */
[----:B------:R-:W-:Y:S01]  /*a590*/  HADD2.F32 R31, -RZ, R55.H1_H1 ;  /* 0x30000037ff1f7230 */ /* 0x000fe20000004100 */
[----:B------:R-:W-:Y:S01]  /*a5a0*/  SHF.R.U64 R5, R6, 0x10, R7 ;  /* 0x0000001006057819 */ /* 0x000fe20000001207 */
[----:B------:R-:W-:Y:S01]  /*a5b0*/  HADD2.F32 R29, -RZ, R57.H1_H1 ;  /* 0x30000039ff1d7230 */ /* 0x000fe20000004100 */
[----:B------:R-:W-:Y:S01]  /*a5c0*/  SHF.R.U32.HI R33, RZ, 0x10, R9 ;  /* 0x00000010ff217819 */ /* 0x000fe20000011609 */
[----:B------:R-:W-:Y:S01]  /*a5d0*/  HADD2.F32 R32, -RZ, R32.H0_H0 ;  /* 0x20000020ff207230 */ /* 0x000fe20000004100 */
[----:B------:R-:W-:-:S02]  /*a5e0*/  SHF.R.U32.HI R37, RZ, 0x10, R7 ;  /* 0x00000010ff257819 */ /* 0x000fc40000011607 */
[----:B------:R-:W-:Y:S01]  /*a5f0*/  SHF.R.U32.HI R39, RZ, 0x10, R11 ;  /* 0x00000010ff277819 */ /* 0x000fe2000001160b */
[--C-:B0-----:R-:W-:Y:S02]  /*a600*/  HADD2.F32 R6, -RZ, R25.reuse.H0_H0 ;  /* 0x20000019ff067230 */ /* 0x101fe40000004100 */
[----:B------:R-:W-:-:S03]  /*a610*/  HADD2.F32 R25, -RZ, R25.H1_H1 ;  /* 0x30000019ff197230 */ /* 0x000fc60000004100 */
[C---:B------:R-:W-:Y:S01]  /*a620*/  FMUL.FTZ R30, R6.reuse, R31 ;  /* 0x0000001f061e7220 */ /* 0x040fe20000410000 */
[----:B------:R-:W-:Y:S01]  /*a630*/  FMUL.FTZ R34, R6, R29 ;  /* 0x0000001d06227220 */ /* 0x000fe20000410000 */
[----:B------:R-:W-:Y:S02]  /*a640*/  HADD2.F32 R20, -RZ, R24.H0_H0 ;  /* 0x20000018ff147230 */ /* 0x000fe40000004100 */
[----:B------:R-:W-:Y:S01]  /*a650*/  FMUL.FTZ R36, R25, R32 ;  /* 0x0000002019247220 */ /* 0x000fe20000410000 */
[--C-:B------:R-:W-:Y:S01]  /*a660*/  HADD2.F32 R28, -RZ, R27.reuse.H0_H0 ;  /* 0x2000001bff1c7230 */ /* 0x100fe20000004100 */
[----:B------:R-:W-:Y:S01]  /*a670*/  SHF.R.U64 R4, R10, 0x10, R11 ;  /* 0x000000100a047819 */ /* 0x000fe2000000120b */
[----:B------:R-:W-:Y:S02]  /*a680*/  HADD2.F32 R21, -RZ, R26.H0_H0 ;  /* 0x2000001aff157230 */ /* 0x000fe40000004100 */
[----:B------:R-:W-:Y:S02]  /*a690*/  HADD2.F32 R27, -RZ, R27.H1_H1 ;  /* 0x3000001bff1b7230 */ /* 0x000fe40000004100 */
[----:B------:R-:W-:-:S02]  /*a6a0*/  HADD2.F32 R24, -RZ, R24.H1_H1 ;  /* 0x30000018ff187230 */ /* 0x000fc40000004100 */
[----:B------:R-:W-:Y:S02]  /*a6b0*/  HADD2.F32 R3, -RZ, R3.H0_H0 ;  /* 0x20000003ff037230 */ /* 0x000fe40000004100 */
[----:B------:R-:W-:Y:S01]  /*a6c0*/  HADD2.F32 R26, -RZ, R26.H1_H1 ;  /* 0x3000001aff1a7230 */ /* 0x000fe20000004100 */
[----:B--2---:R-:W0:Y:S02]  /*a6d0*/  LDS.128 R12, [R41+0x20400] ;  /* 0x02040000290c7984 */ /* 0x004e240000000c00 */
[--C-:B0-----:R-:W-:Y:S02]  /*a6e0*/  HADD2.F32 R9, -RZ, R13.reuse.H0_H0 ;  /* 0x2000000dff097230 */ /* 0x101fe40000004100 */
[----:B------:R-:W-:-:S03]  /*a6f0*/  HADD2.F32 R13, -RZ, R13.H1_H1 ;  /* 0x3000000dff0d7230 */ /* 0x000fc60000004100 */
[C---:B------:R-:W-:Y:S01]  /*a700*/  FFMA.FTZ R6, R9.reuse, R29, -R30 ;  /* 0x0000001d09067223 */ /* 0x040fe2000001081e */
[----:B------:R-:W-:Y:S02]  /*a710*/  HADD2.F32 R30, -RZ, R33.H0_H0 ;  /* 0x20000021ff1e7230 */ /* 0x000fe40000004100 */
[----:B------:R-:W-:Y:S02]  /*a720*/  HADD2.F32 R29, -RZ, R42.H1_H1 ;  /* 0x3000002aff1d7230 */ /* 0x000fe40000004100 */
[----:B------:R-:W-:Y:S01]  /*a730*/  FFMA.FTZ R34, R9, R31, R34 ;  /* 0x0000001f09227223 */ /* 0x000fe20000010022 */
[----:B------:R-:W-:Y:S02]  /*a740*/  HADD2.F32 R7, -RZ, R12.H0_H0 ;  /* 0x2000000cff077230 */ /* 0x000fe40000004100 */
[-C--:B------:R-:W-:Y:S01]  /*a750*/  FMUL.FTZ R38, R25, R30.reuse ;  /* 0x0000001e19267220 */ /* 0x080fe20000410000 */
[----:B------:R-:W-:Y:S02]  /*a760*/  HADD2.F32 R9, -RZ, R57.H0_H0 ;  /* 0x20000039ff097230 */ /* 0x000fe40000004100 */
[C---:B------:R-:W-:Y:S01]  /*a770*/  FFMA.FTZ R25, R13.reuse, R30, -R36 ;  /* 0x0000001e0d197223 */ /* 0x040fe20000010824 */
[C---:B------:R-:W-:Y:S01]  /*a780*/  FMUL.FTZ R30, R20.reuse, R29 ;  /* 0x0000001d141e7220 */ /* 0x040fe20000410000 */
[----:B------:R-:W-:Y:S01]  /*a790*/  FFMA.FTZ R31, R13, R32, R38 ;  /* 0x000000200d1f7223 */ /* 0x000fe20000010026 */
[----:B------:R-:W-:-:S02]  /*a7a0*/  FMUL.FTZ R20, R20, R9 ;  /* 0x0000000914147220 */ /* 0x000fc40000410000 */
[C---:B------:R-:W-:Y:S01]  /*a7b0*/  FFMA.FTZ R13, R7.reuse, R9, -R30 ;  /* 0x00000009070d7223 */ /* 0x040fe2000001081e */
[--C-:B------:R-:W-:Y:S02]  /*a7c0*/  HADD2.F32 R9, -RZ, R35.reuse.H0_H0 ;  /* 0x20000023ff097230 */ /* 0x100fe40000004100 */
[----:B------:R-:W-:Y:S02]  /*a7d0*/  HADD2.F32 R35, -RZ, R35.H1_H1 ;  /* 0x30000023ff237230 */ /* 0x000fe40000004100 */
[----:B------:R-:W-:Y:S01]  /*a7e0*/  FFMA.FTZ R29, R7, R29, R20 ;  /* 0x0000001d071d7223 */ /* 0x000fe20000010014 */
[----:B------:R-:W-:Y:S02]  /*a7f0*/  HADD2.F32 R42, -RZ, R42.H0_H0 ;  /* 0x2000002aff2a7230 */ /* 0x000fe40000004100 */
[----:B------:R-:W-:Y:S02]  /*a800*/  HADD2.F32 R11, -RZ, R15.H0_H0 ;  /* 0x2000000fff0b7230 */ /* 0x000fe40000004100 */
[----:B------:R-:W-:Y:S01]  /*a810*/  FMUL.FTZ R32, R28, R35 ;  /* 0x000000231c207220 */ /* 0x000fe20000410000 */
[----:B------:R-:W-:-:S02]  /*a820*/  HADD2.F32 R7, -RZ, R40.H0_H0 ;  /* 0x20000028ff077230 */ /* 0x000fc40000004100 */
[----:B------:R-:W-:Y:S01]  /*a830*/  FMUL.FTZ R33, R21, R42 ;  /* 0x0000002a15217220 */ /* 0x000fe20000410000 */
[----:B------:R-:W-:Y:S02]  /*a840*/  HADD2.F32 R10, -RZ, R14.H0_H0 ;  /* 0x2000000eff0a7230 */ /* 0x000fe40000004100 */
[----:B------:R-:W-:Y:S02]  /*a850*/  HADD2.F32 R30, -RZ, R37.H0_H0 ;  /* 0x20000025ff1e7230 */ /* 0x000fe40000004100 */
[----:B------:R-:W-:Y:S02]  /*a860*/  HADD2.F32 R20, -RZ, R39.H0_H0 ;  /* 0x20000027ff147230 */ /* 0x000fe40000004100 */
[-C--:B------:R-:W-:Y:S01]  /*a870*/  FMUL.FTZ R28, R28, R7.reuse ;  /* 0x000000071c1c7220 */ /* 0x080fe20000410000 */
[----:B------:R-:W-:Y:S01]  /*a880*/  FFMA.FTZ R32, R11, R7, -R32 ;  /* 0x000000070b207223 */ /* 0x000fe20000010820 */
[----:B------:R-:W-:Y:S02]  /*a890*/  HADD2.F32 R7, -RZ, R8.H0_H0 ;  /* 0x20000008ff077230 */ /* 0x000fe40000004100 */
[----:B------:R-:W-:Y:S01]  /*a8a0*/  FMUL.FTZ R21, R21, R9 ;  /* 0x0000000915157220 */ /* 0x000fe20000410000 */
[----:B------:R-:W-:-:S02]  /*a8b0*/  HADD2.F32 R15, -RZ, R15.H1_H1 ;  /* 0x3000000fff0f7230 */ /* 0x000fc40000004100 */
[C---:B------:R-:W-:Y:S01]  /*a8c0*/  FFMA.FTZ R33, R10.reuse, R9, -R33 ;  /* 0x000000090a217223 */ /* 0x040fe20000010821 */
[C---:B------:R-:W-:Y:S01]  /*a8d0*/  FMUL.FTZ R36, R27.reuse, R30 ;  /* 0x0000001e1b247220 */ /* 0x040fe20000410000 */
[----:B------:R-:W-:Y:S01]  /*a8e0*/  FMUL.FTZ R38, R27, R20 ;  /* 0x000000141b267220 */ /* 0x000fe20000410000 */
[----:B------:R-:W-:Y:S02]  /*a8f0*/  HADD2.F32 R9, -RZ, R5.H0_H0 ;  /* 0x20000005ff097230 */ /* 0x000fe40000004100 */
[----:B------:R-:W-:Y:S01]  /*a900*/  FFMA.FTZ R28, R11, R35, R28 ;  /* 0x000000230b1c7223 */ /* 0x000fe2000001001c */
[----:B------:R-:W-:Y:S02]  /*a910*/  HADD2.F32 R5, -RZ, R4.H0_H0 ;  /* 0x20000004ff057230 */ /* 0x000fe40000004100 */
[----:B------:R-:W-:Y:S01]  /*a920*/  FFMA.FTZ R10, R10, R42, R21 ;  /* 0x0000002a0a0a7223 */ /* 0x000fe20000010015 */
[----:B------:R-:W-:Y:S02]  /*a930*/  HADD2.F32 R12, -RZ, R12.H1_H1 ;  /* 0x3000000cff0c7230 */ /* 0x000fe40000004100 */
[----:B------:R-:W-:Y:S01]  /*a940*/  FMUL.FTZ R11, R24, R7 ;  /* 0x00000007180b7220 */ /* 0x000fe20000410000 */
[----:B------:R-:W-:-:S02]  /*a950*/  HADD2.F32 R14, -RZ, R14.H1_H1 ;  /* 0x3000000eff0e7230 */ /* 0x000fc40000004100 */
[C---:B------:R-:W-:Y:S01]  /*a960*/  FFMA.FTZ R21, R15.reuse, R20, -R36 ;  /* 0x000000140f157223 */ /* 0x040fe20000010824 */
[----:B------:R-:W-:Y:S01]  /*a970*/  FFMA.FTZ R27, R15, R30, R38 ;  /* 0x0000001e0f1b7223 */ /* 0x000fe20000010026 */
[----:B------:R-:W-:Y:S01]  /*a980*/  FMUL.FTZ R24, R24, R3 ;  /* 0x0000000318187220 */ /* 0x000fe20000410000 */
[C---:B------:R-:W-:Y:S01]  /*a990*/  FMUL.FTZ R15, R26.reuse, R9 ;  /* 0x000000091a0f7220 */ /* 0x040fe20000410000 */
[----:B------:R-:W-:Y:S01]  /*a9a0*/  FMUL.FTZ R26, R26, R5 ;  /* 0x000000051a1a7220 */ /* 0x000fe20000410000 */
[C---:B------:R-:W-:Y:S01]  /*a9b0*/  FFMA.FTZ R4, R12.reuse, R3, -R11 ;  /* 0x000000030c047223 */ /* 0x040fe2000001080b */
[----:B------:R-:W-:Y:S01]  /*a9c0*/  FFMA.FTZ R8, R12, R7, R24 ;  /* 0x000000070c087223 */ /* 0x000fe20000010018 */
[C---:B------:R-:W-:Y:S01]  /*a9d0*/  FFMA.FTZ R12, R14.reuse, R5, -R15 ;  /* 0x000000050e0c7223 */ /* 0x040fe2000001080f */
[----:B------:R-:W-:Y:S01]  /*a9e0*/  FFMA.FTZ R3, R14, R9, R26 ;  /* 0x000000090e037223 */ /* 0x000fe2000001001a */
        /* <DEDUP_REMOVED lines=8> */
[----:B------:R3:W-:Y:S04]  /*aa70*/  STS.128 [R41+0x20400], R4 ;  /* 0x0204000429007388 */ /* 0x0007e80000000c00 */
[----:B------:R3:W-:Y:S02]  /*aa80*/  STS.128 [R2+0x20400], R8 ;  /* 0x0204000802007388 */ /* 0x0007e40000000c00 */
.L_x_8670:
[----:B------:R-:W-:Y:S05]  /*aa90*/  BSYNC B0 ;  /* 0x0000000000007941 */ /* 0x000fea0003800000 */
.L_x_8656:
        /* <DEDUP_REMOVED lines=8> */
.L_x_8653:
[----:B------:R-:W-:-:S13]  /*ab20*/  ISETP.NE.AND P0, PT, R187, 0x3, PT ;  /* 0x00000003bb00780c */ /* 0x000fda0003f05270 */
[----:B------:R-:W-:Y:S05]  /*ab30*/  @!P0 BRA `(.L_x_8680) ;  /* 0x0000000000048947 */ /* 0x000fea0003800000 */
[----:B------:R-:W-:Y:S01]  /*ab40*/  BPT.TRAP 0x1 ;  /* 0x000000040000795c */ /* 0x000fe20000300000 */
.L_x_8680:
[----:B------:R-:W-:Y:S01]  /*ab50*/  IMAD R20, R22, 0x8, R17 ;  /* 0x0000000816147824 */ /* 0x000fe200078e0211 */
[----:B-1----:R-:W-:-:S04]  /*ab60*/  SHF.L.U32 R13, R23, 0x1f, RZ ;  /* 0x0000001f170d7819 */ /* 0x002fc800000006ff */
[----:B------:R1:W4:Y:S01]  /*ab70*/  SYNCS.PHASECHK.TRANS64.TRYWAIT P1, [R20+URZ+0x38830], R13 ;  /* 0x0388300d140075a7 */ /* 0x000322000802017f */
[----:B------:R-:W-:Y:S05]  /*ab80*/  @!P0 BRA `(.L_x_8681) ;  /* 0x0000000000048947 */ /* 0x000fea0003800000 */
[----:B------:R-:W-:Y:S01]  /*ab90*/  BPT.TRAP 0x1 ;  /* 0x000000040000795c */ /* 0x000fe20000300000 */
.L_x_8681:
[C---:B--23--:R-:W-:Y:S02]  /*aba0*/  VIADD R2, R17.reuse, 0x22400 ;  /* 0x0002240011027836 */ /* 0x04cfe40000000000 */
[----:B------:R-:W-:-:S03]  /*abb0*/  VIADD R3, R17, 0x20400 ;  /* 0x0002040011037836 */ /* 0x000fc60000000000 */
[----:B------:R-:W-:Y:S02]  /*abc0*/  SHF.R.U32.HI R2, RZ, 0x4, R2 ;  /* 0x00000004ff027819 */ /* 0x000fe40000011602 */
[----:B------:R-:W-:Y:S02]  /*abd0*/  SHF.R.U32.HI R3, RZ, 0x4, R3 ;  /* 0x00000004ff037819 */ /* 0x000fe40000011603 */
[----:B------:R-:W-:Y:S02]  /*abe0*/  LOP3.LUT R2, R2, 0x3fff, RZ, 0xc0, !PT ;  /* 0x00003fff02027812 */ /* 0x000fe400078ec0ff */
[----:B------:R-:W-:Y:S02]  /*abf0*/  LOP3.LUT R3, R3, 0x3fff, RZ, 0xc0, !PT ;  /* 0x00003fff03037812 */ /* 0x000fe400078ec0ff */
[----:B------:R-:W-:Y:S01]  /*ac00*/  LOP3.LUT R206, R2, 0x10000, RZ, 0xfc, !PT ;  /* 0x0001000002ce7812 */ /* 0x000fe200078efcff */
[----:B----4-:R-:W-:Y:S06]  /*ac10*/  @P1 BRA `(.L_x_8682) ;  /* 0x0000000000081947 */ /* 0x010fec0003800000 */
[----:B------:R-:W2:Y:S02]  /*ac20*/  SYNCS.PHASECHK.TRANS64.TRYWAIT P1, [R20+URZ+0x38830], R13 ;  /* 0x0388300d140075a7 */ /* 0x000ea4000802017f */
[----:B--2---:R-:W-:Y:S05]  /*ac30*/  @!P1 BRA `(.L_x_8683) ;  /* 0x000001a0007c9947 */ /* 0x004fea0003800000 */
.L_x_8682:
[----:B------:R-:W-:Y:S01]  /*ac40*/  LOP3.LUT R4, R3, 0x10000, RZ, 0xfc, !PT ;  /* 0x0001000003047812 */ /* 0x000fe200078efcff */
[----:B------:R-:W-:Y:S01]  /*ac50*/  IMAD R2, R22, 0x200, R206 ;  /* 0x0000020016027824 */ /* 0x000fe200078e02ce */
[----:B------:R-:W-:Y:S05]  /*ac60*/  WARPSYNC.ALL ;  /* 0x0000000000007948 */ /* 0x000fea0003800000 */
[----:B------:R-:W-:Y:S01]  /*ac70*/  IMAD.MOV.U32 R5, RZ, RZ, 0x40000040 ;  /* 0x40000040ff057424 */ /* 0x000fe200078e00ff */
[----:B------:R-:W-:Y:S01]  /*ac80*/  R2UR UR4, R4 ;  /* 0x00000000040472ca */ /* 0x000fe200000e0000 */
[----:B------:R-:W-:Y:S01]  /*ac90*/  IMAD.MOV.U32 R3, RZ, RZ, 0x40000040 ;  /* 0x40000040ff037424 */ /* 0x000fe200078e00ff */
[----:B------:R-:W-:Y:S01]  /*aca0*/  R2UR UR6, R2 ;  /* 0x00000000020672ca */ /* 0x000fe200000e0000 */
[----:B0-----:R-:W-:Y:S01]  /*acb0*/  WARPGROUP.ARRIVE ;  /* 0x00000000000079c5 */ /* 0x001fe20000000000 */
[----:B------:R-:W-:Y:S01]  /*acc0*/  R2UR UR5, R5 ;  /* 0x00000000050572ca */ /* 0x000fe200000e0000 */
[----:B------:R-:W-:Y:S01]  /*acd0*/  VIADD R10, R4, 0x2 ;  /* 0x00000002040a7836 */ /* 0x000fe20000000000 */
[----:B------:R-:W-:Y:S01]  /*ace0*/  R2UR UR7, R3 ;  /* 0x00000000030772ca */ /* 0x000fe200000e0000 */
[----:B------:R-:W-:Y:S01]  /*acf0*/  VIADD R6, R2, 0x2 ;  /* 0x0000000202067836 */ /* 0x000fe20000000000 */
[----:B------:R-:W-:Y:S01]  /*ad00*/  SHF.L.U32 R0, R0, 0x1f, RZ ;  /* 0x0000001f00007819 */ /* 0x000fe200000006ff */
[----:B------:R-:W-:Y:S01]  /*ad10*/  IMAD.MOV.U32 R11, RZ, RZ, 0x40000040 ;  /* 0x40000040ff0b7424 */ /* 0x000fe200078e00ff */
[----:B------:R-:W-:Y:S01]  /*ad20*/  BSSY B0, `(.L_x_8684) ;  /* 0x0000023000007945 */ /* 0x000fe20003800000 */
[----:B------:R-:W-:-:S02]  /*ad30*/  IMAD.MOV.U32 R7, RZ, RZ, 0x40000040 ;  /* 0x40000040ff077424 */ /* 0x000fc400078e00ff */
[----:B------:R-:W-:Y:S02]  /*ad40*/  VIADD R8, R4, 0x4 ;  /* 0x0000000404087836 */ /* 0x000fe40000000000 */
[----:B------:R-:W-:Y:S02]  /*ad50*/  IMAD.MOV.U32 R9, RZ, RZ, 0x40000040 ;  /* 0x40000040ff097424 */ /* 0x000fe400078e00ff */
[----:B------:R-:W-:Y:S02]  /*ad60*/  IMAD.MOV.U32 R3, RZ, RZ, 0x40000040 ;  /* 0x40000040ff037424 */ /* 0x000fe400078e00ff */
[----:B------:R-:W-:Y:S01]  /*ad70*/  HGMMA.64x64x16.F32 R24, gdesc[UR4], RZ, !UPT, gsb0 ;  /* 0x00e00000041879f0 */ /* 0x000fe2000c0008ff */
[----:B------:R-:W-:Y:S02]  /*ad80*/  R2UR UR4, R10 ;  /* 0x000000000a0472ca */ /* 0x000fe400000e0000 */
        /* <DEDUP_REMOVED lines=26> */
[----:B------:R-:W0:Y:S02]  /*af30*/  SYNCS.PHASECHK.TRANS64.TRYWAIT P1, [R17+URZ+0x38810], R0 ;  /* 0x03881000110075a7 */ /* 0x000e24000802017f */
[----:B0-----:R-:W-:Y:S05]  /*af40*/  @!P1 BRA `(.L_x_8685) ;  /* 0x0000019c00cc9947 */ /* 0x001fea0003800000 */
.L_x_8916:
[----:B------:R-:W-:Y:S05]  /*af50*/  BSYNC B0 ;  /* 0x0000000000007941 */ /* 0x000fea0003800000 */
.L_x_8684:
[----:B------:R-:W-:Y:S05]  /*af60*/  @!P0 BRA `(.L_x_8686) ;  /* 0x0000000000048947 */ /* 0x000fea0003800000 */
[----:B------:R-:W-:Y:S01]  /*af70*/  BPT.TRAP 0x1 ;  /* 0x000000040000795c */ /* 0x000fe20000300000 */
.L_x_8686:
[----:B------:R3:W4:Y:S01]  /*af80*/  SYNCS.PHASECHK.TRANS64.TRYWAIT P1, [R20+URZ+0x38850], R13 ;  /* 0x0388500d140075a7 */ /* 0x000722000802017f */
[----:B------:R-:W-:Y:S05]  /*af90*/  @!P0 BRA `(.L_x_8687) ;  /* 0x0000000000048947 */ /* 0x000fea0003800000 */
[----:B------:R-:W-:Y:S01]  /*afa0*/  BPT.TRAP 0x1 ;  /* 0x000000040000795c */ /* 0x000fe20000300000 */
.L_x_8687:
[----:B0-----:R-:W-:-:S05]  /*afb0*/  VIADD R0, R17, 0x400 ;  /* 0x0000040011007836 */ /* 0x001fca0000000000 */
[----:B------:R-:W-:-:S04]  /*afc0*/  SHF.R.U32.HI R0, RZ, 0x4, R0 ;  /* 0x00000004ff007819 */ /* 0x000fc80000011600 */
[----:B------:R-:W-:Y:S01]  /*afd0*/  LOP3.LUT R0, R0, 0x3fff, RZ, 0xc0, !PT ;  /* 0x00003fff00007812 */ /* 0x000fe200078ec0ff */
[----:B----4-:R-:W-:Y:S06]  /*afe0*/  @P1 BRA `(.L_x_8688) ;  /* 0x0000000000081947 */ /* 0x010fec0003800000 */
[----:B------:R-:W0:Y:S02]  /*aff0*/  SYNCS.PHASECHK.TRANS64.TRYWAIT P1, [R20+URZ+0x38850], R13 ;  /* 0x0388500d140075a7 */ /* 0x000e24000802017f */
[----:B0-----:R-:W-:Y:S05]  /*b000*/  @!P1 BRA `(.L_x_8689) ;  /* 0x0000019c00b09947 */ /* 0x001fea0003800000 */
.L_x_8688:
[----:B------:R-:W-:Y:S05]  /*b010*/  WARPSYNC.ALL ;  /* 0x0000000000007948 */ /* 0x000fea0003800000 */
[----:B------:R-:W-:Y:S01]  /*b020*/  LOP3.LUT R208, R0, 0x10000, RZ, 0xfc, !PT ;  /* 0x0001000000d07812 */ /* 0x000fe200078efcff */
[----:B------:R-:W-:Y:S01]  /*b030*/  VIADD R0, R17, 0x26400 ;  /* 0x0002640011007836 */ /* 0x000fe20000000000 */
[----:B------:R-:W-:-:S03]  /*b040*/  WARPGROUP.ARRIVE ;  /* 0x00000000000079c5 */ /* 0x000fc60000000000 */
[----:B------:R-:W-:-:S03]  /*b050*/  IMAD R12, R22, 0x1000, R208 ;  /* 0x00001000160c7824 */ /* 0x000fc600078e02d0 */
[----:B------:R-:W4:Y:S01]  /*b060*/  S2R R21, SR_TID.X ;  /* 0x0000000000157919 */ /* 0x000f220000002100 */
[----:B0123--:R-:W-:Y:S01]  /*b070*/  IMAD.MOV.U32 R13, RZ, RZ, 0x40000040 ;  /* 0x40000040ff0d7424 */ /* 0x00ffe200078e00ff */
[----:B------:R-:W-:Y:S01]  /*b080*/  SHF.R.U32.HI R0, RZ, 0x4, R0 ;  /* 0x00000004ff007819 */ /* 0x000fe20000011600 */
[----:B------:R-:W-:Y:S01]  /*b090*/  IMAD.MOV.U32 R3, RZ, RZ, 0x40000040 ;  /* 0x40000040ff037424 */ /* 0x000fe200078e00ff */
[C---:B------:R-:W-:Y:S01]  /*b0a0*/  R2UR UR6, R12.reuse ;  /* 0x000000000c0672ca */ /* 0x040fe200000e0000 */
[----:B------:R-:W-:Y:S01]  /*b0b0*/  VIADD R14, R12, 0x2 ;  /* 0x000000020c0e7836 */ /* 0x000fe20000000000 */
[----:B------:R-:W-:Y:S01]  /*b0c0*/  LOP3.LUT R0, R0, 0x3fff, RZ, 0xc0, !PT ;  /* 0x00003fff00007812 */ /* 0x000fe200078ec0ff */
[----:B------:R-:W-:Y:S01]  /*b0d0*/  IMAD.MOV.U32 R15, RZ, RZ, 0x40000040 ;  /* 0x40000040ff0f7424 */ /* 0x000fe200078e00ff */
[----:B------:R-:W-:Y:S01]  /*b0e0*/  R2UR UR7, R13 ;  /* 0x000000000d0772ca */ /* 0x000fe200000e0000 */
[----:B------:R-:W-:Y:S01]  /*b0f0*/  IMAD.MOV.U32 R59, RZ, RZ, 0x40000040 ;  /* 0x40000040ff3b7424 */ /* 0x000fe200078e00ff */
[----:B------:R-:W-:Y:S01]  /*b100*/  LOP3.LUT R2, R0, 0x10000, RZ, 0xfc, !PT ;  /* 0x0001000000027812 */ /* 0x000fe200078efcff */
[----:B------:R-:W-:Y:S01]  /*b110*/  VIADD R62, R12, 0x800 ;  /* 0x000008000c3e7836 */ /* 0x000fe20000000000 */
[----:B------:R-:W-:-:S02]  /*b120*/  R2UR UR5, R3 ;  /* 0x00000000030572ca */ /* 0x000fc400000e0000 */
[C---:B------:R-:W-:Y:S01]  /*b130*/  R2UR UR4, R2.reuse ;  /* 0x00000000020472ca */ /* 0x040fe200000e0000 */
[C---:B------:R-:W-:Y:S02]  /*b140*/  VIADD R58, R2.reuse, 0x2 ;  /* 0x00000002023a7836 */ /* 0x040fe40000000000 */
[----:B------:R-:W-:-:S10]  /*b150*/  VIADD R60, R2, 0x800 ;  /* 0x00000800023c7836 */ /* 0x000fd40000000000 */
        /* <DEDUP_REMOVED lines=9> */
[----:B----4-:R-:W-:-:S05]  /*b1f0*/  SHF.R.U32.HI R21, RZ, 0x7, R21 ;  /* 0x00000007ff157819 */ /* 0x010fca0000011615 */
[----:B------:R0:W1:Y:S02]  /*b200*/  SHFL.IDX PT, R0, R21, RZ, 0x1f ;  /* 0x00001fff15007589 */ /* 0x00006400000e0000 */
[----:B0-----:R-:W-:Y:S01]  /*b210*/  IMAD.MOV.U32 R21, RZ, RZ, 0x4 ;  /* 0x00000004ff157424 */ /* 0x001fe200078e00ff */
[----:B-1----:R-:W-:-:S04]  /*b220*/  ISETP.GT.AND P1, PT, R0, 0x7f, PT ;  /* 0x0000007f0000780c */ /* 0x002fc80003f24270 */
[----:B------:R-:W-:Y:S02]  /*b230*/  SEL R0, RZ, 0x2, !P1 ;  /* 0x00000002ff007807 */ /* 0x000fe40004800000 */
[C---:B------:R-:W-:Y:S02]  /*b240*/  SEL R13, R21.reuse, 0x2, P1 ;  /* 0x00000002150d7807 */ /* 0x040fe40000800000 */
        /* <DEDUP_REMOVED lines=10> */
[----:B------:R-:W-:Y:S02]  /*b2f0*/  R2UR UR5, R59 ;  /* 0x000000003b0572ca */ /* 0x000fe400000e0000 */
[----:B------:R-:W-:Y:S01]  /*b300*/  MOV R59, 0x40000040 ;  /* 0x40000040003b7802 */ /* 0x000fe20000000f00 */
[----:B------:R-:W-:-:S02]  /*b310*/  WARPGROUP.DEPBAR.LE gsb0, 0x0 ;  /* 0x00008000000079c5 */ /* 0x000fc40000010000 */
[----:B------:R-:W-:-:S08]  /*b320*/  WARPGROUP.ARRIVE ;  /* 0x00000000000079c5 */ /* 0x000fd00000000000 */
        /* <DEDUP_REMOVED lines=326> */
[----:B------:R-:W-:Y:S01]  /*c790*/  IMAD.MOV.U32 R14, RZ, RZ, 0x1000 ;  /* 0x00001000ff0e7424 */ /* 0x000fe200078e00ff */
[----:B------:R-:W-:Y:S02]  /*c7a0*/  R2UR UR7, R15 ;  /* 0x000000000f0772ca */ /* 0x000fe400000e0000 */
[----:B------:R-:W-:Y:S02]  /*c7b0*/  R2UR UR4, R58 ;  /* 0x000000003a0472ca */ /* 0x000fe400000e0000 */
[----:B------:R-:W-:Y:S02]  /*c7c0*/  R2UR UR5, R59 ;  /* 0x000000003b0572ca */ /* 0x000fe400000e0000 */
[----:B------:R-:W-:-:S04]  /*c7d0*/  SEL R14, R14, 0xf80, P1 ;  /* 0x00000f800e0e7807 */ /* 0x000fc80000800000 */
[----:B------:R-:W-:-:S04]  /*c7e0*/  LOP3.LUT R15, R14, 0x1e00, RZ, 0xc0, !PT ;  /* 0x00001e000e0f7812 */ /* 0x000fc800078ec0ff */
[CC--:B------:R-:W-:Y:S02]  /*c7f0*/  IADD3 R14, R13.reuse, R15.reuse, R2 ;  /* 0x0000000f0d0e7210 */ /* 0x0c0fe40007ffe002 */
[----:B------:R-:W-:Y:S01]  /*c800*/  IADD3 R12, R13, R15, R12 ;  /* 0x0000000f0d0c7210 */ /* 0x000fe20007ffe00c */
[----:B------:R-:W-:Y:S01]  /*c810*/  IMAD.MOV.U32 R13, RZ, RZ, 0x40000040 ;  /* 0x40000040ff0d7424 */ /* 0x000fe200078e00ff */
[----:B------:R-:W-:Y:S01]  /*c820*/  MOV R15, 0x40000040 ;  /* 0x40000040000f7802 */ /* 0x000fe20000000f00 */
        /* <DEDUP_REMOVED lines=13> */
.L_x_8690:
[----:B------:R-:W2:Y:S01]  /*c900*/  LDL R15, [R1+0x18] ;  /* 0x00001800010f7983 */ /* 0x000ea20000100800 */
[----:B------:R-:W0:Y:S01]  /*c910*/  LDC R222, c[0x0][0x448] ;  /* 0x00011200ffde7b82 */ /* 0x000e220000000800 */
[----:B------:R-:W-:Y:S02]  /*c920*/  ULDC UR4, c[0x0][0xad0] ;  /* 0x0002b40000047ab9 */ /* 0x000fe40000000800 */
[----:B------:R-:W3:Y:S01]  /*c930*/  LDL R58, [R1+0x10] ;  /* 0x00001000013a7983 */ /* 0x000ee20000100800 */
[----:B------:R-:W-:Y:S01]  /*c940*/  FMUL.FTZ R13, R24, UR4 ;  /* 0x00000004180d7c20 */ /* 0x000fe20008410000 */
[----:B------:R-:W-:Y:S01]  /*c950*/  FMUL.FTZ R57, R25, UR4 ;  /* 0x0000000419397c20 */ /* 0x000fe20008410000 */
[----:B------:R-:W-:Y:S01]  /*c960*/  FMUL.FTZ R12, R26, UR4 ;  /* 0x000000041a0c7c20 */ /* 0x000fe20008410000 */
[----:B------:R-:W-:Y:S02]  /*c970*/  IMAD R71, R169, -0x40, R0 ;  /* 0xffffffc0a9477824 */ /* 0x000fe400078e0200 */
        /* <DEDUP_REMOVED lines=9> */
[----:B------:R-:W4:Y:S01]  /*ca10*/  LDL R40, [R1] ;  /* 0x0000000001287983 */ /* 0x000f220000100800 */
[----:B------:R-:W5:Y:S01]  /*ca20*/  MUFU.TANH R57, R57 ;  /* 0x0000003900397308 */ /* 0x000f620000002400 */
[----:B------:R-:W-:-:S02]  /*ca30*/  LOP3.LUT R16, R16, 0xfffffffd, RZ, 0xc0, !PT ;  /* 0xfffffffd10107812 */ /* 0x000fc400078ec0ff */
[----:B0-----:R-:W-:Y:S01]  /*ca40*/  ISETP.NE.AND P5, PT, R222, 0x1, PT ;  /* 0x00000001de00780c */ /* 0x001fe20003fa5270 */
[----:B------:R-:W-:-:S04]  /*ca50*/  FMUL.FTZ R48, R48, UR4 ;  /* 0x0000000430307c20 */ /* 0x000fc80008410000 */
[----:B------:R-:W0:Y:S01]  /*ca60*/  MUFU.TANH R69, R69 ;  /* 0x0000004500457308 */ /* 0x000e220000002400 */
[----:B------:R-:W-:-:S07]  /*ca70*/  FMUL.FTZ R14, R27, UR4 ;  /* 0x000000041b0e7c20 */ /* 0x000fce0008410000 */
[----:B------:R-:W0:Y:S01]  /*ca80*/  MUFU.TANH R21, R21 ;  /* 0x0000001500157308 */ /* 0x000e220000002400 */
[----:B------:R-:W1:Y:S07]  /*ca90*/  @P5 LDC R24, c[0x0][0x44c] ;  /* 0x00011300ff185b82 */ /* 0x000e6e0000000800 */
[----:B------:R-:W0:Y:S08]  /*caa0*/  MUFU.TANH R67, R67 ;  /* 0x0000004300437308 */ /* 0x000e300000002400 */
[----:B------:R-:W0:Y:S01]  /*cab0*/  MUFU.TANH R63, R63 ;  /* 0x0000003f003f7308 */ /* 0x000e220000002400 */
[----:B------:R-:W5:Y:S07]  /*cac0*/  @P5 LDC R25, c[0x0][0x450] ;  /* 0x00011400ff195b82 */ /* 0x000f6e0000000800 */
        /* <DEDUP_REMOVED lines=17> */
[----:B------:R-:W-:-:S07]  /*cbe0*/  @P5 LOP3.LUT R16, R16, 0x2, RZ, 0xfc, !PT ;  /* 0x0000000210105812 */ /* 0x000fce00078efcff */
[----:B------:R-:W0:Y:S08]  /*cbf0*/  MUFU.TANH R33, R33 ;  /* 0x0000002100217308 */ /* 0x000e300000002400 */
[----:B------:R-:W0:Y:S08]  /*cc00*/  MUFU.TANH R37, R37 ;  /* 0x0000002500257308 */ /* 0x000e300000002400 */
[----:B------:R-:W0:Y:S08]  /*cc10*/  MUFU.TANH R29, R29 ;  /* 0x0000001d001d7308 */ /* 0x000e300000002400 */
[----:B------:R-:W0:Y:S08]  /*cc20*/  MUFU.TANH R27, R48 ;  /* 0x00000030001b7308 */ /* 0x000e300000002400 */
[----:B------:R-:W-:Y:S08]  /*cc30*/  MUFU.TANH R12, R12 ;  /* 0x0000000c000c7308 */ /* 0x000ff00000002400 */
[----:B------:R-:W-:Y:S08]  /*cc40*/  MUFU.TANH R14, R14 ;  /* 0x0000000e000e7308 */ /* 0x000ff00000002400 */
[----:B------:R-:W-:Y:S08]  /*cc50*/  MUFU.TANH R73, R73 ;  /* 0x0000004900497308 */ /* 0x000ff00000002400 */
[----:B------:R-:W-:Y:S08]  /*cc60*/  MUFU.TANH R75, R75 ;  /* 0x0000004b004b7308 */ /* 0x000ff00000002400 */
[----:B------:R-:W-:Y:S08]  /*cc70*/  MUFU.TANH R77, R77 ;  /* 0x0000004d004d7308 */ /* 0x000ff00000002400 */
[----:B------:R-:W-:Y:S01]  /*cc80*/  MUFU.TANH R79, R79 ;  /* 0x0000004f004f7308 */ /* 0x000fe20000002400 */
[----:B--2---:R-:W-:-:S04]  /*cc90*/  IMAD.IADD R15, R15, 0x1, R213 ;  /* 0x000000010f0f7824 */ /* 0x004fc800078e02d5 */
[----:B-1----:R-:W-:-:S05]  /*cca0*/  @P5 IMAD.HI.U32 R24, R15, R24, RZ ;  /* 0x000000180f185227 */ /* 0x002fca00078e00ff */
[----:B-----5:R-:W-:Y:S02]  /*ccb0*/  @P5 SHF.R.U32.HI R15, RZ, R25, R24 ;  /* 0x00000019ff0f5219 */ /* 0x020fe40000011618 */
[----:B------:R-:W-:Y:S02]  /*ccc0*/  IADD3 R24, R212, 0x1, R71 ;  /* 0x00000001d4187810 */ /* 0x000fe40007ffe047 */
[----:B---3--:R-:W-:Y:S01]  /*ccd0*/  IADD3 R71, -R58, R71, R212 ;  /* 0x000000473a477210 */ /* 0x008fe20007ffe1d4 */
[----:B------:R-:W1:Y:S01]  /*cce0*/  SHFL.IDX PT, R26, R15, RZ, 0x1c1f ;  /* 0x001c1fff0f1a7589 */ /* 0x000e6200000e0000 */
[----:B------:R-:W-:-:S04]  /*ccf0*/  IADD3 R24, -R207, R24, -R58 ;  /* 0x00000018cf187210 */ /* 0x000fc80007ffe93a */
[----:B-1----:R-:W-:-:S04]  /*cd00*/  VIADDMNMX R26, R26, R24, R71, PT ;  /* 0x000000181a1a7246 */ /* 0x002fc80003800147 */
[C---:B------:R-:W-:Y:S02]  /*cd10*/  ISETP.GT.AND P1, PT, R26.reuse, RZ, PT ;  /* 0x000000ff1a00720c */ /* 0x040fe40003f24270 */
[C---:B------:R-:W-:Y:S02]  /*cd20*/  ISETP.GT.AND P2, PT, R26.reuse, 0x1, PT ;  /* 0x000000011a00780c */ /* 0x040fe40003f44270 */
[C---:B------:R-:W-:Y:S02]  /*cd30*/  ISETP.GT.AND P3, PT, R26.reuse, 0x8, PT ;  /* 0x000000081a00780c */ /* 0x040fe40003f64270 */
[----:B------:R-:W-:Y:S02]  /*cd40*/  FSEL R0, R13, -INF , P1 ;  /* 0xff8000000d007808 */ /* 0x000fe40000800000 */
[----:B------:R-:W-:Y:S02]  /*cd50*/  FSEL R57, R57, -INF , P2 ;  /* 0xff80000039397808 */ /* 0x000fe40001000000 */
[----:B------:R-:W-:-:S02]  /*cd60*/  ISETP.GT.AND P1, PT, R26, 0x9, PT ;  /* 0x000000091a00780c */ /* 0x000fc40003f24270 */
[----:B0-----:R-:W-:Y:S02]  /*cd70*/  FSEL R69, R69, -INF , P3 ;  /* 0xff80000045457808 */ /* 0x001fe40001800000 */
[----:B------:R-:W-:Y:S02]  /*cd80*/  FMNMX.FTZ R28, R0, R57, !PT ;  /* 0x00000039001c7209 */ /* 0x000fe40007810000 */
[C---:B------:R-:W-:Y:S02]  /*cd90*/  ISETP.GT.AND P2, PT, R26.reuse, 0x10, PT ;  /* 0x000000101a00780c */ /* 0x040fe40003f44270 */
[----:B------:R-:W-:Y:S02]  /*cda0*/  FSEL R41, R21, -INF , P1 ;  /* 0xff80000015297808 */ /* 0x000fe40000800000 */
[----:B------:R-:W-:Y:S02]  /*cdb0*/  FMNMX.FTZ R28, R69, R28, !PT ;  /* 0x0000001c451c7209 */ /* 0x000fe40007810000 */
[----:B------:R-:W-:-:S02]  /*cdc0*/  ISETP.GT.AND P1, PT, R26, 0x11, PT ;  /* 0x000000111a00780c */ /* 0x000fc40003f24270 */
[----:B------:R-:W-:Y:S02]  /*cdd0*/  FSEL R67, R67, -INF , P2 ;  /* 0xff80000043437808 */ /* 0x000fe40001000000 */
        /* <DEDUP_REMOVED lines=12> */
[----:B------:R-:W-:Y:S01]  /*cea0*/  FMNMX.FTZ R28, R59, R28, !PT ;  /* 0x0000001c3b1c7209 */ /* 0x000fe20007810000 */
[----:B------:R-:W0:Y:S01]  /*ceb0*/  MUFU.TANH R25, R49 ;  /* 0x0000003100197308 */ /* 0x000e220000002400 */
[C---:B------:R-:W-:Y:S02]  /*cec0*/  ISETP.GT.AND P2, PT, R26.reuse, 0x28, PT ;  /* 0x000000281a00780c */ /* 0x040fe40003f44270 */
[----:B------:R-:W-:Y:S02]  /*ced0*/  FSEL R33, R33, -INF , P1 ;  /* 0xff80000021217808 */ /* 0x000fe40000800000 */
[----:B------:R-:W-:Y:S02]  /*cee0*/  FMNMX.FTZ R28, R61, R28, !PT ;  /* 0x0000001c3d1c7209 */ /* 0x000fe40007810000 */
[----:B------:R-:W-:Y:S01]  /*cef0*/  ISETP.GT.AND P1, PT, R26, 0x29, PT ;  /* 0x000000291a00780c */ /* 0x000fe20003f24270 */
[----:B------:R-:W1:Y:S01]  /*cf00*/  MUFU.TANH R21, R52 ;  /* 0x0000003400157308 */ /* 0x000e620000002400 */
[----:B------:R-:W-:-:S02]  /*cf10*/  FSEL R37, R37, -INF , P2 ;  /* 0xff80000025257808 */ /* 0x000fc40001000000 */
[----:B------:R-:W-:Y:S02]  /*cf20*/  FMNMX.FTZ R28, R33, R28, !PT ;  /* 0x0000001c211c7209 */ /* 0x000fe40007810000 */
[C---:B------:R-:W-:Y:S02]  /*cf30*/  ISETP.GT.AND P2, PT, R26.reuse, 0x30, PT ;  /* 0x000000301a00780c */ /* 0x040fe40003f44270 */
[----:B------:R-:W-:Y:S01]  /*cf40*/  FSEL R29, R29, -INF , P1 ;  /* 0xff8000001d1d7808 */ /* 0x000fe20000800000 */
[----:B------:R-:W2:Y:S01]  /*cf50*/  MUFU.TANH R13, R53 ;  /* 0x00000035000d7308 */ /* 0x000ea20000002400 */
[----:B------:R-:W-:Y:S02]  /*cf60*/  FMNMX.FTZ R28, R37, R28, !PT ;  /* 0x0000001c251c7209 */ /* 0x000fe40007810000 */
[----:B------:R-:W-:Y:S02]  /*cf70*/  ISETP.GT.AND P1, PT, R26, 0x31, PT ;  /* 0x000000311a00780c */ /* 0x000fe40003f24270 */
[----:B------:R-:W-:-:S02]  /*cf80*/  FSEL R27, R27, -INF , P2 ;  /* 0xff8000001b1b7808 */ /* 0x000fc40001000000 */
[----:B------:R-:W-:Y:S02]  /*cf90*/  FMNMX.FTZ R28, R29, R28, !PT ;  /* 0x0000001c1d1c7209 */ /* 0x000fe40007810000 */
[C---:B------:R-:W-:Y:S02]  /*cfa0*/  ISETP.GT.AND P2, PT, R26.reuse, 0x38, PT ;  /* 0x000000381a00780c */ /* 0x040fe40003f44270 */
[----:B0-----:R-:W-:Y:S02]  /*cfb0*/  FSEL R25, R25, -INF , P1 ;  /* 0xff80000019197808 */ /* 0x001fe40000800000 */
[----:B------:R-:W-:Y:S02]  /*cfc0*/  FMNMX.FTZ R28, R27, R28, !PT ;  /* 0x0000001c1b1c7209 */ /* 0x000fe40007810000 */
[----:B------:R-:W-:Y:S02]  /*cfd0*/  ISETP.GT.AND P1, PT, R26, 0x39, PT ;  /* 0x000000391a00780c */ /* 0x000fe40003f24270 */
[----:B-1----:R-:W-:-:S02]  /*cfe0*/  FSEL R21, R21, -INF , P2 ;  /* 0xff80000015157808 */ /* 0x002fc40001000000 */
[----:B------:R-:W-:Y:S02]  /*cff0*/  FMNMX.FTZ R28, R25, R28, !PT ;  /* 0x0000001c191c7209 */ /* 0x000fe40007810000 */
[----:B--2---:R-:W-:Y:S02]  /*d000*/  FSEL R13, R13, -INF , P1 ;  /* 0xff8000000d0d7808 */ /* 0x004fe40000800000 */
[----:B------:R-:W-:-:S04]  /*d010*/  FMNMX.FTZ R28, R21, R28, !PT ;  /* 0x0000001c151c7209 */ /* 0x000fc80007810000 */
[----:B------:R-:W-:Y:S01]  /*d020*/  FMNMX.FTZ R28, R13, R28, !PT ;  /* 0x0000001c0d1c7209 */ /* 0x000fe20007810000 */
[----:B------:R-:W0:Y:S04]  /*d030*/  SHFL.IDX PT, R15, R15, 0x1, 0x1c1f ;  /* 0x003c1f000f0f7f89 */ /* 0x000e2800000e0000 */
[----:B------:R-:W1:Y:S01]  /*d040*/  SHFL.BFLY PT, R31, R28, 0x2, 0x1f ;  /* 0x0c401f001c1f7f89 */ /* 0x000e6200000e0000 */
[----:B------:R-:W2:Y:S01]  /*d050*/  MUFU.TANH R81, R81 ;  /* 0x0000005100517308 */ /* 0x000ea20000002400 */
[----:B------:R-:W-:Y:S01]  /*d060*/  FMUL.FTZ R26, R43, UR4 ;  /* 0x000000042b1a7c20 */ /* 0x000fe20008410000 */
[----:B0-----:R-:W-:Y:S02]  /*d070*/  VIADDMNMX R24, R15, R24, R71, PT ;  /* 0x000000180f187246 */ /* 0x001fe40003800147 */
[----:B-1----:R-:W-:-:S02]  /*d080*/  FMNMX.FTZ R31, R28, R31, !PT ;  /* 0x0000001f1c1f7209 */ /* 0x002fc40007810000 */
[C---:B------:R-:W-:Y:S02]  /*d090*/  ISETP.GT.AND P1, PT, R24.reuse, RZ, PT ;  /* 0x000000ff1800720c */ /* 0x040fe40003f24270 */
[----:B------:R-:W-:Y:S01]  /*d0a0*/  ISETP.GT.AND P2, PT, R24, 0x1, PT ;  /* 0x000000011800780c */ /* 0x000fe20003f44270 */
[----:B------:R-:W0:Y:S01]  /*d0b0*/  SHFL.BFLY PT, R30, R31, 0x1, 0x1f ;  /* 0x0c201f001f1e7f89 */ /* 0x000e2200000e0000 */
[----:B------:R-:W-:Y:S02]  /*d0c0*/  FSEL R71, R12, -INF , P1 ;  /* 0xff8000000c477808 */ /* 0x000fe40000800000 */
[----:B------:R-:W-:Y:S02]  /*d0d0*/  ISETP.GT.AND P3, PT, R24, 0x8, PT ;  /* 0x000000081800780c */ /* 0x000fe40003f64270 */
[----:B------:R-:W-:Y:S02]  /*d0e0*/  FSEL R12, R14, -INF , P2 ;  /* 0xff8000000e0c7808 */ /* 0x000fe40001000000 */
[----:B------:R-:W-:-:S02]  /*d0f0*/  ISETP.GT.AND P1, PT, R24, 0x9, PT ;  /* 0x000000091800780c */ /* 0x000fc40003f24270 */
[----:B------:R-:W-:Y:S02]  /*d100*/  FSEL R73, R73, -INF , P3 ;  /* 0xff80000049497808 */ /* 0x000fe40001800000 */
[----:B------:R-:W-:Y:S01]  /*d110*/  FMNMX.FTZ R14, R71, R12, !PT ;  /* 0x0000000c470e7209 */ /* 0x000fe20007810000 */
[----:B------:R-:W1:Y:S01]  /*d120*/  MUFU.TANH R83, R83 ;  /* 0x0000005300537308 */ /* 0x000e620000002400 */
[----:B------:R-:W-:Y:S02]  /*d130*/  ISETP.GT.AND P2, PT, R24, 0x10, PT ;  /* 0x000000101800780c */ /* 0x000fe40003f44270 */
[----:B------:R-:W-:Y:S02]  /*d140*/  FSEL R75, R75, -INF , P1 ;  /* 0xff8000004b4b7808 */ /* 0x000fe40000800000 */
[----:B------:R-:W-:Y:S01]  /*d150*/  FMNMX.FTZ R14, R73, R14, !PT ;  /* 0x0000000e490e7209 */ /* 0x000fe20007810000 */
[----:B------:R-:W-:Y:S01]  /*d160*/  FMUL.FTZ R49, R46, UR4 ;  /* 0x000000042e317c20 */ /* 0x000fe20008410000 */
[----:B------:R-:W-:Y:S01]  /*d170*/  ISETP.GT.AND P1, PT, R24, 0x11, PT ;  /* 0x000000111800780c */ /* 0x000fe20003f24270 */
[----:B------:R-:W3:Y:S01]  /*d180*/  MUFU.TANH R85, R85 ;  /* 0x0000005500557308 */ /* 0x000ee20000002400 */
[----:B------:R-:W-:-:S02]  /*d190*/  FSEL R77, R77, -INF , P2 ;  /* 0xff8000004d4d7808 */ /* 0x000fc40001000000 */
[----:B------:R-:W-:Y:S01]  /*d1a0*/  FMNMX.FTZ R14, R75, R14, !PT ;  /* 0x0000000e4b0e7209 */ /* 0x000fe20007810000 */
[----:B------:R-:W-:Y:S01]  /*d1b0*/  FMUL.FTZ R45, R47, UR4 ;  /* 0x000000042f2d7c20 */ /* 0x000fe20008410000 */
[----:B------:R-:W-:Y:S02]  /*d1c0*/  ISETP.GT.AND P2, PT, R24, 0x18, PT ;  /* 0x000000181800780c */ /* 0x000fe40003f44270 */
[----:B------:R-:W-:Y:S01]  /*d1d0*/  FSEL R79, R79, -INF , P1 ;  /* 0xff8000004f4f7808 */ /* 0x000fe20000800000 */
[----:B------:R-:W5:Y:S01]  /*d1e0*/  MUFU.TANH R26, R26 ;  /* 0x0000001a001a7308 */ /* 0x000f620000002400 */
[----:B------:R-:W-:Y:S02]  /*d1f0*/  FMNMX.FTZ R14, R77, R14, !PT ;  /* 0x0000000e4d0e7209 */ /* 0x000fe40007810000 */
[----:B0-----:R-:W-:Y:S01]  /*d200*/  FMNMX.FTZ R15, R31, R30, !PT ;  /* 0x0000001e1f0f7209 */ /* 0x001fe20007810000 */
[----:B------:R-:W-:Y:S01]  /*d210*/  FMUL.FTZ R47, R50, UR4 ;  /* 0x00000004322f7c20 */ /* 0x000fe20008410000 */
[----:B------:R-:W-:-:S02]  /*d220*/  ISETP.GT.AND P1, PT, R24, 0x19, PT ;  /* 0x000000191800780c */ /* 0x000fc40003f24270 */
[----:B--2---:R-:W-:Y:S01]  /*d230*/  FSEL R81, R81, -INF , P2 ;  /* 0xff80000051517808 */ /* 0x004fe20001000000 */
[----:B------:R-:W0:Y:S01]  /*d240*/  MUFU.TANH R49, R49 ;  /* 0x0000003100317308 */ /* 0x000e220000002400 */
[----:B------:R-:W-:Y:S02]  /*d250*/  FMNMX.FTZ R30, R79, R14, !PT ;  /* 0x0000000e4f1e7209 */ /* 0x000fe40007810000 */
[C---:B------:R-:W-:Y:S02]  /*d260*/  ISETP.GT.AND P2, PT, R24.reuse, 0x20, PT ;  /* 0x000000201800780c */ /* 0x040fe40003f44270 */
[----:B-1----:R-:W-:Y:S02]  /*d270*/  FSEL R83, R83, -INF , P1 ;  /* 0xff80000053537808 */ /* 0x002fe40000800000 */
[----:B------:R-:W-:Y:S01]  /*d280*/  FMNMX.FTZ R30, R81, R30, !PT ;  /* 0x0000001e511e7209 */ /* 0x000fe20007810000 */
[----:B------:R-:W1:Y:S01]  /*d290*/  MUFU.TANH R45, R45 ;  /* 0x0000002d002d7308 */ /* 0x000e620000002400 */
[----:B------:R-:W-:-:S02]  /*d2a0*/  ISETP.GT.AND P1, PT, R24, 0x21, PT ;  /* 0x000000211800780c */ /* 0x000fc40003f24270 */
[----:B---3--:R-:W-:Y:S02]  /*d2b0*/  FSEL R85, R85, -INF , P2 ;  /* 0xff80000055557808 */ /* 0x008fe40001000000 */
[----:B------:R-:W-:-:S03]  /*d2c0*/  FMNMX.FTZ R30, R83, R30, !PT ;  /* 0x0000001e531e7209 */ /* 0x000fc60007810000 */
[----:B------:R-:W2:Y:S01]  /*d2d0*/  MUFU.TANH R47, R47 ;  /* 0x0000002f002f7308 */ /* 0x000ea20000002400 */
[----:B------:R-:W-:Y:S01]  /*d2e0*/  FMUL.FTZ R28, R55, UR4 ;  /* 0x00000004371c7c20 */ /* 0x000fe20008410000 */
[----:B------:R-:W-:Y:S01]  /*d2f0*/  ISETP.GT.AND P2, PT, R24, 0x28, PT ;  /* 0x000000281800780c */ /* 0x000fe20003f44270 */
[----:B------:R-:W-:Y:S01]  /*d300*/  ULDC UR4, c[0x0][0xa80] ;  /* 0x0002a00000047ab9 */ /* 0x000fe20000000800 */
[----:B-----5:R-:W-:Y:S02]  /*d310*/  FSEL R55, R26, -INF , P1 ;  /* 0xff8000001a377808 */ /* 0x020fe40000800000 */
[----:B------:R-:W-:Y:S02]  /*d320*/  FMNMX.FTZ R30, R85, R30, !PT ;  /* 0x0000001e551e7209 */ /* 0x000fe40007810000 */
[----:B------:R-:W3:Y:S01]  /*d330*/  MUFU.TANH R51, R51 ;  /* 0x0000003300337308 */ /* 0x000ee20000002400 */
[----:B------:R-:W-:Y:S02]  /*d340*/  ISETP.GT.AND P3, PT, R24, 0x29, PT ;  /* 0x000000291800780c */ /* 0x000fe40003f64270 */
[----:B0-----:R-:W-:-:S02]  /*d350*/  FSEL R49, R49, -INF , P2 ;  /* 0xff80000031317808 */ /* 0x001fc40001000000 */
[----:B------:R-:W-:-:S03]  /*d360*/  FMNMX.FTZ R30, R55, R30, !PT ;  /* 0x0000001e371e7209 */ /* 0x000fc60007810000 */
[----:B------:R-:W0:Y:S01]  /*d370*/  MUFU.TANH R53, R54 ;  /* 0x0000003600357308 */ /* 0x000e220000002400 */
[----:B------:R-:W-:Y:S01]  /*d380*/  ISETP.GT.AND P1, PT, R24, 0x30, PT ;  /* 0x000000301800780c */ /* 0x000fe20003f24270 */
[----:B------:R-:W-:Y:S01]  /*d390*/  IMAD.U32 R14, RZ, RZ, UR4 ;  /* 0x00000004ff0e7e24 */ /* 0x000fe2000f8e00ff */
[----:B-1----:R-:W-:Y:S02]  /*d3a0*/  FSEL R45, R45, -INF , P3 ;  /* 0xff8000002d2d7808 */ /* 0x002fe40001800000 */
[----:B------:R-:W-:-:S03]  /*d3b0*/  FMNMX.FTZ R30, R49, R30, !PT ;  /* 0x0000001e311e7209 */ /* 0x000fc60007810000 */
[----:B------:R-:W1:Y:S01]  /*d3c0*/  MUFU.TANH R28, R28 ;  /* 0x0000001c001c7308 */ /* 0x000e620000002400 */
[C---:B------:R-:W-:Y:S01]  /*d3d0*/  ISETP.GT.AND P2, PT, R24.reuse, 0x31, PT ;  /* 0x000000311800780c */ /* 0x040fe20003f44270 */
[----:B------:R-:W-:Y:S01]  /*d3e0*/  FMUL.FTZ R26, R15, R14 ;  /* 0x0000000e0f1a7220 */ /* 0x000fe20000410000 */
[----:B--2---:R-:W-:Y:S02]  /*d3f0*/  FSEL R47, R47, -INF , P1 ;  /* 0xff8000002f2f7808 */ /* 0x004fe40000800000 */
[----:B------:R-:W-:Y:S02]  /*d400*/  FMNMX.FTZ R30, R45, R30, !PT ;  /* 0x0000001e2d1e7209 */ /* 0x000fe40007810000 */
[----:B------:R-:W-:Y:S02]  /*d410*/  FSETP.NEU.FTZ.AND P4, PT, R15, -INF , PT ;  /* 0xff8000000f00780b */ /* 0x000fe40003f9d000 */
[----:B------:R-:W-:Y:S02]  /*d420*/  ISETP.GT.AND P1, PT, R24, 0x38, PT ;  /* 0x000000381800780c */ /* 0x000fe40003f24270 */
[----:B---3--:R-:W-:-:S02]  /*d430*/  FSEL R51, R51, -INF , P2 ;  /* 0xff80000033337808 */ /* 0x008fc40001000000 */
[----:B------:R-:W-:Y:S02]  /*d440*/  FMNMX.FTZ R30, R47, R30, !PT ;  /* 0x0000001e2f1e7209 */ /* 0x000fe40007810000 */
[----:B------:R-:W-:Y:S02]  /*d450*/  FSEL R26, R26, RZ, P4 ;  /* 0x000000ff1a1a7208 */ /* 0x000fe40002000000 */
[----:B------:R-:W-:Y:S02]  /*d460*/  ISETP.GT.AND P2, PT, R24, 0x39, PT ;  /* 0x000000391800780c */ /* 0x000fe40003f44270 */
[----:B0-----:R-:W-:Y:S02]  /*d470*/  FSEL R53, R53, -INF , P1 ;  /* 0xff80000035357808 */ /* 0x001fe40000800000 */
[----:B------:R-:W-:Y:S01]  /*d480*/  FMNMX.FTZ R30, R51, R30, !PT ;  /* 0x0000001e331e7209 */ /* 0x000fe20007810000 */
[----:B------:R-:W-:Y:S01]  /*d490*/  FFMA.FTZ R39, R57, R14, -R26 ;  /* 0x0000000e39277223 */ /* 0x000fe2000001081a */
[----:B-1----:R-:W-:-:S02]  /*d4a0*/  FSEL R57, R28, -INF , P2 ;  /* 0xff8000001c397808 */ /* 0x002fc40001000000 */
[----:B------:R-:W-:-:S04]  /*d4b0*/  FMNMX.FTZ R30, R53, R30, !PT ;  /* 0x0000001e351e7209 */ /* 0x000fc80007810000 */
[----:B------:R-:W-:-:S05]  /*d4c0*/  FMNMX.FTZ R30, R57, R30, !PT ;  /* 0x0000001e391e7209 */ /* 0x000fca0007810000 */
[----:B------:R-:W0:Y:S01]  /*d4d0*/  SHFL.BFLY PT, R31, R30, 0x2, 0x1f ;  /* 0x0c401f001e1f7f89 */ /* 0x000e2200000e0000 */
[-CC-:B------:R-:W-:Y:S01]  /*d4e0*/  FFMA.FTZ R152, R0, R14.reuse, -R26.reuse ;  /* 0x0000000e00987223 */ /* 0x180fe2000001081a */
[----:B------:R-:W-:Y:S01]  /*d4f0*/  FFMA.FTZ R35, R59, R14, -R26 ;  /* 0x0000000e3b237223 */ /* 0x000fe2000001081a */
[----:B0-----:R-:W-:-:S05]  /*d500*/  FMNMX.FTZ R0, R30, R31, !PT ;  /* 0x0000001f1e007209 */ /* 0x001fca0007810000 */
        /* <DEDUP_REMOVED lines=14> */
[----:B0-----:R-:W-:-:S04]  /*d5f0*/  FMNMX.FTZ R168, R0, R59, !PT ;  /* 0x0000003b00a87209 */ /* 0x001fc80007810000 */
[C---:B------:R-:W-:Y:S01]  /*d600*/  FSETP.NEU.FTZ.AND P1, PT, R168.reuse, -INF , PT ;  /* 0xff800000a800780b */ /* 0x040fe20003f3d000 */
[----:B------:R-:W-:Y:S01]  /*d610*/  FMUL.FTZ R0, R168, R14 ;  /* 0x0000000ea8007220 */ /* 0x000fe20000410000 */
[----:B------:R-:W-:Y:S04]  /*d620*/  MUFU.EX2 R152, R152 ;  /* 0x0000009800987308 */ /* 0x000fe80000000800 */
[----:B------:R-:W-:-:S04]  /*d630*/  FSEL R26, R0, RZ, P1 ;  /* 0x000000ff001a7208 */ /* 0x000fc80000800000 */
[----:B------:R-:W0:Y:S01]  /*d640*/  MUFU.EX2 R39, R39 ;  /* 0x0000002700277308 */ /* 0x000e220000000800 */
[-CC-:B------:R-:W-:Y:S01]  /*d650*/  FFMA.FTZ R153, R71, R14.reuse, -R26.reuse ;  /* 0x0000000e47997223 */ /* 0x180fe2000001081a */
[-CC-:B------:R-:W-:Y:S01]  /*d660*/  FFMA.FTZ R0, R12, R14.reuse, -R26.reuse ;  /* 0x0000000e0c007223 */ /* 0x180fe2000001081a */
[----:B------:R-:W-:-:S05]  /*d670*/  FFMA.FTZ R155, R73, R14, -R26 ;  /* 0x0000000e499b7223 */ /* 0x000fca000001081a */
[----:B------:R-:W1:Y:S01]  /*d680*/  MUFU.EX2 R154, R154 ;  /* 0x0000009a009a7308 */ /* 0x000e620000000800 */
[-CC-:B------:R-:W-:Y:S01]  /*d690*/  FFMA.FTZ R12, R75, R14.reuse, -R26.reuse ;  /* 0x0000000e4b0c7223 */ /* 0x180fe2000001081a */
[----:B------:R-:W-:-:S06]  /*d6a0*/  FFMA.FTZ R165, R77, R14, -R26 ;  /* 0x0000000e4da57223 */ /* 0x000fcc000001081a */
[----:B------:R-:W-:Y:S01]  /*d6b0*/  MUFU.EX2 R153, R153 ;  /* 0x0000009900997308 */ /* 0x000fe20000000800 */
[----:B------:R-:W-:-:S07]  /*d6c0*/  VIADD R13, R20, 0x38840 ;  /* 0x00038840140d7836 */ /* 0x000fce0000000000 */
[----:B------:R-:W2:Y:S08]  /*d6d0*/  MUFU.EX2 R0, R0 ;  /* 0x0000000000007308 */ /* 0x000eb00000000800 */
[----:B------:R-:W3:Y:S01]  /*d6e0*/  MUFU.EX2 R41, R41 ;  /* 0x0000002900297308 */ /* 0x000ee20000000800 */
[----:B------:R-:W-:Y:S01]  /*d6f0*/  FFMA.FTZ R30, R79, R14, -R26 ;  /* 0x0000000e4f1e7223 */ /* 0x000fe2000001081a */
[----:B0-----:R-:W-:-:S06]  /*d700*/  FADD.FTZ R37, R152, R39 ;  /* 0x0000002798257221 */ /* 0x001fcc0000010000 */
[----:B------:R-:W0:Y:S01]  /*d710*/  MUFU.EX2 R155, R155 ;  /* 0x0000009b009b7308 */ /* 0x000e220000000800 */
[----:B------:R-:W-:-:S07]  /*d720*/  PRMT R24, R190, 0x654, R13 ;  /* 0x00000654be187816 */ /* 0x000fce000000000d */
[----:B------:R-:W5:Y:S01]  /*d730*/  MUFU.EX2 R164, R164 ;  /* 0x000000a400a47308 */ /* 0x000f620000000800 */
[----:B------:R-:W-:Y:S01]  /*d740*/  LOP3.LUT R13, R56, 0x2000000, RZ, 0xfc, !PT ;  /* 0x02000000380d7812 */ /* 0x000fe200078efcff */
[----:B------:R-:W-:-:S06]  /*d750*/  IMAD.MOV.U32 R27, RZ, RZ, 0x40000040 ;  /* 0x40000040ff1b7424 */ /* 0x000fcc00078e00ff */
[----:B------:R-:W4:Y:S01]  /*d760*/  MUFU.EX2 R12, R12 ;  /* 0x0000000c000c7308 */ /* 0x000f220000000800 */
[----:B-1----:R-:W-:Y:S01]  /*d770*/  FADD.FTZ R38, R154, R37 ;  /* 0x000000259a267221 */ /* 0x002fe20000010000 */
[----:B------:R-:W-:Y:S01]  /*d780*/  IMAD.MOV.U32 R25, RZ, RZ, 0x40000040 ;  /* 0x40000040ff197424 */ /* 0x000fe200078e00ff */
[----:B------:R1:W-:Y:S05]  /*d790*/  SYNCS.ARRIVE.TRANS64.RED.A1T0 RZ, [R24+URZ], RZ ;  /* 0x000000ff18ff79a7 */ /* 0x0003ea000810043f */
[----:B------:R-:W4:Y:S01]  /*d7a0*/  MUFU.EX2 R43, R43 ;  /* 0x0000002b002b7308 */ /* 0x000f220000000800 */
[----:B------:R-:W-:Y:S01]  /*d7b0*/  R2UR UR11, R27 ;  /* 0x000000001b0b72ca */ /* 0x000fe200000e0000 */
[----:B--2---:R-:W-:Y:S01]  /*d7c0*/  FADD.FTZ R36, R153, R0 ;  /* 0x0000000099247221 */ /* 0x004fe20000010000 */
[----:B-1----:R-:W-:-:S05]  /*d7d0*/  IMAD R24, R22, 0x1000, R13 ;  /* 0x0000100016187824 */ /* 0x002fca00078e020d */
[----:B------:R-:W1:Y:S01]  /*d7e0*/  MUFU.EX2 R165, R165 ;  /* 0x000000a500a57308 */ /* 0x000e620000000800 */
[----:B------:R-:W-:Y:S01]  /*d7f0*/  FFMA.FTZ R167, R81, R14, -R26 ;  /* 0x0000000e51a77223 */ /* 0x000fe2000001081a */
[----:B---3--:R-:W-:-:S06]  /*d800*/  FADD.FTZ R27, R41, R38 ;  /* 0x00000026291b7221 */ /* 0x008fcc0000010000 */
[----:B------:R-:W2:Y:S01]  /*d810*/  MUFU.EX2 R166, R166 ;  /* 0x000000a600a67308 */ /* 0x000ea20000000800 */
[-CC-:B------:R-:W-:Y:S01]  /*d820*/  FFMA.FTZ R28, R83, R14.reuse, -R26.reuse ;  /* 0x0000000e531c7223 */ /* 0x180fe2000001081a */
[-CC-:B------:R-:W-:Y:S01]  /*d830*/  FFMA.FTZ R161, R85, R14.reuse, -R26.reuse ;  /* 0x0000000e55a17223 */ /* 0x180fe2000001081a */
[-CC-:B------:R-:W-:Y:S01]  /*d840*/  FFMA.FTZ R32, R55, R14.reuse, -R26.reuse ;  /* 0x0000000e37207223 */ /* 0x180fe2000001081a */
[----:B------:R-:W-:-:S04]  /*d850*/  FFMA.FTZ R163, R49, R14, -R26 ;  /* 0x0000000e31a37223 */ /* 0x000fc8000001081a */
[----:B------:R-:W3:Y:S01]  /*d860*/  MUFU.EX2 R30, R30 ;  /* 0x0000001e001e7308 */ /* 0x000ee20000000800 */
[-CC-:B------:R-:W-:Y:S01]  /*d870*/  FFMA.FTZ R34, R45, R14.reuse, -R26.reuse ;  /* 0x0000000e2d227223 */ /* 0x180fe2000001081a */
[-CC-:B------:R-:W-:Y:S01]  /*d880*/  FFMA.FTZ R157, R47, R14.reuse, -R26.reuse ;  /* 0x0000000e2f9d7223 */ /* 0x180fe2000001081a */
[-CC-:B------:R-:W-:Y:S01]  /*d890*/  FFMA.FTZ R51, R51, R14.reuse, -R26.reuse ;  /* 0x0000000e33337223 */ /* 0x180fe2000001081a */
[-CC-:B------:R-:W-:Y:S01]  /*d8a0*/  FFMA.FTZ R53, R53, R14.reuse, -R26.reuse ;  /* 0x0000000e35357223 */ /* 0x180fe2000001081a */
[----:B------:R-:W-:-:S03]  /*d8b0*/  FFMA.FTZ R57, R57, R14, -R26 ;  /* 0x0000000e39397223 */ /* 0x000fc6000001081a */
[----:B------:R-:W3:Y:S01]  /*d8c0*/  MUFU.EX2 R35, R35 ;  /* 0x0000002300237308 */ /* 0x000ee20000000800 */
[----:B------:R-:W-:Y:S01]  /*d8d0*/  R2UR UR7, R25 ;  /* 0x00000000190772ca */ /* 0x000fe200000e0000 */
[----:B------:R-:W-:Y:S02]  /*d8e0*/  VIADD R26, R24, 0x80 ;  /* 0x00000080181a7836 */ /* 0x000fe40000000000 */
[----:B0-----:R-:W-:Y:S01]  /*d8f0*/  FADD.FTZ R25, R155, R36 ;  /* 0x000000249b197221 */ /* 0x001fe20000010000 */
[----:B-----5:R-:W-:Y:S01]  /*d900*/  FADD.FTZ R38, R164, R27 ;  /* 0x0000001ba4267221 */ /* 0x020fe20000010000 */
[----:B------:R-:W-:Y:S02]  /*d910*/  IMAD.MOV.U32 R27, RZ, RZ, 0x40000040 ;  /* 0x40000040ff1b7424 */ /* 0x000fe400078e00ff */
[----:B------:R-:W0:Y:S01]  /*d920*/  MUFU.EX2 R160, R160 ;  /* 0x000000a000a07308 */ /* 0x000e220000000800 */
[----:B----4-:R-:W-:Y:S01]  /*d930*/  FADD.FTZ R36, R12, R25 ;  /* 0x000000190c247221 */ /* 0x010fe20000010000 */
[----:B------:R-:W-:Y:S01]  /*d940*/  R2UR UR10, R26 ;  /* 0x000000001a0a72ca */ /* 0x000fe200000e0000 */
[----:B------:R-:W-:Y:S01]  /*d950*/  FADD.FTZ R37, R43, R38 ;  /* 0x000000262b257221 */ /* 0x000fe20000010000 */
[----:B------:R-:W-:-:S04]  /*d960*/  VIADD R26, R24, 0x100 ;  /* 0x00000100181a7836 */ /* 0x000fc80000000000 */
[----:B------:R-:W4:Y:S01]  /*d970*/  MUFU.EX2 R167, R167 ;  /* 0x000000a700a77308 */ /* 0x000f220000000800 */
[----:B------:R-:W-:Y:S01]  /*d980*/  R2UR UR15, R27 ;  /* 0x000000001b0f72ca */ /* 0x000fe200000e0000 */
[----:B-1----:R-:W-:Y:S01]  /*d990*/  FADD.FTZ R27, R165, R36 ;  /* 0x00000024a51b7221 */ /* 0x002fe20000010000 */
[----:B--2---:R-:W-:-:S05]  /*d9a0*/  FADD.FTZ R36, R166, R37 ;  /* 0x00000025a6247221 */ /* 0x004fca0000010000 */
[----:B------:R-:W1:Y:S01]  /*d9b0*/  MUFU.EX2 R31, R31 ;  /* 0x0000001f001f7308 */ /* 0x000e620000000800 */
[----:B------:R-:W-:Y:S01]  /*d9c0*/  R2UR UR14, R26 ;  /* 0x000000001a0e72ca */ /* 0x000fe200000e0000 */
[----:B---3--:R-:W-:-:S06]  /*d9d0*/  FADD.FTZ R26, R30, R27 ;  /* 0x0000001b1e1a7221 */ /* 0x008fcc0000010000 */
[----:B------:R-:W2:Y:S01]  /*d9e0*/  MUFU.EX2 R28, R28 ;  /* 0x0000001c001c7308 */ /* 0x000ea20000000800 */
[----:B------:R-:W-:Y:S01]  /*d9f0*/  FADD.FTZ R27, R35, R36 ;  /* 0x00000024231b7221 */ /* 0x000fe20000010000 */
[----:B------:R-:W-:-:S06]  /*da00*/  IMAD.MOV.U32 R25, RZ, RZ, 0x40000040 ;  /* 0x40000040ff197424 */ /* 0x000fcc00078e00ff */
[----:B------:R-:W3:Y:S01]  /*da10*/  MUFU.EX2 R162, R162 ;  /* 0x000000a200a27308 */ /* 0x000ee20000000800 */
[----:B0-----:R-:W-:-:S07]  /*da20*/  FADD.FTZ R36, R160, R27 ;  /* 0x0000001ba0247221 */ /* 0x001fce0000010000 */
[----:B------:R-:W0:Y:S01]  /*da30*/  MUFU.EX2 R161, R161 ;  /* 0x000000a100a17308 */ /* 0x000e220000000800 */
[----:B------:R-:W-:-:S07]  /*da40*/  R2UR UR19, R25 ;  /* 0x00000000191372ca */ /* 0x000fce00000e0000 */
[----:B------:R-:W5:Y:S01]  /*da50*/  MUFU.EX2 R33, R33 ;  /* 0x0000002100217308 */ /* 0x000f620000000800 */
[----:B----4-:R-:W-:Y:S01]  /*da60*/  FADD.FTZ R25, R167, R26 ;  /* 0x0000001aa7197221 */ /* 0x010fe20000010000 */
[----:B-1----:R-:W-:-:S06]  /*da70*/  FADD.FTZ R27, R31, R36 ;  /* 0x000000241f1b7221 */ /* 0x002fcc0000010000 */
[----:B------:R-:W1:Y:S01]  /*da80*/  MUFU.EX2 R32, R32 ;  /* 0x0000002000207308 */ /* 0x000e620000000800 */
[----:B------:R-:W-:Y:S01]  /*da90*/  R2UR UR6, R24 ;  /* 0x00000000180672ca */ /* 0x000fe200000e0000 */
[----:B--2---:R-:W-:Y:S01]  /*daa0*/  FADD.FTZ R26, R28, R25 ;  /* 0x000000191c1a7221 */ /* 0x004fe20000010000 */
[----:B------:R-:W-:-:S05]  /*dab0*/  F2FP.F16.F32.PACK_AB R155, R12, R155 ;  /* 0x0000009b0c9b723e */ /* 0x000fca00000000ff */
[----:B------:R-:W2:Y:S01]  /*dac0*/  MUFU.EX2 R163, R163 ;  /* 0x000000a300a37308 */ /* 0x000ea20000000800 */
[----:B------:R-:W-:Y:S02]  /*dad0*/  VIADD R24, R24, 0x180 ;  /* 0x0000018018187836 */ /* 0x000fe40000000000 */
[----:B---3--:R-:W-:-:S05]  /*dae0*/  FADD.FTZ R12, R162, R27 ;  /* 0x0000001ba20c7221 */ /* 0x008fca0000010000 */
[----:B------:R-:W3:Y:S01]  /*daf0*/  MUFU.EX2 R156, R156 ;  /* 0x0000009c009c7308 */ /* 0x000ee20000000800 */
[----:B0-----:R-:W-:-:S07]  /*db00*/  FADD.FTZ R25, R161, R26 ;  /* 0x0000001aa1197221 */ /* 0x001fce0000010000 */
[----:B------:R-:W0:Y:S01]  /*db10*/  MUFU.EX2 R34, R34 ;  /* 0x0000002200227308 */ /* 0x000e220000000800 */
[----:B------:R-:W-:Y:S01]  /*db20*/  R2UR UR18, R24 ;  /* 0x00000000181272ca */ /* 0x000fe200000e0000 */
[----:B-----5:R-:W-:Y:S01]  /*db30*/  FADD.FTZ R27, R33, R12 ;  /* 0x0000000c211b7221 */ /* 0x020fe20000010000 */
[----:B------:R-:W-:-:S05]  /*db40*/  F2FP.F16.F32.PACK_AB R153, R0, R153 ;  /* 0x000000990099723e */ /* 0x000fca00000000ff */
[----:B------:R-:W4:Y:S01]  /*db50*/  MUFU.EX2 R29, R29 ;  /* 0x0000001d001d7308 */ /* 0x000f220000000800 */
[----:B-1----:R-:W-:-:S07]  /*db60*/  FADD.FTZ R0, R32, R25 ;  /* 0x0000001920007221 */ /* 0x002fce0000010000 */
[----:B------:R-:W1:Y:S01]  /*db70*/  MUFU.EX2 R157, R157 ;  /* 0x0000009d009d7308 */ /* 0x000e620000000800 */
[----:B--2---:R-:W-:-:S07]  /*db80*/  FADD.FTZ R25, R163, R0 ;  /* 0x00000000a3197221 */ /* 0x004fce0000010000 */
[----:B------:R-:W2:Y:S08]  /*db90*/  MUFU.EX2 R158, R158 ;  /* 0x0000009e009e7308 */ /* 0x000eb00000000800 */
[----:B------:R-:W-:Y:S08]  /*dba0*/  MUFU.EX2 R21, R21 ;  /* 0x0000001500157308 */ /* 0x000ff00000000800 */
[----:B------:R-:W5:Y:S08]  /*dbb0*/  MUFU.EX2 R24, R51 ;  /* 0x0000003300187308 */ /* 0x000f700000000800 */
[----:B------:R-:W-:Y:S08]  /*dbc0*/  MUFU.EX2 R53, R53 ;  /* 0x0000003500357308 */ /* 0x000ff00000000800 */
[----:B------:R-:W5:Y:S01]  /*dbd0*/  MUFU.EX2 R12, R57 ;  /* 0x00000039000c7308 */ /* 0x000f620000000800 */
[----:B---3--:R-:W-:Y:S01]  /*dbe0*/  FADD.FTZ R26, R156, R27 ;  /* 0x0000001b9c1a7221 */ /* 0x008fe20000010000 */
[----:B0-----:R-:W-:Y:S01]  /*dbf0*/  FADD.FTZ R0, R34, R25 ;  /* 0x0000001922007221 */ /* 0x001fe20000010000 */
[----:B------:R-:W-:-:S02]  /*dc00*/  F2FP.F16.F32.PACK_AB R152, R39, R152 ;  /* 0x000000982798723e */ /* 0x000fc400000000ff */
[----:B----4-:R-:W-:Y:S01]  /*dc10*/  FADD.FTZ R27, R29, R26 ;  /* 0x0000001a1d1b7221 */ /* 0x010fe20000010000 */
[----:B-1----:R-:W-:Y:S01]  /*dc20*/  FADD.FTZ R25, R157, R0 ;  /* 0x000000009d197221 */ /* 0x002fe20000010000 */
[----:B------:R-:W-:Y:S01]  /*dc30*/  F2FP.F16.F32.PACK_AB R154, R41, R154 ;  /* 0x0000009a299a723e */ /* 0x000fe200000000ff */
[----:B------:R-:W-:Y:S01]  /*dc40*/  BAR.SYNC.DEFER_BLOCKING 0xf, 0x100 ;  /* 0x03c4000000007b1d */ /* 0x000fe20000010000 */
[----:B------:R-:W-:Y:S01]  /*dc50*/  F2FP.F16.F32.PACK_AB R164, R43, R164 ;  /* 0x000000a42ba4723e */ /* 0x000fe200000000ff */
[----:B--2---:R-:W-:Y:S01]  /*dc60*/  FADD.FTZ R0, R158, R27 ;  /* 0x0000001b9e007221 */ /* 0x004fe20000010000 */
[----:B------:R-:W-:Y:S02]  /*dc70*/  F2FP.F16.F32.PACK_AB R165, R30, R165 ;  /* 0x000000a51ea5723e */ /* 0x000fe400000000ff */
[----:B------:R-:W-:Y:S02]  /*dc80*/  F2FP.F16.F32.PACK_AB R166, R35, R166 ;  /* 0x000000a623a6723e */ /* 0x000fe400000000ff */
[----:B------:R-:W-:Y:S01]  /*dc90*/  F2FP.F16.F32.PACK_AB R167, R28, R167 ;  /* 0x000000a71ca7723e */ /* 0x000fe200000000ff */
[----:B-----5:R-:W-:Y:S01]  /*dca0*/  FADD.FTZ R26, R24, R25 ;  /* 0x00000019181a7221 */ /* 0x020fe20000010000 */
        /* <DEDUP_REMOVED lines=8> */
[----:B------:R-:W-:Y:S01]  /*dd30*/  STSM.16.M88.4 [R227+0x36400], R152 ;  /* 0x03640098e3007844 */ /* 0x000fe20000000200 */
[----:B------:R-:W-:Y:S01]  /*dd40*/  FADD.FTZ R0, R21, R0 ;  /* 0x0000000015007221 */ /* 0x000fe20000010000 */
[----:B------:R-:W-:Y:S02]  /*dd50*/  FADD.FTZ R21, R53, R26 ;  /* 0x0000001a35157221 */ /* 0x000fe40000010000 */
[----:B------:R0:W-:Y:S04]  /*dd60*/  STSM.16.M88.4 [R40], R164 ;  /* 0x000000a428007844 */ /* 0x0001e80000000200 */
[----:B------:R1:W-:Y:S04]  /*dd70*/  STSM.16.M88.4 [R228], R160 ;  /* 0x000000a0e4007844 */ /* 0x0003e80000000200 */
[----:B------:R1:W-:Y:S01]  /*dd80*/  STSM.16.M88.4 [R229], R156 ;  /* 0x0000009ce5007844 */ /* 0x0003e20000000200 */
[----:B0-----:R-:W-:-:S06]  /*dd90*/  WARPGROUP.ARRIVE ;  /* 0x00000000000079c5 */ /* 0x001fcc0000000000 */
        /* <DEDUP_REMOVED lines=8> */
[----:B------:R-:W-:Y:S01]  /*de20*/  HGMMA.64x256x16.F32 R24, R160, gdesc[UR12].tnspB, R24, gsb0 ;  /* 0x43e0000ca0187df0 */ /* 0x000fe20008000818 */
[----:B------:R-:W-:Y:S02]  /*de30*/  FADD.FTZ R12, R12, R21 ;  /* 0x000000150c0c7221 */ /* 0x000fe40000010000 */
        /* <DEDUP_REMOVED lines=15> */
.L_x_8691:
[----:B------:R-:W2:Y:S01]  /*df30*/  LDL R153, [R1+0xc] ;  /* 0x00000c0001997983 */ /* 0x000ea20000100800 */
[----:B------:R-:W-:Y:S01]  /*df40*/  VIADD R20, R20, 0x38860 ;  /* 0x0003886014147836 */ /* 0x000fe20000000000 */
[----:B------:R-:W0:Y:S01]  /*df50*/  @P5 LDC R21, c[0x0][0x44c] ;  /* 0x00011300ff155b82 */ /* 0x000e220000000800 */
[----:B------:R-:W-:Y:S01]  /*df60*/  IMAD.MOV.U32 R152, RZ, RZ, R213 ;  /* 0x000000ffff987224 */ /* 0x000fe200078e00d5 */
[----:B------:R-:W-:Y:S01]  /*df70*/  ULDC UR38, c[0x0][0xad0] ;  /* 0x0002b40000267ab9 */ /* 0x000fe20000000800 */
[----:B------:R-:W-:Y:S01]  /*df80*/  ULDC UR39, c[0x0][0xad0] ;  /* 0x0002b40000277ab9 */ /* 0x000fe20000000800 */
[----:B------:R-:W-:Y:S01]  /*df90*/  PRMT R20, R190, 0x654, R20 ;  /* 0x00000654be147816 */ /* 0x000fe20000000014 */
[----:B------:R-:W-:Y:S01]  /*dfa0*/  ULDC UR36, c[0x0][0xa80] ;  /* 0x0002a00000247ab9 */ /* 0x000fe20000000800 */
[----:B------:R-:W-:Y:S01]  /*dfb0*/  ULDC UR37, c[0x0][0xa80] ;  /* 0x0002a00000257ab9 */ /* 0x000fe20000000800 */
[----:B------:R-:W-:Y:S01]  /*dfc0*/  BSSY B1, `(.L_x_8692) ;  /* 0x00003cd000017945 */ /* 0x000fe20003800000 */
[----:B------:R1:W-:Y:S02]  /*dfd0*/  SYNCS.ARRIVE.TRANS64.RED.A1T0 RZ, [R20+URZ], RZ ;  /* 0x000000ff14ff79a7 */ /* 0x0003e4000810043f */
[----:B-1----:R-:W1:Y:S01]  /*dfe0*/  @P5 LDC R20, c[0x0][0x450] ;  /* 0x00011400ff145b82 */ /* 0x002e620000000800 */
[----:B0-----:R-:W-:-:S05]  /*dff0*/  @P5 IMAD.HI.U32 R21, R213, R21, RZ ;  /* 0x00000015d5155227 */ /* 0x001fca00078e00ff */
[----:B-1----:R-:W-:-:S04]  /*e000*/  @P5 SHF.R.U32.HI R152, RZ, R20, R21 ;  /* 0x00000014ff985219 */ /* 0x002fc80000011615 */
[----:B------:R-:W-:-:S04]  /*e010*/  IADD3 R20, R152, R212, -R207 ;  /* 0x000000d498147210 */ /* 0x000fc80007ffe8cf */
[----:B------:R-:W-:-:S04]  /*e020*/  SHF.R.S32.HI R21, RZ, 0x1f, R20 ;  /* 0x0000001fff157819 */ /* 0x000fc80000011414 */
[----:B------:R-:W-:Y:S01]  /*e030*/  LEA.HI R21, R21, R20, RZ, 0x6 ;  /* 0x0000001415157211 */ /* 0x000fe200078f30ff */
[----:B------:R-:W-:-:S03]  /*e040*/  VIADD R20, R169, 0xfffffffe ;  /* 0xfffffffea9147836 */ /* 0x000fc60000000000 */
[----:B------:R-:W-:-:S04]  /*e050*/  SHF.R.S32.HI R210, RZ, 0x6, R21 ;  /* 0x00000006ffd27819 */ /* 0x000fc80000011415 */
[----:B--2---:R-:W-:-:S04]  /*e060*/  VIMNMX R210, R153, R210, !PT ;  /* 0x000000d299d27248 */ /* 0x004fc80007fe0100 */
[----:B------:R-:W-:-:S13]  /*e070*/  ISETP.GE.AND P1, PT, R20, R210, PT ;  /* 0x000000d21400720c */ /* 0x000fda0003f26270 */
[----:B------:R-:W-:Y:S05]  /*e080*/  @!P1 BRA `(.L_x_8693) ;  /* 0x0000003c00009947 */ /* 0x000fea0003800000 */
[----:B------:R-:W-:Y:S01]  /*e090*/  BSSY B0, `(.L_x_8693) ;  /* 0x00003bf000007945 */ /* 0x000fe20003800000 */
[----:B------:R-:W-:Y:S02]  /*e0a0*/  IMAD.MOV.U32 R198, RZ, RZ, R168 ;  /* 0x000000ffffc67224 */ /* 0x000fe400078e00a8 */
[----:B------:R-:W-:Y:S02]  /*e0b0*/  IMAD.MOV.U32 R196, RZ, RZ, R15 ;  /* 0x000000ffffc47224 */ /* 0x000fe400078e000f */
[----:B------:R-:W-:-:S07]  /*e0c0*/  IMAD.MOV.U32 R197, RZ, RZ, R22 ;  /* 0x000000ffffc57224 */ /* 0x000fce00078e0016 */
.L_x_8706:
[----:B------:R-:W-:-:S05]  /*e0d0*/  VIADD R22, R197, 0x1 ;  /* 0x00000001c5167836 */ /* 0x000fca0000000000 */
[----:B------:R-:W-:-:S04]  /*e0e0*/  ISETP.NE.AND P1, PT, R22, 0x2, PT ;  /* 0x000000021600780c */ /* 0x000fc80003f25270 */
[----:B------:R-:W-:Y:S02]  /*e0f0*/  SEL R14, RZ, 0x1, P1 ;  /* 0x00000001ff0e7807 */ /* 0x000fe40000800000 */
[----:B------:R-:W-:Y:S02]  /*e100*/  SEL R22, R22, RZ, P1 ;  /* 0x000000ff16167207 */ /* 0x000fe40000800000 */
[----:B------:R-:W-:Y:S01]  /*e110*/  LOP3.LUT R23, R23, R14, RZ, 0x3c, !PT ;  /* 0x0000000e17177212 */ /* 0x000fe200078e3cff */
[----:B0-----:R-:W-:Y:S06]  /*e120*/  @!P0 BRA `(.L_x_8694) ;  /* 0x0000000000048947 */ /* 0x001fec0003800000 */
[----:B------:R-:W-:Y:S01]  /*e130*/  BPT.TRAP 0x1 ;  /* 0x000000040000795c */ /* 0x000fe20000300000 */
.L_x_8694:
[----:B------:R-:W-:Y:S01]  /*e140*/  IMAD R21, R22, 0x8, R17 ;  /* 0x0000000816157824 */ /* 0x000fe200078e0211 */
[----:B------:R-:W-:-:S04]  /*e150*/  SHF.L.U32 R200, R23, 0x1f, RZ ;  /* 0x0000001f17c87819 */ /* 0x000fc800000006ff */
[----:B------:R0:W1:Y:S01]  /*e160*/  SYNCS.PHASECHK.TRANS64.TRYWAIT P1, [R21+URZ+0x38830], R200 ;  /* 0x038830c8150075a7 */ /* 0x000062000802017f */
[----:B------:R-:W-:Y:S05]  /*e170*/  @!P0 BRA `(.L_x_8695) ;  /* 0x0000000000048947 */ /* 0x000fea0003800000 */
[----:B------:R-:W-:Y:S01]  /*e180*/  BPT.TRAP 0x1 ;  /* 0x000000040000795c */ /* 0x000fe20000300000 */
.L_x_8695:
[----:B------:R-:W-:Y:S01]  /*e190*/  BSSY B2, `(.L_x_8696) ;  /* 0x0000006000027945 */ /* 0x000fe20003800000 */
[----:B------:R-:W-:Y:S02]  /*e1a0*/  IMAD R154, R22, 0x200, R206 ;  /* 0x00000200169a7824 */ /* 0x000fe400078e02ce */
[----:B------:R-:W-:Y:S01]  /*e1b0*/  IMAD.MOV.U32 R155, RZ, RZ, 0x40000040 ;  /* 0x40000040ff9b7424 */ /* 0x000fe200078e00ff */
[----:B-1----:R-:W-:Y:S06]  /*e1c0*/  @P1 BRA `(.L_x_8697) ;  /* 0x0000000000081947 */ /* 0x002fec0003800000 */
[----:B------:R-:W1:Y:S02]  /*e1d0*/  SYNCS.PHASECHK.TRANS64.TRYWAIT P1, [R21+URZ+0x38830], R200 ;  /* 0x038830c8150075a7 */ /* 0x000e64000802017f */
[----:B-1----:R-:W-:Y:S05]  /*e1e0*/  @!P1 BRA `(.L_x_8698) ;  /* 0x0000016c004c9947 */ /* 0x002fea0003800000 */
.L_x_8697:
[----:B------:R-:W-:Y:S05]  /*e1f0*/  BSYNC B2 ;  /* 0x0000000000027941 */ /* 0x000fea0003800000 */
.L_x_8696:
        /* <DEDUP_REMOVED lines=36> */
.L_x_8699:
[----:B------:R2:W3:Y:S01]  /*e440*/  SYNCS.PHASECHK.TRANS64.TRYWAIT P1, [R21+URZ+0x38850], R200 ;  /* 0x038850c8150075a7 */ /* 0x0004e2000802017f */
[----:B------:R-:W-:Y:S05]  /*e450*/  @!P0 BRA `(.L_x_8700) ;  /* 0x0000000000048947 */ /* 0x000fea0003800000 */
[----:B------:R-:W-:Y:S01]  /*e460*/  BPT.TRAP 0x1 ;  /* 0x000000040000795c */ /* 0x000fe20000300000 */
.L_x_8700:
[----:B------:R-:W-:Y:S04]  /*e470*/  BSSY B2, `(.L_x_8701) ;  /* 0x0000004000027945 */ /* 0x000fe80003800000 */
[----:B---3--:R-:W-:Y:S05]  /*e480*/  @P1 BRA `(.L_x_8702) ;  /* 0x0000000000081947 */ /* 0x008fea0003800000 */
[----:B------:R-:W3:Y:S02]  /*e490*/  SYNCS.PHASECHK.TRANS64.TRYWAIT P1, [R21+URZ+0x38850], R200 ;  /* 0x038850c8150075a7 */ /* 0x000ee4000802017f */
[----:B---3--:R-:W-:Y:S05]  /*e4a0*/  @!P1 BRA `(.L_x_8703) ;  /* 0x0000016800b09947 */ /* 0x008fea0003800000 */
.L_x_8702:
[----:B------:R-:W-:Y:S05]  /*e4b0*/  BSYNC B2 ;  /* 0x0000000000027941 */ /* 0x000fea0003800000 */
.L_x_8701:
[----:B0123--:R-:W-:Y:S01]  /*e4c0*/  IMAD R200, R22, 0x1000, R208 ;  /* 0x0000100016c87824 */ /* 0x00ffe200078e02d0 */
[----:B------:R-:W-:Y:S01]  /*e4d0*/  R2UR UR4, R2 ;  /* 0x00000000020472ca */ /* 0x000fe200000e0000 */
[----:B------:R-:W-:Y:S01]  /*e4e0*/  IMAD.MOV.U32 R201, RZ, RZ, 0x40000040 ;  /* 0x40000040ffc97424 */ /* 0x000fe200078e00ff */
[----:B------:R-:W-:Y:S01]  /*e4f0*/  R2UR UR5, R3 ;  /* 0x00000000030572ca */ /* 0x000fe200000e0000 */
[----:B------:R-:W-:Y:S01]  /*e500*/  WARPGROUP.ARRIVE ;  /* 0x00000000000079c5 */ /* 0x000fe20000000000 */
[----:B------:R-:W-:Y:S01]  /*e510*/  R2UR UR6, R200 ;  /* 0x00000000c80672ca */ /* 0x000fe200000e0000 */
[----:B------:R-:W-:Y:S01]  /*e520*/  VIADD R14, R2, 0x2 ;  /* 0x00000002020e7836 */ /* 0x000fe20000000000 */
[----:B------:R-:W-:Y:S01]  /*e530*/  R2UR UR7, R201 ;  /* 0x00000000c90772ca */ /* 0x000fe200000e0000 */
[----:B------:R-:W-:Y:S02]  /*e540*/  IMAD.MOV.U32 R15, RZ, RZ, 0x40000040 ;  /* 0x40000040ff0f7424 */ /* 0x000fe400078e00ff */
[----:B------:R-:W0:Y:S01]  /*e550*/  S2R R202, SR_TID.X ;  /* 0x0000000000ca7919 */ /* 0x000e220000002100 */
[----:B------:R-:W-:-:S02]  /*e560*/  VIADD R204, R200, 0x800 ;  /* 0x00000800c8cc7836 */ /* 0x000fc40000000000 */
[----:B------:R-:W-:Y:S02]  /*e570*/  VIADD R205, R2, 0x800 ;  /* 0x0000080002cd7836 */ /* 0x000fe40000000000 */
[----:B------:R-:W-:-:S05]  /*e580*/  IMAD.MOV.U32 R203, RZ, RZ, 0x40000040 ;  /* 0x40000040ffcb7424 */ /* 0x000fca00078e00ff */
        /* <DEDUP_REMOVED lines=165> */
[----:B------:R-:W-:-:S05]  /*efe0*/  SEL R201, RZ, 0x2, !P1 ;  /* 0x00000002ffc97807 */ /* 0x000fca0004800000 */
        /* <DEDUP_REMOVED lines=9> */
[----:B------:R-:W-:Y:S01]  /*f080*/  IMAD.MOV.U32 R14, RZ, RZ, 0x4 ;  /* 0x00000004ff0e7424 */ /* 0x000fe200078e00ff */
[----:B------:R-:W-:-:S04]  /*f090*/  R2UR UR5, R15 ;  /* 0x000000000f0572ca */ /* 0x000fc800000e0000 */
[C---:B------:R-:W-:Y:S02]  /*f0a0*/  SEL R15, R14.reuse, 0x2, P1 ;  /* 0x000000020e0f7807 */ /* 0x040fe40000800000 */
[----:B------:R-:W-:-:S03]  /*f0b0*/  SEL R14, R14, 0x6, !P1 ;  /* 0x000000060e0e7807 */ /* 0x000fc60004800000 */
        /* <DEDUP_REMOVED lines=60> */
[----:B------:R-:W-:Y:S02]  /*f480*/  R2UR UR6, R202 ;  /* 0x00000000ca0672ca */ /* 0x000fe400000e0000 */
[----:B------:R-:W-:Y:S01]  /*f490*/  R2UR UR7, R203 ;  /* 0x00000000cb0772ca */ /* 0x000fe200000e0000 */
[----:B------:R-:W-:Y:S01]  /*f4a0*/  IMAD.MOV.U32 R203, RZ, RZ, 0x40000040 ;  /* 0x40000040ffcb7424 */ /* 0x000fe200078e00ff */
[----:B------:R-:W-:Y:S01]  /*f4b0*/  IADD3 R202, R204, R14, RZ ;  /* 0x0000000eccca7210 */ /* 0x000fe20007ffe0ff */
        /* <DEDUP_REMOVED lines=107> */
[----:B------:R-:W-:-:S02]  /*fb70*/  IMAD.IADD R14, R14, 0x1, R204 ;  /* 0x000000010e0e7824 */ /* 0x000fc400078e02cc */
[----:B------:R-:W-:Y:S01]  /*fb80*/  IMAD.MOV.U32 R203, RZ, RZ, 0x40000040 ;  /* 0x40000040ffcb7424 */ /* 0x000fe200078e00ff */
[----:B------:R-:W-:Y:S02]  /*fb90*/  WARPGROUP.DEPBAR.LE gsb0, 0x0 ;  /* 0x00008000000079c5 */ /* 0x000fe40000010000 */
[----:B------:R-:W-:-:S07]  /*fba0*/  WARPGROUP.ARRIVE ;  /* 0x00000000000079c5 */ /* 0x000fce0000000000 */
[----:B------:R-:W-:Y:S01]  /*fbb0*/  HGMMA.64x64x16.F32 R152, gdesc[UR4], R152, gsb0 ;  /* 0x00e00000049879f0 */ /* 0x000fe20008000898 */
[----:B------:R-:W-:Y:S02]  /*fbc0*/  R2UR UR4, R202 ;  /* 0x00000000ca0472ca */ /* 0x000fe400000e0000 */
[----:B------:R-:W-:Y:S02]  /*fbd0*/  R2UR UR5, R203 ;  /* 0x00000000cb0572ca */ /* 0x000fe400000e0000 */
[----:B------:R-:W-:Y:S02]  /*fbe0*/  R2UR UR6, R14 ;  /* 0x000000000e0672ca */ /* 0x000fe400000e0000 */
[----:B------:R-:W-:Y:S01]  /*fbf0*/  R2UR UR7, R15 ;  /* 0x000000000f0772ca */ /* 0x000fe200000e0000 */
[----:B------:R-:W-:-:S05]  /*fc00*/  IMAD.MOV.U32 R15, RZ, RZ, 0x1000 ;  /* 0x00001000ff0f7424 */ /* 0x000fca00078e00ff */
        /* <DEDUP_REMOVED lines=19> */
.L_x_8704:
[----:B------:R-:W2:Y:S01]  /*fd40*/  LDL R14, [R1+0x18] ;  /* 0x00001800010e7983 */ /* 0x000ea20000100800 */
[----:B------:R-:W-:-:S03]  /*fd50*/  ISETP.NE.AND P1, PT, R222, 0x1, PT ;  /* 0x00000001de00780c */ /* 0x000fc60003f25270 */
[----:B------:R-:W3:Y:S10]  /*fd60*/  LDL R201, [R1+0x10] ;  /* 0x0000100001c97983 */ /* 0x000ef40000100800 */
[----:B------:R-:W0:Y:S08]  /*fd70*/  @P1 LDC R200, c[0x0][0x44c] ;  /* 0x00011300ffc81b82 */ /* 0x000e300000000800 */
[----:B------:R-:W1:Y:S01]  /*fd80*/  @P1 LDC R15, c[0x0][0x450] ;  /* 0x00011400ff0f1b82 */ /* 0x000e620000000800 */
[----:B------:R-:W-:Y:S01]  /*fd90*/  FMUL.FTZ R202, R183, UR39 ;  /* 0x00000027b7ca7c20 */ /* 0x000fe20008410000 */
[----:B------:R-:W-:-:S06]  /*fda0*/  FMUL.FTZ R182, R182, UR39 ;  /* 0x00000027b6b67c20 */ /* 0x000fcc0008410000 */
[----:B------:R-:W-:Y:S01]  /*fdb0*/  MUFU.TANH R182, R182 ;  /* 0x000000b600b67308 */ /* 0x000fe20000002400 */
[----:B--2---:R-:W-:-:S04]  /*fdc0*/  IMAD.IADD R14, R14, 0x1, R213 ;  /* 0x000000010e0e7824 */ /* 0x004fc800078e02d5 */
[----:B0-----:R-:W-:-:S05]  /*fdd0*/  @P1 IMAD.HI.U32 R200, R14, R200, RZ ;  /* 0x000000c80ec81227 */ /* 0x001fca00078e00ff */
[----:B-1----:R-:W-:Y:S01]  /*fde0*/  @P1 SHF.R.U32.HI R14, RZ, R15, R200 ;  /* 0x0000000fff0e1219 */ /* 0x002fe200000116c8 */
        /* <DEDUP_REMOVED lines=22> */
[----:B------:R-:W-:-:S02]  /*ff50*/  FMUL.FTZ R175, R178, UR39 ;  /* 0x00000027b2af7c20 */ /* 0x000fc40008410000 */
[----:B------:R-:W0:Y:S04]  /*ff60*/  SHFL.IDX PT, R178, R14, RZ, 0x1c1f ;  /* 0x001c1fff0eb27589 */ /* 0x000e2800000e0000 */
[----:B------:R1:W2:Y:S02]  /*ff70*/  SHFL.IDX PT, R200, R14, 0x1, 0x1c1f ;  /* 0x003c1f000ec87f89 */ /* 0x0002a400000e0000 */
[----:B-1----:R-:W-:Y:S01]  /*ff80*/  FMUL.FTZ R14, R179, UR39 ;  /* 0x00000027b30e7c20 */ /* 0x002fe20008410000 */
[----:B------:R-:W-:-:S04]  /*ff90*/  IMAD.MOV.U32 R179, RZ, RZ, -0x40 ;  /* 0xffffffc0ffb37424 */ /* 0x000fc800078e00ff */
[----:B------:R-:W-:Y:S01]  /*ffa0*/  IMAD R179, R20, R179, 0x1 ;  /* 0x0000000114b37424 */ /* 0x000fe200078e02b3 */
[----:B------:R-:W1:Y:S04]  /*ffb0*/  MUFU.TANH R156, R156 ;  /* 0x0000009c009c7308 */ /* 0x000e680000002400 */
[----:B---3--:R-:W-:-:S04]  /*ffc0*/  IADD3 R179, R212, R179, -R201 ;  /* 0x000000b3d4b37210 */ /* 0x008fc80007ffe8c9 */
[----:B------:R-:W3:Y:S01]  /*ffd0*/  MUFU.TANH R167, R167 ;  /* 0x000000a700a77308 */ /* 0x000ee20000002400 */
[----:B------:R-:W-:-:S04]  /*ffe0*/  IMAD.IADD R201, R179, 0x1, -R207 ;  /* 0x00000001b3c97824 */ /* 0x000fc800078e0acf */
[----:B0-----:R-:W-:-:S03]  /*fff0*/  IMAD.IADD R179, R201, 0x1, R178 ;  /* 0x00000001c9b37824 */ /* 0x001fc600078e02b2 */
[----:B------:R-:W0:Y:S02]  /*10000*/  MUFU.TANH R15, R15 ;  /* 0x0000000f000f7308 */ /* 0x000e240000002400 */
[----:B------:R-:W-:-:S06]  /*10010*/  ISETP.GT.AND P2, PT, R179, 0x9, PT ;  /* 0x00000009b300780c */ /* 0x000fcc0003f44270 */
[----:B------:R-:W4:Y:S01]  /*10020*/  MUFU.TANH R158, R158 ;  /* 0x0000009e009e7308 */ /* 0x000f220000002400 */
[----:B-1----:R-:W-:-:S07]  /*10030*/  FSEL R156, R156, -INF , P2 ;  /* 0xff8000009c9c7808 */ /* 0x002fce0001000000 */
[----:B------:R-:W1:Y:S01]  /*10040*/  MUFU.TANH R152, R152 ;  /* 0x0000009800987308 */ /* 0x000e620000002400 */
[----:B--2---:R-:W-:Y:S01]  /*10050*/  IMAD.IADD R183, R201, 0x1, R200 ;  /* 0x00000001c9b77824 */ /* 0x004fe200078e02c8 */
[----:B------:R-:W-:-:S06]  /*10060*/  ISETP.GT.AND P2, PT, R179, 0x20, PT ;  /* 0x00000020b300780c */ /* 0x000fcc0003f44270 */
[----:B------:R-:W2:Y:S01]  /*10070*/  MUFU.TANH R160, R160 ;  /* 0x000000a000a07308 */ /* 0x000ea20000002400 */
[----:B------:R-:W-:-:S07]  /*10080*/  ISETP.GT.AND P4, PT, R179, RZ, PT ;  /* 0x000000ffb300720c */ /* 0x000fce0003f84270 */
[----:B------:R-:W5:Y:S01]  /*10090*/  MUFU.TANH R155, R155 ;  /* 0x0000009b009b7308 */ /* 0x000f620000002400 */
[----:B---3--:R-:W-:-:S07]  /*100a0*/  FSEL R167, R167, -INF , P2 ;  /* 0xff800000a7a77808 */ /* 0x008fce0001000000 */
[----:B------:R-:W3:Y:S01]  /*100b0*/  MUFU.TANH R169, R169 ;  /* 0x000000a900a97308 */ /* 0x000ee20000002400 */
[----:B------:R-:W-:-:S07]  /*100c0*/  ISETP.GT.AND P2, PT, R183, 0x9, PT ;  /* 0x00000009b700780c */ /* 0x000fce0003f44270 */
[----:B------:R-:W3:Y:S01]  /*100d0*/  MUFU.TANH R163, R163 ;  /* 0x000000a300a37308 */ /* 0x000ee20000002400 */
[----:B------:R-:W-:-:S07]  /*100e0*/  ISETP.GT.AND P5, PT, R179, 0x1, PT ;  /* 0x00000001b300780c */ /* 0x000fce0003fa4270 */
[----:B------:R-:W3:Y:S01]  /*100f0*/  MUFU.TANH R153, R153 ;  /* 0x0000009900997308 */ /* 0x000ee20000002400 */
[----:B0-----:R-:W-:Y:S02]  /*10100*/  FSEL R178, R15, -INF , P4 ;  /* 0xff8000000fb27808 */ /* 0x001fe40002000000 */
[----:B------:R-:W-:-:S05]  /*10110*/  ISETP.GT.AND P4, PT, R179, 0x11, PT ;  /* 0x00000011b300780c */ /* 0x000fca0003f84270 */
[----:B------:R-:W0:Y:S01]  /*10120*/  MUFU.TANH R164, R164 ;  /* 0x000000a400a47308 */ /* 0x000e220000002400 */
[----:B----4-:R-:W-:-:S07]  /*10130*/  FSEL R158, R158, -INF , P2 ;  /* 0xff8000009e9e7808 */ /* 0x010fce0001000000 */
[----:B------:R-:W4:Y:S01]  /*10140*/  MUFU.TANH R14, R14 ;  /* 0x0000000e000e7308 */ /* 0x000f220000002400 */
[----:B------:R-:W-:-:S07]  /*10150*/  ISETP.GT.AND P1, PT, R179, 0x8, PT ;  /* 0x00000008b300780c */ /* 0x000fce0003f24270 */
[----:B------:R-:W4:Y:S01]  /*10160*/  MUFU.TANH R154, R154 ;  /* 0x0000009a009a7308 */ /* 0x000f220000002400 */
[----:B-1----:R-:W-:Y:S02]  /*10170*/  FSEL R152, R152, -INF , P5 ;  /* 0xff80000098987808 */ /* 0x002fe40002800000 */
[----:B------:R-:W-:-:S05]  /*10180*/  ISETP.GT.AND P2, PT, R183, 0x20, PT ;  /* 0x00000020b700780c */ /* 0x000fca0003f44270 */
[----:B------:R-:W1:Y:S01]  /*10190*/  MUFU.TANH R159, R159 ;  /* 0x0000009f009f7308 */ /* 0x000e620000002400 */
[----:B------:R-:W-:Y:S02]  /*101a0*/  ISETP.GT.AND P5, PT, R179, 0x18, PT ;  /* 0x00000018b300780c */ /* 0x000fe40003fa4270 */
[----:B--2---:R-:W-:-:S05]  /*101b0*/  FSEL R160, R160, -INF , P4 ;  /* 0xff800000a0a07808 */ /* 0x004fca0002000000 */
[----:B------:R-:W2:Y:S01]  /*101c0*/  MUFU.TANH R157, R157 ;  /* 0x0000009d009d7308 */ /* 0x000ea20000002400 */
[----:B------:R-:W-:Y:S02]  /*101d0*/  ISETP.GT.AND P4, PT, R183, RZ, PT ;  /* 0x000000ffb700720c */ /* 0x000fe40003f84270 */
[----:B-----5:R-:W-:-:S05]  /*101e0*/  FSEL R155, R155, -INF , P1 ;  /* 0xff8000009b9b7808 */ /* 0x020fca0000800000 */
[----:B------:R-:W5:Y:S01]  /*101f0*/  MUFU.TANH R168, R168 ;  /* 0x000000a800a87308 */ /* 0x000f620000002400 */
[----:B---3--:R-:W-:Y:S02]  /*10200*/  FSEL R169, R169, -INF , P2 ;  /* 0xff800000a9a97808 */ /* 0x008fe40001000000 */
[----:B------:R-:W-:Y:S02]  /*10210*/  ISETP.GT.AND P1, PT, R179, 0x19, PT ;  /* 0x00000019b300780c */ /* 0x000fe40003f24270 */
[----:B------:R-:W-:Y:S02]  /*10220*/  FSEL R163, R163, -INF , P5 ;  /* 0xff800000a3a37808 */ /* 0x000fe40002800000 */
[C---:B------:R-:W-:Y:S01]  /*10230*/  ISETP.GT.AND P2, PT, R183.reuse, 0x31, PT ;  /* 0x00000031b700780c */ /* 0x040fe20003f44270 */
[----:B------:R-:W3:Y:S01]  /*10240*/  MUFU.TANH R161, R161 ;  /* 0x000000a100a17308 */ /* 0x000ee20000002400 */
[----:B------:R-:W-:Y:S02]  /*10250*/  ISETP.GT.AND P5, PT, R183, 0x1, PT ;  /* 0x00000001b700780c */ /* 0x000fe40003fa4270 */
[----:B------:R-:W-:-:S02]  /*10260*/  FSEL R153, R153, -INF , P4 ;  /* 0xff80000099997808 */ /* 0x000fc40002000000 */
[----:B------:R-:W-:Y:S02]  /*10270*/  ISETP.GT.AND P3, PT, R179, 0x10, PT ;  /* 0x00000010b300780c */ /* 0x000fe40003f64270 */
[----:B0-----:R-:W-:Y:S01]  /*10280*/  FSEL R164, R164, -INF , P1 ;  /* 0xff800000a4a47808 */ /* 0x001fe20000800000 */
[----:B------:R-:W0:Y:S01]  /*10290*/  MUFU.TANH R162, R162 ;  /* 0x000000a200a27308 */ /* 0x000e220000002400 */
[----:B----4-:R-:W-:Y:S02]  /*102a0*/  FSEL R15, R14, -INF , P2 ;  /* 0xff8000000e0f7808 */ /* 0x010fe40001000000 */
[----:B------:R-:W-:Y:S02]  /*102b0*/  ISETP.GT.AND P1, PT, R183, 0x8, PT ;  /* 0x00000008b700780c */ /* 0x000fe40003f24270 */
[----:B------:R-:W-:Y:S02]  /*102c0*/  FSEL R154, R154, -INF , P5 ;  /* 0xff8000009a9a7808 */ /* 0x000fe40002800000 */
[----:B------:R-:W-:Y:S01]  /*102d0*/  FMNMX.FTZ R14, R153, R198, !PT ;  /* 0x000000c6990e7209 */ /* 0x000fe20007810000 */
[----:B------:R-:W4:Y:S01]  /*102e0*/  MUFU.TANH R165, R165 ;  /* 0x000000a500a57308 */ /* 0x000f220000002400 */
[----:B-1----:R-:W-:-:S02]  /*102f0*/  FSEL R159, R159, -INF , P3 ;  /* 0xff8000009f9f7808 */ /* 0x002fc40001800000 */
[----:B------:R-:W-:Y:S02]  /*10300*/  ISETP.GT.AND P3, PT, R179, 0x21, PT ;  /* 0x00000021b300780c */ /* 0x000fe40003f64270 */
[----:B--2---:R-:W-:Y:S02]  /*10310*/  FSEL R157, R157, -INF , P1 ;  /* 0xff8000009d9d7808 */ /* 0x004fe40000800000 */
[----:B------:R-:W-:Y:S01]  /*10320*/  FMNMX.FTZ R14, R154, R14, !PT ;  /* 0x0000000e9a0e7209 */ /* 0x000fe20007810000 */
[----:B------:R-:W1:Y:S01]  /*10330*/  MUFU.TANH R166, R166 ;  /* 0x000000a600a67308 */ /* 0x000e620000002400 */
[----:B-----5:R-:W-:Y:S02]  /*10340*/  FSEL R201, R168, -INF , P3 ;  /* 0xff800000a8c97808 */ /* 0x020fe40001800000 */
[----:B------:R-:W-:Y:S02]  /*10350*/  ISETP.GT.AND P3, PT, R183, 0x10, PT ;  /* 0x00000010b700780c */ /* 0x000fe40003f64270 */
        /* <DEDUP_REMOVED lines=10> */
[----:B----4-:R-:W-:Y:S02]  /*10400*/  FSEL R165, R165, -INF , P5 ;  /* 0xff800000a5a57808 */ /* 0x010fe40002800000 */
[----:B------:R-:W-:Y:S02]  /*10410*/  FMNMX.FTZ R14, R162, R14, !PT ;  /* 0x0000000ea20e7209 */ /* 0x000fe40007810000 */
[----:B-1----:R-:W-:Y:S02]  /*10420*/  FSEL R166, R166, -INF , P1 ;  /* 0xff800000a6a67808 */ /* 0x002fe40000800000 */
[----:B------:R-:W-:Y:S01]  /*10430*/  FMNMX.FTZ R14, R165, R14, !PT ;  /* 0x0000000ea50e7209 */ /* 0x000fe20007810000 */
[----:B------:R-:W1:Y:S01]  /*10440*/  MUFU.TANH R174, R174 ;  /* 0x000000ae00ae7308 */ /* 0x000e620000002400 */
[----:B------:R-:W-:-:S02]  /*10450*/  ISETP.GT.AND P3, PT, R183, 0x21, PT ;  /* 0x00000021b700780c */ /* 0x000fc40003f64270 */
[----:B------:R-:W-:-:S05]  /*10460*/  FMNMX.FTZ R14, R166, R14, !PT ;  /* 0x0000000ea60e7209 */ /* 0x000fca0007810000 */
[----:B------:R-:W3:Y:S01]  /*10470*/  MUFU.TANH R175, R175 ;  /* 0x000000af00af7308 */ /* 0x000ee20000002400 */
[----:B------:R-:W-:Y:S02]  /*10480*/  ISETP.GT.AND P4, PT, R183, 0x28, PT ;  /* 0x00000028b700780c */ /* 0x000fe40003f84270 */
[----:B--2---:R-:W-:Y:S02]  /*10490*/  FSEL R170, R170, -INF , P3 ;  /* 0xff800000aaaa7808 */ /* 0x004fe40001800000 */
[----:B------:R-:W-:Y:S02]  /*104a0*/  FMNMX.FTZ R14, R169, R14, !PT ;  /* 0x0000000ea90e7209 */ /* 0x000fe40007810000 */
[----:B------:R-:W-:Y:S02]  /*104b0*/  ISETP.GT.AND P5, PT, R183, 0x29, PT ;  /* 0x00000029b700780c */ /* 0x000fe40003fa4270 */
[----:B0-----:R-:W-:Y:S02]  /*104c0*/  FSEL R171, R171, -INF , P4 ;  /* 0xff800000abab7808 */ /* 0x001fe40002000000 */
[----:B------:R-:W-:Y:S01]  /*104d0*/  FMNMX.FTZ R14, R170, R14, !PT ;  /* 0x0000000eaa0e7209 */ /* 0x000fe20007810000 */
[----:B------:R-:W0:Y:S01]  /*104e0*/  MUFU.TANH R200, R202 ;  /* 0x000000ca00c87308 */ /* 0x000e220000002400 */
[----:B------:R-:W-:-:S02]  /*104f0*/  ISETP.GT.AND P1, PT, R183, 0x30, PT ;  /* 0x00000030b700780c */ /* 0x000fc40003f24270 */
[----:B-1----:R-:W-:Y:S02]  /*10500*/  FSEL R174, R174, -INF , P5 ;  /* 0xff800000aeae7808 */ /* 0x002fe40002800000 */
[----:B------:R-:W-:Y:S02]  /*10510*/  FMNMX.FTZ R14, R171, R14, !PT ;  /* 0x0000000eab0e7209 */ /* 0x000fe40007810000 */
[----:B---3--:R-:W-:Y:S02]  /*10520*/  FSEL R175, R175, -INF , P1 ;  /* 0xff800000afaf7808 */ /* 0x008fe40000800000 */
[----:B------:R-:W-:Y:S02]  /*10530*/  FMNMX.FTZ R14, R174, R14, !PT ;  /* 0x0000000eae0e7209 */ /* 0x000fe40007810000 */
[----:B------:R-:W-:Y:S02]  /*10540*/  ISETP.GT.AND P3, PT, R183, 0x38, PT ;  /* 0x00000038b700780c */ /* 0x000fe40003f64270 */
[----:B------:R-:W-:-:S02]  /*10550*/  FMNMX.FTZ R14, R175, R14, !PT ;  /* 0x0000000eaf0e7209 */ /* 0x000fc40007810000 */
[----:B------:R-:W-:Y:S02]  /*10560*/  ISETP.GT.AND P4, PT, R183, 0x39, PT ;  /* 0x00000039b700780c */ /* 0x000fe40003f84270 */
[----:B------:R-:W-:Y:S02]  /*10570*/  FSEL R182, R182, -INF , P3 ;  /* 0xff800000b6b67808 */ /* 0x000fe40001800000 */
[----:B------:R-:W-:Y:S02]  /*10580*/  FMNMX.FTZ R14, R15, R14, !PT ;  /* 0x0000000e0f0e7209 */ /* 0x000fe40007810000 */
[----:B0-----:R-:W-:Y:S02]  /*10590*/  FSEL R200, R200, -INF , P4 ;  /* 0xff800000c8c87808 */ /* 0x001fe40002000000 */
[----:B------:R-:W-:-:S04]  /*105a0*/  FMNMX.FTZ R14, R182, R14, !PT ;  /* 0x0000000eb60e7209 */ /* 0x000fc80007810000 */
[----:B------:R-:W-:-:S05]  /*105b0*/  FMNMX.FTZ R14, R200, R14, !PT ;  /* 0x0000000ec80e7209 */ /* 0x000fca0007810000 */
[----:B------:R-:W0:Y:S02]  /*105c0*/  SHFL.BFLY PT, R168, R14, 0x2, 0x1f ;  /* 0x0c401f000ea87f89 */ /* 0x000e2400000e0000 */
[----:B0-----:R-:W-:-:S05]  /*105d0*/  FMNMX.FTZ R168, R14, R168, !PT ;  /* 0x000000a80ea87209 */ /* 0x001fca0007810000 */
[----:B------:R-:W0:Y:S02]  /*105e0*/  SHFL.BFLY PT, R14, R168, 0x1, 0x1f ;  /* 0x0c201f00a80e7f89 */ /* 0x000e2400000e0000 */
[----:B0-----:R-:W-:-:S04]  /*105f0*/  FMNMX.FTZ R168, R168, R14, !PT ;  /* 0x0000000ea8a87209 */ /* 0x001fc80007810000 */
[----:B------:R-:W-:-:S04]  /*10600*/  FSETP.NEU.FTZ.AND P6, PT, R168, -INF , PT ;  /* 0xff800000a800780b */ /* 0x000fc80003fdd000 */
[----:B------:R-:W-:-:S05]  /*10610*/  FSEL R14, R168, RZ, P6 ;  /* 0x000000ffa80e7208 */ /* 0x000fca0003000000 */
[----:B------:R-:W-:Y:S01]  /*10620*/  FADD.FTZ R198, -R14, R198 ;  /* 0x000000c60ec67221 */ /* 0x000fe20000010100 */
[----:B------:R-:W-:-:S04]  /*10630*/  IMAD.U32 R14, RZ, RZ, UR37 ;  /* 0x00000025ff0e7e24 */ /* 0x000fc8000f8e00ff */
[----:B------:R-:W-:Y:S01]  /*10640*/  FMUL.FTZ R183, R168, R14 ;  /* 0x0000000ea8b77220 */ /* 0x000fe20000410000 */
[----:B------:R-:W-:-:S04]  /*10650*/  ISETP.GT.AND P1, PT, R179, 0x29, PT ;  /* 0x00000029b300780c */ /* 0x000fc80003f24270 */
[----:B------:R-:W-:Y:S02]  /*10660*/  FSEL R183, R183, RZ, P6 ;  /* 0x000000ffb7b77208 */ /* 0x000fe40003000000 */
[C---:B------:R-:W-:Y:S02]  /*10670*/  ISETP.GT.AND P2, PT, R179.reuse, 0x30, PT ;  /* 0x00000030b300780c */ /* 0x040fe40003f44270 */
[C---:B------:R-:W-:Y:S02]  /*10680*/  ISETP.GT.AND P3, PT, R179.reuse, 0x31, PT ;  /* 0x00000031b300780c */ /* 0x040fe40003f64270 */
[C---:B------:R-:W-:Y:S02]  /*10690*/  ISETP.GT.AND P4, PT, R179.reuse, 0x38, PT ;  /* 0x00000038b300780c */ /* 0x040fe40003f84270 */
[C---:B------:R-:W-:Y:S02]  /*106a0*/  ISETP.GT.AND P5, PT, R179.reuse, 0x39, PT ;  /* 0x00000039b300780c */ /* 0x040fe40003fa4270 */
[----:B------:R-:W-:Y:S01]  /*106b0*/  ISETP.GT.AND P6, PT, R179, 0x28, PT ;  /* 0x00000028b300780c */ /* 0x000fe20003fc4270 */
[-CC-:B------:R-:W-:Y:S01]  /*106c0*/  FFMA.FTZ R179, R174, R14.reuse, -R183.reuse ;  /* 0x0000000eaeb37223 */ /* 0x180fe200000108b7 */
[-C--:B------:R-:W-:Y:S01]  /*106d0*/  FFMA.FTZ R153, R153, R14.reuse, -R183 ;  /* 0x0000000e99997223 */ /* 0x080fe200000108b7 */
[----:B------:R-:W-:-:S05]  /*106e0*/  FMUL.FTZ R174, R198, R14 ;  /* 0x0000000ec6ae7220 */ /* 0x000fca0000410000 */
[----:B------:R-:W-:Y:S08]  /*106f0*/  MUFU.EX2 R153, R153 ;  /* 0x0000009900997308 */ /* 0x000ff00000000800 */
[----:B------:R-:W0:Y:S01]  /*10700*/  MUFU.EX2 R174, R174 ;  /* 0x000000ae00ae7308 */ /* 0x000e220000000800 */
[-CC-:B------:R-:W-:Y:S01]  /*10710*/  FFMA.FTZ R154, R154, R14.reuse, -R183.reuse ;  /* 0x0000000e9a9a7223 */ /* 0x180fe200000108b7 */
[----:B------:R-:W-:-:S06]  /*10720*/  FFMA.FTZ R202, R15, R14, -R183 ;  /* 0x0000000e0fca7223 */ /* 0x000fcc00000108b7 */
[----:B------:R0:W1:Y:S02]  /*10730*/  MUFU.EX2 R15, R154 ;  /* 0x0000009a000f7308 */ /* 0x0000640000000800 */
[----:B0-----:R-:W-:Y:S01]  /*10740*/  FFMA.FTZ R154, R174, R12, R153 ;  /* 0x0000000cae9a7223 */ /* 0x001fe20000010099 */
[----:B------:R-:W-:-:S05]  /*10750*/  VIADD R12, R21, 0x38840 ;  /* 0x00038840150c7836 */ /* 0x000fca0000000000 */
[----:B------:R-:W-:-:S04]  /*10760*/  PRMT R12, R190, 0x654, R12 ;  /* 0x00000654be0c7816 */ /* 0x000fc8000000000c */
[----:B------:R0:W-:Y:S01]  /*10770*/  SYNCS.ARRIVE.TRANS64.RED.A1T0 RZ, [R12+URZ], RZ ;  /* 0x000000ff0cff79a7 */ /* 0x0001e2000810043f */
[C---:B-1----:R-:W-:Y:S01]  /*10780*/  FADD.FTZ R154, R15.reuse, R154 ;  /* 0x0000009a0f9a7221 */ /* 0x042fe20000010000 */
[----:B------:R-:W-:Y:S02]  /*10790*/  F2FP.F16.F32.PACK_AB R153, R15, R153 ;  /* 0x000000990f99723e */ /* 0x000fe400000000ff */
[----:B0-----:R-:W-:-:S04]  /*107a0*/  FMNMX.FTZ R12, R178, R196, !PT ;  /* 0x000000c4b20c7209 */ /* 0x001fc80007810000 */
[----:B------:R-:W-:-:S04]  /*107b0*/  FMNMX.FTZ R15, R152, R12, !PT ;  /* 0x0000000c980f7209 */ /* 0x000fc80007810000 */
[----:B------:R-:W-:Y:S01]  /*107c0*/  FMNMX.FTZ R15, R155, R15, !PT ;  /* 0x0000000f9b0f7209 */ /* 0x000fe20007810000 */
[----:B------:R-:W-:-:S03]  /*107d0*/  FMUL.FTZ R172, R172, UR39 ;  /* 0x00000027acac7c20 */ /* 0x000fc60008410000 */
[----:B------:R-:W-:Y:S01]  /*107e0*/  FMNMX.FTZ R15, R156, R15, !PT ;  /* 0x0000000f9c0f7209 */ /* 0x000fe20007810000 */
[----:B------:R-:W-:-:S03]  /*107f0*/  FMUL.FTZ R173, R173, UR39 ;  /* 0x00000027adad7c20 */ /* 0x000fc60008410000 */
[----:B------:R-:W-:Y:S01]  /*10800*/  FMNMX.FTZ R15, R159, R15, !PT ;  /* 0x0000000f9f0f7209 */ /* 0x000fe20007810000 */
[----:B------:R-:W0:Y:S03]  /*10810*/  MUFU.TANH R172, R172 ;  /* 0x000000ac00ac7308 */ /* 0x000e260000002400 */
[----:B------:R-:W-:-:S05]  /*10820*/  FMNMX.FTZ R15, R160, R15, !PT ;  /* 0x0000000fa00f7209 */ /* 0x000fca0007810000 */
[----:B------:R1:W2:Y:S01]  /*10830*/  MUFU.TANH R12, R173 ;  /* 0x000000ad000c7308 */ /* 0x0002a20000002400 */
[----:B------:R-:W-:Y:S01]  /*10840*/  FMNMX.FTZ R15, R163, R15, !PT ;  /* 0x0000000fa30f7209 */ /* 0x000fe20007810000 */
[----:B-1----:R-:W-:Y:S01]  /*10850*/  FMUL.FTZ R173, R176, UR39 ;  /* 0x00000027b0ad7c20 */ /* 0x002fe20008410000 */
[----:B------:R-:W-:Y:S02]  /*10860*/  FMUL.FTZ R176, R177, UR39 ;  /* 0x00000027b1b07c20 */ /* 0x000fe40008410000 */
[----:B------:R-:W-:Y:S01]  /*10870*/  FMNMX.FTZ R15, R164, R15, !PT ;  /* 0x0000000fa40f7209 */ /* 0x000fe20007810000 */
[----:B------:R-:W-:Y:S02]  /*10880*/  FMUL.FTZ R177, R180, UR39 ;  /* 0x00000027b4b17c20 */ /* 0x000fe40008410000 */
[----:B------:R-:W1:Y:S01]  /*10890*/  MUFU.TANH R173, R173 ;  /* 0x000000ad00ad7308 */ /* 0x000e620000002400 */
[----:B------:R-:W-:Y:S01]  /*108a0*/  FMNMX.FTZ R15, R167, R15, !PT ;  /* 0x0000000fa70f7209 */ /* 0x000fe20007810000 */
[----:B------:R-:W-:Y:S01]  /*108b0*/  FMUL.FTZ R198, R181, UR39 ;  /* 0x00000027b5c67c20 */ /* 0x000fe20008410000 */
[----:B0-----:R-:W-:-:S05]  /*108c0*/  FSEL R172, R172, -INF , P6 ;  /* 0xff800000acac7808 */ /* 0x001fca0003000000 */
[----:B------:R-:W0:Y:S01]  /*108d0*/  MUFU.TANH R176, R176 ;  /* 0x000000b000b07308 */ /* 0x000e220000002400 */
[----:B------:R-:W-:Y:S02]  /*108e0*/  FMNMX.FTZ R15, R201, R15, !PT ;  /* 0x0000000fc90f7209 */ /* 0x000fe40007810000 */
[----:B--2---:R-:W-:-:S05]  /*108f0*/  FSEL R180, R12, -INF , P1 ;  /* 0xff8000000cb47808 */ /* 0x004fca0000800000 */
[----:B------:R-:W2:Y:S01]  /*10900*/  MUFU.TANH R177, R177 ;  /* 0x000000b100b17308 */ /* 0x000ea20000002400 */
[----:B------:R-:W-:Y:S02]  /*10910*/  FMNMX.FTZ R15, R172, R15, !PT ;  /* 0x0000000fac0f7209 */ /* 0x000fe40007810000 */
[----:B-1----:R-:W-:-:S05]  /*10920*/  FSEL R173, R173, -INF , P2 ;  /* 0xff800000adad7808 */ /* 0x002fca0001000000 */
[----:B------:R-:W1:Y:S01]  /*10930*/  MUFU.TANH R198, R198 ;  /* 0x000000c600c67308 */ /* 0x000e620000002400 */
[----:B------:R-:W-:Y:S02]  /*10940*/  FMNMX.FTZ R15, R180, R15, !PT ;  /* 0x0000000fb40f7209 */ /* 0x000fe40007810000 */
[----:B0-----:R-:W-:Y:S02]  /*10950*/  FSEL R176, R176, -INF , P3 ;  /* 0xff800000b0b07808 */ /* 0x001fe40001800000 */
[----:B------:R-:W-:Y:S02]  /*10960*/  FMNMX.FTZ R15, R173, R15, !PT ;  /* 0x0000000fad0f7209 */ /* 0x000fe40007810000 */
[----:B--2---:R-:W-:Y:S02]  /*10970*/  FSEL R177, R177, -INF , P4 ;  /* 0xff800000b1b17808 */ /* 0x004fe40002000000 */
[----:B------:R-:W-:-:S04]  /*10980*/  FMNMX.FTZ R15, R176, R15, !PT ;  /* 0x0000000fb00f7209 */ /* 0x000fc80007810000 */
[----:B------:R-:W-:Y:S02]  /*10990*/  FMNMX.FTZ R15, R177, R15, !PT ;  /* 0x0000000fb10f7209 */ /* 0x000fe40007810000 */
[----:B-1----:R-:W-:-:S04]  /*109a0*/  FSEL R198, R198, -INF , P5 ;  /* 0xff800000c6c67808 */ /* 0x002fc80002800000 */
[----:B------:R-:W-:-:S05]  /*109b0*/  FMNMX.FTZ R15, R198, R15, !PT ;  /* 0x0000000fc60f7209 */ /* 0x000fca0007810000 */
[----:B------:R-:W0:Y:S02]  /*109c0*/  SHFL.BFLY PT, R12, R15, 0x2, 0x1f ;  /* 0x0c401f000f0c7f89 */ /* 0x000e2400000e0000 */
        /* <DEDUP_REMOVED lines=15> */
[----:B------:R-:W-:-:S04]  /*10ac0*/  FSETP.NEU.FTZ.AND P2, PT, R15, -INF , PT ;  /* 0xff8000000f00780b */ /* 0x000fc80003f5d000 */
[----:B------:R-:W-:Y:S01]  /*10ad0*/  FSEL R12, R15, RZ, P2 ;  /* 0x000000ff0f0c7208 */ /* 0x000fe20001000000 */
[----:B------:R0:W-:Y:S01]  /*10ae0*/  MUFU.EX2 R200, R162 ;  /* 0x000000a200c87308 */ /* 0x0001e20000000800 */
[----:B------:R-:W-:-:S03]  /*10af0*/  ISETP.NE.AND P1, PT, R211, RZ, PT ;  /* 0x000000ffd300720c */ /* 0x000fc60003f25270 */
[----:B0-----:R-:W-:-:S04]  /*10b00*/  FADD.FTZ R162, -R12, R196 ;  /* 0x000000c40ca27221 */ /* 0x001fc80000010100 */
[----:B------:R-:W-:-:S06]  /*10b10*/  FMUL.FTZ R162, R162, R14 ;  /* 0x0000000ea2a27220 */ /* 0x000fcc0000410000 */
[----:B------:R-:W0:Y:S08]  /*10b20*/  MUFU.EX2 R162, R162 ;  /* 0x000000a200a27308 */ /* 0x000e300000000800 */
[----:B------:R1:W-:Y:S02]  /*10b30*/  MUFU.EX2 R12, R170 ;  /* 0x000000aa000c7308 */ /* 0x0003e40000000800 */
[----:B-1----:R-:W-:-:S04]  /*10b40*/  @!P1 IMAD R170, R197, 0x40, R193 ;  /* 0x00000040c5aa9824 */ /* 0x002fc800078e02c1 */
[----:B------:R-:W-:-:S05]  /*10b50*/  @!P1 IMAD R170, R170, 0x4, R17 ;  /* 0x00000004aaaa9824 */ /* 0x000fca00078e0211 */
[----:B0-----:R-:W-:Y:S04]  /*10b60*/  @!P1 STS [R170+0x38400], R162 ;  /* 0x038400a2aa009388 */ /* 0x001fe80000000800 */
[----:B------:R0:W-:Y:S02]  /*10b70*/  @!P1 STS [R170+0x38420], R174 ;  /* 0x038420aeaa009388 */ /* 0x0001e40000000800 */
[----:B0-----:R-:W-:-:S05]  /*10b80*/  FMUL.FTZ R170, R15, R14 ;  /* 0x0000000e0faa7220 */ /* 0x001fca0000410000 */
[----:B------:R-:W-:Y:S01]  /*10b90*/  FSEL R170, R170, RZ, P2 ;  /* 0x000000ffaaaa7208 */ /* 0x000fe20001000000 */
[----:B------:R-:W-:Y:S04]  /*10ba0*/  MUFU.EX2 R181, R161 ;  /* 0x000000a100b57308 */ /* 0x000fe80000000800 */
[----:B------:R-:W-:-:S04]  /*10bb0*/  FFMA.FTZ R201, R201, R14, -R170 ;  /* 0x0000000ec9c97223 */ /* 0x000fc800000108aa */
[----:B------:R-:W-:Y:S08]  /*10bc0*/  MUFU.EX2 R161, R169 ;  /* 0x000000a900a17308 */ /* 0x000ff00000000800 */
[----:B------:R0:W-:Y:S02]  /*10bd0*/  MUFU.EX2 R169, R171 ;  /* 0x000000ab00a97308 */ /* 0x0001e40000000800 */
[-CC-:B0-----:R-:W-:Y:S01]  /*10be0*/  FFMA.FTZ R171, R160, R14.reuse, -R170.reuse ;  /* 0x0000000ea0ab7223 */ /* 0x181fe200000108aa */
[----:B------:R-:W-:-:S05]  /*10bf0*/  FFMA.FTZ R160, R173, R14, -R170 ;  /* 0x0000000eada07223 */ /* 0x000fca00000108aa */
[----:B------:R0:W-:Y:S02]  /*10c00*/  MUFU.EX2 R173, R201 ;  /* 0x000000c900ad7308 */ /* 0x0001e40000000800 */
[----:B0-----:R-:W2:Y:S06]  /*10c10*/  LDL R201, [R1] ;  /* 0x0000000001c97983 */ /* 0x001eac0000100800 */
[----:B------:R-:W0:Y:S01]  /*10c20*/  MUFU.EX2 R157, R157 ;  /* 0x0000009d009d7308 */ /* 0x000e220000000800 */
[-CC-:B------:R-:W-:Y:S01]  /*10c30*/  FFMA.FTZ R178, R178, R14.reuse, -R170.reuse ;  /* 0x0000000eb2b27223 */ /* 0x180fe200000108aa */
[----:B------:R-:W-:-:S06]  /*10c40*/  FFMA.FTZ R152, R152, R14, -R170 ;  /* 0x0000000e98987223 */ /* 0x000fcc00000108aa */
[----:B------:R-:W1:Y:S01]  /*10c50*/  MUFU.EX2 R158, R158 ;  /* 0x0000009e009e7308 */ /* 0x000e620000000800 */
[-CC-:B------:R-:W-:Y:S01]  /*10c60*/  FFMA.FTZ R155, R155, R14.reuse, -R170.reuse ;  /* 0x0000000e9b9b7223 */ /* 0x180fe200000108aa */
[----:B------:R-:W-:-:S06]  /*10c70*/  FFMA.FTZ R156, R156, R14, -R170 ;  /* 0x0000000e9c9c7223 */ /* 0x000fcc00000108aa */
[----:B------:R-:W3:Y:S01]  /*10c80*/  MUFU.EX2 R197, R178 ;  /* 0x000000b200c57308 */ /* 0x000ee20000000800 */
[----:B0-----:R-:W-:-:S07]  /*10c90*/  FADD.FTZ R154, R157, R154 ;  /* 0x0000009a9d9a7221 */ /* 0x001fce0000010000 */
[----:B------:R-:W0:Y:S01]  /*10ca0*/  MUFU.EX2 R152, R152 ;  /* 0x0000009800987308 */ /* 0x000e220000000800 */
[----:B------:R-:W-:Y:S01]  /*10cb0*/  FFMA.FTZ R159, R159, R14, -R170 ;  /* 0x0000000e9f9f7223 */ /* 0x000fe200000108aa */
[----:B-1----:R-:W-:-:S06]  /*10cc0*/  FADD.FTZ R154, R158, R154 ;  /* 0x0000009a9e9a7221 */ /* 0x002fcc0000010000 */
[----:B------:R-:W1:Y:S08]  /*10cd0*/  MUFU.EX2 R165, R165 ;  /* 0x000000a500a57308 */ /* 0x000e700000000800 */
[----:B------:R-:W4:Y:S01]  /*10ce0*/  MUFU.EX2 R203, R155 ;  /* 0x0000009b00cb7308 */ /* 0x000f220000000800 */
[----:B------:R-:W-:Y:S01]  /*10cf0*/  FADD.FTZ R154, R181, R154 ;  /* 0x0000009ab59a7221 */ /* 0x000fe20000010000 */
[----:B---3--:R-:W-:-:S06]  /*10d00*/  FFMA.FTZ R0, R162, R0, R197 ;  /* 0x00000000a2007223 */ /* 0x008fcc00000100c5 */
[----:B------:R-:W3:Y:S01]  /*10d10*/  MUFU.EX2 R166, R166 ;  /* 0x000000a600a67308 */ /* 0x000ee20000000800 */
[----:B------:R-:W-:-:S07]  /*10d20*/  FFMA.FTZ R196, R163, R14, -R170 ;  /* 0x0000000ea3c47223 */ /* 0x000fce00000108aa */
[----:B------:R-:W5:Y:S01]  /*10d30*/  MUFU.EX2 R156, R156 ;  /* 0x0000009c009c7308 */ /* 0x000f620000000800 */
[----:B------:R-:W-:Y:S01]  /*10d40*/  FADD.FTZ R154, R200, R154 ;  /* 0x0000009ac89a7221 */ /* 0x000fe20000010000 */
[----:B0-----:R-:W-:-:S06]  /*10d50*/  FADD.FTZ R0, R152, R0 ;  /* 0x0000000098007221 */ /* 0x001fcc0000010000 */
[----:B------:R-:W0:Y:S01]  /*10d60*/  MUFU.EX2 R204, R159 ;  /* 0x0000009f00cc7308 */ /* 0x000e220000000800 */
[-CC-:B------:R-:W-:Y:S01]  /*10d70*/  FFMA.FTZ R164, R164, R14.reuse, -R170.reuse ;  /* 0x0000000ea4a47223 */ /* 0x180fe200000108aa */
[-CC-:B------:R-:W-:Y:S01]  /*10d80*/  FFMA.FTZ R163, R172, R14.reuse, -R170.reuse ;  /* 0x0000000eaca37223 */ /* 0x180fe200000108aa */
[----:B------:R-:W-:Y:S01]  /*10d90*/  FFMA.FTZ R180, R180, R14, -R170 ;  /* 0x0000000eb4b47223 */ /* 0x000fe200000108aa */
[----:B-1----:R-:W-:-:S04]  /*10da0*/  FADD.FTZ R154, R165, R154 ;  /* 0x0000009aa59a7221 */ /* 0x002fc80000010000 */
[----:B------:R-:W1:Y:S01]  /*10db0*/  MUFU.EX2 R205, R171 ;  /* 0x000000ab00cd7308 */ /* 0x000e620000000800 */
[-CC-:B------:R-:W-:Y:S01]  /*10dc0*/  FFMA.FTZ R176, R176, R14.reuse, -R170.reuse ;  /* 0x0000000eb0b07223 */ /* 0x180fe200000108aa */
[-CC-:B------:R-:W-:Y:S01]  /*10dd0*/  FFMA.FTZ R177, R177, R14.reuse, -R170.reuse ;  /* 0x0000000eb1b17223 */ /* 0x180fe200000108aa */
[-C--:B------:R-:W-:Y:S01]  /*10de0*/  FFMA.FTZ R198, R198, R14.reuse, -R170 ;  /* 0x0000000ec6c67223 */ /* 0x080fe200000108aa */
[----:B----4-:R-:W-:Y:S01]  /*10df0*/  FADD.FTZ R0, R203, R0 ;  /* 0x00000000cb007221 */ /* 0x010fe20000010000 */
[----:B------:R-:W-:-:S03]  /*10e00*/  FFMA.FTZ R167, R167, R14, -R170 ;  /* 0x0000000ea7a77223 */ /* 0x000fc600000108aa */
[----:B------:R-:W4:Y:S01]  /*10e10*/  MUFU.EX2 R196, R196 ;  /* 0x000000c400c47308 */ /* 0x000f220000000800 */
[----:B------:R-:W-:-:S07]  /*10e20*/  F2FP.F16.F32.PACK_AB R155, R158, R157 ;  /* 0x0000009d9e9b723e */ /* 0x000fce00000000ff */
[----:B------:R3:W-:Y:S08]  /*10e30*/  MUFU.EX2 R178, R163 ;  /* 0x000000a300b27308 */ /* 0x0007f00000000800 */
[----:B------:R-:W4:Y:S01]  /*10e40*/  MUFU.EX2 R164, R164 ;  /* 0x000000a400a47308 */ /* 0x000f220000000800 */
[----:B---3--:R-:W-:Y:S01]  /*10e50*/  FADD.FTZ R163, R166, R154 ;  /* 0x0000009aa6a37221 */ /* 0x008fe20000010000 */
[----:B-----5:R-:W-:-:S06]  /*10e60*/  FADD.FTZ R154, R156, R0 ;  /* 0x000000009c9a7221 */ /* 0x020fcc0000010000 */
[----:B------:R-:W-:Y:S01]  /*10e70*/  MUFU.EX2 R179, R179 ;  /* 0x000000b300b37308 */ /* 0x000fe20000000800 */
[----:B0-----:R-:W-:-:S07]  /*10e80*/  FADD.FTZ R158, R204, R154 ;  /* 0x0000009acc9e7221 */ /* 0x001fce0000010000 */
[----:B------:R-:W0:Y:S01]  /*10e90*/  MUFU.EX2 R172, R167 ;  /* 0x000000a700ac7308 */ /* 0x000e220000000800 */
[----:B-1----:R-:W-:-:S07]  /*10ea0*/  FADD.FTZ R158, R205, R158 ;  /* 0x0000009ecd9e7221 */ /* 0x002fce0000010000 */
[----:B------:R-:W1:Y:S08]  /*10eb0*/  MUFU.EX2 R180, R180 ;  /* 0x000000b400b47308 */ /* 0x000e700000000800 */
[----:B------:R-:W-:Y:S08]  /*10ec0*/  MUFU.EX2 R175, R175 ;  /* 0x000000af00af7308 */ /* 0x000ff00000000800 */
[----:B------:R-:W-:Y:S08]  /*10ed0*/  MUFU.EX2 R202, R202 ;  /* 0x000000ca00ca7308 */ /* 0x000ff00000000800 */
[----:B------:R-:W-:Y:S08]  /*10ee0*/  MUFU.EX2 R182, R182 ;  /* 0x000000b600b67308 */ /* 0x000ff00000000800 */
[----:B------:R-:W-:Y:S08]  /*10ef0*/  MUFU.EX2 R183, R183 ;  /* 0x000000b700b77308 */ /* 0x000ff00000000800 */
[----:B------:R0:W-:Y:S08]  /*10f00*/  MUFU.EX2 R0, R160 ;  /* 0x000000a000007308 */ /* 0x0001f00000000800 */
[----:B------:R-:W3:Y:S08]  /*10f10*/  MUFU.EX2 R176, R176 ;  /* 0x000000b000b07308 */ /* 0x000ef00000000800 */
[----:B------:R-:W-:Y:S08]  /*10f20*/  MUFU.EX2 R177, R177 ;  /* 0x000000b100b17308 */ /* 0x000ff00000000800 */
[----:B------:R-:W5:Y:S01]  /*10f30*/  MUFU.EX2 R198, R198 ;  /* 0x000000c600c67308 */ /* 0x000f620000000800 */
[----:B----4-:R-:W-:Y:S01]  /*10f40*/  FADD.FTZ R158, R196, R158 ;  /* 0x0000009ec49e7221 */ /* 0x010fe20000010000 */
[----:B------:R-:W-:-:S02]  /*10f50*/  IMAD R170, R22, 0x1000, R13 ;  /* 0x0000100016aa7824 */ /* 0x000fc400078e020d */
[----:B------:R-:W-:Y:S01]  /*10f60*/  IMAD.MOV.U32 R171, RZ, RZ, 0x40000040 ;  /* 0x40000040ffab7424 */ /* 0x000fe200078e00ff */
[----:B------:R-:W-:Y:S01]  /*10f70*/  F2FP.F16.F32.PACK_AB R157, R200, R181 ;  /* 0x000000b5c89d723e */ /* 0x000fe200000000ff */
[----:B------:R-:W-:Y:S01]  /*10f80*/  FADD.FTZ R181, R164, R158 ;  /* 0x0000009ea4b57221 */ /* 0x000fe20000010000 */
[----:B------:R-:W-:Y:S01]  /*10f90*/  F2FP.F16.F32.PACK_AB R152, R152, R197 ;  /* 0x000000c59898723e */ /* 0x000fe200000000ff */
[-C--:B------:R-:W-:Y:S01]  /*10fa0*/  FMUL.FTZ R26, R26, R174.reuse ;  /* 0x000000ae1a1a7220 */ /* 0x080fe20000410000 */
[----:B------:R-:W-:Y:S01]  /*10fb0*/  F2FP.F16.F32.PACK_AB R154, R156, R203 ;  /* 0x000000cb9c9a723e */ /* 0x000fe200000000ff */
[----:B------:R-:W-:Y:S01]  /*10fc0*/  BAR.SYNC.DEFER_BLOCKING 0xf, 0x100 ;  /* 0x03c4000000007b1d */ /* 0x000fe20000010000 */
        /* <DEDUP_REMOVED lines=63> */
[----:B------:R-:W-:Y:S01]  /*113c0*/  F2FP.F16.F32.PACK_AB R159, R166, R165 ;  /* 0x000000a5a69f723e */ /* 0x000fe200000000ff */
[----:B------:R-:W-:Y:S01]  /*113d0*/  FMUL.FTZ R24, R24, R162 ;  /* 0x000000a218187220 */ /* 0x000fe20000410000 */
[----:B------:R-:W-:Y:S01]  /*113e0*/  F2FP.F16.F32.PACK_AB R156, R205, R204 ;  /* 0x000000cccd9c723e */ /* 0x000fe200000000ff */
[----:B------:R-:W-:Y:S01]  /*113f0*/  FMUL.FTZ R25, R25, R162 ;  /* 0x000000a219197220 */ /* 0x000fe20000410000 */
[----:B------:R-:W-:Y:S01]  /*11400*/  F2FP.F16.F32.PACK_AB R158, R164, R196 ;  /* 0x000000c4a49e723e */ /* 0x000fe200000000ff */
        /* <DEDUP_REMOVED lines=62> */
[----:B------:R-:W-:Y:S01]  /*117f0*/  FADD.FTZ R174, R161, R163 ;  /* 0x000000a3a1ae7221 */ /* 0x000fe20000010000 */
[----:B------:R-:W-:-:S02]  /*11800*/  R2UR UR6, R170 ;  /* 0x00000000aa0672ca */ /* 0x000fc400000e0000 */
[----:B------:R-:W-:Y:S02]  /*11810*/  R2UR UR7, R171 ;  /* 0x00000000ab0772ca */ /* 0x000fe400000e0000 */
[----:B------:R-:W-:Y:S02]  /*11820*/  F2FP.F16.F32.PACK_AB R161, R12, R161 ;  /* 0x000000a10ca1723e */ /* 0x000fe400000000ff */
[----:B0-----:R-:W-:Y:S02]  /*11830*/  F2FP.F16.F32.PACK_AB R160, R173, R172 ;  /* 0x000000acada0723e */ /* 0x001fe400000000ff */
[----:B-1----:R-:W-:Y:S02]  /*11840*/  F2FP.F16.F32.PACK_AB R162, R180, R178 ;  /* 0x000000b2b4a2723e */ /* 0x002fe400000000ff */
[----:B------:R-:W-:Y:S02]  /*11850*/  F2FP.F16.F32.PACK_AB R163, R179, R169 ;  /* 0x000000a9b3a3723e */ /* 0x000fe400000000ff */
[----:B---3--:R-:W-:-:S02]  /*11860*/  F2FP.F16.F32.PACK_AB R164, R176, R0 ;  /* 0x00000000b0a4723e */ /* 0x008fc400000000ff */
[----:B------:R-:W-:Y:S02]  /*11870*/  F2FP.F16.F32.PACK_AB R165, R202, R175 ;  /* 0x000000afcaa5723e */ /* 0x000fe400000000ff */
[----:B-----5:R-:W-:Y:S02]  /*11880*/  F2FP.F16.F32.PACK_AB R166, R198, R177 ;  /* 0x000000b1c6a6723e */ /* 0x020fe400000000ff */
[----:B------:R-:W-:Y:S01]  /*11890*/  F2FP.F16.F32.PACK_AB R167, R183, R182 ;  /* 0x000000b6b7a7723e */ /* 0x000fe200000000ff */
[----:B------:R0:W-:Y:S04]  /*118a0*/  STSM.16.M88.4 [R227+0x36400], R152 ;  /* 0x03640098e3007844 */ /* 0x0001e80000000200 */
[----:B--2---:R1:W-:Y:S04]  /*118b0*/  STSM.16.M88.4 [R201], R156 ;  /* 0x0000009cc9007844 */ /* 0x0043e80000000200 */
[----:B------:R1:W-:Y:S04]  /*118c0*/  STSM.16.M88.4 [R228], R160 ;  /* 0x000000a0e4007844 */ /* 0x0003e80000000200 */
[----:B------:R1:W-:Y:S01]  /*118d0*/  STSM.16.M88.4 [R229], R164 ;  /* 0x000000a4e5007844 */ /* 0x0003e20000000200 */
[----:B------:R-:W-:-:S06]  /*118e0*/  WARPGROUP.ARRIVE ;  /* 0x00000000000079c5 */ /* 0x000fcc0000000000 */
[----:B------:R-:W-:Y:S03]  /*118f0*/  HGMMA.64x256x16.F32 R24, R152, gdesc[UR4].tnspB, R24, gsb0 ;  /* 0x43e0000498187df0 */ /* 0x000fe60008000818 */
[----:B------:R-:W-:Y:S02]  /*11900*/  WARPGROUP.DEPBAR.LE gsb0, 0x0 ;  /* 0x00008000000079c5 */ /* 0x000fe40000010000 */
[----:B0-----:R-:W-:Y:S02]  /*11910*/  VIADD R152, R170, 0x80 ;  /* 0x00000080aa987836 */ /* 0x001fe40000000000 */
[----:B------:R-:W-:-:S03]  /*11920*/  IMAD.MOV.U32 R153, RZ, RZ, 0x40000040 ;  /* 0x40000040ff997424 */ /* 0x000fc600078e00ff */
[----:B------:R-:W-:Y:S02]  /*11930*/  R2UR UR6, R152 ;  /* 0x00000000980672ca */ /* 0x000fe400000e0000 */
[----:B------:R-:W-:Y:S01]  /*11940*/  R2UR UR7, R153 ;  /* 0x00000000990772ca */ /* 0x000fe200000e0000 */
[----:B------:R-:W-:-:S15]  /*11950*/  WARPGROUP.ARRIVE ;  /* 0x00000000000079c5 */ /* 0x000fde0000000000 */
[----:B------:R-:W-:Y:S01]  /*11960*/  HGMMA.64x256x16.F32 R24, R156, gdesc[UR4].tnspB, R24, gsb0 ;  /* 0x43e000049c187df0 */ /* 0x000fe20008000818 */
[----:B------:R-:W-:Y:S02]  /*11970*/  VIADD R152, R170, 0x100 ;  /* 0x00000100aa987836 */ /* 0x000fe40000000000 */
[----:B------:R-:W-:-:S03]  /*11980*/  IMAD.MOV.U32 R153, RZ, RZ, 0x40000040 ;  /* 0x40000040ff997424 */ /* 0x000fc600078e00ff */
[----:B------:R-:W-:Y:S02]  /*11990*/  R2UR UR6, R152 ;  /* 0x00000000980672ca */ /* 0x000fe400000e0000 */
[----:B------:R-:W-:Y:S01]  /*119a0*/  R2UR UR7, R153 ;  /* 0x00000000990772ca */ /* 0x000fe200000e0000 */
[----:B------:R-:W-:Y:S02]  /*119b0*/  VIADD R170, R170, 0x180 ;  /* 0x00000180aaaa7836 */ /* 0x000fe40000000000 */
[----:B------:R-:W-:Y:S01]  /*119c0*/  IMAD.MOV.U32 R171, RZ, RZ, 0x40000040 ;  /* 0x40000040ffab7424 */ /* 0x000fe200078e00ff */
[----:B------:R-:W-:Y:S02]  /*119d0*/  WARPGROUP.DEPBAR.LE gsb0, 0x0 ;  /* 0x00008000000079c5 */ /* 0x000fe40000010000 */
[----:B------:R-:W-:-:S14]  /*119e0*/  WARPGROUP.ARRIVE ;  /* 0x00000000000079c5 */ /* 0x000fdc0000000000 */
[----:B------:R-:W-:Y:S01]  /*119f0*/  HGMMA.64x256x16.F32 R24, R160, gdesc[UR4].tnspB, R24, gsb0 ;  /* 0x43e00004a0187df0 */ /* 0x000fe20008000818 */
[----:B------:R-:W-:Y:S02]  /*11a00*/  R2UR UR6, R170 ;  /* 0x00000000aa0672ca */ /* 0x000fe400000e0000 */
[----:B------:R-:W-:Y:S01]  /*11a10*/  R2UR UR7, R171 ;  /* 0x00000000ab0772ca */ /* 0x000fe200000e0000 */
        /* <DEDUP_REMOVED lines=29> */
.L_x_8705:
[C---:B------:R-:W-:Y:S01]  /*11bf0*/  ISETP.GT.AND P1, PT, R20.reuse, R210, PT ;  /* 0x000000d21400720c */ /* 0x040fe20003f24270 */
[----:B------:R-:W-:Y:S02]  /*11c00*/  VIADD R21, R21, 0x38860 ;  /* 0x0003886015157836 */ /* 0x000fe40000000000 */
        /* <DEDUP_REMOVED lines=8> */
.L_x_8693:
[----:B------:R-:W-:Y:S05]  /*11c90*/  BSYNC B1 ;  /* 0x0000000000017941 */ /* 0x000fea0003800000 */
.L_x_8692:
[----:B0-----:R-:W2:Y:S01]  /*11ca0*/  LDL R21, [R1+0xc] ;  /* 0x00000c0001157983 */ /* 0x001ea20000100800 */
[----:B------:R-:W-:Y:S01]  /*11cb0*/  BSSY B0, `(.L_x_8707) ;  /* 0x000036c000007945 */ /* 0x000fe20003800000 */
[----:B--2---:R-:W-:-:S13]  /*11cc0*/  ISETP.GE.AND P1, PT, R20, R21, PT ;  /* 0x000000151400720c */ /* 0x004fda0003f26270 */
[----:B------:R-:W-:Y:S05]  /*11cd0*/  @!P1 BRA `(.L_x_8708) ;  /* 0x0000003400a49947 */ /* 0x000fea0003800000 */
[----:B------:R-:W-:Y:S02]  /*11ce0*/  IMAD.MOV.U32 R196, RZ, RZ, R168 ;  /* 0x000000ffffc47224 */ /* 0x000fe400078e00a8 */
[----:B------:R-:W-:Y:S02]  /*11cf0*/  IMAD.MOV.U32 R198, RZ, RZ, R15 ;  /* 0x000000ffffc67224 */ /* 0x000fe400078e000f */
[----:B------:R-:W-:-:S07]  /*11d00*/  IMAD.MOV.U32 R197, RZ, RZ, R22 ;  /* 0x000000ffffc57224 */ /* 0x000fce00078e0016 */
.L_x_8721:
[----:B------:R-:W-:-:S05]  /*11d10*/  VIADD R22, R197, 0x1 ;  /* 0x00000001c5167836 */ /* 0x000fca0000000000 */
[----:B------:R-:W-:-:S04]  /*11d20*/  ISETP.NE.AND P1, PT, R22, 0x2, PT ;  /* 0x000000021600780c */ /* 0x000fc80003f25270 */
[----:B------:R-:W-:Y:S02]  /*11d30*/  SEL R14, RZ, 0x1, P1 ;  /* 0x00000001ff0e7807 */ /* 0x000fe40000800000 */
[----:B------:R-:W-:Y:S02]  /*11d40*/  SEL R22, R22, RZ, P1 ;  /* 0x000000ff16167207 */ /* 0x000fe40000800000 */
[----:B------:R-:W-:Y:S01]  /*11d50*/  LOP3.LUT R23, R23, R14, RZ, 0x3c, !PT ;  /* 0x0000000e17177212 */ /* 0x000fe200078e3cff */
[----:B------:R-:W-:Y:S06]  /*11d60*/  @!P0 BRA `(.L_x_8709) ;  /* 0x0000000000048947 */ /* 0x000fec0003800000 */
[----:B------:R-:W-:Y:S01]  /*11d70*/  BPT.TRAP 0x1 ;  /* 0x000000040000795c */ /* 0x000fe20000300000 */
.L_x_8709:
[----:B------:R-:W-:Y:S01]  /*11d80*/  IMAD R21, R22, 0x8, R17 ;  /* 0x0000000816157824 */ /* 0x000fe200078e0211 */
[----:B------:R-:W-:-:S04]  /*11d90*/  SHF.L.U32 R200, R23, 0x1f, RZ ;  /* 0x0000001f17c87819 */ /* 0x000fc800000006ff */
[----:B------:R0:W1:Y:S01]  /*11da0*/  SYNCS.PHASECHK.TRANS64.TRYWAIT P1, [R21+URZ+0x38830], R200 ;  /* 0x038830c8150075a7 */ /* 0x000062000802017f */
[----:B------:R-:W-:Y:S05]  /*11db0*/  @!P0 BRA `(.L_x_8710) ;  /* 0x0000000000048947 */ /* 0x000fea0003800000 */
[----:B------:R-:W-:Y:S01]  /*11dc0*/  BPT.TRAP 0x1 ;  /* 0x000000040000795c */ /* 0x000fe20000300000 */
.L_x_8710:
[----:B------:R-:W-:Y:S01]  /*11dd0*/  BSSY B1, `(.L_x_8711) ;  /* 0x0000006000017945 */ /* 0x000fe20003800000 */
[----:B------:R-:W-:Y:S02]  /*11de0*/  IMAD R154, R22, 0x200, R206 ;  /* 0x00000200169a7824 */ /* 0x000fe400078e02ce */
[----:B------:R-:W-:Y:S01]  /*11df0*/  IMAD.MOV.U32 R155, RZ, RZ, 0x40000040 ;  /* 0x40000040ff9b7424 */ /* 0x000fe200078e00ff */
[----:B-1----:R-:W-:Y:S06]  /*11e00*/  @P1 BRA `(.L_x_8712) ;  /* 0x0000000000081947 */ /* 0x002fec0003800000 */
[----:B------:R-:W1:Y:S02]  /*11e10*/  SYNCS.PHASECHK.TRANS64.TRYWAIT P1, [R21+URZ+0x38830], R200 ;  /* 0x038830c8150075a7 */ /* 0x000e64000802017f */
[----:B-1----:R-:W-:Y:S05]  /*11e20*/  @!P1 BRA `(.L_x_8713) ;  /* 0x0000013000649947 */ /* 0x002fea0003800000 */
.L_x_8712:
[----:B------:R-:W-:Y:S05]  /*11e30*/  BSYNC B1 ;  /* 0x0000000000017941 */ /* 0x000fea0003800000 */
.L_x_8711:
        /* <DEDUP_REMOVED lines=36> */
.L_x_8714:
[----:B------:R2:W3:Y:S01]  /*12080*/  SYNCS.PHASECHK.TRANS64.TRYWAIT P1, [R21+URZ+0x38850], R200 ;  /* 0x038850c8150075a7 */ /* 0x0004e2000802017f */
[----:B------:R-:W-:Y:S05]  /*12090*/  @!P0 BRA `(.L_x_8715) ;  /* 0x0000000000048947 */ /* 0x000fea0003800000 */
[----:B------:R-:W-:Y:S01]  /*120a0*/  BPT.TRAP 0x1 ;  /* 0x000000040000795c */ /* 0x000fe20000300000 */
.L_x_8715:
[----:B------:R-:W-:Y:S04]  /*120b0*/  BSSY B1, `(.L_x_8716) ;  /* 0x0000004000017945 */ /* 0x000fe80003800000 */
[----:B---3--:R-:W-:Y:S05]  /*120c0*/  @P1 BRA `(.L_x_8717) ;  /* 0x0000000000081947 */ /* 0x008fea0003800000 */
[----:B------:R-:W3:Y:S02]  /*120d0*/  SYNCS.PHASECHK.TRANS64.TRYWAIT P1, [R21+URZ+0x38850], R200 ;  /* 0x038850c8150075a7 */ /* 0x000ee4000802017f */
[----:B---3--:R-:W-:Y:S05]  /*120e0*/  @!P1 BRA `(.L_x_8718) ;  /* 0x0000012c00c89947 */ /* 0x008fea0003800000 */
.L_x_8717:
[----:B------:R-:W-:Y:S05]  /*120f0*/  BSYNC B1 ;  /* 0x0000000000017941 */ /* 0x000fea0003800000 */
.L_x_8716:
        /* <DEDUP_REMOVED lines=116> */
[----:B------:R-:W-:Y:S02]  /*12840*/  R2UR UR5, R15 ;  /* 0x000000000f0572ca */ /* 0x000fe400000e0000 */
[----:B------:R-:W-:Y:S02]  /*12850*/  MOV R15, 0x40000040 ;  /* 0x40000040000f7802 */ /* 0x000fe40000000f00 */
[----:B------:R-:W-:Y:S01]  /*12860*/  R2UR UR6, R14 ;  /* 0x000000000e0672ca */ /* 0x000fe200000e0000 */
[----:B------:R-:W-:Y:S01]  /*12870*/  VIADD R14, R2, 0x406 ;  /* 0x00000406020e7836 */ /* 0x000fe20000000000 */
[----:B------:R-:W-:Y:S01]  /*12880*/  R2UR UR7, R15 ;  /* 0x000000000f0772ca */ /* 0x000fe200000e0000 */
[----:B------:R-:W-:Y:S01]  /*12890*/  IMAD.MOV.U32 R15, RZ, RZ, 0x40000040 ;  /* 0x40000040ff0f7424 */ /* 0x000fe200078e00ff */
[----:B------:R-:W-:-:S02]  /*128a0*/  WARPGROUP.DEPBAR.LE gsb0, 0x0 ;  /* 0x00008000000079c5 */ /* 0x000fc40000010000 */
        /* <DEDUP_REMOVED lines=269> */
.L_x_8719:
        /* <DEDUP_REMOVED lines=39> */
[----:B--2---:R-:W-:-:S02]  /*13bf0*/  FMNMX.FTZ R14, R156, R14, !PT ;  /* 0x0000000e9c0e7209 */ /* 0x004fc40007810000 */
[----:B------:R-:W-:-:S05]  /*13c00*/  ISETP.NE.AND P1, PT, R211, RZ, PT ;  /* 0x000000ffd300720c */ /* 0x000fca0003f25270 */
        /* <DEDUP_REMOVED lines=28> */
[----:B------:R-:W-:Y:S08]  /*13dd0*/  MUFU.TANH R159, R159 ;  /* 0x0000009f009f7308 */ /* 0x000ff00000002400 */
[----:B------:R-:W-:Y:S01]  /*13de0*/  MUFU.TANH R162, R162 ;  /* 0x000000a200a27308 */ /* 0x000fe20000002400 */
[----:B0-----:R-:W-:-:S07]  /*13df0*/  FMNMX.FTZ R15, R15, R14, !PT ;  /* 0x0000000e0f0f7209 */ /* 0x001fce0007810000 */
[----:B------:R-:W-:Y:S01]  /*13e00*/  MUFU.TANH R163, R163 ;  /* 0x000000a300a37308 */ /* 0x000fe20000002400 */
[----:B------:R-:W0:Y:S07]  /*13e10*/  SHFL.BFLY PT, R14, R15, 0x1, 0x1f ;  /* 0x0c201f000f0e7f89 */ /* 0x000e2e00000e0000 */
[----:B------:R-:W-:Y:S08]  /*13e20*/  MUFU.TANH R166, R166 ;  /* 0x000000a600a67308 */ /* 0x000ff00000002400 */
[----:B------:R-:W-:Y:S08]  /*13e30*/  MUFU.TANH R167, R167 ;  /* 0x000000a700a77308 */ /* 0x000ff00000002400 */
[----:B------:R-:W-:Y:S01]  /*13e40*/  MUFU.TANH R170, R170 ;  /* 0x000000aa00aa7308 */ /* 0x000fe20000002400 */
[----:B0-----:R-:W-:Y:S01]  /*13e50*/  FMNMX.FTZ R15, R15, R14, !PT ;  /* 0x0000000e0f0f7209 */ /* 0x001fe20007810000 */
        /* <DEDUP_REMOVED lines=21> */
[----:B------:R-:W-:Y:S01]  /*13fb0*/  VIADD R198, R21, 0x38840 ;  /* 0x0003884015c67836 */ /* 0x000fe20000000000 */
[----:B------:R-:W-:Y:S04]  /*13fc0*/  MUFU.EX2 R153, R201 ;  /* 0x000000c900997308 */ /* 0x000fe80000000800 */
[----:B------:R-:W-:-:S04]  /*13fd0*/  PRMT R198, R190, 0x654, R198 ;  /* 0x00000654bec67816 */ /* 0x000fc800000000c6 */
[----:B------:R1:W-:Y:S01]  /*13fe0*/  SYNCS.ARRIVE.TRANS64.RED.A1T0 RZ, [R198+URZ], RZ ;  /* 0x000000ffc6ff79a7 */ /* 0x0003e2000810043f */
[----:B------:R-:W0:Y:S01]  /*13ff0*/  MUFU.EX2 R152, R152 ;  /* 0x0000009800987308 */ /* 0x000e220000000800 */
[----:B-1----:R-:W-:-:S07]  /*14000*/  FMNMX.FTZ R198, R154, R196, !PT ;  /* 0x000000c49ac67209 */ /* 0x002fce0007810000 */
[----:B------:R-:W1:Y:S01]  /*14010*/  MUFU.EX2 R200, R200 ;  /* 0x000000c800c87308 */ /* 0x000e620000000800 */
[----:B--2---:R-:W-:-:S04]  /*14020*/  FMNMX.FTZ R198, R155, R198, !PT ;  /* 0x000000c69bc67209 */ /* 0x004fc80007810000 */
[----:B---3--:R-:W-:-:S03]  /*14030*/  FMNMX.FTZ R198, R158, R198, !PT ;  /* 0x000000c69ec67209 */ /* 0x008fc60007810000 */
[----:B------:R-:W2:Y:S01]  /*14040*/  MUFU.TANH R174, R174 ;  /* 0x000000ae00ae7308 */ /* 0x000ea20000002400 */
[----:B0-----:R-:W-:Y:S01]  /*14050*/  FFMA.FTZ R0, R153, R0, R152 ;  /* 0x0000000099007223 */ /* 0x001fe20000010098 */
[----:B------:R-:W-:-:S04]  /*14060*/  FMNMX.FTZ R198, R159, R198, !PT ;  /* 0x000000c69fc67209 */ /* 0x000fc80007810000 */
[----:B------:R-:W-:Y:S02]  /*14070*/  FMNMX.FTZ R198, R162, R198, !PT ;  /* 0x000000c6a2c67209 */ /* 0x000fe40007810000 */
[----:B------:R-:W0:Y:S01]  /*14080*/  MUFU.TANH R175, R175 ;  /* 0x000000af00af7308 */ /* 0x000e220000002400 */
[C---:B-1----:R-:W-:Y:S01]  /*14090*/  FADD.FTZ R0, R200.reuse, R0 ;  /* 0x00000000c8007221 */ /* 0x042fe20000010000 */
[----:B------:R-:W-:Y:S02]  /*140a0*/  F2FP.F16.F32.PACK_AB R152, R200, R152 ;  /* 0x00000098c898723e */ /* 0x000fe400000000ff */
[----:B------:R-:W-:-:S04]  /*140b0*/  FMNMX.FTZ R198, R163, R198, !PT ;  /* 0x000000c6a3c67209 */ /* 0x000fc80007810000 */
[----:B------:R-:W-:Y:S01]  /*140c0*/  FMNMX.FTZ R198, R166, R198, !PT ;  /* 0x000000c6a6c67209 */ /* 0x000fe20007810000 */
[----:B------:R-:W1:Y:S03]  /*140d0*/  MUFU.TANH R178, R178 ;  /* 0x000000b200b27308 */ /* 0x000e660000002400 */
[----:B------:R-:W-:-:S04]  /*140e0*/  FMNMX.FTZ R198, R167, R198, !PT ;  /* 0x000000c6a7c67209 */ /* 0x000fc80007810000 */
[----:B------:R-:W-:Y:S01]  /*140f0*/  FMNMX.FTZ R198, R170, R198, !PT ;  /* 0x000000c6aac67209 */ /* 0x000fe20007810000 */
[----:B------:R-:W3:Y:S03]  /*14100*/  MUFU.TANH R179, R179 ;  /* 0x000000b300b37308 */ /* 0x000ee60000002400 */
[----:B------:R-:W-:-:S04]  /*14110*/  FMNMX.FTZ R198, R171, R198, !PT ;  /* 0x000000c6abc67209 */ /* 0x000fc80007810000 */
[----:B--2---:R-:W-:Y:S01]  /*14120*/  FMNMX.FTZ R200, R174, R198, !PT ;  /* 0x000000c6aec87209 */ /* 0x004fe20007810000 */
[----:B------:R-:W2:Y:S03]  /*14130*/  MUFU.TANH R182, R182 ;  /* 0x000000b600b67308 */ /* 0x000ea60000002400 */
[----:B0-----:R-:W-:-:S04]  /*14140*/  FMNMX.FTZ R200, R175, R200, !PT ;  /* 0x000000c8afc87209 */ /* 0x001fc80007810000 */
[----:B-1----:R-:W-:Y:S01]  /*14150*/  FMNMX.FTZ R200, R178, R200, !PT ;  /* 0x000000c8b2c87209 */ /* 0x002fe20007810000 */
[----:B------:R-:W0:Y:S03]  /*14160*/  MUFU.TANH R198, R183 ;  /* 0x000000b700c67308 */ /* 0x000e260000002400 */
[----:B---3--:R-:W-:-:S05]  /*14170*/  FMNMX.FTZ R200, R179, R200, !PT ;  /* 0x000000c8b3c87209 */ /* 0x008fca0007810000 */
[----:B------:R-:W-:Y:S01]  /*14180*/  MUFU.EX2 R156, R156 ;  /* 0x0000009c009c7308 */ /* 0x000fe20000000800 */
[----:B--2---:R-:W-:-:S07]  /*14190*/  FMNMX.FTZ R200, R182, R200, !PT ;  /* 0x000000c8b6c87209 */ /* 0x004fce0007810000 */
[----:B------:R-:W-:Y:S01]  /*141a0*/  MUFU.EX2 R160, R160 ;  /* 0x000000a000a07308 */ /* 0x000fe20000000800 */
[----:B0-----:R-:W-:-:S05]  /*141b0*/  FMNMX.FTZ R201, R198, R200, !PT ;  /* 0x000000c8c6c97209 */ /* 0x001fca0007810000 */
[----:B------:R-:W0:Y:S02]  /*141c0*/  SHFL.BFLY PT, R183, R201, 0x2, 0x1f ;  /* 0x0c401f00c9b77f89 */ /* 0x000e2400000e0000 */
[----:B------:R1:W-:Y:S08]  /*141d0*/  MUFU.EX2 R200, R168 ;  /* 0x000000a800c87308 */ /* 0x0003f00000000800 */
[----:B------:R-:W-:Y:S08]  /*141e0*/  MUFU.EX2 R161, R161 ;  /* 0x000000a100a17308 */ /* 0x000ff00000000800 */
[----:B------:R-:W-:Y:S01]  /*141f0*/  MUFU.EX2 R164, R164 ;  /* 0x000000a400a47308 */ /* 0x000fe20000000800 */
[----:B0-----:R-:W-:-:S07]  /*14200*/  FMNMX.FTZ R201, R201, R183, !PT ;  /* 0x000000b7c9c97209 */ /* 0x001fce0007810000 */
[----:B------:R0:W-:Y:S01]  /*14210*/  MUFU.EX2 R183, R157 ;  /* 0x0000009d00b77308 */ /* 0x0001e20000000800 */
[----:B------:R-:W1:Y:S07]  /*14220*/  SHFL.BFLY PT, R202, R201, 0x1, 0x1f ;  /* 0x0c201f00c9ca7f89 */ /* 0x000e6e00000e0000 */
[----:B------:R-:W-:Y:S08]  /*14230*/  MUFU.EX2 R165, R165 ;  /* 0x000000a500a57308 */ /* 0x000ff00000000800 */
[----:B------:R-:W-:Y:S08]  /*14240*/  MUFU.EX2 R169, R169 ;  /* 0x000000a900a97308 */ /* 0x000ff00000000800 */
[----:B------:R-:W-:Y:S01]  /*14250*/  MUFU.EX2 R172, R172 ;  /* 0x000000ac00ac7308 */ /* 0x000fe20000000800 */
[----:B-1----:R-:W-:-:S05]  /*14260*/  FMNMX.FTZ R168, R201, R202, !PT ;  /* 0x000000cac9a87209 */ /* 0x002fca0007810000 */
[C---:B0-----:R-:W-:Y:S01]  /*14270*/  FADD.FTZ R157, -R168.reuse, R196 ;  /* 0x000000c4a89d7221 */ /* 0x041fe20000010100 */
[----:B------:R-:W-:Y:S02]  /*14280*/  @!P1 IMAD R196, R197, 0x40, R193 ;  /* 0x00000040c5c49824 */ /* 0x000fe400078e02c1 */
[-C--:B------:R-:W-:Y:S01]  /*14290*/  FMUL.FTZ R203, R168, R14.reuse ;  /* 0x0000000ea8cb7220 */ /* 0x080fe20000410000 */
[----:B------:R-:W-:Y:S01]  /*142a0*/  MUFU.EX2 R173, R173 ;  /* 0x000000ad00ad7308 */ /* 0x000fe20000000800 */
[-C--:B------:R-:W-:Y:S01]  /*142b0*/  FMUL.FTZ R157, R157, R14.reuse ;  /* 0x0000000e9d9d7220 */ /* 0x080fe20000410000 */
[----:B------:R-:W-:Y:S02]  /*142c0*/  @!P1 IMAD R196, R196, 0x4, R17 ;  /* 0x00000004c4c49824 */ /* 0x000fe400078e0211 */
[-CC-:B------:R-:W-:Y:S01]  /*142d0*/  FFMA.FTZ R204, R154, R14.reuse, -R203.reuse ;  /* 0x0000000e9acc7223 */ /* 0x180fe200000108cb */
[-CC-:B------:R-:W-:Y:S01]  /*142e0*/  FFMA.FTZ R154, R155, R14.reuse, -R203.reuse ;  /* 0x0000000e9b9a7223 */ /* 0x180fe200000108cb */
[-CC-:B------:R-:W-:Y:S01]  /*142f0*/  FFMA.FTZ R205, R158, R14.reuse, -R203.reuse ;  /* 0x0000000e9ecd7223 */ /* 0x180fe200000108cb */
[-CC-:B------:R-:W-:Y:S01]  /*14300*/  FFMA.FTZ R207, R159, R14.reuse, -R203.reuse ;  /* 0x0000000e9fcf7223 */ /* 0x180fe200000108cb */
[----:B------:R-:W-:Y:S01]  /*14310*/  @!P1 STS [R196+0x38400], R153 ;  /* 0x03840099c4009388 */ /* 0x000fe20000000800 */
        /* <DEDUP_REMOVED lines=12> */
[----:B0-----:R0:W-:Y:S01]  /*143e0*/  @!P1 STS [R196+0x38420], R157 ;  /* 0x0384209dc4009388 */ /* 0x0011e20000000800 */
[----:B------:R-:W-:-:S06]  /*143f0*/  FADD.FTZ R0, R156, R0 ;  /* 0x000000009c007221 */ /* 0x000fcc0000010000 */
[----:B------:R-:W2:Y:S01]  /*14400*/  MUFU.EX2 R177, R177 ;  /* 0x000000b100b17308 */ /* 0x000ea20000000800 */
[-CC-:B0-----:R-:W-:Y:S01]  /*14410*/  FFMA.FTZ R196, R167, R14.reuse, -R203.reuse ;  /* 0x0000000ea7c47223 */ /* 0x181fe200000108cb */
[----:B------:R-:W-:-:S06]  /*14420*/  FFMA.FTZ R167, R178, R14, -R203 ;  /* 0x0000000eb2a77223 */ /* 0x000fcc00000108cb */
[----:B------:R-:W0:Y:S01]  /*14430*/  MUFU.EX2 R180, R180 ;  /* 0x000000b400b47308 */ /* 0x000e220000000800 */
[----:B------:R-:W3:Y:S01]  /*14440*/  LDL R203, [R1] ;  /* 0x0000000001cb7983 */ /* 0x000ee20000100800 */
[----:B------:R-:W-:-:S04]  /*14450*/  FADD.FTZ R0, R183, R0 ;  /* 0x00000000b7007221 */ /* 0x000fc80000010000 */
[----:B------:R-:W-:Y:S02]  /*14460*/  FADD.FTZ R0, R160, R0 ;  /* 0x00000000a0007221 */ /* 0x000fe40000010000 */
[----:B------:R-:W-:Y:S02]  /*14470*/  MUFU.EX2 R166, R181 ;  /* 0x000000b500a67308 */ /* 0x000fe40000000800 */
[----:B------:R-:W-:-:S04]  /*14480*/  FADD.FTZ R0, R161, R0 ;  /* 0x00000000a1007221 */ /* 0x000fc80000010000 */
[----:B------:R-:W-:-:S04]  /*14490*/  FADD.FTZ R0, R164, R0 ;  /* 0x00000000a4007221 */ /* 0x000fc80000010000 */
[----:B------:R-:W-:-:S04]  /*144a0*/  FADD.FTZ R0, R165, R0 ;  /* 0x00000000a5007221 */ /* 0x000fc80000010000 */
[----:B------:R-:W-:-:S04]  /*144b0*/  FADD.FTZ R0, R200, R0 ;  /* 0x00000000c8007221 */ /* 0x000fc80000010000 */
[----:B------:R-:W-:Y:S01]  /*144c0*/  FADD.FTZ R0, R169, R0 ;  /* 0x00000000a9007221 */ /* 0x000fe20000010000 */
[----:B------:R4:W-:Y:S03]  /*144d0*/  MUFU.EX2 R174, R154 ;  /* 0x0000009a00ae7308 */ /* 0x0009e60000000800 */
[----:B------:R-:W-:-:S05]  /*144e0*/  FADD.FTZ R0, R172, R0 ;  /* 0x00000000ac007221 */ /* 0x000fca0000010000 */
[----:B------:R-:W5:Y:S01]  /*144f0*/  MUFU.EX2 R163, R204 ;  /* 0x000000cc00a37308 */ /* 0x000f620000000800 */
[----:B----4-:R-:W-:Y:S01]  /*14500*/  F2FP.F16.F32.PACK_AB R154, R183, R156 ;  /* 0x0000009cb79a723e */ /* 0x010fe200000000ff */
[----:B------:R-:W-:Y:S01]  /*14510*/  FADD.FTZ R0, R173, R0 ;  /* 0x00000000ad007221 */ /* 0x000fe20000010000 */
[----:B------:R-:W-:Y:S02]  /*14520*/  F2FP.F16.F32.PACK_AB R156, R161, R160 ;  /* 0x000000a0a19c723e */ /* 0x000fe400000000ff */
[----:B------:R-:W-:-:S03]  /*14530*/  F2FP.F16.F32.PACK_AB R160, R169, R200 ;  /* 0x000000c8a9a0723e */ /* 0x000fc600000000ff */
[----:B------:R-:W-:Y:S01]  /*14540*/  MUFU.EX2 R175, R205 ;  /* 0x000000cd00af7308 */ /* 0x000fe20000000800 */
[----:B-1----:R-:W-:-:S07]  /*14550*/  FADD.FTZ R0, R176, R0 ;  /* 0x00000000b0007221 */ /* 0x002fce0000010000 */
[----:B------:R-:W1:Y:S08]  /*14560*/  MUFU.EX2 R178, R207 ;  /* 0x000000cf00b27308 */ /* 0x000e700000000800 */
[----:B------:R-:W-:Y:S08]  /*14570*/  MUFU.EX2 R183, R202 ;  /* 0x000000ca00b77308 */ /* 0x000ff00000000800 */
[----:B------:R-:W-:Y:S08]  /*14580*/  MUFU.EX2 R179, R210 ;  /* 0x000000d200b37308 */ /* 0x000ff00000000800 */
[----:B------:R-:W4:Y:S08]  /*14590*/  MUFU.EX2 R181, R212 ;  /* 0x000000d400b57308 */ /* 0x000f300000000800 */
[----:B------:R-:W-:Y:S08]  /*145a0*/  MUFU.EX2 R182, R222 ;  /* 0x000000de00b67308 */ /* 0x000ff00000000800 */
[----:B------:R-:W4:Y:S08]  /*145b0*/  MUFU.EX2 R196, R196 ;  /* 0x000000c400c47308 */ /* 0x000f300000000800 */
[----:B------:R2:W-:Y:S08]  /*145c0*/  MUFU.EX2 R202, R162 ;  /* 0x000000a200ca7308 */ /* 0x0005f00000000800 */
[----:B------:R-:W4:Y:S01]  /*145d0*/  MUFU.EX2 R197, R197 ;  /* 0x000000c500c57308 */ /* 0x000f220000000800 */
[----:B--2---:R-:W-:-:S07]  /*145e0*/  F2FP.F16.F32.PACK_AB R162, R173, R172 ;  /* 0x000000acada2723e */ /* 0x004fce00000000ff */
[----:B------:R-:W2:Y:S08]  /*145f0*/  MUFU.EX2 R198, R158 ;  /* 0x0000009e00c67308 */ /* 0x000eb00000000800 */
[----:B------:R-:W-:Y:S08]  /*14600*/  MUFU.EX2 R169, R167 ;  /* 0x000000a700a97308 */ /* 0x000ff00000000800 */
[----:B------:R-:W2:Y:S08]  /*14610*/  MUFU.EX2 R201, R201 ;  /* 0x000000c900c97308 */ /* 0x000eb00000000800 */
[----:B------:R1:W-:Y:S08]  /*14620*/  MUFU.EX2 R172, R155 ;  /* 0x0000009b00ac7308 */ /* 0x0003f00000000800 */
[----:B------:R2:W2:Y:S01]  /*14630*/  MUFU.EX2 R173, R159 ;  /* 0x0000009f00ad7308 */ /* 0x0004a20000000800 */
[----:B------:R-:W-:Y:S01]  /*14640*/  FADD.FTZ R0, R177, R0 ;  /* 0x00000000b1007221 */ /* 0x000fe20000010000 */
[----:B------:R-:W-:-:S02]  /*14650*/  IMAD R170, R22, 0x1000, R13 ;  /* 0x0000100016aa7824 */ /* 0x000fc400078e020d */
[----:B------:R-:W-:Y:S02]  /*14660*/  IMAD.MOV.U32 R171, RZ, RZ, 0x40000040 ;  /* 0x40000040ffab7424 */ /* 0x000fe400078e00ff */
        /* <DEDUP_REMOVED lines=65> */
[----:B-----5:R-:W-:Y:S01]  /*14a80*/  FFMA.FTZ R12, R157, R12, R163 ;  /* 0x0000000c9d0c7223 */ /* 0x020fe200000100a3 */
        /* <DEDUP_REMOVED lines=64> */
[----:B------:R-:W-:-:S02]  /*14e90*/  F2FP.F16.F32.PACK_AB R153, R174, R163 ;  /* 0x000000a3ae99723e */ /* 0x000fc400000000ff */
[----:B-1----:R-:W-:Y:S01]  /*14ea0*/  F2FP.F16.F32.PACK_AB R155, R178, R175 ;  /* 0x000000afb29b723e */ /* 0x002fe200000000ff */
[----:B------:R-:W-:Y:S01]  /*14eb0*/  BAR.SYNC.DEFER_BLOCKING 0xf, 0x100 ;  /* 0x03c4000000007b1d */ /* 0x000fe20000010000 */
[----:B------:R-:W-:Y:S01]  /*14ec0*/  F2FP.F16.F32.PACK_AB R158, R165, R164 ;  /* 0x000000a4a59e723e */ /* 0x000fe200000000ff */
[----:B------:R-:W-:Y:S01]  /*14ed0*/  FADD.FTZ R0, R166, R0 ;  /* 0x00000000a6007221 */ /* 0x000fe20000010000 */
[----:B----4-:R-:W-:Y:S02]  /*14ee0*/  F2FP.F16.F32.PACK_AB R157, R181, R179 ;  /* 0x000000b3b59d723e */ /* 0x010fe400000000ff */
[----:B--2---:R-:W-:Y:S02]  /*14ef0*/  F2FP.F16.F32.PACK_AB R159, R196, R182 ;  /* 0x000000b6c49f723e */ /* 0x004fe400000000ff */
[----:B------:R-:W-:Y:S02]  /*14f00*/  R2UR UR6, R170 ;  /* 0x00000000aa0672ca */ /* 0x000fe400000e0000 */
[----:B------:R-:W-:-:S02]  /*14f10*/  R2UR UR7, R171 ;  /* 0x00000000ab0772ca */ /* 0x000fc400000e0000 */
[----:B------:R-:W-:Y:S02]  /*14f20*/  F2FP.F16.F32.PACK_AB R161, R183, R197 ;  /* 0x000000c5b7a1723e */ /* 0x000fe400000000ff */
[----:B------:R-:W-:Y:S02]  /*14f30*/  F2FP.F16.F32.PACK_AB R163, R202, R198 ;  /* 0x000000c6caa3723e */ /* 0x000fe400000000ff */
[----:B------:R-:W-:Y:S02]  /*14f40*/  F2FP.F16.F32.PACK_AB R164, R177, R176 ;  /* 0x000000b0b1a4723e */ /* 0x000fe400000000ff */
[----:B------:R-:W-:Y:S02]  /*14f50*/  F2FP.F16.F32.PACK_AB R166, R166, R180 ;  /* 0x000000b4a6a6723e */ /* 0x000fe400000000ff */
[----:B------:R-:W-:Y:S02]  /*14f60*/  F2FP.F16.F32.PACK_AB R165, R201, R169 ;  /* 0x000000a9c9a5723e */ /* 0x000fe400000000ff */
[----:B------:R-:W-:Y:S01]  /*14f70*/  F2FP.F16.F32.PACK_AB R167, R173, R172 ;  /* 0x000000acada7723e */ /* 0x000fe200000000ff */
[----:B------:R0:W-:Y:S04]  /*14f80*/  STSM.16.M88.4 [R227+0x36400], R152 ;  /* 0x03640098e3007844 */ /* 0x0001e80000000200 */
[----:B---3--:R1:W-:Y:S04]  /*14f90*/  STSM.16.M88.4 [R203], R156 ;  /* 0x0000009ccb007844 */ /* 0x0083e80000000200 */
        /* <DEDUP_REMOVED lines=22> */
[----:B------:R-:W-:-:S04]  /*15100*/  FADD.FTZ R12, R174, R12 ;  /* 0x0000000cae0c7221 */ /* 0x000fc80000010000 */
        /* <DEDUP_REMOVED lines=28> */
.L_x_8720:
[----:B------:R-:W2:Y:S01]  /*152d0*/  LDL R152, [R1+0xc] ;  /* 0x00000c0001987983 */ /* 0x000ea20000100800 */
[----:B------:R-:W-:Y:S02]  /*152e0*/  VIADD R21, R21, 0x38860 ;  /* 0x0003886015157836 */ /* 0x000fe40000000000 */
[----:B------:R-:W-:Y:S02]  /*152f0*/  IMAD.MOV.U32 R196, RZ, RZ, R168 ;  /* 0x000000ffffc47224 */ /* 0x000fe400078e00a8 */
[----:B------:R-:W-:Y:S01]  /*15300*/  IMAD.MOV.U32 R198, RZ, RZ, R15 ;  /* 0x000000ffffc67224 */ /* 0x000fe200078e000f */
[----:B------:R-:W-:Y:S01]  /*15310*/  PRMT R21, R190, 0x654, R21 ;  /* 0x00000654be157816 */ /* 0x000fe20000000015 */
[----:B------:R-:W-:-:S03]  /*15320*/  IMAD.MOV.U32 R197, RZ, RZ, R22 ;  /* 0x000000ffffc57224 */ /* 0x000fc600078e0016 */
[----:B------:R0:W-:Y:S01]  /*15330*/  SYNCS.ARRIVE.TRANS64.RED.A1T0 RZ, [R21+URZ], RZ ;  /* 0x000000ff15ff79a7 */ /* 0x0001e2000810043f */
[C---:B--2---:R-:W-:Y:S01]  /*15340*/  ISETP.GT.AND P1, PT, R20.reuse, R152, PT ;  /* 0x000000981400720c */ /* 0x044fe20003f24270 */
[----:B------:R-:W-:-:S12]  /*15350*/  VIADD R20, R20, 0xffffffff ;  /* 0xffffffff14147836 */ /* 0x000fd80000000000 */
[----:B0-----:R-:W-:Y:S05]  /*15360*/  @P1 BRA `(.L_x_8721) ;  /* 0xffffffc800681947 */ /* 0x001fea000383ffff */
.L_x_8708:
[----:B------:R-:W-:Y:S05]  /*15370*/  BSYNC B0 ;  /* 0x0000000000007941 */ /* 0x000fea0003800000 */
.L_x_8707:
[----:B------:R-:W2:Y:S01]  /*15380*/  LDL.LU R21, [R1+0x68] ;  /* 0x0000680001157983 */ /* 0x000ea20000300800 */
        /* <DEDUP_REMOVED lines=166> */
[----:B--2---:R-:W-:-:S05]  /*15df0*/  VIADD R21, R21, 0x1 ;  /* 0x0000000115157836 */ /* 0x004fca0000000000 */
[----:B------:R2:W-:Y:S03]  /*15e00*/  STL [R1+0x68], R21 ;  /* 0x0000681501007387 */ /* 0x0005e60000100800 */
.L_x_8639:
[----:B------:R-:W-:Y:S05]  /*15e10*/  BSYNC B7 ;  /* 0x0000000000077941 */ /* 0x000fea0003800000 */
.L_x_8635:
[----:B------:R-:W3:Y:S08]  /*15e20*/  S2UR UR4, SR_CgaCtaId ;  /* 0x00000000000479c3 */ /* 0x000ef00000008800 */
[----:B------:R-:W-:Y:S01]  /*15e30*/  BAR.SYNC.DEFER_BLOCKING 0x5, 0x180 ;  /* 0x0146000000007b1d */ /* 0x000fe20000010000 */
[----:B------:R-:W-:-:S05]  /*15e40*/  MOV R17, 0x400 ;  /* 0x0000040000117802 */ /* 0x000fca0000000f00 */
[----:B------:R-:W-:Y:S01]  /*15e50*/  BSSY B0, `(.L_x_8722) ;  /* 0x00004ed000007945 */ /* 0x000fe20003800000 */
[----:B---3--:R-:W-:-:S05]  /*15e60*/  IMAD.U32 R190, RZ, RZ, UR4 ;  /* 0x00000004ffbe7e24 */ /* 0x008fca000f8e00ff */
[----:B------:R-:W-:-:S05]  /*15e70*/  LEA R17, R190, R17, 0x18 ;  /* 0x00000011be117211 */ /* 0x000fca00078ec0ff */
[----:B------:R3:W4:Y:S01]  /*15e80*/  LDS.128 R4, [R17+0x388d0] ;  /* 0x0388d00011047984 */ /* 0x0007220000000c00 */
[----:B------:R-:W-:Y:S06]  /*15e90*/  BAR.ARV 0x4, 0x180 ;  /* 0x0106000000007b1d */ /* 0x000fec0000002000 */
[----:B------:R-:W-:Y:S05]  /*15ea0*/  @P0 BRA `(.L_x_8723) ;  /* 0x0000003c00940947 */ /* 0x000fea0003800000 */
[----:B-----5:R-:W3:Y:S01]  /*15eb0*/  LDL R2, [R1+0x84] ;  /* 0x0000840001027983 */ /* 0x020ee20000100800 */
[----:B------:R-:W2:Y:S01]  /*15ec0*/  S2R R0, SR_SWINHI ;  /* 0x0000000000007919 */ /* 0x000ea20000002f00 */
[----:B-1----:R-:W-:Y:S01]  /*15ed0*/  F2FP.F16.F32.PACK_AB R10, R29, R28 ;  /* 0x0000001c1d0a723e */ /* 0x002fe200000000ff */
[----:B------:R-:W-:Y:S01]  /*15ee0*/  ULDC.64 UR6, c[0x0][0xd00] ;  /* 0x0003400000067ab9 */ /* 0x000fe20000000a00 */
[----:B0-----:R-:W-:Y:S01]  /*15ef0*/  F2FP.F16.F32.PACK_AB R11, R31, R30 ;  /* 0x0000001e1f0b723e */ /* 0x001fe200000000ff */
[----:B------:R-:W3:Y:S01]  /*15f00*/  LDL.LU R154, [R1+0x5c] ;  /* 0x00005c00019a7983 */ /* 0x000ee20000300800 */
[----:B------:R-:W-:Y:S01]  /*15f10*/  F2FP.F16.F32.PACK_AB R12, R33, R32 ;  /* 0x00000020210c723e */ /* 0x000fe200000000ff */
[----:B------:R-:W-:Y:S01]  /*15f20*/  ULDC.64 UR4, c[0x0][0xd08] ;  /* 0x0003420000047ab9 */ /* 0x000fe20000000a00 */
[----:B------:R-:W-:Y:S01]  /*15f30*/  F2FP.F16.F32.PACK_AB R13, R35, R34 ;  /* 0x00000022230d723e */ /* 0x000fe200000000ff */
[----:B----4-:R-:W4:Y:S01]  /*15f40*/  LDL.LU R4, [R1+0x60] ;  /* 0x0000600001047983 */ /* 0x010f220000300800 */
[----:B------:R-:W-:-:S02]  /*15f50*/  MOV R20, R17 ;  /* 0x0000001100147202 */ /* 0x000fc40000000f00 */
[----:B--2---:R-:W-:Y:S02]  /*15f60*/  MOV R21, R0 ;  /* 0x0000000000157202 */ /* 0x004fe40000000f00 */
[----:B------:R-:W-:Y:S02]  /*15f70*/  F2FP.F16.F32.PACK_AB R14, R37, R36 ;  /* 0x00000024250e723e */ /* 0x000fe400000000ff */
[----:B------:R-:W-:Y:S01]  /*15f80*/  F2FP.F16.F32.PACK_AB R15, R39, R38 ;  /* 0x00000026270f723e */ /* 0x000fe200000000ff */
[----:B------:R-:W-:Y:S01]  /*15f90*/  BAR.SYNC.DEFER_BLOCKING 0x1, 0x100 ;  /* 0x0044000000007b1d */ /* 0x000fe20000010000 */
[----:B---3--:R-:W-:-:S03]  /*15fa0*/  IMAD.WIDE R2, R2, 0x2, R20 ;  /* 0x0000000202027825 */ /* 0x008fc600078e0214 */
[----:B------:R-:W-:-:S04]  /*15fb0*/  LOP3.LUT R0, R2, 0x380, RZ, 0xc0, !PT ;  /* 0x0000038002007812 */ /* 0x000fc800078ec0ff */
[----:B------:R-:W-:Y:S02]  /*15fc0*/  SHF.R.U64 R0, R0, 0x3, RZ ;  /* 0x0000000300007819 */ /* 0x000fe400000012ff */
[----:B------:R-:W-:Y:S02]  /*15fd0*/  MOV R9, R3 ;  /* 0x0000000300097202 */ /* 0x000fe40000000f00 */
        /* <DEDUP_REMOVED lines=151> */
[----:B------:R-:W-:Y:S02]  /*16950*/  F2FP.F16.F32.PACK_AB R8, R137, R136 ;  /* 0x000000888908723e */ /* 0x000fe400000000ff */
[----:B------:R-:W-:Y:S02]  /*16960*/  F2FP.F16.F32.PACK_AB R9, R139, R138 ;  /* 0x0000008a8b09723e */ /* 0x000fe400000000ff */
[----:B------:R-:W-:-:S02]  /*16970*/  F2FP.F16.F32.PACK_AB R10, R141, R140 ;  /* 0x0000008c8d0a723e */ /* 0x000fc400000000ff */
[----:B------:R-:W-:-:S05]  /*16980*/  F2FP.F16.F32.PACK_AB R11, R143, R142 ;  /* 0x0000008e8f0b723e */ /* 0x000fca00000000ff */
[----:B------:R0:W-:Y:S01]  /*16990*/  STSM.16.M88.4 [R2], R8 ;  /* 0x0000000802007844 */ /* 0x0001e20000000200 */
[----:B------:R-:W-:Y:S01]  /*169a0*/  IMAD.X R3, RZ, RZ, R3, P0 ;  /* 0x000000ffff037224 */ /* 0x000fe200000e0603 */
[----:B------:R-:W-:Y:S02]  /*169b0*/  F2FP.F16.F32.PACK_AB R12, R145, R144 ;  /* 0x00000090910c723e */ /* 0x000fe400000000ff */
        /* <DEDUP_REMOVED lines=8> */
[----:B----4-:R-:W-:-:S02]  /*16a40*/  IADD3.X R9, R4, UR7, RZ, P0, !PT ;  /* 0x0000000704097c10 */ /* 0x010fc400087fe4ff */
        /* <DEDUP_REMOVED lines=9> */
[----:B0-----:R-:W-:Y:S01]  /*16ae0*/  IMAD.U32 R2, RZ, RZ, UR4 ;  /* 0x00000004ff027e24 */ /* 0x001fe2000f8e00ff */
        /* <DEDUP_REMOVED lines=8> */
.L_x_8724:
[----:B------:R-:W2:Y:S01]  /*16b70*/  LDL R0, [R1+0x70] ;  /* 0x0000700001007983 */ /* 0x000ea20000100800 */
[----:B------:R-:W-:-:S03]  /*16b80*/  ULDC UR4, c[0x0][0xbd4] ;  /* 0x0002f50000047ab9 */ /* 0x000fc60000000800 */
[----:B------:R-:W3:Y:S04]  /*16b90*/  LDL.LU R4, [R1+0x54] ;  /* 0x0000540001047983 */ /* 0x000ee80000300800 */
[----:B------:R1:W5:Y:S04]  /*16ba0*/  LDL R157, [R1+0x58] ;  /* 0x00005800019d7983 */ /* 0x0003680000100800 */
[----:B--2---:R-:W2:Y:S01]  /*16bb0*/  SHFL.IDX PT, R0, R0, RZ, 0x1f ;  /* 0x00001fff00007589 */ /* 0x004ea200000e0000 */
[----:B---3--:R-:W-:Y:S02]  /*16bc0*/  ISETP.NE.AND P1, PT, R4, RZ, PT ;  /* 0x000000ff0400720c */ /* 0x008fe40003f25270 */
[----:B--2---:R-:W-:-:S02]  /*16bd0*/  ISETP.NE.AND P0, PT, R0, RZ, PT ;  /* 0x000000ff0000720c */ /* 0x004fc40003f05270 */
        /* <DEDUP_REMOVED lines=27> */
[----:B---3--:R-:W-:Y:S02]  /*16d90*/  IMAD.IADD R12, R160, 0x1, R213 ;  /* 0x00000001a00c7824 */ /* 0x008fe400078e02d5 */
        /* <DEDUP_REMOVED lines=29> */
[----:B------:R-:W-:-:S03]  /*16f70*/  IMAD.IADD R13, R193, 0x1, R213 ;  /* 0x00000001c10d7824 */ /* 0x000fc600078e02d5 */
        /* <DEDUP_REMOVED lines=10> */
.L_x_8725:
        /* <DEDUP_REMOVED lines=11> */
[----:B------:R-:W-:-:S05]  /*170d0*/  SHF.R.S32.HI R80, RZ, 0x3, R82 ;  /* 0x00000003ff507819 */ /* 0x000fca0000011452 */
[----:B01----:R-:W-:-:S04]  /*170e0*/  IMAD R9, R80, 0x40, R195 ;  /* 0x0000004050097824 */ /* 0x003fc800078e02c3 */
        /* <DEDUP_REMOVED lines=9> */
[C---:B------:R-:W-:Y:S02]  /*17180*/  IADD3 R65, P0, R20.reuse, 0xc000, RZ ;  /* 0x0000c00014417810 */ /* 0x040fe40007f1e0ff */
[C---:B------:R-:W-:Y:S02]  /*17190*/  IADD3 R29, P5, R20.reuse, 0x3000, RZ ;  /* 0x00003000141d7810 */ /* 0x040fe40007fbe0ff */
[----:B------:R-:W-:Y:S01]  /*171a0*/  IADD3 R33, P6, R20, 0x4000, RZ ;  /* 0x0000400014217810 */ /* 0x000fe20007fde0ff */
[----:B------:R-:W-:Y:S01]  /*171b0*/  IMAD R4, R4, UR4, RZ ;  /* 0x0000000404047c24 */ /* 0x000fe2000f8e02ff */
[C---:B------:R-:W-:Y:S01]  /*171c0*/  IADD3 R41, P1, R20.reuse, 0x6000, RZ ;  /* 0x0000600014297810 */ /* 0x040fe20007f3e0ff */
[----:B------:R-:W5:Y:S01]  /*171d0*/  LD.E.128 R36, desc[UR40][R36.64] ;  /* 0x0000002824247980 */ /* 0x000f62000c101d00 */
[----:B------:R-:W-:-:S02]  /*171e0*/  IADD3 R45, P2, R20, 0x7000, RZ ;  /* 0x00007000142d7810 */ /* 0x000fc40007f5e0ff */
[----:B------:R-:W-:Y:S02]  /*171f0*/  LOP3.LUT R64, R65, 0x380, RZ, 0xc0, !PT ;  /* 0x0000038041407812 */ /* 0x000fe400078ec0ff */
[----:B------:R-:W-:Y:S02]  /*17200*/  SHF.R.U64 R12, R12, 0x3, RZ ;  /* 0x000000030c0c7819 */ /* 0x000fe400000012ff */
[----:B------:R-:W-:Y:S02]  /*17210*/  LOP3.LUT R24, R25, 0x380, RZ, 0xc0, !PT ;  /* 0x0000038019187812 */ /* 0x000fe400078ec0ff */
[----:B------:R-:W-:Y:S02]  /*17220*/  LOP3.LUT R28, R29, 0x380, RZ, 0xc0, !PT ;  /* 0x000003801d1c7812 */ /* 0x000fe400078ec0ff */
[----:B------:R-:W-:Y:S02]  /*17230*/  LOP3.LUT R32, R33, 0x380, RZ, 0xc0, !PT ;  /* 0x0000038021207812 */ /* 0x000fe400078ec0ff */
[----:B------:R-:W-:-:S02]  /*17240*/  LOP3.LUT R40, R41, 0x380, RZ, 0xc0, !PT ;  /* 0x0000038029287812 */ /* 0x000fc400078ec0ff */
[----:B------:R-:W-:Y:S02]  /*17250*/  LOP3.LUT R44, R45, 0x380, RZ, 0xc0, !PT ;  /* 0x000003802d2c7812 */ /* 0x000fe400078ec0ff */
[----:B------:R-:W-:Y:S02]  /*17260*/  SHF.R.U64 R64, R64, 0x3, RZ ;  /* 0x0000000340407819 */ /* 0x000fe400000012ff */
[----:B------:R-:W-:Y:S01]  /*17270*/  LOP3.LUT R12, R12, R13, RZ, 0x3c, !PT ;  /* 0x0000000d0c0c7212 */ /* 0x000fe200078e3cff */
[----:B------:R-:W-:Y:S01]  /*17280*/  IMAD.X R13, RZ, RZ, R21, P3 ;  /* 0x000000ffff0d7224 */ /* 0x000fe200018e0615 */
[----:B------:R-:W-:Y:S02]  /*17290*/  SHF.R.U64 R24, R24, 0x3, RZ ;  /* 0x0000000318187819 */ /* 0x000fe400000012ff */
[----:B------:R-:W-:Y:S02]  /*172a0*/  SHF.R.U64 R28, R28, 0x3, RZ ;  /* 0x000000031c1c7819 */ /* 0x000fe400000012ff */
[----:B------:R-:W-:-:S02]  /*172b0*/  SHF.R.U64 R32, R32, 0x3, RZ ;  /* 0x0000000320207819 */ /* 0x000fc400000012ff */
[----:B------:R-:W-:Y:S01]  /*172c0*/  LOP3.LUT R9, R20, 0x380, RZ, 0xc0, !PT ;  /* 0x0000038014097812 */ /* 0x000fe200078ec0ff */
[----:B------:R-:W-:Y:S01]  /*172d0*/  IMAD R85, R3, UR5, R4 ;  /* 0x0000000503557c24 */ /* 0x000fe2000f8e0204 */
[----:B------:R-:W-:Y:S01]  /*172e0*/  SHF.R.U64 R40, R40, 0x3, RZ ;  /* 0x0000000328287819 */ /* 0x000fe200000012ff */
[----:B------:R-:W5:Y:S01]  /*172f0*/  LD.E.128 R12, desc[UR40][R12.64] ;  /* 0x000000280c0c7980 */ /* 0x000f62000c101d00 */
[----:B------:R-:W-:Y:S02]  /*17300*/  IADD3 R49, P3, R20, 0x8000, RZ ;  /* 0x0000800014317810 */ /* 0x000fe40007f7e0ff */
[----:B------:R-:W-:Y:S02]  /*17310*/  SHF.R.U64 R44, R44, 0x3, RZ ;  /* 0x000000032c2c7819 */ /* 0x000fe400000012ff */
[----:B------:R-:W-:Y:S01]  /*17320*/  LOP3.LUT R64, R64, R65, RZ, 0x3c, !PT ;  /* 0x0000004140407212 */ /* 0x000fe200078e3cff */
[----:B------:R-:W-:Y:S01]  /*17330*/  IMAD.X R65, RZ, RZ, R21, P0 ;  /* 0x000000ffff417224 */ /* 0x000fe200000e0615 */
[----:B---3--:R-:W-:-:S02]  /*17340*/  ISETP.NE.AND P0, PT, R83, 0x1, PT ;  /* 0x000000015300780c */ /* 0x008fc40003f05270 */
        /* <DEDUP_REMOVED lines=8> */
[----:B------:R-:W-:Y:S01]  /*173d0*/  LOP3.LUT R48, R49, 0x380, RZ, 0xc0, !PT ;  /* 0x0000038031307812 */ /* 0x000fe200078ec0ff */
[----:B------:R-:W5:Y:S01]  /*173e0*/  LD.E.128 R24, desc[UR40][R24.64] ;  /* 0x0000002818187980 */ /* 0x000f62000c101d00 */
[----:B------:R-:W-:Y:S01]  /*173f0*/  LOP3.LUT R44, R44, R45, RZ, 0x3c, !PT ;  /* 0x0000002d2c2c7212 */ /* 0x000fe200078e3cff */
[----:B------:R-:W-:Y:S01]  /*17400*/  IMAD.X R45, RZ, RZ, R21, P2 ;  /* 0x000000ffff2d7224 */ /* 0x000fe200010e0615 */
[C---:B------:R-:W-:Y:S01]  /*17410*/  IADD3 R53, P4, R20.reuse, 0x9000, RZ ;  /* 0x0000900014357810 */ /* 0x040fe20007f9e0ff */
[----:B------:R-:W0:Y:S01]  /*17420*/  @P0 LDC R4, c[0x0][0xcec] ;  /* 0x00033b00ff040b82 */ /* 0x000e220000000800 */
[C---:B------:R-:W-:Y:S01]  /*17430*/  IADD3 R57, P5, R20.reuse, 0xa000, RZ ;  /* 0x0000a00014397810 */ /* 0x040fe20007fbe0ff */
[----:B------:R-:W5:Y:S01]  /*17440*/  LD.E.128 R28, desc[UR40][R28.64] ;  /* 0x000000281c1c7980 */ /* 0x000f62000c101d00 */
[----:B------:R-:W-:-:S02]  /*17450*/  IADD3 R61, P6, R20, 0xb000, RZ ;  /* 0x0000b000143d7810 */ /* 0x000fc40007fde0ff */
[C---:B------:R-:W-:Y:S01]  /*17460*/  IADD3 R69, P1, R20.reuse, 0xd000, RZ ;  /* 0x0000d00014457810 */ /* 0x040fe20007f3e0ff */
[----:B------:R-:W5:Y:S01]  /*17470*/  LD.E.128 R32, desc[UR40][R32.64] ;  /* 0x0000002820207980 */ /* 0x000f62000c101d00 */
[----:B------:R-:W-:Y:S02]  /*17480*/  IADD3 R73, P2, R20, 0xe000, RZ ;  /* 0x0000e00014497810 */ /* 0x000fe40007f5e0ff */
[----:B------:R-:W-:Y:S01]  /*17490*/  SHF.R.U64 R48, R48, 0x3, RZ ;  /* 0x0000000330307819 */ /* 0x000fe200000012ff */
[----:B------:R-:W5:Y:S01]  /*174a0*/  LD.E.128 R40, desc[UR40][R40.64] ;  /* 0x0000002828287980 */ /* 0x000f62000c101d00 */
[----:B------:R-:W-:Y:S02]  /*174b0*/  LOP3.LUT R52, R53, 0x380, RZ, 0xc0, !PT ;  /* 0x0000038035347812 */ /* 0x000fe400078ec0ff */
[----:B------:R-:W-:Y:S01]  /*174c0*/  LOP3.LUT R56, R57, 0x380, RZ, 0xc0, !PT ;  /* 0x0000038039387812 */ /* 0x000fe200078ec0ff */
[----:B------:R-:W5:Y:S01]  /*174d0*/  LD.E.128 R44, desc[UR40][R44.64] ;  /* 0x000000282c2c7980 */ /* 0x000f62000c101d00 */
[----:B------:R-:W-:-:S02]  /*174e0*/  LOP3.LUT R60, R61, 0x380, RZ, 0xc0, !PT ;  /* 0x000003803d3c7812 */ /* 0x000fc400078ec0ff */
[----:B------:R-:W-:Y:S01]  /*174f0*/  LOP3.LUT R68, R69, 0x380, RZ, 0xc0, !PT ;  /* 0x0000038045447812 */ /* 0x000fe200078ec0ff */
[----:B------:R-:W5:Y:S01]  /*17500*/  LD.E.128 R64, desc[UR40][R64.64] ;  /* 0x0000002840407980 */ /* 0x000f62000c101d00 */
[----:B------:R-:W-:Y:S02]  /*17510*/  LOP3.LUT R72, R73, 0x380, RZ, 0xc0, !PT ;  /* 0x0000038049487812 */ /* 0x000fe400078ec0ff */
[----:B------:R-:W-:Y:S01]  /*17520*/  LOP3.LUT R48, R48, R49, RZ, 0x3c, !PT ;  /* 0x0000003130307212 */ /* 0x000fe200078e3cff */
[----:B------:R-:W-:Y:S01]  /*17530*/  IMAD.X R49, RZ, RZ, R21, P3 ;  /* 0x000000ffff317224 */ /* 0x000fe200018e0615 */
[----:B------:R-:W-:Y:S02]  /*17540*/  SHF.R.U64 R52, R52, 0x3, RZ ;  /* 0x0000000334347819 */ /* 0x000fe400000012ff */
[----:B------:R-:W-:Y:S02]  /*17550*/  SHF.R.U64 R56, R56, 0x3, RZ ;  /* 0x0000000338387819 */ /* 0x000fe400000012ff */
[----:B------:R-:W-:Y:S01]  /*17560*/  SHF.R.U64 R60, R60, 0x3, RZ ;  /* 0x000000033c3c7819 */ /* 0x000fe200000012ff */
[----:B------:R-:W5:Y:S01]  /*17570*/  LD.E.128 R48, desc[UR40][R48.64] ;  /* 0x0000002830307980 */ /* 0x000f62000c101d00 */
[----:B------:R-:W-:-:S02]  /*17580*/  SHF.R.U64 R68, R68, 0x3, RZ ;  /* 0x0000000344447819 */ /* 0x000fc400000012ff */
[----:B------:R-:W-:Y:S02]  /*17590*/  SHF.R.U64 R72, R72, 0x3, RZ ;  /* 0x0000000348487819 */ /* 0x000fe400000012ff */
[----:B------:R-:W-:Y:S02]  /*175a0*/  IADD3 R11, P3, R20, 0xf000, RZ ;  /* 0x0000f000140b7810 */ /* 0x000fe40007f7e0ff */
[----:B------:R-:W-:Y:S02]  /*175b0*/  SHF.R.U64 R9, R9, 0x3, RZ ;  /* 0x0000000309097819 */ /* 0x000fe400000012ff */
        /* <DEDUP_REMOVED lines=13> */
[----:B------:R-:W-:Y:S01]  /*17690*/  IMAD.MOV.U32 R9, RZ, RZ, R21 ;  /* 0x000000ffff097224 */ /* 0x000fe200078e0015 */
[----:B------:R-:W-:Y:S01]  /*176a0*/  LOP3.LUT R10, R11, 0x380, RZ, 0xc0, !PT ;  /* 0x000003800b0a7812 */ /* 0x000fe200078ec0ff */
[----:B------:R-:W-:Y:S01]  /*176b0*/  IMAD.WIDE.U32 R20, R3, UR4, RZ ;  /* 0x0000000403147c25 */ /* 0x000fe2000f8e00ff */
[----:B------:R-:W-:Y:S01]  /*176c0*/  ULDC.64 UR4, c[0x0][0xbe8] ;  /* 0x0002fa0000047ab9 */ /* 0x000fe20000000a00 */
[----:B------:R-:W1:Y:S01]  /*176d0*/  @P0 LDC R3, c[0x0][0xcf0] ;  /* 0x00033c00ff030b82 */ /* 0x000e620000000800 */
[----:B------:R-:W-:Y:S01]  /*176e0*/  SHF.R.U64 R10, R10, 0x3, RZ ;  /* 0x000000030a0a7819 */ /* 0x000fe200000012ff */
[----:B------:R-:W-:Y:S01]  /*176f0*/  IMAD.IADD R21, R21, 0x1, R85 ;  /* 0x0000000115157824 */ /* 0x000fe200078e0255 */
[----:B------:R-:W5:Y:S01]  /*17700*/  LD.E.128 R52, desc[UR40][R52.64] ;  /* 0x0000002834347980 */ /* 0x000f62000c101d00 */
[----:B------:R-:W-:Y:S01]  /*17710*/  IMAD.IADD R85, R81, 0x1, -R82 ;  /* 0x0000000151557824 */ /* 0x000fe200078e0a52 */
[----:B------:R-:W-:Y:S01]  /*17720*/  LOP3.LUT R76, R10, R11, RZ, 0x3c, !PT ;  /* 0x0000000b0a4c7212 */ /* 0x000fe200078e3cff */
[----:B------:R-:W-:Y:S01]  /*17730*/  IMAD.WIDE.U32 R20, R186, UR4, R20 ;  /* 0x00000004ba147c25 */ /* 0x000fe2000f8e0014 */
[----:B------:R-:W-:Y:S01]  /*17740*/  SHF.R.S32.HI R81, RZ, 0x1f, R0 ;  /* 0x0000001fff517819 */ /* 0x000fe20000011400 */
[----:B------:R-:W5:Y:S02]  /*17750*/  LD.E.128 R8, desc[UR40][R8.64] ;  /* 0x0000002808087980 */ /* 0x000f64000c101d00 */
[----:B------:R-:W-:-:S02]  /*17760*/  IMAD R82, R85, 0x20, R80 ;  /* 0x0000002055527824 */ /* 0x000fc400078e0250 */
[----:B------:R-:W-:Y:S01]  /*17770*/  IMAD R21, R186, UR5, R21 ;  /* 0x00000005ba157c24 */ /* 0x000fe2000f8e0215 */
[----:B------:R-:W-:Y:S01]  /*17780*/  ULDC.64 UR4, c[0x0][0xbf0] ;  /* 0x0002fc0000047ab9 */ /* 0x000fe20000000a00 */
[----:B------:R-:W-:Y:S01]  /*17790*/  IMAD.IADD R87, R213, 0x1, R82 ;  /* 0x00000001d5577824 */ /* 0x000fe200078e0252 */
[----:B------:R-:W5:Y:S01]  /*177a0*/  LD.E.128 R56, desc[UR40][R56.64] ;  /* 0x0000002838387980 */ /* 0x000f62000c101d00 */
[----:B------:R-:W-:Y:S02]  /*177b0*/  IMAD R81, R81, UR4, RZ ;  /* 0x0000000451517c24 */ /* 0x000fe4000f8e02ff */
[----:B0-----:R-:W-:Y:S01]  /*177c0*/  @P0 IMAD.HI.U32 R4, R87, R4, RZ ;  /* 0x0000000457040227 */ /* 0x001fe200078e00ff */
[----:B------:R-:W5:Y:S03]  /*177d0*/  LD.E.128 R60, desc[UR40][R60.64] ;  /* 0x000000283c3c7980 */ /* 0x000f66000c101d00 */
[C---:B------:R-:W-:Y:S01]  /*177e0*/  IMAD R85, R0.reuse, UR5, R81 ;  /* 0x0000000500557c24 */ /* 0x040fe2000f8e0251 */
[----:B------:R-:W5:Y:S01]  /*177f0*/  LD.E.128 R68, desc[UR40][R68.64] ;  /* 0x0000002844447980 */ /* 0x000f62000c101d00 */
[----:B------:R-:W-:Y:S01]  /*17800*/  IMAD.MOV.U32 R81, RZ, RZ, R87 ;  /* 0x000000ffff517224 */ /* 0x000fe200078e0057 */
[----:B-1----:R-:W-:Y:S01]  /*17810*/  @P0 SHF.R.U32.HI R81, RZ, R3, R4 ;  /* 0x00000003ff510219 */ /* 0x002fe20000011604 */
[----:B------:R-:W-:Y:S01]  /*17820*/  IMAD.WIDE.U32 R20, R0, UR4, R20 ;  /* 0x0000000400147c25 */ /* 0x000fe2000f8e0014 */
[----:B------:R-:W-:Y:S01]  /*17830*/  ULDC.64 UR4, c[0x0][0xbe0] ;  /* 0x0002f80000047ab9 */ /* 0x000fe20000000a00 */
[----:B------:R-:W0:Y:S01]  /*17840*/  LDC R4, c[0x0][0xbc8] ;  /* 0x0002f200ff047b82 */ /* 0x000e220000000800 */
[----:B------:R-:W5:Y:S01]  /*17850*/  LD.E.128 R72, desc[UR40][R72.64] ;  /* 0x0000002848487980 */ /* 0x000f62000c101d00 */
[----:B------:R-:W-:-:S03]  /*17860*/  IMAD.MOV R0, RZ, RZ, -R81 ;  /* 0x000000ffff007224 */ /* 0x000fc600078e0a51 */
[----:B------:R-:W5:Y:S01]  /*17870*/  LD.E.128 R76, desc[UR40][R76.64] ;  /* 0x000000284c4c7980 */ /* 0x000f62000c101d00 */
[----:B------:R-:W-:Y:S01]  /*17880*/  IMAD R3, R83, R0, R87 ;  /* 0x0000000053037224 */ /* 0x000fe200078e0257 */
[----:B------:R-:W-:Y:S01]  /*17890*/  SHF.R.S32.HI R0, RZ, 0x1f, R81 ;  /* 0x0000001fff007819 */ /* 0x000fe20000011451 */
[----:B------:R-:W-:Y:S01]  /*178a0*/  IMAD.IADD R21, R21, 0x1, R85 ;  /* 0x0000000115157824 */ /* 0x000fe200078e0255 */
[----:B------:R-:W-:Y:S01]  /*178b0*/  @!PT LDS RZ, [RZ] ;  /* 0x00000000fffff984 */ /* 0x000fe20000000800 */
[----:B------:R-:W-:Y:S01]  /*178c0*/  @!PT LDS RZ, [RZ] ;  /* 0x00000000fffff984 */ /* 0x000fe20000000800 */
[----:B------:R-:W-:Y:S01]  /*178d0*/  @!PT LDS RZ, [RZ] ;  /* 0x00000000fffff984 */ /* 0x000fe20000000800 */
[----:B------:R-:W-:Y:S01]  /*178e0*/  @!PT LDS RZ, [RZ] ;  /* 0x00000000fffff984 */ /* 0x000fe20000000800 */
[----:B------:R1:W-:Y:S06]  /*178f0*/  MEMBAR.ALL.CTA ;  /* 0x0000000000007992 */ /* 0x0003ec0000008000 */
[----:B-1----:R-:W1:Y:S01]  /*17900*/  FENCE.VIEW.ASYNC.S ;  /* 0x00000000000073c6 */ /* 0x002e620000000000 */
[----:B------:R-:W-:-:S02]  /*17910*/  IMAD R0, R0, UR4, RZ ;  /* 0x0000000400007c24 */ /* 0x000fc4000f8e02ff */
[----:B------:R-:W-:-:S04]  /*17920*/  IMAD.WIDE.U32 R20, R81, UR4, R20 ;  /* 0x0000000451147c25 */ /* 0x000fc8000f8e0014 */
        /* <DEDUP_REMOVED lines=8> */
[----:B------:R-:W-:Y:S02]  /*179b0*/  VIADD R0, R17, 0x38820 ;  /* 0x0003882011007836 */ /* 0x000fe40000000000 */
[----:B------:R-:W-:Y:S01]  /*179c0*/  IMAD.IADD R3, R21, 0x1, R81 ;  /* 0x0000000115037824 */ /* 0x000fe200078e0251 */
[C---:B------:R-:W-:Y:S01]  /*179d0*/  LEA R81, P0, R20.reuse, UR4, 0x1 ;  /* 0x0000000414517c11 */ /* 0x040fe2000f8008ff */
[C---:B------:R-:W-:Y:S01]  /*179e0*/  VIADD R164, R195.reuse, 0x40 ;  /* 0x00000040c3a47836 */ /* 0x040fe20000000000 */
[----:B------:R-:W-:Y:S02]  /*179f0*/  PRMT R0, RZ, 0x654, R0 ;  /* 0x00000654ff007816 */ /* 0x000fe40000000000 */
[----:B------:R-:W-:Y:S01]  /*17a00*/  LEA.HI.X R82, R20, UR5, R3, 0x1, P0 ;  /* 0x0000000514527c11 */ /* 0x000fe200080f0c03 */
[C---:B------:R-:W-:Y:S01]  /*17a10*/  VIADD R162, R195.reuse, 0x80 ;  /* 0x00000080c3a27836 */ /* 0x040fe20000000000 */
[-C--:B0-----:R-:W-:Y:S01]  /*17a20*/  ISETP.GE.AND P0, PT, R164, R4.reuse, PT ;  /* 0x00000004a400720c */ /* 0x081fe20003f06270 */
[----:B-1----:R0:W-:Y:S01]  /*17a30*/  SYNCS.ARRIVE.TRANS64.RED.A1T0 RZ, [R0+URZ], RZ ;  /* 0x000000ff00ff79a7 */ /* 0x0021e2000810043f */
[C---:B------:R-:W-:Y:S01]  /*17a40*/  ISETP.GE.AND P1, PT, R195.reuse, R4, PT ;  /* 0x00000004c300720c */ /* 0x040fe20003f26270 */
[----:B------:R-:W-:Y:S01]  /*17a50*/  VIADD R160, R195, 0xc0 ;  /* 0x000000c0c3a07836 */ /* 0x000fe20000000000 */
[----:B0-----:R-:W-:-:S02]  /*17a60*/  SEL R0, RZ, 0xffffffff, P0 ;  /* 0xffffffffff007807 */ /* 0x001fc40000000000 */
[-C--:B------:R-:W-:Y:S01]  /*17a70*/  ISETP.GE.AND P0, PT, R162, R4.reuse, PT ;  /* 0x00000004a200720c */ /* 0x080fe20003f06270 */
[----:B------:R-:W-:Y:S02]  /*17a80*/  IMAD R83, R2, R83, RZ ;  /* 0x0000005302537224 */ /* 0x000fe400078e02ff */
[----:B------:R-:W-:Y:S01]  /*17a90*/  IMAD.SHL.U32 R3, R0, 0x2, RZ ;  /* 0x0000000200037824 */ /* 0x000fe200078e00ff */
[----:B------:R-:W-:Y:S02]  /*17aa0*/  SEL R0, RZ, 0x1, P1 ;  /* 0x00000001ff007807 */ /* 0x000fe40000800000 */
[----:B------:R-:W-:Y:S01]  /*17ab0*/  SEL R2, RZ, 0xffffffff, P0 ;  /* 0xffffffffff027807 */ /* 0x000fe20000000000 */
[----:B------:R-:W-:Y:S01]  /*17ac0*/  VIADD R158, R195, 0x100 ;  /* 0x00000100c39e7836 */ /* 0x000fe20000000000 */
[-C--:B------:R-:W-:Y:S02]  /*17ad0*/  ISETP.GE.AND P0, PT, R160, R4.reuse, PT ;  /* 0x00000004a000720c */ /* 0x080fe40003f06270 */
[----:B------:R-:W-:Y:S01]  /*17ae0*/  LOP3.LUT R0, R3, 0x2, R0, 0xe2, !PT ;  /* 0x0000000203007812 */ /* 0x000fe200078ee200 */
[----:B------:R-:W-:Y:S01]  /*17af0*/  IMAD.SHL.U32 R3, R2, 0x4, RZ ;  /* 0x0000000402037824 */ /* 0x000fe200078e00ff */
[----:B------:R-:W-:Y:S01]  /*17b00*/  SEL R2, RZ, 0xffffffff, P0 ;  /* 0xffffffffff027807 */ /* 0x000fe20000000000 */
[----:B------:R-:W-:Y:S01]  /*17b10*/  VIADD R156, R195, 0x140 ;  /* 0x00000140c39c7836 */ /* 0x000fe20000000000 */
[----:B------:R-:W-:-:S02]  /*17b20*/  ISETP.GE.AND P0, PT, R158, R4, PT ;  /* 0x000000049e00720c */ /* 0x000fc40003f06270 */
[----:B------:R-:W-:Y:S01]  /*17b30*/  LOP3.LUT R0, R3, 0x4, R0, 0xe2, !PT ;  /* 0x0000000403007812 */ /* 0x000fe200078ee200 */
[----:B------:R-:W-:Y:S01]  /*17b40*/  IMAD.SHL.U32 R3, R2, 0x8, RZ ;  /* 0x0000000802037824 */ /* 0x000fe200078e00ff */
[----:B------:R-:W-:Y:S02]  /*17b50*/  SEL R2, RZ, 0xffffffff, P0 ;  /* 0xffffffffff027807 */ /* 0x000fe40000000000 */
[-C--:B------:R-:W-:Y:S02]  /*17b60*/  ISETP.GE.AND P0, PT, R156, R4.reuse, PT ;  /* 0x000000049c00720c */ /* 0x080fe40003f06270 */
[----:B------:R-:W-:Y:S01]  /*17b70*/  LOP3.LUT R0, R3, 0x8, R0, 0xe2, !PT ;  /* 0x0000000803007812 */ /* 0x000fe200078ee200 */
[----:B------:R-:W-:Y:S01]  /*17b80*/  IMAD.SHL.U32 R3, R2, 0x10, RZ ;  /* 0x0000001002037824 */ /* 0x000fe200078e00ff */
[----:B------:R-:W-:Y:S01]  /*17b90*/  SEL R2, RZ, 0xffffffff, P0 ;  /* 0xffffffffff027807 */ /* 0x000fe20000000000 */
[----:B------:R-:W-:Y:S02]  /*17ba0*/  VIADD R154, R195, 0x180 ;  /* 0x00000180c39a7836 */ /* 0x000fe40000000000 */
[----:B------:R-:W-:Y:S01]  /*17bb0*/  IMAD.IADD R213, R80, 0x1, R213 ;  /* 0x0000000150d57824 */ /* 0x000fe200078e02d5 */
[----:B------:R-:W-:Y:S01]  /*17bc0*/  LOP3.LUT R0, R3, 0x10, R0, 0xe2, !PT ;  /* 0x0000001003007812 */ /* 0x000fe200078ee200 */
[----:B------:R-:W-:Y:S01]  /*17bd0*/  IMAD.SHL.U32 R3, R2, 0x20, RZ ;  /* 0x0000002002037824 */ /* 0x000fe200078e00ff */
[----:B------:R-:W-:Y:S01]  /*17be0*/  ISETP.GE.AND P0, PT, R154, R4, PT ;  /* 0x000000049a00720c */ /* 0x000fe20003f06270 */
[----:B------:R-:W-:Y:S01]  /*17bf0*/  VIADD R152, R195, 0x1c0 ;  /* 0x000001c0c3987836 */ /* 0x000fe20000000000 */
[----:B------:R-:W-:-:S02]  /*17c00*/  ISETP.GE.AND P1, PT, R213, R83, PT ;  /* 0x00000053d500720c */ /* 0x000fc40003f26270 */
[----:B------:R-:W-:Y:S02]  /*17c10*/  LOP3.LUT R0, R3, 0x20, R0, 0xe2, !PT ;  /* 0x0000002003007812 */ /* 0x000fe400078ee200 */
[----:B------:R-:W-:Y:S02]  /*17c20*/  SEL R3, RZ, 0x40, P0 ;  /* 0x00000040ff037807 */ /* 0x000fe40000000000 */
[----:B------:R-:W-:Y:S02]  /*17c30*/  ISETP.GE.AND P0, PT, R152, R4, PT ;  /* 0x000000049800720c */ /* 0x000fe40003f06270 */
[----:B------:R-:W-:Y:S02]  /*17c40*/  LOP3.LUT R80, R0, R3, RZ, 0xfc, !PT ;  /* 0x0000000300507212 */ /* 0x000fe400078efcff */
[----:B------:R-:W-:Y:S01]  /*17c50*/  SEL R3, RZ, 0x80, P0 ;  /* 0x00000080ff037807 */ /* 0x000fe20000000000 */
[C---:B------:R-:W-:Y:S02]  /*17c60*/  VIADD R153, R195.reuse, 0x1c0 ;  /* 0x000001c0c3997836 */ /* 0x040fe40000000000 */
[C---:B------:R-:W-:Y:S01]  /*17c70*/  VIADD R155, R195.reuse, 0x180 ;  /* 0x00000180c39b7836 */ /* 0x040fe20000000000 */
[----:B------:R-:W-:Y:S01]  /*17c80*/  LOP3.LUT R0, R80, R3, RZ, 0xfc, !PT ;  /* 0x0000000350007212 */ /* 0x000fe200078efcff */
[----:B------:R-:W-:-:S02]  /*17c90*/  VIADD R157, R195, 0x140 ;  /* 0x00000140c39d7836 */ /* 0x000fc40000000000 */
[C---:B------:R-:W-:Y:S02]  /*17ca0*/  VIADD R159, R195.reuse, 0x100 ;  /* 0x00000100c39f7836 */ /* 0x040fe40000000000 */
[C---:B------:R-:W-:Y:S02]  /*17cb0*/  VIADD R161, R195.reuse, 0xc0 ;  /* 0x000000c0c3a17836 */ /* 0x040fe40000000000 */
        /* <DEDUP_REMOVED lines=44> */
.L_x_8728:
[----:B------:R-:W-:Y:S05]  /*17f80*/  BSYNC B1 ;  /* 0x0000000000017941 */ /* 0x000fea0003800000 */
.L_x_8727:
[----:B0----5:R-:W-:Y:S01]  /*17f90*/  VIADD R8, R213, 0x20 ;  /* 0x00000020d5087836 */ /* 0x021fe20000000000 */
        /* <DEDUP_REMOVED lines=37> */
.L_x_8726:
[----:B01----:R-:W2:Y:S01]  /*181f0*/  LDL.LU R10, [R1+0x64] ;  /* 0x00006400010a7983 */ /* 0x003ea20000300800 */
[----:B------:R-:W-:Y:S01]  /*18200*/  ULDC.64 UR4, c[0x0][0xc08] ;  /* 0x0003020000047ab9 */ /* 0x000fe20000000a00 */
[----:B------:R-:W0:Y:S02]  /*18210*/  LDC R11, c[0x0][0xce8] ;  /* 0x00033a00ff0b7b82 */ /* 0x000e240000000800 */
[----:B------:R-:W3:Y:S01]  /*18220*/  LDL R12, [R1+0x18] ;  /* 0x00001800010c7983 */ /* 0x000ee20000100800 */
[----:B------:R-:W-:Y:S01]  /*18230*/  IMAD R4, R4, UR4, RZ ;  /* 0x0000000404047c24 */ /* 0x000fe2000f8e02ff */
[----:B------:R-:W-:Y:S01]  /*18240*/  BSSY B1, `(.L_x_8730) ;  /* 0x0000110000017945 */ /* 0x000fe20003800000 */
[----:B------:R-:W-:Y:S01]  /*18250*/  IMAD.WIDE.U32 R8, R3, UR4, RZ ;  /* 0x0000000403087c25 */ /* 0x000fe2000f8e00ff */
[----:B------:R-:W-:-:S03]  /*18260*/  IADD3 R182, R211, 0x78, RZ ;  /* 0x00000078d3b67810 */ /* 0x000fc60007ffe0ff */
[----:B------:R-:W-:Y:S01]  /*18270*/  IMAD R4, R3, UR5, R4 ;  /* 0x0000000503047c24 */ /* 0x000fe2000f8e0204 */
[----:B------:R-:W-:Y:S01]  /*18280*/  ULDC.64 UR4, c[0x0][0xc38] ;  /* 0x00030e0000047ab9 */ /* 0x000fe20000000a00 */
[----:B------:R-:W-:Y:S01]  /*18290*/  SHF.R.S32.HI R3, RZ, 0x1f, R0 ;  /* 0x0000001fff037819 */ /* 0x000fe20000011400 */
[----:B------:R-:W-:Y:S02]  /*182a0*/  VIADD R21, R211, 0xf8 ;  /* 0x000000f8d3157836 */ /* 0x000fe40000000000 */
[----:B------:R-:W-:Y:S02]  /*182b0*/  IMAD.IADD R9, R9, 0x1, R4 ;  /* 0x0000000109097824 */ /* 0x000fe400078e0204 */
[----:B------:R-:W-:Y:S01]  /*182c0*/  VIADD R153, R211, 0xf0 ;  /* 0x000000f0d3997836 */ /* 0x000fe20000000000 */
[----:B------:R-:W-:Y:S01]  /*182d0*/  SHF.R.S32.HI R21, RZ, 0x1f, R21 ;  /* 0x0000001fff157819 */ /* 0x000fe20000011415 */
[----:B------:R-:W-:-:S03]  /*182e0*/  IMAD.WIDE.U32 R8, R186, UR4, R8 ;  /* 0x00000004ba087c25 */ /* 0x000fc6000f8e0008 */
[----:B------:R-:W-:Y:S01]  /*182f0*/  SHF.R.S32.HI R153, RZ, 0x1f, R153 ;  /* 0x0000001fff997819 */ /* 0x000fe20000011499 */
[----:B------:R-:W-:Y:S01]  /*18300*/  IMAD R9, R186, UR5, R9 ;  /* 0x00000005ba097c24 */ /* 0x000fe2000f8e0209 */
[----:B------:R-:W-:Y:S01]  /*18310*/  ULDC.64 UR4, c[0x0][0xc40] ;  /* 0x0003100000047ab9 */ /* 0x000fe20000000a00 */
[----:B0-----:R-:W-:Y:S01]  /*18320*/  ISETP.NE.AND P0, PT, R11, 0x1, PT ;  /* 0x000000010b00780c */ /* 0x001fe20003f05270 */
[----:B------:R-:W-:Y:S02]  /*18330*/  IMAD R3, R3, UR4, RZ ;  /* 0x0000000403037c24 */ /* 0x000fe4000f8e02ff */
[----:B------:R-:W-:-:S04]  /*18340*/  IMAD.WIDE.U32 R8, R0, UR4, R8 ;  /* 0x0000000400087c25 */ /* 0x000fc8000f8e0008 */
[----:B------:R-:W-:Y:S01]  /*18350*/  IMAD R3, R0, UR5, R3 ;  /* 0x0000000500037c24 */ /* 0x000fe2000f8e0203 */
[----:B------:R-:W-:Y:S01]  /*18360*/  ULDC.64 UR4, c[0x0][0xc48] ;  /* 0x0003120000047ab9 */ /* 0x000fe20000000a00 */
[----:B------:R-:W-:Y:S02]  /*18370*/  VIADD R155, R211, 0xe8 ;  /* 0x000000e8d39b7836 */ /* 0x000fe40000000000 */
[----:B------:R-:W-:Y:S02]  /*18380*/  IMAD.IADD R9, R9, 0x1, R3 ;  /* 0x0000000109097824 */ /* 0x000fe400078e0203 */
[----:B------:R-:W0:Y:S01]  /*18390*/  @P0 LDC R0, c[0x0][0xcf0] ;  /* 0x00033c00ff000b82 */ /* 0x000e220000000800 */
        /* <DEDUP_REMOVED lines=73> */
[--C-:B---3--:R-:W-:Y:S02]  /*18830*/  IMAD.IADD R3, R12, 0x1, R213.reuse ;  /* 0x000000010c037824 */ /* 0x108fe400078e02d5 */
[----:B------:R-:W-:Y:S02]  /*18840*/  IMAD.IADD R213, R193, 0x1, R213 ;  /* 0x00000001c1d57824 */ /* 0x000fe400078e02d5 */
[----:B------:R-:W-:Y:S02]  /*18850*/  IMAD.MOV.U32 R4, RZ, RZ, R3 ;  /* 0x000000ffff047224 */ /* 0x000fe400078e0003 */
        /* <DEDUP_REMOVED lines=33> */
[----:B------:R-:W-:Y:S01]  /*18a70*/  ISETP.GE.AND P4, PT, R197, UR4, PT ;  /* 0x00000004c5007c0c */ /* 0x000fe2000bf86270 */
[----:B------:R-:W-:Y:S01]  /*18a80*/  VIADD R8, R211, 0x30 ;  /* 0x00000030d3087836 */ /* 0x000fe20000000000 */
        /* <DEDUP_REMOVED lines=133> */
[----:B------:R-:W-:Y:S02]  /*192e0*/  @!P5 LEA R14, P0, R20, R14, 0x2 ;  /* 0x0000000e140ed211 */ /* 0x000fe400078010ff */
[-C--:B------:R-:W-:Y:S01]  /*192f0*/  @!P2 LEA.HI.X R9, R152, R11.reuse, R153, 0x2, P1 ;  /* 0x0000000b9809a211 */ /* 0x080fe200008f1499 */
[----:B------:R3:W-:Y:S01]  /*19300*/  @!P3 ST.E.64 desc[UR40][R12.64], R140 ;  /* 0x0000008c0c00b985 */ /* 0x0007e2000c101b28 */
[----:B------:R-:W-:-:S03]  /*19310*/  @!P5 LEA.HI.X R15, R20, R11, R21, 0x2, P0 ;  /* 0x0000000b140fd211 */ /* 0x000fc600000f1415 */
[----:B------:R3:W-:Y:S04]  /*19320*/  @!P2 ST.E.64 desc[UR40][R8.64], R144 ;  /* 0x000000900800a985 */ /* 0x0007e8000c101b28 */
[----:B------:R3:W-:Y:S02]  /*19330*/  @!P5 ST.E.64 desc[UR40][R14.64], R148 ;  /* 0x000000940e00d985 */ /* 0x0007e4000c101b28 */
.L_x_8731:
[----:B------:R-:W-:Y:S05]  /*19340*/  BSYNC B1 ;  /* 0x0000000000017941 */ /* 0x000fea0003800000 */
.L_x_8730:
[----:B------:R-:W-:Y:S01]  /*19350*/  VIADD R213, R213, 0x8 ;  /* 0x00000008d5d57836 */ /* 0x000fe20000000000 */
[----:B---3--:R3:W4:Y:S04]  /*19360*/  SHFL.IDX PT, R12, R10, 0x1, 0x1c1f ;  /* 0x003c1f000a0c7f89 */ /* 0x00872800000e0000 */
[----:B------:R-:W-:Y:S01]  /*19370*/  ISETP.GE.AND P0, PT, R213, R0, PT ;  /* 0x00000000d500720c */ /* 0x000fe20003f06270 */
[----:B0-----:R-:W0:-:S12]  /*19380*/  SHFL.IDX PT, R4, R4, 0x1, 0x1c1f ;  /* 0x003c1f0004047f89 */ /* 0x001e1800000e0000 */
[----:B---3--:R-:W-:Y:S05]  /*19390*/  @P0 BRA `(.L_x_8729) ;  /* 0x0000001800600947 */ /* 0x008fea0003800000 */
[C---:B------:R-:W-:Y:S01]  /*193a0*/  VIADD R13, R211.reuse, 0x8 ;  /* 0x00000008d30d7836 */ /* 0x040fe20000000000 */
[----:B------:R-:W-:Y:S01]  /*193b0*/  ULDC UR4, c[0x0][0xbc8] ;  /* 0x0002f20000047ab9 */ /* 0x000fe20000000800 */
[C---:B------:R-:W-:Y:S01]  /*193c0*/  VIADD R25, R211.reuse, 0x10 ;  /* 0x00000010d3197836 */ /* 0x040fe20000000000 */
[C---:B------:R-:W-:Y:S01]  /*193d0*/  ISETP.GE.AND P2, PT, R211.reuse, UR4, PT ;  /* 0x00000004d3007c0c */ /* 0x040fe2000bf46270 */
[----:B--2---:R-:W-:Y:S01]  /*193e0*/  VIADD R11, R211, 0x18 ;  /* 0x00000018d30b7836 */ /* 0x004fe20000000000 */
[----:B------:R-:W-:Y:S01]  /*193f0*/  ISETP.GE.AND P5, PT, R13, UR4, PT ;  /* 0x000000040d007c0c */ /* 0x000fe2000bfa6270 */
[----:B-1----:R-:W-:Y:S01]  /*19400*/  VIADD R14, R211, 0x8 ;  /* 0x00000008d30e7836 */ /* 0x002fe20000000000 */
[----:B------:R-:W-:Y:S01]  /*19410*/  ISETP.GE.AND P3, PT, R25, UR4, PT ;  /* 0x0000000419007c0c */ /* 0x000fe2000bf66270 */
[----:B------:R-:W-:Y:S01]  /*19420*/  VIADD R28, R211, 0x10 ;  /* 0x00000010d31c7836 */ /* 0x000fe20000000000 */
[----:B------:R-:W-:Y:S01]  /*19430*/  ISETP.GE.AND P4, PT, R11, UR4, PT ;  /* 0x000000040b007c0c */ /* 0x000fe2000bf86270 */
[----:B------:R-:W-:Y:S01]  /*19440*/  VIADD R24, R211, 0x18 ;  /* 0x00000018d3187836 */ /* 0x000fe20000000000 */
[----:B------:R-:W-:-:S02]  /*19450*/  SHF.R.S32.HI R14, RZ, 0x1f, R14 ;  /* 0x0000001fff0e7819 */ /* 0x000fc4000001140e */
[----:B------:R-:W-:Y:S02]  /*19460*/  SHF.R.S32.HI R15, RZ, 0x1f, R211 ;  /* 0x0000001fff0f7819 */ /* 0x000fe400000114d3 */
[----:B------:R-:W-:Y:S02]  /*19470*/  SHF.R.S32.HI R28, RZ, 0x1f, R28 ;  /* 0x0000001fff1c7819 */ /* 0x000fe4000001141c */
[-C--:B0-----:R-:W-:Y:S02]  /*19480*/  @!P2 LEA R2, P0, R211, R4.reuse, 0x2 ;  /* 0x00000004d302a211 */ /* 0x081fe400078010ff */
[----:B------:R-:W-:Y:S02]  /*19490*/  @!P5 LEA R8, P1, R13, R4, 0x2 ;  /* 0x000000040d08d211 */ /* 0x000fe400078210ff */
[CC--:B----4-:R-:W-:Y:S01]  /*194a0*/  @!P2 LEA.HI.X R3, R211.reuse, R12.reuse, R15, 0x2, P0 ;  /* 0x0000000cd303a211 */ /* 0x0d0fe200000f140f */
[----:B------:R-:W-:Y:S01]  /*194b0*/  VIADD R15, R211, 0x28 ;  /* 0x00000028d30f7836 */ /* 0x000fe20000000000 */
[----:B------:R-:W-:Y:S01]  /*194c0*/  @!P5 LEA.HI.X R9, R13, R12, R14, 0x2, P1 ;  /* 0x0000000c0d09d211 */ /* 0x000fe200008f140e */
[----:B------:R-:W-:Y:S01]  /*194d0*/  VIADD R14, R211, 0x20 ;  /* 0x00000020d30e7836 */ /* 0x000fe20000000000 */
[----:B------:R-:W-:Y:S01]  /*194e0*/  SHF.R.S32.HI R24, RZ, 0x1f, R24 ;  /* 0x0000001fff187819 */ /* 0x000fe20000011418 */
[----:B------:R0:W-:Y:S01]  /*194f0*/  @!P2 ST.E.64 desc[UR40][R2.64], R26 ;  /* 0x0000001a0200a985 */ /* 0x0001e2000c101b28 */
[----:B------:R-:W-:Y:S01]  /*19500*/  ISETP.GE.AND P1, PT, R15, UR4, PT ;  /* 0x000000040f007c0c */ /* 0x000fe2000bf26270 */
[----:B------:R-:W-:Y:S01]  /*19510*/  VIADD R13, R211, 0x30 ;  /* 0x00000030d30d7836 */ /* 0x000fe20000000000 */
[----:B------:R-:W-:Y:S01]  /*19520*/  ISETP.GE.AND P0, PT, R14, UR4, PT ;  /* 0x000000040e007c0c */ /* 0x000fe2000bf06270 */
[----:B------:R1:W-:Y:S03]  /*19530*/  @!P5 ST.E.64 desc[UR40][R8.64], R30 ;  /* 0x0000001e0800d985 */ /* 0x0003e6000c101b28 */
[----:B------:R-:W-:-:S02]  /*19540*/  ISETP.GE.AND P2, PT, R13, UR4, PT ;  /* 0x000000040d007c0c */ /* 0x000fc4000bf46270 */
[-C--:B0-----:R-:W-:Y:S02]  /*19550*/  @!P3 LEA R2, P5, R25, R4.reuse, 0x2 ;  /* 0x000000041902b211 */ /* 0x081fe400078a10ff */
[----:B-1----:R-:W-:Y:S02]  /*19560*/  @!P4 LEA R8, P6, R11, R4, 0x2 ;  /* 0x000000040b08c211 */ /* 0x002fe400078c10ff */
[-C--:B------:R-:W-:Y:S02]  /*19570*/  @!P3 LEA.HI.X R3, R25, R12.reuse, R28, 0x2, P5 ;  /* 0x0000000c1903b211 */ /* 0x080fe400028f141c */
[----:B------:R-:W-:Y:S01]  /*19580*/  @!P4 LEA.HI.X R9, R11, R12, R24, 0x2, P6 ;  /* 0x0000000c0b09c211 */ /* 0x000fe200030f1418 */
[----:B------:R-:W-:-:S04]  /*19590*/  VIADD R24, R211, 0x20 ;  /* 0x00000020d3187836 */ /* 0x000fc80000000000 */
[-C--:B------:R-:W-:Y:S01]  /*195a0*/  @!P2 LEA R10, P6, R13, R4.reuse, 0x2 ;  /* 0x000000040d0aa211 */ /* 0x080fe200078c10ff */
[----:B------:R0:W-:Y:S01]  /*195b0*/  @!P3 ST.E.64 desc[UR40][R2.64], R34 ;  /* 0x000000220200b985 */ /* 0x0001e2000c101b28 */
[----:B------:R-:W-:Y:S02]  /*195c0*/  ISETP.GE.AND P3, PT, R212, UR4, PT ;  /* 0x00000004d4007c0c */ /* 0x000fe4000bf66270 */
[----:B------:R-:W-:Y:S01]  /*195d0*/  SHF.R.S32.HI R24, RZ, 0x1f, R24 ;  /* 0x0000001fff187819 */ /* 0x000fe20000011418 */
        /* <DEDUP_REMOVED lines=13> */
[----:B------:R1:W-:Y:S01]  /*196b0*/  @!P1 ST.E.64 desc[UR40][R8.64], R46 ;  /* 0x0000002e08009985 */ /* 0x0003e2000c101b28 */
[----:B------:R-:W-:Y:S02]  /*196c0*/  ISETP.GE.AND P0, PT, R204, UR4, PT ;  /* 0x00000004cc007c0c */ /* 0x000fe4000bf06270 */
[----:B------:R-:W-:Y:S01]  /*196d0*/  ISETP.GE.AND P1, PT, R202, UR4, PT ;  /* 0x00000004ca007c0c */ /* 0x000fe2000bf26270 */
[----:B------:R2:W-:Y:S01]  /*196e0*/  @!P2 ST.E.64 desc[UR40][R10.64], R50 ;  /* 0x000000320a00a985 */ /* 0x0005e2000c101b28 */
[----:B0-----:R-:W-:-:S04]  /*196f0*/  @!P3 LEA R2, P6, R212, R4, 0x2 ;  /* 0x00000004d402b211 */ /* 0x001fc800078c10ff */
[----:B------:R-:W-:Y:S02]  /*19700*/  @!P3 LEA.HI.X R3, R212, R12, R222, 0x2, P6 ;  /* 0x0000000cd403b211 */ /* 0x000fe400030f14de */
[----:B-1----:R-:W-:-:S03]  /*19710*/  @!P4 LEA R8, P2, R208, R4, 0x2 ;  /* 0x00000004d008c211 */ /* 0x002fc600078410ff */
[----:B------:R0:W-:Y:S01]  /*19720*/  @!P3 ST.E.64 desc[UR40][R2.64], R54 ;  /* 0x000000360200b985 */ /* 0x0001e2000c101b28 */
[----:B------:R-:W-:Y:S02]  /*19730*/  ISETP.GE.AND P3, PT, R197, UR4, PT ;  /* 0x00000004c5007c0c */ /* 0x000fe4000bf66270 */
[----:B--2---:R-:W-:Y:S02]  /*19740*/  @!P5 LEA R10, P6, R206, R4, 0x2 ;  /* 0x00000004ce0ad211 */ /* 0x004fe400078c10ff */
[-C--:B------:R-:W-:Y:S02]  /*19750*/  @!P4 LEA.HI.X R9, R208, R12.reuse, R210, 0x2, P2 ;  /* 0x0000000cd009c211 */ /* 0x080fe400010f14d2 */
[----:B------:R-:W-:Y:S02]  /*19760*/  ISETP.GE.AND P2, PT, R200, UR4, PT ;  /* 0x00000004c8007c0c */ /* 0x000fe4000bf46270 */
[----:B------:R-:W-:Y:S01]  /*19770*/  @!P5 LEA.HI.X R11, R206, R12, R207, 0x2, P6 ;  /* 0x0000000cce0bd211 */ /* 0x000fe200030f14cf */
[----:B------:R1:W-:Y:S01]  /*19780*/  @!P4 ST.E.64 desc[UR40][R8.64], R58 ;  /* 0x0000003a0800c985 */ /* 0x0003e2000c101b28 */
[----:B------:R-:W-:-:S03]  /*19790*/  ISETP.GE.AND P4, PT, R186, UR4, PT ;  /* 0x00000004ba007c0c */ /* 0x000fc6000bf86270 */
[----:B------:R2:W-:Y:S01]  /*197a0*/  @!P5 ST.E.64 desc[UR40][R10.64], R62 ;  /* 0x0000003e0a00d985 */ /* 0x0005e2000c101b28 */
[----:B0-----:R-:W-:-:S04]  /*197b0*/  @!P0 LEA R2, P6, R204, R4, 0x2 ;  /* 0x00000004cc028211 */ /* 0x001fc800078c10ff */
[----:B------:R-:W-:Y:S02]  /*197c0*/  @!P0 LEA.HI.X R3, R204, R12, R205, 0x2, P6 ;  /* 0x0000000ccc038211 */ /* 0x000fe400030f14cd */
[----:B-1----:R-:W-:-:S03]  /*197d0*/  @!P1 LEA R8, P5, R202, R4, 0x2 ;  /* 0x00000004ca089211 */ /* 0x002fc600078a10ff */
        /* <DEDUP_REMOVED lines=16> */
[----:B------:R0:W-:Y:S01]  /*198e0*/  @!P4 ST.E.64 desc[UR40][R8.64], R82 ;  /* 0x000000520800c985 */ /* 0x0001e2000c101b28 */
[----:B------:R-:W-:Y:S02]  /*198f0*/  ISETP.GE.AND P4, PT, R172, UR4, PT ;  /* 0x00000004ac007c0c */ /* 0x000fe4000bf86270 */
[----:B------:R-:W-:Y:S02]  /*19900*/  @!P5 LEA.HI.X R11, R182, R12, R183, 0x2, P6 ;  /* 0x0000000cb60bd211 */ /* 0x000fe400030f14b7 */
[----:B-1----:R-:W-:-:S03]  /*19910*/  @!P2 LEA R2, P6, R180, R4, 0x2 ;  /* 0x00000004b402a211 */ /* 0x002fc600078c10ff */
        /* <DEDUP_REMOVED lines=58> */
[----:B---3--:R-:W-:-:S04]  /*19cc0*/  LEA R2, P0, R20, R4, 0x2 ;  /* 0x0000000414027211 */ /* 0x008fc800078010ff */
[----:B------:R-:W-:-:S05]  /*19cd0*/  LEA.HI.X R3, R20, R12, R21, 0x2, P0 ;  /* 0x0000000c14037211 */ /* 0x000fca00000f1415 */
[----:B------:R0:W-:Y:S01]  /*19ce0*/  ST.E.64 desc[UR40][R2.64], R150 ;  /* 0x0000009602007985 */ /* 0x0001e2000c101b28 */
[----:B------:R-:W-:Y:S05]  /*19cf0*/  BRA `(.L_x_8729) ;  /* 0x0000001000087947 */ /* 0x000fea0003800000 */
.L_x_8723:
[----:B----4-:R-:W4:Y:S01]  /*19d00*/  LDL.LU R4, [R1+0x5c] ;  /* 0x00005c0001047983 */ /* 0x010f220000300800 */
[----:B------:R-:W-:Y:S01]  /*19d10*/  ULDC.64 UR6, c[0x0][0xd08] ;  /* 0x0003420000067ab9 */ /* 0x000fe20000000a00 */
[----:B------:R-:W-:Y:S02]  /*19d20*/  ULDC.64 UR4, c[0x0][0xd00] ;  /* 0x0003400000047ab9 */ /* 0x000fe40000000a00 */
[----:B------:R-:W2:Y:S04]  /*19d30*/  LDL.LU R0, [R1+0x60] ;  /* 0x0000600001007983 */ /* 0x000ea80000300800 */
[----:B-1----:R-:W3:Y:S01]  /*19d40*/  LDL R10, [R1+0x54] ;  /* 0x00005400010a7983 */ /* 0x002ee20000100800 */
[----:B------:R-:W-:Y:S01]  /*19d50*/  ISETP.NE.U32.AND P1, PT, RZ, UR6, PT ;  /* 0x00000006ff007c0c */ /* 0x000fe2000bf25070 */
[----:B------:R-:W-:Y:S01]  /*19d60*/  IMAD.MOV.U32 R25, RZ, RZ, RZ ;  /* 0x000000ffff197224 */ /* 0x000fe200078e00ff */
[----:B------:R-:W-:-:S02]  /*19d70*/  ISETP.NE.U32.AND P0, PT, RZ, UR4, PT ;  /* 0x00000004ff007c0c */ /* 0x000fc4000bf05070 */
[----:B------:R-:W-:Y:S02]  /*19d80*/  ISETP.NE.AND.EX P1, PT, RZ, UR7, PT, P1 ;  /* 0x00000007ff007c0c */ /* 0x000fe4000bf25310 */
[----:B------:R-:W-:Y:S02]  /*19d90*/  ISETP.NE.AND.EX P0, PT, RZ, UR5, PT, P0 ;  /* 0x00000005ff007c0c */ /* 0x000fe4000bf05300 */
[----:B----45:R-:W-:-:S04]  /*19da0*/  IADD3 R2, P2, R4, UR4, RZ ;  /* 0x0000000404027c10 */ /* 0x030fc8000ff5e0ff */
        /* <DEDUP_REMOVED lines=8> */
[----:B------:R-:W2:-:S12]  /*19e30*/  S2R R4, SR_TID.X ;  /* 0x0000000000047919 */ /* 0x000e980000002100 */
[----:B------:R-:W3:Y:S01]  /*19e40*/  @!P2 LDC R10, c[0x0][0xbd4] ;  /* 0x0002f500ff0aab82 */ /* 0x000ee20000000800 */
[----:B--2---:R-:W-:Y:S01]  /*19e50*/  VIADD R30, R4, 0xffffff80 ;  /* 0xffffff80041e7836 */ /* 0x004fe20000000000 */
[----:B---3--:R1:W-:Y:S01]  /*19e60*/  @!P2 STL [R1+0x54], R10 ;  /* 0x0000540a0100a387 */ /* 0x0083e20000100800 */
[----:B------:R-:W-:-:S03]  /*19e70*/  ISETP.GT.AND P2, PT, R10, 0x1, PT ;  /* 0x000000010a00780c */ /* 0x000fc60003f44270 */
[----:B------:R-:W-:Y:S01]  /*19e80*/  ISETP.GT.AND P3, PT, R30, 0x3f, PT ;  /* 0x0000003f1e00780c */ /* 0x000fe20003f64270 */
[----:B------:R-:W-:-:S12]  /*19e90*/  @P1 BRA `(.L_x_8732) ;  /* 0x0000000000101947 */ /* 0x000fd80003800000 */
[----:B------:R-:W-:Y:S05]  /*19ea0*/  @!P0 BRA `(.L_x_8732) ;  /* 0x00000000000c8947 */ /* 0x000fea0003800000 */
[----:B-1----:R-:W2:Y:S04]  /*19eb0*/  LDG.E R9, desc[UR40][R2.64] ;  /* 0x0000002802097981 */ /* 0x002ea8000c1e1900 */
[----:B-----5:R-:W2:Y:S02]  /*19ec0*/  LDG.E R0, desc[UR40][R2.64+0x4] ;  /* 0x0000042802007981 */ /* 0x020ea4000c1e1900 */
[----:B--2---:R-:W-:-:S07]  /*19ed0*/  IMAD.IADD R0, R0, 0x1, -R9 ;  /* 0x0000000100007824 */ /* 0x004fce00078e0a09 */
.L_x_8732:
[----:B-1----:R-:W2:Y:S04]  /*19ee0*/  LDL.LU R3, [R1+0x58] ;  /* 0x0000580001037983 */ /* 0x002ea80000300800 */
[----:B------:R-:W3:Y:S01]  /*19ef0*/  LDL.LU R2, [R1+0x6c] ;  /* 0x00006c0001027983 */ /* 0x000ee20000300800 */
[----:B------:R-:W-:Y:S01]  /*19f00*/  BSSY B1, `(.L_x_8733) ;  /* 0x0000037000017945 */ /* 0x000fe20003800000 */
[----:B-----5:R-:W-:Y:S02]  /*19f10*/  SHF.R.S32.HI R26, RZ, 0x1f, R25 ;  /* 0x0000001fff1a7819 */ /* 0x020fe40000011419 */
[----:B--2---:R-:W-:Y:S02]  /*19f20*/  SEL R33, R3, RZ, !P0 ;  /* 0x000000ff03217207 */ /* 0x004fe40004000000 */
[----:B---3--:R-:W-:Y:S01]  /*19f30*/  SEL R28, R2, RZ, !P0 ;  /* 0x000000ff021c7207 */ /* 0x008fe20004000000 */
[----:B------:R-:W-:Y:S06]  /*19f40*/  @P3 BRA `(.L_x_8734) ;  /* 0x0000000000c83947 */ /* 0x000fec0003800000 */
[----:B------:R-:W1:Y:S01]  /*19f50*/  S2R R4, SR_TID.X ;  /* 0x0000000000047919 */ /* 0x000e620000002100 */
[----:B------:R-:W2:Y:S02]  /*19f60*/  LDC R37, c[0x0][0xce8] ;  /* 0x00033a00ff257b82 */ /* 0x000ea40000000800 */
[----:B--2---:R-:W-:Y:S01]  /*19f70*/  IMAD R2, R0, R37, RZ ;  /* 0x0000002500027224 */ /* 0x004fe200078e02ff */
[----:B-1----:R-:W-:-:S04]  /*19f80*/  IADD3 R35, R213, -0x80, R4 ;  /* 0xffffff80d5237810 */ /* 0x002fc80007ffe004 */
[----:B------:R-:W-:-:S13]  /*19f90*/  ISETP.GE.AND P0, PT, R35, R2, PT ;  /* 0x000000022300720c */ /* 0x000fda0003f06270 */
[----:B------:R-:W-:Y:S05]  /*19fa0*/  @P0 BRA `(.L_x_8734) ;  /* 0x0000000000b00947 */ /* 0x000fea0003800000 */
[----:B------:R-:W2:Y:S01]  /*19fb0*/  LDL.LU R32, [R1+0x64] ;  /* 0x0000640001207983 */ /* 0x000ea20000300800 */
[----:B------:R-:W-:Y:S01]  /*19fc0*/  IMAD.MOV.U32 R24, RZ, RZ, 0xab8 ;  /* 0x00000ab8ff187424 */ /* 0x000fe200078e00ff */
[----:B------:R-:W-:Y:S01]  /*19fd0*/  ISETP.GT.AND P0, PT, R10, 0x1, PT ;  /* 0x000000010a00780c */ /* 0x000fe20003f04270 */
[----:B------:R-:W1:Y:S01]  /*19fe0*/  LDC.64 R12, c[0x0][0xca8] ;  /* 0x00032a00ff0c7b82 */ /* 0x000e620000000a00 */
[----:B------:R-:W-:Y:S01]  /*19ff0*/  ISETP.NE.AND P1, PT, R37, 0x1, PT ;  /* 0x000000012500780c */ /* 0x000fe20003f25270 */
[----:B------:R-:W-:Y:S01]  /*1a000*/  IMAD.MOV.U32 R27, RZ, RZ, R35 ;  /* 0x000000ffff1b7224 */ /* 0x000fe200078e0023 */
[----:B------:R-:W-:-:S05]  /*1a010*/  SEL R24, R24, 0xa78, P0 ;  /* 0x00000a7818187807 */ /* 0x000fca0000000000 */
[----:B------:R-:W3:Y:S08]  /*1a020*/  LDC.64 R2, c[0x0][R24+0x220] ;  /* 0x0000880018027b82 */ /* 0x000ef00000000a00 */
[----:B------:R-:W4:Y:S08]  /*1a030*/  LDC.64 R14, c[0x0][R24+0x218] ;  /* 0x00008600180e7b82 */ /* 0x000f300000000a00 */
[----:B------:R-:W5:Y:S08]  /*1a040*/  LDC.64 R8, c[0x0][R24+0x228] ;  /* 0x00008a0018087b82 */ /* 0x000f700000000a00 */
[----:B------:R-:W1:Y:S08]  /*1a050*/  @P1 LDC R4, c[0x0][0xcec] ;  /* 0x00033b00ff041b82 */ /* 0x000e700000000800 */
[----:B0-----:R-:W0:Y:S08]  /*1a060*/  LDC.64 R10, c[0x0][R24+0x210] ;  /* 0x00008400180a7b82 */ /* 0x001e300000000a00 */
[----:B------:R-:W5:Y:S01]  /*1a070*/  @P1 LDC R31, c[0x0][0xcf0] ;  /* 0x00033c00ff1f1b82 */ /* 0x000f620000000800 */
[----:B-1----:R-:W-:-:S07]  /*1a080*/  @P1 IMAD.HI.U32 R4, R35, R4, RZ ;  /* 0x0000000423041227 */ /* 0x002fce00078e00ff */
[----:B------:R-:W1:Y:S01]  /*1a090*/  @!P0 LDC R12, c[0x0][0xc50] ;  /* 0x00031400ff0c8b82 */ /* 0x000e620000000800 */
[-C--:B---3--:R-:W-:Y:S02]  /*1a0a0*/  IMAD R3, R3, R33.reuse, RZ ;  /* 0x0000002103037224 */ /* 0x088fe400078e02ff */
[----:B------:R-:W-:-:S05]  /*1a0b0*/  IMAD.WIDE.U32 R20, R2, R33, RZ ;  /* 0x0000002102147225 */ /* 0x000fca00078e00ff */
[----:B------:R-:W3:Y:S01]  /*1a0c0*/  @!P0 LDC R13, c[0x0][0xc54] ;  /* 0x00031500ff0d8b82 */ /* 0x000ee20000000800 */
[-C--:B----4-:R-:W-:Y:S02]  /*1a0d0*/  IMAD R29, R15, R186.reuse, RZ ;  /* 0x000000ba0f1d7224 */ /* 0x090fe400078e02ff */
        /* <DEDUP_REMOVED lines=16> */
[-C--:B0-----:R-:W-:Y:S01]  /*1a1e0*/  IMAD R2, R11, R3.reuse, RZ ;  /* 0x000000030b027224 */ /* 0x081fe200078e02ff */
[----:B------:R-:W-:Y:S01]  /*1a1f0*/  SHF.R.S32.HI R15, RZ, 0x1f, R3 ;  /* 0x0000001fff0f7819 */ /* 0x000fe20000011403 */
[----:B------:R-:W-:-:S04]  /*1a200*/  IMAD.WIDE.U32 R8, R10, R3, R8 ;  /* 0x000000030a087225 */ /* 0x000fc800078e0008 */
[----:B------:R-:W-:Y:S01]  /*1a210*/  IMAD R15, R10, R15, R2 ;  /* 0x0000000f0a0f7224 */ /* 0x000fe200078e0202 */
[----:B-1----:R-:W-:Y:S01]  /*1a220*/  LEA R12, P0, R8, R12, 0x2 ;  /* 0x0000000c080c7211 */ /* 0x002fe200078010ff */
[----:B------:R-:W-:Y:S02]  /*1a230*/  IMAD.MOV.U32 R3, RZ, RZ, -0x800000 ;  /* 0xff800000ff037424 */ /* 0x000fe400078e00ff */
[----:B------:R-:W-:-:S05]  /*1a240*/  IMAD.IADD R2, R9, 0x1, R15 ;  /* 0x0000000109027824 */ /* 0x000fca00078e020f */
[----:B---3--:R-:W-:-:S05]  /*1a250*/  LEA.HI.X R13, R8, R13, R2, 0x2, P0 ;  /* 0x0000000d080d7211 */ /* 0x008fca00000f1402 */
[----:B------:R1:W-:Y:S02]  /*1a260*/  STG.E desc[UR40][R12.64], R3 ;  /* 0x000000030c007986 */ /* 0x0003e4000c101928 */
.L_x_8734:
[----:B------:R-:W-:Y:S05]  /*1a270*/  BSYNC B1 ;  /* 0x0000000000017941 */ /* 0x000fea0003800000 */
.L_x_8733:
[----:B------:R-:W-:Y:S05]  /*1a280*/  @P2 BRA `(.L_x_8729) ;  /* 0x0000000800a42947 */ /* 0x000fea0003800000 */
[----:B-1----:R-:W1:Y:S01]  /*1a290*/  LDC R13, c[0x0][0xce8] ;  /* 0x00033a00ff0d7b82 */ /* 0x002e620000000800 */
[----:B------:R-:W-:Y:S01]  /*1a2a0*/  ULDC.64 UR4, c[0x0][0xba0] ;  /* 0x0002e80000047ab9 */ /* 0x000fe20000000a00 */
[----:B------:R-:W-:Y:S01]  /*1a2b0*/  SHF.R.S32.HI R9, RZ, 0x1f, R30 ;  /* 0x0000001fff097819 */ /* 0x000fe2000001141e */
[----:B------:R-:W-:Y:S01]  /*1a2c0*/  IMAD R4, R26, UR4, RZ ;  /* 0x000000041a047c24 */ /* 0x000fe2000f8e02ff */
[----:B------:R-:W-:Y:S01]  /*1a2d0*/  BSSY B1, `(.L_x_8735) ;  /* 0x0000080000017945 */ /* 0x000fe20003800000 */
[----:B------:R-:W-:Y:S01]  /*1a2e0*/  IMAD.WIDE.U32 R2, R25, UR4, RZ ;  /* 0x0000000419027c25 */ /* 0x000fe2000f8e00ff */
[----:B------:R-:W-:-:S03]  /*1a2f0*/  LEA.HI R9, R9, R30, RZ, 0x3 ;  /* 0x0000001e09097211 */ /* 0x000fc600078f18ff */
[----:B------:R-:W-:Y:S01]  /*1a300*/  IMAD R25, R25, UR5, R4 ;  /* 0x0000000519197c24 */ /* 0x000fe2000f8e0204 */
[----:B------:R-:W-:Y:S01]  /*1a310*/  LOP3.LUT R21, R9, 0xfffffff8, RZ, 0xc0, !PT ;  /* 0xfffffff809157812 */ /* 0x000fe200078ec0ff */
[----:B------:R-:W2:Y:S01]  /*1a320*/  LDC R4, c[0x0][0xbc8] ;  /* 0x0002f200ff047b82 */ /* 0x000ea20000000800 */
[----:B------:R-:W-:Y:S01]  /*1a330*/  ULDC.64 UR4, c[0x0][0xbe8] ;  /* 0x0002fa0000047ab9 */ /* 0x000fe20000000a00 */
[----:B------:R-:W-:Y:S01]  /*1a340*/  IMAD.IADD R3, R3, 0x1, R25 ;  /* 0x0000000103037824 */ /* 0x000fe200078e0219 */
[----:B------:R-:W-:Y:S01]  /*1a350*/  SHF.R.S32.HI R24, RZ, 0x3, R9 ;  /* 0x00000003ff187819 */ /* 0x000fe20000011409 */
[----:B------:R-:W-:Y:S02]  /*1a360*/  IMAD.IADD R10, R30, 0x1, -R21 ;  /* 0x000000011e0a7824 */ /* 0x000fe400078e0a15 */
[----:B------:R-:W-:-:S04]  /*1a370*/  IMAD.WIDE.U32 R2, R186, UR4, R2 ;  /* 0x00000004ba027c25 */ /* 0x000fc8000f8e0002 */
[----:B------:R-:W-:Y:S01]  /*1a380*/  IMAD R3, R186, UR5, R3 ;  /* 0x00000005ba037c24 */ /* 0x000fe2000f8e0203 */
[----:B------:R-:W-:Y:S01]  /*1a390*/  ULDC.64 UR4, c[0x0][0xbf0] ;  /* 0x0002fc0000047ab9 */ /* 0x000fe20000000a00 */
[----:B------:R-:W-:Y:S01]  /*1a3a0*/  VIADD R42, R195, 0x40 ;  /* 0x00000040c32a7836 */ /* 0x000fe20000000000 */
[----:B-1----:R-:W-:Y:S01]  /*1a3b0*/  ISETP.NE.AND P0, PT, R13, 0x1, PT ;  /* 0x000000010d00780c */ /* 0x002fe20003f05270 */
[----:B------:R-:W-:Y:S02]  /*1a3c0*/  IMAD R10, R10, 0x20, R24 ;  /* 0x000000200a0a7824 */ /* 0x000fe400078e0218 */
[----:B------:R-:W-:Y:S02]  /*1a3d0*/  IMAD R8, R28, UR4, RZ ;  /* 0x000000041c087c24 */ /* 0x000fe4000f8e02ff */
[----:B------:R-:W-:Y:S02]  /*1a3e0*/  IMAD.IADD R10, R213, 0x1, R10 ;  /* 0x00000001d50a7824 */ /* 0x000fe400078e020a */
[----:B------:R-:W-:-:S02]  /*1a3f0*/  IMAD R9, R33, UR5, R8 ;  /* 0x0000000521097c24 */ /* 0x000fc4000f8e0208 */
[----:B------:R-:W-:Y:S01]  /*1a400*/  IMAD.WIDE.U32 R2, R33, UR4, R2 ;  /* 0x0000000421027c25 */ /* 0x000fe2000f8e0002 */
[----:B------:R-:W-:Y:S01]  /*1a410*/  ULDC.64 UR4, c[0x0][0xbe0] ;  /* 0x0002f80000047ab9 */ /* 0x000fe20000000a00 */
[-C--:B--2---:R-:W-:Y:S02]  /*1a420*/  ISETP.GE.AND P1, PT, R42, R4.reuse, PT ;  /* 0x000000042a00720c */ /* 0x084fe40003f26270 */
[----:B0-----:R-:W0:Y:S01]  /*1a430*/  @P0 LDC R11, c[0x0][0xcec] ;  /* 0x00033b00ff0b0b82 */ /* 0x001e220000000800 */
[----:B------:R-:W-:Y:S01]  /*1a440*/  VIADD R40, R195, 0x80 ;  /* 0x00000080c3287836 */ /* 0x000fe20000000000 */
[----:B------:R-:W-:Y:S01]  /*1a450*/  SEL R12, RZ, 0xffffffff, P1 ;  /* 0xffffffffff0c7807 */ /* 0x000fe20000800000 */
[----:B------:R-:W-:Y:S01]  /*1a460*/  IMAD.IADD R3, R3, 0x1, R9 ;  /* 0x0000000103037824 */ /* 0x000fe200078e0209 */
[CC--:B------:R-:W-:Y:S01]  /*1a470*/  ISETP.GE.AND P2, PT, R195.reuse, R4.reuse, PT ;  /* 0x00000004c300720c */ /* 0x0c0fe20003f46270 */
[----:B------:R-:W-:Y:S01]  /*1a480*/  IMAD.MOV.U32 R9, RZ, RZ, R10 ;  /* 0x000000ffff097224 */ /* 0x000fe200078e000a */
[----:B------:R-:W-:Y:S01]  /*1a490*/  ISETP.GE.AND P1, PT, R40, R4, PT ;  /* 0x000000042800720c */ /* 0x000fe20003f26270 */
[----:B------:R-:W-:Y:S01]  /*1a4a0*/  IMAD.SHL.U32 R12, R12, 0x2, RZ ;  /* 0x000000020c0c7824 */ /* 0x000fe200078e00ff */
[----:B------:R-:W1:Y:S01]  /*1a4b0*/  @P0 LDC R15, c[0x0][0xcf0] ;  /* 0x00033c00ff0f0b82 */ /* 0x000e620000000800 */
[C---:B------:R-:W-:Y:S01]  /*1a4c0*/  VIADD R38, R195.reuse, 0xc0 ;  /* 0x000000c0c3267836 */ /* 0x040fe20000000000 */
[----:B------:R-:W-:Y:S01]  /*1a4d0*/  SEL R14, RZ, 0xffffffff, P1 ;  /* 0xffffffffff0e7807 */ /* 0x000fe20000800000 */
[----:B------:R-:W-:-:S02]  /*1a4e0*/  VIADD R36, R195, 0x100 ;  /* 0x00000100c3247836 */ /* 0x000fc40000000000 */
[----:B------:R-:W-:Y:S02]  /*1a4f0*/  IMAD R25, R0, R13, RZ ;  /* 0x0000000d00197224 */ /* 0x000fe400078e02ff */
[C---:B------:R-:W-:Y:S01]  /*1a500*/  VIADD R34, R195.reuse, 0x140 ;  /* 0x00000140c3227836 */ /* 0x040fe20000000000 */
[----:B------:R-:W-:Y:S01]  /*1a510*/  ISETP.GE.AND P1, PT, R36, R4, PT ;  /* 0x000000042400720c */ /* 0x000fe20003f26270 */
[C---:B------:R-:W-:Y:S02]  /*1a520*/  VIADD R31, R195.reuse, 0x180 ;  /* 0x00000180c31f7836 */ /* 0x040fe40000000000 */
[----:B------:R-:W-:Y:S02]  /*1a530*/  IMAD.IADD R24, R24, 0x1, R213 ;  /* 0x0000000118187824 */ /* 0x000fe400078e02d5 */
[C---:B------:R-:W-:Y:S02]  /*1a540*/  VIADD R27, R195.reuse, 0x1c0 ;  /* 0x000001c0c31b7836 */ /* 0x040fe40000000000 */
[----:B------:R-:W-:-:S02]  /*1a550*/  VIADD R29, R195, 0x1c0 ;  /* 0x000001c0c31d7836 */ /* 0x000fc40000000000 */
[----:B0-----:R-:W-:Y:S01]  /*1a560*/  @P0 IMAD.HI.U32 R8, R10, R11, RZ ;  /* 0x0000000b0a080227 */ /* 0x001fe200078e00ff */
[----:B------:R-:W-:Y:S02]  /*1a570*/  SEL R11, RZ, 0x1, P2 ;  /* 0x00000001ff0b7807 */ /* 0x000fe40001000000 */
[-C--:B------:R-:W-:Y:S01]  /*1a580*/  ISETP.GE.AND P2, PT, R27, R4.reuse, PT ;  /* 0x000000041b00720c */ /* 0x080fe20003f46270 */
[C---:B------:R-:W-:Y:S01]  /*1a590*/  VIADD R32, R195.reuse, 0x180 ;  /* 0x00000180c3207836 */ /* 0x040fe20000000000 */
[----:B------:R-:W-:Y:S01]  /*1a5a0*/  LOP3.LUT R12, R12, 0x2, R11, 0xe2, !PT ;  /* 0x000000020c0c7812 */ /* 0x000fe200078ee20b */
[C---:B------:R-:W-:Y:S01]  /*1a5b0*/  VIADD R35, R195.reuse, 0x140 ;  /* 0x00000140c3237836 */ /* 0x040fe20000000000 */
[----:B-1----:R-:W-:Y:S01]  /*1a5c0*/  @P0 SHF.R.U32.HI R9, RZ, R15, R8 ;  /* 0x0000000fff090219 */ /* 0x002fe20000011608 */
[----:B------:R-:W-:Y:S01]  /*1a5d0*/  IMAD.SHL.U32 R15, R14, 0x4, RZ ;  /* 0x000000040e0f7824 */ /* 0x000fe200078e00ff */
[----:B------:R-:W-:Y:S01]  /*1a5e0*/  ISETP.GE.AND P0, PT, R38, R4, PT ;  /* 0x000000042600720c */ /* 0x000fe20003f06270 */
[----:B------:R-:W-:Y:S01]  /*1a5f0*/  VIADD R37, R195, 0x100 ;  /* 0x00000100c3257836 */ /* 0x000fe20000000000 */
[--C-:B------:R-:W-:Y:S01]  /*1a600*/  SHF.R.S32.HI R8, RZ, 0x1f, R9.reuse ;  /* 0x0000001fff087819 */ /* 0x100fe20000011409 */
[----:B------:R-:W-:Y:S01]  /*1a610*/  IMAD.MOV R11, RZ, RZ, -R9 ;  /* 0x000000ffff0b7224 */ /* 0x000fe200078e0a09 */
[----:B------:R-:W-:Y:S01]  /*1a620*/  SEL R0, RZ, 0xffffffff, P0 ;  /* 0xffffffffff007807 */ /* 0x000fe20000000000 */
[----:B------:R-:W-:Y:S01]  /*1a630*/  IMAD.WIDE.U32 R2, R9, UR4, R2 ;  /* 0x0000000409027c25 */ /* 0x000fe2000f8e0002 */
[----:B------:R-:W-:-:S02]  /*1a640*/  LOP3.LUT R12, R15, 0x4, R12, 0xe2, !PT ;  /* 0x000000040f0c7812 */ /* 0x000fc400078ee20c */
[-C--:B------:R-:W-:Y:S01]  /*1a650*/  ISETP.GE.AND P0, PT, R34, R4.reuse, PT ;  /* 0x000000042200720c */ /* 0x080fe20003f06270 */
[----:B------:R-:W-:Y:S01]  /*1a660*/  IMAD R8, R8, UR4, RZ ;  /* 0x0000000408087c24 */ /* 0x000fe2000f8e02ff */
[----:B------:R-:W-:Y:S01]  /*1a670*/  SHF.R.S32.HI R29, RZ, 0x1f, R29 ;  /* 0x0000001fff1d7819 */ /* 0x000fe2000001141d */
[----:B------:R-:W-:Y:S01]  /*1a680*/  IMAD R11, R13, R11, R10 ;  /* 0x0000000b0d0b7224 */ /* 0x000fe200078e020a */
[----:B------:R-:W-:Y:S01]  /*1a690*/  SHF.R.S32.HI R32, RZ, 0x1f, R32 ;  /* 0x0000001fff207819 */ /* 0x000fe20000011420 */
[----:B------:R-:W-:Y:S01]  /*1a6a0*/  IMAD R13, R9, UR5, R8 ;  /* 0x00000005090d7c24 */ /* 0x000fe2000f8e0208 */
[----:B------:R-:W-:Y:S01]  /*1a6b0*/  SEL R8, RZ, 0xffffffff, P1 ;  /* 0xffffffffff087807 */ /* 0x000fe20000800000 */
[----:B------:R-:W-:Y:S01]  /*1a6c0*/  IMAD.SHL.U32 R15, R0, 0x8, RZ ;  /* 0x00000008000f7824 */ /* 0x000fe200078e00ff */
[----:B------:R-:W-:Y:S01]  /*1a6d0*/  SHF.R.S32.HI R0, RZ, 0x1f, R11 ;  /* 0x0000001fff007819 */ /* 0x000fe2000001140b */
[----:B------:R-:W-:Y:S01]  /*1a6e0*/  ULDC.64 UR4, c[0x0][0xbd8] ;  /* 0x0002f60000047ab9 */ /* 0x000fe20000000a00 */
[----:B------:R-:W-:Y:S01]  /*1a6f0*/  IMAD.IADD R3, R3, 0x1, R13 ;  /* 0x0000000103037824 */ /* 0x000fe200078e020d */
[----:B------:R-:W-:Y:S01]  /*1a700*/  SHF.R.S32.HI R35, RZ, 0x1f, R35 ;  /* 0x0000001fff237819 */ /* 0x000fe20000011423 */
        /* <DEDUP_REMOVED lines=13> */
[C---:B------:R-:W-:Y:S01]  /*1a7e0*/  LEA R14, P1, R2.reuse, UR4, 0x1 ;  /* 0x00000004020e7c11 */ /* 0x040fe2000f8208ff */
[----:B------:R-:W-:Y:S01]  /*1a7f0*/  VIADD R39, R195, 0xc0 ;  /* 0x000000c0c3277836 */ /* 0x000fe20000000000 */
[----:B------:R-:W-:Y:S01]  /*1a800*/  LOP3.LUT R12, R13, 0x20, R12, 0xe2, !PT ;  /* 0x000000200d0c7812 */ /* 0x000fe200078ee20c */
[C---:B------:R-:W-:Y:S01]  /*1a810*/  VIADD R41, R195.reuse, 0x80 ;  /* 0x00000080c3297836 */ /* 0x040fe20000000000 */
[----:B------:R-:W-:Y:S01]  /*1a820*/  LEA.HI.X R15, R2, UR5, R3, 0x1, P1 ;  /* 0x00000005020f7c11 */ /* 0x000fe200088f0c03 */
[----:B------:R-:W-:Y:S01]  /*1a830*/  VIADD R43, R195, 0x40 ;  /* 0x00000040c32b7836 */ /* 0x000fe20000000000 */
[----:B------:R-:W-:-:S02]  /*1a840*/  LOP3.LUT R20, R12, R11, RZ, 0xfc, !PT ;  /* 0x0000000b0c147212 */ /* 0x000fc400078efcff */
[----:B------:R-:W-:Y:S01]  /*1a850*/  SEL R9, RZ, 0x80, P2 ;  /* 0x00000080ff097807 */ /* 0x000fe20001000000 */
[----:B------:R0:W1:Y:S01]  /*1a860*/  SHFL.IDX PT, R12, R14, RZ, 0x181f ;  /* 0x00181fff0e0c7589 */ /* 0x00006200000e0000 */
[----:B------:R-:W-:Y:S02]  /*1a870*/  SHF.R.S32.HI R37, RZ, 0x1f, R37 ;  /* 0x0000001fff257819 */ /* 0x000fe40000011425 */
[----:B------:R-:W-:Y:S01]  /*1a880*/  LOP3.LUT R21, R20, R9, RZ, 0xfc, !PT ;  /* 0x0000000914157212 */ /* 0x000fe200078efcff */
[----:B------:R0:W2:Y:S01]  /*1a890*/  SHFL.IDX PT, R13, R15, RZ, 0x181f ;  /* 0x00181fff0f0d7589 */ /* 0x0000a200000e0000 */
[----:B------:R-:W-:Y:S02]  /*1a8a0*/  SHF.R.S32.HI R39, RZ, 0x1f, R39 ;  /* 0x0000001fff277819 */ /* 0x000fe40000011427 */
[----:B------:R-:W-:Y:S02]  /*1a8b0*/  SHF.R.S32.HI R41, RZ, 0x1f, R41 ;  /* 0x0000001fff297819 */ /* 0x000fe40000011429 */
[----:B------:R-:W-:Y:S01]  /*1a8c0*/  SHF.R.S32.HI R43, RZ, 0x1f, R43 ;  /* 0x0000001fff2b7819 */ /* 0x000fe2000001142b */
[----:B------:R-:W-:Y:S06]  /*1a8d0*/  @P0 BRA `(.L_x_8736) ;  /* 0x00000000007c0947 */ /* 0x000fec0003800000 */
        /* <DEDUP_REMOVED lines=31> */
.L_x_8736:
[----:B------:R-:W-:Y:S05]  /*1aad0*/  BSYNC B1 ;  /* 0x0000000000017941 */ /* 0x000fea0003800000 */
.L_x_8735:
[----:B------:R-:W-:Y:S01]  /*1aae0*/  VIADD R0, R24, 0x20 ;  /* 0x0000002018007836 */ /* 0x000fe20000000000 */
[----:B--23--:R2:W3:Y:S04]  /*1aaf0*/  SHFL.IDX PT, R13, R15, 0x1, 0x181f ;  /* 0x00381f000f0d7f89 */ /* 0x00c4e800000e0000 */
        /* <DEDUP_REMOVED lines=34> */
.L_x_8729:
[----:B------:R-:W-:Y:S05]  /*1ad20*/  BSYNC B0 ;  /* 0x0000000000007941 */ /* 0x000fea0003800000 */
.L_x_8722:
[----:B------:R-:W-:Y:S02]  /*1ad30*/  ULDC UR4, c[0x0][0xd3c] ;  /* 0x00034f0000047ab9 */ /* 0x000fe40000000800 */
[----:B------:R-:W-:-:S13]  /*1ad40*/  ISETP.GE.AND P0, PT, R7, UR4, PT ;  /* 0x0000000407007c0c */ /* 0x000fda000bf06270 */
[----:B------:R-:W-:Y:S05]  /*1ad50*/  @!P0 BRA `(.L_x_8737) ;  /* 0xfffffe6c00348947 */ /* 0x000fea000383ffff */
[----:B------:R-:W-:Y:S05]  /*1ad60*/  BRA `(.L_x_8589) ;  /* 0x0000009000887947 */ /* 0x000fea0003800000 */
.L_x_8587:
        /* <DEDUP_REMOVED lines=16> */
.L_x_8738:
        /* <DEDUP_REMOVED lines=43> */
.L_x_8742:
        /* <DEDUP_REMOVED lines=37> */
.L_x_8740:
        /* <DEDUP_REMOVED lines=13> */
.L_x_8743:
        /* <DEDUP_REMOVED lines=32> */
[----:B------:R-:W-:-:S04]  /*1b640*/  @P0 VIADD R2, R2, 0x1 ;  /* 0x0000000102020836 */ /* 0x000fc80000000000 */
[----:B------:R-:W-:Y:S02]  /*1b650*/  IMAD.MOV.U32 R13, RZ, RZ, R2 ;  /* 0x000000ffff0d7224 */ /* 0x000fe400078e0002 */
[----:B0-----:R-:W-:Y:S02]  /*1b660*/  IMAD.MOV R2, RZ, RZ, -R3 ;  /* 0x000000ffff027224 */ /* 0x001fe400078e0a03 */
        /* <DEDUP_REMOVED lines=27> */
.L_x_8744:
        /* <DEDUP_REMOVED lines=61> */
.L_x_8745:
[----:B------:R-:W-:-:S05]  /*1bbf0*/  LOP3.LUT R2, RZ, R2, RZ, 0x33, !PT ;  /* 0x00000002ff027212 */ /* 0x000fca00078e33ff */
[----:B------:R-:W-:Y:S01]  /*1bc00*/  IMAD.IADD R25, R7, 0x1, R2 ;  /* 0x0000000107197824 */ /* 0x000fe200078e0202 */
[----:B------:R-:W-:Y:S06]  /*1bc10*/  BRA `(.L_x_8746) ;  /* 0x00000000000c7947 */ /* 0x000fec0003800000 */
.L_x_8741:
[----:B------:R-:W-:Y:S02]  /*1bc20*/  IMAD.MOV.U32 R25, RZ, RZ, RZ ;  /* 0x000000ffff197224 */ /* 0x000fe400078e00ff */
[----:B------:R-:W-:Y:S02]  /*1bc30*/  IMAD.U32 R24, RZ, RZ, UR6 ;  /* 0x00000006ff187e24 */ /* 0x000fe4000f8e00ff */
[----:B------:R-:W-:-:S07]  /*1bc40*/  IMAD.MOV.U32 R26, RZ, RZ, RZ ;  /* 0x000000ffff1a7224 */ /* 0x000fce00078e00ff */
.L_x_8746:
[----:B------:R-:W-:-:S13]  /*1bc50*/  ISETP.NE.AND P0, PT, R6, RZ, PT ;  /* 0x000000ff0600720c */ /* 0x000fda0003f05270 */
[----:B------:R-:W0:Y:S01]  /*1bc60*/  @!P0 S2R R3, SR_CgaCtaId ;  /* 0x0000000000038919 */ /* 0x000e220000008800 */
[----:B------:R-:W-:-:S04]  /*1bc70*/  @!P0 MOV R2, 0x400 ;  /* 0x0000040000028802 */ /* 0x000fc80000000f00 */
[----:B0-----:R-:W-:-:S05]  /*1bc80*/  @!P0 LEA R2, R3, R2, 0x18 ;  /* 0x0000000203028211 */ /* 0x001fca00078ec0ff */
[----:B------:R1:W-:Y:S01]  /*1bc90*/  @!P0 STS.128 [R2+0x388d0], R24 ;  /* 0x0388d01802008388 */ /* 0x0003e20000000c00 */
[----:B------:R-:W-:Y:S06]  /*1bca0*/  BAR.ARV 0x5, 0x180 ;  /* 0x0146000000007b1d */ /* 0x000fec0000002000 */
.L_x_8739:
[----:B------:R2:W-:Y:S01]  /*1bcb0*/  STL [R1+0x34], RZ ;  /* 0x000034ff01007387 */ /* 0x0005e20000100800 */
[----:B------:R-:W-:Y:S01]  /*1bcc0*/  ULDC UR4, c[0x0][0xd3c] ;  /* 0x00034f0000047ab9 */ /* 0x000fe20000000800 */
[----:B------:R-:W-:Y:S01]  /*1bcd0*/  IMAD.MOV.U32 R28, RZ, RZ, 0x1 ;  /* 0x00000001ff1c7424 */ /* 0x000fe200078e00ff */
[----:B0-----:R-:W-:Y:S01]  /*1bce0*/  ISETP.GE.AND P0, PT, R27, UR4, PT ;  /* 0x000000041b007c0c */ /* 0x001fe2000bf06270 */
[----:B------:R-:W-:-:S12]  /*1bcf0*/  IMAD.MOV.U32 R22, RZ, RZ, RZ ;  /* 0x000000ffff167224 */ /* 0x000fd800078e00ff */
[----:B--2---:R-:W-:Y:S05]  /*1bd00*/  @P0 BRA `(.L_x_8747) ;  /* 0x0000007c00c40947 */ /* 0x004fea0003800000 */
[----:B------:R-:W2:Y:S01]  /*1bd10*/  LDL R4, [R1+0x10] ;  /* 0x0000100001047983 */ /* 0x000ea20000100800 */
[----:B------:R-:W0:Y:S01]  /*1bd20*/  S2UR UR5, SR_CgaCtaId ;  /* 0x00000000000579c3 */ /* 0x000e220000008800 */
[C---:B-1----:R-:W-:Y:S01]  /*1bd30*/  IMAD.SHL.U32 R2, R0.reuse, 0x8, RZ ;  /* 0x0000000800027824 */ /* 0x042fe200078e00ff */
[----:B------:R-:W-:Y:S01]  /*1bd40*/  LOP3.LUT R5, R0, 0x7f, RZ, 0xc0, !PT ;  /* 0x0000007f00057812 */ /* 0x000fe200078ec0ff */
[----:B------:R-:W-:Y:S01]  /*1bd50*/  UMOV UR4, 0x400 ;  /* 0x0000040000047882 */ /* 0x000fe20000000000 */
[----:B------:R-:W-:Y:S01]  /*1bd60*/  BSSY B8, `(.L_x_8747) ;  /* 0x00007eb000087945 */ /* 0x000fe20003800000 */
[----:B------:R-:W-:Y:S01]  /*1bd70*/  IMAD.MOV.U32 R29, RZ, RZ, 0x1 ;  /* 0x00000001ff1d7424 */ /* 0x000fe200078e00ff */
[C---:B------:R-:W-:Y:S01]  /*1bd80*/  LOP3.LUT R3, R2.reuse, 0x1f8, RZ, 0xc0, !PT ;  /* 0x000001f802037812 */ /* 0x040fe200078ec0ff */
[----:B------:R-:W-:Y:S01]  /*1bd90*/  IMAD.SHL.U32 R36, R5, 0x8, RZ ;  /* 0x0000000805247824 */ /* 0x000fe200078e00ff */
[----:B------:R-:W-:Y:S01]  /*1bda0*/  LOP3.LUT R2, R2, 0x38, RZ, 0xc0, !PT ;  /* 0x0000003802027812 */ /* 0x000fe200078ec0ff */
[----:B------:R-:W-:Y:S01]  /*1bdb0*/  IMAD.MOV.U32 R19, RZ, RZ, RZ ;  /* 0x000000ffff137224 */ /* 0x000fe200078e00ff */
[----:B------:R-:W-:Y:S01]  /*1bdc0*/  LOP3.LUT R3, R3, 0x38, R0, 0x78, !PT ;  /* 0x0000003803037812 */ /* 0x000fe200078e7800 */
[----:B------:R-:W-:Y:S01]  /*1bdd0*/  IMAD.SHL.U32 R0, R0, 0x10, RZ ;  /* 0x0000001000007824 */ /* 0x000fe200078e00ff */
[----:B------:R-:W-:Y:S01]  /*1bde0*/  ULDC.64 UR38, c[0x0][0x198] ;  /* 0x0000660000267ab9 */ /* 0x000fe20000000a00 */
[----:B------:R-:W-:Y:S01]  /*1bdf0*/  IMAD.MOV.U32 R22, RZ, RZ, RZ ;  /* 0x000000ffff167224 */ /* 0x000fe200078e00ff */
[----:B------:R-:W-:Y:S01]  /*1be00*/  LOP3.LUT R36, R3, 0x200, R36, 0xf8, !PT ;  /* 0x0000020003247812 */ /* 0x000fe200078ef824 */
[----:B------:R-:W-:Y:S01]  /*1be10*/  IMAD.MOV.U32 R28, RZ, RZ, 0x1 ;  /* 0x00000001ff1c7424 */ /* 0x000fe200078e00ff */
[----:B------:R-:W-:Y:S01]  /*1be20*/  SHF.R.U32.HI R3, RZ, 0x3, R5 ;  /* 0x00000003ff037819 */ /* 0x000fe20000011605 */
[----:B------:R-:W-:-:S03]  /*1be30*/  ULDC UR36, c[0x0][0xc] ;  /* 0x0000030000247ab9 */ /* 0x000fc60000000800 */
[----:B------:R-:W-:Y:S02]  /*1be40*/  LOP3.LUT R3, R3, 0x70, R0, 0xf8, !PT ;  /* 0x0000007003037812 */ /* 0x000fe400078ef800 */
[C---:B------:R-:W-:Y:S01]  /*1be50*/  LOP3.LUT R0, R2.reuse, 0x40, RZ, 0xfc, !PT ;  /* 0x0000004002007812 */ /* 0x040fe200078efcff */
[----:B0-----:R-:W-:Y:S01]  /*1be60*/  ULEA UR4, UR5, UR4, 0x18 ;  /* 0x0000000405047291 */ /* 0x001fe2000f8ec03f */
[C---:B------:R-:W-:Y:S02]  /*1be70*/  LOP3.LUT R3, R2.reuse, 0xc0, RZ, 0xfc, !PT ;  /* 0x000000c002037812 */ /* 0x040fe400078efcff */
[C---:B------:R-:W-:Y:S02]  /*1be80*/  LOP3.LUT R0, R2.reuse, 0x100, RZ, 0xfc, !PT ;  /* 0x0000010002007812 */ /* 0x040fe400078efcff */
[C---:B------:R-:W-:Y:S01]  /*1be90*/  LOP3.LUT R3, R2.reuse, 0x180, RZ, 0xfc, !PT ;  /* 0x0000018002037812 */ /* 0x040fe200078efcff */
[----:B------:R-:W-:Y:S01]  /*1bea0*/  IMAD.U32 R18, RZ, RZ, UR4 ;  /* 0x00000004ff127e24 */ /* 0x000fe2000f8e00ff */
[----:B------:R-:W-:-:S03]  /*1beb0*/  LOP3.LUT R0, R2, 0x1c0, RZ, 0xfc, !PT ;  /* 0x000001c002007812 */ /* 0x000fc600078efcff */
[----:B------:R-:W-:Y:S01]  /*1bec0*/  IMAD R23, R36, 0x2, R18 ;  /* 0x0000000224177824 */ /* 0x000fe200078e0212 */
[----:B--2---:R-:W-:-:S05]  /*1bed0*/  LOP3.LUT R4, R4, 0x2, RZ, 0xfc, !PT ;  /* 0x0000000204047812 */ /* 0x004fca00078efcff */
[----:B------:R0:W-:Y:S04]  /*1bee0*/  STL [R1+0x50], R4 ;  /* 0x0000500401007387 */ /* 0x0001e80000100800 */
[----:B------:R1:W-:Y:S01]  /*1bef0*/  STL [R1+0x34], RZ ;  /* 0x000034ff01007387 */ /* 0x0003e20000100800 */
[C---:B0-----:R-:W-:Y:S02]  /*1bf00*/  LOP3.LUT R4, R2.reuse, 0x80, RZ, 0xfc, !PT ;  /* 0x0000008002047812 */ /* 0x041fe400078efcff */
[----:B-1----:R-:W-:-:S07]  /*1bf10*/  LOP3.LUT R4, R2, 0x140, RZ, 0xfc, !PT ;  /* 0x0000014002047812 */ /* 0x002fce00078efcff */
.L_x_8864:
        /* <DEDUP_REMOVED lines=50> */
[----:B---3--:R-:W-:Y:S06]  /*1c240*/  @P2 BRA `(.L_x_8748) ;  /* 0x0000000000142947 */ /* 0x008fec0003800000 */
[----:B------:R-:W-:Y:S05]  /*1c250*/  @!P0 BRA `(.L_x_8748) ;  /* 0x0000000000108947 */ /* 0x000fea0003800000 */
[----:B------:R-:W2:Y:S04]  /*1c260*/  LDG.E R7, desc[UR40][R2.64] ;  /* 0x0000002802077981 */ /* 0x000ea8000c1e1900 */
[----:B------:R-:W2:Y:S02]  /*1c270*/  LDG.E R2, desc[UR40][R2.64+0x4] ;  /* 0x0000042802027981 */ /* 0x000ea4000c1e1900 */
[----:B--2---:R-:W-:-:S05]  /*1c280*/  IMAD.IADD R10, R2, 0x1, -R7 ;  /* 0x00000001020a7824 */ /* 0x004fca00078e0a07 */
[----:B------:R1:W-:Y:S02]  /*1c290*/  STL [R1+0xc], R10 ;  /* 0x00000c0a01007387 */ /* 0x0003e40000100800 */
.L_x_8748:
        /* <DEDUP_REMOVED lines=14> */
.L_x_8749:
        /* <DEDUP_REMOVED lines=9> */
.L_x_8750:
[----:B0-----:R-:W2:Y:S01]  /*1c410*/  @P1 LDG.E R2, desc[UR40][R4.64] ;  /* 0x0000002804021981 */ /* 0x001ea2000c1e1900 */
[----:B------:R-:W0:Y:S03]  /*1c420*/  LDC R3, c[0x0][0x448] ;  /* 0x00011200ff037b82 */ /* 0x000e260000000800 */
[----:B------:R3:W2:Y:S01]  /*1c430*/  @P1 LDG.E R5, desc[UR40][R4.64+0x4] ;  /* 0x0000042804051981 */ /* 0x0006a2000c1e1900 */
[----:B-----5:R-:W-:Y:S01]  /*1c440*/  IMAD.IADD R9, R9, 0x1, -R34 ;  /* 0x0000000109097824 */ /* 0x020fe200078e0a22 */
[----:B------:R-:W-:Y:S01]  /*1c450*/  BSSY B0, `(.L_x_8751) ;  /* 0x0000035000007945 */ /* 0x000fe20003800000 */
[----:B------:R-:W-:Y:S02]  /*1c460*/  LOP3.LUT R33, R8, 0xff, RZ, 0xc0, !PT ;  /* 0x000000ff08217812 */ /* 0x000fe400078ec0ff */
[----:B0-----:R-:W-:-:S13]  /*1c470*/  ISETP.NE.AND P0, PT, R3, 0x1, PT ;  /* 0x000000010300780c */ /* 0x001fda0003f05270 */
[----:B---3--:R-:W0:Y:S08]  /*1c480*/  @P0 LDC R4, c[0x0][0x44c] ;  /* 0x00011300ff040b82 */ /* 0x008e300000000800 */
[----:B------:R-:W3:Y:S01]  /*1c490*/  @P0 LDC R3, c[0x0][0x450] ;  /* 0x00011400ff030b82 */ /* 0x000ee20000000800 */
[----:B--2---:R-:W-:Y:S02]  /*1c4a0*/  @P1 IMAD.IADD R6, R5, 0x1, -R2 ;  /* 0x0000000105061824 */ /* 0x004fe400078e0a02 */
[----:B------:R-:W-:-:S02]  /*1c4b0*/  IMAD.SHL.U32 R2, R25, 0x40, RZ ;  /* 0x0000004019027824 */ /* 0x000fc400078e00ff */
[----:B------:R-:W-:Y:S02]  /*1c4c0*/  IMAD.IADD R26, R9, 0x1, R6 ;  /* 0x00000001091a7824 */ /* 0x000fe400078e0206 */
[----:B------:R-:W-:-:S03]  /*1c4d0*/  VIADD R2, R2, 0x3f ;  /* 0x0000003f02027836 */ /* 0x000fc60000000000 */
[----:B------:R-:W-:Y:S01]  /*1c4e0*/  IADD3 R7, R26, 0x40, -R10 ;  /* 0x000000401a077810 */ /* 0x000fe20007ffe80a */
[----:B0-----:R-:W-:-:S05]  /*1c4f0*/  @P0 IMAD.HI.U32 R4, R2, R4, RZ ;  /* 0x0000000402040227 */ /* 0x001fca00078e00ff */
[----:B---3--:R-:W-:Y:S01]  /*1c500*/  @P0 SHF.R.U32.HI R2, RZ, R3, R4 ;  /* 0x00000003ff020219 */ /* 0x008fe20000011604 */
[----:B------:R-:W-:-:S04]  /*1c510*/  VIADD R3, R26, 0x3f ;  /* 0x0000003f1a037836 */ /* 0x000fc80000000000 */
[----:B------:R-:W-:Y:S01]  /*1c520*/  IMAD.IADD R2, R7, 0x1, R2 ;  /* 0x0000000107027824 */ /* 0x000fe200078e0202 */
[----:B------:R-:W-:-:S04]  /*1c530*/  SHF.R.S32.HI R4, RZ, 0x1f, R3 ;  /* 0x0000001fff047819 */ /* 0x000fc80000011403 */
[----:B------:R-:W-:Y:S02]  /*1c540*/  LEA.HI R4, R4, R3, RZ, 0x6 ;  /* 0x0000000304047211 */ /* 0x000fe400078f30ff */
[----:B------:R-:W-:Y:S02]  /*1c550*/  SHF.R.S32.HI R3, RZ, 0x1f, R2 ;  /* 0x0000001fff037819 */ /* 0x000fe40000011402 */
[----:B------:R-:W-:Y:S02]  /*1c560*/  SHF.R.S32.HI R5, RZ, 0x6, R4 ;  /* 0x00000006ff057819 */ /* 0x000fe40000011404 */
[----:B------:R-:W-:Y:S01]  /*1c570*/  LEA.HI R3, R3, R2, RZ, 0x6 ;  /* 0x0000000203037211 */ /* 0x000fe200078f30ff */
[----:B------:R-:W-:Y:S01]  /*1c580*/  IMAD.MOV.U32 R2, RZ, RZ, RZ ;  /* 0x000000ffff027224 */ /* 0x000fe200078e00ff */
        /* <DEDUP_REMOVED lines=33> */
.L_x_8752:
[----:B------:R-:W-:Y:S05]  /*1c7a0*/  BSYNC B0 ;  /* 0x0000000000007941 */ /* 0x000fea0003800000 */
.L_x_8751:
[-C--:B------:R-:W-:Y:S01]  /*1c7b0*/  IMAD R3, R33, R2.reuse, RZ ;  /* 0x0000000221037224 */ /* 0x080fe200078e02ff */
        /* <DEDUP_REMOVED lines=23> */
.L_x_8919:
[----:B-1----:R-:W-:Y:S02]  /*1c930*/  ISETP.NE.AND P0, PT, R14, RZ, PT ;  /* 0x000000ff0e00720c */ /* 0x002fe40003f05270 */
[----:B------:R-:W-:-:S11]  /*1c940*/  PLOP3.LUT P6, PT, PT, PT, PT, 0x8, 0x0 ;  /* 0x000000000000781c */ /* 0x000fd60003fce170 */
[----:B------:R-:W-:Y:S05]  /*1c950*/  @P0 BRA `(.L_x_8756) ;  /* 0x00000000000c0947 */ /* 0x000fea0003800000 */
[----:B------:R-:W-:-:S03]  /*1c960*/  UMOV UR4, 0xffffffff ;  /* 0xffffffff00047882 */ /* 0x000fc60000000000 */
[----:B------:R-:W-:Y:S05]  /*1c970*/  BRA.DIV UR4, `(.L_x_8757) ;  /* 0x0000008604ec7947 */ /* 0x000fea000b800000 */
[----:B------:R-:W-:-:S13]  /*1c980*/  ELECT P6, URZ, PT ;  /* 0x00000000003f782f */ /* 0x000fda00038c0000 */
.L_x_8756:
        /* <DEDUP_REMOVED lines=9> */
.L_x_8922:
[----:B------:R-:W-:Y:S05]  /*1ca20*/  BSYNC B1 ;  /* 0x0000000000017941 */ /* 0x000fea0003800000 */
.L_x_8758:
        /* <DEDUP_REMOVED lines=10> */
.L_x_8923:
[----:B------:R-:W-:Y:S05]  /*1cad0*/  BSYNC B2 ;  /* 0x0000000000027941 */ /* 0x000fea0003800000 */
.L_x_8762:
        /* <DEDUP_REMOVED lines=9> */
.L_x_8765:
[----:B------:R-:W-:Y:S05]  /*1cb70*/  BSYNC B2 ;  /* 0x0000000000027941 */ /* 0x000fea0003800000 */
.L_x_8764:
        /* <DEDUP_REMOVED lines=12> */
.L_x_8766:
        /* <DEDUP_REMOVED lines=13> */
.L_x_8924:
[----:B------:R-:W-:Y:S05]  /*1cd10*/  BSYNC B2 ;  /* 0x0000000000027941 */ /* 0x000fea0003800000 */
.L_x_8767:
        /* <DEDUP_REMOVED lines=11> */
.L_x_8770:
[----:B------:R-:W-:Y:S05]  /*1cdd0*/  BSYNC B2 ;  /* 0x0000000000027941 */ /* 0x000fea0003800000 */
.L_x_8769:
        /* <DEDUP_REMOVED lines=9> */
.L_x_8771:
        /* <DEDUP_REMOVED lines=15> */
.L_x_8772:
        /* <DEDUP_REMOVED lines=15> */
.L_x_8773:
        /* <DEDUP_REMOVED lines=15> */
.L_x_8774:
        /* <DEDUP_REMOVED lines=15> */
.L_x_8775:
        /* <DEDUP_REMOVED lines=15> */
.L_x_8776:
        /* <DEDUP_REMOVED lines=15> */
.L_x_8777:
        /* <DEDUP_REMOVED lines=15> */
.L_x_8778:
        /* <DEDUP_REMOVED lines=10> */
.L_x_8761:
[----:B------:R-:W-:Y:S05]  /*1d5a0*/  BSYNC B1 ;  /* 0x0000000000017941 */ /* 0x000fea0003800000 */
.L_x_8760:
        /* <DEDUP_REMOVED lines=9> */
.L_x_8798:
        /* <DEDUP_REMOVED lines=11> */
.L_x_8925:
[----:B------:R-:W-:Y:S05]  /*1d6f0*/  BSYNC B2 ;  /* 0x0000000000027941 */ /* 0x000fea0003800000 */
.L_x_8781:
        /* <DEDUP_REMOVED lines=9> */
.L_x_8784:
[----:B------:R-:W-:Y:S05]  /*1d790*/  BSYNC B2 ;  /* 0x0000000000027941 */ /* 0x000fea0003800000 */
.L_x_8783:
        /* <DEDUP_REMOVED lines=11> */
.L_x_8785:
        /* <DEDUP_REMOVED lines=13> */
.L_x_8926:
[----:B------:R-:W-:Y:S05]  /*1d920*/  BSYNC B2 ;  /* 0x0000000000027941 */ /* 0x000fea0003800000 */
.L_x_8786:
        /* <DEDUP_REMOVED lines=11> */
.L_x_8789:
[----:B------:R-:W-:Y:S05]  /*1d9e0*/  BSYNC B2 ;  /* 0x0000000000027941 */ /* 0x000fea0003800000 */
.L_x_8788:
        /* <DEDUP_REMOVED lines=9> */
.L_x_8790:
        /* <DEDUP_REMOVED lines=15> */
.L_x_8791:
        /* <DEDUP_REMOVED lines=15> */
.L_x_8792:
        /* <DEDUP_REMOVED lines=15> */
.L_x_8793:
        /* <DEDUP_REMOVED lines=15> */
.L_x_8794:
        /* <DEDUP_REMOVED lines=15> */
.L_x_8795:
        /* <DEDUP_REMOVED lines=15> */
.L_x_8796:
        /* <DEDUP_REMOVED lines=15> */
.L_x_8797:
        /* <DEDUP_REMOVED lines=10> */
.L_x_8780:
[----:B------:R-:W-:Y:S05]  /*1e1b0*/  BSYNC B1 ;  /* 0x0000000000017941 */ /* 0x000fea0003800000 */
.L_x_8779:
        /* <DEDUP_REMOVED lines=8> */
.L_x_8754:
[----:B------:R-:W-:Y:S05]  /*1e240*/  BSYNC B0 ;  /* 0x0000000000007941 */ /* 0x000fea0003800000 */
.L_x_8753:
        /* <DEDUP_REMOVED lines=46> */
.L_x_8800:
[----:B------:R-:W-:Y:S05]  /*1e530*/  BSYNC B0 ;  /* 0x0000000000007941 */ /* 0x000fea0003800000 */
.L_x_8799:
        /* <DEDUP_REMOVED lines=23> */
.L_x_8802:
        /* <DEDUP_REMOVED lines=20> */
.L_x_8805:
[----:B------:R-:W-:Y:S05]  /*1e7f0*/  BSYNC B6 ;  /* 0x0000000000067941 */ /* 0x000fea0003800000 */
.L_x_8804:
        /* <DEDUP_REMOVED lines=20> */
.L_x_8808:
        /* <DEDUP_REMOVED lines=15> */
.L_x_8807:
[----:B------:R-:W-:Y:S05]  /*1ea30*/  BSYNC B6 ;  /* 0x0000000000067941 */ /* 0x000fea0003800000 */
.L_x_8806:
[----:B------:R-:W2:Y:S01]  /*1ea40*/  LDL R21, [R1+0x30] ;  /* 0x0000300001157983 */ /* 0x000ea20000100800 */
[----:B------:R-:W-:Y:S01]  /*1ea50*/  ULDC.64 UR4, c[0x0][0xaf0] ;  /* 0x0002bc0000047ab9 */ /* 0x000fe20000000a00 */
[----:B------:R-:W0:Y:S01]  /*1ea60*/  LDC R9, c[0x0][0x430] ;  /* 0x00010c00ff097b82 */ /* 0x000e220000000800 */
[----:B------:R-:W-:Y:S01]  /*1ea70*/  ISETP.NE.U32.AND P0, PT, RZ, UR4, PT ;  /* 0x00000004ff007c0c */ /* 0x000fe2000bf05070 */
[----:B------:R-:W1:Y:S03]  /*1ea80*/  S2R R20, SR_TID.X ;  /* 0x0000000000147919 */ /* 0x000e660000002100 */
[----:B------:R-:W-:-:S13]  /*1ea90*/  ISETP.NE.AND.EX P0, PT, RZ, UR5, PT, P0 ;  /* 0x00000005ff007c0c */ /* 0x000fda000bf05300 */
[----:B------:R-:W-:Y:S01]  /*1eaa0*/  @P0 IADD3 R2, P1, R31, UR4, RZ ;  /* 0x000000041f020c10 */ /* 0x000fe2000ff3e0ff */
[----:B------:R-:W-:-:S03]  /*1eab0*/  ULDC UR4, c[0x0][0x320] ;  /* 0x0000c80000047ab9 */ /* 0x000fc60000000800 */
[----:B------:R-:W-:-:S05]  /*1eac0*/  @P0 IADD3.X R3, R32, UR5, RZ, P1, !PT ;  /* 0x0000000520030c10 */ /* 0x000fca0008ffe4ff */
[----:B------:R3:W4:Y:S01]  /*1ead0*/  @P0 LDG.E R30, desc[UR40][R2.64] ;  /* 0x00000028021e0981 */ /* 0x000722000c1e1900 */
[----:B-1----:R-:W-:-:S04]  /*1eae0*/  LOP3.LUT R20, R20, 0x7f, RZ, 0xc0, !PT ;  /* 0x0000007f14147812 */ /* 0x002fc800078ec0ff */
[----:B------:R-:W-:Y:S02]  /*1eaf0*/  SHF.R.U32.HI R35, RZ, 0x3, R20 ;  /* 0x00000003ff237819 */ /* 0x000fe40000011614 */
[----:B------:R-:W1:Y:S02]  /*1eb00*/  S2R R20, SR_TID.X ;  /* 0x0000000000147919 */ /* 0x000e640000002100 */
[----:B-1----:R-:W-:-:S05]  /*1eb10*/  IMAD.SHL.U32 R20, R20, 0x10, RZ ;  /* 0x0000001014147824 */ /* 0x002fca00078e00ff */
[----:B------:R-:W-:Y:S02]  /*1eb20*/  LOP3.LUT R20, R35, 0x70, R20, 0xf8, !PT ;  /* 0x0000007023147812 */ /* 0x000fe400078ef814 */
[----:B------:R-:W1:Y:S01]  /*1eb30*/  S2R R35, SR_TID.X ;  /* 0x0000000000237919 */ /* 0x000e620000002100 */
[----:B0-----:R-:W-:Y:S01]  /*1eb40*/  ISETP.NE.AND P1, PT, R9, 0x1, PT ;  /* 0x000000010900780c */ /* 0x001fe20003f25270 */
[----:B------:R-:W0:-:S12]  /*1eb50*/  S2R R4, SR_TID.X ;  /* 0x0000000000047919 */ /* 0x000e180000002100 */
[----:B---3--:R-:W3:Y:S08]  /*1eb60*/  @P1 LDC R3, c[0x0][0x434] ;  /* 0x00010d00ff031b82 */ /* 0x008ef00000000800 */
[----:B------:R-:W5:Y:S01]  /*1eb70*/  @P1 LDC R2, c[0x0][0x438] ;  /* 0x00010e00ff021b82 */ /* 0x000f620000000800 */
[----:B-1----:R-:W-:-:S05]  /*1eb80*/  IMAD.SHL.U32 R35, R35, 0x8, RZ ;  /* 0x0000000823237824 */ /* 0x002fca00078e00ff */
[----:B------:R-:W-:-:S04]  /*1eb90*/  LOP3.LUT R35, R35, 0x38, RZ, 0xc0, !PT ;  /* 0x0000003823237812 */ /* 0x000fc800078ec0ff */
[----:B------:R-:W-:-:S04]  /*1eba0*/  LOP3.LUT R35, R35, 0x40, RZ, 0xfc, !PT ;  /* 0x0000004023237812 */ /* 0x000fc800078efcff */
[----:B------:R-:W-:Y:S02]  /*1ebb0*/  ISETP.GE.AND P2, PT, R35, UR4, PT ;  /* 0x0000000423007c0c */ /* 0x000fe4000bf46270 */
[----:B------:R-:W1:Y:S01]  /*1ebc0*/  S2R R35, SR_TID.X ;  /* 0x0000000000237919 */ /* 0x000e620000002100 */
[----:B0-----:R-:W-:Y:S01]  /*1ebd0*/  IMAD.SHL.U32 R4, R4, 0x8, RZ ;  /* 0x0000000804047824 */ /* 0x001fe200078e00ff */
[----:B------:R-:W-:-:S04]  /*1ebe0*/  LOP3.LUT R16, R16, 0xffffffbf, RZ, 0xc0, !PT ;  /* 0xffffffbf10107812 */ /* 0x000fc800078ec0ff */
[----:B------:R-:W-:Y:S02]  /*1ebf0*/  LOP3.LUT R4, R4, 0x38, RZ, 0xc0, !PT ;  /* 0x0000003804047812 */ /* 0x000fe400078ec0ff */
[----:B------:R-:W-:Y:S02]  /*1ec00*/  SEL R8, RZ, 0xffffffff, P2 ;  /* 0xffffffffff087807 */ /* 0x000fe40001000000 */
[----:B------:R-:W-:Y:S02]  /*1ec10*/  LOP3.LUT R4, R4, 0x80, RZ, 0xfc, !PT ;  /* 0x0000008004047812 */ /* 0x000fe400078efcff */
[----:B------:R-:W-:Y:S01]  /*1ec20*/  @P2 LOP3.LUT R16, R16, 0x40, RZ, 0xfc, !PT ;  /* 0x0000004010102812 */ /* 0x000fe200078efcff */
[----:B------:R-:W-:Y:S01]  /*1ec30*/  IMAD.SHL.U32 R8, R8, 0x2, RZ ;  /* 0x0000000208087824 */ /* 0x000fe200078e00ff */
[----:B------:R-:W-:Y:S01]  /*1ec40*/  ISETP.GE.AND P2, PT, R4, UR4, PT ;  /* 0x0000000404007c0c */ /* 0x000fe2000bf46270 */
[----:B-1----:R-:W-:-:S05]  /*1ec50*/  IMAD.SHL.U32 R35, R35, 0x8, RZ ;  /* 0x0000000823237824 */ /* 0x002fca00078e00ff */
[----:B------:R-:W-:-:S04]  /*1ec60*/  LOP3.LUT R35, R35, 0x38, RZ, 0xc0, !PT ;  /* 0x0000003823237812 */ /* 0x000fc800078ec0ff */
[----:B------:R-:W-:Y:S02]  /*1ec70*/  LOP3.LUT R35, R35, 0xc0, RZ, 0xfc, !PT ;  /* 0x000000c023237812 */ /* 0x000fe400078efcff */
[----:B------:R-:W-:Y:S02]  /*1ec80*/  LOP3.LUT R16, R16, 0xffffff7f, RZ, 0xc0, !PT ;  /* 0xffffff7f10107812 */ /* 0x000fe400078ec0ff */
[----:B--2---:R-:W-:Y:S02]  /*1ec90*/  LEA R31, R21, 0xffffffc0, 0x6 ;  /* 0xffffffc0151f7811 */ /* 0x004fe400078e30ff */
[----:B------:R-:W0:Y:S03]  /*1eca0*/  S2R R21, SR_TID.X ;  /* 0x0000000000157919 */ /* 0x000e260000002100 */
[----:B------:R-:W-:-:S05]  /*1ecb0*/  IMAD.IADD R0, R20, 0x1, R31 ;  /* 0x0000000114007824 */ /* 0x000fca00078e021f */
[C---:B------:R-:W-:Y:S01]  /*1ecc0*/  ISETP.GE.AND P0, PT, R0.reuse, R26, PT ;  /* 0x0000001a0000720c */ /* 0x040fe20003f06270 */
[----:B------:R-:W-:-:S03]  /*1ecd0*/  IMAD.IADD R0, R0, 0x1, R34 ;  /* 0x0000000100007824 */ /* 0x000fc600078e0222 */
[----:B------:R-:W-:Y:S01]  /*1ece0*/  ISETP.GT.U32.OR P0, PT, R20, 0x3f, P0 ;  /* 0x0000003f1400780c */ /* 0x000fe20000704470 */
[----:B---3--:R-:W-:-:S04]  /*1ecf0*/  @P1 IMAD.HI.U32 R3, R0, R3, RZ ;  /* 0x0000000300031227 */ /* 0x008fc800078e00ff */
[----:B------:R-:W-:Y:S01]  /*1ed00*/  IMAD.MOV.U32 R6, RZ, RZ, R0 ;  /* 0x000000ffff067224 */ /* 0x000fe200078e0000 */
[----:B-----5:R-:W-:-:S07]  /*1ed10*/  @P1 SHF.R.U32.HI R6, RZ, R2, R3 ;  /* 0x00000002ff061219 */ /* 0x020fce0000011603 */
[----:B------:R-:W1:Y:S01]  /*1ed20*/  @!P0 LDC.64 R2, c[0x0][0x428] ;  /* 0x00010a00ff028b82 */ /* 0x000e620000000a00 */
[----:B0-----:R-:W-:-:S05]  /*1ed30*/  IMAD.SHL.U32 R21, R21, 0x8, RZ ;  /* 0x0000000815157824 */ /* 0x001fca00078e00ff */
        /* <DEDUP_REMOVED lines=11> */
[----:B-1----:R-:W-:-:S04]  /*1edf0*/  @!P0 IMAD R7, R35, R2, RZ ;  /* 0x0000000223078224 */ /* 0x002fc800078e02ff */
        /* <DEDUP_REMOVED lines=47> */
[----:B------:R-:W-:Y:S05]  /*1f0f0*/  BRA.DIV UR5, `(.L_x_8809) ;  /* 0x0000006205907947 */ /* 0x000fea000b800000 */
.L_x_8929:
[----:B0-----:R-:W2:Y:S01]  /*1f100*/  LDL R0, [R1+0x50] ;  /* 0x0000500001007983 */ /* 0x001ea20000100800 */
[----:B------:R-:W-:Y:S02]  /*1f110*/  ISETP.GT.U32.AND P1, PT, R20, 0x3f, PT ;  /* 0x0000003f1400780c */ /* 0x000fe40003f24070 */
[----:B------:R-:W-:Y:S02]  /*1f120*/  LOP3.LUT R16, R16, 0xfffffeff, RZ, 0xc0, !PT ;  /* 0xfffffeff10107812 */ /* 0x000fe400078ec0ff */
[----:B------:R-:W-:Y:S02]  /*1f130*/  LOP3.LUT R32, R5, R32, RZ, 0xfc, !PT ;  /* 0x0000002005207212 */ /* 0x000fe400078efcff */
[----:B------:R-:W-:-:S07]  /*1f140*/  LOP3.LUT R16, R16, 0xfffffffe, RZ, 0xc0, !PT ;  /* 0xfffffffe10107812 */ /* 0x000fce00078ec0ff */
[----:B------:R-:W-:Y:S02]  /*1f150*/  @P1 LOP3.LUT R16, R16, 0x1, RZ, 0xfc, !PT ;  /* 0x0000000110101812 */ /* 0x000fe400078efcff */
[----:B--2---:R-:W-:-:S13]  /*1f160*/  ISETP.NE.AND P0, PT, R0, 0x3, PT ;  /* 0x000000030000780c */ /* 0x004fda0003f05270 */
[----:B------:R-:W-:Y:S01]  /*1f170*/  @P0 LOP3.LUT R16, R16, 0x100, RZ, 0xfc, !PT ;  /* 0x0000010010100812 */ /* 0x000fe200078efcff */
[----:B------:R-:W-:Y:S06]  /*1f180*/  @!P0 BRA `(.L_x_8810) ;  /* 0x0000000000048947 */ /* 0x000fec0003800000 */
[----:B------:R-:W-:Y:S01]  /*1f190*/  BPT.TRAP 0x1 ;  /* 0x000000040000795c */ /* 0x000fe20000300000 */
.L_x_8810:
[----:B------:R-:W0:Y:S01]  /*1f1a0*/  S2R R0, SR_TID.X ;  /* 0x0000000000007919 */ /* 0x000e220000002100 */
        /* <DEDUP_REMOVED lines=8> */
.L_x_8930:
[----:B------:R-:W-:Y:S05]  /*1f230*/  BSYNC B0 ;  /* 0x0000000000007941 */ /* 0x000fea0003800000 */
.L_x_8811:
        /* <DEDUP_REMOVED lines=62> */
.L_x_8940:
        /* <DEDUP_REMOVED lines=10> */
.L_x_8814:
        /* <DEDUP_REMOVED lines=11> */
.L_x_8815:
        /* <DEDUP_REMOVED lines=34> */
.L_x_8817:
[----:B------:R-:W-:Y:S05]  /*1f990*/  BSYNC B6 ;  /* 0x0000000000067941 */ /* 0x000fea0003800000 */
.L_x_8816:
        /* <DEDUP_REMOVED lines=76> */
[----:B------:R-:W1:Y:S04]  /*1fe60*/  SHFL.IDX PT, R4, R3, 0x1, 0x181f ;  /* 0x00381f0003047f89 */ /* 0x000e6800000e0000 */
[----:B------:R-:W-:Y:S01]  /*1fe70*/  SHFL.IDX PT, R3, R3, 0x3, 0x181f ;  /* 0x00781f0003037f89 */ /* 0x000fe200000e0000 */
        /* <DEDUP_REMOVED lines=14> */
[----:B-1----:R0:W-:Y:S02]  /*1ff60*/  @!P0 LDGSTS.E.BYPASS.LTC128B.128 [R23+0x21400], desc[UR40][R4.64], !P1 ;  /* 0x2140000004178fae */ /* 0x0021e4000c901d68 */
.L_x_8949:
[----:B01----:R-:W-:-:S05]  /*1ff70*/  VIADD R4, R25, 0x30 ;  /* 0x0000003019047836 */ /* 0x003fca0000000000 */
[----:B------:R-:W-:Y:S01]  /*1ff80*/  ISETP.GE.AND P0, PT, R4, R2, PT ;  /* 0x000000020400720c */ /* 0x000fe20003f06270 */
[----:B------:R0:W-:-:S12]  /*1ff90*/  STL [R1+0x2c], R4 ;  /* 0x00002c0401007387 */ /* 0x0001d80000100800 */
[----:B------:R-:W-:-:S05]  /*1ffa0*/  @!P0 LEA R2, P2, R7, R0, 0x1 ;  /* 0x0000000007028211 */ /* 0x000fca00078408ff */
[----:B------:R-:W-:-:S05]  /*1ffb0*/  @!P0 IMAD.X R3, RZ, RZ, R3, P2 ;  /* 0x000000ffff038224 */ /* 0x000fca00010e0603 */
[----:B------:R-:W-:Y:S01]  /*1ffc0*/  @!PT LDS RZ, [RZ] ;  /* 0x00000000fffff984 */ /* 0x000fe20000000800 */
[----:B------:R-:W-:Y:S01]  /*1ffd0*/  @!PT LDS RZ, [RZ] ;  /* 0x00000000fffff984 */ /* 0x000fe20000000800 */
[----:B------:R-:W-:Y:S01]  /*1ffe0*/  @!PT LDS RZ, [RZ] ;  /* 0x00000000fffff984 */ /* 0x000fe20000000800 */
[----:B------:R0:W-:Y:S01]  /*1fff0*/  @!P0 LDGSTS.E.BYPASS.LTC128B.128 [R23+0x21c00], desc[UR40][R2.64], !P1 ;  /* 0x21c0000002178fae */ /* 0x0001e2000c901d68 */
[----:B------:R-:W-:Y:S01]  /*20000*/  PLOP3.LUT P0, PT, PT, PT, PT, 0x80, 0x0 ;  /* 0x000000000000781c */ /* 0x000fe20003f0f070 */
[----:B------:R-:W-:-:S12]  /*20010*/  NOP ;  /* 0x0000000000007918 */ /* 0x000fd80000000000 */
.L_x_8819:
        /* <DEDUP_REMOVED lines=28> */
.L_x_8821:
[----:B------:R-:W-:Y:S05]  /*201e0*/  BSYNC B6 ;  /* 0x0000000000067941 */ /* 0x000fea0003800000 */
.L_x_8820:
        /* <DEDUP_REMOVED lines=11> */
[----:B0-----:R-:W-:-:S04]  /*202a0*/  SHF.L.U32 R8, R8, 0x3, RZ ;  /* 0x0000000308087819 */ /* 0x001fc800000006ff */
        /* <DEDUP_REMOVED lines=179> */
.L_x_8959:
[----:B------:R-:W2:Y:S01]  /*20de0*/  LDL.LU R3, [R1+0x2c] ;  /* 0x00002c0001037983 */ /* 0x000ea20000300800 */
[----:B------:R-:W-:Y:S01]  /*20df0*/  BSSY B0, `(.L_x_8823) ;  /* 0x0000019000007945 */ /* 0x000fe20003800000 */
[----:B--2---:R-:W-:-:S13]  /*20e00*/  ISETP.GE.AND P0, PT, R3, R6, PT ;  /* 0x000000060300720c */ /* 0x004fda0003f06270 */
[----:B------:R-:W-:Y:S05]  /*20e10*/  @P0 BRA `(.L_x_8824) ;  /* 0x0000000000580947 */ /* 0x000fea0003800000 */
[----:B------:R-:W-:Y:S02]  /*20e20*/  LOP3.LUT R0, R0, 0x40, RZ, 0xc0, !PT ;  /* 0x0000004000007812 */ /* 0x000fe400078ec0ff */
[----:B------:R-:W-:Y:S02]  /*20e30*/  LOP3.LUT P6, RZ, R16, 0x800, RZ, 0xc0, !PT ;  /* 0x0000080010ff7812 */ /* 0x000fe400078cc0ff */
        /* <DEDUP_REMOVED lines=20> */
.L_x_8824:
[----:B------:R-:W-:Y:S05]  /*20f80*/  BSYNC B0 ;  /* 0x0000000000007941 */ /* 0x000fea0003800000 */
.L_x_8823:
[----:B------:R-:W-:Y:S01]  /*20f90*/  NOP ;  /* 0x0000000000007918 */ /* 0x000fe20000000000 */
[----:B------:R-:W-:-:S13]  /*20fa0*/  PLOP3.LUT P0, PT, PT, PT, PT, 0x80, 0x0 ;  /* 0x000000000000781c */ /* 0x000fda0003f0f070 */
.L_x_8825:
        /* <DEDUP_REMOVED lines=18> */
.L_x_8960:
[----:B------:R-:W-:Y:S05]  /*210d0*/  BSYNC B0 ;  /* 0x0000000000007941 */ /* 0x000fea0003800000 */
.L_x_8826:
[----:B------:R-:W2:Y:S02]  /*210e0*/  LDL R2, [R1+0x50] ;  /* 0x0000500001027983 */ /* 0x000ea40000100800 */
[----:B--2---:R-:W-:-:S13]  /*210f0*/  ISETP.NE.AND P0, PT, R2, 0x3, PT ;  /* 0x000000030200780c */ /* 0x004fda0003f05270 */
[----:B------:R-:W-:Y:S05]  /*21100*/  @!P0 BRA `(.L_x_8828) ;  /* 0x0000000000048947 */ /* 0x000fea0003800000 */
[----:B------:R-:W-:Y:S01]  /*21110*/  BPT.TRAP 0x1 ;  /* 0x000000040000795c */ /* 0x000fe20000300000 */
.L_x_8828:
[----:B-1----:R-:W-:Y:S01]  /*21120*/  SHF.L.U32 R0, R28, 0x1f, RZ ;  /* 0x0000001f1c007819 */ /* 0x002fe200000006ff */
[----:B------:R-:W-:Y:S03]  /*21130*/  BSSY B0, `(.L_x_8829) ;  /* 0x0000003000007945 */ /* 0x000fe60003800000 */
[----:B------:R-:W1:Y:S02]  /*21140*/  SYNCS.PHASECHK.TRANS64.TRYWAIT P0, [R26+URZ+0x38860], R0 ;  /* 0x038860001a0075a7 */ /* 0x000e64000800017f */
[----:B-1----:R-:W-:Y:S05]  /*21150*/  @!P0 BRA `(.L_x_8830) ;  /* 0x0000005800248947 */ /* 0x002fea0003800000 */
.L_x_8961:
[----:B------:R-:W-:Y:S05]  /*21160*/  BSYNC B0 ;  /* 0x0000000000007941 */ /* 0x000fea0003800000 */
.L_x_8829:
        /* <DEDUP_REMOVED lines=109> */
.L_x_8971:
        /* <DEDUP_REMOVED lines=34> */
.L_x_8832:
        /* <DEDUP_REMOVED lines=11> */
.L_x_8833:
        /* <DEDUP_REMOVED lines=11> */
.L_x_8848:
        /* <DEDUP_REMOVED lines=38> */
[----:B------:R-:W-:Y:S02]  /*21e20*/  ISETP.GT.AND P3, PT, R2, R33, PT ;  /* 0x000000210200720c */ /* 0x000fe40003f64270 */
[----:B--2---:R-:W-:-:S13]  /*21e30*/  ISETP.NE.AND P1, PT, R10, 0x3, PT ;  /* 0x000000030a00780c */ /* 0x004fda0003f25270 */
[----:B0-----:R-:W-:Y:S05]  /*21e40*/  @!P1 BRA `(.L_x_8836) ;  /* 0x0000000000049947 */ /* 0x001fea0003800000 */
[----:B------:R-:W-:Y:S01]  /*21e50*/  BPT.TRAP 0x1 ;  /* 0x000000040000795c */ /* 0x000fe20000300000 */
.L_x_8836:
[----:B------:R-:W-:Y:S01]  /*21e60*/  IMAD R6, R22, 0x8, R18 ;  /* 0x0000000816067824 */ /* 0x000fe200078e0212 */
[----:B------:R-:W-:Y:S01]  /*21e70*/  SHF.L.U32 R25, R28, 0x1f, RZ ;  /* 0x0000001f1c197819 */ /* 0x000fe200000006ff */
[----:B------:R-:W-:Y:S01]  /*21e80*/  BSSY B1, `(.L_x_8837) ;  /* 0x0000004000017945 */ /* 0x000fe20003800000 */
[----:B------:R-:W-:Y:S02]  /*21e90*/  SHF.R.S32.HI R9, RZ, 0x1f, R5 ;  /* 0x0000001fff097819 */ /* 0x000fe40000011405 */
[----:B------:R-:W0:Y:S02]  /*21ea0*/  SYNCS.PHASECHK.TRANS64.TRYWAIT P0, [R6+URZ+0x38840], R25 ;  /* 0x03884019060075a7 */ /* 0x000e24000800017f */
[----:B0-----:R-:W-:Y:S05]  /*21eb0*/  @!P0 BRA `(.L_x_8838) ;  /* 0x0000005400088947 */ /* 0x001fea0003800000 */
.L_x_8972:
[----:B------:R-:W-:Y:S05]  /*21ec0*/  BSYNC B1 ;  /* 0x0000000000017941 */ /* 0x000fea0003800000 */
.L_x_8837:
        /* <DEDUP_REMOVED lines=40> */
.L_x_8982:
        /* <DEDUP_REMOVED lines=8> */
.L_x_8840:
        /* <DEDUP_REMOVED lines=11> */
.L_x_8841:
[----:B------:R2:W-:Y:S01]  /*22280*/  SYNCS.ARRIVE.TRANS64.A1T0 RZ, [R6+URZ+0x38830], RZ ;  /* 0x038830ff06ff79a7 */ /* 0x0005e2000810003f */
[----:B------:R-:W-:Y:S05]  /*22290*/  @!P2 BRA `(.L_x_8842) ;  /* 0x000000000004a947 */ /* 0x000fea0003800000 */
[----:B------:R-:W-:Y:S01]  /*222a0*/  BPT.TRAP 0x1 ;  /* 0x000000040000795c */ /* 0x000fe20000300000 */
.L_x_8842:
[----:B------:R-:W3:Y:S01]  /*222b0*/  SYNCS.PHASECHK.TRANS64.TRYWAIT P0, [R6+URZ+0x38860], R25 ;  /* 0x03886019060075a7 */ /* 0x000ee2000800017f */
[----:B------:R-:W-:Y:S04]  /*222c0*/  BSSY B1, `(.L_x_8843) ;  /* 0x0000002000017945 */ /* 0x000fe80003800000 */
[----:B---3--:R-:W-:Y:S05]  /*222d0*/  @!P0 BRA `(.L_x_8844) ;  /* 0x0000005400308947 */ /* 0x008fea0003800000 */
.L_x_8983:
[----:B------:R-:W-:Y:S05]  /*222e0*/  BSYNC B1 ;  /* 0x0000000000017941 */ /* 0x000fea0003800000 */
.L_x_8843:
        /* <DEDUP_REMOVED lines=79> */
.L_x_8993:
        /* <DEDUP_REMOVED lines=25> */
.L_x_8846:
        /* <DEDUP_REMOVED lines=11> */
.L_x_8847:
[----:B------:R1:W-:Y:S01]  /*22a20*/  SYNCS.ARRIVE.TRANS64.A1T0 RZ, [R6+URZ+0x38850], RZ ;  /* 0x038850ff06ff79a7 */ /* 0x0003e2000810003f */
[----:B------:R-:W-:Y:S05]  /*22a30*/  @P3 BRA `(.L_x_8848) ;  /* 0xfffffff000603947 */ /* 0x000fea000383ffff */
.L_x_8835:
[----:B------:R-:W-:Y:S05]  /*22a40*/  BSYNC B0 ;  /* 0x0000000000007941 */ /* 0x000fea0003800000 */
.L_x_8834:
        /* <DEDUP_REMOVED lines=21> */
.L_x_8850:
[----:B------:R-:W-:Y:S05]  /*22ba0*/  BSYNC B0 ;  /* 0x0000000000007941 */ /* 0x000fea0003800000 */
.L_x_8849:
[----:B------:R-:W-:-:S07]  /*22bb0*/  SEL R22, R22, RZ, P0 ;  /* 0x000000ff16167207 */ /* 0x000fce0000000000 */
.L_x_8803:
[----:B------:R-:W-:Y:S05]  /*22bc0*/  BSYNC B7 ;  /* 0x0000000000077941 */ /* 0x000fea0003800000 */
.L_x_8801:
        /* <DEDUP_REMOVED lines=8> */
[----:B---3--:R3:W4:Y:S01]  /*22c50*/  LDS.128 R24, [R18+0x388d0] ;  /* 0x0388d00012187984 */ /* 0x0087220000000c00 */
[----:B------:R-:W-:Y:S06]  /*22c60*/  BAR.ARV 0x4, 0x180 ;  /* 0x0106000000007b1d */ /* 0x000fec0000002000 */
[----:B------:R-:W-:Y:S05]  /*22c70*/  BRA `(.L_x_8852) ;  /* 0x0000000c00d87947 */ /* 0x000fea0003800000 */
.L_x_8851:
        /* <DEDUP_REMOVED lines=14> */
[----:B---3--:R-:W-:Y:S01]  /*22d60*/  IMAD.MOV.U32 R25, RZ, RZ, RZ ;  /* 0x000000ffff197224 */ /* 0x008fe200078e00ff */
[C---:B------:R-:W-:Y:S01]  /*22d70*/  ISETP.GE.U32.AND P2, PT, R8.reuse, 0x2, PT ;  /* 0x000000020800780c */ /* 0x040fe20003f46070 */
[----:B------:R-:W-:Y:S01]  /*22d80*/  IMAD.MOV.U32 R5, RZ, RZ, RZ ;  /* 0x000000ffff057224 */ /* 0x000fe200078e00ff */
[C---:B------:R-:W-:Y:S01]  /*22d90*/  ISETP.GE.U32.AND P3, PT, R8.reuse, 0x4, PT ;  /* 0x000000040800780c */ /* 0x040fe20003f66070 */
[----:B------:R-:W-:Y:S01]  /*22da0*/  SHFL.IDX PT, R0, R24, RZ, 0x1f ;  /* 0x00001fff18007589 */ /* 0x000fe200000e0000 */
[C---:B------:R-:W-:Y:S02]  /*22db0*/  ISETP.GE.U32.AND P4, PT, R8.reuse, 0x8, PT ;  /* 0x000000080800780c */ /* 0x040fe40003f86070 */
[----:B------:R-:W-:Y:S01]  /*22dc0*/  ISETP.GE.U32.AND P5, PT, R8, 0x10, PT ;  /* 0x000000100800780c */ /* 0x000fe20003fa6070 */
[----:B-12---:R0:W-:Y:S02]  /*22dd0*/  SHFL.IDX PT, R6, R24, 0x1, 0x1f ;  /* 0x00201f0018067f89 */ /* 0x0061e400000e0000 */
        /* <DEDUP_REMOVED lines=21> */
.L_x_9003:
[----:B------:R-:W-:Y:S02]  /*22f30*/  ULDC UR4, c[0x0][0xd38] ;  /* 0x00034e0000047ab9 */ /* 0x000fe40000000800 */
[----:B------:R-:W-:-:S04]  /*22f40*/  IMAD.U32 R4, RZ, RZ, UR4 ;  /* 0x00000004ff047e24 */ /* 0x000fc8000f8e00ff */
[----:B-1----:R-:W-:-:S04]  /*22f50*/  IMAD R3, R14, R4, RZ ;  /* 0x000000040e037224 */ /* 0x002fc800078e02ff */
[----:B------:R-:W-:-:S05]  /*22f60*/  IMAD.IADD R6, R6, 0x1, R3 ;  /* 0x0000000106067824 */ /* 0x000fca00078e0203 */
[----:B------:R-:W-:-:S13]  /*22f70*/  ISETP.GT.AND P6, PT, R6, R0, PT ;  /* 0x000000000600720c */ /* 0x000fda0003fc4270 */
[----:B------:R-:W-:Y:S05]  /*22f80*/  @P6 BRA `(.L_x_8854) ;  /* 0x0000000000a46947 */ /* 0x000fea0003800000 */
.L_x_8857:
        /* <DEDUP_REMOVED lines=35> */
.L_x_9011:
[----:B------:R-:W-:Y:S02]  /*231c0*/  ULDC UR4, c[0x0][0xd38] ;  /* 0x00034e0000047ab9 */ /* 0x000fe40000000800 */
[----:B------:R-:W-:-:S04]  /*231d0*/  IMAD.U32 R4, RZ, RZ, UR4 ;  /* 0x00000004ff047e24 */ /* 0x000fc8000f8e00ff */
[----:B-1----:R-:W-:-:S04]  /*231e0*/  IMAD R3, R14, R4, RZ ;  /* 0x000000040e037224 */ /* 0x002fc800078e02ff */
[----:B------:R-:W-:-:S05]  /*231f0*/  IMAD.IADD R6, R3, 0x1, R6 ;  /* 0x0000000103067824 */ /* 0x000fca00078e0206 */
[----:B------:R-:W-:-:S13]  /*23200*/  ISETP.GT.AND P6, PT, R6, R0, PT ;  /* 0x000000000600720c */ /* 0x000fda0003fc4270 */
[----:B------:R-:W-:Y:S05]  /*23210*/  @!P6 BRA `(.L_x_8857) ;  /* 0xfffffffc005ce947 */ /* 0x000fea000383ffff */
.L_x_8854:
        /* <DEDUP_REMOVED lines=10> */
.L_x_9016:
[----:B------:R-:W-:-:S13]  /*232c0*/  ISETP.NE.AND P0, PT, R3, RZ, PT ;  /* 0x000000ff0300720c */ /* 0x000fda0003f05270 */
[----:B------:R-:W-:Y:S05]  /*232d0*/  @!P0 BRA `(.L_x_8859) ;  /* 0x0000000000108947 */ /* 0x000fea0003800000 */
[----:B------:R-:W-:Y:S01]  /*232e0*/  UMOV UR4, 0xffffffff ;  /* 0xffffffff00047882 */ /* 0x000fe20000000000 */
[----:B------:R-:W-:Y:S02]  /*232f0*/  VIADD R12, R7, 0xffffffff ;  /* 0xffffffff070c7836 */ /* 0x000fe40000000000 */
[----:B------:R-:W-:Y:S05]  /*23300*/  BRA.DIV UR4, `(.L_x_8860) ;  /* 0x0000005604647947 */ /* 0x000fea000b800000 */
[----:B------:R4:W0:Y:S02]  /*23310*/  SHFL.IDX PT, R24, R2, R12, 0x1f ;  /* 0x00001f0c02187589 */ /* 0x00082400000e0000 */
.L_x_8859:
        /* <DEDUP_REMOVED lines=25> */
[----:B------:R-:W-:-:S02]  /*234b0*/  @!P1 IMAD.IADD R9, R9, 0x1, -R4 ;  /* 0x0000000109099824 */ /* 0x000fc400078e0a04 */
[----:B------:R-:W-:Y:S01]  /*234c0*/  @!P1 VIADD R7, R7, 0x1 ;  /* 0x0000000107079836 */ /* 0x000fe20000000000 */
[----:B------:R-:W-:Y:S02]  /*234d0*/  ISETP.NE.AND P1, PT, R25, RZ, PT ;  /* 0x000000ff1900720c */ /* 0x000fe40003f25270 */
[----:B------:R-:W-:Y:S02]  /*234e0*/  ISETP.GE.U32.AND P0, PT, R9, R4, PT ;  /* 0x000000040900720c */ /* 0x000fe40003f06070 */
[----:B------:R-:W-:Y:S01]  /*234f0*/  IABS R4, R5 ;  /* 0x0000000500047213 */ /* 0x000fe20000000000 */
[----:B0-----:R-:W-:-:S04]  /*23500*/  IMAD.MOV R9, RZ, RZ, -R3 ;  /* 0x000000ffff097224 */ /* 0x001fc800078e0a03 */
[----:B------:R-:W-:Y:S02]  /*23510*/  IMAD.MOV R4, RZ, RZ, -R4 ;  /* 0x000000ffff047224 */ /* 0x000fe400078e0a04 */
[----:B------:R-:W-:-:S04]  /*23520*/  IMAD R9, R9, R6, RZ ;  /* 0x0000000609097224 */ /* 0x000fc800078e02ff */
[----:B------:R-:W-:Y:S01]  /*23530*/  IMAD.HI.U32 R2, R3, R9, R2 ;  /* 0x0000000903027227 */ /* 0x000fe200078e0002 */
[----:B------:R-:W-:-:S03]  /*23540*/  LOP3.LUT R3, R0, R25, RZ, 0x3c, !PT ;  /* 0x0000001900037212 */ /* 0x000fc600078e3cff */
[----:B------:R-:W-:Y:S01]  /*23550*/  @P0 VIADD R7, R7, 0x1 ;  /* 0x0000000107070836 */ /* 0x000fe20000000000 */
        /* <DEDUP_REMOVED lines=23> */
.L_x_8861:
        /* <DEDUP_REMOVED lines=61> */
.L_x_8862:
[----:B------:R-:W-:-:S04]  /*23aa0*/  LOP3.LUT R2, RZ, R2, RZ, 0x33, !PT ;  /* 0x00000002ff027212 */ /* 0x000fc800078e33ff */
[----:B------:R-:W-:Y:S01]  /*23ab0*/  IADD3 R25, R25, R2, RZ ;  /* 0x0000000219197210 */ /* 0x000fe20007ffe0ff */
[----:B------:R-:W-:Y:S06]  /*23ac0*/  BRA `(.L_x_8863) ;  /* 0x00000000001c7947 */ /* 0x000fec0003800000 */
.L_x_8855:
[----:B------:R-:W-:Y:S01]  /*23ad0*/  UMOV UR4, URZ ;  /* 0x0000003f00047c82 */ /* 0x000fe20008000000 */
[----:B------:R-:W-:Y:S01]  /*23ae0*/  UMOV UR5, URZ ;  /* 0x0000003f00057c82 */ /* 0x000fe20008000000 */
[----:B------:R-:W-:Y:S01]  /*23af0*/  ULDC UR6, c[0x0][0xd3c] ;  /* 0x00034f0000067ab9 */ /* 0x000fe20000000800 */
[----:B------:R-:W-:Y:S02]  /*23b00*/  IMAD.MOV.U32 R24, RZ, RZ, R0 ;  /* 0x000000ffff187224 */ /* 0x000fe400078e0000 */
[----:B------:R-:W-:Y:S02]  /*23b10*/  IMAD.U32 R25, RZ, RZ, UR4 ;  /* 0x00000004ff197e24 */ /* 0x000fe4000f8e00ff */
[----:B------:R-:W-:Y:S02]  /*23b20*/  IMAD.U32 R26, RZ, RZ, UR5 ;  /* 0x00000005ff1a7e24 */ /* 0x000fe4000f8e00ff */
[----:B------:R-:W-:-:S07]  /*23b30*/  IMAD.U32 R27, RZ, RZ, UR6 ;  /* 0x00000006ff1b7e24 */ /* 0x000fce000f8e00ff */
.L_x_8863:
        /* <DEDUP_REMOVED lines=10> */
.L_x_8852:
[----:B------:R-:W-:Y:S02]  /*23be0*/  ULDC UR4, c[0x0][0xd3c] ;  /* 0x00034f0000047ab9 */ /* 0x000fe40000000800 */
[----:B----4-:R-:W-:-:S13]  /*23bf0*/  ISETP.GE.AND P0, PT, R27, UR4, PT ;  /* 0x000000041b007c0c */ /* 0x010fda000bf06270 */
[----:B------:R-:W-:Y:S05]  /*23c00*/  @!P0 BRA `(.L_x_8864) ;  /* 0xffffff8000c48947 */ /* 0x000fea000383ffff */
[----:B------:R-:W-:Y:S05]  /*23c10*/  BSYNC B8 ;  /* 0x0000000000087941 */ /* 0x000fea0003800000 */
.L_x_8747:
[----:B------:R-:W4:Y:S01]  /*23c20*/  LDL.LU R0, [R1+0x34] ;  /* 0x0000340001007983 */ /* 0x000f220000300800 */
[----:B------:R-:W-:Y:S01]  /*23c30*/  BSSY B0, `(.L_x_8865) ;  /* 0x000000b000007945 */ /* 0x000fe20003800000 */
[----:B0-----:R-:W0:Y:S01]  /*23c40*/  S2R R5, SR_CgaCtaId ;  /* 0x0000000000057919 */ /* 0x001e220000008800 */
[----:B----4-:R-:W-:-:S05]  /*23c50*/  VIADD R0, R0, 0x1 ;  /* 0x0000000100007836 */ /* 0x010fca0000000000 */
        /* <DEDUP_REMOVED lines=8> */
.L_x_9019:
[----:B------:R-:W-:Y:S05]  /*23ce0*/  BSYNC B0 ;  /* 0x0000000000007941 */ /* 0x000fea0003800000 */
.L_x_8865:
[----:B------:R-:W-:-:S03]  /*23cf0*/  UMOV UR4, 0xffffffff ;  /* 0xffffffff00047882 */ /* 0x000fc60000000000 */
[----:B------:R-:W-:Y:S05]  /*23d00*/  BRA.DIV UR4, `(.L_x_8867) ;  /* 0x0000004e04207947 */ /* 0x000fea000b800000 */
[----:B0-----:R-:W0:Y:S02]  /*23d10*/  S2R R0, SR_TID.X ;  /* 0x0000000000007919 */ /* 0x001e240000002100 */
[----:B0-----:R-:W-:-:S04]  /*23d20*/  SHF.R.U32.HI R0, RZ, 0x5, R0 ;  /* 0x00000005ff007819 */ /* 0x001fc80000011600 */
[----:B------:R-:W-:-:S05]  /*23d30*/  LOP3.LUT R0, R0, 0x3, RZ, 0xc0, !PT ;  /* 0x0000000300007812 */ /* 0x000fca00078ec0ff */
[----:B------:R0:W1:Y:S02]  /*23d40*/  SHFL.IDX PT, R14, R0, RZ, 0x1f ;  /* 0x00001fff000e7589 */ /* 0x00006400000e0000 */
.L_x_9022:
[----:B-1----:R-:W-:-:S13]  /*23d50*/  ISETP.NE.AND P0, PT, R14, RZ, PT ;  /* 0x000000ff0e00720c */ /* 0x002fda0003f05270 */
[----:B------:R-:W-:Y:S05]  /*23d60*/  @P0 BRA `(.L_x_8589) ;  /* 0x0000000000880947 */ /* 0x000fea0003800000 */
[----:B------:R-:W-:-:S03]  /*23d70*/  UMOV UR4, 0xffffffff ;  /* 0xffffffff00047882 */ /* 0x000fc60000000000 */
[----:B------:R-:W-:Y:S05]  /*23d80*/  BRA.DIV UR4, `(.L_x_8868) ;  /* 0x0000004e04347947 */ /* 0x000fea000b800000 */
[----:B------:R-:W-:-:S13]  /*23d90*/  ELECT P6, URZ, PT ;  /* 0x00000000003f782f */ /* 0x000fda00038c0000 */
.L_x_9025:
[----:B------:R-:W-:Y:S05]  /*23da0*/  @!P6 BRA `(.L_x_8589) ;  /* 0x000000000078e947 */ /* 0x000fea0003800000 */
[----:B0-----:R-:W4:Y:S02]  /*23db0*/  LDL.LU R0, [R1+0x10] ;  /* 0x0000100001007983 */ /* 0x001f240000300800 */
[----:B----4-:R-:W-:-:S04]  /*23dc0*/  LOP3.LUT R0, R0, 0x2, RZ, 0xfc, !PT ;  /* 0x0000000200007812 */ /* 0x010fc800078efcff */
[----:B------:R-:W-:-:S13]  /*23dd0*/  ISETP.NE.AND P0, PT, R0, 0x3, PT ;  /* 0x000000030000780c */ /* 0x000fda0003f05270 */
[----:B------:R-:W-:Y:S05]  /*23de0*/  @!P0 BRA `(.L_x_8869) ;  /* 0x0000000000048947 */ /* 0x000fea0003800000 */
[----:B------:R-:W-:Y:S01]  /*23df0*/  BPT.TRAP 0x1 ;  /* 0x000000040000795c */ /* 0x000fe20000300000 */
.L_x_8869:
[----:B------:R-:W-:Y:S01]  /*23e00*/  IMAD R5, R22, 0x8, R7 ;  /* 0x0000000816057824 */ /* 0x000fe200078e0207 */
[----:B------:R-:W-:Y:S01]  /*23e10*/  SHF.L.U32 R0, R28, 0x1f, RZ ;  /* 0x0000001f1c007819 */ /* 0x000fe200000006ff */
[----:B------:R-:W-:-:S03]  /*23e20*/  VIADD R22, R22, 0x1 ;  /* 0x0000000116167836 */ /* 0x000fc60000000000 */
[----:B------:R-:W0:Y:S02]  /*23e30*/  SYNCS.PHASECHK.TRANS64.TRYWAIT P1, [R5+URZ+0x38840], R0 ;  /* 0x03884000050075a7 */ /* 0x000e24000802017f */
[----:B------:R-:W-:-:S04]  /*23e40*/  ISETP.NE.AND P2, PT, R22, 0x2, PT ;  /* 0x000000021600780c */ /* 0x000fc80003f45270 */
[----:B------:R-:W-:Y:S01]  /*23e50*/  SEL R3, RZ, 0x1, P2 ;  /* 0x00000001ff037807 */ /* 0x000fe20001000000 */
[----:B0-----:R-:W-:Y:S08]  /*23e60*/  @!P1 BRA `(.L_x_8870) ;  /* 0x0000004c001c9947 */ /* 0x001ff00003800000 */
.L_x_9026:
[----:B------:R-:W-:Y:S02]  /*23e70*/  SEL R22, R22, RZ, P2 ;  /* 0x000000ff16167207 */ /* 0x000fe40001000000 */
[----:B------:R-:W-:Y:S01]  /*23e80*/  LOP3.LUT R2, R28, R3, RZ, 0x3c, !PT ;  /* 0x000000031c027212 */ /* 0x000fe200078e3cff */
[----:B------:R-:W-:Y:S06]  /*23e90*/  @!P0 BRA `(.L_x_8871) ;  /* 0x0000000000048947 */ /* 0x000fec0003800000 */
[----:B------:R-:W-:Y:S01]  /*23ea0*/  BPT.TRAP 0x1 ;  /* 0x000000040000795c */ /* 0x000fe20000300000 */
.L_x_8871:
[----:B------:R-:W-:Y:S01]  /*23eb0*/  IMAD R3, R22, 0x8, R7 ;  /* 0x0000000816037824 */ /* 0x000fe200078e0207 */
[----:B------:R-:W-:-:S04]  /*23ec0*/  SHF.L.U32 R2, R2, 0x1f, RZ ;  /* 0x0000001f02027819 */ /* 0x000fc800000006ff */
[----:B------:R-:W1:Y:S02]  /*23ed0*/  SYNCS.PHASECHK.TRANS64.TRYWAIT P1, [R3+URZ+0x38840], R2 ;  /* 0x03884002030075a7 */ /* 0x000e64000802017f */
[----:B-1----:R-:W-:Y:S05]  /*23ee0*/  @!P1 BRA `(.L_x_8872) ;  /* 0x0000004c00109947 */ /* 0x002fea0003800000 */
.L_x_9027:
[----:B------:R-:W-:Y:S05]  /*23ef0*/  @!P0 BRA `(.L_x_8873) ;  /* 0x0000000000048947 */ /* 0x000fea0003800000 */
[----:B------:R-:W-:Y:S01]  /*23f00*/  BPT.TRAP 0x1 ;  /* 0x000000040000795c */ /* 0x000fe20000300000 */
.L_x_8873:
[----:B------:R-:W4:Y:S02]  /*23f10*/  SYNCS.PHASECHK.TRANS64.TRYWAIT P1, [R5+URZ+0x38860], R0 ;  /* 0x03886000050075a7 */ /* 0x000f24000802017f */
[----:B----4-:R-:W-:Y:S05]  /*23f20*/  @!P1 BRA `(.L_x_8874) ;  /* 0x0000004c00149947 */ /* 0x010fea0003800000 */
.L_x_9028:
[----:B------:R-:W-:Y:S05]  /*23f30*/  @!P0 BRA `(.L_x_8875) ;  /* 0x0000000000048947 */ /* 0x000fea0003800000 */
[----:B------:R-:W-:Y:S01]  /*23f40*/  BPT.TRAP 0x1 ;  /* 0x000000040000795c */ /* 0x000fe20000300000 */
.L_x_8875:
[----:B------:R0:W0:Y:S02]  /*23f50*/  SYNCS.PHASECHK.TRANS64.TRYWAIT P0, [R3+URZ+0x38860], R2 ;  /* 0x03886002030075a7 */ /* 0x000024000800017f */
[----:B0-----:R-:W-:Y:S05]  /*23f60*/  @!P0 NANOSLEEP.SYNCS 0x989680 ;  /* 0x009896800000895d */ /* 0x001fea0003900000 */
[----:B------:R-:W0:Y:S02]  /*23f70*/  @!P0 SYNCS.PHASECHK.TRANS64 P0, [R3+URZ+0x38860], R2 ;  /* 0x03886002030085a7 */ /* 0x000e24000800007f */
[----:B0-----:R-:W-:Y:S05]  /*23f80*/  @!P0 BRA `(.L_x_8875) ;  /* 0xfffffffc00f08947 */ /* 0x001fea000383ffff */
.L_x_8589:
[----:B------:R-:W-:Y:S05]  /*23f90*/  BSYNC B9 ;  /* 0x0000000000097941 */ /* 0x000fea0003800000 */
.L_x_8586:
[----:B------:R-:W-:Y:S05]  /*23fa0*/  EXIT ;  /* 0x000000000000794d */ /* 0x000fea0003800000 */
.L_x_8607:
[----:B0-----:R0:W1:Y:S02]  /*23fb0*/  SYNCS.PHASECHK.TRANS64.TRYWAIT P5, [R61+URZ+0x38890], R68 ;  /* 0x038890443d0075a7 */ /* 0x00106400080a017f */
[----:B-1----:R-:W-:Y:S05]  /*23fc0*/  @!P5 NANOSLEEP.SYNCS 0x989680 ;  /* 0x009896800000d95d */ /* 0x002fea0003900000 */
[----:B------:R-:W1:Y:S02]  /*23fd0*/  @!P5 SYNCS.PHASECHK.TRANS64 P5, [R61+URZ+0x38890], R68 ;  /* 0x038890443d00d5a7 */ /* 0x000e6400080a007f */
[----:B-1----:R-:W-:Y:S05]  /*23fe0*/  @!P5 BRA `(.L_x_8607) ;  /* 0xfffffffc00f0d947 */ /* 0x002fea000383ffff */
[----:B------:R-:W-:Y:S05]  /*23ff0*/  BRA `(.L_x_8876) ;  /* 0xfffffdf000987947 */ /* 0x000fea000383ffff */
.L_x_8608:
        /* <DEDUP_REMOVED lines=8> */
.L_x_8878:
[----:B------:R-:W-:Y:S05]  /*24080*/  BSYNC B1 ;  /* 0x0000000000017941 */ /* 0x000fea0003800000 */
.L_x_8877:
        /* <DEDUP_REMOVED lines=8> */
.L_x_8879:
[----:B------:R-:W-:Y:S01]  /*24110*/  IMAD.MOV.U32 R73, RZ, RZ, R14 ;  /* 0x000000ffff497224 */ /* 0x000fe200078e000e */
[----:B------:R-:W-:Y:S06]  /*24120*/  BRA `(.L_x_8880) ;  /* 0xfffffdf000607947 */ /* 0x000fec000383ffff */
.L_x_8618:
[----:B0-----:R0:W1:Y:S02]  /*24130*/  SYNCS.PHASECHK.TRANS64.TRYWAIT P6, [R61+URZ+0x38890], R68 ;  /* 0x038890443d0075a7 */ /* 0x00106400080c017f */
[----:B-1----:R-:W-:Y:S05]  /*24140*/  @!P6 NANOSLEEP.SYNCS 0x989680 ;  /* 0x009896800000e95d */ /* 0x002fea0003900000 */
[----:B------:R-:W1:Y:S02]  /*24150*/  @!P6 SYNCS.PHASECHK.TRANS64 P6, [R61+URZ+0x38890], R68 ;  /* 0x038890443d00e5a7 */ /* 0x000e6400080c007f */
[----:B-1----:R-:W-:Y:S05]  /*24160*/  @!P6 BRA `(.L_x_8618) ;  /* 0xfffffffc00f0e947 */ /* 0x002fea000383ffff */
[----:B------:R-:W-:Y:S05]  /*24170*/  BRA `(.L_x_8881) ;  /* 0xfffffdf800c47947 */ /* 0x000fea000383ffff */
.L_x_8619:
        /* <DEDUP_REMOVED lines=8> */
.L_x_8883:
[----:B------:R-:W-:Y:S05]  /*24200*/  BSYNC B1 ;  /* 0x0000000000017941 */ /* 0x000fea0003800000 */
.L_x_8882:
        /* <DEDUP_REMOVED lines=8> */
.L_x_8884:
[----:B------:R-:W-:Y:S01]  /*24290*/  IMAD.MOV.U32 R70, RZ, RZ, R14 ;  /* 0x000000ffff467224 */ /* 0x000fe200078e000e */
[----:B------:R-:W-:Y:S06]  /*242a0*/  BRA `(.L_x_8885) ;  /* 0xfffffdf8008c7947 */ /* 0x000fec000383ffff */
.L_x_8624:
[----:B-1----:R1:W2:Y:S02]  /*242b0*/  SYNCS.PHASECHK.TRANS64.TRYWAIT P4, [R61+URZ+0x38890], R68 ;  /* 0x038890443d0075a7 */ /* 0x0022a4000808017f */
[----:B--2---:R-:W-:Y:S05]  /*242c0*/  @!P4 NANOSLEEP.SYNCS 0x989680 ;  /* 0x009896800000c95d */ /* 0x004fea0003900000 */
[----:B------:R-:W2:Y:S02]  /*242d0*/  @!P4 SYNCS.PHASECHK.TRANS64 P4, [R61+URZ+0x38890], R68 ;  /* 0x038890443d00c5a7 */ /* 0x000ea4000808007f */
[----:B--2---:R-:W-:Y:S05]  /*242e0*/  @!P4 BRA `(.L_x_8624) ;  /* 0xfffffffc00f0c947 */ /* 0x004fea000383ffff */
[----:B------:R-:W-:Y:S05]  /*242f0*/  BRA `(.L_x_8886) ;  /* 0xfffffe00008c7947 */ /* 0x000fea000383ffff */
.L_x_8625:
[----:B------:R-:W-:Y:S01]  /*24300*/  BSSY B1, `(.L_x_8887) ;  /* 0x0000007000017945 */ /* 0x000fe20003800000 */
[----:B------:R-:W-:Y:S02]  /*24310*/  IMAD.MOV.U32 R12, RZ, RZ, RZ ;  /* 0x000000ffff0c7224 */ /* 0x000fe400078e00ff */
[----:B------:R-:W-:Y:S02]  /*24320*/  IMAD.MOV.U32 R11, RZ, RZ, 0x1c1f ;  /* 0x00001c1fff0b7424 */ /* 0x000fe400078e00ff */
[----:B------:R-:W-:-:S07]  /*24330*/  IMAD.MOV.U32 R15, RZ, RZ, -0x1 ;  /* 0xffffffffff0f7424 */ /* 0x000fce00078e00ff */
[----:B-1----:R-:W-:Y:S05]  /*24340*/  WARPSYNC.COLLECTIVE R15, `(.L_x_8888) ;  /* 0x000000000f087348 */ /* 0x002fea0003c00000 */
[----:B------:R0:W2:Y:S02]  /*24350*/  SHFL.IDX P6, R14, R13, R12, R11 ;  /* 0x0000000c0d0e7389 */ /* 0x0000a400000c000b */
[----:B012---:R-:W-:Y:S01]  /*24360*/  ENDCOLLECTIVE ;  /* 0x000000000000791b */ /* 0x007fe20003800000 */
.L_x_8888:
[----:B------:R-:W-:Y:S05]  /*24370*/  BSYNC B1 ;  /* 0x0000000000017941 */ /* 0x000fea0003800000 */
.L_x_8887:
        /* <DEDUP_REMOVED lines=8> */
.L_x_8889:
[----:B------:R-:W-:Y:S05]  /*24400*/  BRA `(.L_x_8890) ;  /* 0xfffffe0000ac7947 */ /* 0x000fea000383ffff */
.L_x_8629:
[----:B-1----:R1:W2:Y:S02]  /*24410*/  SYNCS.PHASECHK.TRANS64.TRYWAIT P3, [R61+URZ+0x388b0], R68 ;  /* 0x0388b0443d0075a7 */ /* 0x0022a4000806017f */
[----:B--2---:R-:W-:Y:S05]  /*24420*/  @!P3 NANOSLEEP.SYNCS 0x989680 ;  /* 0x009896800000b95d */ /* 0x004fea0003900000 */
[----:B------:R-:W2:Y:S02]  /*24430*/  @!P3 SYNCS.PHASECHK.TRANS64 P3, [R61+URZ+0x388b0], R68 ;  /* 0x0388b0443d00b5a7 */ /* 0x000ea4000806007f */
[----:B--2---:R-:W-:Y:S05]  /*24440*/  @!P3 BRA `(.L_x_8629) ;  /* 0xfffffffc00f0b947 */ /* 0x004fea000383ffff */
[----:B------:R-:W-:Y:S05]  /*24450*/  BRA `(.L_x_8891) ;  /* 0xfffffe0400387947 */ /* 0x000fea000383ffff */
.L_x_8658:
        /* <DEDUP_REMOVED lines=8> */
.L_x_8893:
[----:B------:R-:W-:Y:S05]  /*244e0*/  BSYNC B1 ;  /* 0x0000000000017941 */ /* 0x000fea0003800000 */
.L_x_8892:
        /* <DEDUP_REMOVED lines=8> */
.L_x_8894:
[----:B------:R-:W-:Y:S02]  /*24570*/  IMAD.MOV.U32 R13, RZ, RZ, R31 ;  /* 0x000000ffff0d7224 */ /* 0x000fe400078e001f */
[----:B------:R-:W-:-:S07]  /*24580*/  IMAD.MOV.U32 R5, RZ, RZ, R14 ;  /* 0x000000ffff057224 */ /* 0x000fce00078e000e */
[----:B------:R-:W-:Y:S05]  /*24590*/  WARPSYNC.COLLECTIVE R15, `(.L_x_8895) ;  /* 0x000000000f087348 */ /* 0x000fea0003c00000 */
[----:B------:R0:W1:Y:S02]  /*245a0*/  SHFL.IDX P6, R14, R13, R12, R11 ;  /* 0x0000000c0d0e7389 */ /* 0x00006400000c000b */
[----:B01----:R-:W-:Y:S01]  /*245b0*/  ENDCOLLECTIVE ;  /* 0x000000000000791b */ /* 0x003fe20003800000 */
.L_x_8895:
[----:B------:R-:W-:Y:S02]  /*245c0*/  IMAD.MOV.U32 R13, RZ, RZ, R30 ;  /* 0x000000ffff0d7224 */ /* 0x000fe400078e001e */
[----:B------:R-:W-:-:S07]  /*245d0*/  IMAD.MOV.U32 R8, RZ, RZ, R14 ;  /* 0x000000ffff087224 */ /* 0x000fce00078e000e */
[----:B------:R-:W-:Y:S05]  /*245e0*/  WARPSYNC.COLLECTIVE R15, `(.L_x_8896) ;  /* 0x000000000f087348 */ /* 0x000fea0003c00000 */
[----:B------:R0:W1:Y:S02]  /*245f0*/  SHFL.IDX P6, R14, R13, R12, R11 ;  /* 0x0000000c0d0e7389 */ /* 0x00006400000c000b */
[----:B01----:R-:W-:Y:S01]  /*24600*/  ENDCOLLECTIVE ;  /* 0x000000000000791b */ /* 0x003fe20003800000 */
.L_x_8896:
[----:B------:R-:W-:Y:S01]  /*24610*/  IMAD.MOV.U32 R6, RZ, RZ, R14 ;  /* 0x000000ffff067224 */ /* 0x000fe200078e000e */
[----:B------:R-:W-:Y:S06]  /*24620*/  BRA `(.L_x_8897) ;  /* 0xfffffe3c00187947 */ /* 0x000fec000383ffff */
.L_x_8661:
[----:B------:R-:W-:Y:S01]  /*24630*/  BSSY B1, `(.L_x_8898) ;  /* 0x0000008000017945 */ /* 0x000fe20003800000 */
[----:B------:R-:W-:Y:S02]  /*24640*/  IMAD.MOV.U32 R13, RZ, RZ, R10 ;  /* 0x000000ffff0d7224 */ /* 0x000fe400078e000a */
[----:B------:R-:W-:Y:S02]  /*24650*/  IMAD.MOV.U32 R12, RZ, RZ, 0x1 ;  /* 0x00000001ff0c7424 */ /* 0x000fe400078e00ff */
[----:B------:R-:W-:Y:S02]  /*24660*/  IMAD.MOV.U32 R11, RZ, RZ, 0x1c1f ;  /* 0x00001c1fff0b7424 */ /* 0x000fe400078e00ff */
[----:B------:R-:W-:-:S07]  /*24670*/  IMAD.MOV.U32 R15, RZ, RZ, -0x1 ;  /* 0xffffffffff0f7424 */ /* 0x000fce00078e00ff */
[----:B-1-34-:R-:W-:Y:S05]  /*24680*/  WARPSYNC.COLLECTIVE R15, `(.L_x_8899) ;  /* 0x000000000f087348 */ /* 0x01afea0003c00000 */
[----:B------:R0:W2:Y:S02]  /*24690*/  SHFL.IDX P6, R14, R13, R12, R11 ;  /* 0x0000000c0d0e7389 */ /* 0x0000a400000c000b */
[----:B01234-:R-:W-:Y:S01]  /*246a0*/  ENDCOLLECTIVE ;  /* 0x000000000000791b */ /* 0x01ffe20003800000 */
.L_x_8899:
[----:B------:R-:W-:Y:S05]  /*246b0*/  BSYNC B1 ;  /* 0x0000000000017941 */ /* 0x000fea0003800000 */
.L_x_8898:
        /* <DEDUP_REMOVED lines=8> */
.L_x_8900:
[----:B------:R-:W-:Y:S02]  /*24740*/  IMAD.MOV.U32 R13, RZ, RZ, R31 ;  /* 0x000000ffff0d7224 */ /* 0x000fe400078e001f */
[----:B------:R-:W-:-:S07]  /*24750*/  IMAD.MOV.U32 R4, RZ, RZ, R14 ;  /* 0x000000ffff047224 */ /* 0x000fce00078e000e */
[----:B------:R-:W-:Y:S05]  /*24760*/  WARPSYNC.COLLECTIVE R15, `(.L_x_8901) ;  /* 0x000000000f087348 */ /* 0x000fea0003c00000 */
[----:B------:R0:W1:Y:S02]  /*24770*/  SHFL.IDX P6, R14, R13, R12, R11 ;  /* 0x0000000c0d0e7389 */ /* 0x00006400000c000b */
[----:B01----:R-:W-:Y:S01]  /*24780*/  ENDCOLLECTIVE ;  /* 0x000000000000791b */ /* 0x003fe20003800000 */
.L_x_8901:
[----:B------:R-:W-:Y:S02]  /*24790*/  IMAD.MOV.U32 R13, RZ, RZ, R30 ;  /* 0x000000ffff0d7224 */ /* 0x000fe400078e001e */
[----:B------:R-:W-:-:S07]  /*247a0*/  IMAD.MOV.U32 R7, RZ, RZ, R14 ;  /* 0x000000ffff077224 */ /* 0x000fce00078e000e */
[----:B------:R-:W-:Y:S05]  /*247b0*/  WARPSYNC.COLLECTIVE R15, `(.L_x_8902) ;  /* 0x000000000f087348 */ /* 0x000fea0003c00000 */
[----:B------:R0:W1:Y:S02]  /*247c0*/  SHFL.IDX P6, R14, R13, R12, R11 ;  /* 0x0000000c0d0e7389 */ /* 0x00006400000c000b */
[----:B01----:R-:W-:Y:S01]  /*247d0*/  ENDCOLLECTIVE ;  /* 0x000000000000791b */ /* 0x003fe20003800000 */
.L_x_8902:
[----:B------:R-:W-:Y:S05]  /*247e0*/  BRA `(.L_x_8903) ;  /* 0xfffffe3c007c7947 */ /* 0x000fea000383ffff */
.L_x_8665:
[----:B0-----:R0:W1:Y:S02]  /*247f0*/  SYNCS.PHASECHK.TRANS64.TRYWAIT P0, [R17+URZ+0x38800], R34 ;  /* 0x03880022110075a7 */ /* 0x001064000800017f */
[----:B-1----:R-:W-:Y:S05]  /*24800*/  @!P0 NANOSLEEP.SYNCS 0x989680 ;  /* 0x009896800000895d */ /* 0x002fea0003900000 */
[----:B------:R-:W1:Y:S02]  /*24810*/  @!P0 SYNCS.PHASECHK.TRANS64 P0, [R17+URZ+0x38800], R34 ;  /* 0x03880022110085a7 */ /* 0x000e64000800007f */
[----:B-1----:R-:W-:Y:S05]  /*24820*/  @!P0 BRA `(.L_x_8665) ;  /* 0xfffffffc00f08947 */ /* 0x002fea000383ffff */
[----:B------:R-:W-:Y:S05]  /*24830*/  BRA `(.L_x_8904) ;  /* 0xfffffe4000747947 */ /* 0x000fea000383ffff */
.L_x_8673:
[----:B------:R-:W1:Y:S01]  /*24840*/  LDC R37, c[0x0][0x3f4] ;  /* 0x0000fd00ff257b82 */ /* 0x000e620000000800 */
[----:B------:R-:W-:Y:S01]  /*24850*/  BSSY B1, `(.L_x_8905) ;  /* 0x0000008000017945 */ /* 0x000fe20003800000 */
[----:B------:R-:W-:Y:S02]  /*24860*/  IMAD.MOV.U32 R13, RZ, RZ, R25 ;  /* 0x000000ffff0d7224 */ /* 0x000fe400078e0019 */
[----:B------:R-:W-:Y:S02]  /*24870*/  IMAD.MOV.U32 R12, RZ, RZ, RZ ;  /* 0x000000ffff0c7224 */ /* 0x000fe400078e00ff */
[----:B0-----:R-:W-:Y:S02]  /*24880*/  IMAD.MOV.U32 R11, RZ, RZ, 0x1c1f ;  /* 0x00001c1fff0b7424 */ /* 0x001fe400078e00ff */
[----:B------:R-:W-:-:S07]  /*24890*/  IMAD.MOV.U32 R15, RZ, RZ, -0x1 ;  /* 0xffffffffff0f7424 */ /* 0x000fce00078e00ff */
[----:B-1----:R-:W-:Y:S05]  /*248a0*/  WARPSYNC.COLLECTIVE R15, `(.L_x_8906) ;  /* 0x000000000f087348 */ /* 0x002fea0003c00000 */
[----:B------:R0:W2:Y:S02]  /*248b0*/  SHFL.IDX P6, R14, R13, R12, R11 ;  /* 0x0000000c0d0e7389 */ /* 0x0000a400000c000b */
[----:B012---:R-:W-:Y:S01]  /*248c0*/  ENDCOLLECTIVE ;  /* 0x000000000000791b */ /* 0x007fe20003800000 */
.L_x_8906:
[----:B------:R-:W-:Y:S05]  /*248d0*/  BSYNC B1 ;  /* 0x0000000000017941 */ /* 0x000fea0003800000 */
.L_x_8905:
        /* <DEDUP_REMOVED lines=10> */
.L_x_8907:
        /* <DEDUP_REMOVED lines=8> */
.L_x_8908:
[----:B------:R-:W-:-:S05]  /*24a00*/  @!P1 IADD3 R8, P2, R2, R5, RZ ;  /* 0x0000000502089210 */ /* 0x000fca0007f5e0ff */
[----:B------:R-:W-:Y:S02]  /*24a10*/  @!P1 IMAD.X R9, R0, 0x1, R6, P2 ;  /* 0x0000000100099824 */ /* 0x000fe400010e0606 */
[----:B------:R-:W-:Y:S02]  /*24a20*/  IMAD.MOV.U32 R13, RZ, RZ, R34 ;  /* 0x000000ffff0d7224 */ /* 0x000fe400078e0022 */
[----:B------:R-:W-:-:S07]  /*24a30*/  IMAD.MOV.U32 R3, RZ, RZ, R14 ;  /* 0x000000ffff037224 */ /* 0x000fce00078e000e */
[----:B------:R-:W-:Y:S05]  /*24a40*/  WARPSYNC.COLLECTIVE R15, `(.L_x_8909) ;  /* 0x000000000f087348 */ /* 0x000fea0003c00000 */
[----:B------:R0:W1:Y:S02]  /*24a50*/  SHFL.IDX P6, R14, R13, R12, R11 ;  /* 0x0000000c0d0e7389 */ /* 0x00006400000c000b */
[----:B01----:R-:W-:Y:S01]  /*24a60*/  ENDCOLLECTIVE ;  /* 0x000000000000791b */ /* 0x003fe20003800000 */
.L_x_8909:
        /* <DEDUP_REMOVED lines=21> */
.L_x_8910:
[----:B------:R-:W-:Y:S01]  /*24bc0*/  IMAD.MOV.U32 R8, RZ, RZ, R21 ;  /* 0x000000ffff087224 */ /* 0x000fe200078e0015 */
[----:B------:R-:W-:Y:S01]  /*24bd0*/  PRMT R54, R54, 0x5410, R0 ;  /* 0x0000541036367816 */ /* 0x000fe20000000000 */
[----:B------:R-:W-:Y:S02]  /*24be0*/  IMAD.MOV.U32 R0, RZ, RZ, R20 ;  /* 0x000000ffff007224 */ /* 0x000fe400078e0014 */
[----:B------:R-:W-:Y:S02]  /*24bf0*/  @!P1 IMAD.MOV.U32 R29, RZ, RZ, R5 ;  /* 0x000000ffff1d9224 */ /* 0x000fe400078e0005 */
[----:B------:R-:W-:Y:S01]  /*24c00*/  @!P1 IMAD.MOV.U32 R30, RZ, RZ, R6 ;  /* 0x000000ffff1e9224 */ /* 0x000fe200078e0006 */
[----:B------:R-:W-:Y:S01]  /*24c10*/  PRMT R35, R0, 0x7610, R35 ;  /* 0x0000761000237816 */ /* 0x000fe20000000023 */
[----:B------:R-:W-:Y:S02]  /*24c20*/  @!P1 IMAD.MOV.U32 R28, RZ, RZ, R4 ;  /* 0x000000ffff1c9224 */ /* 0x000fe400078e0004 */
[----:B------:R-:W-:-:S02]  /*24c30*/  @!P1 IMAD.MOV.U32 R31, RZ, RZ, R7 ;  /* 0x000000ffff1f9224 */ /* 0x000fc400078e0007 */
[--C-:B------:R-:W-:Y:S01]  /*24c40*/  IMAD.MOV.U32 R13, RZ, RZ, R32.reuse ;  /* 0x000000ffff0d7224 */ /* 0x100fe200078e0020 */
[----:B------:R-:W-:Y:S01]  /*24c50*/  PRMT R32, R8, 0x7610, R32 ;  /* 0x0000761008207816 */ /* 0x000fe20000000020 */
[----:B------:R-:W-:Y:S02]  /*24c60*/  IMAD.MOV.U32 R4, RZ, RZ, R29 ;  /* 0x000000ffff047224 */ /* 0x000fe400078e001d */
[----:B------:R-:W-:Y:S02]  /*24c70*/  IMAD.MOV.U32 R5, RZ, RZ, R30 ;  /* 0x000000ffff057224 */ /* 0x000fe400078e001e */
[----:B------:R-:W-:Y:S01]  /*24c80*/  IMAD.MOV.U32 R0, RZ, RZ, R28 ;  /* 0x000000ffff007224 */ /* 0x000fe200078e001c */
[----:B------:R-:W-:Y:S01]  /*24c90*/  PRMT R47, R4, 0x7610, R47 ;  /* 0x00007610042f7816 */ /* 0x000fe2000000002f */
[----:B------:R-:W-:Y:S01]  /*24ca0*/  IMAD.MOV.U32 R6, RZ, RZ, R31 ;  /* 0x000000ffff067224 */ /* 0x000fe200078e001f */
[----:B------:R-:W-:Y:S01]  /*24cb0*/  PRMT R55, R5, 0x7610, R55 ;  /* 0x0000761005377816 */ /* 0x000fe20000000037 */
[----:B------:R-:W-:Y:S01]  /*24cc0*/  IMAD.MOV.U32 R25, RZ, RZ, R14 ;  /* 0x000000ffff197224 */ /* 0x000fe200078e000e */
[----:B------:R-:W-:-:S07]  /*24cd0*/  PRMT R54, R0, 0x7610, R54 ;  /* 0x0000761000367816 */ /* 0x000fce0000000036 */
[----:B------:R-:W-:Y:S05]  /*24ce0*/  WARPSYNC.COLLECTIVE R15, `(.L_x_8911) ;  /* 0x000000000f087348 */ /* 0x000fea0003c00000 */
[----:B------:R0:W1:Y:S02]  /*24cf0*/  SHFL.IDX P6, R14, R13, R12, R11 ;  /* 0x0000000c0d0e7389 */ /* 0x00006400000c000b */
[----:B01----:R-:W-:Y:S01]  /*24d00*/  ENDCOLLECTIVE ;  /* 0x000000000000791b */ /* 0x003fe20003800000 */
.L_x_8911:
[----:B------:R-:W-:Y:S02]  /*24d10*/  PRMT R50, R6, 0x7610, R50 ;  /* 0x0000761006327816 */ /* 0x000fe40000000032 */
[----:B------:R-:W-:Y:S01]  /*24d20*/  CS2R R4, SRZ ;  /* 0x0000000000047805 */ /* 0x000fe2000001ff00 */
[----:B------:R-:W-:Y:S02]  /*24d30*/  IMAD.MOV.U32 R13, RZ, RZ, R27 ;  /* 0x000000ffff0d7224 */ /* 0x000fe400078e001b */
[----:B------:R-:W-:-:S07]  /*24d40*/  IMAD.MOV.U32 R26, RZ, RZ, R14 ;  /* 0x000000ffff1a7224 */ /* 0x000fce00078e000e */
[----:B------:R-:W-:Y:S05]  /*24d50*/  WARPSYNC.COLLECTIVE R15, `(.L_x_8912) ;  /* 0x000000000f087348 */ /* 0x000fea0003c00000 */
[----:B------:R0:W1:Y:S02]  /*24d60*/  SHFL.IDX P6, R14, R13, R12, R11 ;  /* 0x0000000c0d0e7389 */ /* 0x00006400000c000b */
[----:B01----:R-:W-:Y:S01]  /*24d70*/  ENDCOLLECTIVE ;  /* 0x000000000000791b */ /* 0x003fe20003800000 */
.L_x_8912:
[----:B------:R-:W-:Y:S02]  /*24d80*/  IMAD.MOV.U32 R13, RZ, RZ, R34 ;  /* 0x000000ffff0d7224 */ /* 0x000fe400078e0022 */
[----:B------:R-:W-:-:S07]  /*24d90*/  IMAD.MOV.U32 R27, RZ, RZ, R14 ;  /* 0x000000ffff1b7224 */ /* 0x000fce00078e000e */
[----:B------:R-:W-:Y:S05]  /*24da0*/  WARPSYNC.COLLECTIVE R15, `(.L_x_8913) ;  /* 0x000000000f087348 */ /* 0x000fea0003c00000 */
[----:B------:R0:W1:Y:S02]  /*24db0*/  SHFL.IDX P6, R14, R13, R12, R11 ;  /* 0x0000000c0d0e7389 */ /* 0x00006400000c000b */
[----:B01----:R-:W-:Y:S01]  /*24dc0*/  ENDCOLLECTIVE ;  /* 0x000000000000791b */ /* 0x003fe20003800000 */
.L_x_8913:
[----:B------:R-:W-:Y:S05]  /*24dd0*/  BRA `(.L_x_8914) ;  /* 0xfffffe4c00587947 */ /* 0x000fea000383ffff */
.L_x_8677:
[----:B0-----:R0:W1:Y:S02]  /*24de0*/  SYNCS.PHASECHK.TRANS64.TRYWAIT P1, [R17+URZ+0x38800], R12 ;  /* 0x0388000c110075a7 */ /* 0x001064000802017f */
[----:B-1----:R-:W-:Y:S05]  /*24df0*/  @!P1 NANOSLEEP.SYNCS 0x989680 ;  /* 0x009896800000995d */ /* 0x002fea0003900000 */
[----:B------:R-:W1:Y:S02]  /*24e00*/  @!P1 SYNCS.PHASECHK.TRANS64 P1, [R17+URZ+0x38800], R12 ;  /* 0x0388000c110095a7 */ /* 0x000e64000802007f */
[----:B-1----:R-:W-:Y:S05]  /*24e10*/  @!P1 BRA `(.L_x_8677) ;  /* 0xfffffffc00f09947 */ /* 0x002fea000383ffff */
[----:B------:R-:W-:Y:S05]  /*24e20*/  BRA `(.L_x_8915) ;  /* 0xfffffe4c00f47947 */ /* 0x000fea000383ffff */
.L_x_8683:
[----:B--2---:R2:W3:Y:S02]  /*24e30*/  SYNCS.PHASECHK.TRANS64.TRYWAIT P1, [R20+URZ+0x38830], R13 ;  /* 0x0388300d140075a7 */ /* 0x0044e4000802017f */
[----:B---3--:R-:W-:Y:S05]  /*24e40*/  @!P1 NANOSLEEP.SYNCS 0x989680 ;  /* 0x009896800000995d */ /* 0x008fea0003900000 */
[----:B------:R-:W3:Y:S02]  /*24e50*/  @!P1 SYNCS.PHASECHK.TRANS64 P1, [R20+URZ+0x38830], R13 ;  /* 0x0388300d140095a7 */ /* 0x000ee4000802007f */
[----:B---3--:R-:W-:Y:S05]  /*24e60*/  @!P1 BRA `(.L_x_8683) ;  /* 0xfffffffc00f09947 */ /* 0x008fea000383ffff */
[----:B------:R-:W-:Y:S05]  /*24e70*/  BRA `(.L_x_8682) ;  /* 0xfffffe5c00707947 */ /* 0x000fea000383ffff */
.L_x_8685:
[----:B0-----:R0:W3:Y:S02]  /*24e80*/  SYNCS.PHASECHK.TRANS64.TRYWAIT P1, [R17+URZ+0x38810], R0 ;  /* 0x03881000110075a7 */ /* 0x0010e4000802017f */
[----:B---3--:R-:W-:Y:S05]  /*24e90*/  @!P1 NANOSLEEP.SYNCS 0x989680 ;  /* 0x009896800000995d */ /* 0x008fea0003900000 */
[----:B------:R-:W3:Y:S02]  /*24ea0*/  @!P1 SYNCS.PHASECHK.TRANS64 P1, [R17+URZ+0x38810], R0 ;  /* 0x03881000110095a7 */ /* 0x000ee4000802007f */
[----:B---3--:R-:W-:Y:S05]  /*24eb0*/  @!P1 BRA `(.L_x_8685) ;  /* 0xfffffffc00f09947 */ /* 0x008fea000383ffff */
[----:B------:R-:W-:Y:S05]  /*24ec0*/  BRA `(.L_x_8916) ;  /* 0xfffffe6000207947 */ /* 0x000fea000383ffff */
.L_x_8689:
[----:B0-----:R0:W4:Y:S02]  /*24ed0*/  SYNCS.PHASECHK.TRANS64.TRYWAIT P1, [R20+URZ+0x38850], R13 ;  /* 0x0388500d140075a7 */ /* 0x001124000802017f */
[----:B----4-:R-:W-:Y:S05]  /*24ee0*/  @!P1 NANOSLEEP.SYNCS 0x989680 ;  /* 0x009896800000995d */ /* 0x010fea0003900000 */
[----:B------:R-:W4:Y:S02]  /*24ef0*/  @!P1 SYNCS.PHASECHK.TRANS64 P1, [R20+URZ+0x38850], R13 ;  /* 0x0388500d140095a7 */ /* 0x000f24000802007f */
[----:B----4-:R-:W-:Y:S05]  /*24f00*/  @!P1 BRA `(.L_x_8689) ;  /* 0xfffffffc00f09947 */ /* 0x010fea000383ffff */
[----:B------:R-:W-:Y:S05]  /*24f10*/  BRA `(.L_x_8688) ;  /* 0xfffffe60003c7947 */ /* 0x000fea000383ffff */
.L_x_8698:
[----:B-1----:R1:W2:Y:S02]  /*24f20*/  SYNCS.PHASECHK.TRANS64.TRYWAIT P1, [R21+URZ+0x38830], R200 ;  /* 0x038830c8150075a7 */ /* 0x0022a4000802017f */
[----:B--2---:R-:W-:Y:S05]  /*24f30*/  @!P1 NANOSLEEP.SYNCS 0x989680 ;  /* 0x009896800000995d */ /* 0x004fea0003900000 */
[----:B------:R-:W2:Y:S02]  /*24f40*/  @!P1 SYNCS.PHASECHK.TRANS64 P1, [R21+URZ+0x38830], R200 ;  /* 0x038830c8150095a7 */ /* 0x000ea4000802007f */
[----:B--2---:R-:W-:Y:S05]  /*24f50*/  @!P1 BRA `(.L_x_8698) ;  /* 0xfffffffc00f09947 */ /* 0x004fea000383ffff */
[----:B------:R-:W-:Y:S05]  /*24f60*/  BRA `(.L_x_8697) ;  /* 0xfffffe9000a07947 */ /* 0x000fea000383ffff */
.L_x_8703:
[----:B---3--:R3:W4:Y:S02]  /*24f70*/  SYNCS.PHASECHK.TRANS64.TRYWAIT P1, [R21+URZ+0x38850], R200 ;  /* 0x038850c8150075a7 */ /* 0x008724000802017f */
[----:B----4-:R-:W-:Y:S05]  /*24f80*/  @!P1 NANOSLEEP.SYNCS 0x989680 ;  /* 0x009896800000995d */ /* 0x010fea0003900000 */
[----:B------:R-:W4:Y:S02]  /*24f90*/  @!P1 SYNCS.PHASECHK.TRANS64 P1, [R21+URZ+0x38850], R200 ;  /* 0x038850c8150095a7 */ /* 0x000f24000802007f */
[----:B----4-:R-:W-:Y:S05]  /*24fa0*/  @!P1 BRA `(.L_x_8703) ;  /* 0xfffffffc00f09947 */ /* 0x010fea000383ffff */
[----:B------:R-:W-:Y:S05]  /*24fb0*/  BRA `(.L_x_8702) ;  /* 0xfffffe94003c7947 */ /* 0x000fea000383ffff */
.L_x_8713:
[----:B-1----:R1:W2:Y:S02]  /*24fc0*/  SYNCS.PHASECHK.TRANS64.TRYWAIT P1, [R21+URZ+0x38830], R200 ;  /* 0x038830c8150075a7 */ /* 0x0022a4000802017f */
[----:B--2---:R-:W-:Y:S05]  /*24fd0*/  @!P1 NANOSLEEP.SYNCS 0x989680 ;  /* 0x009896800000995d */ /* 0x004fea0003900000 */
[----:B------:R-:W2:Y:S02]  /*24fe0*/  @!P1 SYNCS.PHASECHK.TRANS64 P1, [R21+URZ+0x38830], R200 ;  /* 0x038830c8150095a7 */ /* 0x000ea4000802007f */
[----:B--2---:R-:W-:Y:S05]  /*24ff0*/  @!P1 BRA `(.L_x_8713) ;  /* 0xfffffffc00f09947 */ /* 0x004fea000383ffff */
[----:B------:R-:W-:Y:S05]  /*25000*/  BRA `(.L_x_8712) ;  /* 0xfffffecc00887947 */ /* 0x000fea000383ffff */
.L_x_8718:
[----:B---3--:R3:W4:Y:S02]  /*25010*/  SYNCS.PHASECHK.TRANS64.TRYWAIT P1, [R21+URZ+0x38850], R200 ;  /* 0x038850c8150075a7 */ /* 0x008724000802017f */
[----:B----4-:R-:W-:Y:S05]  /*25020*/  @!P1 NANOSLEEP.SYNCS 0x989680 ;  /* 0x009896800000995d */ /* 0x010fea0003900000 */
[----:B------:R-:W4:Y:S02]  /*25030*/  @!P1 SYNCS.PHASECHK.TRANS64 P1, [R21+URZ+0x38850], R200 ;  /* 0x038850c8150095a7 */ /* 0x000f24000802007f */
[----:B----4-:R-:W-:Y:S05]  /*25040*/  @!P1 BRA `(.L_x_8718) ;  /* 0xfffffffc00f09947 */ /* 0x010fea000383ffff */
[----:B------:R-:W-:Y:S05]  /*25050*/  BRA `(.L_x_8717) ;  /* 0xfffffed000247947 */ /* 0x000fea000383ffff */
.L_x_8755:
        /* <DEDUP_REMOVED lines=11> */
.L_x_8918:
[----:B------:R-:W-:Y:S05]  /*25110*/  BSYNC B1 ;  /* 0x0000000000017941 */ /* 0x000fea0003800000 */
.L_x_8917:
[----:B------:R-:W-:Y:S05]  /*25120*/  BRA `(.L_x_8919) ;  /* 0xffffff7800007947 */ /* 0x000fea000383ffff */
.L_x_8757:
[----:B------:R-:W-:Y:S01]  /*25130*/  BSSY B1, `(.L_x_8920) ;  /* 0x0000006000017945 */ /* 0x000fe20003800000 */
[----:B------:R-:W-:-:S07]  /*25140*/  IMAD.MOV.U32 R15, RZ, RZ, -0x1 ;  /* 0xffffffffff0f7424 */ /* 0x000fce00078e00ff */
[----:B0-----:R-:W-:Y:S05]  /*25150*/  WARPSYNC.COLLECTIVE R15, `(.L_x_8921) ;  /* 0x000000000f0c7348 */ /* 0x001fea0003c00000 */
[----:B------:R-:W-:Y:S02]  /*25160*/  ELECT P6, UR62, PT ;  /* 0x00000000003e782f */ /* 0x000fe400038c0000 */
[----:B------:R-:W-:Y:S01]  /*25170*/  MOV R14, UR62 ;  /* 0x0000003e000e7c02 */ /* 0x000fe20008000f00 */
[----:B0-----:R-:W-:Y:S10]  /*25180*/  ENDCOLLECTIVE ;  /* 0x000000000000791b */ /* 0x001ff40003800000 */
.L_x_8921:
[----:B------:R-:W-:Y:S05]  /*25190*/  BSYNC B1 ;  /* 0x0000000000017941 */ /* 0x000fea0003800000 */
.L_x_8920:
[----:B------:R-:W-:Y:S05]  /*251a0*/  BRA `(.L_x_8756) ;  /* 0xffffff7400f87947 */ /* 0x000fea000383ffff */
.L_x_8759:
[----:B0-----:R0:W1:Y:S02]  /*251b0*/  SYNCS.PHASECHK.TRANS64.TRYWAIT P0, [R18+URZ+0x38820], R3 ;  /* 0x03882003120075a7 */ /* 0x001064000800017f */
[----:B-1----:R-:W-:Y:S05]  /*251c0*/  @!P0 NANOSLEEP.SYNCS 0x989680 ;  /* 0x009896800000895d */ /* 0x002fea0003900000 */
[----:B------:R-:W1:Y:S02]  /*251d0*/  @!P0 SYNCS.PHASECHK.TRANS64 P0, [R18+URZ+0x38820], R3 ;  /* 0x03882003120085a7 */ /* 0x000e64000800007f */
[----:B-1----:R-:W-:Y:S05]  /*251e0*/  @!P0 BRA `(.L_x_8759) ;  /* 0xfffffffc00f08947 */ /* 0x002fea000383ffff */
[----:B------:R-:W-:Y:S05]  /*251f0*/  BRA `(.L_x_8922) ;  /* 0xffffff7800087947 */ /* 0x000fea000383ffff */
.L_x_8763:
[----:B0-----:R0:W1:Y:S02]  /*25200*/  SYNCS.PHASECHK.TRANS64.TRYWAIT P0, [R3+URZ+0x388a0], R9 ;  /* 0x0388a009030075a7 */ /* 0x001064000800017f */
[----:B-1----:R-:W-:Y:S05]  /*25210*/  @!P0 NANOSLEEP.SYNCS 0x989680 ;  /* 0x009896800000895d */ /* 0x002fea0003900000 */
[----:B------:R-:W1:Y:S02]  /*25220*/  @!P0 SYNCS.PHASECHK.TRANS64 P0, [R3+URZ+0x388a0], R9 ;  /* 0x0388a009030085a7 */ /* 0x000e64000800007f */
[----:B-1----:R-:W-:Y:S05]  /*25230*/  @!P0 BRA `(.L_x_8763) ;  /* 0xfffffffc00f08947 */ /* 0x002fea000383ffff */
[----:B------:R-:W-:Y:S05]  /*25240*/  BRA `(.L_x_8923) ;  /* 0xffffff7800207947 */ /* 0x000fea000383ffff */
.L_x_8768:
[----:B-1----:R1:W2:Y:S02]  /*25250*/  SYNCS.PHASECHK.TRANS64.TRYWAIT P0, [R3+URZ+0x388c0], R9 ;  /* 0x0388c009030075a7 */ /* 0x0022a4000800017f */
[----:B--2---:R-:W-:Y:S05]  /*25260*/  @!P0 NANOSLEEP.SYNCS 0x989680 ;  /* 0x009896800000895d */ /* 0x004fea0003900000 */
[----:B------:R-:W2:Y:S02]  /*25270*/  @!P0 SYNCS.PHASECHK.TRANS64 P0, [R3+URZ+0x388c0], R9 ;  /* 0x0388c009030085a7 */ /* 0x000ea4000800007f */
[----:B--2---:R-:W-:Y:S05]  /*25280*/  @!P0 BRA `(.L_x_8768) ;  /* 0xfffffffc00f08947 */ /* 0x004fea000383ffff */
[----:B------:R-:W-:Y:S05]  /*25290*/  BRA `(.L_x_8924) ;  /* 0xffffff78009c7947 */ /* 0x000fea000383ffff */
.L_x_8782:
[----:B0-----:R0:W1:Y:S02]  /*252a0*/  SYNCS.PHASECHK.TRANS64.TRYWAIT P1, [R9+URZ+0x388a0], R2 ;  /* 0x0388a002090075a7 */ /* 0x001064000802017f */
[----:B-1----:R-:W-:Y:S05]  /*252b0*/  @!P1 NANOSLEEP.SYNCS 0x989680 ;  /* 0x009896800000995d */ /* 0x002fea0003900000 */
[----:B------:R-:W1:Y:S02]  /*252c0*/  @!P1 SYNCS.PHASECHK.TRANS64 P1, [R9+URZ+0x388a0], R2 ;  /* 0x0388a002090095a7 */ /* 0x000e64000802007f */
[----:B-1----:R-:W-:Y:S05]  /*252d0*/  @!P1 BRA `(.L_x_8782) ;  /* 0xfffffffc00f09947 */ /* 0x002fea000383ffff */
[----:B------:R-:W-:Y:S05]  /*252e0*/  BRA `(.L_x_8925) ;  /* 0xffffff8400007947 */ /* 0x000fea000383ffff */
.L_x_8787:
[----:B-1----:R1:W2:Y:S02]  /*252f0*/  SYNCS.PHASECHK.TRANS64.TRYWAIT P1, [R9+URZ+0x388c0], R2 ;  /* 0x0388c002090075a7 */ /* 0x0022a4000802017f */
[----:B--2---:R-:W-:Y:S05]  /*25300*/  @!P1 NANOSLEEP.SYNCS 0x989680 ;  /* 0x009896800000995d */ /* 0x004fea0003900000 */
[----:B------:R-:W2:Y:S02]  /*25310*/  @!P1 SYNCS.PHASECHK.TRANS64 P1, [R9+URZ+0x388c0], R2 ;  /* 0x0388c002090095a7 */ /* 0x000ea4000802007f */
[----:B--2---:R-:W-:Y:S05]  /*25320*/  @!P1 BRA `(.L_x_8787) ;  /* 0xfffffffc00f09947 */ /* 0x004fea000383ffff */
[----:B------:R-:W-:Y:S05]  /*25330*/  BRA `(.L_x_8926) ;  /* 0xffffff8400787947 */ /* 0x000fea000383ffff */
.L_x_8809:
        /* <DEDUP_REMOVED lines=11> */
.L_x_8928:
[----:B------:R-:W-:Y:S05]  /*253f0*/  BSYNC B0 ;  /* 0x0000000000007941 */ /* 0x000fea0003800000 */
.L_x_8927:
[----:B------:R-:W-:Y:S05]  /*25400*/  BRA `(.L_x_8929) ;  /* 0xffffff9c003c7947 */ /* 0x000fea000383ffff */
.L_x_8812:
[----:B0-----:R0:W1:Y:S02]  /*25410*/  SYNCS.PHASECHK.TRANS64.TRYWAIT P0, [R26+URZ+0x38840], R0 ;  /* 0x038840001a0075a7 */ /* 0x001064000800017f */
[----:B-1----:R-:W-:Y:S05]  /*25420*/  @!P0 NANOSLEEP.SYNCS 0x989680 ;  /* 0x009896800000895d */ /* 0x002fea0003900000 */
[----:B------:R-:W1:Y:S02]  /*25430*/  @!P0 SYNCS.PHASECHK.TRANS64 P0, [R26+URZ+0x38840], R0 ;  /* 0x038840001a0085a7 */ /* 0x000e64000800007f */
[----:B-1----:R-:W-:Y:S05]  /*25440*/  @!P0 BRA `(.L_x_8812) ;  /* 0xfffffffc00f08947 */ /* 0x002fea000383ffff */
[----:B------:R-:W-:Y:S05]  /*25450*/  BRA `(.L_x_8930) ;  /* 0xffffff9c00747947 */ /* 0x000fea000383ffff */
.L_x_8813:
        /* <DEDUP_REMOVED lines=8> */
.L_x_8932:
[----:B------:R-:W-:Y:S05]  /*254e0*/  BSYNC B0 ;  /* 0x0000000000007941 */ /* 0x000fea0003800000 */
.L_x_8931:
[----:B------:R-:W-:Y:S01]  /*254f0*/  MOV R13, R0 ;  /* 0x00000000000d7202 */ /* 0x000fe20000000f00 */
        /* <DEDUP_REMOVED lines=8> */
.L_x_8933:
[----:B------:R-:W-:Y:S02]  /*25580*/  IMAD.MOV.U32 R13, RZ, RZ, R4 ;  /* 0x000000ffff0d7224 */ /* 0x000fe400078e0004 */
[----:B------:R-:W-:Y:S02]  /*25590*/  IMAD.MOV.U32 R12, RZ, RZ, 0x1 ;  /* 0x00000001ff0c7424 */ /* 0x000fe400078e00ff */
[----:B------:R-:W-:-:S07]  /*255a0*/  IMAD.MOV.U32 R3, RZ, RZ, R14 ;  /* 0x000000ffff037224 */ /* 0x000fce00078e000e */
[----:B------:R-:W-:Y:S05]  /*255b0*/  WARPSYNC.COLLECTIVE R15, `(.L_x_8934) ;  /* 0x000000000f087348 */ /* 0x000fea0003c00000 */
[----:B------:R0:W1:Y:S02]  /*255c0*/  SHFL.IDX P6, R14, R13, R12, R11 ;  /* 0x0000000c0d0e7389 */ /* 0x00006400000c000b */
[----:B01----:R-:W-:Y:S01]  /*255d0*/  ENDCOLLECTIVE ;  /* 0x000000000000791b */ /* 0x003fe20003800000 */
.L_x_8934:
        /* <DEDUP_REMOVED lines=15> */
.L_x_8935:
[----:B------:R-:W-:Y:S02]  /*256d0*/  @P0 IMAD R6, R5, 0x2, R18 ;  /* 0x0000000205060824 */ /* 0x000fe400078e0212 */
[----:B------:R-:W-:Y:S02]  /*256e0*/  IMAD.MOV.U32 R13, RZ, RZ, R4 ;  /* 0x000000ffff0d7224 */ /* 0x000fe400078e0004 */
[----:B------:R-:W-:Y:S02]  /*256f0*/  IMAD.MOV.U32 R12, RZ, RZ, 0x2 ;  /* 0x00000002ff0c7424 */ /* 0x000fe400078e00ff */
[----:B------:R-:W-:-:S07]  /*25700*/  IMAD.MOV.U32 R3, RZ, RZ, R14 ;  /* 0x000000ffff037224 */ /* 0x000fce00078e000e */
[----:B------:R-:W-:Y:S05]  /*25710*/  WARPSYNC.COLLECTIVE R15, `(.L_x_8936) ;  /* 0x000000000f087348 */ /* 0x000fea0003c00000 */
[----:B------:R0:W1:Y:S02]  /*25720*/  SHFL.IDX P6, R14, R13, R12, R11 ;  /* 0x0000000c0d0e7389 */ /* 0x00006400000c000b */
[----:B01----:R-:W-:Y:S01]  /*25730*/  ENDCOLLECTIVE ;  /* 0x000000000000791b */ /* 0x003fe20003800000 */
.L_x_8936:
        /* <DEDUP_REMOVED lines=15> */
.L_x_8937:
[----:B------:R-:W-:Y:S02]  /*25830*/  @P0 IMAD R6, R5, 0x2, R18 ;  /* 0x0000000205060824 */ /* 0x000fe400078e0212 */
[----:B------:R-:W-:Y:S02]  /*25840*/  IMAD.MOV.U32 R13, RZ, RZ, R4 ;  /* 0x000000ffff0d7224 */ /* 0x000fe400078e0004 */
[----:B------:R-:W-:Y:S02]  /*25850*/  IMAD.MOV.U32 R12, RZ, RZ, 0x3 ;  /* 0x00000003ff0c7424 */ /* 0x000fe400078e00ff */
[----:B------:R-:W-:-:S07]  /*25860*/  IMAD.MOV.U32 R3, RZ, RZ, R14 ;  /* 0x000000ffff037224 */ /* 0x000fce00078e000e */
[----:B------:R-:W-:Y:S05]  /*25870*/  WARPSYNC.COLLECTIVE R15, `(.L_x_8938) ;  /* 0x000000000f087348 */ /* 0x000fea0003c00000 */
[----:B------:R0:W1:Y:S02]  /*25880*/  SHFL.IDX P6, R14, R13, R12, R11 ;  /* 0x0000000c0d0e7389 */ /* 0x00006400000c000b */
[----:B01----:R-:W-:Y:S01]  /*25890*/  ENDCOLLECTIVE ;  /* 0x000000000000791b */ /* 0x003fe20003800000 */
.L_x_8938:
        /* <DEDUP_REMOVED lines=10> */
.L_x_8939:
[----:B------:R-:W-:Y:S01]  /*25940*/  @!PT LDS RZ, [RZ] ;  /* 0x00000000fffff984 */ /* 0x000fe20000000800 */
[----:B------:R-:W-:Y:S01]  /*25950*/  @!PT LDS RZ, [RZ] ;  /* 0x00000000fffff984 */ /* 0x000fe20000000800 */
[----:B------:R-:W-:Y:S01]  /*25960*/  @!PT LDS RZ, [RZ] ;  /* 0x00000000fffff984 */ /* 0x000fe20000000800 */
[----:B------:R0:W-:Y:S01]  /*25970*/  @P0 LDGSTS.E.BYPASS.LTC128B.128 [R6+0x23400], desc[UR40][R2.64], !P2 ;  /* 0x2340000002060fae */ /* 0x0001e2000d101d68 */
[----:B------:R-:W-:Y:S01]  /*25980*/  IMAD.MOV.U32 R0, RZ, RZ, R14 ;  /* 0x000000ffff007224 */ /* 0x000fe200078e000e */
[----:B------:R-:W-:Y:S06]  /*25990*/  BRA `(.L_x_8940) ;  /* 0xffffff9c00207947 */ /* 0x000fec000383ffff */
.L_x_8818:
        /* <DEDUP_REMOVED lines=9> */
.L_x_8941:
        /* <DEDUP_REMOVED lines=10> */
.L_x_8942:
[----:B------:R-:W-:Y:S02]  /*25ad0*/  IMAD.MOV.U32 R13, RZ, RZ, R3 ;  /* 0x000000ffff0d7224 */ /* 0x000fe400078e0003 */
[----:B------:R-:W-:Y:S02]  /*25ae0*/  IMAD.MOV.U32 R12, RZ, RZ, 0x1 ;  /* 0x00000001ff0c7424 */ /* 0x000fe400078e00ff */
[----:B------:R-:W-:-:S07]  /*25af0*/  IMAD.MOV.U32 R4, RZ, RZ, R14 ;  /* 0x000000ffff047224 */ /* 0x000fce00078e000e */
[----:B------:R-:W-:Y:S05]  /*25b00*/  WARPSYNC.COLLECTIVE R15, `(.L_x_8943) ;  /* 0x000000000f087348 */ /* 0x000fea0003c00000 */
[----:B------:R0:W1:Y:S02]  /*25b10*/  SHFL.IDX P6, R14, R13, R12, R11 ;  /* 0x0000000c0d0e7389 */ /* 0x00006400000c000b */
[----:B01----:R-:W-:Y:S01]  /*25b20*/  ENDCOLLECTIVE ;  /* 0x000000000000791b */ /* 0x003fe20003800000 */
.L_x_8943:
        /* <DEDUP_REMOVED lines=12> */
.L_x_8944:
[----:B------:R-:W-:Y:S02]  /*25bf0*/  IMAD.MOV.U32 R13, RZ, RZ, R3 ;  /* 0x000000ffff0d7224 */ /* 0x000fe400078e0003 */
[----:B------:R-:W-:Y:S02]  /*25c00*/  IMAD.MOV.U32 R12, RZ, RZ, 0x2 ;  /* 0x00000002ff0c7424 */ /* 0x000fe400078e00ff */
[----:B------:R-:W-:-:S07]  /*25c10*/  IMAD.MOV.U32 R5, RZ, RZ, R14 ;  /* 0x000000ffff057224 */ /* 0x000fce00078e000e */
[----:B------:R-:W-:Y:S05]  /*25c20*/  WARPSYNC.COLLECTIVE R15, `(.L_x_8945) ;  /* 0x000000000f087348 */ /* 0x000fea0003c00000 */
[----:B------:R0:W1:Y:S02]  /*25c30*/  SHFL.IDX P6, R14, R13, R12, R11 ;  /* 0x0000000c0d0e7389 */ /* 0x00006400000c000b */
[----:B01----:R-:W-:Y:S01]  /*25c40*/  ENDCOLLECTIVE ;  /* 0x000000000000791b */ /* 0x003fe20003800000 */
.L_x_8945:
        /* <DEDUP_REMOVED lines=10> */
.L_x_8946:
        /* <DEDUP_REMOVED lines=11> */
.L_x_8947:
        /* <DEDUP_REMOVED lines=10> */
.L_x_8948:
[----:B------:R-:W-:Y:S01]  /*25e40*/  @!PT LDS RZ, [RZ] ;  /* 0x00000000fffff984 */ /* 0x000fe20000000800 */
[----:B------:R-:W-:Y:S01]  /*25e50*/  @!PT LDS RZ, [RZ] ;  /* 0x00000000fffff984 */ /* 0x000fe20000000800 */
[----:B------:R-:W-:Y:S01]  /*25e60*/  @!PT LDS RZ, [RZ] ;  /* 0x00000000fffff984 */ /* 0x000fe20000000800 */
[----:B------:R1:W-:Y:S01]  /*25e70*/  @!P0 LDGSTS.E.BYPASS.LTC128B.128 [R23+0x21400], desc[UR40][R4.64], !P1 ;  /* 0x2140000004178fae */ /* 0x0003e2000c901d68 */
[----:B------:R-:W-:Y:S01]  /*25e80*/  IMAD.MOV.U32 R0, RZ, RZ, R14 ;  /* 0x000000ffff007224 */ /* 0x000fe200078e000e */
[----:B------:R-:W-:Y:S06]  /*25e90*/  BRA `(.L_x_8949) ;  /* 0xffffffa000347947 */ /* 0x000fec000383ffff */
.L_x_8822:
        /* <DEDUP_REMOVED lines=45> */
.L_x_8951:
[----:B------:R-:W-:Y:S05]  /*26170*/  BSYNC B0 ;  /* 0x0000000000007941 */ /* 0x000fea0003800000 */
.L_x_8950:
        /* <DEDUP_REMOVED lines=11> */
.L_x_8952:
        /* <DEDUP_REMOVED lines=39> */
.L_x_8953:
        /* <DEDUP_REMOVED lines=8> */
.L_x_8954:
        /* <DEDUP_REMOVED lines=33> */
.L_x_8955:
[----:B------:R-:W-:Y:S02]  /*26730*/  IMAD.MOV.U32 R13, RZ, RZ, R5 ;  /* 0x000000ffff0d7224 */ /* 0x000fe400078e0005 */
[----:B------:R-:W-:-:S07]  /*26740*/  IMAD.MOV.U32 R8, RZ, RZ, R14 ;  /* 0x000000ffff087224 */ /* 0x000fce00078e000e */
[----:B------:R-:W-:Y:S05]  /*26750*/  WARPSYNC.COLLECTIVE R15, `(.L_x_8956) ;  /* 0x000000000f087348 */ /* 0x000fea0003c00000 */
[----:B------:R0:W1:Y:S02]  /*26760*/  SHFL.IDX P6, R14, R13, R12, R11 ;  /* 0x0000000c0d0e7389 */ /* 0x00006400000c000b */
[----:B01----:R-:W-:Y:S01]  /*26770*/  ENDCOLLECTIVE ;  /* 0x000000000000791b */ /* 0x003fe20003800000 */
.L_x_8956:
        /* <DEDUP_REMOVED lines=23> */
.L_x_8957:
        /* <DEDUP_REMOVED lines=9> */
.L_x_8958:
[----:B------:R-:W-:Y:S01]  /*26980*/  IMAD.MOV.U32 R2, RZ, RZ, R14 ;  /* 0x000000ffff027224 */ /* 0x000fe200078e000e */
[----:B------:R-:W-:Y:S06]  /*26990*/  BRA `(.L_x_8959) ;  /* 0xffffffa400107947 */ /* 0x000fec000383ffff */
.L_x_8827:
[----:B-1----:R1:W2:Y:S02]  /*269a0*/  SYNCS.PHASECHK.TRANS64.TRYWAIT P0, [R18+URZ+0x38820], R0 ;  /* 0x03882000120075a7 */ /* 0x0022a4000800017f */
[----:B--2---:R-:W-:Y:S05]  /*269b0*/  @!P0 NANOSLEEP.SYNCS 0x989680 ;  /* 0x009896800000895d */ /* 0x004fea0003900000 */
[----:B------:R-:W2:Y:S02]  /*269c0*/  @!P0 SYNCS.PHASECHK.TRANS64 P0, [R18+URZ+0x38820], R0 ;  /* 0x03882000120085a7 */ /* 0x000ea4000800007f */
[----:B--2---:R-:W-:Y:S05]  /*269d0*/  @!P0 BRA `(.L_x_8827) ;  /* 0xfffffffc00f08947 */ /* 0x004fea000383ffff */
[----:B------:R-:W-:Y:S05]  /*269e0*/  BRA `(.L_x_8960) ;  /* 0xffffffa400b87947 */ /* 0x000fea000383ffff */
.L_x_8830:
[----:B-1----:R1:W2:Y:S02]  /*269f0*/  SYNCS.PHASECHK.TRANS64.TRYWAIT P0, [R26+URZ+0x38860], R0 ;  /* 0x038860001a0075a7 */ /* 0x0022a4000800017f */
[----:B--2---:R-:W-:Y:S05]  /*26a00*/  @!P0 NANOSLEEP.SYNCS 0x989680 ;  /* 0x009896800000895d */ /* 0x004fea0003900000 */
[----:B------:R-:W2:Y:S02]  /*26a10*/  @!P0 SYNCS.PHASECHK.TRANS64 P0, [R26+URZ+0x38860], R0 ;  /* 0x038860001a0085a7 */ /* 0x000ea4000800007f */
[----:B--2---:R-:W-:Y:S05]  /*26a20*/  @!P0 BRA `(.L_x_8830) ;  /* 0xfffffffc00f08947 */ /* 0x004fea000383ffff */
[----:B------:R-:W-:Y:S05]  /*26a30*/  BRA `(.L_x_8961) ;  /* 0xffffffa400c87947 */ /* 0x000fea000383ffff */
.L_x_8831:
        /* <DEDUP_REMOVED lines=8> */
.L_x_8963:
[----:B------:R-:W-:Y:S05]  /*26ac0*/  BSYNC B0 ;  /* 0x0000000000007941 */ /* 0x000fea0003800000 */
.L_x_8962:
        /* <DEDUP_REMOVED lines=15> */
.L_x_8964:
        /* <DEDUP_REMOVED lines=39> */
.L_x_8965:
[----:B------:R-:W-:Y:S02]  /*26e30*/  IMAD.MOV.U32 R13, RZ, RZ, R5 ;  /* 0x000000ffff0d7224 */ /* 0x000fe400078e0005 */
[----:B------:R-:W-:-:S07]  /*26e40*/  IMAD.MOV.U32 R3, RZ, RZ, R14 ;  /* 0x000000ffff037224 */ /* 0x000fce00078e000e */
[----:B------:R-:W-:Y:S05]  /*26e50*/  WARPSYNC.COLLECTIVE R15, `(.L_x_8966) ;  /* 0x000000000f087348 */ /* 0x000fea0003c00000 */
[----:B------:R0:W1:Y:S02]  /*26e60*/  SHFL.IDX P6, R14, R13, R12, R11 ;  /* 0x0000000c0d0e7389 */ /* 0x00006400000c000b */
[----:B01----:R-:W-:Y:S01]  /*26e70*/  ENDCOLLECTIVE ;  /* 0x000000000000791b */ /* 0x003fe20003800000 */
.L_x_8966:
        /* <DEDUP_REMOVED lines=29> */
.L_x_8967:
[----:B------:R-:W-:Y:S02]  /*27050*/  IMAD.MOV.U32 R13, RZ, RZ, R5 ;  /* 0x000000ffff0d7224 */ /* 0x000fe400078e0005 */
[----:B------:R-:W-:-:S07]  /*27060*/  IMAD.MOV.U32 R7, RZ, RZ, R14 ;  /* 0x000000ffff077224 */ /* 0x000fce00078e000e */
[----:B------:R-:W-:Y:S05]  /*27070*/  WARPSYNC.COLLECTIVE R15, `(.L_x_8968) ;  /* 0x000000000f087348 */ /* 0x000fea0003c00000 */
[----:B------:R0:W1:Y:S02]  /*27080*/  SHFL.IDX P6, R14, R13, R12, R11 ;  /* 0x0000000c0d0e7389 */ /* 0x00006400000c000b */
[----:B01----:R-:W-:Y:S01]  /*27090*/  ENDCOLLECTIVE ;  /* 0x000000000000791b */ /* 0x003fe20003800000 */
.L_x_8968:
        /* <DEDUP_REMOVED lines=29> */
.L_x_8969:
[----:B------:R-:W-:Y:S02]  /*27270*/  IMAD.MOV.U32 R13, RZ, RZ, R5 ;  /* 0x000000ffff0d7224 */ /* 0x000fe400078e0005 */
[----:B------:R-:W-:-:S07]  /*27280*/  IMAD.MOV.U32 R6, RZ, RZ, R14 ;  /* 0x000000ffff067224 */ /* 0x000fce00078e000e */
[----:B------:R-:W-:Y:S05]  /*27290*/  WARPSYNC.COLLECTIVE R15, `(.L_x_8970) ;  /* 0x000000000f087348 */ /* 0x000fea0003c00000 */
[----:B------:R0:W1:Y:S02]  /*272a0*/  SHFL.IDX P6, R14, R13, R12, R11 ;  /* 0x0000000c0d0e7389 */ /* 0x00006400000c000b */
[----:B01----:R-:W-:Y:S01]  /*272b0*/  ENDCOLLECTIVE ;  /* 0x000000000000791b */ /* 0x003fe20003800000 */
.L_x_8970:
[----:B------:R-:W-:Y:S01]  /*272c0*/  IMAD.MOV.U32 R2, RZ, RZ, R14 ;  /* 0x000000ffff027224 */ /* 0x000fe200078e000e */
[----:B------:R-:W-:Y:S06]  /*272d0*/  BRA `(.L_x_8971) ;  /* 0xffffffa400587947 */ /* 0x000fec000383ffff */
.L_x_8838:
[----:B0-----:R0:W1:Y:S02]  /*272e0*/  SYNCS.PHASECHK.TRANS64.TRYWAIT P0, [R6+URZ+0x38840], R25 ;  /* 0x03884019060075a7 */ /* 0x001064000800017f */
[----:B-1----:R-:W-:Y:S05]  /*272f0*/  @!P0 NANOSLEEP.SYNCS 0x989680 ;  /* 0x009896800000895d */ /* 0x002fea0003900000 */
[----:B------:R-:W1:Y:S02]  /*27300*/  @!P0 SYNCS.PHASECHK.TRANS64 P0, [R6+URZ+0x38840], R25 ;  /* 0x03884019060085a7 */ /* 0x000e64000800007f */
[----:B-1----:R-:W-:Y:S05]  /*27310*/  @!P0 BRA `(.L_x_8838) ;  /* 0xfffffffc00f08947 */ /* 0x002fea000383ffff */
[----:B------:R-:W-:Y:S05]  /*27320*/  BRA `(.L_x_8972) ;  /* 0xffffffa800e47947 */ /* 0x000fea000383ffff */
.L_x_8839:
        /* <DEDUP_REMOVED lines=8> */
.L_x_8974:
[----:B------:R-:W-:Y:S05]  /*273b0*/  BSYNC B1 ;  /* 0x0000000000017941 */ /* 0x000fea0003800000 */
.L_x_8973:
        /* <DEDUP_REMOVED lines=9> */
.L_x_8975:
[----:B------:R-:W-:Y:S02]  /*27450*/  IMAD.MOV.U32 R13, RZ, RZ, R26 ;  /* 0x000000ffff0d7224 */ /* 0x000fe400078e001a */
[----:B------:R-:W-:Y:S02]  /*27460*/  IMAD.MOV.U32 R12, RZ, RZ, 0x1 ;  /* 0x00000001ff0c7424 */ /* 0x000fe400078e00ff */
[----:B------:R-:W-:-:S07]  /*27470*/  IMAD.MOV.U32 R2, RZ, RZ, R14 ;  /* 0x000000ffff027224 */ /* 0x000fce00078e000e */
[----:B------:R-:W-:Y:S05]  /*27480*/  WARPSYNC.COLLECTIVE R15, `(.L_x_8976) ;  /* 0x000000000f087348 */ /* 0x000fea0003c00000 */
[----:B------:R0:W1:Y:S02]  /*27490*/  SHFL.IDX P6, R14, R13, R12, R11 ;  /* 0x0000000c0d0e7389 */ /* 0x00006400000c000b */
[----:B01----:R-:W-:Y:S01]  /*274a0*/  ENDCOLLECTIVE ;  /* 0x000000000000791b */ /* 0x003fe20003800000 */
.L_x_8976:
        /* <DEDUP_REMOVED lines=11> */
.L_x_8977:
[----:B------:R-:W-:Y:S02]  /*27560*/  IMAD.MOV.U32 R13, RZ, RZ, R26 ;  /* 0x000000ffff0d7224 */ /* 0x000fe400078e001a */
[----:B------:R-:W-:Y:S02]  /*27570*/  IMAD.MOV.U32 R12, RZ, RZ, 0x2 ;  /* 0x00000002ff0c7424 */ /* 0x000fe400078e00ff */
[----:B------:R-:W-:-:S07]  /*27580*/  IMAD.MOV.U32 R2, RZ, RZ, R14 ;  /* 0x000000ffff027224 */ /* 0x000fce00078e000e */
[----:B------:R-:W-:Y:S05]  /*27590*/  WARPSYNC.COLLECTIVE R15, `(.L_x_8978) ;  /* 0x000000000f087348 */ /* 0x000fea0003c00000 */
[----:B------:R0:W1:Y:S02]  /*275a0*/  SHFL.IDX P6, R14, R13, R12, R11 ;  /* 0x0000000c0d0e7389 */ /* 0x00006400000c000b */
[----:B01----:R-:W-:Y:S01]  /*275b0*/  ENDCOLLECTIVE ;  /* 0x000000000000791b */ /* 0x003fe20003800000 */
.L_x_8978:
        /* <DEDUP_REMOVED lines=11> */
.L_x_8979:
[----:B------:R-:W-:Y:S02]  /*27670*/  IMAD.MOV.U32 R13, RZ, RZ, R26 ;  /* 0x000000ffff0d7224 */ /* 0x000fe400078e001a */
[----:B------:R-:W-:Y:S02]  /*27680*/  IMAD.MOV.U32 R12, RZ, RZ, 0x3 ;  /* 0x00000003ff0c7424 */ /* 0x000fe400078e00ff */
[----:B------:R-:W-:-:S07]  /*27690*/  IMAD.MOV.U32 R2, RZ, RZ, R14 ;  /* 0x000000ffff027224 */ /* 0x000fce00078e000e */
[----:B------:R-:W-:Y:S05]  /*276a0*/  WARPSYNC.COLLECTIVE R15, `(.L_x_8980) ;  /* 0x000000000f087348 */ /* 0x000fea0003c00000 */
[----:B------:R0:W1:Y:S02]  /*276b0*/  SHFL.IDX P6, R14, R13, R12, R11 ;  /* 0x0000000c0d0e7389 */ /* 0x00006400000c000b */
[----:B01----:R-:W-:Y:S01]  /*276c0*/  ENDCOLLECTIVE ;  /* 0x000000000000791b */ /* 0x003fe20003800000 */
.L_x_8980:
        /* <DEDUP_REMOVED lines=11> */
.L_x_8981:
[----:B------:R-:W-:Y:S01]  /*27780*/  IMAD.MOV.U32 R2, RZ, RZ, R14 ;  /* 0x000000ffff027224 */ /* 0x000fe200078e000e */
[----:B------:R-:W-:Y:S06]  /*27790*/  BRA `(.L_x_8982) ;  /* 0xffffffa8006c7947 */ /* 0x000fec000383ffff */
.L_x_8844:
[----:B---3--:R3:W4:Y:S02]  /*277a0*/  SYNCS.PHASECHK.TRANS64.TRYWAIT P0, [R6+URZ+0x38860], R25 ;  /* 0x03886019060075a7 */ /* 0x008724000800017f */
[----:B----4-:R-:W-:Y:S05]  /*277b0*/  @!P0 NANOSLEEP.SYNCS 0x989680 ;  /* 0x009896800000895d */ /* 0x010fea0003900000 */
[----:B------:R-:W4:Y:S02]  /*277c0*/  @!P0 SYNCS.PHASECHK.TRANS64 P0, [R6+URZ+0x38860], R25 ;  /* 0x03886019060085a7 */ /* 0x000f24000800007f */
[----:B----4-:R-:W-:Y:S05]  /*277d0*/  @!P0 BRA `(.L_x_8844) ;  /* 0xfffffffc00f08947 */ /* 0x010fea000383ffff */
[----:B------:R-:W-:Y:S05]  /*277e0*/  BRA `(.L_x_8983) ;  /* 0xffffffa800bc7947 */ /* 0x000fea000383ffff */
.L_x_8845:
        /* <DEDUP_REMOVED lines=8> */
.L_x_8985:
[----:B------:R-:W-:Y:S05]  /*27870*/  BSYNC B1 ;  /* 0x0000000000017941 */ /* 0x000fea0003800000 */
.L_x_8984:
        /* <DEDUP_REMOVED lines=13> */
.L_x_8986:
        /* <DEDUP_REMOVED lines=17> */
.L_x_8987:
        /* <DEDUP_REMOVED lines=16> */
.L_x_8988:
        /* <DEDUP_REMOVED lines=19> */
.L_x_8989:
        /* <DEDUP_REMOVED lines=14> */
.L_x_8990:
        /* <DEDUP_REMOVED lines=16> */
.L_x_8991:
        /* <DEDUP_REMOVED lines=14> */
.L_x_8992:
[----:B------:R-:W-:Y:S05]  /*27f50*/  BRA `(.L_x_8993) ;  /* 0xffffffa800207947 */ /* 0x000fea000383ffff */
.L_x_8853:
        /* <DEDUP_REMOVED lines=8> */
.L_x_8995:
[----:B------:R-:W-:Y:S05]  /*27fe0*/  BSYNC B0 ;  /* 0x0000000000007941 */ /* 0x000fea0003800000 */
.L_x_8994:
        /* <DEDUP_REMOVED lines=9> */
.L_x_8996:
        /* <DEDUP_REMOVED lines=23> */
.L_x_8997:
[----:B------:R-:W-:Y:S01]  /*281f0*/  IMAD.MOV.U32 R12, RZ, RZ, 0x2 ;  /* 0x00000002ff0c7424 */ /* 0x000fe200078e00ff */
[----:B------:R-:W-:-:S05]  /*28200*/  SEL R4, R14, RZ, P1 ;  /* 0x000000ff0e047207 */ /* 0x000fca0000800000 */
[----:B------:R-:W-:-:S04]  /*28210*/  IMAD.IADD R4, R13, 0x1, R4 ;  /* 0x000000010d047824 */ /* 0x000fc800078e0204 */
[----:B------:R-:W-:-:S07]  /*28220*/  IMAD.MOV.U32 R13, RZ, RZ, R4 ;  /* 0x000000ffff0d7224 */ /* 0x000fce00078e0004 */
[----:B------:R-:W-:Y:S05]  /*28230*/  WARPSYNC.COLLECTIVE R15, `(.L_x_8998) ;  /* 0x000000000f087348 */ /* 0x000fea0003c00000 */
[----:B------:R0:W1:Y:S02]  /*28240*/  SHFL.UP P6, R14, R13, R12, R11 ;  /* 0x0400000c0d0e7389 */ /* 0x00006400000c000b */
[----:B01----:R-:W-:Y:S01]  /*28250*/  ENDCOLLECTIVE ;  /* 0x000000000000791b */ /* 0x003fe20003800000 */
.L_x_8998:
[----:B------:R-:W-:Y:S01]  /*28260*/  IMAD.MOV.U32 R12, RZ, RZ, 0x4 ;  /* 0x00000004ff0c7424 */ /* 0x000fe200078e00ff */
[----:B------:R-:W-:-:S05]  /*28270*/  SEL R3, R14, RZ, P2 ;  /* 0x000000ff0e037207 */ /* 0x000fca0001000000 */
[----:B------:R-:W-:-:S04]  /*28280*/  IMAD.IADD R2, R4, 0x1, R3 ;  /* 0x0000000104027824 */ /* 0x000fc800078e0203 */
[----:B------:R-:W-:-:S07]  /*28290*/  IMAD.MOV.U32 R13, RZ, RZ, R2 ;  /* 0x000000ffff0d7224 */ /* 0x000fce00078e0002 */
[----:B------:R-:W-:Y:S05]  /*282a0*/  WARPSYNC.COLLECTIVE R15, `(.L_x_8999) ;  /* 0x000000000f087348 */ /* 0x000fea0003c00000 */
[----:B------:R0:W1:Y:S02]  /*282b0*/  SHFL.UP P6, R14, R13, R12, R11 ;  /* 0x0400000c0d0e7389 */ /* 0x00006400000c000b */
[----:B01----:R-:W-:Y:S01]  /*282c0*/  ENDCOLLECTIVE ;  /* 0x000000000000791b */ /* 0x003fe20003800000 */
.L_x_8999:
[----:B------:R-:W-:Y:S01]  /*282d0*/  IMAD.MOV.U32 R12, RZ, RZ, 0x8 ;  /* 0x00000008ff0c7424 */ /* 0x000fe200078e00ff */
[----:B------:R-:W-:-:S05]  /*282e0*/  SEL R3, R14, RZ, P3 ;  /* 0x000000ff0e037207 */ /* 0x000fca0001800000 */
[----:B------:R-:W-:-:S04]  /*282f0*/  IMAD.IADD R3, R2, 0x1, R3 ;  /* 0x0000000102037824 */ /* 0x000fc800078e0203 */
[----:B------:R-:W-:-:S07]  /*28300*/  IMAD.MOV.U32 R13, RZ, RZ, R3 ;  /* 0x000000ffff0d7224 */ /* 0x000fce00078e0003 */
[----:B------:R-:W-:Y:S05]  /*28310*/  WARPSYNC.COLLECTIVE R15, `(.L_x_9000) ;  /* 0x000000000f087348 */ /* 0x000fea0003c00000 */
[----:B------:R0:W1:Y:S02]  /*28320*/  SHFL.UP P6, R14, R13, R12, R11 ;  /* 0x0400000c0d0e7389 */ /* 0x00006400000c000b */
[----:B01----:R-:W-:Y:S01]  /*28330*/  ENDCOLLECTIVE ;  /* 0x000000000000791b */ /* 0x003fe20003800000 */
.L_x_9000:
[----:B------:R-:W-:Y:S01]  /*28340*/  IMAD.MOV.U32 R12, RZ, RZ, 0x10 ;  /* 0x00000010ff0c7424 */ /* 0x000fe200078e00ff */
[----:B------:R-:W-:-:S05]  /*28350*/  SEL R4, R14, RZ, P4 ;  /* 0x000000ff0e047207 */ /* 0x000fca0002000000 */
[----:B------:R-:W-:-:S04]  /*28360*/  IMAD.IADD R4, R3, 0x1, R4 ;  /* 0x0000000103047824 */ /* 0x000fc800078e0204 */
[----:B------:R-:W-:-:S07]  /*28370*/  IMAD.MOV.U32 R13, RZ, RZ, R4 ;  /* 0x000000ffff0d7224 */ /* 0x000fce00078e0004 */
[----:B------:R-:W-:Y:S05]  /*28380*/  WARPSYNC.COLLECTIVE R15, `(.L_x_9001) ;  /* 0x000000000f087348 */ /* 0x000fea0003c00000 */
[----:B------:R0:W1:Y:S02]  /*28390*/  SHFL.UP P6, R14, R13, R12, R11 ;  /* 0x0400000c0d0e7389 */ /* 0x00006400000c000b */
[----:B01----:R-:W-:Y:S01]  /*283a0*/  ENDCOLLECTIVE ;  /* 0x000000000000791b */ /* 0x003fe20003800000 */
.L_x_9001:
        /* <DEDUP_REMOVED lines=8> */
.L_x_9002:
[----:B------:R-:W-:Y:S05]  /*28430*/  BRA `(.L_x_9003) ;  /* 0xffffffa800bc7947 */ /* 0x000fea000383ffff */
.L_x_8856:
[----:B------:R-:W-:Y:S01]  /*28440*/  BSSY B0, `(.L_x_9004) ;  /* 0x0000007000007945 */ /* 0x000fe20003800000 */
[----:B------:R-:W-:Y:S02]  /*28450*/  IMAD.MOV.U32 R12, RZ, RZ, 0x1 ;  /* 0x00000001ff0c7424 */ /* 0x000fe400078e00ff */
[----:B------:R-:W-:Y:S02]  /*28460*/  IMAD.MOV.U32 R11, RZ, RZ, RZ ;  /* 0x000000ffff0b7224 */ /* 0x000fe400078e00ff */
[----:B------:R-:W-:-:S07]  /*28470*/  IMAD.MOV.U32 R15, RZ, RZ, -0x1 ;  /* 0xffffffffff0f7424 */ /* 0x000fce00078e00ff */
[----:B------:R-:W-:Y:S05]  /*28480*/  WARPSYNC.COLLECTIVE R15, `(.L_x_9005) ;  /* 0x000000000f087348 */ /* 0x000fea0003c00000 */
[----:B------:R0:W1:Y:S02]  /*28490*/  SHFL.UP P6, R14, R13, R12, R11 ;  /* 0x0400000c0d0e7389 */ /* 0x00006400000c000b */
[----:B01----:R-:W-:Y:S01]  /*284a0*/  ENDCOLLECTIVE ;  /* 0x000000000000791b */ /* 0x003fe20003800000 */
.L_x_9005:
[----:B------:R-:W-:Y:S05]  /*284b0*/  BSYNC B0 ;  /* 0x0000000000007941 */ /* 0x000fea0003800000 */
.L_x_9004:
        /* <DEDUP_REMOVED lines=8> */
.L_x_9006:
[----:B------:R-:W-:Y:S01]  /*28540*/  IMAD.MOV.U32 R12, RZ, RZ, 0x4 ;  /* 0x00000004ff0c7424 */ /* 0x000fe200078e00ff */
[----:B------:R-:W-:-:S05]  /*28550*/  SEL R2, R14, RZ, P2 ;  /* 0x000000ff0e027207 */ /* 0x000fca0001000000 */
[----:B------:R-:W-:-:S04]  /*28560*/  IMAD.IADD R2, R13, 0x1, R2 ;  /* 0x000000010d027824 */ /* 0x000fc800078e0202 */
[----:B------:R-:W-:-:S07]  /*28570*/  IMAD.MOV.U32 R13, RZ, RZ, R2 ;  /* 0x000000ffff0d7224 */ /* 0x000fce00078e0002 */
[----:B------:R-:W-:Y:S05]  /*28580*/  WARPSYNC.COLLECTIVE R15, `(.L_x_9007) ;  /* 0x000000000f087348 */ /* 0x000fea0003c00000 */
[----:B------:R0:W1:Y:S02]  /*28590*/  SHFL.UP P6, R14, R13, R12, R11 ;  /* 0x0400000c0d0e7389 */ /* 0x00006400000c000b */
[----:B01----:R-:W-:Y:S01]  /*285a0*/  ENDCOLLECTIVE ;  /* 0x000000000000791b */ /* 0x003fe20003800000 */
.L_x_9007:
[----:B------:R-:W-:Y:S01]  /*285b0*/  IMAD.MOV.U32 R12, RZ, RZ, 0x8 ;  /* 0x00000008ff0c7424 */ /* 0x000fe200078e00ff */
[----:B------:R-:W-:-:S05]  /*285c0*/  SEL R3, R14, RZ, P3 ;  /* 0x000000ff0e037207 */ /* 0x000fca0001800000 */
[----:B------:R-:W-:-:S04]  /*285d0*/  IMAD.IADD R3, R2, 0x1, R3 ;  /* 0x0000000102037824 */ /* 0x000fc800078e0203 */
[----:B------:R-:W-:-:S07]  /*285e0*/  IMAD.MOV.U32 R13, RZ, RZ, R3 ;  /* 0x000000ffff0d7224 */ /* 0x000fce00078e0003 */
[----:B------:R-:W-:Y:S05]  /*285f0*/  WARPSYNC.COLLECTIVE R15, `(.L_x_9008) ;  /* 0x000000000f087348 */ /* 0x000fea0003c00000 */
[----:B------:R0:W1:Y:S02]  /*28600*/  SHFL.UP P6, R14, R13, R12, R11 ;  /* 0x0400000c0d0e7389 */ /* 0x00006400000c000b */
[----:B01----:R-:W-:Y:S01]  /*28610*/  ENDCOLLECTIVE ;  /* 0x000000000000791b */ /* 0x003fe20003800000 */
.L_x_9008:
[----:B------:R-:W-:Y:S01]  /*28620*/  IMAD.MOV.U32 R12, RZ, RZ, 0x10 ;  /* 0x00000010ff0c7424 */ /* 0x000fe200078e00ff */
[----:B------:R-:W-:-:S05]  /*28630*/  SEL R4, R14, RZ, P4 ;  /* 0x000000ff0e047207 */ /* 0x000fca0002000000 */
[----:B------:R-:W-:-:S04]  /*28640*/  IMAD.IADD R4, R3, 0x1, R4 ;  /* 0x0000000103047824 */ /* 0x000fc800078e0204 */
[----:B------:R-:W-:-:S07]  /*28650*/  IMAD.MOV.U32 R13, RZ, RZ, R4 ;  /* 0x000000ffff0d7224 */ /* 0x000fce00078e0004 */
[----:B------:R-:W-:Y:S05]  /*28660*/  WARPSYNC.COLLECTIVE R15, `(.L_x_9009) ;  /* 0x000000000f087348 */ /* 0x000fea0003c00000 */
[----:B------:R0:W1:Y:S02]  /*28670*/  SHFL.UP P6, R14, R13, R12, R11 ;  /* 0x0400000c0d0e7389 */ /* 0x00006400000c000b */
[----:B01----:R-:W-:Y:S01]  /*28680*/  ENDCOLLECTIVE ;  /* 0x000000000000791b */ /* 0x003fe20003800000 */
.L_x_9009:
        /* <DEDUP_REMOVED lines=8> */
.L_x_9010:
[----:B------:R-:W-:Y:S05]  /*28710*/  BRA `(.L_x_9011) ;  /* 0xffffffa800a87947 */ /* 0x000fea000383ffff */
.L_x_8858:
[----:B------:R-:W-:Y:S01]  /*28720*/  BSSY B0, `(.L_x_9012) ;  /* 0x0000006000007945 */ /* 0x000fe20003800000 */
[----:B------:R-:W-:Y:S01]  /*28730*/  PLOP3.LUT P6, PT, P6, PT, PT, 0x8, 0x0 ;  /* 0x000000000000781c */ /* 0x000fe200037ce170 */
[----:B------:R-:W-:-:S12]  /*28740*/  IMAD.MOV.U32 R15, RZ, RZ, -0x1 ;  /* 0xffffffffff0f7424 */ /* 0x000fd800078e00ff */
[----:B0-----:R-:W-:Y:S05]  /*28750*/  WARPSYNC.COLLECTIVE R15, `(.L_x_9013) ;  /* 0x000000000f087348 */ /* 0x001fea0003c00000 */
[----:B------:R-:W-:Y:S01]  /*28760*/  VOTE.ANY R14, PT, P6 ;  /* 0x00000000000e7806 */ /* 0x000fe200030e0100 */
[----:B0-----:R-:W-:Y:S06]  /*28770*/  ENDCOLLECTIVE ;  /* 0x000000000000791b */ /* 0x001fec0003800000 */
.L_x_9013:
[----:B------:R-:W-:Y:S05]  /*28780*/  BSYNC B0 ;  /* 0x0000000000007941 */ /* 0x000fea0003800000 */
.L_x_9012:
        /* <DEDUP_REMOVED lines=10> */
.L_x_9014:
[----:B------:R-:W-:Y:S02]  /*28830*/  IMAD.MOV.U32 R13, RZ, RZ, R5 ;  /* 0x000000ffff0d7224 */ /* 0x000fe400078e0005 */
[----:B------:R-:W-:-:S07]  /*28840*/  IMAD.MOV.U32 R25, RZ, RZ, R14 ;  /* 0x000000ffff197224 */ /* 0x000fce00078e000e */
[----:B------:R-:W-:Y:S05]  /*28850*/  WARPSYNC.COLLECTIVE R15, `(.L_x_9015) ;  /* 0x000000000f087348 */ /* 0x000fea0003c00000 */
[----:B------:R0:W1:Y:S02]  /*28860*/  SHFL.IDX P6, R14, R13, R12, R11 ;  /* 0x0000000c0d0e7389 */ /* 0x00006400000c000b */
[----:B01----:R-:W-:Y:S01]  /*28870*/  ENDCOLLECTIVE ;  /* 0x000000000000791b */ /* 0x003fe20003800000 */
.L_x_9015:
[----:B------:R-:W-:Y:S01]  /*28880*/  IMAD.MOV.U32 R5, RZ, RZ, R14 ;  /* 0x000000ffff057224 */ /* 0x000fe200078e000e */
[----:B------:R-:W-:Y:S06]  /*28890*/  BRA `(.L_x_9016) ;  /* 0xffffffa800887947 */ /* 0x000fec000383ffff */
.L_x_8860:
[----:B------:R-:W-:Y:S01]  /*288a0*/  BSSY B0, `(.L_x_9017) ;  /* 0x0000007000007945 */ /* 0x000fe20003800000 */
[----:B------:R-:W-:Y:S02]  /*288b0*/  IMAD.MOV.U32 R13, RZ, RZ, R2 ;  /* 0x000000ffff0d7224 */ /* 0x000fe400078e0002 */
[----:B------:R-:W-:Y:S02]  /*288c0*/  IMAD.MOV.U32 R11, RZ, RZ, 0x1f ;  /* 0x0000001fff0b7424 */ /* 0x000fe400078e00ff */
[----:B------:R-:W-:-:S07]  /*288d0*/  IMAD.MOV.U32 R15, RZ, RZ, -0x1 ;  /* 0xffffffffff0f7424 */ /* 0x000fce00078e00ff */
[----:B0123--:R-:W-:Y:S05]  /*288e0*/  WARPSYNC.COLLECTIVE R15, `(.L_x_9018) ;  /* 0x000000000f087348 */ /* 0x00ffea0003c00000 */
[----:B------:R4:W0:Y:S02]  /*288f0*/  SHFL.IDX P6, R14, R13, R12, R11 ;  /* 0x0000000c0d0e7389 */ /* 0x00082400000c000b */
[----:B01234-:R-:W-:Y:S01]  /*28900*/  ENDCOLLECTIVE ;  /* 0x000000000000791b */ /* 0x01ffe20003800000 */
.L_x_9018:
[----:B------:R-:W-:Y:S05]  /*28910*/  BSYNC B0 ;  /* 0x0000000000007941 */ /* 0x000fea0003800000 */
.L_x_9017:
[----:B------:R-:W-:Y:S01]  /*28920*/  IMAD.MOV.U32 R24, RZ, RZ, R14 ;  /* 0x000000ffff187224 */ /* 0x000fe200078e000e */
[----:B------:R-:W-:Y:S06]  /*28930*/  BRA `(.L_x_8859) ;  /* 0xffffffa800787947 */ /* 0x000fec000383ffff */
.L_x_8866:
[----:B0-----:R0:W1:Y:S02]  /*28940*/  SYNCS.PHASECHK.TRANS64.TRYWAIT P0, [R7+URZ+0x38820], R0 ;  /* 0x03882000070075a7 */ /* 0x001064000800017f */
[----:B-1----:R-:W-:Y:S05]  /*28950*/  @!P0 NANOSLEEP.SYNCS 0x989680 ;  /* 0x009896800000895d */ /* 0x002fea0003900000 */
[----:B------:R-:W1:Y:S02]  /*28960*/  @!P0 SYNCS.PHASECHK.TRANS64 P0, [R7+URZ+0x38820], R0 ;  /* 0x03882000070085a7 */ /* 0x000e64000800007f */
[----:B-1----:R-:W-:Y:S05]  /*28970*/  @!P0 BRA `(.L_x_8866) ;  /* 0xfffffffc00f08947 */ /* 0x002fea000383ffff */
[----:B------:R-:W-:Y:S05]  /*28980*/  BRA `(.L_x_9019) ;  /* 0xffffffb000d47947 */ /* 0x000fea000383ffff */
.L_x_8867:
        /* <DEDUP_REMOVED lines=8> */
[----:B0-23--:R-:W-:Y:S05]  /*28a10*/  WARPSYNC.COLLECTIVE R15, `(.L_x_9021) ;  /* 0x000000000f087348 */ /* 0x00dfea0003c00000 */
[----:B------:R1:W4:Y:S02]  /*28a20*/  SHFL.IDX P6, R14, R13, R12, R11 ;  /* 0x0000000c0d0e7389 */ /* 0x00032400000c000b */
[----:B01234-:R-:W-:Y:S01]  /*28a30*/  ENDCOLLECTIVE ;  /* 0x000000000000791b */ /* 0x01ffe20003800000 */
.L_x_9021:
[----:B------:R-:W-:Y:S05]  /*28a40*/  BSYNC B0 ;  /* 0x0000000000007941 */ /* 0x000fea0003800000 */
.L_x_9020:
[----:B------:R-:W-:Y:S05]  /*28a50*/  BRA `(.L_x_9022) ;  /* 0xffffffb000bc7947 */ /* 0x000fea000383ffff */
.L_x_8868:
[----:B------:R-:W-:Y:S01]  /*28a60*/  BSSY B0, `(.L_x_9023) ;  /* 0x0000006000007945 */ /* 0x000fe20003800000 */
[----:B------:R-:W-:-:S07]  /*28a70*/  IMAD.MOV.U32 R15, RZ, RZ, -0x1 ;  /* 0xffffffffff0f7424 */ /* 0x000fce00078e00ff */
[----:B0-23--:R-:W-:Y:S05]  /*28a80*/  WARPSYNC.COLLECTIVE R15, `(.L_x_9024) ;  /* 0x000000000f0c7348 */ /* 0x00dfea0003c00000 */
[----:B------:R-:W-:Y:S02]  /*28a90*/  ELECT P6, UR62, PT ;  /* 0x00000000003e782f */ /* 0x000fe400038c0000 */
[----:B------:R-:W-:Y:S01]  /*28aa0*/  MOV R14, UR62 ;  /* 0x0000003e000e7c02 */ /* 0x000fe20008000f00 */
[----:B0-23--:R-:W-:Y:S10]  /*28ab0*/  ENDCOLLECTIVE ;  /* 0x000000000000791b */ /* 0x00dff40003800000 */
.L_x_9024:
[----:B------:R-:W-:Y:S05]  /*28ac0*/  BSYNC B0 ;  /* 0x0000000000007941 */ /* 0x000fea0003800000 */
.L_x_9023:
[----:B------:R-:W-:Y:S05]  /*28ad0*/  BRA `(.L_x_9025) ;  /* 0xffffffb000b07947 */ /* 0x000fea000383ffff */
.L_x_8870:
[----:B0-----:R0:W1:Y:S02]  /*28ae0*/  SYNCS.PHASECHK.TRANS64.TRYWAIT P1, [R5+URZ+0x38840], R0 ;  /* 0x03884000050075a7 */ /* 0x001064000802017f */
[----:B-1----:R-:W-:Y:S05]  /*28af0*/  @!P1 NANOSLEEP.SYNCS 0x989680 ;  /* 0x009896800000995d */ /* 0x002fea0003900000 */
[----:B------:R-:W1:Y:S02]  /*28b00*/  @!P1 SYNCS.PHASECHK.TRANS64 P1, [R5+URZ+0x38840], R0 ;  /* 0x03884000050095a7 */ /* 0x000e64000802007f */
[----:B-1----:R-:W-:Y:S05]  /*28b10*/  @!P1 BRA `(.L_x_8870) ;  /* 0xfffffffc00f09947 */ /* 0x002fea000383ffff */
[----:B------:R-:W-:Y:S05]  /*28b20*/  BRA `(.L_x_9026) ;  /* 0xffffffb000d07947 */ /* 0x000fea000383ffff */
.L_x_8872:
[----:B-1----:R1:W4:Y:S02]  /*28b30*/  SYNCS.PHASECHK.TRANS64.TRYWAIT P1, [R3+URZ+0x38840], R2 ;  /* 0x03884002030075a7 */ /* 0x002324000802017f */
[----:B----4-:R-:W-:Y:S05]  /*28b40*/  @!P1 NANOSLEEP.SYNCS 0x989680 ;  /* 0x009896800000995d */ /* 0x010fea0003900000 */
[----:B------:R-:W4:Y:S02]  /*28b50*/  @!P1 SYNCS.PHASECHK.TRANS64 P1, [R3+URZ+0x38840], R2 ;  /* 0x03884002030095a7 */ /* 0x000f24000802007f */
[----:B----4-:R-:W-:Y:S05]  /*28b60*/  @!P1 BRA `(.L_x_8872) ;  /* 0xfffffffc00f09947 */ /* 0x010fea000383ffff */
[----:B------:R-:W-:Y:S05]  /*28b70*/  BRA `(.L_x_9027) ;  /* 0xffffffb000dc7947 */ /* 0x000fea000383ffff */
.L_x_8874:
[----:B----4-:R4:W0:Y:S02]  /*28b80*/  SYNCS.PHASECHK.TRANS64.TRYWAIT P1, [R5+URZ+0x38860], R0 ;  /* 0x03886000050075a7 */ /* 0x010824000802017f */
[----:B0-----:R-:W-:Y:S05]  /*28b90*/  @!P1 NANOSLEEP.SYNCS 0x989680 ;  /* 0x009896800000995d */ /* 0x001fea0003900000 */
[----:B------:R-:W0:Y:S02]  /*28ba0*/  @!P1 SYNCS.PHASECHK.TRANS64 P1, [R5+URZ+0x38860], R0 ;  /* 0x03886000050095a7 */ /* 0x000e24000802007f */
[----:B0-----:R-:W-:Y:S05]  /*28bb0*/  @!P1 BRA `(.L_x_8874) ;  /* 0xfffffffc00f09947 */ /* 0x001fea000383ffff */
[----:B------:R-:W-:Y:S05]  /*28bc0*/  BRA `(.L_x_9028) ;  /* 0xffffffb000d87947 */ /* 0x000fea000383ffff */
.L_x_9029:
        /* <DEDUP_REMOVED lines=11> */
.L_x_15761:


//--------------------- .text._ZN7cutlass13device_kernelIN5flash11enable_sm90INS1_16FlashAttnFwdSm90INS1_25CollectiveMainloopFwdSm90ILi2EN4cute5tupleIJNS5_1CILi1EEES8_S8_EEENS6_IJNS7_ILi128EEENS7_ILi96EEENS7_ILi64EEEEEELi256ENS_6half_tEfNS_4arch4Sm90ELb0ELb0ELb1ELb0ELb1ELb0ELb0ELb1ELb0ELb1ELb1ELb0EEENS1_21CollectiveEpilogueFwdINS6_IJSA_NS7_ILi256EEESB_EEES9_SE_SG_Li256ELb0ELb1ELb1ELb0EEENS1_19SingleTileSchedulerILb0ELb1ELb1ELi128EEEEEEEEEvNT_6ParamsE --------------------------
	.section	.text._ZN7cutlass13device_kernelIN5flash11enable_sm90INS1_16FlashAttnFwdSm90INS1_25CollectiveMainloopFwdSm90ILi2EN4cute5tupleIJNS5_1CILi1EEES8_S8_EEENS6_IJNS7_ILi128EEENS7_ILi96EEENS7_ILi64EEEEEELi256ENS_6half_tEfNS_4arch4Sm90ELb0ELb0ELb1ELb0ELb1ELb0ELb0ELb1ELb0ELb1ELb1ELb0EEENS1_21CollectiveEpilogueFwdINS6_IJSA_NS7_ILi256EEESB_EEES9_SE_SG_Li256ELb0ELb1ELb1ELb0EEENS1_19SingleTileSchedulerILb0ELb1ELb1ELi128EEEEEEEEEvNT_6ParamsE,"ax",@progbits
	.align	128
.text._ZN7cutlass13device_kernelIN5flash11enable_sm90INS1_16FlashAttnFwdSm90INS1_25CollectiveMainloopFwdSm90ILi2EN4cute5tupleIJNS5_1CILi1EEES8_S8_EEENS6_IJNS7_ILi128EEENS7_ILi96EEENS7_ILi64EEEEEELi256ENS_6half_tEfNS_4arch4Sm90ELb0ELb0ELb1ELb0ELb1ELb0ELb0ELb1ELb0ELb1ELb1ELb0EEENS1_21CollectiveEpilogueFwdINS6_IJSA_NS7_ILi256EEESB_EEES9_SE_SG_Li256ELb0ELb1ELb1ELb0EEENS1_19SingleTileSchedulerILb0ELb1ELb1ELi128EEEEEEEEEvNT_6ParamsE:
        .type           _ZN7cutlass13device_kernelIN5flash11enable_sm90INS1_16FlashAttnFwdSm90INS1_25CollectiveMainloopFwdSm90ILi2EN4cute5tupleIJNS5_1CILi1EEES8_S8_EEENS6_IJNS7_ILi128EEENS7_ILi96EEENS7_ILi64EEEEEELi256ENS_6half_tEfNS_4arch4Sm90ELb0ELb0ELb1ELb0ELb1ELb0ELb0ELb1ELb0ELb1ELb1ELb0EEENS1_21CollectiveEpilogueFwdINS6_IJSA_NS7_ILi256EEESB_EEES9_SE_SG_Li256ELb0ELb1ELb1ELb0EEENS1_19SingleTileSchedulerILb0ELb1ELb1ELi128EEEEEEEEEvNT_6ParamsE,@function
        .size           _ZN7cutlass13device_kernelIN5flash11enable_sm90INS1_16FlashAttnFwdSm90INS1_25CollectiveMainloopFwdSm90ILi2EN4cute5tupleIJNS5_1CILi1EEES8_S8_EEENS6_IJNS7_ILi128EEENS7_ILi96EEENS7_ILi64EEEEEELi256ENS_6half_tEfNS_4arch4Sm90ELb0ELb0ELb1ELb0ELb1ELb0ELb0ELb1ELb0ELb1ELb1ELb0EEENS1_21CollectiveEpilogueFwdINS6_IJSA_NS7_ILi256EEESB_EEES9_SE_SG_Li256ELb0ELb1ELb1ELb0EEENS1_19SingleTileSchedulerILb0ELb1ELb1ELi128EEEEEEEEEvNT_6ParamsE,(.L_x_15762 - _ZN7cutlass13device_kernelIN5flash11enable_sm90INS1_16FlashAttnFwdSm90INS1_25CollectiveMainloopFwdSm90ILi2EN4cute5tupleIJNS5_1CILi1EEES8_S8_EEENS6_IJNS7_ILi128EEENS7_ILi96EEENS7_ILi64EEEEEELi256ENS_6half_tEfNS_4arch4Sm90ELb0ELb0ELb1ELb0ELb1ELb0ELb0ELb1ELb0ELb1ELb1ELb0EEENS1_21CollectiveEpilogueFwdINS6_IJSA_NS7_ILi256EEESB_EEES9_SE_SG_Li256ELb0ELb1ELb1ELb0EEENS1_19SingleTileSchedulerILb0ELb1ELb1ELi128EEEEEEEEEvNT_6ParamsE)
        .other          _ZN7cutlass13device_kernelIN5flash11enable_sm90INS1_16FlashAttnFwdSm90INS1_25CollectiveMainloopFwdSm90ILi2EN4cute5tupleIJNS5_1CILi1EEES8_S8_EEENS6_IJNS7_ILi128EEENS7_ILi96EEENS7_ILi64EEEEEELi256ENS_6half_tEfNS_4arch4Sm90ELb0ELb0ELb1ELb0ELb1ELb0ELb0ELb1ELb0ELb1ELb1ELb0EEENS1_21CollectiveEpilogueFwdINS6_IJSA_NS7_ILi256EEESB_EEES9_SE_SG_Li256ELb0ELb1ELb1ELb0EEENS1_19SingleTileSchedulerILb0ELb1ELb1ELi128EEEEEEEEEvNT_6ParamsE,@"STO_CUDA_ENTRY STV_DEFAULT"
_ZN7cutlass13device_kernelIN5flash11enable_sm90INS1_16FlashAttnFwdSm90INS1_25CollectiveMainloopFwdSm90ILi2EN4cute5tupleIJNS5_1CILi1EEES8_S8_EEENS6_IJNS7_ILi128EEENS7_ILi96EEENS7_ILi64EEEEEELi256ENS_6half_tEfNS_4arch4Sm90ELb0ELb0ELb1ELb0ELb1ELb0ELb0ELb1ELb0ELb1ELb1ELb0EEENS1_21CollectiveEpilogueFwdINS6_IJSA_NS7_ILi256EEESB_EEES9_SE_SG_Li256ELb0ELb1ELb1ELb0EEENS1_19SingleTileSchedulerILb0ELb1ELb1ELi128EEEEEEEEEvNT_6ParamsE:
        /* <DEDUP_REMOVED lines=9> */
[----:B------:R-:W-:-:S05]  /*0090*/  SHF.R.U32.HI R2, RZ, 0x7, R16 ;  /* 0x00000007ff027819 */ /* 0x000fca0000011610 */
[----:B------:R1:W2:Y:S04]  /*00a0*/  SHFL.IDX PT, R4, R2, RZ, 0x1f ;  /* 0x00001fff02047589 */ /* 0x0002a800000e0000 */
[----:B------:R-:W-:Y:S01]  /*00b0*/  VOTEU.ALL UP0, P0 ;  /* 0x00000000003f7886 */ /* 0x000fe20000000000 */
[----:B------:R-:W-:-:S04]  /*00c0*/  VOTEU.ALL UP1, P0 ;  /* 0x00000000003f7886 */ /* 0x000fc80000020000 */
[----:B------:R-:W3:Y:S01]  /*00d0*/  @!UP0 S2UR UR8, SR_CgaCtaId ;  /* 0x00000000000889c3 */ /* 0x000ee20000008800 */
[----:B------:R-:W-:Y:S01]  /*00e0*/  @!UP0 UMOV UR6, 0x400 ;  /* 0x0000040000068882 */ /* 0x000fe20000000000 */
[----:B------:R-:W-:-:S04]  /*00f0*/  @!UP0 UIADD3 UR4, -UR4, 0x100000, URZ ;  /* 0x0010000004048890 */ /* 0x000fc8000fffe13f */
[----:B------:R-:W-:Y:S02]  /*0100*/  @!UP0 USHF.L.U32 UR5, UR4, 0xb, URZ ;  /* 0x0000000b04058899 */ /* 0x000fe4000800063f */
[----:B------:R-:W-:Y:S02]  /*0110*/  @!UP0 USHF.L.U32 UR4, UR4, 0x1, URZ ;  /* 0x0000000104048899 */ /* 0x000fe4000800063f */
[----:B---3--:R-:W-:Y:S02]  /*0120*/  @!UP0 ULEA UR8, UR8, UR6, 0x18 ;  /* 0x0000000608088291 */ /* 0x008fe4000f8ec03f */
        /* <DEDUP_REMOVED lines=25> */
.L_x_9030:
        /* <DEDUP_REMOVED lines=22> */
.L_x_9031:
        /* <DEDUP_REMOVED lines=18> */
.L_x_9032:
        /* <DEDUP_REMOVED lines=22> */
.L_x_9033:
        /* <DEDUP_REMOVED lines=23> */
.L_x_9034:
        /* <DEDUP_REMOVED lines=9> */
.L_x_9037:
[----:B------:R-:W-:-:S08]  /*08a0*/  NOP ;  /* 0x0000000000007918 */ /* 0x000fd00000000000 */
[----:B------:R-:W0:Y:S02]  /*08b0*/  USETMAXREG.TRY_ALLOC.CTAPOOL UP0, 0xe8 ;  /* 0x000000e8000079c8 */ /* 0x000e240008000600 */
[----:B0-----:R-:W-:-:S13]  /*08c0*/  PLOP3.LUT P0, PT, PT, PT, UP0, 0x80, 0x0 ;  /* 0x000000000000781c */ /* 0x001fda0003f0f008 */
[----:B------:R-:W-:Y:S05]  /*08d0*/  @!P0 BRA `(.L_x_9037) ;  /* 0xfffffffc00f08947 */ /* 0x000fea000383ffff */
[----:B------:R-:W0:Y:S01]  /*08e0*/  S2UR UR6, SR_CTAID.Y ;  /* 0x00000000000679c3 */ /* 0x000e220000002600 */
[----:B------:R-:W-:-:S07]  /*08f0*/  ULDC UR7, c[0x0][0xc50] ;  /* 0x0003140000077ab9 */ /* 0x000fce0000000800 */
[----:B------:R-:W-:Y:S08]  /*0900*/  BAR.ARV 0x8, 0x180 ;  /* 0x0206000000007b1d */ /* 0x000ff00000002000 */
[----:B------:R-:W1:Y:S01]  /*0910*/  S2UR UR8, SR_CTAID.Z ;  /* 0x00000000000879c3 */ /* 0x000e620000002700 */
[----:B------:R-:W-:Y:S01]  /*0920*/  ISETP.NE.AND P0, PT, R2, 0x1, PT ;  /* 0x000000010200780c */ /* 0x000fe20003f05270 */
[----:B------:R-:W-:-:S11]  /*0930*/  UISETP.NE.AND UP0, UPT, UR7, 0x1, UPT ;  /* 0x000000010700788c */ /* 0x000fd6000bf05270 */
[----:B------:R-:W-:Y:S01]  /*0940*/  @UP0 ULDC UR4, c[0x0][0xc54] ;  /* 0x0003150000040ab9 */ /* 0x000fe20000000800 */
[----:B------:R-:W-:Y:S06]  /*0950*/  @!P0 BAR.ARV 0x9, 0x100 ;  /* 0x0244000000008b1d */ /* 0x000fec0000002000 */
[----:B0-----:R-:W-:Y:S01]  /*0960*/  UIMAD.WIDE.U32 UR4, UR6, UR4, URZ ;  /* 0x00000004060472a5 */ /* 0x001fe2000f8e003f */
[----:B------:R-:W-:Y:S01]  /*0970*/  @UP0 ULDC UR9, c[0x0][0xc58] ;  /* 0x0003160000090ab9 */ /* 0x000fe20000000800 */
[----:B------:R-:W-:Y:S01]  /*0980*/  UMOV UR38, UR6 ;  /* 0x0000000600267c82 */ /* 0x000fe20008000000 */
[----:B-1----:R-:W-:Y:S01]  /*0990*/  ISETP.LE.AND P0, PT, RZ, UR8, PT ;  /* 0x00000008ff007c0c */ /* 0x002fe2000bf03270 */
[----:B------:R-:W-:-:S04]  /*09a0*/  @UP0 USHF.R.U32.HI UR38, URZ, UR9, UR5 ;  /* 0x000000093f260299 */ /* 0x000fc80008011605 */
[----:B------:R-:W-:-:S04]  /*09b0*/  UIADD3 UR4, -UR38, URZ, URZ ;  /* 0x0000003f26047290 */ /* 0x000fc8000fffe13f */
[----:B------:R-:W-:-:S04]  /*09c0*/  UIMAD UR7, UR7, UR4, UR6 ;  /* 0x00000004070772a4 */ /* 0x000fc8000f8e0206 */
[----:B------:R-:W-:Y:S08]  /*09d0*/  @!P0 BRA `(.L_x_9038) ;  /* 0x000000b400188947 */ /* 0x000ff00003800000 */
[----:B------:R-:W-:Y:S01]  /*09e0*/  ULDC.64 UR4, c[0x0][0x418] ;  /* 0x0001060000047ab9 */ /* 0x000fe20000000a00 */
[----:B------:R-:W-:Y:S01]  /*09f0*/  ULDC UR42, c[0x0][0x424] ;  /* 0x00010900002a7ab9 */ /* 0x000fe20000000800 */
[----:B------:R-:W-:Y:S02]  /*0a00*/  UISETP.NE.U32.AND UP0, UPT, UR4, URZ, UPT ;  /* 0x0000003f0400728c */ /* 0x000fe4000bf05070 */
[----:B------:R-:W-:Y:S02]  /*0a10*/  ULOP3.LUT UR40, UR7, 0xffff, URZ, 0xc0, !UPT ;  /* 0x0000ffff07287892 */ /* 0x000fe4000f8ec03f */
[----:B------:R-:W-:Y:S01]  /*0a20*/  UISETP.NE.AND.EX UP0, UPT, UR5, URZ, UPT, UP0 ;  /* 0x0000003f0500728c */ /* 0x000fe2000bf05300 */
[----:B------:R-:W-:-:S03]  /*0a30*/  ULDC UR4, c[0x0][0x2f0] ;  /* 0x0000bc0000047ab9 */ /* 0x000fc60000000800 */
[----:B------:R-:W-:-:S04]  /*0a40*/  USEL UR42, UR42, 0x1, UP0 ;  /* 0x000000012a2a7887 */ /* 0x000fc80008000000 */
[----:B------:R-:W-:-:S04]  /*0a50*/  UIMAD UR42, UR42, UR4, URZ ;  /* 0x000000042a2a72a4 */ /* 0x000fc8000f8e023f */
[----:B------:R-:W-:Y:S02]  /*0a60*/  UISETP.GE.AND UP0, UPT, UR42, 0x1, UPT ;  /* 0x000000012a00788c */ /* 0x000fe4000bf06270 */
[----:B------:R-:W-:-:S04]  /*0a70*/  UIADD3 UR4, UR42, 0x5f, URZ ;  /* 0x0000005f2a047890 */ /* 0x000fc8000fffe03f */
[----:B------:R-:W-:Y:S01]  /*0a80*/  PLOP3.LUT P0, PT, PT, PT, UP0, 0x80, 0x0 ;  /* 0x000000000000781c */ /* 0x000fe20003f0f008 */
[----:B------:R-:W-:-:S04]  /*0a90*/  UIMAD.WIDE UR4, UR4, 0x2aaaaaab, URZ ;  /* 0x2aaaaaab040478a5 */ /* 0x000fc8000f8e023f */
[----:B------:R-:W-:-:S03]  /*0aa0*/  USHF.R.U32.HI UR6, URZ, 0x1f, UR5 ;  /* 0x0000001f3f067899 */ /* 0x000fc60008011605 */
[----:B------:R-:W-:Y:S01]  /*0ab0*/  UMOV UR4, URZ ;  /* 0x0000003f00047c82 */ /* 0x000fe20008000000 */
[----:B------:R-:W-:-:S04]  /*0ac0*/  ULEA.HI.SX32 UR6, UR5, UR6, 0x1c ;  /* 0x0000000605067291 */ /* 0x000fc8000f8fe23f */
[----:B------:R-:W-:Y:S08]  /*0ad0*/  @!P0 BRA `(.L_x_9039) ;  /* 0x0000000000908947 */ /* 0x000ff00003800000 */
        /* <DEDUP_REMOVED lines=11> */
[----:B------:R-:W-:-:S04]  /*0b90*/  IABS R5, R5 ;  /* 0x0000000500057213 */ /* 0x000fc80000000000 */
[----:B------:R-:W-:-:S04]  /*0ba0*/  MOV R4, R5 ;  /* 0x0000000500047202 */ /* 0x000fc80000000f00 */
[----:B------:R-:W-:-:S03]  /*0bb0*/  R2UR UR10, R4 ;  /* 0x00000000040a72ca */ /* 0x000fc600000e0000 */
        /* <DEDUP_REMOVED lines=22> */
.L_x_9039:
[----:B------:R-:W-:Y:S01]  /*0d20*/  UIMAD UR40, UR40, UR4, URZ ;  /* 0x00000004282872a4 */ /* 0x000fe2000f8e023f */
[----:B------:R-:W-:Y:S01]  /*0d30*/  IMAD.U32 R0, RZ, RZ, UR6 ;  /* 0x00000006ff007e24 */ /* 0x000fe2000f8e00ff */
[----:B------:R-:W-:Y:S01]  /*0d40*/  IADD3 R16, R16, -0x80, RZ ;  /* 0xffffff8010107810 */ /* 0x000fe20007ffe0ff */
        /* <DEDUP_REMOVED lines=107> */
.L_x_9041:
[----:B------:R-:W-:Y:S02]  /*1400*/  SHF.L.U32 R8, RZ, 0x1f, RZ ;  /* 0x0000001fff087819 */ /* 0x000fe400000006ff */
[----:B------:R-:W-:Y:S02]  /*1410*/  IADD3 R3, R2, 0x8, RZ ;  /* 0x0000000802037810 */ /* 0x000fe40007ffe0ff */
[----:B------:R-:W0:Y:S02]  /*1420*/  SYNCS.PHASECHK.TRANS64.TRYWAIT P0, [UR41+0x22800], R8 ;  /* 0x02280008ff0075a7 */ /* 0x000e240008000169 */
[----:B0-----:R-:W-:Y:S05]  /*1430*/  @!P0 BRA `(.L_x_9042) ;  /* 0x000000a800888947 */ /* 0x001fea0003800000 */
.L_x_9114:
[----:B------:R-:W-:Y:S05]  /*1440*/  WARPSYNC.ALL ;  /* 0x0000000000007948 */ /* 0x000fea0003800000 */
[----:B------:R-:W-:Y:S01]  /*1450*/  ULOP3.LUT UR4, UR39, 0x1, URZ, 0xfc, !UPT ;  /* 0x0000000127047892 */ /* 0x000fe2000f8efc3f */
[----:B------:R1:W-:Y:S03]  /*1460*/  BAR.SYNC.DEFER_BLOCKING R3, 0x100 ;  /* 0x000400030000751d */ /* 0x0003e60000010000 */
[----:B------:R-:W-:-:S06]  /*1470*/  UISETP.NE.AND UP0, UPT, UR4, 0x3, UPT ;  /* 0x000000030400788c */ /* 0x000fcc000bf05270 */
[----:B------:R-:W-:-:S13]  /*1480*/  PLOP3.LUT P0, PT, PT, PT, UP0, 0x80, 0x0 ;  /* 0x000000000000781c */ /* 0x000fda0003f0f008 */
[----:B-1----:R-:W-:Y:S05]  /*1490*/  @!P0 BRA `(.L_x_9043) ;  /* 0x0000000000048947 */ /* 0x002fea0003800000 */
[----:B------:R-:W-:Y:S01]  /*14a0*/  BPT.TRAP 0x1 ;  /* 0x000000040000795c */ /* 0x000fe20000300000 */
.L_x_9043:
[----:B------:R1:W2:Y:S01]  /*14b0*/  SYNCS.PHASECHK.TRANS64.TRYWAIT P1, [UR41+0x22830], R8 ;  /* 0x02283008ff0075a7 */ /* 0x0002a20008020169 */
[----:B------:R-:W-:Y:S05]  /*14c0*/  @!P0 BRA `(.L_x_9044) ;  /* 0x0000000000048947 */ /* 0x000fea0003800000 */
[----:B------:R-:W-:Y:S01]  /*14d0*/  BPT.TRAP 0x1 ;  /* 0x000000040000795c */ /* 0x000fe20000300000 */
.L_x_9044:
[----:B--2---:R-:W-:Y:S05]  /*14e0*/  @P1 BRA `(.L_x_9045) ;  /* 0x0000000000081947 */ /* 0x004fea0003800000 */
[----:B------:R-:W2:Y:S02]  /*14f0*/  SYNCS.PHASECHK.TRANS64.TRYWAIT P1, [UR41+0x22830], R8 ;  /* 0x02283008ff0075a7 */ /* 0x000ea40008020169 */
[----:B--2---:R-:W-:Y:S05]  /*1500*/  @!P1 BRA `(.L_x_9046) ;  /* 0x000000a8006c9947 */ /* 0x004fea0003800000 */
.L_x_9045:
[----:B------:R-:W-:Y:S01]  /*1510*/  UIADD3 UR4, UR41, 0x1c400, URZ ;  /* 0x0001c40029047890 */ /* 0x000fe2000fffe03f */
[----:B------:R-:W-:Y:S01]  /*1520*/  WARPGROUP.ARRIVE ;  /* 0x00000000000079c5 */ /* 0x000fe20000000000 */
[----:B------:R-:W-:Y:S01]  /*1530*/  ULOP3.LUT UR8, UR44, 0x10000, URZ, 0xfc, !UPT ;  /* 0x000100002c087892 */ /* 0x000fe2000f8efc3f */
[----:B------:R-:W-:Y:S01]  /*1540*/  IADD3 R0, -R2, 0xb, RZ ;  /* 0x0000000b02007810 */ /* 0x000fe20007ffe1ff */
[----:B------:R-:W-:-:S03]  /*1550*/  USHF.R.U32.HI UR4, URZ, 0x4, UR4 ;  /* 0x000000043f047899 */ /* 0x000fc60008011604 */
[----:B------:R-:W2:Y:S01]  /*1560*/  S2UR UR26, SR_CgaCtaId ;  /* 0x00000000001a79c3 */ /* 0x000ea20000008800 */
[----:B------:R-:W-:Y:S01]  /*1570*/  UMOV UR9, 0x40000040 ;  /* 0x4000004000097882 */ /* 0x000fe20000000000 */
[----:B------:R-:W-:Y:S01]  /*1580*/  UMOV UR7, 0x40000040 ;  /* 0x4000004000077882 */ /* 0x000fe20000000000 */
[----:B------:R-:W-:Y:S01]  /*1590*/  ULOP3.LUT UR4, UR4, 0x3fff, URZ, 0xc0, !UPT ;  /* 0x00003fff04047892 */ /* 0x000fe2000f8ec03f */
[----:B------:R-:W-:Y:S01]  /*15a0*/  UMOV UR5, UR9 ;  /* 0x0000000900057c82 */ /* 0x000fe20008000000 */
[----:B------:R-:W-:Y:S02]  /*15b0*/  UIADD3 UR12, UR8, 0x2, URZ ;  /* 0x00000002080c7890 */ /* 0x000fe4000fffe03f */
[----:B------:R-:W-:Y:S01]  /*15c0*/  ULOP3.LUT UR6, UR4, 0x10000, URZ, 0xfc, !UPT ;  /* 0x0001000004067892 */ /* 0x000fe2000f8efc3f */
[----:B------:R-:W-:Y:S02]  /*15d0*/  UMOV UR13, 0x40000040 ;  /* 0x40000040000d7882 */ /* 0x000fe40000000000 */
[----:B------:R-:W-:Y:S01]  /*15e0*/  UMOV UR4, UR8 ;  /* 0x0000000800047c82 */ /* 0x000fe20008000000 */
[----:B------:R-:W-:Y:S01]  /*15f0*/  UIADD3 UR14, UR6, 0x2, URZ ;  /* 0x00000002060e7890 */ /* 0x000fe2000fffe03f */
[----:B------:R-:W-:Y:S01]  /*1600*/  UMOV UR15, 0x40000040 ;  /* 0x40000040000f7882 */ /* 0x000fe20000000000 */
[----:B------:R-:W-:-:S03]  /*1610*/  UIADD3 UR16, UR8, 0x4, URZ ;  /* 0x0000000408107890 */ /* 0x000fc6000fffe03f */
[----:B------:R-:W-:Y:S01]  /*1620*/  HGMMA.64x96x16.F32 R24, gdesc[UR4], RZ, !UPT, gsb0 ;  /* 0x01600000041879f0 */ /* 0x000fe2000c0008ff */
        /* <DEDUP_REMOVED lines=17> */
[----:B------:R3:W-:Y:S06]  /*1740*/  BAR.ARV R0, 0x100 ;  /* 0x000400000000751d */ /* 0x0007ec0000002000 */
[----:B--2---:R-:W-:Y:S05]  /*1750*/  @!P0 BRA `(.L_x_9047) ;  /* 0x0000000000048947 */ /* 0x004fea0003800000 */
[----:B------:R-:W-:Y:S01]  /*1760*/  BPT.TRAP 0x1 ;  /* 0x000000040000795c */ /* 0x000fe20000300000 */
.L_x_9047:
[----:B------:R-:W-:Y:S01]  /*1770*/  LOP3.LUT R17, R17, 0xffffff80, RZ, 0xc0, !PT ;  /* 0xffffff8011117812 */ /* 0x000fe200078ec0ff */
[----:B------:R-:W-:Y:S01]  /*1780*/  ULDC UR4, c[0x0][0x9d8] ;  /* 0x0002760000047ab9 */ /* 0x000fe20000000800 */
[----:B------:R-:W-:Y:S01]  /*1790*/  UIMAD UR42, UR43, -0x60, UR42 ;  /* 0xffffffa02b2a78a4 */ /* 0x000fe2000f8e022a */
[----:B------:R-:W-:Y:S01]  /*17a0*/  FMUL.FTZ R24, R24, UR4 ;  /* 0x0000000418187c20 */ /* 0x000fe20008410000 */
[----:B------:R-:W-:Y:S01]  /*17b0*/  FMUL.FTZ R25, R25, UR4 ;  /* 0x0000000419197c20 */ /* 0x000fe20008410000 */
[----:B------:R-:W-:Y:S02]  /*17c0*/  IMAD.IADD R17, R16, 0x1, -R17 ;  /* 0x0000000110117824 */ /* 0x000fe400078e0a11 */
[----:B------:R-:W-:Y:S01]  /*17d0*/  FMUL.FTZ R28, R28, UR4 ;  /* 0x000000041c1c7c20 */ /* 0x000fe20008410000 */
[----:B------:R-:W-:Y:S01]  /*17e0*/  UIADD3 UR42, UR42, 0x60, URZ ;  /* 0x000000602a2a7890 */ /* 0x000fe2000fffe03f */
[----:B------:R-:W-:Y:S01]  /*17f0*/  FMUL.FTZ R29, R29, UR4 ;  /* 0x000000041d1d7c20 */ /* 0x000fe20008410000 */
[----:B------:R-:W2:Y:S01]  /*1800*/  MUFU.TANH R24, R24 ;  /* 0x0000001800187308 */ /* 0x000ea20000002400 */
[----:B------:R-:W-:Y:S01]  /*1810*/  SHF.R.S32.HI R4, RZ, 0x1f, R17 ;  /* 0x0000001fff047819 */ /* 0x000fe20000011411 */
[----:B------:R-:W-:Y:S01]  /*1820*/  FMUL.FTZ R32, R32, UR4 ;  /* 0x0000000420207c20 */ /* 0x000fe20008410000 */
[----:B------:R-:W-:Y:S01]  /*1830*/  FMUL.FTZ R26, R26, UR4 ;  /* 0x000000041a1a7c20 */ /* 0x000fe20008410000 */
[----:B0-----:R-:W-:Y:S01]  /*1840*/  IMAD.U32 R5, RZ, RZ, UR42 ;  /* 0x0000002aff057e24 */ /* 0x001fe2000f8e00ff */
        /* <DEDUP_REMOVED lines=8> */
[----:B------:R-:W-:Y:S01]  /*18d0*/  FMUL.FTZ R31, R31, UR4 ;  /* 0x000000041f1f7c20 */ /* 0x000fe20008410000 */
[----:B------:R-:W-:-:S02]  /*18e0*/  IMAD.IADD R4, R17, 0x1, -R4 ;  /* 0x0000000111047824 */ /* 0x000fc400078e0a04 */
[----:B------:R-:W-:Y:S01]  /*18f0*/  FMUL.FTZ R40, R40, UR4 ;  /* 0x0000000428287c20 */ /* 0x000fe20008410000 */
[----:B------:R-:W4:Y:S01]  /*1900*/  MUFU.TANH R28, R28 ;  /* 0x0000001c001c7308 */ /* 0x000f220000002400 */
[----:B------:R-:W-:Y:S01]  /*1910*/  FMUL.FTZ R34, R34, UR4 ;  /* 0x0000000422227c20 */ /* 0x000fe20008410000 */
[----:B------:R-:W-:Y:S02]  /*1920*/  IMAD R4, R4, -0x2, R5 ;  /* 0xfffffffe04047824 */ /* 0x000fe400078e0205 */
[----:B------:R-:W-:Y:S01]  /*1930*/  FMUL.FTZ R41, R41, UR4 ;  /* 0x0000000429297c20 */ /* 0x000fe20008410000 */
[----:B------:R-:W-:Y:S01]  /*1940*/  FMUL.FTZ R35, R35, UR4 ;  /* 0x0000000423237c20 */ /* 0x000fe20008410000 */
[----:B------:R-:W-:Y:S01]  /*1950*/  FMUL.FTZ R44, R44, UR4 ;  /* 0x000000042c2c7c20 */ /* 0x000fe20008410000 */
[----:B------:R-:W-:Y:S01]  /*1960*/  FMUL.FTZ R38, R38, UR4 ;  /* 0x0000000426267c20 */ /* 0x000fe20008410000 */
[C---:B------:R-:W-:Y:S01]  /*1970*/  ISETP.GT.AND P6, PT, R4.reuse, RZ, PT ;  /* 0x000000ff0400720c */ /* 0x040fe20003fc4270 */
[----:B------:R-:W5:Y:S01]  /*1980*/  MUFU.TANH R29, R29 ;  /* 0x0000001d001d7308 */ /* 0x000f620000002400 */
[C---:B------:R-:W-:Y:S01]  /*1990*/  ISETP.GT.AND P5, PT, R4.reuse, 0x1, PT ;  /* 0x000000010400780c */ /* 0x040fe20003fa4270 */
[----:B------:R-:W-:Y:S01]  /*19a0*/  FMUL.FTZ R45, R45, UR4 ;  /* 0x000000042d2d7c20 */ /* 0x000fe20008410000 */
[----:B------:R-:W-:Y:S01]  /*19b0*/  ISETP.GT.AND P4, PT, R4, 0x8, PT ;  /* 0x000000080400780c */ /* 0x000fe20003f84270 */
[----:B------:R-:W-:Y:S01]  /*19c0*/  FMUL.FTZ R39, R39, UR4 ;  /* 0x0000000427277c20 */ /* 0x000fe20008410000 */
[----:B--2---:R-:W-:Y:S01]  /*19d0*/  FSEL R24, R24, -INF , P6 ;  /* 0xff80000018187808 */ /* 0x004fe20003000000 */
[----:B------:R-:W-:Y:S01]  /*19e0*/  FMUL.FTZ R48, R48, UR4 ;  /* 0x0000000430307c20 */ /* 0x000fe20008410000 */
[----:B0-----:R-:W-:Y:S01]  /*19f0*/  FSEL R25, R25, -INF , P5 ;  /* 0xff80000019197808 */ /* 0x001fe20002800000 */
[----:B------:R-:W0:Y:S01]  /*1a00*/  MUFU.TANH R32, R32 ;  /* 0x0000002000207308 */ /* 0x000e220000002400 */
[----:B------:R-:W-:Y:S01]  /*1a10*/  ISETP.GT.AND P3, PT, R4, 0x9, PT ;  /* 0x000000090400780c */ /* 0x000fe20003f64270 */
[----:B------:R-:W-:Y:S01]  /*1a20*/  FMUL.FTZ R42, R42, UR4 ;  /* 0x000000042a2a7c20 */ /* 0x000fe20008410000 */
[----:B----4-:R-:W-:Y:S01]  /*1a30*/  FSEL R28, R28, -INF , P4 ;  /* 0xff8000001c1c7808 */ /* 0x010fe20002000000 */
[----:B------:R-:W-:Y:S01]  /*1a40*/  FMUL.FTZ R49, R49, UR4 ;  /* 0x0000000431317c20 */ /* 0x000fe20008410000 */
[----:B------:R-:W-:Y:S01]  /*1a50*/  FMNMX.FTZ R5, R24, R25, !PT ;  /* 0x0000001918057209 */ /* 0x000fe20007810000 */
[----:B------:R-:W-:Y:S01]  /*1a60*/  FMUL.FTZ R43, R43, UR4 ;  /* 0x000000042b2b7c20 */ /* 0x000fe20008410000 */
[----:B------:R-:W-:Y:S01]  /*1a70*/  ISETP.GT.AND P2, PT, R4, 0x10, PT ;  /* 0x000000100400780c */ /* 0x000fe20003f44270 */
[----:B------:R-:W2:Y:S01]  /*1a80*/  MUFU.TANH R26, R26 ;  /* 0x0000001a001a7308 */ /* 0x000ea20000002400 */
[----:B-----5:R-:W-:Y:S01]  /*1a90*/  FSEL R29, R29, -INF , P3 ;  /* 0xff8000001d1d7808 */ /* 0x020fe20001800000 */
[----:B------:R-:W-:Y:S01]  /*1aa0*/  FMUL.FTZ R52, R52, UR4 ;  /* 0x0000000434347c20 */ /* 0x000fe20008410000 */
[----:B------:R-:W-:Y:S01]  /*1ab0*/  FMNMX.FTZ R6, R28, R5, !PT ;  /* 0x000000051c067209 */ /* 0x000fe20007810000 */
[----:B------:R-:W-:Y:S01]  /*1ac0*/  FMUL.FTZ R46, R46, UR4 ;  /* 0x000000042e2e7c20 */ /* 0x000fe20008410000 */
[----:B------:R-:W-:Y:S01]  /*1ad0*/  ISETP.GT.AND P1, PT, R4, 0x11, PT ;  /* 0x000000110400780c */ /* 0x000fe20003f24270 */
[----:B------:R-:W-:Y:S01]  /*1ae0*/  FMUL.FTZ R53, R53, UR4 ;  /* 0x0000000435357c20 */ /* 0x000fe20008410000 */
[----:B------:R-:W-:Y:S01]  /*1af0*/  FMNMX.FTZ R5, R29, R6, !PT ;  /* 0x000000061d057209 */ /* 0x000fe20007810000 */
[----:B------:R-:W4:Y:S01]  /*1b00*/  MUFU.TANH R33, R33 ;  /* 0x0000002100217308 */ /* 0x000f220000002400 */
        /* <DEDUP_REMOVED lines=8> */
[----:B--2---:R-:W-:Y:S01]  /*1b90*/  FSEL R26, R26, -INF , P6 ;  /* 0xff8000001a1a7808 */ /* 0x004fe20003000000 */
[----:B------:R-:W-:Y:S01]  /*1ba0*/  FMUL.FTZ R60, R60, UR4 ;  /* 0x000000043c3c7c20 */ /* 0x000fe20008410000 */
[----:B------:R-:W-:Y:S01]  /*1bb0*/  ISETP.GT.AND P6, PT, R4, 0x18, PT ;  /* 0x000000180400780c */ /* 0x000fe20003fc4270 */
[----:B------:R-:W-:Y:S01]  /*1bc0*/  FMUL.FTZ R54, R54, UR4 ;  /* 0x0000000436367c20 */ /* 0x000fe20008410000 */
[----:B------:R-:W-:Y:S01]  /*1bd0*/  FMUL.FTZ R61, R61, UR4 ;  /* 0x000000043d3d7c20 */ /* 0x000fe20008410000 */
[----:B------:R-:W-:Y:S01]  /*1be0*/  FMUL.FTZ R55, R55, UR4 ;  /* 0x0000000437377c20 */ /* 0x000fe20008410000 */
[----:B------:R-:W-:Y:S01]  /*1bf0*/  FMUL.FTZ R64, R64, UR4 ;  /* 0x0000000440407c20 */ /* 0x000fe20008410000 */
[----:B------:R-:W2:Y:S01]  /*1c00*/  MUFU.TANH R36, R36 ;  /* 0x0000002400247308 */ /* 0x000ea20000002400 */
        /* <DEDUP_REMOVED lines=16> */
[----:B--2---:R-:W-:Y:S01]  /*1d10*/  FSEL R36, R36, -INF , P6 ;  /* 0xff80000024247808 */ /* 0x004fe20003000000 */
[----:B------:R-:W-:Y:S01]  /*1d20*/  FMUL.FTZ R71, R71, UR4 ;  /* 0x0000000447477c20 */ /* 0x000fe20008410000 */
[----:B------:R-:W-:Y:S01]  /*1d30*/  ULDC UR10, c[0x0][0x988] ;  /* 0x00026200000a7ab9 */ /* 0x000fe20000000800 */
[----:B------:R-:W-:Y:S01]  /*1d40*/  P2R R10, PR, RZ, 0x1 ;  /* 0x00000001ff0a7803 */ /* 0x000fe20000000000 */
[----:B------:R-:W-:Y:S01]  /*1d50*/  UIADD3 UR4, UR41, 0x22840, URZ ;  /* 0x0002284029047890 */ /* 0x000fe2000fffe03f */
[----:B------:R-:W-:-:S02]  /*1d60*/  FMNMX.FTZ R6, R36, R5, !PT ;  /* 0x0000000524067209 */ /* 0x000fc40007810000 */
[----:B------:R-:W2:Y:S01]  /*1d70*/  MUFU.TANH R31, R31 ;  /* 0x0000001f001f7308 */ /* 0x000ea20000002400 */
[----:B----4-:R-:W-:Y:S01]  /*1d80*/  FSEL R30, R30, -INF , P4 ;  /* 0xff8000001e1e7808 */ /* 0x010fe20002000000 */
[----:B------:R-:W-:Y:S01]  /*1d90*/  UPRMT UR4, UR26, 0x654, UR4 ;  /* 0x000006541a047896 */ /* 0x000fe20008000004 */
[----:B------:R-:W-:-:S05]  /*1da0*/  ISETP.GT.AND P4, PT, R4, 0x20, PT ;  /* 0x000000200400780c */ /* 0x000fca0003f84270 */
[----:B------:R-:W4:Y:S01]  /*1db0*/  MUFU.TANH R40, R40 ;  /* 0x0000002800287308 */ /* 0x000f220000002400 */
[----:B0-----:R-:W-:Y:S02]  /*1dc0*/  FSEL R37, R37, -INF , P5 ;  /* 0xff80000025257808 */ /* 0x001fe40002800000 */
[----:B------:R-:W-:Y:S02]  /*1dd0*/  SYNCS.ARRIVE.TRANS64.RED.A1T0 RZ, [UR4], RZ ;  /* 0x000000ffffff79a7 */ /* 0x000fe40008100404 */
[----:B------:R-:W-:-:S03]  /*1de0*/  FMNMX.FTZ R5, R37, R6, !PT ;  /* 0x0000000625057209 */ /* 0x000fc60007810000 */
[----:B------:R-:W0:Y:S01]  /*1df0*/  MUFU.TANH R34, R34 ;  /* 0x0000002200227308 */ /* 0x000e220000002400 */
[----:B--2---:R-:W-:Y:S02]  /*1e00*/  FSEL R31, R31, -INF , P3 ;  /* 0xff8000001f1f7808 */ /* 0x004fe40001800000 */
[----:B------:R-:W-:-:S05]  /*1e10*/  ISETP.GT.AND P3, PT, R4, 0x21, PT ;  /* 0x000000210400780c */ /* 0x000fca0003f64270 */
[----:B------:R-:W2:Y:S01]  /*1e20*/  MUFU.TANH R41, R41 ;  /* 0x0000002900297308 */ /* 0x000ea20000002400 */
[----:B----4-:R-:W-:-:S04]  /*1e30*/  FSEL R40, R40, -INF , P4 ;  /* 0xff80000028287808 */ /* 0x010fc80002000000 */
[----:B------:R-:W-:-:S03]  /*1e40*/  FMNMX.FTZ R6, R40, R5, !PT ;  /* 0x0000000528067209 */ /* 0x000fc60007810000 */
[----:B------:R-:W4:Y:S01]  /*1e50*/  MUFU.TANH R35, R35 ;  /* 0x0000002300237308 */ /* 0x000f220000002400 */
[----:B0-----:R-:W-:Y:S02]  /*1e60*/  FSEL R34, R34, -INF , P2 ;  /* 0xff80000022227808 */ /* 0x001fe40001000000 */
[----:B------:R-:W-:-:S05]  /*1e70*/  ISETP.GT.AND P2, PT, R4, 0x28, PT ;  /* 0x000000280400780c */ /* 0x000fca0003f44270 */
[----:B------:R-:W0:Y:S01]  /*1e80*/  MUFU.TANH R44, R44 ;  /* 0x0000002c002c7308 */ /* 0x000e220000002400 */
[----:B--2---:R-:W-:-:S04]  /*1e90*/  FSEL R41, R41, -INF , P3 ;  /* 0xff80000029297808 */ /* 0x004fc80001800000 */
[----:B------:R-:W-:-:S03]  /*1ea0*/  FMNMX.FTZ R5, R41, R6, !PT ;  /* 0x0000000629057209 */ /* 0x000fc60007810000 */
[----:B------:R-:W2:Y:S01]  /*1eb0*/  MUFU.TANH R38, R38 ;  /* 0x0000002600267308 */ /* 0x000ea20000002400 */
[----:B----4-:R-:W-:Y:S02]  /*1ec0*/  FSEL R35, R35, -INF , P1 ;  /* 0xff80000023237808 */ /* 0x010fe40000800000 */
[----:B------:R-:W-:-:S05]  /*1ed0*/  ISETP.GT.AND P1, PT, R4, 0x29, PT ;  /* 0x000000290400780c */ /* 0x000fca0003f24270 */
[----:B------:R-:W4:Y:S01]  /*1ee0*/  MUFU.TANH R45, R45 ;  /* 0x0000002d002d7308 */ /* 0x000f220000002400 */
[----:B0-----:R-:W-:-:S04]  /*1ef0*/  FSEL R44, R44, -INF , P2 ;  /* 0xff8000002c2c7808 */ /* 0x001fc80001000000 */
        /* <DEDUP_REMOVED lines=74> */
[----:B--2---:R-:W-:-:S04]  /*23a0*/  FSEL R69, R69, -INF , P1 ;  /* 0xff80000045457808 */ /* 0x004fc80000800000 */
[----:B------:R-:W-:-:S03]  /*23b0*/  FMNMX.FTZ R5, R69, R4, !PT ;  /* 0x0000000445057209 */ /* 0x000fc60007810000 */
[----:B------:R-:W2:Y:S01]  /*23c0*/  MUFU.TANH R66, R66 ;  /* 0x0000004200427308 */ /* 0x000ea20000002400 */
[----:B----4-:R-:W-:Y:S01]  /*23d0*/  FSEL R62, R62, -INF , P6 ;  /* 0xff8000003e3e7808 */ /* 0x010fe20003000000 */
[----:B------:R-:W4:Y:S06]  /*23e0*/  SHFL.BFLY PT, R4, R5, 0x2, 0x1f ;  /* 0x0c401f0005047f89 */ /* 0x000f2c00000e0000 */
[----:B------:R-:W5:Y:S01]  /*23f0*/  MUFU.TANH R67, R67 ;  /* 0x0000004300437308 */ /* 0x000f620000002400 */
[----:B0-----:R-:W-:-:S07]  /*2400*/  FSEL R63, R63, -INF , P5 ;  /* 0xff8000003f3f7808 */ /* 0x001fce0002800000 */
[----:B------:R-:W0:Y:S01]  /*2410*/  MUFU.TANH R70, R70 ;  /* 0x0000004600467308 */ /* 0x000e220000002400 */
[----:B--2---:R-:W-:-:S07]  /*2420*/  FSEL R66, R66, -INF , P4 ;  /* 0xff80000042427808 */ /* 0x004fce0002000000 */
[----:B------:R-:W2:Y:S01]  /*2430*/  MUFU.TANH R71, R71 ;  /* 0x0000004700477308 */ /* 0x000ea20000002400 */
[----:B-----5:R-:W-:Y:S02]  /*2440*/  FSEL R67, R67, -INF , P3 ;  /* 0xff80000043437808 */ /* 0x020fe40001800000 */
[----:B----4-:R-:W-:Y:S02]  /*2450*/  FMNMX.FTZ R6, R5, R4, !PT ;  /* 0x0000000405067209 */ /* 0x010fe40007810000 */
[----:B------:R-:W-:-:S03]  /*2460*/  FMNMX.FTZ R5, R26, R27, !PT ;  /* 0x0000001b1a057209 */ /* 0x000fc60007810000 */
[----:B------:R-:W4:Y:S01]  /*2470*/  SHFL.BFLY PT, R7, R6, 0x1, 0x1f ;  /* 0x0c201f0006077f89 */ /* 0x000f2200000e0000 */
[----:B0-----:R-:W-:Y:S02]  /*2480*/  FSEL R70, R70, -INF , P2 ;  /* 0xff80000046467808 */ /* 0x001fe40001000000 */
[----:B--2---:R-:W-:Y:S02]  /*2490*/  FSEL R71, R71, -INF , P1 ;  /* 0xff80000047477808 */ /* 0x004fe40000800000 */
[----:B----4-:R-:W-:Y:S02]  /*24a0*/  FMNMX.FTZ R4, R6, R7, !PT ;  /* 0x0000000706047209 */ /* 0x010fe40007810000 */
[----:B------:R-:W-:Y:S02]  /*24b0*/  FMNMX.FTZ R6, R30, R5, !PT ;  /* 0x000000051e067209 */ /* 0x000fe40007810000 */
[C---:B------:R-:W-:Y:S01]  /*24c0*/  FSETP.NEU.FTZ.AND P0, PT, R4.reuse, -INF , PT ;  /* 0xff8000000400780b */ /* 0x040fe20003f1d000 */
[----:B------:R-:W-:Y:S01]  /*24d0*/  FMUL.FTZ R7, R4, UR10 ;  /* 0x0000000a04077c20 */ /* 0x000fe20008410000 */
[----:B------:R-:W-:-:S04]  /*24e0*/  FMNMX.FTZ R5, R31, R6, !PT ;  /* 0x000000061f057209 */ /* 0x000fc80007810000 */
[----:B------:R-:W-:Y:S02]  /*24f0*/  FMNMX.FTZ R6, R34, R5, !PT ;  /* 0x0000000522067209 */ /* 0x000fe40007810000 */
[----:B------:R-:W-:Y:S02]  /*2500*/  FSEL R9, R7, RZ, P0 ;  /* 0x000000ff07097208 */ /* 0x000fe40000000000 */
[----:B------:R-:W-:Y:S02]  /*2510*/  FMNMX.FTZ R5, R35, R6, !PT ;  /* 0x0000000623057209 */ /* 0x000fe40007810000 */
[----:B------:R-:W-:Y:S01]  /*2520*/  ISETP.NE.AND P0, PT, R10, RZ, PT ;  /* 0x000000ff0a00720c */ /* 0x000fe20003f05270 */
        /* <DEDUP_REMOVED lines=28> */
[----:B------:R-:W-:Y:S01]  /*26f0*/  FFMA.FTZ R60, R60, UR10, -R9 ;  /* 0x0000000a3c3c7c23 */ /* 0x000fe20008010809 */
[----:B------:R-:W-:Y:S01]  /*2700*/  FMNMX.FTZ R5, R51, R6, !PT ;  /* 0x0000000633057209 */ /* 0x000fe20007810000 */
[----:B------:R-:W2:Y:S01]  /*2710*/  MUFU.EX2 R29, R29 ;  /* 0x0000001d001d7308 */ /* 0x000ea20000000800 */
[----:B0-----:R-:W-:Y:S01]  /*2720*/  FADD.FTZ R11, R24, R25 ;  /* 0x00000019180b7221 */ /* 0x001fe20000010000 */
[--C-:B------:R-:W-:Y:S01]  /*2730*/  FFMA.FTZ R61, R61, UR10, -R9.reuse ;  /* 0x0000000a3d3d7c23 */ /* 0x100fe20008010809 */
[----:B------:R-:W-:Y:S01]  /*2740*/  FMNMX.FTZ R6, R54, R5, !PT ;  /* 0x0000000536067209 */ /* 0x000fe20007810000 */
[--C-:B------:R-:W-:Y:S01]  /*2750*/  FFMA.FTZ R64, R64, UR10, -R9.reuse ;  /* 0x0000000a40407c23 */ /* 0x100fe20008010809 */
[--C-:B------:R-:W-:Y:S01]  /*2760*/  FFMA.FTZ R65, R65, UR10, -R9.reuse ;  /* 0x0000000a41417c23 */ /* 0x100fe20008010809 */
[--C-:B------:R-:W-:Y:S01]  /*2770*/  FFMA.FTZ R68, R68, UR10, -R9.reuse ;  /* 0x0000000a44447c23 */ /* 0x100fe20008010809 */
[----:B------:R-:W-:Y:S01]  /*2780*/  FMNMX.FTZ R5, R55, R6, !PT ;  /* 0x0000000637057209 */ /* 0x000fe20007810000 */
[----:B------:R-:W-:Y:S01]  /*2790*/  MUFU.EX2 R32, R32 ;  /* 0x0000002000207308 */ /* 0x000fe20000000800 */
[----:B------:R-:W-:Y:S01]  /*27a0*/  FFMA.FTZ R9, R69, UR10, -R9 ;  /* 0x0000000a45097c23 */ /* 0x000fe20008010809 */
[----:B------:R-:W-:-:S02]  /*27b0*/  F2FP.F16.F32.PACK_AB R160, R25, R24 ;  /* 0x0000001819a0723e */ /* 0x000fc400000000ff */
[----:B------:R-:W-:-:S04]  /*27c0*/  FMNMX.FTZ R6, R58, R5, !PT ;  /* 0x000000053a067209 */ /* 0x000fc80007810000 */
[----:B------:R-:W-:Y:S01]  /*27d0*/  FMNMX.FTZ R5, R59, R6, !PT ;  /* 0x000000063b057209 */ /* 0x000fe20007810000 */
[----:B------:R-:W0:Y:S01]  /*27e0*/  MUFU.EX2 R33, R33 ;  /* 0x0000002100217308 */ /* 0x000e220000000800 */
[----:B--2---:R-:W-:Y:S02]  /*27f0*/  F2FP.F16.F32.PACK_AB R162, R29, R28 ;  /* 0x0000001c1da2723e */ /* 0x004fe400000000ff */
[----:B------:R-:W-:-:S04]  /*2800*/  FMNMX.FTZ R6, R62, R5, !PT ;  /* 0x000000053e067209 */ /* 0x000fc80007810000 */
[----:B------:R-:W-:Y:S01]  /*2810*/  FMNMX.FTZ R5, R63, R6, !PT ;  /* 0x000000063f057209 */ /* 0x000fe20007810000 */
[----:B------:R-:W-:Y:S03]  /*2820*/  MUFU.EX2 R36, R36 ;  /* 0x0000002400247308 */ /* 0x000fe60000000800 */
[----:B------:R-:W-:-:S04]  /*2830*/  FMNMX.FTZ R6, R66, R5, !PT ;  /* 0x0000000542067209 */ /* 0x000fc80007810000 */
[----:B------:R-:W-:Y:S01]  /*2840*/  FMNMX.FTZ R5, R67, R6, !PT ;  /* 0x0000000643057209 */ /* 0x000fe20007810000 */
[----:B------:R-:W2:Y:S01]  /*2850*/  MUFU.EX2 R37, R37 ;  /* 0x0000002500257308 */ /* 0x000ea20000000800 */
[----:B0-----:R-:W-:Y:S02]  /*2860*/  F2FP.F16.F32.PACK_AB R156, R33, R32 ;  /* 0x00000020219c723e */ /* 0x001fe400000000ff */
[----:B------:R-:W-:-:S04]  /*2870*/  FMNMX.FTZ R6, R70, R5, !PT ;  /* 0x0000000546067209 */ /* 0x000fc80007810000 */
[----:B------:R-:W-:Y:S01]  /*2880*/  FMNMX.FTZ R6, R71, R6, !PT ;  /* 0x0000000647067209 */ /* 0x000fe20007810000 */
[----:B------:R-:W-:Y:S04]  /*2890*/  MUFU.EX2 R40, R40 ;  /* 0x0000002800287308 */ /* 0x000fe80000000800 */
[----:B------:R-:W0:Y:S04]  /*28a0*/  SHFL.BFLY PT, R5, R6, 0x2, 0x1f ;  /* 0x0c401f0006057f89 */ /* 0x000e2800000e0000 */
[----:B------:R-:W4:Y:S01]  /*28b0*/  MUFU.EX2 R41, R41 ;  /* 0x0000002900297308 */ /* 0x000f220000000800 */
[----:B--2---:R-:W-:-:S07]  /*28c0*/  F2FP.F16.F32.PACK_AB R158, R37, R36 ;  /* 0x00000024259e723e */ /* 0x004fce00000000ff */
[----:B------:R-:W-:Y:S08]  /*28d0*/  MUFU.EX2 R44, R44 ;  /* 0x0000002c002c7308 */ /* 0x000ff00000000800 */
[----:B------:R-:W2:Y:S01]  /*28e0*/  MUFU.EX2 R45, R45 ;  /* 0x0000002d002d7308 */ /* 0x000ea20000000800 */
[----:B----4-:R-:W-:Y:S02]  /*28f0*/  F2FP.F16.F32.PACK_AB R152, R41, R40 ;  /* 0x000000282998723e */ /* 0x010fe400000000ff */
[----:B0-----:R-:W-:-:S05]  /*2900*/  FMNMX.FTZ R5, R6, R5, !PT ;  /* 0x0000000506057209 */ /* 0x001fca0007810000 */
[----:B------:R-:W-:Y:S01]  /*2910*/  MUFU.EX2 R48, R48 ;  /* 0x0000003000307308 */ /* 0x000fe20000000800 */
[----:B------:R-:W0:Y:S07]  /*2920*/  SHFL.BFLY PT, R6, R5, 0x1, 0x1f ;  /* 0x0c201f0005067f89 */ /* 0x000e2e00000e0000 */
[----:B------:R-:W4:Y:S01]  /*2930*/  MUFU.EX2 R49, R49 ;  /* 0x0000003100317308 */ /* 0x000f220000000800 */
[----:B--2---:R-:W-:-:S07]  /*2940*/  F2FP.F16.F32.PACK_AB R154, R45, R44 ;  /* 0x0000002c2d9a723e */ /* 0x004fce00000000ff */
[----:B------:R-:W-:Y:S08]  /*2950*/  MUFU.EX2 R52, R52 ;  /* 0x0000003400347308 */ /* 0x000ff00000000800 */
[----:B------:R-:W-:Y:S01]  /*2960*/  MUFU.EX2 R53, R53 ;  /* 0x0000003500357308 */ /* 0x000fe20000000800 */
[----:B0-----:R-:W-:Y:S01]  /*2970*/  FMNMX.FTZ R7, R5, R6, !PT ;  /* 0x0000000605077209 */ /* 0x001fe20007810000 */
[----:B------:R-:W-:Y:S01]  /*2980*/  FADD.FTZ R6, R28, R11 ;  /* 0x0000000b1c067221 */ /* 0x000fe20000010000 */
[----:B----4-:R-:W-:-:S02]  /*2990*/  F2FP.F16.F32.PACK_AB R164, R49, R48 ;  /* 0x0000003031a4723e */ /* 0x010fc400000000ff */
[C---:B------:R-:W-:Y:S01]  /*29a0*/  FSETP.NEU.FTZ.AND P1, PT, R7.reuse, -INF , PT ;  /* 0xff8000000700780b */ /* 0x040fe20003f3d000 */
[----:B------:R-:W-:Y:S01]  /*29b0*/  FMUL.FTZ R5, R7, UR10 ;  /* 0x0000000a07057c20 */ /* 0x000fe20008410000 */
[----:B------:R-:W-:Y:S01]  /*29c0*/  FADD.FTZ R11, R29, R6 ;  /* 0x000000061d0b7221 */ /* 0x000fe20000010000 */
[----:B------:R-:W-:Y:S03]  /*29d0*/  MUFU.EX2 R56, R56 ;  /* 0x0000003800387308 */ /* 0x000fe60000000800 */
[----:B------:R-:W-:Y:S01]  /*29e0*/  FSEL R5, R5, RZ, P1 ;  /* 0x000000ff05057208 */ /* 0x000fe20000800000 */
[----:B------:R-:W-:-:S04]  /*29f0*/  FADD.FTZ R6, R32, R11 ;  /* 0x0000000b20067221 */ /* 0x000fc80000010000 */
        /* <DEDUP_REMOVED lines=9> */
[----:B------:R-:W-:Y:S01]  /*2a90*/  FADD.FTZ R13, R33, R6 ;  /* 0x00000006210d7221 */ /* 0x000fe20000010000 */
        /* <DEDUP_REMOVED lines=12> */
[----:B------:R-:W2:Y:S01]  /*2b60*/  MUFU.EX2 R30, R30 ;  /* 0x0000001e001e7308 */ /* 0x000ea20000000800 */
[--C-:B------:R-:W-:Y:S01]  /*2b70*/  FFMA.FTZ R58, R58, UR10, -R5.reuse ;  /* 0x0000000a3a3a7c23 */ /* 0x100fe20008010805 */
[--C-:B------:R-:W-:Y:S01]  /*2b80*/  FFMA.FTZ R59, R59, UR10, -R5.reuse ;  /* 0x0000000a3b3b7c23 */ /* 0x100fe20008010805 */
[----:B------:R-:W-:Y:S01]  /*2b90*/  FADD.FTZ R13, R41, R10 ;  /* 0x0000000a290d7221 */ /* 0x000fe20000010000 */
[--C-:B------:R-:W-:Y:S01]  /*2ba0*/  FFMA.FTZ R62, R62, UR10, -R5.reuse ;  /* 0x0000000a3e3e7c23 */ /* 0x100fe20008010805 */
[--C-:B------:R-:W-:Y:S01]  /*2bb0*/  FFMA.FTZ R63, R63, UR10, -R5.reuse ;  /* 0x0000000a3f3f7c23 */ /* 0x100fe20008010805 */
[----:B------:R-:W-:Y:S01]  /*2bc0*/  FFMA.FTZ R66, R66, UR10, -R5 ;  /* 0x0000000a42427c23 */ /* 0x000fe20008010805 */
[----:B------:R-:W-:Y:S01]  /*2bd0*/  FADD.FTZ R10, R44, R13 ;  /* 0x0000000d2c0a7221 */ /* 0x000fe20000010000 */
[----:B------:R-:W4:Y:S01]  /*2be0*/  MUFU.EX2 R31, R31 ;  /* 0x0000001f001f7308 */ /* 0x000f220000000800 */
[----:B0-----:R-:W-:Y:S01]  /*2bf0*/  FADD.FTZ R11, R26, R27 ;  /* 0x0000001b1a0b7221 */ /* 0x001fe20000010000 */
[--C-:B------:R-:W-:Y:S01]  /*2c00*/  FFMA.FTZ R67, R67, UR10, -R5.reuse ;  /* 0x0000000a43437c23 */ /* 0x100fe20008010805 */
[----:B------:R-:W-:Y:S01]  /*2c10*/  FADD.FTZ R13, R45, R10 ;  /* 0x0000000a2d0d7221 */ /* 0x000fe20000010000 */
[--C-:B------:R-:W-:Y:S01]  /*2c20*/  FFMA.FTZ R70, R70, UR10, -R5.reuse ;  /* 0x0000000a46467c23 */ /* 0x100fe20008010805 */
[----:B------:R-:W-:Y:S01]  /*2c30*/  FFMA.FTZ R5, R71, UR10, -R5 ;  /* 0x0000000a47057c23 */ /* 0x000fe20008010805 */
[----:B------:R-:W-:Y:S01]  /*2c40*/  F2FP.F16.F32.PACK_AB R166, R53, R52 ;  /* 0x0000003435a6723e */ /* 0x000fe200000000ff */
[----:B------:R-:W-:Y:S01]  /*2c50*/  FADD.FTZ R10, R48, R13 ;  /* 0x0000000d300a7221 */ /* 0x000fe20000010000 */
[----:B------:R-:W0:Y:S01]  /*2c60*/  MUFU.EX2 R34, R34 ;  /* 0x0000002200227308 */ /* 0x000e220000000800 */
[----:B--2---:R-:W-:Y:S01]  /*2c70*/  FADD.FTZ R6, R30, R11 ;  /* 0x0000000b1e067221 */ /* 0x004fe20000010000 */
[----:B------:R-:W-:Y:S01]  /*2c80*/  F2FP.F16.F32.PACK_AB R161, R27, R26 ;  /* 0x0000001a1ba1723e */ /* 0x000fe200000000ff */
[----:B------:R-:W-:-:S04]  /*2c90*/  FADD.FTZ R13, R49, R10 ;  /* 0x0000000a310d7221 */ /* 0x000fc80000010000 */
[----:B------:R-:W-:Y:S01]  /*2ca0*/  FADD.FTZ R10, R52, R13 ;  /* 0x0000000d340a7221 */ /* 0x000fe20000010000 */
[----:B------:R-:W2:Y:S01]  /*2cb0*/  MUFU.EX2 R35, R35 ;  /* 0x0000002300237308 */ /* 0x000ea20000000800 */
[C---:B----4-:R-:W-:Y:S01]  /*2cc0*/  FADD.FTZ R11, R31.reuse, R6 ;  /* 0x000000061f0b7221 */ /* 0x050fe20000010000 */
[----:B------:R-:W-:Y:S01]  /*2cd0*/  F2FP.F16.F32.PACK_AB R163, R31, R30 ;  /* 0x0000001e1fa3723e */ /* 0x000fe200000000ff */
[----:B------:R-:W-:-:S04]  /*2ce0*/  FADD.FTZ R13, R53, R10 ;  /* 0x0000000a350d7221 */ /* 0x000fc80000010000 */
[----:B------:R-:W-:Y:S01]  /*2cf0*/  FADD.FTZ R10, R56, R13 ;  /* 0x0000000d380a7221 */ /* 0x000fe20000010000 */
[----:B------:R-:W4:Y:S01]  /*2d00*/  MUFU.EX2 R38, R38 ;  /* 0x0000002600267308 */ /* 0x000f220000000800 */
[----:B0-----:R-:W-:-:S07]  /*2d10*/  FADD.FTZ R6, R34, R11 ;  /* 0x0000000b22067221 */ /* 0x001fce0000010000 */
[----:B------:R-:W0:Y:S01]  /*2d20*/  MUFU.EX2 R39, R39 ;  /* 0x0000002700277308 */ /* 0x000e220000000800 */
[C---:B--2---:R-:W-:Y:S01]  /*2d30*/  FADD.FTZ R11, R35.reuse, R6 ;  /* 0x00000006230b7221 */ /* 0x044fe20000010000 */
[----:B------:R-:W-:-:S06]  /*2d40*/  F2FP.F16.F32.PACK_AB R157, R35, R34 ;  /* 0x00000022239d723e */ /* 0x000fcc00000000ff */
[----:B------:R-:W2:Y:S01]  /*2d50*/  MUFU.EX2 R42, R42 ;  /* 0x0000002a002a7308 */ /* 0x000ea20000000800 */
[----:B----4-:R-:W-:-:S07]  /*2d60*/  FADD.FTZ R6, R38, R11 ;  /* 0x0000000b26067221 */ /* 0x010fce0000010000 */
[----:B------:R-:W4:Y:S01]  /*2d70*/  MUFU.EX2 R43, R43 ;  /* 0x0000002b002b7308 */ /* 0x000f220000000800 */
[C---:B0-----:R-:W-:Y:S01]  /*2d80*/  FADD.FTZ R11, R39.reuse, R6 ;  /* 0x00000006270b7221 */ /* 0x041fe20000010000 */
[----:B------:R-:W-:-:S06]  /*2d90*/  F2FP.F16.F32.PACK_AB R159, R39, R38 ;  /* 0x00000026279f723e */ /* 0x000fcc00000000ff */
[----:B------:R-:W0:Y:S01]  /*2da0*/  MUFU.EX2 R46, R46 ;  /* 0x0000002e002e7308 */ /* 0x000e220000000800 */
[----:B--2---:R-:W-:-:S07]  /*2db0*/  FADD.FTZ R6, R42, R11 ;  /* 0x0000000b2a067221 */ /* 0x004fce0000010000 */
[----:B------:R-:W2:Y:S01]  /*2dc0*/  MUFU.EX2 R47, R47 ;  /* 0x0000002f002f7308 */ /* 0x000ea20000000800 */
[C---:B----4-:R-:W-:Y:S01]  /*2dd0*/  FADD.FTZ R11, R43.reuse, R6 ;  /* 0x000000062b0b7221 */ /* 0x050fe20000010000 */
[----:B------:R-:W-:-:S06]  /*2de0*/  F2FP.F16.F32.PACK_AB R153, R43, R42 ;  /* 0x0000002a2b99723e */ /* 0x000fcc00000000ff */
        /* <DEDUP_REMOVED lines=11> */
[C---:B--2---:R-:W-:Y:S01]  /*2ea0*/  FADD.FTZ R13, R57.reuse, R10 ;  /* 0x0000000a390d7221 */ /* 0x044fe20000010000 */
[----:B------:R-:W-:-:S06]  /*2eb0*/  F2FP.F16.F32.PACK_AB R168, R57, R56 ;  /* 0x0000003839a8723e */ /* 0x000fcc00000000ff */
[----:B------:R-:W2:Y:S01]  /*2ec0*/  MUFU.EX2 R55, R55 ;  /* 0x0000003700377308 */ /* 0x000ea20000000800 */
[----:B----4-:R-:W-:-:S07]  /*2ed0*/  FADD.FTZ R6, R54, R11 ;  /* 0x0000000b36067221 */ /* 0x010fce0000010000 */
[----:B------:R-:W4:Y:S01]  /*2ee0*/  MUFU.EX2 R61, R61 ;  /* 0x0000003d003d7308 */ /* 0x000f220000000800 */
[----:B0-----:R-:W-:-:S07]  /*2ef0*/  FADD.FTZ R10, R60, R13 ;  /* 0x0000000d3c0a7221 */ /* 0x001fce0000010000 */
[----:B------:R-:W0:Y:S01]  /*2f00*/  MUFU.EX2 R58, R58 ;  /* 0x0000003a003a7308 */ /* 0x000e220000000800 */
[C---:B--2---:R-:W-:Y:S01]  /*2f10*/  FADD.FTZ R11, R55.reuse, R6 ;  /* 0x00000006370b7221 */ /* 0x044fe20000010000 */
[----:B------:R-:W-:-:S06]  /*2f20*/  F2FP.F16.F32.PACK_AB R167, R55, R54 ;  /* 0x0000003637a7723e */ /* 0x000fcc00000000ff */
[----:B------:R-:W2:Y:S01]  /*2f30*/  MUFU.EX2 R64, R64 ;  /* 0x0000004000407308 */ /* 0x000ea20000000800 */
[C---:B----4-:R-:W-:Y:S01]  /*2f40*/  FADD.FTZ R13, R61.reuse, R10 ;  /* 0x0000000a3d0d7221 */ /* 0x050fe20000010000 */
[----:B------:R-:W-:-:S06]  /*2f50*/  F2FP.F16.F32.PACK_AB R170, R61, R60 ;  /* 0x0000003c3daa723e */ /* 0x000fcc00000000ff */
[----:B------:R-:W4:Y:S01]  /*2f60*/  MUFU.EX2 R59, R59 ;  /* 0x0000003b003b7308 */ /* 0x000f220000000800 */
[----:B0-----:R-:W-:-:S07]  /*2f70*/  FADD.FTZ R6, R58, R11 ;  /* 0x0000000b3a067221 */ /* 0x001fce0000010000 */
[----:B------:R-:W0:Y:S01]  /*2f80*/  MUFU.EX2 R65, R65 ;  /* 0x0000004100417308 */ /* 0x000e220000000800 */
[----:B--2---:R-:W-:-:S07]  /*2f90*/  FADD.FTZ R10, R64, R13 ;  /* 0x0000000d400a7221 */ /* 0x004fce0000010000 */
[----:B------:R-:W2:Y:S01]  /*2fa0*/  MUFU.EX2 R62, R62 ;  /* 0x0000003e003e7308 */ /* 0x000ea20000000800 */
[C---:B----4-:R-:W-:Y:S01]  /*2fb0*/  FADD.FTZ R11, R59.reuse, R6 ;  /* 0x000000063b0b7221 */ /* 0x050fe20000010000 */
[----:B------:R-:W-:-:S06]  /*2fc0*/  F2FP.F16.F32.PACK_AB R169, R59, R58 ;  /* 0x0000003a3ba9723e */ /* 0x000fcc00000000ff */
[----:B------:R-:W4:Y:S01]  /*2fd0*/  MUFU.EX2 R68, R68 ;  /* 0x0000004400447308 */ /* 0x000f220000000800 */
[C---:B0-----:R-:W-:Y:S01]  /*2fe0*/  FADD.FTZ R13, R65.reuse, R10 ;  /* 0x0000000a410d7221 */ /* 0x041fe20000010000 */
[----:B------:R-:W-:-:S06]  /*2ff0*/  F2FP.F16.F32.PACK_AB R172, R65, R64 ;  /* 0x0000004041ac723e */ /* 0x000fcc00000000ff */
[----:B------:R-:W0:Y:S01]  /*3000*/  MUFU.EX2 R63, R63 ;  /* 0x0000003f003f7308 */ /* 0x000e220000000800 */
[----:B--2---:R-:W-:-:S07]  /*3010*/  FADD.FTZ R6, R62, R11 ;  /* 0x0000000b3e067221 */ /* 0x004fce0000010000 */
        /* <DEDUP_REMOVED lines=11> */
[C---:B0-----:R-:W-:Y:S01]  /*30d0*/  FADD.FTZ R9, R67.reuse, R10 ;  /* 0x0000000a43097221 */ /* 0x041fe20000010000 */
[----:B------:R-:W-:-:S03]  /*30e0*/  F2FP.F16.F32.PACK_AB R173, R67, R66 ;  /* 0x0000004243ad723e */ /* 0x000fc600000000ff */
[----:B--2---:R-:W-:-:S04]  /*30f0*/  FADD.FTZ R10, R70, R9 ;  /* 0x00000009460a7221 */ /* 0x004fc80000010000 */
[C---:B----4-:R-:W-:Y:S01]  /*3100*/  FADD.FTZ R5, R175.reuse, R10 ;  /* 0x0000000aaf057221 */ /* 0x050fe20000010000 */
[----:B------:R-:W-:Y:S01]  /*3110*/  F2FP.F16.F32.PACK_AB R175, R175, R70 ;  /* 0x00000046afaf723e */ /* 0x000fe200000000ff */
[----:B------:R-:W-:Y:S06]  /*3120*/  @!P0 BRA `(.L_x_9048) ;  /* 0x0000000000048947 */ /* 0x000fec0003800000 */
[----:B------:R-:W-:Y:S01]  /*3130*/  BPT.TRAP 0x1 ;  /* 0x000000040000795c */ /* 0x000fe20000300000 */
.L_x_9048:
[----:B------:R0:W2:Y:S01]  /*3140*/  SYNCS.PHASECHK.TRANS64.TRYWAIT P1, [UR41+0x22850], R8 ;  /* 0x02285008ff0075a7 */ /* 0x0000a20008020169 */
[----:B------:R-:W-:Y:S05]  /*3150*/  @!P0 BRA `(.L_x_9049) ;  /* 0x0000000000048947 */ /* 0x000fea0003800000 */
[----:B------:R-:W-:Y:S01]  /*3160*/  BPT.TRAP 0x1 ;  /* 0x000000040000795c */ /* 0x000fe20000300000 */
.L_x_9049:
[----:B--2---:R-:W-:Y:S05]  /*3170*/  @P1 BRA `(.L_x_9050) ;  /* 0x0000000000081947 */ /* 0x004fea0003800000 */
[----:B------:R-:W2:Y:S02]  /*3180*/  SYNCS.PHASECHK.TRANS64.TRYWAIT P1, [UR41+0x22850], R8 ;  /* 0x02285008ff0075a7 */ /* 0x000ea40008020169 */
[----:B--2---:R-:W-:Y:S05]  /*3190*/  @!P1 BRA `(.L_x_9051) ;  /* 0x0000008c00609947 */ /* 0x004fea0003800000 */
.L_x_9050:
[----:B------:R4:W-:Y:S01]  /*31a0*/  BAR.SYNC.DEFER_BLOCKING R3, 0x100 ;  /* 0x000400030000751d */ /* 0x0009e20000010000 */
[----:B------:R-:W-:-:S04]  /*31b0*/  UIADD3 UR4, UR41, 0x400, URZ ;  /* 0x0000040029047890 */ /* 0x000fc8000fffe03f */
[----:B------:R-:W-:Y:S01]  /*31c0*/  USHF.R.U32.HI UR4, URZ, 0x4, UR4 ;  /* 0x000000043f047899 */ /* 0x000fe20008011604 */
[----:B------:R-:W-:-:S03]  /*31d0*/  UMOV UR15, 0x40000040 ;  /* 0x40000040000f7882 */ /* 0x000fc60000000000 */
[----:B------:R-:W-:-:S04]  /*31e0*/  ULOP3.LUT UR4, UR4, 0x3fff, URZ, 0xc0, !UPT ;  /* 0x00003fff04047892 */ /* 0x000fc8000f8ec03f */
[----:B------:R-:W-:-:S04]  /*31f0*/  ULOP3.LUT UR24, UR4, 0x3000000, URZ, 0xfc, !UPT ;  /* 0x0300000004187892 */ /* 0x000fc8000f8efc3f */
[----:B------:R-:W-:-:S03]  /*3200*/  UIADD3 UR4, UR24, 0x80, URZ ;  /* 0x0000008018047890 */ /* 0x000fc6000fffe03f */
[----:B------:R-:W-:Y:S01]  /*3210*/  UMOV UR14, UR24 ;  /* 0x00000018000e7c82 */ /* 0x000fe20008000000 */
[----:B------:R-:W-:-:S06]  /*3220*/  WARPGROUP.ARRIVE ;  /* 0x00000000000079c5 */ /* 0x000fcc0000000000 */
[----:B------:R-:W-:Y:S01]  /*3230*/  HGMMA.64x256x16.F32 R24, R160, gdesc[UR12].tnspB, RZ, !UPT, gsb0 ;  /* 0x43e0000ca0187df0 */ /* 0x000fe2000c0008ff */
        /* <DEDUP_REMOVED lines=35> */
[----:B----4-:R-:W-:Y:S05]  /*3470*/  @!P0 BRA `(.L_x_9052) ;  /* 0x0000000000048947 */ /* 0x010fea0003800000 */
[----:B------:R-:W-:Y:S01]  /*3480*/  BPT.TRAP 0x1 ;  /* 0x000000040000795c */ /* 0x000fe20000300000 */
.L_x_9052:
[----:B------:R-:W-:Y:S02]  /*3490*/  UIADD3 UR7, UR43, -0x2, URZ ;  /* 0xfffffffe2b077890 */ /* 0x000fe4000fffe03f */
[----:B------:R-:W-:Y:S02]  /*34a0*/  UIADD3 UR4, UR41, 0x22860, URZ ;  /* 0x0002286029047890 */ /* 0x000fe4000fffe03f */
[----:B------:R-:W-:Y:S02]  /*34b0*/  UISETP.GE.AND UP0, UPT, UR7, UR40, UPT ;  /* 0x000000280700728c */ /* 0x000fe4000bf06270 */
[----:B------:R-:W-:-:S04]  /*34c0*/  UPRMT UR4, UR26, 0x654, UR4 ;  /* 0x000006541a047896 */ /* 0x000fc80008000004 */
[----:B------:R-:W-:-:S05]  /*34d0*/  PLOP3.LUT P1, PT, PT, PT, UP0, 0x80, 0x0 ;  /* 0x000000000000781c */ /* 0x000fca0003f2f008 */
[----:B------:R-:W-:Y:S08]  /*34e0*/  SYNCS.ARRIVE.TRANS64.RED.A1T0 RZ, [UR4], RZ ;  /* 0x000000ffffff79a7 */ /* 0x000ff00008100404 */
[----:B------:R-:W-:Y:S05]  /*34f0*/  @!P1 BRA `(.L_x_9053) ;  /* 0x0000002000dc9947 */ /* 0x000fea0003800000 */
[----:B012---:R-:W-:Y:S01]  /*3500*/  MOV R8, R7 ;  /* 0x0000000700087202 */ /* 0x007fe20000000f00 */
[----:B------:R-:W-:Y:S01]  /*3510*/  IMAD.MOV.U32 R13, RZ, RZ, R4 ;  /* 0x000000ffff0d7224 */ /* 0x000fe200078e0004 */
[----:B------:R-:W-:Y:S01]  /*3520*/  UMOV UR4, URZ ;  /* 0x0000003f00047c82 */ /* 0x000fe20008000000 */
[----:B------:R-:W-:Y:S01]  /*3530*/  UMOV UR5, URZ ;  /* 0x0000003f00057c82 */ /* 0x000fe20008000000 */
[----:B------:R-:W-:Y:S01]  /*3540*/  ULDC UR27, c[0x0][0x9d8] ;  /* 0x00027600001b7ab9 */ /* 0x000fe20000000800 */
[----:B------:R-:W-:-:S05]  /*3550*/  ULDC UR25, c[0x0][0x988] ;  /* 0x0002620000197ab9 */ /* 0x000fca0000000800 */
.L_x_9064:
[----:B------:R-:W-:Y:S01]  /*3560*/  UIADD3 UR5, UR5, 0x1, URZ ;  /* 0x0000000105057890 */ /* 0x000fe2000fffe03f */
[----:B---3--:R-:W-:Y:S01]  /*3570*/  IMAD.U32 R0, RZ, RZ, UR7 ;  /* 0x00000007ff007e24 */ /* 0x008fe2000f8e00ff */
        /* <DEDUP_REMOVED lines=8> */
.L_x_9054:
[----:B------:R-:W-:Y:S01]  /*3600*/  IMAD.U32 R0, RZ, RZ, UR4 ;  /* 0x00000004ff007e24 */ /* 0x000fe2000f8e00ff */
[----:B------:R-:W-:-:S04]  /*3610*/  ULEA UR28, UR5, UR41, 0x3 ;  /* 0x00000029051c7291 */ /* 0x000fc8000f8e183f */
[----:B------:R-:W-:-:S04]  /*3620*/  SHF.L.U32 R0, R0, 0x1f, RZ ;  /* 0x0000001f00007819 */ /* 0x000fc800000006ff */
[----:B------:R-:W-:-:S13]  /*3630*/  R2UR UR29, R0 ;  /* 0x00000000001d72ca */ /* 0x000fda00000e0000 */
[----:B------:R-:W-:-:S04]  /*3640*/  MOV R0, UR29 ;  /* 0x0000001d00007c02 */ /* 0x000fc80008000f00 */
[----:B------:R0:W1:Y:S01]  /*3650*/  SYNCS.PHASECHK.TRANS64.TRYWAIT P2, [UR28+0x22830], R0 ;  /* 0x02283000ff0075a7 */ /* 0x000062000804015c */
[----:B------:R-:W-:Y:S05]  /*3660*/  @!P0 BRA `(.L_x_9055) ;  /* 0x0000000000048947 */ /* 0x000fea0003800000 */
[----:B------:R-:W-:Y:S01]  /*3670*/  BPT.TRAP 0x1 ;  /* 0x000000040000795c */ /* 0x000fe20000300000 */
.L_x_9055:
[----:B-1----:R-:W-:Y:S05]  /*3680*/  @P2 BRA `(.L_x_9056) ;  /* 0x00000000000c2947 */ /* 0x002fea0003800000 */
[----:B0-----:R-:W-:-:S04]  /*3690*/  IMAD.U32 R0, RZ, RZ, UR29 ;  /* 0x0000001dff007e24 */ /* 0x001fc8000f8e00ff */
[----:B------:R-:W0:Y:S02]  /*36a0*/  SYNCS.PHASECHK.TRANS64.TRYWAIT P2, [UR28+0x22830], R0 ;  /* 0x02283000ff0075a7 */ /* 0x000e24000804015c */
[----:B0-----:R-:W-:Y:S05]  /*36b0*/  @!P2 BRA `(.L_x_9057) ;  /* 0x000000880030a947 */ /* 0x001fea0003800000 */
.L_x_9056:
[----:B------:R-:W-:Y:S01]  /*36c0*/  UIMAD UR10, UR5, 0x300, UR6 ;  /* 0x00000300050a78a4 */ /* 0x000fe2000f8e0206 */
[----:B------:R-:W-:Y:S01]  /*36d0*/  WARPGROUP.ARRIVE ;  /* 0x00000000000079c5 */ /* 0x000fe20000000000 */
[----:B------:R-:W-:Y:S01]  /*36e0*/  UMOV UR11, 0x40000040 ;  /* 0x40000040000b7882 */ /* 0x000fe20000000000 */
[----:B------:R-:W-:Y:S01]  /*36f0*/  UMOV UR15, 0x40000040 ;  /* 0x40000040000f7882 */ /* 0x000fe20000000000 */
[----:B------:R-:W-:Y:S01]  /*3700*/  UIADD3 UR14, UR10, 0x2, URZ ;  /* 0x000000020a0e7890 */ /* 0x000fe2000fffe03f */
[----:B0-----:R-:W-:Y:S01]  /*3710*/  IADD3 R0, -R2, 0xb, RZ ;  /* 0x0000000b02007810 */ /* 0x001fe20007ffe1ff */
[----:B------:R-:W-:Y:S01]  /*3720*/  UIADD3 UR18, UR10, 0x4, URZ ;  /* 0x000000040a127890 */ /* 0x000fe2000fffe03f */
[----:B------:R-:W-:Y:S02]  /*3730*/  UMOV UR19, 0x40000040 ;  /* 0x4000004000137882 */ /* 0x000fe40000000000 */
[----:B------:R-:W-:Y:S01]  /*3740*/  HGMMA.64x96x16.F32 R152, gdesc[UR8], RZ, !UPT, gsb0 ;  /* 0x01600000089879f0 */ /* 0x000fe2000c0008ff */
[----:B------:R-:W-:Y:S01]  /*3750*/  UIADD3 UR22, UR10, 0x6, URZ ;  /* 0x000000060a167890 */ /* 0x000fe2000fffe03f */
[----:B------:R-:W-:Y:S01]  /*3760*/  UMOV UR23, 0x40000040 ;  /* 0x4000004000177882 */ /* 0x000fe20000000000 */
        /* <DEDUP_REMOVED lines=11> */
[----:B------:R-:W-:Y:S05]  /*3820*/  @!P0 BRA `(.L_x_9058) ;  /* 0x0000000000048947 */ /* 0x000fea0003800000 */
[----:B------:R-:W-:Y:S01]  /*3830*/  BPT.TRAP 0x1 ;  /* 0x000000040000795c */ /* 0x000fe20000300000 */
.L_x_9058:
        /* <DEDUP_REMOVED lines=100> */
[----:B---3--:R-:W-:-:S05]  /*3e80*/  FMNMX.FTZ R4, R181, R4, !PT ;  /* 0x00000004b5047209 */ /* 0x008fca0007810000 */
[----:B------:R-:W3:Y:S02]  /*3e90*/  SHFL.BFLY PT, R159, R4, 0x2, 0x1f ;  /* 0x0c401f00049f7f89 */ /* 0x000ee400000e0000 */
[----:B------:R-:W4:Y:S08]  /*3ea0*/  MUFU.TANH R11, R11 ;  /* 0x0000000b000b7308 */ /* 0x000f300000002400 */
[----:B------:R-:W5:Y:S08]  /*3eb0*/  MUFU.TANH R12, R12 ;  /* 0x0000000c000c7308 */ /* 0x000f700000002400 */
[----:B------:R-:W0:Y:S01]  /*3ec0*/  MUFU.TANH R14, R14 ;  /* 0x0000000e000e7308 */ /* 0x000e220000002400 */
[----:B---3--:R-:W-:Y:S01]  /*3ed0*/  FMNMX.FTZ R167, R4, R159, !PT ;  /* 0x0000009f04a77209 */ /* 0x008fe20007810000 */
[----:B------:R-:W-:-:S06]  /*3ee0*/  FMUL.FTZ R159, R190, UR27 ;  /* 0x0000001bbe9f7c20 */ /* 0x000fcc0008410000 */
[----:B------:R-:W3:Y:S01]  /*3ef0*/  MUFU.TANH R15, R15 ;  /* 0x0000000f000f7308 */ /* 0x000ee20000002400 */
[----:B------:R-:W1:Y:S07]  /*3f00*/  SHFL.BFLY PT, R4, R167, 0x1, 0x1f ;  /* 0x0c201f00a7047f89 */ /* 0x000e6e00000e0000 */
[----:B------:R-:W3:Y:S08]  /*3f10*/  MUFU.TANH R17, R17 ;  /* 0x0000001100117308 */ /* 0x000ef00000002400 */
[----:B------:R-:W3:Y:S08]  /*3f20*/  MUFU.TANH R18, R18 ;  /* 0x0000001200127308 */ /* 0x000ef00000002400 */
[----:B------:R-:W3:Y:S01]  /*3f30*/  MUFU.TANH R21, R21 ;  /* 0x0000001500157308 */ /* 0x000ee20000002400 */
[----:B-1----:R-:W-:-:S02]  /*3f40*/  FMNMX.FTZ R4, R167, R4, !PT ;  /* 0x00000004a7047209 */ /* 0x002fc40007810000 */
[----:B------:R-:W-:-:S03]  /*3f50*/  FMNMX.FTZ R167, R9, R8, !PT ;  /* 0x0000000809a77209 */ /* 0x000fc60007810000 */
[C---:B------:R-:W-:Y:S02]  /*3f60*/  FMUL.FTZ R183, R4.reuse, UR10 ;  /* 0x0000000a04b77c20 */ /* 0x040fe40008410000 */
[----:B------:R-:W1:Y:S01]  /*3f70*/  MUFU.TANH R22, R22 ;  /* 0x0000001600167308 */ /* 0x000e620000002400 */
[----:B------:R-:W-:Y:S01]  /*3f80*/  FADD.FTZ R13, -R4, R13 ;  /* 0x0000000d040d7221 */ /* 0x000fe20000010100 */
[--C-:B------:R-:W-:Y:S01]  /*3f90*/  FFMA.FTZ R178, R16, UR10, -R183.reuse ;  /* 0x0000000a10b27c23 */ /* 0x100fe200080108b7 */
[----:B--2---:R-:W-:Y:S01]  /*3fa0*/  FMNMX.FTZ R16, R10, R167, !PT ;  /* 0x000000a70a107209 */ /* 0x004fe20007810000 */
[--C-:B------:R-:W-:Y:S01]  /*3fb0*/  FFMA.FTZ R175, R7, UR10, -R183.reuse ;  /* 0x0000000a07af7c23 */ /* 0x100fe200080108b7 */
[----:B------:R-:W-:Y:S01]  /*3fc0*/  FMUL.FTZ R13, R13, UR10 ;  /* 0x0000000a0d0d7c20 */ /* 0x000fe20008410000 */
[--C-:B------:R-:W-:Y:S01]  /*3fd0*/  FFMA.FTZ R179, R19, UR10, -R183.reuse ;  /* 0x0000000a13b37c23 */ /* 0x100fe200080108b7 */
[----:B----4-:R-:W-:Y:S01]  /*3fe0*/  FMNMX.FTZ R167, R11, R16, !PT ;  /* 0x000000100ba77209 */ /* 0x010fe20007810000 */
[----:B------:R-:W2:Y:S01]  /*3ff0*/  MUFU.TANH R23, R23 ;  /* 0x0000001700177308 */ /* 0x000ea20000002400 */
[--C-:B------:R-:W-:Y:S01]  /*4000*/  FFMA.FTZ R194, R168, UR10, -R183.reuse ;  /* 0x0000000aa8c27c23 */ /* 0x100fe200080108b7 */
[--C-:B------:R-:W-:Y:S01]  /*4010*/  FFMA.FTZ R182, R20, UR10, -R183.reuse ;  /* 0x0000000a14b67c23 */ /* 0x100fe200080108b7 */
[----:B-----5:R-:W-:Y:S01]  /*4020*/  FMNMX.FTZ R167, R12, R167, !PT ;  /* 0x000000a70ca77209 */ /* 0x020fe20007810000 */
[--C-:B------:R-:W-:Y:S01]  /*4030*/  FFMA.FTZ R168, R180, UR10, -R183.reuse ;  /* 0x0000000ab4a87c23 */ /* 0x100fe200080108b7 */
[--C-:B------:R-:W-:Y:S01]  /*4040*/  FFMA.FTZ R171, R200, UR10, -R183.reuse ;  /* 0x0000000ac8ab7c23 */ /* 0x100fe200080108b7 */
[--C-:B------:R-:W-:Y:S01]  /*4050*/  FFMA.FTZ R190, R165, UR10, -R183.reuse ;  /* 0x0000000aa5be7c23 */ /* 0x100fe200080108b7 */
[----:B0-----:R-:W-:Y:S01]  /*4060*/  FMNMX.FTZ R16, R14, R167, !PT ;  /* 0x000000a70e107209 */ /* 0x001fe20007810000 */
[----:B------:R-:W0:Y:S01]  /*4070*/  MUFU.TANH R152, R152 ;  /* 0x0000009800987308 */ /* 0x000e220000002400 */
[--C-:B------:R-:W-:Y:S01]  /*4080*/  FFMA.FTZ R167, R166, UR10, -R183.reuse ;  /* 0x0000000aa6a77c23 */ /* 0x100fe200080108b7 */
[--C-:B------:R-:W-:Y:S01]  /*4090*/  FFMA.FTZ R166, R176, UR10, -R183.reuse ;  /* 0x0000000ab0a67c23 */ /* 0x100fe200080108b7 */
[----:B---3--:R-:W-:Y:S01]  /*40a0*/  FMNMX.FTZ R16, R15, R16, !PT ;  /* 0x000000100f107209 */ /* 0x008fe20007810000 */
[--C-:B------:R-:W-:Y:S01]  /*40b0*/  FFMA.FTZ R165, R170, UR10, -R183.reuse ;  /* 0x0000000aaaa57c23 */ /* 0x100fe200080108b7 */
[--C-:B------:R-:W-:Y:S01]  /*40c0*/  FFMA.FTZ R20, R173, UR10, -R183.reuse ;  /* 0x0000000aad147c23 */ /* 0x100fe200080108b7 */
[--C-:B------:R-:W-:Y:S01]  /*40d0*/  FFMA.FTZ R186, R201, UR10, -R183.reuse ;  /* 0x0000000ac9ba7c23 */ /* 0x100fe200080108b7 */
[----:B------:R-:W-:Y:S01]  /*40e0*/  FMNMX.FTZ R7, R17, R16, !PT ;  /* 0x0000001011077209 */ /* 0x000fe20007810000 */
[----:B------:R-:W3:Y:S01]  /*40f0*/  MUFU.TANH R153, R153 ;  /* 0x0000009900997308 */ /* 0x000ee20000002400 */
[--C-:B------:R-:W-:Y:S01]  /*4100*/  FFMA.FTZ R173, R174, UR10, -R183.reuse ;  /* 0x0000000aaead7c23 */ /* 0x100fe200080108b7 */
[--C-:B------:R-:W-:Y:S01]  /*4110*/  FFMA.FTZ R170, R185, UR10, -R183.reuse ;  /* 0x0000000ab9aa7c23 */ /* 0x100fe200080108b7 */
[----:B------:R-:W-:Y:S01]  /*4120*/  FMNMX.FTZ R16, R18, R7, !PT ;  /* 0x0000000712107209 */ /* 0x000fe20007810000 */
[--C-:B------:R-:W-:Y:S01]  /*4130*/  FFMA.FTZ R169, R202, UR10, -R183.reuse ;  /* 0x0000000acaa97c23 */ /* 0x100fe200080108b7 */
[--C-:B------:R-:W-:Y:S01]  /*4140*/  FFMA.FTZ R172, R172, UR10, -R183.reuse ;  /* 0x0000000aacac7c23 */ /* 0x100fe200080108b7 */
[--C-:B------:R-:W-:Y:S01]  /*4150*/  FFMA.FTZ R177, R177, UR10, -R183.reuse ;  /* 0x0000000ab1b17c23 */ /* 0x100fe200080108b7 */
[----:B------:R-:W-:Y:S01]  /*4160*/  FMNMX.FTZ R7, R21, R16, !PT ;  /* 0x0000001015077209 */ /* 0x000fe20007810000 */
[----:B------:R-:W4:Y:S01]  /*4170*/  MUFU.TANH R154, R154 ;  /* 0x0000009a009a7308 */ /* 0x000f220000002400 */
[--C-:B------:R-:W-:Y:S01]  /*4180*/  FFMA.FTZ R187, R184, UR10, -R183.reuse ;  /* 0x0000000ab8bb7c23 */ /* 0x100fe200080108b7 */
[--C-:B------:R-:W-:Y:S01]  /*4190*/  FFMA.FTZ R185, R203, UR10, -R183.reuse ;  /* 0x0000000acbb97c23 */ /* 0x100fe200080108b7 */
[----:B-1----:R-:W-:Y:S01]  /*41a0*/  FMNMX.FTZ R16, R22, R7, !PT ;  /* 0x0000000716107209 */ /* 0x002fe20007810000 */
[--C-:B------:R-:W-:Y:S01]  /*41b0*/  FFMA.FTZ R19, R188, UR10, -R183.reuse ;  /* 0x0000000abc137c23 */ /* 0x100fe200080108b7 */
[--C-:B------:R-:W-:Y:S01]  /*41c0*/  FFMA.FTZ R174, R192, UR10, -R183.reuse ;  /* 0x0000000ac0ae7c23 */ /* 0x100fe200080108b7 */
[--C-:B------:R-:W-:Y:S01]  /*41d0*/  FFMA.FTZ R189, R189, UR10, -R183.reuse ;  /* 0x0000000abdbd7c23 */ /* 0x100fe200080108b7 */
[----:B--2---:R-:W-:Y:S01]  /*41e0*/  FMNMX.FTZ R7, R23, R16, !PT ;  /* 0x0000001017077209 */ /* 0x004fe20007810000 */
[----:B------:R-:W1:Y:S01]  /*41f0*/  MUFU.TANH R155, R155 ;  /* 0x0000009b009b7308 */ /* 0x000e620000002400 */
[----:B------:R-:W-:-:S02]  /*4200*/  FFMA.FTZ R181, R181, UR10, -R183 ;  /* 0x0000000ab5b57c23 */ /* 0x000fc400080108b7 */
[----:B0-----:R-:W-:-:S04]  /*4210*/  FMNMX.FTZ R16, R152, R7, !PT ;  /* 0x0000000798107209 */ /* 0x001fc80007810000 */
[----:B---3--:R-:W-:Y:S01]  /*4220*/  FMNMX.FTZ R7, R153, R16, !PT ;  /* 0x0000001099077209 */ /* 0x008fe20007810000 */
[----:B------:R-:W0:Y:S03]  /*4230*/  MUFU.TANH R156, R156 ;  /* 0x0000009c009c7308 */ /* 0x000e260000002400 */
[----:B----4-:R-:W-:-:S05]  /*4240*/  FMNMX.FTZ R16, R154, R7, !PT ;  /* 0x000000079a107209 */ /* 0x010fca0007810000 */
[----:B------:R-:W2:Y:S01]  /*4250*/  MUFU.TANH R157, R157 ;  /* 0x0000009d009d7308 */ /* 0x000ea20000002400 */
[----:B-1----:R-:W-:-:S07]  /*4260*/  FMNMX.FTZ R7, R155, R16, !PT ;  /* 0x000000109b077209 */ /* 0x002fce0007810000 */
[----:B------:R-:W1:Y:S01]  /*4270*/  MUFU.TANH R158, R158 ;  /* 0x0000009e009e7308 */ /* 0x000e620000002400 */
[----:B0-----:R-:W-:-:S07]  /*4280*/  FMNMX.FTZ R16, R156, R7, !PT ;  /* 0x000000079c107209 */ /* 0x001fce0007810000 */
[----:B------:R-:W0:Y:S01]  /*4290*/  MUFU.TANH R159, R159 ;  /* 0x0000009f009f7308 */ /* 0x000e220000002400 */
[----:B--2---:R-:W-:-:S07]  /*42a0*/  FMNMX.FTZ R7, R157, R16, !PT ;  /* 0x000000109d077209 */ /* 0x004fce0007810000 */
        /* <DEDUP_REMOVED lines=13> */
[----:B-1----:R-:W-:-:S05]  /*4380*/  FMNMX.FTZ R7, R164, R7, !PT ;  /* 0x00000007a4077209 */ /* 0x002fca0007810000 */
[----:B------:R-:W1:Y:S02]  /*4390*/  SHFL.BFLY PT, R16, R7, 0x2, 0x1f ;  /* 0x0c401f0007107f89 */ /* 0x000e6400000e0000 */
        /* <DEDUP_REMOVED lines=22> */
[----:B-1----:R-:W-:Y:S01]  /*4500*/  FMNMX.FTZ R16, R7, R16, !PT ;  /* 0x0000001007107209 */ /* 0x002fe20007810000 */
[-C--:B------:R-:W-:Y:S01]  /*4510*/  FMUL.FTZ R57, R57, R13.reuse ;  /* 0x0000000d39397220 */ /* 0x080fe20000410000 */
[----:B------:R-:W-:Y:S01]  /*4520*/  MUFU.EX2 R171, R171 ;  /* 0x000000ab00ab7308 */ /* 0x000fe20000000800 */
[-C--:B------:R-:W-:Y:S01]  /*4530*/  FMUL.FTZ R60, R60, R13.reuse ;  /* 0x0000000d3c3c7220 */ /* 0x080fe20000410000 */
[-C--:B------:R-:W-:Y:S01]  /*4540*/  FMUL.FTZ R61, R61, R13.reuse ;  /* 0x0000000d3d3d7220 */ /* 0x080fe20000410000 */
[----:B------:R-:W1:Y:S01]  /*4550*/  SHFL.BFLY PT, R7, R16, 0x1, 0x1f ;  /* 0x0c201f0010077f89 */ /* 0x000e6200000e0000 */
        /* <DEDUP_REMOVED lines=23> */
[----:B-1----:R-:W-:Y:S01]  /*46d0*/  FMNMX.FTZ R7, R16, R7, !PT ;  /* 0x0000000710077209 */ /* 0x002fe20007810000 */
[-C--:B------:R-:W-:Y:S01]  /*46e0*/  FMUL.FTZ R104, R104, R13.reuse ;  /* 0x0000000d68687220 */ /* 0x080fe20000410000 */
[-C--:B------:R-:W-:Y:S01]  /*46f0*/  FMUL.FTZ R105, R105, R13.reuse ;  /* 0x0000000d69697220 */ /* 0x080fe20000410000 */
        /* <DEDUP_REMOVED lines=27> */
[----:B------:R-:W-:Y:S01]  /*48b0*/  FFMA.FTZ R191, R162, UR10, -R176 ;  /* 0x0000000aa2bf7c23 */ /* 0x000fe200080108b0 */
[----:B------:R-:W2:Y:S01]  /*48c0*/  MUFU.EX2 R10, R10 ;  /* 0x0000000a000a7308 */ /* 0x000ea20000000800 */
[----:B0-----:R-:W-:Y:S01]  /*48d0*/  F2FP.F16.F32.PACK_AB R162, R182, R179 ;  /* 0x000000b3b6a2723e */ /* 0x001fe200000000ff */
[-C--:B------:R-:W-:Y:S01]  /*48e0*/  FMUL.FTZ R113, R113, R13.reuse ;  /* 0x0000000d71717220 */ /* 0x080fe20000410000 */
[-C--:B------:R-:W-:Y:S01]  /*48f0*/  FMUL.FTZ R116, R116, R13.reuse ;  /* 0x0000000d74747220 */ /* 0x080fe20000410000 */
[-C--:B------:R-:W-:Y:S01]  /*4900*/  FMUL.FTZ R117, R117, R13.reuse ;  /* 0x0000000d75757220 */ /* 0x080fe20000410000 */
[-C--:B------:R-:W-:Y:S01]  /*4910*/  FMUL.FTZ R120, R120, R13.reuse ;  /* 0x0000000d78787220 */ /* 0x080fe20000410000 */
[-C--:B------:R-:W-:Y:S01]  /*4920*/  FMUL.FTZ R121, R121, R13.reuse ;  /* 0x0000000d79797220 */ /* 0x080fe20000410000 */
[----:B------:R-:W-:Y:S01]  /*4930*/  FMUL.FTZ R124, R124, R13 ;  /* 0x0000000d7c7c7220 */ /* 0x000fe20000410000 */
[----:B------:R-:W0:Y:S01]  /*4940*/  MUFU.EX2 R11, R11 ;  /* 0x0000000b000b7308 */ /* 0x000e220000000800 */
        /* <DEDUP_REMOVED lines=10> */
[----:B------:R-:W-:Y:S01]  /*49f0*/  FFMA.FTZ R6, R156, UR10, -R176 ;  /* 0x0000000a9c067c23 */ /* 0x000fe200080108b0 */
[-C--:B------:R-:W-:Y:S01]  /*4a00*/  FMUL.FTZ R137, R137, R13.reuse ;  /* 0x0000000d89897220 */ /* 0x080fe20000410000 */
[-C--:B------:R-:W-:Y:S01]  /*4a10*/  FMUL.FTZ R140, R140, R13.reuse ;  /* 0x0000000d8c8c7220 */ /* 0x080fe20000410000 */
[-C--:B------:R-:W-:Y:S01]  /*4a20*/  FMUL.FTZ R141, R141, R13.reuse ;  /* 0x0000000d8d8d7220 */ /* 0x080fe20000410000 */
[-C--:B------:R-:W-:Y:S01]  /*4a30*/  FMUL.FTZ R144, R144, R13.reuse ;  /* 0x0000000d90907220 */ /* 0x080fe20000410000 */
[----:B------:R-:W2:Y:S01]  /*4a40*/  MUFU.EX2 R12, R12 ;  /* 0x0000000c000c7308 */ /* 0x000ea20000000800 */
[----:B0-----:R-:W-:Y:S01]  /*4a50*/  FADD.FTZ R189, R11, R152 ;  /* 0x000000980bbd7221 */ /* 0x001fe20000010000 */
[----:B------:R-:W-:Y:S01]  /*4a60*/  FADD.FTZ R152, R182, R153 ;  /* 0x00000099b6987221 */ /* 0x000fe20000010000 */
[-C--:B------:R-:W-:Y:S01]  /*4a70*/  FMUL.FTZ R145, R145, R13.reuse ;  /* 0x0000000d91917220 */ /* 0x080fe20000410000 */
[-C--:B------:R-:W-:Y:S01]  /*4a80*/  FMUL.FTZ R148, R148, R13.reuse ;  /* 0x0000000d94947220 */ /* 0x080fe20000410000 */
[----:B------:R-:W-:Y:S01]  /*4a90*/  FMUL.FTZ R149, R149, R13 ;  /* 0x0000000d95957220 */ /* 0x000fe20000410000 */
[----:B------:R-:W-:Y:S01]  /*4aa0*/  FADD.FTZ R157, R171, R152 ;  /* 0x00000098ab9d7221 */ /* 0x000fe20000010000 */
[-C--:B------:R-:W-:Y:S01]  /*4ab0*/  FMUL.FTZ R26, R26, R8.reuse ;  /* 0x000000081a1a7220 */ /* 0x080fe20000410000 */
[----:B------:R-:W0:Y:S01]  /*4ac0*/  MUFU.EX2 R15, R15 ;  /* 0x0000000f000f7308 */ /* 0x000e220000000800 */
[----:B-1----:R-:W-:Y:S01]  /*4ad0*/  FADD.FTZ R153, R180, R189 ;  /* 0x000000bdb4997221 */ /* 0x002fe20000010000 */
[----:B------:R-:W-:Y:S01]  /*4ae0*/  FADD.FTZ R154, R186, R157 ;  /* 0x0000009dba9a7221 */ /* 0x000fe20000010000 */
[----:B------:R-:W-:Y:S01]  /*4af0*/  FFMA.FTZ R189, R158, UR10, -R176 ;  /* 0x0000000a9ebd7c23 */ /* 0x000fe200080108b0 */
[----:B------:R-:W-:Y:S01]  /*4b00*/  F2FP.F16.F32.PACK_AB R163, R180, R11 ;  /* 0x0000000bb4a3723e */ /* 0x000fe200000000ff */
[-C--:B------:R-:W-:Y:S01]  /*4b10*/  FMUL.FTZ R27, R27, R8.reuse ;  /* 0x000000081b1b7220 */ /* 0x080fe20000410000 */
[----:B------:R-:W-:Y:S01]  /*4b20*/  FADD.FTZ R157, R169, R154 ;  /* 0x0000009aa99d7221 */ /* 0x000fe20000010000 */
[----:B------:R-:W-:Y:S01]  /*4b30*/  F2FP.F16.F32.PACK_AB R158, R190, R169 ;  /* 0x000000a9be9e723e */ /* 0x000fe200000000ff */
[----:B------:R-:W1:Y:S01]  /*4b40*/  MUFU.EX2 R14, R14 ;  /* 0x0000000e000e7308 */ /* 0x000e620000000800 */
[----:B--2---:R-:W-:Y:S01]  /*4b50*/  FADD.FTZ R152, R12, R153 ;  /* 0x000000990c987221 */ /* 0x004fe20000010000 */
[----:B------:R-:W-:Y:S01]  /*4b60*/  FADD.FTZ R156, R190, R157 ;  /* 0x0000009dbe9c7221 */ /* 0x000fe20000010000 */
[-C--:B------:R-:W-:Y:S01]  /*4b70*/  FMUL.FTZ R30, R30, R8.reuse ;  /* 0x000000081e1e7220 */ /* 0x080fe20000410000 */
[-C--:B------:R-:W-:Y:S01]  /*4b80*/  FMUL.FTZ R31, R31, R8.reuse ;  /* 0x000000081f1f7220 */ /* 0x080fe20000410000 */
[-C--:B------:R-:W-:Y:S01]  /*4b90*/  FMUL.FTZ R34, R34, R8.reuse ;  /* 0x0000000822227220 */ /* 0x080fe20000410000 */
[-C--:B------:R-:W-:Y:S01]  /*4ba0*/  FMUL.FTZ R35, R35, R8.reuse ;  /* 0x0000000823237220 */ /* 0x080fe20000410000 */
[----:B------:R-:W-:Y:S01]  /*4bb0*/  FMUL.FTZ R38, R38, R8 ;  /* 0x0000000826267220 */ /* 0x000fe20000410000 */
[----:B------:R-:W2:Y:S01]  /*4bc0*/  MUFU.EX2 R17, R17 ;  /* 0x0000001100117308 */ /* 0x000ea20000000800 */
[----:B0-----:R-:W-:Y:S01]  /*4bd0*/  FADD.FTZ R153, R15, R152 ;  /* 0x000000980f997221 */ /* 0x001fe20000010000 */
[----:B------:R-:W-:Y:S01]  /*4be0*/  FFMA.FTZ R152, R160, UR10, -R176 ;  /* 0x0000000aa0987c23 */ /* 0x000fe200080108b0 */
[----:B------:R-:W-:Y:S01]  /*4bf0*/  F2FP.F16.F32.PACK_AB R160, R175, R178 ;  /* 0x000000b2afa0723e */ /* 0x000fe200000000ff */
        /* <DEDUP_REMOVED lines=37> */
[----:B--2---:R-:W-:Y:S01]  /*4e50*/  FADD.FTZ R156, R194, R157 ;  /* 0x0000009dc29c7221 */ /* 0x004fe20000010000 */
[----:B------:R-:W-:Y:S01]  /*4e60*/  F2FP.F16.F32.PACK_AB R157, R15, R12 ;  /* 0x0000000c0f9d723e */ /* 0x000fe200000000ff */
[-C--:B------:R-:W-:Y:S01]  /*4e70*/  FMUL.FTZ R95, R95, R8.reuse ;  /* 0x000000085f5f7220 */ /* 0x080fe20000410000 */
[-C--:B------:R-:W-:Y:S01]  /*4e80*/  FMUL.FTZ R98, R98, R8.reuse ;  /* 0x0000000862627220 */ /* 0x080fe20000410000 */
[-C--:B------:R-:W-:Y:S01]  /*4e90*/  FMUL.FTZ R99, R99, R8.reuse ;  /* 0x0000000863637220 */ /* 0x080fe20000410000 */
[-C--:B------:R-:W-:Y:S01]  /*4ea0*/  FMUL.FTZ R102, R102, R8.reuse ;  /* 0x0000000866667220 */ /* 0x080fe20000410000 */
[-C--:B------:R-:W-:Y:S01]  /*4eb0*/  FMUL.FTZ R103, R103, R8.reuse ;  /* 0x0000000867677220 */ /* 0x080fe20000410000 */
[----:B------:R-:W-:Y:S01]  /*4ec0*/  MUFU.EX2 R21, R21 ;  /* 0x0000001500157308 */ /* 0x000fe20000000800 */
        /* <DEDUP_REMOVED lines=30> */
[----:B------:R-:W-:Y:S01]  /*50b0*/  FMUL.FTZ R151, R151, R8 ;  /* 0x0000000897977220 */ /* 0x000fe20000410000 */
[----:B------:R-:W-:Y:S08]  /*50c0*/  MUFU.EX2 R22, R22 ;  /* 0x0000001600167308 */ /* 0x000ff00000000800 */
[----:B------:R-:W0:Y:S08]  /*50d0*/  MUFU.EX2 R173, R173 ;  /* 0x000000ad00ad7308 */ /* 0x000e300000000800 */
[----:B------:R-:W2:Y:S08]  /*50e0*/  MUFU.EX2 R23, R23 ;  /* 0x0000001700177308 */ /* 0x000eb00000000800 */
[----:B------:R3:W-:Y:S08]  /*50f0*/  MUFU.EX2 R5, R155 ;  /* 0x0000009b00057308 */ /* 0x0007f00000000800 */
[----:B------:R-:W4:Y:S01]  /*5100*/  MUFU.EX2 R166, R166 ;  /* 0x000000a600a67308 */ /* 0x000f220000000800 */
[----:B---3--:R-:W-:Y:S01]  /*5110*/  FFMA.FTZ R155, R161, UR10, -R176 ;  /* 0x0000000aa19b7c23 */ /* 0x008fe200080108b0 */
[----:B------:R-:W-:Y:S01]  /*5120*/  F2FP.F16.F32.PACK_AB R161, R10, R9 ;  /* 0x000000090aa1723e */ /* 0x000fe200000000ff */
[----:B------:R-:W-:Y:S01]  /*5130*/  FADD.FTZ R9, R21, R154 ;  /* 0x0000009a15097221 */ /* 0x000fe20000010000 */
[----:B-1----:R-:W-:Y:S01]  /*5140*/  FADD.FTZ R154, R20, R153 ;  /* 0x00000099149a7221 */ /* 0x002fe20000010000 */
[----:B------:R-:W-:Y:S01]  /*5150*/  F2FP.F16.F32.PACK_AB R153, R183, R18 ;  /* 0x00000012b799723e */ /* 0x000fe200000000ff */
[----:B------:R-:W-:Y:S01]  /*5160*/  FFMA.FTZ R176, R164, UR10, -R176 ;  /* 0x0000000aa4b07c23 */ /* 0x000fe200080108b0 */
[----:B------:R-:W-:Y:S01]  /*5170*/  FADD.FTZ R9, R184, R9 ;  /* 0x00000009b8097221 */ /* 0x000fe20000010000 */
[----:B------:R-:W1:Y:S01]  /*5180*/  MUFU.EX2 R177, R177 ;  /* 0x000000b100b17308 */ /* 0x000e620000000800 */
[C---:B0-----:R-:W-:Y:S01]  /*5190*/  FADD.FTZ R11, R173.reuse, R154 ;  /* 0x0000009aad0b7221 */ /* 0x041fe20000010000 */
[----:B------:R-:W-:Y:S01]  /*51a0*/  F2FP.F16.F32.PACK_AB R154, R172, R165 ;  /* 0x000000a5ac9a723e */ /* 0x000fe200000000ff */
[----:B------:R-:W-:Y:S01]  /*51b0*/  FADD.FTZ R12, R22, R9 ;  /* 0x00000009160c7221 */ /* 0x000fe20000010000 */
[----:B------:R-:W-:-:S02]  /*51c0*/  F2FP.F16.F32.PACK_AB R164, R173, R20 ;  /* 0x00000014ada4723e */ /* 0x000fc400000000ff */
[C---:B--2---:R-:W-:Y:S01]  /*51d0*/  F2FP.F16.F32.PACK_AB R165, R23.reuse, R22 ;  /* 0x0000001617a5723e */ /* 0x044fe200000000ff */
[----:B------:R-:W-:Y:S01]  /*51e0*/  FADD.FTZ R12, R23, R12 ;  /* 0x0000000c170c7221 */ /* 0x000fe20000010000 */
[----:B------:R-:W0:Y:S08]  /*51f0*/  MUFU.EX2 R6, R6 ;  /* 0x0000000600067308 */ /* 0x000e300000000800 */
[----:B------:R-:W-:Y:S08]  /*5200*/  MUFU.EX2 R168, R168 ;  /* 0x000000a800a87308 */ /* 0x000ff00000000800 */
[----:B------:R-:W-:Y:S08]  /*5210*/  MUFU.EX2 R188, R188 ;  /* 0x000000bc00bc7308 */ /* 0x000ff00000000800 */
[----:B------:R-:W-:Y:S08]  /*5220*/  MUFU.EX2 R187, R187 ;  /* 0x000000bb00bb7308 */ /* 0x000ff00000000800 */
[----:B------:R-:W2:Y:S08]  /*5230*/  MUFU.EX2 R189, R189 ;  /* 0x000000bd00bd7308 */ /* 0x000eb00000000800 */
[----:B------:R3:W-:Y:S08]  /*5240*/  MUFU.EX2 R175, R159 ;  /* 0x0000009f00af7308 */ /* 0x0007f00000000800 */
[----:B------:R-:W5:Y:S01]  /*5250*/  MUFU.EX2 R170, R170 ;  /* 0x000000aa00aa7308 */ /* 0x000f620000000800 */
[----:B---3--:R-:W-:Y:S01]  /*5260*/  F2FP.F16.F32.PACK_AB R159, R17, R14 ;  /* 0x0000000e119f723e */ /* 0x008fe200000000ff */
[----:B----4-:R-:W-:Y:S01]  /*5270*/  FADD.FTZ R14, R166, R11 ;  /* 0x0000000ba60e7221 */ /* 0x010fe20000010000 */
[----:B------:R-:W-:Y:S01]  /*5280*/  FADD.FTZ R11, R5, R12 ;  /* 0x0000000c050b7221 */ /* 0x000fe20000010000 */
[----:B-1----:R-:W-:-:S02]  /*5290*/  F2FP.F16.F32.PACK_AB R166, R177, R166 ;  /* 0x000000a6b1a6723e */ /* 0x002fc400000000ff */
[----:B------:R-:W-:Y:S01]  /*52a0*/  FADD.FTZ R15, R177, R14 ;  /* 0x0000000eb10f7221 */ /* 0x000fe20000010000 */
[----:B0-----:R-:W-:Y:S01]  /*52b0*/  FADD.FTZ R11, R6, R11 ;  /* 0x0000000b060b7221 */ /* 0x001fe20000010000 */
[----:B------:R-:W0:Y:S01]  /*52c0*/  MUFU.EX2 R185, R185 ;  /* 0x000000b900b97308 */ /* 0x000e220000000800 */
[----:B--2---:R-:W-:Y:S01]  /*52d0*/  F2FP.F16.F32.PACK_AB R169, R189, R188 ;  /* 0x000000bcbda9723e */ /* 0x004fe200000000ff */
[----:B------:R-:W-:Y:S01]  /*52e0*/  FADD.FTZ R14, R168, R15 ;  /* 0x0000000fa80e7221 */ /* 0x000fe20000010000 */
[----:B------:R-:W-:Y:S01]  /*52f0*/  FADD.FTZ R18, R188, R11 ;  /* 0x0000000bbc127221 */ /* 0x000fe20000010000 */
[C---:B------:R-:W-:Y:S02]  /*5300*/  F2FP.F16.F32.PACK_AB R168, R187.reuse, R168 ;  /* 0x000000a8bba8723e */ /* 0x040fe400000000ff */
[----:B------:R-:W-:Y:S01]  /*5310*/  FADD.FTZ R11, R187, R14 ;  /* 0x0000000ebb0b7221 */ /* 0x000fe20000010000 */
[----:B------:R-:W-:Y:S01]  /*5320*/  FADD.FTZ R18, R189, R18 ;  /* 0x00000012bd127221 */ /* 0x000fe20000010000 */
[----:B------:R1:W2:Y:S02]  /*5330*/  MUFU.EX2 R10, R152 ;  /* 0x00000098000a7308 */ /* 0x0002a40000000800 */
[----:B-----5:R-:W-:Y:S01]  /*5340*/  FADD.FTZ R14, R170, R11 ;  /* 0x0000000baa0e7221 */ /* 0x020fe20000010000 */
[----:B------:R-:W-:-:S05]  /*5350*/  FADD.FTZ R15, R175, R18 ;  /* 0x00000012af0f7221 */ /* 0x000fca0000010000 */
[----:B------:R-:W3:Y:S01]  /*5360*/  MUFU.EX2 R19, R19 ;  /* 0x0000001300137308 */ /* 0x000ee20000000800 */
[----:B-1----:R-:W-:Y:S01]  /*5370*/  F2FP.F16.F32.PACK_AB R152, R194, R167 ;  /* 0x000000a7c298723e */ /* 0x002fe200000000ff */
[C---:B0-----:R-:W-:Y:S01]  /*5380*/  FADD.FTZ R14, R185.reuse, R14 ;  /* 0x0000000eb90e7221 */ /* 0x041fe20000010000 */
[----:B------:R-:W-:Y:S02]  /*5390*/  F2FP.F16.F32.PACK_AB R167, R6, R5 ;  /* 0x0000000506a7723e */ /* 0x000fe400000000ff */
[----:B------:R-:W-:-:S03]  /*53a0*/  F2FP.F16.F32.PACK_AB R170, R185, R170 ;  /* 0x000000aab9aa723e */ /* 0x000fc600000000ff */
[----:B------:R0:W1:Y:S01]  /*53b0*/  MUFU.EX2 R9, R155 ;  /* 0x0000009b00097308 */ /* 0x0000620000000800 */
[C---:B--2---:R-:W-:Y:S01]  /*53c0*/  FADD.FTZ R6, R10.reuse, R15 ;  /* 0x0000000f0a067221 */ /* 0x044fe20000010000 */
[----:B------:R-:W-:-:S06]  /*53d0*/  F2FP.F16.F32.PACK_AB R171, R10, R175 ;  /* 0x000000af0aab723e */ /* 0x000fcc00000000ff */
[----:B------:R-:W2:Y:S01]  /*53e0*/  MUFU.EX2 R174, R174 ;  /* 0x000000ae00ae7308 */ /* 0x000ea20000000800 */
[----:B---3--:R-:W-:Y:S01]  /*53f0*/  FADD.FTZ R5, R19, R14 ;  /* 0x0000000e13057221 */ /* 0x008fe20000010000 */
[----:B0-----:R-:W-:-:S06]  /*5400*/  F2FP.F16.F32.PACK_AB R155, R184, R21 ;  /* 0x00000015b89b723e */ /* 0x001fcc00000000ff */
[----:B------:R-:W0:Y:S01]  /*5410*/  MUFU.EX2 R12, R191 ;  /* 0x000000bf000c7308 */ /* 0x000e220000000800 */
[----:B-1----:R-:W-:-:S07]  /*5420*/  FADD.FTZ R15, R9, R6 ;  /* 0x00000006090f7221 */ /* 0x002fce0000010000 */
[----:B------:R-:W1:Y:S01]  /*5430*/  MUFU.EX2 R192, R192 ;  /* 0x000000c000c07308 */ /* 0x000e620000000800 */
[C---:B--2---:R-:W-:Y:S01]  /*5440*/  FADD.FTZ R5, R174.reuse, R5 ;  /* 0x00000005ae057221 */ /* 0x044fe20000010000 */
[----:B------:R-:W-:-:S03]  /*5450*/  F2FP.F16.F32.PACK_AB R172, R174, R19 ;  /* 0x00000013aeac723e */ /* 0x000fc600000000ff */
[----:B------:R-:W-:-:S03]  /*5460*/  FADD.FTZ R6, R16, R5 ;  /* 0x0000000510067221 */ /* 0x000fc60000010000 */
[----:B------:R-:W2:Y:S01]  /*5470*/  MUFU.EX2 R181, R181 ;  /* 0x000000b500b57308 */ /* 0x000ea20000000800 */
[C---:B0-----:R-:W-:Y:S01]  /*5480*/  FADD.FTZ R15, R12.reuse, R15 ;  /* 0x0000000f0c0f7221 */ /* 0x041fe20000010000 */
[----:B------:R-:W-:-:S06]  /*5490*/  F2FP.F16.F32.PACK_AB R173, R12, R9 ;  /* 0x000000090cad723e */ /* 0x000fcc00000000ff */
[----:B------:R-:W0:Y:S01]  /*54a0*/  MUFU.EX2 R11, R176 ;  /* 0x000000b0000b7308 */ /* 0x000e220000000800 */
[----:B-1----:R-:W-:Y:S01]  /*54b0*/  FADD.FTZ R10, R192, R15 ;  /* 0x0000000fc00a7221 */ /* 0x002fe20000010000 */
[C---:B--2---:R-:W-:Y:S01]  /*54c0*/  FADD.FTZ R6, R181.reuse, R6 ;  /* 0x00000006b5067221 */ /* 0x044fe20000010000 */
[----:B------:R-:W-:Y:S02]  /*54d0*/  F2FP.F16.F32.PACK_AB R174, R181, R16 ;  /* 0x00000010b5ae723e */ /* 0x000fe400000000ff */
[C---:B0-----:R-:W-:Y:S01]  /*54e0*/  FADD.FTZ R5, R11.reuse, R10 ;  /* 0x0000000a0b057221 */ /* 0x041fe20000010000 */
[----:B------:R-:W-:Y:S01]  /*54f0*/  F2FP.F16.F32.PACK_AB R175, R11, R192 ;  /* 0x000000c00baf723e */ /* 0x000fe200000000ff */
[----:B------:R-:W-:Y:S06]  /*5500*/  @!P0 BRA `(.L_x_9059) ;  /* 0x0000000000048947 */ /* 0x000fec0003800000 */
[----:B------:R-:W-:Y:S01]  /*5510*/  BPT.TRAP 0x1 ;  /* 0x000000040000795c */ /* 0x000fe20000300000 */
.L_x_9059:
[----:B------:R-:W-:-:S04]  /*5520*/  IMAD.U32 R8, RZ, RZ, UR29 ;  /* 0x0000001dff087e24 */ /* 0x000fc8000f8e00ff */
[----:B------:R0:W1:Y:S01]  /*5530*/  SYNCS.PHASECHK.TRANS64.TRYWAIT P2, [UR28+0x22850], R8 ;  /* 0x02285008ff0075a7 */ /* 0x000062000804015c */
[----:B------:R-:W-:Y:S05]  /*5540*/  @!P0 BRA `(.L_x_9060) ;  /* 0x0000000000048947 */ /* 0x000fea0003800000 */
[----:B------:R-:W-:Y:S01]  /*5550*/  BPT.TRAP 0x1 ;  /* 0x000000040000795c */ /* 0x000fe20000300000 */
.L_x_9060:
[----:B-1----:R-:W-:Y:S05]  /*5560*/  @P2 BRA `(.L_x_9061) ;  /* 0x00000000000c2947 */ /* 0x002fea0003800000 */
[----:B0-----:R-:W-:-:S04]  /*5570*/  IMAD.U32 R8, RZ, RZ, UR29 ;  /* 0x0000001dff087e24 */ /* 0x001fc8000f8e00ff */
[----:B------:R-:W0:Y:S02]  /*5580*/  SYNCS.PHASECHK.TRANS64.TRYWAIT P2, [UR28+0x22850], R8 ;  /* 0x02285008ff0075a7 */ /* 0x000e24000804015c */
[----:B0-----:R-:W-:Y:S05]  /*5590*/  @!P2 BRA `(.L_x_9062) ;  /* 0x000000680094a947 */ /* 0x001fea0003800000 */
.L_x_9061:
[----:B------:R1:W-:Y:S01]  /*55a0*/  BAR.SYNC.DEFER_BLOCKING R3, 0x100 ;  /* 0x000400030000751d */ /* 0x0003e20000010000 */
[----:B------:R-:W-:-:S05]  /*55b0*/  UIMAD UR11, UR5, 0xc00, UR24 ;  /* 0x00000c00050b78a4 */ /* 0x000fca000f8e0218 */
[----:B------:R-:W-:Y:S02]  /*55c0*/  UMOV UR15, 0x40000040 ;  /* 0x40000040000f7882 */ /* 0x000fe40000000000 */
[----:B------:R-:W-:Y:S01]  /*55d0*/  UMOV UR14, UR11 ;  /* 0x0000000b000e7c82 */ /* 0x000fe20008000000 */
[----:B------:R-:W-:-:S06]  /*55e0*/  WARPGROUP.ARRIVE ;  /* 0x00000000000079c5 */ /* 0x000fcc0000000000 */
        /* <DEDUP_REMOVED lines=32> */
[----:B-1----:R-:W-:Y:S05]  /*57f0*/  @!P0 BRA `(.L_x_9063) ;  /* 0x0000000000048947 */ /* 0x002fea0003800000 */
[----:B------:R-:W-:Y:S01]  /*5800*/  BPT.TRAP 0x1 ;  /* 0x000000040000795c */ /* 0x000fe20000300000 */
.L_x_9063:
[----:B------:R-:W-:Y:S01]  /*5810*/  UIADD3 UR11, UR28, 0x22860, URZ ;  /* 0x000228601c0b7890 */ /* 0x000fe2000fffe03f */
[----:B0-----:R-:W-:Y:S01]  /*5820*/  MOV R8, R7 ;  /* 0x0000000700087202 */ /* 0x001fe20000000f00 */
[----:B------:R-:W-:Y:S02]  /*5830*/  IMAD.MOV.U32 R13, RZ, RZ, R4 ;  /* 0x000000ffff0d7224 */ /* 0x000fe400078e0004 */
[----:B------:R-:W-:-:S09]  /*5840*/  UPRMT UR11, UR26, 0x654, UR11 ;  /* 0x000006541a0b7896 */ /* 0x000fd2000800000b */
[----:B------:R-:W-:Y:S01]  /*5850*/  SYNCS.ARRIVE.TRANS64.RED.A1T0 RZ, [UR11], RZ ;  /* 0x000000ffffff79a7 */ /* 0x000fe2000810040b */
[----:B------:R-:W-:Y:S05]  /*5860*/  @P1 BRA `(.L_x_9064) ;  /* 0xffffffdc003c1947 */ /* 0x000fea000383ffff */
.L_x_9053:
[----:B------:R-:W4:Y:S01]  /*5870*/  SHFL.BFLY PT, R3, R6, 0x2, 0x1f ;  /* 0x0c401f0006037f89 */ /* 0x000f2200000e0000 */
[----:B------:R0:W-:Y:S08]  /*5880*/  BAR.ARV R0, 0x100 ;  /* 0x000400000000751d */ /* 0x0001f00000002000 */
[----:B------:R-:W-:Y:S06]  /*5890*/  BAR.ARV 0x8, 0x180 ;  /* 0x0206000000007b1d */ /* 0x000fec0000002000 */
[----:B------:R-:W-:Y:S01]  /*58a0*/  PLOP3.LUT P0, PT, PT, PT, PT, 0x8, 0x0 ;  /* 0x000000000000781c */ /* 0x000fe20003f0e170 */
[----:B012---:R-:W0:Y:S01]  /*58b0*/  SHFL.BFLY PT, R8, R5, 0x2, 0x1f ;  /* 0x0c401f0005087f89 */ /* 0x007e2200000e0000 */
[----:B----4-:R-:W-:-:S05]  /*58c0*/  FADD.FTZ R3, R3, R6 ;  /* 0x0000000603037221 */ /* 0x010fca0000010000 */
[----:B------:R-:W1:Y:S01]  /*58d0*/  SHFL.BFLY PT, R2, R3, 0x1, 0x1f ;  /* 0x0c201f0003027f89 */ /* 0x000e6200000e0000 */
[----:B0-----:R-:W-:Y:S01]  /*58e0*/  FADD.FTZ R8, R8, R5 ;  /* 0x0000000508087221 */ /* 0x001fe20000010000 */
[----:B------:R-:W-:-:S04]  /*58f0*/  IMAD.MOV.U32 R5, RZ, RZ, -0x800000 ;  /* 0xff800000ff057424 */ /* 0x000fc800078e00ff */
[----:B------:R-:W0:Y:S01]  /*5900*/  SHFL.BFLY PT, R9, R8, 0x1, 0x1f ;  /* 0x0c201f0008097f89 */ /* 0x000e2200000e0000 */
[----:B-1----:R-:W-:Y:S01]  /*5910*/  FADD.FTZ R10, R3, R2 ;  /* 0x00000002030a7221 */ /* 0x002fe20000010000 */
[----:B------:R-:W-:Y:S02]  /*5920*/  IMAD.MOV.U32 R2, RZ, RZ, RZ ;  /* 0x000000ffff027224 */ /* 0x000fe400078e00ff */
[----:B------:R-:W-:Y:S02]  /*5930*/  IMAD.MOV.U32 R3, RZ, RZ, -0x800000 ;  /* 0xff800000ff037424 */ /* 0x000fe400078e00ff */
[----:B------:R-:W-:-:S13]  /*5940*/  FSETP.NE.FTZ.AND P1, PT, R10, RZ, PT ;  /* 0x000000ff0a00720b */ /* 0x000fda0003f35000 */
[----:B------:R-:W1:Y:S01]  /*5950*/  @P1 MUFU.LG2 R6, R10 ;  /* 0x0000000a00061308 */ /* 0x000e620000000c00 */
[----:B0-----:R-:W-:Y:S01]  /*5960*/  FADD.FTZ R11, R8, R9 ;  /* 0x00000009080b7221 */ /* 0x001fe20000010000 */
[----:B------:R-:W-:-:S04]  /*5970*/  IMAD.MOV.U32 R9, RZ, RZ, RZ ;  /* 0x000000ffff097224 */ /* 0x000fc800078e00ff */
[----:B------:R-:W-:Y:S02]  /*5980*/  FSETP.NE.FTZ.AND P2, PT, R11, RZ, PT ;  /* 0x000000ff0b00720b */ /* 0x000fe40003f55000 */
[----:B------:R-:W0:Y:S01]  /*5990*/  @P1 MUFU.RCP R9, R10 ;  /* 0x0000000a00091308 */ /* 0x000e220000001000 */
[----:B-1----:R-:W-:-:S10]  /*59a0*/  @P1 FMUL.FTZ R6, R6, 0.69314718246459960938 ;  /* 0x3f31721806061820 */ /* 0x002fd40000410000 */
[----:B------:R-:W1:Y:S01]  /*59b0*/  @P2 MUFU.LG2 R8, R11 ;  /* 0x0000000b00082308 */ /* 0x000e620000000c00 */
[-C--:B0-----:R-:W-:Y:S01]  /*59c0*/  FMUL.FTZ R24, R24, R9.reuse ;  /* 0x0000000918187220 */ /* 0x081fe20000410000 */
[----:B------:R-:W-:-:S06]  /*59d0*/  FMUL.FTZ R25, R25, R9 ;  /* 0x0000000919197220 */ /* 0x000fcc0000410000 */
[----:B------:R0:W2:Y:S01]  /*59e0*/  @P2 MUFU.RCP R2, R11 ;  /* 0x0000000b00022308 */ /* 0x0000a20000001000 */
        /* <DEDUP_REMOVED lines=63> */
[----:B0-----:R-:W-:-:S02]  /*5de0*/  IMAD.U32 R11, RZ, RZ, UR10 ;  /* 0x0000000aff0b7e24 */ /* 0x001fc4000f8e00ff */
[----:B-1----:R-:W-:Y:S01]  /*5df0*/  @P2 FMUL.FTZ R8, R8, 0.69314718246459960938 ;  /* 0x3f31721808082820 */ /* 0x002fe20000410000 */
[-C--:B--2---:R-:W-:Y:S01]  /*5e00*/  FMUL.FTZ R26, R26, R2.reuse ;  /* 0x000000021a1a7220 */ /* 0x084fe20000410000 */
[-C--:B------:R-:W-:Y:S01]  /*5e10*/  FMUL.FTZ R27, R27, R2.reuse ;  /* 0x000000021b1b7220 */ /* 0x080fe20000410000 */
[----:B------:R-:W-:Y:S01]  /*5e20*/  @P1 FMUL.FTZ R9, R9, 0.69314718246459960938 ;  /* 0x3f31721809091820 */ /* 0x000fe20000410000 */
        /* <DEDUP_REMOVED lines=64> */
[----:B------:R-:W-:-:S07]  /*6230*/  @P2 FFMA.FTZ R3, R11, R7, R8 ;  /* 0x000000070b032223 */ /* 0x000fce0000010008 */
.L_x_9040:
[----:B------:R-:W-:Y:S05]  /*6240*/  @P0 BRA `(.L_x_9065) ;  /* 0x00000020004c0947 */ /* 0x000fea0003800000 */
[----:B---3--:R-:W0:Y:S01]  /*6250*/  S2R R0, SR_TID.X ;  /* 0x0000000000007919 */ /* 0x008e220000002100 */
[----:B------:R-:W1:Y:S01]  /*6260*/  LDC R8, c[0x0][0xbe8] ;  /* 0x0002fa00ff087b82 */ /* 0x000e620000000800 */
[----:B------:R-:W-:Y:S01]  /*6270*/  USHF.R.S32.HI UR7, URZ, 0x1f, UR38 ;  /* 0x0000001f3f077899 */ /* 0x000fe20008011426 */
[----:B------:R-:W-:Y:S01]  /*6280*/  BSSY B0, `(.L_x_9066) ;  /* 0x000014b000007945 */ /* 0x000fe20003800000 */
[----:B------:R-:W2:Y:S01]  /*6290*/  S2R R16, SR_CTAID.X ;  /* 0x0000000000107919 */ /* 0x000ea20000002500 */
[----:B------:R-:W-:Y:S02]  /*62a0*/  ULDC.64 UR8, c[0x0][0xbd0] ;  /* 0x0002f40000087ab9 */ /* 0x000fe40000000a00 */
[----:B------:R-:W-:Y:S02]  /*62b0*/  UIMAD UR6, UR7, UR8, URZ ;  /* 0x00000008070672a4 */ /* 0x000fe4000f8e023f */
[----:B------:R-:W3:Y:S01]  /*62c0*/  S2UR UR12, SR_CTAID.Z ;  /* 0x00000000000c79c3 */ /* 0x000ee20000002700 */
[----:B------:R-:W-:-:S02]  /*62d0*/  UIMAD.WIDE.U32 UR4, UR38, UR8, URZ ;  /* 0x00000008260472a5 */ /* 0x000fc4000f8e003f */
[----:B------:R-:W-:-:S03]  /*62e0*/  UIMAD UR6, UR38, UR9, UR6 ;  /* 0x00000009260672a4 */ /* 0x000fc6000f8e0206 */
[----:B------:R-:W-:Y:S01]  /*62f0*/  ULDC.64 UR8, c[0x0][0xb38] ;  /* 0x0002ce0000087ab9 */ /* 0x000fe20000000a00 */
[----:B------:R-:W-:Y:S01]  /*6300*/  UIADD3 UR6, UR5, UR6, URZ ;  /* 0x0000000605067290 */ /* 0x000fe2000fffe03f */
[----:B------:R-:W4:Y:S01]  /*6310*/  LDC.64 R14, c[0x0][0xbd8] ;  /* 0x0002f600ff0e7b82 */ /* 0x000f220000000a00 */
[----:B------:R-:W-:-:S07]  /*6320*/  UIMAD UR7, UR7, UR8, URZ ;  /* 0x00000008070772a4 */ /* 0x000fce000f8e023f */
[----:B------:R-:W-:Y:S01]  /*6330*/  BAR.SYNC.DEFER_BLOCKING 0x1, 0x100 ;  /* 0x0044000000007b1d */ /* 0x000fe20000010000 */
[----:B-1----:R-:W-:-:S07]  /*6340*/  ISETP.NE.AND P0, PT, R8, 0x1, PT ;  /* 0x000000010800780c */ /* 0x002fce0003f05270 */
[----:B------:R-:W1:Y:S01]  /*6350*/  S2UR UR11, SR_CTAID.Y ;  /* 0x00000000000b79c3 */ /* 0x000e620000002600 */
[----:B0-----:R-:W-:Y:S01]  /*6360*/  IADD3 R9, R0, -0x80, RZ ;  /* 0xffffff8000097810 */ /* 0x001fe20007ffe0ff */
[----:B---3--:R-:W-:-:S06]  /*6370*/  USHF.R.S32.HI UR10, URZ, 0x1f, UR12 ;  /* 0x0000001f3f0a7899 */ /* 0x008fcc000801140c */
[----:B------:R-:W1:Y:S01]  /*6380*/  LDC R23, c[0x0][0xc50] ;  /* 0x00031400ff177b82 */ /* 0x000e620000000800 */
[----:B------:R-:W-:-:S04]  /*6390*/  SHF.R.S32.HI R6, RZ, 0x1f, R9 ;  /* 0x0000001fff067819 */ /* 0x000fc80000011409 */
[CC--:B------:R-:W-:Y:S02]  /*63a0*/  LEA.HI R2, R6.reuse, R9.reuse, RZ, 0x7 ;  /* 0x0000000906027211 */ /* 0x0c0fe400078f38ff */
[----:B------:R-:W-:Y:S01]  /*63b0*/  LEA.HI R6, R6, R9, RZ, 0x2 ;  /* 0x0000000906067211 */ /* 0x000fe200078f10ff */
[----:B------:R-:W0:Y:S01]  /*63c0*/  LDC.64 R20, c[0x0][0xb40] ;  /* 0x0002d000ff147b82 */ /* 0x000e220000000a00 */
[----:B------:R-:W-:Y:S02]  /*63d0*/  LOP3.LUT R0, R2, 0xffffff80, RZ, 0xc0, !PT ;  /* 0xffffff8002007812 */ /* 0x000fe400078ec0ff */
[----:B------:R-:W-:Y:S02]  /*63e0*/  LOP3.LUT R6, R6, 0xfffffffc, RZ, 0xc0, !PT ;  /* 0xfffffffc06067812 */ /* 0x000fe400078ec0ff */
[----:B------:R-:W-:Y:S01]  /*63f0*/  SHF.R.S32.HI R11, RZ, 0x7, R2 ;  /* 0x00000007ff0b7819 */ /* 0x000fe20000011402 */
[C---:B------:R-:W-:Y:S02]  /*6400*/  IMAD.IADD R0, R9.reuse, 0x1, -R0 ;  /* 0x0000000109007824 */ /* 0x040fe400078e0a00 */
[----:B------:R-:W-:Y:S01]  /*6410*/  IMAD.IADD R6, R9, 0x1, -R6 ;  /* 0x0000000109067824 */ /* 0x000fe200078e0a06 */
[----:B------:R-:W-:Y:S01]  /*6420*/  LEA.HI R2, R2, R11, RZ, 0x1 ;  /* 0x0000000b02027211 */ /* 0x000fe200078f08ff */
[----:B------:R-:W3:Y:S01]  /*6430*/  @P0 LDC R18, c[0x0][0xbec] ;  /* 0x0002fb00ff120b82 */ /* 0x000ee20000000800 */
[----:B------:R-:W-:-:S02]  /*6440*/  SHF.R.S32.HI R13, RZ, 0x1f, R0 ;  /* 0x0000001fff0d7819 */ /* 0x000fc40000011400 */
[C---:B------:R-:W-:Y:S02]  /*6450*/  LEA.HI R9, R6.reuse, R6, RZ, 0x1 ;  /* 0x0000000606097211 */ /* 0x040fe400078f08ff */
[----:B------:R-:W-:Y:S02]  /*6460*/  LEA.HI R10, R13, R0, RZ, 0x2 ;  /* 0x000000000d0a7211 */ /* 0x000fe400078f10ff */
[----:B------:R-:W-:Y:S01]  /*6470*/  LOP3.LUT R9, R9, 0x1ffffffe, RZ, 0xc0, !PT ;  /* 0x1ffffffe09097812 */ /* 0x000fe200078ec0ff */
[----:B------:R-:W5:Y:S01]  /*6480*/  @P0 LDC R19, c[0x0][0xbf0] ;  /* 0x0002fc00ff130b82 */ /* 0x000f620000000800 */
[--C-:B------:R-:W-:Y:S02]  /*6490*/  SHF.R.S32.HI R4, RZ, 0x2, R10.reuse ;  /* 0x00000002ff047819 */ /* 0x100fe4000001140a */
[----:B------:R-:W-:Y:S01]  /*64a0*/  SHF.R.S32.HI R7, RZ, 0x1f, R10 ;  /* 0x0000001fff077819 */ /* 0x000fe2000001140a */
[----:B------:R-:W-:Y:S01]  /*64b0*/  IMAD.IADD R12, R6, 0x1, -R9 ;  /* 0x00000001060c7824 */ /* 0x000fe200078e0a09 */
[----:B------:R-:W-:-:S02]  /*64c0*/  LOP3.LUT R2, R2, 0x3fffffe, RZ, 0xc0, !PT ;  /* 0x03fffffe02027812 */ /* 0x000fc400078ec0ff */
[----:B------:R-:W-:Y:S01]  /*64d0*/  LEA.HI R7, R7, R4, RZ, 0x3 ;  /* 0x0000000407077211 */ /* 0x000fe200078f18ff */
[----:B------:R-:W5:Y:S01]  /*64e0*/  @P0 LDC R153, c[0x0][0xbf0] ;  /* 0x0002fc00ff990b82 */ /* 0x000f620000000800 */
[----:B------:R-:W-:Y:S01]  /*64f0*/  MOV R6, UR4 ;  /* 0x0000000400067c02 */ /* 0x000fe20008000f00 */
[----:B------:R-:W-:Y:S01]  /*6500*/  IMAD.IADD R2, R11, 0x1, -R2 ;  /* 0x000000010b027824 */ /* 0x000fe200078e0a02 */
[----:B------:R-:W-:-:S04]  /*6510*/  LOP3.LUT R7, R7, 0xfffffff8, RZ, 0xc0, !PT ;  /* 0xfffffff807077812 */ /* 0x000fc800078ec0ff */
[----:B------:R-:W-:Y:S02]  /*6520*/  IADD3 R7, R4, -R7, RZ ;  /* 0x8000000704077210 */ /* 0x000fe40007ffe0ff */
[----:B------:R-:W-:-:S04]  /*6530*/  LEA.HI R4, R13, R0, RZ, 0x5 ;  /* 0x000000000d047211 */ /* 0x000fc800078f28ff */
[----:B------:R-:W-:-:S05]  /*6540*/  SHF.R.S32.HI R4, RZ, 0x5, R4 ;  /* 0x00000005ff047819 */ /* 0x000fca0000011404 */
[----:B------:R-:W-:Y:S02]  /*6550*/  IMAD R9, R4, 0x10, R7 ;  /* 0x0000001004097824 */ /* 0x000fe400078e0207 */
[----:B------:R-:W0:Y:S01]  /*6560*/  @P0 LDC R4, c[0x0][0xbec] ;  /* 0x0002fb00ff040b82 */ /* 0x000e220000000800 */
[----:B------:R-:W-:Y:S01]  /*6570*/  IMAD.U32 R7, RZ, RZ, UR5 ;  /* 0x00000005ff077e24 */ /* 0x000fe2000f8e00ff */
[----:B------:R-:W-:Y:S01]  /*6580*/  UIMAD.WIDE.U32 UR4, UR38, UR8, URZ ;  /* 0x00000008260472a5 */ /* 0x000fe2000f8e003f */
[----:B------:R-:W-:Y:S01]  /*6590*/  IMAD.U32 R7, RZ, RZ, UR6 ;  /* 0x00000006ff077e24 */ /* 0x000fe2000f8e00ff */
[----:B------:R-:W-:Y:S01]  /*65a0*/  LEA R9, R2, R9, 0x6 ;  /* 0x0000000902097211 */ /* 0x000fe200078e30ff */
[C---:B----4-:R-:W-:Y:S01]  /*65b0*/  IMAD R2, R14.reuse, UR10, RZ ;  /* 0x0000000a0e027c24 */ /* 0x050fe2000f8e02ff */
[----:B------:R-:W-:Y:S01]  /*65c0*/  UIMAD UR6, UR38, UR9, UR7 ;  /* 0x00000009260672a4 */ /* 0x000fe2000f8e0207 */
[----:B------:R-:W-:Y:S01]  /*65d0*/  IMAD.WIDE.U32 R6, R14, UR12, R6 ;  /* 0x0000000c0e067c25 */ /* 0x000fe2000f8e0006 */
[----:B------:R-:W-:Y:S01]  /*65e0*/  IADD3 R14, RZ, -UR38, RZ ;  /* 0x80000026ff0e7c10 */ /* 0x000fe2000fffe0ff */
[----:B------:R-:W-:Y:S01]  /*65f0*/  ULDC.64 UR8, c[0x0][0xb28] ;  /* 0x0002ca0000087ab9 */ /* 0x000fe20000000a00 */
[----:B------:R-:W-:Y:S01]  /*6600*/  UIADD3 UR6, UR5, UR6, URZ ;  /* 0x0000000605067290 */ /* 0x000fe2000fffe03f */
[----:B------:R-:W-:-:S02]  /*6610*/  IMAD R12, R12, 0x8, R9 ;  /* 0x000000080c0c7824 */ /* 0x000fc400078e0209 */
[----:B-1----:R-:W-:Y:S02]  /*6620*/  IMAD R23, R23, R14, UR11 ;  /* 0x0000000b17177e24 */ /* 0x002fe4000f8e020e */
[----:B--2---:R-:W-:Y:S01]  /*6630*/  IMAD R11, R16, 0x80, R12 ;  /* 0x00000080100b7824 */ /* 0x004fe200078e020c */
[----:B------:R-:W-:Y:S01]  /*6640*/  MOV R12, UR4 ;  /* 0x00000004000c7c02 */ /* 0x000fe20008000f00 */
[----:B------:R-:W-:Y:S01]  /*6650*/  IMAD R17, R15, UR12, R2 ;  /* 0x0000000c0f117c24 */ /* 0x000fe2000f8e0202 */
[----:B------:R-:W-:Y:S01]  /*6660*/  SHF.R.S32.HI R14, RZ, 0x1f, R23 ;  /* 0x0000001fff0e7819 */ /* 0x000fe20000011417 */
[----:B------:R-:W-:Y:S01]  /*6670*/  IMAD.U32 R13, RZ, RZ, UR5 ;  /* 0x00000005ff0d7e24 */ /* 0x000fe2000f8e00ff */
[----:B------:R-:W-:Y:S01]  /*6680*/  ULDC.64 UR4, c[0x0][0xbe0] ;  /* 0x0002f80000047ab9 */ /* 0x000fe20000000a00 */
[----:B------:R-:W-:Y:S01]  /*6690*/  IMAD.U32 R13, RZ, RZ, UR6 ;  /* 0x00000006ff0d7e24 */ /* 0x000fe2000f8e00ff */
[----:B------:R-:W-:Y:S01]  /*66a0*/  ULDC.64 UR6, c[0x0][0xb48] ;  /* 0x0002d20000067ab9 */ /* 0x000fe20000000a00 */
[----:B------:R-:W-:Y:S01]  /*66b0*/  IMAD.IADD R7, R7, 0x1, R17 ;  /* 0x0000000107077824 */ /* 0x000fe200078e0211 */
[----:B------:R-:W-:Y:S01]  /*66c0*/  MOV R17, R11 ;  /* 0x0000000b00117202 */ /* 0x000fe20000000f00 */
[----:B0-----:R-:W-:-:S04]  /*66d0*/  @P0 IMAD.HI.U32 R2, R11, R4, RZ ;  /* 0x000000040b020227 */ /* 0x001fc800078e00ff */
[----:B------:R-:W-:Y:S02]  /*66e0*/  IMAD R4, R20, UR10, RZ ;  /* 0x0000000a14047c24 */ /* 0x000fe4000f8e02ff */
[----:B---3--:R-:W-:-:S04]  /*66f0*/  @P0 IMAD.HI.U32 R18, R11, R18, RZ ;  /* 0x000000120b120227 */ /* 0x008fc800078e00ff */
[----:B------:R-:W-:Y:S01]  /*6700*/  IMAD.MOV.U32 R15, RZ, RZ, R11 ;  /* 0x000000ffff0f7224 */ /* 0x000fe200078e000b */
[----:B-----5:R-:W-:Y:S01]  /*6710*/  @P0 SHF.R.U32.HI R15, RZ, R19, R2 ;  /* 0x00000013ff0f0219 */ /* 0x020fe20000011602 */
[----:B------:R-:W-:Y:S01]  /*6720*/  IMAD R19, R21, UR12, R4 ;  /* 0x0000000c15137c24 */ /* 0x000fe2000f8e0204 */
[----:B------:R-:W-:Y:S01]  /*6730*/  @P0 SHF.R.U32.HI R17, RZ, R153, R18 ;  /* 0x00000099ff110219 */ /* 0x000fe20000011612 */
[----:B------:R-:W-:-:S04]  /*6740*/  IMAD.WIDE.U32 R12, R20, UR12, R12 ;  /* 0x0000000c140c7c25 */ /* 0x000fc8000f8e000c */
        /* <DEDUP_REMOVED lines=39> */
[----:B------:R-:W-:Y:S01]  /*69c0*/  SHFL.IDX PT, R14, R18, 0x1, 0x1c1f ;  /* 0x003c1f00120e7f89 */ /* 0x000fe200000e0000 */
[----:B------:R-:W-:Y:S01]  /*69d0*/  LEA.HI.X R17, R6, UR7, R11, 0x2, P0 ;  /* 0x0000000706117c11 */ /* 0x000fe200080f140b */
[----:B------:R-:W-:Y:S01]  /*69e0*/  IMAD R11, R16, 0x80, R9 ;  /* 0x00000080100b7824 */ /* 0x000fe200078e0209 */
[----:B------:R-:W-:Y:S01]  /*69f0*/  LEA.HI.X R4, R12, UR9, R7, 0x2, P1 ;  /* 0x000000090c047c11 */ /* 0x000fe200088f1407 */
[----:B0-----:R-:W-:Y:S01]  /*6a00*/  ULEA UR4, UR5, UR4, 0x18 ;  /* 0x0000000405047291 */ /* 0x001fe2000f8ec03f */
[----:B------:R-:W-:Y:S01]  /*6a10*/  SHFL.IDX PT, R12, R18, RZ, 0x1c1f ;  /* 0x001c1fff120c7589 */ /* 0x000fe200000e0000 */
[----:B------:R-:W-:Y:S01]  /*6a20*/  IMAD R8, R8, UR6, RZ ;  /* 0x0000000608087c24 */ /* 0x000fe2000f8e02ff */
[----:B------:R-:W-:Y:S01]  /*6a30*/  LOP3.LUT P0, RZ, R0, 0x3, RZ, 0xc0, !PT ;  /* 0x0000000300ff7812 */ /* 0x000fe2000780c0ff */
[----:B------:R-:W-:Y:S01]  /*6a40*/  UIADD3 UR4, UR4, 0x22820, URZ ;  /* 0x0002282004047890 */ /* 0x000fe2000fffe03f */
[----:B------:R-:W0:Y:S01]  /*6a50*/  SHFL.IDX PT, R13, R17, RZ, 0x1c1f ;  /* 0x001c1fff110d7589 */ /* 0x000e2200000e0000 */
[----:B------:R-:W-:-:S02]  /*6a60*/  IADD3 R9, R11, 0x8, RZ ;  /* 0x000000080b097810 */ /* 0x000fc40007ffe0ff */
[-C--:B------:R-:W-:Y:S01]  /*6a70*/  ISETP.GE.OR P1, PT, R11, R8.reuse, P0 ;  /* 0x000000080b00720c */ /* 0x080fe20000726670 */
[----:B------:R1:W2:Y:S01]  /*6a80*/  SHFL.IDX PT, R15, R17, 0x1, 0x1c1f ;  /* 0x003c1f00110f7f89 */ /* 0x0002a200000e0000 */
[-C--:B------:R-:W-:Y:S01]  /*6a90*/  ISETP.GE.OR P0, PT, R9, R8.reuse, P0 ;  /* 0x000000080900720c */ /* 0x080fe20000706670 */
[----:B------:R-:W-:Y:S01]  /*6aa0*/  UPRMT UR4, URZ, 0x654, UR4 ;  /* 0x000006543f047896 */ /* 0x000fe20008000004 */
[----:B------:R-:W-:Y:S01]  /*6ab0*/  ISETP.GE.AND P2, PT, R11, R8, PT ;  /* 0x000000080b00720c */ /* 0x000fe20003f46270 */
[----:B------:R3:W4:Y:S01]  /*6ac0*/  SHFL.IDX PT, R6, R2, RZ, 0x1c1f ;  /* 0x001c1fff02067589 */ /* 0x00072200000e0000 */
[----:B-1----:R-:W-:-:S03]  /*6ad0*/  LOP3.LUT R17, R10, 0x7ffffffc, RZ, 0xc0, !PT ;  /* 0x7ffffffc0a117812 */ /* 0x002fc600078ec0ff */
[----:B------:R3:W1:Y:S03]  /*6ae0*/  SHFL.IDX PT, R7, R4, RZ, 0x1c1f ;  /* 0x001c1fff04077589 */ /* 0x00066600000e0000 */
[----:B------:R-:W-:Y:S01]  /*6af0*/  SYNCS.ARRIVE.TRANS64.RED.A1T0 RZ, [UR4], RZ ;  /* 0x000000ffffff79a7 */ /* 0x000fe20008100404 */
[----:B------:R-:W-:-:S04]  /*6b00*/  IMAD.IADD R0, R0, 0x1, -R17 ;  /* 0x0000000100007824 */ /* 0x000fc800078e0a11 */
[----:B------:R-:W-:Y:S01]  /*6b10*/  IMAD.SHL.U32 R0, R0, 0x2, RZ ;  /* 0x0000000200007824 */ /* 0x000fe200078e00ff */
[----:B0-----:R3:W-:Y:S04]  /*6b20*/  @!P1 ST.E desc[UR36][R12.64], R5 ;  /* 0x000000050c009985 */ /* 0x0017e8000c101924 */
[----:B--2---:R3:W-:Y:S01]  /*6b30*/  @!P0 ST.E desc[UR36][R14.64], R3 ;  /* 0x000000030e008985 */ /* 0x0047e2000c101924 */
[----:B------:R-:W-:Y:S05]  /*6b40*/  @P2 BRA `(.L_x_9067) ;  /* 0x0000000800f82947 */ /* 0x000fea0003800000 */
[C---:B---3--:R-:W-:Y:S01]  /*6b50*/  IADD3 R3, R0.reuse, 0x8, RZ ;  /* 0x0000000800037810 */ /* 0x048fe20007ffe0ff */
[C---:B------:R-:W-:Y:S01]  /*6b60*/  VIADD R5, R0.reuse, 0x10 ;  /* 0x0000001000057836 */ /* 0x040fe20000000000 */
[----:B------:R-:W-:Y:S01]  /*6b70*/  ULDC UR4, c[0x0][0xac8] ;  /* 0x0002b20000047ab9 */ /* 0x000fe20000000800 */
[C---:B------:R-:W-:Y:S01]  /*6b80*/  VIADD R10, R0.reuse, 0x18 ;  /* 0x00000018000a7836 */ /* 0x040fe20000000000 */
[----:B------:R-:W-:Y:S01]  /*6b90*/  ISETP.GE.AND P3, PT, R3, UR4, PT ;  /* 0x0000000403007c0c */ /* 0x000fe2000bf66270 */
[C---:B------:R-:W-:Y:S01]  /*6ba0*/  VIADD R19, R0.reuse, 0x28 ;  /* 0x0000002800137836 */ /* 0x040fe20000000000 */
[----:B------:R-:W-:Y:S01]  /*6bb0*/  ISETP.GE.AND P4, PT, R5, UR4, PT ;  /* 0x0000000405007c0c */ /* 0x000fe2000bf86270 */
[----:B------:R-:W-:Y:S01]  /*6bc0*/  VIADD R20, R0, 0x40 ;  /* 0x0000004000147836 */ /* 0x000fe20000000000 */
[----:B------:R-:W-:Y:S01]  /*6bd0*/  ISETP.GE.AND P5, PT, R10, UR4, PT ;  /* 0x000000040a007c0c */ /* 0x000fe2000bfa6270 */
[C---:B------:R-:W-:Y:S01]  /*6be0*/  VIADD R21, R0.reuse, 0x48 ;  /* 0x0000004800157836 */ /* 0x040fe20000000000 */
[C---:B------:R-:W-:Y:S01]  /*6bf0*/  ISETP.GE.AND P2, PT, R0.reuse, UR4, PT ;  /* 0x0000000400007c0c */ /* 0x040fe2000bf46270 */
[C---:B------:R-:W-:Y:S01]  /*6c00*/  VIADD R23, R0.reuse, 0x58 ;  /* 0x0000005800177836 */ /* 0x040fe20000000000 */
[----:B------:R-:W-:-:S02]  /*6c10*/  IADD3 R18, R0, 0x20, RZ ;  /* 0x0000002000127810 */ /* 0x000fc40007ffe0ff */
[----:B------:R-:W-:Y:S02]  /*6c20*/  ISETP.GE.AND P1, PT, R19, UR4, PT ;  /* 0x0000000413007c0c */ /* 0x000fe4000bf26270 */
[----:B------:R-:W-:Y:S02]  /*6c30*/  ISETP.GE.AND P0, PT, R18, UR4, PT ;  /* 0x0000000412007c0c */ /* 0x000fe4000bf06270 */
[----:B------:R-:W-:Y:S02]  /*6c40*/  @!P3 LEA.HI R3, R3, R3, RZ, 0x1 ;  /* 0x000000030303b211 */ /* 0x000fe400078f08ff */
[----:B------:R-:W-:Y:S02]  /*6c50*/  @!P4 LEA.HI R5, R5, R5, RZ, 0x1 ;  /* 0x000000050505c211 */ /* 0x000fe400078f08ff */
[----:B------:R-:W-:Y:S02]  /*6c60*/  @!P5 LEA.HI R10, R10, R10, RZ, 0x1 ;  /* 0x0000000a0a0ad211 */ /* 0x000fe400078f08ff */
[----:B------:R-:W-:-:S02]  /*6c70*/  @!P3 LOP3.LUT R3, R3, 0xfffffffe, RZ, 0xc0, !PT ;  /* 0xfffffffe0303b812 */ /* 0x000fc400078ec0ff */
[----:B------:R-:W-:Y:S02]  /*6c80*/  @!P4 LOP3.LUT R5, R5, 0xfffffffe, RZ, 0xc0, !PT ;  /* 0xfffffffe0505c812 */ /* 0x000fe400078ec0ff */
[----:B------:R-:W-:Y:S01]  /*6c90*/  @!P5 LOP3.LUT R17, R10, 0xfffffffe, RZ, 0xc0, !PT ;  /* 0xfffffffe0a11d812 */ /* 0x000fe200078ec0ff */
[C-C-:B-1--4-:R-:W-:Y:S01]  /*6ca0*/  @!P2 IMAD.WIDE R10, R0.reuse, 0x4, R6.reuse ;  /* 0x00000004000aa825 */ /* 0x152fe200078e0206 */
[----:B------:R-:W-:Y:S02]  /*6cb0*/  IADD3 R22, R0, 0x50, RZ ;  /* 0x0000005000167810 */ /* 0x000fe40007ffe0ff */
[----:B------:R-:W-:Y:S01]  /*6cc0*/  @!P0 LEA.HI R18, R18, R18, RZ, 0x1 ;  /* 0x0000001212128211 */ /* 0x000fe200078f08ff */
[--C-:B------:R-:W-:Y:S01]  /*6cd0*/  @!P3 IMAD.WIDE R12, R3, 0x4, R6.reuse ;  /* 0x00000004030cb825 */ /* 0x100fe200078e0206 */
[----:B------:R0:W-:Y:S01]  /*6ce0*/  @!P2 ST.E.64 desc[UR36][R10.64], R24 ;  /* 0x000000180a00a985 */ /* 0x0001e2000c101b24 */
[----:B------:R-:W-:Y:S02]  /*6cf0*/  ISETP.GE.AND P6, PT, R22, UR4, PT ;  /* 0x0000000416007c0c */ /* 0x000fe4000bfc6270 */
[C---:B------:R-:W-:Y:S01]  /*6d00*/  VIADD R3, R0.reuse, 0x30 ;  /* 0x0000003000037836 */ /* 0x040fe20000000000 */
[----:B------:R1:W-:Y:S01]  /*6d10*/  @!P3 ST.E.64 desc[UR36][R12.64], R28 ;  /* 0x0000001c0c00b985 */ /* 0x0003e2000c101b24 */
[----:B------:R-:W-:Y:S01]  /*6d20*/  @!P4 IMAD.WIDE R14, R5, 0x4, R6 ;  /* 0x00000004050ec825 */ /* 0x000fe200078e0206 */
[----:B------:R-:W-:-:S02]  /*6d30*/  IADD3 R5, R0, 0x38, RZ ;  /* 0x0000003800057810 */ /* 0x000fc40007ffe0ff */
[----:B------:R-:W-:Y:S01]  /*6d40*/  ISETP.GE.AND P2, PT, R3, UR4, PT ;  /* 0x0000000403007c0c */ /* 0x000fe2000bf46270 */
[----:B------:R-:W-:Y:S01]  /*6d50*/  @!P5 IMAD.WIDE R16, R17, 0x4, R6 ;  /* 0x000000041110d825 */ /* 0x000fe200078e0206 */
[----:B------:R2:W-:Y:S01]  /*6d60*/  @!P4 ST.E.64 desc[UR36][R14.64], R32 ;  /* 0x000000200e00c985 */ /* 0x0005e2000c101b24 */
[----:B------:R-:W-:Y:S02]  /*6d70*/  ISETP.GE.AND P3, PT, R5, UR4, PT ;  /* 0x0000000405007c0c */ /* 0x000fe4000bf66270 */
[----:B------:R-:W-:Y:S01]  /*6d80*/  ISETP.GE.AND P4, PT, R20, UR4, PT ;  /* 0x0000000414007c0c */ /* 0x000fe2000bf86270 */
[----:B------:R3:W-:Y:S01]  /*6d90*/  @!P5 ST.E.64 desc[UR36][R16.64], R36 ;  /* 0x000000241000d985 */ /* 0x0007e2000c101b24 */
[----:B------:R-:W-:Y:S01]  /*6da0*/  ISETP.GE.AND P5, PT, R21, UR4, PT ;  /* 0x0000000415007c0c */ /* 0x000fe2000bfa6270 */
[----:B0-----:R-:W-:Y:S01]  /*6db0*/  VIADD R24, R0, 0x60 ;  /* 0x0000006000187836 */ /* 0x001fe20000000000 */
[----:B------:R-:W-:Y:S02]  /*6dc0*/  @!P1 LEA.HI R19, R19, R19, RZ, 0x1 ;  /* 0x0000001313139211 */ /* 0x000fe400078f08ff */
[----:B------:R-:W-:-:S02]  /*6dd0*/  @!P0 LOP3.LUT R11, R18, 0xfffffffe, RZ, 0xc0, !PT ;  /* 0xfffffffe120b8812 */ /* 0x000fc400078ec0ff */
        /* <DEDUP_REMOVED lines=12> */
[----:B--2---:R-:W-:Y:S01]  /*6ea0*/  @!P4 LOP3.LUT R15, R20, 0xfffffffe, RZ, 0xc0, !PT ;  /* 0xfffffffe140fc812 */ /* 0x004fe200078ec0ff */
[----:B------:R-:W-:Y:S01]  /*6eb0*/  VIADD R20, R0, 0x78 ;  /* 0x0000007800147836 */ /* 0x000fe20000000000 */
[----:B---3--:R-:W-:Y:S02]  /*6ec0*/  @!P5 LOP3.LUT R17, R21, 0xfffffffe, RZ, 0xc0, !PT ;  /* 0xfffffffe1511d812 */ /* 0x008fe400078ec0ff */
[----:B------:R-:W-:Y:S01]  /*6ed0*/  @!P6 LOP3.LUT R19, R22, 0xfffffffe, RZ, 0xc0, !PT ;  /* 0xfffffffe1613e812 */ /* 0x000fe200078ec0ff */
[----:B------:R-:W-:Y:S01]  /*6ee0*/  @!P4 IMAD.WIDE R14, R15, 0x4, R6 ;  /* 0x000000040f0ec825 */ /* 0x000fe200078e0206 */
[----:B------:R-:W-:-:S02]  /*6ef0*/  ISETP.GE.AND P1, PT, R23, UR4, PT ;  /* 0x0000000417007c0c */ /* 0x000fc4000bf26270 */
[----:B------:R-:W-:Y:S01]  /*6f00*/  ISETP.GE.AND P0, PT, R24, UR4, PT ;  /* 0x0000000418007c0c */ /* 0x000fe2000bf06270 */
[--C-:B0-----:R-:W-:Y:S01]  /*6f10*/  @!P2 IMAD.WIDE R10, R3, 0x4, R6.reuse ;  /* 0x00000004030aa825 */ /* 0x101fe200078e0206 */
[C---:B------:R-:W-:Y:S02]  /*6f20*/  IADD3 R3, R0.reuse, 0x68, RZ ;  /* 0x0000006800037810 */ /* 0x040fe40007ffe0ff */
[----:B------:R-:W-:Y:S01]  /*6f30*/  IADD3 R21, R0, 0x80, RZ ;  /* 0x0000008000157810 */ /* 0x000fe20007ffe0ff */
[--C-:B-1----:R-:W-:Y:S01]  /*6f40*/  @!P3 IMAD.WIDE R12, R5, 0x4, R6.reuse ;  /* 0x00000004050cb825 */ /* 0x102fe200078e0206 */
        /* <DEDUP_REMOVED lines=12> */
[----:B------:R4:W-:Y:S01]  /*7010*/  @!P6 ST.E.64 desc[UR36][R18.64], R64 ;  /* 0x000000401200e985 */ /* 0x0009e2000c101b24 */
[----:B------:R-:W-:-:S02]  /*7020*/  ISETP.GE.AND P6, PT, R5, UR4, PT ;  /* 0x0000000405007c0c */ /* 0x000fc4000bfc6270 */
[----:B------:R-:W-:Y:S02]  /*7030*/  ISETP.GE.AND P3, PT, R22, UR4, PT ;  /* 0x0000000416007c0c */ /* 0x000fe4000bf66270 */
[----:B------:R-:W-:Y:S02]  /*7040*/  @!P0 LEA.HI R24, R24, R24, RZ, 0x1 ;  /* 0x0000001818188211 */ /* 0x000fe400078f08ff */
[----:B0-----:R-:W-:Y:S01]  /*7050*/  @!P1 LOP3.LUT R11, R23, 0xfffffffe, RZ, 0xc0, !PT ;  /* 0xfffffffe170b9812 */ /* 0x001fe200078ec0ff */
[----:B------:R-:W-:Y:S01]  /*7060*/  VIADD R23, R0, 0x90 ;  /* 0x0000009000177836 */ /* 0x000fe20000000000 */
        /* <DEDUP_REMOVED lines=9> */
[----:B------:R-:W-:Y:S01]  /*7100*/  @!P2 LOP3.LUT R3, R3, 0xfffffffe, RZ, 0xc0, !PT ;  /* 0xfffffffe0303a812 */ /* 0x000fe200078ec0ff */
[----:B------:R1:W-:Y:S01]  /*7110*/  @!P0 ST.E.64 desc[UR36][R12.64], R72 ;  /* 0x000000480c008985 */ /* 0x0003e2000c101b24 */
[----:B------:R-:W-:Y:S02]  /*7120*/  @!P6 LOP3.LUT R5, R5, 0xfffffffe, RZ, 0xc0, !PT ;  /* 0xfffffffe0505e812 */ /* 0x000fe400078ec0ff */
[----:B--2---:R-:W-:-:S02]  /*7130*/  @!P5 LOP3.LUT R15, R20, 0xfffffffe, RZ, 0xc0, !PT ;  /* 0xfffffffe140fd812 */ /* 0x004fc400078ec0ff */
[----:B---3--:R-:W-:Y:S01]  /*7140*/  @!P4 LOP3.LUT R17, R21, 0xfffffffe, RZ, 0xc0, !PT ;  /* 0xfffffffe1511c812 */ /* 0x008fe200078ec0ff */
[----:B------:R-:W-:Y:S01]  /*7150*/  VIADD R21, R0, 0xb8 ;  /* 0x000000b800157836 */ /* 0x000fe20000000000 */
[----:B----4-:R-:W-:Y:S01]  /*7160*/  @!P3 LOP3.LUT R19, R22, 0xfffffffe, RZ, 0xc0, !PT ;  /* 0xfffffffe1613b812 */ /* 0x010fe200078ec0ff */
[--C-:B------:R-:W-:Y:S01]  /*7170*/  @!P5 IMAD.WIDE R14, R15, 0x4, R6.reuse ;  /* 0x000000040f0ed825 */ /* 0x100fe200078e0206 */
[----:B------:R-:W-:Y:S02]  /*7180*/  IADD3 R24, R0, 0x98, RZ ;  /* 0x0000009800187810 */ /* 0x000fe40007ffe0ff */
[----:B------:R-:W-:Y:S01]  /*7190*/  ISETP.GE.AND P0, PT, R23, UR4, PT ;  /* 0x0000000417007c0c */ /* 0x000fe2000bf06270 */
[--C-:B0-----:R-:W-:Y:S01]  /*71a0*/  @!P2 IMAD.WIDE R10, R3, 0x4, R6.reuse ;  /* 0x00000004030aa825 */ /* 0x101fe200078e0206 */
[----:B------:R-:W-:Y:S02]  /*71b0*/  ISETP.GE.AND P1, PT, R24, UR4, PT ;  /* 0x0000000418007c0c */ /* 0x000fe4000bf26270 */
[----:B------:R-:W-:Y:S01]  /*71c0*/  IADD3 R20, R0, 0xb0, RZ ;  /* 0x000000b000147810 */ /* 0x000fe20007ffe0ff */
[--C-:B-1----:R-:W-:Y:S01]  /*71d0*/  @!P6 IMAD.WIDE R12, R5, 0x4, R6.reuse ;  /* 0x00000004050ce825 */ /* 0x102fe200078e0206 */
[----:B------:R0:W-:Y:S03]  /*71e0*/  @!P2 ST.E.64 desc[UR36][R10.64], R76 ;  /* 0x0000004c0a00a985 */ /* 0x0001e6000c101b24 */
[--C-:B------:R-:W-:Y:S01]  /*71f0*/  @!P4 IMAD.WIDE R16, R17, 0x4, R6.reuse ;  /* 0x000000041110c825 */ /* 0x100fe200078e0206 */
[----:B------:R1:W-:Y:S03]  /*7200*/  @!P6 ST.E.64 desc[UR36][R12.64], R80 ;  /* 0x000000500c00e985 */ /* 0x0003e6000c101b24 */
[----:B------:R-:W-:Y:S01]  /*7210*/  @!P3 IMAD.WIDE R18, R19, 0x4, R6 ;  /* 0x000000041312b825 */ /* 0x000fe200078e0206 */
[----:B------:R2:W-:Y:S01]  /*7220*/  @!P5 ST.E.64 desc[UR36][R14.64], R84 ;  /* 0x000000540e00d985 */ /* 0x0005e2000c101b24 */
[----:B------:R-:W-:-:S02]  /*7230*/  ISETP.GE.AND P5, PT, R21, UR4, PT ;  /* 0x0000000415007c0c */ /* 0x000fc4000bfa6270 */
[C---:B------:R-:W-:Y:S01]  /*7240*/  VIADD R3, R0.reuse, 0xa0 ;  /* 0x000000a000037836 */ /* 0x040fe20000000000 */
[----:B------:R3:W-:Y:S01]  /*7250*/  @!P4 ST.E.64 desc[UR36][R16.64], R88 ;  /* 0x000000581000c985 */ /* 0x0007e2000c101b24 */
[----:B------:R-:W-:Y:S01]  /*7260*/  VIADD R5, R0, 0xa8 ;  /* 0x000000a800057836 */ /* 0x000fe20000000000 */
[----:B------:R-:W-:Y:S01]  /*7270*/  ISETP.GE.AND P4, PT, R20, UR4, PT ;  /* 0x0000000414007c0c */ /* 0x000fe2000bf86270 */
        /* <DEDUP_REMOVED lines=13> */
[--C-:B------:R-:W-:Y:S01]  /*7350*/  @!P1 IMAD.WIDE R12, R13, 0x4, R6.reuse ;  /* 0x000000040d0c9825 */ /* 0x100fe200078e0206 */
[----:B------:R-:W-:Y:S01]  /*7360*/  @!P2 LOP3.LUT R3, R3, 0xfffffffe, RZ, 0xc0, !PT ;  /* 0xfffffffe0303a812 */ /* 0x000fe200078ec0ff */
[----:B------:R0:W-:Y:S01]  /*7370*/  @!P0 ST.E.64 desc[UR36][R10.64], R96 ;  /* 0x000000600a008985 */ /* 0x0001e2000c101b24 */
[----:B------:R-:W-:Y:S02]  /*7380*/  @!P5 LEA.HI R21, R21, R21, RZ, 0x1 ;  /* 0x000000151515d211 */ /* 0x000fe400078f08ff */
[----:B------:R-:W-:Y:S01]  /*7390*/  @!P3 LOP3.LUT R5, R5, 0xfffffffe, RZ, 0xc0, !PT ;  /* 0xfffffffe0505b812 */ /* 0x000fe200078ec0ff */
[----:B--2---:R-:W-:Y:S01]  /*73a0*/  @!P2 IMAD.WIDE R14, R3, 0x4, R6 ;  /* 0x00000004030ea825 */ /* 0x004fe200078e0206 */
[----:B------:R-:W-:Y:S01]  /*73b0*/  @!P6 LEA.HI R22, R22, R22, RZ, 0x1 ;  /* 0x000000161616e211 */ /* 0x000fe200078f08ff */
[----:B------:R1:W-:Y:S01]  /*73c0*/  @!P1 ST.E.64 desc[UR36][R12.64], R100 ;  /* 0x000000640c009985 */ /* 0x0003e2000c101b24 */
[----:B---3--:R-:W-:Y:S01]  /*73d0*/  @!P4 LOP3.LUT R17, R20, 0xfffffffe, RZ, 0xc0, !PT ;  /* 0xfffffffe1411c812 */ /* 0x008fe200078ec0ff */
[----:B------:R-:W-:Y:S01]  /*73e0*/  VIADD R20, R0, 0xd8 ;  /* 0x000000d800147836 */ /* 0x000fe20000000000 */
[----:B------:R-:W-:Y:S01]  /*73f0*/  @!P5 LOP3.LUT R21, R21, 0xfffffffe, RZ, 0xc0, !PT ;  /* 0xfffffffe1515d812 */ /* 0x000fe200078ec0ff */
[----:B------:R2:W-:Y:S01]  /*7400*/  @!P2 ST.E.64 desc[UR36][R14.64], R104 ;  /* 0x000000680e00a985 */ /* 0x0005e2000c101b24 */
[----:B----4-:R-:W-:-:S02]  /*7410*/  @!P6 LOP3.LUT R19, R22, 0xfffffffe, RZ, 0xc0, !PT ;  /* 0xfffffffe1613e812 */ /* 0x010fc400078ec0ff */
[----:B------:R-:W-:Y:S01]  /*7420*/  IADD3 R3, R0, 0xc8, RZ ;  /* 0x000000c800037810 */ /* 0x000fe20007ffe0ff */
[--C-:B0-----:R-:W-:Y:S01]  /*7430*/  @!P3 IMAD.WIDE R10, R5, 0x4, R6.reuse ;  /* 0x00000004050ab825 */ /* 0x101fe200078e0206 */
[----:B------:R-:W-:Y:S02]  /*7440*/  ISETP.GE.AND P2, PT, R20, UR4, PT ;  /* 0x0000000414007c0c */ /* 0x000fe4000bf46270 */
[----:B------:R-:W-:Y:S01]  /*7450*/  ISETP.GE.AND P0, PT, R3, UR4, PT ;  /* 0x0000000403007c0c */ /* 0x000fe2000bf06270 */
[----:B------:R-:W-:Y:S01]  /*7460*/  VIADD R5, R0, 0xd0 ;  /* 0x000000d000057836 */ /* 0x000fe20000000000 */
[----:B------:R0:W-:Y:S01]  /*7470*/  @!P3 ST.E.64 desc[UR36][R10.64], R108 ;  /* 0x0000006c0a00b985 */ /* 0x0001e2000c101b24 */
[----:B-1----:R-:W-:-:S03]  /*7480*/  @!P4 IMAD.WIDE R12, R17, 0x4, R6 ;  /* 0x00000004110cc825 */ /* 0x002fc600078e0206 */
[----:B------:R-:W-:Y:S01]  /*7490*/  ISETP.GE.AND P1, PT, R5, UR4, PT ;  /* 0x0000000405007c0c */ /* 0x000fe2000bf26270 */
[--C-:B------:R-:W-:Y:S01]  /*74a0*/  @!P5 IMAD.WIDE R16, R21, 0x4, R6.reuse ;  /* 0x000000041510d825 */ /* 0x100fe200078e0206 */
[C---:B------:R-:W-:Y:S01]  /*74b0*/  IADD3 R21, R0.reuse, 0xe0, RZ ;  /* 0x000000e000157810 */ /* 0x040fe20007ffe0ff */
        /* <DEDUP_REMOVED lines=15> */
[----:B------:R-:W-:-:S02]  /*75b0*/  @!P0 LOP3.LUT R3, R3, 0xfffffffe, RZ, 0xc0, !PT ;  /* 0xfffffffe03038812 */ /* 0x000fc400078ec0ff */
[----:B------:R-:W-:Y:S02]  /*75c0*/  @!P1 LOP3.LUT R5, R5, 0xfffffffe, RZ, 0xc0, !PT ;  /* 0xfffffffe05059812 */ /* 0x000fe400078ec0ff */
[----:B------:R-:W-:Y:S02]  /*75d0*/  @!P4 LEA.HI R14, R14, R14, RZ, 0x1 ;  /* 0x0000000e0e0ec211 */ /* 0x000fe400078f08ff */
[----:B------:R-:W-:Y:S01]  /*75e0*/  @!P5 LEA.HI R10, R15, R15, RZ, 0x1 ;  /* 0x0000000f0f0ad211 */ /* 0x000fe200078f08ff */
[----:B-1----:R-:W-:Y:S01]  /*75f0*/  @!P1 IMAD.WIDE R12, R5, 0x4, R6 ;  /* 0x00000004050c9825 */ /* 0x002fe200078e0206 */
[----:B------:R-:W-:Y:S02]  /*7600*/  @!P6 LEA.HI R11, R11, R11, RZ, 0x1 ;  /* 0x0000000b0b0be211 */ /* 0x000fe400078f08ff */
[----:B------:R-:W-:Y:S02]  /*7610*/  @!P2 LOP3.LUT R15, R20, 0xfffffffe, RZ, 0xc0, !PT ;  /* 0xfffffffe140fa812 */ /* 0x000fe400078ec0ff */
[----:B---3--:R-:W-:-:S02]  /*7620*/  @!P3 LOP3.LUT R17, R21, 0xfffffffe, RZ, 0xc0, !PT ;  /* 0xfffffffe1511b812 */ /* 0x008fc400078ec0ff */
[----:B0-----:R-:W-:Y:S01]  /*7630*/  @!P4 LOP3.LUT R19, R14, 0xfffffffe, RZ, 0xc0, !PT ;  /* 0xfffffffe0e13c812 */ /* 0x001fe200078ec0ff */
        /* <DEDUP_REMOVED lines=13> */
[----:B------:R0:W-:Y:S04]  /*7710*/  @!P5 ST.E.64 desc[UR36][R20.64], R144 ;  /* 0x000000901400d985 */ /* 0x0001e8000c101b24 */
[----:B------:R0:W-:Y:S02]  /*7720*/  @!P6 ST.E.64 desc[UR36][R6.64], R148 ;  /* 0x000000940600e985 */ /* 0x0001e4000c101b24 */
.L_x_9067:
[----:B------:R-:W-:Y:S05]  /*7730*/  BSYNC B0 ;  /* 0x0000000000007941 */ /* 0x000fea0003800000 */
.L_x_9066:
[----:B------:R-:W-:Y:S01]  /*7740*/  ISETP.GE.AND P0, PT, R9, R8, PT ;  /* 0x000000080900720c */ /* 0x000fe20003f06270 */
[----:B---3--:R2:W3:Y:S04]  /*7750*/  SHFL.IDX PT, R3, R4, 0x1, 0x1c1f ;  /* 0x003c1f0004037f89 */ /* 0x0084e800000e0000 */
[----:B------:R-:W0:Y:S08]  /*7760*/  SHFL.IDX PT, R2, R2, 0x1, 0x1c1f ;  /* 0x003c1f0002027f89 */ /* 0x000e3000000e0000 */
[----:B--2---:R-:W-:Y:S05]  /*7770*/  @P0 BRA `(.L_x_9038) ;  /* 0x0000004400b00947 */ /* 0x004fea0003800000 */
[C---:B------:R-:W-:Y:S01]  /*7780*/  VIADD R4, R0.reuse, 0x8 ;  /* 0x0000000800047836 */ /* 0x040fe20000000000 */
[----:B------:R-:W-:Y:S01]  /*7790*/  ULDC UR4, c[0x0][0xac8] ;  /* 0x0002b20000047ab9 */ /* 0x000fe20000000800 */
[C---:B------:R-:W-:Y:S01]  /*77a0*/  VIADD R5, R0.reuse, 0x10 ;  /* 0x0000001000057836 */ /* 0x040fe20000000000 */
[C---:B------:R-:W-:Y:S01]  /*77b0*/  ISETP.GE.AND P0, PT, R0.reuse, UR4, PT ;  /* 0x0000000400007c0c */ /* 0x040fe2000bf06270 */
[----:B0-----:R-:W-:Y:S01]  /*77c0*/  VIADD R11, R0, 0x20 ;  /* 0x00000020000b7836 */ /* 0x001fe20000000000 */
        /* <DEDUP_REMOVED lines=12> */
[----:B------:R-:W-:-:S02]  /*7890*/  IADD3 R16, R0, 0x48, RZ ;  /* 0x0000004800107810 */ /* 0x000fc40007ffe0ff */
[----:B------:R-:W-:Y:S02]  /*78a0*/  @!P1 LEA.HI R4, R4, R4, RZ, 0x1 ;  /* 0x0000000404049211 */ /* 0x000fe400078f08ff */
[----:B------:R-:W-:Y:S02]  /*78b0*/  @!P2 LEA.HI R5, R5, R5, RZ, 0x1 ;  /* 0x000000050505a211 */ /* 0x000fe400078f08ff */
[----:B-1----:R-:W-:Y:S02]  /*78c0*/  @!P1 LOP3.LUT R7, R4, 0xfffffffe, RZ, 0xc0, !PT ;  /* 0xfffffffe04079812 */ /* 0x002fe400078ec0ff */
[----:B------:R-:W-:Y:S01]  /*78d0*/  @!P2 LOP3.LUT R9, R5, 0xfffffffe, RZ, 0xc0, !PT ;  /* 0xfffffffe0509a812 */ /* 0x000fe200078ec0ff */
[--C-:B---3--:R-:W-:Y:S01]  /*78e0*/  @!P0 IMAD.WIDE R4, R0, 0x4, R2.reuse ;  /* 0x0000000400048825 */ /* 0x108fe200078e0202 */
[----:B------:R-:W-:Y:S02]  /*78f0*/  ISETP.GE.AND P3, PT, R15, UR4, PT ;  /* 0x000000040f007c0c */ /* 0x000fe4000bf66270 */
[----:B------:R-:W-:Y:S01]  /*7900*/  ISETP.GE.AND P4, PT, R16, UR4, PT ;  /* 0x0000000410007c0c */ /* 0x000fe2000bf86270 */
[----:B----4-:R-:W-:Y:S01]  /*7910*/  @!P1 IMAD.WIDE R6, R7, 0x4, R2 ;  /* 0x0000000407069825 */ /* 0x010fe200078e0202 */
        /* <DEDUP_REMOVED lines=9> */
[----:B------:R-:W-:-:S02]  /*79b0*/  @!P3 LEA.HI R15, R15, R15, RZ, 0x1 ;  /* 0x0000000f0f0fb211 */ /* 0x000fc400078f08ff */
[----:B0-----:R-:W-:Y:S02]  /*79c0*/  @!P5 LOP3.LUT R5, R10, 0xfffffffe, RZ, 0xc0, !PT ;  /* 0xfffffffe0a05d812 */ /* 0x001fe400078ec0ff */
[----:B------:R-:W-:Y:S02]  /*79d0*/  @!P0 LEA.HI R12, R12, R12, RZ, 0x1 ;  /* 0x0000000c0c0c8211 */ /* 0x000fe400078f08ff */
[----:B-1----:R-:W-:Y:S01]  /*79e0*/  @!P6 LOP3.LUT R7, R11, 0xfffffffe, RZ, 0xc0, !PT ;  /* 0xfffffffe0b07e812 */ /* 0x002fe200078ec0ff */
[--C-:B------:R-:W-:Y:S01]  /*79f0*/  @!P5 IMAD.WIDE R4, R5, 0x4, R2.reuse ;  /* 0x000000040504d825 */ /* 0x100fe200078e0202 */
[----:B------:R-:W-:Y:S02]  /*7a00*/  @!P1 LEA.HI R13, R13, R13, RZ, 0x1 ;  /* 0x0000000d0d0d9211 */ /* 0x000fe400078f08ff */
[----:B------:R-:W-:Y:S01]  /*7a10*/  @!P2 LEA.HI R14, R14, R14, RZ, 0x1 ;  /* 0x0000000e0e0ea211 */ /* 0x000fe200078f08ff */
[----:B------:R-:W-:Y:S01]  /*7a20*/  @!P6 IMAD.WIDE R6, R7, 0x4, R2 ;  /* 0x000000040706e825 */ /* 0x000fe200078e0202 */
[----:B------:R-:W-:Y:S01]  /*7a30*/  @!P4 LEA.HI R16, R16, R16, RZ, 0x1 ;  /* 0x000000101010c211 */ /* 0x000fe200078f08ff */
[----:B------:R0:W-:Y:S01]  /*7a40*/  @!P5 ST.E.64 desc[UR36][R4.64], R38 ;  /* 0x000000260400d985 */ /* 0x0001e2000c101b24 */
[----:B--2---:R-:W-:-:S02]  /*7a50*/  @!P0 LOP3.LUT R9, R12, 0xfffffffe, RZ, 0xc0, !PT ;  /* 0xfffffffe0c098812 */ /* 0x004fc400078ec0ff */
[----:B------:R-:W-:Y:S01]  /*7a60*/  @!P1 LOP3.LUT R13, R13, 0xfffffffe, RZ, 0xc0, !PT ;  /* 0xfffffffe0d0d9812 */ /* 0x000fe200078ec0ff */
[----:B------:R1:W-:Y:S01]  /*7a70*/  @!P6 ST.E.64 desc[UR36][R6.64], R42 ;  /* 0x0000002a0600e985 */ /* 0x0003e2000c101b24 */
[----:B------:R-:W-:Y:S02]  /*7a80*/  @!P2 LOP3.LUT R11, R14, 0xfffffffe, RZ, 0xc0, !PT ;  /* 0xfffffffe0e0ba812 */ /* 0x000fe400078ec0ff */
[----:B------:R-:W-:Y:S02]  /*7a90*/  @!P3 LOP3.LUT R15, R15, 0xfffffffe, RZ, 0xc0, !PT ;  /* 0xfffffffe0f0fb812 */ /* 0x000fe400078ec0ff */
        /* <DEDUP_REMOVED lines=17> */
[C---:B------:R-:W-:Y:S02]  /*7bb0*/  IADD3 R17, R0.reuse, 0x78, RZ ;  /* 0x0000007800117810 */ /* 0x040fe40007ffe0ff */
[----:B------:R-:W-:Y:S01]  /*7bc0*/  VIADD R15, R0, 0x68 ;  /* 0x00000068000f7836 */ /* 0x000fe20000000000 */
[----:B------:R4:W-:Y:S01]  /*7bd0*/  @!P4 ST.E.64 desc[UR36][R12.64], R62 ;  /* 0x0000003e0c00c985 */ /* 0x0009e2000c101b24 */
[----:B------:R-:W-:Y:S02]  /*7be0*/  ISETP.GE.AND P4, PT, R14, UR4, PT ;  /* 0x000000040e007c0c */ /* 0x000fe4000bf86270 */
[----:B------:R-:W-:Y:S02]  /*7bf0*/  ISETP.GE.AND P1, PT, R17, UR4, PT ;  /* 0x0000000411007c0c */ /* 0x000fe4000bf26270 */
        /* <DEDUP_REMOVED lines=120> */
.L_x_9065:
[----:B---3--:R-:W0:Y:S02]  /*8380*/  S2R R0, SR_TID.X ;  /* 0x0000000000007919 */ /* 0x008e240000002100 */
[----:B0-----:R-:W-:-:S05]  /*8390*/  VIADD R2, R0, 0xffffff80 ;  /* 0xffffff8000027836 */ /* 0x001fca0000000000 */
[----:B------:R-:W-:-:S13]  /*83a0*/  ISETP.GT.AND P0, PT, R2, 0x7f, PT ;  /* 0x0000007f0200780c */ /* 0x000fda0003f04270 */
[----:B------:R-:W-:Y:S05]  /*83b0*/  @P0 BRA `(.L_x_9038) ;  /* 0x0000003800a00947 */ /* 0x000fea0003800000 */
[----:B------:R-:W0:Y:S01]  /*83c0*/  S2R R3, SR_CTAID.X ;  /* 0x0000000000037919 */ /* 0x000e220000002500 */
[----:B------:R-:W1:Y:S01]  /*83d0*/  LDC R6, c[0x0][0xbe8] ;  /* 0x0002fa00ff067b82 */ /* 0x000e620000000800 */
[----:B------:R-:W-:Y:S01]  /*83e0*/  ULDC UR4, c[0x0][0xa88] ;  /* 0x0002a20000047ab9 */ /* 0x000fe20000000800 */
[----:B0-----:R-:W-:Y:S01]  /*83f0*/  LEA R0, R3, R0, 0x7 ;  /* 0x0000000003007211 */ /* 0x001fe200078e38ff */
[----:B-1----:R-:W-:-:S04]  /*8400*/  IMAD R3, R6, UR4, RZ ;  /* 0x0000000406037c24 */ /* 0x002fc8000f8e02ff */
        /* <DEDUP_REMOVED lines=12> */
[----:B------:R-:W-:Y:S01]  /*84d0*/  UIADD3 UR6, UR5, UR6, URZ ;  /* 0x0000000605067290 */ /* 0x000fe2000fffe03f */
[----:B------:R-:W-:Y:S01]  /*84e0*/  MOV R2, UR4 ;  /* 0x0000000400027c02 */ /* 0x000fe20008000f00 */
[----:B------:R-:W-:Y:S01]  /*84f0*/  IMAD.U32 R3, RZ, RZ, UR5 ;  /* 0x00000005ff037e24 */ /* 0x000fe2000f8e00ff */
[----:B------:R-:W2:Y:S01]  /*8500*/  @P0 LDC R7, c[0x0][0xbec] ;  /* 0x0002fb00ff070b82 */ /* 0x000ea20000000800 */
[----:B------:R-:W-:Y:S02]  /*8510*/  ULDC.64 UR4, c[0x0][0xbe0] ;  /* 0x0002f80000047ab9 */ /* 0x000fe40000000a00 */
        /* <DEDUP_REMOVED lines=8> */
[----:B--2---:R-:W-:Y:S01]  /*85a0*/  @P0 IMAD.HI.U32 R4, R0, R7, RZ ;  /* 0x0000000700040227 */ /* 0x004fe200078e00ff */
[----:B------:R-:W-:-:S03]  /*85b0*/  IADD3 R7, RZ, -UR38, RZ ;  /* 0x80000026ff077c10 */ /* 0x000fc6000fffe0ff */
[----:B------:R-:W-:Y:S01]  /*85c0*/  IMAD.IADD R3, R11, 0x1, R3 ;  /* 0x000000010b037824 */ /* 0x000fe200078e0203 */
[----:B---3--:R-:W-:Y:S01]  /*85d0*/  @P0 SHF.R.U32.HI R5, RZ, R9, R4 ;  /* 0x00000009ff050219 */ /* 0x008fe20000011604 */
        /* <DEDUP_REMOVED lines=22> */
.L_x_9036:
        /* <DEDUP_REMOVED lines=18> */
.L_x_9068:
[----:B------:R-:W-:Y:S01]  /*8860*/  ULDC UR7, c[0x0][0xc50] ;  /* 0x0003140000077ab9 */ /* 0x000fe20000000800 */
[----:B------:R-:W-:Y:S01]  /*8870*/  UMOV UR40, UR6 ;  /* 0x0000000600287c82 */ /* 0x000fe20008000000 */
[----:B------:R-:W-:-:S11]  /*8880*/  UISETP.NE.AND UP0, UPT, UR7, 0x1, UPT ;  /* 0x000000010700788c */ /* 0x000fd6000bf05270 */
[----:B------:R-:W-:Y:S01]  /*8890*/  @UP0 ULDC UR4, c[0x0][0xc54] ;  /* 0x0003150000040ab9 */ /* 0x000fe20000000800 */
[----:B------:R-:W-:Y:S01]  /*88a0*/  @UP0 ULDC UR8, c[0x0][0xc58] ;  /* 0x0003160000080ab9 */ /* 0x000fe20000000800 */
[----:B------:R-:W-:-:S04]  /*88b0*/  UIMAD.WIDE.U32 UR4, UR6, UR4, URZ ;  /* 0x00000004060472a5 */ /* 0x000fc8000f8e003f */
[----:B------:R-:W-:-:S12]  /*88c0*/  @UP0 USHF.R.U32.HI UR40, URZ, UR8, UR5 ;  /* 0x000000083f280299 */ /* 0x000fd80008011605 */
.L_x_9069:
        /* <DEDUP_REMOVED lines=64> */
.L_x_9071:
[----:B------:R-:W-:Y:S02]  /*8cd0*/  UIMAD UR45, UR44, UR38, URZ ;  /* 0x000000262c2d72a4 */ /* 0x000fe4000f8e023f */
[----:B------:R-:W-:Y:S02]  /*8ce0*/  IMAD.U32 R3, RZ, RZ, UR38 ;  /* 0x00000026ff037e24 */ /* 0x000fe4000f8e00ff */
[----:B------:R-:W-:Y:S02]  /*8cf0*/  IMAD.MOV.U32 R21, RZ, RZ, RZ ;  /* 0x000000ffff157224 */ /* 0x000fe400078e00ff */
[----:B------:R-:W-:Y:S01]  /*8d00*/  IMAD.MOV.U32 R8, RZ, RZ, 0x1 ;  /* 0x00000001ff087424 */ /* 0x000fe200078e00ff */
[----:B------:R-:W-:-:S04]  /*8d10*/  MOV R0, UR45 ;  /* 0x0000002d00007c02 */ /* 0x000fc80008000f00 */
[----:B------:R-:W-:-:S04]  /*8d20*/  VIADDMNMX R0, R0, R3, UR42, PT ;  /* 0x0000002a00007e46 */ /* 0x000fc8000b800103 */
[----:B------:R-:W-:-:S13]  /*8d30*/  R2UR UR46, R0 ;  /* 0x00000000002e72ca */ /* 0x000fda00000e0000 */
        /* <DEDUP_REMOVED lines=26> */
.L_x_9072:
        /* <DEDUP_REMOVED lines=20> */
.L_x_9074:
        /* <DEDUP_REMOVED lines=15> */
.L_x_9073:
[----:B------:R-:W0:Y:S01]  /*9110*/  LDC.64 R4, c[0x0][0x9f8] ;  /* 0x00027e00ff047b82 */ /* 0x000e220000000a00 */
[----:B------:R-:W-:-:S07]  /*9120*/  MOV R30, R33 ;  /* 0x00000021001e7202 */ /* 0x000fce0000000f00 */
[----:B------:R-:W1:Y:S01]  /*9130*/  LDC R29, c[0x0][0x430] ;  /* 0x00010c00ff1d7b82 */ /* 0x000e620000000800 */
[C---:B------:R-:W-:Y:S01]  /*9140*/  IMAD.SHL.U32 R28, R16.reuse, 0x10, RZ ;  /* 0x00000010101c7824 */ /* 0x040fe200078e00ff */
[C---:B------:R-:W-:Y:S01]  /*9150*/  LOP3.LUT R7, R16.reuse, 0x7f, RZ, 0xc0, !PT ;  /* 0x0000007f10077812 */ /* 0x040fe200078ec0ff */
[----:B------:R-:W-:Y:S01]  /*9160*/  IMAD.U32 R9, RZ, RZ, UR46 ;  /* 0x0000002eff097e24 */ /* 0x000fe2000f8e00ff */
[----:B------:R-:W-:Y:S01]  /*9170*/  LOP3.LUT R23, R23, 0xffffffbf, RZ, 0xc0, !PT ;  /* 0xffffffbf17177812 */ /* 0x000fe200078ec0ff */
[----:B------:R-:W-:Y:S01]  /*9180*/  IMAD.SHL.U32 R6, R16, 0x8, RZ ;  /* 0x0000000810067824 */ /* 0x000fe200078e00ff */
        /* <DEDUP_REMOVED lines=8> */
[----:B------:R-:W-:Y:S02]  /*9210*/  IADD3 R9, R9, -0x1, RZ ;  /* 0xffffffff09097810 */ /* 0x000fe40007ffe0ff */
[----:B------:R-:W-:Y:S02]  /*9220*/  LOP3.LUT R26, R28, R27, RZ, 0xfc, !PT ;  /* 0x0000001b1c1a7212 */ /* 0x000fe400078efcff */
[----:B-1----:R-:W-:-:S03]  /*9230*/  ISETP.NE.AND P1, PT, R29, 0x1, PT ;  /* 0x000000011d00780c */ /* 0x002fc60003f25270 */
[----:B------:R-:W-:-:S05]  /*9240*/  IMAD R22, R9, 0x60, R26 ;  /* 0x0000006009167824 */ /* 0x000fca00078e021a */
[C---:B------:R-:W-:Y:S01]  /*9250*/  ISETP.GE.AND P0, PT, R22.reuse, UR41, PT ;  /* 0x0000002916007c0c */ /* 0x040fe2000bf06270 */
[----:B-----5:R-:W-:-:S03]  /*9260*/  IMAD.IADD R22, R22, 0x1, R31 ;  /* 0x0000000116167824 */ /* 0x020fc600078e021f */
[----:B------:R-:W-:Y:S01]  /*9270*/  ISETP.GT.U32.OR P0, PT, R26, 0x5f, P0 ;  /* 0x0000005f1a00780c */ /* 0x000fe20000704470 */
[----:B------:R-:W1:Y:S01]  /*9280*/  @P1 LDC R3, c[0x0][0x434] ;  /* 0x00010d00ff031b82 */ /* 0x000e620000000800 */
[----:B------:R-:W-:-:S07]  /*9290*/  @P1 LOP3.LUT R23, R23, 0x40, RZ, 0xfc, !PT ;  /* 0x0000004017171812 */ /* 0x000fce00078efcff */
[----:B0-----:R-:W0:Y:S08]  /*92a0*/  @P1 LDC R5, c[0x0][0x438] ;  /* 0x00010e00ff051b82 */ /* 0x001e300000000800 */
[----:B------:R-:W3:Y:S08]  /*92b0*/  @!P0 LDC.64 R10, c[0x0][0x428] ;  /* 0x00010a00ff0a8b82 */ /* 0x000ef00000000a00 */
[----:B------:R-:W4:Y:S01]  /*92c0*/  @!P0 LDC.64 R12, c[0x0][0x418] ;  /* 0x00010600ff0c8b82 */ /* 0x000f220000000a00 */
[----:B-1----:R-:W-:-:S04]  /*92d0*/  @P1 IMAD.HI.U32 R0, R22, R3, RZ ;  /* 0x0000000316001227 */ /* 0x002fc800078e00ff */
[----:B------:R-:W-:Y:S01]  /*92e0*/  IMAD.MOV.U32 R3, RZ, RZ, R22 ;  /* 0x000000ffff037224 */ /* 0x000fe200078e0016 */
[----:B0-----:R-:W-:-:S04]  /*92f0*/  @P1 SHF.R.U32.HI R3, RZ, R5, R0 ;  /* 0x00000005ff031219 */ /* 0x001fc80000011600 */
[----:B------:R-:W-:Y:S02]  /*9300*/  @!P0 SHF.R.S32.HI R5, RZ, 0x1f, R3 ;  /* 0x0000001fff058819 */ /* 0x000fe40000011403 */
[----:B------:R-:W-:Y:S02]  /*9310*/  @!P0 MOV R4, R3 ;  /* 0x0000000300048202 */ /* 0x000fe40000000f00 */
[----:B--2---:R-:W-:-:S05]  /*9320*/  SHF.R.S32.HI R25, RZ, 0x1f, R30 ;  /* 0x0000001fff197819 */ /* 0x004fca000001141e */
[----:B---3--:R-:W-:-:S04]  /*9330*/  @!P0 IMAD R0, R25, R10, RZ ;  /* 0x0000000a19008224 */ /* 0x008fc800078e02ff */
[C---:B------:R-:W-:Y:S02]  /*9340*/  @!P0 IMAD R15, R30.reuse, R11, R0 ;  /* 0x0000000b1e0f8224 */ /* 0x040fe400078e0200 */
[----:B------:R-:W-:-:S04]  /*9350*/  @!P0 IMAD.WIDE.U32 R10, R30, R10, R4 ;  /* 0x0000000a1e0a8225 */ /* 0x000fc800078e0004 */
[----:B------:R-:W-:Y:S01]  /*9360*/  @!P0 IMAD.IADD R0, R11, 0x1, R15 ;  /* 0x000000010b008824 */ /* 0x000fe200078e020f */
[----:B----4-:R-:W-:-:S04]  /*9370*/  @!P0 LEA R4, P1, R10, R12, 0x2 ;  /* 0x0000000c0a048211 */ /* 0x010fc800078210ff */
[----:B------:R-:W-:-:S05]  /*9380*/  @!P0 LEA.HI.X R5, R10, R13, R0, 0x2, P1 ;  /* 0x0000000d0a058211 */ /* 0x000fca00008f1400 */
[----:B------:R0:W5:Y:S01]  /*9390*/  @!P0 LDG.E R4, desc[UR36][R4.64] ;  /* 0x0000002404048981 */ /* 0x000162000c1e1900 */
[----:B------:R-:W-:Y:S01]  /*93a0*/  LOP3.LUT R24, R6, 0x38, RZ, 0xc0, !PT ;  /* 0x0000003806187812 */ /* 0x000fe200078ec0ff */
[----:B------:R-:W-:Y:S01]  /*93b0*/  UMOV UR5, 0xffffffff ;  /* 0xffffffff00057882 */ /* 0x000fe20000000000 */
[----:B------:R-:W-:Y:S02]  /*93c0*/  LOP3.LUT R23, R23, 0xffffffef, RZ, 0xc0, !PT ;  /* 0xffffffef17177812 */ /* 0x000fe400078ec0ff */
[C---:B------:R-:W-:Y:S02]  /*93d0*/  LOP3.LUT R0, R24.reuse, 0x40, RZ, 0xfc, !PT ;  /* 0x0000004018007812 */ /* 0x040fe400078efcff */
[----:B------:R-:W-:Y:S02]  /*93e0*/  LOP3.LUT R8, R24, 0xc0, RZ, 0xfc, !PT ;  /* 0x000000c018087812 */ /* 0x000fe400078efcff */
[----:B------:R-:W-:Y:S02]  /*93f0*/  ISETP.GE.AND P1, PT, R0, UR4, PT ;  /* 0x0000000400007c0c */ /* 0x000fe4000bf26270 */
[----:B------:R-:W-:-:S04]  /*9400*/  LOP3.LUT R0, R24, 0x80, RZ, 0xfc, !PT ;  /* 0x0000008018007812 */ /* 0x000fc800078efcff */
[----:B------:R-:W-:-:S07]  /*9410*/  ISETP.GE.AND P2, PT, R0, UR4, PT ;  /* 0x0000000400007c0c */ /* 0x000fce000bf46270 */
[----:B------:R-:W-:Y:S02]  /*9420*/  @P1 LOP3.LUT R23, R23, 0x10, RZ, 0xfc, !PT ;  /* 0x0000001017171812 */ /* 0x000fe400078efcff */
[----:B------:R-:W-:Y:S02]  /*9430*/  ISETP.GE.AND P1, PT, R8, UR4, PT ;  /* 0x0000000408007c0c */ /* 0x000fe4000bf26270 */
[----:B------:R-:W-:-:S04]  /*9440*/  LOP3.LUT R23, R23, 0xfffffff7, RZ, 0xc0, !PT ;  /* 0xfffffff717177812 */ /* 0x000fc800078ec0ff */
[----:B------:R-:W-:Y:S02]  /*9450*/  @P2 LOP3.LUT R23, R23, 0x8, RZ, 0xfc, !PT ;  /* 0x0000000817172812 */ /* 0x000fe400078efcff */
[----:B------:R-:W-:Y:S02]  /*9460*/  ISETP.GE.AND P2, PT, R24, UR4, PT ;  /* 0x0000000418007c0c */ /* 0x000fe4000bf46270 */
[----:B------:R-:W-:-:S04]  /*9470*/  LOP3.LUT R23, R23, 0xfffffffb, RZ, 0xc0, !PT ;  /* 0xfffffffb17177812 */ /* 0x000fc800078ec0ff */
[----:B------:R-:W-:-:S04]  /*9480*/  @P1 LOP3.LUT R23, R23, 0x4, RZ, 0xfc, !PT ;  /* 0x0000000417171812 */ /* 0x000fc800078efcff */
[----:B------:R-:W-:-:S04]  /*9490*/  LOP3.LUT R23, R23, 0xfffffffe, RZ, 0xc0, !PT ;  /* 0xfffffffe17177812 */ /* 0x000fc800078ec0ff */
[----:B------:R-:W-:Y:S01]  /*94a0*/  @P2 LOP3.LUT R23, R23, 0x1, RZ, 0xfc, !PT ;  /* 0x0000000117172812 */ /* 0x000fe200078efcff */
[----:B0-----:R-:W-:Y:S06]  /*94b0*/  BRA.DIV UR5, `(.L_x_9075) ;  /* 0x0000002a05e87947 */ /* 0x001fec000b800000 */
.L_x_9116:
[----:B------:R-:W-:Y:S01]  /*94c0*/  ULOP3.LUT UR4, UR39, 0x2, URZ, 0xfc, !UPT ;  /* 0x0000000227047892 */ /* 0x000fe2000f8efc3f */
[----:B-----5:R-:W-:Y:S02]  /*94d0*/  @!P0 SHF.R.S32.HI R5, RZ, 0x1f, R4 ;  /* 0x0000001fff058819 */ /* 0x020fe40000011404 */
[----:B------:R-:W-:Y:S02]  /*94e0*/  CS2R R36, SRZ ;  /* 0x0000000000247805 */ /* 0x000fe4000001ff00 */
[----:B------:R-:W-:Y:S01]  /*94f0*/  LOP3.LUT R23, R23, 0xffffffdf, RZ, 0xc0, !PT ;  /* 0xffffffdf17177812 */ /* 0x000fe200078ec0ff */
[----:B------:R-:W-:Y:S01]  /*9500*/  IMAD.U32 R19, RZ, RZ, UR40 ;  /* 0x00000028ff137e24 */ /* 0x000fe2000f8e00ff */
[----:B------:R-:W-:Y:S01]  /*9510*/  @!P0 MOV R36, R4 ;  /* 0x0000000400248202 */ /* 0x000fe20000000f00 */
[----:B------:R-:W-:Y:S01]  /*9520*/  IMAD.U32 R34, RZ, RZ, UR4 ;  /* 0x00000004ff227e24 */ /* 0x000fe2000f8e00ff */
[----:B------:R-:W-:Y:S01]  /*9530*/  LOP3.LUT R23, R23, 0xffffff7f, RZ, 0xc0, !PT ;  /* 0xffffff7f17177812 */ /* 0x000fe200078ec0ff */
[----:B------:R-:W-:Y:S01]  /*9540*/  @!P0 IMAD.MOV.U32 R37, RZ, RZ, R5 ;  /* 0x000000ffff258224 */ /* 0x000fe200078e0005 */
[----:B------:R-:W-:-:S02]  /*9550*/  ISETP.GT.U32.AND P0, PT, R26, 0x5f, PT ;  /* 0x0000005f1a00780c */ /* 0x000fc40003f04070 */
[----:B------:R-:W-:Y:S02]  /*9560*/  ISETP.NE.AND P1, PT, R34, 0x3, PT ;  /* 0x000000032200780c */ /* 0x000fe40003f25270 */
[----:B------:R-:W-:Y:S02]  /*9570*/  IADD3 R0, -R3, RZ, RZ ;  /* 0x000000ff03007210 */ /* 0x000fe40007ffe1ff */
[----:B------:R-:W-:Y:S02]  /*9580*/  SHF.R.S32.HI R19, RZ, 0x1f, R19 ;  /* 0x0000001fff137819 */ /* 0x000fe40000011413 */
[----:B------:R-:W-:Y:S01]  /*9590*/  SEL R18, RZ, 0x1, P2 ;  /* 0x00000001ff127807 */ /* 0x000fe20001000000 */
[----:B------:R-:W-:-:S04]  /*95a0*/  IMAD R22, R29, R0, R22 ;  /* 0x000000001d167224 */ /* 0x000fc800078e0216 */
[----:B------:R-:W-:-:S04]  /*95b0*/  @P0 LOP3.LUT R23, R23, 0x80, RZ, 0xfc, !PT ;  /* 0x0000008017170812 */ /* 0x000fc800078efcff */
[----:B------:R-:W-:Y:S01]  /*95c0*/  @P1 LOP3.LUT R23, R23, 0x20, RZ, 0xfc, !PT ;  /* 0x0000002017171812 */ /* 0x000fe200078efcff */
[----:B------:R-:W-:Y:S06]  /*95d0*/  @!P1 BRA `(.L_x_9076) ;  /* 0x0000000000049947 */ /* 0x000fec0003800000 */
[----:B------:R-:W-:Y:S01]  /*95e0*/  BPT.TRAP 0x1 ;  /* 0x000000040000795c */ /* 0x000fe20000300000 */
.L_x_9076:
[----:B------:R-:W-:-:S05]  /*95f0*/  IMAD.MOV.U32 R0, RZ, RZ, 0x1 ;  /* 0x00000001ff007424 */ /* 0x000fca00078e00ff */
[----:B------:R-:W-:-:S04]  /*9600*/  SHF.L.U32 R0, R0, 0x1f, RZ ;  /* 0x0000001f00007819 */ /* 0x000fc800000006ff */
[----:B------:R-:W0:Y:S02]  /*9610*/  SYNCS.PHASECHK.TRANS64.TRYWAIT P0, [UR43+0x22840], R0 ;  /* 0x02284000ff0075a7 */ /* 0x000e24000800016b */
[----:B0-----:R-:W-:Y:S05]  /*9620*/  @!P0 BRA `(.L_x_9077) ;  /* 0x0000002800ac8947 */ /* 0x001fea0003800000 */
.L_x_9117:
[----:B------:R-:W-:Y:S01]  /*9630*/  SHF.R.S32.HI R17, RZ, 0x1f, R22 ;  /* 0x0000001fff117819 */ /* 0x000fe20000011416 */
[----:B------:R-:W-:Y:S01]  /*9640*/  ULDC.64 UR4, c[0x0][0x300] ;  /* 0x0000c00000047ab9 */ /* 0x000fe20000000a00 */
[----:B------:R-:W-:Y:S01]  /*9650*/  R2UR UR6, R19 ;  /* 0x00000000130672ca */ /* 0x000fe200000e0000 */
[----:B------:R-:W-:Y:S01]  /*9660*/  IMAD.WIDE.U32 R4, R22, UR4, RZ ;  /* 0x0000000416047c25 */ /* 0x000fe2000f8e00ff */
[----:B------:R-:W-:-:S03]  /*9670*/  LOP3.LUT R23, R23, 0xfffffffd, RZ, 0xc0, !PT ;  /* 0xfffffffd17177812 */ /* 0x000fc600078ec0ff */
[----:B0-----:R-:W-:-:S04]  /*9680*/  IMAD R3, R17, UR4, RZ ;  /* 0x0000000411037c24 */ /* 0x001fc8000f8e02ff */
        /* <DEDUP_REMOVED lines=16> */
[----:B------:R-:W-:Y:S02]  /*9790*/  ULDC UR4, c[0x0][0x2f4] ;  /* 0x0000bd0000047ab9 */ /* 0x000fe40000000800 */
[----:B------:R-:W-:-:S02]  /*97a0*/  ISETP.GE.AND P2, PT, R24, UR4, PT ;  /* 0x0000000418007c0c */ /* 0x000fc4000bf46270 */
[----:B------:R-:W-:Y:S01]  /*97b0*/  LEA.HI.X R0, R4, UR7, R5, 0x1, P0 ;  /* 0x0000000704007c11 */ /* 0x000fe200080f0c05 */
[----:B------:R-:W-:Y:S01]  /*97c0*/  IMAD.MOV.U32 R4, RZ, RZ, -0x60 ;  /* 0xffffffa0ff047424 */ /* 0x000fe200078e00ff */
[----:B------:R-:W-:-:S03]  /*97d0*/  LOP3.LUT R5, R6, 0x1c0, RZ, 0xc0, !PT ;  /* 0x000001c006057812 */ /* 0x000fc600078ec0ff */
[----:B------:R-:W-:Y:S01]  /*97e0*/  IMAD R4, R9, R4, UR41 ;  /* 0x0000002909047e24 */ /* 0x000fe2000f8e0204 */
[----:B------:R-:W-:-:S04]  /*97f0*/  LOP3.LUT R5, R5, 0x38, R6, 0xf8, !PT ;  /* 0x0000003805057812 */ /* 0x000fc800078ef806 */
[----:B------:R-:W-:Y:S01]  /*9800*/  LOP3.LUT R5, R5, 0x38, R16, 0x78, !PT ;  /* 0x0000003805057812 */ /* 0x000fe200078e7810 */
[----:B------:R-:W-:Y:S01]  /*9810*/  IMAD.SHL.U32 R16, R7, 0x8, RZ ;  /* 0x0000000807107824 */ /* 0x000fe200078e00ff */
[----:B------:R-:W-:Y:S02]  /*9820*/  IADD3 R35, -R27, R4, RZ ;  /* 0x000000041b237210 */ /* 0x000fe40007ffe1ff */
[----:B------:R-:W-:Y:S02]  /*9830*/  @P2 LOP3.LUT R23, R23, 0x2, RZ, 0xfc, !PT ;  /* 0x0000000217172812 */ /* 0x000fe400078efcff */
[----:B------:R-:W-:Y:S02]  /*9840*/  LOP3.LUT R16, R5, 0x200, R16, 0xf8, !PT ;  /* 0x0000020005107812 */ /* 0x000fe400078ef810 */
[----:B------:R-:W-:Y:S01]  /*9850*/  ISETP.GE.AND P0, PT, R35, 0x1, PT ;  /* 0x000000012300780c */ /* 0x000fe20003f06270 */
[----:B------:R-:W-:-:S12]  /*9860*/  BRA.DIV UR5, `(.L_x_9078) ;  /* 0x0000002a05347947 */ /* 0x000fd8000b800000 */
        /* <DEDUP_REMOVED lines=19> */
[----:B------:R-:W0:Y:S03]  /*99a0*/  SHFL.IDX PT, R14, R3, 0x3, 0x181f ;  /* 0x00781f00030e7f89 */ /* 0x000e2600000e0000 */
[----:B-1----:R-:W-:Y:S02]  /*99b0*/  @P0 IMAD.X R5, RZ, RZ, R6, P1 ;  /* 0x000000ffff050224 */ /* 0x002fe400008e0606 */
        /* <DEDUP_REMOVED lines=12> */
[----:B------:R0:W2:Y:S02]  /*9a80*/  SHFL.IDX PT, R14, R3, 0x5, 0x181f ;  /* 0x00b81f00030e7f89 */ /* 0x0000a400000e0000 */
[----:B-1----:R-:W-:Y:S02]  /*9a90*/  @P0 IADD3.X R5, RZ, R6, RZ, P1, !PT ;  /* 0x00000006ff050210 */ /* 0x002fe40000ffe4ff */
[----:B------:R0:W1:Y:S04]  /*9aa0*/  SHFL.IDX PT, R6, R0, 0x5, 0x181f ;  /* 0x00b81f0000067f89 */ /* 0x00006800000e0000 */
[----:B------:R0:W-:Y:S03]  /*9ab0*/  @P0 LDGSTS.E.BYPASS.LTC128B.128 [R7+0x1e400], desc[UR36][R4.64], !P2 ;  /* 0x1e40000004070fae */ /* 0x0001e6000d101d64 */
.L_x_9131:
[----:B------:R-:W-:-:S13]  /*9ac0*/  ISETP.GE.AND P0, PT, R35, 0x51, PT ;  /* 0x000000512300780c */ /* 0x000fda0003f06270 */
[----:B0-2---:R-:W-:Y:S02]  /*9ad0*/  @P0 LEA R4, P1, R24, R14, 0x1 ;  /* 0x0000000e18040211 */ /* 0x005fe400078208ff */
[----:B------:R-:W-:-:S03]  /*9ae0*/  @P0 LEA R3, R16, UR43, 0x1 ;  /* 0x0000002b10030c11 */ /* 0x000fc6000f8e08ff */
[----:B-1----:R-:W-:-:S05]  /*9af0*/  @P0 IMAD.X R5, RZ, RZ, R6, P1 ;  /* 0x000000ffff050224 */ /* 0x002fca00008e0606 */
        /* <DEDUP_REMOVED lines=11> */
.L_x_9079:
        /* <DEDUP_REMOVED lines=23> */
.L_x_9080:
[----:B------:R-:W0:Y:S01]  /*9d20*/  LDC R3, c[0x0][0x448] ;  /* 0x00011200ff037b82 */ /* 0x000e220000000800 */
[----:B------:R-:W-:Y:S01]  /*9d30*/  R2UR UR6, R19 ;  /* 0x00000000130672ca */ /* 0x000fe200000e0000 */
[----:B------:R-:W-:Y:S01]  /*9d40*/  ULDC.64 UR8, c[0x0][0x2d8] ;  /* 0x0000b60000087ab9 */ /* 0x000fe20000000a00 */
[----:B------:R-:W-:Y:S01]  /*9d50*/  IMAD R0, R32, 0x80, R26 ;  /* 0x0000008020007824 */ /* 0x000fe200078e021a */
[----:B------:R-:W-:Y:S01]  /*9d60*/  UIMAD.WIDE.U32 UR4, UR40, UR8, URZ ;  /* 0x00000008280472a5 */ /* 0x000fe2000f8e003f */
[----:B------:R-:W-:-:S03]  /*9d70*/  SHF.R.S32.HI R8, RZ, 0x1f, R33 ;  /* 0x0000001fff087819 */ /* 0x000fc60000011421 */
[----:B------:R-:W-:-:S06]  /*9d80*/  MOV R9, R0 ;  /* 0x0000000000097202 */ /* 0x000fcc0000000f00 */
[----:B------:R-:W-:-:S04]  /*9d90*/  UIMAD UR6, UR6, UR8, URZ ;  /* 0x00000008060672a4 */ /* 0x000fc8000f8e023f */
[----:B------:R-:W-:-:S03]  /*9da0*/  UIMAD UR6, UR40, UR9, UR6 ;  /* 0x00000009280672a4 */ /* 0x000fc6000f8e0206 */
[----:B------:R-:W-:Y:S01]  /*9db0*/  ULDC.64 UR8, c[0x0][0x2e0] ;  /* 0x0000b80000087ab9 */ /* 0x000fe20000000a00 */
[----:B------:R-:W-:Y:S01]  /*9dc0*/  UIADD3 UR6, UR5, UR6, URZ ;  /* 0x0000000605067290 */ /* 0x000fe2000fffe03f */
[----:B------:R-:W-:Y:S01]  /*9dd0*/  IMAD R8, R8, UR8, RZ ;  /* 0x0000000808087c24 */ /* 0x000fe2000f8e02ff */
[----:B0-----:R-:W-:-:S03]  /*9de0*/  ISETP.NE.AND P0, PT, R3, 0x1, PT ;  /* 0x000000010300780c */ /* 0x001fc60003f05270 */
[----:B------:R-:W-:-:S10]  /*9df0*/  IMAD R11, R33, UR9, R8 ;  /* 0x00000009210b7c24 */ /* 0x000fd4000f8e0208 */
[----:B------:R-:W0:Y:S08]  /*9e00*/  @P0 LDC R5, c[0x0][0x44c] ;  /* 0x00011300ff050b82 */ /* 0x000e300000000800 */
[----:B------:R-:W1:Y:S01]  /*9e10*/  @P0 LDC R7, c[0x0][0x450] ;  /* 0x00011400ff070b82 */ /* 0x000e620000000800 */
[----:B0-----:R-:W-:Y:S01]  /*9e20*/  @P0 IMAD.HI.U32 R4, R0, R5, RZ ;  /* 0x0000000500040227 */ /* 0x001fe200078e00ff */
[----:B------:R-:W-:-:S04]  /*9e30*/  MOV R5, UR5 ;  /* 0x0000000500057c02 */ /* 0x000fc80008000f00 */
[----:B-1----:R-:W-:Y:S01]  /*9e40*/  @P0 SHF.R.U32.HI R9, RZ, R7, R4 ;  /* 0x00000007ff090219 */ /* 0x002fe20000011604 */
[----:B------:R-:W-:Y:S01]  /*9e50*/  IMAD.U32 R4, RZ, RZ, UR4 ;  /* 0x00000004ff047e24 */ /* 0x000fe2000f8e00ff */
[----:B------:R-:W-:Y:S01]  /*9e60*/  ULDC.64 UR4, c[0x0][0x2d0] ;  /* 0x0000b40000047ab9 */ /* 0x000fe20000000a00 */
[----:B------:R-:W-:Y:S02]  /*9e70*/  IMAD.U32 R7, RZ, RZ, UR6 ;  /* 0x00000006ff077e24 */ /* 0x000fe4000f8e00ff */
[----:B------:R-:W-:-:S04]  /*9e80*/  IMAD.MOV.U32 R6, RZ, RZ, R4 ;  /* 0x000000ffff067224 */ /* 0x000fc800078e0004 */
[----:B------:R-:W-:Y:S01]  /*9e90*/  IMAD.WIDE.U32 R4, R33, UR8, R6 ;  /* 0x0000000821047c25 */ /* 0x000fe2000f8e0006 */
[----:B------:R-:W-:Y:S02]  /*9ea0*/  IADD3 R7, -R9, RZ, RZ ;  /* 0x000000ff09077210 */ /* 0x000fe40007ffe1ff */
[----:B------:R-:W-:Y:S01]  /*9eb0*/  SHF.R.S32.HI R6, RZ, 0x1f, R9 ;  /* 0x0000001fff067819 */ /* 0x000fe20000011409 */
[----:B------:R-:W-:Y:S02]  /*9ec0*/  IMAD.IADD R5, R5, 0x1, R11 ;  /* 0x0000000105057824 */ /* 0x000fe400078e020b */
        /* <DEDUP_REMOVED lines=20> */
[----:B------:R-:W-:Y:S01]  /*a010*/  LEA R32, R32, R27, 0x7 ;  /* 0x0000001b20207211 */ /* 0x000fe200078e38ff */
[----:B------:R-:W-:Y:S01]  /*a020*/  IMAD R3, R3, UR4, RZ ;  /* 0x0000000403037c24 */ /* 0x000fe2000f8e02ff */
[----:B------:R-:W1:Y:S02]  /*a030*/  SHFL.IDX PT, R4, R0, RZ, 0x181f ;  /* 0x00181fff00047589 */ /* 0x000e6400000e0000 */
[C---:B------:R-:W-:Y:S02]  /*a040*/  IADD3 R8, R32.reuse, 0x10, RZ ;  /* 0x0000001020087810 */ /* 0x040fe40007ffe0ff */
[----:B------:R-:W-:Y:S01]  /*a050*/  ISETP.GE.AND P0, PT, R32, R3, PT ;  /* 0x000000032000720c */ /* 0x000fe20003f06270 */
[----:B------:R-:W-:-:S12]  /*a060*/  SHFL.IDX PT, R7, R0, 0x1, 0x181f ;  /* 0x00381f0000077f89 */ /* 0x000fd800000e0000 */
[----:B------:R-:W-:Y:S02]  /*a070*/  @!P0 LEA R9, R16, UR43, 0x1 ;  /* 0x0000002b10098c11 */ /* 0x000fe4000f8e08ff */
[----:B0-----:R-:W-:-:S05]  /*a080*/  @!P0 LEA R14, P2, R24, R14, 0x1 ;  /* 0x0000000e180e8211 */ /* 0x001fca00078408ff */
[----:B-1----:R-:W-:Y:S02]  /*a090*/  @!P0 IMAD.X R5, RZ, RZ, R4, P2 ;  /* 0x000000ffff058224 */ /* 0x002fe400010e0604 */
[----:B------:R-:W-:Y:S02]  /*a0a0*/  @!P0 IMAD.MOV.U32 R4, RZ, RZ, R14 ;  /* 0x000000ffff048224 */ /* 0x000fe400078e000e */
[----:B------:R-:W0:Y:S04]  /*a0b0*/  SHFL.IDX PT, R14, R6, 0x1, 0x181f ;  /* 0x00381f00060e7f89 */ /* 0x000e2800000e0000 */
[----:B------:R0:W-:Y:S01]  /*a0c0*/  @!P0 LDGSTS.E.BYPASS.LTC128B.128 [R9+0x18400], desc[UR36][R4.64], !P1 ;  /* 0x1840000004098fae */ /* 0x0001e2000c901d64 */
[----:B------:R-:W-:Y:S01]  /*a0d0*/  ISETP.GE.AND P0, PT, R8, R3, PT ;  /* 0x000000030800720c */ /* 0x000fe20003f06270 */
[----:B------:R-:W-:-:S12]  /*a0e0*/  VIADD R8, R32, 0x20 ;  /* 0x0000002020087836 */ /* 0x000fd80000000000 */
[----:B------:R-:W-:Y:S02]  /*a0f0*/  @!P0 LEA R21, R16, UR43, 0x1 ;  /* 0x0000002b10158c11 */ /* 0x000fe4000f8e08ff */
[----:B0-----:R-:W-:Y:S02]  /*a100*/  @!P0 LEA R4, P2, R24, R14, 0x1 ;  /* 0x0000000e18048211 */ /* 0x001fe400078408ff */
[----:B------:R-:W0:Y:S03]  /*a110*/  SHFL.IDX PT, R14, R6, 0x2, 0x181f ;  /* 0x00581f00060e7f89 */ /* 0x000e2600000e0000 */
[----:B------:R-:W-:Y:S02]  /*a120*/  @!P0 IMAD.X R5, RZ, RZ, R7, P2 ;  /* 0x000000ffff058224 */ /* 0x000fe400010e0607 */
[----:B------:R-:W1:Y:S04]  /*a130*/  SHFL.IDX PT, R7, R0, 0x2, 0x181f ;  /* 0x00581f0000077f89 */ /* 0x000e6800000e0000 */
[----:B------:R0:W-:Y:S01]  /*a140*/  @!P0 LDGSTS.E.BYPASS.LTC128B.128 [R21+0x18c00], desc[UR36][R4.64], !P1 ;  /* 0x18c0000004158fae */ /* 0x0001e2000c901d64 */
[----:B------:R-:W-:Y:S01]  /*a150*/  ISETP.GE.AND P0, PT, R8, R3, PT ;  /* 0x000000030800720c */ /* 0x000fe20003f06270 */
[----:B------:R-:W-:-:S12]  /*a160*/  VIADD R8, R32, 0x30 ;  /* 0x0000003020087836 */ /* 0x000fd80000000000 */
[----:B------:R-:W-:Y:S02]  /*a170*/  @!P0 LEA R9, R16, UR43, 0x1 ;  /* 0x0000002b10098c11 */ /* 0x000fe4000f8e08ff */
[----:B0-----:R-:W-:Y:S02]  /*a180*/  @!P0 LEA R4, P2, R24, R14, 0x1 ;  /* 0x0000000e18048211 */ /* 0x001fe400078408ff */
[----:B------:R-:W0:Y:S02]  /*a190*/  SHFL.IDX PT, R14, R6, 0x3, 0x181f ;  /* 0x00781f00060e7f89 */ /* 0x000e2400000e0000 */
[----:B-1----:R-:W-:Y:S02]  /*a1a0*/  @!P0 IADD3.X R5, RZ, R7, RZ, P2, !PT ;  /* 0x00000007ff058210 */ /* 0x002fe400017fe4ff */
[----:B------:R-:W1:Y:S04]  /*a1b0*/  SHFL.IDX PT, R7, R0, 0x3, 0x181f ;  /* 0x00781f0000077f89 */ /* 0x000e6800000e0000 */
[----:B------:R0:W-:Y:S01]  /*a1c0*/  @!P0 LDGSTS.E.BYPASS.LTC128B.128 [R9+0x19400], desc[UR36][R4.64], !P1 ;  /* 0x1940000004098fae */ /* 0x0001e2000c901d64 */
[----:B------:R-:W-:-:S02]  /*a1d0*/  ISETP.GE.AND P0, PT, R8, R3, PT ;  /* 0x000000030800720c */ /* 0x000fc40003f06270 */
[----:B------:R-:W-:-:S11]  /*a1e0*/  IADD3 R8, R32, 0x40, RZ ;  /* 0x0000004020087810 */ /* 0x000fd60007ffe0ff */
[----:B------:R-:W-:Y:S02]  /*a1f0*/  @!P0 LEA R21, R16, UR43, 0x1 ;  /* 0x0000002b10158c11 */ /* 0x000fe4000f8e08ff */
[----:B0-----:R-:W-:Y:S02]  /*a200*/  @!P0 LEA R4, P2, R24, R14, 0x1 ;  /* 0x0000000e18048211 */ /* 0x001fe400078408ff */
[----:B------:R-:W0:Y:S03]  /*a210*/  SHFL.IDX PT, R14, R6, 0x4, 0x181f ;  /* 0x00981f00060e7f89 */ /* 0x000e2600000e0000 */
[----:B-1----:R-:W-:Y:S02]  /*a220*/  @!P0 IMAD.X R5, RZ, RZ, R7, P2 ;  /* 0x000000ffff058224 */ /* 0x002fe400010e0607 */
[----:B------:R-:W1:Y:S04]  /*a230*/  SHFL.IDX PT, R7, R0, 0x4, 0x181f ;  /* 0x00981f0000077f89 */ /* 0x000e6800000e0000 */
[----:B------:R0:W-:Y:S01]  /*a240*/  @!P0 LDGSTS.E.BYPASS.LTC128B.128 [R21+0x19c00], desc[UR36][R4.64], !P1 ;  /* 0x19c0000004158fae */ /* 0x0001e2000c901d64 */
[----:B------:R-:W-:Y:S01]  /*a250*/  ISETP.GE.AND P0, PT, R8, R3, PT ;  /* 0x000000030800720c */ /* 0x000fe20003f06270 */
[----:B------:R-:W-:-:S12]  /*a260*/  VIADD R8, R32, 0x50 ;  /* 0x0000005020087836 */ /* 0x000fd80000000000 */
        /* <DEDUP_REMOVED lines=21> */
.L_x_9148:
[----:B------:R-:W-:Y:S01]  /*a3c0*/  IADD3 R32, R32, 0x70, RZ ;  /* 0x0000007020207810 */ /* 0x000fe20007ffe0ff */
[----:B0-----:R-:W-:-:S03]  /*a3d0*/  IMAD.MOV.U32 R0, RZ, RZ, 0x1 ;  /* 0x00000001ff007424 */ /* 0x001fc600078e00ff */
[----:B------:R-:W-:Y:S02]  /*a3e0*/  ISETP.GE.AND P0, PT, R32, R3, PT ;  /* 0x000000032000720c */ /* 0x000fe40003f06270 */
[----:B------:R-:W-:-:S11]  /*a3f0*/  SHF.L.U32 R0, R0, 0x1f, RZ ;  /* 0x0000001f00007819 */ /* 0x000fd600000006ff */
[----:B--2---:R-:W-:Y:S02]  /*a400*/  @!P0 LEA R4, P2, R24, R14, 0x1 ;  /* 0x0000000e18048211 */ /* 0x004fe400078408ff */
        /* <DEDUP_REMOVED lines=13> */
.L_x_9149:
[----:B------:R-:W-:-:S13]  /*a4e0*/  ISETP.NE.AND P0, PT, R34, 0x3, PT ;  /* 0x000000032200780c */ /* 0x000fda0003f05270 */
[----:B------:R-:W-:Y:S05]  /*a4f0*/  @!P0 BRA `(.L_x_9083) ;  /* 0x0000000000048947 */ /* 0x000fea0003800000 */
[----:B------:R-:W-:Y:S01]  /*a500*/  BPT.TRAP 0x1 ;  /* 0x000000040000795c */ /* 0x000fe20000300000 */
.L_x_9083:
[----:B------:R-:W1:Y:S02]  /*a510*/  SYNCS.PHASECHK.TRANS64.TRYWAIT P0, [UR43+0x22860], R0 ;  /* 0x02286000ff0075a7 */ /* 0x000e64000800016b */
[----:B-1----:R-:W-:Y:S05]  /*a520*/  @!P0 BRA `(.L_x_9084) ;  /* 0x0000002c00208947 */ /* 0x002fea0003800000 */
.L_x_9150:
[----:B------:R-:W-:Y:S01]  /*a530*/  ULDC.64 UR4, c[0x0][0x328] ;  /* 0x0000ca0000047ab9 */ /* 0x000fe20000000a00 */
[----:B------:R-:W-:Y:S01]  /*a540*/  ULDC.64 UR6, c[0x0][0x338] ;  /* 0x0000ce0000067ab9 */ /* 0x000fe20000000a00 */
[----:B------:R-:W-:Y:S01]  /*a550*/  IMAD R17, R17, UR4, RZ ;  /* 0x0000000411117c24 */ /* 0x000fe2000f8e02ff */
[----:B------:R-:W-:Y:S01]  /*a560*/  LOP3.LUT P3, RZ, R23, 0x10, RZ, 0xc0, !PT ;  /* 0x0000001017ff7812 */ /* 0x000fe2000786c0ff */
[C---:B------:R-:W-:Y:S01]  /*a570*/  IMAD.WIDE.U32 R4, R22.reuse, UR4, RZ ;  /* 0x0000000416047c25 */ /* 0x040fe2000f8e00ff */
[----:B------:R-:W-:Y:S02]  /*a580*/  R2UR UR4, R19 ;  /* 0x00000000130472ca */ /* 0x000fe400000e0000 */
[C---:B------:R-:W-:Y:S01]  /*a590*/  LOP3.LUT P2, RZ, R23.reuse, 0x8, RZ, 0xc0, !PT ;  /* 0x0000000817ff7812 */ /* 0x040fe2000784c0ff */
[----:B------:R-:W-:Y:S01]  /*a5a0*/  IMAD R17, R22, UR5, R17 ;  /* 0x0000000516117c24 */ /* 0x000fe2000f8e0211 */
[----:B------:R-:W-:Y:S01]  /*a5b0*/  LOP3.LUT P1, RZ, R23, 0x4, RZ, 0xc0, !PT ;  /* 0x0000000417ff7812 */ /* 0x000fe2000782c0ff */
[----:B0-----:R-:W-:Y:S01]  /*a5c0*/  IMAD R3, R37, UR6, RZ ;  /* 0x0000000625037c24 */ /* 0x001fe2000f8e02ff */
[----:B------:R-:W-:-:S02]  /*a5d0*/  SEL R0, RZ, 0x4, P2 ;  /* 0x00000004ff007807 */ /* 0x000fc40001000000 */
[----:B------:R-:W-:Y:S01]  /*a5e0*/  IADD3 R5, R5, R17, RZ ;  /* 0x0000001105057210 */ /* 0x000fe20007ffe0ff */
[C---:B------:R-:W-:Y:S01]  /*a5f0*/  IMAD R3, R36.reuse, UR7, R3 ;  /* 0x0000000724037c24 */ /* 0x040fe2000f8e0203 */
[----:B------:R-:W-:Y:S02]  /*a600*/  SEL R7, RZ, 0x8, P1 ;  /* 0x00000008ff077807 */ /* 0x000fe40000800000 */
[----:B------:R-:W-:Y:S01]  /*a610*/  LOP3.LUT P4, RZ, R23, 0x1, RZ, 0xc0, !PT ;  /* 0x0000000117ff7812 */ /* 0x000fe2000788c0ff */
        /* <DEDUP_REMOVED lines=10> */
[----:B------:R-:W-:Y:S02]  /*a6c0*/  SEL R5, RZ, 0x2, P3 ;  /* 0x00000002ff057807 */ /* 0x000fe40001800000 */
[----:B------:R-:W-:Y:S02]  /*a6d0*/  LEA R17, P0, R4, UR6, 0x1 ;  /* 0x0000000604117c11 */ /* 0x000fe4000f8008ff */
[----:B------:R-:W-:Y:S02]  /*a6e0*/  IADD3 R0, R0, R5, R18 ;  /* 0x0000000500007210 */ /* 0x000fe40007ffe012 */
[----:B------:R-:W-:-:S03]  /*a6f0*/  LEA.HI.X R3, R4, UR7, R3, 0x1, P0 ;  /* 0x0000000704037c11 */ /* 0x000fc600080f0c03 */
[----:B------:R-:W-:Y:S01]  /*a700*/  IMAD.IADD R6, R0, 0x1, R7 ;  /* 0x0000000100067824 */ /* 0x000fe200078e0207 */
[----:B------:R-:W-:Y:S06]  /*a710*/  BRA.DIV UR4, `(.L_x_9085) ;  /* 0x0000002a04bc7947 */ /* 0x000fec000b800000 */
[----:B------:R-:W0:Y:S01]  /*a720*/  SHFL.IDX PT, R14, R17, RZ, 0x181f ;  /* 0x00181fff110e7589 */ /* 0x000e2200000e0000 */
[----:B------:R-:W-:Y:S01]  /*a730*/  IMAD.SHL.U32 R24, R24, 0x2, RZ ;  /* 0x0000000218187824 */ /* 0x000fe200078e00ff */
[----:B------:R-:W-:Y:S02]  /*a740*/  LEA R21, R16, UR43, 0x1 ;  /* 0x0000002b10157c11 */ /* 0x000fe4000f8e08ff */
[----:B------:R-:W1:Y:S01]  /*a750*/  SHFL.IDX PT, R0, R3, RZ, 0x181f ;  /* 0x00181fff03007589 */ /* 0x000e6200000e0000 */
[C---:B------:R-:W-:Y:S02]  /*a760*/  LOP3.LUT P2, RZ, R6.reuse, 0x2, RZ, 0xc0, !PT ;  /* 0x0000000206ff7812 */ /* 0x040fe4000784c0ff */
[----:B------:R-:W-:Y:S02]  /*a770*/  LOP3.LUT P1, RZ, R6, 0x4, RZ, 0xc0, !PT ;  /* 0x0000000406ff7812 */ /* 0x000fe4000782c0ff */
[----:B0-----:R-:W-:Y:S02]  /*a780*/  IADD3 R4, P0, R14, R24, RZ ;  /* 0x000000180e047210 */ /* 0x001fe40007f1e0ff */
[----:B------:R-:W0:Y:S02]  /*a790*/  SHFL.IDX PT, R14, R17, 0x1, 0x181f ;  /* 0x00381f00110e7f89 */ /* 0x000e2400000e0000 */
[----:B-1----:R-:W-:-:S02]  /*a7a0*/  IADD3.X R5, RZ, R0, RZ, P0, !PT ;  /* 0x00000000ff057210 */ /* 0x002fc400007fe4ff */
[----:B------:R-:W1:Y:S01]  /*a7b0*/  SHFL.IDX PT, R0, R3, 0x1, 0x181f ;  /* 0x00381f0003007f89 */ /* 0x000e6200000e0000 */
[----:B0-----:R-:W-:-:S03]  /*a7c0*/  IADD3 R10, P0, R14, R24, RZ ;  /* 0x000000180e0a7210 */ /* 0x001fc60007f1e0ff */
[----:B------:R-:W0:Y:S02]  /*a7d0*/  SHFL.IDX PT, R14, R17, 0x2, 0x181f ;  /* 0x00581f00110e7f89 */ /* 0x000e2400000e0000 */
[----:B-1----:R-:W-:Y:S02]  /*a7e0*/  IMAD.X R11, RZ, RZ, R0, P0 ;  /* 0x000000ffff0b7224 */ /* 0x002fe400000e0600 */
[----:B------:R-:W1:Y:S01]  /*a7f0*/  SHFL.IDX PT, R0, R3, 0x2, 0x181f ;  /* 0x00581f0003007f89 */ /* 0x000e6200000e0000 */
[----:B0-----:R-:W-:-:S03]  /*a800*/  IADD3 R8, P0, R14, R24, RZ ;  /* 0x000000180e087210 */ /* 0x001fc60007f1e0ff */
[----:B------:R-:W0:Y:S02]  /*a810*/  SHFL.IDX PT, R14, R17, 0x3, 0x181f ;  /* 0x00781f00110e7f89 */ /* 0x000e2400000e0000 */
[----:B-1----:R-:W-:Y:S01]  /*a820*/  IMAD.X R9, RZ, RZ, R0, P0 ;  /* 0x000000ffff097224 */ /* 0x002fe200000e0600 */
[----:B------:R-:W-:Y:S01]  /*a830*/  ISETP.LT.OR P0, PT, R35, 0x1, P4 ;  /* 0x000000012300780c */ /* 0x000fe20002701670 */
[----:B------:R-:W1:-:S12]  /*a840*/  SHFL.IDX PT, R0, R3, 0x3, 0x181f ;  /* 0x00781f0003007f89 */ /* 0x000e5800000e0000 */
[----:B------:R-:W-:Y:S01]  /*a850*/  LDGSTS.E.BYPASS.LTC128B.128 [R21+0x400], desc[UR36][R4.64], !P0 ;  /* 0x0040000004157fae */ /* 0x000fe2000c101d64 */
[----:B------:R-:W-:-:S13]  /*a860*/  ISETP.LT.OR P0, PT, R35, 0x1, !P2 ;  /* 0x000000012300780c */ /* 0x000fda0005701670 */
[----:B------:R-:W-:Y:S01]  /*a870*/  LDGSTS.E.BYPASS.LTC128B.128 [R21+0x3400], desc[UR36][R4.64+0x80], !P0 ;  /* 0x0340008004157fae */ /* 0x000fe2000c101d64 */
[----:B------:R-:W-:-:S13]  /*a880*/  ISETP.LT.OR P0, PT, R35, 0x1, !P1 ;  /* 0x000000012300780c */ /* 0x000fda0004f01670 */
[----:B------:R-:W-:Y:S01]  /*a890*/  LDGSTS.E.BYPASS.LTC128B.128 [R21+0x6400], desc[UR36][R4.64+0x100], !P0 ;  /* 0x0640010004157fae */ /* 0x000fe2000c101d64 */
[----:B------:R-:W-:-:S04]  /*a8a0*/  LOP3.LUT P0, RZ, R6, 0x8, RZ, 0xc0, !PT ;  /* 0x0000000806ff7812 */ /* 0x000fc8000780c0ff */
[----:B------:R-:W-:-:S13]  /*a8b0*/  ISETP.LT.OR P3, PT, R35, 0x1, !P0 ;  /* 0x000000012300780c */ /* 0x000fda0004761670 */
[----:B------:R2:W-:Y:S01]  /*a8c0*/  LDGSTS.E.BYPASS.LTC128B.128 [R21+0x9400], desc[UR36][R4.64+0x180], !P3 ;  /* 0x0940018004157fae */ /* 0x0005e2000d901d64 */
[----:B0-----:R-:W-:-:S03]  /*a8d0*/  IADD3 R6, P3, R14, R24, RZ ;  /* 0x000000180e067210 */ /* 0x001fc60007f7e0ff */
[----:B------:R-:W2:Y:S01]  /*a8e0*/  SHFL.IDX PT, R14, R17, 0x4, 0x181f ;  /* 0x00981f00110e7f89 */ /* 0x000ea200000e0000 */
[----:B-1----:R-:W-:Y:S02]  /*a8f0*/  IADD3.X R7, RZ, R0, RZ, P3, !PT ;  /* 0x00000000ff077210 */ /* 0x002fe40001ffe4ff */
[C---:B------:R-:W-:Y:S01]  /*a900*/  ISETP.LT.OR P3, PT, R35.reuse, 0x11, P4 ;  /* 0x000000112300780c */ /* 0x040fe20002761670 */
[----:B------:R-:W0:Y:S04]  /*a910*/  SHFL.IDX PT, R0, R3, 0x4, 0x181f ;  /* 0x00981f0003007f89 */ /* 0x000e2800000e0000 */
[----:B------:R-:W1:Y:S08]  /*a920*/  SHFL.IDX PT, R3, R3, 0x5, 0x181f ;  /* 0x00b81f0003037f89 */ /* 0x000e7000000e0000 */
[----:B------:R-:W-:Y:S01]  /*a930*/  LDGSTS.E.BYPASS.LTC128B.128 [R21+0xc00], desc[UR36][R10.64], !P3 ;  /* 0x00c000000a157fae */ /* 0x000fe2000d901d64 */
[----:B------:R-:W-:-:S13]  /*a940*/  ISETP.LT.OR P3, PT, R35, 0x11, !P2 ;  /* 0x000000112300780c */ /* 0x000fda0005761670 */
[----:B------:R-:W-:Y:S01]  /*a950*/  LDGSTS.E.BYPASS.LTC128B.128 [R21+0x3c00], desc[UR36][R10.64+0x80], !P3 ;  /* 0x03c000800a157fae */ /* 0x000fe2000d901d64 */
[----:B------:R-:W-:-:S13]  /*a960*/  ISETP.LT.OR P3, PT, R35, 0x11, !P1 ;  /* 0x000000112300780c */ /* 0x000fda0004f61670 */
[----:B------:R-:W-:Y:S01]  /*a970*/  LDGSTS.E.BYPASS.LTC128B.128 [R21+0x6c00], desc[UR36][R10.64+0x100], !P3 ;  /* 0x06c001000a157fae */ /* 0x000fe2000d901d64 */
[----:B------:R-:W-:-:S13]  /*a980*/  ISETP.LT.OR P3, PT, R35, 0x11, !P0 ;  /* 0x000000112300780c */ /* 0x000fda0004761670 */
[----:B------:R-:W-:Y:S01]  /*a990*/  LDGSTS.E.BYPASS.LTC128B.128 [R21+0x9c00], desc[UR36][R10.64+0x180], !P3 ;  /* 0x09c001800a157fae */ /* 0x000fe2000d901d64 */
[----:B--2---:R-:W-:-:S03]  /*a9a0*/  IADD3 R4, P3, R14, R24, RZ ;  /* 0x000000180e047210 */ /* 0x004fc60007f7e0ff */
[----:B------:R2:W3:Y:S02]  /*a9b0*/  SHFL.IDX PT, R14, R17, 0x5, 0x181f ;  /* 0x00b81f00110e7f89 */ /* 0x0004e400000e0000 */
[----:B0-----:R-:W-:Y:S01]  /*a9c0*/  IMAD.X R5, RZ, RZ, R0, P3 ;  /* 0x000000ffff057224 */ /* 0x001fe200018e0600 */
[----:B------:R-:W-:Y:S02]  /*a9d0*/  ISETP.LT.OR P3, PT, R35, 0x21, P4 ;  /* 0x000000212300780c */ /* 0x000fe40002761670 */
[----:B------:R-:W-:-:S11]  /*a9e0*/  IADD3 R0, R21, 0x400, RZ ;  /* 0x0000040015007810 */ /* 0x000fd60007ffe0ff */
[----:B------:R-:W-:Y:S01]  /*a9f0*/  LDGSTS.E.BYPASS.LTC128B.128 [R21+0x1400], desc[UR36][R8.64], !P3 ;  /* 0x0140000008157fae */ /* 0x000fe2000d901d64 */
[----:B------:R-:W-:-:S13]  /*aa00*/  ISETP.LT.OR P3, PT, R35, 0x21, !P2 ;  /* 0x000000212300780c */ /* 0x000fda0005761670 */
[----:B------:R-:W-:Y:S01]  /*aa10*/  LDGSTS.E.BYPASS.LTC128B.128 [R21+0x4400], desc[UR36][R8.64+0x80], !P3 ;  /* 0x0440008008157fae */ /* 0x000fe2000d901d64 */
[----:B------:R-:W-:-:S13]  /*aa20*/  ISETP.LT.OR P3, PT, R35, 0x21, !P1 ;  /* 0x000000212300780c */ /* 0x000fda0004f61670 */
[----:B------:R-:W-:Y:S01]  /*aa30*/  LDGSTS.E.BYPASS.LTC128B.128 [R21+0x7400], desc[UR36][R8.64+0x100], !P3 ;  /* 0x0740010008157fae */ /* 0x000fe2000d901d64 */
[----:B------:R-:W-:-:S13]  /*aa40*/  ISETP.LT.OR P3, PT, R35, 0x21, !P0 ;  /* 0x000000212300780c */ /* 0x000fda0004761670 */
[----:B------:R0:W-:Y:S01]  /*aa50*/  LDGSTS.E.BYPASS.LTC128B.128 [R21+0xa400], desc[UR36][R8.64+0x180], !P3 ;  /* 0x0a40018008157fae */ /* 0x0001e2000d901d64 */
[----:B------:R-:W-:Y:S01]  /*aa60*/  ISETP.LT.OR P3, PT, R35, 0x31, P4 ;  /* 0x000000312300780c */ /* 0x000fe20002761670 */
[----:B0-----:R-:W-:-:S12]  /*aa70*/  IMAD.MOV.U32 R8, RZ, RZ, RZ ;  /* 0x000000ffff087224 */ /* 0x001fd800078e00ff */
[----:B------:R2:W-:Y:S01]  /*aa80*/  LDGSTS.E.BYPASS.LTC128B.128 [R21+0x1c00], desc[UR36][R6.64], !P3 ;  /* 0x01c0000006157fae */ /* 0x0005e2000d901d64 */
[----:B------:R-:W-:-:S13]  /*aa90*/  ISETP.LT.OR P3, PT, R35, 0x31, !P2 ;  /* 0x000000312300780c */ /* 0x000fda0005761670 */
[----:B------:R2:W-:Y:S01]  /*aaa0*/  LDGSTS.E.BYPASS.LTC128B.128 [R21+0x4c00], desc[UR36][R6.64+0x80], !P3 ;  /* 0x04c0008006157fae */ /* 0x0005e2000d901d64 */
[----:B------:R-:W-:-:S13]  /*aab0*/  ISETP.LT.OR P3, PT, R35, 0x31, !P1 ;  /* 0x000000312300780c */ /* 0x000fda0004f61670 */
[----:B------:R2:W-:Y:S01]  /*aac0*/  LDGSTS.E.BYPASS.LTC128B.128 [R21+0x7c00], desc[UR36][R6.64+0x100], !P3 ;  /* 0x07c0010006157fae */ /* 0x0005e2000d901d64 */
[----:B------:R-:W-:-:S13]  /*aad0*/  ISETP.LT.OR P3, PT, R35, 0x31, !P0 ;  /* 0x000000312300780c */ /* 0x000fda0004761670 */
[----:B------:R2:W-:Y:S01]  /*aae0*/  LDGSTS.E.BYPASS.LTC128B.128 [R21+0xac00], desc[UR36][R6.64+0x180], !P3 ;  /* 0x0ac0018006157fae */ /* 0x0005e2000d901d64 */
[----:B------:R-:W-:-:S13]  /*aaf0*/  ISETP.LT.OR P3, PT, R35, 0x41, P4 ;  /* 0x000000412300780c */ /* 0x000fda0002761670 */
[----:B------:R2:W-:Y:S01]  /*ab00*/  LDGSTS.E.BYPASS.LTC128B.128 [R21+0x2400], desc[UR36][R4.64], !P3 ;  /* 0x0240000004157fae */ /* 0x0005e2000d901d64 */
[----:B------:R-:W-:-:S13]  /*ab10*/  ISETP.LT.OR P3, PT, R35, 0x41, !P2 ;  /* 0x000000412300780c */ /* 0x000fda0005761670 */
[----:B------:R2:W-:Y:S01]  /*ab20*/  LDGSTS.E.BYPASS.LTC128B.128 [R21+0x5400], desc[UR36][R4.64+0x80], !P3 ;  /* 0x0540008004157fae */ /* 0x0005e2000d901d64 */
[----:B------:R-:W-:-:S13]  /*ab30*/  ISETP.LT.OR P3, PT, R35, 0x41, !P1 ;  /* 0x000000412300780c */ /* 0x000fda0004f61670 */
[----:B------:R2:W-:Y:S01]  /*ab40*/  LDGSTS.E.BYPASS.LTC128B.128 [R21+0x8400], desc[UR36][R4.64+0x100], !P3 ;  /* 0x0840010004157fae */ /* 0x0005e2000d901d64 */
[----:B------:R-:W-:-:S13]  /*ab50*/  ISETP.LT.OR P3, PT, R35, 0x41, !P0 ;  /* 0x000000412300780c */ /* 0x000fda0004761670 */
[----:B-1-3--:R2:W-:Y:S02]  /*ab60*/  LDGSTS.E.BYPASS.LTC128B.128 [R21+0xb400], desc[UR36][R4.64+0x180], !P3 ;  /* 0x0b40018004157fae */ /* 0x00a5e4000d901d64 */
.L_x_9164:
[----:B0-2---:R-:W-:Y:S02]  /*ab70*/  IADD3 R4, P3, R14, R24, RZ ;  /* 0x000000180e047210 */ /* 0x005fe40007f7e0ff */
[C---:B------:R-:W-:Y:S02]  /*ab80*/  ISETP.LT.OR P2, PT, R35.reuse, 0x51, !P2 ;  /* 0x000000512300780c */ /* 0x040fe40005741670 */
[C---:B------:R-:W-:Y:S01]  /*ab90*/  ISETP.LT.OR P1, PT, R35.reuse, 0x51, !P1 ;  /* 0x000000512300780c */ /* 0x040fe20004f21670 */
[----:B------:R-:W-:Y:S01]  /*aba0*/  IMAD.X R5, RZ, RZ, R3, P3 ;  /* 0x000000ffff057224 */ /* 0x000fe200018e0603 */
[C---:B------:R-:W-:Y:S02]  /*abb0*/  ISETP.LT.OR P3, PT, R35.reuse, 0x51, P4 ;  /* 0x000000512300780c */ /* 0x040fe40002761670 */
[----:B------:R-:W-:-:S11]  /*abc0*/  ISETP.LT.OR P0, PT, R35, 0x51, !P0 ;  /* 0x000000512300780c */ /* 0x000fd60004701670 */
[----:B------:R-:W-:Y:S01]  /*abd0*/  @!PT LDS RZ, [RZ] ;  /* 0x00000000fffff984 */ /* 0x000fe20000000800 */
[----:B------:R-:W-:Y:S01]  /*abe0*/  @!PT LDS RZ, [RZ] ;  /* 0x00000000fffff984 */ /* 0x000fe20000000800 */
[----:B------:R-:W-:Y:S01]  /*abf0*/  @!PT LDS RZ, [RZ] ;  /* 0x00000000fffff984 */ /* 0x000fe20000000800 */
[----:B------:R0:W-:Y:S04]  /*ac00*/  LDGSTS.E.BYPASS.LTC128B.128 [R21+0x2c00], desc[UR36][R4.64], !P3 ;  /* 0x02c0000004157fae */ /* 0x0001e8000d901d64 */
[----:B------:R0:W-:Y:S04]  /*ac10*/  LDGSTS.E.BYPASS.LTC128B.128 [R21+0x5c00], desc[UR36][R4.64+0x80], !P2 ;  /* 0x05c0008004157fae */ /* 0x0001e8000d101d64 */
[----:B------:R0:W-:Y:S04]  /*ac20*/  LDGSTS.E.BYPASS.LTC128B.128 [R21+0x8c00], desc[UR36][R4.64+0x100], !P1 ;  /* 0x08c0010004157fae */ /* 0x0001e8000c901d64 */
        /* <DEDUP_REMOVED lines=8> */
.L_x_9086:
[----:B------:R-:W-:Y:S01]  /*acb0*/  UIADD3 UR4, UR46, -0x2, URZ ;  /* 0xfffffffe2e047890 */ /* 0x000fe2000fffe03f */
[----:B------:R-:W-:Y:S01]  /*acc0*/  SYNCS.ARRIVE.TRANS64.A1T0 RZ, [UR43+0x22850], RZ ;  /* 0x022850ffffff79a7 */ /* 0x000fe2000810002b */
[----:B------:R-:W-:Y:S01]  /*acd0*/  BSSY B0, `(.L_x_9070) ;  /* 0x00000e7000007945 */ /* 0x000fe20003800000 */
[----:B------:R-:W-:Y:S01]  /*ace0*/  IMAD.MOV.U32 R21, RZ, RZ, 0x1 ;  /* 0x00000001ff157424 */ /* 0x000fe200078e00ff */
[----:B------:R-:W-:Y:S01]  /*acf0*/  UISETP.GE.AND UP0, UPT, UR4, UR45, UPT ;  /* 0x0000002d0400728c */ /* 0x000fe2000bf06270 */
[----:B------:R-:W-:-:S05]  /*ad00*/  MOV R20, 0x1 ;  /* 0x0000000100147802 */ /* 0x000fca0000000f00 */
[----:B------:R-:W-:-:S13]  /*ad10*/  PLOP3.LUT P0, PT, PT, PT, UP0, 0x40, 0x0 ;  /* 0x000000000000781c */ /* 0x000fda0003f0e808 */
[----:B------:R-:W-:Y:S05]  /*ad20*/  @P0 BRA `(.L_x_9087) ;  /* 0x0000000c00840947 */ /* 0x000fea0003800000 */
[----:B------:R-:W-:Y:S01]  /*ad30*/  UIADD3 UR4, UR44, 0x1, URZ ;  /* 0x000000012c047890 */ /* 0x000fe2000fffe03f */
[----:B------:R-:W-:Y:S01]  /*ad40*/  IADD3 R27, R28, R31, R27 ;  /* 0x0000001f1c1b7210 */ /* 0x000fe20007ffe01b */
[----:B------:R-:W-:Y:S01]  /*ad50*/  IMAD.MOV.U32 R20, RZ, RZ, 0x1 ;  /* 0x00000001ff147424 */ /* 0x000fe200078e00ff */
[----:B------:R-:W-:Y:S01]  /*ad60*/  LOP3.LUT R4, RZ, UR42, RZ, 0x33, !PT ;  /* 0x0000002aff047c12 */ /* 0x000fe2000f8e33ff */
[----:B------:R-:W-:Y:S01]  /*ad70*/  UIMAD UR4, UR4, UR38, URZ ;  /* 0x00000026040472a4 */ /* 0x000fe2000f8e023f */
[----:B------:R-:W-:Y:S01]  /*ad80*/  MOV R21, 0x1 ;  /* 0x0000000100157802 */ /* 0x000fe20000000f00 */
[----:B------:R-:W-:-:S04]  /*ad90*/  VIADD R36, R27, 0xfffffee0 ;  /* 0xfffffee01b247836 */ /* 0x000fc80000000000 */
[----:B------:R-:W-:-:S04]  /*ada0*/  LOP3.LUT R3, RZ, UR4, RZ, 0x33, !PT ;  /* 0x00000004ff037c12 */ /* 0x000fc8000f8e33ff */
[----:B------:R-:W-:-:S04]  /*adb0*/  VIMNMX R3, R3, R4, !PT ;  /* 0x0000000403037248 */ /* 0x000fc80007fe0100 */
[C---:B------:R-:W-:Y:S01]  /*adc0*/  IADD3 R35, -R3.reuse, -0x2, RZ ;  /* 0xfffffffe03237810 */ /* 0x040fe20007ffe1ff */
[----:B------:R-:W-:-:S07]  /*add0*/  IMAD R36, R3, -0x60, R36 ;  /* 0xffffffa003247824 */ /* 0x000fce00078e0224 */
.L_x_9102:
[----:B------:R-:W-:Y:S01]  /*ade0*/  ISETP.NE.AND P1, PT, R29, 0x1, PT ;  /* 0x000000011d00780c */ /* 0x000fe20003f25270 */
[----:B------:R-:W-:Y:S01]  /*adf0*/  BSSY B1, `(.L_x_9088) ;  /* 0x0000014000017945 */ /* 0x000fe20003800000 */
[----:B------:R-:W-:Y:S01]  /*ae00*/  ISETP.GT.U32.AND P0, PT, R26, 0x5f, PT ;  /* 0x0000005f1a00780c */ /* 0x000fe20003f04070 */
[----:B------:R-:W-:-:S10]  /*ae10*/  IMAD.MOV.U32 R33, RZ, RZ, RZ ;  /* 0x000000ffff217224 */ /* 0x000fd400078e00ff */
[----:B0-----:R-:W0:Y:S08]  /*ae20*/  @P1 LDC R3, c[0x0][0x434] ;  /* 0x00010d00ff031b82 */ /* 0x001e300000000800 */
[----:B------:R-:W1:Y:S01]  /*ae30*/  @P1 LDC R5, c[0x0][0x438] ;  /* 0x00010e00ff051b82 */ /* 0x000e620000000800 */
[----:B0-----:R-:W-:-:S04]  /*ae40*/  @P1 IMAD.HI.U32 R4, R36, R3, RZ ;  /* 0x0000000324041227 */ /* 0x001fc800078e00ff */
[----:B------:R-:W-:Y:S01]  /*ae50*/  IMAD.MOV.U32 R3, RZ, RZ, R36 ;  /* 0x000000ffff037224 */ /* 0x000fe200078e0024 */
[----:B-1----:R-:W-:Y:S01]  /*ae60*/  @P1 SHF.R.U32.HI R3, RZ, R5, R4 ;  /* 0x00000005ff031219 */ /* 0x002fe20000011604 */
[----:B--23--:R-:W-:Y:S06]  /*ae70*/  @P0 BRA `(.L_x_9089) ;  /* 0x00000000002c0947 */ /* 0x00cfec0003800000 */
[----:B------:R-:W-:Y:S01]  /*ae80*/  SHF.R.S32.HI R5, RZ, 0x1f, R3 ;  /* 0x0000001fff057819 */ /* 0x000fe20000011403 */
[----:B------:R-:W-:Y:S01]  /*ae90*/  ULDC.64 UR4, c[0x0][0x428] ;  /* 0x00010a0000047ab9 */ /* 0x000fe20000000a00 */
[----:B------:R-:W-:Y:S01]  /*aea0*/  MOV R4, R3 ;  /* 0x0000000300047202 */ /* 0x000fe20000000f00 */
[----:B------:R-:W-:-:S04]  /*aeb0*/  IMAD R9, R25, UR4, RZ ;  /* 0x0000000419097c24 */ /* 0x000fc8000f8e02ff */
[----:B------:R-:W-:-:S04]  /*aec0*/  IMAD.WIDE.U32 R6, R30, UR4, R4 ;  /* 0x000000041e067c25 */ /* 0x000fc8000f8e0004 */
[----:B------:R-:W-:Y:S01]  /*aed0*/  IMAD R5, R30, UR5, R9 ;  /* 0x000000051e057c24 */ /* 0x000fe2000f8e0209 */
[----:B------:R-:W-:Y:S02]  /*aee0*/  ULDC.64 UR4, c[0x0][0x418] ;  /* 0x0001060000047ab9 */ /* 0x000fe40000000a00 */
[----:B------:R-:W-:Y:S01]  /*aef0*/  LEA R4, P0, R6, UR4, 0x2 ;  /* 0x0000000406047c11 */ /* 0x000fe2000f8010ff */
[----:B------:R-:W-:-:S05]  /*af00*/  IMAD.IADD R5, R5, 0x1, R7 ;  /* 0x0000000105057824 */ /* 0x000fca00078e0207 */
[----:B------:R-:W-:-:S05]  /*af10*/  LEA.HI.X R5, R6, UR5, R5, 0x2, P0 ;  /* 0x0000000506057c11 */ /* 0x000fca00080f1405 */
[----:B------:R0:W5:Y:S02]  /*af20*/  LDG.E R33, desc[UR36][R4.64] ;  /* 0x0000002404217981 */ /* 0x000164000c1e1900 */
.L_x_9089:
[----:B------:R-:W-:Y:S05]  /*af30*/  BSYNC B1 ;  /* 0x0000000000017941 */ /* 0x000fea0003800000 */
.L_x_9088:
[----:B------:R-:W-:-:S13]  /*af40*/  ISETP.NE.AND P0, PT, R34, 0x3, PT ;  /* 0x000000032200780c */ /* 0x000fda0003f05270 */
[----:B------:R-:W-:Y:S05]  /*af50*/  @!P0 BRA `(.L_x_9090) ;  /* 0x0000000000048947 */ /* 0x000fea0003800000 */
[----:B------:R-:W-:Y:S01]  /*af60*/  BPT.TRAP 0x1 ;  /* 0x000000040000795c */ /* 0x000fe20000300000 */
.L_x_9090:
[----:B------:R-:W-:Y:S01]  /*af70*/  LEA R32, R21, UR43, 0x3 ;  /* 0x0000002b15207c11 */ /* 0x000fe2000f8e18ff */
[----:B------:R-:W-:Y:S01]  /*af80*/  BSSY B1, `(.L_x_9091) ;  /* 0x0000004000017945 */ /* 0x000fe20003800000 */
[----:B------:R-:W-:-:S04]  /*af90*/  SHF.L.U32 R31, R20, 0x1f, RZ ;  /* 0x0000001f141f7819 */ /* 0x000fc800000006ff */
[----:B------:R-:W1:Y:S02]  /*afa0*/  SYNCS.PHASECHK.TRANS64.TRYWAIT P0, [R32+URZ+0x22840], R31 ;  /* 0x0228401f200075a7 */ /* 0x000e64000800017f */
[----:B-1----:R-:W-:Y:S05]  /*afb0*/  @!P0 BRA `(.L_x_9092) ;  /* 0x0000002c00008947 */ /* 0x002fea0003800000 */
.L_x_9165:
[----:B------:R-:W-:Y:S05]  /*afc0*/  BSYNC B1 ;  /* 0x0000000000017941 */ /* 0x000fea0003800000 */
.L_x_9091:
[----:B------:R-:W-:Y:S01]  /*afd0*/  ULDC UR4, c[0x0][0x430] ;  /* 0x00010c0000047ab9 */ /* 0x000fe20000000800 */
[----:B-----5:R-:W-:Y:S01]  /*afe0*/  SHF.R.S32.HI R22, RZ, 0x1f, R33 ;  /* 0x0000001fff167819 */ /* 0x020fe20000011421 */
[----:B------:R-:W-:Y:S01]  /*aff0*/  UIADD3 UR4, -UR4, URZ, URZ ;  /* 0x0000003f04047290 */ /* 0x000fe2000fffe13f */
[----:B------:R-:W-:Y:S01]  /*b000*/  LOP3.LUT P1, RZ, R23, 0x2, RZ, 0xc0, !PT ;  /* 0x0000000217ff7812 */ /* 0x000fe2000782c0ff */
[----:B------:R-:W-:Y:S01]  /*b010*/  ULDC.64 UR6, c[0x0][0x310] ;  /* 0x0000c40000067ab9 */ /* 0x000fe20000000a00 */
[----:B------:R-:W-:Y:S02]  /*b020*/  IMAD R17, R21, 0x1800, R16 ;  /* 0x0000180015117824 */ /* 0x000fe400078e0210 */
[----:B------:R-:W-:Y:S02]  /*b030*/  IMAD R6, R22, UR6, RZ ;  /* 0x0000000616067c24 */ /* 0x000fe4000f8e02ff */
[----:B------:R-:W-:Y:S01]  /*b040*/  IMAD R28, R3, UR4, R36 ;  /* 0x00000004031c7c24 */ /* 0x000fe2000f8e0224 */
[----:B------:R-:W-:-:S03]  /*b050*/  ULDC.64 UR4, c[0x0][0x300] ;  /* 0x0000c00000047ab9 */ /* 0x000fc60000000a00 */
[----:B0-----:R-:W-:Y:S01]  /*b060*/  IMAD.WIDE.U32 R4, R28, UR4, RZ ;  /* 0x000000041c047c25 */ /* 0x001fe2000f8e00ff */
[----:B------:R-:W-:-:S05]  /*b070*/  SHF.R.S32.HI R27, RZ, 0x1f, R28 ;  /* 0x0000001fff1b7819 */ /* 0x000fca000001141c */
[----:B------:R-:W-:Y:S01]  /*b080*/  IMAD R3, R27, UR4, RZ ;  /* 0x000000041b037c24 */ /* 0x000fe2000f8e02ff */
[----:B------:R-:W-:-:S03]  /*b090*/  R2UR UR4, R19 ;  /* 0x00000000130472ca */ /* 0x000fc600000e0000 */
[----:B------:R-:W-:-:S04]  /*b0a0*/  IMAD R3, R28, UR5, R3 ;  /* 0x000000051c037c24 */ /* 0x000fc8000f8e0203 */
[----:B------:R-:W-:Y:S02]  /*b0b0*/  IMAD.IADD R5, R5, 0x1, R3 ;  /* 0x0000000105057824 */ /* 0x000fe400078e0203 */
[C---:B------:R-:W-:Y:S02]  /*b0c0*/  IMAD R3, R33.reuse, UR7, R6 ;  /* 0x0000000721037c24 */ /* 0x040fe4000f8e0206 */
[----:B------:R-:W-:Y:S01]  /*b0d0*/  IMAD.WIDE.U32 R4, R33, UR6, R4 ;  /* 0x0000000621047c25 */ /* 0x000fe2000f8e0004 */
[----:B------:R-:W-:Y:S02]  /*b0e0*/  ULDC.64 UR6, c[0x0][0x308] ;  /* 0x0000c20000067ab9 */ /* 0x000fe40000000a00 */
[----:B------:R-:W-:Y:S02]  /*b0f0*/  UIMAD UR4, UR4, UR6, URZ ;  /* 0x00000006040472a4 */ /* 0x000fe4000f8e023f */
[----:B------:R-:W-:Y:S01]  /*b100*/  IADD3 R5, R5, R3, RZ ;  /* 0x0000000305057210 */ /* 0x000fe20007ffe0ff */
        /* <DEDUP_REMOVED lines=12> */
[----:B------:R-:W-:Y:S04]  /*b1d0*/  SHFL.IDX PT, R7, R3, 0x1, 0x181f ;  /* 0x00381f0003077f89 */ /* 0x000fe800000e0000 */
[----:B------:R-:W-:Y:S04]  /*b1e0*/  SHFL.IDX PT, R4, R3, 0x2, 0x181f ;  /* 0x00581f0003047f89 */ /* 0x000fe800000e0000 */
[----:B------:R-:W-:Y:S04]  /*b1f0*/  SHFL.IDX PT, R18, R3, 0x4, 0x181f ;  /* 0x00981f0003127f89 */ /* 0x000fe800000e0000 */
[----:B------:R-:W-:Y:S01]  /*b200*/  SHFL.IDX PT, R37, R10, 0x5, 0x181f ;  /* 0x00b81f000a257f89 */ /* 0x000fe200000e0000 */
[----:B0-----:R-:W-:-:S03]  /*b210*/  IADD3 R12, P0, R14, R24, RZ ;  /* 0x000000180e0c7210 */ /* 0x001fc60007f1e0ff */
[----:B------:R-:W0:Y:S01]  /*b220*/  SHFL.IDX PT, R14, R10, 0x1, 0x181f ;  /* 0x00381f000a0e7f89 */ /* 0x000e2200000e0000 */
[----:B--2---:R-:W-:-:S03]  /*b230*/  IADD3.X R13, RZ, R5, RZ, P0, !PT ;  /* 0x00000005ff0d7210 */ /* 0x004fc600007fe4ff */
[----:B------:R-:W-:Y:S04]  /*b240*/  SHFL.IDX PT, R5, R3, 0x3, 0x181f ;  /* 0x00781f0003057f89 */ /* 0x000fe800000e0000 */
[----:B------:R2:W-:Y:S01]  /*b250*/  LDGSTS.E.BYPASS.LTC128B.128 [R17+0x1c400], desc[UR36][R12.64], !P1 ;  /* 0x1c4000000c117fae */ /* 0x0005e2000c901d64 */
[----:B0-----:R-:W-:-:S03]  /*b260*/  IADD3 R8, P0, R14, R24, RZ ;  /* 0x000000180e087210 */ /* 0x001fc60007f1e0ff */
[----:B------:R-:W0:Y:S02]  /*b270*/  SHFL.IDX PT, R14, R10, 0x2, 0x181f ;  /* 0x00581f000a0e7f89 */ /* 0x000e2400000e0000 */
[----:B------:R-:W-:-:S05]  /*b280*/  IMAD.X R9, RZ, RZ, R7, P0 ;  /* 0x000000ffff097224 */ /* 0x000fca00000e0607 */
[----:B------:R2:W-:Y:S01]  /*b290*/  LDGSTS.E.BYPASS.LTC128B.128 [R17+0x1cc00], desc[UR36][R8.64], !P1 ;  /* 0x1cc0000008117fae */ /* 0x0005e2000c901d64 */
[----:B0-----:R-:W-:-:S03]  /*b2a0*/  IADD3 R6, P0, R14, R24, RZ ;  /* 0x000000180e067210 */ /* 0x001fc60007f1e0ff */
[----:B------:R-:W0:Y:S02]  /*b2b0*/  SHFL.IDX PT, R14, R10, 0x3, 0x181f ;  /* 0x00781f000a0e7f89 */ /* 0x000e2400000e0000 */
[----:B------:R-:W-:-:S05]  /*b2c0*/  IMAD.X R7, RZ, RZ, R4, P0 ;  /* 0x000000ffff077224 */ /* 0x000fca00000e0604 */
[----:B------:R2:W-:Y:S01]  /*b2d0*/  LDGSTS.E.BYPASS.LTC128B.128 [R17+0x1d400], desc[UR36][R6.64], !P1 ;  /* 0x1d40000006117fae */ /* 0x0005e2000c901d64 */
[----:B0-----:R-:W-:-:S03]  /*b2e0*/  IADD3 R4, P0, R14, R24, RZ ;  /* 0x000000180e047210 */ /* 0x001fc60007f1e0ff */
[----:B------:R-:W0:Y:S01]  /*b2f0*/  SHFL.IDX PT, R14, R10, 0x4, 0x181f ;  /* 0x00981f000a0e7f89 */ /* 0x000e2200000e0000 */
[----:B------:R-:W-:-:S05]  /*b300*/  IADD3.X R5, RZ, R5, RZ, P0, !PT ;  /* 0x00000005ff057210 */ /* 0x000fca00007fe4ff */
[----:B------:R2:W-:Y:S01]  /*b310*/  LDGSTS.E.BYPASS.LTC128B.128 [R17+0x1dc00], desc[UR36][R4.64], !P1 ;  /* 0x1dc0000004117fae */ /* 0x0005e2000c901d64 */
[----:B0-----:R-:W-:-:S05]  /*b320*/  IADD3 R14, P0, R14, R24, RZ ;  /* 0x000000180e0e7210 */ /* 0x001fca0007f1e0ff */
[----:B------:R-:W-:Y:S02]  /*b330*/  IMAD.X R15, RZ, RZ, R18, P0 ;  /* 0x000000ffff0f7224 */ /* 0x000fe400000e0612 */
[----:B------:R2:W0:Y:S04]  /*b340*/  SHFL.IDX PT, R18, R3, 0x5, 0x181f ;  /* 0x00b81f0003127f89 */ /* 0x00042800000e0000 */
[----:B------:R2:W-:Y:S02]  /*b350*/  LDGSTS.E.BYPASS.LTC128B.128 [R17+0x1e400], desc[UR36][R14.64], !P1 ;  /* 0x1e4000000e117fae */ /* 0x0005e4000c901d64 */
.L_x_9179:
[----:B--2---:R-:W-:-:S05]  /*b360*/  IADD3 R4, P0, R37, R24, RZ ;  /* 0x0000001825047210 */ /* 0x004fca0007f1e0ff */
[----:B0-----:R-:W-:Y:S01]  /*b370*/  IMAD.X R5, RZ, RZ, R18, P0 ;  /* 0x000000ffff057224 */ /* 0x001fe200000e0612 */
[----:B------:R-:W-:-:S04]  /*b380*/  PLOP3.LUT P0, PT, PT, PT, PT, 0x80, 0x0 ;  /* 0x000000000000781c */ /* 0x000fc80003f0f070 */
[----:B------:R-:W-:Y:S01]  /*b390*/  @!PT LDS RZ, [RZ] ;  /* 0x00000000fffff984 */ /* 0x000fe20000000800 */
[----:B------:R-:W-:Y:S01]  /*b3a0*/  @!PT LDS RZ, [RZ] ;  /* 0x00000000fffff984 */ /* 0x000fe20000000800 */
[----:B------:R-:W-:Y:S01]  /*b3b0*/  @!PT LDS RZ, [RZ] ;  /* 0x00000000fffff984 */ /* 0x000fe20000000800 */
[----:B------:R0:W-:Y:S01]  /*b3c0*/  LDGSTS.E.BYPASS.LTC128B.128 [R17+0x1ec00], desc[UR36][R4.64], !P1 ;  /* 0x1ec0000004117fae */ /* 0x0001e2000c901d64 */
[----:B------:R-:W-:-:S08]  /*b3d0*/  NOP ;  /* 0x0000000000007918 */ /* 0x000fd00000000000 */
.L_x_9094:
        /* <DEDUP_REMOVED lines=10> */
.L_x_9095:
[----:B------:R2:W-:Y:S01]  /*b480*/  SYNCS.ARRIVE.TRANS64.A1T0 RZ, [R32+URZ+0x22830], RZ ;  /* 0x022830ff20ff79a7 */ /* 0x0005e2000810003f */
[----:B------:R-:W-:Y:S05]  /*b490*/  @!P2 BRA `(.L_x_9096) ;  /* 0x000000000004a947 */ /* 0x000fea0003800000 */
[----:B------:R-:W-:Y:S01]  /*b4a0*/  BPT.TRAP 0x1 ;  /* 0x000000040000795c */ /* 0x000fe20000300000 */
.L_x_9096:
[----:B------:R-:W3:Y:S01]  /*b4b0*/  SYNCS.PHASECHK.TRANS64.TRYWAIT P0, [R32+URZ+0x22860], R31 ;  /* 0x0228601f200075a7 */ /* 0x000ee2000800017f */
[----:B------:R-:W-:Y:S04]  /*b4c0*/  BSSY B1, `(.L_x_9097) ;  /* 0x0000002000017945 */ /* 0x000fe80003800000 */
[----:B---3--:R-:W-:Y:S05]  /*b4d0*/  @!P0 BRA `(.L_x_9098) ;  /* 0x0000002c005c8947 */ /* 0x008fea0003800000 */
.L_x_9180:
[----:B------:R-:W-:Y:S05]  /*b4e0*/  BSYNC B1 ;  /* 0x0000000000017941 */ /* 0x000fea0003800000 */
.L_x_9097:
[----:B------:R-:W-:Y:S01]  /*b4f0*/  ULDC.64 UR4, c[0x0][0x328] ;  /* 0x0000ca0000047ab9 */ /* 0x000fe20000000a00 */
[----:B------:R-:W-:Y:S01]  /*b500*/  ULDC.64 UR6, c[0x0][0x338] ;  /* 0x0000ce0000067ab9 */ /* 0x000fe20000000a00 */
[----:B------:R-:W-:Y:S01]  /*b510*/  IMAD R27, R27, UR4, RZ ;  /* 0x000000041b1b7c24 */ /* 0x000fe2000f8e02ff */
[----:B------:R-:W-:Y:S01]  /*b520*/  LOP3.LUT P4, RZ, R23, 0x1, RZ, 0xc0, !PT ;  /* 0x0000000117ff7812 */ /* 0x000fe2000788c0ff */
[C---:B0-----:R-:W-:Y:S01]  /*b530*/  IMAD.WIDE.U32 R4, R28.reuse, UR4, RZ ;  /* 0x000000041c047c25 */ /* 0x041fe2000f8e00ff */
[----:B------:R-:W-:Y:S02]  /*b540*/  R2UR UR4, R19 ;  /* 0x00000000130472ca */ /* 0x000fe400000e0000 */
[C---:B------:R-:W-:Y:S01]  /*b550*/  LOP3.LUT P3, RZ, R23.reuse, 0x10, RZ, 0xc0, !PT ;  /* 0x0000001017ff7812 */ /* 0x040fe2000786c0ff */
[----:B------:R-:W-:Y:S01]  /*b560*/  IMAD R27, R28, UR5, R27 ;  /* 0x000000051c1b7c24 */ /* 0x000fe2000f8e021b */
[C---:B------:R-:W-:Y:S01]  /*b570*/  LOP3.LUT P2, RZ, R23.reuse, 0x8, RZ, 0xc0, !PT ;  /* 0x0000000817ff7812 */ /* 0x040fe2000784c0ff */
[----:B------:R-:W-:Y:S01]  /*b580*/  IMAD R22, R22, UR6, RZ ;  /* 0x0000000616167c24 */ /* 0x000fe2000f8e02ff */
[----:B------:R-:W-:-:S02]  /*b590*/  LOP3.LUT P1, RZ, R23, 0x4, RZ, 0xc0, !PT ;  /* 0x0000000417ff7812 */ /* 0x000fc4000782c0ff */
        /* <DEDUP_REMOVED lines=16> */
[----:B------:R-:W-:-:S03]  /*b6a0*/  IMAD R17, R21, 0xc000, R0 ;  /* 0x0000c00015117824 */ /* 0x000fc600078e0200 */
[----:B------:R-:W4:Y:S04]  /*b6b0*/  SHFL.IDX PT, R5, R18, RZ, 0x181f ;  /* 0x00181fff12057589 */ /* 0x000f2800000e0000 */
[----:B------:R-:W-:Y:S04]  /*b6c0*/  SHFL.IDX PT, R6, R18, 0x1, 0x181f ;  /* 0x00381f0012067f89 */ /* 0x000fe800000e0000 */
[----:B------:R-:W-:Y:S04]  /*b6d0*/  SHFL.IDX PT, R7, R18, 0x3, 0x181f ;  /* 0x00781f0012077f89 */ /* 0x000fe800000e0000 */
[----:B------:R-:W-:Y:S01]  /*b6e0*/  SHFL.IDX PT, R22, R18, 0x4, 0x181f ;  /* 0x00981f0012167f89 */ /* 0x000fe200000e0000 */
[----:B0-----:R-:W-:-:S05]  /*b6f0*/  IADD3 R14, P0, R14, R24, RZ ;  /* 0x000000180e0e7210 */ /* 0x001fca0007f1e0ff */
[----:B----4-:R-:W-:Y:S02]  /*b700*/  IMAD.X R15, RZ, RZ, R5, P0 ;  /* 0x000000ffff0f7224 */ /* 0x010fe400000e0605 */
[----:B------:R-:W0:Y:S04]  /*b710*/  SHFL.IDX PT, R5, R3, 0x1, 0x181f ;  /* 0x00381f0003057f89 */ /* 0x000e2800000e0000 */
[----:B------:R-:W-:Y:S04]  /*b720*/  LDGSTS.E.BYPASS.LTC128B.128 [R17], desc[UR36][R14.64], !P4 ;  /* 0x000000000e117fae */ /* 0x000fe8000e101d64 */
[----:B------:R-:W-:Y:S04]  /*b730*/  LDGSTS.E.BYPASS.LTC128B.128 [R17+0x3000], desc[UR36][R14.64+0x80], !P3 ;  /* 0x030000800e117fae */ /* 0x000fe8000d901d64 */
[----:B------:R-:W-:Y:S04]  /*b740*/  LDGSTS.E.BYPASS.LTC128B.128 [R17+0x6000], desc[UR36][R14.64+0x100], !P2 ;  /* 0x060001000e117fae */ /* 0x000fe8000d101d64 */
[----:B------:R-:W-:Y:S01]  /*b750*/  LDGSTS.E.BYPASS.LTC128B.128 [R17+0x9000], desc[UR36][R14.64+0x180], !P1 ;  /* 0x090001800e117fae */ /* 0x000fe2000c901d64 */
[----:B0-----:R-:W-:-:S03]  /*b760*/  IADD3 R10, P0, R5, R24, RZ ;  /* 0x00000018050a7210 */ /* 0x001fc60007f1e0ff */
[----:B------:R-:W0:Y:S02]  /*b770*/  SHFL.IDX PT, R5, R3, 0x2, 0x181f ;  /* 0x00581f0003057f89 */ /* 0x000e2400000e0000 */
[----:B------:R-:W-:Y:S02]  /*b780*/  IMAD.X R11, RZ, RZ, R6, P0 ;  /* 0x000000ffff0b7224 */ /* 0x000fe400000e0606 */
[----:B------:R-:W4:Y:S04]  /*b790*/  SHFL.IDX PT, R6, R18, 0x2, 0x181f ;  /* 0x00581f0012067f89 */ /* 0x000f2800000e0000 */
[----:B------:R-:W-:Y:S04]  /*b7a0*/  LDGSTS.E.BYPASS.LTC128B.128 [R17+0x800], desc[UR36][R10.64], !P4 ;  /* 0x008000000a117fae */ /* 0x000fe8000e101d64 */
[----:B------:R-:W-:Y:S04]  /*b7b0*/  LDGSTS.E.BYPASS.LTC128B.128 [R17+0x3800], desc[UR36][R10.64+0x80], !P3 ;  /* 0x038000800a117fae */ /* 0x000fe8000d901d64 */
[----:B------:R-:W-:Y:S04]  /*b7c0*/  LDGSTS.E.BYPASS.LTC128B.128 [R17+0x6800], desc[UR36][R10.64+0x100], !P2 ;  /* 0x068001000a117fae */ /* 0x000fe8000d101d64 */
[----:B------:R-:W-:Y:S01]  /*b7d0*/  LDGSTS.E.BYPASS.LTC128B.128 [R17+0x9800], desc[UR36][R10.64+0x180], !P1 ;  /* 0x098001800a117fae */ /* 0x000fe2000c901d64 */
[----:B0-----:R-:W-:-:S03]  /*b7e0*/  IADD3 R8, P0, R5, R24, RZ ;  /* 0x0000001805087210 */ /* 0x001fc60007f1e0ff */
[----:B------:R-:W-:Y:S04]  /*b7f0*/  SHFL.IDX PT, R18, R18, 0x5, 0x181f ;  /* 0x00b81f0012127f89 */ /* 0x000fe800000e0000 */
[----:B------:R-:W0:Y:S01]  /*b800*/  SHFL.IDX PT, R5, R3, 0x3, 0x181f ;  /* 0x00781f0003057f89 */ /* 0x000e2200000e0000 */
[----:B----4-:R-:W-:-:S05]  /*b810*/  IADD3.X R9, RZ, R6, RZ, P0, !PT ;  /* 0x00000006ff097210 */ /* 0x010fca00007fe4ff */
[----:B------:R-:W-:Y:S04]  /*b820*/  LDGSTS.E.BYPASS.LTC128B.128 [R17+0x1000], desc[UR36][R8.64], !P4 ;  /* 0x0100000008117fae */ /* 0x000fe8000e101d64 */
[----:B------:R-:W-:Y:S04]  /*b830*/  LDGSTS.E.BYPASS.LTC128B.128 [R17+0x4000], desc[UR36][R8.64+0x80], !P3 ;  /* 0x0400008008117fae */ /* 0x000fe8000d901d64 */
[----:B------:R-:W-:Y:S04]  /*b840*/  LDGSTS.E.BYPASS.LTC128B.128 [R17+0x7000], desc[UR36][R8.64+0x100], !P2 ;  /* 0x0700010008117fae */ /* 0x000fe8000d101d64 */
[----:B------:R4:W-:Y:S01]  /*b850*/  LDGSTS.E.BYPASS.LTC128B.128 [R17+0xa000], desc[UR36][R8.64+0x180], !P1 ;  /* 0x0a00018008117fae */ /* 0x0009e2000c901d64 */
[----:B0-----:R-:W-:-:S03]  /*b860*/  IADD3 R6, P0, R5, R24, RZ ;  /* 0x0000001805067210 */ /* 0x001fc60007f1e0ff */
[----:B------:R-:W0:Y:S02]  /*b870*/  SHFL.IDX PT, R5, R3, 0x4, 0x181f ;  /* 0x00981f0003057f89 */ /* 0x000e2400000e0000 */
[----:B------:R-:W-:Y:S02]  /*b880*/  IMAD.X R7, RZ, RZ, R7, P0 ;  /* 0x000000ffff077224 */ /* 0x000fe400000e0607 */
[----:B------:R-:W1:Y:S01]  /*b890*/  SHFL.IDX PT, R3, R3, 0x5, 0x181f ;  /* 0x00b81f0003037f89 */ /* 0x000e6200000e0000 */
[----:B----4-:R-:W-:-:S03]  /*b8a0*/  MOV R8, RZ ;  /* 0x000000ff00087202 */ /* 0x010fc60000000f00 */
[----:B------:R4:W-:Y:S04]  /*b8b0*/  LDGSTS.E.BYPASS.LTC128B.128 [R17+0x1800], desc[UR36][R6.64], !P4 ;  /* 0x0180000006117fae */ /* 0x0009e8000e101d64 */
[----:B------:R4:W-:Y:S04]  /*b8c0*/  LDGSTS.E.BYPASS.LTC128B.128 [R17+0x4800], desc[UR36][R6.64+0x80], !P3 ;  /* 0x0480008006117fae */ /* 0x0009e8000d901d64 */
[----:B------:R4:W-:Y:S04]  /*b8d0*/  LDGSTS.E.BYPASS.LTC128B.128 [R17+0x7800], desc[UR36][R6.64+0x100], !P2 ;  /* 0x0780010006117fae */ /* 0x0009e8000d101d64 */
[----:B------:R4:W-:Y:S01]  /*b8e0*/  LDGSTS.E.BYPASS.LTC128B.128 [R17+0xa800], desc[UR36][R6.64+0x180], !P1 ;  /* 0x0a80018006117fae */ /* 0x0009e2000c901d64 */
[----:B0-----:R-:W-:-:S05]  /*b8f0*/  IADD3 R4, P0, R5, R24, RZ ;  /* 0x0000001805047210 */ /* 0x001fca0007f1e0ff */
[----:B------:R-:W-:-:S05]  /*b900*/  IMAD.X R5, RZ, RZ, R22, P0 ;  /* 0x000000ffff057224 */ /* 0x000fca00000e0616 */
[----:B------:R4:W-:Y:S04]  /*b910*/  LDGSTS.E.BYPASS.LTC128B.128 [R17+0x2000], desc[UR36][R4.64], !P4 ;  /* 0x0200000004117fae */ /* 0x0009e8000e101d64 */
[----:B------:R4:W-:Y:S04]  /*b920*/  LDGSTS.E.BYPASS.LTC128B.128 [R17+0x5000], desc[UR36][R4.64+0x80], !P3 ;  /* 0x0500008004117fae */ /* 0x0009e8000d901d64 */
[----:B------:R4:W-:Y:S04]  /*b930*/  LDGSTS.E.BYPASS.LTC128B.128 [R17+0x8000], desc[UR36][R4.64+0x100], !P2 ;  /* 0x0800010004117fae */ /* 0x0009e8000d101d64 */
[----:B-1----:R4:W-:Y:S02]  /*b940*/  LDGSTS.E.BYPASS.LTC128B.128 [R17+0xb000], desc[UR36][R4.64+0x180], !P1 ;  /* 0x0b00018004117fae */ /* 0x0029e4000c901d64 */
.L_x_9194:
[----:B----4-:R-:W-:-:S05]  /*b950*/  IADD3 R4, P0, R3, R24, RZ ;  /* 0x0000001803047210 */ /* 0x010fca0007f1e0ff */
[----:B------:R-:W-:Y:S01]  /*b960*/  IMAD.X R5, RZ, RZ, R18, P0 ;  /* 0x000000ffff057224 */ /* 0x000fe200000e0612 */
[----:B------:R-:W-:-:S04]  /*b970*/  PLOP3.LUT P0, PT, PT, PT, PT, 0x80, 0x0 ;  /* 0x000000000000781c */ /* 0x000fc80003f0f070 */
        /* <DEDUP_REMOVED lines=8> */
.L_x_9100:
        /* <DEDUP_REMOVED lines=10> */
.L_x_9101:
[----:B------:R-:W-:Y:S01]  /*baa0*/  VIADD R21, R21, 0x1 ;  /* 0x0000000115157836 */ /* 0x000fe20000000000 */
[----:B------:R-:W-:Y:S01]  /*bab0*/  IADD3 R35, R35, -0x1, RZ ;  /* 0xffffffff23237810 */ /* 0x000fe20007ffe0ff */
[----:B------:R1:W-:Y:S01]  /*bac0*/  SYNCS.ARRIVE.TRANS64.A1T0 RZ, [R32+URZ+0x22850], RZ ;  /* 0x022850ff20ff79a7 */ /* 0x0003e2000810003f */
[----:B------:R-:W-:Y:S02]  /*bad0*/  VIADD R36, R36, 0xffffffa0 ;  /* 0xffffffa024247836 */ /* 0x000fe40000000000 */
[----:B------:R-:W-:-:S04]  /*bae0*/  ISETP.NE.AND P0, PT, R21, 0x2, PT ;  /* 0x000000021500780c */ /* 0x000fc80003f05270 */
[----:B------:R-:W-:Y:S02]  /*baf0*/  SEL R21, R21, RZ, P0 ;  /* 0x000000ff15157207 */ /* 0x000fe40000000000 */
[----:B------:R-:W-:Y:S02]  /*bb00*/  SEL R3, RZ, 0x1, P0 ;  /* 0x00000001ff037807 */ /* 0x000fe40000000000 */
[----:B------:R-:W-:Y:S02]  /*bb10*/  ISETP.GT.AND P0, PT, R35, UR45, PT ;  /* 0x0000002d23007c0c */ /* 0x000fe4000bf04270 */
[----:B------:R-:W-:-:S11]  /*bb20*/  LOP3.LUT R20, R20, R3, RZ, 0x3c, !PT ;  /* 0x0000000314147212 */ /* 0x000fd600078e3cff */
[----:B-1----:R-:W-:Y:S05]  /*bb30*/  @P0 BRA `(.L_x_9102) ;  /* 0xfffffff000a80947 */ /* 0x002fea000383ffff */
.L_x_9087:
[----:B------:R-:W-:Y:S05]  /*bb40*/  BSYNC B0 ;  /* 0x0000000000007941 */ /* 0x000fea0003800000 */
.L_x_9070:
[----:B------:R-:W0:Y:S01]  /*bb50*/  S2R R3, SR_CgaCtaId ;  /* 0x0000000000037919 */ /* 0x000e220000008800 */
[----:B------:R-:W-:Y:S01]  /*bb60*/  MOV R0, 0x400 ;  /* 0x0000040000007802 */ /* 0x000fe20000000f00 */
[----:B------:R-:W-:Y:S01]  /*bb70*/  BSSY B0, `(.L_x_9103) ;  /* 0x0000005000007945 */ /* 0x000fe20003800000 */
[----:B------:R-:W-:Y:S02]  /*bb80*/  SHF.L.U32 R8, R8, 0x1f, RZ ;  /* 0x0000001f08087819 */ /* 0x000fe400000006ff */
[----:B0-----:R-:W-:-:S04]  /*bb90*/  LEA R4, R3, R0, 0x18 ;  /* 0x0000000003047211 */ /* 0x001fc800078ec0ff */
[----:B------:R-:W0:Y:S02]  /*bba0*/  SYNCS.PHASECHK.TRANS64.TRYWAIT P0, [R4+URZ+0x22820], R8 ;  /* 0x02282008040075a7 */ /* 0x000e24000800017f */
[----:B0-----:R-:W-:Y:S05]  /*bbb0*/  @!P0 BRA `(.L_x_9104) ;  /* 0x0000002c00988947 */ /* 0x001fea0003800000 */
.L_x_9195:
[----:B------:R-:W-:Y:S05]  /*bbc0*/  BSYNC B0 ;  /* 0x0000000000007941 */ /* 0x000fea0003800000 */
.L_x_9103:
[----:B------:R-:W-:-:S03]  /*bbd0*/  UMOV UR4, 0xffffffff ;  /* 0xffffffff00047882 */ /* 0x000fc60000000000 */
[----:B------:R-:W-:Y:S05]  /*bbe0*/  BRA.DIV UR4, `(.L_x_9105) ;  /* 0x0000002e04a07947 */ /* 0x000fea000b800000 */
[----:B------:R1:W4:Y:S02]  /*bbf0*/  SHFL.IDX PT, R14, R2, RZ, 0x1f ;  /* 0x00001fff020e7589 */ /* 0x00032400000e0000 */
.L_x_9198:
[----:B----4-:R-:W-:-:S13]  /*bc00*/  ISETP.NE.AND P0, PT, R14, RZ, PT ;  /* 0x000000ff0e00720c */ /* 0x010fda0003f05270 */
[----:B------:R-:W-:Y:S05]  /*bc10*/  @P0 BRA `(.L_x_9038) ;  /* 0x0000000000880947 */ /* 0x000fea0003800000 */
[----:B------:R-:W-:-:S03]  /*bc20*/  UMOV UR4, 0xffffffff ;  /* 0xffffffff00047882 */ /* 0x000fc60000000000 */
[----:B------:R-:W-:Y:S05]  /*bc30*/  BRA.DIV UR4, `(.L_x_9106) ;  /* 0x0000002e04b47947 */ /* 0x000fea000b800000 */
[----:B------:R-:W-:-:S13]  /*bc40*/  ELECT P6, URZ, PT ;  /* 0x00000000003f782f */ /* 0x000fda00038c0000 */
.L_x_9201:
[----:B------:R-:W-:Y:S05]  /*bc50*/  @!P6 BRA `(.L_x_9038) ;  /* 0x000000000078e947 */ /* 0x000fea0003800000 */
[----:B------:R-:W-:-:S06]  /*bc60*/  ULOP3.LUT UR4, UR39, 0x2, URZ, 0xfc, !UPT ;  /* 0x0000000227047892 */ /* 0x000fcc000f8efc3f */
[----:B------:R-:W-:-:S05]  /*bc70*/  IMAD.U32 R0, RZ, RZ, UR4 ;  /* 0x00000004ff007e24 */ /* 0x000fca000f8e00ff */
[----:B------:R-:W-:-:S13]  /*bc80*/  ISETP.NE.AND P0, PT, R0, 0x3, PT ;  /* 0x000000030000780c */ /* 0x000fda0003f05270 */
[----:B------:R-:W-:Y:S05]  /*bc90*/  @!P0 BRA `(.L_x_9107) ;  /* 0x0000000000048947 */ /* 0x000fea0003800000 */
[----:B------:R-:W-:Y:S01]  /*bca0*/  BPT.TRAP 0x1 ;  /* 0x000000040000795c */ /* 0x000fe20000300000 */
.L_x_9107:
[C---:B------:R-:W-:Y:S01]  /*bcb0*/  LEA R5, R21.reuse, R4, 0x3 ;  /* 0x0000000415057211 */ /* 0x040fe200078e18ff */
[----:B------:R-:W-:Y:S01]  /*bcc0*/  VIADD R21, R21, 0x1 ;  /* 0x0000000115157836 */ /* 0x000fe20000000000 */
[----:B------:R-:W-:-:S04]  /*bcd0*/  SHF.L.U32 R0, R20, 0x1f, RZ ;  /* 0x0000001f14007819 */ /* 0x000fc800000006ff */
[----:B------:R-:W4:Y:S01]  /*bce0*/  SYNCS.PHASECHK.TRANS64.TRYWAIT P1, [R5+URZ+0x22840], R0 ;  /* 0x02284000050075a7 */ /* 0x000f22000802017f */
[----:B------:R-:W-:-:S04]  /*bcf0*/  ISETP.NE.AND P2, PT, R21, 0x2, PT ;  /* 0x000000021500780c */ /* 0x000fc80003f45270 */
[----:B------:R-:W-:Y:S01]  /*bd00*/  SEL R3, RZ, 0x1, P2 ;  /* 0x00000001ff037807 */ /* 0x000fe20001000000 */
[----:B----4-:R-:W-:Y:S08]  /*bd10*/  @!P1 BRA `(.L_x_9108) ;  /* 0x0000002c009c9947 */ /* 0x010ff00003800000 */
.L_x_9202:
[----:B------:R-:W-:Y:S02]  /*bd20*/  SEL R21, R21, RZ, P2 ;  /* 0x000000ff15157207 */ /* 0x000fe40001000000 */
[----:B-1----:R-:W-:Y:S01]  /*bd30*/  LOP3.LUT R2, R20, R3, RZ, 0x3c, !PT ;  /* 0x0000000314027212 */ /* 0x002fe200078e3cff */
[----:B------:R-:W-:Y:S06]  /*bd40*/  @!P0 BRA `(.L_x_9109) ;  /* 0x0000000000048947 */ /* 0x000fec0003800000 */
[----:B------:R-:W-:Y:S01]  /*bd50*/  BPT.TRAP 0x1 ;  /* 0x000000040000795c */ /* 0x000fe20000300000 */
.L_x_9109:
[----:B------:R-:W-:Y:S01]  /*bd60*/  IMAD R21, R21, 0x8, R4 ;  /* 0x0000000815157824 */ /* 0x000fe200078e0204 */
[----:B------:R-:W-:-:S04]  /*bd70*/  SHF.L.U32 R2, R2, 0x1f, RZ ;  /* 0x0000001f02027819 */ /* 0x000fc800000006ff */
[----:B------:R-:W1:Y:S02]  /*bd80*/  SYNCS.PHASECHK.TRANS64.TRYWAIT P1, [R21+URZ+0x22840], R2 ;  /* 0x02284002150075a7 */ /* 0x000e64000802017f */
[----:B-1----:R-:W-:Y:S05]  /*bd90*/  @!P1 BRA `(.L_x_9110) ;  /* 0x0000002c00909947 */ /* 0x002fea0003800000 */
.L_x_9203:
[----:B------:R-:W-:Y:S05]  /*bda0*/  @!P0 BRA `(.L_x_9111) ;  /* 0x0000000000048947 */ /* 0x000fea0003800000 */
[----:B------:R-:W-:Y:S01]  /*bdb0*/  BPT.TRAP 0x1 ;  /* 0x000000040000795c */ /* 0x000fe20000300000 */
.L_x_9111:
[----:B------:R-:W0:Y:S02]  /*bdc0*/  SYNCS.PHASECHK.TRANS64.TRYWAIT P1, [R5+URZ+0x22860], R0 ;  /* 0x02286000050075a7 */ /* 0x000e24000802017f */
[----:B0-----:R-:W-:Y:S05]  /*bdd0*/  @!P1 BRA `(.L_x_9112) ;  /* 0x0000002c00949947 */ /* 0x001fea0003800000 */
.L_x_9204:
[----:B------:R-:W-:Y:S05]  /*bde0*/  @!P0 BRA `(.L_x_9113) ;  /* 0x0000000000048947 */ /* 0x000fea0003800000 */
[----:B------:R-:W-:Y:S01]  /*bdf0*/  BPT.TRAP 0x1 ;  /* 0x000000040000795c */ /* 0x000fe20000300000 */
.L_x_9113:
[----:B------:R0:W0:Y:S02]  /*be00*/  SYNCS.PHASECHK.TRANS64.TRYWAIT P0, [R21+URZ+0x22860], R2 ;  /* 0x02286002150075a7 */ /* 0x000024000800017f */
[----:B0-----:R-:W-:Y:S05]  /*be10*/  @!P0 NANOSLEEP.SYNCS 0x989680 ;  /* 0x009896800000895d */ /* 0x001fea0003900000 */
[----:B------:R-:W0:Y:S02]  /*be20*/  @!P0 SYNCS.PHASECHK.TRANS64 P0, [R21+URZ+0x22860], R2 ;  /* 0x02286002150085a7 */ /* 0x000e24000800007f */
[----:B0-----:R-:W-:Y:S05]  /*be30*/  @!P0 BRA `(.L_x_9113) ;  /* 0xfffffffc00f08947 */ /* 0x001fea000383ffff */
.L_x_9038:
[----:B------:R-:W-:Y:S05]  /*be40*/  BSYNC B6 ;  /* 0x0000000000067941 */ /* 0x000fea0003800000 */
.L_x_9035:
[----:B------:R-:W-:Y:S05]  /*be50*/  EXIT ;  /* 0x000000000000794d */ /* 0x000fea0003800000 */
.L_x_9042:
[----:B0-----:R-:W-:-:S04]  /*be60*/  MOV R5, UR41 ;  /* 0x0000002900057c02 */ /* 0x001fc80008000f00 */
[----:B------:R0:W1:Y:S03]  /*be70*/  SYNCS.PHASECHK.TRANS64.TRYWAIT P0, [R5+URZ+0x22800], R8 ;  /* 0x02280008050075a7 */ /* 0x000066000800017f */
[----:B-1----:R-:W-:Y:S05]  /*be80*/  @!P0 NANOSLEEP.SYNCS 0x989680 ;  /* 0x009896800000895d */ /* 0x002fea0003900000 */
[----:B------:R-:W1:Y:S02]  /*be90*/  @!P0 SYNCS.PHASECHK.TRANS64 P0, [R5+URZ+0x22800], R8 ;  /* 0x02280008050085a7 */ /* 0x000e64000800007f */
[----:B-1----:R-:W-:Y:S05]  /*bea0*/  @!P0 BRA `(.L_x_9042) ;  /* 0xfffffffc00ec8947 */ /* 0x002fea000383ffff */
[----:B------:R-:W-:Y:S05]  /*beb0*/  BRA `(.L_x_9114) ;  /* 0xffffff5400607947 */ /* 0x000fea000383ffff */
.L_x_9046:
[----:B0-----:R-:W-:-:S04]  /*bec0*/  IMAD.U32 R5, RZ, RZ, UR41 ;  /* 0x00000029ff057e24 */ /* 0x001fc8000f8e00ff */
[----:B------:R0:W2:Y:S03]  /*bed0*/  SYNCS.PHASECHK.TRANS64.TRYWAIT P1, [R5+URZ+0x22830], R8 ;  /* 0x02283008050075a7 */ /* 0x0000a6000802017f */
[----:B--2---:R-:W-:Y:S05]  /*bee0*/  @!P1 NANOSLEEP.SYNCS 0x989680 ;  /* 0x009896800000995d */ /* 0x004fea0003900000 */
[----:B------:R-:W2:Y:S02]  /*bef0*/  @!P1 SYNCS.PHASECHK.TRANS64 P1, [R5+URZ+0x22830], R8 ;  /* 0x02283008050095a7 */ /* 0x000ea4000802007f */
[----:B--2---:R-:W-:Y:S05]  /*bf00*/  @!P1 BRA `(.L_x_9046) ;  /* 0xfffffffc00ec9947 */ /* 0x004fea000383ffff */
[----:B------:R-:W-:Y:S05]  /*bf10*/  BRA `(.L_x_9045) ;  /* 0xffffff54007c7947 */ /* 0x000fea000383ffff */
.L_x_9051:
[----:B--2---:R-:W-:-:S04]  /*bf20*/  IMAD.U32 R9, RZ, RZ, UR41 ;  /* 0x00000029ff097e24 */ /* 0x004fc8000f8e00ff */
[----:B------:R2:W4:Y:S03]  /*bf30*/  SYNCS.PHASECHK.TRANS64.TRYWAIT P1, [R9+URZ+0x22850], R8 ;  /* 0x02285008090075a7 */ /* 0x000526000802017f */
[----:B----4-:R-:W-:Y:S05]  /*bf40*/  @!P1 NANOSLEEP.SYNCS 0x989680 ;  /* 0x009896800000995d */ /* 0x010fea0003900000 */
[----:B------:R-:W4:Y:S02]  /*bf50*/  @!P1 SYNCS.PHASECHK.TRANS64 P1, [R9+URZ+0x22850], R8 ;  /* 0x02285008090095a7 */ /* 0x000f24000802007f */
[----:B----4-:R-:W-:Y:S05]  /*bf60*/  @!P1 BRA `(.L_x_9051) ;  /* 0xfffffffc00ec9947 */ /* 0x010fea000383ffff */
[----:B------:R-:W-:Y:S05]  /*bf70*/  BRA `(.L_x_9050) ;  /* 0xffffff7000887947 */ /* 0x000fea000383ffff */
.L_x_9057:
[----:B0-----:R-:W-:Y:S01]  /*bf80*/  MOV R0, UR28 ;  /* 0x0000001c00007c02 */ /* 0x001fe20008000f00 */
[----:B------:R-:W-:-:S04]  /*bf90*/  IMAD.U32 R7, RZ, RZ, UR29 ;  /* 0x0000001dff077e24 */ /* 0x000fc8000f8e00ff */
[----:B------:R0:W1:Y:S03]  /*bfa0*/  SYNCS.PHASECHK.TRANS64.TRYWAIT P2, [R0+URZ+0x22830], R7 ;  /* 0x02283007000075a7 */ /* 0x000066000804017f */
[----:B-1----:R-:W-:Y:S05]  /*bfb0*/  @!P2 NANOSLEEP.SYNCS 0x989680 ;  /* 0x009896800000a95d */ /* 0x002fea0003900000 */
[----:B------:R-:W1:Y:S02]  /*bfc0*/  @!P2 SYNCS.PHASECHK.TRANS64 P2, [R0+URZ+0x22830], R7 ;  /* 0x022830070000a5a7 */ /* 0x000e64000804007f */
[----:B-1----:R-:W-:Y:S05]  /*bfd0*/  @!P2 BRA `(.L_x_9057) ;  /* 0xfffffffc00e8a947 */ /* 0x002fea000383ffff */
[----:B------:R-:W-:Y:S05]  /*bfe0*/  BRA `(.L_x_9056) ;  /* 0xffffff7400b47947 */ /* 0x000fea000383ffff */
.L_x_9062:
[----:B0-----:R-:W-:Y:S01]  /*bff0*/  IMAD.U32 R8, RZ, RZ, UR28 ;  /* 0x0000001cff087e24 */ /* 0x001fe2000f8e00ff */
[----:B------:R-:W-:-:S04]  /*c000*/  MOV R9, UR29 ;  /* 0x0000001d00097c02 */ /* 0x000fc80008000f00 */
[----:B------:R0:W1:Y:S03]  /*c010*/  SYNCS.PHASECHK.TRANS64.TRYWAIT P2, [R8+URZ+0x22850], R9 ;  /* 0x02285009080075a7 */ /* 0x000066000804017f */
[----:B-1----:R-:W-:Y:S05]  /*c020*/  @!P2 NANOSLEEP.SYNCS 0x989680 ;  /* 0x009896800000a95d */ /* 0x002fea0003900000 */
[----:B------:R-:W1:Y:S02]  /*c030*/  @!P2 SYNCS.PHASECHK.TRANS64 P2, [R8+URZ+0x22850], R9 ;  /* 0x022850090800a5a7 */ /* 0x000e64000804007f */
[----:B-1----:R-:W-:Y:S05]  /*c040*/  @!P2 BRA `(.L_x_9062) ;  /* 0xfffffffc00e8a947 */ /* 0x002fea000383ffff */
[----:B------:R-:W-:Y:S05]  /*c050*/  BRA `(.L_x_9061) ;  /* 0xffffff9400507947 */ /* 0x000fea000383ffff */
.L_x_9075:
[----:B------:R-:W-:Y:S01]  /*c060*/  IMAD.MOV.U32 R13, RZ, RZ, R2 ;  /* 0x000000ffff0d7224 */ /* 0x000fe200078e0002 */
[----:B------:R-:W-:Y:S01]  /*c070*/  MOV R11, 0x1f ;  /* 0x0000001f000b7802 */ /* 0x000fe20000000f00 */
[----:B------:R-:W-:Y:S02]  /*c080*/  IMAD.MOV.U32 R12, RZ, RZ, RZ ;  /* 0x000000ffff0c7224 */ /* 0x000fe400078e00ff */
[----:B------:R-:W-:-:S07]  /*c090*/  IMAD.MOV.U32 R15, RZ, RZ, -0x1 ;  /* 0xffffffffff0f7424 */ /* 0x000fce00078e00ff */
[----:B-----5:R-:W-:Y:S05]  /*c0a0*/  WARPSYNC.COLLECTIVE R15, `(.L_x_9115) ;  /* 0x000000000f087348 */ /* 0x020fea0003c00000 */
[----:B------:R0:W1:Y:S02]  /*c0b0*/  SHFL.IDX P6, R14, R13, R12, R11 ;  /* 0x0000000c0d0e7389 */ /* 0x00006400000c000b */
[----:B01---5:R-:W-:Y:S01]  /*c0c0*/  ENDCOLLECTIVE ;  /* 0x000000000000791b */ /* 0x023fe20003800000 */
.L_x_9115:
[----:B------:R-:W-:Y:S05]  /*c0d0*/  BRA `(.L_x_9116) ;  /* 0xffffffd000f87947 */ /* 0x000fea000383ffff */
.L_x_9077:
[----:B0-----:R-:W-:-:S04]  /*c0e0*/  IMAD.U32 R3, RZ, RZ, UR43 ;  /* 0x0000002bff037e24 */ /* 0x001fc8000f8e00ff */
[----:B------:R0:W1:Y:S03]  /*c0f0*/  SYNCS.PHASECHK.TRANS64.TRYWAIT P0, [R3+URZ+0x22840], R0 ;  /* 0x02284000030075a7 */ /* 0x000066000800017f */
[----:B-1----:R-:W-:Y:S05]  /*c100*/  @!P0 NANOSLEEP.SYNCS 0x989680 ;  /* 0x009896800000895d */ /* 0x002fea0003900000 */
[----:B------:R-:W1:Y:S02]  /*c110*/  @!P0 SYNCS.PHASECHK.TRANS64 P0, [R3+URZ+0x22840], R0 ;  /* 0x02284000030085a7 */ /* 0x000e64000800007f */
[----:B-1----:R-:W-:Y:S05]  /*c120*/  @!P0 BRA `(.L_x_9077) ;  /* 0xfffffffc00ec8947 */ /* 0x002fea000383ffff */
[----:B------:R-:W-:Y:S05]  /*c130*/  BRA `(.L_x_9117) ;  /* 0xffffffd4003c7947 */ /* 0x000fea000383ffff */
.L_x_9078:
        /* <DEDUP_REMOVED lines=8> */
.L_x_9119:
[----:B------:R-:W-:Y:S05]  /*c1c0*/  BSYNC B0 ;  /* 0x0000000000007941 */ /* 0x000fea0003800000 */
.L_x_9118:
        /* <DEDUP_REMOVED lines=9> */
.L_x_9120:
        /* <DEDUP_REMOVED lines=8> */
.L_x_9121:
        /* <DEDUP_REMOVED lines=11> */
.L_x_9122:
[----:B------:R-:W-:Y:S02]  /*c390*/  IMAD.MOV.U32 R13, RZ, RZ, R0 ;  /* 0x000000ffff0d7224 */ /* 0x000fe400078e0000 */
[----:B------:R-:W-:Y:S01]  /*c3a0*/  IMAD.MOV.U32 R12, RZ, RZ, 0x2 ;  /* 0x00000002ff0c7424 */ /* 0x000fe200078e00ff */
[----:B------:R-:W-:-:S13]  /*c3b0*/  @P0 LEA R4, P1, R24, R14, 0x1 ;  /* 0x0000000e18040211 */ /* 0x000fda00078208ff */
[----:B------:R-:W-:Y:S05]  /*c3c0*/  WARPSYNC.COLLECTIVE R15, `(.L_x_9123) ;  /* 0x000000000f087348 */ /* 0x000fea0003c00000 */
[----:B------:R0:W1:Y:S02]  /*c3d0*/  SHFL.IDX P6, R14, R13, R12, R11 ;  /* 0x0000000c0d0e7389 */ /* 0x00006400000c000b */
[----:B01----:R-:W-:Y:S01]  /*c3e0*/  ENDCOLLECTIVE ;  /* 0x000000000000791b */ /* 0x003fe20003800000 */
.L_x_9123:
        /* <DEDUP_REMOVED lines=12> */
.L_x_9124:
[----:B------:R-:W-:Y:S01]  /*c4b0*/  MOV R13, R0 ;  /* 0x00000000000d7202 */ /* 0x000fe20000000f00 */
[----:B------:R-:W-:Y:S01]  /*c4c0*/  IMAD.MOV.U32 R12, RZ, RZ, 0x3 ;  /* 0x00000003ff0c7424 */ /* 0x000fe200078e00ff */
[----:B------:R-:W-:-:S13]  /*c4d0*/  @P0 LEA R4, P1, R24, R14, 0x1 ;  /* 0x0000000e18040211 */ /* 0x000fda00078208ff */
[----:B------:R-:W-:Y:S05]  /*c4e0*/  WARPSYNC.COLLECTIVE R15, `(.L_x_9125) ;  /* 0x000000000f087348 */ /* 0x000fea0003c00000 */
[----:B------:R0:W1:Y:S02]  /*c4f0*/  SHFL.IDX P6, R14, R13, R12, R11 ;  /* 0x0000000c0d0e7389 */ /* 0x00006400000c000b */
[----:B01----:R-:W-:Y:S01]  /*c500*/  ENDCOLLECTIVE ;  /* 0x000000000000791b */ /* 0x003fe20003800000 */
.L_x_9125:
[----:B------:R-:W-:-:S05]  /*c510*/  @P0 IMAD.X R5, RZ, RZ, R6, P1 ;  /* 0x000000ffff050224 */ /* 0x000fca00008e0606 */
        /* <DEDUP_REMOVED lines=11> */
.L_x_9126:
[----:B------:R-:W-:Y:S01]  /*c5d0*/  IMAD.MOV.U32 R13, RZ, RZ, R0 ;  /* 0x000000ffff0d7224 */ /* 0x000fe200078e0000 */
[----:B------:R-:W-:Y:S02]  /*c5e0*/  MOV R12, 0x4 ;  /* 0x00000004000c7802 */ /* 0x000fe40000000f00 */
[----:B------:R-:W-:-:S13]  /*c5f0*/  @P0 LEA R4, P1, R24, R14, 0x1 ;  /* 0x0000000e18040211 */ /* 0x000fda00078208ff */
[----:B------:R-:W-:Y:S05]  /*c600*/  WARPSYNC.COLLECTIVE R15, `(.L_x_9127) ;  /* 0x000000000f087348 */ /* 0x000fea0003c00000 */
[----:B------:R0:W1:Y:S02]  /*c610*/  SHFL.IDX P6, R14, R13, R12, R11 ;  /* 0x0000000c0d0e7389 */ /* 0x00006400000c000b */
[----:B01----:R-:W-:Y:S01]  /*c620*/  ENDCOLLECTIVE ;  /* 0x000000000000791b */ /* 0x003fe20003800000 */
.L_x_9127:
        /* <DEDUP_REMOVED lines=12> */
.L_x_9128:
[----:B------:R-:W-:Y:S02]  /*c6f0*/  IMAD.MOV.U32 R13, RZ, RZ, R0 ;  /* 0x000000ffff0d7224 */ /* 0x000fe400078e0000 */
[----:B------:R-:W-:Y:S01]  /*c700*/  IMAD.MOV.U32 R12, RZ, RZ, 0x5 ;  /* 0x00000005ff0c7424 */ /* 0x000fe200078e00ff */
[----:B------:R-:W-:-:S13]  /*c710*/  @P0 LEA R4, P1, R24, R14, 0x1 ;  /* 0x0000000e18040211 */ /* 0x000fda00078208ff */
[----:B------:R-:W-:Y:S05]  /*c720*/  WARPSYNC.COLLECTIVE R15, `(.L_x_9129) ;  /* 0x000000000f087348 */ /* 0x000fea0003c00000 */
[----:B------:R0:W1:Y:S02]  /*c730*/  SHFL.IDX P6, R14, R13, R12, R11 ;  /* 0x0000000c0d0e7389 */ /* 0x00006400000c000b */
[----:B01----:R-:W-:Y:S01]  /*c740*/  ENDCOLLECTIVE ;  /* 0x000000000000791b */ /* 0x003fe20003800000 */
.L_x_9129:
        /* <DEDUP_REMOVED lines=10> */
.L_x_9130:
[----:B------:R-:W-:Y:S05]  /*c7f0*/  BRA `(.L_x_9131) ;  /* 0xffffffd000b07947 */ /* 0x000fea000383ffff */
.L_x_9081:
[----:B------:R-:W-:Y:S01]  /*c800*/  IMAD.MOV.U32 R13, RZ, RZ, R0 ;  /* 0x000000ffff0d7224 */ /* 0x000fe200078e0000 */
[----:B------:R-:W-:Y:S01]  /*c810*/  MOV R12, RZ ;  /* 0x000000ff000c7202 */ /* 0x000fe20000000f00 */
[----:B------:R-:W-:Y:S02]  /*c820*/  IMAD.MOV.U32 R11, RZ, RZ, 0x181f ;  /* 0x0000181fff0b7424 */ /* 0x000fe400078e00ff */
[----:B------:R-:W-:Y:S02]  /*c830*/  IMAD.MOV.U32 R15, RZ, RZ, -0x1 ;  /* 0xffffffffff0f7424 */ /* 0x000fe400078e00ff */
[----:B------:R-:W-:-:S07]  /*c840*/  IMAD R32, R32, 0x80, R27 ;  /* 0x0000008020207824 */ /* 0x000fce00078e021b */
[----:B------:R-:W-:Y:S05]  /*c850*/  WARPSYNC.COLLECTIVE R15, `(.L_x_9132) ;  /* 0x000000000f087348 */ /* 0x000fea0003c00000 */
[----:B------:R0:W1:Y:S02]  /*c860*/  SHFL.IDX P6, R14, R13, R12, R11 ;  /* 0x0000000c0d0e7389 */ /* 0x00006400000c000b */
[----:B01----:R-:W-:Y:S01]  /*c870*/  ENDCOLLECTIVE ;  /* 0x000000000000791b */ /* 0x003fe20003800000 */
.L_x_9132:
[----:B------:R-:W-:Y:S02]  /*c880*/  VIADD R8, R32, 0x10 ;  /* 0x0000001020087836 */ /* 0x000fe40000000000 */
[----:B------:R-:W-:Y:S01]  /*c890*/  IMAD.MOV.U32 R13, RZ, RZ, R6 ;  /* 0x000000ffff0d7224 */ /* 0x000fe200078e0006 */
[----:B------:R-:W-:-:S07]  /*c8a0*/  MOV R4, R14 ;  /* 0x0000000e00047202 */ /* 0x000fce0000000f00 */
[----:B------:R-:W-:Y:S05]  /*c8b0*/  WARPSYNC.COLLECTIVE R15, `(.L_x_9133) ;  /* 0x000000000f087348 */ /* 0x000fea0003c00000 */
[----:B------:R0:W1:Y:S02]  /*c8c0*/  SHFL.IDX P6, R14, R13, R12, R11 ;  /* 0x0000000c0d0e7389 */ /* 0x00006400000c000b */
[----:B01----:R-:W-:Y:S01]  /*c8d0*/  ENDCOLLECTIVE ;  /* 0x000000000000791b */ /* 0x003fe20003800000 */
.L_x_9133:
[----:B------:R-:W-:Y:S02]  /*c8e0*/  ULDC UR4, c[0x0][0x288] ;  /* 0x0000a20000047ab9 */ /* 0x000fe40000000800 */
[----:B------:R-:W-:-:S05]  /*c8f0*/  IMAD R3, R3, UR4, RZ ;  /* 0x0000000403037c24 */ /* 0x000fca000f8e02ff */
[----:B------:R-:W-:Y:S02]  /*c900*/  ISETP.GE.AND P0, PT, R32, R3, PT ;  /* 0x000000032000720c */ /* 0x000fe40003f06270 */
[----:B------:R-:W-:Y:S01]  /*c910*/  MOV R13, R0 ;  /* 0x00000000000d7202 */ /* 0x000fe20000000f00 */
[----:B------:R-:W-:-:S10]  /*c920*/  IMAD.MOV.U32 R12, RZ, RZ, 0x1 ;  /* 0x00000001ff0c7424 */ /* 0x000fd400078e00ff */
[----:B------:R-:W-:Y:S02]  /*c930*/  @!P0 LEA R9, R16, UR43, 0x1 ;  /* 0x0000002b10098c11 */ /* 0x000fe4000f8e08ff */
[----:B------:R-:W-:-:S04]  /*c940*/  @!P0 LEA R14, P2, R24, R14, 0x1 ;  /* 0x0000000e180e8211 */ /* 0x000fc800078408ff */
[----:B------:R-:W-:Y:S01]  /*c950*/  @!P0 IADD3.X R5, RZ, R4, RZ, P2, !PT ;  /* 0x00000004ff058210 */ /* 0x000fe200017fe4ff */
[----:B------:R-:W-:-:S08]  /*c960*/  @!P0 IMAD.MOV.U32 R4, RZ, RZ, R14 ;  /* 0x000000ffff048224 */ /* 0x000fd000078e000e */
[----:B------:R-:W-:Y:S05]  /*c970*/  WARPSYNC.COLLECTIVE R15, `(.L_x_9134) ;  /* 0x000000000f087348 */ /* 0x000fea0003c00000 */
[----:B------:R0:W1:Y:S02]  /*c980*/  SHFL.IDX P6, R14, R13, R12, R11 ;  /* 0x0000000c0d0e7389 */ /* 0x00006400000c000b */
[----:B01----:R-:W-:Y:S01]  /*c990*/  ENDCOLLECTIVE ;  /* 0x000000000000791b */ /* 0x003fe20003800000 */
.L_x_9134:
[----:B------:R-:W-:Y:S01]  /*c9a0*/  @!PT LDS RZ, [RZ] ;  /* 0x00000000fffff984 */ /* 0x000fe20000000800 */
[----:B------:R-:W-:Y:S01]  /*c9b0*/  @!PT LDS RZ, [RZ] ;  /* 0x00000000fffff984 */ /* 0x000fe20000000800 */
[----:B------:R-:W-:Y:S01]  /*c9c0*/  @!PT LDS RZ, [RZ] ;  /* 0x00000000fffff984 */ /* 0x000fe20000000800 */
[----:B------:R0:W-:Y:S01]  /*c9d0*/  @!P0 LDGSTS.E.BYPASS.LTC128B.128 [R9+0x18400], desc[UR36][R4.64], !P1 ;  /* 0x1840000004098fae */ /* 0x0001e2000c901d64 */
[----:B------:R-:W-:Y:S01]  /*c9e0*/  ISETP.GE.AND P0, PT, R8, R3, PT ;  /* 0x000000030800720c */ /* 0x000fe20003f06270 */
[----:B------:R-:W-:Y:S01]  /*c9f0*/  VIADD R8, R32, 0x20 ;  /* 0x0000002020087836 */ /* 0x000fe20000000000 */
[----:B------:R-:W-:-:S11]  /*ca00*/  MOV R13, R6 ;  /* 0x00000006000d7202 */ /* 0x000fd60000000f00 */
[----:B------:R-:W-:Y:S01]  /*ca10*/  @!P0 LEA R21, R16, UR43, 0x1 ;  /* 0x0000002b10158c11 */ /* 0x000fe2000f8e08ff */
[----:B0-----:R-:W-:-:S07]  /*ca20*/  IMAD.MOV.U32 R7, RZ, RZ, R14 ;  /* 0x000000ffff077224 */ /* 0x001fce00078e000e */
[----:B------:R-:W-:Y:S05]  /*ca30*/  WARPSYNC.COLLECTIVE R15, `(.L_x_9135) ;  /* 0x000000000f087348 */ /* 0x000fea0003c00000 */
[----:B------:R0:W1:Y:S02]  /*ca40*/  SHFL.IDX P6, R14, R13, R12, R11 ;  /* 0x0000000c0d0e7389 */ /* 0x00006400000c000b */
[----:B01----:R-:W-:Y:S01]  /*ca50*/  ENDCOLLECTIVE ;  /* 0x000000000000791b */ /* 0x003fe20003800000 */
.L_x_9135:
[----:B------:R-:W-:Y:S01]  /*ca60*/  MOV R13, R0 ;  /* 0x00000000000d7202 */ /* 0x000fe20000000f00 */
[----:B------:R-:W-:Y:S01]  /*ca70*/  IMAD.MOV.U32 R12, RZ, RZ, 0x2 ;  /* 0x00000002ff0c7424 */ /* 0x000fe200078e00ff */
[----:B------:R-:W-:-:S13]  /*ca80*/  @!P0 LEA R4, P2, R24, R14, 0x1 ;  /* 0x0000000e18048211 */ /* 0x000fda00078408ff */
[----:B------:R-:W-:Y:S05]  /*ca90*/  WARPSYNC.COLLECTIVE R15, `(.L_x_9136) ;  /* 0x000000000f087348 */ /* 0x000fea0003c00000 */
[----:B------:R0:W1:Y:S02]  /*caa0*/  SHFL.IDX P6, R14, R13, R12, R11 ;  /* 0x0000000c0d0e7389 */ /* 0x00006400000c000b */
[----:B01----:R-:W-:Y:S01]  /*cab0*/  ENDCOLLECTIVE ;  /* 0x000000000000791b */ /* 0x003fe20003800000 */
.L_x_9136:
[----:B------:R-:W-:-:S05]  /*cac0*/  @!P0 IMAD.X R5, RZ, RZ, R7, P2 ;  /* 0x000000ffff058224 */ /* 0x000fca00010e0607 */
        /* <DEDUP_REMOVED lines=12> */
.L_x_9137:
[----:B------:R-:W-:Y:S01]  /*cb90*/  MOV R13, R0 ;  /* 0x00000000000d7202 */ /* 0x000fe20000000f00 */
[----:B------:R-:W-:Y:S01]  /*cba0*/  IMAD.MOV.U32 R12, RZ, RZ, 0x3 ;  /* 0x00000003ff0c7424 */ /* 0x000fe200078e00ff */
[----:B------:R-:W-:-:S13]  /*cbb0*/  @!P0 LEA R4, P2, R24, R14, 0x1 ;  /* 0x0000000e18048211 */ /* 0x000fda00078408ff */
[----:B------:R-:W-:Y:S05]  /*cbc0*/  WARPSYNC.COLLECTIVE R15, `(.L_x_9138) ;  /* 0x000000000f087348 */ /* 0x000fea0003c00000 */
[----:B------:R0:W1:Y:S02]  /*cbd0*/  SHFL.IDX P6, R14, R13, R12, R11 ;  /* 0x0000000c0d0e7389 */ /* 0x00006400000c000b */
[----:B01----:R-:W-:Y:S01]  /*cbe0*/  ENDCOLLECTIVE ;  /* 0x000000000000791b */ /* 0x003fe20003800000 */
.L_x_9138:
        /* <DEDUP_REMOVED lines=13> */
.L_x_9139:
[----:B------:R-:W-:Y:S01]  /*ccc0*/  MOV R13, R0 ;  /* 0x00000000000d7202 */ /* 0x000fe20000000f00 */
[----:B------:R-:W-:Y:S01]  /*ccd0*/  IMAD.MOV.U32 R12, RZ, RZ, 0x4 ;  /* 0x00000004ff0c7424 */ /* 0x000fe200078e00ff */
[----:B------:R-:W-:-:S13]  /*cce0*/  @!P0 LEA R4, P2, R24, R14, 0x1 ;  /* 0x0000000e18048211 */ /* 0x000fda00078408ff */
[----:B------:R-:W-:Y:S05]  /*ccf0*/  WARPSYNC.COLLECTIVE R15, `(.L_x_9140) ;  /* 0x000000000f087348 */ /* 0x000fea0003c00000 */
[----:B------:R0:W1:Y:S02]  /*cd00*/  SHFL.IDX P6, R14, R13, R12, R11 ;  /* 0x0000000c0d0e7389 */ /* 0x00006400000c000b */
[----:B01----:R-:W-:Y:S01]  /*cd10*/  ENDCOLLECTIVE ;  /* 0x000000000000791b */ /* 0x003fe20003800000 */
.L_x_9140:
        /* <DEDUP_REMOVED lines=13> */
.L_x_9141:
[----:B------:R-:W-:Y:S01]  /*cdf0*/  MOV R13, R0 ;  /* 0x00000000000d7202 */ /* 0x000fe20000000f00 */
[----:B------:R-:W-:Y:S01]  /*ce00*/  IMAD.MOV.U32 R12, RZ, RZ, 0x5 ;  /* 0x00000005ff0c7424 */ /* 0x000fe200078e00ff */
[----:B------:R-:W-:-:S13]  /*ce10*/  @!P0 LEA R4, P2, R24, R14, 0x1 ;  /* 0x0000000e18048211 */ /* 0x000fda00078408ff */
[----:B------:R-:W-:Y:S05]  /*ce20*/  WARPSYNC.COLLECTIVE R15, `(.L_x_9142) ;  /* 0x000000000f087348 */ /* 0x000fea0003c00000 */
[----:B------:R0:W1:Y:S02]  /*ce30*/  SHFL.IDX P6, R14, R13, R12, R11 ;  /* 0x0000000c0d0e7389 */ /* 0x00006400000c000b */
[----:B01----:R-:W-:Y:S01]  /*ce40*/  ENDCOLLECTIVE ;  /* 0x000000000000791b */ /* 0x003fe20003800000 */
.L_x_9142:
[----:B------:R-:W-:-:S05]  /*ce50*/  @!P0 IMAD.X R5, RZ, RZ, R7, P2 ;  /* 0x000000ffff058224 */ /* 0x000fca00010e0607 */
[----:B------:R-:W-:Y:S01]  /*ce60*/  @!PT LDS RZ, [RZ] ;  /* 0x00000000fffff984 */ /* 0x000fe20000000800 */
[----:B------:R-:W-:Y:S01]  /*ce70*/  @!PT LDS RZ, [RZ] ;  /* 0x00000000fffff984 */ /* 0x000fe20000000800 */
[----:B------:R-:W-:Y:S01]  /*ce80*/  @!PT LDS RZ, [RZ] ;  /* 0x00000000fffff984 */ /* 0x000fe20000000800 */
[----:B------:R0:W-:Y:S01]  /*ce90*/  @!P0 LDGSTS.E.BYPASS.LTC128B.128 [R9+0x1a400], desc[UR36][R4.64], !P1 ;  /* 0x1a40000004098fae */ /* 0x0001e2000c901d64 */
[----:B------:R-:W-:Y:S02]  /*cea0*/  ISETP.GE.AND P0, PT, R8, R3, PT ;  /* 0x000000030800720c */ /* 0x000fe40003f06270 */
[----:B------:R-:W-:-:S11]  /*ceb0*/  MOV R13, R6 ;  /* 0x00000006000d7202 */ /* 0x000fd60000000f00 */
[----:B------:R-:W-:Y:S01]  /*cec0*/  @!P0 LEA R21, R16, UR43, 0x1 ;  /* 0x0000002b10158c11 */ /* 0x000fe2000f8e08ff */
[----:B0-----:R-:W-:-:S07]  /*ced0*/  IMAD.MOV.U32 R7, RZ, RZ, R14 ;  /* 0x000000ffff077224 */ /* 0x001fce00078e000e */
[----:B------:R-:W-:Y:S05]  /*cee0*/  WARPSYNC.COLLECTIVE R15, `(.L_x_9143) ;  /* 0x000000000f087348 */ /* 0x000fea0003c00000 */
[----:B------:R0:W1:Y:S02]  /*cef0*/  SHFL.IDX P6, R14, R13, R12, R11 ;  /* 0x0000000c0d0e7389 */ /* 0x00006400000c000b */
[----:B01----:R-:W-:Y:S01]  /*cf00*/  ENDCOLLECTIVE ;  /* 0x000000000000791b */ /* 0x003fe20003800000 */
.L_x_9143:
[----:B------:R-:W-:Y:S01]  /*cf10*/  IMAD.MOV.U32 R13, RZ, RZ, R0 ;  /* 0x000000ffff0d7224 */ /* 0x000fe200078e0000 */
[----:B------:R-:W-:Y:S02]  /*cf20*/  MOV R12, 0x6 ;  /* 0x00000006000c7802 */ /* 0x000fe40000000f00 */
[----:B------:R-:W-:-:S13]  /*cf30*/  @!P0 LEA R4, P2, R24, R14, 0x1 ;  /* 0x0000000e18048211 */ /* 0x000fda00078408ff */
[----:B------:R-:W-:Y:S05]  /*cf40*/  WARPSYNC.COLLECTIVE R15, `(.L_x_9144) ;  /* 0x000000000f087348 */ /* 0x000fea0003c00000 */
[----:B------:R0:W1:Y:S02]  /*cf50*/  SHFL.IDX P6, R14, R13, R12, R11 ;  /* 0x0000000c0d0e7389 */ /* 0x00006400000c000b */
[----:B01----:R-:W-:Y:S01]  /*cf60*/  ENDCOLLECTIVE ;  /* 0x000000000000791b */ /* 0x003fe20003800000 */
.L_x_9144:
[----:B------:R-:W-:-:S05]  /*cf70*/  @!P0 IMAD.X R5, RZ, RZ, R7, P2 ;  /* 0x000000ffff058224 */ /* 0x000fca00010e0607 */
[----:B------:R-:W-:Y:S01]  /*cf80*/  @!PT LDS RZ, [RZ] ;  /* 0x00000000fffff984 */ /* 0x000fe20000000800 */
[----:B------:R-:W-:Y:S01]  /*cf90*/  @!PT LDS RZ, [RZ] ;  /* 0x00000000fffff984 */ /* 0x000fe20000000800 */
[----:B------:R-:W-:Y:S01]  /*cfa0*/  @!PT LDS RZ, [RZ] ;  /* 0x00000000fffff984 */ /* 0x000fe20000000800 */
[----:B------:R0:W-:Y:S01]  /*cfb0*/  @!P0 LDGSTS.E.BYPASS.LTC128B.128 [R21+0x1ac00], desc[UR36][R4.64], !P1 ;  /* 0x1ac0000004158fae */ /* 0x0001e2000c901d64 */
[----:B------:R-:W-:Y:S01]  /*cfc0*/  IMAD.MOV.U32 R13, RZ, RZ, R6 ;  /* 0x000000ffff0d7224 */ /* 0x000fe200078e0006 */
[----:B0-----:R-:W-:Y:S01]  /*cfd0*/  IADD3 R4, R32, 0x60, RZ ;  /* 0x0000006020047810 */ /* 0x001fe20007ffe0ff */
[----:B------:R-:W-:-:S03]  /*cfe0*/  IMAD.MOV.U32 R7, RZ, RZ, R14 ;  /* 0x000000ffff077224 */ /* 0x000fc600078e000e */
[----:B------:R-:W-:-:S13]  /*cff0*/  ISETP.GE.AND P0, PT, R4, R3, PT ;  /* 0x000000030400720c */ /* 0x000fda0003f06270 */
[----:B------:R-:W-:Y:S05]  /*d000*/  WARPSYNC.COLLECTIVE R15, `(.L_x_9145) ;  /* 0x000000000f087348 */ /* 0x000fea0003c00000 */
[----:B------:R0:W1:Y:S02]  /*d010*/  SHFL.IDX P6, R14, R13, R12, R11 ;  /* 0x0000000c0d0e7389 */ /* 0x00006400000c000b */
[----:B01----:R-:W-:Y:S01]  /*d020*/  ENDCOLLECTIVE ;  /* 0x000000000000791b */ /* 0x003fe20003800000 */
.L_x_9145:
[----:B------:R-:W-:Y:S01]  /*d030*/  @!P0 LEA R9, R16, UR43, 0x1 ;  /* 0x0000002b10098c11 */ /* 0x000fe2000f8e08ff */
[----:B------:R-:W-:Y:S01]  /*d040*/  IMAD.MOV.U32 R13, RZ, RZ, R0 ;  /* 0x000000ffff0d7224 */ /* 0x000fe200078e0000 */
[----:B------:R-:W-:Y:S02]  /*d050*/  MOV R12, 0x7 ;  /* 0x00000007000c7802 */ /* 0x000fe40000000f00 */
[----:B------:R-:W-:-:S13]  /*d060*/  @!P0 LEA R4, P2, R24, R14, 0x1 ;  /* 0x0000000e18048211 */ /* 0x000fda00078408ff */
[----:B------:R-:W-:Y:S05]  /*d070*/  WARPSYNC.COLLECTIVE R15, `(.L_x_9146) ;  /* 0x000000000f087348 */ /* 0x000fea0003c00000 */
[----:B------:R0:W1:Y:S02]  /*d080*/  SHFL.IDX P6, R14, R13, R12, R11 ;  /* 0x0000000c0d0e7389 */ /* 0x00006400000c000b */
[----:B01----:R-:W-:Y:S01]  /*d090*/  ENDCOLLECTIVE ;  /* 0x000000000000791b */ /* 0x003fe20003800000 */
.L_x_9146:
[----:B------:R-:W-:-:S05]  /*d0a0*/  @!P0 IMAD.X R5, RZ, RZ, R7, P2 ;  /* 0x000000ffff058224 */ /* 0x000fca00010e0607 */
[----:B------:R-:W-:Y:S01]  /*d0b0*/  @!PT LDS RZ, [RZ] ;  /* 0x00000000fffff984 */ /* 0x000fe20000000800 */
[----:B------:R-:W-:Y:S01]  /*d0c0*/  @!PT LDS RZ, [RZ] ;  /* 0x00000000fffff984 */ /* 0x000fe20000000800 */
[----:B------:R-:W-:Y:S01]  /*d0d0*/  @!PT LDS RZ, [RZ] ;  /* 0x00000000fffff984 */ /* 0x000fe20000000800 */
[----:B------:R0:W-:Y:S01]  /*d0e0*/  @!P0 LDGSTS.E.BYPASS.LTC128B.128 [R9+0x1b400], desc[UR36][R4.64], !P1 ;  /* 0x1b40000004098fae */ /* 0x0001e2000c901d64 */
[----:B------:R-:W-:Y:S02]  /*d0f0*/  IMAD.MOV.U32 R13, RZ, RZ, R6 ;  /* 0x000000ffff0d7224 */ /* 0x000fe400078e0006 */
[----:B------:R-:W-:-:S07]  /*d100*/  IMAD.MOV.U32 R7, RZ, RZ, R14 ;  /* 0x000000ffff077224 */ /* 0x000fce00078e000e */
[----:B0-----:R-:W-:Y:S05]  /*d110*/  WARPSYNC.COLLECTIVE R15, `(.L_x_9147) ;  /* 0x000000000f087348 */ /* 0x001fea0003c00000 */
[----:B------:R1:W2:Y:S02]  /*d120*/  SHFL.IDX P6, R14, R13, R12, R11 ;  /* 0x0000000c0d0e7389 */ /* 0x0002a400000c000b */
[----:B012---:R-:W-:Y:S01]  /*d130*/  ENDCOLLECTIVE ;  /* 0x000000000000791b */ /* 0x007fe20003800000 */
.L_x_9147:
[----:B------:R-:W-:Y:S05]  /*d140*/  BRA `(.L_x_9148) ;  /* 0xffffffd0009c7947 */ /* 0x000fea000383ffff */
.L_x_9082:
[----:B0-----:R-:W-:-:S04]  /*d150*/  MOV R3, UR43 ;  /* 0x0000002b00037c02 */ /* 0x001fc80008000f00 */
[----:B------:R0:W1:Y:S03]  /*d160*/  SYNCS.PHASECHK.TRANS64.TRYWAIT P0, [R3+URZ+0x22820], R0 ;  /* 0x02282000030075a7 */ /* 0x000066000800017f */
[----:B-1----:R-:W-:Y:S05]  /*d170*/  @!P0 NANOSLEEP.SYNCS 0x989680 ;  /* 0x009896800000895d */ /* 0x002fea0003900000 */
[----:B------:R-:W1:Y:S02]  /*d180*/  @!P0 SYNCS.PHASECHK.TRANS64 P0, [R3+URZ+0x22820], R0 ;  /* 0x02282000030085a7 */ /* 0x000e64000800007f */
[----:B-1----:R-:W-:Y:S05]  /*d190*/  @!P0 BRA `(.L_x_9082) ;  /* 0xfffffffc00ec8947 */ /* 0x002fea000383ffff */
[----:B------:R-:W-:Y:S05]  /*d1a0*/  BRA `(.L_x_9149) ;  /* 0xffffffd000cc7947 */ /* 0x000fea000383ffff */
.L_x_9084:
[----:B0-----:R-:W-:-:S04]  /*d1b0*/  IMAD.U32 R3, RZ, RZ, UR43 ;  /* 0x0000002bff037e24 */ /* 0x001fc8000f8e00ff */
[----:B------:R0:W1:Y:S03]  /*d1c0*/  SYNCS.PHASECHK.TRANS64.TRYWAIT P0, [R3+URZ+0x22860], R0 ;  /* 0x02286000030075a7 */ /* 0x000066000800017f */
[----:B-1----:R-:W-:Y:S05]  /*d1d0*/  @!P0 NANOSLEEP.SYNCS 0x989680 ;  /* 0x009896800000895d */ /* 0x002fea0003900000 */
[----:B------:R-:W1:Y:S02]  /*d1e0*/  @!P0 SYNCS.PHASECHK.TRANS64 P0, [R3+URZ+0x22860], R0 ;  /* 0x02286000030085a7 */ /* 0x000e64000800007f */
[----:B-1----:R-:W-:Y:S05]  /*d1f0*/  @!P0 BRA `(.L_x_9084) ;  /* 0xfffffffc00ec8947 */ /* 0x002fea000383ffff */
[----:B------:R-:W-:Y:S05]  /*d200*/  BRA `(.L_x_9150) ;  /* 0xffffffd000c87947 */ /* 0x000fea000383ffff */
.L_x_9085:
        /* <DEDUP_REMOVED lines=8> */
.L_x_9152:
[----:B------:R-:W-:Y:S05]  /*d290*/  BSYNC B0 ;  /* 0x0000000000007941 */ /* 0x000fea0003800000 */
.L_x_9151:
[----:B------:R-:W-:Y:S01]  /*d2a0*/  IMAD.MOV.U32 R13, RZ, RZ, R17 ;  /* 0x000000ffff0d7224 */ /* 0x000fe200078e0011 */
[----:B------:R-:W-:Y:S01]  /*d2b0*/  MOV R11, 0x181f ;  /* 0x0000181f000b7802 */ /* 0x000fe20000000f00 */
[----:B------:R-:W-:Y:S01]  /*d2c0*/  IMAD.MOV.U32 R12, RZ, RZ, RZ ;  /* 0x000000ffff0c7224 */ /* 0x000fe200078e00ff */
[----:B------:R-:W-:Y:S01]  /*d2d0*/  MOV R0, R14 ;  /* 0x0000000e00007202 */ /* 0x000fe20000000f00 */
[----:B------:R-:W-:Y:S01]  /*d2e0*/  IMAD.MOV.U32 R15, RZ, RZ, -0x1 ;  /* 0xffffffffff0f7424 */ /* 0x000fe200078e00ff */
[----:B------:R-:W-:Y:S01]  /*d2f0*/  LEA R21, R16, UR43, 0x1 ;  /* 0x0000002b10157c11 */ /* 0x000fe2000f8e08ff */
[----:B------:R-:W-:Y:S01]  /*d300*/  IMAD.SHL.U32 R24, R24, 0x2, RZ ;  /* 0x0000000218187824 */ /* 0x000fe200078e00ff */
[----:B------:R-:W-:Y:S01]  /*d310*/  LOP3.LUT P2, RZ, R6, 0x2, RZ, 0xc0, !PT ;  /* 0x0000000206ff7812 */ /* 0x000fe2000784c0ff */
[----:B------:R-:W-:-:S12]  /*d320*/  IMAD.MOV.U32 R8, RZ, RZ, RZ ;  /* 0x000000ffff087224 */ /* 0x000fd800078e00ff */
[----:B------:R-:W-:Y:S05]  /*d330*/  WARPSYNC.COLLECTIVE R15, `(.L_x_9153) ;  /* 0x000000000f087348 */ /* 0x000fea0003c00000 */
[----:B------:R0:W1:Y:S02]  /*d340*/  SHFL.IDX P6, R14, R13, R12, R11 ;  /* 0x0000000c0d0e7389 */ /* 0x00006400000c000b */
[----:B01----:R-:W-:Y:S01]  /*d350*/  ENDCOLLECTIVE ;  /* 0x000000000000791b */ /* 0x003fe20003800000 */
.L_x_9153:
[----:B------:R-:W-:-:S04]  /*d360*/  LOP3.LUT P1, RZ, R6, 0x4, RZ, 0xc0, !PT ;  /* 0x0000000406ff7812 */ /* 0x000fc8000782c0ff */
[----:B------:R-:W-:Y:S01]  /*d370*/  ISETP.LT.OR P3, PT, R35, 0x1, !P1 ;  /* 0x000000012300780c */ /* 0x000fe20004f61670 */
[----:B------:R-:W-:Y:S02]  /*d380*/  IMAD.MOV.U32 R13, RZ, RZ, R3 ;  /* 0x000000ffff0d7224 */ /* 0x000fe400078e0003 */
[----:B------:R-:W-:Y:S01]  /*d390*/  IMAD.MOV.U32 R12, RZ, RZ, 0x1 ;  /* 0x00000001ff0c7424 */ /* 0x000fe200078e00ff */
[----:B------:R-:W-:-:S13]  /*d3a0*/  IADD3 R4, P0, R14, R24, RZ ;  /* 0x000000180e047210 */ /* 0x000fda0007f1e0ff */
[----:B------:R-:W-:Y:S05]  /*d3b0*/  WARPSYNC.COLLECTIVE R15, `(.L_x_9154) ;  /* 0x000000000f087348 */ /* 0x000fea0003c00000 */
[----:B------:R0:W1:Y:S02]  /*d3c0*/  SHFL.IDX P6, R14, R13, R12, R11 ;  /* 0x0000000c0d0e7389 */ /* 0x00006400000c000b */
[----:B01----:R-:W-:Y:S01]  /*d3d0*/  ENDCOLLECTIVE ;  /* 0x000000000000791b */ /* 0x003fe20003800000 */
.L_x_9154:
[----:B------:R-:W-:Y:S02]  /*d3e0*/  IADD3.X R5, RZ, R0, RZ, P0, !PT ;  /* 0x00000000ff057210 */ /* 0x000fe400007fe4ff */
[----:B------:R-:W-:Y:S01]  /*d3f0*/  ISETP.LT.OR P0, PT, R35, 0x1, P4 ;  /* 0x000000012300780c */ /* 0x000fe20002701670 */
        /* <DEDUP_REMOVED lines=10> */
.L_x_9155:
[----:B------:R-:W-:Y:S01]  /*d4a0*/  @!PT LDS RZ, [RZ] ;  /* 0x00000000fffff984 */ /* 0x000fe20000000800 */
[----:B------:R-:W-:Y:S01]  /*d4b0*/  @!PT LDS RZ, [RZ] ;  /* 0x00000000fffff984 */ /* 0x000fe20000000800 */
[----:B------:R-:W-:Y:S01]  /*d4c0*/  @!PT LDS RZ, [RZ] ;  /* 0x00000000fffff984 */ /* 0x000fe20000000800 */
[----:B------:R-:W-:Y:S01]  /*d4d0*/  LDGSTS.E.BYPASS.LTC128B.128 [R21+0x3400], desc[UR36][R4.64+0x80], !P0 ;  /* 0x0340008004157fae */ /* 0x000fe2000c101d64 */
[----:B------:R-:W-:-:S03]  /*d4e0*/  LOP3.LUT P0, RZ, R6, 0x8, RZ, 0xc0, !PT ;  /* 0x0000000806ff7812 */ /* 0x000fc6000780c0ff */
[----:B------:R-:W-:Y:S01]  /*d4f0*/  LDGSTS.E.BYPASS.LTC128B.128 [R21+0x6400], desc[UR36][R4.64+0x100], !P3 ;  /* 0x0640010004157fae */ /* 0x000fe2000d901d64 */
[----:B------:R-:W-:Y:S02]  /*d500*/  ISETP.LT.OR P3, PT, R35, 0x1, !P0 ;  /* 0x000000012300780c */ /* 0x000fe40004761670 */
[----:B------:R-:W-:Y:S01]  /*d510*/  MOV R13, R3 ;  /* 0x00000003000d7202 */ /* 0x000fe20000000f00 */
[----:B------:R-:W-:-:S10]  /*d520*/  IMAD.MOV.U32 R12, RZ, RZ, 0x2 ;  /* 0x00000002ff0c7424 */ /* 0x000fd400078e00ff */
[----:B------:R0:W-:Y:S02]  /*d530*/  LDGSTS.E.BYPASS.LTC128B.128 [R21+0x9400], desc[UR36][R4.64+0x180], !P3 ;  /* 0x0940018004157fae */ /* 0x0001e4000d901d64 */
[----:B0-----:R-:W-:-:S13]  /*d540*/  IADD3 R4, P3, R14, R24, RZ ;  /* 0x000000180e047210 */ /* 0x001fda0007f7e0ff */
[----:B------:R-:W-:Y:S05]  /*d550*/  WARPSYNC.COLLECTIVE R15, `(.L_x_9156) ;  /* 0x000000000f087348 */ /* 0x000fea0003c00000 */
[----:B------:R0:W1:Y:S02]  /*d560*/  SHFL.IDX P6, R14, R13, R12, R11 ;  /* 0x0000000c0d0e7389 */ /* 0x00006400000c000b */
[----:B01----:R-:W-:Y:S01]  /*d570*/  ENDCOLLECTIVE ;  /* 0x000000000000791b */ /* 0x003fe20003800000 */
.L_x_9156:
[----:B------:R-:W-:Y:S01]  /*d580*/  IMAD.X R5, RZ, RZ, R0, P3 ;  /* 0x000000ffff057224 */ /* 0x000fe200018e0600 */
[----:B------:R-:W-:Y:S02]  /*d590*/  ISETP.LT.OR P3, PT, R35, 0x11, P4 ;  /* 0x000000112300780c */ /* 0x000fe40002761670 */
        /* <DEDUP_REMOVED lines=10> */
.L_x_9157:
[----:B------:R-:W-:Y:S01]  /*d640*/  @!PT LDS RZ, [RZ] ;  /* 0x00000000fffff984 */ /* 0x000fe20000000800 */
[----:B------:R-:W-:Y:S01]  /*d650*/  @!PT LDS RZ, [RZ] ;  /* 0x00000000fffff984 */ /* 0x000fe20000000800 */
[----:B------:R-:W-:Y:S01]  /*d660*/  @!PT LDS RZ, [RZ] ;  /* 0x00000000fffff984 */ /* 0x000fe20000000800 */
[----:B------:R-:W-:Y:S01]  /*d670*/  LDGSTS.E.BYPASS.LTC128B.128 [R21+0x3c00], desc[UR36][R4.64+0x80], !P3 ;  /* 0x03c0008004157fae */ /* 0x000fe2000d901d64 */
[----:B------:R-:W-:Y:S01]  /*d680*/  ISETP.LT.OR P3, PT, R35, 0x11, !P1 ;  /* 0x000000112300780c */ /* 0x000fe20004f61670 */
[----:B------:R-:W-:Y:S01]  /*d690*/  IMAD.MOV.U32 R13, RZ, RZ, R3 ;  /* 0x000000ffff0d7224 */ /* 0x000fe200078e0003 */
[----:B------:R-:W-:-:S11]  /*d6a0*/  MOV R12, 0x3 ;  /* 0x00000003000c7802 */ /* 0x000fd60000000f00 */
[----:B------:R-:W-:Y:S01]  /*d6b0*/  LDGSTS.E.BYPASS.LTC128B.128 [R21+0x6c00], desc[UR36][R4.64+0x100], !P3 ;  /* 0x06c0010004157fae */ /* 0x000fe2000d901d64 */
[----:B------:R-:W-:-:S13]  /*d6c0*/  ISETP.LT.OR P3, PT, R35, 0x11, !P0 ;  /* 0x000000112300780c */ /* 0x000fda0004761670 */
[----:B------:R0:W-:Y:S02]  /*d6d0*/  LDGSTS.E.BYPASS.LTC128B.128 [R21+0x9c00], desc[UR36][R4.64+0x180], !P3 ;  /* 0x09c0018004157fae */ /* 0x0001e4000d901d64 */
[----:B0-----:R-:W-:-:S13]  /*d6e0*/  IADD3 R4, P3, R14, R24, RZ ;  /* 0x000000180e047210 */ /* 0x001fda0007f7e0ff */
[----:B------:R-:W-:Y:S05]  /*d6f0*/  WARPSYNC.COLLECTIVE R15, `(.L_x_9158) ;  /* 0x000000000f087348 */ /* 0x000fea0003c00000 */
[----:B------:R0:W1:Y:S02]  /*d700*/  SHFL.IDX P6, R14, R13, R12, R11 ;  /* 0x0000000c0d0e7389 */ /* 0x00006400000c000b */
[----:B01----:R-:W-:Y:S01]  /*d710*/  ENDCOLLECTIVE ;  /* 0x000000000000791b */ /* 0x003fe20003800000 */
.L_x_9158:
[----:B------:R-:W-:Y:S01]  /*d720*/  IMAD.X R5, RZ, RZ, R0, P3 ;  /* 0x000000ffff057224 */ /* 0x000fe200018e0600 */
[----:B------:R-:W-:Y:S01]  /*d730*/  ISETP.LT.OR P3, PT, R35, 0x21, P4 ;  /* 0x000000212300780c */ /* 0x000fe20002761670 */
        /* <DEDUP_REMOVED lines=10> */
.L_x_9159:
[----:B------:R-:W-:Y:S01]  /*d7e0*/  @!PT LDS RZ, [RZ] ;  /* 0x00000000fffff984 */ /* 0x000fe20000000800 */
[----:B------:R-:W-:Y:S01]  /*d7f0*/  @!PT LDS RZ, [RZ] ;  /* 0x00000000fffff984 */ /* 0x000fe20000000800 */
[----:B------:R-:W-:Y:S01]  /*d800*/  @!PT LDS RZ, [RZ] ;  /* 0x00000000fffff984 */ /* 0x000fe20000000800 */
[----:B------:R-:W-:Y:S01]  /*d810*/  LDGSTS.E.BYPASS.LTC128B.128 [R21+0x4400], desc[UR36][R4.64+0x80], !P3 ;  /* 0x0440008004157fae */ /* 0x000fe2000d901d64 */
[----:B------:R-:W-:Y:S01]  /*d820*/  ISETP.LT.OR P3, PT, R35, 0x21, !P1 ;  /* 0x000000212300780c */ /* 0x000fe20004f61670 */
[----:B------:R-:W-:Y:S02]  /*d830*/  IMAD.MOV.U32 R13, RZ, RZ, R3 ;  /* 0x000000ffff0d7224 */ /* 0x000fe400078e0003 */
[----:B------:R-:W-:-:S10]  /*d840*/  IMAD.MOV.U32 R12, RZ, RZ, 0x4 ;  /* 0x00000004ff0c7424 */ /* 0x000fd400078e00ff */
[----:B------:R-:W-:Y:S01]  /*d850*/  LDGSTS.E.BYPASS.LTC128B.128 [R21+0x7400], desc[UR36][R4.64+0x100], !P3 ;  /* 0x0740010004157fae */ /* 0x000fe2000d901d64 */
[----:B------:R-:W-:-:S13]  /*d860*/  ISETP.LT.OR P3, PT, R35, 0x21, !P0 ;  /* 0x000000212300780c */ /* 0x000fda0004761670 */
[----:B------:R0:W-:Y:S02]  /*d870*/  LDGSTS.E.BYPASS.LTC128B.128 [R21+0xa400], desc[UR36][R4.64+0x180], !P3 ;  /* 0x0a40018004157fae */ /* 0x0001e4000d901d64 */
[----:B0-----:R-:W-:-:S13]  /*d880*/  IADD3 R4, P3, R14, R24, RZ ;  /* 0x000000180e047210 */ /* 0x001fda0007f7e0ff */
[----:B------:R-:W-:Y:S05]  /*d890*/  WARPSYNC.COLLECTIVE R15, `(.L_x_9160) ;  /* 0x000000000f087348 */ /* 0x000fea0003c00000 */
[----:B------:R0:W1:Y:S02]  /*d8a0*/  SHFL.IDX P6, R14, R13, R12, R11 ;  /* 0x0000000c0d0e7389 */ /* 0x00006400000c000b */
[----:B01----:R-:W-:Y:S01]  /*d8b0*/  ENDCOLLECTIVE ;  /* 0x000000000000791b */ /* 0x003fe20003800000 */
.L_x_9160:
        /* <DEDUP_REMOVED lines=12> */
.L_x_9161:
[----:B------:R-:W-:Y:S01]  /*d980*/  @!PT LDS RZ, [RZ] ;  /* 0x00000000fffff984 */ /* 0x000fe20000000800 */
[----:B------:R-:W-:Y:S01]  /*d990*/  @!PT LDS RZ, [RZ] ;  /* 0x00000000fffff984 */ /* 0x000fe20000000800 */
[----:B------:R-:W-:Y:S01]  /*d9a0*/  @!PT LDS RZ, [RZ] ;  /* 0x00000000fffff984 */ /* 0x000fe20000000800 */
[----:B------:R-:W-:Y:S01]  /*d9b0*/  LDGSTS.E.BYPASS.LTC128B.128 [R21+0x4c00], desc[UR36][R4.64+0x80], !P3 ;  /* 0x04c0008004157fae */ /* 0x000fe2000d901d64 */
[----:B------:R-:W-:Y:S02]  /*d9c0*/  ISETP.LT.OR P3, PT, R35, 0x31, !P1 ;  /* 0x000000312300780c */ /* 0x000fe40004f61670 */
[----:B------:R-:W-:Y:S01]  /*d9d0*/  MOV R13, R3 ;  /* 0x00000003000d7202 */ /* 0x000fe20000000f00 */
        /* <DEDUP_REMOVED lines=8> */
.L_x_9162:
[----:B------:R-:W-:Y:S01]  /*da60*/  IMAD.X R5, RZ, RZ, R0, P3 ;  /* 0x000000ffff057224 */ /* 0x000fe200018e0600 */
[----:B------:R-:W-:Y:S01]  /*da70*/  ISETP.LT.OR P3, PT, R35, 0x41, P4 ;  /* 0x000000412300780c */ /* 0x000fe20002761670 */
[----:B------:R-:W-:Y:S01]  /*da80*/  VIADD R0, R21, 0x400 ;  /* 0x0000040015007836 */ /* 0x000fe20000000000 */
        /* <DEDUP_REMOVED lines=10> */
.L_x_9163:
        /* <DEDUP_REMOVED lines=8> */
[----:B------:R-:W-:Y:S05]  /*dbb0*/  BRA `(.L_x_9164) ;  /* 0xffffffcc00ec7947 */ /* 0x000fea000383ffff */
.L_x_9092:
[----:B-1----:R1:W2:Y:S02]  /*dbc0*/  SYNCS.PHASECHK.TRANS64.TRYWAIT P0, [R32+URZ+0x22840], R31 ;  /* 0x0228401f200075a7 */ /* 0x0022a4000800017f */
[----:B--2---:R-:W-:Y:S05]  /*dbd0*/  @!P0 NANOSLEEP.SYNCS 0x989680 ;  /* 0x009896800000895d */ /* 0x004fea0003900000 */
[----:B------:R-:W2:Y:S02]  /*dbe0*/  @!P0 SYNCS.PHASECHK.TRANS64 P0, [R32+URZ+0x22840], R31 ;  /* 0x0228401f200085a7 */ /* 0x000ea4000800007f */
[----:B--2---:R-:W-:Y:S05]  /*dbf0*/  @!P0 BRA `(.L_x_9092) ;  /* 0xfffffffc00f08947 */ /* 0x004fea000383ffff */
[----:B------:R-:W-:Y:S05]  /*dc00*/  BRA `(.L_x_9165) ;  /* 0xffffffd000ec7947 */ /* 0x000fea000383ffff */
.L_x_9093:
        /* <DEDUP_REMOVED lines=8> */
.L_x_9167:
[----:B------:R-:W-:Y:S05]  /*dc90*/  BSYNC B1 ;  /* 0x0000000000017941 */ /* 0x000fea0003800000 */
.L_x_9166:
        /* <DEDUP_REMOVED lines=9> */
.L_x_9168:
[----:B------:R-:W-:Y:S02]  /*dd30*/  IMAD.MOV.U32 R13, RZ, RZ, R3 ;  /* 0x000000ffff0d7224 */ /* 0x000fe400078e0003 */
[----:B------:R-:W-:Y:S01]  /*dd40*/  IMAD.MOV.U32 R12, RZ, RZ, 0x1 ;  /* 0x00000001ff0c7424 */ /* 0x000fe200078e00ff */
[----:B------:R-:W-:-:S13]  /*dd50*/  IADD3 R4, P0, R14, R24, RZ ;  /* 0x000000180e047210 */ /* 0x000fda0007f1e0ff */
[----:B------:R-:W-:Y:S05]  /*dd60*/  WARPSYNC.COLLECTIVE R15, `(.L_x_9169) ;  /* 0x000000000f087348 */ /* 0x000fea0003c00000 */
[----:B------:R0:W1:Y:S02]  /*dd70*/  SHFL.IDX P6, R14, R13, R12, R11 ;  /* 0x0000000c0d0e7389 */ /* 0x00006400000c000b */
[----:B01----:R-:W-:Y:S01]  /*dd80*/  ENDCOLLECTIVE ;  /* 0x000000000000791b */ /* 0x003fe20003800000 */
.L_x_9169:
        /* <DEDUP_REMOVED lines=10> */
.L_x_9170:
[----:B------:R-:W-:Y:S01]  /*de30*/  MOV R13, R3 ;  /* 0x00000003000d7202 */ /* 0x000fe20000000f00 */
[----:B------:R-:W-:Y:S01]  /*de40*/  IMAD.MOV.U32 R12, RZ, RZ, 0x2 ;  /* 0x00000002ff0c7424 */ /* 0x000fe200078e00ff */
[----:B------:R-:W-:-:S13]  /*de50*/  IADD3 R6, P0, R14, R24, RZ ;  /* 0x000000180e067210 */ /* 0x000fda0007f1e0ff */
[----:B------:R-:W-:Y:S05]  /*de60*/  WARPSYNC.COLLECTIVE R15, `(.L_x_9171) ;  /* 0x000000000f087348 */ /* 0x000fea0003c00000 */
[----:B------:R0:W1:Y:S02]  /*de70*/  SHFL.IDX P6, R14, R13, R12, R11 ;  /* 0x0000000c0d0e7389 */ /* 0x00006400000c000b */
[----:B01----:R-:W-:Y:S01]  /*de80*/  ENDCOLLECTIVE ;  /* 0x000000000000791b */ /* 0x003fe20003800000 */
.L_x_9171:
        /* <DEDUP_REMOVED lines=10> */
.L_x_9172:
[----:B------:R-:W-:Y:S01]  /*df30*/  IMAD.MOV.U32 R13, RZ, RZ, R3 ;  /* 0x000000ffff0d7224 */ /* 0x000fe200078e0003 */
[----:B------:R-:W-:Y:S02]  /*df40*/  MOV R12, 0x3 ;  /* 0x00000003000c7802 */ /* 0x000fe40000000f00 */
[----:B------:R-:W-:-:S13]  /*df50*/  IADD3 R6, P0, R14, R24, RZ ;  /* 0x000000180e067210 */ /* 0x000fda0007f1e0ff */
[----:B------:R-:W-:Y:S05]  /*df60*/  WARPSYNC.COLLECTIVE R15, `(.L_x_9173) ;  /* 0x000000000f087348 */ /* 0x000fea0003c00000 */
[----:B------:R0:W1:Y:S02]  /*df70*/  SHFL.IDX P6, R14, R13, R12, R11 ;  /* 0x0000000c0d0e7389 */ /* 0x00006400000c000b */
[----:B01----:R-:W-:Y:S01]  /*df80*/  ENDCOLLECTIVE ;  /* 0x000000000000791b */ /* 0x003fe20003800000 */
.L_x_9173:
        /* <DEDUP_REMOVED lines=10> */
.L_x_9174:
[----:B------:R-:W-:Y:S02]  /*e030*/  IMAD.MOV.U32 R13, RZ, RZ, R3 ;  /* 0x000000ffff0d7224 */ /* 0x000fe400078e0003 */
[----:B------:R-:W-:Y:S01]  /*e040*/  IMAD.MOV.U32 R12, RZ, RZ, 0x4 ;  /* 0x00000004ff0c7424 */ /* 0x000fe200078e00ff */
[----:B------:R-:W-:-:S13]  /*e050*/  IADD3 R4, P0, R14, R24, RZ ;  /* 0x000000180e047210 */ /* 0x000fda0007f1e0ff */
[----:B------:R-:W-:Y:S05]  /*e060*/  WARPSYNC.COLLECTIVE R15, `(.L_x_9175) ;  /* 0x000000000f087348 */ /* 0x000fea0003c00000 */
[----:B------:R0:W1:Y:S02]  /*e070*/  SHFL.IDX P6, R14, R13, R12, R11 ;  /* 0x0000000c0d0e7389 */ /* 0x00006400000c000b */
[----:B01----:R-:W-:Y:S01]  /*e080*/  ENDCOLLECTIVE ;  /* 0x000000000000791b */ /* 0x003fe20003800000 */
.L_x_9175:
        /* <DEDUP_REMOVED lines=10> */
.L_x_9176:
[----:B------:R-:W-:Y:S01]  /*e130*/  MOV R13, R3 ;  /* 0x00000003000d7202 */ /* 0x000fe20000000f00 */
[----:B------:R-:W-:Y:S01]  /*e140*/  IMAD.MOV.U32 R12, RZ, RZ, 0x5 ;  /* 0x00000005ff0c7424 */ /* 0x000fe200078e00ff */
[----:B------:R-:W-:-:S13]  /*e150*/  IADD3 R4, P0, R14, R24, RZ ;  /* 0x000000180e047210 */ /* 0x000fda0007f1e0ff */
[----:B------:R-:W-:Y:S05]  /*e160*/  WARPSYNC.COLLECTIVE R15, `(.L_x_9177) ;  /* 0x000000000f087348 */ /* 0x000fea0003c00000 */
[----:B------:R0:W1:Y:S02]  /*e170*/  SHFL.IDX P6, R14, R13, R12, R11 ;  /* 0x0000000c0d0e7389 */ /* 0x00006400000c000b */
[----:B01----:R-:W-:Y:S01]  /*e180*/  ENDCOLLECTIVE ;  /* 0x000000000000791b */ /* 0x003fe20003800000 */
.L_x_9177:
        /* <DEDUP_REMOVED lines=10> */
.L_x_9178:
[----:B------:R-:W-:Y:S01]  /*e230*/  IMAD.MOV.U32 R37, RZ, RZ, R14 ;  /* 0x000000ffff257224 */ /* 0x000fe200078e000e */
[----:B------:R-:W-:Y:S06]  /*e240*/  BRA `(.L_x_9179) ;  /* 0xffffffd000447947 */ /* 0x000fec000383ffff */
.L_x_9098:
[----:B---3--:R3:W4:Y:S02]  /*e250*/  SYNCS.PHASECHK.TRANS64.TRYWAIT P0, [R32+URZ+0x22860], R31 ;  /* 0x0228601f200075a7 */ /* 0x008724000800017f */
[----:B----4-:R-:W-:Y:S05]  /*e260*/  @!P0 NANOSLEEP.SYNCS 0x989680 ;  /* 0x009896800000895d */ /* 0x010fea0003900000 */
[----:B------:R-:W4:Y:S02]  /*e270*/  @!P0 SYNCS.PHASECHK.TRANS64 P0, [R32+URZ+0x22860], R31 ;  /* 0x0228601f200085a7 */ /* 0x000f24000800007f */
[----:B----4-:R-:W-:Y:S05]  /*e280*/  @!P0 BRA `(.L_x_9098) ;  /* 0xfffffffc00f08947 */ /* 0x010fea000383ffff */
[----:B------:R-:W-:Y:S05]  /*e290*/  BRA `(.L_x_9180) ;  /* 0xffffffd000907947 */ /* 0x000fea000383ffff */
.L_x_9099:
        /* <DEDUP_REMOVED lines=8> */
.L_x_9182:
[----:B------:R-:W-:Y:S05]  /*e320*/  BSYNC B1 ;  /* 0x0000000000017941 */ /* 0x000fea0003800000 */
.L_x_9181:
[----:B------:R-:W-:Y:S01]  /*e330*/  IMAD.MOV.U32 R13, RZ, RZ, R3 ;  /* 0x000000ffff0d7224 */ /* 0x000fe200078e0003 */
[----:B------:R-:W-:Y:S01]  /*e340*/  MOV R11, 0x181f ;  /* 0x0000181f000b7802 */ /* 0x000fe20000000f00 */
[----:B------:R-:W-:Y:S01]  /*e350*/  IMAD.MOV.U32 R12, RZ, RZ, RZ ;  /* 0x000000ffff0c7224 */ /* 0x000fe200078e00ff */
[----:B------:R-:W-:Y:S01]  /*e360*/  MOV R5, R14 ;  /* 0x0000000e00057202 */ /* 0x000fe20000000f00 */
[----:B------:R-:W-:Y:S02]  /*e370*/  IMAD.MOV.U32 R15, RZ, RZ, -0x1 ;  /* 0xffffffffff0f7424 */ /* 0x000fe400078e00ff */
[----:B------:R-:W-:Y:S02]  /*e380*/  IMAD R17, R21, 0xc000, R0 ;  /* 0x0000c00015117824 */ /* 0x000fe400078e0200 */
[----:B------:R-:W-:-:S07]  /*e390*/  IMAD.MOV.U32 R8, RZ, RZ, RZ ;  /* 0x000000ffff087224 */ /* 0x000fce00078e00ff */
[----:B------:R-:W-:Y:S05]  /*e3a0*/  WARPSYNC.COLLECTIVE R15, `(.L_x_9183) ;  /* 0x000000000f087348 */ /* 0x000fea0003c00000 */
[----:B------:R0:W1:Y:S02]  /*e3b0*/  SHFL.IDX P6, R14, R13, R12, R11 ;  /* 0x0000000c0d0e7389 */ /* 0x00006400000c000b */
[----:B01----:R-:W-:Y:S01]  /*e3c0*/  ENDCOLLECTIVE ;  /* 0x000000000000791b */ /* 0x003fe20003800000 */
.L_x_9183:
[----:B------:R-:W-:Y:S01]  /*e3d0*/  MOV R13, R18 ;  /* 0x00000012000d7202 */ /* 0x000fe20000000f00 */
[----:B------:R-:W-:Y:S01]  /*e3e0*/  IMAD.MOV.U32 R12, RZ, RZ, 0x1 ;  /* 0x00000001ff0c7424 */ /* 0x000fe200078e00ff */
[----:B------:R-:W-:-:S13]  /*e3f0*/  IADD3 R4, P0, R14, R24, RZ ;  /* 0x000000180e047210 */ /* 0x000fda0007f1e0ff */
[----:B------:R-:W-:Y:S05]  /*e400*/  WARPSYNC.COLLECTIVE R15, `(.L_x_9184) ;  /* 0x000000000f087348 */ /* 0x000fea0003c00000 */
[----:B------:R0:W1:Y:S02]  /*e410*/  SHFL.IDX P6, R14, R13, R12, R11 ;  /* 0x0000000c0d0e7389 */ /* 0x00006400000c000b */
[----:B01----:R-:W-:Y:S01]  /*e420*/  ENDCOLLECTIVE ;  /* 0x000000000000791b */ /* 0x003fe20003800000 */
.L_x_9184:
[----:B------:R-:W-:-:S05]  /*e430*/  IMAD.X R5, RZ, RZ, R5, P0 ;  /* 0x000000ffff057224 */ /* 0x000fca00000e0605 */
[----:B------:R-:W-:Y:S01]  /*e440*/  @!PT LDS RZ, [RZ] ;  /* 0x00000000fffff984 */ /* 0x000fe20000000800 */
[----:B------:R-:W-:Y:S01]  /*e450*/  @!PT LDS RZ, [RZ] ;  /* 0x00000000fffff984 */ /* 0x000fe20000000800 */
[----:B------:R-:W-:Y:S01]  /*e460*/  @!PT LDS RZ, [RZ] ;  /* 0x00000000fffff984 */ /* 0x000fe20000000800 */
[----:B------:R0:W-:Y:S04]  /*e470*/  LDGSTS.E.BYPASS.LTC128B.128 [R17], desc[UR36][R4.64], !P4 ;  /* 0x0000000004117fae */ /* 0x0001e8000e101d64 */
        /* <DEDUP_REMOVED lines=8> */
.L_x_9185:
[----:B------:R-:W-:Y:S01]  /*e500*/  MOV R13, R18 ;  /* 0x00000012000d7202 */ /* 0x000fe20000000f00 */
[----:B------:R-:W-:Y:S02]  /*e510*/  IMAD.MOV.U32 R12, RZ, RZ, 0x2 ;  /* 0x00000002ff0c7424 */ /* 0x000fe400078e00ff */
[----:B------:R-:W-:-:S07]  /*e520*/  IMAD.MOV.U32 R5, RZ, RZ, R14 ;  /* 0x000000ffff057224 */ /* 0x000fce00078e000e */
[----:B------:R-:W-:Y:S05]  /*e530*/  WARPSYNC.COLLECTIVE R15, `(.L_x_9186) ;  /* 0x000000000f087348 */ /* 0x000fea0003c00000 */
[----:B------:R0:W1:Y:S02]  /*e540*/  SHFL.IDX P6, R14, R13, R12, R11 ;  /* 0x0000000c0d0e7389 */ /* 0x00006400000c000b */
[----:B01----:R-:W-:Y:S01]  /*e550*/  ENDCOLLECTIVE ;  /* 0x000000000000791b */ /* 0x003fe20003800000 */
.L_x_9186:
        /* <DEDUP_REMOVED lines=9> */
[----:B------:R-:W-:-:S03]  /*e5f0*/  IMAD.MOV.U32 R6, RZ, RZ, R14 ;  /* 0x000000ffff067224 */ /* 0x000fc600078e000e */
[----:B------:R0:W-:Y:S04]  /*e600*/  LDGSTS.E.BYPASS.LTC128B.128 [R17+0x9800], desc[UR36][R4.64+0x180], !P1 ;  /* 0x0980018004117fae */ /* 0x0001e8000c901d64 */
[----:B0-----:R-:W-:Y:S05]  /*e610*/  WARPSYNC.COLLECTIVE R15, `(.L_x_9187) ;  /* 0x000000000f087348 */ /* 0x001fea0003c00000 */
[----:B------:R1:W2:Y:S02]  /*e620*/  SHFL.IDX P6, R14, R13, R12, R11 ;  /* 0x0000000c0d0e7389 */ /* 0x0002a400000c000b */
[----:B012---:R-:W-:Y:S01]  /*e630*/  ENDCOLLECTIVE ;  /* 0x000000000000791b */ /* 0x007fe20003800000 */
.L_x_9187:
[----:B------:R-:W-:Y:S01]  /*e640*/  MOV R13, R18 ;  /* 0x00000012000d7202 */ /* 0x000fe20000000f00 */
[----:B------:R-:W-:Y:S02]  /*e650*/  IMAD.MOV.U32 R12, RZ, RZ, 0x3 ;  /* 0x00000003ff0c7424 */ /* 0x000fe400078e00ff */
[----:B------:R-:W-:-:S07]  /*e660*/  IMAD.MOV.U32 R5, RZ, RZ, R14 ;  /* 0x000000ffff057224 */ /* 0x000fce00078e000e */
[----:B------:R-:W-:Y:S05]  /*e670*/  WARPSYNC.COLLECTIVE R15, `(.L_x_9188) ;  /* 0x000000000f087348 */ /* 0x000fea0003c00000 */
[----:B------:R0:W1:Y:S02]  /*e680*/  SHFL.IDX P6, R14, R13, R12, R11 ;  /* 0x0000000c0d0e7389 */ /* 0x00006400000c000b */
[----:B01----:R-:W-:Y:S01]  /*e690*/  ENDCOLLECTIVE ;  /* 0x000000000000791b */ /* 0x003fe20003800000 */
.L_x_9188:
        /* <DEDUP_REMOVED lines=14> */
.L_x_9189:
[----:B------:R-:W-:Y:S01]  /*e780*/  MOV R13, R18 ;  /* 0x00000012000d7202 */ /* 0x000fe20000000f00 */
[----:B------:R-:W-:Y:S02]  /*e790*/  IMAD.MOV.U32 R12, RZ, RZ, 0x4 ;  /* 0x00000004ff0c7424 */ /* 0x000fe400078e00ff */
[----:B------:R-:W-:-:S07]  /*e7a0*/  IMAD.MOV.U32 R5, RZ, RZ, R14 ;  /* 0x000000ffff057224 */ /* 0x000fce00078e000e */
[----:B------:R-:W-:Y:S05]  /*e7b0*/  WARPSYNC.COLLECTIVE R15, `(.L_x_9190) ;  /* 0x000000000f087348 */ /* 0x000fea0003c00000 */
[----:B------:R0:W1:Y:S02]  /*e7c0*/  SHFL.IDX P6, R14, R13, R12, R11 ;  /* 0x0000000c0d0e7389 */ /* 0x00006400000c000b */
[----:B01----:R-:W-:Y:S01]  /*e7d0*/  ENDCOLLECTIVE ;  /* 0x000000000000791b */ /* 0x003fe20003800000 */
.L_x_9190:
        /* <DEDUP_REMOVED lines=14> */
.L_x_9191:
[----:B------:R-:W-:Y:S01]  /*e8c0*/  MOV R13, R18 ;  /* 0x00000012000d7202 */ /* 0x000fe20000000f00 */
[----:B------:R-:W-:Y:S02]  /*e8d0*/  IMAD.MOV.U32 R12, RZ, RZ, 0x5 ;  /* 0x00000005ff0c7424 */ /* 0x000fe400078e00ff */
[----:B------:R-:W-:-:S07]  /*e8e0*/  IMAD.MOV.U32 R5, RZ, RZ, R14 ;  /* 0x000000ffff057224 */ /* 0x000fce00078e000e */
[----:B------:R-:W-:Y:S05]  /*e8f0*/  WARPSYNC.COLLECTIVE R15, `(.L_x_9192) ;  /* 0x000000000f087348 */ /* 0x000fea0003c00000 */
[----:B------:R0:W1:Y:S02]  /*e900*/  SHFL.IDX P6, R14, R13, R12, R11 ;  /* 0x0000000c0d0e7389 */ /* 0x00006400000c000b */
[----:B01----:R-:W-:Y:S01]  /*e910*/  ENDCOLLECTIVE ;  /* 0x000000000000791b */ /* 0x003fe20003800000 */
.L_x_9192:
        /* <DEDUP_REMOVED lines=14> */
.L_x_9193:
[----:B------:R-:W-:Y:S01]  /*ea00*/  IMAD.MOV.U32 R3, RZ, RZ, R14 ;  /* 0x000000ffff037224 */ /* 0x000fe200078e000e */
[----:B------:R-:W-:Y:S06]  /*ea10*/  BRA `(.L_x_9194) ;  /* 0xffffffcc00cc7947 */ /* 0x000fec000383ffff */
.L_x_9104:
[----:B0-----:R0:W1:Y:S02]  /*ea20*/  SYNCS.PHASECHK.TRANS64.TRYWAIT P0, [R4+URZ+0x22820], R8 ;  /* 0x02282008040075a7 */ /* 0x001064000800017f */
[----:B-1----:R-:W-:Y:S05]  /*ea30*/  @!P0 NANOSLEEP.SYNCS 0x989680 ;  /* 0x009896800000895d */ /* 0x002fea0003900000 */
[----:B------:R-:W1:Y:S02]  /*ea40*/  @!P0 SYNCS.PHASECHK.TRANS64 P0, [R4+URZ+0x22820], R8 ;  /* 0x02282008040085a7 */ /* 0x000e64000800007f */
[----:B-1----:R-:W-:Y:S05]  /*ea50*/  @!P0 BRA `(.L_x_9104) ;  /* 0xfffffffc00f08947 */ /* 0x002fea000383ffff */
[----:B------:R-:W-:Y:S05]  /*ea60*/  BRA `(.L_x_9195) ;  /* 0xffffffd000547947 */ /* 0x000fea000383ffff */
.L_x_9105:
[----:B------:R-:W-:Y:S01]  /*ea70*/  BSSY B0, `(.L_x_9196) ;  /* 0x0000008000007945 */ /* 0x000fe20003800000 */
[----:B------:R-:W-:Y:S01]  /*ea80*/  MOV R13, R2 ;  /* 0x00000002000d7202 */ /* 0x000fe20000000f00 */
[----:B------:R-:W-:Y:S01]  /*ea90*/  IMAD.MOV.U32 R12, RZ, RZ, RZ ;  /* 0x000000ffff0c7224 */ /* 0x000fe200078e00ff */
[----:B------:R-:W-:Y:S01]  /*eaa0*/  MOV R15, 0xffffffff ;  /* 0xffffffff000f7802 */ /* 0x000fe20000000f00 */
[----:B------:R-:W-:-:S07]  /*eab0*/  IMAD.MOV.U32 R11, RZ, RZ, 0x1f ;  /* 0x0000001fff0b7424 */ /* 0x000fce00078e00ff */
[----:B0-23-5:R-:W-:Y:S05]  /*eac0*/  WARPSYNC.COLLECTIVE R15, `(.L_x_9197) ;  /* 0x000000000f087348 */ /* 0x02dfea0003c00000 */
[----:B------:R1:W4:Y:S02]  /*ead0*/  SHFL.IDX P6, R14, R13, R12, R11 ;  /* 0x0000000c0d0e7389 */ /* 0x00032400000c000b */
[----:B012345:R-:W-:Y:S01]  /*eae0*/  ENDCOLLECTIVE ;  /* 0x000000000000791b */ /* 0x03ffe20003800000 */
.L_x_9197:
[----:B------:R-:W-:Y:S05]  /*eaf0*/  BSYNC B0 ;  /* 0x0000000000007941 */ /* 0x000fea0003800000 */
.L_x_9196:
[----:B------:R-:W-:Y:S05]  /*eb00*/  BRA `(.L_x_9198) ;  /* 0xffffffd0003c7947 */ /* 0x000fea000383ffff */
.L_x_9106:
[----:B------:R-:W-:Y:S01]  /*eb10*/  BSSY B0, `(.L_x_9199) ;  /* 0x0000006000007945 */ /* 0x000fe20003800000 */
[----:B------:R-:W-:-:S07]  /*eb20*/  IMAD.MOV.U32 R15, RZ, RZ, -0x1 ;  /* 0xffffffffff0f7424 */ /* 0x000fce00078e00ff */
[----:B0123-5:R-:W-:Y:S05]  /*eb30*/  WARPSYNC.COLLECTIVE R15, `(.L_x_9200) ;  /* 0x000000000f0c7348 */ /* 0x02ffea0003c00000 */
[----:B------:R-:W-:Y:S02]  /*eb40*/  ELECT P6, UR62, PT ;  /* 0x00000000003e782f */ /* 0x000fe400038c0000 */
[----:B------:R-:W-:Y:S01]  /*eb50*/  MOV R14, UR62 ;  /* 0x0000003e000e7c02 */ /* 0x000fe20008000f00 */
[----:B0123-5:R-:W-:Y:S10]  /*eb60*/  ENDCOLLECTIVE ;  /* 0x000000000000791b */ /* 0x02fff40003800000 */
.L_x_9200:
[----:B------:R-:W-:Y:S05]  /*eb70*/  BSYNC B0 ;  /* 0x0000000000007941 */ /* 0x000fea0003800000 */
.L_x_9199:
[----:B------:R-:W-:Y:S05]  /*eb80*/  BRA `(.L_x_9201) ;  /* 0xffffffd000307947 */ /* 0x000fea000383ffff */
.L_x_9108:
[----:B----4-:R4:W0:Y:S02]  /*eb90*/  SYNCS.PHASECHK.TRANS64.TRYWAIT P1, [R5+URZ+0x22840], R0 ;  /* 0x02284000050075a7 */ /* 0x010824000802017f */
[----:B0-----:R-:W-:Y:S05]  /*eba0*/  @!P1 NANOSLEEP.SYNCS 0x989680 ;  /* 0x009896800000995d */ /* 0x001fea0003900000 */
[----:B------:R-:W0:Y:S02]  /*ebb0*/  @!P1 SYNCS.PHASECHK.TRANS64 P1, [R5+URZ+0x22840], R0 ;  /* 0x02284000050095a7 */ /* 0x000e24000802007f */
[----:B0-----:R-:W-:Y:S05]  /*ebc0*/  @!P1 BRA `(.L_x_9108) ;  /* 0xfffffffc00f09947 */ /* 0x001fea000383ffff */
[----:B------:R-:W-:Y:S05]  /*ebd0*/  BRA `(.L_x_9202) ;  /* 0xffffffd000507947 */ /* 0x000fea000383ffff */
.L_x_9110:
[----:B-1----:R1:W0:Y:S02]  /*ebe0*/  SYNCS.PHASECHK.TRANS64.TRYWAIT P1, [R21+URZ+0x22840], R2 ;  /* 0x02284002150075a7 */ /* 0x002224000802017f */
[----:B0-----:R-:W-:Y:S05]  /*ebf0*/  @!P1 NANOSLEEP.SYNCS 0x989680 ;  /* 0x009896800000995d */ /* 0x001fea0003900000 */
[----:B------:R-:W0:Y:S02]  /*ec00*/  @!P1 SYNCS.PHASECHK.TRANS64 P1, [R21+URZ+0x22840], R2 ;  /* 0x02284002150095a7 */ /* 0x000e24000802007f */
[----:B0-----:R-:W-:Y:S05]  /*ec10*/  @!P1 BRA `(.L_x_9110) ;  /* 0xfffffffc00f09947 */ /* 0x001fea000383ffff */
[----:B------:R-:W-:Y:S05]  /*ec20*/  BRA `(.L_x_9203) ;  /* 0xffffffd0005c7947 */ /* 0x000fea000383ffff */
.L_x_9112:
[----:B------:R0:W0:Y:S02]  /*ec30*/  SYNCS.PHASECHK.TRANS64.TRYWAIT P1, [R5+URZ+0x22860], R0 ;  /* 0x02286000050075a7 */ /* 0x000024000802017f */
[----:B0-----:R-:W-:Y:S05]  /*ec40*/  @!P1 NANOSLEEP.SYNCS 0x989680 ;  /* 0x009896800000995d */ /* 0x001fea0003900000 */
[----:B------:R-:W0:Y:S02]  /*ec50*/  @!P1 SYNCS.PHASECHK.TRANS64 P1, [R5+URZ+0x22860], R0 ;  /* 0x02286000050095a7 */ /* 0x000e24000802007f */
[----:B0-----:R-:W-:Y:S05]  /*ec60*/  @!P1 BRA `(.L_x_9112) ;  /* 0xfffffffc00f09947 */ /* 0x001fea000383ffff */
[----:B------:R-:W-:Y:S05]  /*ec70*/  BRA `(.L_x_9204) ;  /* 0xffffffd000587947 */ /* 0x000fea000383ffff */
.L_x_9205:
        /* <DEDUP_REMOVED lines=16> */
.L_x_15762:


//--------------------- .text._ZN7cutlass13device_kernelIN5flash11enable_sm90INS1_16FlashAttnFwdSm90INS1_25CollectiveMainloopFwdSm90ILi2EN4cute5tupleIJNS5_1CILi1EEES8_S8_EEENS6_IJNS7_ILi128EEENS7_ILi96EEENS7_ILi64EEEEEELi256ENS_6half_tEfNS_4arch4Sm90ELb0ELb0ELb1ELb0ELb1ELb0ELb1ELb1ELb0ELb1ELb1ELb0EEENS1_21CollectiveEpilogueFwdINS6_IJSA_NS7_ILi256EEESB_EEES9_SE_SG_Li256ELb0ELb1ELb1ELb0EEENS1_19SingleTileSchedulerILb0ELb1ELb1ELi128EEEEEEEEEvNT_6ParamsE --------------------------
	.section	.text._ZN7cutlass13device_kernelIN5flash11enable_sm90INS1_16FlashAttnFwdSm90INS1_25CollectiveMainloopFwdSm90ILi2EN4cute5tupleIJNS5_1CILi1EEES8_S8_EEENS6_IJNS7_ILi128EEENS7_ILi96EEENS7_ILi64EEEEEELi256ENS_6half_tEfNS_4arch4Sm90ELb0ELb0ELb1ELb0ELb1ELb0ELb1ELb1ELb0ELb1ELb1ELb0EEENS1_21CollectiveEpilogueFwdINS6_IJSA_NS7_ILi256EEESB_EEES9_SE_SG_Li256ELb0ELb1ELb1ELb0EEENS1_19SingleTileSchedulerILb0ELb1ELb1ELi128EEEEEEEEEvNT_6ParamsE,"ax",@progbits
	.align	128
.text._ZN7cutlass13device_kernelIN5flash11enable_sm90INS1_16FlashAttnFwdSm90INS1_25CollectiveMainloopFwdSm90ILi2EN4cute5tupleIJNS5_1CILi1EEES8_S8_EEENS6_IJNS7_ILi128EEENS7_ILi96EEENS7_ILi64EEEEEELi256ENS_6half_tEfNS_4arch4Sm90ELb0ELb0ELb1ELb0ELb1ELb0ELb1ELb1ELb0ELb1ELb1ELb0EEENS1_21CollectiveEpilogueFwdINS6_IJSA_NS7_ILi256EEESB_EEES9_SE_SG_Li256ELb0ELb1ELb1ELb0EEENS1_19SingleTileSchedulerILb0ELb1ELb1ELi128EEEEEEEEEvNT_6ParamsE:
        .type           _ZN7cutlass13device_kernelIN5flash11enable_sm90INS1_16FlashAttnFwdSm90INS1_25CollectiveMainloopFwdSm90ILi2EN4cute5tupleIJNS5_1CILi1EEES8_S8_EEENS6_IJNS7_ILi128EEENS7_ILi96EEENS7_ILi64EEEEEELi256ENS_6half_tEfNS_4arch4Sm90ELb0ELb0ELb1ELb0ELb1ELb0ELb1ELb1ELb0ELb1ELb1ELb0EEENS1_21CollectiveEpilogueFwdINS6_IJSA_NS7_ILi256EEESB_EEES9_SE_SG_Li256ELb0ELb1ELb1ELb0EEENS1_19SingleTileSchedulerILb0ELb1ELb1ELi128EEEEEEEEEvNT_6ParamsE,@function
        .size           _ZN7cutlass13device_kernelIN5flash11enable_sm90INS1_16FlashAttnFwdSm90INS1_25CollectiveMainloopFwdSm90ILi2EN4cute5tupleIJNS5_1CILi1EEES8_S8_EEENS6_IJNS7_ILi128EEENS7_ILi96EEENS7_ILi64EEEEEELi256ENS_6half_tEfNS_4arch4Sm90ELb0ELb0ELb1ELb0ELb1ELb0ELb1ELb1ELb0ELb1ELb1ELb0EEENS1_21CollectiveEpilogueFwdINS6_IJSA_NS7_ILi256EEESB_EEES9_SE_SG_Li256ELb0ELb1ELb1ELb0EEENS1_19SingleTileSchedulerILb0ELb1ELb1ELi128EEEEEEEEEvNT_6ParamsE,(.L_x_15763 - _ZN7cutlass13device_kernelIN5flash11enable_sm90INS1_16FlashAttnFwdSm90INS1_25CollectiveMainloopFwdSm90ILi2EN4cute5tupleIJNS5_1CILi1EEES8_S8_EEENS6_IJNS7_ILi128EEENS7_ILi96EEENS7_ILi64EEEEEELi256ENS_6half_tEfNS_4arch4Sm90ELb0ELb0ELb1ELb0ELb1ELb0ELb1ELb1ELb0ELb1ELb1ELb0EEENS1_21CollectiveEpilogueFwdINS6_IJSA_NS7_ILi256EEESB_EEES9_SE_SG_Li256ELb0ELb1ELb1ELb0EEENS1_19SingleTileSchedulerILb0ELb1ELb1ELi128EEEEEEEEEvNT_6ParamsE)
        .other          _ZN7cutlass13device_kernelIN5flash11enable_sm90INS1_16FlashAttnFwdSm90INS1_25CollectiveMainloopFwdSm90ILi2EN4cute5tupleIJNS5_1CILi1EEES8_S8_EEENS6_IJNS7_ILi128EEENS7_ILi96EEENS7_ILi64EEEEEELi256ENS_6half_tEfNS_4arch4Sm90ELb0ELb0ELb1ELb0ELb1ELb0ELb1ELb1ELb0ELb1ELb1ELb0EEENS1_21CollectiveEpilogueFwdINS6_IJSA_NS7_ILi256EEESB_EEES9_SE_SG_Li256ELb0ELb1ELb1ELb0EEENS1_19SingleTileSchedulerILb0ELb1ELb1ELi128EEEEEEEEEvNT_6ParamsE,@"STO_CUDA_ENTRY STV_DEFAULT"
_ZN7cutlass13device_kernelIN5flash11enable_sm90INS1_16FlashAttnFwdSm90INS1_25CollectiveMainloopFwdSm90ILi2EN4cute5tupleIJNS5_1CILi1EEES8_S8_EEENS6_IJNS7_ILi128EEENS7_ILi96EEENS7_ILi64EEEEEELi256ENS_6half_tEfNS_4arch4Sm90ELb0ELb0ELb1ELb0ELb1ELb0ELb1ELb1ELb0ELb1ELb1ELb0EEENS1_21CollectiveEpilogueFwdINS6_IJSA_NS7_ILi256EEESB_EEES9_SE_SG_Li256ELb0ELb1ELb1ELb0EEENS1_19SingleTileSchedulerILb0ELb1ELb1ELi128EEEEEEEEEvNT_6ParamsE:
        /* <DEDUP_REMOVED lines=43> */
[----:B------:R0:W0:Y:S01]  /*02b0*/  SYNCS.EXCH.64 URZ, [UR8+0x32440], UR6 ;  /* 0x03244006083f75b2 */ /* 0x0000220008000100 */
[----:B------:R0:W0:Y:S01]  /*02c0*/  SYNCS.EXCH.64 URZ, [UR8+0x32438], UR4 ;  /* 0x03243804083f75b2 */ /* 0x0000220008000100 */
[----:B------:R0:W0:Y:S01]  /*02d0*/  SYNCS.EXCH.64 URZ, [UR8+0x32448], UR6 ;  /* 0x03244806083f75b2 */ /* 0x0000220008000100 */
[----:B------:R-:W-:Y:S01]  /*02e0*/  NOP ;  /* 0x0000000000007918 */ /* 0x000fe20000000000 */
.L_x_9206:
        /* <DEDUP_REMOVED lines=22> */
.L_x_9207:
        /* <DEDUP_REMOVED lines=18> */
.L_x_9208:
        /* <DEDUP_REMOVED lines=22> */
.L_x_9209:
        /* <DEDUP_REMOVED lines=23> */
.L_x_9210:
        /* <DEDUP_REMOVED lines=11> */
.L_x_9213:
[----:B------:R-:W-:-:S08]  /*08f0*/  NOP ;  /* 0x0000000000007918 */ /* 0x000fd00000000000 */
[----:B------:R-:W1:Y:S02]  /*0900*/  USETMAXREG.TRY_ALLOC.CTAPOOL UP0, 0xe8 ;  /* 0x000000e8000079c8 */ /* 0x000e640008000600 */
[----:B-1----:R-:W-:-:S13]  /*0910*/  PLOP3.LUT P0, PT, PT, PT, UP0, 0x80, 0x0 ;  /* 0x000000000000781c */ /* 0x002fda0003f0f008 */
[----:B------:R-:W-:Y:S05]  /*0920*/  @!P0 BRA `(.L_x_9213) ;  /* 0xfffffffc00f08947 */ /* 0x000fea000383ffff */
[----:B------:R-:W1:Y:S01]  /*0930*/  S2UR UR6, SR_CTAID.Y ;  /* 0x00000000000679c3 */ /* 0x000e620000002600 */
[----:B------:R-:W-:Y:S01]  /*0940*/  ULDC UR7, c[0x0][0xd50] ;  /* 0x0003540000077ab9 */ /* 0x000fe20000000800 */
[----:B------:R-:W-:Y:S01]  /*0950*/  SHF.R.U32.HI R17, RZ, 0x7, R28 ;  /* 0x00000007ff117819 */ /* 0x000fe2000001161c */
[----:B------:R-:W-:-:S05]  /*0960*/  UISETP.NE.AND UP0, UPT, UR7, 0x1, UPT ;  /* 0x000000010700788c */ /* 0x000fca000bf05270 */
[----:B------:R-:W-:Y:S08]  /*0970*/  BAR.ARV 0x8, 0x180 ;  /* 0x0206000000007b1d */ /* 0x000ff00000002000 */
[----:B------:R-:W2:Y:S01]  /*0980*/  S2UR UR8, SR_CTAID.Z ;  /* 0x00000000000879c3 */ /* 0x000ea20000002700 */
[----:B------:R-:W-:Y:S01]  /*0990*/  ISETP.NE.AND P0, PT, R17, 0x1, PT ;  /* 0x000000011100780c */ /* 0x000fe20003f05270 */
[----:B------:R-:W-:Y:S01]  /*09a0*/  @UP0 ULDC UR4, c[0x0][0xd54] ;  /* 0x0003550000040ab9 */ /* 0x000fe20000000800 */
[----:B------:R-:W-:Y:S01]  /*09b0*/  @UP0 ULDC UR9, c[0x0][0xd58] ;  /* 0x0003560000090ab9 */ /* 0x000fe20000000800 */
[----:B-1----:R-:W-:-:S10]  /*09c0*/  UIMAD.WIDE.U32 UR4, UR6, UR4, URZ ;  /* 0x00000004060472a5 */ /* 0x002fd4000f8e003f */
[----:B------:R-:W-:Y:S06]  /*09d0*/  @!P0 BAR.ARV 0x9, 0x100 ;  /* 0x0244000000008b1d */ /* 0x000fec0000002000 */
[----:B------:R-:W-:Y:S01]  /*09e0*/  UMOV UR10, UR6 ;  /* 0x00000006000a7c82 */ /* 0x000fe20008000000 */
[----:B------:R-:W-:Y:S01]  /*09f0*/  @UP0 USHF.R.U32.HI UR10, URZ, UR9, UR5 ;  /* 0x000000093f0a0299 */ /* 0x000fe20008011605 */
[----:B--2---:R-:W-:-:S03]  /*0a00*/  ISETP.LE.AND P0, PT, RZ, UR8, PT ;  /* 0x00000008ff007c0c */ /* 0x004fc6000bf03270 */
[----:B------:R-:W-:Y:S02]  /*0a10*/  UIADD3 UR4, -UR10, URZ, URZ ;  /* 0x0000003f0a047290 */ /* 0x000fe4000fffe13f */
[----:B------:R-:W-:Y:S02]  /*0a20*/  IMAD.U32 R0, RZ, RZ, UR10 ;  /* 0x0000000aff007e24 */ /* 0x000fe4000f8e00ff */
[----:B------:R-:W-:-:S03]  /*0a30*/  UIMAD UR7, UR7, UR4, UR6 ;  /* 0x00000004070772a4 */ /* 0x000fc6000f8e0206 */
[----:B------:R1:W-:Y:S03]  /*0a40*/  STL [R1+0x4], R0 ;  /* 0x0000040001007387 */ /* 0x0003e60000100800 */
[----:B------:R-:W-:Y:S06]  /*0a50*/  @!P0 BRA `(.L_x_9214) ;  /* 0x000000d400148947 */ /* 0x000fec0003800000 */
        /* <DEDUP_REMOVED lines=22> */
[-C--:B-1----:R-:W-:Y:S02]  /*0bc0*/  IABS R0, R3.reuse ;  /* 0x0000000300007213 */ /* 0x082fe40000000000 */
        /* <DEDUP_REMOVED lines=29> */
.L_x_9215:
[----:B------:R-:W-:Y:S01]  /*0da0*/  UIMAD UR5, UR9, UR4, URZ ;  /* 0x00000004090572a4 */ /* 0x000fe2000f8e023f */
[----:B-1----:R-:W-:Y:S01]  /*0db0*/  IMAD.U32 R0, RZ, RZ, UR6 ;  /* 0x00000006ff007e24 */ /* 0x002fe2000f8e00ff */
[----:B------:R-:W-:Y:S01]  /*0dc0*/  MOV R3, UR4 ;  /* 0x0000000400037c02 */ /* 0x000fe20008000f00 */
[----:B------:R-:W-:Y:S01]  /*0dd0*/  VIADD R22, R28, 0xffffff80 ;  /* 0xffffff801c167836 */ /* 0x000fe20000000000 */
[----:B------:R-:W-:Y:S01]  /*0de0*/  PLOP3.LUT P0, PT, PT, PT, PT, 0x80, 0x0 ;  /* 0x000000000000781c */ /* 0x000fe20003f0f070 */
[----:B------:R-:W-:Y:S01]  /*0df0*/  IMAD.MOV.U32 R4, RZ, RZ, RZ ;  /* 0x000000ffff047224 */ /* 0x000fe200078e00ff */
[----:B------:R-:W-:Y:S01]  /*0e00*/  VIADDMNMX R0, R3, UR5, R0, PT ;  /* 0x0000000503007c46 */ /* 0x000fe2000b800100 */
[----:B------:R-:W-:Y:S01]  /*0e10*/  IMAD.U32 R19, RZ, RZ, UR5 ;  /* 0x00000005ff137e24 */ /* 0x000fe2000f8e00ff */
[----:B------:R-:W-:Y:S01]  /*0e20*/  CS2R R150, SRZ ;  /* 0x0000000000967805 */ /* 0x000fe2000001ff00 */
[----:B------:R-:W-:Y:S01]  /*0e30*/  IMAD.MOV.U32 R3, RZ, RZ, RZ ;  /* 0x000000ffff037224 */ /* 0x000fe200078e00ff */
[----:B------:R-:W-:-:S02]  /*0e40*/  R2UR UR38, R0 ;  /* 0x00000000002672ca */ /* 0x000fc400000e0000 */
        /* <DEDUP_REMOVED lines=67> */
[----:B------:R-:W1:Y:S01]  /*1280*/  S2UR UR6, SR_CgaCtaId ;  /* 0x00000000000679c3 */ /* 0x000e620000008800 */
[----:B------:R-:W-:Y:S02]  /*1290*/  UMOV UR5, 0x400 ;  /* 0x0000040000057882 */ /* 0x000fe40000000000 */
[----:B------:R-:W-:-:S04]  /*12a0*/  LEA.HI R23, R3, R22, RZ, 0x7 ;  /* 0x0000001603177211 */ /* 0x000fc800078f38ff */
[----:B------:R-:W-:-:S06]  /*12b0*/  SHF.R.S32.HI R0, RZ, 0x7, R23 ;  /* 0x00000007ff007819 */ /* 0x000fcc0000011417 */
[----:B------:R-:W2:Y:S01]  /*12c0*/  SHFL.IDX PT, R0, R0, RZ, 0x1f ;  /* 0x00001fff00007589 */ /* 0x000ea200000e0000 */
[----:B-1----:R-:W-:-:S04]  /*12d0*/  ULEA UR7, UR6, UR5, 0x18 ;  /* 0x0000000506077291 */ /* 0x002fc8000f8ec03f */
[----:B------:R-:W-:Y:S02]  /*12e0*/  UIADD3 UR6, UR7, 0x18400, URZ ;  /* 0x0001840007067890 */ /* 0x000fe4000fffe03f */
[----:B------:R-:W-:Y:S02]  /*12f0*/  MOV R16, UR7 ;  /* 0x0000000700107c02 */ /* 0x000fe40008000f00 */
[----:B------:R-:W-:Y:S01]  /*1300*/  ULOP3.LUT UP0, URZ, UR6, 0x1bf, URZ, 0xc0, !UPT ;  /* 0x000001bf063f7892 */ /* 0x000fe2000f80c03f */
[----:B--2---:R-:W-:-:S05]  /*1310*/  R2UR UR4, R0 ;  /* 0x00000000000472ca */ /* 0x004fca00000e0000 */
[----:B------:R-:W-:-:S08]  /*1320*/  PLOP3.LUT P0, PT, PT, PT, UP0, 0x80, 0x0 ;  /* 0x000000000000781c */ /* 0x000fd00003f0f008 */
[----:B------:R-:W-:-:S04]  /*1330*/  ULEA.HI UR5, UR4, UR4, URZ, 0x1 ;  /* 0x0000000404057291 */ /* 0x000fc8000f8f083f */
[----:B------:R-:W-:-:S04]  /*1340*/  ULOP3.LUT UR5, UR5, 0xffffe, URZ, 0xc0, !UPT ;  /* 0x000ffffe05057892 */ /* 0x000fc8000f8ec03f */
[----:B------:R-:W-:Y:S01]  /*1350*/  UIADD3 UR40, UR4, -UR5, URZ ;  /* 0x8000000504287290 */ /* 0x000fe2000fffe03f */
[----:B------:R-:W-:Y:S11]  /*1360*/  @!P0 BRA `(.L_x_9217) ;  /* 0x0000000000408947 */ /* 0x000ff60003800000 */
[----:B------:R-:W-:Y:S01]  /*1370*/  MOV R0, 0x0 ;  /* 0x0000000000007802 */ /* 0x000fe20000000f00 */
[----:B------:R-:W-:Y:S01]  /*1380*/  ULDC.64 UR4, c[0x4][0xf0] ;  /* 0x01003c0000047ab9 */ /* 0x000fe20000000a00 */
[----:B------:R-:W-:Y:S01]  /*1390*/  ULDC.64 UR6, c[0x4][0x38] ;  /* 0x01000e0000067ab9 */ /* 0x000fe20000000a00 */
[----:B------:R-:W-:Y:S01]  /*13a0*/  IMAD.U32 R4, RZ, RZ, UR4 ;  /* 0x00000004ff047e24 */ /* 0x000fe2000f8e00ff */
[----:B0-----:R0:W1:Y:S01]  /*13b0*/  LDC.64 R2, c[0x4][R0] ;  /* 0x0100000000027b82 */ /* 0x0010620000000a00 */
        /* <DEDUP_REMOVED lines=11> */
.L_x_9217:
[----:B------:R-:W-:Y:S02]  /*1470*/  R2UR UR4, R16 ;  /* 0x00000000100472ca */ /* 0x000fe400000e0000 */
[----:B------:R-:W-:Y:S02]  /*1480*/  SHF.L.U32 R0, RZ, 0x1f, RZ ;  /* 0x0000001fff007819 */ /* 0x000fe400000006ff */
[----:B------:R-:W-:-:S09]  /*1490*/  IADD3 R210, R17, 0x8, RZ ;  /* 0x0000000811d27810 */ /* 0x000fd20007ffe0ff */
[----:B------:R-:W1:Y:S02]  /*14a0*/  SYNCS.PHASECHK.TRANS64.TRYWAIT P0, [UR4+0x32400], R0 ;  /* 0x03240000ff0075a7 */ /* 0x000e640008000144 */
[----:B-1----:R-:W-:Y:S05]  /*14b0*/  @!P0 BRA `(.L_x_9218) ;  /* 0x000000c800848947 */ /* 0x002fea0003800000 */
.L_x_9295:
[----:B------:R-:W-:Y:S05]  /*14c0*/  WARPSYNC.ALL ;  /* 0x0000000000007948 */ /* 0x000fea0003800000 */
[----:B0-----:R-:W2:Y:S01]  /*14d0*/  LDL R2, [R1] ;  /* 0x0000000001027983 */ /* 0x001ea20000100800 */
[----:B------:R0:W-:Y:S01]  /*14e0*/  BAR.SYNC.DEFER_BLOCKING R210, 0x100 ;  /* 0x000400d20000751d */ /* 0x0001e20000010000 */
[----:B--2---:R-:W-:-:S13]  /*14f0*/  R2UR UR4, R2 ;  /* 0x00000000020472ca */ /* 0x004fda00000e0000 */
[----:B------:R-:W-:-:S04]  /*1500*/  ULOP3.LUT UR4, UR4, 0x1, URZ, 0xfc, !UPT ;  /* 0x0000000104047892 */ /* 0x000fc8000f8efc3f */
[----:B------:R-:W-:-:S06]  /*1510*/  UISETP.NE.AND UP0, UPT, UR4, 0x3, UPT ;  /* 0x000000030400788c */ /* 0x000fcc000bf05270 */
[----:B------:R-:W-:-:S13]  /*1520*/  PLOP3.LUT P0, PT, PT, PT, UP0, 0x80, 0x0 ;  /* 0x000000000000781c */ /* 0x000fda0003f0f008 */
[----:B0-----:R-:W-:Y:S05]  /*1530*/  @!P0 BRA `(.L_x_9219) ;  /* 0x0000000000048947 */ /* 0x001fea0003800000 */
[----:B------:R-:W-:Y:S01]  /*1540*/  BPT.TRAP 0x1 ;  /* 0x000000040000795c */ /* 0x000fe20000300000 */
.L_x_9219:
[----:B------:R-:W-:-:S13]  /*1550*/  R2UR UR4, R16 ;  /* 0x00000000100472ca */ /* 0x000fda00000e0000 */
[----:B------:R0:W2:Y:S01]  /*1560*/  SYNCS.PHASECHK.TRANS64.TRYWAIT P1, [UR4+0x32430], R0 ;  /* 0x03243000ff0075a7 */ /* 0x0000a20008020144 */
[----:B------:R-:W-:Y:S05]  /*1570*/  @!P0 BRA `(.L_x_9220) ;  /* 0x0000000000048947 */ /* 0x000fea0003800000 */
[----:B------:R-:W-:Y:S01]  /*1580*/  BPT.TRAP 0x1 ;  /* 0x000000040000795c */ /* 0x000fe20000300000 */
.L_x_9220:
[----:B--2---:R-:W-:Y:S05]  /*1590*/  @P1 BRA `(.L_x_9221) ;  /* 0x00000000000c1947 */ /* 0x004fea0003800000 */
[----:B------:R-:W-:-:S13]  /*15a0*/  R2UR UR4, R16 ;  /* 0x00000000100472ca */ /* 0x000fda00000e0000 */
[----:B------:R-:W2:Y:S02]  /*15b0*/  SYNCS.PHASECHK.TRANS64.TRYWAIT P1, [UR4+0x32430], R0 ;  /* 0x03243000ff0075a7 */ /* 0x000ea40008020144 */
[----:B--2---:R-:W-:Y:S05]  /*15c0*/  @!P1 BRA `(.L_x_9222) ;  /* 0x000000c8005c9947 */ /* 0x004fea0003800000 */
.L_x_9221:
[----:B------:R-:W-:Y:S01]  /*15d0*/  R2UR UR9, R16 ;  /* 0x00000000100972ca */ /* 0x000fe200000e0000 */
[----:B------:R-:W-:Y:S01]  /*15e0*/  WARPGROUP.ARRIVE ;  /* 0x00000000000079c5 */ /* 0x000fe20000000000 */
[----:B------:R-:W-:Y:S01]  /*15f0*/  UMOV UR7, 0x40000040 ;  /* 0x4000004000077882 */ /* 0x000fe20000000000 */
[----:B------:R-:W-:Y:S01]  /*1600*/  UMOV UR13, 0x40000040 ;  /* 0x40000040000d7882 */ /* 0x000fe20000000000 */
[----:B------:R-:W-:Y:S01]  /*1610*/  IMAD.U32 R15, RZ, RZ, UR7 ;  /* 0x00000007ff0f7e24 */ /* 0x000fe2000f8e00ff */
[----:B------:R-:W-:-:S08]  /*1620*/  MOV R13, UR13 ;  /* 0x0000000d000d7c02 */ /* 0x000fd00008000f00 */
        /* <DEDUP_REMOVED lines=8> */
[----:B------:R-:W-:Y:S01]  /*16b0*/  ULOP3.LUT UR8, UR4, 0x10000, URZ, 0xfc, !UPT ;  /* 0x0001000004087892 */ /* 0x000fe2000f8efc3f */
[----:B------:R-:W-:-:S03]  /*16c0*/  UMOV UR5, UR7 ;  /* 0x0000000700057c82 */ /* 0x000fc60008000000 */
[----:B------:R-:W-:-:S03]  /*16d0*/  IMAD.U32 R17, RZ, RZ, UR10 ;  /* 0x0000000aff117e24 */ /* 0x000fc6000f8e00ff */
[----:B------:R-:W-:Y:S02]  /*16e0*/  UMOV UR6, UR8 ;  /* 0x0000000800067c82 */ /* 0x000fe40008000000 */
[----:B------:R-:W-:Y:S01]  /*16f0*/  IMAD.U32 R14, RZ, RZ, UR6 ;  /* 0x00000006ff0e7e24 */ /* 0x000fe2000f8e00ff */
[----:B------:R-:W-:Y:S01]  /*1700*/  UMOV UR4, UR6 ;  /* 0x0000000600047c82 */ /* 0x000fe20008000000 */
[----:B------:R-:W-:Y:S02]  /*1710*/  UMOV UR6, UR10 ;  /* 0x0000000a00067c82 */ /* 0x000fe40008000000 */
[----:B------:R-:W-:Y:S01]  /*1720*/  HGMMA.64x96x16.F32 R24, gdesc[UR4], RZ, !UPT, gsb0 ;  /* 0x01600000041879f0 */ /* 0x000fe2000c0008ff */
[----:B------:R-:W-:Y:S02]  /*1730*/  UIADD3 UR4, UR8, 0x2, URZ ;  /* 0x0000000208047890 */ /* 0x000fe4000fffe03f */
[----:B------:R-:W-:Y:S01]  /*1740*/  UIADD3 UR6, UR10, 0x2, URZ ;  /* 0x000000020a067890 */ /* 0x000fe2000fffe03f */
[----:B------:R-:W-:Y:S01]  /*1750*/  UMOV UR5, UR13 ;  /* 0x0000000d00057c82 */ /* 0x000fe20008000000 */
[----:B------:R-:W-:Y:S01]  /*1760*/  UMOV UR7, 0x40000040 ;  /* 0x4000004000077882 */ /* 0x000fe20000000000 */
[----:B------:R-:W-:-:S02]  /*1770*/  UMOV UR13, 0x40000040 ;  /* 0x40000040000d7882 */ /* 0x000fc40000000000 */
[----:B------:R-:W-:Y:S01]  /*1780*/  UMOV UR12, UR4 ;  /* 0x00000004000c7c82 */ /* 0x000fe20008000000 */
[----:B------:R-:W-:Y:S01]  /*1790*/  IMAD.U32 R11, RZ, RZ, UR13 ;  /* 0x0000000dff0b7e24 */ /* 0x000fe2000f8e00ff */
[----:B------:R-:W-:Y:S01]  /*17a0*/  UMOV UR4, UR12 ;  /* 0x0000000c00047c82 */ /* 0x000fe20008000000 */
[----:B------:R-:W-:Y:S01]  /*17b0*/  IMAD.U32 R12, RZ, RZ, UR12 ;  /* 0x0000000cff0c7e24 */ /* 0x000fe2000f8e00ff */
[----:B------:R-:W-:Y:S02]  /*17c0*/  WARPGROUP.DEPBAR.LE gsb0, 0x0 ;  /* 0x00008000000079c5 */ /* 0x000fe40000010000 */
[----:B------:R-:W-:-:S06]  /*17d0*/  WARPGROUP.ARRIVE ;  /* 0x00000000000079c5 */ /* 0x000fcc0000000000 */
[----:B------:R-:W-:Y:S01]  /*17e0*/  HGMMA.64x96x16.F32 R24, gdesc[UR4], R24, gsb0 ;  /* 0x01600000041879f0 */ /* 0x000fe20008000818 */
[----:B------:R-:W-:Y:S02]  /*17f0*/  UIADD3 UR4, UR8, 0x4, URZ ;  /* 0x0000000408047890 */ /* 0x000fe4000fffe03f */
[----:B------:R-:W-:Y:S01]  /*1800*/  UIADD3 UR6, UR10, 0x4, URZ ;  /* 0x000000040a067890 */ /* 0x000fe2000fffe03f */
[----:B------:R-:W-:Y:S01]  /*1810*/  UMOV UR5, UR13 ;  /* 0x0000000d00057c82 */ /* 0x000fe20008000000 */
[----:B------:R-:W-:-:S03]  /*1820*/  UMOV UR7, 0x40000040 ;  /* 0x4000004000077882 */ /* 0x000fc60000000000 */
[----:B------:R-:W-:Y:S02]  /*1830*/  UMOV UR12, UR4 ;  /* 0x00000004000c7c82 */ /* 0x000fe40008000000 */
[----:B------:R-:W-:Y:S01]  /*1840*/  UMOV UR4, UR12 ;  /* 0x0000000c00047c82 */ /* 0x000fe20008000000 */
[----:B------:R-:W-:Y:S01]  /*1850*/  IMAD.U32 R10, RZ, RZ, UR12 ;  /* 0x0000000cff0a7e24 */ /* 0x000fe2000f8e00ff */
[----:B------:R-:W-:Y:S02]  /*1860*/  WARPGROUP.DEPBAR.LE gsb0, 0x0 ;  /* 0x00008000000079c5 */ /* 0x000fe40000010000 */
[----:B------:R-:W-:-:S06]  /*1870*/  WARPGROUP.ARRIVE ;  /* 0x00000000000079c5 */ /* 0x000fcc0000000000 */
[----:B------:R-:W-:Y:S01]  /*1880*/  HGMMA.64x96x16.F32 R24, gdesc[UR4], R24, gsb0 ;  /* 0x01600000041879f0 */ /* 0x000fe20008000818 */
[----:B------:R-:W-:Y:S02]  /*1890*/  UIADD3 UR4, UR8, 0x6, URZ ;  /* 0x0000000608047890 */ /* 0x000fe4000fffe03f */
[----:B------:R-:W-:Y:S01]  /*18a0*/  UIADD3 UR6, UR10, 0x6, URZ ;  /* 0x000000060a067890 */ /* 0x000fe2000fffe03f */
[----:B------:R-:W-:Y:S01]  /*18b0*/  UMOV UR5, 0x40000040 ;  /* 0x4000004000057882 */ /* 0x000fe20000000000 */
[----:B------:R-:W-:Y:S02]  /*18c0*/  UMOV UR7, 0x40000040 ;  /* 0x4000004000077882 */ /* 0x000fe40000000000 */
[----:B------:R-:W-:Y:S02]  /*18d0*/  IMAD.U32 R8, RZ, RZ, UR4 ;  /* 0x00000004ff087e24 */ /* 0x000fe4000f8e00ff */
[----:B------:R-:W-:Y:S01]  /*18e0*/  IMAD.U32 R9, RZ, RZ, UR5 ;  /* 0x00000005ff097e24 */ /* 0x000fe2000f8e00ff */
[----:B------:R-:W-:-:S02]  /*18f0*/  WARPGROUP.DEPBAR.LE gsb0, 0x0 ;  /* 0x00008000000079c5 */ /* 0x000fc40000010000 */
[----:B------:R-:W-:-:S06]  /*1900*/  WARPGROUP.ARRIVE ;  /* 0x00000000000079c5 */ /* 0x000fcc0000000000 */
[----:B------:R-:W-:Y:S03]  /*1910*/  HGMMA.64x96x16.F32 R24, gdesc[UR4], R24, gsb0 ;  /* 0x01600000041879f0 */ /* 0x000fe60008000818 */
[----:B------:R-:W-:Y:S02]  /*1920*/  WARPGROUP.DEPBAR.LE gsb0, 0x0 ;  /* 0x00008000000079c5 */ /* 0x000fe40000010000 */
[----:B------:R-:W2:Y:S02]  /*1930*/  SYNCS.PHASECHK.TRANS64.TRYWAIT P1, [UR9+0x32410], R0 ;  /* 0x03241000ff0075a7 */ /* 0x000ea40008020149 */
[----:B--2---:R-:W-:Y:S05]  /*1940*/  @!P1 BRA `(.L_x_9223) ;  /* 0x000000c400989947 */ /* 0x004fea0003800000 */
.L_x_9296:
[----:B------:R-:W-:Y:S05]  /*1950*/  @!P0 BRA `(.L_x_9224) ;  /* 0x0000000000048947 */ /* 0x000fea0003800000 */
[----:B------:R-:W-:Y:S01]  /*1960*/  BPT.TRAP 0x1 ;  /* 0x000000040000795c */ /* 0x000fe20000300000 */
.L_x_9224:
[----:B------:R-:W-:-:S13]  /*1970*/  R2UR UR4, R16 ;  /* 0x00000000100472ca */ /* 0x000fda00000e0000 */
[----:B------:R2:W3:Y:S01]  /*1980*/  SYNCS.PHASECHK.TRANS64.TRYWAIT P1, [UR4+0x32450], R0 ;  /* 0x03245000ff0075a7 */ /* 0x0004e20008020144 */
[----:B------:R-:W-:Y:S05]  /*1990*/  @!P0 BRA `(.L_x_9225) ;  /* 0x0000000000048947 */ /* 0x000fea0003800000 */
[----:B------:R-:W-:Y:S01]  /*19a0*/  BPT.TRAP 0x1 ;  /* 0x000000040000795c */ /* 0x000fe20000300000 */
.L_x_9225:
[----:B---3--:R-:W-:Y:S05]  /*19b0*/  @P1 BRA `(.L_x_9226) ;  /* 0x00000000000c1947 */ /* 0x008fea0003800000 */
[----:B------:R-:W-:-:S13]  /*19c0*/  R2UR UR4, R16 ;  /* 0x00000000100472ca */ /* 0x000fda00000e0000 */
[----:B------:R-:W3:Y:S02]  /*19d0*/  SYNCS.PHASECHK.TRANS64.TRYWAIT P1, [UR4+0x32450], R0 ;  /* 0x03245000ff0075a7 */ /* 0x000ee40008020144 */
[----:B---3--:R-:W-:Y:S05]  /*19e0*/  @!P1 BRA `(.L_x_9227) ;  /* 0x000000c4008c9947 */ /* 0x008fea0003800000 */
.L_x_9226:
[----:B------:R-:W-:Y:S01]  /*19f0*/  R2UR UR4, R16 ;  /* 0x00000000100472ca */ /* 0x000fe200000e0000 */
        /* <DEDUP_REMOVED lines=9> */
[----:B------:R-:W-:Y:S01]  /*1a90*/  IMAD.U32 R5, RZ, RZ, UR13 ;  /* 0x0000000dff057e24 */ /* 0x000fe2000f8e00ff */
[----:B------:R-:W-:Y:S01]  /*1aa0*/  UMOV UR15, 0x40000040 ;  /* 0x40000040000f7882 */ /* 0x000fe20000000000 */
[----:B------:R-:W-:Y:S01]  /*1ab0*/  UMOV UR17, 0x40000040 ;  /* 0x4000004000117882 */ /* 0x000fe20000000000 */
[----:B------:R-:W-:Y:S01]  /*1ac0*/  UIADD3 UR4, UR4, 0x400, URZ ;  /* 0x0000040004047890 */ /* 0x000fe2000fffe03f */
[----:B------:R-:W3:Y:S01]  /*1ad0*/  S2R R20, SR_TID.X ;  /* 0x0000000000147919 */ /* 0x000ee20000002100 */
[----:B------:R-:W-:-:S02]  /*1ae0*/  ULOP3.LUT UR6, UR6, 0x10000, URZ, 0xfc, !UPT ;  /* 0x0001000006067892 */ /* 0x000fc4000f8efc3f */
[----:B------:R-:W-:Y:S02]  /*1af0*/  USHF.R.U32.HI UR4, URZ, 0x4, UR4 ;  /* 0x000000043f047899 */ /* 0x000fe40008011604 */
[----:B------:R-:W-:Y:S02]  /*1b00*/  UIADD3 UR16, UR6, 0x404, URZ ;  /* 0x0000040406107890 */ /* 0x000fe4000fffe03f */
[----:B------:R-:W-:Y:S01]  /*1b10*/  ULOP3.LUT UR7, UR4, 0x3fff, URZ, 0xc0, !UPT ;  /* 0x00003fff04077892 */ /* 0x000fe2000f8ec03f */
[----:B------:R-:W-:Y:S01]  /*1b20*/  UMOV UR8, UR6 ;  /* 0x0000000600087c82 */ /* 0x000fe20008000000 */
[----:B------:R-:W-:Y:S01]  /*1b30*/  UIADD3 UR4, UR6, 0x2, URZ ;  /* 0x0000000206047890 */ /* 0x000fe2000fffe03f */
[----:B------:R-:W-:Y:S01]  /*1b40*/  MOV R6, UR8 ;  /* 0x0000000800067c02 */ /* 0x000fe20008000f00 */
[----:B------:R-:W-:Y:S01]  /*1b50*/  ULOP3.LUT UR57, UR7, 0x10000, URZ, 0xfc, !UPT ;  /* 0x0001000007397892 */ /* 0x000fe2000f8efc3f */
[----:B------:R-:W-:Y:S01]  /*1b60*/  UMOV UR19, 0x40000040 ;  /* 0x4000004000137882 */ /* 0x000fe20000000000 */
[----:B------:R-:W-:-:S03]  /*1b70*/  UIADD3 UR20, UR6, 0x406, URZ ;  /* 0x0000040606147890 */ /* 0x000fc6000fffe03f */
[----:B------:R-:W-:Y:S01]  /*1b80*/  UMOV UR12, UR4 ;  /* 0x00000004000c7c82 */ /* 0x000fe20008000000 */
[----:B------:R-:W-:Y:S01]  /*1b90*/  UIADD3 UR4, UR6, 0x4, URZ ;  /* 0x0000000406047890 */ /* 0x000fe2000fffe03f */
[----:B------:R-:W-:Y:S01]  /*1ba0*/  IMAD.U32 R4, RZ, RZ, UR12 ;  /* 0x0000000cff047e24 */ /* 0x000fe2000f8e00ff */
[----:B------:R-:W-:Y:S01]  /*1bb0*/  UMOV UR10, UR57 ;  /* 0x00000039000a7c82 */ /* 0x000fe20008000000 */
[----:B------:R-:W-:Y:S01]  /*1bc0*/  UIADD3 UR14, UR57, 0x302, URZ ;  /* 0x00000302390e7890 */ /* 0x000fe2000fffe03f */
[----:B------:R-:W-:Y:S01]  /*1bd0*/  HGMMA.64x96x16.F32 R24, gdesc[UR8], R24, gsb0 ;  /* 0x01600000081879f0 */ /* 0x000fe20008000818 */
[----:B------:R-:W-:Y:S02]  /*1be0*/  UIADD3 UR10, UR57, 0x2, URZ ;  /* 0x00000002390a7890 */ /* 0x000fe4000fffe03f */
[----:B------:R-:W-:Y:S01]  /*1bf0*/  IMAD.U32 R18, RZ, RZ, UR57 ;  /* 0x00000039ff127e24 */ /* 0x000fe2000f8e00ff */
[----:B------:R-:W-:Y:S01]  /*1c00*/  UMOV UR8, UR12 ;  /* 0x0000000c00087c82 */ /* 0x000fe20008000000 */
[----:B------:R-:W-:Y:S01]  /*1c10*/  UMOV UR9, UR13 ;  /* 0x0000000d00097c82 */ /* 0x000fe20008000000 */
[----:B------:R-:W-:Y:S01]  /*1c20*/  UMOV UR11, 0x40000040 ;  /* 0x40000040000b7882 */ /* 0x000fe20000000000 */
[----:B------:R-:W-:Y:S01]  /*1c30*/  UMOV UR12, UR4 ;  /* 0x00000004000c7c82 */ /* 0x000fe20008000000 */
[----:B------:R-:W-:Y:S01]  /*1c40*/  UMOV UR13, 0x40000040 ;  /* 0x40000040000d7882 */ /* 0x000fe20000000000 */
[----:B------:R-:W-:Y:S01]  /*1c50*/  UIADD3 UR4, UR6, 0x6, URZ ;  /* 0x0000000606047890 */ /* 0x000fe2000fffe03f */
[----:B------:R-:W-:Y:S01]  /*1c60*/  MOV R2, UR12 ;  /* 0x0000000c00027c02 */ /* 0x000fe20008000f00 */
[----:B-1----:R-:W-:Y:S01]  /*1c70*/  IMAD.U32 R3, RZ, RZ, UR13 ;  /* 0x0000000dff037e24 */ /* 0x002fe2000f8e00ff */
[----:B------:R-:W-:Y:S01]  /*1c80*/  UIADD3 UR18, UR57, 0x304, URZ ;  /* 0x0000030439127890 */ /* 0x000fe2000fffe03f */
[----:B---3--:R-:W-:Y:S01]  /*1c90*/  SHF.R.U32.HI R20, RZ, 0x7, R20 ;  /* 0x00000007ff147819 */ /* 0x008fe20000011614 */
[----:B------:R-:W-:Y:S01]  /*1ca0*/  UIADD3 UR22, UR57, 0x306, URZ ;  /* 0x0000030639167890 */ /* 0x000fe2000fffe03f */
[----:B------:R-:W-:Y:S01]  /*1cb0*/  UMOV UR21, 0x40000040 ;  /* 0x4000004000157882 */ /* 0x000fe20000000000 */
[----:B------:R-:W-:Y:S01]  /*1cc0*/  UMOV UR23, 0x40000040 ;  /* 0x4000004000177882 */ /* 0x000fe20000000000 */
[----:B------:R-:W-:Y:S01]  /*1cd0*/  UIADD3 UR24, UR6, 0x800, URZ ;  /* 0x0000080006187890 */ /* 0x000fe2000fffe03f */
[----:B0-2---:R-:W-:Y:S01]  /*1ce0*/  IADD3 R0, -R20, 0xb, RZ ;  /* 0x0000000b14007810 */ /* 0x005fe20007ffe1ff */
        /* <DEDUP_REMOVED lines=49> */
[----:B------:R-:W-:Y:S02]  /*2000*/  UIADD3 UR8, UR6, 0x400, URZ ;  /* 0x0000040006087890 */ /* 0x000fe4000fffe03f */
[----:B------:R-:W-:Y:S01]  /*2010*/  UIADD3 UR10, UR57, 0x300, URZ ;  /* 0x00000300390a7890 */ /* 0x000fe2000fffe03f */
[----:B------:R-:W-:Y:S01]  /*2020*/  UMOV UR9, 0x40000040 ;  /* 0x4000004000097882 */ /* 0x000fe20000000000 */
        /* <DEDUP_REMOVED lines=42> */
.L_x_9228:
        /* <DEDUP_REMOVED lines=9> */
[----:B------:R-:W1:Y:S01]  /*2360*/  MUFU.TANH R24, R24 ;  /* 0x0000001800187308 */ /* 0x000e620000002400 */
[----:B------:R-:W-:Y:S01]  /*2370*/  SHF.R.S32.HI R20, RZ, 0x1f, R23 ;  /* 0x0000001fff147819 */ /* 0x000fe20000011417 */
[----:B------:R-:W-:Y:S01]  /*2380*/  FMUL.FTZ R32, R32, UR6 ;  /* 0x0000000620207c20 */ /* 0x000fe20008410000 */
[----:B------:R-:W-:Y:S01]  /*2390*/  FMUL.FTZ R33, R33, UR6 ;  /* 0x0000000621217c20 */ /* 0x000fe20008410000 */
[----:B------:R-:W-:Y:S01]  /*23a0*/  IMAD.U32 R21, RZ, RZ, UR39 ;  /* 0x00000027ff157e24 */ /* 0x000fe2000f8e00ff */
[----:B------:R-:W-:Y:S01]  /*23b0*/  LEA.HI R20, R20, R23, RZ, 0x2 ;  /* 0x0000001714147211 */ /* 0x000fe200078f10ff */
[----:B------:R-:W-:Y:S01]  /*23c0*/  FMUL.FTZ R26, R26, UR6 ;  /* 0x000000061a1a7c20 */ /* 0x000fe20008410000 */
[----:B------:R-:W-:Y:S01]  /*23d0*/  FMUL.FTZ R27, R27, UR6 ;  /* 0x000000061b1b7c20 */ /* 0x000fe20008410000 */
[----:B------:R-:W2:Y:S01]  /*23e0*/  MUFU.TANH R25, R25 ;  /* 0x0000001900197308 */ /* 0x000ea20000002400 */
[----:B------:R-:W-:Y:S01]  /*23f0*/  LOP3.LUT R20, R20, 0x7ffffffc, RZ, 0xc0, !PT ;  /* 0x7ffffffc14147812 */ /* 0x000fe200078ec0ff */
[----:B------:R-:W-:Y:S01]  /*2400*/  FMUL.FTZ R30, R30, UR6 ;  /* 0x000000061e1e7c20 */ /* 0x000fe20008410000 */
[----:B------:R-:W-:Y:S01]  /*2410*/  FMUL.FTZ R31, R31, UR6 ;  /* 0x000000061f1f7c20 */ /* 0x000fe20008410000 */
[----:B------:R-:W-:Y:S01]  /*2420*/  FMUL.FTZ R34, R34, UR6 ;  /* 0x0000000622227c20 */ /* 0x000fe20008410000 */
[----:B------:R-:W-:Y:S01]  /*2430*/  FMUL.FTZ R36, R36, UR6 ;  /* 0x0000000624247c20 */ /* 0x000fe20008410000 */
[----:B------:R-:W-:-:S02]  /*2440*/  IMAD.IADD R20, R23, 0x1, -R20 ;  /* 0x0000000117147824 */ /* 0x000fc400078e0a14 */
        /* <DEDUP_REMOVED lines=16> */
[----:B--2---:R-:W-:Y:S01]  /*2550*/  FSEL R25, R25, -INF , P1 ;  /* 0xff80000019197808 */ /* 0x004fe20000800000 */
[----:B------:R-:W1:Y:S01]  /*2560*/  MUFU.TANH R32, R32 ;  /* 0x0000002000207308 */ /* 0x000e620000002400 */
[----:B------:R-:W-:Y:S01]  /*2570*/  ISETP.GT.AND P5, PT, R20, 0x9, PT ;  /* 0x000000091400780c */ /* 0x000fe20003fa4270 */
[----:B------:R-:W-:Y:S01]  /*2580*/  FMUL.FTZ R45, R45, UR6 ;  /* 0x000000062d2d7c20 */ /* 0x000fe20008410000 */
[----:B---3--:R-:W-:Y:S01]  /*2590*/  FSEL R75, R28, -INF , P6 ;  /* 0xff8000001c4b7808 */ /* 0x008fe20003000000 */
[----:B------:R-:W-:Y:S01]  /*25a0*/  FMUL.FTZ R46, R46, UR6 ;  /* 0x000000062e2e7c20 */ /* 0x000fe20008410000 */
[----:B------:R-:W-:Y:S01]  /*25b0*/  FMNMX.FTZ R22, R21, R25, !PT ;  /* 0x0000001915167209 */ /* 0x000fe20007810000 */
[----:B------:R-:W-:Y:S01]  /*25c0*/  FMUL.FTZ R48, R48, UR6 ;  /* 0x0000000630307c20 */ /* 0x000fe20008410000 */
[C---:B------:R-:W-:Y:S01]  /*25d0*/  ISETP.GT.AND P4, PT, R20.reuse, 0x10, PT ;  /* 0x000000101400780c */ /* 0x040fe20003f84270 */
[----:B------:R-:W2:Y:S01]  /*25e0*/  MUFU.TANH R33, R33 ;  /* 0x0000002100217308 */ /* 0x000ea20000002400 */
[----:B----4-:R-:W-:Y:S01]  /*25f0*/  FSEL R29, R29, -INF , P5 ;  /* 0xff8000001d1d7808 */ /* 0x010fe20002800000 */
[----:B------:R-:W-:Y:S01]  /*2600*/  FMUL.FTZ R47, R47, UR6 ;  /* 0x000000062f2f7c20 */ /* 0x000fe20008410000 */
[----:B------:R-:W-:Y:S01]  /*2610*/  FMNMX.FTZ R22, R75, R22, !PT ;  /* 0x000000164b167209 */ /* 0x000fe20007810000 */
[----:B------:R-:W-:Y:S01]  /*2620*/  FMUL.FTZ R49, R49, UR6 ;  /* 0x0000000631317c20 */ /* 0x000fe20008410000 */
[----:B------:R-:W-:Y:S01]  /*2630*/  ISETP.GT.AND P3, PT, R20, 0x11, PT ;  /* 0x000000111400780c */ /* 0x000fe20003f64270 */
[----:B------:R-:W-:Y:S01]  /*2640*/  FMUL.FTZ R50, R50, UR6 ;  /* 0x0000000632327c20 */ /* 0x000fe20008410000 */
[----:B------:R-:W-:Y:S01]  /*2650*/  FMNMX.FTZ R22, R29, R22, !PT ;  /* 0x000000161d167209 */ /* 0x000fe20007810000 */
[----:B------:R-:W3:Y:S01]  /*2660*/  MUFU.TANH R26, R26 ;  /* 0x0000001a001a7308 */ /* 0x000ee20000002400 */
        /* <DEDUP_REMOVED lines=16> */
[----:B---3--:R-:W-:Y:S01]  /*2770*/  FSEL R23, R26, -INF , P2 ;  /* 0xff8000001a177808 */ /* 0x008fe20001000000 */
[----:B------:R-:W-:Y:S01]  /*2780*/  FMUL.FTZ R61, R61, UR6 ;  /* 0x000000063d3d7c20 */ /* 0x000fe20008410000 */
[----:B------:R-:W-:Y:S01]  /*2790*/  ISETP.GT.AND P2, PT, R20, 0x18, PT ;  /* 0x000000181400780c */ /* 0x000fe20003f44270 */
[----:B------:R-:W-:Y:S01]  /*27a0*/  FMUL.FTZ R62, R62, UR6 ;  /* 0x000000063e3e7c20 */ /* 0x000fe20008410000 */
[----:B------:R-:W-:Y:S01]  /*27b0*/  FMUL.FTZ R64, R64, UR6 ;  /* 0x0000000640407c20 */ /* 0x000fe20008410000 */
[----:B------:R-:W-:Y:S01]  /*27c0*/  FMUL.FTZ R63, R63, UR6 ;  /* 0x000000063f3f7c20 */ /* 0x000fe20008410000 */
[----:B------:R-:W-:Y:S01]  /*27d0*/  FMUL.FTZ R65, R65, UR6 ;  /* 0x0000000641417c20 */ /* 0x000fe20008410000 */
[----:B------:R-:W3:Y:S01]  /*27e0*/  MUFU.TANH R31, R31 ;  /* 0x0000001f001f7308 */ /* 0x000ee20000002400 */
[----:B-1----:R-:W-:Y:S01]  /*27f0*/  FSEL R27, R27, -INF , P1 ;  /* 0xff8000001b1b7808 */ /* 0x002fe20000800000 */
[----:B------:R-:W-:Y:S01]  /*2800*/  FMUL.FTZ R66, R66, UR6 ;  /* 0x0000000642427c20 */ /* 0x000fe20008410000 */
[----:B------:R-:W-:Y:S01]  /*2810*/  ISETP.GT.AND P1, PT, R20, 0x19, PT ;  /* 0x000000191400780c */ /* 0x000fe20003f24270 */
        /* <DEDUP_REMOVED lines=8> */
[----:B------:R-:W-:Y:S01]  /*28a0*/  FMUL.FTZ R71, R71, UR6 ;  /* 0x0000000647477c20 */ /* 0x000fe20008410000 */
[----:B------:R-:W-:Y:S01]  /*28b0*/  FMNMX.FTZ R22, R73, R22, !PT ;  /* 0x0000001649167209 */ /* 0x000fe20007810000 */
[----:B------:R-:W2:Y:S01]  /*28c0*/  S2UR UR11, SR_CgaCtaId ;  /* 0x00000000000b79c3 */ /* 0x000ea20000008800 */
[----:B------:R-:W-:Y:S01]  /*28d0*/  R2UR UR10, R16 ;  /* 0x00000000100a72ca */ /* 0x000fe200000e0000 */
[----:B------:R-:W4:Y:S01]  /*28e0*/  MUFU.TANH R36, R36 ;  /* 0x0000002400247308 */ /* 0x000f220000002400 */
[----:B---3--:R-:W-:Y:S01]  /*28f0*/  FSEL R31, R31, -INF , P5 ;  /* 0xff8000001f1f7808 */ /* 0x008fe20002800000 */
[----:B------:R-:W-:Y:S01]  /*2900*/  ULDC UR6, c[0x0][0xa80] ;  /* 0x0002a00000067ab9 */ /* 0x000fe20000000800 */
[----:B------:R-:W-:Y:S01]  /*2910*/  ISETP.GT.AND P5, PT, R20, 0x21, PT ;  /* 0x000000211400780c */ /* 0x000fe20003fa4270 */
[----:B------:R-:W-:Y:S01]  /*2920*/  ULOP3.LUT UR7, UR7, 0x3000000, URZ, 0xfc, !UPT ;  /* 0x0300000007077892 */ /* 0x000fe2000f8efc3f */
[----:B------:R-:W-:Y:S01]  /*2930*/  FMNMX.FTZ R22, R31, R22, !PT ;  /* 0x000000161f167209 */ /* 0x000fe20007810000 */
[----:B------:R-:W-:-:S02]  /*2940*/  UMOV UR15, 0x40000040 ;  /* 0x40000040000f7882 */ /* 0x000fc40000000000 */
[----:B------:R-:W3:Y:S01]  /*2950*/  MUFU.TANH R35, R35 ;  /* 0x0000002300237308 */ /* 0x000ee20000002400 */
[----:B-1----:R-:W-:Y:S02]  /*2960*/  FSEL R163, R34, -INF , P4 ;  /* 0xff80000022a37808 */ /* 0x002fe40002000000 */
[----:B------:R-:W-:Y:S01]  /*2970*/  ISETP.GT.AND P4, PT, R20, 0x28, PT ;  /* 0x000000281400780c */ /* 0x000fe20003f84270 */
[----:B------:R-:W-:Y:S01]  /*2980*/  UIADD3 UR10, UR10, 0x32440, URZ ;  /* 0x000324400a0a7890 */ /* 0x000fe2000fffe03f */
[----:B------:R-:W-:Y:S01]  /*2990*/  FMNMX.FTZ R22, R163, R22, !PT ;  /* 0x00000016a3167209 */ /* 0x000fe20007810000 */
[----:B------:R-:W-:Y:S02]  /*29a0*/  UMOV UR14, UR7 ;  /* 0x00000007000e7c82 */ /* 0x000fe40008000000 */
[----:B------:R-:W1:Y:S01]  /*29b0*/  MUFU.TANH R37, R37 ;  /* 0x0000002500257308 */ /* 0x000e620000002400 */
[----:B----4-:R-:W-:-:S04]  /*29c0*/  FSEL R166, R36, -INF , P2 ;  /* 0xff80000024a67808 */ /* 0x010fc80001000000 */
[----:B------:R-:W-:Y:S01]  /*29d0*/  FMNMX.FTZ R33, R166, R33, !PT ;  /* 0x00000021a6217209 */ /* 0x000fe20007810000 */
[----:B--2---:R-:W-:Y:S02]  /*29e0*/  UPRMT UR10, UR11, 0x654, UR10 ;  /* 0x000006540b0a7896 */ /* 0x004fe4000800000a */
[----:B------:R-:W2:Y:S01]  /*29f0*/  MUFU.TANH R38, R38 ;  /* 0x0000002600267308 */ /* 0x000ea20000002400 */
[----:B---3--:R-:W-:Y:S01]  /*2a00*/  FSEL R167, R35, -INF , P3 ;  /* 0xff80000023a77808 */ /* 0x008fe20001800000 */
[----:B------:R-:W-:Y:S01]  /*2a10*/  UMOV UR11, 0x40000040 ;  /* 0x40000040000b7882 */ /* 0x000fe20000000000 */
[----:B------:R-:W-:Y:S02]  /*2a20*/  ISETP.GT.AND P3, PT, R20, 0x29, PT ;  /* 0x000000291400780c */ /* 0x000fe40003f64270 */
[----:B------:R-:W-:Y:S02]  /*2a30*/  FMNMX.FTZ R22, R167, R22, !PT ;  /* 0x00000016a7167209 */ /* 0x000fe40007810000 */
[----:B------:R-:W-:Y:S01]  /*2a40*/  SYNCS.ARRIVE.TRANS64.RED.A1T0 RZ, [UR10], RZ ;  /* 0x000000ffffff79a7 */ /* 0x000fe2000810040a */
[----:B------:R-:W3:Y:S01]  /*2a50*/  MUFU.TANH R40, R40 ;  /* 0x0000002800287308 */ /* 0x000ee20000002400 */
[----:B-1----:R-:W-:Y:S01]  /*2a60*/  FSEL R168, R37, -INF , P1 ;  /* 0xff80000025a87808 */ /* 0x002fe20000800000 */
[----:B------:R-:W-:-:S03]  /*2a70*/  UIADD3 UR10, UR7, 0x80, URZ ;  /* 0x00000080070a7890 */ /* 0x000fc6000fffe03f */
[----:B------:R-:W-:-:S03]  /*2a80*/  FMNMX.FTZ R24, R168, R33, !PT ;  /* 0x00000021a8187209 */ /* 0x000fc60007810000 */
[----:B------:R-:W1:Y:S01]  /*2a90*/  MUFU.TANH R39, R39 ;  /* 0x0000002700277308 */ /* 0x000e620000002400 */
[----:B--2---:R-:W-:Y:S02]  /*2aa0*/  FSEL R201, R38, -INF , P2 ;  /* 0xff80000026c97808 */ /* 0x004fe40001000000 */
[----:B------:R-:W-:Y:S02]  /*2ab0*/  ISETP.GT.AND P2, PT, R20, 0x30, PT ;  /* 0x000000301400780c */ /* 0x000fe40003f44270 */
[----:B------:R-:W-:-:S03]  /*2ac0*/  FMNMX.FTZ R22, R201, R22, !PT ;  /* 0x00000016c9167209 */ /* 0x000fc60007810000 */
[----:B------:R-:W2:Y:S01]  /*2ad0*/  MUFU.TANH R41, R41 ;  /* 0x0000002900297308 */ /* 0x000ea20000002400 */
[----:B---3--:R-:W-:-:S04]  /*2ae0*/  FSEL R199, R40, -INF , P6 ;  /* 0xff80000028c77808 */ /* 0x008fc80003000000 */
[----:B------:R-:W-:-:S03]  /*2af0*/  FMNMX.FTZ R24, R199, R24, !PT ;  /* 0x00000018c7187209 */ /* 0x000fc60007810000 */
[----:B------:R-:W3:Y:S01]  /*2b00*/  MUFU.TANH R42, R42 ;  /* 0x0000002a002a7308 */ /* 0x000ee20000002400 */
[----:B-1----:R-:W-:Y:S02]  /*2b10*/  FSEL R229, R39, -INF , P1 ;  /* 0xff80000027e57808 */ /* 0x002fe40000800000 */
[----:B------:R-:W-:Y:S02]  /*2b20*/  ISETP.GT.AND P1, PT, R20, 0x31, PT ;  /* 0x000000311400780c */ /* 0x000fe40003f24270 */
[----:B------:R-:W-:-:S03]  /*2b30*/  FMNMX.FTZ R22, R229, R22, !PT ;  /* 0x00000016e5167209 */ /* 0x000fc60007810000 */
[----:B------:R-:W1:Y:S01]  /*2b40*/  MUFU.TANH R44, R44 ;  /* 0x0000002c002c7308 */ /* 0x000e620000002400 */
[----:B--2---:R-:W-:-:S04]  /*2b50*/  FSEL R227, R41, -INF , P5 ;  /* 0xff80000029e37808 */ /* 0x004fc80002800000 */
[----:B------:R-:W-:-:S03]  /*2b60*/  FMNMX.FTZ R33, R227, R24, !PT ;  /* 0x00000018e3217209 */ /* 0x000fc60007810000 */
[----:B------:R-:W2:Y:S01]  /*2b70*/  MUFU.TANH R43, R43 ;  /* 0x0000002b002b7308 */ /* 0x000ea20000002400 */
[----:B---3--:R-:W-:Y:S02]  /*2b80*/  FSEL R203, R42, -INF , P6 ;  /* 0xff8000002acb7808 */ /* 0x008fe40003000000 */
[----:B------:R-:W-:Y:S02]  /*2b90*/  ISETP.GT.AND P6, PT, R20, 0x38, PT ;  /* 0x000000381400780c */ /* 0x000fe40003fc4270 */
[----:B------:R-:W-:-:S03]  /*2ba0*/  FMNMX.FTZ R22, R203, R22, !PT ;  /* 0x00000016cb167209 */ /* 0x000fc60007810000 */
[----:B------:R-:W3:Y:S01]  /*2bb0*/  MUFU.TANH R45, R45 ;  /* 0x0000002d002d7308 */ /* 0x000ee20000002400 */
[----:B-1----:R-:W-:-:S04]  /*2bc0*/  FSEL R180, R44, -INF , P4 ;  /* 0xff8000002cb47808 */ /* 0x002fc80002000000 */
        /* <DEDUP_REMOVED lines=65> */
[----:B--2---:R-:W-:-:S04]  /*2fe0*/  FSEL R195, R62, -INF , P2 ;  /* 0xff8000003ec37808 */ /* 0x004fc80001000000 */
[----:B------:R-:W-:-:S03]  /*2ff0*/  FMNMX.FTZ R22, R195, R22, !PT ;  /* 0x00000016c3167209 */ /* 0x000fc60007810000 */
[----:B------:R-:W2:Y:S01]  /*3000*/  MUFU.TANH R65, R65 ;  /* 0x0000004100417308 */ /* 0x000ea20000002400 */
[----:B---3--:R-:W-:-:S04]  /*3010*/  FSEL R181, R64, -INF , P6 ;  /* 0xff80000040b57808 */ /* 0x008fc80003000000 */
        /* <DEDUP_REMOVED lines=18> */
[----:B------:R-:W-:Y:S02]  /*3140*/  FMNMX.FTZ R20, R179, R20, !PT ;  /* 0x00000014b3147209 */ /* 0x000fe40007810000 */
[----:B-1----:R-:W-:-:S03]  /*3150*/  FSEL R173, R70, -INF , P4 ;  /* 0xff80000046ad7808 */ /* 0x002fc60002000000 */
[----:B------:R-:W1:Y:S01]  /*3160*/  SHFL.BFLY PT, R33, R20, 0x2, 0x1f ;  /* 0x0c401f0014217f89 */ /* 0x000e6200000e0000 */
[----:B------:R-:W-:Y:S02]  /*3170*/  FMNMX.FTZ R22, R173, R22, !PT ;  /* 0x00000016ad167209 */ /* 0x000fe40007810000 */
[----:B--2---:R-:W-:-:S04]  /*3180*/  FSEL R177, R71, -INF , P3 ;  /* 0xff80000047b17808 */ /* 0x004fc80001800000 */
[----:B------:R-:W-:-:S05]  /*3190*/  FMNMX.FTZ R22, R177, R22, !PT ;  /* 0x00000016b1167209 */ /* 0x000fca0007810000 */
[----:B------:R-:W2:Y:S01]  /*31a0*/  SHFL.BFLY PT, R35, R22, 0x2, 0x1f ;  /* 0x0c401f0016237f89 */ /* 0x000ea200000e0000 */
[----:B-1----:R-:W-:-:S05]  /*31b0*/  FMNMX.FTZ R33, R20, R33, !PT ;  /* 0x0000002114217209 */ /* 0x002fca0007810000 */
[----:B------:R-:W1:Y:S01]  /*31c0*/  SHFL.BFLY PT, R194, R33, 0x1, 0x1f ;  /* 0x0c201f0021c27f89 */ /* 0x000e6200000e0000 */
[----:B--2---:R-:W-:-:S05]  /*31d0*/  FMNMX.FTZ R35, R22, R35, !PT ;  /* 0x0000002316237209 */ /* 0x004fca0007810000 */
[----:B------:R-:W2:Y:S01]  /*31e0*/  SHFL.BFLY PT, R156, R35, 0x1, 0x1f ;  /* 0x0c201f00239c7f89 */ /* 0x000ea200000e0000 */
[----:B-1----:R-:W-:Y:S01]  /*31f0*/  FMNMX.FTZ R194, R33, R194, !PT ;  /* 0x000000c221c27209 */ /* 0x002fe20007810000 */
[----:B------:R1:W-:Y:S03]  /*3200*/  BAR.SYNC.DEFER_BLOCKING R210, 0x100 ;  /* 0x000400d20000751d */ /* 0x0003e60000010000 */
[C---:B------:R-:W-:Y:S01]  /*3210*/  FSETP.NEU.FTZ.AND P1, PT, R194.reuse, -INF , PT ;  /* 0xff800000c200780b */ /* 0x040fe20003f3d000 */
[----:B------:R-:W-:-:S05]  /*3220*/  FMUL.FTZ R174, R194, UR6 ;  /* 0x00000006c2ae7c20 */ /* 0x000fca0008410000 */
[----:B------:R-:W-:-:S05]  /*3230*/  FSEL R174, R174, RZ, P1 ;  /* 0x000000ffaeae7208 */ /* 0x000fca0000800000 */
[--C-:B------:R-:W-:Y:S01]  /*3240*/  FFMA.FTZ R20, R21, UR6, -R174.reuse ;  /* 0x0000000615147c23 */ /* 0x100fe200080108ae */
[----:B--2---:R-:W-:Y:S01]  /*3250*/  FMNMX.FTZ R156, R35, R156, !PT ;  /* 0x0000009c239c7209 */ /* 0x004fe20007810000 */
[--C-:B------:R-:W-:Y:S01]  /*3260*/  FFMA.FTZ R21, R25, UR6, -R174.reuse ;  /* 0x0000000619157c23 */ /* 0x100fe200080108ae */
[--C-:B------:R-:W-:Y:S01]  /*3270*/  FFMA.FTZ R157, R75, UR6, -R174.reuse ;  /* 0x000000064b9d7c23 */ /* 0x100fe200080108ae */
[--C-:B------:R-:W-:Y:S01]  /*3280*/  FFMA.FTZ R160, R29, UR6, -R174.reuse ;  /* 0x000000061da07c23 */ /* 0x100fe200080108ae */
[C---:B------:R-:W-:Y:S01]  /*3290*/  FSETP.NEU.FTZ.AND P1, PT, R156.reuse, -INF , PT ;  /* 0xff8000009c00780b */ /* 0x040fe20003f3d000 */
[----:B------:R-:W-:Y:S01]  /*32a0*/  FMUL.FTZ R176, R156, UR6 ;  /* 0x000000069cb07c20 */ /* 0x000fe20008410000 */
[----:B------:R-:W-:Y:S01]  /*32b0*/  MUFU.EX2 R22, R20 ;  /* 0x0000001400167308 */ /* 0x000fe20000000800 */
[--C-:B------:R-:W-:Y:S01]  /*32c0*/  FFMA.FTZ R164, R165, UR6, -R174.reuse ;  /* 0x00000006a5a47c23 */ /* 0x100fe200080108ae */
[--C-:B------:R-:W-:Y:S01]  /*32d0*/  FFMA.FTZ R165, R166, UR6, -R174.reuse ;  /* 0x00000006a6a57c23 */ /* 0x100fe200080108ae */
[--C-:B------:R-:W-:Y:S01]  /*32e0*/  FFMA.FTZ R161, R161, UR6, -R174.reuse ;  /* 0x00000006a1a17c23 */ /* 0x100fe200080108ae */
[----:B------:R-:W-:Y:S01]  /*32f0*/  FSEL R176, R176, RZ, P1 ;  /* 0x000000ffb0b07208 */ /* 0x000fe20000800000 */
[--C-:B------:R-:W-:Y:S01]  /*3300*/  FFMA.FTZ R168, R168, UR6, -R174.reuse ;  /* 0x00000006a8a87c23 */ /* 0x100fe200080108ae */
[--C-:B------:R-:W-:Y:S01]  /*3310*/  FFMA.FTZ R178, R199, UR6, -R174.reuse ;  /* 0x00000006c7b27c23 */ /* 0x100fe200080108ae */
[----:B------:R-:W-:Y:S01]  /*3320*/  FFMA.FTZ R199, R227, UR6, -R174 ;  /* 0x00000006e3c77c23 */ /* 0x000fe200080108ae */
[----:B------:R-:W2:Y:S01]  /*3330*/  MUFU.EX2 R21, R21 ;  /* 0x0000001500157308 */ /* 0x000ea20000000800 */
        /* <DEDUP_REMOVED lines=8> */
[----:B------:R-:W-:Y:S01]  /*33c0*/  FFMA.FTZ R170, R229, UR6, -R176 ;  /* 0x00000006e5aa7c23 */ /* 0x000fe200080108b0 */
[----:B------:R-:W-:Y:S01]  /*33d0*/  FFMA.FTZ R201, R182, UR6, -R174 ;  /* 0x00000006b6c97c23 */ /* 0x000fe200080108ae */
[--C-:B------:R-:W-:Y:S01]  /*33e0*/  FFMA.FTZ R182, R203, UR6, -R176.reuse ;  /* 0x00000006cbb67c23 */ /* 0x100fe200080108b0 */
[----:B------:R-:W-:Y:S01]  /*33f0*/  FFMA.FTZ R203, R221, UR6, -R176 ;  /* 0x00000006ddcb7c23 */ /* 0x000fe200080108b0 */
[----:B------:R-:W-:Y:S01]  /*3400*/  FFMA.FTZ R180, R180, UR6, -R174 ;  /* 0x00000006b4b47c23 */ /* 0x000fe200080108ae */
[--C-:B------:R-:W-:Y:S01]  /*3410*/  FFMA.FTZ R184, R223, UR6, -R176.reuse ;  /* 0x00000006dfb87c23 */ /* 0x100fe200080108b0 */
[----:B------:R-:W-:Y:S01]  /*3420*/  FFMA.FTZ R221, R225, UR6, -R176 ;  /* 0x00000006e1dd7c23 */ /* 0x000fe200080108b0 */
[----:B------:R-:W3:Y:S01]  /*3430*/  MUFU.EX2 R160, R160 ;  /* 0x000000a000a07308 */ /* 0x000ee20000000800 */
[----:B--2---:R-:W-:Y:S01]  /*3440*/  F2FP.F16.F32.PACK_AB R152, R21, R22 ;  /* 0x000000161598723e */ /* 0x004fe200000000ff */
[--C-:B------:R-:W-:Y:S01]  /*3450*/  FFMA.FTZ R186, R219, UR6, -R174.reuse ;  /* 0x00000006dbba7c23 */ /* 0x100fe200080108ae */
[--C-:B------:R-:W-:Y:S01]  /*3460*/  FFMA.FTZ R217, R217, UR6, -R174.reuse ;  /* 0x00000006d9d97c23 */ /* 0x100fe200080108ae */
[--C-:B------:R-:W-:Y:S01]  /*3470*/  FFMA.FTZ R188, R215, UR6, -R174.reuse ;  /* 0x00000006d7bc7c23 */ /* 0x100fe200080108ae */
[----:B------:R-:W-:Y:S01]  /*3480*/  FFMA.FTZ R213, R213, UR6, -R174 ;  /* 0x00000006d5d57c23 */ /* 0x000fe200080108ae */
[--C-:B------:R-:W-:Y:S01]  /*3490*/  FFMA.FTZ R190, R211, UR6, -R176.reuse ;  /* 0x00000006d3be7c23 */ /* 0x100fe200080108b0 */
[--C-:B------:R-:W-:Y:S01]  /*34a0*/  FFMA.FTZ R209, R209, UR6, -R176.reuse ;  /* 0x00000006d1d17c23 */ /* 0x100fe200080108b0 */
[----:B------:R-:W-:Y:S01]  /*34b0*/  MUFU.EX2 R23, R23 ;  /* 0x0000001700177308 */ /* 0x000fe20000000800 */
[--C-:B------:R-:W-:Y:S01]  /*34c0*/  FFMA.FTZ R192, R207, UR6, -R176.reuse ;  /* 0x00000006cfc07c23 */ /* 0x100fe200080108b0 */
[----:B------:R-:W-:Y:S01]  /*34d0*/  FFMA.FTZ R205, R205, UR6, -R176 ;  /* 0x00000006cdcd7c23 */ /* 0x000fe200080108b0 */
[--C-:B------:R-:W-:Y:S01]  /*34e0*/  FFMA.FTZ R196, R185, UR6, -R174.reuse ;  /* 0x00000006b9c47c23 */ /* 0x100fe200080108ae */
[--C-:B------:R-:W-:Y:S01]  /*34f0*/  FFMA.FTZ R185, R189, UR6, -R174.reuse ;  /* 0x00000006bdb97c23 */ /* 0x100fe200080108ae */
[--C-:B------:R-:W-:Y:S01]  /*3500*/  FFMA.FTZ R183, R183, UR6, -R174.reuse ;  /* 0x00000006b7b77c23 */ /* 0x100fe200080108ae */
[----:B------:R-:W-:Y:S01]  /*3510*/  FFMA.FTZ R198, R191, UR6, -R174 ;  /* 0x00000006bfc67c23 */ /* 0x000fe200080108ae */
[--C-:B------:R-:W-:Y:S01]  /*3520*/  FFMA.FTZ R187, R187, UR6, -R176.reuse ;  /* 0x00000006bbbb7c23 */ /* 0x100fe200080108b0 */
[----:B------:R-:W2:Y:S01]  /*3530*/  MUFU.EX2 R162, R162 ;  /* 0x000000a200a27308 */ /* 0x000ea20000000800 */
[----:B---3--:R-:W-:Y:S01]  /*3540*/  F2FP.F16.F32.PACK_AB R154, R160, R157 ;  /* 0x0000009da09a723e */ /* 0x008fe200000000ff */
[--C-:B------:R-:W-:Y:S01]  /*3550*/  FFMA.FTZ R200, R193, UR6, -R176.reuse ;  /* 0x00000006c1c87c23 */ /* 0x100fe200080108b0 */
[--C-:B------:R-:W-:Y:S01]  /*3560*/  FFMA.FTZ R189, R195, UR6, -R176.reuse ;  /* 0x00000006c3bd7c23 */ /* 0x100fe200080108b0 */
[----:B------:R-:W-:Y:S01]  /*3570*/  FFMA.FTZ R202, R197, UR6, -R176 ;  /* 0x00000006c5ca7c23 */ /* 0x000fe200080108b0 */
[--C-:B------:R-:W-:Y:S01]  /*3580*/  FFMA.FTZ R204, R169, UR6, -R174.reuse ;  /* 0x00000006a9cc7c23 */ /* 0x100fe200080108ae */
[--C-:B------:R-:W-:Y:S01]  /*3590*/  FFMA.FTZ R169, R172, UR6, -R174.reuse ;  /* 0x00000006aca97c23 */ /* 0x100fe200080108ae */
[--C-:B------:R-:W-:Y:S01]  /*35a0*/  FFMA.FTZ R181, R181, UR6, -R174.reuse ;  /* 0x00000006b5b57c23 */ /* 0x100fe200080108ae */
[----:B------:R-:W-:Y:S01]  /*35b0*/  MUFU.EX2 R158, R158 ;  /* 0x0000009e009e7308 */ /* 0x000fe20000000800 */
[----:B------:R-:W-:Y:S01]  /*35c0*/  FFMA.FTZ R172, R179, UR6, -R174 ;  /* 0x00000006b3ac7c23 */ /* 0x000fe200080108ae */
[--C-:B------:R-:W-:Y:S01]  /*35d0*/  FFMA.FTZ R174, R175, UR6, -R176.reuse ;  /* 0x00000006afae7c23 */ /* 0x100fe200080108b0 */
[--C-:B------:R-:W-:Y:S01]  /*35e0*/  FFMA.FTZ R171, R171, UR6, -R176.reuse ;  /* 0x00000006abab7c23 */ /* 0x100fe200080108b0 */
[--C-:B------:R-:W-:Y:S01]  /*35f0*/  FFMA.FTZ R173, R173, UR6, -R176.reuse ;  /* 0x00000006adad7c23 */ /* 0x100fe200080108b0 */
[----:B------:R-:W-:Y:S01]  /*3600*/  FFMA.FTZ R176, R177, UR6, -R176 ;  /* 0x00000006b1b07c23 */ /* 0x000fe200080108b0 */
[----:B------:R-:W-:Y:S01]  /*3610*/  FADD.FTZ R22, R22, R21 ;  /* 0x0000001516167221 */ /* 0x000fe20000010000 */
[----:B------:R-:W-:Y:S01]  /*3620*/  MOV R20, UR7 ;  /* 0x0000000700147c02 */ /* 0x000fe20008000f00 */
[----:B------:R-:W3:Y:S01]  /*3630*/  MUFU.EX2 R159, R159 ;  /* 0x0000009f009f7308 */ /* 0x000ee20000000800 */
[----:B--2---:R-:W-:Y:S01]  /*3640*/  F2FP.F16.F32.PACK_AB R153, R162, R23 ;  /* 0x00000017a299723e */ /* 0x004fe200000000ff */
[----:B------:R-:W-:Y:S01]  /*3650*/  FADD.FTZ R23, R23, R162 ;  /* 0x000000a217177221 */ /* 0x000fe20000010000 */
[----:B------:R-:W-:-:S04]  /*3660*/  FADD.FTZ R157, R157, R22 ;  /* 0x000000169d9d7221 */ /* 0x000fc80000010000 */
[----:B------:R-:W-:Y:S01]  /*3670*/  FADD.FTZ R160, R160, R157 ;  /* 0x0000009da0a07221 */ /* 0x000fe20000010000 */
[----:B------:R-:W-:Y:S08]  /*3680*/  MUFU.EX2 R161, R161 ;  /* 0x000000a100a17308 */ /* 0x000ff00000000800 */
[----:B------:R-:W2:Y:S01]  /*3690*/  MUFU.EX2 R164, R164 ;  /* 0x000000a400a47308 */ /* 0x000ea20000000800 */
[----:B---3--:R-:W-:Y:S01]  /*36a0*/  F2FP.F16.F32.PACK_AB R155, R159, R158 ;  /* 0x0000009e9f9b723e */ /* 0x008fe200000000ff */
[----:B------:R-:W-:-:S03]  /*36b0*/  FADD.FTZ R158, R158, R23 ;  /* 0x000000179e9e7221 */ /* 0x000fc60000010000 */
[----:B------:R-:W-:Y:S01]  /*36c0*/  WARPGROUP.ARRIVE ;  /* 0x00000000000079c5 */ /* 0x000fe20000000000 */
[----:B------:R-:W-:Y:S02]  /*36d0*/  FADD.FTZ R158, R159, R158 ;  /* 0x0000009e9f9e7221 */ /* 0x000fe40000010000 */
[----:B------:R-:W-:Y:S03]  /*36e0*/  MUFU.EX2 R165, R165 ;  /* 0x000000a500a57308 */ /* 0x000fe60000000800 */
[----:B------:R-:W-:Y:S05]  /*36f0*/  HGMMA.64x256x16.F32 R24, R152, gdesc[UR12].tnspB, RZ, !UPT, gsb0 ;  /* 0x43e0000c98187df0 */ /* 0x000fea000c0008ff */
[----:B------:R-:W-:Y:S08]  /*3700*/  MUFU.EX2 R168, R168 ;  /* 0x000000a800a87308 */ /* 0x000ff00000000800 */
[----:B------:R-:W-:Y:S08]  /*3710*/  MUFU.EX2 R163, R163 ;  /* 0x000000a300a37308 */ /* 0x000ff00000000800 */
[----:B------:R-:W3:Y:S08]  /*3720*/  MUFU.EX2 R166, R166 ;  /* 0x000000a600a67308 */ /* 0x000ef00000000800 */
[----:B------:R-:W-:Y:S08]  /*3730*/  MUFU.EX2 R167, R167 ;  /* 0x000000a700a77308 */ /* 0x000ff00000000800 */
[----:B------:R-:W4:Y:S08]  /*3740*/  MUFU.EX2 R170, R170 ;  /* 0x000000aa00aa7308 */ /* 0x000f300000000800 */
[----:B------:R-:W-:Y:S08]  /*3750*/  MUFU.EX2 R178, R178 ;  /* 0x000000b200b27308 */ /* 0x000ff00000000800 */
[----:B------:R-:W5:Y:S08]  /*3760*/  MUFU.EX2 R199, R199 ;  /* 0x000000c700c77308 */ /* 0x000f700000000800 */
[----:B------:R-:W-:Y:S08]  /*3770*/  MUFU.EX2 R180, R180 ;  /* 0x000000b400b47308 */ /* 0x000ff00000000800 */
[----:B------:R-:W-:Y:S08]  /*3780*/  MUFU.EX2 R201, R201 ;  /* 0x000000c900c97308 */ /* 0x000ff00000000800 */
[----:B------:R-:W-:Y:S08]  /*3790*/  MUFU.EX2 R182, R182 ;  /* 0x000000b600b67308 */ /* 0x000ff00000000800 */
[----:B------:R-:W0:Y:S08]  /*37a0*/  MUFU.EX2 R203, R203 ;  /* 0x000000cb00cb7308 */ /* 0x000e300000000800 */
[----:B------:R-:W-:Y:S08]  /*37b0*/  MUFU.EX2 R184, R184 ;  /* 0x000000b800b87308 */ /* 0x000ff00000000800 */
[----:B------:R-:W1:Y:S08]  /*37c0*/  MUFU.EX2 R221, R221 ;  /* 0x000000dd00dd7308 */ /* 0x000e700000000800 */
[----:B------:R-:W-:Y:S08]  /*37d0*/  MUFU.EX2 R186, R186 ;  /* 0x000000ba00ba7308 */ /* 0x000ff00000000800 */
[----:B------:R-:W1:Y:S08]  /*37e0*/  MUFU.EX2 R217, R217 ;  /* 0x000000d900d97308 */ /* 0x000e700000000800 */
[----:B------:R-:W-:Y:S08]  /*37f0*/  MUFU.EX2 R188, R188 ;  /* 0x000000bc00bc7308 */ /* 0x000ff00000000800 */
[----:B------:R-:W-:Y:S08]  /*3800*/  MUFU.EX2 R213, R213 ;  /* 0x000000d500d57308 */ /* 0x000ff00000000800 */
[----:B------:R-:W-:Y:S08]  /*3810*/  MUFU.EX2 R190, R190 ;  /* 0x000000be00be7308 */ /* 0x000ff00000000800 */
[----:B------:R-:W1:Y:S08]  /*3820*/  MUFU.EX2 R209, R209 ;  /* 0x000000d100d17308 */ /* 0x000e700000000800 */
        /* <DEDUP_REMOVED lines=14> */
[----:B------:R-:W-:Y:S01]  /*3910*/  MUFU.EX2 R174, R174 ;  /* 0x000000ae00ae7308 */ /* 0x000fe20000000800 */
[----:B------:R-:W-:-:S02]  /*3920*/  WARPGROUP.DEPBAR.LE gsb0, 0x0 ;  /* 0x00008000000079c5 */ /* 0x000fc40000010000 */
[----:B--2---:R-:W-:Y:S01]  /*3930*/  F2FP.F16.F32.PACK_AB R152, R164, R161 ;  /* 0x000000a1a498723e */ /* 0x004fe200000000ff */
[----:B------:R-:W-:Y:S01]  /*3940*/  FADD.FTZ R161, R161, R160 ;  /* 0x000000a0a1a17221 */ /* 0x000fe20000010000 */
[----:B---3--:R-:W-:Y:S01]  /*3950*/  F2FP.F16.F32.PACK_AB R153, R166, R163 ;  /* 0x000000a3a699723e */ /* 0x008fe200000000ff */
[----:B------:R-:W-:Y:S01]  /*3960*/  FADD.FTZ R163, R163, R158 ;  /* 0x0000009ea3a37221 */ /* 0x000fe20000010000 */
[----:B------:R-:W-:Y:S01]  /*3970*/  F2FP.F16.F32.PACK_AB R154, R168, R165 ;  /* 0x000000a5a89a723e */ /* 0x000fe200000000ff */
[----:B------:R-:W2:Y:S01]  /*3980*/  MUFU.EX2 R171, R171 ;  /* 0x000000ab00ab7308 */ /* 0x000ea20000000800 */
[----:B----4-:R-:W-:Y:S01]  /*3990*/  F2FP.F16.F32.PACK_AB R155, R170, R167 ;  /* 0x000000a7aa9b723e */ /* 0x010fe200000000ff */
[----:B------:R-:W-:Y:S01]  /*39a0*/  FADD.FTZ R164, R164, R161 ;  /* 0x000000a1a4a47221 */ /* 0x000fe20000010000 */
[----:B------:R-:W-:Y:S02]  /*39b0*/  FADD.FTZ R166, R166, R163 ;  /* 0x000000a3a6a67221 */ /* 0x000fe40000010000 */
[----:B------:R-:W-:Y:S01]  /*39c0*/  WARPGROUP.ARRIVE ;  /* 0x00000000000079c5 */ /* 0x000fe20000000000 */
[----:B------:R-:W-:Y:S01]  /*39d0*/  FADD.FTZ R165, R165, R164 ;  /* 0x000000a4a5a57221 */ /* 0x000fe20000010000 */
[----:B------:R-:W-:Y:S01]  /*39e0*/  FADD.FTZ R167, R167, R166 ;  /* 0x000000a6a7a77221 */ /* 0x000fe20000010000 */
[----:B------:R-:W-:Y:S02]  /*39f0*/  MUFU.EX2 R173, R173 ;  /* 0x000000ad00ad7308 */ /* 0x000fe40000000800 */
[----:B------:R-:W-:Y:S01]  /*3a00*/  FADD.FTZ R165, R168, R165 ;  /* 0x000000a5a8a57221 */ /* 0x000fe20000010000 */
[----:B------:R-:W-:Y:S01]  /*3a10*/  HGMMA.64x256x16.F32 R24, R152, gdesc[UR8].tnspB, R24, gsb0 ;  /* 0x43e0000898187df0 */ /* 0x000fe20008000818 */
[----:B------:R-:W-:Y:S01]  /*3a20*/  UIADD3 UR10, UR7, 0x100, URZ ;  /* 0x00000100070a7890 */ /* 0x000fe2000fffe03f */
[----:B------:R-:W-:Y:S01]  /*3a30*/  FADD.FTZ R167, R170, R167 ;  /* 0x000000a7aaa77221 */ /* 0x000fe20000010000 */
[----:B------:R-:W-:-:S02]  /*3a40*/  UMOV UR11, 0x40000040 ;  /* 0x40000040000b7882 */ /* 0x000fc40000000000 */
[----:B------:R-:W3:Y:S01]  /*3a50*/  MUFU.EX2 R176, R176 ;  /* 0x000000b000b07308 */ /* 0x000ee20000000800 */
[----:B------:R-:W-:Y:S02]  /*3a60*/  WARPGROUP.DEPBAR.LE gsb0, 0x0 ;  /* 0x00008000000079c5 */ /* 0x000fe40000010000 */
[----:B-----5:R-:W-:Y:S01]  /*3a70*/  F2FP.F16.F32.PACK_AB R152, R199, R178 ;  /* 0x000000b2c798723e */ /* 0x020fe200000000ff */
[----:B------:R-:W-:Y:S01]  /*3a80*/  FADD.FTZ R178, R178, R165 ;  /* 0x000000a5b2b27221 */ /* 0x000fe20000010000 */
[----:B0-----:R-:W-:Y:S01]  /*3a90*/  F2FP.F16.F32.PACK_AB R153, R203, R182 ;  /* 0x000000b6cb99723e */ /* 0x001fe200000000ff */
[----:B------:R-:W-:Y:S01]  /*3aa0*/  FADD.FTZ R182, R182, R167 ;  /* 0x000000a7b6b67221 */ /* 0x000fe20000010000 */
[----:B------:R-:W-:Y:S01]  /*3ab0*/  F2FP.F16.F32.PACK_AB R154, R201, R180 ;  /* 0x000000b4c99a723e */ /* 0x000fe200000000ff */
[----:B------:R-:W-:Y:S01]  /*3ac0*/  FADD.FTZ R199, R199, R178 ;  /* 0x000000b2c7c77221 */ /* 0x000fe20000010000 */
[----:B-1----:R-:W-:Y:S01]  /*3ad0*/  F2FP.F16.F32.PACK_AB R155, R221, R184 ;  /* 0x000000b8dd9b723e */ /* 0x002fe200000000ff */
[----:B------:R-:W-:-:S02]  /*3ae0*/  FADD.FTZ R203, R203, R182 ;  /* 0x000000b6cbcb7221 */ /* 0x000fc40000010000 */
[----:B------:R-:W-:Y:S01]  /*3af0*/  FADD.FTZ R180, R180, R199 ;  /* 0x000000c7b4b47221 */ /* 0x000fe20000010000 */
[----:B------:R-:W-:Y:S01]  /*3b00*/  WARPGROUP.ARRIVE ;  /* 0x00000000000079c5 */ /* 0x000fe20000000000 */
[----:B------:R-:W-:Y:S02]  /*3b10*/  FADD.FTZ R184, R184, R203 ;  /* 0x000000cbb8b87221 */ /* 0x000fe40000010000 */
[----:B------:R-:W-:Y:S02]  /*3b20*/  FADD.FTZ R201, R201, R180 ;  /* 0x000000b4c9c97221 */ /* 0x000fe40000010000 */
[----:B------:R-:W-:-:S05]  /*3b30*/  FADD.FTZ R221, R221, R184 ;  /* 0x000000b8dddd7221 */ /* 0x000fca0000010000 */
[----:B------:R-:W-:Y:S01]  /*3b40*/  HGMMA.64x256x16.F32 R24, R152, gdesc[UR8].tnspB, R24, gsb0 ;  /* 0x43e0000898187df0 */ /* 0x000fe20008000818 */
[----:B------:R-:W-:Y:S01]  /*3b50*/  UIADD3 UR10, UR7, 0x180, URZ ;  /* 0x00000180070a7890 */ /* 0x000fe2000fffe03f */
[----:B------:R-:W-:Y:S01]  /*3b60*/  UMOV UR11, 0x40000040 ;  /* 0x40000040000b7882 */ /* 0x000fe20000000000 */
[----:B------:R-:W-:Y:S02]  /*3b70*/  WARPGROUP.DEPBAR.LE gsb0, 0x0 ;  /* 0x00008000000079c5 */ /* 0x000fe40000010000 */
[----:B------:R-:W-:Y:S01]  /*3b80*/  F2FP.F16.F32.PACK_AB R152, R217, R186 ;  /* 0x000000bad998723e */ /* 0x000fe200000000ff */
[----:B------:R-:W-:Y:S01]  /*3b90*/  FADD.FTZ R186, R186, R201 ;  /* 0x000000c9baba7221 */ /* 0x000fe20000010000 */
[----:B------:R-:W-:Y:S01]  /*3ba0*/  F2FP.F16.F32.PACK_AB R153, R209, R190 ;  /* 0x000000bed199723e */ /* 0x000fe200000000ff */
[----:B------:R-:W-:Y:S01]  /*3bb0*/  FADD.FTZ R190, R190, R221 ;  /* 0x000000ddbebe7221 */ /* 0x000fe20000010000 */
[----:B------:R-:W-:Y:S01]  /*3bc0*/  F2FP.F16.F32.PACK_AB R154, R213, R188 ;  /* 0x000000bcd59a723e */ /* 0x000fe200000000ff */
[----:B------:R-:W-:Y:S01]  /*3bd0*/  FADD.FTZ R217, R217, R186 ;  /* 0x000000bad9d97221 */ /* 0x000fe20000010000 */
[----:B------:R-:W-:Y:S01]  /*3be0*/  F2FP.F16.F32.PACK_AB R155, R205, R192 ;  /* 0x000000c0cd9b723e */ /* 0x000fe200000000ff */
[----:B------:R-:W-:-:S02]  /*3bf0*/  FADD.FTZ R209, R209, R190 ;  /* 0x000000bed1d17221 */ /* 0x000fc40000010000 */
[----:B------:R-:W-:Y:S01]  /*3c00*/  FADD.FTZ R188, R188, R217 ;  /* 0x000000d9bcbc7221 */ /* 0x000fe20000010000 */
[----:B------:R-:W-:Y:S01]  /*3c10*/  WARPGROUP.ARRIVE ;  /* 0x00000000000079c5 */ /* 0x000fe20000000000 */
[----:B------:R-:W-:Y:S02]  /*3c20*/  FADD.FTZ R192, R192, R209 ;  /* 0x000000d1c0c07221 */ /* 0x000fe40000010000 */
[----:B------:R-:W-:Y:S02]  /*3c30*/  FADD.FTZ R188, R213, R188 ;  /* 0x000000bcd5bc7221 */ /* 0x000fe40000010000 */
[----:B------:R-:W-:-:S08]  /*3c40*/  FADD.FTZ R192, R205, R192 ;  /* 0x000000c0cdc07221 */ /* 0x000fd00000010000 */
        /* <DEDUP_REMOVED lines=23> */
[C---:B--2---:R-:W-:Y:S01]  /*3dc0*/  F2FP.F16.F32.PACK_AB R153, R171.reuse, R174 ;  /* 0x000000aeab99723e */ /* 0x044fe200000000ff */
[----:B------:R-:W-:Y:S01]  /*3dd0*/  FADD.FTZ R174, R174, R189 ;  /* 0x000000bdaeae7221 */ /* 0x000fe20000010000 */
[----:B------:R-:W-:Y:S01]  /*3de0*/  F2FP.F16.F32.PACK_AB R154, R172, R169 ;  /* 0x000000a9ac9a723e */ /* 0x000fe200000000ff */
[----:B------:R-:W-:Y:S01]  /*3df0*/  FADD.FTZ R204, R204, R181 ;  /* 0x000000b5cccc7221 */ /* 0x000fe20000010000 */
[----:B---3--:R-:W-:Y:S01]  /*3e00*/  F2FP.F16.F32.PACK_AB R155, R176, R173 ;  /* 0x000000adb09b723e */ /* 0x008fe200000000ff */
[----:B------:R-:W-:-:S02]  /*3e10*/  FADD.FTZ R174, R171, R174 ;  /* 0x000000aeabae7221 */ /* 0x000fc40000010000 */
[----:B------:R-:W-:Y:S01]  /*3e20*/  FADD.FTZ R21, R169, R204 ;  /* 0x000000cca9157221 */ /* 0x000fe20000010000 */
[----:B------:R-:W-:Y:S01]  /*3e30*/  WARPGROUP.ARRIVE ;  /* 0x00000000000079c5 */ /* 0x000fe20000000000 */
[----:B------:R-:W-:Y:S02]  /*3e40*/  FADD.FTZ R173, R173, R174 ;  /* 0x000000aeadad7221 */ /* 0x000fe40000010000 */
[----:B------:R-:W-:Y:S02]  /*3e50*/  FADD.FTZ R21, R172, R21 ;  /* 0x00000015ac157221 */ /* 0x000fe40000010000 */
[----:B------:R-:W-:-:S08]  /*3e60*/  FADD.FTZ R22, R176, R173 ;  /* 0x000000adb0167221 */ /* 0x000fd00000010000 */
[----:B------:R-:W-:Y:S03]  /*3e70*/  HGMMA.64x256x16.F32 R24, R152, gdesc[UR8].tnspB, R24, gsb0 ;  /* 0x43e0000898187df0 */ /* 0x000fe60008000818 */
[----:B------:R-:W-:Y:S02]  /*3e80*/  WARPGROUP.DEPBAR.LE gsb0, 0x0 ;  /* 0x00008000000079c5 */ /* 0x000fe40000010000 */
[----:B------:R-:W-:Y:S05]  /*3e90*/  @!P0 BRA `(.L_x_9229) ;  /* 0x0000000000048947 */ /* 0x000fea0003800000 */
[----:B------:R-:W-:Y:S01]  /*3ea0*/  BPT.TRAP 0x1 ;  /* 0x000000040000795c */ /* 0x000fe20000300000 */
.L_x_9229:
[----:B------:R-:W0:Y:S01]  /*3eb0*/  S2UR UR11, SR_CgaCtaId ;  /* 0x00000000000b79c3 */ /* 0x000e220000008800 */
[----:B------:R-:W-:Y:S01]  /*3ec0*/  R2UR UR10, R19 ;  /* 0x00000000130a72ca */ /* 0x000fe200000e0000 */
[----:B------:R-:W-:Y:S01]  /*3ed0*/  UIADD3 UR38, UR38, -0x2, URZ ;  /* 0xfffffffe26267890 */ /* 0x000fe2000fffe03f */
[----:B------:R-:W-:-:S11]  /*3ee0*/  R2UR UR7, R16 ;  /* 0x00000000100772ca */ /* 0x000fd600000e0000 */
[----:B------:R-:W-:Y:S02]  /*3ef0*/  UISETP.GE.AND UP0, UPT, UR38, UR10, UPT ;  /* 0x0000000a2600728c */ /* 0x000fe4000bf06270 */
[----:B------:R-:W-:-:S04]  /*3f00*/  UIADD3 UR7, UR7, 0x32460, URZ ;  /* 0x0003246007077890 */ /* 0x000fc8000fffe03f */
[----:B------:R-:W-:Y:S01]  /*3f10*/  PLOP3.LUT P1, PT, PT, PT, UP0, 0x80, 0x0 ;  /* 0x000000000000781c */ /* 0x000fe20003f2f008 */
[----:B0-----:R-:W-:-:S09]  /*3f20*/  UPRMT UR7, UR11, 0x654, UR7 ;  /* 0x000006540b077896 */ /* 0x001fd20008000007 */
[----:B------:R-:W-:Y:S03]  /*3f30*/  SYNCS.ARRIVE.TRANS64.RED.A1T0 RZ, [UR7], RZ ;  /* 0x000000ffffff79a7 */ /* 0x000fe60008100407 */
[----:B------:R-:W-:Y:S05]  /*3f40*/  @!P1 BRA `(.L_x_9230) ;  /* 0x0000002800e49947 */ /* 0x000fea0003800000 */
[----:B------:R-:W-:Y:S01]  /*3f50*/  IMAD.MOV.U32 R201, RZ, RZ, R156 ;  /* 0x000000ffffc97224 */ /* 0x000fe200078e009c */
[----:B------:R-:W-:Y:S01]  /*3f60*/  UMOV UR61, URZ ;  /* 0x0000003f003d7c82 */ /* 0x000fe20008000000 */
[----:B------:R-:W-:Y:S02]  /*3f70*/  IMAD.MOV.U32 R200, RZ, RZ, R194 ;  /* 0x000000ffffc87224 */ /* 0x000fe400078e00c2 */
[----:B------:R-:W-:Y:S01]  /*3f80*/  IMAD.U32 R23, RZ, RZ, UR38 ;  /* 0x00000026ff177e24 */ /* 0x000fe2000f8e00ff */
[----:B------:R-:W-:-:S06]  /*3f90*/  UMOV UR38, URZ ;  /* 0x0000003f00267c82 */ /* 0x000fcc0008000000 */
.L_x_9241:
[----:B------:R-:W-:Y:S01]  /*3fa0*/  R2UR UR6, R23 ;  /* 0x00000000170672ca */ /* 0x000fe200000e0000 */
[----:B------:R-:W-:Y:S01]  /*3fb0*/  UIADD3 UR38, UR38, 0x1, URZ ;  /* 0x0000000126267890 */ /* 0x000fe2000fffe03f */
[----:B------:R-:W-:-:S03]  /*3fc0*/  R2UR UR7, R19 ;  /* 0x00000000130772ca */ /* 0x000fc600000e0000 */
[----:B------:R-:W-:-:S04]  /*3fd0*/  UISETP.NE.AND UP0, UPT, UR38, 0x2, UPT ;  /* 0x000000022600788c */ /* 0x000fc8000bf05270 */
[----:B------:R-:W-:-:S04]  /*3fe0*/  USEL UR38, UR38, URZ, UP0 ;  /* 0x0000003f26267287 */ /* 0x000fc80008000000 */
[----:B------:R-:W-:Y:S01]  /*3ff0*/  IMAD.U32 R0, RZ, RZ, UR6 ;  /* 0x00000006ff007e24 */ /* 0x000fe2000f8e00ff */
[----:B------:R-:W-:-:S04]  /*4000*/  UIADD3 UR6, UR6, -0x1, URZ ;  /* 0xffffffff06067890 */ /* 0x000fc8000fffe03f */
[----:B------:R-:W-:Y:S02]  /*4010*/  ISETP.GT.AND P1, PT, R0, UR7, PT ;  /* 0x0000000700007c0c */ /* 0x000fe4000bf24270 */
[----:B------:R-:W-:Y:S01]  /*4020*/  MOV R23, UR6 ;  /* 0x0000000600177c02 */ /* 0x000fe20008000f00 */
[----:B------:R-:W-:-:S04]  /*4030*/  USEL UR6, URZ, 0x1, UP0 ;  /* 0x000000013f067887 */ /* 0x000fc80008000000 */
[----:B------:R-:W-:Y:S01]  /*4040*/  ULOP3.LUT UR61, UR61, UR6, URZ, 0x3c, !UPT ;  /* 0x000000063d3d7292 */ /* 0x000fe2000f8e3c3f */
[----:B------:R-:W-:Y:S11]  /*4050*/  @!P0 BRA `(.L_x_9231) ;  /* 0x0000000000048947 */ /* 0x000ff60003800000 */
[----:B------:R-:W-:Y:S01]  /*4060*/  BPT.TRAP 0x1 ;  /* 0x000000040000795c */ /* 0x000fe20000300000 */
.L_x_9231:
[----:B------:R-:W-:Y:S01]  /*4070*/  R2UR UR6, R16 ;  /* 0x00000000100672ca */ /* 0x000fe200000e0000 */
[----:B------:R-:W-:-:S05]  /*4080*/  IMAD.U32 R0, RZ, RZ, UR61 ;  /* 0x0000003dff007e24 */ /* 0x000fca000f8e00ff */
[----:B------:R-:W-:-:S07]  /*4090*/  SHF.L.U32 R0, R0, 0x1f, RZ ;  /* 0x0000001f00007819 */ /* 0x000fce00000006ff */
[----:B------:R-:W-:-:S09]  /*40a0*/  ULEA UR60, UR38, UR6, 0x3 ;  /* 0x00000006263c7291 */ /* 0x000fd2000f8e183f */
[----:B------:R0:W1:Y:S01]  /*40b0*/  SYNCS.PHASECHK.TRANS64.TRYWAIT P2, [UR60+0x32430], R0 ;  /* 0x03243000ff0075a7 */ /* 0x000062000804017c */
[----:B------:R-:W-:Y:S05]  /*40c0*/  @!P0 BRA `(.L_x_9232) ;  /* 0x0000000000048947 */ /* 0x000fea0003800000 */
[----:B------:R-:W-:Y:S01]  /*40d0*/  BPT.TRAP 0x1 ;  /* 0x000000040000795c */ /* 0x000fe20000300000 */
.L_x_9232:
[----:B-1----:R-:W-:Y:S05]  /*40e0*/  @P2 BRA `(.L_x_9233) ;  /* 0x0000000000082947 */ /* 0x002fea0003800000 */
[----:B------:R-:W1:Y:S02]  /*40f0*/  SYNCS.PHASECHK.TRANS64.TRYWAIT P2, [UR60+0x32430], R0 ;  /* 0x03243000ff0075a7 */ /* 0x000e64000804017c */
[----:B-1----:R-:W-:Y:S05]  /*4100*/  @!P2 BRA `(.L_x_9234) ;  /* 0x0000009c00e0a947 */ /* 0x002fea0003800000 */
.L_x_9233:
[----:B------:R-:W-:Y:S01]  /*4110*/  R2UR UR6, R17 ;  /* 0x00000000110672ca */ /* 0x000fe200000e0000 */
[----:B-1----:R-:W-:Y:S01]  /*4120*/  WARPGROUP.ARRIVE ;  /* 0x00000000000079c5 */ /* 0x002fe20000000000 */
        /* <DEDUP_REMOVED lines=10> */
[----:B------:R-:W-:Y:S01]  /*41d0*/  UIMAD UR6, UR38, 0x300, UR6 ;  /* 0x00000300260678a4 */ /* 0x000fe2000f8e0206 */
[----:B------:R-:W-:Y:S02]  /*41e0*/  R2UR UR16, R12 ;  /* 0x000000000c1072ca */ /* 0x000fe400000e0000 */
[----:B------:R-:W-:Y:S01]  /*41f0*/  R2UR UR17, R13 ;  /* 0x000000000d1172ca */ /* 0x000fe200000e0000 */
[----:B------:R-:W-:Y:S01]  /*4200*/  UIADD3 UR7, UR6, 0x2, URZ ;  /* 0x0000000206077890 */ /* 0x000fe2000fffe03f */
[----:B------:R-:W-:Y:S02]  /*4210*/  MOV R206, UR13 ;  /* 0x0000000d00ce7c02 */ /* 0x000fe40008000f00 */
[----:B------:R-:W-:Y:S01]  /*4220*/  UMOV UR22, UR6 ;  /* 0x0000000600167c82 */ /* 0x000fe20008000000 */
[----:B------:R-:W-:Y:S01]  /*4230*/  MOV R207, UR12 ;  /* 0x0000000c00cf7c02 */ /* 0x000fe20008000f00 */
[----:B------:R-:W-:Y:S01]  /*4240*/  HGMMA.64x96x16.F32 R152, gdesc[UR20], RZ, !UPT, gsb0 ;  /* 0x01600000149879f0 */ /* 0x000fe2000c0008ff */
[----:B------:R-:W-:Y:S01]  /*4250*/  R2UR UR12, R10 ;  /* 0x000000000a0c72ca */ /* 0x000fe200000e0000 */
[----:B------:R-:W-:Y:S01]  /*4260*/  UMOV UR18, UR7 ;  /* 0x0000000700127c82 */ /* 0x000fe20008000000 */
[----:B------:R-:W-:Y:S01]  /*4270*/  R2UR UR13, R11 ;  /* 0x000000000b0d72ca */ /* 0x000fe200000e0000 */
[----:B------:R-:W-:Y:S01]  /*4280*/  UIADD3 UR7, UR6, 0x4, URZ ;  /* 0x0000000406077890 */ /* 0x000fe2000fffe03f */
[----:B------:R-:W-:Y:S01]  /*4290*/  MOV R208, UR9 ;  /* 0x0000000900d07c02 */ /* 0x000fe20008000f00 */
[----:B------:R-:W-:Y:S01]  /*42a0*/  UIADD3 UR6, UR6, 0x6, URZ ;  /* 0x0000000606067890 */ /* 0x000fe2000fffe03f */
[----:B------:R-:W-:-:S02]  /*42b0*/  MOV R209, UR8 ;  /* 0x0000000800d17c02 */ /* 0x000fc40008000f00 */
[----:B------:R-:W-:Y:S02]  /*42c0*/  R2UR UR8, R8 ;  /* 0x00000000080872ca */ /* 0x000fe400000e0000 */
[----:B------:R-:W-:Y:S01]  /*42d0*/  UMOV UR14, UR7 ;  /* 0x00000007000e7c82 */ /* 0x000fe20008000000 */
[----:B------:R-:W-:Y:S01]  /*42e0*/  R2UR UR9, R9 ;  /* 0x00000000090972ca */ /* 0x000fe200000e0000 */
[----:B------:R-:W-:Y:S01]  /*42f0*/  UMOV UR10, UR6 ;  /* 0x00000006000a7c82 */ /* 0x000fe20008000000 */
[----:B------:R-:W-:Y:S02]  /*4300*/  R2UR UR21, R202 ;  /* 0x00000000ca1572ca */ /* 0x000fe400000e0000 */
[----:B------:R-:W-:Y:S01]  /*4310*/  R2UR UR20, R203 ;  /* 0x00000000cb1472ca */ /* 0x000fe200000e0000 */
[----:B------:R-:W-:Y:S02]  /*4320*/  WARPGROUP.DEPBAR.LE gsb0, 0x0 ;  /* 0x00008000000079c5 */ /* 0x000fe40000010000 */
[----:B------:R-:W-:-:S06]  /*4330*/  WARPGROUP.ARRIVE ;  /* 0x00000000000079c5 */ /* 0x000fcc0000000000 */
[----:B------:R-:W-:Y:S01]  /*4340*/  HGMMA.64x96x16.F32 R152, gdesc[UR16], R152, gsb0 ;  /* 0x01600000109879f0 */ /* 0x000fe20008000898 */
        /* <DEDUP_REMOVED lines=13> */
[----:B------:R-:W-:-:S12]  /*4420*/  @!P0 BRA `(.L_x_9235) ;  /* 0x0000000000048947 */ /* 0x000fd80003800000 */
[----:B------:R-:W-:Y:S01]  /*4430*/  BPT.TRAP 0x1 ;  /* 0x000000040000795c */ /* 0x000fe20000300000 */
.L_x_9235:
[----:B------:R1:W2:Y:S01]  /*4440*/  SYNCS.PHASECHK.TRANS64.TRYWAIT P2, [UR60+0x32450], R0 ;  /* 0x03245000ff0075a7 */ /* 0x0002a2000804017c */
[----:B------:R-:W-:Y:S05]  /*4450*/  @!P0 BRA `(.L_x_9236) ;  /* 0x0000000000048947 */ /* 0x000fea0003800000 */
[----:B------:R-:W-:Y:S01]  /*4460*/  BPT.TRAP 0x1 ;  /* 0x000000040000795c */ /* 0x000fe20000300000 */
.L_x_9236:
[----:B--2---:R-:W-:Y:S05]  /*4470*/  @P2 BRA `(.L_x_9237) ;  /* 0x0000000000082947 */ /* 0x004fea0003800000 */
[----:B------:R-:W2:Y:S02]  /*4480*/  SYNCS.PHASECHK.TRANS64.TRYWAIT P2, [UR60+0x32450], R0 ;  /* 0x03245000ff0075a7 */ /* 0x000ea4000804017c */
[----:B--2---:R-:W-:Y:S05]  /*4490*/  @!P2 BRA `(.L_x_9238) ;  /* 0x0000009c0014a947 */ /* 0x004fea0003800000 */
.L_x_9237:
[----:B------:R-:W-:Y:S01]  /*44a0*/  R2UR UR6, R18 ;  /* 0x00000000120672ca */ /* 0x000fe200000e0000 */
[----:B------:R-:W-:Y:S01]  /*44b0*/  WARPGROUP.ARRIVE ;  /* 0x00000000000079c5 */ /* 0x000fe20000000000 */
[----:B012---:R-:W-:Y:S01]  /*44c0*/  MOV R0, UR49 ;  /* 0x0000003100007c02 */ /* 0x007fe20008000f00 */
        /* <DEDUP_REMOVED lines=10> */
[----:B------:R-:W-:Y:S01]  /*4570*/  UIMAD UR39, UR38, 0xc00, UR6 ;  /* 0x00000c00262778a4 */ /* 0x000fe2000f8e0206 */
[----:B------:R-:W-:Y:S01]  /*4580*/  R2UR UR52, R4 ;  /* 0x00000000043472ca */ /* 0x000fe200000e0000 */
[----:B------:R-:W-:Y:S01]  /*4590*/  UMOV UR15, 0x40000040 ;  /* 0x40000040000f7882 */ /* 0x000fe20000000000 */
[----:B------:R-:W-:Y:S01]  /*45a0*/  R2UR UR53, R5 ;  /* 0x00000000053572ca */ /* 0x000fe200000e0000 */
[----:B------:R-:W-:Y:S01]  /*45b0*/  UIADD3 UR6, UR39, 0x2, URZ ;  /* 0x0000000227067890 */ /* 0x000fe2000fffe03f */
[----:B------:R-:W-:Y:S01]  /*45c0*/  MOV R205, UR57 ;  /* 0x0000003900cd7c02 */ /* 0x000fe20008000f00 */
[----:B------:R-:W-:Y:S01]  /*45d0*/  UIADD3 UR10, UR39, 0x300, URZ ;  /* 0x00000300270a7890 */ /* 0x000fe2000fffe03f */
[----:B------:R-:W-:Y:S01]  /*45e0*/  MOV R206, UR56 ;  /* 0x0000003800ce7c02 */ /* 0x000fe20008000f00 */
[----:B------:R-:W-:Y:S01]  /*45f0*/  UMOV UR50, UR39 ;  /* 0x0000002700327c82 */ /* 0x000fe20008000000 */
[----:B------:R-:W-:Y:S01]  /*4600*/  R2UR UR56, R2 ;  /* 0x00000000023872ca */ /* 0x000fe200000e0000 */
[----:B------:R-:W-:Y:S01]  /*4610*/  HGMMA.64x96x16.F32 R152, gdesc[UR48], R152, gsb0 ;  /* 0x01600000309879f0 */ /* 0x000fe20008000898 */
[----:B------:R-:W-:Y:S01]  /*4620*/  UMOV UR54, UR6 ;  /* 0x0000000600367c82 */ /* 0x000fe20008000000 */
[----:B------:R-:W-:Y:S01]  /*4630*/  R2UR UR57, R3 ;  /* 0x00000000033972ca */ /* 0x000fe200000e0000 */
[----:B------:R-:W-:Y:S01]  /*4640*/  UIADD3 UR6, UR39, 0x4, URZ ;  /* 0x0000000427067890 */ /* 0x000fe2000fffe03f */
[----:B------:R-:W-:Y:S01]  /*4650*/  R2UR UR49, R0 ;  /* 0x00000000003172ca */ /* 0x000fe200000e0000 */
[----:B------:R-:W-:Y:S01]  /*4660*/  UIADD3 UR14, UR39, 0x302, URZ ;  /* 0x00000302270e7890 */ /* 0x000fe2000fffe03f */
[----:B------:R-:W-:Y:S01]  /*4670*/  R2UR UR48, R202 ;  /* 0x00000000ca3072ca */ /* 0x000fe200000e0000 */
[----:B------:R-:W-:Y:S01]  /*4680*/  UIADD3 UR18, UR39, 0x304, URZ ;  /* 0x0000030427127890 */ /* 0x000fe2000fffe03f */
[----:B------:R-:W0:Y:S01]  /*4690*/  S2R R207, SR_TID.X ;  /* 0x0000000000cf7919 */ /* 0x000e220000002100 */
[----:B------:R-:W-:Y:S01]  /*46a0*/  UMOV UR19, 0x40000040 ;  /* 0x4000004000137882 */ /* 0x000fe20000000000 */
[----:B------:R-:W-:Y:S01]  /*46b0*/  UMOV UR58, UR6 ;  /* 0x00000006003a7c82 */ /* 0x000fe20008000000 */
[----:B------:R-:W-:-:S02]  /*46c0*/  UIADD3 UR6, UR39, 0x6, URZ ;  /* 0x0000000627067890 */ /* 0x000fc4000fffe03f */
        /* <DEDUP_REMOVED lines=14> */
[----:B0-----:R-:W-:-:S04]  /*47b0*/  SHF.R.U32.HI R207, RZ, 0x7, R207 ;  /* 0x00000007ffcf7819 */ /* 0x001fc800000116cf */
[----:B------:R-:W-:Y:S01]  /*47c0*/  IADD3 R0, -R207, 0xb, RZ ;  /* 0x0000000bcf007810 */ /* 0x000fe20007ffe1ff */
[----:B------:R-:W-:Y:S02]  /*47d0*/  WARPGROUP.DEPBAR.LE gsb0, 0x0 ;  /* 0x00008000000079c5 */ /* 0x000fe40000010000 */
[----:B------:R-:W-:-:S06]  /*47e0*/  WARPGROUP.ARRIVE ;  /* 0x00000000000079c5 */ /* 0x000fcc0000000000 */
[----:B------:R-:W-:Y:S01]  /*47f0*/  HGMMA.64x96x16.F32 R152, gdesc[UR52], R152, gsb0 ;  /* 0x01600000349879f0 */ /* 0x000fe20008000898 */
[----:B------:R-:W-:Y:S01]  /*4800*/  R2UR UR53, R203 ;  /* 0x00000000cb3572ca */ /* 0x000fe200000e0000 */
[----:B------:R-:W-:Y:S01]  /*4810*/  UIADD3 UR54, UR39, 0x904, URZ ;  /* 0x0000090427367890 */ /* 0x000fe2000fffe03f */
[----:B------:R-:W-:Y:S01]  /*4820*/  R2UR UR52, R204 ;  /* 0x00000000cc3472ca */ /* 0x000fe200000e0000 */
[----:B------:R-:W-:Y:S01]  /*4830*/  UMOV UR55, 0x40000040 ;  /* 0x4000004000377882 */ /* 0x000fe20000000000 */
        /* <DEDUP_REMOVED lines=50> */
.L_x_9239:
[----:B------:R-:W-:Y:S01]  /*4b60*/  ULDC UR6, c[0x0][0xad0] ;  /* 0x0002b40000067ab9 */ /* 0x000fe20000000800 */
[----:B------:R-:W1:Y:S01]  /*4b70*/  S2UR UR10, SR_CgaCtaId ;  /* 0x00000000000a79c3 */ /* 0x000e620000008800 */
        /* <DEDUP_REMOVED lines=25> */
[----:B--2---:R-:W-:Y:S01]  /*4d10*/  FMNMX.FTZ R186, R152, R200, !PT ;  /* 0x000000c898ba7209 */ /* 0x004fe20007810000 */
[----:B------:R-:W-:Y:S01]  /*4d20*/  FMUL.FTZ R176, R179, UR6 ;  /* 0x00000006b3b07c20 */ /* 0x000fe20008410000 */
[----:B------:R-:W-:Y:S01]  /*4d30*/  FMUL.FTZ R155, R155, UR6 ;  /* 0x000000069b9b7c20 */ /* 0x000fe20008410000 */
[----:B------:R-:W-:Y:S01]  /*4d40*/  FMUL.FTZ R179, R184, UR6 ;  /* 0x00000006b8b37c20 */ /* 0x000fe20008410000 */
[----:B------:R-:W-:Y:S01]  /*4d50*/  FMUL.FTZ R184, R187, UR6 ;  /* 0x00000006bbb87c20 */ /* 0x000fe20008410000 */
[----:B------:R-:W2:Y:S01]  /*4d60*/  MUFU.TANH R157, R157 ;  /* 0x0000009d009d7308 */ /* 0x000ea20000002400 */
[----:B------:R-:W-:Y:S01]  /*4d70*/  FMUL.FTZ R161, R163, UR6 ;  /* 0x00000006a3a17c20 */ /* 0x000fe20008410000 */
[----:B---3--:R-:W-:Y:S01]  /*4d80*/  FMNMX.FTZ R187, R153, R186, !PT ;  /* 0x000000ba99bb7209 */ /* 0x008fe20007810000 */
[----:B------:R-:W-:Y:S01]  /*4d90*/  FMUL.FTZ R163, R165, UR6 ;  /* 0x00000006a5a37c20 */ /* 0x000fe20008410000 */
[----:B------:R-:W-:Y:S01]  /*4da0*/  FMUL.FTZ R165, R169, UR6 ;  /* 0x00000006a9a57c20 */ /* 0x000fe20008410000 */
[----:B------:R-:W-:Y:S01]  /*4db0*/  FMUL.FTZ R169, R172, UR6 ;  /* 0x00000006aca97c20 */ /* 0x000fe20008410000 */
[----:B------:R-:W-:Y:S01]  /*4dc0*/  FMUL.FTZ R172, R177, UR6 ;  /* 0x00000006b1ac7c20 */ /* 0x000fe20008410000 */
[----:B------:R-:W-:Y:S01]  /*4dd0*/  FMUL.FTZ R177, R180, UR6 ;  /* 0x00000006b4b17c20 */ /* 0x000fe20008410000 */
[----:B------:R-:W3:Y:S01]  /*4de0*/  MUFU.TANH R158, R158 ;  /* 0x0000009e009e7308 */ /* 0x000ee20000002400 */
[----:B----4-:R-:W-:Y:S01]  /*4df0*/  FMNMX.FTZ R186, R156, R187, !PT ;  /* 0x000000bb9cba7209 */ /* 0x010fe20007810000 */
        /* <DEDUP_REMOVED lines=10> */
[----:B------:R-:W-:Y:S01]  /*4ea0*/  UIADD3 UR7, UR60, 0x32440, URZ ;  /* 0x000324403c077890 */ /* 0x000fe2000fffe03f */
[----:B------:R-:W-:-:S03]  /*4eb0*/  R2UR UR11, R20 ;  /* 0x00000000140b72ca */ /* 0x000fc600000e0000 */
[----:B------:R-:W2:Y:S01]  /*4ec0*/  MUFU.TANH R154, R154 ;  /* 0x0000009a009a7308 */ /* 0x000ea20000002400 */
[----:B---3--:R-:W-:Y:S01]  /*4ed0*/  FMNMX.FTZ R188, R158, R187, !PT ;  /* 0x000000bb9ebc7209 */ /* 0x008fe20007810000 */
[----:B-1----:R-:W-:-:S06]  /*4ee0*/  UPRMT UR10, UR10, 0x654, UR7 ;  /* 0x000006540a0a7896 */ /* 0x002fcc0008000007 */
[----:B------:R-:W1:Y:S01]  /*4ef0*/  MUFU.TANH R162, R162 ;  /* 0x000000a200a27308 */ /* 0x000e620000002400 */
[----:B----4-:R-:W-:Y:S01]  /*4f00*/  FMNMX.FTZ R187, R159, R188, !PT ;  /* 0x000000bc9fbb7209 */ /* 0x010fe20007810000 */
[----:B------:R-:W-:Y:S01]  /*4f10*/  UIMAD UR7, UR38, 0xc00, UR11 ;  /* 0x00000c00260778a4 */ /* 0x000fe2000f8e020b */
[----:B------:R-:W-:Y:S02]  /*4f20*/  SYNCS.ARRIVE.TRANS64.RED.A1T0 RZ, [UR10], RZ ;  /* 0x000000ffffff79a7 */ /* 0x000fe4000810040a */
[----:B------:R-:W-:-:S03]  /*4f30*/  UMOV UR11, 0x40000040 ;  /* 0x40000040000b7882 */ /* 0x000fc60000000000 */
[----:B------:R-:W3:Y:S01]  /*4f40*/  MUFU.TANH R155, R155 ;  /* 0x0000009b009b7308 */ /* 0x000ee20000002400 */
[----:B--2---:R-:W-:Y:S01]  /*4f50*/  FMNMX.FTZ R188, R154, R201, !PT ;  /* 0x000000c99abc7209 */ /* 0x004fe20007810000 */
[----:B------:R-:W-:-:S06]  /*4f60*/  UMOV UR10, UR7 ;  /* 0x00000007000a7c82 */ /* 0x000fcc0008000000 */
[----:B------:R-:W2:Y:S01]  /*4f70*/  MUFU.TANH R163, R163 ;  /* 0x000000a300a37308 */ /* 0x000ea20000002400 */
[----:B-1----:R-:W-:-:S07]  /*4f80*/  FMNMX.FTZ R190, R162, R187, !PT ;  /* 0x000000bba2be7209 */ /* 0x002fce0007810000 */
[----:B------:R-:W1:Y:S01]  /*4f90*/  MUFU.TANH R202, R202 ;  /* 0x000000ca00ca7308 */ /* 0x000e620000002400 */
[----:B---3--:R-:W-:-:S07]  /*4fa0*/  FMNMX.FTZ R187, R155, R188, !PT ;  /* 0x000000bc9bbb7209 */ /* 0x008fce0007810000 */
[----:B------:R-:W3:Y:S01]  /*4fb0*/  MUFU.TANH R164, R164 ;  /* 0x000000a400a47308 */ /* 0x000ee20000002400 */
[----:B--2---:R-:W-:-:S07]  /*4fc0*/  FMNMX.FTZ R205, R163, R190, !PT ;  /* 0x000000bea3cd7209 */ /* 0x004fce0007810000 */
[----:B------:R-:W2:Y:S01]  /*4fd0*/  MUFU.TANH R203, R203 ;  /* 0x000000cb00cb7308 */ /* 0x000ea20000002400 */
[----:B-1----:R-:W-:Y:S01]  /*4fe0*/  FMNMX.FTZ R188, R202, R187, !PT ;  /* 0x000000bbcabc7209 */ /* 0x002fe20007810000 */
[----:B------:R-:W-:-:S06]  /*4ff0*/  FMUL.FTZ R187, R192, UR6 ;  /* 0x00000006c0bb7c20 */ /* 0x000fcc0008410000 */
[----:B------:R-:W1:Y:S01]  /*5000*/  MUFU.TANH R165, R165 ;  /* 0x000000a500a57308 */ /* 0x000e620000002400 */
[----:B---3--:R-:W-:-:S07]  /*5010*/  FMNMX.FTZ R190, R164, R205, !PT ;  /* 0x000000cda4be7209 */ /* 0x008fce0007810000 */
[----:B------:R-:W3:Y:S01]  /*5020*/  MUFU.TANH R160, R160 ;  /* 0x000000a000a07308 */ /* 0x000ee20000002400 */
[----:B--2---:R-:W-:-:S07]  /*5030*/  FMNMX.FTZ R205, R203, R188, !PT ;  /* 0x000000bccbcd7209 */ /* 0x004fce0007810000 */
        /* <DEDUP_REMOVED lines=22> */
[----:B------:R-:W-:Y:S01]  /*51a0*/  FMUL.FTZ R192, R196, UR6 ;  /* 0x00000006c4c07c20 */ /* 0x000fe20008410000 */
[----:B------:R-:W-:-:S05]  /*51b0*/  FMUL.FTZ R196, R195, UR6 ;  /* 0x00000006c3c47c20 */ /* 0x000fca0008410000 */
        /* <DEDUP_REMOVED lines=11> */
[----:B-1----:R-:W-:-:S07]  /*5270*/  FMNMX.FTZ R205, R175, R194, !PT ;  /* 0x000000c2afcd7209 */ /* 0x002fce0007810000 */
[----:B------:R-:W1:Y:S01]  /*5280*/  MUFU.TANH R185, R185 ;  /* 0x000000b900b97308 */ /* 0x000e620000002400 */
[----:B---3--:R-:W-:Y:S01]  /*5290*/  FMNMX.FTZ R194, R180, R193, !PT ;  /* 0x000000c1b4c27209 */ /* 0x008fe20007810000 */
[----:B------:R-:W-:-:S06]  /*52a0*/  FMUL.FTZ R193, R197, UR6 ;  /* 0x00000006c5c17c20 */ /* 0x000fcc0008410000 */
        /* <DEDUP_REMOVED lines=19> */
[----:B------:R-:W-:Y:S01]  /*53e0*/  FMUL.FTZ R206, R199, UR6 ;  /* 0x00000006c7ce7c20 */ /* 0x000fe20008410000 */
[----:B------:R-:W-:-:S05]  /*53f0*/  ULDC UR6, c[0x0][0xa80] ;  /* 0x0002a00000067ab9 */ /* 0x000fca0000000800 */
        /* <DEDUP_REMOVED lines=11> */
[----:B---3--:R-:W-:-:S05]  /*54b0*/  FMNMX.FTZ R198, R193, R198, !PT ;  /* 0x000000c6c1c67209 */ /* 0x008fca0007810000 */
[----:B------:R-:W3:Y:S02]  /*54c0*/  SHFL.BFLY PT, R199, R198, 0x2, 0x1f ;  /* 0x0c401f00c6c77f89 */ /* 0x000ee400000e0000 */
[----:B------:R-:W4:Y:S01]  /*54d0*/  MUFU.TANH R206, R206 ;  /* 0x000000ce00ce7308 */ /* 0x000f220000002400 */
[----:B--2---:R-:W-:-:S04]  /*54e0*/  FMNMX.FTZ R194, R196, R195, !PT ;  /* 0x000000c3c4c27209 */ /* 0x004fc80007810000 */
[----:B-1----:R-:W-:-:S04]  /*54f0*/  FMNMX.FTZ R195, R205, R194, !PT ;  /* 0x000000c2cdc37209 */ /* 0x002fc80007810000 */
[----:B----4-:R-:W-:-:S05]  /*5500*/  FMNMX.FTZ R197, R206, R195, !PT ;  /* 0x000000c3cec57209 */ /* 0x010fca0007810000 */
[----:B------:R-:W1:Y:S01]  /*5510*/  SHFL.BFLY PT, R208, R197, 0x2, 0x1f ;  /* 0x0c401f00c5d07f89 */ /* 0x000e6200000e0000 */
[----:B---3--:R-:W-:-:S05]  /*5520*/  FMNMX.FTZ R199, R198, R199, !PT ;  /* 0x000000c7c6c77209 */ /* 0x008fca0007810000 */
[----:B------:R-:W2:Y:S01]  /*5530*/  SHFL.BFLY PT, R194, R199, 0x1, 0x1f ;  /* 0x0c201f00c7c27f89 */ /* 0x000ea200000e0000 */
[----:B-1----:R-:W-:-:S05]  /*5540*/  FMNMX.FTZ R208, R197, R208, !PT ;  /* 0x000000d0c5d07209 */ /* 0x002fca0007810000 */
[----:B------:R-:W1:Y:S01]  /*5550*/  SHFL.BFLY PT, R207, R208, 0x1, 0x1f ;  /* 0x0c201f00d0cf7f89 */ /* 0x000e6200000e0000 */
[----:B--2---:R-:W-:-:S05]  /*5560*/  FMNMX.FTZ R194, R199, R194, !PT ;  /* 0x000000c2c7c27209 */ /* 0x004fca0007810000 */
        /* <DEDUP_REMOVED lines=16> */
[----:B-1----:R-:W-:Y:S01]  /*5670*/  FMNMX.FTZ R156, R208, R207, !PT ;  /* 0x000000cfd09c7209 */ /* 0x002fe20007810000 */
[----:B------:R-:W-:Y:S01]  /*5680*/  MUFU.EX2 R197, R211 ;  /* 0x000000d300c57308 */ /* 0x000fe20000000800 */
[--C-:B------:R-:W-:Y:S01]  /*5690*/  FFMA.FTZ R171, R171, UR6, -R200.reuse ;  /* 0x00000006abab7c23 */ /* 0x100fe200080108c8 */
[--C-:B------:R-:W-:Y:S01]  /*56a0*/  FFMA.FTZ R172, R172, UR6, -R200.reuse ;  /* 0x00000006acac7c23 */ /* 0x100fe200080108c8 */
[--C-:B------:R-:W-:Y:S01]  /*56b0*/  FFMA.FTZ R178, R178, UR6, -R200.reuse ;  /* 0x00000006b2b27c23 */ /* 0x100fe200080108c8 */
[C---:B------:R-:W-:Y:S01]  /*56c0*/  FADD.FTZ R152, -R156.reuse, R201 ;  /* 0x000000c99c987221 */ /* 0x040fe20000010100 */
[----:B------:R-:W-:Y:S01]  /*56d0*/  FMUL.FTZ R209, R156, UR6 ;  /* 0x000000069cd17c20 */ /* 0x000fe20008410000 */
[--C-:B------:R-:W-:Y:S01]  /*56e0*/  FFMA.FTZ R179, R179, UR6, -R200.reuse ;  /* 0x00000006b3b37c23 */ /* 0x100fe200080108c8 */
[--C-:B------:R-:W-:Y:S01]  /*56f0*/  FFMA.FTZ R180, R180, UR6, -R200.reuse ;  /* 0x00000006b4b47c23 */ /* 0x100fe200080108c8 */
[----:B------:R-:W-:Y:S01]  /*5700*/  FMUL.FTZ R152, R152, UR6 ;  /* 0x0000000698987c20 */ /* 0x000fe20008410000 */
[--C-:B------:R-:W-:Y:S01]  /*5710*/  FFMA.FTZ R207, R154, UR6, -R209.reuse ;  /* 0x000000069acf7c23 */ /* 0x100fe200080108d1 */
[--C-:B------:R-:W-:Y:S01]  /*5720*/  FFMA.FTZ R208, R155, UR6, -R209.reuse ;  /* 0x000000069bd07c23 */ /* 0x100fe200080108d1 */
[--C-:B------:R-:W-:Y:S01]  /*5730*/  FFMA.FTZ R202, R202, UR6, -R209.reuse ;  /* 0x00000006caca7c23 */ /* 0x100fe200080108d1 */
[--C-:B------:R-:W-:Y:S01]  /*5740*/  FFMA.FTZ R203, R203, UR6, -R209.reuse ;  /* 0x00000006cbcb7c23 */ /* 0x100fe200080108d1 */
[----:B------:R-:W1:Y:S01]  /*5750*/  MUFU.EX2 R157, R152 ;  /* 0x00000098009d7308 */ /* 0x000e620000000800 */
[-C--:B--2---:R-:W-:Y:S01]  /*5760*/  FMUL.FTZ R24, R24, R195.reuse ;  /* 0x000000c318187220 */ /* 0x084fe20000410000 */
        /* <DEDUP_REMOVED lines=134> */
[----:B--2---:R-:W-:Y:S01]  /*5fd0*/  F2FP.F16.F32.PACK_AB R152, R198, R197 ;  /* 0x000000c5c698723e */ /* 0x004fe200000000ff */
[--C-:B------:R-:W-:Y:S01]  /*5fe0*/  FFMA.FTZ R160, R160, UR6, -R209.reuse ;  /* 0x00000006a0a07c23 */ /* 0x100fe200080108d1 */
[----:B---3--:R-:W-:Y:S01]  /*5ff0*/  F2FP.F16.F32.PACK_AB R154, R201, R199 ;  /* 0x000000c7c99a723e */ /* 0x008fe200000000ff */
[--C-:B------:R-:W-:Y:S01]  /*6000*/  FFMA.FTZ R161, R161, UR6, -R209.reuse ;  /* 0x00000006a1a17c23 */ /* 0x100fe200080108d1 */
[----:B----4-:R-:W-:Y:S01]  /*6010*/  F2FP.F16.F32.PACK_AB R153, R208, R207 ;  /* 0x000000cfd099723e */ /* 0x010fe200000000ff */
[--C-:B------:R-:W-:Y:S01]  /*6020*/  FFMA.FTZ R166, R166, UR6, -R209.reuse ;  /* 0x00000006a6a67c23 */ /* 0x100fe200080108d1 */
[----:B-----5:R-:W-:Y:S01]  /*6030*/  F2FP.F16.F32.PACK_AB R155, R203, R202 ;  /* 0x000000cacb9b723e */ /* 0x020fe200000000ff */
[----:B------:R1:W-:Y:S01]  /*6040*/  BAR.SYNC.DEFER_BLOCKING R210, 0x100 ;  /* 0x000400d20000751d */ /* 0x0003e20000010000 */
        /* <DEDUP_REMOVED lines=23> */
[----:B------:R-:W-:Y:S01]  /*61c0*/  WARPGROUP.ARRIVE ;  /* 0x00000000000079c5 */ /* 0x000fe20000000000 */
[--C-:B------:R-:W-:Y:S01]  /*61d0*/  FFMA.FTZ R187, R187, UR6, -R200.reuse ;  /* 0x00000006bbbb7c23 */ /* 0x100fe200080108c8 */
[----:B------:R-:W-:Y:S01]  /*61e0*/  FFMA.FTZ R188, R188, UR6, -R200 ;  /* 0x00000006bcbc7c23 */ /* 0x000fe200080108c8 */
[--C-:B------:R-:W-:Y:S01]  /*61f0*/  FFMA.FTZ R190, R190, UR6, -R209.reuse ;  /* 0x00000006bebe7c23 */ /* 0x100fe200080108d1 */
[----:B------:R-:W-:Y:S01]  /*6200*/  FFMA.FTZ R205, R206, UR6, -R209 ;  /* 0x00000006cecd7c23 */ /* 0x000fe200080108d1 */
[----:B------:R-:W-:Y:S01]  /*6210*/  FFMA.FTZ R21, R195, R21, R197 ;  /* 0x00000015c3157223 */ /* 0x000fe200000100c5 */
[----:B------:R-:W-:Y:S01]  /*6220*/  HGMMA.64x256x16.F32 R24, R152, gdesc[UR8].tnspB, R24, gsb0 ;  /* 0x43e0000898187df0 */ /* 0x000fe20008000818 */
[----:B------:R-:W-:Y:S01]  /*6230*/  MUFU.EX2 R163, R163 ;  /* 0x000000a300a37308 */ /* 0x000fe20000000800 */
[----:B------:R-:W-:Y:S01]  /*6240*/  UIADD3 UR10, UR7, 0x80, URZ ;  /* 0x00000080070a7890 */ /* 0x000fe2000fffe03f */
[----:B------:R-:W-:Y:S01]  /*6250*/  FFMA.FTZ R157, R157, R22, R207 ;  /* 0x000000169d9d7223 */ /* 0x000fe200000100cf */
[----:B------:R-:W-:Y:S01]  /*6260*/  UMOV UR11, 0x40000040 ;  /* 0x40000040000b7882 */ /* 0x000fe20000000000 */
[----:B------:R-:W-:-:S02]  /*6270*/  FADD.FTZ R198, R198, R21 ;  /* 0x00000015c6c67221 */ /* 0x000fc40000010000 */
[----:B------:R-:W-:Y:S02]  /*6280*/  FADD.FTZ R157, R208, R157 ;  /* 0x0000009dd09d7221 */ /* 0x000fe40000010000 */
[----:B------:R-:W-:Y:S01]  /*6290*/  MUFU.EX2 R160, R160 ;  /* 0x000000a000a07308 */ /* 0x000fe20000000800 */
[----:B------:R-:W-:Y:S01]  /*62a0*/  FADD.FTZ R198, R199, R198 ;  /* 0x000000c6c7c67221 */ /* 0x000fe20000010000 */
[----:B------:R-:W-:-:S03]  /*62b0*/  FADD.FTZ R202, R202, R157 ;  /* 0x0000009dcaca7221 */ /* 0x000fc60000010000 */
[----:B------:R-:W-:Y:S01]  /*62c0*/  FADD.FTZ R201, R201, R198 ;  /* 0x000000c6c9c97221 */ /* 0x000fe20000010000 */
[----:B------:R-:W-:Y:S02]  /*62d0*/  FADD.FTZ R203, R203, R202 ;  /* 0x000000cacbcb7221 */ /* 0x000fe40000010000 */
        /* <DEDUP_REMOVED lines=33> */
[----:B--2---:R-:W-:-:S05]  /*64f0*/  F2FP.F16.F32.PACK_AB R152, R159, R158 ;  /* 0x0000009e9f98723e */ /* 0x004fca00000000ff */
[----:B------:R-:W2:Y:S01]  /*6500*/  MUFU.EX2 R193, R193 ;  /* 0x000000c100c17308 */ /* 0x000ea20000000800 */
[----:B---3--:R-:W-:Y:S01]  /*6510*/  F2FP.F16.F32.PACK_AB R153, R161, R160 ;  /* 0x000000a0a199723e */ /* 0x008fe200000000ff */
[----:B------:R-:W-:Y:S01]  /*6520*/  FADD.FTZ R158, R158, R201 ;  /* 0x000000c99e9e7221 */ /* 0x000fe20000010000 */
[----:B------:R-:W-:Y:S01]  /*6530*/  F2FP.F16.F32.PACK_AB R154, R163, R162 ;  /* 0x000000a2a39a723e */ /* 0x000fe200000000ff */
[----:B------:R-:W-:Y:S01]  /*6540*/  FADD.FTZ R160, R160, R203 ;  /* 0x000000cba0a07221 */ /* 0x000fe20000010000 */
[----:B----4-:R-:W-:Y:S01]  /*6550*/  F2FP.F16.F32.PACK_AB R155, R211, R166 ;  /* 0x000000a6d39b723e */ /* 0x010fe200000000ff */
[----:B------:R-:W-:Y:S02]  /*6560*/  FADD.FTZ R159, R159, R158 ;  /* 0x0000009e9f9f7221 */ /* 0x000fe40000010000 */
[----:B------:R-:W-:Y:S01]  /*6570*/  MUFU.EX2 R196, R196 ;  /* 0x000000c400c47308 */ /* 0x000fe20000000800 */
[----:B------:R-:W-:Y:S01]  /*6580*/  WARPGROUP.ARRIVE ;  /* 0x00000000000079c5 */ /* 0x000fe20000000000 */
[----:B------:R-:W-:Y:S01]  /*6590*/  FADD.FTZ R161, R161, R160 ;  /* 0x000000a0a1a17221 */ /* 0x000fe20000010000 */
[----:B------:R-:W-:-:S03]  /*65a0*/  FADD.FTZ R162, R162, R159 ;  /* 0x0000009fa2a27221 */ /* 0x000fc60000010000 */
[----:B------:R-:W-:Y:S01]  /*65b0*/  FADD.FTZ R166, R166, R161 ;  /* 0x000000a1a6a67221 */ /* 0x000fe20000010000 */
[----:B------:R-:W-:Y:S01]  /*65c0*/  HGMMA.64x256x16.F32 R24, R152, gdesc[UR8].tnspB, R24, gsb0 ;  /* 0x43e0000898187df0 */ /* 0x000fe20008000818 */
[----:B------:R-:W-:Y:S01]  /*65d0*/  UIADD3 UR10, UR7, 0x100, URZ ;  /* 0x00000100070a7890 */ /* 0x000fe2000fffe03f */
[----:B------:R-:W3:Y:S01]  /*65e0*/  MUFU.EX2 R205, R205 ;  /* 0x000000cd00cd7308 */ /* 0x000ee20000000800 */
[----:B------:R-:W-:Y:S01]  /*65f0*/  UMOV UR11, 0x40000040 ;  /* 0x40000040000b7882 */ /* 0x000fe20000000000 */
[----:B------:R-:W-:Y:S01]  /*6600*/  FADD.FTZ R163, R163, R162 ;  /* 0x000000a2a3a37221 */ /* 0x000fe20000010000 */
[----:B------:R-:W-:Y:S01]  /*6610*/  FADD.FTZ R166, R211, R166 ;  /* 0x000000a6d3a67221 */ /* 0x000fe20000010000 */
        /* <DEDUP_REMOVED lines=54> */
[----:B--2---:R-:W-:Y:S01]  /*6980*/  F2FP.F16.F32.PACK_AB R153, R193, R190 ;  /* 0x000000bec199723e */ /* 0x004fe200000000ff */
        /* <DEDUP_REMOVED lines=14> */
.L_x_9240:
[----:B------:R-:W0:Y:S01]  /*6a70*/  S2UR UR7, SR_CgaCtaId ;  /* 0x00000000000779c3 */ /* 0x000e220000008800 */
[----:B------:R-:W-:Y:S01]  /*6a80*/  UIADD3 UR60, UR60, 0x32460, URZ ;  /* 0x000324603c3c7890 */ /* 0x000fe2000fffe03f */
[----:B------:R-:W-:Y:S02]  /*6a90*/  IMAD.MOV.U32 R201, RZ, RZ, R156 ;  /* 0x000000ffffc97224 */ /* 0x000fe400078e009c */
[----:B------:R-:W-:Y:S01]  /*6aa0*/  IMAD.MOV.U32 R200, RZ, RZ, R194 ;  /* 0x000000ffffc87224 */ /* 0x000fe200078e00c2 */
[----:B0-----:R-:W-:-:S09]  /*6ab0*/  UPRMT UR60, UR7, 0x654, UR60 ;  /* 0x00000654073c7896 */ /* 0x001fd2000800003c */
[----:B------:R-:W-:Y:S01]  /*6ac0*/  SYNCS.ARRIVE.TRANS64.RED.A1T0 RZ, [UR60], RZ ;  /* 0x000000ffffff79a7 */ /* 0x000fe2000810043c */
[----:B------:R-:W-:Y:S05]  /*6ad0*/  @P1 BRA `(.L_x_9241) ;  /* 0xffffffd400301947 */ /* 0x000fea000383ffff */
.L_x_9230:
[----:B------:R-:W0:Y:S01]  /*6ae0*/  SHFL.BFLY PT, R2, R21, 0x2, 0x1f ;  /* 0x0c401f0015027f89 */ /* 0x000e2200000e0000 */
[----:B------:R1:W-:Y:S08]  /*6af0*/  BAR.ARV R0, 0x100 ;  /* 0x000400000000751d */ /* 0x0003f00000002000 */
[----:B------:R-:W-:Y:S06]  /*6b00*/  BAR.ARV 0x8, 0x180 ;  /* 0x0206000000007b1d */ /* 0x000fec0000002000 */
[----:B-1----:R-:W-:Y:S01]  /*6b10*/  IMAD.U32 R0, RZ, RZ, UR6 ;  /* 0x00000006ff007e24 */ /* 0x002fe2000f8e00ff */
[----:B------:R-:W-:Y:S01]  /*6b20*/  PLOP3.LUT P0, PT, PT, PT, PT, 0x8, 0x0 ;  /* 0x000000000000781c */ /* 0x000fe20003f0e170 */
[----:B------:R-:W1:Y:S01]  /*6b30*/  SHFL.BFLY PT, R5, R22, 0x2, 0x1f ;  /* 0x0c401f0016057f89 */ /* 0x000e6200000e0000 */
[----:B0-----:R-:W-:-:S05]  /*6b40*/  FADD.FTZ R3, R2, R21 ;  /* 0x0000001502037221 */ /* 0x001fca0000010000 */
[----:B------:R-:W0:Y:S01]  /*6b50*/  SHFL.BFLY PT, R2, R3, 0x1, 0x1f ;  /* 0x0c201f0003027f89 */ /* 0x000e2200000e0000 */
[----:B-1----:R-:W-:-:S05]  /*6b60*/  FADD.FTZ R5, R5, R22 ;  /* 0x0000001605057221 */ /* 0x002fca0000010000 */
[----:B------:R-:W1:Y:S01]  /*6b70*/  SHFL.BFLY PT, R4, R5, 0x1, 0x1f ;  /* 0x0c201f0005047f89 */ /* 0x000e6200000e0000 */
[----:B0-----:R-:W-:Y:S01]  /*6b80*/  FADD.FTZ R8, R3, R2 ;  /* 0x0000000203087221 */ /* 0x001fe20000010000 */
[----:B------:R-:W-:Y:S01]  /*6b90*/  MOV R2, RZ ;  /* 0x000000ff00027202 */ /* 0x000fe20000000f00 */
[----:B------:R-:W-:-:S03]  /*6ba0*/  IMAD.MOV.U32 R3, RZ, RZ, -0x800000 ;  /* 0xff800000ff037424 */ /* 0x000fc600078e00ff */
[----:B------:R-:W-:-:S13]  /*6bb0*/  FSETP.NE.FTZ.AND P1, PT, R8, RZ, PT ;  /* 0x000000ff0800720b */ /* 0x000fda0003f35000 */
[----:B------:R-:W0:Y:S01]  /*6bc0*/  @P1 MUFU.LG2 R6, R8 ;  /* 0x0000000800061308 */ /* 0x000e220000000c00 */
[----:B-1----:R-:W-:Y:S01]  /*6bd0*/  FADD.FTZ R9, R5, R4 ;  /* 0x0000000405097221 */ /* 0x002fe20000010000 */
[----:B------:R-:W-:Y:S02]  /*6be0*/  IMAD.MOV.U32 R4, RZ, RZ, RZ ;  /* 0x000000ffff047224 */ /* 0x000fe400078e00ff */
[----:B------:R-:W-:Y:S02]  /*6bf0*/  IMAD.U32 R5, RZ, RZ, UR6 ;  /* 0x00000006ff057e24 */ /* 0x000fe4000f8e00ff */
[----:B------:R-:W-:Y:S02]  /*6c00*/  FSETP.NE.FTZ.AND P2, PT, R9, RZ, PT ;  /* 0x000000ff0900720b */ /* 0x000fe40003f55000 */
[----:B------:R-:W1:Y:S01]  /*6c10*/  @P1 MUFU.RCP R4, R8 ;  /* 0x0000000800041308 */ /* 0x000e620000001000 */
[----:B------:R-:W-:Y:S01]  /*6c20*/  @P1 FMUL.FTZ R5, R5, 0.69314718246459960938 ;  /* 0x3f31721805051820 */ /* 0x000fe20000410000 */
[----:B0-----:R-:W-:-:S09]  /*6c30*/  @P1 FMUL.FTZ R6, R6, 0.69314718246459960938 ;  /* 0x3f31721806061820 */ /* 0x001fd20000410000 */
[----:B------:R-:W0:Y:S01]  /*6c40*/  @P2 MUFU.LG2 R7, R9 ;  /* 0x0000000900072308 */ /* 0x000e220000000c00 */
[----:B------:R-:W-:Y:S01]  /*6c50*/  @P2 FMUL.FTZ R0, R0, 0.69314718246459960938 ;  /* 0x3f31721800002820 */ /* 0x000fe20000410000 */
[-C--:B-1----:R-:W-:Y:S01]  /*6c60*/  FMUL.FTZ R24, R24, R4.reuse ;  /* 0x0000000418187220 */ /* 0x082fe20000410000 */
[----:B------:R-:W-:-:S05]  /*6c70*/  FMUL.FTZ R25, R25, R4 ;  /* 0x0000000419197220 */ /* 0x000fca0000410000 */
        /* <DEDUP_REMOVED lines=9> */
[----:B0-----:R-:W-:Y:S01]  /*6d10*/  @P2 FMUL.FTZ R7, R7, 0.69314718246459960938 ;  /* 0x3f31721807072820 */ /* 0x001fe20000410000 */
        /* <DEDUP_REMOVED lines=121> */
.L_x_9216:
[----:B------:R-:W-:Y:S05]  /*74b0*/  @P0 BRA `(.L_x_9242) ;  /* 0x0000002000540947 */ /* 0x000fea0003800000 */
[----:B------:R-:W2:Y:S01]  /*74c0*/  LDL R0, [R1+0x4] ;  /* 0x0000040001007983 */ /* 0x000ea20000100800 */
[----:B------:R-:W1:Y:S01]  /*74d0*/  LDC R8, c[0x0][0xce8] ;  /* 0x00033a00ff087b82 */ /* 0x000e620000000800 */
[----:B------:R-:W-:Y:S01]  /*74e0*/  ULDC.64 UR8, c[0x0][0xcd0] ;  /* 0x0003340000087ab9 */ /* 0x000fe20000000a00 */
[----:B------:R-:W-:Y:S06]  /*74f0*/  BSSY B0, `(.L_x_9243) ;  /* 0x000014d000007945 */ /* 0x000fec0003800000 */
[----:B------:R-:W3:Y:S08]  /*7500*/  S2UR UR12, SR_CTAID.Z ;  /* 0x00000000000c79c3 */ /* 0x000ef00000002700 */
[----:B------:R-:W4:Y:S08]  /*7510*/  LDC.64 R18, c[0x0][0xcd8] ;  /* 0x00033600ff127b82 */ /* 0x000f300000000a00 */
[----:B------:R-:W-:Y:S01]  /*7520*/  BAR.SYNC.DEFER_BLOCKING 0x1, 0x100 ;  /* 0x0044000000007b1d */ /* 0x000fe20000010000 */
[----:B-1----:R-:W-:-:S07]  /*7530*/  ISETP.NE.AND P0, PT, R8, 0x1, PT ;  /* 0x000000010800780c */ /* 0x002fce0003f05270 */
[----:B------:R-:W1:Y:S01]  /*7540*/  S2UR UR11, SR_CTAID.Y ;  /* 0x00000000000b79c3 */ /* 0x000e620000002600 */
[----:B---3--:R-:W-:-:S07]  /*7550*/  USHF.R.S32.HI UR10, URZ, 0x1f, UR12 ;  /* 0x0000001f3f0a7899 */ /* 0x008fce000801140c */
[----:B------:R-:W1:Y:S08]  /*7560*/  LDC R23, c[0x0][0xd50] ;  /* 0x00035400ff177b82 */ /* 0x000e700000000800 */
[----:B------:R-:W3:Y:S08]  /*7570*/  @P0 LDC R14, c[0x0][0xcec] ;  /* 0x00033b00ff0e0b82 */ /* 0x000ef00000000800 */
[----:B------:R-:W5:Y:S08]  /*7580*/  LDC.64 R20, c[0x0][0xc40] ;  /* 0x00031000ff147b82 */ /* 0x000f700000000a00 */
[----:B------:R-:W1:Y:S08]  /*7590*/  @P0 LDC R17, c[0x0][0xcf0] ;  /* 0x00033c00ff110b82 */ /* 0x000e700000000800 */
[----:B------:R-:W1:Y:S08]  /*75a0*/  @P0 LDC R22, c[0x0][0xcec] ;  /* 0x00033b00ff160b82 */ /* 0x000e700000000800 */
[----:B------:R-:W1:Y:S01]  /*75b0*/  @P0 LDC R153, c[0x0][0xcf0] ;  /* 0x00033c00ff990b82 */ /* 0x000e620000000800 */
[----:B--2---:R-:W-:-:S02]  /*75c0*/  R2UR UR13, R0 ;  /* 0x00000000000d72ca */ /* 0x004fc400000e0000 */
[----:B------:R-:W2:Y:S11]  /*75d0*/  S2R R0, SR_TID.X ;  /* 0x0000000000007919 */ /* 0x000eb60000002100 */
[----:B------:R-:W-:-:S02]  /*75e0*/  USHF.R.S32.HI UR7, URZ, 0x1f, UR13 ;  /* 0x0000001f3f077899 */ /* 0x000fc4000801140d */
[----:B------:R-:W-:Y:S02]  /*75f0*/  UIMAD.WIDE.U32 UR4, UR13, UR8, URZ ;  /* 0x000000080d0472a5 */ /* 0x000fe4000f8e003f */
[----:B------:R-:W-:-:S04]  /*7600*/  UIMAD UR6, UR7, UR8, URZ ;  /* 0x00000008070672a4 */ /* 0x000fc8000f8e023f */
[----:B------:R-:W-:-:S03]  /*7610*/  UIMAD UR6, UR13, UR9, UR6 ;  /* 0x000000090d0672a4 */ /* 0x000fc6000f8e0206 */
[----:B------:R-:W-:Y:S01]  /*7620*/  ULDC.64 UR8, c[0x0][0xc38] ;  /* 0x00030e0000087ab9 */ /* 0x000fe20000000a00 */
[----:B------:R-:W-:Y:S02]  /*7630*/  UIADD3 UR6, UR5, UR6, URZ ;  /* 0x0000000605067290 */ /* 0x000fe4000fffe03f */
[----:B------:R-:W-:Y:S01]  /*7640*/  UIMAD UR7, UR7, UR8, URZ ;  /* 0x00000008070772a4 */ /* 0x000fe2000f8e023f */
[----:B--2---:R-:W-:-:S04]  /*7650*/  IADD3 R12, R0, -0x80, RZ ;  /* 0xffffff80000c7810 */ /* 0x004fc80007ffe0ff */
[----:B------:R-:W-:-:S04]  /*7660*/  SHF.R.S32.HI R7, RZ, 0x1f, R12 ;  /* 0x0000001fff077819 */ /* 0x000fc8000001140c */
[CC--:B0-----:R-:W-:Y:S02]  /*7670*/  LEA.HI R2, R7.reuse, R12.reuse, RZ, 0x7 ;  /* 0x0000000c07027211 */ /* 0x0c1fe400078f38ff */
[----:B------:R-:W-:Y:S02]  /*7680*/  LEA.HI R7, R7, R12, RZ, 0x2 ;  /* 0x0000000c07077211 */ /* 0x000fe400078f10ff */
[----:B------:R-:W-:Y:S02]  /*7690*/  LOP3.LUT R5, R2, 0xffffff80, RZ, 0xc0, !PT ;  /* 0xffffff8002057812 */ /* 0x000fe400078ec0ff */
[----:B------:R-:W-:Y:S02]  /*76a0*/  SHF.R.S32.HI R9, RZ, 0x7, R2 ;  /* 0x00000007ff097819 */ /* 0x000fe40000011402 */
[----:B------:R-:W-:Y:S01]  /*76b0*/  LOP3.LUT R7, R7, 0xfffffffc, RZ, 0xc0, !PT ;  /* 0xfffffffc07077812 */ /* 0x000fe200078ec0ff */
[----:B------:R-:W-:Y:S01]  /*76c0*/  IMAD.IADD R0, R12, 0x1, -R5 ;  /* 0x000000010c007824 */ /* 0x000fe200078e0a05 */
[----:B------:R-:W-:-:S03]  /*76d0*/  LEA.HI R2, R2, R9, RZ, 0x1 ;  /* 0x0000000902027211 */ /* 0x000fc600078f08ff */
[----:B------:R-:W-:Y:S01]  /*76e0*/  IMAD.IADD R7, R12, 0x1, -R7 ;  /* 0x000000010c077824 */ /* 0x000fe200078e0a07 */
[----:B------:R-:W-:Y:S02]  /*76f0*/  SHF.R.S32.HI R13, RZ, 0x1f, R0 ;  /* 0x0000001fff0d7819 */ /* 0x000fe40000011400 */
[----:B------:R-:W-:Y:S02]  /*7700*/  LOP3.LUT R2, R2, 0x3fffffe, RZ, 0xc0, !PT ;  /* 0x03fffffe02027812 */ /* 0x000fe400078ec0ff */
[----:B------:R-:W-:Y:S02]  /*7710*/  LEA.HI R10, R13, R0, RZ, 0x2 ;  /* 0x000000000d0a7211 */ /* 0x000fe400078f10ff */
[----:B------:R-:W-:Y:S01]  /*7720*/  LEA.HI R11, R7, R7, RZ, 0x1 ;  /* 0x00000007070b7211 */ /* 0x000fe200078f08ff */
[----:B------:R-:W-:Y:S01]  /*7730*/  IMAD.IADD R2, R9, 0x1, -R2 ;  /* 0x0000000109027824 */ /* 0x000fe200078e0a02 */
[--C-:B------:R-:W-:Y:S01]  /*7740*/  SHF.R.S32.HI R5, RZ, 0x2, R10.reuse ;  /* 0x00000002ff057819 */ /* 0x100fe2000001140a */
[----:B------:R-:W0:Y:S01]  /*7750*/  S2R R9, SR_CTAID.X ;  /* 0x0000000000097919 */ /* 0x000e220000002500 */
[----:B------:R-:W-:-:S02]  /*7760*/  SHF.R.S32.HI R6, RZ, 0x1f, R10 ;  /* 0x0000001fff067819 */ /* 0x000fc4000001140a */
[----:B------:R-:W-:Y:S02]  /*7770*/  LOP3.LUT R12, R11, 0x1ffffffe, RZ, 0xc0, !PT ;  /* 0x1ffffffe0b0c7812 */ /* 0x000fe400078ec0ff */
[----:B------:R-:W-:Y:S02]  /*7780*/  LEA.HI R6, R6, R5, RZ, 0x3 ;  /* 0x0000000506067211 */ /* 0x000fe400078f18ff */
[----:B------:R-:W-:Y:S01]  /*7790*/  IADD3 R11, R7, -R12, RZ ;  /* 0x8000000c070b7210 */ /* 0x000fe20007ffe0ff */
[----:B------:R-:W-:Y:S01]  /*77a0*/  IMAD.U32 R7, RZ, RZ, UR5 ;  /* 0x00000005ff077e24 */ /* 0x000fe2000f8e00ff */
[----:B------:R-:W-:Y:S01]  /*77b0*/  LOP3.LUT R6, R6, 0xfffffff8, RZ, 0xc0, !PT ;  /* 0xfffffff806067812 */ /* 0x000fe200078ec0ff */
[----:B------:R-:W-:Y:S01]  /*77c0*/  IMAD.U32 R7, RZ, RZ, UR6 ;  /* 0x00000006ff077e24 */ /* 0x000fe2000f8e00ff */
[----:B------:R-:W-:Y:S01]  /*77d0*/  UIMAD UR6, UR13, UR9, UR7 ;  /* 0x000000090d0672a4 */ /* 0x000fe2000f8e0207 */
[----:B----4-:R-:W-:Y:S02]  /*77e0*/  IMAD R12, R18, UR10, RZ ;  /* 0x0000000a120c7c24 */ /* 0x010fe4000f8e02ff */
[----:B------:R-:W-:Y:S01]  /*77f0*/  IMAD.IADD R6, R5, 0x1, -R6 ;  /* 0x0000000105067824 */ /* 0x000fe200078e0a06 */
[----:B------:R-:W-:Y:S01]  /*7800*/  LEA.HI R5, R13, R0, RZ, 0x5 ;  /* 0x000000000d057211 */ /* 0x000fe200078f28ff */
[----:B------:R-:W-:-:S03]  /*7810*/  IMAD R15, R19, UR12, R12 ;  /* 0x0000000c130f7c24 */ /* 0x000fc6000f8e020c */
[----:B------:R-:W-:-:S05]  /*7820*/  SHF.R.S32.HI R5, RZ, 0x5, R5 ;  /* 0x00000005ff057819 */ /* 0x000fca0000011405 */
[----:B------:R-:W-:Y:S02]  /*7830*/  IMAD R5, R5, 0x10, R6 ;  /* 0x0000001005057824 */ /* 0x000fe400078e0206 */
[----:B------:R-:W-:Y:S01]  /*7840*/  IMAD.U32 R6, RZ, RZ, UR4 ;  /* 0x00000004ff067e24 */ /* 0x000fe2000f8e00ff */
[----:B------:R-:W-:Y:S02]  /*7850*/  UIMAD.WIDE.U32 UR4, UR13, UR8, URZ ;  /* 0x000000080d0472a5 */ /* 0x000fe4000f8e003f */
[----:B------:R-:W-:Y:S01]  /*7860*/  LEA R16, R2, R5, 0x6 ;  /* 0x0000000502107211 */ /* 0x000fe200078e30ff */
[----:B------:R-:W-:Y:S01]  /*7870*/  IMAD.WIDE.U32 R6, R18, UR12, R6 ;  /* 0x0000000c12067c25 */ /* 0x000fe2000f8e0006 */
[----:B------:R-:W-:Y:S01]  /*7880*/  UIADD3 UR6, UR5, UR6, URZ ;  /* 0x0000000605067290 */ /* 0x000fe2000fffe03f */
[----:B------:R-:W-:Y:S02]  /*7890*/  ULDC.64 UR8, c[0x0][0xc28] ;  /* 0x00030a0000087ab9 */ /* 0x000fe40000000a00 */
[----:B------:R-:W-:-:S02]  /*78a0*/  IMAD R2, R11, 0x8, R16 ;  /* 0x000000080b027824 */ /* 0x000fc400078e0210 */
[----:B------:R-:W-:Y:S02]  /*78b0*/  IMAD R18, RZ, RZ, -UR13 ;  /* 0x8000000dff127e24 */ /* 0x000fe4000f8e02ff */
[----:B0-----:R-:W-:Y:S02]  /*78c0*/  IMAD R5, R9, 0x80, R2 ;  /* 0x0000008009057824 */ /* 0x001fe400078e0202 */
[----:B------:R-:W-:Y:S01]  /*78d0*/  IMAD.U32 R13, RZ, RZ, UR5 ;  /* 0x00000005ff0d7e24 */ /* 0x000fe2000f8e00ff */
[----:B------:R-:W-:Y:S01]  /*78e0*/  MOV R13, UR6 ;  /* 0x00000006000d7c02 */ /* 0x000fe20008000f00 */
[----:B---3--:R-:W-:Y:S01]  /*78f0*/  @P0 IMAD.HI.U32 R2, R5, R14, RZ ;  /* 0x0000000e05020227 */ /* 0x008fe200078e00ff */
[----:B------:R-:W-:-:S03]  /*7900*/  ULDC.64 UR6, c[0x0][0xc48] ;  /* 0x0003120000067ab9 */ /* 0x000fc60000000a00 */
[----:B------:R-:W-:Y:S01]  /*7910*/  IMAD.U32 R12, RZ, RZ, UR4 ;  /* 0x00000004ff0c7e24 */ /* 0x000fe2000f8e00ff */
[----:B------:R-:W-:Y:S01]  /*7920*/  ULDC.64 UR4, c[0x0][0xce0] ;  /* 0x0003380000047ab9 */ /* 0x000fe20000000a00 */
[C---:B-----5:R-:W-:Y:S02]  /*7930*/  IMAD R14, R20.reuse, UR10, RZ ;  /* 0x0000000a140e7c24 */ /* 0x060fe4000f8e02ff */
[----:B-1----:R-:W-:Y:S02]  /*7940*/  IMAD R23, R23, R18, UR11 ;  /* 0x0000000b17177e24 */ /* 0x002fe4000f8e0212 */
[----:B------:R-:W-:Y:S01]  /*7950*/  IMAD.MOV.U32 R11, RZ, RZ, R5 ;  /* 0x000000ffff0b7224 */ /* 0x000fe200078e0005 */
[----:B------:R-:W-:Y:S01]  /*7960*/  @P0 SHF.R.U32.HI R11, RZ, R17, R2 ;  /* 0x00000011ff0b0219 */ /* 0x000fe20000011602 */
[----:B------:R-:W-:Y:S01]  /*7970*/  IMAD R17, R21, UR12, R14 ;  /* 0x0000000c15117c24 */ /* 0x000fe2000f8e020e */
[----:B------:R-:W-:Y:S01]  /*7980*/  SHF.R.S32.HI R14, RZ, 0x1f, R23 ;  /* 0x0000001fff0e7819 */ /* 0x000fe20000011417 */
[----:B------:R-:W-:-:S04]  /*7990*/  IMAD.WIDE.U32 R12, R20, UR12, R12 ;  /* 0x0000000c140c7c25 */ /* 0x000fc8000f8e000c */
[----:B------:R-:W-:Y:S01]  /*79a0*/  IMAD.IADD R7, R7, 0x1, R15 ;  /* 0x0000000107077824 */ /* 0x000fe200078e020f */
[----:B------:R-:W-:Y:S01]  /*79b0*/  IADD3 R13, R13, R17, RZ ;  /* 0x000000110d0d7210 */ /* 0x000fe20007ffe0ff */
[----:B------:R-:W-:-:S04]  /*79c0*/  @P0 IMAD.HI.U32 R22, R5, R22, RZ ;  /* 0x0000001605160227 */ /* 0x000fc800078e00ff */
[----:B------:R-:W-:Y:S01]  /*79d0*/  IMAD.MOV.U32 R15, RZ, RZ, R5 ;  /* 0x000000ffff0f7224 */ /* 0x000fe200078e0005 */
[----:B------:R-:W-:Y:S01]  /*79e0*/  @P0 SHF.R.U32.HI R15, RZ, R153, R22 ;  /* 0x00000099ff0f0219 */ /* 0x000fe20000011616 */
[C---:B------:R-:W-:Y:S02]  /*79f0*/  IMAD R2, R14.reuse, UR4, RZ ;  /* 0x000000040e027c24 */ /* 0x040fe4000f8e02ff */
[----:B------:R-:W-:Y:S02]  /*7a00*/  IMAD R17, R14, UR6, RZ ;  /* 0x000000060e117c24 */ /* 0x000fe4000f8e02ff */
[----:B------:R-:W-:-:S04]  /*7a10*/  IMAD.WIDE.U32 R6, R23, UR4, R6 ;  /* 0x0000000417067c25 */ /* 0x000fc8000f8e0006 */
[----:B------:R-:W-:Y:S01]  /*7a20*/  IMAD R14, R23, UR5, R2 ;  /* 0x00000005170e7c24 */ /* 0x000fe2000f8e0202 */
[----:B------:R-:W-:Y:S01]  /*7a30*/  IADD3 R6, P0, R11, R6, RZ ;  /* 0x000000060b067210 */ /* 0x000fe20007f1e0ff */
[----:B------:R-:W-:Y:S01]  /*7a40*/  IMAD R19, R23, UR7, R17 ;  /* 0x0000000717137c24 */ /* 0x000fe2000f8e0211 */
[--C-:B------:R-:W-:Y:S01]  /*7a50*/  SHF.R.S32.HI R17, RZ, 0x1f, R11.reuse ;  /* 0x0000001fff117819 */ /* 0x100fe2000001140b */
[----:B------:R-:W-:Y:S01]  /*7a60*/  IMAD.MOV R11, RZ, RZ, -R11 ;  /* 0x000000ffff0b7224 */ /* 0x000fe200078e0a0b */
[--C-:B------:R-:W-:Y:S01]  /*7a70*/  SHF.R.S32.HI R2, RZ, 0x1f, R15.reuse ;  /* 0x0000001fff027819 */ /* 0x100fe2000001140f */
[----:B------:R-:W-:Y:S01]  /*7a80*/  ULDC.64 UR4, c[0x0][0xc30] ;  /* 0x00030c0000047ab9 */ /* 0x000fe20000000a00 */
[----:B------:R-:W-:Y:S01]  /*7a90*/  IMAD.MOV R18, RZ, RZ, -R15 ;  /* 0x000000ffff127224 */ /* 0x000fe200078e0a0f */
[----:B------:R-:W-:Y:S01]  /*7aa0*/  IADD3.X R7, R17, R7, R14, P0, !PT ;  /* 0x0000000711077210 */ /* 0x000fe200007fe40e */
[----:B------:R-:W-:Y:S02]  /*7ab0*/  IMAD R11, R8, R11, R5 ;  /* 0x0000000b080b7224 */ /* 0x000fe400078e0205 */
[----:B------:R-:W-:-:S02]  /*7ac0*/  IMAD R2, R2, UR4, RZ ;  /* 0x0000000402027c24 */ /* 0x000fc4000f8e02ff */
        /* <DEDUP_REMOVED lines=29> */
[----:B------:R0:W-:Y:S01]  /*7ca0*/  SHFL.IDX PT, R12, R17, RZ, 0x1c1f ;  /* 0x001c1fff110c7589 */ /* 0x0001e200000e0000 */
[----:B------:R-:W-:Y:S01]  /*7cb0*/  IMAD R8, R8, UR6, RZ ;  /* 0x0000000608087c24 */ /* 0x000fe2000f8e02ff */
[----:B------:R-:W-:Y:S01]  /*7cc0*/  LOP3.LUT P0, RZ, R0, 0x3, RZ, 0xc0, !PT ;  /* 0x0000000300ff7812 */ /* 0x000fe2000780c0ff */
[C---:B------:R-:W-:Y:S01]  /*7cd0*/  VIADD R9, R11.reuse, 0x8 ;  /* 0x000000080b097836 */ /* 0x040fe20000000000 */
[----:B------:R-:W1:Y:S01]  /*7ce0*/  SHFL.IDX PT, R13, R18, RZ, 0x1c1f ;  /* 0x001c1fff120d7589 */ /* 0x000e6200000e0000 */
[----:B------:R-:W-:Y:S01]  /*7cf0*/  UIADD3 UR4, UR4, 0x32420, URZ ;  /* 0x0003242004047890 */ /* 0x000fe2000fffe03f */
[----:B------:R-:W-:-:S02]  /*7d00*/  ISETP.GE.OR P1, PT, R11, R8, P0 ;  /* 0x000000080b00720c */ /* 0x000fc40000726670 */
[----:B------:R-:W2:Y:S01]  /*7d10*/  SHFL.IDX PT, R15, R18, 0x1, 0x1c1f ;  /* 0x003c1f00120f7f89 */ /* 0x000ea200000e0000 */
[-C--:B------:R-:W-:Y:S01]  /*7d20*/  ISETP.GE.OR P0, PT, R9, R8.reuse, P0 ;  /* 0x000000080900720c */ /* 0x080fe20000706670 */
[----:B------:R-:W-:Y:S01]  /*7d30*/  UPRMT UR4, URZ, 0x654, UR4 ;  /* 0x000006543f047896 */ /* 0x000fe20008000004 */
[----:B------:R-:W-:Y:S01]  /*7d40*/  ISETP.GE.AND P2, PT, R11, R8, PT ;  /* 0x000000080b00720c */ /* 0x000fe20003f46270 */
[----:B------:R3:W4:Y:S01]  /*7d50*/  SHFL.IDX PT, R6, R2, RZ, 0x1c1f ;  /* 0x001c1fff02067589 */ /* 0x00072200000e0000 */
[----:B0-----:R-:W-:-:S03]  /*7d60*/  LOP3.LUT R17, R10, 0x7ffffffc, RZ, 0xc0, !PT ;  /* 0x7ffffffc0a117812 */ /* 0x001fc600078ec0ff */
[----:B------:R3:W0:Y:S02]  /*7d70*/  SHFL.IDX PT, R7, R5, RZ, 0x1c1f ;  /* 0x001c1fff05077589 */ /* 0x00062400000e0000 */
[----:B------:R-:W-:Y:S01]  /*7d80*/  IMAD.IADD R0, R0, 0x1, -R17 ;  /* 0x0000000100007824 */ /* 0x000fe200078e0a11 */
[----:B------:R-:W-:Y:S04]  /*7d90*/  SYNCS.ARRIVE.TRANS64.RED.A1T0 RZ, [UR4], RZ ;  /* 0x000000ffffff79a7 */ /* 0x000fe80008100404 */
[----:B------:R-:W-:Y:S01]  /*7da0*/  SHF.L.U32 R0, R0, 0x1, RZ ;  /* 0x0000000100007819 */ /* 0x000fe200000006ff */
[----:B-1----:R3:W-:Y:S04]  /*7db0*/  @!P1 ST.E desc[UR36][R12.64], R4 ;  /* 0x000000040c009985 */ /* 0x0027e8000c101924 */
[----:B--2---:R3:W-:Y:S01]  /*7dc0*/  @!P0 ST.E desc[UR36][R14.64], R3 ;  /* 0x000000030e008985 */ /* 0x0047e2000c101924 */
[----:B------:R-:W-:Y:S05]  /*7dd0*/  @P2 BRA `(.L_x_9244) ;  /* 0x0000000800f82947 */ /* 0x000fea0003800000 */
[C---:B---3--:R-:W-:Y:S01]  /*7de0*/  VIADD R3, R0.reuse, 0x8 ;  /* 0x0000000800037836 */ /* 0x048fe20000000000 */
[----:B------:R-:W-:Y:S01]  /*7df0*/  ULDC UR4, c[0x0][0xbc8] ;  /* 0x0002f20000047ab9 */ /* 0x000fe20000000800 */
[C---:B------:R-:W-:Y:S01]  /*7e00*/  VIADD R4, R0.reuse, 0x10 ;  /* 0x0000001000047836 */ /* 0x040fe20000000000 */
[C---:B------:R-:W-:Y:S01]  /*7e10*/  ISETP.GE.AND P2, PT, R0.reuse, UR4, PT ;  /* 0x0000000400007c0c */ /* 0x040fe2000bf46270 */
[C---:B------:R-:W-:Y:S01]  /*7e20*/  VIADD R10, R0.reuse, 0x18 ;  /* 0x00000018000a7836 */ /* 0x040fe20000000000 */
[----:B------:R-:W-:Y:S01]  /*7e30*/  ISETP.GE.AND P3, PT, R3, UR4, PT ;  /* 0x0000000403007c0c */ /* 0x000fe2000bf66270 */
[----:B------:R-:W-:Y:S01]  /*7e40*/  VIADD R18, R0, 0x20 ;  /* 0x0000002000127836 */ /* 0x000fe20000000000 */
[----:B------:R-:W-:Y:S01]  /*7e50*/  ISETP.GE.AND P4, PT, R4, UR4, PT ;  /* 0x0000000404007c0c */ /* 0x000fe2000bf86270 */
[----:B------:R-:W-:Y:S01]  /*7e60*/  VIADD R20, R0, 0x40 ;  /* 0x0000004000147836 */ /* 0x000fe20000000000 */
[----:B------:R-:W-:Y:S01]  /*7e70*/  ISETP.GE.AND P5, PT, R10, UR4, PT ;  /* 0x000000040a007c0c */ /* 0x000fe2000bfa6270 */
[C---:B------:R-:W-:Y:S01]  /*7e80*/  VIADD R21, R0.reuse, 0x48 ;  /* 0x0000004800157836 */ /* 0x040fe20000000000 */
[C---:B------:R-:W-:Y:S01]  /*7e90*/  IADD3 R19, R0.reuse, 0x28, RZ ;  /* 0x0000002800137810 */ /* 0x040fe20007ffe0ff */
[----:B------:R-:W-:Y:S01]  /*7ea0*/  VIADD R23, R0, 0x58 ;  /* 0x0000005800177836 */ /* 0x000fe20000000000 */
[----:B------:R-:W-:-:S02]  /*7eb0*/  ISETP.GE.AND P0, PT, R18, UR4, PT ;  /* 0x0000000412007c0c */ /* 0x000fc4000bf06270 */
[----:B------:R-:W-:Y:S02]  /*7ec0*/  ISETP.GE.AND P1, PT, R19, UR4, PT ;  /* 0x0000000413007c0c */ /* 0x000fe4000bf26270 */
[----:B------:R-:W-:Y:S02]  /*7ed0*/  IADD3 R22, R0, 0x50, RZ ;  /* 0x0000005000167810 */ /* 0x000fe40007ffe0ff */
[----:B------:R-:W-:Y:S02]  /*7ee0*/  @!P3 LEA.HI R3, R3, R3, RZ, 0x1 ;  /* 0x000000030303b211 */ /* 0x000fe400078f08ff */
[----:B------:R-:W-:Y:S02]  /*7ef0*/  @!P4 LEA.HI R4, R4, R4, RZ, 0x1 ;  /* 0x000000040404c211 */ /* 0x000fe400078f08ff */
[----:B------:R-:W-:Y:S02]  /*7f00*/  @!P5 LEA.HI R10, R10, R10, RZ, 0x1 ;  /* 0x0000000a0a0ad211 */ /* 0x000fe400078f08ff */
[----:B------:R-:W-:-:S02]  /*7f10*/  @!P3 LOP3.LUT R3, R3, 0xfffffffe, RZ, 0xc0, !PT ;  /* 0xfffffffe0303b812 */ /* 0x000fc400078ec0ff */
[----:B------:R-:W-:Y:S01]  /*7f20*/  @!P4 LOP3.LUT R15, R4, 0xfffffffe, RZ, 0xc0, !PT ;  /* 0xfffffffe040fc812 */ /* 0x000fe200078ec0ff */
[----:B------:R-:W-:Y:S01]  /*7f30*/  VIADD R4, R0, 0x38 ;  /* 0x0000003800047836 */ /* 0x000fe20000000000 */
[----:B------:R-:W-:Y:S01]  /*7f40*/  @!P5 LOP3.LUT R17, R10, 0xfffffffe, RZ, 0xc0, !PT ;  /* 0xfffffffe0a11d812 */ /* 0x000fe200078ec0ff */
[--C-:B0---4-:R-:W-:Y:S01]  /*7f50*/  @!P2 IMAD.WIDE R10, R0, 0x4, R6.reuse ;  /* 0x00000004000aa825 */ /* 0x111fe200078e0206 */
[----:B------:R-:W-:Y:S02]  /*7f60*/  ISETP.GE.AND P6, PT, R22, UR4, PT ;  /* 0x0000000416007c0c */ /* 0x000fe4000bfc6270 */
[----:B------:R-:W-:Y:S01]  /*7f70*/  @!P0 LEA.HI R18, R18, R18, RZ, 0x1 ;  /* 0x0000001212128211 */ /* 0x000fe200078f08ff */
[--C-:B------:R-:W-:Y:S01]  /*7f80*/  @!P3 IMAD.WIDE R12, R3, 0x4, R6.reuse ;  /* 0x00000004030cb825 */ /* 0x100fe200078e0206 */
[----:B------:R0:W-:Y:S01]  /*7f90*/  @!P2 ST.E.64 desc[UR36][R10.64], R24 ;  /* 0x000000180a00a985 */ /* 0x0001e2000c101b24 */
[----:B------:R-:W-:Y:S02]  /*7fa0*/  @!P1 LEA.HI R19, R19, R19, RZ, 0x1 ;  /* 0x0000001313139211 */ /* 0x000fe400078f08ff */
[----:B------:R-:W-:Y:S01]  /*7fb0*/  VIADD R3, R0, 0x30 ;  /* 0x0000003000037836 */ /* 0x000fe20000000000 */
[----:B------:R1:W-:Y:S01]  /*7fc0*/  @!P3 ST.E.64 desc[UR36][R12.64], R28 ;  /* 0x0000001c0c00b985 */ /* 0x0003e2000c101b24 */
[----:B------:R-:W-:Y:S01]  /*7fd0*/  @!P4 IMAD.WIDE R14, R15, 0x4, R6 ;  /* 0x000000040f0ec825 */ /* 0x000fe200078e0206 */
[----:B------:R-:W-:-:S02]  /*7fe0*/  ISETP.GE.AND P3, PT, R4, UR4, PT ;  /* 0x0000000404007c0c */ /* 0x000fc4000bf66270 */
[----:B------:R-:W-:Y:S01]  /*7ff0*/  ISETP.GE.AND P2, PT, R3, UR4, PT ;  /* 0x0000000403007c0c */ /* 0x000fe2000bf46270 */
[----:B------:R-:W-:Y:S01]  /*8000*/  @!P5 IMAD.WIDE R16, R17, 0x4, R6 ;  /* 0x000000041110d825 */ /* 0x000fe200078e0206 */
[----:B------:R2:W-:Y:S01]  /*8010*/  @!P4 ST.E.64 desc[UR36][R14.64], R32 ;  /* 0x000000200e00c985 */ /* 0x0005e2000c101b24 */
[----:B------:R-:W-:Y:S02]  /*8020*/  ISETP.GE.AND P4, PT, R20, UR4, PT ;  /* 0x0000000414007c0c */ /* 0x000fe4000bf86270 */
[----:B------:R-:W-:Y:S01]  /*8030*/  @!P6 LEA.HI R22, R22, R22, RZ, 0x1 ;  /* 0x000000161616e211 */ /* 0x000fe200078f08ff */
[----:B------:R3:W-:Y:S01]  /*8040*/  @!P5 ST.E.64 desc[UR36][R16.64], R36 ;  /* 0x000000241000d985 */ /* 0x0007e2000c101b24 */
[----:B------:R-:W-:Y:S01]  /*8050*/  ISETP.GE.AND P5, PT, R21, UR4, PT ;  /* 0x0000000415007c0c */ /* 0x000fe2000bfa6270 */
[----:B0-----:R-:W-:Y:S01]  /*8060*/  VIADD R24, R0, 0x60 ;  /* 0x0000006000187836 */ /* 0x001fe20000000000 */
[----:B------:R-:W-:Y:S02]  /*8070*/  @!P0 LOP3.LUT R11, R18, 0xfffffffe, RZ, 0xc0, !PT ;  /* 0xfffffffe120b8812 */ /* 0x000fe400078ec0ff */
[----:B-1----:R-:W-:-:S02]  /*8080*/  @!P1 LOP3.LUT R13, R19, 0xfffffffe, RZ, 0xc0, !PT ;  /* 0xfffffffe130d9812 */ /* 0x002fc400078ec0ff */
[----:B------:R-:W-:Y:S01]  /*8090*/  @!P2 LEA.HI R3, R3, R3, RZ, 0x1 ;  /* 0x000000030303a211 */ /* 0x000fe200078f08ff */
[--C-:B------:R-:W-:Y:S01]  /*80a0*/  @!P0 IMAD.WIDE R10, R11, 0x4, R6.reuse ;  /* 0x000000040b0a8825 */ /* 0x100fe200078e0206 */
[----:B------:R-:W-:Y:S02]  /*80b0*/  @!P3 LEA.HI R4, R4, R4, RZ, 0x1 ;  /* 0x000000040404b211 */ /* 0x000fe400078f08ff */
[----:B------:R-:W-:Y:S01]  /*80c0*/  @!P4 LEA.HI R20, R20, R20, RZ, 0x1 ;  /* 0x000000141414c211 */ /* 0x000fe200078f08ff */
[----:B------:R-:W-:Y:S01]  /*80d0*/  @!P1 IMAD.WIDE R12, R13, 0x4, R6 ;  /* 0x000000040d0c9825 */ /* 0x000fe200078e0206 */
[----:B------:R-:W-:Y:S01]  /*80e0*/  @!P2 LOP3.LUT R3, R3, 0xfffffffe, RZ, 0xc0, !PT ;  /* 0xfffffffe0303a812 */ /* 0x000fe200078ec0ff */
[----:B------:R0:W-:Y:S01]  /*80f0*/  @!P0 ST.E.64 desc[UR36][R10.64], R40 ;  /* 0x000000280a008985 */ /* 0x0001e2000c101b24 */
[----:B------:R-:W-:Y:S02]  /*8100*/  @!P5 LEA.HI R21, R21, R21, RZ, 0x1 ;  /* 0x000000151515d211 */ /* 0x000fe400078f08ff */
[----:B--2---:R-:W-:Y:S01]  /*8110*/  @!P3 LOP3.LUT R15, R4, 0xfffffffe, RZ, 0xc0, !PT ;  /* 0xfffffffe040fb812 */ /* 0x004fe200078ec0ff */
[----:B------:R1:W-:Y:S01]  /*8120*/  @!P1 ST.E.64 desc[UR36][R12.64], R44 ;  /* 0x0000002c0c009985 */ /* 0x0003e2000c101b24 */
[----:B---3--:R-:W-:Y:S01]  /*8130*/  @!P4 LOP3.LUT R17, R20, 0xfffffffe, RZ, 0xc0, !PT ;  /* 0xfffffffe1411c812 */ /* 0x008fe200078ec0ff */
[----:B------:R-:W-:Y:S01]  /*8140*/  VIADD R4, R0, 0x70 ;  /* 0x0000007000047836 */ /* 0x000fe20000000000 */
[----:B------:R-:W-:-:S02]  /*8150*/  @!P5 LOP3.LUT R21, R21, 0xfffffffe, RZ, 0xc0, !PT ;  /* 0xfffffffe1515d812 */ /* 0x000fc400078ec0ff */
[----:B------:R-:W-:Y:S01]  /*8160*/  @!P6 LOP3.LUT R19, R22, 0xfffffffe, RZ, 0xc0, !PT ;  /* 0xfffffffe1613e812 */ /* 0x000fe200078ec0ff */
[----:B------:R-:W-:Y:S01]  /*8170*/  VIADD R22, R0, 0x88 ;  /* 0x0000008800167836 */ /* 0x000fe20000000000 */
[----:B------:R-:W-:Y:S02]  /*8180*/  ISETP.GE.AND P1, PT, R23, UR4, PT ;  /* 0x0000000417007c0c */ /* 0x000fe4000bf26270 */
[----:B------:R-:W-:Y:S01]  /*8190*/  ISETP.GE.AND P0, PT, R24, UR4, PT ;  /* 0x0000000418007c0c */ /* 0x000fe2000bf06270 */
[----:B0-----:R-:W-:Y:S01]  /*81a0*/  @!P2 IMAD.WIDE R10, R3, 0x4, R6 ;  /* 0x00000004030aa825 */ /* 0x001fe200078e0206 */
[----:B------:R-:W-:-:S03]  /*81b0*/  IADD3 R20, R0, 0x78, RZ ;  /* 0x0000007800147810 */ /* 0x000fc60007ffe0ff */
[--C-:B-1----:R-:W-:Y:S01]  /*81c0*/  @!P3 IMAD.WIDE R12, R15, 0x4, R6.reuse ;  /* 0x000000040f0cb825 */ /* 0x102fe200078e0206 */
[----:B------:R0:W-:Y:S03]  /*81d0*/  @!P2 ST.E.64 desc[UR36][R10.64], R48 ;  /* 0x000000300a00a985 */ /* 0x0001e6000c101b24 */
        /* <DEDUP_REMOVED lines=30> */
[----:B--2---:R-:W-:Y:S01]  /*83c0*/  @!P6 LOP3.LUT R15, R4, 0xfffffffe, RZ, 0xc0, !PT ;  /* 0xfffffffe040fe812 */ /* 0x004fe200078ec0ff */
[----:B------:R-:W-:Y:S01]  /*83d0*/  VIADD R4, R0, 0xa8 ;  /* 0x000000a800047836 */ /* 0x000fe20000000000 */
[----:B---3--:R-:W-:Y:S01]  /*83e0*/  @!P5 LOP3.LUT R17, R20, 0xfffffffe, RZ, 0xc0, !PT ;  /* 0xfffffffe1411d812 */ /* 0x008fe200078ec0ff */
[----:B------:R-:W-:Y:S01]  /*83f0*/  VIADD R20, R0, 0xb0 ;  /* 0x000000b000147836 */ /* 0x000fe20000000000 */
[----:B------:R-:W-:Y:S02]  /*8400*/  @!P4 LOP3.LUT R21, R21, 0xfffffffe, RZ, 0xc0, !PT ;  /* 0xfffffffe1515c812 */ /* 0x000fe400078ec0ff */
[----:B----4-:R-:W-:Y:S01]  /*8410*/  @!P3 LOP3.LUT R19, R22, 0xfffffffe, RZ, 0xc0, !PT ;  /* 0xfffffffe1613b812 */ /* 0x010fe200078ec0ff */
[C---:B------:R-:W-:Y:S01]  /*8420*/  VIADD R22, R0.reuse, 0xc0 ;  /* 0x000000c000167836 */ /* 0x040fe20000000000 */
[----:B------:R-:W-:Y:S01]  /*8430*/  ISETP.GE.AND P0, PT, R23, UR4, PT ;  /* 0x0000000417007c0c */ /* 0x000fe2000bf06270 */
[----:B0-----:R-:W-:Y:S01]  /*8440*/  @!P2 IMAD.WIDE R10, R3, 0x4, R6 ;  /* 0x00000004030aa825 */ /* 0x001fe200078e0206 */
[----:B------:R-:W-:-:S02]  /*8450*/  IADD3 R3, R0, 0xa0, RZ ;  /* 0x000000a000037810 */ /* 0x000fc40007ffe0ff */
        /* <DEDUP_REMOVED lines=19> */
[----:B0-----:R-:W-:Y:S02]  /*8590*/  @!P0 LOP3.LUT R11, R23, 0xfffffffe, RZ, 0xc0, !PT ;  /* 0xfffffffe170b8812 */ /* 0x001fe400078ec0ff */
[----:B-1----:R-:W-:Y:S02]  /*85a0*/  @!P1 LOP3.LUT R13, R24, 0xfffffffe, RZ, 0xc0, !PT ;  /* 0xfffffffe180d9812 */ /* 0x002fe400078ec0ff */
[----:B------:R-:W-:Y:S01]  /*85b0*/  @!P2 LOP3.LUT R3, R3, 0xfffffffe, RZ, 0xc0, !PT ;  /* 0xfffffffe0303a812 */ /* 0x000fe200078ec0ff */
[--C-:B------:R-:W-:Y:S01]  /*85c0*/  @!P0 IMAD.WIDE R10, R11, 0x4, R6.reuse ;  /* 0x000000040b0a8825 */ /* 0x100fe200078e0206 */
[----:B------:R-:W-:Y:S02]  /*85d0*/  @!P3 LEA.HI R4, R4, R4, RZ, 0x1 ;  /* 0x000000040404b211 */ /* 0x000fe400078f08ff */
[----:B------:R-:W-:Y:S01]  /*85e0*/  @!P4 LEA.HI R20, R20, R20, RZ, 0x1 ;  /* 0x000000141414c211 */ /* 0x000fe200078f08ff */
[--C-:B------:R-:W-:Y:S01]  /*85f0*/  @!P1 IMAD.WIDE R12, R13, 0x4, R6.reuse ;  /* 0x000000040d0c9825 */ /* 0x100fe200078e0206 */
[----:B------:R-:W-:Y:S01]  /*8600*/  @!P6 LEA.HI R22, R22, R22, RZ, 0x1 ;  /* 0x000000161616e211 */ /* 0x000fe200078f08ff */
[----:B------:R0:W-:Y:S01]  /*8610*/  @!P0 ST.E.64 desc[UR36][R10.64], R96 ;  /* 0x000000600a008985 */ /* 0x0001e2000c101b24 */
[----:B------:R-:W-:Y:S01]  /*8620*/  @!P5 LEA.HI R21, R21, R21, RZ, 0x1 ;  /* 0x000000151515d211 */ /* 0x000fe200078f08ff */
[--C-:B--2---:R-:W-:Y:S01]  /*8630*/  @!P2 IMAD.WIDE R14, R3, 0x4, R6.reuse ;  /* 0x00000004030ea825 */ /* 0x104fe200078e0206 */
[----:B---3--:R-:W-:Y:S01]  /*8640*/  @!P3 LOP3.LUT R17, R4, 0xfffffffe, RZ, 0xc0, !PT ;  /* 0xfffffffe0411b812 */ /* 0x008fe200078ec0ff */
[----:B------:R1:W-:Y:S01]  /*8650*/  @!P1 ST.E.64 desc[UR36][R12.64], R100 ;  /* 0x000000640c009985 */ /* 0x0003e2000c101b24 */
[----:B----4-:R-:W-:Y:S01]  /*8660*/  @!P4 LOP3.LUT R19, R20, 0xfffffffe, RZ, 0xc0, !PT ;  /* 0xfffffffe1413c812 */ /* 0x010fe200078ec0ff */
[----:B------:R-:W-:Y:S01]  /*8670*/  VIADD R4, R0, 0xd0 ;  /* 0x000000d000047836 */ /* 0x000fe20000000000 */
[----:B------:R-:W-:Y:S01]  /*8680*/  @!P6 LOP3.LUT R3, R22, 0xfffffffe, RZ, 0xc0, !PT ;  /* 0xfffffffe1603e812 */ /* 0x000fe200078ec0ff */
[----:B------:R2:W-:Y:S01]  /*8690*/  @!P2 ST.E.64 desc[UR36][R14.64], R104 ;  /* 0x000000680e00a985 */ /* 0x0005e2000c101b24 */
[----:B------:R-:W-:Y:S01]  /*86a0*/  @!P5 LOP3.LUT R21, R21, 0xfffffffe, RZ, 0xc0, !PT ;  /* 0xfffffffe1515d812 */ /* 0x000fe200078ec0ff */
[----:B------:R-:W-:Y:S01]  /*86b0*/  VIADD R20, R0, 0xd8 ;  /* 0x000000d800147836 */ /* 0x000fe20000000000 */
[----:B------:R-:W-:Y:S01]  /*86c0*/  ISETP.GE.AND P1, PT, R4, UR4, PT ;  /* 0x0000000404007c0c */ /* 0x000fe2000bf26270 */
[----:B0-----:R-:W-:-:S03]  /*86d0*/  @!P3 IMAD.WIDE R10, R17, 0x4, R6 ;  /* 0x00000004110ab825 */ /* 0x001fc600078e0206 */
[----:B------:R-:W-:Y:S01]  /*86e0*/  ISETP.GE.AND P2, PT, R20, UR4, PT ;  /* 0x0000000414007c0c */ /* 0x000fe2000bf46270 */
[--C-:B-1----:R-:W-:Y:S01]  /*86f0*/  @!P4 IMAD.WIDE R12, R19, 0x4, R6.reuse ;  /* 0x00000004130cc825 */ /* 0x102fe200078e0206 */
[----:B------:R0:W-:Y:S03]  /*8700*/  @!P3 ST.E.64 desc[UR36][R10.64], R108 ;  /* 0x0000006c0a00b985 */ /* 0x0001e6000c101b24 */
[--C-:B------:R-:W-:Y:S01]  /*8710*/  @!P6 IMAD.WIDE R18, R3, 0x4, R6.reuse ;  /* 0x000000040312e825 */ /* 0x100fe200078e0206 */
[C---:B------:R-:W-:Y:S01]  /*8720*/  IADD3 R3, R0.reuse, 0xc8, RZ ;  /* 0x000000c800037810 */ /* 0x040fe20007ffe0ff */
[----:B------:R1:W-:Y:S01]  /*8730*/  @!P4 ST.E.64 desc[UR36][R12.64], R112 ;  /* 0x000000700c00c985 */ /* 0x0003e2000c101b24 */
[----:B--2---:R-:W-:Y:S01]  /*8740*/  IADD3 R15, R0, 0xf0, RZ ;  /* 0x000000f0000f7810 */ /* 0x004fe20007ffe0ff */
[----:B------:R-:W-:Y:S01]  /*8750*/  @!P5 IMAD.WIDE R16, R21, 0x4, R6 ;  /* 0x000000041510d825 */ /* 0x000fe200078e0206 */
[----:B------:R-:W-:-:S02]  /*8760*/  ISETP.GE.AND P0, PT, R3, UR4, PT ;  /* 0x0000000403007c0c */ /* 0x000fc4000bf06270 */
[----:B------:R-:W-:Y:S01]  /*8770*/  @!P1 LEA.HI R4, R4, R4, RZ, 0x1 ;  /* 0x0000000404049211 */ /* 0x000fe200078f08ff */
[C---:B------:R-:W-:Y:S01]  /*8780*/  VIADD R21, R0.reuse, 0xe0 ;  /* 0x000000e000157836 */ /* 0x040fe20000000000 */
[----:B------:R2:W-:Y:S01]  /*8790*/  @!P5 ST.E.64 desc[UR36][R16.64], R116 ;  /* 0x000000741000d985 */ /* 0x0005e2000c101b24 */
[C---:B------:R-:W-:Y:S01]  /*87a0*/  VIADD R14, R0.reuse, 0xe8 ;  /* 0x000000e8000e7836 */ /* 0x040fe20000000000 */
[----:B------:R-:W-:Y:S01]  /*87b0*/  ISETP.GE.AND P5, PT, R15, UR4, PT ;  /* 0x000000040f007c0c */ /* 0x000fe2000bfa6270 */
[----:B0-----:R-:W-:Y:S01]  /*87c0*/  VIADD R11, R0, 0xf8 ;  /* 0x000000f8000b7836 */ /* 0x001fe20000000000 */
[----:B------:R0:W-:Y:S01]  /*87d0*/  @!P6 ST.E.64 desc[UR36][R18.64], R120 ;  /* 0x000000781200e985 */ /* 0x0001e2000c101b24 */
[----:B------:R-:W-:Y:S02]  /*87e0*/  ISETP.GE.AND P3, PT, R21, UR4, PT ;  /* 0x0000000415007c0c */ /* 0x000fe4000bf66270 */
[----:B------:R-:W-:Y:S02]  /*87f0*/  ISETP.GE.AND P4, PT, R14, UR4, PT ;  /* 0x000000040e007c0c */ /* 0x000fe4000bf86270 */
[----:B------:R-:W-:-:S02]  /*8800*/  ISETP.GE.AND P6, PT, R11, UR4, PT ;  /* 0x000000040b007c0c */ /* 0x000fc4000bfc6270 */
[----:B------:R-:W-:Y:S02]  /*8810*/  @!P0 LEA.HI R3, R3, R3, RZ, 0x1 ;  /* 0x0000000303038211 */ /* 0x000fe400078f08ff */
[----:B------:R-:W-:Y:S02]  /*8820*/  @!P2 LEA.HI R20, R20, R20, RZ, 0x1 ;  /* 0x000000141414a211 */ /* 0x000fe400078f08ff */
[----:B------:R-:W-:Y:S02]  /*8830*/  @!P5 LEA.HI R10, R15, R15, RZ, 0x1 ;  /* 0x0000000f0f0ad211 */ /* 0x000fe400078f08ff */
[----:B------:R-:W-:Y:S02]  /*8840*/  @!P0 LOP3.LUT R3, R3, 0xfffffffe, RZ, 0xc0, !PT ;  /* 0xfffffffe03038812 */ /* 0x000fe400078ec0ff */
[----:B------:R-:W-:Y:S02]  /*8850*/  @!P3 LEA.HI R21, R21, R21, RZ, 0x1 ;  /* 0x000000151515b211 */ /* 0x000fe400078f08ff */
[----:B------:R-:W-:-:S02]  /*8860*/  @!P4 LEA.HI R14, R14, R14, RZ, 0x1 ;  /* 0x0000000e0e0ec211 */ /* 0x000fc400078f08ff */
[----:B------:R-:W-:Y:S02]  /*8870*/  @!P6 LEA.HI R11, R11, R11, RZ, 0x1 ;  /* 0x0000000b0b0be211 */ /* 0x000fe400078f08ff */
[----:B-1----:R-:W-:Y:S02]  /*8880*/  @!P1 LOP3.LUT R13, R4, 0xfffffffe, RZ, 0xc0, !PT ;  /* 0xfffffffe040d9812 */ /* 0x002fe400078ec0ff */
[----:B------:R-:W-:Y:S02]  /*8890*/  @!P2 LOP3.LUT R15, R20, 0xfffffffe, RZ, 0xc0, !PT ;  /* 0xfffffffe140fa812 */ /* 0x000fe400078ec0ff */
[----:B--2---:R-:W-:Y:S01]  /*88a0*/  @!P3 LOP3.LUT R17, R21, 0xfffffffe, RZ, 0xc0, !PT ;  /* 0xfffffffe1511b812 */ /* 0x004fe200078ec0ff */
[--C-:B------:R-:W-:Y:S01]  /*88b0*/  @!P1 IMAD.WIDE R12, R13, 0x4, R6.reuse ;  /* 0x000000040d0c9825 */ /* 0x100fe200078e0206 */
[----:B0-----:R-:W-:Y:S02]  /*88c0*/  @!P4 LOP3.LUT R19, R14, 0xfffffffe, RZ, 0xc0, !PT ;  /* 0xfffffffe0e13c812 */ /* 0x001fe400078ec0ff */
[----:B------:R-:W-:Y:S01]  /*88d0*/  @!P5 LOP3.LUT R21, R10, 0xfffffffe, RZ, 0xc0, !PT ;  /* 0xfffffffe0a15d812 */ /* 0x000fe200078ec0ff */
[----:B------:R-:W-:Y:S01]  /*88e0*/  @!P2 IMAD.WIDE R14, R15, 0x4, R6 ;  /* 0x000000040f0ea825 */ /* 0x000fe200078e0206 */
[----:B------:R-:W-:-:S03]  /*88f0*/  @!P6 LOP3.LUT R23, R11, 0xfffffffe, RZ, 0xc0, !PT ;  /* 0xfffffffe0b17e812 */ /* 0x000fc600078ec0ff */
        /* <DEDUP_REMOVED lines=12> */
.L_x_9244:
[----:B------:R-:W-:Y:S05]  /*89c0*/  BSYNC B0 ;  /* 0x0000000000007941 */ /* 0x000fea0003800000 */
.L_x_9243:
        /* <DEDUP_REMOVED lines=8> */
[----:B-1----:R-:W-:Y:S01]  /*8a50*/  VIADD R10, R0, 0x18 ;  /* 0x00000018000a7836 */ /* 0x002fe20000000000 */
[----:B------:R-:W-:Y:S01]  /*8a60*/  ISETP.GE.AND P1, PT, R4, UR4, PT ;  /* 0x0000000404007c0c */ /* 0x000fe2000bf26270 */
[C---:B------:R-:W-:Y:S01]  /*8a70*/  VIADD R12, R0.reuse, 0x28 ;  /* 0x00000028000c7836 */ /* 0x040fe20000000000 */
[----:B------:R-:W-:Y:S01]  /*8a80*/  ISETP.GE.AND P2, PT, R5, UR4, PT ;  /* 0x0000000405007c0c */ /* 0x000fe2000bf46270 */
[C---:B------:R-:W-:Y:S01]  /*8a90*/  VIADD R13, R0.reuse, 0x30 ;  /* 0x00000030000d7836 */ /* 0x040fe20000000000 */
[C---:B------:R-:W-:Y:S01]  /*8aa0*/  IADD3 R11, R0.reuse, 0x20, RZ ;  /* 0x00000020000b7810 */ /* 0x040fe20007ffe0ff */
[----:B------:R-:W-:Y:S01]  /*8ab0*/  VIADD R14, R0, 0x38 ;  /* 0x00000038000e7836 */ /* 0x000fe20000000000 */
        /* <DEDUP_REMOVED lines=8> */
[----:B------:R-:W-:-:S02]  /*8b40*/  @!P1 LEA.HI R4, R4, R4, RZ, 0x1 ;  /* 0x0000000404049211 */ /* 0x000fc400078f08ff */
[----:B------:R-:W-:Y:S02]  /*8b50*/  @!P2 LEA.HI R5, R5, R5, RZ, 0x1 ;  /* 0x000000050505a211 */ /* 0x000fe400078f08ff */
[----:B0-----:R-:W-:Y:S02]  /*8b60*/  @!P1 LOP3.LUT R7, R4, 0xfffffffe, RZ, 0xc0, !PT ;  /* 0xfffffffe04079812 */ /* 0x001fe400078ec0ff */
[----:B------:R-:W-:Y:S01]  /*8b70*/  @!P2 LOP3.LUT R9, R5, 0xfffffffe, RZ, 0xc0, !PT ;  /* 0xfffffffe0509a812 */ /* 0x000fe200078ec0ff */
[--C-:B---3--:R-:W-:Y:S01]  /*8b80*/  @!P0 IMAD.WIDE R4, R0, 0x4, R2.reuse ;  /* 0x0000000400048825 */ /* 0x108fe200078e0202 */
[----:B------:R-:W-:Y:S02]  /*8b90*/  ISETP.GE.AND P4, PT, R16, UR4, PT ;  /* 0x0000000410007c0c */ /* 0x000fe4000bf86270 */
[----:B------:R-:W-:Y:S01]  /*8ba0*/  @!P5 LEA.HI R10, R10, R10, RZ, 0x1 ;  /* 0x0000000a0a0ad211 */ /* 0x000fe200078f08ff */
        /* <DEDUP_REMOVED lines=20> */
[----:B------:R-:W-:-:S02]  /*8cf0*/  @!P1 LOP3.LUT R13, R13, 0xfffffffe, RZ, 0xc0, !PT ;  /* 0xfffffffe0d0d9812 */ /* 0x000fc400078ec0ff */
[----:B------:R-:W-:Y:S01]  /*8d00*/  @!P2 LOP3.LUT R11, R14, 0xfffffffe, RZ, 0xc0, !PT ;  /* 0xfffffffe0e0ba812 */ /* 0x000fe200078ec0ff */
[----:B------:R1:W-:Y:S01]  /*8d10*/  @!P6 ST.E.64 desc[UR36][R6.64], R42 ;  /* 0x0000002a0600e985 */ /* 0x0003e2000c101b24 */
[----:B------:R-:W-:Y:S01]  /*8d20*/  @!P3 LOP3.LUT R15, R15, 0xfffffffe, RZ, 0xc0, !PT ;  /* 0xfffffffe0f0fb812 */ /* 0x000fe200078ec0ff */
[----:B------:R-:W-:Y:S01]  /*8d30*/  VIADD R14, R0, 0x60 ;  /* 0x00000060000e7836 */ /* 0x000fe20000000000 */
[----:B------:R-:W-:Y:S02]  /*8d40*/  @!P4 LOP3.LUT R17, R16, 0xfffffffe, RZ, 0xc0, !PT ;  /* 0xfffffffe1011c812 */ /* 0x000fe400078ec0ff */
[----:B------:R-:W-:Y:S02]  /*8d50*/  ISETP.GE.AND P5, PT, R18, UR4, PT ;  /* 0x0000000412007c0c */ /* 0x000fe4000bfa6270 */
[----:B------:R-:W-:Y:S02]  /*8d60*/  ISETP.GE.AND P6, PT, R19, UR4, PT ;  /* 0x0000000413007c0c */ /* 0x000fe4000bfc6270 */
[----:B------:R-:W-:Y:S01]  /*8d70*/  IADD3 R16, R0, 0x70, RZ ;  /* 0x0000007000107810 */ /* 0x000fe20007ffe0ff */
        /* <DEDUP_REMOVED lines=86> */
[----:B------:R-:W-:Y:S02]  /*92e0*/  ISETP.GE.AND P0, PT, R14, UR4, PT ;  /* 0x000000040e007c0c */ /* 0x000fe4000bf06270 */
        /* <DEDUP_REMOVED lines=10> */
[C---:B------:R-:W-:Y:S01]  /*9390*/  VIADD R20, R0.reuse, 0xf0 ;  /* 0x000000f000147836 */ /* 0x040fe20000000000 */
        /* <DEDUP_REMOVED lines=39> */
.L_x_9242:
        /* <DEDUP_REMOVED lines=8> */
[----:B-1----:R-:W-:-:S03]  /*9690*/  IMAD R3, R6, UR4, RZ ;  /* 0x0000000406037c24 */ /* 0x002fc6000f8e02ff */
[----:B------:R-:W-:-:S04]  /*96a0*/  IADD3 R0, R0, -0x80, RZ ;  /* 0xffffff8000007810 */ /* 0x000fc80007ffe0ff */
[----:B------:R-:W-:-:S13]  /*96b0*/  ISETP.GE.AND P0, PT, R0, R3, PT ;  /* 0x000000030000720c */ /* 0x000fda0003f06270 */
[----:B------:R-:W-:Y:S05]  /*96c0*/  @P0 BRA `(.L_x_9214) ;  /* 0x0000004400f80947 */ /* 0x000fea0003800000 */
[----:B------:R-:W2:Y:S01]  /*96d0*/  LDL R4, [R1+0x4] ;  /* 0x0000040001047983 */ /* 0x000ea20000100800 */
[----:B------:R-:W-:Y:S01]  /*96e0*/  ISETP.NE.AND P0, PT, R6, 0x1, PT ;  /* 0x000000010600780c */ /* 0x000fe20003f05270 */
[----:B------:R-:W-:Y:S01]  /*96f0*/  S2UR UR7, SR_CTAID.Z ;  /* 0x00000000000779c3 */ /* 0x000fe20000002700 */
[----:B------:R-:W-:Y:S01]  /*9700*/  ULDC.64 UR8, c[0x0][0xcd0] ;  /* 0x0003340000087ab9 */ /* 0x000fe20000000a00 */
[----:B------:R-:W-:-:S06]  /*9710*/  IMAD.MOV.U32 R5, RZ, RZ, R0 ;  /* 0x000000ffff057224 */ /* 0x000fcc00078e0000 */
[----:B------:R-:W0:Y:S08]  /*9720*/  LDC.64 R10, c[0x0][0xcd8] ;  /* 0x00033600ff0a7b82 */ /* 0x000e300000000a00 */
[----:B------:R-:W1:Y:S08]  /*9730*/  @P0 LDC R7, c[0x0][0xcec] ;  /* 0x00033b00ff070b82 */ /* 0x000e700000000800 */
[----:B------:R-:W3:Y:S08]  /*9740*/  @P0 LDC R9, c[0x0][0xcf0] ;  /* 0x00033c00ff090b82 */ /* 0x000ef00000000800 */
[----:B------:R-:W4:Y:S08]  /*9750*/  S2UR UR10, SR_CTAID.Y ;  /* 0x00000000000a79c3 */ /* 0x000f300000002600 */
[----:B------:R-:W4:Y:S01]  /*9760*/  LDC R8, c[0x0][0xd50] ;  /* 0x00035400ff087b82 */ /* 0x000f220000000800 */
[----:B--2---:R-:W-:Y:S01]  /*9770*/  R2UR UR11, R4 ;  /* 0x00000000040b72ca */ /* 0x004fe200000e0000 */
[----:B-1----:R-:W-:-:S05]  /*9780*/  @P0 IMAD.HI.U32 R4, R0, R7, RZ ;  /* 0x0000000700040227 */ /* 0x002fca00078e00ff */
[----:B---3--:R-:W-:-:S07]  /*9790*/  @P0 SHF.R.U32.HI R5, RZ, R9, R4 ;  /* 0x00000009ff050219 */ /* 0x008fce0000011604 */
[----:B------:R-:W-:Y:S02]  /*97a0*/  USHF.R.S32.HI UR6, URZ, 0x1f, UR11 ;  /* 0x0000001f3f067899 */ /* 0x000fe4000801140b */
[----:B------:R-:W-:Y:S01]  /*97b0*/  IMAD R7, RZ, RZ, -UR11 ;  /* 0x8000000bff077e24 */ /* 0x000fe2000f8e02ff */
[----:B------:R-:W-:Y:S02]  /*97c0*/  UIMAD.WIDE.U32 UR4, UR11, UR8, URZ ;  /* 0x000000080b0472a5 */ /* 0x000fe4000f8e003f */
[----:B------:R-:W-:Y:S01]  /*97d0*/  UIMAD UR6, UR6, UR8, URZ ;  /* 0x00000008060672a4 */ /* 0x000fe2000f8e023f */
[----:B----4-:R-:W-:Y:S01]  /*97e0*/  IMAD R9, R8, R7, UR10 ;  /* 0x0000000a08097e24 */ /* 0x010fe2000f8e0207 */
[----:B------:R-:W-:Y:S01]  /*97f0*/  USHF.R.S32.HI UR8, URZ, 0x1f, UR7 ;  /* 0x0000001f3f087899 */ /* 0x000fe20008011407 */
[----:B------:R-:W-:Y:S01]  /*9800*/  IMAD.MOV R7, RZ, RZ, -R5 ;  /* 0x000000ffff077224 */ /* 0x000fe200078e0a05 */
[----:B------:R-:W-:Y:S01]  /*9810*/  UIMAD UR6, UR11, UR9, UR6 ;  /* 0x000000090b0672a4 */ /* 0x000fe2000f8e0206 */
[----:B------:R-:W-:Y:S01]  /*9820*/  IMAD.U32 R3, RZ, RZ, UR5 ;  /* 0x00000005ff037e24 */ /* 0x000fe2000f8e00ff */
[----:B------:R-:W-:Y:S01]  /*9830*/  SHF.R.S32.HI R4, RZ, 0x1f, R9 ;  /* 0x0000001fff047819 */ /* 0x000fe20000011409 */
[----:B------:R-:W-:Y:S01]  /*9840*/  IMAD.U32 R2, RZ, RZ, UR4 ;  /* 0x00000004ff027e24 */ /* 0x000fe2000f8e00ff */
[----:B------:R-:W-:Y:S01]  /*9850*/  UIADD3 UR6, UR5, UR6, URZ ;  /* 0x0000000605067290 */ /* 0x000fe2000fffe03f */
[----:B0-----:R-:W-:-:S02]  /*9860*/  IMAD R12, R10, UR8, RZ ;  /* 0x000000080a0c7c24 */ /* 0x001fc4000f8e02ff */
        /* <DEDUP_REMOVED lines=24> */
.L_x_9212:
        /* <DEDUP_REMOVED lines=18> */
.L_x_9245:
[----:B------:R-:W-:Y:S01]  /*9b10*/  ULDC UR7, c[0x0][0xd50] ;  /* 0x0003540000077ab9 */ /* 0x000fe20000000800 */
[----:B------:R-:W-:Y:S01]  /*9b20*/  UMOV UR39, UR6 ;  /* 0x0000000600277c82 */ /* 0x000fe20008000000 */
[----:B------:R-:W-:-:S11]  /*9b30*/  UISETP.NE.AND UP0, UPT, UR7, 0x1, UPT ;  /* 0x000000010700788c */ /* 0x000fd6000bf05270 */
[----:B------:R-:W-:Y:S01]  /*9b40*/  @UP0 ULDC UR4, c[0x0][0xd54] ;  /* 0x0003550000040ab9 */ /* 0x000fe20000000800 */
[----:B------:R-:W-:Y:S01]  /*9b50*/  @UP0 ULDC UR8, c[0x0][0xd58] ;  /* 0x0003560000080ab9 */ /* 0x000fe20000000800 */
[----:B------:R-:W-:-:S04]  /*9b60*/  UIMAD.WIDE.U32 UR4, UR6, UR4, URZ ;  /* 0x00000004060472a5 */ /* 0x000fc8000f8e003f */
[----:B------:R-:W-:-:S12]  /*9b70*/  @UP0 USHF.R.U32.HI UR39, URZ, UR8, UR5 ;  /* 0x000000083f270299 */ /* 0x000fd80008011605 */
.L_x_9246:
[----:B------:R-:W-:Y:S01]  /*9b80*/  ISETP.LE.AND P0, PT, RZ, UR43, PT ;  /* 0x0000002bff007c0c */ /* 0x000fe2000bf03270 */
[----:B------:R-:W-:Y:S01]  /*9b90*/  UIADD3 UR4, -UR39, URZ, URZ ;  /* 0x0000003f27047290 */ /* 0x000fe2000fffe13f */
[----:B------:R-:W-:Y:S01]  /*9ba0*/  IMAD.MOV.U32 R26, RZ, RZ, 0x1 ;  /* 0x00000001ff1a7424 */ /* 0x000fe200078e00ff */
[----:B------:R-:W-:Y:S01]  /*9bb0*/  MOV R6, 0x1 ;  /* 0x0000000100067802 */ /* 0x000fe20000000f00 */
[----:B------:R-:W-:Y:S01]  /*9bc0*/  IMAD.MOV.U32 R17, RZ, RZ, RZ ;  /* 0x000000ffff117224 */ /* 0x000fe200078e00ff */
[----:B------:R-:W-:-:S08]  /*9bd0*/  UIMAD UR6, UR7, UR4, UR6 ;  /* 0x00000004070672a4 */ /* 0x000fd0000f8e0206 */
        /* <DEDUP_REMOVED lines=12> */
[----:B------:R-:W-:Y:S01]  /*9ca0*/  UISETP.NE.U32.AND UP0, UPT, UR4, URZ, UPT ;  /* 0x0000003f0400728c */ /* 0x000fe2000bf05070 */
[----:B------:R-:W0:Y:S02]  /*9cb0*/  S2R R36, SR_CTAID.X ;  /* 0x0000000000247919 */ /* 0x000e240000002500 */
[----:B------:R-:W-:Y:S01]  /*9cc0*/  ULDC UR4, c[0x0][0x424] ;  /* 0x0001090000047ab9 */ /* 0x000fe20000000800 */
[----:B------:R-:W-:Y:S01]  /*9cd0*/  UISETP.NE.AND.EX UP0, UPT, UR5, URZ, UPT, UP0 ;  /* 0x0000003f0500728c */ /* 0x000fe2000bf05300 */
[----:B------:R1:W5:Y:S01]  /*9ce0*/  @P0 LDG.E R24, desc[UR36][R2.64] ;  /* 0x0000002402180981 */ /* 0x000362000c1e1900 */
[----:B------:R-:W-:-:S02]  /*9cf0*/  ULOP3.LUT UR44, UR6, 0xffff, URZ, 0xc0, !UPT ;  /* 0x0000ffff062c7892 */ /* 0x000fc4000f8ec03f */
[----:B------:R-:W-:Y:S01]  /*9d00*/  USEL UR4, UR4, 0x1, UP0 ;  /* 0x0000000104047887 */ /* 0x000fe20008000000 */
[----:B------:R-:W-:-:S03]  /*9d10*/  UMOV UR38, URZ ;  /* 0x0000003f00267c82 */ /* 0x000fc60008000000 */
[----:B------:R-:W-:-:S04]  /*9d20*/  UIMAD UR41, UR4, UR41, URZ ;  /* 0x00000029042972a4 */ /* 0x000fc8000f8e023f */
[----:B------:R-:W-:Y:S02]  /*9d30*/  UISETP.GE.AND UP0, UPT, UR41, 0x1, UPT ;  /* 0x000000012900788c */ /* 0x000fe4000bf06270 */
[----:B------:R-:W-:-:S04]  /*9d40*/  UIADD3 UR4, UR41, 0x5f, URZ ;  /* 0x0000005f29047890 */ /* 0x000fc8000fffe03f */
[----:B------:R-:W-:Y:S01]  /*9d50*/  PLOP3.LUT P0, PT, PT, PT, UP0, 0x80, 0x0 ;  /* 0x000000000000781c */ /* 0x000fe20003f0f008 */
[----:B------:R-:W-:-:S04]  /*9d60*/  UIMAD.WIDE UR4, UR4, 0x2aaaaaab, URZ ;  /* 0x2aaaaaab040478a5 */ /* 0x000fc8000f8e023f */
[----:B------:R-:W-:-:S04]  /*9d70*/  USHF.R.U32.HI UR40, URZ, 0x1f, UR5 ;  /* 0x0000001f3f287899 */ /* 0x000fc80008011605 */
        /* <DEDUP_REMOVED lines=35> */
.L_x_9248:
[----:B------:R-:W-:Y:S02]  /*9fb0*/  UIMAD UR46, UR44, UR38, URZ ;  /* 0x000000262c2e72a4 */ /* 0x000fe4000f8e023f */
[----:B------:R-:W-:Y:S01]  /*9fc0*/  IMAD.U32 R3, RZ, RZ, UR38 ;  /* 0x00000026ff037e24 */ /* 0x000fe2000f8e00ff */
[----:B------:R-:W-:Y:S01]  /*9fd0*/  MOV R17, RZ ;  /* 0x000000ff00117202 */ /* 0x000fe20000000f00 */
[----:B------:R-:W-:Y:S02]  /*9fe0*/  IMAD.MOV.U32 R6, RZ, RZ, 0x1 ;  /* 0x00000001ff067424 */ /* 0x000fe400078e00ff */
[----:B------:R-:W-:-:S05]  /*9ff0*/  IMAD.U32 R0, RZ, RZ, UR46 ;  /* 0x0000002eff007e24 */ /* 0x000fca000f8e00ff */
        /* <DEDUP_REMOVED lines=21> */
[----:B------:R-:W-:Y:S01]  /*a150*/  MOV R8, 0x70 ;  /* 0x0000007000087802 */ /* 0x000fe20000000f00 */
[----:B------:R-:W-:-:S02]  /*a160*/  IMAD.U32 R10, RZ, RZ, UR4 ;  /* 0x00000004ff0a7e24 */ /* 0x000fc4000f8e00ff */
[----:B------:R-:W-:Y:S02]  /*a170*/  IMAD.U32 R11, RZ, RZ, UR5 ;  /* 0x00000005ff0b7e24 */ /* 0x000fe4000f8e00ff */
[----:B------:R-:W-:Y:S02]  /*a180*/  IMAD.MOV.U32 R12, RZ, RZ, 0x1 ;  /* 0x00000001ff0c7424 */ /* 0x000fe400078e00ff */
[----:B------:R-:W-:-:S07]  /*a190*/  IMAD.MOV.U32 R13, RZ, RZ, RZ ;  /* 0x000000ffff0d7224 */ /* 0x000fce00078e00ff */
[----:B------:R-:W-:-:S07]  /*a1a0*/  LEPC R20, `(.L_x_9249) ;  /* 0x000000001014794e */ /* 0x000fce0000000000 */
[----:B0----5:R-:W-:Y:S05]  /*a1b0*/  CALL.ABS.NOINC R2 ;  /* 0x0000000002007343 */ /* 0x021fea0003c00000 */
.L_x_9249:
        /* <DEDUP_REMOVED lines=20> */
.L_x_9251:
        /* <DEDUP_REMOVED lines=9> */
[----:B------:R-:W-:Y:S01]  /*a390*/  MOV R13, RZ ;  /* 0x000000ff000d7202 */ /* 0x000fe20000000f00 */
[----:B------:R-:W-:-:S02]  /*a3a0*/  IMAD.U32 R11, RZ, RZ, UR5 ;  /* 0x00000005ff0b7e24 */ /* 0x000fc4000f8e00ff */
[----:B------:R-:W-:Y:S02]  /*a3b0*/  IMAD.MOV.U32 R8, RZ, RZ, 0x70 ;  /* 0x00000070ff087424 */ /* 0x000fe400078e00ff */
[----:B0-----:R-:W-:-:S07]  /*a3c0*/  IMAD.MOV.U32 R12, RZ, RZ, 0x1 ;  /* 0x00000001ff0c7424 */ /* 0x001fce00078e00ff */
[----:B------:R-:W-:-:S07]  /*a3d0*/  LEPC R20, `(.L_x_9250) ;  /* 0x000000001014794e */ /* 0x000fce0000000000 */
[----:B-1----:R-:W-:Y:S05]  /*a3e0*/  CALL.ABS.NOINC R2 ;  /* 0x0000000002007343 */ /* 0x002fea0003c00000 */
.L_x_9250:
        /* <DEDUP_REMOVED lines=9> */
[C---:B------:R-:W-:Y:S01]  /*a480*/  SHF.L.U32 R0, R28.reuse, 0x4, RZ ;  /* 0x000000041c007819 */ /* 0x040fe200000006ff */
[----:B------:R-:W-:Y:S01]  /*a490*/  IMAD.U32 R3, RZ, RZ, UR5 ;  /* 0x00000005ff037e24 */ /* 0x000fe2000f8e00ff */
[----:B------:R-:W-:Y:S01]  /*a4a0*/  LOP3.LUT R7, R28, 0x7f, RZ, 0xc0, !PT ;  /* 0x0000007f1c077812 */ /* 0x000fe200078ec0ff */
[----:B------:R-:W-:Y:S01]  /*a4b0*/  IMAD.U32 R4, RZ, RZ, UR45 ;  /* 0x0000002dff047e24 */ /* 0x000fe2000f8e00ff */
[----:B0-----:R-:W-:Y:S02]  /*a4c0*/  ISETP.NE.AND P1, PT, R12, 0x1, PT ;  /* 0x000000010c00780c */ /* 0x001fe40003f25270 */
[----:B------:R-:W-:Y:S01]  /*a4d0*/  LOP3.LUT R16, R16, 0xffffbfff, RZ, 0xc0, !PT ;  /* 0xffffbfff10107812 */ /* 0x000fe200078ec0ff */
[----:B------:R0:W2:Y:S01]  /*a4e0*/  @P0 LDG.E R30, desc[UR36][R2.64] ;  /* 0x00000024021e0981 */ /* 0x0000a2000c1e1900 */
[----:B------:R-:W-:Y:S01]  /*a4f0*/  LOP3.LUT R5, R0, 0x70, RZ, 0xc0, !PT ;  /* 0x0000007000057812 */ /* 0x000fe200078ec0ff */
[----:B------:R-:W-:Y:S01]  /*a500*/  VIADD R0, R4, 0xffffffff ;  /* 0xffffffff04007836 */ /* 0x000fe20000000000 */
[----:B------:R-:W-:Y:S01]  /*a510*/  SHF.R.U32.HI R37, RZ, 0x3, R7 ;  /* 0x00000003ff257819 */ /* 0x000fe20000011607 */
[----:B------:R-:W-:Y:S01]  /*a520*/  IMAD.SHL.U32 R6, R28, 0x8, RZ ;  /* 0x000000081c067824 */ /* 0x000fe200078e00ff */
[----:B------:R-:W-:-:S02]  /*a530*/  ULDC UR4, c[0x0][0x320] ;  /* 0x0000c80000047ab9 */ /* 0x000fc40000000800 */
[----:B------:R-:W-:-:S03]  /*a540*/  LOP3.LUT R32, R5, R37, RZ, 0xfc, !PT ;  /* 0x0000002505207212 */ /* 0x000fc600078efcff */
[----:B0-----:R-:W0:Y:S01]  /*a550*/  @P1 LDC R2, c[0x0][0x434] ;  /* 0x00010d00ff021b82 */ /* 0x001e220000000800 */
[----:B------:R-:W-:Y:S01]  /*a560*/  @P1 LOP3.LUT R16, R16, 0x4000, RZ, 0xfc, !PT ;  /* 0x0000400010101812 */ /* 0x000fe200078efcff */
[----:B------:R-:W-:-:S04]  /*a570*/  IMAD R5, R0, 0x60, R32 ;  /* 0x0000006000057824 */ /* 0x000fc800078e0220 */
[C---:B-----5:R-:W-:Y:S01]  /*a580*/  IMAD.IADD R10, R5.reuse, 0x1, R24 ;  /* 0x00000001050a7824 */ /* 0x060fe200078e0218 */
[----:B------:R-:W-:Y:S01]  /*a590*/  ISETP.GE.AND P0, PT, R5, UR41, PT ;  /* 0x0000002905007c0c */ /* 0x000fe2000bf06270 */
[----:B------:R-:W1:Y:S03]  /*a5a0*/  @P1 LDC R3, c[0x0][0x438] ;  /* 0x00010e00ff031b82 */ /* 0x000e660000000800 */
[----:B------:R-:W-:Y:S02]  /*a5b0*/  ISETP.GT.U32.OR P0, PT, R32, 0x5f, P0 ;  /* 0x0000005f2000780c */ /* 0x000fe40000704470 */
[----:B------:R-:W-:-:S11]  /*a5c0*/  MOV R11, R10 ;  /* 0x0000000a000b7202 */ /* 0x000fd60000000f00 */
[----:B------:R-:W3:Y:S01]  /*a5d0*/  @!P0 LDC.64 R8, c[0x0][0x428] ;  /* 0x00010a00ff088b82 */ /* 0x000ee20000000a00 */
[----:B0-----:R-:W-:-:S07]  /*a5e0*/  @P1 IMAD.HI.U32 R2, R10, R2, RZ ;  /* 0x000000020a021227 */ /* 0x001fce00078e00ff */
[----:B------:R-:W0:Y:S01]  /*a5f0*/  @!P0 LDC.64 R4, c[0x0][0x418] ;  /* 0x00010600ff048b82 */ /* 0x000e220000000a00 */
[----:B-1----:R-:W-:-:S04]  /*a600*/  @P1 SHF.R.U32.HI R11, RZ, R3, R2 ;  /* 0x00000003ff0b1219 */ /* 0x002fc80000011602 */
[----:B------:R-:W-:Y:S02]  /*a610*/  @!P0 SHF.R.S32.HI R3, RZ, 0x1f, R11 ;  /* 0x0000001fff038819 */ /* 0x000fe4000001140b */
[----:B--2---:R-:W-:-:S05]  /*a620*/  SHF.R.S32.HI R33, RZ, 0x1f, R30 ;  /* 0x0000001fff217819 */ /* 0x004fca000001141e */
[----:B---3--:R-:W-:-:S04]  /*a630*/  @!P0 IMAD R2, R33, R8, RZ ;  /* 0x0000000821028224 */ /* 0x008fc800078e02ff */
[----:B------:R-:W-:Y:S02]  /*a640*/  @!P0 IMAD R9, R30, R9, R2 ;  /* 0x000000091e098224 */ /* 0x000fe400078e0202 */
[----:B------:R-:W-:-:S04]  /*a650*/  @!P0 IMAD.MOV.U32 R2, RZ, RZ, R11 ;  /* 0x000000ffff028224 */ /* 0x000fc800078e000b */
[----:B------:R-:W-:-:S04]  /*a660*/  @!P0 IMAD.WIDE.U32 R2, R30, R8, R2 ;  /* 0x000000081e028225 */ /* 0x000fc800078e0002 */
[----:B------:R-:W-:Y:S01]  /*a670*/  @!P0 IMAD.IADD R3, R3, 0x1, R9 ;  /* 0x0000000103038824 */ /* 0x000fe200078e0209 */
[----:B0-----:R-:W-:-:S04]  /*a680*/  @!P0 LEA R4, P1, R2, R4, 0x2 ;  /* 0x0000000402048211 */ /* 0x001fc800078210ff */
        /* <DEDUP_REMOVED lines=8> */
[----:B------:R-:W-:-:S02]  /*a710*/  ISETP.GE.AND P3, PT, R27, UR4, PT ;  /* 0x000000041b007c0c */ /* 0x000fc4000bf66270 */
[C---:B------:R-:W-:Y:S02]  /*a720*/  ISETP.GE.AND P2, PT, R22.reuse, UR4, PT ;  /* 0x0000000416007c0c */ /* 0x040fe4000bf46270 */
[----:B------:R-:W-:Y:S02]  /*a730*/  LOP3.LUT R26, R22, 0xc0, RZ, 0xfc, !PT ;  /* 0x000000c0161a7812 */ /* 0x000fe400078efcff */
[----:B------:R-:W-:Y:S02]  /*a740*/  IADD3 R23, -R11, RZ, RZ ;  /* 0x000000ff0b177210 */ /* 0x000fe40007ffe1ff */
[----:B------:R-:W-:-:S03]  /*a750*/  ISETP.GE.AND P1, PT, R26, UR4, PT ;  /* 0x000000041a007c0c */ /* 0x000fc6000bf26270 */
[----:B------:R-:W-:Y:S01]  /*a760*/  @P4 LOP3.LUT R16, R16, 0x10, RZ, 0xfc, !PT ;  /* 0x0000001010104812 */ /* 0x000fe200078efcff */
[----:B------:R-:W-:-:S03]  /*a770*/  IMAD R23, R12, R23, R10 ;  /* 0x000000170c177224 */ /* 0x000fc600078e020a */
[----:B------:R-:W-:-:S04]  /*a780*/  LOP3.LUT R16, R16, 0xfffffffe, RZ, 0xc0, !PT ;  /* 0xfffffffe10107812 */ /* 0x000fc800078ec0ff */
[----:B------:R-:W-:-:S04]  /*a790*/  LOP3.LUT R16, R16, 0xfffffff7, RZ, 0xc0, !PT ;  /* 0xfffffff710107812 */ /* 0x000fc800078ec0ff */
[----:B------:R-:W-:-:S04]  /*a7a0*/  @P3 LOP3.LUT R16, R16, 0x8, RZ, 0xfc, !PT ;  /* 0x0000000810103812 */ /* 0x000fc800078efcff */
[----:B------:R-:W-:-:S04]  /*a7b0*/  @P2 LOP3.LUT R16, R16, 0x1, RZ, 0xfc, !PT ;  /* 0x0000000110102812 */ /* 0x000fc800078efcff */
[----:B------:R-:W-:-:S04]  /*a7c0*/  LOP3.LUT R16, R16, 0xfffffffb, RZ, 0xc0, !PT ;  /* 0xfffffffb10107812 */ /* 0x000fc800078ec0ff */
[----:B------:R-:W-:Y:S01]  /*a7d0*/  @P1 LOP3.LUT R16, R16, 0x4, RZ, 0xfc, !PT ;  /* 0x0000000410101812 */ /* 0x000fe200078efcff */
[----:B0-----:R-:W-:Y:S06]  /*a7e0*/  BRA.DIV UR5, `(.L_x_9252) ;  /* 0x0000003a05587947 */ /* 0x001fec000b800000 */
.L_x_9298:
[----:B------:R-:W2:Y:S01]  /*a7f0*/  LDL R2, [R1] ;  /* 0x0000000001027983 */ /* 0x000ea20000100800 */
[--C-:B-----5:R-:W-:Y:S02]  /*a800*/  @!P0 SHF.R.S32.HI R3, RZ, 0x1f, R4.reuse ;  /* 0x0000001fff038819 */ /* 0x120fe40000011404 */
[----:B------:R-:W-:Y:S02]  /*a810*/  CS2R R18, SRZ ;  /* 0x0000000000127805 */ /* 0x000fe4000001ff00 */
[----:B------:R-:W-:Y:S01]  /*a820*/  LOP3.LUT R16, R16, 0xffff7fff, RZ, 0xc0, !PT ;  /* 0xffff7fff10107812 */ /* 0x000fe200078ec0ff */
[----:B------:R-:W-:Y:S01]  /*a830*/  @!P0 IMAD.MOV.U32 R18, RZ, RZ, R4 ;  /* 0x000000ffff128224 */ /* 0x000fe200078e0004 */
[----:B------:R-:W-:Y:S01]  /*a840*/  MOV R29, UR39 ;  /* 0x00000027001d7c02 */ /* 0x000fe20008000f00 */
[----:B------:R-:W-:Y:S01]  /*a850*/  @!P0 IMAD.MOV.U32 R19, RZ, RZ, R3 ;  /* 0x000000ffff138224 */ /* 0x000fe200078e0003 */
[----:B------:R-:W-:Y:S02]  /*a860*/  ISETP.GT.U32.AND P0, PT, R32, 0x5f, PT ;  /* 0x0000005f2000780c */ /* 0x000fe40003f04070 */
[----:B------:R-:W-:-:S02]  /*a870*/  SHF.R.S32.HI R29, RZ, 0x1f, R29 ;  /* 0x0000001fff1d7819 */ /* 0x000fc4000001141d */
[----:B------:R-:W-:-:S09]  /*a880*/  SEL R34, RZ, 0x1, P2 ;  /* 0x00000001ff227807 */ /* 0x000fd20001000000 */
[----:B------:R-:W-:-:S04]  /*a890*/  @P0 LOP3.LUT R16, R16, 0x8000, RZ, 0xfc, !PT ;  /* 0x0000800010100812 */ /* 0x000fc800078efcff */
[----:B------:R-:W-:Y:S02]  /*a8a0*/  LOP3.LUT R16, R16, 0xffffffdf, RZ, 0xc0, !PT ;  /* 0xffffffdf10107812 */ /* 0x000fe400078ec0ff */
[----:B--2---:R-:W-:-:S13]  /*a8b0*/  R2UR UR4, R2 ;  /* 0x00000000020472ca */ /* 0x004fda00000e0000 */
[----:B------:R-:W-:-:S06]  /*a8c0*/  ULOP3.LUT UR4, UR4, 0x2, URZ, 0xfc, !UPT ;  /* 0x0000000204047892 */ /* 0x000fcc000f8efc3f */
[----:B------:R-:W-:-:S05]  /*a8d0*/  IMAD.U32 R2, RZ, RZ, UR4 ;  /* 0x00000004ff027e24 */ /* 0x000fca000f8e00ff */
[----:B------:R-:W-:-:S13]  /*a8e0*/  ISETP.NE.AND P1, PT, R2, 0x3, PT ;  /* 0x000000030200780c */ /* 0x000fda0003f25270 */
[----:B------:R-:W-:Y:S01]  /*a8f0*/  @P1 LOP3.LUT R16, R16, 0x20, RZ, 0xfc, !PT ;  /* 0x0000002010101812 */ /* 0x000fe200078efcff */
[----:B------:R-:W-:Y:S06]  /*a900*/  @!P1 BRA `(.L_x_9253) ;  /* 0x0000000000049947 */ /* 0x000fec0003800000 */
[----:B------:R-:W-:Y:S01]  /*a910*/  BPT.TRAP 0x1 ;  /* 0x000000040000795c */ /* 0x000fe20000300000 */
.L_x_9253:
[----:B------:R-:W-:-:S05]  /*a920*/  IMAD.MOV.U32 R2, RZ, RZ, 0x1 ;  /* 0x00000001ff027424 */ /* 0x000fca00078e00ff */
[----:B------:R-:W-:-:S04]  /*a930*/  SHF.L.U32 R2, R2, 0x1f, RZ ;  /* 0x0000001f02027819 */ /* 0x000fc800000006ff */
[----:B------:R-:W0:Y:S02]  /*a940*/  SYNCS.PHASECHK.TRANS64.TRYWAIT P0, [UR42+0x32440], R2 ;  /* 0x03244002ff0075a7 */ /* 0x000e24000800016a */
[----:B0-----:R-:W-:Y:S05]  /*a950*/  @!P0 BRA `(.L_x_9254) ;  /* 0x00000038001c8947 */ /* 0x001fea0003800000 */
.L_x_9299:
[----:B------:R-:W-:Y:S01]  /*a960*/  SHF.R.S32.HI R25, RZ, 0x1f, R23 ;  /* 0x0000001fff197819 */ /* 0x000fe20000011417 */
[----:B------:R-:W-:Y:S01]  /*a970*/  ULDC.64 UR4, c[0x0][0x300] ;  /* 0x0000c00000047ab9 */ /* 0x000fe20000000a00 */
[----:B------:R-:W-:Y:S01]  /*a980*/  R2UR UR6, R29 ;  /* 0x000000001d0672ca */ /* 0x000fe200000e0000 */
[----:B------:R-:W-:Y:S01]  /*a990*/  IMAD.MOV.U32 R9, RZ, RZ, -0x60 ;  /* 0xffffffa0ff097424 */ /* 0x000fe200078e00ff */
[----:B------:R-:W-:Y:S01]  /*a9a0*/  LOP3.LUT R16, R16, 0xfffffffd, RZ, 0xc0, !PT ;  /* 0xfffffffd10107812 */ /* 0x000fe200078ec0ff */
[----:B0-----:R-:W-:Y:S02]  /*a9b0*/  IMAD R2, R25, UR4, RZ ;  /* 0x0000000419027c24 */ /* 0x001fe4000f8e02ff */
[----:B------:R-:W-:Y:S02]  /*a9c0*/  IMAD R0, R0, R9, UR41 ;  /* 0x0000002900007e24 */ /* 0x000fe4000f8e0209 */
[C---:B------:R-:W-:Y:S02]  /*a9d0*/  IMAD R5, R23.reuse, UR5, R2 ;  /* 0x0000000517057c24 */ /* 0x040fe4000f8e0202 */
[----:B------:R-:W-:Y:S01]  /*a9e0*/  IMAD.WIDE.U32 R2, R23, UR4, RZ ;  /* 0x0000000417027c25 */ /* 0x000fe2000f8e00ff */
[----:B------:R-:W-:Y:S01]  /*a9f0*/  ULDC.64 UR4, c[0x0][0x310] ;  /* 0x0000c40000047ab9 */ /* 0x000fe20000000a00 */
[----:B------:R-:W-:-:S02]  /*aa00*/  IADD3 R17, -R37, R0, RZ ;  /* 0x0000000025117210 */ /* 0x000fc40007ffe1ff */
        /* <DEDUP_REMOVED lines=10> */
[----:B------:R-:W-:Y:S01]  /*aab0*/  IMAD.WIDE.U32 R2, R5, UR39, R2 ;  /* 0x0000002705027c25 */ /* 0x000fe2000f8e0002 */
[----:B------:R-:W-:-:S03]  /*aac0*/  UMOV UR5, 0xffffffff ;  /* 0xffffffff00057882 */ /* 0x000fc60000000000 */
[----:B------:R-:W-:Y:S01]  /*aad0*/  VIADD R5, R3, UR4 ;  /* 0x0000000403057c36 */ /* 0x000fe20008000000 */
[----:B------:R-:W-:Y:S01]  /*aae0*/  ULDC UR4, c[0x0][0x2f4] ;  /* 0x0000bd0000047ab9 */ /* 0x000fe20000000800 */
[----:B------:R-:W-:Y:S02]  /*aaf0*/  LOP3.LUT R3, R6, 0x1c0, RZ, 0xc0, !PT ;  /* 0x000001c006037812 */ /* 0x000fe400078ec0ff */
[----:B------:R-:W-:Y:S02]  /*ab00*/  ISETP.GE.AND P2, PT, R22, UR4, PT ;  /* 0x0000000416007c0c */ /* 0x000fe4000bf46270 */
[----:B------:R-:W-:Y:S02]  /*ab10*/  LOP3.LUT R3, R3, 0x38, R6, 0xf8, !PT ;  /* 0x0000003803037812 */ /* 0x000fe400078ef806 */
[C---:B------:R-:W-:Y:S02]  /*ab20*/  LEA R4, P0, R2.reuse, UR6, 0x1 ;  /* 0x0000000602047c11 */ /* 0x040fe4000f8008ff */
[----:B------:R-:W-:Y:S01]  /*ab30*/  LOP3.LUT R3, R3, 0x38, R28, 0x78, !PT ;  /* 0x0000003803037812 */ /* 0x000fe200078e781c */
[----:B------:R-:W-:Y:S01]  /*ab40*/  IMAD.SHL.U32 R28, R7, 0x8, RZ ;  /* 0x00000008071c7824 */ /* 0x000fe200078e00ff */
[----:B------:R-:W-:-:S02]  /*ab50*/  LEA.HI.X R5, R2, UR7, R5, 0x1, P0 ;  /* 0x0000000702057c11 */ /* 0x000fc400080f0c05 */
[----:B------:R-:W-:Y:S02]  /*ab60*/  ISETP.GE.AND P0, PT, R17, 0x1, PT ;  /* 0x000000011100780c */ /* 0x000fe40003f06270 */
[----:B------:R-:W-:Y:S02]  /*ab70*/  LOP3.LUT R28, R3, 0x200, R28, 0xf8, !PT ;  /* 0x00000200031c7812 */ /* 0x000fe400078ef81c */
[----:B------:R-:W-:Y:S01]  /*ab80*/  @P2 LOP3.LUT R16, R16, 0x2, RZ, 0xfc, !PT ;  /* 0x0000000210102812 */ /* 0x000fe200078efcff */
[----:B------:R-:W-:Y:S08]  /*ab90*/  BRA.DIV UR5, `(.L_x_9255) ;  /* 0x0000003605a47947 */ /* 0x000ff0000b800000 */
[----:B------:R-:W0:Y:S01]  /*aba0*/  SHFL.IDX PT, R14, R4, RZ, 0x181f ;  /* 0x00181fff040e7589 */ /* 0x000e2200000e0000 */
[----:B------:R-:W-:-:S03]  /*abb0*/  @P0 LEA R7, R28, UR42, 0x1 ;  /* 0x0000002a1c070c11 */ /* 0x000fc6000f8e08ff */
[----:B------:R-:W1:Y:S01]  /*abc0*/  SHFL.IDX PT, R0, R5, RZ, 0x181f ;  /* 0x00181fff05007589 */ /* 0x000e6200000e0000 */
[----:B0-----:R-:W-:-:S03]  /*abd0*/  @P0 LEA R2, P1, R22, R14, 0x1 ;  /* 0x0000000e16020211 */ /* 0x001fc600078208ff */
[----:B------:R-:W0:Y:S02]  /*abe0*/  SHFL.IDX PT, R14, R4, 0x1, 0x181f ;  /* 0x00381f00040e7f89 */ /* 0x000e2400000e0000 */
        /* <DEDUP_REMOVED lines=20> */
[----:B------:R-:W0:Y:S02]  /*ad30*/  SHFL.IDX PT, R14, R4, 0x4, 0x181f ;  /* 0x00981f00040e7f89 */ /* 0x000e2400000e0000 */
[----:B-1----:R-:W-:Y:S02]  /*ad40*/  @P0 IADD3.X R3, RZ, R0, RZ, P1, !PT ;  /* 0x00000000ff030210 */ /* 0x002fe40000ffe4ff */
        /* <DEDUP_REMOVED lines=9> */
.L_x_9313:
        /* <DEDUP_REMOVED lines=15> */
.L_x_9256:
        /* <DEDUP_REMOVED lines=23> */
[----:B0-----:R-:W-:Y:S05]  /*b040*/  CALL.ABS.NOINC R2 ;  /* 0x0000000002007343 */ /* 0x001fea0003c00000 */
.L_x_9257:
[----:B------:R-:W0:Y:S01]  /*b050*/  LDC R6, c[0x0][0x448] ;  /* 0x00011200ff067b82 */ /* 0x000e220000000800 */
[----:B------:R-:W-:Y:S01]  /*b060*/  R2UR UR6, R29 ;  /* 0x000000001d0672ca */ /* 0x000fe200000e0000 */
[----:B------:R-:W-:Y:S01]  /*b070*/  ULDC.64 UR8, c[0x0][0x2d8] ;  /* 0x0000b60000087ab9 */ /* 0x000fe20000000a00 */
[----:B------:R-:W-:Y:S01]  /*b080*/  LEA R35, R36, R32, 0x7 ;  /* 0x0000002024237211 */ /* 0x000fe200078e38ff */
[----:B------:R-:W-:Y:S01]  /*b090*/  UIMAD.WIDE.U32 UR4, UR39, UR8, URZ ;  /* 0x00000008270472a5 */ /* 0x000fe2000f8e003f */
[----:B------:R-:W-:-:S03]  /*b0a0*/  LOP3.LUT R16, R16, 0xfffeffff, RZ, 0xc0, !PT ;  /* 0xfffeffff10107812 */ /* 0x000fc600078ec0ff */
[----:B------:R-:W-:-:S06]  /*b0b0*/  IMAD.MOV.U32 R7, RZ, RZ, R35 ;  /* 0x000000ffff077224 */ /* 0x000fcc00078e0023 */
[----:B------:R-:W-:-:S04]  /*b0c0*/  UIMAD UR6, UR6, UR8, URZ ;  /* 0x00000008060672a4 */ /* 0x000fc8000f8e023f */
[----:B------:R-:W-:-:S03]  /*b0d0*/  UIMAD UR6, UR39, UR9, UR6 ;  /* 0x00000009270672a4 */ /* 0x000fc6000f8e0206 */
[----:B------:R-:W-:Y:S01]  /*b0e0*/  ULDC.64 UR8, c[0x0][0x2e0] ;  /* 0x0000b80000087ab9 */ /* 0x000fe20000000a00 */
[----:B------:R-:W-:Y:S01]  /*b0f0*/  UIADD3 UR5, UR5, UR6, URZ ;  /* 0x0000000605057290 */ /* 0x000fe2000fffe03f */
[----:B0-----:R-:W-:Y:S01]  /*b100*/  ISETP.NE.AND P0, PT, R6, 0x1, PT ;  /* 0x000000010600780c */ /* 0x001fe20003f05270 */
[----:B------:R-:W-:Y:S02]  /*b110*/  UIMAD UR6, UR47, UR8, URZ ;  /* 0x000000082f0672a4 */ /* 0x000fe4000f8e023f */
[----:B------:R-:W-:Y:S02]  /*b120*/  UIMAD.WIDE.U32 UR4, UR43, UR8, UR4 ;  /* 0x000000082b0472a5 */ /* 0x000fe4000f8e0004 */
[----:B------:R-:W-:-:S04]  /*b130*/  UIMAD UR6, UR43, UR9, UR6 ;  /* 0x000000092b0672a4 */ /* 0x000fc8000f8e0206 */
[----:B------:R-:W-:Y:S01]  /*b140*/  IMAD.U32 R4, RZ, RZ, UR4 ;  /* 0x00000004ff047e24 */ /* 0x000fe2000f8e00ff */
[----:B------:R-:W-:Y:S02]  /*b150*/  UIADD3 UR6, UR5, UR6, URZ ;  /* 0x0000000605067290 */ /* 0x000fe4000fffe03f */
[----:B------:R-:W-:Y:S01]  /*b160*/  MOV R5, UR5 ;  /* 0x0000000500057c02 */ /* 0x000fe20008000f00 */
[----:B------:R-:W0:Y:S01]  /*b170*/  @P0 LDC R0, c[0x0][0x44c] ;  /* 0x00011300ff000b82 */ /* 0x000e220000000800 */
[----:B------:R-:W-:Y:S01]  /*b180*/  IMAD.MOV.U32 R2, RZ, RZ, R4 ;  /* 0x000000ffff027224 */ /* 0x000fe200078e0004 */
[----:B------:R-:W-:Y:S01]  /*b190*/  ULDC.64 UR4, c[0x0][0x2d0] ;  /* 0x0000b40000047ab9 */ /* 0x000fe20000000a00 */
[----:B------:R-:W-:-:S05]  /*b1a0*/  @P0 LOP3.LUT R16, R16, 0x10000, RZ, 0xfc, !PT ;  /* 0x0001000010100812 */ /* 0x000fca00078efcff */
[----:B------:R-:W1:Y:S01]  /*b1b0*/  @P0 LDC R3, c[0x0][0x450] ;  /* 0x00011400ff030b82 */ /* 0x000e620000000800 */
[----:B0-----:R-:W-:-:S05]  /*b1c0*/  @P0 IMAD.HI.U32 R0, R35, R0, RZ ;  /* 0x0000000023000227 */ /* 0x001fca00078e00ff */
[----:B-1----:R-:W-:Y:S01]  /*b1d0*/  @P0 SHF.R.U32.HI R7, RZ, R3, R0 ;  /* 0x00000003ff070219 */ /* 0x002fe20000011600 */
[----:B------:R-:W-:-:S03]  /*b1e0*/  IMAD.U32 R3, RZ, RZ, UR6 ;  /* 0x00000006ff037e24 */ /* 0x000fc6000f8e00ff */
        /* <DEDUP_REMOVED lines=15> */
[----:B------:R-:W-:-:S04]  /*b2e0*/  IADD3 R3, R3, R7, RZ ;  /* 0x0000000703037210 */ /* 0x000fc80007ffe0ff */
        /* <DEDUP_REMOVED lines=10> */
[C---:B------:R-:W-:Y:S02]  /*b390*/  VIADD R8, R6.reuse, 0x10 ;  /* 0x0000001006087836 */ /* 0x040fe40000000000 */
[----:B------:R-:W-:Y:S01]  /*b3a0*/  SHFL.IDX PT, R7, R4, 0x1, 0x181f ;  /* 0x00381f0004077f89 */ /* 0x000fe200000e0000 */
[----:B------:R-:W-:-:S03]  /*b3b0*/  VIADD R9, R6, 0x40 ;  /* 0x0000004006097836 */ /* 0x000fc60000000000 */
[----:B------:R-:W-:Y:S04]  /*b3c0*/  SHFL.IDX PT, R20, R4, 0x2, 0x181f ;  /* 0x00581f0004147f89 */ /* 0x000fe800000e0000 */
[----:B------:R-:W-:Y:S01]  /*b3d0*/  SHFL.IDX PT, R10, R4, 0x5, 0x181f ;  /* 0x00b81f00040a7f89 */ /* 0x000fe200000e0000 */
[----:B0-----:R-:W-:-:S05]  /*b3e0*/  IMAD R5, R2, UR4, RZ ;  /* 0x0000000402057c24 */ /* 0x001fca000f8e02ff */
[-C--:B------:R-:W-:Y:S02]  /*b3f0*/  ISETP.GE.AND P3, PT, R6, R5.reuse, PT ;  /* 0x000000050600720c */ /* 0x080fe40003f66270 */
[-C--:B------:R-:W-:Y:S01]  /*b400*/  ISETP.GE.AND P2, PT, R8, R5.reuse, PT ;  /* 0x000000050800720c */ /* 0x080fe20003f46270 */
[----:B------:R-:W-:Y:S01]  /*b410*/  VIADD R8, R6, 0x20 ;  /* 0x0000002006087836 */ /* 0x000fe20000000000 */
[----:B------:R-:W-:-:S04]  /*b420*/  ISETP.GE.AND P4, PT, R9, R5, PT ;  /* 0x000000050900720c */ /* 0x000fc80003f86270 */
[----:B------:R-:W-:Y:S01]  /*b430*/  ISETP.GE.AND P6, PT, R8, R5, PT ;  /* 0x000000050800720c */ /* 0x000fe20003fc6270 */
[----:B------:R-:W-:-:S04]  /*b440*/  VIADD R8, R6, 0x30 ;  /* 0x0000003006087836 */ /* 0x000fc80000000000 */
[----:B-1----:R-:W-:Y:S02]  /*b450*/  @!P3 LEA R2, P1, R22, R14, 0x1 ;  /* 0x0000000e1602b211 */ /* 0x002fe400078208ff */
[----:B------:R-:W0:Y:S01]  /*b460*/  SHFL.IDX PT, R14, R0, 0x1, 0x181f ;  /* 0x00381f00000e7f89 */ /* 0x000e2200000e0000 */
[----:B------:R-:W-:Y:S02]  /*b470*/  ISETP.GE.AND P5, PT, R8, R5, PT ;  /* 0x000000050800720c */ /* 0x000fe40003fa6270 */
[----:B--2---:R-:W-:Y:S01]  /*b480*/  @!P3 IMAD.X R3, RZ, RZ, R3, P1 ;  /* 0x000000ffff03b224 */ /* 0x004fe200008e0603 */
[----:B------:R-:W-:Y:S01]  /*b490*/  @!P3 LEA R9, R28, UR42, 0x1 ;  /* 0x0000002a1c09bc11 */ /* 0x000fe2000f8e08ff */
[----:B------:R-:W-:Y:S01]  /*b4a0*/  SHFL.IDX PT, R8, R4, 0x4, 0x181f ;  /* 0x00981f0004087f89 */ /* 0x000fe200000e0000 */
[----:B------:R-:W-:Y:S02]  /*b4b0*/  @P3 LOP3.LUT R16, R16, 0x1000, RZ, 0xfc, !PT ;  /* 0x0000100010103812 */ /* 0x000fe400078efcff */
[----:B------:R-:W-:Y:S01]  /*b4c0*/  @!P2 LEA R21, R28, UR42, 0x1 ;  /* 0x0000002a1c15ac11 */ /* 0x000fe2000f8e08ff */
[----:B------:R1:W-:Y:S01]  /*b4d0*/  @!P3 LDGSTS.E.BYPASS.LTC128B.128 [R9+0x18400], desc[UR36][R2.64], !P0 ;  /* 0x184000000209bfae */ /* 0x0003e2000c101d64 */
[----:B------:R-:W-:-:S04]  /*b4e0*/  LOP3.LUT R16, R16, 0xfffff7ff, RZ, 0xc0, !PT ;  /* 0xfffff7ff10107812 */ /* 0x000fc800078ec0ff */
[----:B------:R-:W-:-:S04]  /*b4f0*/  @P2 LOP3.LUT R16, R16, 0x800, RZ, 0xfc, !PT ;  /* 0x0000080010102812 */ /* 0x000fc800078efcff */
[----:B------:R-:W-:Y:S01]  /*b500*/  LOP3.LUT R16, R16, 0xfffffbff, RZ, 0xc0, !PT ;  /* 0xfffffbff10107812 */ /* 0x000fe200078ec0ff */
[----:B-1----:R-:W-:Y:S01]  /*b510*/  VIADD R2, R6, 0x50 ;  /* 0x0000005006027836 */ /* 0x002fe20000000000 */
[----:B------:R-:W-:Y:S02]  /*b520*/  SHFL.IDX PT, R9, R0, 0x5, 0x181f ;  /* 0x00b81f0000097f89 */ /* 0x000fe400000e0000 */
[----:B------:R-:W-:Y:S02]  /*b530*/  @P6 LOP3.LUT R16, R16, 0x400, RZ, 0xfc, !PT ;  /* 0x0000040010106812 */ /* 0x000fe400078efcff */
[----:B0-----:R-:W-:Y:S02]  /*b540*/  @!P2 LEA R12, P1, R22, R14, 0x1 ;  /* 0x0000000e160ca211 */ /* 0x001fe400078208ff */
[----:B------:R-:W0:Y:S01]  /*b550*/  SHFL.IDX PT, R14, R0, 0x2, 0x181f ;  /* 0x00581f00000e7f89 */ /* 0x000e2200000e0000 */
[----:B------:R-:W-:Y:S02]  /*b560*/  ISETP.GE.AND P3, PT, R2, R5, PT ;  /* 0x000000050200720c */ /* 0x000fe40003f66270 */
[----:B------:R-:W-:Y:S01]  /*b570*/  @!P2 IADD3.X R11, RZ, R7, RZ, P1, !PT ;  /* 0x00000007ff0ba210 */ /* 0x000fe20000ffe4ff */
[----:B------:R-:W-:Y:S01]  /*b580*/  @!P2 IMAD.MOV.U32 R2, RZ, RZ, R12 ;  /* 0x000000ffff02a224 */ /* 0x000fe200078e000c */
[----:B------:R-:W-:Y:S01]  /*b590*/  SHFL.IDX PT, R7, R4, 0x3, 0x181f ;  /* 0x00781f0004077f89 */ /* 0x000fe200000e0000 */
[----:B------:R-:W-:-:S02]  /*b5a0*/  LOP3.LUT R16, R16, 0xfffffdff, RZ, 0xc0, !PT ;  /* 0xfffffdff10107812 */ /* 0x000fc400078ec0ff */
[----:B------:R-:W-:Y:S02]  /*b5b0*/  @!P2 IMAD.MOV.U32 R3, RZ, RZ, R11 ;  /* 0x000000ffff03a224 */ /* 0x000fe400078e000b */
[----:B------:R-:W-:Y:S01]  /*b5c0*/  SHFL.IDX PT, R11, R0, 0x6, 0x181f ;  /* 0x00d81f00000b7f89 */ /* 0x000fe200000e0000 */
[----:B------:R-:W-:-:S03]  /*b5d0*/  @P5 LOP3.LUT R16, R16, 0x200, RZ, 0xfc, !PT ;  /* 0x0000020010105812 */ /* 0x000fc600078efcff */
[----:B------:R1:W-:Y:S01]  /*b5e0*/  @!P2 LDGSTS.E.BYPASS.LTC128B.128 [R21+0x18c00], desc[UR36][R2.64], !P0 ;  /* 0x18c000000215afae */ /* 0x0003e2000c101d64 */
[----:B------:R-:W-:-:S04]  /*b5f0*/  LOP3.LUT R16, R16, 0xfffffeff, RZ, 0xc0, !PT ;  /* 0xfffffeff10107812 */ /* 0x000fc800078ec0ff */
[----:B------:R-:W-:-:S04]  /*b600*/  @P4 LOP3.LUT R16, R16, 0x100, RZ, 0xfc, !PT ;  /* 0x0000010010104812 */ /* 0x000fc800078efcff */
[----:B------:R-:W-:Y:S02]  /*b610*/  LOP3.LUT R16, R16, 0xffffff7f, RZ, 0xc0, !PT ;  /* 0xffffff7f10107812 */ /* 0x000fe400078ec0ff */
[----:B0-----:R-:W-:Y:S01]  /*b620*/  @!P6 LEA R15, P1, R22, R14, 0x1 ;  /* 0x0000000e160fe211 */ /* 0x001fe200078208ff */
[----:B-1----:R-:W-:Y:S01]  /*b630*/  SHFL.IDX PT, R2, R4, 0x6, 0x181f ;  /* 0x00d81f0004027f89 */ /* 0x002fe200000e0000 */
[----:B------:R-:W-:Y:S01]  /*b640*/  VIADD R3, R6, 0x60 ;  /* 0x0000006006037836 */ /* 0x000fe20000000000 */
[C---:B------:R-:W-:Y:S02]  /*b650*/  @!P6 LEA R21, R28.reuse, UR42, 0x1 ;  /* 0x0000002a1c15ec11 */ /* 0x040fe4000f8e08ff */
[----:B------:R-:W0:Y:S01]  /*b660*/  SHFL.IDX PT, R14, R0, 0x3, 0x181f ;  /* 0x00781f00000e7f89 */ /* 0x000e2200000e0000 */
[----:B------:R-:W-:Y:S01]  /*b670*/  @!P6 IMAD.X R20, RZ, RZ, R20, P1 ;  /* 0x000000ffff14e224 */ /* 0x000fe200008e0614 */
[----:B------:R-:W-:Y:S02]  /*b680*/  ISETP.GE.AND P2, PT, R3, R5, PT ;  /* 0x000000050300720c */ /* 0x000fe40003f46270 */
[----:B------:R-:W-:Y:S01]  /*b690*/  SHFL.IDX PT, R4, R4, 0x7, 0x181f ;  /* 0x00f81f0004047f89 */ /* 0x000fe200000e0000 */
[----:B------:R-:W-:Y:S01]  /*b6a0*/  @!P6 IMAD.MOV.U32 R3, RZ, RZ, R20 ;  /* 0x000000ffff03e224 */ /* 0x000fe200078e0014 */
[----:B------:R-:W-:-:S02]  /*b6b0*/  @!P4 LEA R20, R28, UR42, 0x1 ;  /* 0x0000002a1c14cc11 */ /* 0x000fc4000f8e08ff */
[----:B------:R-:W-:-:S04]  /*b6c0*/  @P3 LOP3.LUT R16, R16, 0x80, RZ, 0xfc, !PT ;  /* 0x0000008010103812 */ /* 0x000fc800078efcff */
[----:B------:R-:W-:-:S04]  /*b6d0*/  LOP3.LUT R16, R16, 0xffffffbf, RZ, 0xc0, !PT ;  /* 0xffffffbf10107812 */ /* 0x000fc800078ec0ff */
[----:B------:R-:W-:Y:S02]  /*b6e0*/  @P2 LOP3.LUT R16, R16, 0x40, RZ, 0xfc, !PT ;  /* 0x0000004010102812 */ /* 0x000fe400078efcff */
[----:B0-----:R-:W-:-:S04]  /*b6f0*/  @!P5 LEA R13, P1, R22, R14, 0x1 ;  /* 0x0000000e160dd211 */ /* 0x001fc800078208ff */
[----:B------:R-:W-:Y:S02]  /*b700*/  @!P5 IADD3.X R14, RZ, R7, RZ, P1, !PT ;  /* 0x00000007ff0ed210 */ /* 0x000fe40000ffe4ff */
[----:B------:R-:W0:Y:S02]  /*b710*/  SHFL.IDX PT, R7, R0, 0x4, 0x181f ;  /* 0x00981f0000077f89 */ /* 0x000e2400000e0000 */
[----:B0-----:R-:W-:-:S05]  /*b720*/  @!P4 LEA R7, P1, R22, R7, 0x1 ;  /* 0x000000071607c211 */ /* 0x001fca00078208ff */
[----:B------:R-:W-:Y:S01]  /*b730*/  @!P4 IMAD.X R8, RZ, RZ, R8, P1 ;  /* 0x000000ffff08c224 */ /* 0x000fe200008e0608 */
[----:B------:R-:W-:-:S04]  /*b740*/  @!P3 LEA R9, P1, R22, R9, 0x1 ;  /* 0x000000091609b211 */ /* 0x000fc800078208ff */
[----:B------:R-:W-:Y:S02]  /*b750*/  @!P3 IADD3.X R10, RZ, R10, RZ, P1, !PT ;  /* 0x0000000aff0ab210 */ /* 0x000fe40000ffe4ff */
[----:B------:R-:W-:-:S04]  /*b760*/  @!P2 LEA R11, P1, R22, R11, 0x1 ;  /* 0x0000000b160ba211 */ /* 0x000fc800078208ff */
[----:B------:R-:W-:Y:S01]  /*b770*/  @!P2 IADD3.X R12, RZ, R2, RZ, P1, !PT ;  /* 0x00000002ff0ca210 */ /* 0x000fe20000ffe4ff */
[----:B------:R-:W-:Y:S01]  /*b780*/  @!P6 IMAD.MOV.U32 R2, RZ, RZ, R15 ;  /* 0x000000ffff02e224 */ /* 0x000fe200078e000f */
[----:B------:R-:W-:-:S04]  /*b790*/  @!P5 LEA R15, R28, UR42, 0x1 ;  /* 0x0000002a1c0fdc11 */ /* 0x000fc8000f8e08ff */
[----:B------:R0:W-:Y:S02]  /*b7a0*/  @!P6 LDGSTS.E.BYPASS.LTC128B.128 [R21+0x19400], desc[UR36][R2.64], !P0 ;  /* 0x194000000215efae */ /* 0x0001e4000c101d64 */
[----:B0-----:R-:W-:Y:S01]  /*b7b0*/  @!P5 IMAD.MOV.U32 R2, RZ, RZ, R13 ;  /* 0x000000ffff02d224 */ /* 0x001fe200078e000d */
[----:B------:R-:W-:Y:S02]  /*b7c0*/  @!P5 MOV R3, R14 ;  /* 0x0000000e0003d202 */ /* 0x000fe40000000f00 */
[----:B------:R0:W1:Y:S04]  /*b7d0*/  SHFL.IDX PT, R14, R0, 0x7, 0x181f ;  /* 0x00f81f00000e7f89 */ /* 0x00006800000e0000 */
[----:B------:R2:W-:Y:S02]  /*b7e0*/  @!P5 LDGSTS.E.BYPASS.LTC128B.128 [R15+0x19c00], desc[UR36][R2.64], !P0 ;  /* 0x19c00000020fdfae */ /* 0x0005e4000c101d64 */
[----:B--2---:R-:W-:Y:S01]  /*b7f0*/  @!P4 IMAD.MOV.U32 R2, RZ, RZ, R7 ;  /* 0x000000ffff02c224 */ /* 0x004fe200078e0007 */
[----:B------:R-:W-:Y:S01]  /*b800*/  @!P3 LEA R7, R28, UR42, 0x1 ;  /* 0x0000002a1c07bc11 */ /* 0x000fe2000f8e08ff */
[----:B------:R-:W-:-:S05]  /*b810*/  @!P4 IMAD.MOV.U32 R3, RZ, RZ, R8 ;  /* 0x000000ffff03c224 */ /* 0x000fca00078e0008 */
[----:B------:R2:W-:Y:S02]  /*b820*/  @!P4 LDGSTS.E.BYPASS.LTC128B.128 [R20+0x1a400], desc[UR36][R2.64], !P0 ;  /* 0x1a4000000214cfae */ /* 0x0005e4000c101d64 */
[----:B--2---:R-:W-:Y:S01]  /*b830*/  @!P3 IMAD.MOV.U32 R2, RZ, RZ, R9 ;  /* 0x000000ffff02b224 */ /* 0x004fe200078e0009 */
[----:B------:R-:W-:Y:S02]  /*b840*/  @!P3 MOV R3, R10 ;  /* 0x0000000a0003b202 */ /* 0x000fe40000000f00 */
[----:B------:R-:W-:-:S03]  /*b850*/  @!P2 LEA R9, R28, UR42, 0x1 ;  /* 0x0000002a1c09ac11 */ /* 0x000fc6000f8e08ff */
[----:B------:R2:W-:Y:S02]  /*b860*/  @!P3 LDGSTS.E.BYPASS.LTC128B.128 [R7+0x1ac00], desc[UR36][R2.64], !P0 ;  /* 0x1ac000000207bfae */ /* 0x0005e4000c101d64 */
[----:B--2---:R-:W-:Y:S02]  /*b870*/  @!P2 IMAD.MOV.U32 R2, RZ, RZ, R11 ;  /* 0x000000ffff02a224 */ /* 0x004fe400078e000b */
[----:B------:R-:W-:-:S05]  /*b880*/  @!P2 IMAD.MOV.U32 R3, RZ, RZ, R12 ;  /* 0x000000ffff03a224 */ /* 0x000fca00078e000c */
[----:B-1----:R0:W-:Y:S02]  /*b890*/  @!P2 LDGSTS.E.BYPASS.LTC128B.128 [R9+0x1b400], desc[UR36][R2.64], !P0 ;  /* 0x1b4000000209afae */ /* 0x0021e4000c101d64 */
.L_x_9330:
        /* <DEDUP_REMOVED lines=35> */
[----:B0-----:R-:W-:Y:S05]  /*bad0*/  CALL.ABS.NOINC R2 ;  /* 0x0000000002007343 */ /* 0x001fea0003c00000 */
.L_x_9259:
[----:B------:R-:W0:Y:S01]  /*bae0*/  LDC R2, c[0x0][0x448] ;  /* 0x00011200ff027b82 */ /* 0x000e220000000800 */
[----:B------:R-:W-:Y:S01]  /*baf0*/  R2UR UR6, R29 ;  /* 0x000000001d0672ca */ /* 0x000fe200000e0000 */
[----:B------:R-:W-:Y:S01]  /*bb00*/  ULDC.64 UR8, c[0x0][0x3d8] ;  /* 0x0000f60000087ab9 */ /* 0x000fe20000000a00 */
[----:B------:R-:W-:Y:S01]  /*bb10*/  ULDC UR7, c[0x0][0x448] ;  /* 0x0001120000077ab9 */ /* 0x000fe20000000800 */
[----:B------:R-:W-:-:S10]  /*bb20*/  UIMAD.WIDE.U32 UR4, UR39, UR8, URZ ;  /* 0x00000008270472a5 */ /* 0x000fd4000f8e003f */
        /* <DEDUP_REMOVED lines=15> */
[----:B-1----:R-:W-:-:S05]  /*bc20*/  @P6 SHF.R.U32.HI R2, RZ, R3, R0 ;  /* 0x00000003ff026219 */ /* 0x002fca0000011600 */
[----:B------:R-:W-:-:S04]  /*bc30*/  IMAD.MOV R0, RZ, RZ, -R2 ;  /* 0x000000ffff007224 */ /* 0x000fc800078e0a02 */
[----:B------:R-:W-:Y:S01]  /*bc40*/  IMAD R5, R0, UR7, R35 ;  /* 0x0000000700057c24 */ /* 0x000fe2000f8e0223 */
[----:B------:R-:W-:-:S05]  /*bc50*/  SHF.R.S32.HI R0, RZ, 0x1f, R2 ;  /* 0x0000001fff007819 */ /* 0x000fca0000011402 */
[----:B------:R-:W-:Y:S01]  /*bc60*/  IMAD R3, R0, UR8, RZ ;  /* 0x0000000800037c24 */ /* 0x000fe2000f8e02ff */
[----:B------:R-:W-:-:S03]  /*bc70*/  SHF.R.S32.HI R0, RZ, 0x1f, R5 ;  /* 0x0000001fff007819 */ /* 0x000fc60000011405 */
        /* <DEDUP_REMOVED lines=8> */
[C---:B------:R-:W-:Y:S01]  /*bd00*/  LEA R0, P0, R2.reuse, UR4, 0x1 ;  /* 0x0000000402007c11 */ /* 0x040fe2000f8008ff */
[----:B------:R-:W-:Y:S01]  /*bd10*/  IMAD.IADD R3, R3, 0x1, R7 ;  /* 0x0000000103037824 */ /* 0x000fe200078e0207 */
[----:B------:R-:W-:Y:S02]  /*bd20*/  ULDC UR4, c[0x0][0x3b8] ;  /* 0x0000ee0000047ab9 */ /* 0x000fe40000000800 */
[----:B------:R-:W-:Y:S02]  /*bd30*/  ISETP.GE.AND P3, PT, R31, UR4, PT ;  /* 0x000000041f007c0c */ /* 0x000fe4000bf66270 */
[----:B------:R-:W-:Y:S01]  /*bd40*/  LEA.HI.X R4, R2, UR5, R3, 0x1, P0 ;  /* 0x0000000502047c11 */ /* 0x000fe200080f0c03 */
[----:B------:R-:W-:Y:S01]  /*bd50*/  UMOV UR5, 0xffffffff ;  /* 0xffffffff00057882 */ /* 0x000fe20000000000 */
[----:B------:R-:W-:-:S02]  /*bd60*/  ISETP.GE.AND P2, PT, R27, UR4, PT ;  /* 0x000000041b007c0c */ /* 0x000fc4000bf46270 */
[----:B------:R-:W-:Y:S02]  /*bd70*/  ISETP.GE.AND P1, PT, R26, UR4, PT ;  /* 0x000000041a007c0c */ /* 0x000fe4000bf26270 */
[----:B------:R-:W-:Y:S01]  /*bd80*/  ISETP.GE.AND P4, PT, R22, UR4, PT ;  /* 0x0000000416007c0c */ /* 0x000fe2000bf86270 */
[----:B------:R-:W-:-:S12]  /*bd90*/  BRA.DIV UR5, `(.L_x_9260) ;  /* 0x0000003605a47947 */ /* 0x000fd8000b800000 */
[----:B------:R-:W0:Y:S01]  /*bda0*/  SHFL.IDX PT, R14, R0, RZ, 0x181f ;  /* 0x00181fff000e7589 */ /* 0x000e2200000e0000 */
[C---:B------:R-:W-:Y:S02]  /*bdb0*/  LOP3.LUT P5, RZ, R16.reuse, 0x400, RZ, 0xc0, !PT ;  /* 0x0000040010ff7812 */ /* 0x040fe400078ac0ff */
[C---:B------:R-:W-:Y:S01]  /*bdc0*/  LOP3.LUT P6, RZ, R16.reuse, 0x800, RZ, 0xc0, !PT ;  /* 0x0000080010ff7812 */ /* 0x040fe200078cc0ff */
[----:B------:R-:W1:Y:S01]  /*bdd0*/  SHFL.IDX PT, R2, R4, RZ, 0x181f ;  /* 0x00181fff04027589 */ /* 0x000e6200000e0000 */
[----:B------:R-:W-:Y:S02]  /*bde0*/  P2R R5, PR, RZ, 0x20 ;  /* 0x00000020ff057803 */ /* 0x000fe40000000000 */
[----:B------:R-:W-:-:S09]  /*bdf0*/  LOP3.LUT P5, RZ, R16, 0x1000, RZ, 0xc0, !PT ;  /* 0x0000100010ff7812 */ /* 0x000fd200078ac0ff */
[----:B------:R-:W-:-:S04]  /*be00*/  @!P6 LEA R9, R28, UR42, 0x1 ;  /* 0x0000002a1c09ec11 */ /* 0x000fc8000f8e08ff */
[----:B------:R-:W-:Y:S02]  /*be10*/  @!P5 LEA R7, R28, UR42, 0x1 ;  /* 0x0000002a1c07dc11 */ /* 0x000fe4000f8e08ff */
[----:B0-----:R-:W-:-:S05]  /*be20*/  @!P5 LEA R14, P0, R22, R14, 0x1 ;  /* 0x0000000e160ed211 */ /* 0x001fca00078008ff */
[----:B-1----:R-:W-:Y:S01]  /*be30*/  @!P5 IMAD.X R3, RZ, RZ, R2, P0 ;  /* 0x000000ffff03d224 */ /* 0x002fe200000e0602 */
[----:B------:R-:W-:Y:S02]  /*be40*/  @!P5 MOV R2, R14 ;  /* 0x0000000e0002d202 */ /* 0x000fe40000000f00 */
[----:B------:R-:W0:Y:S04]  /*be50*/  SHFL.IDX PT, R14, R0, 0x1, 0x181f ;  /* 0x00381f00000e7f89 */ /* 0x000e2800000e0000 */
[----:B------:R-:W-:Y:S04]  /*be60*/  @!P5 LDGSTS.E.BYPASS.LTC128B.128 [R7+0x22400], desc[UR36][R2.64], !P4 ;  /* 0x224000000207dfae */ /* 0x000fe8000e101d64 */
[----:B------:R-:W-:Y:S04]  /*be70*/  @!P5 LDGSTS.E.BYPASS.LTC128B.128 [R7+0x26400], desc[UR36][R2.64+0x80], !P3 ;  /* 0x264000800207dfae */ /* 0x000fe8000d901d64 */
[----:B------:R-:W-:Y:S04]  /*be80*/  @!P5 LDGSTS.E.BYPASS.LTC128B.128 [R7+0x2a400], desc[UR36][R2.64+0x100], !P2 ;  /* 0x2a4001000207dfae */ /* 0x000fe8000d101d64 */
[----:B------:R1:W-:Y:S01]  /*be90*/  @!P5 LDGSTS.E.BYPASS.LTC128B.128 [R7+0x2e400], desc[UR36][R2.64+0x180], !P1 ;  /* 0x2e4001800207dfae */ /* 0x0003e2000c901d64 */
[----:B------:R-:W-:-:S03]  /*bea0*/  ISETP.NE.AND P5, PT, R5, RZ, PT ;  /* 0x000000ff0500720c */ /* 0x000fc60003fa5270 */
[----:B------:R-:W2:Y:S01]  /*beb0*/  SHFL.IDX PT, R5, R4, 0x1, 0x181f ;  /* 0x00381f0004057f89 */ /* 0x000ea200000e0000 */
[----:B0-----:R-:W-:-:S05]  /*bec0*/  @!P6 LEA R14, P0, R22, R14, 0x1 ;  /* 0x0000000e160ee211 */ /* 0x001fca00078008ff */
[----:B-1----:R-:W-:-:S04]  /*bed0*/  @!P6 IMAD.MOV.U32 R2, RZ, RZ, R14 ;  /* 0x000000ffff02e224 */ /* 0x002fc800078e000e */
[----:B------:R-:W-:Y:S01]  /*bee0*/  @!P5 LEA R7, R28, UR42, 0x1 ;  /* 0x0000002a1c07dc11 */ /* 0x000fe2000f8e08ff */
[----:B------:R-:W0:Y:S01]  /*bef0*/  SHFL.IDX PT, R14, R0, 0x2, 0x181f ;  /* 0x00581f00000e7f89 */ /* 0x000e2200000e0000 */
[----:B--2---:R-:W-:-:S04]  /*bf00*/  @!P6 IMAD.X R5, RZ, RZ, R5, P0 ;  /* 0x000000ffff05e224 */ /* 0x004fc800000e0605 */
[----:B------:R-:W-:Y:S02]  /*bf10*/  @!P6 IMAD.MOV.U32 R3, RZ, RZ, R5 ;  /* 0x000000ffff03e224 */ /* 0x000fe400078e0005 */
[----:B------:R-:W1:Y:S04]  /*bf20*/  SHFL.IDX PT, R5, R4, 0x2, 0x181f ;  /* 0x00581f0004057f89 */ /* 0x000e6800000e0000 */
[----:B------:R-:W-:Y:S01]  /*bf30*/  @!P6 LDGSTS.E.BYPASS.LTC128B.128 [R9+0x22c00], desc[UR36][R2.64], !P4 ;  /* 0x22c000000209efae */ /* 0x000fe2000e101d64 */
[----:B0-----:R-:W-:-:S03]  /*bf40*/  @!P5 LEA R14, P0, R22, R14, 0x1 ;  /* 0x0000000e160ed211 */ /* 0x001fc600078008ff */
[----:B------:R-:W-:Y:S04]  /*bf50*/  @!P6 LDGSTS.E.BYPASS.LTC128B.128 [R9+0x26c00], desc[UR36][R2.64+0x80], !P3 ;  /* 0x26c000800209efae */ /* 0x000fe8000d901d64 */
[----:B------:R-:W-:Y:S04]  /*bf60*/  @!P6 LDGSTS.E.BYPASS.LTC128B.128 [R9+0x2ac00], desc[UR36][R2.64+0x100], !P2 ;  /* 0x2ac001000209efae */ /* 0x000fe8000d101d64 */
[----:B------:R0:W-:Y:S01]  /*bf70*/  @!P6 LDGSTS.E.BYPASS.LTC128B.128 [R9+0x2ec00], desc[UR36][R2.64+0x180], !P1 ;  /* 0x2ec001800209efae */ /* 0x0001e2000c901d64 */
[----:B------:R-:W-:-:S04]  /*bf80*/  LOP3.LUT P6, RZ, R16, 0x80, RZ, 0xc0, !PT ;  /* 0x0000008010ff7812 */ /* 0x000fc800078cc0ff */
[----:B------:R-:W-:Y:S02]  /*bf90*/  P2R R6, PR, RZ, 0x40 ;  /* 0x00000040ff067803 */ /* 0x000fe40000000000 */
[----:B------:R-:W-:Y:S02]  /*bfa0*/  LOP3.LUT P6, RZ, R16, 0x200, RZ, 0xc0, !PT ;  /* 0x0000020010ff7812 */ /* 0x000fe400078cc0ff */
[----:B-1----:R-:W-:Y:S01]  /*bfb0*/  @!P5 IADD3.X R5, RZ, R5, RZ, P0, !PT ;  /* 0x00000005ff05d210 */ /* 0x002fe200007fe4ff */
[----:B0-----:R-:W-:Y:S02]  /*bfc0*/  @!P5 IMAD.MOV.U32 R2, RZ, RZ, R14 ;  /* 0x000000ffff02d224 */ /* 0x001fe400078e000e */
[----:B------:R-:W0:Y:S02]  /*bfd0*/  SHFL.IDX PT, R14, R0, 0x3, 0x181f ;  /* 0x00781f00000e7f89 */ /* 0x000e2400000e0000 */
[----:B------:R-:W-:Y:S02]  /*bfe0*/  @!P5 IMAD.MOV.U32 R3, RZ, RZ, R5 ;  /* 0x000000ffff03d224 */ /* 0x000fe400078e0005 */
[----:B------:R-:W1:Y:S04]  /*bff0*/  SHFL.IDX PT, R5, R4, 0x3, 0x181f ;  /* 0x00781f0004057f89 */ /* 0x000e6800000e0000 */
[----:B------:R-:W-:Y:S01]  /*c000*/  @!P6 LEA R9, R28, UR42, 0x1 ;  /* 0x0000002a1c09ec11 */ /* 0x000fe2000f8e08ff */
[----:B------:R-:W-:Y:S04]  /*c010*/  @!P5 LDGSTS.E.BYPASS.LTC128B.128 [R7+0x23400], desc[UR36][R2.64], !P4 ;  /* 0x234000000207dfae */ /* 0x000fe8000e101d64 */
[----:B------:R-:W-:Y:S04]  /*c020*/  @!P5 LDGSTS.E.BYPASS.LTC128B.128 [R7+0x27400], desc[UR36][R2.64+0x80], !P3 ;  /* 0x274000800207dfae */ /* 0x000fe8000d901d64 */
[----:B------:R-:W-:Y:S04]  /*c030*/  @!P5 LDGSTS.E.BYPASS.LTC128B.128 [R7+0x2b400], desc[UR36][R2.64+0x100], !P2 ;  /* 0x2b4001000207dfae */ /* 0x000fe8000d101d64 */
[----:B------:R2:W-:Y:S01]  /*c040*/  @!P5 LDGSTS.E.BYPASS.LTC128B.128 [R7+0x2f400], desc[UR36][R2.64+0x180], !P1 ;  /* 0x2f4001800207dfae */ /* 0x0005e2000c901d64 */
[----:B------:R-:W-:-:S02]  /*c050*/  LOP3.LUT P5, RZ, R16, 0x40, RZ, 0xc0, !PT ;  /* 0x0000004010ff7812 */ /* 0x000fc400078ac0ff */
[----:B0-----:R-:W-:Y:S02]  /*c060*/  @!P6 LEA R14, P0, R22, R14, 0x1 ;  /* 0x0000000e160ee211 */ /* 0x001fe400078008ff */
[----:B------:R-:W-:Y:S02]  /*c070*/  P2R R8, PR, RZ, 0x20 ;  /* 0x00000020ff087803 */ /* 0x000fe40000000000 */
[----:B------:R-:W-:Y:S01]  /*c080*/  LOP3.LUT P5, RZ, R16, 0x100, RZ, 0xc0, !PT ;  /* 0x0000010010ff7812 */ /* 0x000fe200078ac0ff */
[----:B-1----:R-:W-:Y:S01]  /*c090*/  @!P6 IMAD.X R5, RZ, RZ, R5, P0 ;  /* 0x000000ffff05e224 */ /* 0x002fe200000e0605 */
[----:B--2---:R-:W-:-:S03]  /*c0a0*/  @!P6 MOV R2, R14 ;  /* 0x0000000e0002e202 */ /* 0x004fc60000000f00 */
[----:B------:R-:W-:Y:S01]  /*c0b0*/  @!P6 IMAD.MOV.U32 R3, RZ, RZ, R5 ;  /* 0x000000ffff03e224 */ /* 0x000fe200078e0005 */
[----:B------:R-:W0:Y:S04]  /*c0c0*/  SHFL.IDX PT, R14, R0, 0x4, 0x181f ;  /* 0x00981f00000e7f89 */ /* 0x000e2800000e0000 */
[----:B------:R-:W1:Y:S03]  /*c0d0*/  SHFL.IDX PT, R5, R4, 0x4, 0x181f ;  /* 0x00981f0004057f89 */ /* 0x000e6600000e0000 */
[----:B------:R-:W-:Y:S01]  /*c0e0*/  @!P5 LEA R7, R28, UR42, 0x1 ;  /* 0x0000002a1c07dc11 */ /* 0x000fe2000f8e08ff */
[----:B------:R-:W-:Y:S04]  /*c0f0*/  @!P6 LDGSTS.E.BYPASS.LTC128B.128 [R9+0x23c00], desc[UR36][R2.64], !P4 ;  /* 0x23c000000209efae */ /* 0x000fe8000e101d64 */
[----:B------:R-:W-:Y:S04]  /*c100*/  @!P6 LDGSTS.E.BYPASS.LTC128B.128 [R9+0x27c00], desc[UR36][R2.64+0x80], !P3 ;  /* 0x27c000800209efae */ /* 0x000fe8000d901d64 */
[----:B------:R-:W-:Y:S04]  /*c110*/  @!P6 LDGSTS.E.BYPASS.LTC128B.128 [R9+0x2bc00], desc[UR36][R2.64+0x100], !P2 ;  /* 0x2bc001000209efae */ /* 0x000fe8000d101d64 */
[----:B------:R2:W-:Y:S01]  /*c120*/  @!P6 LDGSTS.E.BYPASS.LTC128B.128 [R9+0x2fc00], desc[UR36][R2.64+0x180], !P1 ;  /* 0x2fc001800209efae */ /* 0x0005e2000c901d64 */
[----:B------:R-:W-:-:S02]  /*c130*/  ISETP.NE.AND P6, PT, R6, RZ, PT ;  /* 0x000000ff0600720c */ /* 0x000fc40003fc5270 */
[----:B0-----:R-:W-:-:S05]  /*c140*/  @!P5 LEA R14, P0, R22, R14, 0x1 ;  /* 0x0000000e160ed211 */ /* 0x001fca00078008ff */
[----:B-1----:R-:W-:Y:S02]  /*c150*/  @!P5 IMAD.X R5, RZ, RZ, R5, P0 ;  /* 0x000000ffff05d224 */ /* 0x002fe400000e0605 */
[----:B--2---:R-:W-:Y:S02]  /*c160*/  @!P5 IMAD.MOV.U32 R2, RZ, RZ, R14 ;  /* 0x000000ffff02d224 */ /* 0x004fe400078e000e */
[----:B------:R-:W0:Y:S01]  /*c170*/  SHFL.IDX PT, R14, R0, 0x5, 0x181f ;  /* 0x00b81f00000e7f89 */ /* 0x000e2200000e0000 */
[----:B------:R-:W-:Y:S02]  /*c180*/  @!P5 MOV R3, R5 ;  /* 0x000000050003d202 */ /* 0x000fe40000000f00 */
[----:B------:R-:W-:Y:S01]  /*c190*/  @!P6 LEA R9, R28, UR42, 0x1 ;  /* 0x0000002a1c09ec11 */ /* 0x000fe2000f8e08ff */
[----:B------:R-:W1:Y:S04]  /*c1a0*/  SHFL.IDX PT, R5, R4, 0x5, 0x181f ;  /* 0x00b81f0004057f89 */ /* 0x000e6800000e0000 */
        /* <DEDUP_REMOVED lines=9> */
[----:B------:R-:W-:Y:S01]  /*c240*/  @!P6 IMAD.MOV.U32 R3, RZ, RZ, R5 ;  /* 0x000000ffff03e224 */ /* 0x000fe200078e0005 */
[----:B------:R-:W-:Y:S02]  /*c250*/  @!P5 LEA R7, R28, UR42, 0x1 ;  /* 0x0000002a1c07dc11 */ /* 0x000fe4000f8e08ff */
[----:B------:R-:W1:Y:S04]  /*c260*/  SHFL.IDX PT, R5, R4, 0x6, 0x181f ;  /* 0x00d81f0004057f89 */ /* 0x000e6800000e0000 */
[----:B------:R-:W-:Y:S04]  /*c270*/  @!P6 LDGSTS.E.BYPASS.LTC128B.128 [R9+0x24c00], desc[UR36][R2.64], !P4 ;  /* 0x24c000000209efae */ /* 0x000fe8000e101d64 */
[----:B------:R-:W-:Y:S04]  /*c280*/  @!P6 LDGSTS.E.BYPASS.LTC128B.128 [R9+0x28c00], desc[UR36][R2.64+0x80], !P3 ;  /* 0x28c000800209efae */ /* 0x000fe8000d901d64 */
[----:B------:R-:W-:Y:S04]  /*c290*/  @!P6 LDGSTS.E.BYPASS.LTC128B.128 [R9+0x2cc00], desc[UR36][R2.64+0x100], !P2 ;  /* 0x2cc001000209efae */ /* 0x000fe8000d101d64 */
[----:B------:R2:W-:Y:S01]  /*c2a0*/  @!P6 LDGSTS.E.BYPASS.LTC128B.128 [R9+0x30c00], desc[UR36][R2.64+0x180], !P1 ;  /* 0x30c001800209efae */ /* 0x0005e2000c901d64 */
[----:B0-----:R-:W-:-:S04]  /*c2b0*/  @!P5 LEA R14, P0, R22, R14, 0x1 ;  /* 0x0000000e160ed211 */ /* 0x001fc800078008ff */
[----:B-1----:R-:W-:Y:S01]  /*c2c0*/  @!P5 IADD3.X R5, RZ, R5, RZ, P0, !PT ;  /* 0x00000005ff05d210 */ /* 0x002fe200007fe4ff */
[----:B--2---:R-:W-:-:S04]  /*c2d0*/  @!P5 IMAD.MOV.U32 R2, RZ, RZ, R14 ;  /* 0x000000ffff02d224 */ /* 0x004fc800078e000e */
[----:B------:R-:W-:Y:S01]  /*c2e0*/  @!P5 IMAD.MOV.U32 R3, RZ, RZ, R5 ;  /* 0x000000ffff03d224 */ /* 0x000fe200078e0005 */
[----:B------:R0:W1:Y:S04]  /*c2f0*/  SHFL.IDX PT, R14, R0, 0x7, 0x181f ;  /* 0x00f81f00000e7f89 */ /* 0x00006800000e0000 */
[----:B------:R0:W-:Y:S04]  /*c300*/  @!P5 LDGSTS.E.BYPASS.LTC128B.128 [R7+0x25400], desc[UR36][R2.64], !P4 ;  /* 0x254000000207dfae */ /* 0x0001e8000e101d64 */
[----:B------:R0:W-:Y:S04]  /*c310*/  @!P5 LDGSTS.E.BYPASS.LTC128B.128 [R7+0x29400], desc[UR36][R2.64+0x80], !P3 ;  /* 0x294000800207dfae */ /* 0x0001e8000d901d64 */
[----:B------:R0:W-:Y:S04]  /*c320*/  @!P5 LDGSTS.E.BYPASS.LTC128B.128 [R7+0x2d400], desc[UR36][R2.64+0x100], !P2 ;  /* 0x2d4001000207dfae */ /* 0x0001e8000d101d64 */
[----:B------:R0:W-:Y:S04]  /*c330*/  @!P5 LDGSTS.E.BYPASS.LTC128B.128 [R7+0x31400], desc[UR36][R2.64+0x180], !P1 ;  /* 0x314001800207dfae */ /* 0x0001e8000c901d64 */
[----:B------:R0:W2:Y:S02]  /*c340*/  SHFL.IDX PT, R5, R4, 0x7, 0x181f ;  /* 0x00f81f0004057f89 */ /* 0x0000a400000e0000 */
.L_x_9348:
[----:B------:R-:W-:Y:S01]  /*c350*/  LOP3.LUT P0, RZ, R16, 0x2000, RZ, 0xc0, !PT ;  /* 0x0000200010ff7812 */ /* 0x000fe2000780c0ff */
[----:B------:R-:W-:-:S12]  /*c360*/  BSSY B0, `(.L_x_9261) ;  /* 0x000000c000007945 */ /* 0x000fd80003800000 */
[----:B------:R-:W-:Y:S05]  /*c370*/  @P0 BRA `(.L_x_9262) ;  /* 0x0000000000280947 */ /* 0x000fea0003800000 */
[----:B01----:R-:W-:-:S05]  /*c380*/  LEA R2, P0, R22, R14, 0x1 ;  /* 0x0000000e16027211 */ /* 0x003fca00078008ff */
[----:B--2---:R-:W-:Y:S01]  /*c390*/  IMAD.X R3, RZ, RZ, R5, P0 ;  /* 0x000000ffff037224 */ /* 0x004fe200000e0605 */
[----:B------:R-:W-:-:S05]  /*c3a0*/  LEA R5, R28, UR42, 0x1 ;  /* 0x0000002a1c057c11 */ /* 0x000fca000f8e08ff */
[----:B------:R-:W-:Y:S01]  /*c3b0*/  @!PT LDS RZ, [RZ] ;  /* 0x00000000fffff984 */ /* 0x000fe20000000800 */
[----:B------:R-:W-:Y:S01]  /*c3c0*/  @!PT LDS RZ, [RZ] ;  /* 0x00000000fffff984 */ /* 0x000fe20000000800 */
[----:B------:R-:W-:Y:S01]  /*c3d0*/  @!PT LDS RZ, [RZ] ;  /* 0x00000000fffff984 */ /* 0x000fe20000000800 */
[----:B------:R3:W-:Y:S04]  /*c3e0*/  LDGSTS.E.BYPASS.LTC128B.128 [R5+0x25c00], desc[UR36][R2.64], !P4 ;  /* 0x25c0000002057fae */ /* 0x0007e8000e101d64 */
[----:B------:R3:W-:Y:S04]  /*c3f0*/  LDGSTS.E.BYPASS.LTC128B.128 [R5+0x29c00], desc[UR36][R2.64+0x80], !P3 ;  /* 0x29c0008002057fae */ /* 0x0007e8000d901d64 */
[----:B------:R3:W-:Y:S04]  /*c400*/  LDGSTS.E.BYPASS.LTC128B.128 [R5+0x2dc00], desc[UR36][R2.64+0x100], !P2 ;  /* 0x2dc0010002057fae */ /* 0x0007e8000d101d64 */
[----:B------:R3:W-:Y:S02]  /*c410*/  LDGSTS.E.BYPASS.LTC128B.128 [R5+0x31c00], desc[UR36][R2.64+0x180], !P1 ;  /* 0x31c0018002057fae */ /* 0x0007e4000c901d64 */
.L_x_9262:
[----:B------:R-:W-:Y:S05]  /*c420*/  BSYNC B0 ;  /* 0x0000000000007941 */ /* 0x000fea0003800000 */
.L_x_9261:
[----:B------:R-:W-:Y:S01]  /*c430*/  NOP ;  /* 0x0000000000007918 */ /* 0x000fe20000000000 */
[----:B------:R-:W-:Y:S01]  /*c440*/  SYNCS.ARRIVE.TRANS64.RED.A0T1 RZ, [UR42+0x32410], RZ ;  /* 0x032410ffffff79a7 */ /* 0x000fe2000820042a */
[----:B0-----:R-:W-:Y:S01]  /*c450*/  MOV R0, 0x1 ;  /* 0x0000000100007802 */ /* 0x001fe20000000f00 */
[----:B------:R-:W-:Y:S03]  /*c460*/  ARRIVES.LDGSTSBAR.64.TRANSCNT [UR42+0x32410] ;  /* 0x03241000ff0079b0 */ /* 0x000fe60008000aaa */
[----:B------:R-:W-:Y:S01]  /*c470*/  SHF.L.U32 R0, R0, 0x1f, RZ ;  /* 0x0000001f00007819 */ /* 0x000fe200000006ff */
[----:B------:R-:W-:Y:S01]  /*c480*/  NOP ;  /* 0x0000000000007918 */ /* 0x000fe20000000000 */
[----:B------:R-:W-:Y:S02]  /*c490*/  SYNCS.ARRIVE.TRANS64.A1T0 RZ, [UR42+0x32410], RZ ;  /* 0x032410ffffff79a7 */ /* 0x000fe4000810002a */
[----:B------:R-:W0:Y:S02]  /*c4a0*/  SYNCS.PHASECHK.TRANS64.TRYWAIT P0, [UR42+0x32420], R0 ;  /* 0x03242000ff0075a7 */ /* 0x000e24000800016a */
[----:B0-----:R-:W-:Y:S05]  /*c4b0*/  @!P0 BRA `(.L_x_9263) ;  /* 0x0000003800a48947 */ /* 0x001fea0003800000 */
.L_x_9349:
[----:B------:R-:W-:-:S13]  /*c4c0*/  LOP3.LUT P0, RZ, R16, 0x20, RZ, 0xc0, !PT ;  /* 0x0000002010ff7812 */ /* 0x000fda000780c0ff */
[----:B------:R-:W-:Y:S05]  /*c4d0*/  @!P0 BRA `(.L_x_9264) ;  /* 0x0000000000048947 */ /* 0x000fea0003800000 */
[----:B------:R-:W-:Y:S01]  /*c4e0*/  BPT.TRAP 0x1 ;  /* 0x000000040000795c */ /* 0x000fe20000300000 */
.L_x_9264:
[----:B------:R-:W4:Y:S02]  /*c4f0*/  SYNCS.PHASECHK.TRANS64.TRYWAIT P0, [UR42+0x32460], R0 ;  /* 0x03246000ff0075a7 */ /* 0x000f24000800016a */
[----:B----4-:R-:W-:Y:S05]  /*c500*/  @!P0 BRA `(.L_x_9265) ;  /* 0x0000003800a88947 */ /* 0x010fea0003800000 */
.L_x_9350:
[----:B------:R-:W-:Y:S01]  /*c510*/  ULDC.64 UR4, c[0x0][0x328] ;  /* 0x0000ca0000047ab9 */ /* 0x000fe20000000a00 */
[----:B------:R-:W-:Y:S01]  /*c520*/  ULDC.64 UR6, c[0x0][0x338] ;  /* 0x0000ce0000067ab9 */ /* 0x000fe20000000a00 */
[----:B0-----:R-:W-:Y:S01]  /*c530*/  IMAD R0, R25, UR4, RZ ;  /* 0x0000000419007c24 */ /* 0x001fe2000f8e02ff */
[C---:B------:R-:W-:Y:S01]  /*c540*/  LOP3.LUT P3, RZ, R16.reuse, 0x10, RZ, 0xc0, !PT ;  /* 0x0000001010ff7812 */ /* 0x040fe2000786c0ff */
[----:B---3--:R-:W-:Y:S01]  /*c550*/  IMAD.WIDE.U32 R2, R23, UR4, RZ ;  /* 0x0000000417027c25 */ /* 0x008fe2000f8e00ff */
[----:B------:R-:W-:Y:S02]  /*c560*/  R2UR UR4, R29 ;  /* 0x000000001d0472ca */ /* 0x000fe400000e0000 */
[C---:B------:R-:W-:Y:S01]  /*c570*/  LOP3.LUT P2, RZ, R16.reuse, 0x8, RZ, 0xc0, !PT ;  /* 0x0000000810ff7812 */ /* 0x040fe2000784c0ff */
[----:B------:R-:W-:Y:S01]  /*c580*/  IMAD R23, R23, UR5, R0 ;  /* 0x0000000517177c24 */ /* 0x000fe2000f8e0200 */
[C---:B------:R-:W-:Y:S01]  /*c590*/  LOP3.LUT P1, RZ, R16.reuse, 0x4, RZ, 0xc0, !PT ;  /* 0x0000000410ff7812 */ /* 0x040fe2000782c0ff */
[----:B--2---:R-:W-:Y:S01]  /*c5a0*/  IMAD R5, R19, UR6, RZ ;  /* 0x0000000613057c24 */ /* 0x004fe2000f8e02ff */
[----:B------:R-:W-:Y:S01]  /*c5b0*/  SEL R0, RZ, 0x4, P2 ;  /* 0x00000004ff007807 */ /* 0x000fe20001000000 */
[----:B------:R-:W-:Y:S01]  /*c5c0*/  IMAD.IADD R3, R3, 0x1, R23 ;  /* 0x0000000103037824 */ /* 0x000fe200078e0217 */
[----:B------:R-:W-:Y:S01]  /*c5d0*/  LOP3.LUT P4, RZ, R16, 0x1, RZ, 0xc0, !PT ;  /* 0x0000000110ff7812 */ /* 0x000fe2000788c0ff */
[----:B------:R-:W-:-:S02]  /*c5e0*/  IMAD R5, R18, UR7, R5 ;  /* 0x0000000712057c24 */ /* 0x000fc4000f8e0205 */
[----:B------:R-:W-:Y:S01]  /*c5f0*/  IMAD.WIDE.U32 R2, R18, UR6, R2 ;  /* 0x0000000612027c25 */ /* 0x000fe2000f8e0002 */
[----:B------:R-:W-:Y:S02]  /*c600*/  ULDC.64 UR6, c[0x0][0x330] ;  /* 0x0000cc0000067ab9 */ /* 0x000fe40000000a00 */
[----:B------:R-:W-:Y:S01]  /*c610*/  UIMAD UR4, UR4, UR6, URZ ;  /* 0x00000006040472a4 */ /* 0x000fe2000f8e023f */
[----:B------:R-:W-:Y:S02]  /*c620*/  IMAD.IADD R3, R3, 0x1, R5 ;  /* 0x0000000103037824 */ /* 0x000fe400078e0205 */
[----:B------:R-:W-:Y:S01]  /*c630*/  IMAD.U32 R5, RZ, RZ, UR6 ;  /* 0x00000006ff057e24 */ /* 0x000fe2000f8e00ff */
[----:B------:R-:W-:-:S03]  /*c640*/  UIMAD UR4, UR39, UR7, UR4 ;  /* 0x00000007270472a4 */ /* 0x000fc6000f8e0204 */
[----:B------:R-:W-:Y:S01]  /*c650*/  IMAD.WIDE.U32 R2, R5, UR39, R2 ;  /* 0x0000002705027c25 */ /* 0x000fe2000f8e0002 */
[----:B------:R-:W-:Y:S01]  /*c660*/  ULDC.64 UR6, c[0x0][0x318] ;  /* 0x0000c60000067ab9 */ /* 0x000fe20000000a00 */
[----:B------:R-:W-:-:S03]  /*c670*/  SEL R5, RZ, 0x8, P1 ;  /* 0x00000008ff057807 */ /* 0x000fc60000800000 */
        /* <DEDUP_REMOVED lines=8> */
[----:B-1----:R-:W0:Y:S01]  /*c700*/  SHFL.IDX PT, R14, R18, RZ, 0x181f ;  /* 0x00181fff120e7589 */ /* 0x002e2200000e0000 */
[----:B------:R-:W-:Y:S01]  /*c710*/  IMAD.SHL.U32 R0, R22, 0x2, RZ ;  /* 0x0000000216007824 */ /* 0x000fe200078e00ff */
[----:B------:R-:W-:Y:S02]  /*c720*/  LEA R10, R28, UR42, 0x1 ;  /* 0x0000002a1c0a7c11 */ /* 0x000fe4000f8e08ff */
[----:B------:R-:W1:Y:S01]  /*c730*/  SHFL.IDX PT, R3, R19, RZ, 0x181f ;  /* 0x00181fff13037589 */ /* 0x000e6200000e0000 */
[C---:B------:R-:W-:Y:S02]  /*c740*/  LOP3.LUT P2, RZ, R5.reuse, 0x2, RZ, 0xc0, !PT ;  /* 0x0000000205ff7812 */ /* 0x040fe4000784c0ff */
[----:B------:R-:W-:Y:S01]  /*c750*/  LOP3.LUT P1, RZ, R5, 0x4, RZ, 0xc0, !PT ;  /* 0x0000000405ff7812 */ /* 0x000fe2000782c0ff */
[----:B------:R-:W-:Y:S01]  /*c760*/  SHFL.IDX PT, R4, R19, 0x1, 0x181f ;  /* 0x00381f0013047f89 */ /* 0x000fe200000e0000 */
[----:B------:R-:W-:-:S03]  /*c770*/  VIADD R31, R10, 0x400 ;  /* 0x000004000a1f7836 */ /* 0x000fc60000000000 */
[----:B------:R-:W-:Y:S01]  /*c780*/  SHFL.IDX PT, R20, R19, 0x4, 0x181f ;  /* 0x00981f0013147f89 */ /* 0x000fe200000e0000 */
[----:B0-----:R-:W-:-:S03]  /*c790*/  IADD3 R2, P0, R14, R0, RZ ;  /* 0x000000000e027210 */ /* 0x001fc60007f1e0ff */
[----:B------:R-:W0:Y:S02]  /*c7a0*/  SHFL.IDX PT, R14, R18, 0x1, 0x181f ;  /* 0x00381f00120e7f89 */ /* 0x000e2400000e0000 */
[----:B-1----:R-:W-:Y:S01]  /*c7b0*/  IMAD.X R3, RZ, RZ, R3, P0 ;  /* 0x000000ffff037224 */ /* 0x002fe200000e0603 */
[----:B0-----:R-:W-:Y:S02]  /*c7c0*/  IADD3 R6, P0, R14, R0, RZ ;  /* 0x000000000e067210 */ /* 0x001fe40007f1e0ff */
[----:B------:R-:W0:Y:S02]  /*c7d0*/  SHFL.IDX PT, R14, R18, 0x2, 0x181f ;  /* 0x00581f00120e7f89 */ /* 0x000e2400000e0000 */
[----:B------:R-:W-:Y:S02]  /*c7e0*/  IADD3.X R7, RZ, R4, RZ, P0, !PT ;  /* 0x00000004ff077210 */ /* 0x000fe400007fe4ff */
[----:B------:R-:W1:Y:S01]  /*c7f0*/  SHFL.IDX PT, R4, R19, 0x2, 0x181f ;  /* 0x00581f0013047f89 */ /* 0x000e6200000e0000 */
[----:B0-----:R-:W-:-:S03]  /*c800*/  IADD3 R8, P0, R14, R0, RZ ;  /* 0x000000000e087210 */ /* 0x001fc60007f1e0ff */
[----:B------:R-:W0:Y:S02]  /*c810*/  SHFL.IDX PT, R14, R18, 0x3, 0x181f ;  /* 0x00781f00120e7f89 */ /* 0x000e2400000e0000 */
[----:B-1----:R-:W-:Y:S01]  /*c820*/  IMAD.X R9, RZ, RZ, R4, P0 ;  /* 0x000000ffff097224 */ /* 0x002fe200000e0604 */
[----:B------:R-:W-:-:S13]  /*c830*/  ISETP.LT.OR P0, PT, R17, 0x1, P4 ;  /* 0x000000011100780c */ /* 0x000fda0002701670 */
[----:B------:R-:W-:Y:S01]  /*c840*/  LDGSTS.E.BYPASS.LTC128B.128 [R10+0x400], desc[UR36][R2.64], !P0 ;  /* 0x00400000020a7fae */ /* 0x000fe2000c101d64 */
[----:B------:R-:W-:-:S13]  /*c850*/  ISETP.LT.OR P0, PT, R17, 0x1, !P2 ;  /* 0x000000011100780c */ /* 0x000fda0005701670 */
[----:B------:R-:W-:Y:S01]  /*c860*/  LDGSTS.E.BYPASS.LTC128B.128 [R10+0x3400], desc[UR36][R2.64+0x80], !P0 ;  /* 0x03400080020a7fae */ /* 0x000fe2000c101d64 */
[----:B------:R-:W-:-:S13]  /*c870*/  ISETP.LT.OR P0, PT, R17, 0x1, !P1 ;  /* 0x000000011100780c */ /* 0x000fda0004f01670 */
[----:B------:R-:W-:Y:S01]  /*c880*/  LDGSTS.E.BYPASS.LTC128B.128 [R10+0x6400], desc[UR36][R2.64+0x100], !P0 ;  /* 0x06400100020a7fae */ /* 0x000fe2000c101d64 */
[----:B------:R-:W-:-:S03]  /*c890*/  LOP3.LUT P0, RZ, R5, 0x8, RZ, 0xc0, !PT ;  /* 0x0000000805ff7812 */ /* 0x000fc6000780c0ff */
[----:B------:R-:W1:Y:S01]  /*c8a0*/  SHFL.IDX PT, R5, R19, 0x3, 0x181f ;  /* 0x00781f0013057f89 */ /* 0x000e6200000e0000 */
[----:B------:R-:W-:-:S03]  /*c8b0*/  ISETP.LT.OR P3, PT, R17, 0x1, !P0 ;  /* 0x000000011100780c */ /* 0x000fc60004761670 */
[----:B------:R-:W-:Y:S10]  /*c8c0*/  SHFL.IDX PT, R19, R19, 0x5, 0x181f ;  /* 0x00b81f0013137f89 */ /* 0x000ff400000e0000 */
[----:B------:R2:W-:Y:S01]  /*c8d0*/  LDGSTS.E.BYPASS.LTC128B.128 [R10+0x9400], desc[UR36][R2.64+0x180], !P3 ;  /* 0x09400180020a7fae */ /* 0x0005e2000d901d64 */
[----:B0-----:R-:W-:-:S03]  /*c8e0*/  IADD3 R4, P3, R14, R0, RZ ;  /* 0x000000000e047210 */ /* 0x001fc60007f7e0ff */
[----:B------:R-:W2:Y:S02]  /*c8f0*/  SHFL.IDX PT, R14, R18, 0x4, 0x181f ;  /* 0x00981f00120e7f89 */ /* 0x000ea400000e0000 */
[----:B-1----:R-:W-:Y:S01]  /*c900*/  IMAD.X R5, RZ, RZ, R5, P3 ;  /* 0x000000ffff057224 */ /* 0x002fe200018e0605 */
[----:B------:R-:W-:-:S13]  /*c910*/  ISETP.LT.OR P3, PT, R17, 0x11, P4 ;  /* 0x000000111100780c */ /* 0x000fda0002761670 */
[----:B------:R-:W-:Y:S01]  /*c920*/  LDGSTS.E.BYPASS.LTC128B.128 [R10+0xc00], desc[UR36][R6.64], !P3 ;  /* 0x00c00000060a7fae */ /* 0x000fe2000d901d64 */
[----:B------:R-:W-:-:S13]  /*c930*/  ISETP.LT.OR P3, PT, R17, 0x11, !P2 ;  /* 0x000000111100780c */ /* 0x000fda0005761670 */
[----:B------:R-:W-:Y:S01]  /*c940*/  LDGSTS.E.BYPASS.LTC128B.128 [R10+0x3c00], desc[UR36][R6.64+0x80], !P3 ;  /* 0x03c00080060a7fae */ /* 0x000fe2000d901d64 */
[----:B------:R-:W-:-:S13]  /*c950*/  ISETP.LT.OR P3, PT, R17, 0x11, !P1 ;  /* 0x000000111100780c */ /* 0x000fda0004f61670 */
[----:B------:R-:W-:Y:S01]  /*c960*/  LDGSTS.E.BYPASS.LTC128B.128 [R10+0x6c00], desc[UR36][R6.64+0x100], !P3 ;  /* 0x06c00100060a7fae */ /* 0x000fe2000d901d64 */
[----:B------:R-:W-:-:S13]  /*c970*/  ISETP.LT.OR P3, PT, R17, 0x11, !P0 ;  /* 0x000000111100780c */ /* 0x000fda0004761670 */
[----:B------:R0:W-:Y:S01]  /*c980*/  LDGSTS.E.BYPASS.LTC128B.128 [R10+0x9c00], desc[UR36][R6.64+0x180], !P3 ;  /* 0x09c00180060a7fae */ /* 0x0001e2000d901d64 */
[----:B--2---:R-:W-:-:S03]  /*c990*/  IADD3 R2, P3, R14, R0, RZ ;  /* 0x000000000e027210 */ /* 0x004fc60007f7e0ff */
[----:B------:R1:W2:Y:S02]  /*c9a0*/  SHFL.IDX PT, R14, R18, 0x5, 0x181f ;  /* 0x00b81f00120e7f89 */ /* 0x0002a400000e0000 */
[----:B------:R-:W-:Y:S01]  /*c9b0*/  IMAD.X R3, RZ, RZ, R20, P3 ;  /* 0x000000ffff037224 */ /* 0x000fe200018e0614 */
[----:B------:R-:W-:Y:S02]  /*c9c0*/  ISETP.LT.OR P3, PT, R17, 0x21, P4 ;  /* 0x000000211100780c */ /* 0x000fe40002761670 */
[----:B0-----:R-:W-:-:S11]  /*c9d0*/  MOV R6, RZ ;  /* 0x000000ff00067202 */ /* 0x001fd60000000f00 */
        /* <DEDUP_REMOVED lines=22> */
[----:B--2---:R1:W-:Y:S02]  /*cb40*/  LDGSTS.E.BYPASS.LTC128B.128 [R10+0xb400], desc[UR36][R2.64+0x180], !P3 ;  /* 0x0b400180020a7fae */ /* 0x0043e4000d901d64 */
.L_x_9364:
[----:B01----:R-:W-:Y:S02]  /*cb50*/  IADD3 R2, P3, R14, R0, RZ ;  /* 0x000000000e027210 */ /* 0x003fe40007f7e0ff */
        /* <DEDUP_REMOVED lines=19> */
.L_x_9267:
        /* <DEDUP_REMOVED lines=8> */
[----:B------:R-:W0:Y:S01]  /*cd10*/  S2R R2, SR_TID.X ;  /* 0x0000000000027919 */ /* 0x000e220000002100 */
[----:B------:R-:W-:Y:S01]  /*cd20*/  UIADD3 UR4, UR44, 0x1, URZ ;  /* 0x000000012c047890 */ /* 0x000fe2000fffe03f */
[----:B------:R-:W-:Y:S01]  /*cd30*/  LOP3.LUT R3, RZ, UR40, RZ, 0x33, !PT ;  /* 0x00000028ff037c12 */ /* 0x000fe2000f8e33ff */
[----:B------:R-:W-:Y:S01]  /*cd40*/  IMAD.MOV.U32 R26, RZ, RZ, 0x1 ;  /* 0x00000001ff1a7424 */ /* 0x000fe200078e00ff */
[----:B------:R-:W-:Y:S01]  /*cd50*/  MOV R17, 0x1 ;  /* 0x0000000100117802 */ /* 0x000fe20000000f00 */
[----:B------:R-:W-:Y:S01]  /*cd60*/  UIMAD UR4, UR4, UR38, URZ ;  /* 0x00000026040472a4 */ /* 0x000fe2000f8e023f */
[----:B0-----:R-:W-:-:S05]  /*cd70*/  IMAD.SHL.U32 R2, R2, 0x10, RZ ;  /* 0x0000001002027824 */ /* 0x001fca00078e00ff */
[----:B------:R-:W-:-:S04]  /*cd80*/  LOP3.LUT R2, R2, 0x70, RZ, 0xc0, !PT ;  /* 0x0000007002027812 */ /* 0x000fc800078ec0ff */
[----:B------:R-:W-:Y:S02]  /*cd90*/  IADD3 R24, R2, R24, R37 ;  /* 0x0000001802187210 */ /* 0x000fe40007ffe025 */
[----:B------:R-:W-:-:S03]  /*cda0*/  LOP3.LUT R2, RZ, UR4, RZ, 0x33, !PT ;  /* 0x00000004ff027c12 */ /* 0x000fc6000f8e33ff */
[----:B------:R-:W-:Y:S01]  /*cdb0*/  VIADD R5, R24, 0xfffffee0 ;  /* 0xfffffee018057836 */ /* 0x000fe20000000000 */
[----:B------:R-:W-:-:S04]  /*cdc0*/  VIMNMX R2, R2, R3, !PT ;  /* 0x0000000302027248 */ /* 0x000fc80007fe0100 */
[C---:B------:R-:W-:Y:S01]  /*cdd0*/  IADD3 R27, -R2.reuse, -0x2, RZ ;  /* 0xfffffffe021b7810 */ /* 0x040fe20007ffe1ff */
[----:B------:R-:W-:-:S07]  /*cde0*/  IMAD R18, R2, -0x60, R5 ;  /* 0xffffffa002127824 */ /* 0x000fce00078e0205 */
.L_x_9283:
        /* <DEDUP_REMOVED lines=17> */
[----:B------:R-:W-:-:S04]  /*cf00*/  ULDC.64 UR4, c[0x0][0x418] ;  /* 0x0001060000047ab9 */ /* 0x000fc80000000a00 */
[----:B------:R-:W-:Y:S02]  /*cf10*/  IADD3 R3, R5, R3, RZ ;  /* 0x0000000305037210 */ /* 0x000fe40007ffe0ff */
[----:B------:R-:W-:-:S04]  /*cf20*/  LEA R4, P0, R2, UR4, 0x2 ;  /* 0x0000000402047c11 */ /* 0x000fc8000f8010ff */
[----:B------:R-:W-:-:S05]  /*cf30*/  LEA.HI.X R5, R2, UR5, R3, 0x2, P0 ;  /* 0x0000000502057c11 */ /* 0x000fca00080f1403 */
[----:B------:R0:W5:Y:S04]  /*cf40*/  LDG.E R4, desc[UR36][R4.64] ;  /* 0x0000002404047981 */ /* 0x000168000c1e1900 */
.L_x_9270:
[----:B------:R-:W-:Y:S05]  /*cf50*/  BSYNC B1 ;  /* 0x0000000000017941 */ /* 0x000fea0003800000 */
.L_x_9269:
[----:B------:R-:W-:-:S13]  /*cf60*/  LOP3.LUT P0, RZ, R16, 0x20, RZ, 0xc0, !PT ;  /* 0x0000002010ff7812 */ /* 0x000fda000780c0ff */
[----:B------:R-:W-:Y:S05]  /*cf70*/  @!P0 BRA `(.L_x_9271) ;  /* 0x0000000000048947 */ /* 0x000fea0003800000 */
[----:B------:R-:W-:Y:S01]  /*cf80*/  BPT.TRAP 0x1 ;  /* 0x000000040000795c */ /* 0x000fe20000300000 */
.L_x_9271:
[----:B------:R-:W-:Y:S01]  /*cf90*/  LEA R19, R17, UR42, 0x3 ;  /* 0x0000002a11137c11 */ /* 0x000fe2000f8e18ff */
[----:B------:R-:W-:Y:S01]  /*cfa0*/  BSSY B1, `(.L_x_9272) ;  /* 0x0000004000017945 */ /* 0x000fe20003800000 */
[----:B------:R-:W-:-:S04]  /*cfb0*/  SHF.L.U32 R23, R26, 0x1f, RZ ;  /* 0x0000001f1a177819 */ /* 0x000fc800000006ff */
[----:B------:R-:W1:Y:S02]  /*cfc0*/  SYNCS.PHASECHK.TRANS64.TRYWAIT P0, [R19+URZ+0x32440], R23 ;  /* 0x03244017130075a7 */ /* 0x000e64000800017f */
[----:B-1----:R-:W-:Y:S05]  /*cfd0*/  @!P0 BRA `(.L_x_9273) ;  /* 0x0000003800788947 */ /* 0x002fea0003800000 */
.L_x_9365:
[----:B------:R-:W-:Y:S05]  /*cfe0*/  BSYNC B1 ;  /* 0x0000000000017941 */ /* 0x000fea0003800000 */
.L_x_9272:
[----:B------:R-:W-:Y:S01]  /*cff0*/  ULDC UR4, c[0x0][0x430] ;  /* 0x00010c0000047ab9 */ /* 0x000fe20000000800 */
[----:B-----5:R-:W-:Y:S01]  /*d000*/  SHF.R.S32.HI R20, RZ, 0x1f, R4 ;  /* 0x0000001fff147819 */ /* 0x020fe20000011404 */
[----:B------:R-:W-:Y:S01]  /*d010*/  UIADD3 UR4, -UR4, URZ, URZ ;  /* 0x0000003f04047290 */ /* 0x000fe2000fffe13f */
[----:B------:R-:W-:Y:S01]  /*d020*/  LOP3.LUT P1, RZ, R16, 0x2, RZ, 0xc0, !PT ;  /* 0x0000000210ff7812 */ /* 0x000fe2000782c0ff */
[----:B------:R-:W-:Y:S01]  /*d030*/  ULDC.64 UR6, c[0x0][0x310] ;  /* 0x0000c40000067ab9 */ /* 0x000fe20000000a00 */
[----:B------:R-:W-:-:S03]  /*d040*/  IMAD R22, R17, 0x1800, R28 ;  /* 0x0000180011167824 */ /* 0x000fc600078e021c */
[----:B0-----:R-:W-:Y:S01]  /*d050*/  IMAD R5, R7, UR4, R18 ;  /* 0x0000000407057c24 */ /* 0x001fe2000f8e0212 */
[----:B------:R-:W-:-:S03]  /*d060*/  ULDC.64 UR4, c[0x0][0x300] ;  /* 0x0000c00000047ab9 */ /* 0x000fc60000000a00 */
[----:B------:R-:W-:Y:S01]  /*d070*/  IMAD.WIDE.U32 R2, R5, UR4, RZ ;  /* 0x0000000405027c25 */ /* 0x000fe2000f8e00ff */
[----:B------:R-:W-:-:S05]  /*d080*/  SHF.R.S32.HI R25, RZ, 0x1f, R5 ;  /* 0x0000001fff197819 */ /* 0x000fca0000011405 */
[----:B------:R-:W-:Y:S01]  /*d090*/  IMAD R6, R25, UR4, RZ ;  /* 0x0000000419067c24 */ /* 0x000fe2000f8e02ff */
[----:B------:R-:W-:-:S03]  /*d0a0*/  R2UR UR4, R29 ;  /* 0x000000001d0472ca */ /* 0x000fc600000e0000 */
[----:B------:R-:W-:-:S04]  /*d0b0*/  IMAD R7, R5, UR5, R6 ;  /* 0x0000000505077c24 */ /* 0x000fc8000f8e0206 */
[----:B------:R-:W-:Y:S02]  /*d0c0*/  IMAD.IADD R3, R3, 0x1, R7 ;  /* 0x0000000103037824 */ /* 0x000fe400078e0207 */
[----:B------:R-:W-:Y:S02]  /*d0d0*/  IMAD R7, R20, UR6, RZ ;  /* 0x0000000614077c24 */ /* 0x000fe4000f8e02ff */
[----:B------:R-:W-:-:S04]  /*d0e0*/  IMAD.WIDE.U32 R2, R4, UR6, R2 ;  /* 0x0000000604027c25 */ /* 0x000fc8000f8e0002 */
[----:B------:R-:W-:Y:S01]  /*d0f0*/  IMAD R7, R4, UR7, R7 ;  /* 0x0000000704077c24 */ /* 0x000fe2000f8e0207 */
        /* <DEDUP_REMOVED lines=13> */
[----:B------:R-:W-:-:S03]  /*d1d0*/  LEA R22, R22, UR42, 0x1 ;  /* 0x0000002a16167c11 */ /* 0x000fc6000f8e08ff */
[----:B------:R-:W2:Y:S04]  /*d1e0*/  SHFL.IDX PT, R3, R24, RZ, 0x181f ;  /* 0x00181fff18037589 */ /* 0x000ea800000e0000 */
[----:B------:R-:W-:Y:S04]  /*d1f0*/  SHFL.IDX PT, R6, R24, 0x1, 0x181f ;  /* 0x00381f0018067f89 */ /* 0x000fe800000e0000 */
[----:B------:R-:W-:Y:S01]  /*d200*/  SHFL.IDX PT, R34, R24, 0x5, 0x181f ;  /* 0x00b81f0018227f89 */ /* 0x000fe200000e0000 */
[----:B0-----:R-:W-:-:S03]  /*d210*/  IADD3 R12, P0, R14, R0, RZ ;  /* 0x000000000e0c7210 */ /* 0x001fc60007f1e0ff */
[----:B------:R-:W0:Y:S02]  /*d220*/  SHFL.IDX PT, R14, R21, 0x1, 0x181f ;  /* 0x00381f00150e7f89 */ /* 0x000e2400000e0000 */
[----:B--2---:R-:W-:Y:S02]  /*d230*/  IMAD.X R13, RZ, RZ, R3, P0 ;  /* 0x000000ffff0d7224 */ /* 0x004fe400000e0603 */
        /* <DEDUP_REMOVED lines=8> */
[----:B------:R-:W-:Y:S02]  /*d2c0*/  IMAD.X R9, RZ, RZ, R3, P0 ;  /* 0x000000ffff097224 */ /* 0x000fe400000e0603 */
[----:B------:R-:W3:Y:S04]  /*d2d0*/  SHFL.IDX PT, R3, R24, 0x3, 0x181f ;  /* 0x00781f0018037f89 */ /* 0x000ee800000e0000 */
[----:B------:R2:W-:Y:S01]  /*d2e0*/  LDGSTS.E.BYPASS.LTC128B.128 [R22+0x1d400], desc[UR36][R8.64], !P1 ;  /* 0x1d40000008167fae */ /* 0x0005e2000c901d64 */
[----:B0-----:R-:W-:-:S03]  /*d2f0*/  IADD3 R6, P0, R14, R0, RZ ;  /* 0x000000000e067210 */ /* 0x001fc60007f1e0ff */
[----:B------:R-:W0:Y:S01]  /*d300*/  SHFL.IDX PT, R14, R21, 0x4, 0x181f ;  /* 0x00981f00150e7f89 */ /* 0x000e2200000e0000 */
[----:B---3--:R-:W-:-:S03]  /*d310*/  IADD3.X R7, RZ, R3, RZ, P0, !PT ;  /* 0x00000003ff077210 */ /* 0x008fc600007fe4ff */
[----:B------:R-:W3:Y:S04]  /*d320*/  SHFL.IDX PT, R3, R24, 0x4, 0x181f ;  /* 0x00981f0018037f89 */ /* 0x000ee800000e0000 */
[----:B------:R2:W-:Y:S01]  /*d330*/  LDGSTS.E.BYPASS.LTC128B.128 [R22+0x1dc00], desc[UR36][R6.64], !P1 ;  /* 0x1dc0000006167fae */ /* 0x0005e2000c901d64 */
[----:B0-----:R-:W-:-:S03]  /*d340*/  IADD3 R2, P0, R14, R0, RZ ;  /* 0x000000000e027210 */ /* 0x001fc60007f1e0ff */
[----:B------:R2:W0:Y:S02]  /*d350*/  SHFL.IDX PT, R14, R21, 0x5, 0x181f ;  /* 0x00b81f00150e7f89 */ /* 0x00042400000e0000 */
[----:B---3--:R-:W-:-:S05]  /*d360*/  IMAD.X R3, RZ, RZ, R3, P0 ;  /* 0x000000ffff037224 */ /* 0x008fca00000e0603 */
[----:B------:R2:W-:Y:S03]  /*d370*/  LDGSTS.E.BYPASS.LTC128B.128 [R22+0x1e400], desc[UR36][R2.64], !P1 ;  /* 0x1e40000002167fae */ /* 0x0005e6000c901d64 */
.L_x_9379:
[----:B0-2---:R-:W-:-:S05]  /*d380*/  IADD3 R2, P0, R14, R0, RZ ;  /* 0x000000000e027210 */ /* 0x005fca0007f1e0ff */
[----:B------:R-:W-:Y:S01]  /*d390*/  IMAD.X R3, RZ, RZ, R34, P0 ;  /* 0x000000ffff037224 */ /* 0x000fe200000e0622 */
[----:B------:R-:W-:-:S04]  /*d3a0*/  PLOP3.LUT P0, PT, PT, PT, PT, 0x80, 0x0 ;  /* 0x000000000000781c */ /* 0x000fc80003f0f070 */
[----:B------:R-:W-:Y:S01]  /*d3b0*/  @!PT LDS RZ, [RZ] ;  /* 0x00000000fffff984 */ /* 0x000fe20000000800 */
[----:B------:R-:W-:Y:S01]  /*d3c0*/  @!PT LDS RZ, [RZ] ;  /* 0x00000000fffff984 */ /* 0x000fe20000000800 */
[----:B------:R-:W-:Y:S01]  /*d3d0*/  @!PT LDS RZ, [RZ] ;  /* 0x00000000fffff984 */ /* 0x000fe20000000800 */
[----:B------:R0:W-:Y:S01]  /*d3e0*/  LDGSTS.E.BYPASS.LTC128B.128 [R22+0x1ec00], desc[UR36][R2.64], !P1 ;  /* 0x1ec0000002167fae */ /* 0x0001e2000c901d64 */
[----:B------:R-:W-:-:S08]  /*d3f0*/  NOP ;  /* 0x0000000000007918 */ /* 0x000fd00000000000 */
.L_x_9275:
        /* <DEDUP_REMOVED lines=10> */
.L_x_9276:
[----:B------:R2:W-:Y:S01]  /*d4a0*/  SYNCS.ARRIVE.TRANS64.A1T0 RZ, [R19+URZ+0x32430], RZ ;  /* 0x032430ff13ff79a7 */ /* 0x0005e2000810003f */
[----:B------:R-:W-:Y:S05]  /*d4b0*/  @!P2 BRA `(.L_x_9277) ;  /* 0x000000000004a947 */ /* 0x000fea0003800000 */
[----:B------:R-:W-:Y:S01]  /*d4c0*/  BPT.TRAP 0x1 ;  /* 0x000000040000795c */ /* 0x000fe20000300000 */
.L_x_9277:
[----:B------:R-:W3:Y:S01]  /*d4d0*/  SYNCS.PHASECHK.TRANS64.TRYWAIT P0, [R19+URZ+0x32460], R23 ;  /* 0x03246017130075a7 */ /* 0x000ee2000800017f */
[----:B------:R-:W-:Y:S04]  /*d4e0*/  BSSY B1, `(.L_x_9278) ;  /* 0x0000002000017945 */ /* 0x000fe80003800000 */
[----:B---3--:R-:W-:Y:S05]  /*d4f0*/  @!P0 BRA `(.L_x_9279) ;  /* 0x0000003800d08947 */ /* 0x008fea0003800000 */
.L_x_9380:
[----:B------:R-:W-:Y:S05]  /*d500*/  BSYNC B1 ;  /* 0x0000000000017941 */ /* 0x000fea0003800000 */
.L_x_9278:
[----:B------:R-:W-:Y:S01]  /*d510*/  ULDC.64 UR4, c[0x0][0x328] ;  /* 0x0000ca0000047ab9 */ /* 0x000fe20000000a00 */
[----:B------:R-:W-:Y:S01]  /*d520*/  ULDC.64 UR6, c[0x0][0x338] ;  /* 0x0000ce0000067ab9 */ /* 0x000fe20000000a00 */
[----:B------:R-:W-:Y:S01]  /*d530*/  IMAD R6, R25, UR4, RZ ;  /* 0x0000000419067c24 */ /* 0x000fe2000f8e02ff */
[C---:B------:R-:W-:Y:S01]  /*d540*/  LOP3.LUT P4, RZ, R16.reuse, 0x1, RZ, 0xc0, !PT ;  /* 0x0000000110ff7812 */ /* 0x040fe2000788c0ff */
[----:B0-----:R-:W-:Y:S01]  /*d550*/  IMAD.WIDE.U32 R2, R5, UR4, RZ ;  /* 0x0000000405027c25 */ /* 0x001fe2000f8e00ff */
[----:B------:R-:W-:Y:S02]  /*d560*/  R2UR UR4, R29 ;  /* 0x000000001d0472ca */ /* 0x000fe400000e0000 */
[C---:B------:R-:W-:Y:S01]  /*d570*/  LOP3.LUT P3, RZ, R16.reuse, 0x10, RZ, 0xc0, !PT ;  /* 0x0000001010ff7812 */ /* 0x040fe2000786c0ff */
[----:B------:R-:W-:Y:S01]  /*d580*/  IMAD R5, R5, UR5, R6 ;  /* 0x0000000505057c24 */ /* 0x000fe2000f8e0206 */
[----:B------:R-:W-:Y:S01]  /*d590*/  LOP3.LUT P2, RZ, R16, 0x8, RZ, 0xc0, !PT ;  /* 0x0000000810ff7812 */ /* 0x000fe2000784c0ff */
[----:B------:R-:W-:Y:S01]  /*d5a0*/  IMAD R7, R20, UR6, RZ ;  /* 0x0000000614077c24 */ /* 0x000fe2000f8e02ff */
[----:B------:R-:W-:Y:S01]  /*d5b0*/  LOP3.LUT P1, RZ, R16, 0x4, RZ, 0xc0, !PT ;  /* 0x0000000410ff7812 */ /* 0x000fe2000782c0ff */
[----:B------:R-:W-:-:S02]  /*d5c0*/  IMAD.IADD R3, R3, 0x1, R5 ;  /* 0x0000000103037824 */ /* 0x000fc400078e0205 */
[C---:B------:R-:W-:Y:S02]  /*d5d0*/  IMAD R7, R4.reuse, UR7, R7 ;  /* 0x0000000704077c24 */ /* 0x040fe4000f8e0207 */
[----:B------:R-:W-:Y:S01]  /*d5e0*/  IMAD.WIDE.U32 R2, R4, UR6, R2 ;  /* 0x0000000604027c25 */ /* 0x000fe2000f8e0002 */
[----:B------:R-:W-:Y:S02]  /*d5f0*/  ULDC.64 UR6, c[0x0][0x330] ;  /* 0x0000cc0000067ab9 */ /* 0x000fe40000000a00 */
[----:B------:R-:W-:Y:S02]  /*d600*/  UIMAD UR4, UR4, UR6, URZ ;  /* 0x00000006040472a4 */ /* 0x000fe4000f8e023f */
[----:B------:R-:W-:Y:S01]  /*d610*/  IMAD.U32 R5, RZ, RZ, UR6 ;  /* 0x00000006ff057e24 */ /* 0x000fe2000f8e00ff */
[----:B------:R-:W-:Y:S01]  /*d620*/  IADD3 R3, R3, R7, RZ ;  /* 0x0000000703037210 */ /* 0x000fe20007ffe0ff */
        /* <DEDUP_REMOVED lines=9> */
[----:B------:R-:W-:-:S03]  /*d6c0*/  IMAD R21, R17, 0xc000, R31 ;  /* 0x0000c00011157824 */ /* 0x000fc600078e021f */
[----:B------:R-:W4:Y:S04]  /*d6d0*/  SHFL.IDX PT, R3, R22, RZ, 0x181f ;  /* 0x00181fff16037589 */ /* 0x000f2800000e0000 */
[----:B------:R-:W-:Y:S04]  /*d6e0*/  SHFL.IDX PT, R4, R22, 0x1, 0x181f ;  /* 0x00381f0016047f89 */ /* 0x000fe800000e0000 */
[----:B------:R-:W-:Y:S04]  /*d6f0*/  SHFL.IDX PT, R5, R22, 0x3, 0x181f ;  /* 0x00781f0016057f89 */ /* 0x000fe800000e0000 */
[----:B-1-3--:R-:W-:Y:S01]  /*d700*/  SHFL.IDX PT, R23, R22, 0x4, 0x181f ;  /* 0x00981f0016177f89 */ /* 0x00afe200000e0000 */
[----:B0-----:R-:W-:-:S03]  /*d710*/  IADD3 R10, P0, R14, R0, RZ ;  /* 0x000000000e0a7210 */ /* 0x001fc60007f1e0ff */
[----:B------:R-:W0:Y:S02]  /*d720*/  SHFL.IDX PT, R14, R20, 0x1, 0x181f ;  /* 0x00381f00140e7f89 */ /* 0x000e2400000e0000 */
[----:B----4-:R-:W-:-:S05]  /*d730*/  IMAD.X R11, RZ, RZ, R3, P0 ;  /* 0x000000ffff0b7224 */ /* 0x010fca00000e0603 */
[----:B------:R-:W-:Y:S04]  /*d740*/  LDGSTS.E.BYPASS.LTC128B.128 [R21], desc[UR36][R10.64], !P4 ;  /* 0x000000000a157fae */ /* 0x000fe8000e101d64 */
[----:B------:R-:W-:Y:S04]  /*d750*/  LDGSTS.E.BYPASS.LTC128B.128 [R21+0x3000], desc[UR36][R10.64+0x80], !P3 ;  /* 0x030000800a157fae */ /* 0x000fe8000d901d64 */
[----:B------:R-:W-:Y:S04]  /*d760*/  LDGSTS.E.BYPASS.LTC128B.128 [R21+0x6000], desc[UR36][R10.64+0x100], !P2 ;  /* 0x060001000a157fae */ /* 0x000fe8000d101d64 */
[----:B------:R-:W-:Y:S01]  /*d770*/  LDGSTS.E.BYPASS.LTC128B.128 [R21+0x9000], desc[UR36][R10.64+0x180], !P1 ;  /* 0x090001800a157fae */ /* 0x000fe2000c901d64 */
[----:B0-----:R-:W-:-:S03]  /*d780*/  IADD3 R8, P0, R14, R0, RZ ;  /* 0x000000000e087210 */ /* 0x001fc60007f1e0ff */
[----:B------:R-:W0:Y:S01]  /*d790*/  SHFL.IDX PT, R14, R20, 0x2, 0x181f ;  /* 0x00581f00140e7f89 */ /* 0x000e2200000e0000 */
[----:B------:R-:W-:-:S03]  /*d7a0*/  IADD3.X R9, RZ, R4, RZ, P0, !PT ;  /* 0x00000004ff097210 */ /* 0x000fc600007fe4ff */
[----:B------:R-:W1:Y:S04]  /*d7b0*/  SHFL.IDX PT, R4, R22, 0x2, 0x181f ;  /* 0x00581f0016047f89 */ /* 0x000e6800000e0000 */
[----:B------:R-:W-:Y:S04]  /*d7c0*/  LDGSTS.E.BYPASS.LTC128B.128 [R21+0x800], desc[UR36][R8.64], !P4 ;  /* 0x0080000008157fae */ /* 0x000fe8000e101d64 */
[----:B------:R-:W-:Y:S04]  /*d7d0*/  LDGSTS.E.BYPASS.LTC128B.128 [R21+0x3800], desc[UR36][R8.64+0x80], !P3 ;  /* 0x0380008008157fae */ /* 0x000fe8000d901d64 */
[----:B------:R-:W-:Y:S04]  /*d7e0*/  LDGSTS.E.BYPASS.LTC128B.128 [R21+0x6800], desc[UR36][R8.64+0x100], !P2 ;  /* 0x0680010008157fae */ /* 0x000fe8000d101d64 */
[----:B------:R-:W-:Y:S01]  /*d7f0*/  LDGSTS.E.BYPASS.LTC128B.128 [R21+0x9800], desc[UR36][R8.64+0x180], !P1 ;  /* 0x0980018008157fae */ /* 0x000fe2000c901d64 */
[----:B0-----:R-:W-:-:S03]  /*d800*/  IADD3 R6, P0, R14, R0, RZ ;  /* 0x000000000e067210 */ /* 0x001fc60007f1e0ff */
[----:B------:R-:W-:Y:S04]  /*d810*/  SHFL.IDX PT, R22, R22, 0x5, 0x181f ;  /* 0x00b81f0016167f89 */ /* 0x000fe800000e0000 */
[----:B------:R-:W0:Y:S01]  /*d820*/  SHFL.IDX PT, R14, R20, 0x3, 0x181f ;  /* 0x00781f00140e7f89 */ /* 0x000e2200000e0000 */
[----:B-1----:R-:W-:-:S05]  /*d830*/  IMAD.X R7, RZ, RZ, R4, P0 ;  /* 0x000000ffff077224 */ /* 0x002fca00000e0604 */
[----:B------:R-:W-:Y:S04]  /*d840*/  LDGSTS.E.BYPASS.LTC128B.128 [R21+0x1000], desc[UR36][R6.64], !P4 ;  /* 0x0100000006157fae */ /* 0x000fe8000e101d64 */
[----:B------:R-:W-:Y:S04]  /*d850*/  LDGSTS.E.BYPASS.LTC128B.128 [R21+0x4000], desc[UR36][R6.64+0x80], !P3 ;  /* 0x0400008006157fae */ /* 0x000fe8000d901d64 */
[----:B------:R-:W-:Y:S04]  /*d860*/  LDGSTS.E.BYPASS.LTC128B.128 [R21+0x7000], desc[UR36][R6.64+0x100], !P2 ;  /* 0x0700010006157fae */ /* 0x000fe8000d101d64 */
[----:B------:R1:W-:Y:S01]  /*d870*/  LDGSTS.E.BYPASS.LTC128B.128 [R21+0xa000], desc[UR36][R6.64+0x180], !P1 ;  /* 0x0a00018006157fae */ /* 0x0003e2000c901d64 */
[----:B0-----:R-:W-:-:S03]  /*d880*/  IADD3 R4, P0, R14, R0, RZ ;  /* 0x000000000e047210 */ /* 0x001fc60007f1e0ff */
[----:B------:R-:W0:Y:S02]  /*d890*/  SHFL.IDX PT, R14, R20, 0x4, 0x181f ;  /* 0x00981f00140e7f89 */ /* 0x000e2400000e0000 */
[----:B------:R-:W-:Y:S01]  /*d8a0*/  IMAD.X R5, RZ, RZ, R5, P0 ;  /* 0x000000ffff057224 */ /* 0x000fe200000e0605 */
[----:B-1----:R-:W-:-:S04]  /*d8b0*/  MOV R6, RZ ;  /* 0x000000ff00067202 */ /* 0x002fc80000000f00 */
[----:B------:R1:W-:Y:S04]  /*d8c0*/  LDGSTS.E.BYPASS.LTC128B.128 [R21+0x1800], desc[UR36][R4.64], !P4 ;  /* 0x0180000004157fae */ /* 0x0003e8000e101d64 */
[----:B------:R1:W-:Y:S04]  /*d8d0*/  LDGSTS.E.BYPASS.LTC128B.128 [R21+0x4800], desc[UR36][R4.64+0x80], !P3 ;  /* 0x0480008004157fae */ /* 0x0003e8000d901d64 */
[----:B------:R1:W-:Y:S04]  /*d8e0*/  LDGSTS.E.BYPASS.LTC128B.128 [R21+0x7800], desc[UR36][R4.64+0x100], !P2 ;  /* 0x0780010004157fae */ /* 0x0003e8000d101d64 */
[----:B------:R1:W-:Y:S01]  /*d8f0*/  LDGSTS.E.BYPASS.LTC128B.128 [R21+0xa800], desc[UR36][R4.64+0x180], !P1 ;  /* 0x0a80018004157fae */ /* 0x0003e2000c901d64 */
[----:B0-----:R-:W-:-:S03]  /*d900*/  IADD3 R2, P0, R14, R0, RZ ;  /* 0x000000000e027210 */ /* 0x001fc60007f1e0ff */
[----:B------:R1:W0:Y:S02]  /*d910*/  SHFL.IDX PT, R14, R20, 0x5, 0x181f ;  /* 0x00b81f00140e7f89 */ /* 0x00022400000e0000 */
[----:B------:R-:W-:-:S05]  /*d920*/  IMAD.X R3, RZ, RZ, R23, P0 ;  /* 0x000000ffff037224 */ /* 0x000fca00000e0617 */
[----:B------:R1:W-:Y:S04]  /*d930*/  LDGSTS.E.BYPASS.LTC128B.128 [R21+0x2000], desc[UR36][R2.64], !P4 ;  /* 0x0200000002157fae */ /* 0x0003e8000e101d64 */
[----:B------:R1:W-:Y:S04]  /*d940*/  LDGSTS.E.BYPASS.LTC128B.128 [R21+0x5000], desc[UR36][R2.64+0x80], !P3 ;  /* 0x0500008002157fae */ /* 0x0003e8000d901d64 */
[----:B------:R1:W-:Y:S04]  /*d950*/  LDGSTS.E.BYPASS.LTC128B.128 [R21+0x8000], desc[UR36][R2.64+0x100], !P2 ;  /* 0x0800010002157fae */ /* 0x0003e8000d101d64 */
[----:B------:R1:W-:Y:S02]  /*d960*/  LDGSTS.E.BYPASS.LTC128B.128 [R21+0xb000], desc[UR36][R2.64+0x180], !P1 ;  /* 0x0b00018002157fae */ /* 0x0003e4000c901d64 */
.L_x_9394:
[----:B01----:R-:W-:-:S05]  /*d970*/  IADD3 R2, P0, R14, R0, RZ ;  /* 0x000000000e027210 */ /* 0x003fca0007f1e0ff */
        /* <DEDUP_REMOVED lines=10> */
.L_x_9281:
        /* <DEDUP_REMOVED lines=10> */
.L_x_9282:
[----:B------:R-:W-:Y:S01]  /*dac0*/  VIADD R17, R17, 0x1 ;  /* 0x0000000111117836 */ /* 0x000fe20000000000 */
[----:B------:R1:W-:Y:S01]  /*dad0*/  SYNCS.ARRIVE.TRANS64.A1T0 RZ, [R19+URZ+0x32450], RZ ;  /* 0x032450ff13ff79a7 */ /* 0x0003e2000810003f */
[----:B------:R-:W-:Y:S01]  /*dae0*/  VIADD R27, R27, 0xffffffff ;  /* 0xffffffff1b1b7836 */ /* 0x000fe20000000000 */
[----:B------:R-:W-:Y:S02]  /*daf0*/  IADD3 R18, R18, -0x60, RZ ;  /* 0xffffffa012127810 */ /* 0x000fe40007ffe0ff */
[----:B------:R-:W-:-:S04]  /*db00*/  ISETP.NE.AND P0, PT, R17, 0x2, PT ;  /* 0x000000021100780c */ /* 0x000fc80003f05270 */
[----:B------:R-:W-:Y:S02]  /*db10*/  SEL R17, R17, RZ, P0 ;  /* 0x000000ff11117207 */ /* 0x000fe40000000000 */
[----:B0-----:R-:W-:Y:S02]  /*db20*/  SEL R3, RZ, 0x1, P0 ;  /* 0x00000001ff037807 */ /* 0x001fe40000000000 */
[----:B------:R-:W-:Y:S02]  /*db30*/  ISETP.GT.AND P0, PT, R27, UR46, PT ;  /* 0x0000002e1b007c0c */ /* 0x000fe4000bf04270 */
[----:B------:R-:W-:-:S11]  /*db40*/  LOP3.LUT R26, R26, R3, RZ, 0x3c, !PT ;  /* 0x000000031a1a7212 */ /* 0x000fd600078e3cff */
[----:B-1----:R-:W-:Y:S05]  /*db50*/  @P0 BRA `(.L_x_9283) ;  /* 0xfffffff000a40947 */ /* 0x002fea000383ffff */
.L_x_9268:
[----:B------:R-:W-:Y:S05]  /*db60*/  BSYNC B0 ;  /* 0x0000000000007941 */ /* 0x000fea0003800000 */
.L_x_9247:
[----:B------:R-:W0:Y:S01]  /*db70*/  S2R R3, SR_CgaCtaId ;  /* 0x0000000000037919 */ /* 0x000e220000008800 */
[----:B------:R-:W-:Y:S01]  /*db80*/  MOV R0, 0x400 ;  /* 0x0000040000007802 */ /* 0x000fe20000000f00 */
[----:B------:R-:W-:Y:S01]  /*db90*/  BSSY B0, `(.L_x_9284) ;  /* 0x0000005000007945 */ /* 0x000fe20003800000 */
[----:B------:R-:W-:Y:S02]  /*dba0*/  SHF.L.U32 R6, R6, 0x1f, RZ ;  /* 0x0000001f06067819 */ /* 0x000fe400000006ff */
[----:B0-----:R-:W-:-:S04]  /*dbb0*/  LEA R4, R3, R0, 0x18 ;  /* 0x0000000003047211 */ /* 0x001fc800078ec0ff */
[----:B------:R-:W0:Y:S02]  /*dbc0*/  SYNCS.PHASECHK.TRANS64.TRYWAIT P0, [R4+URZ+0x32420], R6 ;  /* 0x03242006040075a7 */ /* 0x000e24000800017f */
[----:B0-----:R-:W-:Y:S05]  /*dbd0*/  @!P0 BRA `(.L_x_9285) ;  /* 0x0000003800f88947 */ /* 0x001fea0003800000 */
.L_x_9395:
[----:B------:R-:W-:Y:S05]  /*dbe0*/  BSYNC B0 ;  /* 0x0000000000007941 */ /* 0x000fea0003800000 */
.L_x_9284:
[----:B------:R-:W-:-:S03]  /*dbf0*/  UMOV UR4, 0xffffffff ;  /* 0xffffffff00047882 */ /* 0x000fc60000000000 */
[----:B------:R-:W-:Y:S05]  /*dc00*/  BRA.DIV UR4, `(.L_x_9286) ;  /* 0x0000003e04007947 */ /* 0x000fea000b800000 */
[----:B------:R-:W1:Y:S02]  /*dc10*/  S2R R0, SR_TID.X ;  /* 0x0000000000007919 */ /* 0x000e640000002100 */
[----:B-1----:R-:W-:-:S04]  /*dc20*/  SHF.R.U32.HI R0, RZ, 0x5, R0 ;  /* 0x00000005ff007819 */ /* 0x002fc80000011600 */
[----:B------:R-:W-:-:S05]  /*dc30*/  LOP3.LUT R0, R0, 0x3, RZ, 0xc0, !PT ;  /* 0x0000000300007812 */ /* 0x000fca00078ec0ff */
[----:B------:R1:W3:Y:S02]  /*dc40*/  SHFL.IDX PT, R14, R0, RZ, 0x1f ;  /* 0x00001fff000e7589 */ /* 0x0002e400000e0000 */
.L_x_9398:
[----:B---3--:R-:W-:-:S13]  /*dc50*/  ISETP.NE.AND P0, PT, R14, RZ, PT ;  /* 0x000000ff0e00720c */ /* 0x008fda0003f05270 */
[----:B------:R-:W-:Y:S05]  /*dc60*/  @P0 BRA `(.L_x_9214) ;  /* 0x0000000000900947 */ /* 0x000fea0003800000 */
[----:B------:R-:W-:-:S03]  /*dc70*/  UMOV UR4, 0xffffffff ;  /* 0xffffffff00047882 */ /* 0x000fc60000000000 */
[----:B------:R-:W-:Y:S05]  /*dc80*/  BRA.DIV UR4, `(.L_x_9287) ;  /* 0x0000003e04147947 */ /* 0x000fea000b800000 */
[----:B------:R-:W-:-:S13]  /*dc90*/  ELECT P6, URZ, PT ;  /* 0x00000000003f782f */ /* 0x000fda00038c0000 */
.L_x_9401:
        /* <DEDUP_REMOVED lines=8> */
.L_x_9288:
[C---:B------:R-:W-:Y:S01]  /*dd20*/  IMAD R5, R17.reuse, 0x8, R4 ;  /* 0x0000000811057824 */ /* 0x040fe200078e0204 */
[----:B------:R-:W-:Y:S01]  /*dd30*/  SHF.L.U32 R0, R26, 0x1f, RZ ;  /* 0x0000001f1a007819 */ /* 0x000fe200000006ff */
[----:B------:R-:W-:-:S03]  /*dd40*/  VIADD R17, R17, 0x1 ;  /* 0x0000000111117836 */ /* 0x000fc60000000000 */
[----:B------:R-:W1:Y:S02]  /*dd50*/  SYNCS.PHASECHK.TRANS64.TRYWAIT P1, [R5+URZ+0x32440], R0 ;  /* 0x03244000050075a7 */ /* 0x000e64000802017f */
[----:B------:R-:W-:-:S04]  /*dd60*/  ISETP.NE.AND P2, PT, R17, 0x2, PT ;  /* 0x000000021100780c */ /* 0x000fc80003f45270 */
[----:B------:R-:W-:Y:S01]  /*dd70*/  SEL R3, RZ, 0x1, P2 ;  /* 0x00000001ff037807 */ /* 0x000fe20001000000 */
[----:B-1----:R-:W-:Y:S08]  /*dd80*/  @!P1 BRA `(.L_x_9289) ;  /* 0x0000003800f49947 */ /* 0x002ff00003800000 */
.L_x_9402:
[----:B------:R-:W-:Y:S02]  /*dd90*/  SEL R17, R17, RZ, P2 ;  /* 0x000000ff11117207 */ /* 0x000fe40001000000 */
[----:B------:R-:W-:Y:S01]  /*dda0*/  LOP3.LUT R2, R26, R3, RZ, 0x3c, !PT ;  /* 0x000000031a027212 */ /* 0x000fe200078e3cff */
[----:B------:R-:W-:Y:S06]  /*ddb0*/  @!P0 BRA `(.L_x_9290) ;  /* 0x0000000000048947 */ /* 0x000fec0003800000 */
[----:B------:R-:W-:Y:S01]  /*ddc0*/  BPT.TRAP 0x1 ;  /* 0x000000040000795c */ /* 0x000fe20000300000 */
.L_x_9290:
[----:B------:R-:W-:Y:S02]  /*ddd0*/  LEA R17, R17, R4, 0x3 ;  /* 0x0000000411117211 */ /* 0x000fe400078e18ff */
[----:B------:R-:W-:-:S04]  /*dde0*/  SHF.L.U32 R2, R2, 0x1f, RZ ;  /* 0x0000001f02027819 */ /* 0x000fc800000006ff */
[----:B------:R-:W3:Y:S02]  /*ddf0*/  SYNCS.PHASECHK.TRANS64.TRYWAIT P1, [R17+URZ+0x32440], R2 ;  /* 0x03244002110075a7 */ /* 0x000ee4000802017f */
[----:B---3--:R-:W-:Y:S05]  /*de00*/  @!P1 BRA `(.L_x_9291) ;  /* 0x0000003800e89947 */ /* 0x008fea0003800000 */
.L_x_9403:
[----:B------:R-:W-:Y:S05]  /*de10*/  @!P0 BRA `(.L_x_9292) ;  /* 0x0000000000048947 */ /* 0x000fea0003800000 */
[----:B------:R-:W-:Y:S01]  /*de20*/  BPT.TRAP 0x1 ;  /* 0x000000040000795c */ /* 0x000fe20000300000 */
.L_x_9292:
[----:B------:R-:W4:Y:S02]  /*de30*/  SYNCS.PHASECHK.TRANS64.TRYWAIT P1, [R5+URZ+0x32460], R0 ;  /* 0x03246000050075a7 */ /* 0x000f24000802017f */
[----:B----4-:R-:W-:Y:S05]  /*de40*/  @!P1 BRA `(.L_x_9293) ;  /* 0x0000003800ec9947 */ /* 0x010fea0003800000 */
.L_x_9404:
[----:B------:R-:W-:Y:S05]  /*de50*/  @!P0 BRA `(.L_x_9294) ;  /* 0x0000000000048947 */ /* 0x000fea0003800000 */
[----:B------:R-:W-:Y:S01]  /*de60*/  BPT.TRAP 0x1 ;  /* 0x000000040000795c */ /* 0x000fe20000300000 */
.L_x_9294:
[----:B------:R0:W0:Y:S02]  /*de70*/  SYNCS.PHASECHK.TRANS64.TRYWAIT P0, [R17+URZ+0x32460], R2 ;  /* 0x03246002110075a7 */ /* 0x000024000800017f */
[----:B0-----:R-:W-:Y:S05]  /*de80*/  @!P0 NANOSLEEP.SYNCS 0x989680 ;  /* 0x009896800000895d */ /* 0x001fea0003900000 */
[----:B------:R-:W0:Y:S02]  /*de90*/  @!P0 SYNCS.PHASECHK.TRANS64 P0, [R17+URZ+0x32460], R2 ;  /* 0x03246002110085a7 */ /* 0x000e24000800007f */
[----:B0-----:R-:W-:Y:S05]  /*dea0*/  @!P0 BRA `(.L_x_9294) ;  /* 0xfffffffc00f08947 */ /* 0x001fea000383ffff */
.L_x_9214:
[----:B------:R-:W-:Y:S05]  /*deb0*/  BSYNC B6 ;  /* 0x0000000000067941 */ /* 0x000fea0003800000 */
.L_x_9211:
[----:B------:R-:W-:Y:S05]  /*dec0*/  EXIT ;  /* 0x000000000000794d */ /* 0x000fea0003800000 */
.L_x_9218:
[----:B------:R-:W-:-:S13]  /*ded0*/  R2UR UR4, R16 ;  /* 0x00000000100472ca */ /* 0x000fda00000e0000 */
[----:B-1----:R-:W-:-:S04]  /*dee0*/  IMAD.U32 R3, RZ, RZ, UR4 ;  /* 0x00000004ff037e24 */ /* 0x002fc8000f8e00ff */
[----:B------:R1:W2:Y:S03]  /*def0*/  SYNCS.PHASECHK.TRANS64.TRYWAIT P0, [R3+URZ+0x32400], R0 ;  /* 0x03240000030075a7 */ /* 0x0002a6000800017f */
[----:B--2---:R-:W-:Y:S05]  /*df00*/  @!P0 NANOSLEEP.SYNCS 0x989680 ;  /* 0x009896800000895d */ /* 0x004fea0003900000 */
[----:B------:R-:W2:Y:S02]  /*df10*/  @!P0 SYNCS.PHASECHK.TRANS64 P0, [R3+URZ+0x32400], R0 ;  /* 0x03240000030085a7 */ /* 0x000ea4000800007f */
[----:B--2---:R-:W-:Y:S05]  /*df20*/  @!P0 BRA `(.L_x_9218) ;  /* 0xfffffffc00e88947 */ /* 0x004fea000383ffff */
[----:B------:R-:W-:Y:S05]  /*df30*/  BRA `(.L_x_9295) ;  /* 0xffffff3400607947 */ /* 0x000fea000383ffff */
.L_x_9222:
[----:B------:R-:W-:-:S13]  /*df40*/  R2UR UR4, R16 ;  /* 0x00000000100472ca */ /* 0x000fda00000e0000 */
[----:B-1----:R-:W-:-:S04]  /*df50*/  IMAD.U32 R3, RZ, RZ, UR4 ;  /* 0x00000004ff037e24 */ /* 0x002fc8000f8e00ff */
[----:B------:R1:W2:Y:S03]  /*df60*/  SYNCS.PHASECHK.TRANS64.TRYWAIT P1, [R3+URZ+0x32430], R0 ;  /* 0x03243000030075a7 */ /* 0x0002a6000802017f */
[----:B--2---:R-:W-:Y:S05]  /*df70*/  @!P1 NANOSLEEP.SYNCS 0x989680 ;  /* 0x009896800000995d */ /* 0x004fea0003900000 */
[----:B------:R-:W2:Y:S02]  /*df80*/  @!P1 SYNCS.PHASECHK.TRANS64 P1, [R3+URZ+0x32430], R0 ;  /* 0x03243000030095a7 */ /* 0x000ea4000802007f */
[----:B--2---:R-:W-:Y:S05]  /*df90*/  @!P1 BRA `(.L_x_9222) ;  /* 0xfffffffc00e89947 */ /* 0x004fea000383ffff */
[----:B------:R-:W-:Y:S05]  /*dfa0*/  BRA `(.L_x_9221) ;  /* 0xffffff3400887947 */ /* 0x000fea000383ffff */
.L_x_9223:
[----:B------:R-:W-:-:S13]  /*dfb0*/  R2UR UR4, R16 ;  /* 0x00000000100472ca */ /* 0x000fda00000e0000 */
[----:B-1----:R-:W-:-:S04]  /*dfc0*/  IMAD.U32 R3, RZ, RZ, UR4 ;  /* 0x00000004ff037e24 */ /* 0x002fc8000f8e00ff */
[----:B------:R1:W2:Y:S03]  /*dfd0*/  SYNCS.PHASECHK.TRANS64.TRYWAIT P1, [R3+URZ+0x32410], R0 ;  /* 0x03241000030075a7 */ /* 0x0002a6000802017f */
[----:B--2---:R-:W-:Y:S05]  /*dfe0*/  @!P1 NANOSLEEP.SYNCS 0x989680 ;  /* 0x009896800000995d */ /* 0x004fea0003900000 */
[----:B------:R-:W2:Y:S02]  /*dff0*/  @!P1 SYNCS.PHASECHK.TRANS64 P1, [R3+URZ+0x32410], R0 ;  /* 0x03241000030095a7 */ /* 0x000ea4000802007f */
[----:B--2---:R-:W-:Y:S05]  /*e000*/  @!P1 BRA `(.L_x_9223) ;  /* 0xfffffffc00e89947 */ /* 0x004fea000383ffff */
[----:B------:R-:W-:Y:S05]  /*e010*/  BRA `(.L_x_9296) ;  /* 0xffffff38004c7947 */ /* 0x000fea000383ffff */
.L_x_9227:
[----:B------:R-:W-:-:S13]  /*e020*/  R2UR UR4, R16 ;  /* 0x00000000100472ca */ /* 0x000fda00000e0000 */
[----:B-1----:R-:W-:-:S04]  /*e030*/  MOV R3, UR4 ;  /* 0x0000000400037c02 */ /* 0x002fc80008000f00 */
[----:B------:R1:W3:Y:S03]  /*e040*/  SYNCS.PHASECHK.TRANS64.TRYWAIT P1, [R3+URZ+0x32450], R0 ;  /* 0x03245000030075a7 */ /* 0x0002e6000802017f */
[----:B---3--:R-:W-:Y:S05]  /*e050*/  @!P1 NANOSLEEP.SYNCS 0x989680 ;  /* 0x009896800000995d */ /* 0x008fea0003900000 */
[----:B------:R-:W3:Y:S02]  /*e060*/  @!P1 SYNCS.PHASECHK.TRANS64 P1, [R3+URZ+0x32450], R0 ;  /* 0x03245000030095a7 */ /* 0x000ee4000802007f */
[----:B---3--:R-:W-:Y:S05]  /*e070*/  @!P1 BRA `(.L_x_9227) ;  /* 0xfffffffc00e89947 */ /* 0x008fea000383ffff */
[----:B------:R-:W-:Y:S05]  /*e080*/  BRA `(.L_x_9226) ;  /* 0xffffff3800587947 */ /* 0x000fea000383ffff */
.L_x_9234:
[----:B-1----:R-:W-:-:S04]  /*e090*/  IMAD.U32 R153, RZ, RZ, UR60 ;  /* 0x0000003cff997e24 */ /* 0x002fc8000f8e00ff */
[----:B------:R1:W2:Y:S03]  /*e0a0*/  SYNCS.PHASECHK.TRANS64.TRYWAIT P2, [R153+URZ+0x32430], R0 ;  /* 0x03243000990075a7 */ /* 0x0002a6000804017f */
[----:B--2---:R-:W-:Y:S05]  /*e0b0*/  @!P2 NANOSLEEP.SYNCS 0x989680 ;  /* 0x009896800000a95d */ /* 0x004fea0003900000 */
[----:B------:R-:W2:Y:S02]  /*e0c0*/  @!P2 SYNCS.PHASECHK.TRANS64 P2, [R153+URZ+0x32430], R0 ;  /* 0x032430009900a5a7 */ /* 0x000ea4000804007f */
[----:B--2---:R-:W-:Y:S05]  /*e0d0*/  @!P2 BRA `(.L_x_9234) ;  /* 0xfffffffc00eca947 */ /* 0x004fea000383ffff */
[----:B------:R-:W-:Y:S05]  /*e0e0*/  BRA `(.L_x_9233) ;  /* 0xffffff6000087947 */ /* 0x000fea000383ffff */
.L_x_9238:
[----:B--2---:R-:W-:-:S04]  /*e0f0*/  IMAD.U32 R203, RZ, RZ, UR60 ;  /* 0x0000003cffcb7e24 */ /* 0x004fc8000f8e00ff */
[----:B------:R2:W3:Y:S03]  /*e100*/  SYNCS.PHASECHK.TRANS64.TRYWAIT P2, [R203+URZ+0x32450], R0 ;  /* 0x03245000cb0075a7 */ /* 0x0004e6000804017f */
[----:B---3--:R-:W-:Y:S05]  /*e110*/  @!P2 NANOSLEEP.SYNCS 0x989680 ;  /* 0x009896800000a95d */ /* 0x008fea0003900000 */
[----:B------:R-:W3:Y:S02]  /*e120*/  @!P2 SYNCS.PHASECHK.TRANS64 P2, [R203+URZ+0x32450], R0 ;  /* 0x03245000cb00a5a7 */ /* 0x000ee4000804007f */
[----:B---3--:R-:W-:Y:S05]  /*e130*/  @!P2 BRA `(.L_x_9238) ;  /* 0xfffffffc00eca947 */ /* 0x008fea000383ffff */
[----:B------:R-:W-:Y:S05]  /*e140*/  BRA `(.L_x_9237) ;  /* 0xffffff6000d47947 */ /* 0x000fea000383ffff */
.L_x_9252:
[----:B------:R-:W-:Y:S01]  /*e150*/  IMAD.MOV.U32 R13, RZ, RZ, R18 ;  /* 0x000000ffff0d7224 */ /* 0x000fe200078e0012 */
[----:B------:R-:W-:Y:S01]  /*e160*/  MOV R12, RZ ;  /* 0x000000ff000c7202 */ /* 0x000fe20000000f00 */
[----:B------:R-:W-:Y:S02]  /*e170*/  IMAD.MOV.U32 R11, RZ, RZ, 0x1f ;  /* 0x0000001fff0b7424 */ /* 0x000fe400078e00ff */
[----:B------:R-:W-:-:S07]  /*e180*/  IMAD.MOV.U32 R15, RZ, RZ, -0x1 ;  /* 0xffffffffff0f7424 */ /* 0x000fce00078e00ff */
[----:B-----5:R-:W-:Y:S05]  /*e190*/  WARPSYNC.COLLECTIVE R15, `(.L_x_9297) ;  /* 0x000000000f087348 */ /* 0x020fea0003c00000 */
[----:B------:R0:W1:Y:S02]  /*e1a0*/  SHFL.IDX P6, R14, R13, R12, R11 ;  /* 0x0000000c0d0e7389 */ /* 0x00006400000c000b */
[----:B01---5:R-:W-:Y:S01]  /*e1b0*/  ENDCOLLECTIVE ;  /* 0x000000000000791b */ /* 0x023fe20003800000 */
.L_x_9297:
[----:B------:R-:W-:Y:S05]  /*e1c0*/  BRA `(.L_x_9298) ;  /* 0xffffffc400887947 */ /* 0x000fea000383ffff */
.L_x_9254:
[----:B0-----:R-:W-:-:S04]  /*e1d0*/  IMAD.U32 R3, RZ, RZ, UR42 ;  /* 0x0000002aff037e24 */ /* 0x001fc8000f8e00ff */
[----:B------:R0:W1:Y:S03]  /*e1e0*/  SYNCS.PHASECHK.TRANS64.TRYWAIT P0, [R3+URZ+0x32440], R2 ;  /* 0x03244002030075a7 */ /* 0x000066000800017f */
[----:B-1----:R-:W-:Y:S05]  /*e1f0*/  @!P0 NANOSLEEP.SYNCS 0x989680 ;  /* 0x009896800000895d */ /* 0x002fea0003900000 */
[----:B------:R-:W1:Y:S02]  /*e200*/  @!P0 SYNCS.PHASECHK.TRANS64 P0, [R3+URZ+0x32440], R2 ;  /* 0x03244002030085a7 */ /* 0x000e64000800007f */
[----:B-1----:R-:W-:Y:S05]  /*e210*/  @!P0 BRA `(.L_x_9254) ;  /* 0xfffffffc00ec8947 */ /* 0x002fea000383ffff */
[----:B------:R-:W-:Y:S05]  /*e220*/  BRA `(.L_x_9299) ;  /* 0xffffffc400cc7947 */ /* 0x000fea000383ffff */
.L_x_9255:
        /* <DEDUP_REMOVED lines=8> */
.L_x_9301:
[----:B------:R-:W-:Y:S05]  /*e2b0*/  BSYNC B0 ;  /* 0x0000000000007941 */ /* 0x000fea0003800000 */
.L_x_9300:
[----:B------:R-:W-:Y:S01]  /*e2c0*/  IMAD.MOV.U32 R13, RZ, RZ, R4 ;  /* 0x000000ffff0d7224 */ /* 0x000fe200078e0004 */
[----:B------:R-:W-:Y:S01]  /*e2d0*/  MOV R15, 0xffffffff ;  /* 0xffffffff000f7802 */ /* 0x000fe20000000f00 */
[----:B------:R-:W-:Y:S01]  /*e2e0*/  IMAD.MOV.U32 R12, RZ, RZ, RZ ;  /* 0x000000ffff0c7224 */ /* 0x000fe200078e00ff */
[----:B------:R-:W-:Y:S01]  /*e2f0*/  MOV R0, R14 ;  /* 0x0000000e00007202 */ /* 0x000fe20000000f00 */
[----:B------:R-:W-:Y:S01]  /*e300*/  IMAD.MOV.U32 R11, RZ, RZ, 0x181f ;  /* 0x0000181fff0b7424 */ /* 0x000fe200078e00ff */
[----:B------:R-:W-:-:S07]  /*e310*/  @P0 LEA R7, R28, UR42, 0x1 ;  /* 0x0000002a1c070c11 */ /* 0x000fce000f8e08ff */
[----:B------:R-:W-:Y:S05]  /*e320*/  WARPSYNC.COLLECTIVE R15, `(.L_x_9302) ;  /* 0x000000000f087348 */ /* 0x000fea0003c00000 */
[----:B------:R0:W1:Y:S02]  /*e330*/  SHFL.IDX P6, R14, R13, R12, R11 ;  /* 0x0000000c0d0e7389 */ /* 0x00006400000c000b */
[----:B01----:R-:W-:Y:S01]  /*e340*/  ENDCOLLECTIVE ;  /* 0x000000000000791b */ /* 0x003fe20003800000 */
.L_x_9302:
[----:B------:R-:W-:Y:S02]  /*e350*/  IMAD.MOV.U32 R13, RZ, RZ, R5 ;  /* 0x000000ffff0d7224 */ /* 0x000fe400078e0005 */
[----:B------:R-:W-:Y:S01]  /*e360*/  IMAD.MOV.U32 R12, RZ, RZ, 0x1 ;  /* 0x00000001ff0c7424 */ /* 0x000fe200078e00ff */
[----:B------:R-:W-:-:S13]  /*e370*/  @P0 LEA R2, P1, R22, R14, 0x1 ;  /* 0x0000000e16020211 */ /* 0x000fda00078208ff */
[----:B------:R-:W-:Y:S05]  /*e380*/  WARPSYNC.COLLECTIVE R15, `(.L_x_9303) ;  /* 0x000000000f087348 */ /* 0x000fea0003c00000 */
[----:B------:R0:W1:Y:S02]  /*e390*/  SHFL.IDX P6, R14, R13, R12, R11 ;  /* 0x0000000c0d0e7389 */ /* 0x00006400000c000b */
[----:B01----:R-:W-:Y:S01]  /*e3a0*/  ENDCOLLECTIVE ;  /* 0x000000000000791b */ /* 0x003fe20003800000 */
.L_x_9303:
        /* <DEDUP_REMOVED lines=12> */
.L_x_9304:
[----:B------:R-:W-:Y:S01]  /*e470*/  IMAD.MOV.U32 R13, RZ, RZ, R5 ;  /* 0x000000ffff0d7224 */ /* 0x000fe200078e0005 */
[----:B------:R-:W-:Y:S02]  /*e480*/  MOV R12, 0x2 ;  /* 0x00000002000c7802 */ /* 0x000fe40000000f00 */
[----:B------:R-:W-:-:S13]  /*e490*/  @P0 LEA R2, P1, R22, R14, 0x1 ;  /* 0x0000000e16020211 */ /* 0x000fda00078208ff */
[----:B------:R-:W-:Y:S05]  /*e4a0*/  WARPSYNC.COLLECTIVE R15, `(.L_x_9305) ;  /* 0x000000000f087348 */ /* 0x000fea0003c00000 */
[----:B------:R0:W1:Y:S02]  /*e4b0*/  SHFL.IDX P6, R14, R13, R12, R11 ;  /* 0x0000000c0d0e7389 */ /* 0x00006400000c000b */
[----:B01----:R-:W-:Y:S01]  /*e4c0*/  ENDCOLLECTIVE ;  /* 0x000000000000791b */ /* 0x003fe20003800000 */
.L_x_9305:
        /* <DEDUP_REMOVED lines=12> */
.L_x_9306:
[----:B------:R-:W-:Y:S01]  /*e590*/  MOV R13, R5 ;  /* 0x00000005000d7202 */ /* 0x000fe20000000f00 */
[----:B------:R-:W-:Y:S01]  /*e5a0*/  IMAD.MOV.U32 R12, RZ, RZ, 0x3 ;  /* 0x00000003ff0c7424 */ /* 0x000fe200078e00ff */
[----:B------:R-:W-:-:S13]  /*e5b0*/  @P0 LEA R2, P1, R22, R14, 0x1 ;  /* 0x0000000e16020211 */ /* 0x000fda00078208ff */
[----:B------:R-:W-:Y:S05]  /*e5c0*/  WARPSYNC.COLLECTIVE R15, `(.L_x_9307) ;  /* 0x000000000f087348 */ /* 0x000fea0003c00000 */
[----:B------:R0:W1:Y:S02]  /*e5d0*/  SHFL.IDX P6, R14, R13, R12, R11 ;  /* 0x0000000c0d0e7389 */ /* 0x00006400000c000b */
[----:B01----:R-:W-:Y:S01]  /*e5e0*/  ENDCOLLECTIVE ;  /* 0x000000000000791b */ /* 0x003fe20003800000 */
.L_x_9307:
        /* <DEDUP_REMOVED lines=12> */
.L_x_9308:
[----:B------:R-:W-:Y:S02]  /*e6b0*/  IMAD.MOV.U32 R13, RZ, RZ, R5 ;  /* 0x000000ffff0d7224 */ /* 0x000fe400078e0005 */
[----:B------:R-:W-:Y:S01]  /*e6c0*/  IMAD.MOV.U32 R12, RZ, RZ, 0x4 ;  /* 0x00000004ff0c7424 */ /* 0x000fe200078e00ff */
[----:B------:R-:W-:-:S13]  /*e6d0*/  @P0 LEA R2, P1, R22, R14, 0x1 ;  /* 0x0000000e16020211 */ /* 0x000fda00078208ff */
[----:B------:R-:W-:Y:S05]  /*e6e0*/  WARPSYNC.COLLECTIVE R15, `(.L_x_9309) ;  /* 0x000000000f087348 */ /* 0x000fea0003c00000 */
[----:B------:R0:W1:Y:S02]  /*e6f0*/  SHFL.IDX P6, R14, R13, R12, R11 ;  /* 0x0000000c0d0e7389 */ /* 0x00006400000c000b */
[----:B01----:R-:W-:Y:S01]  /*e700*/  ENDCOLLECTIVE ;  /* 0x000000000000791b */ /* 0x003fe20003800000 */
.L_x_9309:
        /* <DEDUP_REMOVED lines=12> */
.L_x_9310:
[----:B------:R-:W-:Y:S02]  /*e7d0*/  IMAD.MOV.U32 R13, RZ, RZ, R5 ;  /* 0x000000ffff0d7224 */ /* 0x000fe400078e0005 */
[----:B------:R-:W-:Y:S01]  /*e7e0*/  IMAD.MOV.U32 R12, RZ, RZ, 0x5 ;  /* 0x00000005ff0c7424 */ /* 0x000fe200078e00ff */
[----:B------:R-:W-:-:S13]  /*e7f0*/  @P0 LEA R2, P1, R22, R14, 0x1 ;  /* 0x0000000e16020211 */ /* 0x000fda00078208ff */
[----:B------:R-:W-:Y:S05]  /*e800*/  WARPSYNC.COLLECTIVE R15, `(.L_x_9311) ;  /* 0x000000000f087348 */ /* 0x000fea0003c00000 */
[----:B------:R0:W1:Y:S02]  /*e810*/  SHFL.IDX P6, R14, R13, R12, R11 ;  /* 0x0000000c0d0e7389 */ /* 0x00006400000c000b */
[----:B01----:R-:W-:Y:S01]  /*e820*/  ENDCOLLECTIVE ;  /* 0x000000000000791b */ /* 0x003fe20003800000 */
.L_x_9311:
        /* <DEDUP_REMOVED lines=10> */
.L_x_9312:
[----:B------:R-:W-:Y:S05]  /*e8d0*/  BRA `(.L_x_9313) ;  /* 0xffffffc400407947 */ /* 0x000fea000383ffff */
.L_x_9258:
[----:B------:R-:W-:Y:S01]  /*e8e0*/  IMAD.MOV.U32 R13, RZ, RZ, R4 ;  /* 0x000000ffff0d7224 */ /* 0x000fe200078e0004 */
[----:B------:R-:W-:Y:S01]  /*e8f0*/  MOV R11, 0x181f ;  /* 0x0000181f000b7802 */ /* 0x000fe20000000f00 */
[----:B------:R-:W-:Y:S01]  /*e900*/  IMAD.MOV.U32 R12, RZ, RZ, RZ ;  /* 0x000000ffff0c7224 */ /* 0x000fe200078e00ff */
[----:B------:R-:W-:Y:S01]  /*e910*/  LOP3.LUT R16, R16, 0xffffefff, RZ, 0xc0, !PT ;  /* 0xffffefff10107812 */ /* 0x000fe200078ec0ff */
[----:B------:R-:W-:-:S07]  /*e920*/  IMAD.MOV.U32 R15, RZ, RZ, -0x1 ;  /* 0xffffffffff0f7424 */ /* 0x000fce00078e00ff */
[----:B------:R-:W-:Y:S05]  /*e930*/  WARPSYNC.COLLECTIVE R15, `(.L_x_9314) ;  /* 0x000000000f087348 */ /* 0x000fea0003c00000 */
[----:B------:R0:W1:Y:S02]  /*e940*/  SHFL.IDX P6, R14, R13, R12, R11 ;  /* 0x0000000c0d0e7389 */ /* 0x00006400000c000b */
[----:B01----:R-:W-:Y:S01]  /*e950*/  ENDCOLLECTIVE ;  /* 0x000000000000791b */ /* 0x003fe20003800000 */
.L_x_9314:
[----:B------:R-:W-:Y:S02]  /*e960*/  IMAD.MOV.U32 R13, RZ, RZ, R0 ;  /* 0x000000ffff0d7224 */ /* 0x000fe400078e0000 */
[----:B------:R-:W-:-:S07]  /*e970*/  IMAD.MOV.U32 R3, RZ, RZ, R14 ;  /* 0x000000ffff037224 */ /* 0x000fce00078e000e */
[----:B------:R-:W-:Y:S05]  /*e980*/  WARPSYNC.COLLECTIVE R15, `(.L_x_9315) ;  /* 0x000000000f087348 */ /* 0x000fea0003c00000 */
[----:B------:R0:W1:Y:S02]  /*e990*/  SHFL.IDX P6, R14, R13, R12, R11 ;  /* 0x0000000c0d0e7389 */ /* 0x00006400000c000b */
[----:B01----:R-:W-:Y:S01]  /*e9a0*/  ENDCOLLECTIVE ;  /* 0x000000000000791b */ /* 0x003fe20003800000 */
.L_x_9315:
[----:B------:R-:W-:Y:S02]  /*e9b0*/  ULDC UR4, c[0x0][0x288] ;  /* 0x0000a20000047ab9 */ /* 0x000fe40000000800 */
[----:B------:R-:W-:Y:S01]  /*e9c0*/  IMAD R5, R6, UR4, RZ ;  /* 0x0000000406057c24 */ /* 0x000fe2000f8e02ff */
[----:B------:R-:W-:-:S04]  /*e9d0*/  LEA R6, R36, R37, 0x7 ;  /* 0x0000002524067211 */ /* 0x000fc800078e38ff */
[C---:B------:R-:W-:Y:S01]  /*e9e0*/  ISETP.GE.AND P2, PT, R6.reuse, R5, PT ;  /* 0x000000050600720c */ /* 0x040fe20003f46270 */
[----:B------:R-:W-:Y:S02]  /*e9f0*/  VIADD R8, R6, 0x10 ;  /* 0x0000001006087836 */ /* 0x000fe40000000000 */
[----:B------:R-:W-:Y:S01]  /*ea00*/  IMAD.MOV.U32 R13, RZ, RZ, R4 ;  /* 0x000000ffff0d7224 */ /* 0x000fe200078e0004 */
[----:B------:R-:W-:-:S09]  /*ea10*/  MOV R12, 0x1 ;  /* 0x00000001000c7802 */ /* 0x000fd20000000f00 */
[----:B------:R-:W-:Y:S02]  /*ea20*/  @!P2 LEA R9, R28, UR42, 0x1 ;  /* 0x0000002a1c09ac11 */ /* 0x000fe4000f8e08ff */
[----:B------:R-:W-:Y:S02]  /*ea30*/  @P2 LOP3.LUT R16, R16, 0x1000, RZ, 0xfc, !PT ;  /* 0x0000100010102812 */ /* 0x000fe400078efcff */
[----:B------:R-:W-:-:S13]  /*ea40*/  @!P2 LEA R2, P1, R22, R14, 0x1 ;  /* 0x0000000e1602a211 */ /* 0x000fda00078208ff */
[----:B------:R-:W-:Y:S05]  /*ea50*/  WARPSYNC.COLLECTIVE R15, `(.L_x_9316) ;  /* 0x000000000f087348 */ /* 0x000fea0003c00000 */
[----:B------:R0:W1:Y:S02]  /*ea60*/  SHFL.IDX P6, R14, R13, R12, R11 ;  /* 0x0000000c0d0e7389 */ /* 0x00006400000c000b */
[----:B01----:R-:W-:Y:S01]  /*ea70*/  ENDCOLLECTIVE ;  /* 0x000000000000791b */ /* 0x003fe20003800000 */
.L_x_9316:
[----:B------:R-:W-:Y:S01]  /*ea80*/  LOP3.LUT R16, R16, 0xfffff7ff, RZ, 0xc0, !PT ;  /* 0xfffff7ff10107812 */ /* 0x000fe200078ec0ff */
[----:B------:R-:W-:-:S05]  /*ea90*/  @!P2 IMAD.X R3, RZ, RZ, R3, P1 ;  /* 0x000000ffff03a224 */ /* 0x000fca00008e0603 */
[----:B------:R-:W-:Y:S01]  /*eaa0*/  @!PT LDS RZ, [RZ] ;  /* 0x00000000fffff984 */ /* 0x000fe20000000800 */
[----:B------:R-:W-:Y:S01]  /*eab0*/  @!PT LDS RZ, [RZ] ;  /* 0x00000000fffff984 */ /* 0x000fe20000000800 */
[----:B------:R-:W-:Y:S01]  /*eac0*/  @!PT LDS RZ, [RZ] ;  /* 0x00000000fffff984 */ /* 0x000fe20000000800 */
[----:B------:R0:W-:Y:S01]  /*ead0*/  @!P2 LDGSTS.E.BYPASS.LTC128B.128 [R9+0x18400], desc[UR36][R2.64], !P0 ;  /* 0x184000000209afae */ /* 0x0001e2000c101d64 */
[----:B------:R-:W-:Y:S01]  /*eae0*/  ISETP.GE.AND P2, PT, R8, R5, PT ;  /* 0x000000050800720c */ /* 0x000fe20003f46270 */
[----:B------:R-:W-:Y:S02]  /*eaf0*/  VIADD R8, R6, 0x20 ;  /* 0x0000002006087836 */ /* 0x000fe40000000000 */
[----:B------:R-:W-:-:S10]  /*eb00*/  IMAD.MOV.U32 R13, RZ, RZ, R0 ;  /* 0x000000ffff0d7224 */ /* 0x000fd400078e0000 */
[----:B------:R-:W-:Y:S01]  /*eb10*/  @!P2 LEA R21, R28, UR42, 0x1 ;  /* 0x0000002a1c15ac11 */ /* 0x000fe2000f8e08ff */
[----:B------:R-:W-:Y:S01]  /*eb20*/  IMAD.MOV.U32 R7, RZ, RZ, R14 ;  /* 0x000000ffff077224 */ /* 0x000fe200078e000e */
[----:B0-----:R-:W-:-:S07]  /*eb30*/  @P2 LOP3.LUT R16, R16, 0x800, RZ, 0xfc, !PT ;  /* 0x0000080010102812 */ /* 0x001fce00078efcff */
[----:B------:R-:W-:Y:S05]  /*eb40*/  WARPSYNC.COLLECTIVE R15, `(.L_x_9317) ;  /* 0x000000000f087348 */ /* 0x000fea0003c00000 */
[----:B------:R0:W1:Y:S02]  /*eb50*/  SHFL.IDX P6, R14, R13, R12, R11 ;  /* 0x0000000c0d0e7389 */ /* 0x00006400000c000b */
[----:B01----:R-:W-:Y:S01]  /*eb60*/  ENDCOLLECTIVE ;  /* 0x000000000000791b */ /* 0x003fe20003800000 */
.L_x_9317:
[----:B------:R-:W-:Y:S01]  /*eb70*/  LOP3.LUT R16, R16, 0xfffffbff, RZ, 0xc0, !PT ;  /* 0xfffffbff10107812 */ /* 0x000fe200078ec0ff */
[----:B------:R-:W-:Y:S01]  /*eb80*/  IMAD.MOV.U32 R13, RZ, RZ, R4 ;  /* 0x000000ffff0d7224 */ /* 0x000fe200078e0004 */
[----:B------:R-:W-:-:S04]  /*eb90*/  @!P2 LEA R12, P1, R22, R14, 0x1 ;  /* 0x0000000e160ca211 */ /* 0x000fc800078208ff */
[----:B------:R-:W-:Y:S01]  /*eba0*/  @!P2 MOV R2, R12 ;  /* 0x0000000c0002a202 */ /* 0x000fe20000000f00 */
[----:B------:R-:W-:Y:S01]  /*ebb0*/  @!P2 IMAD.X R11, RZ, RZ, R7, P1 ;  /* 0x000000ffff0ba224 */ /* 0x000fe200008e0607 */
[----:B------:R-:W-:-:S03]  /*ebc0*/  MOV R12, 0x2 ;  /* 0x00000002000c7802 */ /* 0x000fc60000000f00 */
[----:B------:R-:W-:Y:S02]  /*ebd0*/  @!P2 IMAD.MOV.U32 R3, RZ, RZ, R11 ;  /* 0x000000ffff03a224 */ /* 0x000fe400078e000b */
[----:B------:R-:W-:-:S03]  /*ebe0*/  IMAD.MOV.U32 R11, RZ, RZ, 0x181f ;  /* 0x0000181fff0b7424 */ /* 0x000fc600078e00ff */
[----:B------:R-:W-:Y:S01]  /*ebf0*/  @!PT LDS RZ, [RZ] ;  /* 0x00000000fffff984 */ /* 0x000fe20000000800 */
[----:B------:R-:W-:Y:S01]  /*ec00*/  @!PT LDS RZ, [RZ] ;  /* 0x00000000fffff984 */ /* 0x000fe20000000800 */
[----:B------:R-:W-:Y:S01]  /*ec10*/  @!PT LDS RZ, [RZ] ;  /* 0x00000000fffff984 */ /* 0x000fe20000000800 */
[----:B------:R0:W-:Y:S01]  /*ec20*/  @!P2 LDGSTS.E.BYPASS.LTC128B.128 [R21+0x18c00], desc[UR36][R2.64], !P0 ;  /* 0x18c000000215afae */ /* 0x0001e2000c101d64 */
[----:B------:R-:W-:Y:S01]  /*ec30*/  ISETP.GE.AND P2, PT, R8, R5, PT ;  /* 0x000000050800720c */ /* 0x000fe20003f46270 */
[----:B------:R-:W-:-:S12]  /*ec40*/  VIADD R8, R6, 0x30 ;  /* 0x0000003006087836 */ /* 0x000fd80000000000 */
[----:B0-----:R-:W-:Y:S05]  /*ec50*/  WARPSYNC.COLLECTIVE R15, `(.L_x_9318) ;  /* 0x000000000f087348 */ /* 0x001fea0003c00000 */
[----:B------:R1:W2:Y:S02]  /*ec60*/  SHFL.IDX P6, R14, R13, R12, R11 ;  /* 0x0000000c0d0e7389 */ /* 0x0002a400000c000b */
[----:B012---:R-:W-:Y:S01]  /*ec70*/  ENDCOLLECTIVE ;  /* 0x000000000000791b */ /* 0x007fe20003800000 */
.L_x_9318:
[----:B------:R-:W-:Y:S02]  /*ec80*/  @!P2 LEA R21, R28, UR42, 0x1 ;  /* 0x0000002a1c15ac11 */ /* 0x000fe4000f8e08ff */
[----:B------:R-:W-:Y:S01]  /*ec90*/  @P2 LOP3.LUT R16, R16, 0x400, RZ, 0xfc, !PT ;  /* 0x0000040010102812 */ /* 0x000fe200078efcff */
[----:B------:R-:W-:-:S03]  /*eca0*/  IMAD.MOV.U32 R13, RZ, RZ, R0 ;  /* 0x000000ffff0d7224 */ /* 0x000fc600078e0000 */
[----:B------:R-:W-:Y:S01]  /*ecb0*/  LOP3.LUT R16, R16, 0xfffffdff, RZ, 0xc0, !PT ;  /* 0xfffffdff10107812 */ /* 0x000fe200078ec0ff */
[----:B------:R-:W-:-:S07]  /*ecc0*/  IMAD.MOV.U32 R20, RZ, RZ, R14 ;  /* 0x000000ffff147224 */ /* 0x000fce00078e000e */
[----:B------:R-:W-:Y:S05]  /*ecd0*/  WARPSYNC.COLLECTIVE R15, `(.L_x_9319) ;  /* 0x000000000f087348 */ /* 0x000fea0003c00000 */
[----:B------:R0:W1:Y:S02]  /*ece0*/  SHFL.IDX P6, R14, R13, R12, R11 ;  /* 0x0000000c0d0e7389 */ /* 0x00006400000c000b */
[----:B01----:R-:W-:Y:S01]  /*ecf0*/  ENDCOLLECTIVE ;  /* 0x000000000000791b */ /* 0x003fe20003800000 */
.L_x_9319:
[----:B------:R-:W-:Y:S01]  /*ed00*/  MOV R13, R4 ;  /* 0x00000004000d7202 */ /* 0x000fe20000000f00 */
[----:B------:R-:W-:Y:S01]  /*ed10*/  IMAD.MOV.U32 R12, RZ, RZ, 0x3 ;  /* 0x00000003ff0c7424 */ /* 0x000fe200078e00ff */
[----:B------:R-:W-:-:S04]  /*ed20*/  @!P2 LEA R15, P1, R22, R14, 0x1 ;  /* 0x0000000e160fa211 */ /* 0x000fc800078208ff */
[----:B------:R-:W-:Y:S01]  /*ed30*/  @!P2 IADD3.X R20, RZ, R20, RZ, P1, !PT ;  /* 0x00000014ff14a210 */ /* 0x000fe20000ffe4ff */
[----:B------:R-:W-:Y:S02]  /*ed40*/  @!P2 IMAD.MOV.U32 R2, RZ, RZ, R15 ;  /* 0x000000ffff02a224 */ /* 0x000fe400078e000f */
[----:B------:R-:W-:Y:S02]  /*ed50*/  IMAD.MOV.U32 R15, RZ, RZ, -0x1 ;  /* 0xffffffffff0f7424 */ /* 0x000fe400078e00ff */
[----:B------:R-:W-:-:S07]  /*ed60*/  @!P2 IMAD.MOV.U32 R3, RZ, RZ, R20 ;  /* 0x000000ffff03a224 */ /* 0x000fce00078e0014 */
[----:B------:R-:W-:Y:S05]  /*ed70*/  WARPSYNC.COLLECTIVE R15, `(.L_x_9320) ;  /* 0x000000000f087348 */ /* 0x000fea0003c00000 */
[----:B------:R0:W1:Y:S02]  /*ed80*/  SHFL.IDX P6, R14, R13, R12, R11 ;  /* 0x0000000c0d0e7389 */ /* 0x00006400000c000b */
[----:B01----:R-:W-:Y:S01]  /*ed90*/  ENDCOLLECTIVE ;  /* 0x000000000000791b */ /* 0x003fe20003800000 */
.L_x_9320:
[----:B------:R-:W-:Y:S01]  /*eda0*/  @!PT LDS RZ, [RZ] ;  /* 0x00000000fffff984 */ /* 0x000fe20000000800 */
[----:B------:R-:W-:Y:S01]  /*edb0*/  @!PT LDS RZ, [RZ] ;  /* 0x00000000fffff984 */ /* 0x000fe20000000800 */
[----:B------:R-:W-:Y:S01]  /*edc0*/  @!PT LDS RZ, [RZ] ;  /* 0x00000000fffff984 */ /* 0x000fe20000000800 */
[----:B------:R0:W-:Y:S01]  /*edd0*/  @!P2 LDGSTS.E.BYPASS.LTC128B.128 [R21+0x19400], desc[UR36][R2.64], !P0 ;  /* 0x194000000215afae */ /* 0x0001e2000c101d64 */
[----:B------:R-:W-:Y:S02]  /*ede0*/  ISETP.GE.AND P2, PT, R8, R5, PT ;  /* 0x000000050800720c */ /* 0x000fe40003f46270 */
[----:B------:R-:W-:Y:S02]  /*edf0*/  IADD3 R8, R6, 0x40, RZ ;  /* 0x0000004006087810 */ /* 0x000fe40007ffe0ff */
[----:B------:R-:W-:-:S09]  /*ee00*/  MOV R13, R0 ;  /* 0x00000000000d7202 */ /* 0x000fd20000000f00 */
[----:B------:R-:W-:-:S04]  /*ee10*/  @P2 LOP3.LUT R16, R16, 0x200, RZ, 0xfc, !PT ;  /* 0x0000020010102812 */ /* 0x000fc800078efcff */
[----:B------:R-:W-:Y:S01]  /*ee20*/  LOP3.LUT R16, R16, 0xfffffeff, RZ, 0xc0, !PT ;  /* 0xfffffeff10107812 */ /* 0x000fe200078ec0ff */
[----:B0-----:R-:W-:-:S07]  /*ee30*/  IMAD.MOV.U32 R7, RZ, RZ, R14 ;  /* 0x000000ffff077224 */ /* 0x001fce00078e000e */
[----:B------:R-:W-:Y:S05]  /*ee40*/  WARPSYNC.COLLECTIVE R15, `(.L_x_9321) ;  /* 0x000000000f087348 */ /* 0x000fea0003c00000 */
[----:B------:R0:W1:Y:S02]  /*ee50*/  SHFL.IDX P6, R14, R13, R12, R11 ;  /* 0x0000000c0d0e7389 */ /* 0x00006400000c000b */
[----:B01----:R-:W-:Y:S01]  /*ee60*/  ENDCOLLECTIVE ;  /* 0x000000000000791b */ /* 0x003fe20003800000 */
.L_x_9321:
[----:B------:R-:W-:Y:S01]  /*ee70*/  @!P2 LEA R15, R28, UR42, 0x1 ;  /* 0x0000002a1c0fac11 */ /* 0x000fe2000f8e08ff */
[----:B------:R-:W-:Y:S01]  /*ee80*/  IMAD.MOV.U32 R12, RZ, RZ, 0x4 ;  /* 0x00000004ff0c7424 */ /* 0x000fe200078e00ff */
        /* <DEDUP_REMOVED lines=10> */
[----:B0-----:R-:W-:-:S12]  /*ef30*/  IMAD.MOV.U32 R15, RZ, RZ, -0x1 ;  /* 0xffffffffff0f7424 */ /* 0x001fd800078e00ff */
[----:B------:R-:W-:Y:S02]  /*ef40*/  @!P2 LEA R20, R28, UR42, 0x1 ;  /* 0x0000002a1c14ac11 */ /* 0x000fe4000f8e08ff */
[----:B------:R-:W-:-:S07]  /*ef50*/  @P2 LOP3.LUT R16, R16, 0x100, RZ, 0xfc, !PT ;  /* 0x0000010010102812 */ /* 0x000fce00078efcff */
[----:B------:R-:W-:Y:S05]  /*ef60*/  WARPSYNC.COLLECTIVE R15, `(.L_x_9322) ;  /* 0x000000000f087348 */ /* 0x000fea0003c00000 */
[----:B------:R0:W1:Y:S02]  /*ef70*/  SHFL.IDX P6, R14, R13, R12, R11 ;  /* 0x0000000c0d0e7389 */ /* 0x00006400000c000b */
[----:B01----:R-:W-:Y:S01]  /*ef80*/  ENDCOLLECTIVE ;  /* 0x000000000000791b */ /* 0x003fe20003800000 */
.L_x_9322:
[----:B------:R-:W-:Y:S01]  /*ef90*/  LOP3.LUT R16, R16, 0xffffff7f, RZ, 0xc0, !PT ;  /* 0xffffff7f10107812 */ /* 0x000fe200078ec0ff */
[----:B------:R-:W-:Y:S01]  /*efa0*/  IMAD.MOV.U32 R13, RZ, RZ, R0 ;  /* 0x000000ffff0d7224 */ /* 0x000fe200078e0000 */
[----:B------:R-:W-:-:S07]  /*efb0*/  MOV R8, R14 ;  /* 0x0000000e00087202 */ /* 0x000fce0000000f00 */
[----:B------:R-:W-:Y:S05]  /*efc0*/  WARPSYNC.COLLECTIVE R15, `(.L_x_9323) ;  /* 0x000000000f087348 */ /* 0x000fea0003c00000 */
[----:B------:R0:W1:Y:S02]  /*efd0*/  SHFL.IDX P6, R14, R13, R12, R11 ;  /* 0x0000000c0d0e7389 */ /* 0x00006400000c000b */
[----:B01----:R-:W-:Y:S01]  /*efe0*/  ENDCOLLECTIVE ;  /* 0x000000000000791b */ /* 0x003fe20003800000 */
.L_x_9323:
[----:B------:R-:W-:Y:S01]  /*eff0*/  IMAD.MOV.U32 R13, RZ, RZ, R4 ;  /* 0x000000ffff0d7224 */ /* 0x000fe200078e0004 */
[----:B------:R-:W-:Y:S01]  /*f000*/  MOV R12, 0x5 ;  /* 0x00000005000c7802 */ /* 0x000fe20000000f00 */
[----:B------:R-:W-:-:S07]  /*f010*/  IMAD.MOV.U32 R7, RZ, RZ, R14 ;  /* 0x000000ffff077224 */ /* 0x000fce00078e000e */
[----:B------:R-:W-:Y:S05]  /*f020*/  WARPSYNC.COLLECTIVE R15, `(.L_x_9324) ;  /* 0x000000000f087348 */ /* 0x000fea0003c00000 */
[----:B------:R0:W1:Y:S02]  /*f030*/  SHFL.IDX P6, R14, R13, R12, R11 ;  /* 0x0000000c0d0e7389 */ /* 0x00006400000c000b */
[----:B01----:R-:W-:Y:S01]  /*f040*/  ENDCOLLECTIVE ;  /* 0x000000000000791b */ /* 0x003fe20003800000 */
.L_x_9324:
[----:B------:R-:W-:-:S04]  /*f050*/  @!P2 LEA R7, P1, R22, R7, 0x1 ;  /* 0x000000071607a211 */ /* 0x000fc800078208ff */
[----:B------:R-:W-:Y:S01]  /*f060*/  @!P2 MOV R2, R7 ;  /* 0x000000070002a202 */ /* 0x000fe20000000f00 */
[----:B------:R-:W-:-:S04]  /*f070*/  @!P2 IMAD.X R8, RZ, RZ, R8, P1 ;  /* 0x000000ffff08a224 */ /* 0x000fc800008e0608 */
[----:B------:R-:W-:Y:S02]  /*f080*/  @!P2 IMAD.MOV.U32 R3, RZ, RZ, R8 ;  /* 0x000000ffff03a224 */ /* 0x000fe400078e0008 */
[----:B------:R-:W-:Y:S02]  /*f090*/  IMAD.MOV.U32 R13, RZ, RZ, R0 ;  /* 0x000000ffff0d7224 */ /* 0x000fe400078e0000 */
[----:B------:R-:W-:Y:S01]  /*f0a0*/  VIADD R8, R6, 0x50 ;  /* 0x0000005006087836 */ /* 0x000fe20000000000 */
[----:B------:R-:W-:Y:S01]  /*f0b0*/  @!PT LDS RZ, [RZ] ;  /* 0x00000000fffff984 */ /* 0x000fe20000000800 */
[----:B------:R-:W-:Y:S01]  /*f0c0*/  @!PT LDS RZ, [RZ] ;  /* 0x00000000fffff984 */ /* 0x000fe20000000800 */
[----:B------:R-:W-:Y:S01]  /*f0d0*/  @!PT LDS RZ, [RZ] ;  /* 0x00000000fffff984 */ /* 0x000fe20000000800 */
[----:B------:R0:W-:Y:S04]  /*f0e0*/  @!P2 LDGSTS.E.BYPASS.LTC128B.128 [R20+0x1a400], desc[UR36][R2.64], !P0 ;  /* 0x1a4000000214afae */ /* 0x0001e8000c101d64 */
[----:B------:R-:W-:Y:S02]  /*f0f0*/  ISETP.GE.AND P2, PT, R8, R5, PT ;  /* 0x000000050800720c */ /* 0x000fe40003f46270 */
[----:B------:R-:W-:Y:S01]  /*f100*/  IADD3 R8, R6, 0x60, RZ ;  /* 0x0000006006087810 */ /* 0x000fe20007ffe0ff */
[----:B------:R-:W-:-:S10]  /*f110*/  IMAD.MOV.U32 R10, RZ, RZ, R14 ;  /* 0x000000ffff0a7224 */ /* 0x000fd400078e000e */
[----:B0-----:R-:W-:Y:S05]  /*f120*/  WARPSYNC.COLLECTIVE R15, `(.L_x_9325) ;  /* 0x000000000f087348 */ /* 0x001fea0003c00000 */
[----:B------:R1:W2:Y:S02]  /*f130*/  SHFL.IDX P6, R14, R13, R12, R11 ;  /* 0x0000000c0d0e7389 */ /* 0x0002a400000c000b */
[----:B012---:R-:W-:Y:S01]  /*f140*/  ENDCOLLECTIVE ;  /* 0x000000000000791b */ /* 0x007fe20003800000 */
.L_x_9325:
[----:B------:R-:W-:Y:S02]  /*f150*/  @!P2 LEA R7, R28, UR42, 0x1 ;  /* 0x0000002a1c07ac11 */ /* 0x000fe4000f8e08ff */
[----:B------:R-:W-:Y:S01]  /*f160*/  @P2 LOP3.LUT R16, R16, 0x80, RZ, 0xfc, !PT ;  /* 0x0000008010102812 */ /* 0x000fe200078efcff */
[----:B------:R-:W-:Y:S01]  /*f170*/  IMAD.MOV.U32 R13, RZ, RZ, R4 ;  /* 0x000000ffff0d7224 */ /* 0x000fe200078e0004 */
[----:B------:R-:W-:Y:S02]  /*f180*/  MOV R12, 0x6 ;  /* 0x00000006000c7802 */ /* 0x000fe40000000f00 */
[----:B------:R-:W-:Y:S01]  /*f190*/  LOP3.LUT R16, R16, 0xffffffbf, RZ, 0xc0, !PT ;  /* 0xffffffbf10107812 */ /* 0x000fe200078ec0ff */
[----:B------:R-:W-:-:S07]  /*f1a0*/  IMAD.MOV.U32 R9, RZ, RZ, R14 ;  /* 0x000000ffff097224 */ /* 0x000fce00078e000e */
[----:B------:R-:W-:Y:S05]  /*f1b0*/  WARPSYNC.COLLECTIVE R15, `(.L_x_9326) ;  /* 0x000000000f087348 */ /* 0x000fea0003c00000 */
[----:B------:R0:W1:Y:S02]  /*f1c0*/  SHFL.IDX P6, R14, R13, R12, R11 ;  /* 0x0000000c0d0e7389 */ /* 0x00006400000c000b */
[----:B01----:R-:W-:Y:S01]  /*f1d0*/  ENDCOLLECTIVE ;  /* 0x000000000000791b */ /* 0x003fe20003800000 */
.L_x_9326:
[----:B------:R-:W-:-:S04]  /*f1e0*/  @!P2 LEA R9, P1, R22, R9, 0x1 ;  /* 0x000000091609a211 */ /* 0x000fc800078208ff */
[----:B------:R-:W-:Y:S01]  /*f1f0*/  @!P2 IADD3.X R10, RZ, R10, RZ, P1, !PT ;  /* 0x0000000aff0aa210 */ /* 0x000fe20000ffe4ff */
[----:B------:R-:W-:-:S04]  /*f200*/  @!P2 IMAD.MOV.U32 R2, RZ, RZ, R9 ;  /* 0x000000ffff02a224 */ /* 0x000fc800078e0009 */
        /* <DEDUP_REMOVED lines=11> */
.L_x_9327:
[----:B------:R-:W-:Y:S02]  /*f2c0*/  @!P2 LEA R9, R28, UR42, 0x1 ;  /* 0x0000002a1c09ac11 */ /* 0x000fe4000f8e08ff */
[----:B------:R-:W-:Y:S02]  /*f2d0*/  @P2 LOP3.LUT R16, R16, 0x40, RZ, 0xfc, !PT ;  /* 0x0000004010102812 */ /* 0x000fe400078efcff */
[----:B------:R-:W-:Y:S01]  /*f2e0*/  MOV R13, R4 ;  /* 0x00000004000d7202 */ /* 0x000fe20000000f00 */
[----:B------:R-:W-:-:S05]  /*f2f0*/  IMAD.MOV.U32 R11, RZ, RZ, R14 ;  /* 0x000000ffff0b7224 */ /* 0x000fca00078e000e */
[----:B------:R-:W-:-:S05]  /*f300*/  @!P2 LEA R11, P1, R22, R11, 0x1 ;  /* 0x0000000b160ba211 */ /* 0x000fca00078208ff */
[----:B------:R-:W-:Y:S02]  /*f310*/  @!P2 IMAD.X R12, RZ, RZ, R2, P1 ;  /* 0x000000ffff0ca224 */ /* 0x000fe400008e0602 */
[----:B------:R-:W-:Y:S02]  /*f320*/  @!P2 IMAD.MOV.U32 R2, RZ, RZ, R11 ;  /* 0x000000ffff02a224 */ /* 0x000fe400078e000b */
[----:B------:R-:W-:Y:S02]  /*f330*/  @!P2 IMAD.MOV.U32 R3, RZ, RZ, R12 ;  /* 0x000000ffff03a224 */ /* 0x000fe400078e000c */
[----:B------:R-:W-:Y:S02]  /*f340*/  IMAD.MOV.U32 R12, RZ, RZ, 0x7 ;  /* 0x00000007ff0c7424 */ /* 0x000fe400078e00ff */
[----:B------:R-:W-:Y:S01]  /*f350*/  IMAD.MOV.U32 R11, RZ, RZ, 0x181f ;  /* 0x0000181fff0b7424 */ /* 0x000fe200078e00ff */
[----:B------:R-:W-:Y:S01]  /*f360*/  @!PT LDS RZ, [RZ] ;  /* 0x00000000fffff984 */ /* 0x000fe20000000800 */
[----:B------:R-:W-:Y:S01]  /*f370*/  @!PT LDS RZ, [RZ] ;  /* 0x00000000fffff984 */ /* 0x000fe20000000800 */
[----:B------:R-:W-:Y:S01]  /*f380*/  @!PT LDS RZ, [RZ] ;  /* 0x00000000fffff984 */ /* 0x000fe20000000800 */
[----:B------:R0:W-:Y:S06]  /*f390*/  @!P2 LDGSTS.E.BYPASS.LTC128B.128 [R9+0x1b400], desc[UR36][R2.64], !P0 ;  /* 0x1b4000000209afae */ /* 0x0001ec000c101d64 */
[----:B0-----:R-:W-:Y:S05]  /*f3a0*/  WARPSYNC.COLLECTIVE R15, `(.L_x_9328) ;  /* 0x000000000f087348 */ /* 0x001fea0003c00000 */
[----:B------:R1:W2:Y:S02]  /*f3b0*/  SHFL.IDX P6, R14, R13, R12, R11 ;  /* 0x0000000c0d0e7389 */ /* 0x0002a400000c000b */
[----:B012---:R-:W-:Y:S01]  /*f3c0*/  ENDCOLLECTIVE ;  /* 0x000000000000791b */ /* 0x007fe20003800000 */
.L_x_9328:
[----:B------:R-:W-:Y:S01]  /*f3d0*/  MOV R13, R0 ;  /* 0x00000000000d7202 */ /* 0x000fe20000000f00 */
[----:B------:R-:W-:-:S07]  /*f3e0*/  IMAD.MOV.U32 R4, RZ, RZ, R14 ;  /* 0x000000ffff047224 */ /* 0x000fce00078e000e */
[----:B------:R-:W-:Y:S05]  /*f3f0*/  WARPSYNC.COLLECTIVE R15, `(.L_x_9329) ;  /* 0x000000000f087348 */ /* 0x000fea0003c00000 */
[----:B------:R0:W1:Y:S02]  /*f400*/  SHFL.IDX P6, R14, R13, R12, R11 ;  /* 0x0000000c0d0e7389 */ /* 0x00006400000c000b */
[----:B01----:R-:W-:Y:S01]  /*f410*/  ENDCOLLECTIVE ;  /* 0x000000000000791b */ /* 0x003fe20003800000 */
.L_x_9329:
[----:B------:R-:W-:Y:S05]  /*f420*/  BRA `(.L_x_9330) ;  /* 0xffffffc4001c7947 */ /* 0x000fea000383ffff */
.L_x_9260:
        /* <DEDUP_REMOVED lines=8> */
.L_x_9332:
[----:B------:R-:W-:Y:S05]  /*f4b0*/  BSYNC B0 ;  /* 0x0000000000007941 */ /* 0x000fea0003800000 */
.L_x_9331:
[----:B------:R-:W-:Y:S01]  /*f4c0*/  IMAD.MOV.U32 R13, RZ, RZ, R0 ;  /* 0x000000ffff0d7224 */ /* 0x000fe200078e0000 */
[----:B------:R-:W-:Y:S01]  /*f4d0*/  MOV R11, 0x181f ;  /* 0x0000181f000b7802 */ /* 0x000fe20000000f00 */
[----:B------:R-:W-:Y:S01]  /*f4e0*/  IMAD.MOV.U32 R12, RZ, RZ, RZ ;  /* 0x000000ffff0c7224 */ /* 0x000fe200078e00ff */
[----:B------:R-:W-:Y:S01]  /*f4f0*/  LOP3.LUT P5, RZ, R16, 0x1000, RZ, 0xc0, !PT ;  /* 0x0000100010ff7812 */ /* 0x000fe200078ac0ff */
[----:B------:R-:W-:Y:S02]  /*f500*/  IMAD.MOV.U32 R15, RZ, RZ, -0x1 ;  /* 0xffffffffff0f7424 */ /* 0x000fe400078e00ff */
[----:B------:R-:W-:-:S10]  /*f510*/  IMAD.MOV.U32 R2, RZ, RZ, R14 ;  /* 0x000000ffff027224 */ /* 0x000fd400078e000e */
[----:B------:R-:W-:Y:S05]  /*f520*/  WARPSYNC.COLLECTIVE R15, `(.L_x_9333) ;  /* 0x000000000f087348 */ /* 0x000fea0003c00000 */
[----:B------:R0:W1:Y:S02]  /*f530*/  SHFL.IDX P6, R14, R13, R12, R11 ;  /* 0x0000000c0d0e7389 */ /* 0x00006400000c000b */
[----:B01----:R-:W-:Y:S01]  /*f540*/  ENDCOLLECTIVE ;  /* 0x000000000000791b */ /* 0x003fe20003800000 */
.L_x_9333:
[----:B------:R-:W-:Y:S02]  /*f550*/  @!P5 LEA R7, R28, UR42, 0x1 ;  /* 0x0000002a1c07dc11 */ /* 0x000fe4000f8e08ff */
[----:B------:R-:W-:Y:S01]  /*f560*/  MOV R13, R4 ;  /* 0x00000004000d7202 */ /* 0x000fe20000000f00 */
[----:B------:R-:W-:Y:S01]  /*f570*/  IMAD.MOV.U32 R12, RZ, RZ, 0x1 ;  /* 0x00000001ff0c7424 */ /* 0x000fe200078e00ff */
[----:B------:R-:W-:-:S05]  /*f580*/  @!P5 LEA R14, P0, R22, R14, 0x1 ;  /* 0x0000000e160ed211 */ /* 0x000fca00078008ff */
[----:B------:R-:W-:Y:S02]  /*f590*/  @!P5 IMAD.X R3, RZ, RZ, R2, P0 ;  /* 0x000000ffff03d224 */ /* 0x000fe400000e0602 */
[----:B------:R-:W-:-:S07]  /*f5a0*/  @!P5 IMAD.MOV.U32 R2, RZ, RZ, R14 ;  /* 0x000000ffff02d224 */ /* 0x000fce00078e000e */
[----:B------:R-:W-:Y:S05]  /*f5b0*/  WARPSYNC.COLLECTIVE R15, `(.L_x_9334) ;  /* 0x000000000f087348 */ /* 0x000fea0003c00000 */
[----:B------:R0:W1:Y:S02]  /*f5c0*/  SHFL.IDX P6, R14, R13, R12, R11 ;  /* 0x0000000c0d0e7389 */ /* 0x00006400000c000b */
[----:B01----:R-:W-:Y:S01]  /*f5d0*/  ENDCOLLECTIVE ;  /* 0x000000000000791b */ /* 0x003fe20003800000 */
.L_x_9334:
[----:B------:R-:W-:Y:S01]  /*f5e0*/  @!PT LDS RZ, [RZ] ;  /* 0x00000000fffff984 */ /* 0x000fe20000000800 */
[----:B------:R-:W-:Y:S01]  /*f5f0*/  @!PT LDS RZ, [RZ] ;  /* 0x00000000fffff984 */ /* 0x000fe20000000800 */
[----:B------:R-:W-:Y:S01]  /*f600*/  @!PT LDS RZ, [RZ] ;  /* 0x00000000fffff984 */ /* 0x000fe20000000800 */
[----:B------:R0:W-:Y:S04]  /*f610*/  @!P5 LDGSTS.E.BYPASS.LTC128B.128 [R7+0x22400], desc[UR36][R2.64], !P4 ;  /* 0x224000000207dfae */ /* 0x0001e8000e101d64 */
[----:B------:R0:W-:Y:S04]  /*f620*/  @!P5 LDGSTS.E.BYPASS.LTC128B.128 [R7+0x26400], desc[UR36][R2.64+0x80], !P3 ;  /* 0x264000800207dfae */ /* 0x0001e8000d901d64 */
[----:B------:R0:W-:Y:S01]  /*f630*/  @!P5 LDGSTS.E.BYPASS.LTC128B.128 [R7+0x2a400], desc[UR36][R2.64+0x100], !P2 ;  /* 0x2a4001000207dfae */ /* 0x0001e2000d101d64 */
[----:B------:R-:W-:-:S03]  /*f640*/  IMAD.MOV.U32 R13, RZ, RZ, R0 ;  /* 0x000000ffff0d7224 */ /* 0x000fc600078e0000 */
[----:B------:R0:W-:Y:S01]  /*f650*/  @!P5 LDGSTS.E.BYPASS.LTC128B.128 [R7+0x2e400], desc[UR36][R2.64+0x180], !P1 ;  /* 0x2e4001800207dfae */ /* 0x0001e2000c901d64 */
[----:B------:R-:W-:Y:S01]  /*f660*/  LOP3.LUT P5, RZ, R16, 0x400, RZ, 0xc0, !PT ;  /* 0x0000040010ff7812 */ /* 0x000fe200078ac0ff */
[----:B------:R-:W-:-:S12]  /*f670*/  IMAD.MOV.U32 R5, RZ, RZ, R14 ;  /* 0x000000ffff057224 */ /* 0x000fd800078e000e */
[----:B0-----:R-:W-:Y:S05]  /*f680*/  WARPSYNC.COLLECTIVE R15, `(.L_x_9335) ;  /* 0x000000000f087348 */ /* 0x001fea0003c00000 */
[----:B------:R1:W2:Y:S02]  /*f690*/  SHFL.IDX P6, R14, R13, R12, R11 ;  /* 0x0000000c0d0e7389 */ /* 0x0002a400000c000b */
[----:B012---:R-:W-:Y:S01]  /*f6a0*/  ENDCOLLECTIVE ;  /* 0x000000000000791b */ /* 0x007fe20003800000 */
.L_x_9335:
[----:B------:R-:W-:Y:S01]  /*f6b0*/  @!P5 LEA R7, R28, UR42, 0x1 ;  /* 0x0000002a1c07dc11 */ /* 0x000fe2000f8e08ff */
[----:B------:R-:W-:Y:S01]  /*f6c0*/  IMAD.MOV.U32 R13, RZ, RZ, R4 ;  /* 0x000000ffff0d7224 */ /* 0x000fe200078e0004 */
[----:B------:R-:W-:Y:S02]  /*f6d0*/  MOV R12, 0x2 ;  /* 0x00000002000c7802 */ /* 0x000fe40000000f00 */
[----:B------:R-:W-:-:S13]  /*f6e0*/  LOP3.LUT P6, RZ, R16, 0x800, RZ, 0xc0, !PT ;  /* 0x0000080010ff7812 */ /* 0x000fda00078cc0ff */
[----:B------:R-:W-:Y:S02]  /*f6f0*/  @!P6 LEA R14, P0, R22, R14, 0x1 ;  /* 0x0000000e160ee211 */ /* 0x000fe400078008ff */
[----:B------:R-:W-:Y:S02]  /*f700*/  @!P6 LEA R9, R28, UR42, 0x1 ;  /* 0x0000002a1c09ec11 */ /* 0x000fe4000f8e08ff */
[----:B------:R-:W-:Y:S01]  /*f710*/  @!P6 IADD3.X R5, RZ, R5, RZ, P0, !PT ;  /* 0x00000005ff05e210 */ /* 0x000fe200007fe4ff */
[----:B------:R-:W-:-:S04]  /*f720*/  @!P6 IMAD.MOV.U32 R2, RZ, RZ, R14 ;  /* 0x000000ffff02e224 */ /* 0x000fc800078e000e */
[----:B------:R-:W-:-:S05]  /*f730*/  @!P6 IMAD.MOV.U32 R3, RZ, RZ, R5 ;  /* 0x000000ffff03e224 */ /* 0x000fca00078e0005 */
[----:B------:R-:W-:Y:S01]  /*f740*/  @!PT LDS RZ, [RZ] ;  /* 0x00000000fffff984 */ /* 0x000fe20000000800 */
[----:B------:R-:W-:Y:S01]  /*f750*/  @!PT LDS RZ, [RZ] ;  /* 0x00000000fffff984 */ /* 0x000fe20000000800 */
[----:B------:R-:W-:Y:S01]  /*f760*/  @!PT LDS RZ, [RZ] ;  /* 0x00000000fffff984 */ /* 0x000fe20000000800 */
[----:B------:R0:W-:Y:S04]  /*f770*/  @!P6 LDGSTS.E.BYPASS.LTC128B.128 [R9+0x22c00], desc[UR36][R2.64], !P4 ;  /* 0x22c000000209efae */ /* 0x0001e8000e101d64 */
[----:B------:R0:W-:Y:S04]  /*f780*/  @!P6 LDGSTS.E.BYPASS.LTC128B.128 [R9+0x26c00], desc[UR36][R2.64+0x80], !P3 ;  /* 0x26c000800209efae */ /* 0x0001e8000d901d64 */
[----:B------:R0:W-:Y:S04]  /*f790*/  @!P6 LDGSTS.E.BYPASS.LTC128B.128 [R9+0x2ac00], desc[UR36][R2.64+0x100], !P2 ;  /* 0x2ac001000209efae */ /* 0x0001e8000d101d64 */
[----:B------:R0:W-:Y:S02]  /*f7a0*/  @!P6 LDGSTS.E.BYPASS.LTC128B.128 [R9+0x2ec00], desc[UR36][R2.64+0x180], !P1 ;  /* 0x2ec001800209efae */ /* 0x0001e4000c901d64 */
[----:B0-----:R-:W-:Y:S05]  /*f7b0*/  WARPSYNC.COLLECTIVE R15, `(.L_x_9336) ;  /* 0x000000000f087348 */ /* 0x001fea0003c00000 */
[----:B------:R1:W2:Y:S02]  /*f7c0*/  SHFL.IDX P6, R14, R13, R12, R11 ;  /* 0x0000000c0d0e7389 */ /* 0x0002a400000c000b */
[----:B012---:R-:W-:Y:S01]  /*f7d0*/  ENDCOLLECTIVE ;  /* 0x000000000000791b */ /* 0x007fe20003800000 */
.L_x_9336:
[----:B------:R-:W-:Y:S02]  /*f7e0*/  IMAD.MOV.U32 R13, RZ, RZ, R0 ;  /* 0x000000ffff0d7224 */ /* 0x000fe400078e0000 */
[----:B------:R-:W-:-:S07]  /*f7f0*/  IMAD.MOV.U32 R5, RZ, RZ, R14 ;  /* 0x000000ffff057224 */ /* 0x000fce00078e000e */
[----:B------:R-:W-:Y:S05]  /*f800*/  WARPSYNC.COLLECTIVE R15, `(.L_x_9337) ;  /* 0x000000000f087348 */ /* 0x000fea0003c00000 */
[----:B------:R0:W1:Y:S02]  /*f810*/  SHFL.IDX P6, R14, R13, R12, R11 ;  /* 0x0000000c0d0e7389 */ /* 0x00006400000c000b */
[----:B01----:R-:W-:Y:S01]  /*f820*/  ENDCOLLECTIVE ;  /* 0x000000000000791b */ /* 0x003fe20003800000 */
.L_x_9337:
[----:B------:R-:W-:Y:S02]  /*f830*/  IMAD.MOV.U32 R13, RZ, RZ, R4 ;  /* 0x000000ffff0d7224 */ /* 0x000fe400078e0004 */
[----:B------:R-:W-:Y:S01]  /*f840*/  IMAD.MOV.U32 R12, RZ, RZ, 0x3 ;  /* 0x00000003ff0c7424 */ /* 0x000fe200078e00ff */
[----:B------:R-:W-:-:S04]  /*f850*/  @!P5 LEA R14, P0, R22, R14, 0x1 ;  /* 0x0000000e160ed211 */ /* 0x000fc800078008ff */
[----:B------:R-:W-:Y:S01]  /*f860*/  @!P5 MOV R2, R14 ;  /* 0x0000000e0002d202 */ /* 0x000fe20000000f00 */
[----:B------:R-:W-:-:S08]  /*f870*/  @!P5 IMAD.X R5, RZ, RZ, R5, P0 ;  /* 0x000000ffff05d224 */ /* 0x000fd000000e0605 */
[----:B------:R-:W-:Y:S05]  /*f880*/  WARPSYNC.COLLECTIVE R15, `(.L_x_9338) ;  /* 0x000000000f087348 */ /* 0x000fea0003c00000 */
[----:B------:R0:W1:Y:S02]  /*f890*/  SHFL.IDX P6, R14, R13, R12, R11 ;  /* 0x0000000c0d0e7389 */ /* 0x00006400000c000b */
[----:B01----:R-:W-:Y:S01]  /*f8a0*/  ENDCOLLECTIVE ;  /* 0x000000000000791b */ /* 0x003fe20003800000 */
.L_x_9338:
[----:B------:R-:W-:-:S05]  /*f8b0*/  @!P5 IMAD.MOV.U32 R3, RZ, RZ, R5 ;  /* 0x000000ffff03d224 */ /* 0x000fca00078e0005 */
[----:B------:R-:W-:Y:S01]  /*f8c0*/  @!PT LDS RZ, [RZ] ;  /* 0x00000000fffff984 */ /* 0x000fe20000000800 */
[----:B------:R-:W-:Y:S01]  /*f8d0*/  @!PT LDS RZ, [RZ] ;  /* 0x00000000fffff984 */ /* 0x000fe20000000800 */
[----:B------:R-:W-:Y:S01]  /*f8e0*/  @!PT LDS RZ, [RZ] ;  /* 0x00000000fffff984 */ /* 0x000fe20000000800 */
[----:B------:R0:W-:Y:S04]  /*f8f0*/  @!P5 LDGSTS.E.BYPASS.LTC128B.128 [R7+0x23400], desc[UR36][R2.64], !P4 ;  /* 0x234000000207dfae */ /* 0x0001e8000e101d64 */
[----:B------:R0:W-:Y:S01]  /*f900*/  @!P5 LDGSTS.E.BYPASS.LTC128B.128 [R7+0x27400], desc[UR36][R2.64+0x80], !P3 ;  /* 0x274000800207dfae */ /* 0x0001e2000d901d64 */
[----:B------:R-:W-:-:S03]  /*f910*/  IMAD.MOV.U32 R13, RZ, RZ, R0 ;  /* 0x000000ffff0d7224 */ /* 0x000fc600078e0000 */
[----:B------:R0:W-:Y:S04]  /*f920*/  @!P5 LDGSTS.E.BYPASS.LTC128B.128 [R7+0x2b400], desc[UR36][R2.64+0x100], !P2 ;  /* 0x2b4001000207dfae */ /* 0x0001e8000d101d64 */
[----:B------:R0:W-:Y:S01]  /*f930*/  @!P5 LDGSTS.E.BYPASS.LTC128B.128 [R7+0x2f400], desc[UR36][R2.64+0x180], !P1 ;  /* 0x2f4001800207dfae */ /* 0x0001e2000c901d64 */
[----:B------:R-:W-:Y:S02]  /*f940*/  LOP3.LUT P5, RZ, R16, 0x100, RZ, 0xc0, !PT ;  /* 0x0000010010ff7812 */ /* 0x000fe400078ac0ff */
[----:B------:R-:W-:-:S11]  /*f950*/  MOV R5, R14 ;  /* 0x0000000e00057202 */ /* 0x000fd60000000f00 */
[----:B0-----:R-:W-:Y:S05]  /*f960*/  WARPSYNC.COLLECTIVE R15, `(.L_x_9339) ;  /* 0x000000000f087348 */ /* 0x001fea0003c00000 */
[----:B------:R1:W2:Y:S02]  /*f970*/  SHFL.IDX P6, R14, R13, R12, R11 ;  /* 0x0000000c0d0e7389 */ /* 0x0002a400000c000b */
[----:B012---:R-:W-:Y:S01]  /*f980*/  ENDCOLLECTIVE ;  /* 0x000000000000791b */ /* 0x007fe20003800000 */
.L_x_9339:
[----:B------:R-:W-:Y:S01]  /*f990*/  @!P5 LEA R7, R28, UR42, 0x1 ;  /* 0x0000002a1c07dc11 */ /* 0x000fe2000f8e08ff */
[----:B------:R-:W-:Y:S02]  /*f9a0*/  IMAD.MOV.U32 R13, RZ, RZ, R4 ;  /* 0x000000ffff0d7224 */ /* 0x000fe400078e0004 */
[----:B------:R-:W-:Y:S01]  /*f9b0*/  IMAD.MOV.U32 R12, RZ, RZ, 0x4 ;  /* 0x00000004ff0c7424 */ /* 0x000fe200078e00ff */
[----:B------:R-:W-:-:S13]  /*f9c0*/  LOP3.LUT P6, RZ, R16, 0x200, RZ, 0xc0, !PT ;  /* 0x0000020010ff7812 */ /* 0x000fda00078cc0ff */
[----:B------:R-:W-:Y:S02]  /*f9d0*/  @!P6 LEA R14, P0, R22, R14, 0x1 ;  /* 0x0000000e160ee211 */ /* 0x000fe400078008ff */
[----:B------:R-:W-:-:S03]  /*f9e0*/  @!P6 LEA R9, R28, UR42, 0x1 ;  /* 0x0000002a1c09ec11 */ /* 0x000fc6000f8e08ff */
[----:B------:R-:W-:Y:S02]  /*f9f0*/  @!P6 IMAD.X R5, RZ, RZ, R5, P0 ;  /* 0x000000ffff05e224 */ /* 0x000fe400000e0605 */
[----:B------:R-:W-:-:S03]  /*fa00*/  @!P6 IMAD.MOV.U32 R2, RZ, RZ, R14 ;  /* 0x000000ffff02e224 */ /* 0x000fc600078e000e */
[----:B------:R-:W-:-:S05]  /*fa10*/  @!P6 MOV R3, R5 ;  /* 0x000000050003e202 */ /* 0x000fca0000000f00 */
        /* <DEDUP_REMOVED lines=10> */
.L_x_9340:
[----:B------:R-:W-:Y:S01]  /*fac0*/  MOV R13, R0 ;  /* 0x00000000000d7202 */ /* 0x000fe20000000f00 */
[----:B------:R-:W-:-:S07]  /*fad0*/  IMAD.MOV.U32 R5, RZ, RZ, R14 ;  /* 0x000000ffff057224 */ /* 0x000fce00078e000e */
[----:B------:R-:W-:Y:S05]  /*fae0*/  WARPSYNC.COLLECTIVE R15, `(.L_x_9341) ;  /* 0x000000000f087348 */ /* 0x000fea0003c00000 */
[----:B------:R0:W1:Y:S02]  /*faf0*/  SHFL.IDX P6, R14, R13, R12, R11 ;  /* 0x0000000c0d0e7389 */ /* 0x00006400000c000b */
[----:B01----:R-:W-:Y:S01]  /*fb00*/  ENDCOLLECTIVE ;  /* 0x000000000000791b */ /* 0x003fe20003800000 */
.L_x_9341:
[----:B------:R-:W-:Y:S01]  /*fb10*/  MOV R13, R4 ;  /* 0x00000004000d7202 */ /* 0x000fe20000000f00 */
[----:B------:R-:W-:Y:S01]  /*fb20*/  IMAD.MOV.U32 R12, RZ, RZ, 0x5 ;  /* 0x00000005ff0c7424 */ /* 0x000fe200078e00ff */
[----:B------:R-:W-:-:S05]  /*fb30*/  @!P5 LEA R14, P0, R22, R14, 0x1 ;  /* 0x0000000e160ed211 */ /* 0x000fca00078008ff */
[----:B------:R-:W-:-:S08]  /*fb40*/  @!P5 IMAD.MOV.U32 R2, RZ, RZ, R14 ;  /* 0x000000ffff02d224 */ /* 0x000fd000078e000e */
[----:B------:R-:W-:Y:S05]  /*fb50*/  WARPSYNC.COLLECTIVE R15, `(.L_x_9342) ;  /* 0x000000000f087348 */ /* 0x000fea0003c00000 */
[----:B------:R0:W1:Y:S02]  /*fb60*/  SHFL.IDX P6, R14, R13, R12, R11 ;  /* 0x0000000c0d0e7389 */ /* 0x00006400000c000b */
[----:B01----:R-:W-:Y:S01]  /*fb70*/  ENDCOLLECTIVE ;  /* 0x000000000000791b */ /* 0x003fe20003800000 */
.L_x_9342:
[----:B------:R-:W-:-:S04]  /*fb80*/  @!P5 IMAD.X R5, RZ, RZ, R5, P0 ;  /* 0x000000ffff05d224 */ /* 0x000fc800000e0605 */
[----:B------:R-:W-:-:S05]  /*fb90*/  @!P5 IMAD.MOV.U32 R3, RZ, RZ, R5 ;  /* 0x000000ffff03d224 */ /* 0x000fca00078e0005 */
[----:B------:R-:W-:Y:S01]  /*fba0*/  @!PT LDS RZ, [RZ] ;  /* 0x00000000fffff984 */ /* 0x000fe20000000800 */
[----:B------:R-:W-:Y:S01]  /*fbb0*/  @!PT LDS RZ, [RZ] ;  /* 0x00000000fffff984 */ /* 0x000fe20000000800 */
[----:B------:R-:W-:Y:S01]  /*fbc0*/  @!PT LDS RZ, [RZ] ;  /* 0x00000000fffff984 */ /* 0x000fe20000000800 */
[----:B------:R0:W-:Y:S01]  /*fbd0*/  @!P5 LDGSTS.E.BYPASS.LTC128B.128 [R7+0x24400], desc[UR36][R2.64], !P4 ;  /* 0x244000000207dfae */ /* 0x0001e2000e101d64 */
[----:B------:R-:W-:-:S03]  /*fbe0*/  IMAD.MOV.U32 R13, RZ, RZ, R0 ;  /* 0x000000ffff0d7224 */ /* 0x000fc600078e0000 */
[----:B------:R0:W-:Y:S04]  /*fbf0*/  @!P5 LDGSTS.E.BYPASS.LTC128B.128 [R7+0x28400], desc[UR36][R2.64+0x80], !P3 ;  /* 0x284000800207dfae */ /* 0x0001e8000d901d64 */
[----:B------:R0:W-:Y:S04]  /*fc00*/  @!P5 LDGSTS.E.BYPASS.LTC128B.128 [R7+0x2c400], desc[UR36][R2.64+0x100], !P2 ;  /* 0x2c4001000207dfae */ /* 0x0001e8000d101d64 */
[----:B------:R0:W-:Y:S01]  /*fc10*/  @!P5 LDGSTS.E.BYPASS.LTC128B.128 [R7+0x30400], desc[UR36][R2.64+0x180], !P1 ;  /* 0x304001800207dfae */ /* 0x0001e2000c901d64 */
[----:B------:R-:W-:Y:S01]  /*fc20*/  IMAD.MOV.U32 R5, RZ, RZ, R14 ;  /* 0x000000ffff057224 */ /* 0x000fe200078e000e */
[----:B------:R-:W-:-:S13]  /*fc30*/  LOP3.LUT P5, RZ, R16, 0x40, RZ, 0xc0, !PT ;  /* 0x0000004010ff7812 */ /* 0x000fda00078ac0ff */
[----:B0-----:R-:W-:Y:S05]  /*fc40*/  WARPSYNC.COLLECTIVE R15, `(.L_x_9343) ;  /* 0x000000000f087348 */ /* 0x001fea0003c00000 */
[----:B------:R1:W2:Y:S02]  /*fc50*/  SHFL.IDX P6, R14, R13, R12, R11 ;  /* 0x0000000c0d0e7389 */ /* 0x0002a400000c000b */
[----:B012---:R-:W-:Y:S01]  /*fc60*/  ENDCOLLECTIVE ;  /* 0x000000000000791b */ /* 0x007fe20003800000 */
.L_x_9343:
        /* <DEDUP_REMOVED lines=19> */
.L_x_9344:
[----:B------:R-:W-:Y:S02]  /*fda0*/  IMAD.MOV.U32 R13, RZ, RZ, R0 ;  /* 0x000000ffff0d7224 */ /* 0x000fe400078e0000 */
[----:B------:R-:W-:-:S07]  /*fdb0*/  IMAD.MOV.U32 R5, RZ, RZ, R14 ;  /* 0x000000ffff057224 */ /* 0x000fce00078e000e */
[----:B------:R-:W-:Y:S05]  /*fdc0*/  WARPSYNC.COLLECTIVE R15, `(.L_x_9345) ;  /* 0x000000000f087348 */ /* 0x000fea0003c00000 */
[----:B------:R0:W1:Y:S02]  /*fdd0*/  SHFL.IDX P6, R14, R13, R12, R11 ;  /* 0x0000000c0d0e7389 */ /* 0x00006400000c000b */
[----:B01----:R-:W-:Y:S01]  /*fde0*/  ENDCOLLECTIVE ;  /* 0x000000000000791b */ /* 0x003fe20003800000 */
.L_x_9345:
        /* <DEDUP_REMOVED lines=8> */
.L_x_9346:
        /* <DEDUP_REMOVED lines=9> */
[----:B------:R-:W-:-:S07]  /*ff00*/  MOV R5, R14 ;  /* 0x0000000e00057202 */ /* 0x000fce0000000f00 */
[----:B0-----:R-:W-:Y:S05]  /*ff10*/  WARPSYNC.COLLECTIVE R15, `(.L_x_9347) ;  /* 0x000000000f087348 */ /* 0x001fea0003c00000 */
[----:B------:R1:W2:Y:S02]  /*ff20*/  SHFL.IDX P6, R14, R13, R12, R11 ;  /* 0x0000000c0d0e7389 */ /* 0x0002a400000c000b */
[----:B012---:R-:W-:Y:S01]  /*ff30*/  ENDCOLLECTIVE ;  /* 0x000000000000791b */ /* 0x007fe20003800000 */
.L_x_9347:
[----:B------:R-:W-:Y:S05]  /*ff40*/  BRA `(.L_x_9348) ;  /* 0xffffffc400007947 */ /* 0x000fea000383ffff */
.L_x_9263:
[----:B0--3--:R-:W-:-:S04]  /*ff50*/  IMAD.U32 R3, RZ, RZ, UR42 ;  /* 0x0000002aff037e24 */ /* 0x009fc8000f8e00ff */
[----:B------:R0:W3:Y:S03]  /*ff60*/  SYNCS.PHASECHK.TRANS64.TRYWAIT P0, [R3+URZ+0x32420], R0 ;  /* 0x03242000030075a7 */ /* 0x0000e6000800017f */
[----:B---3--:R-:W-:Y:S05]  /*ff70*/  @!P0 NANOSLEEP.SYNCS 0x989680 ;  /* 0x009896800000895d */ /* 0x008fea0003900000 */
[----:B------:R-:W3:Y:S02]  /*ff80*/  @!P0 SYNCS.PHASECHK.TRANS64 P0, [R3+URZ+0x32420], R0 ;  /* 0x03242000030085a7 */ /* 0x000ee4000800007f */
[----:B---3--:R-:W-:Y:S05]  /*ff90*/  @!P0 BRA `(.L_x_9263) ;  /* 0xfffffffc00ec8947 */ /* 0x008fea000383ffff */
[----:B------:R-:W-:Y:S05]  /*ffa0*/  BRA `(.L_x_9349) ;  /* 0xffffffc400447947 */ /* 0x000fea000383ffff */
.L_x_9265:
[----:B0--3--:R-:W-:-:S04]  /*ffb0*/  IMAD.U32 R3, RZ, RZ, UR42 ;  /* 0x0000002aff037e24 */ /* 0x009fc8000f8e00ff */
[----:B------:R0:W3:Y:S03]  /*ffc0*/  SYNCS.PHASECHK.TRANS64.TRYWAIT P0, [R3+URZ+0x32460], R0 ;  /* 0x03246000030075a7 */ /* 0x0000e6000800017f */
[----:B---3--:R-:W-:Y:S05]  /*ffd0*/  @!P0 NANOSLEEP.SYNCS 0x989680 ;  /* 0x009896800000895d */ /* 0x008fea0003900000 */
[----:B------:R-:W3:Y:S02]  /*ffe0*/  @!P0 SYNCS.PHASECHK.TRANS64 P0, [R3+URZ+0x32460], R0 ;  /* 0x03246000030085a7 */ /* 0x000ee4000800007f */
[----:B---3--:R-:W-:Y:S05]  /*fff0*/  @!P0 BRA `(.L_x_9265) ;  /* 0xfffffffc00ec8947 */ /* 0x008fea000383ffff */
[----:B------:R-:W-:Y:S05]  /*10000*/  BRA `(.L_x_9350) ;  /* 0xffffffc400407947 */ /* 0x000fea000383ffff */
.L_x_9266:
[----:B------:R-:W-:Y:S01]  /*10010*/  BSSY B0, `(.L_x_9351) ;  /* 0x0000008000007945 */ /* 0x000fe20003800000 */
[----:B------:R-:W-:Y:S01]  /*10020*/  MOV R13, R19 ;  /* 0x00000013000d7202 */ /* 0x000fe20000000f00 */
[----:B------:R-:W-:Y:S02]  /*10030*/  IMAD.MOV.U32 R12, RZ, RZ, RZ ;  /* 0x000000ffff0c7224 */ /* 0x000fe400078e00ff */
[----:B------:R-:W-:Y:S02]  /*10040*/  IMAD.MOV.U32 R11, RZ, RZ, 0x181f ;  /* 0x0000181fff0b7424 */ /* 0x000fe400078e00ff */
[----:B------:R-:W-:-:S07]  /*10050*/  IMAD.MOV.U32 R15, RZ, RZ, -0x1 ;  /* 0xffffffffff0f7424 */ /* 0x000fce00078e00ff */
[----:B-1----:R-:W-:Y:S05]  /*10060*/  WARPSYNC.COLLECTIVE R15, `(.L_x_9352) ;  /* 0x000000000f087348 */ /* 0x002fea0003c00000 */
[----:B-1----:R0:W1:Y:S02]  /*10070*/  SHFL.IDX P6, R14, R13, R12, R11 ;  /* 0x0000000c0d0e7389 */ /* 0x00206400000c000b */
[----:B01----:R-:W-:Y:S01]  /*10080*/  ENDCOLLECTIVE ;  /* 0x000000000000791b */ /* 0x003fe20003800000 */
.L_x_9352:
[----:B------:R-:W-:Y:S05]  /*10090*/  BSYNC B0 ;  /* 0x0000000000007941 */ /* 0x000fea0003800000 */
.L_x_9351:
[----:B------:R-:W-:Y:S01]  /*100a0*/  IMAD.MOV.U32 R13, RZ, RZ, R18 ;  /* 0x000000ffff0d7224 */ /* 0x000fe200078e0012 */
[----:B------:R-:W-:Y:S01]  /*100b0*/  MOV R15, 0xffffffff ;  /* 0xffffffff000f7802 */ /* 0x000fe20000000f00 */
[----:B------:R-:W-:Y:S01]  /*100c0*/  IMAD.MOV.U32 R12, RZ, RZ, RZ ;  /* 0x000000ffff0c7224 */ /* 0x000fe200078e00ff */
[----:B------:R-:W-:Y:S01]  /*100d0*/  MOV R3, R14 ;  /* 0x0000000e00037202 */ /* 0x000fe20000000f00 */
[----:B------:R-:W-:Y:S01]  /*100e0*/  IMAD.MOV.U32 R11, RZ, RZ, 0x181f ;  /* 0x0000181fff0b7424 */ /* 0x000fe200078e00ff */
[----:B------:R-:W-:Y:S01]  /*100f0*/  LEA R10, R28, UR42, 0x1 ;  /* 0x0000002a1c0a7c11 */ /* 0x000fe2000f8e08ff */
[----:B------:R-:W-:Y:S01]  /*10100*/  IMAD.SHL.U32 R0, R22, 0x2, RZ ;  /* 0x0000000216007824 */ /* 0x000fe200078e00ff */
[----:B------:R-:W-:Y:S01]  /*10110*/  LOP3.LUT P2, RZ, R5, 0x2, RZ, 0xc0, !PT ;  /* 0x0000000205ff7812 */ /* 0x000fe2000784c0ff */
[----:B------:R-:W-:-:S12]  /*10120*/  IMAD.MOV.U32 R6, RZ, RZ, RZ ;  /* 0x000000ffff067224 */ /* 0x000fd800078e00ff */
[----:B------:R-:W-:Y:S05]  /*10130*/  WARPSYNC.COLLECTIVE R15, `(.L_x_9353) ;  /* 0x000000000f087348 */ /* 0x000fea0003c00000 */
[----:B------:R0:W1:Y:S02]  /*10140*/  SHFL.IDX P6, R14, R13, R12, R11 ;  /* 0x0000000c0d0e7389 */ /* 0x00006400000c000b */
[----:B01----:R-:W-:Y:S01]  /*10150*/  ENDCOLLECTIVE ;  /* 0x000000000000791b */ /* 0x003fe20003800000 */
.L_x_9353:
[----:B------:R-:W-:Y:S02]  /*10160*/  LOP3.LUT P1, RZ, R5, 0x4, RZ, 0xc0, !PT ;  /* 0x0000000405ff7812 */ /* 0x000fe4000782c0ff */
[----:B------:R-:W-:Y:S02]  /*10170*/  IADD3 R31, R10, 0x400, RZ ;  /* 0x000004000a1f7810 */ /* 0x000fe40007ffe0ff */
[----:B------:R-:W-:Y:S01]  /*10180*/  ISETP.LT.OR P3, PT, R17, 0x1, !P1 ;  /* 0x000000011100780c */ /* 0x000fe20004f61670 */
[----:B------:R-:W-:Y:S01]  /*10190*/  IMAD.MOV.U32 R13, RZ, RZ, R19 ;  /* 0x000000ffff0d7224 */ /* 0x000fe200078e0013 */
[----:B------:R-:W-:Y:S02]  /*101a0*/  MOV R12, 0x1 ;  /* 0x00000001000c7802 */ /* 0x000fe40000000f00 */
[----:B------:R-:W-:-:S13]  /*101b0*/  IADD3 R2, P0, R14, R0, RZ ;  /* 0x000000000e027210 */ /* 0x000fda0007f1e0ff */
[----:B------:R-:W-:Y:S05]  /*101c0*/  WARPSYNC.COLLECTIVE R15, `(.L_x_9354) ;  /* 0x000000000f087348 */ /* 0x000fea0003c00000 */
[----:B------:R0:W1:Y:S02]  /*101d0*/  SHFL.IDX P6, R14, R13, R12, R11 ;  /* 0x0000000c0d0e7389 */ /* 0x00006400000c000b */
[----:B01----:R-:W-:Y:S01]  /*101e0*/  ENDCOLLECTIVE ;  /* 0x000000000000791b */ /* 0x003fe20003800000 */
.L_x_9354:
        /* <DEDUP_REMOVED lines=12> */
.L_x_9355:
        /* <DEDUP_REMOVED lines=14> */
.L_x_9356:
        /* <DEDUP_REMOVED lines=12> */
.L_x_9357:
        /* <DEDUP_REMOVED lines=14> */
.L_x_9358:
[----:B------:R-:W-:Y:S02]  /*10530*/  IADD3.X R3, RZ, R4, RZ, P3, !PT ;  /* 0x00000004ff037210 */ /* 0x000fe40001ffe4ff */
        /* <DEDUP_REMOVED lines=11> */
.L_x_9359:
        /* <DEDUP_REMOVED lines=14> */
.L_x_9360:
[----:B------:R-:W-:Y:S01]  /*106d0*/  IMAD.X R3, RZ, RZ, R5, P3 ;  /* 0x000000ffff037224 */ /* 0x000fe200018e0605 */
        /* <DEDUP_REMOVED lines=11> */
.L_x_9361:
        /* <DEDUP_REMOVED lines=14> */
.L_x_9362:
        /* <DEDUP_REMOVED lines=12> */
.L_x_9363:
        /* <DEDUP_REMOVED lines=9> */
.L_x_9273:
[----:B-1----:R1:W2:Y:S02]  /*109c0*/  SYNCS.PHASECHK.TRANS64.TRYWAIT P0, [R19+URZ+0x32440], R23 ;  /* 0x03244017130075a7 */ /* 0x0022a4000800017f */
[----:B--2---:R-:W-:Y:S05]  /*109d0*/  @!P0 NANOSLEEP.SYNCS 0x989680 ;  /* 0x009896800000895d */ /* 0x004fea0003900000 */
[----:B------:R-:W2:Y:S02]  /*109e0*/  @!P0 SYNCS.PHASECHK.TRANS64 P0, [R19+URZ+0x32440], R23 ;  /* 0x03244017130085a7 */ /* 0x000ea4000800007f */
[----:B--2---:R-:W-:Y:S05]  /*109f0*/  @!P0 BRA `(.L_x_9273) ;  /* 0xfffffffc00f08947 */ /* 0x004fea000383ffff */
[----:B------:R-:W-:Y:S05]  /*10a00*/  BRA `(.L_x_9365) ;  /* 0xffffffc400747947 */ /* 0x000fea000383ffff */
.L_x_9274:
[----:B------:R-:W-:Y:S01]  /*10a10*/  BSSY B1, `(.L_x_9366) ;  /* 0x0000008000017945 */ /* 0x000fe20003800000 */
[----:B------:R-:W-:Y:S01]  /*10a20*/  IMAD.MOV.U32 R13, RZ, RZ, R24 ;  /* 0x000000ffff0d7224 */ /* 0x000fe200078e0018 */
[----:B------:R-:W-:Y:S01]  /*10a30*/  MOV R15, 0xffffffff ;  /* 0xffffffff000f7802 */ /* 0x000fe20000000f00 */
[----:B------:R-:W-:Y:S02]  /*10a40*/  IMAD.MOV.U32 R12, RZ, RZ, RZ ;  /* 0x000000ffff0c7224 */ /* 0x000fe400078e00ff */
[----:B------:R-:W-:-:S07]  /*10a50*/  IMAD.MOV.U32 R11, RZ, RZ, 0x181f ;  /* 0x0000181fff0b7424 */ /* 0x000fce00078e00ff */
[----:B-1----:R-:W-:Y:S05]  /*10a60*/  WARPSYNC.COLLECTIVE R15, `(.L_x_9367) ;  /* 0x000000000f087348 */ /* 0x002fea0003c00000 */
[----:B------:R0:W2:Y:S02]  /*10a70*/  SHFL.IDX P6, R14, R13, R12, R11 ;  /* 0x0000000c0d0e7389 */ /* 0x0000a400000c000b */
[----:B012---:R-:W-:Y:S01]  /*10a80*/  ENDCOLLECTIVE ;  /* 0x000000000000791b */ /* 0x007fe20003800000 */
.L_x_9367:
[----:B------:R-:W-:Y:S05]  /*10a90*/  BSYNC B1 ;  /* 0x0000000000017941 */ /* 0x000fea0003800000 */
.L_x_9366:
        /* <DEDUP_REMOVED lines=9> */
.L_x_9368:
[----:B------:R-:W-:Y:S01]  /*10b30*/  IMAD.MOV.U32 R13, RZ, RZ, R24 ;  /* 0x000000ffff0d7224 */ /* 0x000fe200078e0018 */
[----:B------:R-:W-:Y:S02]  /*10b40*/  MOV R12, 0x1 ;  /* 0x00000001000c7802 */ /* 0x000fe40000000f00 */
[----:B------:R-:W-:-:S13]  /*10b50*/  IADD3 R2, P0, R14, R0, RZ ;  /* 0x000000000e027210 */ /* 0x000fda0007f1e0ff */
[----:B------:R-:W-:Y:S05]  /*10b60*/  WARPSYNC.COLLECTIVE R15, `(.L_x_9369) ;  /* 0x000000000f087348 */ /* 0x000fea0003c00000 */
[----:B------:R0:W1:Y:S02]  /*10b70*/  SHFL.IDX P6, R14, R13, R12, R11 ;  /* 0x0000000c0d0e7389 */ /* 0x00006400000c000b */
[----:B01----:R-:W-:Y:S01]  /*10b80*/  ENDCOLLECTIVE ;  /* 0x000000000000791b */ /* 0x003fe20003800000 */
.L_x_9369:
        /* <DEDUP_REMOVED lines=10> */
.L_x_9370:
[----:B------:R-:W-:Y:S01]  /*10c30*/  MOV R13, R24 ;  /* 0x00000018000d7202 */ /* 0x000fe20000000f00 */
[----:B------:R-:W-:Y:S01]  /*10c40*/  IMAD.MOV.U32 R12, RZ, RZ, 0x2 ;  /* 0x00000002ff0c7424 */ /* 0x000fe200078e00ff */
[----:B------:R-:W-:-:S13]  /*10c50*/  IADD3 R2, P0, R14, R0, RZ ;  /* 0x000000000e027210 */ /* 0x000fda0007f1e0ff */
[----:B------:R-:W-:Y:S05]  /*10c60*/  WARPSYNC.COLLECTIVE R15, `(.L_x_9371) ;  /* 0x000000000f087348 */ /* 0x000fea0003c00000 */
[----:B------:R0:W1:Y:S02]  /*10c70*/  SHFL.IDX P6, R14, R13, R12, R11 ;  /* 0x0000000c0d0e7389 */ /* 0x00006400000c000b */
[----:B01----:R-:W-:Y:S01]  /*10c80*/  ENDCOLLECTIVE ;  /* 0x000000000000791b */ /* 0x003fe20003800000 */
.L_x_9371:
        /* <DEDUP_REMOVED lines=10> */
.L_x_9372:
[----:B------:R-:W-:Y:S02]  /*10d30*/  IMAD.MOV.U32 R13, RZ, RZ, R24 ;  /* 0x000000ffff0d7224 */ /* 0x000fe400078e0018 */
[----:B------:R-:W-:Y:S01]  /*10d40*/  IMAD.MOV.U32 R12, RZ, RZ, 0x3 ;  /* 0x00000003ff0c7424 */ /* 0x000fe200078e00ff */
[----:B------:R-:W-:-:S13]  /*10d50*/  IADD3 R2, P0, R14, R0, RZ ;  /* 0x000000000e027210 */ /* 0x000fda0007f1e0ff */
[----:B------:R-:W-:Y:S05]  /*10d60*/  WARPSYNC.COLLECTIVE R15, `(.L_x_9373) ;  /* 0x000000000f087348 */ /* 0x000fea0003c00000 */
[----:B------:R0:W1:Y:S02]  /*10d70*/  SHFL.IDX P6, R14, R13, R12, R11 ;  /* 0x0000000c0d0e7389 */ /* 0x00006400000c000b */
[----:B01----:R-:W-:Y:S01]  /*10d80*/  ENDCOLLECTIVE ;  /* 0x000000000000791b */ /* 0x003fe20003800000 */
.L_x_9373:
        /* <DEDUP_REMOVED lines=10> */
.L_x_9374:
[----:B------:R-:W-:Y:S02]  /*10e30*/  IMAD.MOV.U32 R13, RZ, RZ, R24 ;  /* 0x000000ffff0d7224 */ /* 0x000fe400078e0018 */
[----:B------:R-:W-:Y:S01]  /*10e40*/  IMAD.MOV.U32 R12, RZ, RZ, 0x4 ;  /* 0x00000004ff0c7424 */ /* 0x000fe200078e00ff */
[----:B------:R-:W-:-:S13]  /*10e50*/  IADD3 R2, P0, R14, R0, RZ ;  /* 0x000000000e027210 */ /* 0x000fda0007f1e0ff */
[----:B------:R-:W-:Y:S05]  /*10e60*/  WARPSYNC.COLLECTIVE R15, `(.L_x_9375) ;  /* 0x000000000f087348 */ /* 0x000fea0003c00000 */
[----:B------:R0:W1:Y:S02]  /*10e70*/  SHFL.IDX P6, R14, R13, R12, R11 ;  /* 0x0000000c0d0e7389 */ /* 0x00006400000c000b */
[----:B01----:R-:W-:Y:S01]  /*10e80*/  ENDCOLLECTIVE ;  /* 0x000000000000791b */ /* 0x003fe20003800000 */
.L_x_9375:
        /* <DEDUP_REMOVED lines=10> */
.L_x_9376:
[----:B------:R-:W-:Y:S01]  /*10f30*/  IMAD.MOV.U32 R13, RZ, RZ, R24 ;  /* 0x000000ffff0d7224 */ /* 0x000fe200078e0018 */
[----:B------:R-:W-:Y:S02]  /*10f40*/  MOV R12, 0x5 ;  /* 0x00000005000c7802 */ /* 0x000fe40000000f00 */
[----:B------:R-:W-:-:S13]  /*10f50*/  IADD3 R2, P0, R14, R0, RZ ;  /* 0x000000000e027210 */ /* 0x000fda0007f1e0ff */
[----:B------:R-:W-:Y:S05]  /*10f60*/  WARPSYNC.COLLECTIVE R15, `(.L_x_9377) ;  /* 0x000000000f087348 */ /* 0x000fea0003c00000 */
[----:B------:R0:W1:Y:S02]  /*10f70*/  SHFL.IDX P6, R14, R13, R12, R11 ;  /* 0x0000000c0d0e7389 */ /* 0x00006400000c000b */
[----:B01----:R-:W-:Y:S01]  /*10f80*/  ENDCOLLECTIVE ;  /* 0x000000000000791b */ /* 0x003fe20003800000 */
.L_x_9377:
        /* <DEDUP_REMOVED lines=10> */
.L_x_9378:
[----:B------:R-:W-:Y:S05]  /*11030*/  BRA `(.L_x_9379) ;  /* 0xffffffc000d07947 */ /* 0x000fea000383ffff */
.L_x_9279:
[----:B---3--:R3:W4:Y:S02]  /*11040*/  SYNCS.PHASECHK.TRANS64.TRYWAIT P0, [R19+URZ+0x32460], R23 ;  /* 0x03246017130075a7 */ /* 0x008724000800017f */
[----:B----4-:R-:W-:Y:S05]  /*11050*/  @!P0 NANOSLEEP.SYNCS 0x989680 ;  /* 0x009896800000895d */ /* 0x010fea0003900000 */
[----:B------:R-:W4:Y:S02]  /*11060*/  @!P0 SYNCS.PHASECHK.TRANS64 P0, [R19+URZ+0x32460], R23 ;  /* 0x03246017130085a7 */ /* 0x000f24000800007f */
[----:B----4-:R-:W-:Y:S05]  /*11070*/  @!P0 BRA `(.L_x_9279) ;  /* 0xfffffffc00f08947 */ /* 0x010fea000383ffff */
[----:B------:R-:W-:Y:S05]  /*11080*/  BRA `(.L_x_9380) ;  /* 0xffffffc4001c7947 */ /* 0x000fea000383ffff */
.L_x_9280:
        /* <DEDUP_REMOVED lines=8> */
.L_x_9382:
[----:B------:R-:W-:Y:S05]  /*11110*/  BSYNC B1 ;  /* 0x0000000000017941 */ /* 0x000fea0003800000 */
.L_x_9381:
[----:B------:R-:W-:Y:S01]  /*11120*/  MOV R13, R20 ;  /* 0x00000014000d7202 */ /* 0x000fe20000000f00 */
        /* <DEDUP_REMOVED lines=8> */
.L_x_9383:
[----:B------:R-:W-:Y:S02]  /*111b0*/  IMAD.MOV.U32 R6, RZ, RZ, RZ ;  /* 0x000000ffff067224 */ /* 0x000fe400078e00ff */
[----:B------:R-:W-:Y:S02]  /*111c0*/  IMAD.MOV.U32 R13, RZ, RZ, R22 ;  /* 0x000000ffff0d7224 */ /* 0x000fe400078e0016 */
[----:B------:R-:W-:Y:S01]  /*111d0*/  IMAD.MOV.U32 R12, RZ, RZ, 0x1 ;  /* 0x00000001ff0c7424 */ /* 0x000fe200078e00ff */
[----:B------:R-:W-:-:S13]  /*111e0*/  IADD3 R2, P0, R14, R0, RZ ;  /* 0x000000000e027210 */ /* 0x000fda0007f1e0ff */
[----:B------:R-:W-:Y:S05]  /*111f0*/  WARPSYNC.COLLECTIVE R15, `(.L_x_9384) ;  /* 0x000000000f087348 */ /* 0x000fea0003c00000 */
[----:B------:R0:W1:Y:S02]  /*11200*/  SHFL.IDX P6, R14, R13, R12, R11 ;  /* 0x0000000c0d0e7389 */ /* 0x00006400000c000b */
[----:B01----:R-:W-:Y:S01]  /*11210*/  ENDCOLLECTIVE ;  /* 0x000000000000791b */ /* 0x003fe20003800000 */
.L_x_9384:
[----:B------:R-:W-:-:S05]  /*11220*/  IADD3.X R3, RZ, R3, RZ, P0, !PT ;  /* 0x00000003ff037210 */ /* 0x000fca00007fe4ff */
        /* <DEDUP_REMOVED lines=12> */
.L_x_9385:
[----:B------:R-:W-:Y:S02]  /*112f0*/  IMAD.MOV.U32 R13, RZ, RZ, R22 ;  /* 0x000000ffff0d7224 */ /* 0x000fe400078e0016 */
[----:B------:R-:W-:Y:S01]  /*11300*/  IMAD.MOV.U32 R12, RZ, RZ, 0x2 ;  /* 0x00000002ff0c7424 */ /* 0x000fe200078e00ff */
[----:B------:R-:W-:-:S13]  /*11310*/  IADD3 R2, P0, R14, R0, RZ ;  /* 0x000000000e027210 */ /* 0x000fda0007f1e0ff */
[----:B------:R-:W-:Y:S05]  /*11320*/  WARPSYNC.COLLECTIVE R15, `(.L_x_9386) ;  /* 0x000000000f087348 */ /* 0x000fea0003c00000 */
[----:B------:R0:W1:Y:S02]  /*11330*/  SHFL.IDX P6, R14, R13, R12, R11 ;  /* 0x0000000c0d0e7389 */ /* 0x00006400000c000b */
[----:B01----:R-:W-:Y:S01]  /*11340*/  ENDCOLLECTIVE ;  /* 0x000000000000791b */ /* 0x003fe20003800000 */
.L_x_9386:
[----:B------:R-:W-:-:S05]  /*11350*/  IMAD.X R3, RZ, RZ, R4, P0 ;  /* 0x000000ffff037224 */ /* 0x000fca00000e0604 */
[----:B------:R-:W-:Y:S01]  /*11360*/  @!PT LDS RZ, [RZ] ;  /* 0x00000000fffff984 */ /* 0x000fe20000000800 */
[----:B------:R-:W-:Y:S01]  /*11370*/  @!PT LDS RZ, [RZ] ;  /* 0x00000000fffff984 */ /* 0x000fe20000000800 */
[----:B------:R-:W-:Y:S01]  /*11380*/  @!PT LDS RZ, [RZ] ;  /* 0x00000000fffff984 */ /* 0x000fe20000000800 */
[----:B------:R0:W-:Y:S04]  /*11390*/  LDGSTS.E.BYPASS.LTC128B.128 [R21+0x800], desc[UR36][R2.64], !P4 ;  /* 0x0080000002157fae */ /* 0x0001e8000e101d64 */
        /* <DEDUP_REMOVED lines=8> */
.L_x_9387:
[----:B------:R-:W-:Y:S01]  /*11420*/  IMAD.MOV.U32 R13, RZ, RZ, R22 ;  /* 0x000000ffff0d7224 */ /* 0x000fe200078e0016 */
[----:B------:R-:W-:Y:S02]  /*11430*/  MOV R12, 0x3 ;  /* 0x00000003000c7802 */ /* 0x000fe40000000f00 */
[----:B------:R-:W-:-:S13]  /*11440*/  IADD3 R2, P0, R14, R0, RZ ;  /* 0x000000000e027210 */ /* 0x000fda0007f1e0ff */
[----:B------:R-:W-:Y:S05]  /*11450*/  WARPSYNC.COLLECTIVE R15, `(.L_x_9388) ;  /* 0x000000000f087348 */ /* 0x000fea0003c00000 */
[----:B------:R0:W1:Y:S02]  /*11460*/  SHFL.IDX P6, R14, R13, R12, R11 ;  /* 0x0000000c0d0e7389 */ /* 0x00006400000c000b */
[----:B01----:R-:W-:Y:S01]  /*11470*/  ENDCOLLECTIVE ;  /* 0x000000000000791b */ /* 0x003fe20003800000 */
.L_x_9388:
        /* <DEDUP_REMOVED lines=13> */
.L_x_9389:
[----:B------:R-:W-:Y:S01]  /*11550*/  MOV R13, R22 ;  /* 0x00000016000d7202 */ /* 0x000fe20000000f00 */
[----:B------:R-:W-:Y:S01]  /*11560*/  IMAD.MOV.U32 R12, RZ, RZ, 0x4 ;  /* 0x00000004ff0c7424 */ /* 0x000fe200078e00ff */
[----:B------:R-:W-:-:S13]  /*11570*/  IADD3 R2, P0, R14, R0, RZ ;  /* 0x000000000e027210 */ /* 0x000fda0007f1e0ff */
[----:B------:R-:W-:Y:S05]  /*11580*/  WARPSYNC.COLLECTIVE R15, `(.L_x_9390) ;  /* 0x000000000f087348 */ /* 0x000fea0003c00000 */
[----:B------:R0:W1:Y:S02]  /*11590*/  SHFL.IDX P6, R14, R13, R12, R11 ;  /* 0x0000000c0d0e7389 */ /* 0x00006400000c000b */
[----:B01----:R-:W-:Y:S01]  /*115a0*/  ENDCOLLECTIVE ;  /* 0x000000000000791b */ /* 0x003fe20003800000 */
.L_x_9390:
        /* <DEDUP_REMOVED lines=13> */
.L_x_9391:
[----:B------:R-:W-:Y:S02]  /*11680*/  IMAD.MOV.U32 R13, RZ, RZ, R22 ;  /* 0x000000ffff0d7224 */ /* 0x000fe400078e0016 */
[----:B------:R-:W-:Y:S01]  /*11690*/  IMAD.MOV.U32 R12, RZ, RZ, 0x5 ;  /* 0x00000005ff0c7424 */ /* 0x000fe200078e00ff */
[----:B------:R-:W-:-:S13]  /*116a0*/  IADD3 R2, P0, R14, R0, RZ ;  /* 0x000000000e027210 */ /* 0x000fda0007f1e0ff */
[----:B------:R-:W-:Y:S05]  /*116b0*/  WARPSYNC.COLLECTIVE R15, `(.L_x_9392) ;  /* 0x000000000f087348 */ /* 0x000fea0003c00000 */
[----:B------:R0:W1:Y:S02]  /*116c0*/  SHFL.IDX P6, R14, R13, R12, R11 ;  /* 0x0000000c0d0e7389 */ /* 0x00006400000c000b */
[----:B01----:R-:W-:Y:S01]  /*116d0*/  ENDCOLLECTIVE ;  /* 0x000000000000791b */ /* 0x003fe20003800000 */
.L_x_9392:
[----:B------:R-:W-:-:S05]  /*116e0*/  IADD3.X R3, RZ, R23, RZ, P0, !PT ;  /* 0x00000017ff037210 */ /* 0x000fca00007fe4ff */
[----:B------:R-:W-:Y:S01]  /*116f0*/  @!PT LDS RZ, [RZ] ;  /* 0x00000000fffff984 */ /* 0x000fe20000000800 */
[----:B------:R-:W-:Y:S01]  /*11700*/  @!PT LDS RZ, [RZ] ;  /* 0x00000000fffff984 */ /* 0x000fe20000000800 */
[----:B------:R-:W-:Y:S01]  /*11710*/  @!PT LDS RZ, [RZ] ;  /* 0x00000000fffff984 */ /* 0x000fe20000000800 */
[----:B------:R0:W-:Y:S04]  /*11720*/  LDGSTS.E.BYPASS.LTC128B.128 [R21+0x2000], desc[UR36][R2.64], !P4 ;  /* 0x0200000002157fae */ /* 0x0001e8000e101d64 */
        /* <DEDUP_REMOVED lines=8> */
.L_x_9393:
[----:B------:R-:W-:Y:S05]  /*117b0*/  BRA `(.L_x_9394) ;  /* 0xffffffc0006c7947 */ /* 0x000fea000383ffff */
.L_x_9285:
[----:B0-----:R0:W1:Y:S02]  /*117c0*/  SYNCS.PHASECHK.TRANS64.TRYWAIT P0, [R4+URZ+0x32420], R6 ;  /* 0x03242006040075a7 */ /* 0x001064000800017f */
[----:B-1----:R-:W-:Y:S05]  /*117d0*/  @!P0 NANOSLEEP.SYNCS 0x989680 ;  /* 0x009896800000895d */ /* 0x002fea0003900000 */
[----:B------:R-:W1:Y:S02]  /*117e0*/  @!P0 SYNCS.PHASECHK.TRANS64 P0, [R4+URZ+0x32420], R6 ;  /* 0x03242006040085a7 */ /* 0x000e64000800007f */
[----:B-1----:R-:W-:Y:S05]  /*117f0*/  @!P0 BRA `(.L_x_9285) ;  /* 0xfffffffc00f08947 */ /* 0x002fea000383ffff */
[----:B------:R-:W-:Y:S05]  /*11800*/  BRA `(.L_x_9395) ;  /* 0xffffffc000f47947 */ /* 0x000fea000383ffff */
.L_x_9286:
[----:B------:R-:W1:Y:S01]  /*11810*/  S2R R0, SR_TID.X ;  /* 0x0000000000007919 */ /* 0x000e620000002100 */
[----:B------:R-:W-:Y:S01]  /*11820*/  BSSY B0, `(.L_x_9396) ;  /* 0x000000a000007945 */ /* 0x000fe20003800000 */
[----:B------:R-:W-:Y:S01]  /*11830*/  IMAD.MOV.U32 R12, RZ, RZ, RZ ;  /* 0x000000ffff0c7224 */ /* 0x000fe200078e00ff */
[----:B------:R-:W-:Y:S01]  /*11840*/  MOV R11, 0x1f ;  /* 0x0000001f000b7802 */ /* 0x000fe20000000f00 */
[----:B------:R-:W-:Y:S01]  /*11850*/  IMAD.MOV.U32 R15, RZ, RZ, -0x1 ;  /* 0xffffffffff0f7424 */ /* 0x000fe200078e00ff */
[----:B-1----:R-:W-:-:S04]  /*11860*/  SHF.R.U32.HI R0, RZ, 0x5, R0 ;  /* 0x00000005ff007819 */ /* 0x002fc80000011600 */
[----:B------:R-:W-:-:S05]  /*11870*/  LOP3.LUT R0, R0, 0x3, RZ, 0xc0, !PT ;  /* 0x0000000300007812 */ /* 0x000fca00078ec0ff */
[----:B------:R-:W-:-:S07]  /*11880*/  IMAD.MOV.U32 R13, RZ, RZ, R0 ;  /* 0x000000ffff0d7224 */ /* 0x000fce00078e0000 */
[----:B0-2--5:R-:W-:Y:S05]  /*11890*/  WARPSYNC.COLLECTIVE R15, `(.L_x_9397) ;  /* 0x000000000f087348 */ /* 0x025fea0003c00000 */
[----:B------:R1:W3:Y:S02]  /*118a0*/  SHFL.IDX P6, R14, R13, R12, R11 ;  /* 0x0000000c0d0e7389 */ /* 0x0002e400000c000b */
[----:B0123-5:R-:W-:Y:S01]  /*118b0*/  ENDCOLLECTIVE ;  /* 0x000000000000791b */ /* 0x02ffe20003800000 */
.L_x_9397:
[----:B------:R-:W-:Y:S05]  /*118c0*/  BSYNC B0 ;  /* 0x0000000000007941 */ /* 0x000fea0003800000 */
.L_x_9396:
[----:B------:R-:W-:Y:S05]  /*118d0*/  BRA `(.L_x_9398) ;  /* 0xffffffc000dc7947 */ /* 0x000fea000383ffff */
.L_x_9287:
[----:B------:R-:W-:Y:S01]  /*118e0*/  BSSY B0, `(.L_x_9399) ;  /* 0x0000006000007945 */ /* 0x000fe20003800000 */
[----:B------:R-:W-:-:S07]  /*118f0*/  IMAD.MOV.U32 R15, RZ, RZ, -0x1 ;  /* 0xffffffffff0f7424 */ /* 0x000fce00078e00ff */
[----:B012--5:R-:W-:Y:S05]  /*11900*/  WARPSYNC.COLLECTIVE R15, `(.L_x_9400) ;  /* 0x000000000f0c7348 */ /* 0x027fea0003c00000 */
[----:B------:R-:W-:Y:S02]  /*11910*/  ELECT P6, UR62, PT ;  /* 0x00000000003e782f */ /* 0x000fe400038c0000 */
[----:B------:R-:W-:Y:S01]  /*11920*/  MOV R14, UR62 ;  /* 0x0000003e000e7c02 */ /* 0x000fe20008000f00 */
[----:B012--5:R-:W-:Y:S10]  /*11930*/  ENDCOLLECTIVE ;  /* 0x000000000000791b */ /* 0x027ff40003800000 */
.L_x_9400:
[----:B------:R-:W-:Y:S05]  /*11940*/  BSYNC B0 ;  /* 0x0000000000007941 */ /* 0x000fea0003800000 */
.L_x_9399:
[----:B------:R-:W-:Y:S05]  /*11950*/  BRA `(.L_x_9401) ;  /* 0xffffffc000d07947 */ /* 0x000fea000383ffff */
.L_x_9289:
[----:B-1----:R1:W3:Y:S02]  /*11960*/  SYNCS.PHASECHK.TRANS64.TRYWAIT P1, [R5+URZ+0x32440], R0 ;  /* 0x03244000050075a7 */ /* 0x0022e4000802017f */
[----:B---3--:R-:W-:Y:S05]  /*11970*/  @!P1 NANOSLEEP.SYNCS 0x989680 ;  /* 0x009896800000995d */ /* 0x008fea0003900000 */
[----:B------:R-:W3:Y:S02]  /*11980*/  @!P1 SYNCS.PHASECHK.TRANS64 P1, [R5+URZ+0x32440], R0 ;  /* 0x03244000050095a7 */ /* 0x000ee4000802007f */
[----:B---3--:R-:W-:Y:S05]  /*11990*/  @!P1 BRA `(.L_x_9289) ;  /* 0xfffffffc00f09947 */ /* 0x008fea000383ffff */
[----:B------:R-:W-:Y:S05]  /*119a0*/  BRA `(.L_x_9402) ;  /* 0xffffffc000f87947 */ /* 0x000fea000383ffff */
.L_x_9291:
[----:B---3--:R3:W4:Y:S02]  /*119b0*/  SYNCS.PHASECHK.TRANS64.TRYWAIT P1, [R17+URZ+0x32440], R2 ;  /* 0x03244002110075a7 */ /* 0x008724000802017f */
[----:B----4-:R-:W-:Y:S05]  /*119c0*/  @!P1 NANOSLEEP.SYNCS 0x989680 ;  /* 0x009896800000995d */ /* 0x010fea0003900000 */
[----:B------:R-:W4:Y:S02]  /*119d0*/  @!P1 SYNCS.PHASECHK.TRANS64 P1, [R17+URZ+0x32440], R2 ;  /* 0x03244002110095a7 */ /* 0x000f24000802007f */
[----:B----4-:R-:W-:Y:S05]  /*119e0*/  @!P1 BRA `(.L_x_9291) ;  /* 0xfffffffc00f09947 */ /* 0x010fea000383ffff */
[----:B------:R-:W-:Y:S05]  /*119f0*/  BRA `(.L_x_9403) ;  /* 0xffffffc400047947 */ /* 0x000fea000383ffff */
.L_x_9293:
[----:B----4-:R4:W0:Y:S02]  /*11a00*/  SYNCS.PHASECHK.TRANS64.TRYWAIT P1, [R5+URZ+0x32460], R0 ;  /* 0x03246000050075a7 */ /* 0x010824000802017f */
[----:B0-----:R-:W-:Y:S05]  /*11a10*/  @!P1 NANOSLEEP.SYNCS 0x989680 ;  /* 0x009896800000995d */ /* 0x001fea0003900000 */
[----:B------:R-:W0:Y:S02]  /*11a20*/  @!P1 SYNCS.PHASECHK.TRANS64 P1, [R5+URZ+0x32460], R0 ;  /* 0x03246000050095a7 */ /* 0x000e24000802007f */
[----:B0-----:R-:W-:Y:S05]  /*11a30*/  @!P1 BRA `(.L_x_9293) ;  /* 0xfffffffc00f09947 */ /* 0x001fea000383ffff */
[----:B------:R-:W-:Y:S05]  /*11a40*/  BRA `(.L_x_9404) ;  /* 0xffffffc400007947 */ /* 0x000fea000383ffff */
.L_x_9405:
        /* <DEDUP_REMOVED lines=11> */
.L_x_15763:


//--------------------- .text._ZN7cutlass13device_kernelIN5flash11enable_sm90INS1_16FlashAttnFwdSm90INS1_25CollectiveMainloopFwdSm90ILi2EN4cute5tupleIJNS5_1CILi1EEES8_S8_EEENS6_IJNS7_ILi128EEENS7_ILi96EEENS7_ILi64EEEEEELi256ENS_6half_tEfNS_4arch4Sm90ELb0ELb0ELb1ELb1ELb1ELb0ELb0ELb1ELb0ELb1ELb1ELb0EEENS1_21CollectiveEpilogueFwdINS6_IJSA_NS7_ILi256EEESB_EEES9_SE_SG_Li256ELb1ELb1ELb1ELb0EEENS1_36VarlenDynamicPersistentTileSchedulerILi128ELi96ELi256ELi128ELb1ELb1ELb1ELb0ELb1ELb1EEEEEEEEEvNT_6ParamsE --------------------------
	.section	.text._ZN7cutlass13device_kernelIN5flash11enable_sm90INS1_16FlashAttnFwdSm90INS1_25CollectiveMainloopFwdSm90ILi2EN4cute5tupleIJNS5_1CILi1EEES8_S8_EEENS6_IJNS7_ILi128EEENS7_ILi96EEENS7_ILi64EEEEEELi256ENS_6half_tEfNS_4arch4Sm90ELb0ELb0ELb1ELb1ELb1ELb0ELb0ELb1ELb0ELb1ELb1ELb0EEENS1_21CollectiveEpilogueFwdINS6_IJSA_NS7_ILi256EEESB_EEES9_SE_SG_Li256ELb1ELb1ELb1ELb0EEENS1_36VarlenDynamicPersistentTileSchedulerILi128ELi96ELi256ELi128ELb1ELb1ELb1ELb0ELb1ELb1EEEEEEEEEvNT_6ParamsE,"ax",@progbits
	.align	128
.text._ZN7cutlass13device_kernelIN5flash11enable_sm90INS1_16FlashAttnFwdSm90INS1_25CollectiveMainloopFwdSm90ILi2EN4cute5tupleIJNS5_1CILi1EEES8_S8_EEENS6_IJNS7_ILi128EEENS7_ILi96EEENS7_ILi64EEEEEELi256ENS_6half_tEfNS_4arch4Sm90ELb0ELb0ELb1ELb1ELb1ELb0ELb0ELb1ELb0ELb1ELb1ELb0EEENS1_21CollectiveEpilogueFwdINS6_IJSA_NS7_ILi256EEESB_EEES9_SE_SG_Li256ELb1ELb1ELb1ELb0EEENS1_36VarlenDynamicPersistentTileSchedulerILi128ELi96ELi256ELi128ELb1ELb1ELb1ELb0ELb1ELb1EEEEEEEEEvNT_6ParamsE:
        .type           _ZN7cutlass13device_kernelIN5flash11enable_sm90INS1_16FlashAttnFwdSm90INS1_25CollectiveMainloopFwdSm90ILi2EN4cute5tupleIJNS5_1CILi1EEES8_S8_EEENS6_IJNS7_ILi128EEENS7_ILi96EEENS7_ILi64EEEEEELi256ENS_6half_tEfNS_4arch4Sm90ELb0ELb0ELb1ELb1ELb1ELb0ELb0ELb1ELb0ELb1ELb1ELb0EEENS1_21CollectiveEpilogueFwdINS6_IJSA_NS7_ILi256EEESB_EEES9_SE_SG_Li256ELb1ELb1ELb1ELb0EEENS1_36VarlenDynamicPersistentTileSchedulerILi128ELi96ELi256ELi128ELb1ELb1ELb1ELb0ELb1ELb1EEEEEEEEEvNT_6ParamsE,@function
        .size           _ZN7cutlass13device_kernelIN5flash11enable_sm90INS1_16FlashAttnFwdSm90INS1_25CollectiveMainloopFwdSm90ILi2EN4cute5tupleIJNS5_1CILi1EEES8_S8_EEENS6_IJNS7_ILi128EEENS7_ILi96EEENS7_ILi64EEEEEELi256ENS_6half_tEfNS_4arch4Sm90ELb0ELb0ELb1ELb1ELb1ELb0ELb0ELb1ELb0ELb1ELb1ELb0EEENS1_21CollectiveEpilogueFwdINS6_IJSA_NS7_ILi256EEESB_EEES9_SE_SG_Li256ELb1ELb1ELb1ELb0EEENS1_36VarlenDynamicPersistentTileSchedulerILi128ELi96ELi256ELi128ELb1ELb1ELb1ELb0ELb1ELb1EEEEEEEEEvNT_6ParamsE,(.L_x_15764 - _ZN7cutlass13device_kernelIN5flash11enable_sm90INS1_16FlashAttnFwdSm90INS1_25CollectiveMainloopFwdSm90ILi2EN4cute5tupleIJNS5_1CILi1EEES8_S8_EEENS6_IJNS7_ILi128EEENS7_ILi96EEENS7_ILi64EEEEEELi256ENS_6half_tEfNS_4arch4Sm90ELb0ELb0ELb1ELb1ELb1ELb0ELb0ELb1ELb0ELb1ELb1ELb0EEENS1_21CollectiveEpilogueFwdINS6_IJSA_NS7_ILi256EEESB_EEES9_SE_SG_Li256ELb1ELb1ELb1ELb0EEENS1_36VarlenDynamicPersistentTileSchedulerILi128ELi96ELi256ELi128ELb1ELb1ELb1ELb0ELb1ELb1EEEEEEEEEvNT_6ParamsE)
        .other          _ZN7cutlass13device_kernelIN5flash11enable_sm90INS1_16FlashAttnFwdSm90INS1_25CollectiveMainloopFwdSm90ILi2EN4cute5tupleIJNS5_1CILi1EEES8_S8_EEENS6_IJNS7_ILi128EEENS7_ILi96EEENS7_ILi64EEEEEELi256ENS_6half_tEfNS_4arch4Sm90ELb0ELb0ELb1ELb1ELb1ELb0ELb0ELb1ELb0ELb1ELb1ELb0EEENS1_21CollectiveEpilogueFwdINS6_IJSA_NS7_ILi256EEESB_EEES9_SE_SG_Li256ELb1ELb1ELb1ELb0EEENS1_36VarlenDynamicPersistentTileSchedulerILi128ELi96ELi256ELi128ELb1ELb1ELb1ELb0ELb1ELb1EEEEEEEEEvNT_6ParamsE,@"STO_CUDA_ENTRY STV_DEFAULT"
_ZN7cutlass13device_kernelIN5flash11enable_sm90INS1_16FlashAttnFwdSm90INS1_25CollectiveMainloopFwdSm90ILi2EN4cute5tupleIJNS5_1CILi1EEES8_S8_EEENS6_IJNS7_ILi128EEENS7_ILi96EEENS7_ILi64EEEEEELi256ENS_6half_tEfNS_4arch4Sm90ELb0ELb0ELb1ELb1ELb1ELb0ELb0ELb1ELb0ELb1ELb1ELb0EEENS1_21CollectiveEpilogueFwdINS6_IJSA_NS7_ILi256EEESB_EEES9_SE_SG_Li256ELb1ELb1ELb1ELb0EEENS1_36VarlenDynamicPersistentTileSchedulerILi128ELi96ELi256ELi128ELb1ELb1ELb1ELb0ELb1ELb1EEEEEEEEEvNT_6ParamsE:
        /* <DEDUP_REMOVED lines=13> */
[----:B------:R-:W-:-:S04]  /*00d0*/  VOTEU.ALL UP1, P0 ;  /* 0x00000000003f7886 */ /* 0x000fc80000020000 */
        /* <DEDUP_REMOVED lines=31> */
.L_x_9406:
        /* <DEDUP_REMOVED lines=22> */
.L_x_9407:
        /* <DEDUP_REMOVED lines=18> */
.L_x_9408:
        /* <DEDUP_REMOVED lines=22> */
.L_x_9409:
        /* <DEDUP_REMOVED lines=23> */
.L_x_9410:
        /* <DEDUP_REMOVED lines=8> */
.L_x_9412:
[----:B------:R-:W-:-:S08]  /*08a0*/  NOP ;  /* 0x0000000000007918 */ /* 0x000fd00000000000 */
[----:B------:R-:W0:Y:S02]  /*08b0*/  USETMAXREG.TRY_ALLOC.CTAPOOL UP0, 0xe8 ;  /* 0x000000e8000079c8 */ /* 0x000e240008000600 */
[----:B0-----:R-:W-:-:S13]  /*08c0*/  PLOP3.LUT P0, PT, PT, PT, UP0, 0x80, 0x0 ;  /* 0x000000000000781c */ /* 0x001fda0003f0f008 */
[----:B------:R-:W-:Y:S05]  /*08d0*/  @!P0 BRA `(.L_x_9412) ;  /* 0xfffffffc00f08947 */ /* 0x000fea000383ffff */
[----:B------:R-:W-:Y:S01]  /*08e0*/  SHF.R.U32.HI R2, RZ, 0x7, R0 ;  /* 0x00000007ff027819 */ /* 0x000fe20000011600 */
[----:B------:R-:W0:Y:S08]  /*08f0*/  S2UR UR5, SR_CgaCtaId ;  /* 0x00000000000579c3 */ /* 0x000e300000008800 */
[----:B------:R-:W-:Y:S06]  /*0900*/  BAR.ARV 0x8, 0x180 ;  /* 0x0206000000007b1d */ /* 0x000fec0000002000 */
[----:B------:R-:W-:Y:S01]  /*0910*/  ISETP.NE.AND P0, PT, R2, 0x1, PT ;  /* 0x000000010200780c */ /* 0x000fe20003f05270 */
[----:B------:R-:W-:-:S12]  /*0920*/  UMOV UR4, 0x400 ;  /* 0x0000040000047882 */ /* 0x000fd80000000000 */
[----:B------:R-:W-:Y:S06]  /*0930*/  @!P0 BAR.ARV 0x9, 0x100 ;  /* 0x0244000000008b1d */ /* 0x000fec0000002000 */
[----:B0-----:R-:W-:Y:S02]  /*0940*/  ULEA UR4, UR5, UR4, 0x18 ;  /* 0x0000000405047291 */ /* 0x001fe4000f8ec03f */
[----:B------:R-:W-:Y:S07]  /*0950*/  BAR.SYNC.DEFER_BLOCKING 0x5, 0x180 ;  /* 0x0146000000007b1d */ /* 0x000fee0000010000 */
[----:B------:R-:W0:Y:S01]  /*0960*/  LDS.128 R4, [UR4+0x228d0] ;  /* 0x0228d004ff047984 */ /* 0x000e220008000c00 */
[----:B------:R-:W-:Y:S01]  /*0970*/  ULDC UR4, c[0x0][0xc3c] ;  /* 0x00030f0000047ab9 */ /* 0x000fe20000000800 */
[----:B------:R-:W-:Y:S06]  /*0980*/  BAR.ARV 0x4, 0x180 ;  /* 0x0106000000007b1d */ /* 0x000fec0000002000 */
[----:B0-----:R-:W-:-:S13]  /*0990*/  ISETP.GE.AND P0, PT, R7, UR4, PT ;  /* 0x0000000407007c0c */ /* 0x001fda000bf06270 */
[----:B------:R-:W-:Y:S05]  /*09a0*/  @P0 EXIT ;  /* 0x000000000000094d */ /* 0x000fea0003800000 */
[----:B------:R-:W-:Y:S01]  /*09b0*/  VIADD R0, R0, 0xffffff80 ;  /* 0xffffff8000007836 */ /* 0x000fe20000000000 */
[----:B------:R-:W-:Y:S01]  /*09c0*/  R2UR UR6, R5 ;  /* 0x00000000050672ca */ /* 0x000fe200000e0000 */
[----:B------:R-:W-:Y:S01]  /*09d0*/  ULOP3.LUT UR47, UR38, 0x1, URZ, 0xfc, !UPT ;  /* 0x00000001262f7892 */ /* 0x000fe2000f8efc3f */
        /* <DEDUP_REMOVED lines=8> */
[----:B------:R-:W-:Y:S02]  /*0a60*/  LOP3.LUT R221, R2, 0xffffff80, RZ, 0xc0, !PT ;  /* 0xffffff8002dd7812 */ /* 0x000fe400078ec0ff */
[CC--:B------:R-:W-:Y:S01]  /*0a70*/  LEA.HI R5, R3.reuse, R0.reuse, RZ, 0x2 ;  /* 0x0000000003057211 */ /* 0x0c0fe200078f10ff */
[----:B------:R-:W-:Y:S01]  /*0a80*/  IMAD.SHL.U32 R6, R4, 0x20, RZ ;  /* 0x0000002004067824 */ /* 0x000fe200078e00ff */
[----:B------:R-:W-:Y:S01]  /*0a90*/  LEA.HI R3, R3, R0, RZ, 0x4 ;  /* 0x0000000003037211 */ /* 0x000fe200078f20ff */
[C---:B------:R-:W-:Y:S01]  /*0aa0*/  IMAD.IADD R221, R0.reuse, 0x1, -R221 ;  /* 0x0000000100dd7824 */ /* 0x040fe200078e0add */
[----:B------:R-:W-:Y:S02]  /*0ab0*/  LOP3.LUT R11, R5, 0xfffffffc, RZ, 0xc0, !PT ;  /* 0xfffffffc050b7812 */ /* 0x000fe400078ec0ff */
[----:B------:R-:W-:Y:S02]  /*0ac0*/  LOP3.LUT R5, R3, 0x3fffff0, RZ, 0xc0, !PT ;  /* 0x03fffff003057812 */ /* 0x000fe400078ec0ff */
[----:B------:R-:W-:Y:S01]  /*0ad0*/  SHF.R.S32.HI R8, RZ, 0x1f, R221 ;  /* 0x0000001fff087819 */ /* 0x000fe200000114dd */
[C---:B------:R-:W-:Y:S01]  /*0ae0*/  IMAD.IADD R12, R0.reuse, 0x1, -R11 ;  /* 0x00000001000c7824 */ /* 0x040fe200078e0a0b */
[----:B------:R-:W-:Y:S01]  /*0af0*/  SHF.R.S32.HI R4, RZ, 0x4, R3 ;  /* 0x00000004ff047819 */ /* 0x000fe20000011403 */
[----:B------:R-:W-:Y:S01]  /*0b00*/  IMAD.IADD R5, R0, 0x1, -R5 ;  /* 0x0000000100057824 */ /* 0x000fe200078e0a05 */
[----:B------:R-:W-:-:S02]  /*0b10*/  LEA.HI R9, R8, R221, RZ, 0x2 ;  /* 0x000000dd08097211 */ /* 0x000fc400078f10ff */
[----:B------:R-:W-:Y:S02]  /*0b20*/  LEA.HI R0, R3, R4, RZ, 0x1 ;  /* 0x0000000403007211 */ /* 0x000fe400078f08ff */
[--C-:B------:R-:W-:Y:S02]  /*0b30*/  SHF.R.S32.HI R10, RZ, 0x2, R9.reuse ;  /* 0x00000002ff0a7819 */ /* 0x100fe40000011409 */
[----:B------:R-:W-:Y:S02]  /*0b40*/  SHF.R.S32.HI R7, RZ, 0x1f, R9 ;  /* 0x0000001fff077819 */ /* 0x000fe40000011409 */
[----:B------:R-:W-:Y:S02]  /*0b50*/  SHF.R.S32.HI R3, RZ, 0x7, R2 ;  /* 0x00000007ff037819 */ /* 0x000fe40000011402 */
[----:B------:R-:W-:Y:S02]  /*0b60*/  LEA.HI R11, R7, R10, RZ, 0x3 ;  /* 0x0000000a070b7211 */ /* 0x000fe400078f18ff */
[----:B------:R-:W-:-:S02]  /*0b70*/  LOP3.LUT R6, R6, 0xfffffc00, RZ, 0xc0, !PT ;  /* 0xfffffc0006067812 */ /* 0x000fc400078ec0ff */
[----:B------:R-:W-:Y:S02]  /*0b80*/  LOP3.LUT R7, R0, 0x1ffffffe, RZ, 0xc0, !PT ;  /* 0x1ffffffe00077812 */ /* 0x000fe400078ec0ff */
[----:B------:R-:W-:Y:S01]  /*0b90*/  LOP3.LUT R11, R11, 0xfffffff8, RZ, 0xc0, !PT ;  /* 0xfffffff80b0b7812 */ /* 0x000fe200078ec0ff */
[----:B------:R-:W-:Y:S01]  /*0ba0*/  IMAD R6, R5, 0x40, R6 ;  /* 0x0000004005067824 */ /* 0x000fe200078e0206 */
[----:B------:R-:W-:Y:S01]  /*0bb0*/  LEA.HI R2, R2, R3, RZ, 0x1 ;  /* 0x0000000302027211 */ /* 0x000fe200078f08ff */
[----:B------:R-:W-:Y:S01]  /*0bc0*/  IMAD.IADD R7, R4, 0x1, -R7 ;  /* 0x0000000104077824 */ /* 0x000fe200078e0a07 */
[----:B------:R-:W-:Y:S01]  /*0bd0*/  LEA.HI R8, R8, R221, RZ, 0x5 ;  /* 0x000000dd08087211 */ /* 0x000fe200078f28ff */
[----:B------:R-:W-:Y:S01]  /*0be0*/  IMAD.IADD R11, R10, 0x1, -R11 ;  /* 0x000000010a0b7824 */ /* 0x000fe200078e0a0b */
[----:B------:R-:W-:Y:S02]  /*0bf0*/  LEA.HI R0, R12, R12, RZ, 0x1 ;  /* 0x0000000c0c007211 */ /* 0x000fe400078f08ff */
[----:B------:R-:W-:-:S02]  /*0c00*/  LOP3.LUT R2, R2, 0x3fffffe, RZ, 0xc0, !PT ;  /* 0x03fffffe02027812 */ /* 0x000fc400078ec0ff */
[----:B------:R-:W-:Y:S02]  /*0c10*/  SHF.R.S32.HI R8, RZ, 0x5, R8 ;  /* 0x00000005ff087819 */ /* 0x000fe40000011408 */
[----:B------:R-:W-:Y:S01]  /*0c20*/  LOP3.LUT R5, R0, 0x1ffffffe, RZ, 0xc0, !PT ;  /* 0x1ffffffe00057812 */ /* 0x000fe200078ec0ff */
[----:B------:R-:W-:Y:S01]  /*0c30*/  IMAD R0, R7, 0x8, R6 ;  /* 0x0000000807007824 */ /* 0x000fe200078e0206 */
[----:B------:R-:W-:Y:S01]  /*0c40*/  LOP3.LUT R4, R9, 0x7ffffffc, RZ, 0xc0, !PT ;  /* 0x7ffffffc09047812 */ /* 0x000fe200078ec0ff */
[----:B------:R-:W-:Y:S02]  /*0c50*/  IMAD.IADD R3, R3, 0x1, -R2 ;  /* 0x0000000103037824 */ /* 0x000fe400078e0a02 */
[----:B------:R-:W-:Y:S01]  /*0c60*/  IMAD R8, R8, 0x10, R11 ;  /* 0x0000001008087824 */ /* 0x000fe200078e020b */
[----:B------:R0:W-:Y:S01]  /*0c70*/  STL [R1+0x30], R0 ;  /* 0x0000300001007387 */ /* 0x0001e20000100800 */
[----:B------:R-:W-:Y:S02]  /*0c80*/  IMAD.IADD R5, R12, 0x1, -R5 ;  /* 0x000000010c057824 */ /* 0x000fe400078e0a05 */
[----:B------:R-:W-:-:S04]  /*0c90*/  IMAD.IADD R2, R221, 0x1, -R4 ;  /* 0x00000001dd027824 */ /* 0x000fc800078e0a04 */
[----:B------:R-:W-:Y:S02]  /*0ca0*/  IMAD.SHL.U32 R2, R2, 0x2, RZ ;  /* 0x0000000202027824 */ /* 0x000fe400078e00ff */
[----:B0-----:R-:W-:Y:S02]  /*0cb0*/  IMAD R0, R3, 0x40, R8 ;  /* 0x0000004003007824 */ /* 0x001fe400078e0208 */
[C---:B------:R-:W-:Y:S02]  /*0cc0*/  VIADD R220, R2.reuse, 0x8 ;  /* 0x0000000802dc7836 */ /* 0x040fe40000000000 */
        /* <DEDUP_REMOVED lines=12> */
[----:B0-----:R-:W-:Y:S01]  /*0d90*/  IMAD R0, R5, 0x8, R0 ;  /* 0x0000000805007824 */ /* 0x001fe200078e0200 */
        /* <DEDUP_REMOVED lines=41> */
[----:B0-----:R-:W-:-:S07]  /*1030*/  SHF.R.S32.HI R222, RZ, 0x1f, R17 ;  /* 0x0000001fffde7819 */ /* 0x001fce0000011411 */
.L_x_9462:
[----:B------:R-:W-:Y:S01]  /*1040*/  ULDC.64 UR8, c[0x0][0xc88] ;  /* 0x0003220000087ab9 */ /* 0x000fe20000000a00 */
[----:B------:R-:W-:Y:S01]  /*1050*/  ULDC.64 UR10, c[0x0][0xa20] ;  /* 0x00028800000a7ab9 */ /* 0x000fe20000000a00 */
[----:B------:R-:W-:Y:S02]  /*1060*/  UIMAD.WIDE UR8, UR7, 0x4, UR8 ;  /* 0x00000004070878a5 */ /* 0x000fe4000f8e0208 */
[----:B------:R-:W-:Y:S01]  /*1070*/  UISETP.NE.U32.AND UP1, UPT, UR10, URZ, UPT ;  /* 0x0000003f0a00728c */ /* 0x000fe2000bf25070 */
[----:B------:R-:W-:Y:S01]  /*1080*/  ULDC UR4, c[0x0][0x424] ;  /* 0x0001090000047ab9 */ /* 0x000fe20000000800 */
[----:B------:R-:W-:Y:S02]  /*1090*/  ULDC UR7, c[0x0][0x2f0] ;  /* 0x0000bc0000077ab9 */ /* 0x000fe40000000800 */
[----:B0123--:R-:W-:Y:S02]  /*10a0*/  IMAD.U32 R4, RZ, RZ, UR8 ;  /* 0x00000008ff047e24 */ /* 0x00ffe4000f8e00ff */
[----:B------:R-:W-:Y:S01]  /*10b0*/  IMAD.U32 R5, RZ, RZ, UR9 ;  /* 0x00000009ff057e24 */ /* 0x000fe2000f8e00ff */
[----:B------:R-:W-:-:S04]  /*10c0*/  ULDC.64 UR8, c[0x0][0xa28] ;  /* 0x00028a0000087ab9 */ /* 0x000fc80000000a00 */
[----:B------:R-:W2:Y:S01]  /*10d0*/  LDG.E R4, desc[UR50][R4.64] ;  /* 0x0000003204047981 */ /* 0x000ea2000c1e1900 */
        /* <DEDUP_REMOVED lines=18> */
[----:B------:R-:W-:Y:S01]  /*1200*/  UISETP.NE.U32.AND UP0, UPT, UR8, URZ, UPT ;  /* 0x0000003f0800728c */ /* 0x000fe2000bf05070 */
[----:B------:R-:W-:Y:S01]  /*1210*/  UMOV UR49, URZ ;  /* 0x0000003f00317c82 */ /* 0x000fe20008000000 */
[----:B------:R-:W-:Y:S02]  /*1220*/  ULOP3.LUT UR8, UR5, 0xff000000, URZ, 0xc0, !UPT ;  /* 0xff00000005087892 */ /* 0x000fe4000f8ec03f */
[----:B------:R-:W-:Y:S01]  /*1230*/  UISETP.NE.AND.EX UP0, UPT, UR9, URZ, UPT, UP0 ;  /* 0x0000003f0900728c */ /* 0x000fe2000bf05300 */
[----:B------:R-:W-:-:S03]  /*1240*/  UMOV UR41, UR6 ;  /* 0x0000000600297c82 */ /* 0x000fc60008000000 */
[----:B------:R-:W-:-:S04]  /*1250*/  USEL UR4, UR4, 0x1, UP0 ;  /* 0x0000000104047887 */ /* 0x000fc80008000000 */
[----:B------:R-:W-:Y:S01]  /*1260*/  UIMAD UR4, UR4, UR7, URZ ;  /* 0x00000007040472a4 */ /* 0x000fe2000f8e023f */
[----:B--2---:R-:W-:-:S06]  /*1270*/  @P0 R2UR UR49, R4 ;  /* 0x00000000043102ca */ /* 0x004fcc00000e0000 */
[----:B---3--:R-:W-:Y:S01]  /*1280*/  @P1 R2UR UR4, R6 ;  /* 0x00000000060412ca */ /* 0x008fe200000e0000 */
[----:B----45:R-:W-:-:S14]  /*1290*/  @P1 BRA `(.L_x_9413) ;  /* 0x0000000000341947 */ /* 0x030fdc0003800000 */
        /* <DEDUP_REMOVED lines=13> */
.L_x_9413:
[----:B------:R-:W-:Y:S02]  /*1370*/  UIADD3 UR49, -UR49, UR4, URZ ;  /* 0x0000000431317290 */ /* 0x000fe4000fffe13f */
[----:B------:R-:W-:Y:S02]  /*1380*/  ULOP3.LUT UR4, UR5, 0xff0000, URZ, 0xc0, !UPT ;  /* 0x00ff000005047892 */ /* 0x000fe4000f8ec03f */
[----:B------:R-:W-:Y:S02]  /*1390*/  UISETP.GE.AND UP0, UPT, UR49, 0x1, UPT ;  /* 0x000000013100788c */ /* 0x000fe4000bf06270 */
[----:B------:R-:W-:Y:S02]  /*13a0*/  UIADD3 UR6, UR49, 0x5f, URZ ;  /* 0x0000005f31067890 */ /* 0x000fe4000fffe03f */
[----:B------:R-:W-:Y:S02]  /*13b0*/  USHF.R.U32.HI UR8, URZ, 0x8, UR8 ;  /* 0x000000083f087899 */ /* 0x000fe40008011608 */
[----:B------:R-:W-:Y:S01]  /*13c0*/  PLOP3.LUT P0, PT, PT, PT, UP0, 0x80, 0x0 ;  /* 0x000000000000781c */ /* 0x000fe20003f0f008 */
[----:B------:R-:W-:-:S02]  /*13d0*/  UIMAD.WIDE UR6, UR6, 0x2aaaaaab, URZ ;  /* 0x2aaaaaab060678a5 */ /* 0x000fc4000f8e023f */
[----:B------:R-:W-:Y:S02]  /*13e0*/  ULEA.HI UR8, UR4, UR8, URZ, 0x10 ;  /* 0x0000000804087291 */ /* 0x000fe4000f8f803f */
[----:B------:R-:W-:Y:S02]  /*13f0*/  USHF.R.U32.HI UR6, URZ, 0x1f, UR7 ;  /* 0x0000001f3f067899 */ /* 0x000fe40008011607 */
[----:B------:R-:W-:Y:S02]  /*1400*/  ULOP3.LUT UR42, UR8, 0xff, URZ, 0xc0, !UPT ;  /* 0x000000ff082a7892 */ /* 0x000fe4000f8ec03f */
[----:B------:R-:W-:Y:S01]  /*1410*/  ULOP3.LUT UR43, UR5, 0xffff, URZ, 0xc0, !UPT ;  /* 0x0000ffff052b7892 */ /* 0x000fe2000f8ec03f */
[----:B------:R-:W-:Y:S01]  /*1420*/  UMOV UR4, URZ ;  /* 0x0000003f00047c82 */ /* 0x000fe20008000000 */
[----:B------:R-:W-:Y:S02]  /*1430*/  USHF.R.U32.HI UR44, URZ, 0x10, UR8 ;  /* 0x000000103f2c7899 */ /* 0x000fe40008011608 */
[----:B------:R-:W-:Y:S01]  /*1440*/  ULEA.HI.SX32 UR9, UR7, UR6, 0x1c ;  /* 0x0000000607097291 */ /* 0x000fe2000f8fe23f */
[----:B------:R-:W-:Y:S11]  /*1450*/  @!P0 BRA `(.L_x_9414) ;  /* 0x0000000000908947 */ /* 0x000ff60003800000 */
[----:B------:R-:W-:Y:S01]  /*1460*/  UISETP.NE.AND UP0, UPT, UR44, URZ, UPT ;  /* 0x0000003f2c00728c */ /* 0x000fe2000bf05270 */
[----:B------:R-:W-:-:S03]  /*1470*/  ULDC UR4, c[0x0][0x9f0] ;  /* 0x00027c0000047ab9 */ /* 0x000fc60000000800 */
        /* <DEDUP_REMOVED lines=34> */
.L_x_9414:
[----:B------:R-:W-:Y:S01]  /*16a0*/  UIMAD UR45, UR42, UR4, URZ ;  /* 0x000000042a2d72a4 */ /* 0x000fe2000f8e023f */
        /* <DEDUP_REMOVED lines=74> */
[----:B------:R-:W0:Y:S01]  /*1b50*/  S2R R0, SR_TID.X ;  /* 0x0000000000007919 */ /* 0x000e220000002100 */
[----:B------:R-:W1:Y:S01]  /*1b60*/  S2UR UR7, SR_CgaCtaId ;  /* 0x00000000000779c3 */ /* 0x000e620000008800 */
[----:B------:R-:W-:Y:S02]  /*1b70*/  UMOV UR6, 0x400 ;  /* 0x0000040000067882 */ /* 0x000fe40000000000 */
[----:B-1----:R-:W-:-:S04]  /*1b80*/  ULEA UR6, UR7, UR6, 0x18 ;  /* 0x0000000607067291 */ /* 0x002fc8000f8ec03f */
[----:B------:R-:W-:Y:S01]  /*1b90*/  UIADD3 UR6, UR6, 0x18400, URZ ;  /* 0x0001840006067890 */ /* 0x000fe2000fffe03f */
[----:B0-----:R-:W-:-:S03]  /*1ba0*/  VIADD R0, R0, 0xffffff80 ;  /* 0xffffff8000007836 */ /* 0x001fc60000000000 */
[----:B------:R-:W-:Y:S02]  /*1bb0*/  ULOP3.LUT UP0, URZ, UR6, 0x1bf, URZ, 0xc0, !UPT ;  /* 0x000001bf063f7892 */ /* 0x000fe4000f80c03f */
[----:B------:R-:W-:-:S04]  /*1bc0*/  SHF.R.S32.HI R3, RZ, 0x1f, R0 ;  /* 0x0000001fff037819 */ /* 0x000fc80000011400 */
[----:B------:R-:W-:Y:S02]  /*1bd0*/  PLOP3.LUT P0, PT, PT, PT, UP0, 0x80, 0x0 ;  /* 0x000000000000781c */ /* 0x000fe40003f0f008 */
[----:B------:R-:W-:-:S04]  /*1be0*/  LEA.HI R3, R3, R0, RZ, 0x7 ;  /* 0x0000000003037211 */ /* 0x000fc800078f38ff */
[----:B------:R-:W-:-:S06]  /*1bf0*/  SHF.R.S32.HI R3, RZ, 0x7, R3 ;  /* 0x00000007ff037819 */ /* 0x000fcc0000011403 */
[----:B------:R-:W0:Y:S02]  /*1c00*/  SHFL.IDX PT, R3, R3, RZ, 0x1f ;  /* 0x00001fff03037589 */ /* 0x000e2400000e0000 */
[----:B0-----:R-:W-:-:S13]  /*1c10*/  R2UR UR4, R3 ;  /* 0x00000000030472ca */ /* 0x001fda00000e0000 */
        /* <DEDUP_REMOVED lines=23> */
.L_x_9416:
[----:B------:R-:W0:Y:S01]  /*1d90*/  S2R R0, SR_CgaCtaId ;  /* 0x0000000000007919 */ /* 0x000e220000008800 */
[----:B------:R-:W-:Y:S01]  /*1da0*/  ULEA.HI UR4, UR46, UR46, URZ, 0x1 ;  /* 0x0000002e2e047291 */ /* 0x000fe2000f8f083f */
[----:B------:R-:W-:Y:S01]  /*1db0*/  MOV R7, 0x400 ;  /* 0x0000040000077802 */ /* 0x000fe20000000f00 */
[----:B------:R-:W1:Y:S02]  /*1dc0*/  S2R R20, SR_TID.X ;  /* 0x0000000000147919 */ /* 0x000e640000002100 */
[----:B------:R-:W-:-:S04]  /*1dd0*/  ULOP3.LUT UR4, UR4, 0xfffffffe, URZ, 0xc0, !UPT ;  /* 0xfffffffe04047892 */ /* 0x000fc8000f8ec03f */
[----:B------:R-:W-:-:S06]  /*1de0*/  UIADD3 UR4, UR46, -UR4, URZ ;  /* 0x800000042e047290 */ /* 0x000fcc000fffe03f */
[----:B------:R-:W-:Y:S01]  /*1df0*/  IMAD.U32 R3, RZ, RZ, UR4 ;  /* 0x00000004ff037e24 */ /* 0x000fe2000f8e00ff */
[----:B0-----:R-:W-:-:S04]  /*1e00*/  LEA R7, R0, R7, 0x18 ;  /* 0x0000000700077211 */ /* 0x001fc800078ec0ff */
[----:B------:R-:W-:Y:S02]  /*1e10*/  SHF.L.U32 R0, R3, 0x1f, RZ ;  /* 0x0000001f03007819 */ /* 0x000fe400000006ff */
[----:B-1----:R-:W-:Y:S02]  /*1e20*/  SHF.R.U32.HI R20, RZ, 0x7, R20 ;  /* 0x00000007ff147819 */ /* 0x002fe40000011614 */
[----:B------:R-:W0:Y:S03]  /*1e30*/  SYNCS.PHASECHK.TRANS64.TRYWAIT P0, [R7+URZ+0x22800], R0 ;  /* 0x02280000070075a7 */ /* 0x000e26000800017f */
[----:B------:R-:W-:Y:S01]  /*1e40*/  VIADD R8, R20, 0x8 ;  /* 0x0000000814087836 */ /* 0x000fe20000000000 */
[----:B0-----:R-:W-:Y:S06]  /*1e50*/  @!P0 BRA `(.L_x_9417) ;  /* 0x000000ec00c08947 */ /* 0x001fec0003800000 */
.L_x_9545:
[----:B0-----:R-:W-:Y:S01]  /*1e60*/  IMAD.U32 R0, RZ, RZ, UR47 ;  /* 0x0000002fff007e24 */ /* 0x001fe2000f8e00ff */
[----:B------:R-:W-:Y:S05]  /*1e70*/  WARPSYNC.ALL ;  /* 0x0000000000007948 */ /* 0x000fea0003800000 */
[----:B------:R0:W-:Y:S01]  /*1e80*/  BAR.SYNC.DEFER_BLOCKING R8, 0x100 ;  /* 0x000400080000751d */ /* 0x0001e20000010000 */
[----:B------:R-:W-:-:S13]  /*1e90*/  ISETP.NE.AND P0, PT, R0, 0x3, PT ;  /* 0x000000030000780c */ /* 0x000fda0003f05270 */
[----:B0-----:R-:W-:Y:S05]  /*1ea0*/  @!P0 BRA `(.L_x_9418) ;  /* 0x0000000000048947 */ /* 0x001fea0003800000 */
[----:B------:R-:W-:Y:S01]  /*1eb0*/  BPT.TRAP 0x1 ;  /* 0x000000040000795c */ /* 0x000fe20000300000 */
.L_x_9418:
[----:B------:R-:W-:Y:S01]  /*1ec0*/  R2UR UR22, R7 ;  /* 0x00000000071672ca */ /* 0x000fe200000e0000 */
[----:B------:R-:W-:-:S05]  /*1ed0*/  IMAD.U32 R9, RZ, RZ, UR36 ;  /* 0x00000024ff097e24 */ /* 0x000fca000f8e00ff */
[----:B------:R-:W-:-:S07]  /*1ee0*/  SHF.L.U32 R9, R9, 0x1f, RZ ;  /* 0x0000001f09097819 */ /* 0x000fce00000006ff */
[----:B------:R-:W-:-:S09]  /*1ef0*/  ULEA UR22, UR37, UR22, 0x3 ;  /* 0x0000001625167291 */ /* 0x000fd2000f8e183f */
[----:B------:R0:W1:Y:S01]  /*1f00*/  SYNCS.PHASECHK.TRANS64.TRYWAIT P1, [UR22+0x22830], R9 ;  /* 0x02283009ff0075a7 */ /* 0x0000620008020156 */
[----:B------:R-:W-:Y:S05]  /*1f10*/  @!P0 BRA `(.L_x_9419) ;  /* 0x0000000000048947 */ /* 0x000fea0003800000 */
[----:B------:R-:W-:Y:S01]  /*1f20*/  BPT.TRAP 0x1 ;  /* 0x000000040000795c */ /* 0x000fe20000300000 */
.L_x_9419:
[----:B-1----:R-:W-:Y:S05]  /*1f30*/  @P1 BRA `(.L_x_9420) ;  /* 0x0000000000081947 */ /* 0x002fea0003800000 */
[----:B------:R-:W1:Y:S02]  /*1f40*/  SYNCS.PHASECHK.TRANS64.TRYWAIT P1, [UR22+0x22830], R9 ;  /* 0x02283009ff0075a7 */ /* 0x000e640008020156 */
[----:B-1----:R-:W-:Y:S05]  /*1f50*/  @!P1 BRA `(.L_x_9421) ;  /* 0x000000ec00949947 */ /* 0x002fea0003800000 */
.L_x_9420:
[----:B------:R-:W-:Y:S01]  /*1f60*/  R2UR UR4, R7 ;  /* 0x00000000070472ca */ /* 0x000fe200000e0000 */
[----:B------:R-:W-:Y:S01]  /*1f70*/  ULOP3.LUT UR16, UR52, 0x10000, URZ, 0xfc, !UPT ;  /* 0x0001000034107892 */ /* 0x000fe2000f8efc3f */
[----:B------:R-:W-:Y:S01]  /*1f80*/  WARPGROUP.ARRIVE ;  /* 0x00000000000079c5 */ /* 0x000fe20000000000 */
[----:B------:R-:W-:Y:S01]  /*1f90*/  UMOV UR17, 0x40000040 ;  /* 0x4000004000117882 */ /* 0x000fe20000000000 */
[----:B------:R-:W-:Y:S01]  /*1fa0*/  UMOV UR19, 0x40000040 ;  /* 0x4000004000137882 */ /* 0x000fe20000000000 */
[----:B------:R-:W-:Y:S01]  /*1fb0*/  UMOV UR5, 0x40000040 ;  /* 0x4000004000057882 */ /* 0x000fe20000000000 */
[----:B------:R-:W-:Y:S01]  /*1fc0*/  UMOV UR7, 0x40000040 ;  /* 0x4000004000077882 */ /* 0x000fe20000000000 */
[----:B------:R-:W-:Y:S01]  /*1fd0*/  UIADD3 UR8, UR16, 0x4, URZ ;  /* 0x0000000410087890 */ /* 0x000fe2000fffe03f */
[----:B-1----:R-:W1:Y:S01]  /*1fe0*/  S2R R0, SR_TID.X ;  /* 0x0000000000007919 */ /* 0x002e620000002100 */
[----:B------:R-:W-:Y:S01]  /*1ff0*/  UMOV UR9, 0x40000040 ;  /* 0x4000004000097882 */ /* 0x000fe20000000000 */
[----:B------:R-:W-:Y:S01]  /*2000*/  UMOV UR11, 0x40000040 ;  /* 0x40000040000b7882 */ /* 0x000fe20000000000 */
[----:B------:R-:W-:-:S02]  /*2010*/  UIADD3 UR12, UR16, 0x6, URZ ;  /* 0x00000006100c7890 */ /* 0x000fc4000fffe03f */
[----:B------:R-:W-:Y:S01]  /*2020*/  UIADD3 UR4, UR4, 0x1c400, URZ ;  /* 0x0001c40004047890 */ /* 0x000fe2000fffe03f */
[----:B------:R-:W-:Y:S01]  /*2030*/  UMOV UR13, 0x40000040 ;  /* 0x40000040000d7882 */ /* 0x000fe20000000000 */
[----:B------:R-:W-:Y:S02]  /*2040*/  UMOV UR15, 0x40000040 ;  /* 0x40000040000f7882 */ /* 0x000fe40000000000 */
[----:B------:R-:W-:-:S04]  /*2050*/  USHF.R.U32.HI UR4, URZ, 0x4, UR4 ;  /* 0x000000043f047899 */ /* 0x000fc80008011604 */
[----:B------:R-:W-:-:S04]  /*2060*/  ULOP3.LUT UR4, UR4, 0x3fff, URZ, 0xc0, !UPT ;  /* 0x00003fff04047892 */ /* 0x000fc8000f8ec03f */
[----:B------:R-:W-:Y:S02]  /*2070*/  ULOP3.LUT UR20, UR4, 0x10000, URZ, 0xfc, !UPT ;  /* 0x0001000004147892 */ /* 0x000fe4000f8efc3f */
[----:B------:R-:W-:Y:S02]  /*2080*/  UIADD3 UR4, UR16, 0x2, URZ ;  /* 0x0000000210047890 */ /* 0x000fe4000fffe03f */
[----:B------:R-:W-:-:S04]  /*2090*/  UIMAD UR18, UR37, 0x300, UR20 ;  /* 0x00000300251278a4 */ /* 0x000fc8000f8e0214 */
[----:B------:R-:W-:Y:S02]  /*20a0*/  UIADD3 UR6, UR18, 0x2, URZ ;  /* 0x0000000212067890 */ /* 0x000fe4000fffe03f */
[----:B------:R-:W-:Y:S02]  /*20b0*/  UIADD3 UR10, UR18, 0x4, URZ ;  /* 0x00000004120a7890 */ /* 0x000fe4000fffe03f */
[----:B------:R-:W-:Y:S02]  /*20c0*/  UIADD3 UR14, UR18, 0x6, URZ ;  /* 0x00000006120e7890 */ /* 0x000fe4000fffe03f */
[----:B------:R-:W-:Y:S01]  /*20d0*/  HGMMA.64x96x16.F32 R24, gdesc[UR16], RZ, !UPT, gsb0 ;  /* 0x01600000101879f0 */ /* 0x000fe2000c0008ff */
[----:B-1----:R-:W-:-:S04]  /*20e0*/  SHF.R.U32.HI R0, RZ, 0x7, R0 ;  /* 0x00000007ff007819 */ /* 0x002fc80000011600 */
[----:B------:R-:W-:Y:S01]  /*20f0*/  IADD3 R0, -R0, 0xb, RZ ;  /* 0x0000000b00007810 */ /* 0x000fe20007ffe1ff */
        /* <DEDUP_REMOVED lines=13> */
.L_x_9422:
        /* <DEDUP_REMOVED lines=16> */
[----:B------:R-:W-:Y:S01]  /*22d0*/  MUFU.TANH R25, R25 ;  /* 0x0000001900197308 */ /* 0x000fe20000002400 */
[----:B------:R-:W-:Y:S01]  /*22e0*/  ISETP.GT.AND P6, PT, R3, RZ, PT ;  /* 0x000000ff0300720c */ /* 0x000fe20003fc4270 */
[----:B------:R-:W-:Y:S01]  /*22f0*/  FMUL.FTZ R37, R37, UR6 ;  /* 0x0000000625257c20 */ /* 0x000fe20008410000 */
[C---:B------:R-:W-:Y:S01]  /*2300*/  ISETP.GT.AND P5, PT, R3.reuse, 0x1, PT ;  /* 0x000000010300780c */ /* 0x040fe20003fa4270 */
[----:B------:R-:W-:Y:S01]  /*2310*/  FMUL.FTZ R30, R30, UR6 ;  /* 0x000000061e1e7c20 */ /* 0x000fe20008410000 */
[C---:B------:R-:W-:Y:S01]  /*2320*/  ISETP.GT.AND P4, PT, R3.reuse, 0x8, PT ;  /* 0x000000080300780c */ /* 0x040fe20003f84270 */
[----:B------:R-:W-:Y:S01]  /*2330*/  FMUL.FTZ R38, R38, UR6 ;  /* 0x0000000626267c20 */ /* 0x000fe20008410000 */
[----:B------:R-:W-:Y:S01]  /*2340*/  ISETP.GT.AND P3, PT, R3, 0x9, PT ;  /* 0x000000090300780c */ /* 0x000fe20003f64270 */
[----:B------:R-:W-:Y:S01]  /*2350*/  MUFU.TANH R28, R28 ;  /* 0x0000001c001c7308 */ /* 0x000fe20000002400 */
[----:B--2---:R-:W-:Y:S01]  /*2360*/  FSEL R4, R24, -INF , P6 ;  /* 0xff80000018047808 */ /* 0x004fe20003000000 */
[----:B------:R-:W-:Y:S01]  /*2370*/  FMUL.FTZ R40, R40, UR6 ;  /* 0x0000000628287c20 */ /* 0x000fe20008410000 */
[----:B------:R-:W-:Y:S01]  /*2380*/  FMUL.FTZ R31, R31, UR6 ;  /* 0x000000061f1f7c20 */ /* 0x000fe20008410000 */
[----:B------:R-:W-:Y:S01]  /*2390*/  ISETP.GT.AND P2, PT, R3, 0x10, PT ;  /* 0x000000100300780c */ /* 0x000fe20003f44270 */
[----:B------:R-:W-:Y:S01]  /*23a0*/  FMUL.FTZ R41, R41, UR6 ;  /* 0x0000000629297c20 */ /* 0x000fe20008410000 */
[----:B------:R-:W-:Y:S01]  /*23b0*/  FMUL.FTZ R39, R39, UR6 ;  /* 0x0000000627277c20 */ /* 0x000fe20008410000 */
[----:B------:R-:W-:Y:S01]  /*23c0*/  ISETP.GT.AND P1, PT, R3, 0x11, PT ;  /* 0x000000110300780c */ /* 0x000fe20003f24270 */
        /* <DEDUP_REMOVED lines=25> */
[----:B--2---:R-:W-:Y:S01]  /*2560*/  FSEL R32, R32, -INF , P2 ;  /* 0xff80000020207808 */ /* 0x004fe20001000000 */
[----:B------:R-:W-:Y:S01]  /*2570*/  FMUL.FTZ R59, R59, UR6 ;  /* 0x000000063b3b7c20 */ /* 0x000fe20008410000 */
[----:B------:R-:W-:Y:S01]  /*2580*/  FMUL.FTZ R68, R68, UR6 ;  /* 0x0000000644447c20 */ /* 0x000fe20008410000 */
[----:B------:R-:W-:Y:S01]  /*2590*/  FMUL.FTZ R69, R69, UR6 ;  /* 0x0000000645457c20 */ /* 0x000fe20008410000 */
[----:B------:R-:W-:Y:S01]  /*25a0*/  ULDC UR10, c[0x0][0x988] ;  /* 0x00026200000a7ab9 */ /* 0x000fe20000000800 */
[----:B------:R-:W-:Y:S01]  /*25b0*/  P2R R72, PR, RZ, 0x1 ;  /* 0x00000001ff487803 */ /* 0x000fe20000000000 */
[----:B------:R-:W-:Y:S01]  /*25c0*/  FMUL.FTZ R62, R62, UR6 ;  /* 0x000000063e3e7c20 */ /* 0x000fe20008410000 */
[----:B------:R2:W4:Y:S01]  /*25d0*/  MUFU.TANH R13, R35 ;  /* 0x00000023000d7308 */ /* 0x0005220000002400 */
        /* <DEDUP_REMOVED lines=8> */
[----:B--2---:R-:W-:Y:S01]  /*2660*/  FSEL R35, R25, -INF , P5 ;  /* 0xff80000019237808 */ /* 0x004fe20002800000 */
[----:B------:R-:W2:Y:S01]  /*2670*/  S2UR UR7, SR_CgaCtaId ;  /* 0x00000000000779c3 */ /* 0x000ea20000008800 */
[----:B------:R-:W-:-:S02]  /*2680*/  UIADD3 UR6, UR22, 0x22840, URZ ;  /* 0x0002284016067890 */ /* 0x000fc4000fffe03f */
[----:B------:R-:W-:-:S03]  /*2690*/  FMNMX.FTZ R25, R4, R35, !PT ;  /* 0x0000002304197209 */ /* 0x000fc60007810000 */
[----:B------:R5:W0:Y:S01]  /*26a0*/  MUFU.TANH R12, R34 ;  /* 0x00000022000c7308 */ /* 0x000a220000002400 */
[----:B----4-:R-:W-:-:S07]  /*26b0*/  FSEL R13, R13, -INF , P1 ;  /* 0xff8000000d0d7808 */ /* 0x010fce0000800000 */
[----:B------:R-:W4:Y:S01]  /*26c0*/  MUFU.TANH R36, R36 ;  /* 0x0000002400247308 */ /* 0x000f220000002400 */
[----:B-----5:R-:W-:Y:S02]  /*26d0*/  FSEL R34, R28, -INF , P4 ;  /* 0xff8000001c227808 */ /* 0x020fe40002000000 */
[----:B---3--:R-:W-:Y:S02]  /*26e0*/  FSEL R6, R6, -INF , P5 ;  /* 0xff80000006067808 */ /* 0x008fe40002800000 */
[----:B------:R-:W-:Y:S02]  /*26f0*/  FMNMX.FTZ R25, R34, R25, !PT ;  /* 0x0000001922197209 */ /* 0x000fe40007810000 */
[C---:B------:R-:W-:Y:S01]  /*2700*/  ISETP.GT.AND P5, PT, R3.reuse, 0x19, PT ;  /* 0x000000190300780c */ /* 0x040fe20003fa4270 */
[----:B------:R-:W3:Y:S01]  /*2710*/  MUFU.TANH R10, R30 ;  /* 0x0000001e000a7308 */ /* 0x000ee20000002400 */
[----:B0-----:R-:W-:Y:S01]  /*2720*/  FSEL R12, R12, -INF , P2 ;  /* 0xff8000000c0c7808 */ /* 0x001fe20001000000 */
[----:B--2---:R-:W-:Y:S01]  /*2730*/  UPRMT UR6, UR7, 0x654, UR6 ;  /* 0x0000065407067896 */ /* 0x004fe20008000006 */
[----:B------:R-:W-:-:S05]  /*2740*/  ISETP.GT.AND P2, PT, R3, 0x28, PT ;  /* 0x000000280300780c */ /* 0x000fca0003f44270 */
[----:B------:R-:W-:Y:S01]  /*2750*/  MUFU.TANH R37, R37 ;  /* 0x0000002500257308 */ /* 0x000fe20000002400 */
[----:B----4-:R-:W-:Y:S02]  /*2760*/  FSEL R36, R36, -INF , P6 ;  /* 0xff80000024247808 */ /* 0x010fe40003000000 */
[----:B------:R-:W-:Y:S05]  /*2770*/  SYNCS.ARRIVE.TRANS64.RED.A1T0 RZ, [UR6], RZ ;  /* 0x000000ffffff79a7 */ /* 0x000fea0008100406 */
[----:B------:R0:W2:Y:S01]  /*2780*/  MUFU.TANH R14, R38 ;  /* 0x00000026000e7308 */ /* 0x0000a20000002400 */
[----:B---3--:R-:W-:Y:S02]  /*2790*/  FSEL R10, R10, -INF , P4 ;  /* 0xff8000000a0a7808 */ /* 0x008fe40002000000 */
[----:B------:R-:W-:-:S05]  /*27a0*/  ISETP.GT.AND P4, PT, R3, 0x20, PT ;  /* 0x000000200300780c */ /* 0x000fca0003f84270 */
[----:B------:R-:W3:Y:S01]  /*27b0*/  MUFU.TANH R11, R31 ;  /* 0x0000001f000b7308 */ /* 0x000ee20000002400 */
[----:B0-----:R-:W-:-:S04]  /*27c0*/  FSEL R38, R29, -INF , P3 ;  /* 0xff8000001d267808 */ /* 0x001fc80001800000 */
[----:B------:R-:W-:-:S03]  /*27d0*/  FMNMX.FTZ R25, R38, R25, !PT ;  /* 0x0000001926197209 */ /* 0x000fc60007810000 */
[----:B------:R-:W0:Y:S01]  /*27e0*/  MUFU.TANH R40, R40 ;  /* 0x0000002800287308 */ /* 0x000e220000002400 */
[----:B------:R-:W-:Y:S02]  /*27f0*/  FMNMX.FTZ R24, R32, R25, !PT ;  /* 0x0000001920187209 */ /* 0x000fe40007810000 */
[----:B--2---:R-:W-:Y:S02]  /*2800*/  FSEL R14, R14, -INF , P6 ;  /* 0xff8000000e0e7808 */ /* 0x004fe40003000000 */
[----:B------:R-:W-:-:S03]  /*2810*/  ISETP.GT.AND P6, PT, R3, 0x30, PT ;  /* 0x000000300300780c */ /* 0x000fc60003fc4270 */
[----:B------:R2:W4:Y:S01]  /*2820*/  MUFU.TANH R15, R39 ;  /* 0x00000027000f7308 */ /* 0x0005220000002400 */
[----:B---3--:R-:W-:Y:S02]  /*2830*/  FSEL R11, R11, -INF , P3 ;  /* 0xff8000000b0b7808 */ /* 0x008fe40001800000 */
[----:B------:R-:W-:-:S05]  /*2840*/  ISETP.GT.AND P3, PT, R3, 0x21, PT ;  /* 0x000000210300780c */ /* 0x000fca0003f64270 */
[----:B------:R-:W3:Y:S01]  /*2850*/  MUFU.TANH R41, R41 ;  /* 0x0000002900297308 */ /* 0x000ee20000002400 */
[----:B--2---:R-:W-:Y:S02]  /*2860*/  FSEL R39, R33, -INF , P1 ;  /* 0xff80000021277808 */ /* 0x004fe40000800000 */
[----:B0-----:R-:W-:Y:S02]  /*2870*/  FSEL R40, R40, -INF , P4 ;  /* 0xff80000028287808 */ /* 0x001fe40002000000 */
[----:B------:R-:W-:Y:S02]  /*2880*/  FMNMX.FTZ R25, R39, R24, !PT ;  /* 0x0000001827197209 */ /* 0x000fe40007810000 */
[----:B------:R-:W-:Y:S01]  /*2890*/  ISETP.GT.AND P1, PT, R3, 0x29, PT ;  /* 0x000000290300780c */ /* 0x000fe20003f24270 */
[----:B------:R-:W0:Y:S01]  /*28a0*/  MUFU.TANH R44, R44 ;  /* 0x0000002c002c7308 */ /* 0x000e220000002400 */
[----:B------:R-:W-:Y:S02]  /*28b0*/  FMNMX.FTZ R25, R36, R25, !PT ;  /* 0x0000001924197209 */ /* 0x000fe40007810000 */
[----:B----4-:R-:W-:-:S05]  /*28c0*/  FSEL R15, R15, -INF , P5 ;  /* 0xff8000000f0f7808 */ /* 0x010fca0002800000 */
[----:B------:R2:W4:Y:S01]  /*28d0*/  MUFU.TANH R20, R42 ;  /* 0x0000002a00147308 */ /* 0x0005220000002400 */
[----:B---3--:R-:W-:-:S07]  /*28e0*/  FSEL R41, R41, -INF , P3 ;  /* 0xff80000029297808 */ /* 0x008fce0001800000 */
[----:B------:R-:W3:Y:S01]  /*28f0*/  MUFU.TANH R45, R45 ;  /* 0x0000002d002d7308 */ /* 0x000ee20000002400 */
[----:B--2---:R-:W-:Y:S02]  /*2900*/  FSEL R42, R37, -INF , P5 ;  /* 0xff800000252a7808 */ /* 0x004fe40002800000 */
[----:B0-----:R-:W-:Y:S02]  /*2910*/  FSEL R44, R44, -INF , P2 ;  /* 0xff8000002c2c7808 */ /* 0x001fe40001000000 */
[----:B------:R-:W-:Y:S02]  /*2920*/  FMNMX.FTZ R25, R42, R25, !PT ;  /* 0x000000192a197209 */ /* 0x000fe40007810000 */
[----:B------:R-:W-:Y:S01]  /*2930*/  ISETP.GT.AND P5, PT, R3, 0x31, PT ;  /* 0x000000310300780c */ /* 0x000fe20003fa4270 */
[----:B------:R-:W0:Y:S01]  /*2940*/  MUFU.TANH R48, R48 ;  /* 0x0000003000307308 */ /* 0x000e220000002400 */
[----:B------:R-:W-:Y:S02]  /*2950*/  FMNMX.FTZ R24, R40, R25, !PT ;  /* 0x0000001928187209 */ /* 0x000fe40007810000 */
[----:B----4-:R-:W-:-:S02]  /*2960*/  FSEL R20, R20, -INF , P4 ;  /* 0xff80000014147808 */ /* 0x010fc40002000000 */
[----:B------:R-:W-:Y:S02]  /*2970*/  FMNMX.FTZ R25, R41, R24, !PT ;  /* 0x0000001829197209 */ /* 0x000fe40007810000 */
[----:B------:R-:W-:Y:S01]  /*2980*/  ISETP.GT.AND P4, PT, R3, 0x38, PT ;  /* 0x000000380300780c */ /* 0x000fe20003f84270 */
[----:B------:R-:W2:Y:S01]  /*2990*/  MUFU.TANH R49, R49 ;  /* 0x0000003100317308 */ /* 0x000ea20000002400 */
[----:B---3--:R-:W-:Y:S02]  /*29a0*/  FSEL R45, R45, -INF , P1 ;  /* 0xff8000002d2d7808 */ /* 0x008fe40000800000 */
[----:B------:R-:W-:-:S04]  /*29b0*/  FMNMX.FTZ R24, R44, R25, !PT ;  /* 0x000000192c187209 */ /* 0x000fc80007810000 */
[----:B------:R-:W-:Y:S01]  /*29c0*/  FMNMX.FTZ R25, R45, R24, !PT ;  /* 0x000000182d197209 */ /* 0x000fe20007810000 */
[----:B------:R-:W3:Y:S01]  /*29d0*/  MUFU.TANH R21, R43 ;  /* 0x0000002b00157308 */ /* 0x000ee20000002400 */
[----:B0-----:R-:W-:-:S04]  /*29e0*/  FSEL R48, R48, -INF , P6 ;  /* 0xff80000030307808 */ /* 0x001fc80003000000 */
[----:B------:R-:W-:-:S03]  /*29f0*/  FMNMX.FTZ R24, R48, R25, !PT ;  /* 0x0000001930187209 */ /* 0x000fc60007810000 */
[----:B------:R-:W0:Y:S01]  /*2a00*/  MUFU.TANH R52, R52 ;  /* 0x0000003400347308 */ /* 0x000e220000002400 */
[----:B--2---:R-:W-:-:S04]  /*2a10*/  FSEL R49, R49, -INF , P5 ;  /* 0xff80000031317808 */ /* 0x004fc80002800000 */
[----:B------:R-:W-:-:S03]  /*2a20*/  FMNMX.FTZ R25, R49, R24, !PT ;  /* 0x0000001831197209 */ /* 0x000fc60007810000 */
[----:B------:R-:W2:Y:S01]  /*2a30*/  MUFU.TANH R46, R46 ;  /* 0x0000002e002e7308 */ /* 0x000ea20000002400 */
[----:B---3--:R-:W-:Y:S02]  /*2a40*/  FSEL R21, R21, -INF , P3 ;  /* 0xff80000015157808 */ /* 0x008fe40001800000 */
[----:B------:R-:W-:-:S05]  /*2a50*/  ISETP.GT.AND P3, PT, R3, 0x39, PT ;  /* 0x000000390300780c */ /* 0x000fca0003f64270 */
[----:B------:R-:W3:Y:S01]  /*2a60*/  MUFU.TANH R53, R53 ;  /* 0x0000003500357308 */ /* 0x000ee20000002400 */
[----:B0-----:R-:W-:-:S04]  /*2a70*/  FSEL R52, R52, -INF , P4 ;  /* 0xff80000034347808 */ /* 0x001fc80002000000 */
[----:B------:R-:W-:-:S03]  /*2a80*/  FMNMX.FTZ R28, R52, R25, !PT ;  /* 0x00000019341c7209 */ /* 0x000fc60007810000 */
[----:B------:R-:W0:Y:S01]  /*2a90*/  MUFU.TANH R47, R47 ;  /* 0x0000002f002f7308 */ /* 0x000e220000002400 */
[----:B--2---:R-:W-:Y:S02]  /*2aa0*/  FSEL R24, R46, -INF , P2 ;  /* 0xff8000002e187808 */ /* 0x004fe40001000000 */
[----:B------:R-:W-:-:S05]  /*2ab0*/  ISETP.GT.AND P2, PT, R3, 0x40, PT ;  /* 0x000000400300780c */ /* 0x000fca0003f44270 */
[----:B------:R-:W2:Y:S01]  /*2ac0*/  MUFU.TANH R56, R56 ;  /* 0x0000003800387308 */ /* 0x000ea20000002400 */
[----:B---3--:R-:W-:-:S04]  /*2ad0*/  FSEL R53, R53, -INF , P3 ;  /* 0xff80000035357808 */ /* 0x008fc80001800000 */
[----:B------:R-:W-:-:S03]  /*2ae0*/  FMNMX.FTZ R29, R53, R28, !PT ;  /* 0x0000001c351d7209 */ /* 0x000fc60007810000 */
[----:B------:R-:W3:Y:S01]  /*2af0*/  MUFU.TANH R26, R50 ;  /* 0x00000032001a7308 */ /* 0x000ee20000002400 */
[----:B0-----:R-:W-:Y:S02]  /*2b00*/  FSEL R25, R47, -INF , P1 ;  /* 0xff8000002f197808 */ /* 0x001fe40000800000 */
[----:B------:R-:W-:-:S05]  /*2b10*/  ISETP.GT.AND P1, PT, R3, 0x41, PT ;  /* 0x000000410300780c */ /* 0x000fca0003f24270 */
        /* <DEDUP_REMOVED lines=31> */
[----:B---3--:R-:W-:-:S07]  /*2d10*/  FSEL R65, R65, -INF , P3 ;  /* 0xff80000041417808 */ /* 0x008fce0001800000 */
[----:B------:R-:W3:Y:S01]  /*2d20*/  MUFU.TANH R69, R69 ;  /* 0x0000004500457308 */ /* 0x000ee20000002400 */
[----:B0-----:R-:W-:Y:S02]  /*2d30*/  FSEL R31, R31, -INF , P1 ;  /* 0xff8000001f1f7808 */ /* 0x001fe40000800000 */
[----:B------:R-:W-:Y:S02]  /*2d40*/  ISETP.GT.AND P1, PT, R3, 0x59, PT ;  /* 0x000000590300780c */ /* 0x000fe40003f24270 */
[----:B------:R-:W-:-:S03]  /*2d50*/  FMNMX.FTZ R3, R65, R46, !PT ;  /* 0x0000002e41037209 */ /* 0x000fc60007810000 */
[----:B------:R-:W0:Y:S01]  /*2d60*/  MUFU.TANH R62, R62 ;  /* 0x0000003e003e7308 */ /* 0x000e220000002400 */
[----:B--2---:R-:W-:-:S04]  /*2d70*/  FSEL R68, R68, -INF , P2 ;  /* 0xff80000044447808 */ /* 0x004fc80001000000 */
[----:B------:R-:W-:-:S03]  /*2d80*/  FMNMX.FTZ R46, R68, R3, !PT ;  /* 0x00000003442e7209 */ /* 0x000fc60007810000 */
[----:B------:R-:W2:Y:S01]  /*2d90*/  MUFU.TANH R63, R63 ;  /* 0x0000003f003f7308 */ /* 0x000ea20000002400 */
[----:B---3--:R-:W-:-:S04]  /*2da0*/  FSEL R69, R69, -INF , P1 ;  /* 0xff80000045457808 */ /* 0x008fc80000800000 */
[----:B------:R-:W-:-:S03]  /*2db0*/  FMNMX.FTZ R46, R69, R46, !PT ;  /* 0x0000002e452e7209 */ /* 0x000fc60007810000 */
[----:B------:R-:W3:Y:S01]  /*2dc0*/  MUFU.TANH R66, R66 ;  /* 0x0000004200427308 */ /* 0x000ee20000002400 */
[----:B0-----:R-:W-:Y:S01]  /*2dd0*/  FSEL R62, R62, -INF , P6 ;  /* 0xff8000003e3e7808 */ /* 0x001fe20003000000 */
[----:B------:R-:W0:Y:S06]  /*2de0*/  SHFL.BFLY PT, R3, R46, 0x2, 0x1f ;  /* 0x0c401f002e037f89 */ /* 0x000e2c00000e0000 */
[----:B------:R-:W4:Y:S01]  /*2df0*/  MUFU.TANH R67, R67 ;  /* 0x0000004300437308 */ /* 0x000f220000002400 */
[----:B--2---:R-:W-:-:S07]  /*2e00*/  FSEL R63, R63, -INF , P5 ;  /* 0xff8000003f3f7808 */ /* 0x004fce0002800000 */
[----:B------:R-:W2:Y:S01]  /*2e10*/  MUFU.TANH R70, R70 ;  /* 0x0000004600467308 */ /* 0x000ea20000002400 */
[----:B---3--:R-:W-:-:S07]  /*2e20*/  FSEL R66, R66, -INF , P4 ;  /* 0xff80000042427808 */ /* 0x008fce0002000000 */
[----:B------:R-:W3:Y:S01]  /*2e30*/  MUFU.TANH R71, R71 ;  /* 0x0000004700477308 */ /* 0x000ee20000002400 */
[----:B----4-:R-:W-:Y:S02]  /*2e40*/  FSEL R67, R67, -INF , P3 ;  /* 0xff80000043437808 */ /* 0x010fe40001800000 */
[----:B0-----:R-:W-:-:S05]  /*2e50*/  FMNMX.FTZ R33, R46, R3, !PT ;  /* 0x000000032e217209 */ /* 0x001fca0007810000 */
[----:B------:R-:W0:Y:S01]  /*2e60*/  SHFL.BFLY PT, R50, R33, 0x1, 0x1f ;  /* 0x0c201f0021327f89 */ /* 0x000e2200000e0000 */
[----:B--2---:R-:W-:Y:S02]  /*2e70*/  FSEL R70, R70, -INF , P2 ;  /* 0xff80000046467808 */ /* 0x004fe40001000000 */
[----:B---3--:R-:W-:Y:S02]  /*2e80*/  FSEL R71, R71, -INF , P1 ;  /* 0xff80000047477808 */ /* 0x008fe40000800000 */
[----:B0-----:R-:W-:Y:S02]  /*2e90*/  FMNMX.FTZ R3, R33, R50, !PT ;  /* 0x0000003221037209 */ /* 0x001fe40007810000 */
[----:B------:R-:W-:Y:S02]  /*2ea0*/  FMNMX.FTZ R33, R5, R6, !PT ;  /* 0x0000000605217209 */ /* 0x000fe40007810000 */
[C---:B------:R-:W-:Y:S01]  /*2eb0*/  FSETP.NEU.FTZ.AND P0, PT, R3.reuse, -INF , PT ;  /* 0xff8000000300780b */ /* 0x040fe20003f1d000 */
[----:B------:R-:W-:Y:S01]  /*2ec0*/  FMUL.FTZ R37, R3, UR10 ;  /* 0x0000000a03257c20 */ /* 0x000fe20008410000 */
[----:B------:R-:W-:-:S04]  /*2ed0*/  FMNMX.FTZ R46, R10, R33, !PT ;  /* 0x000000210a2e7209 */ /* 0x000fc80007810000 */
        /* <DEDUP_REMOVED lines=9> */
[--C-:B------:R-:W-:Y:S01]  /*2f70*/  FFMA.FTZ R154, R34, UR10, -R47.reuse ;  /* 0x0000000a229a7c23 */ /* 0x100fe2000801082f */
[----:B------:R-:W-:Y:S01]  /*2f80*/  MUFU.EX2 R152, R152 ;  /* 0x0000009800987308 */ /* 0x000fe20000000800 */
        /* <DEDUP_REMOVED lines=26> */
[----:B------:R-:W-:-:S03]  /*3130*/  FFMA.FTZ R37, R39, UR10, -R47 ;  /* 0x0000000a27257c23 */ /* 0x000fc6000801082f */
[----:B------:R-:W-:Y:S02]  /*3140*/  FMNMX.FTZ R39, R27, R4, !PT ;  /* 0x000000041b277209 */ /* 0x000fe40007810000 */
[----:B------:R-:W-:Y:S02]  /*3150*/  MUFU.EX2 R156, R156 ;  /* 0x0000009c009c7308 */ /* 0x000fe40000000800 */
[----:B------:R-:W-:-:S04]  /*3160*/  FMNMX.FTZ R4, R28, R39, !PT ;  /* 0x000000271c047209 */ /* 0x000fc80007810000 */
[----:B------:R-:W-:Y:S02]  /*3170*/  FMNMX.FTZ R39, R29, R4, !PT ;  /* 0x000000041d277209 */ /* 0x000fe40007810000 */
[----:B------:R-:W-:Y:S02]  /*3180*/  MUFU.EX2 R37, R37 ;  /* 0x0000002500257308 */ /* 0x000fe40000000800 */
[----:B------:R-:W-:Y:S01]  /*3190*/  FMNMX.FTZ R4, R30, R39, !PT ;  /* 0x000000271e047209 */ /* 0x000fe20007810000 */
[--C-:B------:R-:W-:Y:S01]  /*31a0*/  FFMA.FTZ R39, R42, UR10, -R47.reuse ;  /* 0x0000000a2a277c23 */ /* 0x100fe2000801082f */
[----:B------:R-:W-:Y:S02]  /*31b0*/  FFMA.FTZ R47, R69, UR10, -R47 ;  /* 0x0000000a452f7c23 */ /* 0x000fe4000801082f */
        /* <DEDUP_REMOVED lines=10> */
[----:B------:R-:W-:Y:S03]  /*3260*/  MUFU.EX2 R160, R160 ;  /* 0x000000a000a07308 */ /* 0x000fe60000000800 */
[----:B------:R-:W0:Y:S05]  /*3270*/  SHFL.BFLY PT, R41, R4, 0x2, 0x1f ;  /* 0x0c401f0004297f89 */ /* 0x000e2a00000e0000 */
[----:B------:R-:W-:Y:S08]  /*3280*/  MUFU.EX2 R44, R44 ;  /* 0x0000002c002c7308 */ /* 0x000ff00000000800 */
[----:B------:R-:W2:Y:S08]  /*3290*/  MUFU.EX2 R45, R45 ;  /* 0x0000002d002d7308 */ /* 0x000eb00000000800 */
[----:B------:R-:W-:Y:S01]  /*32a0*/  MUFU.EX2 R48, R48 ;  /* 0x0000003000307308 */ /* 0x000fe20000000800 */
[----:B0-----:R-:W-:-:S05]  /*32b0*/  FMNMX.FTZ R41, R4, R41, !PT ;  /* 0x0000002904297209 */ /* 0x001fca0007810000 */
[----:B------:R-:W0:Y:S02]  /*32c0*/  SHFL.BFLY PT, R4, R41, 0x1, 0x1f ;  /* 0x0c201f0029047f89 */ /* 0x000e2400000e0000 */
[----:B------:R-:W3:Y:S01]  /*32d0*/  MUFU.EX2 R49, R49 ;  /* 0x0000003100317308 */ /* 0x000ee20000000800 */
[----:B--2---:R-:W-:-:S07]  /*32e0*/  F2FP.F16.F32.PACK_AB R162, R45, R44 ;  /* 0x0000002c2da2723e */ /* 0x004fce00000000ff */
[----:B------:R-:W-:Y:S08]  /*32f0*/  MUFU.EX2 R52, R52 ;  /* 0x0000003400347308 */ /* 0x000ff00000000800 */
[----:B------:R-:W2:Y:S01]  /*3300*/  MUFU.EX2 R53, R53 ;  /* 0x0000003500357308 */ /* 0x000ea20000000800 */
[----:B---3--:R-:W-:Y:S02]  /*3310*/  F2FP.F16.F32.PACK_AB R164, R49, R48 ;  /* 0x0000003031a4723e */ /* 0x008fe400000000ff */
[----:B0-----:R-:W-:-:S05]  /*3320*/  FMNMX.FTZ R4, R41, R4, !PT ;  /* 0x0000000429047209 */ /* 0x001fca0007810000 */
[----:B------:R-:W-:Y:S01]  /*3330*/  MUFU.EX2 R56, R56 ;  /* 0x0000003800387308 */ /* 0x000fe20000000800 */
[C---:B------:R-:W-:Y:S01]  /*3340*/  FSETP.NEU.FTZ.AND P1, PT, R4.reuse, -INF , PT ;  /* 0xff8000000400780b */ /* 0x040fe20003f3d000 */
[----:B------:R-:W-:-:S06]  /*3350*/  FMUL.FTZ R32, R4, UR10 ;  /* 0x0000000a04207c20 */ /* 0x000fcc0008410000 */
[----:B------:R-:W-:Y:S01]  /*3360*/  MUFU.EX2 R57, R57 ;  /* 0x0000003900397308 */ /* 0x000fe20000000800 */
[----:B------:R-:W-:Y:S02]  /*3370*/  FSEL R32, R32, RZ, P1 ;  /* 0x000000ff20207208 */ /* 0x000fe40000800000 */
[----:B--2---:R-:W-:-:S03]  /*3380*/  F2FP.F16.F32.PACK_AB R166, R53, R52 ;  /* 0x0000003435a6723e */ /* 0x004fc600000000ff */
        /* <DEDUP_REMOVED lines=14> */
[----:B0-----:R-:W-:Y:S01]  /*3470*/  FADD.FTZ R5, R152, R33 ;  /* 0x0000002198057221 */ /* 0x001fe20000010000 */
[--C-:B------:R-:W-:Y:S01]  /*3480*/  FFMA.FTZ R26, R26, UR10, -R32.reuse ;  /* 0x0000000a1a1a7c23 */ /* 0x100fe20008010820 */
[--C-:B------:R-:W-:Y:S01]  /*3490*/  FFMA.FTZ R27, R27, UR10, -R32.reuse ;  /* 0x0000000a1b1b7c23 */ /* 0x100fe20008010820 */
[--C-:B------:R-:W-:Y:S01]  /*34a0*/  FFMA.FTZ R28, R28, UR10, -R32.reuse ;  /* 0x0000000a1c1c7c23 */ /* 0x100fe20008010820 */
[----:B------:R-:W-:Y:S01]  /*34b0*/  FADD.FTZ R34, R154, R5 ;  /* 0x000000059a227221 */ /* 0x000fe20000010000 */
[--C-:B------:R-:W-:Y:S01]  /*34c0*/  FFMA.FTZ R29, R29, UR10, -R32.reuse ;  /* 0x0000000a1d1d7c23 */ /* 0x100fe20008010820 */
[----:B------:R-:W-:Y:S01]  /*34d0*/  FFMA.FTZ R30, R30, UR10, -R32 ;  /* 0x0000000a1e1e7c23 */ /* 0x000fe20008010820 */
[----:B------:R-:W0:Y:S01]  /*34e0*/  MUFU.EX2 R10, R10 ;  /* 0x0000000a000a7308 */ /* 0x000e220000000800 */
[----:B------:R-:W-:Y:S01]  /*34f0*/  FADD.FTZ R5, R35, R34 ;  /* 0x0000002223057221 */ /* 0x000fe20000010000 */
[--C-:B------:R-:W-:Y:S01]  /*3500*/  FFMA.FTZ R31, R31, UR10, -R32.reuse ;  /* 0x0000000a1f1f7c23 */ /* 0x100fe20008010820 */
[----:B------:R-:W-:Y:S01]  /*3510*/  F2FP.F16.F32.PACK_AB R152, R33, R152 ;  /* 0x000000982198723e */ /* 0x000fe200000000ff */
[--C-:B------:R-:W-:Y:S01]  /*3520*/  FFMA.FTZ R62, R62, UR10, -R32.reuse ;  /* 0x0000000a3e3e7c23 */ /* 0x100fe20008010820 */
[----:B------:R-:W-:Y:S01]  /*3530*/  FADD.FTZ R34, R156, R5 ;  /* 0x000000059c227221 */ /* 0x000fe20000010000 */
[--C-:B------:R-:W-:Y:S01]  /*3540*/  FFMA.FTZ R63, R63, UR10, -R32.reuse ;  /* 0x0000000a3f3f7c23 */ /* 0x100fe20008010820 */
[----:B------:R-:W-:Y:S01]  /*3550*/  FFMA.FTZ R66, R66, UR10, -R32 ;  /* 0x0000000a42427c23 */ /* 0x000fe20008010820 */
[----:B------:R-:W3:Y:S01]  /*3560*/  MUFU.EX2 R11, R11 ;  /* 0x0000000b000b7308 */ /* 0x000ee20000000800 */
[----:B--2---:R-:W-:Y:S01]  /*3570*/  FADD.FTZ R5, R153, R6 ;  /* 0x0000000699057221 */ /* 0x004fe20000010000 */
[----:B------:R-:W-:Y:S01]  /*3580*/  FADD.FTZ R41, R37, R34 ;  /* 0x0000002225297221 */ /* 0x000fe20000010000 */
[--C-:B------:R-:W-:Y:S01]  /*3590*/  FFMA.FTZ R67, R67, UR10, -R32.reuse ;  /* 0x0000000a43437c23 */ /* 0x100fe20008010820 */
[--C-:B------:R-:W-:Y:S01]  /*35a0*/  FFMA.FTZ R70, R70, UR10, -R32.reuse ;  /* 0x0000000a46467c23 */ /* 0x100fe20008010820 */
[----:B------:R-:W-:Y:S01]  /*35b0*/  FFMA.FTZ R32, R71, UR10, -R32 ;  /* 0x0000000a47207c23 */ /* 0x000fe20008010820 */
[----:B------:R-:W-:Y:S01]  /*35c0*/  FADD.FTZ R36, R158, R41 ;  /* 0x000000299e247221 */ /* 0x000fe20000010000 */
[----:B------:R-:W-:Y:S01]  /*35d0*/  F2FP.F16.F32.PACK_AB R153, R6, R153 ;  /* 0x000000990699723e */ /* 0x000fe200000000ff */
[----:B------:R-:W2:Y:S01]  /*35e0*/  MUFU.EX2 R12, R12 ;  /* 0x0000000c000c7308 */ /* 0x000ea20000000800 */
[----:B0-----:R-:W-:Y:S01]  /*35f0*/  FADD.FTZ R34, R10, R5 ;  /* 0x000000050a227221 */ /* 0x001fe20000010000 */
[----:B------:R-:W-:Y:S01]  /*3600*/  FADD.FTZ R41, R39, R36 ;  /* 0x0000002427297221 */ /* 0x000fe20000010000 */
[----:B------:R-:W-:-:S02]  /*3610*/  F2FP.F16.F32.PACK_AB R154, R35, R154 ;  /* 0x0000009a239a723e */ /* 0x000fc400000000ff */
[----:B------:R-:W-:Y:S01]  /*3620*/  F2FP.F16.F32.PACK_AB R156, R37, R156 ;  /* 0x0000009c259c723e */ /* 0x000fe200000000ff */
[----:B------:R-:W-:Y:S01]  /*3630*/  FADD.FTZ R36, R160, R41 ;  /* 0x00000029a0247221 */ /* 0x000fe20000010000 */
[----:B------:R-:W-:Y:S01]  /*3640*/  F2FP.F16.F32.PACK_AB R158, R39, R158 ;  /* 0x0000009e279e723e */ /* 0x000fe200000000ff */
[----:B------:R-:W0:Y:S01]  /*3650*/  MUFU.EX2 R13, R13 ;  /* 0x0000000d000d7308 */ /* 0x000e220000000800 */
[----:B---3--:R-:W-:Y:S01]  /*3660*/  FADD.FTZ R5, R11, R34 ;  /* 0x000000220b057221 */ /* 0x008fe20000010000 */
[----:B------:R-:W-:Y:S01]  /*3670*/  FADD.FTZ R41, R43, R36 ;  /* 0x000000242b297221 */ /* 0x000fe20000010000 */
[----:B------:R-:W-:Y:S02]  /*3680*/  F2FP.F16.F32.PACK_AB R155, R11, R10 ;  /* 0x0000000a0b9b723e */ /* 0x000fe400000000ff */
[----:B------:R-:W-:Y:S01]  /*3690*/  F2FP.F16.F32.PACK_AB R160, R43, R160 ;  /* 0x000000a02ba0723e */ /* 0x000fe200000000ff */
[----:B------:R-:W-:Y:S01]  /*36a0*/  FADD.FTZ R36, R44, R41 ;  /* 0x000000292c247221 */ /* 0x000fe20000010000 */
[----:B------:R-:W-:Y:S01]  /*36b0*/  F2FP.F16.F32.PACK_AB R168, R57, R56 ;  /* 0x0000003839a8723e */ /* 0x000fe200000000ff */
[----:B------:R-:W3:Y:S01]  /*36c0*/  MUFU.EX2 R14, R14 ;  /* 0x0000000e000e7308 */ /* 0x000ee20000000800 */
[----:B--2---:R-:W-:Y:S01]  /*36d0*/  FADD.FTZ R34, R12, R5 ;  /* 0x000000050c227221 */ /* 0x004fe20000010000 */
[----:B------:R-:W-:-:S04]  /*36e0*/  FADD.FTZ R41, R45, R36 ;  /* 0x000000242d297221 */ /* 0x000fc80000010000 */
[----:B------:R-:W-:Y:S02]  /*36f0*/  FADD.FTZ R36, R48, R41 ;  /* 0x0000002930247221 */ /* 0x000fe40000010000 */
[----:B------:R-:W2:Y:S01]  /*3700*/  MUFU.EX2 R15, R15 ;  /* 0x0000000f000f7308 */ /* 0x000ea20000000800 */
[----:B0-----:R-:W-:Y:S01]  /*3710*/  FADD.FTZ R5, R13, R34 ;  /* 0x000000220d057221 */ /* 0x001fe20000010000 */
[----:B------:R-:W-:Y:S01]  /*3720*/  FADD.FTZ R41, R49, R36 ;  /* 0x0000002431297221 */ /* 0x000fe20000010000 */
[----:B------:R-:W-:-:S03]  /*3730*/  F2FP.F16.F32.PACK_AB R157, R13, R12 ;  /* 0x0000000c0d9d723e */ /* 0x000fc600000000ff */
[----:B------:R-:W-:Y:S02]  /*3740*/  FADD.FTZ R36, R52, R41 ;  /* 0x0000002934247221 */ /* 0x000fe40000010000 */
[----:B------:R-:W0:Y:S01]  /*3750*/  MUFU.EX2 R20, R20 ;  /* 0x0000001400147308 */ /* 0x000e220000000800 */
[----:B---3--:R-:W-:Y:S01]  /*3760*/  FADD.FTZ R34, R14, R5 ;  /* 0x000000050e227221 */ /* 0x008fe20000010000 */
[----:B------:R-:W-:-:S04]  /*3770*/  FADD.FTZ R33, R53, R36 ;  /* 0x0000002435217221 */ /* 0x000fc80000010000 */
[----:B------:R-:W-:Y:S02]  /*3780*/  FADD.FTZ R36, R56, R33 ;  /* 0x0000002138247221 */ /* 0x000fe40000010000 */
[----:B------:R-:W3:Y:S01]  /*3790*/  MUFU.EX2 R21, R21 ;  /* 0x0000001500157308 */ /* 0x000ee20000000800 */
[----:B--2---:R-:W-:Y:S01]  /*37a0*/  FADD.FTZ R5, R15, R34 ;  /* 0x000000220f057221 */ /* 0x004fe20000010000 */
[----:B------:R-:W-:Y:S01]  /*37b0*/  FADD.FTZ R33, R57, R36 ;  /* 0x0000002439217221 */ /* 0x000fe20000010000 */
[----:B------:R-:W-:-:S05]  /*37c0*/  F2FP.F16.F32.PACK_AB R159, R15, R14 ;  /* 0x0000000e0f9f723e */ /* 0x000fca00000000ff */
[----:B------:R-:W2:Y:S01]  /*37d0*/  MUFU.EX2 R24, R24 ;  /* 0x0000001800187308 */ /* 0x000ea20000000800 */
[----:B0-----:R-:W-:-:S07]  /*37e0*/  FADD.FTZ R34, R20, R5 ;  /* 0x0000000514227221 */ /* 0x001fce0000010000 */
[----:B------:R-:W0:Y:S01]  /*37f0*/  MUFU.EX2 R25, R25 ;  /* 0x0000001900197308 */ /* 0x000e220000000800 */
[C---:B---3--:R-:W-:Y:S01]  /*3800*/  FADD.FTZ R5, R21.reuse, R34 ;  /* 0x0000002215057221 */ /* 0x048fe20000010000 */
[----:B------:R-:W-:-:S06]  /*3810*/  F2FP.F16.F32.PACK_AB R161, R21, R20 ;  /* 0x0000001415a1723e */ /* 0x000fcc00000000ff */
[----:B------:R-:W3:Y:S01]  /*3820*/  MUFU.EX2 R26, R26 ;  /* 0x0000001a001a7308 */ /* 0x000ee20000000800 */
[----:B--2---:R-:W-:-:S07]  /*3830*/  FADD.FTZ R34, R24, R5 ;  /* 0x0000000518227221 */ /* 0x004fce0000010000 */
[----:B------:R-:W2:Y:S01]  /*3840*/  MUFU.EX2 R27, R27 ;  /* 0x0000001b001b7308 */ /* 0x000ea20000000800 */
[C---:B0-----:R-:W-:Y:S01]  /*3850*/  FADD.FTZ R5, R25.reuse, R34 ;  /* 0x0000002219057221 */ /* 0x041fe20000010000 */
[----:B------:R-:W-:-:S06]  /*3860*/  F2FP.F16.F32.PACK_AB R163, R25, R24 ;  /* 0x0000001819a3723e */ /* 0x000fcc00000000ff */
[----:B------:R-:W0:Y:S01]  /*3870*/  MUFU.EX2 R28, R28 ;  /* 0x0000001c001c7308 */ /* 0x000e220000000800 */
[----:B---3--:R-:W-:-:S07]  /*3880*/  FADD.FTZ R34, R26, R5 ;  /* 0x000000051a227221 */ /* 0x008fce0000010000 */
[----:B------:R-:W3:Y:S01]  /*3890*/  MUFU.EX2 R60, R60 ;  /* 0x0000003c003c7308 */ /* 0x000ee20000000800 */
[C---:B--2---:R-:W-:Y:S01]  /*38a0*/  FADD.FTZ R5, R27.reuse, R34 ;  /* 0x000000221b057221 */ /* 0x044fe20000010000 */
[----:B------:R-:W-:-:S06]  /*38b0*/  F2FP.F16.F32.PACK_AB R165, R27, R26 ;  /* 0x0000001a1ba5723e */ /* 0x000fcc00000000ff */
[----:B------:R-:W2:Y:S01]  /*38c0*/  MUFU.EX2 R29, R29 ;  /* 0x0000001d001d7308 */ /* 0x000ea20000000800 */
[----:B0-----:R-:W-:-:S07]  /*38d0*/  FADD.FTZ R34, R28, R5 ;  /* 0x000000051c227221 */ /* 0x001fce0000010000 */
[----:B------:R-:W0:Y:S01]  /*38e0*/  MUFU.EX2 R61, R61 ;  /* 0x0000003d003d7308 */ /* 0x000e220000000800 */
[----:B---3--:R-:W-:-:S07]  /*38f0*/  FADD.FTZ R36, R60, R33 ;  /* 0x000000213c247221 */ /* 0x008fce0000010000 */
[----:B------:R-:W3:Y:S01]  /*3900*/  MUFU.EX2 R30, R30 ;  /* 0x0000001e001e7308 */ /* 0x000ee20000000800 */
[C---:B--2---:R-:W-:Y:S01]  /*3910*/  FADD.FTZ R5, R29.reuse, R34 ;  /* 0x000000221d057221 */ /* 0x044fe20000010000 */
[----:B------:R-:W-:-:S06]  /*3920*/  F2FP.F16.F32.PACK_AB R167, R29, R28 ;  /* 0x0000001c1da7723e */ /* 0x000fcc00000000ff */
[----:B------:R-:W2:Y:S01]  /*3930*/  MUFU.EX2 R64, R64 ;  /* 0x0000004000407308 */ /* 0x000ea20000000800 */
[C---:B0-----:R-:W-:Y:S01]  /*3940*/  FADD.FTZ R33, R61.reuse, R36 ;  /* 0x000000243d217221 */ /* 0x041fe20000010000 */
[----:B------:R-:W-:-:S06]  /*3950*/  F2FP.F16.F32.PACK_AB R170, R61, R60 ;  /* 0x0000003c3daa723e */ /* 0x000fcc00000000ff */
        /* <DEDUP_REMOVED lines=23> */
[----:B---3--:R-:W-:-:S04]  /*3ad0*/  FADD.FTZ R6, R70, R11 ;  /* 0x0000000b46067221 */ /* 0x008fc80000010000 */
[C---:B--2---:R-:W-:Y:S01]  /*3ae0*/  FADD.FTZ R6, R175.reuse, R6 ;  /* 0x00000006af067221 */ /* 0x044fe20000010000 */
[----:B------:R-:W-:Y:S01]  /*3af0*/  F2FP.F16.F32.PACK_AB R175, R175, R70 ;  /* 0x00000046afaf723e */ /* 0x000fe200000000ff */
[C---:B0-----:R-:W-:Y:S01]  /*3b00*/  FADD.FTZ R5, R47.reuse, R36 ;  /* 0x000000242f057221 */ /* 0x041fe20000010000 */
[----:B------:R-:W-:Y:S01]  /*3b10*/  F2FP.F16.F32.PACK_AB R174, R47, R68 ;  /* 0x000000442fae723e */ /* 0x000fe200000000ff */
[----:B------:R-:W-:Y:S06]  /*3b20*/  @!P0 BRA `(.L_x_9423) ;  /* 0x0000000000048947 */ /* 0x000fec0003800000 */
[----:B------:R-:W-:Y:S01]  /*3b30*/  BPT.TRAP 0x1 ;  /* 0x000000040000795c */ /* 0x000fe20000300000 */
.L_x_9423:
[----:B------:R0:W2:Y:S01]  /*3b40*/  SYNCS.PHASECHK.TRANS64.TRYWAIT P1, [UR22+0x22850], R9 ;  /* 0x02285009ff0075a7 */ /* 0x0000a20008020156 */
[----:B------:R-:W-:Y:S05]  /*3b50*/  @!P0 BRA `(.L_x_9424) ;  /* 0x0000000000048947 */ /* 0x000fea0003800000 */
[----:B------:R-:W-:Y:S01]  /*3b60*/  BPT.TRAP 0x1 ;  /* 0x000000040000795c */ /* 0x000fe20000300000 */
.L_x_9424:
[----:B--2---:R-:W-:Y:S05]  /*3b70*/  @P1 BRA `(.L_x_9425) ;  /* 0x0000000000081947 */ /* 0x004fea0003800000 */
[----:B------:R-:W2:Y:S02]  /*3b80*/  SYNCS.PHASECHK.TRANS64.TRYWAIT P1, [UR22+0x22850], R9 ;  /* 0x02285009ff0075a7 */ /* 0x000ea40008020156 */
[----:B--2---:R-:W-:Y:S05]  /*3b90*/  @!P1 BRA `(.L_x_9426) ;  /* 0x000000d0009c9947 */ /* 0x004fea0003800000 */
.L_x_9425:
[----:B------:R-:W-:Y:S01]  /*3ba0*/  R2UR UR6, R7 ;  /* 0x00000000070672ca */ /* 0x000fe200000e0000 */
[----:B------:R3:W-:Y:S06]  /*3bb0*/  BAR.SYNC.DEFER_BLOCKING R8, 0x100 ;  /* 0x000400080000751d */ /* 0x0007ec0000010000 */
[----:B------:R-:W-:-:S06]  /*3bc0*/  UMOV UR7, 0x40000040 ;  /* 0x4000004000077882 */ /* 0x000fcc0000000000 */
[----:B------:R-:W-:-:S04]  /*3bd0*/  UIADD3 UR6, UR6, 0x400, URZ ;  /* 0x0000040006067890 */ /* 0x000fc8000fffe03f */
[----:B------:R-:W-:-:S04]  /*3be0*/  USHF.R.U32.HI UR6, URZ, 0x4, UR6 ;  /* 0x000000043f067899 */ /* 0x000fc80008011606 */
[----:B------:R-:W-:-:S04]  /*3bf0*/  ULOP3.LUT UR6, UR6, 0x3fff, URZ, 0xc0, !UPT ;  /* 0x00003fff06067892 */ /* 0x000fc8000f8ec03f */
[----:B------:R-:W-:Y:S01]  /*3c00*/  ULOP3.LUT UR21, UR6, 0x3000000, URZ, 0xfc, !UPT ;  /* 0x0300000006157892 */ /* 0x000fe2000f8efc3f */
[----:B------:R-:W-:-:S03]  /*3c10*/  WARPGROUP.ARRIVE ;  /* 0x00000000000079c5 */ /* 0x000fc60000000000 */
[----:B------:R-:W-:-:S07]  /*3c20*/  UIMAD UR11, UR37, 0xc00, UR21 ;  /* 0x00000c00250b78a4 */ /* 0x000fce000f8e0215 */
        /* <DEDUP_REMOVED lines=33> */
[----:B---3--:R-:W-:Y:S05]  /*3e40*/  @!P0 BRA `(.L_x_9427) ;  /* 0x0000000000048947 */ /* 0x008fea0003800000 */
[----:B------:R-:W-:Y:S01]  /*3e50*/  BPT.TRAP 0x1 ;  /* 0x000000040000795c */ /* 0x000fe20000300000 */
.L_x_9427:
[----:B------:R-:W3:Y:S01]  /*3e60*/  S2UR UR6, SR_CgaCtaId ;  /* 0x00000000000679c3 */ /* 0x000ee20000008800 */
[----:B------:R-:W-:-:S04]  /*3e70*/  UIADD3 UR22, UR22, 0x22860, URZ ;  /* 0x0002286016167890 */ /* 0x000fc8000fffe03f */
[----:B---3--:R-:W-:-:S09]  /*3e80*/  UPRMT UR22, UR6, 0x654, UR22 ;  /* 0x0000065406167896 */ /* 0x008fd20008000016 */
[----:B------:R-:W-:Y:S01]  /*3e90*/  SYNCS.ARRIVE.TRANS64.RED.A1T0 RZ, [UR22], RZ ;  /* 0x000000ffffff79a7 */ /* 0x000fe20008100416 */
[----:B------:R-:W-:-:S04]  /*3ea0*/  UIADD3 UR22, UR48, -0x2, URZ ;  /* 0xfffffffe30167890 */ /* 0x000fc8000fffe03f */
[----:B------:R-:W-:-:S06]  /*3eb0*/  UISETP.GE.AND UP0, UPT, UR22, UR45, UPT ;  /* 0x0000002d1600728c */ /* 0x000fcc000bf06270 */
[----:B------:R-:W-:-:S13]  /*3ec0*/  PLOP3.LUT P1, PT, PT, PT, UP0, 0x80, 0x0 ;  /* 0x000000000000781c */ /* 0x000fda0003f2f008 */
[----:B------:R-:W-:Y:S05]  /*3ed0*/  @!P1 BRA `(.L_x_9428) ;  /* 0x0000002000e49947 */ /* 0x000fea0003800000 */
[----:B------:R-:W-:Y:S01]  /*3ee0*/  IMAD.MOV.U32 R8, RZ, RZ, R4 ;  /* 0x000000ffff087224 */ /* 0x000fe200078e0004 */
[----:B------:R-:W-:Y:S01]  /*3ef0*/  ULDC UR26, c[0x0][0x9d8] ;  /* 0x00027600001a7ab9 */ /* 0x000fe20000000800 */
[----:B0-2---:R-:W-:Y:S01]  /*3f00*/  IMAD.MOV.U32 R9, RZ, RZ, R3 ;  /* 0x000000ffff097224 */ /* 0x005fe200078e0003 */
[----:B------:R-:W-:-:S06]  /*3f10*/  ULDC UR23, c[0x0][0x988] ;  /* 0x0002620000177ab9 */ /* 0x000fcc0000000800 */
.L_x_9439:
        /* <DEDUP_REMOVED lines=8> */
[----:B------:R-:W-:Y:S10]  /*3fa0*/  @!P0 BRA `(.L_x_9429) ;  /* 0x0000000000048947 */ /* 0x000ff40003800000 */
[----:B------:R-:W-:Y:S01]  /*3fb0*/  BPT.TRAP 0x1 ;  /* 0x000000040000795c */ /* 0x000fe20000300000 */
.L_x_9429:
[----:B------:R-:W0:Y:S01]  /*3fc0*/  S2UR UR24, SR_CgaCtaId ;  /* 0x00000000001879c3 */ /* 0x000e220000008800 */
[----:B------:R-:W-:Y:S01]  /*3fd0*/  UMOV UR6, 0x400 ;  /* 0x0000040000067882 */ /* 0x000fe20000000000 */
[----:B------:R-:W-:-:S05]  /*3fe0*/  IMAD.U32 R7, RZ, RZ, UR36 ;  /* 0x00000024ff077e24 */ /* 0x000fca000f8e00ff */
[----:B------:R-:W-:Y:S01]  /*3ff0*/  SHF.L.U32 R7, R7, 0x1f, RZ ;  /* 0x0000001f07077819 */ /* 0x000fe200000006ff */
[----:B0-----:R-:W-:-:S04]  /*4000*/  ULEA UR6, UR24, UR6, 0x18 ;  /* 0x0000000618067291 */ /* 0x001fc8000f8ec03f */
[----:B------:R-:W-:-:S09]  /*4010*/  ULEA UR25, UR37, UR6, 0x3 ;  /* 0x0000000625197291 */ /* 0x000fd2000f8e183f */
[----:B------:R0:W2:Y:S01]  /*4020*/  SYNCS.PHASECHK.TRANS64.TRYWAIT P1, [UR25+0x22830], R7 ;  /* 0x02283007ff0075a7 */ /* 0x0000a20008020159 */
[----:B------:R-:W-:Y:S05]  /*4030*/  @!P0 BRA `(.L_x_9430) ;  /* 0x0000000000048947 */ /* 0x000fea0003800000 */
[----:B------:R-:W-:Y:S01]  /*4040*/  BPT.TRAP 0x1 ;  /* 0x000000040000795c */ /* 0x000fe20000300000 */
.L_x_9430:
[----:B--2---:R-:W-:Y:S05]  /*4050*/  @P1 BRA `(.L_x_9431) ;  /* 0x0000000000081947 */ /* 0x004fea0003800000 */
[----:B------:R-:W2:Y:S02]  /*4060*/  SYNCS.PHASECHK.TRANS64.TRYWAIT P1, [UR25+0x22830], R7 ;  /* 0x02283007ff0075a7 */ /* 0x000ea40008020159 */
[----:B--2---:R-:W-:Y:S05]  /*4070*/  @!P1 BRA `(.L_x_9432) ;  /* 0x000000cc007c9947 */ /* 0x004fea0003800000 */
.L_x_9431:
[----:B------:R-:W-:Y:S01]  /*4080*/  UIMAD UR18, UR37, 0x300, UR20 ;  /* 0x00000300251278a4 */ /* 0x000fe2000f8e0214 */
[----:B------:R-:W-:Y:S01]  /*4090*/  WARPGROUP.ARRIVE ;  /* 0x00000000000079c5 */ /* 0x000fe20000000000 */
[----:B------:R-:W-:Y:S01]  /*40a0*/  UMOV UR19, 0x40000040 ;  /* 0x4000004000137882 */ /* 0x000fe20000000000 */
[----:B------:R-:W-:Y:S01]  /*40b0*/  UMOV UR7, 0x40000040 ;  /* 0x4000004000077882 */ /* 0x000fe20000000000 */
[----:B------:R-:W-:-:S03]  /*40c0*/  UIADD3 UR6, UR18, 0x2, URZ ;  /* 0x0000000212067890 */ /* 0x000fc6000fffe03f */
[----:B-1----:R-:W1:Y:S01]  /*40d0*/  S2R R0, SR_TID.X ;  /* 0x0000000000007919 */ /* 0x002e620000002100 */
[----:B------:R-:W-:Y:S01]  /*40e0*/  UIADD3 UR10, UR18, 0x4, URZ ;  /* 0x00000004120a7890 */ /* 0x000fe2000fffe03f */
[----:B------:R-:W-:Y:S01]  /*40f0*/  UMOV UR11, 0x40000040 ;  /* 0x40000040000b7882 */ /* 0x000fe20000000000 */
[----:B------:R-:W-:Y:S01]  /*4100*/  HGMMA.64x96x16.F32 R152, gdesc[UR16], RZ, !UPT, gsb0 ;  /* 0x01600000109879f0 */ /* 0x000fe2000c0008ff */
[----:B------:R-:W-:Y:S01]  /*4110*/  UIADD3 UR14, UR18, 0x6, URZ ;  /* 0x00000006120e7890 */ /* 0x000fe2000fffe03f */
[----:B------:R-:W-:Y:S01]  /*4120*/  UMOV UR15, 0x40000040 ;  /* 0x40000040000f7882 */ /* 0x000fe20000000000 */
        /* <DEDUP_REMOVED lines=15> */
.L_x_9433:
        /* <DEDUP_REMOVED lines=29> */
[----:B------:R-:W-:Y:S01]  /*43f0*/  UMOV UR10, UR23 ;  /* 0x00000017000a7c82 */ /* 0x000fe20008000000 */
        /* <DEDUP_REMOVED lines=13> */
[----:B------:R-:W-:-:S03]  /*44d0*/  UIADD3 UR6, UR25, 0x22840, URZ ;  /* 0x0002284019067890 */ /* 0x000fc6000fffe03f */
[----:B------:R-:W4:Y:S01]  /*44e0*/  MUFU.TANH R14, R14 ;  /* 0x0000000e000e7308 */ /* 0x000f220000002400 */
[----:B--2---:R-:W-:Y:S01]  /*44f0*/  FMNMX.FTZ R3, R12, R3, !PT ;  /* 0x000000030c037209 */ /* 0x004fe20007810000 */
[----:B------:R-:W-:-:S06]  /*4500*/  UPRMT UR6, UR24, 0x654, UR6 ;  /* 0x0000065418067896 */ /* 0x000fcc0008000006 */
[----:B------:R-:W2:Y:S01]  /*4510*/  MUFU.TANH R15, R15 ;  /* 0x0000000f000f7308 */ /* 0x000ea20000002400 */
[----:B---3--:R-:W-:Y:S02]  /*4520*/  FMNMX.FTZ R3, R13, R3, !PT ;  /* 0x000000030d037209 */ /* 0x008fe40007810000 */
[----:B------:R-:W-:Y:S05]  /*4530*/  SYNCS.ARRIVE.TRANS64.RED.A1T0 RZ, [UR6], RZ ;  /* 0x000000ffffff79a7 */ /* 0x000fea0008100406 */
        /* <DEDUP_REMOVED lines=34> */
[----:B------:R-:W-:Y:S01]  /*4760*/  MUFU.TANH R176, R176 ;  /* 0x000000b000b07308 */ /* 0x000fe20000002400 */
[----:B---3--:R-:W-:-:S07]  /*4770*/  FMNMX.FTZ R3, R180, R3, !PT ;  /* 0x00000003b4037209 */ /* 0x008fce0007810000 */
[----:B------:R-:W-:Y:S01]  /*4780*/  MUFU.TANH R155, R155 ;  /* 0x0000009b009b7308 */ /* 0x000fe20000002400 */
[----:B----4-:R-:W-:-:S05]  /*4790*/  FMNMX.FTZ R3, R181, R3, !PT ;  /* 0x00000003b5037209 */ /* 0x010fca0007810000 */
        /* <DEDUP_REMOVED lines=10> */
[----:B--2---:R-:W-:-:S05]  /*4840*/  FMNMX.FTZ R3, R3, R154, !PT ;  /* 0x0000009a03037209 */ /* 0x004fca0007810000 */
[C---:B------:R-:W-:Y:S01]  /*4850*/  FADD.FTZ R9, -R3.reuse, R9 ;  /* 0x0000000903097221 */ /* 0x040fe20000010100 */
[----:B------:R-:W-:Y:S01]  /*4860*/  FMUL.FTZ R154, R3, UR10 ;  /* 0x0000000a039a7c20 */ /* 0x000fe20008410000 */
[----:B------:R-:W-:Y:S02]  /*4870*/  MUFU.TANH R188, R188 ;  /* 0x000000bc00bc7308 */ /* 0x000fe40000002400 */
        /* <DEDUP_REMOVED lines=17> */
[--C-:B------:R-:W-:Y:S01]  /*4990*/  FFMA.FTZ R161, R161, UR10, -R154.reuse ;  /* 0x0000000aa1a17c23 */ /* 0x100fe2000801089a */
[--C-:B------:R-:W-:Y:S01]  /*49a0*/  FFMA.FTZ R164, R164, UR10, -R154.reuse ;  /* 0x0000000aa4a47c23 */ /* 0x100fe2000801089a */
[--C-:B------:R-:W-:Y:S01]  /*49b0*/  FFMA.FTZ R165, R165, UR10, -R154.reuse ;  /* 0x0000000aa5a57c23 */ /* 0x100fe2000801089a */
[--C-:B------:R-:W-:Y:S01]  /*49c0*/  FFMA.FTZ R168, R168, UR10, -R154.reuse ;  /* 0x0000000aa8a87c23 */ /* 0x100fe2000801089a */
[--C-:B------:R-:W-:Y:S01]  /*49d0*/  FFMA.FTZ R169, R169, UR10, -R154.reuse ;  /* 0x0000000aa9a97c23 */ /* 0x100fe2000801089a */
[----:B------:R4:W5:Y:S01]  /*49e0*/  MUFU.EX2 R152, R10 ;  /* 0x0000000a00987308 */ /* 0x0009620000000800 */
[--C-:B------:R-:W-:Y:S01]  /*49f0*/  FFMA.FTZ R172, R172, UR10, -R154.reuse ;  /* 0x0000000aacac7c23 */ /* 0x100fe2000801089a */
[--C-:B------:R-:W-:Y:S01]  /*4a00*/  FFMA.FTZ R173, R173, UR10, -R154.reuse ;  /* 0x0000000aadad7c23 */ /* 0x100fe2000801089a */
[--C-:B------:R-:W-:Y:S01]  /*4a10*/  FFMA.FTZ R177, R177, UR10, -R154.reuse ;  /* 0x0000000ab1b17c23 */ /* 0x100fe2000801089a */
[--C-:B------:R-:W-:Y:S01]  /*4a20*/  FFMA.FTZ R180, R180, UR10, -R154.reuse ;  /* 0x0000000ab4b47c23 */ /* 0x100fe2000801089a */
[----:B------:R-:W-:Y:S01]  /*4a30*/  FFMA.FTZ R181, R181, UR10, -R154 ;  /* 0x0000000ab5b57c23 */ /* 0x000fe2000801089a */
[-C--:B--2---:R-:W-:Y:S01]  /*4a40*/  FMUL.FTZ R24, R24, R9.reuse ;  /* 0x0000000918187220 */ /* 0x084fe20000410000 */
[----:B------:R-:W-:Y:S01]  /*4a50*/  FMUL.FTZ R25, R25, R9 ;  /* 0x0000000919197220 */ /* 0x000fe20000410000 */
[----:B------:R2:W-:Y:S01]  /*4a60*/  MUFU.EX2 R185, R12 ;  /* 0x0000000c00b97308 */ /* 0x0005e20000000800 */
[----:B---3--:R-:W-:Y:S01]  /*4a70*/  FFMA.FTZ R154, R9, R5, R4 ;  /* 0x00000005099a7223 */ /* 0x008fe20000010004 */
[----:B----4-:R-:W-:Y:S01]  /*4a80*/  FMUL.FTZ R10, R171, UR26 ;  /* 0x0000001aab0a7c20 */ /* 0x010fe20008410000 */
[----:B------:R-:W-:Y:S01]  /*4a90*/  FMUL.FTZ R171, R174, UR26 ;  /* 0x0000001aaeab7c20 */ /* 0x000fe20008410000 */
[----:B------:R-:W-:Y:S01]  /*4aa0*/  FMUL.FTZ R5, R175, UR26 ;  /* 0x0000001aaf057c20 */ /* 0x000fe20008410000 */
[----:B------:R-:W-:Y:S01]  /*4ab0*/  FMUL.FTZ R174, R179, UR26 ;  /* 0x0000001ab3ae7c20 */ /* 0x000fe20008410000 */
[----:B------:R-:W-:Y:S01]  /*4ac0*/  FMUL.FTZ R175, R182, UR26 ;  /* 0x0000001ab6af7c20 */ /* 0x000fe20008410000 */
[----:B------:R-:W-:Y:S01]  /*4ad0*/  FMUL.FTZ R179, R186, UR26 ;  /* 0x0000001abab37c20 */ /* 0x000fe20008410000 */
[----:B------:R-:W-:Y:S01]  /*4ae0*/  MUFU.TANH R10, R10 ;  /* 0x0000000a000a7308 */ /* 0x000fe20000002400 */
[C---:B-----5:R-:W-:Y:S01]  /*4af0*/  FADD.FTZ R154, R152.reuse, R154 ;  /* 0x0000009a989a7221 */ /* 0x060fe20000010000 */
[----:B------:R-:W-:Y:S01]  /*4b00*/  F2FP.F16.F32.PACK_AB R152, R152, R4 ;  /* 0x000000049898723e */ /* 0x000fe200000000ff */
[----:B--2---:R-:W-:Y:S01]  /*4b10*/  FMUL.FTZ R12, R178, UR26 ;  /* 0x0000001ab20c7c20 */ /* 0x004fe20008410000 */
[----:B------:R-:W-:Y:S01]  /*4b20*/  FMUL.FTZ R178, R183, UR26 ;  /* 0x0000001ab7b27c20 */ /* 0x000fe20008410000 */
[----:B------:R-:W-:Y:S01]  /*4b30*/  FMUL.FTZ R182, R187, UR26 ;  /* 0x0000001abbb67c20 */ /* 0x000fe20008410000 */
[----:B------:R-:W-:Y:S01]  /*4b40*/  FMUL.FTZ R183, R190, UR26 ;  /* 0x0000001abeb77c20 */ /* 0x000fe20008410000 */
[----:B------:R-:W-:Y:S01]  /*4b50*/  FMUL.FTZ R186, R194, UR26 ;  /* 0x0000001ac2ba7c20 */ /* 0x000fe20008410000 */
[----:B------:R-:W2:Y:S01]  /*4b60*/  MUFU.EX2 R4, R11 ;  /* 0x0000000b00047308 */ /* 0x000ea20000000800 */
[----:B------:R-:W-:Y:S01]  /*4b70*/  FMUL.FTZ R187, R195, UR26 ;  /* 0x0000001ac3bb7c20 */ /* 0x000fe20008410000 */
[----:B------:R-:W-:Y:S01]  /*4b80*/  FMUL.FTZ R195, R199, UR26 ;  /* 0x0000001ac7c37c20 */ /* 0x000fe20008410000 */
[-C--:B------:R-:W-:Y:S01]  /*4b90*/  FMUL.FTZ R28, R28, R9.reuse ;  /* 0x000000091c1c7220 */ /* 0x080fe20000410000 */
[-C--:B------:R-:W-:Y:S01]  /*4ba0*/  FMUL.FTZ R29, R29, R9.reuse ;  /* 0x000000091d1d7220 */ /* 0x080fe20000410000 */
[-C--:B------:R-:W-:Y:S01]  /*4bb0*/  FMUL.FTZ R32, R32, R9.reuse ;  /* 0x0000000920207220 */ /* 0x080fe20000410000 */
[-C--:B------:R-:W-:Y:S01]  /*4bc0*/  FMUL.FTZ R33, R33, R9.reuse ;  /* 0x0000000921217220 */ /* 0x080fe20000410000 */
[-C--:B------:R-:W-:Y:S01]  /*4bd0*/  FMUL.FTZ R36, R36, R9.reuse ;  /* 0x0000000924247220 */ /* 0x080fe20000410000 */
[----:B------:R-:W3:Y:S01]  /*4be0*/  MUFU.TANH R171, R171 ;  /* 0x000000ab00ab7308 */ /* 0x000ee20000002400 */
[-C--:B------:R-:W-:Y:S01]  /*4bf0*/  FMUL.FTZ R37, R37, R9.reuse ;  /* 0x0000000925257220 */ /* 0x080fe20000410000 */
[-C--:B------:R-:W-:Y:S01]  /*4c00*/  FMUL.FTZ R40, R40, R9.reuse ;  /* 0x0000000928287220 */ /* 0x080fe20000410000 */
[-C--:B------:R-:W-:Y:S01]  /*4c10*/  FMUL.FTZ R41, R41, R9.reuse ;  /* 0x0000000929297220 */ /* 0x080fe20000410000 */
[-C--:B------:R-:W-:Y:S01]  /*4c20*/  FMUL.FTZ R44, R44, R9.reuse ;  /* 0x000000092c2c7220 */ /* 0x080fe20000410000 */
[-C--:B------:R-:W-:Y:S01]  /*4c30*/  FMUL.FTZ R45, R45, R9.reuse ;  /* 0x000000092d2d7220 */ /* 0x080fe20000410000 */
[-C--:B------:R-:W-:Y:S01]  /*4c40*/  FMUL.FTZ R48, R48, R9.reuse ;  /* 0x0000000930307220 */ /* 0x080fe20000410000 */
[-C--:B------:R-:W-:Y:S01]  /*4c50*/  FMUL.FTZ R49, R49, R9.reuse ;  /* 0x0000000931317220 */ /* 0x080fe20000410000 */
[----:B------:R-:W4:Y:S01]  /*4c60*/  MUFU.TANH R5, R5 ;  /* 0x0000000500057308 */ /* 0x000f220000002400 */
[----:B--2---:R-:W-:Y:S01]  /*4c70*/  FADD.FTZ R11, R4, R154 ;  /* 0x0000009a040b7221 */ /* 0x004fe20000010000 */
[C---:B------:R-:W-:Y:S01]  /*4c80*/  F2FP.F16.F32.PACK_AB R154, R185.reuse, R4 ;  /* 0x00000004b99a723e */ /* 0x040fe200000000ff */
[-C--:B------:R-:W-:Y:S01]  /*4c90*/  FMUL.FTZ R52, R52, R9.reuse ;  /* 0x0000000934347220 */ /* 0x080fe20000410000 */
[----:B------:R-:W-:Y:S01]  /*4ca0*/  FMNMX.FTZ R4, R176, R8, !PT ;  /* 0x00000008b0047209 */ /* 0x000fe20007810000 */
[----:B------:R-:W-:Y:S01]  /*4cb0*/  FADD.FTZ R11, R185, R11 ;  /* 0x0000000bb90b7221 */ /* 0x000fe20000010000 */
[----:B------:R-:W-:Y:S01]  /*4cc0*/  FMUL.FTZ R185, R191, UR26 ;  /* 0x0000001abfb97c20 */ /* 0x000fe20008410000 */
[-C--:B------:R-:W-:Y:S01]  /*4cd0*/  FMUL.FTZ R53, R53, R9.reuse ;  /* 0x0000000935357220 */ /* 0x080fe20000410000 */
[----:B------:R-:W-:Y:S01]  /*4ce0*/  FMNMX.FTZ R4, R155, R4, !PT ;  /* 0x000000049b047209 */ /* 0x000fe20007810000 */
[----:B------:R-:W2:Y:S01]  /*4cf0*/  MUFU.TANH R12, R12 ;  /* 0x0000000c000c7308 */ /* 0x000ea20000002400 */
        /* <DEDUP_REMOVED lines=10> */
[----:B------:R-:W-:Y:S01]  /*4da0*/  FMNMX.FTZ R4, R162, R4, !PT ;  /* 0x00000004a2047209 */ /* 0x000fe20007810000 */
[-C--:B------:R-:W-:Y:S01]  /*4db0*/  FMUL.FTZ R69, R69, R9.reuse ;  /* 0x0000000945457220 */ /* 0x080fe20000410000 */
[-C--:B------:R-:W-:Y:S01]  /*4dc0*/  FMUL.FTZ R72, R72, R9.reuse ;  /* 0x0000000948487220 */ /* 0x080fe20000410000 */
        /* <DEDUP_REMOVED lines=10> */
[----:B------:R-:W1:Y:S01]  /*4e70*/  MUFU.TANH R178, R178 ;  /* 0x000000b200b27308 */ /* 0x000e620000002400 */
        /* <DEDUP_REMOVED lines=10> */
[----:B---3--:R-:W-:Y:S01]  /*4f20*/  FMNMX.FTZ R4, R171, R4, !PT ;  /* 0x00000004ab047209 */ /* 0x008fe20007810000 */
[-C--:B------:R-:W-:Y:S01]  /*4f30*/  FMUL.FTZ R100, R100, R9.reuse ;  /* 0x0000000964647220 */ /* 0x080fe20000410000 */
[-C--:B------:R-:W-:Y:S01]  /*4f40*/  FMUL.FTZ R101, R101, R9.reuse ;  /* 0x0000000965657220 */ /* 0x080fe20000410000 */
[-C--:B------:R-:W-:Y:S01]  /*4f50*/  FMUL.FTZ R104, R104, R9.reuse ;  /* 0x0000000968687220 */ /* 0x080fe20000410000 */
[----:B----4-:R-:W-:Y:S01]  /*4f60*/  FMNMX.FTZ R4, R5, R4, !PT ;  /* 0x0000000405047209 */ /* 0x010fe20007810000 */
[----:B------:R-:W3:Y:S01]  /*4f70*/  MUFU.TANH R182, R182 ;  /* 0x000000b600b67308 */ /* 0x000ee20000002400 */
[-C--:B------:R-:W-:Y:S01]  /*4f80*/  FMUL.FTZ R105, R105, R9.reuse ;  /* 0x0000000969697220 */ /* 0x080fe20000410000 */
[-C--:B------:R-:W-:Y:S01]  /*4f90*/  FMUL.FTZ R108, R108, R9.reuse ;  /* 0x000000096c6c7220 */ /* 0x080fe20000410000 */
[----:B--2---:R-:W-:Y:S01]  /*4fa0*/  FMNMX.FTZ R4, R12, R4, !PT ;  /* 0x000000040c047209 */ /* 0x004fe20007810000 */
[-C--:B------:R-:W-:Y:S01]  /*4fb0*/  FMUL.FTZ R109, R109, R9.reuse ;  /* 0x000000096d6d7220 */ /* 0x080fe20000410000 */
[-C--:B------:R-:W-:Y:S01]  /*4fc0*/  FMUL.FTZ R112, R112, R9.reuse ;  /* 0x0000000970707220 */ /* 0x080fe20000410000 */
[-C--:B------:R-:W-:Y:S01]  /*4fd0*/  FMUL.FTZ R113, R113, R9.reuse ;  /* 0x0000000971717220 */ /* 0x080fe20000410000 */
[----:B-----5:R-:W-:Y:S01]  /*4fe0*/  FMNMX.FTZ R4, R174, R4, !PT ;  /* 0x00000004ae047209 */ /* 0x020fe20007810000 */
[----:B------:R-:W2:Y:S01]  /*4ff0*/  MUFU.TANH R183, R183 ;  /* 0x000000b700b77308 */ /* 0x000ea20000002400 */
[-C--:B------:R-:W-:Y:S01]  /*5000*/  FMUL.FTZ R116, R116, R9.reuse ;  /* 0x0000000974747220 */ /* 0x080fe20000410000 */
[-C--:B------:R-:W-:Y:S01]  /*5010*/  FMUL.FTZ R117, R117, R9.reuse ;  /* 0x0000000975757220 */ /* 0x080fe20000410000 */
[----:B0-----:R-:W-:Y:S01]  /*5020*/  FMNMX.FTZ R4, R175, R4, !PT ;  /* 0x00000004af047209 */ /* 0x001fe20007810000 */
[-C--:B------:R-:W-:Y:S01]  /*5030*/  FMUL.FTZ R120, R120, R9.reuse ;  /* 0x0000000978787220 */ /* 0x080fe20000410000 */
[-C--:B------:R-:W-:Y:S01]  /*5040*/  FMUL.FTZ R121, R121, R9.reuse ;  /* 0x0000000979797220 */ /* 0x080fe20000410000 */
[-C--:B------:R-:W-:Y:S01]  /*5050*/  FMUL.FTZ R124, R124, R9.reuse ;  /* 0x000000097c7c7220 */ /* 0x080fe20000410000 */
[----:B-1----:R-:W-:Y:S01]  /*5060*/  FMNMX.FTZ R4, R178, R4, !PT ;  /* 0x00000004b2047209 */ /* 0x002fe20007810000 */
[----:B------:R-:W0:Y:S01]  /*5070*/  MUFU.TANH R185, R185 ;  /* 0x000000b900b97308 */ /* 0x000e220000002400 */
[-C--:B------:R-:W-:Y:S01]  /*5080*/  FMUL.FTZ R125, R125, R9.reuse ;  /* 0x000000097d7d7220 */ /* 0x080fe20000410000 */
[-C--:B------:R-:W-:Y:S01]  /*5090*/  FMUL.FTZ R128, R128, R9.reuse ;  /* 0x0000000980807220 */ /* 0x080fe20000410000 */
[----:B------:R-:W-:Y:S01]  /*50a0*/  FMNMX.FTZ R4, R179, R4, !PT ;  /* 0x00000004b3047209 */ /* 0x000fe20007810000 */
[-C--:B------:R-:W-:Y:S01]  /*50b0*/  FMUL.FTZ R129, R129, R9.reuse ;  /* 0x0000000981817220 */ /* 0x080fe20000410000 */
[-C--:B------:R-:W-:Y:S01]  /*50c0*/  FMUL.FTZ R132, R132, R9.reuse ;  /* 0x0000000984847220 */ /* 0x080fe20000410000 */
[-C--:B------:R-:W-:Y:S01]  /*50d0*/  FMUL.FTZ R133, R133, R9.reuse ;  /* 0x0000000985857220 */ /* 0x080fe20000410000 */
[----:B---3--:R-:W-:Y:S01]  /*50e0*/  FMNMX.FTZ R4, R182, R4, !PT ;  /* 0x00000004b6047209 */ /* 0x008fe20007810000 */
[----:B------:R-:W1:Y:S01]  /*50f0*/  MUFU.TANH R186, R186 ;  /* 0x000000ba00ba7308 */ /* 0x000e620000002400 */
[-C--:B------:R-:W-:Y:S01]  /*5100*/  FMUL.FTZ R136, R136, R9.reuse ;  /* 0x0000000988887220 */ /* 0x080fe20000410000 */
[-C--:B------:R-:W-:Y:S01]  /*5110*/  FMUL.FTZ R137, R137, R9.reuse ;  /* 0x0000000989897220 */ /* 0x080fe20000410000 */
[----:B--2---:R-:W-:Y:S01]  /*5120*/  FMNMX.FTZ R4, R183, R4, !PT ;  /* 0x00000004b7047209 */ /* 0x004fe20007810000 */
[-C--:B------:R-:W-:Y:S01]  /*5130*/  FMUL.FTZ R140, R140, R9.reuse ;  /* 0x000000098c8c7220 */ /* 0x080fe20000410000 */
[-C--:B------:R-:W-:Y:S01]  /*5140*/  FMUL.FTZ R141, R141, R9.reuse ;  /* 0x000000098d8d7220 */ /* 0x080fe20000410000 */
[-C--:B------:R-:W-:Y:S01]  /*5150*/  FMUL.FTZ R144, R144, R9.reuse ;  /* 0x0000000990907220 */ /* 0x080fe20000410000 */
[-C--:B------:R-:W-:Y:S01]  /*5160*/  FMUL.FTZ R145, R145, R9.reuse ;  /* 0x0000000991917220 */ /* 0x080fe20000410000 */
[----:B------:R-:W2:Y:S01]  /*5170*/  MUFU.TANH R187, R187 ;  /* 0x000000bb00bb7308 */ /* 0x000ea20000002400 */
[----:B0-----:R-:W-:Y:S01]  /*5180*/  FMNMX.FTZ R4, R185, R4, !PT ;  /* 0x00000004b9047209 */ /* 0x001fe20007810000 */
[-C--:B------:R-:W-:Y:S01]  /*5190*/  FMUL.FTZ R148, R148, R9.reuse ;  /* 0x0000000994947220 */ /* 0x080fe20000410000 */
[----:B------:R-:W-:-:S05]  /*51a0*/  FMUL.FTZ R149, R149, R9 ;  /* 0x0000000995957220 */ /* 0x000fca0000410000 */
[----:B------:R-:W0:Y:S01]  /*51b0*/  MUFU.TANH R195, R195 ;  /* 0x000000c300c37308 */ /* 0x000e220000002400 */
[----:B-1----:R-:W-:-:S07]  /*51c0*/  FMNMX.FTZ R4, R186, R4, !PT ;  /* 0x00000004ba047209 */ /* 0x002fce0007810000 */
[----:B------:R-:W-:Y:S01]  /*51d0*/  MUFU.EX2 R191, R20 ;  /* 0x0000001400bf7308 */ /* 0x000fe20000000800 */
[----:B--2---:R-:W-:-:S04]  /*51e0*/  FMNMX.FTZ R4, R187, R4, !PT ;  /* 0x00000004bb047209 */ /* 0x004fc80007810000 */
[----:B------:R-:W-:-:S03]  /*51f0*/  FMNMX.FTZ R4, R188, R4, !PT ;  /* 0x00000004bc047209 */ /* 0x000fc60007810000 */
[----:B------:R1:W-:Y:S01]  /*5200*/  MUFU.EX2 R20, R156 ;  /* 0x0000009c00147308 */ /* 0x0003e20000000800 */
[----:B0-----:R-:W-:-:S05]  /*5210*/  FMNMX.FTZ R4, R195, R4, !PT ;  /* 0x00000004c3047209 */ /* 0x001fca0007810000 */
[----:B------:R-:W0:Y:S02]  /*5220*/  SHFL.BFLY PT, R189, R4, 0x2, 0x1f ;  /* 0x0c401f0004bd7f89 */ /* 0x000e2400000e0000 */
[----:B------:R-:W-:Y:S08]  /*5230*/  MUFU.EX2 R190, R13 ;  /* 0x0000000d00be7308 */ /* 0x000ff00000000800 */
[----:B------:R-:W-:Y:S08]  /*5240*/  MUFU.EX2 R194, R14 ;  /* 0x0000000e00c27308 */ /* 0x000ff00000000800 */
[----:B------:R-:W-:Y:S01]  /*5250*/  MUFU.EX2 R193, R184 ;  /* 0x000000b800c17308 */ /* 0x000fe20000000800 */
[----:B0-----:R-:W-:-:S07]  /*5260*/  FMNMX.FTZ R4, R4, R189, !PT ;  /* 0x000000bd04047209 */ /* 0x001fce0007810000 */
[----:B------:R-:W-:Y:S01]  /*5270*/  MUFU.EX2 R189, R15 ;  /* 0x0000000f00bd7308 */ /* 0x000fe20000000800 */
[----:B------:R-:W0:Y:S07]  /*5280*/  SHFL.BFLY PT, R196, R4, 0x1, 0x1f ;  /* 0x0c201f0004c47f89 */ /* 0x000e2e00000e0000 */
[----:B------:R2:W-:Y:S08]  /*5290*/  MUFU.EX2 R15, R153 ;  /* 0x00000099000f7308 */ /* 0x0005f00000000800 */
[----:B------:R3:W-:Y:S08]  /*52a0*/  MUFU.EX2 R14, R157 ;  /* 0x0000009d000e7308 */ /* 0x0007f00000000800 */
[----:B------:R4:W-:Y:S01]  /*52b0*/  MUFU.EX2 R192, R160 ;  /* 0x000000a000c07308 */ /* 0x0009e20000000800 */
[----:B0-----:R-:W-:-:S05]  /*52c0*/  FMNMX.FTZ R4, R4, R196, !PT ;  /* 0x000000c404047209 */ /* 0x001fca0007810000 */
[C---:B-1----:R-:W-:Y:S01]  /*52d0*/  FADD.FTZ R156, -R4.reuse, R8 ;  /* 0x00000008049c7221 */ /* 0x042fe20000010100 */
[----:B--2---:R-:W-:Y:S01]  /*52e0*/  FMUL.FTZ R153, R4, UR10 ;  /* 0x0000000a04997c20 */ /* 0x004fe20008410000 */
[----:B------:R0:W-:Y:S02]  /*52f0*/  MUFU.EX2 R13, R161 ;  /* 0x000000a1000d7308 */ /* 0x0001e40000000800 */
[----:B------:R-:W-:Y:S01]  /*5300*/  FMUL.FTZ R156, R156, UR10 ;  /* 0x0000000a9c9c7c20 */ /* 0x000fe20008410000 */
        /* <DEDUP_REMOVED lines=9> */
[--C-:B---3--:R-:W-:Y:S01]  /*53a0*/  FFMA.FTZ R157, R170, UR10, -R153.reuse ;  /* 0x0000000aaa9d7c23 */ /* 0x108fe20008010899 */
[--C-:B----4-:R-:W-:Y:S01]  /*53b0*/  FFMA.FTZ R160, R10, UR10, -R153.reuse ;  /* 0x0000000a0aa07c23 */ /* 0x110fe20008010899 */
[--C-:B------:R-:W-:Y:S01]  /*53c0*/  FFMA.FTZ R171, R171, UR10, -R153.reuse ;  /* 0x0000000aabab7c23 */ /* 0x100fe20008010899 */
[--C-:B------:R-:W-:Y:S01]  /*53d0*/  FFMA.FTZ R5, R5, UR10, -R153.reuse ;  /* 0x0000000a05057c23 */ /* 0x100fe20008010899 */
[--C-:B------:R-:W-:Y:S01]  /*53e0*/  FFMA.FTZ R12, R12, UR10, -R153.reuse ;  /* 0x0000000a0c0c7c23 */ /* 0x100fe20008010899 */
[--C-:B0-----:R-:W-:Y:S01]  /*53f0*/  FFMA.FTZ R161, R174, UR10, -R153.reuse ;  /* 0x0000000aaea17c23 */ /* 0x101fe20008010899 */
[--C-:B-1----:R-:W-:Y:S01]  /*5400*/  FFMA.FTZ R164, R175, UR10, -R153.reuse ;  /* 0x0000000aafa47c23 */ /* 0x102fe20008010899 */
        /* <DEDUP_REMOVED lines=9> */
[----:B------:R-:W0:Y:S08]  /*54a0*/  MUFU.EX2 R10, R156 ;  /* 0x0000009c000a7308 */ /* 0x000e300000000800 */
[----:B------:R-:W1:Y:S08]  /*54b0*/  MUFU.EX2 R153, R176 ;  /* 0x000000b000997308 */ /* 0x000e700000000800 */
[----:B------:R-:W2:Y:S01]  /*54c0*/  MUFU.EX2 R155, R155 ;  /* 0x0000009b009b7308 */ /* 0x000ea20000000800 */
[-C--:B0-----:R-:W-:Y:S01]  /*54d0*/  FMUL.FTZ R26, R26, R10.reuse ;  /* 0x0000000a1a1a7220 */ /* 0x081fe20000410000 */
[-C--:B------:R-:W-:Y:S01]  /*54e0*/  FMUL.FTZ R27, R27, R10.reuse ;  /* 0x0000000a1b1b7220 */ /* 0x080fe20000410000 */
[-C--:B------:R-:W-:Y:S01]  /*54f0*/  FMUL.FTZ R30, R30, R10.reuse ;  /* 0x0000000a1e1e7220 */ /* 0x080fe20000410000 */
[-C--:B------:R-:W-:Y:S01]  /*5500*/  FMUL.FTZ R31, R31, R10.reuse ;  /* 0x0000000a1f1f7220 */ /* 0x080fe20000410000 */
[-C--:B------:R-:W-:Y:S01]  /*5510*/  FMUL.FTZ R34, R34, R10.reuse ;  /* 0x0000000a22227220 */ /* 0x080fe20000410000 */
[-C--:B------:R-:W-:Y:S01]  /*5520*/  FMUL.FTZ R35, R35, R10.reuse ;  /* 0x0000000a23237220 */ /* 0x080fe20000410000 */
[----:B------:R-:W-:Y:S01]  /*5530*/  FMUL.FTZ R38, R38, R10 ;  /* 0x0000000a26267220 */ /* 0x000fe20000410000 */
[----:B------:R-:W-:Y:S01]  /*5540*/  MUFU.EX2 R156, R159 ;  /* 0x0000009f009c7308 */ /* 0x000fe20000000800 */
[----:B-1----:R-:W-:Y:S01]  /*5550*/  FFMA.FTZ R6, R10, R6, R153 ;  /* 0x000000060a067223 */ /* 0x002fe20000010099 */
[-C--:B------:R-:W-:Y:S01]  /*5560*/  FMUL.FTZ R39, R39, R10.reuse ;  /* 0x0000000a27277220 */ /* 0x080fe20000410000 */
[-C--:B------:R-:W-:Y:S01]  /*5570*/  FMUL.FTZ R42, R42, R10.reuse ;  /* 0x0000000a2a2a7220 */ /* 0x080fe20000410000 */
[-C--:B------:R-:W-:Y:S01]  /*5580*/  FMUL.FTZ R43, R43, R10.reuse ;  /* 0x0000000a2b2b7220 */ /* 0x080fe20000410000 */
[-C--:B------:R-:W-:Y:S01]  /*5590*/  FMUL.FTZ R46, R46, R10.reuse ;  /* 0x0000000a2e2e7220 */ /* 0x080fe20000410000 */
[-C--:B------:R-:W-:Y:S01]  /*55a0*/  FMUL.FTZ R47, R47, R10.reuse ;  /* 0x0000000a2f2f7220 */ /* 0x080fe20000410000 */
[-C--:B------:R-:W-:Y:S01]  /*55b0*/  FMUL.FTZ R50, R50, R10.reuse ;  /* 0x0000000a32327220 */ /* 0x080fe20000410000 */
[----:B------:R-:W-:Y:S01]  /*55c0*/  MUFU.EX2 R8, R165 ;  /* 0x000000a500087308 */ /* 0x000fe20000000800 */
[C---:B--2---:R-:W-:Y:S01]  /*55d0*/  FADD.FTZ R6, R155.reuse, R6 ;  /* 0x000000069b067221 */ /* 0x044fe20000010000 */
[----:B------:R-:W-:Y:S01]  /*55e0*/  F2FP.F16.F32.PACK_AB R153, R155, R153 ;  /* 0x000000999b99723e */ /* 0x000fe200000000ff */
        /* <DEDUP_REMOVED lines=24> */
[-C--:B------:R-:W-:Y:S01]  /*5770*/  FMUL.FTZ R90, R90, R10.reuse ;  /* 0x0000000a5a5a7220 */ /* 0x080fe20000410000 */
[-C--:B------:R-:W-:Y:S01]  /*5780*/  FMUL.FTZ R91, R91, R10.reuse ;  /* 0x0000000a5b5b7220 */ /* 0x080fe20000410000 */
[----:B------:R-:W-:Y:S01]  /*5790*/  FADD.FTZ R6, R156, R6 ;  /* 0x000000069c067221 */ /* 0x000fe20000010000 */
[----:B------:R-:W-:Y:S01]  /*57a0*/  FADD.FTZ R156, R190, R11 ;  /* 0x0000000bbe9c7221 */ /* 0x000fe20000010000 */
[----:B------:R-:W-:Y:S01]  /*57b0*/  FMUL.FTZ R94, R94, R10 ;  /* 0x0000000a5e5e7220 */ /* 0x000fe20000410000 */
[----:B------:R-:W0:Y:S01]  /*57c0*/  MUFU.EX2 R159, R166 ;  /* 0x000000a6009f7308 */ /* 0x000e220000000800 */
[----:B-1----:R-:W-:Y:S01]  /*57d0*/  FADD.FTZ R11, R158, R6 ;  /* 0x000000069e0b7221 */ /* 0x002fe20000010000 */
[C---:B------:R-:W-:Y:S01]  /*57e0*/  FADD.FTZ R6, R194.reuse, R156 ;  /* 0x0000009cc2067221 */ /* 0x040fe20000010000 */
        /* <DEDUP_REMOVED lines=22> */
[C---:B-1----:R-:W-:Y:S01]  /*5950*/  FADD.FTZ R11, R166.reuse, R11 ;  /* 0x0000000ba60b7221 */ /* 0x042fe20000010000 */
[----:B------:R-:W-:Y:S01]  /*5960*/  F2FP.F16.F32.PACK_AB R159, R166, R159 ;  /* 0x0000009fa69f723e */ /* 0x000fe200000000ff */
[-C--:B------:R-:W-:Y:S01]  /*5970*/  FMUL.FTZ R123, R123, R10.reuse ;  /* 0x0000000a7b7b7220 */ /* 0x080fe20000410000 */
[----:B------:R-:W-:Y:S01]  /*5980*/  F2FP.F16.F32.PACK_AB R166, R184, R13 ;  /* 0x0000000db8a6723e */ /* 0x000fe200000000ff */
[-C--:B------:R-:W-:Y:S01]  /*5990*/  FMUL.FTZ R126, R126, R10.reuse ;  /* 0x0000000a7e7e7220 */ /* 0x080fe20000410000 */
[-C--:B------:R-:W-:Y:S01]  /*59a0*/  FMUL.FTZ R127, R127, R10.reuse ;  /* 0x0000000a7f7f7220 */ /* 0x080fe20000410000 */
[----:B------:R-:W-:Y:S01]  /*59b0*/  FMUL.FTZ R130, R130, R10 ;  /* 0x0000000a82827220 */ /* 0x000fe20000410000 */
[----:B------:R-:W-:Y:S01]  /*59c0*/  MUFU.EX2 R170, R169 ;  /* 0x000000a900aa7308 */ /* 0x000fe20000000800 */
[----:B--2---:R-:W-:Y:S01]  /*59d0*/  FADD.FTZ R6, R21, R6 ;  /* 0x0000000615067221 */ /* 0x004fe20000010000 */
[----:B0-----:R-:W-:Y:S01]  /*59e0*/  F2FP.F16.F32.PACK_AB R157, R165, R158 ;  /* 0x0000009ea59d723e */ /* 0x001fe200000000ff */
[-C--:B------:R-:W-:Y:S01]  /*59f0*/  FMUL.FTZ R131, R131, R10.reuse ;  /* 0x0000000a83837220 */ /* 0x080fe20000410000 */
[----:B------:R-:W-:Y:S01]  /*5a00*/  F2FP.F16.F32.PACK_AB R158, R191, R189 ;  /* 0x000000bdbf9e723e */ /* 0x000fe200000000ff */
[----:B------:R-:W-:Y:S01]  /*5a10*/  FADD.FTZ R6, R193, R6 ;  /* 0x00000006c1067221 */ /* 0x000fe20000010000 */
[-C--:B------:R-:W-:Y:S01]  /*5a20*/  FMUL.FTZ R134, R134, R10.reuse ;  /* 0x0000000a86867220 */ /* 0x080fe20000410000 */
[-C--:B------:R-:W-:Y:S01]  /*5a30*/  FMUL.FTZ R135, R135, R10.reuse ;  /* 0x0000000a87877220 */ /* 0x080fe20000410000 */
[----:B------:R0:W1:Y:S01]  /*5a40*/  MUFU.EX2 R169, R160 ;  /* 0x000000a000a97308 */ /* 0x0000620000000800 */
[----:B---3--:R-:W-:Y:S01]  /*5a50*/  FADD.FTZ R11, R162, R11 ;  /* 0x0000000ba20b7221 */ /* 0x008fe20000010000 */
[----:B------:R-:W-:Y:S01]  /*5a60*/  FADD.FTZ R6, R15, R6 ;  /* 0x000000060f067221 */ /* 0x000fe20000010000 */
[-C--:B------:R-:W-:Y:S01]  /*5a70*/  FMUL.FTZ R138, R138, R10.reuse ;  /* 0x0000000a8a8a7220 */ /* 0x080fe20000410000 */
[-C--:B------:R-:W-:Y:S01]  /*5a80*/  FMUL.FTZ R139, R139, R10.reuse ;  /* 0x0000000a8b8b7220 */ /* 0x080fe20000410000 */
[-C--:B------:R-:W-:Y:S01]  /*5a90*/  FMUL.FTZ R142, R142, R10.reuse ;  /* 0x0000000a8e8e7220 */ /* 0x080fe20000410000 */
[----:B------:R-:W-:Y:S01]  /*5aa0*/  FADD.FTZ R6, R20, R6 ;  /* 0x0000000614067221 */ /* 0x000fe20000010000 */
[-C--:B------:R-:W-:Y:S01]  /*5ab0*/  FMUL.FTZ R143, R143, R10.reuse ;  /* 0x0000000a8f8f7220 */ /* 0x080fe20000410000 */
[----:B------:R-:W2:Y:S01]  /*5ac0*/  MUFU.EX2 R163, R171 ;  /* 0x000000ab00a37308 */ /* 0x000ea20000000800 */
[----:B0-----:R-:W-:Y:S01]  /*5ad0*/  F2FP.F16.F32.PACK_AB R160, R193, R21 ;  /* 0x00000015c1a0723e */ /* 0x001fe200000000ff */
[-C--:B------:R-:W-:Y:S01]  /*5ae0*/  FMUL.FTZ R146, R146, R10.reuse ;  /* 0x0000000a92927220 */ /* 0x080fe20000410000 */
[-C--:B------:R-:W-:Y:S01]  /*5af0*/  FMUL.FTZ R147, R147, R10.reuse ;  /* 0x0000000a93937220 */ /* 0x080fe20000410000 */
[-C--:B------:R-:W-:Y:S01]  /*5b00*/  FMUL.FTZ R150, R150, R10.reuse ;  /* 0x0000000a96967220 */ /* 0x080fe20000410000 */
[----:B------:R-:W-:-:S03]  /*5b10*/  FMUL.FTZ R151, R151, R10 ;  /* 0x0000000a97977220 */ /* 0x000fc60000410000 */
[----:B------:R-:W0:Y:S01]  /*5b20*/  MUFU.EX2 R5, R5 ;  /* 0x0000000500057308 */ /* 0x000e220000000800 */
[----:B-1----:R-:W-:-:S07]  /*5b30*/  FADD.FTZ R11, R169, R11 ;  /* 0x0000000ba90b7221 */ /* 0x002fce0000010000 */
[----:B------:R-:W1:Y:S01]  /*5b40*/  MUFU.EX2 R12, R12 ;  /* 0x0000000c000c7308 */ /* 0x000e620000000800 */
[----:B--2---:R-:W-:-:S07]  /*5b50*/  FADD.FTZ R11, R163, R11 ;  /* 0x0000000ba30b7221 */ /* 0x004fce0000010000 */
[----:B------:R2:W3:Y:S01]  /*5b60*/  MUFU.EX2 R171, R161 ;  /* 0x000000a100ab7308 */ /* 0x0004e20000000800 */
[C---:B0-----:R-:W-:Y:S01]  /*5b70*/  FADD.FTZ R11, R5.reuse, R11 ;  /* 0x0000000b050b7221 */ /* 0x041fe20000010000 */
[----:B------:R-:W-:Y:S01]  /*5b80*/  F2FP.F16.F32.PACK_AB R163, R5, R163 ;  /* 0x000000a305a3723e */ /* 0x000fe200000000ff */
[----:B------:R-:W-:-:S04]  /*5b90*/  FADD.FTZ R5, R14, R6 ;  /* 0x000000060e057221 */ /* 0x000fc80000010000 */
[----:B------:R-:W-:Y:S01]  /*5ba0*/  FADD.FTZ R5, R192, R5 ;  /* 0x00000005c0057221 */ /* 0x000fe20000010000 */
[----:B------:R0:W4:Y:S01]  /*5bb0*/  MUFU.EX2 R167, R164 ;  /* 0x000000a400a77308 */ /* 0x0001220000000800 */
[----:B-1----:R-:W-:Y:S01]  /*5bc0*/  FADD.FTZ R11, R12, R11 ;  /* 0x0000000b0c0b7221 */ /* 0x002fe20000010000 */
[----:B--2---:R-:W-:Y:S01]  /*5bd0*/  F2FP.F16.F32.PACK_AB R161, R169, R162 ;  /* 0x000000a2a9a1723e */ /* 0x004fe200000000ff */
[----:B------:R-:W-:Y:S01]  /*5be0*/  FADD.FTZ R5, R13, R5 ;  /* 0x000000050d057221 */ /* 0x000fe20000010000 */
[----:B------:R-:W-:-:S03]  /*5bf0*/  F2FP.F16.F32.PACK_AB R162, R20, R15 ;  /* 0x0000000f14a2723e */ /* 0x000fc600000000ff */
[----:B------:R-:W-:Y:S01]  /*5c00*/  FADD.FTZ R5, R184, R5 ;  /* 0x00000005b8057221 */ /* 0x000fe20000010000 */
[----:B------:R-:W1:Y:S01]  /*5c10*/  MUFU.EX2 R178, R178 ;  /* 0x000000b200b27308 */ /* 0x000e620000000800 */
[C---:B---3--:R-:W-:Y:S01]  /*5c20*/  FADD.FTZ R11, R171.reuse, R11 ;  /* 0x0000000bab0b7221 */ /* 0x048fe20000010000 */
[----:B------:R-:W-:Y:S01]  /*5c30*/  F2FP.F16.F32.PACK_AB R165, R171, R12 ;  /* 0x0000000caba5723e */ /* 0x000fe200000000ff */
[----:B------:R-:W-:Y:S01]  /*5c40*/  FADD.FTZ R5, R8, R5 ;  /* 0x0000000508057221 */ /* 0x000fe20000010000 */
[----:B0-----:R-:W-:-:S04]  /*5c50*/  F2FP.F16.F32.PACK_AB R164, R192, R14 ;  /* 0x0000000ec0a4723e */ /* 0x001fc800000000ff */
[----:B------:R-:W0:Y:S01]  /*5c60*/  MUFU.EX2 R179, R179 ;  /* 0x000000b300b37308 */ /* 0x000e220000000800 */
[----:B----4-:R-:W-:-:S07]  /*5c70*/  FADD.FTZ R11, R167, R11 ;  /* 0x0000000ba70b7221 */ /* 0x010fce0000010000 */
[----:B------:R-:W2:Y:S01]  /*5c80*/  MUFU.EX2 R168, R168 ;  /* 0x000000a800a87308 */ /* 0x000ea20000000800 */
[C---:B-1----:R-:W-:Y:S01]  /*5c90*/  FADD.FTZ R11, R178.reuse, R11 ;  /* 0x0000000bb20b7221 */ /* 0x042fe20000010000 */
[----:B------:R-:W-:-:S06]  /*5ca0*/  F2FP.F16.F32.PACK_AB R167, R178, R167 ;  /* 0x000000a7b2a7723e */ /* 0x000fcc00000000ff */
[----:B------:R-:W1:Y:S01]  /*5cb0*/  MUFU.EX2 R182, R182 ;  /* 0x000000b600b67308 */ /* 0x000e620000000800 */
[----:B0-----:R-:W-:-:S07]  /*5cc0*/  FADD.FTZ R11, R179, R11 ;  /* 0x0000000bb30b7221 */ /* 0x001fce0000010000 */
[----:B------:R-:W0:Y:S01]  /*5cd0*/  MUFU.EX2 R183, R183 ;  /* 0x000000b700b77308 */ /* 0x000e220000000800 */
[C---:B--2---:R-:W-:Y:S01]  /*5ce0*/  FADD.FTZ R5, R168.reuse, R5 ;  /* 0x00000005a8057221 */ /* 0x044fe20000010000 */
[----:B------:R-:W-:-:S03]  /*5cf0*/  F2FP.F16.F32.PACK_AB R168, R168, R8 ;  /* 0x00000008a8a8723e */ /* 0x000fc600000000ff */
[----:B------:R-:W-:-:S03]  /*5d00*/  FADD.FTZ R8, R170, R5 ;  /* 0x00000005aa087221 */ /* 0x000fc60000010000 */
[----:B------:R-:W2:Y:S01]  /*5d10*/  MUFU.EX2 R175, R172 ;  /* 0x000000ac00af7308 */ /* 0x000ea20000000800 */
[C---:B-1----:R-:W-:Y:S01]  /*5d20*/  FADD.FTZ R6, R182.reuse, R11 ;  /* 0x0000000bb6067221 */ /* 0x042fe20000010000 */
[----:B------:R-:W-:-:S06]  /*5d30*/  F2FP.F16.F32.PACK_AB R169, R182, R179 ;  /* 0x000000b3b6a9723e */ /* 0x000fcc00000000ff */
[----:B------:R-:W1:Y:S01]  /*5d40*/  MUFU.EX2 R185, R185 ;  /* 0x000000b900b97308 */ /* 0x000e620000000800 */
[----:B0-----:R-:W-:-:S07]  /*5d50*/  FADD.FTZ R6, R183, R6 ;  /* 0x00000006b7067221 */ /* 0x001fce0000010000 */
[----:B------:R-:W0:Y:S01]  /*5d60*/  MUFU.EX2 R172, R173 ;  /* 0x000000ad00ac7308 */ /* 0x000e220000000800 */
[C---:B--2---:R-:W-:Y:S01]  /*5d70*/  FADD.FTZ R5, R175.reuse, R8 ;  /* 0x00000008af057221 */ /* 0x044fe20000010000 */
[----:B------:R-:W-:-:S06]  /*5d80*/  F2FP.F16.F32.PACK_AB R170, R175, R170 ;  /* 0x000000aaafaa723e */ /* 0x000fcc00000000ff */
[----:B------:R-:W2:Y:S01]  /*5d90*/  MUFU.EX2 R173, R186 ;  /* 0x000000ba00ad7308 */ /* 0x000ea20000000800 */
[C---:B-1----:R-:W-:Y:S01]  /*5da0*/  FADD.FTZ R6, R185.reuse, R6 ;  /* 0x00000006b9067221 */ /* 0x042fe20000010000 */
[----:B------:R-:W-:-:S06]  /*5db0*/  F2FP.F16.F32.PACK_AB R171, R185, R183 ;  /* 0x000000b7b9ab723e */ /* 0x000fcc00000000ff */
[----:B------:R-:W1:Y:S01]  /*5dc0*/  MUFU.EX2 R177, R177 ;  /* 0x000000b100b17308 */ /* 0x000e620000000800 */
[----:B0-----:R-:W-:-:S07]  /*5dd0*/  FADD.FTZ R8, R172, R5 ;  /* 0x00000005ac087221 */ /* 0x001fce0000010000 */
[----:B------:R-:W0:Y:S01]  /*5de0*/  MUFU.EX2 R187, R187 ;  /* 0x000000bb00bb7308 */ /* 0x000e220000000800 */
[----:B--2---:R-:W-:-:S07]  /*5df0*/  FADD.FTZ R6, R173, R6 ;  /* 0x00000006ad067221 */ /* 0x004fce0000010000 */
[----:B------:R-:W2:Y:S01]  /*5e00*/  MUFU.EX2 R174, R180 ;  /* 0x000000b400ae7308 */ /* 0x000ea20000000800 */
[C---:B-1----:R-:W-:Y:S01]  /*5e10*/  FADD.FTZ R5, R177.reuse, R8 ;  /* 0x00000008b1057221 */ /* 0x042fe20000010000 */
[----:B------:R-:W-:-:S06]  /*5e20*/  F2FP.F16.F32.PACK_AB R172, R177, R172 ;  /* 0x000000acb1ac723e */ /* 0x000fcc00000000ff */
[----:B------:R-:W1:Y:S01]  /*5e30*/  MUFU.EX2 R188, R188 ;  /* 0x000000bc00bc7308 */ /* 0x000e620000000800 */
[C---:B0-----:R-:W-:Y:S01]  /*5e40*/  FADD.FTZ R11, R187.reuse, R6 ;  /* 0x00000006bb0b7221 */ /* 0x041fe20000010000 */
[----:B------:R-:W-:-:S06]  /*5e50*/  F2FP.F16.F32.PACK_AB R173, R187, R173 ;  /* 0x000000adbbad723e */ /* 0x000fcc00000000ff */
[----:B------:R-:W0:Y:S01]  /*5e60*/  MUFU.EX2 R181, R181 ;  /* 0x000000b500b57308 */ /* 0x000e220000000800 */
[----:B--2---:R-:W-:-:S07]  /*5e70*/  FADD.FTZ R6, R174, R5 ;  /* 0x00000005ae067221 */ /* 0x004fce0000010000 */
[----:B------:R-:W2:Y:S01]  /*5e80*/  MUFU.EX2 R175, R195 ;  /* 0x000000c300af7308 */ /* 0x000ea20000000800 */
[----:B-1----:R-:W-:Y:S01]  /*5e90*/  FADD.FTZ R8, R188, R11 ;  /* 0x0000000bbc087221 */ /* 0x002fe20000010000 */
[C---:B0-----:R-:W-:Y:S01]  /*5ea0*/  FADD.FTZ R5, R181.reuse, R6 ;  /* 0x00000006b5057221 */ /* 0x041fe20000010000 */
[----:B------:R-:W-:Y:S02]  /*5eb0*/  F2FP.F16.F32.PACK_AB R174, R181, R174 ;  /* 0x000000aeb5ae723e */ /* 0x000fe400000000ff */
[C---:B--2---:R-:W-:Y:S01]  /*5ec0*/  FADD.FTZ R6, R175.reuse, R8 ;  /* 0x00000008af067221 */ /* 0x044fe20000010000 */
[----:B------:R-:W-:Y:S01]  /*5ed0*/  F2FP.F16.F32.PACK_AB R175, R175, R188 ;  /* 0x000000bcafaf723e */ /* 0x000fe200000000ff */
[----:B------:R-:W-:Y:S06]  /*5ee0*/  @!P0 BRA `(.L_x_9434) ;  /* 0x0000000000048947 */ /* 0x000fec0003800000 */
[----:B------:R-:W-:Y:S01]  /*5ef0*/  BPT.TRAP 0x1 ;  /* 0x000000040000795c */ /* 0x000fe20000300000 */
.L_x_9434:
[----:B------:R0:W1:Y:S01]  /*5f00*/  SYNCS.PHASECHK.TRANS64.TRYWAIT P1, [UR25+0x22850], R7 ;  /* 0x02285007ff0075a7 */ /* 0x0000620008020159 */
[----:B------:R-:W-:Y:S05]  /*5f10*/  @!P0 BRA `(.L_x_9435) ;  /* 0x0000000000048947 */ /* 0x000fea0003800000 */
[----:B------:R-:W-:Y:S01]  /*5f20*/  BPT.TRAP 0x1 ;  /* 0x000000040000795c */ /* 0x000fe20000300000 */
.L_x_9435:
[----:B-1----:R-:W-:Y:S05]  /*5f30*/  @P1 BRA `(.L_x_9436) ;  /* 0x0000000000081947 */ /* 0x002fea0003800000 */
[----:B------:R-:W1:Y:S02]  /*5f40*/  SYNCS.PHASECHK.TRANS64.TRYWAIT P1, [UR25+0x22850], R7 ;  /* 0x02285007ff0075a7 */ /* 0x000e640008020159 */
[----:B-1----:R-:W-:Y:S05]  /*5f50*/  @!P1 BRA `(.L_x_9437) ;  /* 0x000000ac00dc9947 */ /* 0x002fea0003800000 */
.L_x_9436:
[----:B-1----:R-:W1:Y:S01]  /*5f60*/  S2R R8, SR_TID.X ;  /* 0x0000000000087919 */ /* 0x002e620000002100 */
[----:B------:R-:W-:Y:S01]  /*5f70*/  UIMAD UR11, UR37, 0xc00, UR21 ;  /* 0x00000c00250b78a4 */ /* 0x000fe2000f8e0215 */
[----:B------:R-:W-:-:S06]  /*5f80*/  UMOV UR7, 0x40000040 ;  /* 0x4000004000077882 */ /* 0x000fcc0000000000 */
[----:B------:R-:W-:Y:S01]  /*5f90*/  UMOV UR6, UR11 ;  /* 0x0000000b00067c82 */ /* 0x000fe20008000000 */
[----:B-1----:R-:W-:-:S05]  /*5fa0*/  SHF.R.U32.HI R8, RZ, 0x7, R8 ;  /* 0x00000007ff087819 */ /* 0x002fca0000011608 */
[----:B0-----:R-:W-:-:S05]  /*5fb0*/  VIADD R7, R8, 0x8 ;  /* 0x0000000808077836 */ /* 0x001fca0000000000 */
[----:B------:R0:W-:Y:S06]  /*5fc0*/  BAR.SYNC.DEFER_BLOCKING R7, 0x100 ;  /* 0x000400070000751d */ /* 0x0001ec0000010000 */
        /* <DEDUP_REMOVED lines=33> */
[----:B0-----:R-:W-:Y:S05]  /*61e0*/  @!P0 BRA `(.L_x_9438) ;  /* 0x0000000000048947 */ /* 0x001fea0003800000 */
[----:B------:R-:W-:Y:S01]  /*61f0*/  BPT.TRAP 0x1 ;  /* 0x000000040000795c */ /* 0x000fe20000300000 */
.L_x_9438:
[----:B------:R-:W-:Y:S01]  /*6200*/  UIADD3 UR25, UR25, 0x22860, URZ ;  /* 0x0002286019197890 */ /* 0x000fe2000fffe03f */
[----:B------:R-:W-:Y:S01]  /*6210*/  PLOP3.LUT P1, PT, PT, PT, UP0, 0x80, 0x0 ;  /* 0x000000000000781c */ /* 0x000fe20003f2f008 */
[----:B------:R-:W-:Y:S02]  /*6220*/  IMAD.MOV.U32 R8, RZ, RZ, R4 ;  /* 0x000000ffff087224 */ /* 0x000fe400078e0004 */
[----:B------:R-:W-:Y:S01]  /*6230*/  UPRMT UR25, UR24, 0x654, UR25 ;  /* 0x0000065418197896 */ /* 0x000fe20008000019 */
[----:B------:R-:W-:-:S08]  /*6240*/  IMAD.MOV.U32 R9, RZ, RZ, R3 ;  /* 0x000000ffff097224 */ /* 0x000fd000078e0003 */
[----:B------:R-:W-:Y:S01]  /*6250*/  SYNCS.ARRIVE.TRANS64.RED.A1T0 RZ, [UR25], RZ ;  /* 0x000000ffffff79a7 */ /* 0x000fe20008100419 */
[----:B------:R-:W-:Y:S05]  /*6260*/  @P1 BRA `(.L_x_9439) ;  /* 0xffffffdc002c1947 */ /* 0x000fea000383ffff */
.L_x_9428:
[----:B------:R-:W0:Y:S01]  /*6270*/  SHFL.BFLY PT, R8, R5, 0x2, 0x1f ;  /* 0x0c401f0005087f89 */ /* 0x000e2200000e0000 */
[----:B------:R-:W-:Y:S01]  /*6280*/  UIADD3 UR37, UR37, 0x1, URZ ;  /* 0x0000000125257890 */ /* 0x000fe2000fffe03f */
[----:B------:R1:W-:Y:S06]  /*6290*/  BAR.ARV R0, 0x100 ;  /* 0x000400000000751d */ /* 0x0003ec0000002000 */
[----:B------:R-:W-:Y:S02]  /*62a0*/  UISETP.NE.AND UP0, UPT, UR37, 0x2, UPT ;  /* 0x000000022500788c */ /* 0x000fe4000bf05270 */
[----:B------:R-:W-:Y:S06]  /*62b0*/  BAR.ARV 0x8, 0x180 ;  /* 0x0206000000007b1d */ /* 0x000fec0000002000 */
[----:B-1----:R-:W-:Y:S01]  /*62c0*/  IMAD.MOV.U32 R0, RZ, RZ, -0x800000 ;  /* 0xff800000ff007424 */ /* 0x002fe200078e00ff */
[----:B------:R-:W-:Y:S01]  /*62d0*/  USEL UR4, URZ, 0x1, UP0 ;  /* 0x000000013f047887 */ /* 0x000fe20008000000 */
[----:B------:R-:W1:Y:S01]  /*62e0*/  SHFL.BFLY PT, R7, R6, 0x2, 0x1f ;  /* 0x0c401f0006077f89 */ /* 0x000e6200000e0000 */
[----:B------:R-:W-:Y:S01]  /*62f0*/  PLOP3.LUT P0, PT, PT, PT, PT, 0x8, 0x0 ;  /* 0x000000000000781c */ /* 0x000fe20003f0e170 */
[----:B------:R-:W-:Y:S01]  /*6300*/  UIADD3 UR46, UR46, 0x1, URZ ;  /* 0x000000012e2e7890 */ /* 0x000fe2000fffe03f */
[----:B0-2---:R-:W-:Y:S01]  /*6310*/  FADD.FTZ R9, R8, R5 ;  /* 0x0000000508097221 */ /* 0x005fe20000010000 */
[----:B------:R-:W-:Y:S01]  /*6320*/  IMAD.MOV.U32 R5, RZ, RZ, RZ ;  /* 0x000000ffff057224 */ /* 0x000fe200078e00ff */
[----:B------:R-:W-:-:S02]  /*6330*/  USEL UR37, UR37, URZ, UP0 ;  /* 0x0000003f25257287 */ /* 0x000fc40008000000 */
[----:B------:R-:W-:Y:S01]  /*6340*/  ULOP3.LUT UR36, UR36, UR4, URZ, 0x3c, !UPT ;  /* 0x0000000424247292 */ /* 0x000fe2000f8e3c3f */
[----:B------:R-:W0:Y:S01]  /*6350*/  SHFL.BFLY PT, R8, R9, 0x1, 0x1f ;  /* 0x0c201f0009087f89 */ /* 0x000e2200000e0000 */
[----:B-1----:R-:W-:-:S05]  /*6360*/  FADD.FTZ R10, R7, R6 ;  /* 0x00000006070a7221 */ /* 0x002fca0000010000 */
[----:B------:R-:W1:Y:S01]  /*6370*/  SHFL.BFLY PT, R7, R10, 0x1, 0x1f ;  /* 0x0c201f000a077f89 */ /* 0x000e6200000e0000 */
[----:B0-----:R-:W-:Y:S01]  /*6380*/  FADD.FTZ R11, R9, R8 ;  /* 0x00000008090b7221 */ /* 0x001fe20000010000 */
[----:B------:R-:W-:Y:S02]  /*6390*/  IMAD.MOV.U32 R8, RZ, RZ, RZ ;  /* 0x000000ffff087224 */ /* 0x000fe400078e00ff */
[----:B------:R-:W-:Y:S02]  /*63a0*/  IMAD.U32 R9, RZ, RZ, UR10 ;  /* 0x0000000aff097e24 */ /* 0x000fe4000f8e00ff */
[----:B------:R-:W-:-:S13]  /*63b0*/  FSETP.NE.FTZ.AND P1, PT, R11, RZ, PT ;  /* 0x000000ff0b00720b */ /* 0x000fda0003f35000 */
[----:B------:R-:W0:Y:S01]  /*63c0*/  @P1 MUFU.RCP R8, R11 ;  /* 0x0000000b00081308 */ /* 0x000e220000001000 */
[----:B------:R-:W-:Y:S01]  /*63d0*/  @P1 FMUL.FTZ R9, R9, 0.69314718246459960938 ;  /* 0x3f31721809091820 */ /* 0x000fe20000410000 */
[----:B-1----:R-:W-:-:S05]  /*63e0*/  FADD.FTZ R6, R10, R7 ;  /* 0x000000070a067221 */ /* 0x002fca0000010000 */
[----:B------:R-:W-:Y:S01]  /*63f0*/  FSETP.NE.FTZ.AND P2, PT, R6, RZ, PT ;  /* 0x000000ff0600720b */ /* 0x000fe20003f55000 */
[----:B------:R-:W1:Y:S01]  /*6400*/  @P1 MUFU.LG2 R7, R11 ;  /* 0x0000000b00071308 */ /* 0x000e620000000c00 */
[-C--:B0-----:R-:W-:Y:S01]  /*6410*/  FMUL.FTZ R24, R24, R8.reuse ;  /* 0x0000000818187220 */ /* 0x081fe20000410000 */
[-C--:B------:R-:W-:Y:S01]  /*6420*/  FMUL.FTZ R25, R25, R8.reuse ;  /* 0x0000000819197220 */ /* 0x080fe20000410000 */
[----:B------:R-:W-:-:S09]  /*6430*/  FMUL.FTZ R28, R28, R8 ;  /* 0x000000081c1c7220 */ /* 0x000fd20000410000 */
[----:B------:R-:W0:Y:S01]  /*6440*/  @P2 MUFU.LG2 R10, R6 ;  /* 0x00000006000a2308 */ /* 0x000e220000000c00 */
[-C--:B------:R-:W-:Y:S01]  /*6450*/  FMUL.FTZ R29, R29, R8.reuse ;  /* 0x000000081d1d7220 */ /* 0x080fe20000410000 */
[-C--:B------:R-:W-:Y:S01]  /*6460*/  FMUL.FTZ R32, R32, R8.reuse ;  /* 0x0000000820207220 */ /* 0x080fe20000410000 */
[-C--:B------:R-:W-:Y:S01]  /*6470*/  FMUL.FTZ R33, R33, R8.reuse ;  /* 0x0000000821217220 */ /* 0x080fe20000410000 */
[-C--:B------:R-:W-:Y:S01]  /*6480*/  FMUL.FTZ R36, R36, R8.reuse ;  /* 0x0000000824247220 */ /* 0x080fe20000410000 */
[-C--:B------:R-:W-:Y:S01]  /*6490*/  FMUL.FTZ R37, R37, R8.reuse ;  /* 0x0000000825257220 */ /* 0x080fe20000410000 */
[-C--:B------:R-:W-:Y:S01]  /*64a0*/  FMUL.FTZ R40, R40, R8.reuse ;  /* 0x0000000828287220 */ /* 0x080fe20000410000 */
[-C--:B------:R-:W-:Y:S01]  /*64b0*/  FMUL.FTZ R41, R41, R8.reuse ;  /* 0x0000000829297220 */ /* 0x080fe20000410000 */
[----:B------:R2:W3:Y:S01]  /*64c0*/  @P2 MUFU.RCP R5, R6 ;  /* 0x0000000600052308 */ /* 0x0004e20000001000 */
        /* <DEDUP_REMOVED lines=54> */
[----:B------:R-:W-:-:S02]  /*6830*/  IMAD.U32 R8, RZ, RZ, UR10 ;  /* 0x0000000aff087e24 */ /* 0x000fc4000f8e00ff */
[----:B-1----:R-:W-:Y:S01]  /*6840*/  @P1 FMUL.FTZ R7, R7, 0.69314718246459960938 ;  /* 0x3f31721807071820 */ /* 0x002fe20000410000 */
[----:B0-----:R-:W-:Y:S01]  /*6850*/  @P2 FMUL.FTZ R10, R10, 0.69314718246459960938 ;  /* 0x3f3172180a0a2820 */ /* 0x001fe20000410000 */
[----:B--2---:R-:W-:Y:S02]  /*6860*/  IMAD.MOV.U32 R6, RZ, RZ, -0x800000 ;  /* 0xff800000ff067424 */ /* 0x004fe400078e00ff */
[----:B------:R-:W-:Y:S01]  /*6870*/  @P2 FMUL.FTZ R8, R8, 0.69314718246459960938 ;  /* 0x3f31721808082820 */ /* 0x000fe20000410000 */
[-C--:B---3--:R-:W-:Y:S01]  /*6880*/  FMUL.FTZ R26, R26, R5.reuse ;  /* 0x000000051a1a7220 */ /* 0x088fe20000410000 */
        /* <DEDUP_REMOVED lines=65> */
.L_x_9415:
        /* <DEDUP_REMOVED lines=13> */
[----:B------:R-:W-:Y:S01]  /*6d70*/  IMAD.MOV.U32 R4, RZ, RZ, 0x2 ;  /* 0x00000002ff047424 */ /* 0x000fe200078e00ff */
[----:B------:R-:W-:Y:S01]  /*6d80*/  F2FP.F16.F32.PACK_AB R10, R29, R28 ;  /* 0x0000001c1d0a723e */ /* 0x000fe200000000ff */
[----:B------:R-:W-:Y:S01]  /*6d90*/  ULDC.64 UR14, c[0x0][0xc00] ;  /* 0x00030000000e7ab9 */ /* 0x000fe20000000a00 */
[----:B------:R-:W3:Y:S01]  /*6da0*/  LDL R176, [R1+0x2c] ;  /* 0x00002c0001b07983 */ /* 0x000ee20000100800 */
[----:B------:R-:W-:Y:S01]  /*6db0*/  UMOV UR10, UR8 ;  /* 0x00000008000a7c82 */ /* 0x000fe20008000000 */
[----:B0-----:R-:W-:Y:S01]  /*6dc0*/  UMOV UR11, UR4 ;  /* 0x00000004000b7c82 */ /* 0x001fe20008000000 */
[----:B------:R-:W-:Y:S02]  /*6dd0*/  F2FP.F16.F32.PACK_AB R11, R31, R30 ;  /* 0x0000001e1f0b723e */ /* 0x000fe400000000ff */
[----:B------:R-:W-:-:S02]  /*6de0*/  F2FP.F16.F32.PACK_AB R14, R37, R36 ;  /* 0x00000024250e723e */ /* 0x000fc400000000ff */
[----:B------:R-:W-:Y:S01]  /*6df0*/  F2FP.F16.F32.PACK_AB R15, R39, R38 ;  /* 0x00000026270f723e */ /* 0x000fe200000000ff */
[----:B------:R-:W-:Y:S02]  /*6e00*/  USHF.L.U32 UR4, UR39, 0x2, URZ ;  /* 0x0000000227047899 */ /* 0x000fe4000800063f */
[----:B------:R-:W-:Y:S02]  /*6e10*/  USHF.L.U64.HI UR16, UR39, 0x2, UR40 ;  /* 0x0000000227107899 */ /* 0x000fe40008010228 */
[----:B------:R-:W-:-:S04]  /*6e20*/  UIADD3 UR9, UP0, UR4, UR14, URZ ;  /* 0x0000000e04097290 */ /* 0x000fc8000ff1e03f */
[----:B------:R-:W-:Y:S01]  /*6e30*/  UIADD3.X UR12, UR16, UR15, URZ, UP0, !UPT ;  /* 0x0000000f100c7290 */ /* 0x000fe200087fe43f */
[----:B------:R-:W-:Y:S01]  /*6e40*/  BAR.SYNC.DEFER_BLOCKING 0x1, 0x100 ;  /* 0x0044000000007b1d */ /* 0x000fe20000010000 */
[----:B--2---:R-:W-:-:S03]  /*6e50*/  IMAD.WIDE R4, R3, R4, UR10 ;  /* 0x0000000a03047e25 */ /* 0x004fc6000f8e0204 */
[C---:B------:R-:W-:Y:S02]  /*6e60*/  IADD3 R163, P0, R4.reuse, 0x40, RZ ;  /* 0x0000004004a37810 */ /* 0x040fe40007f1e0ff */
[C---:B------:R-:W-:Y:S02]  /*6e70*/  IADD3 R13, P1, R4.reuse, 0x20, RZ ;  /* 0x00000020040d7810 */ /* 0x040fe40007f3e0ff */
[----:B------:R-:W-:Y:S02]  /*6e80*/  LOP3.LUT R162, R163, 0x380, RZ, 0xc0, !PT ;  /* 0x00000380a3a27812 */ /* 0x000fe400078ec0ff */
[----:B------:R-:W-:Y:S02]  /*6e90*/  LOP3.LUT R12, R13, 0x380, RZ, 0xc0, !PT ;  /* 0x000003800d0c7812 */ /* 0x000fe400078ec0ff */
[----:B------:R-:W-:Y:S02]  /*6ea0*/  LOP3.LUT R9, R4, 0x380, RZ, 0xc0, !PT ;  /* 0x0000038004097812 */ /* 0x000fe400078ec0ff */
[----:B------:R-:W-:-:S02]  /*6eb0*/  SHF.R.U64 R162, R162, 0x3, RZ ;  /* 0x00000003a2a27819 */ /* 0x000fc400000012ff */
[C---:B------:R-:W-:Y:S02]  /*6ec0*/  IADD3 R171, P5, R4.reuse, 0x4040, RZ ;  /* 0x0000404004ab7810 */ /* 0x040fe40007fbe0ff */
[C---:B------:R-:W-:Y:S02]  /*6ed0*/  IADD3 R167, P3, R4.reuse, 0x4000, RZ ;  /* 0x0000400004a77810 */ /* 0x040fe40007f7e0ff */
[----:B------:R-:W-:Y:S02]  /*6ee0*/  IADD3 R153, P2, R4, 0x4060, RZ ;  /* 0x0000406004997810 */ /* 0x000fe40007f5e0ff */
[----:B------:R-:W-:Y:S02]  /*6ef0*/  SHF.R.U64 R12, R12, 0x3, RZ ;  /* 0x000000030c0c7819 */ /* 0x000fe400000012ff */
[----:B------:R-:W-:Y:S02]  /*6f00*/  IADD3 R165, P4, R4, 0x60, RZ ;  /* 0x0000006004a57810 */ /* 0x000fe40007f9e0ff */
[----:B------:R-:W-:-:S02]  /*6f10*/  SHF.R.U64 R9, R9, 0x3, RZ ;  /* 0x0000000309097819 */ /* 0x000fc400000012ff */
[----:B------:R-:W-:Y:S01]  /*6f20*/  LOP3.LUT R162, R162, R163, RZ, 0x3c, !PT ;  /* 0x000000a3a2a27212 */ /* 0x000fe200078e3cff */
[----:B------:R-:W-:Y:S01]  /*6f30*/  IMAD.X R163, RZ, RZ, R5, P0 ;  /* 0x000000ffffa37224 */ /* 0x000fe200000e0605 */
[C---:B------:R-:W-:Y:S02]  /*6f40*/  IADD3 R169, P6, R4.reuse, 0x4020, RZ ;  /* 0x0000402004a97810 */ /* 0x040fe40007fde0ff */
[----:B------:R-:W-:Y:S02]  /*6f50*/  LOP3.LUT R170, R171, 0x380, RZ, 0xc0, !PT ;  /* 0x00000380abaa7812 */ /* 0x000fe400078ec0ff */
[----:B------:R-:W-:Y:S02]  /*6f60*/  LOP3.LUT R166, R167, 0x380, RZ, 0xc0, !PT ;  /* 0x00000380a7a67812 */ /* 0x000fe400078ec0ff */
[----:B------:R-:W-:Y:S02]  /*6f70*/  LOP3.LUT R152, R153, 0x380, RZ, 0xc0, !PT ;  /* 0x0000038099987812 */ /* 0x000fe400078ec0ff */
[----:B------:R-:W-:-:S02]  /*6f80*/  IADD3 R155, P0, R4, 0x8020, RZ ;  /* 0x00008020049b7810 */ /* 0x000fc40007f1e0ff */
[----:B------:R-:W-:Y:S01]  /*6f90*/  LOP3.LUT R12, R12, R13, RZ, 0x3c, !PT ;  /* 0x0000000d0c0c7212 */ /* 0x000fe200078e3cff */
[--C-:B------:R-:W-:Y:S01]  /*6fa0*/  IMAD.X R13, RZ, RZ, R5.reuse, P1 ;  /* 0x000000ffff0d7224 */ /* 0x100fe200008e0605 */
[----:B------:R-:W-:Y:S02]  /*6fb0*/  LOP3.LUT R164, R165, 0x380, RZ, 0xc0, !PT ;  /* 0x00000380a5a47812 */ /* 0x000fe400078ec0ff */
[----:B------:R-:W-:Y:S01]  /*6fc0*/  LOP3.LUT R8, R9, R4, RZ, 0x3c, !PT ;  /* 0x0000000409087212 */ /* 0x000fe200078e3cff */
[----:B------:R-:W-:Y:S01]  /*6fd0*/  IMAD.MOV.U32 R9, RZ, RZ, R5 ;  /* 0x000000ffff097224 */ /* 0x000fe200078e0005 */
[----:B------:R-:W-:Y:S02]  /*6fe0*/  LOP3.LUT R168, R169, 0x380, RZ, 0xc0, !PT ;  /* 0x00000380a9a87812 */ /* 0x000fe400078ec0ff */
[----:B------:R-:W-:Y:S02]  /*6ff0*/  SHF.R.U64 R170, R170, 0x3, RZ ;  /* 0x00000003aaaa7819 */ /* 0x000fe400000012ff */
[----:B------:R-:W-:-:S02]  /*7000*/  IADD3 R173, P1, R4, 0x8000, RZ ;  /* 0x0000800004ad7810 */ /* 0x000fc40007f3e0ff */
[----:B------:R-:W-:Y:S02]  /*7010*/  SHF.R.U64 R166, R166, 0x3, RZ ;  /* 0x00000003a6a67819 */ /* 0x000fe400000012ff */
[----:B------:R-:W-:Y:S02]  /*7020*/  SHF.R.U64 R152, R152, 0x3, RZ ;  /* 0x0000000398987819 */ /* 0x000fe400000012ff */
[----:B------:R-:W-:Y:S02]  /*7030*/  LOP3.LUT R154, R155, 0x380, RZ, 0xc0, !PT ;  /* 0x000003809b9a7812 */ /* 0x000fe400078ec0ff */
[----:B------:R-:W-:Y:S02]  /*7040*/  SHF.R.U64 R164, R164, 0x3, RZ ;  /* 0x00000003a4a47819 */ /* 0x000fe400000012ff */
[----:B------:R-:W-:Y:S02]  /*7050*/  SHF.R.U64 R168, R168, 0x3, RZ ;  /* 0x00000003a8a87819 */ /* 0x000fe400000012ff */
[----:B------:R-:W-:-:S02]  /*7060*/  MOV R7, R8 ;  /* 0x0000000800077202 */ /* 0x000fc40000000f00 */
[----:B------:R-:W-:Y:S01]  /*7070*/  LOP3.LUT R170, R170, R171, RZ, 0x3c, !PT ;  /* 0x000000abaaaa7212 */ /* 0x000fe200078e3cff */
[--C-:B------:R-:W-:Y:S01]  /*7080*/  IMAD.X R171, RZ, RZ, R5.reuse, P5 ;  /* 0x000000ffffab7224 */ /* 0x100fe200028e0605 */
[----:B------:R-:W-:Y:S02]  /*7090*/  LOP3.LUT R172, R173, 0x380, RZ, 0xc0, !PT ;  /* 0x00000380adac7812 */ /* 0x000fe400078ec0ff */
[----:B------:R-:W-:Y:S01]  /*70a0*/  LOP3.LUT R166, R166, R167, RZ, 0x3c, !PT ;  /* 0x000000a7a6a67212 */ /* 0x000fe200078e3cff */
[--C-:B------:R-:W-:Y:S01]  /*70b0*/  IMAD.X R167, RZ, RZ, R5.reuse, P3 ;  /* 0x000000ffffa77224 */ /* 0x100fe200018e0605 */
[----:B------:R-:W-:Y:S02]  /*70c0*/  F2FP.F16.F32.PACK_AB R8, R25, R24 ;  /* 0x000000181908723e */ /* 0x000fe400000000ff */
[----:B------:R-:W-:Y:S02]  /*70d0*/  F2FP.F16.F32.PACK_AB R9, R27, R26 ;  /* 0x0000001a1b09723e */ /* 0x000fe400000000ff */
[----:B------:R-:W-:Y:S01]  /*70e0*/  LOP3.LUT R152, R152, R153, RZ, 0x3c, !PT ;  /* 0x0000009998987212 */ /* 0x000fe200078e3cff */
[----:B------:R-:W-:Y:S01]  /*70f0*/  IMAD.X R153, RZ, RZ, R5, P2 ;  /* 0x000000ffff997224 */ /* 0x000fe200010e0605 */
[----:B------:R-:W-:-:S02]  /*7100*/  MOV R3, R12 ;  /* 0x0000000c00037202 */ /* 0x000fc40000000f00 */
[----:B------:R-:W-:Y:S02]  /*7110*/  SHF.R.U64 R154, R154, 0x3, RZ ;  /* 0x000000039a9a7819 */ /* 0x000fe400000012ff */
[----:B------:R-:W-:Y:S01]  /*7120*/  LOP3.LUT R164, R164, R165, RZ, 0x3c, !PT ;  /* 0x000000a5a4a47212 */ /* 0x000fe200078e3cff */
[--C-:B------:R-:W-:Y:S01]  /*7130*/  IMAD.X R165, RZ, RZ, R5.reuse, P4 ;  /* 0x000000ffffa57224 */ /* 0x100fe200020e0605 */
[----:B------:R-:W-:Y:S02]  /*7140*/  F2FP.F16.F32.PACK_AB R12, R33, R32 ;  /* 0x00000020210c723e */ /* 0x000fe400000000ff */
[----:B------:R-:W-:Y:S02]  /*7150*/  F2FP.F16.F32.PACK_AB R13, R35, R34 ;  /* 0x00000022230d723e */ /* 0x000fe400000000ff */
[----:B------:R-:W-:Y:S02]  /*7160*/  IADD3 R21, P5, R4, 0xc020, RZ ;  /* 0x0000c02004157810 */ /* 0x000fe40007fbe0ff */
[----:B------:R-:W-:Y:S01]  /*7170*/  LOP3.LUT R168, R168, R169, RZ, 0x3c, !PT ;  /* 0x000000a9a8a87212 */ /* 0x000fe200078e3cff */
[----:B------:R-:W-:Y:S01]  /*7180*/  IMAD.X R169, RZ, RZ, R5, P6 ;  /* 0x000000ffffa97224 */ /* 0x000fe200030e0605 */
[----:B------:R-:W-:-:S02]  /*7190*/  IADD3 R159, P3, R4, 0x8060, RZ ;  /* 0x00008060049f7810 */ /* 0x000fc40007f7e0ff */
[----:B------:R-:W-:Y:S02]  /*71a0*/  IADD3 R157, P2, R4, 0xc040, RZ ;  /* 0x0000c040049d7810 */ /* 0x000fe40007f5e0ff */
[----:B------:R-:W-:Y:S02]  /*71b0*/  SHF.R.U64 R172, R172, 0x3, RZ ;  /* 0x00000003acac7819 */ /* 0x000fe400000012ff */
[----:B------:R-:W-:Y:S01]  /*71c0*/  IADD3 R175, P4, R4, 0x8040, RZ ;  /* 0x0000804004af7810 */ /* 0x000fe20007f9e0ff */
[----:B------:R0:W-:Y:S01]  /*71d0*/  STSM.16.M88.4 [R7], R8 ;  /* 0x0000000807007844 */ /* 0x0001e20000000200 */
[----:B------:R-:W-:Y:S01]  /*71e0*/  LOP3.LUT R154, R154, R155, RZ, 0x3c, !PT ;  /* 0x0000009b9a9a7212 */ /* 0x000fe200078e3cff */
[----:B------:R-:W-:Y:S01]  /*71f0*/  IMAD.X R155, RZ, RZ, R5, P0 ;  /* 0x000000ffff9b7224 */ /* 0x000fe200000e0605 */
[----:B------:R-:W-:Y:S01]  /*7200*/  IADD3 R161, P6, R4, 0xc000, RZ ;  /* 0x0000c00004a17810 */ /* 0x000fe20007fde0ff */
[----:B------:R1:W-:Y:S01]  /*7210*/  STSM.16.M88.4 [R3], R12 ;  /* 0x0000000c03007844 */ /* 0x0003e20000000200 */
[----:B------:R-:W-:-:S02]  /*7220*/  LOP3.LUT R20, R21, 0x380, RZ, 0xc0, !PT ;  /* 0x0000038015147812 */ /* 0x000fc400078ec0ff */
[----:B------:R-:W-:Y:S02]  /*7230*/  LOP3.LUT R158, R159, 0x380, RZ, 0xc0, !PT ;  /* 0x000003809f9e7812 */ /* 0x000fe400078ec0ff */
[----:B------:R-:W-:Y:S02]  /*7240*/  LOP3.LUT R156, R157, 0x380, RZ, 0xc0, !PT ;  /* 0x000003809d9c7812 */ /* 0x000fe400078ec0ff */
[----:B------:R-:W-:Y:S02]  /*7250*/  MOV R163, R162 ;  /* 0x000000a200a37202 */ /* 0x000fe40000000f00 */
[----:B------:R-:W-:Y:S01]  /*7260*/  LOP3.LUT R172, R172, R173, RZ, 0x3c, !PT ;  /* 0x000000adacac7212 */ /* 0x000fe200078e3cff */
[----:B------:R-:W-:Y:S01]  /*7270*/  IMAD.X R173, RZ, RZ, R5, P1 ;  /* 0x000000ffffad7224 */ /* 0x000fe200008e0605 */
[----:B------:R-:W-:Y:S02]  /*7280*/  LOP3.LUT R174, R175, 0x380, RZ, 0xc0, !PT ;  /* 0x00000380afae7812 */ /* 0x000fe400078ec0ff */
[----:B0-----:R-:W-:-:S02]  /*7290*/  F2FP.F16.F32.PACK_AB R8, R41, R40 ;  /* 0x000000282908723e */ /* 0x001fc400000000ff */
[----:B------:R-:W-:Y:S02]  /*72a0*/  F2FP.F16.F32.PACK_AB R9, R43, R42 ;  /* 0x0000002a2b09723e */ /* 0x000fe400000000ff */
[----:B------:R-:W-:Y:S02]  /*72b0*/  F2FP.F16.F32.PACK_AB R10, R45, R44 ;  /* 0x0000002c2d0a723e */ /* 0x000fe400000000ff */
[----:B------:R-:W-:Y:S02]  /*72c0*/  F2FP.F16.F32.PACK_AB R11, R47, R46 ;  /* 0x0000002e2f0b723e */ /* 0x000fe400000000ff */
[----:B------:R-:W-:Y:S02]  /*72d0*/  MOV R164, R164 ;  /* 0x000000a400a47202 */ /* 0x000fe40000000f00 */
[----:B-1----:R-:W-:Y:S02]  /*72e0*/  F2FP.F16.F32.PACK_AB R12, R49, R48 ;  /* 0x00000030310c723e */ /* 0x002fe400000000ff */
[----:B------:R-:W-:-:S02]  /*72f0*/  F2FP.F16.F32.PACK_AB R13, R51, R50 ;  /* 0x00000032330d723e */ /* 0x000fc400000000ff */
[----:B------:R-:W-:Y:S02]  /*7300*/  F2FP.F16.F32.PACK_AB R14, R53, R52 ;  /* 0x00000034350e723e */ /* 0x000fe400000000ff */
[----:B------:R-:W-:Y:S02]  /*7310*/  F2FP.F16.F32.PACK_AB R15, R55, R54 ;  /* 0x00000036370f723e */ /* 0x000fe400000000ff */
[----:B------:R-:W-:Y:S02]  /*7320*/  LOP3.LUT R160, R161, 0x380, RZ, 0xc0, !PT ;  /* 0x00000380a1a07812 */ /* 0x000fe400078ec0ff */
[----:B------:R-:W-:Y:S02]  /*7330*/  SHF.R.U64 R20, R20, 0x3, RZ ;  /* 0x0000000314147819 */ /* 0x000fe400000012ff */
[----:B------:R-:W-:Y:S01]  /*7340*/  IADD3 R3, P1, R4, 0xc060, RZ ;  /* 0x0000c06004037810 */ /* 0x000fe20007f3e0ff */
[----:B------:R0:W-:Y:S01]  /*7350*/  STSM.16.M88.4 [R163], R8 ;  /* 0x00000008a3007844 */ /* 0x0001e20000000200 */
[----:B------:R-:W-:-:S02]  /*7360*/  SHF.R.U64 R158, R158, 0x3, RZ ;  /* 0x000000039e9e7819 */ /* 0x000fc400000012ff */
[----:B------:R-:W-:Y:S02]  /*7370*/  SHF.R.U64 R156, R156, 0x3, RZ ;  /* 0x000000039c9c7819 */ /* 0x000fe400000012ff */
[----:B------:R-:W-:Y:S02]  /*7380*/  MOV R162, R152 ;  /* 0x0000009800a27202 */ /* 0x000fe40000000f00 */
[----:B------:R-:W-:Y:S01]  /*7390*/  MOV R7, R154 ;  /* 0x0000009a00077202 */ /* 0x000fe20000000f00 */
[----:B------:R1:W-:Y:S01]  /*73a0*/  STSM.16.M88.4 [R164], R12 ;  /* 0x0000000ca4007844 */ /* 0x0003e20000000200 */
[----:B------:R-:W-:Y:S02]  /*73b0*/  SHF.R.U64 R174, R174, 0x3, RZ ;  /* 0x00000003aeae7819 */ /* 0x000fe400000012ff */
[----:B------:R-:W-:Y:S02]  /*73c0*/  MOV R166, R166 ;  /* 0x000000a600a67202 */ /* 0x000fe40000000f00 */
[----:B------:R-:W-:-:S02]  /*73d0*/  F2FP.F16.F32.PACK_AB R152, R57, R56 ;  /* 0x000000383998723e */ /* 0x000fc400000000ff */
[----:B------:R-:W-:Y:S02]  /*73e0*/  F2FP.F16.F32.PACK_AB R153, R59, R58 ;  /* 0x0000003a3b99723e */ /* 0x000fe400000000ff */
[----:B------:R-:W-:Y:S02]  /*73f0*/  F2FP.F16.F32.PACK_AB R154, R61, R60 ;  /* 0x0000003c3d9a723e */ /* 0x000fe400000000ff */
[----:B------:R-:W-:Y:S02]  /*7400*/  F2FP.F16.F32.PACK_AB R155, R63, R62 ;  /* 0x0000003e3f9b723e */ /* 0x000fe400000000ff */
[----:B------:R-:W-:Y:S02]  /*7410*/  SHF.R.U64 R160, R160, 0x3, RZ ;  /* 0x00000003a0a07819 */ /* 0x000fe400000012ff */
[----:B------:R-:W-:Y:S02]  /*7420*/  MOV R168, R168 ;  /* 0x000000a800a87202 */ /* 0x000fe40000000f00 */
[----:B0-----:R-:W-:-:S02]  /*7430*/  F2FP.F16.F32.PACK_AB R8, R65, R64 ;  /* 0x000000404108723e */ /* 0x001fc400000000ff */
[----:B------:R-:W-:Y:S02]  /*7440*/  F2FP.F16.F32.PACK_AB R9, R67, R66 ;  /* 0x000000424309723e */ /* 0x000fe400000000ff */
[----:B------:R-:W-:Y:S02]  /*7450*/  F2FP.F16.F32.PACK_AB R10, R69, R68 ;  /* 0x00000044450a723e */ /* 0x000fe400000000ff */
[----:B------:R-:W-:Y:S02]  /*7460*/  F2FP.F16.F32.PACK_AB R11, R71, R70 ;  /* 0x00000046470b723e */ /* 0x000fe400000000ff */
[----:B------:R-:W-:Y:S01]  /*7470*/  LOP3.LUT R20, R20, R21, RZ, 0x3c, !PT ;  /* 0x0000001514147212 */ /* 0x000fe200078e3cff */
[----:B------:R-:W-:Y:S01]  /*7480*/  IMAD.X R21, RZ, RZ, R5, P5 ;  /* 0x000000ffff157224 */ /* 0x000fe200028e0605 */
[----:B------:R-:W-:Y:S02]  /*7490*/  LOP3.LUT R4, R3, 0x380, RZ, 0xc0, !PT ;  /* 0x0000038003047812 */ /* 0x000fe400078ec0ff */
[----:B------:R-:W-:-:S02]  /*74a0*/  MOV R170, R170 ;  /* 0x000000aa00aa7202 */ /* 0x000fc40000000f00 */
[----:B-1----:R-:W-:Y:S02]  /*74b0*/  F2FP.F16.F32.PACK_AB R12, R73, R72 ;  /* 0x00000048490c723e */ /* 0x002fe400000000ff */
[----:B------:R-:W-:Y:S02]  /*74c0*/  F2FP.F16.F32.PACK_AB R13, R75, R74 ;  /* 0x0000004a4b0d723e */ /* 0x000fe400000000ff */
[----:B------:R-:W-:Y:S02]  /*74d0*/  F2FP.F16.F32.PACK_AB R14, R77, R76 ;  /* 0x0000004c4d0e723e */ /* 0x000fe400000000ff */
[----:B------:R-:W-:Y:S02]  /*74e0*/  F2FP.F16.F32.PACK_AB R15, R79, R78 ;  /* 0x0000004e4f0f723e */ /* 0x000fe400000000ff */
[----:B------:R-:W-:Y:S01]  /*74f0*/  LOP3.LUT R158, R158, R159, RZ, 0x3c, !PT ;  /* 0x0000009f9e9e7212 */ /* 0x000fe200078e3cff */
[--C-:B------:R-:W-:Y:S01]  /*7500*/  IMAD.X R159, RZ, RZ, R5.reuse, P3 ;  /* 0x000000ffff9f7224 */ /* 0x100fe200018e0605 */
[----:B------:R-:W-:Y:S01]  /*7510*/  LOP3.LUT R156, R156, R157, RZ, 0x3c, !PT ;  /* 0x0000009d9c9c7212 */ /* 0x000fe200078e3cff */
[--C-:B------:R-:W-:Y:S01]  /*7520*/  IMAD.X R157, RZ, RZ, R5.reuse, P2 ;  /* 0x000000ffff9d7224 */ /* 0x100fe200010e0605 */
[----:B------:R-:W-:Y:S01]  /*7530*/  LOP3.LUT R174, R174, R175, RZ, 0x3c, !PT ;  /* 0x000000afaeae7212 */ /* 0x000fe200078e3cff */
[--C-:B------:R-:W-:Y:S01]  /*7540*/  IMAD.X R175, RZ, RZ, R5.reuse, P4 ;  /* 0x000000ffffaf7224 */ /* 0x100fe200020e0605 */
[----:B------:R-:W-:Y:S01]  /*7550*/  LOP3.LUT R160, R160, R161, RZ, 0x3c, !PT ;  /* 0x000000a1a0a07212 */ /* 0x000fe200078e3cff */
[----:B------:R0:W-:Y:S01]  /*7560*/  STSM.16.M88.4 [R166], R152 ;  /* 0x00000098a6007844 */ /* 0x0001e20000000200 */
[----:B------:R-:W-:Y:S01]  /*7570*/  SHF.R.U64 R4, R4, 0x3, RZ ;  /* 0x0000000304047819 */ /* 0x000fe200000012ff */
[----:B------:R-:W-:Y:S01]  /*7580*/  IMAD.X R161, RZ, RZ, R5, P6 ;  /* 0x000000ffffa17224 */ /* 0x000fe200030e0605 */
[----:B------:R-:W-:Y:S01]  /*7590*/  F2FP.F16.F32.PACK_AB R164, R81, R80 ;  /* 0x0000005051a4723e */ /* 0x000fe200000000ff */
[----:B------:R1:W-:Y:S01]  /*75a0*/  STSM.16.M88.4 [R168], R8 ;  /* 0x00000008a8007844 */ /* 0x0003e20000000200 */
[----:B------:R-:W-:-:S02]  /*75b0*/  F2FP.F16.F32.PACK_AB R165, R83, R82 ;  /* 0x0000005253a5723e */ /* 0x000fc400000000ff */
[----:B------:R-:W-:Y:S01]  /*75c0*/  F2FP.F16.F32.PACK_AB R167, R87, R86 ;  /* 0x0000005657a7723e */ /* 0x000fe200000000ff */
[----:B------:R2:W-:Y:S01]  /*75d0*/  STSM.16.M88.4 [R170], R12 ;  /* 0x0000000caa007844 */ /* 0x0005e20000000200 */
[----:B------:R-:W-:Y:S02]  /*75e0*/  MOV R172, R172 ;  /* 0x000000ac00ac7202 */ /* 0x000fe40000000f00 */
[----:B------:R-:W-:Y:S02]  /*75f0*/  F2FP.F16.F32.PACK_AB R169, R91, R90 ;  /* 0x0000005a5ba9723e */ /* 0x000fe400000000ff */
[----:B------:R-:W-:Y:S02]  /*7600*/  F2FP.F16.F32.PACK_AB R171, R95, R94 ;  /* 0x0000005e5fab723e */ /* 0x000fe400000000ff */
[----:B0-----:R-:W-:Y:S02]  /*7610*/  F2FP.F16.F32.PACK_AB R166, R85, R84 ;  /* 0x0000005455a6723e */ /* 0x001fe400000000ff */
[----:B------:R-:W-:-:S02]  /*7620*/  MOV R20, R20 ;  /* 0x0000001400147202 */ /* 0x000fc40000000f00 */
[----:B-1----:R-:W-:Y:S02]  /*7630*/  F2FP.F16.F32.PACK_AB R168, R89, R88 ;  /* 0x0000005859a8723e */ /* 0x002fe400000000ff */
[----:B------:R-:W-:Y:S02]  /*7640*/  MOV R173, R158 ;  /* 0x0000009e00ad7202 */ /* 0x000fe40000000f00 */
[----:B--2---:R-:W-:Y:S02]  /*7650*/  F2FP.F16.F32.PACK_AB R170, R93, R92 ;  /* 0x0000005c5daa723e */ /* 0x004fe400000000ff */
[----:B------:R-:W-:Y:S02]  /*7660*/  MOV R21, R156 ;  /* 0x0000009c00157202 */ /* 0x000fe40000000f00 */
[----:B------:R-:W-:Y:S02]  /*7670*/  F2FP.F16.F32.PACK_AB R152, R97, R96 ;  /* 0x000000606198723e */ /* 0x000fe400000000ff */
[----:B------:R-:W-:-:S02]  /*7680*/  F2FP.F16.F32.PACK_AB R153, R99, R98 ;  /* 0x000000626399723e */ /* 0x000fc400000000ff */
[----:B------:R-:W-:Y:S02]  /*7690*/  F2FP.F16.F32.PACK_AB R154, R101, R100 ;  /* 0x00000064659a723e */ /* 0x000fe400000000ff */
[----:B------:R-:W-:Y:S01]  /*76a0*/  F2FP.F16.F32.PACK_AB R155, R103, R102 ;  /* 0x00000066679b723e */ /* 0x000fe200000000ff */
[----:B------:R-:W-:Y:S01]  /*76b0*/  IMAD.X R5, RZ, RZ, R5, P1 ;  /* 0x000000ffff057224 */ /* 0x000fe200008e0605 */
[----:B------:R-:W-:Y:S01]  /*76c0*/  LOP3.LUT R4, R4, R3, RZ, 0x3c, !PT ;  /* 0x0000000304047212 */ /* 0x000fe200078e3cff */
[----:B------:R0:W-:Y:S01]  /*76d0*/  STSM.16.M88.4 [R162], R164 ;  /* 0x000000a4a2007844 */ /* 0x0001e20000000200 */
[----:B------:R-:W-:Y:S02]  /*76e0*/  MOV R174, R174 ;  /* 0x000000ae00ae7202 */ /* 0x000fe40000000f00 */
[----:B------:R-:W-:Y:S02]  /*76f0*/  F2FP.F16.F32.PACK_AB R156, R105, R104 ;  /* 0x00000068699c723e */ /* 0x000fe400000000ff */
[----:B------:R-:W-:-:S02]  /*7700*/  F2FP.F16.F32.PACK_AB R157, R107, R106 ;  /* 0x0000006a6b9d723e */ /* 0x000fc400000000ff */
[----:B------:R-:W-:Y:S02]  /*7710*/  F2FP.F16.F32.PACK_AB R158, R109, R108 ;  /* 0x0000006c6d9e723e */ /* 0x000fe400000000ff */
[----:B------:R-:W-:Y:S02]  /*7720*/  F2FP.F16.F32.PACK_AB R159, R111, R110 ;  /* 0x0000006e6f9f723e */ /* 0x000fe400000000ff */
[----:B------:R-:W-:Y:S01]  /*7730*/  MOV R3, R160 ;  /* 0x000000a000037202 */ /* 0x000fe20000000f00 */
[----:B------:R-:W-:Y:S01]  /*7740*/  STSM.16.M88.4 [R172], R168 ;  /* 0x000000a8ac007844 */ /* 0x000fe20000000200 */
[----:B------:R-:W-:Y:S02]  /*7750*/  F2FP.F16.F32.PACK_AB R160, R113, R112 ;  /* 0x0000007071a0723e */ /* 0x000fe400000000ff */
[----:B------:R-:W-:Y:S02]  /*7760*/  F2FP.F16.F32.PACK_AB R161, R115, R114 ;  /* 0x0000007273a1723e */ /* 0x000fe400000000ff */
[----:B0-----:R-:W-:-:S02]  /*7770*/  F2FP.F16.F32.PACK_AB R162, R117, R116 ;  /* 0x0000007475a2723e */ /* 0x001fc400000000ff */
[----:B------:R-:W-:Y:S01]  /*7780*/  F2FP.F16.F32.PACK_AB R163, R119, R118 ;  /* 0x0000007677a3723e */ /* 0x000fe200000000ff */
[----:B------:R0:W-:Y:S01]  /*7790*/  STSM.16.M88.4 [R7], R152 ;  /* 0x0000009807007844 */ /* 0x0001e20000000200 */
[----:B------:R-:W-:Y:S02]  /*77a0*/  F2FP.F16.F32.PACK_AB R8, R121, R120 ;  /* 0x000000787908723e */ /* 0x000fe400000000ff */
[----:B------:R-:W-:Y:S02]  /*77b0*/  F2FP.F16.F32.PACK_AB R9, R123, R122 ;  /* 0x0000007a7b09723e */ /* 0x000fe400000000ff */
[----:B------:R-:W-:Y:S02]  /*77c0*/  F2FP.F16.F32.PACK_AB R10, R125, R124 ;  /* 0x0000007c7d0a723e */ /* 0x000fe400000000ff */
[----:B------:R-:W-:Y:S01]  /*77d0*/  F2FP.F16.F32.PACK_AB R11, R127, R126 ;  /* 0x0000007e7f0b723e */ /* 0x000fe200000000ff */
[----:B------:R1:W-:Y:S01]  /*77e0*/  STSM.16.M88.4 [R174], R156 ;  /* 0x0000009cae007844 */ /* 0x0003e20000000200 */
[----:B------:R-:W-:-:S02]  /*77f0*/  F2FP.F16.F32.PACK_AB R12, R129, R128 ;  /* 0x00000080810c723e */ /* 0x000fc400000000ff */
[----:B------:R-:W-:Y:S02]  /*7800*/  F2FP.F16.F32.PACK_AB R13, R131, R130 ;  /* 0x00000082830d723e */ /* 0x000fe400000000ff */
[----:B------:R-:W-:Y:S02]  /*7810*/  F2FP.F16.F32.PACK_AB R14, R133, R132 ;  /* 0x00000084850e723e */ /* 0x000fe400000000ff */
[----:B------:R-:W-:Y:S02]  /*7820*/  F2FP.F16.F32.PACK_AB R15, R135, R134 ;  /* 0x00000086870f723e */ /* 0x000fe400000000ff */
[----:B0-----:R-:W-:Y:S02]  /*7830*/  F2FP.F16.F32.PACK_AB R152, R137, R136 ;  /* 0x000000888998723e */ /* 0x001fe400000000ff */
[----:B------:R-:W-:Y:S02]  /*7840*/  F2FP.F16.F32.PACK_AB R153, R139, R138 ;  /* 0x0000008a8b99723e */ /* 0x000fe400000000ff */
[----:B------:R-:W-:-:S02]  /*7850*/  F2FP.F16.F32.PACK_AB R154, R141, R140 ;  /* 0x0000008c8d9a723e */ /* 0x000fc400000000ff */
[----:B------:R-:W-:Y:S01]  /*7860*/  F2FP.F16.F32.PACK_AB R155, R143, R142 ;  /* 0x0000008e8f9b723e */ /* 0x000fe200000000ff */
[----:B------:R-:W-:Y:S01]  /*7870*/  STSM.16.M88.4 [R173], R160 ;  /* 0x000000a0ad007844 */ /* 0x000fe20000000200 */
[----:B------:R-:W-:Y:S02]  /*7880*/  MOV R164, R4 ;  /* 0x0000000400a47202 */ /* 0x000fe40000000f00 */
[----:B-1----:R-:W-:Y:S02]  /*7890*/  F2FP.F16.F32.PACK_AB R156, R145, R144 ;  /* 0x00000090919c723e */ /* 0x002fe400000000ff */
[----:B------:R-:W-:Y:S02]  /*78a0*/  F2FP.F16.F32.PACK_AB R157, R147, R146 ;  /* 0x00000092939d723e */ /* 0x000fe400000000ff */
[----:B------:R-:W-:Y:S02]  /*78b0*/  F2FP.F16.F32.PACK_AB R158, R149, R148 ;  /* 0x00000094959e723e */ /* 0x000fe400000000ff */
[----:B------:R-:W-:Y:S01]  /*78c0*/  F2FP.F16.F32.PACK_AB R159, R151, R150 ;  /* 0x00000096979f723e */ /* 0x000fe200000000ff */
[----:B------:R0:W-:Y:S04]  /*78d0*/  STSM.16.M88.4 [R3], R8 ;  /* 0x0000000803007844 */ /* 0x0001e80000000200 */
[----:B------:R1:W-:Y:S04]  /*78e0*/  STSM.16.M88.4 [R20], R12 ;  /* 0x0000000c14007844 */ /* 0x0003e80000000200 */
[----:B------:R2:W-:Y:S04]  /*78f0*/  STSM.16.M88.4 [R21], R152 ;  /* 0x0000009815007844 */ /* 0x0005e80000000200 */
[----:B------:R2:W-:Y:S01]  /*7900*/  STSM.16.M88.4 [R164], R156 ;  /* 0x0000009ca4007844 */ /* 0x0005e20000000200 */
[----:B------:R-:W-:Y:S01]  /*7910*/  BAR.SYNC.DEFER_BLOCKING 0x1, 0x100 ;  /* 0x0044000000007b1d */ /* 0x000fe20000010000 */
[----:B------:R-:W-:-:S04]  /*7920*/  ISETP.NE.U32.AND P0, PT, RZ, UR14, PT ;  /* 0x0000000eff007c0c */ /* 0x000fc8000bf05070 */
[----:B------:R-:W-:Y:S01]  /*7930*/  ISETP.NE.AND.EX P0, PT, RZ, UR15, PT, P0 ;  /* 0x0000000fff007c0c */ /* 0x000fe2000bf05300 */
[----:B------:R-:W-:Y:S01]  /*7940*/  IMAD.U32 R4, RZ, RZ, UR9 ;  /* 0x00000009ff047e24 */ /* 0x000fe2000f8e00ff */
[----:B------:R-:W-:Y:S01]  /*7950*/  ULDC UR9, c[0x0][0xbe8] ;  /* 0x0002fa0000097ab9 */ /* 0x000fe20000000800 */
[----:B------:R-:W-:Y:S01]  /*7960*/  IMAD.U32 R5, RZ, RZ, UR12 ;  /* 0x0000000cff057e24 */ /* 0x000fe2000f8e00ff */
[----:B------:R-:W-:-:S09]  /*7970*/  ULDC.64 UR12, c[0x0][0xc08] ;  /* 0x00030200000c7ab9 */ /* 0x000fd20000000a00 */
[----:B------:R-:W4:Y:S01]  /*7980*/  @P0 LDG.E R7, desc[UR50][R4.64] ;  /* 0x0000003204070981 */ /* 0x000f22000c1e1900 */
[----:B------:R-:W-:-:S04]  /*7990*/  UISETP.NE.U32.AND UP0, UPT, UR12, URZ, UPT ;  /* 0x0000003f0c00728c */ /* 0x000fc8000bf05070 */
[----:B------:R-:W-:-:S06]  /*79a0*/  UISETP.NE.AND.EX UP0, UPT, UR13, URZ, UPT, UP0 ;  /* 0x0000003f0d00728c */ /* 0x000fcc000bf05300 */
[----:B------:R-:W-:-:S05]  /*79b0*/  PLOP3.LUT P4, PT, PT, PT, UP0, 0x80, 0x0 ;  /* 0x000000000000781c */ /* 0x000fca0003f8f008 */
[----:B------:R-:W-:-:S03]  /*79c0*/  @UP0 UIADD3 UR12, UP1, UR4, UR12, URZ ;  /* 0x0000000c040c0290 */ /* 0x000fc6000ff3e03f */
[----:B------:R-:W-:Y:S01]  /*79d0*/  ULDC UR4, c[0x0][0xa88] ;  /* 0x0002a20000047ab9 */ /* 0x000fe20000000800 */
[----:B------:R-:W-:Y:S01]  /*79e0*/  @UP0 UIADD3.X UR13, UR16, UR13, URZ, UP1, !UPT ;  /* 0x0000000d100d0290 */ /* 0x000fe20008ffe43f */
[----:B0-----:R-:W-:Y:S01]  /*79f0*/  IMAD.U32 R3, RZ, RZ, UR4 ;  /* 0x00000004ff037e24 */ /* 0x001fe2000f8e00ff */
[----:B------:R-:W-:Y:S01]  /*7a00*/  UISETP.NE.AND UP0, UPT, UR44, URZ, UPT ;  /* 0x0000003f2c00728c */ /* 0x000fe2000bf05270 */
[----:B------:R-:W-:-:S03]  /*7a10*/  ULDC UR4, c[0x0][0xad4] ;  /* 0x0002b50000047ab9 */ /* 0x000fc60000000800 */
[----:B------:R-:W-:Y:S02]  /*7a20*/  USEL UR4, UR44, UR4, UP0 ;  /* 0x000000042c047287 */ /* 0x000fe40008000000 */
[----:B------:R-:W-:Y:S02]  /*7a30*/  UISETP.NE.AND UP1, UPT, UR9, 0x1, UPT ;  /* 0x000000010900788c */ /* 0x000fe4000bf25270 */
[----:B------:R-:W-:Y:S01]  /*7a40*/  UISETP.GT.AND UP2, UPT, UR4, 0x1, UPT ;  /* 0x000000010400788c */ /* 0x000fe2000bf44270 */
[----:B------:R-:W-:-:S03]  /*7a50*/  UMOV UR21, 0x9b8 ;  /* 0x000009b800157882 */ /* 0x000fc60000000000 */
[----:B------:R-:W-:Y:S01]  /*7a60*/  USEL UR21, UR21, 0x978, UP2 ;  /* 0x0000097815157887 */ /* 0x000fe20009000000 */
[----:B------:R-:W-:Y:S01]  /*7a70*/  PLOP3.LUT P1, PT, PT, PT, UP1, 0x80, 0x0 ;  /* 0x000000000000781c */ /* 0x000fe20003f2f018 */
[----:B------:R-:W-:Y:S01]  /*7a80*/  UISETP.NE.U32.AND UP0, UPT, UR14, URZ, UPT ;  /* 0x0000003f0e00728c */ /* 0x000fe2000bf05070 */
[----:B-1----:R-:W-:Y:S01]  /*7a90*/  IMAD.U32 R12, RZ, RZ, UR41 ;  /* 0x00000029ff0c7e24 */ /* 0x002fe2000f8e00ff */
[----:B------:R-:W-:Y:S01]  /*7aa0*/  UMOV UR4, URZ ;  /* 0x0000003f00047c82 */ /* 0x000fe20008000000 */
[----:B------:R-:W-:Y:S01]  /*7ab0*/  IMAD.U32 R8, RZ, RZ, UR12 ;  /* 0x0000000cff087e24 */ /* 0x000fe2000f8e00ff */
[----:B------:R-:W-:Y:S01]  /*7ac0*/  UISETP.NE.AND.EX UP0, UPT, UR15, URZ, UPT, UP0 ;  /* 0x0000003f0f00728c */ /* 0x000fe2000bf05300 */
[----:B------:R-:W-:Y:S01]  /*7ad0*/  IMAD.U32 R9, RZ, RZ, UR13 ;  /* 0x0000000dff097e24 */ /* 0x000fe2000f8e00ff */
[----:B------:R-:W-:Y:S01]  /*7ae0*/  @UP1 ULDC UR23, c[0x0][0xbec] ;  /* 0x0002fb0000171ab9 */ /* 0x000fe20000000800 */
[----:B---3--:R-:W-:Y:S01]  /*7af0*/  IMAD R12, R12, 0x80, R176 ;  /* 0x000000800c0c7824 */ /* 0x008fe200078e02b0 */
[----:B------:R-:W-:-:S02]  /*7b00*/  USEL UR39, UR39, URZ, !UP0 ;  /* 0x0000003f27277287 */ /* 0x000fc4000c000000 */
[----:B------:R0:W5:Y:S01]  /*7b10*/  @P4 LDG.E R3, desc[UR50][R8.64] ;  /* 0x0000003208034981 */ /* 0x000162000c1e1900 */
[----:B------:R-:W-:Y:S01]  /*7b20*/  USEL UR20, UR42, URZ, UP2 ;  /* 0x0000003f2a147287 */ /* 0x000fe20009000000 */
[----:B------:R-:W-:Y:S01]  /*7b30*/  ULDC.64 UR16, c[0x0][UR21+0x220] ;  /* 0x0000880015107abb */ /* 0x000fe20008000a00 */
[----:B------:R-:W-:Y:S01]  /*7b40*/  USEL UR40, UR40, URZ, !UP0 ;  /* 0x0000003f28287287 */ /* 0x000fe2000c000000 */
[----:B------:R-:W-:Y:S01]  /*7b50*/  ULDC.64 UR18, c[0x0][UR21+0x228] ;  /* 0x00008a0015127abb */ /* 0x000fe20008000a00 */
[----:B------:R-:W-:Y:S01]  /*7b60*/  UIMAD UR17, UR17, UR39, URZ ;  /* 0x00000027111172a4 */ /* 0x000fe2000f8e023f */
[----:B------:R-:W-:Y:S01]  /*7b70*/  @UP1 ULDC UR26, c[0x0][0xbf0] ;  /* 0x0002fc00001a1ab9 */ /* 0x000fe20000000800 */
[----:B0-----:R-:W-:Y:S01]  /*7b80*/  @P1 IMAD.HI.U32 R8, R12, UR23, RZ ;  /* 0x000000170c081c27 */ /* 0x001fe2000f8e00ff */
[----:B------:R-:W-:Y:S01]  /*7b90*/  ULDC.64 UR14, c[0x0][UR21+0x218] ;  /* 0x00008600150e7abb */ /* 0x000fe20008000a00 */
[----:B------:R-:W-:Y:S02]  /*7ba0*/  UIMAD.WIDE.U32 UR24, UR18, UR20, URZ ;  /* 0x00000014121872a5 */ /* 0x000fe4000f8e003f */
[----:B------:R-:W-:-:S02]  /*7bb0*/  UIMAD.WIDE.U32 UR12, UR14, UR43, URZ ;  /* 0x0000002b0e0c72a5 */ /* 0x000fc4000f8e003f */
[----:B------:R-:W-:Y:S02]  /*7bc0*/  UIMAD UR22, UR15, UR43, URZ ;  /* 0x0000002b0f1672a4 */ /* 0x000fe4000f8e023f */
[----:B------:R-:W-:Y:S02]  /*7bd0*/  UIMAD UR18, UR19, UR20, URZ ;  /* 0x00000014131272a4 */ /* 0x000fe4000f8e023f */
[----:B------:R-:W-:Y:S02]  /*7be0*/  UIMAD.WIDE.U32 UR14, UR16, UR39, URZ ;  /* 0x00000027100e72a5 */ /* 0x000fe4000f8e003f */
[----:B------:R-:W-:Y:S02]  /*7bf0*/  UIMAD UR17, UR16, UR40, UR17 ;  /* 0x00000028101172a4 */ /* 0x000fe4000f8e0211 */
[----:B------:R-:W-:Y:S02]  /*7c00*/  UIADD3 UR18, UR25, UR18, URZ ;  /* 0x0000001219127290 */ /* 0x000fe4000fffe03f */
[----:B------:R-:W-:-:S02]  /*7c10*/  UIADD3 UR22, UR13, UR22, URZ ;  /* 0x000000160d167290 */ /* 0x000fc4000fffe03f */
[----:B------:R-:W-:Y:S02]  /*7c20*/  UIADD3 UR17, UR15, UR17, URZ ;  /* 0x000000110f117290 */ /* 0x000fe4000fffe03f */
[----:B------:R-:W-:Y:S01]  /*7c30*/  IMAD.U32 R14, RZ, RZ, UR18 ;  /* 0x00000012ff0e7e24 */ /* 0x000fe2000f8e00ff */
[----:B----4-:R-:W-:Y:S01]  /*7c40*/  @P0 R2UR UR4, R7 ;  /* 0x00000000070402ca */ /* 0x010fe200000e0000 */
[----:B------:R-:W-:Y:S01]  /*7c50*/  IMAD.MOV.U32 R7, RZ, RZ, R12 ;  /* 0x000000ffff077224 */ /* 0x000fe200078e000c */
[----:B------:R-:W-:Y:S01]  /*7c60*/  @P1 SHF.R.U32.HI R7, RZ, UR26, R8 ;  /* 0x0000001aff071c19 */ /* 0x000fe20008011608 */
[----:B------:R-:W-:-:S04]  /*7c70*/  IMAD.U32 R8, RZ, RZ, UR24 ;  /* 0x00000018ff087e24 */ /* 0x000fc8000f8e00ff */
[----:B------:R-:W-:-:S06]  /*7c80*/  IMAD.MOV R11, RZ, RZ, -R7 ;  /* 0x000000ffff0b7224 */ /* 0x000fcc00078e0a07 */
[----:B------:R-:W-:Y:S02]  /*7c90*/  UIADD3 UR12, UP0, UP3, UR14, UR12, UR4 ;  /* 0x0000000c0e0c7290 */ /* 0x000fe4000fb1e004 */
[----:B------:R-:W-:Y:S01]  /*7ca0*/  USHF.R.S32.HI UR16, URZ, 0x1f, UR4 ;  /* 0x0000001f3f107899 */ /* 0x000fe20008011404 */
[----:B------:R-:W-:Y:S01]  /*7cb0*/  IMAD R11, R11, UR9, R12 ;  /* 0x000000090b0b7c24 */ /* 0x000fe2000f8e020c */
[----:B------:R-:W-:Y:S02]  /*7cc0*/  SHF.R.S32.HI R9, RZ, 0x1f, R7 ;  /* 0x0000001fff097819 */ /* 0x000fe40000011407 */
[----:B------:R-:W-:Y:S01]  /*7cd0*/  UIADD3.X UR14, UR17, UR22, UR16, UP0, UP3 ;  /* 0x00000016110e7290 */ /* 0x000fe200087e6410 */
[----:B------:R-:W-:Y:S01]  /*7ce0*/  IADD3 R8, P2, P3, R7, UR12, R8 ;  /* 0x0000000c07087c10 */ /* 0x000fe2000fb5e008 */
[----:B------:R-:W-:Y:S01]  /*7cf0*/  ULDC.64 UR12, c[0x0][UR21+0x210] ;  /* 0x00008400150c7abb */ /* 0x000fe20008000a00 */
[----:B------:R-:W-:Y:S01]  /*7d00*/  SHF.R.S32.HI R7, RZ, 0x1f, R11 ;  /* 0x0000001fff077819 */ /* 0x000fe2000001140b */
[----:B------:R-:W-:-:S02]  /*7d10*/  IMAD R10, R11, UR13, RZ ;  /* 0x0000000d0b0a7c24 */ /* 0x000fc4000f8e02ff */
[----:B------:R-:W-:Y:S01]  /*7d20*/  IADD3.X R9, R9, UR14, R14, P2, P3 ;  /* 0x0000000e09097c10 */ /* 0x000fe200097e640e */
[----:B------:R-:W-:Y:S01]  /*7d30*/  ULDC.64 UR14, c[0x0][0xba8] ;  /* 0x0002ea00000e7ab9 */ /* 0x000fe20000000a00 */
[----:B------:R-:W-:Y:S01]  /*7d40*/  IMAD R7, R7, UR12, R10 ;  /* 0x0000000c07077c24 */ /* 0x000fe2000f8e020a */
[----:B------:R-:W-:Y:S01]  /*7d50*/  @!UP2 ULDC UR14, c[0x0][0xb50] ;  /* 0x0002d400000eaab9 */ /* 0x000fe20000000800 */
[----:B------:R-:W-:Y:S01]  /*7d60*/  @!UP2 ULDC UR15, c[0x0][0xb54] ;  /* 0x0002d500000faab9 */ /* 0x000fe20000000800 */
[----:B------:R-:W-:-:S04]  /*7d70*/  IMAD.WIDE.U32 R8, R11, UR12, R8 ;  /* 0x0000000c0b087c25 */ /* 0x000fc8000f8e0008 */
[----:B------:R-:W-:Y:S01]  /*7d80*/  IMAD.IADD R7, R9, 0x1, R7 ;  /* 0x0000000109077824 */ /* 0x000fe200078e0207 */
[----:B------:R-:W-:-:S04]  /*7d90*/  LEA R11, P2, R8, UR14, 0x2 ;  /* 0x0000000e080b7c11 */ /* 0x000fc8000f8410ff */
[----:B------:R-:W-:Y:S01]  /*7da0*/  LEA.HI.X R7, R8, UR15, R7, 0x2, P2 ;  /* 0x0000000f08077c11 */ /* 0x000fe200090f1407 */
[----:B--2---:R-:W-:Y:S08]  /*7db0*/  @P4 BRA `(.L_x_9442) ;  /* 0x0000000000104947 */ /* 0x004ff00003800000 */
[----:B------:R-:W-:Y:S05]  /*7dc0*/  @!P0 BRA `(.L_x_9442) ;  /* 0x00000000000c8947 */ /* 0x000fea0003800000 */
[----:B------:R-:W2:Y:S04]  /*7dd0*/  LDG.E R8, desc[UR50][R4.64] ;  /* 0x0000003204087981 */ /* 0x000ea8000c1e1900 */
[----:B-----5:R-:W2:Y:S02]  /*7de0*/  LDG.E R3, desc[UR50][R4.64+0x4] ;  /* 0x0000043204037981 */ /* 0x020ea4000c1e1900 */
[----:B--2---:R-:W-:-:S07]  /*7df0*/  IMAD.IADD R3, R3, 0x1, -R8 ;  /* 0x0000000103037824 */ /* 0x004fce00078e0a08 */
.L_x_9442:
[----:B------:R-:W2:Y:S01]  /*7e00*/  LDL R10, [R1+0x28] ;  /* 0x00002800010a7983 */ /* 0x000ea20000100800 */
[----:B------:R-:W-:Y:S01]  /*7e10*/  IMAD.U32 R14, RZ, RZ, UR41 ;  /* 0x00000029ff0e7e24 */ /* 0x000fe2000f8e00ff */
[----:B------:R-:W-:Y:S01]  /*7e20*/  LOP3.LUT P0, RZ, R221, 0x3, RZ, 0xc0, !PT ;  /* 0x00000003ddff7812 */ /* 0x000fe2000780c0ff */
[----:B-----5:R-:W-:Y:S01]  /*7e30*/  IMAD R3, R3, UR9, RZ ;  /* 0x0000000903037c24 */ /* 0x020fe2000f8e02ff */
[----:B------:R-:W-:Y:S01]  /*7e40*/  SHFL.IDX PT, R4, R11, RZ, 0x1c1f ;  /* 0x001c1fff0b047589 */ /* 0x000fe200000e0000 */
[----:B------:R-:W-:-:S03]  /*7e50*/  PLOP3.LUT P3, PT, PT, PT, UP2, 0x80, 0x0 ;  /* 0x000000000000781c */ /* 0x000fc60003f6f028 */
[----:B------:R-:W0:Y:S04]  /*7e60*/  SHFL.IDX PT, R5, R7, RZ, 0x1c1f ;  /* 0x001c1fff07057589 */ /* 0x000e2800000e0000 */
[----:B------:R-:W-:Y:S04]  /*7e70*/  SHFL.IDX PT, R8, R11, 0x1, 0x1c1f ;  /* 0x003c1f000b087f89 */ /* 0x000fe800000e0000 */
[----:B------:R-:W1:Y:S01]  /*7e80*/  SHFL.IDX PT, R9, R7, 0x1, 0x1c1f ;  /* 0x003c1f0007097f89 */ /* 0x000e6200000e0000 */
[----:B--2---:R-:W-:-:S04]  /*7e90*/  IMAD R14, R14, 0x80, R10 ;  /* 0x000000800e0e7824 */ /* 0x004fc800078e020a */
        /* <DEDUP_REMOVED lines=8> */
[----:B0-----:R-:W0:Y:S01]  /*7f20*/  S2R R0, SR_TID.X ;  /* 0x0000000000007919 */ /* 0x001e220000002100 */
[----:B------:R-:W-:Y:S01]  /*7f30*/  ULDC.64 UR14, c[0x0][0xaa0] ;  /* 0x0002a800000e7ab9 */ /* 0x000fe20000000a00 */
[----:B0-----:R-:W-:-:S05]  /*7f40*/  VIADD R0, R0, 0xffffff80 ;  /* 0xffffff8000007836 */ /* 0x001fca0000000000 */
[----:B------:R-:W-:-:S04]  /*7f50*/  SHF.R.S32.HI R5, RZ, 0x1f, R0 ;  /* 0x0000001fff057819 */ /* 0x000fc80000011400 */
[----:B------:R-:W-:-:S04]  /*7f60*/  LEA.HI R5, R5, R0, RZ, 0x3 ;  /* 0x0000000005057211 */ /* 0x000fc800078f18ff */
[----:B------:R-:W-:Y:S02]  /*7f70*/  LOP3.LUT R7, R5, 0xfffffff8, RZ, 0xc0, !PT ;  /* 0xfffffff805077812 */ /* 0x000fe400078ec0ff */
[----:B------:R-:W-:Y:S01]  /*7f80*/  SHF.R.S32.HI R21, RZ, 0x3, R5 ;  /* 0x00000003ff157819 */ /* 0x000fe20000011405 */
[----:B------:R-:W-:Y:S02]  /*7f90*/  IMAD.MOV.U32 R5, RZ, RZ, 0x2 ;  /* 0x00000002ff057424 */ /* 0x000fe400078e00ff */
[----:B------:R-:W-:-:S04]  /*7fa0*/  IMAD.IADD R20, R0, 0x1, -R7 ;  /* 0x0000000100147824 */ /* 0x000fc800078e0a07 */
[----:B------:R-:W-:-:S04]  /*7fb0*/  IMAD.SHL.U32 R0, R20, 0x8, RZ ;  /* 0x0000000814007824 */ /* 0x000fc800078e00ff */
[----:B------:R-:W-:-:S04]  /*7fc0*/  IMAD R4, R21, 0x40, R0 ;  /* 0x0000004015047824 */ /* 0x000fc800078e0200 */
[----:B------:R-:W-:Y:S01]  /*7fd0*/  IMAD.WIDE R4, R4, R5, UR10 ;  /* 0x0000000a04047e25 */ /* 0x000fe2000f8e0205 */
[----:B------:R-:W-:Y:S02]  /*7fe0*/  UIMAD UR12, UR16, UR14, URZ ;  /* 0x0000000e100c72a4 */ /* 0x000fe4000f8e023f */
[C---:B------:R-:W-:Y:S02]  /*7ff0*/  IADD3 R9, P4, R4.reuse, 0x1000, RZ ;  /* 0x0000100004097810 */ /* 0x040fe40007f9e0ff */
[C---:B------:R-:W-:Y:S02]  /*8000*/  IADD3 R13, P3, R4.reuse, 0x2000, RZ ;  /* 0x00002000040d7810 */ /* 0x040fe40007f7e0ff */
[----:B------:R-:W-:Y:S01]  /*8010*/  IADD3 R25, P2, R4, 0x3000, RZ ;  /* 0x0000300004197810 */ /* 0x000fe20007f5e0ff */
[----:B------:R-:W-:Y:S01]  /*8020*/  UIMAD UR12, UR4, UR15, UR12 ;  /* 0x0000000f040c72a4 */ /* 0x000fe2000f8e020c */
[----:B------:R-:W-:Y:S01]  /*8030*/  LOP3.LUT R8, R9, 0x380, RZ, 0xc0, !PT ;  /* 0x0000038009087812 */ /* 0x000fe200078ec0ff */
[----:B------:R-:W-:Y:S01]  /*8040*/  UIMAD.WIDE.U32 UR10, UR4, UR14, URZ ;  /* 0x0000000e040a72a5 */ /* 0x000fe2000f8e003f */
[----:B------:R-:W-:-:S02]  /*8050*/  LOP3.LUT R12, R13, 0x380, RZ, 0xc0, !PT ;  /* 0x000003800d0c7812 */ /* 0x000fc400078ec0ff */
[----:B------:R-:W-:Y:S01]  /*8060*/  LOP3.LUT R24, R25, 0x380, RZ, 0xc0, !PT ;  /* 0x0000038019187812 */ /* 0x000fe200078ec0ff */
[----:B------:R-:W-:Y:S01]  /*8070*/  UIADD3 UR11, UR11, UR12, URZ ;  /* 0x0000000c0b0b7290 */ /* 0x000fe2000fffe03f */
[----:B------:R-:W-:Y:S01]  /*8080*/  SHF.R.U64 R8, R8, 0x3, RZ ;  /* 0x0000000308087819 */ /* 0x000fe200000012ff */
[----:B------:R-:W-:Y:S01]  /*8090*/  IMAD.U32 R77, RZ, RZ, UR41 ;  /* 0x00000029ff4d7e24 */ /* 0x000fe2000f8e00ff */
[----:B------:R-:W-:Y:S01]  /*80a0*/  SHF.R.U64 R12, R12, 0x3, RZ ;  /* 0x000000030c0c7819 */ /* 0x000fe200000012ff */
[----:B------:R-:W-:Y:S01]  /*80b0*/  ULDC.64 UR12, c[0x0][0xae8] ;  /* 0x0002ba00000c7ab9 */ /* 0x000fe20000000a00 */
[----:B------:R-:W-:Y:S01]  /*80c0*/  SHF.R.U64 R24, R24, 0x3, RZ ;  /* 0x0000000318187819 */ /* 0x000fe200000012ff */
[----:B------:R-:W-:Y:S01]  /*80d0*/  UIMAD.WIDE.U32 UR10, UR43, UR12, UR10 ;  /* 0x0000000c2b0a72a5 */ /* 0x000fe2000f8e000a */
[----:B------:R-:W-:Y:S01]  /*80e0*/  LOP3.LUT R8, R8, R9, RZ, 0x3c, !PT ;  /* 0x0000000908087212 */ /* 0x000fe200078e3cff */
[--C-:B------:R-:W-:Y:S01]  /*80f0*/  IMAD.X R9, RZ, RZ, R5.reuse, P4 ;  /* 0x000000ffff097224 */ /* 0x100fe200020e0605 */
[----:B------:R-:W-:Y:S01]  /*8100*/  LOP3.LUT R12, R12, R13, RZ, 0x3c, !PT ;  /* 0x0000000d0c0c7212 */ /* 0x000fe200078e3cff */
[----:B------:R-:W-:Y:S01]  /*8110*/  IMAD.X R13, RZ, RZ, R5, P3 ;  /* 0x000000ffff0d7224 */ /* 0x000fe200018e0605 */
[----:B------:R-:W-:Y:S01]  /*8120*/  LOP3.LUT R24, R24, R25, RZ, 0x3c, !PT ;  /* 0x0000001918187212 */ /* 0x000fe200078e3cff */
[----:B------:R-:W-:Y:S01]  /*8130*/  IMAD R20, R20, 0x20, R21 ;  /* 0x0000002014147824 */ /* 0x000fe200078e0215 */
[C---:B------:R-:W-:Y:S01]  /*8140*/  IADD3 R29, P0, R4.reuse, 0x4000, RZ ;  /* 0x00004000041d7810 */ /* 0x040fe20007f1e0ff */
[----:B------:R-:W-:Y:S01]  /*8150*/  IMAD.X R25, RZ, RZ, R5, P2 ;  /* 0x000000ffff197224 */ /* 0x000fe200010e0605 */
[----:B------:R-:W-:-:S02]  /*8160*/  IADD3 R33, P6, R4, 0x5000, RZ ;  /* 0x0000500004217810 */ /* 0x000fc40007fde0ff */
[C---:B------:R-:W-:Y:S01]  /*8170*/  IADD3 R37, P5, R4.reuse, 0x6000, RZ ;  /* 0x0000600004257810 */ /* 0x040fe20007fbe0ff */
[----:B------:R-:W-:Y:S01]  /*8180*/  USHF.R.S32.HI UR4, URZ, 0x1f, UR39 ;  /* 0x0000001f3f047899 */ /* 0x000fe20008011427 */
[C---:B------:R-:W-:Y:S01]  /*8190*/  IADD3 R41, P4, R4.reuse, 0x7000, RZ ;  /* 0x0000700004297810 */ /* 0x040fe20007f9e0ff */
[----:B------:R-:W-:Y:S01]  /*81a0*/  @UP1 ULDC UR14, c[0x0][0xbec] ;  /* 0x0002fb00000e1ab9 */ /* 0x000fe20000000800 */
[C---:B------:R-:W-:Y:S01]  /*81b0*/  IADD3 R45, P3, R4.reuse, 0x8000, RZ ;  /* 0x00008000042d7810 */ /* 0x040fe20007f7e0ff */
[----:B------:R-:W-:Y:S01]  /*81c0*/  UIMAD UR11, UR43, UR13, UR11 ;  /* 0x0000000d2b0b72a4 */ /* 0x000fe2000f8e020b */
[----:B------:R-:W-:Y:S01]  /*81d0*/  IADD3 R49, P2, R4, 0x9000, RZ ;  /* 0x0000900004317810 */ /* 0x000fe20007f5e0ff */
[----:B------:R-:W-:Y:S01]  /*81e0*/  IMAD R78, R77, 0x80, R20 ;  /* 0x000000804d4e7824 */ /* 0x000fe200078e0214 */
[----:B------:R-:W-:Y:S01]  /*81f0*/  LOP3.LUT R28, R29, 0x380, RZ, 0xc0, !PT ;  /* 0x000003801d1c7812 */ /* 0x000fe200078ec0ff */
[----:B------:R-:W-:Y:S01]  /*8200*/  ULDC.64 UR12, c[0x0][0xaf0] ;  /* 0x0002bc00000c7ab9 */ /* 0x000fe20000000a00 */
[----:B------:R-:W-:Y:S01]  /*8210*/  LOP3.LUT R32, R33, 0x380, RZ, 0xc0, !PT ;  /* 0x0000038021207812 */ /* 0x000fe200078ec0ff */
[----:B------:R-:W-:Y:S01]  /*8220*/  IMAD.U32 R84, RZ, RZ, UR41 ;  /* 0x00000029ff547e24 */ /* 0x000fe2000f8e00ff */
[----:B------:R-:W-:Y:S01]  /*8230*/  LOP3.LUT R36, R37, 0x380, RZ, 0xc0, !PT ;  /* 0x0000038025247812 */ /* 0x000fe200078ec0ff */
[----:B------:R-:W5:Y:S01]  /*8240*/  LD.E.128 R12, desc[UR50][R12.64] ;  /* 0x000000320c0c7980 */ /* 0x000f62000c101d00 */
[----:B------:R-:W-:-:S02]  /*8250*/  LOP3.LUT R40, R41, 0x380, RZ, 0xc0, !PT ;  /* 0x0000038029287812 */ /* 0x000fc400078ec0ff */
[----:B------:R-:W-:Y:S01]  /*8260*/  LOP3.LUT R44, R45, 0x380, RZ, 0xc0, !PT ;  /* 0x000003802d2c7812 */ /* 0x000fe200078ec0ff */
[----:B------:R-:W-:Y:S01]  /*8270*/  UIMAD UR4, UR4, UR12, URZ ;  /* 0x0000000c040472a4 */ /* 0x000fe2000f8e023f */
[----:B------:R-:W-:Y:S01]  /*8280*/  LOP3.LUT R48, R49, 0x380, RZ, 0xc0, !PT ;  /* 0x0000038031307812 */ /* 0x000fe200078ec0ff */
[----:B------:R-:W-:Y:S01]  /*8290*/  @P1 IMAD.HI.U32 R20, R78, UR14, RZ ;  /* 0x0000000e4e141c27 */ /* 0x000fe2000f8e00ff */
[----:B------:R-:W-:Y:S01]  /*82a0*/  SHF.R.U64 R28, R28, 0x3, RZ ;  /* 0x000000031c1c7819 */ /* 0x000fe200000012ff */
[----:B------:R-:W-:Y:S01]  /*82b0*/  UIMAD.WIDE.U32 UR10, UR39, UR12, UR10 ;  /* 0x0000000c270a72a5 */ /* 0x000fe2000f8e000a */
[----:B------:R-:W-:Y:S01]  /*82c0*/  SHF.R.U64 R32, R32, 0x3, RZ ;  /* 0x0000000320207819 */ /* 0x000fe200000012ff */
[----:B------:R-:W5:Y:S01]  /*82d0*/  LD.E.128 R24, desc[UR50][R24.64] ;  /* 0x0000003218187980 */ /* 0x000f62000c101d00 */
[----:B------:R-:W-:Y:S02]  /*82e0*/  SHF.R.U64 R36, R36, 0x3, RZ ;  /* 0x0000000324247819 */ /* 0x000fe400000012ff */
[----:B------:R-:W-:-:S02]  /*82f0*/  SHF.R.U64 R40, R40, 0x3, RZ ;  /* 0x0000000328287819 */ /* 0x000fc400000012ff */
[----:B------:R-:W-:Y:S01]  /*8300*/  SHF.R.U64 R44, R44, 0x3, RZ ;  /* 0x000000032c2c7819 */ /* 0x000fe200000012ff */
[----:B------:R-:W-:Y:S01]  /*8310*/  UIMAD UR4, UR39, UR13, UR4 ;  /* 0x0000000d270472a4 */ /* 0x000fe2000f8e0204 */
[----:B------:R-:W-:Y:S01]  /*8320*/  SHF.R.U64 R48, R48, 0x3, RZ ;  /* 0x0000000330307819 */ /* 0x000fe200000012ff */
[----:B------:R-:W-:Y:S01]  /*8330*/  @UP1 ULDC UR12, c[0x0][0xbf0] ;  /* 0x0002fc00000c1ab9 */ /* 0x000fe20000000800 */
        /* <DEDUP_REMOVED lines=11> */
[----:B------:R-:W-:Y:S01]  /*83f0*/  @P1 SHF.R.U32.HI R79, RZ, UR12, R20 ;  /* 0x0000000cff4f1c19 */ /* 0x000fe20008011614 */
[----:B------:R-:W-:Y:S01]  /*8400*/  UIADD3 UR4, UR11, UR4, URZ ;  /* 0x000000040b047290 */ /* 0x000fe2000fffe03f */
[----:B------:R-:W-:Y:S01]  /*8410*/  LOP3.LUT R48, R48, R49, RZ, 0x3c, !PT ;  /* 0x0000003130307212 */ /* 0x000fe200078e3cff */
[----:B------:R-:W-:Y:S01]  /*8420*/  IMAD.X R49, RZ, RZ, R5, P2 ;  /* 0x000000ffff317224 */ /* 0x000fe200010e0605 */
[C---:B------:R-:W-:Y:S01]  /*8430*/  IADD3 R53, P0, R4.reuse, 0xa000, RZ ;  /* 0x0000a00004357810 */ /* 0x040fe20007f1e0ff */
[----:B------:R-:W-:Y:S01]  /*8440*/  IMAD.U32 R76, RZ, RZ, UR10 ;  /* 0x0000000aff4c7e24 */ /* 0x000fe2000f8e00ff */
[C---:B------:R-:W-:Y:S01]  /*8450*/  IADD3 R57, P6, R4.reuse, 0xb000, RZ ;  /* 0x0000b00004397810 */ /* 0x040fe20007fde0ff */
[----:B------:R-:W-:Y:S01]  /*8460*/  IMAD.U32 R77, RZ, RZ, UR11 ;  /* 0x0000000bff4d7e24 */ /* 0x000fe2000f8e00ff */
[C---:B------:R-:W-:Y:S01]  /*8470*/  IADD3 R61, P5, R4.reuse, 0xc000, RZ ;  /* 0x0000c000043d7810 */ /* 0x040fe20007fbe0ff */
[----:B------:R-:W5:Y:S01]  /*8480*/  LD.E.128 R28, desc[UR50][R28.64] ;  /* 0x000000321c1c7980 */ /* 0x000f62000c101d00 */
[----:B------:R-:W-:-:S02]  /*8490*/  IADD3 R65, P4, R4, 0xd000, RZ ;  /* 0x0000d00004417810 */ /* 0x000fc40007f9e0ff */
[C---:B------:R-:W-:Y:S01]  /*84a0*/  IADD3 R69, P3, R4.reuse, 0xe000, RZ ;  /* 0x0000e00004457810 */ /* 0x040fe20007f7e0ff */
[--C-:B------:R-:W-:Y:S01]  /*84b0*/  IMAD.MOV R81, RZ, RZ, -R79.reuse ;  /* 0x000000ffff517224 */ /* 0x100fe200078e0a4f */
[----:B------:R-:W-:Y:S01]  /*84c0*/  IADD3 R7, P2, R4, 0xf000, RZ ;  /* 0x0000f00004077810 */ /* 0x000fe20007f5e0ff */
[----:B------:R-:W-:Y:S01]  /*84d0*/  ULDC.64 UR10, c[0x0][0xae0] ;  /* 0x0002b800000a7ab9 */ /* 0x000fe20000000a00 */
[----:B------:R-:W-:Y:S01]  /*84e0*/  SHF.R.S32.HI R20, RZ, 0x1f, R79 ;  /* 0x0000001fff147819 */ /* 0x000fe2000001144f */
[----:B------:R-:W5:Y:S01]  /*84f0*/  LD.E.128 R32, desc[UR50][R32.64] ;  /* 0x0000003220207980 */ /* 0x000f62000c101d00 */
[----:B------:R-:W-:Y:S02]  /*8500*/  LOP3.LUT R52, R53, 0x380, RZ, 0xc0, !PT ;  /* 0x0000038035347812 */ /* 0x000fe400078ec0ff */
[----:B------:R-:W-:Y:S01]  /*8510*/  LOP3.LUT R56, R57, 0x380, RZ, 0xc0, !PT ;  /* 0x0000038039387812 */ /* 0x000fe200078ec0ff */
[----:B------:R-:W5:Y:S01]  /*8520*/  LD.E.128 R36, desc[UR50][R36.64] ;  /* 0x0000003224247980 */ /* 0x000f62000c101d00 */
[----:B------:R-:W-:-:S02]  /*8530*/  LOP3.LUT R60, R61, 0x380, RZ, 0xc0, !PT ;  /* 0x000003803d3c7812 */ /* 0x000fc400078ec0ff */
[----:B------:R-:W-:Y:S01]  /*8540*/  LOP3.LUT R64, R65, 0x380, RZ, 0xc0, !PT ;  /* 0x0000038041407812 */ /* 0x000fe200078ec0ff */
[----:B------:R-:W5:Y:S01]  /*8550*/  LD.E.128 R40, desc[UR50][R40.64] ;  /* 0x0000003228287980 */ /* 0x000f62000c101d00 */
[----:B------:R-:W-:Y:S01]  /*8560*/  LOP3.LUT R68, R69, 0x380, RZ, 0xc0, !PT ;  /* 0x0000038045447812 */ /* 0x000fe200078ec0ff */
[----:B------:R-:W-:Y:S01]  /*8570*/  IMAD.U32 R77, RZ, RZ, UR4 ;  /* 0x00000004ff4d7e24 */ /* 0x000fe2000f8e00ff */
[----:B------:R-:W-:Y:S01]  /*8580*/  LOP3.LUT R11, R4, 0x380, RZ, 0xc0, !PT ;  /* 0x00000380040b7812 */ /* 0x000fe200078ec0ff */
[----:B------:R-:W-:Y:S01]  /*8590*/  IMAD R81, R81, UR9, R78 ;  /* 0x0000000951517c24 */ /* 0x000fe2000f8e024e */
[----:B------:R-:W-:Y:S01]  /*85a0*/  LOP3.LUT R6, R7, 0x380, RZ, 0xc0, !PT ;  /* 0x0000038007067812 */ /* 0x000fe200078ec0ff */
[----:B------:R-:W-:Y:S01]  /*85b0*/  IMAD R20, R20, UR10, RZ ;  /* 0x0000000a14147c24 */ /* 0x000fe2000f8e02ff */
[----:B------:R-:W-:Y:S01]  /*85c0*/  SHF.R.U64 R52, R52, 0x3, RZ ;  /* 0x0000000334347819 */ /* 0x000fe200000012ff */
[----:B------:R-:W-:Y:S01]  /*85d0*/  IMAD.X R73, RZ, RZ, R5, P2 ;  /* 0x000000ffff497224 */ /* 0x000fe200010e0605 */
[----:B------:R-:W-:Y:S01]  /*85e0*/  SHF.R.U64 R56, R56, 0x3, RZ ;  /* 0x0000000338387819 */ /* 0x000fe200000012ff */
[----:B------:R-:W5:Y:S01]  /*85f0*/  LD.E.128 R44, desc[UR50][R44.64] ;  /* 0x000000322c2c7980 */ /* 0x000f62000c101d00 */
[----:B------:R-:W-:-:S02]  /*8600*/  SHF.R.U64 R60, R60, 0x3, RZ ;  /* 0x000000033c3c7819 */ /* 0x000fc400000012ff */
[----:B------:R-:W-:Y:S01]  /*8610*/  SHF.R.U64 R64, R64, 0x3, RZ ;  /* 0x0000000340407819 */ /* 0x000fe200000012ff */
[----:B------:R-:W5:Y:S01]  /*8620*/  LD.E.128 R48, desc[UR50][R48.64] ;  /* 0x0000003230307980 */ /* 0x000f62000c101d00 */
[----:B------:R-:W-:Y:S01]  /*8630*/  SHF.R.U64 R68, R68, 0x3, RZ ;  /* 0x0000000344447819 */ /* 0x000fe200000012ff */
[----:B------:R-:W-:Y:S01]  /*8640*/  IMAD.WIDE.U32 R76, R79, UR10, R76 ;  /* 0x0000000a4f4c7c25 */ /* 0x000fe2000f8e004c */
        /* <DEDUP_REMOVED lines=13> */
[----:B------:R-:W-:Y:S01]  /*8720*/  SHF.R.S32.HI R20, RZ, 0x1f, R81 ;  /* 0x0000001fff147819 */ /* 0x000fe20000011451 */
[----:B------:R-:W-:Y:S01]  /*8730*/  ULDC.64 UR10, c[0x0][0xad8] ;  /* 0x0002b600000a7ab9 */ /* 0x000fe20000000a00 */
[----:B------:R-:W-:-:S02]  /*8740*/  LOP3.LUT R4, R11, R4, RZ, 0x3c, !PT ;  /* 0x000000040b047212 */ /* 0x000fc400078e3cff */
[----:B------:R-:W-:Y:S01]  /*8750*/  LOP3.LUT R72, R6, R7, RZ, 0x3c, !PT ;  /* 0x0000000706487212 */ /* 0x000fe200078e3cff */
[----:B------:R-:W-:Y:S01]  /*8760*/  IMAD R20, R20, UR10, RZ ;  /* 0x0000000a14147c24 */ /* 0x000fe2000f8e02ff */
[----:B------:R-:W5:Y:S01]  /*8770*/  LD.E.128 R8, desc[UR50][R8.64] ;  /* 0x0000003208087980 */ /* 0x000f62000c101d00 */
[----:B------:R-:W-:-:S03]  /*8780*/  IMAD.IADD R77, R77, 0x1, R79 ;  /* 0x000000014d4d7824 */ /* 0x000fc600078e024f */
[----:B------:R-:W5:Y:S01]  /*8790*/  LD.E.128 R4, desc[UR50][R4.64] ;  /* 0x0000003204047980 */ /* 0x000f62000c101d00 */
[----:B------:R-:W-:-:S03]  /*87a0*/  IMAD R84, R84, 0x80, R21 ;  /* 0x0000008054547824 */ /* 0x000fc600078e0215 */
[----:B------:R-:W5:Y:S01]  /*87b0*/  LD.E.128 R52, desc[UR50][R52.64] ;  /* 0x0000003234347980 */ /* 0x000f62000c101d00 */
[----:B------:R-:W-:-:S03]  /*87c0*/  IMAD R79, R81, UR11, R20 ;  /* 0x0000000b514f7c24 */ /* 0x000fc6000f8e0214 */
[----:B------:R-:W5:Y:S01]  /*87d0*/  LD.E.128 R56, desc[UR50][R56.64] ;  /* 0x0000003238387980 */ /* 0x000f62000c101d00 */
[----:B------:R-:W-:Y:S01]  /*87e0*/  IMAD.WIDE.U32 R20, R81, UR10, R76 ;  /* 0x0000000a51147c25 */ /* 0x000fe2000f8e004c */
[----:B------:R-:W-:Y:S02]  /*87f0*/  ULDC.64 UR10, c[0x0][0xa80] ;  /* 0x0002a000000a7ab9 */ /* 0x000fe40000000a00 */
[----:B------:R-:W5:Y:S04]  /*8800*/  LD.E.128 R60, desc[UR50][R60.64] ;  /* 0x000000323c3c7980 */ /* 0x000f68000c101d00 */
        /* <DEDUP_REMOVED lines=9> */
[----:B------:R-:W-:Y:S01]  /*88a0*/  IMAD.IADD R21, R21, 0x1, R79 ;  /* 0x0000000115157824 */ /* 0x000fe200078e024f */
[----:B------:R-:W-:Y:S01]  /*88b0*/  LEA R82, P2, R20, UR10, 0x1 ;  /* 0x0000000a14527c11 */ /* 0x000fe2000f8408ff */
[----:B------:R-:W-:-:S03]  /*88c0*/  UIADD3 UR8, UR8, 0x22820, URZ ;  /* 0x0002282008087890 */ /* 0x000fc6000fffe03f */
[----:B------:R-:W-:Y:S02]  /*88d0*/  LEA.HI.X R83, R20, UR11, R21, 0x1, P2 ;  /* 0x0000000b14537c11 */ /* 0x000fe400090f0c15 */
[C---:B------:R-:W-:Y:S01]  /*88e0*/  ISETP.GE.AND P2, PT, R84.reuse, R3, PT ;  /* 0x000000035400720c */ /* 0x040fe20003f46270 */
[----:B------:R-:W-:Y:S01]  /*88f0*/  UPRMT UR8, URZ, 0x654, UR8 ;  /* 0x000006543f087896 */ /* 0x000fe20008000008 */
[C---:B------:R-:W-:Y:S02]  /*8900*/  VIADD R76, R84.reuse, 0x20 ;  /* 0x00000020544c7836 */ /* 0x040fe40000000000 */
[----:B------:R-:W-:Y:S02]  /*8910*/  VIADD R78, R84, 0x40 ;  /* 0x00000040544e7836 */ /* 0x000fe40000000000 */
[C---:B------:R-:W-:Y:S02]  /*8920*/  VIADD R88, R0.reuse, 0x80 ;  /* 0x0000008000587836 */ /* 0x040fe40000000000 */
[----:B------:R-:W-:-:S02]  /*8930*/  VIADD R90, R0, 0xc0 ;  /* 0x000000c0005a7836 */ /* 0x000fc40000000000 */
[----:B------:R-:W-:Y:S01]  /*8940*/  VIADD R86, R0, 0x40 ;  /* 0x0000004000567836 */ /* 0x000fe20000000000 */
[----:B0-----:R0:W1:Y:S01]  /*8950*/  SHFL.IDX PT, R85, R82, RZ, 0x181f ;  /* 0x00181fff52557589 */ /* 0x00106200000e0000 */
[----:B------:R-:W-:Y:S03]  /*8960*/  BSSY B1, `(.L_x_9444) ;  /* 0x000001b000017945 */ /* 0x000fe60003800000 */
[----:B------:R0:W2:Y:S01]  /*8970*/  SHFL.IDX PT, R81, R83, RZ, 0x181f ;  /* 0x00181fff53517589 */ /* 0x0000a200000e0000 */
[----:B------:R-:W-:Y:S01]  /*8980*/  SYNCS.ARRIVE.TRANS64.RED.A1T0 RZ, [UR8], RZ ;  /* 0x000000ffffff79a7 */ /* 0x000fe20008100408 */
[-C--:B------:R-:W-:Y:S02]  /*8990*/  ISETP.GE.AND P1, PT, R76, R3.reuse, PT ;  /* 0x000000034c00720c */ /* 0x080fe40003f26270 */
[----:B------:R-:W-:Y:S02]  /*89a0*/  ISETP.GE.AND P0, PT, R78, R3, PT ;  /* 0x000000034e00720c */ /* 0x000fe40003f06270 */
[----:B------:R-:W-:-:S02]  /*89b0*/  SHF.R.S32.HI R92, RZ, 0x1f, R0 ;  /* 0x0000001fff5c7819 */ /* 0x000fc40000011400 */
[----:B------:R-:W-:Y:S02]  /*89c0*/  SHF.R.S32.HI R87, RZ, 0x1f, R88 ;  /* 0x0000001fff577819 */ /* 0x000fe40000011458 */
[----:B------:R-:W-:Y:S02]  /*89d0*/  SHF.R.S32.HI R89, RZ, 0x1f, R90 ;  /* 0x0000001fff597819 */ /* 0x000fe4000001145a */
        /* <DEDUP_REMOVED lines=8> */
[----:B--2---:R-:W-:Y:S02]  /*8a60*/  @!P5 LEA.HI.X R21, R0, R81, R92, 0x1, P6 ;  /* 0x000000510015d211 */ /* 0x004fe400030f0c5c */
[----:B------:R-:W-:-:S03]  /*8a70*/  @!P4 LEA R76, P6, R86, R85, 0x1 ;  /* 0x00000055564cc211 */ /* 0x000fc600078c08ff */
[----:B-----5:R0:W-:Y:S01]  /*8a80*/  @!P5 ST.E.128 desc[UR50][R20.64], R4 ;  /* 0x000000041400d985 */ /* 0x0201e2000c101d32 */
[----:B------:R-:W-:Y:S02]  /*8a90*/  @!P4 LEA.HI.X R77, R86, R81, R91, 0x1, P6 ;  /* 0x00000051564dc211 */ /* 0x000fe400030f0c5b */
[----:B------:R-:W-:-:S03]  /*8aa0*/  @!P3 LEA R78, P6, R88, R85, 0x1 ;  /* 0x00000055584eb211 */ /* 0x000fc600078c08ff */
[----:B------:R0:W-:Y:S01]  /*8ab0*/  @!P4 ST.E.128 desc[UR50][R76.64], R28 ;  /* 0x0000001c4c00c985 */ /* 0x0001e2000c101d32 */
[----:B------:R-:W-:Y:S02]  /*8ac0*/  @!P3 LEA.HI.X R79, R88, R81, R87, 0x1, P6 ;  /* 0x00000051584fb211 */ /* 0x000fe400030f0c57 */
[----:B------:R-:W-:-:S03]  /*8ad0*/  @!P2 LEA R80, P6, R90, R85, 0x1 ;  /* 0x000000555a50a211 */ /* 0x000fc600078c08ff */
[----:B------:R0:W-:Y:S01]  /*8ae0*/  @!P3 ST.E.128 desc[UR50][R78.64], R44 ;  /* 0x0000002c4e00b985 */ /* 0x0001e2000c101d32 */
[----:B------:R-:W-:-:S05]  /*8af0*/  @!P2 LEA.HI.X R81, R90, R81, R89, 0x1, P6 ;  /* 0x000000515a51a211 */ /* 0x000fca00030f0c59 */
[----:B------:R0:W-:Y:S04]  /*8b00*/  @!P2 ST.E.128 desc[UR50][R80.64], R60 ;  /* 0x0000003c5000a985 */ /* 0x0001e8000c101d32 */
.L_x_9445:
[----:B------:R-:W-:Y:S05]  /*8b10*/  BSYNC B1 ;  /* 0x0000000000017941 */ /* 0x000fea0003800000 */
.L_x_9444:
[----:B0----5:R0:W3:Y:S01]  /*8b20*/  SHFL.IDX PT, R29, R83, 0x1, 0x181f ;  /* 0x00381f00531d7f89 */ /* 0x0210e200000e0000 */
[----:B------:R-:W-:Y:S03]  /*8b30*/  BSSY B1, `(.L_x_9446) ;  /* 0x0000014000017945 */ /* 0x000fe60003800000 */
[----:B------:R0:W4:Y:S01]  /*8b40*/  SHFL.IDX PT, R21, R82, 0x1, 0x181f ;  /* 0x00381f0052157f89 */ /* 0x00012200000e0000 */
[----:B------:R-:W-:Y:S05]  /*8b50*/  @P1 BRA `(.L_x_9447) ;  /* 0x0000000000441947 */ /* 0x000fea0003800000 */
[----:B------:R-:W-:Y:S02]  /*8b60*/  ULDC UR4, c[0x0][0xac8] ;  /* 0x0002b20000047ab9 */ /* 0x000fe40000000800 */
[----:B------:R-:W-:Y:S02]  /*8b70*/  ISETP.GE.AND P4, PT, R0, UR4, PT ;  /* 0x0000000400007c0c */ /* 0x000fe4000bf86270 */
[----:B------:R-:W-:Y:S02]  /*8b80*/  ISETP.GE.AND P3, PT, R86, UR4, PT ;  /* 0x0000000456007c0c */ /* 0x000fe4000bf66270 */
[----:B------:R-:W-:Y:S02]  /*8b90*/  ISETP.GE.AND P2, PT, R88, UR4, PT ;  /* 0x0000000458007c0c */ /* 0x000fe4000bf46270 */
[----:B------:R-:W-:-:S07]  /*8ba0*/  ISETP.GE.AND P1, PT, R90, UR4, PT ;  /* 0x000000045a007c0c */ /* 0x000fce000bf26270 */
[-C--:B----4-:R-:W-:Y:S02]  /*8bb0*/  @!P4 LEA R4, P6, R0, R21.reuse, 0x1 ;  /* 0x000000150004c211 */ /* 0x090fe400078c08ff */
[----:B------:R-:W-:Y:S02]  /*8bc0*/  @!P3 LEA R6, P5, R86, R21, 0x1 ;  /* 0x000000155606b211 */ /* 0x000fe400078a08ff */
[----:B---3--:R-:W-:Y:S02]  /*8bd0*/  @!P4 LEA.HI.X R5, R0, R29, R92, 0x1, P6 ;  /* 0x0000001d0005c211 */ /* 0x008fe400030f0c5c */
[----:B------:R-:W-:Y:S02]  /*8be0*/  @!P2 LEA R20, P6, R88, R21, 0x1 ;  /* 0x000000155814a211 */ /* 0x000fe400078c08ff */
[----:B------:R-:W-:Y:S01]  /*8bf0*/  @!P3 LEA.HI.X R7, R86, R29, R91, 0x1, P5 ;  /* 0x0000001d5607b211 */ /* 0x000fe200028f0c5b */
[----:B------:R3:W-:Y:S01]  /*8c00*/  @!P4 ST.E.128 desc[UR50][R4.64], R8 ;  /* 0x000000080400c985 */ /* 0x0007e2000c101d32 */
[----:B------:R-:W-:-:S02]  /*8c10*/  @!P1 LEA R28, P5, R90, R21, 0x1 ;  /* 0x000000155a1c9211 */ /* 0x000fc400078a08ff */
[-C--:B------:R-:W-:Y:S01]  /*8c20*/  @!P2 LEA.HI.X R21, R88, R29.reuse, R87, 0x1, P6 ;  /* 0x0000001d5815a211 */ /* 0x080fe200030f0c57 */
[----:B------:R3:W-:Y:S01]  /*8c30*/  @!P3 ST.E.128 desc[UR50][R6.64], R32 ;  /* 0x000000200600b985 */ /* 0x0007e2000c101d32 */
[----:B------:R-:W-:-:S03]  /*8c40*/  @!P1 LEA.HI.X R29, R90, R29, R89, 0x1, P5 ;  /* 0x0000001d5a1d9211 */ /* 0x000fc600028f0c59 */
[----:B------:R3:W-:Y:S04]  /*8c50*/  @!P2 ST.E.128 desc[UR50][R20.64], R48 ;  /* 0x000000301400a985 */ /* 0x0007e8000c101d32 */
[----:B------:R3:W-:Y:S02]  /*8c60*/  @!P1 ST.E.128 desc[UR50][R28.64], R64 ;  /* 0x000000401c009985 */ /* 0x0007e4000c101d32 */
.L_x_9447:
[----:B------:R-:W-:Y:S05]  /*8c70*/  BSYNC B1 ;  /* 0x0000000000017941 */ /* 0x000fea0003800000 */
.L_x_9446:
[----:B---3--:R3:W0:Y:S01]  /*8c80*/  SHFL.IDX PT, R11, R83, 0x2, 0x181f ;  /* 0x00581f00530b7f89 */ /* 0x00862200000e0000 */
[----:B------:R-:W-:Y:S03]  /*8c90*/  BSSY B1, `(.L_x_9448) ;  /* 0x0000014000017945 */ /* 0x000fe60003800000 */
[----:B------:R3:W0:Y:S01]  /*8ca0*/  SHFL.IDX PT, R7, R82, 0x2, 0x181f ;  /* 0x00581f0052077f89 */ /* 0x00062200000e0000 */
[----:B------:R-:W-:Y:S05]  /*8cb0*/  @P0 BRA `(.L_x_9449) ;  /* 0x0000000000440947 */ /* 0x000fea0003800000 */
[----:B------:R-:W-:Y:S02]  /*8cc0*/  ULDC UR4, c[0x0][0xac8] ;  /* 0x0002b20000047ab9 */ /* 0x000fe40000000800 */
[----:B------:R-:W-:Y:S02]  /*8cd0*/  ISETP.GE.AND P3, PT, R0, UR4, PT ;  /* 0x0000000400007c0c */ /* 0x000fe4000bf66270 */
[----:B------:R-:W-:Y:S02]  /*8ce0*/  ISETP.GE.AND P2, PT, R86, UR4, PT ;  /* 0x0000000456007c0c */ /* 0x000fe4000bf46270 */
[----:B------:R-:W-:Y:S02]  /*8cf0*/  ISETP.GE.AND P1, PT, R88, UR4, PT ;  /* 0x0000000458007c0c */ /* 0x000fe4000bf26270 */
[----:B------:R-:W-:-:S07]  /*8d00*/  ISETP.GE.AND P0, PT, R90, UR4, PT ;  /* 0x000000045a007c0c */ /* 0x000fce000bf06270 */
[-C--:B0-----:R-:W-:Y:S02]  /*8d10*/  @!P3 LEA R4, P6, R0, R7.reuse, 0x1 ;  /* 0x000000070004b211 */ /* 0x081fe400078c08ff */
[-C--:B------:R-:W-:Y:S02]  /*8d20*/  @!P2 LEA R6, P5, R86, R7.reuse, 0x1 ;  /* 0x000000075606a211 */ /* 0x080fe400078a08ff */
[----:B------:R-:W-:Y:S02]  /*8d30*/  @!P1 LEA R8, P4, R88, R7, 0x1 ;  /* 0x0000000758089211 */ /* 0x000fe400078808ff */
[----:B------:R-:W-:Y:S02]  /*8d40*/  @!P3 LEA.HI.X R5, R0, R11, R92, 0x1, P6 ;  /* 0x0000000b0005b211 */ /* 0x000fe400030f0c5c */
[----:B------:R-:W-:Y:S02]  /*8d50*/  @!P0 LEA R10, P6, R90, R7, 0x1 ;  /* 0x000000075a0a8211 */ /* 0x000fe400078c08ff */
[-C--:B------:R-:W-:Y:S01]  /*8d60*/  @!P2 LEA.HI.X R7, R86, R11.reuse, R91, 0x1, P5 ;  /* 0x0000000b5607a211 */ /* 0x080fe200028f0c5b */
[----:B------:R0:W-:Y:S01]  /*8d70*/  @!P3 ST.E.128 desc[UR50][R4.64], R12 ;  /* 0x0000000c0400b985 */ /* 0x0001e2000c101d32 */
[----:B------:R-:W-:-:S02]  /*8d80*/  @!P1 LEA.HI.X R9, R88, R11, R87, 0x1, P4 ;  /* 0x0000000b58099211 */ /* 0x000fc400020f0c57 */
[----:B------:R-:W-:Y:S01]  /*8d90*/  @!P0 LEA.HI.X R11, R90, R11, R89, 0x1, P6 ;  /* 0x0000000b5a0b8211 */ /* 0x000fe200030f0c59 */
[----:B------:R0:W-:Y:S04]  /*8da0*/  @!P2 ST.E.128 desc[UR50][R6.64], R36 ;  /* 0x000000240600a985 */ /* 0x0001e8000c101d32 */
[----:B------:R0:W-:Y:S04]  /*8db0*/  @!P1 ST.E.128 desc[UR50][R8.64], R52 ;  /* 0x0000003408009985 */ /* 0x0001e8000c101d32 */
[----:B------:R0:W-:Y:S02]  /*8dc0*/  @!P0 ST.E.128 desc[UR50][R10.64], R68 ;  /* 0x000000440a008985 */ /* 0x0001e4000c101d32 */
.L_x_9449:
[----:B------:R-:W-:Y:S05]  /*8dd0*/  BSYNC B1 ;  /* 0x0000000000017941 */ /* 0x000fea0003800000 */
.L_x_9448:
[----:B0-----:R-:W-:Y:S01]  /*8de0*/  VIADD R4, R84, 0x60 ;  /* 0x0000006054047836 */ /* 0x001fe20000000000 */
[----:B---3--:R-:W0:Y:S04]  /*8df0*/  SHFL.IDX PT, R83, R83, 0x3, 0x181f ;  /* 0x00781f0053537f89 */ /* 0x008e2800000e0000 */
[----:B------:R-:W-:Y:S01]  /*8e00*/  ISETP.GE.AND P0, PT, R4, R3, PT ;  /* 0x000000030400720c */ /* 0x000fe20003f06270 */
[----:B------:R3:W0:-:S12]  /*8e10*/  SHFL.IDX PT, R11, R82, 0x3, 0x181f ;  /* 0x00781f00520b7f89 */ /* 0x00061800000e0000 */
[----:B---3--:R-:W-:Y:S05]  /*8e20*/  @P0 BRA `(.L_x_9450) ;  /* 0x0000002400940947 */ /* 0x008fea0003800000 */
[----:B------:R-:W-:Y:S02]  /*8e30*/  ULDC UR4, c[0x0][0xac8] ;  /* 0x0002b20000047ab9 */ /* 0x000fe40000000800 */
[----:B------:R-:W-:Y:S02]  /*8e40*/  ISETP.GE.AND P3, PT, R0, UR4, PT ;  /* 0x0000000400007c0c */ /* 0x000fe4000bf66270 */
[----:B------:R-:W-:Y:S02]  /*8e50*/  ISETP.GE.AND P4, PT, R86, UR4, PT ;  /* 0x0000000456007c0c */ /* 0x000fe4000bf86270 */
[----:B------:R-:W-:-:S09]  /*8e60*/  ISETP.GE.AND P5, PT, R88, UR4, PT ;  /* 0x0000000458007c0c */ /* 0x000fd2000bfa6270 */
[-C--:B0-----:R-:W-:Y:S02]  /*8e70*/  @!P3 LEA R4, P0, R0, R11.reuse, 0x1 ;  /* 0x0000000b0004b211 */ /* 0x081fe400078008ff */
[-C--:B------:R-:W-:Y:S02]  /*8e80*/  @!P4 LEA R6, P1, R86, R11.reuse, 0x1 ;  /* 0x0000000b5606c211 */ /* 0x080fe400078208ff */
[----:B------:R-:W-:Y:S02]  /*8e90*/  @!P5 LEA R8, P2, R88, R11, 0x1 ;  /* 0x0000000b5808d211 */ /* 0x000fe400078408ff */
[-C--:B------:R-:W-:Y:S02]  /*8ea0*/  @!P3 LEA.HI.X R5, R0, R83.reuse, R92, 0x1, P0 ;  /* 0x000000530005b211 */ /* 0x080fe400000f0c5c */
[-C--:B------:R-:W-:Y:S02]  /*8eb0*/  @!P4 LEA.HI.X R7, R86, R83.reuse, R91, 0x1, P1 ;  /* 0x000000535607c211 */ /* 0x080fe400008f0c5b */
[----:B------:R-:W-:Y:S01]  /*8ec0*/  @!P5 LEA.HI.X R9, R88, R83, R87, 0x1, P2 ;  /* 0x000000535809d211 */ /* 0x000fe200010f0c57 */
[----:B------:R3:W-:Y:S01]  /*8ed0*/  @!P3 ST.E.128 desc[UR50][R4.64], R24 ;  /* 0x000000180400b985 */ /* 0x0007e2000c101d32 */
[----:B------:R-:W-:-:S03]  /*8ee0*/  ISETP.GE.AND P0, PT, R90, UR4, PT ;  /* 0x000000045a007c0c */ /* 0x000fc6000bf06270 */
[----:B------:R3:W-:Y:S04]  /*8ef0*/  @!P4 ST.E.128 desc[UR50][R6.64], R40 ;  /* 0x000000280600c985 */ /* 0x0007e8000c101d32 */
[----:B------:R3:W-:Y:S06]  /*8f00*/  @!P5 ST.E.128 desc[UR50][R8.64], R56 ;  /* 0x000000380800d985 */ /* 0x0007ec000c101d32 */
[----:B------:R-:W-:Y:S05]  /*8f10*/  @P0 BRA `(.L_x_9450) ;  /* 0x0000002400580947 */ /* 0x000fea0003800000 */
[----:B---3--:R-:W-:-:S04]  /*8f20*/  LEA R4, P0, R90, R11, 0x1 ;  /* 0x0000000b5a047211 */ /* 0x008fc800078008ff */
[----:B------:R-:W-:-:S05]  /*8f30*/  LEA.HI.X R5, R90, R83, R89, 0x1, P0 ;  /* 0x000000535a057211 */ /* 0x000fca00000f0c59 */
[----:B------:R0:W-:Y:S01]  /*8f40*/  ST.E.128 desc[UR50][R4.64], R72 ;  /* 0x0000004804007985 */ /* 0x0001e2000c101d32 */
[----:B------:R-:W-:Y:S05]  /*8f50*/  BRA `(.L_x_9450) ;  /* 0x0000002400487947 */ /* 0x000fea0003800000 */
.L_x_9443:
[----:B------:R-:W-:Y:S01]  /*8f60*/  ULDC.64 UR14, c[0x0][0xb08] ;  /* 0x0002c200000e7ab9 */ /* 0x000fe20000000a00 */
[----:B------:R-:W-:Y:S01]  /*8f70*/  IMAD.MOV.U32 R3, RZ, RZ, R12 ;  /* 0x000000ffff037224 */ /* 0x000fe200078e000c */
        /* <DEDUP_REMOVED lines=11> */
[----:B------:R-:W-:Y:S01]  /*9030*/  ULDC.64 UR12, c[0x0][0xb38] ;  /* 0x0002ce00000c7ab9 */ /* 0x000fe20000000a00 */
[----:B------:R-:W-:Y:S01]  /*9040*/  UIMAD UR4, UR4, UR14, URZ ;  /* 0x0000000e040472a4 */ /* 0x000fe2000f8e023f */
[----:B------:R-:W-:Y:S01]  /*9050*/  SHF.R.S32.HI R156, RZ, 0x1f, R207 ;  /* 0x0000001fff9c7819 */ /* 0x000fe200000114cf */
[----:B------:R-:W-:Y:S01]  /*9060*/  UIMAD.WIDE.U32 UR10, UR43, UR12, UR10 ;  /* 0x0000000c2b0a72a5 */ /* 0x000fe2000f8e000a */
[----:B------:R-:W-:Y:S01]  /*9070*/  SHF.R.S32.HI R157, RZ, 0x1f, R208 ;  /* 0x0000001fff9d7819 */ /* 0x000fe200000114d0 */
[----:B------:R-:W-:Y:S01]  /*9080*/  UIMAD UR4, UR39, UR15, UR4 ;  /* 0x0000000f270472a4 */ /* 0x000fe2000f8e0204 */
[----:B------:R-:W-:Y:S01]  /*9090*/  SHF.R.S32.HI R158, RZ, 0x1f, R209 ;  /* 0x0000001fff9e7819 */ /* 0x000fe200000114d1 */
[----:B------:R-:W-:Y:S01]  /*90a0*/  UIMAD UR11, UR43, UR13, UR11 ;  /* 0x0000000d2b0b72a4 */ /* 0x000fe2000f8e020b */
[----:B------:R-:W-:Y:S01]  /*90b0*/  SHF.R.S32.HI R159, RZ, 0x1f, R210 ;  /* 0x0000001fff9f7819 */ /* 0x000fe200000114d2 */
[----:B------:R-:W-:Y:S01]  /*90c0*/  @UP1 ULDC UR12, c[0x0][0xbec] ;  /* 0x0002fb00000c1ab9 */ /* 0x000fe20000000800 */
[----:B------:R-:W-:Y:S01]  /*90d0*/  UIADD3 UR8, UR8, 0x22820, URZ ;  /* 0x0002282008087890 */ /* 0x000fe2000fffe03f */
[----:B0-----:R-:W-:Y:S01]  /*90e0*/  @P1 IMAD.HI.U32 R0, R12, UR12, RZ ;  /* 0x0000000c0c001c27 */ /* 0x001fe2000f8e00ff */
[----:B------:R-:W-:Y:S01]  /*90f0*/  UIMAD.WIDE.U32 UR10, UR39, UR14, UR10 ;  /* 0x0000000e270a72a5 */ /* 0x000fe2000f8e000a */
[----:B------:R-:W-:Y:S01]  /*9100*/  SHF.R.S32.HI R160, RZ, 0x1f, R211 ;  /* 0x0000001fffa07819 */ /* 0x000fe200000114d3 */
[----:B------:R-:W-:Y:S01]  /*9110*/  ULDC.64 UR12, c[0x0][0xb48] ;  /* 0x0002d200000c7ab9 */ /* 0x000fe20000000a00 */
[----:B------:R-:W-:Y:S01]  /*9120*/  UPRMT UR8, URZ, 0x654, UR8 ;  /* 0x000006543f087896 */ /* 0x000fe20008000008 */
[----:B------:R-:W-:Y:S01]  /*9130*/  SHF.R.S32.HI R161, RZ, 0x1f, R212 ;  /* 0x0000001fffa17819 */ /* 0x000fe200000114d4 */
[----:B------:R-:W-:Y:S01]  /*9140*/  UIADD3 UR11, UR11, UR4, URZ ;  /* 0x000000040b0b7290 */ /* 0x000fe2000fffe03f */
[----:B------:R-:W-:-:S02]  /*9150*/  SHF.R.S32.HI R162, RZ, 0x1f, R213 ;  /* 0x0000001fffa27819 */ /* 0x000fc400000114d5 */
[----:B------:R-:W-:Y:S01]  /*9160*/  @UP1 ULDC UR4, c[0x0][0xbf0] ;  /* 0x0002fc0000041ab9 */ /* 0x000fe20000000800 */
[----:B------:R-:W-:Y:S01]  /*9170*/  UIMAD.WIDE.U32 UR10, UR42, UR12, UR10 ;  /* 0x0000000c2a0a72a5 */ /* 0x000fe2000f8e000a */
[----:B------:R-:W-:Y:S02]  /*9180*/  @P1 SHF.R.U32.HI R3, RZ, UR4, R0 ;  /* 0x00000004ff031c19 */ /* 0x000fe40008011600 */
[----:B------:R-:W-:Y:S01]  /*9190*/  SYNCS.ARRIVE.TRANS64.RED.A1T0 RZ, [UR8], RZ ;  /* 0x000000ffffff79a7 */ /* 0x000fe20008100408 */
[----:B------:R-:W-:Y:S01]  /*91a0*/  UIMAD UR42, UR42, UR13, UR11 ;  /* 0x0000000d2a2a72a4 */ /* 0x000fe2000f8e020b */
[--C-:B------:R-:W-:Y:S01]  /*91b0*/  SHF.R.S32.HI R0, RZ, 0x1f, R3.reuse ;  /* 0x0000001fff007819 */ /* 0x100fe20000011403 */
[----:B------:R-:W-:Y:S01]  /*91c0*/  IMAD.MOV R7, RZ, RZ, -R3 ;  /* 0x000000ffff077224 */ /* 0x000fe200078e0a03 */
[----:B------:R-:W-:Y:S01]  /*91d0*/  ULDC.64 UR12, c[0x0][0xb30] ;  /* 0x0002cc00000c7ab9 */ /* 0x000fe20000000a00 */
[----:B------:R-:W-:Y:S01]  /*91e0*/  IMAD.U32 R5, RZ, RZ, UR11 ;  /* 0x0000000bff057e24 */ /* 0x000fe2000f8e00ff */
[----:B------:R-:W-:Y:S01]  /*91f0*/  SHF.R.S32.HI R163, RZ, 0x1f, R214 ;  /* 0x0000001fffa37819 */ /* 0x000fe200000114d6 */
[----:B------:R-:W-:Y:S01]  /*9200*/  IMAD R7, R7, UR9, R12 ;  /* 0x0000000907077c24 */ /* 0x000fe2000f8e020c */
[----:B------:R-:W-:Y:S01]  /*9210*/  SHF.R.S32.HI R164, RZ, 0x1f, R215 ;  /* 0x0000001fffa47819 */ /* 0x000fe200000114d7 */
[----:B------:R-:W-:Y:S01]  /*9220*/  IMAD R0, R0, UR12, RZ ;  /* 0x0000000c00007c24 */ /* 0x000fe2000f8e02ff */
[----:B------:R-:W-:Y:S01]  /*9230*/  SHF.R.S32.HI R20, RZ, 0x1f, R216 ;  /* 0x0000001fff147819 */ /* 0x000fe200000114d8 */
[----:B------:R-:W-:Y:S01]  /*9240*/  IMAD.U32 R4, RZ, RZ, UR10 ;  /* 0x0000000aff047e24 */ /* 0x000fe2000f8e00ff */
[----:B------:R-:W-:Y:S01]  /*9250*/  ULDC.64 UR10, c[0x0][0xb28] ;  /* 0x0002ca00000a7ab9 */ /* 0x000fe20000000a00 */
[----:B------:R-:W-:Y:S01]  /*9260*/  IMAD.U32 R5, RZ, RZ, UR42 ;  /* 0x0000002aff057e24 */ /* 0x000fe2000f8e00ff */
[----:B------:R-:W-:Y:S01]  /*9270*/  SHF.R.S32.HI R165, RZ, 0x1f, R217 ;  /* 0x0000001fffa57819 */ /* 0x000fe200000114d9 */
        /* <DEDUP_REMOVED lines=10> */
[----:B------:R-:W-:-:S03]  /*9320*/  ULDC.64 UR10, c[0x0][0xb00] ;  /* 0x0002c000000a7ab9 */ /* 0x000fc60000000a00 */
[----:B------:R-:W-:Y:S01]  /*9330*/  IMAD.IADD R3, R5, 0x1, R3 ;  /* 0x0000000105037824 */ /* 0x000fe200078e0203 */
[----:B------:R-:W-:-:S04]  /*9340*/  LEA R0, P1, R4, UR10, 0x2 ;  /* 0x0000000a04007c11 */ /* 0x000fc8000f8210ff */
[----:B------:R-:W-:Y:S02]  /*9350*/  LEA.HI.X R3, R4, UR11, R3, 0x2, P1 ;  /* 0x0000000b04037c11 */ /* 0x000fe400088f1403 */
[----:B------:R0:W1:Y:S04]  /*9360*/  SHFL.IDX PT, R4, R0, RZ, 0x1c1f ;  /* 0x001c1fff00047589 */ /* 0x00006800000e0000 */
[----:B------:R0:W2:Y:S01]  /*9370*/  SHFL.IDX PT, R5, R3, RZ, 0x1c1f ;  /* 0x001c1fff03057589 */ /* 0x0000a200000e0000 */
[----:B------:R-:W-:Y:S05]  /*9380*/  @P2 BRA `(.L_x_9452) ;  /* 0x0000000800242947 */ /* 0x000fea0003800000 */
[----:B------:R-:W-:Y:S01]  /*9390*/  ULDC UR4, c[0x0][0xac8] ;  /* 0x0002b20000047ab9 */ /* 0x000fe20000000800 */
[----:B------:R-:W-:Y:S01]  /*93a0*/  VIADD R21, R2, 0xe0 ;  /* 0x000000e002157836 */ /* 0x000fe20000000000 */
[----:B------:R-:W-:Y:S02]  /*93b0*/  ISETP.GE.AND P2, PT, R220, UR4, PT ;  /* 0x00000004dc007c0c */ /* 0x000fe4000bf46270 */
[----:B------:R-:W-:Y:S02]  /*93c0*/  ISETP.GE.AND P3, PT, R2, UR4, PT ;  /* 0x0000000402007c0c */ /* 0x000fe4000bf66270 */
[----:B------:R-:W-:Y:S02]  /*93d0*/  ISETP.GE.AND P1, PT, R219, UR4, PT ;  /* 0x00000004db007c0c */ /* 0x000fe4000bf26270 */
[----:B------:R-:W-:-:S07]  /*93e0*/  ISETP.GE.AND P4, PT, R218, UR4, PT ;  /* 0x00000004da007c0c */ /* 0x000fce000bf86270 */
[----:B-1----:R-:W-:Y:S02]  /*93f0*/  @!P2 LEA R8, P5, R220, R4, 0x2 ;  /* 0x00000004dc08a211 */ /* 0x002fe400078a10ff */
[----:B--2---:R-:W-:Y:S02]  /*9400*/  @!P3 IMAD.WIDE R6, R2, 0x4, R4 ;  /* 0x000000040206b825 */ /* 0x004fe400078e0204 */
[----:B------:R-:W-:-:S03]  /*9410*/  @!P2 LEA.HI.X R9, R220, R5, R168, 0x2, P5 ;  /* 0x00000005dc09a211 */ /* 0x000fc600028f14a8 */
[----:B------:R1:W-:Y:S01]  /*9420*/  @!P3 ST.E.64 desc[UR50][R6.64], R24 ;  /* 0x000000180600b985 */ /* 0x0003e2000c101b32 */
[----:B------:R-:W-:-:S03]  /*9430*/  ISETP.GE.AND P3, PT, R217, UR4, PT ;  /* 0x00000004d9007c0c */ /* 0x000fc6000bf66270 */
[----:B------:R2:W-:Y:S01]  /*9440*/  @!P2 ST.E.64 desc[UR50][R8.64], R28 ;  /* 0x0000001c0800a985 */ /* 0x0005e2000c101b32 */
[----:B------:R-:W-:Y:S02]  /*9450*/  ISETP.GE.AND P2, PT, R216, UR4, PT ;  /* 0x00000004d8007c0c */ /* 0x000fe4000bf46270 */
[----:B-1----:R-:W-:Y:S01]  /*9460*/  @!P1 LEA R6, P6, R219, R4, 0x2 ;  /* 0x00000004db069211 */ /* 0x002fe200078c10ff */
[----:B------:R-:W-:-:S03]  /*9470*/  VIADD R25, R2, 0xf8 ;  /* 0x000000f802197836 */ /* 0x000fc60000000000 */
[----:B------:R-:W-:Y:S01]  /*9480*/  @!P1 LEA.HI.X R7, R219, R5, R167, 0x2, P6 ;  /* 0x00000005db079211 */ /* 0x000fe200030f14a7 */
[----:B--2---:R-:W-:Y:S01]  /*9490*/  VIADD R29, R2, 0xe8 ;  /* 0x000000e8021d7836 */ /* 0x004fe20000000000 */
[----:B------:R-:W-:-:S03]  /*94a0*/  @!P4 LEA R8, P5, R218, R4, 0x2 ;  /* 0x00000004da08c211 */ /* 0x000fc600078a10ff */
[----:B------:R1:W-:Y:S01]  /*94b0*/  @!P1 ST.E.64 desc[UR50][R6.64], R32 ;  /* 0x0000002006009985 */ /* 0x0003e2000c101b32 */
[----:B------:R-:W-:Y:S02]  /*94c0*/  @!P4 LEA.HI.X R9, R218, R5, R166, 0x2, P5 ;  /* 0x00000005da09c211 */ /* 0x000fe400028f14a6 */
[----:B------:R-:W-:-:S03]  /*94d0*/  ISETP.GE.AND P1, PT, R215, UR4, PT ;  /* 0x00000004d7007c0c */ /* 0x000fc6000bf26270 */
[----:B------:R2:W-:Y:S01]  /*94e0*/  @!P4 ST.E.64 desc[UR50][R8.64], R36 ;  /* 0x000000240800c985 */ /* 0x0005e2000c101b32 */
[----:B------:R-:W-:Y:S02]  /*94f0*/  ISETP.GE.AND P4, PT, R214, UR4, PT ;  /* 0x00000004d6007c0c */ /* 0x000fe4000bf86270 */
[----:B-1----:R-:W-:Y:S01]  /*9500*/  @!P3 LEA R6, P6, R217, R4, 0x2 ;  /* 0x00000004d906b211 */ /* 0x002fe200078c10ff */
[----:B------:R-:W-:-:S03]  /*9510*/  VIADD R33, R2, 0xf0 ;  /* 0x000000f002217836 */ /* 0x000fc60000000000 */
[----:B------:R-:W-:Y:S02]  /*9520*/  @!P3 LEA.HI.X R7, R217, R5, R165, 0x2, P6 ;  /* 0x00000005d907b211 */ /* 0x000fe400030f14a5 */
[----:B--2---:R-:W-:-:S03]  /*9530*/  @!P2 LEA R8, P5, R216, R4, 0x2 ;  /* 0x00000004d808a211 */ /* 0x004fc600078a10ff */
[----:B------:R1:W-:Y:S01]  /*9540*/  @!P3 ST.E.64 desc[UR50][R6.64], R40 ;  /* 0x000000280600b985 */ /* 0x0003e2000c101b32 */
[----:B------:R-:W-:Y:S02]  /*9550*/  @!P2 LEA.HI.X R9, R216, R5, R20, 0x2, P5 ;  /* 0x00000005d809a211 */ /* 0x000fe400028f1414 */
[----:B------:R-:W-:-:S03]  /*9560*/  ISETP.GE.AND P3, PT, R213, UR4, PT ;  /* 0x00000004d5007c0c */ /* 0x000fc6000bf66270 */
[----:B------:R2:W-:Y:S01]  /*9570*/  @!P2 ST.E.64 desc[UR50][R8.64], R44 ;  /* 0x0000002c0800a985 */ /* 0x0005e2000c101b32 */
[----:B------:R-:W-:Y:S02]  /*9580*/  ISETP.GE.AND P2, PT, R212, UR4, PT ;  /* 0x00000004d4007c0c */ /* 0x000fe4000bf46270 */
[----:B-1----:R-:W-:-:S04]  /*9590*/  @!P1 LEA R6, P6, R215, R4, 0x2 ;  /* 0x00000004d7069211 */ /* 0x002fc800078c10ff */
        /* <DEDUP_REMOVED lines=19> */
[-C--:B------:R-:W-:Y:S02]  /*96d0*/  @!P4 LEA.HI.X R9, R210, R5.reuse, R159, 0x2, P5 ;  /* 0x00000005d209c211 */ /* 0x080fe400028f149f */
[----:B------:R-:W-:Y:S02]  /*96e0*/  ISETP.GE.AND P1, PT, R207, UR4, PT ;  /* 0x00000004cf007c0c */ /* 0x000fe4000bf26270 */
[-C--:B------:R-:W-:Y:S01]  /*96f0*/  @!P2 LEA R10, P5, R208, R4.reuse, 0x2 ;  /* 0x00000004d00aa211 */ /* 0x080fe200078a10ff */
[----:B------:R2:W-:Y:S01]  /*9700*/  @!P4 ST.E.64 desc[UR50][R8.64], R68 ;  /* 0x000000440800c985 */ /* 0x0005e2000c101b32 */
[----:B------:R-:W-:Y:S02]  /*9710*/  ISETP.GE.AND P4, PT, R206, UR4, PT ;  /* 0x00000004ce007c0c */ /* 0x000fe4000bf86270 */
[----:B------:R-:W-:Y:S02]  /*9720*/  @!P2 LEA.HI.X R11, R208, R5, R157, 0x2, P5 ;  /* 0x00000005d00ba211 */ /* 0x000fe400028f149d */
[----:B-1----:R-:W-:-:S04]  /*9730*/  @!P3 LEA R6, P6, R209, R4, 0x2 ;  /* 0x00000004d106b211 */ /* 0x002fc800078c10ff */
[----:B------:R-:W-:Y:S02]  /*9740*/  @!P3 LEA.HI.X R7, R209, R5, R158, 0x2, P6 ;  /* 0x00000005d107b211 */ /* 0x000fe400030f149e */
[----:B------:R-:W-:-:S03]  /*9750*/  @!P1 LEA R12, P6, R207, R4, 0x2 ;  /* 0x00000004cf0c9211 */ /* 0x000fc600078c10ff */
[----:B------:R-:W-:Y:S01]  /*9760*/  @!P4 LEA R14, P5, R206, R4, 0x2 ;  /* 0x00000004ce0ec211 */ /* 0x000fe200078a10ff */
[----:B------:R1:W-:Y:S01]  /*9770*/  @!P3 ST.E.64 desc[UR50][R6.64], R72 ;  /* 0x000000480600b985 */ /* 0x0003e2000c101b32 */
[----:B------:R-:W-:Y:S02]  /*9780*/  ISETP.GE.AND P3, PT, R205, UR4, PT ;  /* 0x00000004cd007c0c */ /* 0x000fe4000bf66270 */
[-C--:B------:R-:W-:Y:S01]  /*9790*/  @!P1 LEA.HI.X R13, R207, R5.reuse, R156, 0x2, P6 ;  /* 0x00000005cf0d9211 */ /* 0x080fe200030f149c */
[----:B------:R3:W-:Y:S01]  /*97a0*/  @!P2 ST.E.64 desc[UR50][R10.64], R76 ;  /* 0x0000004c0a00a985 */ /* 0x0007e2000c101b32 */
[----:B------:R-:W-:Y:S02]  /*97b0*/  ISETP.GE.AND P2, PT, R204, UR4, PT ;  /* 0x00000004cc007c0c */ /* 0x000fe4000bf46270 */
[----:B------:R-:W-:Y:S01]  /*97c0*/  @!P4 LEA.HI.X R15, R206, R5, R155, 0x2, P5 ;  /* 0x00000005ce0fc211 */ /* 0x000fe200028f149b */
[----:B------:R4:W-:Y:S01]  /*97d0*/  @!P1 ST.E.64 desc[UR50][R12.64], R80 ;  /* 0x000000500c009985 */ /* 0x0009e2000c101b32 */
[----:B------:R-:W-:-:S03]  /*97e0*/  ISETP.GE.AND P1, PT, R203, UR4, PT ;  /* 0x00000004cb007c0c */ /* 0x000fc6000bf26270 */
[----:B------:R5:W-:Y:S01]  /*97f0*/  @!P4 ST.E.64 desc[UR50][R14.64], R84 ;  /* 0x000000540e00c985 */ /* 0x000be2000c101b32 */
[----:B------:R-:W-:Y:S02]  /*9800*/  ISETP.GE.AND P4, PT, R202, UR4, PT ;  /* 0x00000004ca007c0c */ /* 0x000fe4000bf86270 */
[----:B--2---:R-:W-:-:S03]  /*9810*/  @!P3 LEA R8, P6, R205, R4, 0x2 ;  /* 0x00000004cd08b211 */ /* 0x004fc600078c10ff */
[CC--:B-1----:R-:W-:Y:S02]  /*9820*/  @!P2 LEA R6, P5, R204.reuse, R4.reuse, 0x2 ;  /* 0x00000004cc06a211 */ /* 0x0c2fe400078a10ff */
[-C--:B------:R-:W-:Y:S02]  /*9830*/  @!P3 LEA.HI.X R9, R205, R5.reuse, R154, 0x2, P6 ;  /* 0x00000005cd09b211 */ /* 0x080fe400030f149a */
[-C--:B------:R-:W-:Y:S02]  /*9840*/  @!P2 LEA.HI.X R7, R204, R5.reuse, R153, 0x2, P5 ;  /* 0x00000005cc07a211 */ /* 0x080fe400028f1499 */
[----:B---3--:R-:W-:Y:S01]  /*9850*/  @!P1 LEA R10, P6, R203, R4, 0x2 ;  /* 0x00000004cb0a9211 */ /* 0x008fe200078c10ff */
[----:B------:R1:W-:Y:S01]  /*9860*/  @!P3 ST.E.64 desc[UR50][R8.64], R88 ;  /* 0x000000580800b985 */ /* 0x0003e2000c101b32 */
[----:B------:R-:W-:Y:S02]  /*9870*/  ISETP.GE.AND P3, PT, R201, UR4, PT ;  /* 0x00000004c9007c0c */ /* 0x000fe4000bf66270 */
[----:B------:R-:W-:Y:S01]  /*9880*/  @!P1 LEA.HI.X R11, R203, R5, R152, 0x2, P6 ;  /* 0x00000005cb0b9211 */ /* 0x000fe200030f1498 */
[----:B------:R2:W-:Y:S01]  /*9890*/  @!P2 ST.E.64 desc[UR50][R6.64], R92 ;  /* 0x0000005c0600a985 */ /* 0x0005e2000c101b32 */
[----:B------:R-:W-:-:S02]  /*98a0*/  ISETP.GE.AND P2, PT, R200, UR4, PT ;  /* 0x00000004c8007c0c */ /* 0x000fc4000bf46270 */
[C---:B----4-:R-:W-:Y:S01]  /*98b0*/  @!P4 LEA R12, P5, R202.reuse, R4, 0x2 ;  /* 0x00000004ca0cc211 */ /* 0x050fe200078a10ff */
[----:B------:R3:W-:Y:S01]  /*98c0*/  @!P1 ST.E.64 desc[UR50][R10.64], R96 ;  /* 0x000000600a009985 */ /* 0x0007e2000c101b32 */
[----:B------:R-:W-:Y:S02]  /*98d0*/  ISETP.GE.AND P1, PT, R23, UR4, PT ;  /* 0x0000000417007c0c */ /* 0x000fe4000bf26270 */
[----:B------:R-:W-:-:S03]  /*98e0*/  @!P4 LEA.HI.X R13, R202, R5, R229, 0x2, P5 ;  /* 0x00000005ca0dc211 */ /* 0x000fc600028f14e5 */
[CC--:B-----5:R-:W-:Y:S02]  /*98f0*/  @!P3 LEA R14, P6, R201.reuse, R4.reuse, 0x2 ;  /* 0x00000004c90eb211 */ /* 0x0e0fe400078c10ff */
[----:B------:R4:W-:Y:S01]  /*9900*/  @!P4 ST.E.64 desc[UR50][R12.64], R100 ;  /* 0x000000640c00c985 */ /* 0x0009e2000c101b32 */
[----:B------:R-:W-:Y:S02]  /*9910*/  ISETP.GE.AND P4, PT, R22, UR4, PT ;  /* 0x0000000416007c0c */ /* 0x000fe4000bf86270 */
[CC--:B-1----:R-:W-:Y:S02]  /*9920*/  @!P2 LEA R8, P5, R200.reuse, R4.reuse, 0x2 ;  /* 0x00000004c808a211 */ /* 0x0c2fe400078a10ff */
[-C--:B------:R-:W-:Y:S02]  /*9930*/  @!P3 LEA.HI.X R15, R201, R5.reuse, R228, 0x2, P6 ;  /* 0x00000005c90fb211 */ /* 0x080fe400030f14e4 */
[----:B------:R-:W-:Y:S02]  /*9940*/  @!P2 LEA.HI.X R9, R200, R5, R227, 0x2, P5 ;  /* 0x00000005c809a211 */ /* 0x000fe400028f14e3 */
[----:B--2---:R-:W-:Y:S01]  /*9950*/  @!P1 LEA R6, P6, R23, R4, 0x2 ;  /* 0x0000000417069211 */ /* 0x004fe200078c10ff */
[----:B------:R1:W-:Y:S01]  /*9960*/  @!P3 ST.E.64 desc[UR50][R14.64], R104 ;  /* 0x000000680e00b985 */ /* 0x0003e2000c101b32 */
[----:B------:R-:W-:-:S02]  /*9970*/  ISETP.GE.AND P3, PT, R19, UR4, PT ;  /* 0x0000000413007c0c */ /* 0x000fc4000bf66270 */
[-C--:B------:R-:W-:Y:S01]  /*9980*/  @!P1 LEA.HI.X R7, R23, R5.reuse, R226, 0x2, P6 ;  /* 0x0000000517079211 */ /* 0x080fe200030f14e2 */
[----:B------:R2:W-:Y:S01]  /*9990*/  @!P2 ST.E.64 desc[UR50][R8.64], R108 ;  /* 0x0000006c0800a985 */ /* 0x0005e2000c101b32 */
[----:B------:R-:W-:Y:S02]  /*99a0*/  ISETP.GE.AND P2, PT, R18, UR4, PT ;  /* 0x0000000412007c0c */ /* 0x000fe4000bf46270 */
[C---:B---3--:R-:W-:Y:S01]  /*99b0*/  @!P4 LEA R10, P5, R22.reuse, R4, 0x2 ;  /* 0x00000004160ac211 */ /* 0x048fe200078a10ff */
[----:B------:R3:W-:Y:S01]  /*99c0*/  @!P1 ST.E.64 desc[UR50][R6.64], R112 ;  /* 0x0000007006009985 */ /* 0x0007e2000c101b32 */
[----:B------:R-:W-:Y:S02]  /*99d0*/  ISETP.GE.AND P1, PT, R17, UR4, PT ;  /* 0x0000000411007c0c */ /* 0x000fe4000bf26270 */
[----:B------:R-:W-:-:S03]  /*99e0*/  @!P4 LEA.HI.X R11, R22, R5, R225, 0x2, P5 ;  /* 0x00000005160bc211 */ /* 0x000fc600028f14e1 */
[CC--:B----4-:R-:W-:Y:S02]  /*99f0*/  @!P3 LEA R12, P6, R19.reuse, R4.reuse, 0x2 ;  /* 0x00000004130cb211 */ /* 0x0d0fe400078c10ff */
[----:B------:R4:W-:Y:S02]  /*9a00*/  @!P4 ST.E.64 desc[UR50][R10.64], R116 ;  /* 0x000000740a00c985 */ /* 0x0009e4000c101b32 */
[CC--:B-1----:R-:W-:Y:S02]  /*9a10*/  @!P2 LEA R14, P4, R18.reuse, R4.reuse, 0x2 ;  /* 0x00000004120ea211 */ /* 0x0c2fe400078810ff */
[-C--:B------:R-:W-:Y:S02]  /*9a20*/  @!P3 LEA.HI.X R13, R19, R5.reuse, R224, 0x2, P6 ;  /* 0x00000005130db211 */ /* 0x080fe400030f14e0 */
[----:B------:R-:W-:Y:S02]  /*9a30*/  @!P2 LEA.HI.X R15, R18, R5, R223, 0x2, P4 ;  /* 0x00000005120fa211 */ /* 0x000fe400020f14df */
[----:B------:R-:W-:Y:S01]  /*9a40*/  ISETP.GE.AND P4, PT, R16, UR4, PT ;  /* 0x0000000410007c0c */ /* 0x000fe2000bf86270 */
[----:B------:R1:W-:Y:S01]  /*9a50*/  @!P3 ST.E.64 desc[UR50][R12.64], R120 ;  /* 0x000000780c00b985 */ /* 0x0003e2000c101b32 */
[----:B--2---:R-:W-:-:S02]  /*9a60*/  @!P1 LEA R8, P5, R17, R4, 0x2 ;  /* 0x0000000411089211 */ /* 0x004fc400078a10ff */
[----:B------:R-:W-:Y:S01]  /*9a70*/  ISETP.GE.AND P3, PT, R21, UR4, PT ;  /* 0x0000000415007c0c */ /* 0x000fe2000bf66270 */
[----:B------:R-:W-:Y:S01]  /*9a80*/  @!P2 ST.E.64 desc[UR50][R14.64], R124 ;  /* 0x0000007c0e00a985 */ /* 0x000fe2000c101b32 */
[----:B------:R-:W-:Y:S02]  /*9a90*/  @!P1 LEA.HI.X R9, R17, R5, R222, 0x2, P5 ;  /* 0x0000000511099211 */ /* 0x000fe400028f14de */
[----:B------:R-:W-:Y:S02]  /*9aa0*/  ISETP.GE.AND P2, PT, R29, UR4, PT ;  /* 0x000000041d007c0c */ /* 0x000fe4000bf46270 */
[----:B---3--:R-:W-:Y:S01]  /*9ab0*/  SHF.R.S32.HI R7, RZ, 0x1f, R16 ;  /* 0x0000001fff077819 */ /* 0x008fe20000011410 */
[----:B------:R2:W-:Y:S01]  /*9ac0*/  @!P1 ST.E.64 desc[UR50][R8.64], R128 ;  /* 0x0000008008009985 */ /* 0x0005e2000c101b32 */
[----:B------:R-:W-:Y:S02]  /*9ad0*/  ISETP.GE.AND P1, PT, R33, UR4, PT ;  /* 0x0000000421007c0c */ /* 0x000fe4000bf26270 */
[----:B------:R-:W-:-:S02]  /*9ae0*/  @!P4 LEA R6, P5, R16, R4, 0x2 ;  /* 0x000000041006c211 */ /* 0x000fc400078a10ff */
[----:B----4-:R-:W-:Y:S02]  /*9af0*/  SHF.R.S32.HI R11, RZ, 0x1f, R21 ;  /* 0x0000001fff0b7819 */ /* 0x010fe40000011415 */
[----:B------:R-:W-:Y:S02]  /*9b00*/  @!P3 LEA R10, P6, R21, R4, 0x2 ;  /* 0x00000004150ab211 */ /* 0x000fe400078c10ff */
[-C--:B------:R-:W-:Y:S02]  /*9b10*/  @!P4 LEA.HI.X R7, R16, R5.reuse, R7, 0x2, P5 ;  /* 0x000000051007c211 */ /* 0x080fe400028f1407 */
[----:B------:R-:W-:Y:S02]  /*9b20*/  ISETP.GE.AND P5, PT, R25, UR4, PT ;  /* 0x0000000419007c0c */ /* 0x000fe4000bfa6270 */
[----:B------:R-:W-:Y:S01]  /*9b30*/  @!P3 LEA.HI.X R11, R21, R5, R11, 0x2, P6 ;  /* 0x00000005150bb211 */ /* 0x000fe200030f140b */
[----:B------:R3:W-:Y:S01]  /*9b40*/  @!P4 ST.E.64 desc[UR50][R6.64], R132 ;  /* 0x000000840600c985 */ /* 0x0007e2000c101b32 */
[----:B-1----:R-:W-:-:S02]  /*9b50*/  SHF.R.S32.HI R12, RZ, 0x1f, R29 ;  /* 0x0000001fff0c7819 */ /* 0x002fc4000001141d */
[CC--:B--2---:R-:W-:Y:S01]  /*9b60*/  @!P2 LEA R8, P6, R29.reuse, R4.reuse, 0x2 ;  /* 0x000000041d08a211 */ /* 0x0c4fe200078c10ff */
[----:B------:R3:W-:Y:S01]  /*9b70*/  @!P3 ST.E.64 desc[UR50][R10.64], R136 ;  /* 0x000000880a00b985 */ /* 0x0007e2000c101b32 */
[----:B------:R-:W-:Y:S02]  /*9b80*/  SHF.R.S32.HI R13, RZ, 0x1f, R33 ;  /* 0x0000001fff0d7819 */ /* 0x000fe40000011421 */
[-C--:B------:R-:W-:Y:S02]  /*9b90*/  @!P2 LEA.HI.X R9, R29, R5.reuse, R12, 0x2, P6 ;  /* 0x000000051d09a211 */ /* 0x080fe400030f140c */
[C---:B------:R-:W-:Y:S02]  /*9ba0*/  @!P1 LEA R12, P6, R33.reuse, R4, 0x2 ;  /* 0x00000004210c9211 */ /* 0x040fe400078c10ff */
[----:B------:R-:W-:Y:S01]  /*9bb0*/  SHF.R.S32.HI R14, RZ, 0x1f, R25 ;  /* 0x0000001fff0e7819 */ /* 0x000fe20000011419 */
[----:B------:R3:W-:Y:S01]  /*9bc0*/  @!P2 ST.E.64 desc[UR50][R8.64], R140 ;  /* 0x0000008c0800a985 */ /* 0x0007e2000c101b32 */
[----:B------:R-:W-:-:S02]  /*9bd0*/  @!P1 LEA.HI.X R13, R33, R5, R13, 0x2, P6 ;  /* 0x00000005210d9211 */ /* 0x000fc400030f140d */
[----:B------:R-:W-:-:S03]  /*9be0*/  @!P5 LEA R4, P6, R25, R4, 0x2 ;  /* 0x000000041904d211 */ /* 0x000fc600078c10ff */
[----:B------:R3:W-:Y:S01]  /*9bf0*/  @!P1 ST.E.64 desc[UR50][R12.64], R144 ;  /* 0x000000900c009985 */ /* 0x0007e2000c101b32 */
[----:B------:R-:W-:-:S05]  /*9c00*/  @!P5 LEA.HI.X R5, R25, R5, R14, 0x2, P6 ;  /* 0x000000051905d211 */ /* 0x000fca00030f140e */
[----:B------:R3:W-:Y:S04]  /*9c10*/  @!P5 ST.E.64 desc[UR50][R4.64], R148 ;  /* 0x000000940400d985 */ /* 0x0007e8000c101b32 */
.L_x_9452:
[----:B------:R-:W-:Y:S05]  /*9c20*/  BSYNC B1 ;  /* 0x0000000000017941 */ /* 0x000fea0003800000 */
.L_x_9451:
[----:B--23--:R2:W3:Y:S04]  /*9c30*/  SHFL.IDX PT, R5, R3, 0x1, 0x1c1f ;  /* 0x003c1f0003057f89 */ /* 0x00c4e800000e0000 */
[----:B-1----:R2:W1:Y:S01]  /*9c40*/  SHFL.IDX PT, R4, R0, 0x1, 0x1c1f ;  /* 0x003c1f0000047f89 */ /* 0x00246200000e0000 */
[----:B------:R-:W-:Y:S05]  /*9c50*/  @P0 BRA `(.L_x_9450) ;  /* 0x0000001800080947 */ /* 0x000fea0003800000 */
[----:B------:R-:W-:Y:S01]  /*9c60*/  ULDC UR4, c[0x0][0xac8] ;  /* 0x0002b20000047ab9 */ /* 0x000fe20000000800 */
[----:B0-2---:R-:W-:Y:S01]  /*9c70*/  VIADD R3, R2, 0xe8 ;  /* 0x000000e802037836 */ /* 0x005fe20000000000 */
[----:B------:R-:W-:Y:S02]  /*9c80*/  ISETP.GE.AND P5, PT, R220, UR4, PT ;  /* 0x00000004dc007c0c */ /* 0x000fe4000bfa6270 */
[----:B------:R-:W-:Y:S02]  /*9c90*/  ISETP.GE.AND P4, PT, R2, UR4, PT ;  /* 0x0000000402007c0c */ /* 0x000fe4000bf86270 */
[----:B------:R-:W-:Y:S02]  /*9ca0*/  ISETP.GE.AND P2, PT, R219, UR4, PT ;  /* 0x00000004db007c0c */ /* 0x000fe4000bf46270 */
[----:B------:R-:W-:Y:S02]  /*9cb0*/  ISETP.GE.AND P1, PT, R218, UR4, PT ;  /* 0x00000004da007c0c */ /* 0x000fe4000bf26270 */
[----:B------:R-:W-:-:S02]  /*9cc0*/  ISETP.GE.AND P0, PT, R217, UR4, PT ;  /* 0x00000004d9007c0c */ /* 0x000fc4000bf06270 */
[----:B------:R-:W-:-:S03]  /*9cd0*/  SHF.R.S32.HI R25, RZ, 0x1f, R16 ;  /* 0x0000001fff197819 */ /* 0x000fc60000011410 */
[-C--:B-1----:R-:W-:Y:S02]  /*9ce0*/  @!P5 LEA R8, P3, R220, R4.reuse, 0x2 ;  /* 0x00000004dc08d211 */ /* 0x082fe400078610ff */
[----:B---3--:R-:W-:Y:S02]  /*9cf0*/  @!P4 IMAD.WIDE R6, R2, 0x4, R4 ;  /* 0x000000040206c825 */ /* 0x008fe400078e0204 */
[-C--:B------:R-:W-:Y:S02]  /*9d00*/  @!P5 LEA.HI.X R9, R220, R5.reuse, R168, 0x2, P3 ;  /* 0x00000005dc09d211 */ /* 0x080fe400018f14a8 */
[CC--:B------:R-:W-:Y:S01]  /*9d10*/  @!P2 LEA R10, P6, R219.reuse, R4.reuse, 0x2 ;  /* 0x00000004db0aa211 */ /* 0x0c0fe200078c10ff */
[----:B------:R0:W-:Y:S01]  /*9d20*/  @!P4 ST.E.64 desc[UR50][R6.64], R26 ;  /* 0x0000001a0600c985 */ /* 0x0001e2000c101b32 */
[----:B------:R-:W-:Y:S02]  /*9d30*/  ISETP.GE.AND P3, PT, R216, UR4, PT ;  /* 0x00000004d8007c0c */ /* 0x000fe4000bf66270 */
[----:B------:R-:W-:Y:S01]  /*9d40*/  @!P2 LEA.HI.X R11, R219, R5, R167, 0x2, P6 ;  /* 0x00000005db0ba211 */ /* 0x000fe200030f14a7 */
[----:B------:R1:W-:Y:S01]  /*9d50*/  @!P5 ST.E.64 desc[UR50][R8.64], R30 ;  /* 0x0000001e0800d985 */ /* 0x0003e2000c101b32 */
[----:B------:R-:W-:-:S02]  /*9d60*/  @!P1 LEA R12, P5, R218, R4, 0x2 ;  /* 0x00000004da0c9211 */ /* 0x000fc400078a10ff */
[----:B------:R-:W-:Y:S01]  /*9d70*/  ISETP.GE.AND P4, PT, R215, UR4, PT ;  /* 0x00000004d7007c0c */ /* 0x000fe2000bf86270 */
[----:B------:R2:W-:Y:S01]  /*9d80*/  @!P2 ST.E.64 desc[UR50][R10.64], R34 ;  /* 0x000000220a00a985 */ /* 0x0005e2000c101b32 */
[CC--:B------:R-:W-:Y:S02]  /*9d90*/  @!P0 LEA R14, P6, R217.reuse, R4.reuse, 0x2 ;  /* 0x00000004d90e8211 */ /* 0x0c0fe400078c10ff */
[-C--:B------:R-:W-:Y:S02]  /*9da0*/  @!P1 LEA.HI.X R13, R218, R5.reuse, R166, 0x2, P5 ;  /* 0x00000005da0d9211 */ /* 0x080fe400028f14a6 */
[----:B------:R-:W-:Y:S01]  /*9db0*/  ISETP.GE.AND P5, PT, R214, UR4, PT ;  /* 0x00000004d6007c0c */ /* 0x000fe2000bfa6270 */
[----:B0-----:R-:W-:Y:S01]  /*9dc0*/  VIADD R27, R2, 0xe0 ;  /* 0x000000e0021b7836 */ /* 0x001fe20000000000 */
[----:B------:R-:W-:Y:S01]  /*9dd0*/  @!P0 LEA.HI.X R15, R217, R5, R165, 0x2, P6 ;  /* 0x00000005d90f8211 */ /* 0x000fe200030f14a5 */
[----:B------:R0:W-:Y:S01]  /*9de0*/  @!P1 ST.E.64 desc[UR50][R12.64], R38 ;  /* 0x000000260c009985 */ /* 0x0001e2000c101b32 */
[----:B------:R-:W-:-:S02]  /*9df0*/  @!P3 LEA R6, P6, R216, R4, 0x2 ;  /* 0x00000004d806b211 */ /* 0x000fc400078c10ff */
[----:B------:R-:W-:Y:S01]  /*9e00*/  ISETP.GE.AND P1, PT, R212, UR4, PT ;  /* 0x00000004d4007c0c */ /* 0x000fe2000bf26270 */
[----:B------:R3:W-:Y:S01]  /*9e10*/  @!P0 ST.E.64 desc[UR50][R14.64], R42 ;  /* 0x0000002a0e008985 */ /* 0x0007e2000c101b32 */
[----:B------:R-:W-:Y:S02]  /*9e20*/  ISETP.GE.AND P0, PT, R213, UR4, PT ;  /* 0x00000004d5007c0c */ /* 0x000fe4000bf06270 */
        /* <DEDUP_REMOVED lines=8> */
[CC--:B--2---:R-:W-:Y:S02]  /*9eb0*/  @!P0 LEA R10, P4, R213.reuse, R4.reuse, 0x2 ;  /* 0x00000004d50a8211 */ /* 0x0c4fe400078810ff */
[----:B------:R-:W-:Y:S01]  /*9ec0*/  ISETP.GE.AND P3, PT, R210, UR4, PT ;  /* 0x00000004d2007c0c */ /* 0x000fe2000bf66270 */
[----:B------:R2:W-:Y:S01]  /*9ed0*/  @!P5 ST.E.64 desc[UR50][R20.64], R54 ;  /* 0x000000361400d985 */ /* 0x0005e2000c101b32 */
[----:B0-----:R-:W-:Y:S02]  /*9ee0*/  @!P1 LEA R12, P5, R212, R4, 0x2 ;  /* 0x00000004d40c9211 */ /* 0x001fe400078a10ff */
[----:B------:R-:W-:Y:S02]  /*9ef0*/  @!P0 LEA.HI.X R11, R213, R5, R162, 0x2, P4 ;  /* 0x00000005d50b8211 */ /* 0x000fe400020f14a2 */
[----:B------:R-:W-:-:S02]  /*9f00*/  ISETP.GE.AND P4, PT, R209, UR4, PT ;  /* 0x00000004d1007c0c */ /* 0x000fc4000bf86270 */
[-C--:B------:R-:W-:Y:S01]  /*9f10*/  @!P1 LEA.HI.X R13, R212, R5.reuse, R161, 0x2, P5 ;  /* 0x00000005d40d9211 */ /* 0x080fe200028f14a1 */
[----:B------:R-:W-:Y:S01]  /*9f20*/  @!P0 ST.E.64 desc[UR50][R10.64], R58 ;  /* 0x0000003a0a008985 */ /* 0x000fe2000c101b32 */
[----:B------:R-:W-:Y:S02]  /*9f30*/  ISETP.GE.AND P5, PT, R208, UR4, PT ;  /* 0x00000004d0007c0c */ /* 0x000fe4000bfa6270 */
[CC--:B---3--:R-:W-:Y:S01]  /*9f40*/  @!P2 LEA R14, P6, R211.reuse, R4.reuse, 0x2 ;  /* 0x00000004d30ea211 */ /* 0x0c8fe200078c10ff */
[----:B------:R0:W-:Y:S01]  /*9f50*/  @!P1 ST.E.64 desc[UR50][R12.64], R62 ;  /* 0x0000003e0c009985 */ /* 0x0001e2000c101b32 */
[----:B------:R-:W-:Y:S02]  /*9f60*/  ISETP.GE.AND P1, PT, R206, UR4, PT ;  /* 0x00000004ce007c0c */ /* 0x000fe4000bf26270 */
[----:B------:R-:W-:Y:S02]  /*9f70*/  @!P2 LEA.HI.X R15, R211, R5, R160, 0x2, P6 ;  /* 0x00000005d30fa211 */ /* 0x000fe400030f14a0 */
[----:B-1----:R-:W-:-:S02]  /*9f80*/  @!P3 LEA R6, P6, R210, R4, 0x2 ;  /* 0x00000004d206b211 */ /* 0x002fc400078c10ff */
[----:B------:R-:W-:Y:S01]  /*9f90*/  ISETP.GE.AND P0, PT, R207, UR4, PT ;  /* 0x00000004cf007c0c */ /* 0x000fe2000bf06270 */
[----:B------:R1:W-:Y:S01]  /*9fa0*/  @!P2 ST.E.64 desc[UR50][R14.64], R66 ;  /* 0x000000420e00a985 */ /* 0x0003e2000c101b32 */
[CC--:B----4-:R-:W-:Y:S02]  /*9fb0*/  @!P4 LEA R8, P2, R209.reuse, R4.reuse, 0x2 ;  /* 0x00000004d108c211 */ /* 0x0d0fe400078410ff */
[-C--:B------:R-:W-:Y:S02]  /*9fc0*/  @!P3 LEA.HI.X R7, R210, R5.reuse, R159, 0x2, P6 ;  /* 0x00000005d207b211 */ /* 0x080fe400030f149f */
[----:B--2---:R-:W-:Y:S02]  /*9fd0*/  @!P5 LEA R20, P6, R208, R4, 0x2 ;  /* 0x00000004d014d211 */ /* 0x004fe400078c10ff */
[----:B------:R-:W-:Y:S01]  /*9fe0*/  @!P4 LEA.HI.X R9, R209, R5, R158, 0x2, P2 ;  /* 0x00000005d109c211 */ /* 0x000fe200010f149e */
[----:B------:R-:W-:Y:S01]  /*9ff0*/  @!P3 ST.E.64 desc[UR50][R6.64], R70 ;  /* 0x000000460600b985 */ /* 0x000fe2000c101b32 */
[----:B------:R-:W-:-:S02]  /*a000*/  ISETP.GE.AND P2, PT, R205, UR4, PT ;  /* 0x00000004cd007c0c */ /* 0x000fc4000bf46270 */
[-C--:B------:R-:W-:Y:S01]  /*a010*/  @!P5 LEA.HI.X R21, R208, R5.reuse, R157, 0x2, P6 ;  /* 0x00000005d015d211 */ /* 0x080fe200030f149d */
[----:B------:R2:W-:Y:S01]  /*a020*/  @!P4 ST.E.64 desc[UR50][R8.64], R74 ;  /* 0x0000004a0800c985 */ /* 0x0005e2000c101b32 */
[-C--:B0-----:R-:W-:Y:S02]  /*a030*/  @!P1 LEA R12, P3, R206, R4.reuse, 0x2 ;  /* 0x00000004ce0c9211 */ /* 0x081fe400078610ff */
[----:B------:R-:W-:Y:S01]  /*a040*/  @!P0 LEA R10, P6, R207, R4, 0x2 ;  /* 0x00000004cf0a8211 */ /* 0x000fe200078c10ff */
[----:B------:R0:W-:Y:S01]  /*a050*/  @!P5 ST.E.64 desc[UR50][R20.64], R78 ;  /* 0x0000004e1400d985 */ /* 0x0001e2000c101b32 */
[----:B------:R-:W-:Y:S02]  /*a060*/  ISETP.GE.AND P5, PT, R204, UR4, PT ;  /* 0x00000004cc007c0c */ /* 0x000fe4000bfa6270 */
[----:B------:R-:W-:Y:S02]  /*a070*/  ISETP.GE.AND P4, PT, R203, UR4, PT ;  /* 0x00000004cb007c0c */ /* 0x000fe4000bf86270 */
[----:B------:R-:W-:-:S02]  /*a080*/  @!P1 LEA.HI.X R13, R206, R5, R155, 0x2, P3 ;  /* 0x00000005ce0d9211 */ /* 0x000fc400018f149b */
[----:B------:R-:W-:Y:S02]  /*a090*/  ISETP.GE.AND P3, PT, R202, UR4, PT ;  /* 0x00000004ca007c0c */ /* 0x000fe4000bf66270 */
[-C--:B------:R-:W-:Y:S02]  /*a0a0*/  @!P0 LEA.HI.X R11, R207, R5.reuse, R156, 0x2, P6 ;  /* 0x00000005cf0b8211 */ /* 0x080fe400030f149c */
[CC--:B-1----:R-:W-:Y:S02]  /*a0b0*/  @!P2 LEA R14, P6, R205.reuse, R4.reuse, 0x2 ;  /* 0x00000004cd0ea211 */ /* 0x0c2fe400078c10ff */
[----:B------:R-:W-:Y:S01]  /*a0c0*/  SHF.R.S32.HI R0, RZ, 0x1f, R27 ;  /* 0x0000001fff007819 */ /* 0x000fe2000001141b */
[----:B------:R1:W-:Y:S01]  /*a0d0*/  @!P0 ST.E.64 desc[UR50][R10.64], R82 ;  /* 0x000000520a008985 */ /* 0x0003e2000c101b32 */
[----:B------:R-:W-:Y:S02]  /*a0e0*/  @!P2 LEA.HI.X R15, R205, R5, R154, 0x2, P6 ;  /* 0x00000005cd0fa211 */ /* 0x000fe400030f149a */
[-C--:B--2---:R-:W-:Y:S01]  /*a0f0*/  @!P4 LEA R8, P0, R203, R4.reuse, 0x2 ;  /* 0x00000004cb08c211 */ /* 0x084fe200078010ff */
[----:B------:R2:W-:Y:S01]  /*a100*/  @!P1 ST.E.64 desc[UR50][R12.64], R86 ;  /* 0x000000560c009985 */ /* 0x0005e2000c101b32 */
[----:B------:R-:W-:-:S02]  /*a110*/  @!P5 LEA R6, P1, R204, R4, 0x2 ;  /* 0x00000004cc06d211 */ /* 0x000fc400078210ff */
[----:B0-----:R-:W-:Y:S01]  /*a120*/  @!P3 LEA R20, P6, R202, R4, 0x2 ;  /* 0x00000004ca14b211 */ /* 0x001fe200078c10ff */
[----:B------:R0:W-:Y:S01]  /*a130*/  @!P2 ST.E.64 desc[UR50][R14.64], R90 ;  /* 0x0000005a0e00a985 */ /* 0x0001e2000c101b32 */
[----:B------:R-:W-:Y:S02]  /*a140*/  ISETP.GE.AND P2, PT, R201, UR4, PT ;  /* 0x00000004c9007c0c */ /* 0x000fe4000bf46270 */
[-C--:B------:R-:W-:Y:S02]  /*a150*/  @!P5 LEA.HI.X R7, R204, R5.reuse, R153, 0x2, P1 ;  /* 0x00000005cc07d211 */ /* 0x080fe400008f1499 */
[----:B------:R-:W-:Y:S02]  /*a160*/  ISETP.GE.AND P1, PT, R200, UR4, PT ;  /* 0x00000004c8007c0c */ /* 0x000fe4000bf26270 */
[-C--:B------:R-:W-:Y:S01]  /*a170*/  @!P4 LEA.HI.X R9, R203, R5.reuse, R152, 0x2, P0 ;  /* 0x00000005cb09c211 */ /* 0x080fe200000f1498 */
[----:B------:R-:W-:Y:S01]  /*a180*/  @!P5 ST.E.64 desc[UR50][R6.64], R94 ;  /* 0x0000005e0600d985 */ /* 0x000fe2000c101b32 */
[----:B------:R-:W-:-:S02]  /*a190*/  @!P3 LEA.HI.X R21, R202, R5, R229, 0x2, P6 ;  /* 0x00000005ca15b211 */ /* 0x000fc400030f14e5 */
[----:B------:R-:W-:Y:S01]  /*a1a0*/  ISETP.GE.AND P0, PT, R23, UR4, PT ;  /* 0x0000000417007c0c */ /* 0x000fe2000bf06270 */
[----:B------:R3:W-:Y:S01]  /*a1b0*/  @!P4 ST.E.64 desc[UR50][R8.64], R98 ;  /* 0x000000620800c985 */ /* 0x0007e2000c101b32 */
[----:B------:R-:W-:Y:S02]  /*a1c0*/  ISETP.GE.AND P4, PT, R19, UR4, PT ;  /* 0x0000000413007c0c */ /* 0x000fe4000bf86270 */
[CC--:B-1----:R-:W-:Y:S01]  /*a1d0*/  @!P2 LEA R10, P6, R201.reuse, R4.reuse, 0x2 ;  /* 0x00000004c90aa211 */ /* 0x0c2fe200078c10ff */
[----:B------:R1:W-:Y:S01]  /*a1e0*/  @!P3 ST.E.64 desc[UR50][R20.64], R102 ;  /* 0x000000661400b985 */ /* 0x0003e2000c101b32 */
[----:B------:R-:W-:Y:S02]  /*a1f0*/  ISETP.GE.AND P3, PT, R22, UR4, PT ;  /* 0x0000000416007c0c */ /* 0x000fe4000bf66270 */
[----:B--2---:R-:W-:Y:S02]  /*a200*/  @!P1 LEA R12, P5, R200, R4, 0x2 ;  /* 0x00000004c80c9211 */ /* 0x004fe400078a10ff */
[----:B------:R-:W-:-:S02]  /*a210*/  @!P2 LEA.HI.X R11, R201, R5, R228, 0x2, P6 ;  /* 0x00000005c90ba211 */ /* 0x000fc400030f14e4 */
[-C--:B------:R-:W-:Y:S02]  /*a220*/  @!P1 LEA.HI.X R13, R200, R5.reuse, R227, 0x2, P5 ;  /* 0x00000005c80d9211 */ /* 0x080fe400028f14e3 */
[-C--:B0-----:R-:W-:Y:S01]  /*a230*/  @!P0 LEA R14, P6, R23, R4.reuse, 0x2 ;  /* 0x00000004170e8211 */ /* 0x081fe200078c10ff */
[----:B------:R0:W-:Y:S01]  /*a240*/  @!P2 ST.E.64 desc[UR50][R10.64], R106 ;  /* 0x0000006a0a00a985 */ /* 0x0001e2000c101b32 */
[-C--:B---3--:R-:W-:Y:S02]  /*a250*/  @!P4 LEA R8, P5, R19, R4.reuse, 0x2 ;  /* 0x000000041308c211 */ /* 0x088fe400078a10ff */
[-C--:B------:R-:W-:Y:S01]  /*a260*/  @!P0 LEA.HI.X R15, R23, R5.reuse, R226, 0x2, P6 ;  /* 0x00000005170f8211 */ /* 0x080fe200030f14e2 */
[----:B------:R2:W-:Y:S01]  /*a270*/  @!P1 ST.E.64 desc[UR50][R12.64], R110 ;  /* 0x0000006e0c009985 */ /* 0x0005e2000c101b32 */
[----:B------:R-:W-:Y:S01]  /*a280*/  @!P3 LEA R6, P1, R22, R4, 0x2 ;  /* 0x000000041606b211 */ /* 0x000fe200078210ff */
[----:B-1----:R-:W-:Y:S01]  /*a290*/  VIADD R21, R2, 0xf0 ;  /* 0x000000f002157836 */ /* 0x002fe20000000000 */
[----:B------:R-:W-:Y:S01]  /*a2a0*/  ISETP.GE.AND P2, PT, R18, UR4, PT ;  /* 0x0000000412007c0c */ /* 0x000fe2000bf46270 */
[----:B------:R1:W-:Y:S01]  /*a2b0*/  @!P0 ST.E.64 desc[UR50][R14.64], R114 ;  /* 0x000000720e008985 */ /* 0x0003e2000c101b32 */
[----:B------:R-:W-:-:S02]  /*a2c0*/  @!P3 LEA.HI.X R7, R22, R5, R225, 0x2, P1 ;  /* 0x000000051607b211 */ /* 0x000fc400008f14e1 */
[----:B------:R-:W-:Y:S02]  /*a2d0*/  ISETP.GE.AND P1, PT, R17, UR4, PT ;  /* 0x0000000411007c0c */ /* 0x000fe4000bf26270 */
[----:B------:R-:W-:Y:S01]  /*a2e0*/  @!P4 LEA.HI.X R9, R19, R5, R224, 0x2, P5 ;  /* 0x000000051309c211 */ /* 0x000fe200028f14e0 */
[----:B------:R3:W-:Y:S01]  /*a2f0*/  @!P3 ST.E.64 desc[UR50][R6.64], R118 ;  /* 0x000000760600b985 */ /* 0x0007e2000c101b32 */
[----:B------:R-:W-:Y:S02]  /*a300*/  ISETP.GE.AND P0, PT, R16, UR4, PT ;  /* 0x0000000410007c0c */ /* 0x000fe4000bf06270 */
[----:B------:R-:W-:Y:S01]  /*a310*/  ISETP.GE.AND P3, PT, R3, UR4, PT ;  /* 0x0000000403007c0c */ /* 0x000fe2000bf66270 */
[----:B------:R4:W-:Y:S01]  /*a320*/  @!P4 ST.E.64 desc[UR50][R8.64], R122 ;  /* 0x0000007a0800c985 */ /* 0x0009e2000c101b32 */
[----:B------:R-:W-:Y:S02]  /*a330*/  ISETP.GE.AND P4, PT, R27, UR4, PT ;  /* 0x000000041b007c0c */ /* 0x000fe4000bf86270 */
[----:B0-----:R-:W-:-:S03]  /*a340*/  @!P2 LEA R10, P5, R18, R4, 0x2 ;  /* 0x00000004120aa211 */ /* 0x001fc600078a10ff */
[CC--:B--2---:R-:W-:Y:S02]  /*a350*/  @!P1 LEA R12, P6, R17.reuse, R4.reuse, 0x2 ;  /* 0x00000004110c9211 */ /* 0x0c4fe400078c10ff */
[-C--:B------:R-:W-:Y:S02]  /*a360*/  @!P2 LEA.HI.X R11, R18, R5.reuse, R223, 0x2, P5 ;  /* 0x00000005120ba211 */ /* 0x080fe400028f14df */
[CC--:B-1----:R-:W-:Y:S02]  /*a370*/  @!P0 LEA R14, P5, R16.reuse, R4.reuse, 0x2 ;  /* 0x00000004100e8211 */ /* 0x0c2fe400078a10ff */
[-C--:B------:R-:W-:Y:S01]  /*a380*/  @!P1 LEA.HI.X R13, R17, R5.reuse, R222, 0x2, P6 ;  /* 0x00000005110d9211 */ /* 0x080fe200030f14de */
[----:B------:R0:W-:Y:S01]  /*a390*/  @!P2 ST.E.64 desc[UR50][R10.64], R126 ;  /* 0x0000007e0a00a985 */ /* 0x0001e2000c101b32 */
[----:B------:R-:W-:Y:S02]  /*a3a0*/  ISETP.GE.AND P6, PT, R21, UR4, PT ;  /* 0x0000000415007c0c */ /* 0x000fe4000bfc6270 */
[----:B------:R-:W-:Y:S01]  /*a3b0*/  @!P0 LEA.HI.X R15, R16, R5, R25, 0x2, P5 ;  /* 0x00000005100f8211 */ /* 0x000fe200028f1419 */
[----:B------:R0:W-:Y:S01]  /*a3c0*/  @!P1 ST.E.64 desc[UR50][R12.64], R130 ;  /* 0x000000820c009985 */ /* 0x0001e2000c101b32 */
[----:B---3--:R-:W-:-:S03]  /*a3d0*/  @!P4 LEA R6, P5, R27, R4, 0x2 ;  /* 0x000000041b06c211 */ /* 0x008fc600078a10ff */
[----:B------:R0:W-:Y:S01]  /*a3e0*/  @!P0 ST.E.64 desc[UR50][R14.64], R134 ;  /* 0x000000860e008985 */ /* 0x0001e2000c101b32 */
[-C--:B------:R-:W-:Y:S02]  /*a3f0*/  @!P4 LEA.HI.X R7, R27, R5.reuse, R0, 0x2, P5 ;  /* 0x000000051b07c211 */ /* 0x080fe400028f1400 */
[----:B------:R-:W-:Y:S02]  /*a400*/  SHF.R.S32.HI R0, RZ, 0x1f, R3 ;  /* 0x0000001fff007819 */ /* 0x000fe40000011403 */
[C---:B----4-:R-:W-:Y:S01]  /*a410*/  @!P3 LEA R8, P5, R3.reuse, R4, 0x2 ;  /* 0x000000040308b211 */ /* 0x050fe200078a10ff */
[----:B------:R0:W-:Y:S03]  /*a420*/  @!P4 ST.E.64 desc[UR50][R6.64], R138 ;  /* 0x0000008a0600c985 */ /* 0x0001e6000c101b32 */
[----:B------:R-:W-:Y:S01]  /*a430*/  @!P3 LEA.HI.X R9, R3, R5, R0, 0x2, P5 ;  /* 0x000000050309b211 */ /* 0x000fe200028f1400 */
[----:B------:R-:W-:Y:S01]  /*a440*/  VIADD R3, R2, 0xf8 ;  /* 0x000000f802037836 */ /* 0x000fe20000000000 */
[----:B------:R-:W-:-:S02]  /*a450*/  SHF.R.S32.HI R0, RZ, 0x1f, R21 ;  /* 0x0000001fff007819 */ /* 0x000fc40000011415 */
[----:B------:R-:W-:Y:S01]  /*a460*/  @!P6 LEA R20, P5, R21, R4, 0x2 ;  /* 0x000000041514e211 */ /* 0x000fe200078a10ff */
[----:B------:R0:W-:Y:S01]  /*a470*/  @!P3 ST.E.64 desc[UR50][R8.64], R142 ;  /* 0x0000008e0800b985 */ /* 0x0001e2000c101b32 */
[----:B------:R-:W-:Y:S02]  /*a480*/  ISETP.GE.AND P0, PT, R3, UR4, PT ;  /* 0x0000000403007c0c */ /* 0x000fe4000bf06270 */
[----:B------:R-:W-:-:S05]  /*a490*/  @!P6 LEA.HI.X R21, R21, R5, R0, 0x2, P5 ;  /* 0x000000051515e211 */ /* 0x000fca00028f1400 */
[----:B------:R0:W-:Y:S06]  /*a4a0*/  @!P6 ST.E.64 desc[UR50][R20.64], R146 ;  /* 0x000000921400e985 */ /* 0x0001ec000c101b32 */
[----:B------:R-:W-:Y:S05]  /*a4b0*/  @P0 BRA `(.L_x_9450) ;  /* 0x0000000c00f00947 */ /* 0x000fea0003800000 */
[----:B------:R-:W-:Y:S02]  /*a4c0*/  LEA R4, P0, R3, R4, 0x2 ;  /* 0x0000000403047211 */ /* 0x000fe400078010ff */
[----:B------:R-:W-:-:S04]  /*a4d0*/  SHF.R.S32.HI R0, RZ, 0x1f, R3 ;  /* 0x0000001fff007819 */ /* 0x000fc80000011403 */
[----:B------:R-:W-:-:S05]  /*a4e0*/  LEA.HI.X R5, R3, R5, R0, 0x2, P0 ;  /* 0x0000000503057211 */ /* 0x000fca00000f1400 */
[----:B------:R1:W-:Y:S01]  /*a4f0*/  ST.E.64 desc[UR50][R4.64], R150 ;  /* 0x0000009604007985 */ /* 0x0003e2000c101b32 */
[----:B------:R-:W-:Y:S05]  /*a500*/  BRA `(.L_x_9450) ;  /* 0x0000000c00dc7947 */ /* 0x000fea0003800000 */
.L_x_9441:
        /* <DEDUP_REMOVED lines=33> */
.L_x_9453:
        /* <DEDUP_REMOVED lines=58> */
.L_x_9455:
[----:B------:R-:W-:Y:S05]  /*aac0*/  BSYNC B1 ;  /* 0x0000000000017941 */ /* 0x000fea0003800000 */
.L_x_9454:
[----:B------:R-:W-:-:S06]  /*aad0*/  UISETP.GT.AND UP0, UPT, UR44, 0x1, UPT ;  /* 0x000000012c00788c */ /* 0x000fcc000bf04270 */
[----:B------:R-:W-:-:S13]  /*aae0*/  PLOP3.LUT P0, PT, PT, PT, UP0, 0x80, 0x0 ;  /* 0x000000000000781c */ /* 0x000fda0003f0f008 */
[----:B------:R-:W-:Y:S05]  /*aaf0*/  @P0 BRA `(.L_x_9450) ;  /* 0x0000000800600947 */ /* 0x000fea0003800000 */
[----:B------:R-:W1:Y:S01]  /*ab00*/  LDC R11, c[0x0][0xbe8] ;  /* 0x0002fa00ff0b7b82 */ /* 0x000e620000000800 */
[----:B0-----:R-:W-:Y:S01]  /*ab10*/  SHF.R.S32.HI R3, RZ, 0x1f, R8 ;  /* 0x0000001fff037819 */ /* 0x001fe20000011408 */
[----:B------:R-:W-:Y:S01]  /*ab20*/  ULDC.64 UR10, c[0x0][0xaa0] ;  /* 0x0002a800000a7ab9 */ /* 0x000fe20000000a00 */
[----:B------:R-:W-:Y:S01]  /*ab30*/  BSSY B1, `(.L_x_9456) ;  /* 0x0000052000017945 */ /* 0x000fe20003800000 */
[----:B------:R-:W-:Y:S01]  /*ab40*/  UIMAD.WIDE.U32 UR8, UR4, UR10, URZ ;  /* 0x0000000a040872a5 */ /* 0x000fe2000f8e003f */
[----:B------:R-:W-:Y:S01]  /*ab50*/  LEA.HI R3, R3, R8, RZ, 0x3 ;  /* 0x0000000803037211 */ /* 0x000fe200078f18ff */
[----:B------:R-:W-:-:S03]  /*ab60*/  UIMAD UR10, UR19, UR10, URZ ;  /* 0x0000000a130a72a4 */ /* 0x000fc6000f8e023f */
[----:B------:R-:W-:Y:S01]  /*ab70*/  LOP3.LUT R9, R3, 0xfffffff8, RZ, 0xc0, !PT ;  /* 0xfffffff803097812 */ /* 0x000fe200078ec0ff */
[----:B------:R-:W-:Y:S01]  /*ab80*/  UIMAD UR10, UR4, UR11, UR10 ;  /* 0x0000000b040a72a4 */ /* 0x000fe2000f8e020a */
[----:B------:R-:W-:-:S03]  /*ab90*/  SHF.R.S32.HI R13, RZ, 0x3, R3 ;  /* 0x00000003ff0d7819 */ /* 0x000fc60000011403 */
[----:B------:R-:W-:Y:S01]  /*aba0*/  IMAD.IADD R10, R8, 0x1, -R9 ;  /* 0x00000001080a7824 */ /* 0x000fe200078e0a09 */
[----:B------:R-:W-:Y:S01]  /*abb0*/  UIADD3 UR9, UR9, UR10, URZ ;  /* 0x0000000a09097290 */ /* 0x000fe2000fffe03f */
[----:B------:R-:W-:Y:S02]  /*abc0*/  IMAD.U32 R8, RZ, RZ, UR41 ;  /* 0x00000029ff087e24 */ /* 0x000fe4000f8e00ff */
[----:B------:R-:W-:Y:S01]  /*abd0*/  IMAD R3, R10, 0x20, R13 ;  /* 0x000000200a037824 */ /* 0x000fe200078e020d */
[----:B------:R-:W-:Y:S02]  /*abe0*/  ULDC.64 UR10, c[0x0][0xae8] ;  /* 0x0002ba00000a7ab9 */ /* 0x000fe40000000a00 */
[----:B------:R-:W-:Y:S01]  /*abf0*/  UIMAD.WIDE.U32 UR8, UR43, UR10, UR8 ;  /* 0x0000000a2b0872a5 */ /* 0x000fe2000f8e0008 */
[----:B------:R-:W-:Y:S01]  /*ac00*/  IMAD R8, R8, 0x80, R3 ;  /* 0x0000008008087824 */ /* 0x000fe200078e0203 */
[----:B-1----:R-:W-:Y:S02]  /*ac10*/  ISETP.NE.AND P0, PT, R11, 0x1, PT ;  /* 0x000000010b00780c */ /* 0x002fe40003f05270 */
[----:B------:R-:W-:Y:S01]  /*ac20*/  UIMAD UR9, UR43, UR11, UR9 ;  /* 0x0000000b2b0972a4 */ /* 0x000fe2000f8e0209 */
[----:B------:R-:W-:-:S02]  /*ac30*/  IMAD.MOV.U32 R3, RZ, RZ, R8 ;  /* 0x000000ffff037224 */ /* 0x000fc400078e0008 */
[----:B------:R-:W-:Y:S02]  /*ac40*/  ULDC.64 UR10, c[0x0][0xaf0] ;  /* 0x0002bc00000a7ab9 */ /* 0x000fe40000000a00 */
[----:B------:R-:W-:Y:S02]  /*ac50*/  UIMAD UR40, UR40, UR10, URZ ;  /* 0x0000000a282872a4 */ /* 0x000fe4000f8e023f */
[----:B------:R-:W-:Y:S02]  /*ac60*/  UIMAD.WIDE.U32 UR8, UR39, UR10, UR8 ;  /* 0x0000000a270872a5 */ /* 0x000fe4000f8e0008 */
[----:B------:R-:W-:Y:S02]  /*ac70*/  UIMAD UR4, UR39, UR11, UR40 ;  /* 0x0000000b270472a4 */ /* 0x000fe4000f8e0228 */
[----:B------:R-:W0:Y:S02]  /*ac80*/  @P0 LDC R5, c[0x0][0xbec] ;  /* 0x0002fb00ff050b82 */ /* 0x000e240000000800 */
[----:B------:R-:W-:Y:S01]  /*ac90*/  UIADD3 UR4, UR9, UR4, URZ ;  /* 0x0000000409047290 */ /* 0x000fe2000fffe03f */
[----:B------:R-:W-:-:S05]  /*aca0*/  ULDC.64 UR10, c[0x0][0xae0] ;  /* 0x0002b800000a7ab9 */ /* 0x000fca0000000a00 */
[----:B------:R-:W1:Y:S01]  /*acb0*/  @P0 LDC R7, c[0x0][0xbf0] ;  /* 0x0002fc00ff070b82 */ /* 0x000e620000000800 */
[----:B0-----:R-:W-:-:S04]  /*acc0*/  @P0 IMAD.HI.U32 R4, R8, R5, RZ ;  /* 0x0000000508040227 */ /* 0x001fc800078e00ff */
[----:B------:R-:W-:Y:S02]  /*acd0*/  IMAD.U32 R5, RZ, RZ, UR9 ;  /* 0x00000009ff057e24 */ /* 0x000fe4000f8e00ff */
[----:B------:R-:W-:Y:S01]  /*ace0*/  IMAD.U32 R5, RZ, RZ, UR4 ;  /* 0x00000004ff057e24 */ /* 0x000fe2000f8e00ff */
[----:B-1----:R-:W-:Y:S01]  /*acf0*/  @P0 SHF.R.U32.HI R3, RZ, R7, R4 ;  /* 0x00000007ff030219 */ /* 0x002fe20000011604 */
[----:B------:R-:W-:Y:S01]  /*ad00*/  IMAD.U32 R4, RZ, RZ, UR8 ;  /* 0x00000008ff047e24 */ /* 0x000fe2000f8e00ff */
[----:B------:R-:W-:Y:S02]  /*ad10*/  ULDC.64 UR8, c[0x0][0xad8] ;  /* 0x0002b60000087ab9 */ /* 0x000fe40000000a00 */
[--C-:B------:R-:W-:Y:S01]  /*ad20*/  SHF.R.S32.HI R6, RZ, 0x1f, R3.reuse ;  /* 0x0000001fff067819 */ /* 0x100fe20000011403 */
[----:B------:R-:W-:Y:S02]  /*ad30*/  IMAD.MOV R7, RZ, RZ, -R3 ;  /* 0x000000ffff077224 */ /* 0x000fe400078e0a03 */
[----:B------:R-:W-:-:S04]  /*ad40*/  IMAD.WIDE.U32 R4, R3, UR10, R4 ;  /* 0x0000000a03047c25 */ /* 0x000fc8000f8e0004 */
[----:B------:R-:W-:Y:S02]  /*ad50*/  IMAD R7, R11, R7, R8 ;  /* 0x000000070b077224 */ /* 0x000fe400078e0208 */
[----:B------:R-:W-:Y:S02]  /*ad60*/  IMAD R6, R6, UR10, RZ ;  /* 0x0000000a06067c24 */ /* 0x000fe4000f8e02ff */
[----:B------:R-:W-:Y:S02]  /*ad70*/  IMAD.U32 R8, RZ, RZ, UR41 ;  /* 0x00000029ff087e24 */ /* 0x000fe4000f8e00ff */
[----:B------:R-:W-:Y:S01]  /*ad80*/  IMAD R9, R3, UR11, R6 ;  /* 0x0000000b03097c24 */ /* 0x000fe2000f8e0206 */
[----:B------:R-:W-:Y:S01]  /*ad90*/  SHF.R.S32.HI R6, RZ, 0x1f, R7 ;  /* 0x0000001fff067819 */ /* 0x000fe20000011407 */
[----:B------:R-:W-:Y:S02]  /*ada0*/  IMAD R8, R8, 0x80, R13 ;  /* 0x0000008008087824 */ /* 0x000fe400078e020d */
[----:B------:R-:W-:-:S02]  /*adb0*/  IMAD.IADD R5, R5, 0x1, R9 ;  /* 0x0000000105057824 */ /* 0x000fc400078e0209 */
[----:B------:R-:W-:Y:S02]  /*adc0*/  IMAD R6, R6, UR8, RZ ;  /* 0x0000000806067c24 */ /* 0x000fe4000f8e02ff */
[----:B------:R-:W-:-:S04]  /*add0*/  IMAD.WIDE.U32 R4, R7, UR8, R4 ;  /* 0x0000000807047c25 */ /* 0x000fc8000f8e0004 */
[----:B------:R-:W-:Y:S01]  /*ade0*/  IMAD R9, R7, UR9, R6 ;  /* 0x0000000907097c24 */ /* 0x000fe2000f8e0206 */
[----:B------:R-:W-:Y:S01]  /*adf0*/  ULDC.64 UR8, c[0x0][0xa80] ;  /* 0x0002a00000087ab9 */ /* 0x000fe20000000a00 */
[----:B-----5:R-:W-:Y:S01]  /*ae00*/  IMAD R11, R0, R11, RZ ;  /* 0x0000000b000b7224 */ /* 0x020fe200078e02ff */
[----:B------:R-:W-:Y:S01]  /*ae10*/  LEA R6, P2, R4, UR8, 0x1 ;  /* 0x0000000804067c11 */ /* 0x000fe2000f8408ff */
[C---:B------:R-:W-:Y:S02]  /*ae20*/  VIADD R3, R8.reuse, 0x40 ;  /* 0x0000004008037836 */ /* 0x040fe40000000000 */
[----:B------:R-:W-:Y:S02]  /*ae30*/  IMAD.IADD R5, R5, 0x1, R9 ;  /* 0x0000000105057824 */ /* 0x000fe400078e0209 */
[----:B------:R-:W-:Y:S01]  /*ae40*/  VIADD R0, R8, 0x20 ;  /* 0x0000002008007836 */ /* 0x000fe20000000000 */
[----:B------:R-:W-:Y:S01]  /*ae50*/  ISETP.GE.AND P0, PT, R3, R11, PT ;  /* 0x0000000b0300720c */ /* 0x000fe20003f06270 */
[----:B------:R-:W-:Y:S01]  /*ae60*/  IMAD.SHL.U32 R7, R10, 0x8, RZ ;  /* 0x000000080a077824 */ /* 0x000fe200078e00ff */
[----:B------:R-:W-:-:S02]  /*ae70*/  LEA.HI.X R3, R4, UR9, R5, 0x1, P2 ;  /* 0x0000000904037c11 */ /* 0x000fc400090f0c05 */
[-C--:B------:R-:W-:Y:S01]  /*ae80*/  ISETP.GE.AND P2, PT, R8, R11.reuse, PT ;  /* 0x0000000b0800720c */ /* 0x080fe20003f46270 */
[C---:B------:R-:W-:Y:S01]  /*ae90*/  VIADD R9, R7.reuse, 0x40 ;  /* 0x0000004007097836 */ /* 0x040fe20000000000 */
[----:B------:R-:W-:Y:S01]  /*aea0*/  ISETP.GE.AND P1, PT, R0, R11, PT ;  /* 0x0000000b0000720c */ /* 0x000fe20003f26270 */
[C---:B------:R-:W-:Y:S01]  /*aeb0*/  VIADD R15, R7.reuse, 0x80 ;  /* 0x00000080070f7836 */ /* 0x040fe20000000000 */
[----:B------:R0:W1:Y:S01]  /*aec0*/  SHFL.IDX PT, R4, R6, RZ, 0x181f ;  /* 0x00181fff06047589 */ /* 0x00006200000e0000 */
[----:B------:R-:W-:Y:S01]  /*aed0*/  VIADD R13, R7, 0xc0 ;  /* 0x000000c0070d7836 */ /* 0x000fe20000000000 */
[----:B------:R-:W-:Y:S02]  /*aee0*/  SHF.R.S32.HI R12, RZ, 0x1f, R7 ;  /* 0x0000001fff0c7819 */ /* 0x000fe40000011407 */
[----:B------:R0:W2:Y:S01]  /*aef0*/  SHFL.IDX PT, R0, R3, RZ, 0x181f ;  /* 0x00181fff03007589 */ /* 0x0000a200000e0000 */
[----:B------:R-:W-:Y:S02]  /*af00*/  SHF.R.S32.HI R10, RZ, 0x1f, R9 ;  /* 0x0000001fff0a7819 */ /* 0x000fe40000011409 */
[----:B------:R-:W-:-:S02]  /*af10*/  SHF.R.S32.HI R14, RZ, 0x1f, R15 ;  /* 0x0000001fff0e7819 */ /* 0x000fc4000001140f */
        /* <DEDUP_REMOVED lines=10> */
[----:B------:R3:W-:Y:S01]  /*afc0*/  @!P5 ST.E.128 desc[UR50][R24.64], RZ ;  /* 0x000000ff1800d985 */ /* 0x0007e2000c101d32 */
[----:B------:R-:W-:Y:S02]  /*afd0*/  @!P4 LEA.HI.X R27, R9, R0, R10, 0x1, P6 ;  /* 0x00000000091bc211 */ /* 0x000fe400030f0c0a */
[----:B------:R-:W-:-:S03]  /*afe0*/  @!P3 LEA R28, P6, R15, R4, 0x1 ;  /* 0x000000040f1cb211 */ /* 0x000fc600078c08ff */
[----:B------:R3:W-:Y:S01]  /*aff0*/  @!P4 ST.E.128 desc[UR50][R26.64], RZ ;  /* 0x000000ff1a00c985 */ /* 0x0007e2000c101d32 */
[----:B------:R-:W-:Y:S02]  /*b000*/  @!P3 LEA.HI.X R29, R15, R0, R14, 0x1, P6 ;  /* 0x000000000f1db211 */ /* 0x000fe400030f0c0e */
[----:B------:R-:W-:-:S03]  /*b010*/  @!P2 LEA R4, P6, R13, R4, 0x1 ;  /* 0x000000040d04a211 */ /* 0x000fc600078c08ff */
[----:B------:R3:W-:Y:S01]  /*b020*/  @!P3 ST.E.128 desc[UR50][R28.64], RZ ;  /* 0x000000ff1c00b985 */ /* 0x0007e2000c101d32 */
[----:B------:R-:W-:-:S05]  /*b030*/  @!P2 LEA.HI.X R5, R13, R0, R20, 0x1, P6 ;  /* 0x000000000d05a211 */ /* 0x000fca00030f0c14 */
[----:B------:R3:W-:Y:S04]  /*b040*/  @!P2 ST.E.128 desc[UR50][R4.64], RZ ;  /* 0x000000ff0400a985 */ /* 0x0007e8000c101d32 */
.L_x_9457:
[----:B------:R-:W-:Y:S05]  /*b050*/  BSYNC B1 ;  /* 0x0000000000017941 */ /* 0x000fea0003800000 */
.L_x_9456:
[----:B--2---:R2:W4:Y:S01]  /*b060*/  SHFL.IDX PT, R0, R3, 0x1, 0x181f ;  /* 0x00381f0003007f89 */ /* 0x00452200000e0000 */
[----:B------:R-:W-:Y:S03]  /*b070*/  BSSY B1, `(.L_x_9458) ;  /* 0x0000014000017945 */ /* 0x000fe60003800000 */
[----:B-1-3--:R2:W1:Y:S01]  /*b080*/  SHFL.IDX PT, R4, R6, 0x1, 0x181f ;  /* 0x00381f0006047f89 */ /* 0x00a46200000e0000 */
[----:B------:R-:W-:Y:S05]  /*b090*/  @P1 BRA `(.L_x_9459) ;  /* 0x0000000000441947 */ /* 0x000fea0003800000 */
[----:B------:R-:W-:Y:S02]  /*b0a0*/  ULDC UR4, c[0x0][0xac8] ;  /* 0x0002b20000047ab9 */ /* 0x000fe40000000800 */
[----:B------:R-:W-:Y:S02]  /*b0b0*/  ISETP.GE.AND P4, PT, R7, UR4, PT ;  /* 0x0000000407007c0c */ /* 0x000fe4000bf86270 */
[----:B------:R-:W-:Y:S02]  /*b0c0*/  ISETP.GE.AND P3, PT, R9, UR4, PT ;  /* 0x0000000409007c0c */ /* 0x000fe4000bf66270 */
[----:B------:R-:W-:Y:S02]  /*b0d0*/  ISETP.GE.AND P2, PT, R15, UR4, PT ;  /* 0x000000040f007c0c */ /* 0x000fe4000bf46270 */
[----:B------:R-:W-:-:S07]  /*b0e0*/  ISETP.GE.AND P1, PT, R13, UR4, PT ;  /* 0x000000040d007c0c */ /* 0x000fce000bf26270 */
[-C--:B-1----:R-:W-:Y:S02]  /*b0f0*/  @!P4 LEA R24, P6, R7, R4.reuse, 0x1 ;  /* 0x000000040718c211 */ /* 0x082fe400078c08ff */
[----:B------:R-:W-:Y:S02]  /*b100*/  @!P3 LEA R26, P5, R9, R4, 0x1 ;  /* 0x00000004091ab211 */ /* 0x000fe400078a08ff */
[----:B----4-:R-:W-:Y:S02]  /*b110*/  @!P4 LEA.HI.X R25, R7, R0, R12, 0x1, P6 ;  /* 0x000000000719c211 */ /* 0x010fe400030f0c0c */
[----:B------:R-:W-:Y:S02]  /*b120*/  @!P2 LEA R28, P6, R15, R4, 0x1 ;  /* 0x000000040f1ca211 */ /* 0x000fe400078c08ff */
[----:B------:R-:W-:Y:S01]  /*b130*/  @!P3 LEA.HI.X R27, R9, R0, R10, 0x1, P5 ;  /* 0x00000000091bb211 */ /* 0x000fe200028f0c0a */
[----:B------:R3:W-:Y:S01]  /*b140*/  @!P4 ST.E.128 desc[UR50][R24.64], RZ ;  /* 0x000000ff1800c985 */ /* 0x0007e2000c101d32 */
[----:B------:R-:W-:-:S02]  /*b150*/  @!P1 LEA R4, P5, R13, R4, 0x1 ;  /* 0x000000040d049211 */ /* 0x000fc400078a08ff */
[-C--:B------:R-:W-:Y:S01]  /*b160*/  @!P2 LEA.HI.X R29, R15, R0.reuse, R14, 0x1, P6 ;  /* 0x000000000f1da211 */ /* 0x080fe200030f0c0e */
[----:B------:R3:W-:Y:S01]  /*b170*/  @!P3 ST.E.128 desc[UR50][R26.64], RZ ;  /* 0x000000ff1a00b985 */ /* 0x0007e2000c101d32 */
[----:B------:R-:W-:-:S03]  /*b180*/  @!P1 LEA.HI.X R5, R13, R0, R20, 0x1, P5 ;  /* 0x000000000d059211 */ /* 0x000fc600028f0c14 */
[----:B------:R3:W-:Y:S04]  /*b190*/  @!P2 ST.E.128 desc[UR50][R28.64], RZ ;  /* 0x000000ff1c00a985 */ /* 0x0007e8000c101d32 */
[----:B------:R3:W-:Y:S02]  /*b1a0*/  @!P1 ST.E.128 desc[UR50][R4.64], RZ ;  /* 0x000000ff04009985 */ /* 0x0007e4000c101d32 */
.L_x_9459:
[----:B------:R-:W-:Y:S05]  /*b1b0*/  BSYNC B1 ;  /* 0x0000000000017941 */ /* 0x000fea0003800000 */
.L_x_9458:
[----:B----4-:R4:W0:Y:S01]  /*b1c0*/  SHFL.IDX PT, R0, R3, 0x2, 0x181f ;  /* 0x00581f0003007f89 */ /* 0x01082200000e0000 */
        /* <DEDUP_REMOVED lines=9> */
[-C--:B------:R-:W-:Y:S02]  /*b260*/  @!P2 LEA R26, P5, R9, R4.reuse, 0x1 ;  /* 0x00000004091aa211 */ /* 0x080fe400078a08ff */
[----:B------:R-:W-:Y:S02]  /*b270*/  @!P1 LEA R28, P4, R15, R4, 0x1 ;  /* 0x000000040f1c9211 */ /* 0x000fe400078808ff */
[----:B0-----:R-:W-:Y:S02]  /*b280*/  @!P3 LEA.HI.X R25, R7, R0, R12, 0x1, P6 ;  /* 0x000000000719b211 */ /* 0x001fe400030f0c0c */
[----:B------:R-:W-:Y:S02]  /*b290*/  @!P0 LEA R4, P6, R13, R4, 0x1 ;  /* 0x000000040d048211 */ /* 0x000fe400078c08ff */
[-C--:B------:R-:W-:Y:S01]  /*b2a0*/  @!P2 LEA.HI.X R27, R9, R0.reuse, R10, 0x1, P5 ;  /* 0x00000000091ba211 */ /* 0x080fe200028f0c0a */
[----:B------:R3:W-:Y:S01]  /*b2b0*/  @!P3 ST.E.128 desc[UR50][R24.64], RZ ;  /* 0x000000ff1800b985 */ /* 0x0007e2000c101d32 */
[----:B------:R-:W-:-:S02]  /*b2c0*/  @!P1 LEA.HI.X R29, R15, R0, R14, 0x1, P4 ;  /* 0x000000000f1d9211 */ /* 0x000fc400020f0c0e */
[----:B------:R-:W-:Y:S01]  /*b2d0*/  @!P0 LEA.HI.X R5, R13, R0, R20, 0x1, P6 ;  /* 0x000000000d058211 */ /* 0x000fe200030f0c14 */
[----:B------:R3:W-:Y:S04]  /*b2e0*/  @!P2 ST.E.128 desc[UR50][R26.64], RZ ;  /* 0x000000ff1a00a985 */ /* 0x0007e8000c101d32 */
[----:B------:R3:W-:Y:S04]  /*b2f0*/  @!P1 ST.E.128 desc[UR50][R28.64], RZ ;  /* 0x000000ff1c009985 */ /* 0x0007e8000c101d32 */
[----:B------:R3:W-:Y:S02]  /*b300*/  @!P0 ST.E.128 desc[UR50][R4.64], RZ ;  /* 0x000000ff04008985 */ /* 0x0007e4000c101d32 */
.L_x_9461:
[----:B------:R-:W-:Y:S05]  /*b310*/  BSYNC B1 ;  /* 0x0000000000017941 */ /* 0x000fea0003800000 */
.L_x_9460:
[----:B0-----:R-:W-:Y:S01]  /*b320*/  VIADD R0, R8, 0x60 ;  /* 0x0000006008007836 */ /* 0x001fe20000000000 */
[----:B--2-4-:R-:W0:Y:S04]  /*b330*/  SHFL.IDX PT, R3, R3, 0x3, 0x181f ;  /* 0x00781f0003037f89 */ /* 0x014e2800000e0000 */
[----:B------:R-:W-:Y:S01]  /*b340*/  ISETP.GE.AND P0, PT, R0, R11, PT ;  /* 0x0000000b0000720c */ /* 0x000fe20003f06270 */
[----:B-1-3--:R1:W2:-:S12]  /*b350*/  SHFL.IDX PT, R4, R6, 0x3, 0x181f ;  /* 0x00781f0006047f89 */ /* 0x00a29800000e0000 */
[----:B-1----:R-:W-:Y:S05]  /*b360*/  @P0 BRA `(.L_x_9450) ;  /* 0x0000000000440947 */ /* 0x002fea0003800000 */
[----:B------:R-:W-:Y:S02]  /*b370*/  ULDC UR4, c[0x0][0xac8] ;  /* 0x0002b20000047ab9 */ /* 0x000fe40000000800 */
[----:B------:R-:W-:Y:S02]  /*b380*/  ISETP.GE.AND P3, PT, R7, UR4, PT ;  /* 0x0000000407007c0c */ /* 0x000fe4000bf66270 */
[----:B------:R-:W-:Y:S02]  /*b390*/  ISETP.GE.AND P2, PT, R9, UR4, PT ;  /* 0x0000000409007c0c */ /* 0x000fe4000bf46270 */
[----:B------:R-:W-:Y:S02]  /*b3a0*/  ISETP.GE.AND P1, PT, R15, UR4, PT ;  /* 0x000000040f007c0c */ /* 0x000fe4000bf26270 */
[----:B------:R-:W-:-:S07]  /*b3b0*/  ISETP.GE.AND P0, PT, R13, UR4, PT ;  /* 0x000000040d007c0c */ /* 0x000fce000bf06270 */
[----:B--2---:R-:W-:-:S04]  /*b3c0*/  @!P3 LEA R6, P4, R7, R4, 0x1 ;  /* 0x000000040706b211 */ /* 0x004fc800078808ff */
[-C--:B0-----:R-:W-:Y:S02]  /*b3d0*/  @!P3 LEA.HI.X R7, R7, R3.reuse, R12, 0x1, P4 ;  /* 0x000000030707b211 */ /* 0x081fe400020f0c0c */
[-C--:B------:R-:W-:Y:S02]  /*b3e0*/  @!P2 LEA R8, P4, R9, R4.reuse, 0x1 ;  /* 0x000000040908a211 */ /* 0x080fe400078808ff */
[-C--:B------:R-:W-:Y:S01]  /*b3f0*/  @!P1 LEA R24, P5, R15, R4.reuse, 0x1 ;  /* 0x000000040f189211 */ /* 0x080fe200078a08ff */
[----:B------:R0:W-:Y:S01]  /*b400*/  @!P3 ST.E.128 desc[UR50][R6.64], RZ ;  /* 0x000000ff0600b985 */ /* 0x0001e2000c101d32 */
[----:B------:R-:W-:Y:S02]  /*b410*/  @!P0 LEA R4, P6, R13, R4, 0x1 ;  /* 0x000000040d048211 */ /* 0x000fe400078c08ff */
[-C--:B------:R-:W-:Y:S02]  /*b420*/  @!P2 LEA.HI.X R9, R9, R3.reuse, R10, 0x1, P4 ;  /* 0x000000030909a211 */ /* 0x080fe400020f0c0a */
[----:B------:R-:W-:-:S02]  /*b430*/  @!P1 LEA.HI.X R25, R15, R3, R14, 0x1, P5 ;  /* 0x000000030f199211 */ /* 0x000fc400028f0c0e */
[----:B------:R-:W-:Y:S01]  /*b440*/  @!P0 LEA.HI.X R5, R13, R3, R20, 0x1, P6 ;  /* 0x000000030d058211 */ /* 0x000fe200030f0c14 */
[----:B------:R0:W-:Y:S04]  /*b450*/  @!P2 ST.E.128 desc[UR50][R8.64], RZ ;  /* 0x000000ff0800a985 */ /* 0x0001e8000c101d32 */
[----:B------:R0:W-:Y:S04]  /*b460*/  @!P1 ST.E.128 desc[UR50][R24.64], RZ ;  /* 0x000000ff18009985 */ /* 0x0001e8000c101d32 */
[----:B------:R0:W-:Y:S02]  /*b470*/  @!P0 ST.E.128 desc[UR50][R4.64], RZ ;  /* 0x000000ff04008985 */ /* 0x0001e4000c101d32 */
.L_x_9450:
[----:B------:R-:W-:Y:S05]  /*b480*/  BSYNC B0 ;  /* 0x0000000000007941 */ /* 0x000fea0003800000 */
.L_x_9440:
[----:B------:R-:W-:Y:S02]  /*b490*/  ULDC UR4, c[0x0][0xc3c] ;  /* 0x00030f0000047ab9 */ /* 0x000fe40000000800 */
[----:B------:R-:W-:-:S06]  /*b4a0*/  UISETP.GE.AND UP0, UPT, UR7, UR4, UPT ;  /* 0x000000040700728c */ /* 0x000fcc000bf06270 */
[----:B------:R-:W-:-:S13]  /*b4b0*/  PLOP3.LUT P0, PT, PT, PT, UP0, 0x80, 0x0 ;  /* 0x000000000000781c */ /* 0x000fda0003f0f008 */
[----:B------:R-:W-:Y:S05]  /*b4c0*/  @!P0 BRA `(.L_x_9462) ;  /* 0xffffff5800dc8947 */ /* 0x000fea000383ffff */
[----:B------:R-:W-:Y:S05]  /*b4d0*/  EXIT ;  /* 0x000000000000794d */ /* 0x000fea0003800000 */
.L_x_9411:
        /* <DEDUP_REMOVED lines=16> */
.L_x_9463:
        /* <DEDUP_REMOVED lines=43> */
.L_x_9467:
        /* <DEDUP_REMOVED lines=35> */
.L_x_9465:
        /* <DEDUP_REMOVED lines=18> */
.L_x_9468:
        /* <DEDUP_REMOVED lines=57> */
.L_x_9466:
[----:B------:R-:W-:Y:S01]  /*bf70*/  ULDC UR4, c[0x0][0xc3c] ;  /* 0x00030f0000047ab9 */ /* 0x000fe20000000800 */
[----:B------:R-:W-:Y:S02]  /*bf80*/  IMAD.MOV.U32 R17, RZ, RZ, RZ ;  /* 0x000000ffff117224 */ /* 0x000fe400078e00ff */
[----:B------:R-:W-:Y:S02]  /*bf90*/  IMAD.U32 R16, RZ, RZ, UR6 ;  /* 0x00000006ff107e24 */ /* 0x000fe4000f8e00ff */
[----:B------:R-:W-:Y:S02]  /*bfa0*/  IMAD.MOV.U32 R18, RZ, RZ, RZ ;  /* 0x000000ffff127224 */ /* 0x000fe400078e00ff */
[----:B------:R-:W-:-:S07]  /*bfb0*/  IMAD.U32 R19, RZ, RZ, UR4 ;  /* 0x00000004ff137e24 */ /* 0x000fce000f8e00ff */
.L_x_9469:
[----:B------:R-:W-:-:S13]  /*bfc0*/  ISETP.NE.AND P0, PT, R7, RZ, PT ;  /* 0x000000ff0700720c */ /* 0x000fda0003f05270 */
[----:B------:R-:W0:Y:S01]  /*bfd0*/  @!P0 S2R R3, SR_CgaCtaId ;  /* 0x0000000000038919 */ /* 0x000e220000008800 */
[----:B------:R-:W-:-:S04]  /*bfe0*/  @!P0 MOV R2, 0x400 ;  /* 0x0000040000028802 */ /* 0x000fc80000000f00 */
[----:B0-----:R-:W-:-:S05]  /*bff0*/  @!P0 LEA R2, R3, R2, 0x18 ;  /* 0x0000000203028211 */ /* 0x001fca00078ec0ff */
[----:B------:R1:W-:Y:S01]  /*c000*/  @!P0 STS.128 [R2+0x228d0], R16 ;  /* 0x0228d01002008388 */ /* 0x0003e20000000c00 */
[----:B------:R-:W-:Y:S06]  /*c010*/  BAR.ARV 0x5, 0x180 ;  /* 0x0146000000007b1d */ /* 0x000fec0000002000 */
.L_x_9464:
        /* <DEDUP_REMOVED lines=25> */
[----:B------:R-:W-:Y:S01]  /*c1b0*/  LOP3.LUT R0, R4, 0xc0, RZ, 0xfc, !PT ;  /* 0x000000c004007812 */ /* 0x000fe200078efcff */
[----:B0-----:R-:W-:-:S06]  /*c1c0*/  ULEA UR4, UR5, UR4, 0x18 ;  /* 0x0000000405047291 */ /* 0x001fcc000f8ec03f */
[----:B------:R-:W-:-:S04]  /*c1d0*/  IMAD.U32 R22, RZ, RZ, UR4 ;  /* 0x00000004ff167e24 */ /* 0x000fc8000f8e00ff */
[----:B--2---:R-:W-:-:S07]  /*c1e0*/  IMAD R36, R28, 0x2, R22 ;  /* 0x000000021c247824 */ /* 0x004fce00078e0216 */
.L_x_9531:
[----:B0-----:R-:W0:Y:S02]  /*c1f0*/  LDC.64 R2, c[0x0][0xc88] ;  /* 0x00032200ff027b82 */ /* 0x001e240000000a00 */
[----:B0-----:R-:W-:-:S05]  /*c200*/  IMAD.WIDE R2, R19, 0x4, R2 ;  /* 0x0000000413027825 */ /* 0x001fca00078e0202 */
        /* <DEDUP_REMOVED lines=12> */
[----:B------:R0:W-:Y:S01]  /*c2d0*/  STL [R1], R0 ;  /* 0x0000000001007387 */ /* 0x0001e20000100800 */
        /* <DEDUP_REMOVED lines=33> */
.L_x_9471:
        /* <DEDUP_REMOVED lines=9> */
.L_x_9472:
        /* <DEDUP_REMOVED lines=9> */
.L_x_9473:
[----:B-----5:R-:W-:Y:S01]  /*c610*/  IMAD.IADD R32, R7, 0x1, -R30 ;  /* 0x0000000107207824 */ /* 0x020fe200078e0a1e */
[----:B012---:R-:W-:Y:S01]  /*c620*/  LOP3.LUT R0, R18, 0xff000000, RZ, 0xc0, !PT ;  /* 0xff00000012007812 */ /* 0x007fe200078ec0ff */
[----:B------:R-:W-:Y:S02]  /*c630*/  BSSY B0, `(.L_x_9474) ;  /* 0x0000028000007945 */ /* 0x000fe40003800000 */
[C---:B------:R-:W-:Y:S01]  /*c640*/  VIADD R2, R32.reuse, 0x5f ;  /* 0x0000005f20027836 */ /* 0x040fe20000000000 */
[----:B------:R-:W-:Y:S02]  /*c650*/  ISETP.GE.AND P0, PT, R32, 0x1, PT ;  /* 0x000000012000780c */ /* 0x000fe40003f06270 */
[----:B------:R-:W-:Y:S01]  /*c660*/  SHF.R.U32.HI R3, RZ, 0x8, R0 ;  /* 0x00000008ff037819 */ /* 0x000fe20000011600 */
[----:B------:R-:W-:Y:S01]  /*c670*/  IMAD.HI R2, R2, 0x2aaaaaab, RZ ;  /* 0x2aaaaaab02027827 */ /* 0x000fe200078e02ff */
[----:B------:R-:W-:-:S04]  /*c680*/  LOP3.LUT R0, R18, 0xff0000, RZ, 0xc0, !PT ;  /* 0x00ff000012007812 */ /* 0x000fc800078ec0ff */
[----:B------:R-:W-:Y:S02]  /*c690*/  LEA.HI R5, R0, R3, RZ, 0x10 ;  /* 0x0000000300057211 */ /* 0x000fe400078f80ff */
[----:B------:R-:W-:Y:S02]  /*c6a0*/  SHF.R.U32.HI R3, RZ, 0x1f, R2 ;  /* 0x0000001fff037819 */ /* 0x000fe40000011602 */
[----:B------:R-:W-:Y:S02]  /*c6b0*/  LOP3.LUT R29, R5, 0xff, RZ, 0xc0, !PT ;  /* 0x000000ff051d7812 */ /* 0x000fe400078ec0ff */
[----:B------:R-:W-:Y:S01]  /*c6c0*/  LEA.HI.SX32 R0, R2, R3, 0x1c ;  /* 0x0000000302007211 */ /* 0x000fe200078fe2ff */
[----:B------:R-:W-:Y:S01]  /*c6d0*/  IMAD.MOV.U32 R2, RZ, RZ, RZ ;  /* 0x000000ffff027224 */ /* 0x000fe200078e00ff */
        /* <DEDUP_REMOVED lines=29> */
.L_x_9475:
[----:B------:R-:W-:Y:S05]  /*c8b0*/  BSYNC B0 ;  /* 0x0000000000007941 */ /* 0x000fea0003800000 */
.L_x_9474:
        /* <DEDUP_REMOVED lines=23> */
.L_x_9477:
        /* <DEDUP_REMOVED lines=20> */
.L_x_9480:
[----:B------:R-:W-:Y:S05]  /*cb70*/  BSYNC B6 ;  /* 0x0000000000067941 */ /* 0x000fea0003800000 */
.L_x_9479:
        /* <DEDUP_REMOVED lines=20> */
.L_x_9483:
        /* <DEDUP_REMOVED lines=15> */
.L_x_9482:
[----:B------:R-:W-:Y:S05]  /*cdb0*/  BSYNC B6 ;  /* 0x0000000000067941 */ /* 0x000fea0003800000 */
.L_x_9481:
[----:B------:R-:W-:Y:S01]  /*cdc0*/  ULDC.64 UR4, c[0x0][0x9f8] ;  /* 0x00027e0000047ab9 */ /* 0x000fe20000000a00 */
[----:B------:R-:W0:Y:S01]  /*cdd0*/  S2R R20, SR_TID.X ;  /* 0x0000000000147919 */ /* 0x000e220000002100 */
[----:B------:R-:W-:Y:S01]  /*cde0*/  ISETP.NE.U32.AND P0, PT, RZ, UR4, PT ;  /* 0x00000004ff007c0c */ /* 0x000fe2000bf05070 */
[----:B------:R-:W1:Y:S03]  /*cdf0*/  LDC R8, c[0x0][0x430] ;  /* 0x00010c00ff087b82 */ /* 0x000e660000000800 */
[----:B------:R-:W-:-:S13]  /*ce00*/  ISETP.NE.AND.EX P0, PT, RZ, UR5, PT, P0 ;  /* 0x00000005ff007c0c */ /* 0x000fda000bf05300 */
[----:B------:R-:W-:Y:S01]  /*ce10*/  @P0 IADD3 R2, P1, R31, UR4, RZ ;  /* 0x000000041f020c10 */ /* 0x000fe2000ff3e0ff */
[----:B------:R-:W-:Y:S01]  /*ce20*/  VIADD R0, R35, 0xffffffff ;  /* 0xffffffff23007836 */ /* 0x000fe20000000000 */
[----:B------:R-:W-:Y:S02]  /*ce30*/  ULDC UR4, c[0x0][0x320] ;  /* 0x0000c80000047ab9 */ /* 0x000fe40000000800 */
[----:B------:R-:W-:-:S05]  /*ce40*/  @P0 IADD3.X R3, R33, UR5, RZ, P1, !PT ;  /* 0x0000000521030c10 */ /* 0x000fca0008ffe4ff */
[----:B------:R2:W3:Y:S01]  /*ce50*/  @P0 LDG.E R27, desc[UR50][R2.64] ;  /* 0x00000032021b0981 */ /* 0x0004e2000c1e1900 */
[----:B0-----:R-:W-:-:S04]  /*ce60*/  LOP3.LUT R20, R20, 0x7f, RZ, 0xc0, !PT ;  /* 0x0000007f14147812 */ /* 0x001fc800078ec0ff */
[----:B------:R-:W-:Y:S02]  /*ce70*/  SHF.R.U32.HI R21, RZ, 0x3, R20 ;  /* 0x00000003ff157819 */ /* 0x000fe40000011614 */
[----:B------:R-:W0:Y:S01]  /*ce80*/  S2R R20, SR_TID.X ;  /* 0x0000000000147919 */ /* 0x000e220000002100 */
[----:B-1----:R-:W-:-:S13]  /*ce90*/  ISETP.NE.AND P2, PT, R8, 0x1, PT ;  /* 0x000000010800780c */ /* 0x002fda0003f45270 */
[----:B------:R-:W2:Y:S08]  /*cea0*/  @P2 LDC R6, c[0x0][0x434] ;  /* 0x00010d00ff062b82 */ /* 0x000eb00000000800 */
[----:B------:R-:W1:Y:S01]  /*ceb0*/  @P2 LDC R7, c[0x0][0x438] ;  /* 0x00010e00ff072b82 */ /* 0x000e620000000800 */
[----:B0-----:R-:W-:-:S05]  /*cec0*/  IMAD.SHL.U32 R20, R20, 0x10, RZ ;  /* 0x0000001014147824 */ /* 0x001fca00078e00ff */
[----:B------:R-:W-:-:S05]  /*ced0*/  LOP3.LUT R20, R21, 0x70, R20, 0xf8, !PT ;  /* 0x0000007015147812 */ /* 0x000fca00078ef814 */
[----:B------:R-:W-:-:S05]  /*cee0*/  IMAD R35, R0, 0x60, R20 ;  /* 0x0000006000237824 */ /* 0x000fca00078e0214 */
[----:B------:R-:W-:-:S04]  /*cef0*/  ISETP.GE.AND P0, PT, R35, R32, PT ;  /* 0x000000202300720c */ /* 0x000fc80003f06270 */
[----:B------:R-:W-:Y:S01]  /*cf00*/  ISETP.GT.U32.OR P0, PT, R20, 0x5f, P0 ;  /* 0x0000005f1400780c */ /* 0x000fe20000704470 */
[----:B------:R-:W0:Y:S01]  /*cf10*/  S2R R21, SR_TID.X ;  /* 0x0000000000157919 */ /* 0x000e220000002100 */
[----:B------:R-:W-:-:S11]  /*cf20*/  IMAD.IADD R35, R35, 0x1, R30 ;  /* 0x0000000123237824 */ /* 0x000fd600078e021e */
[----:B------:R-:W4:Y:S01]  /*cf30*/  @!P0 LDC.64 R4, c[0x0][0x428] ;  /* 0x00010a00ff048b82 */ /* 0x000f220000000a00 */
[----:B--2---:R-:W-:-:S04]  /*cf40*/  @P2 IMAD.HI.U32 R2, R35, R6, RZ ;  /* 0x0000000623022227 */ /* 0x004fc800078e00ff */
[----:B------:R-:W-:Y:S01]  /*cf50*/  IMAD.MOV.U32 R6, RZ, RZ, R35 ;  /* 0x000000ffff067224 */ /* 0x000fe200078e0023 */
[----:B-1----:R-:W-:-:S04]  /*cf60*/  @P2 SHF.R.U32.HI R6, RZ, R7, R2 ;  /* 0x00000007ff062219 */ /* 0x002fc80000011602 */
[--C-:B------:R-:W-:Y:S01]  /*cf70*/  @!P0 SHF.R.S32.HI R3, RZ, 0x1f, R6.reuse ;  /* 0x0000001fff038819 */ /* 0x100fe20000011406 */
[----:B------:R-:W-:Y:S02]  /*cf80*/  @!P0 IMAD.MOV.U32 R2, RZ, RZ, R6 ;  /* 0x000000ffff028224 */ /* 0x000fe400078e0006 */
[----:B0-----:R-:W-:-:S05]  /*cf90*/  IMAD.SHL.U32 R21, R21, 0x8, RZ ;  /* 0x0000000815157824 */ /* 0x001fca00078e00ff */
[----:B------:R-:W-:-:S04]  /*cfa0*/  LOP3.LUT R21, R21, 0x38, RZ, 0xc0, !PT ;  /* 0x0000003815157812 */ /* 0x000fc800078ec0ff */
[----:B------:R-:W-:Y:S02]  /*cfb0*/  LOP3.LUT R10, R21, 0x40, RZ, 0xfc, !PT ;  /* 0x00000040150a7812 */ /* 0x000fe400078efcff */
[----:B------:R-:W-:Y:S02]  /*cfc0*/  LOP3.LUT R23, R23, 0xffffff7f, RZ, 0xc0, !PT ;  /* 0xffffff7f17177812 */ /* 0x000fe400078ec0ff */
[----:B------:R-:W-:Y:S02]  /*cfd0*/  ISETP.GE.AND P3, PT, R10, UR4, PT ;  /* 0x000000040a007c0c */ /* 0x000fe4000bf66270 */
[----:B------:R-:W-:Y:S02]  /*cfe0*/  @P2 LOP3.LUT R23, R23, 0x80, RZ, 0xfc, !PT ;  /* 0x0000008017172812 */ /* 0x000fe400078efcff */
[----:B------:R-:W-:Y:S02]  /*cff0*/  LOP3.LUT R9, R21, 0x80, RZ, 0xfc, !PT ;  /* 0x0000008015097812 */ /* 0x000fe400078efcff */
[----:B------:R-:W-:Y:S01]  /*d000*/  LOP3.LUT R23, R23, 0xfffffff7, RZ, 0xc0, !PT ;  /* 0xfffffff717177812 */ /* 0x000fe200078ec0ff */
[----:B------:R-:W-:Y:S01]  /*d010*/  IMAD.MOV.U32 R34, RZ, RZ, RZ ;  /* 0x000000ffff227224 */ /* 0x000fe200078e00ff */
[----:B------:R-:W-:-:S05]  /*d020*/  ISETP.GE.AND P2, PT, R21, UR4, PT ;  /* 0x0000000415007c0c */ /* 0x000fca000bf46270 */
[----:B------:R-:W-:-:S04]  /*d030*/  @P3 LOP3.LUT R23, R23, 0x8, RZ, 0xfc, !PT ;  /* 0x0000000817173812 */ /* 0x000fc800078efcff */
[----:B------:R-:W-:-:S04]  /*d040*/  LOP3.LUT R23, R23, 0xffffffef, RZ, 0xc0, !PT ;  /* 0xffffffef17177812 */ /* 0x000fc800078ec0ff */
[----:B------:R-:W-:Y:S01]  /*d050*/  LOP3.LUT R23, R23, 0xfffffffb, RZ, 0xc0, !PT ;  /* 0xfffffffb17177812 */ /* 0x000fe200078ec0ff */
[----:B------:R-:W-:Y:S01]  /*d060*/  UMOV UR5, 0xffffffff ;  /* 0xffffffff00057882 */ /* 0x000fe20000000000 */
[----:B------:R-:W-:Y:S02]  /*d070*/  LOP3.LUT R18, R18, 0xffff, RZ, 0xc0, !PT ;  /* 0x0000ffff12127812 */ /* 0x000fe400078ec0ff */
[----:B---3--:R-:W-:Y:S01]  /*d080*/  SHF.R.S32.HI R31, RZ, 0x1f, R27 ;  /* 0x0000001fff1f7819 */ /* 0x008fe2000001141b */
[----:B----4-:R-:W-:-:S04]  /*d090*/  @!P0 IMAD.WIDE.U32 R2, R27, R4, R2 ;  /* 0x000000041b028225 */ /* 0x010fc800078e0002 */
[----:B------:R-:W-:-:S04]  /*d0a0*/  @!P0 IMAD R7, R31, R4, RZ ;  /* 0x000000041f078224 */ /* 0x000fc800078e02ff */
[----:B------:R-:W-:Y:S02]  /*d0b0*/  @!P0 IMAD R7, R27, R5, R7 ;  /* 0x000000051b078224 */ /* 0x000fe400078e0207 */
[----:B------:R-:W0:Y:S02]  /*d0c0*/  @!P0 LDC.64 R4, c[0x0][0x418] ;  /* 0x00010600ff048b82 */ /* 0x000e240000000a00 */
[----:B------:R-:W-:Y:S01]  /*d0d0*/  @!P0 IMAD.IADD R7, R3, 0x1, R7 ;  /* 0x0000000103078824 */ /* 0x000fe200078e0207 */
[----:B0-----:R-:W-:-:S04]  /*d0e0*/  @!P0 LEA R4, P1, R2, R4, 0x2 ;  /* 0x0000000402048211 */ /* 0x001fc800078210ff */
[----:B------:R-:W-:Y:S02]  /*d0f0*/  @!P0 LEA.HI.X R5, R2, R5, R7, 0x2, P1 ;  /* 0x0000000502058211 */ /* 0x000fe400008f1407 */
[----:B------:R-:W-:Y:S01]  /*d100*/  ISETP.GE.AND P1, PT, R9, UR4, PT ;  /* 0x0000000409007c0c */ /* 0x000fe2000bf26270 */
[----:B------:R-:W-:Y:S02]  /*d110*/  IMAD.MOV R2, RZ, RZ, -R6 ;  /* 0x000000ffff027224 */ /* 0x000fe400078e0a06 */
[----:B------:R0:W5:Y:S02]  /*d120*/  @!P0 LDG.E R34, desc[UR50][R4.64] ;  /* 0x0000003204228981 */ /* 0x000164000c1e1900 */
[----:B------:R-:W-:Y:S01]  /*d130*/  IMAD R35, R8, R2, R35 ;  /* 0x0000000208237224 */ /* 0x000fe200078e0223 */
[----:B------:R-:W-:-:S04]  /*d140*/  LOP3.LUT R8, R21, 0xc0, RZ, 0xfc, !PT ;  /* 0x000000c015087812 */ /* 0x000fc800078efcff */
[----:B------:R-:W-:-:S03]  /*d150*/  ISETP.GE.AND P0, PT, R8, UR4, PT ;  /* 0x0000000408007c0c */ /* 0x000fc6000bf06270 */
[----:B------:R-:W-:-:S04]  /*d160*/  @P1 LOP3.LUT R23, R23, 0x4, RZ, 0xfc, !PT ;  /* 0x0000000417171812 */ /* 0x000fc800078efcff */
[----:B------:R-:W-:-:S04]  /*d170*/  @P2 LOP3.LUT R23, R23, 0x10, RZ, 0xfc, !PT ;  /* 0x0000001017172812 */ /* 0x000fc800078efcff */
[----:B------:R-:W-:Y:S01]  /*d180*/  LOP3.LUT R23, R23, 0xfffffffd, RZ, 0xc0, !PT ;  /* 0xfffffffd17177812 */ /* 0x000fe200078ec0ff */
[----:B------:R-:W-:-:S03]  /*d190*/  IMAD.U32 R2, RZ, RZ, UR36 ;  /* 0x00000024ff027e24 */ /* 0x000fc6000f8e00ff */
[----:B------:R-:W-:Y:S01]  /*d1a0*/  @P0 LOP3.LUT R23, R23, 0x2, RZ, 0xfc, !PT ;  /* 0x0000000217170812 */ /* 0x000fe200078efcff */
[----:B0-----:R-:W-:Y:S06]  /*d1b0*/  BRA.DIV UR5, `(.L_x_9484) ;  /* 0x0000003e055c7947 */ /* 0x001fec000b800000 */
.L_x_9548:
[----:B------:R-:W-:Y:S02]  /*d1c0*/  ISETP.NE.AND P0, PT, R2, 0x3, PT ;  /* 0x000000030200780c */ /* 0x000fe40003f05270 */
[----:B------:R-:W-:Y:S02]  /*d1d0*/  ISETP.GT.U32.AND P1, PT, R20, 0x5f, PT ;  /* 0x0000005f1400780c */ /* 0x000fe40003f24070 */
[----:B------:R-:W-:Y:S02]  /*d1e0*/  LOP3.LUT R23, R23, 0xffffffbf, RZ, 0xc0, !PT ;  /* 0xffffffbf17177812 */ /* 0x000fe400078ec0ff */
[----:B------:R-:W-:-:S07]  /*d1f0*/  SEL R6, RZ, 0x1, P2 ;  /* 0x00000001ff067807 */ /* 0x000fce0001000000 */
[----:B------:R-:W-:-:S04]  /*d200*/  @P0 LOP3.LUT R23, R23, 0x40, RZ, 0xfc, !PT ;  /* 0x0000004017170812 */ /* 0x000fc800078efcff */
[----:B------:R-:W-:-:S04]  /*d210*/  LOP3.LUT R23, R23, 0xffffffdf, RZ, 0xc0, !PT ;  /* 0xffffffdf17177812 */ /* 0x000fc800078ec0ff */
[----:B------:R-:W-:Y:S01]  /*d220*/  @P1 LOP3.LUT R23, R23, 0x20, RZ, 0xfc, !PT ;  /* 0x0000002017171812 */ /* 0x000fe200078efcff */
[----:B------:R-:W-:Y:S06]  /*d230*/  @!P0 BRA `(.L_x_9485) ;  /* 0x0000000000048947 */ /* 0x000fec0003800000 */
[----:B------:R-:W-:Y:S01]  /*d240*/  BPT.TRAP 0x1 ;  /* 0x000000040000795c */ /* 0x000fe20000300000 */
.L_x_9485:
[----:B------:R-:W-:Y:S01]  /*d250*/  IMAD R32, R0, -0x60, R32 ;  /* 0xffffffa000207824 */ /* 0x000fe200078e0220 */
[----:B------:R-:W-:Y:S01]  /*d260*/  SHF.L.U32 R0, R26, 0x1f, RZ ;  /* 0x0000001f1a007819 */ /* 0x000fe200000006ff */
[----:B------:R-:W-:Y:S01]  /*d270*/  IMAD R33, R24, 0x8, R22 ;  /* 0x0000000818217824 */ /* 0x000fe200078e0216 */
[----:B------:R-:W-:Y:S03]  /*d280*/  BSSY B0, `(.L_x_9486) ;  /* 0x0000003000007945 */ /* 0x000fe60003800000 */
[----:B------:R-:W0:Y:S02]  /*d290*/  SYNCS.PHASECHK.TRANS64.TRYWAIT P0, [R33+URZ+0x22840], R0 ;  /* 0x02284000210075a7 */ /* 0x000e24000800017f */
[----:B0-----:R-:W-:Y:S05]  /*d2a0*/  @!P0 BRA `(.L_x_9487) ;  /* 0x0000003c00548947 */ /* 0x001fea0003800000 */
.L_x_9549:
[----:B------:R-:W-:Y:S05]  /*d2b0*/  BSYNC B0 ;  /* 0x0000000000007941 */ /* 0x000fea0003800000 */
.L_x_9486:
[----:B0-----:R-:W-:Y:S01]  /*d2c0*/  SHF.R.S32.HI R0, RZ, 0x1f, R35 ;  /* 0x0000001fff007819 */ /* 0x001fe20000011423 */
[----:B------:R-:W-:Y:S01]  /*d2d0*/  ULDC.64 UR4, c[0x0][0x300] ;  /* 0x0000c00000047ab9 */ /* 0x000fe20000000a00 */
[----:B------:R-:W0:Y:S01]  /*d2e0*/  S2R R8, SR_TID.X ;  /* 0x0000000000087919 */ /* 0x000e220000002100 */
[----:B------:R-:W-:Y:S01]  /*d2f0*/  IMAD.WIDE.U32 R2, R35, UR4, RZ ;  /* 0x0000000423027c25 */ /* 0x000fe2000f8e00ff */
[----:B-----5:R-:W-:Y:S01]  /*d300*/  SHF.R.S32.HI R4, RZ, 0x1f, R34 ;  /* 0x0000001fff047819 */ /* 0x020fe20000011422 */
[----:B------:R-:W-:Y:S01]  /*d310*/  ULDC.64 UR6, c[0x0][0x2e8] ;  /* 0x0000ba0000067ab9 */ /* 0x000fe20000000a00 */
[----:B------:R1:W-:Y:S01]  /*d320*/  STL [R1+0x1c], R0 ;  /* 0x00001c0001007387 */ /* 0x0003e20000100800 */
[----:B------:R-:W-:-:S03]  /*d330*/  LOP3.LUT R23, R23, 0xfffffffe, RZ, 0xc0, !PT ;  /* 0xfffffffe17177812 */ /* 0x000fc600078ec0ff */
[----:B------:R2:W-:Y:S01]  /*d340*/  STL [R1+0x20], R4 ;  /* 0x0000200401007387 */ /* 0x0005e20000100800 */
[----:B-1----:R-:W-:-:S04]  /*d350*/  IMAD R0, R0, UR4, RZ ;  /* 0x0000000400007c24 */ /* 0x002fc8000f8e02ff */
[----:B------:R-:W-:Y:S01]  /*d360*/  IMAD R0, R35, UR5, R0 ;  /* 0x0000000523007c24 */ /* 0x000fe2000f8e0200 */
[----:B------:R-:W-:-:S03]  /*d370*/  ULDC.64 UR4, c[0x0][0x310] ;  /* 0x0000c40000047ab9 */ /* 0x000fc60000000a00 */
[----:B------:R-:W-:Y:S02]  /*d380*/  IMAD.IADD R3, R3, 0x1, R0 ;  /* 0x0000000103037824 */ /* 0x000fe400078e0200 */
[----:B------:R-:W-:Y:S02]  /*d390*/  IMAD R0, R4, UR4, RZ ;  /* 0x0000000404007c24 */ /* 0x000fe4000f8e02ff */
[----:B--2---:R-:W1:Y:S01]  /*d3a0*/  S2R R4, SR_TID.X ;  /* 0x0000000000047919 */ /* 0x004e620000002100 */
[----:B------:R-:W-:-:S04]  /*d3b0*/  IMAD.WIDE.U32 R2, R34, UR4, R2 ;  /* 0x0000000422027c25 */ /* 0x000fc8000f8e0002 */
[----:B------:R-:W-:Y:S01]  /*d3c0*/  IMAD R0, R34, UR5, R0 ;  /* 0x0000000522007c24 */ /* 0x000fe2000f8e0200 */
[----:B------:R-:W-:Y:S01]  /*d3d0*/  ULDC.64 UR4, c[0x0][0x308] ;  /* 0x0000c20000047ab9 */ /* 0x000fe20000000a00 */
[----:B0-----:R-:W-:Y:S02]  /*d3e0*/  IMAD.SHL.U32 R8, R8, 0x8, RZ ;  /* 0x0000000808087824 */ /* 0x001fe400078e00ff */
[----:B------:R-:W-:-:S03]  /*d3f0*/  IMAD.IADD R3, R3, 0x1, R0 ;  /* 0x0000000103037824 */ /* 0x000fc600078e0200 */
[----:B------:R-:W-:Y:S01]  /*d400*/  LOP3.LUT R8, R8, 0x38, RZ, 0xc0, !PT ;  /* 0x0000003808087812 */ /* 0x000fe200078ec0ff */
[----:B------:R-:W-:Y:S01]  /*d410*/  IMAD.WIDE.U32 R2, R18, UR4, R2 ;  /* 0x0000000412027c25 */ /* 0x000fe2000f8e0002 */
[----:B------:R-:W-:Y:S02]  /*d420*/  ULDC UR4, c[0x0][0x2f4] ;  /* 0x0000bd0000047ab9 */ /* 0x000fe40000000800 */
[----:B------:R-:W-:Y:S02]  /*d430*/  ISETP.GE.AND P2, PT, R8, UR4, PT ;  /* 0x0000000408007c0c */ /* 0x000fe4000bf46270 */
[----:B------:R-:W-:-:S11]  /*d440*/  LEA R0, P0, R2, UR6, 0x1 ;  /* 0x0000000602007c11 */ /* 0x000fd6000f8008ff */
[----:B------:R-:W-:Y:S02]  /*d450*/  @P2 LOP3.LUT R23, R23, 0x1, RZ, 0xfc, !PT ;  /* 0x0000000117172812 */ /* 0x000fe400078efcff */
[----:B-1----:R-:W-:-:S04]  /*d460*/  LOP3.LUT R4, R4, 0x7f, RZ, 0xc0, !PT ;  /* 0x0000007f04047812 */ /* 0x002fc800078ec0ff */
[----:B------:R-:W-:Y:S01]  /*d470*/  SHF.R.U32.HI R5, RZ, 0x3, R4 ;  /* 0x00000003ff057819 */ /* 0x000fe20000011604 */
[----:B------:R-:W-:Y:S01]  /*d480*/  IMAD R4, R18, UR5, R3 ;  /* 0x0000000512047c24 */ /* 0x000fe2000f8e0203 */
[----:B------:R-:W-:-:S03]  /*d490*/  UMOV UR5, 0xffffffff ;  /* 0xffffffff00057882 */ /* 0x000fc60000000000 */
[----:B------:R-:W-:Y:S01]  /*d4a0*/  IMAD.IADD R32, R32, 0x1, -R5 ;  /* 0x0000000120207824 */ /* 0x000fe200078e0a05 */
[----:B------:R-:W-:Y:S01]  /*d4b0*/  LEA.HI.X R4, R2, UR7, R4, 0x1, P0 ;  /* 0x0000000702047c11 */ /* 0x000fe200080f0c04 */
[----:B------:R-:W-:-:S03]  /*d4c0*/  IMAD R5, R24, 0x1800, R28 ;  /* 0x0000180018057824 */ /* 0x000fc600078e021c */
        /* <DEDUP_REMOVED lines=54> */
.L_x_9563:
        /* <DEDUP_REMOVED lines=10> */
.L_x_9489:
        /* <DEDUP_REMOVED lines=11> */
.L_x_9490:
[----:B0-----:R0:W5:Y:S01]  /*d980*/  LDL.LU R3, [R1] ;  /* 0x0000000001037983 */ /* 0x0011620000300800 */
[C---:B------:R-:W-:Y:S01]  /*d990*/  LOP3.LUT P3, RZ, R23.reuse, 0x8, RZ, 0xc0, !PT ;  /* 0x0000000817ff7812 */ /* 0x040fe2000786c0ff */
[----:B------:R0:W-:Y:S01]  /*d9a0*/  SYNCS.ARRIVE.TRANS64.A1T0 RZ, [R33+URZ+0x22830], RZ ;  /* 0x022830ff21ff79a7 */ /* 0x0001e2000810003f */
[----:B------:R-:W-:-:S13]  /*d9b0*/  LOP3.LUT P2, RZ, R23, 0x4, RZ, 0xc0, !PT ;  /* 0x0000000417ff7812 */ /* 0x000fda000784c0ff */
[----:B------:R-:W-:Y:S05]  /*d9c0*/  WARPSYNC.ALL ;  /* 0x0000000000007948 */ /* 0x000fea0003800000 */
[----:B------:R-:W-:Y:S01]  /*d9d0*/  BAR.SYNC.DEFER_BLOCKING 0x8, 0x180 ;  /* 0x0206000000007b1d */ /* 0x000fe20000010000 */
[----:B------:R-:W-:Y:S02]  /*d9e0*/  LOP3.LUT P1, RZ, R23, 0x100, RZ, 0xc0, !PT ;  /* 0x0000010017ff7812 */ /* 0x000fe4000782c0ff */
[----:B------:R-:W-:Y:S02]  /*d9f0*/  SEL R0, RZ, 0x2, P3 ;  /* 0x00000002ff007807 */ /* 0x000fe40001800000 */
[----:B------:R-:W-:Y:S01]  /*da00*/  SEL R2, RZ, 0x4, P2 ;  /* 0x00000004ff027807 */ /* 0x000fe20001000000 */
[----:B------:R-:W-:Y:S01]  /*da10*/  ULDC.64 UR4, c[0x0][0x298] ;  /* 0x0000a60000047ab9 */ /* 0x000fe20000000a00 */
[----:B------:R-:W-:Y:S01]  /*da20*/  SEL R4, R25, RZ, !P1 ;  /* 0x000000ff19047207 */ /* 0x000fe20004800000 */
[----:B------:R-:W-:Y:S01]  /*da30*/  BSSY B6, `(.L_x_9491) ;  /* 0x0000021000067945 */ /* 0x000fe20003800000 */
[----:B------:R-:W-:-:S02]  /*da40*/  IADD3 R0, R2, R0, R6 ;  /* 0x0000000002007210 */ /* 0x000fc40007ffe006 */
[----:B------:R-:W-:Y:S01]  /*da50*/  LOP3.LUT P0, RZ, R23, 0x2, RZ, 0xc0, !PT ;  /* 0x0000000217ff7812 */ /* 0x000fe2000780c0ff */
[----:B------:R1:W-:Y:S03]  /*da60*/  STL [R1+0x14], R4 ;  /* 0x0000140401007387 */ /* 0x0003e60000100800 */
[----:B------:R-:W-:-:S05]  /*da70*/  SEL R25, RZ, 0x8, P0 ;  /* 0x00000008ff197807 */ /* 0x000fca0000000000 */
[----:B------:R-:W-:Y:S01]  /*da80*/  IMAD.IADD R25, R0, 0x1, R25 ;  /* 0x0000000100197824 */ /* 0x000fe200078e0219 */
[----:B------:R-:W-:Y:S01]  /*da90*/  SHF.R.S32.HI R0, RZ, 0x1f, R37 ;  /* 0x0000001fff007819 */ /* 0x000fe20000011425 */
[----:B-1----:R-:W-:-:S04]  /*daa0*/  IMAD.WIDE.U32 R4, R37, UR4, RZ ;  /* 0x0000000425047c25 */ /* 0x002fc8000f8e00ff */
[----:B------:R-:W-:-:S04]  /*dab0*/  IMAD R0, R0, UR4, RZ ;  /* 0x0000000400007c24 */ /* 0x000fc8000f8e02ff */
[----:B------:R-:W-:-:S04]  /*dac0*/  IMAD R0, R37, UR5, R0 ;  /* 0x0000000525007c24 */ /* 0x000fc8000f8e0200 */
[----:B------:R-:W-:Y:S01]  /*dad0*/  IMAD.IADD R37, R5, 0x1, R0 ;  /* 0x0000000105257824 */ /* 0x000fe200078e0200 */
[----:B-----5:R-:W-:-:S05]  /*dae0*/  SEL R2, R3, RZ, !P1 ;  /* 0x000000ff03027207 */ /* 0x020fca0004800000 */
[----:B------:R1:W-:Y:S04]  /*daf0*/  STL [R1], R2 ;  /* 0x0000000201007387 */ /* 0x0003e80000100800 */
[----:B------:R2:W-:Y:S01]  /*db00*/  STL.64 [R1+0x8], R4 ;  /* 0x0000080401007387 */ /* 0x0005e20000100a00 */
[----:B-1----:R-:W-:-:S05]  /*db10*/  VIADD R2, R22, 0x18400 ;  /* 0x0001840016027836 */ /* 0x002fca0000000000 */
[----:B------:R-:W-:-:S13]  /*db20*/  LOP3.LUT P0, RZ, R2, 0x3ff, RZ, 0xc0, !PT ;  /* 0x000003ff02ff7812 */ /* 0x000fda000780c0ff */
[----:B--2---:R-:W-:Y:S05]  /*db30*/  @!P0 BRA `(.L_x_9492) ;  /* 0x0000000000408947 */ /* 0x004fea0003800000 */
[----:B------:R-:W-:Y:S01]  /*db40*/  MOV R2, 0x0 ;  /* 0x0000000000027802 */ /* 0x000fe20000000f00 */
        /* <DEDUP_REMOVED lines=15> */
.L_x_9492:
[----:B------:R-:W-:Y:S05]  /*dc40*/  BSYNC B6 ;  /* 0x0000000000067941 */ /* 0x000fea0003800000 */
.L_x_9491:
[----:B------:R-:W2:Y:S01]  /*dc50*/  LDL.LU.64 R2, [R1+0x8] ;  /* 0x0000080001027983 */ /* 0x000ea20000300a00 */
[----:B------:R-:W-:Y:S01]  /*dc60*/  ULDC.64 UR4, c[0x0][0x2d8] ;  /* 0x0000b60000047ab9 */ /* 0x000fe20000000a00 */
[----:B------:R-:W1:Y:S02]  /*dc70*/  LDC R6, c[0x0][0x448] ;  /* 0x00011200ff067b82 */ /* 0x000e640000000800 */
[----:B------:R-:W3:Y:S04]  /*dc80*/  LDL.LU R21, [R1] ;  /* 0x0000000001157983 */ /* 0x000ee80000300800 */
[----:B------:R-:W4:Y:S01]  /*dc90*/  LDL.LU R20, [R1+0x14] ;  /* 0x0000140001147983 */ /* 0x000f220000300800 */
[----:B------:R-:W-:-:S03]  /*dca0*/  IMAD.SHL.U32 R17, R17, 0x80, RZ ;  /* 0x0000008011117824 */ /* 0x000fc600078e00ff */
[----:B------:R0:W5:Y:S01]  /*dcb0*/  LDL R10, [R1+0x10] ;  /* 0x00001000010a7983 */ /* 0x0001620000100800 */
[----:B-1----:R-:W-:-:S13]  /*dcc0*/  ISETP.NE.AND P0, PT, R6, 0x1, PT ;  /* 0x000000010600780c */ /* 0x002fda0003f05270 */
[----:B------:R-:W1:Y:S01]  /*dcd0*/  @P0 LDC R4, c[0x0][0x44c] ;  /* 0x00011300ff040b82 */ /* 0x000e620000000800 */
[----:B------:R-:W0:Y:S02]  /*dce0*/  S2R R8, SR_TID.X ;  /* 0x0000000000087919 */ /* 0x000e240000002100 */
[----:B0-----:R-:W-:-:S05]  /*dcf0*/  IMAD.SHL.U32 R8, R8, 0x8, RZ ;  /* 0x0000000808087824 */ /* 0x001fca00078e00ff */
        /* <DEDUP_REMOVED lines=9> */
[----:B------:R-:W0:Y:S02]  /*dd90*/  S2R R20, SR_TID.X ;  /* 0x0000000000147919 */ /* 0x000e240000002100 */
[----:B------:R-:W-:Y:S02]  /*dda0*/  IMAD.IADD R3, R3, 0x1, R0 ;  /* 0x0000000103037824 */ /* 0x000fe400078e0200 */
[----:B------:R-:W2:Y:S01]  /*ddb0*/  @P0 LDC R0, c[0x0][0x450] ;  /* 0x00011400ff000b82 */ /* 0x000ea20000000800 */
[----:B0-----:R-:W-:-:S04]  /*ddc0*/  LOP3.LUT R20, R20, 0x7f, RZ, 0xc0, !PT ;  /* 0x0000007f14147812 */ /* 0x001fc800078ec0ff */
[----:B------:R-:W-:Y:S02]  /*ddd0*/  SHF.R.U32.HI R21, RZ, 0x3, R20 ;  /* 0x00000003ff157819 */ /* 0x000fe40000011614 */
[----:B------:R-:W0:Y:S02]  /*dde0*/  S2R R20, SR_TID.X ;  /* 0x0000000000147919 */ /* 0x000e240000002100 */
[----:B0-----:R-:W-:-:S05]  /*ddf0*/  IMAD.SHL.U32 R20, R20, 0x10, RZ ;  /* 0x0000001014147824 */ /* 0x001fca00078e00ff */
[----:B------:R-:W-:-:S04]  /*de00*/  LOP3.LUT R20, R21, 0x70, R20, 0xf8, !PT ;  /* 0x0000007015147812 */ /* 0x000fc800078ef814 */
[----:B------:R-:W-:-:S05]  /*de10*/  LOP3.LUT R5, R20, R17, RZ, 0xfc, !PT ;  /* 0x0000001114057212 */ /* 0x000fca00078efcff */
[----:B-1----:R-:W-:-:S04]  /*de20*/  @P0 IMAD.HI.U32 R7, R5, R4, RZ ;  /* 0x0000000405070227 */ /* 0x002fc800078e00ff */
[----:B------:R-:W-:Y:S01]  /*de30*/  IMAD.MOV.U32 R4, RZ, RZ, R5 ;  /* 0x000000ffff047224 */ /* 0x000fe200078e0005 */
[----:B--2---:R-:W-:Y:S01]  /*de40*/  @P0 SHF.R.U32.HI R4, RZ, R0, R7 ;  /* 0x00000000ff040219 */ /* 0x004fe20000011607 */
        /* <DEDUP_REMOVED lines=25> */
[----:B------:R-:W-:Y:S01]  /*dfe0*/  IMAD.IADD R17, R9, 0x1, R17 ;  /* 0x0000000109117824 */ /* 0x000fe200078e0211 */
[----:B------:R-:W1:Y:S03]  /*dff0*/  SHFL.IDX PT, R2, R4, RZ, 0x181f ;  /* 0x00181fff04027589 */ /* 0x000e6600000e0000 */
[C---:B------:R-:W-:Y:S01]  /*e000*/  VIADD R6, R17.reuse, 0x10 ;  /* 0x0000001011067836 */ /* 0x040fe20000000000 */
[----:B------:R-:W-:Y:S01]  /*e010*/  ISETP.GE.AND P0, PT, R17, R5, PT ;  /* 0x000000051100720c */ /* 0x000fe20003f06270 */
[----:B------:R-:W-:-:S12]  /*e020*/  SHFL.IDX PT, R14, R0, 0x7, 0x181f ;  /* 0x00f81f00000e7f89 */ /* 0x000fd800000e0000 */
[----:B0-----:R-:W-:-:S05]  /*e030*/  @!P0 LEA R3, P2, R8, R3, 0x1 ;  /* 0x0000000308038211 */ /* 0x001fca00078408ff */
[----:B-1----:R-:W-:-:S05]  /*e040*/  @!P0 IMAD.X R2, RZ, RZ, R2, P2 ;  /* 0x000000ffff028224 */ /* 0x002fca00010e0602 */
[----:B------:R-:W-:-:S04]  /*e050*/  @!P0 LOP3.LUT R3, R3, R2, RZ, 0x3c, !PT ;  /* 0x0000000203038212 */ /* 0x000fc800078e3cff */
[----:B------:R-:W-:-:S04]  /*e060*/  @!P0 LOP3.LUT R2, R3, R2, RZ, 0x3c, !PT ;  /* 0x0000000203028212 */ /* 0x000fc800078e3cff */
[----:B------:R-:W-:-:S05]  /*e070*/  @!P0 LOP3.LUT R3, R3, R2, RZ, 0x3c, !PT ;  /* 0x0000000203038212 */ /* 0x000fca00078e3cff */
[----:B------:R0:W-:Y:S01]  /*e080*/  @!P0 LDGSTS.E.BYPASS.LTC128B.128 [R36+0x18400], desc[UR50][R2.64], !P1 ;  /* 0x1840000002248fae */ /* 0x0001e2000c901d72 */
[----:B------:R-:W-:Y:S01]  /*e090*/  ISETP.GE.AND P0, PT, R6, R5, PT ;  /* 0x000000050600720c */ /* 0x000fe20003f06270 */
[----:B------:R-:W-:Y:S02]  /*e0a0*/  VIADD R6, R17, 0x20 ;  /* 0x0000002011067836 */ /* 0x000fe40000000000 */
[----:B0-----:R-:W0:Y:S04]  /*e0b0*/  SHFL.IDX PT, R3, R0, 0x1, 0x181f ;  /* 0x00381f0000037f89 */ /* 0x001e2800000e0000 */
[----:B------:R-:W1:Y:S06]  /*e0c0*/  SHFL.IDX PT, R2, R4, 0x1, 0x181f ;  /* 0x00381f0004027f89 */ /* 0x000e6c00000e0000 */
        /* <DEDUP_REMOVED lines=48> */
[----:B------:R-:W1:Y:S04]  /*e3d0*/  SHFL.IDX PT, R2, R4, 0x6, 0x181f ;  /* 0x00d81f0004027f89 */ /* 0x000e6800000e0000 */
[----:B------:R-:W2:Y:S02]  /*e3e0*/  SHFL.IDX PT, R4, R4, 0x7, 0x181f ;  /* 0x00f81f0004047f89 */ /* 0x000ea400000e0000 */
[----:B0-----:R-:W-:-:S05]  /*e3f0*/  @!P0 LEA R3, P2, R8, R3, 0x1 ;  /* 0x0000000308038211 */ /* 0x001fca00078408ff */
[----:B-1----:R-:W-:-:S05]  /*e400*/  @!P0 IMAD.X R2, RZ, RZ, R2, P2 ;  /* 0x000000ffff028224 */ /* 0x002fca00010e0602 */
[----:B------:R-:W-:-:S04]  /*e410*/  @!P0 LOP3.LUT R3, R3, R2, RZ, 0x3c, !PT ;  /* 0x0000000203038212 */ /* 0x000fc800078e3cff */
[----:B------:R-:W-:-:S04]  /*e420*/  @!P0 LOP3.LUT R2, R3, R2, RZ, 0x3c, !PT ;  /* 0x0000000203028212 */ /* 0x000fc800078e3cff */
[----:B------:R-:W-:-:S05]  /*e430*/  @!P0 LOP3.LUT R3, R3, R2, RZ, 0x3c, !PT ;  /* 0x0000000203038212 */ /* 0x000fca00078e3cff */
[----:B--2---:R0:W-:Y:S02]  /*e440*/  @!P0 LDGSTS.E.BYPASS.LTC128B.128 [R36+0x1b400], desc[UR50][R2.64], !P1 ;  /* 0x1b40000002248fae */ /* 0x0041e4000c901d72 */
.L_x_9580:
[----:B------:R-:W-:-:S05]  /*e450*/  VIADD R0, R17, 0x70 ;  /* 0x0000007011007836 */ /* 0x000fca0000000000 */
[----:B------:R-:W-:-:S13]  /*e460*/  ISETP.GE.AND P0, PT, R0, R5, PT ;  /* 0x000000050000720c */ /* 0x000fda0003f06270 */
[----:B0-----:R-:W-:-:S05]  /*e470*/  @!P0 LEA R2, P2, R8, R14, 0x1 ;  /* 0x0000000e08028211 */ /* 0x001fca00078408ff */
[----:B------:R-:W-:-:S05]  /*e480*/  @!P0 IMAD.X R3, RZ, RZ, R4, P2 ;  /* 0x000000ffff038224 */ /* 0x000fca00010e0604 */
[----:B------:R-:W-:Y:S01]  /*e490*/  @!PT LDS RZ, [RZ] ;  /* 0x00000000fffff984 */ /* 0x000fe20000000800 */
[----:B------:R-:W-:Y:S01]  /*e4a0*/  @!PT LDS RZ, [RZ] ;  /* 0x00000000fffff984 */ /* 0x000fe20000000800 */
[----:B------:R-:W-:Y:S01]  /*e4b0*/  @!PT LDS RZ, [RZ] ;  /* 0x00000000fffff984 */ /* 0x000fe20000000800 */
[----:B------:R0:W-:Y:S01]  /*e4c0*/  @!P0 LDGSTS.E.BYPASS.LTC128B.128 [R36+0x1bc00], desc[UR50][R2.64], !P1 ;  /* 0x1bc0000002248fae */ /* 0x0001e2000c901d72 */
[----:B------:R-:W-:Y:S01]  /*e4d0*/  PLOP3.LUT P0, PT, PT, PT, PT, 0x80, 0x0 ;  /* 0x000000000000781c */ /* 0x000fe20003f0f070 */
[----:B------:R-:W-:-:S12]  /*e4e0*/  NOP ;  /* 0x0000000000007918 */ /* 0x000fd80000000000 */
.L_x_9494:
        /* <DEDUP_REMOVED lines=18> */
.L_x_9581:
[----:B------:R-:W-:Y:S05]  /*e610*/  BSYNC B0 ;  /* 0x0000000000007941 */ /* 0x000fea0003800000 */
.L_x_9495:
[----:B------:R-:W-:-:S05]  /*e620*/  IMAD.U32 R0, RZ, RZ, UR36 ;  /* 0x00000024ff007e24 */ /* 0x000fca000f8e00ff */
[----:B------:R-:W-:-:S13]  /*e630*/  ISETP.NE.AND P0, PT, R0, 0x3, PT ;  /* 0x000000030000780c */ /* 0x000fda0003f05270 */
[----:B------:R-:W-:Y:S05]  /*e640*/  @!P0 BRA `(.L_x_9497) ;  /* 0x0000000000048947 */ /* 0x000fea0003800000 */
[----:B------:R-:W-:Y:S01]  /*e650*/  BPT.TRAP 0x1 ;  /* 0x000000040000795c */ /* 0x000fe20000300000 */
.L_x_9497:
[----:B------:R-:W-:Y:S01]  /*e660*/  SHF.L.U32 R0, R26, 0x1f, RZ ;  /* 0x0000001f1a007819 */ /* 0x000fe200000006ff */
[----:B------:R-:W-:Y:S03]  /*e670*/  BSSY B0, `(.L_x_9498) ;  /* 0x0000003000007945 */ /* 0x000fe60003800000 */
[----:B------:R-:W1:Y:S02]  /*e680*/  SYNCS.PHASECHK.TRANS64.TRYWAIT P0, [R33+URZ+0x22860], R0 ;  /* 0x02286000210075a7 */ /* 0x000e64000800017f */
[----:B-1----:R-:W-:Y:S05]  /*e690*/  @!P0 BRA `(.L_x_9499) ;  /* 0x0000003c00208947 */ /* 0x002fea0003800000 */
.L_x_9582:
[----:B------:R-:W-:Y:S05]  /*e6a0*/  BSYNC B0 ;  /* 0x0000000000007941 */ /* 0x000fea0003800000 */
.L_x_9498:
[----:B------:R-:W1:Y:S01]  /*e6b0*/  LDL.LU R2, [R1+0x1c] ;  /* 0x00001c0001027983 */ /* 0x000e620000300800 */
[----:B------:R-:W-:Y:S01]  /*e6c0*/  ULDC.64 UR4, c[0x0][0x328] ;  /* 0x0000ca0000047ab9 */ /* 0x000fe20000000a00 */
[----:B------:R-:W-:Y:S02]  /*e6d0*/  ULDC.64 UR6, c[0x0][0x318] ;  /* 0x0000c60000067ab9 */ /* 0x000fe40000000a00 */
[----:B------:R-:W2:Y:S01]  /*e6e0*/  LDL.LU R4, [R1+0x20] ;  /* 0x0000200001047983 */ /* 0x000ea20000300800 */
[----:B-1----:R-:W-:Y:S02]  /*e6f0*/  IMAD R0, R2, UR4, RZ ;  /* 0x0000000402007c24 */ /* 0x002fe4000f8e02ff */
[----:B0-----:R-:W-:-:S04]  /*e700*/  IMAD.WIDE.U32 R2, R35, UR4, RZ ;  /* 0x0000000423027c25 */ /* 0x001fc8000f8e00ff */
        /* <DEDUP_REMOVED lines=16> */
[C---:B------:R-:W-:Y:S01]  /*e810*/  LOP3.LUT R7, R25.reuse, 0x1, RZ, 0xc0, !PT ;  /* 0x0000000119077812 */ /* 0x040fe200078ec0ff */
[----:B------:R-:W-:Y:S01]  /*e820*/  IMAD R4, R4, 0x2, R22 ;  /* 0x0000000204047824 */ /* 0x000fe200078e0216 */
[----:B------:R-:W-:Y:S01]  /*e830*/  LOP3.LUT P2, RZ, R25, 0x2, RZ, 0xc0, !PT ;  /* 0x0000000219ff7812 */ /* 0x000fe2000784c0ff */
[----:B------:R-:W1:Y:S01]  /*e840*/  SHFL.IDX PT, R14, R5, RZ, 0x181f ;  /* 0x00181fff050e7589 */ /* 0x000e6200000e0000 */
[----:B------:R-:W-:Y:S02]  /*e850*/  ISETP.NE.U32.AND P3, PT, R7, 0x1, PT ;  /* 0x000000010700780c */ /* 0x000fe40003f65070 */
[----:B------:R-:W-:Y:S01]  /*e860*/  LOP3.LUT P1, RZ, R25, 0x4, RZ, 0xc0, !PT ;  /* 0x0000000419ff7812 */ /* 0x000fe2000782c0ff */
[----:B------:R-:W2:Y:S01]  /*e870*/  SHFL.IDX PT, R3, R6, RZ, 0x181f ;  /* 0x00181fff06037589 */ /* 0x000ea200000e0000 */
[----:B0-----:R-:W-:-:S05]  /*e880*/  IMAD.SHL.U32 R2, R2, 0x8, RZ ;  /* 0x0000000802027824 */ /* 0x001fca00078e00ff */
[----:B------:R-:W-:-:S05]  /*e890*/  LOP3.LUT R2, R2, 0x38, RZ, 0xc0, !PT ;  /* 0x0000003802027812 */ /* 0x000fca00078ec0ff */
[----:B------:R-:W-:-:S05]  /*e8a0*/  IMAD.SHL.U32 R0, R2, 0x2, RZ ;  /* 0x0000000202007824 */ /* 0x000fca00078e00ff */
[----:B-1----:R-:W-:Y:S02]  /*e8b0*/  IADD3 R2, P0, R14, R0, RZ ;  /* 0x000000000e027210 */ /* 0x002fe40007f1e0ff */
[----:B------:R-:W0:Y:S03]  /*e8c0*/  SHFL.IDX PT, R14, R5, 0x1, 0x181f ;  /* 0x00381f00050e7f89 */ /* 0x000e2600000e0000 */
[----:B--2---:R-:W-:Y:S01]  /*e8d0*/  IMAD.X R3, RZ, RZ, R3, P0 ;  /* 0x000000ffff037224 */ /* 0x004fe200000e0603 */
[----:B------:R-:W-:-:S13]  /*e8e0*/  ISETP.LT.OR P0, PT, R32, 0x1, P3 ;  /* 0x000000012000780c */ /* 0x000fda0001f01670 */
[----:B------:R-:W-:Y:S01]  /*e8f0*/  LDGSTS.E.BYPASS.LTC128B.128 [R4+0x400], desc[UR50][R2.64], !P0 ;  /* 0x0040000002047fae */ /* 0x000fe2000c101d72 */
[----:B------:R-:W-:-:S13]  /*e900*/  ISETP.LT.OR P0, PT, R32, 0x1, !P2 ;  /* 0x000000012000780c */ /* 0x000fda0005701670 */
[----:B------:R-:W-:Y:S01]  /*e910*/  LDGSTS.E.BYPASS.LTC128B.128 [R4+0x3400], desc[UR50][R2.64+0x80], !P0 ;  /* 0x0340008002047fae */ /* 0x000fe2000c101d72 */
[----:B------:R-:W-:-:S13]  /*e920*/  ISETP.LT.OR P0, PT, R32, 0x1, !P1 ;  /* 0x000000012000780c */ /* 0x000fda0004f01670 */
[----:B------:R-:W-:Y:S01]  /*e930*/  LDGSTS.E.BYPASS.LTC128B.128 [R4+0x6400], desc[UR50][R2.64+0x100], !P0 ;  /* 0x0640010002047fae */ /* 0x000fe2000c101d72 */
[----:B------:R-:W-:-:S04]  /*e940*/  LOP3.LUT P0, RZ, R25, 0x8, RZ, 0xc0, !PT ;  /* 0x0000000819ff7812 */ /* 0x000fc8000780c0ff */
[----:B------:R-:W-:-:S13]  /*e950*/  ISETP.LT.OR P4, PT, R32, 0x1, !P0 ;  /* 0x000000012000780c */ /* 0x000fda0004781670 */
[----:B------:R1:W-:Y:S04]  /*e960*/  LDGSTS.E.BYPASS.LTC128B.128 [R4+0x9400], desc[UR50][R2.64+0x180], !P4 ;  /* 0x0940018002047fae */ /* 0x0003e8000e101d72 */
[----:B-1----:R-:W1:Y:S01]  /*e970*/  SHFL.IDX PT, R3, R6, 0x1, 0x181f ;  /* 0x00381f0006037f89 */ /* 0x002e6200000e0000 */
        /* <DEDUP_REMOVED lines=11> */
[----:B0-----:R-:W-:-:S03]  /*ea30*/  IADD3 R8, P4, R14, R0, RZ ;  /* 0x000000000e087210 */ /* 0x001fc60007f9e0ff */
[----:B------:R-:W-:Y:S04]  /*ea40*/  SHFL.IDX PT, R14, R5, 0x3, 0x181f ;  /* 0x00781f00050e7f89 */ /* 0x000fe800000e0000 */
[----:B-1----:R-:W0:Y:S02]  /*ea50*/  SHFL.IDX PT, R3, R6, 0x2, 0x181f ;  /* 0x00581f0006037f89 */ /* 0x002e2400000e0000 */
[----:B0-----:R-:W-:Y:S01]  /*ea60*/  IMAD.X R9, RZ, RZ, R3, P4 ;  /* 0x000000ffff097224 */ /* 0x001fe200020e0603 */
[----:B------:R-:W-:Y:S01]  /*ea70*/  ISETP.LT.OR P4, PT, R32, 0x21, P3 ;  /* 0x000000212000780c */ /* 0x000fe20001f81670 */
[----:B------:R-:W0:-:S12]  /*ea80*/  SHFL.IDX PT, R3, R6, 0x3, 0x181f ;  /* 0x00781f0006037f89 */ /* 0x000e1800000e0000 */
[----:B------:R-:W-:Y:S01]  /*ea90*/  LDGSTS.E.BYPASS.LTC128B.128 [R4+0x1400], desc[UR50][R8.64], !P4 ;  /* 0x0140000008047fae */ /* 0x000fe2000e101d72 */
[----:B------:R-:W-:-:S13]  /*eaa0*/  ISETP.LT.OR P4, PT, R32, 0x21, !P2 ;  /* 0x000000212000780c */ /* 0x000fda0005781670 */
[----:B------:R-:W-:Y:S01]  /*eab0*/  LDGSTS.E.BYPASS.LTC128B.128 [R4+0x4400], desc[UR50][R8.64+0x80], !P4 ;  /* 0x0440008008047fae */ /* 0x000fe2000e101d72 */
[----:B------:R-:W-:-:S13]  /*eac0*/  ISETP.LT.OR P4, PT, R32, 0x21, !P1 ;  /* 0x000000212000780c */ /* 0x000fda0004f81670 */
[----:B------:R-:W-:Y:S01]  /*ead0*/  LDGSTS.E.BYPASS.LTC128B.128 [R4+0x7400], desc[UR50][R8.64+0x100], !P4 ;  /* 0x0740010008047fae */ /* 0x000fe2000e101d72 */
[----:B------:R-:W-:-:S13]  /*eae0*/  ISETP.LT.OR P4, PT, R32, 0x21, !P0 ;  /* 0x000000212000780c */ /* 0x000fda0004781670 */
[----:B------:R-:W-:Y:S01]  /*eaf0*/  LDGSTS.E.BYPASS.LTC128B.128 [R4+0xa400], desc[UR50][R8.64+0x180], !P4 ;  /* 0x0a40018008047fae */ /* 0x000fe2000e101d72 */
[----:B------:R-:W-:-:S03]  /*eb00*/  IADD3 R2, P4, R14, R0, RZ ;  /* 0x000000000e027210 */ /* 0x000fc60007f9e0ff */
[----:B------:R-:W1:Y:S02]  /*eb10*/  SHFL.IDX PT, R14, R5, 0x4, 0x181f ;  /* 0x00981f00050e7f89 */ /* 0x000e6400000e0000 */
[----:B0-----:R-:W-:Y:S01]  /*eb20*/  IMAD.X R3, RZ, RZ, R3, P4 ;  /* 0x000000ffff037224 */ /* 0x001fe200020e0603 */
[----:B------:R-:W-:-:S13]  /*eb30*/  ISETP.LT.OR P4, PT, R32, 0x31, P3 ;  /* 0x000000312000780c */ /* 0x000fda0001f81670 */
[----:B------:R-:W-:Y:S01]  /*eb40*/  LDGSTS.E.BYPASS.LTC128B.128 [R4+0x1c00], desc[UR50][R2.64], !P4 ;  /* 0x01c0000002047fae */ /* 0x000fe2000e101d72 */
[----:B------:R-:W-:-:S13]  /*eb50*/  ISETP.LT.OR P4, PT, R32, 0x31, !P2 ;  /* 0x000000312000780c */ /* 0x000fda0005781670 */
[----:B------:R-:W-:Y:S01]  /*eb60*/  LDGSTS.E.BYPASS.LTC128B.128 [R4+0x4c00], desc[UR50][R2.64+0x80], !P4 ;  /* 0x04c0008002047fae */ /* 0x000fe2000e101d72 */
[----:B------:R-:W-:-:S13]  /*eb70*/  ISETP.LT.OR P4, PT, R32, 0x31, !P1 ;  /* 0x000000312000780c */ /* 0x000fda0004f81670 */
[----:B------:R-:W-:Y:S01]  /*eb80*/  LDGSTS.E.BYPASS.LTC128B.128 [R4+0x7c00], desc[UR50][R2.64+0x100], !P4 ;  /* 0x07c0010002047fae */ /* 0x000fe2000e101d72 */
[----:B------:R-:W-:-:S13]  /*eb90*/  ISETP.LT.OR P4, PT, R32, 0x31, !P0 ;  /* 0x000000312000780c */ /* 0x000fda0004781670 */
[----:B------:R0:W-:Y:S04]  /*eba0*/  LDGSTS.E.BYPASS.LTC128B.128 [R4+0xac00], desc[UR50][R2.64+0x180], !P4 ;  /* 0x0ac0018002047fae */ /* 0x0001e8000e101d72 */
[----:B0-----:R-:W0:Y:S01]  /*ebb0*/  SHFL.IDX PT, R3, R6, 0x4, 0x181f ;  /* 0x00981f0006037f89 */ /* 0x001e2200000e0000 */
[----:B-1----:R-:W-:-:S03]  /*ebc0*/  IADD3 R2, P4, R14, R0, RZ ;  /* 0x000000000e027210 */ /* 0x002fc60007f9e0ff */
[----:B------:R-:W1:Y:S04]  /*ebd0*/  SHFL.IDX PT, R6, R6, 0x5, 0x181f ;  /* 0x00b81f0006067f89 */ /* 0x000e6800000e0000 */
[----:B------:R2:W3:Y:S01]  /*ebe0*/  SHFL.IDX PT, R14, R5, 0x5, 0x181f ;  /* 0x00b81f00050e7f89 */ /* 0x0004e200000e0000 */
[----:B0-----:R-:W-:Y:S01]  /*ebf0*/  IMAD.X R3, RZ, RZ, R3, P4 ;  /* 0x000000ffff037224 */ /* 0x001fe200020e0603 */
        /* <DEDUP_REMOVED lines=8> */
.L_x_9596:
[C---:B------:R-:W-:Y:S02]  /*ec80*/  ISETP.LT.OR P3, PT, R32.reuse, 0x51, P3 ;  /* 0x000000512000780c */ /* 0x040fe40001f61670 */
[C---:B------:R-:W-:Y:S02]  /*ec90*/  ISETP.LT.OR P2, PT, R32.reuse, 0x51, !P2 ;  /* 0x000000512000780c */ /* 0x040fe40005741670 */
[----:B------:R-:W-:Y:S02]  /*eca0*/  ISETP.LT.OR P1, PT, R32, 0x51, !P1 ;  /* 0x000000512000780c */ /* 0x000fe40004f21670 */
[----:B0-2---:R-:W-:Y:S02]  /*ecb0*/  IADD3 R2, P4, R14, R0, RZ ;  /* 0x000000000e027210 */ /* 0x005fe40007f9e0ff */
[----:B------:R-:W-:-:S03]  /*ecc0*/  ISETP.LT.OR P0, PT, R32, 0x51, !P0 ;  /* 0x000000512000780c */ /* 0x000fc60004701670 */
[----:B------:R-:W-:-:S05]  /*ecd0*/  IMAD.X R3, RZ, RZ, R6, P4 ;  /* 0x000000ffff037224 */ /* 0x000fca00020e0606 */
[----:B------:R-:W-:Y:S01]  /*ece0*/  @!PT LDS RZ, [RZ] ;  /* 0x00000000fffff984 */ /* 0x000fe20000000800 */
[----:B------:R-:W-:Y:S01]  /*ecf0*/  @!PT LDS RZ, [RZ] ;  /* 0x00000000fffff984 */ /* 0x000fe20000000800 */
[----:B------:R-:W-:Y:S01]  /*ed00*/  @!PT LDS RZ, [RZ] ;  /* 0x00000000fffff984 */ /* 0x000fe20000000800 */
[----:B------:R0:W-:Y:S04]  /*ed10*/  LDGSTS.E.BYPASS.LTC128B.128 [R4+0x2c00], desc[UR50][R2.64], !P3 ;  /* 0x02c0000002047fae */ /* 0x0001e8000d901d72 */
[----:B------:R0:W-:Y:S04]  /*ed20*/  LDGSTS.E.BYPASS.LTC128B.128 [R4+0x5c00], desc[UR50][R2.64+0x80], !P2 ;  /* 0x05c0008002047fae */ /* 0x0001e8000d101d72 */
[----:B------:R0:W-:Y:S04]  /*ed30*/  LDGSTS.E.BYPASS.LTC128B.128 [R4+0x8c00], desc[UR50][R2.64+0x100], !P1 ;  /* 0x08c0010002047fae */ /* 0x0001e8000c901d72 */
[----:B------:R0:W-:Y:S01]  /*ed40*/  LDGSTS.E.BYPASS.LTC128B.128 [R4+0xbc00], desc[UR50][R2.64+0x180], !P0 ;  /* 0x0bc0018002047fae */ /* 0x0001e2000c101d72 */
[----:B------:R-:W-:Y:S01]  /*ed50*/  PLOP3.LUT P0, PT, PT, PT, PT, 0x80, 0x0 ;  /* 0x000000000000781c */ /* 0x000fe20003f0f070 */
[----:B------:R-:W-:-:S12]  /*ed60*/  NOP ;  /* 0x0000000000007918 */ /* 0x000fd80000000000 */
.L_x_9501:
        /* <DEDUP_REMOVED lines=11> */
.L_x_9502:
[----:B------:R-:W2:Y:S01]  /*ee20*/  LDL.LU R2, [R1+0x18] ;  /* 0x0000180001027983 */ /* 0x000ea20000300800 */
[----:B------:R0:W-:Y:S01]  /*ee30*/  SYNCS.ARRIVE.TRANS64.A1T0 RZ, [R33+URZ+0x22850], RZ ;  /* 0x022850ff21ff79a7 */ /* 0x0001e2000810003f */
[----:B------:R-:W-:Y:S01]  /*ee40*/  BSSY B0, `(.L_x_9503) ;  /* 0x00000dc000007945 */ /* 0x000fe20003800000 */
[----:B--2---:R-:W-:-:S05]  /*ee50*/  VIADD R21, R2, 0xfffffffe ;  /* 0xfffffffe02157836 */ /* 0x004fca0000000000 */
[----:B------:R-:W-:-:S13]  /*ee60*/  ISETP.GE.AND P0, PT, R21, R29, PT ;  /* 0x0000001d1500720c */ /* 0x000fda0003f06270 */
[----:B0-----:R-:W-:Y:S05]  /*ee70*/  @!P0 BRA `(.L_x_9504) ;  /* 0x0000000c00608947 */ /* 0x001fea0003800000 */
.L_x_9517:
[----:B0-----:R-:W0:Y:S01]  /*ee80*/  S2R R2, SR_TID.X ;  /* 0x0000000000027919 */ /* 0x001e220000002100 */
[----:B-1----:R-:W1:Y:S01]  /*ee90*/  LDC R3, c[0x0][0x430] ;  /* 0x00010c00ff037b82 */ /* 0x002e620000000800 */
[----:B------:R-:W-:Y:S02]  /*eea0*/  IMAD R8, R21, 0x60, R30 ;  /* 0x0000006015087824 */ /* 0x000fe400078e021e */
[----:B------:R-:W-:Y:S01]  /*eeb0*/  VIADD R24, R24, 0x1 ;  /* 0x0000000118187836 */ /* 0x000fe20000000000 */
[----:B-1----:R-:W-:Y:S02]  /*eec0*/  ISETP.NE.AND P0, PT, R3, 0x1, PT ;  /* 0x000000010300780c */ /* 0x002fe40003f05270 */
[----:B0-----:R-:W-:-:S04]  /*eed0*/  LOP3.LUT R2, R2, 0x7f, RZ, 0xc0, !PT ;  /* 0x0000007f02027812 */ /* 0x001fc800078ec0ff */
[----:B------:R-:W-:Y:S02]  /*eee0*/  SHF.R.U32.HI R4, RZ, 0x3, R2 ;  /* 0x00000003ff047819 */ /* 0x000fe40000011602 */
[----:B------:R-:W0:Y:S05]  /*eef0*/  S2R R2, SR_TID.X ;  /* 0x0000000000027919 */ /* 0x000e2a0000002100 */
[----:B------:R-:W1:Y:S08]  /*ef00*/  @P0 LDC R3, c[0x0][0x434] ;  /* 0x00010d00ff030b82 */ /* 0x000e700000000800 */
[----:B------:R-:W2:Y:S01]  /*ef10*/  @P0 LDC R7, c[0x0][0x438] ;  /* 0x00010e00ff070b82 */ /* 0x000ea20000000800 */
[----:B0-----:R-:W-:-:S05]  /*ef20*/  IMAD.SHL.U32 R2, R2, 0x10, RZ ;  /* 0x0000001002027824 */ /* 0x001fca00078e00ff */
[----:B------:R-:W-:-:S04]  /*ef30*/  LOP3.LUT R2, R4, 0x70, R2, 0xf8, !PT ;  /* 0x0000007004027812 */ /* 0x000fc800078ef802 */
[C---:B------:R-:W-:Y:S01]  /*ef40*/  ISETP.GT.U32.AND P1, PT, R2.reuse, 0x5f, PT ;  /* 0x0000005f0200780c */ /* 0x040fe20003f24070 */
[----:B------:R-:W-:-:S04]  /*ef50*/  IMAD.IADD R8, R2, 0x1, R8 ;  /* 0x0000000102087824 */ /* 0x000fc800078e0208 */
[----:B-1----:R-:W-:-:S04]  /*ef60*/  @P0 IMAD.HI.U32 R2, R8, R3, RZ ;  /* 0x0000000308020227 */ /* 0x002fc800078e00ff */
[----:B------:R-:W-:Y:S01]  /*ef70*/  IMAD.MOV.U32 R9, RZ, RZ, R8 ;  /* 0x000000ffff097224 */ /* 0x000fe200078e0008 */
[----:B--2---:R-:W-:-:S03]  /*ef80*/  @P0 SHF.R.U32.HI R9, RZ, R7, R2 ;  /* 0x00000007ff090219 */ /* 0x004fc60000011602 */
[----:B------:R-:W0:Y:S01]  /*ef90*/  @!P1 LDC.64 R4, c[0x0][0x428] ;  /* 0x00010a00ff049b82 */ /* 0x000e220000000a00 */
[----:B------:R-:W-:-:S07]  /*efa0*/  @!P1 SHF.R.S32.HI R3, RZ, 0x1f, R9 ;  /* 0x0000001fff039819 */ /* 0x000fce0000011409 */
[----:B------:R-:W1:Y:S01]  /*efb0*/  @!P1 LDC.64 R6, c[0x0][0x418] ;  /* 0x00010600ff069b82 */ /* 0x000e620000000a00 */
[----:B0-----:R-:W-:-:S04]  /*efc0*/  @!P1 IMAD R2, R31, R4, RZ ;  /* 0x000000041f029224 */ /* 0x001fc800078e02ff */
[----:B------:R-:W-:Y:S02]  /*efd0*/  @!P1 IMAD R5, R27, R5, R2 ;  /* 0x000000051b059224 */ /* 0x000fe400078e0202 */
[----:B------:R-:W-:-:S04]  /*efe0*/  @!P1 IMAD.MOV.U32 R2, RZ, RZ, R9 ;  /* 0x000000ffff029224 */ /* 0x000fc800078e0009 */
[----:B------:R-:W-:-:S04]  /*eff0*/  @!P1 IMAD.WIDE.U32 R2, R27, R4, R2 ;  /* 0x000000041b029225 */ /* 0x000fc800078e0002 */
[----:B------:R-:W-:Y:S01]  /*f000*/  @!P1 IMAD.IADD R3, R5, 0x1, R3 ;  /* 0x0000000105039824 */ /* 0x000fe200078e0203 */
[C---:B-1----:R-:W-:Y:S01]  /*f010*/  @!P1 LEA R6, P0, R2.reuse, R6, 0x2 ;  /* 0x0000000602069211 */ /* 0x042fe200078010ff */
[----:B------:R-:W-:Y:S02]  /*f020*/  IMAD.MOV.U32 R4, RZ, RZ, RZ ;  /* 0x000000ffff047224 */ /* 0x000fe400078e00ff */
[----:B------:R-:W-:Y:S01]  /*f030*/  IMAD.U32 R10, RZ, RZ, UR36 ;  /* 0x00000024ff0a7e24 */ /* 0x000fe2000f8e00ff */
[----:B------:R-:W-:Y:S01]  /*f040*/  @!P1 LEA.HI.X R7, R2, R7, R3, 0x2, P0 ;  /* 0x0000000702079211 */ /* 0x000fe200000f1403 */
[----:B------:R-:W-:Y:S01]  /*f050*/  IMAD.MOV R5, RZ, RZ, -R9 ;  /* 0x000000ffff057224 */ /* 0x000fe200078e0a09 */
[----:B------:R-:W-:-:S03]  /*f060*/  ISETP.NE.AND P0, PT, R24, 0x2, PT ;  /* 0x000000021800780c */ /* 0x000fc60003f05270 */
[----:B------:R0:W5:Y:S01]  /*f070*/  @!P1 LDG.E R4, desc[UR50][R6.64] ;  /* 0x0000003206049981 */ /* 0x000162000c1e1900 */
[----:B------:R-:W-:Y:S01]  /*f080*/  ISETP.NE.AND P1, PT, R10, 0x3, PT ;  /* 0x000000030a00780c */ /* 0x000fe20003f25270 */
[----:B------:R-:W-:Y:S05]  /*f090*/  YIELD ;  /* 0x0000000000007946 */ /* 0x000fea0003800000 */
[----:B------:R-:W-:Y:S01]  /*f0a0*/  ULDC UR4, c[0x0][0x430] ;  /* 0x00010c0000047ab9 */ /* 0x000fe20000000800 */
[----:B------:R-:W-:Y:S01]  /*f0b0*/  IMAD.MOV.U32 R2, RZ, RZ, R21 ;  /* 0x000000ffff027224 */ /* 0x000fe200078e0015 */
[----:B------:R-:W-:Y:S01]  /*f0c0*/  SEL R3, RZ, 0x1, P0 ;  /* 0x00000001ff037807 */ /* 0x000fe20000000000 */
[----:B------:R-:W-:Y:S01]  /*f0d0*/  IMAD R5, R5, UR4, R8 ;  /* 0x0000000405057c24 */ /* 0x000fe2000f8e0208 */
[----:B------:R-:W-:Y:S01]  /*f0e0*/  SEL R24, R24, RZ, P0 ;  /* 0x000000ff18187207 */ /* 0x000fe20000000000 */
[----:B------:R-:W-:Y:S01]  /*f0f0*/  VIADD R21, R21, 0xffffffff ;  /* 0xffffffff15157836 */ /* 0x000fe20000000000 */
[----:B------:R-:W-:-:S02]  /*f100*/  LOP3.LUT R26, R26, R3, RZ, 0x3c, !PT ;  /* 0x000000031a1a7212 */ /* 0x000fc400078e3cff */
[----:B------:R-:W-:Y:S01]  /*f110*/  ISETP.GT.AND P2, PT, R2, R29, PT ;  /* 0x0000001d0200720c */ /* 0x000fe20003f44270 */
[----:B0-----:R-:W-:-:S12]  /*f120*/  @!P1 BRA `(.L_x_9505) ;  /* 0x0000000000049947 */ /* 0x001fd80003800000 */
[----:B------:R-:W-:Y:S01]  /*f130*/  BPT.TRAP 0x1 ;  /* 0x000000040000795c */ /* 0x000fe20000300000 */
.L_x_9505:
[----:B------:R-:W-:Y:S01]  /*f140*/  IMAD R10, R24, 0x8, R22 ;  /* 0x00000008180a7824 */ /* 0x000fe200078e0216 */
[----:B------:R-:W-:Y:S01]  /*f150*/  SHF.L.U32 R20, R26, 0x1f, RZ ;  /* 0x0000001f1a147819 */ /* 0x000fe200000006ff */
[----:B------:R-:W-:Y:S01]  /*f160*/  BSSY B1, `(.L_x_9506) ;  /* 0x0000004000017945 */ /* 0x000fe20003800000 */
[----:B------:R-:W-:Y:S02]  /*f170*/  SHF.R.S32.HI R9, RZ, 0x1f, R5 ;  /* 0x0000001fff097819 */ /* 0x000fe40000011405 */
[----:B------:R-:W0:Y:S02]  /*f180*/  SYNCS.PHASECHK.TRANS64.TRYWAIT P0, [R10+URZ+0x22840], R20 ;  /* 0x022840140a0075a7 */ /* 0x000e24000800017f */
[----:B0-----:R-:W-:Y:S05]  /*f190*/  @!P0 BRA `(.L_x_9507) ;  /* 0x0000003800bc8947 */ /* 0x001fea0003800000 */
.L_x_9597:
[----:B------:R-:W-:Y:S05]  /*f1a0*/  BSYNC B1 ;  /* 0x0000000000017941 */ /* 0x000fea0003800000 */
.L_x_9506:
[----:B------:R-:W-:Y:S01]  /*f1b0*/  ULDC.64 UR4, c[0x0][0x300] ;  /* 0x0000c00000047ab9 */ /* 0x000fe20000000a00 */
[----:B-----5:R-:W-:Y:S01]  /*f1c0*/  SHF.R.S32.HI R17, RZ, 0x1f, R4 ;  /* 0x0000001fff117819 */ /* 0x020fe20000011404 */
[----:B------:R-:W-:Y:S01]  /*f1d0*/  IMAD R2, R9, UR4, RZ ;  /* 0x0000000409027c24 */ /* 0x000fe2000f8e02ff */
[----:B------:R-:W-:Y:S01]  /*f1e0*/  ULDC.64 UR6, c[0x0][0x2e8] ;  /* 0x0000ba0000067ab9 */ /* 0x000fe20000000a00 */
[----:B------:R-:W-:Y:S02]  /*f1f0*/  LOP3.LUT P1, RZ, R23, 0x1, RZ, 0xc0, !PT ;  /* 0x0000000117ff7812 */ /* 0x000fe4000782c0ff */
        /* <DEDUP_REMOVED lines=18> */
[----:B------:R-:W2:Y:S04]  /*f320*/  SHFL.IDX PT, R3, R8, RZ, 0x181f ;  /* 0x00181fff08037589 */ /* 0x000ea800000e0000 */
[----:B------:R-:W-:Y:S01]  /*f330*/  SHFL.IDX PT, R14, R6, 0x5, 0x181f ;  /* 0x00b81f00060e7f89 */ /* 0x000fe200000e0000 */
[----:B-1----:R-:W-:-:S05]  /*f340*/  IADD3 R2, P0, R2, R0, RZ ;  /* 0x0000000002027210 */ /* 0x002fca0007f1e0ff */
[----:B--2---:R-:W-:-:S05]  /*f350*/  IMAD.X R3, RZ, RZ, R3, P0 ;  /* 0x000000ffff037224 */ /* 0x004fca00000e0603 */
[----:B------:R1:W-:Y:S04]  /*f360*/  LDGSTS.E.BYPASS.LTC128B.128 [R7+0x1c400], desc[UR50][R2.64], !P1 ;  /* 0x1c40000002077fae */ /* 0x0003e8000c901d72 */
[----:B-1----:R-:W1:Y:S04]  /*f370*/  SHFL.IDX PT, R2, R6, 0x1, 0x181f ;  /* 0x00381f0006027f89 */ /* 0x002e6800000e0000 */
[----:B------:R-:W2:Y:S01]  /*f380*/  SHFL.IDX PT, R3, R8, 0x1, 0x181f ;  /* 0x00381f0008037f89 */ /* 0x000ea200000e0000 */
        /* <DEDUP_REMOVED lines=18> */
[----:B---3--:R1:W-:Y:S03]  /*f4b0*/  LDGSTS.E.BYPASS.LTC128B.128 [R7+0x1e400], desc[UR50][R2.64], !P1 ;  /* 0x1e40000002077fae */ /* 0x0083e6000c901d72 */
.L_x_9611:
[----:B-1----:R-:W-:-:S05]  /*f4c0*/  IADD3 R2, P0, R14, R0, RZ ;  /* 0x000000000e027210 */ /* 0x002fca0007f1e0ff */
[----:B------:R-:W-:Y:S01]  /*f4d0*/  IMAD.X R3, RZ, RZ, R8, P0 ;  /* 0x000000ffff037224 */ /* 0x000fe200000e0608 */
[----:B------:R-:W-:-:S04]  /*f4e0*/  PLOP3.LUT P0, PT, PT, PT, PT, 0x80, 0x0 ;  /* 0x000000000000781c */ /* 0x000fc80003f0f070 */
[----:B------:R-:W-:Y:S01]  /*f4f0*/  @!PT LDS RZ, [RZ] ;  /* 0x00000000fffff984 */ /* 0x000fe20000000800 */
[----:B------:R-:W-:Y:S01]  /*f500*/  @!PT LDS RZ, [RZ] ;  /* 0x00000000fffff984 */ /* 0x000fe20000000800 */
[----:B------:R-:W-:Y:S01]  /*f510*/  @!PT LDS RZ, [RZ] ;  /* 0x00000000fffff984 */ /* 0x000fe20000000800 */
[----:B------:R1:W-:Y:S01]  /*f520*/  LDGSTS.E.BYPASS.LTC128B.128 [R7+0x1ec00], desc[UR50][R2.64], !P1 ;  /* 0x1ec0000002077fae */ /* 0x0003e2000c901d72 */
[----:B------:R-:W-:-:S08]  /*f530*/  NOP ;  /* 0x0000000000007918 */ /* 0x000fd00000000000 */
.L_x_9509:
        /* <DEDUP_REMOVED lines=11> */
.L_x_9510:
[----:B------:R1:W-:Y:S01]  /*f5f0*/  SYNCS.ARRIVE.TRANS64.A1T0 RZ, [R10+URZ+0x22830], RZ ;  /* 0x022830ff0aff79a7 */ /* 0x0003e2000810003f */
[----:B------:R-:W-:Y:S05]  /*f600*/  @!P3 BRA `(.L_x_9511) ;  /* 0x000000000004b947 */ /* 0x000fea0003800000 */
[----:B------:R-:W-:Y:S01]  /*f610*/  BPT.TRAP 0x1 ;  /* 0x000000040000795c */ /* 0x000fe20000300000 */
.L_x_9511:
[----:B------:R-:W2:Y:S01]  /*f620*/  SYNCS.PHASECHK.TRANS64.TRYWAIT P0, [R10+URZ+0x22860], R20 ;  /* 0x022860140a0075a7 */ /* 0x000ea2000800017f */
[----:B------:R-:W-:Y:S04]  /*f630*/  BSSY B1, `(.L_x_9512) ;  /* 0x0000002000017945 */ /* 0x000fe80003800000 */
[----:B--2---:R-:W-:Y:S05]  /*f640*/  @!P0 BRA `(.L_x_9513) ;  /* 0x0000003c00448947 */ /* 0x004fea0003800000 */
.L_x_9612:
[----:B------:R-:W-:Y:S05]  /*f650*/  BSYNC B1 ;  /* 0x0000000000017941 */ /* 0x000fea0003800000 */
.L_x_9512:
[----:B------:R-:W-:Y:S01]  /*f660*/  ULDC.64 UR4, c[0x0][0x328] ;  /* 0x0000ca0000047ab9 */ /* 0x000fe20000000a00 */
[----:B------:R-:W-:Y:S01]  /*f670*/  ULDC.64 UR6, c[0x0][0x318] ;  /* 0x0000c60000067ab9 */ /* 0x000fe20000000a00 */
[----:B------:R-:W-:Y:S01]  /*f680*/  IMAD R2, R9, UR4, RZ ;  /* 0x0000000409027c24 */ /* 0x000fe2000f8e02ff */
[C---:B------:R-:W-:Y:S01]  /*f690*/  LOP3.LUT P5, RZ, R23.reuse, 0x10, RZ, 0xc0, !PT ;  /* 0x0000001017ff7812 */ /* 0x040fe200078ac0ff */
[----:B0-2---:R-:W-:Y:S01]  /*f6a0*/  IMAD R20, R24, 0x6000, R28 ;  /* 0x0000600018147824 */ /* 0x005fe200078e021c */
[----:B------:R-:W-:Y:S01]  /*f6b0*/  LOP3.LUT P4, RZ, R23, 0x8, RZ, 0xc0, !PT ;  /* 0x0000000817ff7812 */ /* 0x000fe2000788c0ff */
[----:B------:R-:W-:Y:S01]  /*f6c0*/  IMAD R7, R5, UR5, R2 ;  /* 0x0000000505077c24 */ /* 0x000fe2000f8e0202 */
[----:B------:R-:W-:Y:S01]  /*f6d0*/  LOP3.LUT P3, RZ, R23, 0x4, RZ, 0xc0, !PT ;  /* 0x0000000417ff7812 */ /* 0x000fe2000786c0ff */
[----:B------:R-:W-:Y:S01]  /*f6e0*/  IMAD.WIDE.U32 R2, R5, UR4, RZ ;  /* 0x0000000405027c25 */ /* 0x000fe2000f8e00ff */
[----:B------:R-:W-:Y:S01]  /*f6f0*/  ULDC.64 UR4, c[0x0][0x338] ;  /* 0x0000ce0000047ab9 */ /* 0x000fe20000000a00 */
[----:B------:R-:W-:-:S02]  /*f700*/  LOP3.LUT P1, RZ, R23, 0x2, RZ, 0xc0, !PT ;  /* 0x0000000217ff7812 */ /* 0x000fc4000782c0ff */
        /* <DEDUP_REMOVED lines=13> */
[----:B------:R-:W-:-:S03]  /*f7e0*/  IMAD R20, R20, 0x2, R22 ;  /* 0x0000000214147824 */ /* 0x000fc600078e0216 */
[----:B------:R-:W2:Y:S04]  /*f7f0*/  SHFL.IDX PT, R3, R25, RZ, 0x181f ;  /* 0x00181fff19037589 */ /* 0x000ea800000e0000 */
[----:B------:R-:W-:Y:S04]  /*f800*/  SHFL.IDX PT, R4, R25, 0x1, 0x181f ;  /* 0x00381f0019047f89 */ /* 0x000fe800000e0000 */
[----:B------:R-:W-:Y:S04]  /*f810*/  SHFL.IDX PT, R8, R17, 0x2, 0x181f ;  /* 0x00581f0011087f89 */ /* 0x000fe800000e0000 */
[----:B------:R-:W-:Y:S01]  /*f820*/  SHFL.IDX PT, R5, R25, 0x3, 0x181f ;  /* 0x00781f0019057f89 */ /* 0x000fe200000e0000 */
[----:B0-----:R-:W-:-:S03]  /*f830*/  IADD3 R2, P0, R14, R0, RZ ;  /* 0x000000000e027210 */ /* 0x001fc60007f1e0ff */
[----:B------:R-:W0:Y:S02]  /*f840*/  SHFL.IDX PT, R14, R17, 0x1, 0x181f ;  /* 0x00381f00110e7f89 */ /* 0x000e2400000e0000 */
[----:B--2---:R-:W-:-:S05]  /*f850*/  IMAD.X R3, RZ, RZ, R3, P0 ;  /* 0x000000ffff037224 */ /* 0x004fca00000e0603 */
[----:B------:R-:W-:Y:S04]  /*f860*/  LDGSTS.E.BYPASS.LTC128B.128 [R20+0x400], desc[UR50][R2.64], !P5 ;  /* 0x0040000002147fae */ /* 0x000fe8000e901d72 */
[----:B------:R-:W-:Y:S04]  /*f870*/  LDGSTS.E.BYPASS.LTC128B.128 [R20+0x3400], desc[UR50][R2.64+0x80], !P4 ;  /* 0x0340008002147fae */ /* 0x000fe8000e101d72 */
[----:B------:R-:W-:Y:S04]  /*f880*/  LDGSTS.E.BYPASS.LTC128B.128 [R20+0x6400], desc[UR50][R2.64+0x100], !P3 ;  /* 0x0640010002147fae */ /* 0x000fe8000d901d72 */
[----:B------:R2:W-:Y:S01]  /*f890*/  LDGSTS.E.BYPASS.LTC128B.128 [R20+0x9400], desc[UR50][R2.64+0x180], !P1 ;  /* 0x0940018002147fae */ /* 0x0005e2000c901d72 */
[----:B0-----:R-:W-:-:S03]  /*f8a0*/  IADD3 R6, P0, R14, R0, RZ ;  /* 0x000000000e067210 */ /* 0x001fc60007f1e0ff */
[----:B------:R-:W-:Y:S02]  /*f8b0*/  SHFL.IDX PT, R14, R17, 0x3, 0x181f ;  /* 0x00781f00110e7f89 */ /* 0x000fe400000e0000 */
[----:B------:R-:W-:Y:S01]  /*f8c0*/  IMAD.X R7, RZ, RZ, R4, P0 ;  /* 0x000000ffff077224 */ /* 0x000fe200000e0604 */
[-C--:B------:R-:W-:Y:S01]  /*f8d0*/  IADD3 R8, P0, R8, R0.reuse, RZ ;  /* 0x0000000008087210 */ /* 0x080fe20007f1e0ff */
[----:B------:R-:W0:Y:S04]  /*f8e0*/  SHFL.IDX PT, R4, R25, 0x2, 0x181f ;  /* 0x00581f0019047f89 */ /* 0x000e2800000e0000 */
[----:B--2---:R-:W-:Y:S04]  /*f8f0*/  SHFL.IDX PT, R3, R25, 0x4, 0x181f ;  /* 0x00981f0019037f89 */ /* 0x004fe800000e0000 */
[----:B------:R2:W-:Y:S04]  /*f900*/  LDGSTS.E.BYPASS.LTC128B.128 [R20+0xc00], desc[UR50][R6.64], !P5 ;  /* 0x00c0000006147fae */ /* 0x0005e8000e901d72 */
[----:B------:R2:W-:Y:S04]  /*f910*/  LDGSTS.E.BYPASS.LTC128B.128 [R20+0x3c00], desc[UR50][R6.64+0x80], !P4 ;  /* 0x03c0008006147fae */ /* 0x0005e8000e101d72 */
[----:B------:R2:W-:Y:S04]  /*f920*/  LDGSTS.E.BYPASS.LTC128B.128 [R20+0x6c00], desc[UR50][R6.64+0x100], !P3 ;  /* 0x06c0010006147fae */ /* 0x0005e8000d901d72 */
[----:B------:R2:W-:Y:S01]  /*f930*/  LDGSTS.E.BYPASS.LTC128B.128 [R20+0x9c00], desc[UR50][R6.64+0x180], !P1 ;  /* 0x09c0018006147fae */ /* 0x0005e2000c901d72 */
[----:B0-----:R-:W-:Y:S01]  /*f940*/  IMAD.X R9, RZ, RZ, R4, P0 ;  /* 0x000000ffff097224 */ /* 0x001fe200000e0604 */
[----:B------:R-:W-:-:S02]  /*f950*/  IADD3 R4, P0, R14, R0, RZ ;  /* 0x000000000e047210 */ /* 0x000fc40007f1e0ff */
[----:B------:R-:W-:Y:S04]  /*f960*/  SHFL.IDX PT, R25, R25, 0x5, 0x181f ;  /* 0x00b81f0019197f89 */ /* 0x000fe800000e0000 */
[----:B------:R-:W0:Y:S01]  /*f970*/  SHFL.IDX PT, R14, R17, 0x4, 0x181f ;  /* 0x00981f00110e7f89 */ /* 0x000e2200000e0000 */
[----:B------:R-:W-:-:S03]  /*f980*/  IMAD.X R5, RZ, RZ, R5, P0 ;  /* 0x000000ffff057224 */ /* 0x000fc600000e0605 */
[----:B------:R2:W-:Y:S04]  /*f990*/  LDGSTS.E.BYPASS.LTC128B.128 [R20+0x1400], desc[UR50][R8.64], !P5 ;  /* 0x0140000008147fae */ /* 0x0005e8000e901d72 */
[----:B------:R2:W-:Y:S04]  /*f9a0*/  LDGSTS.E.BYPASS.LTC128B.128 [R20+0x4400], desc[UR50][R8.64+0x80], !P4 ;  /* 0x0440008008147fae */ /* 0x0005e8000e101d72 */
[----:B------:R2:W-:Y:S04]  /*f9b0*/  LDGSTS.E.BYPASS.LTC128B.128 [R20+0x7400], desc[UR50][R8.64+0x100], !P3 ;  /* 0x0740010008147fae */ /* 0x0005e8000d901d72 */
[----:B------:R2:W-:Y:S04]  /*f9c0*/  LDGSTS.E.BYPASS.LTC128B.128 [R20+0xa400], desc[UR50][R8.64+0x180], !P1 ;  /* 0x0a40018008147fae */ /* 0x0005e8000c901d72 */
[----:B------:R2:W-:Y:S01]  /*f9d0*/  LDGSTS.E.BYPASS.LTC128B.128 [R20+0x1c00], desc[UR50][R4.64], !P5 ;  /* 0x01c0000004147fae */ /* 0x0005e2000e901d72 */
[----:B0-----:R-:W-:-:S03]  /*f9e0*/  IADD3 R2, P0, R14, R0, RZ ;  /* 0x000000000e027210 */ /* 0x001fc60007f1e0ff */
[----:B------:R2:W-:Y:S02]  /*f9f0*/  LDGSTS.E.BYPASS.LTC128B.128 [R20+0x4c00], desc[UR50][R4.64+0x80], !P4 ;  /* 0x04c0008004147fae */ /* 0x0005e4000e101d72 */
[----:B------:R-:W-:Y:S02]  /*fa00*/  IMAD.X R3, RZ, RZ, R3, P0 ;  /* 0x000000ffff037224 */ /* 0x000fe400000e0603 */
[----:B------:R2:W-:Y:S04]  /*fa10*/  LDGSTS.E.BYPASS.LTC128B.128 [R20+0x7c00], desc[UR50][R4.64+0x100], !P3 ;  /* 0x07c0010004147fae */ /* 0x0005e8000d901d72 */
[----:B------:R2:W-:Y:S04]  /*fa20*/  LDGSTS.E.BYPASS.LTC128B.128 [R20+0xac00], desc[UR50][R4.64+0x180], !P1 ;  /* 0x0ac0018004147fae */ /* 0x0005e8000c901d72 */
[----:B------:R2:W-:Y:S04]  /*fa30*/  LDGSTS.E.BYPASS.LTC128B.128 [R20+0x2400], desc[UR50][R2.64], !P5 ;  /* 0x0240000002147fae */ /* 0x0005e8000e901d72 */
[----:B------:R2:W-:Y:S04]  /*fa40*/  LDGSTS.E.BYPASS.LTC128B.128 [R20+0x5400], desc[UR50][R2.64+0x80], !P4 ;  /* 0x0540008002147fae */ /* 0x0005e8000e101d72 */
[----:B------:R2:W-:Y:S04]  /*fa50*/  LDGSTS.E.BYPASS.LTC128B.128 [R20+0x8400], desc[UR50][R2.64+0x100], !P3 ;  /* 0x0840010002147fae */ /* 0x0005e8000d901d72 */
[----:B------:R2:W-:Y:S04]  /*fa60*/  LDGSTS.E.BYPASS.LTC128B.128 [R20+0xb400], desc[UR50][R2.64+0x180], !P1 ;  /* 0x0b40018002147fae */ /* 0x0005e8000c901d72 */
[----:B------:R2:W0:Y:S02]  /*fa70*/  SHFL.IDX PT, R14, R17, 0x5, 0x181f ;  /* 0x00b81f00110e7f89 */ /* 0x00042400000e0000 */
.L_x_9626:
[----:B0-2---:R-:W-:-:S05]  /*fa80*/  IADD3 R2, P0, R14, R0, RZ ;  /* 0x000000000e027210 */ /* 0x005fca0007f1e0ff */
        /* <DEDUP_REMOVED lines=10> */
.L_x_9515:
        /* <DEDUP_REMOVED lines=11> */
.L_x_9516:
[----:B------:R0:W-:Y:S01]  /*fbe0*/  SYNCS.ARRIVE.TRANS64.A1T0 RZ, [R10+URZ+0x22850], RZ ;  /* 0x022850ff0aff79a7 */ /* 0x0001e2000810003f */
[----:B------:R-:W-:Y:S05]  /*fbf0*/  @P2 BRA `(.L_x_9517) ;  /* 0xfffffff000a02947 */ /* 0x000fea000383ffff */
.L_x_9504:
[----:B------:R-:W-:Y:S05]  /*fc00*/  BSYNC B0 ;  /* 0x0000000000007941 */ /* 0x000fea0003800000 */
.L_x_9503:
[----:B------:R-:W2:Y:S01]  /*fc10*/  S2R R2, SR_TID.X ;  /* 0x0000000000027919 */ /* 0x000ea20000002100 */
[----:B------:R-:W-:Y:S01]  /*fc20*/  VIADD R24, R24, 0x1 ;  /* 0x0000000118187836 */ /* 0x000fe20000000000 */
[----:B------:R-:W-:Y:S04]  /*fc30*/  BSSY B0, `(.L_x_9518) ;  /* 0x0000012000007945 */ /* 0x000fe80003800000 */
[----:B------:R-:W-:-:S04]  /*fc40*/  ISETP.NE.AND P0, PT, R24, 0x2, PT ;  /* 0x000000021800780c */ /* 0x000fc80003f05270 */
[----:B------:R-:W-:Y:S02]  /*fc50*/  SEL R5, RZ, 0x1, P0 ;  /* 0x00000001ff057807 */ /* 0x000fe40000000000 */
        /* <DEDUP_REMOVED lines=14> */
[----:B---3--:R-:W-:-:S07]  /*fd40*/  IADD3 R16, R0, UR37, R9 ;  /* 0x0000002500107c10 */ /* 0x008fce000fffe009 */
.L_x_9519:
[----:B------:R-:W-:Y:S05]  /*fd50*/  BSYNC B0 ;  /* 0x0000000000007941 */ /* 0x000fea0003800000 */
.L_x_9518:
[----:B------:R-:W-:Y:S02]  /*fd60*/  SEL R24, R24, RZ, P0 ;  /* 0x000000ff18187207 */ /* 0x000fe40000000000 */
[----:B------:R-:W-:-:S07]  /*fd70*/  LOP3.LUT R26, R26, R5, RZ, 0x3c, !PT ;  /* 0x000000051a1a7212 */ /* 0x000fce00078e3cff */
.L_x_9478:
[----:B------:R-:W-:Y:S05]  /*fd80*/  BSYNC B7 ;  /* 0x0000000000077941 */ /* 0x000fea0003800000 */
.L_x_9476:
[----:B------:R-:W-:-:S13]  /*fd90*/  LOP3.LUT P0, RZ, R23, 0x200, RZ, 0xc0, !PT ;  /* 0x0000020017ff7812 */ /* 0x000fda000780c0ff */
[----:B------:R-:W-:Y:S05]  /*fda0*/  @!P0 BRA `(.L_x_9520) ;  /* 0x0000000000248947 */ /* 0x000fea0003800000 */
[----:B------:R-:W-:Y:S05]  /*fdb0*/  WARPSYNC.ALL ;  /* 0x0000000000007948 */ /* 0x000fea0003800000 */
[----:B------:R-:W2:Y:S08]  /*fdc0*/  S2UR UR5, SR_CgaCtaId ;  /* 0x00000000000579c3 */ /* 0x000eb00000008800 */
[----:B------:R-:W-:Y:S06]  /*fdd0*/  BAR.SYNC.DEFER_BLOCKING 0x5, 0x180 ;  /* 0x0146000000007b1d */ /* 0x000fec0000010000 */
[----:B------:R-:W-:-:S02]  /*fde0*/  UMOV UR4, 0x400 ;  /* 0x0000040000047882 */ /* 0x000fc40000000000 */
[----:B--2---:R-:W-:-:S06]  /*fdf0*/  ULEA UR4, UR5, UR4, 0x18 ;  /* 0x0000000405047291 */ /* 0x004fcc000f8ec03f */
[----:B------:R-:W-:-:S05]  /*fe00*/  IMAD.U32 R22, RZ, RZ, UR4 ;  /* 0x00000004ff167e24 */ /* 0x000fca000f8e00ff */
[----:B------:R4:W2:Y:S01]  /*fe10*/  LDS.128 R16, [R22+0x228d0] ;  /* 0x0228d00016107984 */ /* 0x0008a20000000c00 */
[----:B------:R-:W-:Y:S06]  /*fe20*/  BAR.ARV 0x4, 0x180 ;  /* 0x0106000000007b1d */ /* 0x000fec0000002000 */
[----:B------:R-:W-:Y:S05]  /*fe30*/  BRA `(.L_x_9521) ;  /* 0x0000000800d07947 */ /* 0x000fea0003800000 */
.L_x_9520:
[----:B------:R-:W2:Y:S01]  /*fe40*/  S2R R9, SR_TID.X ;  /* 0x0000000000097919 */ /* 0x000ea20000002100 */
[----:B------:R-:W-:Y:S01]  /*fe50*/  UMOV UR4, 0xffffffff ;  /* 0xffffffff00047882 */ /* 0x000fe20000000000 */
[----:B--2---:R-:W-:-:S04]  /*fe60*/  LOP3.LUT R9, R9, 0x1f, RZ, 0xc0, !PT ;  /* 0x0000001f09097812 */ /* 0x004fc800078ec0ff */
[----:B------:R-:W-:Y:S01]  /*fe70*/  ISETP.NE.AND P0, PT, R9, 0x1f, PT ;  /* 0x0000001f0900780c */ /* 0x000fe20003f05270 */
[----:B------:R-:W-:-:S12]  /*fe80*/  BRA.DIV UR4, `(.L_x_9522) ;  /* 0x0000003e04147947 */ /* 0x000fd8000b800000 */
[----:B------:R-:W-:Y:S01]  /*fe90*/  IMAD.IADD R7, R19, 0x1, R9 ;  /* 0x0000000113077824 */ /* 0x000fe200078e0209 */
[----:B------:R-:W-:-:S04]  /*fea0*/  ULDC UR4, c[0x0][0xc3c] ;  /* 0x00030f0000047ab9 */ /* 0x000fc80000000800 */
[----:B------:R-:W-:-:S13]  /*feb0*/  ISETP.GE.OR P1, PT, R7, UR4, !P0 ;  /* 0x0000000407007c0c */ /* 0x000fda000c726670 */
[----:B------:R-:W2:Y:S08]  /*fec0*/  @!P1 LDC.64 R2, c[0x0][0xc80] ;  /* 0x00032000ff029b82 */ /* 0x000eb00000000a00 */
[----:B------:R-:W3:Y:S01]  /*fed0*/  @!P1 LDC.64 R4, c[0x0][0xc78] ;  /* 0x00031e00ff049b82 */ /* 0x000ee20000000a00 */
[----:B--2---:R-:W-:-:S05]  /*fee0*/  @!P1 IMAD.WIDE R2, R7, 0x4, R2 ;  /* 0x0000000407029825 */ /* 0x004fca00078e0202 */
[----:B------:R3:W2:Y:S02]  /*fef0*/  @!P1 LDG.E R6, desc[UR50][R2.64] ;  /* 0x0000003202069981 */ /* 0x0006a4000c1e1900 */
        /* <DEDUP_REMOVED lines=8> */
[----:B------:R-:W-:Y:S01]  /*ff80*/  ISETP.GE.U32.AND P5, PT, R9, 0x10, PT ;  /* 0x000000100900780c */ /* 0x000fe20003fa6070 */
[----:B------:R-:W-:Y:S01]  /*ff90*/  SHFL.IDX PT, R8, R16, 0x1, 0x1f ;  /* 0x00201f0010087f89 */ /* 0x000fe200000e0000 */
[----:B--2---:R-:W-:-:S02]  /*ffa0*/  @!P1 IMAD.MOV.U32 R7, RZ, RZ, R6 ;  /* 0x000000ffff079224 */ /* 0x004fc400078e0006 */
[----:B------:R-:W-:Y:S02]  /*ffb0*/  IMAD.MOV.U32 R6, RZ, RZ, RZ ;  /* 0x000000ffff067224 */ /* 0x000fe400078e00ff */
[----:B---3--:R-:W-:Y:S01]  /*ffc0*/  @!P1 IMAD.MOV.U32 R4, RZ, RZ, R5 ;  /* 0x000000ffff049224 */ /* 0x008fe200078e0005 */
[----:B------:R-:W-:-:S03]  /*ffd0*/  ISETP.NE.AND P1, PT, R9, RZ, PT ;  /* 0x000000ff0900720c */ /* 0x000fc60003f25270 */
[----:B------:R-:W-:-:S05]  /*ffe0*/  IMAD R13, R4, R7, RZ ;  /* 0x00000007040d7224 */ /* 0x000fca00078e02ff */
[----:B------:R-:W2:Y:S02]  /*fff0*/  SHFL.UP PT, R14, R13, 0x1, RZ ;  /* 0x042000000d0e7989 */ /* 0x000ea400000e00ff */
[----:B--2---:R-:W-:-:S05]  /*10000*/  SEL R14, R14, RZ, P1 ;  /* 0x000000ff0e0e7207 */ /* 0x004fca0000800000 */
[----:B------:R-:W-:-:S05]  /*10010*/  IMAD.IADD R5, R13, 0x1, R14 ;  /* 0x000000010d057824 */ /* 0x000fca00078e020e */
        /* <DEDUP_REMOVED lines=12> */
[----:B------:R2:W3:Y:S02]  /*100e0*/  SHFL.IDX PT, R14, R2, 0x1f, 0x1f ;  /* 0x03e01f00020e7f89 */ /* 0x0004e400000e0000 */
.L_x_9636:
[----:B------:R-:W-:Y:S02]  /*100f0*/  ULDC UR4, c[0x0][0xc38] ;  /* 0x00030e0000047ab9 */ /* 0x000fe40000000800 */
[----:B------:R-:W-:-:S04]  /*10100*/  IMAD.U32 R5, RZ, RZ, UR4 ;  /* 0x00000004ff057e24 */ /* 0x000fc8000f8e00ff */
[----:B---3--:R-:W-:-:S04]  /*10110*/  IMAD R14, R14, R5, RZ ;  /* 0x000000050e0e7224 */ /* 0x008fc800078e02ff */
[----:B------:R-:W-:-:S05]  /*10120*/  IMAD.IADD R9, R8, 0x1, R14 ;  /* 0x0000000108097824 */ /* 0x000fca00078e020e */
[----:B------:R-:W-:-:S13]  /*10130*/  ISETP.GT.AND P6, PT, R9, R0, PT ;  /* 0x000000000900720c */ /* 0x000fda0003fc4270 */
[----:B------:R-:W-:Y:S05]  /*10140*/  @P6 BRA `(.L_x_9523) ;  /* 0x0000000000a46947 */ /* 0x000fea0003800000 */
.L_x_9526:
[----:B--2---:R-:W2:Y:S01]  /*10150*/  LDC R2, c[0x0][0xc3c] ;  /* 0x00030f00ff027b82 */ /* 0x004ea20000000800 */
[----:B------:R-:W-:-:S05]  /*10160*/  VIADD R19, R19, 0x1f ;  /* 0x0000001f13137836 */ /* 0x000fca0000000000 */
[----:B--2---:R-:W-:-:S13]  /*10170*/  ISETP.GE.AND P6, PT, R19, R2, PT ;  /* 0x000000021300720c */ /* 0x004fda0003fc6270 */
[----:B------:R-:W-:Y:S05]  /*10180*/  @P6 BRA `(.L_x_9524) ;  /* 0x0000000400b86947 */ /* 0x000fea0003800000 */
[----:B------:R-:W2:Y:S01]  /*10190*/  S2R R3, SR_TID.X ;  /* 0x0000000000037919 */ /* 0x000ea20000002100 */
[----:B------:R-:W-:Y:S01]  /*101a0*/  IMAD.MOV.U32 R7, RZ, RZ, RZ ;  /* 0x000000ffff077224 */ /* 0x000fe200078e00ff */
[----:B--2---:R-:W-:-:S05]  /*101b0*/  LOP3.LUT R3, R3, 0x1f, RZ, 0xc0, !PT ;  /* 0x0000001f03037812 */ /* 0x004fca00078ec0ff */
[----:B------:R-:W-:-:S05]  /*101c0*/  IMAD.IADD R11, R19, 0x1, R3 ;  /* 0x00000001130b7824 */ /* 0x000fca00078e0203 */
[----:B------:R-:W-:-:S13]  /*101d0*/  ISETP.GE.OR P6, PT, R11, R2, !P0 ;  /* 0x000000020b00720c */ /* 0x000fda00047c6670 */
[----:B------:R-:W2:Y:S08]  /*101e0*/  @!P6 LDC.64 R2, c[0x0][0xc80] ;  /* 0x00032000ff02eb82 */ /* 0x000eb00000000a00 */
[----:B------:R-:W3:Y:S01]  /*101f0*/  @!P6 LDC.64 R4, c[0x0][0xc78] ;  /* 0x00031e00ff04eb82 */ /* 0x000ee20000000a00 */
[----:B--2---:R-:W-:-:S05]  /*10200*/  @!P6 IMAD.WIDE R2, R11, 0x4, R2 ;  /* 0x000000040b02e825 */ /* 0x004fca00078e0202 */
[----:B------:R3:W2:Y:S02]  /*10210*/  @!P6 LDG.E R7, desc[UR50][R2.64] ;  /* 0x000000320207e981 */ /* 0x0006a4000c1e1900 */
[----:B---3--:R-:W-:-:S04]  /*10220*/  @!P6 IMAD.WIDE R2, R11, 0x4, R4 ;  /* 0x000000040b02e825 */ /* 0x008fc800078e0204 */
[----:B------:R-:W-:-:S06]  /*10230*/  IMAD.MOV.U32 R4, RZ, RZ, RZ ;  /* 0x000000ffff047224 */ /* 0x000fcc00078e00ff */
[----:B------:R-:W2:Y:S01]  /*10240*/  @!P6 LDG.E R4, desc[UR50][R2.64] ;  /* 0x000000320204e981 */ /* 0x000ea2000c1e1900 */
[----:B------:R-:W-:Y:S01]  /*10250*/  UMOV UR4, 0xffffffff ;  /* 0xffffffff00047882 */ /* 0x000fe20000000000 */
[----:B--2---:R-:W-:Y:S02]  /*10260*/  IMAD R13, R4, R7, RZ ;  /* 0x00000007040d7224 */ /* 0x004fe400078e02ff */
[----:B------:R-:W-:Y:S05]  /*10270*/  BRA.DIV UR4, `(.L_x_9525) ;  /* 0x0000003e04547947 */ /* 0x000fea000b800000 */
        /* <DEDUP_REMOVED lines=16> */
.L_x_9644:
[----:B------:R-:W-:Y:S02]  /*10380*/  ULDC UR4, c[0x0][0xc38] ;  /* 0x00030e0000047ab9 */ /* 0x000fe40000000800 */
[----:B------:R-:W-:-:S04]  /*10390*/  IMAD.U32 R5, RZ, RZ, UR4 ;  /* 0x00000004ff057e24 */ /* 0x000fc8000f8e00ff */
[----:B---3--:R-:W-:-:S04]  /*103a0*/  IMAD R14, R14, R5, RZ ;  /* 0x000000050e0e7224 */ /* 0x008fc800078e02ff */
[----:B------:R-:W-:-:S05]  /*103b0*/  IMAD.IADD R9, R14, 0x1, R9 ;  /* 0x000000010e097824 */ /* 0x000fca00078e0209 */
[----:B------:R-:W-:-:S13]  /*103c0*/  ISETP.GT.AND P6, PT, R9, R0, PT ;  /* 0x000000000900720c */ /* 0x000fda0003fc4270 */
[----:B------:R-:W-:Y:S05]  /*103d0*/  @!P6 BRA `(.L_x_9526) ;  /* 0xfffffffc005ce947 */ /* 0x000fea000383ffff */
.L_x_9523:
[----:B------:R-:W-:Y:S01]  /*103e0*/  IMAD.IADD R9, R9, 0x1, -R14 ;  /* 0x0000000109097824 */ /* 0x000fe200078e0a0e */
[----:B------:R-:W-:-:S03]  /*103f0*/  UMOV UR4, 0xffffffff ;  /* 0xffffffff00047882 */ /* 0x000fc60000000000 */
[----:B------:R-:W-:-:S05]  /*10400*/  IMAD R3, R2, R5, R9 ;  /* 0x0000000502037224 */ /* 0x000fca00078e0209 */
[----:B------:R-:W-:Y:S01]  /*10410*/  ISETP.GT.AND P6, PT, R3, R0, PT ;  /* 0x000000000300720c */ /* 0x000fe20003fc4270 */
[----:B------:R-:W-:-:S12]  /*10420*/  BRA.DIV UR4, `(.L_x_9527) ;  /* 0x0000003e04a07947 */ /* 0x000fd8000b800000 */
[----:B------:R-:W-:-:S04]  /*10430*/  VOTE.ANY R3, PT, !P6 ;  /* 0x0000000000037806 */ /* 0x000fc800070e0100 */
[----:B------:R-:W3:Y:S02]  /*10440*/  POPC R8, R3 ;  /* 0x0000000300087309 */ /* 0x000ee40000000000 */
[----:B---3--:R3:W4:Y:S04]  /*10450*/  SHFL.IDX PT, R7, R7, R8, 0x1f ;  /* 0x00001f0807077589 */ /* 0x00872800000e0000 */
[----:B------:R3:W0:Y:S02]  /*10460*/  SHFL.IDX PT, R4, R4, R8, 0x1f ;  /* 0x00001f0804047589 */ /* 0x00062400000e0000 */
.L_x_9649:
[----:B------:R-:W-:-:S13]  /*10470*/  ISETP.NE.AND P0, PT, R3, RZ, PT ;  /* 0x000000ff0300720c */ /* 0x000fda0003f05270 */
[----:B------:R-:W-:Y:S05]  /*10480*/  @!P0 BRA `(.L_x_9528) ;  /* 0x0000000000108947 */ /* 0x000fea0003800000 */
[----:B------:R-:W-:Y:S01]  /*10490*/  UMOV UR4, 0xffffffff ;  /* 0xffffffff00047882 */ /* 0x000fe20000000000 */
[----:B------:R-:W-:Y:S02]  /*104a0*/  VIADD R12, R8, 0xffffffff ;  /* 0xffffffff080c7836 */ /* 0x000fe40000000000 */
[----:B------:R-:W-:Y:S05]  /*104b0*/  BRA.DIV UR4, `(.L_x_9529) ;  /* 0x0000003e04d87947 */ /* 0x000fea000b800000 */
[----:B------:R0:W0:Y:S02]  /*104c0*/  SHFL.IDX PT, R6, R2, R12, 0x1f ;  /* 0x00001f0c02067589 */ /* 0x00002400000e0000 */
.L_x_9528:
[----:B01--4-:R-:W-:Y:S01]  /*104d0*/  IABS R10, R7 ;  /* 0x00000007000a7213 */ /* 0x013fe20000000000 */
[----:B------:R-:W-:Y:S01]  /*104e0*/  IMAD R16, R6, R5, R9 ;  /* 0x0000000506107224 */ /* 0x000fe200078e0209 */
[----:B------:R-:W-:Y:S01]  /*104f0*/  IABS R5, R4 ;  /* 0x0000000400057213 */ /* 0x000fe20000000000 */
[----:B------:R-:W-:Y:S01]  /*10500*/  IMAD.IADD R19, R8, 0x1, R19 ;  /* 0x0000000108137824 */ /* 0x000fe200078e0213 */
[----:B------:R-:W0:Y:S01]  /*10510*/  I2F.RP R11, R10 ;  /* 0x0000000a000b7306 */ /* 0x000e220000209400 */
[----:B------:R-:W-:-:S07]  /*10520*/  IMAD.IADD R0, R0, 0x1, -R16 ;  /* 0x0000000100007824 */ /* 0x000fce00078e0a10 */
[----:B------:R-:W1:Y:S08]  /*10530*/  I2F.RP R12, R5 ;  /* 0x00000005000c7306 */ /* 0x000e700000209400 */
[----:B0-----:R-:W2:Y:S08]  /*10540*/  MUFU.RCP R11, R11 ;  /* 0x0000000b000b7308 */ /* 0x001eb00000001000 */
[----:B-1----:R-:W-:Y:S01]  /*10550*/  MUFU.RCP R12, R12 ;  /* 0x0000000c000c7308 */ /* 0x002fe20000001000 */
[----:B--2---:R-:W-:-:S07]  /*10560*/  VIADD R2, R11, 0xffffffe ;  /* 0x0ffffffe0b027836 */ /* 0x004fce0000000000 */
[----:B------:R0:W1:Y:S02]  /*10570*/  F2I.FTZ.U32.TRUNC.NTZ R3, R2 ;  /* 0x0000000200037305 */ /* 0x000064000021f000 */
[----:B0-----:R-:W-:Y:S02]  /*10580*/  IMAD.MOV.U32 R2, RZ, RZ, RZ ;  /* 0x000000ffff027224 */ /* 0x001fe400078e00ff */
[----:B-1----:R-:W-:-:S04]  /*10590*/  IMAD.MOV R9, RZ, RZ, -R3 ;  /* 0x000000ffff097224 */ /* 0x002fc800078e0a03 */
        /* <DEDUP_REMOVED lines=45> */
.L_x_9524:
[----:B------:R-:W-:Y:S01]  /*10870*/  UMOV UR4, URZ ;  /* 0x0000003f00047c82 */ /* 0x000fe20008000000 */
[----:B------:R-:W-:Y:S01]  /*10880*/  UMOV UR5, URZ ;  /* 0x0000003f00057c82 */ /* 0x000fe20008000000 */
[----:B------:R-:W-:Y:S01]  /*10890*/  ULDC UR6, c[0x0][0xc3c] ;  /* 0x00030f0000067ab9 */ /* 0x000fe20000000800 */
[----:B------:R-:W-:Y:S02]  /*108a0*/  IMAD.MOV.U32 R16, RZ, RZ, R0 ;  /* 0x000000ffff107224 */ /* 0x000fe400078e0000 */
[----:B------:R-:W-:Y:S02]  /*108b0*/  IMAD.U32 R17, RZ, RZ, UR4 ;  /* 0x00000004ff117e24 */ /* 0x000fe4000f8e00ff */
[----:B------:R-:W-:Y:S02]  /*108c0*/  IMAD.U32 R18, RZ, RZ, UR5 ;  /* 0x00000005ff127e24 */ /* 0x000fe4000f8e00ff */
[----:B------:R-:W-:-:S07]  /*108d0*/  IMAD.U32 R19, RZ, RZ, UR6 ;  /* 0x00000006ff137e24 */ /* 0x000fce000f8e00ff */
.L_x_9530:
[----:B------:R-:W2:Y:S01]  /*108e0*/  S2R R0, SR_TID.X ;  /* 0x0000000000007919 */ /* 0x000ea20000002100 */
[----:B------:R-:W-:Y:S05]  /*108f0*/  WARPSYNC.ALL ;  /* 0x0000000000007948 */ /* 0x000fea0003800000 */
[----:B------:R-:W-:Y:S01]  /*10900*/  BAR.SYNC.DEFER_BLOCKING 0x4, 0x180 ;  /* 0x0106000000007b1d */ /* 0x000fe20000010000 */
[----:B--2---:R-:W-:-:S04]  /*10910*/  LOP3.LUT R0, R0, 0x1f, RZ, 0xc0, !PT ;  /* 0x0000001f00007812 */ /* 0x004fc800078ec0ff */
[----:B------:R-:W-:-:S13]  /*10920*/  ISETP.NE.AND P0, PT, R0, RZ, PT ;  /* 0x000000ff0000720c */ /* 0x000fda0003f05270 */
[----:B------:R-:W2:Y:S01]  /*10930*/  @!P0 S2R R3, SR_CgaCtaId ;  /* 0x0000000000038919 */ /* 0x000ea20000008800 */
[----:B------:R-:W-:-:S04]  /*10940*/  @!P0 MOV R0, 0x400 ;  /* 0x0000040000008802 */ /* 0x000fc80000000f00 */
[----:B--2---:R-:W-:-:S05]  /*10950*/  @!P0 LEA R22, R3, R0, 0x18 ;  /* 0x0000000003168211 */ /* 0x004fca00078ec0ff */
[----:B------:R2:W-:Y:S01]  /*10960*/  @!P0 STS.128 [R22+0x228d0], R16 ;  /* 0x0228d01016008388 */ /* 0x0005e20000000c00 */
[----:B------:R-:W-:Y:S06]  /*10970*/  BAR.ARV 0x5, 0x180 ;  /* 0x0146000000007b1d */ /* 0x000fec0000002000 */
.L_x_9521:
[----:B------:R-:W-:Y:S02]  /*10980*/  ULDC UR4, c[0x0][0xc3c] ;  /* 0x00030f0000047ab9 */ /* 0x000fe40000000800 */
[----:B--2---:R-:W-:-:S13]  /*10990*/  ISETP.GE.AND P0, PT, R19, UR4, PT ;  /* 0x0000000413007c0c */ /* 0x004fda000bf06270 */
[----:B------:R-:W-:Y:S05]  /*109a0*/  @!P0 BRA `(.L_x_9531) ;  /* 0xffffffb800108947 */ /* 0x000fea000383ffff */
[----:B------:R-:W-:Y:S05]  /*109b0*/  BSYNC B8 ;  /* 0x0000000000087941 */ /* 0x000fea0003800000 */
.L_x_9470:
[----:B------:R-:W2:Y:S01]  /*109c0*/  LDL.LU R0, [R1+0x24] ;  /* 0x0000240001007983 */ /* 0x000ea20000300800 */
[----:B------:R-:W-:Y:S01]  /*109d0*/  BSSY B0, `(.L_x_9532) ;  /* 0x000000b000007945 */ /* 0x000fe20003800000 */
[----:B------:R-:W5:Y:S01]  /*109e0*/  S2R R5, SR_CgaCtaId ;  /* 0x0000000000057919 */ /* 0x000f620000008800 */
[----:B--2---:R-:W-:-:S05]  /*109f0*/  VIADD R0, R0, 0x1 ;  /* 0x0000000100007836 */ /* 0x004fca0000000000 */
        /* <DEDUP_REMOVED lines=8> */
.L_x_9652:
[----:B------:R-:W-:Y:S05]  /*10a80*/  BSYNC B0 ;  /* 0x0000000000007941 */ /* 0x000fea0003800000 */
.L_x_9532:
[----:B------:R-:W-:-:S03]  /*10a90*/  UMOV UR4, 0xffffffff ;  /* 0xffffffff00047882 */ /* 0x000fc60000000000 */
[----:B------:R-:W-:Y:S05]  /*10aa0*/  BRA.DIV UR4, `(.L_x_9534) ;  /* 0x0000003a04987947 */ /* 0x000fea000b800000 */
[----:B-1----:R-:W1:Y:S02]  /*10ab0*/  S2R R0, SR_TID.X ;  /* 0x0000000000007919 */ /* 0x002e640000002100 */
[----:B-1----:R-:W-:-:S04]  /*10ac0*/  SHF.R.U32.HI R0, RZ, 0x5, R0 ;  /* 0x00000005ff007819 */ /* 0x002fc80000011600 */
[----:B------:R-:W-:-:S05]  /*10ad0*/  LOP3.LUT R0, R0, 0x3, RZ, 0xc0, !PT ;  /* 0x0000000300007812 */ /* 0x000fca00078ec0ff */
[----:B------:R1:W2:Y:S02]  /*10ae0*/  SHFL.IDX PT, R14, R0, RZ, 0x1f ;  /* 0x00001fff000e7589 */ /* 0x0002a400000e0000 */
.L_x_9655:
[----:B--2---:R-:W-:Y:S01]  /*10af0*/  ISETP.NE.AND P0, PT, R14, RZ, PT ;  /* 0x000000ff0e00720c */ /* 0x004fe20003f05270 */
[----:B------:R-:W-:-:S12]  /*10b00*/  BSSY B0, `(.L_x_9535) ;  /* 0x0000024000007945 */ /* 0x000fd80003800000 */
[----:B------:R-:W-:Y:S05]  /*10b10*/  @P0 BRA `(.L_x_9536) ;  /* 0x0000000000880947 */ /* 0x000fea0003800000 */
[----:B------:R-:W-:-:S03]  /*10b20*/  UMOV UR4, 0xffffffff ;  /* 0xffffffff00047882 */ /* 0x000fc60000000000 */
[----:B------:R-:W-:Y:S05]  /*10b30*/  BRA.DIV UR4, `(.L_x_9537) ;  /* 0x0000003a04a87947 */ /* 0x000fea000b800000 */
[----:B------:R-:W-:-:S13]  /*10b40*/  ELECT P6, URZ, PT ;  /* 0x00000000003f782f */ /* 0x000fda00038c0000 */
.L_x_9658:
[----:B------:R-:W-:Y:S05]  /*10b50*/  @!P6 BRA `(.L_x_9536) ;  /* 0x000000000078e947 */ /* 0x000fea0003800000 */
[----:B------:R-:W-:-:S06]  /*10b60*/  ULOP3.LUT UR4, UR38, 0x2, URZ, 0xfc, !UPT ;  /* 0x0000000226047892 */ /* 0x000fcc000f8efc3f */
[----:B-1----:R-:W-:-:S05]  /*10b70*/  IMAD.U32 R0, RZ, RZ, UR4 ;  /* 0x00000004ff007e24 */ /* 0x002fca000f8e00ff */
[----:B------:R-:W-:-:S13]  /*10b80*/  ISETP.NE.AND P0, PT, R0, 0x3, PT ;  /* 0x000000030000780c */ /* 0x000fda0003f05270 */
[----:B------:R-:W-:Y:S05]  /*10b90*/  @!P0 BRA `(.L_x_9538) ;  /* 0x0000000000048947 */ /* 0x000fea0003800000 */
[----:B------:R-:W-:Y:S01]  /*10ba0*/  BPT.TRAP 0x1 ;  /* 0x000000040000795c */ /* 0x000fe20000300000 */
.L_x_9538:
[----:B------:R-:W-:Y:S01]  /*10bb0*/  IMAD R5, R24, 0x8, R7 ;  /* 0x0000000818057824 */ /* 0x000fe200078e0207 */
[----:B------:R-:W-:Y:S01]  /*10bc0*/  SHF.L.U32 R0, R26, 0x1f, RZ ;  /* 0x0000001f1a007819 */ /* 0x000fe200000006ff */
[----:B------:R-:W-:-:S03]  /*10bd0*/  VIADD R24, R24, 0x1 ;  /* 0x0000000118187836 */ /* 0x000fc60000000000 */
[----:B------:R-:W1:Y:S02]  /*10be0*/  SYNCS.PHASECHK.TRANS64.TRYWAIT P1, [R5+URZ+0x22840], R0 ;  /* 0x02284000050075a7 */ /* 0x000e64000802017f */
[----:B------:R-:W-:-:S04]  /*10bf0*/  ISETP.NE.AND P2, PT, R24, 0x2, PT ;  /* 0x000000021800780c */ /* 0x000fc80003f45270 */
[----:B------:R-:W-:Y:S01]  /*10c00*/  SEL R3, RZ, 0x1, P2 ;  /* 0x00000001ff037807 */ /* 0x000fe20001000000 */
[----:B-1----:R-:W-:Y:S08]  /*10c10*/  @!P1 BRA `(.L_x_9539) ;  /* 0x0000003800909947 */ /* 0x002ff00003800000 */
.L_x_9659:
[----:B------:R-:W-:Y:S02]  /*10c20*/  SEL R24, R24, RZ, P2 ;  /* 0x000000ff18187207 */ /* 0x000fe40001000000 */
[----:B------:R-:W-:Y:S01]  /*10c30*/  LOP3.LUT R2, R26, R3, RZ, 0x3c, !PT ;  /* 0x000000031a027212 */ /* 0x000fe200078e3cff */
[----:B------:R-:W-:Y:S06]  /*10c40*/  @!P0 BRA `(.L_x_9540) ;  /* 0x0000000000048947 */ /* 0x000fec0003800000 */
[----:B------:R-:W-:Y:S01]  /*10c50*/  BPT.TRAP 0x1 ;  /* 0x000000040000795c */ /* 0x000fe20000300000 */
.L_x_9540:
[----:B------:R-:W-:Y:S01]  /*10c60*/  IMAD R3, R24, 0x8, R7 ;  /* 0x0000000818037824 */ /* 0x000fe200078e0207 */
[----:B------:R-:W-:-:S04]  /*10c70*/  SHF.L.U32 R2, R2, 0x1f, RZ ;  /* 0x0000001f02027819 */ /* 0x000fc800000006ff */
[----:B------:R-:W2:Y:S02]  /*10c80*/  SYNCS.PHASECHK.TRANS64.TRYWAIT P1, [R3+URZ+0x22840], R2 ;  /* 0x02284002030075a7 */ /* 0x000ea4000802017f */
[----:B--2---:R-:W-:Y:S05]  /*10c90*/  @!P1 BRA `(.L_x_9541) ;  /* 0x0000003800849947 */ /* 0x004fea0003800000 */
.L_x_9660:
[----:B------:R-:W-:Y:S05]  /*10ca0*/  @!P0 BRA `(.L_x_9542) ;  /* 0x0000000000048947 */ /* 0x000fea0003800000 */
[----:B------:R-:W-:Y:S01]  /*10cb0*/  BPT.TRAP 0x1 ;  /* 0x000000040000795c */ /* 0x000fe20000300000 */
.L_x_9542:
[----:B------:R-:W5:Y:S02]  /*10cc0*/  SYNCS.PHASECHK.TRANS64.TRYWAIT P1, [R5+URZ+0x22860], R0 ;  /* 0x02286000050075a7 */ /* 0x000f64000802017f */
[----:B-----5:R-:W-:Y:S05]  /*10cd0*/  @!P1 BRA `(.L_x_9543) ;  /* 0x0000003800889947 */ /* 0x020fea0003800000 */
.L_x_9661:
[----:B------:R-:W-:Y:S05]  /*10ce0*/  @!P0 BRA `(.L_x_9544) ;  /* 0x0000000000048947 */ /* 0x000fea0003800000 */
[----:B------:R-:W-:Y:S01]  /*10cf0*/  BPT.TRAP 0x1 ;  /* 0x000000040000795c */ /* 0x000fe20000300000 */
.L_x_9544:
[----:B------:R0:W0:Y:S02]  /*10d00*/  SYNCS.PHASECHK.TRANS64.TRYWAIT P0, [R3+URZ+0x22860], R2 ;  /* 0x02286002030075a7 */ /* 0x000024000800017f */
[----:B0-----:R-:W-:Y:S05]  /*10d10*/  @!P0 NANOSLEEP.SYNCS 0x989680 ;  /* 0x009896800000895d */ /* 0x001fea0003900000 */
[----:B------:R-:W0:Y:S02]  /*10d20*/  @!P0 SYNCS.PHASECHK.TRANS64 P0, [R3+URZ+0x22860], R2 ;  /* 0x02286002030085a7 */ /* 0x000e24000800007f */
[----:B0-----:R-:W-:Y:S05]  /*10d30*/  @!P0 BRA `(.L_x_9544) ;  /* 0xfffffffc00f08947 */ /* 0x001fea000383ffff */
.L_x_9536:
[----:B------:R-:W-:Y:S05]  /*10d40*/  BSYNC B0 ;  /* 0x0000000000007941 */ /* 0x000fea0003800000 */
.L_x_9535:
[----:B------:R-:W-:Y:S05]  /*10d50*/  EXIT ;  /* 0x000000000000794d */ /* 0x000fea0003800000 */
.L_x_9417:
[----:B0-----:R0:W1:Y:S02]  /*10d60*/  SYNCS.PHASECHK.TRANS64.TRYWAIT P0, [R7+URZ+0x22800], R0 ;  /* 0x02280000070075a7 */ /* 0x001064000800017f */
[----:B-1----:R-:W-:Y:S05]  /*10d70*/  @!P0 NANOSLEEP.SYNCS 0x989680 ;  /* 0x009896800000895d */ /* 0x002fea0003900000 */
[----:B------:R-:W1:Y:S02]  /*10d80*/  @!P0 SYNCS.PHASECHK.TRANS64 P0, [R7+URZ+0x22800], R0 ;  /* 0x02280000070085a7 */ /* 0x000e64000800007f */
[----:B-1----:R-:W-:Y:S05]  /*10d90*/  @!P0 BRA `(.L_x_9417) ;  /* 0xfffffffc00f08947 */ /* 0x002fea000383ffff */
[----:B------:R-:W-:Y:S05]  /*10da0*/  BRA `(.L_x_9545) ;  /* 0xffffff10002c7947 */ /* 0x000fea000383ffff */
.L_x_9421:
[----:B-1----:R-:W-:-:S04]  /*10db0*/  IMAD.U32 R0, RZ, RZ, UR22 ;  /* 0x00000016ff007e24 */ /* 0x002fc8000f8e00ff */
[----:B------:R1:W2:Y:S03]  /*10dc0*/  SYNCS.PHASECHK.TRANS64.TRYWAIT P1, [R0+URZ+0x22830], R9 ;  /* 0x02283009000075a7 */ /* 0x0002a6000802017f */
[----:B--2---:R-:W-:Y:S05]  /*10dd0*/  @!P1 NANOSLEEP.SYNCS 0x989680 ;  /* 0x009896800000995d */ /* 0x004fea0003900000 */
[----:B------:R-:W2:Y:S02]  /*10de0*/  @!P1 SYNCS.PHASECHK.TRANS64 P1, [R0+URZ+0x22830], R9 ;  /* 0x02283009000095a7 */ /* 0x000ea4000802007f */
[----:B--2---:R-:W-:Y:S05]  /*10df0*/  @!P1 BRA `(.L_x_9421) ;  /* 0xfffffffc00ec9947 */ /* 0x004fea000383ffff */
[----:B------:R-:W-:Y:S05]  /*10e00*/  BRA `(.L_x_9420) ;  /* 0xffffff1000547947 */ /* 0x000fea000383ffff */
.L_x_9426:
[----:B--2---:R-:W-:-:S04]  /*10e10*/  IMAD.U32 R10, RZ, RZ, UR22 ;  /* 0x00000016ff0a7e24 */ /* 0x004fc8000f8e00ff */
[----:B------:R2:W3:Y:S03]  /*10e20*/  SYNCS.PHASECHK.TRANS64.TRYWAIT P1, [R10+URZ+0x22850], R9 ;  /* 0x022850090a0075a7 */ /* 0x0004e6000802017f */
[----:B---3--:R-:W-:Y:S05]  /*10e30*/  @!P1 NANOSLEEP.SYNCS 0x989680 ;  /* 0x009896800000995d */ /* 0x008fea0003900000 */
[----:B------:R-:W3:Y:S02]  /*10e40*/  @!P1 SYNCS.PHASECHK.TRANS64 P1, [R10+URZ+0x22850], R9 ;  /* 0x022850090a0095a7 */ /* 0x000ee4000802007f */
[----:B---3--:R-:W-:Y:S05]  /*10e50*/  @!P1 BRA `(.L_x_9426) ;  /* 0xfffffffc00ec9947 */ /* 0x008fea000383ffff */
[----:B------:R-:W-:Y:S05]  /*10e60*/  BRA `(.L_x_9425) ;  /* 0xffffff2c004c7947 */ /* 0x000fea000383ffff */
.L_x_9432:
[----:B-1----:R-:W-:-:S04]  /*10e70*/  IMAD.U32 R0, RZ, RZ, UR25 ;  /* 0x00000019ff007e24 */ /* 0x002fc8000f8e00ff */
[----:B------:R1:W2:Y:S03]  /*10e80*/  SYNCS.PHASECHK.TRANS64.TRYWAIT P1, [R0+URZ+0x22830], R7 ;  /* 0x02283007000075a7 */ /* 0x0002a6000802017f */
[----:B--2---:R-:W-:Y:S05]  /*10e90*/  @!P1 NANOSLEEP.SYNCS 0x989680 ;  /* 0x009896800000995d */ /* 0x004fea0003900000 */
[----:B------:R-:W2:Y:S02]  /*10ea0*/  @!P1 SYNCS.PHASECHK.TRANS64 P1, [R0+URZ+0x22830], R7 ;  /* 0x02283007000095a7 */ /* 0x000ea4000802007f */
[----:B--2---:R-:W-:Y:S05]  /*10eb0*/  @!P1 BRA `(.L_x_9432) ;  /* 0xfffffffc00ec9947 */ /* 0x004fea000383ffff */
[----:B------:R-:W-:Y:S05]  /*10ec0*/  BRA `(.L_x_9431) ;  /* 0xffffff30006c7947 */ /* 0x000fea000383ffff */
.L_x_9437:
[----:B-1----:R-:W-:-:S04]  /*10ed0*/  IMAD.U32 R8, RZ, RZ, UR25 ;  /* 0x00000019ff087e24 */ /* 0x002fc8000f8e00ff */
[----:B------:R1:W2:Y:S03]  /*10ee0*/  SYNCS.PHASECHK.TRANS64.TRYWAIT P1, [R8+URZ+0x22850], R7 ;  /* 0x02285007080075a7 */ /* 0x0002a6000802017f */
[----:B--2---:R-:W-:Y:S05]  /*10ef0*/  @!P1 NANOSLEEP.SYNCS 0x989680 ;  /* 0x009896800000995d */ /* 0x004fea0003900000 */
[----:B------:R-:W2:Y:S02]  /*10f00*/  @!P1 SYNCS.PHASECHK.TRANS64 P1, [R8+URZ+0x22850], R7 ;  /* 0x02285007080095a7 */ /* 0x000ea4000802007f */
[----:B--2---:R-:W-:Y:S05]  /*10f10*/  @!P1 BRA `(.L_x_9437) ;  /* 0xfffffffc00ec9947 */ /* 0x004fea000383ffff */
[----:B------:R-:W-:Y:S05]  /*10f20*/  BRA `(.L_x_9436) ;  /* 0xffffff50000c7947 */ /* 0x000fea000383ffff */
.L_x_9484:
        /* <DEDUP_REMOVED lines=11> */
.L_x_9547:
[----:B------:R-:W-:Y:S05]  /*10fe0*/  BSYNC B0 ;  /* 0x0000000000007941 */ /* 0x000fea0003800000 */
.L_x_9546:
[----:B------:R-:W-:Y:S05]  /*10ff0*/  BRA `(.L_x_9548) ;  /* 0xffffffc000707947 */ /* 0x000fea000383ffff */
.L_x_9487:
[----:B0-----:R0:W1:Y:S02]  /*11000*/  SYNCS.PHASECHK.TRANS64.TRYWAIT P0, [R33+URZ+0x22840], R0 ;  /* 0x02284000210075a7 */ /* 0x001064000800017f */
[----:B-1----:R-:W-:Y:S05]  /*11010*/  @!P0 NANOSLEEP.SYNCS 0x989680 ;  /* 0x009896800000895d */ /* 0x002fea0003900000 */
[----:B------:R-:W1:Y:S02]  /*11020*/  @!P0 SYNCS.PHASECHK.TRANS64 P0, [R33+URZ+0x22840], R0 ;  /* 0x02284000210085a7 */ /* 0x000e64000800007f */
[----:B-1----:R-:W-:Y:S05]  /*11030*/  @!P0 BRA `(.L_x_9487) ;  /* 0xfffffffc00f08947 */ /* 0x002fea000383ffff */
[----:B------:R-:W-:Y:S05]  /*11040*/  BRA `(.L_x_9549) ;  /* 0xffffffc000987947 */ /* 0x000fea000383ffff */
.L_x_9488:
        /* <DEDUP_REMOVED lines=8> */
.L_x_9551:
[----:B------:R-:W-:Y:S05]  /*110d0*/  BSYNC B0 ;  /* 0x0000000000007941 */ /* 0x000fea0003800000 */
.L_x_9550:
        /* <DEDUP_REMOVED lines=9> */
.L_x_9552:
[----:B------:R-:W-:Y:S02]  /*11170*/  IMAD.MOV.U32 R13, RZ, RZ, R4 ;  /* 0x000000ffff0d7224 */ /* 0x000fe400078e0004 */
[----:B------:R-:W-:Y:S02]  /*11180*/  IMAD.MOV.U32 R12, RZ, RZ, 0x1 ;  /* 0x00000001ff0c7424 */ /* 0x000fe400078e00ff */
[----:B------:R-:W-:-:S07]  /*11190*/  IMAD.MOV.U32 R3, RZ, RZ, R14 ;  /* 0x000000ffff037224 */ /* 0x000fce00078e000e */
[----:B------:R-:W-:Y:S05]  /*111a0*/  WARPSYNC.COLLECTIVE R15, `(.L_x_9553) ;  /* 0x000000000f087348 */ /* 0x000fea0003c00000 */
[----:B------:R0:W1:Y:S02]  /*111b0*/  SHFL.IDX P6, R14, R13, R12, R11 ;  /* 0x0000000c0d0e7389 */ /* 0x00006400000c000b */
[----:B01----:R-:W-:Y:S01]  /*111c0*/  ENDCOLLECTIVE ;  /* 0x000000000000791b */ /* 0x003fe20003800000 */
.L_x_9553:
        /* <DEDUP_REMOVED lines=15> */
.L_x_9554:
[----:B------:R-:W-:Y:S02]  /*112c0*/  @P0 IMAD R7, R5, 0x2, R22 ;  /* 0x0000000205070824 */ /* 0x000fe400078e0216 */
[----:B------:R-:W-:Y:S02]  /*112d0*/  IMAD.MOV.U32 R13, RZ, RZ, R4 ;  /* 0x000000ffff0d7224 */ /* 0x000fe400078e0004 */
[----:B------:R-:W-:Y:S02]  /*112e0*/  IMAD.MOV.U32 R12, RZ, RZ, 0x2 ;  /* 0x00000002ff0c7424 */ /* 0x000fe400078e00ff */
[----:B------:R-:W-:-:S07]  /*112f0*/  IMAD.MOV.U32 R3, RZ, RZ, R14 ;  /* 0x000000ffff037224 */ /* 0x000fce00078e000e */
[----:B------:R-:W-:Y:S05]  /*11300*/  WARPSYNC.COLLECTIVE R15, `(.L_x_9555) ;  /* 0x000000000f087348 */ /* 0x000fea0003c00000 */
[----:B------:R0:W1:Y:S02]  /*11310*/  SHFL.IDX P6, R14, R13, R12, R11 ;  /* 0x0000000c0d0e7389 */ /* 0x00006400000c000b */
[----:B01----:R-:W-:Y:S01]  /*11320*/  ENDCOLLECTIVE ;  /* 0x000000000000791b */ /* 0x003fe20003800000 */
.L_x_9555:
        /* <DEDUP_REMOVED lines=15> */
.L_x_9556:
[----:B------:R-:W-:Y:S02]  /*11420*/  @P0 IMAD R7, R5, 0x2, R22 ;  /* 0x0000000205070824 */ /* 0x000fe400078e0216 */
[----:B------:R-:W-:Y:S02]  /*11430*/  IMAD.MOV.U32 R13, RZ, RZ, R4 ;  /* 0x000000ffff0d7224 */ /* 0x000fe400078e0004 */
[----:B------:R-:W-:Y:S02]  /*11440*/  IMAD.MOV.U32 R12, RZ, RZ, 0x3 ;  /* 0x00000003ff0c7424 */ /* 0x000fe400078e00ff */
[----:B------:R-:W-:-:S07]  /*11450*/  IMAD.MOV.U32 R3, RZ, RZ, R14 ;  /* 0x000000ffff037224 */ /* 0x000fce00078e000e */
[----:B------:R-:W-:Y:S05]  /*11460*/  WARPSYNC.COLLECTIVE R15, `(.L_x_9557) ;  /* 0x000000000f087348 */ /* 0x000fea0003c00000 */
[----:B------:R0:W1:Y:S02]  /*11470*/  SHFL.IDX P6, R14, R13, R12, R11 ;  /* 0x0000000c0d0e7389 */ /* 0x00006400000c000b */
[----:B01----:R-:W-:Y:S01]  /*11480*/  ENDCOLLECTIVE ;  /* 0x000000000000791b */ /* 0x003fe20003800000 */
.L_x_9557:
        /* <DEDUP_REMOVED lines=15> */
.L_x_9558:
[----:B------:R-:W-:Y:S02]  /*11580*/  @P0 IMAD R7, R5, 0x2, R22 ;  /* 0x0000000205070824 */ /* 0x000fe400078e0216 */
[----:B------:R-:W-:Y:S02]  /*11590*/  IMAD.MOV.U32 R13, RZ, RZ, R4 ;  /* 0x000000ffff0d7224 */ /* 0x000fe400078e0004 */
[----:B------:R-:W-:Y:S02]  /*115a0*/  IMAD.MOV.U32 R12, RZ, RZ, 0x4 ;  /* 0x00000004ff0c7424 */ /* 0x000fe400078e00ff */
[----:B------:R-:W-:-:S07]  /*115b0*/  IMAD.MOV.U32 R3, RZ, RZ, R14 ;  /* 0x000000ffff037224 */ /* 0x000fce00078e000e */
[----:B------:R-:W-:Y:S05]  /*115c0*/  WARPSYNC.COLLECTIVE R15, `(.L_x_9559) ;  /* 0x000000000f087348 */ /* 0x000fea0003c00000 */
[----:B------:R0:W1:Y:S02]  /*115d0*/  SHFL.IDX P6, R14, R13, R12, R11 ;  /* 0x0000000c0d0e7389 */ /* 0x00006400000c000b */
[----:B01----:R-:W-:Y:S01]  /*115e0*/  ENDCOLLECTIVE ;  /* 0x000000000000791b */ /* 0x003fe20003800000 */
.L_x_9559:
        /* <DEDUP_REMOVED lines=15> */
.L_x_9560:
[----:B------:R-:W-:Y:S02]  /*116e0*/  @P0 IMAD R7, R5, 0x2, R22 ;  /* 0x0000000205070824 */ /* 0x000fe400078e0216 */
[----:B------:R-:W-:Y:S02]  /*116f0*/  IMAD.MOV.U32 R13, RZ, RZ, R4 ;  /* 0x000000ffff0d7224 */ /* 0x000fe400078e0004 */
[----:B------:R-:W-:Y:S02]  /*11700*/  IMAD.MOV.U32 R12, RZ, RZ, 0x5 ;  /* 0x00000005ff0c7424 */ /* 0x000fe400078e00ff */
[----:B------:R-:W-:-:S07]  /*11710*/  IMAD.MOV.U32 R3, RZ, RZ, R14 ;  /* 0x000000ffff037224 */ /* 0x000fce00078e000e */
[----:B------:R-:W-:Y:S05]  /*11720*/  WARPSYNC.COLLECTIVE R15, `(.L_x_9561) ;  /* 0x000000000f087348 */ /* 0x000fea0003c00000 */
[----:B------:R0:W1:Y:S02]  /*11730*/  SHFL.IDX P6, R14, R13, R12, R11 ;  /* 0x0000000c0d0e7389 */ /* 0x00006400000c000b */
[----:B01----:R-:W-:Y:S01]  /*11740*/  ENDCOLLECTIVE ;  /* 0x000000000000791b */ /* 0x003fe20003800000 */
.L_x_9561:
        /* <DEDUP_REMOVED lines=10> */
.L_x_9562:
[----:B------:R-:W-:Y:S01]  /*117f0*/  @!PT LDS RZ, [RZ] ;  /* 0x00000000fffff984 */ /* 0x000fe20000000800 */
[----:B------:R-:W-:Y:S01]  /*11800*/  @!PT LDS RZ, [RZ] ;  /* 0x00000000fffff984 */ /* 0x000fe20000000800 */
[----:B------:R-:W-:Y:S01]  /*11810*/  @!PT LDS RZ, [RZ] ;  /* 0x00000000fffff984 */ /* 0x000fe20000000800 */
[----:B------:R1:W-:Y:S01]  /*11820*/  @P0 LDGSTS.E.BYPASS.LTC128B.128 [R7+0x1e400], desc[UR50][R2.64], !P2 ;  /* 0x1e40000002070fae */ /* 0x0003e2000d101d72 */
[----:B------:R-:W-:Y:S01]  /*11830*/  IMAD.MOV.U32 R0, RZ, RZ, R14 ;  /* 0x000000ffff007224 */ /* 0x000fe200078e000e */
[----:B------:R-:W-:Y:S06]  /*11840*/  BRA `(.L_x_9563) ;  /* 0xffffffbc00f87947 */ /* 0x000fec000383ffff */
.L_x_9493:
        /* <DEDUP_REMOVED lines=9> */
.L_x_9564:
[C---:B------:R-:W-:Y:S01]  /*118e0*/  VIADD R6, R17.reuse, 0x10 ;  /* 0x0000001011067836 */ /* 0x040fe20000000000 */
[----:B------:R-:W-:Y:S01]  /*118f0*/  ISETP.GE.AND P0, PT, R17, R5, PT ;  /* 0x000000051100720c */ /* 0x000fe20003f06270 */
[----:B------:R-:W-:Y:S02]  /*11900*/  IMAD.MOV.U32 R13, RZ, RZ, R0 ;  /* 0x000000ffff0d7224 */ /* 0x000fe400078e0000 */
[----:B------:R-:W-:-:S10]  /*11910*/  IMAD.MOV.U32 R2, RZ, RZ, R14 ;  /* 0x000000ffff027224 */ /* 0x000fd400078e000e */
[----:B------:R-:W-:Y:S05]  /*11920*/  WARPSYNC.COLLECTIVE R15, `(.L_x_9565) ;  /* 0x000000000f087348 */ /* 0x000fea0003c00000 */
[----:B------:R0:W1:Y:S02]  /*11930*/  SHFL.IDX P6, R14, R13, R12, R11 ;  /* 0x0000000c0d0e7389 */ /* 0x00006400000c000b */
[----:B01----:R-:W-:Y:S01]  /*11940*/  ENDCOLLECTIVE ;  /* 0x000000000000791b */ /* 0x003fe20003800000 */
.L_x_9565:
[----:B------:R-:W-:Y:S02]  /*11950*/  IMAD.MOV.U32 R13, RZ, RZ, R4 ;  /* 0x000000ffff0d7224 */ /* 0x000fe400078e0004 */
[----:B------:R-:W-:Y:S02]  /*11960*/  IMAD.MOV.U32 R12, RZ, RZ, 0x1 ;  /* 0x00000001ff0c7424 */ /* 0x000fe400078e00ff */
[----:B------:R-:W-:-:S07]  /*11970*/  IMAD.MOV.U32 R3, RZ, RZ, R14 ;  /* 0x000000ffff037224 */ /* 0x000fce00078e000e */
[----:B------:R-:W-:Y:S05]  /*11980*/  WARPSYNC.COLLECTIVE R15, `(.L_x_9566) ;  /* 0x000000000f087348 */ /* 0x000fea0003c00000 */
[----:B------:R0:W1:Y:S02]  /*11990*/  SHFL.IDX P6, R14, R13, R12, R11 ;  /* 0x0000000c0d0e7389 */ /* 0x00006400000c000b */
[----:B01----:R-:W-:Y:S01]  /*119a0*/  ENDCOLLECTIVE ;  /* 0x000000000000791b */ /* 0x003fe20003800000 */
.L_x_9566:
        /* <DEDUP_REMOVED lines=15> */
.L_x_9567:
[----:B------:R-:W-:Y:S02]  /*11aa0*/  IMAD.MOV.U32 R13, RZ, RZ, R4 ;  /* 0x000000ffff0d7224 */ /* 0x000fe400078e0004 */
[----:B------:R-:W-:Y:S02]  /*11ab0*/  IMAD.MOV.U32 R12, RZ, RZ, 0x2 ;  /* 0x00000002ff0c7424 */ /* 0x000fe400078e00ff */
[----:B------:R-:W-:-:S07]  /*11ac0*/  IMAD.MOV.U32 R3, RZ, RZ, R14 ;  /* 0x000000ffff037224 */ /* 0x000fce00078e000e */
[----:B------:R-:W-:Y:S05]  /*11ad0*/  WARPSYNC.COLLECTIVE R15, `(.L_x_9568) ;  /* 0x000000000f087348 */ /* 0x000fea0003c00000 */
[----:B------:R0:W1:Y:S02]  /*11ae0*/  SHFL.IDX P6, R14, R13, R12, R11 ;  /* 0x0000000c0d0e7389 */ /* 0x00006400000c000b */
[----:B01----:R-:W-:Y:S01]  /*11af0*/  ENDCOLLECTIVE ;  /* 0x000000000000791b */ /* 0x003fe20003800000 */
.L_x_9568:
        /* <DEDUP_REMOVED lines=16> */
.L_x_9569:
[----:B------:R-:W-:Y:S02]  /*11c00*/  IMAD.MOV.U32 R13, RZ, RZ, R4 ;  /* 0x000000ffff0d7224 */ /* 0x000fe400078e0004 */
[----:B------:R-:W-:Y:S02]  /*11c10*/  IMAD.MOV.U32 R12, RZ, RZ, 0x3 ;  /* 0x00000003ff0c7424 */ /* 0x000fe400078e00ff */
[----:B------:R-:W-:-:S07]  /*11c20*/  IMAD.MOV.U32 R3, RZ, RZ, R14 ;  /* 0x000000ffff037224 */ /* 0x000fce00078e000e */
[----:B------:R-:W-:Y:S05]  /*11c30*/  WARPSYNC.COLLECTIVE R15, `(.L_x_9570) ;  /* 0x000000000f087348 */ /* 0x000fea0003c00000 */
[----:B------:R0:W1:Y:S02]  /*11c40*/  SHFL.IDX P6, R14, R13, R12, R11 ;  /* 0x0000000c0d0e7389 */ /* 0x00006400000c000b */
[----:B01----:R-:W-:Y:S01]  /*11c50*/  ENDCOLLECTIVE ;  /* 0x000000000000791b */ /* 0x003fe20003800000 */
.L_x_9570:
        /* <DEDUP_REMOVED lines=16> */
.L_x_9571:
[----:B------:R-:W-:Y:S02]  /*11d60*/  IMAD.MOV.U32 R13, RZ, RZ, R4 ;  /* 0x000000ffff0d7224 */ /* 0x000fe400078e0004 */
[----:B------:R-:W-:Y:S02]  /*11d70*/  IMAD.MOV.U32 R12, RZ, RZ, 0x4 ;  /* 0x00000004ff0c7424 */ /* 0x000fe400078e00ff */
[----:B------:R-:W-:-:S07]  /*11d80*/  IMAD.MOV.U32 R3, RZ, RZ, R14 ;  /* 0x000000ffff037224 */ /* 0x000fce00078e000e */
[----:B------:R-:W-:Y:S05]  /*11d90*/  WARPSYNC.COLLECTIVE R15, `(.L_x_9572) ;  /* 0x000000000f087348 */ /* 0x000fea0003c00000 */
[----:B------:R0:W1:Y:S02]  /*11da0*/  SHFL.IDX P6, R14, R13, R12, R11 ;  /* 0x0000000c0d0e7389 */ /* 0x00006400000c000b */
[----:B01----:R-:W-:Y:S01]  /*11db0*/  ENDCOLLECTIVE ;  /* 0x000000000000791b */ /* 0x003fe20003800000 */
.L_x_9572:
        /* <DEDUP_REMOVED lines=16> */
.L_x_9573:
[----:B------:R-:W-:Y:S02]  /*11ec0*/  IMAD.MOV.U32 R13, RZ, RZ, R4 ;  /* 0x000000ffff0d7224 */ /* 0x000fe400078e0004 */
[----:B------:R-:W-:Y:S02]  /*11ed0*/  IMAD.MOV.U32 R12, RZ, RZ, 0x5 ;  /* 0x00000005ff0c7424 */ /* 0x000fe400078e00ff */
[----:B------:R-:W-:-:S07]  /*11ee0*/  IMAD.MOV.U32 R3, RZ, RZ, R14 ;  /* 0x000000ffff037224 */ /* 0x000fce00078e000e */
[----:B------:R-:W-:Y:S05]  /*11ef0*/  WARPSYNC.COLLECTIVE R15, `(.L_x_9574) ;  /* 0x000000000f087348 */ /* 0x000fea0003c00000 */
[----:B------:R0:W1:Y:S02]  /*11f00*/  SHFL.IDX P6, R14, R13, R12, R11 ;  /* 0x0000000c0d0e7389 */ /* 0x00006400000c000b */
[----:B01----:R-:W-:Y:S01]  /*11f10*/  ENDCOLLECTIVE ;  /* 0x000000000000791b */ /* 0x003fe20003800000 */
.L_x_9574:
        /* <DEDUP_REMOVED lines=16> */
.L_x_9575:
[----:B------:R-:W-:Y:S02]  /*12020*/  IMAD.MOV.U32 R13, RZ, RZ, R4 ;  /* 0x000000ffff0d7224 */ /* 0x000fe400078e0004 */
[----:B------:R-:W-:Y:S02]  /*12030*/  IMAD.MOV.U32 R12, RZ, RZ, 0x6 ;  /* 0x00000006ff0c7424 */ /* 0x000fe400078e00ff */
[----:B------:R-:W-:-:S07]  /*12040*/  IMAD.MOV.U32 R3, RZ, RZ, R14 ;  /* 0x000000ffff037224 */ /* 0x000fce00078e000e */
[----:B------:R-:W-:Y:S05]  /*12050*/  WARPSYNC.COLLECTIVE R15, `(.L_x_9576) ;  /* 0x000000000f087348 */ /* 0x000fea0003c00000 */
[----:B------:R0:W1:Y:S02]  /*12060*/  SHFL.IDX P6, R14, R13, R12, R11 ;  /* 0x0000000c0d0e7389 */ /* 0x00006400000c000b */
[----:B01----:R-:W-:Y:S01]  /*12070*/  ENDCOLLECTIVE ;  /* 0x000000000000791b */ /* 0x003fe20003800000 */
.L_x_9576:
        /* <DEDUP_REMOVED lines=16> */
.L_x_9577:
[----:B------:R-:W-:Y:S02]  /*12180*/  IMAD.MOV.U32 R13, RZ, RZ, R4 ;  /* 0x000000ffff0d7224 */ /* 0x000fe400078e0004 */
[----:B------:R-:W-:Y:S02]  /*12190*/  IMAD.MOV.U32 R12, RZ, RZ, 0x7 ;  /* 0x00000007ff0c7424 */ /* 0x000fe400078e00ff */
[----:B------:R-:W-:-:S07]  /*121a0*/  IMAD.MOV.U32 R3, RZ, RZ, R14 ;  /* 0x000000ffff037224 */ /* 0x000fce00078e000e */
[----:B------:R-:W-:Y:S05]  /*121b0*/  WARPSYNC.COLLECTIVE R15, `(.L_x_9578) ;  /* 0x000000000f087348 */ /* 0x000fea0003c00000 */
[----:B------:R0:W1:Y:S02]  /*121c0*/  SHFL.IDX P6, R14, R13, R12, R11 ;  /* 0x0000000c0d0e7389 */ /* 0x00006400000c000b */
[----:B01----:R-:W-:Y:S01]  /*121d0*/  ENDCOLLECTIVE ;  /* 0x000000000000791b */ /* 0x003fe20003800000 */
.L_x_9578:
        /* <DEDUP_REMOVED lines=14> */
.L_x_9579:
[----:B------:R-:W-:Y:S05]  /*122c0*/  BRA `(.L_x_9580) ;  /* 0xffffffc000607947 */ /* 0x000fea000383ffff */
.L_x_9496:
[----:B0-----:R0:W1:Y:S02]  /*122d0*/  SYNCS.PHASECHK.TRANS64.TRYWAIT P0, [R22+URZ+0x22820], R3 ;  /* 0x02282003160075a7 */ /* 0x001064000800017f */
[----:B-1----:R-:W-:Y:S05]  /*122e0*/  @!P0 NANOSLEEP.SYNCS 0x989680 ;  /* 0x009896800000895d */ /* 0x002fea0003900000 */
[----:B------:R-:W1:Y:S02]  /*122f0*/  @!P0 SYNCS.PHASECHK.TRANS64 P0, [R22+URZ+0x22820], R3 ;  /* 0x02282003160085a7 */ /* 0x000e64000800007f */
[----:B-1----:R-:W-:Y:S05]  /*12300*/  @!P0 BRA `(.L_x_9496) ;  /* 0xfffffffc00f08947 */ /* 0x002fea000383ffff */
[----:B------:R-:W-:Y:S05]  /*12310*/  BRA `(.L_x_9581) ;  /* 0xffffffc000bc7947 */ /* 0x000fea000383ffff */
.L_x_9499:
[----:B-1----:R1:W2:Y:S02]  /*12320*/  SYNCS.PHASECHK.TRANS64.TRYWAIT P0, [R33+URZ+0x22860], R0 ;  /* 0x02286000210075a7 */ /* 0x0022a4000800017f */
[----:B--2---:R-:W-:Y:S05]  /*12330*/  @!P0 NANOSLEEP.SYNCS 0x989680 ;  /* 0x009896800000895d */ /* 0x004fea0003900000 */
[----:B------:R-:W2:Y:S02]  /*12340*/  @!P0 SYNCS.PHASECHK.TRANS64 P0, [R33+URZ+0x22860], R0 ;  /* 0x02286000210085a7 */ /* 0x000ea4000800007f */
[----:B--2---:R-:W-:Y:S05]  /*12350*/  @!P0 BRA `(.L_x_9499) ;  /* 0xfffffffc00f08947 */ /* 0x004fea000383ffff */
[----:B------:R-:W-:Y:S05]  /*12360*/  BRA `(.L_x_9582) ;  /* 0xffffffc000cc7947 */ /* 0x000fea000383ffff */
.L_x_9500:
        /* <DEDUP_REMOVED lines=8> */
.L_x_9584:
[----:B------:R-:W-:Y:S05]  /*123f0*/  BSYNC B0 ;  /* 0x0000000000007941 */ /* 0x000fea0003800000 */
.L_x_9583:
[----:B------:R-:W0:Y:S01]  /*12400*/  S2R R7, SR_TID.X ;  /* 0x0000000000077919 */ /* 0x000e220000002100 */
[----:B------:R-:W-:Y:S01]  /*12410*/  IMAD.MOV.U32 R13, RZ, RZ, R5 ;  /* 0x000000ffff0d7224 */ /* 0x000fe200078e0005 */
[C---:B------:R-:W-:Y:S01]  /*12420*/  LOP3.LUT P2, RZ, R25.reuse, 0x2, RZ, 0xc0, !PT ;  /* 0x0000000219ff7812 */ /* 0x040fe2000784c0ff */
[----:B------:R-:W-:Y:S01]  /*12430*/  IMAD.MOV.U32 R12, RZ, RZ, RZ ;  /* 0x000000ffff0c7224 */ /* 0x000fe200078e00ff */
[----:B------:R-:W-:Y:S01]  /*12440*/  LOP3.LUT P1, RZ, R25, 0x4, RZ, 0xc0, !PT ;  /* 0x0000000419ff7812 */ /* 0x000fe2000782c0ff */
[----:B------:R-:W-:Y:S02]  /*12450*/  IMAD.MOV.U32 R11, RZ, RZ, 0x181f ;  /* 0x0000181fff0b7424 */ /* 0x000fe400078e00ff */
[----:B------:R-:W-:Y:S01]  /*12460*/  IMAD.MOV.U32 R15, RZ, RZ, -0x1 ;  /* 0xffffffffff0f7424 */ /* 0x000fe200078e00ff */
[----:B------:R-:W-:Y:S01]  /*12470*/  ISETP.LT.OR P4, PT, R32, 0x1, !P1 ;  /* 0x000000012000780c */ /* 0x000fe20004f81670 */
[----:B------:R-:W-:Y:S02]  /*12480*/  IMAD.MOV.U32 R3, RZ, RZ, R14 ;  /* 0x000000ffff037224 */ /* 0x000fe400078e000e */
[----:B------:R-:W-:-:S10]  /*12490*/  IMAD R4, R4, 0x2, R22 ;  /* 0x0000000204047824 */ /* 0x000fd400078e0216 */
[----:B0-----:R-:W-:Y:S05]  /*124a0*/  WARPSYNC.COLLECTIVE R15, `(.L_x_9585) ;  /* 0x000000000f087348 */ /* 0x001fea0003c00000 */
[----:B------:R1:W2:Y:S02]  /*124b0*/  SHFL.IDX P6, R14, R13, R12, R11 ;  /* 0x0000000c0d0e7389 */ /* 0x0002a400000c000b */
[----:B012---:R-:W-:Y:S01]  /*124c0*/  ENDCOLLECTIVE ;  /* 0x000000000000791b */ /* 0x007fe20003800000 */
.L_x_9585:
[----:B------:R-:W-:Y:S02]  /*124d0*/  IMAD.MOV.U32 R13, RZ, RZ, R6 ;  /* 0x000000ffff0d7224 */ /* 0x000fe400078e0006 */
[----:B------:R-:W-:Y:S02]  /*124e0*/  IMAD.MOV.U32 R12, RZ, RZ, 0x1 ;  /* 0x00000001ff0c7424 */ /* 0x000fe400078e00ff */
[----:B------:R-:W-:-:S05]  /*124f0*/  IMAD.SHL.U32 R7, R7, 0x8, RZ ;  /* 0x0000000807077824 */ /* 0x000fca00078e00ff */
[----:B------:R-:W-:-:S05]  /*12500*/  LOP3.LUT R7, R7, 0x38, RZ, 0xc0, !PT ;  /* 0x0000003807077812 */ /* 0x000fca00078ec0ff */
[----:B------:R-:W-:Y:S01]  /*12510*/  IMAD.SHL.U32 R0, R7, 0x2, RZ ;  /* 0x0000000207007824 */ /* 0x000fe200078e00ff */
[----:B------:R-:W-:-:S04]  /*12520*/  LOP3.LUT R7, R25, 0x1, RZ, 0xc0, !PT ;  /* 0x0000000119077812 */ /* 0x000fc800078ec0ff */
[----:B------:R-:W-:Y:S02]  /*12530*/  IADD3 R2, P0, R14, R0, RZ ;  /* 0x000000000e027210 */ /* 0x000fe40007f1e0ff */
[----:B------:R-:W-:-:S13]  /*12540*/  ISETP.NE.U32.AND P3, PT, R7, 0x1, PT ;  /* 0x000000010700780c */ /* 0x000fda0003f65070 */
[----:B------:R-:W-:Y:S05]  /*12550*/  WARPSYNC.COLLECTIVE R15, `(.L_x_9586) ;  /* 0x000000000f087348 */ /* 0x000fea0003c00000 */
[----:B------:R0:W1:Y:S02]  /*12560*/  SHFL.IDX P6, R14, R13, R12, R11 ;  /* 0x0000000c0d0e7389 */ /* 0x00006400000c000b */
[----:B01----:R-:W-:Y:S01]  /*12570*/  ENDCOLLECTIVE ;  /* 0x000000000000791b */ /* 0x003fe20003800000 */
.L_x_9586:
[----:B------:R-:W-:Y:S01]  /*12580*/  IMAD.X R3, RZ, RZ, R3, P0 ;  /* 0x000000ffff037224 */ /* 0x000fe200000e0603 */
[----:B------:R-:W-:Y:S01]  /*12590*/  ISETP.LT.OR P0, PT, R32, 0x1, P3 ;  /* 0x000000012000780c */ /* 0x000fe20001f01670 */
[----:B------:R-:W-:-:S12]  /*125a0*/  IMAD.MOV.U32 R13, RZ, RZ, R5 ;  /* 0x000000ffff0d7224 */ /* 0x000fd800078e0005 */
[----:B------:R-:W-:Y:S01]  /*125b0*/  @!PT LDS RZ, [RZ] ;  /* 0x00000000fffff984 */ /* 0x000fe20000000800 */
[----:B------:R-:W-:Y:S01]  /*125c0*/  @!PT LDS RZ, [RZ] ;  /* 0x00000000fffff984 */ /* 0x000fe20000000800 */
[----:B------:R-:W-:Y:S01]  /*125d0*/  @!PT LDS RZ, [RZ] ;  /* 0x00000000fffff984 */ /* 0x000fe20000000800 */
[----:B------:R-:W-:Y:S01]  /*125e0*/  LDGSTS.E.BYPASS.LTC128B.128 [R4+0x400], desc[UR50][R2.64], !P0 ;  /* 0x0040000002047fae */ /* 0x000fe2000c101d72 */
[----:B------:R-:W-:-:S13]  /*125f0*/  ISETP.LT.OR P0, PT, R32, 0x1, !P2 ;  /* 0x000000012000780c */ /* 0x000fda0005701670 */
[----:B------:R-:W-:Y:S01]  /*12600*/  LDGSTS.E.BYPASS.LTC128B.128 [R4+0x3400], desc[UR50][R2.64+0x80], !P0 ;  /* 0x0340008002047fae */ /* 0x000fe2000c101d72 */
[----:B------:R-:W-:-:S03]  /*12610*/  LOP3.LUT P0, RZ, R25, 0x8, RZ, 0xc0, !PT ;  /* 0x0000000819ff7812 */ /* 0x000fc6000780c0ff */
[----:B------:R-:W-:Y:S01]  /*12620*/  LDGSTS.E.BYPASS.LTC128B.128 [R4+0x6400], desc[UR50][R2.64+0x100], !P4 ;  /* 0x0640010002047fae */ /* 0x000fe2000e101d72 */
[----:B------:R-:W-:-:S13]  /*12630*/  ISETP.LT.OR P4, PT, R32, 0x1, !P0 ;  /* 0x000000012000780c */ /* 0x000fda0004781670 */
[----:B------:R0:W-:Y:S02]  /*12640*/  LDGSTS.E.BYPASS.LTC128B.128 [R4+0x9400], desc[UR50][R2.64+0x180], !P4 ;  /* 0x0940018002047fae */ /* 0x0001e4000e101d72 */
[----:B0-----:R-:W-:-:S07]  /*12650*/  IMAD.MOV.U32 R3, RZ, RZ, R14 ;  /* 0x000000ffff037224 */ /* 0x001fce00078e000e */
[----:B------:R-:W-:Y:S05]  /*12660*/  WARPSYNC.COLLECTIVE R15, `(.L_x_9587) ;  /* 0x000000000f087348 */ /* 0x000fea0003c00000 */
[----:B------:R0:W1:Y:S02]  /*12670*/  SHFL.IDX P6, R14, R13, R12, R11 ;  /* 0x0000000c0d0e7389 */ /* 0x00006400000c000b */
[----:B01----:R-:W-:Y:S01]  /*12680*/  ENDCOLLECTIVE ;  /* 0x000000000000791b */ /* 0x003fe20003800000 */
.L_x_9587:
[----:B------:R-:W-:Y:S02]  /*12690*/  IMAD.MOV.U32 R13, RZ, RZ, R6 ;  /* 0x000000ffff0d7224 */ /* 0x000fe400078e0006 */
[----:B------:R-:W-:Y:S01]  /*126a0*/  IMAD.MOV.U32 R12, RZ, RZ, 0x2 ;  /* 0x00000002ff0c7424 */ /* 0x000fe200078e00ff */
[----:B------:R-:W-:-:S13]  /*126b0*/  IADD3 R2, P4, R14, R0, RZ ;  /* 0x000000000e027210 */ /* 0x000fda0007f9e0ff */
[----:B------:R-:W-:Y:S05]  /*126c0*/  WARPSYNC.COLLECTIVE R15, `(.L_x_9588) ;  /* 0x000000000f087348 */ /* 0x000fea0003c00000 */
[----:B------:R0:W1:Y:S02]  /*126d0*/  SHFL.IDX P6, R14, R13, R12, R11 ;  /* 0x0000000c0d0e7389 */ /* 0x00006400000c000b */
[----:B01----:R-:W-:Y:S01]  /*126e0*/  ENDCOLLECTIVE ;  /* 0x000000000000791b */ /* 0x003fe20003800000 */
.L_x_9588:
        /* <DEDUP_REMOVED lines=9> */
[----:B------:R-:W-:-:S13]  /*12780*/  ISETP.LT.OR P4, PT, R32, 0x11, !P1 ;  /* 0x000000112000780c */ /* 0x000fda0004f81670 */
[----:B------:R-:W-:Y:S01]  /*12790*/  LDGSTS.E.BYPASS.LTC128B.128 [R4+0x6c00], desc[UR50][R2.64+0x100], !P4 ;  /* 0x06c0010002047fae */ /* 0x000fe2000e101d72 */
[----:B------:R-:W-:-:S13]  /*127a0*/  ISETP.LT.OR P4, PT, R32, 0x11, !P0 ;  /* 0x000000112000780c */ /* 0x000fda0004781670 */
[----:B------:R0:W-:Y:S02]  /*127b0*/  LDGSTS.E.BYPASS.LTC128B.128 [R4+0x9c00], desc[UR50][R2.64+0x180], !P4 ;  /* 0x09c0018002047fae */ /* 0x0001e4000e101d72 */
[----:B0-----:R-:W-:-:S07]  /*127c0*/  IMAD.MOV.U32 R3, RZ, RZ, R14 ;  /* 0x000000ffff037224 */ /* 0x001fce00078e000e */
[----:B------:R-:W-:Y:S05]  /*127d0*/  WARPSYNC.COLLECTIVE R15, `(.L_x_9589) ;  /* 0x000000000f087348 */ /* 0x000fea0003c00000 */
[----:B------:R0:W1:Y:S02]  /*127e0*/  SHFL.IDX P6, R14, R13, R12, R11 ;  /* 0x0000000c0d0e7389 */ /* 0x00006400000c000b */
[----:B01----:R-:W-:Y:S01]  /*127f0*/  ENDCOLLECTIVE ;  /* 0x000000000000791b */ /* 0x003fe20003800000 */
.L_x_9589:
[----:B------:R-:W-:Y:S02]  /*12800*/  IMAD.MOV.U32 R13, RZ, RZ, R6 ;  /* 0x000000ffff0d7224 */ /* 0x000fe400078e0006 */
[----:B------:R-:W-:Y:S01]  /*12810*/  IMAD.MOV.U32 R12, RZ, RZ, 0x3 ;  /* 0x00000003ff0c7424 */ /* 0x000fe200078e00ff */
[----:B------:R-:W-:-:S13]  /*12820*/  IADD3 R2, P4, R14, R0, RZ ;  /* 0x000000000e027210 */ /* 0x000fda0007f9e0ff */
[----:B------:R-:W-:Y:S05]  /*12830*/  WARPSYNC.COLLECTIVE R15, `(.L_x_9590) ;  /* 0x000000000f087348 */ /* 0x000fea0003c00000 */
[----:B------:R0:W1:Y:S02]  /*12840*/  SHFL.IDX P6, R14, R13, R12, R11 ;  /* 0x0000000c0d0e7389 */ /* 0x00006400000c000b */
[----:B01----:R-:W-:Y:S01]  /*12850*/  ENDCOLLECTIVE ;  /* 0x000000000000791b */ /* 0x003fe20003800000 */
.L_x_9590:
        /* <DEDUP_REMOVED lines=17> */
.L_x_9591:
[----:B------:R-:W-:Y:S02]  /*12970*/  IMAD.MOV.U32 R13, RZ, RZ, R6 ;  /* 0x000000ffff0d7224 */ /* 0x000fe400078e0006 */
[----:B------:R-:W-:Y:S01]  /*12980*/  IMAD.MOV.U32 R12, RZ, RZ, 0x4 ;  /* 0x00000004ff0c7424 */ /* 0x000fe200078e00ff */
[----:B------:R-:W-:-:S13]  /*12990*/  IADD3 R2, P4, R14, R0, RZ ;  /* 0x000000000e027210 */ /* 0x000fda0007f9e0ff */
[----:B------:R-:W-:Y:S05]  /*129a0*/  WARPSYNC.COLLECTIVE R15, `(.L_x_9592) ;  /* 0x000000000f087348 */ /* 0x000fea0003c00000 */
[----:B------:R0:W1:Y:S02]  /*129b0*/  SHFL.IDX P6, R14, R13, R12, R11 ;  /* 0x0000000c0d0e7389 */ /* 0x00006400000c000b */
[----:B01----:R-:W-:Y:S01]  /*129c0*/  ENDCOLLECTIVE ;  /* 0x000000000000791b */ /* 0x003fe20003800000 */
.L_x_9592:
        /* <DEDUP_REMOVED lines=17> */
.L_x_9593:
[----:B------:R-:W-:Y:S02]  /*12ae0*/  IMAD.MOV.U32 R13, RZ, RZ, R6 ;  /* 0x000000ffff0d7224 */ /* 0x000fe400078e0006 */
[----:B------:R-:W-:Y:S01]  /*12af0*/  IMAD.MOV.U32 R12, RZ, RZ, 0x5 ;  /* 0x00000005ff0c7424 */ /* 0x000fe200078e00ff */
[----:B------:R-:W-:-:S13]  /*12b00*/  IADD3 R2, P4, R14, R0, RZ ;  /* 0x000000000e027210 */ /* 0x000fda0007f9e0ff */
[----:B------:R-:W-:Y:S05]  /*12b10*/  WARPSYNC.COLLECTIVE R15, `(.L_x_9594) ;  /* 0x000000000f087348 */ /* 0x000fea0003c00000 */
[----:B------:R0:W1:Y:S02]  /*12b20*/  SHFL.IDX P6, R14, R13, R12, R11 ;  /* 0x0000000c0d0e7389 */ /* 0x00006400000c000b */
[----:B01----:R-:W-:Y:S01]  /*12b30*/  ENDCOLLECTIVE ;  /* 0x000000000000791b */ /* 0x003fe20003800000 */
.L_x_9594:
        /* <DEDUP_REMOVED lines=12> */
.L_x_9595:
        /* <DEDUP_REMOVED lines=9> */
.L_x_9507:
[----:B0-----:R0:W1:Y:S02]  /*12c90*/  SYNCS.PHASECHK.TRANS64.TRYWAIT P0, [R10+URZ+0x22840], R20 ;  /* 0x022840140a0075a7 */ /* 0x001064000800017f */
[----:B-1----:R-:W-:Y:S05]  /*12ca0*/  @!P0 NANOSLEEP.SYNCS 0x989680 ;  /* 0x009896800000895d */ /* 0x002fea0003900000 */
[----:B------:R-:W1:Y:S02]  /*12cb0*/  @!P0 SYNCS.PHASECHK.TRANS64 P0, [R10+URZ+0x22840], R20 ;  /* 0x022840140a0085a7 */ /* 0x000e64000800007f */
[----:B-1----:R-:W-:Y:S05]  /*12cc0*/  @!P0 BRA `(.L_x_9507) ;  /* 0xfffffffc00f08947 */ /* 0x002fea000383ffff */
[----:B------:R-:W-:Y:S05]  /*12cd0*/  BRA `(.L_x_9597) ;  /* 0xffffffc400307947 */ /* 0x000fea000383ffff */
.L_x_9508:
        /* <DEDUP_REMOVED lines=8> */
.L_x_9599:
[----:B------:R-:W-:Y:S05]  /*12d60*/  BSYNC B1 ;  /* 0x0000000000017941 */ /* 0x000fea0003800000 */
.L_x_9598:
        /* <DEDUP_REMOVED lines=9> */
.L_x_9600:
[----:B------:R-:W-:Y:S02]  /*12e00*/  IMAD.MOV.U32 R13, RZ, RZ, R8 ;  /* 0x000000ffff0d7224 */ /* 0x000fe400078e0008 */
[----:B------:R-:W-:Y:S02]  /*12e10*/  IMAD.MOV.U32 R12, RZ, RZ, 0x1 ;  /* 0x00000001ff0c7424 */ /* 0x000fe400078e00ff */
[----:B------:R-:W-:-:S07]  /*12e20*/  IMAD.MOV.U32 R2, RZ, RZ, R14 ;  /* 0x000000ffff027224 */ /* 0x000fce00078e000e */
[----:B------:R-:W-:Y:S05]  /*12e30*/  WARPSYNC.COLLECTIVE R15, `(.L_x_9601) ;  /* 0x000000000f087348 */ /* 0x000fea0003c00000 */
[----:B------:R0:W1:Y:S02]  /*12e40*/  SHFL.IDX P6, R14, R13, R12, R11 ;  /* 0x0000000c0d0e7389 */ /* 0x00006400000c000b */
[----:B01----:R-:W-:Y:S01]  /*12e50*/  ENDCOLLECTIVE ;  /* 0x000000000000791b */ /* 0x003fe20003800000 */
.L_x_9601:
        /* <DEDUP_REMOVED lines=11> */
.L_x_9602:
[----:B------:R-:W-:Y:S02]  /*12f10*/  IMAD.MOV.U32 R13, RZ, RZ, R8 ;  /* 0x000000ffff0d7224 */ /* 0x000fe400078e0008 */
[----:B------:R-:W-:Y:S02]  /*12f20*/  IMAD.MOV.U32 R12, RZ, RZ, 0x2 ;  /* 0x00000002ff0c7424 */ /* 0x000fe400078e00ff */
[----:B------:R-:W-:-:S07]  /*12f30*/  IMAD.MOV.U32 R2, RZ, RZ, R14 ;  /* 0x000000ffff027224 */ /* 0x000fce00078e000e */
[----:B------:R-:W-:Y:S05]  /*12f40*/  WARPSYNC.COLLECTIVE R15, `(.L_x_9603) ;  /* 0x000000000f087348 */ /* 0x000fea0003c00000 */
[----:B------:R0:W1:Y:S02]  /*12f50*/  SHFL.IDX P6, R14, R13, R12, R11 ;  /* 0x0000000c0d0e7389 */ /* 0x00006400000c000b */
[----:B01----:R-:W-:Y:S01]  /*12f60*/  ENDCOLLECTIVE ;  /* 0x000000000000791b */ /* 0x003fe20003800000 */
.L_x_9603:
        /* <DEDUP_REMOVED lines=11> */
.L_x_9604:
[----:B------:R-:W-:Y:S02]  /*13020*/  IMAD.MOV.U32 R13, RZ, RZ, R8 ;  /* 0x000000ffff0d7224 */ /* 0x000fe400078e0008 */
[----:B------:R-:W-:Y:S02]  /*13030*/  IMAD.MOV.U32 R12, RZ, RZ, 0x3 ;  /* 0x00000003ff0c7424 */ /* 0x000fe400078e00ff */
[----:B------:R-:W-:-:S07]  /*13040*/  IMAD.MOV.U32 R2, RZ, RZ, R14 ;  /* 0x000000ffff027224 */ /* 0x000fce00078e000e */
[----:B------:R-:W-:Y:S05]  /*13050*/  WARPSYNC.COLLECTIVE R15, `(.L_x_9605) ;  /* 0x000000000f087348 */ /* 0x000fea0003c00000 */
[----:B------:R0:W1:Y:S02]  /*13060*/  SHFL.IDX P6, R14, R13, R12, R11 ;  /* 0x0000000c0d0e7389 */ /* 0x00006400000c000b */
[----:B01----:R-:W-:Y:S01]  /*13070*/  ENDCOLLECTIVE ;  /* 0x000000000000791b */ /* 0x003fe20003800000 */
.L_x_9605:
        /* <DEDUP_REMOVED lines=11> */
.L_x_9606:
[----:B------:R-:W-:Y:S02]  /*13130*/  IMAD.MOV.U32 R13, RZ, RZ, R8 ;  /* 0x000000ffff0d7224 */ /* 0x000fe400078e0008 */
[----:B------:R-:W-:Y:S02]  /*13140*/  IMAD.MOV.U32 R12, RZ, RZ, 0x4 ;  /* 0x00000004ff0c7424 */ /* 0x000fe400078e00ff */
[----:B------:R-:W-:-:S07]  /*13150*/  IMAD.MOV.U32 R2, RZ, RZ, R14 ;  /* 0x000000ffff027224 */ /* 0x000fce00078e000e */
[----:B------:R-:W-:Y:S05]  /*13160*/  WARPSYNC.COLLECTIVE R15, `(.L_x_9607) ;  /* 0x000000000f087348 */ /* 0x000fea0003c00000 */
[----:B------:R0:W1:Y:S02]  /*13170*/  SHFL.IDX P6, R14, R13, R12, R11 ;  /* 0x0000000c0d0e7389 */ /* 0x00006400000c000b */
[----:B01----:R-:W-:Y:S01]  /*13180*/  ENDCOLLECTIVE ;  /* 0x000000000000791b */ /* 0x003fe20003800000 */
.L_x_9607:
        /* <DEDUP_REMOVED lines=11> */
.L_x_9608:
[----:B------:R-:W-:Y:S02]  /*13240*/  IMAD.MOV.U32 R13, RZ, RZ, R8 ;  /* 0x000000ffff0d7224 */ /* 0x000fe400078e0008 */
[----:B------:R-:W-:Y:S02]  /*13250*/  IMAD.MOV.U32 R12, RZ, RZ, 0x5 ;  /* 0x00000005ff0c7424 */ /* 0x000fe400078e00ff */
[----:B------:R-:W-:-:S07]  /*13260*/  IMAD.MOV.U32 R2, RZ, RZ, R14 ;  /* 0x000000ffff027224 */ /* 0x000fce00078e000e */
[----:B------:R-:W-:Y:S05]  /*13270*/  WARPSYNC.COLLECTIVE R15, `(.L_x_9609) ;  /* 0x000000000f087348 */ /* 0x000fea0003c00000 */
[----:B------:R0:W1:Y:S02]  /*13280*/  SHFL.IDX P6, R14, R13, R12, R11 ;  /* 0x0000000c0d0e7389 */ /* 0x00006400000c000b */
[----:B01----:R-:W-:Y:S01]  /*13290*/  ENDCOLLECTIVE ;  /* 0x000000000000791b */ /* 0x003fe20003800000 */
.L_x_9609:
        /* <DEDUP_REMOVED lines=11> */
.L_x_9610:
[----:B------:R-:W-:Y:S05]  /*13350*/  BRA `(.L_x_9611) ;  /* 0xffffffc000587947 */ /* 0x000fea000383ffff */
.L_x_9513:
[----:B--2---:R2:W3:Y:S02]  /*13360*/  SYNCS.PHASECHK.TRANS64.TRYWAIT P0, [R10+URZ+0x22860], R20 ;  /* 0x022860140a0075a7 */ /* 0x0044e4000800017f */
[----:B---3--:R-:W-:Y:S05]  /*13370*/  @!P0 NANOSLEEP.SYNCS 0x989680 ;  /* 0x009896800000895d */ /* 0x008fea0003900000 */
[----:B------:R-:W3:Y:S02]  /*13380*/  @!P0 SYNCS.PHASECHK.TRANS64 P0, [R10+URZ+0x22860], R20 ;  /* 0x022860140a0085a7 */ /* 0x000ee4000800007f */
[----:B---3--:R-:W-:Y:S05]  /*13390*/  @!P0 BRA `(.L_x_9513) ;  /* 0xfffffffc00f08947 */ /* 0x008fea000383ffff */
[----:B------:R-:W-:Y:S05]  /*133a0*/  BRA `(.L_x_9612) ;  /* 0xffffffc000a87947 */ /* 0x000fea000383ffff */
.L_x_9514:
        /* <DEDUP_REMOVED lines=8> */
.L_x_9614:
[----:B------:R-:W-:Y:S05]  /*13430*/  BSYNC B1 ;  /* 0x0000000000017941 */ /* 0x000fea0003800000 */
.L_x_9613:
        /* <DEDUP_REMOVED lines=9> */
.L_x_9615:
[----:B------:R-:W-:Y:S02]  /*134d0*/  IMAD.MOV.U32 R13, RZ, RZ, R25 ;  /* 0x000000ffff0d7224 */ /* 0x000fe400078e0019 */
[----:B------:R-:W-:Y:S01]  /*134e0*/  IMAD.MOV.U32 R12, RZ, RZ, 0x1 ;  /* 0x00000001ff0c7424 */ /* 0x000fe200078e00ff */
[----:B------:R-:W-:-:S13]  /*134f0*/  IADD3 R2, P0, R14, R0, RZ ;  /* 0x000000000e027210 */ /* 0x000fda0007f1e0ff */
[----:B------:R-:W-:Y:S05]  /*13500*/  WARPSYNC.COLLECTIVE R15, `(.L_x_9616) ;  /* 0x000000000f087348 */ /* 0x000fea0003c00000 */
[----:B------:R0:W1:Y:S02]  /*13510*/  SHFL.IDX P6, R14, R13, R12, R11 ;  /* 0x0000000c0d0e7389 */ /* 0x00006400000c000b */
[----:B01----:R-:W-:Y:S01]  /*13520*/  ENDCOLLECTIVE ;  /* 0x000000000000791b */ /* 0x003fe20003800000 */
.L_x_9616:
        /* <DEDUP_REMOVED lines=13> */
.L_x_9617:
[----:B------:R-:W-:Y:S02]  /*13600*/  IMAD.MOV.U32 R13, RZ, RZ, R25 ;  /* 0x000000ffff0d7224 */ /* 0x000fe400078e0019 */
[----:B------:R-:W-:Y:S01]  /*13610*/  IMAD.MOV.U32 R12, RZ, RZ, 0x2 ;  /* 0x00000002ff0c7424 */ /* 0x000fe200078e00ff */
[----:B------:R-:W-:-:S13]  /*13620*/  IADD3 R2, P0, R14, R0, RZ ;  /* 0x000000000e027210 */ /* 0x000fda0007f1e0ff */
[----:B------:R-:W-:Y:S05]  /*13630*/  WARPSYNC.COLLECTIVE R15, `(.L_x_9618) ;  /* 0x000000000f087348 */ /* 0x000fea0003c00000 */
[----:B------:R0:W1:Y:S02]  /*13640*/  SHFL.IDX P6, R14, R13, R12, R11 ;  /* 0x0000000c0d0e7389 */ /* 0x00006400000c000b */
[----:B01----:R-:W-:Y:S01]  /*13650*/  ENDCOLLECTIVE ;  /* 0x000000000000791b */ /* 0x003fe20003800000 */
.L_x_9618:
        /* <DEDUP_REMOVED lines=13> */
.L_x_9619:
[----:B------:R-:W-:Y:S02]  /*13730*/  IMAD.MOV.U32 R13, RZ, RZ, R25 ;  /* 0x000000ffff0d7224 */ /* 0x000fe400078e0019 */
[----:B------:R-:W-:Y:S02]  /*13740*/  IMAD.MOV.U32 R12, RZ, RZ, 0x3 ;  /* 0x00000003ff0c7424 */ /* 0x000fe400078e00ff */
[----:B------:R-:W-:-:S07]  /*13750*/  IMAD.MOV.U32 R8, RZ, RZ, R14 ;  /* 0x000000ffff087224 */ /* 0x000fce00078e000e */
[----:B------:R-:W-:Y:S05]  /*13760*/  WARPSYNC.COLLECTIVE R15, `(.L_x_9620) ;  /* 0x000000000f087348 */ /* 0x000fea0003c00000 */
[----:B------:R0:W1:Y:S02]  /*13770*/  SHFL.IDX P6, R14, R13, R12, R11 ;  /* 0x0000000c0d0e7389 */ /* 0x00006400000c000b */
[----:B01----:R-:W-:Y:S01]  /*13780*/  ENDCOLLECTIVE ;  /* 0x000000000000791b */ /* 0x003fe20003800000 */
.L_x_9620:
        /* <DEDUP_REMOVED lines=9> */
[----:B------:R-:W-:-:S03]  /*13820*/  IMAD.MOV.U32 R5, RZ, RZ, R14 ;  /* 0x000000ffff057224 */ /* 0x000fc600078e000e */
[----:B------:R0:W-:Y:S04]  /*13830*/  LDGSTS.E.BYPASS.LTC128B.128 [R20+0xa400], desc[UR50][R2.64+0x180], !P1 ;  /* 0x0a40018002147fae */ /* 0x0001e8000c901d72 */
[----:B0-----:R-:W-:Y:S05]  /*13840*/  WARPSYNC.COLLECTIVE R15, `(.L_x_9621) ;  /* 0x000000000f087348 */ /* 0x001fea0003c00000 */
[----:B------:R1:W2:Y:S02]  /*13850*/  SHFL.IDX P6, R14, R13, R12, R11 ;  /* 0x0000000c0d0e7389 */ /* 0x0002a400000c000b */
[----:B012---:R-:W-:Y:S01]  /*13860*/  ENDCOLLECTIVE ;  /* 0x000000000000791b */ /* 0x007fe20003800000 */
.L_x_9621:
[----:B------:R-:W-:Y:S02]  /*13870*/  IMAD.MOV.U32 R13, RZ, RZ, R25 ;  /* 0x000000ffff0d7224 */ /* 0x000fe400078e0019 */
[----:B------:R-:W-:Y:S01]  /*13880*/  IMAD.MOV.U32 R12, RZ, RZ, 0x4 ;  /* 0x00000004ff0c7424 */ /* 0x000fe200078e00ff */
[----:B------:R-:W-:-:S13]  /*13890*/  IADD3 R2, P0, R14, R0, RZ ;  /* 0x000000000e027210 */ /* 0x000fda0007f1e0ff */
[----:B------:R-:W-:Y:S05]  /*138a0*/  WARPSYNC.COLLECTIVE R15, `(.L_x_9622) ;  /* 0x000000000f087348 */ /* 0x000fea0003c00000 */
[----:B------:R0:W1:Y:S02]  /*138b0*/  SHFL.IDX P6, R14, R13, R12, R11 ;  /* 0x0000000c0d0e7389 */ /* 0x00006400000c000b */
[----:B01----:R-:W-:Y:S01]  /*138c0*/  ENDCOLLECTIVE ;  /* 0x000000000000791b */ /* 0x003fe20003800000 */
.L_x_9622:
[----:B------:R-:W-:-:S05]  /*138d0*/  IMAD.X R3, RZ, RZ, R5, P0 ;  /* 0x000000ffff037224 */ /* 0x000fca00000e0605 */
[----:B------:R-:W-:Y:S01]  /*138e0*/  @!PT LDS RZ, [RZ] ;  /* 0x00000000fffff984 */ /* 0x000fe20000000800 */
[----:B------:R-:W-:Y:S01]  /*138f0*/  @!PT LDS RZ, [RZ] ;  /* 0x00000000fffff984 */ /* 0x000fe20000000800 */
[----:B------:R-:W-:Y:S01]  /*13900*/  @!PT LDS RZ, [RZ] ;  /* 0x00000000fffff984 */ /* 0x000fe20000000800 */
[----:B------:R-:W-:Y:S04]  /*13910*/  LDGSTS.E.BYPASS.LTC128B.128 [R20+0x1c00], desc[UR50][R2.64], !P5 ;  /* 0x01c0000002147fae */ /* 0x000fe8000e901d72 */
[----:B------:R-:W-:Y:S01]  /*13920*/  LDGSTS.E.BYPASS.LTC128B.128 [R20+0x4c00], desc[UR50][R2.64+0x80], !P4 ;  /* 0x04c0008002147fae */ /* 0x000fe2000e101d72 */
[----:B------:R-:W-:-:S03]  /*13930*/  IMAD.MOV.U32 R13, RZ, RZ, R17 ;  /* 0x000000ffff0d7224 */ /* 0x000fc600078e0011 */
[----:B------:R-:W-:Y:S04]  /*13940*/  LDGSTS.E.BYPASS.LTC128B.128 [R20+0x7c00], desc[UR50][R2.64+0x100], !P3 ;  /* 0x07c0010002147fae */ /* 0x000fe8000d901d72 */
[----:B------:R0:W-:Y:S02]  /*13950*/  LDGSTS.E.BYPASS.LTC128B.128 [R20+0xac00], desc[UR50][R2.64+0x180], !P1 ;  /* 0x0ac0018002147fae */ /* 0x0001e4000c901d72 */
[----:B0-----:R-:W-:-:S07]  /*13960*/  IMAD.MOV.U32 R3, RZ, RZ, R14 ;  /* 0x000000ffff037224 */ /* 0x001fce00078e000e */
[----:B------:R-:W-:Y:S05]  /*13970*/  WARPSYNC.COLLECTIVE R15, `(.L_x_9623) ;  /* 0x000000000f087348 */ /* 0x000fea0003c00000 */
[----:B------:R0:W1:Y:S02]  /*13980*/  SHFL.IDX P6, R14, R13, R12, R11 ;  /* 0x0000000c0d0e7389 */ /* 0x00006400000c000b */
[----:B01----:R-:W-:Y:S01]  /*13990*/  ENDCOLLECTIVE ;  /* 0x000000000000791b */ /* 0x003fe20003800000 */
.L_x_9623:
[----:B------:R-:W-:Y:S02]  /*139a0*/  IMAD.MOV.U32 R13, RZ, RZ, R25 ;  /* 0x000000ffff0d7224 */ /* 0x000fe400078e0019 */
[----:B------:R-:W-:Y:S01]  /*139b0*/  IMAD.MOV.U32 R12, RZ, RZ, 0x5 ;  /* 0x00000005ff0c7424 */ /* 0x000fe200078e00ff */
[----:B------:R-:W-:-:S13]  /*139c0*/  IADD3 R2, P0, R14, R0, RZ ;  /* 0x000000000e027210 */ /* 0x000fda0007f1e0ff */
[----:B------:R-:W-:Y:S05]  /*139d0*/  WARPSYNC.COLLECTIVE R15, `(.L_x_9624) ;  /* 0x000000000f087348 */ /* 0x000fea0003c00000 */
[----:B------:R0:W1:Y:S02]  /*139e0*/  SHFL.IDX P6, R14, R13, R12, R11 ;  /* 0x0000000c0d0e7389 */ /* 0x00006400000c000b */
[----:B01----:R-:W-:Y:S01]  /*139f0*/  ENDCOLLECTIVE ;  /* 0x000000000000791b */ /* 0x003fe20003800000 */
.L_x_9624:
        /* <DEDUP_REMOVED lines=13> */
.L_x_9625:
[----:B------:R-:W-:Y:S05]  /*13ad0*/  BRA `(.L_x_9626) ;  /* 0xffffffbc00e87947 */ /* 0x000fea000383ffff */
.L_x_9522:
        /* <DEDUP_REMOVED lines=8> */
.L_x_9628:
[----:B------:R-:W-:Y:S05]  /*13b60*/  BSYNC B0 ;  /* 0x0000000000007941 */ /* 0x000fea0003800000 */
.L_x_9627:
        /* <DEDUP_REMOVED lines=9> */
.L_x_9629:
        /* <DEDUP_REMOVED lines=15> */
[----:B------:R-:W-:Y:S01]  /*13cf0*/  ISETP.GE.U32.AND P5, PT, R9, 0x10, PT ;  /* 0x000000100900780c */ /* 0x000fe20003fa6070 */
[----:B--2---:R-:W-:Y:S02]  /*13d00*/  @!P1 IMAD.MOV.U32 R7, RZ, RZ, R6 ;  /* 0x000000ffff079224 */ /* 0x004fe400078e0006 */
[----:B------:R-:W-:-:S02]  /*13d10*/  IMAD.MOV.U32 R6, RZ, RZ, RZ ;  /* 0x000000ffff067224 */ /* 0x000fc400078e00ff */
[----:B---3--:R-:W-:Y:S01]  /*13d20*/  @!P1 IMAD.MOV.U32 R4, RZ, RZ, R5 ;  /* 0x000000ffff049224 */ /* 0x008fe200078e0005 */
[----:B------:R-:W-:-:S03]  /*13d30*/  ISETP.NE.AND P1, PT, R9, RZ, PT ;  /* 0x000000ff0900720c */ /* 0x000fc60003f25270 */
[----:B------:R-:W-:-:S10]  /*13d40*/  IMAD R13, R4, R7, RZ ;  /* 0x00000007040d7224 */ /* 0x000fd400078e02ff */
[----:B------:R-:W-:Y:S05]  /*13d50*/  WARPSYNC.COLLECTIVE R15, `(.L_x_9630) ;  /* 0x000000000f087348 */ /* 0x000fea0003c00000 */
[----:B------:R0:W1:Y:S02]  /*13d60*/  SHFL.UP P6, R14, R13, R12, R11 ;  /* 0x0400000c0d0e7389 */ /* 0x00006400000c000b */
[----:B01----:R-:W-:Y:S01]  /*13d70*/  ENDCOLLECTIVE ;  /* 0x000000000000791b */ /* 0x003fe20003800000 */
.L_x_9630:
[----:B------:R-:W-:Y:S01]  /*13d80*/  IMAD.MOV.U32 R12, RZ, RZ, 0x2 ;  /* 0x00000002ff0c7424 */ /* 0x000fe200078e00ff */
[----:B------:R-:W-:-:S05]  /*13d90*/  SEL R14, R14, RZ, P1 ;  /* 0x000000ff0e0e7207 */ /* 0x000fca0000800000 */
[----:B------:R-:W-:-:S04]  /*13da0*/  IMAD.IADD R5, R13, 0x1, R14 ;  /* 0x000000010d057824 */ /* 0x000fc800078e020e */
[----:B------:R-:W-:-:S07]  /*13db0*/  IMAD.MOV.U32 R13, RZ, RZ, R5 ;  /* 0x000000ffff0d7224 */ /* 0x000fce00078e0005 */
[----:B------:R-:W-:Y:S05]  /*13dc0*/  WARPSYNC.COLLECTIVE R15, `(.L_x_9631) ;  /* 0x000000000f087348 */ /* 0x000fea0003c00000 */
[----:B------:R0:W1:Y:S02]  /*13dd0*/  SHFL.UP P6, R14, R13, R12, R11 ;  /* 0x0400000c0d0e7389 */ /* 0x00006400000c000b */
[----:B01----:R-:W-:Y:S01]  /*13de0*/  ENDCOLLECTIVE ;  /* 0x000000000000791b */ /* 0x003fe20003800000 */
.L_x_9631:
[----:B------:R-:W-:Y:S01]  /*13df0*/  IMAD.MOV.U32 R12, RZ, RZ, 0x4 ;  /* 0x00000004ff0c7424 */ /* 0x000fe200078e00ff */
[----:B------:R-:W-:-:S05]  /*13e00*/  SEL R2, R14, RZ, P2 ;  /* 0x000000ff0e027207 */ /* 0x000fca0001000000 */
[----:B------:R-:W-:-:S04]  /*13e10*/  IMAD.IADD R2, R5, 0x1, R2 ;  /* 0x0000000105027824 */ /* 0x000fc800078e0202 */
[----:B------:R-:W-:-:S07]  /*13e20*/  IMAD.MOV.U32 R13, RZ, RZ, R2 ;  /* 0x000000ffff0d7224 */ /* 0x000fce00078e0002 */
[----:B------:R-:W-:Y:S05]  /*13e30*/  WARPSYNC.COLLECTIVE R15, `(.L_x_9632) ;  /* 0x000000000f087348 */ /* 0x000fea0003c00000 */
[----:B------:R0:W1:Y:S02]  /*13e40*/  SHFL.UP P6, R14, R13, R12, R11 ;  /* 0x0400000c0d0e7389 */ /* 0x00006400000c000b */
[----:B01----:R-:W-:Y:S01]  /*13e50*/  ENDCOLLECTIVE ;  /* 0x000000000000791b */ /* 0x003fe20003800000 */
.L_x_9632:
[----:B------:R-:W-:Y:S01]  /*13e60*/  IMAD.MOV.U32 R12, RZ, RZ, 0x8 ;  /* 0x00000008ff0c7424 */ /* 0x000fe200078e00ff */
[----:B------:R-:W-:-:S05]  /*13e70*/  SEL R3, R14, RZ, P3 ;  /* 0x000000ff0e037207 */ /* 0x000fca0001800000 */
[----:B------:R-:W-:-:S04]  /*13e80*/  IMAD.IADD R3, R2, 0x1, R3 ;  /* 0x0000000102037824 */ /* 0x000fc800078e0203 */
[----:B------:R-:W-:-:S07]  /*13e90*/  IMAD.MOV.U32 R13, RZ, RZ, R3 ;  /* 0x000000ffff0d7224 */ /* 0x000fce00078e0003 */
[----:B------:R-:W-:Y:S05]  /*13ea0*/  WARPSYNC.COLLECTIVE R15, `(.L_x_9633) ;  /* 0x000000000f087348 */ /* 0x000fea0003c00000 */
[----:B------:R0:W1:Y:S02]  /*13eb0*/  SHFL.UP P6, R14, R13, R12, R11 ;  /* 0x0400000c0d0e7389 */ /* 0x00006400000c000b */
[----:B01----:R-:W-:Y:S01]  /*13ec0*/  ENDCOLLECTIVE ;  /* 0x000000000000791b */ /* 0x003fe20003800000 */
.L_x_9633:
[----:B------:R-:W-:Y:S01]  /*13ed0*/  IMAD.MOV.U32 R12, RZ, RZ, 0x10 ;  /* 0x00000010ff0c7424 */ /* 0x000fe200078e00ff */
[----:B------:R-:W-:-:S05]  /*13ee0*/  SEL R14, R14, RZ, P4 ;  /* 0x000000ff0e0e7207 */ /* 0x000fca0002000000 */
[----:B------:R-:W-:-:S04]  /*13ef0*/  IMAD.IADD R5, R3, 0x1, R14 ;  /* 0x0000000103057824 */ /* 0x000fc800078e020e */
[----:B------:R-:W-:-:S07]  /*13f00*/  IMAD.MOV.U32 R13, RZ, RZ, R5 ;  /* 0x000000ffff0d7224 */ /* 0x000fce00078e0005 */
[----:B------:R-:W-:Y:S05]  /*13f10*/  WARPSYNC.COLLECTIVE R15, `(.L_x_9634) ;  /* 0x000000000f087348 */ /* 0x000fea0003c00000 */
[----:B------:R0:W1:Y:S02]  /*13f20*/  SHFL.UP P6, R14, R13, R12, R11 ;  /* 0x0400000c0d0e7389 */ /* 0x00006400000c000b */
[----:B01----:R-:W-:Y:S01]  /*13f30*/  ENDCOLLECTIVE ;  /* 0x000000000000791b */ /* 0x003fe20003800000 */
.L_x_9634:
        /* <DEDUP_REMOVED lines=8> */
.L_x_9635:
[----:B------:R-:W-:Y:S05]  /*13fc0*/  BRA `(.L_x_9636) ;  /* 0xffffffc000487947 */ /* 0x000fea000383ffff */
.L_x_9525:
[----:B------:R-:W-:Y:S01]  /*13fd0*/  BSSY B0, `(.L_x_9637) ;  /* 0x0000007000007945 */ /* 0x000fe20003800000 */
[----:B------:R-:W-:Y:S02]  /*13fe0*/  IMAD.MOV.U32 R12, RZ, RZ, 0x1 ;  /* 0x00000001ff0c7424 */ /* 0x000fe400078e00ff */
[----:B------:R-:W-:Y:S02]  /*13ff0*/  IMAD.MOV.U32 R11, RZ, RZ, RZ ;  /* 0x000000ffff0b7224 */ /* 0x000fe400078e00ff */
[----:B------:R-:W-:-:S07]  /*14000*/  IMAD.MOV.U32 R15, RZ, RZ, -0x1 ;  /* 0xffffffffff0f7424 */ /* 0x000fce00078e00ff */
[----:B01----:R-:W-:Y:S05]  /*14010*/  WARPSYNC.COLLECTIVE R15, `(.L_x_9638) ;  /* 0x000000000f087348 */ /* 0x003fea0003c00000 */
[----:B------:R2:W3:Y:S02]  /*14020*/  SHFL.UP P6, R14, R13, R12, R11 ;  /* 0x0400000c0d0e7389 */ /* 0x0004e400000c000b */
[----:B0123--:R-:W-:Y:S01]  /*14030*/  ENDCOLLECTIVE ;  /* 0x000000000000791b */ /* 0x00ffe20003800000 */
.L_x_9638:
[----:B------:R-:W-:Y:S05]  /*14040*/  BSYNC B0 ;  /* 0x0000000000007941 */ /* 0x000fea0003800000 */
.L_x_9637:
        /* <DEDUP_REMOVED lines=8> */
.L_x_9639:
[----:B------:R-:W-:Y:S01]  /*140d0*/  IMAD.MOV.U32 R12, RZ, RZ, 0x4 ;  /* 0x00000004ff0c7424 */ /* 0x000fe200078e00ff */
[----:B------:R-:W-:-:S05]  /*140e0*/  SEL R2, R14, RZ, P2 ;  /* 0x000000ff0e027207 */ /* 0x000fca0001000000 */
[----:B------:R-:W-:-:S04]  /*140f0*/  IMAD.IADD R2, R13, 0x1, R2 ;  /* 0x000000010d027824 */ /* 0x000fc800078e0202 */
[----:B------:R-:W-:-:S07]  /*14100*/  IMAD.MOV.U32 R13, RZ, RZ, R2 ;  /* 0x000000ffff0d7224 */ /* 0x000fce00078e0002 */
[----:B------:R-:W-:Y:S05]  /*14110*/  WARPSYNC.COLLECTIVE R15, `(.L_x_9640) ;  /* 0x000000000f087348 */ /* 0x000fea0003c00000 */
[----:B------:R0:W1:Y:S02]  /*14120*/  SHFL.UP P6, R14, R13, R12, R11 ;  /* 0x0400000c0d0e7389 */ /* 0x00006400000c000b */
[----:B01----:R-:W-:Y:S01]  /*14130*/  ENDCOLLECTIVE ;  /* 0x000000000000791b */ /* 0x003fe20003800000 */
.L_x_9640:
[----:B------:R-:W-:Y:S01]  /*14140*/  IMAD.MOV.U32 R12, RZ, RZ, 0x8 ;  /* 0x00000008ff0c7424 */ /* 0x000fe200078e00ff */
[----:B------:R-:W-:-:S05]  /*14150*/  SEL R3, R14, RZ, P3 ;  /* 0x000000ff0e037207 */ /* 0x000fca0001800000 */
[----:B------:R-:W-:-:S04]  /*14160*/  IMAD.IADD R3, R2, 0x1, R3 ;  /* 0x0000000102037824 */ /* 0x000fc800078e0203 */
[----:B------:R-:W-:-:S07]  /*14170*/  IMAD.MOV.U32 R13, RZ, RZ, R3 ;  /* 0x000000ffff0d7224 */ /* 0x000fce00078e0003 */
[----:B------:R-:W-:Y:S05]  /*14180*/  WARPSYNC.COLLECTIVE R15, `(.L_x_9641) ;  /* 0x000000000f087348 */ /* 0x000fea0003c00000 */
[----:B------:R0:W1:Y:S02]  /*14190*/  SHFL.UP P6, R14, R13, R12, R11 ;  /* 0x0400000c0d0e7389 */ /* 0x00006400000c000b */
[----:B01----:R-:W-:Y:S01]  /*141a0*/  ENDCOLLECTIVE ;  /* 0x000000000000791b */ /* 0x003fe20003800000 */
.L_x_9641:
[----:B------:R-:W-:Y:S01]  /*141b0*/  IMAD.MOV.U32 R12, RZ, RZ, 0x10 ;  /* 0x00000010ff0c7424 */ /* 0x000fe200078e00ff */
[----:B------:R-:W-:-:S05]  /*141c0*/  SEL R14, R14, RZ, P4 ;  /* 0x000000ff0e0e7207 */ /* 0x000fca0002000000 */
[----:B------:R-:W-:-:S04]  /*141d0*/  IMAD.IADD R5, R3, 0x1, R14 ;  /* 0x0000000103057824 */ /* 0x000fc800078e020e */
[----:B------:R-:W-:-:S07]  /*141e0*/  IMAD.MOV.U32 R13, RZ, RZ, R5 ;  /* 0x000000ffff0d7224 */ /* 0x000fce00078e0005 */
[----:B------:R-:W-:Y:S05]  /*141f0*/  WARPSYNC.COLLECTIVE R15, `(.L_x_9642) ;  /* 0x000000000f087348 */ /* 0x000fea0003c00000 */
[----:B------:R0:W1:Y:S02]  /*14200*/  SHFL.UP P6, R14, R13, R12, R11 ;  /* 0x0400000c0d0e7389 */ /* 0x00006400000c000b */
[----:B01----:R-:W-:Y:S01]  /*14210*/  ENDCOLLECTIVE ;  /* 0x000000000000791b */ /* 0x003fe20003800000 */
.L_x_9642:
        /* <DEDUP_REMOVED lines=8> */
.L_x_9643:
[----:B------:R-:W-:Y:S05]  /*142a0*/  BRA `(.L_x_9644) ;  /* 0xffffffc000347947 */ /* 0x000fea000383ffff */
.L_x_9527:
[----:B------:R-:W-:Y:S01]  /*142b0*/  BSSY B0, `(.L_x_9645) ;  /* 0x0000006000007945 */ /* 0x000fe20003800000 */
[----:B------:R-:W-:Y:S01]  /*142c0*/  PLOP3.LUT P6, PT, P6, PT, PT, 0x8, 0x0 ;  /* 0x000000000000781c */ /* 0x000fe200037ce170 */
[----:B------:R-:W-:-:S12]  /*142d0*/  IMAD.MOV.U32 R15, RZ, RZ, -0x1 ;  /* 0xffffffffff0f7424 */ /* 0x000fd800078e00ff */
[----:B012---:R-:W-:Y:S05]  /*142e0*/  WARPSYNC.COLLECTIVE R15, `(.L_x_9646) ;  /* 0x000000000f087348 */ /* 0x007fea0003c00000 */
[----:B------:R-:W-:Y:S01]  /*142f0*/  VOTE.ANY R14, PT, P6 ;  /* 0x00000000000e7806 */ /* 0x000fe200030e0100 */
[----:B012---:R-:W-:Y:S06]  /*14300*/  ENDCOLLECTIVE ;  /* 0x000000000000791b */ /* 0x007fec0003800000 */
.L_x_9646:
[----:B------:R-:W-:Y:S05]  /*14310*/  BSYNC B0 ;  /* 0x0000000000007941 */ /* 0x000fea0003800000 */
.L_x_9645:
        /* <DEDUP_REMOVED lines=9> */
.L_x_9647:
[----:B------:R-:W-:Y:S02]  /*143b0*/  IMAD.MOV.U32 R13, RZ, RZ, R4 ;  /* 0x000000ffff0d7224 */ /* 0x000fe400078e0004 */
[----:B------:R-:W-:-:S07]  /*143c0*/  IMAD.MOV.U32 R7, RZ, RZ, R14 ;  /* 0x000000ffff077224 */ /* 0x000fce00078e000e */
[----:B------:R-:W-:Y:S05]  /*143d0*/  WARPSYNC.COLLECTIVE R15, `(.L_x_9648) ;  /* 0x000000000f087348 */ /* 0x000fea0003c00000 */
[----:B------:R0:W1:Y:S02]  /*143e0*/  SHFL.IDX P6, R14, R13, R12, R11 ;  /* 0x0000000c0d0e7389 */ /* 0x00006400000c000b */
[----:B01----:R-:W-:Y:S01]  /*143f0*/  ENDCOLLECTIVE ;  /* 0x000000000000791b */ /* 0x003fe20003800000 */
.L_x_9648:
[----:B------:R-:W-:Y:S01]  /*14400*/  IMAD.MOV.U32 R4, RZ, RZ, R14 ;  /* 0x000000ffff047224 */ /* 0x000fe200078e000e */
[----:B------:R-:W-:Y:S06]  /*14410*/  BRA `(.L_x_9649) ;  /* 0xffffffc000147947 */ /* 0x000fec000383ffff */
.L_x_9529:
[----:B------:R-:W-:Y:S01]  /*14420*/  BSSY B0, `(.L_x_9650) ;  /* 0x0000007000007945 */ /* 0x000fe20003800000 */
[----:B------:R-:W-:Y:S02]  /*14430*/  IMAD.MOV.U32 R13, RZ, RZ, R2 ;  /* 0x000000ffff0d7224 */ /* 0x000fe400078e0002 */
[----:B------:R-:W-:Y:S02]  /*14440*/  IMAD.MOV.U32 R11, RZ, RZ, 0x1f ;  /* 0x0000001fff0b7424 */ /* 0x000fe400078e00ff */
[----:B------:R-:W-:-:S07]  /*14450*/  IMAD.MOV.U32 R15, RZ, RZ, -0x1 ;  /* 0xffffffffff0f7424 */ /* 0x000fce00078e00ff */
[----:B01234-:R-:W-:Y:S05]  /*14460*/  WARPSYNC.COLLECTIVE R15, `(.L_x_9651) ;  /* 0x000000000f087348 */ /* 0x01ffea0003c00000 */
[----:B------:R0:W0:Y:S02]  /*14470*/  SHFL.IDX P6, R14, R13, R12, R11 ;  /* 0x0000000c0d0e7389 */ /* 0x00002400000c000b */
[----:B01234-:R-:W-:Y:S01]  /*14480*/  ENDCOLLECTIVE ;  /* 0x000000000000791b */ /* 0x01ffe20003800000 */
.L_x_9651:
[----:B------:R-:W-:Y:S05]  /*14490*/  BSYNC B0 ;  /* 0x0000000000007941 */ /* 0x000fea0003800000 */
.L_x_9650:
[----:B------:R-:W-:Y:S01]  /*144a0*/  IMAD.MOV.U32 R6, RZ, RZ, R14 ;  /* 0x000000ffff067224 */ /* 0x000fe200078e000e */
[----:B------:R-:W-:Y:S06]  /*144b0*/  BRA `(.L_x_9528) ;  /* 0xffffffc000047947 */ /* 0x000fec000383ffff */
.L_x_9533:
[----:B-1----:R1:W2:Y:S02]  /*144c0*/  SYNCS.PHASECHK.TRANS64.TRYWAIT P0, [R7+URZ+0x22820], R0 ;  /* 0x02282000070075a7 */ /* 0x0022a4000800017f */
[----:B--2---:R-:W-:Y:S05]  /*144d0*/  @!P0 NANOSLEEP.SYNCS 0x989680 ;  /* 0x009896800000895d */ /* 0x004fea0003900000 */
[----:B------:R-:W2:Y:S02]  /*144e0*/  @!P0 SYNCS.PHASECHK.TRANS64 P0, [R7+URZ+0x22820], R0 ;  /* 0x02282000070085a7 */ /* 0x000ea4000800007f */
[----:B--2---:R-:W-:Y:S05]  /*144f0*/  @!P0 BRA `(.L_x_9533) ;  /* 0xfffffffc00f08947 */ /* 0x004fea000383ffff */
[----:B------:R-:W-:Y:S05]  /*14500*/  BRA `(.L_x_9652) ;  /* 0xffffffc4005c7947 */ /* 0x000fea000383ffff */
.L_x_9534:
        /* <DEDUP_REMOVED lines=8> */
[----:B01-34-:R-:W-:Y:S05]  /*14590*/  WARPSYNC.COLLECTIVE R15, `(.L_x_9654) ;  /* 0x000000000f087348 */ /* 0x01bfea0003c00000 */
[----:B------:R2:W0:Y:S02]  /*145a0*/  SHFL.IDX P6, R14, R13, R12, R11 ;  /* 0x0000000c0d0e7389 */ /* 0x00042400000c000b */
[----:B01234-:R-:W-:Y:S01]  /*145b0*/  ENDCOLLECTIVE ;  /* 0x000000000000791b */ /* 0x01ffe20003800000 */
.L_x_9654:
[----:B------:R-:W-:Y:S05]  /*145c0*/  BSYNC B0 ;  /* 0x0000000000007941 */ /* 0x000fea0003800000 */
.L_x_9653:
[----:B------:R-:W-:Y:S05]  /*145d0*/  BRA `(.L_x_9655) ;  /* 0xffffffc400447947 */ /* 0x000fea000383ffff */
.L_x_9537:
[----:B------:R-:W-:Y:S01]  /*145e0*/  BSSY B1, `(.L_x_9656) ;  /* 0x0000006000017945 */ /* 0x000fe20003800000 */
[----:B------:R-:W-:-:S07]  /*145f0*/  IMAD.MOV.U32 R15, RZ, RZ, -0x1 ;  /* 0xffffffffff0f7424 */ /* 0x000fce00078e00ff */
[----:B01-34-:R-:W-:Y:S05]  /*14600*/  WARPSYNC.COLLECTIVE R15, `(.L_x_9657) ;  /* 0x000000000f0c7348 */ /* 0x01bfea0003c00000 */
[----:B------:R-:W-:Y:S02]  /*14610*/  ELECT P6, UR62, PT ;  /* 0x00000000003e782f */ /* 0x000fe400038c0000 */
[----:B------:R-:W-:Y:S01]  /*14620*/  MOV R14, UR62 ;  /* 0x0000003e000e7c02 */ /* 0x000fe20008000f00 */
[----:B01-34-:R-:W-:Y:S10]  /*14630*/  ENDCOLLECTIVE ;  /* 0x000000000000791b */ /* 0x01bff40003800000 */
.L_x_9657:
[----:B------:R-:W-:Y:S05]  /*14640*/  BSYNC B1 ;  /* 0x0000000000017941 */ /* 0x000fea0003800000 */
.L_x_9656:
[----:B------:R-:W-:Y:S05]  /*14650*/  BRA `(.L_x_9658) ;  /* 0xffffffc4003c7947 */ /* 0x000fea000383ffff */
.L_x_9539:
[----:B-1----:R1:W2:Y:S02]  /*14660*/  SYNCS.PHASECHK.TRANS64.TRYWAIT P1, [R5+URZ+0x22840], R0 ;  /* 0x02284000050075a7 */ /* 0x0022a4000802017f */
[----:B--2---:R-:W-:Y:S05]  /*14670*/  @!P1 NANOSLEEP.SYNCS 0x989680 ;  /* 0x009896800000995d */ /* 0x004fea0003900000 */
[----:B------:R-:W2:Y:S02]  /*14680*/  @!P1 SYNCS.PHASECHK.TRANS64 P1, [R5+URZ+0x22840], R0 ;  /* 0x02284000050095a7 */ /* 0x000ea4000802007f */
[----:B--2---:R-:W-:Y:S05]  /*14690*/  @!P1 BRA `(.L_x_9539) ;  /* 0xfffffffc00f09947 */ /* 0x004fea000383ffff */
[----:B------:R-:W-:Y:S05]  /*146a0*/  BRA `(.L_x_9659) ;  /* 0xffffffc4005c7947 */ /* 0x000fea000383ffff */
.L_x_9541:
[----:B--2---:R2:W0:Y:S02]  /*146b0*/  SYNCS.PHASECHK.TRANS64.TRYWAIT P1, [R3+URZ+0x22840], R2 ;  /* 0x02284002030075a7 */ /* 0x004424000802017f */
[----:B0-----:R-:W-:Y:S05]  /*146c0*/  @!P1 NANOSLEEP.SYNCS 0x989680 ;  /* 0x009896800000995d */ /* 0x001fea0003900000 */
[----:B------:R-:W0:Y:S02]  /*146d0*/  @!P1 SYNCS.PHASECHK.TRANS64 P1, [R3+URZ+0x22840], R2 ;  /* 0x02284002030095a7 */ /* 0x000e24000802007f */
[----:B0-----:R-:W-:Y:S05]  /*146e0*/  @!P1 BRA `(.L_x_9541) ;  /* 0xfffffffc00f09947 */ /* 0x001fea000383ffff */
[----:B------:R-:W-:Y:S05]  /*146f0*/  BRA `(.L_x_9660) ;  /* 0xffffffc400687947 */ /* 0x000fea000383ffff */
.L_x_9543:
[----:B------:R0:W0:Y:S02]  /*14700*/  SYNCS.PHASECHK.TRANS64.TRYWAIT P1, [R5+URZ+0x22860], R0 ;  /* 0x02286000050075a7 */ /* 0x000024000802017f */
[----:B0-----:R-:W-:Y:S05]  /*14710*/  @!P1 NANOSLEEP.SYNCS 0x989680 ;  /* 0x009896800000995d */ /* 0x001fea0003900000 */
[----:B------:R-:W0:Y:S02]  /*14720*/  @!P1 SYNCS.PHASECHK.TRANS64 P1, [R5+URZ+0x22860], R0 ;  /* 0x02286000050095a7 */ /* 0x000e24000802007f */
[----:B0-----:R-:W-:Y:S05]  /*14730*/  @!P1 BRA `(.L_x_9543) ;  /* 0xfffffffc00f09947 */ /* 0x001fea000383ffff */
[----:B------:R-:W-:Y:S05]  /*14740*/  BRA `(.L_x_9661) ;  /* 0xffffffc400647947 */ /* 0x000fea000383ffff */
.L_x_9662:
        /* <DEDUP_REMOVED lines=11> */
.L_x_15764:


//--------------------- .text._ZN7cutlass13device_kernelIN5flash11enable_sm90INS1_16FlashAttnFwdSm90INS1_25CollectiveMainloopFwdSm90ILi2EN4cute5tupleIJNS5_1CILi1EEES8_S8_EEENS6_IJNS7_ILi128EEENS7_ILi96EEENS7_ILi64EEEEEELi256ENS_6half_tEfNS_4arch4Sm90ELb0ELb0ELb1ELb1ELb1ELb1ELb0ELb1ELb0ELb1ELb1ELb0EEENS1_21CollectiveEpilogueFwdINS6_IJSA_NS7_ILi256EEESB_EEES9_SE_SG_Li256ELb1ELb1ELb1ELb0EEENS1_36VarlenDynamicPersistentTileSchedulerILi128ELi96ELi256ELi128ELb1ELb1ELb1ELb0ELb1ELb1EEEEEEEEEvNT_6ParamsE --------------------------
	.section	.text._ZN7cutlass13device_kernelIN5flash11enable_sm90INS1_16FlashAttnFwdSm90INS1_25CollectiveMainloopFwdSm90ILi2EN4cute5tupleIJNS5_1CILi1EEES8_S8_EEENS6_IJNS7_ILi128EEENS7_ILi96EEENS7_ILi64EEEEEELi256ENS_6half_tEfNS_4arch4Sm90ELb0ELb0ELb1ELb1ELb1ELb1ELb0ELb1ELb0ELb1ELb1ELb0EEENS1_21CollectiveEpilogueFwdINS6_IJSA_NS7_ILi256EEESB_EEES9_SE_SG_Li256ELb1ELb1ELb1ELb0EEENS1_36VarlenDynamicPersistentTileSchedulerILi128ELi96ELi256ELi128ELb1ELb1ELb1ELb0ELb1ELb1EEEEEEEEEvNT_6ParamsE,"ax",@progbits
	.align	128
.text._ZN7cutlass13device_kernelIN5flash11enable_sm90INS1_16FlashAttnFwdSm90INS1_25CollectiveMainloopFwdSm90ILi2EN4cute5tupleIJNS5_1CILi1EEES8_S8_EEENS6_IJNS7_ILi128EEENS7_ILi96EEENS7_ILi64EEEEEELi256ENS_6half_tEfNS_4arch4Sm90ELb0ELb0ELb1ELb1ELb1ELb1ELb0ELb1ELb0ELb1ELb1ELb0EEENS1_21CollectiveEpilogueFwdINS6_IJSA_NS7_ILi256EEESB_EEES9_SE_SG_Li256ELb1ELb1ELb1ELb0EEENS1_36VarlenDynamicPersistentTileSchedulerILi128ELi96ELi256ELi128ELb1ELb1ELb1ELb0ELb1ELb1EEEEEEEEEvNT_6ParamsE:
        .type           _ZN7cutlass13device_kernelIN5flash11enable_sm90INS1_16FlashAttnFwdSm90INS1_25CollectiveMainloopFwdSm90ILi2EN4cute5tupleIJNS5_1CILi1EEES8_S8_EEENS6_IJNS7_ILi128EEENS7_ILi96EEENS7_ILi64EEEEEELi256ENS_6half_tEfNS_4arch4Sm90ELb0ELb0ELb1ELb1ELb1ELb1ELb0ELb1ELb0ELb1ELb1ELb0EEENS1_21CollectiveEpilogueFwdINS6_IJSA_NS7_ILi256EEESB_EEES9_SE_SG_Li256ELb1ELb1ELb1ELb0EEENS1_36VarlenDynamicPersistentTileSchedulerILi128ELi96ELi256ELi128ELb1ELb1ELb1ELb0ELb1ELb1EEEEEEEEEvNT_6ParamsE,@function
        .size           _ZN7cutlass13device_kernelIN5flash11enable_sm90INS1_16FlashAttnFwdSm90INS1_25CollectiveMainloopFwdSm90ILi2EN4cute5tupleIJNS5_1CILi1EEES8_S8_EEENS6_IJNS7_ILi128EEENS7_ILi96EEENS7_ILi64EEEEEELi256ENS_6half_tEfNS_4arch4Sm90ELb0ELb0ELb1ELb1ELb1ELb1ELb0ELb1ELb0ELb1ELb1ELb0EEENS1_21CollectiveEpilogueFwdINS6_IJSA_NS7_ILi256EEESB_EEES9_SE_SG_Li256ELb1ELb1ELb1ELb0EEENS1_36VarlenDynamicPersistentTileSchedulerILi128ELi96ELi256ELi128ELb1ELb1ELb1ELb0ELb1ELb1EEEEEEEEEvNT_6ParamsE,(.L_x_15765 - _ZN7cutlass13device_kernelIN5flash11enable_sm90INS1_16FlashAttnFwdSm90INS1_25CollectiveMainloopFwdSm90ILi2EN4cute5tupleIJNS5_1CILi1EEES8_S8_EEENS6_IJNS7_ILi128EEENS7_ILi96EEENS7_ILi64EEEEEELi256ENS_6half_tEfNS_4arch4Sm90ELb0ELb0ELb1ELb1ELb1ELb1ELb0ELb1ELb0ELb1ELb1ELb0EEENS1_21CollectiveEpilogueFwdINS6_IJSA_NS7_ILi256EEESB_EEES9_SE_SG_Li256ELb1ELb1ELb1ELb0EEENS1_36VarlenDynamicPersistentTileSchedulerILi128ELi96ELi256ELi128ELb1ELb1ELb1ELb0ELb1ELb1EEEEEEEEEvNT_6ParamsE)
        .other          _ZN7cutlass13device_kernelIN5flash11enable_sm90INS1_16FlashAttnFwdSm90INS1_25CollectiveMainloopFwdSm90ILi2EN4cute5tupleIJNS5_1CILi1EEES8_S8_EEENS6_IJNS7_ILi128EEENS7_ILi96EEENS7_ILi64EEEEEELi256ENS_6half_tEfNS_4arch4Sm90ELb0ELb0ELb1ELb1ELb1ELb1ELb0ELb1ELb0ELb1ELb1ELb0EEENS1_21CollectiveEpilogueFwdINS6_IJSA_NS7_ILi256EEESB_EEES9_SE_SG_Li256ELb1ELb1ELb1ELb0EEENS1_36VarlenDynamicPersistentTileSchedulerILi128ELi96ELi256ELi128ELb1ELb1ELb1ELb0ELb1ELb1EEEEEEEEEvNT_6ParamsE,@"STO_CUDA_ENTRY STV_DEFAULT"
_ZN7cutlass13device_kernelIN5flash11enable_sm90INS1_16FlashAttnFwdSm90INS1_25CollectiveMainloopFwdSm90ILi2EN4cute5tupleIJNS5_1CILi1EEES8_S8_EEENS6_IJNS7_ILi128EEENS7_ILi96EEENS7_ILi64EEEEEELi256ENS_6half_tEfNS_4arch4Sm90ELb0ELb0ELb1ELb1ELb1ELb1ELb0ELb1ELb0ELb1ELb1ELb0EEENS1_21CollectiveEpilogueFwdINS6_IJSA_NS7_ILi256EEESB_EEES9_SE_SG_Li256ELb1ELb1ELb1ELb0EEENS1_36VarlenDynamicPersistentTileSchedulerILi128ELi96ELi256ELi128ELb1ELb1ELb1ELb0ELb1ELb1EEEEEEEEEvNT_6ParamsE:
        /* <DEDUP_REMOVED lines=17> */
.L_x_9664:
[----:B------:R-:W-:Y:S05]  /*0110*/  BSYNC B0 ;  /* 0x0000000000007941 */ /* 0x000fea0003800000 */
.L_x_9663:
[----:B------:R-:W-:Y:S01]  /*0120*/  VOTEU.ANY UP0, P0 ;  /* 0x00000000003f7886 */ /* 0x000fe20000000100 */
[----:B------:R-:W0:Y:S01]  /*0130*/  SHFL.IDX PT, R3, R2, RZ, 0x1f ;  /* 0x00001fff02037589 */ /* 0x000e2200000e0000 */
[----:B------:R-:W-:Y:S01]  /*0140*/  UMOV UR4, 0x80 ;  /* 0x0000008000047882 */ /* 0x000fe20000000000 */
[----:B------:R-:W-:Y:S01]  /*0150*/  UMOV UR7, 0x100 ;  /* 0x0000010000077882 */ /* 0x000fe20000000000 */
[----:B------:R-:W-:Y:S01]  /*0160*/  SHF.R.U32.HI R4, RZ, 0x7, R0 ;  /* 0x00000007ff047819 */ /* 0x000fe20000011600 */
[----:B------:R-:W1:Y:S01]  /*0170*/  @UP0 S2UR UR8, SR_CgaCtaId ;  /* 0x00000000000809c3 */ /* 0x000e620000008800 */
[----:B------:R-:W-:Y:S01]  /*0180*/  @UP0 UMOV UR6, 0x400 ;  /* 0x0000040000060882 */ /* 0x000fe20000000000 */
[----:B------:R-:W-:-:S04]  /*0190*/  @UP0 UIADD3 UR4, -UR4, 0x100000, URZ ;  /* 0x0010000004040890 */ /* 0x000fc8000fffe13f */
[----:B------:R-:W-:Y:S02]  /*01a0*/  @UP0 USHF.L.U32 UR5, UR4, 0xb, URZ ;  /* 0x0000000b04050899 */ /* 0x000fe4000800063f */
[----:B------:R-:W-:Y:S01]  /*01b0*/  @UP0 USHF.L.U32 UR4, UR4, 0x1, URZ ;  /* 0x0000000104040899 */ /* 0x000fe2000800063f */
[----:B------:R-:W-:Y:S01]  /*01c0*/  VOTEU.ANY UP1, P0 ;  /* 0x00000000003f7886 */ /* 0x000fe20000020100 */
[----:B0-----:R-:W-:Y:S02]  /*01d0*/  ISETP.NE.AND P1, PT, R3, RZ, PT ;  /* 0x000000ff0300720c */ /* 0x001fe40003f25270 */
[----:B------:R0:W2:Y:S01]  /*01e0*/  SHFL.IDX PT, R3, R4, RZ, 0x1f ;  /* 0x00001fff04037589 */ /* 0x0000a200000e0000 */
[----:B-1----:R-:W-:Y:S02]  /*01f0*/  @UP0 ULEA UR8, UR8, UR6, 0x18 ;  /* 0x0000000608080291 */ /* 0x002fe4000f8ec03f */
[----:B------:R-:W-:-:S04]  /*0200*/  @UP0 UIADD3 UR6, -UR7, 0x100000, URZ ;  /* 0x0010000007060890 */ /* 0x000fc8000fffe13f */
[----:B------:R-:W-:Y:S02]  /*0210*/  @UP0 USHF.L.U32 UR7, UR6, 0xb, URZ ;  /* 0x0000000b06070899 */ /* 0x000fe4000800063f */
[----:B------:R-:W-:Y:S01]  /*0220*/  @UP0 USHF.L.U32 UR6, UR6, 0x1, URZ ;  /* 0x0000000106060899 */ /* 0x000fe2000800063f */
[----:B------:R-:W-:Y:S01]  /*0230*/  VOTEU.ANY UP0, P0 ;  /* 0x00000000003f7886 */ /* 0x000fe20000000100 */
[----:B------:R-:W1:Y:S04]  /*0240*/  FENCE.VIEW.ASYNC.S ;  /* 0x00000000000073c6 */ /* 0x000e680000000000 */
[----:B-1----:R0:W1:Y:S06]  /*0250*/  @UP0 SYNCS.EXCH.64 URZ, [UR8+0x22800], UR4 ;  /* 0x02280004083f05b2 */ /* 0x00206c0008000100 */
[----:B------:R0:W3:Y:S02]  /*0260*/  @UP1 SYNCS.EXCH.64 URZ, [UR8+0x22820], UR6 ;  /* 0x02282006083f15b2 */ /* 0x0000e40008000100 */
[----:B0-----:R-:W-:Y:S05]  /*0270*/  @P1 BRA `(.L_x_9665) ;  /* 0x0000000000481947 */ /* 0x001fea0003800000 */
        /* <DEDUP_REMOVED lines=16> */
[----:B------:R0:W0:Y:S01]  /*0380*/  SYNCS.EXCH.64 URZ, [UR8+0x22848], UR6 ;  /* 0x02284806083f75b2 */ /* 0x0000220008000100 */
[----:B------:R-:W-:Y:S01]  /*0390*/  NOP ;  /* 0x0000000000007918 */ /* 0x000fe20000000000 */
.L_x_9665:
        /* <DEDUP_REMOVED lines=22> */
.L_x_9666:
        /* <DEDUP_REMOVED lines=18> */
.L_x_9667:
        /* <DEDUP_REMOVED lines=22> */
.L_x_9668:
        /* <DEDUP_REMOVED lines=22> */
.L_x_9669:
[----:B--2---:R-:W-:Y:S01]  /*08e0*/  ISETP.NE.AND P0, PT, R3, RZ, PT ;  /* 0x000000ff0300720c */ /* 0x004fe20003f05270 */
[----:B------:R-:W-:Y:S01]  /*08f0*/  IMAD.MOV.U32 R37, RZ, RZ, 0x1 ;  /* 0x00000001ff257424 */ /* 0x000fe200078e00ff */
[----:B------:R-:W-:Y:S01]  /*0900*/  NOP ;  /* 0x0000000000007918 */ /* 0x000fe20000000000 */
[----:B------:R-:W-:Y:S01]  /*0910*/  ULDC.64 UR40, c[0x0][0x208] ;  /* 0x0000820000287ab9 */ /* 0x000fe20000000a00 */
[----:B------:R-:W-:Y:S02]  /*0920*/  BSSY B9, `(.L_x_9670) ;  /* 0x0001a18000097945 */ /* 0x000fe40003800000 */
[----:B------:R-:W-:Y:S01]  /*0930*/  SEL R37, R37, 0x2, !P0 ;  /* 0x0000000225257807 */ /* 0x000fe20004000000 */
[----:B01-34-:R-:W-:Y:S06]  /*0940*/  BAR.SYNC.DEFER_BLOCKING 0x0 ;  /* 0x0000000000007b1d */ /* 0x01bfec0000010000 */
[----:B------:R-:W-:Y:S05]  /*0950*/  @!P0 BRA `(.L_x_9671) ;  /* 0x0000013000488947 */ /* 0x000fea0003800000 */
.L_x_9672:
[----:B------:R-:W-:-:S08]  /*0960*/  NOP ;  /* 0x0000000000007918 */ /* 0x000fd00000000000 */
[----:B------:R-:W0:Y:S02]  /*0970*/  USETMAXREG.TRY_ALLOC.CTAPOOL UP0, 0xe8 ;  /* 0x000000e8000079c8 */ /* 0x000e240008000600 */
[----:B0-----:R-:W-:-:S13]  /*0980*/  PLOP3.LUT P0, PT, PT, PT, UP0, 0x80, 0x0 ;  /* 0x000000000000781c */ /* 0x001fda0003f0f008 */
[----:B------:R-:W-:Y:S05]  /*0990*/  @!P0 BRA `(.L_x_9672) ;  /* 0xfffffffc00f08947 */ /* 0x000fea000383ffff */
[----:B------:R-:W2:Y:S01]  /*09a0*/  LDL.LU R2, [R1] ;  /* 0x0000000001027983 */ /* 0x000ea20000300800 */
[----:B------:R-:W-:Y:S01]  /*09b0*/  SHF.R.U32.HI R4, RZ, 0x7, R0 ;  /* 0x00000007ff047819 */ /* 0x000fe20000011600 */
[----:B------:R-:W-:Y:S01]  /*09c0*/  ULDC UR4, c[0x0][0xc3c] ;  /* 0x00030f0000047ab9 */ /* 0x000fe20000000800 */
[----:B------:R-:W0:Y:S01]  /*09d0*/  S2R R3, SR_CgaCtaId ;  /* 0x0000000000037919 */ /* 0x000e220000008800 */
[----:B------:R-:W-:Y:S06]  /*09e0*/  BAR.ARV 0x8, 0x180 ;  /* 0x0206000000007b1d */ /* 0x000fec0000002000 */
[----:B------:R-:W-:-:S13]  /*09f0*/  ISETP.NE.AND P0, PT, R4, 0x1, PT ;  /* 0x000000010400780c */ /* 0x000fda0003f05270 */
[----:B------:R-:W-:Y:S08]  /*0a00*/  @!P0 BAR.ARV 0x9, 0x100 ;  /* 0x0244000000008b1d */ /* 0x000ff00000002000 */
[----:B------:R-:W-:Y:S01]  /*0a10*/  BAR.SYNC.DEFER_BLOCKING 0x5, 0x180 ;  /* 0x0146000000007b1d */ /* 0x000fe20000010000 */
[----:B------:R-:W-:-:S04]  /*0a20*/  MOV R19, 0x400 ;  /* 0x0000040000137802 */ /* 0x000fc80000000f00 */
[----:B0-----:R-:W-:-:S05]  /*0a30*/  LEA R19, R3, R19, 0x18 ;  /* 0x0000001303137211 */ /* 0x001fca00078ec0ff */
[----:B------:R-:W0:Y:S01]  /*0a40*/  LDS.128 R48, [R19+0x228d0] ;  /* 0x0228d00013307984 */ /* 0x000e220000000c00 */
[----:B------:R-:W-:Y:S06]  /*0a50*/  BAR.ARV 0x4, 0x180 ;  /* 0x0106000000007b1d */ /* 0x000fec0000002000 */
[----:B--2---:R-:W-:-:S04]  /*0a60*/  LOP3.LUT R2, R2, 0xfffffffb, RZ, 0xc0, !PT ;  /* 0xfffffffb02027812 */ /* 0x004fc800078ec0ff */
[----:B------:R-:W-:-:S05]  /*0a70*/  @P0 LOP3.LUT R2, R2, 0x4, RZ, 0xfc, !PT ;  /* 0x0000000402020812 */ /* 0x000fca00078efcff */
[----:B------:R1:W-:Y:S01]  /*0a80*/  STL [R1], R2 ;  /* 0x0000000201007387 */ /* 0x0003e20000100800 */
[----:B0-----:R-:W-:-:S13]  /*0a90*/  ISETP.GE.AND P0, PT, R51, UR4, PT ;  /* 0x0000000433007c0c */ /* 0x001fda000bf06270 */
[----:B-1----:R-:W-:Y:S05]  /*0aa0*/  @P0 BRA `(.L_x_9673) ;  /* 0x0000019c00fc0947 */ /* 0x002fea0003800000 */
[----:B------:R-:W-:Y:S01]  /*0ab0*/  VIADD R0, R0, 0xffffff80 ;  /* 0xffffff8000007836 */ /* 0x000fe20000000000 */
[----:B------:R-:W-:Y:S01]  /*0ac0*/  LOP3.LUT R206, R37, 0x1, RZ, 0xfc, !PT ;  /* 0x0000000125ce7812 */ /* 0x000fe200078efcff */
[----:B------:R-:W-:Y:S01]  /*0ad0*/  IMAD.MOV.U32 R18, RZ, RZ, RZ ;  /* 0x000000ffff127224 */ /* 0x000fe200078e00ff */
[----:B------:R-:W-:Y:S01]  /*0ae0*/  MOV R203, RZ ;  /* 0x000000ff00cb7202 */ /* 0x000fe20000000f00 */
[----:B------:R-:W-:Y:S01]  /*0af0*/  IMAD.MOV.U32 R204, RZ, RZ, RZ ;  /* 0x000000ffffcc7224 */ /* 0x000fe200078e00ff */
[----:B------:R-:W-:Y:S01]  /*0b00*/  SHF.R.S32.HI R3, RZ, 0x1f, R0 ;  /* 0x0000001fff037819 */ /* 0x000fe20000011400 */
[----:B------:R-:W-:-:S03]  /*0b10*/  IMAD.MOV.U32 R214, RZ, RZ, RZ ;  /* 0x000000ffffd67224 */ /* 0x000fc600078e00ff */
[CC--:B------:R-:W-:Y:S02]  /*0b20*/  LEA.HI R2, R3.reuse, R0.reuse, RZ, 0x7 ;  /* 0x0000000003027211 */ /* 0x0c0fe400078f38ff */
[CC--:B------:R-:W-:Y:S02]  /*0b30*/  LEA.HI R4, R3.reuse, R0.reuse, RZ, 0x4 ;  /* 0x0000000003047211 */ /* 0x0c0fe400078f20ff */
[----:B------:R-:W-:Y:S02]  /*0b40*/  LOP3.LUT R5, R2, 0xffffff80, RZ, 0xc0, !PT ;  /* 0xffffff8002057812 */ /* 0x000fe400078ec0ff */
[----:B------:R-:W-:Y:S02]  /*0b50*/  SHF.R.S32.HI R7, RZ, 0x4, R4 ;  /* 0x00000004ff077819 */ /* 0x000fe40000011404 */
[----:B------:R-:W-:Y:S01]  /*0b60*/  LEA.HI R200, R3, R0, RZ, 0x2 ;  /* 0x0000000003c87211 */ /* 0x000fe200078f10ff */
[----:B------:R-:W-:Y:S01]  /*0b70*/  IMAD.IADD R13, R0, 0x1, -R5 ;  /* 0x00000001000d7824 */ /* 0x000fe200078e0a05 */
[----:B------:R-:W-:-:S02]  /*0b80*/  SHF.R.S32.HI R5, RZ, 0x7, R2 ;  /* 0x00000007ff057819 */ /* 0x000fc40000011402 */
[----:B------:R-:W-:Y:S02]  /*0b90*/  LEA.HI R6, R4, R7, RZ, 0x1 ;  /* 0x0000000704067211 */ /* 0x000fe400078f08ff */
[----:B------:R-:W-:Y:S01]  /*0ba0*/  SHF.R.S32.HI R9, RZ, 0x1f, R13 ;  /* 0x0000001fff097819 */ /* 0x000fe2000001140d */
[----:B------:R-:W-:Y:S01]  /*0bb0*/  STL [R1+0xd0], R13 ;  /* 0x0000d00d01007387 */ /* 0x000fe20000100800 */
[----:B------:R-:W-:Y:S02]  /*0bc0*/  LEA.HI R2, R2, R5, RZ, 0x1 ;  /* 0x0000000502027211 */ /* 0x000fe400078f08ff */
[----:B------:R-:W-:Y:S02]  /*0bd0*/  LEA.HI R10, R9, R13, RZ, 0x2 ;  /* 0x0000000d090a7211 */ /* 0x000fe400078f10ff */
[----:B------:R-:W-:Y:S02]  /*0be0*/  LOP3.LUT R2, R2, 0x3fffffe, RZ, 0xc0, !PT ;  /* 0x03fffffe02027812 */ /* 0x000fe400078ec0ff */
[----:B------:R-:W-:-:S02]  /*0bf0*/  SHF.R.S32.HI R11, RZ, 0x2, R10 ;  /* 0x00000002ff0b7819 */ /* 0x000fc4000001140a */
[----:B------:R-:W-:Y:S02]  /*0c00*/  SHF.R.S32.HI R8, RZ, 0x1f, R10 ;  /* 0x0000001fff087819 */ /* 0x000fe4000001140a */
[----:B------:R-:W-:Y:S02]  /*0c10*/  LOP3.LUT R6, R6, 0x1ffffffe, RZ, 0xc0, !PT ;  /* 0x1ffffffe06067812 */ /* 0x000fe400078ec0ff */
[----:B------:R-:W-:Y:S02]  /*0c20*/  LEA.HI R8, R8, R11, RZ, 0x3 ;  /* 0x0000000b08087211 */ /* 0x000fe400078f18ff */
[----:B------:R-:W-:Y:S01]  /*0c30*/  LEA.HI R9, R9, R13, RZ, 0x5 ;  /* 0x0000000d09097211 */ /* 0x000fe200078f28ff */
[----:B------:R-:W-:Y:S01]  /*0c40*/  IMAD.IADD R6, R7, 0x1, -R6 ;  /* 0x0000000107067824 */ /* 0x000fe200078e0a06 */
[----:B------:R-:W-:Y:S01]  /*0c50*/  LOP3.LUT R12, R8, 0xfffffff8, RZ, 0xc0, !PT ;  /* 0xfffffff8080c7812 */ /* 0x000fe200078ec0ff */
[----:B------:R-:W-:Y:S01]  /*0c60*/  IMAD.IADD R8, R5, 0x1, -R2 ;  /* 0x0000000105087824 */ /* 0x000fe200078e0a02 */
[----:B------:R-:W-:-:S02]  /*0c70*/  LOP3.LUT R5, R4, 0x3fffff0, RZ, 0xc0, !PT ;  /* 0x03fffff004057812 */ /* 0x000fc400078ec0ff */
[-C--:B------:R-:W-:Y:S01]  /*0c80*/  LEA.HI R2, R3, R0.reuse, RZ, 0x5 ;  /* 0x0000000003027211 */ /* 0x080fe200078f28ff */
[----:B------:R-:W-:Y:S01]  /*0c90*/  IMAD.IADD R12, R11, 0x1, -R12 ;  /* 0x000000010b0c7824 */ /* 0x000fe200078e0a0c */
[----:B------:R-:W-:Y:S01]  /*0ca0*/  LEA.HI R3, R3, R0, RZ, 0x3 ;  /* 0x0000000003037211 */ /* 0x000fe200078f18ff */
[----:B------:R-:W-:Y:S01]  /*0cb0*/  IMAD.IADD R5, R0, 0x1, -R5 ;  /* 0x0000000100057824 */ /* 0x000fe200078e0a05 */
[----:B------:R-:W-:Y:S02]  /*0cc0*/  SHF.R.S32.HI R14, RZ, 0x5, R2 ;  /* 0x00000005ff0e7819 */ /* 0x000fe40000011402 */
[----:B------:R-:W-:Y:S02]  /*0cd0*/  LOP3.LUT R7, R3, 0xfffffff8, RZ, 0xc0, !PT ;  /* 0xfffffff803077812 */ /* 0x000fe400078ec0ff */
[----:B------:R-:W-:Y:S01]  /*0ce0*/  LOP3.LUT R3, R200, 0xfffffffc, RZ, 0xc0, !PT ;  /* 0xfffffffcc8037812 */ /* 0x000fe200078ec0ff */
[----:B------:R-:W-:Y:S01]  /*0cf0*/  STL [R1+0x1c], R14 ;  /* 0x00001c0e01007387 */ /* 0x000fe20000100800 */
[----:B------:R-:W-:Y:S01]  /*0d00*/  LEA R5, R14, R5, 0x4 ;  /* 0x000000050e057211 */ /* 0x000fe200078e20ff */
[C---:B------:R-:W-:Y:S01]  /*0d10*/  IMAD.IADD R7, R0.reuse, 0x1, -R7 ;  /* 0x0000000100077824 */ /* 0x040fe200078e0a07 */
[----:B------:R-:W-:Y:S01]  /*0d20*/  SHF.R.S32.HI R200, RZ, 0x2, R200 ;  /* 0x00000002ffc87819 */ /* 0x000fe200000114c8 */
[----:B------:R-:W-:Y:S01]  /*0d30*/  IMAD.IADD R3, R0, 0x1, -R3 ;  /* 0x0000000100037824 */ /* 0x000fe200078e0a03 */
[----:B------:R-:W-:Y:S01]  /*0d40*/  SHF.R.S32.HI R9, RZ, 0x5, R9 ;  /* 0x00000005ff097819 */ /* 0x000fe20000011409 */
[----:B------:R-:W-:Y:S01]  /*0d50*/  IMAD R5, R5, 0x8, R6 ;  /* 0x0000000805057824 */ /* 0x000fe200078e0206 */
[----:B------:R-:W-:Y:S01]  /*0d60*/  LOP3.LUT R10, R10, 0x7ffffffc, RZ, 0xc0, !PT ;  /* 0x7ffffffc0a0a7812 */ /* 0x000fe200078ec0ff */
[----:B------:R-:W-:Y:S01]  /*0d70*/  VIADD R6, R200, 0x40 ;  /* 0x00000040c8067836 */ /* 0x000fe20000000000 */
[----:B------:R-:W-:Y:S01]  /*0d80*/  LEA.HI R0, R3, R3, RZ, 0x1 ;  /* 0x0000000303007211 */ /* 0x000fe200078f08ff */
[----:B------:R-:W-:-:S02]  /*0d90*/  IMAD R9, R9, 0x10, R12 ;  /* 0x0000001009097824 */ /* 0x000fc400078e020c */
[----:B------:R-:W-:Y:S01]  /*0da0*/  IMAD.SHL.U32 R2, R6, 0x40, RZ ;  /* 0x0000004006027824 */ /* 0x000fe200078e00ff */
[----:B------:R-:W-:Y:S01]  /*0db0*/  SHF.R.S32.HI R4, RZ, 0x1f, R6 ;  /* 0x0000001fff047819 */ /* 0x000fe20000011406 */
[C---:B------:R-:W-:Y:S01]  /*0dc0*/  IMAD.SHL.U32 R16, R3.reuse, 0x8, RZ ;  /* 0x0000000803107824 */ /* 0x040fe200078e00ff */
[----:B------:R-:W-:Y:S01]  /*0dd0*/  LOP3.LUT R0, R0, 0x1ffffffe, RZ, 0xc0, !PT ;  /* 0x1ffffffe00007812 */ /* 0x000fe200078ec0ff */
[C---:B------:R-:W-:Y:S01]  /*0de0*/  IMAD.SHL.U32 R22, R3.reuse, 0x4, RZ ;  /* 0x0000000403167824 */ /* 0x040fe200078e00ff */
[----:B------:R-:W-:Y:S01]  /*0df0*/  LEA.HI R4, R4, R6, RZ, 0x3 ;  /* 0x0000000604047211 */ /* 0x000fe200078f18ff */
[----:B------:R-:W-:Y:S01]  /*0e00*/  IMAD R8, R8, 0x40, R9 ;  /* 0x0000004008087824 */ /* 0x000fe200078e0209 */
[----:B------:R-:W-:Y:S01]  /*0e10*/  IADD3 R210, R16, 0x60, RZ ;  /* 0x0000006010d27810 */ /* 0x000fe20007ffe0ff */
[----:B------:R-:W-:Y:S01]  /*0e20*/  IMAD.IADD R0, R3, 0x1, -R0 ;  /* 0x0000000103007824 */ /* 0x000fe200078e0a00 */
[----:B------:R-:W-:Y:S01]  /*0e30*/  SHF.L.U32 R4, R4, 0x6, RZ ;  /* 0x0000000604047819 */ /* 0x000fe200000006ff */
[----:B------:R-:W-:Y:S01]  /*0e40*/  IMAD.SHL.U32 R207, R7, 0x8, RZ ;  /* 0x0000000807cf7824 */ /* 0x000fe200078e00ff */
[----:B------:R-:W-:Y:S01]  /*0e50*/  LOP3.LUT R3, R2, 0x1c0, RZ, 0xc0, !PT ;  /* 0x000001c002037812 */ /* 0x000fe200078ec0ff */
[----:B------:R-:W-:Y:S01]  /*0e60*/  STL [R1+0x154], R8 ;  /* 0x0001540801007387 */ /* 0x000fe20000100800 */
[----:B------:R-:W-:Y:S01]  /*0e70*/  LOP3.LUT R4, R4, 0xfffffe00, RZ, 0xc0, !PT ;  /* 0xfffffe0004047812 */ /* 0x000fe200078ec0ff */
[----:B------:R-:W-:Y:S01]  /*0e80*/  IMAD.IADD R10, R13, 0x1, -R10 ;  /* 0x000000010d0a7824 */ /* 0x000fe200078e0a0a */
[----:B------:R-:W-:Y:S01]  /*0e90*/  SHF.R.U32.HI R7, RZ, 0x3, R3 ;  /* 0x00000003ff077819 */ /* 0x000fe20000011603 */
[----:B------:R-:W-:Y:S01]  /*0ea0*/  STL [R1+0x40], RZ ;  /* 0x000040ff01007387 */ /* 0x000fe20000100800 */
[--C-:B------:R-:W-:Y:S01]  /*0eb0*/  LOP3.LUT R3, R3, 0x38, R16.reuse, 0xf8, !PT ;  /* 0x0000003803037812 */ /* 0x100fe200078ef810 */
[----:B------:R-:W-:Y:S01]  /*0ec0*/  IMAD.SHL.U32 R42, R10, 0x2, RZ ;  /* 0x000000020a2a7824 */ /* 0x000fe200078e00ff */
[----:B------:R-:W-:Y:S01]  /*0ed0*/  SHF.R.S32.HI R6, RZ, 0x1f, R207 ;  /* 0x0000001fff067819 */ /* 0x000fe200000114cf */
[----:B------:R0:W-:Y:S01]  /*0ee0*/  STL [R1+0x20], R4 ;  /* 0x0000200401007387 */ /* 0x0001e20000100800 */
[----:B------:R-:W-:Y:S01]  /*0ef0*/  IMAD.SHL.U32 R5, R5, 0x8, RZ ;  /* 0x0000000805057824 */ /* 0x000fe200078e00ff */
[----:B------:R-:W-:Y:S01]  /*0f00*/  LEA R0, R0, R8, 0x3 ;  /* 0x0000000800007211 */ /* 0x000fe200078e18ff */
[C---:B------:R-:W-:Y:S01]  /*0f10*/  VIADD R41, R42.reuse, 0x8 ;  /* 0x000000082a297836 */ /* 0x040fe20000000000 */
[----:B------:R-:W-:Y:S01]  /*0f20*/  STL [R1+0x4c], R42 ;  /* 0x00004c2a01007387 */ /* 0x000fe20000100800 */
[C---:B------:R-:W-:Y:S01]  /*0f30*/  VIADD R40, R42.reuse, 0x10 ;  /* 0x000000102a287836 */ /* 0x040fe20000000000 */
[C---:B------:R-:W-:Y:S01]  /*0f40*/  IADD3 R37, R42.reuse, 0x28, RZ ;  /* 0x000000282a257810 */ /* 0x040fe20007ffe0ff */
[C---:B------:R-:W-:Y:S01]  /*0f50*/  VIADD R39, R42.reuse, 0x18 ;  /* 0x000000182a277836 */ /* 0x040fe20000000000 */
[----:B------:R-:W-:Y:S01]  /*0f60*/  STL [R1+0x15c], R5 ;  /* 0x00015c0501007387 */ /* 0x000fe20000100800 */
[----:B------:R-:W-:Y:S01]  /*0f70*/  VIADD R38, R42, 0x20 ;  /* 0x000000202a267836 */ /* 0x000fe20000000000 */
[----:B0-----:R-:W-:Y:S01]  /*0f80*/  LOP3.LUT R4, R4, R3, R7, 0xf6, !PT ;  /* 0x0000000304047212 */ /* 0x001fe200078ef607 */
[C---:B------:R-:W-:Y:S01]  /*0f90*/  VIADD R36, R42.reuse, 0x30 ;  /* 0x000000302a247836 */ /* 0x040fe20000000000 */
[C---:B------:R-:W-:Y:S01]  /*0fa0*/  IADD3 R28, R42.reuse, 0x70, RZ ;  /* 0x000000702a1c7810 */ /* 0x040fe20007ffe0ff */
[C---:B------:R-:W-:Y:S01]  /*0fb0*/  VIADD R35, R42.reuse, 0x38 ;  /* 0x000000382a237836 */ /* 0x040fe20000000000 */
[----:B------:R-:W-:Y:S01]  /*0fc0*/  IADD3 R13, R42, 0xb8, RZ ;  /* 0x000000b82a0d7810 */ /* 0x000fe20007ffe0ff */
[----:B------:R-:W-:Y:S01]  /*0fd0*/  IMAD R3, R4, 0x2, R19 ;  /* 0x0000000204037824 */ /* 0x000fe200078e0213 */
[----:B------:R-:W-:Y:S01]  /*0fe0*/  SHF.R.S32.HI R4, RZ, 0x1f, R41 ;  /* 0x0000001fff047819 */ /* 0x000fe20000011429 */
[C---:B------:R-:W-:Y:S01]  /*0ff0*/  VIADD R34, R42.reuse, 0x40 ;  /* 0x000000402a227836 */ /* 0x040fe20000000000 */
[----:B------:R-:W-:Y:S01]  /*1000*/  SHF.R.S32.HI R17, RZ, 0x1f, R16 ;  /* 0x0000001fff117819 */ /* 0x000fe20000011410 */
[C---:B------:R-:W-:Y:S01]  /*1010*/  VIADD R33, R42.reuse, 0x48 ;  /* 0x000000482a217836 */ /* 0x040fe20000000000 */
[----:B------:R-:W-:Y:S01]  /*1020*/  STL [R1+0x150], R3 ;  /* 0x0001500301007387 */ /* 0x000fe20000100800 */
[C---:B------:R-:W-:Y:S01]  /*1030*/  VIADD R32, R42.reuse, 0x50 ;  /* 0x000000502a207836 */ /* 0x040fe20000000000 */
[----:B------:R-:W-:Y:S01]  /*1040*/  SHF.R.S32.HI R219, RZ, 0x1f, R210 ;  /* 0x0000001fffdb7819 */ /* 0x000fe200000114d2 */
[C---:B------:R-:W-:Y:S01]  /*1050*/  VIADD R31, R42.reuse, 0x58 ;  /* 0x000000582a1f7836 */ /* 0x040fe20000000000 */
[----:B------:R-:W-:Y:S01]  /*1060*/  STL [R1+0xc8], R41 ;  /* 0x0000c82901007387 */ /* 0x000fe20000100800 */
[----:B------:R-:W-:-:S02]  /*1070*/  VIADD R30, R42, 0x60 ;  /* 0x000000602a1e7836 */ /* 0x000fc40000000000 */
[C---:B------:R-:W-:Y:S01]  /*1080*/  VIADD R29, R42.reuse, 0x68 ;  /* 0x000000682a1d7836 */ /* 0x040fe20000000000 */
[----:B------:R0:W-:Y:S01]  /*1090*/  STL [R1+0xc4], R40 ;  /* 0x0000c42801007387 */ /* 0x0001e20000100800 */
[C---:B------:R-:W-:Y:S02]  /*10a0*/  VIADD R27, R42.reuse, 0x78 ;  /* 0x000000782a1b7836 */ /* 0x040fe40000000000 */
[C---:B------:R-:W-:Y:S01]  /*10b0*/  VIADD R26, R42.reuse, 0x80 ;  /* 0x000000802a1a7836 */ /* 0x040fe20000000000 */
[----:B------:R-:W-:Y:S01]  /*10c0*/  STL [R1+0xc0], R39 ;  /* 0x0000c02701007387 */ /* 0x000fe20000100800 */
[C---:B------:R-:W-:Y:S02]  /*10d0*/  VIADD R25, R42.reuse, 0x88 ;  /* 0x000000882a197836 */ /* 0x040fe40000000000 */
[C---:B------:R-:W-:Y:S01]  /*10e0*/  VIADD R24, R42.reuse, 0x90 ;  /* 0x000000902a187836 */ /* 0x040fe20000000000 */
[----:B------:R1:W-:Y:S01]  /*10f0*/  STL [R1+0xbc], R38 ;  /* 0x0000bc2601007387 */ /* 0x0003e20000100800 */
[C---:B------:R-:W-:Y:S01]  /*1100*/  VIADD R11, R207.reuse, 0x40 ;  /* 0x00000040cf0b7836 */ /* 0x040fe20000000000 */
[----:B0-----:R-:W-:Y:S01]  /*1110*/  SHF.R.S32.HI R40, RZ, 0x1f, R40 ;  /* 0x0000001fff287819 */ /* 0x001fe20000011428 */
[C---:B------:R-:W-:Y:S01]  /*1120*/  VIADD R21, R42.reuse, 0x98 ;  /* 0x000000982a157836 */ /* 0x040fe20000000000 */
[----:B------:R0:W-:Y:S01]  /*1130*/  STL [R1+0xb8], R37 ;  /* 0x0000b82501007387 */ /* 0x0001e20000100800 */
[C---:B------:R-:W-:Y:S01]  /*1140*/  VIADD R20, R42.reuse, 0xa0 ;  /* 0x000000a02a147836 */ /* 0x040fe20000000000 */
[----:B------:R-:W-:Y:S01]  /*1150*/  SHF.R.S32.HI R11, RZ, 0x1f, R11 ;  /* 0x0000001fff0b7819 */ /* 0x000fe2000001140b */
[C---:B------:R-:W-:Y:S01]  /*1160*/  VIADD R9, R207.reuse, 0x80 ;  /* 0x00000080cf097836 */ /* 0x040fe20000000000 */
[----:B------:R-:W-:Y:S01]  /*1170*/  STL [R1+0xb4], R36 ;  /* 0x0000b42401007387 */ /* 0x000fe20000100800 */
[C---:B------:R-:W-:Y:S01]  /*1180*/  VIADD R15, R42.reuse, 0xa8 ;  /* 0x000000a82a0f7836 */ /* 0x040fe20000000000 */
[----:B-1----:R-:W-:Y:S01]  /*1190*/  SHF.R.S32.HI R38, RZ, 0x1f, R38 ;  /* 0x0000001fff267819 */ /* 0x002fe20000011426 */
[C---:B------:R-:W-:Y:S01]  /*11a0*/  VIADD R14, R42.reuse, 0xb0 ;  /* 0x000000b02a0e7836 */ /* 0x040fe20000000000 */
[----:B------:R1:W-:Y:S01]  /*11b0*/  STL [R1+0xb0], R35 ;  /* 0x0000b02301007387 */ /* 0x0003e20000100800 */
[----:B------:R-:W-:Y:S01]  /*11c0*/  VIADD R6, R207, 0xc0 ;  /* 0x000000c0cf067836 */ /* 0x000fe20000000000 */
[----:B------:R-:W-:Y:S01]  /*11d0*/  SHF.R.S32.HI R9, RZ, 0x1f, R9 ;  /* 0x0000001fff097819 */ /* 0x000fe20000011409 */
[C---:B------:R-:W-:Y:S01]  /*11e0*/  VIADD R12, R42.reuse, 0xc0 ;  /* 0x000000c02a0c7836 */ /* 0x040fe20000000000 */
[----:B------:R2:W-:Y:S01]  /*11f0*/  STL [R1+0xac], R34 ;  /* 0x0000ac2201007387 */ /* 0x0005e20000100800 */
[C---:B------:R-:W-:Y:S01]  /*1200*/  VIADD R11, R42.reuse, 0xc8 ;  /* 0x000000c82a0b7836 */ /* 0x040fe20000000000 */
[----:B------:R-:W-:Y:S01]  /*1210*/  SHF.R.S32.HI R6, RZ, 0x1f, R6 ;  /* 0x0000001fff067819 */ /* 0x000fe20000011406 */
[C---:B------:R-:W-:Y:S01]  /*1220*/  VIADD R10, R42.reuse, 0xd0 ;  /* 0x000000d02a0a7836 */ /* 0x040fe20000000000 */
[----:B------:R-:W-:Y:S01]  /*1230*/  STL [R1+0xa8], R33 ;  /* 0x0000a82101007387 */ /* 0x000fe20000100800 */
[C---:B------:R-:W-:Y:S01]  /*1240*/  VIADD R9, R42.reuse, 0xd8 ;  /* 0x000000d82a097836 */ /* 0x040fe20000000000 */
[----:B0-----:R-:W-:Y:S01]  /*1250*/  SHF.R.S32.HI R37, RZ, 0x1f, R37 ;  /* 0x0000001fff257819 */ /* 0x001fe20000011425 */
[C---:B------:R-:W-:Y:S01]  /*1260*/  VIADD R7, R42.reuse, 0xe0 ;  /* 0x000000e02a077836 */ /* 0x040fe20000000000 */
[----:B------:R0:W-:Y:S01]  /*1270*/  STL [R1+0xa4], R32 ;  /* 0x0000a42001007387 */ /* 0x0001e20000100800 */
[C---:B------:R-:W-:Y:S01]  /*1280*/  VIADD R6, R42.reuse, 0xe8 ;  /* 0x000000e82a067836 */ /* 0x040fe20000000000 */
[----:B-1----:R-:W-:Y:S01]  /*1290*/  SHF.R.S32.HI R35, RZ, 0x1f, R35 ;  /* 0x0000001fff237819 */ /* 0x002fe20000011423 */
[C---:B------:R-:W-:Y:S01]  /*12a0*/  VIADD R5, R42.reuse, 0xf0 ;  /* 0x000000f02a057836 */ /* 0x040fe20000000000 */
[----:B------:R1:W-:Y:S01]  /*12b0*/  STL [R1+0xa0], R31 ;  /* 0x0000a01f01007387 */ /* 0x0003e20000100800 */
[----:B------:R-:W-:Y:S01]  /*12c0*/  VIADD R3, R42, 0xf8 ;  /* 0x000000f82a037836 */ /* 0x000fe20000000000 */
[----:B--2---:R-:W-:Y:S01]  /*12d0*/  SHF.R.S32.HI R34, RZ, 0x1f, R34 ;  /* 0x0000001fff227819 */ /* 0x004fe20000011422 */
        /* <DEDUP_REMOVED lines=11> */
[----:B------:R-:W-:Y:S01]  /*1390*/  SHF.R.S32.HI R202, RZ, 0x1f, R2 ;  /* 0x0000001fffca7819 */ /* 0x000fe20000011402 */
[----:B------:R-:W-:Y:S01]  /*13a0*/  VIADD R205, R22, 0x10 ;  /* 0x0000001016cd7836 */ /* 0x000fe20000000000 */
[----:B------:R-:W-:Y:S01]  /*13b0*/  STL [R1+0x90], R27 ;  /* 0x0000901b01007387 */ /* 0x000fe20000100800 */
[----:B------:R-:W-:-:S02]  /*13c0*/  SHF.R.S32.HI R220, RZ, 0x1f, R211 ;  /* 0x0000001fffdc7819 */ /* 0x000fc400000114d3 */
[----:B0-----:R-:W-:Y:S01]  /*13d0*/  SHF.R.S32.HI R29, RZ, 0x1f, R29 ;  /* 0x0000001fff1d7819 */ /* 0x001fe2000001141d */
[----:B------:R0:W-:Y:S01]  /*13e0*/  STL [R1+0x8c], R26 ;  /* 0x00008c1a01007387 */ /* 0x0001e20000100800 */
[----:B------:R-:W-:Y:S02]  /*13f0*/  SHF.R.S32.HI R218, RZ, 0x1f, R209 ;  /* 0x0000001fffda7819 */ /* 0x000fe400000114d1 */
[----:B-1----:R-:W-:Y:S01]  /*1400*/  SHF.R.S32.HI R28, RZ, 0x1f, R28 ;  /* 0x0000001fff1c7819 */ /* 0x002fe2000001141c */
[----:B------:R1:W-:Y:S01]  /*1410*/  STL [R1+0x88], R25 ;  /* 0x0000881901007387 */ /* 0x0003e20000100800 */
[----:B------:R-:W-:Y:S02]  /*1420*/  SHF.R.S32.HI R217, RZ, 0x1f, R208 ;  /* 0x0000001fffd97819 */ /* 0x000fe400000114d0 */
[----:B------:R-:W-:Y:S01]  /*1430*/  SHF.R.S32.HI R216, RZ, 0x1f, R213 ;  /* 0x0000001fffd87819 */ /* 0x000fe200000114d5 */
[----:B------:R-:W-:Y:S01]  /*1440*/  STL [R1+0x84], R24 ;  /* 0x0000841801007387 */ /* 0x000fe20000100800 */
[----:B------:R-:W-:-:S02]  /*1450*/  SHF.R.S32.HI R215, RZ, 0x1f, R212 ;  /* 0x0000001fffd77819 */ /* 0x000fc400000114d4 */
[----:B0-----:R-:W-:Y:S01]  /*1460*/  SHF.R.S32.HI R26, RZ, 0x1f, R26 ;  /* 0x0000001fff1a7819 */ /* 0x001fe2000001141a */
[----:B------:R0:W-:Y:S01]  /*1470*/  STL [R1+0x80], R21 ;  /* 0x0000801501007387 */ /* 0x0001e20000100800 */
[----:B-1----:R-:W-:-:S03]  /*1480*/  SHF.R.S32.HI R25, RZ, 0x1f, R25 ;  /* 0x0000001fff197819 */ /* 0x002fc60000011419 */
[----:B------:R1:W-:Y:S04]  /*1490*/  STL [R1+0x7c], R20 ;  /* 0x00007c1401007387 */ /* 0x0003e80000100800 */
[----:B------:R-:W-:Y:S01]  /*14a0*/  STL [R1+0x78], R15 ;  /* 0x0000780f01007387 */ /* 0x000fe20000100800 */
[----:B0-----:R-:W-:-:S03]  /*14b0*/  SHF.R.S32.HI R21, RZ, 0x1f, R21 ;  /* 0x0000001fff157819 */ /* 0x001fc60000011415 */
        /* <DEDUP_REMOVED lines=13> */
[----:B------:R2:W-:Y:S01]  /*1590*/  STL [R1+0x14c], R4 ;  /* 0x00014c0401007387 */ /* 0x0005e20000100800 */
[----:B0-----:R-:W-:-:S03]  /*15a0*/  SHF.R.S32.HI R7, RZ, 0x1f, R7 ;  /* 0x0000001fff077819 */ /* 0x001fc60000011407 */
[----:B------:R-:W-:Y:S01]  /*15b0*/  STL [R1+0x54], R5 ;  /* 0x0000540501007387 */ /* 0x000fe20000100800 */
[----:B-1----:R-:W-:-:S03]  /*15c0*/  SHF.R.S32.HI R6, RZ, 0x1f, R6 ;  /* 0x0000001fff067819 */ /* 0x002fc60000011406 */
[----:B------:R-:W-:Y:S01]  /*15d0*/  STL [R1+0x148], R40 ;  /* 0x0001482801007387 */ /* 0x000fe20000100800 */
[----:B--2---:R-:W-:-:S03]  /*15e0*/  SHF.R.S32.HI R4, RZ, 0x1f, R39 ;  /* 0x0000001fff047819 */ /* 0x004fc60000011427 */
[----:B------:R0:W-:Y:S04]  /*15f0*/  STL [R1+0x50], R3 ;  /* 0x0000500301007387 */ /* 0x0001e80000100800 */
[----:B------:R1:W-:Y:S04]  /*1600*/  STL [R1+0x144], R4 ;  /* 0x0001440401007387 */ /* 0x0003e80000100800 */
[----:B------:R-:W-:Y:S01]  /*1610*/  STL [R1+0x140], R38 ;  /* 0x0001402601007387 */ /* 0x000fe20000100800 */
[----:B0-----:R-:W-:-:S03]  /*1620*/  SHF.R.S32.HI R3, RZ, 0x1f, R3 ;  /* 0x0000001fff037819 */ /* 0x001fc60000011403 */
[----:B------:R-:W-:Y:S01]  /*1630*/  STL [R1+0x13c], R37 ;  /* 0x00013c2501007387 */ /* 0x000fe20000100800 */
[----:B-1----:R-:W-:-:S05]  /*1640*/  SHF.R.S32.HI R4, RZ, 0x1f, R36 ;  /* 0x0000001fff047819 */ /* 0x002fca0000011424 */
[----:B------:R0:W-:Y:S04]  /*1650*/  STL [R1+0x138], R4 ;  /* 0x0001380401007387 */ /* 0x0001e80000100800 */
[----:B------:R-:W-:Y:S04]  /*1660*/  STL [R1+0x134], R35 ;  /* 0x0001342301007387 */ /* 0x000fe80000100800 */
[----:B------:R-:W-:Y:S01]  /*1670*/  STL [R1+0x130], R34 ;  /* 0x0001302201007387 */ /* 0x000fe20000100800 */
[----:B0-----:R-:W-:-:S05]  /*1680*/  SHF.R.S32.HI R4, RZ, 0x1f, R33 ;  /* 0x0000001fff047819 */ /* 0x001fca0000011421 */
        /* <DEDUP_REMOVED lines=25> */
[----:B------:R1:W-:Y:S04]  /*1820*/  STL [R1+0xe0], R7 ;  /* 0x0000e00701007387 */ /* 0x0003e80000100800 */
[----:B------:R1:W-:Y:S01]  /*1830*/  STL [R1+0xdc], R6 ;  /* 0x0000dc0601007387 */ /* 0x0003e20000100800 */
[----:B0-----:R-:W-:-:S05]  /*1840*/  SHF.R.S32.HI R4, RZ, 0x1f, R5 ;  /* 0x0000001fff047819 */ /* 0x001fca0000011405 */
[----:B------:R1:W-:Y:S04]  /*1850*/  STL [R1+0xd8], R4 ;  /* 0x0000d80401007387 */ /* 0x0003e80000100800 */
[----:B------:R1:W-:Y:S04]  /*1860*/  STL [R1+0x158], R0 ;  /* 0x0001580001007387 */ /* 0x0003e80000100800 */
[----:B------:R1:W-:Y:S02]  /*1870*/  STL [R1+0xd4], R3 ;  /* 0x0000d40301007387 */ /* 0x0003e40000100800 */
.L_x_9829:
[----:B01--4-:R-:W0:Y:S02]  /*1880*/  LDC.64 R4, c[0x0][0xc88] ;  /* 0x00032200ff047b82 */ /* 0x013e240000000a00 */
[----:B0-----:R-:W-:-:S05]  /*1890*/  IMAD.WIDE R4, R51, 0x4, R4 ;  /* 0x0000000433047825 */ /* 0x001fca00078e0204 */
[----:B--2---:R-:W2:Y:S01]  /*18a0*/  LDG.E R31, desc[UR40][R4.64] ;  /* 0x00000028041f7981 */ /* 0x004ea2000c1e1900 */
[----:B------:R-:W-:Y:S05]  /*18b0*/  YIELD ;  /* 0x0000000000007946 */ /* 0x000fea0003800000 */
[----:B------:R-:W-:Y:S01]  /*18c0*/  ULDC.64 UR4, c[0x0][0xa28] ;  /* 0x00028a0000047ab9 */ /* 0x000fe20000000a00 */
[----:B------:R-:W-:Y:S01]  /*18d0*/  ULDC.64 UR8, c[0x0][0xa18] ;  /* 0x0002860000087ab9 */ /* 0x000fe20000000a00 */
[----:B------:R-:W-:Y:S01]  /*18e0*/  ISETP.NE.U32.AND P1, PT, RZ, UR4, PT ;  /* 0x00000004ff007c0c */ /* 0x000fe2000bf25070 */
[----:B------:R-:W-:Y:S01]  /*18f0*/  ULDC.64 UR6, c[0x0][0xa08] ;  /* 0x0002820000067ab9 */ /* 0x000fe20000000a00 */
[----:B---3--:R-:W-:Y:S01]  /*1900*/  IMAD.MOV.U32 R8, RZ, RZ, RZ ;  /* 0x000000ffff087224 */ /* 0x008fe200078e00ff */
[----:B------:R-:W-:Y:S01]  /*1910*/  ISETP.NE.U32.AND P0, PT, RZ, UR6, PT ;  /* 0x00000006ff007c0c */ /* 0x000fe2000bf05070 */
[----:B------:R-:W-:Y:S01]  /*1920*/  IMAD.MOV.U32 R32, RZ, RZ, RZ ;  /* 0x000000ffff207224 */ /* 0x000fe200078e00ff */
[----:B------:R-:W-:-:S02]  /*1930*/  ISETP.NE.AND.EX P1, PT, RZ, UR5, PT, P1 ;  /* 0x00000005ff007c0c */ /* 0x000fc4000bf25310 */
[----:B------:R-:W-:Y:S02]  /*1940*/  ISETP.NE.AND.EX P0, PT, RZ, UR7, PT, P0 ;  /* 0x00000007ff007c0c */ /* 0x000fe4000bf05300 */
[----:B--2---:R-:W-:Y:S01]  /*1950*/  SHF.R.S32.HI R0, RZ, 0x1f, R31 ;  /* 0x0000001fff007819 */ /* 0x004fe2000001141f */
[----:B------:R-:W-:-:S08]  /*1960*/  IMAD.SHL.U32 R35, R31, 0x4, RZ ;  /* 0x000000041f237824 */ /* 0x000fd000078e00ff */
[C---:B------:R-:W-:Y:S01]  /*1970*/  @P1 LEA R6, P2, R31.reuse, UR4, 0x2 ;  /* 0x000000041f061c11 */ /* 0x040fe2000f8410ff */
[----:B------:R0:W-:Y:S01]  /*1980*/  STL [R1+0x34], R31 ;  /* 0x0000341f01007387 */ /* 0x0001e20000100800 */
[C-C-:B------:R-:W-:Y:S02]  /*1990*/  SHF.L.U64.HI R34, R31.reuse, 0x2, R0.reuse ;  /* 0x000000021f227819 */ /* 0x140fe40000010200 */
[----:B------:R-:W-:Y:S01]  /*19a0*/  @P1 LEA.HI.X R7, R31, UR5, R0, 0x2, P2 ;  /* 0x000000051f071c11 */ /* 0x000fe200090f1400 */
[----:B------:R-:W-:Y:S01]  /*19b0*/  ULDC UR4, c[0x0][0x288] ;  /* 0x0000a20000047ab9 */ /* 0x000fe20000000800 */
[----:B------:R-:W-:Y:S01]  /*19c0*/  ISETP.NE.U32.AND P2, PT, RZ, UR8, PT ;  /* 0x00000008ff007c0c */ /* 0x000fe2000bf45070 */
[----:B------:R0:W-:Y:S01]  /*19d0*/  STL [R1+0xcc], R0 ;  /* 0x0000cc0001007387 */ /* 0x0001e20000100800 */
[C---:B------:R-:W-:Y:S02]  /*19e0*/  IADD3 R4, P3, R35.reuse, UR6, RZ ;  /* 0x0000000623047c10 */ /* 0x040fe4000ff7e0ff */
[----:B------:R-:W-:Y:S01]  /*19f0*/  ISETP.NE.AND.EX P2, PT, RZ, UR9, PT, P2 ;  /* 0x00000009ff007c0c */ /* 0x000fe2000bf45320 */
[----:B------:R1:W5:Y:S01]  /*1a00*/  @P1 LDG.E R8, desc[UR40][R6.64] ;  /* 0x0000002806081981 */ /* 0x000362000c1e1900 */
[----:B------:R-:W-:Y:S01]  /*1a10*/  IMAD.U32 R48, RZ, RZ, UR4 ;  /* 0x00000004ff307e24 */ /* 0x000fe2000f8e00ff */
[C---:B------:R-:W-:Y:S01]  /*1a20*/  IADD3.X R5, R34.reuse, UR7, RZ, P3, !PT ;  /* 0x0000000722057c10 */ /* 0x040fe20009ffe4ff */
[----:B------:R-:W-:Y:S01]  /*1a30*/  ULDC.64 UR4, c[0x0][0x418] ;  /* 0x0001060000047ab9 */ /* 0x000fe20000000a00 */
[----:B------:R0:W-:Y:S04]  /*1a40*/  STL [R1+0x38], R35 ;  /* 0x0000382301007387 */ /* 0x0001e80000100800 */
[----:B------:R0:W5:Y:S04]  /*1a50*/  @P0 LDG.E R32, desc[UR40][R4.64] ;  /* 0x0000002804200981 */ /* 0x000168000c1e1900 */
[----:B-1----:R-:W-:Y:S01]  /*1a60*/  @P2 IADD3 R6, P1, R35, UR8, RZ ;  /* 0x0000000823062c10 */ /* 0x002fe2000ff3e0ff */
[----:B------:R-:W-:Y:S01]  /*1a70*/  UISETP.NE.U32.AND UP0, UPT, UR4, URZ, UPT ;  /* 0x0000003f0400728c */ /* 0x000fe2000bf05070 */
[----:B------:R0:W-:Y:S02]  /*1a80*/  STL [R1+0x3c], R34 ;  /* 0x00003c2201007387 */ /* 0x0001e40000100800 */
[----:B------:R-:W-:Y:S01]  /*1a90*/  @P2 IADD3.X R7, R34, UR9, RZ, P1, !PT ;  /* 0x0000000922072c10 */ /* 0x000fe20008ffe4ff */
[----:B------:R-:W-:-:S04]  /*1aa0*/  ULDC UR4, c[0x0][0x424] ;  /* 0x0001090000047ab9 */ /* 0x000fc80000000800 */
[----:B------:R0:W5:Y:S01]  /*1ab0*/  @P2 LDG.E R48, desc[UR40][R6.64] ;  /* 0x0000002806302981 */ /* 0x000162000c1e1900 */
[----:B------:R-:W-:-:S03]  /*1ac0*/  UISETP.NE.AND.EX UP0, UPT, UR5, URZ, UPT, UP0 ;  /* 0x0000003f0500728c */ /* 0x000fc6000bf05300 */
[----:B------:R-:W-:Y:S01]  /*1ad0*/  ULDC UR5, c[0x0][0x2f0] ;  /* 0x0000bc0000057ab9 */ /* 0x000fe20000000800 */
[----:B------:R-:W-:-:S04]  /*1ae0*/  USEL UR4, UR4, 0x1, UP0 ;  /* 0x0000000104047887 */ /* 0x000fc80008000000 */
[----:B------:R-:W-:-:S03]  /*1af0*/  UIMAD UR4, UR4, UR5, URZ ;  /* 0x00000005040472a4 */ /* 0x000fc6000f8e023f */
[----:B------:R-:W-:Y:S02]  /*1b00*/  ULDC UR5, c[0x0][0x348] ;  /* 0x0000d20000057ab9 */ /* 0x000fe40000000800 */
[----:B------:R-:W-:Y:S02]  /*1b10*/  IMAD.U32 R24, RZ, RZ, UR5 ;  /* 0x00000005ff187e24 */ /* 0x000fe4000f8e00ff */
[----:B------:R-:W-:Y:S01]  /*1b20*/  IMAD.U32 R33, RZ, RZ, UR4 ;  /* 0x00000004ff217e24 */ /* 0x000fe2000f8e00ff */
[----:B0-----:R-:W-:Y:S06]  /*1b30*/  @P2 BRA `(.L_x_9674) ;  /* 0x0000000000242947 */ /* 0x001fec0003800000 */
        /* <DEDUP_REMOVED lines=9> */
.L_x_9674:
[----:B------:R-:W-:Y:S01]  /*1bd0*/  ULDC.64 UR4, c[0x0][0xa20] ;  /* 0x0002880000047ab9 */ /* 0x000fe20000000a00 */
[----:B------:R0:W-:Y:S01]  /*1be0*/  STL [R1+0x44], R49 ;  /* 0x0000443101007387 */ /* 0x0001e20000100800 */
[----:B------:R-:W-:Y:S02]  /*1bf0*/  ISETP.NE.U32.AND P1, PT, RZ, UR4, PT ;  /* 0x00000004ff007c0c */ /* 0x000fe4000bf25070 */
[C---:B------:R-:W-:Y:S02]  /*1c00*/  LOP3.LUT R3, R50.reuse, 0xff000000, RZ, 0xc0, !PT ;  /* 0xff00000032037812 */ /* 0x040fe400078ec0ff */
[----:B------:R-:W-:Y:S02]  /*1c10*/  ISETP.NE.AND.EX P1, PT, RZ, UR5, PT, P1 ;  /* 0x00000005ff007c0c */ /* 0x000fe4000bf25310 */
[----:B------:R-:W-:Y:S02]  /*1c20*/  LOP3.LUT R0, R50, 0xff0000, RZ, 0xc0, !PT ;  /* 0x00ff000032007812 */ /* 0x000fe400078ec0ff */
[----:B------:R-:W-:-:S02]  /*1c30*/  SHF.R.U32.HI R3, RZ, 0x8, R3 ;  /* 0x00000008ff037819 */ /* 0x000fc40000011603 */
[----:B------:R-:W-:Y:S02]  /*1c40*/  LOP3.LUT R201, R50, 0xffff, RZ, 0xc0, !PT ;  /* 0x0000ffff32c97812 */ /* 0x000fe400078ec0ff */
[----:B------:R-:W-:-:S05]  /*1c50*/  LEA.HI R6, R0, R3, RZ, 0x10 ;  /* 0x0000000300067211 */ /* 0x000fca00078f80ff */
[----:B0-----:R-:W-:Y:S05]  /*1c60*/  @!P1 BRA `(.L_x_9675) ;  /* 0x0000000000109947 */ /* 0x001fea0003800000 */
[----:B------:R-:W-:-:S04]  /*1c70*/  IADD3 R4, P0, R35, UR4, RZ ;  /* 0x0000000423047c10 */ /* 0x000fc8000ff1e0ff */
[----:B------:R-:W-:-:S05]  /*1c80*/  IADD3.X R5, R34, UR5, RZ, P0, !PT ;  /* 0x0000000522057c10 */ /* 0x000fca00087fe4ff */
[----:B------:R0:W5:Y:S01]  /*1c90*/  LDG.E R33, desc[UR40][R4.64] ;  /* 0x0000002804217981 */ /* 0x000162000c1e1900 */
[----:B------:R-:W-:Y:S05]  /*1ca0*/  BRA `(.L_x_9676) ;  /* 0x0000000000107947 */ /* 0x000fea0003800000 */
.L_x_9675:
[----:B------:R-:W-:Y:S05]  /*1cb0*/  @!P0 BRA `(.L_x_9676) ;  /* 0x00000000000c8947 */ /* 0x000fea0003800000 */
[----:B------:R-:W2:Y:S04]  /*1cc0*/  LDG.E R0, desc[UR40][R4.64] ;  /* 0x0000002804007981 */ /* 0x000ea8000c1e1900 */
[----:B------:R-:W2:Y:S02]  /*1cd0*/  LDG.E R33, desc[UR40][R4.64+0x4] ;  /* 0x0000042804217981 */ /* 0x000ea4000c1e1900 */
[----:B--2---:R-:W-:-:S07]  /*1ce0*/  IMAD.IADD R33, R33, 0x1, -R0 ;  /* 0x0000000121217824 */ /* 0x004fce00078e0a00 */
.L_x_9676:
[----:B------:R-:W-:Y:S01]  /*1cf0*/  ULDC.64 UR4, c[0x0][0xa10] ;  /* 0x0002840000047ab9 */ /* 0x000fe20000000a00 */
[----:B------:R-:W2:Y:S01]  /*1d00*/  LDL.LU R30, [R1] ;  /* 0x00000000011e7983 */ /* 0x000ea20000300800 */
[----:B------:R-:W-:-:S04]  /*1d10*/  ISETP.NE.U32.AND P0, PT, RZ, UR4, PT ;  /* 0x00000004ff007c0c */ /* 0x000fc8000bf05070 */
[----:B------:R-:W-:Y:S01]  /*1d20*/  ISETP.NE.AND.EX P0, PT, RZ, UR5, PT, P0 ;  /* 0x00000005ff007c0c */ /* 0x000fe2000bf05300 */
[----:B------:R-:W-:-:S12]  /*1d30*/  ULDC.64 UR4, c[0x0][0xa30] ;  /* 0x00028c0000047ab9 */ /* 0x000fd80000000a00 */
[----:B0-----:R-:W0:Y:S02]  /*1d40*/  @P0 LDC.64 R4, c[0x0][0xa10] ;  /* 0x00028400ff040b82 */ /* 0x001e240000000a00 */
[----:B0-----:R-:W-:-:S05]  /*1d50*/  @P0 IMAD.WIDE R4, R31, 0x4, R4 ;  /* 0x000000041f040825 */ /* 0x001fca00078e0204 */
[----:B------:R-:W3:Y:S04]  /*1d60*/  @P0 LDG.E R0, desc[UR40][R4.64] ;  /* 0x0000002804000981 */ /* 0x000ee8000c1e1900 */
[----:B------:R0:W3:Y:S01]  /*1d70*/  @P0 LDG.E R3, desc[UR40][R4.64+0x4] ;  /* 0x0000042804030981 */ /* 0x0000e2000c1e1900 */
[----:B------:R-:W-:Y:S02]  /*1d80*/  ISETP.NE.U32.AND P1, PT, RZ, UR4, PT ;  /* 0x00000004ff007c0c */ /* 0x000fe4000bf25070 */
[----:B-----5:R-:W-:Y:S02]  /*1d90*/  MOV R50, R33 ;  /* 0x0000002100327202 */ /* 0x020fe40000000f00 */
[----:B------:R-:W-:-:S13]  /*1da0*/  ISETP.NE.AND.EX P1, PT, RZ, UR5, PT, P1 ;  /* 0x00000005ff007c0c */ /* 0x000fda000bf25310 */
[----:B0-----:R-:W-:-:S04]  /*1db0*/  @P1 IADD3 R4, P2, R35, UR4, RZ ;  /* 0x0000000423041c10 */ /* 0x001fc8000ff5e0ff */
[----:B------:R-:W-:-:S05]  /*1dc0*/  @P1 IADD3.X R5, R34, UR5, RZ, P2, !PT ;  /* 0x0000000522051c10 */ /* 0x000fca00097fe4ff */
[----:B------:R0:W5:Y:S01]  /*1dd0*/  @P1 LDG.E R50, desc[UR40][R4.64] ;  /* 0x0000002804321981 */ /* 0x000162000c1e1900 */
[----:B------:R-:W-:Y:S01]  /*1de0*/  IMAD.IADD R9, R33, 0x1, -R8 ;  /* 0x0000000121097824 */ /* 0x000fe200078e0a08 */
[----:B------:R-:W-:Y:S01]  /*1df0*/  LOP3.LUT R12, R6, 0xff, RZ, 0xc0, !PT ;  /* 0x000000ff060c7812 */ /* 0x000fe200078ec0ff */
[----:B------:R-:W-:Y:S01]  /*1e00*/  BSSY B0, `(.L_x_9677) ;  /* 0x000002d000007945 */ /* 0x000fe20003800000 */
[----:B------:R-:W-:-:S03]  /*1e10*/  SHF.R.U32.HI R7, RZ, 0x10, R6 ;  /* 0x00000010ff077819 */ /* 0x000fc60000011606 */
[----:B------:R0:W-:Y:S01]  /*1e20*/  STL [R1+0x48], R12 ;  /* 0x0000480c01007387 */ /* 0x0001e20000100800 */
[----:B--2---:R-:W-:Y:S01]  /*1e30*/  LOP3.LUT R30, R30, 0xfffffff7, RZ, 0xc0, !PT ;  /* 0xfffffff71e1e7812 */ /* 0x004fe200078ec0ff */
[----:B---3--:R-:W-:-:S04]  /*1e40*/  @P0 IMAD.IADD R24, R3, 0x1, -R0 ;  /* 0x0000000103180824 */ /* 0x008fc800078e0a00 */
[----:B------:R-:W-:-:S04]  /*1e50*/  IMAD.IADD R154, R9, 0x1, R24 ;  /* 0x00000001099a7824 */ /* 0x000fc800078e0218 */
[C---:B------:R-:W-:Y:S01]  /*1e60*/  VIADD R0, R154.reuse, 0x5f ;  /* 0x0000005f9a007836 */ /* 0x040fe20000000000 */
[----:B------:R-:W-:-:S03]  /*1e70*/  ISETP.GE.AND P3, PT, R154, 0x1, PT ;  /* 0x000000019a00780c */ /* 0x000fc60003f66270 */
[----:B------:R-:W-:-:S05]  /*1e80*/  IMAD.HI R0, R0, 0x2aaaaaab, RZ ;  /* 0x2aaaaaab00007827 */ /* 0x000fca00078e02ff */
[----:B------:R-:W-:-:S04]  /*1e90*/  SHF.R.U32.HI R177, RZ, 0x1f, R0 ;  /* 0x0000001fffb17819 */ /* 0x000fc80000011600 */
[----:B------:R-:W-:Y:S01]  /*1ea0*/  LEA.HI.SX32 R177, R0, R177, 0x1c ;  /* 0x000000b100b17211 */ /* 0x000fe200078fe2ff */
[----:B------:R-:W-:Y:S01]  /*1eb0*/  IMAD.MOV.U32 R0, RZ, RZ, RZ ;  /* 0x000000ffff007224 */ /* 0x000fe200078e00ff */
[----:B------:R-:W-:-:S05]  /*1ec0*/  @P3 LOP3.LUT R30, R30, 0x8, RZ, 0xfc, !PT ;  /* 0x000000081e1e3812 */ /* 0x000fca00078efcff */
[----:B------:R0:W-:Y:S04]  /*1ed0*/  STL [R1], R30 ;  /* 0x0000001e01007387 */ /* 0x0001e80000100800 */
[----:B------:R0:W-:Y:S01]  /*1ee0*/  STL [R1+0x30], R7 ;  /* 0x0000300701007387 */ /* 0x0001e20000100800 */
[----:B------:R-:W-:Y:S05]  /*1ef0*/  @!P3 BRA `(.L_x_9678) ;  /* 0x000000000074b947 */ /* 0x000fea0003800000 */
[----:B------:R-:W-:Y:S01]  /*1f00*/  ISETP.NE.AND P0, PT, R7, RZ, PT ;  /* 0x000000ff0700720c */ /* 0x000fe20003f05270 */
[----:B------:R-:W-:-:S03]  /*1f10*/  ULDC UR4, c[0x0][0x9f0] ;  /* 0x00027c0000047ab9 */ /* 0x000fc60000000800 */
[----:B------:R-:W-:-:S04]  /*1f20*/  SEL R10, R7, UR4, P0 ;  /* 0x00000004070a7c07 */ /* 0x000fc80008000000 */
[-C--:B------:R-:W-:Y:S02]  /*1f30*/  IABS R6, R10.reuse ;  /* 0x0000000a00067213 */ /* 0x080fe40000000000 */
[----:B------:R-:W-:Y:S02]  /*1f40*/  IADD3 R0, R177, -0x1, R10 ;  /* 0xffffffffb1007810 */ /* 0x000fe40007ffe00a */
[----:B------:R-:W1:Y:S01]  /*1f50*/  I2F.RP R3, R6 ;  /* 0x0000000600037306 */ /* 0x000e620000209400 */
[----:B------:R-:W-:Y:S02]  /*1f60*/  IABS R11, R10 ;  /* 0x0000000a000b7213 */ /* 0x000fe40000000000 */
[----:B------:R-:W-:Y:S02]  /*1f70*/  IABS R8, R0 ;  /* 0x0000000000087213 */ /* 0x000fe40000000000 */
[----:B------:R-:W-:-:S04]  /*1f80*/  LOP3.LUT R0, R0, R10, RZ, 0x3c, !PT ;  /* 0x0000000a00007212 */ /* 0x000fc800078e3cff */
[----:B------:R-:W-:Y:S01]  /*1f90*/  ISETP.GE.AND P2, PT, R0, RZ, PT ;  /* 0x000000ff0000720c */ /* 0x000fe20003f46270 */
[----:B-1----:R-:W0:Y:S02]  /*1fa0*/  MUFU.RCP R3, R3 ;  /* 0x0000000300037308 */ /* 0x002e240000001000 */
        /* <DEDUP_REMOVED lines=18> */
.L_x_9678:
[----:B------:R-:W-:Y:S05]  /*20d0*/  BSYNC B0 ;  /* 0x0000000000007941 */ /* 0x000fea0003800000 */
.L_x_9677:
[----:B------:R-:W-:-:S05]  /*20e0*/  IMAD R3, R12, R0, RZ ;  /* 0x000000000c037224 */ /* 0x000fca00078e02ff */
[C---:B------:R-:W-:Y:S01]  /*20f0*/  VIADDMNMX R0, R3.reuse, R0, R177, PT ;  /* 0x0000000003007246 */ /* 0x040fe200038001b1 */
[----:B------:R-:W-:-:S04]  /*2100*/  IMAD R3, R3, 0x60, -R9 ;  /* 0x0000006003037824 */ /* 0x000fc800078e0a09 */
[----:B0-----:R-:W-:Y:S01]  /*2110*/  IMAD R5, R0, 0x60, -R9 ;  /* 0x0000006000057824 */ /* 0x001fe200078e0a09 */
        /* <DEDUP_REMOVED lines=33> */
.L_x_9681:
[----:B------:R-:W-:Y:S05]  /*2330*/  BSYNC B6 ;  /* 0x0000000000067941 */ /* 0x000fea0003800000 */
.L_x_9680:
        /* <DEDUP_REMOVED lines=20> */
.L_x_9683:
[----:B------:R-:W-:Y:S05]  /*2480*/  BSYNC B6 ;  /* 0x0000000000067941 */ /* 0x000fea0003800000 */
.L_x_9682:
[----:B------:R-:W-:Y:S01]  /*2490*/  ULDC.64 UR4, c[0x0][0x9f8] ;  /* 0x00027e0000047ab9 */ /* 0x000fe20000000a00 */
[----:B------:R-:W0:Y:S01]  /*24a0*/  S2R R7, SR_TID.X ;  /* 0x0000000000077919 */ /* 0x000e220000002100 */
[----:B------:R-:W-:Y:S01]  /*24b0*/  ISETP.NE.U32.AND P0, PT, RZ, UR4, PT ;  /* 0x00000004ff007c0c */ /* 0x000fe2000bf05070 */
[----:B------:R-:W-:Y:S01]  /*24c0*/  IMAD.MOV.U32 R0, RZ, RZ, R31 ;  /* 0x000000ffff007224 */ /* 0x000fe200078e001f */
[----:B------:R-:W1:Y:S02]  /*24d0*/  LDC.64 R56, c[0x0][0x408] ;  /* 0x00010200ff387b82 */ /* 0x000e640000000a00 */
[----:B------:R-:W-:-:S06]  /*24e0*/  ISETP.NE.AND.EX P0, PT, RZ, UR5, PT, P0 ;  /* 0x00000005ff007c0c */ /* 0x000fcc000bf05300 */
[----:B------:R-:W2:Y:S07]  /*24f0*/  LDC R61, c[0x0][0x3f4] ;  /* 0x0000fd00ff3d7b82 */ /* 0x000eae0000000800 */
[----:B------:R-:W-:Y:S01]  /*2500*/  @P0 IADD3 R4, P1, R35, UR4, RZ ;  /* 0x0000000423040c10 */ /* 0x000fe2000ff3e0ff */
[----:B------:R-:W-:Y:S01]  /*2510*/  ULDC UR4, c[0x0][0x320] ;  /* 0x0000c80000047ab9 */ /* 0x000fe20000000800 */
[----:B------:R-:W-:Y:S02]  /*2520*/  IMAD.MOV.U32 R35, RZ, RZ, R30 ;  /* 0x000000ffff237224 */ /* 0x000fe400078e001e */
[----:B------:R-:W-:Y:S01]  /*2530*/  @P0 IADD3.X R5, R34, UR5, RZ, P1, !PT ;  /* 0x0000000522050c10 */ /* 0x000fe20008ffe4ff */
[----:B------:R-:W3:Y:S01]  /*2540*/  LDC.64 R30, c[0x0][0x3f8] ;  /* 0x0000fe00ff1e7b82 */ /* 0x000ee20000000a00 */
[----:B------:R-:W-:Y:S01]  /*2550*/  ISETP.GE.AND P1, PT, R2, UR4, PT ;  /* 0x0000000402007c0c */ /* 0x000fe2000bf26270 */
[----:B------:R-:W4:Y:S03]  /*2560*/  LDL R34, [R1+0x20] ;  /* 0x0000200001227983 */ /* 0x000f260000100800 */
[----:B------:R-:W-:Y:S01]  /*2570*/  SEL R6, RZ, 0xffffffff, P1 ;  /* 0xffffffffff067807 */ /* 0x000fe20000800000 */
[----:B------:R0:W4:Y:S01]  /*2580*/  @P0 LDG.E R0, desc[UR40][R4.64] ;  /* 0x0000002804000981 */ /* 0x000122000c1e1900 */
[----:B------:R-:W-:Y:S01]  /*2590*/  ISETP.GE.AND P0, PT, R16, UR4, PT ;  /* 0x0000000410007c0c */ /* 0x000fe2000bf06270 */
[----:B-1----:R-:W-:Y:S01]  /*25a0*/  IMAD.WIDE.U32 R54, R200, R56, R16 ;  /* 0x00000038c8367225 */ /* 0x002fe200078e0010 */
[----:B------:R-:W-:Y:S01]  /*25b0*/  ISETP.GE.AND P1, PT, R210, UR4, PT ;  /* 0x00000004d2007c0c */ /* 0x000fe2000bf26270 */
[----:B------:R-:W1:Y:S01]  /*25c0*/  S2R R36, SR_TID.X ;  /* 0x0000000000247919 */ /* 0x000e620000002100 */
[----:B------:R-:W-:Y:S01]  /*25d0*/  SEL R3, RZ, 0x1, P0 ;  /* 0x00000001ff037807 */ /* 0x000fe20000000000 */
[----:B------:R-:W-:Y:S01]  /*25e0*/  IMAD.SHL.U32 R6, R6, 0x2, RZ ;  /* 0x0000000206067824 */ /* 0x000fe200078e00ff */
[----:B------:R-:W-:Y:S01]  /*25f0*/  ISETP.GE.AND P0, PT, R211, UR4, PT ;  /* 0x00000004d3007c0c */ /* 0x000fe2000bf06270 */
[----:B0-----:R-:W-:Y:S01]  /*2600*/  VIADD R12, R7, 0xffffff80 ;  /* 0xffffff80070c7836 */ /* 0x001fe20000000000 */
[----:B------:R-:W-:Y:S01]  /*2610*/  SHF.R.S32.HI R7, RZ, 0x1f, R200 ;  /* 0x0000001fff077819 */ /* 0x000fe200000114c8 */
[----:B------:R-:W-:Y:S01]  /*2620*/  IMAD.MOV.U32 R75, RZ, RZ, 0x20 ;  /* 0x00000020ff4b7424 */ /* 0x000fe200078e00ff */
[----:B------:R-:W-:Y:S01]  /*2630*/  LOP3.LUT R3, R6, 0x2, R3, 0xe2, !PT ;  /* 0x0000000206037812 */ /* 0x000fe200078ee203 */
[----:B------:R-:W-:Y:S01]  /*2640*/  IMAD R63, R57, 0x60, RZ ;  /* 0x00000060393f7824 */ /* 0x000fe200078e02ff */
[----:B------:R-:W-:Y:S01]  /*2650*/  SEL R4, RZ, 0x4, P0 ;  /* 0x00000004ff047807 */ /* 0x000fe20000000000 */
[----:B------:R-:W-:Y:S01]  /*2660*/  IMAD.SHL.U32 R59, R56, 0x40, RZ ;  /* 0x00000040383b7824 */ /* 0x000fe200078e00ff */
[----:B------:R-:W-:-:S02]  /*2670*/  SEL R5, RZ, 0x8, P1 ;  /* 0x00000008ff057807 */ /* 0x000fc40000800000 */
[----:B------:R-:W-:Y:S01]  /*2680*/  ISETP.GE.AND P0, PT, R209, UR4, PT ;  /* 0x00000004d1007c0c */ /* 0x000fe2000bf06270 */
[----:B---3--:R-:W-:Y:S01]  /*2690*/  IMAD.WIDE.U32 R20, R200, R30, R16 ;  /* 0x0000001ec8147225 */ /* 0x008fe200078e0010 */
[----:B------:R-:W-:Y:S02]  /*26a0*/  ISETP.GE.AND P1, PT, R208, UR4, PT ;  /* 0x00000004d0007c0c */ /* 0x000fe4000bf26270 */
[----:B------:R-:W-:Y:S01]  /*26b0*/  LOP3.LUT R4, R5, R3, R4, 0xfe, !PT ;  /* 0x0000000305047212 */ /* 0x000fe200078efe04 */
[----:B------:R-:W-:Y:S01]  /*26c0*/  IMAD.SHL.U32 R51, R30, 0x40, RZ ;  /* 0x000000401e337824 */ /* 0x000fe200078e00ff */
[----:B------:R-:W-:Y:S01]  /*26d0*/  SEL R5, RZ, 0x10, P0 ;  /* 0x00000010ff057807 */ /* 0x000fe20000000000 */
[----:B------:R-:W-:Y:S01]  /*26e0*/  IMAD.IADD R3, R32, 0x1, R33 ;  /* 0x0000000120037824 */ /* 0x000fe200078e0221 */
[----:B------:R-:W-:Y:S02]  /*26f0*/  SEL R6, RZ, 0x20, P1 ;  /* 0x00000020ff067807 */ /* 0x000fe40000800000 */
[----:B------:R-:W-:-:S02]  /*2700*/  SHF.R.S32.HI R23, RZ, 0x1f, R22 ;  /* 0x0000001fff177819 */ /* 0x000fc40000011416 */
[----:B------:R-:W-:Y:S01]  /*2710*/  LOP3.LUT R4, R6, R4, R5, 0xfe, !PT ;  /* 0x0000000406047212 */ /* 0x000fe200078efe05 */
[C---:B------:R-:W-:Y:S01]  /*2720*/  IMAD R6, R7.reuse, R30, RZ ;  /* 0x0000001e07067224 */ /* 0x040fe200078e02ff */
[----:B------:R-:W-:Y:S01]  /*2730*/  SHF.R.S32.HI R5, RZ, 0x1f, R12 ;  /* 0x0000001fff057819 */ /* 0x000fe2000001140c */
[----:B------:R-:W-:Y:S01]  /*2740*/  IMAD R7, R7, R56, RZ ;  /* 0x0000003807077224 */ /* 0x000fe200078e02ff */
[----:B------:R-:W-:Y:S01]  /*2750*/  ISETP.GE.AND P0, PT, R213, UR4, PT ;  /* 0x00000004d5007c0c */ /* 0x000fe2000bf06270 */
[C---:B------:R-:W-:Y:S01]  /*2760*/  IMAD R11, R200.reuse, R31, R6 ;  /* 0x0000001fc80b7224 */ /* 0x040fe200078e0206 */
[----:B------:R-:W-:Y:S01]  /*2770*/  LEA.HI R14, R5, R12, RZ, 0x2 ;  /* 0x0000000c050e7211 */ /* 0x000fe200078f10ff */
[----:B------:R-:W-:Y:S01]  /*2780*/  IMAD.WIDE.U32 R8, R200, R30, R22 ;  /* 0x0000001ec8087225 */ /* 0x000fe200078e0016 */
[----:B-1----:R-:W-:Y:S02]  /*2790*/  SHF.R.U32.HI R36, RZ, 0x7, R36 ;  /* 0x00000007ff247819 */ /* 0x002fe40000011624 */
[----:B------:R-:W-:Y:S01]  /*27a0*/  LOP3.LUT R13, R14, 0xfffffffc, RZ, 0xc0, !PT ;  /* 0xfffffffc0e0d7812 */ /* 0x000fe200078ec0ff */
[----:B------:R-:W-:Y:S01]  /*27b0*/  IMAD.IADD R9, R9, 0x1, R11 ;  /* 0x0000000109097824 */ /* 0x000fe200078e020b */
[----:B------:R-:W-:Y:S01]  /*27c0*/  ISETP.NE.AND P6, PT, R36, 0x1, PT ;  /* 0x000000012400780c */ /* 0x000fe20003fc5270 */
[----:B------:R-:W-:Y:S01]  /*27d0*/  IMAD.IADD R21, R11, 0x1, R21 ;  /* 0x000000010b157824 */ /* 0x000fe200078e0215 */
[----:B------:R-:W-:Y:S01]  /*27e0*/  ISETP.GE.AND P1, PT, R212, UR4, PT ;  /* 0x00000004d4007c0c */ /* 0x000fe2000bf26270 */
[----:B------:R-:W-:Y:S01]  /*27f0*/  IMAD.IADD R15, R12, 0x1, -R13 ;  /* 0x000000010c0f7824 */ /* 0x000fe200078e0a0d */
[----:B------:R-:W-:Y:S01]  /*2800*/  SEL R5, RZ, 0x40, P0 ;  /* 0x00000040ff057807 */ /* 0x000fe20000000000 */
[C---:B------:R-:W-:Y:S01]  /*2810*/  IMAD R13, R200.reuse, R57, R7 ;  /* 0x00000039c80d7224 */ /* 0x040fe200078e0207 */
[----:B-----5:R-:W-:Y:S01]  /*2820*/  SHF.R.S32.HI R7, RZ, 0x1f, R50 ;  /* 0x0000001fff077819 */ /* 0x020fe20000011432 */
[----:B------:R-:W-:Y:S01]  /*2830*/  IMAD.WIDE.U32 R52, R200, R56, R22 ;  /* 0x00000038c8347225 */ /* 0x000fe200078e0016 */
[----:B------:R-:W-:-:S02]  /*2840*/  SEL R10, RZ, 0x7fff80, P1 ;  /* 0x007fff80ff0a7807 */ /* 0x000fc40000800000 */
[----:B--2---:R-:W-:Y:S01]  /*2850*/  ISETP.GE.AND P0, PT, R16, R61, PT ;  /* 0x0000003d1000720c */ /* 0x004fe20003f06270 */
[----:B------:R-:W-:Y:S01]  /*2860*/  IMAD R6, R7, R30, RZ ;  /* 0x0000001e07067224 */ /* 0x000fe200078e02ff */
[----:B------:R-:W-:Y:S01]  /*2870*/  LOP3.LUT R35, R35, 0xfffffffe, RZ, 0xc0, !PT ;  /* 0xfffffffe23237812 */ /* 0x000fe200078ec0ff */
[----:B------:R-:W-:Y:S05]  /*2880*/  @!P6 WARPSYNC.ALL ;  /* 0x000000000000e948 */ /* 0x000fea0003800000 */
[----:B------:R-:W-:Y:S01]  /*2890*/  IMAD R11, R50, R31, R6 ;  /* 0x0000001f320b7224 */ /* 0x000fe200078e0206 */
[----:B------:R-:W-:Y:S01]  /*28a0*/  ULDC UR4, c[0x0][0x2f4] ;  /* 0x0000bd0000047ab9 */ /* 0x000fe20000000800 */
[----:B------:R-:W2:Y:S01]  /*28b0*/  LDL R6, [R1+0x1c] ;  /* 0x00001c0001067983 */ /* 0x000ea20000100800 */
[----:B------:R-:W-:Y:S01]  /*28c0*/  ISETP.GE.AND P2, PT, R2, UR4, PT ;  /* 0x0000000402007c0c */ /* 0x000fe2000bf46270 */
[----:B------:R-:W-:Y:S01]  /*28d0*/  IMAD.IADD R55, R13, 0x1, R55 ;  /* 0x000000010d377824 */ /* 0x000fe200078e0237 */
[----:B------:R-:W-:Y:S01]  /*28e0*/  LOP3.LUT R10, R10, R4, R5, 0xfe, !PT ;  /* 0x000000040a0a7212 */ /* 0x000fe200078efe05 */
[----:B------:R-:W-:Y:S01]  /*28f0*/  VIADD R60, R36, 0x8 ;  /* 0x00000008243c7836 */ /* 0x000fe20000000000 */
[----:B------:R-:W-:Y:S01]  /*2900*/  SEL R5, R61, RZ, P0 ;  /* 0x000000ff3d057207 */ /* 0x000fe20000000000 */
[----:B------:R-:W-:Y:S01]  /*2910*/  IMAD.WIDE.U32 R8, R50, R30, R8 ;  /* 0x0000001e32087225 */ /* 0x000fe200078e0008 */
[----:B------:R-:W-:-:S02]  /*2920*/  IADD3 R53, R53, R13, RZ ;  /* 0x0000000d35357210 */ /* 0x000fc40007ffe0ff */
[----:B------:R-:W-:Y:S01]  /*2930*/  SHF.R.S32.HI R13, RZ, 0x1f, R14 ;  /* 0x0000001fff0d7819 */ /* 0x000fe2000001140e */
[----:B------:R-:W-:Y:S01]  /*2940*/  IMAD.IADD R5, R16, 0x1, R5 ;  /* 0x0000000110057824 */ /* 0x000fe200078e0205 */
[----:B------:R-:W-:Y:S01]  /*2950*/  SHF.L.U64.HI R29, R30, 0x6, R31 ;  /* 0x000000061e1d7819 */ /* 0x000fe2000001021f */
[----:B------:R-:W-:Y:S01]  /*2960*/  IMAD.WIDE.U32 R20, R50, R30, R20 ;  /* 0x0000001e32147225 */ /* 0x000fe200078e0014 */
[----:B------:R-:W-:Y:S02]  /*2970*/  SHF.L.U64.HI R58, R56, 0x6, R57 ;  /* 0x00000006383a7819 */ /* 0x000fe40000010239 */
[----:B------:R-:W-:Y:S01]  /*2980*/  @P2 LOP3.LUT R35, R35, 0x1, RZ, 0xfc, !PT ;  /* 0x0000000123232812 */ /* 0x000fe200078efcff */
[----:B------:R-:W-:Y:S01]  /*2990*/  VIADD R36, R200, 0x40 ;  /* 0x00000040c8247836 */ /* 0x000fe20000000000 */
[----:B------:R-:W-:Y:S01]  /*29a0*/  LEA.HI R13, R13, R200, RZ, 0x3 ;  /* 0x000000c80d0d7211 */ /* 0x000fe200078f18ff */
[----:B------:R-:W-:Y:S01]  /*29b0*/  IMAD R7, R7, R56, RZ ;  /* 0x0000003807077224 */ /* 0x000fe200078e02ff */
[----:B------:R-:W-:Y:S01]  /*29c0*/  SHF.R.S32.HI R4, RZ, 0x1f, R5 ;  /* 0x0000001fff047819 */ /* 0x000fe20000011405 */
[----:B------:R0:W-:Y:S01]  /*29d0*/  STL [R1], R35 ;  /* 0x0000002301007387 */ /* 0x0001e20000100800 */
[----:B------:R-:W-:Y:S01]  /*29e0*/  LOP3.LUT R13, R13, 0xfffffff8, RZ, 0xc0, !PT ;  /* 0xfffffff80d0d7812 */ /* 0x000fe200078ec0ff */
[----:B------:R-:W-:Y:S01]  /*29f0*/  IMAD.SHL.U32 R36, R36, 0x40, RZ ;  /* 0x0000004024247824 */ /* 0x000fe200078e00ff */
[----:B------:R-:W-:Y:S01]  /*2a00*/  LEA.HI R4, R4, R5, RZ, 0x3 ;  /* 0x0000000504047211 */ /* 0x000fe200078f18ff */
[----:B------:R-:W-:-:S02]  /*2a10*/  IMAD R5, R31, 0x60, RZ ;  /* 0x000000601f057824 */ /* 0x000fc400078e02ff */
[C---:B------:R-:W-:Y:S02]  /*2a20*/  IMAD R7, R50.reuse, R57, R7 ;  /* 0x0000003932077224 */ /* 0x040fe400078e0207 */
[----:B------:R-:W-:Y:S01]  /*2a30*/  IMAD.WIDE.U32 R52, R50, R56, R52 ;  /* 0x0000003832347225 */ /* 0x000fe200078e0034 */
[----:B0-----:R-:W-:-:S03]  /*2a40*/  IADD3 R35, R200, 0x40, RZ ;  /* 0x00000040c8237810 */ /* 0x001fc60007ffe0ff */
[----:B------:R-:W-:Y:S01]  /*2a50*/  IMAD.IADD R13, R200, 0x1, -R13 ;  /* 0x00000001c80d7824 */ /* 0x000fe200078e0a0d */
[----:B------:R-:W-:Y:S01]  /*2a60*/  LOP3.LUT R36, R36, 0x1c0, RZ, 0xc0, !PT ;  /* 0x000001c024247812 */ /* 0x000fe200078ec0ff */
[----:B------:R-:W-:-:S04]  /*2a70*/  IMAD.WIDE.U32 R30, R30, 0x60, RZ ;  /* 0x000000601e1e7825 */ /* 0x000fc800078e00ff */
[----:B------:R-:W-:Y:S02]  /*2a80*/  IMAD.SHL.U32 R35, R35, 0x40, RZ ;  /* 0x0000004023237824 */ /* 0x000fe400078e00ff */
[----:B------:R-:W-:Y:S02]  /*2a90*/  IMAD.SHL.U32 R73, R13, 0x40, RZ ;  /* 0x000000400d497824 */ /* 0x000fe400078e00ff */
[----:B------:R-:W-:Y:S01]  /*2aa0*/  IMAD.WIDE.U32 R54, R50, R56, R54 ;  /* 0x0000003832367225 */ /* 0x000fe200078e0036 */
[----:B------:R-:W-:-:S03]  /*2ab0*/  LOP3.LUT R35, R35, 0x1c0, RZ, 0xc0, !PT ;  /* 0x000001c023237812 */ /* 0x000fc600078ec0ff */
[----:B------:R-:W-:Y:S01]  /*2ac0*/  IMAD.IADD R62, R31, 0x1, R5 ;  /* 0x000000011f3e7824 */ /* 0x000fe200078e0205 */
[----:B------:R-:W-:Y:S01]  /*2ad0*/  LOP3.LUT R5, R36, 0x38, R4, 0xf8, !PT ;  /* 0x0000003824057812 */ /* 0x000fe200078ef804 */
[----:B------:R-:W-:Y:S01]  /*2ae0*/  IMAD.IADD R67, R53, 0x1, R7 ;  /* 0x0000000135437824 */ /* 0x000fe200078e0207 */
[----:B------:R-:W-:Y:S01]  /*2af0*/  SHF.R.U32.HI R35, RZ, 0x3, R35 ;  /* 0x00000003ff237819 */ /* 0x000fe20000011623 */
[----:B------:R-:W-:Y:S01]  /*2b00*/  IMAD.SHL.U32 R61, R61, 0x2, RZ ;  /* 0x000000023d3d7824 */ /* 0x000fe200078e00ff */
[----:B------:R-:W-:Y:S01]  /*2b10*/  LOP3.LUT R73, R73, 0x1c0, RZ, 0xc0, !PT ;  /* 0x000001c049497812 */ /* 0x000fe200078ec0ff */
[----:B------:R-:W-:Y:S01]  /*2b20*/  IMAD.IADD R68, R7, 0x1, R55 ;  /* 0x0000000107447824 */ /* 0x000fe200078e0237 */
[----:B------:R-:W-:Y:S01]  /*2b30*/  LOP3.LUT R5, R5, R35, RZ, 0x3c, !PT ;  /* 0x0000002305057212 */ /* 0x000fe200078e3cff */
[----:B------:R-:W-:Y:S01]  /*2b40*/  IMAD.WIDE.U32 R56, R56, 0x60, RZ ;  /* 0x0000006038387825 */ /* 0x000fe200078e00ff */
[----:B------:R-:W-:Y:S02]  /*2b50*/  SHF.R.U32.HI R76, RZ, 0x3, R73 ;  /* 0x00000003ff4c7819 */ /* 0x000fe40000011649 */
[----:B------:R-:W-:-:S02]  /*2b60*/  LOP3.LUT R7, R73, 0x18, R16, 0xf8, !PT ;  /* 0x0000001849077812 */ /* 0x000fc400078ef810 */
[----:B------:R-:W-:Y:S02]  /*2b70*/  LOP3.LUT P2, RZ, R13, 0x4, RZ, 0xc0, !PT ;  /* 0x000000040dff7812 */ /* 0x000fe4000784c0ff */
[----:B------:R-:W-:Y:S02]  /*2b80*/  PRMT R84, R10, 0x8880, RZ ;  /* 0x000088800a547816 */ /* 0x000fe400000000ff */
[----:B------:R-:W-:Y:S02]  /*2b90*/  LOP3.LUT R7, R7, R76, RZ, 0x3c, !PT ;  /* 0x0000004c07077212 */ /* 0x000fe400078e3cff */
[----:B------:R-:W-:Y:S02]  /*2ba0*/  PRMT R84, R84, 0x7710, RZ ;  /* 0x0000771054547816 */ /* 0x000fe400000000ff */
[----:B------:R-:W-:Y:S02]  /*2bb0*/  SEL R75, R75, 0xffffffe0, !P2 ;  /* 0xffffffe04b4b7807 */ /* 0x000fe40005000000 */
[----:B------:R-:W-:Y:S01]  /*2bc0*/  LOP3.LUT R70, R4, 0xfffffff8, RZ, 0xc0, !PT ;  /* 0xfffffff804467812 */ /* 0x000fe200078ec0ff */
[----:B------:R-:W-:Y:S01]  /*2bd0*/  IMAD R64, R15, 0x40, R200 ;  /* 0x000000400f407824 */ /* 0x000fe200078e02c8 */
[C---:B------:R-:W-:Y:S01]  /*2be0*/  LOP3.LUT R77, R84.reuse, 0x1, RZ, 0xc0, !PT ;  /* 0x00000001544d7812 */ /* 0x040fe200078ec0ff */
[----:B------:R-:W-:Y:S01]  /*2bf0*/  IMAD.IADD R65, R9, 0x1, R11 ;  /* 0x0000000109417824 */ /* 0x000fe200078e020b */
[C---:B------:R-:W-:Y:S01]  /*2c00*/  LOP3.LUT R78, R84.reuse, 0x2, RZ, 0xc0, !PT ;  /* 0x00000002544e7812 */ /* 0x040fe200078ec0ff */
[----:B------:R-:W-:Y:S01]  /*2c10*/  IMAD.IADD R66, R11, 0x1, R21 ;  /* 0x000000010b427824 */ /* 0x000fe200078e0215 */
[----:B------:R-:W-:-:S02]  /*2c20*/  LOP3.LUT R79, R84, 0x4, RZ, 0xc0, !PT ;  /* 0x00000004544f7812 */ /* 0x000fc400078ec0ff */
[C---:B------:R-:W-:Y:S02]  /*2c30*/  LOP3.LUT R80, R84.reuse, 0x8, RZ, 0xc0, !PT ;  /* 0x0000000854507812 */ /* 0x040fe400078ec0ff */
[C---:B------:R-:W-:Y:S02]  /*2c40*/  LOP3.LUT R81, R84.reuse, 0x10, RZ, 0xc0, !PT ;  /* 0x0000001054517812 */ /* 0x040fe400078ec0ff */
[----:B------:R-:W-:Y:S02]  /*2c50*/  LOP3.LUT R83, R84, 0x20, RZ, 0xc0, !PT ;  /* 0x0000002054537812 */ /* 0x000fe400078ec0ff */
[----:B------:R-:W-:Y:S02]  /*2c60*/  IADD3 R63, R57, R63, RZ ;  /* 0x0000003f393f7210 */ /* 0x000fe40007ffe0ff */
[----:B------:R-:W-:Y:S01]  /*2c70*/  SHF.R.S32.HI R69, RZ, 0x3, R4 ;  /* 0x00000003ff457819 */ /* 0x000fe20000011404 */
[----:B------:R-:W-:Y:S01]  /*2c80*/  @!P6 BAR.SYNC.DEFER_BLOCKING 0x9, 0x100 ;  /* 0x024400000000eb1d */ /* 0x000fe20000010000 */
[----:B------:R-:W-:-:S02]  /*2c90*/  ISETP.GE.AND P1, PT, R16, UR4, PT ;  /* 0x0000000410007c0c */ /* 0x000fc4000bf26270 */
[----:B------:R-:W-:Y:S02]  /*2ca0*/  SHF.R.S32.HI R72, RZ, 0x1f, R70 ;  /* 0x0000001fff487819 */ /* 0x000fe40000011446 */
[----:B------:R-:W-:Y:S01]  /*2cb0*/  LOP3.LUT R84, R84, 0x40, RZ, 0xc0, !PT ;  /* 0x0000004054547812 */ /* 0x000fe200078ec0ff */
[----:B----4-:R-:W-:Y:S01]  /*2cc0*/  IMAD.IADD R74, R34, 0x1, R5 ;  /* 0x00000001224a7824 */ /* 0x010fe200078e0205 */
[----:B------:R-:W-:-:S04]  /*2cd0*/  LOP3.LUT R5, R73, 0x38, R4, 0xf8, !PT ;  /* 0x0000003849057812 */ /* 0x000fc800078ef804 */
[----:B------:R-:W-:Y:S02]  /*2ce0*/  LOP3.LUT R5, R5, R76, RZ, 0x3c, !PT ;  /* 0x0000004c05057212 */ /* 0x000fe400078e3cff */
[----:B------:R-:W-:Y:S01]  /*2cf0*/  SHF.R.S32.HI R71, RZ, 0x1f, R0 ;  /* 0x0000001fff477819 */ /* 0x000fe20000011400 */
[C---:B--2---:R-:W-:Y:S02]  /*2d00*/  IMAD R82, R6.reuse, 0x200, R7 ;  /* 0x0000020006527824 */ /* 0x044fe400078e0207 */
[----:B------:R-:W-:Y:S02]  /*2d10*/  IMAD R85, R6, 0x200, R5 ;  /* 0x0000020006557824 */ /* 0x000fe400078e0205 */
[----:B------:R-:W-:-:S07]  /*2d20*/  IMAD.IADD R86, R75, 0x1, R82 ;  /* 0x000000014b567824 */ /* 0x000fce00078e0252 */
.L_x_9737:
[----:B--2---:R-:W2:Y:S01]  /*2d30*/  LDL.LU R15, [R1] ;  /* 0x00000000010f7983 */ /* 0x004ea20000300800 */
[----:B------:R-:W0:Y:S01]  /*2d40*/  LDC R89, c[0x0][0x430] ;  /* 0x00010c00ff597b82 */ /* 0x000e220000000800 */
[----:B------:R-:W-:Y:S02]  /*2d50*/  VIADD R27, R27, 0xffffffff ;  /* 0xffffffff1b1b7836 */ /* 0x000fe40000000000 */
[----:B------:R-:W-:Y:S02]  /*2d60*/  IMAD.MOV.U32 R88, RZ, RZ, RZ ;  /* 0x000000ffff587224 */ /* 0x000fe400078e00ff */
[----:B------:R-:W-:-:S03]  /*2d70*/  IMAD R4, R27, 0x60, R64 ;  /* 0x000000601b047824 */ /* 0x000fc600078e0240 */
[----:B------:R-:W1:Y:S01]  /*2d80*/  LDC R94, c[0x0][0x3f4] ;  /* 0x0000fd00ff5e7b82 */ /* 0x000e620000000800 */
[----:B------:R-:W-:Y:S01]  /*2d90*/  IMAD.IADD R32, R3, 0x1, R4 ;  /* 0x0000000103207824 */ /* 0x000fe200078e0204 */
[----:B------:R-:W-:-:S04]  /*2da0*/  ISETP.GE.AND P2, PT, R4, R24, PT ;  /* 0x000000180400720c */ /* 0x000fc80003f46270 */
[----:B------:R-:W-:Y:S02]  /*2db0*/  ISETP.GT.OR P2, PT, R64, 0x5f, P2 ;  /* 0x0000005f4000780c */ /* 0x000fe40001744670 */
[----:B------:R-:W-:Y:S02]  /*2dc0*/  MOV R12, R32 ;  /* 0x00000020000c7202 */ /* 0x000fe40000000f00 */
[----:B0-----:R-:W-:-:S09]  /*2dd0*/  ISETP.NE.AND P3, PT, R89, 0x1, PT ;  /* 0x000000015900780c */ /* 0x001fd20003f65270 */
[----:B------:R-:W0:Y:S08]  /*2de0*/  @!P2 LDC.64 R6, c[0x0][0x428] ;  /* 0x00010a00ff06ab82 */ /* 0x000e300000000a00 */
[----:B------:R-:W3:Y:S08]  /*2df0*/  @!P2 LDC.64 R4, c[0x0][0x418] ;  /* 0x00010600ff04ab82 */ /* 0x000ef00000000a00 */
[----:B----4-:R-:W4:Y:S08]  /*2e00*/  @P3 LDC R11, c[0x0][0x434] ;  /* 0x00010d00ff0b3b82 */ /* 0x010f300000000800 */
[----:B------:R-:W1:Y:S01]  /*2e10*/  @P3 LDC R14, c[0x0][0x438] ;  /* 0x00010e00ff0e3b82 */ /* 0x000e620000000800 */
[----:B----4-:R-:W-:-:S05]  /*2e20*/  @P3 IMAD.HI.U32 R11, R32, R11, RZ ;  /* 0x0000000b200b3227 */ /* 0x010fca00078e00ff */
[----:B-1----:R-:W-:Y:S01]  /*2e30*/  @P3 SHF.R.U32.HI R12, RZ, R14, R11 ;  /* 0x0000000eff0c3219 */ /* 0x002fe2000001160b */
[----:B0-----:R-:W-:-:S03]  /*2e40*/  @!P2 IMAD R11, R71, R6, RZ ;  /* 0x00000006470ba224 */ /* 0x001fc600078e02ff */
[--C-:B------:R-:W-:Y:S01]  /*2e50*/  @!P2 SHF.R.S32.HI R13, RZ, 0x1f, R12.reuse ;  /* 0x0000001fff0da819 */ /* 0x100fe2000001140c */
[C---:B------:R-:W-:Y:S02]  /*2e60*/  @!P2 IMAD R11, R0.reuse, R7, R11 ;  /* 0x00000007000ba224 */ /* 0x040fe400078e020b */
[----:B------:R-:W-:-:S04]  /*2e70*/  @!P2 IMAD.WIDE.U32 R6, R0, R6, R12 ;  /* 0x000000060006a225 */ /* 0x000fc800078e000c */
[----:B------:R-:W-:Y:S01]  /*2e80*/  @!P2 IMAD.IADD R7, R7, 0x1, R11 ;  /* 0x000000010707a824 */ /* 0x000fe200078e020b */
[----:B---3--:R-:W-:-:S04]  /*2e90*/  @!P2 LEA R4, P3, R6, R4, 0x2 ;  /* 0x000000040604a211 */ /* 0x008fc800078610ff */
[----:B------:R-:W-:Y:S02]  /*2ea0*/  @!P2 LEA.HI.X R5, R6, R5, R7, 0x2, P3 ;  /* 0x000000050605a211 */ /* 0x000fe400018f1407 */
[----:B------:R-:W-:-:S03]  /*2eb0*/  ISETP.GT.AND P3, PT, R27, R28, PT ;  /* 0x0000001c1b00720c */ /* 0x000fc60003f64270 */
[----:B------:R0:W5:Y:S01]  /*2ec0*/  @!P2 LDG.E R88, desc[UR40][R4.64] ;  /* 0x000000280458a981 */ /* 0x000162000c1e1900 */
[----:B------:R-:W-:Y:S01]  /*2ed0*/  ISETP.GE.AND P2, PT, R94, 0x1, PT ;  /* 0x000000015e00780c */ /* 0x000fe20003f46270 */
[----:B------:R-:W-:Y:S01]  /*2ee0*/  IMAD.MOV R6, RZ, RZ, -R12 ;  /* 0x000000ffff067224 */ /* 0x000fe200078e0a0c */
[----:B------:R-:W-:Y:S05]  /*2ef0*/  YIELD ;  /* 0x0000000000007946 */ /* 0x000fea0003800000 */
[C---:B------:R-:W-:Y:S01]  /*2f00*/  IMAD R7, R18.reuse, 0x1800, R82 ;  /* 0x0000180012077824 */ /* 0x040fe200078e0252 */
[----:B------:R-:W-:Y:S01]  /*2f10*/  BSSY B0, `(.L_x_9684) ;  /* 0x00002e9000007945 */ /* 0x000fe20003800000 */
[----:B------:R-:W-:-:S02]  /*2f20*/  IMAD R11, R18, 0x1800, R86 ;  /* 0x00001800120b7824 */ /* 0x000fc400078e0256 */
[----:B------:R-:W-:Y:S02]  /*2f30*/  IMAD R89, R89, R6, R32 ;  /* 0x0000000659597224 */ /* 0x000fe400078e0220 */
[--C-:B------:R-:W-:Y:S02]  /*2f40*/  IMAD R98, R7, 0x2, R26.reuse ;  /* 0x0000000207627824 */ /* 0x100fe400078e021a */
[----:B------:R-:W-:Y:S01]  /*2f50*/  IMAD R96, R11, 0x2, R26 ;  /* 0x000000020b607824 */ /* 0x000fe200078e021a */
[----:B--2---:R-:W-:-:S04]  /*2f60*/  LOP3.LUT R15, R15, 0xfffffffd, RZ, 0xc0, !PT ;  /* 0xfffffffd0f0f7812 */ /* 0x004fc800078ec0ff */
[----:B------:R-:W-:-:S05]  /*2f70*/  @P3 LOP3.LUT R15, R15, 0x2, RZ, 0xfc, !PT ;  /* 0x000000020f0f3812 */ /* 0x000fca00078efcff */
[----:B------:R0:W-:Y:S01]  /*2f80*/  STL [R1], R15 ;  /* 0x0000000f01007387 */ /* 0x0001e20000100800 */
[----:B------:R-:W-:Y:S05]  /*2f90*/  @!P2 BRA `(.L_x_9685) ;  /* 0x000000280078a947 */ /* 0x000fea0003800000 */
[----:B------:R-:W-:Y:S01]  /*2fa0*/  SHF.R.S32.HI R90, RZ, 0x1f, R89 ;  /* 0x0000001fff5a7819 */ /* 0x000fe20000011459 */
[----:B------:R-:W-:Y:S01]  /*2fb0*/  ULDC.64 UR4, c[0x0][0x300] ;  /* 0x0000c00000047ab9 */ /* 0x000fe20000000a00 */
[----:B-----5:R-:W-:Y:S01]  /*2fc0*/  SHF.R.S32.HI R91, RZ, 0x1f, R88 ;  /* 0x0000001fff5b7819 */ /* 0x020fe20000011458 */
[----:B0-----:R-:W-:-:S04]  /*2fd0*/  IMAD.WIDE.U32 R4, R89, UR4, RZ ;  /* 0x0000000459047c25 */ /* 0x001fc8000f8e00ff */
[----:B------:R-:W-:Y:S02]  /*2fe0*/  IMAD R6, R90, UR4, RZ ;  /* 0x000000045a067c24 */ /* 0x000fe4000f8e02ff */
[----:B------:R-:W-:Y:S02]  /*2ff0*/  IMAD R92, R27, -0x60, R24 ;  /* 0xffffffa01b5c7824 */ /* 0x000fe400078e0218 */
[----:B------:R-:W-:Y:S01]  /*3000*/  IMAD R7, R89, UR5, R6 ;  /* 0x0000000559077c24 */ /* 0x000fe2000f8e0206 */
[----:B------:R-:W-:Y:S01]  /*3010*/  ULDC.64 UR4, c[0x0][0x310] ;  /* 0x0000c40000047ab9 */ /* 0x000fe20000000a00 */
[----:B------:R-:W-:Y:S01]  /*3020*/  IMAD R6, R62, R27, RZ ;  /* 0x0000001b3e067224 */ /* 0x000fe200078e02ff */
[----:B------:R-:W-:Y:S01]  /*3030*/  VIMNMX R92, R92, 0x60, PT ;  /* 0x000000605c5c7848 */ /* 0x000fe20003fe0100 */
[----:B------:R-:W-:Y:S02]  /*3040*/  IMAD R11, R91, UR4, RZ ;  /* 0x000000045b0b7c24 */ /* 0x000fe4000f8e02ff */
[----:B------:R-:W-:Y:S01]  /*3050*/  IMAD.IADD R5, R5, 0x1, R7 ;  /* 0x0000000105057824 */ /* 0x000fe200078e0207 */
[----:B------:R-:W-:Y:S01]  /*3060*/  SHF.R.S32.HI R7, RZ, 0x1f, R27 ;  /* 0x0000001fff077819 */ /* 0x000fe2000001141b */
[----:B------:R-:W-:-:S02]  /*3070*/  IMAD R11, R88, UR5, R11 ;  /* 0x00000005580b7c24 */ /* 0x000fc4000f8e020b */
[----:B------:R-:W-:Y:S01]  /*3080*/  IMAD.WIDE.U32 R4, R88, UR4, R4 ;  /* 0x0000000458047c25 */ /* 0x000fe2000f8e0004 */
[----:B------:R-:W-:-:S03]  /*3090*/  ULDC.64 UR4, c[0x0][0x308] ;  /* 0x0000c20000047ab9 */ /* 0x000fc60000000a00 */
[----:B------:R-:W-:Y:S02]  /*30a0*/  IMAD.IADD R5, R5, 0x1, R11 ;  /* 0x0000000105057824 */ /* 0x000fe400078e020b */
[----:B------:R-:W-:Y:S02]  /*30b0*/  IMAD R11, R7, R30, R6 ;  /* 0x0000001e070b7224 */ /* 0x000fe400078e0206 */
[----:B------:R-:W-:-:S04]  /*30c0*/  IMAD.WIDE.U32 R4, R201, UR4, R4 ;  /* 0x00000004c9047c25 */ /* 0x000fc8000f8e0004 */
[----:B------:R-:W-:Y:S01]  /*30d0*/  IMAD R97, R201, UR5, R5 ;  /* 0x00000005c9617c24 */ /* 0x000fe2000f8e0205 */
[----:B------:R-:W-:Y:S01]  /*30e0*/  ULDC.64 UR4, c[0x0][0x2e8] ;  /* 0x0000ba0000047ab9 */ /* 0x000fe20000000a00 */
[-C--:B------:R-:W-:Y:S01]  /*30f0*/  IMAD R5, R63, R27.reuse, RZ ;  /* 0x0000001b3f057224 */ /* 0x080fe200078e02ff */
[C---:B------:R-:W-:Y:S01]  /*3100*/  LEA R95, P2, R4.reuse, UR4, 0x1 ;  /* 0x00000004045f7c11 */ /* 0x040fe2000f8408ff */
[----:B------:R-:W-:Y:S02]  /*3110*/  ULDC.U8 UR4, c[0x0][0x410] ;  /* 0x0001040000047ab9 */ /* 0x000fe40000000000 */
[----:B------:R-:W-:Y:S01]  /*3120*/  IMAD R13, R7, R56, R5 ;  /* 0x00000038070d7224 */ /* 0x000fe200078e0205 */
[----:B------:R-:W-:Y:S01]  /*3130*/  LEA.HI.X R97, R4, UR5, R97, 0x1, P2 ;  /* 0x0000000504617c11 */ /* 0x000fe200090f0c61 */
[----:B------:R-:W-:Y:S01]  /*3140*/  IMAD.WIDE.U32 R4, R30, R27, RZ ;  /* 0x0000001b1e047225 */ /* 0x000fe200078e00ff */
[----:B------:R-:W-:-:S03]  /*3150*/  ISETP.NE.AND P2, PT, RZ, UR4, PT ;  /* 0x00000004ff007c0c */ /* 0x000fc6000bf45270 */
[----:B------:R-:W-:-:S04]  /*3160*/  IMAD.WIDE.U32 R6, R56, R27, RZ ;  /* 0x0000001b38067225 */ /* 0x000fc800078e00ff */
[----:B------:R-:W-:Y:S01]  /*3170*/  IMAD.IADD R100, R5, 0x1, R11 ;  /* 0x0000000105647824 */ /* 0x000fe200078e020b */
[----:B------:R-:W-:-:S05]  /*3180*/  IADD3 R11, R7, R13, RZ ;  /* 0x0000000d070b7210 */ /* 0x000fca0007ffe0ff */
[----:B------:R-:W-:Y:S05]  /*3190*/  @!P2 BRA `(.L_x_9686) ;  /* 0x0000001000f4a947 */ /* 0x000fea0003800000 */
        /* <DEDUP_REMOVED lines=10> */
[----:B------:R-:W-:Y:S06]  /*3240*/  @P2 BRA `(.L_x_9688) ;  /* 0x0000000000502947 */ /* 0x000fec0003800000 */
[----:B------:R-:W-:Y:S01]  /*3250*/  IADD3 R13, P3, R8, R4, RZ ;  /* 0x00000004080d7210 */ /* 0x000fe20007f7e0ff */
[----:B------:R-:W-:Y:S01]  /*3260*/  ULDC.64 UR4, c[0x0][0x3e8] ;  /* 0x0000fa0000047ab9 */ /* 0x000fe20000000a00 */
[----:B------:R-:W-:Y:S02]  /*3270*/  CS2R R44, SRZ ;  /* 0x00000000002c7805 */ /* 0x000fe4000001ff00 */
[----:B------:R-:W-:Y:S01]  /*3280*/  CS2R R46, SRZ ;  /* 0x00000000002e7805 */ /* 0x000fe2000001ff00 */
[----:B------:R-:W-:Y:S01]  /*3290*/  IMAD.X R14, R100, 0x1, R65, P3 ;  /* 0x00000001640e7824 */ /* 0x000fe200018e0641 */
[----:B------:R-:W-:-:S05]  /*32a0*/  IADD3 R15, P3, R52, R6, RZ ;  /* 0x00000006340f7210 */ /* 0x000fca0007f7e0ff */
[----:B------:R-:W-:Y:S01]  /*32b0*/  IMAD.X R40, R11, 0x1, R67, P3 ;  /* 0x000000010b287824 */ /* 0x000fe200018e0643 */
        /* <DEDUP_REMOVED lines=13> */
.L_x_9688:
[----:B------:R-:W-:Y:S05]  /*3390*/  BSYNC B1 ;  /* 0x0000000000017941 */ /* 0x000fea0003800000 */
.L_x_9687:
[----:B0-----:R-:W-:Y:S01]  /*33a0*/  VIADD R12, R200, 0x40 ;  /* 0x00000040c80c7836 */ /* 0x001fe20000000000 */
[----:B------:R-:W-:Y:S01]  /*33b0*/  BSSY B1, `(.L_x_9689) ;  /* 0x0000019000017945 */ /* 0x000fe20003800000 */
[----:B-----5:R-:W-:Y:S02]  /*33c0*/  IMAD.MOV.U32 R13, RZ, RZ, R40 ;  /* 0x000000ffff0d7224 */ /* 0x020fe400078e0028 */
[----:B------:R-:W-:Y:S01]  /*33d0*/  IMAD.MOV.U32 R15, RZ, RZ, R41 ;  /* 0x000000ffff0f7224 */ /* 0x000fe200078e0029 */
[----:B------:R-:W-:-:S13]  /*33e0*/  ISETP.GE.AND P4, PT, R12, R92, PT ;  /* 0x0000005c0c00720c */ /* 0x000fda0003f86270 */
[----:B------:R-:W-:Y:S05]  /*33f0*/  @P4 BRA `(.L_x_9690) ;  /* 0x0000000000504947 */ /* 0x000fea0003800000 */
        /* <DEDUP_REMOVED lines=20> */
.L_x_9690:
[----:B------:R-:W-:Y:S05]  /*3540*/  BSYNC B1 ;  /* 0x0000000000017941 */ /* 0x000fea0003800000 */
.L_x_9689:
[----:B0-----:R-:W-:Y:S01]  /*3550*/  IMAD.MOV.U32 R4, RZ, RZ, R44 ;  /* 0x000000ffff047224 */ /* 0x001fe200078e002c */
[----:B------:R-:W-:Y:S01]  /*3560*/  ISETP.NE.AND P3, PT, R206, 0x3, PT ;  /* 0x00000003ce00780c */ /* 0x000fe20003f65270 */
[----:B------:R-:W-:Y:S01]  /*3570*/  IMAD.MOV.U32 R5, RZ, RZ, R45 ;  /* 0x000000ffff057224 */ /* 0x000fe200078e002d */
[----:B------:R-:W-:Y:S01]  /*3580*/  PRMT R107, R15, 0x5410, R13 ;  /* 0x000054100f6b7816 */ /* 0x000fe2000000000d */
[----:B------:R-:W-:Y:S01]  /*3590*/  IMAD.MOV.U32 R6, RZ, RZ, R46 ;  /* 0x000000ffff067224 */ /* 0x000fe200078e002e */
[----:B------:R-:W-:Y:S01]  /*35a0*/  PRMT R108, R108, 0x5410, R4 ;  /* 0x000054106c6c7816 */ /* 0x000fe20000000004 */
[----:B------:R-:W-:Y:S01]  /*35b0*/  IMAD.MOV.U32 R4, RZ, RZ, R42 ;  /* 0x000000ffff047224 */ /* 0x000fe200078e002a */
[----:B------:R-:W-:Y:S01]  /*35c0*/  PRMT R109, R5, 0x7610, R109 ;  /* 0x00007610056d7816 */ /* 0x000fe2000000006d */
[----:B------:R-:W-:Y:S01]  /*35d0*/  IMAD.MOV.U32 R7, RZ, RZ, R47 ;  /* 0x000000ffff077224 */ /* 0x000fe200078e002f */
[----:B------:R-:W-:Y:S02]  /*35e0*/  MOV R5, R43 ;  /* 0x0000002b00057202 */ /* 0x000fe40000000f00 */
[----:B------:R-:W-:Y:S01]  /*35f0*/  PRMT R109, R109, 0x5410, R4 ;  /* 0x000054106d6d7816 */ /* 0x000fe20000000004 */
[----:B-----5:R-:W-:Y:S01]  /*3600*/  IMAD.MOV.U32 R4, RZ, RZ, R32 ;  /* 0x000000ffff047224 */ /* 0x020fe200078e0020 */
[----:B------:R-:W-:Y:S01]  /*3610*/  PRMT R108, R5, 0x7610, R108 ;  /* 0x00007610056c7816 */ /* 0x000fe2000000006c */
[----:B------:R-:W-:Y:S01]  /*3620*/  IMAD.MOV.U32 R5, RZ, RZ, R33 ;  /* 0x000000ffff057224 */ /* 0x000fe200078e0021 */
[----:B------:R-:W-:Y:S01]  /*3630*/  PRMT R110, R6, 0x5410, R7 ;  /* 0x00005410066e7816 */ /* 0x000fe20000000007 */
[----:B------:R-:W-:-:S02]  /*3640*/  IMAD.MOV.U32 R6, RZ, RZ, R36 ;  /* 0x000000ffff067224 */ /* 0x000fc400078e0024 */
[----:B------:R-:W-:Y:S01]  /*3650*/  IMAD.MOV.U32 R7, RZ, RZ, R37 ;  /* 0x000000ffff077224 */ /* 0x000fe200078e0025 */
[----:B------:R-:W-:Y:S01]  /*3660*/  PRMT R100, R4, 0x5410, R5 ;  /* 0x0000541004647816 */ /* 0x000fe20000000005 */
[----:B------:R-:W-:Y:S02]  /*3670*/  IMAD.MOV.U32 R4, RZ, RZ, R34 ;  /* 0x000000ffff047224 */ /* 0x000fe400078e0022 */
[----:B------:R-:W-:Y:S01]  /*3680*/  IMAD.MOV.U32 R5, RZ, RZ, R35 ;  /* 0x000000ffff057224 */ /* 0x000fe200078e0023 */
[----:B------:R-:W-:Y:S01]  /*3690*/  PRMT R102, R6, 0x5410, R7 ;  /* 0x0000541006667816 */ /* 0x000fe20000000007 */
[----:B------:R-:W-:Y:S01]  /*36a0*/  IMAD.MOV.U32 R7, RZ, RZ, R39 ;  /* 0x000000ffff077224 */ /* 0x000fe200078e0027 */
[----:B------:R-:W-:Y:S02]  /*36b0*/  MOV R6, R38 ;  /* 0x0000002600067202 */ /* 0x000fe40000000f00 */
[----:B------:R-:W-:Y:S02]  /*36c0*/  PRMT R101, R4, 0x5410, R5 ;  /* 0x0000541004657816 */ /* 0x000fe40000000005 */
[----:B------:R-:W-:Y:S01]  /*36d0*/  PRMT R103, R6, 0x5410, R7 ;  /* 0x0000541006677816 */ /* 0x000fe20000000007 */
[----:B------:R-:W-:Y:S06]  /*36e0*/  @!P3 BRA `(.L_x_9691) ;  /* 0x000000000004b947 */ /* 0x000fec0003800000 */
[----:B------:R-:W-:Y:S01]  /*36f0*/  BPT.TRAP 0x1 ;  /* 0x000000040000795c */ /* 0x000fe20000300000 */
.L_x_9691:
[----:B------:R-:W-:Y:S01]  /*3700*/  IMAD R87, R18, 0x8, R19 ;  /* 0x0000000812577824 */ /* 0x000fe200078e0213 */
[----:B------:R-:W-:Y:S01]  /*3710*/  SHF.L.U32 R93, R204, 0x1f, RZ ;  /* 0x0000001fcc5d7819 */ /* 0x000fe200000006ff */
[----:B------:R-:W-:Y:S03]  /*3720*/  BSSY B1, `(.L_x_9692) ;  /* 0x0000003000017945 */ /* 0x000fe60003800000 */
[----:B------:R-:W0:Y:S02]  /*3730*/  SYNCS.PHASECHK.TRANS64.TRYWAIT P5, [R87+URZ+0x22890], R93 ;  /* 0x0228905d570075a7 */ /* 0x000e2400080a017f */
[----:B0-----:R-:W-:Y:S05]  /*3740*/  @!P5 BRA `(.L_x_9693) ;  /* 0x0000017000dcd947 */ /* 0x001fea0003800000 */
.L_x_9950:
[----:B------:R-:W-:Y:S05]  /*3750*/  BSYNC B1 ;  /* 0x0000000000017941 */ /* 0x000fea0003800000 */
.L_x_9692:
[----:B------:R-:W-:-:S03]  /*3760*/  UMOV UR4, 0xffffffff ;  /* 0xffffffff00047882 */ /* 0x000fc60000000000 */
[----:B------:R-:W-:Y:S05]  /*3770*/  BRA.DIV UR4, `(.L_x_9694) ;  /* 0x0000017204e47947 */ /* 0x000fea000b800000 */
[----:B------:R1:W2:Y:S04]  /*3780*/  SHFL.IDX PT, R99, R97, RZ, 0x1c1f ;  /* 0x001c1fff61637589 */ /* 0x0002a800000e0000 */
[----:B------:R1:W3:Y:S02]  /*3790*/  SHFL.IDX PT, R14, R95, RZ, 0x1c1f ;  /* 0x001c1fff5f0e7589 */ /* 0x0002e400000e0000 */
.L_x_9954:
[----:B------:R-:W-:Y:S04]  /*37a0*/  BSSY B1, `(.L_x_9695) ;  /* 0x000006c000017945 */ /* 0x000fe80003800000 */
[----:B------:R-:W-:Y:S05]  /*37b0*/  @P2 BRA `(.L_x_9696) ;  /* 0x0000000400a82947 */ /* 0x000fea0003800000 */
[----:B------:R-:W-:Y:S04]  /*37c0*/  BSSY B2, `(.L_x_9697) ;  /* 0x0000035000027945 */ /* 0x000fe80003800000 */
[----:B------:R-:W-:Y:S05]  /*37d0*/  @P1 BRA `(.L_x_9698) ;  /* 0x0000000000cc1947 */ /* 0x000fea0003800000 */
[----:B------:R4:W0:Y:S01]  /*37e0*/  LDS.128 R4, [R98] ;  /* 0x0000000062047984 */ /* 0x0008220000000c00 */
[C---:B---3--:R-:W-:Y:S01]  /*37f0*/  LEA R12, P2, R16.reuse, R14, 0x1 ;  /* 0x0000000e100c7211 */ /* 0x048fe200078408ff */
[----:B------:R-:W-:Y:S03]  /*3800*/  BSSY B3, `(.L_x_9699) ;  /* 0x000002f000037945 */ /* 0x000fe60003800000 */
[----:B--2---:R-:W-:Y:S02]  /*3810*/  LEA.HI.X R13, R16, R99, R17, 0x1, P2 ;  /* 0x00000063100d7211 */ /* 0x004fe400010f0c11 */
[----:B------:R-:W-:-:S13]  /*3820*/  ISETP.GE.AND P2, PT, R22, R94, PT ;  /* 0x0000005e1600720c */ /* 0x000fda0003f46270 */
[----:B----4-:R-:W-:Y:S05]  /*3830*/  @P2 BRA `(.L_x_9700) ;  /* 0x0000000000ac2947 */ /* 0x010fea0003800000 */
[----:B------:R-:W-:Y:S01]  /*3840*/  SHF.R.U64 R15, R46, 0x10, R47 ;  /* 0x000000102e0f7819 */ /* 0x000fe2000000122f */
[----:B0-----:R-:W-:-:S04]  /*3850*/  IMAD.MOV.U32 R11, RZ, RZ, R5 ;  /* 0x000000ffff0b7224 */ /* 0x001fc800078e0005 */
[----:B------:R-:W-:Y:S01]  /*3860*/  HADD2.F32 R5, -RZ, R15.H0_H0 ;  /* 0x2000000fff057230 */ /* 0x000fe20000004100 */
[--C-:B------:R-:W-:Y:S01]  /*3870*/  SHF.R.U64 R15, R44, 0x10, R45.reuse ;  /* 0x000000102c0f7819 */ /* 0x100fe2000000122d */
[--C-:B------:R-:W-:Y:S01]  /*3880*/  HADD2.F32 R44, -RZ, R11.reuse.H1_H1 ;  /* 0x3000000bff2c7230 */ /* 0x100fe20000004100 */
[----:B------:R-:W-:Y:S01]  /*3890*/  SHF.R.U32.HI R45, RZ, 0x10, R45 ;  /* 0x00000010ff2d7819 */ /* 0x000fe2000001162d */
[----:B------:R-:W-:Y:S02]  /*38a0*/  HADD2.F32 R46, -RZ, R11.H0_H0 ;  /* 0x2000000bff2e7230 */ /* 0x000fe40000004100 */
[----:B------:R-:W-:Y:S02]  /*38b0*/  HADD2.F32 R11, -RZ, R15.H0_H0 ;  /* 0x2000000fff0b7230 */ /* 0x000fe40000004100 */
[-C--:B------:R-:W-:Y:S01]  /*38c0*/  FMUL.FTZ R15, R44, R5.reuse ;  /* 0x000000052c0f7220 */ /* 0x080fe20000410000 */
[----:B------:R-:W-:-:S03]  /*38d0*/  FMUL.FTZ R105, R46, R5 ;  /* 0x000000052e697220 */ /* 0x000fc60000410000 */
[-C--:B------:R-:W-:Y:S01]  /*38e0*/  FFMA.FTZ R5, R46, R11.reuse, -R15 ;  /* 0x0000000b2e057223 */ /* 0x080fe2000001080f */
[----:B------:R-:W-:Y:S01]  /*38f0*/  IMAD.MOV.U32 R15, RZ, RZ, R7 ;  /* 0x000000ffff0f7224 */ /* 0x000fe200078e0007 */
[----:B------:R-:W-:Y:S01]  /*3900*/  SHF.R.U32.HI R46, RZ, 0x10, R47 ;  /* 0x00000010ff2e7819 */ /* 0x000fe2000001162f */
[----:B------:R-:W-:Y:S01]  /*3910*/  FFMA.FTZ R44, R44, R11, R105 ;  /* 0x0000000b2c2c7223 */ /* 0x000fe20000010069 */
[----:B------:R-:W-:Y:S02]  /*3920*/  IMAD.MOV.U32 R11, RZ, RZ, R4 ;  /* 0x000000ffff0b7224 */ /* 0x000fe400078e0004 */
[--C-:B------:R-:W-:Y:S02]  /*3930*/  HADD2.F32 R7, -RZ, R15.reuse.H1_H1 ;  /* 0x3000000fff077230 */ /* 0x100fe40000004100 */
[----:B------:R-:W-:Y:S01]  /*3940*/  HADD2.F32 R4, -RZ, R46.H0_H0 ;  /* 0x2000002eff047230 */ /* 0x000fe20000004100 */
[----:B------:R-:W-:Y:S01]  /*3950*/  F2FP.F16.F32.PACK_AB R5, R44, R5 ;  /* 0x000000052c05723e */ /* 0x000fe200000000ff */
[----:B------:R-:W-:-:S02]  /*3960*/  HADD2.F32 R15, -RZ, R15.H0_H0 ;  /* 0x2000000fff0f7230 */ /* 0x000fc40000004100 */
[----:B------:R-:W-:Y:S02]  /*3970*/  HADD2.F32 R46, -RZ, R45.H0_H0 ;  /* 0x2000002dff2e7230 */ /* 0x000fe40000004100 */
[-C--:B------:R-:W-:Y:S01]  /*3980*/  FMUL.FTZ R104, R7, R4.reuse ;  /* 0x0000000407687220 */ /* 0x080fe20000410000 */
[----:B------:R-:W-:Y:S02]  /*3990*/  HADD2.F32 R45, -RZ, R108.H1_H1 ;  /* 0x3000006cff2d7230 */ /* 0x000fe40000004100 */
[C---:B------:R-:W-:Y:S01]  /*39a0*/  FMUL.FTZ R106, R15.reuse, R4 ;  /* 0x000000040f6a7220 */ /* 0x040fe20000410000 */
[-C--:B------:R-:W-:Y:S01]  /*39b0*/  FFMA.FTZ R4, R15, R46.reuse, -R104 ;  /* 0x0000002e0f047223 */ /* 0x080fe20000010868 */
[--C-:B------:R-:W-:Y:S02]  /*39c0*/  HADD2.F32 R15, -RZ, R11.reuse.H0_H0 ;  /* 0x2000000bff0f7230 */ /* 0x100fe40000004100 */
[----:B------:R-:W-:Y:S01]  /*39d0*/  FFMA.FTZ R7, R7, R46, R106 ;  /* 0x0000002e07077223 */ /* 0x000fe2000001006a */
[----:B------:R-:W-:-:S02]  /*39e0*/  HADD2.F32 R46, -RZ, R11.H1_H1 ;  /* 0x3000000bff2e7230 */ /* 0x000fc40000004100 */
[----:B------:R-:W-:Y:S02]  /*39f0*/  HADD2.F32 R11, -RZ, R110.H0_H0 ;  /* 0x2000006eff0b7230 */ /* 0x000fe40000004100 */
[----:B------:R-:W-:-:S03]  /*3a00*/  F2FP.F16.F32.PACK_AB R7, R7, R4 ;  /* 0x000000040707723e */ /* 0x000fc600000000ff */
[-C--:B------:R-:W-:Y:S01]  /*3a10*/  FMUL.FTZ R104, R46, R11.reuse ;  /* 0x0000000b2e687220 */ /* 0x080fe20000410000 */
[----:B------:R-:W-:-:S03]  /*3a20*/  FMUL.FTZ R47, R15, R11 ;  /* 0x0000000b0f2f7220 */ /* 0x000fc60000410000 */
[-C--:B------:R-:W-:Y:S01]  /*3a30*/  FFMA.FTZ R11, R15, R45.reuse, -R104 ;  /* 0x0000002d0f0b7223 */ /* 0x080fe20000010868 */
[----:B------:R-:W-:Y:S01]  /*3a40*/  FFMA.FTZ R46, R46, R45, R47 ;  /* 0x0000002d2e2e7223 */ /* 0x000fe2000001002f */
[--C-:B------:R-:W-:Y:S02]  /*3a50*/  HADD2.F32 R15, -RZ, R6.reuse.H0_H0 ;  /* 0x20000006ff0f7230 */ /* 0x100fe40000004100 */
[----:B------:R-:W-:Y:S02]  /*3a60*/  HADD2.F32 R6, -RZ, R6.H1_H1 ;  /* 0x30000006ff067230 */ /* 0x000fe40000004100 */
[----:B------:R-:W-:Y:S01]  /*3a70*/  HADD2.F32 R47, -RZ, R110.H1_H1 ;  /* 0x3000006eff2f7230 */ /* 0x000fe20000004100 */
[----:B------:R-:W-:Y:S01]  /*3a80*/  F2FP.F16.F32.PACK_AB R4, R46, R11 ;  /* 0x0000000b2e04723e */ /* 0x000fe200000000ff */
[----:B------:R-:W-:-:S03]  /*3a90*/  HADD2.F32 R45, -RZ, R109.H0_H0 ;  /* 0x2000006dff2d7230 */ /* 0x000fc60000004100 */
[-C--:B------:R-:W-:Y:S01]  /*3aa0*/  FMUL.FTZ R104, R6, R47.reuse ;  /* 0x0000002f06687220 */ /* 0x080fe20000410000 */
[----:B------:R-:W-:-:S03]  /*3ab0*/  FMUL.FTZ R47, R15, R47 ;  /* 0x0000002f0f2f7220 */ /* 0x000fc60000410000 */
[-C--:B------:R-:W-:Y:S01]  /*3ac0*/  FFMA.FTZ R15, R15, R45.reuse, -R104 ;  /* 0x0000002d0f0f7223 */ /* 0x080fe20000010868 */
[----:B------:R-:W-:-:S05]  /*3ad0*/  FFMA.FTZ R6, R6, R45, R47 ;  /* 0x0000002d06067223 */ /* 0x000fca000001002f */
[----:B------:R-:W-:-:S07]  /*3ae0*/  F2FP.F16.F32.PACK_AB R6, R6, R15 ;  /* 0x0000000f0606723e */ /* 0x000fce00000000ff */
.L_x_9700:
[----:B------:R-:W-:Y:S05]  /*3af0*/  BSYNC B3 ;  /* 0x0000000000037941 */ /* 0x000fea0003800000 */
.L_x_9699:
[----:B0-----:R4:W-:Y:S02]  /*3b00*/  ST.E.128 desc[UR40][R12.64], R4 ;  /* 0x000000040c007985 */ /* 0x0019e4000c101d28 */
.L_x_9698:
[----:B------:R-:W-:Y:S05]  /*3b10*/  BSYNC B2 ;  /* 0x0000000000027941 */ /* 0x000fea0003800000 */
.L_x_9697:
[----:B----4-:R-:W4:Y:S02]  /*3b20*/  LDL R4, [R1] ;  /* 0x0000000001047983 */ /* 0x010f240000100800 */
[----:B----4-:R-:W-:-:S13]  /*3b30*/  LOP3.LUT P2, RZ, R4, 0x1, RZ, 0xc0, !PT ;  /* 0x0000000104ff7812 */ /* 0x010fda000784c0ff */
        /* <DEDUP_REMOVED lines=8> */
[--C-:B0-----:R-:W-:Y:S01]  /*3bc0*/  HADD2.F32 R14, -RZ, R5.reuse.H1_H1 ;  /* 0x30000005ff0e7230 */ /* 0x101fe20000004100 */
[----:B------:R-:W-:Y:S01]  /*3bd0*/  SHF.R.U64 R11, R40, 0x10, R41 ;  /* 0x00000010280b7819 */ /* 0x000fe20000001229 */
[----:B------:R-:W-:Y:S01]  /*3be0*/  HADD2.F32 R5, -RZ, R5.H0_H0 ;  /* 0x20000005ff057230 */ /* 0x000fe20000004100 */
[----:B------:R-:W-:Y:S01]  /*3bf0*/  SHF.R.U32.HI R42, RZ, 0x10, R43 ;  /* 0x00000010ff2a7819 */ /* 0x000fe2000001162b */
[----:B------:R-:W-:Y:S02]  /*3c00*/  HADD2.F32 R15, -RZ, R15.H0_H0 ;  /* 0x2000000fff0f7230 */ /* 0x000fe40000004100 */
[----:B------:R-:W-:Y:S02]  /*3c10*/  HADD2.F32 R11, -RZ, R11.H0_H0 ;  /* 0x2000000bff0b7230 */ /* 0x000fe40000004100 */
[----:B------:R-:W-:Y:S02]  /*3c20*/  HADD2.F32 R42, -RZ, R42.H0_H0 ;  /* 0x2000002aff2a7230 */ /* 0x000fe40000004100 */
[-C--:B------:R-:W-:Y:S01]  /*3c30*/  FMUL.FTZ R40, R14, R15.reuse ;  /* 0x0000000f0e287220 */ /* 0x080fe20000410000 */
[----:B------:R-:W-:Y:S01]  /*3c40*/  FMUL.FTZ R15, R5, R15 ;  /* 0x0000000f050f7220 */ /* 0x000fe20000410000 */
[----:B------:R-:W-:-:S02]  /*3c50*/  HADD2.F32 R108, -RZ, R108.H0_H0 ;  /* 0x2000006cff6c7230 */ /* 0x000fc40000004100 */
[-C--:B------:R-:W-:Y:S01]  /*3c60*/  FFMA.FTZ R5, R5, R11.reuse, -R40 ;  /* 0x0000000b05057223 */ /* 0x080fe20000010828 */
[----:B------:R-:W-:Y:S01]  /*3c70*/  FFMA.FTZ R14, R14, R11, R15 ;  /* 0x0000000b0e0e7223 */ /* 0x000fe2000001000f */
[----:B------:R-:W-:Y:S01]  /*3c80*/  SHF.R.U32.HI R40, RZ, 0x10, R41 ;  /* 0x00000010ff287819 */ /* 0x000fe20000011629 */
[--C-:B------:R-:W-:Y:S02]  /*3c90*/  HADD2.F32 R15, -RZ, R7.reuse.H1_H1 ;  /* 0x30000007ff0f7230 */ /* 0x100fe40000004100 */
[----:B------:R-:W-:Y:S01]  /*3ca0*/  HADD2.F32 R7, -RZ, R7.H0_H0 ;  /* 0x20000007ff077230 */ /* 0x000fe20000004100 */
[----:B------:R-:W-:Y:S01]  /*3cb0*/  F2FP.F16.F32.PACK_AB R5, R14, R5 ;  /* 0x000000050e05723e */ /* 0x000fe200000000ff */
[----:B------:R-:W-:Y:S02]  /*3cc0*/  IMAD.MOV.U32 R11, RZ, RZ, R4 ;  /* 0x000000ffff0b7224 */ /* 0x000fe400078e0004 */
[----:B------:R-:W-:Y:S01]  /*3cd0*/  FMUL.FTZ R4, R15, R42 ;  /* 0x0000002a0f047220 */ /* 0x000fe20000410000 */
[----:B------:R-:W-:-:S02]  /*3ce0*/  HADD2.F32 R40, -RZ, R40.H0_H0 ;  /* 0x20000028ff287230 */ /* 0x000fc40000004100 */
[----:B------:R-:W-:-:S03]  /*3cf0*/  FMUL.FTZ R42, R7, R42 ;  /* 0x0000002a072a7220 */ /* 0x000fc60000410000 */
[-C--:B------:R-:W-:Y:S01]  /*3d00*/  FFMA.FTZ R4, R7, R40.reuse, -R4 ;  /* 0x0000002807047223 */ /* 0x080fe20000010804 */
[----:B------:R-:W-:Y:S01]  /*3d10*/  FFMA.FTZ R7, R15, R40, R42 ;  /* 0x000000280f077223 */ /* 0x000fe2000001002a */
[----:B------:R-:W-:Y:S02]  /*3d20*/  HADD2.F32 R42, -RZ, R109.H1_H1 ;  /* 0x3000006dff2a7230 */ /* 0x000fe40000004100 */
[--C-:B------:R-:W-:Y:S02]  /*3d30*/  HADD2.F32 R15, -RZ, R11.reuse.H1_H1 ;  /* 0x3000000bff0f7230 */ /* 0x100fe40000004100 */
[----:B------:R-:W-:Y:S01]  /*3d40*/  HADD2.F32 R11, -RZ, R11.H0_H0 ;  /* 0x2000000bff0b7230 */ /* 0x000fe20000004100 */
[----:B------:R-:W-:Y:S01]  /*3d50*/  F2FP.F16.F32.PACK_AB R7, R7, R4 ;  /* 0x000000040707723e */ /* 0x000fe200000000ff */
[--C-:B------:R-:W-:Y:S02]  /*3d60*/  HADD2.F32 R40, -RZ, R107.reuse.H1_H1 ;  /* 0x3000006bff287230 */ /* 0x100fe40000004100 */
[----:B------:R-:W-:Y:S01]  /*3d70*/  FMUL.FTZ R44, R15, R42 ;  /* 0x0000002a0f2c7220 */ /* 0x000fe20000410000 */
[----:B------:R-:W-:-:S02]  /*3d80*/  HADD2.F32 R107, -RZ, R107.H0_H0 ;  /* 0x2000006bff6b7230 */ /* 0x000fc40000004100 */
[C---:B------:R-:W-:Y:S01]  /*3d90*/  FMUL.FTZ R42, R11.reuse, R42 ;  /* 0x0000002a0b2a7220 */ /* 0x040fe20000410000 */
[-C--:B------:R-:W-:Y:S01]  /*3da0*/  FFMA.FTZ R44, R11, R40.reuse, -R44 ;  /* 0x000000280b2c7223 */ /* 0x080fe2000001082c */
[--C-:B------:R-:W-:Y:S02]  /*3db0*/  HADD2.F32 R11, -RZ, R6.reuse.H1_H1 ;  /* 0x30000006ff0b7230 */ /* 0x100fe40000004100 */
[----:B------:R-:W-:Y:S01]  /*3dc0*/  FFMA.FTZ R15, R15, R40, R42 ;  /* 0x000000280f0f7223 */ /* 0x000fe2000001002a */
[----:B------:R-:W-:Y:S02]  /*3dd0*/  HADD2.F32 R6, -RZ, R6.H0_H0 ;  /* 0x20000006ff067230 */ /* 0x000fe40000004100 */
[----:B------:R-:W-:Y:S02]  /*3de0*/  FMUL.FTZ R41, R11, R108 ;  /* 0x0000006c0b297220 */ /* 0x000fe40000410000 */
[----:B------:R-:W-:Y:S01]  /*3df0*/  F2FP.F16.F32.PACK_AB R4, R15, R44 ;  /* 0x0000002c0f04723e */ /* 0x000fe200000000ff */
[C---:B------:R-:W-:Y:S01]  /*3e00*/  FMUL.FTZ R108, R6.reuse, R108 ;  /* 0x0000006c066c7220 */ /* 0x040fe20000410000 */
[----:B------:R-:W-:-:S03]  /*3e10*/  FFMA.FTZ R41, R6, R107, -R41 ;  /* 0x0000006b06297223 */ /* 0x000fc60000010829 */
[----:B------:R-:W-:-:S05]  /*3e20*/  FFMA.FTZ R108, R11, R107, R108 ;  /* 0x0000006b0b6c7223 */ /* 0x000fca000001006c */
[----:B------:R-:W-:-:S07]  /*3e30*/  F2FP.F16.F32.PACK_AB R6, R108, R41 ;  /* 0x000000296c06723e */ /* 0x000fce00000000ff */
.L_x_9702:
[----:B------:R-:W-:Y:S05]  /*3e40*/  BSYNC B2 ;  /* 0x0000000000027941 */ /* 0x000fea0003800000 */
.L_x_9701:
[----:B0-----:R4:W-:Y:S02]  /*3e50*/  ST.E.128 desc[UR40][R12.64], R4 ;  /* 0x000000040c007985 */ /* 0x0019e4000c101d28 */
.L_x_9696:
[----:B------:R-:W-:Y:S05]  /*3e60*/  BSYNC B1 ;  /* 0x0000000000017941 */ /* 0x000fea0003800000 */
.L_x_9695:
[----:B------:R-:W-:-:S03]  /*3e70*/  UMOV UR4, 0xffffffff ;  /* 0xffffffff00047882 */ /* 0x000fc60000000000 */
[----:B------:R-:W-:Y:S05]  /*3e80*/  BRA.DIV UR4, `(.L_x_9703) ;  /* 0x0000016e04687947 */ /* 0x000fea000b800000 */
[----:B-1----:R-:W1:Y:S04]  /*3e90*/  SHFL.IDX PT, R97, R97, 0x1, 0x1c1f ;  /* 0x003c1f0061617f89 */ /* 0x002e6800000e0000 */
[----:B---3--:R3:W0:Y:S02]  /*3ea0*/  SHFL.IDX PT, R14, R95, 0x1, 0x1c1f ;  /* 0x003c1f005f0e7f89 */ /* 0x00862400000e0000 */
.L_x_9958:
[----:B------:R-:W-:Y:S05]  /*3eb0*/  @P4 BRA `(.L_x_9704) ;  /* 0x0000001c00b84947 */ /* 0x000fea0003800000 */
[----:B------:R-:W-:Y:S04]  /*3ec0*/  BSSY B1, `(.L_x_9705) ;  /* 0x0000035000017945 */ /* 0x000fe80003800000 */
[----:B------:R-:W-:Y:S05]  /*3ed0*/  @P1 BRA `(.L_x_9706) ;  /* 0x0000000000cc1947 */ /* 0x000fea0003800000 */
[----:B----4-:R4:W2:Y:S01]  /*3ee0*/  LDS.128 R4, [R98+0x2000] ;  /* 0x0020000062047984 */ /* 0x0108a20000000c00 */
[C---:B0-----:R-:W-:Y:S01]  /*3ef0*/  LEA R12, P2, R16.reuse, R14, 0x1 ;  /* 0x0000000e100c7211 */ /* 0x041fe200078408ff */
[----:B------:R-:W-:Y:S03]  /*3f00*/  BSSY B2, `(.L_x_9707) ;  /* 0x000002f000027945 */ /* 0x000fe60003800000 */
[----:B-1----:R-:W-:Y:S02]  /*3f10*/  LEA.HI.X R13, R16, R97, R17, 0x1, P2 ;  /* 0x00000061100d7211 */ /* 0x002fe400010f0c11 */
[----:B------:R-:W-:-:S13]  /*3f20*/  ISETP.GE.AND P2, PT, R22, R94, PT ;  /* 0x0000005e1600720c */ /* 0x000fda0003f46270 */
[----:B----4-:R-:W-:Y:S05]  /*3f30*/  @P2 BRA `(.L_x_9708) ;  /* 0x0000000000ac2947 */ /* 0x010fea0003800000 */
[----:B------:R-:W-:Y:S01]  /*3f40*/  SHF.R.U64 R36, R36, 0x10, R37 ;  /* 0x0000001024247819 */ /* 0x000fe20000001225 */
[----:B--2---:R-:W-:Y:S01]  /*3f50*/  IMAD.MOV.U32 R15, RZ, RZ, R7 ;  /* 0x000000ffff0f7224 */ /* 0x004fe200078e0007 */
[----:B------:R-:W-:Y:S01]  /*3f60*/  SHF.R.U32.HI R41, RZ, 0x10, R37 ;  /* 0x00000010ff297819 */ /* 0x000fe20000011625 */
[----:B------:R-:W-:Y:S01]  /*3f70*/  IMAD.MOV.U32 R11, RZ, RZ, R4 ;  /* 0x000000ffff0b7224 */ /* 0x000fe200078e0004 */
[--C-:B------:R-:W-:Y:S01]  /*3f80*/  SHF.R.U64 R37, R38, 0x10, R39.reuse ;  /* 0x0000001026257819 */ /* 0x100fe20000001227 */
[--C-:B------:R-:W-:Y:S01]  /*3f90*/  HADD2.F32 R7, -RZ, R5.reuse.H1_H1 ;  /* 0x30000005ff077230 */ /* 0x100fe20000004100 */
[----:B------:R-:W-:Y:S01]  /*3fa0*/  SHF.R.U32.HI R40, RZ, 0x10, R39 ;  /* 0x00000010ff287819 */ /* 0x000fe20000011627 */
[----:B------:R-:W-:Y:S02]  /*3fb0*/  HADD2.F32 R4, -RZ, R5.H0_H0 ;  /* 0x20000005ff047230 */ /* 0x000fe40000004100 */
[----:B------:R-:W-:Y:S02]  /*3fc0*/  HADD2.F32 R37, -RZ, R37.H0_H0 ;  /* 0x20000025ff257230 */ /* 0x000fe40000004100 */
[----:B------:R-:W-:-:S02]  /*3fd0*/  HADD2.F32 R40, -RZ, R40.H0_H0 ;  /* 0x20000028ff287230 */ /* 0x000fc40000004100 */
[--C-:B------:R-:W-:Y:S02]  /*3fe0*/  HADD2.F32 R5, -RZ, R15.reuse.H1_H1 ;  /* 0x3000000fff057230 */ /* 0x100fe40000004100 */
[-C--:B------:R-:W-:Y:S01]  /*3ff0*/  FMUL.FTZ R39, R7, R37.reuse ;  /* 0x0000002507277220 */ /* 0x080fe20000410000 */
[----:B------:R-:W-:Y:S02]  /*4000*/  HADD2.F32 R15, -RZ, R15.H0_H0 ;  /* 0x2000000fff0f7230 */ /* 0x000fe40000004100 */
[C---:B------:R-:W-:Y:S01]  /*4010*/  FMUL.FTZ R42, R4.reuse, R37 ;  /* 0x00000025042a7220 */ /* 0x040fe20000410000 */
[----:B------:R-:W-:Y:S02]  /*4020*/  HADD2.F32 R36, -RZ, R36.H0_H0 ;  /* 0x20000024ff247230 */ /* 0x000fe40000004100 */
[-C--:B------:R-:W-:Y:S01]  /*4030*/  FMUL.FTZ R44, R5, R40.reuse ;  /* 0x00000028052c7220 */ /* 0x080fe20000410000 */
[----:B------:R-:W-:Y:S02]  /*4040*/  HADD2.F32 R38, -RZ, R41.H0_H0 ;  /* 0x20000029ff267230 */ /* 0x000fe40000004100 */
[----:B------:R-:W-:Y:S01]  /*4050*/  FMUL.FTZ R40, R15, R40 ;  /* 0x000000280f287220 */ /* 0x000fe20000410000 */
        /* <DEDUP_REMOVED lines=24> */
[----:B------:R-:W-:-:S07]  /*41e0*/  MOV R5, R37 ;  /* 0x0000002500057202 */ /* 0x000fce0000000f00 */
.L_x_9708:
[----:B------:R-:W-:Y:S05]  /*41f0*/  BSYNC B2 ;  /* 0x0000000000027941 */ /* 0x000fea0003800000 */
.L_x_9707:
[----:B--2---:R0:W-:Y:S02]  /*4200*/  ST.E.128 desc[UR40][R12.64], R4 ;  /* 0x000000040c007985 */ /* 0x0041e4000c101d28 */
.L_x_9706:
[----:B------:R-:W-:Y:S05]  /*4210*/  BSYNC B1 ;  /* 0x0000000000017941 */ /* 0x000fea0003800000 */
.L_x_9705:
[----:B0---4-:R-:W4:Y:S02]  /*4220*/  LDL R4, [R1] ;  /* 0x0000000001047983 */ /* 0x011f240000100800 */
[----:B----4-:R-:W-:-:S13]  /*4230*/  LOP3.LUT P2, RZ, R4, 0x1, RZ, 0xc0, !PT ;  /* 0x0000000104ff7812 */ /* 0x010fda000784c0ff */
[----:B------:R-:W-:Y:S05]  /*4240*/  @P2 BRA `(.L_x_9704) ;  /* 0x0000001800d42947 */ /* 0x000fea0003800000 */
[----:B------:R0:W4:Y:S01]  /*4250*/  LDS.128 R4, [R96+0x2000] ;  /* 0x0020000060047984 */ /* 0x0001220000000c00 */
[C---:B------:R-:W-:Y:S01]  /*4260*/  LEA R12, P2, R2.reuse, R14, 0x1 ;  /* 0x0000000e020c7211 */ /* 0x040fe200078408ff */
[----:B------:R-:W-:Y:S03]  /*4270*/  BSSY B1, `(.L_x_9709) ;  /* 0x000002d000017945 */ /* 0x000fe60003800000 */
[----:B-1----:R-:W-:Y:S02]  /*4280*/  LEA.HI.X R13, R2, R97, R202, 0x1, P2 ;  /* 0x00000061020d7211 */ /* 0x002fe400010f0cca */
[----:B------:R-:W-:-:S13]  /*4290*/  ISETP.GE.AND P2, PT, R205, R94, PT ;  /* 0x0000005ecd00720c */ /* 0x000fda0003f46270 */
[----:B0-----:R-:W-:Y:S05]  /*42a0*/  @P2 BRA `(.L_x_9710) ;  /* 0x0000000000a42947 */ /* 0x001fea0003800000 */
[--C-:B------:R-:W-:Y:S01]  /*42b0*/  SHF.R.U64 R15, R32, 0x10, R33.reuse ;  /* 0x00000010200f7819 */ /* 0x100fe20000001221 */
[----:B----4-:R-:W-:Y:S01]  /*42c0*/  IMAD.MOV.U32 R11, RZ, RZ, R6 ;  /* 0x000000ffff0b7224 */ /* 0x010fe200078e0006 */
[----:B------:R-:W-:Y:S01]  /*42d0*/  SHF.R.U32.HI R32, RZ, 0x10, R33 ;  /* 0x00000010ff207819 */ /* 0x000fe20000011621 */
[----:B------:R-:W-:Y:S01]  /*42e0*/  HADD2.F32 R14, -RZ, R7.H1_H1 ;  /* 0x30000007ff0e7230 */ /* 0x000fe20000004100 */
[--C-:B------:R-:W-:Y:S01]  /*42f0*/  SHF.R.U64 R33, R34, 0x10, R35.reuse ;  /* 0x0000001022217819 */ /* 0x100fe20000001223 */
[----:B------:R-:W-:Y:S01]  /*4300*/  HADD2.F32 R6, -RZ, R5.H1_H1 ;  /* 0x30000005ff067230 */ /* 0x000fe20000004100 */
        /* <DEDUP_REMOVED lines=8> */
[----:B------:R-:W-:Y:S02]  /*4390*/  HADD2.F32 R15, -RZ, R15.H0_H0 ;  /* 0x2000000fff0f7230 */ /* 0x000fe40000004100 */
[----:B------:R-:W-:Y:S01]  /*43a0*/  FMUL.FTZ R33, R5, R33 ;  /* 0x0000002105217220 */ /* 0x000fe20000410000 */
[C---:B------:R-:W-:Y:S01]  /*43b0*/  FMUL.FTZ R38, R14.reuse, R34 ;  /* 0x000000220e267220 */ /* 0x040fe20000410000 */
[----:B------:R-:W-:Y:S01]  /*43c0*/  FFMA.FTZ R35, R14, R32, R35 ;  /* 0x000000200e237223 */ /* 0x000fe20000010023 */
[----:B------:R-:W-:-:S02]  /*43d0*/  HADD2.F32 R14, -RZ, R101.H0_H0 ;  /* 0x20000065ff0e7230 */ /* 0x000fc40000004100 */
[-C--:B------:R-:W-:Y:S01]  /*43e0*/  FFMA.FTZ R36, R5, R15.reuse, -R36 ;  /* 0x0000000f05247223 */ /* 0x080fe20000010824 */
[----:B------:R-:W-:Y:S01]  /*43f0*/  FFMA.FTZ R33, R6, R15, R33 ;  /* 0x0000000f06217223 */ /* 0x000fe20000010021 */
[----:B------:R-:W-:Y:S02]  /*4400*/  HADD2.F32 R101, -RZ, R101.H1_H1 ;  /* 0x30000065ff657230 */ /* 0x000fe40000004100 */
[----:B------:R-:W-:Y:S01]  /*4410*/  FFMA.FTZ R38, R7, R32, -R38 ;  /* 0x0000002007267223 */ /* 0x000fe20000010826 */
[--C-:B------:R-:W-:Y:S02]  /*4420*/  HADD2.F32 R5, -RZ, R4.reuse.H1_H1 ;  /* 0x30000004ff057230 */ /* 0x100fe40000004100 */
[--C-:B------:R-:W-:Y:S02]  /*4430*/  HADD2.F32 R6, -RZ, R11.reuse.H1_H1 ;  /* 0x3000000bff067230 */ /* 0x100fe40000004100 */
[----:B------:R-:W-:Y:S02]  /*4440*/  HADD2.F32 R4, -RZ, R4.H0_H0 ;  /* 0x20000004ff047230 */ /* 0x000fe40000004100 */
[----:B------:R-:W-:Y:S01]  /*4450*/  FMUL.FTZ R15, R5, R14 ;  /* 0x0000000e050f7220 */ /* 0x000fe20000410000 */
[----:B------:R-:W-:-:S02]  /*4460*/  HADD2.F32 R11, -RZ, R11.H0_H0 ;  /* 0x2000000bff0b7230 */ /* 0x000fc40000004100 */
[-C--:B------:R-:W-:Y:S01]  /*4470*/  FMUL.FTZ R32, R6, R101.reuse ;  /* 0x0000006506207220 */ /* 0x080fe20000410000 */
[--C-:B------:R-:W-:Y:S02]  /*4480*/  HADD2.F32 R7, -RZ, R100.reuse.H0_H0 ;  /* 0x20000064ff077230 */ /* 0x100fe40000004100 */
[C---:B------:R-:W-:Y:S01]  /*4490*/  FMUL.FTZ R14, R4.reuse, R14 ;  /* 0x0000000e040e7220 */ /* 0x040fe20000410000 */
        /* <DEDUP_REMOVED lines=10> */
.L_x_9710:
[----:B------:R-:W-:Y:S05]  /*4540*/  BSYNC B1 ;  /* 0x0000000000017941 */ /* 0x000fea0003800000 */
.L_x_9709:
[----:B----4-:R0:W-:Y:S01]  /*4550*/  ST.E.128 desc[UR40][R12.64], R4 ;  /* 0x000000040c007985 */ /* 0x0101e2000c101d28 */
[----:B------:R-:W-:Y:S05]  /*4560*/  BRA `(.L_x_9704) ;  /* 0x00000018000c7947 */ /* 0x000fea0003800000 */
.L_x_9686:
[----:B------:R-:W-:Y:S01]  /*4570*/  VIADD R12, R200, 0x40 ;  /* 0x00000040c80c7836 */ /* 0x000fe20000000000 */
[----:B------:R-:W-:-:S04]  /*4580*/  CS2R R34, SRZ ;  /* 0x0000000000227805 */ /* 0x000fc8000001ff00 */
[----:B------:R-:W-:-:S04]  /*4590*/  ISETP.GE.AND P2, PT, R12, R92, PT ;  /* 0x0000005c0c00720c */ /* 0x000fc80003f46270 */
[----:B------:R-:W-:-:S13]  /*45a0*/  ISETP.GE.OR P2, PT, R16, R94, P2 ;  /* 0x0000005e1000720c */ /* 0x000fda0001746670 */
[----:B------:R-:W-:Y:S01]  /*45b0*/  @!P2 IADD3 R5, P3, P4, R20, R4, R51 ;  /* 0x000000041405a210 */ /* 0x000fe20007c7e033 */
[----:B------:R-:W0:Y:S03]  /*45c0*/  @!P2 LDC.64 R14, c[0x0][0x3e8] ;  /* 0x0000fa00ff0eab82 */ /* 0x000e260000000a00 */
[----:B------:R-:W-:Y:S02]  /*45d0*/  @!P2 IADD3.X R32, R66, R100, R29, P3, P4 ;  /* 0x000000644220a210 */ /* 0x000fe40001fe841d */
[----:B------:R-:W-:-:S04]  /*45e0*/  @!P2 IADD3 R38, P3, P4, R54, R6, R59 ;  /* 0x000000063626a210 */ /* 0x000fc80007c7e03b */
[----:B------:R-:W-:Y:S02]  /*45f0*/  @!P2 IADD3.X R39, R68, R11, R58, P3, P4 ;  /* 0x0000000b4427a210 */ /* 0x000fe40001fe843a */
[----:B------:R-:W-:-:S04]  /*4600*/  ISETP.GE.AND P3, PT, R200, R92, PT ;  /* 0x0000005cc800720c */ /* 0x000fc80003f66270 */
[----:B------:R-:W-:-:S13]  /*4610*/  ISETP.GE.OR P3, PT, R16, R94, P3 ;  /* 0x0000005e1000720c */ /* 0x000fda0001f66670 */
[----:B------:R-:W1:Y:S01]  /*4620*/  @!P3 LDC.64 R12, c[0x0][0x3e8] ;  /* 0x0000fa00ff0cbb82 */ /* 0x000e620000000a00 */
[----:B------:R-:W-:-:S05]  /*4630*/  @!P3 IADD3 R4, P4, R20, R4, RZ ;  /* 0x000000041404b210 */ /* 0x000fca0007f9e0ff */
[----:B------:R-:W-:Y:S02]  /*4640*/  @!P3 IMAD.X R7, R100, 0x1, R66, P4 ;  /* 0x000000016407b824 */ /* 0x000fe400020e0642 */
[----:B------:R-:W2:Y:S01]  /*4650*/  @!P3 LDC.64 R36, c[0x0][0x400] ;  /* 0x00010000ff24bb82 */ /* 0x000ea20000000a00 */
[----:B-1----:R-:W-:-:S04]  /*4660*/  @!P3 LEA R12, P4, R4, R12, 0x1 ;  /* 0x0000000c040cb211 */ /* 0x002fc800078808ff */
[----:B------:R-:W-:Y:S02]  /*4670*/  @!P3 LEA.HI.X R13, R4, R13, R7, 0x1, P4 ;  /* 0x0000000d040db211 */ /* 0x000fe400020f0c07 */
[----:B------:R-:W-:-:S05]  /*4680*/  @!P3 IADD3 R6, P4, R54, R6, RZ ;  /* 0x000000063606b210 */ /* 0x000fca0007f9e0ff */
[----:B------:R-:W-:Y:S01]  /*4690*/  @!P3 IMAD.X R11, R11, 0x1, R68, P4 ;  /* 0x000000010b0bb824 */ /* 0x000fe200020e0644 */
[----:B--2---:R-:W-:-:S04]  /*46a0*/  @!P3 LEA R36, P4, R6, R36, 0x1 ;  /* 0x000000240624b211 */ /* 0x004fc800078808ff */
[----:B------:R-:W-:Y:S02]  /*46b0*/  @!P3 LEA.HI.X R37, R6, R37, R11, 0x1, P4 ;  /* 0x000000250625b211 */ /* 0x000fe400020f0c0b */
[----:B------:R-:W-:Y:S02]  /*46c0*/  CS2R R6, SRZ ;  /* 0x0000000000067805 */ /* 0x000fe4000001ff00 */
[----:B0-----:R-:W-:-:S04]  /*46d0*/  @!P2 LEA R14, P4, R5, R14, 0x1 ;  /* 0x0000000e050ea211 */ /* 0x001fc800078808ff */
[----:B------:R-:W-:Y:S02]  /*46e0*/  @!P2 LEA.HI.X R15, R5, R15, R32, 0x1, P4 ;  /* 0x0000000f050fa211 */ /* 0x000fe400020f0c20 */
[----:B------:R-:W-:Y:S02]  /*46f0*/  CS2R R4, SRZ ;  /* 0x0000000000047805 */ /* 0x000fe4000001ff00 */
[----:B------:R-:W-:-:S04]  /*4700*/  CS2R R32, SRZ ;  /* 0x0000000000207805 */ /* 0x000fc8000001ff00 */
[----:B------:R0:W2:Y:S04]  /*4710*/  @!P3 LDG.E.128 R4, desc[UR40][R12.64] ;  /* 0x000000280c04b981 */ /* 0x0000a8000c1e1d00 */
[----:B------:R1:W3:Y:S01]  /*4720*/  @!P3 LDG.E.128 R32, desc[UR40][R36.64] ;  /* 0x000000282420b981 */ /* 0x0002e2000c1e1d00 */
[----:B0-----:R-:W0:Y:S01]  /*4730*/  @!P2 LDC.64 R12, c[0x0][0x400] ;  /* 0x00010000ff0cab82 */ /* 0x001e220000000a00 */
[----:B-1----:R-:W-:Y:S02]  /*4740*/  CS2R R36, SRZ ;  /* 0x0000000000247805 */ /* 0x002fe4000001ff00 */
[----:B------:R-:W-:Y:S02]  /*4750*/  CS2R R42, SRZ ;  /* 0x00000000002a7805 */ /* 0x000fe4000001ff00 */
[----:B------:R-:W-:-:S02]  /*4760*/  CS2R R40, SRZ ;  /* 0x0000000000287805 */ /* 0x000fc4000001ff00 */
[----:B0-----:R-:W-:-:S04]  /*4770*/  @!P2 LEA R12, P3, R38, R12, 0x1 ;  /* 0x0000000c260ca211 */ /* 0x001fc800078608ff */
[----:B------:R-:W-:Y:S02]  /*4780*/  @!P2 LEA.HI.X R13, R38, R13, R39, 0x1, P3 ;  /* 0x0000000d260da211 */ /* 0x000fe400018f0c27 */
[----:B------:R-:W-:-:S03]  /*4790*/  CS2R R38, SRZ ;  /* 0x0000000000267805 */ /* 0x000fc6000001ff00 */
[----:B------:R3:W4:Y:S04]  /*47a0*/  @!P2 LDG.E.128 R40, desc[UR40][R12.64] ;  /* 0x000000280c28a981 */ /* 0x000728000c1e1d00 */
[----:B------:R0:W5:Y:S01]  /*47b0*/  @!P2 LDG.E.128 R36, desc[UR40][R14.64] ;  /* 0x000000280e24a981 */ /* 0x000162000c1e1d00 */
[----:B------:R-:W-:Y:S02]  /*47c0*/  ISETP.NE.AND P3, PT, R206, 0x3, PT ;  /* 0x00000003ce00780c */ /* 0x000fe40003f65270 */
[----:B------:R-:W-:Y:S01]  /*47d0*/  ISETP.GE.AND P2, PT, R16, R94, PT ;  /* 0x0000005e1000720c */ /* 0x000fe20003f46270 */
[----:B--2---:R-:W-:Y:S02]  /*47e0*/  IMAD.MOV.U32 R11, RZ, RZ, R6 ;  /* 0x000000ffff0b7224 */ /* 0x004fe400078e0006 */
[----:B---3--:R-:W-:-:S03]  /*47f0*/  IMAD.MOV.U32 R12, RZ, RZ, R35 ;  /* 0x000000ffff0c7224 */ /* 0x008fc600078e0023 */
[----:B------:R-:W-:Y:S01]  /*4800*/  PRMT R114, R11, 0x7610, R114 ;  /* 0x000076100b727816 */ /* 0x000fe20000000072 */
[----:B------:R-:W-:Y:S01]  /*4810*/  IMAD.MOV.U32 R13, RZ, RZ, R32 ;  /* 0x000000ffff0d7224 */ /* 0x000fe200078e0020 */
[----:B------:R-:W-:Y:S01]  /*4820*/  MOV R11, R34 ;  /* 0x00000022000b7202 */ /* 0x000fe20000000f00 */
[----:B0-----:R-:W-:-:S03]  /*4830*/  IMAD.MOV.U32 R14, RZ, RZ, R33 ;  /* 0x000000ffff0e7224 */ /* 0x001fc600078e0021 */
[----:B------:R-:W-:Y:S02]  /*4840*/  PRMT R114, R114, 0x5410, R11 ;  /* 0x0000541072727816 */ /* 0x000fe4000000000b */
[----:B------:R-:W-:Y:S02]  /*4850*/  PRMT R112, R12, 0x5410, R13 ;  /* 0x000054100c707816 */ /* 0x000fe4000000000d */
[----:B------:R-:W-:Y:S01]  /*4860*/  PRMT R103, R14, 0x7610, R103 ;  /* 0x000076100e677816 */ /* 0x000fe20000000067 */
[----:B------:R-:W-:Y:S02]  /*4870*/  IMAD.MOV.U32 R44, RZ, RZ, R7 ;  /* 0x000000ffff2c7224 */ /* 0x000fe400078e0007 */
[----:B------:R-:W-:Y:S02]  /*4880*/  IMAD.MOV.U32 R45, RZ, RZ, R4 ;  /* 0x000000ffff2d7224 */ /* 0x000fe400078e0004 */
[----:B------:R-:W-:-:S03]  /*4890*/  IMAD.MOV.U32 R46, RZ, RZ, R5 ;  /* 0x000000ffff2e7224 */ /* 0x000fc600078e0005 */
[----:B------:R-:W-:Y:S02]  /*48a0*/  PRMT R110, R44, 0x5410, R45 ;  /* 0x000054102c6e7816 */ /* 0x000fe4000000002d */
[----:B------:R-:W-:Y:S01]  /*48b0*/  PRMT R101, R46, 0x7610, R101 ;  /* 0x000076102e657816 */ /* 0x000fe20000000065 */
[----:B-----5:R-:W-:Y:S02]  /*48c0*/  IMAD.MOV.U32 R11, RZ, RZ, R38 ;  /* 0x000000ffff0b7224 */ /* 0x020fe400078e0026 */
[----:B------:R-:W-:Y:S02]  /*48d0*/  IMAD.MOV.U32 R12, RZ, RZ, R39 ;  /* 0x000000ffff0c7224 */ /* 0x000fe400078e0027 */
[----:B------:R-:W-:Y:S02]  /*48e0*/  IMAD.MOV.U32 R13, RZ, RZ, R36 ;  /* 0x000000ffff0d7224 */ /* 0x000fe400078e0024 */
[----:B------:R-:W-:-:S03]  /*48f0*/  IMAD.MOV.U32 R14, RZ, RZ, R37 ;  /* 0x000000ffff0e7224 */ /* 0x000fc600078e0025 */
[----:B------:R-:W-:Y:S01]  /*4900*/  PRMT R107, R13, 0x5410, R12 ;  /* 0x000054100d6b7816 */ /* 0x000fe2000000000c */
[----:B----4-:R-:W-:Y:S01]  /*4910*/  IMAD.MOV.U32 R13, RZ, RZ, R40 ;  /* 0x000000ffff0d7224 */ /* 0x010fe200078e0028 */
[----:B------:R-:W-:Y:S01]  /*4920*/  PRMT R109, R11, 0x5410, R14 ;  /* 0x000054100b6d7816 */ /* 0x000fe2000000000e */
[----:B------:R-:W-:Y:S01]  /*4930*/  IMAD.MOV.U32 R11, RZ, RZ, R42 ;  /* 0x000000ffff0b7224 */ /* 0x000fe200078e002a */
[----:B------:R-:W-:Y:S01]  /*4940*/  MOV R12, R43 ;  /* 0x0000002b000c7202 */ /* 0x000fe20000000f00 */
[----:B------:R-:W-:-:S03]  /*4950*/  IMAD.MOV.U32 R14, RZ, RZ, R41 ;  /* 0x000000ffff0e7224 */ /* 0x000fc600078e0029 */
[----:B------:R-:W-:Y:S02]  /*4960*/  PRMT R113, R13, 0x5410, R12 ;  /* 0x000054100d717816 */ /* 0x000fe4000000000c */
[----:B------:R-:W-:Y:S01]  /*4970*/  PRMT R111, R14, 0x5410, R11 ;  /* 0x000054100e6f7816 */ /* 0x000fe2000000000b */
[----:B------:R-:W-:Y:S06]  /*4980*/  @!P3 BRA `(.L_x_9711) ;  /* 0x000000000004b947 */ /* 0x000fec0003800000 */
[----:B------:R-:W-:Y:S01]  /*4990*/  BPT.TRAP 0x1 ;  /* 0x000000040000795c */ /* 0x000fe20000300000 */
.L_x_9711:
[----:B------:R-:W-:Y:S01]  /*49a0*/  IMAD R87, R18, 0x8, R19 ;  /* 0x0000000812577824 */ /* 0x000fe200078e0213 */
[----:B------:R-:W-:Y:S01]  /*49b0*/  SHF.L.U32 R93, R204, 0x1f, RZ ;  /* 0x0000001fcc5d7819 */ /* 0x000fe200000006ff */
[----:B------:R-:W0:Y:S01]  /*49c0*/  LDC R94, c[0x0][0x2f4] ;  /* 0x0000bd00ff5e7b82 */ /* 0x000e220000000800 */
[----:B------:R-:W-:Y:S02]  /*49d0*/  BSSY B1, `(.L_x_9712) ;  /* 0x0000003000017945 */ /* 0x000fe40003800000 */
[----:B------:R-:W1:Y:S02]  /*49e0*/  SYNCS.PHASECHK.TRANS64.TRYWAIT P4, [R87+URZ+0x22890], R93 ;  /* 0x0228905d570075a7 */ /* 0x000e64000808017f */
[----:B-1----:R-:W-:Y:S05]  /*49f0*/  @!P4 BRA `(.L_x_9713) ;  /* 0x0000016000d4c947 */ /* 0x002fea0003800000 */
.L_x_9959:
[----:B------:R-:W-:Y:S05]  /*4a00*/  BSYNC B1 ;  /* 0x0000000000017941 */ /* 0x000fea0003800000 */
.L_x_9712:
[----:B------:R-:W-:Y:S01]  /*4a10*/  UMOV UR4, 0xffffffff ;  /* 0xffffffff00047882 */ /* 0x000fe20000000000 */
[----:B0-----:R-:W-:Y:S02]  /*4a20*/  IMAD.IADD R100, R94, 0x1, -R61 ;  /* 0x000000015e647824 */ /* 0x001fe400078e0a3d */
[----:B------:R-:W-:Y:S05]  /*4a30*/  BRA.DIV UR4, `(.L_x_9714) ;  /* 0x0000016204d87947 */ /* 0x000fea000b800000 */
[----:B------:R0:W2:Y:S04]  /*4a40*/  SHFL.IDX PT, R99, R97, RZ, 0x1c1f ;  /* 0x001c1fff61637589 */ /* 0x0000a800000e0000 */
[----:B------:R0:W3:Y:S02]  /*4a50*/  SHFL.IDX PT, R98, R95, RZ, 0x1c1f ;  /* 0x001c1fff5f627589 */ /* 0x0000e400000e0000 */
.L_x_9963:
[----:B------:R-:W-:Y:S01]  /*4a60*/  ISETP.GE.OR P4, PT, R200, R92, P1 ;  /* 0x0000005cc800720c */ /* 0x000fe20000f86670 */
[----:B------:R-:W-:-:S12]  /*4a70*/  BSSY B1, `(.L_x_9715) ;  /* 0x0000073000017945 */ /* 0x000fd80003800000 */
[----:B------:R-:W-:Y:S05]  /*4a80*/  @P4 BRA `(.L_x_9716) ;  /* 0x0000000400c44947 */ /* 0x000fea0003800000 */
[----:B------:R-:W4:Y:S01]  /*4a90*/  LDL R14, [R1+0x1c] ;  /* 0x00001c00010e7983 */ /* 0x000f220000100800 */
[----:B------:R-:W-:Y:S01]  /*4aa0*/  SEL R11, R61, R100, !P0 ;  /* 0x000000643d0b7207 */ /* 0x000fe20004000000 */
[----:B------:R-:W-:Y:S03]  /*4ab0*/  BSSY B2, `(.L_x_9717) ;  /* 0x0000066000027945 */ /* 0x000fe60003800000 */
[----:B------:R-:W-:-:S04]  /*4ac0*/  SHF.R.S32.HI R12, RZ, 0x1f, R11 ;  /* 0x0000001fff0c7819 */ /* 0x000fc8000001140b */
[----:B------:R-:W-:-:S04]  /*4ad0*/  LEA.HI R12, R12, R11, RZ, 0x4 ;  /* 0x0000000b0c0c7211 */ /* 0x000fc800078f20ff */
[----:B------:R-:W-:Y:S01]  /*4ae0*/  LEA.HI.SX32 R11, R12, R69, 0x1c ;  /* 0x000000450c0b7211 */ /* 0x000fe200078fe2ff */
[----:B------:R-:W-:-:S04]  /*4af0*/  IMAD R12, R18, 0x1800, R85 ;  /* 0x00001800120c7824 */ /* 0x000fc800078e0255 */
[----:B------:R-:W-:Y:S02]  /*4b00*/  IMAD.SHL.U32 R11, R11, 0x8, RZ ;  /* 0x000000080b0b7824 */ /* 0x000fe400078e00ff */
[----:B------:R-:W-:-:S03]  /*4b10*/  IMAD R12, R12, 0x2, R19 ;  /* 0x000000020c0c7824 */ /* 0x000fc600078e0213 */
[----:B------:R-:W-:-:S04]  /*4b20*/  LOP3.LUT R13, R73, 0x38, R11, 0xf8, !PT ;  /* 0x00000038490d7812 */ /* 0x000fc800078ef80b */
[----:B------:R-:W-:-:S05]  /*4b30*/  LOP3.LUT R13, R13, R76, RZ, 0x3c, !PT ;  /* 0x0000004c0d0d7212 */ /* 0x000fca00078e3cff */
[----:B----4-:R-:W-:-:S04]  /*4b40*/  IMAD R13, R14, 0x200, R13 ;  /* 0x000002000e0d7824 */ /* 0x010fc800078e020d */
[----:B------:R-:W-:-:S04]  /*4b50*/  IMAD R14, R18, 0x1800, R13 ;  /* 0x00001800120e7824 */ /* 0x000fc800078e020d */
[----:B------:R-:W-:Y:S02]  /*4b60*/  IMAD R44, R14, 0x2, R19 ;  /* 0x000000020e2c7824 */ /* 0x000fe400078e0213 */
[----:B------:R-:W4:Y:S04]  /*4b70*/  LDS.128 R12, [R12+0x1c400] ;  /* 0x01c400000c0c7984 */ /* 0x000f280000000c00 */
[----:B------:R-:W0:Y:S01]  /*4b80*/  LDS.128 R44, [R44+0x1c400] ;  /* 0x01c400002c2c7984 */ /* 0x000e220000000c00 */
[----:B------:R-:W-:Y:S05]  /*4b90*/  @P2 BRA `(.L_x_9718) ;  /* 0x00000004005c2947 */ /* 0x000fea0003800000 */
[----:B------:R-:W-:Y:S01]  /*4ba0*/  HADD2.F32 R103, -RZ, R103.H0_H0 ;  /* 0x20000067ff677230 */ /* 0x000fe20000004100 */
[----:B------:R-:W-:Y:S01]  /*4bb0*/  SHF.R.U32.HI R106, RZ, 0x10, R33 ;  /* 0x00000010ff6a7819 */ /* 0x000fe20000011621 */
[----:B0-----:R-:W-:Y:S01]  /*4bc0*/  HADD2.F32 R96, -RZ, R45.H0_H0 ;  /* 0x2000002dff607230 */ /* 0x001fe20000004100 */
        /* <DEDUP_REMOVED lines=8> */
[----:B------:R-:W-:Y:S01]  /*4c50*/  FFMA.FTZ R102, R102, R101, -R105 ;  /* 0x0000006566667223 */ /* 0x000fe20000010869 */
[----:B------:R-:W-:Y:S01]  /*4c60*/  MOV R33, R15 ;  /* 0x0000000f00217202 */ /* 0x000fe20000000f00 */
[----:B------:R-:W-:Y:S01]  /*4c70*/  FFMA.FTZ R96, R96, R101, R103 ;  /* 0x0000006560607223 */ /* 0x000fe20000010067 */
[----:B------:R-:W-:Y:S01]  /*4c80*/  HADD2.F32 R101, -RZ, R45.H1_H1 ;  /* 0x3000002dff657230 */ /* 0x000fe20000004100 */
[----:B------:R-:W-:Y:S01]  /*4c90*/  SHF.R.U64 R4, R4, 0x10, R5 ;  /* 0x0000001004047819 */ /* 0x000fe20000001205 */
[----:B------:R-:W-:Y:S01]  /*4ca0*/  HADD2.F32 R45, -RZ, R13.H1_H1 ;  /* 0x3000000dff2d7230 */ /* 0x000fe20000004100 */
[----:B------:R-:W-:Y:S01]  /*4cb0*/  SHF.R.U64 R34, R34, 0x10, R35 ;  /* 0x0000001022227819 */ /* 0x000fe20000001223 */
        /* <DEDUP_REMOVED lines=8> */
[----:B------:R-:W-:Y:S02]  /*4d40*/  HADD2.F32 R106, -RZ, R112.H0_H0 ;  /* 0x20000070ff6a7230 */ /* 0x000fe40000004100 */
[----:B------:R-:W-:Y:S01]  /*4d50*/  HADD2.F32 R104, -RZ, R110.H0_H0 ;  /* 0x2000006eff687230 */ /* 0x000fe20000004100 */
[----:B------:R-:W-:Y:S01]  /*4d60*/  F2FP.F16.F32.PACK_AB R45, R45, R102 ;  /* 0x000000662d2d723e */ /* 0x000fe200000000ff */
[----:B------:R-:W-:-:S02]  /*4d70*/  HADD2.F32 R101, -RZ, R33.H0_H0 ;  /* 0x20000021ff657230 */ /* 0x000fc40000004100 */
[----:B------:R-:W-:Y:S01]  /*4d80*/  FMUL.FTZ R108, R15, R106 ;  /* 0x0000006a0f6c7220 */ /* 0x000fe20000410000 */
[----:B------:R-:W-:Y:S01]  /*4d90*/  HADD2.F32 R112, -RZ, R112.H1_H1 ;  /* 0x30000070ff707230 */ /* 0x000fe20000004100 */
[----:B------:R-:W-:Y:S01]  /*4da0*/  F2FP.F16.F32.PACK_AB R96, R13, R96 ;  /* 0x000000600d60723e */ /* 0x000fe200000000ff */
[----:B------:R-:W-:Y:S02]  /*4db0*/  HADD2.F32 R6, -RZ, R6.H0_H0 ;  /* 0x20000006ff067230 */ /* 0x000fe40000004100 */
[C---:B------:R-:W-:Y:S01]  /*4dc0*/  FFMA.FTZ R5, R101.reuse, R104, -R108 ;  /* 0x0000006865057223 */ /* 0x040fe2000001086c */
[----:B------:R-:W-:Y:S01]  /*4dd0*/  FMUL.FTZ R106, R101, R106 ;  /* 0x0000006a656a7220 */ /* 0x000fe20000410000 */
[----:B------:R-:W-:Y:S01]  /*4de0*/  SHF.R.U32.HI R101, RZ, 0x10, R35 ;  /* 0x00000010ff657819 */ /* 0x000fe20000011623 */
[----:B------:R-:W-:Y:S01]  /*4df0*/  HADD2.F32 R108, -RZ, R110.H1_H1 ;  /* 0x3000006eff6c7230 */ /* 0x000fe20000004100 */
[----:B------:R-:W-:Y:S01]  /*4e00*/  SHF.R.U32.HI R35, RZ, 0x10, R7 ;  /* 0x00000010ff237819 */ /* 0x000fe20000011607 */
[----:B------:R-:W-:Y:S01]  /*4e10*/  FFMA.FTZ R15, R15, R104, R106 ;  /* 0x000000680f0f7223 */ /* 0x000fe2000001006a */
[----:B------:R-:W-:-:S02]  /*4e20*/  HADD2.F32 R106, -RZ, R47.H1_H1 ;  /* 0x3000002fff6a7230 */ /* 0x000fc40000004100 */
[----:B------:R-:W-:Y:S02]  /*4e30*/  HADD2.F32 R101, -RZ, R101.H0_H0 ;  /* 0x20000065ff657230 */ /* 0x000fe40000004100 */
[----:B------:R-:W-:Y:S02]  /*4e40*/  HADD2.F32 R104, -RZ, R33.H1_H1 ;  /* 0x30000021ff687230 */ /* 0x000fe40000004100 */
[----:B------:R-:W-:Y:S02]  /*4e50*/  HADD2.F32 R33, -RZ, R35.H0_H0 ;  /* 0x20000023ff217230 */ /* 0x000fe40000004100 */
[-C--:B------:R-:W-:Y:S01]  /*4e60*/  FMUL.FTZ R35, R106, R101.reuse ;  /* 0x000000656a237220 */ /* 0x080fe20000410000 */
[----:B------:R-:W-:Y:S02]  /*4e70*/  HADD2.F32 R47, -RZ, R12.H1_H1 ;  /* 0x3000000cff2f7230 */ /* 0x000fe40000004100 */
[----:B------:R-:W-:Y:S01]  /*4e80*/  FMUL.FTZ R101, R104, R101 ;  /* 0x0000006568657220 */ /* 0x000fe20000410000 */
[----:B------:R-:W-:-:S02]  /*4e90*/  HADD2.F32 R7, -RZ, R14.H1_H1 ;  /* 0x3000000eff077230 */ /* 0x000fc40000004100 */
[-C--:B------:R-:W-:Y:S01]  /*4ea0*/  FFMA.FTZ R104, R104, R33.reuse, -R35 ;  /* 0x0000002168687223 */ /* 0x080fe20000010823 */
[----:B------:R-:W-:Y:S02]  /*4eb0*/  HADD2.F32 R35, -RZ, R44.H0_H0 ;  /* 0x2000002cff237230 */ /* 0x000fe40000004100 */
[----:B------:R-:W-:Y:S01]  /*4ec0*/  FFMA.FTZ R106, R106, R33, R101 ;  /* 0x000000216a6a7223 */ /* 0x000fe20000010065 */
[----:B------:R-:W-:Y:S02]  /*4ed0*/  HADD2.F32 R33, -RZ, R12.H0_H0 ;  /* 0x2000000cff217230 */ /* 0x000fe40000004100 */
[----:B------:R-:W-:Y:S02]  /*4ee0*/  HADD2.F32 R12, -RZ, R4.H0_H0 ;  /* 0x20000004ff0c7230 */ /* 0x000fe40000004100 */
[-C--:B------:R-:W-:Y:S01]  /*4ef0*/  FMUL.FTZ R110, R35, R112.reuse ;  /* 0x00000070236e7220 */ /* 0x080fe20000410000 */
[----:B------:R-:W-:Y:S02]  /*4f00*/  HADD2.F32 R101, -RZ, R114.H1_H1 ;  /* 0x30000072ff657230 */ /* 0x000fe40000004100 */
[C---:B------:R-:W-:Y:S01]  /*4f10*/  FMUL.FTZ R112, R33.reuse, R112 ;  /* 0x0000007021707220 */ /* 0x040fe20000410000 */
[----:B------:R-:W-:Y:S01]  /*4f20*/  F2FP.F16.F32.PACK_AB R5, R104, R5 ;  /* 0x000000056805723e */ /* 0x000fe200000000ff */
[-C--:B------:R-:W-:Y:S01]  /*4f30*/  FFMA.FTZ R33, R33, R108.reuse, -R110 ;  /* 0x0000006c21217223 */ /* 0x080fe2000001086e */
[----:B------:R-:W-:Y:S01]  /*4f40*/  F2FP.F16.F32.PACK_AB R106, R106, R15 ;  /* 0x0000000f6a6a723e */ /* 0x000fe200000000ff */
[----:B------:R-:W-:Y:S01]  /*4f50*/  FFMA.FTZ R112, R35, R108, R112 ;  /* 0x0000006c23707223 */ /* 0x000fe20000010070 */
[----:B------:R-:W-:-:S02]  /*4f60*/  HADD2.F32 R35, -RZ, R44.H1_H1 ;  /* 0x3000002cff237230 */ /* 0x000fc40000004100 */
[----:B------:R-:W-:Y:S02]  /*4f70*/  IMAD.MOV.U32 R13, RZ, RZ, R45 ;  /* 0x000000ffff0d7224 */ /* 0x000fe400078e002d */
[----:B------:R-:W-:Y:S02]  /*4f80*/  IMAD.MOV.U32 R45, RZ, RZ, R96 ;  /* 0x000000ffff2d7224 */ /* 0x000fe400078e0060 */
[-C--:B------:R-:W-:Y:S01]  /*4f90*/  FMUL.FTZ R4, R35, R32.reuse ;  /* 0x0000002023047220 */ /* 0x080fe20000410000 */
[C---:B------:R-:W-:Y:S01]  /*4fa0*/  FMUL.FTZ R32, R47.reuse, R32 ;  /* 0x000000202f207220 */ /* 0x040fe20000410000 */
[----:B------:R-:W-:Y:S02]  /*4fb0*/  IMAD.MOV.U32 R15, RZ, RZ, R5 ;  /* 0x000000ffff0f7224 */ /* 0x000fe400078e0005 */
[-C--:B------:R-:W-:Y:S01]  /*4fc0*/  FFMA.FTZ R4, R47, R12.reuse, -R4 ;  /* 0x0000000c2f047223 */ /* 0x080fe20000010804 */
[----:B------:R-:W-:Y:S01]  /*4fd0*/  FFMA.FTZ R35, R35, R12, R32 ;  /* 0x0000000c23237223 */ /* 0x000fe20000010020 */
[----:B------:R-:W-:-:S02]  /*4fe0*/  HADD2.F32 R32, -RZ, R46.H0_H0 ;  /* 0x2000002eff207230 */ /* 0x000fc40000004100 */
[----:B------:R-:W-:Y:S01]  /*4ff0*/  HADD2.F32 R12, -RZ, R14.H0_H0 ;  /* 0x2000000eff0c7230 */ /* 0x000fe20000004100 */
[----:B------:R-:W-:Y:S01]  /*5000*/  F2FP.F16.F32.PACK_AB R44, R4, R33 ;  /* 0x00000021042c723e */ /* 0x000fe200000000ff */
[----:B------:R-:W-:Y:S02]  /*5010*/  HADD2.F32 R47, -RZ, R114.H0_H0 ;  /* 0x20000072ff2f7230 */ /* 0x000fe40000004100 */
[-C--:B------:R-:W-:Y:S01]  /*5020*/  FMUL.FTZ R103, R32, R101.reuse ;  /* 0x0000006520677220 */ /* 0x080fe20000410000 */
[----:B------:R-:W-:Y:S02]  /*5030*/  HADD2.F32 R46, -RZ, R46.H1_H1 ;  /* 0x3000002eff2e7230 */ /* 0x000fe40000004100 */
[C---:B------:R-:W-:Y:S01]  /*5040*/  FMUL.FTZ R101, R12.reuse, R101 ;  /* 0x000000650c657220 */ /* 0x040fe20000410000 */
[----:B------:R-:W-:Y:S01]  /*5050*/  F2FP.F16.F32.PACK_AB R35, R35, R112 ;  /* 0x000000702323723e */ /* 0x000fe200000000ff */
[-C--:B------:R-:W-:Y:S02]  /*5060*/  FFMA.FTZ R12, R12, R47.reuse, -R103 ;  /* 0x0000002f0c0c7223 */ /* 0x080fe40000010867 */
        /* <DEDUP_REMOVED lines=8> */
[----:B------:R-:W-:Y:S02]  /*50f0*/  IMAD.MOV.U32 R44, RZ, RZ, R35 ;  /* 0x000000ffff2c7224 */ /* 0x000fe400078e0023 */
[----:B------:R-:W-:-:S07]  /*5100*/  IMAD.MOV.U32 R47, RZ, RZ, R106 ;  /* 0x000000ffff2f7224 */ /* 0x000fce00078e006a */
.L_x_9718:
[----:B------:R-:W-:Y:S05]  /*5110*/  BSYNC B2 ;  /* 0x0000000000027941 */ /* 0x000fea0003800000 */
.L_x_9717:
[C---:B---3--:R-:W-:Y:S01]  /*5120*/  LEA R4, P4, R70.reuse, R98, 0x1 ;  /* 0x0000006246047211 */ /* 0x048fe200078808ff */
[----:B------:R-:W-:Y:S02]  /*5130*/  IMAD.MOV.U32 R6, RZ, RZ, R98 ;  /* 0x000000ffff067224 */ /* 0x000fe400078e0062 */
[----:B--2---:R-:W-:Y:S01]  /*5140*/  IMAD.MOV.U32 R7, RZ, RZ, R99 ;  /* 0x000000ffff077224 */ /* 0x004fe200078e0063 */
[----:B------:R-:W-:Y:S02]  /*5150*/  LEA.HI.X R5, R70, R99, R72, 0x1, P4 ;  /* 0x0000006346057211 */ /* 0x000fe400020f0c48 */
[----:B------:R-:W-:-:S03]  /*5160*/  ISETP.GE.AND P4, PT, R11, R94, PT ;  /* 0x0000005e0b00720c */ /* 0x000fc60003f86270 */
[----:B----4-:R4:W-:Y:S10]  /*5170*/  ST.E.128 desc[UR40][R4.64], R12 ;  /* 0x0000000c04007985 */ /* 0x0109f4000c101d28 */
[----:B------:R-:W-:-:S05]  /*5180*/  @!P4 IMAD.WIDE R6, R11, 0x2, R6 ;  /* 0x000000020b06c825 */ /* 0x000fca00078e0206 */
[----:B0-----:R4:W-:Y:S02]  /*5190*/  @!P4 ST.E.128 desc[UR40][R6.64], R44 ;  /* 0x0000002c0600c985 */ /* 0x0019e4000c101d28 */
.L_x_9716:
[----:B------:R-:W-:Y:S05]  /*51a0*/  BSYNC B1 ;  /* 0x0000000000017941 */ /* 0x000fea0003800000 */
.L_x_9715:
[----:B------:R-:W-:-:S03]  /*51b0*/  UMOV UR4, 0xffffffff ;  /* 0xffffffff00047882 */ /* 0x000fc60000000000 */
[----:B------:R-:W-:Y:S05]  /*51c0*/  BRA.DIV UR4, `(.L_x_9719) ;  /* 0x0000015e04407947 */ /* 0x000fea000b800000 */
[----:B0-----:R-:W0:Y:S04]  /*51d0*/  SHFL.IDX PT, R97, R97, 0x1, 0x1c1f ;  /* 0x003c1f0061617f89 */ /* 0x001e2800000e0000 */
[----:B------:R0:W0:Y:S02]  /*51e0*/  SHFL.IDX PT, R96, R95, 0x1, 0x1c1f ;  /* 0x003c1f005f607f89 */ /* 0x00002400000e0000 */
.L_x_9967:
[----:B----4-:R-:W-:-:S04]  /*51f0*/  IADD3 R4, R200, 0x40, RZ ;  /* 0x00000040c8047810 */ /* 0x010fc80007ffe0ff */
[----:B------:R-:W-:-:S13]  /*5200*/  ISETP.GE.OR P4, PT, R4, R92, P1 ;  /* 0x0000005c0400720c */ /* 0x000fda0000f86670 */
[----:B------:R-:W-:Y:S05]  /*5210*/  @P4 BRA `(.L_x_9704) ;  /* 0x0000000800e04947 */ /* 0x000fea0003800000 */
[----:B------:R-:W4:Y:S01]  /*5220*/  LDL R6, [R1+0x20] ;  /* 0x0000200001067983 */ /* 0x000f220000100800 */
[----:B------:R-:W-:Y:S01]  /*5230*/  SEL R100, R61, R100, !P0 ;  /* 0x000000643d647207 */ /* 0x000fe20004000000 */
[----:B------:R-:W-:Y:S01]  /*5240*/  VIADD R7, R200, 0x40 ;  /* 0x00000040c8077836 */ /* 0x000fe20000000000 */
[----:B0-----:R-:W-:Y:S01]  /*5250*/  LEA R32, P4, R70, R96, 0x1 ;  /* 0x0000006046207211 */ /* 0x001fe200078808ff */
[----:B------:R-:W-:Y:S01]  /*5260*/  VIADD R4, R200, 0x40 ;  /* 0x00000040c8047836 */ /* 0x000fe20000000000 */
[----:B------:R-:W-:Y:S01]  /*5270*/  SHF.R.S32.HI R5, RZ, 0x1f, R100 ;  /* 0x0000001fff057819 */ /* 0x000fe20000011464 */
[----:B------:R-:W-:Y:S01]  /*5280*/  IMAD.SHL.U32 R7, R7, 0x40, RZ ;  /* 0x0000004007077824 */ /* 0x000fe200078e00ff */
[----:B------:R-:W-:Y:S01]  /*5290*/  BSSY B1, `(.L_x_9720) ;  /* 0x0000066000017945 */ /* 0x000fe20003800000 */
[----:B------:R-:W-:Y:S01]  /*52a0*/  IMAD.SHL.U32 R4, R4, 0x40, RZ ;  /* 0x0000004004047824 */ /* 0x000fe200078e00ff */
[----:B------:R-:W-:Y:S02]  /*52b0*/  LEA.HI R100, R5, R100, RZ, 0x4 ;  /* 0x0000006405647211 */ /* 0x000fe400078f20ff */
[----:B------:R-:W-:-:S02]  /*52c0*/  LOP3.LUT R7, R7, 0x1c0, RZ, 0xc0, !PT ;  /* 0x000001c007077812 */ /* 0x000fc400078ec0ff */
[----:B------:R-:W-:Y:S02]  /*52d0*/  LEA.HI.SX32 R11, R100, R69, 0x1c ;  /* 0x00000045640b7211 */ /* 0x000fe400078fe2ff */
[----:B------:R-:W-:Y:S02]  /*52e0*/  LOP3.LUT R4, R4, 0x1c0, RZ, 0xc0, !PT ;  /* 0x000001c004047812 */ /* 0x000fe400078ec0ff */
[----:B------:R-:W-:Y:S01]  /*52f0*/  SHF.R.U32.HI R7, RZ, 0x3, R7 ;  /* 0x00000003ff077819 */ /* 0x000fe20000011607 */
[----:B------:R-:W-:Y:S01]  /*5300*/  IMAD.SHL.U32 R11, R11, 0x8, RZ ;  /* 0x000000080b0b7824 */ /* 0x000fe200078e00ff */
[----:B------:R-:W-:-:S04]  /*5310*/  LEA.HI.X R33, R70, R97, R72, 0x1, P4 ;  /* 0x0000006146217211 */ /* 0x000fc800020f0c48 */
[----:B------:R-:W-:-:S04]  /*5320*/  LOP3.LUT R4, R4, 0x38, R11, 0xf8, !PT ;  /* 0x0000003804047812 */ /* 0x000fc800078ef80b */
[----:B------:R-:W-:-:S05]  /*5330*/  LOP3.LUT R4, R4, R7, RZ, 0x3c, !PT ;  /* 0x0000000704047212 */ /* 0x000fca00078e3cff */
[----:B----4-:R-:W-:Y:S02]  /*5340*/  IMAD.IADD R5, R6, 0x1, R4 ;  /* 0x0000000106057824 */ /* 0x010fe400078e0204 */
[C---:B------:R-:W-:Y:S02]  /*5350*/  IMAD R4, R18.reuse, 0x1800, R74 ;  /* 0x0000180012047824 */ /* 0x040fe400078e024a */
[----:B------:R-:W-:Y:S02]  /*5360*/  IMAD R6, R18, 0x1800, R5 ;  /* 0x0000180012067824 */ /* 0x000fe400078e0205 */
[--C-:B------:R-:W-:Y:S02]  /*5370*/  IMAD R4, R4, 0x2, R19.reuse ;  /* 0x0000000204047824 */ /* 0x100fe400078e0213 */
[----:B------:R-:W-:-:S04]  /*5380*/  IMAD R12, R6, 0x2, R19 ;  /* 0x00000002060c7824 */ /* 0x000fc800078e0213 */
[----:B------:R-:W0:Y:S04]  /*5390*/  LDS.128 R4, [R4+0x1c400] ;  /* 0x01c4000004047984 */ /* 0x000e280000000c00 */
[----:B------:R-:W4:Y:S01]  /*53a0*/  LDS.128 R12, [R12+0x1c400] ;  /* 0x01c400000c0c7984 */ /* 0x000f220000000c00 */
[----:B------:R-:W-:Y:S05]  /*53b0*/  @P2 BRA `(.L_x_9721) ;  /* 0x00000004004c2947 */ /* 0x000fea0003800000 */
[----:B------:R-:W-:Y:S01]  /*53c0*/  SHF.R.U64 R34, R36, 0x10, R37 ;  /* 0x0000001024227819 */ /* 0x000fe20000001225 */
[----:B---3--:R-:W-:Y:S01]  /*53d0*/  HADD2.F32 R98, -RZ, R111.H0_H0 ;  /* 0x2000006fff627230 */ /* 0x008fe20000004100 */
[--C-:B------:R-:W-:Y:S01]  /*53e0*/  SHF.R.U64 R36, R38, 0x10, R39.reuse ;  /* 0x0000001026247819 */ /* 0x100fe20000001227 */
[----:B------:R-:W-:Y:S01]  /*53f0*/  HADD2.F32 R46, -RZ, R109.H1_H1 ;  /* 0x3000006dff2e7230 */ /* 0x000fe20000004100 */
[----:B------:R-:W-:Y:S01]  /*5400*/  SHF.R.U32.HI R38, RZ, 0x10, R39 ;  /* 0x00000010ff267819 */ /* 0x000fe20000011627 */
[----:B------:R-:W-:Y:S01]  /*5410*/  HADD2.F32 R34, -RZ, R34.H0_H0 ;  /* 0x20000022ff227230 */ /* 0x000fe20000004100 */
[----:B----4-:R-:W-:Y:S01]  /*5420*/  MOV R39, R13 ;  /* 0x0000000d00277202 */ /* 0x010fe20000000f00 */
[----:B0-----:R-:W-:Y:S01]  /*5430*/  IMAD.MOV.U32 R13, RZ, RZ, R7 ;  /* 0x000000ffff0d7224 */ /* 0x001fe200078e0007 */
[--C-:B------:R-:W-:Y:S01]  /*5440*/  SHF.R.U64 R35, R40, 0x10, R41.reuse ;  /* 0x0000001028237819 */ /* 0x100fe20000001229 */
[----:B------:R-:W-:Y:S01]  /*5450*/  HADD2.F32 R7, -RZ, R5.H0_H0 ;  /* 0x20000005ff077230 */ /* 0x000fe20000004100 */
[----:B------:R-:W-:Y:S01]  /*5460*/  SHF.R.U32.HI R40, RZ, 0x10, R41 ;  /* 0x00000010ff287819 */ /* 0x000fe20000011629 */
[--C-:B------:R-:W-:Y:S01]  /*5470*/  HADD2.F32 R41, -RZ, R39.reuse.H0_H0 ;  /* 0x20000027ff297230 */ /* 0x100fe20000004100 */
[----:B------:R-:W-:Y:S01]  /*5480*/  SHF.R.U32.HI R44, RZ, 0x10, R37 ;  /* 0x00000010ff2c7819 */ /* 0x000fe20000011625 */
[----:B------:R-:W-:Y:S01]  /*5490*/  HADD2.F32 R39, -RZ, R39.H1_H1 ;  /* 0x30000027ff277230 */ /* 0x000fe20000004100 */
[--C-:B------:R-:W-:Y:S01]  /*54a0*/  SHF.R.U64 R37, R42, 0x10, R43.reuse ;  /* 0x000000102a257819 */ /* 0x100fe2000000122b */
[----:B------:R-:W-:Y:S01]  /*54b0*/  HADD2.F32 R111, -RZ, R111.H1_H1 ;  /* 0x3000006fff6f7230 */ /* 0x000fe20000004100 */
[----:B------:R-:W-:Y:S01]  /*54c0*/  SHF.R.U32.HI R42, RZ, 0x10, R43 ;  /* 0x00000010ff2a7819 */ /* 0x000fe2000001162b */
[----:B------:R-:W-:-:S02]  /*54d0*/  HADD2.F32 R43, -RZ, R40.H0_H0 ;  /* 0x20000028ff2b7230 */ /* 0x000fc40000004100 */
[-C--:B------:R-:W-:Y:S01]  /*54e0*/  FMUL.FTZ R100, R41, R98.reuse ;  /* 0x0000006229647220 */ /* 0x080fe20000410000 */
[----:B------:R-:W-:Y:S02]  /*54f0*/  HADD2.F32 R40, -RZ, R5.H1_H1 ;  /* 0x30000005ff287230 */ /* 0x000fe40000004100 */
[C---:B------:R-:W-:Y:S01]  /*5500*/  FMUL.FTZ R98, R7.reuse, R98 ;  /* 0x0000006207627220 */ /* 0x040fe20000410000 */
[----:B------:R-:W-:Y:S02]  /*5510*/  HADD2.F32 R44, -RZ, R44.H0_H0 ;  /* 0x2000002cff2c7230 */ /* 0x000fe40000004100 */
[-C--:B------:R-:W-:Y:S01]  /*5520*/  FFMA.FTZ R5, R7, R46.reuse, -R100 ;  /* 0x0000002e07057223 */ /* 0x080fe20000010864 */
[-C--:B------:R-:W-:Y:S01]  /*5530*/  FMUL.FTZ R45, R39, R43.reuse ;  /* 0x0000002b272d7220 */ /* 0x080fe20000410000 */
[----:B------:R-:W-:Y:S01]  /*5540*/  FMUL.FTZ R100, R40, R43 ;  /* 0x0000002b28647220 */ /* 0x000fe20000410000 */
[----:B------:R-:W-:Y:S01]  /*5550*/  FFMA.FTZ R7, R41, R46, R98 ;  /* 0x0000002e29077223 */ /* 0x000fe20000010062 */
[----:B------:R-:W-:-:S02]  /*5560*/  HADD2.F32 R98, -RZ, R113.H1_H1 ;  /* 0x30000071ff627230 */ /* 0x000fc40000004100 */
[-C--:B------:R-:W-:Y:S01]  /*5570*/  FFMA.FTZ R40, R40, R44.reuse, -R45 ;  /* 0x0000002c28287223 */ /* 0x080fe2000001082d */
[----:B------:R-:W-:Y:S01]  /*5580*/  FFMA.FTZ R44, R39, R44, R100 ;  /* 0x0000002c272c7223 */ /* 0x000fe20000010064 */
[--C-:B------:R-:W-:Y:S02]  /*5590*/  HADD2.F32 R41, -RZ, R15.reuse.H0_H0 ;  /* 0x2000000fff297230 */ /* 0x100fe40000004100 */
[----:B------:R-:W-:Y:S01]  /*55a0*/  HADD2.F32 R43, -RZ, R15.H1_H1 ;  /* 0x3000000fff2b7230 */ /* 0x000fe20000004100 */
[----:B------:R-:W-:Y:S01]  /*55b0*/  F2FP.F16.F32.PACK_AB R5, R40, R5 ;  /* 0x000000052805723e */ /* 0x000fe200000000ff */
[----:B------:R-:W-:Y:S02]  /*55c0*/  HADD2.F32 R100, -RZ, R42.H0_H0 ;  /* 0x2000002aff647230 */ /* 0x000fe40000004100 */
[--C-:B------:R-:W-:Y:S02]  /*55d0*/  HADD2.F32 R39, -RZ, R13.reuse.H1_H1 ;  /* 0x3000000dff277230 */ /* 0x100fe40000004100 */
[----:B------:R-:W-:-:S02]  /*55e0*/  HADD2.F32 R15, -RZ, R13.H0_H0 ;  /* 0x2000000dff0f7230 */ /* 0x000fc40000004100 */
[-C--:B------:R-:W-:Y:S01]  /*55f0*/  FMUL.FTZ R102, R43, R100.reuse ;  /* 0x000000642b667220 */ /* 0x080fe20000410000 */
[----:B------:R-:W-:Y:S02]  /*5600*/  HADD2.F32 R46, -RZ, R107.H1_H1 ;  /* 0x3000006bff2e7230 */ /* 0x000fe40000004100 */
[----:B------:R-:W-:Y:S01]  /*5610*/  FMUL.FTZ R100, R39, R100 ;  /* 0x0000006427647220 */ /* 0x000fe20000410000 */
[----:B------:R-:W-:Y:S02]  /*5620*/  HADD2.F32 R42, -RZ, R38.H0_H0 ;  /* 0x20000026ff2a7230 */ /* 0x000fe40000004100 */
[-C--:B------:R-:W-:Y:S01]  /*5630*/  FMUL.FTZ R38, R41, R98.reuse ;  /* 0x0000006229267220 */ /* 0x080fe20000410000 */
[C---:B------:R-:W-:Y:S01]  /*5640*/  FMUL.FTZ R98, R15.reuse, R98 ;  /* 0x000000620f627220 */ /* 0x040fe20000410000 */
[----:B------:R-:W-:Y:S02]  /*5650*/  HADD2.F32 R109, -RZ, R109.H0_H0 ;  /* 0x2000006dff6d7230 */ /* 0x000fe40000004100 */
[----:B------:R-:W-:Y:S01]  /*5660*/  FFMA.FTZ R13, R15, R46, -R38 ;  /* 0x0000002e0f0d7223 */ /* 0x000fe20000010826 */
[-C--:B------:R-:W-:Y:S01]  /*5670*/  FFMA.FTZ R38, R39, R42.reuse, -R102 ;  /* 0x0000002a27267223 */ /* 0x080fe20000010866 */
[----:B------:R-:W-:Y:S01]  /*5680*/  FFMA.FTZ R42, R43, R42, R100 ;  /* 0x0000002a2b2a7223 */ /* 0x000fe20000010064 */
[----:B------:R-:W-:Y:S01]  /*5690*/  FFMA.FTZ R15, R41, R46, R98 ;  /* 0x0000002e290f7223 */ /* 0x000fe20000010062 */
[----:B------:R-:W-:-:S02]  /*56a0*/  HADD2.F32 R100, -RZ, R35.H0_H0 ;  /* 0x20000023ff647230 */ /* 0x000fc40000004100 */
[----:B------:R-:W-:Y:S01]  /*56b0*/  HADD2.F32 R98, -RZ, R113.H0_H0 ;  /* 0x20000071ff627230 */ /* 0x000fe20000004100 */
[----:B------:R-:W-:Y:S01]  /*56c0*/  F2FP.F16.F32.PACK_AB R38, R38, R13 ;  /* 0x0000000d2626723e */ /* 0x000fe200000000ff */
[----:B------:R-:W-:Y:S01]  /*56d0*/  HADD2.F32 R41, -RZ, R12.H0_H0 ;  /* 0x2000000cff297230 */ /* 0x000fe20000004100 */
[----:B------:R-:W-:Y:S01]  /*56e0*/  F2FP.F16.F32.PACK_AB R13, R44, R7 ;  /* 0x000000072c0d723e */ /* 0x000fe200000000ff */
[----:B------:R-:W-:Y:S01]  /*56f0*/  HADD2.F32 R35, -RZ, R4.H0_H0 ;  /* 0x20000004ff237230 */ /* 0x000fe20000004100 */
[----:B------:R-:W-:Y:S01]  /*5700*/  F2FP.F16.F32.PACK_AB R15, R42, R15 ;  /* 0x0000000f2a0f723e */ /* 0x000fe200000000ff */
[----:B------:R-:W-:Y:S02]  /*5710*/  HADD2.F32 R43, -RZ, R12.H1_H1 ;  /* 0x3000000cff2b7230 */ /* 0x000fe40000004100 */
[----:B------:R-:W-:Y:S02]  /*5720*/  HADD2.F32 R39, -RZ, R4.H1_H1 ;  /* 0x30000004ff277230 */ /* 0x000fe40000004100 */
[----:B------:R-:W-:Y:S01]  /*5730*/  FMUL.FTZ R4, R41, R98 ;  /* 0x0000006229047220 */ /* 0x000fe20000410000 */
[----:B------:R-:W-:-:S02]  /*5740*/  HADD2.F32 R46, -RZ, R107.H0_H0 ;  /* 0x2000006bff2e7230 */ /* 0x000fc40000004100 */
[----:B------:R-:W-:Y:S01]  /*5750*/  FMUL.FTZ R12, R35, R98 ;  /* 0x00000062230c7220 */ /* 0x000fe20000410000 */
[-C--:B------:R-:W-:Y:S01]  /*5760*/  FMUL.FTZ R98, R43, R100.reuse ;  /* 0x000000642b627220 */ /* 0x080fe20000410000 */
[----:B------:R-:W-:Y:S01]  /*5770*/  FMUL.FTZ R100, R39, R100 ;  /* 0x0000006427647220 */ /* 0x000fe20000410000 */
[----:B------:R-:W-:Y:S02]  /*5780*/  IMAD.MOV.U32 R7, RZ, RZ, R38 ;  /* 0x000000ffff077224 */ /* 0x000fe400078e0026 */
[-C--:B------:R-:W-:Y:S01]  /*5790*/  FFMA.FTZ R12, R41, R46.reuse, R12 ;  /* 0x0000002e290c7223 */ /* 0x080fe2000001000c */
[----:B------:R-:W-:Y:S01]  /*57a0*/  FFMA.FTZ R4, R35, R46, -R4 ;  /* 0x0000002e23047223 */ /* 0x000fe20000010804 */
[----:B------:R-:W-:Y:S02]  /*57b0*/  HADD2.F32 R41, -RZ, R37.H0_H0 ;  /* 0x20000025ff297230 */ /* 0x000fe40000004100 */
[-C--:B------:R-:W-:Y:S01]  /*57c0*/  FFMA.FTZ R35, R39, R34.reuse, -R98 ;  /* 0x0000002227237223 */ /* 0x080fe20000010862 */
[----:B------:R-:W-:Y:S01]  /*57d0*/  FFMA.FTZ R43, R43, R34, R100 ;  /* 0x000000222b2b7223 */ /* 0x000fe20000010064 */
[----:B------:R-:W-:-:S02]  /*57e0*/  HADD2.F32 R37, -RZ, R14.H0_H0 ;  /* 0x2000000eff257230 */ /* 0x000fc40000004100 */
[----:B------:R-:W-:Y:S01]  /*57f0*/  HADD2.F32 R34, -RZ, R6.H0_H0 ;  /* 0x20000006ff227230 */ /* 0x000fe20000004100 */
[----:B------:R-:W-:Y:S01]  /*5800*/  F2FP.F16.F32.PACK_AB R4, R35, R4 ;  /* 0x000000042304723e */ /* 0x000fe200000000ff */
[----:B------:R-:W-:Y:S02]  /*5810*/  HADD2.F32 R14, -RZ, R14.H1_H1 ;  /* 0x3000000eff0e7230 */ /* 0x000fe40000004100 */
[----:B------:R-:W-:Y:S01]  /*5820*/  FMUL.FTZ R45, R37, R111 ;  /* 0x0000006f252d7220 */ /* 0x000fe20000410000 */
[----:B------:R-:W-:Y:S01]  /*5830*/  HADD2.F32 R6, -RZ, R6.H1_H1 ;  /* 0x30000006ff067230 */ /* 0x000fe20000004100 */
[----:B------:R-:W-:Y:S01]  /*5840*/  F2FP.F16.F32.PACK_AB R12, R43, R12 ;  /* 0x0000000c2b0c723e */ /* 0x000fe200000000ff */
[----:B------:R-:W-:Y:S02]  /*5850*/  HADD2.F32 R39, -RZ, R36.H0_H0 ;  /* 0x20000024ff277230 */ /* 0x000fe40000004100 */
[----:B------:R-:W-:Y:S01]  /*5860*/  FMUL.FTZ R47, R14, R41 ;  /* 0x000000290e2f7220 */ /* 0x000fe20000410000 */
[----:B------:R-:W-:Y:S01]  /*5870*/  FMUL.FTZ R36, R34, R111 ;  /* 0x0000006f22247220 */ /* 0x000fe20000410000 */
[----:B------:R-:W-:Y:S01]  /*5880*/  FMUL.FTZ R41, R6, R41 ;  /* 0x0000002906297220 */ /* 0x000fe20000410000 */
[----:B------:R-:W-:Y:S01]  /*5890*/  FFMA.FTZ R45, R34, R109, -R45 ;  /* 0x0000006d222d7223 */ /* 0x000fe2000001082d */
[----:B------:R-:W-:Y:S01]  /*58a0*/  FFMA.FTZ R6, R6, R39, -R47 ;  /* 0x0000002706067223 */ /* 0x000fe2000001082f */
[----:B------:R-:W-:Y:S01]  /*58b0*/  FFMA.FTZ R36, R37, R109, R36 ;  /* 0x0000006d25247223 */ /* 0x000fe20000010024 */
[----:B------:R-:W-:-:S03]  /*58c0*/  FFMA.FTZ R41, R14, R39, R41 ;  /* 0x000000270e297223 */ /* 0x000fc60000010029 */
[----:B------:R-:W-:Y:S02]  /*58d0*/  F2FP.F16.F32.PACK_AB R6, R6, R45 ;  /* 0x0000002d0606723e */ /* 0x000fe400000000ff */
[----:B------:R-:W-:-:S07]  /*58e0*/  F2FP.F16.F32.PACK_AB R14, R41, R36 ;  /* 0x00000024290e723e */ /* 0x000fce00000000ff */
.L_x_9721:
[----:B------:R-:W-:Y:S05]  /*58f0*/  BSYNC B1 ;  /* 0x0000000000017941 */ /* 0x000fea0003800000 */
.L_x_9720:
[----:B------:R-:W-:Y:S01]  /*5900*/  ISETP.GE.AND P2, PT, R11, R94, PT ;  /* 0x0000005e0b00720c */ /* 0x000fe20003f46270 */
[----:B0-----:R0:W-:Y:S02]  /*5910*/  ST.E.128 desc[UR40][R32.64], R4 ;  /* 0x0000000420007985 */ /* 0x0011e4000c101d28 */
[----:B0-----:R-:W-:Y:S02]  /*5920*/  IMAD.MOV.U32 R4, RZ, RZ, R96 ;  /* 0x000000ffff047224 */ /* 0x001fe400078e0060 */
[----:B------:R-:W-:-:S08]  /*5930*/  IMAD.MOV.U32 R5, RZ, RZ, R97 ;  /* 0x000000ffff057224 */ /* 0x000fd000078e0061 */
[----:B------:R-:W-:Y:S05]  /*5940*/  @P2 BRA `(.L_x_9704) ;  /* 0x0000000400142947 */ /* 0x000fea0003800000 */
[----:B------:R-:W-:-:S05]  /*5950*/  IMAD.WIDE R4, R11, 0x2, R4 ;  /* 0x000000020b047825 */ /* 0x000fca00078e0204 */
[----:B----4-:R0:W-:Y:S01]  /*5960*/  ST.E.128 desc[UR40][R4.64], R12 ;  /* 0x0000000c04007985 */ /* 0x0101e2000c101d28 */
[----:B------:R-:W-:Y:S05]  /*5970*/  BRA `(.L_x_9704) ;  /* 0x0000000400087947 */ /* 0x000fea0003800000 */
.L_x_9685:
[----:B------:R-:W-:-:S13]  /*5980*/  ISETP.NE.AND P3, PT, R206, 0x3, PT ;  /* 0x00000003ce00780c */ /* 0x000fda0003f65270 */
[----:B------:R-:W-:Y:S05]  /*5990*/  @!P3 BRA `(.L_x_9722) ;  /* 0x000000000004b947 */ /* 0x000fea0003800000 */
[----:B------:R-:W-:Y:S01]  /*59a0*/  BPT.TRAP 0x1 ;  /* 0x000000040000795c */ /* 0x000fe20000300000 */
.L_x_9722:
[----:B------:R-:W-:Y:S01]  /*59b0*/  IMAD R87, R18, 0x8, R19 ;  /* 0x0000000812577824 */ /* 0x000fe200078e0213 */
[----:B------:R-:W-:Y:S01]  /*59c0*/  SHF.L.U32 R93, R204, 0x1f, RZ ;  /* 0x0000001fcc5d7819 */ /* 0x000fe200000006ff */
[----:B------:R-:W-:Y:S01]  /*59d0*/  BSSY B1, `(.L_x_9723) ;  /* 0x0000004000017945 */ /* 0x000fe20003800000 */
[----:B------:R-:W-:Y:S02]  /*59e0*/  SHF.R.S32.HI R90, RZ, 0x1f, R89 ;  /* 0x0000001fff5a7819 */ /* 0x000fe40000011459 */
[----:B------:R-:W1:Y:S02]  /*59f0*/  SYNCS.PHASECHK.TRANS64.TRYWAIT P2, [R87+URZ+0x22890], R93 ;  /* 0x0228905d570075a7 */ /* 0x000e64000804017f */
[----:B-1----:R-:W-:Y:S05]  /*5a00*/  @!P2 BRA `(.L_x_9724) ;  /* 0x00000154007ca947 */ /* 0x002fea0003800000 */
.L_x_9968:
[----:B------:R-:W-:Y:S05]  /*5a10*/  BSYNC B1 ;  /* 0x0000000000017941 */ /* 0x000fea0003800000 */
.L_x_9723:
        /* <DEDUP_REMOVED lines=25> */
.L_x_9972:
[----:B------:R-:W-:Y:S04]  /*5bb0*/  BSSY B1, `(.L_x_9726) ;  /* 0x000000d000017945 */ /* 0x000fe80003800000 */
[----:B------:R-:W-:Y:S05]  /*5bc0*/  @!P2 BRA `(.L_x_9727) ;  /* 0x00000000002ca947 */ /* 0x000fea0003800000 */
[----:B------:R-:W-:Y:S02]  /*5bd0*/  ULDC UR4, c[0x0][0x2f4] ;  /* 0x0000bd0000047ab9 */ /* 0x000fe40000000800 */
[----:B------:R-:W-:-:S13]  /*5be0*/  ISETP.GE.AND P2, PT, R16, UR4, PT ;  /* 0x0000000410007c0c */ /* 0x000fda000bf46270 */
[----:B---3--:R-:W-:-:S04]  /*5bf0*/  @!P2 LEA R14, P4, R16, R7, 0x1 ;  /* 0x00000007100ea211 */ /* 0x008fc800078808ff */
[----:B--2---:R-:W-:Y:S02]  /*5c00*/  @!P2 LEA.HI.X R15, R16, R5, R17, 0x1, P4 ;  /* 0x00000005100fa211 */ /* 0x004fe400020f0c11 */
[----:B------:R-:W-:-:S13]  /*5c10*/  ISETP.GE.AND P4, PT, R2, UR4, PT ;  /* 0x0000000402007c0c */ /* 0x000fda000bf86270 */
[----:B------:R-:W-:-:S04]  /*5c20*/  @!P4 LEA R12, P5, R2, R7, 0x1 ;  /* 0x00000007020cc211 */ /* 0x000fc800078a08ff */
[----:B------:R-:W-:Y:S02]  /*5c30*/  @!P4 LEA.HI.X R13, R2, R5, R202, 0x1, P5 ;  /* 0x00000005020dc211 */ /* 0x000fe400028f0cca */
[----:B------:R-:W2:Y:S04]  /*5c40*/  @!P2 LDS.128 R4, [R98] ;  /* 0x000000006204a984 */ /* 0x000ea80000000c00 */
[----:B--2---:R-:W-:Y:S04]  /*5c50*/  @!P2 ST.E.128 desc[UR40][R14.64], R4 ;  /* 0x000000040e00a985 */ /* 0x004fe8000c101d28 */
[----:B------:R-:W2:Y:S04]  /*5c60*/  @!P4 LDS.128 R4, [R96] ;  /* 0x000000006004c984 */ /* 0x000ea80000000c00 */
[----:B--2---:R4:W-:Y:S02]  /*5c70*/  @!P4 ST.E.128 desc[UR40][R12.64], R4 ;  /* 0x000000040c00c985 */ /* 0x0049e4000c101d28 */
.L_x_9727:
[----:B------:R-:W-:Y:S05]  /*5c80*/  BSYNC B1 ;  /* 0x0000000000017941 */ /* 0x000fea0003800000 */
.L_x_9726:
[----:B------:R-:W-:-:S03]  /*5c90*/  UMOV UR4, 0xffffffff ;  /* 0xffffffff00047882 */ /* 0x000fc60000000000 */
[----:B------:R-:W-:Y:S05]  /*5ca0*/  BRA.DIV UR4, `(.L_x_9728) ;  /* 0x0000015604347947 */ /* 0x000fea000b800000 */
[----:B--2-4-:R2:W4:Y:S04]  /*5cb0*/  SHFL.IDX PT, R5, R33, 0x1, 0x1c1f ;  /* 0x003c1f0021057f89 */ /* 0x01452800000e0000 */
[----:B---3--:R2:W3:Y:S02]  /*5cc0*/  SHFL.IDX PT, R7, R32, 0x1, 0x1c1f ;  /* 0x003c1f0020077f89 */ /* 0x0084e400000e0000 */
.L_x_9976:
[----:B------:R-:W-:-:S13]  /*5cd0*/  ISETP.GE.AND P2, PT, R34, 0x41, PT ;  /* 0x000000412200780c */ /* 0x000fda0003f46270 */
[----:B------:R-:W-:Y:S05]  /*5ce0*/  @!P2 BRA `(.L_x_9704) ;  /* 0x00000000002ca947 */ /* 0x000fea0003800000 */
[----:B------:R-:W-:Y:S02]  /*5cf0*/  ULDC UR4, c[0x0][0x2f4] ;  /* 0x0000bd0000047ab9 */ /* 0x000fe40000000800 */
[----:B------:R-:W-:-:S13]  /*5d00*/  ISETP.GE.AND P2, PT, R16, UR4, PT ;  /* 0x0000000410007c0c */ /* 0x000fda000bf46270 */
[----:B---3--:R-:W-:-:S04]  /*5d10*/  @!P2 LEA R14, P4, R16, R7, 0x1 ;  /* 0x00000007100ea211 */ /* 0x008fc800078808ff */
[----:B----4-:R-:W-:Y:S02]  /*5d20*/  @!P2 LEA.HI.X R15, R16, R5, R17, 0x1, P4 ;  /* 0x00000005100fa211 */ /* 0x010fe400020f0c11 */
[----:B------:R-:W-:-:S13]  /*5d30*/  ISETP.GE.AND P4, PT, R2, UR4, PT ;  /* 0x0000000402007c0c */ /* 0x000fda000bf86270 */
[----:B------:R-:W-:-:S04]  /*5d40*/  @!P4 LEA R12, P5, R2, R7, 0x1 ;  /* 0x00000007020cc211 */ /* 0x000fc800078a08ff */
[----:B------:R-:W-:Y:S02]  /*5d50*/  @!P4 LEA.HI.X R13, R2, R5, R202, 0x1, P5 ;  /* 0x00000005020dc211 */ /* 0x000fe400028f0cca */
[----:B------:R-:W3:Y:S04]  /*5d60*/  @!P2 LDS.128 R4, [R98+0x2000] ;  /* 0x002000006204a984 */ /* 0x000ee80000000c00 */
[----:B---3--:R-:W-:Y:S04]  /*5d70*/  @!P2 ST.E.128 desc[UR40][R14.64], R4 ;  /* 0x000000040e00a985 */ /* 0x008fe8000c101d28 */
[----:B------:R-:W3:Y:S04]  /*5d80*/  @!P4 LDS.128 R4, [R96+0x2000] ;  /* 0x002000006004c984 */ /* 0x000ee80000000c00 */
[----:B---3--:R3:W-:Y:S02]  /*5d90*/  @!P4 ST.E.128 desc[UR40][R12.64], R4 ;  /* 0x000000040c00c985 */ /* 0x0087e4000c101d28 */
.L_x_9704:
[----:B------:R-:W-:Y:S05]  /*5da0*/  BSYNC B0 ;  /* 0x0000000000007941 */ /* 0x000fea0003800000 */
.L_x_9684:
[----:B0--34-:R-:W0:Y:S01]  /*5db0*/  S2R R4, SR_TID.X ;  /* 0x0000000000047919 */ /* 0x019e220000002100 */
        /* <DEDUP_REMOVED lines=16> */
.L_x_9730:
[----:B------:R-:W-:Y:S05]  /*5ec0*/  BSYNC B0 ;  /* 0x0000000000007941 */ /* 0x000fea0003800000 */
.L_x_9729:
[----:B------:R-:W3:Y:S01]  /*5ed0*/  SYNCS.PHASECHK.TRANS64.TRYWAIT P3, [R87+URZ+0x228b0], R93 ;  /* 0x0228b05d570075a7 */ /* 0x000ee2000806017f */
[----:B------:R-:W-:Y:S04]  /*5ee0*/  BSSY B0, `(.L_x_9731) ;  /* 0x0000002000007945 */ /* 0x000fe80003800000 */
[----:B---3--:R-:W-:Y:S05]  /*5ef0*/  @!P3 BRA `(.L_x_9732) ;  /* 0x0000015000ecb947 */ /* 0x008fea0003800000 */
.L_x_9977:
[----:B------:R-:W-:Y:S05]  /*5f00*/  BSYNC B0 ;  /* 0x0000000000007941 */ /* 0x000fea0003800000 */
.L_x_9731:
[----:B------:R-:W-:Y:S01]  /*5f10*/  ULDC.64 UR4, c[0x0][0x328] ;  /* 0x0000ca0000047ab9 */ /* 0x000fe20000000a00 */
[----:B------:R-:W-:Y:S01]  /*5f20*/  ULDC.64 UR6, c[0x0][0x318] ;  /* 0x0000c60000067ab9 */ /* 0x000fe20000000a00 */
[----:B------:R-:W-:Y:S01]  /*5f30*/  IMAD R90, R90, UR4, RZ ;  /* 0x000000045a5a7c24 */ /* 0x000fe2000f8e02ff */
[----:B------:R-:W-:Y:S01]  /*5f40*/  BSSY B0, `(.L_x_9733) ;  /* 0x0000040000007945 */ /* 0x000fe20003800000 */
[----:B0-----:R-:W-:-:S04]  /*5f50*/  IMAD.WIDE.U32 R4, R89, UR4, RZ ;  /* 0x0000000459047c25 */ /* 0x001fc8000f8e00ff */
        /* <DEDUP_REMOVED lines=8> */
[----:B------:R-:W-:Y:S02]  /*5fe0*/  IMAD.IADD R5, R5, 0x1, R91 ;  /* 0x0000000105057824 */ /* 0x000fe400078e025b */
[----:B------:R-:W-:Y:S02]  /*5ff0*/  IMAD R34, R18, 0x6000, R82 ;  /* 0x0000600012227824 */ /* 0x000fe400078e0252 */
[----:B------:R-:W-:-:S04]  /*6000*/  IMAD.WIDE.U32 R4, R201, UR4, R4 ;  /* 0x00000004c9047c25 */ /* 0x000fc8000f8e0004 */
[----:B------:R-:W-:Y:S01]  /*6010*/  IMAD R5, R201, UR5, R5 ;  /* 0x00000005c9057c24 */ /* 0x000fe2000f8e0205 */
[----:B------:R-:W-:-:S04]  /*6020*/  LEA R35, P3, R4, UR6, 0x1 ;  /* 0x0000000604237c11 */ /* 0x000fc8000f8608ff */
[----:B------:R-:W-:Y:S01]  /*6030*/  LEA.HI.X R36, R4, UR7, R5, 0x1, P3 ;  /* 0x0000000704247c11 */ /* 0x000fe200098f0c05 */
[----:B------:R-:W-:Y:S01]  /*6040*/  IMAD.IADD R4, R75, 0x1, R34 ;  /* 0x000000014b047824 */ /* 0x000fe200078e0222 */
[----:B------:R-:W-:Y:S01]  /*6050*/  ISETP.GE.AND P3, PT, R92, 0x1, PT ;  /* 0x000000015c00780c */ /* 0x000fe20003f66270 */
[----:B------:R0:W4:Y:S01]  /*6060*/  SHFL.IDX PT, R41, R35, RZ, 0x1c1f ;  /* 0x001c1fff23297589 */ /* 0x00012200000e0000 */
[--C-:B------:R-:W-:Y:S02]  /*6070*/  IMAD R34, R34, 0x2, R25.reuse ;  /* 0x0000000222227824 */ /* 0x100fe400078e0219 */
[----:B------:R-:W-:Y:S01]  /*6080*/  IMAD R11, R4, 0x2, R25 ;  /* 0x00000002040b7824 */ /* 0x000fe200078e0219 */
[----:B------:R0:W0:Y:S08]  /*6090*/  SHFL.IDX PT, R39, R36, RZ, 0x1c1f ;  /* 0x001c1fff24277589 */ /* 0x00003000000e0000 */
[----:B------:R-:W-:Y:S05]  /*60a0*/  @!P3 BRA `(.L_x_9734) ;  /* 0x0000000000a4b947 */ /* 0x000fea0003800000 */
[----:B------:R-:W-:Y:S02]  /*60b0*/  ISETP.NE.AND P5, PT, R77, RZ, PT ;  /* 0x000000ff4d00720c */ /* 0x000fe40003fa5270 */
[----:B------:R-:W-:Y:S02]  /*60c0*/  ISETP.NE.AND P4, PT, R78, RZ, PT ;  /* 0x000000ff4e00720c */ /* 0x000fe40003f85270 */
[----:B------:R-:W-:-:S09]  /*60d0*/  PRMT R37, R10, 0x8880, RZ ;  /* 0x000088800a257816 */ /* 0x000fd200000000ff */
[----:B------:R-:W5:Y:S01]  /*60e0*/  @P5 LDS.128 R4, [R34] ;  /* 0x0000000022045984 */ /* 0x000f620000000c00 */
[----:B--2-4-:R-:W-:-:S04]  /*60f0*/  @P5 LEA R32, P3, R16, R41, 0x1 ;  /* 0x0000002910205211 */ /* 0x014fc800078608ff */
[----:B0-----:R-:W-:Y:S02]  /*6100*/  @P5 LEA.HI.X R33, R16, R39, R17, 0x1, P3 ;  /* 0x0000002710215211 */ /* 0x001fe400018f0c11 */
[----:B------:R-:W-:-:S04]  /*6110*/  @P4 LEA R14, P3, R2, R41, 0x1 ;  /* 0x00000029020e4211 */ /* 0x000fc800078608ff */
[----:B------:R-:W-:Y:S02]  /*6120*/  @P4 LEA.HI.X R15, R2, R39, R202, 0x1, P3 ;  /* 0x00000027020f4211 */ /* 0x000fe400018f0cca */
[----:B------:R-:W-:-:S13]  /*6130*/  ISETP.NE.AND P3, PT, R79, RZ, PT ;  /* 0x000000ff4f00720c */ /* 0x000fda0003f65270 */
[----:B------:R-:W-:-:S04]  /*6140*/  @P3 LEA R12, P6, R211, R41, 0x1 ;  /* 0x00000029d30c3211 */ /* 0x000fc800078c08ff */
[----:B------:R-:W-:Y:S01]  /*6150*/  @P3 LEA.HI.X R13, R211, R39, R220, 0x1, P6 ;  /* 0x00000027d30d3211 */ /* 0x000fe200030f0cdc */
[----:B-----5:R0:W-:Y:S01]  /*6160*/  @P5 ST.E.128 desc[UR40][R32.64], R4 ;  /* 0x0000000420005985 */ /* 0x0201e2000c101d28 */
[----:B------:R-:W-:-:S03]  /*6170*/  ISETP.NE.AND P5, PT, R80, RZ, PT ;  /* 0x000000ff5000720c */ /* 0x000fc60003fa5270 */
[----:B------:R-:W2:Y:S10]  /*6180*/  @P4 LDS.128 R4, [R11] ;  /* 0x000000000b044984 */ /* 0x000eb40000000c00 */
[----:B0-----:R-:W-:-:S04]  /*6190*/  @P5 LEA R32, P6, R210, R41, 0x1 ;  /* 0x00000029d2205211 */ /* 0x001fc800078c08ff */
[----:B------:R-:W-:Y:S01]  /*61a0*/  @P5 LEA.HI.X R33, R210, R39, R219, 0x1, P6 ;  /* 0x00000027d2215211 */ /* 0x000fe200030f0cdb */
[----:B--2---:R0:W-:Y:S01]  /*61b0*/  @P4 ST.E.128 desc[UR40][R14.64], R4 ;  /* 0x000000040e004985 */ /* 0x0041e2000c101d28 */
[----:B------:R-:W-:-:S03]  /*61c0*/  ISETP.NE.AND P4, PT, R81, RZ, PT ;  /* 0x000000ff5100720c */ /* 0x000fc60003f85270 */
[----:B------:R-:W2:Y:S10]  /*61d0*/  @P3 LDS.128 R4, [R34+0x3000] ;  /* 0x0030000022043984 */ /* 0x000eb40000000c00 */
        /* <DEDUP_REMOVED lines=13> */
[----:B------:R-:W-:-:S03]  /*62b0*/  ISETP.GT.AND P4, PT, R37, -0x1, PT ;  /* 0xffffffff2500780c */ /* 0x000fc60003f84270 */
[----:B------:R-:W2:Y:S10]  /*62c0*/  @P3 LDS.128 R4, [R11+0x6000] ;  /* 0x006000000b043984 */ /* 0x000eb40000000c00 */
[----:B0-----:R-:W-:-:S04]  /*62d0*/  @!P4 LEA R14, P6, R212, R41, 0x1 ;  /* 0x00000029d40ec211 */ /* 0x001fc800078c08ff */
[----:B------:R-:W-:Y:S01]  /*62e0*/  @!P4 LEA.HI.X R15, R212, R39, R215, 0x1, P6 ;  /* 0x00000027d40fc211 */ /* 0x000fe200030f0cd7 */
[----:B--2---:R-:W-:Y:S04]  /*62f0*/  @P3 ST.E.128 desc[UR40][R12.64], R4 ;  /* 0x000000040c003985 */ /* 0x004fe8000c101d28 */
[----:B------:R-:W0:Y:S04]  /*6300*/  @P5 LDS.128 R4, [R34+0x9000] ;  /* 0x0090000022045984 */ /* 0x000e280000000c00 */
[----:B0-----:R-:W-:Y:S04]  /*6310*/  @P5 ST.E.128 desc[UR40][R32.64], R4 ;  /* 0x0000000420005985 */ /* 0x001fe8000c101d28 */
[----:B------:R-:W0:Y:S04]  /*6320*/  @!P4 LDS.128 R4, [R11+0x9000] ;  /* 0x009000000b04c984 */ /* 0x000e280000000c00 */
[----:B0-----:R0:W-:Y:S02]  /*6330*/  @!P4 ST.E.128 desc[UR40][R14.64], R4 ;  /* 0x000000040e00c985 */ /* 0x0011e4000c101d28 */
.L_x_9734:
[----:B------:R-:W-:Y:S05]  /*6340*/  BSYNC B0 ;  /* 0x0000000000007941 */ /* 0x000fea0003800000 */
.L_x_9733:
[----:B------:R-:W-:Y:S01]  /*6350*/  ISETP.GE.AND P3, PT, R92, 0x41, PT ;  /* 0x000000415c00780c */ /* 0x000fe20003f66270 */
[----:B------:R1:W1:Y:S01]  /*6360*/  SHFL.IDX PT, R37, R36, 0x1, 0x1c1f ;  /* 0x003c1f0024257f89 */ /* 0x00026200000e0000 */
[----:B------:R-:W-:Y:S03]  /*6370*/  BSSY B0, `(.L_x_9735) ;  /* 0x000002c000007945 */ /* 0x000fe60003800000 */
[----:B0-----:R-:W0:Y:S08]  /*6380*/  SHFL.IDX PT, R35, R35, 0x1, 0x1c1f ;  /* 0x003c1f0023237f89 */ /* 0x001e3000000e0000 */
[----:B------:R-:W-:Y:S05]  /*6390*/  @!P3 BRA `(.L_x_9736) ;  /* 0x0000000000a4b947 */ /* 0x000fea0003800000 */
[----:B------:R-:W-:Y:S02]  /*63a0*/  ISETP.NE.AND P5, PT, R77, RZ, PT ;  /* 0x000000ff4d00720c */ /* 0x000fe40003fa5270 */
[----:B------:R-:W-:Y:S02]  /*63b0*/  ISETP.NE.AND P4, PT, R78, RZ, PT ;  /* 0x000000ff4e00720c */ /* 0x000fe40003f85270 */
[----:B-1----:R-:W-:-:S09]  /*63c0*/  PRMT R36, R10, 0x8880, RZ ;  /* 0x000088800a247816 */ /* 0x002fd200000000ff */
[----:B------:R-:W1:Y:S01]  /*63d0*/  @P5 LDS.128 R4, [R34+0x2000] ;  /* 0x0020000022045984 */ /* 0x000e620000000c00 */
[----:B0-2---:R-:W-:-:S04]  /*63e0*/  @P5 LEA R32, P3, R16, R35, 0x1 ;  /* 0x0000002310205211 */ /* 0x005fc800078608ff */
[----:B------:R-:W-:Y:S02]  /*63f0*/  @P5 LEA.HI.X R33, R16, R37, R17, 0x1, P3 ;  /* 0x0000002510215211 */ /* 0x000fe400018f0c11 */
[----:B------:R-:W-:-:S04]  /*6400*/  @P4 LEA R14, P3, R2, R35, 0x1 ;  /* 0x00000023020e4211 */ /* 0x000fc800078608ff */
[----:B------:R-:W-:Y:S02]  /*6410*/  @P4 LEA.HI.X R15, R2, R37, R202, 0x1, P3 ;  /* 0x00000025020f4211 */ /* 0x000fe400018f0cca */
[----:B------:R-:W-:-:S13]  /*6420*/  ISETP.NE.AND P3, PT, R79, RZ, PT ;  /* 0x000000ff4f00720c */ /* 0x000fda0003f65270 */
[----:B------:R-:W-:-:S04]  /*6430*/  @P3 LEA R12, P6, R211, R35, 0x1 ;  /* 0x00000023d30c3211 */ /* 0x000fc800078c08ff */
[----:B------:R-:W-:Y:S01]  /*6440*/  @P3 LEA.HI.X R13, R211, R37, R220, 0x1, P6 ;  /* 0x00000025d30d3211 */ /* 0x000fe200030f0cdc */
[----:B-1----:R0:W-:Y:S01]  /*6450*/  @P5 ST.E.128 desc[UR40][R32.64], R4 ;  /* 0x0000000420005985 */ /* 0x0021e2000c101d28 */
[----:B------:R-:W-:-:S03]  /*6460*/  ISETP.NE.AND P5, PT, R80, RZ, PT ;  /* 0x000000ff5000720c */ /* 0x000fc60003fa5270 */
[----:B------:R-:W1:Y:S10]  /*6470*/  @P4 LDS.128 R4, [R11+0x2000] ;  /* 0x002000000b044984 */ /* 0x000e740000000c00 */
[----:B0-----:R-:W-:-:S04]  /*6480*/  @P5 LEA R32, P6, R210, R35, 0x1 ;  /* 0x00000023d2205211 */ /* 0x001fc800078c08ff */
        /* <DEDUP_REMOVED lines=17> */
[----:B------:R-:W-:-:S03]  /*65a0*/  ISETP.GT.AND P4, PT, R36, -0x1, PT ;  /* 0xffffffff2400780c */ /* 0x000fc60003f84270 */
[----:B------:R-:W1:Y:S10]  /*65b0*/  @P3 LDS.128 R4, [R11+0x8000] ;  /* 0x008000000b043984 */ /* 0x000e740000000c00 */
[----:B0-----:R-:W-:-:S04]  /*65c0*/  @!P4 LEA R14, P6, R212, R35, 0x1 ;  /* 0x00000023d40ec211 */ /* 0x001fc800078c08ff */
[----:B------:R-:W-:Y:S01]  /*65d0*/  @!P4 LEA.HI.X R15, R212, R37, R215, 0x1, P6 ;  /* 0x00000025d40fc211 */ /* 0x000fe200030f0cd7 */
[----:B-1----:R-:W-:Y:S04]  /*65e0*/  @P3 ST.E.128 desc[UR40][R12.64], R4 ;  /* 0x000000040c003985 */ /* 0x002fe8000c101d28 */
[----:B------:R-:W0:Y:S04]  /*65f0*/  @P5 LDS.128 R4, [R34+0xb000] ;  /* 0x00b0000022045984 */ /* 0x000e280000000c00 */
[----:B0-----:R-:W-:Y:S04]  /*6600*/  @P5 ST.E.128 desc[UR40][R32.64], R4 ;  /* 0x0000000420005985 */ /* 0x001fe8000c101d28 */
[----:B------:R-:W0:Y:S04]  /*6610*/  @!P4 LDS.128 R4, [R11+0xb000] ;  /* 0x00b000000b04c984 */ /* 0x000e280000000c00 */
[----:B0-----:R0:W-:Y:S02]  /*6620*/  @!P4 ST.E.128 desc[UR40][R14.64], R4 ;  /* 0x000000040e00c985 */ /* 0x0011e4000c101d28 */
.L_x_9736:
[----:B------:R-:W-:Y:S05]  /*6630*/  BSYNC B0 ;  /* 0x0000000000007941 */ /* 0x000fea0003800000 */
.L_x_9735:
[----:B0-----:R-:W5:Y:S01]  /*6640*/  LDL R4, [R1] ;  /* 0x0000000001047983 */ /* 0x001f620000100800 */
[----:B-1-3--:R-:W-:Y:S02]  /*6650*/  @!P2 VIADD R87, R87, 0x228c0 ;  /* 0x000228c05757a836 */ /* 0x00afe40000000000 */
[----:B------:R-:W-:Y:S01]  /*6660*/  VIADD R18, R18, 0x1 ;  /* 0x0000000112127836 */ /* 0x000fe20000000000 */
[----:B------:R-:W-:Y:S01]  /*6670*/  @!PT LDS RZ, [RZ] ;  /* 0x00000000fffff984 */ /* 0x000fe20000000800 */
[----:B------:R-:W-:Y:S01]  /*6680*/  @!PT LDS RZ, [RZ] ;  /* 0x00000000fffff984 */ /* 0x000fe20000000800 */
[----:B------:R-:W-:Y:S01]  /*6690*/  @!PT LDS RZ, [RZ] ;  /* 0x00000000fffff984 */ /* 0x000fe20000000800 */
[----:B------:R-:W-:Y:S01]  /*66a0*/  @!PT LDS RZ, [RZ] ;  /* 0x00000000fffff984 */ /* 0x000fe20000000800 */
[----:B------:R0:W-:Y:S06]  /*66b0*/  MEMBAR.ALL.CTA ;  /* 0x0000000000007992 */ /* 0x0001ec0000008000 */
[----:B0-----:R-:W0:Y:S01]  /*66c0*/  FENCE.VIEW.ASYNC.S ;  /* 0x00000000000073c6 */ /* 0x001e220000000000 */
[----:B------:R-:W-:Y:S01]  /*66d0*/  @!P2 PRMT R87, RZ, 0x654, R87 ;  /* 0x00000654ff57a816 */ /* 0x000fe20000000057 */
[----:B0-----:R0:W-:Y:S06]  /*66e0*/  BAR.SYNC.DEFER_BLOCKING R60, 0x80 ;  /* 0x0002003c0000751d */ /* 0x0011ec0000010000 */
[----:B------:R0:W-:Y:S01]  /*66f0*/  @!P2 SYNCS.ARRIVE.TRANS64.RED.A1T0 RZ, [R87+URZ], RZ ;  /* 0x000000ff57ffa9a7 */ /* 0x0001e2000810043f */
[----:B------:R-:W-:-:S04]  /*6700*/  ISETP.NE.AND P2, PT, R18, 0x2, PT ;  /* 0x000000021200780c */ /* 0x000fc80003f45270 */
[----:B------:R-:W-:Y:S02]  /*6710*/  SEL R5, RZ, 0x1, P2 ;  /* 0x00000001ff057807 */ /* 0x000fe40001000000 */
[----:B------:R-:W-:Y:S02]  /*6720*/  SEL R18, R18, RZ, P2 ;  /* 0x000000ff12127207 */ /* 0x000fe40001000000 */
[----:B------:R-:W-:Y:S02]  /*6730*/  LOP3.LUT R204, R204, R5, RZ, 0x3c, !PT ;  /* 0x00000005cccc7212 */ /* 0x000fe400078e3cff */
[----:B-----5:R-:W-:-:S13]  /*6740*/  LOP3.LUT P3, RZ, R4, 0x2, RZ, 0xc0, !PT ;  /* 0x0000000204ff7812 */ /* 0x020fda000786c0ff */
[----:B0-----:R-:W-:Y:S05]  /*6750*/  @P3 BRA `(.L_x_9737) ;  /* 0xffffffc400743947 */ /* 0x001fea000383ffff */
[----:B------:R-:W0:Y:S01]  /*6760*/  S2R R4, SR_TID.X ;  /* 0x0000000000047919 */ /* 0x000e220000002100 */
[----:B------:R-:W-:Y:S02]  /*6770*/  PLOP3.LUT P0, PT, PT, PT, PT, 0x8, 0x0 ;  /* 0x000000000000781c */ /* 0x000fe40003f0e170 */
[----:B0-----:R-:W-:-:S04]  /*6780*/  SHF.R.U32.HI R4, RZ, 0x7, R4 ;  /* 0x00000007ff047819 */ /* 0x001fc80000011604 */
[----:B------:R-:W-:-:S13]  /*6790*/  ISETP.NE.AND P3, PT, R4, 0x1, PT ;  /* 0x000000010400780c */ /* 0x000fda0003f65270 */
[----:B------:R-:W-:Y:S05]  /*67a0*/  @!P3 WARPSYNC.ALL ;  /* 0x000000000000b948 */ /* 0x000fea0003800000 */
[----:B------:R-:W-:Y:S06]  /*67b0*/  @!P3 BAR.ARV 0x9, 0x100 ;  /* 0x024400000000bb1d */ /* 0x000fec0000002000 */
.L_x_9679:
[----:B------:R-:W-:Y:S01]  /*67c0*/  MOV R0, RZ ;  /* 0x000000ff00007202 */ /* 0x000fe20000000f00 */
[----:B------:R-:W-:Y:S06]  /*67d0*/  @P0 BRA `(.L_x_9738) ;  /* 0x00000000000c0947 */ /* 0x000fec0003800000 */
[----:B------:R-:W0:Y:S01]  /*67e0*/  FENCE.VIEW.ASYNC.G ;  /* 0x00000000000073c6 */ /* 0x000e220000000100 */
[----:B------:R-:W-:Y:S05]  /*67f0*/  WARPSYNC.ALL ;  /* 0x0000000000007948 */ /* 0x000fea0003800000 */
[----:B0-----:R-:W-:Y:S06]  /*6800*/  BAR.ARV 0xc, 0x180 ;  /* 0x0306000000007b1d */ /* 0x001fec0000002000 */
.L_x_9738:
[----:B------:R-:W3:Y:S01]  /*6810*/  LDL R3, [R1] ;  /* 0x0000000001037983 */ /* 0x000ee20000100800 */
[----:B------:R-:W-:Y:S01]  /*6820*/  BSSY B0, `(.L_x_9739) ;  /* 0x0000021000007945 */ /* 0x000fe20003800000 */
[----:B---3--:R-:W-:-:S13]  /*6830*/  LOP3.LUT P0, RZ, R3, 0x8, RZ, 0xc0, !PT ;  /* 0x0000000803ff7812 */ /* 0x008fda000780c0ff */
[----:B------:R-:W-:Y:S05]  /*6840*/  @!P0 BRA `(.L_x_9740) ;  /* 0x0000000000788947 */ /* 0x000fea0003800000 */
[----:B------:R-:W3:Y:S01]  /*6850*/  LDL R3, [R1+0x30] ;  /* 0x0000300001037983 */ /* 0x000ee20000100800 */
[----:B------:R-:W-:Y:S01]  /*6860*/  ULDC UR4, c[0x0][0x9f0] ;  /* 0x00027c0000047ab9 */ /* 0x000fe20000000800 */
[----:B---3--:R-:W-:-:S04]  /*6870*/  ISETP.NE.AND P0, PT, R3, RZ, PT ;  /* 0x000000ff0300720c */ /* 0x008fc80003f05270 */
        /* <DEDUP_REMOVED lines=27> */
.L_x_9740:
[----:B------:R-:W-:Y:S05]  /*6a30*/  BSYNC B0 ;  /* 0x0000000000007941 */ /* 0x000fea0003800000 */
.L_x_9739:
[----:B------:R-:W3:Y:S01]  /*6a40*/  LDL R3, [R1+0x48] ;  /* 0x0000480001037983 */ /* 0x000ee20000100800 */
[----:B------:R-:W-:Y:S01]  /*6a50*/  PLOP3.LUT P0, PT, PT, PT, PT, 0x80, 0x0 ;  /* 0x000000000000781c */ /* 0x000fe20003f0f070 */
[----:B------:R-:W-:Y:S01]  /*6a60*/  IMAD.MOV.U32 R155, RZ, RZ, RZ ;  /* 0x000000ffff9b7224 */ /* 0x000fe200078e00ff */
[----:B------:R-:W-:Y:S01]  /*6a70*/  CS2R R150, SRZ ;  /* 0x0000000000967805 */ /* 0x000fe2000001ff00 */
        /* <DEDUP_REMOVED lines=26> */
[----:B--2---:R-:W-:Y:S02]  /*6c20*/  CS2R R98, SRZ ;  /* 0x0000000000627805 */ /* 0x004fe4000001ff00 */
        /* <DEDUP_REMOVED lines=28> */
[----:B----4-:R-:W-:Y:S02]  /*6df0*/  CS2R R40, SRZ ;  /* 0x0000000000287805 */ /* 0x010fe4000001ff00 */
        /* <DEDUP_REMOVED lines=8> */
[----:B---3--:R-:W-:-:S05]  /*6e80*/  IMAD R3, R3, R0, RZ ;  /* 0x0000000003037224 */ /* 0x008fca00078e02ff */
[----:B------:R0:W-:Y:S01]  /*6e90*/  STL [R1+0x18], R3 ;  /* 0x0000180301007387 */ /* 0x0001e20000100800 */
[----:B------:R-:W-:-:S04]  /*6ea0*/  VIADDMNMX R177, R3, R0, R177, PT ;  /* 0x0000000003b17246 */ /* 0x000fc800038001b1 */
[----:B------:R-:W-:-:S13]  /*6eb0*/  ISETP.GT.AND P1, PT, R177, R3, PT ;  /* 0x00000003b100720c */ /* 0x000fda0003f24270 */
[----:B0-----:R-:W-:Y:S05]  /*6ec0*/  @!P1 BRA `(.L_x_9741) ;  /* 0x0000007800489947 */ /* 0x001fea0003800000 */
[----:B------:R-:W0:Y:S01]  /*6ed0*/  S2R R30, SR_TID.X ;  /* 0x00000000001e7919 */ /* 0x000e220000002100 */
[----:B------:R-:W-:Y:S01]  /*6ee0*/  UMOV UR4, 0xffffffff ;  /* 0xffffffff00047882 */ /* 0x000fe20000000000 */
[----:B0-----:R-:W-:-:S05]  /*6ef0*/  VIADD R30, R30, 0xffffff80 ;  /* 0xffffff801e1e7836 */ /* 0x001fca0000000000 */
[----:B------:R-:W-:-:S04]  /*6f00*/  SHF.R.S32.HI R29, RZ, 0x1f, R30 ;  /* 0x0000001fff1d7819 */ /* 0x000fc8000001141e */
[----:B------:R-:W-:-:S04]  /*6f10*/  LEA.HI R13, R29, R30, RZ, 0x7 ;  /* 0x0000001e1d0d7211 */ /* 0x000fc800078f38ff */
[----:B------:R-:W-:Y:S01]  /*6f20*/  SHF.R.S32.HI R13, RZ, 0x7, R13 ;  /* 0x00000007ff0d7819 */ /* 0x000fe2000001140d */
[----:B------:R-:W-:Y:S06]  /*6f30*/  BRA.DIV UR4, `(.L_x_9742) ;  /* 0x0000014204f07947 */ /* 0x000fec000b800000 */
[----:B------:R0:W1:Y:S02]  /*6f40*/  SHFL.IDX PT, R14, R13, RZ, 0x1f ;  /* 0x00001fff0d0e7589 */ /* 0x00006400000e0000 */
.L_x_9980:
[----:B-1----:R-:W-:Y:S01]  /*6f50*/  LEA.HI R0, R14, R14, RZ, 0x1 ;  /* 0x0000000e0e007211 */ /* 0x002fe200078f08ff */
[----:B------:R-:W-:Y:S01]  /*6f60*/  VIADD R26, R19, 0x18400 ;  /* 0x00018400131a7836 */ /* 0x000fe20000000000 */
[----:B------:R-:W-:Y:S02]  /*6f70*/  BSSY B6, `(.L_x_9743) ;  /* 0x0000018000067945 */ /* 0x000fe40003800000 */
[----:B------:R-:W-:Y:S02]  /*6f80*/  LOP3.LUT R3, R0, 0x1e, RZ, 0xc0, !PT ;  /* 0x0000001e00037812 */ /* 0x000fe400078ec0ff */
[----:B------:R-:W-:-:S03]  /*6f90*/  LOP3.LUT P0, RZ, R26, 0x1bf, RZ, 0xc0, !PT ;  /* 0x000001bf1aff7812 */ /* 0x000fc6000780c0ff */
[----:B------:R-:W-:-:S04]  /*6fa0*/  IMAD.IADD R3, R14, 0x1, -R3 ;  /* 0x000000010e037824 */ /* 0x000fc800078e0a03 */
[----:B------:R-:W-:-:S05]  /*6fb0*/  IMAD R3, R3, 0x2000, R26 ;  /* 0x0000200003037824 */ /* 0x000fca00078e021a */
        /* <DEDUP_REMOVED lines=9> */
[----:B------:R-:W1:Y:S01]  /*7050*/  LDC.64 R14, c[0x4][R14] ;  /* 0x010000000e0e7b82 */ /* 0x000e620000000a00 */
[----:B------:R-:W-:Y:S01]  /*7060*/  ULDC.64 UR4, c[0x4][0x38] ;  /* 0x01000e0000047ab9 */ /* 0x000fe20000000a00 */
        /* <DEDUP_REMOVED lines=8> */
.L_x_9744:
[----:B------:R-:W-:Y:S05]  /*70f0*/  BSYNC B6 ;  /* 0x0000000000067941 */ /* 0x000fea0003800000 */
.L_x_9743:
        /* <DEDUP_REMOVED lines=13> */
.L_x_9748:
[----:B--2---:R2:W3:Y:S02]  /*71d0*/  SYNCS.PHASECHK.TRANS64.TRYWAIT P0, [R19+URZ+0x22800], R0 ;  /* 0x02280000130075a7 */ /* 0x0044e4000800017f */
[----:B---3--:R-:W-:Y:S05]  /*71e0*/  @!P0 NANOSLEEP.SYNCS 0x989680 ;  /* 0x009896800000895d */ /* 0x008fea0003900000 */
[----:B------:R-:W3:Y:S02]  /*71f0*/  @!P0 SYNCS.PHASECHK.TRANS64 P0, [R19+URZ+0x22800], R0 ;  /* 0x02280000130085a7 */ /* 0x000ee4000800007f */
[----:B---3--:R-:W-:Y:S05]  /*7200*/  @!P0 BRA `(.L_x_9748) ;  /* 0xfffffffc00f08947 */ /* 0x008fea000383ffff */
.L_x_9747:
[----:B------:R-:W-:Y:S05]  /*7210*/  BSYNC B0 ;  /* 0x0000000000007941 */ /* 0x000fea0003800000 */
.L_x_9746:
[----:B------:R-:W-:Y:S05]  /*7220*/  BRA `(.L_x_9749) ;  /* 0x0000002000e47947 */ /* 0x000fea0003800000 */
.L_x_9745:
[----:B-----5:R-:W-:Y:S01]  /*7230*/  SHF.R.S32.HI R0, RZ, 0x1f, R50 ;  /* 0x0000001fff007819 */ /* 0x020fe20000011432 */
[----:B------:R-:W-:Y:S01]  /*7240*/  ULDC.64 UR4, c[0x0][0x3f8] ;  /* 0x0000fe0000047ab9 */ /* 0x000fe20000000a00 */
[----:B------:R-:W-:Y:S01]  /*7250*/  ULDC.64 UR6, c[0x0][0x408] ;  /* 0x0001020000067ab9 */ /* 0x000fe20000000a00 */
[----:B------:R-:W-:Y:S01]  /*7260*/  LOP3.LUT P0, RZ, R26, 0x3ff, RZ, 0xc0, !PT ;  /* 0x000003ff1aff7812 */ /* 0x000fe2000780c0ff */
[----:B------:R-:W-:Y:S01]  /*7270*/  IMAD.WIDE.U32 R4, R50, UR4, RZ ;  /* 0x0000000432047c25 */ /* 0x000fe2000f8e00ff */
[----:B------:R-:W-:Y:S03]  /*7280*/  BSSY B6, `(.L_x_9750) ;  /* 0x000001f000067945 */ /* 0x000fe60003800000 */
[C---:B------:R-:W-:Y:S02]  /*7290*/  IMAD R3, R0.reuse, UR4, RZ ;  /* 0x0000000400037c24 */ /* 0x040fe4000f8e02ff */
[----:B------:R-:W-:-:S02]  /*72a0*/  IMAD R9, R0, UR6, RZ ;  /* 0x0000000600097c24 */ /* 0x000fc4000f8e02ff */
[C---:B------:R-:W-:Y:S01]  /*72b0*/  IMAD R3, R50.reuse, UR5, R3 ;  /* 0x0000000532037c24 */ /* 0x040fe2000f8e0203 */
[----:B------:R-:W-:Y:S01]  /*72c0*/  ULDC.64 UR4, c[0x0][0x3e8] ;  /* 0x0000fa0000047ab9 */ /* 0x000fe20000000a00 */
[----:B------:R-:W-:Y:S01]  /*72d0*/  IMAD.WIDE.U32 R6, R50, UR6, RZ ;  /* 0x0000000632067c25 */ /* 0x000fe2000f8e00ff */
[----:B------:R-:W-:-:S03]  /*72e0*/  LEA R26, P1, R4, UR4, 0x1 ;  /* 0x00000004041a7c11 */ /* 0x000fc6000f8208ff */
[----:B------:R-:W-:Y:S01]  /*72f0*/  IMAD R9, R50, UR7, R9 ;  /* 0x0000000732097c24 */ /* 0x000fe2000f8e0209 */
[----:B------:R-:W-:Y:S01]  /*7300*/  ULDC.64 UR6, c[0x0][0x400] ;  /* 0x0001000000067ab9 */ /* 0x000fe20000000a00 */
[----:B------:R-:W-:Y:S01]  /*7310*/  IMAD.IADD R27, R3, 0x1, R5 ;  /* 0x00000001031b7824 */ /* 0x000fe200078e0205 */
[----:B------:R-:W-:Y:S02]  /*7320*/  LEA R28, P2, R6, UR6, 0x1 ;  /* 0x00000006061c7c11 */ /* 0x000fe4000f8408ff */
[----:B------:R-:W-:Y:S02]  /*7330*/  IADD3 R25, R9, R7, RZ ;  /* 0x0000000709197210 */ /* 0x000fe40007ffe0ff */
[----:B------:R-:W-:Y:S02]  /*7340*/  LEA.HI.X R27, R4, UR5, R27, 0x1, P1 ;  /* 0x00000005041b7c11 */ /* 0x000fe400088f0c1b */
[----:B------:R-:W-:Y:S01]  /*7350*/  LEA.HI.X R25, R6, UR7, R25, 0x1, P2 ;  /* 0x0000000706197c11 */ /* 0x000fe200090f0c19 */
[----:B------:R-:W-:Y:S06]  /*7360*/  @!P0 BRA `(.L_x_9751) ;  /* 0x0000000000408947 */ /* 0x000fec0003800000 */
[----:B------:R-:W-:Y:S01]  /*7370*/  MOV R14, 0x0 ;  /* 0x00000000000e7802 */ /* 0x000fe20000000f00 */
[----:B------:R-:W-:Y:S01]  /*7380*/  ULDC.64 UR4, c[0x4][0xf0] ;  /* 0x01003c0000047ab9 */ /* 0x000fe20000000a00 */
[----:B------:R-:W-:Y:S01]  /*7390*/  ULDC.64 UR6, c[0x4][0xf8] ;  /* 0x01003e0000067ab9 */ /* 0x000fe20000000a00 */
[----:B------:R-:W-:Y:S01]  /*73a0*/  IMAD.U32 R4, RZ, RZ, UR4 ;  /* 0x00000004ff047e24 */ /* 0x000fe2000f8e00ff */
[----:B0-----:R-:W-:Y:S01]  /*73b0*/  MOV R13, RZ ;  /* 0x000000ff000d7202 */ /* 0x001fe20000000f00 */
        /* <DEDUP_REMOVED lines=10> */
[----:B0-----:R-:W-:Y:S05]  /*7460*/  CALL.ABS.NOINC R14 ;  /* 0x000000000e007343 */ /* 0x001fea0003c00000 */
.L_x_9751:
[----:B------:R-:W-:Y:S05]  /*7470*/  BSYNC B6 ;  /* 0x0000000000067941 */ /* 0x000fea0003800000 */
.L_x_9750:
[----:B------:R-:W-:Y:S01]  /*7480*/  ULDC.U8 UR4, c[0x0][0x410] ;  /* 0x0001040000047ab9 */ /* 0x000fe20000000000 */
[----:B------:R-:W-:Y:S01]  /*7490*/  BSSY B0, `(.L_x_9752) ;  /* 0x000020a000007945 */ /* 0x000fe20003800000 */
[----:B------:R-:W-:Y:S01]  /*74a0*/  ISETP.NE.AND P0, PT, RZ, UR4, PT ;  /* 0x00000004ff007c0c */ /* 0x000fe2000bf05270 */
[----:B------:R-:W-:-:S12]  /*74b0*/  IMAD R4, R49, 0x80, R200 ;  /* 0x0000008031047824 */ /* 0x000fd800078e02c8 */
[----:B------:R-:W-:Y:S05]  /*74c0*/  @!P0 BRA `(.L_x_9753) ;  /* 0x0000001000208947 */ /* 0x000fea0003800000 */
[----:B------:R-:W-:-:S03]  /*74d0*/  UMOV UR4, 0xffffffff ;  /* 0xffffffff00047882 */ /* 0x000fc60000000000 */
[----:B------:R-:W-:Y:S05]  /*74e0*/  BRA.DIV UR4, `(.L_x_9754) ;  /* 0x0000013e04a87947 */ /* 0x000fea000b800000 */
[----:B------:R1:W2:Y:S04]  /*74f0*/  SHFL.IDX PT, R0, R27, RZ, 0x1c1f ;  /* 0x001c1fff1b007589 */ /* 0x0002a800000e0000 */
[----:B------:R1:W3:Y:S04]  /*7500*/  SHFL.IDX PT, R3, R26, RZ, 0x1c1f ;  /* 0x001c1fff1a037589 */ /* 0x0002e800000e0000 */
[----:B------:R-:W4:Y:S04]  /*7510*/  SHFL.IDX PT, R25, R25, RZ, 0x1c1f ;  /* 0x001c1fff19197589 */ /* 0x000f2800000e0000 */
[----:B------:R1:W0:Y:S02]  /*7520*/  SHFL.IDX PT, R20, R28, RZ, 0x1c1f ;  /* 0x001c1fff1c147589 */ /* 0x00022400000e0000 */
.L_x_9986:
[----:B-1----:R-:W5:Y:S01]  /*7530*/  LDL R28, [R1+0x40] ;  /* 0x00004000011c7983 */ /* 0x002f620000100800 */
[----:B------:R-:W-:Y:S01]  /*7540*/  ULDC UR4, c[0x0][0x448] ;  /* 0x0001120000047ab9 */ /* 0x000fe20000000800 */
[----:B------:R-:W-:Y:S01]  /*7550*/  LEA.HI R29, R29, R30, RZ, 0x2 ;  /* 0x0000001e1d1d7211 */ /* 0x000fe200078f10ff */
[----:B------:R-:W-:Y:S01]  /*7560*/  IMAD R26, R48, UR4, RZ ;  /* 0x00000004301a7c24 */ /* 0x000fe2000f8e02ff */
[----:B------:R-:W-:Y:S01]  /*7570*/  BSSY B1, `(.L_x_9755) ;  /* 0x0000021000017945 */ /* 0x000fe20003800000 */
[----:B------:R-:W-:Y:S02]  /*7580*/  CS2R R6, SRZ ;  /* 0x0000000000067805 */ /* 0x000fe4000001ff00 */
[----:B------:R-:W-:Y:S02]  /*7590*/  CS2R R8, SRZ ;  /* 0x0000000000087805 */ /* 0x000fe4000001ff00 */
[----:B------:R-:W-:Y:S02]  /*75a0*/  SHF.R.S32.HI R29, RZ, 0x1f, R29 ;  /* 0x0000001fff1d7819 */ /* 0x000fe4000001141d */
[----:B------:R-:W-:Y:S01]  /*75b0*/  ISETP.GE.AND P0, PT, R4, R26, PT ;  /* 0x0000001a0400720c */ /* 0x000fe20003f06270 */
[----:B------:R-:W-:Y:S01]  /*75c0*/  IMAD R26, R49, -0x80, R26 ;  /* 0xffffff80311a7824 */ /* 0x000fe200078e021a */
[----:B------:R-:W-:-:S02]  /*75d0*/  CS2R R4, SRZ ;  /* 0x0000000000047805 */ /* 0x000fc4000001ff00 */
[----:B-----5:R-:W-:-:S04]  /*75e0*/  LEA.HI R10, R28, R28, RZ, 0x1 ;  /* 0x0000001c1c0a7211 */ /* 0x020fc800078f08ff */
[----:B------:R-:W-:Y:S02]  /*75f0*/  LOP3.LUT R27, R10, 0xfffffffe, RZ, 0xc0, !PT ;  /* 0xfffffffe0a1b7812 */ /* 0x000fe400078ec0ff */
[----:B------:R-:W-:-:S03]  /*7600*/  CS2R R10, SRZ ;  /* 0x00000000000a7805 */ /* 0x000fc6000001ff00 */
[----:B------:R-:W-:Y:S05]  /*7610*/  @P0 BRA `(.L_x_9756) ;  /* 0x0000000000580947 */ /* 0x000fea0003800000 */
[----:B------:R-:W-:Y:S01]  /*7620*/  ULDC UR4, c[0x0][0x3f4] ;  /* 0x0000fd0000047ab9 */ /* 0x000fe20000000800 */
[----:B---3--:R-:W-:Y:S01]  /*7630*/  IMAD.MOV.U32 R4, RZ, RZ, R3 ;  /* 0x000000ffff047224 */ /* 0x008fe200078e0003 */
[----:B------:R-:W-:Y:S01]  /*7640*/  ISETP.GE.AND P2, PT, R22, UR4, PT ;  /* 0x0000000416007c0c */ /* 0x000fe2000bf46270 */
[----:B--2---:R-:W-:Y:S01]  /*7650*/  IMAD.MOV.U32 R5, RZ, RZ, R0 ;  /* 0x000000ffff057224 */ /* 0x004fe200078e0000 */
[C---:B------:R-:W-:Y:S01]  /*7660*/  ISETP.GE.AND P3, PT, R205.reuse, UR4, PT ;  /* 0x00000004cd007c0c */ /* 0x040fe2000bf66270 */
[----:B------:R-:W-:Y:S01]  /*7670*/  IMAD.SHL.U32 R14, R205, 0x2, RZ ;  /* 0x00000002cd0e7824 */ /* 0x000fe200078e00ff */
[----:B------:R-:W-:-:S04]  /*7680*/  SHF.R.S32.HI R8, RZ, 0x1f, R205 ;  /* 0x0000001fff087819 */ /* 0x000fc800000114cd */
[----:B------:R-:W-:-:S05]  /*7690*/  SHF.L.U64.HI R8, R205, 0x1, R8 ;  /* 0x00000001cd087819 */ /* 0x000fca0000010208 */
[----:B------:R-:W-:Y:S02]  /*76a0*/  @!P2 IMAD.WIDE R4, R22, 0x2, R4 ;  /* 0x000000021604a825 */ /* 0x000fe400078e0204 */
[-C--:B------:R-:W-:Y:S02]  /*76b0*/  @!P3 IADD3 R12, P0, R3, R14.reuse, RZ ;  /* 0x0000000e030cb210 */ /* 0x080fe40007f1e0ff */
[----:B0-----:R-:W-:Y:S01]  /*76c0*/  @!P3 IADD3 R14, P1, R20, R14, RZ ;  /* 0x0000000e140eb210 */ /* 0x001fe20007f3e0ff */
[----:B------:R0:W5:Y:S02]  /*76d0*/  @!P2 LD.E.64 R6, desc[UR40][R4.64] ;  /* 0x000000280406a980 */ /* 0x000164000c101b00 */
[--C-:B------:R-:W-:Y:S02]  /*76e0*/  @!P3 IMAD.X R13, R0, 0x1, R8.reuse, P0 ;  /* 0x00000001000db824 */ /* 0x100fe400000e0608 */
[----:B----4-:R-:W-:Y:S01]  /*76f0*/  @!P3 IMAD.X R15, R25, 0x1, R8, P1 ;  /* 0x00000001190fb824 */ /* 0x010fe200008e0608 */
        /* <DEDUP_REMOVED lines=8> */
.L_x_9756:
[----:B------:R-:W-:Y:S05]  /*7780*/  BSYNC B1 ;  /* 0x0000000000017941 */ /* 0x000fea0003800000 */
.L_x_9755:
[----:B-1----:R-:W4:Y:S01]  /*7790*/  LDL R15, [R1+0x1c] ;  /* 0x00001c00010f7983 */ /* 0x002f220000100800 */
[----:B------:R-:W-:Y:S01]  /*77a0*/  IADD3 R27, R28, -R27, RZ ;  /* 0x8000001b1c1b7210 */ /* 0x000fe20007ffe0ff */
[----:B---3-5:R-:W-:Y:S01]  /*77b0*/  IMAD.MOV.U32 R3, RZ, RZ, R6 ;  /* 0x000000ffff037224 */ /* 0x028fe200078e0006 */
[--C-:B------:R-:W-:Y:S02]  /*77c0*/  SHF.R.U64 R32, R6, 0x10, R7.reuse ;  /* 0x0000001006207819 */ /* 0x100fe40000001207 */
[----:B------:R-:W-:Y:S02]  /*77d0*/  SHF.L.U32 R6, R27, 0x1f, RZ ;  /* 0x0000001f1b067819 */ /* 0x000fe400000006ff */
[----:B------:R-:W-:Y:S02]  /*77e0*/  LEA.HI R29, R29, R200, RZ, 0x3 ;  /* 0x000000c81d1d7211 */ /* 0x000fe400078f18ff */
[----:B------:R-:W1:Y:S02]  /*77f0*/  SYNCS.PHASECHK.TRANS64.TRYWAIT P0, [R19+URZ+0x22800], R6 ;  /* 0x02280006130075a7 */ /* 0x000e64000800017f */
[----:B------:R-:W-:Y:S01]  /*7800*/  LOP3.LUT R29, R29, 0xfffffff8, RZ, 0xc0, !PT ;  /* 0xfffffff81d1d7812 */ /* 0x000fe200078ec0ff */
[----:B------:R-:W-:-:S04]  /*7810*/  IMAD.MOV.U32 R12, RZ, RZ, R7 ;  /* 0x000000ffff0c7224 */ /* 0x000fc800078e0007 */
[----:B------:R-:W-:-:S04]  /*7820*/  IMAD.IADD R29, R200, 0x1, -R29 ;  /* 0x00000001c81d7824 */ /* 0x000fc800078e0a1d */
[C---:B--2---:R-:W-:Y:S01]  /*7830*/  IMAD.SHL.U32 R0, R29.reuse, 0x40, RZ ;  /* 0x000000401d007824 */ /* 0x044fe200078e00ff */
[----:B------:R-:W-:Y:S02]  /*7840*/  LOP3.LUT P2, RZ, R29, 0x4, RZ, 0xc0, !PT ;  /* 0x000000041dff7812 */ /* 0x000fe4000784c0ff */
[----:B------:R-:W-:Y:S02]  /*7850*/  PRMT R29, R3, 0x5410, R12 ;  /* 0x00005410031d7816 */ /* 0x000fe4000000000c */
[----:B------:R-:W-:-:S04]  /*7860*/  LOP3.LUT R3, R0, 0x1c0, RZ, 0xc0, !PT ;  /* 0x000001c000037812 */ /* 0x000fc800078ec0ff */
[----:B------:R-:W-:Y:S02]  /*7870*/  LOP3.LUT R0, R3, 0x18, R16, 0xf8, !PT ;  /* 0x0000001803007812 */ /* 0x000fe400078ef810 */
[----:B------:R-:W-:-:S04]  /*7880*/  SHF.R.U32.HI R3, RZ, 0x3, R3 ;  /* 0x00000003ff037819 */ /* 0x000fc80000011603 */
[----:B------:R-:W-:Y:S01]  /*7890*/  LOP3.LUT R0, R0, R3, RZ, 0x3c, !PT ;  /* 0x0000000300007212 */ /* 0x000fe200078e3cff */
[----:B------:R-:W-:Y:S01]  /*78a0*/  IMAD.MOV.U32 R28, RZ, RZ, R4 ;  /* 0x000000ffff1c7224 */ /* 0x000fe200078e0004 */
[----:B0-----:R-:W-:Y:S01]  /*78b0*/  SHF.R.U32.HI R13, RZ, 0x10, R7 ;  /* 0x00000010ff0d7819 */ /* 0x001fe20000011607 */
[--C-:B------:R-:W-:Y:S01]  /*78c0*/  IMAD.MOV.U32 R7, RZ, RZ, R5.reuse ;  /* 0x000000ffff077224 */ /* 0x100fe200078e0005 */
[----:B------:R-:W-:Y:S01]  /*78d0*/  SHF.R.U64 R33, R4, 0x10, R5 ;  /* 0x0000001004217819 */ /* 0x000fe20000001205 */
[----:B------:R-:W-:Y:S01]  /*78e0*/  IMAD.MOV.U32 R4, RZ, RZ, R9 ;  /* 0x000000ffff047224 */ /* 0x000fe200078e0009 */
[----:B------:R-:W-:Y:S01]  /*78f0*/  SHF.R.U32.HI R14, RZ, 0x10, R5 ;  /* 0x00000010ff0e7819 */ /* 0x000fe20000011605 */
[----:B------:R-:W-:Y:S01]  /*7900*/  IMAD.MOV.U32 R31, RZ, RZ, R10 ;  /* 0x000000ffff1f7224 */ /* 0x000fe200078e000a */
[----:B------:R-:W-:Y:S01]  /*7910*/  MOV R30, R8 ;  /* 0x00000008001e7202 */ /* 0x000fe20000000f00 */
[----:B------:R-:W-:Y:S01]  /*7920*/  IMAD.MOV.U32 R5, RZ, RZ, R11 ;  /* 0x000000ffff057224 */ /* 0x000fe200078e000b */
[----:B------:R-:W-:-:S02]  /*7930*/  SHF.R.U64 R35, R8, 0x10, R9 ;  /* 0x0000001008237819 */ /* 0x000fc40000001209 */
[----:B------:R-:W-:Y:S02]  /*7940*/  SHF.R.U64 R34, R10, 0x10, R11 ;  /* 0x000000100a227819 */ /* 0x000fe4000000120b */
[----:B------:R-:W-:Y:S01]  /*7950*/  SHF.R.U32.HI R8, RZ, 0x10, R9 ;  /* 0x00000010ff087819 */ /* 0x000fe20000011609 */
[----:B------:R-:W-:Y:S01]  /*7960*/  BSSY B1, `(.L_x_9757) ;  /* 0x000000f000017945 */ /* 0x000fe20003800000 */
[----:B------:R-:W-:Y:S02]  /*7970*/  SHF.R.U32.HI R10, RZ, 0x10, R11 ;  /* 0x00000010ff0a7819 */ /* 0x000fe4000001160b */
[----:B------:R-:W-:Y:S02]  /*7980*/  VIMNMX R9, R26, 0x80, PT ;  /* 0x000000801a097848 */ /* 0x000fe40003fe0100 */
[----:B------:R-:W-:Y:S02]  /*7990*/  PRMT R30, R30, 0x5410, R4 ;  /* 0x000054101e1e7816 */ /* 0x000fe40000000004 */
[----:B------:R-:W-:-:S02]  /*79a0*/  PRMT R32, R32, 0x5410, R13 ;  /* 0x0000541020207816 */ /* 0x000fc4000000000d */
[----:B------:R-:W-:Y:S02]  /*79b0*/  PRMT R28, R28, 0x5410, R7 ;  /* 0x000054101c1c7816 */ /* 0x000fe40000000007 */
[----:B------:R-:W-:Y:S02]  /*79c0*/  PRMT R33, R33, 0x5410, R14 ;  /* 0x0000541021217816 */ /* 0x000fe4000000000e */
[----:B------:R-:W-:Y:S02]  /*79d0*/  PRMT R31, R31, 0x5410, R5 ;  /* 0x000054101f1f7816 */ /* 0x000fe40000000005 */
[----:B------:R-:W-:Y:S02]  /*79e0*/  PRMT R34, R34, 0x5410, R10 ;  /* 0x0000541022227816 */ /* 0x000fe4000000000a */
[----:B------:R-:W-:Y:S01]  /*79f0*/  ISETP.GE.AND P1, PT, R200, R9, PT ;  /* 0x00000009c800720c */ /* 0x000fe20003f26270 */
[----:B----4-:R-:W-:-:S04]  /*7a00*/  IMAD R0, R15, 0x200, R0 ;  /* 0x000002000f007824 */ /* 0x010fc800078e0200 */
[----:B------:R-:W-:-:S04]  /*7a10*/  IMAD R3, R0, 0x2, R19 ;  /* 0x0000000200037824 */ /* 0x000fc800078e0213 */
[C---:B------:R-:W-:Y:S02]  /*7a20*/  VIADD R4, R3.reuse, 0x18400 ;  /* 0x0001840003047836 */ /* 0x040fe40000000000 */
[----:B------:R-:W-:Y:S01]  /*7a30*/  VIADD R0, R3, 0x18440 ;  /* 0x0001844003007836 */ /* 0x000fe20000000000 */
[----:B-1----:R-:W-:Y:S06]  /*7a40*/  @!P0 BRA `(.L_x_9758) ;  /* 0x0000013800c48947 */ /* 0x002fec0003800000 */
.L_x_9987:
[----:B------:R-:W-:Y:S05]  /*7a50*/  BSYNC B1 ;  /* 0x0000000000017941 */ /* 0x000fea0003800000 */
.L_x_9757:
        /* <DEDUP_REMOVED lines=19> */
[----:B------:R-:W-:Y:S01]  /*7b90*/  FMUL.FTZ R4, R4, R13 ;  /* 0x0000000d04047220 */ /* 0x000fe20000410000 */
[--C-:B------:R-:W-:Y:S02]  /*7ba0*/  HADD2.F32 R11, -RZ, R6.reuse.H0_H0 ;  /* 0x20000006ff0b7230 */ /* 0x100fe40000004100 */
[----:B------:R-:W-:Y:S02]  /*7bb0*/  HADD2.F32 R12, -RZ, R7.H0_H0 ;  /* 0x20000007ff0c7230 */ /* 0x000fe40000004100 */
[C---:B------:R-:W-:Y:S01]  /*7bc0*/  FFMA.FTZ R26, R8.reuse, R15, R4 ;  /* 0x0000000f081a7223 */ /* 0x040fe20000010004 */
[C---:B------:R-:W-:Y:S01]  /*7bd0*/  FMUL.FTZ R25, R5.reuse, R20 ;  /* 0x0000001405197220 */ /* 0x040fe20000410000 */
[----:B------:R-:W-:Y:S01]  /*7be0*/  FFMA.FTZ R21, R8, R13, -R21 ;  /* 0x0000000d08157223 */ /* 0x000fe20000010815 */
        /* <DEDUP_REMOVED lines=13> */
[-C--:B------:R-:W-:Y:S01]  /*7cc0*/  FMUL.FTZ R20, R7, R5.reuse ;  /* 0x0000000507147220 */ /* 0x080fe20000410000 */
[----:B------:R-:W-:Y:S01]  /*7cd0*/  FFMA.FTZ R15, R11, R8, R15 ;  /* 0x000000080b0f7223 */ /* 0x000fe2000001000f */
[----:B------:R-:W-:Y:S01]  /*7ce0*/  FFMA.FTZ R7, R12, R5, -R27 ;  /* 0x000000050c077223 */ /* 0x000fe2000001081b */
[----:B------:R-:W-:Y:S01]  /*7cf0*/  F2FP.F16.F32.PACK_AB R4, R26, R21 ;  /* 0x000000151a04723e */ /* 0x000fe200000000ff */
[----:B------:R-:W-:Y:S01]  /*7d00*/  FFMA.FTZ R20, R12, R13, R20 ;  /* 0x0000000d0c147223 */ /* 0x000fe20000010014 */
[----:B------:R-:W-:Y:S02]  /*7d10*/  F2FP.F16.F32.PACK_AB R5, R10, R25 ;  /* 0x000000190a05723e */ /* 0x000fe400000000ff */
[----:B------:R-:W-:-:S02]  /*7d20*/  F2FP.F16.F32.PACK_AB R6, R15, R6 ;  /* 0x000000060f06723e */ /* 0x000fc400000000ff */
[----:B------:R-:W-:-:S05]  /*7d30*/  F2FP.F16.F32.PACK_AB R7, R20, R7 ;  /* 0x000000071407723e */ /* 0x000fca00000000ff */
[----:B------:R1:W-:Y:S02]  /*7d40*/  STS.128 [R3+0x18400], R4 ;  /* 0x0184000403007388 */ /* 0x0003e40000000c00 */
.L_x_9762:
[----:B------:R-:W-:Y:S05]  /*7d50*/  BSYNC B2 ;  /* 0x0000000000027941 */ /* 0x000fea0003800000 */
.L_x_9761:
        /* <DEDUP_REMOVED lines=38> */
[----:B------:R2:W-:Y:S02]  /*7fc0*/  STS.128 [R0], R4 ;  /* 0x0000000400007388 */ /* 0x0005e40000000c00 */
.L_x_9760:
[----:B------:R-:W-:Y:S05]  /*7fd0*/  BSYNC B1 ;  /* 0x0000000000017941 */ /* 0x000fea0003800000 */
.L_x_9759:
        /* <DEDUP_REMOVED lines=10> */
[--C-:B------:R-:W-:Y:S02]  /*8080*/  HADD2.F32 R20, -RZ, R31.reuse.H0_H0 ;  /* 0x2000001fff147230 */ /* 0x100fe40000004100 */
[----:B------:R-:W-:Y:S02]  /*8090*/  HADD2.F32 R25, -RZ, R34.H0_H0 ;  /* 0x20000022ff197230 */ /* 0x000fe40000004100 */
[----:B------:R-:W-:Y:S02]  /*80a0*/  HADD2.F32 R21, -RZ, R32.H0_H0 ;  /* 0x20000020ff157230 */ /* 0x000fe40000004100 */
[----:B------:R-:W-:Y:S02]  /*80b0*/  HADD2.F32 R26, -RZ, R31.H1_H1 ;  /* 0x3000001fff1a7230 */ /* 0x000fe40000004100 */
[----:B------:R-:W-:-:S02]  /*80c0*/  HADD2.F32 R27, -RZ, R34.H1_H1 ;  /* 0x30000022ff1b7230 */ /* 0x000fc40000004100 */
[--C-:B0-----:R-:W-:Y:S02]  /*80d0*/  HADD2.F32 R8, -RZ, R4.reuse.H0_H0 ;  /* 0x20000004ff087230 */ /* 0x101fe40000004100 */
[----:B------:R-:W-:Y:S02]  /*80e0*/  HADD2.F32 R4, -RZ, R4.H1_H1 ;  /* 0x30000004ff047230 */ /* 0x000fe40000004100 */
[--C-:B------:R-:W-:Y:S02]  /*80f0*/  HADD2.F32 R9, -RZ, R5.reuse.H0_H0 ;  /* 0x20000005ff097230 */ /* 0x100fe40000004100 */
[----:B------:R-:W-:Y:S02]  /*8100*/  HADD2.F32 R5, -RZ, R5.H1_H1 ;  /* 0x30000005ff057230 */ /* 0x000fe40000004100 */
[-C--:B------:R-:W-:Y:S01]  /*8110*/  FMUL.FTZ R13, R20, R4.reuse ;  /* 0x00000004140d7220 */ /* 0x080fe20000410000 */
        /* <DEDUP_REMOVED lines=26> */
.L_x_9765:
[----:B------:R-:W-:Y:S05]  /*82c0*/  BSYNC B1 ;  /* 0x0000000000017941 */ /* 0x000fea0003800000 */
.L_x_9764:
[----:B------:R-:W-:Y:S05]  /*82d0*/  @P1 BRA `(.L_x_9763) ;  /* 0x0000001000941947 */ /* 0x000fea0003800000 */
[----:B01----:R-:W0:Y:S01]  /*82e0*/  LDS.128 R4, [R0+0x2000] ;  /* 0x0020000000047984 */ /* 0x003e220000000c00 */
[----:B------:R-:W-:Y:S02]  /*82f0*/  HADD2.F32 R15, -RZ, R30.H0_H0 ;  /* 0x2000001eff0f7230 */ /* 0x000fe40000004100 */
[----:B------:R-:W-:Y:S02]  /*8300*/  HADD2.F32 R13, -RZ, R28.H0_H0 ;  /* 0x2000001cff0d7230 */ /* 0x000fe40000004100 */
[----:B------:R-:W-:Y:S02]  /*8310*/  HADD2.F32 R26, -RZ, R35.H0_H0 ;  /* 0x20000023ff1a7230 */ /* 0x000fe40000004100 */
[----:B------:R-:W-:Y:S02]  /*8320*/  HADD2.F32 R20, -RZ, R33.H0_H0 ;  /* 0x20000021ff147230 */ /* 0x000fe40000004100 */
[----:B------:R-:W-:Y:S02]  /*8330*/  HADD2.F32 R21, -RZ, R30.H1_H1 ;  /* 0x3000001eff157230 */ /* 0x000fe40000004100 */
[----:B0-----:R-:W-:-:S02]  /*8340*/  HADD2.F32 R3, -RZ, R4.H0_H0 ;  /* 0x20000004ff037230 */ /* 0x001fc40000004100 */
[----:B------:R-:W-:Y:S02]  /*8350*/  HADD2.F32 R4, -RZ, R4.H1_H1 ;  /* 0x30000004ff047230 */ /* 0x000fe40000004100 */
[--C-:B------:R-:W-:Y:S02]  /*8360*/  HADD2.F32 R8, -RZ, R5.reuse.H0_H0 ;  /* 0x20000005ff087230 */ /* 0x100fe40000004100 */
[----:B------:R-:W-:Y:S02]  /*8370*/  HADD2.F32 R5, -RZ, R5.H1_H1 ;  /* 0x30000005ff057230 */ /* 0x000fe40000004100 */
[-C--:B------:R-:W-:Y:S01]  /*8380*/  FMUL.FTZ R12, R15, R4.reuse ;  /* 0x000000040f0c7220 */ /* 0x080fe20000410000 */
[C---:B------:R-:W-:Y:S01]  /*8390*/  FMUL.FTZ R14, R13.reuse, R4 ;  /* 0x000000040d0e7220 */ /* 0x040fe20000410000 */
[----:B------:R-:W-:Y:S02]  /*83a0*/  HADD2.F32 R9, -RZ, R6.H0_H0 ;  /* 0x20000006ff097230 */ /* 0x000fe40000004100 */
[----:B------:R-:W-:Y:S01]  /*83b0*/  FMUL.FTZ R11, R26, R5 ;  /* 0x000000051a0b7220 */ /* 0x000fe20000410000 */
[-C--:B------:R-:W-:Y:S01]  /*83c0*/  FFMA.FTZ R4, R13, R3.reuse, -R12 ;  /* 0x000000030d047223 */ /* 0x080fe2000001080c */
[----:B------:R-:W-:Y:S01]  /*83d0*/  FFMA.FTZ R3, R15, R3, R14 ;  /* 0x000000030f037223 */ /* 0x000fe2000001000e */
[----:B------:R-:W-:-:S02]  /*83e0*/  HADD2.F32 R10, -RZ, R7.H0_H0 ;  /* 0x20000007ff0a7230 */ /* 0x000fc40000004100 */
[C---:B------:R-:W-:Y:S01]  /*83f0*/  FMUL.FTZ R13, R20.reuse, R5 ;  /* 0x00000005140d7220 */ /* 0x040fe20000410000 */
[----:B------:R-:W-:Y:S02]  /*8400*/  HADD2.F32 R15, -RZ, R28.H1_H1 ;  /* 0x3000001cff0f7230 */ /* 0x000fe40000004100 */
[-C--:B------:R-:W-:Y:S01]  /*8410*/  FFMA.FTZ R5, R20, R8.reuse, -R11 ;  /* 0x0000000814057223 */ /* 0x080fe2000001080b */
[----:B------:R-:W-:Y:S02]  /*8420*/  HADD2.F32 R6, -RZ, R6.H1_H1 ;  /* 0x30000006ff067230 */ /* 0x000fe40000004100 */
[----:B------:R-:W-:Y:S01]  /*8430*/  FFMA.FTZ R8, R26, R8, R13 ;  /* 0x000000081a087223 */ /* 0x000fe2000001000d */
[----:B------:R-:W-:Y:S01]  /*8440*/  HADD2.F32 R7, -RZ, R7.H1_H1 ;  /* 0x30000007ff077230 */ /* 0x000fe20000004100 */
[----:B------:R-:W-:Y:S01]  /*8450*/  F2FP.F16.F32.PACK_AB R4, R3, R4 ;  /* 0x000000040304723e */ /* 0x000fe200000000ff */
[----:B------:R-:W-:Y:S02]  /*8460*/  HADD2.F32 R28, -RZ, R35.H1_H1 ;  /* 0x30000023ff1c7230 */ /* 0x000fe40000004100 */
[----:B------:R-:W-:Y:S01]  /*8470*/  FMUL.FTZ R12, R21, R6 ;  /* 0x00000006150c7220 */ /* 0x000fe20000410000 */
[----:B------:R-:W-:-:S02]  /*8480*/  HADD2.F32 R20, -RZ, R33.H1_H1 ;  /* 0x30000021ff147230 */ /* 0x000fc40000004100 */
[C---:B------:R-:W-:Y:S01]  /*8490*/  FMUL.FTZ R14, R15.reuse, R6 ;  /* 0x000000060f0e7220 */ /* 0x040fe20000410000 */
[----:B------:R-:W-:Y:S01]  /*84a0*/  F2FP.F16.F32.PACK_AB R5, R8, R5 ;  /* 0x000000050805723e */ /* 0x000fe200000000ff */
[----:B------:R-:W-:Y:S01]  /*84b0*/  FMUL.FTZ R11, R28, R7 ;  /* 0x000000071c0b7220 */ /* 0x000fe20000410000 */
[----:B------:R-:W-:Y:S01]  /*84c0*/  FFMA.FTZ R6, R15, R9, -R12 ;  /* 0x000000090f067223 */ /* 0x000fe2000001080c */
[C---:B------:R-:W-:Y:S01]  /*84d0*/  FMUL.FTZ R13, R20.reuse, R7 ;  /* 0x00000007140d7220 */ /* 0x040fe20000410000 */
[----:B------:R-:W-:Y:S01]  /*84e0*/  FFMA.FTZ R9, R21, R9, R14 ;  /* 0x0000000915097223 */ /* 0x000fe2000001000e */
[-C--:B------:R-:W-:Y:S02]  /*84f0*/  FFMA.FTZ R7, R20, R10.reuse, -R11 ;  /* 0x0000000a14077223 */ /* 0x080fe4000001080b */
[----:B------:R-:W-:Y:S02]  /*8500*/  FFMA.FTZ R10, R28, R10, R13 ;  /* 0x0000000a1c0a7223 */ /* 0x000fe4000001000d */
[----:B------:R-:W-:-:S03]  /*8510*/  F2FP.F16.F32.PACK_AB R6, R9, R6 ;  /* 0x000000060906723e */ /* 0x000fc600000000ff */
[----:B------:R-:W-:-:S05]  /*8520*/  F2FP.F16.F32.PACK_AB R7, R10, R7 ;  /* 0x000000070a07723e */ /* 0x000fca00000000ff */
[----:B------:R2:W-:Y:S01]  /*8530*/  STS.128 [R0+0x2000], R4 ;  /* 0x0020000400007388 */ /* 0x0005e20000000c00 */
[----:B------:R-:W-:Y:S05]  /*8540*/  BRA `(.L_x_9763) ;  /* 0x0000000c00f87947 */ /* 0x000fea0003800000 */
.L_x_9753:
[----:B------:R-:W-:-:S03]  /*8550*/  UMOV UR4, 0xffffffff ;  /* 0xffffffff00047882 */ /* 0x000fc60000000000 */
[----:B------:R-:W-:Y:S05]  /*8560*/  BRA.DIV UR4, `(.L_x_9766) ;  /* 0x0000013204107947 */ /* 0x000fea000b800000 */
[----:B------:R1:W2:Y:S04]  /*8570*/  SHFL.IDX PT, R0, R27, RZ, 0x1c1f ;  /* 0x001c1fff1b007589 */ /* 0x0002a800000e0000 */
[----:B------:R1:W3:Y:S04]  /*8580*/  SHFL.IDX PT, R3, R26, RZ, 0x1c1f ;  /* 0x001c1fff1a037589 */ /* 0x0002e800000e0000 */
[----:B------:R1:W4:Y:S04]  /*8590*/  SHFL.IDX PT, R20, R25, RZ, 0x1c1f ;  /* 0x001c1fff19147589 */ /* 0x00032800000e0000 */
[----:B------:R1:W0:Y:S02]  /*85a0*/  SHFL.IDX PT, R14, R28, RZ, 0x1c1f ;  /* 0x001c1fff1c0e7589 */ /* 0x00022400000e0000 */
.L_x_9993:
        /* <DEDUP_REMOVED lines=10> */
[----:B-1----:R-:W-:Y:S01]  /*8650*/  IMAD.IADD R26, R6, 0x1, -R5 ;  /* 0x00000001061a7824 */ /* 0x002fe200078e0a05 */
[----:B------:R-:W-:Y:S02]  /*8660*/  CS2R R4, SRZ ;  /* 0x0000000000047805 */ /* 0x000fe4000001ff00 */
[----:B------:R-:W-:Y:S02]  /*8670*/  CS2R R6, SRZ ;  /* 0x0000000000067805 */ /* 0x000fe4000001ff00 */
[----:B------:R-:W-:Y:S01]  /*8680*/  SHF.L.U32 R26, R26, 0x1f, RZ ;  /* 0x0000001f1a1a7819 */ /* 0x000fe200000006ff */
[----:B------:R-:W-:Y:S06]  /*8690*/  @P0 BRA `(.L_x_9768) ;  /* 0x0000000000300947 */ /* 0x000fec0003800000 */
[----:B------:R-:W-:Y:S01]  /*86a0*/  ULDC UR4, c[0x0][0x3f4] ;  /* 0x0000fd0000047ab9 */ /* 0x000fe20000000800 */
[C---:B------:R-:W-:Y:S02]  /*86b0*/  SHF.L.U32 R15, R16.reuse, 0x1, RZ ;  /* 0x00000001100f7819 */ /* 0x040fe400000006ff */
[C---:B------:R-:W-:Y:S02]  /*86c0*/  ISETP.GE.AND P2, PT, R16.reuse, UR4, PT ;  /* 0x0000000410007c0c */ /* 0x040fe4000bf46270 */
[----:B------:R-:W-:Y:S02]  /*86d0*/  SHF.L.U64.HI R5, R16, 0x1, R17 ;  /* 0x0000000110057819 */ /* 0x000fe40000010211 */
[-C--:B---3--:R-:W-:Y:S02]  /*86e0*/  IADD3 R12, P0, R3, R15.reuse, RZ ;  /* 0x0000000f030c7210 */ /* 0x088fe40007f1e0ff */
[----:B0-----:R-:W-:-:S03]  /*86f0*/  IADD3 R14, P1, R14, R15, RZ ;  /* 0x0000000f0e0e7210 */ /* 0x001fc60007f3e0ff */
[--C-:B--2---:R-:W-:Y:S02]  /*8700*/  IMAD.X R13, R0, 0x1, R5.reuse, P0 ;  /* 0x00000001000d7824 */ /* 0x104fe400000e0605 */
[----:B----4-:R-:W-:Y:S01]  /*8710*/  IMAD.X R15, R20, 0x1, R5, P1 ;  /* 0x00000001140f7824 */ /* 0x010fe200008e0605 */
[----:B------:R-:W-:Y:S01]  /*8720*/  CS2R R4, SRZ ;  /* 0x0000000000047805 */ /* 0x000fe2000001ff00 */
[----:B------:R-:W-:Y:S06]  /*8730*/  @P2 BRA `(.L_x_9768) ;  /* 0x0000000000082947 */ /* 0x000fec0003800000 */
[----:B------:R1:W5:Y:S04]  /*8740*/  LD.E.128 R4, desc[UR40][R12.64] ;  /* 0x000000280c047980 */ /* 0x000368000c101d00 */
[----:B------:R1:W5:Y:S02]  /*8750*/  LD.E.128 R8, desc[UR40][R14.64] ;  /* 0x000000280e087980 */ /* 0x000364000c101d00 */
.L_x_9768:
[----:B------:R-:W-:Y:S05]  /*8760*/  BSYNC B1 ;  /* 0x0000000000017941 */ /* 0x000fea0003800000 */
.L_x_9767:
[----:B------:R-:W4:Y:S01]  /*8770*/  SYNCS.PHASECHK.TRANS64.TRYWAIT P1, [R19+URZ+0x22800], R26 ;  /* 0x0228001a130075a7 */ /* 0x000f22000802017f */
[----:B-----5:R-:W-:Y:S01]  /*8780*/  IMAD.MOV.U32 R37, RZ, RZ, R4 ;  /* 0x000000ffff257224 */ /* 0x020fe200078e0004 */
[--C-:B------:R-:W-:Y:S01]  /*8790*/  SHF.R.U64 R41, R4, 0x10, R5.reuse ;  /* 0x0000001004297819 */ /* 0x100fe20000001205 */
[--C-:B--2---:R-:W-:Y:S01]  /*87a0*/  IMAD.MOV.U32 R0, RZ, RZ, R5.reuse ;  /* 0x000000ffff007224 */ /* 0x104fe200078e0005 */
[----:B-1----:R-:W-:Y:S01]  /*87b0*/  SHF.R.U32.HI R12, RZ, 0x10, R5 ;  /* 0x00000010ff0c7819 */ /* 0x002fe20000011605 */
[----:B------:R-:W-:Y:S01]  /*87c0*/  IMAD.MOV.U32 R38, RZ, RZ, R6 ;  /* 0x000000ffff267224 */ /* 0x000fe200078e0006 */
[----:B------:R-:W-:Y:S01]  /*87d0*/  SHF.R.U64 R42, R6, 0x10, R7 ;  /* 0x00000010062a7819 */ /* 0x000fe20000001207 */
[----:B------:R-:W-:Y:S01]  /*87e0*/  IMAD.MOV.U32 R39, RZ, RZ, R8 ;  /* 0x000000ffff277224 */ /* 0x000fe200078e0008 */
[----:B------:R-:W-:Y:S01]  /*87f0*/  SHF.R.U64 R43, R8, 0x10, R9 ;  /* 0x00000010082b7819 */ /* 0x000fe20000001209 */
[----:B------:R-:W-:Y:S01]  /*8800*/  IMAD.MOV.U32 R4, RZ, RZ, R7 ;  /* 0x000000ffff047224 */ /* 0x000fe200078e0007 */
[--C-:B------:R-:W-:Y:S01]  /*8810*/  SHF.R.U32.HI R8, RZ, 0x10, R9.reuse ;  /* 0x00000010ff087819 */ /* 0x100fe20000011609 */
[----:B------:R-:W-:Y:S01]  /*8820*/  IMAD.MOV.U32 R5, RZ, RZ, R9 ;  /* 0x000000ffff057224 */ /* 0x000fe200078e0009 */
[----:B------:R-:W-:Y:S01]  /*8830*/  VIMNMX R21, R21, 0x80, PT ;  /* 0x0000008015157848 */ /* 0x000fe20003fe0100 */
[----:B------:R-:W-:Y:S01]  /*8840*/  IMAD.MOV.U32 R6, RZ, RZ, R11 ;  /* 0x000000ffff067224 */ /* 0x000fe200078e000b */
[----:B------:R-:W-:Y:S01]  /*8850*/  SHF.R.U32.HI R7, RZ, 0x10, R7 ;  /* 0x00000010ff077819 */ /* 0x000fe20000011607 */
[----:B0-----:R-:W-:Y:S01]  /*8860*/  VIADD R13, R200, 0x40 ;  /* 0x00000040c80d7836 */ /* 0x001fe20000000000 */
[----:B---3--:R-:W0:Y:S01]  /*8870*/  LDC R3, c[0x0][0x3f4] ;  /* 0x0000fd00ff037b82 */ /* 0x008e220000000800 */
[----:B------:R-:W-:Y:S01]  /*8880*/  MOV R40, R10 ;  /* 0x0000000a00287202 */ /* 0x000fe20000000f00 */
        /* <DEDUP_REMOVED lines=11> */
[C---:B0-----:R-:W-:Y:S01]  /*8940*/  ISETP.GE.AND P0, PT, R16.reuse, R3, PT ;  /* 0x000000031000720c */ /* 0x041fe20003f06270 */
[----:B------:R-:W-:-:S03]  /*8950*/  IMAD.IADD R0, R16, 0x1, R3 ;  /* 0x0000000110007824 */ /* 0x000fc600078e0203 */
[-C--:B------:R-:W-:Y:S02]  /*8960*/  ISETP.GE.OR P2, PT, R200, R21.reuse, P0 ;  /* 0x00000015c800720c */ /* 0x080fe40000746670 */
[----:B------:R-:W-:Y:S01]  /*8970*/  ISETP.GE.OR P0, PT, R13, R21, P0 ;  /* 0x000000150d00720c */ /* 0x000fe20000706670 */
[----:B----4-:R-:W-:-:S12]  /*8980*/  @!P1 BRA `(.L_x_9770) ;  /* 0x0000012c00789947 */ /* 0x010fd80003800000 */
.L_x_9994:
[----:B------:R-:W-:Y:S05]  /*8990*/  BSYNC B1 ;  /* 0x0000000000017941 */ /* 0x000fea0003800000 */
.L_x_9769:
[----:B------:R-:W-:Y:S01]  /*89a0*/  BSSY B1, `(.L_x_9771) ;  /* 0x000005f000017945 */ /* 0x000fe20003800000 */
[----:B------:R-:W-:-:S03]  /*89b0*/  LOP3.LUT R0, R0, 0x38, RZ, 0xc0, !PT ;  /* 0x0000003800007812 */ /* 0x000fc600078ec0ff */
[----:B------:R-:W-:Y:S05]  /*89c0*/  @P2 BRA `(.L_x_9772) ;  /* 0x0000000400702947 */ /* 0x000fea0003800000 */
[----:B------:R-:W2:Y:S01]  /*89d0*/  LDL R8, [R1+0x1c] ;  /* 0x00001c0001087983 */ /* 0x000ea20000100800 */
[----:B------:R-:W-:Y:S01]  /*89e0*/  LEA.HI R29, R29, R30, RZ, 0x2 ;  /* 0x0000001e1d1d7211 */ /* 0x000fe200078f10ff */
[----:B0-----:R-:W-:Y:S02]  /*89f0*/  HADD2.F32 R26, -RZ, R37.H0_H0 ;  /* 0x20000025ff1a7230 */ /* 0x001fe40000004100 */
[----:B------:R-:W-:Y:S01]  /*8a00*/  HADD2.F32 R28, -RZ, R39.H0_H0 ;  /* 0x20000027ff1c7230 */ /* 0x000fe20000004100 */
[----:B------:R-:W-:Y:S01]  /*8a10*/  SHF.R.S32.HI R29, RZ, 0x1f, R29 ;  /* 0x0000001fff1d7819 */ /* 0x000fe2000001141d */
[----:B------:R-:W-:-:S03]  /*8a20*/  HADD2.F32 R27, -RZ, R43.H0_H0 ;  /* 0x2000002bff1b7230 */ /* 0x000fc60000004100 */
[----:B------:R-:W-:-:S04]  /*8a30*/  LEA.HI R29, R29, R200, RZ, 0x3 ;  /* 0x000000c81d1d7211 */ /* 0x000fc800078f18ff */
[----:B------:R-:W-:-:S05]  /*8a40*/  LOP3.LUT R29, R29, 0xfffffff8, RZ, 0xc0, !PT ;  /* 0xfffffff81d1d7812 */ /* 0x000fca00078ec0ff */
[----:B------:R-:W-:Y:S02]  /*8a50*/  IMAD.IADD R3, R200, 0x1, -R29 ;  /* 0x00000001c8037824 */ /* 0x000fe400078e0a1d */
[----:B------:R-:W-:Y:S02]  /*8a60*/  HADD2.F32 R29, -RZ, R39.H1_H1 ;  /* 0x30000027ff1d7230 */ /* 0x000fe40000004100 */
[----:B------:R-:W-:-:S05]  /*8a70*/  IMAD.SHL.U32 R3, R3, 0x40, RZ ;  /* 0x0000004003037824 */ /* 0x000fca00078e00ff */
[----:B------:R-:W-:-:S04]  /*8a80*/  LOP3.LUT R5, R3, 0x1c0, RZ, 0xc0, !PT ;  /* 0x000001c003057812 */ /* 0x000fc800078ec0ff */
[----:B------:R-:W-:Y:S02]  /*8a90*/  LOP3.LUT R3, R5, 0x38, R16, 0xf8, !PT ;  /* 0x0000003805037812 */ /* 0x000fe400078ef810 */
[----:B------:R-:W-:-:S04]  /*8aa0*/  SHF.R.U32.HI R6, RZ, 0x3, R5 ;  /* 0x00000003ff067819 */ /* 0x000fc80000011605 */
[----:B------:R-:W-:-:S05]  /*8ab0*/  LOP3.LUT R3, R3, R6, RZ, 0x3c, !PT ;  /* 0x0000000603037212 */ /* 0x000fca00078e3cff */
[----:B--2---:R-:W-:Y:S01]  /*8ac0*/  IMAD R4, R8, 0x200, R3 ;  /* 0x0000020008047824 */ /* 0x004fe200078e0203 */
[----:B------:R-:W-:-:S03]  /*8ad0*/  LOP3.LUT R3, R6, R0, R5, 0x1e, !PT ;  /* 0x0000000006037212 */ /* 0x000fc600078e1e05 */
[----:B------:R-:W-:Y:S02]  /*8ae0*/  IMAD R35, R4, 0x2, R19 ;  /* 0x0000000204237824 */ /* 0x000fe400078e0213 */
[----:B------:R-:W-:-:S03]  /*8af0*/  IMAD R8, R8, 0x200, R3 ;  /* 0x0000020008087824 */ /* 0x000fc600078e0203 */
[----:B------:R-:W0:Y:S02]  /*8b00*/  LDS.128 R4, [R35+0x18400] ;  /* 0x0184000023047984 */ /* 0x000e240000000c00 */
[----:B------:R-:W-:-:S05]  /*8b10*/  LEA R36, R8, R19, 0x1 ;  /* 0x0000001308247211 */ /* 0x000fca00078e08ff */
        /* <DEDUP_REMOVED lines=11> */
[C---:B------:R-:W-:Y:S01]  /*8bd0*/  FMUL.FTZ R31, R8.reuse, R27 ;  /* 0x0000001b081f7220 */ /* 0x040fe20000410000 */
[C---:B------:R-:W-:Y:S01]  /*8be0*/  FFMA.FTZ R30, R3.reuse, R26, -R30 ;  /* 0x0000001a031e7223 */ /* 0x040fe2000001081e */
[----:B------:R-:W-:Y:S01]  /*8bf0*/  FFMA.FTZ R32, R3, R28, R32 ;  /* 0x0000001c03207223 */ /* 0x000fe20000010020 */
[----:B------:R-:W-:Y:S02]  /*8c00*/  HADD2.F32 R3, -RZ, R37.H1_H1 ;  /* 0x30000025ff037230 */ /* 0x000fe40000004100 */
[-C--:B------:R-:W-:Y:S01]  /*8c10*/  FMUL.FTZ R33, R8, R15.reuse ;  /* 0x0000000f08217220 */ /* 0x080fe20000410000 */
[----:B------:R-:W-:Y:S01]  /*8c20*/  FFMA.FTZ R31, R4, R15, -R31 ;  /* 0x0000000f041f7223 */ /* 0x000fe2000001081f */
[----:B------:R-:W-:Y:S01]  /*8c30*/  FMUL.FTZ R15, R20, R29 ;  /* 0x0000001d140f7220 */ /* 0x000fe20000410000 */
[----:B------:R-:W-:-:S02]  /*8c40*/  HADD2.F32 R9, -RZ, R9.H1_H1 ;  /* 0x30000009ff097230 */ /* 0x000fc40000004100 */
[----:B------:R-:W-:Y:S01]  /*8c50*/  FMUL.FTZ R20, R20, R3 ;  /* 0x0000000314147220 */ /* 0x000fe20000410000 */
[----:B------:R-:W-:Y:S02]  /*8c60*/  HADD2.F32 R26, -RZ, R43.H1_H1 ;  /* 0x3000002bff1a7230 */ /* 0x000fe40000004100 */
[----:B------:R-:W-:Y:S01]  /*8c70*/  FFMA.FTZ R33, R4, R27, R33 ;  /* 0x0000001b04217223 */ /* 0x000fe20000010021 */
[----:B------:R-:W-:Y:S02]  /*8c80*/  HADD2.F32 R4, -RZ, R41.H1_H1 ;  /* 0x30000029ff047230 */ /* 0x000fe40000004100 */
[C---:B------:R-:W-:Y:S01]  /*8c90*/  FFMA.FTZ R15, R12.reuse, R3, -R15 ;  /* 0x000000030c0f7223 */ /* 0x040fe2000001080f */
[----:B------:R-:W-:Y:S01]  /*8ca0*/  FFMA.FTZ R20, R12, R29, R20 ;  /* 0x0000001d0c147223 */ /* 0x000fe20000010014 */
[----:B------:R-:W-:Y:S02]  /*8cb0*/  HADD2.F32 R21, -RZ, R10.H0_H0 ;  /* 0x2000000aff157230 */ /* 0x000fe40000004100 */
[----:B------:R-:W-:Y:S01]  /*8cc0*/  FMUL.FTZ R28, R9, R26 ;  /* 0x0000001a091c7220 */ /* 0x000fe20000410000 */
[----:B------:R-:W-:-:S02]  /*8cd0*/  HADD2.F32 R8, -RZ, R38.H0_H0 ;  /* 0x20000026ff087230 */ /* 0x000fc40000004100 */
[-C--:B------:R-:W-:Y:S01]  /*8ce0*/  FMUL.FTZ R34, R9, R4.reuse ;  /* 0x0000000409227220 */ /* 0x080fe20000410000 */
[----:B------:R-:W-:Y:S02]  /*8cf0*/  HADD2.F32 R12, -RZ, R40.H0_H0 ;  /* 0x20000028ff0c7230 */ /* 0x000fe40000004100 */
[----:B------:R-:W-:Y:S01]  /*8d00*/  FFMA.FTZ R28, R5, R4, -R28 ;  /* 0x00000004051c7223 */ /* 0x000fe2000001081c */
[----:B------:R-:W-:Y:S02]  /*8d10*/  HADD2.F32 R10, -RZ, R10.H1_H1 ;  /* 0x3000000aff0a7230 */ /* 0x000fe40000004100 */
[C---:B------:R-:W-:Y:S01]  /*8d20*/  FMUL.FTZ R27, R21.reuse, R8 ;  /* 0x00000008151b7220 */ /* 0x040fe20000410000 */
[----:B------:R-:W-:Y:S02]  /*8d30*/  HADD2.F32 R9, -RZ, R44.H0_H0 ;  /* 0x2000002cff097230 */ /* 0x000fe40000004100 */
[----:B------:R-:W-:Y:S01]  /*8d40*/  FMUL.FTZ R4, R21, R12 ;  /* 0x0000000c15047220 */ /* 0x000fe20000410000 */
[----:B------:R-:W-:-:S02]  /*8d50*/  HADD2.F32 R13, -RZ, R6.H0_H0 ;  /* 0x20000006ff0d7230 */ /* 0x000fc40000004100 */
[----:B------:R-:W-:Y:S01]  /*8d60*/  FFMA.FTZ R21, R5, R26, R34 ;  /* 0x0000001a05157223 */ /* 0x000fe20000010022 */
[----:B------:R-:W-:Y:S02]  /*8d70*/  HADD2.F32 R6, -RZ, R6.H1_H1 ;  /* 0x30000006ff067230 */ /* 0x000fe40000004100 */
[C---:B------:R-:W-:Y:S01]  /*8d80*/  FMUL.FTZ R5, R10.reuse, R9 ;  /* 0x000000090a057220 */ /* 0x040fe20000410000 */
[----:B------:R-:W-:Y:S02]  /*8d90*/  HADD2.F32 R3, -RZ, R42.H0_H0 ;  /* 0x2000002aff037230 */ /* 0x000fe40000004100 */
[C---:B------:R-:W-:Y:S01]  /*8da0*/  FFMA.FTZ R26, R13.reuse, R8, -R4 ;  /* 0x000000080d1a7223 */ /* 0x040fe20000010804 */
[----:B------:R-:W-:Y:S01]  /*8db0*/  FFMA.FTZ R27, R13, R12, R27 ;  /* 0x0000000c0d1b7223 */ /* 0x000fe2000001001b */
[--C-:B------:R-:W-:Y:S02]  /*8dc0*/  HADD2.F32 R25, -RZ, R11.reuse.H0_H0 ;  /* 0x2000000bff197230 */ /* 0x100fe40000004100 */
[-C--:B------:R-:W-:Y:S01]  /*8dd0*/  FMUL.FTZ R29, R10, R3.reuse ;  /* 0x000000030a1d7220 */ /* 0x080fe20000410000 */
[----:B------:R-:W-:Y:S01]  /*8de0*/  FFMA.FTZ R13, R6, R3, -R5 ;  /* 0x00000003060d7223 */ /* 0x000fe20000010805 */
[----:B------:R-:W-:-:S02]  /*8df0*/  HADD2.F32 R11, -RZ, R11.H1_H1 ;  /* 0x3000000bff0b7230 */ /* 0x000fc40000004100 */
[----:B------:R-:W-:Y:S02]  /*8e00*/  HADD2.F32 R5, -RZ, R40.H1_H1 ;  /* 0x30000028ff057230 */ /* 0x000fe40000004100 */
[----:B------:R-:W-:Y:S01]  /*8e10*/  FFMA.FTZ R10, R6, R9, R29 ;  /* 0x00000009060a7223 */ /* 0x000fe2000001001d */
[----:B------:R-:W-:Y:S02]  /*8e20*/  HADD2.F32 R3, -RZ, R38.H1_H1 ;  /* 0x30000026ff037230 */ /* 0x000fe40000004100 */
[----:B------:R-:W-:Y:S02]  /*8e30*/  HADD2.F32 R8, -RZ, R44.H1_H1 ;  /* 0x3000002cff087230 */ /* 0x000fe40000004100 */
[C---:B------:R-:W-:Y:S01]  /*8e40*/  FMUL.FTZ R9, R25.reuse, R5 ;  /* 0x0000000519097220 */ /* 0x040fe20000410000 */
[----:B------:R-:W-:Y:S02]  /*8e50*/  HADD2.F32 R4, -RZ, R42.H1_H1 ;  /* 0x3000002aff047230 */ /* 0x000fe40000004100 */
[----:B------:R-:W-:Y:S01]  /*8e60*/  FMUL.FTZ R6, R25, R3 ;  /* 0x0000000319067220 */ /* 0x000fe20000410000 */
[----:B------:R-:W-:-:S02]  /*8e70*/  HADD2.F32 R14, -RZ, R7.H0_H0 ;  /* 0x20000007ff0e7230 */ /* 0x000fc40000004100 */
[C---:B------:R-:W-:Y:S01]  /*8e80*/  FMUL.FTZ R12, R11.reuse, R8 ;  /* 0x000000080b0c7220 */ /* 0x040fe20000410000 */
[----:B------:R-:W-:Y:S02]  /*8e90*/  HADD2.F32 R7, -RZ, R7.H1_H1 ;  /* 0x30000007ff077230 */ /* 0x000fe40000004100 */
[-C--:B------:R-:W-:Y:S01]  /*8ea0*/  FMUL.FTZ R25, R11, R4.reuse ;  /* 0x000000040b197220 */ /* 0x080fe20000410000 */
[----:B------:R-:W-:Y:S01]  /*8eb0*/  F2FP.F16.F32.PACK_AB R10, R10, R27 ;  /* 0x0000001b0a0a723e */ /* 0x000fe200000000ff */
        /* <DEDUP_REMOVED lines=13> */
.L_x_9772:
[----:B------:R-:W-:Y:S05]  /*8f90*/  BSYNC B1 ;  /* 0x0000000000017941 */ /* 0x000fea0003800000 */
.L_x_9771:
[----:B------:R-:W-:Y:S05]  /*8fa0*/  @P0 BRA `(.L_x_9763) ;  /* 0x0000000400600947 */ /* 0x000fea0003800000 */
[----:B------:R-:W2:Y:S01]  /*8fb0*/  LDL R3, [R1+0x20] ;  /* 0x0000200001037983 */ /* 0x000ea20000100800 */
[C---:B-1----:R-:W-:Y:S02]  /*8fc0*/  VIADD R4, R200.reuse, 0x40 ;  /* 0x00000040c8047836 */ /* 0x042fe40000000000 */
        /* <DEDUP_REMOVED lines=9> */
[----:B------:R-:W-:Y:S02]  /*9060*/  HADD2.F32 R29, -RZ, R39.H0_H0 ;  /* 0x20000027ff1d7230 */ /* 0x000fe40000004100 */
[----:B------:R-:W-:Y:S02]  /*9070*/  HADD2.F32 R34, -RZ, R43.H0_H0 ;  /* 0x2000002bff227230 */ /* 0x000fe40000004100 */
[----:B------:R-:W-:Y:S02]  /*9080*/  HADD2.F32 R30, -RZ, R41.H0_H0 ;  /* 0x20000029ff1e7230 */ /* 0x000fe40000004100 */
[----:B------:R-:W-:Y:S02]  /*9090*/  HADD2.F32 R36, -RZ, R39.H1_H1 ;  /* 0x30000027ff247230 */ /* 0x000fe40000004100 */
[----:B------:R-:W-:-:S02]  /*90a0*/  HADD2.F32 R32, -RZ, R37.H1_H1 ;  /* 0x30000025ff207230 */ /* 0x000fc40000004100 */
[----:B------:R-:W-:Y:S02]  /*90b0*/  HADD2.F32 R35, -RZ, R43.H1_H1 ;  /* 0x3000002bff237230 */ /* 0x000fe40000004100 */
[----:B------:R-:W-:Y:S02]  /*90c0*/  HADD2.F32 R31, -RZ, R41.H1_H1 ;  /* 0x30000029ff1f7230 */ /* 0x000fe40000004100 */
[----:B------:R-:W-:Y:S02]  /*90d0*/  HADD2.F32 R37, -RZ, R40.H0_H0 ;  /* 0x20000028ff257230 */ /* 0x000fe40000004100 */
[----:B------:R-:W-:Y:S02]  /*90e0*/  HADD2.F32 R33, -RZ, R38.H0_H0 ;  /* 0x20000026ff217230 */ /* 0x000fe40000004100 */
[----:B--2---:R-:W-:-:S04]  /*90f0*/  IMAD.IADD R0, R3, 0x1, R0 ;  /* 0x0000000103007824 */ /* 0x004fc800078e0200 */
[----:B------:R-:W-:Y:S01]  /*9100*/  IMAD R0, R0, 0x2, R19 ;  /* 0x0000000200007824 */ /* 0x000fe200078e0213 */
[----:B---3--:R-:W1:Y:S04]  /*9110*/  LDS.128 R4, [R45+0x18400] ;  /* 0x018400002d047984 */ /* 0x008e680000000c00 */
[----:B------:R-:W2:Y:S01]  /*9120*/  LDS.128 R8, [R0+0x18400] ;  /* 0x0184000000087984 */ /* 0x000ea20000000c00 */
[----:B-1----:R-:W-:Y:S02]  /*9130*/  HADD2.F32 R3, -RZ, R4.H0_H0 ;  /* 0x20000004ff037230 */ /* 0x002fe40000004100 */
[--C-:B--2---:R-:W-:Y:S02]  /*9140*/  HADD2.F32 R15, -RZ, R8.reuse.H0_H0 ;  /* 0x20000008ff0f7230 */ /* 0x104fe40000004100 */
[----:B------:R-:W-:-:S03]  /*9150*/  HADD2.F32 R8, -RZ, R8.H1_H1 ;  /* 0x30000008ff087230 */ /* 0x000fc60000004100 */
[-C--:B0-----:R-:W-:Y:S01]  /*9160*/  FMUL.FTZ R26, R29, R15.reuse ;  /* 0x0000000f1d1a7220 */ /* 0x081fe20000410000 */
[C---:B------:R-:W-:Y:S01]  /*9170*/  FMUL.FTZ R28, R27.reuse, R15 ;  /* 0x0000000f1b1c7220 */ /* 0x040fe20000410000 */
[--C-:B------:R-:W-:Y:S02]  /*9180*/  HADD2.F32 R20, -RZ, R9.reuse.H0_H0 ;  /* 0x20000009ff147230 */ /* 0x100fe40000004100 */
[-C--:B------:R-:W-:Y:S01]  /*9190*/  FMUL.FTZ R15, R34, R8.reuse ;  /* 0x00000008220f7220 */ /* 0x080fe20000410000 */
[----:B------:R-:W-:Y:S02]  /*91a0*/  HADD2.F32 R4, -RZ, R4.H1_H1 ;  /* 0x30000004ff047230 */ /* 0x000fe40000004100 */
[-C--:B------:R-:W-:Y:S01]  /*91b0*/  FFMA.FTZ R26, R27, R3.reuse, -R26 ;  /* 0x000000031b1a7223 */ /* 0x080fe2000001081a */
[----:B------:R-:W-:Y:S01]  /*91c0*/  FFMA.FTZ R28, R29, R3, R28 ;  /* 0x000000031d1c7223 */ /* 0x000fe2000001001c */
[----:B------:R-:W-:Y:S02]  /*91d0*/  HADD2.F32 R9, -RZ, R9.H1_H1 ;  /* 0x30000009ff097230 */ /* 0x000fe40000004100 */
[----:B------:R-:W-:Y:S01]  /*91e0*/  FMUL.FTZ R3, R30, R8 ;  /* 0x000000081e037220 */ /* 0x000fe20000410000 */
[----:B------:R-:W-:-:S02]  /*91f0*/  HADD2.F32 R12, -RZ, R5.H0_H0 ;  /* 0x20000005ff0c7230 */ /* 0x000fc40000004100 */
[----:B------:R-:W-:Y:S01]  /*9200*/  FMUL.FTZ R27, R36, R20 ;  /* 0x00000014241b7220 */ /* 0x000fe20000410000 */
[----:B------:R-:W-:Y:S02]  /*9210*/  HADD2.F32 R5, -RZ, R5.H1_H1 ;  /* 0x30000005ff057230 */ /* 0x000fe40000004100 */
[----:B------:R-:W-:Y:S01]  /*9220*/  FFMA.FTZ R15, R30, R4, -R15 ;  /* 0x000000041e0f7223 */ /* 0x000fe2000001080f */
[--C-:B------:R-:W-:Y:S02]  /*9230*/  HADD2.F32 R21, -RZ, R10.reuse.H0_H0 ;  /* 0x2000000aff157230 */ /* 0x100fe40000004100 */
[----:B------:R-:W-:Y:S01]  /*9240*/  FMUL.FTZ R29, R32, R20 ;  /* 0x00000014201d7220 */ /* 0x000fe20000410000 */
[----:B------:R-:W-:Y:S01]  /*9250*/  FFMA.FTZ R3, R34, R4, R3 ;  /* 0x0000000422037223 */ /* 0x000fe20000010003 */
[----:B------:R-:W-:Y:S02]  /*9260*/  HADD2.F32 R10, -RZ, R10.H1_H1 ;  /* 0x3000000aff0a7230 */ /* 0x000fe40000004100 */
[-C--:B------:R-:W-:Y:S01]  /*9270*/  FMUL.FTZ R4, R35, R9.reuse ;  /* 0x0000000923047220 */ /* 0x080fe20000410000 */
[----:B------:R-:W-:Y:S01]  /*9280*/  FMUL.FTZ R8, R31, R9 ;  /* 0x000000091f087220 */ /* 0x000fe20000410000 */
[----:B------:R-:W-:-:S02]  /*9290*/  HADD2.F32 R34, -RZ, R44.H0_H0 ;  /* 0x2000002cff227230 */ /* 0x000fc40000004100 */
[-C--:B------:R-:W-:Y:S01]  /*92a0*/  FFMA.FTZ R27, R32, R12.reuse, -R27 ;  /* 0x0000000c201b7223 */ /* 0x080fe2000001081b */
[----:B------:R-:W-:Y:S02]  /*92b0*/  HADD2.F32 R13, -RZ, R6.H0_H0 ;  /* 0x20000006ff0d7230 */ /* 0x000fe40000004100 */
[----:B------:R-:W-:Y:S01]  /*92c0*/  FFMA.FTZ R29, R36, R12, R29 ;  /* 0x0000000c241d7223 */ /* 0x000fe2000001001d */
[----:B------:R-:W-:Y:S02]  /*92d0*/  HADD2.F32 R32, -RZ, R42.H0_H0 ;  /* 0x2000002aff207230 */ /* 0x000fe40000004100 */
[-C--:B------:R-:W-:Y:S01]  /*92e0*/  FFMA.FTZ R12, R31, R5.reuse, -R4 ;  /* 0x000000051f0c7223 */ /* 0x080fe20000010804 */
[----:B------:R-:W-:Y:S02]  /*92f0*/  HADD2.F32 R6, -RZ, R6.H1_H1 ;  /* 0x30000006ff067230 */ /* 0x000fe40000004100 */
[----:B------:R-:W-:Y:S01]  /*9300*/  FFMA.FTZ R20, R35, R5, R8 ;  /* 0x0000000523147223 */ /* 0x000fe20000010008 */
[-C--:B------:R-:W-:Y:S01]  /*9310*/  FMUL.FTZ R5, R34, R10.reuse ;  /* 0x0000000a22057220 */ /* 0x080fe20000410000 */
[----:B------:R-:W-:Y:S01]  /*9320*/  FMUL.FTZ R4, R37, R21 ;  /* 0x0000001525047220 */ /* 0x000fe20000410000 */
[----:B------:R-:W-:Y:S01]  /*9330*/  FMUL.FTZ R9, R32, R10 ;  /* 0x0000000a20097220 */ /* 0x000fe20000410000 */
[----:B------:R-:W-:-:S02]  /*9340*/  HADD2.F32 R25, -RZ, R11.H0_H0 ;  /* 0x2000000bff197230 */ /* 0x000fc40000004100 */
[----:B------:R-:W-:Y:S01]  /*9350*/  FFMA.FTZ R10, R32, R6, -R5 ;  /* 0x00000006200a7223 */ /* 0x000fe20000010805 */
[C---:B------:R-:W-:Y:S01]  /*9360*/  FMUL.FTZ R30, R33.reuse, R21 ;  /* 0x00000015211e7220 */ /* 0x040fe20000410000 */
[----:B------:R-:W-:Y:S02]  /*9370*/  HADD2.F32 R32, -RZ, R40.H1_H1 ;  /* 0x30000028ff207230 */ /* 0x000fe40000004100 */
[----:B------:R-:W-:Y:S01]  /*9380*/  FFMA.FTZ R21, R33, R13, -R4 ;  /* 0x0000000d21157223 */ /* 0x000fe20000010804 */
[----:B------:R-:W-:Y:S02]  /*9390*/  HADD2.F32 R8, -RZ, R38.H1_H1 ;  /* 0x30000026ff087230 */ /* 0x000fe40000004100 */
[----:B------:R-:W-:Y:S02]  /*93a0*/  HADD2.F32 R11, -RZ, R11.H1_H1 ;  /* 0x3000000bff0b7230 */ /* 0x000fe40000004100 */
[----:B------:R-:W-:Y:S02]  /*93b0*/  HADD2.F32 R33, -RZ, R44.H1_H1 ;  /* 0x3000002cff217230 */ /* 0x000fe40000004100 */
[----:B------:R-:W-:-:S02]  /*93c0*/  HADD2.F32 R31, -RZ, R42.H1_H1 ;  /* 0x3000002aff1f7230 */ /* 0x000fc40000004100 */
[----:B------:R-:W-:Y:S01]  /*93d0*/  FMUL.FTZ R5, R32, R25 ;  /* 0x0000001920057220 */ /* 0x000fe20000410000 */
[--C-:B------:R-:W-:Y:S02]  /*93e0*/  HADD2.F32 R14, -RZ, R7.reuse.H0_H0 ;  /* 0x20000007ff0e7230 */ /* 0x100fe40000004100 */
[----:B------:R-:W-:Y:S01]  /*93f0*/  FFMA.FTZ R30, R37, R13, R30 ;  /* 0x0000000d251e7223 */ /* 0x000fe2000001001e */
[----:B------:R-:W-:Y:S02]  /*9400*/  HADD2.F32 R7, -RZ, R7.H1_H1 ;  /* 0x30000007ff077230 */ /* 0x000fe40000004100 */
[----:B------:R-:W-:Y:S01]  /*9410*/  FMUL.FTZ R25, R8, R25 ;  /* 0x0000001908197220 */ /* 0x000fe20000410000 */
[----:B------:R-:W-:Y:S01]  /*9420*/  FFMA.FTZ R13, R34, R6, R9 ;  /* 0x00000006220d7223 */ /* 0x000fe20000010009 */
        /* <DEDUP_REMOVED lines=16> */
.L_x_9763:
[----:B------:R-:W-:Y:S05]  /*9530*/  BSYNC B0 ;  /* 0x0000000000007941 */ /* 0x000fea0003800000 */
.L_x_9752:
        /* <DEDUP_REMOVED lines=8> */
.L_x_9749:
[----:B-123--:R-:W1:Y:S01]  /*95c0*/  S2R R0, SR_TID.X ;  /* 0x0000000000007919 */ /* 0x00ee620000002100 */
[----:B------:R-:W-:Y:S01]  /*95d0*/  ISETP.NE.AND P0, PT, R206, 0x3, PT ;  /* 0x00000003ce00780c */ /* 0x000fe20003f05270 */
[----:B------:R-:W-:Y:S05]  /*95e0*/  WARPSYNC.ALL ;  /* 0x0000000000007948 */ /* 0x000fea0003800000 */
[----:B-1----:R-:W-:-:S05]  /*95f0*/  SHF.R.U32.HI R0, RZ, 0x7, R0 ;  /* 0x00000007ff007819 */ /* 0x002fca0000011600 */
[----:B------:R-:W-:-:S05]  /*9600*/  VIADD R12, R0, 0x8 ;  /* 0x00000008000c7836 */ /* 0x000fca0000000000 */
[----:B------:R1:W-:Y:S06]  /*9610*/  BAR.SYNC.DEFER_BLOCKING R12, 0x100 ;  /* 0x0004000c0000751d */ /* 0x0003ec0000010000 */
[----:B------:R-:W-:Y:S05]  /*9620*/  @!P0 BRA `(.L_x_9773) ;  /* 0x0000000000048947 */ /* 0x000fea0003800000 */
[----:B------:R-:W-:Y:S01]  /*9630*/  BPT.TRAP 0x1 ;  /* 0x000000040000795c */ /* 0x000fe20000300000 */
.L_x_9773:
[----:B------:R-:W-:Y:S01]  /*9640*/  IMAD R3, R203, 0x8, R19 ;  /* 0x00000008cb037824 */ /* 0x000fe200078e0213 */
[----:B------:R-:W-:-:S04]  /*9650*/  SHF.L.U32 R20, R214, 0x1f, RZ ;  /* 0x0000001fd6147819 */ /* 0x000fc800000006ff */
[----:B------:R2:W3:Y:S01]  /*9660*/  SYNCS.PHASECHK.TRANS64.TRYWAIT P1, [R3+URZ+0x22830], R20 ;  /* 0x02283014030075a7 */ /* 0x0004e2000802017f */
[----:B------:R-:W-:Y:S05]  /*9670*/  @!P0 BRA `(.L_x_9774) ;  /* 0x0000000000048947 */ /* 0x000fea0003800000 */
[----:B------:R-:W-:Y:S01]  /*9680*/  BPT.TRAP 0x1 ;  /* 0x000000040000795c */ /* 0x000fe20000300000 */
.L_x_9774:
[----:B------:R-:W-:Y:S01]  /*9690*/  IADD3 R0, R19, 0x1c400, RZ ;  /* 0x0001c40013007810 */ /* 0x000fe20007ffe0ff */
[----:B------:R-:W-:Y:S01]  /*96a0*/  IMAD.MOV.U32 R5, RZ, RZ, 0x40000040 ;  /* 0x40000040ff057424 */ /* 0x000fe200078e00ff */
[----:B------:R-:W-:Y:S02]  /*96b0*/  LOP3.LUT R4, R24, 0x10000, RZ, 0xfc, !PT ;  /* 0x0001000018047812 */ /* 0x000fe400078efcff */
[----:B------:R-:W-:-:S04]  /*96c0*/  SHF.R.U32.HI R0, RZ, 0x4, R0 ;  /* 0x00000004ff007819 */ /* 0x000fc80000011600 */
[----:B------:R-:W-:-:S04]  /*96d0*/  LOP3.LUT R0, R0, 0x3fff, RZ, 0xc0, !PT ;  /* 0x00003fff00007812 */ /* 0x000fc800078ec0ff */
[----:B------:R-:W-:-:S05]  /*96e0*/  LOP3.LUT R0, R0, 0x10000, RZ, 0xfc, !PT ;  /* 0x0001000000007812 */ /* 0x000fca00078efcff */
[----:B------:R4:W-:Y:S01]  /*96f0*/  STL [R1+0x14], R0 ;  /* 0x0000140001007387 */ /* 0x0009e20000100800 */
[----:B---3--:R-:W-:Y:S05]  /*9700*/  @P1 BRA `(.L_x_9775) ;  /* 0x0000000000081947 */ /* 0x008fea0003800000 */
[----:B------:R-:W3:Y:S02]  /*9710*/  SYNCS.PHASECHK.TRANS64.TRYWAIT P1, [R3+URZ+0x22830], R20 ;  /* 0x02283014030075a7 */ /* 0x000ee4000802017f */
[----:B---3--:R-:W-:Y:S05]  /*9720*/  @!P1 BRA `(.L_x_9776) ;  /* 0x0000012000249947 */ /* 0x008fea0003800000 */
.L_x_9775:
[----:B----4-:R-:W4:Y:S01]  /*9730*/  LDL R0, [R1+0x14] ;  /* 0x0000140001007983 */ /* 0x010f220000100800 */
[----:B------:R-:W-:Y:S01]  /*9740*/  IMAD.MOV.U32 R7, RZ, RZ, 0x40000040 ;  /* 0x40000040ff077424 */ /* 0x000fe200078e00ff */
[----:B------:R-:W-:Y:S05]  /*9750*/  WARPSYNC.ALL ;  /* 0x0000000000007948 */ /* 0x000fea0003800000 */
[C---:B------:R-:W-:Y:S01]  /*9760*/  R2UR UR4, R4.reuse ;  /* 0x00000000040472ca */ /* 0x040fe200000e0000 */
[----:B0----5:R-:W-:Y:S01]  /*9770*/  WARPGROUP.ARRIVE ;  /* 0x00000000000079c5 */ /* 0x021fe20000000000 */
[----:B------:R-:W-:Y:S01]  /*9780*/  R2UR UR5, R5 ;  /* 0x00000000050572ca */ /* 0x000fe200000e0000 */
[----:B------:R-:W-:Y:S01]  /*9790*/  VIADD R224, R4, 0x2 ;  /* 0x0000000204e07836 */ /* 0x000fe20000000000 */
[----:B------:R-:W-:Y:S01]  /*97a0*/  R2UR UR7, R7 ;  /* 0x00000000070772ca */ /* 0x000fe200000e0000 */
[----:B------:R-:W-:Y:S01]  /*97b0*/  IMAD.MOV.U32 R225, RZ, RZ, 0x40000040 ;  /* 0x40000040ffe17424 */ /* 0x000fe200078e00ff */
[----:B------:R-:W-:Y:S01]  /*97c0*/  MOV R223, 0x40000040 ;  /* 0x4000004000df7802 */ /* 0x000fe20000000f00 */
[----:B------:R-:W-:-:S02]  /*97d0*/  IMAD.MOV.U32 R9, RZ, RZ, 0x40000040 ;  /* 0x40000040ff097424 */ /* 0x000fc400078e00ff */
[C---:B------:R-:W-:Y:S02]  /*97e0*/  VIADD R222, R4.reuse, 0x4 ;  /* 0x0000000404de7836 */ /* 0x040fe40000000000 */
[----:B------:R-:W-:Y:S02]  /*97f0*/  VIADD R10, R4, 0x6 ;  /* 0x00000006040a7836 */ /* 0x000fe40000000000 */
[----:B------:R-:W-:Y:S02]  /*9800*/  IMAD.MOV.U32 R11, RZ, RZ, 0x40000040 ;  /* 0x40000040ff0b7424 */ /* 0x000fe400078e00ff */
[----:B------:R-:W-:Y:S02]  /*9810*/  IMAD.MOV.U32 R7, RZ, RZ, 0x40000040 ;  /* 0x40000040ff077424 */ /* 0x000fe400078e00ff */
[----:B----4-:R-:W-:Y:S02]  /*9820*/  IMAD R6, R203, 0x300, R0 ;  /* 0x00000300cb067824 */ /* 0x010fe400078e0200 */
[----:B------:R-:W0:Y:S02]  /*9830*/  S2R R0, SR_TID.X ;  /* 0x0000000000007919 */ /* 0x000e240000002100 */
[C---:B------:R-:W-:Y:S01]  /*9840*/  VIADD R8, R6.reuse, 0x2 ;  /* 0x0000000206087836 */ /* 0x040fe20000000000 */
[----:B------:R-:W-:-:S13]  /*9850*/  R2UR UR6, R6 ;  /* 0x00000000060672ca */ /* 0x000fda00000e0000 */
[----:B------:R-:W-:Y:S01]  /*9860*/  HGMMA.64x96x16.F32 R24, gdesc[UR4], RZ, !UPT, gsb0 ;  /* 0x01600000041879f0 */ /* 0x000fe2000c0008ff */
[----:B------:R-:W-:Y:S02]  /*9870*/  R2UR UR4, R224 ;  /* 0x00000000e00472ca */ /* 0x000fe400000e0000 */
[----:B------:R-:W-:Y:S02]  /*9880*/  R2UR UR5, R225 ;  /* 0x00000000e10572ca */ /* 0x000fe400000e0000 */
[----:B------:R-:W-:Y:S01]  /*9890*/  R2UR UR6, R8 ;  /* 0x00000000080672ca */ /* 0x000fe200000e0000 */
[C---:B------:R-:W-:Y:S01]  /*98a0*/  VIADD R8, R6.reuse, 0x4 ;  /* 0x0000000406087836 */ /* 0x040fe20000000000 */
[----:B------:R-:W-:Y:S01]  /*98b0*/  R2UR UR7, R9 ;  /* 0x00000000090772ca */ /* 0x000fe200000e0000 */
[----:B------:R-:W-:Y:S02]  /*98c0*/  IMAD.MOV.U32 R9, RZ, RZ, 0x40000040 ;  /* 0x40000040ff097424 */ /* 0x000fe400078e00ff */
[----:B------:R-:W-:Y:S01]  /*98d0*/  VIADD R6, R6, 0x6 ;  /* 0x0000000606067836 */ /* 0x000fe20000000000 */
[----:B0-----:R-:W-:Y:S01]  /*98e0*/  SHF.R.U32.HI R0, RZ, 0x7, R0 ;  /* 0x00000007ff007819 */ /* 0x001fe20000011600 */
[----:B------:R-:W-:-:S02]  /*98f0*/  WARPGROUP.DEPBAR.LE gsb0, 0x0 ;  /* 0x00008000000079c5 */ /* 0x000fc40000010000 */
[----:B------:R-:W-:-:S06]  /*9900*/  WARPGROUP.ARRIVE ;  /* 0x00000000000079c5 */ /* 0x000fcc0000000000 */
[----:B------:R-:W-:Y:S01]  /*9910*/  HGMMA.64x96x16.F32 R24, gdesc[UR4], R24, gsb0 ;  /* 0x01600000041879f0 */ /* 0x000fe20008000818 */
[----:B------:R-:W-:Y:S02]  /*9920*/  R2UR UR4, R222 ;  /* 0x00000000de0472ca */ /* 0x000fe400000e0000 */
[----:B------:R-:W-:Y:S02]  /*9930*/  R2UR UR5, R223 ;  /* 0x00000000df0572ca */ /* 0x000fe400000e0000 */
[----:B------:R-:W-:Y:S02]  /*9940*/  R2UR UR6, R8 ;  /* 0x00000000080672ca */ /* 0x000fe400000e0000 */
[----:B------:R-:W-:Y:S02]  /*9950*/  R2UR UR7, R9 ;  /* 0x00000000090772ca */ /* 0x000fe400000e0000 */
[----:B------:R-:W-:Y:S01]  /*9960*/  IADD3 R9, -R0, 0xb, RZ ;  /* 0x0000000b00097810 */ /* 0x000fe20007ffe1ff */
[----:B------:R-:W-:-:S02]  /*9970*/  WARPGROUP.DEPBAR.LE gsb0, 0x0 ;  /* 0x00008000000079c5 */ /* 0x000fc40000010000 */
[----:B------:R-:W-:-:S08]  /*9980*/  WARPGROUP.ARRIVE ;  /* 0x00000000000079c5 */ /* 0x000fd00000000000 */
[----:B------:R-:W-:Y:S01]  /*9990*/  HGMMA.64x96x16.F32 R24, gdesc[UR4], R24, gsb0 ;  /* 0x01600000041879f0 */ /* 0x000fe20008000818 */
[----:B------:R-:W-:Y:S02]  /*99a0*/  R2UR UR4, R10 ;  /* 0x000000000a0472ca */ /* 0x000fe400000e0000 */
[----:B------:R-:W-:Y:S02]  /*99b0*/  R2UR UR5, R11 ;  /* 0x000000000b0572ca */ /* 0x000fe400000e0000 */
[----:B------:R-:W-:Y:S02]  /*99c0*/  R2UR UR6, R6 ;  /* 0x00000000060672ca */ /* 0x000fe400000e0000 */
[----:B------:R-:W-:Y:S01]  /*99d0*/  R2UR UR7, R7 ;  /* 0x00000000070772ca */ /* 0x000fe200000e0000 */
[----:B------:R-:W-:Y:S02]  /*99e0*/  WARPGROUP.DEPBAR.LE gsb0, 0x0 ;  /* 0x00008000000079c5 */ /* 0x000fe40000010000 */
[----:B------:R-:W-:-:S10]  /*99f0*/  WARPGROUP.ARRIVE ;  /* 0x00000000000079c5 */ /* 0x000fd40000000000 */
[----:B------:R-:W-:Y:S03]  /*9a00*/  HGMMA.64x96x16.F32 R24, gdesc[UR4], R24, gsb0 ;  /* 0x01600000041879f0 */ /* 0x000fe60008000818 */
[----:B------:R-:W-:Y:S02]  /*9a10*/  WARPGROUP.DEPBAR.LE gsb0, 0x0 ;  /* 0x00008000000079c5 */ /* 0x000fe40000010000 */
[----:B------:R0:W-:Y:S06]  /*9a20*/  BAR.ARV R9, 0x100 ;  /* 0x000400090000751d */ /* 0x0001ec0000002000 */
[----:B------:R-:W-:Y:S05]  /*9a30*/  @!P0 BRA `(.L_x_9777) ;  /* 0x0000000000048947 */ /* 0x000fea0003800000 */
[----:B------:R-:W-:Y:S01]  /*9a40*/  BPT.TRAP 0x1 ;  /* 0x000000040000795c */ /* 0x000fe20000300000 */
.L_x_9777:
[----:B------:R-:W4:Y:S01]  /*9a50*/  LDL R73, [R1+0x4c] ;  /* 0x00004c0001497983 */ /* 0x000f220000100800 */
[----:B------:R-:W-:Y:S01]  /*9a60*/  ULDC UR4, c[0x0][0x9d8] ;  /* 0x0002760000047ab9 */ /* 0x000fe20000000800 */
[----:B------:R-:W-:Y:S01]  /*9a70*/  ULDC UR5, c[0x0][0x988] ;  /* 0x0002620000057ab9 */ /* 0x000fe20000000800 */
[----:B------:R-:W-:Y:S01]  /*9a80*/  FMUL.FTZ R15, R24, UR4 ;  /* 0x00000004180f7c20 */ /* 0x000fe20008410000 */
[----:B------:R-:W-:Y:S01]  /*9a90*/  FMUL.FTZ R24, R25, UR4 ;  /* 0x0000000419187c20 */ /* 0x000fe20008410000 */
[----:B------:R-:W-:Y:S01]  /*9aa0*/  FMUL.FTZ R72, R28, UR4 ;  /* 0x000000041c487c20 */ /* 0x000fe20008410000 */
[----:B------:R-:W-:Y:S01]  /*9ab0*/  FMUL.FTZ R29, R29, UR4 ;  /* 0x000000041d1d7c20 */ /* 0x000fe20008410000 */
[----:B------:R-:W-:Y:S01]  /*9ac0*/  FMUL.FTZ R25, R55, UR4 ;  /* 0x0000000437197c20 */ /* 0x000fe20008410000 */
[----:B------:R-:W-:Y:S01]  /*9ad0*/  IMAD R55, R177, -0x60, R154 ;  /* 0xffffffa0b1377824 */ /* 0x000fe200078e029a */
[----:B------:R-:W5:Y:S01]  /*9ae0*/  MUFU.TANH R15, R15 ;  /* 0x0000000f000f7308 */ /* 0x000f620000002400 */
        /* <DEDUP_REMOVED lines=78> */
[----:B----4-:R-:W-:-:S02]  /*9fd0*/  IADD3 R55, -R73, 0x60, R55 ;  /* 0x0000006049377810 */ /* 0x010fc40007ffe137 */
[----:B------:R-:W4:Y:S02]  /*9fe0*/  S2R R73, SR_CgaCtaId ;  /* 0x0000000000497919 */ /* 0x000f240000008800 */
[----:B------:R-:W-:-:S03]  /*9ff0*/  ISETP.GT.AND P2, PT, R55, RZ, PT ;  /* 0x000000ff3700720c */ /* 0x000fc60003f44270 */
[----:B------:R-:W4:Y:S01]  /*a000*/  MUFU.TANH R57, R57 ;  /* 0x0000003900397308 */ /* 0x000f220000002400 */
[C---:B------:R-:W-:Y:S02]  /*a010*/  ISETP.GT.AND P3, PT, R55.reuse, 0x1, PT ;  /* 0x000000013700780c */ /* 0x040fe40003f64270 */
[----:B------:R-:W-:Y:S02]  /*a020*/  ISETP.GT.AND P4, PT, R55, 0x8, PT ;  /* 0x000000083700780c */ /* 0x000fe40003f84270 */
[----:B-----5:R-:W-:Y:S02]  /*a030*/  FSEL R15, R15, -INF , P2 ;  /* 0xff8000000f0f7808 */ /* 0x020fe40001000000 */
[----:B-1----:R-:W-:Y:S01]  /*a040*/  FSEL R24, R24, -INF , P3 ;  /* 0xff80000018187808 */ /* 0x002fe20001800000 */
[----:B------:R-:W1:Y:S01]  /*a050*/  MUFU.TANH R21, R21 ;  /* 0x0000001500157308 */ /* 0x000e620000002400 */
[----:B------:R-:W-:Y:S02]  /*a060*/  ISETP.GT.AND P5, PT, R55, 0x9, PT ;  /* 0x000000093700780c */ /* 0x000fe40003fa4270 */
[----:B--2---:R-:W-:-:S02]  /*a070*/  FSEL R42, R72, -INF , P4 ;  /* 0xff800000482a7808 */ /* 0x004fc40002000000 */
[----:B------:R-:W-:Y:S02]  /*a080*/  FMNMX.FTZ R65, R15, R24, !PT ;  /* 0x000000180f417209 */ /* 0x000fe40007810000 */
[----:B------:R-:W-:Y:S01]  /*a090*/  ISETP.GT.AND P1, PT, R55, 0x10, PT ;  /* 0x000000103700780c */ /* 0x000fe20003f24270 */
[----:B------:R-:W2:Y:S01]  /*a0a0*/  MUFU.TANH R59, R59 ;  /* 0x0000003b003b7308 */ /* 0x000ea20000002400 */
[----:B---3--:R-:W-:Y:S01]  /*a0b0*/  FSEL R40, R29, -INF , P5 ;  /* 0xff8000001d287808 */ /* 0x008fe20002800000 */
[----:B------:R-:W-:Y:S01]  /*a0c0*/  FMUL.FTZ R29, R71, UR4 ;  /* 0x00000004471d7c20 */ /* 0x000fe20008410000 */
[----:B------:R-:W-:Y:S02]  /*a0d0*/  FMNMX.FTZ R65, R42, R65, !PT ;  /* 0x000000412a417209 */ /* 0x000fe40007810000 */
[----:B0-----:R-:W-:Y:S02]  /*a0e0*/  FSEL R0, R0, -INF , P2 ;  /* 0xff80000000007808 */ /* 0x001fe40001000000 */
[----:B------:R-:W-:Y:S01]  /*a0f0*/  ISETP.GT.AND P2, PT, R55, 0x11, PT ;  /* 0x000000113700780c */ /* 0x000fe20003f44270 */
[----:B------:R-:W0:Y:S01]  /*a100*/  MUFU.TANH R60, R60 ;  /* 0x0000003c003c7308 */ /* 0x000e220000002400 */
[----:B------:R-:W-:-:S02]  /*a110*/  FSEL R62, R30, -INF , P1 ;  /* 0xff8000001e3e7808 */ /* 0x000fc40000800000 */
[----:B------:R-:W-:Y:S02]  /*a120*/  FMNMX.FTZ R65, R40, R65, !PT ;  /* 0x0000004128417209 */ /* 0x000fe40007810000 */
[----:B------:R-:W-:Y:S02]  /*a130*/  FSEL R6, R6, -INF , P3 ;  /* 0xff80000006067808 */ /* 0x000fe40001800000 */
[----:B------:R-:W-:Y:S01]  /*a140*/  ISETP.GT.AND P3, PT, R55, 0x18, PT ;  /* 0x000000183700780c */ /* 0x000fe20003f64270 */
[----:B------:R-:W3:Y:S01]  /*a150*/  MUFU.TANH R61, R61 ;  /* 0x0000003d003d7308 */ /* 0x000ee20000002400 */
[----:B------:R-:W-:Y:S02]  /*a160*/  FSEL R72, R31, -INF , P2 ;  /* 0xff8000001f487808 */ /* 0x000fe40001000000 */
[----:B------:R-:W-:Y:S02]  /*a170*/  FMNMX.FTZ R65, R62, R65, !PT ;  /* 0x000000413e417209 */ /* 0x000fe40007810000 */
[----:B------:R-:W-:-:S02]  /*a180*/  FSEL R8, R8, -INF , P4 ;  /* 0xff80000008087808 */ /* 0x000fc40002000000 */
[----:B------:R-:W-:Y:S01]  /*a190*/  ISETP.GT.AND P4, PT, R55, 0x19, PT ;  /* 0x000000193700780c */ /* 0x000fe20003f84270 */
[----:B------:R-:W5:Y:S01]  /*a1a0*/  MUFU.TANH R104, R104 ;  /* 0x0000006800687308 */ /* 0x000f620000002400 */
[----:B------:R-:W-:Y:S02]  /*a1b0*/  FSEL R78, R33, -INF , P3 ;  /* 0xff800000214e7808 */ /* 0x000fe40001800000 */
[----:B------:R-:W-:Y:S02]  /*a1c0*/  FMNMX.FTZ R65, R72, R65, !PT ;  /* 0x0000004148417209 */ /* 0x000fe40007810000 */
[----:B------:R-:W-:Y:S02]  /*a1d0*/  FSEL R30, R14, -INF , P5 ;  /* 0xff8000000e1e7808 */ /* 0x000fe40002800000 */
[----:B------:R-:W-:Y:S01]  /*a1e0*/  ISETP.GT.AND P5, PT, R55, 0x20, PT ;  /* 0x000000203700780c */ /* 0x000fe20003fa4270 */
[----:B------:R-:W-:Y:S01]  /*a1f0*/  MUFU.TANH R63, R63 ;  /* 0x0000003f003f7308 */ /* 0x000fe20000002400 */
[----:B------:R-:W-:-:S02]  /*a200*/  FSEL R80, R34, -INF , P4 ;  /* 0xff80000022507808 */ /* 0x000fc40002000000 */
[----:B------:R-:W-:Y:S02]  /*a210*/  FMNMX.FTZ R65, R78, R65, !PT ;  /* 0x000000414e417209 */ /* 0x000fe40007810000 */
[----:B------:R-:W-:Y:S02]  /*a220*/  FSEL R32, R32, -INF , P1 ;  /* 0xff80000020207808 */ /* 0x000fe40000800000 */
[----:B------:R-:W-:Y:S01]  /*a230*/  ISETP.GT.AND P1, PT, R55, 0x21, PT ;  /* 0x000000213700780c */ /* 0x000fe20003f24270 */
[----:B------:R-:W-:Y:S01]  /*a240*/  MUFU.TANH R66, R66 ;  /* 0x0000004200427308 */ /* 0x000fe20000002400 */
[----:B------:R-:W-:Y:S02]  /*a250*/  FSEL R74, R35, -INF , P5 ;  /* 0xff800000234a7808 */ /* 0x000fe40002800000 */
[----:B------:R-:W-:Y:S02]  /*a260*/  FMNMX.FTZ R65, R80, R65, !PT ;  /* 0x0000004150417209 */ /* 0x000fe40007810000 */
[----:B------:R-:W-:Y:S01]  /*a270*/  FSEL R34, R13, -INF , P2 ;  /* 0xff8000000d227808 */ /* 0x000fe20001000000 */
[----:B------:R-:W-:Y:S01]  /*a280*/  IMAD.U32 R13, RZ, RZ, UR5 ;  /* 0x00000005ff0d7e24 */ /* 0x000fe2000f8e00ff */
[----:B------:R-:W-:Y:S01]  /*a290*/  ISETP.GT.AND P2, PT, R55, 0x28, PT ;  /* 0x000000283700780c */ /* 0x000fe20003f44270 */
[----:B------:R-:W5:Y:S01]  /*a2a0*/  MUFU.TANH R67, R67 ;  /* 0x0000004300437308 */ /* 0x000f620000002400 */
[----:B------:R-:W-:-:S02]  /*a2b0*/  FSEL R64, R37, -INF , P1 ;  /* 0xff80000025407808 */ /* 0x000fc40000800000 */
[----:B------:R-:W-:Y:S02]  /*a2c0*/  FMNMX.FTZ R65, R74, R65, !PT ;  /* 0x000000414a417209 */ /* 0x000fe40007810000 */
[----:B------:R-:W-:Y:S02]  /*a2d0*/  FSEL R36, R36, -INF , P3 ;  /* 0xff80000024247808 */ /* 0x000fe40001800000 */
[----:B------:R-:W-:Y:S01]  /*a2e0*/  ISETP.GT.AND P3, PT, R55, 0x29, PT ;  /* 0x000000293700780c */ /* 0x000fe20003f64270 */
[----:B------:R-:W5:Y:S01]  /*a2f0*/  MUFU.TANH R70, R70 ;  /* 0x0000004600467308 */ /* 0x000f620000002400 */
        /* <DEDUP_REMOVED lines=41> */
[----:B----4-:R-:W-:Y:S02]  /*a590*/  FSEL R98, R57, -INF , P2 ;  /* 0xff80000039627808 */ /* 0x010fe40001000000 */
[----:B------:R-:W-:Y:S02]  /*a5a0*/  FMNMX.FTZ R65, R96, R65, !PT ;  /* 0x0000004160417209 */ /* 0x000fe40007810000 */
[----:B-1----:R-:W-:Y:S02]  /*a5b0*/  FSEL R58, R21, -INF , P4 ;  /* 0xff800000153a7808 */ /* 0x002fe40002000000 */
[----:B------:R-:W-:Y:S02]  /*a5c0*/  ISETP.GT.AND P4, PT, R55, 0x58, PT ;  /* 0x000000583700780c */ /* 0x000fe40003f84270 */
[----:B--2---:R-:W-:-:S02]  /*a5d0*/  FSEL R100, R59, -INF , P3 ;  /* 0xff8000003b647808 */ /* 0x004fc40001800000 */
[----:B------:R-:W-:Y:S02]  /*a5e0*/  FMNMX.FTZ R65, R98, R65, !PT ;  /* 0x0000004162417209 */ /* 0x000fe40007810000 */
[----:B0-----:R-:W-:Y:S02]  /*a5f0*/  FSEL R60, R60, -INF , P5 ;  /* 0xff8000003c3c7808 */ /* 0x001fe40002800000 */
[----:B------:R-:W-:Y:S02]  /*a600*/  ISETP.GT.AND P5, PT, R55, 0x59, PT ;  /* 0x000000593700780c */ /* 0x000fe40003fa4270 */
[----:B---3--:R-:W-:Y:S02]  /*a610*/  FSEL R102, R61, -INF , P4 ;  /* 0xff8000003d667808 */ /* 0x008fe40002000000 */
[----:B------:R-:W-:Y:S02]  /*a620*/  FMNMX.FTZ R65, R100, R65, !PT ;  /* 0x0000004164417209 */ /* 0x000fe40007810000 */
[----:B-----5:R-:W-:-:S02]  /*a630*/  FSEL R104, R104, -INF , P5 ;  /* 0xff80000068687808 */ /* 0x020fc40002800000 */
[----:B------:R-:W-:-:S04]  /*a640*/  FMNMX.FTZ R65, R102, R65, !PT ;  /* 0x0000004166417209 */ /* 0x000fc80007810000 */
[----:B------:R-:W-:-:S05]  /*a650*/  FMNMX.FTZ R65, R104, R65, !PT ;  /* 0x0000004168417209 */ /* 0x000fca0007810000 */
[----:B------:R-:W0:Y:S02]  /*a660*/  SHFL.BFLY PT, R14, R65, 0x2, 0x1f ;  /* 0x0c401f00410e7f89 */ /* 0x000e2400000e0000 */
[----:B0-----:R-:W-:-:S05]  /*a670*/  FMNMX.FTZ R7, R65, R14, !PT ;  /* 0x0000000e41077209 */ /* 0x001fca0007810000 */
[----:B------:R-:W0:Y:S02]  /*a680*/  SHFL.BFLY PT, R14, R7, 0x1, 0x1f ;  /* 0x0c201f00070e7f89 */ /* 0x000e2400000e0000 */
        /* <DEDUP_REMOVED lines=14> */
[----:B------:R0:W-:Y:S01]  /*a770*/  MUFU.EX2 R7, R24 ;  /* 0x0000001800077308 */ /* 0x0001e20000000800 */
[----:B------:R-:W-:Y:S01]  /*a780*/  FSEL R42, R67, -INF , P3 ;  /* 0xff800000432a7808 */ /* 0x000fe20001800000 */
[--C-:B------:R-:W-:Y:S01]  /*a790*/  FFMA.FTZ R156, R62, R13, -R27.reuse ;  /* 0x0000000d3e9c7223 */ /* 0x100fe2000001081b */
[----:B------:R-:W-:Y:S01]  /*a7a0*/  FMNMX.FTZ R15, R28, R15, !PT ;  /* 0x0000000f1c0f7209 */ /* 0x000fe20007810000 */
[-CC-:B------:R-:W-:Y:S01]  /*a7b0*/  FFMA.FTZ R33, R64, R13.reuse, -R27.reuse ;  /* 0x0000000d40217223 */ /* 0x180fe2000001081b */
[----:B------:R-:W-:Y:S01]  /*a7c0*/  FSEL R62, R70, -INF , P4 ;  /* 0xff800000463e7808 */ /* 0x000fe20002000000 */
[--C-:B------:R-:W-:Y:S01]  /*a7d0*/  FFMA.FTZ R72, R72, R13, -R27.reuse ;  /* 0x0000000d48487223 */ /* 0x100fe2000001081b */
[----:B------:R-:W-:Y:S01]  /*a7e0*/  FMNMX.FTZ R15, R38, R15, !PT ;  /* 0x0000000f260f7209 */ /* 0x000fe20007810000 */
[----:B------:R-:W1:Y:S01]  /*a7f0*/  MUFU.EX2 R152, R152 ;  /* 0x0000009800987308 */ /* 0x000e620000000800 */
[----:B0-----:R-:W-:Y:S01]  /*a800*/  FSEL R24, R63, -INF , P1 ;  /* 0xff8000003f187808 */ /* 0x001fe20000800000 */
[--C-:B------:R-:W-:Y:S01]  /*a810*/  FFMA.FTZ R158, R78, R13, -R27.reuse ;  /* 0x0000000d4e9e7223 */ /* 0x100fe2000001081b */
[----:B------:R-:W-:Y:S01]  /*a820*/  FMNMX.FTZ R21, R44, R15, !PT ;  /* 0x0000000f2c157209 */ /* 0x000fe20007810000 */
[-CC-:B------:R-:W-:Y:S01]  /*a830*/  FFMA.FTZ R80, R80, R13.reuse, -R27.reuse ;  /* 0x0000000d50507223 */ /* 0x180fe2000001081b */
[----:B------:R-:W-:Y:S01]  /*a840*/  FSEL R64, R29, -INF , P5 ;  /* 0xff8000001d407808 */ /* 0x000fe20002800000 */
[--C-:B------:R-:W-:Y:S01]  /*a850*/  FFMA.FTZ R160, R74, R13, -R27.reuse ;  /* 0x0000000d4aa07223 */ /* 0x100fe2000001081b */
[----:B------:R-:W-:Y:S01]  /*a860*/  FMNMX.FTZ R21, R46, R21, !PT ;  /* 0x000000152e157209 */ /* 0x000fe20007810000 */
[----:B------:R0:W-:Y:S01]  /*a870*/  MUFU.EX2 R15, R40 ;  /* 0x00000028000f7308 */ /* 0x0001e20000000800 */
[-CC-:B------:R-:W-:Y:S01]  /*a880*/  FFMA.FTZ R162, R68, R13.reuse, -R27.reuse ;  /* 0x0000000d44a27223 */ /* 0x180fe2000001081b */
[--C-:B------:R-:W-:Y:S01]  /*a890*/  FFMA.FTZ R164, R82, R13, -R27.reuse ;  /* 0x0000000d52a47223 */ /* 0x100fe2000001081b */
[----:B------:R-:W-:Y:S01]  /*a8a0*/  FMNMX.FTZ R21, R26, R21, !PT ;  /* 0x000000151a157209 */ /* 0x000fe20007810000 */
[-CC-:B------:R-:W-:Y:S01]  /*a8b0*/  FFMA.FTZ R84, R84, R13.reuse, -R27.reuse ;  /* 0x0000000d54547223 */ /* 0x180fe2000001081b */
[-CC-:B------:R-:W-:Y:S01]  /*a8c0*/  FFMA.FTZ R166, R86, R13.reuse, -R27.reuse ;  /* 0x0000000d56a67223 */ /* 0x180fe2000001081b */
[----:B------:R-:W-:Y:S01]  /*a8d0*/  FFMA.FTZ R35, R88, R13, -R27 ;  /* 0x0000000d58237223 */ /* 0x000fe2000001081b */
[----:B------:R-:W-:Y:S01]  /*a8e0*/  FMNMX.FTZ R21, R48, R21, !PT ;  /* 0x0000001530157209 */ /* 0x000fe20007810000 */
[----:B------:R-:W2:Y:S01]  /*a8f0*/  MUFU.EX2 R154, R154 ;  /* 0x0000009a009a7308 */ /* 0x000ea20000000800 */
[----:B0-----:R-:W-:Y:S01]  /*a900*/  FSEL R40, R66, -INF , P2 ;  /* 0xff80000042287808 */ /* 0x001fe20001000000 */
[----:B-1----:R-:W-:Y:S01]  /*a910*/  FADD.FTZ R45, R152, R7 ;  /* 0x00000007982d7221 */ /* 0x002fe20000010000 */
[----:B------:R-:W-:Y:S01]  /*a920*/  FMNMX.FTZ R25, R50, R21, !PT ;  /* 0x0000001532197209 */ /* 0x000fe20007810000 */
[-CC-:B------:R-:W-:Y:S01]  /*a930*/  FFMA.FTZ R168, R90, R13.reuse, -R27.reuse ;  /* 0x0000000d5aa87223 */ /* 0x180fe2000001081b */
[----:B------:R-:W-:Y:S01]  /*a940*/  F2FP.F16.F32.PACK_AB R152, R7, R152 ;  /* 0x000000980798723e */ /* 0x000fe200000000ff */
[--C-:B------:R-:W-:Y:S01]  /*a950*/  FFMA.FTZ R170, R94, R13, -R27.reuse ;  /* 0x0000000d5eaa7223 */ /* 0x100fe2000001081b */
[----:B------:R-:W-:Y:S01]  /*a960*/  FMNMX.FTZ R25, R52, R25, !PT ;  /* 0x0000001934197209 */ /* 0x000fe20007810000 */
[----:B------:R-:W0:Y:S01]  /*a970*/  MUFU.EX2 R156, R156 ;  /* 0x0000009c009c7308 */ /* 0x000e220000000800 */
[-CC-:B------:R-:W-:Y:S01]  /*a980*/  FFMA.FTZ R39, R96, R13.reuse, -R27.reuse ;  /* 0x0000000d60277223 */ /* 0x180fe2000001081b */
[--C-:B------:R-:W-:Y:S01]  /*a990*/  FFMA.FTZ R172, R98, R13, -R27.reuse ;  /* 0x0000000d62ac7223 */ /* 0x100fe2000001081b */
[----:B------:R-:W-:Y:S01]  /*a9a0*/  FMNMX.FTZ R25, R54, R25, !PT ;  /* 0x0000001936197209 */ /* 0x000fe20007810000 */
[-CC-:B------:R-:W-:Y:S01]  /*a9b0*/  FFMA.FTZ R100, R100, R13.reuse, -R27.reuse ;  /* 0x0000000d64647223 */ /* 0x180fe2000001081b */
[----:B------:R-:W-:-:S02]  /*a9c0*/  FFMA.FTZ R174, R102, R13, -R27 ;  /* 0x0000000d66ae7223 */ /* 0x000fc4000001081b */
[----:B------:R-:W-:Y:S01]  /*a9d0*/  FMNMX.FTZ R25, R56, R25, !PT ;  /* 0x0000001938197209 */ /* 0x000fe20007810000 */
[----:B------:R-:W1:Y:S03]  /*a9e0*/  MUFU.EX2 R21, R72 ;  /* 0x0000004800157308 */ /* 0x000e660000000800 */
[----:B------:R-:W-:-:S04]  /*a9f0*/  FMNMX.FTZ R31, R58, R25, !PT ;  /* 0x000000193a1f7209 */ /* 0x000fc80007810000 */
[----:B------:R-:W-:Y:S01]  /*aa00*/  FMNMX.FTZ R31, R60, R31, !PT ;  /* 0x0000001f3c1f7209 */ /* 0x000fe20007810000 */
[----:B------:R-:W3:Y:S03]  /*aa10*/  MUFU.EX2 R158, R158 ;  /* 0x0000009e009e7308 */ /* 0x000ee60000000800 */
[----:B------:R-:W-:-:S04]  /*aa20*/  FMNMX.FTZ R31, R24, R31, !PT ;  /* 0x0000001f181f7209 */ /* 0x000fc80007810000 */
[----:B------:R-:W-:Y:S01]  /*aa30*/  FMNMX.FTZ R31, R40, R31, !PT ;  /* 0x0000001f281f7209 */ /* 0x000fe20007810000 */
[----:B------:R-:W4:Y:S03]  /*aa40*/  MUFU.EX2 R25, R80 ;  /* 0x0000005000197308 */ /* 0x000f260000000800 */
[----:B------:R-:W-:-:S04]  /*aa50*/  FMNMX.FTZ R31, R42, R31, !PT ;  /* 0x0000001f2a1f7209 */ /* 0x000fc80007810000 */
[----:B------:R-:W-:Y:S01]  /*aa60*/  FMNMX.FTZ R31, R62, R31, !PT ;  /* 0x0000001f3e1f7209 */ /* 0x000fe20007810000 */
[----:B------:R-:W-:Y:S03]  /*aa70*/  MUFU.EX2 R160, R160 ;  /* 0x000000a000a07308 */ /* 0x000fe60000000800 */
[----:B------:R-:W-:Y:S01]  /*aa80*/  FMNMX.FTZ R37, R64, R31, !PT ;  /* 0x0000001f40257209 */ /* 0x000fe20007810000 */
[----:B------:R-:W-:-:S04]  /*aa90*/  FFMA.FTZ R31, R76, R13, -R27 ;  /* 0x0000000d4c1f7223 */ /* 0x000fc8000001081b */
[----:B------:R-:W5:Y:S01]  /*aaa0*/  SHFL.BFLY PT, R66, R37, 0x2, 0x1f ;  /* 0x0c401f0025427f89 */ /* 0x000f6200000e0000 */
[----:B------:R-:W-:Y:S08]  /*aab0*/  MUFU.EX2 R29, R33 ;  /* 0x00000021001d7308 */ /* 0x000ff00000000800 */
[----:B------:R-:W-:Y:S08]  /*aac0*/  MUFU.EX2 R162, R162 ;  /* 0x000000a200a27308 */ /* 0x000ff00000000800 */
[----:B------:R-:W-:Y:S01]  /*aad0*/  MUFU.EX2 R31, R31 ;  /* 0x0000001f001f7308 */ /* 0x000fe20000000800 */
[----:B-----5:R-:W-:-:S07]  /*aae0*/  FMNMX.FTZ R66, R37, R66, !PT ;  /* 0x0000004225427209 */ /* 0x020fce0007810000 */
[----:B------:R-:W-:Y:S01]  /*aaf0*/  MUFU.EX2 R164, R164 ;  /* 0x000000a400a47308 */ /* 0x000fe20000000800 */
[-CC-:B------:R-:W-:Y:S01]  /*ab00*/  FFMA.FTZ R37, R92, R13.reuse, -R27.reuse ;  /* 0x0000000d5c257223 */ /* 0x180fe2000001081b */
[----:B------:R-:W-:Y:S01]  /*ab10*/  FFMA.FTZ R27, R104, R13, -R27 ;  /* 0x0000000d681b7223 */ /* 0x000fe2000001081b */
[----:B------:R-:W5:Y:S05]  /*ab20*/  SHFL.BFLY PT, R41, R66, 0x1, 0x1f ;  /* 0x0c201f0042297f89 */ /* 0x000f6a00000e0000 */
[----:B------:R-:W-:Y:S08]  /*ab30*/  MUFU.EX2 R33, R84 ;  /* 0x0000005400217308 */ /* 0x000ff00000000800 */
[----:B------:R-:W-:Y:S08]  /*ab40*/  MUFU.EX2 R166, R166 ;  /* 0x000000a600a67308 */ /* 0x000ff00000000800 */
[----:B------:R-:W-:Y:S01]  /*ab50*/  MUFU.EX2 R35, R35 ;  /* 0x0000002300237308 */ /* 0x000fe20000000800 */
[----:B-----5:R-:W-:-:S04]  /*ab60*/  FMNMX.FTZ R176, R66, R41, !PT ;  /* 0x0000002942b07209 */ /* 0x020fc80007810000 */
        /* <DEDUP_REMOVED lines=8> */
[-CC-:B------:R-:W-:Y:S01]  /*abf0*/  FFMA.FTZ R6, R30, R13.reuse, -R43.reuse ;  /* 0x0000000d1e067223 */ /* 0x180fe2000001082b */
[-CC-:B------:R-:W-:Y:S01]  /*ac00*/  FFMA.FTZ R157, R32, R13.reuse, -R43.reuse ;  /* 0x0000000d209d7223 */ /* 0x180fe2000001082b */
[-C--:B------:R-:W-:Y:S01]  /*ac10*/  FFMA.FTZ R30, R34, R13.reuse, -R43 ;  /* 0x0000000d221e7223 */ /* 0x080fe2000001082b */
[----:B--2---:R-:W-:Y:S01]  /*ac20*/  FADD.FTZ R8, R154, R45 ;  /* 0x0000002d9a087221 */ /* 0x004fe20000010000 */
[----:B------:R-:W-:Y:S01]  /*ac30*/  MUFU.EX2 R153, R153 ;  /* 0x0000009900997308 */ /* 0x000fe20000000800 */
[-CC-:B------:R-:W-:Y:S01]  /*ac40*/  FFMA.FTZ R159, R36, R13.reuse, -R43.reuse ;  /* 0x0000000d249f7223 */ /* 0x180fe2000001082b */
[-CC-:B------:R-:W-:Y:S01]  /*ac50*/  FFMA.FTZ R28, R28, R13.reuse, -R43.reuse ;  /* 0x0000000d1c1c7223 */ /* 0x180fe2000001082b */
[----:B------:R-:W-:Y:S01]  /*ac60*/  FADD.FTZ R45, R15, R8 ;  /* 0x000000080f2d7221 */ /* 0x000fe20000010000 */
[-CC-:B------:R-:W-:Y:S01]  /*ac70*/  FFMA.FTZ R161, R38, R13.reuse, -R43.reuse ;  /* 0x0000000d26a17223 */ /* 0x180fe2000001082b */
[-CC-:B------:R-:W-:Y:S01]  /*ac80*/  FFMA.FTZ R32, R44, R13.reuse, -R43.reuse ;  /* 0x0000000d2c207223 */ /* 0x180fe2000001082b */
[-C--:B------:R-:W-:Y:S01]  /*ac90*/  FFMA.FTZ R163, R46, R13.reuse, -R43 ;  /* 0x0000000d2ea37223 */ /* 0x080fe2000001082b */
[----:B0-----:R-:W-:Y:S01]  /*aca0*/  FADD.FTZ R36, R156, R45 ;  /* 0x0000002d9c247221 */ /* 0x001fe20000010000 */
[----:B------:R-:W0:Y:S01]  /*acb0*/  MUFU.EX2 R0, R0 ;  /* 0x0000000000007308 */ /* 0x000e220000000800 */
[-CC-:B------:R-:W-:Y:S01]  /*acc0*/  FFMA.FTZ R26, R26, R13.reuse, -R43.reuse ;  /* 0x0000000d1a1a7223 */ /* 0x180fe2000001082b */
[-CC-:B------:R-:W-:Y:S01]  /*acd0*/  FFMA.FTZ R165, R48, R13.reuse, -R43.reuse ;  /* 0x0000000d30a57223 */ /* 0x180fe2000001082b */
[----:B-1----:R-:W-:Y:S01]  /*ace0*/  FADD.FTZ R47, R21, R36 ;  /* 0x00000024152f7221 */ /* 0x002fe20000010000 */
[-CC-:B------:R-:W-:Y:S01]  /*acf0*/  FFMA.FTZ R34, R50, R13.reuse, -R43.reuse ;  /* 0x0000000d32227223 */ /* 0x180fe2000001082b */
[-CC-:B------:R-:W-:Y:S01]  /*ad00*/  FFMA.FTZ R167, R52, R13.reuse, -R43.reuse ;  /* 0x0000000d34a77223 */ /* 0x180fe2000001082b */
[-C--:B------:R-:W-:Y:S01]  /*ad10*/  FFMA.FTZ R36, R54, R13.reuse, -R43 ;  /* 0x0000000d36247223 */ /* 0x080fe2000001082b */
[----:B---3--:R-:W-:Y:S01]  /*ad20*/  FADD.FTZ R38, R158, R47 ;  /* 0x0000002f9e267221 */ /* 0x008fe20000010000 */
[----:B------:R-:W1:Y:S01]  /*ad30*/  MUFU.EX2 R155, R155 ;  /* 0x0000009b009b7308 */ /* 0x000e620000000800 */
[-CC-:B------:R-:W-:Y:S01]  /*ad40*/  FFMA.FTZ R169, R56, R13.reuse, -R43.reuse ;  /* 0x0000000d38a97223 */ /* 0x180fe2000001082b */
[-CC-:B------:R-:W-:Y:S01]  /*ad50*/  FFMA.FTZ R171, R60, R13.reuse, -R43.reuse ;  /* 0x0000000d3cab7223 */ /* 0x180fe2000001082b */
[----:B----4-:R-:W-:Y:S01]  /*ad60*/  FADD.FTZ R47, R25, R38 ;  /* 0x00000026192f7221 */ /* 0x010fe20000010000 */
[-CC-:B------:R-:W-:Y:S01]  /*ad70*/  FFMA.FTZ R38, R58, R13.reuse, -R43.reuse ;  /* 0x0000000d3a267223 */ /* 0x180fe2000001082b */
[-CC-:B------:R-:W-:Y:S01]  /*ad80*/  FFMA.FTZ R24, R24, R13.reuse, -R43.reuse ;  /* 0x0000000d18187223 */ /* 0x180fe2000001082b */
[-CC-:B------:R-:W-:Y:S01]  /*ad90*/  FFMA.FTZ R40, R40, R13.reuse, -R43.reuse ;  /* 0x0000000d28287223 */ /* 0x180fe2000001082b */
[-CC-:B------:R-:W-:Y:S01]  /*ada0*/  FFMA.FTZ R42, R42, R13.reuse, -R43.reuse ;  /* 0x0000000d2a2a7223 */ /* 0x180fe2000001082b */
[----:B------:R-:W2:Y:S01]  /*adb0*/  MUFU.EX2 R6, R6 ;  /* 0x0000000600067308 */ /* 0x000ea20000000800 */
[----:B0-----:R-:W-:Y:S01]  /*adc0*/  FADD.FTZ R8, R153, R0 ;  /* 0x0000000099087221 */ /* 0x001fe20000010000 */
[-CC-:B------:R-:W-:Y:S01]  /*add0*/  FFMA.FTZ R62, R62, R13.reuse, -R43.reuse ;  /* 0x0000000d3e3e7223 */ /* 0x180fe2000001082b */
[----:B------:R-:W-:Y:S01]  /*ade0*/  F2FP.F16.F32.PACK_AB R154, R15, R154 ;  /* 0x0000009a0f9a723e */ /* 0x000fe200000000ff */
[----:B------:R-:W-:Y:S01]  /*adf0*/  FFMA.FTZ R43, R64, R13, -R43 ;  /* 0x0000000d402b7223 */ /* 0x000fe2000001082b */
[----:B------:R-:W-:-:S02]  /*ae00*/  F2FP.F16.F32.PACK_AB R153, R0, R153 ;  /* 0x000000990099723e */ /* 0x000fc400000000ff */
[----:B------:R-:W-:Y:S01]  /*ae10*/  F2FP.F16.F32.PACK_AB R156, R21, R156 ;  /* 0x0000009c159c723e */ /* 0x000fe200000000ff */
[----:B------:R-:W0:Y:S01]  /*ae20*/  MUFU.EX2 R157, R157 ;  /* 0x0000009d009d7308 */ /* 0x000e220000000800 */
[----:B-1----:R-:W-:Y:S01]  /*ae30*/  FADD.FTZ R45, R155, R8 ;  /* 0x000000089b2d7221 */ /* 0x002fe20000010000 */
[----:B------:R-:W-:-:S06]  /*ae40*/  F2FP.F16.F32.PACK_AB R158, R25, R158 ;  /* 0x0000009e199e723e */ /* 0x000fcc00000000ff */
[----:B------:R-:W1:Y:S01]  /*ae50*/  MUFU.EX2 R30, R30 ;  /* 0x0000001e001e7308 */ /* 0x000e620000000800 */
[C---:B--2---:R-:W-:Y:S01]  /*ae60*/  FADD.FTZ R8, R6.reuse, R45 ;  /* 0x0000002d06087221 */ /* 0x044fe20000010000 */
[----:B------:R-:W-:-:S06]  /*ae70*/  F2FP.F16.F32.PACK_AB R155, R6, R155 ;  /* 0x0000009b069b723e */ /* 0x000fcc00000000ff */
[----:B------:R-:W2:Y:S01]  /*ae80*/  MUFU.EX2 R159, R159 ;  /* 0x0000009f009f7308 */ /* 0x000ea20000000800 */
[----:B0-----:R-:W-:Y:S01]  /*ae90*/  FADD.FTZ R45, R157, R8 ;  /* 0x000000089d2d7221 */ /* 0x001fe20000010000 */
[----:B------:R-:W-:Y:S01]  /*aea0*/  FADD.FTZ R8, R160, R47 ;  /* 0x0000002fa0087221 */ /* 0x000fe20000010000 */
[----:B------:R-:W-:-:S03]  /*aeb0*/  F2FP.F16.F32.PACK_AB R160, R29, R160 ;  /* 0x000000a01da0723e */ /* 0x000fc600000000ff */
[----:B------:R-:W-:Y:S01]  /*aec0*/  FADD.FTZ R47, R29, R8 ;  /* 0x000000081d2f7221 */ /* 0x000fe20000010000 */
[----:B------:R-:W-:Y:S01]  /*aed0*/  VIADD R8, R3, 0x22840 ;  /* 0x0002284003087836 */ /* 0x000fe20000000000 */
[----:B------:R-:W0:Y:S01]  /*aee0*/  MUFU.EX2 R28, R28 ;  /* 0x0000001c001c7308 */ /* 0x000e220000000800 */
[----:B-1----:R-:W-:Y:S01]  /*aef0*/  FADD.FTZ R44, R30, R45 ;  /* 0x0000002d1e2c7221 */ /* 0x002fe20000010000 */
[----:B------:R-:W-:Y:S01]  /*af00*/  FADD.FTZ R46, R162, R47 ;  /* 0x0000002fa22e7221 */ /* 0x000fe20000010000 */
[----:B------:R-:W-:Y:S02]  /*af10*/  F2FP.F16.F32.PACK_AB R162, R31, R162 ;  /* 0x000000a21fa2723e */ /* 0x000fe400000000ff */
[----:B------:R-:W-:Y:S01]  /*af20*/  PRMT R8, R73, 0x654, R8 ;  /* 0x0000065449087816 */ /* 0x000fe20000000008 */
[----:B------:R-:W-:Y:S01]  /*af30*/  FADD.FTZ R47, R31, R46 ;  /* 0x0000002e1f2f7221 */ /* 0x000fe20000010000 */
[----:B------:R-:W-:Y:S01]  /*af40*/  F2FP.F16.F32.PACK_AB R157, R30, R157 ;  /* 0x0000009d1e9d723e */ /* 0x000fe200000000ff */
[----:B------:R-:W1:Y:S01]  /*af50*/  MUFU.EX2 R161, R161 ;  /* 0x000000a100a17308 */ /* 0x000e620000000800 */
[----:B--2---:R-:W-:Y:S01]  /*af60*/  FADD.FTZ R45, R159, R44 ;  /* 0x0000002c9f2d7221 */ /* 0x004fe20000010000 */
[----:B------:R2:W-:Y:S06]  /*af70*/  SYNCS.ARRIVE.TRANS64.RED.A1T0 RZ, [R8+URZ], RZ ;  /* 0x000000ff08ff79a7 */ /* 0x0005ec000810043f */
[----:B------:R-:W2:Y:S01]  /*af80*/  MUFU.EX2 R32, R32 ;  /* 0x0000002000207308 */ /* 0x000ea20000000800 */
[C---:B0-----:R-:W-:Y:S01]  /*af90*/  FADD.FTZ R44, R28.reuse, R45 ;  /* 0x0000002d1c2c7221 */ /* 0x041fe20000010000 */
[----:B------:R-:W-:-:S06]  /*afa0*/  F2FP.F16.F32.PACK_AB R159, R28, R159 ;  /* 0x0000009f1c9f723e */ /* 0x000fcc00000000ff */
[----:B------:R-:W0:Y:S01]  /*afb0*/  MUFU.EX2 R163, R163 ;  /* 0x000000a300a37308 */ /* 0x000e220000000800 */
[----:B-1----:R-:W-:Y:S01]  /*afc0*/  FADD.FTZ R45, R161, R44 ;  /* 0x0000002ca12d7221 */ /* 0x002fe20000010000 */
[----:B------:R-:W-:Y:S01]  /*afd0*/  FADD.FTZ R44, R164, R47 ;  /* 0x0000002fa42c7221 */ /* 0x000fe20000010000 */
[----:B------:R-:W-:-:S03]  /*afe0*/  F2FP.F16.F32.PACK_AB R164, R33, R164 ;  /* 0x000000a421a4723e */ /* 0x000fc600000000ff */
[----:B------:R-:W-:Y:S02]  /*aff0*/  FADD.FTZ R47, R33, R44 ;  /* 0x0000002c212f7221 */ /* 0x000fe40000010000 */
[----:B------:R-:W1:Y:S01]  /*b000*/  MUFU.EX2 R26, R26 ;  /* 0x0000001a001a7308 */ /* 0x000e620000000800 */
[----:B--2---:R-:W-:Y:S01]  /*b010*/  FADD.FTZ R8, R32, R45 ;  /* 0x0000002d20087221 */ /* 0x004fe20000010000 */
[----:B------:R-:W-:Y:S01]  /*b020*/  FADD.FTZ R44, R166, R47 ;  /* 0x0000002fa62c7221 */ /* 0x000fe20000010000 */
[----:B------:R-:W-:Y:S02]  /*b030*/  F2FP.F16.F32.PACK_AB R166, R35, R166 ;  /* 0x000000a623a6723e */ /* 0x000fe400000000ff */
[----:B------:R-:W-:-:S03]  /*b040*/  F2FP.F16.F32.PACK_AB R161, R32, R161 ;  /* 0x000000a120a1723e */ /* 0x000fc600000000ff */
[----:B------:R-:W2:Y:S01]  /*b050*/  MUFU.EX2 R165, R165 ;  /* 0x000000a500a57308 */ /* 0x000ea20000000800 */
[----:B0-----:R-:W-:-:S07]  /*b060*/  FADD.FTZ R45, R163, R8 ;  /* 0x00000008a32d7221 */ /* 0x001fce0000010000 */
[----:B------:R-:W0:Y:S01]  /*b070*/  MUFU.EX2 R34, R34 ;  /* 0x0000002200227308 */ /* 0x000e220000000800 */
[C---:B-1----:R-:W-:Y:S01]  /*b080*/  FADD.FTZ R8, R26.reuse, R45 ;  /* 0x0000002d1a087221 */ /* 0x042fe20000010000 */
[----:B------:R-:W-:Y:S01]  /*b090*/  FADD.FTZ R45, R35, R44 ;  /* 0x0000002c232d7221 */ /* 0x000fe20000010000 */
[----:B------:R-:W-:-:S03]  /*b0a0*/  F2FP.F16.F32.PACK_AB R163, R26, R163 ;  /* 0x000000a31aa3723e */ /* 0x000fc600000000ff */
[----:B------:R-:W-:Y:S01]  /*b0b0*/  FADD.FTZ R44, R168, R45 ;  /* 0x0000002da82c7221 */ /* 0x000fe20000010000 */
[----:B------:R-:W-:Y:S01]  /*b0c0*/  F2FP.F16.F32.PACK_AB R168, R37, R168 ;  /* 0x000000a825a8723e */ /* 0x000fe200000000ff */
[----:B------:R-:W1:Y:S01]  /*b0d0*/  MUFU.EX2 R167, R167 ;  /* 0x000000a700a77308 */ /* 0x000e620000000800 */
[----:B--2---:R-:W-:Y:S01]  /*b0e0*/  FADD.FTZ R7, R165, R8 ;  /* 0x00000008a5077221 */ /* 0x004fe20000010000 */
[----:B------:R-:W-:-:S06]  /*b0f0*/  FADD.FTZ R15, R37, R44 ;  /* 0x0000002c250f7221 */ /* 0x000fcc0000010000 */
        /* <DEDUP_REMOVED lines=37> */
[C---:B0-----:R-:W-:Y:S01]  /*b350*/  FADD.FTZ R8, R27.reuse, R8 ;  /* 0x000000081b087221 */ /* 0x041fe20000010000 */
[----:B------:R-:W-:Y:S02]  /*b360*/  F2FP.F16.F32.PACK_AB R174, R27, R174 ;  /* 0x000000ae1bae723e */ /* 0x000fe400000000ff */
[C---:B-1----:R-:W-:Y:S01]  /*b370*/  FADD.FTZ R0, R43.reuse, R0 ;  /* 0x000000002b007221 */ /* 0x042fe20000010000 */
[----:B------:R-:W-:Y:S01]  /*b380*/  F2FP.F16.F32.PACK_AB R175, R43, R62 ;  /* 0x0000003e2baf723e */ /* 0x000fe200000000ff */
[----:B------:R-:W-:Y:S06]  /*b390*/  @!P0 BRA `(.L_x_9778) ;  /* 0x0000000000048947 */ /* 0x000fec0003800000 */
[----:B------:R-:W-:Y:S01]  /*b3a0*/  BPT.TRAP 0x1 ;  /* 0x000000040000795c */ /* 0x000fe20000300000 */
.L_x_9778:
[----:B------:R0:W1:Y:S01]  /*b3b0*/  SYNCS.PHASECHK.TRANS64.TRYWAIT P1, [R3+URZ+0x22850], R20 ;  /* 0x02285014030075a7 */ /* 0x000062000802017f */
[----:B------:R-:W-:Y:S05]  /*b3c0*/  @!P0 BRA `(.L_x_9779) ;  /* 0x0000000000048947 */ /* 0x000fea0003800000 */
[----:B------:R-:W-:Y:S01]  /*b3d0*/  BPT.TRAP 0x1 ;  /* 0x000000040000795c */ /* 0x000fe20000300000 */
.L_x_9779:
[----:B------:R-:W-:Y:S04]  /*b3e0*/  BSSY B0, `(.L_x_9780) ;  /* 0x0000004000007945 */ /* 0x000fe80003800000 */
[----:B-1----:R-:W-:Y:S05]  /*b3f0*/  @P1 BRA `(.L_x_9781) ;  /* 0x0000000000081947 */ /* 0x002fea0003800000 */
[----:B------:R-:W1:Y:S02]  /*b400*/  SYNCS.PHASECHK.TRANS64.TRYWAIT P1, [R3+URZ+0x22850], R20 ;  /* 0x02285014030075a7 */ /* 0x000e64000802017f */
[----:B-1----:R-:W-:Y:S05]  /*b410*/  @!P1 BRA `(.L_x_9782) ;  /* 0x0000010000fc9947 */ /* 0x002fea0003800000 */
.L_x_9781:
[----:B------:R-:W-:Y:S05]  /*b420*/  BSYNC B0 ;  /* 0x0000000000007941 */ /* 0x000fea0003800000 */
.L_x_9780:
[----:B------:R-:W-:Y:S05]  /*b430*/  WARPSYNC.ALL ;  /* 0x0000000000007948 */ /* 0x000fea0003800000 */
[----:B------:R-:W-:Y:S01]  /*b440*/  VIADD R6, R19, 0x400 ;  /* 0x0000040013067836 */ /* 0x000fe20000000000 */
[----:B------:R2:W-:Y:S01]  /*b450*/  BAR.SYNC.DEFER_BLOCKING R12, 0x100 ;  /* 0x0004000c0000751d */ /* 0x0005e20000010000 */
[----:B------:R-:W-:Y:S02]  /*b460*/  IMAD.MOV.U32 R7, RZ, RZ, 0x40000040 ;  /* 0x40000040ff077424 */ /* 0x000fe400078e00ff */
[----:B------:R-:W-:Y:S01]  /*b470*/  IMAD.MOV.U32 R25, RZ, RZ, 0x40000040 ;  /* 0x40000040ff197424 */ /* 0x000fe200078e00ff */
[----:B------:R-:W-:Y:S01]  /*b480*/  SHF.R.U32.HI R6, RZ, 0x4, R6 ;  /* 0x00000004ff067819 */ /* 0x000fe20000011606 */
[----:B------:R-:W-:Y:S01]  /*b490*/  IMAD.MOV.U32 R27, RZ, RZ, 0x40000040 ;  /* 0x40000040ff1b7424 */ /* 0x000fe200078e00ff */
[----:B------:R-:W-:Y:S01]  /*b4a0*/  R2UR UR7, R7 ;  /* 0x00000000070772ca */ /* 0x000fe200000e0000 */
[----:B------:R-:W-:Y:S01]  /*b4b0*/  IMAD.MOV.U32 R21, RZ, RZ, 0x40000040 ;  /* 0x40000040ff157424 */ /* 0x000fe200078e00ff */
[----:B------:R-:W-:-:S02]  /*b4c0*/  LOP3.LUT R6, R6, 0x3fff, RZ, 0xc0, !PT ;  /* 0x00003fff06067812 */ /* 0x000fc400078ec0ff */
[C---:B------:R-:W-:Y:S02]  /*b4d0*/  R2UR UR11, R25.reuse ;  /* 0x00000000190b72ca */ /* 0x040fe400000e0000 */
[----:B------:R-:W-:Y:S02]  /*b4e0*/  LOP3.LUT R15, R6, 0x3000000, RZ, 0xfc, !PT ;  /* 0x03000000060f7812 */ /* 0x000fe400078efcff */
[----:B------:R-:W-:Y:S02]  /*b4f0*/  R2UR UR19, R25 ;  /* 0x00000000191372ca */ /* 0x000fe400000e0000 */
[----:B------:R-:W-:Y:S01]  /*b500*/  R2UR UR23, R27 ;  /* 0x000000001b1772ca */ /* 0x000fe200000e0000 */
[----:B------:R-:W-:Y:S01]  /*b510*/  IMAD R6, R203, 0xc00, R15 ;  /* 0x00000c00cb067824 */ /* 0x000fe200078e020f */
[----:B------:R-:W-:Y:S01]  /*b520*/  R2UR UR15, R21 ;  /* 0x00000000150f72ca */ /* 0x000fe200000e0000 */
[----:B------:R2:W-:Y:S01]  /*b530*/  STL [R1+0x10], R15 ;  /* 0x0000100f01007387 */ /* 0x0005e20000100800 */
[----:B------:R-:W-:Y:S01]  /*b540*/  R2UR UR27, R7 ;  /* 0x00000000071b72ca */ /* 0x000fe200000e0000 */
[C---:B------:R-:W-:Y:S01]  /*b550*/  VIADD R26, R6.reuse, 0x200 ;  /* 0x00000200061a7836 */ /* 0x040fe20000000000 */
[C---:B------:R-:W-:Y:S01]  /*b560*/  IADD3 R24, R6.reuse, 0x80, RZ ;  /* 0x0000008006187810 */ /* 0x040fe20007ffe0ff */
[C---:B01----:R-:W-:Y:S01]  /*b570*/  VIADD R20, R6.reuse, 0x100 ;  /* 0x0000010006147836 */ /* 0x043fe20000000000 */
[----:B------:R-:W-:-:S02]  /*b580*/  R2UR UR6, R6 ;  /* 0x00000000060672ca */ /* 0x000fc400000e0000 */
[----:B------:R-:W-:Y:S01]  /*b590*/  R2UR UR10, R24 ;  /* 0x00000000180a72ca */ /* 0x000fe200000e0000 */
[----:B------:R-:W-:Y:S01]  /*b5a0*/  VIADD R24, R6, 0x180 ;  /* 0x0000018006187836 */ /* 0x000fe20000000000 */
[----:B------:R-:W-:Y:S01]  /*b5b0*/  R2UR UR22, R26 ;  /* 0x000000001a1672ca */ /* 0x000fe200000e0000 */
[----:B------:R-:W-:Y:S01]  /*b5c0*/  VIADD R6, R6, 0x280 ;  /* 0x0000028006067836 */ /* 0x000fe20000000000 */
[----:B------:R-:W-:Y:S02]  /*b5d0*/  R2UR UR14, R20 ;  /* 0x00000000140e72ca */ /* 0x000fe400000e0000 */
[----:B------:R-:W-:Y:S02]  /*b5e0*/  R2UR UR18, R24 ;  /* 0x00000000181272ca */ /* 0x000fe400000e0000 */
[----:B------:R-:W-:Y:S01]  /*b5f0*/  WARPGROUP.ARRIVE ;  /* 0x00000000000079c5 */ /* 0x000fe20000000000 */
[----:B------:R-:W-:-:S05]  /*b600*/  R2UR UR26, R6 ;  /* 0x00000000061a72ca */ /* 0x000fca00000e0000 */
        /* <DEDUP_REMOVED lines=22> */
[----:B--2---:R-:W-:Y:S05]  /*b770*/  @!P0 BRA `(.L_x_9783) ;  /* 0x0000000000048947 */ /* 0x004fea0003800000 */
[----:B------:R-:W-:Y:S01]  /*b780*/  BPT.TRAP 0x1 ;  /* 0x000000040000795c */ /* 0x000fe20000300000 */
.L_x_9783:
[----:B------:R-:W2:Y:S01]  /*b790*/  LDL R6, [R1+0x18] ;  /* 0x0000180001067983 */ /* 0x000ea20000100800 */
[----:B------:R-:W0:Y:S01]  /*b7a0*/  S2R R7, SR_CgaCtaId ;  /* 0x0000000000077919 */ /* 0x000e220000008800 */
[----:B------:R-:W-:Y:S01]  /*b7b0*/  IADD3 R3, R3, 0x22860, RZ ;  /* 0x0002286003037810 */ /* 0x000fe20007ffe0ff */
[----:B------:R-:W-:-:S03]  /*b7c0*/  ULDC UR36, c[0x0][0x9d8] ;  /* 0x0002760000247ab9 */ /* 0x000fc60000000800 */
[----:B0-----:R-:W-:-:S04]  /*b7d0*/  PRMT R3, R7, 0x654, R3 ;  /* 0x0000065407037816 */ /* 0x001fc80000000003 */
[----:B------:R0:W-:Y:S02]  /*b7e0*/  SYNCS.ARRIVE.TRANS64.RED.A1T0 RZ, [R3+URZ], RZ ;  /* 0x000000ff03ff79a7 */ /* 0x0001e4000810043f */
[----:B0-----:R-:W-:-:S05]  /*b7f0*/  VIADD R3, R177, 0xfffffffe ;  /* 0xfffffffeb1037836 */ /* 0x001fca0000000000 */
[----:B--2---:R-:W-:-:S13]  /*b800*/  ISETP.GE.AND P1, PT, R3, R6, PT ;  /* 0x000000060300720c */ /* 0x004fda0003f26270 */
[----:B------:R-:W-:Y:S05]  /*b810*/  @!P1 BRA `(.L_x_9784) ;  /* 0x0000002400649947 */ /* 0x000fea0003800000 */
[----:B------:R-:W-:Y:S02]  /*b820*/  IMAD.MOV.U32 R12, RZ, RZ, R176 ;  /* 0x000000ffff0c7224 */ /* 0x000fe400078e00b0 */
[----:B------:R-:W-:-:S07]  /*b830*/  IMAD.MOV.U32 R15, RZ, RZ, R14 ;  /* 0x000000ffff0f7224 */ /* 0x000fce00078e000e */
.L_x_9796:
[----:B0-----:R-:W2:Y:S01]  /*b840*/  LDL R6, [R1+0x18] ;  /* 0x0000180001067983 */ /* 0x001ea20000100800 */
[----:B------:R-:W-:Y:S01]  /*b850*/  VIADD R203, R203, 0x1 ;  /* 0x00000001cbcb7836 */ /* 0x000fe20000000000 */
[----:B------:R-:W-:Y:S05]  /*b860*/  YIELD ;  /* 0x0000000000007946 */ /* 0x000fea0003800000 */
[----:B------:R-:W-:-:S04]  /*b870*/  ISETP.NE.AND P2, PT, R203, 0x2, PT ;  /* 0x00000002cb00780c */ /* 0x000fc80003f45270 */
[----:B------:R-:W-:Y:S02]  /*b880*/  SEL R203, R203, RZ, P2 ;  /* 0x000000ffcbcb7207 */ /* 0x000fe40001000000 */
[C---:B--2---:R-:W-:Y:S01]  /*b890*/  ISETP.GT.AND P1, PT, R3.reuse, R6, PT ;  /* 0x000000060300720c */ /* 0x044fe20003f24270 */
[----:B------:R-:W-:Y:S01]  /*b8a0*/  VIADD R3, R3, 0xffffffff ;  /* 0xffffffff03037836 */ /* 0x000fe20000000000 */
[----:B------:R-:W-:-:S04]  /*b8b0*/  SEL R6, RZ, 0x1, P2 ;  /* 0x00000001ff067807 */ /* 0x000fc80001000000 */
[----:B------:R-:W-:Y:S01]  /*b8c0*/  LOP3.LUT R214, R214, R6, RZ, 0x3c, !PT ;  /* 0x00000006d6d67212 */ /* 0x000fe200078e3cff */
[----:B------:R-:W-:Y:S06]  /*b8d0*/  @!P0 BRA `(.L_x_9785) ;  /* 0x0000000000048947 */ /* 0x000fec0003800000 */
[----:B------:R-:W-:Y:S01]  /*b8e0*/  BPT.TRAP 0x1 ;  /* 0x000000040000795c */ /* 0x000fe20000300000 */
.L_x_9785:
[----:B------:R-:W-:Y:S01]  /*b8f0*/  IMAD R6, R203, 0x8, R19 ;  /* 0x00000008cb067824 */ /* 0x000fe200078e0213 */
[----:B------:R-:W-:-:S04]  /*b900*/  SHF.L.U32 R7, R214, 0x1f, RZ ;  /* 0x0000001fd6077819 */ /* 0x000fc800000006ff */
[----:B------:R0:W1:Y:S01]  /*b910*/  SYNCS.PHASECHK.TRANS64.TRYWAIT P2, [R6+URZ+0x22830], R7 ;  /* 0x02283007060075a7 */ /* 0x000062000804017f */
[----:B------:R-:W-:Y:S05]  /*b920*/  @!P0 BRA `(.L_x_9786) ;  /* 0x0000000000048947 */ /* 0x000fea0003800000 */
[----:B------:R-:W-:Y:S01]  /*b930*/  BPT.TRAP 0x1 ;  /* 0x000000040000795c */ /* 0x000fe20000300000 */
.L_x_9786:
[----:B------:R-:W2:Y:S01]  /*b940*/  LDL R9, [R1+0x14] ;  /* 0x0000140001097983 */ /* 0x000ea20000100800 */
[----:B------:R-:W-:Y:S02]  /*b950*/  IMAD.MOV.U32 R155, RZ, RZ, 0x40000040 ;  /* 0x40000040ff9b7424 */ /* 0x000fe400078e00ff */
[----:B--2---:R-:W-:Y:S01]  /*b960*/  IMAD R154, R203, 0x300, R9 ;  /* 0x00000300cb9a7824 */ /* 0x004fe200078e0209 */
[----:B-1----:R-:W-:Y:S06]  /*b970*/  @P2 BRA `(.L_x_9787) ;  /* 0x0000000000082947 */ /* 0x002fec0003800000 */
[----:B------:R-:W1:Y:S02]  /*b980*/  SYNCS.PHASECHK.TRANS64.TRYWAIT P2, [R6+URZ+0x22830], R7 ;  /* 0x02283007060075a7 */ /* 0x000e64000804017f */
[----:B-1----:R-:W-:Y:S05]  /*b990*/  @!P2 BRA `(.L_x_9788) ;  /* 0x000000fc00b0a947 */ /* 0x002fea0003800000 */
.L_x_9787:
[----:B------:R-:W-:Y:S05]  /*b9a0*/  WARPSYNC.ALL ;  /* 0x0000000000007948 */ /* 0x000fea0003800000 */
[C---:B------:R-:W-:Y:S01]  /*b9b0*/  R2UR UR6, R154.reuse ;  /* 0x000000009a0672ca */ /* 0x040fe200000e0000 */
[----:B------:R-:W-:Y:S01]  /*b9c0*/  VIADD R152, R154, 0x2 ;  /* 0x000000029a987836 */ /* 0x000fe20000000000 */
[----:B------:R-:W-:Y:S01]  /*b9d0*/  R2UR UR7, R155 ;  /* 0x000000009b0772ca */ /* 0x000fe200000e0000 */
[----:B------:R-:W-:Y:S01]  /*b9e0*/  IMAD.MOV.U32 R153, RZ, RZ, 0x40000040 ;  /* 0x40000040ff997424 */ /* 0x000fe200078e00ff */
[----:B------:R-:W-:Y:S01]  /*b9f0*/  R2UR UR4, R4 ;  /* 0x00000000040472ca */ /* 0x000fe200000e0000 */
[----:B------:R-:W-:Y:S01]  /*ba00*/  IMAD.MOV.U32 R155, RZ, RZ, 0x40000040 ;  /* 0x40000040ff9b7424 */ /* 0x000fe200078e00ff */
[----:B------:R-:W-:Y:S01]  /*ba10*/  R2UR UR5, R5 ;  /* 0x00000000050572ca */ /* 0x000fe200000e0000 */
[----:B------:R-:W-:Y:S01]  /*ba20*/  IMAD.MOV.U32 R21, RZ, RZ, 0x40000040 ;  /* 0x40000040ff157424 */ /* 0x000fe200078e00ff */
[C---:B------:R-:W-:Y:S01]  /*ba30*/  IADD3 R20, R154.reuse, 0x4, RZ ;  /* 0x000000049a147810 */ /* 0x040fe20007ffe0ff */
[----:B------:R-:W-:Y:S01]  /*ba40*/  VIADD R154, R154, 0x6 ;  /* 0x000000069a9a7836 */ /* 0x000fe20000000000 */
[----:B------:R-:W-:Y:S01]  /*ba50*/  R2UR UR10, R152 ;  /* 0x00000000980a72ca */ /* 0x000fe200000e0000 */
[----:B------:R-:W2:Y:S01]  /*ba60*/  S2R R9, SR_TID.X ;  /* 0x0000000000097919 */ /* 0x000ea20000002100 */
[----:B------:R-:W-:-:S02]  /*ba70*/  R2UR UR11, R153 ;  /* 0x00000000990b72ca */ /* 0x000fc400000e0000 */
[----:B------:R-:W-:Y:S02]  /*ba80*/  R2UR UR18, R154 ;  /* 0x000000009a1272ca */ /* 0x000fe400000e0000 */
[----:B------:R-:W-:Y:S02]  /*ba90*/  R2UR UR19, R155 ;  /* 0x000000009b1372ca */ /* 0x000fe400000e0000 */
[----:B------:R-:W-:Y:S01]  /*baa0*/  WARPGROUP.ARRIVE ;  /* 0x00000000000079c5 */ /* 0x000fe20000000000 */
[----:B------:R-:W-:Y:S02]  /*bab0*/  R2UR UR8, R224 ;  /* 0x00000000e00872ca */ /* 0x000fe400000e0000 */
[----:B------:R-:W-:Y:S02]  /*bac0*/  R2UR UR9, R225 ;  /* 0x00000000e10972ca */ /* 0x000fe400000e0000 */
[----:B------:R-:W-:Y:S01]  /*bad0*/  R2UR UR14, R20 ;  /* 0x00000000140e72ca */ /* 0x000fe200000e0000 */
[----:B------:R-:W-:Y:S01]  /*bae0*/  HGMMA.64x96x16.F32 R152, gdesc[UR4], RZ, !UPT, gsb0 ;  /* 0x01600000049879f0 */ /* 0x000fe2000c0008ff */
[----:B------:R-:W-:-:S02]  /*baf0*/  R2UR UR15, R21 ;  /* 0x00000000150f72ca */ /* 0x000fc400000e0000 */
[----:B------:R-:W-:Y:S02]  /*bb00*/  R2UR UR12, R222 ;  /* 0x00000000de0c72ca */ /* 0x000fe400000e0000 */
[----:B------:R-:W-:Y:S02]  /*bb10*/  R2UR UR13, R223 ;  /* 0x00000000df0d72ca */ /* 0x000fe400000e0000 */
[----:B------:R-:W-:Y:S02]  /*bb20*/  R2UR UR16, R10 ;  /* 0x000000000a1072ca */ /* 0x000fe400000e0000 */
[----:B------:R-:W-:Y:S02]  /*bb30*/  R2UR UR17, R11 ;  /* 0x000000000b1172ca */ /* 0x000fe400000e0000 */
[----:B--2---:R-:W-:-:S04]  /*bb40*/  SHF.R.U32.HI R9, RZ, 0x7, R9 ;  /* 0x00000007ff097819 */ /* 0x004fc80000011609 */
        /* <DEDUP_REMOVED lines=14> */
.L_x_9789:
        /* <DEDUP_REMOVED lines=39> */
[----:B-----5:R-:W-:Y:S01]  /*bea0*/  FMNMX.FTZ R13, R152, R13, !PT ;  /* 0x0000000d980d7209 */ /* 0x020fe20007810000 */
        /* <DEDUP_REMOVED lines=10> */
[----:B------:R-:W-:-:S04]  /*bf50*/  FMUL.FTZ R198, R198, UR36 ;  /* 0x00000024c6c67c20 */ /* 0x000fc80008410000 */
[----:B------:R-:W3:Y:S01]  /*bf60*/  MUFU.TANH R160, R160 ;  /* 0x000000a000a07308 */ /* 0x000ee20000002400 */
[----:B----4-:R-:W-:-:S07]  /*bf70*/  FMNMX.FTZ R13, R156, R13, !PT ;  /* 0x0000000d9c0d7209 */ /* 0x010fce0007810000 */
[----:B------:R-:W4:Y:S01]  /*bf80*/  MUFU.TANH R161, R161 ;  /* 0x000000a100a17308 */ /* 0x000f220000002400 */
[----:B-----5:R-:W-:-:S07]  /*bf90*/  FMNMX.FTZ R13, R157, R13, !PT ;  /* 0x0000000d9d0d7209 */ /* 0x020fce0007810000 */
[----:B------:R-:W5:Y:S01]  /*bfa0*/  MUFU.TANH R164, R164 ;  /* 0x000000a400a47308 */ /* 0x000f620000002400 */
[----:B---3--:R-:W-:-:S07]  /*bfb0*/  FMNMX.FTZ R13, R160, R13, !PT ;  /* 0x0000000da00d7209 */ /* 0x008fce0007810000 */
        /* <DEDUP_REMOVED lines=33> */
[----:B-----5:R-:W-:-:S05]  /*c1d0*/  FMNMX.FTZ R14, R193, R13, !PT ;  /* 0x0000000dc10e7209 */ /* 0x020fca0007810000 */
[----:B------:R-:W5:Y:S02]  /*c1e0*/  SHFL.BFLY PT, R13, R14, 0x2, 0x1f ;  /* 0x0c401f000e0d7f89 */ /* 0x000f6400000e0000 */
[----:B------:R-:W-:Y:S01]  /*c1f0*/  MUFU.TANH R226, R226 ;  /* 0x000000e200e27308 */ /* 0x000fe20000002400 */
[----:B---3--:R-:W-:-:S07]  /*c200*/  IMAD.MOV.U32 R170, RZ, RZ, R154 ;  /* 0x000000ffffaa7224 */ /* 0x008fce00078e009a */
[----:B------:R-:W-:Y:S08]  /*c210*/  MUFU.TANH R197, R197 ;  /* 0x000000c500c57308 */ /* 0x000ff00000002400 */
[----:B------:R-:W-:Y:S01]  /*c220*/  MUFU.TANH R196, R196 ;  /* 0x000000c400c47308 */ /* 0x000fe20000002400 */
[----:B-----5:R-:W-:-:S07]  /*c230*/  FMNMX.FTZ R14, R14, R13, !PT ;  /* 0x0000000d0e0e7209 */ /* 0x020fce0007810000 */
[----:B------:R-:W-:Y:S01]  /*c240*/  MUFU.TANH R229, R229 ;  /* 0x000000e500e57308 */ /* 0x000fe20000002400 */
[----:B------:R-:W3:Y:S07]  /*c250*/  SHFL.BFLY PT, R13, R14, 0x1, 0x1f ;  /* 0x0c201f000e0d7f89 */ /* 0x000eee00000e0000 */
[----:B------:R-:W-:Y:S08]  /*c260*/  MUFU.TANH R228, R228 ;  /* 0x000000e400e47308 */ /* 0x000ff00000002400 */
[----:B------:R-:W-:Y:S08]  /*c270*/  MUFU.TANH R227, R227 ;  /* 0x000000e300e37308 */ /* 0x000ff00000002400 */
[----:B------:R-:W-:Y:S01]  /*c280*/  MUFU.TANH R221, R221 ;  /* 0x000000dd00dd7308 */ /* 0x000fe20000002400 */
[----:B---3--:R-:W-:-:S02]  /*c290*/  FMNMX.FTZ R14, R14, R13, !PT ;  /* 0x0000000d0e0e7209 */ /* 0x008fc40007810000 */
[----:B------:R-:W3:Y:S03]  /*c2a0*/  LDC R13, c[0x0][0x988] ;  /* 0x00026200ff0d7b82 */ /* 0x000ee60000000800 */
[C---:B------:R-:W-:Y:S01]  /*c2b0*/  FADD.FTZ R15, -R14.reuse, R15 ;  /* 0x0000000f0e0f7221 */ /* 0x040fe20000010100 */
[----:B---3--:R-:W-:-:S03]  /*c2c0*/  FMUL.FTZ R154, R14, R13 ;  /* 0x0000000d0e9a7220 */ /* 0x008fc60000410000 */
[-C--:B------:R-:W-:Y:S01]  /*c2d0*/  FMUL.FTZ R15, R15, R13.reuse ;  /* 0x0000000d0f0f7220 */ /* 0x080fe20000410000 */
[-CC-:B------:R-:W-:Y:S01]  /*c2e0*/  FFMA.FTZ R20, R20, R13.reuse, -R154.reuse ;  /* 0x0000000d14147223 */ /* 0x180fe2000001089a */
[-CC-:B------:R-:W-:Y:S01]  /*c2f0*/  FFMA.FTZ R155, R21, R13.reuse, -R154.reuse ;  /* 0x0000000d159b7223 */ /* 0x180fe2000001089a */
[----:B------:R-:W-:-:S03]  /*c300*/  FFMA.FTZ R21, R152, R13, -R154 ;  /* 0x0000000d98157223 */ /* 0x000fc6000001089a */
        /* <DEDUP_REMOVED lines=8> */
[----:B------:R3:W5:Y:S01]  /*c390*/  MUFU.EX2 R152, R20 ;  /* 0x0000001400987308 */ /* 0x0007620000000800 */
[-CC-:B------:R-:W-:Y:S01]  /*c3a0*/  FFMA.FTZ R168, R168, R13.reuse, -R154.reuse ;  /* 0x0000000da8a87223 */ /* 0x180fe2000001089a */
[-CC-:B------:R-:W-:Y:S01]  /*c3b0*/  FFMA.FTZ R169, R169, R13.reuse, -R154.reuse ;  /* 0x0000000da9a97223 */ /* 0x180fe2000001089a */
[-CC-:B------:R-:W-:Y:S01]  /*c3c0*/  FFMA.FTZ R172, R172, R13.reuse, -R154.reuse ;  /* 0x0000000dacac7223 */ /* 0x180fe2000001089a */
[-CC-:B------:R-:W-:Y:S01]  /*c3d0*/  FFMA.FTZ R173, R173, R13.reuse, -R154.reuse ;  /* 0x0000000dadad7223 */ /* 0x180fe2000001089a */
[-CC-:B------:R-:W-:Y:S01]  /*c3e0*/  FFMA.FTZ R176, R176, R13.reuse, -R154.reuse ;  /* 0x0000000db0b07223 */ /* 0x180fe2000001089a */
[-CC-:B------:R-:W-:Y:S01]  /*c3f0*/  FFMA.FTZ R177, R177, R13.reuse, -R154.reuse ;  /* 0x0000000db1b17223 */ /* 0x180fe2000001089a */
[----:B------:R-:W-:Y:S01]  /*c400*/  FFMA.FTZ R180, R180, R13, -R154 ;  /* 0x0000000db4b47223 */ /* 0x000fe2000001089a */
[----:B------:R0:W1:Y:S01]  /*c410*/  MUFU.EX2 R158, R155 ;  /* 0x0000009b009e7308 */ /* 0x0000620000000800 */
[----:B---3--:R-:W-:Y:S01]  /*c420*/  FMUL.FTZ R20, R171, UR36 ;  /* 0x00000024ab147c20 */ /* 0x008fe20008410000 */
[----:B----4-:R-:W-:-:S02]  /*c430*/  IMAD.MOV.U32 R171, RZ, RZ, R159 ;  /* 0x000000ffffab7224 */ /* 0x010fc400078e009f */
[-CC-:B------:R-:W-:Y:S01]  /*c440*/  FFMA.FTZ R181, R181, R13.reuse, -R154.reuse ;  /* 0x0000000db5b57223 */ /* 0x180fe2000001089a */
[-CC-:B------:R-:W-:Y:S01]  /*c450*/  FFMA.FTZ R184, R184, R13.reuse, -R154.reuse ;  /* 0x0000000db8b87223 */ /* 0x180fe2000001089a */
[-CC-:B------:R-:W-:Y:S01]  /*c460*/  FFMA.FTZ R185, R185, R13.reuse, -R154.reuse ;  /* 0x0000000db9b97223 */ /* 0x180fe2000001089a */
[-CC-:B------:R-:W-:Y:S01]  /*c470*/  FFMA.FTZ R188, R188, R13.reuse, -R154.reuse ;  /* 0x0000000dbcbc7223 */ /* 0x180fe2000001089a */
[-CC-:B------:R-:W-:Y:S01]  /*c480*/  FFMA.FTZ R189, R189, R13.reuse, -R154.reuse ;  /* 0x0000000dbdbd7223 */ /* 0x180fe2000001089a */
[----:B------:R3:W4:Y:S01]  /*c490*/  MUFU.EX2 R159, R21 ;  /* 0x00000015009f7308 */ /* 0x0007220000000800 */
[-CC-:B------:R-:W-:Y:S01]  /*c4a0*/  FFMA.FTZ R192, R192, R13.reuse, -R154.reuse ;  /* 0x0000000dc0c07223 */ /* 0x180fe2000001089a */
[----:B------:R-:W-:Y:S01]  /*c4b0*/  FFMA.FTZ R193, R193, R13, -R154 ;  /* 0x0000000dc1c17223 */ /* 0x000fe2000001089a */
[----:B-----5:R-:W-:Y:S01]  /*c4c0*/  FFMA.FTZ R154, R15, R8, R152 ;  /* 0x000000080f9a7223 */ /* 0x020fe20000010098 */
[----:B0-----:R-:W-:Y:S01]  /*c4d0*/  FMUL.FTZ R155, R174, UR36 ;  /* 0x00000024ae9b7c20 */ /* 0x001fe20008410000 */
[----:B------:R-:W-:Y:S01]  /*c4e0*/  FMUL.FTZ R8, R175, UR36 ;  /* 0x00000024af087c20 */ /* 0x000fe20008410000 */
[-C--:B------:R-:W-:Y:S01]  /*c4f0*/  FMUL.FTZ R24, R24, R15.reuse ;  /* 0x0000000f18187220 */ /* 0x080fe20000410000 */
[-C--:B------:R-:W-:Y:S01]  /*c500*/  FMUL.FTZ R25, R25, R15.reuse ;  /* 0x0000000f19197220 */ /* 0x080fe20000410000 */
[----:B------:R4:W0:Y:S01]  /*c510*/  MUFU.EX2 R162, R153 ;  /* 0x0000009900a27308 */ /* 0x0008220000000800 */
[----:B-1----:R-:W-:Y:S01]  /*c520*/  FADD.FTZ R154, R158, R154 ;  /* 0x0000009a9e9a7221 */ /* 0x002fe20000010000 */
[----:B---3--:R-:W-:Y:S01]  /*c530*/  FMUL.FTZ R21, R178, UR36 ;  /* 0x00000024b2157c20 */ /* 0x008fe20008410000 */
[----:B------:R-:W-:Y:S01]  /*c540*/  F2FP.F16.F32.PACK_AB R152, R158, R152 ;  /* 0x000000989e98723e */ /* 0x000fe200000000ff */
[----:B------:R-:W-:Y:S01]  /*c550*/  FMUL.FTZ R158, R179, UR36 ;  /* 0x00000024b39e7c20 */ /* 0x000fe20008410000 */
[----:B------:R-:W-:Y:S01]  /*c560*/  FMUL.FTZ R179, R199, UR36 ;  /* 0x00000024c7b37c20 */ /* 0x000fe20008410000 */
[-C--:B------:R-:W-:Y:S01]  /*c570*/  FMUL.FTZ R28, R28, R15.reuse ;  /* 0x0000000f1c1c7220 */ /* 0x080fe20000410000 */
[-C--:B------:R-:W-:Y:S01]  /*c580*/  FMUL.FTZ R29, R29, R15.reuse ;  /* 0x0000000f1d1d7220 */ /* 0x080fe20000410000 */
[----:B------:R-:W1:Y:S01]  /*c590*/  MUFU.TANH R20, R20 ;  /* 0x0000001400147308 */ /* 0x000e620000002400 */
[----:B----4-:R-:W-:Y:S01]  /*c5a0*/  FADD.FTZ R153, R159, R154 ;  /* 0x0000009a9f997221 */ /* 0x010fe20000010000 */
[-C--:B------:R-:W-:Y:S01]  /*c5b0*/  FMUL.FTZ R32, R32, R15.reuse ;  /* 0x0000000f20207220 */ /* 0x080fe20000410000 */
[-C--:B------:R-:W-:Y:S01]  /*c5c0*/  FMUL.FTZ R33, R33, R15.reuse ;  /* 0x0000000f21217220 */ /* 0x080fe20000410000 */
[-C--:B------:R-:W-:Y:S01]  /*c5d0*/  FMUL.FTZ R36, R36, R15.reuse ;  /* 0x0000000f24247220 */ /* 0x080fe20000410000 */
[-C--:B------:R-:W-:Y:S01]  /*c5e0*/  FMUL.FTZ R37, R37, R15.reuse ;  /* 0x0000000f25257220 */ /* 0x080fe20000410000 */
[-C--:B------:R-:W-:Y:S01]  /*c5f0*/  FMUL.FTZ R40, R40, R15.reuse ;  /* 0x0000000f28287220 */ /* 0x080fe20000410000 */
[----:B------:R-:W-:Y:S01]  /*c600*/  FMUL.FTZ R41, R41, R15 ;  /* 0x0000000f29297220 */ /* 0x000fe20000410000 */
[----:B------:R-:W3:Y:S01]  /*c610*/  MUFU.TANH R155, R155 ;  /* 0x0000009b009b7308 */ /* 0x000ee20000002400 */
[C---:B0-----:R-:W-:Y:S01]  /*c620*/  FADD.FTZ R153, R162.reuse, R153 ;  /* 0x00000099a2997221 */ /* 0x041fe20000010000 */
[----:B------:R-:W-:Y:S01]  /*c630*/  F2FP.F16.F32.PACK_AB R154, R162, R159 ;  /* 0x0000009fa29a723e */ /* 0x000fe200000000ff */
[----:B------:R-:W-:Y:S01]  /*c640*/  FMUL.FTZ R159, R182, UR36 ;  /* 0x00000024b69f7c20 */ /* 0x000fe20008410000 */
        /* <DEDUP_REMOVED lines=37> */
[----:B------:R-:W5:Y:S01]  /*c8a0*/  MUFU.TANH R159, R159 ;  /* 0x0000009f009f7308 */ /* 0x000f620000002400 */
[----:B--2---:R-:W-:Y:S01]  /*c8b0*/  IMAD.MOV.U32 R187, RZ, RZ, R170 ;  /* 0x000000ffffbb7224 */ /* 0x004fe200078e00aa */
[----:B------:R-:W-:Y:S01]  /*c8c0*/  FMNMX.FTZ R170, R221, R167, !PT ;  /* 0x000000a7ddaa7209 */ /* 0x000fe20007810000 */
[-C--:B------:R-:W-:Y:S01]  /*c8d0*/  FMUL.FTZ R93, R93, R15.reuse ;  /* 0x0000000f5d5d7220 */ /* 0x080fe20000410000 */
[-C--:B------:R-:W-:Y:S01]  /*c8e0*/  FMUL.FTZ R96, R96, R15.reuse ;  /* 0x0000000f60607220 */ /* 0x080fe20000410000 */
[-C--:B------:R-:W-:Y:S01]  /*c8f0*/  FMUL.FTZ R97, R97, R15.reuse ;  /* 0x0000000f61617220 */ /* 0x080fe20000410000 */
[----:B-1----:R-:W-:Y:S01]  /*c900*/  FMNMX.FTZ R170, R20, R170, !PT ;  /* 0x000000aa14aa7209 */ /* 0x002fe20007810000 */
[-C--:B------:R-:W-:Y:S01]  /*c910*/  FMUL.FTZ R100, R100, R15.reuse ;  /* 0x0000000f64647220 */ /* 0x080fe20000410000 */
[----:B------:R1:W-:Y:S01]  /*c920*/  MUFU.TANH R167, R190 ;  /* 0x000000be00a77308 */ /* 0x0003e20000002400 */
        /* <DEDUP_REMOVED lines=8> */
[----:B-1----:R-:W-:Y:S01]  /*c9b0*/  IMAD.MOV.U32 R190, RZ, RZ, R171 ;  /* 0x000000ffffbe7224 */ /* 0x002fe200078e00ab */
[----:B---3--:R-:W-:Y:S01]  /*c9c0*/  FMNMX.FTZ R171, R155, R170, !PT ;  /* 0x000000aa9bab7209 */ /* 0x008fe20007810000 */
[-C--:B------:R-:W-:Y:S01]  /*c9d0*/  FMUL.FTZ R116, R116, R15.reuse ;  /* 0x0000000f74747220 */ /* 0x080fe20000410000 */
[-C--:B------:R-:W-:Y:S01]  /*c9e0*/  FMUL.FTZ R117, R117, R15.reuse ;  /* 0x0000000f75757220 */ /* 0x080fe20000410000 */
[----:B------:R-:W-:Y:S01]  /*c9f0*/  FMUL.FTZ R120, R120, R15 ;  /* 0x0000000f78787220 */ /* 0x000fe20000410000 */
[----:B0-----:R-:W-:Y:S01]  /*ca00*/  FMNMX.FTZ R171, R8, R171, !PT ;  /* 0x000000ab08ab7209 */ /* 0x001fe20007810000 */
[-C--:B------:R-:W-:Y:S01]  /*ca10*/  FMUL.FTZ R121, R121, R15.reuse ;  /* 0x0000000f79797220 */ /* 0x080fe20000410000 */
[----:B------:R-:W0:Y:S01]  /*ca20*/  MUFU.TANH R163, R186 ;  /* 0x000000ba00a37308 */ /* 0x000e220000002400 */
[----:B------:R-:W-:Y:S01]  /*ca30*/  FMUL.FTZ R124, R124, R15 ;  /* 0x0000000f7c7c7220 */ /* 0x000fe20000410000 */
[----:B----4-:R-:W-:Y:S01]  /*ca40*/  FMNMX.FTZ R174, R21, R171, !PT ;  /* 0x000000ab15ae7209 */ /* 0x010fe20007810000 */
[-C--:B------:R-:W-:Y:S01]  /*ca50*/  FMUL.FTZ R125, R125, R15.reuse ;  /* 0x0000000f7d7d7220 */ /* 0x080fe20000410000 */
[-C--:B------:R-:W-:Y:S01]  /*ca60*/  FMUL.FTZ R128, R128, R15.reuse ;  /* 0x0000000f80807220 */ /* 0x080fe20000410000 */
[-C--:B------:R-:W-:Y:S01]  /*ca70*/  FMUL.FTZ R129, R129, R15.reuse ;  /* 0x0000000f81817220 */ /* 0x080fe20000410000 */
[----:B-----5:R-:W-:Y:S01]  /*ca80*/  FMNMX.FTZ R174, R158, R174, !PT ;  /* 0x000000ae9eae7209 */ /* 0x020fe20007810000 */
[-C--:B------:R-:W-:Y:S01]  /*ca90*/  FMUL.FTZ R132, R132, R15.reuse ;  /* 0x0000000f84847220 */ /* 0x080fe20000410000 */
[----:B------:R-:W1:Y:S01]  /*caa0*/  MUFU.TANH R170, R191 ;  /* 0x000000bf00aa7308 */ /* 0x000e620000002400 */
[-C--:B------:R-:W-:Y:S01]  /*cab0*/  FMUL.FTZ R133, R133, R15.reuse ;  /* 0x0000000f85857220 */ /* 0x080fe20000410000 */
[----:B------:R-:W-:Y:S01]  /*cac0*/  FMNMX.FTZ R175, R159, R174, !PT ;  /* 0x000000ae9faf7209 */ /* 0x000fe20007810000 */
[-C--:B------:R-:W-:Y:S01]  /*cad0*/  FMUL.FTZ R136, R136, R15.reuse ;  /* 0x0000000f88887220 */ /* 0x080fe20000410000 */
[-C--:B------:R-:W-:Y:S01]  /*cae0*/  FMUL.FTZ R137, R137, R15.reuse ;  /* 0x0000000f89897220 */ /* 0x080fe20000410000 */
[----:B------:R-:W-:Y:S01]  /*caf0*/  FMUL.FTZ R140, R140, R15 ;  /* 0x0000000f8c8c7220 */ /* 0x000fe20000410000 */
[----:B--2---:R-:W-:Y:S01]  /*cb00*/  FMNMX.FTZ R175, R162, R175, !PT ;  /* 0x000000afa2af7209 */ /* 0x004fe20007810000 */
[-C--:B------:R-:W-:Y:S01]  /*cb10*/  FMUL.FTZ R141, R141, R15.reuse ;  /* 0x0000000f8d8d7220 */ /* 0x080fe20000410000 */
[----:B------:R-:W2:Y:S01]  /*cb20*/  MUFU.TANH R171, R194 ;  /* 0x000000c200ab7308 */ /* 0x000ea20000002400 */
[----:B------:R-:W-:Y:S01]  /*cb30*/  FMUL.FTZ R144, R144, R15 ;  /* 0x0000000f90907220 */ /* 0x000fe20000410000 */
[----:B0-----:R-:W-:Y:S01]  /*cb40*/  FMNMX.FTZ R178, R163, R175, !PT ;  /* 0x000000afa3b27209 */ /* 0x001fe20007810000 */
[-C--:B------:R-:W-:Y:S01]  /*cb50*/  FMUL.FTZ R145, R145, R15.reuse ;  /* 0x0000000f91917220 */ /* 0x080fe20000410000 */
[-C--:B------:R-:W-:Y:S01]  /*cb60*/  FMUL.FTZ R148, R148, R15.reuse ;  /* 0x0000000f94947220 */ /* 0x080fe20000410000 */
[----:B------:R-:W-:Y:S01]  /*cb70*/  FMUL.FTZ R149, R149, R15 ;  /* 0x0000000f95957220 */ /* 0x000fe20000410000 */
[----:B------:R-:W-:-:S02]  /*cb80*/  FMNMX.FTZ R178, R166, R178, !PT ;  /* 0x000000b2a6b27209 */ /* 0x000fc40007810000 */
[----:B------:R-:W0:Y:S02]  /*cb90*/  MUFU.TANH R174, R195 ;  /* 0x000000c300ae7308 */ /* 0x000e240000002400 */
[----:B------:R-:W-:-:S04]  /*cba0*/  FMNMX.FTZ R178, R167, R178, !PT ;  /* 0x000000b2a7b27209 */ /* 0x000fc80007810000 */
[----:B-1----:R-:W-:Y:S02]  /*cbb0*/  FMNMX.FTZ R178, R170, R178, !PT ;  /* 0x000000b2aab27209 */ /* 0x002fe40007810000 */
[----:B------:R1:W3:Y:S02]  /*cbc0*/  MUFU.TANH R175, R198 ;  /* 0x000000c600af7308 */ /* 0x0002e40000002400 */
[----:B--2---:R-:W-:-:S06]  /*cbd0*/  FMNMX.FTZ R178, R171, R178, !PT ;  /* 0x000000b2abb27209 */ /* 0x004fcc0007810000 */
[----:B------:R-:W2:Y:S01]  /*cbe0*/  MUFU.TANH R179, R179 ;  /* 0x000000b300b37308 */ /* 0x000ea20000002400 */
[----:B0-----:R-:W-:Y:S01]  /*cbf0*/  FMNMX.FTZ R178, R174, R178, !PT ;  /* 0x000000b2aeb27209 */ /* 0x001fe20007810000 */
[----:B-1----:R-:W0:Y:S06]  /*cc00*/  S2R R198, SR_CgaCtaId ;  /* 0x0000000000c67919 */ /* 0x002e2c0000008800 */
[----:B------:R-:W1:Y:S01]  /*cc10*/  MUFU.EX2 R156, R156 ;  /* 0x0000009c009c7308 */ /* 0x000e620000000800 */
[----:B---3--:R-:W-:-:S07]  /*cc20*/  FMNMX.FTZ R178, R175, R178, !PT ;  /* 0x000000b2afb27209 */ /* 0x008fce0007810000 */
[----:B------:R-:W3:Y:S01]  /*cc30*/  MUFU.EX2 R157, R157 ;  /* 0x0000009d009d7308 */ /* 0x000ee20000000800 */
[----:B--2---:R-:W-:-:S05]  /*cc40*/  FMNMX.FTZ R182, R179, R178, !PT ;  /* 0x000000b2b3b67209 */ /* 0x004fca0007810000 */
[----:B------:R-:W2:Y:S02]  /*cc50*/  SHFL.BFLY PT, R178, R182, 0x2, 0x1f ;  /* 0x0c401f00b6b27f89 */ /* 0x000ea400000e0000 */
[----:B------:R-:W-:Y:S01]  /*cc60*/  MUFU.EX2 R160, R160 ;  /* 0x000000a000a07308 */ /* 0x000fe20000000800 */
[----:B-1----:R-:W-:-:S07]  /*cc70*/  FADD.FTZ R153, R156, R153 ;  /* 0x000000999c997221 */ /* 0x002fce0000010000 */
[----:B------:R-:W-:Y:S01]  /*cc80*/  MUFU.EX2 R161, R161 ;  /* 0x000000a100a17308 */ /* 0x000fe20000000800 */
[----:B---3--:R-:W-:-:S07]  /*cc90*/  F2FP.F16.F32.PACK_AB R156, R157, R156 ;  /* 0x0000009c9d9c723e */ /* 0x008fce00000000ff */
[----:B------:R-:W-:Y:S01]  /*cca0*/  MUFU.EX2 R164, R164 ;  /* 0x000000a400a47308 */ /* 0x000fe20000000800 */
[----:B--2---:R-:W-:-:S07]  /*ccb0*/  FMNMX.FTZ R182, R182, R178, !PT ;  /* 0x000000b2b6b67209 */ /* 0x004fce0007810000 */
[----:B------:R-:W-:Y:S01]  /*ccc0*/  MUFU.EX2 R178, R165 ;  /* 0x000000a500b27308 */ /* 0x000fe20000000800 */
[----:B------:R-:W1:Y:S07]  /*ccd0*/  SHFL.BFLY PT, R183, R182, 0x1, 0x1f ;  /* 0x0c201f00b6b77f89 */ /* 0x000e6e00000e0000 */
[----:B------:R-:W-:Y:S08]  /*cce0*/  MUFU.EX2 R165, R169 ;  /* 0x000000a900a57308 */ /* 0x000ff00000000800 */
[----:B------:R1:W-:Y:S08]  /*ccf0*/  MUFU.EX2 R169, R176 ;  /* 0x000000b000a97308 */ /* 0x0003f00000000800 */
[----:B------:R-:W-:Y:S01]  /*cd00*/  MUFU.EX2 R168, R168 ;  /* 0x000000a800a87308 */ /* 0x000fe20000000800 */
[----:B-1----:R-:W-:-:S05]  /*cd10*/  FMNMX.FTZ R176, R182, R183, !PT ;  /* 0x000000b7b6b07209 */ /* 0x002fca0007810000 */
        /* <DEDUP_REMOVED lines=31> */
[-C--:B-1----:R-:W-:Y:S01]  /*cf10*/  FMUL.FTZ R26, R26, R12.reuse ;  /* 0x0000000c1a1a7220 */ /* 0x082fe20000410000 */
[----:B------:R-:W-:Y:S01]  /*cf20*/  FMUL.FTZ R27, R27, R12 ;  /* 0x0000000c1b1b7220 */ /* 0x000fe20000410000 */
[----:B------:R-:W1:Y:S01]  /*cf30*/  MUFU.EX2 R182, R182 ;  /* 0x000000b600b67308 */ /* 0x000e620000000800 */
[----:B--2---:R-:W-:Y:S01]  /*cf40*/  FFMA.FTZ R0, R12, R0, R183 ;  /* 0x000000000c007223 */ /* 0x004fe200000100b7 */
        /* <DEDUP_REMOVED lines=31> */
[----:B----4-:R-:W-:Y:S01]  /*d140*/  IADD3 R155, R6, 0x22840, RZ ;  /* 0x00022840069b7810 */ /* 0x010fe20007ffe0ff */
[-C--:B------:R-:W-:Y:S01]  /*d150*/  FMUL.FTZ R83, R83, R12.reuse ;  /* 0x0000000c53537220 */ /* 0x080fe20000410000 */
[-C--:B------:R-:W-:Y:S01]  /*d160*/  FMUL.FTZ R86, R86, R12.reuse ;  /* 0x0000000c56567220 */ /* 0x080fe20000410000 */
[-C--:B------:R-:W-:Y:S01]  /*d170*/  FMUL.FTZ R87, R87, R12.reuse ;  /* 0x0000000c57577220 */ /* 0x080fe20000410000 */
[----:B0-----:R-:W-:Y:S01]  /*d180*/  PRMT R155, R198, 0x654, R155 ;  /* 0x00000654c69b7816 */ /* 0x001fe2000000009b */
[-C--:B------:R-:W-:Y:S01]  /*d190*/  FMUL.FTZ R90, R90, R12.reuse ;  /* 0x0000000c5a5a7220 */ /* 0x080fe20000410000 */
[-C--:B------:R-:W-:Y:S01]  /*d1a0*/  FMUL.FTZ R91, R91, R12.reuse ;  /* 0x0000000c5b5b7220 */ /* 0x080fe20000410000 */
[----:B------:R0:W-:Y:S01]  /*d1b0*/  MUFU.EX2 R198, R158 ;  /* 0x0000009e00c67308 */ /* 0x0001e20000000800 */
[----:B------:R1:W-:Y:S01]  /*d1c0*/  SYNCS.ARRIVE.TRANS64.RED.A1T0 RZ, [R155+URZ], RZ ;  /* 0x000000ff9bff79a7 */ /* 0x0003e2000810043f */
[-C--:B------:R-:W-:Y:S01]  /*d1d0*/  FMUL.FTZ R94, R94, R12.reuse ;  /* 0x0000000c5e5e7220 */ /* 0x080fe20000410000 */
[-C--:B------:R-:W-:Y:S01]  /*d1e0*/  FMUL.FTZ R95, R95, R12.reuse ;  /* 0x0000000c5f5f7220 */ /* 0x080fe20000410000 */
[-C--:B------:R-:W-:Y:S01]  /*d1f0*/  FMUL.FTZ R98, R98, R12.reuse ;  /* 0x0000000c62627220 */ /* 0x080fe20000410000 */
[-C--:B------:R-:W-:Y:S01]  /*d200*/  FMUL.FTZ R99, R99, R12.reuse ;  /* 0x0000000c63637220 */ /* 0x080fe20000410000 */
[-C--:B------:R-:W-:Y:S01]  /*d210*/  FMUL.FTZ R102, R102, R12.reuse ;  /* 0x0000000c66667220 */ /* 0x080fe20000410000 */
[-C--:B------:R-:W-:Y:S01]  /*d220*/  FMUL.FTZ R103, R103, R12.reuse ;  /* 0x0000000c67677220 */ /* 0x080fe20000410000 */
[----:B------:R-:W4:Y:S01]  /*d230*/  MUFU.EX2 R196, R196 ;  /* 0x000000c400c47308 */ /* 0x000f220000000800 */
[----:B0-----:R-:W-:Y:S01]  /*d240*/  FADD.FTZ R158, R157, R153 ;  /* 0x000000999d9e7221 */ /* 0x001fe20000010000 */
[----:B---3--:R-:W-:Y:S01]  /*d250*/  FADD.FTZ R153, R186, R0 ;  /* 0x00000000ba997221 */ /* 0x008fe20000010000 */
[-C--:B------:R-:W-:Y:S01]  /*d260*/  FMUL.FTZ R106, R106, R12.reuse ;  /* 0x0000000c6a6a7220 */ /* 0x080fe20000410000 */
[-C--:B------:R-:W-:Y:S01]  /*d270*/  FMUL.FTZ R107, R107, R12.reuse ;  /* 0x0000000c6b6b7220 */ /* 0x080fe20000410000 */
[----:B------:R-:W-:Y:S01]  /*d280*/  FADD.FTZ R158, R160, R158 ;  /* 0x0000009ea09e7221 */ /* 0x000fe20000010000 */
[----:B-1----:R-:W-:Y:S01]  /*d290*/  FADD.FTZ R155, R182, R153 ;  /* 0x00000099b69b7221 */ /* 0x002fe20000010000 */
[----:B------:R-:W-:Y:S01]  /*d2a0*/  F2FP.F16.F32.PACK_AB R153, R186, R183 ;  /* 0x000000b7ba99723e */ /* 0x000fe200000000ff */
[----:B------:R-:W0:Y:S01]  /*d2b0*/  MUFU.EX2 R187, R187 ;  /* 0x000000bb00bb7308 */ /* 0x000e220000000800 */
[-C--:B------:R-:W-:Y:S01]  /*d2c0*/  FMUL.FTZ R110, R110, R12.reuse ;  /* 0x0000000c6e6e7220 */ /* 0x080fe20000410000 */
[----:B--2---:R-:W-:Y:S01]  /*d2d0*/  FADD.FTZ R155, R197, R155 ;  /* 0x0000009bc59b7221 */ /* 0x004fe20000010000 */
[-C--:B------:R-:W-:Y:S01]  /*d2e0*/  FMUL.FTZ R111, R111, R12.reuse ;  /* 0x0000000c6f6f7220 */ /* 0x080fe20000410000 */
[-C--:B------:R-:W-:Y:S01]  /*d2f0*/  FMUL.FTZ R114, R114, R12.reuse ;  /* 0x0000000c72727220 */ /* 0x080fe20000410000 */
[----:B------:R-:W-:Y:S01]  /*d300*/  FMUL.FTZ R115, R115, R12 ;  /* 0x0000000c73737220 */ /* 0x000fe20000410000 */
[----:B-----5:R-:W-:Y:S01]  /*d310*/  FADD.FTZ R157, R191, R155 ;  /* 0x0000009bbf9d7221 */ /* 0x020fe20000010000 */
[----:B------:R-:W-:Y:S01]  /*d320*/  F2FP.F16.F32.PACK_AB R155, R197, R182 ;  /* 0x000000b6c59b723e */ /* 0x000fe200000000ff */
        /* <DEDUP_REMOVED lines=20> */
[----:B------:R-:W-:-:S04]  /*d470*/  FMUL.FTZ R151, R151, R12 ;  /* 0x0000000c97977220 */ /* 0x000fc80000410000 */
[----:B------:R3:W-:Y:S01]  /*d480*/  MUFU.EX2 R183, R162 ;  /* 0x000000a200b77308 */ /* 0x0007e20000000800 */
[C---:B----4-:R-:W-:Y:S01]  /*d490*/  FADD.FTZ R159, R196.reuse, R157 ;  /* 0x0000009dc49f7221 */ /* 0x050fe20000010000 */
[----:B------:R-:W-:-:S03]  /*d4a0*/  F2FP.F16.F32.PACK_AB R157, R196, R191 ;  /* 0x000000bfc49d723e */ /* 0x000fc600000000ff */
[----:B0-----:R-:W-:-:S03]  /*d4b0*/  FADD.FTZ R159, R187, R159 ;  /* 0x0000009fbb9f7221 */ /* 0x001fc60000010000 */
[----:B------:R-:W0:Y:S01]  /*d4c0*/  MUFU.EX2 R8, R8 ;  /* 0x0000000800087308 */ /* 0x000e220000000800 */
[C---:B---3--:R-:W-:Y:S01]  /*d4d0*/  FADD.FTZ R162, R161.reuse, R158 ;  /* 0x0000009ea1a27221 */ /* 0x048fe20000010000 */
[----:B------:R-:W-:Y:S01]  /*d4e0*/  F2FP.F16.F32.PACK_AB R158, R161, R160 ;  /* 0x000000a0a19e723e */ /* 0x000fe200000000ff */
[C---:B-1----:R-:W-:Y:S01]  /*d4f0*/  FADD.FTZ R160, R195.reuse, R159 ;  /* 0x0000009fc3a07221 */ /* 0x042fe20000010000 */
[----:B------:R-:W-:Y:S01]  /*d500*/  F2FP.F16.F32.PACK_AB R159, R195, R187 ;  /* 0x000000bbc39f723e */ /* 0x000fe200000000ff */
[----:B------:R-:W-:Y:S02]  /*d510*/  FADD.FTZ R162, R164, R162 ;  /* 0x000000a2a4a27221 */ /* 0x000fe40000010000 */
[----:B--2---:R-:W-:Y:S01]  /*d520*/  FADD.FTZ R161, R190, R160 ;  /* 0x000000a0bea17221 */ /* 0x004fe20000010000 */
[----:B------:R-:W-:Y:S01]  /*d530*/  MUFU.EX2 R21, R21 ;  /* 0x0000001500157308 */ /* 0x000fe20000000800 */
[C---:B------:R-:W-:Y:S01]  /*d540*/  FADD.FTZ R162, R178.reuse, R162 ;  /* 0x000000a2b2a27221 */ /* 0x040fe20000010000 */
[----:B------:R-:W-:-:S03]  /*d550*/  F2FP.F16.F32.PACK_AB R160, R178, R164 ;  /* 0x000000a4b2a0723e */ /* 0x000fc600000000ff */
[----:B------:R-:W-:-:S03]  /*d560*/  FADD.FTZ R162, R168, R162 ;  /* 0x000000a2a8a27221 */ /* 0x000fc60000010000 */
[----:B------:R-:W1:Y:S01]  /*d570*/  MUFU.EX2 R173, R173 ;  /* 0x000000ad00ad7308 */ /* 0x000e620000000800 */
[C---:B------:R-:W-:Y:S01]  /*d580*/  FADD.FTZ R164, R165.reuse, R162 ;  /* 0x000000a2a5a47221 */ /* 0x040fe20000010000 */
[----:B------:R-:W-:-:S06]  /*d590*/  F2FP.F16.F32.PACK_AB R162, R165, R168 ;  /* 0x000000a8a5a2723e */ /* 0x000fcc00000000ff */
[----:B------:R2:W-:Y:S08]  /*d5a0*/  MUFU.EX2 R182, R163 ;  /* 0x000000a300b67308 */ /* 0x0005f00000000800 */
[----:B------:R-:W3:Y:S01]  /*d5b0*/  MUFU.EX2 R177, R177 ;  /* 0x000000b100b17308 */ /* 0x000ee20000000800 */
[C---:B--2---:R-:W-:Y:S01]  /*d5c0*/  FADD.FTZ R163, R194.reuse, R161 ;  /* 0x000000a1c2a37221 */ /* 0x044fe20000010000 */
[----:B------:R-:W-:-:S03]  /*d5d0*/  F2FP.F16.F32.PACK_AB R161, R194, R190 ;  /* 0x000000bec2a1723e */ /* 0x000fc600000000ff */
[----:B------:R-:W-:-:S03]  /*d5e0*/  FADD.FTZ R163, R20, R163 ;  /* 0x000000a314a37221 */ /* 0x000fc60000010000 */
[----:B------:R-:W-:Y:S01]  /*d5f0*/  MUFU.EX2 R180, R180 ;  /* 0x000000b400b47308 */ /* 0x000fe20000000800 */
[C---:B0-----:R-:W-:Y:S01]  /*d600*/  FADD.FTZ R165, R8.reuse, R163 ;  /* 0x000000a308a57221 */ /* 0x041fe20000010000 */
[----:B------:R-:W-:Y:S01]  /*d610*/  F2FP.F16.F32.PACK_AB R163, R8, R20 ;  /* 0x0000001408a3723e */ /* 0x000fe200000000ff */
[----:B------:R-:W-:Y:S01]  /*d620*/  FADD.FTZ R20, R172, R164 ;  /* 0x000000a4ac147221 */ /* 0x000fe20000010000 */
[----:B-1----:R-:W-:Y:S01]  /*d630*/  F2FP.F16.F32.PACK_AB R164, R173, R172 ;  /* 0x000000acada4723e */ /* 0x002fe200000000ff */
[----:B------:R-:W-:Y:S02]  /*d640*/  FADD.FTZ R165, R21, R165 ;  /* 0x000000a515a57221 */ /* 0x000fe40000010000 */
[----:B------:R-:W-:Y:S01]  /*d650*/  FADD.FTZ R20, R173, R20 ;  /* 0x00000014ad147221 */ /* 0x000fe20000010000 */
[----:B------:R-:W0:Y:S03]  /*d660*/  MUFU.EX2 R181, R181 ;  /* 0x000000b500b57308 */ /* 0x000e260000000800 */
[----:B------:R-:W-:-:S04]  /*d670*/  FADD.FTZ R20, R169, R20 ;  /* 0x00000014a9147221 */ /* 0x000fc80000010000 */
[----:B---3--:R-:W-:Y:S01]  /*d680*/  FADD.FTZ R20, R177, R20 ;  /* 0x00000014b1147221 */ /* 0x008fe20000010000 */
[----:B------:R1:W2:Y:S08]  /*d690*/  MUFU.EX2 R186, R166 ;  /* 0x000000a600ba7308 */ /* 0x0002b00000000800 */
[----:B------:R-:W-:Y:S01]  /*d6a0*/  MUFU.EX2 R184, R184 ;  /* 0x000000b800b87308 */ /* 0x000fe20000000800 */
[C---:B-1----:R-:W-:Y:S01]  /*d6b0*/  FADD.FTZ R166, R198.reuse, R165 ;  /* 0x000000a5c6a67221 */ /* 0x042fe20000010000 */
[----:B------:R-:W-:-:S02]  /*d6c0*/  F2FP.F16.F32.PACK_AB R165, R198, R21 ;  /* 0x00000015c6a5723e */ /* 0x000fc400000000ff */
[----:B0-----:R-:W-:Y:S01]  /*d6d0*/  F2FP.F16.F32.PACK_AB R168, R181, R180 ;  /* 0x000000b4b5a8723e */ /* 0x001fe200000000ff */
[----:B------:R-:W-:Y:S01]  /*d6e0*/  FADD.FTZ R21, R0, R166 ;  /* 0x000000a600157221 */ /* 0x000fe20000010000 */
[----:B------:R-:W-:Y:S02]  /*d6f0*/  F2FP.F16.F32.PACK_AB R166, R177, R169 ;  /* 0x000000a9b1a6723e */ /* 0x000fe400000000ff */
[----:B------:R0:W1:Y:S01]  /*d700*/  MUFU.EX2 R178, R167 ;  /* 0x000000a700b27308 */ /* 0x0000620000000800 */
[----:B------:R-:W-:Y:S01]  /*d710*/  FADD.FTZ R21, R183, R21 ;  /* 0x00000015b7157221 */ /* 0x000fe20000010000 */
[----:B--2---:R-:W-:-:S03]  /*d720*/  F2FP.F16.F32.PACK_AB R169, R186, R182 ;  /* 0x000000b6baa9723e */ /* 0x004fc600000000ff */
[----:B------:R-:W-:-:S03]  /*d730*/  FADD.FTZ R21, R182, R21 ;  /* 0x00000015b6157221 */ /* 0x000fc60000010000 */
[----:B------:R-:W2:Y:S01]  /*d740*/  MUFU.EX2 R185, R185 ;  /* 0x000000b900b97308 */ /* 0x000ea20000000800 */
[----:B0-----:R-:W-:Y:S01]  /*d750*/  F2FP.F16.F32.PACK_AB R167, R183, R0 ;  /* 0x00000000b7a7723e */ /* 0x001fe200000000ff */
[----:B------:R-:W-:Y:S01]  /*d760*/  FADD.FTZ R0, R180, R20 ;  /* 0x00000014b4007221 */ /* 0x000fe20000010000 */
[----:B------:R-:W-:-:S03]  /*d770*/  FADD.FTZ R21, R186, R21 ;  /* 0x00000015ba157221 */ /* 0x000fc60000010000 */
[----:B------:R-:W-:Y:S02]  /*d780*/  FADD.FTZ R0, R181, R0 ;  /* 0x00000000b5007221 */ /* 0x000fe40000010000 */
[----:B------:R0:W3:Y:S01]  /*d790*/  MUFU.EX2 R8, R170 ;  /* 0x000000aa00087308 */ /* 0x0000e20000000800 */
[----:B-1----:R-:W-:Y:S01]  /*d7a0*/  FADD.FTZ R21, R178, R21 ;  /* 0x00000015b2157221 */ /* 0x002fe20000010000 */
[----:B------:R-:W-:-:S06]  /*d7b0*/  FADD.FTZ R0, R184, R0 ;  /* 0x00000000b8007221 */ /* 0x000fcc0000010000 */
[----:B------:R-:W1:Y:S01]  /*d7c0*/  MUFU.EX2 R188, R188 ;  /* 0x000000bc00bc7308 */ /* 0x000e620000000800 */
[C---:B--2---:R-:W-:Y:S01]  /*d7d0*/  FADD.FTZ R0, R185.reuse, R0 ;  /* 0x00000000b9007221 */ /* 0x044fe20000010000 */
[----:B0-----:R-:W-:-:S06]  /*d7e0*/  F2FP.F16.F32.PACK_AB R170, R185, R184 ;  /* 0x000000b8b9aa723e */ /* 0x001fcc00000000ff */
[----:B------:R0:W2:Y:S01]  /*d7f0*/  MUFU.EX2 R173, R171 ;  /* 0x000000ab00ad7308 */ /* 0x0000a20000000800 */
[----:B---3--:R-:W-:-:S07]  /*d800*/  FADD.FTZ R21, R8, R21 ;  /* 0x0000001508157221 */ /* 0x008fce0000010000 */
[----:B------:R-:W3:Y:S01]  /*d810*/  MUFU.EX2 R189, R189 ;  /* 0x000000bd00bd7308 */ /* 0x000ee20000000800 */
[----:B-1----:R-:W-:Y:S01]  /*d820*/  FADD.FTZ R0, R188, R0 ;  /* 0x00000000bc007221 */ /* 0x002fe20000010000 */
[----:B0-----:R-:W-:-:S06]  /*d830*/  F2FP.F16.F32.PACK_AB R171, R8, R178 ;  /* 0x000000b208ab723e */ /* 0x001fcc00000000ff */
[----:B------:R-:W0:Y:S01]  /*d840*/  MUFU.EX2 R174, R174 ;  /* 0x000000ae00ae7308 */ /* 0x000e220000000800 */
[----:B--2---:R-:W-:-:S07]  /*d850*/  FADD.FTZ R21, R173, R21 ;  /* 0x00000015ad157221 */ /* 0x004fce0000010000 */
[----:B------:R-:W1:Y:S01]  /*d860*/  MUFU.EX2 R192, R192 ;  /* 0x000000c000c07308 */ /* 0x000e620000000800 */
[C---:B---3--:R-:W-:Y:S01]  /*d870*/  FADD.FTZ R0, R189.reuse, R0 ;  /* 0x00000000bd007221 */ /* 0x048fe20000010000 */
        /* <DEDUP_REMOVED lines=14> */
.L_x_9790:
[----:B------:R0:W1:Y:S01]  /*d960*/  SYNCS.PHASECHK.TRANS64.TRYWAIT P2, [R6+URZ+0x22850], R7 ;  /* 0x02285007060075a7 */ /* 0x000062000804017f */
[----:B------:R-:W-:Y:S05]  /*d970*/  @!P0 BRA `(.L_x_9791) ;  /* 0x0000000000048947 */ /* 0x000fea0003800000 */
[----:B------:R-:W-:Y:S01]  /*d980*/  BPT.TRAP 0x1 ;  /* 0x000000040000795c */ /* 0x000fe20000300000 */
.L_x_9791:
[----:B------:R-:W-:Y:S04]  /*d990*/  BSSY B0, `(.L_x_9792) ;  /* 0x0000004000007945 */ /* 0x000fe80003800000 */
[----:B-1----:R-:W-:Y:S05]  /*d9a0*/  @P2 BRA `(.L_x_9793) ;  /* 0x0000000000082947 */ /* 0x002fea0003800000 */
[----:B------:R-:W1:Y:S02]  /*d9b0*/  SYNCS.PHASECHK.TRANS64.TRYWAIT P2, [R6+URZ+0x22850], R7 ;  /* 0x02285007060075a7 */ /* 0x000e64000804017f */
[----:B-1----:R-:W-:Y:S05]  /*d9c0*/  @!P2 BRA `(.L_x_9794) ;  /* 0x000000dc00b8a947 */ /* 0x002fea0003800000 */
.L_x_9793:
[----:B------:R-:W-:Y:S05]  /*d9d0*/  BSYNC B0 ;  /* 0x0000000000007941 */ /* 0x000fea0003800000 */
.L_x_9792:
[----:B------:R-:W2:Y:S01]  /*d9e0*/  LDL R12, [R1+0x10] ;  /* 0x00001000010c7983 */ /* 0x000ea20000100800 */
[----:B------:R-:W-:Y:S05]  /*d9f0*/  WARPSYNC.ALL ;  /* 0x0000000000007948 */ /* 0x000fea0003800000 */
[----:B------:R-:W-:-:S05]  /*da00*/  IMAD.MOV.U32 R21, RZ, RZ, 0x40000040 ;  /* 0x40000040ff157424 */ /* 0x000fca00078e00ff */
[----:B------:R-:W-:Y:S01]  /*da10*/  R2UR UR7, R21 ;  /* 0x00000000150772ca */ /* 0x000fe200000e0000 */
[----:B------:R-:W-:Y:S02]  /*da20*/  IMAD.MOV.U32 R21, RZ, RZ, 0x40000040 ;  /* 0x40000040ff157424 */ /* 0x000fe400078e00ff */
[----:B--2---:R-:W-:Y:S02]  /*da30*/  IMAD R20, R203, 0xc00, R12 ;  /* 0x00000c00cb147824 */ /* 0x004fe400078e020c */
[----:B------:R-:W2:Y:S03]  /*da40*/  S2R R12, SR_TID.X ;  /* 0x00000000000c7919 */ /* 0x000ea60000002100 */
[----:B------:R-:W-:Y:S02]  /*da50*/  R2UR UR6, R20 ;  /* 0x00000000140672ca */ /* 0x000fe400000e0000 */
[----:B--2---:R-:W-:-:S05]  /*da60*/  SHF.R.U32.HI R12, RZ, 0x7, R12 ;  /* 0x00000007ff0c7819 */ /* 0x004fca000001160c */
[----:B01----:R-:W-:-:S05]  /*da70*/  VIADD R7, R12, 0x8 ;  /* 0x000000080c077836 */ /* 0x003fca0000000000 */
[----:B------:R0:W-:Y:S06]  /*da80*/  BAR.SYNC.DEFER_BLOCKING R7, 0x100 ;  /* 0x000400070000751d */ /* 0x0001ec0000010000 */
[----:B------:R-:W-:-:S06]  /*da90*/  WARPGROUP.ARRIVE ;  /* 0x00000000000079c5 */ /* 0x000fcc0000000000 */
[----:B------:R-:W-:Y:S03]  /*daa0*/  HGMMA.64x256x16.F32 R24, R152, gdesc[UR4].tnspB, R24, gsb0 ;  /* 0x43e0000498187df0 */ /* 0x000fe60008000818 */
[----:B------:R-:W-:Y:S02]  /*dab0*/  WARPGROUP.DEPBAR.LE gsb0, 0x0 ;  /* 0x00008000000079c5 */ /* 0x000fe40000010000 */
[----:B------:R-:W-:Y:S01]  /*dac0*/  VIADD R152, R20, 0x80 ;  /* 0x0000008014987836 */ /* 0x000fe20000000000 */
[----:B------:R-:W-:Y:S01]  /*dad0*/  WARPGROUP.ARRIVE ;  /* 0x00000000000079c5 */ /* 0x000fe20000000000 */
[----:B------:R-:W-:-:S03]  /*dae0*/  IMAD.MOV.U32 R153, RZ, RZ, 0x40000040 ;  /* 0x40000040ff997424 */ /* 0x000fc600078e00ff */
[----:B------:R-:W-:Y:S01]  /*daf0*/  R2UR UR6, R152 ;  /* 0x00000000980672ca */ /* 0x000fe200000e0000 */
[----:B------:R-:W-:Y:S01]  /*db00*/  VIADD R152, R20, 0x100 ;  /* 0x0000010014987836 */ /* 0x000fe20000000000 */
[----:B------:R-:W-:Y:S01]  /*db10*/  R2UR UR7, R153 ;  /* 0x00000000990772ca */ /* 0x000fe200000e0000 */
[----:B------:R-:W-:-:S15]  /*db20*/  IMAD.MOV.U32 R153, RZ, RZ, 0x40000040 ;  /* 0x40000040ff997424 */ /* 0x000fde00078e00ff */
[----:B------:R-:W-:Y:S01]  /*db30*/  HGMMA.64x256x16.F32 R24, R156, gdesc[UR4].tnspB, R24, gsb0 ;  /* 0x43e000049c187df0 */ /* 0x000fe20008000818 */
[----:B------:R-:W-:Y:S01]  /*db40*/  R2UR UR6, R152 ;  /* 0x00000000980672ca */ /* 0x000fe200000e0000 */
[----:B------:R-:W-:Y:S01]  /*db50*/  VIADD R152, R20, 0x180 ;  /* 0x0000018014987836 */ /* 0x000fe20000000000 */
[----:B------:R-:W-:Y:S01]  /*db60*/  R2UR UR7, R153 ;  /* 0x00000000990772ca */ /* 0x000fe200000e0000 */
[----:B------:R-:W-:Y:S01]  /*db70*/  IMAD.MOV.U32 R153, RZ, RZ, 0x40000040 ;  /* 0x40000040ff997424 */ /* 0x000fe200078e00ff */
[----:B------:R-:W-:Y:S02]  /*db80*/  WARPGROUP.DEPBAR.LE gsb0, 0x0 ;  /* 0x00008000000079c5 */ /* 0x000fe40000010000 */
[----:B------:R-:W-:-:S15]  /*db90*/  WARPGROUP.ARRIVE ;  /* 0x00000000000079c5 */ /* 0x000fde0000000000 */
[----:B------:R-:W-:-:S06]  /*dba0*/  NOP ;  /* 0x0000000000007918 */ /* 0x000fcc0000000000 */
[----:B------:R-:W-:Y:S01]  /*dbb0*/  HGMMA.64x256x16.F32 R24, R160, gdesc[UR4].tnspB, R24, gsb0 ;  /* 0x43e00004a0187df0 */ /* 0x000fe20008000818 */
[----:B------:R-:W-:Y:S02]  /*dbc0*/  R2UR UR6, R152 ;  /* 0x00000000980672ca */ /* 0x000fe400000e0000 */
[----:B------:R-:W-:Y:S01]  /*dbd0*/  R2UR UR7, R153 ;  /* 0x00000000990772ca */ /* 0x000fe200000e0000 */
[----:B------:R-:W-:Y:S01]  /*dbe0*/  IMAD.MOV.U32 R153, RZ, RZ, 0x40000040 ;  /* 0x40000040ff997424 */ /* 0x000fe200078e00ff */
[C---:B------:R-:W-:Y:S01]  /*dbf0*/  IADD3 R152, R20.reuse, 0x200, RZ ;  /* 0x0000020014987810 */ /* 0x040fe20007ffe0ff */
        /* <DEDUP_REMOVED lines=18> */
[----:B0-----:R-:W-:Y:S05]  /*dd20*/  @!P0 BRA `(.L_x_9795) ;  /* 0x0000000000048947 */ /* 0x001fea0003800000 */
[----:B------:R-:W-:Y:S01]  /*dd30*/  BPT.TRAP 0x1 ;  /* 0x000000040000795c */ /* 0x000fe20000300000 */
.L_x_9795:
[----:B------:R-:W0:Y:S01]  /*dd40*/  S2R R7, SR_CgaCtaId ;  /* 0x0000000000077919 */ /* 0x000e220000008800 */
[----:B------:R-:W-:Y:S02]  /*dd50*/  VIADD R6, R6, 0x22860 ;  /* 0x0002286006067836 */ /* 0x000fe40000000000 */
[----:B------:R-:W-:Y:S02]  /*dd60*/  IMAD.MOV.U32 R12, RZ, RZ, R176 ;  /* 0x000000ffff0c7224 */ /* 0x000fe400078e00b0 */
[----:B------:R-:W-:Y:S01]  /*dd70*/  IMAD.MOV.U32 R15, RZ, RZ, R14 ;  /* 0x000000ffff0f7224 */ /* 0x000fe200078e000e */
[----:B0-----:R-:W-:-:S04]  /*dd80*/  PRMT R6, R7, 0x654, R6 ;  /* 0x0000065407067816 */ /* 0x001fc80000000006 */
[----:B------:R0:W-:Y:S01]  /*dd90*/  SYNCS.ARRIVE.TRANS64.RED.A1T0 RZ, [R6+URZ], RZ ;  /* 0x000000ff06ff79a7 */ /* 0x0001e2000810043f */
[----:B------:R-:W-:Y:S05]  /*dda0*/  @P1 BRA `(.L_x_9796) ;  /* 0xffffffd800a41947 */ /* 0x000fea000383ffff */
.L_x_9784:
[----:B0-----:R-:W2:Y:S01]  /*ddb0*/  LDL.LU R6, [R1+0x40] ;  /* 0x0000400001067983 */ /* 0x001ea20000300800 */
[----:B------:R-:W-:Y:S05]  /*ddc0*/  WARPSYNC.ALL ;  /* 0x0000000000007948 */ /* 0x000fea0003800000 */
[----:B------:R-:W0:Y:S01]  /*ddd0*/  SHFL.BFLY PT, R3, R8, 0x2, 0x1f ;  /* 0x0c401f0008037f89 */ /* 0x000e2200000e0000 */
[----:B------:R-:W-:Y:S02]  /*dde0*/  IMAD.MOV.U32 R156, RZ, RZ, -0x800000 ;  /* 0xff800000ff9c7424 */ /* 0x000fe400078e00ff */
[----:B------:R-:W-:Y:S02]  /*ddf0*/  VIADD R203, R203, 0x1 ;  /* 0x00000001cbcb7836 */ /* 0x000fe40000000000 */
[----:B------:R-:W-:Y:S01]  /*de00*/  IMAD.MOV.U32 R155, RZ, RZ, -0x800000 ;  /* 0xff800000ff9b7424 */ /* 0x000fe200078e00ff */
[----:B------:R1:W-:Y:S08]  /*de10*/  BAR.ARV R9, 0x100 ;  /* 0x000400090000751d */ /* 0x0003f00000002000 */
[----:B------:R-:W-:Y:S06]  /*de20*/  BAR.ARV 0x8, 0x180 ;  /* 0x0206000000007b1d */ /* 0x000fec0000002000 */
[----:B------:R-:W-:Y:S01]  /*de30*/  ISETP.NE.AND P1, PT, R203, 0x2, PT ;  /* 0x00000002cb00780c */ /* 0x000fe20003f25270 */
[----:B0-----:R-:W-:-:S03]  /*de40*/  FADD.FTZ R3, R3, R8 ;  /* 0x0000000803037221 */ /* 0x001fc60000010000 */
[----:B------:R-:W-:Y:S02]  /*de50*/  SEL R203, R203, RZ, P1 ;  /* 0x000000ffcbcb7207 */ /* 0x000fe40000800000 */
[----:B------:R-:W0:Y:S02]  /*de60*/  SHFL.BFLY PT, R4, R3, 0x1, 0x1f ;  /* 0x0c201f0003047f89 */ /* 0x000e2400000e0000 */
[----:B0-----:R-:W-:Y:S01]  /*de70*/  FADD.FTZ R4, R3, R4 ;  /* 0x0000000403047221 */ /* 0x001fe20000010000 */
[----:B------:R-:W-:-:S04]  /*de80*/  IMAD.MOV.U32 R3, RZ, RZ, RZ ;  /* 0x000000ffff037224 */ /* 0x000fc800078e00ff */
[----:B------:R-:W-:-:S13]  /*de90*/  FSETP.NE.FTZ.AND P0, PT, R4, RZ, PT ;  /* 0x000000ff0400720b */ /* 0x000fda0003f15000 */
[----:B------:R-:W0:Y:S01]  /*dea0*/  @P0 MUFU.RCP R3, R4 ;  /* 0x0000000400030308 */ /* 0x000e220000001000 */
[----:B------:R-:W-:-:S07]  /*deb0*/  @P0 FMUL.FTZ R5, R13, 0.69314718246459960938 ;  /* 0x3f3172180d050820 */ /* 0x000fce0000410000 */
[----:B------:R-:W3:Y:S01]  /*dec0*/  @P0 MUFU.LG2 R4, R4 ;  /* 0x0000000400040308 */ /* 0x000ee20000000c00 */
        /* <DEDUP_REMOVED lines=68> */
[----:B------:R-:W-:Y:S01]  /*e310*/  MOV R0, RZ ;  /* 0x000000ff00007202 */ /* 0x000fe20000000f00 */
[-C--:B------:R-:W-:Y:S01]  /*e320*/  FMUL.FTZ R148, R148, R3.reuse ;  /* 0x0000000394947220 */ /* 0x080fe20000410000 */
[----:B------:R-:W-:-:S02]  /*e330*/  FMUL.FTZ R149, R149, R3 ;  /* 0x0000000395957220 */ /* 0x000fc40000410000 */
        /* <DEDUP_REMOVED lines=70> */
[----:B------:R-:W-:-:S02]  /*e7a0*/  SEL R0, RZ, 0x1, P1 ;  /* 0x00000001ff007807 */ /* 0x000fc40000800000 */
[----:B------:R-:W-:Y:S02]  /*e7b0*/  PLOP3.LUT P0, PT, PT, PT, PT, 0x8, 0x0 ;  /* 0x000000000000781c */ /* 0x000fe40003f0e170 */
[----:B------:R-:W-:Y:S01]  /*e7c0*/  LOP3.LUT R214, R214, R0, RZ, 0x3c, !PT ;  /* 0x00000000d6d67212 */ /* 0x000fe200078e3cff */
[----:B--2---:R-:W-:-:S05]  /*e7d0*/  VIADD R6, R6, 0x1 ;  /* 0x0000000106067836 */ /* 0x004fca0000000000 */
[----:B------:R1:W-:Y:S05]  /*e7e0*/  STL [R1+0x40], R6 ;  /* 0x0000400601007387 */ /* 0x0003ea0000100800 */
.L_x_9741:
[----:B------:R-:W-:Y:S05]  /*e7f0*/  WARPSYNC.ALL ;  /* 0x0000000000007948 */ /* 0x000fea0003800000 */
[----:B------:R-:W0:Y:S01]  /*e800*/  S2R R0, SR_CgaCtaId ;  /* 0x0000000000007919 */ /* 0x000e220000008800 */
[----:B------:R-:W-:Y:S01]  /*e810*/  MOV R19, 0x400 ;  /* 0x0000040000137802 */ /* 0x000fe20000000f00 */
[----:B------:R-:W-:Y:S01]  /*e820*/  BSSY B0, `(.L_x_9797) ;  /* 0x0000521000007945 */ /* 0x000fe20003800000 */
[----:B------:R-:W-:Y:S02]  /*e830*/  BAR.SYNC.DEFER_BLOCKING 0x5, 0x180 ;  /* 0x0146000000007b1d */ /* 0x000fe40000010000 */
[----:B0-----:R-:W-:-:S05]  /*e840*/  LEA R19, R0, R19, 0x18 ;  /* 0x0000001300137211 */ /* 0x001fca00078ec0ff */
[----:B-----5:R0:W2:Y:S01]  /*e850*/  LDS.128 R48, [R19+0x228d0] ;  /* 0x0228d00013307984 */ /* 0x0200a20000000c00 */
[----:B------:R-:W-:Y:S06]  /*e860*/  BAR.ARV 0x4, 0x180 ;  /* 0x0106000000007b1d */ /* 0x000fec0000002000 */
[----:B------:R-:W-:Y:S05]  /*e870*/  @P0 BRA `(.L_x_9798) ;  /* 0x0000004000100947 */ /* 0x000fea0003800000 */
[----:B------:R-:W3:Y:S01]  /*e880*/  LDL R3, [R1+0x15c] ;  /* 0x00015c0001037983 */ /* 0x000ee20000100800 */
[----:B------:R-:W-:-:S03]  /*e890*/  ULDC UR4, c[0x0][0xad4] ;  /* 0x0002b50000047ab9 */ /* 0x000fc60000000800 */
[----:B------:R-:W4:Y:S01]  /*e8a0*/  LDL.LU R10, [R1+0x30] ;  /* 0x00003000010a7983 */ /* 0x000f220000300800 */
[----:B------:R-:W0:Y:S01]  /*e8b0*/  S2R R0, SR_SWINHI ;  /* 0x0000000000007919 */ /* 0x000e220000002f00 */
[----:B------:R-:W-:Y:S02]  /*e8c0*/  F2FP.F16.F32.PACK_AB R11, R31, R30 ;  /* 0x0000001e1f0b723e */ /* 0x000fe400000000ff */
[----:B------:R-:W-:Y:S01]  /*e8d0*/  F2FP.F16.F32.PACK_AB R12, R33, R32 ;  /* 0x00000020210c723e */ /* 0x000fe200000000ff */
[----:B------:R-:W4:Y:S01]  /*e8e0*/  LDL.LU R154, [R1+0x38] ;  /* 0x00003800019a7983 */ /* 0x000f220000300800 */
[----:B------:R-:W-:Y:S02]  /*e8f0*/  F2FP.F16.F32.PACK_AB R13, R35, R34 ;  /* 0x00000022230d723e */ /* 0x000fe400000000ff */
[----:B------:R-:W-:Y:S01]  /*e900*/  F2FP.F16.F32.PACK_AB R14, R37, R36 ;  /* 0x00000024250e723e */ /* 0x000fe200000000ff */
[----:B--2---:R-:W2:Y:S01]  /*e910*/  LDL.LU R48, [R1+0x3c] ;  /* 0x00003c0001307983 */ /* 0x004ea20000300800 */
[----:B-1----:R-:W-:-:S02]  /*e920*/  MOV R6, R19 ;  /* 0x0000001300067202 */ /* 0x002fc40000000f00 */
[----:B0-----:R-:W-:Y:S02]  /*e930*/  MOV R7, R0 ;  /* 0x0000000000077202 */ /* 0x001fe40000000f00 */
[----:B------:R-:W-:Y:S01]  /*e940*/  F2FP.F16.F32.PACK_AB R15, R39, R38 ;  /* 0x00000026270f723e */ /* 0x000fe200000000ff */
[----:B---3--:R-:W-:Y:S01]  /*e950*/  IMAD.WIDE R20, R3, 0x2, R6 ;  /* 0x0000000203147825 */ /* 0x008fe200078e0206 */
[----:B----4-:R-:W-:-:S03]  /*e960*/  ISETP.NE.AND P0, PT, R10, RZ, PT ;  /* 0x000000ff0a00720c */ /* 0x010fc60003f05270 */
[----:B------:R-:W-:Y:S01]  /*e970*/  IMAD.MOV.U32 R9, RZ, RZ, R21 ;  /* 0x000000ffff097224 */ /* 0x000fe200078e0015 */
[----:B------:R-:W-:-:S04]  /*e980*/  LOP3.LUT R0, R20, 0x380, RZ, 0xc0, !PT ;  /* 0x0000038014007812 */ /* 0x000fc800078ec0ff */
[----:B------:R-:W-:-:S04]  /*e990*/  SHF.R.U64 R0, R0, 0x3, RZ ;  /* 0x0000000300007819 */ /* 0x000fc800000012ff */
[----:B------:R-:W-:Y:S02]  /*e9a0*/  LOP3.LUT R8, R0, R20, RZ, 0x3c, !PT ;  /* 0x0000001400087212 */ /* 0x000fe400078e3cff */
[----:B------:R-:W-:Y:S01]  /*e9b0*/  SEL R0, R10, UR4, P0 ;  /* 0x000000040a007c07 */ /* 0x000fe20008000000 */
[----:B------:R-:W-:Y:S05]  /*e9c0*/  WARPSYNC.ALL ;  /* 0x0000000000007948 */ /* 0x000fea0003800000 */
[----:B------:R-:W-:Y:S01]  /*e9d0*/  MOV R3, R8 ;  /* 0x0000000800037202 */ /* 0x000fe20000000f00 */
[----:B------:R-:W-:Y:S01]  /*e9e0*/  ULDC.64 UR4, c[0x0][0xc00] ;  /* 0x0003000000047ab9 */ /* 0x000fe20000000a00 */
[----:B------:R-:W-:Y:S01]  /*e9f0*/  F2FP.F16.F32.PACK_AB R8, R153, R152 ;  /* 0x000000989908723e */ /* 0x000fe200000000ff */
[----:B------:R-:W-:Y:S01]  /*ea00*/  ULDC.64 UR6, c[0x0][0xc08] ;  /* 0x0003020000067ab9 */ /* 0x000fe20000000a00 */
[----:B------:R-:W-:-:S02]  /*ea10*/  F2FP.F16.F32.PACK_AB R9, R27, R26 ;  /* 0x0000001a1b09723e */ /* 0x000fc400000000ff */
[----:B------:R-:W-:Y:S01]  /*ea20*/  F2FP.F16.F32.PACK_AB R10, R29, R28 ;  /* 0x0000001c1d0a723e */ /* 0x000fe200000000ff */
[----:B------:R-:W-:Y:S06]  /*ea30*/  BAR.SYNC.DEFER_BLOCKING 0x1, 0x100 ;  /* 0x0044000000007b1d */ /* 0x000fec0000010000 */
        /* <DEDUP_REMOVED lines=161> */
[----:B------:R0:W-:Y:S01]  /*f450*/  STSM.16.M88.4 [R20], R12 ;  /* 0x0000000c14007844 */ /* 0x0001e20000000200 */
[----:B------:R-:W-:Y:S01]  /*f460*/  BAR.SYNC.DEFER_BLOCKING 0x1, 0x100 ;  /* 0x0044000000007b1d */ /* 0x000fe20000010000 */
[----:B------:R-:W-:-:S04]  /*f470*/  ISETP.NE.U32.AND P1, PT, RZ, UR4, PT ;  /* 0x00000004ff007c0c */ /* 0x000fc8000bf25070 */
[----:B------:R-:W-:Y:S02]  /*f480*/  ISETP.NE.AND.EX P1, PT, RZ, UR5, PT, P1 ;  /* 0x00000005ff007c0c */ /* 0x000fe4000bf25310 */
[----:B------:R-:W-:Y:S01]  /*f490*/  IADD3 R10, P0, R154, UR4, RZ ;  /* 0x000000049a0a7c10 */ /* 0x000fe2000ff1e0ff */
[----:B------:R-:W-:-:S03]  /*f4a0*/  IMAD.MOV.U32 R9, RZ, RZ, RZ ;  /* 0x000000ffff097224 */ /* 0x000fc600078e00ff */
[----:B--2---:R-:W-:-:S07]  /*f4b0*/  IADD3.X R11, R48, UR5, RZ, P0, !PT ;  /* 0x00000005300b7c10 */ /* 0x004fce00087fe4ff */
[----:B------:R-:W5:Y:S01]  /*f4c0*/  @P1 LDG.E R9, desc[UR40][R10.64] ;  /* 0x000000280a091981 */ /* 0x000f62000c1e1900 */
[----:B------:R-:W-:-:S04]  /*f4d0*/  ISETP.NE.U32.AND P0, PT, RZ, UR6, PT ;  /* 0x00000006ff007c0c */ /* 0x000fc8000bf05070 */
[----:B------:R-:W-:-:S13]  /*f4e0*/  ISETP.NE.AND.EX P0, PT, RZ, UR7, PT, P0 ;  /* 0x00000007ff007c0c */ /* 0x000fda000bf05300 */
[----:B0-----:R-:W-:Y:S01]  /*f4f0*/  @P0 IADD3 R12, P2, R154, UR6, RZ ;  /* 0x000000069a0c0c10 */ /* 0x001fe2000ff5e0ff */
[----:B------:R-:W-:-:S03]  /*f500*/  ULDC UR6, c[0x0][0xa88] ;  /* 0x0002a20000067ab9 */ /* 0x000fc60000000800 */
[----:B------:R-:W-:Y:S02]  /*f510*/  @P0 IADD3.X R13, R48, UR7, RZ, P2, !PT ;  /* 0x00000007300d0c10 */ /* 0x000fe400097fe4ff */
[----:B------:R-:W-:Y:S01]  /*f520*/  ISETP.GT.AND P2, PT, R0, 0x1, PT ;  /* 0x000000010000780c */ /* 0x000fe20003f44270 */
[----:B------:R-:W-:Y:S02]  /*f530*/  IMAD.MOV.U32 R0, RZ, RZ, 0x9b8 ;  /* 0x000009b8ff007424 */ /* 0x000fe400078e00ff */
[----:B------:R-:W-:-:S03]  /*f540*/  IMAD.U32 R20, RZ, RZ, UR6 ;  /* 0x00000006ff147e24 */ /* 0x000fc6000f8e00ff */
[----:B------:R-:W-:-:S03]  /*f550*/  SEL R0, R0, 0x978, P2 ;  /* 0x0000097800007807 */ /* 0x000fc60001000000 */
[----:B------:R0:W5:Y:S01]  /*f560*/  @P0 LDG.E R20, desc[UR40][R12.64] ;  /* 0x000000280c140981 */ /* 0x000162000c1e1900 */
[----:B------:R1:W2:Y:S08]  /*f570*/  LDC.64 R14, c[0x0][R0+0x220] ;  /* 0x00008800000e7b82 */ /* 0x0002b00000000a00 */
[----:B0-----:R1:W0:Y:S01]  /*f580*/  LDC.64 R12, c[0x0][R0+0x218] ;  /* 0x00008600000c7b82 */ /* 0x0012220000000a00 */
[----:B------:R-:W-:Y:S05]  /*f590*/  @P0 BRA `(.L_x_9799) ;  /* 0x0000000000100947 */ /* 0x000fea0003800000 */
[----:B------:R-:W-:Y:S05]  /*f5a0*/  @!P1 BRA `(.L_x_9799) ;  /* 0x00000000000c9947 */ /* 0x000fea0003800000 */
[----:B-----5:R-:W3:Y:S04]  /*f5b0*/  LDG.E R20, desc[UR40][R10.64] ;  /* 0x000000280a147981 */ /* 0x020ee8000c1e1900 */
[----:B------:R-:W3:Y:S02]  /*f5c0*/  LDG.E R10, desc[UR40][R10.64+0x4] ;  /* 0x000004280a0a7981 */ /* 0x000ee4000c1e1900 */
[----:B---3--:R-:W-:-:S07]  /*f5d0*/  IMAD.IADD R20, R10, 0x1, -R20 ;  /* 0x000000010a147824 */ /* 0x008fce00078e0a14 */
.L_x_9799:
[----:B------:R-:W3:Y:S01]  /*f5e0*/  LDL.LU R8, [R1+0x34] ;  /* 0x0000340001087983 */ /* 0x000ee20000300800 */
[----:B------:R-:W4:Y:S03]  /*f5f0*/  LDC R158, c[0x0][0xbe8] ;  /* 0x0002fa00ff9e7b82 */ /* 0x000f260000000800 */
[----:B------:R-:W2:Y:S04]  /*f600*/  LDL.LU R3, [R1+0xcc] ;  /* 0x0000cc0001037983 */ /* 0x000ea80000300800 */
[----:B------:R-:W2:Y:S04]  /*f610*/  LDL R159, [R1+0x48] ;  /* 0x00004800019f7983 */ /* 0x000ea80000100800 */
[----:B------:R-:W2:Y:S04]  /*f620*/  LDL R163, [R1+0x158] ;  /* 0x0001580001a37983 */ /* 0x000ea80000100800 */
[----:B------:R-:W2:Y:S04]  /*f630*/  LDL R160, [R1+0x44] ;  /* 0x0000440001a07983 */ /* 0x000ea80000100800 */
[----:B------:R-:W2:Y:S04]  /*f640*/  LDL R162, [R1+0x154] ;  /* 0x0001540001a27983 */ /* 0x000ea80000100800 */
[----:B------:R-:W2:Y:S01]  /*f650*/  LDL R161, [R1+0xd0] ;  /* 0x0000d00001a17983 */ /* 0x000ea20000100800 */
[----:B------:R-:W1:Y:S01]  /*f660*/  LDC.64 R10, c[0x0][R0+0x228] ;  /* 0x00008a00000a7b82 */ /* 0x000e620000000a00 */
[----:B----4-:R-:W-:-:S02]  /*f670*/  ISETP.NE.AND P1, PT, R158, 0x1, PT ;  /* 0x000000019e00780c */ /* 0x010fc40003f25270 */
[----:B------:R-:W-:-:S04]  /*f680*/  ISETP.NE.U32.AND P0, PT, RZ, UR4, PT ;  /* 0x00000004ff007c0c */ /* 0x000fc8000bf05070 */
[----:B------:R-:W-:-:S07]  /*f690*/  ISETP.NE.AND.EX P0, PT, RZ, UR5, PT, P0 ;  /* 0x00000005ff007c0c */ /* 0x000fce000bf05300 */
[----:B------:R-:W4:Y:S01]  /*f6a0*/  @P1 LDC R154, c[0x0][0xbec] ;  /* 0x0002fb00ff9a1b82 */ /* 0x000f220000000800 */
[-C--:B0-----:R-:W-:Y:S02]  /*f6b0*/  IMAD R21, R13, R201.reuse, RZ ;  /* 0x000000c90d157224 */ /* 0x081fe400078e02ff */
[----:B------:R-:W-:-:S05]  /*f6c0*/  IMAD.WIDE.U32 R12, R12, R201, RZ ;  /* 0x000000c90c0c7225 */ /* 0x000fca00078e00ff */
[----:B------:R-:W0:Y:S01]  /*f6d0*/  @P1 LDC R157, c[0x0][0xbf0] ;  /* 0x0002fc00ff9d1b82 */ /* 0x000e220000000800 */
[----:B------:R-:W-:Y:S01]  /*f6e0*/  IMAD.IADD R48, R13, 0x1, R21 ;  /* 0x000000010d307824 */ /* 0x000fe200078e0215 */
[----:B---3--:R-:W-:Y:S02]  /*f6f0*/  SEL R8, R8, RZ, !P0 ;  /* 0x000000ff08087207 */ /* 0x008fe40004000000 */
[----:B--2---:R-:W-:-:S03]  /*f700*/  SEL R3, R3, RZ, !P0 ;  /* 0x000000ff03037207 */ /* 0x004fc60004000000 */
[----:B------:R-:W-:-:S04]  /*f710*/  IMAD R15, R15, R8, RZ ;  /* 0x000000080f0f7224 */ /* 0x000fc800078e02ff */
[C---:B------:R-:W-:Y:S02]  /*f720*/  IMAD R3, R14.reuse, R3, R15 ;  /* 0x000000030e037224 */ /* 0x040fe400078e020f */
[----:B------:R-:W-:-:S04]  /*f730*/  IMAD.WIDE.U32 R14, R14, R8, RZ ;  /* 0x000000080e0e7225 */ /* 0x000fc800078e00ff */
[----:B------:R-:W-:Y:S01]  /*f740*/  IMAD.IADD R15, R15, 0x1, R3 ;  /* 0x000000010f0f7824 */ /* 0x000fe200078e0203 */
[--C-:B-----5:R-:W-:Y:S02]  /*f750*/  IADD3 R14, P0, P3, R14, R12, R9.reuse ;  /* 0x0000000c0e0e7210 */ /* 0x120fe40007b1e009 */
[----:B------:R-:W-:Y:S02]  /*f760*/  SHF.R.S32.HI R3, RZ, 0x1f, R9 ;  /* 0x0000001fff037819 */ /* 0x000fe40000011409 */
[----:B------:R-:W-:Y:S02]  /*f770*/  SEL R12, R159, RZ, P2 ;  /* 0x000000ff9f0c7207 */ /* 0x000fe40001000000 */
[----:B------:R-:W-:Y:S01]  /*f780*/  IADD3.X R15, R15, R48, R3, P0, P3 ;  /* 0x000000300f0f7210 */ /* 0x000fe200007e6403 */
[----:B------:R-:W-:Y:S02]  /*f790*/  IMAD R48, R160, 0x80, R163 ;  /* 0x00000080a0307824 */ /* 0x000fe400078e02a3 */
[----:B-1----:R-:W-:-:S02]  /*f7a0*/  IMAD R21, R11, R12, RZ ;  /* 0x0000000c0b157224 */ /* 0x002fc400078e02ff */
[----:B------:R-:W-:-:S04]  /*f7b0*/  IMAD.WIDE.U32 R12, R10, R12, RZ ;  /* 0x0000000c0a0c7225 */ /* 0x000fc800078e00ff */
[----:B----4-:R-:W-:Y:S01]  /*f7c0*/  @P1 IMAD.HI.U32 R10, R48, R154, RZ ;  /* 0x0000009a300a1227 */ /* 0x010fe200078e00ff */
[----:B------:R-:W-:-:S04]  /*f7d0*/  MOV R154, R48 ;  /* 0x00000030009a7202 */ /* 0x000fc80000000f00 */
[----:B0-----:R-:W-:Y:S02]  /*f7e0*/  @P1 SHF.R.U32.HI R154, RZ, R157, R10 ;  /* 0x0000009dff9a1219 */ /* 0x001fe4000001160a */
[----:B------:R0:W1:Y:S01]  /*f7f0*/  LDC.64 R10, c[0x0][R0+0x210] ;  /* 0x00008400000a7b82 */ /* 0x0000620000000a00 */
[----:B------:R-:W-:Y:S01]  /*f800*/  IMAD.IADD R21, R13, 0x1, R21 ;  /* 0x000000010d157824 */ /* 0x000fe200078e0215 */
[----:B------:R-:W-:Y:S02]  /*f810*/  IADD3 R12, P0, P3, R154, R14, R12 ;  /* 0x0000000e9a0c7210 */ /* 0x000fe40007b1e00c */
[----:B0-----:R-:W-:-:S04]  /*f820*/  SHF.R.S32.HI R0, RZ, 0x1f, R154 ;  /* 0x0000001fff007819 */ /* 0x001fc8000001149a */
[----:B------:R-:W-:Y:S02]  /*f830*/  IADD3.X R13, R0, R15, R21, P0, P3 ;  /* 0x0000000f000d7210 */ /* 0x000fe400007e6415 */
[----:B------:R-:W0:Y:S01]  /*f840*/  LDC.64 R14, c[0x0][0xba8] ;  /* 0x0002ea00ff0e7b82 */ /* 0x000e220000000a00 */
[----:B------:R-:W-:-:S04]  /*f850*/  IMAD.MOV R21, RZ, RZ, -R154 ;  /* 0x000000ffff157224 */ /* 0x000fc800078e0a9a */
[----:B------:R-:W-:-:S05]  /*f860*/  IMAD R21, R158, R21, R48 ;  /* 0x000000159e157224 */ /* 0x000fca00078e0230 */
[----:B------:R-:W-:Y:S01]  /*f870*/  SHF.R.S32.HI R0, RZ, 0x1f, R21 ;  /* 0x0000001fff007819 */ /* 0x000fe20000011415 */
[----:B0-----:R-:W0:Y:S08]  /*f880*/  @!P2 LDC R14, c[0x0][0xb50] ;  /* 0x0002d400ff0eab82 */ /* 0x001e300000000800 */
[----:B------:R-:W2:Y:S01]  /*f890*/  @!P2 LDC R15, c[0x0][0xb54] ;  /* 0x0002d500ff0fab82 */ /* 0x000ea20000000800 */
[----:B-1----:R-:W-:-:S02]  /*f8a0*/  IMAD R11, R11, R21, RZ ;  /* 0x000000150b0b7224 */ /* 0x002fc400078e02ff */
[----:B------:R-:W-:-:S04]  /*f8b0*/  IMAD.WIDE.U32 R12, R10, R21, R12 ;  /* 0x000000150a0c7225 */ /* 0x000fc800078e000c */
[----:B------:R-:W-:-:S04]  /*f8c0*/  IMAD R0, R10, R0, R11 ;  /* 0x000000000a007224 */ /* 0x000fc800078e020b */
[----:B------:R-:W-:Y:S01]  /*f8d0*/  IMAD.IADD R0, R13, 0x1, R0 ;  /* 0x000000010d007824 */ /* 0x000fe200078e0200 */
[----:B0-----:R-:W-:-:S04]  /*f8e0*/  LEA R14, P0, R12, R14, 0x2 ;  /* 0x0000000e0c0e7211 */ /* 0x001fc800078010ff */
[----:B--2---:R-:W-:Y:S01]  /*f8f0*/  LEA.HI.X R0, R12, R15, R0, 0x2, P0 ;  /* 0x0000000f0c007211 */ /* 0x004fe200000f1400 */
[----:B------:R-:W-:Y:S01]  /*f900*/  SHFL.IDX PT, R10, R14, RZ, 0x1c1f ;  /* 0x001c1fff0e0a7589 */ /* 0x000fe200000e0000 */
[----:B------:R-:W-:-:S03]  /*f910*/  IMAD R21, R160, 0x80, R162 ;  /* 0x00000080a0157824 */ /* 0x000fc600078e02a2 */
[----:B------:R-:W0:Y:S04]  /*f920*/  SHFL.IDX PT, R11, R0, RZ, 0x1c1f ;  /* 0x001c1fff000b7589 */ /* 0x000e2800000e0000 */
[----:B------:R-:W-:Y:S04]  /*f930*/  SHFL.IDX PT, R12, R14, 0x1, 0x1c1f ;  /* 0x003c1f000e0c7f89 */ /* 0x000fe800000e0000 */
[----:B------:R1:W2:Y:S01]  /*f940*/  SHFL.IDX PT, R13, R0, 0x1, 0x1c1f ;  /* 0x003c1f00000d7f89 */ /* 0x0002a200000e0000 */
[----:B------:R-:W-:Y:S01]  /*f950*/  LOP3.LUT P0, RZ, R161, 0x3, RZ, 0xc0, !PT ;  /* 0x00000003a1ff7812 */ /* 0x000fe2000780c0ff */
[----:B-1----:R-:W-:-:S02]  /*f960*/  IMAD R0, R20, R158, RZ ;  /* 0x0000009e14007224 */ /* 0x002fc400078e02ff */
[----:B------:R-:W-:-:S03]  /*f970*/  VIADD R20, R21, 0x8 ;  /* 0x0000000815147836 */ /* 0x000fc60000000000 */
[-C--:B------:R-:W-:Y:S02]  /*f980*/  ISETP.GE.OR P3, PT, R21, R0.reuse, P0 ;  /* 0x000000001500720c */ /* 0x080fe40000766670 */
[----:B------:R-:W-:-:S11]  /*f990*/  ISETP.GE.OR P0, PT, R20, R0, P0 ;  /* 0x000000001400720c */ /* 0x000fd60000706670 */
[----:B0-----:R0:W-:Y:S04]  /*f9a0*/  @!P3 ST.E desc[UR40][R10.64], R156 ;  /* 0x0000009c0a00b985 */ /* 0x0011e8000c101928 */
[----:B--2---:R0:W-:Y:S01]  /*f9b0*/  @!P0 ST.E desc[UR40][R12.64], R155 ;  /* 0x0000009b0c008985 */ /* 0x0041e2000c101928 */
[----:B------:R-:W-:Y:S05]  /*f9c0*/  @P2 BRA `(.L_x_9800) ;  /* 0x00000010009c2947 */ /* 0x000fea0003800000 */
[----:B0-----:R-:W0:Y:S01]  /*f9d0*/  S2R R12, SR_TID.X ;  /* 0x00000000000c7919 */ /* 0x001e220000002100 */
[----:B------:R-:W-:Y:S01]  /*f9e0*/  ULDC.64 UR4, c[0x0][0xaa0] ;  /* 0x0002a80000047ab9 */ /* 0x000fe20000000a00 */
[----:B------:R-:W1:Y:S01]  /*f9f0*/  @P1 LDC R14, c[0x0][0xbf0] ;  /* 0x0002fc00ff0e1b82 */ /* 0x000e620000000800 */
[----:B0-----:R-:W-:-:S05]  /*fa00*/  VIADD R12, R12, 0xffffff80 ;  /* 0xffffff800c0c7836 */ /* 0x001fca0000000000 */
[----:B------:R-:W-:-:S04]  /*fa10*/  SHF.R.S32.HI R13, RZ, 0x1f, R12 ;  /* 0x0000001fff0d7819 */ /* 0x000fc8000001140c */
[----:B------:R-:W-:-:S04]  /*fa20*/  LEA.HI R13, R13, R12, RZ, 0x3 ;  /* 0x0000000c0d0d7211 */ /* 0x000fc800078f18ff */
[----:B------:R-:W-:-:S05]  /*fa30*/  SHF.R.S32.HI R20, RZ, 0x3, R13 ;  /* 0x00000003ff147819 */ /* 0x000fca000001140d */
[----:B------:R-:W-:-:S04]  /*fa40*/  IMAD R5, R20, 0x40, R207 ;  /* 0x0000004014057824 */ /* 0x000fc800078e02cf */
[----:B------:R-:W-:-:S03]  /*fa50*/  IMAD.WIDE R6, R5, 0x2, R6 ;  /* 0x0000000205067825 */ /* 0x000fc600078e0206 */
[C---:B------:R-:W-:Y:S02]  /*fa60*/  IADD3 R41, P5, R6.reuse, 0x5000, RZ ;  /* 0x0000500006297810 */ /* 0x040fe40007fbe0ff */
[C---:B------:R-:W-:Y:S02]  /*fa70*/  IADD3 R25, P0, R6.reuse, 0x1000, RZ ;  /* 0x0000100006197810 */ /* 0x040fe40007f1e0ff */
[----:B------:R-:W-:Y:S02]  /*fa80*/  LOP3.LUT R40, R41, 0x380, RZ, 0xc0, !PT ;  /* 0x0000038029287812 */ /* 0x000fe400078ec0ff */
[C---:B------:R-:W-:Y:S02]  /*fa90*/  IADD3 R29, P2, R6.reuse, 0x2000, RZ ;  /* 0x00002000061d7810 */ /* 0x040fe40007f5e0ff */
[C---:B------:R-:W-:Y:S02]  /*faa0*/  IADD3 R33, P3, R6.reuse, 0x3000, RZ ;  /* 0x0000300006217810 */ /* 0x040fe40007f7e0ff */
[----:B------:R-:W-:-:S02]  /*fab0*/  IADD3 R37, P4, R6, 0x4000, RZ ;  /* 0x0000400006257810 */ /* 0x000fc40007f9e0ff */
[----:B------:R-:W-:Y:S02]  /*fac0*/  SHF.R.U64 R40, R40, 0x3, RZ ;  /* 0x0000000328287819 */ /* 0x000fe400000012ff */
[----:B------:R-:W-:Y:S02]  /*fad0*/  LOP3.LUT R24, R25, 0x380, RZ, 0xc0, !PT ;  /* 0x0000038019187812 */ /* 0x000fe400078ec0ff */
[----:B------:R-:W-:Y:S02]  /*fae0*/  LOP3.LUT R28, R29, 0x380, RZ, 0xc0, !PT ;  /* 0x000003801d1c7812 */ /* 0x000fe400078ec0ff */
[----:B------:R-:W-:Y:S02]  /*faf0*/  LOP3.LUT R32, R33, 0x380, RZ, 0xc0, !PT ;  /* 0x0000038021207812 */ /* 0x000fe400078ec0ff */
[----:B------:R-:W-:Y:S02]  /*fb00*/  LOP3.LUT R36, R37, 0x380, RZ, 0xc0, !PT ;  /* 0x0000038025247812 */ /* 0x000fe400078ec0ff */
[----:B------:R-:W-:Y:S01]  /*fb10*/  LOP3.LUT R40, R40, R41, RZ, 0x3c, !PT ;  /* 0x0000002928287212 */ /* 0x000fe200078e3cff */
[----:B------:R-:W-:Y:S01]  /*fb20*/  IMAD.X R41, RZ, RZ, R7, P5 ;  /* 0x000000ffff297224 */ /* 0x000fe200028e0607 */
[----:B------:R-:W-:-:S02]  /*fb30*/  IADD3 R65, P5, R6, 0xa000, RZ ;  /* 0x0000a00006417810 */ /* 0x000fc40007fbe0ff */
[----:B------:R-:W-:Y:S02]  /*fb40*/  SHF.R.U64 R24, R24, 0x3, RZ ;  /* 0x0000000318187819 */ /* 0x000fe400000012ff */
[----:B------:R-:W-:Y:S01]  /*fb50*/  SHF.R.U64 R28, R28, 0x3, RZ ;  /* 0x000000031c1c7819 */ /* 0x000fe200000012ff */
[----:B------:R-:W-:Y:S01]  /*fb60*/  IMAD R10, R3, UR4, RZ ;  /* 0x00000004030a7c24 */ /* 0x000fe2000f8e02ff */
[----:B------:R-:W-:Y:S01]  /*fb70*/  SHF.R.U64 R32, R32, 0x3, RZ ;  /* 0x0000000320207819 */ /* 0x000fe200000012ff */
[----:B------:R-:W5:Y:S01]  /*fb80*/  LD.E.128 R40, desc[UR40][R40.64] ;  /* 0x0000002828287980 */ /* 0x000f62000c101d00 */
[----:B------:R-:W-:Y:S02]  /*fb90*/  SHF.R.U64 R36, R36, 0x3, RZ ;  /* 0x0000000324247819 */ /* 0x000fe400000012ff */
[----:B------:R-:W-:Y:S02]  /*fba0*/  LOP3.LUT R64, R65, 0x380, RZ, 0xc0, !PT ;  /* 0x0000038041407812 */ /* 0x000fe400078ec0ff */
[----:B------:R-:W-:Y:S01]  /*fbb0*/  LOP3.LUT R24, R24, R25, RZ, 0x3c, !PT ;  /* 0x0000001918187212 */ /* 0x000fe200078e3cff */
[----:B------:R-:W-:Y:S01]  /*fbc0*/  IMAD.X R25, RZ, RZ, R7, P0 ;  /* 0x000000ffff197224 */ /* 0x000fe200000e0607 */
[----:B------:R-:W-:-:S02]  /*fbd0*/  LOP3.LUT R28, R28, R29, RZ, 0x3c, !PT ;  /* 0x0000001d1c1c7212 */ /* 0x000fc400078e3cff */
[----:B------:R-:W-:Y:S01]  /*fbe0*/  LOP3.LUT R32, R32, R33, RZ, 0x3c, !PT ;  /* 0x0000002120207212 */ /* 0x000fe200078e3cff */
[--C-:B------:R-:W-:Y:S01]  /*fbf0*/  IMAD.X R33, RZ, RZ, R7.reuse, P3 ;  /* 0x000000ffff217224 */ /* 0x100fe200018e0607 */
[----:B------:R-:W-:Y:S01]  /*fc00*/  LOP3.LUT R36, R36, R37, RZ, 0x3c, !PT ;  /* 0x0000002524247212 */ /* 0x000fe200078e3cff */
[----:B------:R-:W-:Y:S01]  /*fc10*/  IMAD.X R37, RZ, RZ, R7, P4 ;  /* 0x000000ffff257224 */ /* 0x000fe200020e0607 */
[----:B------:R-:W-:Y:S02]  /*fc20*/  IADD3.X R29, RZ, R7, RZ, P2, !PT ;  /* 0x00000007ff1d7210 */ /* 0x000fe400017fe4ff */
[C---:B------:R-:W-:Y:S01]  /*fc30*/  LOP3.LUT R15, R6.reuse, 0x380, RZ, 0xc0, !PT ;  /* 0x00000380060f7812 */ /* 0x040fe200078ec0ff */
[----:B------:R-:W-:Y:S01]  /*fc40*/  IMAD R3, R9, UR5, R10 ;  /* 0x0000000509037c24 */ /* 0x000fe2000f8e020a */
        /* <DEDUP_REMOVED lines=12> */
[----:B------:R-:W-:Y:S02]  /*fd10*/  LOP3.LUT R60, R61, 0x380, RZ, 0xc0, !PT ;  /* 0x000003803d3c7812 */ /* 0x000fe400078ec0ff */
[----:B------:R-:W-:Y:S01]  /*fd20*/  LOP3.LUT R64, R64, R65, RZ, 0x3c, !PT ;  /* 0x0000004140407212 */ /* 0x000fe200078e3cff */
[--C-:B------:R-:W-:Y:S01]  /*fd30*/  IMAD.X R65, RZ, RZ, R7.reuse, P5 ;  /* 0x000000ffff417224 */ /* 0x100fe200028e0607 */
[----:B------:R-:W-:Y:S02]  /*fd40*/  IADD3 R11, P5, R6, 0xf000, RZ ;  /* 0x0000f000060b7810 */ /* 0x000fe40007fbe0ff */
[----:B------:R-:W-:Y:S02]  /*fd50*/  SHF.R.U64 R44, R44, 0x3, RZ ;  /* 0x000000032c2c7819 */ /* 0x000fe400000012ff */
[----:B------:R-:W-:Y:S01]  /*fd60*/  SHF.R.U64 R52, R52, 0x3, RZ ;  /* 0x0000000334347819 */ /* 0x000fe200000012ff */
[----:B------:R-:W-:Y:S01]  /*fd70*/  IMAD.X R85, RZ, RZ, R7, P5 ;  /* 0x000000ffff557224 */ /* 0x000fe200028e0607 */
[----:B------:R-:W-:Y:S01]  /*fd80*/  SHF.R.U64 R56, R56, 0x3, RZ ;  /* 0x0000000338387819 */ /* 0x000fe200000012ff */
[----:B------:R-:W5:Y:S01]  /*fd90*/  LD.E.128 R64, desc[UR40][R64.64] ;  /* 0x0000002840407980 */ /* 0x000f62000c101d00 */
[----:B------:R-:W-:-:S02]  /*fda0*/  SHF.R.U64 R60, R60, 0x3, RZ ;  /* 0x000000033c3c7819 */ /* 0x000fc400000012ff */
[----:B------:R-:W-:Y:S02]  /*fdb0*/  SHF.R.U64 R15, R15, 0x3, RZ ;  /* 0x000000030f0f7819 */ /* 0x000fe400000012ff */
[----:B------:R-:W-:Y:S02]  /*fdc0*/  LOP3.LUT R5, R11, 0x380, RZ, 0xc0, !PT ;  /* 0x000003800b057812 */ /* 0x000fe400078ec0ff */
        /* <DEDUP_REMOVED lines=14> */
[----:B------:R-:W-:Y:S01]  /*feb0*/  LOP3.LUT R4, R15, R6, RZ, 0x3c, !PT ;  /* 0x000000060f047212 */ /* 0x000fe200078e3cff */
[----:B------:R-:W5:Y:S01]  /*fec0*/  LD.E.128 R56, desc[UR40][R56.64] ;  /* 0x0000002838387980 */ /* 0x000f62000c101d00 */
[----:B------:R-:W-:Y:S01]  /*fed0*/  SHF.R.U64 R6, R5, 0x3, RZ ;  /* 0x0000000305067819 */ /* 0x000fe200000012ff */
[----:B------:R-:W0:Y:S01]  /*fee0*/  @P1 LDC R15, c[0x0][0xbec] ;  /* 0x0002fb00ff0f1b82 */ /* 0x000e220000000800 */
[----:B------:R-:W-:Y:S01]  /*fef0*/  LOP3.LUT R13, R13, 0xfffffff8, RZ, 0xc0, !PT ;  /* 0xfffffff80d0d7812 */ /* 0x000fe200078ec0ff */
[----:B------:R-:W-:Y:S01]  /*ff00*/  IMAD.MOV.U32 R5, RZ, RZ, R7 ;  /* 0x000000ffff057224 */ /* 0x000fe200078e0007 */
[----:B------:R-:W-:Y:S01]  /*ff10*/  LOP3.LUT R84, R6, R11, RZ, 0x3c, !PT ;  /* 0x0000000b06547212 */ /* 0x000fe200078e3cff */
[----:B------:R-:W-:Y:S01]  /*ff20*/  IMAD.WIDE.U32 R10, R9, UR4, RZ ;  /* 0x00000004090a7c25 */ /* 0x000fe2000f8e00ff */
[----:B------:R-:W-:Y:S01]  /*ff30*/  LOP3.LUT R68, R69, 0x380, RZ, 0xc0, !PT ;  /* 0x0000038045447812 */ /* 0x000fe200078ec0ff */
[----:B------:R-:W-:Y:S01]  /*ff40*/  ULDC.64 UR4, c[0x0][0xae8] ;  /* 0x0002ba0000047ab9 */ /* 0x000fe20000000a00 */
[----:B------:R-:W-:Y:S01]  /*ff50*/  LOP3.LUT R72, R73, 0x380, RZ, 0xc0, !PT ;  /* 0x0000038049487812 */ /* 0x000fe200078ec0ff */
[----:B------:R-:W-:Y:S01]  /*ff60*/  IMAD.IADD R11, R11, 0x1, R3 ;  /* 0x000000010b0b7824 */ /* 0x000fe200078e0203 */
[----:B------:R-:W-:Y:S01]  /*ff70*/  LOP3.LUT R76, R77, 0x380, RZ, 0xc0, !PT ;  /* 0x000003804d4c7812 */ /* 0x000fe200078ec0ff */
[----:B------:R-:W-:Y:S01]  /*ff80*/  IMAD.IADD R3, R12, 0x1, -R13 ;  /* 0x000000010c037824 */ /* 0x000fe200078e0a0d */
[----:B------:R-:W-:Y:S01]  /*ff90*/  LOP3.LUT R80, R81, 0x380, RZ, 0xc0, !PT ;  /* 0x0000038051507812 */ /* 0x000fe200078ec0ff */
[----:B------:R-:W-:Y:S01]  /*ffa0*/  IMAD.WIDE.U32 R10, R201, UR4, R10 ;  /* 0x00000004c90a7c25 */ /* 0x000fe2000f8e000a */
[----:B------:R-:W-:Y:S01]  /*ffb0*/  SHF.R.U64 R68, R68, 0x3, RZ ;  /* 0x0000000344447819 */ /* 0x000fe200000012ff */
[----:B------:R-:W5:Y:S01]  /*ffc0*/  LD.E.128 R60, desc[UR40][R60.64] ;  /* 0x000000283c3c7980 */ /* 0x000f62000c101d00 */
[----:B------:R-:W-:Y:S01]  /*ffd0*/  SHF.R.U64 R72, R72, 0x3, RZ ;  /* 0x0000000348487819 */ /* 0x000fe200000012ff */
[----:B------:R-:W-:Y:S01]  /*ffe0*/  IMAD R3, R3, 0x20, R20 ;  /* 0x0000002003037824 */ /* 0x000fe200078e0214 */
[----:B------:R-:W-:Y:S01]  /*fff0*/  SHF.R.U64 R76, R76, 0x3, RZ ;  /* 0x000000034c4c7819 */ /* 0x000fe200000012ff */
[----:B------:R-:W5:Y:S01]  /*10000*/  LD.E.128 R84, desc[UR40][R84.64] ;  /* 0x0000002854547980 */ /* 0x000f62000c101d00 */
[----:B------:R-:W-:-:S02]  /*10010*/  SHF.R.U64 R80, R80, 0x3, RZ ;  /* 0x0000000350507819 */ /* 0x000fc400000012ff */
[----:B------:R-:W-:Y:S02]  /*10020*/  LEA R12, R160, R3, 0x7 ;  /* 0x00000003a00c7211 */ /* 0x000fe400078e38ff */
[----:B------:R-:W-:Y:S01]  /*10030*/  SHF.R.S32.HI R9, RZ, 0x1f, R8 ;  /* 0x0000001fff097819 */ /* 0x000fe20000011408 */
[----:B------:R-:W-:Y:S01]  /*10040*/  IMAD R11, R201, UR5, R11 ;  /* 0x00000005c90b7c24 */ /* 0x000fe2000f8e020b */
[----:B------:R-:W-:Y:S01]  /*10050*/  LOP3.LUT R68, R68, R69, RZ, 0x3c, !PT ;  /* 0x0000004544447212 */ /* 0x000fe200078e3cff */
[----:B0-----:R-:W-:Y:S01]  /*10060*/  @P1 IMAD.HI.U32 R3, R12, R15, RZ ;  /* 0x0000000f0c031227 */ /* 0x001fe200078e00ff */
[----:B------:R-:W-:Y:S01]  /*10070*/  LOP3.LUT R72, R72, R73, RZ, 0x3c, !PT ;  /* 0x0000004948487212 */ /* 0x000fe200078e3cff */
[----:B------:R-:W-:Y:S01]  /*10080*/  ULDC.64 UR4, c[0x0][0xaf0] ;  /* 0x0002bc0000047ab9 */ /* 0x000fe20000000a00 */
[----:B------:R-:W-:Y:S01]  /*10090*/  LOP3.LUT R76, R76, R77, RZ, 0x3c, !PT ;  /* 0x0000004d4c4c7212 */ /* 0x000fe200078e3cff */
[--C-:B------:R-:W-:Y:S01]  /*100a0*/  IMAD.X R73, RZ, RZ, R7.reuse, P2 ;  /* 0x000000ffff497224 */ /* 0x100fe200010e0607 */
[----:B------:R-:W-:Y:S01]  /*100b0*/  LOP3.LUT R80, R80, R81, RZ, 0x3c, !PT ;  /* 0x0000005150507212 */ /* 0x000fe200078e3cff */
[--C-:B------:R-:W-:Y:S01]  /*100c0*/  IMAD.X R77, RZ, RZ, R7.reuse, P3 ;  /* 0x000000ffff4d7224 */ /* 0x100fe200018e0607 */
[----:B------:R-:W-:Y:S01]  /*100d0*/  IADD3.X R69, RZ, R7, RZ, P0, !PT ;  /* 0x00000007ff457210 */ /* 0x000fe200007fe4ff */
[----:B------:R-:W-:-:S02]  /*100e0*/  IMAD.X R81, RZ, RZ, R7, P4 ;  /* 0x000000ffff517224 */ /* 0x000fc400020e0607 */
[----:B------:R-:W-:Y:S01]  /*100f0*/  IMAD R9, R9, UR4, RZ ;  /* 0x0000000409097c24 */ /* 0x000fe2000f8e02ff */
[----:B------:R-:W5:Y:S01]  /*10100*/  LD.E.128 R4, desc[UR40][R4.64] ;  /* 0x0000002804047980 */ /* 0x000f62000c101d00 */
[----:B------:R-:W-:Y:S01]  /*10110*/  IMAD.MOV.U32 R13, RZ, RZ, R12 ;  /* 0x000000ffff0d7224 */ /* 0x000fe200078e000c */
[----:B-1----:R-:W-:Y:S01]  /*10120*/  @P1 SHF.R.U32.HI R13, RZ, R14, R3 ;  /* 0x0000000eff0d1219 */ /* 0x002fe20000011603 */
[C---:B------:R-:W-:Y:S01]  /*10130*/  IMAD R15, R8.reuse, UR5, R9 ;  /* 0x00000005080f7c24 */ /* 0x040fe2000f8e0209 */
[----:B------:R-:W5:Y:S01]  /*10140*/  LD.E.128 R68, desc[UR40][R68.64] ;  /* 0x0000002844447980 */ /* 0x000f62000c101d00 */
[----:B------:R-:W-:Y:S01]  /*10150*/  IMAD.WIDE.U32 R8, R8, UR4, R10 ;  /* 0x0000000408087c25 */ /* 0x000fe2000f8e000a */
[--C-:B------:R-:W-:Y:S01]  /*10160*/  SHF.R.S32.HI R3, RZ, 0x1f, R13.reuse ;  /* 0x0000001fff037819 */ /* 0x100fe2000001140d */
[----:B------:R-:W-:Y:S01]  /*10170*/  ULDC.64 UR4, c[0x0][0xae0] ;  /* 0x0002b80000047ab9 */ /* 0x000fe20000000a00 */
[----:B------:R-:W5:Y:S01]  /*10180*/  LD.E.128 R72, desc[UR40][R72.64] ;  /* 0x0000002848487980 */ /* 0x000f62000c101d00 */
[----:B------:R-:W-:-:S03]  /*10190*/  IMAD.MOV R11, RZ, RZ, -R13 ;  /* 0x000000ffff0b7224 */ /* 0x000fc600078e0a0d */
        /* <DEDUP_REMOVED lines=10> */
[----:B------:R-:W-:Y:S02]  /*10240*/  IMAD R11, R158, R11, R12 ;  /* 0x0000000b9e0b7224 */ /* 0x000fe400078e020c */
[----:B------:R-:W-:-:S04]  /*10250*/  IMAD.WIDE.U32 R8, R13, UR4, R8 ;  /* 0x000000040d087c25 */ /* 0x000fc8000f8e0008 */
[----:B------:R-:W-:Y:S01]  /*10260*/  IMAD R13, R13, UR5, R10 ;  /* 0x000000050d0d7c24 */ /* 0x000fe2000f8e020a */
[----:B------:R-:W-:Y:S01]  /*10270*/  SHF.R.S32.HI R10, RZ, 0x1f, R11 ;  /* 0x0000001fff0a7819 */ /* 0x000fe2000001140b */
[----:B------:R-:W-:Y:S01]  /*10280*/  ULDC.64 UR4, c[0x0][0xad8] ;  /* 0x0002b60000047ab9 */ /* 0x000fe20000000a00 */
[----:B------:R-:W-:Y:S02]  /*10290*/  VIADD R3, R19, 0x22820 ;  /* 0x0002282013037836 */ /* 0x000fe40000000000 */
[----:B------:R-:W-:Y:S02]  /*102a0*/  IMAD.IADD R9, R9, 0x1, R13 ;  /* 0x0000000109097824 */ /* 0x000fe400078e020d */
[----:B------:R-:W-:Y:S01]  /*102b0*/  IMAD R10, R10, UR4, RZ ;  /* 0x000000040a0a7c24 */ /* 0x000fe2000f8e02ff */
[----:B------:R-:W-:Y:S01]  /*102c0*/  PRMT R3, RZ, 0x654, R3 ;  /* 0x00000654ff037816 */ /* 0x000fe20000000003 */
[----:B------:R-:W-:-:S04]  /*102d0*/  IMAD.WIDE.U32 R8, R11, UR4, R8 ;  /* 0x000000040b087c25 */ /* 0x000fc8000f8e0008 */
[----:B------:R-:W-:Y:S01]  /*102e0*/  IMAD R21, R11, UR5, R10 ;  /* 0x000000050b157c24 */ /* 0x000fe2000f8e020a */
[----:B------:R-:W-:Y:S01]  /*102f0*/  ULDC.64 UR4, c[0x0][0xa80] ;  /* 0x0002a00000047ab9 */ /* 0x000fe20000000a00 */
[----:B0-----:R0:W-:Y:S02]  /*10300*/  SYNCS.ARRIVE.TRANS64.RED.A1T0 RZ, [R3+URZ], RZ ;  /* 0x000000ff03ff79a7 */ /* 0x0011e4000810043f */
[----:B------:R-:W-:Y:S01]  /*10310*/  IMAD.IADD R21, R9, 0x1, R21 ;  /* 0x0000000109157824 */ /* 0x000fe200078e0215 */
[----:B0-----:R-:W-:Y:S01]  /*10320*/  LEA R3, P0, R8, UR4, 0x1 ;  /* 0x0000000408037c11 */ /* 0x001fe2000f8008ff */
[----:B------:R-:W-:-:S03]  /*10330*/  UMOV UR4, 0xffffffff ;  /* 0xffffffff00047882 */ /* 0x000fc60000000000 */
[----:B------:R-:W-:Y:S01]  /*10340*/  LEA.HI.X R21, R8, UR5, R21, 0x1, P0 ;  /* 0x0000000508157c11 */ /* 0x000fe200080f0c15 */
[----:B------:R-:W-:Y:S08]  /*10350*/  BRA.DIV UR4, `(.L_x_9801) ;  /* 0x000000b604687947 */ /* 0x000ff0000b800000 */
[----:B------:R0:W1:Y:S04]  /*10360*/  SHFL.IDX PT, R48, R21, RZ, 0x181f ;  /* 0x00181fff15307589 */ /* 0x00006800000e0000 */
[----:B------:R0:W2:Y:S02]  /*10370*/  SHFL.IDX PT, R14, R3, RZ, 0x181f ;  /* 0x00181fff030e7589 */ /* 0x0000a400000e0000 */
.L_x_9997:
[----:B------:R-:W-:Y:S01]  /*10380*/  IMAD R89, R160, 0x80, R20 ;  /* 0x00000080a0597824 */ /* 0x000fe200078e0214 */
[----:B------:R-:W-:Y:S04]  /*10390*/  BSSY B1, `(.L_x_9802) ;  /* 0x000001e000017945 */ /* 0x000fe80003800000 */
[----:B------:R-:W-:-:S13]  /*103a0*/  ISETP.GE.AND P0, PT, R89, R0, PT ;  /* 0x000000005900720c */ /* 0x000fda0003f06270 */
[----:B------:R-:W-:Y:S05]  /*103b0*/  @P0 BRA `(.L_x_9803) ;  /* 0x00000000006c0947 */ /* 0x000fea0003800000 */
[C---:B------:R-:W-:Y:S01]  /*103c0*/  VIADD R15, R207.reuse, 0x40 ;  /* 0x00000040cf0f7836 */ /* 0x040fe20000000000 */
[----:B------:R-:W-:Y:S01]  /*103d0*/  ULDC UR4, c[0x0][0xac8] ;  /* 0x0002b20000047ab9 */ /* 0x000fe20000000800 */
[C---:B------:R-:W-:Y:S01]  /*103e0*/  IADD3 R91, R207.reuse, 0x80, RZ ;  /* 0x00000080cf5b7810 */ /* 0x040fe20007ffe0ff */
[C---:B------:R-:W-:Y:S01]  /*103f0*/  VIADD R88, R207.reuse, 0xc0 ;  /* 0x000000c0cf587836 */ /* 0x040fe20000000000 */
[C---:B------:R-:W-:Y:S01]  /*10400*/  ISETP.GE.AND P3, PT, R207.reuse, UR4, PT ;  /* 0x00000004cf007c0c */ /* 0x040fe2000bf66270 */
[----:B------:R-:W-:Y:S01]  /*10410*/  VIADD R93, R207, 0x40 ;  /* 0x00000040cf5d7836 */ /* 0x000fe20000000000 */
[----:B------:R-:W-:Y:S01]  /*10420*/  ISETP.GE.AND P2, PT, R15, UR4, PT ;  /* 0x000000040f007c0c */ /* 0x000fe2000bf46270 */
[----:B------:R-:W-:Y:S01]  /*10430*/  VIADD R92, R207, 0x80 ;  /* 0x00000080cf5c7836 */ /* 0x000fe20000000000 */
[----:B------:R-:W-:Y:S01]  /*10440*/  ISETP.GE.AND P1, PT, R91, UR4, PT ;  /* 0x000000045b007c0c */ /* 0x000fe2000bf26270 */
[----:B------:R-:W-:Y:S01]  /*10450*/  VIADD R90, R207, 0xc0 ;  /* 0x000000c0cf5a7836 */ /* 0x000fe20000000000 */
[----:B------:R-:W-:-:S02]  /*10460*/  ISETP.GE.AND P0, PT, R88, UR4, PT ;  /* 0x0000000458007c0c */ /* 0x000fc4000bf06270 */
[----:B------:R-:W-:Y:S02]  /*10470*/  SHF.R.S32.HI R12, RZ, 0x1f, R207 ;  /* 0x0000001fff0c7819 */ /* 0x000fe400000114cf */
[----:B------:R-:W-:Y:S02]  /*10480*/  SHF.R.S32.HI R93, RZ, 0x1f, R93 ;  /* 0x0000001fff5d7819 */ /* 0x000fe4000001145d */
[----:B------:R-:W-:Y:S02]  /*10490*/  SHF.R.S32.HI R92, RZ, 0x1f, R92 ;  /* 0x0000001fff5c7819 */ /* 0x000fe4000001145c */
[-C--:B--2---:R-:W-:Y:S02]  /*104a0*/  @!P3 LEA R8, P5, R207, R14.reuse, 0x1 ;  /* 0x0000000ecf08b211 */ /* 0x084fe400078a08ff */
[----:B------:R-:W-:Y:S02]  /*104b0*/  @!P2 LEA R10, P4, R15, R14, 0x1 ;  /* 0x0000000e0f0aa211 */ /* 0x000fe400078808ff */
[----:B-1----:R-:W-:-:S02]  /*104c0*/  @!P3 LEA.HI.X R9, R207, R48, R12, 0x1, P5 ;  /* 0x00000030cf09b211 */ /* 0x002fc400028f0c0c */
[----:B------:R-:W-:Y:S02]  /*104d0*/  @!P1 LEA R12, P5, R91, R14, 0x1 ;  /* 0x0000000e5b0c9211 */ /* 0x000fe400078a08ff */
[----:B------:R-:W-:Y:S01]  /*104e0*/  @!P2 LEA.HI.X R11, R15, R48, R93, 0x1, P4 ;  /* 0x000000300f0ba211 */ /* 0x000fe200020f0c5d */
[----:B-----5:R3:W-:Y:S01]  /*104f0*/  @!P3 ST.E.128 desc[UR40][R8.64], R4 ;  /* 0x000000040800b985 */ /* 0x0207e2000c101d28 */
[----:B------:R-:W-:Y:S02]  /*10500*/  SHF.R.S32.HI R90, RZ, 0x1f, R90 ;  /* 0x0000001fff5a7819 */ /* 0x000fe4000001145a */
[C---:B------:R-:W-:Y:S01]  /*10510*/  @!P0 LEA R14, P4, R88.reuse, R14, 0x1 ;  /* 0x0000000e580e8211 */ /* 0x040fe200078808ff */
[----:B------:R3:W-:Y:S01]  /*10520*/  @!P2 ST.E.128 desc[UR40][R10.64], R36 ;  /* 0x000000240a00a985 */ /* 0x0007e2000c101d28 */
[-C--:B------:R-:W-:Y:S02]  /*10530*/  @!P1 LEA.HI.X R13, R91, R48.reuse, R92, 0x1, P5 ;  /* 0x000000305b0d9211 */ /* 0x080fe400028f0c5c */
[----:B------:R-:W-:-:S03]  /*10540*/  @!P0 LEA.HI.X R15, R88, R48, R90, 0x1, P4 ;  /* 0x00000030580f8211 */ /* 0x000fc600020f0c5a */
[----:B------:R3:W-:Y:S04]  /*10550*/  @!P1 ST.E.128 desc[UR40][R12.64], R56 ;  /* 0x000000380c009985 */ /* 0x0007e8000c101d28 */
[----:B------:R3:W-:Y:S02]  /*10560*/  @!P0 ST.E.128 desc[UR40][R14.64], R72 ;  /* 0x000000480e008985 */ /* 0x0007e4000c101d28 */
.L_x_9803:
[----:B------:R-:W-:Y:S05]  /*10570*/  BSYNC B1 ;  /* 0x0000000000017941 */ /* 0x000fea0003800000 */
.L_x_9802:
[----:B------:R-:W-:-:S03]  /*10580*/  UMOV UR4, 0xffffffff ;  /* 0xffffffff00047882 */ /* 0x000fc60000000000 */
[----:B------:R-:W-:Y:S05]  /*10590*/  BRA.DIV UR4, `(.L_x_9804) ;  /* 0x000000b6040c7947 */ /* 0x000fea000b800000 */
[----:B------:R4:W0:Y:S04]  /*105a0*/  SHFL.IDX PT, R20, R21, 0x1, 0x181f ;  /* 0x00381f0015147f89 */ /* 0x00082800000e0000 */
[----:B--23--:R4:W2:Y:S02]  /*105b0*/  SHFL.IDX PT, R14, R3, 0x1, 0x181f ;  /* 0x00381f00030e7f89 */ /* 0x00c8a400000e0000 */
.L_x_10001:
[----:B-----5:R-:W-:Y:S01]  /*105c0*/  VIADD R5, R89, 0x20 ;  /* 0x0000002059057836 */ /* 0x020fe20000000000 */
[----:B------:R-:W-:Y:S04]  /*105d0*/  BSSY B1, `(.L_x_9805) ;  /* 0x000001e000017945 */ /* 0x000fe80003800000 */
[----:B------:R-:W-:-:S13]  /*105e0*/  ISETP.GE.AND P0, PT, R5, R0, PT ;  /* 0x000000000500720c */ /* 0x000fda0003f06270 */
[----:B------:R-:W-:Y:S05]  /*105f0*/  @P0 BRA `(.L_x_9806) ;  /* 0x00000000006c0947 */ /* 0x000fea0003800000 */
[C---:B------:R-:W-:Y:S01]  /*10600*/  VIADD R10, R207.reuse, 0x40 ;  /* 0x00000040cf0a7836 */ /* 0x040fe20000000000 */
        /* <DEDUP_REMOVED lines=8> */
[----:B------:R-:W-:Y:S02]  /*10690*/  ISETP.GE.AND P0, PT, R12, UR4, PT ;  /* 0x000000040c007c0c */ /* 0x000fe4000bf06270 */
[----:B------:R-:W-:-:S02]  /*106a0*/  SHF.R.S32.HI R8, RZ, 0x1f, R207 ;  /* 0x0000001fff087819 */ /* 0x000fc400000114cf */
[----:B------:R-:W-:Y:S02]  /*106b0*/  SHF.R.S32.HI R11, RZ, 0x1f, R11 ;  /* 0x0000001fff0b7819 */ /* 0x000fe4000001140b */
[C---:B------:R-:W-:Y:S02]  /*106c0*/  IADD3 R13, R207.reuse, 0xc0, RZ ;  /* 0x000000c0cf0d7810 */ /* 0x040fe40007ffe0ff */
[CC--:B--2---:R-:W-:Y:S02]  /*106d0*/  @!P3 LEA R4, P5, R207.reuse, R14.reuse, 0x1 ;  /* 0x0000000ecf04b211 */ /* 0x0c4fe400078a08ff */
[----:B------:R-:W-:Y:S02]  /*106e0*/  @!P2 LEA R6, P4, R10, R14, 0x1 ;  /* 0x0000000e0a06a211 */ /* 0x000fe400078808ff */
[----:B0-----:R-:W-:Y:S02]  /*106f0*/  @!P3 LEA.HI.X R5, R207, R20, R8, 0x1, P5 ;  /* 0x00000014cf05b211 */ /* 0x001fe400028f0c08 */
[----:B------:R-:W-:-:S02]  /*10700*/  @!P1 LEA R8, P5, R15, R14, 0x1 ;  /* 0x0000000e0f089211 */ /* 0x000fc400078a08ff */
[----:B------:R-:W-:Y:S01]  /*10710*/  SHF.R.S32.HI R36, RZ, 0x1f, R36 ;  /* 0x0000001fff247819 */ /* 0x000fe20000011424 */
[----:B------:R3:W-:Y:S01]  /*10720*/  @!P3 ST.E.128 desc[UR40][R4.64], R24 ;  /* 0x000000180400b985 */ /* 0x0007e2000c101d28 */
[----:B------:R-:W-:Y:S02]  /*10730*/  @!P2 LEA.HI.X R7, R10, R20, R11, 0x1, P4 ;  /* 0x000000140a07a211 */ /* 0x000fe400020f0c0b */
[----:B------:R-:W-:Y:S02]  /*10740*/  SHF.R.S32.HI R13, RZ, 0x1f, R13 ;  /* 0x0000001fff0d7819 */ /* 0x000fe4000001140d */
[C---:B------:R-:W-:Y:S01]  /*10750*/  @!P0 LEA R10, P4, R12.reuse, R14, 0x1 ;  /* 0x0000000e0c0a8211 */ /* 0x040fe200078808ff */
[----:B------:R3:W-:Y:S01]  /*10760*/  @!P2 ST.E.128 desc[UR40][R6.64], R40 ;  /* 0x000000280600a985 */ /* 0x0007e2000c101d28 */
[-C--:B------:R-:W-:Y:S02]  /*10770*/  @!P1 LEA.HI.X R9, R15, R20.reuse, R36, 0x1, P5 ;  /* 0x000000140f099211 */ /* 0x080fe400028f0c24 */
[----:B------:R-:W-:-:S03]  /*10780*/  @!P0 LEA.HI.X R11, R12, R20, R13, 0x1, P4 ;  /* 0x000000140c0b8211 */ /* 0x000fc600020f0c0d */
[----:B------:R3:W-:Y:S04]  /*10790*/  @!P1 ST.E.128 desc[UR40][R8.64], R60 ;  /* 0x0000003c08009985 */ /* 0x0007e8000c101d28 */
[----:B------:R3:W-:Y:S02]  /*107a0*/  @!P0 ST.E.128 desc[UR40][R10.64], R76 ;  /* 0x0000004c0a008985 */ /* 0x0007e4000c101d28 */
.L_x_9806:
[----:B------:R-:W-:Y:S05]  /*107b0*/  BSYNC B1 ;  /* 0x0000000000017941 */ /* 0x000fea0003800000 */
.L_x_9805:
[----:B------:R-:W-:-:S03]  /*107c0*/  UMOV UR4, 0xffffffff ;  /* 0xffffffff00047882 */ /* 0x000fc60000000000 */
[----:B------:R-:W-:Y:S05]  /*107d0*/  BRA.DIV UR4, `(.L_x_9807) ;  /* 0x000000b204c47947 */ /* 0x000fea000b800000 */
[----:B0-----:R0:W0:Y:S04]  /*107e0*/  SHFL.IDX PT, R20, R21, 0x2, 0x181f ;  /* 0x00581f0015147f89 */ /* 0x00102800000e0000 */
[----:B--2---:R2:W0:Y:S02]  /*107f0*/  SHFL.IDX PT, R14, R3, 0x2, 0x181f ;  /* 0x00581f00030e7f89 */ /* 0x00442400000e0000 */
.L_x_10005:
[----:B---3--:R-:W-:Y:S01]  /*10800*/  VIADD R5, R89, 0x40 ;  /* 0x0000004059057836 */ /* 0x008fe20000000000 */
        /* <DEDUP_REMOVED lines=16> */
[CC--:B0-----:R-:W-:Y:S02]  /*10910*/  @!P3 LEA R4, P5, R207.reuse, R14.reuse, 0x1 ;  /* 0x0000000ecf04b211 */ /* 0x0c1fe400078a08ff */
[----:B------:R-:W-:Y:S02]  /*10920*/  @!P2 LEA R6, P4, R10, R14, 0x1 ;  /* 0x0000000e0a06a211 */ /* 0x000fe400078808ff */
[----:B------:R-:W-:Y:S02]  /*10930*/  @!P3 LEA.HI.X R5, R207, R20, R8, 0x1, P5 ;  /* 0x00000014cf05b211 */ /* 0x000fe400028f0c08 */
        /* <DEDUP_REMOVED lines=11> */
.L_x_9809:
[----:B------:R-:W-:Y:S05]  /*109f0*/  BSYNC B1 ;  /* 0x0000000000017941 */ /* 0x000fea0003800000 */
.L_x_9808:
[----:B------:R-:W-:-:S03]  /*10a00*/  UMOV UR4, 0xffffffff ;  /* 0xffffffff00047882 */ /* 0x000fc60000000000 */
[----:B------:R-:W-:Y:S05]  /*10a10*/  BRA.DIV UR4, `(.L_x_9810) ;  /* 0x000000b2047c7947 */ /* 0x000fea000b800000 */
[----:B---3--:R3:W1:Y:S04]  /*10a20*/  SHFL.IDX PT, R10, R21, 0x3, 0x181f ;  /* 0x00781f00150a7f89 */ /* 0x00866800000e0000 */
[----:B0-----:R3:W0:Y:S02]  /*10a30*/  SHFL.IDX PT, R14, R3, 0x3, 0x181f ;  /* 0x00781f00030e7f89 */ /* 0x00162400000e0000 */
.L_x_10009:
[----:B--234-:R-:W-:-:S05]  /*10a40*/  VIADD R3, R89, 0x60 ;  /* 0x0000006059037836 */ /* 0x01cfca0000000000 */
[----:B------:R-:W-:-:S13]  /*10a50*/  ISETP.GE.AND P0, PT, R3, R0, PT ;  /* 0x000000000300720c */ /* 0x000fda0003f06270 */
        /* <DEDUP_REMOVED lines=8> */
[----:B------:R-:W-:Y:S02]  /*10ae0*/  ISETP.GE.AND P5, PT, R11, UR4, PT ;  /* 0x000000040b007c0c */ /* 0x000fe4000bfa6270 */
[----:B------:R-:W-:Y:S02]  /*10af0*/  SHF.R.S32.HI R20, RZ, 0x1f, R207 ;  /* 0x0000001fff147819 */ /* 0x000fe400000114cf */
[----:B------:R-:W-:-:S02]  /*10b00*/  SHF.R.S32.HI R15, RZ, 0x1f, R15 ;  /* 0x0000001fff0f7819 */ /* 0x000fc4000001140f */
[----:B------:R-:W-:-:S03]  /*10b10*/  SHF.R.S32.HI R12, RZ, 0x1f, R12 ;  /* 0x0000001fff0c7819 */ /* 0x000fc6000001140c */
[-C--:B0-----:R-:W-:Y:S02]  /*10b20*/  @!P3 LEA R4, P0, R207, R14.reuse, 0x1 ;  /* 0x0000000ecf04b211 */ /* 0x081fe400078008ff */
[-C--:B------:R-:W-:Y:S02]  /*10b30*/  @!P4 LEA R6, P1, R13, R14.reuse, 0x1 ;  /* 0x0000000e0d06c211 */ /* 0x080fe400078208ff */
[----:B------:R-:W-:Y:S02]  /*10b40*/  @!P5 LEA R8, P2, R11, R14, 0x1 ;  /* 0x0000000e0b08d211 */ /* 0x000fe400078408ff */
[-C--:B-1----:R-:W-:Y:S02]  /*10b50*/  @!P3 LEA.HI.X R5, R207, R10.reuse, R20, 0x1, P0 ;  /* 0x0000000acf05b211 */ /* 0x082fe400000f0c14 */
[-C--:B------:R-:W-:Y:S02]  /*10b60*/  @!P4 LEA.HI.X R7, R13, R10.reuse, R15, 0x1, P1 ;  /* 0x0000000a0d07c211 */ /* 0x080fe400008f0c0f */
[----:B------:R-:W-:Y:S01]  /*10b70*/  @!P5 LEA.HI.X R9, R11, R10, R12, 0x1, P2 ;  /* 0x0000000a0b09d211 */ /* 0x000fe200010f0c0c */
[----:B------:R0:W-:Y:S01]  /*10b80*/  @!P3 ST.E.128 desc[UR40][R4.64], R32 ;  /* 0x000000200400b985 */ /* 0x0001e2000c101d28 */
[----:B------:R-:W-:-:S03]  /*10b90*/  VIADD R11, R207, 0xc0 ;  /* 0x000000c0cf0b7836 */ /* 0x000fc60000000000 */
[----:B------:R0:W-:Y:S02]  /*10ba0*/  @!P4 ST.E.128 desc[UR40][R6.64], R52 ;  /* 0x000000340600c985 */ /* 0x0001e4000c101d28 */
[----:B------:R-:W-:Y:S02]  /*10bb0*/  ISETP.GE.AND P0, PT, R11, UR4, PT ;  /* 0x000000040b007c0c */ /* 0x000fe4000bf06270 */
[----:B------:R0:W-:Y:S11]  /*10bc0*/  @!P5 ST.E.128 desc[UR40][R8.64], R68 ;  /* 0x000000440800d985 */ /* 0x0001f6000c101d28 */
[----:B------:R-:W-:Y:S05]  /*10bd0*/  @P0 BRA `(.L_x_9811) ;  /* 0x0000002c00940947 */ /* 0x000fea0003800000 */
[----:B------:R-:W-:Y:S01]  /*10be0*/  VIADD R12, R207, 0xc0 ;  /* 0x000000c0cf0c7836 */ /* 0x000fe20000000000 */
[----:B0-----:R-:W-:-:S04]  /*10bf0*/  LEA R4, P0, R11, R14, 0x1 ;  /* 0x0000000e0b047211 */ /* 0x001fc800078008ff */
[----:B------:R-:W-:-:S04]  /*10c00*/  SHF.R.S32.HI R12, RZ, 0x1f, R12 ;  /* 0x0000001fff0c7819 */ /* 0x000fc8000001140c */
[----:B------:R-:W-:-:S05]  /*10c10*/  LEA.HI.X R5, R11, R10, R12, 0x1, P0 ;  /* 0x0000000a0b057211 */ /* 0x000fca00000f0c0c */
[----:B------:R0:W-:Y:S01]  /*10c20*/  ST.E.128 desc[UR40][R4.64], R84 ;  /* 0x0000005404007985 */ /* 0x0001e2000c101d28 */
[----:B------:R-:W-:Y:S05]  /*10c30*/  BRA `(.L_x_9811) ;  /* 0x0000002c007c7947 */ /* 0x000fea0003800000 */
.L_x_9800:
[----:B------:R-:W1:Y:S01]  /*10c40*/  @P1 LDC R7, c[0x0][0xbec] ;  /* 0x0002fb00ff071b82 */ /* 0x000e620000000800 */
[----:B------:R-:W-:Y:S01]  /*10c50*/  ULDC.64 UR4, c[0x0][0xb08] ;  /* 0x0002c20000047ab9 */ /* 0x000fe20000000a00 */
[----:B0-----:R-:W-:Y:S02]  /*10c60*/  IMAD.MOV.U32 R10, RZ, RZ, R48 ;  /* 0x000000ffff0a7224 */ /* 0x001fe400078e0030 */
[----:B------:R-:W-:-:S04]  /*10c70*/  IMAD R3, R3, UR4, RZ ;  /* 0x0000000403037c24 */ /* 0x000fc8000f8e02ff */
[----:B------:R-:W0:Y:S01]  /*10c80*/  @P1 LDC R6, c[0x0][0xbf0] ;  /* 0x0002fc00ff061b82 */ /* 0x000e220000000800 */
[----:B------:R-:W-:Y:S02]  /*10c90*/  IMAD R3, R9, UR5, R3 ;  /* 0x0000000509037c24 */ /* 0x000fe4000f8e0203 */
[----:B-1----:R-:W-:-:S05]  /*10ca0*/  @P1 IMAD.HI.U32 R7, R48, R7, RZ ;  /* 0x0000000730071227 */ /* 0x002fca00078e00ff */
[----:B0-----:R-:W-:Y:S01]  /*10cb0*/  @P1 SHF.R.U32.HI R10, RZ, R6, R7 ;  /* 0x00000006ff0a1219 */ /* 0x001fe20000011607 */
[----:B------:R-:W-:Y:S01]  /*10cc0*/  IMAD.WIDE.U32 R6, R9, UR4, RZ ;  /* 0x0000000409067c25 */ /* 0x000fe2000f8e00ff */
[----:B------:R-:W-:-:S03]  /*10cd0*/  ULDC.64 UR4, c[0x0][0xb38] ;  /* 0x0002ce0000047ab9 */ /* 0x000fc60000000a00 */
[----:B------:R-:W-:Y:S01]  /*10ce0*/  VIADD R9, R19, 0x22820 ;  /* 0x0002282013097836 */ /* 0x000fe20000000000 */
[----:B------:R-:W-:Y:S02]  /*10cf0*/  IADD3 R7, R7, R3, RZ ;  /* 0x0000000307077210 */ /* 0x000fe40007ffe0ff */
[----:B------:R-:W-:Y:S02]  /*10d00*/  SHF.R.S32.HI R3, RZ, 0x1f, R8 ;  /* 0x0000001fff037819 */ /* 0x000fe40000011408 */
[----:B------:R-:W-:Y:S01]  /*10d10*/  PRMT R9, RZ, 0x654, R9 ;  /* 0x00000654ff097816 */ /* 0x000fe20000000009 */
[----:B------:R-:W-:-:S03]  /*10d20*/  IMAD.WIDE.U32 R6, R201, UR4, R6 ;  /* 0x00000004c9067c25 */ /* 0x000fc6000f8e0006 */
[----:B------:R0:W-:Y:S01]  /*10d30*/  SYNCS.ARRIVE.TRANS64.RED.A1T0 RZ, [R9+URZ], RZ ;  /* 0x000000ff09ff79a7 */ /* 0x0001e2000810043f */
[----:B------:R-:W-:Y:S01]  /*10d40*/  IMAD R7, R201, UR5, R7 ;  /* 0x00000005c9077c24 */ /* 0x000fe2000f8e0207 */
[----:B------:R-:W-:Y:S02]  /*10d50*/  ULDC.64 UR4, c[0x0][0xb40] ;  /* 0x0002d00000047ab9 */ /* 0x000fe40000000a00 */
[----:B------:R-:W-:Y:S02]  /*10d60*/  IMAD R3, R3, UR4, RZ ;  /* 0x0000000403037c24 */ /* 0x000fe4000f8e02ff */
[----:B------:R-:W-:-:S04]  /*10d70*/  IMAD.WIDE.U32 R6, R8, UR4, R6 ;  /* 0x0000000408067c25 */ /* 0x000fc8000f8e0006 */
[----:B------:R-:W-:Y:S01]  /*10d80*/  IMAD R3, R8, UR5, R3 ;  /* 0x0000000508037c24 */ /* 0x000fe2000f8e0203 */
[----:B------:R-:W-:Y:S01]  /*10d90*/  ULDC.64 UR4, c[0x0][0xb48] ;  /* 0x0002d20000047ab9 */ /* 0x000fe20000000a00 */
[--C-:B------:R-:W-:Y:S02]  /*10da0*/  SHF.R.S32.HI R8, RZ, 0x1f, R10.reuse ;  /* 0x0000001fff087819 */ /* 0x100fe4000001140a */
[----:B------:R-:W-:Y:S02]  /*10db0*/  IMAD.IADD R7, R7, 0x1, R3 ;  /* 0x0000000107077824 */ /* 0x000fe400078e0203 */
[----:B------:R-:W-:Y:S02]  /*10dc0*/  IMAD.MOV R3, RZ, RZ, -R10 ;  /* 0x000000ffff037224 */ /* 0x000fe400078e0a0a */
[----:B------:R-:W-:-:S04]  /*10dd0*/  IMAD.WIDE.U32 R6, R159, UR4, R6 ;  /* 0x000000049f067c25 */ /* 0x000fc8000f8e0006 */
[----:B------:R-:W-:Y:S01]  /*10de0*/  IMAD R7, R159, UR5, R7 ;  /* 0x000000059f077c24 */ /* 0x000fe2000f8e0207 */
[----:B------:R-:W-:Y:S01]  /*10df0*/  ULDC.64 UR4, c[0x0][0xb30] ;  /* 0x0002cc0000047ab9 */ /* 0x000fe20000000a00 */
[----:B------:R-:W-:Y:S02]  /*10e00*/  IMAD R3, R158, R3, R48 ;  /* 0x000000039e037224 */ /* 0x000fe400078e0230 */
[----:B------:R-:W-:Y:S02]  /*10e10*/  IMAD R8, R8, UR4, RZ ;  /* 0x0000000408087c24 */ /* 0x000fe4000f8e02ff */
[----:B------:R-:W-:-:S04]  /*10e20*/  IMAD.WIDE.U32 R6, R10, UR4, R6 ;  /* 0x000000040a067c25 */ /* 0x000fc8000f8e0006 */
        /* <DEDUP_REMOVED lines=9> */
[----:B------:R-:W-:Y:S01]  /*10ec0*/  IMAD.IADD R8, R7, 0x1, R8 ;  /* 0x0000000107087824 */ /* 0x000fe200078e0208 */
[----:B------:R-:W-:-:S04]  /*10ed0*/  UMOV UR4, 0xffffffff ;  /* 0xffffffff00047882 */ /* 0x000fc80000000000 */
[----:B------:R-:W-:Y:S01]  /*10ee0*/  LEA.HI.X R10, R6, UR5, R8, 0x2, P0 ;  /* 0x00000005060a7c11 */ /* 0x000fe200080f1408 */
[----:B0-----:R-:W-:Y:S06]  /*10ef0*/  BRA.DIV UR4, `(.L_x_9812) ;  /* 0x000000ae048c7947 */ /* 0x001fec000b800000 */
[----:B------:R0:W1:Y:S04]  /*10f00*/  SHFL.IDX PT, R48, R10, RZ, 0x1c1f ;  /* 0x001c1fff0a307589 */ /* 0x00006800000e0000 */
[----:B------:R0:W2:Y:S02]  /*10f10*/  SHFL.IDX PT, R11, R3, RZ, 0x1c1f ;  /* 0x001c1fff030b7589 */ /* 0x0000a400000e0000 */
.L_x_10012:
[----:B------:R-:W-:Y:S01]  /*10f20*/  ISETP.GE.AND P0, PT, R21, R0, PT ;  /* 0x000000001500720c */ /* 0x000fe20003f06270 */
[----:B------:R-:W-:-:S12]  /*10f30*/  BSSY B1, `(.L_x_9813) ;  /* 0x00000c3000017945 */ /* 0x000fd80003800000 */
[----:B------:R-:W-:Y:S05]  /*10f40*/  @P0 BRA `(.L_x_9814) ;  /* 0x0000000c00040947 */ /* 0x000fea0003800000 */
[----:B------:R-:W3:Y:S01]  /*10f50*/  LDL R157, [R1+0x4c] ;  /* 0x00004c00019d7983 */ /* 0x000ee20000100800 */
[----:B------:R-:W-:-:S03]  /*10f60*/  ULDC UR4, c[0x0][0xac8] ;  /* 0x0002b20000047ab9 */ /* 0x000fc60000000800 */
[----:B------:R-:W4:Y:S04]  /*10f70*/  LDL R12, [R1+0xc8] ;  /* 0x0000c800010c7983 */ /* 0x000f280000100800 */
[----:B------:R-:W5:Y:S04]  /*10f80*/  LDL R155, [R1+0x14c] ;  /* 0x00014c00019b7983 */ /* 0x000f680000100800 */
        /* <DEDUP_REMOVED lines=8> */
[----:B------:R-:W5:Y:S01]  /*11010*/  LDL R21, [R1+0xb0] ;  /* 0x0000b00001157983 */ /* 0x000f620000100800 */
[----:B---3--:R-:W-:-:S13]  /*11020*/  ISETP.GE.AND P0, PT, R157, UR4, PT ;  /* 0x000000049d007c0c */ /* 0x008fda000bf06270 */
[----:B--2---:R-:W-:Y:S02]  /*11030*/  @!P0 IMAD.MOV.U32 R6, RZ, RZ, R11 ;  /* 0x000000ffff068224 */ /* 0x004fe400078e000b */
[----:B-1----:R-:W-:Y:S02]  /*11040*/  @!P0 IMAD.MOV.U32 R7, RZ, RZ, R48 ;  /* 0x000000ffff078224 */ /* 0x002fe400078e0030 */
[----:B------:R-:W-:Y:S02]  /*11050*/  @!P0 IMAD.WIDE R6, R157, 0x4, R6 ;  /* 0x000000049d068825 */ /* 0x000fe400078e0206 */
[----:B------:R-:W2:Y:S04]  /*11060*/  LDL R157, [R1+0x13c] ;  /* 0x00013c00019d7983 */ /* 0x000ea80000100800 */
[----:B------:R1:W-:Y:S01]  /*11070*/  @!P0 ST.E.64 desc[UR40][R6.64], R152 ;  /* 0x0000009806008985 */ /* 0x0003e2000c101b28 */
[----:B----4-:R-:W-:-:S13]  /*11080*/  ISETP.GE.AND P0, PT, R12, UR4, PT ;  /* 0x000000040c007c0c */ /* 0x010fda000bf06270 */
[C---:B-1----:R-:W-:Y:S01]  /*11090*/  @!P0 LEA R6, P1, R12.reuse, R11, 0x2 ;  /* 0x0000000b0c068211 */ /* 0x042fe200078210ff */
[----:B------:R-:W3:Y:S03]  /*110a0*/  LDL R153, [R1+0x134] ;  /* 0x0001340001997983 */ /* 0x000ee60000100800 */
[----:B-----5:R-:W-:Y:S01]  /*110b0*/  @!P0 LEA.HI.X R7, R12, R48, R155, 0x2, P1 ;  /* 0x000000300c078211 */ /* 0x020fe200008f149b */
[----:B------:R-:W4:Y:S04]  /*110c0*/  LDL R152, [R1+0x9c] ;  /* 0x00009c0001987983 */ /* 0x000f280000100800 */
[----:B------:R-:W5:Y:S04]  /*110d0*/  LDL R155, [R1+0x138] ;  /* 0x00013800019b7983 */ /* 0x000f680000100800 */
[----:B------:R1:W-:Y:S01]  /*110e0*/  @!P0 ST.E.64 desc[UR40][R6.64], R28 ;  /* 0x0000001c06008985 */ /* 0x0003e2000c101b28 */
[----:B------:R-:W-:-:S02]  /*110f0*/  ISETP.GE.AND P0, PT, R8, UR4, PT ;  /* 0x0000000408007c0c */ /* 0x000fc4000bf06270 */
[----:B------:R-:W-:Y:S01]  /*11100*/  ISETP.GE.AND P1, PT, R13, UR4, PT ;  /* 0x000000040d007c0c */ /* 0x000fe2000bf26270 */
[----:B------:R-:W3:Y:S10]  /*11110*/  LDL R12, [R1+0xac] ;  /* 0x0000ac00010c7983 */ /* 0x000ef40000100800 */
[C---:B-1----:R-:W-:Y:S01]  /*11120*/  @!P0 LEA R6, P2, R8.reuse, R11, 0x2 ;  /* 0x0000000b08068211 */ /* 0x042fe200078410ff */
[----:B------:R-:W4:Y:S03]  /*11130*/  LDL R29, [R1+0xa4] ;  /* 0x0000a400011d7983 */ /* 0x000f260000100800 */
[----:B------:R-:W-:Y:S01]  /*11140*/  @!P0 LEA.HI.X R7, R8, R48, R158, 0x2, P2 ;  /* 0x0000003008078211 */ /* 0x000fe200010f149e */
[----:B------:R-:W4:Y:S04]  /*11150*/  LDL R28, [R1+0x124] ;  /* 0x00012400011c7983 */ /* 0x000f280000100800 */
[----:B------:R1:W-:Y:S01]  /*11160*/  @!P0 ST.E.64 desc[UR40][R6.64], R32 ;  /* 0x0000002006008985 */ /* 0x0003e2000c101b28 */
[----:B------:R-:W-:-:S03]  /*11170*/  ISETP.GE.AND P0, PT, R9, UR4, PT ;  /* 0x0000000409007c0c */ /* 0x000fc6000bf06270 */
[----:B------:R-:W4:Y:S01]  /*11180*/  LDL R8, [R1+0xa8] ;  /* 0x0000a80001087983 */ /* 0x000f220000100800 */
[----:B-1----:R-:W-:-:S03]  /*11190*/  @!P1 LEA R6, P2, R13, R11, 0x2 ;  /* 0x0000000b0d069211 */ /* 0x002fc600078410ff */
[----:B------:R-:W4:Y:S01]  /*111a0*/  LDL R32, [R1+0x90] ;  /* 0x0000900001207983 */ /* 0x000f220000100800 */
[----:B------:R-:W-:-:S03]  /*111b0*/  @!P1 LEA.HI.X R7, R13, R48, R15, 0x2, P2 ;  /* 0x000000300d079211 */ /* 0x000fc600010f140f */
[----:B------:R-:W4:Y:S04]  /*111c0*/  LDL R33, [R1+0x8c] ;  /* 0x00008c0001217983 */ /* 0x000f280000100800 */
        /* <DEDUP_REMOVED lines=13> */
[----:B------:R-:W4:Y:S04]  /*112a0*/  LDL R41, [R1+0x120] ;  /* 0x0001200001297983 */ /* 0x000f280000100800 */
[----:B------:R-:W4:Y:S01]  /*112b0*/  LDL R40, [R1+0x118] ;  /* 0x0001180001287983 */ /* 0x000f220000100800 */
[----:B--2---:R-:W-:-:S05]  /*112c0*/  @!P1 LEA.HI.X R7, R156, R48, R157, 0x2, P2 ;  /* 0x000000309c079211 */ /* 0x004fca00010f149d */
[----:B------:R1:W-:Y:S02]  /*112d0*/  @!P1 ST.E.64 desc[UR40][R6.64], R44 ;  /* 0x0000002c06009985 */ /* 0x0003e4000c101b28 */
[C---:B-1----:R-:W-:Y:S02]  /*112e0*/  @!P0 LEA R6, P2, R154.reuse, R11, 0x2 ;  /* 0x0000000b9a068211 */ /* 0x042fe400078410ff */
[----:B------:R-:W2:Y:S04]  /*112f0*/  LDL R45, [R1+0x70] ;  /* 0x00007000012d7983 */ /* 0x000ea80000100800 */
[----:B------:R-:W2:Y:S01]  /*11300*/  LDL R44, [R1+0xec] ;  /* 0x0000ec00012c7983 */ /* 0x000ea20000100800 */
[----:B-----5:R-:W-:-:S05]  /*11310*/  @!P0 LEA.HI.X R7, R154, R48, R155, 0x2, P2 ;  /* 0x000000309a078211 */ /* 0x020fca00010f149b */
[----:B------:R1:W-:Y:S04]  /*11320*/  @!P0 ST.E.64 desc[UR40][R6.64], R24 ;  /* 0x0000001806008985 */ /* 0x0003e8000c101b28 */
[----:B-1----:R-:W5:Y:S04]  /*11330*/  LDL R25, [R1+0x11c] ;  /* 0x00011c0001197983 */ /* 0x002f680000100800 */
[----:B------:R-:W2:Y:S01]  /*11340*/  LDL R24, [R1+0x114] ;  /* 0x0001140001187983 */ /* 0x000ea20000100800 */
[----:B------:R-:W-:Y:S02]  /*11350*/  ISETP.GE.AND P1, PT, R21, UR4, PT ;  /* 0x0000000415007c0c */ /* 0x000fe4000bf26270 */
[----:B---3--:R-:W-:-:S11]  /*11360*/  ISETP.GE.AND P0, PT, R12, UR4, PT ;  /* 0x000000040c007c0c */ /* 0x008fd6000bf06270 */
[----:B------:R-:W-:-:S04]  /*11370*/  @!P1 LEA R6, P2, R21, R11, 0x2 ;  /* 0x0000000b15069211 */ /* 0x000fc800078410ff */
[-C--:B------:R-:W-:Y:S02]  /*11380*/  @!P1 LEA.HI.X R7, R21, R48.reuse, R153, 0x2, P2 ;  /* 0x0000003015079211 */ /* 0x080fe400010f1499 */
[----:B----4-:R-:W-:Y:S01]  /*11390*/  ISETP.GE.AND P3, PT, R29, UR4, PT ;  /* 0x000000041d007c0c */ /* 0x010fe2000bf66270 */
[----:B------:R-:W3:Y:S04]  /*113a0*/  LDL R21, [R1+0x84] ;  /* 0x0000840001157983 */ /* 0x000ee80000100800 */
[----:B------:R1:W-:Y:S01]  /*113b0*/  @!P1 ST.E.64 desc[UR40][R6.64], R52 ;  /* 0x0000003406009985 */ /* 0x0003e2000c101b28 */
[----:B------:R-:W-:Y:S02]  /*113c0*/  ISETP.GE.AND P1, PT, R8, UR4, PT ;  /* 0x0000000408007c0c */ /* 0x000fe4000bf26270 */
[C---:B-1----:R-:W-:Y:S01]  /*113d0*/  @!P0 LEA R6, P2, R12.reuse, R11, 0x2 ;  /* 0x0000000b0c068211 */ /* 0x042fe200078410ff */
[----:B------:R-:W4:Y:S03]  /*113e0*/  LDL R53, [R1+0x74] ;  /* 0x0000740001357983 */ /* 0x000f260000100800 */
[----:B------:R-:W-:Y:S01]  /*113f0*/  @!P0 LEA.HI.X R7, R12, R48, R13, 0x2, P2 ;  /* 0x000000300c078211 */ /* 0x000fe200010f140d */
[----:B------:R-:W4:Y:S04]  /*11400*/  LDL R52, [R1+0xf4] ;  /* 0x0000f40001347983 */ /* 0x000f280000100800 */
[----:B------:R-:W3:Y:S04]  /*11410*/  LDL R12, [R1+0x88] ;  /* 0x00008800010c7983 */ /* 0x000ee80000100800 */
[----:B------:R1:W-:Y:S01]  /*11420*/  @!P0 ST.E.64 desc[UR40][R6.64], R56 ;  /* 0x0000003806008985 */ /* 0x0003e2000c101b28 */
[----:B------:R-:W-:-:S03]  /*11430*/  ISETP.GE.AND P2, PT, R15, UR4, PT ;  /* 0x000000040f007c0c */ /* 0x000fc6000bf46270 */
[----:B------:R-:W4:Y:S01]  /*11440*/  LDL R13, [R1+0x80] ;  /* 0x00008000010d7983 */ /* 0x000f220000100800 */
[----:B-1----:R-:W-:-:S03]  /*11450*/  @!P1 LEA R6, P0, R8, R11, 0x2 ;  /* 0x0000000b08069211 */ /* 0x002fc600078010ff */
[----:B------:R-:W4:Y:S01]  /*11460*/  LDL R56, [R1+0xf8] ;  /* 0x0000f80001387983 */ /* 0x000f220000100800 */
[----:B------:R-:W-:-:S05]  /*11470*/  @!P1 LEA.HI.X R7, R8, R48, R9, 0x2, P0 ;  /* 0x0000003008079211 */ /* 0x000fca00000f1409 */
[----:B------:R1:W-:Y:S01]  /*11480*/  @!P1 ST.E.64 desc[UR40][R6.64], R60 ;  /* 0x0000003c06009985 */ /* 0x0003e2000c101b28 */
[----:B------:R-:W-:Y:S02]  /*11490*/  ISETP.GE.AND P1, PT, R14, UR4, PT ;  /* 0x000000040e007c0c */ /* 0x000fe4000bf26270 */
[-C--:B------:R-:W-:Y:S02]  /*114a0*/  @!P2 LEA R8, P5, R15, R11.reuse, 0x2 ;  /* 0x0000000b0f08a211 */ /* 0x080fe400078a10ff */
[----:B-1----:R-:W-:-:S04]  /*114b0*/  @!P3 LEA R6, P4, R29, R11, 0x2 ;  /* 0x0000000b1d06b211 */ /* 0x002fc800078810ff */
[-C--:B------:R-:W-:Y:S02]  /*114c0*/  @!P3 LEA.HI.X R7, R29, R48.reuse, R36, 0x2, P4 ;  /* 0x000000301d07b211 */ /* 0x080fe400020f1424 */
[----:B------:R-:W4:Y:S01]  /*114d0*/  LDL R29, [R1+0x10c] ;  /* 0x00010c00011d7983 */ /* 0x000f220000100800 */
[----:B------:R-:W-:-:S03]  /*114e0*/  @!P2 LEA.HI.X R9, R15, R48, R28, 0x2, P5 ;  /* 0x000000300f09a211 */ /* 0x000fc600028f141c */
[----:B------:R-:W4:Y:S01]  /*114f0*/  LDL R36, [R1+0x110] ;  /* 0x0001100001247983 */ /* 0x000f220000100800 */
[----:B------:R-:W-:-:S03]  /*11500*/  ISETP.GE.AND P0, PT, R152, UR4, PT ;  /* 0x0000000498007c0c */ /* 0x000fc6000bf06270 */
[----:B------:R-:W-:Y:S04]  /*11510*/  @!P3 ST.E.64 desc[UR40][R6.64], R64 ;  /* 0x000000400600b985 */ /* 0x000fe8000c101b28 */
[----:B------:R1:W-:Y:S01]  /*11520*/  @!P2 ST.E.64 desc[UR40][R8.64], R68 ;  /* 0x000000440800a985 */ /* 0x0003e2000c101b28 */
[----:B------:R-:W-:-:S03]  /*11530*/  ISETP.GE.AND P2, PT, R32, UR4, PT ;  /* 0x0000000420007c0c */ /* 0x000fc6000bf46270 */
[----:B------:R-:W4:Y:S04]  /*11540*/  LDL R28, [R1+0x7c] ;  /* 0x00007c00011c7983 */ /* 0x000f280000100800 */
[----:B------:R-:W4:Y:S01]  /*11550*/  LDL R15, [R1+0x78] ;  /* 0x00007800010f7983 */ /* 0x000f220000100800 */
[-C--:B-1----:R-:W-:Y:S02]  /*11560*/  @!P1 LEA R8, P5, R14, R11.reuse, 0x2 ;  /* 0x0000000b0e089211 */ /* 0x082fe400078a10ff */
[----:B------:R-:W-:-:S04]  /*11570*/  @!P0 LEA R6, P4, R152, R11, 0x2 ;  /* 0x0000000b98068211 */ /* 0x000fc800078810ff */
[-C--:B------:R-:W-:Y:S02]  /*11580*/  @!P0 LEA.HI.X R7, R152, R48.reuse, R41, 0x2, P4 ;  /* 0x0000003098078211 */ /* 0x080fe400020f1429 */
[----:B------:R-:W-:Y:S01]  /*11590*/  ISETP.GE.AND P3, PT, R37, UR4, PT ;  /* 0x0000000425007c0c */ /* 0x000fe2000bf66270 */
[----:B------:R-:W4:Y:S04]  /*115a0*/  LDL R41, [R1+0x68] ;  /* 0x0000680001297983 */ /* 0x000f280000100800 */
[----:B------:R-:W-:Y:S01]  /*115b0*/  @!P0 ST.E.64 desc[UR40][R6.64], R72 ;  /* 0x0000004806008985 */ /* 0x000fe2000c101b28 */
[----:B-----5:R-:W-:-:S03]  /*115c0*/  @!P1 LEA.HI.X R9, R14, R48, R25, 0x2, P5 ;  /* 0x000000300e099211 */ /* 0x020fc600028f1419 */
[----:B------:R-:W5:Y:S04]  /*115d0*/  LDL R14, [R1+0x104] ;  /* 0x00010400010e7983 */ /* 0x000f680000100800 */
[----:B------:R-:W5:Y:S04]  /*115e0*/  LDL R25, [R1+0x108] ;  /* 0x0001080001197983 */ /* 0x000f680000100800 */
[----:B------:R1:W-:Y:S02]  /*115f0*/  @!P1 ST.E.64 desc[UR40][R8.64], R76 ;  /* 0x0000004c08009985 */ /* 0x0003e4000c101b28 */
[----:B-1----:R-:W-:-:S04]  /*11600*/  @!P2 LEA R8, P5, R32, R11, 0x2 ;  /* 0x0000000b2008a211 */ /* 0x002fc800078a10ff */
[-C--:B--2---:R-:W-:Y:S02]  /*11610*/  @!P2 LEA.HI.X R9, R32, R48.reuse, R24, 0x2, P5 ;  /* 0x000000302009a211 */ /* 0x084fe400028f1418 */
[----:B------:R-:W2:Y:S04]  /*11620*/  LDL R32, [R1+0x100] ;  /* 0x0001000001207983 */ /* 0x000ea80000100800 */
[----:B------:R-:W2:Y:S01]  /*11630*/  LDL R24, [R1+0xfc] ;  /* 0x0000fc0001187983 */ /* 0x000ea20000100800 */
[----:B------:R-:W-:Y:S02]  /*11640*/  @!P3 LEA R6, P4, R37, R11, 0x2 ;  /* 0x0000000b2506b211 */ /* 0x000fe400078810ff */
[----:B------:R-:W-:Y:S02]  /*11650*/  ISETP.GE.AND P0, PT, R33, UR4, PT ;  /* 0x0000000421007c0c */ /* 0x000fe4000bf06270 */
[----:B------:R-:W-:-:S02]  /*11660*/  @!P3 LEA.HI.X R7, R37, R48, R40, 0x2, P4 ;  /* 0x000000302507b211 */ /* 0x000fc400020f1428 */
[----:B------:R-:W2:Y:S01]  /*11670*/  LDL R37, [R1+0x64] ;  /* 0x0000640001257983 */ /* 0x000ea20000100800 */
[----:B---3--:R-:W-:-:S03]  /*11680*/  ISETP.GE.AND P1, PT, R12, UR4, PT ;  /* 0x000000040c007c0c */ /* 0x008fc6000bf26270 */
[----:B------:R-:W-:Y:S04]  /*11690*/  @!P3 ST.E.64 desc[UR40][R6.64], R80 ;  /* 0x000000500600b985 */ /* 0x000fe8000c101b28 */
[----:B------:R1:W-:Y:S01]  /*116a0*/  @!P2 ST.E.64 desc[UR40][R8.64], R84 ;  /* 0x000000540800a985 */ /* 0x0003e2000c101b28 */
[----:B----4-:R-:W-:-:S03]  /*116b0*/  ISETP.GE.AND P2, PT, R13, UR4, PT ;  /* 0x000000040d007c0c */ /* 0x010fc6000bf46270 */
[----:B------:R-:W3:Y:S02]  /*116c0*/  LDL R40, [R1+0xe8] ;  /* 0x0000e80001287983 */ /* 0x000ee40000100800 */
[CC--:B-1----:R-:W-:Y:S02]  /*116d0*/  @!P1 LEA R8, P5, R12.reuse, R11.reuse, 0x2 ;  /* 0x0000000b0c089211 */ /* 0x0c2fe400078a10ff */
[----:B------:R-:W-:Y:S02]  /*116e0*/  @!P0 LEA R6, P4, R33, R11, 0x2 ;  /* 0x0000000b21068211 */ /* 0x000fe400078810ff */
[----:B------:R-:W-:Y:S02]  /*116f0*/  ISETP.GE.AND P3, PT, R21, UR4, PT ;  /* 0x0000000415007c0c */ /* 0x000fe4000bf66270 */
[-C--:B------:R-:W-:Y:S02]  /*11700*/  @!P1 LEA.HI.X R9, R12, R48.reuse, R29, 0x2, P5 ;  /* 0x000000300c099211 */ /* 0x080fe400028f141d */
[----:B------:R-:W4:Y:S01]  /*11710*/  LDL R12, [R1+0x6c] ;  /* 0x00006c00010c7983 */ /* 0x000f220000100800 */
[----:B------:R-:W-:-:S03]  /*11720*/  @!P0 LEA.HI.X R7, R33, R48, R36, 0x2, P4 ;  /* 0x0000003021078211 */ /* 0x000fc600020f1424 */
[----:B------:R-:W3:Y:S04]  /*11730*/  LDL R33, [R1+0x60] ;  /* 0x0000600001217983 */ /* 0x000ee80000100800 */
[----:B------:R-:W-:Y:S04]  /*11740*/  @!P0 ST.E.64 desc[UR40][R6.64], R88 ;  /* 0x0000005806008985 */ /* 0x000fe8000c101b28 */
[----:B------:R1:W-:Y:S01]  /*11750*/  @!P1 ST.E.64 desc[UR40][R8.64], R92 ;  /* 0x0000005c08009985 */ /* 0x0003e2000c101b28 */
[----:B------:R-:W-:-:S03]  /*11760*/  ISETP.GE.AND P0, PT, R28, UR4, PT ;  /* 0x000000041c007c0c */ /* 0x000fc6000bf06270 */
[----:B------:R-:W3:Y:S04]  /*11770*/  LDL R29, [R1+0x5c] ;  /* 0x00005c00011d7983 */ /* 0x000ee80000100800 */
[----:B------:R-:W3:Y:S01]  /*11780*/  LDL R36, [R1+0xe4] ;  /* 0x0000e40001247983 */ /* 0x000ee20000100800 */
[-C--:B-1----:R-:W-:Y:S02]  /*11790*/  @!P2 LEA R8, P5, R13, R11.reuse, 0x2 ;  /* 0x0000000b0d08a211 */ /* 0x082fe400078a10ff */
[----:B------:R-:W-:Y:S02]  /*117a0*/  @!P3 LEA R6, P4, R21, R11, 0x2 ;  /* 0x0000000b1506b211 */ /* 0x000fe400078810ff */
[----:B------:R-:W-:Y:S02]  /*117b0*/  ISETP.GE.AND P1, PT, R15, UR4, PT ;  /* 0x000000040f007c0c */ /* 0x000fe4000bf26270 */
[----:B-----5:R-:W-:-:S02]  /*117c0*/  @!P2 LEA.HI.X R9, R13, R48, R14, 0x2, P5 ;  /* 0x000000300d09a211 */ /* 0x020fc400028f140e */
[----:B------:R-:W5:Y:S04]  /*117d0*/  LDL R13, [R1+0xf0] ;  /* 0x0000f000010d7983 */ /* 0x000f680000100800 */
[----:B------:R-:W5:Y:S01]  /*117e0*/  LDL R14, [R1+0x58] ;  /* 0x00005800010e7983 */ /* 0x000f620000100800 */
[----:B------:R-:W-:-:S03]  /*117f0*/  @!P3 LEA.HI.X R7, R21, R48, R25, 0x2, P4 ;  /* 0x000000301507b211 */ /* 0x000fc600020f1419 */
[----:B------:R-:W5:Y:S04]  /*11800*/  LDL R25, [R1+0x54] ;  /* 0x0000540001197983 */ /* 0x000f680000100800 */
[----:B------:R-:W5:Y:S04]  /*11810*/  LDL R21, [R1+0x50] ;  /* 0x0000500001157983 */ /* 0x000f680000100800 */
[----:B------:R1:W-:Y:S04]  /*11820*/  @!P3 ST.E.64 desc[UR40][R6.64], R96 ;  /* 0x000000600600b985 */ /* 0x0003e8000c101b28 */
[----:B------:R0:W-:Y:S01]  /*11830*/  @!P2 ST.E.64 desc[UR40][R8.64], R100 ;  /* 0x000000640800a985 */ /* 0x0001e2000c101b28 */
[----:B-1----:R-:W-:-:S02]  /*11840*/  @!P0 LEA R6, P5, R28, R11, 0x2 ;  /* 0x0000000b1c068211 */ /* 0x002fc400078a10ff */
[C---:B0-----:R-:W-:Y:S02]  /*11850*/  @!P1 LEA R8, P2, R15.reuse, R11, 0x2 ;  /* 0x0000000b0f089211 */ /* 0x041fe400078410ff */
[-C--:B--2---:R-:W-:Y:S02]  /*11860*/  @!P0 LEA.HI.X R7, R28, R48.reuse, R32, 0x2, P5 ;  /* 0x000000301c078211 */ /* 0x084fe400028f1420 */
[----:B------:R-:W-:Y:S01]  /*11870*/  @!P1 LEA.HI.X R9, R15, R48, R24, 0x2, P2 ;  /* 0x000000300f099211 */ /* 0x000fe200010f1418 */
[----:B------:R-:W2:Y:S04]  /*11880*/  LDL R32, [R1+0xe0] ;  /* 0x0000e00001207983 */ /* 0x000ea80000100800 */
[----:B------:R-:W2:Y:S04]  /*11890*/  LDL R15, [R1+0xdc] ;  /* 0x0000dc00010f7983 */ /* 0x000ea80000100800 */
[----:B------:R-:W2:Y:S04]  /*118a0*/  LDL R28, [R1+0xd8] ;  /* 0x0000d800011c7983 */ /* 0x000ea80000100800 */
[----:B------:R-:W2:Y:S01]  /*118b0*/  LDL R24, [R1+0xd4] ;  /* 0x0000d40001187983 */ /* 0x000ea20000100800 */
[----:B------:R-:W-:-:S02]  /*118c0*/  ISETP.GE.AND P3, PT, R53, UR4, PT ;  /* 0x0000000435007c0c */ /* 0x000fc4000bf66270 */
[----:B------:R-:W-:Y:S01]  /*118d0*/  ISETP.GE.AND P4, PT, R45, UR4, PT ;  /* 0x000000042d007c0c */ /* 0x000fe2000bf86270 */
[----:B------:R0:W-:Y:S04]  /*118e0*/  @!P0 ST.E.64 desc[UR40][R6.64], R104 ;  /* 0x0000006806008985 */ /* 0x0001e8000c101b28 */
[----:B------:R1:W-:Y:S01]  /*118f0*/  @!P1 ST.E.64 desc[UR40][R8.64], R108 ;  /* 0x0000006c08009985 */ /* 0x0003e2000c101b28 */
[----:B------:R-:W-:-:S05]  /*11900*/  ISETP.GE.AND P1, PT, R41, UR4, PT ;  /* 0x0000000429007c0c */ /* 0x000fca000bf26270 */
[-C--:B0-----:R-:W-:Y:S02]  /*11910*/  @!P3 LEA R6, P0, R53, R11.reuse, 0x2 ;  /* 0x0000000b3506b211 */ /* 0x081fe400078010ff */
[----:B-1----:R-:W-:Y:S02]  /*11920*/  @!P4 LEA R8, P5, R45, R11, 0x2 ;  /* 0x0000000b2d08c211 */ /* 0x002fe400078a10ff */
[-C--:B------:R-:W-:Y:S02]  /*11930*/  @!P3 LEA.HI.X R7, R53, R48.reuse, R56, 0x2, P0 ;  /* 0x000000303507b211 */ /* 0x080fe400000f1438 */
[----:B------:R-:W-:Y:S02]  /*11940*/  ISETP.GE.AND P0, PT, R37, UR4, PT ;  /* 0x0000000425007c0c */ /* 0x000fe4000bf06270 */
[----:B------:R-:W-:Y:S01]  /*11950*/  @!P4 LEA.HI.X R9, R45, R48, R52, 0x2, P5 ;  /* 0x000000302d09c211 */ /* 0x000fe200028f1434 */
[----:B------:R-:W-:Y:S04]  /*11960*/  @!P3 ST.E.64 desc[UR40][R6.64], R112 ;  /* 0x000000700600b985 */ /* 0x000fe8000c101b28 */
[----:B------:R0:W-:Y:S01]  /*11970*/  @!P4 ST.E.64 desc[UR40][R8.64], R116 ;  /* 0x000000740800c985 */ /* 0x0001e2000c101b28 */
[----:B----4-:R-:W-:-:S02]  /*11980*/  ISETP.GE.AND P2, PT, R12, UR4, PT ;  /* 0x000000040c007c0c */ /* 0x010fc4000bf46270 */
[----:B---3--:R-:W-:Y:S02]  /*11990*/  ISETP.GE.AND P4, PT, R33, UR4, PT ;  /* 0x0000000421007c0c */ /* 0x008fe4000bf86270 */
[----:B0-----:R-:W-:-:S09]  /*119a0*/  @!P1 LEA R8, P5, R41, R11, 0x2 ;  /* 0x0000000b29089211 */ /* 0x001fd200078a10ff */
[CC--:B------:R-:W-:Y:S02]  /*119b0*/  @!P2 LEA R6, P3, R12.reuse, R11.reuse, 0x2 ;  /* 0x0000000b0c06a211 */ /* 0x0c0fe400078610ff */
[-C--:B------:R-:W-:Y:S02]  /*119c0*/  @!P1 LEA.HI.X R9, R41, R48.reuse, R44, 0x2, P5 ;  /* 0x0000003029099211 */ /* 0x080fe400028f142c */
[----:B-----5:R-:W-:Y:S02]  /*119d0*/  @!P2 LEA.HI.X R7, R12, R48, R13, 0x2, P3 ;  /* 0x000000300c07a211 */ /* 0x020fe400018f140d */
[----:B------:R-:W-:-:S03]  /*119e0*/  @!P0 LEA R12, P3, R37, R11, 0x2 ;  /* 0x0000000b250c8211 */ /* 0x000fc600078610ff */
[----:B------:R0:W-:Y:S01]  /*119f0*/  @!P2 ST.E.64 desc[UR40][R6.64], R120 ;  /* 0x000000780600a985 */ /* 0x0001e2000c101b28 */
[----:B------:R-:W-:Y:S02]  /*11a00*/  ISETP.GE.AND P2, PT, R29, UR4, PT ;  /* 0x000000041d007c0c */ /* 0x000fe4000bf46270 */
        /* <DEDUP_REMOVED lines=10> */
[CC--:B---3--:R-:W-:Y:S02]  /*11ab0*/  @!P3 LEA R12, P4, R14.reuse, R11.reuse, 0x2 ;  /* 0x0000000b0e0cb211 */ /* 0x0c8fe400078810ff */
[-C--:B--2---:R-:W-:Y:S02]  /*11ac0*/  @!P2 LEA.HI.X R9, R29, R48.reuse, R32, 0x2, P5 ;  /* 0x000000301d09a211 */ /* 0x084fe400028f1420 */
[-C--:B0-----:R-:W-:Y:S02]  /*11ad0*/  @!P1 LEA R6, P5, R25, R11.reuse, 0x2 ;  /* 0x0000000b19069211 */ /* 0x081fe400078a10ff */
[-C--:B------:R-:W-:Y:S02]  /*11ae0*/  @!P3 LEA.HI.X R13, R14, R48.reuse, R15, 0x2, P4 ;  /* 0x000000300e0db211 */ /* 0x080fe400020f140f */
[----:B------:R-:W-:Y:S02]  /*11af0*/  @!P0 LEA R14, P4, R21, R11, 0x2 ;  /* 0x0000000b150e8211 */ /* 0x000fe400078810ff */
[-C--:B------:R-:W-:Y:S01]  /*11b00*/  @!P1 LEA.HI.X R7, R25, R48.reuse, R28, 0x2, P5 ;  /* 0x0000003019079211 */ /* 0x080fe200028f141c */
[----:B------:R3:W-:Y:S01]  /*11b10*/  @!P2 ST.E.64 desc[UR40][R8.64], R136 ;  /* 0x000000880800a985 */ /* 0x0007e2000c101b28 */
[----:B------:R-:W-:-:S03]  /*11b20*/  @!P0 LEA.HI.X R15, R21, R48, R24, 0x2, P4 ;  /* 0x00000030150f8211 */ /* 0x000fc600020f1418 */
[----:B------:R3:W-:Y:S04]  /*11b30*/  @!P3 ST.E.64 desc[UR40][R12.64], R140 ;  /* 0x0000008c0c00b985 */ /* 0x0007e8000c101b28 */
[----:B------:R3:W-:Y:S04]  /*11b40*/  @!P1 ST.E.64 desc[UR40][R6.64], R144 ;  /* 0x0000009006009985 */ /* 0x0007e8000c101b28 */
[----:B------:R3:W-:Y:S02]  /*11b50*/  @!P0 ST.E.64 desc[UR40][R14.64], R148 ;  /* 0x000000940e008985 */ /* 0x0007e4000c101b28 */
.L_x_9814:
[----:B------:R-:W-:Y:S05]  /*11b60*/  BSYNC B1 ;  /* 0x0000000000017941 */ /* 0x000fea0003800000 */
.L_x_9813:
[----:B------:R-:W-:-:S03]  /*11b70*/  UMOV UR4, 0xffffffff ;  /* 0xffffffff00047882 */ /* 0x000fc60000000000 */
[----:B------:R-:W-:Y:S05]  /*11b80*/  BRA.DIV UR4, `(.L_x_9815) ;  /* 0x000000a204a07947 */ /* 0x000fea000b800000 */
[----:B0-----:R-:W0:Y:S04]  /*11b90*/  SHFL.IDX PT, R10, R10, 0x1, 0x1c1f ;  /* 0x003c1f000a0a7f89 */ /* 0x001e2800000e0000 */
[----:B------:R-:W4:Y:S02]  /*11ba0*/  SHFL.IDX PT, R3, R3, 0x1, 0x1c1f ;  /* 0x003c1f0003037f89 */ /* 0x000f2400000e0000 */
.L_x_10016:
[----:B------:R-:W-:-:S13]  /*11bb0*/  ISETP.GE.AND P0, PT, R20, R0, PT ;  /* 0x000000001400720c */ /* 0x000fda0003f06270 */
[----:B------:R-:W-:Y:S05]  /*11bc0*/  @P0 BRA `(.L_x_9811) ;  /* 0x0000001c00980947 */ /* 0x000fea0003800000 */
[----:B------:R-:W5:Y:S01]  /*11bd0*/  LDL R60, [R1+0x4c] ;  /* 0x00004c00013c7983 */ /* 0x000f620000100800 */
[----:B------:R-:W-:-:S03]  /*11be0*/  ULDC UR4, c[0x0][0xac8] ;  /* 0x0002b20000047ab9 */ /* 0x000fc60000000800 */
        /* <DEDUP_REMOVED lines=25> */
[----:B-1----:R-:W3:Y:S04]  /*11d80*/  LDL R48, [R1+0xf8] ;  /* 0x0000f80001307983 */ /* 0x002ee80000100800 */
        /* <DEDUP_REMOVED lines=10> */
[----:B--2---:R-:W2:Y:S01]  /*11e30*/  LDL R11, [R1+0x50] ;  /* 0x00005000010b7983 */ /* 0x004ea20000100800 */
[----:B-----5:R-:W-:-:S02]  /*11e40*/  ISETP.GE.AND P2, PT, R60, UR4, PT ;  /* 0x000000043c007c0c */ /* 0x020fc4000bf46270 */
[----:B----4-:R-:W-:Y:S01]  /*11e50*/  ISETP.GE.AND P3, PT, R73, UR4, PT ;  /* 0x0000000449007c0c */ /* 0x010fe2000bf66270 */
[----:B------:R-:W-:Y:S01]  /*11e60*/  IMAD.MOV.U32 R57, RZ, RZ, R52 ;  /* 0x000000ffff397224 */ /* 0x000fe200078e0034 */
[----:B------:R-:W-:Y:S01]  /*11e70*/  MOV R52, R41 ;  /* 0x0000002900347202 */ /* 0x000fe20000000f00 */
[----:B------:R-:W-:Y:S02]  /*11e80*/  IMAD.MOV.U32 R41, RZ, RZ, R36 ;  /* 0x000000ffff297224 */ /* 0x000fe400078e0024 */
[----:B---3--:R-:W-:-:S06]  /*11e90*/  IMAD.MOV.U32 R56, RZ, RZ, R7 ;  /* 0x000000ffff387224 */ /* 0x008fcc00078e0007 */
[----:B0-----:R-:W-:Y:S02]  /*11ea0*/  @!P2 IMAD.MOV.U32 R7, RZ, RZ, R10 ;  /* 0x000000ffff07a224 */ /* 0x001fe400078e000a */
[----:B------:R-:W-:Y:S02]  /*11eb0*/  IMAD.MOV.U32 R36, RZ, RZ, R6 ;  /* 0x000000ffff247224 */ /* 0x000fe400078e0006 */
[----:B------:R-:W-:-:S04]  /*11ec0*/  @!P2 IMAD.MOV.U32 R6, RZ, RZ, R3 ;  /* 0x000000ffff06a224 */ /* 0x000fc800078e0003 */
[----:B------:R-:W-:-:S04]  /*11ed0*/  @!P2 IMAD.WIDE R6, R60, 0x4, R6 ;  /* 0x000000043c06a825 */ /* 0x000fc800078e0206 */
[----:B------:R-:W-:Y:S02]  /*11ee0*/  IMAD.MOV.U32 R60, RZ, RZ, R57 ;  /* 0x000000ffff3c7224 */ /* 0x000fe400078e0039 */
[----:B------:R-:W-:Y:S01]  /*11ef0*/  IMAD.MOV.U32 R57, RZ, RZ, R8 ;  /* 0x000000ffff397224 */ /* 0x000fe200078e0008 */
[C---:B------:R-:W-:Y:S01]  /*11f00*/  @!P3 LEA R8, P4, R73.reuse, R3, 0x2 ;  /* 0x000000034908b211 */ /* 0x040fe200078810ff */
[----:B------:R-:W-:Y:S02]  /*11f10*/  IMAD.MOV.U32 R61, RZ, RZ, R25 ;  /* 0x000000ffff3d7224 */ /* 0x000fe400078e0019 */
[----:B------:R-:W-:Y:S01]  /*11f20*/  IMAD.MOV.U32 R25, RZ, RZ, R15 ;  /* 0x000000ffff197224 */ /* 0x000fe200078e000f */
[----:B------:R-:W-:Y:S02]  /*11f30*/  MOV R15, R9 ;  /* 0x00000009000f7202 */ /* 0x000fe40000000f00 */
[----:B------:R-:W-:Y:S02]  /*11f40*/  @!P3 LEA.HI.X R9, R73, R10, R85, 0x2, P4 ;  /* 0x0000000a4909b211 */ /* 0x000fe400020f1455 */
[----:B------:R-:W3:Y:S01]  /*11f50*/  LDL R85, [R1+0x144] ;  /* 0x0001440001557983 */ /* 0x000ee20000100800 */
[----:B------:R-:W-:-:S03]  /*11f60*/  ISETP.GE.AND P0, PT, R76, UR4, PT ;  /* 0x000000044c007c0c */ /* 0x000fc6000bf06270 */
[----:B------:R-:W4:Y:S04]  /*11f70*/  LDL R73, [R1+0x140] ;  /* 0x0001400001497983 */ /* 0x000f280000100800 */
[----:B------:R-:W-:Y:S04]  /*11f80*/  @!P2 ST.E.64 desc[UR40][R6.64], R26 ;  /* 0x0000001a0600a985 */ /* 0x000fe8000c101b28 */
[----:B------:R0:W-:Y:S02]  /*11f90*/  @!P3 ST.E.64 desc[UR40][R8.64], R30 ;  /* 0x0000001e0800b985 */ /* 0x0001e4000c101b28 */
[----:B0-----:R-:W-:-:S02]  /*11fa0*/  @!P0 LEA R8, P4, R76, R3, 0x2 ;  /* 0x000000034c088211 */ /* 0x001fc400078810ff */
[----:B------:R-:W-:Y:S02]  /*11fb0*/  ISETP.GE.AND P1, PT, R64, UR4, PT ;  /* 0x0000000440007c0c */ /* 0x000fe4000bf26270 */
[----:B---3--:R-:W-:Y:S02]  /*11fc0*/  @!P0 LEA.HI.X R9, R76, R10, R85, 0x2, P4 ;  /* 0x0000000a4c098211 */ /* 0x008fe400020f1455 */
[----:B------:R-:W3:Y:S01]  /*11fd0*/  LDL R85, [R1+0x13c] ;  /* 0x00013c0001557983 */ /* 0x000ee20000100800 */
[----:B------:R-:W-:-:S08]  /*11fe0*/  ISETP.GE.AND P2, PT, R69, UR4, PT ;  /* 0x0000000445007c0c */ /* 0x000fd0000bf46270 */
[CC--:B------:R-:W-:Y:S01]  /*11ff0*/  @!P1 LEA R6, P5, R64.reuse, R3.reuse, 0x2 ;  /* 0x0000000340069211 */ /* 0x0c0fe200078a10ff */
[----:B------:R-:W5:Y:S03]  /*12000*/  LDL R76, [R1+0x98] ;  /* 0x00009800014c7983 */ /* 0x000f660000100800 */
[----:B------:R-:W-:Y:S02]  /*12010*/  @!P1 LEA.HI.X R7, R64, R10, R72, 0x2, P5 ;  /* 0x0000000a40079211 */ /* 0x000fe400028f1448 */
[----:B------:R-:W-:Y:S01]  /*12020*/  ISETP.GE.AND P3, PT, R81, UR4, PT ;  /* 0x0000000451007c0c */ /* 0x000fe2000bf66270 */
[----:B------:R-:W2:Y:S04]  /*12030*/  LDL R72, [R1+0x9c] ;  /* 0x00009c0001487983 */ /* 0x000ea80000100800 */
[----:B------:R0:W-:Y:S04]  /*12040*/  @!P1 ST.E.64 desc[UR40][R6.64], R34 ;  /* 0x0000002206009985 */ /* 0x0001e8000c101b28 */
[----:B------:R1:W-:Y:S01]  /*12050*/  @!P0 ST.E.64 desc[UR40][R8.64], R38 ;  /* 0x0000002608008985 */ /* 0x0003e2000c101b28 */
[----:B0-----:R-:W-:-:S04]  /*12060*/  @!P2 LEA R6, P5, R69, R3, 0x2 ;  /* 0x000000034506a211 */ /* 0x001fc800078a10ff */
[----:B----4-:R-:W-:Y:S02]  /*12070*/  @!P2 LEA.HI.X R7, R69, R10, R73, 0x2, P5 ;  /* 0x0000000a4507a211 */ /* 0x010fe400028f1449 */
[----:B------:R-:W4:Y:S01]  /*12080*/  LDL R73, [R1+0x138] ;  /* 0x0001380001497983 */ /* 0x000f220000100800 */
[----:B-1----:R-:W-:Y:S02]  /*12090*/  @!P3 LEA R8, P4, R81, R3, 0x2 ;  /* 0x000000035108b211 */ /* 0x002fe400078810ff */
[----:B------:R-:W-:Y:S01]  /*120a0*/  ISETP.GE.AND P1, PT, R65, UR4, PT ;  /* 0x0000000441007c0c */ /* 0x000fe2000bf26270 */
[----:B------:R-:W-:Y:S01]  /*120b0*/  IMAD.MOV.U32 R64, RZ, RZ, R60 ;  /* 0x000000ffff407224 */ /* 0x000fe200078e003c */
[----:B------:R0:W-:Y:S01]  /*120c0*/  @!P2 ST.E.64 desc[UR40][R6.64], R42 ;  /* 0x0000002a0600a985 */ /* 0x0001e2000c101b28 */
[----:B------:R-:W-:-:S03]  /*120d0*/  ISETP.GE.AND P0, PT, R84, UR4, PT ;  /* 0x0000000454007c0c */ /* 0x000fc6000bf06270 */
[----:B------:R-:W5:Y:S01]  /*120e0*/  LDL R69, [R1+0x94] ;  /* 0x0000940001457983 */ /* 0x000f620000100800 */
[----:B---3--:R-:W-:-:S03]  /*120f0*/  @!P3 LEA.HI.X R9, R81, R10, R85, 0x2, P4 ;  /* 0x0000000a5109b211 */ /* 0x008fc600020f1455 */
[----:B------:R-:W3:Y:S04]  /*12100*/  LDL R60, [R1+0xa0] ;  /* 0x0000a000013c7983 */ /* 0x000ee80000100800 */
[----:B------:R-:W2:Y:S01]  /*12110*/  LDL R81, [R1+0x130] ;  /* 0x0001300001517983 */ /* 0x000ea20000100800 */
[----:B------:R-:W-:Y:S02]  /*12120*/  ISETP.GE.AND P2, PT, R77, UR4, PT ;  /* 0x000000044d007c0c */ /* 0x000fe4000bf46270 */
[C---:B0-----:R-:W-:Y:S01]  /*12130*/  @!P1 LEA R6, P5, R65.reuse, R3, 0x2 ;  /* 0x0000000341069211 */ /* 0x041fe200078a10ff */
[----:B------:R-:W5:Y:S04]  /*12140*/  LDL R85, [R1+0x134] ;  /* 0x0001340001557983 */ /* 0x000f680000100800 */
[----:B------:R0:W-:Y:S01]  /*12150*/  @!P3 ST.E.64 desc[UR40][R8.64], R46 ;  /* 0x0000002e0800b985 */ /* 0x0001e2000c101b28 */
[----:B----4-:R-:W-:-:S02]  /*12160*/  @!P1 LEA.HI.X R7, R65, R10, R73, 0x2, P5 ;  /* 0x0000000a41079211 */ /* 0x010fc400028f1449 */
[----:B0-----:R-:W-:Y:S02]  /*12170*/  @!P0 LEA R8, P4, R84, R3, 0x2 ;  /* 0x0000000354088211 */ /* 0x001fe400078810ff */
[----:B------:R-:W-:Y:S01]  /*12180*/  ISETP.GE.AND P3, PT, R80, UR4, PT ;  /* 0x0000000450007c0c */ /* 0x000fe2000bf66270 */
[----:B------:R0:W-:Y:S01]  /*12190*/  @!P1 ST.E.64 desc[UR40][R6.64], R4 ;  /* 0x0000000406009985 */ /* 0x0001e2000c101b28 */
[----:B------:R-:W-:-:S03]  /*121a0*/  IMAD.MOV.U32 R65, RZ, RZ, R61 ;  /* 0x000000ffff417224 */ /* 0x000fc600078e003d */
[----:B------:R-:W4:Y:S01]  /*121b0*/  LDL R73, [R1+0x90] ;  /* 0x0000900001497983 */ /* 0x000f220000100800 */
[----:B0-----:R-:W-:-:S03]  /*121c0*/  @!P2 LEA R4, P5, R77, R3, 0x2 ;  /* 0x000000034d04a211 */ /* 0x001fc600078a10ff */
[----:B------:R-:W4:Y:S01]  /*121d0*/  LDL R61, [R1+0x8c] ;  /* 0x00008c00013d7983 */ /* 0x000f220000100800 */
[----:B--2---:R-:W-:-:S03]  /*121e0*/  @!P2 LEA.HI.X R5, R77, R10, R81, 0x2, P5 ;  /* 0x0000000a4d05a211 */ /* 0x004fc600028f1451 */
[----:B------:R-:W2:Y:S01]  /*121f0*/  LDL R77, [R1+0x128] ;  /* 0x00012800014d7983 */ /* 0x000ea20000100800 */
[----:B------:R-:W-:Y:S02]  /*12200*/  ISETP.GE.AND P1, PT, R68, UR4, PT ;  /* 0x0000000444007c0c */ /* 0x000fe4000bf26270 */
[----:B-----5:R-:W-:Y:S01]  /*12210*/  @!P0 LEA.HI.X R9, R84, R10, R85, 0x2, P4 ;  /* 0x0000000a54098211 */ /* 0x020fe200020f1455 */
[----:B------:R-:W5:Y:S04]  /*12220*/  LDL R81, [R1+0x12c] ;  /* 0x00012c0001517983 */ /* 0x000f680000100800 */
[----:B------:R-:W-:Y:S04]  /*12230*/  @!P0 ST.E.64 desc[UR40][R8.64], R54 ;  /* 0x0000003608008985 */ /* 0x000fe8000c101b28 */
[----:B------:R0:W-:Y:S02]  /*12240*/  @!P2 ST.E.64 desc[UR40][R4.64], R58 ;  /* 0x0000003a0400a985 */ /* 0x0001e4000c101b28 */
[----:B0-----:R-:W-:-:S04]  /*12250*/  @!P1 LEA R4, P5, R68, R3, 0x2 ;  /* 0x0000000344049211 */ /* 0x001fc800078a10ff */
[-C--:B--2---:R-:W-:Y:S02]  /*12260*/  @!P1 LEA.HI.X R5, R68, R10.reuse, R77, 0x2, P5 ;  /* 0x0000000a44059211 */ /* 0x084fe400028f144d */
[----:B------:R-:W2:Y:S01]  /*12270*/  LDL R77, [R1+0x120] ;  /* 0x00012000014d7983 */ /* 0x000ea20000100800 */
[----:B------:R-:W-:Y:S02]  /*12280*/  ISETP.GE.AND P2, PT, R72, UR4, PT ;  /* 0x0000000448007c0c */ /* 0x000fe4000bf46270 */
[CC--:B------:R-:W-:Y:S01]  /*12290*/  @!P3 LEA R6, P4, R80.reuse, R3.reuse, 0x2 ;  /* 0x000000035006b211 */ /* 0x0c0fe200078810ff */
[----:B------:R-:W4:Y:S03]  /*122a0*/  LDL R68, [R1+0x88] ;  /* 0x0000880001447983 */ /* 0x000f260000100800 */
[----:B-----5:R-:W-:Y:S02]  /*122b0*/  @!P3 LEA.HI.X R7, R80, R10, R81, 0x2, P4 ;  /* 0x0000000a5007b211 */ /* 0x020fe400020f1451 */
[----:B------:R-:W5:Y:S04]  /*122c0*/  LDL R80, [R1+0x124] ;  /* 0x0001240001507983 */ /* 0x000f680000100800 */
[----:B------:R-:W-:Y:S04]  /*122d0*/  @!P3 ST.E.64 desc[UR40][R6.64], R62 ;  /* 0x0000003e0600b985 */ /* 0x000fe8000c101b28 */
[----:B------:R0:W-:Y:S02]  /*122e0*/  @!P1 ST.E.64 desc[UR40][R4.64], R66 ;  /* 0x0000004204009985 */ /* 0x0001e4000c101b28 */
[----:B0-----:R-:W-:-:S04]  /*122f0*/  @!P2 LEA R4, P5, R72, R3, 0x2 ;  /* 0x000000034804a211 */ /* 0x001fc800078a10ff */
[----:B--2---:R-:W-:Y:S02]  /*12300*/  @!P2 LEA.HI.X R5, R72, R10, R77, 0x2, P5 ;  /* 0x0000000a4805a211 */ /* 0x004fe400028f144d */
[----:B------:R-:W2:Y:S01]  /*12310*/  LDL R72, [R1+0x118] ;  /* 0x0001180001487983 */ /* 0x000ea20000100800 */
[----:B---3--:R-:W-:-:S03]  /*12320*/  ISETP.GE.AND P0, PT, R60, UR4, PT ;  /* 0x000000043c007c0c */ /* 0x008fc6000bf06270 */
[----:B------:R-:W3:Y:S01]  /*12330*/  LDL R77, [R1+0x11c] ;  /* 0x00011c00014d7983 */ /* 0x000ee20000100800 */
[----:B------:R-:W-:-:S09]  /*12340*/  ISETP.GE.AND P1, PT, R69, UR4, PT ;  /* 0x0000000445007c0c */ /* 0x000fd2000bf26270 */
[----:B------:R-:W-:-:S04]  /*12350*/  @!P0 LEA R6, P4, R60, R3, 0x2 ;  /* 0x000000033c068211 */ /* 0x000fc800078810ff */
[----:B-----5:R-:W-:Y:S02]  /*12360*/  @!P0 LEA.HI.X R7, R60, R10, R80, 0x2, P4 ;  /* 0x0000000a3c078211 */ /* 0x020fe400020f1450 */
[----:B------:R-:W-:Y:S01]  /*12370*/  ISETP.GE.AND P3, PT, R76, UR4, PT ;  /* 0x000000044c007c0c */ /* 0x000fe2000bf66270 */
[----:B------:R-:W5:Y:S04]  /*12380*/  LDL R60, [R1+0x80] ;  /* 0x00008000013c7983 */ /* 0x000f680000100800 */
[----:B------:R-:W-:Y:S04]  /*12390*/  @!P0 ST.E.64 desc[UR40][R6.64], R70 ;  /* 0x0000004606008985 */ /* 0x000fe8000c101b28 */
[----:B------:R0:W-:Y:S02]  /*123a0*/  @!P2 ST.E.64 desc[UR40][R4.64], R74 ;  /* 0x0000004a0400a985 */ /* 0x0001e4000c101b28 */
[----:B0-----:R-:W-:-:S04]  /*123b0*/  @!P1 LEA R4, P5, R69, R3, 0x2 ;  /* 0x0000000345049211 */ /* 0x001fc800078a10ff */
[-C--:B--2---:R-:W-:Y:S02]  /*123c0*/  @!P1 LEA.HI.X R5, R69, R10.reuse, R72, 0x2, P5 ;  /* 0x0000000a45059211 */ /* 0x084fe400028f1448 */
[----:B------:R-:W2:Y:S01]  /*123d0*/  LDL R72, [R1+0x110] ;  /* 0x0001100001487983 */ /* 0x000ea20000100800 */
[C---:B------:R-:W-:Y:S02]  /*123e0*/  @!P3 LEA R6, P4, R76.reuse, R3, 0x2 ;  /* 0x000000034c06b211 */ /* 0x040fe400078810ff */
[----:B----4-:R-:W-:Y:S01]  /*123f0*/  ISETP.GE.AND P2, PT, R61, UR4, PT ;  /* 0x000000043d007c0c */ /* 0x010fe2000bf46270 */
[----:B------:R-:W4:Y:S01]  /*12400*/  LDL R69, [R1+0x10c] ;  /* 0x00010c0001457983 */ /* 0x000f220000100800 */
[----:B---3--:R-:W-:-:S03]  /*12410*/  @!P3 LEA.HI.X R7, R76, R10, R77, 0x2, P4 ;  /* 0x0000000a4c07b211 */ /* 0x008fc600020f144d */
[----:B------:R-:W3:Y:S04]  /*12420*/  LDL R76, [R1+0x114] ;  /* 0x00011400014c7983 */ /* 0x000ee80000100800 */
[----:B------:R-:W-:Y:S04]  /*12430*/  @!P3 ST.E.64 desc[UR40][R6.64], R78 ;  /* 0x0000004e0600b985 */ /* 0x000fe8000c101b28 */
[----:B------:R0:W-:Y:S02]  /*12440*/  @!P1 ST.E.64 desc[UR40][R4.64], R82 ;  /* 0x0000005204009985 */ /* 0x0001e4000c101b28 */
[----:B0-----:R-:W-:-:S02]  /*12450*/  @!P2 LEA R4, P5, R61, R3, 0x2 ;  /* 0x000000033d04a211 */ /* 0x001fc400078a10ff */
[----:B------:R-:W-:Y:S02]  /*12460*/  ISETP.GE.AND P0, PT, R73, UR4, PT ;  /* 0x0000000449007c0c */ /* 0x000fe4000bf06270 */
[----:B--2---:R-:W-:Y:S02]  /*12470*/  @!P2 LEA.HI.X R5, R61, R10, R72, 0x2, P5 ;  /* 0x0000000a3d05a211 */ /* 0x004fe400028f1448 */
[----:B------:R-:W2:Y:S01]  /*12480*/  LDL R61, [R1+0x104] ;  /* 0x00010400013d7983 */ /* 0x000ea20000100800 */
[----:B------:R-:W-:-:S08]  /*12490*/  ISETP.GE.AND P3, PT, R68, UR4, PT ;  /* 0x0000000444007c0c */ /* 0x000fd0000bf66270 */
[C---:B------:R-:W-:Y:S02]  /*124a0*/  @!P0 LEA R6, P4, R73.reuse, R3, 0x2 ;  /* 0x0000000349068211 */ /* 0x040fe400078810ff */
[----:B------:R-:W-:Y:S02]  /*124b0*/  ISETP.GE.AND P1, PT, R64, UR4, PT ;  /* 0x0000000440007c0c */ /* 0x000fe4000bf26270 */
[----:B---3--:R-:W-:-:S05]  /*124c0*/  @!P0 LEA.HI.X R7, R73, R10, R76, 0x2, P4 ;  /* 0x0000000a49078211 */ /* 0x008fca00020f144c */
[----:B------:R0:W-:Y:S01]  /*124d0*/  @!P0 ST.E.64 desc[UR40][R6.64], R86 ;  /* 0x0000005606008985 */ /* 0x0001e2000c101b28 */
[----:B-----5:R-:W-:-:S03]  /*124e0*/  ISETP.GE.AND P0, PT, R60, UR4, PT ;  /* 0x000000043c007c0c */ /* 0x020fc6000bf06270 */
[----:B------:R1:W-:Y:S01]  /*124f0*/  @!P2 ST.E.64 desc[UR40][R4.64], R90 ;  /* 0x0000005a0400a985 */ /* 0x0003e2000c101b28 */
[----:B------:R-:W-:Y:S02]  /*12500*/  ISETP.GE.AND P2, PT, R56, UR4, PT ;  /* 0x0000000438007c0c */ /* 0x000fe4000bf46270 */
[-C--:B0-----:R-:W-:Y:S02]  /*12510*/  @!P3 LEA R6, P4, R68, R3.reuse, 0x2 ;  /* 0x000000034406b211 */ /* 0x081fe400078810ff */
[----:B-1----:R-:W-:Y:S02]  /*12520*/  @!P1 LEA R4, P5, R64, R3, 0x2 ;  /* 0x0000000340049211 */ /* 0x002fe400078a10ff */
[-C--:B----4-:R-:W-:Y:S02]  /*12530*/  @!P3 LEA.HI.X R7, R68, R10.reuse, R69, 0x2, P4 ;  /* 0x0000000a4407b211 */ /* 0x090fe400020f1445 */
[----:B------:R-:W-:Y:S02]  /*12540*/  @!P1 LEA.HI.X R5, R64, R10, R65, 0x2, P5 ;  /* 0x0000000a40059211 */ /* 0x000fe400028f1441 */
[----:B------:R-:W-:Y:S01]  /*12550*/  ISETP.GE.AND P4, PT, R52, UR4, PT ;  /* 0x0000000434007c0c */ /* 0x000fe2000bf86270 */
[----:B------:R0:W-:Y:S01]  /*12560*/  @!P3 ST.E.64 desc[UR40][R6.64], R94 ;  /* 0x0000005e0600b985 */ /* 0x0001e2000c101b28 */
[----:B------:R-:W-:-:S03]  /*12570*/  ISETP.GE.AND P3, PT, R45, UR4, PT ;  /* 0x000000042d007c0c */ /* 0x000fc6000bf66270 */
[----:B------:R1:W-:Y:S01]  /*12580*/  @!P1 ST.E.64 desc[UR40][R4.64], R98 ;  /* 0x0000006204009985 */ /* 0x0003e2000c101b28 */
[-C--:B0-----:R-:W-:Y:S02]  /*12590*/  @!P0 LEA R6, P5, R60, R3.reuse, 0x2 ;  /* 0x000000033c068211 */ /* 0x081fe400078a10ff */
[----:B-1----:R-:W-:-:S04]  /*125a0*/  @!P2 LEA R4, P1, R56, R3, 0x2 ;  /* 0x000000033804a211 */ /* 0x002fc800078210ff */
[-C--:B------:R-:W-:Y:S02]  /*125b0*/  @!P2 LEA.HI.X R5, R56, R10.reuse, R57, 0x2, P1 ;  /* 0x0000000a3805a211 */ /* 0x080fe400008f1439 */
[----:B------:R-:W-:Y:S02]  /*125c0*/  ISETP.GE.AND P1, PT, R41, UR4, PT ;  /* 0x0000000429007c0c */ /* 0x000fe4000bf26270 */
[----:B--2---:R-:W-:-:S05]  /*125d0*/  @!P0 LEA.HI.X R7, R60, R10, R61, 0x2, P5 ;  /* 0x0000000a3c078211 */ /* 0x004fca00028f143d */
[----:B------:R0:W-:Y:S04]  /*125e0*/  @!P0 ST.E.64 desc[UR40][R6.64], R102 ;  /* 0x0000006606008985 */ /* 0x0001e8000c101b28 */
[----:B------:R1:W-:Y:S01]  /*125f0*/  @!P2 ST.E.64 desc[UR40][R4.64], R106 ;  /* 0x0000006a0400a985 */ /* 0x0003e2000c101b28 */
[----:B------:R-:W-:Y:S02]  /*12600*/  ISETP.GE.AND P2, PT, R37, UR4, PT ;  /* 0x0000000425007c0c */ /* 0x000fe4000bf46270 */
[CC--:B0-----:R-:W-:Y:S02]  /*12610*/  @!P4 LEA R6, P0, R52.reuse, R3.reuse, 0x2 ;  /* 0x000000033406c211 */ /* 0x0c1fe400078010ff */
[----:B-1----:R-:W-:Y:S02]  /*12620*/  @!P3 LEA R4, P5, R45, R3, 0x2 ;  /* 0x000000032d04b211 */ /* 0x002fe400078a10ff */
[----:B------:R-:W-:-:S02]  /*12630*/  @!P4 LEA.HI.X R7, R52, R10, R53, 0x2, P0 ;  /* 0x0000000a3407c211 */ /* 0x000fc400000f1435 */
[----:B------:R-:W-:Y:S02]  /*12640*/  ISETP.GE.AND P0, PT, R33, UR4, PT ;  /* 0x0000000421007c0c */ /* 0x000fe4000bf06270 */
[----:B------:R-:W-:Y:S01]  /*12650*/  @!P3 LEA.HI.X R5, R45, R10, R48, 0x2, P5 ;  /* 0x0000000a2d05b211 */ /* 0x000fe200028f1430 */
[----:B------:R0:W-:Y:S04]  /*12660*/  @!P4 ST.E.64 desc[UR40][R6.64], R110 ;  /* 0x0000006e0600c985 */ /* 0x0001e8000c101b28 */
[----:B------:R1:W-:Y:S01]  /*12670*/  @!P3 ST.E.64 desc[UR40][R4.64], R114 ;  /* 0x000000720400b985 */ /* 0x0003e2000c101b28 */
[----:B------:R-:W-:Y:S02]  /*12680*/  ISETP.GE.AND P3, PT, R29, UR4, PT ;  /* 0x000000041d007c0c */ /* 0x000fe4000bf66270 */
[----:B0-----:R-:W-:-:S02]  /*12690*/  @!P1 LEA R6, P4, R41, R3, 0x2 ;  /* 0x0000000329069211 */ /* 0x001fc400078810ff */
[-C--:B-1----:R-:W-:Y:S02]  /*126a0*/  @!P2 LEA R4, P5, R37, R3.reuse, 0x2 ;  /* 0x000000032504a211 */ /* 0x082fe400078a10ff */
[-C--:B------:R-:W-:Y:S02]  /*126b0*/  @!P1 LEA.HI.X R7, R41, R10.reuse, R44, 0x2, P4 ;  /* 0x0000000a29079211 */ /* 0x080fe400020f142c */
[----:B------:R-:W-:Y:S02]  /*126c0*/  @!P0 LEA R8, P4, R33, R3, 0x2 ;  /* 0x0000000321088211 */ /* 0x000fe400078810ff */
[-C--:B------:R-:W-:Y:S01]  /*126d0*/  @!P2 LEA.HI.X R5, R37, R10.reuse, R40, 0x2, P5 ;  /* 0x0000000a2505a211 */ /* 0x080fe200028f1428 */
[----:B------:R-:W-:Y:S01]  /*126e0*/  @!P1 ST.E.64 desc[UR40][R6.64], R118 ;  /* 0x0000007606009985 */ /* 0x000fe2000c101b28 */
[----:B------:R-:W-:Y:S02]  /*126f0*/  ISETP.GE.AND P1, PT, R25, UR4, PT ;  /* 0x0000000419007c0c */ /* 0x000fe4000bf26270 */
[----:B------:R-:W-:-:S02]  /*12700*/  @!P0 LEA.HI.X R9, R33, R10, R36, 0x2, P4 ;  /* 0x0000000a21098211 */ /* 0x000fc400020f1424 */
[----:B------:R-:W-:Y:S01]  /*12710*/  ISETP.GE.AND P4, PT, R12, UR4, PT ;  /* 0x000000040c007c0c */ /* 0x000fe2000bf86270 */
[----:B------:R0:W-:Y:S01]  /*12720*/  @!P2 ST.E.64 desc[UR40][R4.64], R122 ;  /* 0x0000007a0400a985 */ /* 0x0001e2000c101b28 */
[----:B------:R-:W-:-:S03]  /*12730*/  ISETP.GE.AND P2, PT, R21, UR4, PT ;  /* 0x0000000415007c0c */ /* 0x000fc6000bf46270 */
[----:B------:R1:W-:Y:S01]  /*12740*/  @!P0 ST.E.64 desc[UR40][R8.64], R126 ;  /* 0x0000007e08008985 */ /* 0x0003e2000c101b28 */
[----:B------:R-:W-:Y:S02]  /*12750*/  ISETP.GE.AND P0, PT, R14, UR4, PT ;  /* 0x000000040e007c0c */ /* 0x000fe4000bf06270 */
[----:B0-----:R-:W-:-:S04]  /*12760*/  @!P3 LEA R4, P5, R29, R3, 0x2 ;  /* 0x000000031d04b211 */ /* 0x001fc800078a10ff */
[----:B------:R-:W-:Y:S02]  /*12770*/  @!P3 LEA.HI.X R5, R29, R10, R32, 0x2, P5 ;  /* 0x0000000a1d05b211 */ /* 0x000fe400028f1420 */
[----:B------:R-:W-:-:S03]  /*12780*/  @!P1 LEA R6, P5, R25, R3, 0x2 ;  /* 0x0000000319069211 */ /* 0x000fc600078a10ff */
[----:B------:R0:W-:Y:S01]  /*12790*/  @!P3 ST.E.64 desc[UR40][R4.64], R130 ;  /* 0x000000820400b985 */ /* 0x0001e2000c101b28 */
[----:B------:R-:W-:Y:S02]  /*127a0*/  @!P1 LEA.HI.X R7, R25, R10, R28, 0x2, P5 ;  /* 0x0000000a19079211 */ /* 0x000fe400028f141c */
[-C--:B-1----:R-:W-:Y:S02]  /*127b0*/  @!P2 LEA R8, P5, R21, R3.reuse, 0x2 ;  /* 0x000000031508a211 */ /* 0x082fe400078a10ff */
[----:B0-----:R-:W-:-:S04]  /*127c0*/  @!P4 LEA R4, P3, R12, R3, 0x2 ;  /* 0x000000030c04c211 */ /* 0x001fc800078610ff */
[-C--:B------:R-:W-:Y:S02]  /*127d0*/  @!P4 LEA.HI.X R5, R12, R10.reuse, R13, 0x2, P3 ;  /* 0x0000000a0c05c211 */ /* 0x080fe400018f140d */
[C---:B------:R-:W-:Y:S02]  /*127e0*/  @!P0 LEA R12, P3, R14.reuse, R3, 0x2 ;  /* 0x000000030e0c8211 */ /* 0x040fe400078610ff */
[-C--:B------:R-:W-:Y:S02]  /*127f0*/  @!P2 LEA.HI.X R9, R21, R10.reuse, R24, 0x2, P5 ;  /* 0x0000000a1509a211 */ /* 0x080fe400028f1418 */
[----:B------:R-:W-:Y:S01]  /*12800*/  @!P0 LEA.HI.X R13, R14, R10, R15, 0x2, P3 ;  /* 0x0000000a0e0d8211 */ /* 0x000fe200018f140f */
[----:B------:R0:W-:Y:S04]  /*12810*/  @!P1 ST.E.64 desc[UR40][R6.64], R134 ;  /* 0x0000008606009985 */ /* 0x0001e8000c101b28 */
[----:B------:R0:W-:Y:S04]  /*12820*/  @!P4 ST.E.64 desc[UR40][R4.64], R138 ;  /* 0x0000008a0400c985 */ /* 0x0001e8000c101b28 */
[----:B------:R0:W-:Y:S04]  /*12830*/  @!P2 ST.E.64 desc[UR40][R8.64], R142 ;  /* 0x0000008e0800a985 */ /* 0x0001e8000c101b28 */
[----:B------:R0:W-:Y:S01]  /*12840*/  @!P0 ST.E.64 desc[UR40][R12.64], R146 ;  /* 0x000000920c008985 */ /* 0x0001e2000c101b28 */
[----:B------:R-:W-:-:S13]  /*12850*/  ISETP.GE.AND P0, PT, R11, UR4, PT ;  /* 0x000000040b007c0c */ /* 0x000fda000bf06270 */
[----:B0-----:R-:W-:Y:S05]  /*12860*/  @P0 BRA `(.L_x_9811) ;  /* 0x0000001000700947 */ /* 0x001fea0003800000 */
[----:B------:R-:W2:Y:S01]  /*12870*/  LDL R14, [R1+0xd4] ;  /* 0x0000d400010e7983 */ /* 0x000ea20000100800 */
[----:B------:R-:W-:-:S04]  /*12880*/  LEA R4, P0, R11, R3, 0x2 ;  /* 0x000000030b047211 */ /* 0x000fc800078010ff */
[----:B--2---:R-:W-:-:S05]  /*12890*/  LEA.HI.X R5, R11, R10, R14, 0x2, P0 ;  /* 0x0000000a0b057211 */ /* 0x004fca00000f140e */
[----:B------:R0:W-:Y:S01]  /*128a0*/  ST.E.64 desc[UR40][R4.64], R150 ;  /* 0x0000009604007985 */ /* 0x0001e2000c101b28 */
[----:B------:R-:W-:Y:S05]  /*128b0*/  BRA `(.L_x_9811) ;  /* 0x00000010005c7947 */ /* 0x000fea0003800000 */
.L_x_9798:
[----:B-1----:R-:W3:Y:S01]  /*128c0*/  LDL.LU R6, [R1+0x38] ;  /* 0x0000380001067983 */ /* 0x002ee20000300800 */
        /* <DEDUP_REMOVED lines=8> */
[----:B------:R-:W-:Y:S02]  /*12950*/  ISETP.NE.AND.EX P0, PT, RZ, UR5, PT, P0 ;  /* 0x00000005ff007c0c */ /* 0x000fe4000bf05300 */
[----:B---3--:R-:W-:Y:S01]  /*12960*/  IADD3 R4, P2, R6, UR4, RZ ;  /* 0x0000000406047c10 */ /* 0x008fe2000ff5e0ff */
[----:B------:R-:W-:-:S03]  /*12970*/  ULDC UR4, c[0x0][0xa88] ;  /* 0x0002a20000047ab9 */ /* 0x000fc60000000800 */
[----:B----4-:R-:W-:-:S05]  /*12980*/  IADD3.X R5, R0, UR5, RZ, P2, !PT ;  /* 0x0000000500057c10 */ /* 0x010fca00097fe4ff */
[----:B------:R-:W-:Y:S01]  /*12990*/  @P1 IADD3 R6, P2, R6, UR6, RZ ;  /* 0x0000000606061c10 */ /* 0x000fe2000ff5e0ff */
[----:B------:R-:W-:Y:S01]  /*129a0*/  IMAD.U32 R21, RZ, RZ, UR4 ;  /* 0x00000004ff157e24 */ /* 0x000fe2000f8e00ff */
[----:B------:R1:W5:Y:S02]  /*129b0*/  @P0 LDG.E R3, desc[UR40][R4.64] ;  /* 0x0000002804030981 */ /* 0x000364000c1e1900 */
[----:B------:R-:W-:-:S05]  /*129c0*/  @P1 IADD3.X R7, R0, UR7, RZ, P2, !PT ;  /* 0x0000000700071c10 */ /* 0x000fca00097fe4ff */
[----:B------:R1:W5:Y:S01]  /*129d0*/  @P1 LDG.E R21, desc[UR40][R6.64] ;  /* 0x0000002806151981 */ /* 0x000362000c1e1900 */
[----:B--2---:R-:W-:Y:S01]  /*129e0*/  ISETP.NE.AND P2, PT, R8, RZ, PT ;  /* 0x000000ff0800720c */ /* 0x004fe20003f45270 */
        /* <DEDUP_REMOVED lines=8> */
[----:B------:R-:W2:Y:S04]  /*12a70*/  LDG.E R0, desc[UR40][R4.64] ;  /* 0x0000002804007981 */ /* 0x000ea8000c1e1900 */
[----:B-----5:R-:W2:Y:S02]  /*12a80*/  LDG.E R21, desc[UR40][R4.64+0x4] ;  /* 0x0000042804157981 */ /* 0x020ea4000c1e1900 */
[----:B--2---:R-:W-:-:S07]  /*12a90*/  IMAD.IADD R21, R21, 0x1, -R0 ;  /* 0x0000000115157824 */ /* 0x004fce00078e0a00 */
.L_x_9816:
        /* <DEDUP_REMOVED lines=8> */
[----:B------:R-:W1:Y:S01]  /*12b20*/  LDC R28, c[0x0][0xbe8] ;  /* 0x0002fa00ff1c7b82 */ /* 0x000e620000000800 */
[----:B------:R-:W2:Y:S02]  /*12b30*/  S2R R0, SR_TID.X ;  /* 0x0000000000007919 */ /* 0x000ea40000002100 */
[----:B--2---:R-:W-:Y:S02]  /*12b40*/  IMAD R0, R4, 0x80, R0 ;  /* 0x0000008004007824 */ /* 0x004fe400078e0200 */
[----:B-1----:R-:W-:-:S03]  /*12b50*/  IMAD R4, R21, R28, RZ ;  /* 0x0000001c15047224 */ /* 0x002fc600078e02ff */
[----:B------:R-:W-:-:S04]  /*12b60*/  IADD3 R33, R0, -0x80, RZ ;  /* 0xffffff8000217810 */ /* 0x000fc80007ffe0ff */
        /* <DEDUP_REMOVED lines=12> */
[----:B------:R-:W0:Y:S08]  /*12c30*/  @P1 LDC R0, c[0x0][0xbec] ;  /* 0x0002fb00ff001b82 */ /* 0x000e300000000800 */
[----:B------:R-:W5:Y:S08]  /*12c40*/  LDC.64 R8, c[0x0][R20+0x210] ;  /* 0x0000840014087b82 */ /* 0x000f700000000a00 */
[----:B------:R-:W5:Y:S01]  /*12c50*/  @P1 LDC R29, c[0x0][0xbf0] ;  /* 0x0002fc00ff1d1b82 */ /* 0x000f620000000800 */
[----:B0-----:R-:W-:-:S07]  /*12c60*/  @P1 IMAD.HI.U32 R0, R33, R0, RZ ;  /* 0x0000000021001227 */ /* 0x001fce00078e00ff */
[----:B-1----:R-:W0:Y:S01]  /*12c70*/  @!P0 LDC R10, c[0x0][0xb50] ;  /* 0x0002d400ff0a8b82 */ /* 0x002e220000000800 */
[-C--:B---3--:R-:W-:Y:S02]  /*12c80*/  IMAD R5, R5, R31.reuse, RZ ;  /* 0x0000001f05057224 */ /* 0x088fe400078e02ff */
[----:B------:R-:W-:-:S05]  /*12c90*/  IMAD.WIDE.U32 R14, R4, R31, RZ ;  /* 0x0000001f040e7225 */ /* 0x000fca00078e00ff */
[----:B------:R-:W1:Y:S01]  /*12ca0*/  @!P0 LDC R11, c[0x0][0xb54] ;  /* 0x0002d500ff0b8b82 */ /* 0x000e620000000800 */
        /* <DEDUP_REMOVED lines=26> */
.L_x_9818:
[----:B------:R-:W-:Y:S05]  /*12e50*/  BSYNC B1 ;  /* 0x0000000000017941 */ /* 0x000fea0003800000 */
.L_x_9817:
[----:B------:R-:W-:Y:S05]  /*12e60*/  @P2 BRA `(.L_x_9811) ;  /* 0x0000000800f02947 */ /* 0x000fea0003800000 */
[----:B------:R-:W2:Y:S01]  /*12e70*/  LDL R27, [R1+0x44] ;  /* 0x00004400011b7983 */ /* 0x000ea20000100800 */
[----:B------:R-:W3:Y:S01]  /*12e80*/  LDC R8, c[0x0][0xbe8] ;  /* 0x0002fa00ff087b82 */ /* 0x000ee20000000800 */
[----:B-1----:R-:W-:Y:S01]  /*12e90*/  SHF.R.S32.HI R5, RZ, 0x1f, R30 ;  /* 0x0000001fff057819 */ /* 0x002fe2000001141e */
[----:B------:R-:W-:Y:S01]  /*12ea0*/  ULDC.64 UR4, c[0x0][0xaa0] ;  /* 0x0002a80000047ab9 */ /* 0x000fe20000000a00 */
[----:B------:R-:W-:Y:S01]  /*12eb0*/  ULDC.64 UR6, c[0x0][0xaf0] ;  /* 0x0002bc0000067ab9 */ /* 0x000fe20000000a00 */
[----:B------:R-:W-:Y:S01]  /*12ec0*/  IMAD R0, R24, UR4, RZ ;  /* 0x0000000418007c24 */ /* 0x000fe2000f8e02ff */
[----:B------:R-:W-:Y:S01]  /*12ed0*/  LEA.HI R6, R5, R30, RZ, 0x3 ;  /* 0x0000001e05067211 */ /* 0x000fe200078f18ff */
[----:B------:R-:W-:-:S03]  /*12ee0*/  IMAD.WIDE.U32 R4, R3, UR4, RZ ;  /* 0x0000000403047c25 */ /* 0x000fc6000f8e00ff */
[----:B------:R-:W-:Y:S01]  /*12ef0*/  LOP3.LUT R9, R6, 0xfffffff8, RZ, 0xc0, !PT ;  /* 0xfffffff806097812 */ /* 0x000fe200078ec0ff */
[----:B------:R-:W-:Y:S01]  /*12f00*/  IMAD R7, R3, UR5, R0 ;  /* 0x0000000503077c24 */ /* 0x000fe2000f8e0200 */
[----:B------:R-:W-:Y:S01]  /*12f10*/  SHF.R.S32.HI R25, RZ, 0x3, R6 ;  /* 0x00000003ff197819 */ /* 0x000fe20000011406 */
[----:B------:R-:W-:Y:S01]  /*12f20*/  ULDC.64 UR4, c[0x0][0xae8] ;  /* 0x0002ba0000047ab9 */ /* 0x000fe20000000a00 */
[----:B------:R-:W-:Y:S01]  /*12f30*/  IADD3 R0, R30, -R9, RZ ;  /* 0x800000091e007210 */ /* 0x000fe20007ffe0ff */
[----:B------:R-:W-:Y:S02]  /*12f40*/  IMAD.IADD R5, R5, 0x1, R7 ;  /* 0x0000000105057824 */ /* 0x000fe400078e0207 */
[----:B------:R-:W-:Y:S02]  /*12f50*/  IMAD R6, R26, UR6, RZ ;  /* 0x000000061a067c24 */ /* 0x000fe4000f8e02ff */
[----:B------:R-:W-:Y:S02]  /*12f60*/  IMAD R0, R0, 0x20, R25 ;  /* 0x0000002000007824 */ /* 0x000fe400078e0219 */
[----:B------:R-:W-:Y:S01]  /*12f70*/  IMAD.WIDE.U32 R4, R201, UR4, R4 ;  /* 0x00000004c9047c25 */ /* 0x000fe2000f8e0004 */
[----:B---3--:R-:W-:-:S03]  /*12f80*/  ISETP.NE.AND P0, PT, R8, 0x1, PT ;  /* 0x000000010800780c */ /* 0x008fc60003f05270 */
[----:B------:R-:W-:Y:S01]  /*12f90*/  IMAD R5, R201, UR5, R5 ;  /* 0x00000005c9057c24 */ /* 0x000fe2000f8e0205 */
[----:B------:R-:W-:Y:S01]  /*12fa0*/  ULDC.64 UR4, c[0x0][0xae0] ;  /* 0x0002b80000047ab9 */ /* 0x000fe20000000a00 */
[C---:B------:R-:W-:Y:S02]  /*12fb0*/  IMAD R7, R31.reuse, UR7, R6 ;  /* 0x000000071f077c24 */ /* 0x040fe4000f8e0206 */
[----:B------:R-:W-:-:S04]  /*12fc0*/  IMAD.WIDE.U32 R4, R31, UR6, R4 ;  /* 0x000000061f047c25 */ /* 0x000fc8000f8e0004 */
[----:B------:R-:W-:Y:S02]  /*12fd0*/  IMAD.IADD R5, R5, 0x1, R7 ;  /* 0x0000000105057824 */ /* 0x000fe400078e0207 */
[----:B------:R-:W1:Y:S08]  /*12fe0*/  @P0 LDC R10, c[0x0][0xbec] ;  /* 0x0002fb00ff0a0b82 */ /* 0x000e700000000800 */
[----:B------:R-:W3:Y:S01]  /*12ff0*/  @P0 LDC R11, c[0x0][0xbf0] ;  /* 0x0002fc00ff0b0b82 */ /* 0x000ee20000000800 */
[----:B--2---:R-:W-:-:S04]  /*13000*/  IMAD R9, R27, 0x80, R0 ;  /* 0x000000801b097824 */ /* 0x004fc800078e0200 */
[----:B-1----:R-:W-:-:S04]  /*13010*/  @P0 IMAD.HI.U32 R0, R9, R10, RZ ;  /* 0x0000000a09000227 */ /* 0x002fc800078e00ff */
[----:B------:R-:W-:Y:S01]  /*13020*/  IMAD.MOV.U32 R3, RZ, RZ, R9 ;  /* 0x000000ffff037224 */ /* 0x000fe200078e0009 */
[----:B---3--:R-:W-:-:S04]  /*13030*/  @P0 SHF.R.U32.HI R3, RZ, R11, R0 ;  /* 0x0000000bff030219 */ /* 0x008fc80000011600 */
        /* <DEDUP_REMOVED lines=15> */
[----:B------:R-:W-:-:S04]  /*13130*/  UMOV UR4, 0xffffffff ;  /* 0xffffffff00047882 */ /* 0x000fc80000000000 */
[----:B------:R-:W-:Y:S01]  /*13140*/  LEA.HI.X R20, R4, UR5, R5, 0x1, P0 ;  /* 0x0000000504147c11 */ /* 0x000fe200080f0c05 */
[----:B------:R-:W-:Y:S06]  /*13150*/  BRA.DIV UR4, `(.L_x_9819) ;  /* 0x0000008e04787947 */ /* 0x000fec000b800000 */
[----:B------:R1:W2:Y:S04]  /*13160*/  SHFL.IDX PT, R0, R20, RZ, 0x181f ;  /* 0x00181fff14007589 */ /* 0x0002a800000e0000 */
[----:B------:R1:W3:Y:S02]  /*13170*/  SHFL.IDX PT, R14, R3, RZ, 0x181f ;  /* 0x00181fff030e7589 */ /* 0x0002e400000e0000 */
.L_x_10019:
[----:B------:R-:W-:Y:S01]  /*13180*/  IMAD R21, R21, R8, RZ ;  /* 0x0000000815157224 */ /* 0x000fe200078e02ff */
[----:B------:R-:W-:Y:S01]  /*13190*/  LEA R24, R27, R25, 0x7 ;  /* 0x000000191b187211 */ /* 0x000fe200078e38ff */
[----:B------:R-:W-:Y:S03]  /*131a0*/  BSSY B1, `(.L_x_9820) ;  /* 0x000001e000017945 */ /* 0x000fe60003800000 */
        /* <DEDUP_REMOVED lines=10> */
[C---:B------:R-:W-:Y:S01]  /*13250*/  VIADD R26, R207.reuse, 0x80 ;  /* 0x00000080cf1a7836 */ /* 0x040fe20000000000 */
[----:B------:R-:W-:Y:S01]  /*13260*/  ISETP.GE.AND P0, PT, R12, UR4, PT ;  /* 0x000000040c007c0c */ /* 0x000fe2000bf06270 */
[----:B------:R-:W-:Y:S01]  /*13270*/  VIADD R13, R207, 0xc0 ;  /* 0x000000c0cf0d7836 */ /* 0x000fe20000000000 */
[----:B------:R-:W-:-:S02]  /*13280*/  SHF.R.S32.HI R9, RZ, 0x1f, R207 ;  /* 0x0000001fff097819 */ /* 0x000fc400000114cf */
[----:B------:R-:W-:Y:S02]  /*13290*/  SHF.R.S32.HI R11, RZ, 0x1f, R11 ;  /* 0x0000001fff0b7819 */ /* 0x000fe4000001140b */
[----:B------:R-:W-:Y:S02]  /*132a0*/  SHF.R.S32.HI R26, RZ, 0x1f, R26 ;  /* 0x0000001fff1a7819 */ /* 0x000fe4000001141a */
[CC--:B---3--:R-:W-:Y:S02]  /*132b0*/  @!P3 LEA R4, P5, R207.reuse, R14.reuse, 0x1 ;  /* 0x0000000ecf04b211 */ /* 0x0c8fe400078a08ff */
[----:B------:R-:W-:Y:S02]  /*132c0*/  @!P2 LEA R6, P4, R10, R14, 0x1 ;  /* 0x0000000e0a06a211 */ /* 0x000fe400078808ff */
[----:B--2---:R-:W-:Y:S02]  /*132d0*/  @!P3 LEA.HI.X R5, R207, R0, R9, 0x1, P5 ;  /* 0x00000000cf05b211 */ /* 0x004fe400028f0c09 */
[----:B------:R-:W-:-:S02]  /*132e0*/  @!P1 LEA R8, P5, R15, R14, 0x1 ;  /* 0x0000000e0f089211 */ /* 0x000fc400078a08ff */
[----:B------:R-:W-:Y:S01]  /*132f0*/  @!P2 LEA.HI.X R7, R10, R0, R11, 0x1, P4 ;  /* 0x000000000a07a211 */ /* 0x000fe200020f0c0b */
[----:B------:R4:W-:Y:S01]  /*13300*/  @!P3 ST.E.128 desc[UR40][R4.64], RZ ;  /* 0x000000ff0400b985 */ /* 0x0009e2000c101d28 */
[----:B------:R-:W-:Y:S02]  /*13310*/  SHF.R.S32.HI R13, RZ, 0x1f, R13 ;  /* 0x0000001fff0d7819 */ /* 0x000fe4000001140d */
[C---:B------:R-:W-:Y:S01]  /*13320*/  @!P0 LEA R10, P4, R12.reuse, R14, 0x1 ;  /* 0x0000000e0c0a8211 */ /* 0x040fe200078808ff */
[----:B------:R4:W-:Y:S01]  /*13330*/  @!P2 ST.E.128 desc[UR40][R6.64], RZ ;  /* 0x000000ff0600a985 */ /* 0x0009e2000c101d28 */
[-C--:B------:R-:W-:Y:S02]  /*13340*/  @!P1 LEA.HI.X R9, R15, R0.reuse, R26, 0x1, P5 ;  /* 0x000000000f099211 */ /* 0x080fe400028f0c1a */
[----:B------:R-:W-:-:S03]  /*13350*/  @!P0 LEA.HI.X R11, R12, R0, R13, 0x1, P4 ;  /* 0x000000000c0b8211 */ /* 0x000fc600020f0c0d */
[----:B------:R4:W-:Y:S04]  /*13360*/  @!P1 ST.E.128 desc[UR40][R8.64], RZ ;  /* 0x000000ff08009985 */ /* 0x0009e8000c101d28 */
[----:B------:R4:W-:Y:S02]  /*13370*/  @!P0 ST.E.128 desc[UR40][R10.64], RZ ;  /* 0x000000ff0a008985 */ /* 0x0009e4000c101d28 */
.L_x_9821:
[----:B------:R-:W-:Y:S05]  /*13380*/  BSYNC B1 ;  /* 0x0000000000017941 */ /* 0x000fea0003800000 */
.L_x_9820:
[----:B------:R-:W-:-:S03]  /*13390*/  UMOV UR4, 0xffffffff ;  /* 0xffffffff00047882 */ /* 0x000fc60000000000 */
[----:B------:R-:W-:Y:S05]  /*133a0*/  BRA.DIV UR4, `(.L_x_9822) ;  /* 0x0000008e04187947 */ /* 0x000fea000b800000 */
[----:B--2---:R2:W0:Y:S04]  /*133b0*/  SHFL.IDX PT, R0, R20, 0x1, 0x181f ;  /* 0x00381f0014007f89 */ /* 0x00442800000e0000 */
[----:B---3--:R2:W3:Y:S02]  /*133c0*/  SHFL.IDX PT, R14, R3, 0x1, 0x181f ;  /* 0x00381f00030e7f89 */ /* 0x0084e400000e0000 */
.L_x_10023:
[----:B----4-:R-:W-:Y:S01]  /*133d0*/  VIADD R4, R24, 0x20 ;  /* 0x0000002018047836 */ /* 0x010fe20000000000 */
        /* <DEDUP_REMOVED lines=17> */
[CC--:B---3--:R-:W-:Y:S02]  /*134f0*/  @!P3 LEA R4, P5, R207.reuse, R14.reuse, 0x1 ;  /* 0x0000000ecf04b211 */ /* 0x0c8fe400078a08ff */
[----:B------:R-:W-:Y:S02]  /*13500*/  @!P2 LEA R6, P4, R10, R14, 0x1 ;  /* 0x0000000e0a06a211 */ /* 0x000fe400078808ff */
[----:B0-----:R-:W-:-:S02]  /*13510*/  @!P3 LEA.HI.X R5, R207, R0, R8, 0x1, P5 ;  /* 0x00000000cf05b211 */ /* 0x001fc400028f0c08 */
[C---:B------:R-:W-:Y:S02]  /*13520*/  @!P1 LEA R8, P5, R15.reuse, R14, 0x1 ;  /* 0x0000000e0f089211 */ /* 0x040fe400078a08ff */
        /* <DEDUP_REMOVED lines=9> */
.L_x_9824:
[----:B------:R-:W-:Y:S05]  /*135c0*/  BSYNC B1 ;  /* 0x0000000000017941 */ /* 0x000fea0003800000 */
.L_x_9823:
[----:B------:R-:W-:-:S03]  /*135d0*/  UMOV UR4, 0xffffffff ;  /* 0xffffffff00047882 */ /* 0x000fc60000000000 */
[----:B------:R-:W-:Y:S05]  /*135e0*/  BRA.DIV UR4, `(.L_x_9825) ;  /* 0x0000008a04d07947 */ /* 0x000fea000b800000 */
[----:B0-----:R0:W0:Y:S04]  /*135f0*/  SHFL.IDX PT, R0, R20, 0x2, 0x181f ;  /* 0x00581f0014007f89 */ /* 0x00102800000e0000 */
[----:B---3--:R3:W0:Y:S02]  /*13600*/  SHFL.IDX PT, R14, R3, 0x2, 0x181f ;  /* 0x00581f00030e7f89 */ /* 0x00862400000e0000 */
.L_x_10027:
[----:B----4-:R-:W-:Y:S01]  /*13610*/  VIADD R4, R24, 0x40 ;  /* 0x0000004018047836 */ /* 0x010fe20000000000 */
        /* <DEDUP_REMOVED lines=21> */
[----:B------:R4:W-:Y:S01]  /*13770*/  @!P3 ST.E.128 desc[UR40][R4.64], RZ ;  /* 0x000000ff0400b985 */ /* 0x0009e2000c101d28 */
[----:B------:R-:W-:Y:S02]  /*13780*/  @!P2 LEA.HI.X R7, R10, R0, R11, 0x1, P4 ;  /* 0x000000000a07a211 */ /* 0x000fe400020f0c0b */
[----:B------:R-:W-:Y:S02]  /*13790*/  SHF.R.S32.HI R13, RZ, 0x1f, R13 ;  /* 0x0000001fff0d7819 */ /* 0x000fe4000001140d */
[C---:B------:R-:W-:Y:S01]  /*137a0*/  @!P0 LEA R10, P4, R12.reuse, R14, 0x1 ;  /* 0x0000000e0c0a8211 */ /* 0x040fe200078808ff */
[----:B------:R4:W-:Y:S01]  /*137b0*/  @!P2 ST.E.128 desc[UR40][R6.64], RZ ;  /* 0x000000ff0600a985 */ /* 0x0009e2000c101d28 */
[-C--:B------:R-:W-:Y:S02]  /*137c0*/  @!P1 LEA.HI.X R9, R15, R0.reuse, R25, 0x1, P5 ;  /* 0x000000000f099211 */ /* 0x080fe400028f0c19 */
[----:B------:R-:W-:-:S03]  /*137d0*/  @!P0 LEA.HI.X R11, R12, R0, R13, 0x1, P4 ;  /* 0x000000000c0b8211 */ /* 0x000fc600020f0c0d */
[----:B------:R4:W-:Y:S04]  /*137e0*/  @!P1 ST.E.128 desc[UR40][R8.64], RZ ;  /* 0x000000ff08009985 */ /* 0x0009e8000c101d28 */
[----:B------:R4:W-:Y:S02]  /*137f0*/  @!P0 ST.E.128 desc[UR40][R10.64], RZ ;  /* 0x000000ff0a008985 */ /* 0x0009e4000c101d28 */
.L_x_9827:
[----:B------:R-:W-:Y:S05]  /*13800*/  BSYNC B1 ;  /* 0x0000000000017941 */ /* 0x000fea0003800000 */
.L_x_9826:
[----:B------:R-:W-:-:S03]  /*13810*/  UMOV UR4, 0xffffffff ;  /* 0xffffffff00047882 */ /* 0x000fc60000000000 */
[----:B------:R-:W-:Y:S05]  /*13820*/  BRA.DIV UR4, `(.L_x_9828) ;  /* 0x0000008a04887947 */ /* 0x000fea000b800000 */
[----:B0-----:R0:W0:Y:S04]  /*13830*/  SHFL.IDX PT, R0, R20, 0x3, 0x181f ;  /* 0x00781f0014007f89 */ /* 0x00102800000e0000 */
[----:B------:R0:W0:Y:S02]  /*13840*/  SHFL.IDX PT, R14, R3, 0x3, 0x181f ;  /* 0x00781f00030e7f89 */ /* 0x00002400000e0000 */
.L_x_10031:
[----:B0123--:R-:W-:-:S05]  /*13850*/  VIADD R3, R24, 0x60 ;  /* 0x0000006018037836 */ /* 0x00ffca0000000000 */
[----:B------:R-:W-:-:S13]  /*13860*/  ISETP.GE.AND P0, PT, R3, R21, PT ;  /* 0x000000150300720c */ /* 0x000fda0003f06270 */
[----:B------:R-:W-:Y:S05]  /*13870*/  @P0 BRA `(.L_x_9811) ;  /* 0x00000000006c0947 */ /* 0x000fea0003800000 */
[C---:B----4-:R-:W-:Y:S01]  /*13880*/  VIADD R10, R207.reuse, 0x40 ;  /* 0x00000040cf0a7836 */ /* 0x050fe20000000000 */
        /* <DEDUP_REMOVED lines=12> */
[CC--:B------:R-:W-:Y:S02]  /*13950*/  @!P3 LEA R4, P5, R207.reuse, R14.reuse, 0x1 ;  /* 0x0000000ecf04b211 */ /* 0x0c0fe400078a08ff */
        /* <DEDUP_REMOVED lines=13> */
.L_x_9811:
[----:B------:R-:W-:Y:S05]  /*13a30*/  BSYNC B0 ;  /* 0x0000000000007941 */ /* 0x000fea0003800000 */
.L_x_9797:
[----:B------:R-:W-:Y:S02]  /*13a40*/  ULDC UR4, c[0x0][0xc3c] ;  /* 0x00030f0000047ab9 */ /* 0x000fe40000000800 */
[----:B------:R-:W-:-:S13]  /*13a50*/  ISETP.GE.AND P0, PT, R51, UR4, PT ;  /* 0x0000000433007c0c */ /* 0x000fda000bf06270 */
[----:B------:R-:W-:Y:S05]  /*13a60*/  @!P0 BRA `(.L_x_9829) ;  /* 0xfffffedc00848947 */ /* 0x000fea000383ffff */
[----:B------:R-:W-:Y:S05]  /*13a70*/  BRA `(.L_x_9673) ;  /* 0x0000007000087947 */ /* 0x000fea0003800000 */
.L_x_9671:
[----:B------:R-:W-:-:S08]  /*13a80*/  NOP ;  /* 0x0000000000007918 */ /* 0x000fd00000000000 */
[----:B------:R-:W0:-:S00]  /*13a90*/  USETMAXREG.DEALLOC.CTAPOOL 0x28 ;  /* 0x00000028000079c8 */ /* 0x000e0000080e0500 */
[----:B0-----:R-:W2:Y:S01]  /*13aa0*/  LDL.LU R3, [R1] ;  /* 0x0000000001037983 */ /* 0x001ea20000300800 */
[----:B------:R-:W-:Y:S01]  /*13ab0*/  LOP3.LUT R2, R2, 0x3, RZ, 0xc0, !PT ;  /* 0x0000000302027812 */ /* 0x000fe200078ec0ff */
[----:B------:R-:W-:-:S05]  /*13ac0*/  IMAD.MOV.U32 R6, RZ, RZ, RZ ;  /* 0x000000ffff067224 */ /* 0x000fca00078e00ff */
[----:B------:R-:W0:Y:S02]  /*13ad0*/  SHFL.IDX PT, R2, R2, RZ, 0x1f ;  /* 0x00001fff02027589 */ /* 0x000e2400000e0000 */
[----:B0-----:R-:W-:Y:S02]  /*13ae0*/  ISETP.NE.AND P0, PT, R2, RZ, PT ;  /* 0x000000ff0200720c */ /* 0x001fe40003f05270 */
[----:B--2---:R-:W-:-:S11]  /*13af0*/  LOP3.LUT R3, R3, 0xffffff7f, RZ, 0xc0, !PT ;  /* 0xffffff7f03037812 */ /* 0x004fd600078ec0ff */
[----:B------:R-:W-:-:S05]  /*13b00*/  @P0 LOP3.LUT R3, R3, 0x80, RZ, 0xfc, !PT ;  /* 0x0000008003030812 */ /* 0x000fca00078efcff */
[----:B------:R0:W-:Y:S01]  /*13b10*/  STL [R1], R3 ;  /* 0x0000000301007387 */ /* 0x0001e20000100800 */
        /* <DEDUP_REMOVED lines=8> */
.L_x_9830:
[----:B------:R-:W-:Y:S01]  /*13ba0*/  LOP3.LUT R7, R0, 0x1f, RZ, 0xc0, !PT ;  /* 0x0000001f00077812 */ /* 0x000fe200078ec0ff */
[----:B------:R-:W-:Y:S01]  /*13bb0*/  ULDC UR4, c[0x0][0xc3c] ;  /* 0x00030f0000047ab9 */ /* 0x000fe20000000800 */
[----:B------:R-:W-:Y:S01]  /*13bc0*/  IMAD.MOV.U32 R9, RZ, RZ, RZ ;  /* 0x000000ffff097224 */ /* 0x000fe200078e00ff */
        /* <DEDUP_REMOVED lines=37> */
[----:B------:R-:W-:Y:S01]  /*13e20*/  MOV R8, R3 ;  /* 0x0000000300087202 */ /* 0x000fe20000000f00 */
[----:B------:R-:W-:Y:S01]  /*13e30*/  UMOV UR4, URZ ;  /* 0x0000003f00047c82 */ /* 0x000fe20008000000 */
[----:B------:R-:W-:-:S05]  /*13e40*/  ULDC UR5, c[0x0][0xc38] ;  /* 0x00030e0000057ab9 */ /* 0x000fca0000000800 */
.L_x_9834:
        /* <DEDUP_REMOVED lines=37> */
.L_x_9832:
        /* <DEDUP_REMOVED lines=18> */
.L_x_9835:
[----:B-1----:R-:W-:Y:S01]  /*141c0*/  IMAD R16, R16, UR5, R11 ;  /* 0x0000000510107c24 */ /* 0x002fe2000f8e020b */
[----:B0-----:R-:W-:Y:S01]  /*141d0*/  IABS R5, R9 ;  /* 0x0000000900057213 */ /* 0x001fe20000000000 */
[----:B------:R-:W-:Y:S01]  /*141e0*/  IMAD.MOV.U32 R11, RZ, RZ, R12 ;  /* 0x000000ffff0b7224 */ /* 0x000fe200078e000c */
[----:B------:R-:W-:Y:S01]  /*141f0*/  IABS R12, R6 ;  /* 0x00000006000c7213 */ /* 0x000fe20000000000 */
[----:B------:R-:W-:Y:S01]  /*14200*/  IMAD.MOV.U32 R2, RZ, RZ, RZ ;  /* 0x000000ffff027224 */ /* 0x000fe200078e00ff */
[----:B------:R-:W-:Y:S01]  /*14210*/  IADD3 R17, -R16, UR6, RZ ;  /* 0x0000000610117c10 */ /* 0x000fe2000fffe1ff */
[----:B------:R-:W-:Y:S01]  /*14220*/  IMAD R11, R11, R4, RZ ;  /* 0x000000040b0b7224 */ /* 0x000fe200078e02ff */
[----:B------:R-:W-:Y:S01]  /*14230*/  IADD3 R12, RZ, -R12, RZ ;  /* 0x8000000cff0c7210 */ /* 0x000fe20007ffe0ff */
[----:B------:R-:W0:Y:S01]  /*14240*/  I2F.RP R8, R5 ;  /* 0x0000000500087306 */ /* 0x000e220000209400 */
        /* <DEDUP_REMOVED lines=21> */
[----:B------:R-:W-:Y:S01]  /*143a0*/  IMAD.MOV R10, RZ, RZ, -R10 ;  /* 0x000000ffff0a7224 */ /* 0x000fe200078e0a0a */
[----:B------:R-:W-:Y:S01]  /*143b0*/  @!P2 IADD3 R8, -R8, RZ, RZ ;  /* 0x000000ff0808a210 */ /* 0x000fe20007ffe1ff */
[----:B------:R-:W-:Y:S01]  /*143c0*/  IMAD R11, R2, R5, RZ ;  /* 0x00000005020b7224 */ /* 0x000fe200078e02ff */
[----:B------:R-:W-:Y:S01]  /*143d0*/  @!P1 LOP3.LUT R8, RZ, R6, RZ, 0x33, !PT ;  /* 0x00000006ff089212 */ /* 0x000fe200078e33ff */
[----:B------:R-:W-:-:S03]  /*143e0*/  IMAD.MOV.U32 R2, RZ, RZ, RZ ;  /* 0x000000ffff027224 */ /* 0x000fc600078e00ff */
[----:B------:R-:W-:Y:S01]  /*143f0*/  IABS R4, R8 ;  /* 0x0000000800047213 */ /* 0x000fe20000000000 */
        /* <DEDUP_REMOVED lines=16> */
[----:B------:R-:W-:-:S04]  /*14500*/  @!P1 LOP3.LUT R2, RZ, R9, RZ, 0x33, !PT ;  /* 0x00000009ff029212 */ /* 0x000fc800078e33ff */
[----:B------:R-:W-:-:S05]  /*14510*/  IADD3 R18, -R2, RZ, RZ ;  /* 0x000000ff02127210 */ /* 0x000fca0007ffe1ff */
[C---:B------:R-:W-:Y:S02]  /*14520*/  IMAD R18, R9.reuse, R18, R8 ;  /* 0x0000001209127224 */ /* 0x040fe400078e0208 */
[----:B------:R-:W-:-:S04]  /*14530*/  IMAD R9, R9, 0x1000000, R2 ;  /* 0x0100000009097824 */ /* 0x000fc800078e0202 */
[----:B------:R-:W-:Y:S01]  /*14540*/  IMAD R18, R18, 0x10000, R9 ;  /* 0x0001000012127824 */ /* 0x000fe200078e0209 */
[----:B------:R-:W-:Y:S06]  /*14550*/  BRA `(.L_x_9836) ;  /* 0x00000000000c7947 */ /* 0x000fec0003800000 */
.L_x_9833:
[----:B------:R-:W-:Y:S02]  /*14560*/  IMAD.MOV.U32 R17, RZ, RZ, RZ ;  /* 0x000000ffff117224 */ /* 0x000fe400078e00ff */
[----:B------:R-:W-:Y:S02]  /*14570*/  IMAD.U32 R16, RZ, RZ, UR6 ;  /* 0x00000006ff107e24 */ /* 0x000fe4000f8e00ff */
[----:B------:R-:W-:-:S07]  /*14580*/  IMAD.MOV.U32 R18, RZ, RZ, RZ ;  /* 0x000000ffff127224 */ /* 0x000fce00078e00ff */
.L_x_9836:
[----:B------:R-:W-:-:S13]  /*14590*/  ISETP.NE.AND P0, PT, R7, RZ, PT ;  /* 0x000000ff0700720c */ /* 0x000fda0003f05270 */
[----:B------:R-:W0:Y:S01]  /*145a0*/  @!P0 S2R R3, SR_CgaCtaId ;  /* 0x0000000000038919 */ /* 0x000e220000008800 */
[----:B------:R-:W-:-:S04]  /*145b0*/  @!P0 MOV R2, 0x400 ;  /* 0x0000040000028802 */ /* 0x000fc80000000f00 */
[----:B0-----:R-:W-:-:S05]  /*145c0*/  @!P0 LEA R2, R3, R2, 0x18 ;  /* 0x0000000203028211 */ /* 0x001fca00078ec0ff */
[----:B------:R2:W-:Y:S01]  /*145d0*/  @!P0 STS.128 [R2+0x228d0], R16 ;  /* 0x0228d01002008388 */ /* 0x0005e20000000c00 */
[----:B------:R-:W-:Y:S06]  /*145e0*/  BAR.ARV 0x5, 0x180 ;  /* 0x0146000000007b1d */ /* 0x000fec0000002000 */
.L_x_9831:
[----:B------:R3:W-:Y:S01]  /*145f0*/  STL [R1+0x24], RZ ;  /* 0x000024ff01007387 */ /* 0x0007e20000100800 */
[----:B------:R-:W-:Y:S01]  /*14600*/  ULDC UR4, c[0x0][0xc3c] ;  /* 0x00030f0000047ab9 */ /* 0x000fe20000000800 */
[----:B------:R-:W-:Y:S01]  /*14610*/  IMAD.MOV.U32 R25, RZ, RZ, 0x1 ;  /* 0x00000001ff197424 */ /* 0x000fe200078e00ff */
[----:B-1----:R-:W-:Y:S02]  /*14620*/  ISETP.GE.AND P0, PT, R19, UR4, PT ;  /* 0x0000000413007c0c */ /* 0x002fe4000bf06270 */
[----:B------:R-:W-:-:S11]  /*14630*/  MOV R24, RZ ;  /* 0x000000ff00187202 */ /* 0x000fd60000000f00 */
[----:B---3--:R-:W-:Y:S05]  /*14640*/  @P0 BRA `(.L_x_9837) ;  /* 0x00000060003c0947 */ /* 0x008fea0003800000 */
[----:B------:R-:W1:Y:S01]  /*14650*/  S2UR UR5, SR_CgaCtaId ;  /* 0x00000000000579c3 */ /* 0x000e620000008800 */
[C---:B--2---:R-:W-:Y:S01]  /*14660*/  IMAD.SHL.U32 R2, R0.reuse, 0x8, RZ ;  /* 0x0000000800027824 */ /* 0x044fe200078e00ff */
[----:B------:R-:W-:Y:S01]  /*14670*/  LOP3.LUT R4, R0, 0x7f, RZ, 0xc0, !PT ;  /* 0x0000007f00047812 */ /* 0x000fe200078ec0ff */
[----:B------:R-:W-:Y:S01]  /*14680*/  UMOV UR4, 0x400 ;  /* 0x0000040000047882 */ /* 0x000fe20000000000 */
[----:B------:R2:W-:Y:S01]  /*14690*/  STL [R1+0x24], RZ ;  /* 0x000024ff01007387 */ /* 0x0005e20000100800 */
[----:B------:R-:W-:Y:S01]  /*146a0*/  BSSY B8, `(.L_x_9837) ;  /* 0x0000609000087945 */ /* 0x000fe20003800000 */
[----:B0-----:R-:W-:Y:S01]  /*146b0*/  LOP3.LUT R3, R2, 0x1f8, RZ, 0xc0, !PT ;  /* 0x000001f802037812 */ /* 0x001fe200078ec0ff */
[----:B------:R-:W-:Y:S01]  /*146c0*/  IMAD.SHL.U32 R28, R4, 0x8, RZ ;  /* 0x00000008041c7824 */ /* 0x000fe200078e00ff */
[----:B------:R-:W-:Y:S01]  /*146d0*/  LOP3.LUT R2, R2, 0x38, RZ, 0xc0, !PT ;  /* 0x0000003802027812 */ /* 0x000fe200078ec0ff */
[----:B------:R-:W-:Y:S01]  /*146e0*/  IMAD.MOV.U32 R26, RZ, RZ, 0x1 ;  /* 0x00000001ff1a7424 */ /* 0x000fe200078e00ff */
        /* <DEDUP_REMOVED lines=8> */
[----:B------:R-:W-:Y:S01]  /*14770*/  LOP3.LUT R4, R37, 0x2, RZ, 0xfc, !PT ;  /* 0x0000000225047812 */ /* 0x000fe200078efcff */
[----:B------:R-:W-:Y:S01]  /*14780*/  ULDC UR36, c[0x0][0xc] ;  /* 0x0000030000247ab9 */ /* 0x000fe20000000800 */
[----:B------:R-:W-:-:S02]  /*14790*/  LOP3.LUT R3, R3, 0x70, R0, 0xf8, !PT ;  /* 0x0000007003037812 */ /* 0x000fc400078ef800 */
[C---:B------:R-:W-:Y:S01]  /*147a0*/  LOP3.LUT R0, R2.reuse, 0x40, RZ, 0xfc, !PT ;  /* 0x0000004002007812 */ /* 0x040fe200078efcff */
[----:B-1----:R-:W-:Y:S01]  /*147b0*/  ULEA UR4, UR5, UR4, 0x18 ;  /* 0x0000000405047291 */ /* 0x002fe2000f8ec03f */
[C---:B------:R-:W-:Y:S02]  /*147c0*/  LOP3.LUT R3, R2.reuse, 0x80, RZ, 0xfc, !PT ;  /* 0x0000008002037812 */ /* 0x040fe400078efcff */
[----:B------:R-:W-:-:S03]  /*147d0*/  LOP3.LUT R2, R2, 0xc0, RZ, 0xfc, !PT ;  /* 0x000000c002027812 */ /* 0x000fc600078efcff */
[----:B------:R-:W-:-:S05]  /*147e0*/  IMAD.U32 R22, RZ, RZ, UR4 ;  /* 0x00000004ff167e24 */ /* 0x000fca000f8e00ff */
[----:B------:R-:W-:-:S05]  /*147f0*/  LEA R0, R28, R22, 0x1 ;  /* 0x000000161c007211 */ /* 0x000fca00078e08ff */
[----:B------:R2:W-:Y:S02]  /*14800*/  STL [R1+0x4], R0 ;  /* 0x0000040001007387 */ /* 0x0005e40000100800 */
.L_x_9938:
[----:B------:R-:W0:Y:S02]  /*14810*/  LDC.64 R34, c[0x0][0xc88] ;  /* 0x00032200ff227b82 */ /* 0x000e240000000a00 */
[----:B0-----:R-:W-:-:S06]  /*14820*/  IMAD.WIDE R34, R19, 0x4, R34 ;  /* 0x0000000413227825 */ /* 0x001fcc00078e0222 */
        /* <DEDUP_REMOVED lines=26> */
[----:B---3--:R-:W-:-:S03]  /*149d0*/  IADD3 R4, P4, R31, UR6, RZ ;  /* 0x000000061f047c10 */ /* 0x008fc6000ff9e0ff */
        /* <DEDUP_REMOVED lines=20> */
[----:B----4-:R-:W-:Y:S06]  /*14b20*/  @P1 BRA `(.L_x_9838) ;  /* 0x0000000000141947 */ /* 0x010fec0003800000 */
[----:B------:R-:W-:Y:S05]  /*14b30*/  @!P0 BRA `(.L_x_9838) ;  /* 0x0000000000108947 */ /* 0x000fea0003800000 */
[----:B------:R-:W2:Y:S04]  /*14b40*/  LDG.E R7, desc[UR40][R2.64] ;  /* 0x0000002802077981 */ /* 0x000ea8000c1e1900 */
[----:B------:R-:W2:Y:S02]  /*14b50*/  LDG.E R10, desc[UR40][R2.64+0x4] ;  /* 0x00000428020a7981 */ /* 0x000ea4000c1e1900 */
[----:B--2---:R-:W-:-:S05]  /*14b60*/  IMAD.IADD R2, R10, 0x1, -R7 ;  /* 0x000000010a027824 */ /* 0x004fca00078e0a07 */
[----:B------:R0:W-:Y:S02]  /*14b70*/  STL [R1+0x18], R2 ;  /* 0x0000180201007387 */ /* 0x0001e40000100800 */
.L_x_9838:
[----:B------:R-:W-:Y:S01]  /*14b80*/  ULDC.64 UR4, c[0x0][0xa20] ;  /* 0x0002880000047ab9 */ /* 0x000fe20000000a00 */
[C---:B------:R-:W-:Y:S02]  /*14b90*/  LOP3.LUT R7, R18.reuse, 0xff000000, RZ, 0xc0, !PT ;  /* 0xff00000012077812 */ /* 0x040fe400078ec0ff */
[----:B------:R-:W-:Y:S02]  /*14ba0*/  ISETP.NE.U32.AND P0, PT, RZ, UR4, PT ;  /* 0x00000004ff007c0c */ /* 0x000fe4000bf05070 */
[----:B------:R-:W-:Y:S02]  /*14bb0*/  SHF.R.U32.HI R7, RZ, 0x8, R7 ;  /* 0x00000008ff077819 */ /* 0x000fe40000011607 */
[----:B------:R-:W-:Y:S02]  /*14bc0*/  ISETP.NE.AND.EX P0, PT, RZ, UR5, PT, P0 ;  /* 0x00000005ff007c0c */ /* 0x000fe4000bf05300 */
[C---:B0-----:R-:W-:Y:S02]  /*14bd0*/  LOP3.LUT R2, R18.reuse, 0xff0000, RZ, 0xc0, !PT ;  /* 0x00ff000012027812 */ /* 0x041fe400078ec0ff */
[----:B------:R-:W-:-:S02]  /*14be0*/  LOP3.LUT R18, R18, 0xffff, RZ, 0xc0, !PT ;  /* 0x0000ffff12127812 */ /* 0x000fc400078ec0ff */
[----:B------:R-:W-:Y:S02]  /*14bf0*/  LEA.HI R7, R2, R7, RZ, 0x10 ;  /* 0x0000000702077211 */ /* 0x000fe400078f80ff */
[----:B------:R-:W-:-:S05]  /*14c00*/  MOV R27, R34 ;  /* 0x00000022001b7202 */ /* 0x000fca0000000f00 */
[----:B------:R-:W-:Y:S05]  /*14c10*/  @!P0 BRA `(.L_x_9839) ;  /* 0x0000000000108947 */ /* 0x000fea0003800000 */
[----:B------:R-:W-:-:S04]  /*14c20*/  IADD3 R2, P0, R31, UR4, RZ ;  /* 0x000000041f027c10 */ /* 0x000fc8000ff1e0ff */
[----:B------:R-:W-:-:S05]  /*14c30*/  IADD3.X R3, R32, UR5, RZ, P0, !PT ;  /* 0x0000000520037c10 */ /* 0x000fca00087fe4ff */
[----:B------:R0:W5:Y:S01]  /*14c40*/  LDG.E R8, desc[UR40][R2.64] ;  /* 0x0000002802087981 */ /* 0x000162000c1e1900 */
[----:B------:R-:W-:Y:S05]  /*14c50*/  BRA `(.L_x_9840) ;  /* 0x0000000000247947 */ /* 0x000fea0003800000 */
.L_x_9839:
        /* <DEDUP_REMOVED lines=9> */
.L_x_9840:
        /* <DEDUP_REMOVED lines=10> */
[----:B------:R0:W-:Y:S02]  /*14d90*/  STL [R1+0x8], R3 ;  /* 0x0000080301007387 */ /* 0x0001e40000100800 */
[----:B------:R-:W-:-:S05]  /*14da0*/  IMAD.HI R4, R4, 0x2aaaaaab, RZ ;  /* 0x2aaaaaab04047827 */ /* 0x000fca00078e02ff */
[----:B------:R-:W-:Y:S01]  /*14db0*/  SHF.R.U32.HI R2, RZ, 0x1f, R4 ;  /* 0x0000001fff027819 */ /* 0x000fe20000011604 */
[----:B0-----:R-:W-:-:S03]  /*14dc0*/  IMAD.MOV.U32 R3, RZ, RZ, RZ ;  /* 0x000000ffff037224 */ /* 0x001fc600078e00ff */
[----:B------:R-:W-:Y:S01]  /*14dd0*/  LEA.HI.SX32 R4, R4, R2, 0x1c ;  /* 0x0000000204047211 */ /* 0x000fe200078fe2ff */
        /* <DEDUP_REMOVED lines=13> */
[----:B------:R-:W-:Y:S01]  /*14eb0*/  IMAD R11, R2, R10, RZ ;  /* 0x0000000a020b7224 */ /* 0x000fe200078e02ff */
[----:B------:R-:W-:-:S05]  /*14ec0*/  MOV R2, RZ ;  /* 0x000000ff00027202 */ /* 0x000fca0000000f00 */
        /* <DEDUP_REMOVED lines=15> */
.L_x_9842:
[----:B------:R-:W-:Y:S05]  /*14fc0*/  BSYNC B0 ;  /* 0x0000000000007941 */ /* 0x000fea0003800000 */
.L_x_9841:
        /* <DEDUP_REMOVED lines=25> */
.L_x_10034:
[----:B-1----:R-:W-:Y:S02]  /*15160*/  ISETP.NE.AND P0, PT, R14, RZ, PT ;  /* 0x000000ff0e00720c */ /* 0x002fe40003f05270 */
[----:B------:R-:W-:-:S11]  /*15170*/  PLOP3.LUT P6, PT, PT, PT, PT, 0x8, 0x0 ;  /* 0x000000000000781c */ /* 0x000fd60003fce170 */
[----:B------:R-:W-:Y:S05]  /*15180*/  @P0 BRA `(.L_x_9846) ;  /* 0x00000000000c0947 */ /* 0x000fea0003800000 */
[----:B------:R-:W-:-:S03]  /*15190*/  UMOV UR4, 0xffffffff ;  /* 0xffffffff00047882 */ /* 0x000fc60000000000 */
[----:B------:R-:W-:Y:S05]  /*151a0*/  BRA.DIV UR4, `(.L_x_9847) ;  /* 0x0000007204a47947 */ /* 0x000fea000b800000 */
[----:B------:R-:W-:-:S13]  /*151b0*/  ELECT P6, URZ, PT ;  /* 0x00000000003f782f */ /* 0x000fda00038c0000 */
.L_x_9846:
        /* <DEDUP_REMOVED lines=9> */
.L_x_10037:
[----:B------:R-:W-:Y:S05]  /*15250*/  BSYNC B1 ;  /* 0x0000000000017941 */ /* 0x000fea0003800000 */
.L_x_9848:
        /* <DEDUP_REMOVED lines=10> */
.L_x_10038:
[----:B------:R-:W-:Y:S05]  /*15300*/  BSYNC B2 ;  /* 0x0000000000027941 */ /* 0x000fea0003800000 */
.L_x_9852:
        /* <DEDUP_REMOVED lines=9> */
.L_x_9855:
[----:B------:R-:W-:Y:S05]  /*153a0*/  BSYNC B2 ;  /* 0x0000000000027941 */ /* 0x000fea0003800000 */
.L_x_9854:
        /* <DEDUP_REMOVED lines=12> */
.L_x_9856:
        /* <DEDUP_REMOVED lines=13> */
.L_x_10039:
[----:B------:R-:W-:Y:S05]  /*15540*/  BSYNC B2 ;  /* 0x0000000000027941 */ /* 0x000fea0003800000 */
.L_x_9857:
[----:B------:R-:W-:Y:S01]  /*15550*/  BSSY B2, `(.L_x_9859) ;  /* 0x000000b000027945 */ /* 0x000fe20003800000 */
[----:B------:R-:W-:Y:S01]  /*15560*/  IMAD.MOV.U32 R12, RZ, RZ, 0x0 ;  /* 0x00000000ff0c7424 */ /* 0x000fe200078e00ff */
[----:B------:R-:W-:Y:S02]  /*15570*/  MOV R13, 0x12f00000 ;  /* 0x12f00000000d7802 */ /* 0x000fe40000000f00 */
        /* <DEDUP_REMOVED lines=8> */
.L_x_9860:
[----:B------:R-:W-:Y:S05]  /*15600*/  BSYNC B2 ;  /* 0x0000000000027941 */ /* 0x000fea0003800000 */
.L_x_9859:
        /* <DEDUP_REMOVED lines=9> */
.L_x_9861:
        /* <DEDUP_REMOVED lines=15> */
.L_x_9862:
        /* <DEDUP_REMOVED lines=15> */
.L_x_9863:
        /* <DEDUP_REMOVED lines=15> */
.L_x_9864:
        /* <DEDUP_REMOVED lines=10> */
.L_x_9851:
[----:B------:R-:W-:Y:S05]  /*15a10*/  BSYNC B1 ;  /* 0x0000000000017941 */ /* 0x000fea0003800000 */
.L_x_9850:
        /* <DEDUP_REMOVED lines=9> */
.L_x_9880:
[----:B------:R-:W-:Y:S05]  /*15ab0*/  YIELD ;  /* 0x0000000000007946 */ /* 0x000fea0003800000 */
[----:B------:R-:W-:Y:S04]  /*15ac0*/  BSSY B1, `(.L_x_9865) ;  /* 0x000007a000017945 */ /* 0x000fe80003800000 */
[----:B------:R-:W-:Y:S05]  /*15ad0*/  @!P6 BRA `(.L_x_9866) ;  /* 0x0000000400e0e947 */ /* 0x000fea0003800000 */
[----:B------:R-:W-:Y:S01]  /*15ae0*/  LEA R8, R23, R22, 0x3 ;  /* 0x0000001617087211 */ /* 0x000fe200078e18ff */
[----:B0-----:R-:W0:Y:S01]  /*15af0*/  S2R R3, SR_TID.X ;  /* 0x0000000000037919 */ /* 0x001e220000002100 */
[----:B------:R-:W-:Y:S01]  /*15b00*/  SHF.L.U32 R2, R26, 0x1f, RZ ;  /* 0x0000001f1a027819 */ /* 0x000fe200000006ff */
[----:B------:R-:W-:Y:S03]  /*15b10*/  BSSY B2, `(.L_x_9867) ;  /* 0x0000005000027945 */ /* 0x000fe60003800000 */
[----:B------:R-:W1:Y:S01]  /*15b20*/  SYNCS.PHASECHK.TRANS64.TRYWAIT P2, [R8+URZ+0x228a0], R2 ;  /* 0x0228a002080075a7 */ /* 0x000e62000804017f */
[----:B0-----:R-:W-:-:S04]  /*15b30*/  LOP3.LUT R3, R3, 0x7f, RZ, 0xc0, !PT ;  /* 0x0000007f03037812 */ /* 0x001fc800078ec0ff */
[----:B------:R-:W-:Y:S01]  /*15b40*/  ISETP.NE.AND P3, PT, R3, RZ, PT ;  /* 0x000000ff0300720c */ /* 0x000fe20003f65270 */
[----:B-1----:R-:W-:-:S12]  /*15b50*/  @!P2 BRA `(.L_x_9868) ;  /* 0x000000680094a947 */ /* 0x002fd80003800000 */
.L_x_10040:
[----:B------:R-:W-:Y:S05]  /*15b60*/  BSYNC B2 ;  /* 0x0000000000027941 */ /* 0x000fea0003800000 */
.L_x_9867:
        /* <DEDUP_REMOVED lines=9> */
.L_x_9870:
[----:B------:R-:W-:Y:S05]  /*15c00*/  BSYNC B2 ;  /* 0x0000000000027941 */ /* 0x000fea0003800000 */
.L_x_9869:
        /* <DEDUP_REMOVED lines=11> */
.L_x_9871:
        /* <DEDUP_REMOVED lines=13> */
.L_x_10041:
[----:B------:R-:W-:Y:S05]  /*15d90*/  BSYNC B2 ;  /* 0x0000000000027941 */ /* 0x000fea0003800000 */
.L_x_9872:
        /* <DEDUP_REMOVED lines=11> */
.L_x_9875:
[----:B------:R-:W-:Y:S05]  /*15e50*/  BSYNC B2 ;  /* 0x0000000000027941 */ /* 0x000fea0003800000 */
.L_x_9874:
        /* <DEDUP_REMOVED lines=9> */
.L_x_9876:
        /* <DEDUP_REMOVED lines=15> */
.L_x_9877:
        /* <DEDUP_REMOVED lines=15> */
.L_x_9878:
        /* <DEDUP_REMOVED lines=15> */
.L_x_9879:
        /* <DEDUP_REMOVED lines=10> */
.L_x_9866:
[----:B------:R-:W-:Y:S05]  /*16260*/  BSYNC B1 ;  /* 0x0000000000017941 */ /* 0x000fea0003800000 */
.L_x_9865:
        /* <DEDUP_REMOVED lines=8> */
.L_x_9844:
[----:B------:R-:W-:Y:S05]  /*162f0*/  BSYNC B0 ;  /* 0x0000000000007941 */ /* 0x000fea0003800000 */
.L_x_9843:
        /* <DEDUP_REMOVED lines=33> */
.L_x_9882:
[----:B------:R-:W-:Y:S05]  /*16510*/  BSYNC B0 ;  /* 0x0000000000007941 */ /* 0x000fea0003800000 */
.L_x_9881:
        /* <DEDUP_REMOVED lines=23> */
.L_x_9884:
        /* <DEDUP_REMOVED lines=10> */
[----:B0-----:R-:W0:Y:S01]  /*16730*/  LDC.64 R2, c[0x4][R2] ;  /* 0x0100000002027b82 */ /* 0x001e220000000a00 */
        /* <DEDUP_REMOVED lines=9> */
.L_x_9887:
[----:B------:R-:W-:Y:S05]  /*167d0*/  BSYNC B6 ;  /* 0x0000000000067941 */ /* 0x000fea0003800000 */
.L_x_9886:
        /* <DEDUP_REMOVED lines=20> */
.L_x_9890:
[----:B------:R0:W1:Y:S01]  /*16920*/  LDC.64 R2, c[0x4][R33] ;  /* 0x0100000021027b82 */ /* 0x0000620000000a00 */
[----:B------:R-:W-:Y:S01]  /*16930*/  ULDC.64 UR4, c[0x4][0xf0] ;  /* 0x01003c0000047ab9 */ /* 0x000fe20000000a00 */
[----:B------:R-:W-:Y:S01]  /*16940*/  ULDC.64 UR6, c[0x4][0xf8] ;  /* 0x01003e0000067ab9 */ /* 0x000fe20000000a00 */
[----:B------:R-:W-:Y:S01]  /*16950*/  ULDC.64 UR8, c[0x4][0x18] ;  /* 0x0100060000087ab9 */ /* 0x000fe20000000a00 */
[----:B------:R-:W-:Y:S01]  /*16960*/  MOV R4, UR4 ;  /* 0x0000000400047c02 */ /* 0x000fe20008000f00 */
[----:B------:R-:W-:Y:S02]  /*16970*/  IMAD.U32 R5, RZ, RZ, UR5 ;  /* 0x00000005ff057e24 */ /* 0x000fe4000f8e00ff */
        /* <DEDUP_REMOVED lines=9> */
.L_x_9889:
[----:B------:R-:W-:Y:S05]  /*16a10*/  BSYNC B6 ;  /* 0x0000000000067941 */ /* 0x000fea0003800000 */
.L_x_9888:
[----:B------:R-:W2:Y:S01]  /*16a20*/  LDL R20, [R1+0x8] ;  /* 0x0000080001147983 */ /* 0x000ea20000100800 */
[----:B------:R-:W-:Y:S01]  /*16a30*/  ULDC.64 UR4, c[0x0][0x9f8] ;  /* 0x00027e0000047ab9 */ /* 0x000fe20000000a00 */
[----:B------:R-:W1:Y:S01]  /*16a40*/  LDC R8, c[0x0][0x430] ;  /* 0x00010c00ff087b82 */ /* 0x000e620000000800 */
[----:B------:R-:W-:Y:S01]  /*16a50*/  ISETP.NE.U32.AND P0, PT, RZ, UR4, PT ;  /* 0x00000004ff007c0c */ /* 0x000fe2000bf05070 */
[----:B------:R-:W3:Y:S03]  /*16a60*/  LDL.LU R9, [R1] ;  /* 0x0000000001097983 */ /* 0x000ee60000300800 */
[----:B------:R-:W-:Y:S01]  /*16a70*/  ISETP.NE.AND.EX P0, PT, RZ, UR5, PT, P0 ;  /* 0x00000005ff007c0c */ /* 0x000fe2000bf05300 */
[----:B------:R-:W4:-:S12]  /*16a80*/  S2R R21, SR_TID.X ;  /* 0x0000000000157919 */ /* 0x000f180000002100 */
[----:B------:R-:W-:Y:S01]  /*16a90*/  @P0 IADD3 R2, P1, R31, UR4, RZ ;  /* 0x000000041f020c10 */ /* 0x000fe2000ff3e0ff */
[----:B------:R-:W-:Y:S01]  /*16aa0*/  VIADD R0, R35, 0xffffffff ;  /* 0xffffffff23007836 */ /* 0x000fe20000000000 */
[----:B------:R-:W1:Y:S01]  /*16ab0*/  S2R R10, SR_TID.X ;  /* 0x00000000000a7919 */ /* 0x000e620000002100 */
[----:B------:R-:W-:Y:S01]  /*16ac0*/  ULDC UR4, c[0x0][0x2f4] ;  /* 0x0000bd0000047ab9 */ /* 0x000fe20000000800 */
[----:B0-----:R-:W-:Y:S02]  /*16ad0*/  @P0 IADD3.X R3, R32, UR5, RZ, P1, !PT ;  /* 0x0000000520030c10 */ /* 0x001fe40008ffe4ff */
[----:B----4-:R-:W-:-:S03]  /*16ae0*/  LOP3.LUT R21, R21, 0x7f, RZ, 0xc0, !PT ;  /* 0x0000007f15157812 */ /* 0x010fc600078ec0ff */
[----:B------:R0:W4:Y:S01]  /*16af0*/  @P0 LDG.E R27, desc[UR40][R2.64] ;  /* 0x00000028021b0981 */ /* 0x000122000c1e1900 */
[----:B------:R-:W-:Y:S01]  /*16b00*/  IMAD.MOV.U32 R35, RZ, RZ, RZ ;  /* 0x000000ffff237224 */ /* 0x000fe200078e00ff */
[----:B------:R-:W-:Y:S01]  /*16b10*/  ULDC UR5, c[0x0][0x320] ;  /* 0x0000c80000057ab9 */ /* 0x000fe20000000800 */
[----:B------:R-:W-:Y:S02]  /*16b20*/  SHF.R.U32.HI R33, RZ, 0x3, R21 ;  /* 0x00000003ff217819 */ /* 0x000fe40000011615 */
[----:B------:R-:W0:Y:S01]  /*16b30*/  S2R R21, SR_TID.X ;  /* 0x0000000000157919 */ /* 0x000e220000002100 */
[----:B-1----:R-:W-:-:S13]  /*16b40*/  ISETP.NE.AND P1, PT, R8, 0x1, PT ;  /* 0x000000010800780c */ /* 0x002fda0003f25270 */
[----:B------:R-:W1:Y:S08]  /*16b50*/  @P1 LDC R5, c[0x0][0x434] ;  /* 0x00010d00ff051b82 */ /* 0x000e700000000800 */
[----:B------:R-:W1:Y:S01]  /*16b60*/  @P1 LDC R4, c[0x0][0x438] ;  /* 0x00010e00ff041b82 */ /* 0x000e620000000800 */
[----:B0-----:R-:W-:-:S04]  /*16b70*/  SHF.L.U32 R21, R21, 0x4, RZ ;  /* 0x0000000415157819 */ /* 0x001fc800000006ff */
[----:B------:R-:W-:-:S05]  /*16b80*/  LOP3.LUT R21, R33, 0x70, R21, 0xf8, !PT ;  /* 0x0000007021157812 */ /* 0x000fca00078ef815 */
[----:B------:R-:W-:Y:S02]  /*16b90*/  IMAD R36, R0, 0x60, R21 ;  /* 0x0000006000247824 */ /* 0x000fe400078e0215 */
[----:B------:R-:W-:-:S05]  /*16ba0*/  IMAD.SHL.U32 R10, R10, 0x8, RZ ;  /* 0x000000080a0a7824 */ /* 0x000fca00078e00ff */
[----:B------:R-:W-:Y:S01]  /*16bb0*/  LOP3.LUT R10, R10, 0x38, RZ, 0xc0, !PT ;  /* 0x000000380a0a7812 */ /* 0x000fe200078ec0ff */
[----:B------:R-:W-:Y:S01]  /*16bc0*/  UMOV UR6, 0xffffffff ;  /* 0xffffffff00067882 */ /* 0x000fe20000000000 */
[----:B--2---:R-:W-:-:S04]  /*16bd0*/  ISETP.GE.AND P0, PT, R36, R20, PT ;  /* 0x000000142400720c */ /* 0x004fc80003f06270 */
[----:B------:R-:W-:Y:S01]  /*16be0*/  ISETP.GT.U32.OR P0, PT, R21, 0x5f, P0 ;  /* 0x0000005f1500780c */ /* 0x000fe20000704470 */
[----:B------:R-:W-:-:S12]  /*16bf0*/  IMAD.IADD R36, R36, 0x1, R30 ;  /* 0x0000000124247824 */ /* 0x000fd800078e021e */
[----:B------:R-:W0:Y:S01]  /*16c00*/  @!P0 LDC.64 R2, c[0x0][0x428] ;  /* 0x00010a00ff028b82 */ /* 0x000e220000000a00 */
[----:B-1----:R-:W-:-:S04]  /*16c10*/  @P1 IMAD.HI.U32 R5, R36, R5, RZ ;  /* 0x0000000524051227 */ /* 0x002fc800078e00ff */
[----:B------:R-:W-:Y:S01]  /*16c20*/  IMAD.MOV.U32 R6, RZ, RZ, R36 ;  /* 0x000000ffff067224 */ /* 0x000fe200078e0024 */
[----:B------:R-:W-:-:S04]  /*16c30*/  @P1 SHF.R.U32.HI R6, RZ, R4, R5 ;  /* 0x00000004ff061219 */ /* 0x000fc80000011605 */
[--C-:B------:R-:W-:Y:S01]  /*16c40*/  @!P0 SHF.R.S32.HI R5, RZ, 0x1f, R6.reuse ;  /* 0x0000001fff058819 */ /* 0x100fe20000011406 */
[----:B------:R-:W-:Y:S01]  /*16c50*/  @!P0 IMAD.MOV.U32 R4, RZ, RZ, R6 ;  /* 0x000000ffff048224 */ /* 0x000fe200078e0006 */
[----:B----4-:R-:W-:-:S03]  /*16c60*/  SHF.R.S32.HI R33, RZ, 0x1f, R27 ;  /* 0x0000001fff217819 */ /* 0x010fc6000001141b */
[----:B0-----:R-:W-:-:S04]  /*16c70*/  @!P0 IMAD.WIDE.U32 R4, R27, R2, R4 ;  /* 0x000000021b048225 */ /* 0x001fc800078e0004 */
[----:B------:R-:W-:-:S04]  /*16c80*/  @!P0 IMAD R7, R33, R2, RZ ;  /* 0x0000000221078224 */ /* 0x000fc800078e02ff */
[----:B------:R-:W-:Y:S02]  /*16c90*/  @!P0 IMAD R7, R27, R3, R7 ;  /* 0x000000031b078224 */ /* 0x000fe400078e0207 */
[----:B------:R-:W0:Y:S02]  /*16ca0*/  @!P0 LDC.64 R2, c[0x0][0x418] ;  /* 0x00010600ff028b82 */ /* 0x000e240000000a00 */
[----:B------:R-:W-:Y:S01]  /*16cb0*/  @!P0 IMAD.IADD R7, R5, 0x1, R7 ;  /* 0x0000000105078824 */ /* 0x000fe200078e0207 */
[----:B0-----:R-:W-:-:S04]  /*16cc0*/  @!P0 LEA R2, P1, R4, R2, 0x2 ;  /* 0x0000000204028211 */ /* 0x001fc800078210ff */
[----:B------:R-:W-:-:S05]  /*16cd0*/  @!P0 LEA.HI.X R3, R4, R3, R7, 0x2, P1 ;  /* 0x0000000304038211 */ /* 0x000fca00008f1407 */
[----:B------:R0:W5:Y:S01]  /*16ce0*/  @!P0 LDG.E R35, desc[UR40][R2.64] ;  /* 0x0000002802238981 */ /* 0x000162000c1e1900 */
[----:B------:R-:W-:Y:S02]  /*16cf0*/  ISETP.GT.U32.AND P0, PT, R21, 0x5f, PT ;  /* 0x0000005f1500780c */ /* 0x000fe40003f04070 */
[----:B------:R-:W1:Y:S01]  /*16d00*/  S2R R21, SR_TID.X ;  /* 0x0000000000157919 */ /* 0x000e620000002100 */
[----:B------:R-:W-:Y:S02]  /*16d10*/  ISETP.GE.AND P1, PT, R10, UR4, PT ;  /* 0x000000040a007c0c */ /* 0x000fe4000bf26270 */
[----:B---3--:R-:W-:-:S08]  /*16d20*/  LOP3.LUT R9, R9, 0xffffffdf, RZ, 0xc0, !PT ;  /* 0xffffffdf09097812 */ /* 0x008fd000078ec0ff */
[----:B------:R-:W-:-:S04]  /*16d30*/  @P0 LOP3.LUT R9, R9, 0x20, RZ, 0xfc, !PT ;  /* 0x0000002009090812 */ /* 0x000fc800078efcff */
[----:B------:R-:W-:Y:S02]  /*16d40*/  LOP3.LUT R9, R9, 0xfffffffe, RZ, 0xc0, !PT ;  /* 0xfffffffe09097812 */ /* 0x000fe400078ec0ff */
[----:B-1----:R-:W-:-:S04]  /*16d50*/  SHF.L.U32 R21, R21, 0x3, RZ ;  /* 0x0000000315157819 */ /* 0x002fc800000006ff */
[----:B------:R-:W-:-:S04]  /*16d60*/  LOP3.LUT R21, R21, 0x38, RZ, 0xc0, !PT ;  /* 0x0000003815157812 */ /* 0x000fc800078ec0ff */
[----:B------:R-:W-:-:S04]  /*16d70*/  LOP3.LUT R11, R21, 0x40, RZ, 0xfc, !PT ;  /* 0x00000040150b7812 */ /* 0x000fc800078efcff */
[----:B------:R-:W-:Y:S02]  /*16d80*/  ISETP.GE.AND P3, PT, R11, UR5, PT ;  /* 0x000000050b007c0c */ /* 0x000fe4000bf66270 */
[----:B------:R-:W-:Y:S02]  /*16d90*/  @P1 LOP3.LUT R9, R9, 0x1, RZ, 0xfc, !PT ;  /* 0x0000000109091812 */ /* 0x000fe400078efcff */
[C---:B------:R-:W-:Y:S02]  /*16da0*/  LOP3.LUT R11, R10.reuse, 0x80, RZ, 0xfc, !PT ;  /* 0x000000800a0b7812 */ /* 0x040fe400078efcff */
[----:B------:R-:W-:Y:S02]  /*16db0*/  LOP3.LUT R9, R9, 0xfffffff7, RZ, 0xc0, !PT ;  /* 0xfffffff709097812 */ /* 0x000fe400078ec0ff */
[----:B------:R-:W-:Y:S02]  /*16dc0*/  ISETP.GE.AND P2, PT, R11, UR5, PT ;  /* 0x000000050b007c0c */ /* 0x000fe4000bf46270 */
[----:B------:R-:W-:-:S03]  /*16dd0*/  ISETP.GE.AND P0, PT, R10, UR5, PT ;  /* 0x000000050a007c0c */ /* 0x000fc6000bf06270 */
[----:B------:R-:W-:-:S04]  /*16de0*/  @P3 LOP3.LUT R9, R9, 0x8, RZ, 0xfc, !PT ;  /* 0x0000000809093812 */ /* 0x000fc800078efcff */
[----:B------:R-:W-:Y:S02]  /*16df0*/  LOP3.LUT R9, R9, 0xffffffef, RZ, 0xc0, !PT ;  /* 0xffffffef09097812 */ /* 0x000fe400078ec0ff */
[----:B------:R-:W-:Y:S02]  /*16e00*/  LOP3.LUT R10, R10, 0xc0, RZ, 0xfc, !PT ;  /* 0x000000c00a0a7812 */ /* 0x000fe400078efcff */
[----:B------:R-:W-:Y:S02]  /*16e10*/  LOP3.LUT R9, R9, 0xfffffffb, RZ, 0xc0, !PT ;  /* 0xfffffffb09097812 */ /* 0x000fe400078ec0ff */
[----:B------:R-:W-:Y:S02]  /*16e20*/  ISETP.GE.AND P1, PT, R10, UR5, PT ;  /* 0x000000050a007c0c */ /* 0x000fe4000bf26270 */
[----:B------:R-:W-:-:S04]  /*16e30*/  @P2 LOP3.LUT R9, R9, 0x4, RZ, 0xfc, !PT ;  /* 0x0000000409092812 */ /* 0x000fc800078efcff */
[----:B------:R-:W-:-:S04]  /*16e40*/  @P0 LOP3.LUT R9, R9, 0x10, RZ, 0xfc, !PT ;  /* 0x0000001009090812 */ /* 0x000fc800078efcff */
[----:B------:R-:W-:-:S04]  /*16e50*/  LOP3.LUT R9, R9, 0xfffffffd, RZ, 0xc0, !PT ;  /* 0xfffffffd09097812 */ /* 0x000fc800078ec0ff */
[----:B------:R-:W-:-:S05]  /*16e60*/  @P1 LOP3.LUT R9, R9, 0x2, RZ, 0xfc, !PT ;  /* 0x0000000209091812 */ /* 0x000fca00078efcff */
[----:B------:R1:W-:Y:S01]  /*16e70*/  STL [R1], R9 ;  /* 0x0000000901007387 */ /* 0x0003e20000100800 */
[----:B0-----:R-:W-:-:S04]  /*16e80*/  IMAD.MOV R2, RZ, RZ, -R6 ;  /* 0x000000ffff027224 */ /* 0x001fc800078e0a06 */
[----:B------:R-:W-:Y:S01]  /*16e90*/  IMAD R36, R8, R2, R36 ;  /* 0x0000000208247224 */ /* 0x000fe200078e0224 */
[----:B------:R-:W-:Y:S06]  /*16ea0*/  BRA.DIV UR6, `(.L_x_9891) ;  /* 0x0000005606e87947 */ /* 0x000fec000b800000 */
.L_x_10044:
[----:B------:R-:W-:Y:S01]  /*16eb0*/  LOP3.LUT R3, R37, 0x2, RZ, 0xfc, !PT ;  /* 0x0000000225037812 */ /* 0x000fe200078efcff */
[----:B------:R-:W-:Y:S01]  /*16ec0*/  IMAD.MOV.U32 R2, RZ, RZ, R9 ;  /* 0x000000ffff027224 */ /* 0x000fe200078e0009 */
[----:B------:R-:W-:Y:S02]  /*16ed0*/  SEL R7, RZ, 0x1, P0 ;  /* 0x00000001ff077807 */ /* 0x000fe40000000000 */
[----:B------:R-:W-:Y:S02]  /*16ee0*/  ISETP.NE.AND P0, PT, R3, 0x3, PT ;  /* 0x000000030300780c */ /* 0x000fe40003f05270 */
[----:B------:R-:W-:-:S11]  /*16ef0*/  LOP3.LUT R2, R2, 0xffffffbf, RZ, 0xc0, !PT ;  /* 0xffffffbf02027812 */ /* 0x000fd600078ec0ff */
[----:B------:R-:W-:-:S05]  /*16f00*/  @P0 LOP3.LUT R2, R2, 0x40, RZ, 0xfc, !PT ;  /* 0x0000004002020812 */ /* 0x000fca00078efcff */
[----:B------:R0:W-:Y:S01]  /*16f10*/  STL [R1], R2 ;  /* 0x0000000201007387 */ /* 0x0001e20000100800 */
[----:B------:R-:W-:Y:S05]  /*16f20*/  @!P0 BRA `(.L_x_9892) ;  /* 0x0000000000048947 */ /* 0x000fea0003800000 */
[----:B------:R-:W-:Y:S01]  /*16f30*/  BPT.TRAP 0x1 ;  /* 0x000000040000795c */ /* 0x000fe20000300000 */
.L_x_9892:
[----:B------:R-:W-:Y:S01]  /*16f40*/  IMAD R32, R0, -0x60, R20 ;  /* 0xffffffa000207824 */ /* 0x000fe200078e0214 */
[----:B------:R-:W-:Y:S01]  /*16f50*/  SHF.L.U32 R0, R25, 0x1f, RZ ;  /* 0x0000001f19007819 */ /* 0x000fe200000006ff */
[----:B------:R-:W-:Y:S01]  /*16f60*/  IMAD R31, R24, 0x8, R22 ;  /* 0x00000008181f7824 */ /* 0x000fe200078e0216 */
[----:B------:R-:W-:Y:S03]  /*16f70*/  BSSY B0, `(.L_x_9893) ;  /* 0x0000003000007945 */ /* 0x000fe60003800000 */
[----:B------:R-:W2:Y:S02]  /*16f80*/  SYNCS.PHASECHK.TRANS64.TRYWAIT P0, [R31+URZ+0x22840], R0 ;  /* 0x022840001f0075a7 */ /* 0x000ea4000800017f */
[----:B--2---:R-:W-:Y:S05]  /*16f90*/  @!P0 BRA `(.L_x_9894) ;  /* 0x0000005400e08947 */ /* 0x004fea0003800000 */
.L_x_10045:
[----:B------:R-:W-:Y:S05]  /*16fa0*/  BSYNC B0 ;  /* 0x0000000000007941 */ /* 0x000fea0003800000 */
.L_x_9893:
[----:B0-----:R-:W3:Y:S01]  /*16fb0*/  LDL R2, [R1] ;  /* 0x0000000001027983 */ /* 0x001ee20000100800 */
[----:B--2---:R-:W-:Y:S01]  /*16fc0*/  SHF.R.S32.HI R0, RZ, 0x1f, R36 ;  /* 0x0000001fff007819 */ /* 0x004fe20000011424 */
[----:B------:R-:W-:Y:S01]  /*16fd0*/  ULDC.64 UR4, c[0x0][0x300] ;  /* 0x0000c00000047ab9 */ /* 0x000fe20000000a00 */
[----:B-----5:R-:W-:Y:S01]  /*16fe0*/  SHF.R.S32.HI R4, RZ, 0x1f, R35 ;  /* 0x0000001fff047819 */ /* 0x020fe20000011423 */
[----:B------:R-:W0:Y:S01]  /*16ff0*/  S2R R8, SR_TID.X ;  /* 0x0000000000087919 */ /* 0x000e220000002100 */
[----:B------:R-:W-:Y:S01]  /*17000*/  ULDC.64 UR6, c[0x0][0x2e8] ;  /* 0x0000ba0000067ab9 */ /* 0x000fe20000000a00 */
[----:B------:R2:W-:Y:S04]  /*17010*/  STL [R1+0x28], R0 ;  /* 0x0000280001007387 */ /* 0x0005e80000100800 */
[----:B------:R4:W-:Y:S01]  /*17020*/  STL [R1+0x2c], R4 ;  /* 0x00002c0401007387 */ /* 0x0009e20000100800 */
[----:B--2---:R-:W-:-:S04]  /*17030*/  IMAD R0, R0, UR4, RZ ;  /* 0x0000000400007c24 */ /* 0x004fc8000f8e02ff */
[----:B------:R-:W-:Y:S02]  /*17040*/  IMAD R0, R36, UR5, R0 ;  /* 0x0000000524007c24 */ /* 0x000fe4000f8e0200 */
[----:B0-----:R-:W-:-:S05]  /*17050*/  IMAD.SHL.U32 R8, R8, 0x8, RZ ;  /* 0x0000000808087824 */ /* 0x001fca00078e00ff */
[----:B------:R-:W-:Y:S02]  /*17060*/  LOP3.LUT R8, R8, 0x38, RZ, 0xc0, !PT ;  /* 0x0000003808087812 */ /* 0x000fe400078ec0ff */
[----:B---3--:R-:W-:Y:S01]  /*17070*/  LOP3.LUT P2, RZ, R2, 0x1, RZ, 0xc0, !PT ;  /* 0x0000000102ff7812 */ /* 0x008fe2000784c0ff */
[----:B------:R-:W-:Y:S01]  /*17080*/  IMAD.WIDE.U32 R2, R36, UR4, RZ ;  /* 0x0000000424027c25 */ /* 0x000fe2000f8e00ff */
[----:B------:R-:W-:-:S03]  /*17090*/  ULDC.64 UR4, c[0x0][0x310] ;  /* 0x0000c40000047ab9 */ /* 0x000fc60000000a00 */
[----:B------:R-:W-:Y:S02]  /*170a0*/  IMAD.IADD R3, R3, 0x1, R0 ;  /* 0x0000000103037824 */ /* 0x000fe400078e0200 */
[----:B------:R-:W-:Y:S02]  /*170b0*/  IMAD R0, R4, UR4, RZ ;  /* 0x0000000404007c24 */ /* 0x000fe4000f8e02ff */
[----:B----4-:R-:W0:Y:S01]  /*170c0*/  S2R R4, SR_TID.X ;  /* 0x0000000000047919 */ /* 0x010e220000002100 */
[----:B------:R-:W-:-:S04]  /*170d0*/  IMAD.WIDE.U32 R2, R35, UR4, R2 ;  /* 0x0000000423027c25 */ /* 0x000fc8000f8e0002 */
[----:B------:R-:W-:Y:S01]  /*170e0*/  IMAD R0, R35, UR5, R0 ;  /* 0x0000000523007c24 */ /* 0x000fe2000f8e0200 */
[----:B------:R-:W-:-:S03]  /*170f0*/  ULDC.64 UR4, c[0x0][0x308] ;  /* 0x0000c20000047ab9 */ /* 0x000fc60000000a00 */
[----:B------:R-:W-:Y:S02]  /*17100*/  IMAD.IADD R3, R3, 0x1, R0 ;  /* 0x0000000103037824 */ /* 0x000fe400078e0200 */
[----:B------:R-:W-:Y:S01]  /*17110*/  IMAD.WIDE.U32 R2, R18, UR4, R2 ;  /* 0x0000000412027c25 */ /* 0x000fe2000f8e0002 */
[----:B------:R-:W-:Y:S02]  /*17120*/  UMOV UR4, 0xffffffff ;  /* 0xffffffff00047882 */ /* 0x000fe40000000000 */
[----:B------:R-:W-:Y:S02]  /*17130*/  LEA R0, P0, R2, UR6, 0x1 ;  /* 0x0000000602007c11 */ /* 0x000fe4000f8008ff */
[----:B0-----:R-:W-:-:S04]  /*17140*/  LOP3.LUT R4, R4, 0x7f, RZ, 0xc0, !PT ;  /* 0x0000007f04047812 */ /* 0x001fc800078ec0ff */
[----:B------:R-:W-:Y:S01]  /*17150*/  SHF.R.U32.HI R5, RZ, 0x3, R4 ;  /* 0x00000003ff057819 */ /* 0x000fe20000011604 */
[----:B------:R-:W-:-:S04]  /*17160*/  IMAD R4, R18, UR5, R3 ;  /* 0x0000000512047c24 */ /* 0x000fc8000f8e0203 */
[----:B------:R-:W-:Y:S01]  /*17170*/  IMAD.IADD R32, R32, 0x1, -R5 ;  /* 0x0000000120207824 */ /* 0x000fe200078e0a05 */
[----:B------:R-:W-:Y:S01]  /*17180*/  LEA.HI.X R4, R2, UR7, R4, 0x1, P0 ;  /* 0x0000000702047c11 */ /* 0x000fe200080f0c04 */
[----:B------:R-:W-:-:S03]  /*17190*/  IMAD R5, R24, 0x1800, R28 ;  /* 0x0000180018057824 */ /* 0x000fc600078e021c */
[----:B------:R-:W-:Y:S01]  /*171a0*/  ISETP.GE.AND P0, PT, R32, 0x1, PT ;  /* 0x000000012000780c */ /* 0x000fe20003f06270 */
[----:B------:R-:W-:-:S12]  /*171b0*/  BRA.DIV UR4, `(.L_x_9895) ;  /* 0x00000056046c7947 */ /* 0x000fd8000b800000 */
[----:B------:R-:W0:Y:S01]  /*171c0*/  SHFL.IDX PT, R3, R0, RZ, 0x181f ;  /* 0x00181fff00037589 */ /* 0x000e2200000e0000 */
[----:B------:R-:W-:-:S03]  /*171d0*/  @P0 IMAD R6, R5, 0x2, R22 ;  /* 0x0000000205060824 */ /* 0x000fc600078e0216 */
[----:B------:R-:W2:Y:S01]  /*171e0*/  SHFL.IDX PT, R2, R4, RZ, 0x181f ;  /* 0x00181fff04027589 */ /* 0x000ea200000e0000 */
[----:B0-----:R-:W-:-:S05]  /*171f0*/  @P0 LEA R3, P1, R8, R3, 0x1 ;  /* 0x0000000308030211 */ /* 0x001fca00078208ff */
[----:B--2---:R-:W-:-:S05]  /*17200*/  @P0 IMAD.X R2, RZ, RZ, R2, P1 ;  /* 0x000000ffff020224 */ /* 0x004fca00008e0602 */
        /* <DEDUP_REMOVED lines=8> */
[----:B------:R-:W2:Y:S01]  /*17290*/  SHFL.IDX PT, R2, R4, 0x1, 0x181f ;  /* 0x00381f0004027f89 */ /* 0x000ea200000e0000 */
[----:B0-----:R-:W-:-:S04]  /*172a0*/  @P0 LEA R3, P1, R8, R3, 0x1 ;  /* 0x0000000308030211 */ /* 0x001fc800078208ff */
[----:B--2---:R-:W-:-:S04]  /*172b0*/  @P0 IADD3.X R2, RZ, R2, RZ, P1, !PT ;  /* 0x00000002ff020210 */ /* 0x004fc80000ffe4ff */
[----:B------:R-:W-:-:S04]  /*172c0*/  @P0 LOP3.LUT R3, R3, R2, RZ, 0x3c, !PT ;  /* 0x0000000203030212 */ /* 0x000fc800078e3cff */
[----:B------:R-:W-:-:S04]  /*172d0*/  @P0 LOP3.LUT R2, R3, R2, RZ, 0x3c, !PT ;  /* 0x0000000203020212 */ /* 0x000fc800078e3cff */
[----:B------:R-:W-:-:S05]  /*172e0*/  @P0 LOP3.LUT R3, R3, R2, RZ, 0x3c, !PT ;  /* 0x0000000203030212 */ /* 0x000fca00078e3cff */
[----:B------:R0:W-:Y:S01]  /*172f0*/  @P0 LDGSTS.E.BYPASS.LTC128B.128 [R6+0x1cc00], desc[UR40][R2.64], !P2 ;  /* 0x1cc0000002060fae */ /* 0x0001e2000d101d68 */
[----:B------:R-:W-:-:S03]  /*17300*/  ISETP.GE.AND P0, PT, R32, 0x21, PT ;  /* 0x000000212000780c */ /* 0x000fc60003f06270 */
[----:B0-----:R-:W0:Y:S10]  /*17310*/  SHFL.IDX PT, R3, R0, 0x2, 0x181f ;  /* 0x00581f0000037f89 */ /* 0x001e3400000e0000 */
[----:B------:R-:W-:Y:S01]  /*17320*/  @P0 IMAD R6, R5, 0x2, R22 ;  /* 0x0000000205060824 */ /* 0x000fe200078e0216 */
[----:B------:R-:W2:Y:S01]  /*17330*/  SHFL.IDX PT, R2, R4, 0x2, 0x181f ;  /* 0x00581f0004027f89 */ /* 0x000ea200000e0000 */
[----:B0-----:R-:W-:-:S05]  /*17340*/  @P0 LEA R3, P1, R8, R3, 0x1 ;  /* 0x0000000308030211 */ /* 0x001fca00078208ff */
[----:B--2---:R-:W-:-:S05]  /*17350*/  @P0 IMAD.X R2, RZ, RZ, R2, P1 ;  /* 0x000000ffff020224 */ /* 0x004fca00008e0602 */
        /* <DEDUP_REMOVED lines=17> */
[----:B------:R-:W2:Y:S04]  /*17470*/  SHFL.IDX PT, R2, R4, 0x4, 0x181f ;  /* 0x00981f0004027f89 */ /* 0x000ea800000e0000 */
[----:B------:R-:W3:Y:S04]  /*17480*/  SHFL.IDX PT, R4, R4, 0x5, 0x181f ;  /* 0x00b81f0004047f89 */ /* 0x000ee800000e0000 */
[----:B------:R-:W4:Y:S01]  /*17490*/  SHFL.IDX PT, R0, R0, 0x5, 0x181f ;  /* 0x00b81f0000007f89 */ /* 0x000f2200000e0000 */
[----:B0-----:R-:W-:-:S05]  /*174a0*/  @P0 LEA R3, P1, R8, R3, 0x1 ;  /* 0x0000000308030211 */ /* 0x001fca00078208ff */
[----:B--2---:R-:W-:-:S05]  /*174b0*/  @P0 IMAD.X R2, RZ, RZ, R2, P1 ;  /* 0x000000ffff020224 */ /* 0x004fca00008e0602 */
[----:B------:R-:W-:-:S04]  /*174c0*/  @P0 LOP3.LUT R3, R3, R2, RZ, 0x3c, !PT ;  /* 0x0000000203030212 */ /* 0x000fc800078e3cff */
[----:B------:R-:W-:-:S04]  /*174d0*/  @P0 LOP3.LUT R2, R3, R2, RZ, 0x3c, !PT ;  /* 0x0000000203020212 */ /* 0x000fc800078e3cff */
[----:B------:R-:W-:-:S05]  /*174e0*/  @P0 LOP3.LUT R3, R3, R2, RZ, 0x3c, !PT ;  /* 0x0000000203030212 */ /* 0x000fca00078e3cff */
[----:B---34-:R2:W-:Y:S02]  /*174f0*/  @P0 LDGSTS.E.BYPASS.LTC128B.128 [R6+0x1e400], desc[UR40][R2.64], !P2 ;  /* 0x1e40000002060fae */ /* 0x0185e4000d101d68 */
.L_x_10059:
[----:B------:R-:W-:-:S13]  /*17500*/  ISETP.GE.AND P0, PT, R32, 0x51, PT ;  /* 0x000000512000780c */ /* 0x000fda0003f06270 */
[----:B0-2---:R-:W-:Y:S02]  /*17510*/  @P0 LEA R2, P1, R8, R0, 0x1 ;  /* 0x0000000008020211 */ /* 0x005fe400078208ff */
        /* <DEDUP_REMOVED lines=8> */
.L_x_9896:
[----:B------:R-:W-:Y:S02]  /*175a0*/  PLOP3.LUT P1, PT, P1, P0, PT, 0xa2, 0x0 ;  /* 0x000000000000781c */ /* 0x000fe40000f21472 */
[----:B------:R-:W-:-:S08]  /*175b0*/  @P0 R2UR P1, UR4, R31 ;  /* 0x000000001f0402ca */ /* 0x000fd00000020000 */
[----:B------:R-:W-:-:S05]  /*175c0*/  @P0 PLOP3.LUT P0, PT, P1, PT, PT, 0x80, 0x0 ;  /* 0x000000000000081c */ /* 0x000fca0000f0f070 */
[----:B------:R-:W-:Y:S01]  /*175d0*/  @!P1 SYNCS.ARRIVE.TRANS64.RED.A0T1 RZ, [UR4+0x22830], RZ ;  /* 0x022830ffffff99a7 */ /* 0x000fe20008200404 */
[----:B------:R-:W-:Y:S07]  /*175e0*/  @!P1 ARRIVES.LDGSTSBAR.64.TRANSCNT [UR4+0x22830] ;  /* 0x02283000ff0099b0 */ /* 0x000fee0008000a84 */
[----:B------:R-:W-:Y:S05]  /*175f0*/  @P0 BRA.U.ANY `(.L_x_9896) ;  /* 0xfffffffd00e80947 */ /* 0x000fea000393ffff */
[----:B------:R-:W-:Y:S01]  /*17600*/  NOP ;  /* 0x0000000000007918 */ /* 0x000fe20000000000 */
[----:B------:R-:W-:-:S04]  /*17610*/  LOP3.LUT R0, R37, 0x2, RZ, 0xfc, !PT ;  /* 0x0000000225007812 */ /* 0x000fc800078efcff */
[----:B------:R-:W-:-:S13]  /*17620*/  ISETP.NE.AND P2, PT, R0, 0x3, PT ;  /* 0x000000030000780c */ /* 0x000fda0003f45270 */
[----:B------:R-:W-:Y:S05]  /*17630*/  @!P2 BRA `(.L_x_9897) ;  /* 0x000000000004a947 */ /* 0x000fea0003800000 */
[----:B------:R-:W-:Y:S01]  /*17640*/  BPT.TRAP 0x1 ;  /* 0x000000040000795c */ /* 0x000fe20000300000 */
.L_x_9897:
[----:B------:R2:W5:Y:S01]  /*17650*/  LDL R0, [R1] ;  /* 0x0000000001007983 */ /* 0x0005620000100800 */
[----:B------:R2:W-:Y:S03]  /*17660*/  SYNCS.ARRIVE.TRANS64.A1T0 RZ, [R31+URZ+0x22830], RZ ;  /* 0x022830ff1fff79a7 */ /* 0x0005e6000810003f */
[----:B------:R2:W5:Y:S04]  /*17670*/  LDL.LU R4, [R1+0x14] ;  /* 0x0000140001047983 */ /* 0x0005680000300800 */
[----:B0-----:R2:W5:Y:S02]  /*17680*/  LDL.LU R3, [R1+0xc] ;  /* 0x00000c0001037983 */ /* 0x0015640000300800 */
[----:B------:R-:W-:Y:S05]  /*17690*/  WARPSYNC.ALL ;  /* 0x0000000000007948 */ /* 0x000fea0003800000 */
[----:B------:R-:W-:Y:S01]  /*176a0*/  ULDC.64 UR4, c[0x0][0xa00] ;  /* 0x0002800000047ab9 */ /* 0x000fe20000000a00 */
[----:B------:R-:W-:Y:S01]  /*176b0*/  BSSY B6, `(.L_x_9898) ;  /* 0x000002b000067945 */ /* 0x000fe20003800000 */
[----:B------:R-:W-:Y:S01]  /*176c0*/  BAR.SYNC.DEFER_BLOCKING 0x8, 0x180 ;  /* 0x0206000000007b1d */ /* 0x000fe20000010000 */
[C---:B-----5:R-:W-:Y:S02]  /*176d0*/  LOP3.LUT P0, RZ, R0.reuse, 0x4, RZ, 0xc0, !PT ;  /* 0x0000000400ff7812 */ /* 0x060fe4000780c0ff */
[----:B------:R-:W-:-:S02]  /*176e0*/  LOP3.LUT P2, RZ, R0, 0x8, RZ, 0xc0, !PT ;  /* 0x0000000800ff7812 */ /* 0x000fc4000784c0ff */
[----:B------:R-:W-:Y:S02]  /*176f0*/  SEL R2, RZ, 0x4, P0 ;  /* 0x00000004ff027807 */ /* 0x000fe40000000000 */
[----:B------:R-:W-:Y:S02]  /*17700*/  ISETP.NE.U32.AND P0, PT, RZ, UR4, PT ;  /* 0x00000004ff007c0c */ /* 0x000fe4000bf05070 */
[----:B------:R-:W-:Y:S02]  /*17710*/  LOP3.LUT P1, RZ, R0, 0x2, RZ, 0xc0, !PT ;  /* 0x0000000200ff7812 */ /* 0x000fe4000782c0ff */
[----:B------:R-:W-:Y:S01]  /*17720*/  ISETP.NE.AND.EX P0, PT, RZ, UR5, PT, P0 ;  /* 0x00000005ff007c0c */ /* 0x000fe2000bf05300 */
[----:B------:R-:W-:Y:S01]  /*17730*/  ULDC.64 UR4, c[0x0][0x298] ;  /* 0x0000a60000047ab9 */ /* 0x000fe20000000a00 */
[----:B------:R-:W-:Y:S02]  /*17740*/  SEL R0, RZ, 0x2, P2 ;  /* 0x00000002ff007807 */ /* 0x000fe40001000000 */
[----:B------:R-:W-:-:S02]  /*17750*/  SEL R5, R34, RZ, !P0 ;  /* 0x000000ff22057207 */ /* 0x000fc40004000000 */
[----:B------:R-:W-:Y:S02]  /*17760*/  IADD3 R0, R2, R0, R7 ;  /* 0x0000000002007210 */ /* 0x000fe40007ffe007 */
[----:B------:R-:W-:Y:S01]  /*17770*/  SEL R34, RZ, 0x8, P1 ;  /* 0x00000008ff227807 */ /* 0x000fe20000800000 */
[----:B------:R0:W-:Y:S01]  /*17780*/  STL [R1+0x1c], R5 ;  /* 0x00001c0501007387 */ /* 0x0001e20000100800 */
[----:B------:R-:W-:-:S03]  /*17790*/  SEL R2, R4, RZ, !P0 ;  /* 0x000000ff04027207 */ /* 0x000fc60004000000 */
[----:B------:R-:W-:Y:S01]  /*177a0*/  IMAD.IADD R34, R0, 0x1, R34 ;  /* 0x0000000100227824 */ /* 0x000fe200078e0222 */
[----:B------:R-:W-:Y:S01]  /*177b0*/  SHF.R.S32.HI R0, RZ, 0x1f, R3 ;  /* 0x0000001fff007819 */ /* 0x000fe20000011403 */
[----:B------:R3:W-:Y:S04]  /*177c0*/  STL [R1+0x34], R2 ;  /* 0x0000340201007387 */ /* 0x0007e80000100800 */
[----:B------:R-:W-:Y:S02]  /*177d0*/  IMAD R0, R0, UR4, RZ ;  /* 0x0000000400007c24 */ /* 0x000fe4000f8e02ff */
[----:B0-----:R-:W-:-:S04]  /*177e0*/  IMAD.WIDE.U32 R4, R3, UR4, RZ ;  /* 0x0000000403047c25 */ /* 0x001fc8000f8e00ff */
[----:B------:R-:W-:Y:S01]  /*177f0*/  IMAD R0, R3, UR5, R0 ;  /* 0x0000000503007c24 */ /* 0x000fe2000f8e0200 */
[----:B------:R0:W-:Y:S01]  /*17800*/  STL.64 [R1+0x8], R4 ;  /* 0x0000080401007387 */ /* 0x0001e20000100a00 */
[----:B---3--:R-:W-:Y:S02]  /*17810*/  VIADD R2, R22, 0x18400 ;  /* 0x0001840016027836 */ /* 0x008fe40000000000 */
[----:B------:R-:W-:-:S03]  /*17820*/  IMAD.IADD R0, R5, 0x1, R0 ;  /* 0x0000000105007824 */ /* 0x000fc600078e0200 */
[----:B------:R-:W-:Y:S02]  /*17830*/  LOP3.LUT P0, RZ, R2, 0x3ff, RZ, 0xc0, !PT ;  /* 0x000003ff02ff7812 */ /* 0x000fe4000780c0ff */
[----:B------:R0:W-:Y:S11]  /*17840*/  STL [R1+0x14], R0 ;  /* 0x0000140001007387 */ /* 0x0001f60000100800 */
        /* <DEDUP_REMOVED lines=16> */
[----:B012---:R-:W-:Y:S05]  /*17950*/  CALL.ABS.NOINC R2 ;  /* 0x0000000002007343 */ /* 0x007fea0003c00000 */
.L_x_9899:
[----:B------:R-:W-:Y:S05]  /*17960*/  BSYNC B6 ;  /* 0x0000000000067941 */ /* 0x000fea0003800000 */
.L_x_9898:
[----:B------:R-:W3:Y:S01]  /*17970*/  LDL.LU R0, [R1+0x14] ;  /* 0x0000140001007983 */ /* 0x000ee20000300800 */
[----:B------:R-:W-:Y:S01]  /*17980*/  ULDC.64 UR4, c[0x0][0x2d8] ;  /* 0x0000b60000047ab9 */ /* 0x000fe20000000a00 */
[----:B------:R-:W0:Y:S02]  /*17990*/  LDC R7, c[0x0][0x448] ;  /* 0x00011200ff077b82 */ /* 0x000e240000000800 */
[----:B------:R-:W3:Y:S04]  /*179a0*/  LDL.LU.64 R2, [R1+0x8] ;  /* 0x0000080001027983 */ /* 0x000ee80000300a00 */
[----:B------:R-:W4:Y:S04]  /*179b0*/  LDL.LU R21, [R1+0x34] ;  /* 0x0000340001157983 */ /* 0x000f280000300800 */
[----:B------:R-:W2:Y:S01]  /*179c0*/  LDL.LU R20, [R1+0x1c] ;  /* 0x00001c0001147983 */ /* 0x000ea20000300800 */
[----:B------:R-:W-:-:S03]  /*179d0*/  IMAD.SHL.U32 R17, R17, 0x80, RZ ;  /* 0x0000008011117824 */ /* 0x000fc600078e00ff */
[----:B------:R0:W5:Y:S02]  /*179e0*/  LDL R8, [R1+0x4] ;  /* 0x0000040001087983 */ /* 0x0001640000100800 */
[----:B0-----:R-:W-:-:S13]  /*179f0*/  ISETP.NE.AND P0, PT, R7, 0x1, PT ;  /* 0x000000010700780c */ /* 0x001fda0003f05270 */
[----:B------:R-:W0:Y:S01]  /*17a00*/  @P0 LDC R4, c[0x0][0x44c] ;  /* 0x00011300ff040b82 */ /* 0x000e220000000800 */
[----:B---3--:R-:W-:Y:S02]  /*17a10*/  IMAD.MOV.U32 R3, RZ, RZ, R0 ;  /* 0x000000ffff037224 */ /* 0x008fe400078e0000 */
[----:B------:R-:W-:-:S04]  /*17a20*/  IMAD.WIDE.U32 R2, R18, UR4, R2 ;  /* 0x0000000412027c25 */ /* 0x000fc8000f8e0002 */
[----:B------:R-:W-:Y:S01]  /*17a30*/  IMAD R3, R18, UR5, R3 ;  /* 0x0000000512037c24 */ /* 0x000fe2000f8e0203 */
[----:B------:R-:W-:Y:S02]  /*17a40*/  ULDC.64 UR4, c[0x0][0x2e0] ;  /* 0x0000b80000047ab9 */ /* 0x000fe40000000a00 */
[----:B----4-:R-:W-:Y:S02]  /*17a50*/  IMAD R0, R21, UR4, RZ ;  /* 0x0000000415007c24 */ /* 0x010fe4000f8e02ff */
[----:B--2---:R-:W-:-:S04]  /*17a60*/  IMAD.WIDE.U32 R2, R20, UR4, R2 ;  /* 0x0000000414027c25 */ /* 0x004fc8000f8e0002 */
[----:B------:R-:W-:Y:S01]  /*17a70*/  IMAD R0, R20, UR5, R0 ;  /* 0x0000000514007c24 */ /* 0x000fe2000f8e0200 */
[----:B-1----:R-:W1:Y:S01]  /*17a80*/  S2R R9, SR_TID.X ;  /* 0x0000000000097919 */ /* 0x002e620000002100 */
[----:B------:R-:W-:Y:S02]  /*17a90*/  ULDC.64 UR4, c[0x0][0x2d0] ;  /* 0x0000b40000047ab9 */ /* 0x000fe40000000a00 */
[----:B------:R-:W-:Y:S01]  /*17aa0*/  IMAD.IADD R3, R3, 0x1, R0 ;  /* 0x0000000103037824 */ /* 0x000fe200078e0200 */
[----:B------:R-:W2:Y:S01]  /*17ab0*/  S2R R20, SR_TID.X ;  /* 0x0000000000147919 */ /* 0x000ea20000002100 */
[----:B------:R-:W3:Y:S01]  /*17ac0*/  @P0 LDC R0, c[0x0][0x450] ;  /* 0x00011400ff000b82 */ /* 0x000ee20000000800 */
[----:B--2---:R-:W-:-:S04]  /*17ad0*/  LOP3.LUT R20, R20, 0x7f, RZ, 0xc0, !PT ;  /* 0x0000007f14147812 */ /* 0x004fc800078ec0ff */
[----:B------:R-:W-:Y:S02]  /*17ae0*/  SHF.R.U32.HI R21, RZ, 0x3, R20 ;  /* 0x00000003ff157819 */ /* 0x000fe40000011614 */
[----:B------:R-:W2:Y:S02]  /*17af0*/  S2R R20, SR_TID.X ;  /* 0x0000000000147919 */ /* 0x000ea40000002100 */
[----:B--2---:R-:W-:-:S05]  /*17b00*/  IMAD.SHL.U32 R20, R20, 0x10, RZ ;  /* 0x0000001014147824 */ /* 0x004fca00078e00ff */
[----:B------:R-:W-:-:S04]  /*17b10*/  LOP3.LUT R20, R21, 0x70, R20, 0xf8, !PT ;  /* 0x0000007015147812 */ /* 0x000fc800078ef814 */
[----:B------:R-:W-:Y:S02]  /*17b20*/  LOP3.LUT R5, R20, R17, RZ, 0xfc, !PT ;  /* 0x0000001114057212 */ /* 0x000fe400078efcff */
[----:B------:R2:W5:Y:S03]  /*17b30*/  LDL R20, [R1+0x18] ;  /* 0x0000180001147983 */ /* 0x0005660000100800 */
[----:B0-----:R-:W-:-:S04]  /*17b40*/  @P0 IMAD.HI.U32 R6, R5, R4, RZ ;  /* 0x0000000405060227 */ /* 0x001fc800078e00ff */
[----:B------:R-:W-:Y:S01]  /*17b50*/  IMAD.MOV.U32 R4, RZ, RZ, R5 ;  /* 0x000000ffff047224 */ /* 0x000fe200078e0005 */
[----:B---3--:R-:W-:-:S04]  /*17b60*/  @P0 SHF.R.U32.HI R4, RZ, R0, R6 ;  /* 0x00000000ff040219 */ /* 0x008fc80000011606 */
[C---:B------:R-:W-:Y:S01]  /*17b70*/  IADD3 R0, -R4.reuse, RZ, RZ ;  /* 0x000000ff04007210 */ /* 0x040fe20007ffe1ff */
[----:B------:R-:W0:Y:S04]  /*17b80*/  S2R R21, SR_TID.X ;  /* 0x0000000000157919 */ /* 0x000e280000002100 */
        /* <DEDUP_REMOVED lines=12> */
[----:B-1----:R-:W-:Y:S01]  /*17c50*/  IMAD.SHL.U32 R9, R9, 0x8, RZ ;  /* 0x0000000809097824 */ /* 0x002fe200078e00ff */
        /* <DEDUP_REMOVED lines=13> */
[----:B------:R-:W1:Y:S03]  /*17d30*/  SHFL.IDX PT, R2, R4, RZ, 0x181f ;  /* 0x00181fff04027589 */ /* 0x000e6600000e0000 */
[C---:B------:R-:W-:Y:S01]  /*17d40*/  VIADD R6, R17.reuse, 0x10 ;  /* 0x0000001011067836 */ /* 0x040fe20000000000 */
[----:B------:R-:W-:-:S13]  /*17d50*/  ISETP.GE.AND P0, PT, R17, R5, PT ;  /* 0x000000051100720c */ /* 0x000fda0003f06270 */
[----:B0-----:R-:W-:-:S05]  /*17d60*/  @!P0 LEA R3, P2, R9, R3, 0x1 ;  /* 0x0000000309038211 */ /* 0x001fca00078408ff */
[----:B-1----:R-:W-:-:S05]  /*17d70*/  @!P0 IMAD.X R2, RZ, RZ, R2, P2 ;  /* 0x000000ffff028224 */ /* 0x002fca00010e0602 */
[----:B------:R-:W-:-:S04]  /*17d80*/  @!P0 LOP3.LUT R3, R3, R2, RZ, 0x3c, !PT ;  /* 0x0000000203038212 */ /* 0x000fc800078e3cff */
[----:B------:R-:W-:-:S04]  /*17d90*/  @!P0 LOP3.LUT R2, R3, R2, RZ, 0x3c, !PT ;  /* 0x0000000203028212 */ /* 0x000fc800078e3cff */
[----:B------:R-:W-:-:S05]  /*17da0*/  @!P0 LOP3.LUT R3, R3, R2, RZ, 0x3c, !PT ;  /* 0x0000000203038212 */ /* 0x000fca00078e3cff */
[----:B------:R-:W-:Y:S01]  /*17db0*/  @!PT LDS RZ, [RZ] ;  /* 0x00000000fffff984 */ /* 0x000fe20000000800 */
        /* <DEDUP_REMOVED lines=15> */
[----:B0-----:R-:W-:-:S04]  /*17eb0*/  @!P0 LEA R3, P2, R9, R3, 0x1 ;  /* 0x0000000309038211 */ /* 0x001fc800078408ff */
[----:B-1----:R-:W-:-:S04]  /*17ec0*/  @!P0 IADD3.X R2, RZ, R2, RZ, P2, !PT ;  /* 0x00000002ff028210 */ /* 0x002fc800017fe4ff */
        /* <DEDUP_REMOVED lines=37> */
[----:B------:R-:W2:Y:S04]  /*18120*/  SHFL.IDX PT, R4, R4, 0x7, 0x181f ;  /* 0x00f81f0004047f89 */ /* 0x000ea800000e0000 */
[----:B------:R-:W3:Y:S01]  /*18130*/  SHFL.IDX PT, R0, R0, 0x7, 0x181f ;  /* 0x00f81f0000007f89 */ /* 0x000ee200000e0000 */
[----:B0-----:R-:W-:-:S05]  /*18140*/  @!P0 LEA R3, P2, R9, R3, 0x1 ;  /* 0x0000000309038211 */ /* 0x001fca00078408ff */
[----:B-1----:R-:W-:-:S05]  /*18150*/  @!P0 IMAD.X R2, RZ, RZ, R2, P2 ;  /* 0x000000ffff028224 */ /* 0x002fca00010e0602 */
[----:B------:R-:W-:-:S04]  /*18160*/  @!P0 LOP3.LUT R3, R3, R2, RZ, 0x3c, !PT ;  /* 0x0000000203038212 */ /* 0x000fc800078e3cff */
[----:B------:R-:W-:-:S04]  /*18170*/  @!P0 LOP3.LUT R2, R3, R2, RZ, 0x3c, !PT ;  /* 0x0000000203028212 */ /* 0x000fc800078e3cff */
[----:B------:R-:W-:-:S05]  /*18180*/  @!P0 LOP3.LUT R3, R3, R2, RZ, 0x3c, !PT ;  /* 0x0000000203038212 */ /* 0x000fca00078e3cff */
[----:B--23--:R0:W-:Y:S02]  /*18190*/  @!P0 LDGSTS.E.BYPASS.LTC128B.128 [R8+0x1b400], desc[UR40][R2.64], !P1 ;  /* 0x1b40000002088fae */ /* 0x00c1e4000c901d68 */
.L_x_10076:
[----:B------:R-:W-:-:S04]  /*181a0*/  IADD3 R17, R17, 0x70, RZ ;  /* 0x0000007011117810 */ /* 0x000fc80007ffe0ff */
        /* <DEDUP_REMOVED lines=9> */
.L_x_9901:
        /* <DEDUP_REMOVED lines=18> */
.L_x_10077:
[----:B------:R-:W-:Y:S05]  /*18360*/  BSYNC B0 ;  /* 0x0000000000007941 */ /* 0x000fea0003800000 */
.L_x_9902:
[----:B------:R-:W-:-:S04]  /*18370*/  LOP3.LUT R0, R37, 0x2, RZ, 0xfc, !PT ;  /* 0x0000000225007812 */ /* 0x000fc800078efcff */
[----:B------:R-:W-:-:S13]  /*18380*/  ISETP.NE.AND P0, PT, R0, 0x3, PT ;  /* 0x000000030000780c */ /* 0x000fda0003f05270 */
[----:B------:R-:W-:Y:S05]  /*18390*/  @!P0 BRA `(.L_x_9904) ;  /* 0x0000000000048947 */ /* 0x000fea0003800000 */
[----:B------:R-:W-:Y:S01]  /*183a0*/  BPT.TRAP 0x1 ;  /* 0x000000040000795c */ /* 0x000fe20000300000 */
.L_x_9904:
[----:B------:R-:W-:Y:S01]  /*183b0*/  SHF.L.U32 R0, R25, 0x1f, RZ ;  /* 0x0000001f19007819 */ /* 0x000fe200000006ff */
[----:B------:R-:W-:Y:S03]  /*183c0*/  BSSY B0, `(.L_x_9905) ;  /* 0x0000003000007945 */ /* 0x000fe60003800000 */
[----:B------:R-:W1:Y:S02]  /*183d0*/  SYNCS.PHASECHK.TRANS64.TRYWAIT P0, [R31+URZ+0x22860], R0 ;  /* 0x022860001f0075a7 */ /* 0x000e64000800017f */
[----:B-1----:R-:W-:Y:S05]  /*183e0*/  @!P0 BRA `(.L_x_9906) ;  /* 0x0000005400988947 */ /* 0x002fea0003800000 */
.L_x_10078:
[----:B------:R-:W-:Y:S05]  /*183f0*/  BSYNC B0 ;  /* 0x0000000000007941 */ /* 0x000fea0003800000 */
.L_x_9905:
[----:B------:R-:W0:Y:S01]  /*18400*/  LDL.LU R2, [R1+0x28] ;  /* 0x0000280001027983 */ /* 0x000e220000300800 */
[----:B------:R-:W-:Y:S01]  /*18410*/  ULDC.64 UR4, c[0x0][0x328] ;  /* 0x0000ca0000047ab9 */ /* 0x000fe20000000a00 */
[----:B------:R-:W-:Y:S02]  /*18420*/  ULDC.64 UR6, c[0x0][0x318] ;  /* 0x0000c60000067ab9 */ /* 0x000fe40000000a00 */
[----:B------:R-:W1:Y:S01]  /*18430*/  LDL.LU R4, [R1+0x2c] ;  /* 0x00002c0001047983 */ /* 0x000e620000300800 */
[----:B0-----:R-:W-:-:S04]  /*18440*/  IMAD R3, R2, UR4, RZ ;  /* 0x0000000402037c24 */ /* 0x001fc8000f8e02ff */
[C---:B------:R-:W-:Y:S02]  /*18450*/  IMAD R5, R36.reuse, UR5, R3 ;  /* 0x0000000524057c24 */ /* 0x040fe4000f8e0203 */
[----:B------:R-:W-:Y:S01]  /*18460*/  IMAD.WIDE.U32 R2, R36, UR4, RZ ;  /* 0x0000000424027c25 */ /* 0x000fe2000f8e00ff */
[----:B------:R-:W-:-:S03]  /*18470*/  ULDC.64 UR4, c[0x0][0x338] ;  /* 0x0000ce0000047ab9 */ /* 0x000fc60000000a00 */
[----:B------:R-:W-:Y:S02]  /*18480*/  IMAD.IADD R3, R3, 0x1, R5 ;  /* 0x0000000103037824 */ /* 0x000fe400078e0205 */
[----:B-1----:R-:W-:Y:S02]  /*18490*/  IMAD R0, R4, UR4, RZ ;  /* 0x0000000404007c24 */ /* 0x002fe4000f8e02ff */
        /* <DEDUP_REMOVED lines=12> */
[----:B------:R-:W-:Y:S02]  /*18560*/  LOP3.LUT R7, R34, 0x1, RZ, 0xc0, !PT ;  /* 0x0000000122077812 */ /* 0x000fe400078ec0ff */
[----:B------:R-:W-:Y:S01]  /*18570*/  LEA R4, R4, R22, 0x1 ;  /* 0x0000001604047211 */ /* 0x000fe200078e08ff */
[----:B------:R-:W1:Y:S01]  /*18580*/  SHFL.IDX PT, R14, R5, RZ, 0x181f ;  /* 0x00181fff050e7589 */ /* 0x000e6200000e0000 */
[----:B------:R-:W-:Y:S02]  /*18590*/  ISETP.NE.U32.AND P3, PT, R7, 0x1, PT ;  /* 0x000000010700780c */ /* 0x000fe40003f65070 */
[C---:B------:R-:W-:Y:S01]  /*185a0*/  LOP3.LUT P2, RZ, R34.reuse, 0x2, RZ, 0xc0, !PT ;  /* 0x0000000222ff7812 */ /* 0x040fe2000784c0ff */
[----:B------:R-:W2:Y:S01]  /*185b0*/  SHFL.IDX PT, R3, R6, RZ, 0x181f ;  /* 0x00181fff06037589 */ /* 0x000ea200000e0000 */
[----:B------:R-:W-:-:S04]  /*185c0*/  LOP3.LUT P1, RZ, R34, 0x4, RZ, 0xc0, !PT ;  /* 0x0000000422ff7812 */ /* 0x000fc8000782c0ff */
[----:B------:R-:W-:Y:S01]  /*185d0*/  ISETP.LT.OR P4, PT, R32, 0x1, !P1 ;  /* 0x000000012000780c */ /* 0x000fe20004f81670 */
        /* <DEDUP_REMOVED lines=10> */
[----:B------:R-:W-:-:S03]  /*18680*/  LOP3.LUT P0, RZ, R34, 0x8, RZ, 0xc0, !PT ;  /* 0x0000000822ff7812 */ /* 0x000fc6000780c0ff */
        /* <DEDUP_REMOVED lines=15> */
[----:B------:R1:W-:Y:S01]  /*18780*/  LDGSTS.E.BYPASS.LTC128B.128 [R4+0x9c00], desc[UR40][R8.64+0x180], !P4 ;  /* 0x09c0018008047fae */ /* 0x0003e2000e101d68 */
        /* <DEDUP_REMOVED lines=11> */
[----:B-1----:R-:W-:-:S03]  /*18840*/  IADD3 R8, P4, R14, R0, RZ ;  /* 0x000000000e087210 */ /* 0x002fc60007f9e0ff */
[----:B------:R-:W-:Y:S04]  /*18850*/  SHFL.IDX PT, R14, R5, 0x4, 0x181f ;  /* 0x00981f00050e7f89 */ /* 0x000fe800000e0000 */
[----:B0-----:R-:W0:Y:S02]  /*18860*/  SHFL.IDX PT, R3, R6, 0x3, 0x181f ;  /* 0x00781f0006037f89 */ /* 0x001e2400000e0000 */
[----:B0-----:R-:W-:Y:S01]  /*18870*/  IMAD.X R9, RZ, RZ, R3, P4 ;  /* 0x000000ffff097224 */ /* 0x001fe200020e0603 */
[C---:B------:R-:W-:Y:S01]  /*18880*/  ISETP.LT.OR P4, PT, R32.reuse, 0x31, P3 ;  /* 0x000000312000780c */ /* 0x040fe20001f81670 */
[----:B------:R-:W0:Y:S04]  /*18890*/  SHFL.IDX PT, R3, R6, 0x4, 0x181f ;  /* 0x00981f0006037f89 */ /* 0x000e2800000e0000 */
[----:B------:R-:W1:Y:S08]  /*188a0*/  SHFL.IDX PT, R6, R6, 0x5, 0x181f ;  /* 0x00b81f0006067f89 */ /* 0x000e7000000e0000 */
[----:B------:R2:W-:Y:S01]  /*188b0*/  LDGSTS.E.BYPASS.LTC128B.128 [R4+0x1c00], desc[UR40][R8.64], !P4 ;  /* 0x01c0000008047fae */ /* 0x0005e2000e101d68 */
[----:B------:R-:W-:-:S13]  /*188c0*/  ISETP.LT.OR P4, PT, R32, 0x31, !P2 ;  /* 0x000000312000780c */ /* 0x000fda0005781670 */
[----:B------:R2:W-:Y:S01]  /*188d0*/  LDGSTS.E.BYPASS.LTC128B.128 [R4+0x4c00], desc[UR40][R8.64+0x80], !P4 ;  /* 0x04c0008008047fae */ /* 0x0005e2000e101d68 */
[----:B------:R-:W-:-:S13]  /*188e0*/  ISETP.LT.OR P4, PT, R32, 0x31, !P1 ;  /* 0x000000312000780c */ /* 0x000fda0004f81670 */
[----:B------:R2:W-:Y:S01]  /*188f0*/  LDGSTS.E.BYPASS.LTC128B.128 [R4+0x7c00], desc[UR40][R8.64+0x100], !P4 ;  /* 0x07c0010008047fae */ /* 0x0005e2000e101d68 */
[----:B------:R-:W-:-:S13]  /*18900*/  ISETP.LT.OR P4, PT, R32, 0x31, !P0 ;  /* 0x000000312000780c */ /* 0x000fda0004781670 */
[----:B------:R2:W-:Y:S01]  /*18910*/  LDGSTS.E.BYPASS.LTC128B.128 [R4+0xac00], desc[UR40][R8.64+0x180], !P4 ;  /* 0x0ac0018008047fae */ /* 0x0005e2000e101d68 */
[----:B------:R-:W-:-:S03]  /*18920*/  IADD3 R2, P4, R14, R0, RZ ;  /* 0x000000000e027210 */ /* 0x000fc60007f9e0ff */
[----:B------:R2:W3:Y:S02]  /*18930*/  SHFL.IDX PT, R14, R5, 0x5, 0x181f ;  /* 0x00b81f00050e7f89 */ /* 0x0004e400000e0000 */
        /* <DEDUP_REMOVED lines=9> */
.L_x_10092:
        /* <DEDUP_REMOVED lines=15> */
.L_x_9908:
[----:B------:R-:W-:Y:S02]  /*18ac0*/  PLOP3.LUT P1, PT, P1, P0, PT, 0xa2, 0x0 ;  /* 0x000000000000781c */ /* 0x000fe40000f21472 */
[----:B------:R-:W-:-:S08]  /*18ad0*/  @P0 R2UR P1, UR4, R31 ;  /* 0x000000001f0402ca */ /* 0x000fd00000020000 */
[----:B------:R-:W-:-:S05]  /*18ae0*/  @P0 PLOP3.LUT P0, PT, P1, PT, PT, 0x80, 0x0 ;  /* 0x000000000000081c */ /* 0x000fca0000f0f070 */
[----:B------:R-:W-:Y:S01]  /*18af0*/  @!P1 SYNCS.ARRIVE.TRANS64.RED.A0T1 RZ, [UR4+0x22850], RZ ;  /* 0x022850ffffff99a7 */ /* 0x000fe20008200404 */
[----:B------:R-:W-:Y:S07]  /*18b00*/  @!P1 ARRIVES.LDGSTSBAR.64.TRANSCNT [UR4+0x22850] ;  /* 0x02285000ff0099b0 */ /* 0x000fee0008000a84 */
[----:B------:R-:W-:Y:S05]  /*18b10*/  @P0 BRA.U.ANY `(.L_x_9908) ;  /* 0xfffffffd00e80947 */ /* 0x000fea000393ffff */
[----:B------:R-:W-:Y:S01]  /*18b20*/  NOP ;  /* 0x0000000000007918 */ /* 0x000fe20000000000 */
[----:B0-----:R-:W-:-:S04]  /*18b30*/  LOP3.LUT R2, R37, 0x2, RZ, 0xfc, !PT ;  /* 0x0000000225027812 */ /* 0x001fc800078efcff */
[----:B------:R-:W-:-:S13]  /*18b40*/  ISETP.NE.AND P2, PT, R2, 0x3, PT ;  /* 0x000000030200780c */ /* 0x000fda0003f45270 */
[----:B------:R-:W-:Y:S05]  /*18b50*/  @!P2 BRA `(.L_x_9909) ;  /* 0x000000000004a947 */ /* 0x000fea0003800000 */
[----:B------:R-:W-:Y:S01]  /*18b60*/  BPT.TRAP 0x1 ;  /* 0x000000040000795c */ /* 0x000fe20000300000 */
.L_x_9909:
[----:B------:R-:W2:Y:S01]  /*18b70*/  LDL.LU R2, [R1+0x20] ;  /* 0x0000200001027983 */ /* 0x000ea20000300800 */
[----:B------:R0:W-:Y:S01]  /*18b80*/  SYNCS.ARRIVE.TRANS64.A1T0 RZ, [R31+URZ+0x22850], RZ ;  /* 0x022850ff1fff79a7 */ /* 0x0001e2000810003f */
[----:B------:R-:W-:Y:S01]  /*18b90*/  BSSY B0, `(.L_x_9910) ;  /* 0x00000de000007945 */ /* 0x000fe20003800000 */
[----:B--2---:R-:W-:-:S05]  /*18ba0*/  VIADD R10, R2, 0xfffffffe ;  /* 0xfffffffe020a7836 */ /* 0x004fca0000000000 */
[----:B------:R-:W-:-:S13]  /*18bb0*/  ISETP.GE.AND P0, PT, R10, R29, PT ;  /* 0x0000001d0a00720c */ /* 0x000fda0003f06270 */
[----:B0-----:R-:W-:Y:S05]  /*18bc0*/  @!P0 BRA `(.L_x_9911) ;  /* 0x0000000c00688947 */ /* 0x001fea0003800000 */
.L_x_9924:
[----:B0-----:R-:W0:Y:S01]  /*18bd0*/  S2R R2, SR_TID.X ;  /* 0x0000000000027919 */ /* 0x001e220000002100 */
[----:B------:R-:W1:Y:S01]  /*18be0*/  LDC R6, c[0x0][0x430] ;  /* 0x00010c00ff067b82 */ /* 0x000e620000000800 */
[----:B------:R-:W-:Y:S01]  /*18bf0*/  IMAD R7, R10, 0x60, R30 ;  /* 0x000000600a077824 */ /* 0x000fe200078e021e */
[----:B------:R-:W-:Y:S01]  /*18c00*/  LOP3.LUT R12, R37, 0x2, RZ, 0xfc, !PT ;  /* 0x00000002250c7812 */ /* 0x000fe200078efcff */
[----:B--23--:R-:W2:Y:S01]  /*18c10*/  S2R R4, SR_TID.X ;  /* 0x0000000000047919 */ /* 0x00cea20000002100 */
[----:B------:R-:W-:Y:S01]  /*18c20*/  VIADD R24, R24, 0x1 ;  /* 0x0000000118187836 */ /* 0x000fe20000000000 */
[----:B-1----:R-:W-:Y:S02]  /*18c30*/  ISETP.NE.AND P0, PT, R6, 0x1, PT ;  /* 0x000000010600780c */ /* 0x002fe40003f05270 */
[----:B0-----:R-:W-:Y:S01]  /*18c40*/  LOP3.LUT R2, R2, 0x7f, RZ, 0xc0, !PT ;  /* 0x0000007f02027812 */ /* 0x001fe200078ec0ff */
[----:B--2---:R-:W-:-:S03]  /*18c50*/  IMAD.SHL.U32 R4, R4, 0x10, RZ ;  /* 0x0000001004047824 */ /* 0x004fc600078e00ff */
[----:B------:R-:W-:-:S07]  /*18c60*/  SHF.R.U32.HI R2, RZ, 0x3, R2 ;  /* 0x00000003ff027819 */ /* 0x000fce0000011602 */
[----:B------:R-:W0:Y:S01]  /*18c70*/  @P0 LDC R3, c[0x0][0x438] ;  /* 0x00010e00ff030b82 */ /* 0x000e220000000800 */
[----:B------:R-:W-:-:S04]  /*18c80*/  LOP3.LUT R4, R2, 0x70, R4, 0xf8, !PT ;  /* 0x0000007002047812 */ /* 0x000fc800078ef804 */
[----:B------:R-:W-:-:S03]  /*18c90*/  ISETP.GT.U32.AND P1, PT, R4, 0x5f, PT ;  /* 0x0000005f0400780c */ /* 0x000fc60003f24070 */
[----:B------:R-:W1:Y:S01]  /*18ca0*/  @P0 LDC R2, c[0x0][0x434] ;  /* 0x00010d00ff020b82 */ /* 0x000e620000000800 */
[----:B------:R-:W-:-:S05]  /*18cb0*/  IMAD.IADD R7, R4, 0x1, R7 ;  /* 0x0000000104077824 */ /* 0x000fca00078e0207 */
[----:B------:R-:W-:-:S04]  /*18cc0*/  MOV R11, R7 ;  /* 0x00000007000b7202 */ /* 0x000fc80000000f00 */
[----:B------:R-:W2:Y:S08]  /*18cd0*/  @!P1 LDC.64 R4, c[0x0][0x428] ;  /* 0x00010a00ff049b82 */ /* 0x000eb00000000a00 */
[----:B------:R-:W3:Y:S01]  /*18ce0*/  @!P1 LDC.64 R8, c[0x0][0x418] ;  /* 0x00010600ff089b82 */ /* 0x000ee20000000a00 */
[----:B-1----:R-:W-:-:S05]  /*18cf0*/  @P0 IMAD.HI.U32 R2, R7, R2, RZ ;  /* 0x0000000207020227 */ /* 0x002fca00078e00ff */
[----:B0-----:R-:W-:-:S04]  /*18d00*/  @P0 SHF.R.U32.HI R11, RZ, R3, R2 ;  /* 0x00000003ff0b0219 */ /* 0x001fc80000011602 */
[--C-:B------:R-:W-:Y:S01]  /*18d10*/  @!P1 SHF.R.S32.HI R3, RZ, 0x1f, R11.reuse ;  /* 0x0000001fff039819 */ /* 0x100fe2000001140b */
[----:B------:R-:W-:-:S04]  /*18d20*/  @!P1 IMAD.MOV.U32 R2, RZ, RZ, R11 ;  /* 0x000000ffff029224 */ /* 0x000fc800078e000b */
[----:B--2---:R-:W-:-:S04]  /*18d30*/  @!P1 IMAD.WIDE.U32 R2, R27, R4, R2 ;  /* 0x000000041b029225 */ /* 0x004fc800078e0002 */
[----:B------:R-:W-:Y:S01]  /*18d40*/  @!P1 IMAD R4, R33, R4, RZ ;  /* 0x0000000421049224 */ /* 0x000fe200078e02ff */
[----:B---3--:R-:W-:-:S03]  /*18d50*/  @!P1 LEA R8, P0, R2, R8, 0x2 ;  /* 0x0000000802089211 */ /* 0x008fc600078010ff */
[----:B------:R-:W-:-:S04]  /*18d60*/  @!P1 IMAD R5, R27, R5, R4 ;  /* 0x000000051b059224 */ /* 0x000fc800078e0204 */
[----:B------:R-:W-:Y:S02]  /*18d70*/  @!P1 IMAD.IADD R3, R5, 0x1, R3 ;  /* 0x0000000105039824 */ /* 0x000fe400078e0203 */
[----:B------:R-:W-:-:S03]  /*18d80*/  IMAD.MOV.U32 R5, RZ, RZ, RZ ;  /* 0x000000ffff057224 */ /* 0x000fc600078e00ff */
[----:B------:R-:W-:Y:S01]  /*18d90*/  @!P1 LEA.HI.X R9, R2, R9, R3, 0x2, P0 ;  /* 0x0000000902099211 */ /* 0x000fe200000f1403 */
[----:B------:R-:W-:Y:S01]  /*18da0*/  IMAD.MOV R3, RZ, RZ, -R11 ;  /* 0x000000ffff037224 */ /* 0x000fe200078e0a0b */
[----:B------:R-:W-:-:S03]  /*18db0*/  ISETP.NE.AND P0, PT, R24, 0x2, PT ;  /* 0x000000021800780c */ /* 0x000fc60003f05270 */
[----:B------:R0:W5:Y:S01]  /*18dc0*/  @!P1 LDG.E R5, desc[UR40][R8.64] ;  /* 0x0000002808059981 */ /* 0x000162000c1e1900 */
[----:B------:R-:W-:Y:S01]  /*18dd0*/  ISETP.NE.AND P1, PT, R12, 0x3, PT ;  /* 0x000000030c00780c */ /* 0x000fe20003f25270 */
[----:B------:R-:W-:Y:S05]  /*18de0*/  YIELD ;  /* 0x0000000000007946 */ /* 0x000fea0003800000 */
[----:B------:R-:W-:Y:S01]  /*18df0*/  SEL R2, RZ, 0x1, P0 ;  /* 0x00000001ff027807 */ /* 0x000fe20000000000 */
[----:B------:R-:W-:Y:S01]  /*18e00*/  IMAD R6, R6, R3, R7 ;  /* 0x0000000306067224 */ /* 0x000fe200078e0207 */
[----:B------:R-:W-:Y:S02]  /*18e10*/  SEL R24, R24, RZ, P0 ;  /* 0x000000ff18187207 */ /* 0x000fe40000000000 */
[----:B------:R-:W-:Y:S01]  /*18e20*/  LOP3.LUT R25, R25, R2, RZ, 0x3c, !PT ;  /* 0x0000000219197212 */ /* 0x000fe200078e3cff */
[----:B------:R-:W-:-:S02]  /*18e30*/  IMAD.MOV.U32 R2, RZ, RZ, R10 ;  /* 0x000000ffff027224 */ /* 0x000fc400078e000a */
[----:B------:R-:W-:-:S03]  /*18e40*/  VIADD R10, R10, 0xffffffff ;  /* 0xffffffff0a0a7836 */ /* 0x000fc60000000000 */
[----:B------:R-:W-:Y:S01]  /*18e50*/  ISETP.GT.AND P2, PT, R2, R29, PT ;  /* 0x0000001d0200720c */ /* 0x000fe20003f44270 */
[----:B0-----:R-:W-:-:S12]  /*18e60*/  @!P1 BRA `(.L_x_9912) ;  /* 0x0000000000049947 */ /* 0x001fd80003800000 */
[----:B------:R-:W-:Y:S01]  /*18e70*/  BPT.TRAP 0x1 ;  /* 0x000000040000795c */ /* 0x000fe20000300000 */
.L_x_9912:
[----:B------:R-:W-:Y:S01]  /*18e80*/  IMAD R4, R24, 0x8, R22 ;  /* 0x0000000818047824 */ /* 0x000fe200078e0216 */
[----:B------:R-:W-:Y:S01]  /*18e90*/  SHF.L.U32 R21, R25, 0x1f, RZ ;  /* 0x0000001f19157819 */ /* 0x000fe200000006ff */
[----:B------:R-:W-:Y:S01]  /*18ea0*/  BSSY B1, `(.L_x_9913) ;  /* 0x0000004000017945 */ /* 0x000fe20003800000 */
[----:B------:R-:W-:Y:S02]  /*18eb0*/  SHF.R.S32.HI R17, RZ, 0x1f, R6 ;  /* 0x0000001fff117819 */ /* 0x000fe40000011406 */
[----:B------:R-:W0:Y:S02]  /*18ec0*/  SYNCS.PHASECHK.TRANS64.TRYWAIT P0, [R4+URZ+0x22840], R21 ;  /* 0x02284015040075a7 */ /* 0x000e24000800017f */
[----:B0-----:R-:W-:Y:S05]  /*18ed0*/  @!P0 BRA `(.L_x_9914) ;  /* 0x0000005400388947 */ /* 0x001fea0003800000 */
.L_x_10093:
[----:B------:R-:W-:Y:S05]  /*18ee0*/  BSYNC B1 ;  /* 0x0000000000017941 */ /* 0x000fea0003800000 */
.L_x_9913:
[----:B------:R-:W2:Y:S01]  /*18ef0*/  LDL R2, [R1] ;  /* 0x0000000001027983 */ /* 0x000ea20000100800 */
[----:B------:R-:W-:Y:S01]  /*18f00*/  ULDC.64 UR4, c[0x0][0x300] ;  /* 0x0000c00000047ab9 */ /* 0x000fe20000000a00 */
[----:B-----5:R-:W-:Y:S01]  /*18f10*/  SHF.R.S32.HI R20, RZ, 0x1f, R5 ;  /* 0x0000001fff147819 */ /* 0x020fe20000011405 */
[----:B------:R-:W-:Y:S01]  /*18f20*/  IMAD R3, R17, UR4, RZ ;  /* 0x0000000411037c24 */ /* 0x000fe2000f8e02ff */
[----:B------:R-:W-:-:S03]  /*18f30*/  ULDC.64 UR6, c[0x0][0x2e8] ;  /* 0x0000ba0000067ab9 */ /* 0x000fc60000000a00 */
[----:B------:R-:W-:Y:S01]  /*18f40*/  IMAD R7, R6, UR5, R3 ;  /* 0x0000000506077c24 */ /* 0x000fe2000f8e0203 */
[----:B--2---:R-:W-:Y:S01]  /*18f50*/  LOP3.LUT P1, RZ, R2, 0x1, RZ, 0xc0, !PT ;  /* 0x0000000102ff7812 */ /* 0x004fe2000782c0ff */
        /* <DEDUP_REMOVED lines=44> */
.L_x_10107:
        /* <DEDUP_REMOVED lines=8> */
.L_x_9916:
[----:B------:R-:W-:Y:S02]  /*192a0*/  PLOP3.LUT P1, PT, P1, P0, PT, 0xa2, 0x0 ;  /* 0x000000000000781c */ /* 0x000fe40000f21472 */
[----:B------:R-:W-:-:S08]  /*192b0*/  @P0 R2UR P1, UR4, R4 ;  /* 0x00000000040402ca */ /* 0x000fd00000020000 */
[----:B------:R-:W-:-:S05]  /*192c0*/  @P0 PLOP3.LUT P0, PT, P1, PT, PT, 0x80, 0x0 ;  /* 0x000000000000081c */ /* 0x000fca0000f0f070 */
[----:B------:R-:W-:Y:S01]  /*192d0*/  @!P1 SYNCS.ARRIVE.TRANS64.RED.A0T1 RZ, [UR4+0x22830], RZ ;  /* 0x022830ffffff99a7 */ /* 0x000fe20008200404 */
[----:B------:R-:W-:Y:S07]  /*192e0*/  @!P1 ARRIVES.LDGSTSBAR.64.TRANSCNT [UR4+0x22830] ;  /* 0x02283000ff0099b0 */ /* 0x000fee0008000a84 */
[----:B------:R-:W-:Y:S05]  /*192f0*/  @P0 BRA.U.ANY `(.L_x_9916) ;  /* 0xfffffffd00e80947 */ /* 0x000fea000393ffff */
[----:B------:R-:W-:Y:S01]  /*19300*/  NOP ;  /* 0x0000000000007918 */ /* 0x000fe20000000000 */
[----:B--2---:R-:W-:-:S04]  /*19310*/  LOP3.LUT R2, R37, 0x2, RZ, 0xfc, !PT ;  /* 0x0000000225027812 */ /* 0x004fc800078efcff */
[----:B------:R-:W-:-:S13]  /*19320*/  ISETP.NE.AND P3, PT, R2, 0x3, PT ;  /* 0x000000030200780c */ /* 0x000fda0003f65270 */
[----:B------:R-:W-:Y:S05]  /*19330*/  @!P3 BRA `(.L_x_9917) ;  /* 0x000000000004b947 */ /* 0x000fea0003800000 */
[----:B------:R-:W-:Y:S01]  /*19340*/  BPT.TRAP 0x1 ;  /* 0x000000040000795c */ /* 0x000fe20000300000 */
.L_x_9917:
[----:B------:R2:W-:Y:S01]  /*19350*/  SYNCS.ARRIVE.TRANS64.A1T0 RZ, [R4+URZ+0x22830], RZ ;  /* 0x022830ff04ff79a7 */ /* 0x0005e2000810003f */
[----:B------:R-:W-:Y:S05]  /*19360*/  @!P3 BRA `(.L_x_9918) ;  /* 0x000000000004b947 */ /* 0x000fea0003800000 */
[----:B------:R-:W-:Y:S01]  /*19370*/  BPT.TRAP 0x1 ;  /* 0x000000040000795c */ /* 0x000fe20000300000 */
.L_x_9918:
[----:B------:R-:W3:Y:S01]  /*19380*/  SYNCS.PHASECHK.TRANS64.TRYWAIT P0, [R4+URZ+0x22860], R21 ;  /* 0x02286015040075a7 */ /* 0x000ee2000800017f */
[----:B------:R-:W-:Y:S04]  /*19390*/  BSSY B1, `(.L_x_9919) ;  /* 0x0000002000017945 */ /* 0x000fe80003800000 */
[----:B---3--:R-:W-:Y:S05]  /*193a0*/  @!P0 BRA `(.L_x_9920) ;  /* 0x0000005400bc8947 */ /* 0x008fea0003800000 */
.L_x_10108:
[----:B------:R-:W-:Y:S05]  /*193b0*/  BSYNC B1 ;  /* 0x0000000000017941 */ /* 0x000fea0003800000 */
.L_x_9919:
[----:B------:R-:W4:Y:S01]  /*193c0*/  LDL R2, [R1] ;  /* 0x0000000001027983 */ /* 0x000f220000100800 */
[----:B------:R-:W-:Y:S01]  /*193d0*/  ULDC.64 UR4, c[0x0][0x328] ;  /* 0x0000ca0000047ab9 */ /* 0x000fe20000000a00 */
[----:B------:R-:W-:Y:S01]  /*193e0*/  ULDC.64 UR6, c[0x0][0x318] ;  /* 0x0000c60000067ab9 */ /* 0x000fe20000000a00 */
[----:B------:R-:W-:-:S04]  /*193f0*/  IMAD R17, R17, UR4, RZ ;  /* 0x0000000411117c24 */ /* 0x000fc8000f8e02ff */
[----:B------:R-:W-:Y:S01]  /*19400*/  IMAD R17, R6, UR5, R17 ;  /* 0x0000000506117c24 */ /* 0x000fe2000f8e0211 */
[C---:B----4-:R-:W-:Y:S02]  /*19410*/  LOP3.LUT P5, RZ, R2.reuse, 0x10, RZ, 0xc0, !PT ;  /* 0x0000001002ff7812 */ /* 0x050fe400078ac0ff */
[C---:B------:R-:W-:Y:S02]  /*19420*/  LOP3.LUT P4, RZ, R2.reuse, 0x8, RZ, 0xc0, !PT ;  /* 0x0000000802ff7812 */ /* 0x040fe4000788c0ff */
[C---:B------:R-:W-:Y:S02]  /*19430*/  LOP3.LUT P3, RZ, R2.reuse, 0x4, RZ, 0xc0, !PT ;  /* 0x0000000402ff7812 */ /* 0x040fe4000786c0ff */
[----:B------:R-:W-:Y:S01]  /*19440*/  LOP3.LUT P1, RZ, R2, 0x2, RZ, 0xc0, !PT ;  /* 0x0000000202ff7812 */ /* 0x000fe2000782c0ff */
[----:B------:R-:W-:Y:S01]  /*19450*/  IMAD.WIDE.U32 R2, R6, UR4, RZ ;  /* 0x0000000406027c25 */ /* 0x000fe2000f8e00ff */
[----:B------:R-:W-:-:S03]  /*19460*/  ULDC.64 UR4, c[0x0][0x338] ;  /* 0x0000ce0000047ab9 */ /* 0x000fc60000000a00 */
[----:B------:R-:W-:Y:S01]  /*19470*/  IMAD R20, R20, UR4, RZ ;  /* 0x0000000414147c24 */ /* 0x000fe2000f8e02ff */
[----:B------:R-:W-:-:S03]  /*19480*/  IADD3 R3, R3, R17, RZ ;  /* 0x0000001103037210 */ /* 0x000fc60007ffe0ff */
        /* <DEDUP_REMOVED lines=11> */
[----:B------:R-:W4:Y:S01]  /*19540*/  SHFL.IDX PT, R14, R6, RZ, 0x181f ;  /* 0x00181fff060e7589 */ /* 0x000f2200000e0000 */
[----:B------:R-:W-:-:S03]  /*19550*/  IMAD R5, R5, 0x2, R22 ;  /* 0x0000000205057824 */ /* 0x000fc600078e0216 */
[----:B------:R-:W5:Y:S04]  /*19560*/  SHFL.IDX PT, R3, R7, RZ, 0x181f ;  /* 0x00181fff07037589 */ /* 0x000f6800000e0000 */
[----:B-1----:R-:W-:Y:S01]  /*19570*/  SHFL.IDX PT, R8, R7, 0x1, 0x181f ;  /* 0x00381f0007087f89 */ /* 0x002fe200000e0000 */
[----:B----4-:R-:W-:-:S03]  /*19580*/  IADD3 R2, P0, R14, R0, RZ ;  /* 0x000000000e027210 */ /* 0x010fc60007f1e0ff */
[----:B------:R-:W1:Y:S02]  /*19590*/  SHFL.IDX PT, R14, R6, 0x1, 0x181f ;  /* 0x00381f00060e7f89 */ /* 0x000e6400000e0000 */
[----:B-----5:R-:W-:-:S05]  /*195a0*/  IMAD.X R3, RZ, RZ, R3, P0 ;  /* 0x000000ffff037224 */ /* 0x020fca00000e0603 */
[----:B------:R-:W-:Y:S04]  /*195b0*/  LDGSTS.E.BYPASS.LTC128B.128 [R5+0x400], desc[UR40][R2.64], !P5 ;  /* 0x0040000002057fae */ /* 0x000fe8000e901d68 */
[----:B------:R-:W-:Y:S04]  /*195c0*/  LDGSTS.E.BYPASS.LTC128B.128 [R5+0x3400], desc[UR40][R2.64+0x80], !P4 ;  /* 0x0340008002057fae */ /* 0x000fe8000e101d68 */
[----:B------:R-:W-:Y:S04]  /*195d0*/  LDGSTS.E.BYPASS.LTC128B.128 [R5+0x6400], desc[UR40][R2.64+0x100], !P3 ;  /* 0x0640010002057fae */ /* 0x000fe8000d901d68 */
[----:B------:R1:W-:Y:S02]  /*195e0*/  LDGSTS.E.BYPASS.LTC128B.128 [R5+0x9400], desc[UR40][R2.64+0x180], !P1 ;  /* 0x0940018002057fae */ /* 0x0003e4000c901d68 */
[----:B-1----:R-:W-:-:S02]  /*195f0*/  IADD3 R2, P0, R14, R0, RZ ;  /* 0x000000000e027210 */ /* 0x002fc40007f1e0ff */
[----:B------:R-:W1:Y:S03]  /*19600*/  SHFL.IDX PT, R14, R6, 0x2, 0x181f ;  /* 0x00581f00060e7f89 */ /* 0x000e6600000e0000 */
[----:B------:R-:W-:Y:S02]  /*19610*/  IMAD.X R3, RZ, RZ, R8, P0 ;  /* 0x000000ffff037224 */ /* 0x000fe400000e0608 */
[----:B------:R-:W4:Y:S04]  /*19620*/  SHFL.IDX PT, R8, R7, 0x2, 0x181f ;  /* 0x00581f0007087f89 */ /* 0x000f2800000e0000 */
[----:B------:R-:W-:Y:S04]  /*19630*/  LDGSTS.E.BYPASS.LTC128B.128 [R5+0xc00], desc[UR40][R2.64], !P5 ;  /* 0x00c0000002057fae */ /* 0x000fe8000e901d68 */
[----:B------:R-:W-:Y:S04]  /*19640*/  LDGSTS.E.BYPASS.LTC128B.128 [R5+0x3c00], desc[UR40][R2.64+0x80], !P4 ;  /* 0x03c0008002057fae */ /* 0x000fe8000e101d68 */
[----:B------:R-:W-:Y:S04]  /*19650*/  LDGSTS.E.BYPASS.LTC128B.128 [R5+0x6c00], desc[UR40][R2.64+0x100], !P3 ;  /* 0x06c0010002057fae */ /* 0x000fe8000d901d68 */
[----:B------:R1:W-:Y:S02]  /*19660*/  LDGSTS.E.BYPASS.LTC128B.128 [R5+0x9c00], desc[UR40][R2.64+0x180], !P1 ;  /* 0x09c0018002057fae */ /* 0x0003e4000c901d68 */
[----:B-1----:R-:W-:-:S02]  /*19670*/  IADD3 R2, P0, R14, R0, RZ ;  /* 0x000000000e027210 */ /* 0x002fc40007f1e0ff */
[----:B------:R-:W1:Y:S03]  /*19680*/  SHFL.IDX PT, R14, R6, 0x3, 0x181f ;  /* 0x00781f00060e7f89 */ /* 0x000e6600000e0000 */
[----:B----4-:R-:W-:Y:S02]  /*19690*/  IMAD.X R3, RZ, RZ, R8, P0 ;  /* 0x000000ffff037224 */ /* 0x010fe400000e0608 */
        /* <DEDUP_REMOVED lines=14> */
[----:B------:R1:W0:Y:S03]  /*19780*/  SHFL.IDX PT, R14, R6, 0x5, 0x181f ;  /* 0x00b81f00060e7f89 */ /* 0x00022600000e0000 */
[----:B----4-:R-:W-:Y:S02]  /*19790*/  IMAD.X R3, RZ, RZ, R8, P0 ;  /* 0x000000ffff037224 */ /* 0x010fe400000e0608 */
[----:B------:R1:W4:Y:S04]  /*197a0*/  SHFL.IDX PT, R8, R7, 0x5, 0x181f ;  /* 0x00b81f0007087f89 */ /* 0x00032800000e0000 */
[----:B------:R1:W-:Y:S04]  /*197b0*/  LDGSTS.E.BYPASS.LTC128B.128 [R5+0x2400], desc[UR40][R2.64], !P5 ;  /* 0x0240000002057fae */ /* 0x0003e8000e901d68 */
[----:B------:R1:W-:Y:S04]  /*197c0*/  LDGSTS.E.BYPASS.LTC128B.128 [R5+0x5400], desc[UR40][R2.64+0x80], !P4 ;  /* 0x0540008002057fae */ /* 0x0003e8000e101d68 */
[----:B------:R1:W-:Y:S04]  /*197d0*/  LDGSTS.E.BYPASS.LTC128B.128 [R5+0x8400], desc[UR40][R2.64+0x100], !P3 ;  /* 0x0840010002057fae */ /* 0x0003e8000d901d68 */
[----:B------:R1:W-:Y:S02]  /*197e0*/  LDGSTS.E.BYPASS.LTC128B.128 [R5+0xb400], desc[UR40][R2.64+0x180], !P1 ;  /* 0x0b40018002057fae */ /* 0x0003e4000c901d68 */
.L_x_10122:
[----:B01----:R-:W-:-:S05]  /*197f0*/  IADD3 R2, P0, R14, R0, RZ ;  /* 0x000000000e027210 */ /* 0x003fca0007f1e0ff */
[----:B----4-:R-:W-:Y:S01]  /*19800*/  IMAD.X R3, RZ, RZ, R8, P0 ;  /* 0x000000ffff037224 */ /* 0x010fe200000e0608 */
        /* <DEDUP_REMOVED lines=9> */
.L_x_9922:
        /* <DEDUP_REMOVED lines=11> */
.L_x_9923:
[----:B------:R0:W-:Y:S01]  /*19950*/  SYNCS.ARRIVE.TRANS64.A1T0 RZ, [R4+URZ+0x22850], RZ ;  /* 0x022850ff04ff79a7 */ /* 0x0001e2000810003f */
[----:B------:R-:W-:Y:S05]  /*19960*/  @P2 BRA `(.L_x_9924) ;  /* 0xfffffff000982947 */ /* 0x000fea000383ffff */
.L_x_9911:
[----:B------:R-:W-:Y:S05]  /*19970*/  BSYNC B0 ;  /* 0x0000000000007941 */ /* 0x000fea0003800000 */
.L_x_9910:
[----:B------:R-:W1:Y:S01]  /*19980*/  S2R R2, SR_TID.X ;  /* 0x0000000000027919 */ /* 0x000e620000002100 */
[----:B------:R-:W-:Y:S01]  /*19990*/  IADD3 R24, R24, 0x1, RZ ;  /* 0x0000000118187810 */ /* 0x000fe20007ffe0ff */
[----:B------:R-:W-:Y:S03]  /*199a0*/  BSSY B0, `(.L_x_9925) ;  /* 0x0000013000007945 */ /* 0x000fe60003800000 */
[----:B------:R-:W-:-:S04]  /*199b0*/  ISETP.NE.AND P0, PT, R24, 0x2, PT ;  /* 0x000000021800780c */ /* 0x000fc80003f05270 */
[----:B------:R-:W-:-:S04]  /*199c0*/  SEL R0, RZ, 0x1, P0 ;  /* 0x00000001ff007807 */ /* 0x000fc80000000000 */
[----:B------:R-:W-:Y:S02]  /*199d0*/  LOP3.LUT R25, R25, R0, RZ, 0x3c, !PT ;  /* 0x0000000019197212 */ /* 0x000fe400078e3cff */
[----:B-1----:R-:W-:-:S04]  /*199e0*/  LOP3.LUT R2, R2, 0x7f, RZ, 0xc0, !PT ;  /* 0x0000007f02027812 */ /* 0x002fc800078ec0ff */
[----:B------:R-:W-:-:S13]  /*199f0*/  ISETP.NE.AND P1, PT, R2, RZ, PT ;  /* 0x000000ff0200720c */ /* 0x000fda0003f25270 */
[----:B------:R-:W-:Y:S05]  /*19a00*/  @P1 BRA `(.L_x_9926) ;  /* 0x0000000000301947 */ /* 0x000fea0003800000 */
[----:B------:R-:W1:Y:S01]  /*19a10*/  S2R R5, SR_LANEID ;  /* 0x0000000000057919 */ /* 0x000e620000000000 */
[----:B------:R-:W-:Y:S01]  /*19a20*/  VOTEU.ANY UR4, UPT, PT ;  /* 0x0000000000047886 */ /* 0x000fe200038e0100 */
[----:B------:R-:W4:Y:S01]  /*19a30*/  LDC.64 R2, c[0x0][0xc60] ;  /* 0x00031800ff027b82 */ /* 0x000f220000000a00 */
[----:B------:R-:W1:Y:S02]  /*19a40*/  FLO.U32 R0, UR4 ;  /* 0x0000000400007d00 */ /* 0x000e6400080e0000 */
[----:B-1----:R-:W-:-:S06]  /*19a50*/  ISETP.EQ.U32.AND P1, PT, R0, R5, PT ;  /* 0x000000050000720c */ /* 0x002fcc0003f22070 */
[----:B------:R-:W4:Y:S07]  /*19a60*/  POPC R5, UR4 ;  /* 0x0000000400057d09 */ /* 0x000f2e0008000000 */
[----:B----4-:R-:W4:Y:S01]  /*19a70*/  @P1 ATOMG.E.ADD.STRONG.GPU PT, R3, desc[UR40][R2.64], R5 ;  /* 0x00000005020319a8 */ /* 0x010f2200081ee1e8 */
[----:B0-23--:R-:W0:Y:S02]  /*19a80*/  S2R R4, SR_LTMASK ;  /* 0x0000000000047919 */ /* 0x00de240000003900 */
[----:B0-----:R-:W-:-:S04]  /*19a90*/  LOP3.LUT R4, R4, UR4, RZ, 0xc0, !PT ;  /* 0x0000000404047c12 */ /* 0x001fc8000f8ec0ff */
[----:B------:R-:W0:Y:S01]  /*19aa0*/  POPC R7, R4 ;  /* 0x0000000400077309 */ /* 0x000e220000000000 */
[----:B----4-:R-:W0:Y:S02]  /*19ab0*/  SHFL.IDX PT, R0, R3, R0, 0x1f ;  /* 0x00001f0003007589 */ /* 0x010e2400000e0000 */
[----:B0-----:R-:W-:-:S07]  /*19ac0*/  IADD3 R16, R0, UR36, R7 ;  /* 0x0000002400107c10 */ /* 0x001fce000fffe007 */
.L_x_9926:
[----:B------:R-:W-:Y:S05]  /*19ad0*/  BSYNC B0 ;  /* 0x0000000000007941 */ /* 0x000fea0003800000 */
.L_x_9925:
[----:B------:R-:W-:-:S07]  /*19ae0*/  SEL R24, R24, RZ, P0 ;  /* 0x000000ff18187207 */ /* 0x000fce0000000000 */
.L_x_9885:
[----:B------:R-:W-:Y:S05]  /*19af0*/  BSYNC B7 ;  /* 0x0000000000077941 */ /* 0x000fea0003800000 */
.L_x_9883:
[----:B------:R-:W4:Y:S02]  /*19b00*/  LDL R0, [R1] ;  /* 0x0000000001007983 */ /* 0x000f240000100800 */
[----:B----4-:R-:W-:-:S13]  /*19b10*/  LOP3.LUT P0, RZ, R0, 0x80, RZ, 0xc0, !PT ;  /* 0x0000008000ff7812 */ /* 0x010fda000780c0ff */
[----:B------:R-:W-:Y:S05]  /*19b20*/  @!P0 BRA `(.L_x_9927) ;  /* 0x0000000000248947 */ /* 0x000fea0003800000 */
[----:B------:R-:W-:Y:S05]  /*19b30*/  WARPSYNC.ALL ;  /* 0x0000000000007948 */ /* 0x000fea0003800000 */
[----:B------:R-:W1:Y:S08]  /*19b40*/  S2UR UR5, SR_CgaCtaId ;  /* 0x00000000000579c3 */ /* 0x000e700000008800 */
[----:B------:R-:W-:Y:S06]  /*19b50*/  BAR.SYNC.DEFER_BLOCKING 0x5, 0x180 ;  /* 0x0146000000007b1d */ /* 0x000fec0000010000 */
[----:B------:R-:W-:-:S02]  /*19b60*/  UMOV UR4, 0x400 ;  /* 0x0000040000047882 */ /* 0x000fc40000000000 */
[----:B-1----:R-:W-:-:S06]  /*19b70*/  ULEA UR4, UR5, UR4, 0x18 ;  /* 0x0000000405047291 */ /* 0x002fcc000f8ec03f */
[----:B0-----:R-:W-:-:S05]  /*19b80*/  IMAD.U32 R22, RZ, RZ, UR4 ;  /* 0x00000004ff167e24 */ /* 0x001fca000f8e00ff */
[----:B------:R4:W0:Y:S01]  /*19b90*/  LDS.128 R16, [R22+0x228d0] ;  /* 0x0228d00016107984 */ /* 0x0008220000000c00 */
[----:B------:R-:W-:Y:S06]  /*19ba0*/  BAR.ARV 0x4, 0x180 ;  /* 0x0106000000007b1d */ /* 0x000fec0000002000 */
[----:B------:R-:W-:Y:S05]  /*19bb0*/  BRA `(.L_x_9928) ;  /* 0x0000000800d07947 */ /* 0x000fea0003800000 */
.L_x_9927:
        /* <DEDUP_REMOVED lines=9> */
[----:B--23--:R-:W1:Y:S01]  /*19c50*/  @!P1 LDC.64 R4, c[0x0][0xc78] ;  /* 0x00031e00ff049b82 */ /* 0x00ce620000000a00 */
        /* <DEDUP_REMOVED lines=11> */
[----:B------:R0:W-:Y:S02]  /*19d10*/  SHFL.IDX PT, R6, R16, 0x1, 0x1f ;  /* 0x00201f0010067f89 */ /* 0x0001e400000e0000 */
[----:B0-----:R-:W-:-:S02]  /*19d20*/  IMAD.MOV.U32 R16, RZ, RZ, RZ ;  /* 0x000000ffff107224 */ /* 0x001fc400078e00ff */
[----:B--2---:R-:W-:Y:S02]  /*19d30*/  @!P1 IMAD.MOV.U32 R7, RZ, RZ, R8 ;  /* 0x000000ffff079224 */ /* 0x004fe400078e0008 */
[----:B---3--:R-:W-:Y:S01]  /*19d40*/  @!P1 IMAD.MOV.U32 R4, RZ, RZ, R5 ;  /* 0x000000ffff049224 */ /* 0x008fe200078e0005 */
        /* <DEDUP_REMOVED lines=18> */
.L_x_10132:
[----:B------:R-:W-:Y:S02]  /*19e70*/  ULDC UR4, c[0x0][0xc38] ;  /* 0x00030e0000047ab9 */ /* 0x000fe40000000800 */
[----:B------:R-:W-:-:S04]  /*19e80*/  IMAD.U32 R5, RZ, RZ, UR4 ;  /* 0x00000004ff057e24 */ /* 0x000fc8000f8e00ff */
[----:B-1----:R-:W-:-:S04]  /*19e90*/  IMAD R9, R14, R5, RZ ;  /* 0x000000050e097224 */ /* 0x002fc800078e02ff */
[----:B------:R-:W-:-:S05]  /*19ea0*/  IMAD.IADD R6, R6, 0x1, R9 ;  /* 0x0000000106067824 */ /* 0x000fca00078e0209 */
[----:B------:R-:W-:-:S13]  /*19eb0*/  ISETP.GT.AND P6, PT, R6, R0, PT ;  /* 0x000000000600720c */ /* 0x000fda0003fc4270 */
[----:B------:R-:W-:Y:S05]  /*19ec0*/  @P6 BRA `(.L_x_9930) ;  /* 0x0000000000a46947 */ /* 0x000fea0003800000 */
.L_x_9933:
        /* <DEDUP_REMOVED lines=35> */
.L_x_10140:
[----:B------:R-:W-:Y:S02]  /*1a100*/  ULDC UR4, c[0x0][0xc38] ;  /* 0x00030e0000047ab9 */ /* 0x000fe40000000800 */
[----:B------:R-:W-:-:S04]  /*1a110*/  IMAD.U32 R5, RZ, RZ, UR4 ;  /* 0x00000004ff057e24 */ /* 0x000fc8000f8e00ff */
[----:B-1----:R-:W-:-:S04]  /*1a120*/  IMAD R9, R14, R5, RZ ;  /* 0x000000050e097224 */ /* 0x002fc800078e02ff */
[----:B------:R-:W-:-:S05]  /*1a130*/  IMAD.IADD R6, R9, 0x1, R6 ;  /* 0x0000000109067824 */ /* 0x000fca00078e0206 */
[----:B------:R-:W-:-:S13]  /*1a140*/  ISETP.GT.AND P6, PT, R6, R0, PT ;  /* 0x000000000600720c */ /* 0x000fda0003fc4270 */
[----:B------:R-:W-:Y:S05]  /*1a150*/  @!P6 BRA `(.L_x_9933) ;  /* 0xfffffffc005ce947 */ /* 0x000fea000383ffff */
.L_x_9930:
        /* <DEDUP_REMOVED lines=9> */
.L_x_10145:
[----:B------:R-:W-:-:S13]  /*1a1f0*/  ISETP.NE.AND P0, PT, R8, RZ, PT ;  /* 0x000000ff0800720c */ /* 0x000fda0003f05270 */
[----:B------:R-:W-:Y:S05]  /*1a200*/  @!P0 BRA `(.L_x_9935) ;  /* 0x0000000000108947 */ /* 0x000fea0003800000 */
[----:B------:R-:W-:Y:S01]  /*1a210*/  UMOV UR4, 0xffffffff ;  /* 0xffffffff00047882 */ /* 0x000fe20000000000 */
[----:B------:R-:W-:Y:S02]  /*1a220*/  IADD3 R12, R6, -0x1, RZ ;  /* 0xffffffff060c7810 */ /* 0x000fe40007ffe0ff */
[----:B------:R-:W-:Y:S05]  /*1a230*/  BRA.DIV UR4, `(.L_x_9936) ;  /* 0x0000005a04447947 */ /* 0x000fea000b800000 */
[----:B------:R4:W0:Y:S02]  /*1a240*/  SHFL.IDX PT, R16, R3, R12, 0x1f ;  /* 0x00001f0c03107589 */ /* 0x00082400000e0000 */
.L_x_9935:
        /* <DEDUP_REMOVED lines=28> */
[----:B------:R-:W-:Y:S02]  /*1a410*/  MOV R2, RZ ;  /* 0x000000ff00027202 */ /* 0x000fe40000000f00 */
[----:B------:R-:W-:-:S03]  /*1a420*/  ISETP.NE.AND P1, PT, R7, RZ, PT ;  /* 0x000000ff0700720c */ /* 0x000fc60003f25270 */
        /* <DEDUP_REMOVED lines=22> */
[----:B------:R-:W-:-:S04]  /*1a590*/  @!P1 LOP3.LUT R8, RZ, R4, RZ, 0x33, !PT ;  /* 0x00000004ff089212 */ /* 0x000fc800078e33ff */
[----:B------:R-:W-:-:S05]  /*1a5a0*/  IADD3 R2, -R8, RZ, RZ ;  /* 0x000000ff08027210 */ /* 0x000fca0007ffe1ff */
[C---:B------:R-:W-:Y:S02]  /*1a5b0*/  IMAD R9, R4.reuse, R2, R9 ;  /* 0x0000000204097224 */ /* 0x040fe400078e0209 */
[----:B------:R-:W-:-:S04]  /*1a5c0*/  IMAD R4, R4, 0x1000000, R8 ;  /* 0x0100000004047824 */ /* 0x000fc800078e0208 */
[----:B------:R-:W-:Y:S01]  /*1a5d0*/  IMAD R18, R9, 0x10000, R4 ;  /* 0x0001000009127824 */ /* 0x000fe200078e0204 */
[----:B------:R-:W-:Y:S06]  /*1a5e0*/  BRA `(.L_x_9937) ;  /* 0x00000000001c7947 */ /* 0x000fec0003800000 */
.L_x_9931:
[----:B------:R-:W-:Y:S01]  /*1a5f0*/  UMOV UR4, URZ ;  /* 0x0000003f00047c82 */ /* 0x000fe20008000000 */
[----:B------:R-:W-:Y:S01]  /*1a600*/  UMOV UR5, URZ ;  /* 0x0000003f00057c82 */ /* 0x000fe20008000000 */
[----:B------:R-:W-:Y:S01]  /*1a610*/  ULDC UR6, c[0x0][0xc3c] ;  /* 0x00030f0000067ab9 */ /* 0x000fe20000000800 */
[----:B------:R-:W-:Y:S02]  /*1a620*/  IMAD.MOV.U32 R16, RZ, RZ, R0 ;  /* 0x000000ffff107224 */ /* 0x000fe400078e0000 */
[----:B------:R-:W-:Y:S02]  /*1a630*/  IMAD.U32 R17, RZ, RZ, UR4 ;  /* 0x00000004ff117e24 */ /* 0x000fe4000f8e00ff */
[----:B------:R-:W-:Y:S02]  /*1a640*/  IMAD.U32 R18, RZ, RZ, UR5 ;  /* 0x00000005ff127e24 */ /* 0x000fe4000f8e00ff */
[----:B------:R-:W-:-:S07]  /*1a650*/  IMAD.U32 R19, RZ, RZ, UR6 ;  /* 0x00000006ff137e24 */ /* 0x000fce000f8e00ff */
.L_x_9937:
        /* <DEDUP_REMOVED lines=10> */
.L_x_9928:
[----:B------:R-:W-:Y:S02]  /*1a700*/  ULDC UR4, c[0x0][0xc3c] ;  /* 0x00030f0000047ab9 */ /* 0x000fe40000000800 */
[----:B0-----:R-:W-:-:S13]  /*1a710*/  ISETP.GE.AND P0, PT, R19, UR4, PT ;  /* 0x0000000413007c0c */ /* 0x001fda000bf06270 */
[----:B------:R-:W-:Y:S05]  /*1a720*/  @!P0 BRA `(.L_x_9938) ;  /* 0xffffffa000388947 */ /* 0x000fea000383ffff */
[----:B------:R-:W-:Y:S05]  /*1a730*/  BSYNC B8 ;  /* 0x0000000000087941 */ /* 0x000fea0003800000 */
.L_x_9837:
[----:B------:R-:W5:Y:S01]  /*1a740*/  LDL.LU R0, [R1+0x24] ;  /* 0x0000240001007983 */ /* 0x000f620000300800 */
[----:B------:R-:W-:Y:S01]  /*1a750*/  BSSY B0, `(.L_x_9939) ;  /* 0x000000b000007945 */ /* 0x000fe20003800000 */
[----:B------:R-:W1:Y:S01]  /*1a760*/  S2R R5, SR_CgaCtaId ;  /* 0x0000000000057919 */ /* 0x000e620000008800 */
[----:B-----5:R-:W-:-:S04]  /*1a770*/  IADD3 R0, R0, 0x1, RZ ;  /* 0x0000000100007810 */ /* 0x020fc80007ffe0ff */
[----:B--2---:R-:W-:-:S04]  /*1a780*/  LEA.HI R2, R0, R0, RZ, 0x1 ;  /* 0x0000000000027211 */ /* 0x004fc800078f08ff */
[----:B0-----:R-:W-:Y:S02]  /*1a790*/  LOP3.LUT R3, R2, 0xfffffffe, RZ, 0xc0, !PT ;  /* 0xfffffffe02037812 */ /* 0x001fe400078ec0ff */
[----:B------:R-:W-:-:S03]  /*1a7a0*/  MOV R2, 0x400 ;  /* 0x0000040000027802 */ /* 0x000fc60000000f00 */
[----:B------:R-:W-:Y:S01]  /*1a7b0*/  IMAD.IADD R0, R0, 0x1, -R3 ;  /* 0x0000000100007824 */ /* 0x000fe200078e0a03 */
[----:B-1----:R-:W-:-:S04]  /*1a7c0*/  LEA R5, R5, R2, 0x18 ;  /* 0x0000000205057211 */ /* 0x002fc800078ec0ff */
[----:B------:R-:W-:-:S04]  /*1a7d0*/  SHF.L.U32 R0, R0, 0x1f, RZ ;  /* 0x0000001f00007819 */ /* 0x000fc800000006ff */
[----:B------:R-:W0:Y:S02]  /*1a7e0*/  SYNCS.PHASECHK.TRANS64.TRYWAIT P0, [R5+URZ+0x22820], R0 ;  /* 0x02282000050075a7 */ /* 0x000e24000800017f */
[----:B0-----:R-:W-:Y:S05]  /*1a7f0*/  @!P0 BRA `(.L_x_9940) ;  /* 0x0000005000fc8947 */ /* 0x001fea0003800000 */
.L_x_10148:
[----:B------:R-:W-:Y:S05]  /*1a800*/  BSYNC B0 ;  /* 0x0000000000007941 */ /* 0x000fea0003800000 */
.L_x_9939:
[----:B------:R-:W-:-:S03]  /*1a810*/  UMOV UR4, 0xffffffff ;  /* 0xffffffff00047882 */ /* 0x000fc60000000000 */
[----:B------:R-:W-:Y:S05]  /*1a820*/  BRA.DIV UR4, `(.L_x_9941) ;  /* 0x0000005604047947 */ /* 0x000fea000b800000 */
[----:B0-----:R-:W0:Y:S02]  /*1a830*/  S2R R0, SR_TID.X ;  /* 0x0000000000007919 */ /* 0x001e240000002100 */
[----:B0-----:R-:W-:-:S04]  /*1a840*/  SHF.R.U32.HI R0, RZ, 0x5, R0 ;  /* 0x00000005ff007819 */ /* 0x001fc80000011600 */
[----:B------:R-:W-:-:S05]  /*1a850*/  LOP3.LUT R0, R0, 0x3, RZ, 0xc0, !PT ;  /* 0x0000000300007812 */ /* 0x000fca00078ec0ff */
[----:B------:R0:W1:Y:S02]  /*1a860*/  SHFL.IDX PT, R14, R0, RZ, 0x1f ;  /* 0x00001fff000e7589 */ /* 0x00006400000e0000 */
.L_x_10151:
[----:B-1----:R-:W-:-:S13]  /*1a870*/  ISETP.NE.AND P0, PT, R14, RZ, PT ;  /* 0x000000ff0e00720c */ /* 0x002fda0003f05270 */
[----:B------:R-:W-:Y:S05]  /*1a880*/  @P0 BRA `(.L_x_9673) ;  /* 0x0000000000840947 */ /* 0x000fea0003800000 */
[----:B------:R-:W-:-:S03]  /*1a890*/  UMOV UR4, 0xffffffff ;  /* 0xffffffff00047882 */ /* 0x000fc60000000000 */
[----:B------:R-:W-:Y:S05]  /*1a8a0*/  BRA.DIV UR4, `(.L_x_9942) ;  /* 0x0000005604187947 */ /* 0x000fea000b800000 */
[----:B------:R-:W-:-:S13]  /*1a8b0*/  ELECT P6, URZ, PT ;  /* 0x00000000003f782f */ /* 0x000fda00038c0000 */
.L_x_10154:
[----:B------:R-:W-:Y:S05]  /*1a8c0*/  @!P6 BRA `(.L_x_9673) ;  /* 0x000000000074e947 */ /* 0x000fea0003800000 */
[----:B------:R-:W-:-:S04]  /*1a8d0*/  LOP3.LUT R37, R37, 0x2, RZ, 0xfc, !PT ;  /* 0x0000000225257812 */ /* 0x000fc800078efcff */
[----:B------:R-:W-:-:S13]  /*1a8e0*/  ISETP.NE.AND P0, PT, R37, 0x3, PT ;  /* 0x000000032500780c */ /* 0x000fda0003f05270 */
[----:B------:R-:W-:Y:S05]  /*1a8f0*/  @!P0 BRA `(.L_x_9943) ;  /* 0x0000000000048947 */ /* 0x000fea0003800000 */
[----:B------:R-:W-:Y:S01]  /*1a900*/  BPT.TRAP 0x1 ;  /* 0x000000040000795c */ /* 0x000fe20000300000 */
.L_x_9943:
[C---:B------:R-:W-:Y:S01]  /*1a910*/  IMAD R3, R24.reuse, 0x8, R5 ;  /* 0x0000000818037824 */ /* 0x040fe200078e0205 */
[----:B------:R-:W-:Y:S01]  /*1a920*/  SHF.L.U32 R2, R25, 0x1f, RZ ;  /* 0x0000001f19027819 */ /* 0x000fe200000006ff */
[----:B------:R-:W-:-:S03]  /*1a930*/  VIADD R24, R24, 0x1 ;  /* 0x0000000118187836 */ /* 0x000fc60000000000 */
[----:B------:R-:W1:Y:S02]  /*1a940*/  SYNCS.PHASECHK.TRANS64.TRYWAIT P1, [R3+URZ+0x22840], R2 ;  /* 0x02284002030075a7 */ /* 0x000e64000802017f */
[----:B------:R-:W-:-:S04]  /*1a950*/  ISETP.NE.AND P2, PT, R24, 0x2, PT ;  /* 0x000000021800780c */ /* 0x000fc80003f45270 */
[----:B0-----:R-:W-:Y:S01]  /*1a960*/  SEL R0, RZ, 0x1, P2 ;  /* 0x00000001ff007807 */ /* 0x001fe20001000000 */
[----:B-1----:R-:W-:Y:S08]  /*1a970*/  @!P1 BRA `(.L_x_9944) ;  /* 0x0000005400049947 */ /* 0x002ff00003800000 */
.L_x_10155:
[----:B------:R-:W-:Y:S02]  /*1a980*/  SEL R24, R24, RZ, P2 ;  /* 0x000000ff18187207 */ /* 0x000fe40001000000 */
[----:B------:R-:W-:Y:S01]  /*1a990*/  LOP3.LUT R0, R25, R0, RZ, 0x3c, !PT ;  /* 0x0000000019007212 */ /* 0x000fe200078e3cff */
[----:B------:R-:W-:Y:S06]  /*1a9a0*/  @!P0 BRA `(.L_x_9945) ;  /* 0x0000000000048947 */ /* 0x000fec0003800000 */
[----:B------:R-:W-:Y:S01]  /*1a9b0*/  BPT.TRAP 0x1 ;  /* 0x000000040000795c */ /* 0x000fe20000300000 */
.L_x_9945:
[----:B------:R-:W-:Y:S01]  /*1a9c0*/  IMAD R5, R24, 0x8, R5 ;  /* 0x0000000818057824 */ /* 0x000fe200078e0205 */
[----:B------:R-:W-:-:S04]  /*1a9d0*/  SHF.L.U32 R0, R0, 0x1f, RZ ;  /* 0x0000001f00007819 */ /* 0x000fc800000006ff */
[----:B------:R-:W1:Y:S02]  /*1a9e0*/  SYNCS.PHASECHK.TRANS64.TRYWAIT P1, [R5+URZ+0x22840], R0 ;  /* 0x02284000050075a7 */ /* 0x000e64000802017f */
[----:B-1----:R-:W-:Y:S05]  /*1a9f0*/  @!P1 BRA `(.L_x_9946) ;  /* 0x0000005000f89947 */ /* 0x002fea0003800000 */
.L_x_10156:
[----:B------:R-:W-:Y:S05]  /*1aa00*/  @!P0 BRA `(.L_x_9947) ;  /* 0x0000000000048947 */ /* 0x000fea0003800000 */
[----:B------:R-:W-:Y:S01]  /*1aa10*/  BPT.TRAP 0x1 ;  /* 0x000000040000795c */ /* 0x000fe20000300000 */
.L_x_9947:
[----:B------:R-:W2:Y:S02]  /*1aa20*/  SYNCS.PHASECHK.TRANS64.TRYWAIT P1, [R3+URZ+0x22860], R2 ;  /* 0x02286002030075a7 */ /* 0x000ea4000802017f */
[----:B--2---:R-:W-:Y:S05]  /*1aa30*/  @!P1 BRA `(.L_x_9948) ;  /* 0x0000005000fc9947 */ /* 0x004fea0003800000 */
.L_x_10157:
[----:B------:R-:W-:Y:S05]  /*1aa40*/  @!P0 BRA `(.L_x_9949) ;  /* 0x0000000000048947 */ /* 0x000fea0003800000 */
[----:B------:R-:W-:Y:S01]  /*1aa50*/  BPT.TRAP 0x1 ;  /* 0x000000040000795c */ /* 0x000fe20000300000 */
.L_x_9949:
[----:B------:R0:W0:Y:S02]  /*1aa60*/  SYNCS.PHASECHK.TRANS64.TRYWAIT P0, [R5+URZ+0x22860], R0 ;  /* 0x02286000050075a7 */ /* 0x000024000800017f */
[----:B0-----:R-:W-:Y:S05]  /*1aa70*/  @!P0 NANOSLEEP.SYNCS 0x989680 ;  /* 0x009896800000895d */ /* 0x001fea0003900000 */
[----:B------:R-:W0:Y:S02]  /*1aa80*/  @!P0 SYNCS.PHASECHK.TRANS64 P0, [R5+URZ+0x22860], R0 ;  /* 0x02286000050085a7 */ /* 0x000e24000800007f */
[----:B0-----:R-:W-:Y:S05]  /*1aa90*/  @!P0 BRA `(.L_x_9949) ;  /* 0xfffffffc00f08947 */ /* 0x001fea000383ffff */
.L_x_9673:
[----:B------:R-:W-:Y:S05]  /*1aaa0*/  BSYNC B9 ;  /* 0x0000000000097941 */ /* 0x000fea0003800000 */
.L_x_9670:
[----:B------:R-:W-:Y:S05]  /*1aab0*/  EXIT ;  /* 0x000000000000794d */ /* 0x000fea0003800000 */
.L_x_9693:
[----:B0-----:R0:W1:Y:S02]  /*1aac0*/  SYNCS.PHASECHK.TRANS64.TRYWAIT P5, [R87+URZ+0x22890], R93 ;  /* 0x0228905d570075a7 */ /* 0x00106400080a017f */
[----:B-1----:R-:W-:Y:S05]  /*1aad0*/  @!P5 NANOSLEEP.SYNCS 0x989680 ;  /* 0x009896800000d95d */ /* 0x002fea0003900000 */
[----:B------:R-:W1:Y:S02]  /*1aae0*/  @!P5 SYNCS.PHASECHK.TRANS64 P5, [R87+URZ+0x22890], R93 ;  /* 0x0228905d5700d5a7 */ /* 0x000e6400080a007f */
[----:B-1----:R-:W-:Y:S05]  /*1aaf0*/  @!P5 BRA `(.L_x_9693) ;  /* 0xfffffffc00f0d947 */ /* 0x002fea000383ffff */
[----:B------:R-:W-:Y:S05]  /*1ab00*/  BRA `(.L_x_9950) ;  /* 0xfffffe8c00107947 */ /* 0x000fea000383ffff */
.L_x_9694:
        /* <DEDUP_REMOVED lines=8> */
.L_x_9952:
[----:B------:R-:W-:Y:S05]  /*1ab90*/  BSYNC B1 ;  /* 0x0000000000017941 */ /* 0x000fea0003800000 */
.L_x_9951:
        /* <DEDUP_REMOVED lines=8> */
.L_x_9953:
[----:B------:R-:W-:Y:S05]  /*1ac20*/  BRA `(.L_x_9954) ;  /* 0xfffffe8800dc7947 */ /* 0x000fea000383ffff */
.L_x_9703:
[----:B------:R-:W-:Y:S01]  /*1ac30*/  BSSY B1, `(.L_x_9955) ;  /* 0x0000008000017945 */ /* 0x000fe20003800000 */
[----:B----4-:R-:W-:Y:S02]  /*1ac40*/  IMAD.MOV.U32 R13, RZ, RZ, R97 ;  /* 0x000000ffff0d7224 */ /* 0x010fe400078e0061 */
[----:B------:R-:W-:Y:S02]  /*1ac50*/  IMAD.MOV.U32 R12, RZ, RZ, 0x1 ;  /* 0x00000001ff0c7424 */ /* 0x000fe400078e00ff */
[----:B------:R-:W-:Y:S02]  /*1ac60*/  IMAD.MOV.U32 R11, RZ, RZ, 0x1c1f ;  /* 0x00001c1fff0b7424 */ /* 0x000fe400078e00ff */
[----:B------:R-:W-:-:S07]  /*1ac70*/  IMAD.MOV.U32 R15, RZ, RZ, -0x1 ;  /* 0xffffffffff0f7424 */ /* 0x000fce00078e00ff */
[----:B0123--:R-:W-:Y:S05]  /*1ac80*/  WARPSYNC.COLLECTIVE R15, `(.L_x_9956) ;  /* 0x000000000f087348 */ /* 0x00ffea0003c00000 */
[----:B---3--:R3:W4:Y:S02]  /*1ac90*/  SHFL.IDX P6, R14, R13, R12, R11 ;  /* 0x0000000c0d0e7389 */ /* 0x00872400000c000b */
[----:B01234-:R-:W-:Y:S01]  /*1aca0*/  ENDCOLLECTIVE ;  /* 0x000000000000791b */ /* 0x01ffe20003800000 */
.L_x_9956:
[----:B------:R-:W-:Y:S05]  /*1acb0*/  BSYNC B1 ;  /* 0x0000000000017941 */ /* 0x000fea0003800000 */
.L_x_9955:
        /* <DEDUP_REMOVED lines=8> */
.L_x_9957:
[----:B------:R-:W-:Y:S05]  /*1ad40*/  BRA `(.L_x_9958) ;  /* 0xfffffe9000587947 */ /* 0x000fea000383ffff */
.L_x_9713:
[----:B-1----:R1:W2:Y:S02]  /*1ad50*/  SYNCS.PHASECHK.TRANS64.TRYWAIT P4, [R87+URZ+0x22890], R93 ;  /* 0x0228905d570075a7 */ /* 0x0022a4000808017f */
[----:B--2---:R-:W-:Y:S05]  /*1ad60*/  @!P4 NANOSLEEP.SYNCS 0x989680 ;  /* 0x009896800000c95d */ /* 0x004fea0003900000 */
[----:B------:R-:W2:Y:S02]  /*1ad70*/  @!P4 SYNCS.PHASECHK.TRANS64 P4, [R87+URZ+0x22890], R93 ;  /* 0x0228905d5700c5a7 */ /* 0x000ea4000808007f */
[----:B--2---:R-:W-:Y:S05]  /*1ad80*/  @!P4 BRA `(.L_x_9713) ;  /* 0xfffffffc00f0c947 */ /* 0x004fea000383ffff */
[----:B------:R-:W-:Y:S05]  /*1ad90*/  BRA `(.L_x_9959) ;  /* 0xfffffe9c00187947 */ /* 0x000fea000383ffff */
.L_x_9714:
        /* <DEDUP_REMOVED lines=8> */
.L_x_9961:
[----:B------:R-:W-:Y:S05]  /*1ae20*/  BSYNC B1 ;  /* 0x0000000000017941 */ /* 0x000fea0003800000 */
.L_x_9960:
        /* <DEDUP_REMOVED lines=8> */
.L_x_9962:
[----:B------:R-:W-:Y:S01]  /*1aeb0*/  IMAD.MOV.U32 R98, RZ, RZ, R14 ;  /* 0x000000ffff627224 */ /* 0x000fe200078e000e */
[----:B------:R-:W-:Y:S06]  /*1aec0*/  BRA `(.L_x_9963) ;  /* 0xfffffe9800e47947 */ /* 0x000fec000383ffff */
.L_x_9719:
[----:B------:R-:W-:Y:S01]  /*1aed0*/  BSSY B1, `(.L_x_9964) ;  /* 0x0000008000017945 */ /* 0x000fe20003800000 */
[----:B----4-:R-:W-:Y:S01]  /*1aee0*/  IMAD.MOV.U32 R13, RZ, RZ, R97 ;  /* 0x000000ffff0d7224 */ /* 0x010fe200078e0061 */
[----:B------:R-:W-:Y:S01]  /*1aef0*/  MOV R15, 0xffffffff ;  /* 0xffffffff000f7802 */ /* 0x000fe20000000f00 */
[----:B------:R-:W-:Y:S02]  /*1af00*/  IMAD.MOV.U32 R12, RZ, RZ, 0x1 ;  /* 0x00000001ff0c7424 */ /* 0x000fe400078e00ff */
[----:B------:R-:W-:-:S07]  /*1af10*/  IMAD.MOV.U32 R11, RZ, RZ, 0x1c1f ;  /* 0x00001c1fff0b7424 */ /* 0x000fce00078e00ff */
[----:B0123--:R-:W-:Y:S05]  /*1af20*/  WARPSYNC.COLLECTIVE R15, `(.L_x_9965) ;  /* 0x000000000f087348 */ /* 0x00ffea0003c00000 */
[----:B------:R4:W0:Y:S02]  /*1af30*/  SHFL.IDX P6, R14, R13, R12, R11 ;  /* 0x0000000c0d0e7389 */ /* 0x00082400000c000b */
[----:B01234-:R-:W-:Y:S01]  /*1af40*/  ENDCOLLECTIVE ;  /* 0x000000000000791b */ /* 0x01ffe20003800000 */
.L_x_9965:
[----:B------:R-:W-:Y:S05]  /*1af50*/  BSYNC B1 ;  /* 0x0000000000017941 */ /* 0x000fea0003800000 */
.L_x_9964:
        /* <DEDUP_REMOVED lines=8> */
.L_x_9966:
[----:B------:R-:W-:Y:S01]  /*1afe0*/  IMAD.MOV.U32 R96, RZ, RZ, R14 ;  /* 0x000000ffff607224 */ /* 0x000fe200078e000e */
[----:B------:R-:W-:Y:S06]  /*1aff0*/  BRA `(.L_x_9967) ;  /* 0xfffffea0007c7947 */ /* 0x000fec000383ffff */
.L_x_9724:
[----:B-1----:R1:W2:Y:S02]  /*1b000*/  SYNCS.PHASECHK.TRANS64.TRYWAIT P2, [R87+URZ+0x22890], R93 ;  /* 0x0228905d570075a7 */ /* 0x0022a4000804017f */
[----:B--2---:R-:W-:Y:S05]  /*1b010*/  @!P2 NANOSLEEP.SYNCS 0x989680 ;  /* 0x009896800000a95d */ /* 0x004fea0003900000 */
[----:B------:R-:W2:Y:S02]  /*1b020*/  @!P2 SYNCS.PHASECHK.TRANS64 P2, [R87+URZ+0x22890], R93 ;  /* 0x0228905d5700a5a7 */ /* 0x000ea4000804007f */
[----:B--2---:R-:W-:Y:S05]  /*1b030*/  @!P2 BRA `(.L_x_9724) ;  /* 0xfffffffc00f0a947 */ /* 0x004fea000383ffff */
[----:B------:R-:W-:Y:S05]  /*1b040*/  BRA `(.L_x_9968) ;  /* 0xfffffea800707947 */ /* 0x000fea000383ffff */
.L_x_9725:
        /* <DEDUP_REMOVED lines=8> */
.L_x_9970:
[----:B------:R-:W-:Y:S05]  /*1b0d0*/  BSYNC B1 ;  /* 0x0000000000017941 */ /* 0x000fea0003800000 */
.L_x_9969:
        /* <DEDUP_REMOVED lines=8> */
.L_x_9971:
[----:B------:R-:W-:Y:S01]  /*1b160*/  IMAD.MOV.U32 R7, RZ, RZ, R14 ;  /* 0x000000ffff077224 */ /* 0x000fe200078e000e */
[----:B------:R-:W-:Y:S06]  /*1b170*/  BRA `(.L_x_9972) ;  /* 0xfffffea8008c7947 */ /* 0x000fec000383ffff */
.L_x_9728:
        /* <DEDUP_REMOVED lines=8> */
.L_x_9974:
[----:B------:R-:W-:Y:S05]  /*1b200*/  BSYNC B1 ;  /* 0x0000000000017941 */ /* 0x000fea0003800000 */
.L_x_9973:
        /* <DEDUP_REMOVED lines=8> */
.L_x_9975:
[----:B------:R-:W-:Y:S01]  /*1b290*/  IMAD.MOV.U32 R7, RZ, RZ, R14 ;  /* 0x000000ffff077224 */ /* 0x000fe200078e000e */
[----:B------:R-:W-:Y:S06]  /*1b2a0*/  BRA `(.L_x_9976) ;  /* 0xfffffea800887947 */ /* 0x000fec000383ffff */
.L_x_9732:
[----:B---3--:R3:W4:Y:S02]  /*1b2b0*/  SYNCS.PHASECHK.TRANS64.TRYWAIT P3, [R87+URZ+0x228b0], R93 ;  /* 0x0228b05d570075a7 */ /* 0x008724000806017f */
[----:B----4-:R-:W-:Y:S05]  /*1b2c0*/  @!P3 NANOSLEEP.SYNCS 0x989680 ;  /* 0x009896800000b95d */ /* 0x010fea0003900000 */
[----:B------:R-:W4:Y:S02]  /*1b2d0*/  @!P3 SYNCS.PHASECHK.TRANS64 P3, [R87+URZ+0x228b0], R93 ;  /* 0x0228b05d5700b5a7 */ /* 0x000f24000806007f */
[----:B----4-:R-:W-:Y:S05]  /*1b2e0*/  @!P3 BRA `(.L_x_9732) ;  /* 0xfffffffc00f0b947 */ /* 0x010fea000383ffff */
[----:B------:R-:W-:Y:S05]  /*1b2f0*/  BRA `(.L_x_9977) ;  /* 0xfffffeac00007947 */ /* 0x000fea000383ffff */
.L_x_9742:
[----:B------:R-:W-:Y:S01]  /*1b300*/  BSSY B0, `(.L_x_9978) ;  /* 0x0000007000007945 */ /* 0x000fe20003800000 */
[----:B------:R-:W-:Y:S01]  /*1b310*/  MOV R12, RZ ;  /* 0x000000ff000c7202 */ /* 0x000fe20000000f00 */
[----:B------:R-:W-:Y:S02]  /*1b320*/  IMAD.MOV.U32 R11, RZ, RZ, 0x1f ;  /* 0x0000001fff0b7424 */ /* 0x000fe400078e00ff */
[----:B------:R-:W-:-:S07]  /*1b330*/  IMAD.MOV.U32 R15, RZ, RZ, -0x1 ;  /* 0xffffffffff0f7424 */ /* 0x000fce00078e00ff */
[----:B-----5:R-:W-:Y:S05]  /*1b340*/  WARPSYNC.COLLECTIVE R15, `(.L_x_9979) ;  /* 0x000000000f087348 */ /* 0x020fea0003c00000 */
[----:B------:R0:W1:Y:S02]  /*1b350*/  SHFL.IDX P6, R14, R13, R12, R11 ;  /* 0x0000000c0d0e7389 */ /* 0x00006400000c000b */
[----:B01---5:R-:W-:Y:S01]  /*1b360*/  ENDCOLLECTIVE ;  /* 0x000000000000791b */ /* 0x023fe20003800000 */
.L_x_9979:
[----:B------:R-:W-:Y:S05]  /*1b370*/  BSYNC B0 ;  /* 0x0000000000007941 */ /* 0x000fea0003800000 */
.L_x_9978:
[----:B------:R-:W-:Y:S05]  /*1b380*/  BRA `(.L_x_9980) ;  /* 0xfffffeb800f07947 */ /* 0x000fea000383ffff */
.L_x_9754:
[----:B------:R-:W-:Y:S01]  /*1b390*/  BSSY B1, `(.L_x_9981) ;  /* 0x0000008000017945 */ /* 0x000fe20003800000 */
[----:B0-----:R-:W-:Y:S02]  /*1b3a0*/  IMAD.MOV.U32 R13, RZ, RZ, R27 ;  /* 0x000000ffff0d7224 */ /* 0x001fe400078e001b */
[----:B------:R-:W-:Y:S02]  /*1b3b0*/  IMAD.MOV.U32 R12, RZ, RZ, RZ ;  /* 0x000000ffff0c7224 */ /* 0x000fe400078e00ff */
[----:B------:R-:W-:Y:S02]  /*1b3c0*/  IMAD.MOV.U32 R11, RZ, RZ, 0x1c1f ;  /* 0x00001c1fff0b7424 */ /* 0x000fe400078e00ff */
[----:B------:R-:W-:-:S07]  /*1b3d0*/  IMAD.MOV.U32 R15, RZ, RZ, -0x1 ;  /* 0xffffffffff0f7424 */ /* 0x000fce00078e00ff */
[----:B------:R-:W-:Y:S05]  /*1b3e0*/  WARPSYNC.COLLECTIVE R15, `(.L_x_9982) ;  /* 0x000000000f087348 */ /* 0x000fea0003c00000 */
[----:B------:R0:W1:Y:S02]  /*1b3f0*/  SHFL.IDX P6, R14, R13, R12, R11 ;  /* 0x0000000c0d0e7389 */ /* 0x00006400000c000b */
[----:B01----:R-:W-:Y:S01]  /*1b400*/  ENDCOLLECTIVE ;  /* 0x000000000000791b */ /* 0x003fe20003800000 */
.L_x_9982:
[----:B------:R-:W-:Y:S05]  /*1b410*/  BSYNC B1 ;  /* 0x0000000000017941 */ /* 0x000fea0003800000 */
.L_x_9981:
        /* <DEDUP_REMOVED lines=8> */
.L_x_9983:
[----:B------:R-:W-:Y:S02]  /*1b4a0*/  IMAD.MOV.U32 R13, RZ, RZ, R25 ;  /* 0x000000ffff0d7224 */ /* 0x000fe400078e0019 */
[----:B------:R-:W-:-:S07]  /*1b4b0*/  IMAD.MOV.U32 R3, RZ, RZ, R14 ;  /* 0x000000ffff037224 */ /* 0x000fce00078e000e */
[----:B------:R-:W-:Y:S05]  /*1b4c0*/  WARPSYNC.COLLECTIVE R15, `(.L_x_9984) ;  /* 0x000000000f087348 */ /* 0x000fea0003c00000 */
[----:B------:R0:W1:Y:S02]  /*1b4d0*/  SHFL.IDX P6, R14, R13, R12, R11 ;  /* 0x0000000c0d0e7389 */ /* 0x00006400000c000b */
[----:B01----:R-:W-:Y:S01]  /*1b4e0*/  ENDCOLLECTIVE ;  /* 0x000000000000791b */ /* 0x003fe20003800000 */
.L_x_9984:
[----:B------:R-:W-:Y:S02]  /*1b4f0*/  IMAD.MOV.U32 R13, RZ, RZ, R28 ;  /* 0x000000ffff0d7224 */ /* 0x000fe400078e001c */
[----:B------:R-:W-:-:S07]  /*1b500*/  IMAD.MOV.U32 R25, RZ, RZ, R14 ;  /* 0x000000ffff197224 */ /* 0x000fce00078e000e */
[----:B------:R-:W-:Y:S05]  /*1b510*/  WARPSYNC.COLLECTIVE R15, `(.L_x_9985) ;  /* 0x000000000f087348 */ /* 0x000fea0003c00000 */
[----:B------:R0:W1:Y:S02]  /*1b520*/  SHFL.IDX P6, R14, R13, R12, R11 ;  /* 0x0000000c0d0e7389 */ /* 0x00006400000c000b */
[----:B01----:R-:W-:Y:S01]  /*1b530*/  ENDCOLLECTIVE ;  /* 0x000000000000791b */ /* 0x003fe20003800000 */
.L_x_9985:
[----:B------:R-:W-:Y:S01]  /*1b540*/  IMAD.MOV.U32 R20, RZ, RZ, R14 ;  /* 0x000000ffff147224 */ /* 0x000fe200078e000e */
[----:B------:R-:W-:Y:S06]  /*1b550*/  BRA `(.L_x_9986) ;  /* 0xfffffebc00f47947 */ /* 0x000fec000383ffff */
.L_x_9758:
[----:B0-----:R0:W1:Y:S02]  /*1b560*/  SYNCS.PHASECHK.TRANS64.TRYWAIT P0, [R19+URZ+0x22800], R6 ;  /* 0x02280006130075a7 */ /* 0x001064000800017f */
[----:B-1----:R-:W-:Y:S05]  /*1b570*/  @!P0 NANOSLEEP.SYNCS 0x989680 ;  /* 0x009896800000895d */ /* 0x002fea0003900000 */
[----:B------:R-:W1:Y:S02]  /*1b580*/  @!P0 SYNCS.PHASECHK.TRANS64 P0, [R19+URZ+0x22800], R6 ;  /* 0x02280006130085a7 */ /* 0x000e64000800007f */
[----:B-1----:R-:W-:Y:S05]  /*1b590*/  @!P0 BRA `(.L_x_9758) ;  /* 0xfffffffc00f08947 */ /* 0x002fea000383ffff */
[----:B------:R-:W-:Y:S05]  /*1b5a0*/  BRA `(.L_x_9987) ;  /* 0xfffffec400287947 */ /* 0x000fea000383ffff */
.L_x_9766:
[----:B------:R-:W-:Y:S01]  /*1b5b0*/  BSSY B1, `(.L_x_9988) ;  /* 0x0000008000017945 */ /* 0x000fe20003800000 */
[----:B0-----:R-:W-:Y:S01]  /*1b5c0*/  IMAD.MOV.U32 R13, RZ, RZ, R27 ;  /* 0x000000ffff0d7224 */ /* 0x001fe200078e001b */
[----:B------:R-:W-:Y:S01]  /*1b5d0*/  MOV R12, RZ ;  /* 0x000000ff000c7202 */ /* 0x000fe20000000f00 */
[----:B------:R-:W-:Y:S02]  /*1b5e0*/  IMAD.MOV.U32 R11, RZ, RZ, 0x1c1f ;  /* 0x00001c1fff0b7424 */ /* 0x000fe400078e00ff */
[----:B------:R-:W-:-:S07]  /*1b5f0*/  IMAD.MOV.U32 R15, RZ, RZ, -0x1 ;  /* 0xffffffffff0f7424 */ /* 0x000fce00078e00ff */
[----:B------:R-:W-:Y:S05]  /*1b600*/  WARPSYNC.COLLECTIVE R15, `(.L_x_9989) ;  /* 0x000000000f087348 */ /* 0x000fea0003c00000 */
[----:B------:R0:W1:Y:S02]  /*1b610*/  SHFL.IDX P6, R14, R13, R12, R11 ;  /* 0x0000000c0d0e7389 */ /* 0x00006400000c000b */
[----:B01----:R-:W-:Y:S01]  /*1b620*/  ENDCOLLECTIVE ;  /* 0x000000000000791b */ /* 0x003fe20003800000 */
.L_x_9989:
[----:B------:R-:W-:Y:S05]  /*1b630*/  BSYNC B1 ;  /* 0x0000000000017941 */ /* 0x000fea0003800000 */
.L_x_9988:
        /* <DEDUP_REMOVED lines=8> */
.L_x_9990:
[----:B------:R-:W-:Y:S01]  /*1b6c0*/  MOV R13, R25 ;  /* 0x00000019000d7202 */ /* 0x000fe20000000f00 */
[----:B------:R-:W-:-:S07]  /*1b6d0*/  IMAD.MOV.U32 R3, RZ, RZ, R14 ;  /* 0x000000ffff037224 */ /* 0x000fce00078e000e */
[----:B------:R-:W-:Y:S05]  /*1b6e0*/  WARPSYNC.COLLECTIVE R15, `(.L_x_9991) ;  /* 0x000000000f087348 */ /* 0x000fea0003c00000 */
[----:B------:R0:W1:Y:S02]  /*1b6f0*/  SHFL.IDX P6, R14, R13, R12, R11 ;  /* 0x0000000c0d0e7389 */ /* 0x00006400000c000b */
[----:B01----:R-:W-:Y:S01]  /*1b700*/  ENDCOLLECTIVE ;  /* 0x000000000000791b */ /* 0x003fe20003800000 */
.L_x_9991:
[----:B------:R-:W-:Y:S02]  /*1b710*/  IMAD.MOV.U32 R13, RZ, RZ, R28 ;  /* 0x000000ffff0d7224 */ /* 0x000fe400078e001c */
[----:B------:R-:W-:-:S07]  /*1b720*/  IMAD.MOV.U32 R20, RZ, RZ, R14 ;  /* 0x000000ffff147224 */ /* 0x000fce00078e000e */
[----:B------:R-:W-:Y:S05]  /*1b730*/  WARPSYNC.COLLECTIVE R15, `(.L_x_9992) ;  /* 0x000000000f087348 */ /* 0x000fea0003c00000 */
[----:B------:R0:W1:Y:S02]  /*1b740*/  SHFL.IDX P6, R14, R13, R12, R11 ;  /* 0x0000000c0d0e7389 */ /* 0x00006400000c000b */
[----:B01----:R-:W-:Y:S01]  /*1b750*/  ENDCOLLECTIVE ;  /* 0x000000000000791b */ /* 0x003fe20003800000 */
.L_x_9992:
[----:B------:R-:W-:Y:S05]  /*1b760*/  BRA `(.L_x_9993) ;  /* 0xfffffecc00907947 */ /* 0x000fea000383ffff */
.L_x_9770:
[----:B0-----:R0:W1:Y:S02]  /*1b770*/  SYNCS.PHASECHK.TRANS64.TRYWAIT P1, [R19+URZ+0x22800], R26 ;  /* 0x0228001a130075a7 */ /* 0x001064000802017f */
[----:B-1----:R-:W-:Y:S05]  /*1b780*/  @!P1 NANOSLEEP.SYNCS 0x989680 ;  /* 0x009896800000995d */ /* 0x002fea0003900000 */
[----:B------:R-:W1:Y:S02]  /*1b790*/  @!P1 SYNCS.PHASECHK.TRANS64 P1, [R19+URZ+0x22800], R26 ;  /* 0x0228001a130095a7 */ /* 0x000e64000802007f */
[----:B-1----:R-:W-:Y:S05]  /*1b7a0*/  @!P1 BRA `(.L_x_9770) ;  /* 0xfffffffc00f09947 */ /* 0x002fea000383ffff */
[----:B------:R-:W-:Y:S05]  /*1b7b0*/  BRA `(.L_x_9994) ;  /* 0xfffffed000747947 */ /* 0x000fea000383ffff */
.L_x_9776:
[----:B---3--:R3:W0:Y:S02]  /*1b7c0*/  SYNCS.PHASECHK.TRANS64.TRYWAIT P1, [R3+URZ+0x22830], R20 ;  /* 0x02283014030075a7 */ /* 0x008624000802017f */
[----:B0-----:R-:W-:Y:S05]  /*1b7d0*/  @!P1 NANOSLEEP.SYNCS 0x989680 ;  /* 0x009896800000995d */ /* 0x001fea0003900000 */
[----:B------:R-:W0:Y:S02]  /*1b7e0*/  @!P1 SYNCS.PHASECHK.TRANS64 P1, [R3+URZ+0x22830], R20 ;  /* 0x02283014030095a7 */ /* 0x000e24000802007f */
[----:B0-----:R-:W-:Y:S05]  /*1b7f0*/  @!P1 BRA `(.L_x_9776) ;  /* 0xfffffffc00f09947 */ /* 0x001fea000383ffff */
[----:B------:R-:W-:Y:S05]  /*1b800*/  BRA `(.L_x_9775) ;  /* 0xfffffedc00c87947 */ /* 0x000fea000383ffff */
.L_x_9782:
[----:B-1----:R1:W2:Y:S02]  /*1b810*/  SYNCS.PHASECHK.TRANS64.TRYWAIT P1, [R3+URZ+0x22850], R20 ;  /* 0x02285014030075a7 */ /* 0x0022a4000802017f */
[----:B--2---:R-:W-:Y:S05]  /*1b820*/  @!P1 NANOSLEEP.SYNCS 0x989680 ;  /* 0x009896800000995d */ /* 0x004fea0003900000 */
[----:B------:R-:W2:Y:S02]  /*1b830*/  @!P1 SYNCS.PHASECHK.TRANS64 P1, [R3+URZ+0x22850], R20 ;  /* 0x02285014030095a7 */ /* 0x000ea4000802007f */
[----:B--2---:R-:W-:Y:S05]  /*1b840*/  @!P1 BRA `(.L_x_9782) ;  /* 0xfffffffc00f09947 */ /* 0x004fea000383ffff */
[----:B------:R-:W-:Y:S05]  /*1b850*/  BRA `(.L_x_9781) ;  /* 0xfffffef800f07947 */ /* 0x000fea000383ffff */
.L_x_9788:
[----:B-1----:R1:W2:Y:S02]  /*1b860*/  SYNCS.PHASECHK.TRANS64.TRYWAIT P2, [R6+URZ+0x22830], R7 ;  /* 0x02283007060075a7 */ /* 0x0022a4000804017f */
[----:B--2---:R-:W-:Y:S05]  /*1b870*/  @!P2 NANOSLEEP.SYNCS 0x989680 ;  /* 0x009896800000a95d */ /* 0x004fea0003900000 */
[----:B------:R-:W2:Y:S02]  /*1b880*/  @!P2 SYNCS.PHASECHK.TRANS64 P2, [R6+URZ+0x22830], R7 ;  /* 0x022830070600a5a7 */ /* 0x000ea4000804007f */
[----:B--2---:R-:W-:Y:S05]  /*1b890*/  @!P2 BRA `(.L_x_9788) ;  /* 0xfffffffc00f0a947 */ /* 0x004fea000383ffff */
[----:B------:R-:W-:Y:S05]  /*1b8a0*/  BRA `(.L_x_9787) ;  /* 0xffffff00003c7947 */ /* 0x000fea000383ffff */
.L_x_9794:
[----:B-1----:R1:W2:Y:S02]  /*1b8b0*/  SYNCS.PHASECHK.TRANS64.TRYWAIT P2, [R6+URZ+0x22850], R7 ;  /* 0x02285007060075a7 */ /* 0x0022a4000804017f */
[----:B--2---:R-:W-:Y:S05]  /*1b8c0*/  @!P2 NANOSLEEP.SYNCS 0x989680 ;  /* 0x009896800000a95d */ /* 0x004fea0003900000 */
[----:B------:R-:W2:Y:S02]  /*1b8d0*/  @!P2 SYNCS.PHASECHK.TRANS64 P2, [R6+URZ+0x22850], R7 ;  /* 0x022850070600a5a7 */ /* 0x000ea4000804007f */
[----:B--2---:R-:W-:Y:S05]  /*1b8e0*/  @!P2 BRA `(.L_x_9794) ;  /* 0xfffffffc00f0a947 */ /* 0x004fea000383ffff */
[----:B------:R-:W-:Y:S05]  /*1b8f0*/  BRA `(.L_x_9793) ;  /* 0xffffff2000347947 */ /* 0x000fea000383ffff */
.L_x_9801:
[----:B------:R-:W-:Y:S02]  /*1b900*/  IMAD.MOV.U32 R13, RZ, RZ, R21 ;  /* 0x000000ffff0d7224 */ /* 0x000fe400078e0015 */
[----:B------:R-:W-:Y:S02]  /*1b910*/  IMAD.MOV.U32 R12, RZ, RZ, RZ ;  /* 0x000000ffff0c7224 */ /* 0x000fe400078e00ff */
[----:B------:R-:W-:Y:S02]  /*1b920*/  IMAD.MOV.U32 R11, RZ, RZ, 0x181f ;  /* 0x0000181fff0b7424 */ /* 0x000fe400078e00ff */
[----:B------:R-:W-:-:S07]  /*1b930*/  IMAD.MOV.U32 R15, RZ, RZ, -0x1 ;  /* 0xffffffffff0f7424 */ /* 0x000fce00078e00ff */
[----:B-----5:R-:W-:Y:S05]  /*1b940*/  WARPSYNC.COLLECTIVE R15, `(.L_x_9995) ;  /* 0x000000000f087348 */ /* 0x020fea0003c00000 */
[----:B------:R0:W1:Y:S02]  /*1b950*/  SHFL.IDX P6, R14, R13, R12, R11 ;  /* 0x0000000c0d0e7389 */ /* 0x00006400000c000b */
[----:B01---5:R-:W-:Y:S01]  /*1b960*/  ENDCOLLECTIVE ;  /* 0x000000000000791b */ /* 0x023fe20003800000 */
.L_x_9995:
[----:B------:R-:W-:Y:S02]  /*1b970*/  IMAD.MOV.U32 R13, RZ, RZ, R3 ;  /* 0x000000ffff0d7224 */ /* 0x000fe400078e0003 */
[----:B------:R-:W-:-:S07]  /*1b980*/  IMAD.MOV.U32 R48, RZ, RZ, R14 ;  /* 0x000000ffff307224 */ /* 0x000fce00078e000e */
[----:B------:R-:W-:Y:S05]  /*1b990*/  WARPSYNC.COLLECTIVE R15, `(.L_x_9996) ;  /* 0x000000000f087348 */ /* 0x000fea0003c00000 */
[----:B------:R0:W1:Y:S02]  /*1b9a0*/  SHFL.IDX P6, R14, R13, R12, R11 ;  /* 0x0000000c0d0e7389 */ /* 0x00006400000c000b */
[----:B01----:R-:W-:Y:S01]  /*1b9b0*/  ENDCOLLECTIVE ;  /* 0x000000000000791b */ /* 0x003fe20003800000 */
.L_x_9996:
[----:B------:R-:W-:Y:S05]  /*1b9c0*/  BRA `(.L_x_9997) ;  /* 0xffffff48006c7947 */ /* 0x000fea000383ffff */
.L_x_9804:
[----:B------:R-:W-:Y:S01]  /*1b9d0*/  BSSY B1, `(.L_x_9998) ;  /* 0x0000008000017945 */ /* 0x000fe20003800000 */
[----:B---3--:R-:W-:Y:S01]  /*1b9e0*/  MOV R13, R21 ;  /* 0x00000015000d7202 */ /* 0x008fe20000000f00 */
[----:B------:R-:W-:Y:S02]  /*1b9f0*/  IMAD.MOV.U32 R12, RZ, RZ, 0x1 ;  /* 0x00000001ff0c7424 */ /* 0x000fe400078e00ff */
[----:B------:R-:W-:Y:S02]  /*1ba00*/  IMAD.MOV.U32 R11, RZ, RZ, 0x181f ;  /* 0x0000181fff0b7424 */ /* 0x000fe400078e00ff */
[----:B------:R-:W-:-:S07]  /*1ba10*/  IMAD.MOV.U32 R15, RZ, RZ, -0x1 ;  /* 0xffffffffff0f7424 */ /* 0x000fce00078e00ff */
[----:B012--5:R-:W-:Y:S05]  /*1ba20*/  WARPSYNC.COLLECTIVE R15, `(.L_x_9999) ;  /* 0x000000000f087348 */ /* 0x027fea0003c00000 */
[----:B--2---:R2:W3:Y:S02]  /*1ba30*/  SHFL.IDX P6, R14, R13, R12, R11 ;  /* 0x0000000c0d0e7389 */ /* 0x0044e400000c000b */
[----:B0123-5:R-:W-:Y:S01]  /*1ba40*/  ENDCOLLECTIVE ;  /* 0x000000000000791b */ /* 0x02ffe20003800000 */
.L_x_9999:
[----:B------:R-:W-:Y:S05]  /*1ba50*/  BSYNC B1 ;  /* 0x0000000000017941 */ /* 0x000fea0003800000 */
.L_x_9998:
        /* <DEDUP_REMOVED lines=8> */
.L_x_10000:
[----:B------:R-:W-:Y:S05]  /*1bae0*/  BRA `(.L_x_10001) ;  /* 0xffffff4800b47947 */ /* 0x000fea000383ffff */
.L_x_9807:
[----:B------:R-:W-:Y:S01]  /*1baf0*/  BSSY B1, `(.L_x_10002) ;  /* 0x0000008000017945 */ /* 0x000fe20003800000 */
[----:B------:R-:W-:Y:S01]  /*1bb00*/  MOV R13, R21 ;  /* 0x00000015000d7202 */ /* 0x000fe20000000f00 */
[----:B------:R-:W-:Y:S02]  /*1bb10*/  IMAD.MOV.U32 R12, RZ, RZ, 0x2 ;  /* 0x00000002ff0c7424 */ /* 0x000fe400078e00ff */
[----:B---3--:R-:W-:Y:S02]  /*1bb20*/  IMAD.MOV.U32 R11, RZ, RZ, 0x181f ;  /* 0x0000181fff0b7424 */ /* 0x008fe400078e00ff */
[----:B------:R-:W-:-:S07]  /*1bb30*/  IMAD.MOV.U32 R15, RZ, RZ, -0x1 ;  /* 0xffffffffff0f7424 */ /* 0x000fce00078e00ff */
[----:B012-4-:R-:W-:Y:S05]  /*1bb40*/  WARPSYNC.COLLECTIVE R15, `(.L_x_10003) ;  /* 0x000000000f087348 */ /* 0x017fea0003c00000 */
[----:B--2---:R2:W3:Y:S02]  /*1bb50*/  SHFL.IDX P6, R14, R13, R12, R11 ;  /* 0x0000000c0d0e7389 */ /* 0x0044e400000c000b */
[----:B01234-:R-:W-:Y:S01]  /*1bb60*/  ENDCOLLECTIVE ;  /* 0x000000000000791b */ /* 0x01ffe20003800000 */
.L_x_10003:
[----:B------:R-:W-:Y:S05]  /*1bb70*/  BSYNC B1 ;  /* 0x0000000000017941 */ /* 0x000fea0003800000 */
.L_x_10002:
        /* <DEDUP_REMOVED lines=8> */
.L_x_10004:
[----:B------:R-:W-:Y:S05]  /*1bc00*/  BRA `(.L_x_10005) ;  /* 0xffffff4800fc7947 */ /* 0x000fea000383ffff */
.L_x_9810:
[----:B------:R-:W-:Y:S01]  /*1bc10*/  BSSY B1, `(.L_x_10006) ;  /* 0x0000008000017945 */ /* 0x000fe20003800000 */
[----:B------:R-:W-:Y:S01]  /*1bc20*/  MOV R13, R21 ;  /* 0x00000015000d7202 */ /* 0x000fe20000000f00 */
[----:B------:R-:W-:Y:S02]  /*1bc30*/  IMAD.MOV.U32 R12, RZ, RZ, 0x3 ;  /* 0x00000003ff0c7424 */ /* 0x000fe400078e00ff */
[----:B---3--:R-:W-:Y:S02]  /*1bc40*/  IMAD.MOV.U32 R11, RZ, RZ, 0x181f ;  /* 0x0000181fff0b7424 */ /* 0x008fe400078e00ff */
[----:B------:R-:W-:-:S07]  /*1bc50*/  IMAD.MOV.U32 R15, RZ, RZ, -0x1 ;  /* 0xffffffffff0f7424 */ /* 0x000fce00078e00ff */
[----:B012-4-:R-:W-:Y:S05]  /*1bc60*/  WARPSYNC.COLLECTIVE R15, `(.L_x_10007) ;  /* 0x000000000f087348 */ /* 0x017fea0003c00000 */
[----:B0-----:R0:W3:Y:S02]  /*1bc70*/  SHFL.IDX P6, R14, R13, R12, R11 ;  /* 0x0000000c0d0e7389 */ /* 0x0010e400000c000b */
[----:B01234-:R-:W-:Y:S01]  /*1bc80*/  ENDCOLLECTIVE ;  /* 0x000000000000791b */ /* 0x01ffe20003800000 */
.L_x_10007:
[----:B------:R-:W-:Y:S05]  /*1bc90*/  BSYNC B1 ;  /* 0x0000000000017941 */ /* 0x000fea0003800000 */
.L_x_10006:
        /* <DEDUP_REMOVED lines=8> */
.L_x_10008:
[----:B------:R-:W-:Y:S05]  /*1bd20*/  BRA `(.L_x_10009) ;  /* 0xffffff4c00447947 */ /* 0x000fea000383ffff */
.L_x_9812:
[----:B------:R-:W-:Y:S01]  /*1bd30*/  MOV R13, R10 ;  /* 0x0000000a000d7202 */ /* 0x000fe20000000f00 */
[----:B------:R-:W-:Y:S02]  /*1bd40*/  IMAD.MOV.U32 R12, RZ, RZ, RZ ;  /* 0x000000ffff0c7224 */ /* 0x000fe400078e00ff */
[----:B------:R-:W-:Y:S02]  /*1bd50*/  IMAD.MOV.U32 R11, RZ, RZ, 0x1c1f ;  /* 0x00001c1fff0b7424 */ /* 0x000fe400078e00ff */
[----:B------:R-:W-:-:S07]  /*1bd60*/  IMAD.MOV.U32 R15, RZ, RZ, -0x1 ;  /* 0xffffffffff0f7424 */ /* 0x000fce00078e00ff */
[----:B------:R-:W-:Y:S05]  /*1bd70*/  WARPSYNC.COLLECTIVE R15, `(.L_x_10010) ;  /* 0x000000000f087348 */ /* 0x000fea0003c00000 */
[----:B------:R0:W1:Y:S02]  /*1bd80*/  SHFL.IDX P6, R14, R13, R12, R11 ;  /* 0x0000000c0d0e7389 */ /* 0x00006400000c000b */
[----:B01----:R-:W-:Y:S01]  /*1bd90*/  ENDCOLLECTIVE ;  /* 0x000000000000791b */ /* 0x003fe20003800000 */
.L_x_10010:
[----:B------:R-:W-:Y:S02]  /*1bda0*/  IMAD.MOV.U32 R13, RZ, RZ, R3 ;  /* 0x000000ffff0d7224 */ /* 0x000fe400078e0003 */
[----:B------:R-:W-:-:S07]  /*1bdb0*/  IMAD.MOV.U32 R48, RZ, RZ, R14 ;  /* 0x000000ffff307224 */ /* 0x000fce00078e000e */
[----:B------:R-:W-:Y:S05]  /*1bdc0*/  WARPSYNC.COLLECTIVE R15, `(.L_x_10011) ;  /* 0x000000000f087348 */ /* 0x000fea0003c00000 */
[----:B------:R0:W1:Y:S02]  /*1bdd0*/  SHFL.IDX P6, R14, R13, R12, R11 ;  /* 0x0000000c0d0e7389 */ /* 0x00006400000c000b */
[----:B01----:R-:W-:Y:S01]  /*1bde0*/  ENDCOLLECTIVE ;  /* 0x000000000000791b */ /* 0x003fe20003800000 */
.L_x_10011:
[----:B------:R-:W-:Y:S01]  /*1bdf0*/  IMAD.MOV.U32 R11, RZ, RZ, R14 ;  /* 0x000000ffff0b7224 */ /* 0x000fe200078e000e */
[----:B------:R-:W-:Y:S06]  /*1be00*/  BRA `(.L_x_10012) ;  /* 0xffffff5000447947 */ /* 0x000fec000383ffff */
.L_x_9815:
[----:B------:R-:W-:Y:S01]  /*1be10*/  BSSY B1, `(.L_x_10013) ;  /* 0x0000008000017945 */ /* 0x000fe20003800000 */
[----:B---3--:R-:W-:Y:S01]  /*1be20*/  IMAD.MOV.U32 R13, RZ, RZ, R10 ;  /* 0x000000ffff0d7224 */ /* 0x008fe200078e000a */
[----:B--2---:R-:W-:Y:S01]  /*1be30*/  MOV R11, 0x1c1f ;  /* 0x00001c1f000b7802 */ /* 0x004fe20000000f00 */
[----:B------:R-:W-:Y:S02]  /*1be40*/  IMAD.MOV.U32 R12, RZ, RZ, 0x1 ;  /* 0x00000001ff0c7424 */ /* 0x000fe400078e00ff */
[----:B------:R-:W-:-:S07]  /*1be50*/  IMAD.MOV.U32 R15, RZ, RZ, -0x1 ;  /* 0xffffffffff0f7424 */ /* 0x000fce00078e00ff */
[----:B01----:R-:W-:Y:S05]  /*1be60*/  WARPSYNC.COLLECTIVE R15, `(.L_x_10014) ;  /* 0x000000000f087348 */ /* 0x003fea0003c00000 */
[----:B------:R2:W3:Y:S02]  /*1be70*/  SHFL.IDX P6, R14, R13, R12, R11 ;  /* 0x0000000c0d0e7389 */ /* 0x0004e400000c000b */
[----:B0123--:R-:W-:Y:S01]  /*1be80*/  ENDCOLLECTIVE ;  /* 0x000000000000791b */ /* 0x00ffe20003800000 */
.L_x_10014:
[----:B------:R-:W-:Y:S05]  /*1be90*/  BSYNC B1 ;  /* 0x0000000000017941 */ /* 0x000fea0003800000 */
.L_x_10013:
        /* <DEDUP_REMOVED lines=8> */
.L_x_10015:
[----:B------:R-:W-:Y:S01]  /*1bf20*/  IMAD.MOV.U32 R3, RZ, RZ, R14 ;  /* 0x000000ffff037224 */ /* 0x000fe200078e000e */
[----:B------:R-:W-:Y:S06]  /*1bf30*/  BRA `(.L_x_10016) ;  /* 0xffffff5c001c7947 */ /* 0x000fec000383ffff */
.L_x_9819:
[----:B------:R-:W-:Y:S01]  /*1bf40*/  IMAD.MOV.U32 R13, RZ, RZ, R20 ;  /* 0x000000ffff0d7224 */ /* 0x000fe200078e0014 */
[----:B------:R-:W-:Y:S01]  /*1bf50*/  MOV R12, RZ ;  /* 0x000000ff000c7202 */ /* 0x000fe20000000f00 */
[----:B------:R-:W-:Y:S02]  /*1bf60*/  IMAD.MOV.U32 R11, RZ, RZ, 0x181f ;  /* 0x0000181fff0b7424 */ /* 0x000fe400078e00ff */
[----:B------:R-:W-:-:S07]  /*1bf70*/  IMAD.MOV.U32 R15, RZ, RZ, -0x1 ;  /* 0xffffffffff0f7424 */ /* 0x000fce00078e00ff */
[----:B0-----:R-:W-:Y:S05]  /*1bf80*/  WARPSYNC.COLLECTIVE R15, `(.L_x_10017) ;  /* 0x000000000f087348 */ /* 0x001fea0003c00000 */
[----:B------:R1:W2:Y:S02]  /*1bf90*/  SHFL.IDX P6, R14, R13, R12, R11 ;  /* 0x0000000c0d0e7389 */ /* 0x0002a400000c000b */
[----:B012---:R-:W-:Y:S01]  /*1bfa0*/  ENDCOLLECTIVE ;  /* 0x000000000000791b */ /* 0x007fe20003800000 */
.L_x_10017:
[----:B------:R-:W-:Y:S02]  /*1bfb0*/  IMAD.MOV.U32 R13, RZ, RZ, R3 ;  /* 0x000000ffff0d7224 */ /* 0x000fe400078e0003 */
[----:B------:R-:W-:-:S07]  /*1bfc0*/  IMAD.MOV.U32 R0, RZ, RZ, R14 ;  /* 0x000000ffff007224 */ /* 0x000fce00078e000e */
[----:B------:R-:W-:Y:S05]  /*1bfd0*/  WARPSYNC.COLLECTIVE R15, `(.L_x_10018) ;  /* 0x000000000f087348 */ /* 0x000fea0003c00000 */
[----:B------:R0:W1:Y:S02]  /*1bfe0*/  SHFL.IDX P6, R14, R13, R12, R11 ;  /* 0x0000000c0d0e7389 */ /* 0x00006400000c000b */
[----:B01----:R-:W-:Y:S01]  /*1bff0*/  ENDCOLLECTIVE ;  /* 0x000000000000791b */ /* 0x003fe20003800000 */
.L_x_10018:
[----:B------:R-:W-:Y:S05]  /*1c000*/  BRA `(.L_x_10019) ;  /* 0xffffff70005c7947 */ /* 0x000fea000383ffff */
.L_x_9822:
[----:B------:R-:W-:Y:S01]  /*1c010*/  BSSY B1, `(.L_x_10020) ;  /* 0x0000008000017945 */ /* 0x000fe20003800000 */
[----:B------:R-:W-:Y:S02]  /*1c020*/  IMAD.MOV.U32 R13, RZ, RZ, R20 ;  /* 0x000000ffff0d7224 */ /* 0x000fe400078e0014 */
[----:B------:R-:W-:Y:S02]  /*1c030*/  IMAD.MOV.U32 R12, RZ, RZ, 0x1 ;  /* 0x00000001ff0c7424 */ /* 0x000fe400078e00ff */
[----:B----4-:R-:W-:Y:S02]  /*1c040*/  IMAD.MOV.U32 R11, RZ, RZ, 0x181f ;  /* 0x0000181fff0b7424 */ /* 0x010fe400078e00ff */
[----:B------:R-:W-:-:S07]  /*1c050*/  IMAD.MOV.U32 R15, RZ, RZ, -0x1 ;  /* 0xffffffffff0f7424 */ /* 0x000fce00078e00ff */
[----:B0123--:R-:W-:Y:S05]  /*1c060*/  WARPSYNC.COLLECTIVE R15, `(.L_x_10021) ;  /* 0x000000000f087348 */ /* 0x00ffea0003c00000 */
[----:B---3--:R3:W4:Y:S02]  /*1c070*/  SHFL.IDX P6, R14, R13, R12, R11 ;  /* 0x0000000c0d0e7389 */ /* 0x00872400000c000b */
[----:B01234-:R-:W-:Y:S01]  /*1c080*/  ENDCOLLECTIVE ;  /* 0x000000000000791b */ /* 0x01ffe20003800000 */
.L_x_10021:
[----:B------:R-:W-:Y:S05]  /*1c090*/  BSYNC B1 ;  /* 0x0000000000017941 */ /* 0x000fea0003800000 */
.L_x_10020:
        /* <DEDUP_REMOVED lines=8> */
.L_x_10022:
[----:B------:R-:W-:Y:S05]  /*1c120*/  BRA `(.L_x_10023) ;  /* 0xffffff7000a87947 */ /* 0x000fea000383ffff */
.L_x_9825:
        /* <DEDUP_REMOVED lines=8> */
.L_x_10025:
[----:B------:R-:W-:Y:S05]  /*1c1b0*/  BSYNC B1 ;  /* 0x0000000000017941 */ /* 0x000fea0003800000 */
.L_x_10024:
        /* <DEDUP_REMOVED lines=8> */
.L_x_10026:
[----:B------:R-:W-:Y:S05]  /*1c240*/  BRA `(.L_x_10027) ;  /* 0xffffff7000f07947 */ /* 0x000fea000383ffff */
.L_x_9828:
[----:B------:R-:W-:Y:S01]  /*1c250*/  BSSY B1, `(.L_x_10028) ;  /* 0x0000008000017945 */ /* 0x000fe20003800000 */
[----:B------:R-:W-:Y:S02]  /*1c260*/  IMAD.MOV.U32 R13, RZ, RZ, R20 ;  /* 0x000000ffff0d7224 */ /* 0x000fe400078e0014 */
[----:B------:R-:W-:Y:S02]  /*1c270*/  IMAD.MOV.U32 R12, RZ, RZ, 0x3 ;  /* 0x00000003ff0c7424 */ /* 0x000fe400078e00ff */
[----:B----4-:R-:W-:Y:S02]  /*1c280*/  IMAD.MOV.U32 R11, RZ, RZ, 0x181f ;  /* 0x0000181fff0b7424 */ /* 0x010fe400078e00ff */
[----:B------:R-:W-:-:S07]  /*1c290*/  IMAD.MOV.U32 R15, RZ, RZ, -0x1 ;  /* 0xffffffffff0f7424 */ /* 0x000fce00078e00ff */
[----:B0123--:R-:W-:Y:S05]  /*1c2a0*/  WARPSYNC.COLLECTIVE R15, `(.L_x_10029) ;  /* 0x000000000f087348 */ /* 0x00ffea0003c00000 */
[----:B0-----:R0:W4:Y:S02]  /*1c2b0*/  SHFL.IDX P6, R14, R13, R12, R11 ;  /* 0x0000000c0d0e7389 */ /* 0x00112400000c000b */
[----:B01234-:R-:W-:Y:S01]  /*1c2c0*/  ENDCOLLECTIVE ;  /* 0x000000000000791b */ /* 0x01ffe20003800000 */
.L_x_10029:
[----:B------:R-:W-:Y:S05]  /*1c2d0*/  BSYNC B1 ;  /* 0x0000000000017941 */ /* 0x000fea0003800000 */
.L_x_10028:
        /* <DEDUP_REMOVED lines=8> */
.L_x_10030:
[----:B------:R-:W-:Y:S05]  /*1c360*/  BRA `(.L_x_10031) ;  /* 0xffffff7400387947 */ /* 0x000fea000383ffff */
.L_x_9845:
        /* <DEDUP_REMOVED lines=11> */
.L_x_10033:
[----:B------:R-:W-:Y:S05]  /*1c420*/  BSYNC B1 ;  /* 0x0000000000017941 */ /* 0x000fea0003800000 */
.L_x_10032:
[----:B------:R-:W-:Y:S05]  /*1c430*/  BRA `(.L_x_10034) ;  /* 0xffffff8c00487947 */ /* 0x000fea000383ffff */
.L_x_9847:
[----:B------:R-:W-:Y:S01]  /*1c440*/  BSSY B1, `(.L_x_10035) ;  /* 0x0000006000017945 */ /* 0x000fe20003800000 */
[----:B------:R-:W-:-:S07]  /*1c450*/  MOV R15, 0xffffffff ;  /* 0xffffffff000f7802 */ /* 0x000fce0000000f00 */
[----:B0-----:R-:W-:Y:S05]  /*1c460*/  WARPSYNC.COLLECTIVE R15, `(.L_x_10036) ;  /* 0x000000000f0c7348 */ /* 0x001fea0003c00000 */
[----:B------:R-:W-:Y:S02]  /*1c470*/  ELECT P6, UR62, PT ;  /* 0x00000000003e782f */ /* 0x000fe400038c0000 */
[----:B------:R-:W-:Y:S01]  /*1c480*/  MOV R14, UR62 ;  /* 0x0000003e000e7c02 */ /* 0x000fe20008000f00 */
[----:B0-----:R-:W-:Y:S10]  /*1c490*/  ENDCOLLECTIVE ;  /* 0x000000000000791b */ /* 0x001ff40003800000 */
.L_x_10036:
[----:B------:R-:W-:Y:S05]  /*1c4a0*/  BSYNC B1 ;  /* 0x0000000000017941 */ /* 0x000fea0003800000 */
.L_x_10035:
[----:B------:R-:W-:Y:S05]  /*1c4b0*/  BRA `(.L_x_9846) ;  /* 0xffffff8c00407947 */ /* 0x000fea000383ffff */
.L_x_9849:
[----:B0-----:R0:W1:Y:S02]  /*1c4c0*/  SYNCS.PHASECHK.TRANS64.TRYWAIT P0, [R22+URZ+0x22820], R3 ;  /* 0x02282003160075a7 */ /* 0x001064000800017f */
[----:B-1----:R-:W-:Y:S05]  /*1c4d0*/  @!P0 NANOSLEEP.SYNCS 0x989680 ;  /* 0x009896800000895d */ /* 0x002fea0003900000 */
[----:B------:R-:W1:Y:S02]  /*1c4e0*/  @!P0 SYNCS.PHASECHK.TRANS64 P0, [R22+URZ+0x22820], R3 ;  /* 0x02282003160085a7 */ /* 0x000e64000800007f */
[----:B-1----:R-:W-:Y:S05]  /*1c4f0*/  @!P0 BRA `(.L_x_9849) ;  /* 0xfffffffc00f08947 */ /* 0x002fea000383ffff */
[----:B------:R-:W-:Y:S05]  /*1c500*/  BRA `(.L_x_10037) ;  /* 0xffffff8c00507947 */ /* 0x000fea000383ffff */
.L_x_9853:
[----:B0-----:R0:W1:Y:S02]  /*1c510*/  SYNCS.PHASECHK.TRANS64.TRYWAIT P0, [R3+URZ+0x228a0], R8 ;  /* 0x0228a008030075a7 */ /* 0x001064000800017f */
[----:B-1----:R-:W-:Y:S05]  /*1c520*/  @!P0 NANOSLEEP.SYNCS 0x989680 ;  /* 0x009896800000895d */ /* 0x002fea0003900000 */
[----:B------:R-:W1:Y:S02]  /*1c530*/  @!P0 SYNCS.PHASECHK.TRANS64 P0, [R3+URZ+0x228a0], R8 ;  /* 0x0228a008030085a7 */ /* 0x000e64000800007f */
[----:B-1----:R-:W-:Y:S05]  /*1c540*/  @!P0 BRA `(.L_x_9853) ;  /* 0xfffffffc00f08947 */ /* 0x002fea000383ffff */
[----:B------:R-:W-:Y:S05]  /*1c550*/  BRA `(.L_x_10038) ;  /* 0xffffff8c00687947 */ /* 0x000fea000383ffff */
.L_x_9858:
[----:B-1----:R1:W2:Y:S02]  /*1c560*/  SYNCS.PHASECHK.TRANS64.TRYWAIT P0, [R3+URZ+0x228c0], R8 ;  /* 0x0228c008030075a7 */ /* 0x0022a4000800017f */
[----:B--2---:R-:W-:Y:S05]  /*1c570*/  @!P0 NANOSLEEP.SYNCS 0x989680 ;  /* 0x009896800000895d */ /* 0x004fea0003900000 */
[----:B------:R-:W2:Y:S02]  /*1c580*/  @!P0 SYNCS.PHASECHK.TRANS64 P0, [R3+URZ+0x228c0], R8 ;  /* 0x0228c008030085a7 */ /* 0x000ea4000800007f */
[----:B--2---:R-:W-:Y:S05]  /*1c590*/  @!P0 BRA `(.L_x_9858) ;  /* 0xfffffffc00f08947 */ /* 0x004fea000383ffff */
[----:B------:R-:W-:Y:S05]  /*1c5a0*/  BRA `(.L_x_10039) ;  /* 0xffffff8c00e47947 */ /* 0x000fea000383ffff */
.L_x_9868:
[----:B0-----:R0:W1:Y:S02]  /*1c5b0*/  SYNCS.PHASECHK.TRANS64.TRYWAIT P2, [R8+URZ+0x228a0], R2 ;  /* 0x0228a002080075a7 */ /* 0x001064000804017f */
[----:B-1----:R-:W-:Y:S05]  /*1c5c0*/  @!P2 NANOSLEEP.SYNCS 0x989680 ;  /* 0x009896800000a95d */ /* 0x002fea0003900000 */
[----:B------:R-:W1:Y:S02]  /*1c5d0*/  @!P2 SYNCS.PHASECHK.TRANS64 P2, [R8+URZ+0x228a0], R2 ;  /* 0x0228a0020800a5a7 */ /* 0x000e64000804007f */
[----:B-1----:R-:W-:Y:S05]  /*1c5e0*/  @!P2 BRA `(.L_x_9868) ;  /* 0xfffffffc00f0a947 */ /* 0x002fea000383ffff */
[----:B------:R-:W-:Y:S05]  /*1c5f0*/  BRA `(.L_x_10040) ;  /* 0xffffff9400587947 */ /* 0x000fea000383ffff */
.L_x_9873:
[----:B-1----:R1:W2:Y:S02]  /*1c600*/  SYNCS.PHASECHK.TRANS64.TRYWAIT P2, [R8+URZ+0x228c0], R2 ;  /* 0x0228c002080075a7 */ /* 0x0022a4000804017f */
[----:B--2---:R-:W-:Y:S05]  /*1c610*/  @!P2 NANOSLEEP.SYNCS 0x989680 ;  /* 0x009896800000a95d */ /* 0x004fea0003900000 */
[----:B------:R-:W2:Y:S02]  /*1c620*/  @!P2 SYNCS.PHASECHK.TRANS64 P2, [R8+URZ+0x228c0], R2 ;  /* 0x0228c0020800a5a7 */ /* 0x000ea4000804007f */
[----:B--2---:R-:W-:Y:S05]  /*1c630*/  @!P2 BRA `(.L_x_9873) ;  /* 0xfffffffc00f0a947 */ /* 0x004fea000383ffff */
[----:B------:R-:W-:Y:S05]  /*1c640*/  BRA `(.L_x_10041) ;  /* 0xffffff9400d07947 */ /* 0x000fea000383ffff */
.L_x_9891:
        /* <DEDUP_REMOVED lines=8> */
[----:B-1---5:R-:W-:Y:S05]  /*1c6d0*/  WARPSYNC.COLLECTIVE R15, `(.L_x_10043) ;  /* 0x000000000f087348 */ /* 0x022fea0003c00000 */
[----:B------:R0:W2:Y:S02]  /*1c6e0*/  SHFL.IDX P6, R14, R13, R12, R11 ;  /* 0x0000000c0d0e7389 */ /* 0x0000a400000c000b */
[----:B012--5:R-:W-:Y:S01]  /*1c6f0*/  ENDCOLLECTIVE ;  /* 0x000000000000791b */ /* 0x027fe20003800000 */
.L_x_10043:
[----:B------:R-:W-:Y:S05]  /*1c700*/  BSYNC B0 ;  /* 0x0000000000007941 */ /* 0x000fea0003800000 */
.L_x_10042:
[----:B------:R-:W-:Y:S05]  /*1c710*/  BRA `(.L_x_10044) ;  /* 0xffffffa400e47947 */ /* 0x000fea000383ffff */
.L_x_9894:
[----:B--2---:R2:W3:Y:S02]  /*1c720*/  SYNCS.PHASECHK.TRANS64.TRYWAIT P0, [R31+URZ+0x22840], R0 ;  /* 0x022840001f0075a7 */ /* 0x0044e4000800017f */
[----:B---3--:R-:W-:Y:S05]  /*1c730*/  @!P0 NANOSLEEP.SYNCS 0x989680 ;  /* 0x009896800000895d */ /* 0x008fea0003900000 */
[----:B------:R-:W3:Y:S02]  /*1c740*/  @!P0 SYNCS.PHASECHK.TRANS64 P0, [R31+URZ+0x22840], R0 ;  /* 0x022840001f0085a7 */ /* 0x000ee4000800007f */
[----:B---3--:R-:W-:Y:S05]  /*1c750*/  @!P0 BRA `(.L_x_9894) ;  /* 0xfffffffc00f08947 */ /* 0x008fea000383ffff */
[----:B------:R-:W-:Y:S05]  /*1c760*/  BRA `(.L_x_10045) ;  /* 0xffffffa8000c7947 */ /* 0x000fea000383ffff */
.L_x_9895:
        /* <DEDUP_REMOVED lines=8> */
.L_x_10047:
[----:B------:R-:W-:Y:S05]  /*1c7f0*/  BSYNC B0 ;  /* 0x0000000000007941 */ /* 0x000fea0003800000 */
.L_x_10046:
        /* <DEDUP_REMOVED lines=9> */
.L_x_10048:
[----:B------:R-:W-:Y:S01]  /*1c890*/  IMAD.MOV.U32 R13, RZ, RZ, R4 ;  /* 0x000000ffff0d7224 */ /* 0x000fe200078e0004 */
[----:B------:R-:W-:Y:S01]  /*1c8a0*/  MOV R12, 0x1 ;  /* 0x00000001000c7802 */ /* 0x000fe20000000f00 */
[----:B------:R-:W-:-:S07]  /*1c8b0*/  IMAD.MOV.U32 R3, RZ, RZ, R14 ;  /* 0x000000ffff037224 */ /* 0x000fce00078e000e */
[----:B------:R-:W-:Y:S05]  /*1c8c0*/  WARPSYNC.COLLECTIVE R15, `(.L_x_10049) ;  /* 0x000000000f087348 */ /* 0x000fea0003c00000 */
[----:B------:R0:W1:Y:S02]  /*1c8d0*/  SHFL.IDX P6, R14, R13, R12, R11 ;  /* 0x0000000c0d0e7389 */ /* 0x00006400000c000b */
[----:B01----:R-:W-:Y:S01]  /*1c8e0*/  ENDCOLLECTIVE ;  /* 0x000000000000791b */ /* 0x003fe20003800000 */
.L_x_10049:
        /* <DEDUP_REMOVED lines=15> */
.L_x_10050:
[----:B------:R-:W-:Y:S02]  /*1c9e0*/  @P0 IMAD R6, R5, 0x2, R22 ;  /* 0x0000000205060824 */ /* 0x000fe400078e0216 */
[----:B------:R-:W-:Y:S02]  /*1c9f0*/  IMAD.MOV.U32 R13, RZ, RZ, R4 ;  /* 0x000000ffff0d7224 */ /* 0x000fe400078e0004 */
[----:B------:R-:W-:Y:S02]  /*1ca00*/  IMAD.MOV.U32 R12, RZ, RZ, 0x2 ;  /* 0x00000002ff0c7424 */ /* 0x000fe400078e00ff */
[----:B------:R-:W-:-:S07]  /*1ca10*/  IMAD.MOV.U32 R3, RZ, RZ, R14 ;  /* 0x000000ffff037224 */ /* 0x000fce00078e000e */
[----:B------:R-:W-:Y:S05]  /*1ca20*/  WARPSYNC.COLLECTIVE R15, `(.L_x_10051) ;  /* 0x000000000f087348 */ /* 0x000fea0003c00000 */
[----:B------:R0:W1:Y:S02]  /*1ca30*/  SHFL.IDX P6, R14, R13, R12, R11 ;  /* 0x0000000c0d0e7389 */ /* 0x00006400000c000b */
[----:B01----:R-:W-:Y:S01]  /*1ca40*/  ENDCOLLECTIVE ;  /* 0x000000000000791b */ /* 0x003fe20003800000 */
.L_x_10051:
        /* <DEDUP_REMOVED lines=15> */
.L_x_10052:
[----:B------:R-:W-:Y:S02]  /*1cb40*/  @P0 IMAD R6, R5, 0x2, R22 ;  /* 0x0000000205060824 */ /* 0x000fe400078e0216 */
[----:B------:R-:W-:Y:S02]  /*1cb50*/  IMAD.MOV.U32 R13, RZ, RZ, R4 ;  /* 0x000000ffff0d7224 */ /* 0x000fe400078e0004 */
[----:B------:R-:W-:Y:S02]  /*1cb60*/  IMAD.MOV.U32 R12, RZ, RZ, 0x3 ;  /* 0x00000003ff0c7424 */ /* 0x000fe400078e00ff */
[----:B------:R-:W-:-:S07]  /*1cb70*/  IMAD.MOV.U32 R3, RZ, RZ, R14 ;  /* 0x000000ffff037224 */ /* 0x000fce00078e000e */
[----:B------:R-:W-:Y:S05]  /*1cb80*/  WARPSYNC.COLLECTIVE R15, `(.L_x_10053) ;  /* 0x000000000f087348 */ /* 0x000fea0003c00000 */
[----:B------:R0:W1:Y:S02]  /*1cb90*/  SHFL.IDX P6, R14, R13, R12, R11 ;  /* 0x0000000c0d0e7389 */ /* 0x00006400000c000b */
[----:B01----:R-:W-:Y:S01]  /*1cba0*/  ENDCOLLECTIVE ;  /* 0x000000000000791b */ /* 0x003fe20003800000 */
.L_x_10053:
        /* <DEDUP_REMOVED lines=15> */
.L_x_10054:
[----:B------:R-:W-:Y:S02]  /*1cca0*/  @P0 IMAD R6, R5, 0x2, R22 ;  /* 0x0000000205060824 */ /* 0x000fe400078e0216 */
[----:B------:R-:W-:Y:S02]  /*1ccb0*/  IMAD.MOV.U32 R13, RZ, RZ, R4 ;  /* 0x000000ffff0d7224 */ /* 0x000fe400078e0004 */
[----:B------:R-:W-:Y:S02]  /*1ccc0*/  IMAD.MOV.U32 R12, RZ, RZ, 0x4 ;  /* 0x00000004ff0c7424 */ /* 0x000fe400078e00ff */
[----:B------:R-:W-:-:S07]  /*1ccd0*/  IMAD.MOV.U32 R3, RZ, RZ, R14 ;  /* 0x000000ffff037224 */ /* 0x000fce00078e000e */
[----:B------:R-:W-:Y:S05]  /*1cce0*/  WARPSYNC.COLLECTIVE R15, `(.L_x_10055) ;  /* 0x000000000f087348 */ /* 0x000fea0003c00000 */
[----:B------:R0:W1:Y:S02]  /*1ccf0*/  SHFL.IDX P6, R14, R13, R12, R11 ;  /* 0x0000000c0d0e7389 */ /* 0x00006400000c000b */
[----:B01----:R-:W-:Y:S01]  /*1cd00*/  ENDCOLLECTIVE ;  /* 0x000000000000791b */ /* 0x003fe20003800000 */
.L_x_10055:
        /* <DEDUP_REMOVED lines=15> */
.L_x_10056:
[----:B------:R-:W-:Y:S01]  /*1ce00*/  @P0 IMAD R6, R5, 0x2, R22 ;  /* 0x0000000205060824 */ /* 0x000fe200078e0216 */
[----:B------:R-:W-:Y:S01]  /*1ce10*/  MOV R13, R4 ;  /* 0x00000004000d7202 */ /* 0x000fe20000000f00 */
[----:B------:R-:W-:Y:S02]  /*1ce20*/  IMAD.MOV.U32 R12, RZ, RZ, 0x5 ;  /* 0x00000005ff0c7424 */ /* 0x000fe400078e00ff */
[----:B------:R-:W-:-:S07]  /*1ce30*/  IMAD.MOV.U32 R3, RZ, RZ, R14 ;  /* 0x000000ffff037224 */ /* 0x000fce00078e000e */
[----:B------:R-:W-:Y:S05]  /*1ce40*/  WARPSYNC.COLLECTIVE R15, `(.L_x_10057) ;  /* 0x000000000f087348 */ /* 0x000fea0003c00000 */
[----:B------:R0:W1:Y:S02]  /*1ce50*/  SHFL.IDX P6, R14, R13, R12, R11 ;  /* 0x0000000c0d0e7389 */ /* 0x00006400000c000b */
[----:B01----:R-:W-:Y:S01]  /*1ce60*/  ENDCOLLECTIVE ;  /* 0x000000000000791b */ /* 0x003fe20003800000 */
.L_x_10057:
        /* <DEDUP_REMOVED lines=10> */
.L_x_10058:
[----:B------:R-:W-:Y:S01]  /*1cf10*/  @!PT LDS RZ, [RZ] ;  /* 0x00000000fffff984 */ /* 0x000fe20000000800 */
[----:B------:R-:W-:Y:S01]  /*1cf20*/  @!PT LDS RZ, [RZ] ;  /* 0x00000000fffff984 */ /* 0x000fe20000000800 */
[----:B------:R-:W-:Y:S01]  /*1cf30*/  @!PT LDS RZ, [RZ] ;  /* 0x00000000fffff984 */ /* 0x000fe20000000800 */
[----:B------:R0:W-:Y:S01]  /*1cf40*/  @P0 LDGSTS.E.BYPASS.LTC128B.128 [R6+0x1e400], desc[UR40][R2.64], !P2 ;  /* 0x1e40000002060fae */ /* 0x0001e2000d101d68 */
[----:B------:R-:W-:Y:S01]  /*1cf50*/  IMAD.MOV.U32 R0, RZ, RZ, R14 ;  /* 0x000000ffff007224 */ /* 0x000fe200078e000e */
[----:B------:R-:W-:Y:S06]  /*1cf60*/  BRA `(.L_x_10059) ;  /* 0xffffffa400647947 */ /* 0x000fec000383ffff */
.L_x_9900:
        /* <DEDUP_REMOVED lines=9> */
.L_x_10060:
[C---:B------:R-:W-:Y:S01]  /*1d000*/  VIADD R6, R17.reuse, 0x10 ;  /* 0x0000001011067836 */ /* 0x040fe20000000000 */
[----:B------:R-:W-:Y:S01]  /*1d010*/  ISETP.GE.AND P0, PT, R17, R5, PT ;  /* 0x000000051100720c */ /* 0x000fe20003f06270 */
[----:B------:R-:W-:Y:S01]  /*1d020*/  IMAD.MOV.U32 R13, RZ, RZ, R0 ;  /* 0x000000ffff0d7224 */ /* 0x000fe200078e0000 */
[----:B------:R-:W-:-:S11]  /*1d030*/  MOV R2, R14 ;  /* 0x0000000e00027202 */ /* 0x000fd60000000f00 */
[----:B------:R-:W-:Y:S05]  /*1d040*/  WARPSYNC.COLLECTIVE R15, `(.L_x_10061) ;  /* 0x000000000f087348 */ /* 0x000fea0003c00000 */
[----:B------:R0:W1:Y:S02]  /*1d050*/  SHFL.IDX P6, R14, R13, R12, R11 ;  /* 0x0000000c0d0e7389 */ /* 0x00006400000c000b */
[----:B01----:R-:W-:Y:S01]  /*1d060*/  ENDCOLLECTIVE ;  /* 0x000000000000791b */ /* 0x003fe20003800000 */
.L_x_10061:
[----:B------:R-:W-:Y:S02]  /*1d070*/  IMAD.MOV.U32 R13, RZ, RZ, R4 ;  /* 0x000000ffff0d7224 */ /* 0x000fe400078e0004 */
[----:B------:R-:W-:Y:S02]  /*1d080*/  IMAD.MOV.U32 R12, RZ, RZ, 0x1 ;  /* 0x00000001ff0c7424 */ /* 0x000fe400078e00ff */
[----:B------:R-:W-:-:S07]  /*1d090*/  IMAD.MOV.U32 R3, RZ, RZ, R14 ;  /* 0x000000ffff037224 */ /* 0x000fce00078e000e */
[----:B------:R-:W-:Y:S05]  /*1d0a0*/  WARPSYNC.COLLECTIVE R15, `(.L_x_10062) ;  /* 0x000000000f087348 */ /* 0x000fea0003c00000 */
[----:B------:R0:W1:Y:S02]  /*1d0b0*/  SHFL.IDX P6, R14, R13, R12, R11 ;  /* 0x0000000c0d0e7389 */ /* 0x00006400000c000b */
[----:B01----:R-:W-:Y:S01]  /*1d0c0*/  ENDCOLLECTIVE ;  /* 0x000000000000791b */ /* 0x003fe20003800000 */
.L_x_10062:
[----:B------:R-:W-:-:S05]  /*1d0d0*/  @!P0 LEA R3, P2, R9, R3, 0x1 ;  /* 0x0000000309038211 */ /* 0x000fca00078408ff */
[----:B------:R-:W-:-:S05]  /*1d0e0*/  @!P0 IMAD.X R2, RZ, RZ, R2, P2 ;  /* 0x000000ffff028224 */ /* 0x000fca00010e0602 */
[----:B------:R-:W-:Y:S02]  /*1d0f0*/  @!P0 LOP3.LUT R3, R3, R2, RZ, 0x3c, !PT ;  /* 0x0000000203038212 */ /* 0x000fe400078e3cff */
[----:B------:R-:W-:Y:S02]  /*1d100*/  MOV R13, R0 ;  /* 0x00000000000d7202 */ /* 0x000fe40000000f00 */
        /* <DEDUP_REMOVED lines=11> */
.L_x_10063:
[----:B------:R-:W-:Y:S02]  /*1d1c0*/  IMAD.MOV.U32 R13, RZ, RZ, R4 ;  /* 0x000000ffff0d7224 */ /* 0x000fe400078e0004 */
[----:B------:R-:W-:Y:S02]  /*1d1d0*/  IMAD.MOV.U32 R12, RZ, RZ, 0x2 ;  /* 0x00000002ff0c7424 */ /* 0x000fe400078e00ff */
[----:B------:R-:W-:-:S07]  /*1d1e0*/  IMAD.MOV.U32 R3, RZ, RZ, R14 ;  /* 0x000000ffff037224 */ /* 0x000fce00078e000e */
[----:B------:R-:W-:Y:S05]  /*1d1f0*/  WARPSYNC.COLLECTIVE R15, `(.L_x_10064) ;  /* 0x000000000f087348 */ /* 0x000fea0003c00000 */
[----:B------:R0:W1:Y:S02]  /*1d200*/  SHFL.IDX P6, R14, R13, R12, R11 ;  /* 0x0000000c0d0e7389 */ /* 0x00006400000c000b */
[----:B01----:R-:W-:Y:S01]  /*1d210*/  ENDCOLLECTIVE ;  /* 0x000000000000791b */ /* 0x003fe20003800000 */
.L_x_10064:
        /* <DEDUP_REMOVED lines=16> */
.L_x_10065:
[----:B------:R-:W-:Y:S02]  /*1d320*/  IMAD.MOV.U32 R13, RZ, RZ, R4 ;  /* 0x000000ffff0d7224 */ /* 0x000fe400078e0004 */
[----:B------:R-:W-:Y:S02]  /*1d330*/  IMAD.MOV.U32 R12, RZ, RZ, 0x3 ;  /* 0x00000003ff0c7424 */ /* 0x000fe400078e00ff */
[----:B------:R-:W-:-:S07]  /*1d340*/  IMAD.MOV.U32 R3, RZ, RZ, R14 ;  /* 0x000000ffff037224 */ /* 0x000fce00078e000e */
[----:B------:R-:W-:Y:S05]  /*1d350*/  WARPSYNC.COLLECTIVE R15, `(.L_x_10066) ;  /* 0x000000000f087348 */ /* 0x000fea0003c00000 */
[----:B------:R0:W1:Y:S02]  /*1d360*/  SHFL.IDX P6, R14, R13, R12, R11 ;  /* 0x0000000c0d0e7389 */ /* 0x00006400000c000b */
[----:B01----:R-:W-:Y:S01]  /*1d370*/  ENDCOLLECTIVE ;  /* 0x000000000000791b */ /* 0x003fe20003800000 */
.L_x_10066:
[----:B------:R-:W-:-:S04]  /*1d380*/  @!P0 LEA R3, P2, R9, R3, 0x1 ;  /* 0x0000000309038211 */ /* 0x000fc800078408ff */
[----:B------:R-:W-:-:S04]  /*1d390*/  @!P0 IADD3.X R2, RZ, R2, RZ, P2, !PT ;  /* 0x00000002ff028210 */ /* 0x000fc800017fe4ff */
        /* <DEDUP_REMOVED lines=14> */
.L_x_10067:
[----:B------:R-:W-:Y:S01]  /*1d480*/  MOV R13, R4 ;  /* 0x00000004000d7202 */ /* 0x000fe20000000f00 */
[----:B------:R-:W-:Y:S02]  /*1d490*/  IMAD.MOV.U32 R12, RZ, RZ, 0x4 ;  /* 0x00000004ff0c7424 */ /* 0x000fe400078e00ff */
[----:B------:R-:W-:-:S07]  /*1d4a0*/  IMAD.MOV.U32 R3, RZ, RZ, R14 ;  /* 0x000000ffff037224 */ /* 0x000fce00078e000e */
[----:B------:R-:W-:Y:S05]  /*1d4b0*/  WARPSYNC.COLLECTIVE R15, `(.L_x_10068) ;  /* 0x000000000f087348 */ /* 0x000fea0003c00000 */
[----:B------:R0:W1:Y:S02]  /*1d4c0*/  SHFL.IDX P6, R14, R13, R12, R11 ;  /* 0x0000000c0d0e7389 */ /* 0x00006400000c000b */
[----:B01----:R-:W-:Y:S01]  /*1d4d0*/  ENDCOLLECTIVE ;  /* 0x000000000000791b */ /* 0x003fe20003800000 */
.L_x_10068:
        /* <DEDUP_REMOVED lines=16> */
.L_x_10069:
[----:B------:R-:W-:Y:S02]  /*1d5e0*/  IMAD.MOV.U32 R13, RZ, RZ, R4 ;  /* 0x000000ffff0d7224 */ /* 0x000fe400078e0004 */
[----:B------:R-:W-:Y:S02]  /*1d5f0*/  IMAD.MOV.U32 R12, RZ, RZ, 0x5 ;  /* 0x00000005ff0c7424 */ /* 0x000fe400078e00ff */
[----:B------:R-:W-:-:S07]  /*1d600*/  IMAD.MOV.U32 R3, RZ, RZ, R14 ;  /* 0x000000ffff037224 */ /* 0x000fce00078e000e */
[----:B------:R-:W-:Y:S05]  /*1d610*/  WARPSYNC.COLLECTIVE R15, `(.L_x_10070) ;  /* 0x000000000f087348 */ /* 0x000fea0003c00000 */
[----:B------:R0:W1:Y:S02]  /*1d620*/  SHFL.IDX P6, R14, R13, R12, R11 ;  /* 0x0000000c0d0e7389 */ /* 0x00006400000c000b */
[----:B01----:R-:W-:Y:S01]  /*1d630*/  ENDCOLLECTIVE ;  /* 0x000000000000791b */ /* 0x003fe20003800000 */
.L_x_10070:
        /* <DEDUP_REMOVED lines=11> */
[----:B------:R-:W-:Y:S02]  /*1d6f0*/  ISETP.GE.AND P0, PT, R2, R5, PT ;  /* 0x000000050200720c */ /* 0x000fe40003f06270 */
[----:B------:R-:W-:-:S11]  /*1d700*/  MOV R2, R14 ;  /* 0x0000000e00027202 */ /* 0x000fd60000000f00 */
[----:B------:R-:W-:Y:S05]  /*1d710*/  WARPSYNC.COLLECTIVE R15, `(.L_x_10071) ;  /* 0x000000000f087348 */ /* 0x000fea0003c00000 */
[----:B------:R0:W1:Y:S02]  /*1d720*/  SHFL.IDX P6, R14, R13, R12, R11 ;  /* 0x0000000c0d0e7389 */ /* 0x00006400000c000b */
[----:B01----:R-:W-:Y:S01]  /*1d730*/  ENDCOLLECTIVE ;  /* 0x000000000000791b */ /* 0x003fe20003800000 */
.L_x_10071:
[----:B------:R-:W-:Y:S02]  /*1d740*/  IMAD.MOV.U32 R13, RZ, RZ, R4 ;  /* 0x000000ffff0d7224 */ /* 0x000fe400078e0004 */
[----:B------:R-:W-:Y:S02]  /*1d750*/  IMAD.MOV.U32 R12, RZ, RZ, 0x6 ;  /* 0x00000006ff0c7424 */ /* 0x000fe400078e00ff */
[----:B------:R-:W-:-:S07]  /*1d760*/  IMAD.MOV.U32 R3, RZ, RZ, R14 ;  /* 0x000000ffff037224 */ /* 0x000fce00078e000e */
[----:B------:R-:W-:Y:S05]  /*1d770*/  WARPSYNC.COLLECTIVE R15, `(.L_x_10072) ;  /* 0x000000000f087348 */ /* 0x000fea0003c00000 */
[----:B------:R0:W1:Y:S02]  /*1d780*/  SHFL.IDX P6, R14, R13, R12, R11 ;  /* 0x0000000c0d0e7389 */ /* 0x00006400000c000b */
[----:B01----:R-:W-:Y:S01]  /*1d790*/  ENDCOLLECTIVE ;  /* 0x000000000000791b */ /* 0x003fe20003800000 */
.L_x_10072:
        /* <DEDUP_REMOVED lines=16> */
.L_x_10073:
[----:B------:R-:W-:Y:S02]  /*1d8a0*/  IMAD.MOV.U32 R13, RZ, RZ, R4 ;  /* 0x000000ffff0d7224 */ /* 0x000fe400078e0004 */
[----:B------:R-:W-:Y:S01]  /*1d8b0*/  IMAD.MOV.U32 R12, RZ, RZ, 0x7 ;  /* 0x00000007ff0c7424 */ /* 0x000fe200078e00ff */
[----:B------:R-:W-:-:S07]  /*1d8c0*/  MOV R3, R14 ;  /* 0x0000000e00037202 */ /* 0x000fce0000000f00 */
[----:B------:R-:W-:Y:S05]  /*1d8d0*/  WARPSYNC.COLLECTIVE R15, `(.L_x_10074) ;  /* 0x000000000f087348 */ /* 0x000fea0003c00000 */
[----:B------:R0:W1:Y:S02]  /*1d8e0*/  SHFL.IDX P6, R14, R13, R12, R11 ;  /* 0x0000000c0d0e7389 */ /* 0x00006400000c000b */
[----:B01----:R-:W-:Y:S01]  /*1d8f0*/  ENDCOLLECTIVE ;  /* 0x000000000000791b */ /* 0x003fe20003800000 */
.L_x_10074:
        /* <DEDUP_REMOVED lines=14> */
.L_x_10075:
[----:B------:R-:W-:Y:S01]  /*1d9e0*/  IMAD.MOV.U32 R0, RZ, RZ, R14 ;  /* 0x000000ffff007224 */ /* 0x000fe200078e000e */
[----:B------:R-:W-:Y:S06]  /*1d9f0*/  BRA `(.L_x_10076) ;  /* 0xffffffa400e87947 */ /* 0x000fec000383ffff */
.L_x_9903:
[----:B0-----:R0:W1:Y:S02]  /*1da00*/  SYNCS.PHASECHK.TRANS64.TRYWAIT P0, [R22+URZ+0x22820], R3 ;  /* 0x02282003160075a7 */ /* 0x001064000800017f */
[----:B-1----:R-:W-:Y:S05]  /*1da10*/  @!P0 NANOSLEEP.SYNCS 0x989680 ;  /* 0x009896800000895d */ /* 0x002fea0003900000 */
[----:B------:R-:W1:Y:S02]  /*1da20*/  @!P0 SYNCS.PHASECHK.TRANS64 P0, [R22+URZ+0x22820], R3 ;  /* 0x02282003160085a7 */ /* 0x000e64000800007f */
[----:B-1----:R-:W-:Y:S05]  /*1da30*/  @!P0 BRA `(.L_x_9903) ;  /* 0xfffffffc00f08947 */ /* 0x002fea000383ffff */
[----:B------:R-:W-:Y:S05]  /*1da40*/  BRA `(.L_x_10077) ;  /* 0xffffffa800447947 */ /* 0x000fea000383ffff */
.L_x_9906:
[----:B-1----:R1:W2:Y:S02]  /*1da50*/  SYNCS.PHASECHK.TRANS64.TRYWAIT P0, [R31+URZ+0x22860], R0 ;  /* 0x022860001f0075a7 */ /* 0x0022a4000800017f */
[----:B--2---:R-:W-:Y:S05]  /*1da60*/  @!P0 NANOSLEEP.SYNCS 0x989680 ;  /* 0x009896800000895d */ /* 0x004fea0003900000 */
[----:B------:R-:W2:Y:S02]  /*1da70*/  @!P0 SYNCS.PHASECHK.TRANS64 P0, [R31+URZ+0x22860], R0 ;  /* 0x022860001f0085a7 */ /* 0x000ea4000800007f */
[----:B--2---:R-:W-:Y:S05]  /*1da80*/  @!P0 BRA `(.L_x_9906) ;  /* 0xfffffffc00f08947 */ /* 0x004fea000383ffff */
[----:B------:R-:W-:Y:S05]  /*1da90*/  BRA `(.L_x_10078) ;  /* 0xffffffa800547947 */ /* 0x000fea000383ffff */
.L_x_9907:
        /* <DEDUP_REMOVED lines=8> */
.L_x_10080:
[----:B------:R-:W-:Y:S05]  /*1db20*/  BSYNC B0 ;  /* 0x0000000000007941 */ /* 0x000fea0003800000 */
.L_x_10079:
[----:B------:R-:W0:Y:S01]  /*1db30*/  S2R R7, SR_TID.X ;  /* 0x0000000000077919 */ /* 0x000e220000002100 */
[----:B------:R-:W-:Y:S01]  /*1db40*/  IMAD.MOV.U32 R13, RZ, RZ, R5 ;  /* 0x000000ffff0d7224 */ /* 0x000fe200078e0005 */
[----:B------:R-:W-:Y:S01]  /*1db50*/  MOV R15, 0xffffffff ;  /* 0xffffffff000f7802 */ /* 0x000fe20000000f00 */
[----:B------:R-:W-:Y:S01]  /*1db60*/  IMAD.MOV.U32 R12, RZ, RZ, RZ ;  /* 0x000000ffff0c7224 */ /* 0x000fe200078e00ff */
[C---:B------:R-:W-:Y:S01]  /*1db70*/  LOP3.LUT P2, RZ, R34.reuse, 0x2, RZ, 0xc0, !PT ;  /* 0x0000000222ff7812 */ /* 0x040fe2000784c0ff */
[----:B------:R-:W-:Y:S01]  /*1db80*/  IMAD.MOV.U32 R11, RZ, RZ, 0x181f ;  /* 0x0000181fff0b7424 */ /* 0x000fe200078e00ff */
[----:B------:R-:W-:Y:S01]  /*1db90*/  LOP3.LUT P1, RZ, R34, 0x4, RZ, 0xc0, !PT ;  /* 0x0000000422ff7812 */ /* 0x000fe2000782c0ff */
[----:B------:R-:W-:Y:S02]  /*1dba0*/  IMAD.MOV.U32 R3, RZ, RZ, R14 ;  /* 0x000000ffff037224 */ /* 0x000fe400078e000e */
[----:B------:R-:W-:-:S10]  /*1dbb0*/  IMAD R4, R4, 0x2, R22 ;  /* 0x0000000204047824 */ /* 0x000fd400078e0216 */
[----:B0-----:R-:W-:Y:S05]  /*1dbc0*/  WARPSYNC.COLLECTIVE R15, `(.L_x_10081) ;  /* 0x000000000f087348 */ /* 0x001fea0003c00000 */
[----:B------:R1:W2:Y:S02]  /*1dbd0*/  SHFL.IDX P6, R14, R13, R12, R11 ;  /* 0x0000000c0d0e7389 */ /* 0x0002a400000c000b */
[----:B012---:R-:W-:Y:S01]  /*1dbe0*/  ENDCOLLECTIVE ;  /* 0x000000000000791b */ /* 0x007fe20003800000 */
.L_x_10081:
[----:B------:R-:W-:Y:S01]  /*1dbf0*/  ISETP.LT.OR P4, PT, R32, 0x1, !P1 ;  /* 0x000000012000780c */ /* 0x000fe20004f81670 */
        /* <DEDUP_REMOVED lines=11> */
.L_x_10082:
        /* <DEDUP_REMOVED lines=17> */
.L_x_10083:
[----:B------:R-:W-:Y:S02]  /*1ddc0*/  IMAD.MOV.U32 R13, RZ, RZ, R6 ;  /* 0x000000ffff0d7224 */ /* 0x000fe400078e0006 */
[----:B------:R-:W-:Y:S01]  /*1ddd0*/  IMAD.MOV.U32 R12, RZ, RZ, 0x2 ;  /* 0x00000002ff0c7424 */ /* 0x000fe200078e00ff */
[----:B------:R-:W-:-:S13]  /*1dde0*/  IADD3 R2, P4, R14, R0, RZ ;  /* 0x000000000e027210 */ /* 0x000fda0007f9e0ff */
[----:B------:R-:W-:Y:S05]  /*1ddf0*/  WARPSYNC.COLLECTIVE R15, `(.L_x_10084) ;  /* 0x000000000f087348 */ /* 0x000fea0003c00000 */
[----:B------:R0:W1:Y:S02]  /*1de00*/  SHFL.IDX P6, R14, R13, R12, R11 ;  /* 0x0000000c0d0e7389 */ /* 0x00006400000c000b */
[----:B01----:R-:W-:Y:S01]  /*1de10*/  ENDCOLLECTIVE ;  /* 0x000000000000791b */ /* 0x003fe20003800000 */
.L_x_10084:
[----:B------:R-:W-:Y:S02]  /*1de20*/  IADD3.X R3, RZ, R3, RZ, P4, !PT ;  /* 0x00000003ff037210 */ /* 0x000fe400027fe4ff */
        /* <DEDUP_REMOVED lines=16> */
.L_x_10085:
[----:B------:R-:W-:Y:S02]  /*1df30*/  IMAD.MOV.U32 R13, RZ, RZ, R6 ;  /* 0x000000ffff0d7224 */ /* 0x000fe400078e0006 */
[----:B------:R-:W-:Y:S01]  /*1df40*/  IMAD.MOV.U32 R12, RZ, RZ, 0x3 ;  /* 0x00000003ff0c7424 */ /* 0x000fe200078e00ff */
[----:B------:R-:W-:-:S13]  /*1df50*/  IADD3 R2, P4, R14, R0, RZ ;  /* 0x000000000e027210 */ /* 0x000fda0007f9e0ff */
[----:B------:R-:W-:Y:S05]  /*1df60*/  WARPSYNC.COLLECTIVE R15, `(.L_x_10086) ;  /* 0x000000000f087348 */ /* 0x000fea0003c00000 */
[----:B------:R0:W1:Y:S02]  /*1df70*/  SHFL.IDX P6, R14, R13, R12, R11 ;  /* 0x0000000c0d0e7389 */ /* 0x00006400000c000b */
[----:B01----:R-:W-:Y:S01]  /*1df80*/  ENDCOLLECTIVE ;  /* 0x000000000000791b */ /* 0x003fe20003800000 */
.L_x_10086:
        /* <DEDUP_REMOVED lines=13> */
[----:B0-----:R-:W-:-:S07]  /*1e060*/  MOV R3, R14 ;  /* 0x0000000e00037202 */ /* 0x001fce0000000f00 */
[----:B------:R-:W-:Y:S05]  /*1e070*/  WARPSYNC.COLLECTIVE R15, `(.L_x_10087) ;  /* 0x000000000f087348 */ /* 0x000fea0003c00000 */
[----:B------:R0:W1:Y:S02]  /*1e080*/  SHFL.IDX P6, R14, R13, R12, R11 ;  /* 0x0000000c0d0e7389 */ /* 0x00006400000c000b */
[----:B01----:R-:W-:Y:S01]  /*1e090*/  ENDCOLLECTIVE ;  /* 0x000000000000791b */ /* 0x003fe20003800000 */
.L_x_10087:
[----:B------:R-:W-:Y:S02]  /*1e0a0*/  IMAD.MOV.U32 R13, RZ, RZ, R6 ;  /* 0x000000ffff0d7224 */ /* 0x000fe400078e0006 */
[----:B------:R-:W-:Y:S01]  /*1e0b0*/  IMAD.MOV.U32 R12, RZ, RZ, 0x4 ;  /* 0x00000004ff0c7424 */ /* 0x000fe200078e00ff */
[----:B------:R-:W-:-:S13]  /*1e0c0*/  IADD3 R2, P4, R14, R0, RZ ;  /* 0x000000000e027210 */ /* 0x000fda0007f9e0ff */
[----:B------:R-:W-:Y:S05]  /*1e0d0*/  WARPSYNC.COLLECTIVE R15, `(.L_x_10088) ;  /* 0x000000000f087348 */ /* 0x000fea0003c00000 */
[----:B------:R0:W1:Y:S02]  /*1e0e0*/  SHFL.IDX P6, R14, R13, R12, R11 ;  /* 0x0000000c0d0e7389 */ /* 0x00006400000c000b */
[----:B01----:R-:W-:Y:S01]  /*1e0f0*/  ENDCOLLECTIVE ;  /* 0x000000000000791b */ /* 0x003fe20003800000 */
.L_x_10088:
        /* <DEDUP_REMOVED lines=17> */
.L_x_10089:
[----:B------:R-:W-:Y:S01]  /*1e210*/  MOV R13, R6 ;  /* 0x00000006000d7202 */ /* 0x000fe20000000f00 */
[----:B------:R-:W-:Y:S01]  /*1e220*/  IMAD.MOV.U32 R12, RZ, RZ, 0x5 ;  /* 0x00000005ff0c7424 */ /* 0x000fe200078e00ff */
[----:B------:R-:W-:-:S13]  /*1e230*/  IADD3 R2, P4, R14, R0, RZ ;  /* 0x000000000e027210 */ /* 0x000fda0007f9e0ff */
[----:B------:R-:W-:Y:S05]  /*1e240*/  WARPSYNC.COLLECTIVE R15, `(.L_x_10090) ;  /* 0x000000000f087348 */ /* 0x000fea0003c00000 */
[----:B------:R0:W1:Y:S02]  /*1e250*/  SHFL.IDX P6, R14, R13, R12, R11 ;  /* 0x0000000c0d0e7389 */ /* 0x00006400000c000b */
[----:B01----:R-:W-:Y:S01]  /*1e260*/  ENDCOLLECTIVE ;  /* 0x000000000000791b */ /* 0x003fe20003800000 */
.L_x_10090:
        /* <DEDUP_REMOVED lines=12> */
.L_x_10091:
        /* <DEDUP_REMOVED lines=9> */
.L_x_9914:
[----:B0-----:R0:W1:Y:S02]  /*1e3c0*/  SYNCS.PHASECHK.TRANS64.TRYWAIT P0, [R4+URZ+0x22840], R21 ;  /* 0x02284015040075a7 */ /* 0x001064000800017f */
[----:B-1----:R-:W-:Y:S05]  /*1e3d0*/  @!P0 NANOSLEEP.SYNCS 0x989680 ;  /* 0x009896800000895d */ /* 0x002fea0003900000 */
[----:B------:R-:W1:Y:S02]  /*1e3e0*/  @!P0 SYNCS.PHASECHK.TRANS64 P0, [R4+URZ+0x22840], R21 ;  /* 0x02284015040085a7 */ /* 0x000e64000800007f */
[----:B-1----:R-:W-:Y:S05]  /*1e3f0*/  @!P0 BRA `(.L_x_9914) ;  /* 0xfffffffc00f08947 */ /* 0x002fea000383ffff */
[----:B------:R-:W-:Y:S05]  /*1e400*/  BRA `(.L_x_10093) ;  /* 0xffffffa800b47947 */ /* 0x000fea000383ffff */
.L_x_9915:
        /* <DEDUP_REMOVED lines=8> */
.L_x_10095:
[----:B------:R-:W-:Y:S05]  /*1e490*/  BSYNC B1 ;  /* 0x0000000000017941 */ /* 0x000fea0003800000 */
.L_x_10094:
[----:B------:R-:W-:Y:S01]  /*1e4a0*/  IMAD.MOV.U32 R13, RZ, RZ, R8 ;  /* 0x000000ffff0d7224 */ /* 0x000fe200078e0008 */
[----:B------:R-:W-:Y:S01]  /*1e4b0*/  MOV R3, R14 ;  /* 0x0000000e00037202 */ /* 0x000fe20000000f00 */
[----:B------:R-:W-:Y:S02]  /*1e4c0*/  IMAD.MOV.U32 R12, RZ, RZ, RZ ;  /* 0x000000ffff0c7224 */ /* 0x000fe400078e00ff */
[----:B------:R-:W-:Y:S02]  /*1e4d0*/  IMAD.MOV.U32 R11, RZ, RZ, 0x181f ;  /* 0x0000181fff0b7424 */ /* 0x000fe400078e00ff */
[----:B------:R-:W-:Y:S02]  /*1e4e0*/  IMAD.MOV.U32 R15, RZ, RZ, -0x1 ;  /* 0xffffffffff0f7424 */ /* 0x000fe400078e00ff */
[----:B------:R-:W-:-:S07]  /*1e4f0*/  IMAD R7, R7, 0x2, R22 ;  /* 0x0000000207077824 */ /* 0x000fce00078e0216 */
[----:B------:R-:W-:Y:S05]  /*1e500*/  WARPSYNC.COLLECTIVE R15, `(.L_x_10096) ;  /* 0x000000000f087348 */ /* 0x000fea0003c00000 */
[----:B------:R0:W1:Y:S02]  /*1e510*/  SHFL.IDX P6, R14, R13, R12, R11 ;  /* 0x0000000c0d0e7389 */ /* 0x00006400000c000b */
[----:B01----:R-:W-:Y:S01]  /*1e520*/  ENDCOLLECTIVE ;  /* 0x000000000000791b */ /* 0x003fe20003800000 */
.L_x_10096:
[----:B------:R-:W-:Y:S01]  /*1e530*/  MOV R13, R9 ;  /* 0x00000009000d7202 */ /* 0x000fe20000000f00 */
[----:B------:R-:W-:Y:S02]  /*1e540*/  IMAD.MOV.U32 R12, RZ, RZ, 0x1 ;  /* 0x00000001ff0c7424 */ /* 0x000fe400078e00ff */
[----:B------:R-:W-:-:S07]  /*1e550*/  IMAD.MOV.U32 R2, RZ, RZ, R14 ;  /* 0x000000ffff027224 */ /* 0x000fce00078e000e */
[----:B------:R-:W-:Y:S05]  /*1e560*/  WARPSYNC.COLLECTIVE R15, `(.L_x_10097) ;  /* 0x000000000f087348 */ /* 0x000fea0003c00000 */
[----:B------:R0:W1:Y:S02]  /*1e570*/  SHFL.IDX P6, R14, R13, R12, R11 ;  /* 0x0000000c0d0e7389 */ /* 0x00006400000c000b */
[----:B01----:R-:W-:Y:S01]  /*1e580*/  ENDCOLLECTIVE ;  /* 0x000000000000791b */ /* 0x003fe20003800000 */
.L_x_10097:
        /* <DEDUP_REMOVED lines=11> */
.L_x_10098:
[----:B------:R-:W-:Y:S02]  /*1e640*/  IMAD.MOV.U32 R13, RZ, RZ, R9 ;  /* 0x000000ffff0d7224 */ /* 0x000fe400078e0009 */
[----:B------:R-:W-:Y:S02]  /*1e650*/  IMAD.MOV.U32 R12, RZ, RZ, 0x2 ;  /* 0x00000002ff0c7424 */ /* 0x000fe400078e00ff */
[----:B------:R-:W-:-:S07]  /*1e660*/  IMAD.MOV.U32 R2, RZ, RZ, R14 ;  /* 0x000000ffff027224 */ /* 0x000fce00078e000e */
[----:B------:R-:W-:Y:S05]  /*1e670*/  WARPSYNC.COLLECTIVE R15, `(.L_x_10099) ;  /* 0x000000000f087348 */ /* 0x000fea0003c00000 */
[----:B------:R0:W1:Y:S02]  /*1e680*/  SHFL.IDX P6, R14, R13, R12, R11 ;  /* 0x0000000c0d0e7389 */ /* 0x00006400000c000b */
[----:B01----:R-:W-:Y:S01]  /*1e690*/  ENDCOLLECTIVE ;  /* 0x000000000000791b */ /* 0x003fe20003800000 */
.L_x_10099:
[----:B------:R-:W-:-:S05]  /*1e6a0*/  IADD3 R2, P0, R2, R0, RZ ;  /* 0x0000000002027210 */ /* 0x000fca0007f1e0ff */
        /* <DEDUP_REMOVED lines=10> */
.L_x_10100:
[----:B------:R-:W-:Y:S02]  /*1e750*/  IMAD.MOV.U32 R13, RZ, RZ, R9 ;  /* 0x000000ffff0d7224 */ /* 0x000fe400078e0009 */
[----:B------:R-:W-:Y:S02]  /*1e760*/  IMAD.MOV.U32 R12, RZ, RZ, 0x3 ;  /* 0x00000003ff0c7424 */ /* 0x000fe400078e00ff */
[----:B------:R-:W-:-:S07]  /*1e770*/  IMAD.MOV.U32 R2, RZ, RZ, R14 ;  /* 0x000000ffff027224 */ /* 0x000fce00078e000e */
[----:B------:R-:W-:Y:S05]  /*1e780*/  WARPSYNC.COLLECTIVE R15, `(.L_x_10101) ;  /* 0x000000000f087348 */ /* 0x000fea0003c00000 */
[----:B------:R0:W1:Y:S02]  /*1e790*/  SHFL.IDX P6, R14, R13, R12, R11 ;  /* 0x0000000c0d0e7389 */ /* 0x00006400000c000b */
[----:B01----:R-:W-:Y:S01]  /*1e7a0*/  ENDCOLLECTIVE ;  /* 0x000000000000791b */ /* 0x003fe20003800000 */
.L_x_10101:
        /* <DEDUP_REMOVED lines=11> */
.L_x_10102:
[----:B------:R-:W-:Y:S02]  /*1e860*/  IMAD.MOV.U32 R13, RZ, RZ, R9 ;  /* 0x000000ffff0d7224 */ /* 0x000fe400078e0009 */
[----:B------:R-:W-:Y:S01]  /*1e870*/  IMAD.MOV.U32 R12, RZ, RZ, 0x4 ;  /* 0x00000004ff0c7424 */ /* 0x000fe200078e00ff */
[----:B------:R-:W-:-:S07]  /*1e880*/  MOV R2, R14 ;  /* 0x0000000e00027202 */ /* 0x000fce0000000f00 */
[----:B------:R-:W-:Y:S05]  /*1e890*/  WARPSYNC.COLLECTIVE R15, `(.L_x_10103) ;  /* 0x000000000f087348 */ /* 0x000fea0003c00000 */
[----:B------:R0:W1:Y:S02]  /*1e8a0*/  SHFL.IDX P6, R14, R13, R12, R11 ;  /* 0x0000000c0d0e7389 */ /* 0x00006400000c000b */
[----:B01----:R-:W-:Y:S01]  /*1e8b0*/  ENDCOLLECTIVE ;  /* 0x000000000000791b */ /* 0x003fe20003800000 */
.L_x_10103:
        /* <DEDUP_REMOVED lines=11> */
.L_x_10104:
[----:B------:R-:W-:Y:S01]  /*1e970*/  MOV R13, R9 ;  /* 0x00000009000d7202 */ /* 0x000fe20000000f00 */
[----:B------:R-:W-:Y:S02]  /*1e980*/  IMAD.MOV.U32 R12, RZ, RZ, 0x5 ;  /* 0x00000005ff0c7424 */ /* 0x000fe400078e00ff */
[----:B------:R-:W-:-:S07]  /*1e990*/  IMAD.MOV.U32 R2, RZ, RZ, R14 ;  /* 0x000000ffff027224 */ /* 0x000fce00078e000e */
[----:B------:R-:W-:Y:S05]  /*1e9a0*/  WARPSYNC.COLLECTIVE R15, `(.L_x_10105) ;  /* 0x000000000f087348 */ /* 0x000fea0003c00000 */
[----:B------:R0:W1:Y:S02]  /*1e9b0*/  SHFL.IDX P6, R14, R13, R12, R11 ;  /* 0x0000000c0d0e7389 */ /* 0x00006400000c000b */
[----:B01----:R-:W-:Y:S01]  /*1e9c0*/  ENDCOLLECTIVE ;  /* 0x000000000000791b */ /* 0x003fe20003800000 */
.L_x_10105:
        /* <DEDUP_REMOVED lines=11> */
.L_x_10106:
[----:B------:R-:W-:Y:S01]  /*1ea80*/  IMAD.MOV.U32 R2, RZ, RZ, R14 ;  /* 0x000000ffff027224 */ /* 0x000fe200078e000e */
[----:B------:R-:W-:Y:S06]  /*1ea90*/  BRA `(.L_x_10107) ;  /* 0xffffffa400e07947 */ /* 0x000fec000383ffff */
.L_x_9920:
[----:B---3--:R3:W4:Y:S02]  /*1eaa0*/  SYNCS.PHASECHK.TRANS64.TRYWAIT P0, [R4+URZ+0x22860], R21 ;  /* 0x02286015040075a7 */ /* 0x008724000800017f */
[----:B----4-:R-:W-:Y:S05]  /*1eab0*/  @!P0 NANOSLEEP.SYNCS 0x989680 ;  /* 0x009896800000895d */ /* 0x010fea0003900000 */
[----:B------:R-:W4:Y:S02]  /*1eac0*/  @!P0 SYNCS.PHASECHK.TRANS64 P0, [R4+URZ+0x22860], R21 ;  /* 0x02286015040085a7 */ /* 0x000f24000800007f */
[----:B----4-:R-:W-:Y:S05]  /*1ead0*/  @!P0 BRA `(.L_x_9920) ;  /* 0xfffffffc00f08947 */ /* 0x010fea000383ffff */
[----:B------:R-:W-:Y:S05]  /*1eae0*/  BRA `(.L_x_10108) ;  /* 0xffffffa800307947 */ /* 0x000fea000383ffff */
.L_x_9921:
[----:B------:R-:W-:Y:S01]  /*1eaf0*/  BSSY B1, `(.L_x_10109) ;  /* 0x0000008000017945 */ /* 0x000fe20003800000 */
[----:B------:R-:W-:Y:S01]  /*1eb00*/  IMAD.MOV.U32 R13, RZ, RZ, R7 ;  /* 0x000000ffff0d7224 */ /* 0x000fe200078e0007 */
[----:B------:R-:W-:Y:S01]  /*1eb10*/  MOV R15, 0xffffffff ;  /* 0xffffffff000f7802 */ /* 0x000fe20000000f00 */
[----:B------:R-:W-:Y:S02]  /*1eb20*/  IMAD.MOV.U32 R12, RZ, RZ, RZ ;  /* 0x000000ffff0c7224 */ /* 0x000fe400078e00ff */
[----:B------:R-:W-:-:S07]  /*1eb30*/  IMAD.MOV.U32 R11, RZ, RZ, 0x181f ;  /* 0x0000181fff0b7424 */ /* 0x000fce00078e00ff */
[----:B0123--:R-:W-:Y:S05]  /*1eb40*/  WARPSYNC.COLLECTIVE R15, `(.L_x_10110) ;  /* 0x000000000f087348 */ /* 0x00ffea0003c00000 */
[----:B------:R4:W0:Y:S02]  /*1eb50*/  SHFL.IDX P6, R14, R13, R12, R11 ;  /* 0x0000000c0d0e7389 */ /* 0x00082400000c000b */
[----:B01234-:R-:W-:Y:S01]  /*1eb60*/  ENDCOLLECTIVE ;  /* 0x000000000000791b */ /* 0x01ffe20003800000 */
.L_x_10110:
[----:B------:R-:W-:Y:S05]  /*1eb70*/  BSYNC B1 ;  /* 0x0000000000017941 */ /* 0x000fea0003800000 */
.L_x_10109:
        /* <DEDUP_REMOVED lines=9> */
.L_x_10111:
[----:B------:R-:W-:Y:S01]  /*1ec10*/  MOV R13, R7 ;  /* 0x00000007000d7202 */ /* 0x000fe20000000f00 */
[----:B------:R-:W-:Y:S01]  /*1ec20*/  IMAD.MOV.U32 R12, RZ, RZ, 0x1 ;  /* 0x00000001ff0c7424 */ /* 0x000fe200078e00ff */
[----:B------:R-:W-:-:S13]  /*1ec30*/  IADD3 R2, P0, R14, R0, RZ ;  /* 0x000000000e027210 */ /* 0x000fda0007f1e0ff */
[----:B------:R-:W-:Y:S05]  /*1ec40*/  WARPSYNC.COLLECTIVE R15, `(.L_x_10112) ;  /* 0x000000000f087348 */ /* 0x000fea0003c00000 */
[----:B------:R0:W1:Y:S02]  /*1ec50*/  SHFL.IDX P6, R14, R13, R12, R11 ;  /* 0x0000000c0d0e7389 */ /* 0x00006400000c000b */
[----:B01----:R-:W-:Y:S01]  /*1ec60*/  ENDCOLLECTIVE ;  /* 0x000000000000791b */ /* 0x003fe20003800000 */
.L_x_10112:
        /* <DEDUP_REMOVED lines=13> */
.L_x_10113:
[----:B------:R-:W-:Y:S02]  /*1ed40*/  IMAD.MOV.U32 R13, RZ, RZ, R7 ;  /* 0x000000ffff0d7224 */ /* 0x000fe400078e0007 */
[----:B------:R-:W-:Y:S01]  /*1ed50*/  IMAD.MOV.U32 R12, RZ, RZ, 0x2 ;  /* 0x00000002ff0c7424 */ /* 0x000fe200078e00ff */
[----:B------:R-:W-:-:S13]  /*1ed60*/  IADD3 R2, P0, R14, R0, RZ ;  /* 0x000000000e027210 */ /* 0x000fda0007f1e0ff */
[----:B------:R-:W-:Y:S05]  /*1ed70*/  WARPSYNC.COLLECTIVE R15, `(.L_x_10114) ;  /* 0x000000000f087348 */ /* 0x000fea0003c00000 */
[----:B------:R0:W1:Y:S02]  /*1ed80*/  SHFL.IDX P6, R14, R13, R12, R11 ;  /* 0x0000000c0d0e7389 */ /* 0x00006400000c000b */
[----:B01----:R-:W-:Y:S01]  /*1ed90*/  ENDCOLLECTIVE ;  /* 0x000000000000791b */ /* 0x003fe20003800000 */
.L_x_10114:
[----:B------:R-:W-:-:S05]  /*1eda0*/  IMAD.X R3, RZ, RZ, R8, P0 ;  /* 0x000000ffff037224 */ /* 0x000fca00000e0608 */
        /* <DEDUP_REMOVED lines=12> */
.L_x_10115:
[----:B------:R-:W-:Y:S02]  /*1ee70*/  IMAD.MOV.U32 R13, RZ, RZ, R7 ;  /* 0x000000ffff0d7224 */ /* 0x000fe400078e0007 */
[----:B------:R-:W-:Y:S01]  /*1ee80*/  IMAD.MOV.U32 R12, RZ, RZ, 0x3 ;  /* 0x00000003ff0c7424 */ /* 0x000fe200078e00ff */
[----:B------:R-:W-:-:S13]  /*1ee90*/  IADD3 R2, P0, R14, R0, RZ ;  /* 0x000000000e027210 */ /* 0x000fda0007f1e0ff */
[----:B------:R-:W-:Y:S05]  /*1eea0*/  WARPSYNC.COLLECTIVE R15, `(.L_x_10116) ;  /* 0x000000000f087348 */ /* 0x000fea0003c00000 */
[----:B------:R0:W1:Y:S02]  /*1eeb0*/  SHFL.IDX P6, R14, R13, R12, R11 ;  /* 0x0000000c0d0e7389 */ /* 0x00006400000c000b */
[----:B01----:R-:W-:Y:S01]  /*1eec0*/  ENDCOLLECTIVE ;  /* 0x000000000000791b */ /* 0x003fe20003800000 */
.L_x_10116:
        /* <DEDUP_REMOVED lines=13> */
.L_x_10117:
[----:B------:R-:W-:Y:S01]  /*1efa0*/  IMAD.MOV.U32 R13, RZ, RZ, R7 ;  /* 0x000000ffff0d7224 */ /* 0x000fe200078e0007 */
[----:B------:R-:W-:Y:S02]  /*1efb0*/  MOV R12, 0x4 ;  /* 0x00000004000c7802 */ /* 0x000fe40000000f00 */
[----:B------:R-:W-:-:S13]  /*1efc0*/  IADD3 R2, P0, R14, R0, RZ ;  /* 0x000000000e027210 */ /* 0x000fda0007f1e0ff */
[----:B------:R-:W-:Y:S05]  /*1efd0*/  WARPSYNC.COLLECTIVE R15, `(.L_x_10118) ;  /* 0x000000000f087348 */ /* 0x000fea0003c00000 */
[----:B------:R0:W1:Y:S02]  /*1efe0*/  SHFL.IDX P6, R14, R13, R12, R11 ;  /* 0x0000000c0d0e7389 */ /* 0x00006400000c000b */
[----:B01----:R-:W-:Y:S01]  /*1eff0*/  ENDCOLLECTIVE ;  /* 0x000000000000791b */ /* 0x003fe20003800000 */
.L_x_10118:
        /* <DEDUP_REMOVED lines=13> */
.L_x_10119:
[----:B------:R-:W-:Y:S02]  /*1f0d0*/  IMAD.MOV.U32 R13, RZ, RZ, R7 ;  /* 0x000000ffff0d7224 */ /* 0x000fe400078e0007 */
[----:B------:R-:W-:Y:S01]  /*1f0e0*/  IMAD.MOV.U32 R12, RZ, RZ, 0x5 ;  /* 0x00000005ff0c7424 */ /* 0x000fe200078e00ff */
[----:B------:R-:W-:-:S13]  /*1f0f0*/  IADD3 R2, P0, R14, R0, RZ ;  /* 0x000000000e027210 */ /* 0x000fda0007f1e0ff */
[----:B------:R-:W-:Y:S05]  /*1f100*/  WARPSYNC.COLLECTIVE R15, `(.L_x_10120) ;  /* 0x000000000f087348 */ /* 0x000fea0003c00000 */
[----:B------:R0:W1:Y:S02]  /*1f110*/  SHFL.IDX P6, R14, R13, R12, R11 ;  /* 0x0000000c0d0e7389 */ /* 0x00006400000c000b */
[----:B01----:R-:W-:Y:S01]  /*1f120*/  ENDCOLLECTIVE ;  /* 0x000000000000791b */ /* 0x003fe20003800000 */
.L_x_10120:
        /* <DEDUP_REMOVED lines=13> */
.L_x_10121:
[----:B------:R-:W-:Y:S05]  /*1f200*/  BRA `(.L_x_10122) ;  /* 0xffffffa400787947 */ /* 0x000fea000383ffff */
.L_x_9929:
[----:B------:R-:W-:Y:S01]  /*1f210*/  BSSY B0, `(.L_x_10123) ;  /* 0x0000008000007945 */ /* 0x000fe20003800000 */
[----:B------:R-:W-:Y:S01]  /*1f220*/  MOV R13, R16 ;  /* 0x00000010000d7202 */ /* 0x000fe20000000f00 */
[----:B------:R-:W-:Y:S02]  /*1f230*/  IMAD.MOV.U32 R12, RZ, RZ, RZ ;  /* 0x000000ffff0c7224 */ /* 0x000fe400078e00ff */
[----:B------:R-:W-:Y:S02]  /*1f240*/  IMAD.MOV.U32 R11, RZ, RZ, 0x1f ;  /* 0x0000001fff0b7424 */ /* 0x000fe400078e00ff */
[----:B------:R-:W-:-:S07]  /*1f250*/  IMAD.MOV.U32 R15, RZ, RZ, -0x1 ;  /* 0xffffffffff0f7424 */ /* 0x000fce00078e00ff */
[----:B0-23--:R-:W-:Y:S05]  /*1f260*/  WARPSYNC.COLLECTIVE R15, `(.L_x_10124) ;  /* 0x000000000f087348 */ /* 0x00dfea0003c00000 */
[----:B------:R1:W4:Y:S02]  /*1f270*/  SHFL.IDX P6, R14, R13, R12, R11 ;  /* 0x0000000c0d0e7389 */ /* 0x00032400000c000b */
[----:B01234-:R-:W-:Y:S01]  /*1f280*/  ENDCOLLECTIVE ;  /* 0x000000000000791b */ /* 0x01ffe20003800000 */
.L_x_10124:
[----:B------:R-:W-:Y:S05]  /*1f290*/  BSYNC B0 ;  /* 0x0000000000007941 */ /* 0x000fea0003800000 */
.L_x_10123:
        /* <DEDUP_REMOVED lines=9> */
.L_x_10125:
        /* <DEDUP_REMOVED lines=16> */
[----:B------:R-:W-:Y:S01]  /*1f430*/  MOV R16, RZ ;  /* 0x000000ff00107202 */ /* 0x000fe20000000f00 */
[----:B--2---:R-:W-:-:S02]  /*1f440*/  @!P1 IMAD.MOV.U32 R7, RZ, RZ, R8 ;  /* 0x000000ffff079224 */ /* 0x004fc400078e0008 */
[----:B---3--:R-:W-:Y:S01]  /*1f450*/  @!P1 IMAD.MOV.U32 R4, RZ, RZ, R5 ;  /* 0x000000ffff049224 */ /* 0x008fe200078e0005 */
[----:B------:R-:W-:-:S03]  /*1f460*/  ISETP.NE.AND P1, PT, R9, RZ, PT ;  /* 0x000000ff0900720c */ /* 0x000fc60003f25270 */
[----:B------:R-:W-:-:S10]  /*1f470*/  IMAD R13, R4, R7, RZ ;  /* 0x00000007040d7224 */ /* 0x000fd400078e02ff */
[----:B------:R-:W-:Y:S05]  /*1f480*/  WARPSYNC.COLLECTIVE R15, `(.L_x_10126) ;  /* 0x000000000f087348 */ /* 0x000fea0003c00000 */
[----:B------:R0:W1:Y:S02]  /*1f490*/  SHFL.UP P6, R14, R13, R12, R11 ;  /* 0x0400000c0d0e7389 */ /* 0x00006400000c000b */
[----:B01----:R-:W-:Y:S01]  /*1f4a0*/  ENDCOLLECTIVE ;  /* 0x000000000000791b */ /* 0x003fe20003800000 */
.L_x_10126:
[----:B------:R-:W-:Y:S01]  /*1f4b0*/  IMAD.MOV.U32 R12, RZ, RZ, 0x2 ;  /* 0x00000002ff0c7424 */ /* 0x000fe200078e00ff */
[----:B------:R-:W-:-:S04]  /*1f4c0*/  SEL R14, R14, RZ, P1 ;  /* 0x000000ff0e0e7207 */ /* 0x000fc80000800000 */
[----:B------:R-:W-:-:S05]  /*1f4d0*/  IADD3 R5, R13, R14, RZ ;  /* 0x0000000e0d057210 */ /* 0x000fca0007ffe0ff */
[----:B------:R-:W-:-:S07]  /*1f4e0*/  IMAD.MOV.U32 R13, RZ, RZ, R5 ;  /* 0x000000ffff0d7224 */ /* 0x000fce00078e0005 */
[----:B------:R-:W-:Y:S05]  /*1f4f0*/  WARPSYNC.COLLECTIVE R15, `(.L_x_10127) ;  /* 0x000000000f087348 */ /* 0x000fea0003c00000 */
[----:B------:R0:W1:Y:S02]  /*1f500*/  SHFL.UP P6, R14, R13, R12, R11 ;  /* 0x0400000c0d0e7389 */ /* 0x00006400000c000b */
[----:B01----:R-:W-:Y:S01]  /*1f510*/  ENDCOLLECTIVE ;  /* 0x000000000000791b */ /* 0x003fe20003800000 */
.L_x_10127:
[----:B------:R-:W-:Y:S01]  /*1f520*/  IMAD.MOV.U32 R12, RZ, RZ, 0x4 ;  /* 0x00000004ff0c7424 */ /* 0x000fe200078e00ff */
[----:B------:R-:W-:-:S05]  /*1f530*/  SEL R2, R14, RZ, P2 ;  /* 0x000000ff0e027207 */ /* 0x000fca0001000000 */
[----:B------:R-:W-:-:S04]  /*1f540*/  IMAD.IADD R2, R5, 0x1, R2 ;  /* 0x0000000105027824 */ /* 0x000fc800078e0202 */
[----:B------:R-:W-:-:S07]  /*1f550*/  IMAD.MOV.U32 R13, RZ, RZ, R2 ;  /* 0x000000ffff0d7224 */ /* 0x000fce00078e0002 */
[----:B------:R-:W-:Y:S05]  /*1f560*/  WARPSYNC.COLLECTIVE R15, `(.L_x_10128) ;  /* 0x000000000f087348 */ /* 0x000fea0003c00000 */
[----:B------:R0:W1:Y:S02]  /*1f570*/  SHFL.UP P6, R14, R13, R12, R11 ;  /* 0x0400000c0d0e7389 */ /* 0x00006400000c000b */
[----:B01----:R-:W-:Y:S01]  /*1f580*/  ENDCOLLECTIVE ;  /* 0x000000000000791b */ /* 0x003fe20003800000 */
.L_x_10128:
[----:B------:R-:W-:Y:S02]  /*1f590*/  MOV R12, 0x8 ;  /* 0x00000008000c7802 */ /* 0x000fe40000000f00 */
[----:B------:R-:W-:-:S05]  /*1f5a0*/  SEL R3, R14, RZ, P3 ;  /* 0x000000ff0e037207 */ /* 0x000fca0001800000 */
[----:B------:R-:W-:-:S04]  /*1f5b0*/  IMAD.IADD R3, R2, 0x1, R3 ;  /* 0x0000000102037824 */ /* 0x000fc800078e0203 */
[----:B------:R-:W-:-:S07]  /*1f5c0*/  IMAD.MOV.U32 R13, RZ, RZ, R3 ;  /* 0x000000ffff0d7224 */ /* 0x000fce00078e0003 */
[----:B------:R-:W-:Y:S05]  /*1f5d0*/  WARPSYNC.COLLECTIVE R15, `(.L_x_10129) ;  /* 0x000000000f087348 */ /* 0x000fea0003c00000 */
[----:B------:R0:W1:Y:S02]  /*1f5e0*/  SHFL.UP P6, R14, R13, R12, R11 ;  /* 0x0400000c0d0e7389 */ /* 0x00006400000c000b */
[----:B01----:R-:W-:Y:S01]  /*1f5f0*/  ENDCOLLECTIVE ;  /* 0x000000000000791b */ /* 0x003fe20003800000 */
.L_x_10129:
[----:B------:R-:W-:Y:S01]  /*1f600*/  IMAD.MOV.U32 R12, RZ, RZ, 0x10 ;  /* 0x00000010ff0c7424 */ /* 0x000fe200078e00ff */
[----:B------:R-:W-:-:S05]  /*1f610*/  SEL R14, R14, RZ, P4 ;  /* 0x000000ff0e0e7207 */ /* 0x000fca0002000000 */
[----:B------:R-:W-:-:S04]  /*1f620*/  IMAD.IADD R5, R3, 0x1, R14 ;  /* 0x0000000103057824 */ /* 0x000fc800078e020e */
[----:B------:R-:W-:-:S07]  /*1f630*/  IMAD.MOV.U32 R13, RZ, RZ, R5 ;  /* 0x000000ffff0d7224 */ /* 0x000fce00078e0005 */
[----:B------:R-:W-:Y:S05]  /*1f640*/  WARPSYNC.COLLECTIVE R15, `(.L_x_10130) ;  /* 0x000000000f087348 */ /* 0x000fea0003c00000 */
[----:B------:R0:W1:Y:S02]  /*1f650*/  SHFL.UP P6, R14, R13, R12, R11 ;  /* 0x0400000c0d0e7389 */ /* 0x00006400000c000b */
[----:B01----:R-:W-:Y:S01]  /*1f660*/  ENDCOLLECTIVE ;  /* 0x000000000000791b */ /* 0x003fe20003800000 */
.L_x_10130:
        /* <DEDUP_REMOVED lines=8> */
.L_x_10131:
[----:B------:R-:W-:Y:S05]  /*1f6f0*/  BRA `(.L_x_10132) ;  /* 0xffffffa400dc7947 */ /* 0x000fea000383ffff */
.L_x_9932:
[----:B------:R-:W-:Y:S01]  /*1f700*/  BSSY B0, `(.L_x_10133) ;  /* 0x0000007000007945 */ /* 0x000fe20003800000 */
[----:B------:R-:W-:Y:S02]  /*1f710*/  IMAD.MOV.U32 R12, RZ, RZ, 0x1 ;  /* 0x00000001ff0c7424 */ /* 0x000fe400078e00ff */
[----:B------:R-:W-:Y:S02]  /*1f720*/  IMAD.MOV.U32 R11, RZ, RZ, RZ ;  /* 0x000000ffff0b7224 */ /* 0x000fe400078e00ff */
[----:B------:R-:W-:-:S07]  /*1f730*/  IMAD.MOV.U32 R15, RZ, RZ, -0x1 ;  /* 0xffffffffff0f7424 */ /* 0x000fce00078e00ff */
[----:B------:R-:W-:Y:S05]  /*1f740*/  WARPSYNC.COLLECTIVE R15, `(.L_x_10134) ;  /* 0x000000000f087348 */ /* 0x000fea0003c00000 */
[----:B------:R0:W1:Y:S02]  /*1f750*/  SHFL.UP P6, R14, R13, R12, R11 ;  /* 0x0400000c0d0e7389 */ /* 0x00006400000c000b */
[----:B01----:R-:W-:Y:S01]  /*1f760*/  ENDCOLLECTIVE ;  /* 0x000000000000791b */ /* 0x003fe20003800000 */
.L_x_10134:
[----:B------:R-:W-:Y:S05]  /*1f770*/  BSYNC B0 ;  /* 0x0000000000007941 */ /* 0x000fea0003800000 */
.L_x_10133:
        /* <DEDUP_REMOVED lines=8> */
.L_x_10135:
[----:B------:R-:W-:Y:S01]  /*1f800*/  IMAD.MOV.U32 R12, RZ, RZ, 0x4 ;  /* 0x00000004ff0c7424 */ /* 0x000fe200078e00ff */
[----:B------:R-:W-:-:S04]  /*1f810*/  SEL R2, R14, RZ, P2 ;  /* 0x000000ff0e027207 */ /* 0x000fc80001000000 */
[----:B------:R-:W-:-:S05]  /*1f820*/  IADD3 R2, R13, R2, RZ ;  /* 0x000000020d027210 */ /* 0x000fca0007ffe0ff */
[----:B------:R-:W-:-:S07]  /*1f830*/  IMAD.MOV.U32 R13, RZ, RZ, R2 ;  /* 0x000000ffff0d7224 */ /* 0x000fce00078e0002 */
[----:B------:R-:W-:Y:S05]  /*1f840*/  WARPSYNC.COLLECTIVE R15, `(.L_x_10136) ;  /* 0x000000000f087348 */ /* 0x000fea0003c00000 */
[----:B------:R0:W1:Y:S02]  /*1f850*/  SHFL.UP P6, R14, R13, R12, R11 ;  /* 0x0400000c0d0e7389 */ /* 0x00006400000c000b */
[----:B01----:R-:W-:Y:S01]  /*1f860*/  ENDCOLLECTIVE ;  /* 0x000000000000791b */ /* 0x003fe20003800000 */
.L_x_10136:
[----:B------:R-:W-:Y:S01]  /*1f870*/  IMAD.MOV.U32 R12, RZ, RZ, 0x8 ;  /* 0x00000008ff0c7424 */ /* 0x000fe200078e00ff */
[----:B------:R-:W-:-:S05]  /*1f880*/  SEL R3, R14, RZ, P3 ;  /* 0x000000ff0e037207 */ /* 0x000fca0001800000 */
[----:B------:R-:W-:-:S04]  /*1f890*/  IMAD.IADD R3, R2, 0x1, R3 ;  /* 0x0000000102037824 */ /* 0x000fc800078e0203 */
[----:B------:R-:W-:-:S07]  /*1f8a0*/  IMAD.MOV.U32 R13, RZ, RZ, R3 ;  /* 0x000000ffff0d7224 */ /* 0x000fce00078e0003 */
[----:B------:R-:W-:Y:S05]  /*1f8b0*/  WARPSYNC.COLLECTIVE R15, `(.L_x_10137) ;  /* 0x000000000f087348 */ /* 0x000fea0003c00000 */
[----:B------:R0:W1:Y:S02]  /*1f8c0*/  SHFL.UP P6, R14, R13, R12, R11 ;  /* 0x0400000c0d0e7389 */ /* 0x00006400000c000b */
[----:B01----:R-:W-:Y:S01]  /*1f8d0*/  ENDCOLLECTIVE ;  /* 0x000000000000791b */ /* 0x003fe20003800000 */
.L_x_10137:
[----:B------:R-:W-:Y:S02]  /*1f8e0*/  MOV R12, 0x10 ;  /* 0x00000010000c7802 */ /* 0x000fe40000000f00 */
[----:B------:R-:W-:-:S05]  /*1f8f0*/  SEL R14, R14, RZ, P4 ;  /* 0x000000ff0e0e7207 */ /* 0x000fca0002000000 */
[----:B------:R-:W-:-:S04]  /*1f900*/  IMAD.IADD R5, R3, 0x1, R14 ;  /* 0x0000000103057824 */ /* 0x000fc800078e020e */
[----:B------:R-:W-:-:S07]  /*1f910*/  IMAD.MOV.U32 R13, RZ, RZ, R5 ;  /* 0x000000ffff0d7224 */ /* 0x000fce00078e0005 */
[----:B------:R-:W-:Y:S05]  /*1f920*/  WARPSYNC.COLLECTIVE R15, `(.L_x_10138) ;  /* 0x000000000f087348 */ /* 0x000fea0003c00000 */
[----:B------:R0:W1:Y:S02]  /*1f930*/  SHFL.UP P6, R14, R13, R12, R11 ;  /* 0x0400000c0d0e7389 */ /* 0x00006400000c000b */
[----:B01----:R-:W-:Y:S01]  /*1f940*/  ENDCOLLECTIVE ;  /* 0x000000000000791b */ /* 0x003fe20003800000 */
.L_x_10138:
        /* <DEDUP_REMOVED lines=8> */
.L_x_10139:
[----:B------:R-:W-:Y:S05]  /*1f9d0*/  BRA `(.L_x_10140) ;  /* 0xffffffa400c87947 */ /* 0x000fea000383ffff */
.L_x_9934:
[----:B------:R-:W-:Y:S01]  /*1f9e0*/  BSSY B0, `(.L_x_10141) ;  /* 0x0000006000007945 */ /* 0x000fe20003800000 */
[----:B------:R-:W-:Y:S01]  /*1f9f0*/  PLOP3.LUT P6, PT, P6, PT, PT, 0x8, 0x0 ;  /* 0x000000000000781c */ /* 0x000fe200037ce170 */
[----:B------:R-:W-:-:S12]  /*1fa00*/  IMAD.MOV.U32 R15, RZ, RZ, -0x1 ;  /* 0xffffffffff0f7424 */ /* 0x000fd800078e00ff */
[----:B0-----:R-:W-:Y:S05]  /*1fa10*/  WARPSYNC.COLLECTIVE R15, `(.L_x_10142) ;  /* 0x000000000f087348 */ /* 0x001fea0003c00000 */
[----:B------:R-:W-:Y:S01]  /*1fa20*/  VOTE.ANY R14, PT, P6 ;  /* 0x00000000000e7806 */ /* 0x000fe200030e0100 */
[----:B0-----:R-:W-:Y:S06]  /*1fa30*/  ENDCOLLECTIVE ;  /* 0x000000000000791b */ /* 0x001fec0003800000 */
.L_x_10142:
[----:B------:R-:W-:Y:S05]  /*1fa40*/  BSYNC B0 ;  /* 0x0000000000007941 */ /* 0x000fea0003800000 */
.L_x_10141:
[----:B------:R-:W-:Y:S02]  /*1fa50*/  IMAD.MOV.U32 R8, RZ, RZ, R14 ;  /* 0x000000ffff087224 */ /* 0x000fe400078e000e */
[----:B------:R-:W-:Y:S02]  /*1fa60*/  IMAD.MOV.U32 R13, RZ, RZ, R7 ;  /* 0x000000ffff0d7224 */ /* 0x000fe400078e0007 */
[----:B------:R-:W0:Y:S01]  /*1fa70*/  POPC R6, R8 ;  /* 0x0000000800067309 */ /* 0x000e220000000000 */
[----:B------:R-:W-:Y:S02]  /*1fa80*/  IMAD.MOV.U32 R11, RZ, RZ, 0x1f ;  /* 0x0000001fff0b7424 */ /* 0x000fe400078e00ff */
[----:B------:R-:W-:Y:S01]  /*1fa90*/  IMAD.MOV.U32 R15, RZ, RZ, -0x1 ;  /* 0xffffffffff0f7424 */ /* 0x000fe200078e00ff */
[----:B0-----:R-:W-:-:S07]  /*1faa0*/  MOV R12, R6 ;  /* 0x00000006000c7202 */ /* 0x001fce0000000f00 */
[----:B------:R-:W-:Y:S05]  /*1fab0*/  WARPSYNC.COLLECTIVE R15, `(.L_x_10143) ;  /* 0x000000000f087348 */ /* 0x000fea0003c00000 */
[----:B------:R0:W1:Y:S02]  /*1fac0*/  SHFL.IDX P6, R14, R13, R12, R11 ;  /* 0x0000000c0d0e7389 */ /* 0x00006400000c000b */
[----:B01----:R-:W-:Y:S01]  /*1fad0*/  ENDCOLLECTIVE ;  /* 0x000000000000791b */ /* 0x003fe20003800000 */
.L_x_10143:
[----:B------:R-:W-:Y:S02]  /*1fae0*/  IMAD.MOV.U32 R13, RZ, RZ, R4 ;  /* 0x000000ffff0d7224 */ /* 0x000fe400078e0004 */
[----:B------:R-:W-:-:S07]  /*1faf0*/  IMAD.MOV.U32 R7, RZ, RZ, R14 ;  /* 0x000000ffff077224 */ /* 0x000fce00078e000e */
[----:B------:R-:W-:Y:S05]  /*1fb00*/  WARPSYNC.COLLECTIVE R15, `(.L_x_10144) ;  /* 0x000000000f087348 */ /* 0x000fea0003c00000 */
[----:B------:R0:W1:Y:S02]  /*1fb10*/  SHFL.IDX P6, R14, R13, R12, R11 ;  /* 0x0000000c0d0e7389 */ /* 0x00006400000c000b */
[----:B01----:R-:W-:Y:S01]  /*1fb20*/  ENDCOLLECTIVE ;  /* 0x000000000000791b */ /* 0x003fe20003800000 */
.L_x_10144:
[----:B------:R-:W-:Y:S01]  /*1fb30*/  IMAD.MOV.U32 R4, RZ, RZ, R14 ;  /* 0x000000ffff047224 */ /* 0x000fe200078e000e */
[----:B------:R-:W-:Y:S06]  /*1fb40*/  BRA `(.L_x_10145) ;  /* 0xffffffa400a87947 */ /* 0x000fec000383ffff */
.L_x_9936:
[----:B------:R-:W-:Y:S01]  /*1fb50*/  BSSY B0, `(.L_x_10146) ;  /* 0x0000007000007945 */ /* 0x000fe20003800000 */
[----:B------:R-:W-:Y:S01]  /*1fb60*/  IMAD.MOV.U32 R13, RZ, RZ, R3 ;  /* 0x000000ffff0d7224 */ /* 0x000fe200078e0003 */
[----:B------:R-:W-:Y:S01]  /*1fb70*/  MOV R15, 0xffffffff ;  /* 0xffffffff000f7802 */ /* 0x000fe20000000f00 */
[----:B------:R-:W-:-:S07]  /*1fb80*/  IMAD.MOV.U32 R11, RZ, RZ, 0x1f ;  /* 0x0000001fff0b7424 */ /* 0x000fce00078e00ff */
[----:B0123--:R-:W-:Y:S05]  /*1fb90*/  WARPSYNC.COLLECTIVE R15, `(.L_x_10147) ;  /* 0x000000000f087348 */ /* 0x00ffea0003c00000 */
[----:B------:R4:W0:Y:S02]  /*1fba0*/  SHFL.IDX P6, R14, R13, R12, R11 ;  /* 0x0000000c0d0e7389 */ /* 0x00082400000c000b */
[----:B01234-:R-:W-:Y:S01]  /*1fbb0*/  ENDCOLLECTIVE ;  /* 0x000000000000791b */ /* 0x01ffe20003800000 */
.L_x_10147:
[----:B------:R-:W-:Y:S05]  /*1fbc0*/  BSYNC B0 ;  /* 0x0000000000007941 */ /* 0x000fea0003800000 */
.L_x_10146:
[----:B------:R-:W-:Y:S01]  /*1fbd0*/  IMAD.MOV.U32 R16, RZ, RZ, R14 ;  /* 0x000000ffff107224 */ /* 0x000fe200078e000e */
[----:B------:R-:W-:Y:S06]  /*1fbe0*/  BRA `(.L_x_9935) ;  /* 0xffffffa400987947 */ /* 0x000fec000383ffff */
.L_x_9940:
[----:B0-----:R0:W1:Y:S02]  /*1fbf0*/  SYNCS.PHASECHK.TRANS64.TRYWAIT P0, [R5+URZ+0x22820], R0 ;  /* 0x02282000050075a7 */ /* 0x001064000800017f */
[----:B-1----:R-:W-:Y:S05]  /*1fc00*/  @!P0 NANOSLEEP.SYNCS 0x989680 ;  /* 0x009896800000895d */ /* 0x002fea0003900000 */
[----:B------:R-:W1:Y:S02]  /*1fc10*/  @!P0 SYNCS.PHASECHK.TRANS64 P0, [R5+URZ+0x22820], R0 ;  /* 0x02282000050085a7 */ /* 0x000e64000800007f */
[----:B-1----:R-:W-:Y:S05]  /*1fc20*/  @!P0 BRA `(.L_x_9940) ;  /* 0xfffffffc00f08947 */ /* 0x002fea000383ffff */
[----:B------:R-:W-:Y:S05]  /*1fc30*/  BRA `(.L_x_10148) ;  /* 0xffffffa800f07947 */ /* 0x000fea000383ffff */
.L_x_9941:
        /* <DEDUP_REMOVED lines=8> */
[----:B0--34-:R-:W-:Y:S05]  /*1fcc0*/  WARPSYNC.COLLECTIVE R15, `(.L_x_10150) ;  /* 0x000000000f087348 */ /* 0x019fea0003c00000 */
[----:B------:R1:W2:Y:S02]  /*1fcd0*/  SHFL.IDX P6, R14, R13, R12, R11 ;  /* 0x0000000c0d0e7389 */ /* 0x0002a400000c000b */
[----:B01234-:R-:W-:Y:S01]  /*1fce0*/  ENDCOLLECTIVE ;  /* 0x000000000000791b */ /* 0x01ffe20003800000 */
.L_x_10150:
[----:B------:R-:W-:Y:S05]  /*1fcf0*/  BSYNC B0 ;  /* 0x0000000000007941 */ /* 0x000fea0003800000 */
.L_x_10149:
[----:B------:R-:W-:Y:S05]  /*1fd00*/  BRA `(.L_x_10151) ;  /* 0xffffffa800d87947 */ /* 0x000fea000383ffff */
.L_x_9942:
[----:B------:R-:W-:Y:S01]  /*1fd10*/  BSSY B0, `(.L_x_10152) ;  /* 0x0000006000007945 */ /* 0x000fe20003800000 */
[----:B------:R-:W-:-:S07]  /*1fd20*/  IMAD.MOV.U32 R15, RZ, RZ, -0x1 ;  /* 0xffffffffff0f7424 */ /* 0x000fce00078e00ff */
[----:B0--34-:R-:W-:Y:S05]  /*1fd30*/  WARPSYNC.COLLECTIVE R15, `(.L_x_10153) ;  /* 0x000000000f0c7348 */ /* 0x019fea0003c00000 */
[----:B------:R-:W-:Y:S02]  /*1fd40*/  ELECT P6, UR62, PT ;  /* 0x00000000003e782f */ /* 0x000fe400038c0000 */
[----:B------:R-:W-:Y:S01]  /*1fd50*/  MOV R14, UR62 ;  /* 0x0000003e000e7c02 */ /* 0x000fe20008000f00 */
[----:B0--34-:R-:W-:Y:S10]  /*1fd60*/  ENDCOLLECTIVE ;  /* 0x000000000000791b */ /* 0x019ff40003800000 */
.L_x_10153:
[----:B------:R-:W-:Y:S05]  /*1fd70*/  BSYNC B0 ;  /* 0x0000000000007941 */ /* 0x000fea0003800000 */
.L_x_10152:
[----:B------:R-:W-:Y:S05]  /*1fd80*/  BRA `(.L_x_10154) ;  /* 0xffffffa800cc7947 */ /* 0x000fea000383ffff */
.L_x_9944:
[----:B0-----:R0:W1:Y:S02]  /*1fd90*/  SYNCS.PHASECHK.TRANS64.TRYWAIT P1, [R3+URZ+0x22840], R2 ;  /* 0x02284002030075a7 */ /* 0x001064000802017f */
[----:B-1----:R-:W-:Y:S05]  /*1fda0*/  @!P1 NANOSLEEP.SYNCS 0x989680 ;  /* 0x009896800000995d */ /* 0x002fea0003900000 */
[----:B------:R-:W1:Y:S02]  /*1fdb0*/  @!P1 SYNCS.PHASECHK.TRANS64 P1, [R3+URZ+0x22840], R2 ;  /* 0x02284002030095a7 */ /* 0x000e64000802007f */
[----:B-1----:R-:W-:Y:S05]  /*1fdc0*/  @!P1 BRA `(.L_x_9944) ;  /* 0xfffffffc00f09947 */ /* 0x002fea000383ffff */
[----:B------:R-:W-:Y:S05]  /*1fdd0*/  BRA `(.L_x_10155) ;  /* 0xffffffa800e87947 */ /* 0x000fea000383ffff */
.L_x_9946:
[----:B-1----:R1:W2:Y:S02]  /*1fde0*/  SYNCS.PHASECHK.TRANS64.TRYWAIT P1, [R5+URZ+0x22840], R0 ;  /* 0x02284000050075a7 */ /* 0x0022a4000802017f */
[----:B--2---:R-:W-:Y:S05]  /*1fdf0*/  @!P1 NANOSLEEP.SYNCS 0x989680 ;  /* 0x009896800000995d */ /* 0x004fea0003900000 */
[----:B------:R-:W2:Y:S02]  /*1fe00*/  @!P1 SYNCS.PHASECHK.TRANS64 P1, [R5+URZ+0x22840], R0 ;  /* 0x02284000050095a7 */ /* 0x000ea4000802007f */
[----:B--2---:R-:W-:Y:S05]  /*1fe10*/  @!P1 BRA `(.L_x_9946) ;  /* 0xfffffffc00f09947 */ /* 0x004fea000383ffff */
[----:B------:R-:W-:Y:S05]  /*1fe20*/  BRA `(.L_x_10156) ;  /* 0xffffffa800f47947 */ /* 0x000fea000383ffff */
.L_x_9948:
[----:B--2---:R2:W0:Y:S02]  /*1fe30*/  SYNCS.PHASECHK.TRANS64.TRYWAIT P1, [R3+URZ+0x22860], R2 ;  /* 0x02286002030075a7 */ /* 0x004424000802017f */
[----:B0-----:R-:W-:Y:S05]  /*1fe40*/  @!P1 NANOSLEEP.SYNCS 0x989680 ;  /* 0x009896800000995d */ /* 0x001fea0003900000 */
[----:B------:R-:W0:Y:S02]  /*1fe50*/  @!P1 SYNCS.PHASECHK.TRANS64 P1, [R3+URZ+0x22860], R2 ;  /* 0x02286002030095a7 */ /* 0x000e24000802007f */
[----:B0-----:R-:W-:Y:S05]  /*1fe60*/  @!P1 BRA `(.L_x_9948) ;  /* 0xfffffffc00f09947 */ /* 0x001fea000383ffff */
[----:B------:R-:W-:Y:S05]  /*1fe70*/  BRA `(.L_x_10157) ;  /* 0xffffffa800f07947 */ /* 0x000fea000383ffff */
.L_x_10158:
        /* <DEDUP_REMOVED lines=16> */
.L_x_15765:


//--------------------- .text._ZN7cutlass13device_kernelIN5flash11enable_sm90INS1_16FlashAttnFwdSm90INS1_25CollectiveMainloopFwdSm90ILi2EN4cute5tupleIJNS5_1CILi1EEES8_S8_EEENS6_IJNS7_ILi128EEENS7_ILi96EEENS7_ILi64EEEEEELi256ENS_6half_tEfNS_4arch4Sm90ELb0ELb0ELb1ELb1ELb1ELb0ELb1ELb1ELb0ELb1ELb1ELb0EEENS1_21CollectiveEpilogueFwdINS6_IJSA_NS7_ILi256EEESB_EEES9_SE_SG_Li256ELb1ELb1ELb1ELb0EEENS1_36VarlenDynamicPersistentTileSchedulerILi128ELi96ELi256ELi128ELb1ELb1ELb1ELb0ELb1ELb1EEEEEEEEEvNT_6ParamsE --------------------------
	.section	.text._ZN7cutlass13device_kernelIN5flash11enable_sm90INS1_16FlashAttnFwdSm90INS1_25CollectiveMainloopFwdSm90ILi2EN4cute5tupleIJNS5_1CILi1EEES8_S8_EEENS6_IJNS7_ILi128EEENS7_ILi96EEENS7_ILi64EEEEEELi256ENS_6half_tEfNS_4arch4Sm90ELb0ELb0ELb1ELb1ELb1ELb0ELb1ELb1ELb0ELb1ELb1ELb0EEENS1_21CollectiveEpilogueFwdINS6_IJSA_NS7_ILi256EEESB_EEES9_SE_SG_Li256ELb1ELb1ELb1ELb0EEENS1_36VarlenDynamicPersistentTileSchedulerILi128ELi96ELi256ELi128ELb1ELb1ELb1ELb0ELb1ELb1EEEEEEEEEvNT_6ParamsE,"ax",@progbits
	.align	128
.text._ZN7cutlass13device_kernelIN5flash11enable_sm90INS1_16FlashAttnFwdSm90INS1_25CollectiveMainloopFwdSm90ILi2EN4cute5tupleIJNS5_1CILi1EEES8_S8_EEENS6_IJNS7_ILi128EEENS7_ILi96EEENS7_ILi64EEEEEELi256ENS_6half_tEfNS_4arch4Sm90ELb0ELb0ELb1ELb1ELb1ELb0ELb1ELb1ELb0ELb1ELb1ELb0EEENS1_21CollectiveEpilogueFwdINS6_IJSA_NS7_ILi256EEESB_EEES9_SE_SG_Li256ELb1ELb1ELb1ELb0EEENS1_36VarlenDynamicPersistentTileSchedulerILi128ELi96ELi256ELi128ELb1ELb1ELb1ELb0ELb1ELb1EEEEEEEEEvNT_6ParamsE:
        .type           _ZN7cutlass13device_kernelIN5flash11enable_sm90INS1_16FlashAttnFwdSm90INS1_25CollectiveMainloopFwdSm90ILi2EN4cute5tupleIJNS5_1CILi1EEES8_S8_EEENS6_IJNS7_ILi128EEENS7_ILi96EEENS7_ILi64EEEEEELi256ENS_6half_tEfNS_4arch4Sm90ELb0ELb0ELb1ELb1ELb1ELb0ELb1ELb1ELb0ELb1ELb1ELb0EEENS1_21CollectiveEpilogueFwdINS6_IJSA_NS7_ILi256EEESB_EEES9_SE_SG_Li256ELb1ELb1ELb1ELb0EEENS1_36VarlenDynamicPersistentTileSchedulerILi128ELi96ELi256ELi128ELb1ELb1ELb1ELb0ELb1ELb1EEEEEEEEEvNT_6ParamsE,@function
        .size           _ZN7cutlass13device_kernelIN5flash11enable_sm90INS1_16FlashAttnFwdSm90INS1_25CollectiveMainloopFwdSm90ILi2EN4cute5tupleIJNS5_1CILi1EEES8_S8_EEENS6_IJNS7_ILi128EEENS7_ILi96EEENS7_ILi64EEEEEELi256ENS_6half_tEfNS_4arch4Sm90ELb0ELb0ELb1ELb1ELb1ELb0ELb1ELb1ELb0ELb1ELb1ELb0EEENS1_21CollectiveEpilogueFwdINS6_IJSA_NS7_ILi256EEESB_EEES9_SE_SG_Li256ELb1ELb1ELb1ELb0EEENS1_36VarlenDynamicPersistentTileSchedulerILi128ELi96ELi256ELi128ELb1ELb1ELb1ELb0ELb1ELb1EEEEEEEEEvNT_6ParamsE,(.L_x_15766 - _ZN7cutlass13device_kernelIN5flash11enable_sm90INS1_16FlashAttnFwdSm90INS1_25CollectiveMainloopFwdSm90ILi2EN4cute5tupleIJNS5_1CILi1EEES8_S8_EEENS6_IJNS7_ILi128EEENS7_ILi96EEENS7_ILi64EEEEEELi256ENS_6half_tEfNS_4arch4Sm90ELb0ELb0ELb1ELb1ELb1ELb0ELb1ELb1ELb0ELb1ELb1ELb0EEENS1_21CollectiveEpilogueFwdINS6_IJSA_NS7_ILi256EEESB_EEES9_SE_SG_Li256ELb1ELb1ELb1ELb0EEENS1_36VarlenDynamicPersistentTileSchedulerILi128ELi96ELi256ELi128ELb1ELb1ELb1ELb0ELb1ELb1EEEEEEEEEvNT_6ParamsE)
        .other          _ZN7cutlass13device_kernelIN5flash11enable_sm90INS1_16FlashAttnFwdSm90INS1_25CollectiveMainloopFwdSm90ILi2EN4cute5tupleIJNS5_1CILi1EEES8_S8_EEENS6_IJNS7_ILi128EEENS7_ILi96EEENS7_ILi64EEEEEELi256ENS_6half_tEfNS_4arch4Sm90ELb0ELb0ELb1ELb1ELb1ELb0ELb1ELb1ELb0ELb1ELb1ELb0EEENS1_21CollectiveEpilogueFwdINS6_IJSA_NS7_ILi256EEESB_EEES9_SE_SG_Li256ELb1ELb1ELb1ELb0EEENS1_36VarlenDynamicPersistentTileSchedulerILi128ELi96ELi256ELi128ELb1ELb1ELb1ELb0ELb1ELb1EEEEEEEEEvNT_6ParamsE,@"STO_CUDA_ENTRY STV_DEFAULT"
_ZN7cutlass13device_kernelIN5flash11enable_sm90INS1_16FlashAttnFwdSm90INS1_25CollectiveMainloopFwdSm90ILi2EN4cute5tupleIJNS5_1CILi1EEES8_S8_EEENS6_IJNS7_ILi128EEENS7_ILi96EEENS7_ILi64EEEEEELi256ENS_6half_tEfNS_4arch4Sm90ELb0ELb0ELb1ELb1ELb1ELb0ELb1ELb1ELb0ELb1ELb1ELb0EEENS1_21CollectiveEpilogueFwdINS6_IJSA_NS7_ILi256EEESB_EEES9_SE_SG_Li256ELb1ELb1ELb1ELb0EEENS1_36VarlenDynamicPersistentTileSchedulerILi128ELi96ELi256ELi128ELb1ELb1ELb1ELb0ELb1ELb1EEEEEEEEEvNT_6ParamsE:
        /* <DEDUP_REMOVED lines=47> */
.L_x_10159:
        /* <DEDUP_REMOVED lines=22> */
.L_x_10160:
        /* <DEDUP_REMOVED lines=18> */
.L_x_10161:
        /* <DEDUP_REMOVED lines=22> */
.L_x_10162:
        /* <DEDUP_REMOVED lines=23> */
.L_x_10163:
        /* <DEDUP_REMOVED lines=10> */
.L_x_10165:
[----:B------:R-:W-:-:S08]  /*08e0*/  NOP ;  /* 0x0000000000007918 */ /* 0x000fd00000000000 */
[----:B------:R-:W1:Y:S02]  /*08f0*/  USETMAXREG.TRY_ALLOC.CTAPOOL UP0, 0xe8 ;  /* 0x000000e8000079c8 */ /* 0x000e640008000600 */
[----:B-1----:R-:W-:-:S13]  /*0900*/  PLOP3.LUT P0, PT, PT, PT, UP0, 0x80, 0x0 ;  /* 0x000000000000781c */ /* 0x002fda0003f0f008 */
[----:B------:R-:W-:Y:S05]  /*0910*/  @!P0 BRA `(.L_x_10165) ;  /* 0xfffffffc00f08947 */ /* 0x000fea000383ffff */
[----:B------:R-:W-:Y:S01]  /*0920*/  SHF.R.U32.HI R2, RZ, 0x7, R0 ;  /* 0x00000007ff027819 */ /* 0x000fe20000011600 */
[----:B------:R-:W1:Y:S08]  /*0930*/  S2UR UR5, SR_CgaCtaId ;  /* 0x00000000000579c3 */ /* 0x000e700000008800 */
[----:B------:R-:W-:Y:S06]  /*0940*/  BAR.ARV 0x8, 0x180 ;  /* 0x0206000000007b1d */ /* 0x000fec0000002000 */
[----:B------:R-:W-:Y:S01]  /*0950*/  ISETP.NE.AND P0, PT, R2, 0x1, PT ;  /* 0x000000010200780c */ /* 0x000fe20003f05270 */
[----:B------:R-:W-:-:S12]  /*0960*/  UMOV UR4, 0x400 ;  /* 0x0000040000047882 */ /* 0x000fd80000000000 */
[----:B------:R-:W-:Y:S06]  /*0970*/  @!P0 BAR.ARV 0x9, 0x100 ;  /* 0x0244000000008b1d */ /* 0x000fec0000002000 */
[----:B-1----:R-:W-:Y:S02]  /*0980*/  ULEA UR4, UR5, UR4, 0x18 ;  /* 0x0000000405047291 */ /* 0x002fe4000f8ec03f */
[----:B------:R-:W-:Y:S07]  /*0990*/  BAR.SYNC.DEFER_BLOCKING 0x5, 0x180 ;  /* 0x0146000000007b1d */ /* 0x000fee0000010000 */
        /* <DEDUP_REMOVED lines=11> */
[----:B0-----:R-:W-:-:S04]  /*0a50*/  SHF.R.S32.HI R3, RZ, 0x1f, R0 ;  /* 0x0000001fff037819 */ /* 0x001fc80000011400 */
[CC--:B------:R-:W-:Y:S02]  /*0a60*/  LEA.HI R4, R3.reuse, R0.reuse, RZ, 0x4 ;  /* 0x0000000003047211 */ /* 0x0c0fe400078f20ff */
[----:B------:R-:W-:-:S04]  /*0a70*/  LEA.HI R7, R3, R0, RZ, 0x2 ;  /* 0x0000000003077211 */ /* 0x000fc800078f10ff */
[----:B------:R-:W-:Y:S02]  /*0a80*/  LOP3.LUT R11, R7, 0xfffffffc, RZ, 0xc0, !PT ;  /* 0xfffffffc070b7812 */ /* 0x000fe400078ec0ff */
[----:B------:R-:W-:-:S03]  /*0a90*/  SHF.R.S32.HI R7, RZ, 0x4, R4 ;  /* 0x00000004ff077819 */ /* 0x000fc60000011404 */
[----:B------:R-:W-:Y:S01]  /*0aa0*/  IMAD.IADD R12, R0, 0x1, -R11 ;  /* 0x00000001000c7824 */ /* 0x000fe200078e0a0b */
[----:B--2---:R-:W-:Y:S02]  /*0ab0*/  R2UR UR6, R2 ;  /* 0x00000000020672ca */ /* 0x004fe400000e0000 */
[----:B------:R-:W-:-:S04]  /*0ac0*/  LEA.HI R2, R3, R0, RZ, 0x7 ;  /* 0x0000000003027211 */ /* 0x000fc800078f38ff */
[----:B------:R-:W-:-:S05]  /*0ad0*/  LOP3.LUT R5, R2, 0xffffff80, RZ, 0xc0, !PT ;  /* 0xffffff8002057812 */ /* 0x000fca00078ec0ff */
[----:B------:R-:W-:Y:S01]  /*0ae0*/  IMAD.IADD R16, R0, 0x1, -R5 ;  /* 0x0000000100107824 */ /* 0x000fe200078e0a05 */
[----:B------:R-:W-:Y:S01]  /*0af0*/  LEA.HI R5, R3, R0, RZ, 0x5 ;  /* 0x0000000003057211 */ /* 0x000fe200078f28ff */
[----:B------:R-:W-:Y:S01]  /*0b00*/  ULOP3.LUT UR6, UR6, 0x1, URZ, 0xfc, !UPT ;  /* 0x0000000106067892 */ /* 0x000fe2000f8efc3f */
[C---:B------:R-:W-:Y:S02]  /*0b10*/  LOP3.LUT R3, R4.reuse, 0x3fffff0, RZ, 0xc0, !PT ;  /* 0x03fffff004037812 */ /* 0x040fe400078ec0ff */
[----:B------:R-:W-:Y:S01]  /*0b20*/  SHF.R.S32.HI R8, RZ, 0x1f, R16 ;  /* 0x0000001fff087819 */ /* 0x000fe20000011410 */
[----:B------:R-:W-:Y:S01]  /*0b30*/  IMAD.SHL.U32 R6, R5, 0x20, RZ ;  /* 0x0000002005067824 */ /* 0x000fe200078e00ff */
[----:B------:R-:W-:Y:S01]  /*0b40*/  LEA.HI R4, R4, R7, RZ, 0x1 ;  /* 0x0000000704047211 */ /* 0x000fe200078f08ff */
[----:B------:R-:W-:Y:S01]  /*0b50*/  IMAD.IADD R5, R0, 0x1, -R3 ;  /* 0x0000000100057824 */ /* 0x000fe200078e0a03 */
[CC--:B------:R-:W-:Y:S01]  /*0b60*/  LEA.HI R9, R8.reuse, R16.reuse, RZ, 0x2 ;  /* 0x0000001008097211 */ /* 0x0c0fe200078f10ff */
[----:B------:R-:W-:Y:S01]  /*0b70*/  STL [R1+0x20], R16 ;  /* 0x0000201001007387 */ /* 0x000fe20000100800 */
[----:B------:R-:W-:-:S02]  /*0b80*/  LEA.HI R8, R8, R16, RZ, 0x5 ;  /* 0x0000001008087211 */ /* 0x000fc400078f28ff */
[--C-:B------:R-:W-:Y:S02]  /*0b90*/  SHF.R.S32.HI R10, RZ, 0x2, R9.reuse ;  /* 0x00000002ff0a7819 */ /* 0x100fe40000011409 */
[----:B------:R-:W-:Y:S02]  /*0ba0*/  SHF.R.S32.HI R3, RZ, 0x1f, R9 ;  /* 0x0000001fff037819 */ /* 0x000fe40000011409 */
[----:B------:R-:W-:Y:S02]  /*0bb0*/  LOP3.LUT R6, R6, 0xfffffc00, RZ, 0xc0, !PT ;  /* 0xfffffc0006067812 */ /* 0x000fe400078ec0ff */
[----:B------:R-:W-:Y:S02]  /*0bc0*/  LEA.HI R0, R3, R10, RZ, 0x3 ;  /* 0x0000000a03007211 */ /* 0x000fe400078f18ff */
[----:B------:R-:W-:Y:S01]  /*0bd0*/  SHF.R.S32.HI R3, RZ, 0x7, R2 ;  /* 0x00000007ff037819 */ /* 0x000fe20000011402 */
[----:B------:R-:W-:Y:S01]  /*0be0*/  IMAD R5, R5, 0x40, R6 ;  /* 0x0000004005057824 */ /* 0x000fe200078e0206 */
[----:B------:R-:W-:Y:S01]  /*0bf0*/  LOP3.LUT R11, R0, 0xfffffff8, RZ, 0xc0, !PT ;  /* 0xfffffff8000b7812 */ /* 0x000fe200078ec0ff */
[----:B------:R-:W-:Y:S01]  /*0c00*/  IMAD.MOV.U32 R6, RZ, RZ, R14 ;  /* 0x000000ffff067224 */ /* 0x000fe200078e000e */
[----:B------:R-:W-:-:S02]  /*0c10*/  LEA.HI R2, R2, R3, RZ, 0x1 ;  /* 0x0000000302027211 */ /* 0x000fc400078f08ff */
[----:B------:R-:W-:Y:S01]  /*0c20*/  LOP3.LUT R4, R4, 0x1ffffffe, RZ, 0xc0, !PT ;  /* 0x1ffffffe04047812 */ /* 0x000fe200078ec0ff */
[----:B------:R-:W-:Y:S01]  /*0c30*/  IMAD.IADD R11, R10, 0x1, -R11 ;  /* 0x000000010a0b7824 */ /* 0x000fe200078e0a0b */
[----:B------:R-:W-:Y:S02]  /*0c40*/  LOP3.LUT R2, R2, 0x3fffffe, RZ, 0xc0, !PT ;  /* 0x03fffffe02027812 */ /* 0x000fe400078ec0ff */
[----:B------:R-:W-:Y:S01]  /*0c50*/  SHF.R.S32.HI R8, RZ, 0x5, R8 ;  /* 0x00000005ff087819 */ /* 0x000fe20000011408 */
[----:B------:R-:W-:Y:S01]  /*0c60*/  IMAD.IADD R4, R7, 0x1, -R4 ;  /* 0x0000000107047824 */ /* 0x000fe200078e0a04 */
[----:B------:R-:W-:Y:S01]  /*0c70*/  LEA.HI R0, R12, R12, RZ, 0x1 ;  /* 0x0000000c0c007211 */ /* 0x000fe200078f08ff */
[----:B------:R-:W-:Y:S01]  /*0c80*/  IMAD.IADD R2, R3, 0x1, -R2 ;  /* 0x0000000103027824 */ /* 0x000fe200078e0a02 */
[----:B------:R-:W-:Y:S01]  /*0c90*/  LOP3.LUT R9, R9, 0x7ffffffc, RZ, 0xc0, !PT ;  /* 0x7ffffffc09097812 */ /* 0x000fe200078ec0ff */
[----:B------:R-:W-:Y:S01]  /*0ca0*/  IMAD R11, R8, 0x10, R11 ;  /* 0x00000010080b7824 */ /* 0x000fe200078e020b */
[----:B------:R-:W-:Y:S01]  /*0cb0*/  LOP3.LUT R3, R0, 0x1ffffffe, RZ, 0xc0, !PT ;  /* 0x1ffffffe00037812 */ /* 0x000fe200078ec0ff */
[----:B------:R-:W-:-:S02]  /*0cc0*/  IMAD R4, R4, 0x8, R5 ;  /* 0x0000000804047824 */ /* 0x000fc400078e0205 */
[----:B------:R-:W-:Y:S02]  /*0cd0*/  IMAD R0, R2, 0x40, R11 ;  /* 0x0000004002007824 */ /* 0x000fe400078e020b */
[----:B------:R-:W-:Y:S01]  /*0ce0*/  IMAD.IADD R3, R12, 0x1, -R3 ;  /* 0x000000010c037824 */ /* 0x000fe200078e0a03 */
[----:B------:R-:W-:Y:S01]  /*0cf0*/  STL [R1+0x30], R4 ;  /* 0x0000300401007387 */ /* 0x000fe20000100800 */
[----:B------:R-:W-:Y:S01]  /*0d00*/  IMAD.U32 R2, RZ, RZ, UR6 ;  /* 0x00000006ff027e24 */ /* 0x000fe2000f8e00ff */
[----:B------:R-:W-:Y:S01]  /*0d10*/  UMOV UR6, URZ ;  /* 0x0000003f00067c82 */ /* 0x000fe20008000000 */
[----:B------:R-:W-:Y:S01]  /*0d20*/  IMAD.IADD R9, R16, 0x1, -R9 ;  /* 0x0000000110097824 */ /* 0x000fe200078e0a09 */
[----:B------:R0:W-:Y:S03]  /*0d30*/  STL [R1+0x28], R0 ;  /* 0x0000280001007387 */ /* 0x0001e60000100800 */
[----:B------:R-:W-:Y:S01]  /*0d40*/  IMAD.SHL.U32 R23, R9, 0x2, RZ ;  /* 0x0000000209177824 */ /* 0x000fe200078e00ff */
[----:B------:R1:W-:Y:S03]  /*0d50*/  STL [R1+0x34], R2 ;  /* 0x0000340201007387 */ /* 0x0003e60000100800 */
[----:B------:R-:W-:-:S02]  /*0d60*/  VIADD R10, R23, 0x8 ;  /* 0x00000008170a7836 */ /* 0x000fc40000000000 */
[----:B------:R-:W-:Y:S02]  /*0d70*/  VIADD R9, R23, 0x10 ;  /* 0x0000001017097836 */ /* 0x000fe40000000000 */
        /* <DEDUP_REMOVED lines=16> */
[----:B0-----:R-:W-:Y:S01]  /*0e80*/  IMAD.U32 R0, RZ, RZ, UR6 ;  /* 0x00000006ff007e24 */ /* 0x001fe2000f8e00ff */
        /* <DEDUP_REMOVED lines=38> */
.L_x_10216:
[----:B------:R-:W-:Y:S01]  /*10f0*/  ULDC.64 UR6, c[0x0][0xd88] ;  /* 0x0003620000067ab9 */ /* 0x000fe20000000a00 */
[----:B01----:R-:W0:Y:S01]  /*1100*/  LDC.64 R4, c[0x0][0x418] ;  /* 0x00010600ff047b82 */ /* 0x003e220000000a00 */
[----:B------:R-:W-:-:S06]  /*1110*/  UIMAD.WIDE UR6, UR5, 0x4, UR6 ;  /* 0x00000004050678a5 */ /* 0x000fcc000f8e0206 */
[----:B------:R-:W-:Y:S01]  /*1120*/  IMAD.U32 R200, RZ, RZ, UR6 ;  /* 0x00000006ffc87e24 */ /* 0x000fe2000f8e00ff */
[----:B------:R-:W1:Y:S01]  /*1130*/  LDC R0, c[0x0][0x424] ;  /* 0x00010900ff007b82 */ /* 0x000e620000000800 */
[----:B------:R-:W-:Y:S01]  /*1140*/  IMAD.U32 R201, RZ, RZ, UR7 ;  /* 0x00000007ffc97e24 */ /* 0x000fe2000f8e00ff */
[----:B------:R-:W-:-:S04]  /*1150*/  ULDC.64 UR6, c[0x0][0xb20] ;  /* 0x0002c80000067ab9 */ /* 0x000fc80000000a00 */
[----:B--2---:R-:W2:Y:S01]  /*1160*/  LDG.E R200, desc[UR36][R200.64] ;  /* 0x00000024c8c87981 */ /* 0x004ea2000c1e1900 */
[----:B------:R-:W-:Y:S01]  /*1170*/  ISETP.NE.U32.AND P0, PT, RZ, UR6, PT ;  /* 0x00000006ff007c0c */ /* 0x000fe2000bf05070 */
[----:B---34-:R-:W3:Y:S01]  /*1180*/  LDC R9, c[0x0][0x2f0] ;  /* 0x0000bc00ff097b82 */ /* 0x018ee20000000800 */
[----:B------:R-:W-:Y:S02]  /*1190*/  IMAD.MOV.U32 R7, RZ, RZ, RZ ;  /* 0x000000ffff077224 */ /* 0x000fe400078e00ff */
[----:B------:R-:W-:Y:S02]  /*11a0*/  ISETP.NE.AND.EX P0, PT, RZ, UR7, PT, P0 ;  /* 0x00000007ff007c0c */ /* 0x000fe4000bf05300 */
[----:B--2---:R-:W-:-:S11]  /*11b0*/  SHF.R.S32.HI R204, RZ, 0x1f, R200 ;  /* 0x0000001fffcc7819 */ /* 0x004fd600000114c8 */
[----:B------:R-:W-:-:S04]  /*11c0*/  @P0 LEA R2, P1, R200, UR6, 0x2 ;  /* 0x00000006c8020c11 */ /* 0x000fc8000f8210ff */
[----:B------:R-:W-:Y:S01]  /*11d0*/  @P0 LEA.HI.X R3, R200, UR7, R204, 0x2, P1 ;  /* 0x00000007c8030c11 */ /* 0x000fe200088f14cc */
[----:B------:R-:W-:Y:S02]  /*11e0*/  ULDC.64 UR6, c[0x0][0xb18] ;  /* 0x0002c60000067ab9 */ /* 0x000fe40000000a00 */
[----:B------:R-:W-:Y:S02]  /*11f0*/  ISETP.NE.U32.AND P1, PT, RZ, UR6, PT ;  /* 0x00000006ff007c0c */ /* 0x000fe4000bf25070 */
[----:B------:R2:W5:Y:S01]  /*1200*/  @P0 LDG.E R7, desc[UR36][R2.64] ;  /* 0x0000002402070981 */ /* 0x000562000c1e1900 */
        /* <DEDUP_REMOVED lines=8> */
[----:B------:R-:W-:-:S05]  /*1290*/  IMAD.U32 R0, RZ, RZ, UR4 ;  /* 0x00000004ff007e24 */ /* 0x000fca000f8e00ff */
[----:B------:R2:W-:Y:S01]  /*12a0*/  STL [R1+0x18], R0 ;  /* 0x0000180001007387 */ /* 0x0005e20000100800 */
[----:B------:R-:W-:Y:S05]  /*12b0*/  @P1 BRA `(.L_x_10166) ;  /* 0x0000000000241947 */ /* 0x000fea0003800000 */
        /* <DEDUP_REMOVED lines=9> */
.L_x_10166:
[----:B-----5:R-:W-:Y:S01]  /*1350*/  IMAD.IADD R152, R152, 0x1, -R7 ;  /* 0x0000000198987824 */ /* 0x020fe200078e0a07 */
[----:B--2---:R-:W-:-:S03]  /*1360*/  LOP3.LUT R2, R6, 0xff000000, RZ, 0xc0, !PT ;  /* 0xff00000006027812 */ /* 0x004fc600078ec0ff */
[C---:B------:R-:W-:Y:S01]  /*1370*/  VIADD R0, R152.reuse, 0x5f ;  /* 0x0000005f98007836 */ /* 0x040fe20000000000 */
[----:B------:R-:W-:Y:S02]  /*1380*/  SHF.R.U32.HI R3, RZ, 0x8, R2 ;  /* 0x00000008ff037819 */ /* 0x000fe40000011602 */
[----:B------:R-:W-:Y:S01]  /*1390*/  ISETP.GE.AND P0, PT, R152, 0x1, PT ;  /* 0x000000019800780c */ /* 0x000fe20003f06270 */
[----:B------:R-:W-:Y:S01]  /*13a0*/  IMAD.HI R4, R0, 0x2aaaaaab, RZ ;  /* 0x2aaaaaab00047827 */ /* 0x000fe200078e02ff */
[----:B------:R-:W-:-:S04]  /*13b0*/  LOP3.LUT R0, R6, 0xff0000, RZ, 0xc0, !PT ;  /* 0x00ff000006007812 */ /* 0x000fc800078ec0ff */
[----:B------:R-:W-:Y:S01]  /*13c0*/  LEA.HI R0, R0, R3, RZ, 0x10 ;  /* 0x0000000300007211 */ /* 0x000fe200078f80ff */
[----:B------:R-:W-:Y:S01]  /*13d0*/  IMAD.MOV.U32 R3, RZ, RZ, RZ ;  /* 0x000000ffff037224 */ /* 0x000fe200078e00ff */
[----:B------:R-:W-:Y:S02]  /*13e0*/  SHF.R.U32.HI R5, RZ, 0x1f, R4 ;  /* 0x0000001fff057819 */ /* 0x000fe40000011604 */
[----:B------:R-:W-:Y:S02]  /*13f0*/  LOP3.LUT R11, R0, 0xff, RZ, 0xc0, !PT ;  /* 0x000000ff000b7812 */ /* 0x000fe400078ec0ff */
[----:B------:R-:W-:Y:S02]  /*1400*/  LEA.HI.SX32 R164, R4, R5, 0x1c ;  /* 0x0000000504a47211 */ /* 0x000fe400078fe2ff */
[----:B------:R-:W-:Y:S01]  /*1410*/  SHF.R.U32.HI R202, RZ, 0x10, R0 ;  /* 0x00000010ffca7819 */ /* 0x000fe20000011600 */
[----:B------:R0:W-:Y:S01]  /*1420*/  STL [R1+0x14], R11 ;  /* 0x0000140b01007387 */ /* 0x0001e20000100800 */
[----:B------:R-:W-:Y:S05]  /*1430*/  @!P0 BRA `(.L_x_10167) ;  /* 0x0000000000748947 */ /* 0x000fea0003800000 */
[----:B------:R-:W1:Y:S01]  /*1440*/  LDC R3, c[0x0][0xae8] ;  /* 0x0002ba00ff037b82 */ /* 0x000e620000000800 */
[----:B------:R-:W-:-:S04]  /*1450*/  ISETP.NE.AND P0, PT, R202, RZ, PT ;  /* 0x000000ffca00720c */ /* 0x000fc80003f05270 */
[----:B-1----:R-:W-:-:S04]  /*1460*/  SEL R9, R202, R3, P0 ;  /* 0x00000003ca097207 */ /* 0x002fc80000000000 */
[-C--:B------:R-:W-:Y:S02]  /*1470*/  IABS R5, R9.reuse ;  /* 0x0000000900057213 */ /* 0x080fe40000000000 */
[----:B------:R-:W-:Y:S02]  /*1480*/  IADD3 R0, R164, -0x1, R9 ;  /* 0xffffffffa4007810 */ /* 0x000fe40007ffe009 */
[----:B------:R-:W1:Y:S01]  /*1490*/  I2F.RP R4, R5 ;  /* 0x0000000500047306 */ /* 0x000e620000209400 */
[----:B------:R-:W-:-:S05]  /*14a0*/  IABS R10, R9 ;  /* 0x00000009000a7213 */ /* 0x000fca0000000000 */
[----:B------:R-:W-:Y:S02]  /*14b0*/  IMAD.MOV R10, RZ, RZ, -R10 ;  /* 0x000000ffff0a7224 */ /* 0x000fe400078e0a0a */
[----:B-1----:R-:W1:Y:S02]  /*14c0*/  MUFU.RCP R4, R4 ;  /* 0x0000000400047308 */ /* 0x002e640000001000 */
[----:B-1----:R-:W-:Y:S01]  /*14d0*/  VIADD R2, R4, 0xffffffe ;  /* 0x0ffffffe04027836 */ /* 0x002fe20000000000 */
        /* <DEDUP_REMOVED lines=19> */
.L_x_10167:
[-C--:B------:R-:W-:Y:S01]  /*1610*/  IMAD R22, R11, R3.reuse, RZ ;  /* 0x000000030b167224 */ /* 0x080fe200078e02ff */
[----:B------:R-:W-:Y:S01]  /*1620*/  LOP3.LUT R201, R6, 0xffff, RZ, 0xc0, !PT ;  /* 0x0000ffff06c97812 */ /* 0x000fe200078ec0ff */
        /* <DEDUP_REMOVED lines=70> */
[----:B------:R-:W1:Y:S01]  /*1a90*/  S2R R0, SR_TID.X ;  /* 0x0000000000007919 */ /* 0x000e620000002100 */
[----:B------:R-:W2:Y:S01]  /*1aa0*/  S2UR UR6, SR_CgaCtaId ;  /* 0x00000000000679c3 */ /* 0x000ea20000008800 */
[----:B------:R-:W-:Y:S02]  /*1ab0*/  UMOV UR5, 0x400 ;  /* 0x0000040000057882 */ /* 0x000fe40000000000 */
[----:B--2---:R-:W-:-:S04]  /*1ac0*/  ULEA UR5, UR6, UR5, 0x18 ;  /* 0x0000000506057291 */ /* 0x004fc8000f8ec03f */
[----:B------:R-:W-:Y:S01]  /*1ad0*/  UIADD3 UR5, UR5, 0x18400, URZ ;  /* 0x0001840005057890 */ /* 0x000fe2000fffe03f */
[----:B-1----:R-:W-:-:S03]  /*1ae0*/  VIADD R0, R0, 0xffffff80 ;  /* 0xffffff8000007836 */ /* 0x002fc60000000000 */
[----:B------:R-:W-:Y:S02]  /*1af0*/  ULOP3.LUT UP0, URZ, UR5, 0x1bf, URZ, 0xc0, !UPT ;  /* 0x000001bf053f7892 */ /* 0x000fe4000f80c03f */
[----:B------:R-:W-:-:S04]  /*1b00*/  SHF.R.S32.HI R3, RZ, 0x1f, R0 ;  /* 0x0000001fff037819 */ /* 0x000fc80000011400 */
[----:B------:R-:W-:Y:S02]  /*1b10*/  PLOP3.LUT P0, PT, PT, PT, UP0, 0x80, 0x0 ;  /* 0x000000000000781c */ /* 0x000fe40003f0f008 */
[----:B------:R-:W-:-:S04]  /*1b20*/  LEA.HI R3, R3, R0, RZ, 0x7 ;  /* 0x0000000003037211 */ /* 0x000fc800078f38ff */
[----:B------:R-:W-:-:S06]  /*1b30*/  SHF.R.S32.HI R3, RZ, 0x7, R3 ;  /* 0x00000007ff037819 */ /* 0x000fcc0000011403 */
[----:B------:R-:W1:Y:S02]  /*1b40*/  SHFL.IDX PT, R3, R3, RZ, 0x1f ;  /* 0x00001fff03037589 */ /* 0x000e6400000e0000 */
[----:B-1----:R-:W-:-:S13]  /*1b50*/  R2UR UR40, R3 ;  /* 0x00000000032872ca */ /* 0x002fda00000e0000 */
        /* <DEDUP_REMOVED lines=14> */
[----:B------:R-:W-:Y:S02]  /*1c40*/  IMAD.U32 R10, RZ, RZ, UR6 ;  /* 0x00000006ff0a7e24 */ /* 0x000fe4000f8e00ff */
[----:B------:R-:W-:Y:S02]  /*1c50*/  IMAD.U32 R6, RZ, RZ, UR4 ;  /* 0x00000004ff067e24 */ /* 0x000fe4000f8e00ff */
[----:B------:R-:W-:-:S02]  /*1c60*/  IMAD.U32 R7, RZ, RZ, UR5 ;  /* 0x00000005ff077e24 */ /* 0x000fc4000f8e00ff */
[----:B0-----:R-:W-:Y:S02]  /*1c70*/  IMAD.U32 R11, RZ, RZ, UR7 ;  /* 0x00000007ff0b7e24 */ /* 0x001fe4000f8e00ff */
[----:B------:R-:W-:Y:S02]  /*1c80*/  IMAD.MOV.U32 R8, RZ, RZ, 0x70 ;  /* 0x00000070ff087424 */ /* 0x000fe400078e00ff */
[----:B------:R-:W-:Y:S02]  /*1c90*/  IMAD.MOV.U32 R12, RZ, RZ, 0x1 ;  /* 0x00000001ff0c7424 */ /* 0x000fe400078e00ff */
[----:B-1----:R-:W-:-:S07]  /*1ca0*/  IMAD.MOV.U32 R13, RZ, RZ, RZ ;  /* 0x000000ffff0d7224 */ /* 0x002fce00078e00ff */
[----:B------:R-:W-:-:S07]  /*1cb0*/  LEPC R20, `(.L_x_10169) ;  /* 0x000000001014794e */ /* 0x000fce0000000000 */
[----:B--2---:R-:W-:Y:S05]  /*1cc0*/  CALL.ABS.NOINC R2 ;  /* 0x0000000002007343 */ /* 0x004fea0003c00000 */
.L_x_10169:
[----:B------:R-:W2:Y:S01]  /*1cd0*/  LDL R2, [R1+0x1c] ;  /* 0x00001c0001027983 */ /* 0x000ea20000100800 */
[----:B------:R-:W-:Y:S01]  /*1ce0*/  MOV R0, 0x400 ;  /* 0x0000040000007802 */ /* 0x000fe20000000f00 */
[----:B------:R-:W1:Y:S01]  /*1cf0*/  S2R R3, SR_CgaCtaId ;  /* 0x0000000000037919 */ /* 0x000e620000008800 */
[----:B------:R-:W3:Y:S02]  /*1d00*/  S2R R16, SR_TID.X ;  /* 0x0000000000107919 */ /* 0x000ee40000002100 */
[----:B-1----:R-:W-:Y:S02]  /*1d10*/  LEA R3, R3, R0, 0x18 ;  /* 0x0000000003037211 */ /* 0x002fe400078ec0ff */
[----:B---3--:R-:W-:-:S05]  /*1d20*/  SHF.R.U32.HI R16, RZ, 0x7, R16 ;  /* 0x00000007ff107819 */ /* 0x008fca0000011610 */
[----:B------:R-:W-:Y:S01]  /*1d30*/  VIADD R72, R16, 0x8 ;  /* 0x0000000810487836 */ /* 0x000fe20000000000 */
[----:B--2---:R-:W-:-:S13]  /*1d40*/  R2UR UR5, R2 ;  /* 0x00000000020572ca */ /* 0x004fda00000e0000 */
[----:B------:R-:W-:-:S04]  /*1d50*/  ULEA.HI UR4, UR5, UR5, URZ, 0x1 ;  /* 0x0000000505047291 */ /* 0x000fc8000f8f083f */
[----:B------:R-:W-:-:S04]  /*1d60*/  ULOP3.LUT UR4, UR4, 0xfffffffe, URZ, 0xc0, !UPT ;  /* 0xfffffffe04047892 */ /* 0x000fc8000f8ec03f */
[----:B------:R-:W-:-:S06]  /*1d70*/  UIADD3 UR4, UR5, -UR4, URZ ;  /* 0x8000000405047290 */ /* 0x000fcc000fffe03f */
[----:B------:R-:W-:-:S05]  /*1d80*/  IMAD.U32 R2, RZ, RZ, UR4 ;  /* 0x00000004ff027e24 */ /* 0x000fca000f8e00ff */
[----:B------:R-:W-:-:S04]  /*1d90*/  SHF.L.U32 R0, R2, 0x1f, RZ ;  /* 0x0000001f02007819 */ /* 0x000fc800000006ff */
[----:B------:R-:W1:Y:S02]  /*1da0*/  SYNCS.PHASECHK.TRANS64.TRYWAIT P0, [R3+URZ+0x32400], R0 ;  /* 0x03240000030075a7 */ /* 0x000e64000800017f */
[----:B-1----:R-:W-:Y:S05]  /*1db0*/  @!P0 BRA `(.L_x_10170) ;  /* 0x0000010800dc8947 */ /* 0x002fea0003800000 */
.L_x_10305:
[----:B------:R-:W2:Y:S01]  /*1dc0*/  LDL R2, [R1+0x34] ;  /* 0x0000340001027983 */ /* 0x000ea20000100800 */
[----:B------:R-:W-:Y:S05]  /*1dd0*/  WARPSYNC.ALL ;  /* 0x0000000000007948 */ /* 0x000fea0003800000 */
[----:B------:R3:W-:Y:S01]  /*1de0*/  BAR.SYNC.DEFER_BLOCKING R72, 0x100 ;  /* 0x000400480000751d */ /* 0x0007e20000010000 */
[----:B--2---:R-:W-:-:S13]  /*1df0*/  R2UR UR4, R2 ;  /* 0x00000000020472ca */ /* 0x004fda00000e0000 */
[----:B------:R-:W-:-:S05]  /*1e00*/  IMAD.U32 R2, RZ, RZ, UR4 ;  /* 0x00000004ff027e24 */ /* 0x000fca000f8e00ff */
[----:B------:R-:W-:-:S13]  /*1e10*/  ISETP.NE.AND P0, PT, R2, 0x3, PT ;  /* 0x000000030200780c */ /* 0x000fda0003f05270 */
[----:B---3--:R-:W-:Y:S05]  /*1e20*/  @!P0 BRA `(.L_x_10171) ;  /* 0x0000000000048947 */ /* 0x008fea0003800000 */
[----:B------:R-:W-:Y:S01]  /*1e30*/  BPT.TRAP 0x1 ;  /* 0x000000040000795c */ /* 0x000fe20000300000 */
.L_x_10171:
[----:B------:R-:W-:Y:S01]  /*1e40*/  R2UR UR6, R3 ;  /* 0x00000000030672ca */ /* 0x000fe200000e0000 */
[----:B------:R-:W-:-:S05]  /*1e50*/  IMAD.U32 R2, RZ, RZ, UR39 ;  /* 0x00000027ff027e24 */ /* 0x000fca000f8e00ff */
[----:B------:R-:W-:-:S07]  /*1e60*/  SHF.L.U32 R2, R2, 0x1f, RZ ;  /* 0x0000001f02027819 */ /* 0x000fce00000006ff */
[----:B------:R-:W-:-:S09]  /*1e70*/  ULEA UR6, UR38, UR6, 0x3 ;  /* 0x0000000626067291 */ /* 0x000fd2000f8e183f */
[----:B------:R2:W3:Y:S01]  /*1e80*/  SYNCS.PHASECHK.TRANS64.TRYWAIT P1, [UR6+0x32430], R2 ;  /* 0x03243002ff0075a7 */ /* 0x0004e20008020146 */
[----:B------:R-:W-:Y:S05]  /*1e90*/  @!P0 BRA `(.L_x_10172) ;  /* 0x0000000000048947 */ /* 0x000fea0003800000 */
[----:B------:R-:W-:Y:S01]  /*1ea0*/  BPT.TRAP 0x1 ;  /* 0x000000040000795c */ /* 0x000fe20000300000 */
.L_x_10172:
[----:B---3--:R-:W-:Y:S05]  /*1eb0*/  @P1 BRA `(.L_x_10173) ;  /* 0x0000000000081947 */ /* 0x008fea0003800000 */
[----:B------:R-:W3:Y:S02]  /*1ec0*/  SYNCS.PHASECHK.TRANS64.TRYWAIT P1, [UR6+0x32430], R2 ;  /* 0x03243002ff0075a7 */ /* 0x000ee40008020146 */
[----:B---3--:R-:W-:Y:S05]  /*1ed0*/  @!P1 BRA `(.L_x_10174) ;  /* 0x0000010800a89947 */ /* 0x008fea0003800000 */
.L_x_10173:
[----:B------:R-:W-:Y:S01]  /*1ee0*/  R2UR UR4, R3 ;  /* 0x00000000030472ca */ /* 0x000fe200000e0000 */
[----:B------:R-:W-:Y:S01]  /*1ef0*/  ULOP3.LUT UR41, UR41, 0x10000, URZ, 0xfc, !UPT ;  /* 0x0001000029297892 */ /* 0x000fe2000f8efc3f */
[----:B------:R-:W-:Y:S01]  /*1f00*/  WARPGROUP.ARRIVE ;  /* 0x00000000000079c5 */ /* 0x000fe20000000000 */
[----:B------:R-:W-:Y:S01]  /*1f10*/  UMOV UR9, 0x40000040 ;  /* 0x4000004000097882 */ /* 0x000fe20000000000 */
[----:B------:R-:W-:Y:S01]  /*1f20*/  UMOV UR11, 0x40000040 ;  /* 0x40000040000b7882 */ /* 0x000fe20000000000 */
[----:B------:R-:W-:Y:S01]  /*1f30*/  UIADD3 UR5, UR41, 0x2, URZ ;  /* 0x0000000229057890 */ /* 0x000fe2000fffe03f */
[----:B------:R-:W-:Y:S02]  /*1f40*/  IMAD.U32 R19, RZ, RZ, UR9 ;  /* 0x00000009ff137e24 */ /* 0x000fe4000f8e00ff */
[----:B------:R-:W-:Y:S02]  /*1f50*/  UMOV UR8, UR41 ;  /* 0x0000002900087c82 */ /* 0x000fe40008000000 */
[----:B------:R-:W-:-:S03]  /*1f60*/  IMAD.U32 R18, RZ, RZ, UR8 ;  /* 0x00000008ff127e24 */ /* 0x000fc6000f8e00ff */
[----:B------:R-:W-:-:S04]  /*1f70*/  UIADD3 UR4, UR4, 0x1c400, URZ ;  /* 0x0001c40004047890 */ /* 0x000fc8000fffe03f */
[----:B------:R-:W-:-:S04]  /*1f80*/  USHF.R.U32.HI UR4, URZ, 0x4, UR4 ;  /* 0x000000043f047899 */ /* 0x000fc80008011604 */
[----:B------:R-:W-:-:S04]  /*1f90*/  ULOP3.LUT UR4, UR4, 0x3fff, URZ, 0xc0, !UPT ;  /* 0x00003fff04047892 */ /* 0x000fc8000f8ec03f */
[----:B------:R-:W-:-:S04]  /*1fa0*/  ULOP3.LUT UR61, UR4, 0x10000, URZ, 0xfc, !UPT ;  /* 0x00010000043d7892 */ /* 0x000fc8000f8efc3f */
[----:B------:R-:W-:-:S04]  /*1fb0*/  UIMAD UR4, UR38, 0x300, UR61 ;  /* 0x00000300260478a4 */ /* 0x000fc8000f8e023d */
[----:B------:R-:W-:-:S03]  /*1fc0*/  UIADD3 UR7, UR4, 0x2, URZ ;  /* 0x0000000204077890 */ /* 0x000fc6000fffe03f */
[----:B------:R-:W-:Y:S02]  /*1fd0*/  UMOV UR10, UR4 ;  /* 0x00000004000a7c82 */ /* 0x000fe40008000000 */
        /* <DEDUP_REMOVED lines=9> */
[----:B------:R-:W-:Y:S01]  /*2070*/  UIADD3 UR4, UR4, 0x6, URZ ;  /* 0x0000000604047890 */ /* 0x000fe2000fffe03f */
[----:B------:R-:W-:-:S02]  /*2080*/  WARPGROUP.DEPBAR.LE gsb0, 0x0 ;  /* 0x00008000000079c5 */ /* 0x000fc40000010000 */
[----:B------:R-:W-:-:S06]  /*2090*/  WARPGROUP.ARRIVE ;  /* 0x00000000000079c5 */ /* 0x000fcc0000000000 */
[----:B------:R-:W-:Y:S01]  /*20a0*/  HGMMA.64x96x16.F32 R24, gdesc[UR8], R24, gsb0 ;  /* 0x01600000081879f0 */ /* 0x000fe20008000818 */
[----:B------:R-:W-:Y:S01]  /*20b0*/  UMOV UR8, UR5 ;  /* 0x0000000500087c82 */ /* 0x000fe20008000000 */
[----:B------:R-:W-:Y:S01]  /*20c0*/  UMOV UR9, 0x40000040 ;  /* 0x4000004000097882 */ /* 0x000fe20000000000 */
[----:B------:R-:W-:Y:S01]  /*20d0*/  UMOV UR10, UR7 ;  /* 0x00000007000a7c82 */ /* 0x000fe20008000000 */
[----:B------:R-:W-:Y:S01]  /*20e0*/  UMOV UR11, 0x40000040 ;  /* 0x40000040000b7882 */ /* 0x000fe20000000000 */
[----:B------:R-:W-:Y:S01]  /*20f0*/  UIADD3 UR5, UR41, 0x6, URZ ;  /* 0x0000000629057890 */ /* 0x000fe2000fffe03f */
[----:B------:R-:W-:Y:S02]  /*2100*/  IMAD.U32 R14, RZ, RZ, UR8 ;  /* 0x00000008ff0e7e24 */ /* 0x000fe4000f8e00ff */
[----:B------:R-:W-:Y:S01]  /*2110*/  IMAD.U32 R15, RZ, RZ, UR9 ;  /* 0x00000009ff0f7e24 */ /* 0x000fe2000f8e00ff */
[----:B------:R-:W-:Y:S02]  /*2120*/  WARPGROUP.DEPBAR.LE gsb0, 0x0 ;  /* 0x00008000000079c5 */ /* 0x000fe40000010000 */
[----:B------:R-:W-:-:S06]  /*2130*/  WARPGROUP.ARRIVE ;  /* 0x00000000000079c5 */ /* 0x000fcc0000000000 */
[----:B------:R-:W-:Y:S01]  /*2140*/  HGMMA.64x96x16.F32 R24, gdesc[UR8], R24, gsb0 ;  /* 0x01600000081879f0 */ /* 0x000fe20008000818 */
[----:B------:R-:W-:Y:S01]  /*2150*/  UMOV UR8, UR5 ;  /* 0x0000000500087c82 */ /* 0x000fe20008000000 */
[----:B------:R-:W-:Y:S01]  /*2160*/  UMOV UR9, 0x40000040 ;  /* 0x4000004000097882 */ /* 0x000fe20000000000 */
[----:B------:R-:W-:Y:S01]  /*2170*/  UMOV UR10, UR4 ;  /* 0x00000004000a7c82 */ /* 0x000fe20008000000 */
[----:B------:R-:W-:Y:S01]  /*2180*/  UMOV UR11, 0x40000040 ;  /* 0x40000040000b7882 */ /* 0x000fe20000000000 */
[----:B------:R-:W-:Y:S02]  /*2190*/  IMAD.U32 R12, RZ, RZ, UR8 ;  /* 0x00000008ff0c7e24 */ /* 0x000fe4000f8e00ff */
[----:B------:R-:W-:Y:S01]  /*21a0*/  IMAD.U32 R13, RZ, RZ, UR9 ;  /* 0x00000009ff0d7e24 */ /* 0x000fe2000f8e00ff */
[----:B------:R-:W-:Y:S02]  /*21b0*/  WARPGROUP.DEPBAR.LE gsb0, 0x0 ;  /* 0x00008000000079c5 */ /* 0x000fe40000010000 */
[----:B------:R-:W-:-:S06]  /*21c0*/  WARPGROUP.ARRIVE ;  /* 0x00000000000079c5 */ /* 0x000fcc0000000000 */
[----:B------:R-:W-:Y:S03]  /*21d0*/  HGMMA.64x96x16.F32 R24, gdesc[UR8], R24, gsb0 ;  /* 0x01600000081879f0 */ /* 0x000fe60008000818 */
[----:B------:R-:W-:Y:S02]  /*21e0*/  WARPGROUP.DEPBAR.LE gsb0, 0x0 ;  /* 0x00008000000079c5 */ /* 0x000fe40000010000 */
[----:B------:R-:W4:Y:S02]  /*21f0*/  SYNCS.PHASECHK.TRANS64.TRYWAIT P1, [R3+URZ+0x32410], R0 ;  /* 0x03241000030075a7 */ /* 0x000f24000802017f */
[----:B----4-:R-:W-:Y:S05]  /*2200*/  @!P1 BRA `(.L_x_10175) ;  /* 0x0000010400f49947 */ /* 0x010fea0003800000 */
.L_x_10306:
[----:B------:R-:W-:Y:S05]  /*2210*/  @!P0 BRA `(.L_x_10176) ;  /* 0x0000000000048947 */ /* 0x000fea0003800000 */
[----:B------:R-:W-:Y:S01]  /*2220*/  BPT.TRAP 0x1 ;  /* 0x000000040000795c */ /* 0x000fe20000300000 */
.L_x_10176:
[----:B------:R0:W0:Y:S01]  /*2230*/  SYNCS.PHASECHK.TRANS64.TRYWAIT P1, [UR6+0x32450], R2 ;  /* 0x03245002ff0075a7 */ /* 0x0000220008020146 */
[----:B------:R-:W-:Y:S05]  /*2240*/  @!P0 BRA `(.L_x_10177) ;  /* 0x0000000000048947 */ /* 0x000fea0003800000 */
[----:B------:R-:W-:Y:S01]  /*2250*/  BPT.TRAP 0x1 ;  /* 0x000000040000795c */ /* 0x000fe20000300000 */
.L_x_10177:
[----:B0-----:R-:W-:Y:S05]  /*2260*/  @P1 BRA `(.L_x_10178) ;  /* 0x0000000000081947 */ /* 0x001fea0003800000 */
[----:B------:R-:W0:Y:S02]  /*2270*/  SYNCS.PHASECHK.TRANS64.TRYWAIT P1, [UR6+0x32450], R2 ;  /* 0x03245002ff0075a7 */ /* 0x000e240008020146 */
[----:B0-----:R-:W-:Y:S05]  /*2280*/  @!P1 BRA `(.L_x_10179) ;  /* 0x0000010400e89947 */ /* 0x001fea0003800000 */
.L_x_10178:
[----:B------:R-:W-:Y:S01]  /*2290*/  R2UR UR5, R3 ;  /* 0x00000000030572ca */ /* 0x000fe200000e0000 */
[----:B------:R-:W-:Y:S01]  /*22a0*/  WARPGROUP.ARRIVE ;  /* 0x00000000000079c5 */ /* 0x000fe20000000000 */
[----:B------:R-:W-:Y:S01]  /*22b0*/  UMOV UR11, 0x40000040 ;  /* 0x40000040000b7882 */ /* 0x000fe20000000000 */
[----:B------:R-:W-:Y:S01]  /*22c0*/  UMOV UR9, 0x40000040 ;  /* 0x4000004000097882 */ /* 0x000fe20000000000 */
[----:B------:R-:W-:Y:S01]  /*22d0*/  UMOV UR13, 0x40000040 ;  /* 0x40000040000d7882 */ /* 0x000fe20000000000 */
[----:B------:R-:W-:Y:S01]  /*22e0*/  IMAD.U32 R11, RZ, RZ, UR9 ;  /* 0x00000009ff0b7e24 */ /* 0x000fe2000f8e00ff */
[----:B------:R-:W-:Y:S01]  /*22f0*/  UMOV UR15, 0x40000040 ;  /* 0x40000040000f7882 */ /* 0x000fe20000000000 */
[----:B------:R-:W-:Y:S01]  /*2300*/  IMAD.U32 R9, RZ, RZ, UR13 ;  /* 0x0000000dff097e24 */ /* 0x000fe2000f8e00ff */
[----:B------:R-:W-:Y:S01]  /*2310*/  UMOV UR57, 0x40000040 ;  /* 0x4000004000397882 */ /* 0x000fe20000000000 */
[----:B------:R-:W-:Y:S01]  /*2320*/  UMOV UR59, 0x40000040 ;  /* 0x40000040003b7882 */ /* 0x000fe20000000000 */
[----:B------:R-:W-:Y:S01]  /*2330*/  UMOV UR17, 0x40000040 ;  /* 0x4000004000117882 */ /* 0x000fe20000000000 */
[----:B------:R-:W-:Y:S01]  /*2340*/  UMOV UR19, 0x40000040 ;  /* 0x4000004000137882 */ /* 0x000fe20000000000 */
[----:B------:R-:W-:Y:S01]  /*2350*/  UMOV UR21, 0x40000040 ;  /* 0x4000004000157882 */ /* 0x000fe20000000000 */
[----:B------:R-:W-:Y:S01]  /*2360*/  UIADD3 UR4, UR5, 0x400, URZ ;  /* 0x0000040005047890 */ /* 0x000fe2000fffe03f */
[----:B-1--4-:R-:W1:Y:S01]  /*2370*/  S2R R0, SR_TID.X ;  /* 0x0000000000007919 */ /* 0x012e620000002100 */
[----:B------:R-:W-:-:S02]  /*2380*/  ULEA UR40, UR40, UR5, 0xd ;  /* 0x0000000528287291 */ /* 0x000fc4000f8e683f */
[----:B------:R-:W-:Y:S02]  /*2390*/  USHF.R.U32.HI UR4, URZ, 0x4, UR4 ;  /* 0x000000043f047899 */ /* 0x000fe40008011604 */
[----:B------:R-:W-:Y:S02]  /*23a0*/  UIADD3 UR40, UR40, 0x22400, URZ ;  /* 0x0002240028287890 */ /* 0x000fe4000fffe03f */
[----:B------:R-:W-:Y:S02]  /*23b0*/  ULOP3.LUT UR7, UR4, 0x3fff, URZ, 0xc0, !UPT ;  /* 0x00003fff04077892 */ /* 0x000fe4000f8ec03f */
[----:B------:R-:W-:Y:S02]  /*23c0*/  USHF.R.U32.HI UR40, URZ, 0x4, UR40 ;  /* 0x000000043f287899 */ /* 0x000fe40008011628 */
[----:B------:R-:W-:Y:S02]  /*23d0*/  ULOP3.LUT UR60, UR7, 0x10000, URZ, 0xfc, !UPT ;  /* 0x00010000073c7892 */ /* 0x000fe4000f8efc3f */
[----:B------:R-:W-:-:S02]  /*23e0*/  ULOP3.LUT UR4, UR40, 0x3fff, URZ, 0xc0, !UPT ;  /* 0x00003fff28047892 */ /* 0x000fc4000f8ec03f */
[----:B------:R-:W-:Y:S02]  /*23f0*/  UIMAD UR5, UR38, 0xc00, UR60 ;  /* 0x00000c00260578a4 */ /* 0x000fe4000f8e023c */
[----:B------:R-:W-:Y:S02]  /*2400*/  ULOP3.LUT UR4, UR4, 0x10000, URZ, 0xfc, !UPT ;  /* 0x0001000004047892 */ /* 0x000fe4000f8efc3f */
[----:B------:R-:W-:Y:S02]  /*2410*/  UIADD3 UR58, UR5, 0x302, URZ ;  /* 0x00000302053a7890 */ /* 0x000fe4000fffe03f */
[----:B------:R-:W-:Y:S01]  /*2420*/  UIADD3 UR56, UR4, 0x402, URZ ;  /* 0x0000040204387890 */ /* 0x000fe2000fffe03f */
[----:B------:R-:W-:Y:S02]  /*2430*/  UMOV UR10, UR5 ;  /* 0x00000005000a7c82 */ /* 0x000fe40008000000 */
[----:B------:R-:W-:Y:S01]  /*2440*/  UMOV UR8, UR4 ;  /* 0x0000000400087c82 */ /* 0x000fe20008000000 */
[----:B------:R-:W-:Y:S01]  /*2450*/  UIADD3 UR16, UR4, 0x800, URZ ;  /* 0x0000080004107890 */ /* 0x000fe2000fffe03f */
[----:B------:R-:W-:Y:S01]  /*2460*/  HGMMA.64x96x16.F32 R24, gdesc[UR8], R24, gsb0 ;  /* 0x01600000081879f0 */ /* 0x000fe20008000818 */
[----:B------:R-:W-:Y:S01]  /*2470*/  IMAD.U32 R10, RZ, RZ, UR8 ;  /* 0x00000008ff0a7e24 */ /* 0x000fe2000f8e00ff */
[----:B------:R-:W-:-:S02]  /*2480*/  UIADD3 UR8, UR4, 0x2, URZ ;  /* 0x0000000204087890 */ /* 0x000fc4000fffe03f */
[----:B------:R-:W-:Y:S02]  /*2490*/  UIADD3 UR9, UR5, 0x2, URZ ;  /* 0x0000000205097890 */ /* 0x000fe4000fffe03f */
[----:B------:R-:W-:Y:S01]  /*24a0*/  UIADD3 UR10, UR5, 0x304, URZ ;  /* 0x00000304050a7890 */ /* 0x000fe2000fffe03f */
[----:B-1----:R-:W-:Y:S01]  /*24b0*/  SHF.R.U32.HI R0, RZ, 0x7, R0 ;  /* 0x00000007ff007819 */ /* 0x002fe20000011600 */
[----:B------:R-:W-:Y:S01]  /*24c0*/  UMOV UR11, 0x40000040 ;  /* 0x40000040000b7882 */ /* 0x000fe20000000000 */
[----:B------:R-:W-:Y:S01]  /*24d0*/  UMOV UR12, UR8 ;  /* 0x00000008000c7c82 */ /* 0x000fe20008000000 */
[----:B------:R-:W-:Y:S01]  /*24e0*/  UIADD3 UR8, UR4, 0x4, URZ ;  /* 0x0000000404087890 */ /* 0x000fe2000fffe03f */
[----:B------:R-:W-:Y:S01]  /*24f0*/  IMAD.U32 R8, RZ, RZ, UR12 ;  /* 0x0000000cff087e24 */ /* 0x000fe2000f8e00ff */
[----:B------:R-:W-:Y:S01]  /*2500*/  UMOV UR14, UR9 ;  /* 0x00000009000e7c82 */ /* 0x000fe20008000000 */
[----:B------:R-:W-:Y:S01]  /*2510*/  UIADD3 UR9, UR5, 0x4, URZ ;  /* 0x0000000405097890 */ /* 0x000fe2000fffe03f */
[----:B------:R-:W-:Y:S01]  /*2520*/  IADD3 R0, -R0, 0xb, RZ ;  /* 0x0000000b00007810 */ /* 0x000fe20007ffe1ff */
        /* <DEDUP_REMOVED lines=35> */
[----:B------:R-:W-:Y:S01]  /*2760*/  UIADD3 UR8, UR4, 0x6, URZ ;  /* 0x0000000604087890 */ /* 0x000fe2000fffe03f */
[----:B------:R-:W-:Y:S01]  /*2770*/  MOV R6, UR12 ;  /* 0x0000000c00067c02 */ /* 0x000fe20008000f00 */
[----:B------:R-:W-:Y:S01]  /*2780*/  UIADD3 UR9, UR5, 0x6, URZ ;  /* 0x0000000605097890 */ /* 0x000fe2000fffe03f */
        /* <DEDUP_REMOVED lines=9> */
[----:B------:R-:W-:Y:S01]  /*2820*/  IMAD.U32 R4, RZ, RZ, UR12 ;  /* 0x0000000cff047e24 */ /* 0x000fe2000f8e00ff */
[----:B------:R-:W-:Y:S01]  /*2830*/  UIADD3 UR9, UR5, 0x300, URZ ;  /* 0x0000030005097890 */ /* 0x000fe2000fffe03f */
[----:B0--3--:R-:W-:Y:S01]  /*2840*/  IMAD.U32 R5, RZ, RZ, UR13 ;  /* 0x0000000dff057e24 */ /* 0x009fe2000f8e00ff */
        /* <DEDUP_REMOVED lines=8> */
[----:B--2---:R-:W-:Y:S01]  /*28d0*/  IMAD.U32 R2, RZ, RZ, UR12 ;  /* 0x0000000cff027e24 */ /* 0x004fe2000f8e00ff */
[----:B------:R-:W-:Y:S01]  /*28e0*/  UMOV UR9, 0x40000040 ;  /* 0x4000004000097882 */ /* 0x000fe20000000000 */
[----:B------:R-:W-:Y:S01]  /*28f0*/  IMAD.U32 R3, RZ, RZ, UR13 ;  /* 0x0000000dff037e24 */ /* 0x000fe2000f8e00ff */
        /* <DEDUP_REMOVED lines=44> */
.L_x_10180:
        /* <DEDUP_REMOVED lines=11> */
[----:B------:R-:W-:Y:S01]  /*2c70*/  IADD3 R152, -R23, 0x60, R152 ;  /* 0x0000006017987810 */ /* 0x000fe20007ffe198 */
[----:B------:R-:W-:Y:S01]  /*2c80*/  FMUL.FTZ R32, R32, UR4 ;  /* 0x0000000420207c20 */ /* 0x000fe20008410000 */
[----:B------:R-:W-:Y:S01]  /*2c90*/  FMUL.FTZ R34, R34, UR4 ;  /* 0x0000000422227c20 */ /* 0x000fe20008410000 */
[----:B------:R-:W-:Y:S01]  /*2ca0*/  FMUL.FTZ R35, R35, UR4 ;  /* 0x0000000423237c20 */ /* 0x000fe20008410000 */
[C---:B------:R-:W-:Y:S01]  /*2cb0*/  ISETP.GT.AND P1, PT, R152.reuse, RZ, PT ;  /* 0x000000ff9800720c */ /* 0x040fe20003f24270 */
[----:B------:R-:W2:Y:S01]  /*2cc0*/  MUFU.TANH R27, R27 ;  /* 0x0000001b001b7308 */ /* 0x000ea20000002400 */
[----:B------:R-:W-:Y:S01]  /*2cd0*/  FMUL.FTZ R33, R33, UR4 ;  /* 0x0000000421217c20 */ /* 0x000fe20008410000 */
[----:B------:R-:W-:Y:S01]  /*2ce0*/  ISETP.GT.AND P6, PT, R152, 0x1, PT ;  /* 0x000000019800780c */ /* 0x000fe20003fc4270 */
[----:B------:R-:W-:Y:S01]  /*2cf0*/  FMUL.FTZ R36, R36, UR4 ;  /* 0x0000000424247c20 */ /* 0x000fe20008410000 */
[----:B------:R-:W-:Y:S01]  /*2d00*/  FMUL.FTZ R38, R38, UR4 ;  /* 0x0000000426267c20 */ /* 0x000fe20008410000 */
[----:B------:R-:W-:Y:S01]  /*2d10*/  FMUL.FTZ R39, R39, UR4 ;  /* 0x0000000427277c20 */ /* 0x000fe20008410000 */
[C---:B------:R-:W-:Y:S01]  /*2d20*/  ISETP.GT.AND P2, PT, R152.reuse, 0x8, PT ;  /* 0x000000089800780c */ /* 0x040fe20003f44270 */
[----:B------:R-:W-:Y:S01]  /*2d30*/  FMUL.FTZ R37, R37, UR4 ;  /* 0x0000000425257c20 */ /* 0x000fe20008410000 */
[----:B------:R1:W3:Y:S01]  /*2d40*/  MUFU.TANH R20, R24 ;  /* 0x0000001800147308 */ /* 0x0002e20000002400 */
[----:B------:R-:W-:Y:S01]  /*2d50*/  ISETP.GT.AND P3, PT, R152, 0x9, PT ;  /* 0x000000099800780c */ /* 0x000fe20003f64270 */
[----:B------:R-:W-:Y:S01]  /*2d60*/  FMUL.FTZ R40, R40, UR4 ;  /* 0x0000000428287c20 */ /* 0x000fe20008410000 */
[----:B------:R-:W-:Y:S01]  /*2d70*/  FMUL.FTZ R42, R42, UR4 ;  /* 0x000000042a2a7c20 */ /* 0x000fe20008410000 */
[----:B------:R-:W-:Y:S01]  /*2d80*/  FMUL.FTZ R43, R43, UR4 ;  /* 0x000000042b2b7c20 */ /* 0x000fe20008410000 */
[C---:B------:R-:W-:Y:S01]  /*2d90*/  ISETP.GT.AND P5, PT, R152.reuse, 0x10, PT ;  /* 0x000000109800780c */ /* 0x040fe20003fa4270 */
[----:B------:R-:W-:Y:S01]  /*2da0*/  FMUL.FTZ R41, R41, UR4 ;  /* 0x0000000429297c20 */ /* 0x000fe20008410000 */
[----:B------:R-:W-:Y:S01]  /*2db0*/  ISETP.GT.AND P4, PT, R152, 0x11, PT ;  /* 0x000000119800780c */ /* 0x000fe20003f84270 */
[----:B------:R3:W4:Y:S01]  /*2dc0*/  MUFU.TANH R21, R25 ;  /* 0x0000001900157308 */ /* 0x0007220000002400 */
[----:B-1----:R-:W-:Y:S01]  /*2dd0*/  FSEL R24, R26, -INF , P1 ;  /* 0xff8000001a187808 */ /* 0x002fe20000800000 */
[----:B------:R-:W-:Y:S01]  /*2de0*/  FMUL.FTZ R44, R44, UR4 ;  /* 0x000000042c2c7c20 */ /* 0x000fe20008410000 */
[----:B--2---:R-:W-:Y:S01]  /*2df0*/  FSEL R26, R27, -INF , P6 ;  /* 0xff8000001b1a7808 */ /* 0x004fe20003000000 */
[----:B------:R-:W-:Y:S01]  /*2e00*/  FMUL.FTZ R45, R45, UR4 ;  /* 0x000000042d2d7c20 */ /* 0x000fe20008410000 */
[----:B------:R-:W-:Y:S01]  /*2e10*/  FMUL.FTZ R48, R48, UR4 ;  /* 0x0000000430307c20 */ /* 0x000fe20008410000 */
[----:B------:R-:W-:Y:S01]  /*2e20*/  FMUL.FTZ R49, R49, UR4 ;  /* 0x0000000431317c20 */ /* 0x000fe20008410000 */
[----:B------:R-:W-:Y:S01]  /*2e30*/  FMUL.FTZ R46, R46, UR4 ;  /* 0x000000042e2e7c20 */ /* 0x000fe20008410000 */
[----:B------:R-:W-:Y:S01]  /*2e40*/  MUFU.TANH R73, R28 ;  /* 0x0000001c00497308 */ /* 0x000fe20000002400 */
[----:B---3--:R-:W-:Y:S01]  /*2e50*/  FSEL R25, R20, -INF , P1 ;  /* 0xff80000014197808 */ /* 0x008fe20000800000 */
[----:B------:R-:W-:Y:S01]  /*2e60*/  FMUL.FTZ R52, R52, UR4 ;  /* 0x0000000434347c20 */ /* 0x000fe20008410000 */
[----:B------:R-:W-:Y:S01]  /*2e70*/  ISETP.GT.AND P1, PT, R152, 0x18, PT ;  /* 0x000000189800780c */ /* 0x000fe20003f24270 */
[----:B------:R-:W-:Y:S01]  /*2e80*/  FMUL.FTZ R47, R47, UR4 ;  /* 0x000000042f2f7c20 */ /* 0x000fe20008410000 */
[----:B------:R-:W-:Y:S01]  /*2e90*/  FMUL.FTZ R53, R53, UR4 ;  /* 0x0000000435357c20 */ /* 0x000fe20008410000 */
[----:B------:R-:W-:Y:S01]  /*2ea0*/  FMUL.FTZ R50, R50, UR4 ;  /* 0x0000000432327c20 */ /* 0x000fe20008410000 */
[----:B------:R-:W-:Y:S01]  /*2eb0*/  FMUL.FTZ R56, R56, UR4 ;  /* 0x0000000438387c20 */ /* 0x000fe20008410000 */
[----:B------:R-:W1:Y:S01]  /*2ec0*/  MUFU.TANH R30, R30 ;  /* 0x0000001e001e7308 */ /* 0x000e620000002400 */
[----:B----4-:R-:W-:Y:S01]  /*2ed0*/  FSEL R27, R21, -INF , P6 ;  /* 0xff800000151b7808 */ /* 0x010fe20003000000 */
[----:B------:R-:W-:Y:S01]  /*2ee0*/  FMUL.FTZ R51, R51, UR4 ;  /* 0x0000000433337c20 */ /* 0x000fe20008410000 */
[----:B------:R-:W-:Y:S01]  /*2ef0*/  FMUL.FTZ R57, R57, UR4 ;  /* 0x0000000439397c20 */ /* 0x000fe20008410000 */
[----:B------:R-:W-:Y:S01]  /*2f00*/  FMUL.FTZ R54, R54, UR4 ;  /* 0x0000000436367c20 */ /* 0x000fe20008410000 */
[----:B------:R-:W-:Y:S01]  /*2f10*/  FMNMX.FTZ R20, R25, R27, !PT ;  /* 0x0000001b19147209 */ /* 0x000fe20007810000 */
        /* <DEDUP_REMOVED lines=8> */
[----:B------:R-:W-:Y:S01]  /*2fa0*/  ISETP.GT.AND P6, PT, R152, 0x50, PT ;  /* 0x000000509800780c */ /* 0x000fe20003fc4270 */
[----:B------:R-:W-:Y:S01]  /*2fb0*/  FMUL.FTZ R59, R59, UR4 ;  /* 0x000000043b3b7c20 */ /* 0x000fe20008410000 */
[----:B------:R3:W4:Y:S01]  /*2fc0*/  MUFU.TANH R74, R29 ;  /* 0x0000001d004a7308 */ /* 0x0007220000002400 */
[----:B-1----:R-:W-:Y:S01]  /*2fd0*/  FSEL R28, R30, -INF , P2 ;  /* 0xff8000001e1c7808 */ /* 0x002fe20001000000 */
[----:B------:R-:W-:Y:S01]  /*2fe0*/  FMUL.FTZ R62, R62, UR4 ;  /* 0x000000043e3e7c20 */ /* 0x000fe20008410000 */
[----:B------:R-:W-:Y:S01]  /*2ff0*/  FMUL.FTZ R63, R63, UR4 ;  /* 0x000000043f3f7c20 */ /* 0x000fe20008410000 */
[----:B------:R-:W-:Y:S01]  /*3000*/  FMUL.FTZ R66, R66, UR4 ;  /* 0x0000000442427c20 */ /* 0x000fe20008410000 */
[----:B------:R-:W-:Y:S01]  /*3010*/  FMUL.FTZ R67, R67, UR4 ;  /* 0x0000000443437c20 */ /* 0x000fe20008410000 */
[----:B------:R-:W-:Y:S01]  /*3020*/  FMUL.FTZ R69, R69, UR4 ;  /* 0x0000000445457c20 */ /* 0x000fe20008410000 */
[----:B------:R-:W-:Y:S01]  /*3030*/  FMUL.FTZ R70, R70, UR4 ;  /* 0x0000000446467c20 */ /* 0x000fe20008410000 */
[----:B------:R-:W-:Y:S01]  /*3040*/  MUFU.TANH R75, R32 ;  /* 0x00000020004b7308 */ /* 0x000fe20000002400 */
[----:B---3--:R-:W-:Y:S01]  /*3050*/  FSEL R29, R73, -INF , P2 ;  /* 0xff800000491d7808 */ /* 0x008fe20001000000 */
[----:B------:R-:W-:Y:S01]  /*3060*/  FMUL.FTZ R71, R71, UR4 ;  /* 0x0000000447477c20 */ /* 0x000fe20008410000 */
[----:B--2---:R-:W-:Y:S01]  /*3070*/  FSEL R30, R31, -INF , P3 ;  /* 0xff8000001f1e7808 */ /* 0x004fe20001800000 */
[----:B------:R-:W-:Y:S01]  /*3080*/  ULDC UR10, c[0x0][0xa80] ;  /* 0x0002a000000a7ab9 */ /* 0x000fe20000000800 */
[----:B------:R-:W-:Y:S01]  /*3090*/  FMNMX.FTZ R20, R29, R20, !PT ;  /* 0x000000141d147209 */ /* 0x000fe20007810000 */
[----:B------:R-:W1:Y:S01]  /*30a0*/  S2UR UR5, SR_CgaCtaId ;  /* 0x00000000000579c3 */ /* 0x000e620000008800 */
[----:B------:R-:W-:Y:S01]  /*30b0*/  ISETP.GT.AND P2, PT, R152, 0x19, PT ;  /* 0x000000199800780c */ /* 0x000fe20003f44270 */
[----:B------:R-:W2:Y:S01]  /*30c0*/  MUFU.TANH R34, R34 ;  /* 0x0000002200227308 */ /* 0x000ea20000002400 */
[----:B----4-:R-:W-:Y:S01]  /*30d0*/  FSEL R31, R74, -INF , P3 ;  /* 0xff8000004a1f7808 */ /* 0x010fe20001800000 */
[----:B------:R-:W-:Y:S01]  /*30e0*/  UIADD3 UR4, UR6, 0x32440, URZ ;  /* 0x0003244006047890 */ /* 0x000fe2000fffe03f */
[----:B------:R-:W-:Y:S01]  /*30f0*/  ISETP.GT.AND P3, PT, R152, 0x20, PT ;  /* 0x000000209800780c */ /* 0x000fe20003f64270 */
[----:B------:R-:W-:Y:S01]  /*3100*/  ULOP3.LUT UR7, UR7, 0x3000000, URZ, 0xfc, !UPT ;  /* 0x0300000007077892 */ /* 0x000fe2000f8efc3f */
[----:B------:R-:W-:Y:S01]  /*3110*/  FMNMX.FTZ R20, R31, R20, !PT ;  /* 0x000000141f147209 */ /* 0x000fe20007810000 */
[----:B------:R-:W-:Y:S01]  /*3120*/  UMOV UR15, 0x40000040 ;  /* 0x40000040000f7882 */ /* 0x000fe20000000000 */
[----:B------:R-:W-:Y:S01]  /*3130*/  UMOV UR19, 0x40000040 ;  /* 0x4000004000137882 */ /* 0x000fe20000000000 */
[----:B------:R-:W3:Y:S01]  /*3140*/  MUFU.TANH R35, R35 ;  /* 0x0000002300237308 */ /* 0x000ee20000002400 */
[----:B------:R-:W-:-:S04]  /*3150*/  UIMAD UR14, UR38, 0xc00, UR7 ;  /* 0x00000c00260e78a4 */ /* 0x000fc8000f8e0207 */
[----:B------:R-:W-:-:S03]  /*3160*/  UIADD3 UR18, UR14, 0x80, URZ ;  /* 0x000000800e127890 */ /* 0x000fc6000fffe03f */
[----:B------:R4:W5:Y:S01]  /*3170*/  MUFU.TANH R76, R33 ;  /* 0x00000021004c7308 */ /* 0x0009620000002400 */
[----:B--2---:R-:W-:Y:S01]  /*3180*/  FSEL R32, R34, -INF , P5 ;  /* 0xff80000022207808 */ /* 0x004fe20002800000 */
[----:B-1----:R-:W-:-:S06]  /*3190*/  UPRMT UR4, UR5, 0x654, UR4 ;  /* 0x0000065405047896 */ /* 0x002fcc0008000004 */
[----:B------:R-:W-:Y:S01]  /*31a0*/  MUFU.TANH R77, R36 ;  /* 0x00000024004d7308 */ /* 0x000fe20000002400 */
[----:B----4-:R-:W-:Y:S02]  /*31b0*/  FSEL R33, R75, -INF , P5 ;  /* 0xff8000004b217808 */ /* 0x010fe40002800000 */
[----:B---3--:R-:W-:Y:S02]  /*31c0*/  FSEL R34, R35, -INF , P4 ;  /* 0xff80000023227808 */ /* 0x008fe40002000000 */
[----:B------:R-:W-:Y:S02]  /*31d0*/  FMNMX.FTZ R20, R33, R20, !PT ;  /* 0x0000001421147209 */ /* 0x000fe40007810000 */
[----:B------:R-:W-:Y:S01]  /*31e0*/  ISETP.GT.AND P5, PT, R152, 0x21, PT ;  /* 0x000000219800780c */ /* 0x000fe20003fa4270 */
[----:B------:R-:W1:Y:S01]  /*31f0*/  MUFU.TANH R38, R38 ;  /* 0x0000002600267308 */ /* 0x000e620000002400 */
[----:B-----5:R-:W-:Y:S01]  /*3200*/  FSEL R35, R76, -INF , P4 ;  /* 0xff8000004c237808 */ /* 0x020fe20002000000 */
[----:B------:R-:W-:Y:S01]  /*3210*/  SYNCS.ARRIVE.TRANS64.RED.A1T0 RZ, [UR4], RZ ;  /* 0x000000ffffff79a7 */ /* 0x000fe20008100404 */
[----:B------:R-:W-:Y:S01]  /*3220*/  ISETP.GT.AND P4, PT, R152, 0x28, PT ;  /* 0x000000289800780c */ /* 0x000fe20003f84270 */
[----:B------:R-:W-:Y:S01]  /*3230*/  UIADD3 UR4, UR14, 0x100, URZ ;  /* 0x000001000e047890 */ /* 0x000fe2000fffe03f */
[----:B------:R-:W-:-:S03]  /*3240*/  FMNMX.FTZ R20, R35, R20, !PT ;  /* 0x0000001423147209 */ /* 0x000fc60007810000 */
[----:B------:R-:W2:Y:S08]  /*3250*/  MUFU.TANH R39, R39 ;  /* 0x0000002700277308 */ /* 0x000eb00000002400 */
[----:B------:R3:W4:Y:S01]  /*3260*/  MUFU.TANH R78, R37 ;  /* 0x00000025004e7308 */ /* 0x0007220000002400 */
[----:B-1----:R-:W-:-:S07]  /*3270*/  FSEL R36, R38, -INF , P1 ;  /* 0xff80000026247808 */ /* 0x002fce0000800000 */
[----:B------:R-:W-:Y:S01]  /*3280*/  MUFU.TANH R79, R40 ;  /* 0x00000028004f7308 */ /* 0x000fe20000002400 */
[----:B---3--:R-:W-:Y:S02]  /*3290*/  FSEL R37, R77, -INF , P1 ;  /* 0xff8000004d257808 */ /* 0x008fe40000800000 */
[----:B--2---:R-:W-:Y:S02]  /*32a0*/  FSEL R38, R39, -INF , P2 ;  /* 0xff80000027267808 */ /* 0x004fe40001000000 */
[----:B------:R-:W-:Y:S02]  /*32b0*/  FMNMX.FTZ R20, R37, R20, !PT ;  /* 0x0000001425147209 */ /* 0x000fe40007810000 */
[----:B------:R-:W-:Y:S01]  /*32c0*/  ISETP.GT.AND P1, PT, R152, 0x29, PT ;  /* 0x000000299800780c */ /* 0x000fe20003f24270 */
[----:B------:R-:W1:Y:S01]  /*32d0*/  MUFU.TANH R42, R42 ;  /* 0x0000002a002a7308 */ /* 0x000e620000002400 */
[----:B----4-:R-:W-:Y:S02]  /*32e0*/  FSEL R39, R78, -INF , P2 ;  /* 0xff8000004e277808 */ /* 0x010fe40001000000 */
[----:B------:R-:W-:-:S02]  /*32f0*/  ISETP.GT.AND P2, PT, R152, 0x30, PT ;  /* 0x000000309800780c */ /* 0x000fc40003f44270 */
        /* <DEDUP_REMOVED lines=14> */
[----:B------:R-:W3:Y:S01]  /*33e0*/  MUFU.TANH R49, R49 ;  /* 0x0000003100317308 */ /* 0x000ee20000002400 */
[----:B-1----:R-:W-:-:S07]  /*33f0*/  FSEL R45, R45, -INF , P1 ;  /* 0xff8000002d2d7808 */ /* 0x002fce0000800000 */
[----:B------:R-:W1:Y:S01]  /*3400*/  MUFU.TANH R46, R46 ;  /* 0x0000002e002e7308 */ /* 0x000e620000002400 */
[----:B--2---:R-:W-:-:S07]  /*3410*/  FSEL R182, R48, -INF , P2 ;  /* 0xff80000030b67808 */ /* 0x004fce0001000000 */
[----:B------:R2:W4:Y:S01]  /*3420*/  MUFU.TANH R163, R47 ;  /* 0x0000002f00a37308 */ /* 0x0005220000002400 */
[----:B---3--:R-:W-:-:S07]  /*3430*/  FSEL R181, R49, -INF , P3 ;  /* 0xff80000031b57808 */ /* 0x008fce0001800000 */
[----:B------:R-:W3:Y:S01]  /*3440*/  MUFU.TANH R52, R52 ;  /* 0x0000003400347308 */ /* 0x000ee20000002400 */
[----:B--2---:R-:W-:Y:S02]  /*3450*/  FSEL R47, R44, -INF , P4 ;  /* 0xff8000002c2f7808 */ /* 0x004fe40002000000 */
[----:B-1----:R-:W-:Y:S02]  /*3460*/  FSEL R183, R46, -INF , P4 ;  /* 0xff8000002eb77808 */ /* 0x002fe40002000000 */
[----:B------:R-:W-:Y:S02]  /*3470*/  FMNMX.FTZ R20, R47, R20, !PT ;  /* 0x000000142f147209 */ /* 0x000fe40007810000 */
[----:B------:R-:W-:Y:S01]  /*3480*/  ISETP.GT.AND P4, PT, R152, 0x39, PT ;  /* 0x000000399800780c */ /* 0x000fe20003f84270 */
[----:B------:R-:W1:Y:S01]  /*3490*/  MUFU.TANH R53, R53 ;  /* 0x0000003500357308 */ /* 0x000e620000002400 */
        /* <DEDUP_REMOVED lines=9> */
[----:B-1----:R-:W-:Y:S02]  /*3530*/  FSEL R180, R53, -INF , P4 ;  /* 0xff80000035b47808 */ /* 0x002fe40002000000 */
[----:B------:R-:W-:Y:S02]  /*3540*/  FMNMX.FTZ R21, R24, R26, !PT ;  /* 0x0000001a18157209 */ /* 0x000fe40007810000 */
[----:B------:R-:W-:Y:S02]  /*3550*/  FMNMX.FTZ R49, R180, R49, !PT ;  /* 0x00000031b4317209 */ /* 0x000fe40007810000 */
[----:B------:R-:W-:Y:S01]  /*3560*/  FMNMX.FTZ R21, R28, R21, !PT ;  /* 0x000000151c157209 */ /* 0x000fe20007810000 */
[----:B------:R-:W1:Y:S01]  /*3570*/  MUFU.TANH R51, R51 ;  /* 0x0000003300337308 */ /* 0x000e620000002400 */
[----:B--2---:R-:W-:-:S02]  /*3580*/  FSEL R177, R50, -INF , P2 ;  /* 0xff80000032b17808 */ /* 0x004fc40001000000 */
[----:B------:R-:W-:Y:S02]  /*3590*/  ISETP.GT.AND P2, PT, R152, 0x41, PT ;  /* 0x000000419800780c */ /* 0x000fe40003f44270 */
[----:B------:R-:W-:-:S03]  /*35a0*/  FMNMX.FTZ R21, R30, R21, !PT ;  /* 0x000000151e157209 */ /* 0x000fc60007810000 */
[----:B------:R-:W2:Y:S01]  /*35b0*/  MUFU.TANH R57, R57 ;  /* 0x0000003900397308 */ /* 0x000ea20000002400 */
[----:B---3--:R-:W-:Y:S02]  /*35c0*/  FSEL R172, R56, -INF , P1 ;  /* 0xff80000038ac7808 */ /* 0x008fe40000800000 */
[----:B------:R-:W-:Y:S02]  /*35d0*/  FMNMX.FTZ R21, R32, R21, !PT ;  /* 0x0000001520157209 */ /* 0x000fe40007810000 */
        /* <DEDUP_REMOVED lines=12> */
[----:B------:R-:W-:Y:S02]  /*36a0*/  FMNMX.FTZ R44, R170, R49, !PT ;  /* 0x00000031aa2c7209 */ /* 0x000fe40007810000 */
[----:B------:R-:W-:Y:S01]  /*36b0*/  FMNMX.FTZ R49, R34, R21, !PT ;  /* 0x0000001522317209 */ /* 0x000fe20007810000 */
[----:B------:R-:W1:Y:S01]  /*36c0*/  MUFU.TANH R64, R64 ;  /* 0x0000004000407308 */ /* 0x000e620000002400 */
[----:B--2---:R-:W-:Y:S02]  /*36d0*/  FSEL R167, R61, -INF , P5 ;  /* 0xff8000003da77808 */ /* 0x004fe40002800000 */
[----:B------:R-:W-:Y:S02]  /*36e0*/  FMNMX.FTZ R49, R36, R49, !PT ;  /* 0x0000003124317209 */ /* 0x000fe40007810000 */
[----:B------:R-:W-:Y:S02]  /*36f0*/  FMNMX.FTZ R51, R167, R44, !PT ;  /* 0x0000002ca7337209 */ /* 0x000fe40007810000 */
[----:B------:R-:W-:Y:S01]  /*3700*/  FMNMX.FTZ R49, R38, R49, !PT ;  /* 0x0000003126317209 */ /* 0x000fe20007810000 */
[----:B------:R-:W2:Y:S01]  /*3710*/  MUFU.TANH R58, R58 ;  /* 0x0000003a003a7308 */ /* 0x000ea20000002400 */
[----:B---3--:R-:W-:-:S02]  /*3720*/  FSEL R178, R55, -INF , P4 ;  /* 0xff80000037b27808 */ /* 0x008fc40002000000 */
[----:B------:R-:W-:Y:S02]  /*3730*/  ISETP.GT.AND P4, PT, R152, 0x51, PT ;  /* 0x000000519800780c */ /* 0x000fe40003f84270 */
[----:B------:R-:W-:-:S03]  /*3740*/  FMNMX.FTZ R49, R40, R49, !PT ;  /* 0x0000003128317209 */ /* 0x000fc60007810000 */
        /* <DEDUP_REMOVED lines=10> */
[----:B-1----:R-:W-:-:S04]  /*37f0*/  FSEL R173, R68, -INF , P1 ;  /* 0xff80000044ad7808 */ /* 0x002fc80000800000 */
[----:B------:R-:W-:Y:S02]  /*3800*/  FMNMX.FTZ R51, R173, R44, !PT ;  /* 0x0000002cad337209 */ /* 0x000fe40007810000 */
[----:B------:R-:W-:Y:S01]  /*3810*/  FMNMX.FTZ R44, R42, R49, !PT ;  /* 0x000000312a2c7209 */ /* 0x000fe20007810000 */
[----:B------:R-:W1:Y:S01]  /*3820*/  MUFU.TANH R63, R63 ;  /* 0x0000003f003f7308 */ /* 0x000e620000002400 */
[----:B--2---:R-:W-:Y:S02]  /*3830*/  FSEL R169, R59, -INF , P2 ;  /* 0xff8000003ba97808 */ /* 0x004fe40001000000 */
[----:B------:R-:W-:Y:S02]  /*3840*/  FMNMX.FTZ R44, R183, R44, !PT ;  /* 0x0000002cb72c7209 */ /* 0x000fe40007810000 */
[----:B------:R-:W-:Y:S02]  /*3850*/  ISETP.GT.AND P2, PT, R152, 0x59, PT ;  /* 0x000000599800780c */ /* 0x000fe40003f44270 */
[----:B------:R-:W-:Y:S01]  /*3860*/  FMNMX.FTZ R44, R163, R44, !PT ;  /* 0x0000002ca32c7209 */ /* 0x000fe20007810000 */
[----:B------:R-:W2:Y:S01]  /*3870*/  MUFU.TANH R66, R66 ;  /* 0x0000004200427308 */ /* 0x000ea20000002400 */
[----:B---3--:R-:W-:-:S02]  /*3880*/  FSEL R184, R62, -INF , P3 ;  /* 0xff8000003eb87808 */ /* 0x008fc40001800000 */
[----:B------:R-:W-:-:S04]  /*3890*/  FMNMX.FTZ R44, R177, R44, !PT ;  /* 0x0000002cb12c7209 */ /* 0x000fc80007810000 */
[----:B------:R-:W-:Y:S01]  /*38a0*/  FMNMX.FTZ R44, R175, R44, !PT ;  /* 0x0000002caf2c7209 */ /* 0x000fe20007810000 */
[----:B------:R-:W3:Y:S01]  /*38b0*/  MUFU.TANH R67, R67 ;  /* 0x0000004300437308 */ /* 0x000ee20000002400 */
[----:B-1----:R-:W-:Y:S02]  /*38c0*/  FSEL R185, R63, -INF , P5 ;  /* 0xff8000003fb97808 */ /* 0x002fe40002800000 */
[----:B------:R-:W-:-:S04]  /*38d0*/  FMNMX.FTZ R49, R179, R44, !PT ;  /* 0x0000002cb3317209 */ /* 0x000fc80007810000 */
[----:B------:R-:W-:Y:S01]  /*38e0*/  FMNMX.FTZ R49, R178, R49, !PT ;  /* 0x00000031b2317209 */ /* 0x000fe20007810000 */
[----:B------:R-:W1:Y:S01]  /*38f0*/  MUFU.TANH R69, R69 ;  /* 0x0000004500457308 */ /* 0x000e620000002400 */
[----:B--2---:R-:W-:Y:S02]  /*3900*/  FSEL R186, R66, -INF , P6 ;  /* 0xff80000042ba7808 */ /* 0x004fe40003000000 */
[----:B------:R-:W-:-:S04]  /*3910*/  FMNMX.FTZ R44, R166, R49, !PT ;  /* 0x00000031a62c7209 */ /* 0x000fc80007810000 */
[----:B------:R-:W-:Y:S01]  /*3920*/  FMNMX.FTZ R49, R169, R44, !PT ;  /* 0x0000002ca9317209 */ /* 0x000fe20007810000 */
        /* <DEDUP_REMOVED lines=8> */
[----:B------:R-:W-:Y:S02]  /*39b0*/  FMNMX.FTZ R49, R187, R44, !PT ;  /* 0x0000002cbb317209 */ /* 0x000fe40007810000 */
[----:B--2---:R-:W-:Y:S01]  /*39c0*/  FSEL R188, R70, -INF , P1 ;  /* 0xff80000046bc7808 */ /* 0x004fe20000800000 */
[----:B------:R-:W1:Y:S03]  /*39d0*/  SHFL.BFLY PT, R46, R51, 0x2, 0x1f ;  /* 0x0c401f00332e7f89 */ /* 0x000e6600000e0000 */
[----:B------:R-:W-:-:S02]  /*39e0*/  FMNMX.FTZ R44, R188, R49, !PT ;  /* 0x00000031bc2c7209 */ /* 0x000fc40007810000 */
[----:B---3--:R-:W-:-:S04]  /*39f0*/  FSEL R189, R71, -INF , P2 ;  /* 0xff80000047bd7808 */ /* 0x008fc80001000000 */
        /* <DEDUP_REMOVED lines=50> */
[----:B------:R2:W4:Y:S01]  /*3d20*/  MUFU.EX2 R153, R26 ;  /* 0x0000001a00997308 */ /* 0x0005220000000800 */
[--C-:B------:R-:W-:Y:S01]  /*3d30*/  FFMA.FTZ R188, R188, UR10, -R191.reuse ;  /* 0x0000000abcbc7c23 */ /* 0x100fe200080108bf */
[----:B------:R-:W-:Y:S01]  /*3d40*/  FFMA.FTZ R189, R189, UR10, -R191 ;  /* 0x0000000abdbd7c23 */ /* 0x000fe200080108bf */
[----:B------:R-:W-:-:S05]  /*3d50*/  FFMA.FTZ R168, R168, UR10, -R190 ;  /* 0x0000000aa8a87c23 */ /* 0x000fca00080108be */
[----:B------:R3:W-:Y:S01]  /*3d60*/  MUFU.EX2 R154, R31 ;  /* 0x0000001f009a7308 */ /* 0x0007e20000000800 */
[----:B--2---:R-:W-:Y:S01]  /*3d70*/  FADD.FTZ R26, R25, R152 ;  /* 0x00000098191a7221 */ /* 0x004fe20000010000 */
[----:B------:R-:W-:-:S06]  /*3d80*/  F2FP.F16.F32.PACK_AB R152, R152, R25 ;  /* 0x000000199898723e */ /* 0x000fcc00000000ff */
[----:B------:R-:W2:Y:S01]  /*3d90*/  MUFU.EX2 R28, R28 ;  /* 0x0000001c001c7308 */ /* 0x000ea20000000800 */
[----:B---3--:R-:W-:Y:S01]  /*3da0*/  FADD.FTZ R31, R29, R26 ;  /* 0x0000001a1d1f7221 */ /* 0x008fe20000010000 */
[----:B----4-:R-:W-:Y:S01]  /*3db0*/  FADD.FTZ R27, R24, R153 ;  /* 0x00000099181b7221 */ /* 0x010fe20000010000 */
[----:B------:R-:W-:-:S05]  /*3dc0*/  F2FP.F16.F32.PACK_AB R153, R153, R24 ;  /* 0x000000189999723e */ /* 0x000fca00000000ff */
[----:B------:R-:W3:Y:S08]  /*3dd0*/  MUFU.EX2 R33, R33 ;  /* 0x0000002100217308 */ /* 0x000ef00000000800 */
[----:B------:R4:W5:Y:S01]  /*3de0*/  MUFU.EX2 R155, R30 ;  /* 0x0000001e009b7308 */ /* 0x0009620000000800 */
[----:B--2---:R-:W-:-:S07]  /*3df0*/  FADD.FTZ R26, R28, R27 ;  /* 0x0000001b1c1a7221 */ /* 0x004fce0000010000 */
[----:B------:R-:W2:Y:S01]  /*3e00*/  MUFU.EX2 R156, R35 ;  /* 0x00000023009c7308 */ /* 0x000ea20000000800 */
[C---:B----4-:R-:W-:Y:S01]  /*3e10*/  FADD.FTZ R30, R154.reuse, R31 ;  /* 0x0000001f9a1e7221 */ /* 0x050fe20000010000 */
[----:B------:R-:W-:-:S03]  /*3e20*/  F2FP.F16.F32.PACK_AB R154, R154, R29 ;  /* 0x0000001d9a9a723e */ /* 0x000fc600000000ff */
[----:B---3--:R-:W-:-:S03]  /*3e30*/  FADD.FTZ R27, R33, R30 ;  /* 0x0000001e211b7221 */ /* 0x008fc60000010000 */
[----:B------:R-:W3:Y:S01]  /*3e40*/  MUFU.EX2 R32, R32 ;  /* 0x0000002000207308 */ /* 0x000ee20000000800 */
[C---:B-----5:R-:W-:Y:S01]  /*3e50*/  FADD.FTZ R25, R155.reuse, R26 ;  /* 0x0000001a9b197221 */ /* 0x060fe20000010000 */
[----:B------:R-:W-:-:S06]  /*3e60*/  F2FP.F16.F32.PACK_AB R155, R155, R28 ;  /* 0x0000001c9b9b723e */ /* 0x000fcc00000000ff */
[----:B------:R-:W4:Y:S01]  /*3e70*/  MUFU.EX2 R37, R37 ;  /* 0x0000002500257308 */ /* 0x000f220000000800 */
[C---:B--2---:R-:W-:Y:S01]  /*3e80*/  FADD.FTZ R26, R156.reuse, R27 ;  /* 0x0000001b9c1a7221 */ /* 0x044fe20000010000 */
[----:B------:R-:W-:-:S06]  /*3e90*/  F2FP.F16.F32.PACK_AB R156, R156, R33 ;  /* 0x000000219c9c723e */ /* 0x000fcc00000000ff */
[----:B------:R-:W2:Y:S01]  /*3ea0*/  MUFU.EX2 R157, R34 ;  /* 0x00000022009d7308 */ /* 0x000ea20000000800 */
[----:B---3--:R-:W-:-:S07]  /*3eb0*/  FADD.FTZ R24, R32, R25 ;  /* 0x0000001920187221 */ /* 0x008fce0000010000 */
[----:B------:R-:W3:Y:S01]  /*3ec0*/  MUFU.EX2 R158, R39 ;  /* 0x00000027009e7308 */ /* 0x000ee20000000800 */
[----:B----4-:R-:W-:-:S07]  /*3ed0*/  FADD.FTZ R27, R37, R26 ;  /* 0x0000001a251b7221 */ /* 0x010fce0000010000 */
[----:B------:R-:W4:Y:S01]  /*3ee0*/  MUFU.EX2 R36, R36 ;  /* 0x0000002400247308 */ /* 0x000f220000000800 */
[C---:B--2---:R-:W-:Y:S01]  /*3ef0*/  FADD.FTZ R25, R157.reuse, R24 ;  /* 0x000000189d197221 */ /* 0x044fe20000010000 */
[----:B------:R-:W-:-:S06]  /*3f00*/  F2FP.F16.F32.PACK_AB R157, R157, R32 ;  /* 0x000000209d9d723e */ /* 0x000fcc00000000ff */
[----:B------:R-:W2:Y:S01]  /*3f10*/  MUFU.EX2 R41, R41 ;  /* 0x0000002900297308 */ /* 0x000ea20000000800 */
[C---:B---3--:R-:W-:Y:S01]  /*3f20*/  FADD.FTZ R26, R158.reuse, R27 ;  /* 0x0000001b9e1a7221 */ /* 0x048fe20000010000 */
[----:B------:R-:W-:-:S06]  /*3f30*/  F2FP.F16.F32.PACK_AB R158, R158, R37 ;  /* 0x000000259e9e723e */ /* 0x000fcc00000000ff */
[----:B------:R-:W3:Y:S01]  /*3f40*/  MUFU.EX2 R159, R38 ;  /* 0x00000026009f7308 */ /* 0x000ee20000000800 */
[----:B----4-:R-:W-:-:S07]  /*3f50*/  FADD.FTZ R24, R36, R25 ;  /* 0x0000001924187221 */ /* 0x010fce0000010000 */
[----:B------:R-:W4:Y:S01]  /*3f60*/  MUFU.EX2 R160, R43 ;  /* 0x0000002b00a07308 */ /* 0x000f220000000800 */
[----:B--2---:R-:W-:-:S07]  /*3f70*/  FADD.FTZ R27, R41, R26 ;  /* 0x0000001a291b7221 */ /* 0x004fce0000010000 */
[----:B------:R-:W2:Y:S01]  /*3f80*/  MUFU.EX2 R40, R40 ;  /* 0x0000002800287308 */ /* 0x000ea20000000800 */
[C---:B---3--:R-:W-:Y:S01]  /*3f90*/  FADD.FTZ R25, R159.reuse, R24 ;  /* 0x000000189f197221 */ /* 0x048fe20000010000 */
[----:B------:R-:W-:-:S06]  /*3fa0*/  F2FP.F16.F32.PACK_AB R159, R159, R36 ;  /* 0x000000249f9f723e */ /* 0x000fcc00000000ff */
[----:B------:R-:W3:Y:S01]  /*3fb0*/  MUFU.EX2 R47, R47 ;  /* 0x0000002f002f7308 */ /* 0x000ee20000000800 */
[C---:B----4-:R-:W-:Y:S01]  /*3fc0*/  FADD.FTZ R26, R160.reuse, R27 ;  /* 0x0000001ba01a7221 */ /* 0x050fe20000010000 */
[----:B------:R-:W-:-:S06]  /*3fd0*/  F2FP.F16.F32.PACK_AB R160, R160, R41 ;  /* 0x00000029a0a0723e */ /* 0x000fcc00000000ff */
[----:B------:R-:W4:Y:S01]  /*3fe0*/  MUFU.EX2 R161, R42 ;  /* 0x0000002a00a17308 */ /* 0x000f220000000800 */
[----:B--2---:R-:W-:-:S07]  /*3ff0*/  FADD.FTZ R24, R40, R25 ;  /* 0x0000001928187221 */ /* 0x004fce0000010000 */
[----:B------:R-:W2:Y:S01]  /*4000*/  MUFU.EX2 R162, R45 ;  /* 0x0000002d00a27308 */ /* 0x000ea20000000800 */
[----:B---3--:R-:W-:-:S07]  /*4010*/  FADD.FTZ R25, R47, R26 ;  /* 0x0000001a2f197221 */ /* 0x008fce0000010000 */
[----:B------:R-:W-:Y:S01]  /*4020*/  MUFU.EX2 R20, R20 ;  /* 0x0000001400147308 */ /* 0x000fe20000000800 */
[C---:B----4-:R-:W-:Y:S01]  /*4030*/  FADD.FTZ R193, R161.reuse, R24 ;  /* 0x00000018a1c17221 */ /* 0x050fe20000010000 */
[----:B------:R-:W-:-:S06]  /*4040*/  F2FP.F16.F32.PACK_AB R161, R161, R40 ;  /* 0x00000028a1a1723e */ /* 0x000fcc00000000ff */
[----:B------:R-:W-:Y:S01]  /*4050*/  MUFU.EX2 R166, R166 ;  /* 0x000000a600a67308 */ /* 0x000fe20000000800 */
[C---:B--2---:R-:W-:Y:S01]  /*4060*/  FADD.FTZ R192, R162.reuse, R25 ;  /* 0x00000019a2c07221 */ /* 0x044fe20000010000 */
[----:B------:R-:W-:Y:S02]  /*4070*/  F2FP.F16.F32.PACK_AB R162, R162, R47 ;  /* 0x0000002fa2a2723e */ /* 0x000fe400000000ff */
[----:B-1----:R-:W-:-:S04]  /*4080*/  WARPGROUP.ARRIVE ;  /* 0x00000000000079c5 */ /* 0x002fc80000000000 */
[----:B------:R-:W-:Y:S02]  /*4090*/  MUFU.EX2 R21, R21 ;  /* 0x0000001500157308 */ /* 0x000fe40000000800 */
[----:B------:R-:W-:Y:S01]  /*40a0*/  HGMMA.64x256x16.F32 R24, R152, gdesc[UR12].tnspB, RZ, !UPT, gsb0 ;  /* 0x43e0000c98187df0 */ /* 0x000fe2000c0008ff */
[----:B------:R-:W-:-:S05]  /*40b0*/  UMOV UR15, 0x40000040 ;  /* 0x40000040000f7882 */ /* 0x000fca0000000000 */
[----:B------:R-:W-:Y:S08]  /*40c0*/  MUFU.EX2 R173, R173 ;  /* 0x000000ad00ad7308 */ /* 0x000ff00000000800 */
[----:B------:R-:W-:Y:S08]  /*40d0*/  MUFU.EX2 R174, R174 ;  /* 0x000000ae00ae7308 */ /* 0x000ff00000000800 */
[----:B------:R-:W-:Y:S08]  /*40e0*/  MUFU.EX2 R186, R186 ;  /* 0x000000ba00ba7308 */ /* 0x000ff00000000800 */
[----:B------:R-:W-:Y:S08]  /*40f0*/  MUFU.EX2 R187, R187 ;  /* 0x000000bb00bb7308 */ /* 0x000ff00000000800 */
[----:B------:R-:W-:Y:S08]  /*4100*/  MUFU.EX2 R188, R188 ;  /* 0x000000bc00bc7308 */ /* 0x000ff00000000800 */
[----:B------:R-:W-:Y:S01]  /*4110*/  MUFU.EX2 R189, R189 ;  /* 0x000000bd00bd7308 */ /* 0x000fe20000000800 */
[----:B------:R-:W-:-:S02]  /*4120*/  WARPGROUP.DEPBAR.LE gsb0, 0x0 ;  /* 0x00008000000079c5 */ /* 0x000fc40000010000 */
[----:B------:R-:W-:Y:S01]  /*4130*/  WARPGROUP.ARRIVE ;  /* 0x00000000000079c5 */ /* 0x000fe20000000000 */
[----:B------:R-:W-:Y:S01]  /*4140*/  FFMA.FTZ R152, R163, UR10, -R191 ;  /* 0x0000000aa3987c23 */ /* 0x000fe200080108bf */
[----:B------:R-:W-:-:S03]  /*4150*/  FFMA.FTZ R153, R182, UR10, -R190 ;  /* 0x0000000ab6997c23 */ /* 0x000fc600080108be */
[----:B------:R-:W1:Y:S01]  /*4160*/  MUFU.EX2 R163, R183 ;  /* 0x000000b700a37308 */ /* 0x000e620000000800 */
[----:B------:R-:W-:Y:S01]  /*4170*/  FFMA.FTZ R154, R181, UR10, -R190 ;  /* 0x0000000ab59a7c23 */ /* 0x000fe200080108be */
[----:B------:R-:W-:Y:S01]  /*4180*/  FFMA.FTZ R155, R177, UR10, -R191 ;  /* 0x0000000ab19b7c23 */ /* 0x000fe200080108bf */
[----:B------:R-:W-:Y:S01]  /*4190*/  HGMMA.64x256x16.F32 R24, R156, gdesc[UR16].tnspB, R24, gsb0 ;  /* 0x43e000109c187df0 */ /* 0x000fe20008000818 */
[----:B------:R-:W-:Y:S01]  /*41a0*/  UMOV UR18, UR4 ;  /* 0x0000000400127c82 */ /* 0x000fe20008000000 */
[----:B------:R-:W-:Y:S01]  /*41b0*/  UMOV UR19, 0x40000040 ;  /* 0x4000004000137882 */ /* 0x000fe20000000000 */
[----:B------:R-:W-:Y:S02]  /*41c0*/  UIADD3 UR4, UR14, 0x180, URZ ;  /* 0x000001800e047890 */ /* 0x000fe4000fffe03f */
[----:B------:R-:W2:Y:S08]  /*41d0*/  MUFU.EX2 R152, R152 ;  /* 0x0000009800987308 */ /* 0x000eb00000000800 */
[----:B------:R-:W-:Y:S01]  /*41e0*/  MUFU.EX2 R153, R153 ;  /* 0x0000009900997308 */ /* 0x000fe20000000800 */
[----:B-1----:R-:W-:-:S07]  /*41f0*/  FADD.FTZ R193, R163, R193 ;  /* 0x000000c1a3c17221 */ /* 0x002fce0000010000 */
[----:B------:R-:W1:Y:S01]  /*4200*/  MUFU.EX2 R154, R154 ;  /* 0x0000009a009a7308 */ /* 0x000e620000000800 */
[C---:B--2---:R-:W-:Y:S01]  /*4210*/  F2FP.F16.F32.PACK_AB R163, R152.reuse, R163 ;  /* 0x000000a398a3723e */ /* 0x044fe200000000ff */
[----:B------:R-:W-:-:S06]  /*4220*/  FADD.FTZ R193, R152, R193 ;  /* 0x000000c198c17221 */ /* 0x000fcc0000010000 */
[----:B------:R-:W2:Y:S01]  /*4230*/  MUFU.EX2 R155, R155 ;  /* 0x0000009b009b7308 */ /* 0x000ea20000000800 */
[----:B-1----:R-:W-:Y:S01]  /*4240*/  F2FP.F16.F32.PACK_AB R152, R154, R153 ;  /* 0x000000999a98723e */ /* 0x002fe200000000ff */
[----:B--2---:R-:W-:Y:S01]  /*4250*/  FADD.FTZ R193, R155, R193 ;  /* 0x000000c19bc17221 */ /* 0x004fe20000010000 */
[----:B------:R-:W-:Y:S02]  /*4260*/  WARPGROUP.DEPBAR.LE gsb0, 0x0 ;  /* 0x00008000000079c5 */ /* 0x000fe40000010000 */
[----:B------:R-:W-:Y:S01]  /*4270*/  WARPGROUP.ARRIVE ;  /* 0x00000000000079c5 */ /* 0x000fe20000000000 */
[--C-:B------:R-:W-:Y:S01]  /*4280*/  FFMA.FTZ R158, R175, UR10, -R191.reuse ;  /* 0x0000000aaf9e7c23 */ /* 0x100fe200080108bf */
[--C-:B------:R-:W-:Y:S01]  /*4290*/  FFMA.FTZ R156, R176, UR10, -R190.reuse ;  /* 0x0000000ab09c7c23 */ /* 0x100fe200080108be */
[----:B------:R-:W-:Y:S01]  /*42a0*/  FFMA.FTZ R157, R180, UR10, -R190 ;  /* 0x0000000ab49d7c23 */ /* 0x000fe200080108be */
[----:B------:R-:W-:Y:S02]  /*42b0*/  FFMA.FTZ R159, R179, UR10, -R191 ;  /* 0x0000000ab39f7c23 */ /* 0x000fe400080108bf */
[----:B------:R-:W-:Y:S01]  /*42c0*/  HGMMA.64x256x16.F32 R24, R160, gdesc[UR16].tnspB, R24, gsb0 ;  /* 0x43e00010a0187df0 */ /* 0x000fe20008000818 */
[----:B------:R-:W1:Y:S01]  /*42d0*/  MUFU.EX2 R158, R158 ;  /* 0x0000009e009e7308 */ /* 0x000e620000000800 */
[----:B------:R-:W-:Y:S01]  /*42e0*/  UMOV UR18, UR4 ;  /* 0x0000000400127c82 */ /* 0x000fe20008000000 */
[----:B------:R-:W-:Y:S01]  /*42f0*/  UMOV UR19, 0x40000040 ;  /* 0x4000004000137882 */ /* 0x000fe20000000000 */
[----:B------:R-:W-:-:S02]  /*4300*/  UIADD3 UR4, UR14, 0x200, URZ ;  /* 0x000002000e047890 */ /* 0x000fc4000fffe03f */
[----:B------:R-:W-:-:S03]  /*4310*/  UIADD3 UR14, UR14, 0x280, URZ ;  /* 0x000002800e0e7890 */ /* 0x000fc6000fffe03f */
[----:B------:R-:W-:Y:S08]  /*4320*/  MUFU.EX2 R156, R156 ;  /* 0x0000009c009c7308 */ /* 0x000ff00000000800 */
[----:B------:R-:W-:Y:S01]  /*4330*/  MUFU.EX2 R157, R157 ;  /* 0x0000009d009d7308 */ /* 0x000fe20000000800 */
[----:B-1----:R-:W-:-:S07]  /*4340*/  FADD.FTZ R193, R158, R193 ;  /* 0x000000c19ec17221 */ /* 0x002fce0000010000 */
[----:B------:R-:W1:Y:S02]  /*4350*/  MUFU.EX2 R159, R159 ;  /* 0x0000009f009f7308 */ /* 0x000e640000000800 */
[----:B-1----:R-:W-:Y:S01]  /*4360*/  FADD.FTZ R193, R159, R193 ;  /* 0x000000c19fc17221 */ /* 0x002fe20000010000 */
[----:B------:R-:W-:Y:S02]  /*4370*/  WARPGROUP.DEPBAR.LE gsb0, 0x0 ;  /* 0x00008000000079c5 */ /* 0x000fe40000010000 */
[----:B------:R-:W-:Y:S01]  /*4380*/  FFMA.FTZ R160, R178, UR10, -R191 ;  /* 0x0000000ab2a07c23 */ /* 0x000fe200080108bf */
[----:B------:R-:W-:Y:S01]  /*4390*/  FADD.FTZ R161, R153, R192 ;  /* 0x000000c099a17221 */ /* 0x000fe20000010000 */
[----:B------:R-:W-:Y:S01]  /*43a0*/  F2FP.F16.F32.PACK_AB R153, R158, R155 ;  /* 0x0000009b9e99723e */ /* 0x000fe200000000ff */
[--C-:B------:R-:W-:Y:S01]  /*43b0*/  FFMA.FTZ R163, R167, UR10, -R190.reuse ;  /* 0x0000000aa7a37c23 */ /* 0x100fe200080108be */
[----:B------:R-:W-:Y:S01]  /*43c0*/  FFMA.FTZ R162, R170, UR10, -R190 ;  /* 0x0000000aaaa27c23 */ /* 0x000fe200080108be */
[----:B------:R-:W-:Y:S01]  /*43d0*/  FADD.FTZ R161, R154, R161 ;  /* 0x000000a19aa17221 */ /* 0x000fe20000010000 */
[----:B------:R-:W1:Y:S01]  /*43e0*/  MUFU.EX2 R160, R160 ;  /* 0x000000a000a07308 */ /* 0x000e620000000800 */
[----:B------:R-:W-:Y:S01]  /*43f0*/  F2FP.F16.F32.PACK_AB R154, R157, R156 ;  /* 0x0000009c9d9a723e */ /* 0x000fe200000000ff */
[----:B------:R-:W-:Y:S01]  /*4400*/  FFMA.FTZ R167, R169, UR10, -R191 ;  /* 0x0000000aa9a77c23 */ /* 0x000fe200080108bf */
[----:B------:R-:W-:Y:S01]  /*4410*/  FADD.FTZ R161, R156, R161 ;  /* 0x000000a19ca17221 */ /* 0x000fe20000010000 */
[----:B------:R-:W-:-:S03]  /*4420*/  FFMA.FTZ R156, R185, UR10, -R191 ;  /* 0x0000000ab99c7c23 */ /* 0x000fc600080108bf */
[----:B------:R-:W-:Y:S01]  /*4430*/  FADD.FTZ R161, R157, R161 ;  /* 0x000000a19da17221 */ /* 0x000fe20000010000 */
[----:B------:R-:W-:Y:S08]  /*4440*/  MUFU.EX2 R162, R162 ;  /* 0x000000a200a27308 */ /* 0x000ff00000000800 */
[----:B------:R-:W-:Y:S01]  /*4450*/  MUFU.EX2 R163, R163 ;  /* 0x000000a300a37308 */ /* 0x000fe20000000800 */
[C---:B-1----:R-:W-:Y:S01]  /*4460*/  F2FP.F16.F32.PACK_AB R155, R160.reuse, R159 ;  /* 0x0000009fa09b723e */ /* 0x042fe200000000ff */
[----:B------:R-:W-:-:S03]  /*4470*/  FADD.FTZ R193, R160, R193 ;  /* 0x000000c1a0c17221 */ /* 0x000fc60000010000 */
[----:B------:R-:W-:Y:S01]  /*4480*/  WARPGROUP.ARRIVE ;  /* 0x00000000000079c5 */ /* 0x000fe20000000000 */
[----:B------:R-:W-:Y:S02]  /*4490*/  FADD.FTZ R193, R166, R193 ;  /* 0x000000c1a6c17221 */ /* 0x000fe40000010000 */
[----:B------:R-:W1:Y:S03]  /*44a0*/  MUFU.EX2 R167, R167 ;  /* 0x000000a700a77308 */ /* 0x000e660000000800 */
[----:B------:R-:W-:Y:S01]  /*44b0*/  HGMMA.64x256x16.F32 R24, R152, gdesc[UR16].tnspB, R24, gsb0 ;  /* 0x43e0001098187df0 */ /* 0x000fe20008000818 */
[----:B------:R-:W-:Y:S01]  /*44c0*/  UMOV UR18, UR4 ;  /* 0x0000000400127c82 */ /* 0x000fe20008000000 */
[----:B------:R-:W-:-:S03]  /*44d0*/  UMOV UR19, 0x40000040 ;  /* 0x4000004000137882 */ /* 0x000fc60000000000 */
[----:B------:R-:W2:Y:S08]  /*44e0*/  MUFU.EX2 R158, R184 ;  /* 0x000000b8009e7308 */ /* 0x000eb00000000800 */
[----:B------:R-:W3:Y:S01]  /*44f0*/  MUFU.EX2 R156, R156 ;  /* 0x0000009c009c7308 */ /* 0x000ee20000000800 */
[----:B-1----:R-:W-:-:S04]  /*4500*/  FADD.FTZ R193, R167, R193 ;  /* 0x000000c1a7c17221 */ /* 0x002fc80000010000 */
[----:B--2---:R-:W-:Y:S01]  /*4510*/  FADD.FTZ R193, R158, R193 ;  /* 0x000000c19ec17221 */ /* 0x004fe20000010000 */
[----:B------:R-:W-:Y:S02]  /*4520*/  WARPGROUP.DEPBAR.LE gsb0, 0x0 ;  /* 0x00008000000079c5 */ /* 0x000fe40000010000 */
[----:B------:R-:W-:Y:S01]  /*4530*/  FFMA.FTZ R152, R172, UR10, -R190 ;  /* 0x0000000aac987c23 */ /* 0x000fe200080108be */
[----:B------:R-:W-:Y:S02]  /*4540*/  F2FP.F16.F32.PACK_AB R153, R167, R166 ;  /* 0x000000a6a799723e */ /* 0x000fe400000000ff */
[----:B------:R-:W-:Y:S02]  /*4550*/  F2FP.F16.F32.PACK_AB R154, R163, R162 ;  /* 0x000000a2a39a723e */ /* 0x000fe400000000ff */
[C---:B---3--:R-:W-:Y:S01]  /*4560*/  F2FP.F16.F32.PACK_AB R155, R156.reuse, R158 ;  /* 0x0000009e9c9b723e */ /* 0x048fe200000000ff */
[----:B------:R-:W1:Y:S01]  /*4570*/  MUFU.EX2 R152, R152 ;  /* 0x0000009800987308 */ /* 0x000e620000000800 */
[----:B------:R-:W-:-:S04]  /*4580*/  FADD.FTZ R156, R156, R193 ;  /* 0x000000c19c9c7221 */ /* 0x000fc80000010000 */
[----:B------:R-:W-:Y:S01]  /*4590*/  FADD.FTZ R156, R186, R156 ;  /* 0x0000009cba9c7221 */ /* 0x000fe20000010000 */
[----:B-1----:R-:W-:Y:S01]  /*45a0*/  FADD.FTZ R161, R152, R161 ;  /* 0x000000a198a17221 */ /* 0x002fe20000010000 */
[----:B------:R-:W-:-:S03]  /*45b0*/  F2FP.F16.F32.PACK_AB R152, R20, R152 ;  /* 0x000000981498723e */ /* 0x000fc600000000ff */
[----:B------:R-:W-:Y:S01]  /*45c0*/  FADD.FTZ R161, R20, R161 ;  /* 0x000000a114a17221 */ /* 0x000fe20000010000 */
[----:B------:R-:W-:-:S03]  /*45d0*/  WARPGROUP.ARRIVE ;  /* 0x00000000000079c5 */ /* 0x000fc60000000000 */
[----:B------:R-:W-:-:S03]  /*45e0*/  FADD.FTZ R161, R162, R161 ;  /* 0x000000a1a2a17221 */ /* 0x000fc60000010000 */
[----:B------:R-:W-:Y:S01]  /*45f0*/  HGMMA.64x256x16.F32 R24, R152, gdesc[UR16].tnspB, R24, gsb0 ;  /* 0x43e0001098187df0 */ /* 0x000fe20008000818 */
[----:B------:R-:W-:Y:S02]  /*4600*/  FADD.FTZ R20, R163, R161 ;  /* 0x000000a1a3147221 */ /* 0x000fe40000010000 */
[----:B------:R-:W-:Y:S02]  /*4610*/  WARPGROUP.DEPBAR.LE gsb0, 0x0 ;  /* 0x00008000000079c5 */ /* 0x000fe40000010000 */
[----:B------:R-:W1:Y:S01]  /*4620*/  MUFU.EX2 R152, R168 ;  /* 0x000000a800987308 */ /* 0x000e620000000800 */
[C---:B------:R-:W-:Y:S01]  /*4630*/  F2FP.F16.F32.PACK_AB R153, R187.reuse, R186 ;  /* 0x000000babb99723e */ /* 0x040fe200000000ff */
[----:B------:R-:W-:Y:S01]  /*4640*/  FADD.FTZ R187, R187, R156 ;  /* 0x0000009cbbbb7221 */ /* 0x000fe20000010000 */
[----:B------:R-:W-:Y:S02]  /*4650*/  F2FP.F16.F32.PACK_AB R154, R174, R173 ;  /* 0x000000adae9a723e */ /* 0x000fe400000000ff */
[----:B------:R-:W-:Y:S01]  /*4660*/  F2FP.F16.F32.PACK_AB R155, R189, R188 ;  /* 0x000000bcbd9b723e */ /* 0x000fe200000000ff */
[----:B------:R-:W-:-:S04]  /*4670*/  FADD.FTZ R188, R188, R187 ;  /* 0x000000bbbcbc7221 */ /* 0x000fc80000010000 */
[----:B------:R-:W-:Y:S01]  /*4680*/  FADD.FTZ R208, R189, R188 ;  /* 0x000000bcbdd07221 */ /* 0x000fe20000010000 */
[----:B-1----:R-:W-:Y:S01]  /*4690*/  FADD.FTZ R20, R152, R20 ;  /* 0x0000001498147221 */ /* 0x002fe20000010000 */
[----:B------:R-:W-:-:S03]  /*46a0*/  F2FP.F16.F32.PACK_AB R152, R21, R152 ;  /* 0x000000981598723e */ /* 0x000fc600000000ff */
[----:B------:R-:W-:Y:S01]  /*46b0*/  FADD.FTZ R20, R21, R20 ;  /* 0x0000001415147221 */ /* 0x000fe20000010000 */
[----:B------:R-:W-:-:S03]  /*46c0*/  WARPGROUP.ARRIVE ;  /* 0x00000000000079c5 */ /* 0x000fc60000000000 */
[----:B------:R-:W-:-:S04]  /*46d0*/  FADD.FTZ R173, R173, R20 ;  /* 0x00000014adad7221 */ /* 0x000fc80000010000 */
[----:B------:R-:W-:Y:S01]  /*46e0*/  HGMMA.64x256x16.F32 R24, R152, gdesc[UR12].tnspB, R24, gsb0 ;  /* 0x43e0000c98187df0 */ /* 0x000fe20008000818 */
[----:B------:R-:W-:Y:S02]  /*46f0*/  FADD.FTZ R20, R174, R173 ;  /* 0x000000adae147221 */ /* 0x000fe40000010000 */
[----:B------:R-:W-:Y:S02]  /*4700*/  WARPGROUP.DEPBAR.LE gsb0, 0x0 ;  /* 0x00008000000079c5 */ /* 0x000fe40000010000 */
[----:B------:R-:W-:Y:S05]  /*4710*/  @!P0 BRA `(.L_x_10181) ;  /* 0x0000000000048947 */ /* 0x000fea0003800000 */
[----:B------:R-:W-:Y:S01]  /*4720*/  BPT.TRAP 0x1 ;  /* 0x000000040000795c */ /* 0x000fe20000300000 */
.L_x_10181:
[----:B------:R-:W1:Y:S01]  /*4730*/  S2UR UR4, SR_CgaCtaId ;  /* 0x00000000000479c3 */ /* 0x000e620000008800 */
[----:B------:R-:W-:Y:S01]  /*4740*/  VIADD R21, R164, 0xfffffffe ;  /* 0xfffffffea4157836 */ /* 0x000fe20000000000 */
[----:B------:R-:W-:-:S04]  /*4750*/  UIADD3 UR6, UR6, 0x32460, URZ ;  /* 0x0003246006067890 */ /* 0x000fc8000fffe03f */
[----:B------:R-:W-:Y:S01]  /*4760*/  ISETP.GE.AND P1, PT, R21, R22, PT ;  /* 0x000000161500720c */ /* 0x000fe20003f26270 */
[----:B-1----:R-:W-:-:S09]  /*4770*/  UPRMT UR6, UR4, 0x654, UR6 ;  /* 0x0000065404067896 */ /* 0x002fd20008000006 */
[----:B------:R-:W-:Y:S03]  /*4780*/  SYNCS.ARRIVE.TRANS64.RED.A1T0 RZ, [UR6], RZ ;  /* 0x000000ffffff79a7 */ /* 0x000fe60008100406 */
[----:B------:R-:W-:Y:S05]  /*4790*/  @!P1 BRA `(.L_x_10182) ;  /* 0x0000002800709947 */ /* 0x000fea0003800000 */
[----:B------:R-:W-:Y:S01]  /*47a0*/  R2UR UR4, R21 ;  /* 0x00000000150472ca */ /* 0x000fe200000e0000 */
[----:B------:R-:W-:Y:S02]  /*47b0*/  IMAD.MOV.U32 R21, RZ, RZ, R171 ;  /* 0x000000ffff157224 */ /* 0x000fe400078e00ab */
[----:B------:R-:W-:-:S12]  /*47c0*/  IMAD.MOV.U32 R209, RZ, RZ, R165 ;  /* 0x000000ffffd17224 */ /* 0x000fd800078e00a5 */
.L_x_10193:
[----:B------:R-:W-:Y:S01]  /*47d0*/  UIADD3 UR38, UR38, 0x1, URZ ;  /* 0x0000000126267890 */ /* 0x000fe2000fffe03f */
[----:B------:R-:W-:Y:S01]  /*47e0*/  UMOV UR5, UR4 ;  /* 0x0000000400057c82 */ /* 0x000fe20008000000 */
[----:B------:R-:W-:Y:S01]  /*47f0*/  UIADD3 UR4, UR4, -0x1, URZ ;  /* 0xffffffff04047890 */ /* 0x000fe2000fffe03f */
[----:B------:R-:W-:Y:S01]  /*4800*/  ISETP.LT.AND P1, PT, R22, UR5, PT ;  /* 0x0000000516007c0c */ /* 0x000fe2000bf21270 */
[----:B------:R-:W-:-:S04]  /*4810*/  UISETP.NE.AND UP0, UPT, UR38, 0x2, UPT ;  /* 0x000000022600788c */ /* 0x000fc8000bf05270 */
[----:B------:R-:W-:Y:S02]  /*4820*/  USEL UR6, URZ, 0x1, UP0 ;  /* 0x000000013f067887 */ /* 0x000fe40008000000 */
[----:B------:R-:W-:Y:S02]  /*4830*/  USEL UR38, UR38, URZ, UP0 ;  /* 0x0000003f26267287 */ /* 0x000fe40008000000 */
[----:B------:R-:W-:Y:S01]  /*4840*/  ULOP3.LUT UR39, UR39, UR6, URZ, 0x3c, !UPT ;  /* 0x0000000627277292 */ /* 0x000fe2000f8e3c3f */
[----:B------:R-:W-:Y:S11]  /*4850*/  @!P0 BRA `(.L_x_10183) ;  /* 0x0000000000048947 */ /* 0x000ff60003800000 */
[----:B------:R-:W-:Y:S01]  /*4860*/  BPT.TRAP 0x1 ;  /* 0x000000040000795c */ /* 0x000fe20000300000 */
.L_x_10183:
[----:B------:R-:W1:Y:S01]  /*4870*/  S2UR UR54, SR_CgaCtaId ;  /* 0x00000000003679c3 */ /* 0x000e620000008800 */
[----:B------:R-:W-:Y:S01]  /*4880*/  UMOV UR5, 0x400 ;  /* 0x0000040000057882 */ /* 0x000fe20000000000 */
[----:B0-----:R-:W-:-:S05]  /*4890*/  IMAD.U32 R0, RZ, RZ, UR39 ;  /* 0x00000027ff007e24 */ /* 0x001fca000f8e00ff */
[----:B------:R-:W-:Y:S01]  /*48a0*/  SHF.L.U32 R0, R0, 0x1f, RZ ;  /* 0x0000001f00007819 */ /* 0x000fe200000006ff */
[----:B-1----:R-:W-:-:S04]  /*48b0*/  ULEA UR5, UR54, UR5, 0x18 ;  /* 0x0000000536057291 */ /* 0x002fc8000f8ec03f */
[----:B------:R-:W-:-:S09]  /*48c0*/  ULEA UR5, UR38, UR5, 0x3 ;  /* 0x0000000526057291 */ /* 0x000fd2000f8e183f */
[----:B------:R0:W1:Y:S01]  /*48d0*/  SYNCS.PHASECHK.TRANS64.TRYWAIT P2, [UR5+0x32430], R0 ;  /* 0x03243000ff0075a7 */ /* 0x0000620008040145 */
[----:B------:R-:W-:Y:S05]  /*48e0*/  @!P0 BRA `(.L_x_10184) ;  /* 0x0000000000048947 */ /* 0x000fea0003800000 */
[----:B------:R-:W-:Y:S01]  /*48f0*/  BPT.TRAP 0x1 ;  /* 0x000000040000795c */ /* 0x000fe20000300000 */
.L_x_10184:
[----:B-1----:R-:W-:Y:S05]  /*4900*/  @P2 BRA `(.L_x_10185) ;  /* 0x0000000000082947 */ /* 0x002fea0003800000 */
[----:B------:R-:W1:Y:S02]  /*4910*/  SYNCS.PHASECHK.TRANS64.TRYWAIT P2, [UR5+0x32430], R0 ;  /* 0x03243000ff0075a7 */ /* 0x000e640008040145 */
[----:B-1----:R-:W-:Y:S05]  /*4920*/  @!P2 BRA `(.L_x_10186) ;  /* 0x000000e00058a947 */ /* 0x002fea0003800000 */
.L_x_10185:
[----:B------:R-:W-:Y:S01]  /*4930*/  R2UR UR48, R18 ;  /* 0x00000000123072ca */ /* 0x000fe200000e0000 */
[----:B------:R-:W-:Y:S01]  /*4940*/  UIMAD UR6, UR38, 0x300, UR61 ;  /* 0x00000300260678a4 */ /* 0x000fe2000f8e023d */
[----:B------:R-:W-:Y:S01]  /*4950*/  R2UR UR49, R19 ;  /* 0x00000000133172ca */ /* 0x000fe200000e0000 */
[----:B-1----:R-:W-:Y:S01]  /*4960*/  WARPGROUP.ARRIVE ;  /* 0x00000000000079c5 */ /* 0x002fe20000000000 */
[----:B------:R-:W-:-:S04]  /*4970*/  UMOV UR51, 0x40000040 ;  /* 0x4000004000337882 */ /* 0x000fc80000000000 */
[----:B------:R-:W-:-:S07]  /*4980*/  UMOV UR50, UR6 ;  /* 0x0000000600327c82 */ /* 0x000fce0008000000 */
[----:B------:R-:W-:Y:S01]  /*4990*/  HGMMA.64x96x16.F32 R152, gdesc[UR48], RZ, !UPT, gsb0 ;  /* 0x01600000309879f0 */ /* 0x000fe2000c0008ff */
[----:B------:R-:W-:Y:S01]  /*49a0*/  R2UR UR48, R16 ;  /* 0x00000000103072ca */ /* 0x000fe200000e0000 */
[----:B------:R-:W-:Y:S01]  /*49b0*/  UIADD3 UR50, UR6, 0x2, URZ ;  /* 0x0000000206327890 */ /* 0x000fe2000fffe03f */
[----:B------:R-:W-:Y:S01]  /*49c0*/  R2UR UR49, R17 ;  /* 0x00000000113172ca */ /* 0x000fe200000e0000 */
[----:B------:R-:W-:Y:S01]  /*49d0*/  UMOV UR51, 0x40000040 ;  /* 0x4000004000337882 */ /* 0x000fe20000000000 */
[----:B------:R-:W-:Y:S02]  /*49e0*/  WARPGROUP.DEPBAR.LE gsb0, 0x0 ;  /* 0x00008000000079c5 */ /* 0x000fe40000010000 */
[----:B------:R-:W-:-:S09]  /*49f0*/  WARPGROUP.ARRIVE ;  /* 0x00000000000079c5 */ /* 0x000fd20000000000 */
        /* <DEDUP_REMOVED lines=14> */
[----:B------:R-:W-:Y:S03]  /*4ae0*/  HGMMA.64x96x16.F32 R152, gdesc[UR48], R152, gsb0 ;  /* 0x01600000309879f0 */ /* 0x000fe60008000898 */
[----:B------:R-:W-:Y:S02]  /*4af0*/  WARPGROUP.DEPBAR.LE gsb0, 0x0 ;  /* 0x00008000000079c5 */ /* 0x000fe40000010000 */
[----:B------:R-:W-:Y:S05]  /*4b00*/  @!P0 BRA `(.L_x_10187) ;  /* 0x0000000000048947 */ /* 0x000fea0003800000 */
[----:B------:R-:W-:Y:S01]  /*4b10*/  BPT.TRAP 0x1 ;  /* 0x000000040000795c */ /* 0x000fe20000300000 */
.L_x_10187:
[----:B------:R1:W2:Y:S01]  /*4b20*/  SYNCS.PHASECHK.TRANS64.TRYWAIT P2, [UR5+0x32450], R0 ;  /* 0x03245000ff0075a7 */ /* 0x0002a20008040145 */
[----:B------:R-:W-:Y:S05]  /*4b30*/  @!P0 BRA `(.L_x_10188) ;  /* 0x0000000000048947 */ /* 0x000fea0003800000 */
[----:B------:R-:W-:Y:S01]  /*4b40*/  BPT.TRAP 0x1 ;  /* 0x000000040000795c */ /* 0x000fe20000300000 */
.L_x_10188:
[----:B--2---:R-:W-:Y:S05]  /*4b50*/  @P2 BRA `(.L_x_10189) ;  /* 0x0000000000082947 */ /* 0x004fea0003800000 */
[----:B------:R-:W2:Y:S02]  /*4b60*/  SYNCS.PHASECHK.TRANS64.TRYWAIT P2, [UR5+0x32450], R0 ;  /* 0x03245000ff0075a7 */ /* 0x000ea40008040145 */
[----:B--2---:R-:W-:Y:S05]  /*4b70*/  @!P2 BRA `(.L_x_10190) ;  /* 0x000000dc00dca947 */ /* 0x004fea0003800000 */
.L_x_10189:
[----:B------:R-:W-:Y:S01]  /*4b80*/  R2UR UR48, R10 ;  /* 0x000000000a3072ca */ /* 0x000fe200000e0000 */
[----:B------:R-:W-:Y:S01]  /*4b90*/  UIMAD UR6, UR38, 0xc00, UR60 ;  /* 0x00000c00260678a4 */ /* 0x000fe2000f8e023c */
[----:B------:R-:W-:Y:S01]  /*4ba0*/  R2UR UR49, R11 ;  /* 0x000000000b3172ca */ /* 0x000fe200000e0000 */
[----:B------:R-:W-:Y:S01]  /*4bb0*/  WARPGROUP.ARRIVE ;  /* 0x00000000000079c5 */ /* 0x000fe20000000000 */
[----:B------:R-:W-:Y:S01]  /*4bc0*/  UMOV UR51, 0x40000040 ;  /* 0x4000004000337882 */ /* 0x000fe20000000000 */
[----:B------:R-:W-:-:S04]  /*4bd0*/  UIADD3 UR10, UR6, 0x304, URZ ;  /* 0x00000304060a7890 */ /* 0x000fc8000fffe03f */
[----:B--2---:R-:W2:Y:S01]  /*4be0*/  S2R R210, SR_TID.X ;  /* 0x0000000000d27919 */ /* 0x004ea20000002100 */
[----:B------:R-:W-:Y:S01]  /*4bf0*/  UMOV UR11, 0x40000040 ;  /* 0x40000040000b7882 */ /* 0x000fe20000000000 */
[----:B------:R-:W-:Y:S01]  /*4c00*/  UMOV UR50, UR6 ;  /* 0x0000000600327c82 */ /* 0x000fe20008000000 */
[----:B------:R-:W-:Y:S01]  /*4c10*/  UIADD3 UR14, UR6, 0x306, URZ ;  /* 0x00000306060e7890 */ /* 0x000fe2000fffe03f */
[----:B------:R-:W-:Y:S01]  /*4c20*/  UMOV UR15, 0x40000040 ;  /* 0x40000040000f7882 */ /* 0x000fe20000000000 */
[----:B------:R-:W-:Y:S01]  /*4c30*/  UIADD3 UR18, UR6, 0x600, URZ ;  /* 0x0000060006127890 */ /* 0x000fe2000fffe03f */
[----:B------:R-:W-:Y:S01]  /*4c40*/  UMOV UR19, 0x40000040 ;  /* 0x4000004000137882 */ /* 0x000fe20000000000 */
[----:B------:R-:W-:Y:S01]  /*4c50*/  HGMMA.64x96x16.F32 R152, gdesc[UR48], R152, gsb0 ;  /* 0x01600000309879f0 */ /* 0x000fe20008000898 */
[----:B------:R-:W-:Y:S01]  /*4c60*/  R2UR UR48, R8 ;  /* 0x00000000083072ca */ /* 0x000fe200000e0000 */
[----:B------:R-:W-:Y:S01]  /*4c70*/  UIADD3 UR50, UR6, 0x2, URZ ;  /* 0x0000000206327890 */ /* 0x000fe2000fffe03f */
[----:B------:R-:W-:Y:S01]  /*4c80*/  R2UR UR49, R9 ;  /* 0x00000000093172ca */ /* 0x000fe200000e0000 */
        /* <DEDUP_REMOVED lines=13> */
[----:B--2---:R-:W-:-:S04]  /*4d60*/  SHF.R.U32.HI R210, RZ, 0x7, R210 ;  /* 0x00000007ffd27819 */ /* 0x004fc800000116d2 */
[----:B01----:R-:W-:Y:S01]  /*4d70*/  IADD3 R0, -R210, 0xb, RZ ;  /* 0x0000000bd2007810 */ /* 0x003fe20007ffe1ff */
        /* <DEDUP_REMOVED lines=69> */
.L_x_10191:
        /* <DEDUP_REMOVED lines=44> */
[----:B------:R-:W-:-:S04]  /*5490*/  UMOV UR15, 0x40000040 ;  /* 0x40000040000f7882 */ /* 0x000fc80000000000 */
        /* <DEDUP_REMOVED lines=38> */
[----:B------:R-:W-:Y:S01]  /*5700*/  MUFU.TANH R196, R196 ;  /* 0x000000c400c47308 */ /* 0x000fe20000002400 */
[----:B--2---:R-:W-:-:S07]  /*5710*/  FMNMX.FTZ R165, R211, R165, !PT ;  /* 0x000000a5d3a57209 */ /* 0x004fce0007810000 */
[----:B------:R-:W-:Y:S01]  /*5720*/  MUFU.TANH R155, R155 ;  /* 0x0000009b009b7308 */ /* 0x000fe20000002400 */
[----:B---3--:R-:W-:-:S05]  /*5730*/  FMNMX.FTZ R165, R197, R165, !PT ;  /* 0x000000a5c5a57209 */ /* 0x008fca0007810000 */
[----:B------:R-:W1:Y:S02]  /*5740*/  SHFL.BFLY PT, R214, R165, 0x2, 0x1f ;  /* 0x0c401f00a5d67f89 */ /* 0x000e6400000e0000 */
[----:B------:R-:W-:Y:S08]  /*5750*/  MUFU.TANH R158, R158 ;  /* 0x0000009e009e7308 */ /* 0x000ff00000002400 */
[----:B------:R-:W-:Y:S08]  /*5760*/  MUFU.TANH R159, R159 ;  /* 0x0000009f009f7308 */ /* 0x000ff00000002400 */
[----:B------:R-:W-:Y:S01]  /*5770*/  MUFU.TANH R162, R162 ;  /* 0x000000a200a27308 */ /* 0x000fe20000002400 */
[----:B-1----:R-:W-:-:S07]  /*5780*/  FMNMX.FTZ R165, R165, R214, !PT ;  /* 0x000000d6a5a57209 */ /* 0x002fce0007810000 */
[----:B------:R-:W-:Y:S01]  /*5790*/  MUFU.TANH R163, R163 ;  /* 0x000000a300a37308 */ /* 0x000fe20000002400 */
[----:B------:R-:W1:Y:S07]  /*57a0*/  SHFL.BFLY PT, R154, R165, 0x1, 0x1f ;  /* 0x0c201f00a59a7f89 */ /* 0x000e6e00000e0000 */
[----:B------:R-:W-:Y:S08]  /*57b0*/  MUFU.TANH R166, R166 ;  /* 0x000000a600a67308 */ /* 0x000ff00000002400 */
[----:B------:R-:W-:Y:S08]  /*57c0*/  MUFU.TANH R167, R167 ;  /* 0x000000a700a77308 */ /* 0x000ff00000002400 */
[----:B------:R-:W-:Y:S01]  /*57d0*/  MUFU.TANH R170, R170 ;  /* 0x000000aa00aa7308 */ /* 0x000fe20000002400 */
[----:B-1----:R-:W-:-:S05]  /*57e0*/  FMNMX.FTZ R165, R165, R154, !PT ;  /* 0x0000009aa5a57209 */ /* 0x002fca0007810000 */
        /* <DEDUP_REMOVED lines=30> */
[-C--:B-1----:R-:W-:Y:S01]  /*59d0*/  FMUL.FTZ R24, R24, R209.reuse ;  /* 0x000000d118187220 */ /* 0x082fe20000410000 */
[----:B------:R1:W3:Y:S01]  /*59e0*/  MUFU.EX2 R154, R153 ;  /* 0x00000099009a7308 */ /* 0x0002e20000000800 */
[-C--:B------:R-:W-:Y:S01]  /*59f0*/  FMUL.FTZ R25, R25, R209.reuse ;  /* 0x000000d119197220 */ /* 0x080fe20000410000 */
[-C--:B------:R-:W-:Y:S01]  /*5a00*/  FMUL.FTZ R28, R28, R209.reuse ;  /* 0x000000d11c1c7220 */ /* 0x080fe20000410000 */
[----:B--2---:R-:W-:Y:S01]  /*5a10*/  FFMA.FTZ R20, R209, R20, R152 ;  /* 0x00000014d1147223 */ /* 0x004fe20000010098 */
[-C--:B------:R-:W-:Y:S01]  /*5a20*/  FMUL.FTZ R29, R29, R209.reuse ;  /* 0x000000d11d1d7220 */ /* 0x080fe20000410000 */
[-C--:B------:R-:W-:Y:S01]  /*5a30*/  FMUL.FTZ R32, R32, R209.reuse ;  /* 0x000000d120207220 */ /* 0x080fe20000410000 */
[-C--:B------:R-:W-:Y:S01]  /*5a40*/  FMUL.FTZ R33, R33, R209.reuse ;  /* 0x000000d121217220 */ /* 0x080fe20000410000 */
[-C--:B------:R-:W-:Y:S01]  /*5a50*/  FMUL.FTZ R36, R36, R209.reuse ;  /* 0x000000d124247220 */ /* 0x080fe20000410000 */
[-C--:B------:R-:W-:Y:S01]  /*5a60*/  FMUL.FTZ R37, R37, R209.reuse ;  /* 0x000000d125257220 */ /* 0x080fe20000410000 */
[----:B-1----:R-:W-:Y:S01]  /*5a70*/  FMUL.FTZ R153, R171, UR6 ;  /* 0x00000006ab997c20 */ /* 0x002fe20008410000 */
[-C--:B------:R-:W-:Y:S01]  /*5a80*/  FMUL.FTZ R40, R40, R209.reuse ;  /* 0x000000d128287220 */ /* 0x080fe20000410000 */
[----:B------:R1:W-:Y:S01]  /*5a90*/  MUFU.EX2 R171, R157 ;  /* 0x0000009d00ab7308 */ /* 0x0003e20000000800 */
[-C--:B------:R-:W-:Y:S01]  /*5aa0*/  FMUL.FTZ R41, R41, R209.reuse ;  /* 0x000000d129297220 */ /* 0x080fe20000410000 */
[-C--:B------:R-:W-:Y:S01]  /*5ab0*/  FMUL.FTZ R44, R44, R209.reuse ;  /* 0x000000d12c2c7220 */ /* 0x080fe20000410000 */
[-C--:B------:R-:W-:Y:S01]  /*5ac0*/  FMUL.FTZ R45, R45, R209.reuse ;  /* 0x000000d12d2d7220 */ /* 0x080fe20000410000 */
[-C--:B------:R-:W-:Y:S01]  /*5ad0*/  FMUL.FTZ R48, R48, R209.reuse ;  /* 0x000000d130307220 */ /* 0x080fe20000410000 */
[-C--:B------:R-:W-:Y:S01]  /*5ae0*/  FMUL.FTZ R49, R49, R209.reuse ;  /* 0x000000d131317220 */ /* 0x080fe20000410000 */
[C---:B---3--:R-:W-:Y:S01]  /*5af0*/  FADD.FTZ R20, R154.reuse, R20 ;  /* 0x000000149a147221 */ /* 0x048fe20000010000 */
[----:B------:R-:W-:Y:S01]  /*5b00*/  F2FP.F16.F32.PACK_AB R152, R154, R152 ;  /* 0x000000989a98723e */ /* 0x000fe200000000ff */
[----:B------:R-:W-:Y:S01]  /*5b10*/  MUFU.TANH R153, R153 ;  /* 0x0000009900997308 */ /* 0x000fe20000002400 */
[----:B-1----:R-:W-:Y:S01]  /*5b20*/  FMUL.FTZ R157, R178, UR6 ;  /* 0x00000006b29d7c20 */ /* 0x002fe20008410000 */
[----:B------:R-:W-:Y:S01]  /*5b30*/  FMUL.FTZ R178, R182, UR6 ;  /* 0x00000006b6b27c20 */ /* 0x000fe20008410000 */
[----:B------:R-:W-:Y:S01]  /*5b40*/  FMUL.FTZ R182, R186, UR6 ;  /* 0x00000006bab67c20 */ /* 0x000fe20008410000 */
[----:B------:R-:W-:Y:S01]  /*5b50*/  FMUL.FTZ R186, R190, UR6 ;  /* 0x00000006beba7c20 */ /* 0x000fe20008410000 */
[----:B------:R-:W-:Y:S01]  /*5b60*/  FMUL.FTZ R190, R194, UR6 ;  /* 0x00000006c2be7c20 */ /* 0x000fe20008410000 */
[----:B------:R-:W-:Y:S01]  /*5b70*/  FMUL.FTZ R194, R198, UR6 ;  /* 0x00000006c6c27c20 */ /* 0x000fe20008410000 */
        /* <DEDUP_REMOVED lines=10> */
[----:B-1----:R-:W-:Y:S01]  /*5c20*/  FMUL.FTZ R156, R175, UR6 ;  /* 0x00000006af9c7c20 */ /* 0x002fe20008410000 */
[----:B------:R-:W-:Y:S01]  /*5c30*/  FMUL.FTZ R175, R179, UR6 ;  /* 0x00000006b3af7c20 */ /* 0x000fe20008410000 */
[----:B------:R-:W-:Y:S01]  /*5c40*/  FMUL.FTZ R179, R183, UR6 ;  /* 0x00000006b7b37c20 */ /* 0x000fe20008410000 */
[----:B------:R-:W-:Y:S01]  /*5c50*/  FMUL.FTZ R183, R187, UR6 ;  /* 0x00000006bbb77c20 */ /* 0x000fe20008410000 */
[----:B------:R-:W-:Y:S01]  /*5c60*/  FMUL.FTZ R187, R191, UR6 ;  /* 0x00000006bfbb7c20 */ /* 0x000fe20008410000 */
[----:B------:R-:W-:Y:S01]  /*5c70*/  FMUL.FTZ R191, R195, UR6 ;  /* 0x00000006c3bf7c20 */ /* 0x000fe20008410000 */
[----:B------:R-:W-:Y:S01]  /*5c80*/  FMUL.FTZ R195, R199, UR6 ;  /* 0x00000006c7c37c20 */ /* 0x000fe20008410000 */
[----:B------:R-:W1:Y:S01]  /*5c90*/  MUFU.TANH R156, R156 ;  /* 0x0000009c009c7308 */ /* 0x000e620000002400 */
[----:B--2---:R-:W-:Y:S01]  /*5ca0*/  FADD.FTZ R20, R154, R20 ;  /* 0x000000149a147221 */ /* 0x004fe20000010000 */
[C---:B------:R-:W-:Y:S01]  /*5cb0*/  F2FP.F16.F32.PACK_AB R154, R171.reuse, R154 ;  /* 0x0000009aab9a723e */ /* 0x040fe200000000ff */
[----:B------:R-:W-:Y:S01]  /*5cc0*/  UIADD3 UR6, UR5, 0x32440, URZ ;  /* 0x0003244005067890 */ /* 0x000fe2000fffe03f */
[----:B------:R-:W-:Y:S01]  /*5cd0*/  FMUL.FTZ R68, R68, R209 ;  /* 0x000000d144447220 */ /* 0x000fe20000410000 */
[----:B------:R-:W-:Y:S01]  /*5ce0*/  FADD.FTZ R20, R171, R20 ;  /* 0x00000014ab147221 */ /* 0x000fe20000010000 */
[----:B------:R-:W-:Y:S01]  /*5cf0*/  FMNMX.FTZ R171, R196, R21, !PT ;  /* 0x00000015c4ab7209 */ /* 0x000fe20007810000 */
[----:B------:R-:W-:Y:S01]  /*5d00*/  UPRMT UR11, UR54, 0x654, UR6 ;  /* 0x00000654360b7896 */ /* 0x000fe20008000006 */
[----:B------:R-:W2:Y:S01]  /*5d10*/  MUFU.TANH R175, R175 ;  /* 0x000000af00af7308 */ /* 0x000ea20000002400 */
[----:B------:R-:W-:Y:S01]  /*5d20*/  FMUL.FTZ R69, R69, R209 ;  /* 0x000000d145457220 */ /* 0x000fe20000410000 */
[----:B------:R-:W-:Y:S01]  /*5d30*/  FMNMX.FTZ R171, R155, R171, !PT ;  /* 0x000000ab9bab7209 */ /* 0x000fe20007810000 */
[-C--:B------:R-:W-:Y:S01]  /*5d40*/  FMUL.FTZ R72, R72, R209.reuse ;  /* 0x000000d148487220 */ /* 0x080fe20000410000 */
[-C--:B------:R-:W-:Y:S01]  /*5d50*/  FMUL.FTZ R73, R73, R209.reuse ;  /* 0x000000d149497220 */ /* 0x080fe20000410000 */
[----:B------:R-:W-:Y:S01]  /*5d60*/  FMUL.FTZ R76, R76, R209 ;  /* 0x000000d14c4c7220 */ /* 0x000fe20000410000 */
[----:B------:R-:W-:Y:S01]  /*5d70*/  FMNMX.FTZ R171, R158, R171, !PT ;  /* 0x000000ab9eab7209 */ /* 0x000fe20007810000 */
[----:B------:R-:W-:Y:S01]  /*5d80*/  FMUL.FTZ R77, R77, R209 ;  /* 0x000000d14d4d7220 */ /* 0x000fe20000410000 */
[----:B------:R-:W3:Y:S01]  /*5d90*/  MUFU.TANH R178, R178 ;  /* 0x000000b200b27308 */ /* 0x000ee20000002400 */
[----:B------:R-:W-:Y:S01]  /*5da0*/  SYNCS.ARRIVE.TRANS64.RED.A1T0 RZ, [UR11], RZ ;  /* 0x000000ffffff79a7 */ /* 0x000fe2000810040b */
[----:B------:R-:W-:Y:S01]  /*5db0*/  FMNMX.FTZ R171, R159, R171, !PT ;  /* 0x000000ab9fab7209 */ /* 0x000fe20007810000 */
[-C--:B------:R-:W-:Y:S01]  /*5dc0*/  FMUL.FTZ R80, R80, R209.reuse ;  /* 0x000000d150507220 */ /* 0x080fe20000410000 */
[-C--:B------:R-:W-:Y:S01]  /*5dd0*/  FMUL.FTZ R81, R81, R209.reuse ;  /* 0x000000d151517220 */ /* 0x080fe20000410000 */
[----:B------:R-:W-:Y:S01]  /*5de0*/  FMUL.FTZ R84, R84, R209 ;  /* 0x000000d154547220 */ /* 0x000fe20000410000 */
[----:B------:R-:W-:Y:S01]  /*5df0*/  FMNMX.FTZ R171, R162, R171, !PT ;  /* 0x000000aba2ab7209 */ /* 0x000fe20007810000 */
[-C--:B------:R-:W-:Y:S01]  /*5e00*/  FMUL.FTZ R85, R85, R209.reuse ;  /* 0x000000d155557220 */ /* 0x080fe20000410000 */
[----:B------:R-:W4:Y:S01]  /*5e10*/  MUFU.TANH R179, R179 ;  /* 0x000000b300b37308 */ /* 0x000f220000002400 */
[----:B------:R-:W-:Y:S01]  /*5e20*/  FMUL.FTZ R88, R88, R209 ;  /* 0x000000d158587220 */ /* 0x000fe20000410000 */
[----:B------:R-:W-:Y:S01]  /*5e30*/  FMNMX.FTZ R171, R163, R171, !PT ;  /* 0x000000aba3ab7209 */ /* 0x000fe20007810000 */
[-C--:B------:R-:W-:Y:S01]  /*5e40*/  FMUL.FTZ R89, R89, R209.reuse ;  /* 0x000000d159597220 */ /* 0x080fe20000410000 */
[-C--:B------:R-:W-:Y:S01]  /*5e50*/  FMUL.FTZ R92, R92, R209.reuse ;  /* 0x000000d15c5c7220 */ /* 0x080fe20000410000 */
[----:B------:R-:W-:Y:S01]  /*5e60*/  FMUL.FTZ R93, R93, R209 ;  /* 0x000000d15d5d7220 */ /* 0x000fe20000410000 */
[----:B------:R-:W-:Y:S01]  /*5e70*/  FMNMX.FTZ R171, R166, R171, !PT ;  /* 0x000000aba6ab7209 */ /* 0x000fe20007810000 */
[-C--:B------:R-:W-:Y:S01]  /*5e80*/  FMUL.FTZ R96, R96, R209.reuse ;  /* 0x000000d160607220 */ /* 0x080fe20000410000 */
[----:B------:R-:W5:Y:S01]  /*5e90*/  MUFU.TANH R182, R182 ;  /* 0x000000b600b67308 */ /* 0x000f620000002400 */
[----:B------:R-:W-:Y:S01]  /*5ea0*/  FMUL.FTZ R97, R97, R209 ;  /* 0x000000d161617220 */ /* 0x000fe20000410000 */
[----:B------:R-:W-:Y:S01]  /*5eb0*/  FMNMX.FTZ R171, R167, R171, !PT ;  /* 0x000000aba7ab7209 */ /* 0x000fe20007810000 */
[-C--:B------:R-:W-:Y:S01]  /*5ec0*/  FMUL.FTZ R100, R100, R209.reuse ;  /* 0x000000d164647220 */ /* 0x080fe20000410000 */
[-C--:B------:R-:W-:Y:S01]  /*5ed0*/  FMUL.FTZ R101, R101, R209.reuse ;  /* 0x000000d165657220 */ /* 0x080fe20000410000 */
[----:B------:R-:W-:Y:S01]  /*5ee0*/  FMUL.FTZ R104, R104, R209 ;  /* 0x000000d168687220 */ /* 0x000fe20000410000 */
[----:B------:R-:W-:Y:S01]  /*5ef0*/  FMNMX.FTZ R171, R170, R171, !PT ;  /* 0x000000abaaab7209 */ /* 0x000fe20007810000 */
[-C--:B------:R-:W-:Y:S01]  /*5f00*/  FMUL.FTZ R105, R105, R209.reuse ;  /* 0x000000d169697220 */ /* 0x080fe20000410000 */
[----:B------:R-:W0:Y:S01]  /*5f10*/  MUFU.TANH R183, R183 ;  /* 0x000000b700b77308 */ /* 0x000e220000002400 */
        /* <DEDUP_REMOVED lines=9> */
[----:B-1----:R-:W-:Y:S01]  /*5fb0*/  FMNMX.FTZ R171, R156, R171, !PT ;  /* 0x000000ab9cab7209 */ /* 0x002fe20007810000 */
[-C--:B------:R-:W-:Y:S01]  /*5fc0*/  FMUL.FTZ R120, R120, R209.reuse ;  /* 0x000000d178787220 */ /* 0x080fe20000410000 */
[-C--:B------:R-:W-:Y:S01]  /*5fd0*/  FMUL.FTZ R121, R121, R209.reuse ;  /* 0x000000d179797220 */ /* 0x080fe20000410000 */
[----:B------:R-:W-:Y:S01]  /*5fe0*/  FMUL.FTZ R124, R124, R209 ;  /* 0x000000d17c7c7220 */ /* 0x000fe20000410000 */
[----:B------:R-:W-:Y:S01]  /*5ff0*/  FMNMX.FTZ R171, R157, R171, !PT ;  /* 0x000000ab9dab7209 */ /* 0x000fe20007810000 */
[-C--:B------:R-:W-:Y:S01]  /*6000*/  FMUL.FTZ R125, R125, R209.reuse ;  /* 0x000000d17d7d7220 */ /* 0x080fe20000410000 */
[----:B------:R-:W1:Y:S01]  /*6010*/  MUFU.TANH R187, R187 ;  /* 0x000000bb00bb7308 */ /* 0x000e620000002400 */
[----:B------:R-:W-:Y:S01]  /*6020*/  FMUL.FTZ R128, R128, R209 ;  /* 0x000000d180807220 */ /* 0x000fe20000410000 */
[----:B--2---:R-:W-:Y:S01]  /*6030*/  FMNMX.FTZ R171, R175, R171, !PT ;  /* 0x000000abafab7209 */ /* 0x004fe20007810000 */
[-C--:B------:R-:W-:Y:S01]  /*6040*/  FMUL.FTZ R129, R129, R209.reuse ;  /* 0x000000d181817220 */ /* 0x080fe20000410000 */
[-C--:B------:R-:W-:Y:S01]  /*6050*/  FMUL.FTZ R132, R132, R209.reuse ;  /* 0x000000d184847220 */ /* 0x080fe20000410000 */
[----:B------:R-:W-:Y:S01]  /*6060*/  FMUL.FTZ R133, R133, R209 ;  /* 0x000000d185857220 */ /* 0x000fe20000410000 */
[----:B---3--:R-:W-:Y:S01]  /*6070*/  FMNMX.FTZ R171, R178, R171, !PT ;  /* 0x000000abb2ab7209 */ /* 0x008fe20007810000 */
[-C--:B------:R-:W-:Y:S01]  /*6080*/  FMUL.FTZ R136, R136, R209.reuse ;  /* 0x000000d188887220 */ /* 0x080fe20000410000 */
[----:B------:R-:W2:Y:S01]  /*6090*/  MUFU.TANH R190, R190 ;  /* 0x000000be00be7308 */ /* 0x000ea20000002400 */
[----:B------:R-:W-:Y:S01]  /*60a0*/  FMUL.FTZ R137, R137, R209 ;  /* 0x000000d189897220 */ /* 0x000fe20000410000 */
[----:B----4-:R-:W-:Y:S01]  /*60b0*/  FMNMX.FTZ R171, R179, R171, !PT ;  /* 0x000000abb3ab7209 */ /* 0x010fe20007810000 */
[-C--:B------:R-:W-:Y:S01]  /*60c0*/  FMUL.FTZ R140, R140, R209.reuse ;  /* 0x000000d18c8c7220 */ /* 0x080fe20000410000 */
[-C--:B------:R-:W-:Y:S01]  /*60d0*/  FMUL.FTZ R141, R141, R209.reuse ;  /* 0x000000d18d8d7220 */ /* 0x080fe20000410000 */
[----:B------:R-:W-:Y:S01]  /*60e0*/  FMUL.FTZ R144, R144, R209 ;  /* 0x000000d190907220 */ /* 0x000fe20000410000 */
[----:B-----5:R-:W-:Y:S01]  /*60f0*/  FMNMX.FTZ R171, R182, R171, !PT ;  /* 0x000000abb6ab7209 */ /* 0x020fe20007810000 */
[-C--:B------:R-:W-:Y:S01]  /*6100*/  FMUL.FTZ R145, R145, R209.reuse ;  /* 0x000000d191917220 */ /* 0x080fe20000410000 */
[----:B------:R-:W3:Y:S01]  /*6110*/  MUFU.TANH R191, R191 ;  /* 0x000000bf00bf7308 */ /* 0x000ee20000002400 */
[----:B------:R-:W-:Y:S01]  /*6120*/  FMUL.FTZ R148, R148, R209 ;  /* 0x000000d194947220 */ /* 0x000fe20000410000 */
[----:B0-----:R-:W-:Y:S01]  /*6130*/  FMNMX.FTZ R171, R183, R171, !PT ;  /* 0x000000abb7ab7209 */ /* 0x001fe20007810000 */
[----:B------:R-:W-:Y:S01]  /*6140*/  FMUL.FTZ R149, R149, R209 ;  /* 0x000000d195957220 */ /* 0x000fe20000410000 */
[----:B------:R-:W-:-:S02]  /*6150*/  UIMAD UR6, UR38, 0xc00, UR7 ;  /* 0x00000c00260678a4 */ /* 0x000fc4000f8e0207 */
[----:B------:R-:W-:Y:S02]  /*6160*/  FMNMX.FTZ R171, R186, R171, !PT ;  /* 0x000000abbaab7209 */ /* 0x000fe40007810000 */
[----:B------:R-:W0:Y:S02]  /*6170*/  MUFU.TANH R194, R194 ;  /* 0x000000c200c27308 */ /* 0x000e240000002400 */
[----:B-1----:R-:W-:Y:S01]  /*6180*/  FMNMX.FTZ R171, R187, R171, !PT ;  /* 0x000000abbbab7209 */ /* 0x002fe20007810000 */
[----:B------:R-:W-:-:S03]  /*6190*/  UMOV UR14, UR6 ;  /* 0x00000006000e7c82 */ /* 0x000fc60008000000 */
[----:B--2---:R-:W-:Y:S02]  /*61a0*/  FMNMX.FTZ R171, R190, R171, !PT ;  /* 0x000000abbeab7209 */ /* 0x004fe40007810000 */
[----:B------:R-:W1:Y:S02]  /*61b0*/  MUFU.TANH R195, R195 ;  /* 0x000000c300c37308 */ /* 0x000e640000002400 */
[----:B---3--:R-:W-:-:S06]  /*61c0*/  FMNMX.FTZ R171, R191, R171, !PT ;  /* 0x000000abbfab7209 */ /* 0x008fcc0007810000 */
[----:B------:R-:W-:Y:S01]  /*61d0*/  MUFU.EX2 R161, R161 ;  /* 0x000000a100a17308 */ /* 0x000fe20000000800 */
[----:B0-----:R-:W-:-:S07]  /*61e0*/  FMNMX.FTZ R171, R194, R171, !PT ;  /* 0x000000abc2ab7209 */ /* 0x001fce0007810000 */
[----:B------:R-:W-:Y:S01]  /*61f0*/  MUFU.EX2 R210, R210 ;  /* 0x000000d200d27308 */ /* 0x000fe20000000800 */
[----:B-1----:R-:W-:-:S05]  /*6200*/  FMNMX.FTZ R171, R195, R171, !PT ;  /* 0x000000abc3ab7209 */ /* 0x002fca0007810000 */
[----:B------:R-:W0:Y:S02]  /*6210*/  SHFL.BFLY PT, R198, R171, 0x2, 0x1f ;  /* 0x0c401f00abc67f89 */ /* 0x000e2400000e0000 */
        /* <DEDUP_REMOVED lines=9> */
[----:B0-----:R-:W-:-:S05]  /*62b0*/  FMNMX.FTZ R171, R171, R198, !PT ;  /* 0x000000c6abab7209 */ /* 0x001fca0007810000 */
[C---:B------:R-:W-:Y:S01]  /*62c0*/  FADD.FTZ R198, -R171.reuse, R21 ;  /* 0x00000015abc67221 */ /* 0x040fe20000010100 */
[----:B------:R-:W-:Y:S01]  /*62d0*/  FMUL.FTZ R21, R171, UR10 ;  /* 0x0000000aab157c20 */ /* 0x000fe20008410000 */
[----:B------:R-:W-:Y:S02]  /*62e0*/  MUFU.EX2 R197, R197 ;  /* 0x000000c500c57308 */ /* 0x000fe40000000800 */
[----:B------:R-:W-:Y:S01]  /*62f0*/  FMUL.FTZ R198, R198, UR10 ;  /* 0x0000000ac6c67c20 */ /* 0x000fe20008410000 */
[--C-:B------:R-:W-:Y:S01]  /*6300*/  FFMA.FTZ R215, R156, UR10, -R21.reuse ;  /* 0x0000000a9cd77c23 */ /* 0x100fe20008010815 */
[--C-:B------:R-:W-:Y:S01]  /*6310*/  FFMA.FTZ R196, R196, UR10, -R21.reuse ;  /* 0x0000000ac4c47c23 */ /* 0x100fe20008010815 */
[----:B------:R-:W0:Y:S01]  /*6320*/  S2R R156, SR_TID.X ;  /* 0x00000000009c7919 */ /* 0x000e220000002100 */
        /* <DEDUP_REMOVED lines=24> */
[----:B------:R-:W-:Y:S01]  /*64b0*/  FFMA.FTZ R21, R195, UR10, -R21 ;  /* 0x0000000ac3157c23 */ /* 0x000fe20008010815 */
[-C--:B-1----:R-:W-:Y:S01]  /*64c0*/  FMUL.FTZ R26, R26, R198.reuse ;  /* 0x000000c61a1a7220 */ /* 0x082fe20000410000 */
[----:B------:R-:W-:Y:S01]  /*64d0*/  FMUL.FTZ R27, R27, R198 ;  /* 0x000000c61b1b7220 */ /* 0x000fe20000410000 */
[----:B------:R-:W-:Y:S01]  /*64e0*/  MUFU.EX2 R195, R159 ;  /* 0x0000009f00c37308 */ /* 0x000fe20000000800 */
[----:B--2---:R-:W-:Y:S01]  /*64f0*/  FFMA.FTZ R196, R198, R208, R153 ;  /* 0x000000d0c6c47223 */ /* 0x004fe20000010099 */
[-C--:B------:R-:W-:Y:S01]  /*6500*/  FMUL.FTZ R30, R30, R198.reuse ;  /* 0x000000c61e1e7220 */ /* 0x080fe20000410000 */
[-C--:B------:R-:W-:Y:S01]  /*6510*/  FMUL.FTZ R31, R31, R198.reuse ;  /* 0x000000c61f1f7220 */ /* 0x080fe20000410000 */
[----:B0-----:R-:W-:Y:S01]  /*6520*/  SHF.R.U32.HI R156, RZ, 0x7, R156 ;  /* 0x00000007ff9c7819 */ /* 0x001fe2000001169c */
[-C--:B------:R-:W-:Y:S01]  /*6530*/  FMUL.FTZ R34, R34, R198.reuse ;  /* 0x000000c622227220 */ /* 0x080fe20000410000 */
[-C--:B------:R-:W-:Y:S01]  /*6540*/  FMUL.FTZ R35, R35, R198.reuse ;  /* 0x000000c623237220 */ /* 0x080fe20000410000 */
[-C--:B------:R-:W-:Y:S01]  /*6550*/  FMUL.FTZ R38, R38, R198.reuse ;  /* 0x000000c626267220 */ /* 0x080fe20000410000 */
[----:B------:R-:W-:Y:S01]  /*6560*/  FMUL.FTZ R39, R39, R198 ;  /* 0x000000c627277220 */ /* 0x000fe20000410000 */
[----:B------:R-:W-:-:S02]  /*6570*/  VIADD R156, R156, 0x8 ;  /* 0x000000089c9c7836 */ /* 0x000fc40000000000 */
[C---:B---3--:R-:W-:Y:S01]  /*6580*/  FADD.FTZ R196, R155.reuse, R196 ;  /* 0x000000c49bc47221 */ /* 0x048fe20000010000 */
[----:B------:R-:W-:Y:S01]  /*6590*/  F2FP.F16.F32.PACK_AB R153, R155, R153 ;  /* 0x000000999b99723e */ /* 0x000fe200000000ff */
[-C--:B------:R-:W-:Y:S01]  /*65a0*/  FMUL.FTZ R42, R42, R198.reuse ;  /* 0x000000c62a2a7220 */ /* 0x080fe20000410000 */
[----:B------:R-:W0:Y:S01]  /*65b0*/  MUFU.EX2 R155, R158 ;  /* 0x0000009e009b7308 */ /* 0x000e220000000800 */
[----:B------:R1:W-:Y:S01]  /*65c0*/  BAR.SYNC.DEFER_BLOCKING R156, 0x100 ;  /* 0x0004009c0000751d */ /* 0x0003e20000010000 */
        /* <DEDUP_REMOVED lines=56> */
[C---:B------:R-:W-:Y:S01]  /*6950*/  F2FP.F16.F32.PACK_AB R155, R195.reuse, R155 ;  /* 0x0000009bc39b723e */ /* 0x040fe200000000ff */
[----:B-1----:R-:W0:Y:S02]  /*6960*/  MUFU.EX2 R156, R160 ;  /* 0x000000a0009c7308 */ /* 0x002e240000000800 */
[----:B------:R-:W-:Y:S01]  /*6970*/  FADD.FTZ R196, R195, R196 ;  /* 0x000000c4c3c47221 */ /* 0x000fe20000010000 */
[----:B------:R-:W-:-:S05]  /*6980*/  WARPGROUP.ARRIVE ;  /* 0x00000000000079c5 */ /* 0x000fca0000000000 */
[----:B------:R-:W1:Y:S01]  /*6990*/  MUFU.EX2 R158, R164 ;  /* 0x000000a4009e7308 */ /* 0x000e620000000800 */
[----:B------:R-:W-:Y:S01]  /*69a0*/  HGMMA.64x256x16.F32 R24, R152, gdesc[UR12].tnspB, R24, gsb0 ;  /* 0x43e0000c98187df0 */ /* 0x000fe20008000818 */
[----:B------:R-:W-:Y:S01]  /*69b0*/  UIADD3 UR14, UR6, 0x80, URZ ;  /* 0x00000080060e7890 */ /* 0x000fe2000fffe03f */
[----:B------:R-:W-:-:S05]  /*69c0*/  UMOV UR15, 0x40000040 ;  /* 0x40000040000f7882 */ /* 0x000fca0000000000 */
[----:B------:R-:W2:Y:S01]  /*69d0*/  MUFU.EX2 R164, R162 ;  /* 0x000000a200a47308 */ /* 0x000ea20000000800 */
[----:B0-----:R-:W-:Y:S01]  /*69e0*/  FADD.FTZ R20, R156, R20 ;  /* 0x000000149c147221 */ /* 0x001fe20000010000 */
[----:B------:R-:W-:-:S03]  /*69f0*/  F2FP.F16.F32.PACK_AB R156, R161, R156 ;  /* 0x0000009ca19c723e */ /* 0x000fc600000000ff */
[----:B------:R-:W-:-:S03]  /*6a00*/  FADD.FTZ R20, R161, R20 ;  /* 0x00000014a1147221 */ /* 0x000fc60000010000 */
[----:B------:R-:W0:Y:S01]  /*6a10*/  MUFU.EX2 R198, R163 ;  /* 0x000000a300c67308 */ /* 0x000e220000000800 */
[----:B-1----:R-:W-:Y:S01]  /*6a20*/  FADD.FTZ R20, R158, R20 ;  /* 0x000000149e147221 */ /* 0x002fe20000010000 */
[----:B------:R-:W-:-:S03]  /*6a30*/  F2FP.F16.F32.PACK_AB R158, R210, R158 ;  /* 0x0000009ed29e723e */ /* 0x000fc600000000ff */
[----:B------:R-:W-:-:S03]  /*6a40*/  FADD.FTZ R20, R210, R20 ;  /* 0x00000014d2147221 */ /* 0x000fc60000010000 */
[----:B------:R-:W1:Y:S01]  /*6a50*/  MUFU.EX2 R199, R199 ;  /* 0x000000c700c77308 */ /* 0x000e620000000800 */
[----:B--2---:R-:W-:-:S07]  /*6a60*/  FADD.FTZ R196, R164, R196 ;  /* 0x000000c4a4c47221 */ /* 0x004fce0000010000 */
[----:B------:R-:W2:Y:S01]  /*6a70*/  MUFU.EX2 R214, R214 ;  /* 0x000000d600d67308 */ /* 0x000ea20000000800 */
[C---:B0-----:R-:W-:Y:S01]  /*6a80*/  F2FP.F16.F32.PACK_AB R157, R198.reuse, R164 ;  /* 0x000000a4c69d723e */ /* 0x041fe200000000ff */
[----:B------:R-:W-:-:S06]  /*6a90*/  FADD.FTZ R196, R198, R196 ;  /* 0x000000c4c6c47221 */ /* 0x000fcc0000010000 */
[----:B------:R-:W0:Y:S01]  /*6aa0*/  MUFU.EX2 R160, R168 ;  /* 0x000000a800a07308 */ /* 0x000e220000000800 */
[----:B-1----:R-:W-:-:S07]  /*6ab0*/  FADD.FTZ R196, R199, R196 ;  /* 0x000000c4c7c47221 */ /* 0x002fce0000010000 */
[----:B------:R-:W1:Y:S01]  /*6ac0*/  MUFU.EX2 R162, R172 ;  /* 0x000000ac00a27308 */ /* 0x000e620000000800 */
[C---:B--2---:R-:W-:Y:S01]  /*6ad0*/  F2FP.F16.F32.PACK_AB R159, R214.reuse, R199 ;  /* 0x000000c7d69f723e */ /* 0x044fe200000000ff */
[----:B------:R-:W-:-:S06]  /*6ae0*/  FADD.FTZ R196, R214, R196 ;  /* 0x000000c4d6c47221 */ /* 0x000fcc0000010000 */
        /* <DEDUP_REMOVED lines=19> */
[----:B0-----:R-:W-:-:S07]  /*6c20*/  FADD.FTZ R196, R166, R196 ;  /* 0x000000c4a6c47221 */ /* 0x001fce0000010000 */
[----:B------:R-:W0:Y:S01]  /*6c30*/  MUFU.EX2 R179, R179 ;  /* 0x000000b300b37308 */ /* 0x000e220000000800 */
[----:B-1----:R-:W-:-:S07]  /*6c40*/  FADD.FTZ R196, R175, R196 ;  /* 0x000000c4afc47221 */ /* 0x002fce0000010000 */
[----:B------:R-:W-:Y:S01]  /*6c50*/  MUFU.EX2 R182, R182 ;  /* 0x000000b600b67308 */ /* 0x000fe20000000800 */
[----:B--2---:R-:W-:-:S07]  /*6c60*/  FADD.FTZ R196, R178, R196 ;  /* 0x000000c4b2c47221 */ /* 0x004fce0000010000 */
[----:B------:R-:W-:Y:S08]  /*6c70*/  MUFU.EX2 R183, R183 ;  /* 0x000000b700b77308 */ /* 0x000ff00000000800 */
[----:B------:R-:W-:Y:S08]  /*6c80*/  MUFU.EX2 R186, R186 ;  /* 0x000000ba00ba7308 */ /* 0x000ff00000000800 */
[----:B------:R-:W-:Y:S08]  /*6c90*/  MUFU.EX2 R187, R187 ;  /* 0x000000bb00bb7308 */ /* 0x000ff00000000800 */
[----:B------:R-:W-:Y:S08]  /*6ca0*/  MUFU.EX2 R190, R190 ;  /* 0x000000be00be7308 */ /* 0x000ff00000000800 */
[----:B------:R-:W-:Y:S08]  /*6cb0*/  MUFU.EX2 R191, R191 ;  /* 0x000000bf00bf7308 */ /* 0x000ff00000000800 */
[----:B------:R-:W-:Y:S08]  /*6cc0*/  MUFU.EX2 R194, R194 ;  /* 0x000000c200c27308 */ /* 0x000ff00000000800 */
[----:B------:R-:W-:Y:S01]  /*6cd0*/  MUFU.EX2 R21, R21 ;  /* 0x0000001500157308 */ /* 0x000fe20000000800 */
[----:B------:R-:W-:-:S02]  /*6ce0*/  WARPGROUP.DEPBAR.LE gsb0, 0x0 ;  /* 0x00008000000079c5 */ /* 0x000fc40000010000 */
[----:B------:R-:W-:-:S05]  /*6cf0*/  WARPGROUP.ARRIVE ;  /* 0x00000000000079c5 */ /* 0x000fca0000000000 */
[----:B------:R-:W1:Y:S01]  /*6d00*/  MUFU.EX2 R152, R176 ;  /* 0x000000b000987308 */ /* 0x000e620000000800 */
[----:B------:R-:W-:Y:S02]  /*6d10*/  F2FP.F16.F32.PACK_AB R153, R175, R166 ;  /* 0x000000a6af99723e */ /* 0x000fe400000000ff */
[C---:B0-----:R-:W-:Y:S01]  /*6d20*/  F2FP.F16.F32.PACK_AB R155, R179.reuse, R178 ;  /* 0x000000b2b39b723e */ /* 0x041fe200000000ff */
[----:B------:R-:W-:Y:S01]  /*6d30*/  FADD.FTZ R179, R179, R196 ;  /* 0x000000c4b3b37221 */ /* 0x000fe20000010000 */
[----:B------:R-:W-:Y:S01]  /*6d40*/  HGMMA.64x256x16.F32 R24, R156, gdesc[UR12].tnspB, R24, gsb0 ;  /* 0x43e0000c9c187df0 */ /* 0x000fe20008000818 */
[----:B------:R-:W-:Y:S01]  /*6d50*/  UIADD3 UR14, UR6, 0x100, URZ ;  /* 0x00000100060e7890 */ /* 0x000fe2000fffe03f */
[----:B------:R-:W-:Y:S01]  /*6d60*/  UMOV UR15, 0x40000040 ;  /* 0x40000040000f7882 */ /* 0x000fe20000000000 */
[----:B------:R-:W0:Y:S01]  /*6d70*/  MUFU.EX2 R154, R180 ;  /* 0x000000b4009a7308 */ /* 0x000e220000000800 */
[----:B-1----:R-:W-:Y:S01]  /*6d80*/  FADD.FTZ R20, R152, R20 ;  /* 0x0000001498147221 */ /* 0x002fe20000010000 */
[----:B------:R-:W-:-:S03]  /*6d90*/  F2FP.F16.F32.PACK_AB R152, R177, R152 ;  /* 0x00000098b198723e */ /* 0x000fc600000000ff */
[----:B------:R-:W-:-:S04]  /*6da0*/  FADD.FTZ R20, R177, R20 ;  /* 0x00000014b1147221 */ /* 0x000fc80000010000 */
[----:B0-----:R-:W-:Y:S01]  /*6db0*/  FADD.FTZ R20, R154, R20 ;  /* 0x000000149a147221 */ /* 0x001fe20000010000 */
[----:B------:R-:W-:-:S03]  /*6dc0*/  F2FP.F16.F32.PACK_AB R154, R181, R154 ;  /* 0x0000009ab59a723e */ /* 0x000fc600000000ff */
[----:B------:R-:W-:Y:S01]  /*6dd0*/  FADD.FTZ R20, R181, R20 ;  /* 0x00000014b5147221 */ /* 0x000fe20000010000 */
[----:B------:R-:W-:Y:S02]  /*6de0*/  WARPGROUP.DEPBAR.LE gsb0, 0x0 ;  /* 0x00008000000079c5 */ /* 0x000fe40000010000 */
[----:B------:R-:W-:-:S09]  /*6df0*/  WARPGROUP.ARRIVE ;  /* 0x00000000000079c5 */ /* 0x000fd20000000000 */
        /* <DEDUP_REMOVED lines=10> */
[----:B------:R-:W0:Y:S01]  /*6ea0*/  MUFU.EX2 R152, R184 ;  /* 0x000000b800987308 */ /* 0x000e220000000800 */
[----:B------:R-:W-:Y:S01]  /*6eb0*/  F2FP.F16.F32.PACK_AB R153, R183, R182 ;  /* 0x000000b6b799723e */ /* 0x000fe200000000ff */
[----:B------:R-:W-:Y:S01]  /*6ec0*/  FADD.FTZ R182, R182, R179 ;  /* 0x000000b3b6b67221 */ /* 0x000fe20000010000 */
[----:B------:R-:W-:-:S03]  /*6ed0*/  F2FP.F16.F32.PACK_AB R155, R187, R186 ;  /* 0x000000babb9b723e */ /* 0x000fc600000000ff */
[----:B------:R-:W-:Y:S02]  /*6ee0*/  FADD.FTZ R183, R183, R182 ;  /* 0x000000b6b7b77221 */ /* 0x000fe40000010000 */
[----:B------:R-:W1:Y:S02]  /*6ef0*/  MUFU.EX2 R154, R188 ;  /* 0x000000bc009a7308 */ /* 0x000e640000000800 */
[----:B------:R-:W-:-:S04]  /*6f00*/  FADD.FTZ R186, R186, R183 ;  /* 0x000000b7baba7221 */ /* 0x000fc80000010000 */
[----:B------:R-:W-:Y:S01]  /*6f10*/  FADD.FTZ R187, R187, R186 ;  /* 0x000000babbbb7221 */ /* 0x000fe20000010000 */
[----:B0-----:R-:W-:Y:S01]  /*6f20*/  FADD.FTZ R20, R152, R20 ;  /* 0x0000001498147221 */ /* 0x001fe20000010000 */
[----:B------:R-:W-:-:S03]  /*6f30*/  F2FP.F16.F32.PACK_AB R152, R185, R152 ;  /* 0x00000098b998723e */ /* 0x000fc600000000ff */
[----:B------:R-:W-:-:S04]  /*6f40*/  FADD.FTZ R20, R185, R20 ;  /* 0x00000014b9147221 */ /* 0x000fc80000010000 */
[----:B-1----:R-:W-:Y:S01]  /*6f50*/  FADD.FTZ R20, R154, R20 ;  /* 0x000000149a147221 */ /* 0x002fe20000010000 */
[----:B------:R-:W-:-:S03]  /*6f60*/  F2FP.F16.F32.PACK_AB R154, R189, R154 ;  /* 0x0000009abd9a723e */ /* 0x000fc600000000ff */
[----:B------:R-:W-:Y:S01]  /*6f70*/  FADD.FTZ R20, R189, R20 ;  /* 0x00000014bd147221 */ /* 0x000fe20000010000 */
[----:B------:R-:W-:-:S06]  /*6f80*/  WARPGROUP.ARRIVE ;  /* 0x00000000000079c5 */ /* 0x000fcc0000000000 */
        /* <DEDUP_REMOVED lines=19> */
[----:B------:R-:W-:Y:S03]  /*70c0*/  HGMMA.64x256x16.F32 R24, R152, gdesc[UR12].tnspB, R24, gsb0 ;  /* 0x43e0000c98187df0 */ /* 0x000fe60008000818 */
[----:B------:R-:W-:Y:S02]  /*70d0*/  WARPGROUP.DEPBAR.LE gsb0, 0x0 ;  /* 0x00008000000079c5 */ /* 0x000fe40000010000 */
[----:B------:R-:W-:Y:S05]  /*70e0*/  @!P0 BRA `(.L_x_10192) ;  /* 0x0000000000048947 */ /* 0x000fea0003800000 */
[----:B------:R-:W-:Y:S01]  /*70f0*/  BPT.TRAP 0x1 ;  /* 0x000000040000795c */ /* 0x000fe20000300000 */
.L_x_10192:
[----:B------:R-:W-:Y:S01]  /*7100*/  UIADD3 UR5, UR5, 0x32460, URZ ;  /* 0x0003246005057890 */ /* 0x000fe2000fffe03f */
[----:B------:R-:W-:Y:S02]  /*7110*/  IMAD.MOV.U32 R21, RZ, RZ, R171 ;  /* 0x000000ffff157224 */ /* 0x000fe400078e00ab */
[----:B------:R-:W-:Y:S01]  /*7120*/  IMAD.MOV.U32 R209, RZ, RZ, R165 ;  /* 0x000000ffffd17224 */ /* 0x000fe200078e00a5 */
[----:B------:R-:W-:-:S09]  /*7130*/  UPRMT UR5, UR54, 0x654, UR5 ;  /* 0x0000065436057896 */ /* 0x000fd20008000005 */
[----:B------:R-:W-:Y:S01]  /*7140*/  SYNCS.ARRIVE.TRANS64.RED.A1T0 RZ, [UR5], RZ ;  /* 0x000000ffffff79a7 */ /* 0x000fe20008100405 */
[----:B------:R-:W-:Y:S05]  /*7150*/  @P1 BRA `(.L_x_10193) ;  /* 0xffffffd4009c1947 */ /* 0x000fea000383ffff */
.L_x_10182:
[----:B------:R-:W2:Y:S01]  /*7160*/  LDL.LU R152, [R1+0x1c] ;  /* 0x00001c0001987983 */ /* 0x000ea20000300800 */
[----:B------:R-:W-:Y:S01]  /*7170*/  UIADD3 UR38, UR38, 0x1, URZ ;  /* 0x0000000126267890 */ /* 0x000fe2000fffe03f */
[----:B------:R0:W-:Y:S06]  /*7180*/  BAR.ARV R0, 0x100 ;  /* 0x000400000000751d */ /* 0x0001ec0000002000 */
[----:B------:R-:W-:Y:S02]  /*7190*/  UISETP.NE.AND UP0, UPT, UR38, 0x2, UPT ;  /* 0x000000022600788c */ /* 0x000fe4000bf05270 */
[----:B------:R-:W-:Y:S06]  /*71a0*/  BAR.ARV 0x8, 0x180 ;  /* 0x0206000000007b1d */ /* 0x000fec0000002000 */
[----:B------:R-:W-:Y:S01]  /*71b0*/  PLOP3.LUT P0, PT, PT, PT, PT, 0x8, 0x0 ;  /* 0x000000000000781c */ /* 0x000fe20003f0e170 */
[----:B------:R-:W-:Y:S01]  /*71c0*/  USEL UR38, UR38, URZ, UP0 ;  /* 0x0000003f26267287 */ /* 0x000fe20008000000 */
[----:B------:R-:W1:Y:S04]  /*71d0*/  SHFL.BFLY PT, R3, R20, 0x2, 0x1f ;  /* 0x0c401f0014037f89 */ /* 0x000e6800000e0000 */
[----:B------:R-:W3:Y:S01]  /*71e0*/  SHFL.BFLY PT, R5, R208, 0x2, 0x1f ;  /* 0x0c401f00d0057f89 */ /* 0x000ee200000e0000 */
[----:B-1----:R-:W-:Y:S01]  /*71f0*/  FADD.FTZ R6, R3, R20 ;  /* 0x0000001403067221 */ /* 0x002fe20000010000 */
[----:B---3--:R-:W-:-:S04]  /*7200*/  FADD.FTZ R7, R5, R208 ;  /* 0x000000d005077221 */ /* 0x008fc80000010000 */
[----:B------:R-:W1:Y:S01]  /*7210*/  SHFL.BFLY PT, R3, R6, 0x1, 0x1f ;  /* 0x0c201f0006037f89 */ /* 0x000e6200000e0000 */
[----:B------:R-:W-:-:S03]  /*7220*/  IMAD.MOV.U32 R5, RZ, RZ, RZ ;  /* 0x000000ffff057224 */ /* 0x000fc600078e00ff */
[----:B------:R-:W3:Y:S01]  /*7230*/  SHFL.BFLY PT, R2, R7, 0x1, 0x1f ;  /* 0x0c201f0007027f89 */ /* 0x000ee200000e0000 */
[----:B-1----:R-:W-:Y:S01]  /*7240*/  FADD.FTZ R8, R6, R3 ;  /* 0x0000000306087221 */ /* 0x002fe20000010000 */
[----:B------:R-:W-:Y:S02]  /*7250*/  IMAD.U32 R6, RZ, RZ, UR10 ;  /* 0x0000000aff067e24 */ /* 0x000fe4000f8e00ff */
[----:B---3--:R-:W-:Y:S02]  /*7260*/  FADD.FTZ R3, R7, R2 ;  /* 0x0000000207037221 */ /* 0x008fe40000010000 */
[----:B------:R-:W-:Y:S01]  /*7270*/  FSETP.NE.FTZ.AND P1, PT, R8, RZ, PT ;  /* 0x000000ff0800720b */ /* 0x000fe20003f35000 */
[----:B------:R-:W-:Y:S02]  /*7280*/  IMAD.MOV.U32 R2, RZ, RZ, RZ ;  /* 0x000000ffff027224 */ /* 0x000fe400078e00ff */
[----:B------:R-:W-:-:S10]  /*7290*/  FSETP.NE.FTZ.AND P2, PT, R3, RZ, PT ;  /* 0x000000ff0300720b */ /* 0x000fd40003f55000 */
[----:B------:R-:W1:Y:S01]  /*72a0*/  @P1 MUFU.RCP R5, R8 ;  /* 0x0000000800051308 */ /* 0x000e620000001000 */
[----:B------:R-:W-:-:S07]  /*72b0*/  @P1 FMUL.FTZ R6, R6, 0.69314718246459960938 ;  /* 0x3f31721806061820 */ /* 0x000fce0000410000 */
[----:B------:R-:W3:Y:S08]  /*72c0*/  @P1 MUFU.LG2 R4, R8 ;  /* 0x0000000800041308 */ /* 0x000ef00000000c00 */
[----:B------:R-:W4:Y:S01]  /*72d0*/  @P2 MUFU.LG2 R7, R3 ;  /* 0x0000000300072308 */ /* 0x000f220000000c00 */
[-C--:B-1----:R-:W-:Y:S01]  /*72e0*/  FMUL.FTZ R24, R24, R5.reuse ;  /* 0x0000000518187220 */ /* 0x082fe20000410000 */
[-C--:B------:R-:W-:Y:S01]  /*72f0*/  FMUL.FTZ R25, R25, R5.reuse ;  /* 0x0000000519197220 */ /* 0x080fe20000410000 */
[-C--:B------:R-:W-:Y:S01]  /*7300*/  FMUL.FTZ R28, R28, R5.reuse ;  /* 0x000000051c1c7220 */ /* 0x080fe20000410000 */
[-C--:B------:R-:W-:Y:S01]  /*7310*/  FMUL.FTZ R29, R29, R5.reuse ;  /* 0x000000051d1d7220 */ /* 0x080fe20000410000 */
[-C--:B------:R-:W-:Y:S01]  /*7320*/  FMUL.FTZ R32, R32, R5.reuse ;  /* 0x0000000520207220 */ /* 0x080fe20000410000 */
[-C--:B------:R-:W-:Y:S01]  /*7330*/  FMUL.FTZ R33, R33, R5.reuse ;  /* 0x0000000521217220 */ /* 0x080fe20000410000 */
[-C--:B------:R-:W-:Y:S01]  /*7340*/  FMUL.FTZ R36, R36, R5.reuse ;  /* 0x0000000524247220 */ /* 0x080fe20000410000 */
[----:B------:R1:W5:Y:S01]  /*7350*/  @P2 MUFU.RCP R2, R3 ;  /* 0x0000000300022308 */ /* 0x0003620000001000 */
        /* <DEDUP_REMOVED lines=58> */
[----:B---3--:R-:W-:Y:S01]  /*7700*/  @P1 FMUL.FTZ R4, R4, 0.69314718246459960938 ;  /* 0x3f31721804041820 */ /* 0x008fe20000410000 */
[----:B----4-:R-:W-:Y:S01]  /*7710*/  @P2 FMUL.FTZ R7, R7, 0.69314718246459960938 ;  /* 0x3f31721807072820 */ /* 0x010fe20000410000 */
[----:B-1----:R-:W-:Y:S02]  /*7720*/  IMAD.MOV.U32 R3, RZ, RZ, -0x800000 ;  /* 0xff800000ff037424 */ /* 0x002fe400078e00ff */
[----:B------:R-:W-:Y:S01]  /*7730*/  @P2 FMUL.FTZ R5, R5, 0.69314718246459960938 ;  /* 0x3f31721805052820 */ /* 0x000fe20000410000 */
        /* <DEDUP_REMOVED lines=65> */
[----:B--2---:R-:W-:-:S13]  /*7b50*/  R2UR UR4, R152 ;  /* 0x00000000980472ca */ /* 0x004fda00000e0000 */
[----:B------:R-:W-:-:S06]  /*7b60*/  UIADD3 UR4, UR4, 0x1, URZ ;  /* 0x0000000104047890 */ /* 0x000fcc000fffe03f */
[----:B0-----:R-:W-:Y:S01]  /*7b70*/  IMAD.U32 R0, RZ, RZ, UR4 ;  /* 0x00000004ff007e24 */ /* 0x001fe2000f8e00ff */
[----:B------:R-:W-:-:S04]  /*7b80*/  USEL UR4, URZ, 0x1, UP0 ;  /* 0x000000013f047887 */ /* 0x000fc80008000000 */
[----:B------:R0:W-:Y:S01]  /*7b90*/  STL [R1+0x1c], R0 ;  /* 0x00001c0001007387 */ /* 0x0001e20000100800 */
[----:B------:R-:W-:Y:S01]  /*7ba0*/  ULOP3.LUT UR39, UR39, UR4, URZ, 0x3c, !UPT ;  /* 0x0000000427277292 */ /* 0x000fe2000f8e3c3f */
[----:B0-----:R-:W-:Y:S02]  /*7bb0*/  IMAD.MOV.U32 R0, RZ, RZ, -0x800000 ;  /* 0xff800000ff007424 */ /* 0x001fe400078e00ff */
[----:B------:R-:W-:-:S09]  /*7bc0*/  @P2 FFMA.FTZ R0, R5, R171, R7 ;  /* 0x000000ab05002223 */ /* 0x000fd20000010007 */
.L_x_10168:
[----:B------:R-:W1:Y:S08]  /*7bd0*/  S2UR UR5, SR_CgaCtaId ;  /* 0x00000000000579c3 */ /* 0x000e700000008800 */
[----:B------:R-:W-:Y:S06]  /*7be0*/  BAR.SYNC.DEFER_BLOCKING 0x5, 0x180 ;  /* 0x0146000000007b1d */ /* 0x000fec0000010000 */
[----:B------:R-:W-:Y:S01]  /*7bf0*/  UMOV UR4, 0x400 ;  /* 0x0000040000047882 */ /* 0x000fe20000000000 */
[----:B------:R-:W-:Y:S01]  /*7c00*/  BSSY B0, `(.L_x_10194) ;  /* 0x0000480000007945 */ /* 0x000fe20003800000 */
[----:B-1----:R-:W-:-:S09]  /*7c10*/  ULEA UR9, UR5, UR4, 0x18 ;  /* 0x0000000405097291 */ /* 0x002fd2000f8ec03f */
[----:B------:R-:W1:Y:S02]  /*7c20*/  LDS.128 R4, [UR9+0x324d0] ;  /* 0x0324d009ff047984 */ /* 0x000e640008000c00 */
[----:B-1----:R-:W-:Y:S02]  /*7c30*/  R2UR UR4, R5 ;  /* 0x00000000050472ca */ /* 0x002fe400000e0000 */
[----:B------:R-:W-:Y:S01]  /*7c40*/  R2UR UR5, R7 ;  /* 0x00000000070572ca */ /* 0x000fe200000e0000 */
[----:B------:R-:W-:Y:S06]  /*7c50*/  BAR.ARV 0x4, 0x180 ;  /* 0x0106000000007b1d */ /* 0x000fec0000002000 */
[----:B------:R-:W-:Y:S08]  /*7c60*/  @P0 BRA `(.L_x_10195) ;  /* 0x00000038002c0947 */ /* 0x000ff00003800000 */
[----:B------:R-:W2:Y:S01]  /*7c70*/  LDL R2, [R1+0x30] ;  /* 0x0000300001027983 */ /* 0x000ea20000100800 */
[----:B------:R-:W1:Y:S01]  /*7c80*/  S2UR UR8, SR_SWINHI ;  /* 0x00000000000879c3 */ /* 0x000e620000002f00 */
[----:B------:R-:W-:Y:S01]  /*7c90*/  IMAD.MOV.U32 R152, RZ, RZ, 0x2 ;  /* 0x00000002ff987424 */ /* 0x000fe200078e00ff */
[----:B------:R-:W-:Y:S01]  /*7ca0*/  F2FP.F16.F32.PACK_AB R10, R29, R28 ;  /* 0x0000001c1d0a723e */ /* 0x000fe200000000ff */
[----:B------:R-:W3:Y:S01]  /*7cb0*/  LDL R163, [R1+0x18] ;  /* 0x0000180001a37983 */ /* 0x000ee20000100800 */
[----:B0-----:R-:W-:Y:S01]  /*7cc0*/  F2FP.F16.F32.PACK_AB R11, R31, R30 ;  /* 0x0000001e1f0b723e */ /* 0x001fe200000000ff */
[----:B------:R-:W-:Y:S02]  /*7cd0*/  ULDC.64 UR10, c[0x0][0xd08] ;  /* 0x00034200000a7ab9 */ /* 0x000fe40000000a00 */
[----:B------:R-:W4:Y:S04]  /*7ce0*/  LDL R164, [R1+0x2c] ;  /* 0x00002c0001a47983 */ /* 0x000f280000100800 */
[----:B------:R-:W5:Y:S01]  /*7cf0*/  LDL R162, [R1+0x14] ;  /* 0x0000140001a27983 */ /* 0x000f620000100800 */
[----:B------:R-:W-:Y:S01]  /*7d00*/  UMOV UR6, UR9 ;  /* 0x0000000900067c82 */ /* 0x000fe20008000000 */
[----:B-1----:R-:W-:Y:S01]  /*7d10*/  UMOV UR7, UR8 ;  /* 0x0000000800077c82 */ /* 0x002fe20008000000 */
[----:B------:R-:W-:-:S02]  /*7d20*/  F2FP.F16.F32.PACK_AB R14, R37, R36 ;  /* 0x00000024250e723e */ /* 0x000fc400000000ff */
[----:B------:R-:W-:Y:S01]  /*7d30*/  F2FP.F16.F32.PACK_AB R15, R39, R38 ;  /* 0x00000026270f723e */ /* 0x000fe200000000ff */
[----:B------:R-:W-:Y:S01]  /*7d40*/  BAR.SYNC.DEFER_BLOCKING 0x1, 0x100 ;  /* 0x0044000000007b1d */ /* 0x000fe20000010000 */
[----:B--2---:R-:W-:Y:S01]  /*7d50*/  IMAD.WIDE R152, R2, R152, UR6 ;  /* 0x0000000602987e25 */ /* 0x004fe2000f8e0298 */
[----:B---3--:R-:W-:Y:S02]  /*7d60*/  R2UR UR12, R163 ;  /* 0x00000000a30c72ca */ /* 0x008fe400000e0000 */
[C---:B------:R-:W-:Y:S02]  /*7d70*/  IADD3 R13, P4, R152.reuse, 0x20, RZ ;  /* 0x00000020980d7810 */ /* 0x040fe40007f9e0ff */
[C---:B------:R-:W-:Y:S02]  /*7d80*/  LOP3.LUT R9, R152.reuse, 0x380, RZ, 0xc0, !PT ;  /* 0x0000038098097812 */ /* 0x040fe400078ec0ff */
[----:B------:R-:W-:Y:S02]  /*7d90*/  IADD3 R5, P0, R152, 0xc060, RZ ;  /* 0x0000c06098057810 */ /* 0x000fe40007f1e0ff */
[----:B------:R-:W-:-:S02]  /*7da0*/  LOP3.LUT R12, R13, 0x380, RZ, 0xc0, !PT ;  /* 0x000003800d0c7812 */ /* 0x000fc400078ec0ff */
[----:B------:R-:W-:Y:S02]  /*7db0*/  IADD3 R17, P3, R152, 0x40, RZ ;  /* 0x0000004098117810 */ /* 0x000fe40007f7e0ff */
[----:B------:R-:W-:Y:S02]  /*7dc0*/  SHF.R.U64 R9, R9, 0x3, RZ ;  /* 0x0000000309097819 */ /* 0x000fe400000012ff */
[----:B------:R-:W-:Y:S02]  /*7dd0*/  LOP3.LUT R4, R5, 0x380, RZ, 0xc0, !PT ;  /* 0x0000038005047812 */ /* 0x000fe400078ec0ff */
[----:B------:R-:W-:Y:S02]  /*7de0*/  SHF.R.U64 R12, R12, 0x3, RZ ;  /* 0x000000030c0c7819 */ /* 0x000fe400000012ff */
[----:B------:R-:W-:Y:S02]  /*7df0*/  LOP3.LUT R16, R17, 0x380, RZ, 0xc0, !PT ;  /* 0x0000038011107812 */ /* 0x000fe400078ec0ff */
[----:B------:R-:W-:Y:S01]  /*7e00*/  LOP3.LUT R8, R9, R152, RZ, 0x3c, !PT ;  /* 0x0000009809087212 */ /* 0x000fe200078e3cff */
[----:B------:R-:W-:Y:S01]  /*7e10*/  IMAD.MOV.U32 R9, RZ, RZ, R153 ;  /* 0x000000ffff097224 */ /* 0x000fe200078e0099 */
[----:B------:R-:W-:-:S02]  /*7e20*/  SHF.R.U64 R4, R4, 0x3, RZ ;  /* 0x0000000304047819 */ /* 0x000fc400000012ff */
[----:B------:R-:W-:Y:S02]  /*7e30*/  IADD3 R157, P5, R152, 0x60, RZ ;  /* 0x00000060989d7810 */ /* 0x000fe40007fbe0ff */
[----:B------:R-:W-:Y:S01]  /*7e40*/  LOP3.LUT R12, R12, R13, RZ, 0x3c, !PT ;  /* 0x0000000d0c0c7212 */ /* 0x000fe200078e3cff */
[----:B------:R-:W-:Y:S01]  /*7e50*/  IMAD.X R13, RZ, RZ, R153, P4 ;  /* 0x000000ffff0d7224 */ /* 0x000fe200020e0699 */
[----:B------:R-:W-:Y:S02]  /*7e60*/  SHF.R.U64 R16, R16, 0x3, RZ ;  /* 0x0000000310107819 */ /* 0x000fe400000012ff */
[----:B------:R-:W-:Y:S02]  /*7e70*/  LOP3.LUT R4, R4, R5, RZ, 0x3c, !PT ;  /* 0x0000000504047212 */ /* 0x000fe400078e3cff */
[----:B------:R-:W-:Y:S02]  /*7e80*/  LOP3.LUT R156, R157, 0x380, RZ, 0xc0, !PT ;  /* 0x000003809d9c7812 */ /* 0x000fe400078ec0ff */
[----:B------:R-:W-:-:S02]  /*7e90*/  MOV R5, R8 ;  /* 0x0000000800057202 */ /* 0x000fc40000000f00 */
[----:B------:R-:W-:Y:S02]  /*7ea0*/  F2FP.F16.F32.PACK_AB R8, R25, R24 ;  /* 0x000000181908723e */ /* 0x000fe400000000ff */
[----:B------:R-:W-:Y:S02]  /*7eb0*/  F2FP.F16.F32.PACK_AB R9, R27, R26 ;  /* 0x0000001a1b09723e */ /* 0x000fe400000000ff */
[----:B------:R-:W-:Y:S01]  /*7ec0*/  LOP3.LUT R16, R16, R17, RZ, 0x3c, !PT ;  /* 0x0000001110107212 */ /* 0x000fe200078e3cff */
[----:B------:R-:W-:Y:S01]  /*7ed0*/  IMAD.X R17, RZ, RZ, R153, P3 ;  /* 0x000000ffff117224 */ /* 0x000fe200018e0699 */
[----:B------:R-:W-:Y:S02]  /*7ee0*/  MOV R2, R12 ;  /* 0x0000000c00027202 */ /* 0x000fe40000000f00 */
[----:B------:R-:W-:Y:S02]  /*7ef0*/  SHF.R.U64 R156, R156, 0x3, RZ ;  /* 0x000000039c9c7819 */ /* 0x000fe400000012ff */
[----:B------:R-:W-:-:S02]  /*7f00*/  F2FP.F16.F32.PACK_AB R12, R33, R32 ;  /* 0x00000020210c723e */ /* 0x000fc400000000ff */
[----:B------:R-:W-:Y:S02]  /*7f10*/  F2FP.F16.F32.PACK_AB R13, R35, R34 ;  /* 0x00000022230d723e */ /* 0x000fe400000000ff */
[C---:B------:R-:W-:Y:S01]  /*7f20*/  IADD3 R19, P4, R152.reuse, 0x4000, RZ ;  /* 0x0000400098137810 */ /* 0x040fe20007f9e0ff */
[----:B------:R0:W-:Y:S01]  /*7f30*/  STSM.16.M88.4 [R5], R8 ;  /* 0x0000000805007844 */ /* 0x0001e20000000200 */
[----:B------:R-:W-:Y:S02]  /*7f40*/  IADD3 R7, P3, R152, 0x8020, RZ ;  /* 0x0000802098077810 */ /* 0x000fe40007f7e0ff */
[----:B------:R-:W-:Y:S01]  /*7f50*/  LOP3.LUT R156, R156, R157, RZ, 0x3c, !PT ;  /* 0x0000009d9c9c7212 */ /* 0x000fe200078e3cff */
[----:B------:R1:W-:Y:S01]  /*7f60*/  STSM.16.M88.4 [R2], R12 ;  /* 0x0000000c02007844 */ /* 0x0003e20000000200 */
[----:B------:R-:W-:Y:S01]  /*7f70*/  MOV R17, R16 ;  /* 0x0000001000117202 */ /* 0x000fe20000000f00 */
[----:B------:R-:W-:Y:S01]  /*7f80*/  IMAD.X R157, RZ, RZ, R153, P5 ;  /* 0x000000ffff9d7224 */ /* 0x000fe200028e0699 */
[----:B------:R-:W-:-:S02]  /*7f90*/  LOP3.LUT R18, R19, 0x380, RZ, 0xc0, !PT ;  /* 0x0000038013127812 */ /* 0x000fc400078ec0ff */
[----:B------:R-:W-:Y:S02]  /*7fa0*/  LOP3.LUT R16, R7, 0x380, RZ, 0xc0, !PT ;  /* 0x0000038007107812 */ /* 0x000fe400078ec0ff */
[----:B------:R-:W-:Y:S02]  /*7fb0*/  SHF.R.U64 R18, R18, 0x3, RZ ;  /* 0x0000000312127819 */ /* 0x000fe400000012ff */
[----:B0-----:R-:W-:Y:S02]  /*7fc0*/  F2FP.F16.F32.PACK_AB R8, R41, R40 ;  /* 0x000000282908723e */ /* 0x001fe400000000ff */
[----:B------:R-:W-:Y:S02]  /*7fd0*/  F2FP.F16.F32.PACK_AB R9, R43, R42 ;  /* 0x0000002a2b09723e */ /* 0x000fe400000000ff */
[----:B------:R-:W-:Y:S02]  /*7fe0*/  F2FP.F16.F32.PACK_AB R10, R45, R44 ;  /* 0x0000002c2d0a723e */ /* 0x000fe400000000ff */
[----:B------:R-:W-:-:S02]  /*7ff0*/  F2FP.F16.F32.PACK_AB R11, R47, R46 ;  /* 0x0000002e2f0b723e */ /* 0x000fc400000000ff */
[----:B-1----:R-:W-:-:S03]  /*8000*/  IADD3 R2, P5, R152, 0x4020, RZ ;  /* 0x0000402098027810 */ /* 0x002fc60007fbe0ff */
[----:B------:R0:W-:Y:S01]  /*8010*/  STSM.16.M88.4 [R17], R8 ;  /* 0x0000000811007844 */ /* 0x0001e20000000200 */
[----:B------:R-:W-:Y:S02]  /*8020*/  SHF.R.U64 R16, R16, 0x3, RZ ;  /* 0x0000000310107819 */ /* 0x000fe400000012ff */
[----:B------:R-:W-:Y:S01]  /*8030*/  LOP3.LUT R18, R18, R19, RZ, 0x3c, !PT ;  /* 0x0000001312127212 */ /* 0x000fe200078e3cff */
[----:B------:R-:W-:Y:S01]  /*8040*/  IMAD.X R19, RZ, RZ, R153, P4 ;  /* 0x000000ffff137224 */ /* 0x000fe200020e0699 */
[----:B------:R-:W-:Y:S02]  /*8050*/  LOP3.LUT R16, R16, R7, RZ, 0x3c, !PT ;  /* 0x0000000710107212 */ /* 0x000fe400078e3cff */
[----:B------:R-:W-:Y:S02]  /*8060*/  IADD3 R5, P4, R152, 0x4040, RZ ;  /* 0x0000404098057810 */ /* 0x000fe40007f9e0ff */
[----:B------:R-:W-:Y:S02]  /*8070*/  MOV R7, R156 ;  /* 0x0000009c00077202 */ /* 0x000fe40000000f00 */
[----:B0-----:R-:W-:-:S02]  /*8080*/  LOP3.LUT R9, R2, 0x380, RZ, 0xc0, !PT ;  /* 0x0000038002097812 */ /* 0x001fc400078ec0ff */
[----:B------:R-:W-:Y:S02]  /*8090*/  F2FP.F16.F32.PACK_AB R12, R49, R48 ;  /* 0x00000030310c723e */ /* 0x000fe400000000ff */
[----:B------:R-:W-:Y:S02]  /*80a0*/  SHF.R.U64 R9, R9, 0x3, RZ ;  /* 0x0000000309097819 */ /* 0x000fe400000012ff */
[----:B------:R-:W-:Y:S02]  /*80b0*/  F2FP.F16.F32.PACK_AB R13, R51, R50 ;  /* 0x00000032330d723e */ /* 0x000fe400000000ff */
[----:B------:R-:W-:Y:S02]  /*80c0*/  F2FP.F16.F32.PACK_AB R14, R53, R52 ;  /* 0x00000034350e723e */ /* 0x000fe400000000ff */
[----:B------:R-:W-:Y:S02]  /*80d0*/  F2FP.F16.F32.PACK_AB R15, R55, R54 ;  /* 0x00000036370f723e */ /* 0x000fe400000000ff */
[----:B------:R-:W-:-:S02]  /*80e0*/  LOP3.LUT R160, R9, R2, RZ, 0x3c, !PT ;  /* 0x0000000209a07212 */ /* 0x000fc400078e3cff */
[----:B------:R-:W-:Y:S01]  /*80f0*/  LOP3.LUT R2, R5, 0x380, RZ, 0xc0, !PT ;  /* 0x0000038005027812 */ /* 0x000fe200078ec0ff */
[--C-:B------:R-:W-:Y:S01]  /*8100*/  IMAD.X R161, RZ, RZ, R153.reuse, P5 ;  /* 0x000000ffffa17224 */ /* 0x100fe200028e0699 */
[----:B------:R0:W-:Y:S01]  /*8110*/  STSM.16.M88.4 [R7], R12 ;  /* 0x0000000c07007844 */ /* 0x0001e20000000200 */
[C---:B------:R-:W-:Y:S02]  /*8120*/  IADD3 R158, P5, R152.reuse, 0x4060, RZ ;  /* 0x00004060989e7810 */ /* 0x040fe40007fbe0ff */
[----:B------:R-:W-:Y:S01]  /*8130*/  IADD3 R157, P6, R152, 0x8000, RZ ;  /* 0x00008000989d7810 */ /* 0x000fe20007fde0ff */
[----:B------:R-:W-:Y:S01]  /*8140*/  IMAD.X R17, RZ, RZ, R153, P3 ;  /* 0x000000ffff117224 */ /* 0x000fe200018e0699 */
[----:B------:R-:W-:Y:S02]  /*8150*/  LOP3.LUT R159, R158, 0x380, RZ, 0xc0, !PT ;  /* 0x000003809e9f7812 */ /* 0x000fe400078ec0ff */
[----:B------:R-:W-:Y:S02]  /*8160*/  LOP3.LUT R156, R157, 0x380, RZ, 0xc0, !PT ;  /* 0x000003809d9c7812 */ /* 0x000fe400078ec0ff */
[----:B------:R-:W-:-:S02]  /*8170*/  IADD3 R155, P1, R152, 0x8040, RZ ;  /* 0x00008040989b7810 */ /* 0x000fc40007f3e0ff */
[----:B0-----:R-:W-:Y:S02]  /*8180*/  MOV R7, R18 ;  /* 0x0000001200077202 */ /* 0x001fe40000000f00 */
[----:B------:R-:W-:Y:S01]  /*8190*/  SHF.R.U64 R18, R2, 0x3, RZ ;  /* 0x0000000302127819 */ /* 0x000fe200000012ff */
[----:B------:R-:W-:-:S03]  /*81a0*/  IMAD.X R19, RZ, RZ, R153, P4 ;  /* 0x000000ffff137224 */ /* 0x000fc600020e0699 */
[----:B------:R-:W-:Y:S02]  /*81b0*/  LOP3.LUT R18, R18, R5, RZ, 0x3c, !PT ;  /* 0x0000000512127212 */ /* 0x000fe400078e3cff */
[----:B------:R-:W-:Y:S02]  /*81c0*/  SHF.R.U64 R159, R159, 0x3, RZ ;  /* 0x000000039f9f7819 */ /* 0x000fe400000012ff */
[----:B------:R-:W-:Y:S02]  /*81d0*/  F2FP.F16.F32.PACK_AB R8, R57, R56 ;  /* 0x000000383908723e */ /* 0x000fe400000000ff */
[----:B------:R-:W-:Y:S02]  /*81e0*/  F2FP.F16.F32.PACK_AB R9, R59, R58 ;  /* 0x0000003a3b09723e */ /* 0x000fe400000000ff */
[----:B------:R-:W-:Y:S02]  /*81f0*/  F2FP.F16.F32.PACK_AB R10, R61, R60 ;  /* 0x0000003c3d0a723e */ /* 0x000fe400000000ff */
[----:B------:R-:W-:-:S02]  /*8200*/  F2FP.F16.F32.PACK_AB R11, R63, R62 ;  /* 0x0000003e3f0b723e */ /* 0x000fc400000000ff */
[----:B------:R-:W-:Y:S02]  /*8210*/  MOV R160, R160 ;  /* 0x000000a000a07202 */ /* 0x000fe40000000f00 */
[----:B------:R-:W-:Y:S02]  /*8220*/  F2FP.F16.F32.PACK_AB R12, R65, R64 ;  /* 0x00000040410c723e */ /* 0x000fe400000000ff */
[----:B------:R-:W-:Y:S02]  /*8230*/  F2FP.F16.F32.PACK_AB R13, R67, R66 ;  /* 0x00000042430d723e */ /* 0x000fe400000000ff */
[----:B------:R-:W-:Y:S02]  /*8240*/  F2FP.F16.F32.PACK_AB R14, R69, R68 ;  /* 0x00000044450e723e */ /* 0x000fe400000000ff */
[----:B------:R-:W-:Y:S02]  /*8250*/  F2FP.F16.F32.PACK_AB R15, R71, R70 ;  /* 0x00000046470f723e */ /* 0x000fe400000000ff */
[----:B------:R-:W-:-:S02]  /*8260*/  MOV R2, R16 ;  /* 0x0000001000027202 */ /* 0x000fc40000000f00 */
[----:B------:R-:W-:Y:S02]  /*8270*/  MOV R5, R18 ;  /* 0x0000001200057202 */ /* 0x000fe40000000f00 */
[----:B------:R-:W-:Y:S02]  /*8280*/  SHF.R.U64 R156, R156, 0x3, RZ ;  /* 0x000000039c9c7819 */ /* 0x000fe400000012ff */
[----:B------:R-:W-:Y:S02]  /*8290*/  F2FP.F16.F32.PACK_AB R16, R73, R72 ;  /* 0x000000484910723e */ /* 0x000fe400000000ff */
[----:B------:R-:W-:Y:S02]  /*82a0*/  F2FP.F16.F32.PACK_AB R17, R75, R74 ;  /* 0x0000004a4b11723e */ /* 0x000fe400000000ff */
[----:B------:R-:W-:Y:S02]  /*82b0*/  F2FP.F16.F32.PACK_AB R18, R77, R76 ;  /* 0x0000004c4d12723e */ /* 0x000fe400000000ff */
[----:B------:R-:W-:-:S02]  /*82c0*/  F2FP.F16.F32.PACK_AB R19, R79, R78 ;  /* 0x0000004e4f13723e */ /* 0x000fc400000000ff */
[----:B------:R-:W-:Y:S01]  /*82d0*/  LOP3.LUT R154, R155, 0x380, RZ, 0xc0, !PT ;  /* 0x000003809b9a7812 */ /* 0x000fe200078ec0ff */
[----:B------:R0:W-:Y:S01]  /*82e0*/  STSM.16.M88.4 [R7], R8 ;  /* 0x0000000807007844 */ /* 0x0001e20000000200 */
[----:B------:R-:W-:Y:S01]  /*82f0*/  LOP3.LUT R158, R159, R158, RZ, 0x3c, !PT ;  /* 0x0000009e9f9e7212 */ /* 0x000fe200078e3cff */
[--C-:B------:R-:W-:Y:S01]  /*8300*/  IMAD.X R159, RZ, RZ, R153.reuse, P5 ;  /* 0x000000ffff9f7224 */ /* 0x100fe200028e0699 */
[----:B------:R-:W-:Y:S01]  /*8310*/  IADD3 R22, P4, R152, 0x8060, RZ ;  /* 0x0000806098167810 */ /* 0x000fe20007f9e0ff */
[----:B------:R1:W-:Y:S01]  /*8320*/  STSM.16.M88.4 [R160], R12 ;  /* 0x0000000ca0007844 */ /* 0x0003e20000000200 */
[----:B------:R-:W-:Y:S01]  /*8330*/  LOP3.LUT R156, R156, R157, RZ, 0x3c, !PT ;  /* 0x0000009d9c9c7212 */ /* 0x000fe200078e3cff */
[----:B------:R-:W-:Y:S01]  /*8340*/  IMAD.X R157, RZ, RZ, R153, P6 ;  /* 0x000000ffff9d7224 */ /* 0x000fe200030e0699 */
[----:B------:R-:W-:Y:S01]  /*8350*/  SHF.R.U64 R154, R154, 0x3, RZ ;  /* 0x000000039a9a7819 */ /* 0x000fe200000012ff */
[----:B------:R2:W-:Y:S01]  /*8360*/  STSM.16.M88.4 [R5], R16 ;  /* 0x0000001005007844 */ /* 0x0005e20000000200 */
[----:B------:R-:W-:-:S02]  /*8370*/  IADD3 R21, P2, R152, 0xc040, RZ ;  /* 0x0000c04098157810 */ /* 0x000fc40007f5e0ff */
[----:B------:R-:W-:Y:S02]  /*8380*/  MOV R158, R158 ;  /* 0x0000009e009e7202 */ /* 0x000fe40000000f00 */
[----:B------:R-:W-:Y:S01]  /*8390*/  LOP3.LUT R154, R154, R155, RZ, 0x3c, !PT ;  /* 0x0000009b9a9a7212 */ /* 0x000fe200078e3cff */
[----:B------:R-:W-:Y:S01]  /*83a0*/  IMAD.X R155, RZ, RZ, R153, P1 ;  /* 0x000000ffff9b7224 */ /* 0x000fe200008e0699 */
[----:B0-----:R-:W-:Y:S02]  /*83b0*/  F2FP.F16.F32.PACK_AB R8, R81, R80 ;  /* 0x000000505108723e */ /* 0x001fe400000000ff */
[----:B------:R-:W-:Y:S02]  /*83c0*/  F2FP.F16.F32.PACK_AB R9, R83, R82 ;  /* 0x000000525309723e */ /* 0x000fe400000000ff */
[----:B-1----:R-:W-:Y:S02]  /*83d0*/  IADD3 R160, P3, R152, 0xc020, RZ ;  /* 0x0000c02098a07810 */ /* 0x002fe40007f7e0ff */
[----:B------:R-:W-:-:S02]  /*83e0*/  F2FP.F16.F32.PACK_AB R10, R85, R84 ;  /* 0x00000054550a723e */ /* 0x000fc400000000ff */
[----:B--2---:R-:W-:Y:S02]  /*83f0*/  LOP3.LUT R5, R22, 0x380, RZ, 0xc0, !PT ;  /* 0x0000038016057812 */ /* 0x004fe400078ec0ff */
[----:B------:R-:W-:Y:S02]  /*8400*/  F2FP.F16.F32.PACK_AB R11, R87, R86 ;  /* 0x00000056570b723e */ /* 0x000fe400000000ff */
[----:B------:R-:W-:Y:S02]  /*8410*/  MOV R156, R156 ;  /* 0x0000009c009c7202 */ /* 0x000fe40000000f00 */
[----:B------:R-:W-:Y:S02]  /*8420*/  SHF.R.U64 R5, R5, 0x3, RZ ;  /* 0x0000000305057819 */ /* 0x000fe400000012ff */
[----:B------:R-:W-:Y:S02]  /*8430*/  LOP3.LUT R7, R160, 0x380, RZ, 0xc0, !PT ;  /* 0x00000380a0077812 */ /* 0x000fe400078ec0ff */
[----:B------:R-:W-:Y:S01]  /*8440*/  IADD3 R157, P1, R152, 0xc000, RZ ;  /* 0x0000c000989d7810 */ /* 0x000fe20007f3e0ff */
[----:B------:R0:W-:Y:S01]  /*8450*/  STSM.16.M88.4 [R158], R8 ;  /* 0x000000089e007844 */ /* 0x0001e20000000200 */
[----:B------:R-:W-:-:S02]  /*8460*/  LOP3.LUT R20, R21, 0x380, RZ, 0xc0, !PT ;  /* 0x0000038015147812 */ /* 0x000fc400078ec0ff */
[----:B------:R-:W-:Y:S02]  /*8470*/  SHF.R.U64 R7, R7, 0x3, RZ ;  /* 0x0000000307077819 */ /* 0x000fe400000012ff */
[----:B------:R-:W-:Y:S02]  /*8480*/  SHF.R.U64 R20, R20, 0x3, RZ ;  /* 0x0000000314147819 */ /* 0x000fe400000012ff */
[----:B------:R-:W-:Y:S02]  /*8490*/  F2FP.F16.F32.PACK_AB R12, R89, R88 ;  /* 0x00000058590c723e */ /* 0x000fe400000000ff */
[----:B------:R-:W-:Y:S02]  /*84a0*/  F2FP.F16.F32.PACK_AB R13, R91, R90 ;  /* 0x0000005a5b0d723e */ /* 0x000fe400000000ff */
[----:B------:R-:W-:Y:S02]  /*84b0*/  F2FP.F16.F32.PACK_AB R14, R93, R92 ;  /* 0x0000005c5d0e723e */ /* 0x000fe400000000ff */
[----:B0-----:R-:W-:-:S02]  /*84c0*/  LOP3.LUT R10, R5, R22, RZ, 0x3c, !PT ;  /* 0x00000016050a7212 */ /* 0x001fc400078e3cff */
[----:B------:R-:W-:Y:S02]  /*84d0*/  LOP3.LUT R22, R157, 0x380, RZ, 0xc0, !PT ;  /* 0x000003809d167812 */ /* 0x000fe400078ec0ff */
[----:B------:R-:W-:Y:S02]  /*84e0*/  F2FP.F16.F32.PACK_AB R15, R95, R94 ;  /* 0x0000005e5f0f723e */ /* 0x000fe400000000ff */
[----:B------:R-:W-:Y:S02]  /*84f0*/  LOP3.LUT R8, R7, R160, RZ, 0x3c, !PT ;  /* 0x000000a007087212 */ /* 0x000fe400078e3cff */
[----:B------:R-:W-:Y:S01]  /*8500*/  SHF.R.U64 R22, R22, 0x3, RZ ;  /* 0x0000000316167819 */ /* 0x000fe200000012ff */
[--C-:B------:R-:W-:Y:S01]  /*8510*/  IMAD.X R5, RZ, RZ, R153.reuse, P0 ;  /* 0x000000ffff057224 */ /* 0x100fe200000e0699 */
[----:B------:R-:W-:Y:S01]  /*8520*/  LOP3.LUT R20, R20, R21, RZ, 0x3c, !PT ;  /* 0x0000001514147212 */ /* 0x000fe200078e3cff */
[--C-:B------:R-:W-:Y:S01]  /*8530*/  IMAD.X R11, RZ, RZ, R153.reuse, P4 ;  /* 0x000000ffff0b7224 */ /* 0x100fe200020e0699 */
[----:B------:R-:W-:Y:S01]  /*8540*/  F2FP.F16.F32.PACK_AB R16, R97, R96 ;  /* 0x000000606110723e */ /* 0x000fe200000000ff */
[--C-:B------:R-:W-:Y:S01]  /*8550*/  IMAD.X R21, RZ, RZ, R153.reuse, P2 ;  /* 0x000000ffff157224 */ /* 0x100fe200010e0699 */
[----:B------:R-:W-:Y:S01]  /*8560*/  F2FP.F16.F32.PACK_AB R17, R99, R98 ;  /* 0x000000626311723e */ /* 0x000fe200000000ff */
[----:B------:R-:W-:Y:S01]  /*8570*/  IMAD.X R9, RZ, RZ, R153, P3 ;  /* 0x000000ffff097224 */ /* 0x000fe200018e0699 */
[----:B------:R-:W-:-:S02]  /*8580*/  F2FP.F16.F32.PACK_AB R18, R101, R100 ;  /* 0x000000646512723e */ /* 0x000fc400000000ff */
[----:B------:R-:W-:Y:S02]  /*8590*/  F2FP.F16.F32.PACK_AB R19, R103, R102 ;  /* 0x000000666713723e */ /* 0x000fe400000000ff */
[----:B------:R-:W-:Y:S01]  /*85a0*/  MOV R7, R154 ;  /* 0x0000009a00077202 */ /* 0x000fe20000000f00 */
[----:B------:R-:W-:Y:S01]  /*85b0*/  IMAD.X R155, RZ, RZ, R153, P1 ;  /* 0x000000ffff9b7224 */ /* 0x000fe200008e0699 */
[----:B------:R-:W-:Y:S01]  /*85c0*/  LOP3.LUT R154, R22, R157, RZ, 0x3c, !PT ;  /* 0x0000009d169a7212 */ /* 0x000fe200078e3cff */
[----:B------:R-:W0:Y:S01]  /*85d0*/  LDC.64 R152, c[0x0][0xd00] ;  /* 0x00034000ff987b82 */ /* 0x000e220000000a00 */
[----:B------:R1:W-:Y:S01]  /*85e0*/  STSM.16.M88.4 [R156], R12 ;  /* 0x0000000c9c007844 */ /* 0x0003e20000000200 */
[----:B------:R-:W-:-:S03]  /*85f0*/  MOV R22, R10 ;  /* 0x0000000a00167202 */ /* 0x000fc60000000f00 */
[----:B------:R2:W-:Y:S01]  /*8600*/  STSM.16.M88.4 [R2], R16 ;  /* 0x0000001002007844 */ /* 0x0005e20000000200 */
[----:B------:R-:W-:Y:S02]  /*8610*/  MOV R154, R154 ;  /* 0x0000009a009a7202 */ /* 0x000fe40000000f00 */
[----:B------:R-:W-:Y:S02]  /*8620*/  F2FP.F16.F32.PACK_AB R10, R125, R124 ;  /* 0x0000007c7d0a723e */ /* 0x000fe400000000ff */
[----:B------:R-:W-:Y:S02]  /*8630*/  F2FP.F16.F32.PACK_AB R11, R127, R126 ;  /* 0x0000007e7f0b723e */ /* 0x000fe400000000ff */
[----:B-1----:R-:W-:Y:S02]  /*8640*/  F2FP.F16.F32.PACK_AB R12, R105, R104 ;  /* 0x00000068690c723e */ /* 0x002fe400000000ff */
[----:B------:R-:W-:Y:S02]  /*8650*/  F2FP.F16.F32.PACK_AB R13, R107, R106 ;  /* 0x0000006a6b0d723e */ /* 0x000fe400000000ff */
[----:B------:R-:W-:-:S02]  /*8660*/  F2FP.F16.F32.PACK_AB R14, R109, R108 ;  /* 0x0000006c6d0e723e */ /* 0x000fc400000000ff */
[----:B------:R-:W-:Y:S02]  /*8670*/  F2FP.F16.F32.PACK_AB R15, R111, R110 ;  /* 0x0000006e6f0f723e */ /* 0x000fe400000000ff */
[----:B--2---:R-:W-:Y:S02]  /*8680*/  F2FP.F16.F32.PACK_AB R16, R113, R112 ;  /* 0x000000707110723e */ /* 0x004fe400000000ff */
[----:B------:R-:W-:Y:S02]  /*8690*/  F2FP.F16.F32.PACK_AB R17, R115, R114 ;  /* 0x000000727311723e */ /* 0x000fe400000000ff */
[----:B------:R-:W-:Y:S02]  /*86a0*/  F2FP.F16.F32.PACK_AB R18, R117, R116 ;  /* 0x000000747512723e */ /* 0x000fe400000000ff */
[----:B------:R-:W-:Y:S02]  /*86b0*/  F2FP.F16.F32.PACK_AB R19, R119, R118 ;  /* 0x000000767713723e */ /* 0x000fe400000000ff */
[----:B------:R-:W-:-:S02]  /*86c0*/  MOV R2, R8 ;  /* 0x0000000800027202 */ /* 0x000fc40000000f00 */
[----:B------:R-:W-:Y:S02]  /*86d0*/  F2FP.F16.F32.PACK_AB R8, R121, R120 ;  /* 0x000000787908723e */ /* 0x000fe400000000ff */
[----:B------:R-:W-:Y:S01]  /*86e0*/  F2FP.F16.F32.PACK_AB R9, R123, R122 ;  /* 0x0000007a7b09723e */ /* 0x000fe200000000ff */
[----:B------:R1:W-:Y:S01]  /*86f0*/  STSM.16.M88.4 [R7], R12 ;  /* 0x0000000c07007844 */ /* 0x0003e20000000200 */
[----:B------:R-:W-:-:S03]  /*8700*/  MOV R21, R20 ;  /* 0x0000001400157202 */ /* 0x000fc60000000f00 */
[----:B------:R2:W-:Y:S04]  /*8710*/  STSM.16.M88.4 [R22], R16 ;  /* 0x0000001016007844 */ /* 0x0005e80000000200 */
[----:B------:R3:W-:Y:S01]  /*8720*/  STSM.16.M88.4 [R154], R8 ;  /* 0x000000089a007844 */ /* 0x0007e20000000200 */
[----:B-1----:R-:W-:Y:S02]  /*8730*/  F2FP.F16.F32.PACK_AB R12, R129, R128 ;  /* 0x00000080810c723e */ /* 0x002fe400000000ff */
[----:B------:R-:W-:Y:S02]  /*8740*/  F2FP.F16.F32.PACK_AB R13, R131, R130 ;  /* 0x00000082830d723e */ /* 0x000fe400000000ff */
[----:B------:R-:W-:Y:S02]  /*8750*/  F2FP.F16.F32.PACK_AB R14, R133, R132 ;  /* 0x00000084850e723e */ /* 0x000fe400000000ff */
[----:B------:R-:W-:-:S02]  /*8760*/  F2FP.F16.F32.PACK_AB R15, R135, R134 ;  /* 0x00000086870f723e */ /* 0x000fc400000000ff */
[----:B--2---:R-:W-:Y:S02]  /*8770*/  F2FP.F16.F32.PACK_AB R16, R137, R136 ;  /* 0x000000888910723e */ /* 0x004fe400000000ff */
[----:B------:R-:W-:Y:S02]  /*8780*/  F2FP.F16.F32.PACK_AB R17, R139, R138 ;  /* 0x0000008a8b11723e */ /* 0x000fe400000000ff */
[----:B------:R-:W-:Y:S02]  /*8790*/  F2FP.F16.F32.PACK_AB R18, R141, R140 ;  /* 0x0000008c8d12723e */ /* 0x000fe400000000ff */
[----:B------:R-:W-:Y:S02]  /*87a0*/  F2FP.F16.F32.PACK_AB R19, R143, R142 ;  /* 0x0000008e8f13723e */ /* 0x000fe400000000ff */
[----:B------:R-:W-:Y:S02]  /*87b0*/  MOV R7, R4 ;  /* 0x0000000400077202 */ /* 0x000fe40000000f00 */
[----:B---3--:R-:W-:-:S02]  /*87c0*/  F2FP.F16.F32.PACK_AB R8, R145, R144 ;  /* 0x000000909108723e */ /* 0x008fc400000000ff */
[----:B------:R-:W-:Y:S02]  /*87d0*/  F2FP.F16.F32.PACK_AB R9, R147, R146 ;  /* 0x000000929309723e */ /* 0x000fe400000000ff */
[----:B------:R-:W-:Y:S02]  /*87e0*/  F2FP.F16.F32.PACK_AB R10, R149, R148 ;  /* 0x00000094950a723e */ /* 0x000fe400000000ff */
[----:B------:R-:W-:Y:S01]  /*87f0*/  F2FP.F16.F32.PACK_AB R11, R151, R150 ;  /* 0x00000096970b723e */ /* 0x000fe200000000ff */
[----:B------:R1:W-:Y:S04]  /*8800*/  STSM.16.M88.4 [R2], R12 ;  /* 0x0000000c02007844 */ /* 0x0003e80000000200 */
[----:B------:R-:W-:Y:S04]  /*8810*/  STSM.16.M88.4 [R21], R16 ;  /* 0x0000001015007844 */ /* 0x000fe80000000200 */
[----:B------:R2:W-:Y:S01]  /*8820*/  STSM.16.M88.4 [R7], R8 ;  /* 0x0000000807007844 */ /* 0x0005e20000000200 */
[----:B0-----:R-:W-:Y:S01]  /*8830*/  ISETP.NE.U32.AND P0, PT, R152, RZ, PT ;  /* 0x000000ff9800720c */ /* 0x001fe20003f05070 */
[----:B------:R-:W-:-:S03]  /*8840*/  IMAD.SHL.U32 R155, R200, 0x4, RZ ;  /* 0x00000004c89b7824 */ /* 0x000fc600078e00ff */
[----:B------:R-:W-:Y:S02]  /*8850*/  ISETP.NE.AND.EX P0, PT, R153, RZ, PT, P0 ;  /* 0x000000ff9900720c */ /* 0x000fe40003f05300 */
[----:B------:R-:W-:Y:S01]  /*8860*/  SHF.L.U64.HI R20, R200, 0x2, R204 ;  /* 0x00000002c8147819 */ /* 0x000fe200000102cc */
[----:B-1----:R-:W0:Y:S08]  /*8870*/  LDC R13, c[0x0][0xbd4] ;  /* 0x0002f500ff0d7b82 */ /* 0x002e300000000800 */
[----:B------:R-:W-:Y:S01]  /*8880*/  BAR.SYNC.DEFER_BLOCKING 0x1, 0x100 ;  /* 0x0044000000007b1d */ /* 0x000fe20000010000 */
[----:B------:R-:W-:Y:S01]  /*8890*/  IADD3 R4, P1, R155, R152, RZ ;  /* 0x000000989b047210 */ /* 0x000fe20007f3e0ff */
[----:B------:R-:W-:-:S04]  /*88a0*/  IMAD.MOV.U32 R2, RZ, RZ, RZ ;  /* 0x000000ffff027224 */ /* 0x000fc800078e00ff */
[----:B------:R-:W-:Y:S01]  /*88b0*/  IMAD.X R5, R20, 0x1, R153, P1 ;  /* 0x0000000114057824 */ /* 0x000fe200008e0699 */
[----:B------:R-:W-:Y:S01]  /*88c0*/  ISETP.NE.U32.AND P1, PT, RZ, UR10, PT ;  /* 0x0000000aff007c0c */ /* 0x000fe2000bf25070 */
[----:B------:R-:W1:Y:S03]  /*88d0*/  LDC.64 R14, c[0x0][0xca8] ;  /* 0x00032a00ff0e7b82 */ /* 0x000e660000000a00 */
[----:B------:R-:W-:Y:S01]  /*88e0*/  ISETP.NE.AND.EX P1, PT, RZ, UR11, PT, P1 ;  /* 0x0000000bff007c0c */ /* 0x000fe2000bf25310 */
[----:B------:R-:W3:-:S12]  /*88f0*/  @P0 LDG.E R2, desc[UR36][R4.64] ;  /* 0x0000002404020981 */ /* 0x000ed8000c1e1900 */
[----:B--2---:R-:W-:-:S04]  /*8900*/  @P1 IADD3 R8, P2, R155, UR10, RZ ;  /* 0x0000000a9b081c10 */ /* 0x004fc8000ff5e0ff */
[----:B------:R-:W-:Y:S01]  /*8910*/  @P1 IADD3.X R9, R20, UR11, RZ, P2, !PT ;  /* 0x0000000b14091c10 */ /* 0x000fe200097fe4ff */
[----:B------:R-:W-:Y:S01]  /*8920*/  IMAD.MOV.U32 R21, RZ, RZ, 0xab8 ;  /* 0x00000ab8ff157424 */ /* 0x000fe200078e00ff */
[----:B------:R-:W-:-:S03]  /*8930*/  ULDC UR11, c[0x0][0xce8] ;  /* 0x00033a00000b7ab9 */ /* 0x000fc60000000800 */
[----:B------:R2:W3:Y:S01]  /*8940*/  @P1 LDG.E R20, desc[UR36][R8.64] ;  /* 0x0000002408141981 */ /* 0x0004e2000c1e1900 */
[----:B------:R-:W-:-:S04]  /*8950*/  ISETP.NE.AND P2, PT, R202, RZ, PT ;  /* 0x000000ffca00720c */ /* 0x000fc80003f45270 */
[----:B0-----:R-:W-:-:S04]  /*8960*/  SEL R13, R202, R13, P2 ;  /* 0x0000000dca0d7207 */ /* 0x001fc80001000000 */
[----:B------:R-:W-:-:S04]  /*8970*/  ISETP.GT.AND P3, PT, R13, 0x1, PT ;  /* 0x000000010d00780c */ /* 0x000fc80003f64270 */
[----:B------:R-:W-:-:S04]  /*8980*/  SEL R21, R21, 0xa78, P3 ;  /* 0x00000a7815157807 */ /* 0x000fc80001800000 */
[----:B------:R-:W0:Y:S01]  /*8990*/  LDC.64 R10, c[0x0][R21+0x220] ;  /* 0x00008800150a7b82 */ /* 0x000e220000000a00 */
[----:B------:R-:W-:-:S07]  /*89a0*/  ISETP.NE.U32.AND P2, PT, R152, RZ, PT ;  /* 0x000000ff9800720c */ /* 0x000fce0003f45070 */
[----:B--2---:R-:W2:Y:S01]  /*89b0*/  LDC.64 R8, c[0x0][R21+0x218] ;  /* 0x0000860015087b82 */ /* 0x004ea20000000a00 */
[----:B------:R-:W-:Y:S01]  /*89c0*/  ISETP.NE.AND.EX P2, PT, R153, RZ, PT, P2 ;  /* 0x000000ff9900720c */ /* 0x000fe20003f45320 */
[----:B------:R-:W-:-:S03]  /*89d0*/  UISETP.NE.AND UP0, UPT, UR11, 0x1, UPT ;  /* 0x000000010b00788c */ /* 0x000fc6000bf05270 */
[----:B------:R-:W-:-:S03]  /*89e0*/  SEL R200, R200, RZ, !P2 ;  /* 0x000000ffc8c87207 */ /* 0x000fc60005000000 */
[----:B------:R-:W3:Y:S01]  /*89f0*/  LDC.64 R12, c[0x0][R21+0x228] ;  /* 0x00008a00150c7b82 */ /* 0x000ee20000000a00 */
[----:B------:R-:W-:Y:S02]  /*8a00*/  PLOP3.LUT P4, PT, PT, PT, UP0, 0x80, 0x0 ;  /* 0x000000000000781c */ /* 0x000fe40003f8f008 */
[----:B------:R-:W-:Y:S01]  /*8a10*/  SEL R7, R204, RZ, !P2 ;  /* 0x000000ffcc077207 */ /* 0x000fe20005000000 */
[----:B------:R-:W-:Y:S01]  /*8a20*/  IMAD.U32 R18, RZ, RZ, UR12 ;  /* 0x0000000cff127e24 */ /* 0x000fe2000f8e00ff */
[----:B------:R-:W-:Y:S01]  /*8a30*/  @UP0 ULDC UR8, c[0x0][0xcec] ;  /* 0x00033b0000080ab9 */ /* 0x000fe20000000800 */
[-C--:B0-----:R-:W-:Y:S02]  /*8a40*/  IMAD R11, R11, R200.reuse, RZ ;  /* 0x000000c80b0b7224 */ /* 0x081fe400078e02ff */
[----:B-1----:R-:W0:Y:S01]  /*8a50*/  @!P3 LDC R14, c[0x0][0xc50] ;  /* 0x00031400ff0ebb82 */ /* 0x002e220000000800 */
[----:B------:R-:W-:-:S04]  /*8a60*/  IMAD.WIDE.U32 R16, R10, R200, RZ ;  /* 0x000000c80a107225 */ /* 0x000fc800078e00ff */
[----:B------:R-:W-:Y:S02]  /*8a70*/  IMAD R19, R10, R7, R11 ;  /* 0x000000070a137224 */ /* 0x000fe400078e020b */
[-C--:B--2---:R-:W-:Y:S01]  /*8a80*/  IMAD.WIDE.U32 R10, R8, R201.reuse, RZ ;  /* 0x000000c9080a7225 */ /* 0x084fe200078e00ff */
[----:B------:R-:W1:Y:S03]  /*8a90*/  @!P3 LDC R15, c[0x0][0xc54] ;  /* 0x00031500ff0fbb82 */ /* 0x000e660000000800 */
[----:B------:R-:W-:Y:S02]  /*8aa0*/  IMAD R7, R9, R201, RZ ;  /* 0x000000c909077224 */ /* 0x000fe400078e02ff */
[----:B----4-:R-:W-:-:S03]  /*8ab0*/  IMAD R18, R18, 0x80, R164 ;  /* 0x0000008012127824 */ /* 0x010fc600078e02a4 */
[----:B------:R2:W4:Y:S01]  /*8ac0*/  LDC.64 R8, c[0x0][R21+0x210] ;  /* 0x0000840015087b82 */ /* 0x0005220000000a00 */
[----:B------:R-:W-:Y:S01]  /*8ad0*/  IMAD.IADD R22, R17, 0x1, R19 ;  /* 0x0000000111167824 */ /* 0x000fe200078e0213 */
[----:B-----5:R-:W-:Y:S01]  /*8ae0*/  SEL R17, R162, RZ, P3 ;  /* 0x000000ffa2117207 */ /* 0x020fe20001800000 */
[----:B------:R-:W-:Y:S01]  /*8af0*/  IMAD.MOV.U32 R19, RZ, RZ, R18 ;  /* 0x000000ffff137224 */ /* 0x000fe200078e0012 */
[----:B---3--:R-:W-:Y:S01]  /*8b00*/  IADD3 R16, P2, P5, R16, R10, R2 ;  /* 0x0000000a10107210 */ /* 0x008fe20007d5e002 */
[----:B------:R-:W-:Y:S01]  /*8b10*/  @P4 IMAD.HI.U32 R10, R18, UR8, RZ ;  /* 0x00000008120a4c27 */ /* 0x000fe2000f8e00ff */
[----:B------:R-:W-:-:S04]  /*8b20*/  @UP0 ULDC UR8, c[0x0][0xcf0] ;  /* 0x00033c0000080ab9 */ /* 0x000fc80000000800 */
[----:B------:R-:W-:Y:S01]  /*8b30*/  @P4 SHF.R.U32.HI R19, RZ, UR8, R10 ;  /* 0x00000008ff134c19 */ /* 0x000fe2000801160a */
[----:B------:R-:W-:Y:S01]  /*8b40*/  IMAD.IADD R10, R11, 0x1, R7 ;  /* 0x000000010b0a7824 */ /* 0x000fe200078e0207 */
[----:B------:R-:W-:Y:S01]  /*8b50*/  SHF.R.S32.HI R7, RZ, 0x1f, R2 ;  /* 0x0000001fff077819 */ /* 0x000fe20000011402 */
[-C--:B------:R-:W-:Y:S02]  /*8b60*/  IMAD R11, R13, R17.reuse, RZ ;  /* 0x000000110d0b7224 */ /* 0x080fe400078e02ff */
[----:B------:R-:W-:Y:S01]  /*8b70*/  IMAD.WIDE.U32 R12, R12, R17, RZ ;  /* 0x000000110c0c7225 */ /* 0x000fe200078e00ff */
[----:B------:R-:W-:-:S03]  /*8b80*/  IADD3.X R17, R22, R10, R7, P2, P5 ;  /* 0x0000000a16117210 */ /* 0x000fc600017ea407 */
[----:B--2---:R-:W-:Y:S01]  /*8b90*/  IMAD.MOV R21, RZ, RZ, -R19 ;  /* 0x000000ffff157224 */ /* 0x004fe200078e0a13 */
[----:B------:R-:W-:Y:S01]  /*8ba0*/  IADD3 R12, P2, P5, R19, R16, R12 ;  /* 0x00000010130c7210 */ /* 0x000fe20007d5e00c */
[----:B------:R-:W-:Y:S01]  /*8bb0*/  IMAD.IADD R13, R13, 0x1, R11 ;  /* 0x000000010d0d7824 */ /* 0x000fe200078e020b */
[----:B------:R-:W-:Y:S01]  /*8bc0*/  SHF.R.S32.HI R10, RZ, 0x1f, R19 ;  /* 0x0000001fff0a7819 */ /* 0x000fe20000011413 */
[----:B------:R-:W-:-:S03]  /*8bd0*/  IMAD R11, R21, UR11, R18 ;  /* 0x0000000b150b7c24 */ /* 0x000fc6000f8e0212 */
[----:B------:R-:W-:Y:S01]  /*8be0*/  IADD3.X R13, R10, R17, R13, P2, P5 ;  /* 0x000000110a0d7210 */ /* 0x000fe200017ea40d */
[-C--:B----4-:R-:W-:Y:S01]  /*8bf0*/  IMAD R9, R9, R11.reuse, RZ ;  /* 0x0000000b09097224 */ /* 0x090fe200078e02ff */
[----:B------:R-:W-:Y:S01]  /*8c00*/  SHF.R.S32.HI R17, RZ, 0x1f, R11 ;  /* 0x0000001fff117819 */ /* 0x000fe2000001140b */
[----:B------:R-:W-:-:S04]  /*8c10*/  IMAD.WIDE.U32 R12, R8, R11, R12 ;  /* 0x0000000b080c7225 */ /* 0x000fc800078e000c */
[----:B------:R-:W-:Y:S01]  /*8c20*/  IMAD R9, R8, R17, R9 ;  /* 0x0000001108097224 */ /* 0x000fe200078e0209 */
[----:B0-----:R-:W-:Y:S01]  /*8c30*/  LEA R14, P2, R12, R14, 0x2 ;  /* 0x0000000e0c0e7211 */ /* 0x001fe200078410ff */
[----:B------:R-:W-:Y:S02]  /*8c40*/  ULDC UR8, c[0x0][0xb88] ;  /* 0x0002e20000087ab9 */ /* 0x000fe40000000800 */
[----:B------:R-:W-:Y:S01]  /*8c50*/  IMAD.IADD R8, R13, 0x1, R9 ;  /* 0x000000010d087824 */ /* 0x000fe200078e0209 */
[----:B------:R-:W-:-:S04]  /*8c60*/  @P1 R2UR UR8, R20 ;  /* 0x00000000140812ca */ /* 0x000fc800000e0000 */
[----:B-1----:R-:W-:Y:S01]  /*8c70*/  LEA.HI.X R15, R12, R15, R8, 0x2, P2 ;  /* 0x0000000f0c0f7211 */ /* 0x002fe200010f1408 */
[----:B------:R-:W-:Y:S10]  /*8c80*/  @P1 BRA `(.L_x_10196) ;  /* 0x0000000000181947 */ /* 0x000ff40003800000 */
[----:B------:R-:W-:Y:S05]  /*8c90*/  @!P0 BRA `(.L_x_10196) ;  /* 0x0000000000148947 */ /* 0x000fea0003800000 */
[----:B------:R-:W2:Y:S04]  /*8ca0*/  LDG.E R9, desc[UR36][R4.64] ;  /* 0x0000002404097981 */ /* 0x000ea8000c1e1900 */
[----:B------:R-:W3:Y:S01]  /*8cb0*/  LDG.E R8, desc[UR36][R4.64+0x4] ;  /* 0x0000042404087981 */ /* 0x000ee2000c1e1900 */
[----:B--2---:R-:W-:Y:S02]  /*8cc0*/  R2UR UR10, R9 ;  /* 0x00000000090a72ca */ /* 0x004fe400000e0000 */
[----:B---3--:R-:W-:-:S13]  /*8cd0*/  R2UR UR8, R8 ;  /* 0x00000000080872ca */ /* 0x008fda00000e0000 */
[----:B------:R-:W-:-:S12]  /*8ce0*/  UIADD3 UR8, -UR10, UR8, URZ ;  /* 0x000000080a087290 */ /* 0x000fd8000fffe13f */
.L_x_10196:
[----:B------:R-:W2:Y:S04]  /*8cf0*/  LDL R12, [R1+0x28] ;  /* 0x00002800010c7983 */ /* 0x000ea80000100800 */
[----:B------:R-:W3:Y:S01]  /*8d00*/  LDL R10, [R1+0x20] ;  /* 0x00002000010a7983 */ /* 0x000ee20000100800 */
[----:B------:R-:W-:Y:S01]  /*8d10*/  R2UR UR10, R163 ;  /* 0x00000000a30a72ca */ /* 0x000fe200000e0000 */
[----:B------:R-:W-:Y:S02]  /*8d20*/  UIMAD UR8, UR8, UR11, URZ ;  /* 0x0000000b080872a4 */ /* 0x000fe4000f8e023f */
[----:B------:R-:W-:Y:S04]  /*8d30*/  SHFL.IDX PT, R4, R14, RZ, 0x1c1f ;  /* 0x001c1fff0e047589 */ /* 0x000fe800000e0000 */
[----:B------:R-:W0:Y:S04]  /*8d40*/  SHFL.IDX PT, R5, R15, RZ, 0x1c1f ;  /* 0x001c1fff0f057589 */ /* 0x000e2800000e0000 */
[----:B------:R-:W-:Y:S02]  /*8d50*/  SHFL.IDX PT, R8, R14, 0x1, 0x1c1f ;  /* 0x003c1f000e087f89 */ /* 0x000fe400000e0000 */
[----:B------:R-:W-:-:S02]  /*8d60*/  IMAD.U32 R11, RZ, RZ, UR10 ;  /* 0x0000000aff0b7e24 */ /* 0x000fc4000f8e00ff */
[----:B------:R-:W1:Y:S02]  /*8d70*/  SHFL.IDX PT, R9, R15, 0x1, 0x1c1f ;  /* 0x003c1f000f097f89 */ /* 0x000e6400000e0000 */
[----:B--2---:R-:W-:Y:S01]  /*8d80*/  IMAD R11, R11, 0x80, R12 ;  /* 0x000000800b0b7824 */ /* 0x004fe200078e020c */
[----:B---3--:R-:W-:-:S03]  /*8d90*/  LOP3.LUT P0, RZ, R10, 0x3, RZ, 0xc0, !PT ;  /* 0x000000030aff7812 */ /* 0x008fc6000780c0ff */
[C---:B------:R-:W-:Y:S01]  /*8da0*/  VIADD R10, R11.reuse, 0x8 ;  /* 0x000000080b0a7836 */ /* 0x040fe20000000000 */
[C---:B------:R-:W-:Y:S02]  /*8db0*/  ISETP.GE.AND P2, PT, R11.reuse, UR8, PT ;  /* 0x000000080b007c0c */ /* 0x040fe4000bf46270 */
[----:B------:R-:W-:Y:S02]  /*8dc0*/  ISETP.GE.OR P1, PT, R11, UR8, P0 ;  /* 0x000000080b007c0c */ /* 0x000fe40008726670 */
[----:B------:R-:W-:-:S11]  /*8dd0*/  ISETP.GE.OR P0, PT, R10, UR8, P0 ;  /* 0x000000080a007c0c */ /* 0x000fd60008706670 */
[----:B0-----:R0:W-:Y:S04]  /*8de0*/  @!P1 ST.E desc[UR36][R4.64], R3 ;  /* 0x0000000304009985 */ /* 0x0011e8000c101924 */
[----:B-1----:R0:W-:Y:S01]  /*8df0*/  @!P0 ST.E desc[UR36][R8.64], R0 ;  /* 0x0000000008008985 */ /* 0x0021e2000c101924 */
[----:B------:R-:W-:Y:S01]  /*8e00*/  ISETP.GE.AND P0, PT, R10, UR8, PT ;  /* 0x000000080a007c0c */ /* 0x000fe2000bf06270 */
[----:B------:R-:W-:-:S12]  /*8e10*/  @P3 BRA `(.L_x_10197) ;  /* 0x0000001000083947 */ /* 0x000fd80003800000 */
[----:B0-----:R-:W0:Y:S01]  /*8e20*/  S2R R0, SR_TID.X ;  /* 0x0000000000007919 */ /* 0x001e220000002100 */
[----:B------:R-:W-:Y:S01]  /*8e30*/  R2UR UR12, R163 ;  /* 0x00000000a30c72ca */ /* 0x000fe200000e0000 */
[----:B------:R-:W-:Y:S01]  /*8e40*/  @UP0 ULDC UR10, c[0x0][0xcec] ;  /* 0x00033b00000a0ab9 */ /* 0x000fe20000000800 */
[----:B0-----:R-:W-:-:S05]  /*8e50*/  VIADD R0, R0, 0xffffff80 ;  /* 0xffffff8000007836 */ /* 0x001fca0000000000 */
[----:B------:R-:W-:-:S04]  /*8e60*/  SHF.R.S32.HI R3, RZ, 0x1f, R0 ;  /* 0x0000001fff037819 */ /* 0x000fc80000011400 */
[----:B------:R-:W-:-:S04]  /*8e70*/  LEA.HI R3, R3, R0, RZ, 0x3 ;  /* 0x0000000003037211 */ /* 0x000fc800078f18ff */
[----:B------:R-:W-:Y:S02]  /*8e80*/  LOP3.LUT R5, R3, 0xfffffff8, RZ, 0xc0, !PT ;  /* 0xfffffff803057812 */ /* 0x000fe400078ec0ff */
[----:B------:R-:W-:-:S03]  /*8e90*/  SHF.R.S32.HI R3, RZ, 0x3, R3 ;  /* 0x00000003ff037819 */ /* 0x000fc60000011403 */
[----:B------:R-:W-:Y:S02]  /*8ea0*/  IMAD.IADD R20, R0, 0x1, -R5 ;  /* 0x0000000100147824 */ /* 0x000fe400078e0a05 */
[----:B------:R-:W-:Y:S02]  /*8eb0*/  IMAD.MOV.U32 R5, RZ, RZ, 0x2 ;  /* 0x00000002ff057424 */ /* 0x000fe400078e00ff */
[----:B------:R-:W-:-:S04]  /*8ec0*/  IMAD.SHL.U32 R0, R20, 0x8, RZ ;  /* 0x0000000814007824 */ /* 0x000fc800078e00ff */
[----:B------:R-:W-:-:S04]  /*8ed0*/  IMAD R4, R3, 0x40, R0 ;  /* 0x0000004003047824 */ /* 0x000fc800078e0200 */
[----:B------:R-:W-:Y:S01]  /*8ee0*/  IMAD.WIDE R4, R4, R5, UR6 ;  /* 0x0000000604047e25 */ /* 0x000fe2000f8e0205 */
[----:B------:R-:W-:Y:S02]  /*8ef0*/  ULDC.64 UR6, c[0x0][0xba0] ;  /* 0x0002e80000067ab9 */ /* 0x000fe40000000a00 */
[C---:B------:R-:W-:Y:S02]  /*8f00*/  IADD3 R25, P1, R4.reuse, 0x3000, RZ ;  /* 0x0000300004197810 */ /* 0x040fe40007f3e0ff */
        /* <DEDUP_REMOVED lines=14> */
[----:B------:R-:W-:-:S02]  /*8ff0*/  IADD3 R49, P1, R4, 0x9000, RZ ;  /* 0x0000900004317810 */ /* 0x000fc40007f3e0ff */
[C---:B------:R-:W-:Y:S02]  /*9000*/  IADD3 R29, P0, R4.reuse, 0x4000, RZ ;  /* 0x00004000041d7810 */ /* 0x040fe40007f1e0ff */
[C---:B------:R-:W-:Y:S02]  /*9010*/  IADD3 R33, P6, R4.reuse, 0x5000, RZ ;  /* 0x0000500004217810 */ /* 0x040fe40007fde0ff */
[C---:B------:R-:W-:Y:S02]  /*9020*/  IADD3 R37, P5, R4.reuse, 0x6000, RZ ;  /* 0x0000600004257810 */ /* 0x040fe40007fbe0ff */
[C---:B------:R-:W-:Y:S01]  /*9030*/  LOP3.LUT R11, R4.reuse, 0x380, RZ, 0xc0, !PT ;  /* 0x00000380040b7812 */ /* 0x040fe200078ec0ff */
[----:B------:R-:W-:Y:S01]  /*9040*/  IMAD R7, R7, UR6, RZ ;  /* 0x0000000607077c24 */ /* 0x000fe2000f8e02ff */
[C---:B------:R-:W-:Y:S01]  /*9050*/  IADD3 R41, P3, R4.reuse, 0x7000, RZ ;  /* 0x0000700004297810 */ /* 0x040fe20007f7e0ff */
[----:B------:R-:W-:Y:S01]  /*9060*/  IMAD.U32 R77, RZ, RZ, UR12 ;  /* 0x0000000cff4d7e24 */ /* 0x000fe2000f8e00ff */
[----:B------:R-:W-:-:S02]  /*9070*/  IADD3 R45, P2, R4, 0x8000, RZ ;  /* 0x00008000042d7810 */ /* 0x000fc40007f5e0ff */
[----:B------:R-:W-:Y:S01]  /*9080*/  SHF.R.S32.HI R21, RZ, 0x1f, R200 ;  /* 0x0000001fff157819 */ /* 0x000fe200000114c8 */
[----:B------:R-:W-:Y:S01]  /*9090*/  IMAD.U32 R78, RZ, RZ, UR12 ;  /* 0x0000000cff4e7e24 */ /* 0x000fe2000f8e00ff */
[----:B------:R-:W-:Y:S01]  /*90a0*/  LOP3.LUT R48, R49, 0x380, RZ, 0xc0, !PT ;  /* 0x0000038031307812 */ /* 0x000fe200078ec0ff */
[----:B------:R-:W5:Y:S01]  /*90b0*/  LD.E.128 R12, desc[UR36][R12.64] ;  /* 0x000000240c0c7980 */ /* 0x000f62000c101d00 */
[----:B------:R-:W-:Y:S02]  /*90c0*/  LOP3.LUT R28, R29, 0x380, RZ, 0xc0, !PT ;  /* 0x000003801d1c7812 */ /* 0x000fe400078ec0ff */
[----:B------:R-:W-:Y:S01]  /*90d0*/  LOP3.LUT R32, R33, 0x380, RZ, 0xc0, !PT ;  /* 0x0000038021207812 */ /* 0x000fe200078ec0ff */
[----:B------:R-:W5:Y:S01]  /*90e0*/  LD.E.128 R16, desc[UR36][R16.64] ;  /* 0x0000002410107980 */ /* 0x000f62000c101d00 */
[----:B------:R-:W-:Y:S02]  /*90f0*/  LOP3.LUT R36, R37, 0x380, RZ, 0xc0, !PT ;  /* 0x0000038025247812 */ /* 0x000fe400078ec0ff */
[----:B------:R-:W-:Y:S01]  /*9100*/  LOP3.LUT R40, R41, 0x380, RZ, 0xc0, !PT ;  /* 0x0000038029287812 */ /* 0x000fe200078ec0ff */
[----:B------:R-:W5:Y:S01]  /*9110*/  LD.E.128 R24, desc[UR36][R24.64] ;  /* 0x0000002418187980 */ /* 0x000f62000c101d00 */
[----:B------:R-:W-:-:S02]  /*9120*/  LOP3.LUT R44, R45, 0x380, RZ, 0xc0, !PT ;  /* 0x000003802d2c7812 */ /* 0x000fc400078ec0ff */
[----:B------:R-:W-:Y:S02]  /*9130*/  SHF.R.U64 R48, R48, 0x3, RZ ;  /* 0x0000000330307819 */ /* 0x000fe400000012ff */
[----:B------:R-:W-:Y:S02]  /*9140*/  SHF.R.U64 R28, R28, 0x3, RZ ;  /* 0x000000031c1c7819 */ /* 0x000fe400000012ff */
[----:B------:R-:W-:Y:S02]  /*9150*/  SHF.R.U64 R32, R32, 0x3, RZ ;  /* 0x0000000320207819 */ /* 0x000fe400000012ff */
[----:B------:R-:W-:Y:S02]  /*9160*/  SHF.R.U64 R36, R36, 0x3, RZ ;  /* 0x0000000324247819 */ /* 0x000fe400000012ff */
[----:B------:R-:W-:Y:S02]  /*9170*/  SHF.R.U64 R40, R40, 0x3, RZ ;  /* 0x0000000328287819 */ /* 0x000fe400000012ff */
[----:B------:R-:W-:-:S02]  /*9180*/  SHF.R.U64 R44, R44, 0x3, RZ ;  /* 0x000000032c2c7819 */ /* 0x000fc400000012ff */
        /* <DEDUP_REMOVED lines=12> */
[----:B------:R-:W-:-:S02]  /*9250*/  IADD3 R9, P1, R4, 0xf000, RZ ;  /* 0x0000f00004097810 */ /* 0x000fc40007f3e0ff */
[----:B------:R-:W-:Y:S01]  /*9260*/  SHF.R.U64 R11, R11, 0x3, RZ ;  /* 0x000000030b0b7819 */ /* 0x000fe200000012ff */
[----:B------:R-:W-:Y:S01]  /*9270*/  IMAD R7, R2, UR7, R7 ;  /* 0x0000000702077c24 */ /* 0x000fe2000f8e0207 */
[C---:B------:R-:W-:Y:S01]  /*9280*/  IADD3 R53, P0, R4.reuse, 0xa000, RZ ;  /* 0x0000a00004357810 */ /* 0x040fe20007f1e0ff */
[----:B------:R-:W-:Y:S01]  /*9290*/  IMAD.X R73, RZ, RZ, R5, P1 ;  /* 0x000000ffff497224 */ /* 0x000fe200008e0605 */
[C---:B------:R-:W-:Y:S01]  /*92a0*/  IADD3 R57, P6, R4.reuse, 0xb000, RZ ;  /* 0x0000b00004397810 */ /* 0x040fe20007fde0ff */
[----:B------:R-:W5:Y:S01]  /*92b0*/  LD.E.128 R28, desc[UR36][R28.64] ;  /* 0x000000241c1c7980 */ /* 0x000f62000c101d00 */
[C---:B------:R-:W-:Y:S02]  /*92c0*/  IADD3 R61, P5, R4.reuse, 0xc000, RZ ;  /* 0x0000c000043d7810 */ /* 0x040fe40007fbe0ff */
[C---:B------:R-:W-:Y:S01]  /*92d0*/  IADD3 R65, P3, R4.reuse, 0xd000, RZ ;  /* 0x0000d00004417810 */ /* 0x040fe20007f7e0ff */
[----:B------:R-:W5:Y:S01]  /*92e0*/  LD.E.128 R32, desc[UR36][R32.64] ;  /* 0x0000002420207980 */ /* 0x000f62000c101d00 */
[----:B------:R-:W-:-:S02]  /*92f0*/  IADD3 R69, P2, R4, 0xe000, RZ ;  /* 0x0000e00004457810 */ /* 0x000fc40007f5e0ff */
        /* <DEDUP_REMOVED lines=9> */
[----:B------:R-:W-:Y:S01]  /*9390*/  SHF.R.U64 R8, R8, 0x3, RZ ;  /* 0x0000000308087819 */ /* 0x000fe200000012ff */
[----:B------:R-:W5:Y:S01]  /*93a0*/  LD.E.128 R48, desc[UR36][R48.64] ;  /* 0x0000002430307980 */ /* 0x000f62000c101d00 */
[----:B------:R-:W-:Y:S02]  /*93b0*/  SHF.R.U64 R52, R52, 0x3, RZ ;  /* 0x0000000334347819 */ /* 0x000fe400000012ff */
[----:B------:R-:W-:Y:S02]  /*93c0*/  SHF.R.U64 R56, R56, 0x3, RZ ;  /* 0x0000000338387819 */ /* 0x000fe400000012ff */
[----:B------:R-:W-:Y:S02]  /*93d0*/  SHF.R.U64 R60, R60, 0x3, RZ ;  /* 0x000000033c3c7819 */ /* 0x000fe400000012ff */
[----:B------:R-:W-:Y:S02]  /*93e0*/  SHF.R.U64 R64, R64, 0x3, RZ ;  /* 0x0000000340407819 */ /* 0x000fe400000012ff */
[----:B------:R-:W-:-:S02]  /*93f0*/  SHF.R.U64 R68, R68, 0x3, RZ ;  /* 0x0000000344447819 */ /* 0x000fc400000012ff */
[----:B------:R-:W-:Y:S02]  /*9400*/  LOP3.LUT R4, R11, R4, RZ, 0x3c, !PT ;  /* 0x000000040b047212 */ /* 0x000fe400078e3cff */
        /* <DEDUP_REMOVED lines=11> */
[----:B------:R-:W5:Y:S04]  /*94c0*/  LD.E.128 R52, desc[UR36][R52.64] ;  /* 0x0000002434347980 */ /* 0x000f68000c101d00 */
[----:B------:R0:W5:Y:S01]  /*94d0*/  LD.E.128 R8, desc[UR36][R4.64] ;  /* 0x0000002404087980 */ /* 0x000162000c101d00 */
[----:B------:R-:W-:-:S03]  /*94e0*/  IMAD R78, R78, 0x80, R3 ;  /* 0x000000804e4e7824 */ /* 0x000fc600078e0203 */
[----:B------:R-:W5:Y:S04]  /*94f0*/  LD.E.128 R56, desc[UR36][R56.64] ;  /* 0x0000002438387980 */ /* 0x000f68000c101d00 */
[----:B------:R-:W5:Y:S01]  /*9500*/  LD.E.128 R60, desc[UR36][R60.64] ;  /* 0x000000243c3c7980 */ /* 0x000f62000c101d00 */
[----:B0-----:R-:W-:Y:S01]  /*9510*/  IMAD.WIDE.U32 R4, R2, UR6, RZ ;  /* 0x0000000602047c25 */ /* 0x001fe2000f8e00ff */
[----:B------:R-:W-:Y:S02]  /*9520*/  ULDC.64 UR6, c[0x0][0xbe8] ;  /* 0x0002fa0000067ab9 */ /* 0x000fe40000000a00 */
[----:B------:R-:W5:Y:S01]  /*9530*/  LD.E.128 R64, desc[UR36][R64.64] ;  /* 0x0000002440407980 */ /* 0x000f62000c101d00 */
[----:B------:R-:W-:Y:S02]  /*9540*/  IMAD R2, R20, 0x20, R3 ;  /* 0x0000002014027824 */ /* 0x000fe400078e0203 */
[----:B------:R-:W-:Y:S01]  /*9550*/  IMAD.IADD R5, R5, 0x1, R7 ;  /* 0x0000000105057824 */ /* 0x000fe200078e0207 */
[----:B------:R-:W5:Y:S01]  /*9560*/  LD.E.128 R68, desc[UR36][R68.64] ;  /* 0x0000002444447980 */ /* 0x000f62000c101d00 */
[----:B------:R-:W-:-:S02]  /*9570*/  IMAD R77, R77, 0x80, R2 ;  /* 0x000000804d4d7824 */ /* 0x000fc400078e0202 */
[----:B------:R-:W-:Y:S01]  /*9580*/  IMAD.WIDE.U32 R4, R201, UR6, R4 ;  /* 0x00000006c9047c25 */ /* 0x000fe2000f8e0004 */
[----:B------:R-:W5:Y:S03]  /*9590*/  LD.E.128 R72, desc[UR36][R72.64] ;  /* 0x0000002448487980 */ /* 0x000f66000c101d00 */
[----:B------:R-:W-:Y:S01]  /*95a0*/  @P4 IMAD.HI.U32 R2, R77, UR10, RZ ;  /* 0x0000000a4d024c27 */ /* 0x000fe2000f8e00ff */
[----:B------:R-:W-:Y:S01]  /*95b0*/  @UP0 ULDC UR10, c[0x0][0xcf0] ;  /* 0x00033c00000a0ab9 */ /* 0x000fe20000000800 */
[----:B------:R-:W-:Y:S01]  /*95c0*/  @!PT LDS RZ, [RZ] ;  /* 0x00000000fffff984 */ /* 0x000fe20000000800 */
[----:B------:R-:W-:Y:S01]  /*95d0*/  @!PT LDS RZ, [RZ] ;  /* 0x00000000fffff984 */ /* 0x000fe20000000800 */
[----:B------:R-:W-:Y:S01]  /*95e0*/  @!PT LDS RZ, [RZ] ;  /* 0x00000000fffff984 */ /* 0x000fe20000000800 */
[----:B------:R-:W-:Y:S01]  /*95f0*/  @!PT LDS RZ, [RZ] ;  /* 0x00000000fffff984 */ /* 0x000fe20000000800 */
[----:B------:R0:W-:Y:S06]  /*9600*/  MEMBAR.ALL.CTA ;  /* 0x0000000000007992 */ /* 0x0001ec0000008000 */
[----:B0-----:R-:W0:Y:S01]  /*9610*/  FENCE.VIEW.ASYNC.S ;  /* 0x00000000000073c6 */ /* 0x001e220000000000 */
[----:B------:R-:W-:Y:S01]  /*9620*/  IMAD R5, R201, UR7, R5 ;  /* 0x00000007c9057c24 */ /* 0x000fe2000f8e0205 */
[----:B------:R-:W-:Y:S01]  /*9630*/  ULDC.64 UR6, c[0x0][0xbf0] ;  /* 0x0002fc0000067ab9 */ /* 0x000fe20000000a00 */
[----:B------:R-:W-:Y:S01]  /*9640*/  IMAD.MOV.U32 R7, RZ, RZ, R77 ;  /* 0x000000ffff077224 */ /* 0x000fe200078e004d */
[----:B------:R-:W-:Y:S01]  /*9650*/  @P4 SHF.R.U32.HI R7, RZ, UR10, R2 ;  /* 0x0000000aff074c19 */ /* 0x000fe20008011602 */
[----:B------:R-:W-:-:S03]  /*9660*/  IMAD R21, R21, UR6, RZ ;  /* 0x0000000615157c24 */ /* 0x000fc6000f8e02ff */
[----:B------:R-:W-:Y:S01]  /*9670*/  SHF.R.S32.HI R2, RZ, 0x1f, R7 ;  /* 0x0000001fff027819 */ /* 0x000fe20000011407 */
[C---:B------:R-:W-:Y:S02]  /*9680*/  IMAD R21, R200.reuse, UR7, R21 ;  /* 0x00000007c8157c24 */ /* 0x040fe4000f8e0215 */
[----:B------:R-:W-:Y:S01]  /*9690*/  IMAD.WIDE.U32 R200, R200, UR6, R4 ;  /* 0x00000006c8c87c25 */ /* 0x000fe2000f8e0004 */
[----:B------:R-:W-:-:S03]  /*96a0*/  ULDC.64 UR6, c[0x0][0xbe0] ;  /* 0x0002f80000067ab9 */ /* 0x000fc60000000a00 */
[----:B------:R-:W-:Y:S02]  /*96b0*/  IMAD.MOV R4, RZ, RZ, -R7 ;  /* 0x000000ffff047224 */ /* 0x000fe400078e0a07 */
[----:B------:R-:W-:Y:S02]  /*96c0*/  IMAD.IADD R201, R201, 0x1, R21 ;  /* 0x00000001c9c97824 */ /* 0x000fe400078e0215 */
[----:B------:R-:W-:Y:S02]  /*96d0*/  IMAD R2, R2, UR6, RZ ;  /* 0x0000000602027c24 */ /* 0x000fe4000f8e02ff */
[----:B------:R-:W-:Y:S02]  /*96e0*/  IMAD R21, R4, UR11, R77 ;  /* 0x0000000b04157c24 */ /* 0x000fe4000f8e024d */
[----:B------:R-:W-:-:S04]  /*96f0*/  IMAD.WIDE.U32 R4, R7, UR6, R200 ;  /* 0x0000000607047c25 */ /* 0x000fc8000f8e00c8 */
[----:B------:R-:W-:Y:S01]  /*9700*/  IMAD R7, R7, UR7, R2 ;  /* 0x0000000707077c24 */ /* 0x000fe2000f8e0202 */
[----:B------:R-:W-:Y:S01]  /*9710*/  SHF.R.S32.HI R2, RZ, 0x1f, R21 ;  /* 0x0000001fff027819 */ /* 0x000fe20000011415 */
[----:B------:R-:W-:Y:S02]  /*9720*/  ULDC.64 UR6, c[0x0][0xbd8] ;  /* 0x0002f60000067ab9 */ /* 0x000fe40000000a00 */
[----:B------:R-:W-:Y:S02]  /*9730*/  IMAD.IADD R5, R5, 0x1, R7 ;  /* 0x0000000105057824 */ /* 0x000fe400078e0207 */
[----:B------:R-:W-:-:S04]  /*9740*/  IMAD R2, R2, UR6, RZ ;  /* 0x0000000602027c24 */ /* 0x000fc8000f8e02ff */
[C---:B------:R-:W-:Y:S02]  /*9750*/  IMAD R7, R21.reuse, UR7, R2 ;  /* 0x0000000715077c24 */ /* 0x040fe4000f8e0202 */
[----:B------:R-:W-:Y:S01]  /*9760*/  IMAD.WIDE.U32 R2, R21, UR6, R4 ;  /* 0x0000000615027c25 */ /* 0x000fe2000f8e0004 */
[----:B------:R-:W-:-:S03]  /*9770*/  ULDC.64 UR6, c[0x0][0xb80] ;  /* 0x0002e00000067ab9 */ /* 0x000fc60000000a00 */
[----:B------:R-:W-:Y:S01]  /*9780*/  IMAD.IADD R3, R3, 0x1, R7 ;  /* 0x0000000103037824 */ /* 0x000fe200078e0207 */
[----:B------:R-:W-:Y:S01]  /*9790*/  LEA R7, P2, R2, UR6, 0x1 ;  /* 0x0000000602077c11 */ /* 0x000fe2000f8408ff */
[----:B------:R-:W-:-:S03]  /*97a0*/  UIADD3 UR6, UR9, 0x32420, URZ ;  /* 0x0003242009067890 */ /* 0x000fc6000fffe03f */
[----:B------:R-:W-:Y:S02]  /*97b0*/  LEA.HI.X R22, R2, UR7, R3, 0x1, P2 ;  /* 0x0000000702167c11 */ /* 0x000fe400090f0c03 */
[C---:B------:R-:W-:Y:S01]  /*97c0*/  ISETP.GE.AND P2, PT, R78.reuse, UR8, PT ;  /* 0x000000084e007c0c */ /* 0x040fe2000bf46270 */
[----:B------:R-:W-:Y:S01]  /*97d0*/  UPRMT UR6, URZ, 0x654, UR6 ;  /* 0x000006543f067896 */ /* 0x000fe20008000006 */
[----:B------:R-:W-:Y:S01]  /*97e0*/  VIADD R4, R78, 0x20 ;  /* 0x000000204e047836 */ /* 0x000fe20000000000 */
[----:B------:R-:W-:Y:S01]  /*97f0*/  IADD3 R80, R0, 0x40, RZ ;  /* 0x0000004000507810 */ /* 0x000fe20007ffe0ff */
[----:B------:R-:W-:Y:S02]  /*9800*/  VIADD R5, R78, 0x40 ;  /* 0x000000404e057836 */ /* 0x000fe40000000000 */
[C---:B------:R-:W-:Y:S02]  /*9810*/  VIADD R82, R0.reuse, 0x80 ;  /* 0x0000008000527836 */ /* 0x040fe40000000000 */
[----:B------:R-:W-:Y:S01]  /*9820*/  VIADD R84, R0, 0xc0 ;  /* 0x000000c000547836 */ /* 0x000fe20000000000 */
[----:B0-----:R0:W1:Y:S01]  /*9830*/  SHFL.IDX PT, R79, R7, RZ, 0x181f ;  /* 0x00181fff074f7589 */ /* 0x00106200000e0000 */
[----:B------:R-:W-:Y:S01]  /*9840*/  SYNCS.ARRIVE.TRANS64.RED.A1T0 RZ, [UR6], RZ ;  /* 0x000000ffffff79a7 */ /* 0x000fe20008100406 */
[----:B------:R-:W-:Y:S02]  /*9850*/  BSSY B1, `(.L_x_10198) ;  /* 0x000001a000017945 */ /* 0x000fe40003800000 */
[----:B------:R0:W2:Y:S01]  /*9860*/  SHFL.IDX PT, R77, R22, RZ, 0x181f ;  /* 0x00181fff164d7589 */ /* 0x0000a200000e0000 */
[----:B------:R-:W-:-:S02]  /*9870*/  ISETP.GE.AND P1, PT, R4, UR8, PT ;  /* 0x0000000804007c0c */ /* 0x000fc4000bf26270 */
[----:B------:R-:W-:Y:S02]  /*9880*/  ISETP.GE.AND P0, PT, R5, UR8, PT ;  /* 0x0000000805007c0c */ /* 0x000fe4000bf06270 */
[----:B------:R-:W-:Y:S02]  /*9890*/  SHF.R.S32.HI R86, RZ, 0x1f, R0 ;  /* 0x0000001fff567819 */ /* 0x000fe40000011400 */
        /* <DEDUP_REMOVED lines=21> */
.L_x_10199:
[----:B------:R-:W-:Y:S05]  /*99f0*/  BSYNC B1 ;  /* 0x0000000000017941 */ /* 0x000fea0003800000 */
.L_x_10198:
        /* <DEDUP_REMOVED lines=21> */
.L_x_10201:
[----:B------:R-:W-:Y:S05]  /*9b50*/  BSYNC B1 ;  /* 0x0000000000017941 */ /* 0x000fea0003800000 */
.L_x_10200:
        /* <DEDUP_REMOVED lines=16> */
[----:B----4-:R-:W-:-:S02]  /*9c60*/  @!P1 LEA.HI.X R9, R82, R11, R83, 0x1, P4 ;  /* 0x0000000b52099211 */ /* 0x010fc400020f0c53 */
[----:B------:R-:W-:Y:S01]  /*9c70*/  @!P0 LEA.HI.X R11, R84, R11, R85, 0x1, P6 ;  /* 0x0000000b540b8211 */ /* 0x000fe200030f0c55 */
[----:B------:R0:W-:Y:S04]  /*9c80*/  @!P2 ST.E.128 desc[UR36][R4.64], R36 ;  /* 0x000000240400a985 */ /* 0x0001e8000c101d24 */
[----:B------:R0:W-:Y:S04]  /*9c90*/  @!P1 ST.E.128 desc[UR36][R8.64], R52 ;  /* 0x0000003408009985 */ /* 0x0001e8000c101d24 */
[----:B------:R0:W-:Y:S02]  /*9ca0*/  @!P0 ST.E.128 desc[UR36][R10.64], R68 ;  /* 0x000000440a008985 */ /* 0x0001e4000c101d24 */
.L_x_10203:
[----:B------:R-:W-:Y:S05]  /*9cb0*/  BSYNC B1 ;  /* 0x0000000000017941 */ /* 0x000fea0003800000 */
.L_x_10202:
[----:B0-----:R-:W-:Y:S01]  /*9cc0*/  VIADD R2, R78, 0x60 ;  /* 0x000000604e027836 */ /* 0x001fe20000000000 */
[----:B------:R0:W0:Y:S04]  /*9cd0*/  SHFL.IDX PT, R11, R22, 0x3, 0x181f ;  /* 0x00781f00160b7f89 */ /* 0x00002800000e0000 */
[----:B------:R-:W-:Y:S01]  /*9ce0*/  ISETP.GE.AND P0, PT, R2, UR8, PT ;  /* 0x0000000802007c0c */ /* 0x000fe2000bf06270 */
[----:B---3--:R-:W3:-:S12]  /*9cf0*/  SHFL.IDX PT, R7, R7, 0x3, 0x181f ;  /* 0x00781f0007077f89 */ /* 0x008ed800000e0000 */
[----:B------:R-:W-:Y:S05]  /*9d00*/  @P0 BRA `(.L_x_10204) ;  /* 0x0000002400bc0947 */ /* 0x000fea0003800000 */
[----:B------:R-:W-:Y:S02]  /*9d10*/  ULDC UR6, c[0x0][0xbc8] ;  /* 0x0002f20000067ab9 */ /* 0x000fe40000000800 */
[----:B------:R-:W-:Y:S02]  /*9d20*/  ISETP.GE.AND P3, PT, R0, UR6, PT ;  /* 0x0000000600007c0c */ /* 0x000fe4000bf66270 */
[----:B------:R-:W-:Y:S02]  /*9d30*/  ISETP.GE.AND P4, PT, R80, UR6, PT ;  /* 0x0000000650007c0c */ /* 0x000fe4000bf86270 */
[----:B------:R-:W-:-:S09]  /*9d40*/  ISETP.GE.AND P5, PT, R82, UR6, PT ;  /* 0x0000000652007c0c */ /* 0x000fd2000bfa6270 */
[-C--:B---3--:R-:W-:Y:S02]  /*9d50*/  @!P3 LEA R2, P0, R0, R7.reuse, 0x1 ;  /* 0x000000070002b211 */ /* 0x088fe400078008ff */
[-C--:B------:R-:W-:Y:S02]  /*9d60*/  @!P4 LEA R4, P1, R80, R7.reuse, 0x1 ;  /* 0x000000075004c211 */ /* 0x080fe400078208ff */
[----:B------:R-:W-:Y:S02]  /*9d70*/  @!P5 LEA R8, P2, R82, R7, 0x1 ;  /* 0x000000075208d211 */ /* 0x000fe400078408ff */
[-C--:B0-----:R-:W-:Y:S02]  /*9d80*/  @!P3 LEA.HI.X R3, R0, R11.reuse, R86, 0x1, P0 ;  /* 0x0000000b0003b211 */ /* 0x081fe400000f0c56 */
[-C--:B------:R-:W-:Y:S02]  /*9d90*/  @!P4 LEA.HI.X R5, R80, R11.reuse, R81, 0x1, P1 ;  /* 0x0000000b5005c211 */ /* 0x080fe400008f0c51 */
[----:B----4-:R-:W-:Y:S01]  /*9da0*/  @!P5 LEA.HI.X R9, R82, R11, R83, 0x1, P2 ;  /* 0x0000000b5209d211 */ /* 0x010fe200010f0c53 */
[----:B------:R0:W-:Y:S01]  /*9db0*/  @!P3 ST.E.128 desc[UR36][R2.64], R24 ;  /* 0x000000180200b985 */ /* 0x0001e2000c101d24 */
[----:B------:R-:W-:-:S03]  /*9dc0*/  ISETP.GE.AND P0, PT, R84, UR6, PT ;  /* 0x0000000654007c0c */ /* 0x000fc6000bf06270 */
[----:B------:R0:W-:Y:S04]  /*9dd0*/  @!P4 ST.E.128 desc[UR36][R4.64], R40 ;  /* 0x000000280400c985 */ /* 0x0001e8000c101d24 */
[----:B------:R0:W-:Y:S06]  /*9de0*/  @!P5 ST.E.128 desc[UR36][R8.64], R56 ;  /* 0x000000380800d985 */ /* 0x0001ec000c101d24 */
[----:B------:R-:W-:Y:S05]  /*9df0*/  @P0 BRA `(.L_x_10204) ;  /* 0x0000002400800947 */ /* 0x000fea0003800000 */
[----:B0-----:R-:W-:-:S04]  /*9e00*/  LEA R2, P0, R84, R7, 0x1 ;  /* 0x0000000754027211 */ /* 0x001fc800078008ff */
[----:B------:R-:W-:-:S05]  /*9e10*/  LEA.HI.X R3, R84, R11, R85, 0x1, P0 ;  /* 0x0000000b54037211 */ /* 0x000fca00000f0c55 */
[----:B------:R0:W-:Y:S01]  /*9e20*/  ST.E.128 desc[UR36][R2.64], R72 ;  /* 0x0000004802007985 */ /* 0x0001e2000c101d24 */
[----:B------:R-:W-:Y:S05]  /*9e30*/  BRA `(.L_x_10204) ;  /* 0x0000002400707947 */ /* 0x000fea0003800000 */
.L_x_10197:
[----:B------:R-:W-:Y:S01]  /*9e40*/  ULDC.64 UR6, c[0x0][0xc08] ;  /* 0x0003020000067ab9 */ /* 0x000fe20000000a00 */
[----:B0-----:R-:W-:Y:S01]  /*9e50*/  SHF.R.S32.HI R3, RZ, 0x1f, R200 ;  /* 0x0000001fff037819 */ /* 0x001fe200000114c8 */
[----:B------:R-:W-:Y:S01]  /*9e60*/  IMAD R7, R7, UR6, RZ ;  /* 0x0000000607077c24 */ /* 0x000fe2000f8e02ff */
[----:B------:R-:W-:Y:S01]  /*9e70*/  ULDC.64 UR12, c[0x0][0xc40] ;  /* 0x00031000000c7ab9 */ /* 0x000fe20000000a00 */
[C---:B------:R-:W-:Y:S01]  /*9e80*/  IMAD.WIDE.U32 R4, R2.reuse, UR6, RZ ;  /* 0x0000000602047c25 */ /* 0x040fe2000f8e00ff */
[----:B------:R-:W-:Y:S01]  /*9e90*/  UIADD3 UR9, UR9, 0x32420, URZ ;  /* 0x0003242009097890 */ /* 0x000fe2000fffe03f */
[----:B------:R-:W-:Y:S01]  /*9ea0*/  BSSY B1, `(.L_x_10205) ;  /* 0x00000d9000017945 */ /* 0x000fe20003800000 */
[----:B------:R-:W-:Y:S01]  /*9eb0*/  SHF.R.S32.HI R20, RZ, 0x1f, R206 ;  /* 0x0000001fff147819 */ /* 0x000fe200000114ce */
[----:B------:R-:W-:Y:S01]  /*9ec0*/  IMAD R7, R2, UR7, R7 ;  /* 0x0000000702077c24 */ /* 0x000fe2000f8e0207 */
[----:B------:R-:W-:Y:S01]  /*9ed0*/  ULDC.64 UR6, c[0x0][0xc38] ;  /* 0x00030e0000067ab9 */ /* 0x000fe20000000a00 */
[----:B------:R-:W-:Y:S01]  /*9ee0*/  IMAD R3, R3, UR12, RZ ;  /* 0x0000000c03037c24 */ /* 0x000fe2000f8e02ff */
[----:B------:R-:W-:Y:S01]  /*9ef0*/  UPRMT UR9, URZ, 0x654, UR9 ;  /* 0x000006543f097896 */ /* 0x000fe20008000009 */
[----:B------:R-:W-:Y:S01]  /*9f00*/  IMAD.IADD R5, R5, 0x1, R7 ;  /* 0x0000000105057824 */ /* 0x000fe200078e0207 */
[----:B------:R-:W-:Y:S01]  /*9f10*/  SHF.R.S32.HI R22, RZ, 0x1f, R207 ;  /* 0x0000001fff167819 */ /* 0x000fe200000114cf */
[----:B------:R-:W-:Y:S01]  /*9f20*/  IMAD R7, R200, UR13, R3 ;  /* 0x0000000dc8077c24 */ /* 0x000fe2000f8e0203 */
[----:B------:R-:W-:Y:S01]  /*9f30*/  SHF.R.S32.HI R152, RZ, 0x1f, R212 ;  /* 0x0000001fff987819 */ /* 0x000fe200000114d4 */
[----:B------:R-:W-:Y:S01]  /*9f40*/  IMAD.WIDE.U32 R4, R201, UR6, R4 ;  /* 0x00000006c9047c25 */ /* 0x000fe2000f8e0004 */
[----:B------:R-:W-:Y:S01]  /*9f50*/  @UP0 ULDC UR6, c[0x0][0xcec] ;  /* 0x00033b0000060ab9 */ /* 0x000fe20000000800 */
[----:B------:R-:W-:-:S02]  /*9f60*/  SHF.R.S32.HI R153, RZ, 0x1f, R213 ;  /* 0x0000001fff997819 */ /* 0x000fc400000114d5 */
[----:B------:R-:W-:Y:S01]  /*9f70*/  IMAD R5, R201, UR7, R5 ;  /* 0x00000007c9057c24 */ /* 0x000fe2000f8e0205 */
[----:B------:R-:W-:Y:S01]  /*9f80*/  SYNCS.ARRIVE.TRANS64.RED.A1T0 RZ, [UR9], RZ ;  /* 0x000000ffffff79a7 */ /* 0x000fe20008100409 */
[----:B------:R-:W-:Y:S01]  /*9f90*/  @P4 IMAD.HI.U32 R0, R18, UR6, RZ ;  /* 0x0000000612004c27 */ /* 0x000fe2000f8e00ff */
[----:B------:R-:W-:Y:S01]  /*9fa0*/  @UP0 ULDC UR6, c[0x0][0xcf0] ;  /* 0x00033c0000060ab9 */ /* 0x000fe20000000800 */
[----:B------:R-:W-:Y:S02]  /*9fb0*/  SHF.R.S32.HI R154, RZ, 0x1f, R216 ;  /* 0x0000001fff9a7819 */ /* 0x000fe400000114d8 */
[----:B------:R-:W-:Y:S01]  /*9fc0*/  IMAD.WIDE.U32 R4, R200, UR12, R4 ;  /* 0x0000000cc8047c25 */ /* 0x000fe2000f8e0004 */
[----:B------:R-:W-:Y:S01]  /*9fd0*/  ULDC.64 UR12, c[0x0][0xc30] ;  /* 0x00030c00000c7ab9 */ /* 0x000fe20000000a00 */
[----:B------:R-:W-:Y:S02]  /*9fe0*/  SHF.R.S32.HI R155, RZ, 0x1f, R217 ;  /* 0x0000001fff9b7819 */ /* 0x000fe400000114d9 */
[----:B------:R-:W-:Y:S01]  /*9ff0*/  IMAD.MOV.U32 R3, RZ, RZ, R18 ;  /* 0x000000ffff037224 */ /* 0x000fe200078e0012 */
[----:B------:R-:W-:Y:S01]  /*a000*/  @P4 SHF.R.U32.HI R3, RZ, UR6, R0 ;  /* 0x00000006ff034c19 */ /* 0x000fe20008011600 */
[----:B------:R-:W-:Y:S01]  /*a010*/  IMAD.IADD R5, R5, 0x1, R7 ;  /* 0x0000000105057824 */ /* 0x000fe200078e0207 */
[----:B------:R-:W-:Y:S01]  /*a020*/  ULDC.64 UR6, c[0x0][0xc48] ;  /* 0x0003120000067ab9 */ /* 0x000fe20000000a00 */
[----:B------:R-:W-:Y:S01]  /*a030*/  VIADD R169, R23, 0x38 ;  /* 0x0000003817a97836 */ /* 0x000fe20000000000 */
[--C-:B------:R-:W-:Y:S01]  /*a040*/  SHF.R.S32.HI R0, RZ, 0x1f, R3.reuse ;  /* 0x0000001fff007819 */ /* 0x100fe20000011403 */
[----:B------:R-:W-:Y:S01]  /*a050*/  IMAD.MOV R7, RZ, RZ, -R3 ;  /* 0x000000ffff077224 */ /* 0x000fe200078e0a03 */
[----:B------:R-:W-:Y:S01]  /*a060*/  SHF.R.S32.HI R156, RZ, 0x1f, R218 ;  /* 0x0000001fff9c7819 */ /* 0x000fe200000114da */
[----:B------:R-:W-:Y:S01]  /*a070*/  IMAD.WIDE.U32 R4, R162, UR6, R4 ;  /* 0x00000006a2047c25 */ /* 0x000fe2000f8e0004 */
[----:B------:R-:W-:-:S02]  /*a080*/  SHF.R.S32.HI R157, RZ, 0x1f, R219 ;  /* 0x0000001fff9d7819 */ /* 0x000fc400000114db */
[----:B------:R-:W-:Y:S01]  /*a090*/  SHF.R.S32.HI R158, RZ, 0x1f, R220 ;  /* 0x0000001fff9e7819 */ /* 0x000fe200000114dc */
[----:B------:R-:W-:Y:S01]  /*a0a0*/  IMAD R7, R7, UR11, R18 ;  /* 0x0000000b07077c24 */ /* 0x000fe2000f8e0212 */
        /* <DEDUP_REMOVED lines=12> */
[----:B------:R-:W-:Y:S01]  /*a170*/  IMAD.IADD R5, R5, 0x1, R9 ;  /* 0x0000000105057824 */ /* 0x000fe200078e0209 */
[----:B------:R-:W-:Y:S01]  /*a180*/  SHF.R.S32.HI R163, RZ, 0x1f, R225 ;  /* 0x0000001fffa37819 */ /* 0x000fe200000114e1 */
[C---:B------:R-:W-:Y:S01]  /*a190*/  IMAD R3, R7.reuse, UR7, R0 ;  /* 0x0000000707037c24 */ /* 0x040fe2000f8e0200 */
[----:B------:R-:W-:Y:S01]  /*a1a0*/  SHF.R.S32.HI R164, RZ, 0x1f, R226 ;  /* 0x0000001fffa47819 */ /* 0x000fe200000114e2 */
[----:B------:R-:W-:Y:S01]  /*a1b0*/  IMAD.WIDE.U32 R4, R7, UR6, R4 ;  /* 0x0000000607047c25 */ /* 0x000fe2000f8e0004 */
[----:B------:R-:W-:Y:S01]  /*a1c0*/  ULDC.64 UR6, c[0x0][0xc00] ;  /* 0x0003000000067ab9 */ /* 0x000fe20000000a00 */
[----:B------:R-:W-:Y:S02]  /*a1d0*/  SHF.R.S32.HI R165, RZ, 0x1f, R227 ;  /* 0x0000001fffa57819 */ /* 0x000fe400000114e3 */
[----:B------:R-:W-:Y:S01]  /*a1e0*/  IMAD.IADD R7, R5, 0x1, R3 ;  /* 0x0000000105077824 */ /* 0x000fe200078e0203 */
[C---:B------:R-:W-:Y:S01]  /*a1f0*/  LEA R0, P1, R4.reuse, UR6, 0x2 ;  /* 0x0000000604007c11 */ /* 0x040fe2000f8210ff */
[C---:B------:R-:W-:Y:S01]  /*a200*/  VIADD R171, R23.reuse, 0x30 ;  /* 0x0000003017ab7836 */ /* 0x040fe20000000000 */
[----:B------:R-:W-:Y:S01]  /*a210*/  SHF.R.S32.HI R166, RZ, 0x1f, R228 ;  /* 0x0000001fffa67819 */ /* 0x000fe200000114e4 */
[C---:B------:R-:W-:Y:S01]  /*a220*/  VIADD R172, R23.reuse, 0x28 ;  /* 0x0000002817ac7836 */ /* 0x040fe20000000000 */
[----:B------:R-:W-:Y:S01]  /*a230*/  LEA.HI.X R7, R4, UR7, R7, 0x2, P1 ;  /* 0x0000000704077c11 */ /* 0x000fe200088f1407 */
[C---:B------:R-:W-:Y:S01]  /*a240*/  VIADD R174, R23.reuse, 0x20 ;  /* 0x0000002017ae7836 */ /* 0x040fe20000000000 */
[----:B------:R0:W1:Y:S01]  /*a250*/  SHFL.IDX PT, R2, R0, RZ, 0x1c1f ;  /* 0x001c1fff00027589 */ /* 0x00006200000e0000 */
[C---:B------:R-:W-:Y:S01]  /*a260*/  VIADD R176, R23.reuse, 0x18 ;  /* 0x0000001817b07836 */ /* 0x040fe20000000000 */
[----:B------:R-:W-:Y:S01]  /*a270*/  SHF.R.S32.HI R167, RZ, 0x1f, R229 ;  /* 0x0000001fffa77819 */ /* 0x000fe200000114e5 */
[C---:B------:R-:W-:Y:S01]  /*a280*/  VIADD R178, R23.reuse, 0x10 ;  /* 0x0000001017b27836 */ /* 0x040fe20000000000 */
[----:B------:R0:W2:Y:S01]  /*a290*/  SHFL.IDX PT, R3, R7, RZ, 0x1c1f ;  /* 0x001c1fff07037589 */ /* 0x0000a200000e0000 */
        /* <DEDUP_REMOVED lines=15> */
[----:B0-----:R-:W-:Y:S06]  /*a390*/  @P2 BRA `(.L_x_10206) ;  /* 0x0000000800242947 */ /* 0x001fec0003800000 */
[----:B------:R-:W-:Y:S01]  /*a3a0*/  ULDC UR6, c[0x0][0xbc8] ;  /* 0x0002f20000067ab9 */ /* 0x000fe20000000800 */
[----:B------:R-:W-:Y:S01]  /*a3b0*/  VIADD R17, R23, 0xe0 ;  /* 0x000000e017117836 */ /* 0x000fe20000000000 */
[----:B------:R-:W-:Y:S01]  /*a3c0*/  ISETP.GE.AND P2, PT, R179, UR6, PT ;  /* 0x00000006b3007c0c */ /* 0x000fe2000bf46270 */
[C---:B------:R-:W-:Y:S01]  /*a3d0*/  VIADD R19, R23.reuse, 0xf0 ;  /* 0x000000f017137836 */ /* 0x040fe20000000000 */
[C---:B------:R-:W-:Y:S01]  /*a3e0*/  ISETP.GE.AND P3, PT, R23.reuse, UR6, PT ;  /* 0x0000000617007c0c */ /* 0x040fe2000bf66270 */
[----:B------:R-:W-:Y:S01]  /*a3f0*/  VIADD R21, R23, 0xf8 ;  /* 0x000000f817157836 */ /* 0x000fe20000000000 */
        /* <DEDUP_REMOVED lines=9> */
[----:B0-----:R-:W-:Y:S01]  /*a490*/  @!P1 LEA R4, P6, R177, R2, 0x2 ;  /* 0x00000002b1049211 */ /* 0x001fe200078c10ff */
[----:B------:R-:W-:-:S03]  /*a4a0*/  VIADD R25, R23, 0xe8 ;  /* 0x000000e817197836 */ /* 0x000fc60000000000 */
[----:B------:R-:W-:Y:S02]  /*a4b0*/  @!P1 LEA.HI.X R5, R177, R3, R178, 0x2, P6 ;  /* 0x00000003b1059211 */ /* 0x000fe400030f14b2 */
[----:B-1----:R-:W-:-:S03]  /*a4c0*/  @!P4 LEA R8, P5, R175, R2, 0x2 ;  /* 0x00000002af08c211 */ /* 0x002fc600078a10ff */
[----:B------:R0:W-:Y:S01]  /*a4d0*/  @!P1 ST.E.64 desc[UR36][R4.64], R32 ;  /* 0x0000002004009985 */ /* 0x0001e2000c101b24 */
[----:B------:R-:W-:Y:S02]  /*a4e0*/  @!P4 LEA.HI.X R9, R175, R3, R176, 0x2, P5 ;  /* 0x00000003af09c211 */ /* 0x000fe400028f14b0 */
[----:B------:R-:W-:-:S03]  /*a4f0*/  ISETP.GE.AND P1, PT, R170, UR6, PT ;  /* 0x00000006aa007c0c */ /* 0x000fc6000bf26270 */
[----:B------:R1:W-:Y:S01]  /*a500*/  @!P4 ST.E.64 desc[UR36][R8.64], R36 ;  /* 0x000000240800c985 */ /* 0x0003e2000c101b24 */
[----:B------:R-:W-:Y:S02]  /*a510*/  ISETP.GE.AND P4, PT, R168, UR6, PT ;  /* 0x00000006a8007c0c */ /* 0x000fe4000bf86270 */
[----:B0-----:R-:W-:-:S04]  /*a520*/  @!P3 LEA R4, P6, R173, R2, 0x2 ;  /* 0x00000002ad04b211 */ /* 0x001fc800078c10ff */
        /* <DEDUP_REMOVED lines=71> */
[----:B-1----:R-:W-:-:S03]  /*a9a0*/  @!P1 LEA R8, P6, R213, R2, 0x2 ;  /* 0x00000002d5089211 */ /* 0x002fc600078c10ff */
[CC--:B0-----:R-:W-:Y:S02]  /*a9b0*/  @!P4 LEA R4, P5, R212.reuse, R2.reuse, 0x2 ;  /* 0x00000002d404c211 */ /* 0x0c1fe400078a10ff */
[-C--:B------:R-:W-:Y:S02]  /*a9c0*/  @!P1 LEA.HI.X R9, R213, R3.reuse, R153, 0x2, P6 ;  /* 0x00000003d5099211 */ /* 0x080fe400030f1499 */
[-C--:B------:R-:W-:Y:S02]  /*a9d0*/  @!P4 LEA.HI.X R5, R212, R3.reuse, R152, 0x2, P5 ;  /* 0x00000003d405c211 */ /* 0x080fe400028f1498 */
[-C--:B--2---:R-:W-:Y:S01]  /*a9e0*/  @!P3 LEA R10, P6, R207, R2.reuse, 0x2 ;  /* 0x00000002cf0ab211 */ /* 0x084fe200078c10ff */
[----:B------:R0:W-:Y:S01]  /*a9f0*/  @!P1 ST.E.64 desc[UR36][R8.64], R112 ;  /* 0x0000007008009985 */ /* 0x0001e2000c101b24 */
[----:B------:R-:W-:Y:S02]  /*aa00*/  ISETP.GE.AND P1, PT, R205, UR6, PT ;  /* 0x00000006cd007c0c */ /* 0x000fe4000bf26270 */
[----:B------:R-:W-:Y:S01]  /*aa10*/  @!P3 LEA.HI.X R11, R207, R3, R22, 0x2, P6 ;  /* 0x00000003cf0bb211 */ /* 0x000fe200030f1416 */
[----:B------:R1:W-:Y:S01]  /*aa20*/  @!P4 ST.E.64 desc[UR36][R4.64], R116 ;  /* 0x000000740400c985 */ /* 0x0003e2000c101b24 */
[----:B---3--:R-:W-:-:S03]  /*aa30*/  @!P2 LEA R12, P4, R206, R2, 0x2 ;  /* 0x00000002ce0ca211 */ /* 0x008fc600078810ff */
[----:B------:R2:W-:Y:S01]  /*aa40*/  @!P3 ST.E.64 desc[UR36][R10.64], R120 ;  /* 0x000000780a00b985 */ /* 0x0005e2000c101b24 */
[-C--:B------:R-:W-:Y:S02]  /*aa50*/  @!P2 LEA.HI.X R13, R206, R3.reuse, R20, 0x2, P4 ;  /* 0x00000003ce0da211 */ /* 0x080fe400020f1414 */
[----:B------:R-:W-:Y:S02]  /*aa60*/  ISETP.GE.AND P4, PT, R203, UR6, PT ;  /* 0x00000006cb007c0c */ /* 0x000fe4000bf86270 */
[----:B------:R-:W-:Y:S01]  /*aa70*/  ISETP.GE.AND P3, PT, R17, UR6, PT ;  /* 0x0000000611007c0c */ /* 0x000fe2000bf66270 */
[----:B------:R3:W-:Y:S01]  /*aa80*/  @!P2 ST.E.64 desc[UR36][R12.64], R124 ;  /* 0x0000007c0c00a985 */ /* 0x0007e2000c101b24 */
[----:B----4-:R-:W-:Y:S02]  /*aa90*/  @!P1 LEA R14, P5, R205, R2, 0x2 ;  /* 0x00000002cd0e9211 */ /* 0x010fe400078a10ff */
[----:B------:R-:W-:Y:S02]  /*aaa0*/  ISETP.GE.AND P2, PT, R25, UR6, PT ;  /* 0x0000000619007c0c */ /* 0x000fe4000bf46270 */
[----:B------:R-:W-:-:S02]  /*aab0*/  @!P1 LEA.HI.X R15, R205, R3, R18, 0x2, P5 ;  /* 0x00000003cd0f9211 */ /* 0x000fc400028f1412 */
[----:B0-----:R-:W-:Y:S02]  /*aac0*/  SHF.R.S32.HI R9, RZ, 0x1f, R203 ;  /* 0x0000001fff097819 */ /* 0x001fe400000114cb */
[----:B-1----:R-:W-:Y:S01]  /*aad0*/  SHF.R.S32.HI R5, RZ, 0x1f, R17 ;  /* 0x0000001fff057819 */ /* 0x002fe20000011411 */
[----:B------:R0:W-:Y:S01]  /*aae0*/  @!P1 ST.E.64 desc[UR36][R14.64], R128 ;  /* 0x000000800e009985 */ /* 0x0001e2000c101b24 */
[----:B------:R-:W-:Y:S02]  /*aaf0*/  ISETP.GE.AND P1, PT, R19, UR6, PT ;  /* 0x0000000613007c0c */ /* 0x000fe4000bf26270 */
[-C--:B------:R-:W-:Y:S02]  /*ab00*/  @!P4 LEA R8, P5, R203, R2.reuse, 0x2 ;  /* 0x00000002cb08c211 */ /* 0x080fe400078a10ff */
[----:B------:R-:W-:Y:S02]  /*ab10*/  @!P3 LEA R4, P6, R17, R2, 0x2 ;  /* 0x000000021104b211 */ /* 0x000fe400078c10ff */
[----:B------:R-:W-:-:S02]  /*ab20*/  @!P4 LEA.HI.X R9, R203, R3, R9, 0x2, P5 ;  /* 0x00000003cb09c211 */ /* 0x000fc400028f1409 */
[----:B------:R-:W-:Y:S02]  /*ab30*/  ISETP.GE.AND P5, PT, R21, UR6, PT ;  /* 0x0000000615007c0c */ /* 0x000fe4000bfa6270 */
[-C--:B------:R-:W-:Y:S01]  /*ab40*/  @!P3 LEA.HI.X R5, R17, R3.reuse, R5, 0x2, P6 ;  /* 0x000000031105b211 */ /* 0x080fe200030f1405 */
[----:B------:R4:W-:Y:S01]  /*ab50*/  @!P4 ST.E.64 desc[UR36][R8.64], R132 ;  /* 0x000000840800c985 */ /* 0x0009e2000c101b24 */
[----:B--2---:R-:W-:Y:S02]  /*ab60*/  SHF.R.S32.HI R11, RZ, 0x1f, R25 ;  /* 0x0000001fff0b7819 */ /* 0x004fe40000011419 */
[C---:B------:R-:W-:Y:S01]  /*ab70*/  @!P2 LEA R10, P6, R25.reuse, R2, 0x2 ;  /* 0x00000002190aa211 */ /* 0x040fe200078c10ff */
[----:B------:R4:W-:Y:S01]  /*ab80*/  @!P3 ST.E.64 desc[UR36][R4.64], R136 ;  /* 0x000000880400b985 */ /* 0x0009e2000c101b24 */
[----:B---3--:R-:W-:Y:S02]  /*ab90*/  SHF.R.S32.HI R13, RZ, 0x1f, R19 ;  /* 0x0000001fff0d7819 */ /* 0x008fe40000011413 */
[----:B------:R-:W-:-:S02]  /*aba0*/  @!P2 LEA.HI.X R11, R25, R3, R11, 0x2, P6 ;  /* 0x00000003190ba211 */ /* 0x000fc400030f140b */
[CC--:B------:R-:W-:Y:S02]  /*abb0*/  @!P1 LEA R12, P6, R19.reuse, R2.reuse, 0x2 ;  /* 0x00000002130c9211 */ /* 0x0c0fe400078c10ff */
[----:B0-----:R-:W-:Y:S01]  /*abc0*/  SHF.R.S32.HI R14, RZ, 0x1f, R21 ;  /* 0x0000001fff0e7819 */ /* 0x001fe20000011415 */
[----:B------:R4:W-:Y:S01]  /*abd0*/  @!P2 ST.E.64 desc[UR36][R10.64], R140 ;  /* 0x0000008c0a00a985 */ /* 0x0009e2000c101b24 */
[----:B------:R-:W-:Y:S02]  /*abe0*/  @!P1 LEA.HI.X R13, R19, R3, R13, 0x2, P6 ;  /* 0x00000003130d9211 */ /* 0x000fe400030f140d */
[----:B------:R-:W-:-:S03]  /*abf0*/  @!P5 LEA R2, P6, R21, R2, 0x2 ;  /* 0x000000021502d211 */ /* 0x000fc600078c10ff */
[----:B------:R4:W-:Y:S01]  /*ac00*/  @!P1 ST.E.64 desc[UR36][R12.64], R144 ;  /* 0x000000900c009985 */ /* 0x0009e2000c101b24 */
[----:B------:R-:W-:-:S05]  /*ac10*/  @!P5 LEA.HI.X R3, R21, R3, R14, 0x2, P6 ;  /* 0x000000031503d211 */ /* 0x000fca00030f140e */
[----:B------:R4:W-:Y:S04]  /*ac20*/  @!P5 ST.E.64 desc[UR36][R2.64], R148 ;  /* 0x000000940200d985 */ /* 0x0009e8000c101b24 */
.L_x_10206:
[----:B------:R-:W-:Y:S05]  /*ac30*/  BSYNC B1 ;  /* 0x0000000000017941 */ /* 0x000fea0003800000 */
.L_x_10205:
[----:B--2-4-:R0:W2:Y:S04]  /*ac40*/  SHFL.IDX PT, R3, R7, 0x1, 0x1c1f ;  /* 0x003c1f0007037f89 */ /* 0x0140a800000e0000 */
[----:B-1----:R0:W1:Y:S01]  /*ac50*/  SHFL.IDX PT, R2, R0, 0x1, 0x1c1f ;  /* 0x003c1f0000027f89 */ /* 0x00206200000e0000 */
[----:B------:R-:W-:Y:S05]  /*ac60*/  @P0 BRA `(.L_x_10204) ;  /* 0x0000001400e40947 */ /* 0x000fea0003800000 */
[----:B------:R-:W-:Y:S01]  /*ac70*/  ULDC UR6, c[0x0][0xbc8] ;  /* 0x0002f20000067ab9 */ /* 0x000fe20000000800 */
[----:B0-----:R-:W-:Y:S01]  /*ac80*/  VIADD R7, R23, 0xe8 ;  /* 0x000000e817077836 */ /* 0x001fe20000000000 */
[----:B------:R-:W-:Y:S01]  /*ac90*/  ISETP.GE.AND P5, PT, R179, UR6, PT ;  /* 0x00000006b3007c0c */ /* 0x000fe2000bfa6270 */
[C---:B------:R-:W-:Y:S01]  /*aca0*/  VIADD R19, R23.reuse, 0xf0 ;  /* 0x000000f017137836 */ /* 0x040fe20000000000 */
[----:B------:R-:W-:Y:S02]  /*acb0*/  ISETP.GE.AND P4, PT, R23, UR6, PT ;  /* 0x0000000617007c0c */ /* 0x000fe4000bf86270 */
[----:B------:R-:W-:Y:S02]  /*acc0*/  ISETP.GE.AND P2, PT, R177, UR6, PT ;  /* 0x00000006b1007c0c */ /* 0x000fe4000bf46270 */
[----:B------:R-:W-:Y:S02]  /*acd0*/  ISETP.GE.AND P1, PT, R175, UR6, PT ;  /* 0x00000006af007c0c */ /* 0x000fe4000bf26270 */
[----:B------:R-:W-:-:S02]  /*ace0*/  ISETP.GE.AND P0, PT, R173, UR6, PT ;  /* 0x00000006ad007c0c */ /* 0x000fc4000bf06270 */
[----:B------:R-:W-:-:S03]  /*acf0*/  SHF.R.S32.HI R0, RZ, 0x1f, R203 ;  /* 0x0000001fff007819 */ /* 0x000fc600000114cb */
[-C--:B-1----:R-:W-:Y:S02]  /*ad00*/  @!P5 LEA R8, P3, R179, R2.reuse, 0x2 ;  /* 0x00000002b308d211 */ /* 0x082fe400078610ff */
[----:B--2---:R-:W-:Y:S02]  /*ad10*/  @!P4 IMAD.WIDE R4, R23, 0x4, R2 ;  /* 0x000000041704c825 */ /* 0x004fe400078e0202 */
        /* <DEDUP_REMOVED lines=9> */
[-C--:B------:R-:W-:Y:S02]  /*adb0*/  @!P0 LEA R14, P6, R173, R2.reuse, 0x2 ;  /* 0x00000002ad0e8211 */ /* 0x080fe400078c10ff */
[-C--:B------:R-:W-:Y:S02]  /*adc0*/  @!P1 LEA.HI.X R13, R175, R3.reuse, R176, 0x2, P5 ;  /* 0x00000003af0d9211 */ /* 0x080fe400028f14b0 */
[----:B------:R-:W-:Y:S02]  /*add0*/  ISETP.GE.AND P5, PT, R168, UR6, PT ;  /* 0x00000006a8007c0c */ /* 0x000fe4000bfa6270 */
[----:B------:R-:W-:Y:S01]  /*ade0*/  @!P0 LEA.HI.X R15, R173, R3, R174, 0x2, P6 ;  /* 0x00000003ad0f8211 */ /* 0x000fe200030f14ae */
[----:B------:R3:W-:Y:S01]  /*adf0*/  @!P1 ST.E.64 desc[UR36][R12.64], R38 ;  /* 0x000000260c009985 */ /* 0x0007e2000c101b24 */
[----:B0-----:R-:W-:-:S02]  /*ae00*/  @!P3 LEA R4, P6, R16, R2, 0x2 ;  /* 0x000000021004b211 */ /* 0x001fc400078c10ff */
[----:B------:R-:W-:Y:S01]  /*ae10*/  ISETP.GE.AND P1, PT, R228, UR6, PT ;  /* 0x00000006e4007c0c */ /* 0x000fe2000bf26270 */
[----:B------:R0:W-:Y:S01]  /*ae20*/  @!P0 ST.E.64 desc[UR36][R14.64], R42 ;  /* 0x0000002a0e008985 */ /* 0x0001e2000c101b24 */
[----:B------:R-:W-:Y:S02]  /*ae30*/  ISETP.GE.AND P0, PT, R229, UR6, PT ;  /* 0x00000006e5007c0c */ /* 0x000fe4000bf06270 */
[-C--:B-1----:R-:W-:Y:S02]  /*ae40*/  @!P4 LEA R8, P2, R170, R2.reuse, 0x2 ;  /* 0x00000002aa08c211 */ /* 0x082fe400078410ff */
        /* <DEDUP_REMOVED lines=10> */
[----:B---3--:R-:W-:Y:S02]  /*aef0*/  @!P1 LEA R12, P5, R228, R2, 0x2 ;  /* 0x00000002e40c9211 */ /* 0x008fe400078a10ff */
[----:B------:R-:W-:Y:S02]  /*af00*/  @!P0 LEA.HI.X R11, R229, R3, R167, 0x2, P4 ;  /* 0x00000003e50b8211 */ /* 0x000fe400020f14a7 */
[----:B------:R-:W-:-:S02]  /*af10*/  ISETP.GE.AND P4, PT, R225, UR6, PT ;  /* 0x00000006e1007c0c */ /* 0x000fc4000bf86270 */
[-C--:B------:R-:W-:Y:S01]  /*af20*/  @!P1 LEA.HI.X R13, R228, R3.reuse, R166, 0x2, P5 ;  /* 0x00000003e40d9211 */ /* 0x080fe200028f14a6 */
[----:B------:R-:W-:Y:S01]  /*af30*/  @!P0 ST.E.64 desc[UR36][R10.64], R58 ;  /* 0x0000003a0a008985 */ /* 0x000fe2000c101b24 */
[----:B------:R-:W-:Y:S02]  /*af40*/  ISETP.GE.AND P5, PT, R224, UR6, PT ;  /* 0x00000006e0007c0c */ /* 0x000fe4000bfa6270 */
[CC--:B0-----:R-:W-:Y:S01]  /*af50*/  @!P2 LEA R14, P6, R227.reuse, R2.reuse, 0x2 ;  /* 0x00000002e30ea211 */ /* 0x0c1fe200078c10ff */
        /* <DEDUP_REMOVED lines=21> */
[----:B------:R-:W-:Y:S02]  /*b0b0*/  @!P0 LEA.HI.X R11, R223, R3, R161, 0x2, P6 ;  /* 0x00000003df0b8211 */ /* 0x000fe400030f14a1 */
[----:B-1----:R-:W-:-:S03]  /*b0c0*/  @!P2 LEA R14, P6, R221, R2, 0x2 ;  /* 0x00000002dd0ea211 */ /* 0x002fc600078c10ff */
[----:B------:R1:W-:Y:S01]  /*b0d0*/  @!P0 ST.E.64 desc[UR36][R10.64], R82 ;  /* 0x000000520a008985 */ /* 0x0003e2000c101b24 */
[-C--:B------:R-:W-:Y:S02]  /*b0e0*/  @!P2 LEA.HI.X R15, R221, R3.reuse, R159, 0x2, P6 ;  /* 0x00000003dd0fa211 */ /* 0x080fe400030f149f */
[-C--:B--2---:R-:W-:Y:S01]  /*b0f0*/  @!P4 LEA R8, P0, R219, R2.reuse, 0x2 ;  /* 0x00000002db08c211 */ /* 0x084fe200078010ff */
[----:B------:R2:W-:Y:S01]  /*b100*/  @!P1 ST.E.64 desc[UR36][R12.64], R86 ;  /* 0x000000560c009985 */ /* 0x0005e2000c101b24 */
[-C--:B------:R-:W-:Y:S02]  /*b110*/  @!P5 LEA R4, P1, R220, R2.reuse, 0x2 ;  /* 0x00000002dc04d211 */ /* 0x080fe400078210ff */
[----:B0-----:R-:W-:Y:S01]  /*b120*/  @!P3 LEA R16, P6, R218, R2, 0x2 ;  /* 0x00000002da10b211 */ /* 0x001fe200078c10ff */
[----:B------:R0:W-:Y:S01]  /*b130*/  @!P2 ST.E.64 desc[UR36][R14.64], R90 ;  /* 0x0000005a0e00a985 */ /* 0x0001e2000c101b24 */
[----:B------:R-:W-:Y:S02]  /*b140*/  ISETP.GE.AND P2, PT, R217, UR6, PT ;  /* 0x00000006d9007c0c */ /* 0x000fe4000bf46270 */
[----:B------:R-:W-:-:S02]  /*b150*/  @!P5 LEA.HI.X R5, R220, R3, R158, 0x2, P1 ;  /* 0x00000003dc05d211 */ /* 0x000fc400008f149e */
[----:B------:R-:W-:Y:S02]  /*b160*/  ISETP.GE.AND P1, PT, R216, UR6, PT ;  /* 0x00000006d8007c0c */ /* 0x000fe4000bf26270 */
[-C--:B------:R-:W-:Y:S01]  /*b170*/  @!P4 LEA.HI.X R9, R219, R3.reuse, R157, 0x2, P0 ;  /* 0x00000003db09c211 */ /* 0x080fe200000f149d */
[----:B------:R-:W-:Y:S01]  /*b180*/  @!P5 ST.E.64 desc[UR36][R4.64], R94 ;  /* 0x0000005e0400d985 */ /* 0x000fe2000c101b24 */
[----:B------:R-:W-:Y:S02]  /*b190*/  @!P3 LEA.HI.X R17, R218, R3, R156, 0x2, P6 ;  /* 0x00000003da11b211 */ /* 0x000fe400030f149c */
[----:B------:R-:W-:Y:S01]  /*b1a0*/  ISETP.GE.AND P0, PT, R213, UR6, PT ;  /* 0x00000006d5007c0c */ /* 0x000fe2000bf06270 */
[----:B------:R3:W-:Y:S01]  /*b1b0*/  @!P4 ST.E.64 desc[UR36][R8.64], R98 ;  /* 0x000000620800c985 */ /* 0x0007e2000c101b24 */
[----:B------:R-:W-:Y:S02]  /*b1c0*/  ISETP.GE.AND P4, PT, R207, UR6, PT ;  /* 0x00000006cf007c0c */ /* 0x000fe4000bf86270 */
[----:B-1----:R-:W-:Y:S01]  /*b1d0*/  @!P2 LEA R10, P6, R217, R2, 0x2 ;  /* 0x00000002d90aa211 */ /* 0x002fe200078c10ff */
[----:B------:R1:W-:Y:S01]  /*b1e0*/  @!P3 ST.E.64 desc[UR36][R16.64], R102 ;  /* 0x000000661000b985 */ /* 0x0003e2000c101b24 */
[----:B------:R-:W-:-:S02]  /*b1f0*/  ISETP.GE.AND P3, PT, R212, UR6, PT ;  /* 0x00000006d4007c0c */ /* 0x000fc4000bf66270 */
[CC--:B--2---:R-:W-:Y:S02]  /*b200*/  @!P1 LEA R12, P5, R216.reuse, R2.reuse, 0x2 ;  /* 0x00000002d80c9211 */ /* 0x0c4fe400078a10ff */
[-C--:B------:R-:W-:Y:S02]  /*b210*/  @!P2 LEA.HI.X R11, R217, R3.reuse, R155, 0x2, P6 ;  /* 0x00000003d90ba211 */ /* 0x080fe400030f149b */
        /* <DEDUP_REMOVED lines=19> */
[-C--:B--2---:R-:W-:Y:S02]  /*b350*/  @!P1 LEA R12, P6, R205, R2.reuse, 0x2 ;  /* 0x00000002cd0c9211 */ /* 0x084fe400078c10ff */
[-C--:B------:R-:W-:Y:S02]  /*b360*/  @!P2 LEA.HI.X R11, R206, R3.reuse, R20, 0x2, P5 ;  /* 0x00000003ce0ba211 */ /* 0x080fe400028f1414 */
[----:B-1----:R-:W-:Y:S02]  /*b370*/  @!P0 LEA R14, P5, R203, R2, 0x2 ;  /* 0x00000002cb0e8211 */ /* 0x002fe400078a10ff */
[-C--:B------:R-:W-:Y:S01]  /*b380*/  @!P1 LEA.HI.X R13, R205, R3.reuse, R18, 0x2, P6 ;  /* 0x00000003cd0d9211 */ /* 0x080fe200030f1412 */
[----:B------:R0:W-:Y:S01]  /*b390*/  @!P2 ST.E.64 desc[UR36][R10.64], R126 ;  /* 0x0000007e0a00a985 */ /* 0x0001e2000c101b24 */
[----:B------:R-:W-:Y:S02]  /*b3a0*/  ISETP.GE.AND P6, PT, R19, UR6, PT ;  /* 0x0000000613007c0c */ /* 0x000fe4000bfc6270 */
[----:B------:R-:W-:Y:S01]  /*b3b0*/  @!P0 LEA.HI.X R15, R203, R3, R0, 0x2, P5 ;  /* 0x00000003cb0f8211 */ /* 0x000fe200028f1400 */
[----:B------:R0:W-:Y:S01]  /*b3c0*/  @!P1 ST.E.64 desc[UR36][R12.64], R130 ;  /* 0x000000820c009985 */ /* 0x0001e2000c101b24 */
[----:B---3--:R-:W-:-:S02]  /*b3d0*/  SHF.R.S32.HI R5, RZ, 0x1f, R17 ;  /* 0x0000001fff057819 */ /* 0x008fc40000011411 */
[CC--:B------:R-:W-:Y:S01]  /*b3e0*/  @!P4 LEA R4, P5, R17.reuse, R2.reuse, 0x2 ;  /* 0x000000021104c211 */ /* 0x0c0fe200078a10ff */
[----:B------:R0:W-:Y:S01]  /*b3f0*/  @!P0 ST.E.64 desc[UR36][R14.64], R134 ;  /* 0x000000860e008985 */ /* 0x0001e2000c101b24 */
[----:B------:R-:W-:Y:S02]  /*b400*/  SHF.R.S32.HI R0, RZ, 0x1f, R7 ;  /* 0x0000001fff007819 */ /* 0x000fe40000011407 */
[----:B------:R-:W-:Y:S02]  /*b410*/  @!P4 LEA.HI.X R5, R17, R3, R5, 0x2, P5 ;  /* 0x000000031105c211 */ /* 0x000fe400028f1405 */
[----:B----4-:R-:W-:-:S03]  /*b420*/  @!P3 LEA R8, P5, R7, R2, 0x2 ;  /* 0x000000020708b211 */ /* 0x010fc600078a10ff */
[----:B------:R0:W-:Y:S01]  /*b430*/  @!P4 ST.E.64 desc[UR36][R4.64], R138 ;  /* 0x0000008a0400c985 */ /* 0x0001e2000c101b24 */
[-C--:B------:R-:W-:Y:S01]  /*b440*/  @!P3 LEA.HI.X R9, R7, R3.reuse, R0, 0x2, P5 ;  /* 0x000000030709b211 */ /* 0x080fe200028f1400 */
[----:B------:R-:W-:Y:S01]  /*b450*/  VIADD R7, R23, 0xf8 ;  /* 0x000000f817077836 */ /* 0x000fe20000000000 */
[----:B------:R-:W-:Y:S02]  /*b460*/  SHF.R.S32.HI R0, RZ, 0x1f, R19 ;  /* 0x0000001fff007819 */ /* 0x000fe40000011413 */
        /* <DEDUP_REMOVED lines=11> */
.L_x_10195:
[----:B------:R-:W1:Y:S01]  /*b520*/  LDC.64 R4, c[0x0][0xd00] ;  /* 0x00034000ff047b82 */ /* 0x000e620000000a00 */
[----:B------:R-:W-:Y:S01]  /*b530*/  ULDC.64 UR6, c[0x0][0xd08] ;  /* 0x0003420000067ab9 */ /* 0x000fe20000000a00 */
[----:B------:R-:W-:Y:S01]  /*b540*/  IMAD.MOV.U32 R7, RZ, RZ, RZ ;  /* 0x000000ffff077224 */ /* 0x000fe200078e00ff */
[----:B------:R-:W-:-:S04]  /*b550*/  ISETP.NE.U32.AND P1, PT, RZ, UR6, PT ;  /* 0x00000006ff007c0c */ /* 0x000fc8000bf25070 */
[----:B------:R-:W-:Y:S01]  /*b560*/  ISETP.NE.AND.EX P1, PT, RZ, UR7, PT, P1 ;  /* 0x00000007ff007c0c */ /* 0x000fe2000bf25310 */
[----:B------:R-:W2:Y:S01]  /*b570*/  LDC.64 R2, c[0x0][0xd00] ;  /* 0x00034000ff027b82 */ /* 0x000ea20000000a00 */
[----:B-1----:R-:W-:-:S04]  /*b580*/  ISETP.NE.U32.AND P0, PT, R4, RZ, PT ;  /* 0x000000ff0400720c */ /* 0x002fc80003f05070 */
[----:B------:R-:W-:Y:S01]  /*b590*/  ISETP.NE.AND.EX P0, PT, R5, RZ, PT, P0 ;  /* 0x000000ff0500720c */ /* 0x000fe20003f05300 */
[----:B--2---:R-:W-:-:S06]  /*b5a0*/  IMAD.WIDE R4, R200, 0x4, R2 ;  /* 0x00000004c8047825 */ /* 0x004fcc00078e0202 */
[C---:B------:R-:W-:Y:S01]  /*b5b0*/  @P1 LEA R2, P2, R200.reuse, UR6, 0x2 ;  /* 0x00000006c8021c11 */ /* 0x040fe2000f8410ff */
[----:B------:R-:W-:Y:S02]  /*b5c0*/  ULDC UR6, c[0x0][0xb88] ;  /* 0x0002e20000067ab9 */ /* 0x000fe40000000800 */
[----:B------:R-:W-:Y:S01]  /*b5d0*/  IMAD.U32 R0, RZ, RZ, UR6 ;  /* 0x00000006ff007e24 */ /* 0x000fe2000f8e00ff */
[----:B------:R-:W-:Y:S02]  /*b5e0*/  @P1 LEA.HI.X R3, R200, UR7, R204, 0x2, P2 ;  /* 0x00000007c8031c11 */ /* 0x000fe400090f14cc */
[----:B------:R1:W5:Y:S04]  /*b5f0*/  @P0 LDG.E R7, desc[UR36][R4.64] ;  /* 0x0000002404070981 */ /* 0x000368000c1e1900 */
[----:B------:R1:W5:Y:S01]  /*b600*/  @P1 LDG.E R0, desc[UR36][R2.64] ;  /* 0x0000002402001981 */ /* 0x000362000c1e1900 */
[----:B------:R-:W-:Y:S01]  /*b610*/  ISETP.NE.AND P2, PT, R202, RZ, PT ;  /* 0x000000ffca00720c */ /* 0x000fe20003f45270 */
[----:B------:R-:W2:-:S12]  /*b620*/  S2R R8, SR_TID.X ;  /* 0x0000000000087919 */ /* 0x000e980000002100 */
[----:B------:R-:W3:Y:S01]  /*b630*/  @!P2 LDC R202, c[0x0][0xbd4] ;  /* 0x0002f500ffcaab82 */ /* 0x000ee20000000800 */
[----:B--2---:R-:W-:Y:S01]  /*b640*/  VIADD R22, R8, 0xffffff80 ;  /* 0xffffff8008167836 */ /* 0x004fe20000000000 */
[----:B---3--:R-:W-:-:S04]  /*b650*/  ISETP.GT.AND P2, PT, R202, 0x1, PT ;  /* 0x00000001ca00780c */ /* 0x008fc80003f44270 */
[----:B------:R-:W-:Y:S01]  /*b660*/  ISETP.GT.AND P3, PT, R22, 0x7f, PT ;  /* 0x0000007f1600780c */ /* 0x000fe20003f64270 */
[----:B-1----:R-:W-:-:S12]  /*b670*/  @P1 BRA `(.L_x_10207) ;  /* 0x0000000000101947 */ /* 0x002fd80003800000 */
[----:B------:R-:W-:Y:S05]  /*b680*/  @!P0 BRA `(.L_x_10207) ;  /* 0x00000000000c8947 */ /* 0x000fea0003800000 */
[----:B------:R-:W2:Y:S04]  /*b690*/  LDG.E R3, desc[UR36][R4.64] ;  /* 0x0000002404037981 */ /* 0x000ea8000c1e1900 */
[----:B-----5:R-:W2:Y:S02]  /*b6a0*/  LDG.E R0, desc[UR36][R4.64+0x4] ;  /* 0x0000042404007981 */ /* 0x020ea4000c1e1900 */
[----:B--2---:R-:W-:-:S07]  /*b6b0*/  IMAD.IADD R0, R0, 0x1, -R3 ;  /* 0x0000000100007824 */ /* 0x004fce00078e0a03 */
.L_x_10207:
[----:B------:R-:W-:Y:S01]  /*b6c0*/  BSSY B1, `(.L_x_10208) ;  /* 0x000003b000017945 */ /* 0x000fe20003800000 */
[----:B------:R-:W-:Y:S02]  /*b6d0*/  SEL R21, R200, RZ, !P0 ;  /* 0x000000ffc8157207 */ /* 0x000fe40004000000 */
[----:B------:R-:W-:Y:S02]  /*b6e0*/  SEL R204, R204, RZ, !P0 ;  /* 0x000000ffcccc7207 */ /* 0x000fe40004000000 */
[----:B-----5:R-:W-:Y:S01]  /*b6f0*/  SHF.R.S32.HI R18, RZ, 0x1f, R7 ;  /* 0x0000001fff127819 */ /* 0x020fe20000011407 */
[----:B------:R-:W-:Y:S06]  /*b700*/  @P3 BRA `(.L_x_10209) ;  /* 0x0000000000d83947 */ /* 0x000fec0003800000 */
[----:B------:R-:W2:Y:S01]  /*b710*/  LDL R2, [R1+0x18] ;  /* 0x0000180001027983 */ /* 0x000ea20000100800 */
[----:B------:R-:W1:Y:S01]  /*b720*/  LDC R27, c[0x0][0xce8] ;  /* 0x00033a00ff1b7b82 */ /* 0x000e620000000800 */
[----:B--2---:R-:W-:Y:S02]  /*b730*/  R2UR UR6, R2 ;  /* 0x00000000020672ca */ /* 0x004fe400000e0000 */
[----:B------:R-:W2:Y:S11]  /*b740*/  S2R R2, SR_TID.X ;  /* 0x0000000000027919 */ /* 0x000eb60000002100 */
[----:B------:R-:W-:-:S04]  /*b750*/  IMAD.U32 R3, RZ, RZ, UR6 ;  /* 0x00000006ff037e24 */ /* 0x000fc8000f8e00ff */
[----:B--2---:R-:W-:Y:S02]  /*b760*/  IMAD R2, R3, 0x80, R2 ;  /* 0x0000008003027824 */ /* 0x004fe400078e0202 */
[----:B-1----:R-:W-:Y:S02]  /*b770*/  IMAD R3, R0, R27, RZ ;  /* 0x0000001b00037224 */ /* 0x002fe400078e02ff */
[----:B------:R-:W-:-:S05]  /*b780*/  VIADD R20, R2, 0xffffff80 ;  /* 0xffffff8002147836 */ /* 0x000fca0000000000 */
[----:B------:R-:W-:-:S13]  /*b790*/  ISETP.GE.AND P0, PT, R20, R3, PT ;  /* 0x000000031400720c */ /* 0x000fda0003f06270 */
[----:B------:R-:W-:Y:S05]  /*b7a0*/  @P0 BRA `(.L_x_10209) ;  /* 0x0000000000b00947 */ /* 0x000fea0003800000 */
[----:B------:R-:W2:Y:S01]  /*b7b0*/  LDL.LU R26, [R1+0x14] ;  /* 0x00001400011a7983 */ /* 0x000ea20000300800 */
[----:B------:R-:W-:Y:S01]  /*b7c0*/  ISETP.NE.AND P1, PT, R27, 0x1, PT ;  /* 0x000000011b00780c */ /* 0x000fe20003f25270 */
[----:B------:R-:W-:Y:S01]  /*b7d0*/  IMAD.MOV.U32 R16, RZ, RZ, 0xab8 ;  /* 0x00000ab8ff107424 */ /* 0x000fe200078e00ff */
[----:B------:R-:W-:Y:S01]  /*b7e0*/  ISETP.GT.AND P0, PT, R202, 0x1, PT ;  /* 0x00000001ca00780c */ /* 0x000fe20003f04270 */
[----:B------:R-:W1:Y:S01]  /*b7f0*/  LDC.64 R24, c[0x0][0xca8] ;  /* 0x00032a00ff187b82 */ /* 0x000e620000000a00 */
[----:B------:R-:W-:Y:S02]  /*b800*/  IMAD.MOV.U32 R15, RZ, RZ, R20 ;  /* 0x000000ffff0f7224 */ /* 0x000fe400078e0014 */
[----:B------:R-:W-:-:S05]  /*b810*/  SEL R16, R16, 0xa78, P0 ;  /* 0x00000a7810107807 */ /* 0x000fca0000000000 */
[----:B------:R-:W3:Y:S08]  /*b820*/  LDC.64 R4, c[0x0][R16+0x220] ;  /* 0x0000880010047b82 */ /* 0x000ef00000000a00 */
[----:B------:R-:W4:Y:S08]  /*b830*/  @P1 LDC R13, c[0x0][0xcec] ;  /* 0x00033b00ff0d1b82 */ /* 0x000f300000000800 */
[----:B------:R-:W5:Y:S08]  /*b840*/  LDC.64 R2, c[0x0][R16+0x218] ;  /* 0x0000860010027b82 */ /* 0x000f700000000a00 */
[----:B------:R-:W1:Y:S01]  /*b850*/  @P1 LDC R19, c[0x0][0xcf0] ;  /* 0x00033c00ff131b82 */ /* 0x000e620000000800 */
[----:B---3--:R-:W-:-:S07]  /*b860*/  IMAD R5, R5, R21, RZ ;  /* 0x0000001505057224 */ /* 0x008fce00078e02ff */
[----:B------:R-:W3:Y:S01]  /*b870*/  LDC.64 R8, c[0x0][R16+0x228] ;  /* 0x00008a0010087b82 */ /* 0x000ee20000000a00 */
[----:B----4-:R-:W-:-:S04]  /*b880*/  @P1 IMAD.HI.U32 R14, R20, R13, RZ ;  /* 0x0000000d140e1227 */ /* 0x010fc800078e00ff */
[----:B------:R-:W-:-:S03]  /*b890*/  IMAD.WIDE.U32 R12, R4, R21, RZ ;  /* 0x00000015040c7225 */ /* 0x000fc600078e00ff */
[----:B0-----:R-:W0:Y:S01]  /*b8a0*/  LDC.64 R10, c[0x0][R16+0x210] ;  /* 0x00008400100a7b82 */ /* 0x001e220000000a00 */
[-C--:B-----5:R-:W-:Y:S02]  /*b8b0*/  IMAD R17, R3, R201.reuse, RZ ;  /* 0x000000c903117224 */ /* 0x0a0fe400078e02ff */
[----:B------:R-:W-:-:S04]  /*b8c0*/  IMAD.WIDE.U32 R2, R2, R201, RZ ;  /* 0x000000c902027225 */ /* 0x000fc800078e00ff */
[----:B------:R-:W-:Y:S01]  /*b8d0*/  IMAD.IADD R17, R3, 0x1, R17 ;  /* 0x0000000103117824 */ /* 0x000fe200078e0211 */
[----:B-1----:R-:W-:Y:S01]  /*b8e0*/  @P1 SHF.R.U32.HI R15, RZ, R19, R14 ;  /* 0x00000013ff0f1219 */ /* 0x002fe2000001160e */
[----:B------:R-:W-:Y:S01]  /*b8f0*/  IMAD R19, R4, R204, R5 ;  /* 0x000000cc04137224 */ /* 0x000fe200078e0205 */
[----:B------:R-:W1:Y:S01]  /*b900*/  @!P0 LDC R24, c[0x0][0xc50] ;  /* 0x00031400ff188b82 */ /* 0x000e620000000800 */
[----:B------:R-:W-:Y:S02]  /*b910*/  IADD3 R4, P1, P3, R12, R2, R7 ;  /* 0x000000020c047210 */ /* 0x000fe40007b3e007 */
[----:B------:R-:W-:Y:S02]  /*b920*/  IMAD.IADD R19, R13, 0x1, R19 ;  /* 0x000000010d137824 */ /* 0x000fe400078e0213 */
[----:B------:R-:W-:-:S03]  /*b930*/  IMAD.MOV R12, RZ, RZ, -R15 ;  /* 0x000000ffff0c7224 */ /* 0x000fc600078e0a0f */
[----:B------:R-:W4:Y:S01]  /*b940*/  @!P0 LDC R25, c[0x0][0xc54] ;  /* 0x00031500ff198b82 */ /* 0x000f220000000800 */
[----:B--2---:R-:W-:-:S05]  /*b950*/  SEL R5, R26, RZ, P0 ;  /* 0x000000ff1a057207 */ /* 0x004fca0000000000 */
[----:B---3--:R-:W-:Y:S01]  /*b960*/  IMAD.WIDE.U32 R2, R8, R5, RZ ;  /* 0x0000000508027225 */ /* 0x008fe200078e00ff */
[----:B------:R-:W-:-:S03]  /*b970*/  IADD3.X R8, R19, R17, R18, P1, P3 ;  /* 0x0000001113087210 */ /* 0x000fc60000fe6412 */
[----:B------:R-:W-:Y:S01]  /*b980*/  IMAD R9, R9, R5, RZ ;  /* 0x0000000509097224 */ /* 0x000fe200078e02ff */
[----:B------:R-:W-:Y:S01]  /*b990*/  IADD3 R2, P0, P1, R15, R4, R2 ;  /* 0x000000040f027210 */ /* 0x000fe2000791e002 */
[----:B------:R-:W-:Y:S01]  /*b9a0*/  IMAD R5, R27, R12, R20 ;  /* 0x0000000c1b057224 */ /* 0x000fe200078e0214 */
[----:B------:R-:W-:Y:S01]  /*b9b0*/  SHF.R.S32.HI R15, RZ, 0x1f, R15 ;  /* 0x0000001fff0f7819 */ /* 0x000fe2000001140f */
[----:B------:R-:W-:Y:S02]  /*b9c0*/  IMAD.IADD R9, R3, 0x1, R9 ;  /* 0x0000000103097824 */ /* 0x000fe400078e0209 */
[----:B0-----:R-:W-:-:S03]  /*b9d0*/  IMAD R4, R11, R5, RZ ;  /* 0x000000050b047224 */ /* 0x001fc600078e02ff */
[----:B------:R-:W-:Y:S02]  /*b9e0*/  IADD3.X R3, R15, R8, R9, P0, P1 ;  /* 0x000000080f037210 */ /* 0x000fe400007e2409 */
[----:B------:R-:W-:Y:S01]  /*b9f0*/  SHF.R.S32.HI R9, RZ, 0x1f, R5 ;  /* 0x0000001fff097819 */ /* 0x000fe20000011405 */
[----:B------:R-:W-:-:S04]  /*ba00*/  IMAD.WIDE.U32 R2, R10, R5, R2 ;  /* 0x000000050a027225 */ /* 0x000fc800078e0002 */
[----:B------:R-:W-:Y:S01]  /*ba10*/  IMAD R9, R10, R9, R4 ;  /* 0x000000090a097224 */ /* 0x000fe200078e0204 */
[----:B-1----:R-:W-:-:S03]  /*ba20*/  LEA R4, P0, R2, R24, 0x2 ;  /* 0x0000001802047211 */ /* 0x002fc600078010ff */
[----:B------:R-:W-:-:S05]  /*ba30*/  IMAD.IADD R3, R3, 0x1, R9 ;  /* 0x0000000103037824 */ /* 0x000fca00078e0209 */
[----:B----4-:R-:W-:Y:S01]  /*ba40*/  LEA.HI.X R5, R2, R25, R3, 0x2, P0 ;  /* 0x0000001902057211 */ /* 0x010fe200000f1403 */
[----:B------:R-:W-:-:S05]  /*ba50*/  IMAD.MOV.U32 R3, RZ, RZ, -0x800000 ;  /* 0xff800000ff037424 */ /* 0x000fca00078e00ff */
[----:B------:R1:W-:Y:S02]  /*ba60*/  STG.E desc[UR36][R4.64], R3 ;  /* 0x0000000304007986 */ /* 0x0003e4000c101924 */
.L_x_10209:
[----:B------:R-:W-:Y:S05]  /*ba70*/  BSYNC B1 ;  /* 0x0000000000017941 */ /* 0x000fea0003800000 */
.L_x_10208:
[----:B------:R-:W-:Y:S05]  /*ba80*/  @P2 BRA `(.L_x_10204) ;  /* 0x00000008005c2947 */ /* 0x000fea0003800000 */
[----:B------:R-:W2:Y:S01]  /*ba90*/  LDL.LU R2, [R1+0x18] ;  /* 0x0000180001027983 */ /* 0x000ea20000300800 */
[----:B0-----:R-:W0:Y:S01]  /*baa0*/  LDC R11, c[0x0][0xce8] ;  /* 0x00033a00ff0b7b82 */ /* 0x001e220000000800 */
[----:B-1----:R-:W-:Y:S01]  /*bab0*/  SHF.R.S32.HI R3, RZ, 0x1f, R22 ;  /* 0x0000001fff037819 */ /* 0x002fe20000011416 */
[----:B------:R-:W-:Y:S01]  /*bac0*/  ULDC.64 UR6, c[0x0][0xba0] ;  /* 0x0002e80000067ab9 */ /* 0x000fe20000000a00 */
[----:B------:R-:W-:Y:S02]  /*bad0*/  BSSY B1, `(.L_x_10210) ;  /* 0x0000050000017945 */ /* 0x000fe40003800000 */
[----:B------:R-:W-:-:S04]  /*bae0*/  LEA.HI R4, R3, R22, RZ, 0x3 ;  /* 0x0000001603047211 */ /* 0x000fc800078f18ff */
[----:B------:R-:W-:Y:S02]  /*baf0*/  LOP3.LUT R9, R4, 0xfffffff8, RZ, 0xc0, !PT ;  /* 0xfffffff804097812 */ /* 0x000fe400078ec0ff */
[----:B------:R-:W-:-:S03]  /*bb00*/  SHF.R.S32.HI R15, RZ, 0x3, R4 ;  /* 0x00000003ff0f7819 */ /* 0x000fc60000011404 */
[----:B------:R-:W-:-:S04]  /*bb10*/  IMAD.IADD R22, R22, 0x1, -R9 ;  /* 0x0000000116167824 */ /* 0x000fc800078e0a09 */
[----:B------:R-:W-:Y:S01]  /*bb20*/  IMAD R4, R22, 0x20, R15 ;  /* 0x0000002016047824 */ /* 0x000fe200078e020f */
[----:B0-----:R-:W-:-:S13]  /*bb30*/  ISETP.NE.AND P0, PT, R11, 0x1, PT ;  /* 0x000000010b00780c */ /* 0x001fda0003f05270 */
[----:B------:R-:W0:Y:S08]  /*bb40*/  @P0 LDC R8, c[0x0][0xcec] ;  /* 0x00033b00ff080b82 */ /* 0x000e300000000800 */
[----:B------:R-:W1:Y:S01]  /*bb50*/  @P0 LDC R13, c[0x0][0xcf0] ;  /* 0x00033c00ff0d0b82 */ /* 0x000e620000000800 */
[----:B--2---:R-:W-:Y:S01]  /*bb60*/  R2UR UR8, R2 ;  /* 0x00000000020872ca */ /* 0x004fe200000e0000 */
[----:B------:R-:W-:-:S04]  /*bb70*/  IMAD R2, R18, UR6, RZ ;  /* 0x0000000612027c24 */ /* 0x000fc8000f8e02ff */
[C---:B------:R-:W-:Y:S02]  /*bb80*/  IMAD R5, R7.reuse, UR7, R2 ;  /* 0x0000000707057c24 */ /* 0x040fe4000f8e0202 */
[----:B------:R-:W-:Y:S01]  /*bb90*/  IMAD.WIDE.U32 R2, R7, UR6, RZ ;  /* 0x0000000607027c25 */ /* 0x000fe2000f8e00ff */
[----:B------:R-:W-:-:S03]  /*bba0*/  ULDC.64 UR6, c[0x0][0xbe8] ;  /* 0x0002fa0000067ab9 */ /* 0x000fc60000000a00 */
[----:B------:R-:W-:Y:S02]  /*bbb0*/  IMAD.IADD R3, R3, 0x1, R5 ;  /* 0x0000000103037824 */ /* 0x000fe400078e0205 */
[----:B------:R-:W-:Y:S02]  /*bbc0*/  IMAD.U32 R9, RZ, RZ, UR8 ;  /* 0x00000008ff097e24 */ /* 0x000fe4000f8e00ff */
[----:B------:R-:W-:-:S04]  /*bbd0*/  IMAD.WIDE.U32 R2, R201, UR6, R2 ;  /* 0x00000006c9027c25 */ /* 0x000fc8000f8e0002 */
[----:B------:R-:W-:Y:S02]  /*bbe0*/  IMAD R9, R9, 0x80, R4 ;  /* 0x0000008009097824 */ /* 0x000fe400078e0204 */
[----:B------:R-:W-:Y:S01]  /*bbf0*/  IMAD R3, R201, UR7, R3 ;  /* 0x00000007c9037c24 */ /* 0x000fe2000f8e0203 */
[----:B------:R-:W-:Y:S01]  /*bc00*/  ULDC.64 UR6, c[0x0][0xbf0] ;  /* 0x0002fc0000067ab9 */ /* 0x000fe20000000a00 */
[----:B0-----:R-:W-:-:S04]  /*bc10*/  @P0 IMAD.HI.U32 R4, R9, R8, RZ ;  /* 0x0000000809040227 */ /* 0x001fc800078e00ff */
[----:B------:R-:W-:Y:S01]  /*bc20*/  IMAD.MOV.U32 R5, RZ, RZ, R9 ;  /* 0x000000ffff057224 */ /* 0x000fe200078e0009 */
[----:B-1----:R-:W-:Y:S01]  /*bc30*/  @P0 SHF.R.U32.HI R5, RZ, R13, R4 ;  /* 0x0000000dff050219 */ /* 0x002fe20000011604 */
[----:B------:R-:W-:Y:S02]  /*bc40*/  IMAD R7, R204, UR6, RZ ;  /* 0x00000006cc077c24 */ /* 0x000fe4000f8e02ff */
[----:B------:R-:W-:Y:S01]  /*bc50*/  IMAD.WIDE.U32 R2, R21, UR6, R2 ;  /* 0x0000000615027c25 */ /* 0x000fe2000f8e0002 */
[----:B------:R-:W-:-:S03]  /*bc60*/  SHF.R.S32.HI R4, RZ, 0x1f, R5 ;  /* 0x0000001fff047819 */ /* 0x000fc60000011405 */
[----:B------:R-:W-:Y:S01]  /*bc70*/  IMAD R7, R21, UR7, R7 ;  /* 0x0000000715077c24 */ /* 0x000fe2000f8e0207 */
[----:B------:R-:W-:Y:S01]  /*bc80*/  ULDC.64 UR6, c[0x0][0xbe0] ;  /* 0x0002f80000067ab9 */ /* 0x000fe20000000a00 */
[----:B------:R-:W-:Y:S02]  /*bc90*/  IMAD.MOV R8, RZ, RZ, -R5 ;  /* 0x000000ffff087224 */ /* 0x000fe400078e0a05 */
[----:B------:R-:W-:Y:S02]  /*bca0*/  IMAD.IADD R3, R3, 0x1, R7 ;  /* 0x0000000103037824 */ /* 0x000fe400078e0207 */
[----:B------:R-:W-:Y:S02]  /*bcb0*/  IMAD R7, R11, R8, R9 ;  /* 0x000000080b077224 */ /* 0x000fe400078e0209 */
[----:B------:R-:W-:Y:S02]  /*bcc0*/  IMAD R4, R4, UR6, RZ ;  /* 0x0000000604047c24 */ /* 0x000fe4000f8e02ff */
[----:B------:R-:W-:-:S04]  /*bcd0*/  IMAD.WIDE.U32 R2, R5, UR6, R2 ;  /* 0x0000000605027c25 */ /* 0x000fc8000f8e0002 */
[----:B------:R-:W-:Y:S01]  /*bce0*/  IMAD R9, R5, UR7, R4 ;  /* 0x0000000705097c24 */ /* 0x000fe2000f8e0204 */
[----:B------:R-:W-:Y:S01]  /*bcf0*/  SHF.R.S32.HI R4, RZ, 0x1f, R7 ;  /* 0x0000001fff047819 */ /* 0x000fe20000011407 */
[----:B------:R-:W-:Y:S01]  /*bd00*/  ULDC.64 UR6, c[0x0][0xbd8] ;  /* 0x0002f60000067ab9 */ /* 0x000fe20000000a00 */
[----:B------:R-:W-:Y:S02]  /*bd10*/  IMAD.U32 R8, RZ, RZ, UR8 ;  /* 0x00000008ff087e24 */ /* 0x000fe4000f8e00ff */
[----:B------:R-:W-:Y:S02]  /*bd20*/  IMAD.IADD R3, R3, 0x1, R9 ;  /* 0x0000000103037824 */ /* 0x000fe400078e0209 */
[----:B------:R-:W-:Y:S02]  /*bd30*/  IMAD R4, R4, UR6, RZ ;  /* 0x0000000604047c24 */ /* 0x000fe4000f8e02ff */
[----:B------:R-:W-:Y:S02]  /*bd40*/  IMAD R8, R8, 0x80, R15 ;  /* 0x0000008008087824 */ /* 0x000fe400078e020f */
[----:B------:R-:W-:-:S02]  /*bd50*/  IMAD R5, R7, UR7, R4 ;  /* 0x0000000707057c24 */ /* 0x000fc4000f8e0204 */
[----:B------:R-:W-:Y:S01]  /*bd60*/  IMAD.WIDE.U32 R2, R7, UR6, R2 ;  /* 0x0000000607027c25 */ /* 0x000fe2000f8e0002 */
[----:B------:R-:W-:-:S03]  /*bd70*/  ULDC.64 UR6, c[0x0][0xb80] ;  /* 0x0002e00000067ab9 */ /* 0x000fc60000000a00 */
[----:B------:R-:W-:Y:S02]  /*bd80*/  IMAD R11, R0, R11, RZ ;  /* 0x0000000b000b7224 */ /* 0x000fe400078e02ff */
[----:B------:R-:W-:Y:S02]  /*bd90*/  VIADD R4, R8, 0x40 ;  /* 0x0000004008047836 */ /* 0x000fe40000000000 */
[----:B------:R-:W-:Y:S01]  /*bda0*/  IMAD.IADD R3, R3, 0x1, R5 ;  /* 0x0000000103037824 */ /* 0x000fe200078e0205 */
[----:B------:R-:W-:Y:S01]  /*bdb0*/  LEA R5, P2, R2, UR6, 0x1 ;  /* 0x0000000602057c11 */ /* 0x000fe2000f8408ff */
[----:B------:R-:W-:Y:S01]  /*bdc0*/  VIADD R0, R8, 0x20 ;  /* 0x0000002008007836 */ /* 0x000fe20000000000 */
[-C--:B------:R-:W-:Y:S01]  /*bdd0*/  ISETP.GE.AND P0, PT, R4, R11.reuse, PT ;  /* 0x0000000b0400720c */ /* 0x080fe20003f06270 */
[----:B------:R-:W-:Y:S01]  /*bde0*/  IMAD.SHL.U32 R7, R22, 0x8, RZ ;  /* 0x0000000816077824 */ /* 0x000fe200078e00ff */
[----:B------:R-:W-:Y:S02]  /*bdf0*/  LEA.HI.X R4, R2, UR7, R3, 0x1, P2 ;  /* 0x0000000702047c11 */ /* 0x000fe400090f0c03 */
[-C--:B------:R-:W-:Y:S01]  /*be00*/  ISETP.GE.AND P2, PT, R8, R11.reuse, PT ;  /* 0x0000000b0800720c */ /* 0x080fe20003f46270 */
[C---:B------:R-:W-:Y:S01]  /*be10*/  VIADD R9, R7.reuse, 0x40 ;  /* 0x0000004007097836 */ /* 0x040fe20000000000 */
[----:B------:R-:W-:Y:S01]  /*be20*/  ISETP.GE.AND P1, PT, R0, R11, PT ;  /* 0x0000000b0000720c */ /* 0x000fe20003f26270 */
[C---:B------:R-:W-:Y:S01]  /*be30*/  VIADD R13, R7.reuse, 0xc0 ;  /* 0x000000c0070d7836 */ /* 0x040fe20000000000 */
[----:B------:R0:W1:Y:S01]  /*be40*/  SHFL.IDX PT, R2, R5, RZ, 0x181f ;  /* 0x00181fff05027589 */ /* 0x00006200000e0000 */
[----:B------:R-:W-:Y:S01]  /*be50*/  VIADD R15, R7, 0x80 ;  /* 0x00000080070f7836 */ /* 0x000fe20000000000 */
[----:B------:R-:W-:-:S02]  /*be60*/  SHF.R.S32.HI R16, RZ, 0x1f, R7 ;  /* 0x0000001fff107819 */ /* 0x000fc40000011407 */
[----:B------:R0:W2:Y:S01]  /*be70*/  SHFL.IDX PT, R0, R4, RZ, 0x181f ;  /* 0x00181fff04007589 */ /* 0x0000a200000e0000 */
[----:B------:R-:W-:Y:S02]  /*be80*/  SHF.R.S32.HI R10, RZ, 0x1f, R9 ;  /* 0x0000001fff0a7819 */ /* 0x000fe40000011409 */
[----:B------:R-:W-:Y:S02]  /*be90*/  SHF.R.S32.HI R12, RZ, 0x1f, R13 ;  /* 0x0000001fff0c7819 */ /* 0x000fe4000001140d */
        /* <DEDUP_REMOVED lines=19> */
.L_x_10211:
[----:B------:R-:W-:Y:S05]  /*bfd0*/  BSYNC B1 ;  /* 0x0000000000017941 */ /* 0x000fea0003800000 */
.L_x_10210:
        /* <DEDUP_REMOVED lines=21> */
.L_x_10213:
[----:B------:R-:W-:Y:S05]  /*c130*/  BSYNC B1 ;  /* 0x0000000000017941 */ /* 0x000fea0003800000 */
.L_x_10212:
        /* <DEDUP_REMOVED lines=21> */
.L_x_10215:
[----:B------:R-:W-:Y:S05]  /*c290*/  BSYNC B1 ;  /* 0x0000000000017941 */ /* 0x000fea0003800000 */
.L_x_10214:
        /* <DEDUP_REMOVED lines=11> */
[----:B0-----:R-:W-:Y:S02]  /*c350*/  @!P3 LEA.HI.X R19, R7, R4, R16, 0x1, P4 ;  /* 0x000000040713b211 */ /* 0x001fe400020f0c10 */
        /* <DEDUP_REMOVED lines=10> */
.L_x_10204:
[----:B------:R-:W-:Y:S05]  /*c400*/  BSYNC B0 ;  /* 0x0000000000007941 */ /* 0x000fea0003800000 */
.L_x_10194:
[----:B------:R-:W-:Y:S02]  /*c410*/  ULDC UR6, c[0x0][0xd3c] ;  /* 0x00034f0000067ab9 */ /* 0x000fe40000000800 */
[----:B------:R-:W-:-:S06]  /*c420*/  UISETP.GE.AND UP0, UPT, UR5, UR6, UPT ;  /* 0x000000060500728c */ /* 0x000fcc000bf06270 */
[----:B------:R-:W-:-:S13]  /*c430*/  PLOP3.LUT P0, PT, PT, PT, UP0, 0x80, 0x0 ;  /* 0x000000000000781c */ /* 0x000fda0003f0f008 */
[----:B------:R-:W-:Y:S05]  /*c440*/  @!P0 BRA `(.L_x_10216) ;  /* 0xffffff4c00288947 */ /* 0x000fea000383ffff */
[----:B------:R-:W-:Y:S05]  /*c450*/  EXIT ;  /* 0x000000000000794d */ /* 0x000fea0003800000 */
.L_x_10164:
        /* <DEDUP_REMOVED lines=16> */
.L_x_10217:
        /* <DEDUP_REMOVED lines=43> */
.L_x_10221:
        /* <DEDUP_REMOVED lines=35> */
.L_x_10219:
        /* <DEDUP_REMOVED lines=12> */
[----:B0-----:R-:W-:-:S06]  /*cb00*/  IADD3 R2, R10, 0xffffffe, RZ ;  /* 0x0ffffffe0a027810 */ /* 0x001fcc0007ffe0ff */
[----:B------:R-:W0:Y:S02]  /*cb10*/  F2I.FTZ.U32.TRUNC.NTZ R3, R2 ;  /* 0x0000000200037305 */ /* 0x000e24000021f000 */
[----:B0-----:R-:W-:Y:S01]  /*cb20*/  IMAD.MOV R12, RZ, RZ, -R3 ;  /* 0x000000ffff0c7224 */ /* 0x001fe200078e0a03 */
[----:B-12---:R-:W-:Y:S06]  /*cb30*/  @!P0 BRA `(.L_x_10222) ;  /* 0x0000000000088947 */ /* 0x006fec0003800000 */
[----:B------:R-:W-:-:S06]  /*cb40*/  VIADD R16, R19, 0xffffffff ;  /* 0xffffffff13107836 */ /* 0x000fcc0000000000 */
[----:B------:R0:W1:Y:S02]  /*cb50*/  SHFL.IDX PT, R16, R5, R16, 0x1f ;  /* 0x00001f1005107589 */ /* 0x00006400000e0000 */
.L_x_10222:
        /* <DEDUP_REMOVED lines=58> */
.L_x_10220:
[----:B------:R-:W-:Y:S01]  /*cf00*/  ULDC UR4, c[0x0][0xd3c] ;  /* 0x00034f0000047ab9 */ /* 0x000fe20000000800 */
[----:B------:R-:W-:Y:S02]  /*cf10*/  IMAD.MOV.U32 R17, RZ, RZ, RZ ;  /* 0x000000ffff117224 */ /* 0x000fe400078e00ff */
[----:B------:R-:W-:Y:S02]  /*cf20*/  IMAD.U32 R16, RZ, RZ, UR6 ;  /* 0x00000006ff107e24 */ /* 0x000fe4000f8e00ff */
[----:B------:R-:W-:Y:S02]  /*cf30*/  IMAD.MOV.U32 R18, RZ, RZ, RZ ;  /* 0x000000ffff127224 */ /* 0x000fe400078e00ff */
[----:B------:R-:W-:-:S07]  /*cf40*/  IMAD.U32 R19, RZ, RZ, UR4 ;  /* 0x00000004ff137e24 */ /* 0x000fce000f8e00ff */
.L_x_10223:
[----:B------:R-:W-:-:S13]  /*cf50*/  ISETP.NE.AND P0, PT, R7, RZ, PT ;  /* 0x000000ff0700720c */ /* 0x000fda0003f05270 */
[----:B------:R-:W0:Y:S01]  /*cf60*/  @!P0 S2R R3, SR_CgaCtaId ;  /* 0x0000000000038919 */ /* 0x000e220000008800 */
[----:B------:R-:W-:-:S04]  /*cf70*/  @!P0 MOV R2, 0x400 ;  /* 0x0000040000028802 */ /* 0x000fc80000000f00 */
[----:B0-----:R-:W-:-:S05]  /*cf80*/  @!P0 LEA R2, R3, R2, 0x18 ;  /* 0x0000000203028211 */ /* 0x001fca00078ec0ff */
[----:B------:R1:W-:Y:S01]  /*cf90*/  @!P0 STS.128 [R2+0x324d0], R16 ;  /* 0x0324d01002008388 */ /* 0x0003e20000000c00 */
[----:B------:R-:W-:Y:S06]  /*cfa0*/  BAR.ARV 0x5, 0x180 ;  /* 0x0146000000007b1d */ /* 0x000fec0000002000 */
.L_x_10218:
        /* <DEDUP_REMOVED lines=27> */
[C---:B------:R-:W-:Y:S02]  /*d160*/  LOP3.LUT R2, R4.reuse, 0x80, RZ, 0xfc, !PT ;  /* 0x0000008004027812 */ /* 0x040fe400078efcff */
[----:B------:R-:W-:Y:S01]  /*d170*/  LOP3.LUT R0, R4, 0xc0, RZ, 0xfc, !PT ;  /* 0x000000c004007812 */ /* 0x000fe200078efcff */
[----:B------:R-:W-:-:S04]  /*d180*/  IMAD.U32 R22, RZ, RZ, UR4 ;  /* 0x00000004ff167e24 */ /* 0x000fc8000f8e00ff */
[----:B-1----:R-:W-:-:S07]  /*d190*/  IMAD R26, R29, 0x2, R22 ;  /* 0x000000021d1a7824 */ /* 0x002fce00078e0216 */
.L_x_10291:
[----:B0-----:R-:W0:Y:S02]  /*d1a0*/  LDC.64 R34, c[0x0][0xd88] ;  /* 0x00036200ff227b82 */ /* 0x001e240000000a00 */
[----:B0-----:R-:W-:-:S06]  /*d1b0*/  IMAD.WIDE R34, R19, 0x4, R34 ;  /* 0x0000000413227825 */ /* 0x001fcc00078e0222 */
[----:B--2---:R0:W2:Y:S01]  /*d1c0*/  LDG.E R34, desc[UR36][R34.64] ;  /* 0x0000002422227981 */ /* 0x0040a2000c1e1900 */
[----:B------:R-:W-:Y:S05]  /*d1d0*/  YIELD ;  /* 0x0000000000007946 */ /* 0x000fea0003800000 */
[----:B------:R-:W-:Y:S01]  /*d1e0*/  ULDC.64 UR4, c[0x0][0xb20] ;  /* 0x0002c80000047ab9 */ /* 0x000fe20000000a00 */
[----:B------:R-:W-:Y:S01]  /*d1f0*/  IMAD.MOV.U32 R32, RZ, RZ, RZ ;  /* 0x000000ffff207224 */ /* 0x000fe200078e00ff */
[----:B------:R-:W-:Y:S01]  /*d200*/  ISETP.NE.U32.AND P0, PT, RZ, UR4, PT ;  /* 0x00000004ff007c0c */ /* 0x000fe2000bf05070 */
[----:B------:R-:W-:-:S03]  /*d210*/  ULDC.64 UR6, c[0x0][0xb10] ;  /* 0x0002c40000067ab9 */ /* 0x000fc60000000a00 */
[----:B------:R-:W-:Y:S01]  /*d220*/  ISETP.NE.AND.EX P0, PT, RZ, UR5, PT, P0 ;  /* 0x00000005ff007c0c */ /* 0x000fe2000bf05300 */
[----:B0-----:R-:W-:Y:S01]  /*d230*/  IMAD.MOV.U32 R35, RZ, RZ, RZ ;  /* 0x000000ffff237224 */ /* 0x001fe200078e00ff */
        /* <DEDUP_REMOVED lines=29> */
[----:B----4-:R-:W-:Y:S05]  /*d410*/  @P0 BRA `(.L_x_10225) ;  /* 0x0000000000200947 */ /* 0x010fea0003800000 */
        /* <DEDUP_REMOVED lines=8> */
.L_x_10225:
        /* <DEDUP_REMOVED lines=9> */
.L_x_10226:
        /* <DEDUP_REMOVED lines=9> */
.L_x_10227:
        /* <DEDUP_REMOVED lines=43> */
.L_x_10229:
[----:B------:R-:W-:Y:S05]  /*d870*/  BSYNC B0 ;  /* 0x0000000000007941 */ /* 0x000fea0003800000 */
.L_x_10228:
        /* <DEDUP_REMOVED lines=23> */
.L_x_10231:
        /* <DEDUP_REMOVED lines=20> */
.L_x_10234:
[----:B------:R-:W-:Y:S05]  /*db30*/  BSYNC B6 ;  /* 0x0000000000067941 */ /* 0x000fea0003800000 */
.L_x_10233:
        /* <DEDUP_REMOVED lines=20> */
.L_x_10237:
        /* <DEDUP_REMOVED lines=15> */
.L_x_10236:
[----:B------:R-:W-:Y:S05]  /*dd70*/  BSYNC B6 ;  /* 0x0000000000067941 */ /* 0x000fea0003800000 */
.L_x_10235:
        /* <DEDUP_REMOVED lines=12> */
[----:B------:R-:W1:Y:S01]  /*de40*/  S2R R20, SR_TID.X ;  /* 0x0000000000147919 */ /* 0x000e620000002100 */
[----:B0-----:R-:W-:-:S13]  /*de50*/  ISETP.NE.AND P2, PT, R8, 0x1, PT ;  /* 0x000000010800780c */ /* 0x001fda0003f45270 */
[----:B------:R-:W0:Y:S08]  /*de60*/  @P2 LDC R6, c[0x0][0x434] ;  /* 0x00010d00ff062b82 */ /* 0x000e300000000800 */
[----:B---3--:R-:W3:Y:S01]  /*de70*/  @P2 LDC R2, c[0x0][0x438] ;  /* 0x00010e00ff022b82 */ /* 0x008ee20000000800 */
[----:B-1----:R-:W-:-:S05]  /*de80*/  IMAD.SHL.U32 R20, R20, 0x10, RZ ;  /* 0x0000001014147824 */ /* 0x002fca00078e00ff */
[----:B------:R-:W-:Y:S02]  /*de90*/  LOP3.LUT R20, R0, 0x70, R20, 0xf8, !PT ;  /* 0x0000007000147812 */ /* 0x000fe400078ef814 */
[----:B------:R-:W-:-:S04]  /*dea0*/  LOP3.LUT R23, R23, 0xffff7fff, RZ, 0xc0, !PT ;  /* 0xffff7fff17177812 */ /* 0x000fc800078ec0ff */
[----:B------:R-:W-:-:S04]  /*deb0*/  @P2 LOP3.LUT R23, R23, 0x8000, RZ, 0xfc, !PT ;  /* 0x0000800017172812 */ /* 0x000fc800078efcff */
[----:B------:R-:W-:Y:S01]  /*dec0*/  LOP3.LUT R23, R23, 0xffffffef, RZ, 0xc0, !PT ;  /* 0xffffffef17177812 */ /* 0x000fe200078ec0ff */
[----:B------:R-:W-:Y:S01]  /*ded0*/  IMAD.MOV.U32 R36, RZ, RZ, RZ ;  /* 0x000000ffff247224 */ /* 0x000fe200078e00ff */
[----:B------:R-:W-:Y:S01]  /*dee0*/  UMOV UR5, 0xffffffff ;  /* 0xffffffff00057882 */ /* 0x000fe20000000000 */
[----:B------:R-:W-:Y:S01]  /*def0*/  LOP3.LUT R18, R18, 0xffff, RZ, 0xc0, !PT ;  /* 0x0000ffff12127812 */ /* 0x000fe200078ec0ff */
[----:B--2---:R-:W-:-:S04]  /*df00*/  VIADD R0, R21, 0xffffffff ;  /* 0xffffffff15007836 */ /* 0x004fc80000000000 */
[----:B------:R-:W-:-:S05]  /*df10*/  IMAD R37, R0, 0x60, R20 ;  /* 0x0000006000257824 */ /* 0x000fca00078e0214 */
[----:B------:R-:W-:-:S04]  /*df20*/  ISETP.GE.AND P0, PT, R37, R25, PT ;  /* 0x000000192500720c */ /* 0x000fc80003f06270 */
[----:B------:R-:W-:Y:S01]  /*df30*/  ISETP.GT.U32.OR P0, PT, R20, 0x5f, P0 ;  /* 0x0000005f1400780c */ /* 0x000fe20000704470 */
[----:B------:R-:W1:Y:S01]  /*df40*/  S2R R21, SR_TID.X ;  /* 0x0000000000157919 */ /* 0x000e620000002100 */
[----:B------:R-:W-:-:S11]  /*df50*/  IMAD.IADD R37, R37, 0x1, R32 ;  /* 0x0000000125257824 */ /* 0x000fd600078e0220 */
[----:B------:R-:W2:Y:S01]  /*df60*/  @!P0 LDC.64 R4, c[0x0][0x428] ;  /* 0x00010a00ff048b82 */ /* 0x000ea20000000a00 */
[----:B0-----:R-:W-:Y:S01]  /*df70*/  @P2 IMAD.HI.U32 R3, R37, R6, RZ ;  /* 0x0000000625032227 */ /* 0x001fe200078e00ff */
[----:B----4-:R-:W-:-:S03]  /*df80*/  SHF.R.S32.HI R33, RZ, 0x1f, R28 ;  /* 0x0000001fff217819 */ /* 0x010fc6000001141c */
[----:B------:R-:W-:Y:S01]  /*df90*/  IMAD.MOV.U32 R6, RZ, RZ, R37 ;  /* 0x000000ffff067224 */ /* 0x000fe200078e0025 */
[----:B---3--:R-:W-:-:S04]  /*dfa0*/  @P2 SHF.R.U32.HI R6, RZ, R2, R3 ;  /* 0x00000002ff062219 */ /* 0x008fc80000011603 */
[--C-:B------:R-:W-:Y:S01]  /*dfb0*/  @!P0 SHF.R.S32.HI R3, RZ, 0x1f, R6.reuse ;  /* 0x0000001fff038819 */ /* 0x100fe20000011406 */
[----:B------:R-:W-:Y:S02]  /*dfc0*/  @!P0 IMAD.MOV.U32 R2, RZ, RZ, R6 ;  /* 0x000000ffff028224 */ /* 0x000fe400078e0006 */
[-C--:B--2---:R-:W-:Y:S02]  /*dfd0*/  @!P0 IMAD R7, R33, R4.reuse, RZ ;  /* 0x0000000421078224 */ /* 0x084fe400078e02ff */
[----:B------:R-:W-:-:S04]  /*dfe0*/  @!P0 IMAD.WIDE.U32 R2, R28, R4, R2 ;  /* 0x000000041c028225 */ /* 0x000fc800078e0002 */
[----:B------:R-:W-:Y:S02]  /*dff0*/  @!P0 IMAD R7, R28, R5, R7 ;  /* 0x000000051c078224 */ /* 0x000fe400078e0207 */
[----:B------:R-:W0:Y:S01]  /*e000*/  @!P0 LDC.64 R4, c[0x0][0x418] ;  /* 0x00010600ff048b82 */ /* 0x000e220000000a00 */
[----:B-1----:R-:W-:-:S05]  /*e010*/  IMAD.SHL.U32 R21, R21, 0x8, RZ ;  /* 0x0000000815157824 */ /* 0x002fca00078e00ff */
[----:B------:R-:W-:-:S04]  /*e020*/  LOP3.LUT R21, R21, 0x38, RZ, 0xc0, !PT ;  /* 0x0000003815157812 */ /* 0x000fc800078ec0ff */
[----:B------:R-:W-:-:S04]  /*e030*/  LOP3.LUT R10, R21, 0x40, RZ, 0xfc, !PT ;  /* 0x00000040150a7812 */ /* 0x000fc800078efcff */
[----:B------:R-:W-:Y:S01]  /*e040*/  ISETP.GE.AND P3, PT, R10, UR4, PT ;  /* 0x000000040a007c0c */ /* 0x000fe2000bf66270 */
[----:B------:R-:W-:Y:S01]  /*e050*/  @!P0 IMAD.IADD R7, R3, 0x1, R7 ;  /* 0x0000000103078824 */ /* 0x000fe200078e0207 */
[----:B------:R-:W-:Y:S02]  /*e060*/  LOP3.LUT R9, R21, 0x80, RZ, 0xfc, !PT ;  /* 0x0000008015097812 */ /* 0x000fe400078efcff */
[----:B0-----:R-:W-:-:S04]  /*e070*/  @!P0 LEA R4, P1, R2, R4, 0x2 ;  /* 0x0000000402048211 */ /* 0x001fc800078210ff */
[----:B------:R-:W-:Y:S02]  /*e080*/  @!P0 LEA.HI.X R5, R2, R5, R7, 0x2, P1 ;  /* 0x0000000502058211 */ /* 0x000fe400008f1407 */
[----:B------:R-:W-:-:S03]  /*e090*/  ISETP.GE.AND P1, PT, R9, UR4, PT ;  /* 0x0000000409007c0c */ /* 0x000fc6000bf26270 */
[----:B------:R-:W-:Y:S01]  /*e0a0*/  @P3 LOP3.LUT R23, R23, 0x10, RZ, 0xfc, !PT ;  /* 0x0000001017173812 */ /* 0x000fe200078efcff */
[----:B------:R-:W-:Y:S01]  /*e0b0*/  IMAD.MOV R2, RZ, RZ, -R6 ;  /* 0x000000ffff027224 */ /* 0x000fe200078e0a06 */
[----:B------:R-:W-:Y:S01]  /*e0c0*/  ISETP.GE.AND P2, PT, R21, UR4, PT ;  /* 0x0000000415007c0c */ /* 0x000fe2000bf46270 */
[----:B------:R0:W5:Y:S01]  /*e0d0*/  @!P0 LDG.E R36, desc[UR36][R4.64] ;  /* 0x0000002404248981 */ /* 0x000162000c1e1900 */
[----:B------:R-:W-:Y:S01]  /*e0e0*/  LOP3.LUT R23, R23, 0xfffffffe, RZ, 0xc0, !PT ;  /* 0xfffffffe17177812 */ /* 0x000fe200078ec0ff */
[----:B------:R-:W-:Y:S01]  /*e0f0*/  IMAD R37, R8, R2, R37 ;  /* 0x0000000208257224 */ /* 0x000fe200078e0225 */
[----:B------:R-:W-:Y:S02]  /*e100*/  LOP3.LUT R8, R21, 0xc0, RZ, 0xfc, !PT ;  /* 0x000000c015087812 */ /* 0x000fe400078efcff */
[----:B------:R-:W-:Y:S02]  /*e110*/  LOP3.LUT R23, R23, 0xfffffff7, RZ, 0xc0, !PT ;  /* 0xfffffff717177812 */ /* 0x000fe400078ec0ff */
[----:B------:R-:W-:-:S02]  /*e120*/  ISETP.GE.AND P0, PT, R8, UR4, PT ;  /* 0x0000000408007c0c */ /* 0x000fc4000bf06270 */
[----:B------:R-:W-:-:S04]  /*e130*/  @P1 LOP3.LUT R23, R23, 0x8, RZ, 0xfc, !PT ;  /* 0x0000000817171812 */ /* 0x000fc800078efcff */
[----:B------:R-:W-:-:S04]  /*e140*/  @P2 LOP3.LUT R23, R23, 0x1, RZ, 0xfc, !PT ;  /* 0x0000000117172812 */ /* 0x000fc800078efcff */
[----:B------:R-:W-:Y:S01]  /*e150*/  LOP3.LUT R23, R23, 0xfffffffb, RZ, 0xc0, !PT ;  /* 0xfffffffb17177812 */ /* 0x000fe200078ec0ff */
[----:B------:R-:W-:-:S03]  /*e160*/  IMAD.U32 R2, RZ, RZ, UR38 ;  /* 0x00000026ff027e24 */ /* 0x000fc6000f8e00ff */
[----:B------:R-:W-:Y:S01]  /*e170*/  @P0 LOP3.LUT R23, R23, 0x4, RZ, 0xfc, !PT ;  /* 0x0000000417170812 */ /* 0x000fe200078efcff */
[----:B0-----:R-:W-:Y:S06]  /*e180*/  BRA.DIV UR5, `(.L_x_10238) ;  /* 0x0000004a05707947 */ /* 0x001fec000b800000 */
.L_x_10309:
[----:B------:R-:W-:Y:S02]  /*e190*/  SEL R3, RZ, 0x1, P2 ;  /* 0x00000001ff037807 */ /* 0x000fe40001000000 */
        /* <DEDUP_REMOVED lines=9> */
.L_x_10239:
[----:B------:R-:W-:Y:S01]  /*e230*/  IMAD R31, R0, -0x60, R25 ;  /* 0xffffffa0001f7824 */ /* 0x000fe200078e0219 */
[----:B------:R-:W-:Y:S01]  /*e240*/  SHF.L.U32 R0, R27, 0x1f, RZ ;  /* 0x0000001f1b007819 */ /* 0x000fe200000006ff */
[----:B------:R-:W-:Y:S01]  /*e250*/  IMAD R25, R24, 0x8, R22 ;  /* 0x0000000818197824 */ /* 0x000fe200078e0216 */
[----:B------:R-:W-:Y:S03]  /*e260*/  BSSY B0, `(.L_x_10240) ;  /* 0x0000003000007945 */ /* 0x000fe60003800000 */
[----:B------:R-:W0:Y:S02]  /*e270*/  SYNCS.PHASECHK.TRANS64.TRYWAIT P0, [R25+URZ+0x32440], R0 ;  /* 0x03244000190075a7 */ /* 0x000e24000800017f */
[----:B0-----:R-:W-:Y:S05]  /*e280*/  @!P0 BRA `(.L_x_10241) ;  /* 0x0000004800648947 */ /* 0x001fea0003800000 */
.L_x_10310:
[----:B------:R-:W-:Y:S05]  /*e290*/  BSYNC B0 ;  /* 0x0000000000007941 */ /* 0x000fea0003800000 */
.L_x_10240:
        /* <DEDUP_REMOVED lines=87> */
.L_x_10324:
        /* <DEDUP_REMOVED lines=10> */
.L_x_10243:
        /* <DEDUP_REMOVED lines=10> */
.L_x_10244:
[----:B------:R1:W5:Y:S01]  /*e950*/  LDL.LU R0, [R1] ;  /* 0x0000000001007983 */ /* 0x0003620000300800 */
[----:B------:R-:W-:Y:S01]  /*e960*/  LOP3.LUT P0, RZ, R23, 0x40, RZ, 0xc0, !PT ;  /* 0x0000004017ff7812 */ /* 0x000fe2000780c0ff */
[----:B------:R1:W-:-:S12]  /*e970*/  SYNCS.ARRIVE.TRANS64.A1T0 RZ, [R25+URZ+0x32430], RZ ;  /* 0x032430ff19ff79a7 */ /* 0x0003d8000810003f */
[----:B------:R-:W-:Y:S05]  /*e980*/  WARPSYNC.ALL ;  /* 0x0000000000007948 */ /* 0x000fea0003800000 */
[----:B------:R-:W-:Y:S01]  /*e990*/  SEL R34, R34, RZ, !P0 ;  /* 0x000000ff22227207 */ /* 0x000fe20004000000 */
[----:B------:R-:W-:Y:S01]  /*e9a0*/  BSSY B6, `(.L_x_10245) ;  /* 0x0000019000067945 */ /* 0x000fe20003800000 */
[----:B------:R-:W-:Y:S01]  /*e9b0*/  BAR.SYNC.DEFER_BLOCKING 0x8, 0x180 ;  /* 0x0206000000007b1d */ /* 0x000fe20000010000 */
[----:B-----5:R-:W-:-:S05]  /*e9c0*/  SEL R0, R0, RZ, !P0 ;  /* 0x000000ff00007207 */ /* 0x020fca0004000000 */
[----:B------:R2:W-:Y:S02]  /*e9d0*/  STL [R1+0x8], R0 ;  /* 0x0000080001007387 */ /* 0x0005e40000100800 */
[----:B--2---:R-:W-:-:S05]  /*e9e0*/  VIADD R0, R22, 0x18400 ;  /* 0x0001840016007836 */ /* 0x004fca0000000000 */
[----:B------:R-:W-:Y:S02]  /*e9f0*/  LOP3.LUT P0, RZ, R0, 0x3ff, RZ, 0xc0, !PT ;  /* 0x000003ff00ff7812 */ /* 0x000fe4000780c0ff */
[----:B------:R-:W-:-:S05]  /*ea00*/  SHF.R.S32.HI R0, RZ, 0x1f, R35 ;  /* 0x0000001fff007819 */ /* 0x000fca0000011423 */
[----:B------:R2:W-:Y:S06]  /*ea10*/  STL [R1], R0 ;  /* 0x0000000001007387 */ /* 0x0005ec0000100800 */
        /* <DEDUP_REMOVED lines=17> */
.L_x_10246:
[----:B------:R-:W-:Y:S05]  /*eb30*/  BSYNC B6 ;  /* 0x0000000000067941 */ /* 0x000fea0003800000 */
.L_x_10245:
[----:B------:R-:W3:Y:S01]  /*eb40*/  LDL R21, [R1] ;  /* 0x0000000001157983 */ /* 0x000ee20000100800 */
[----:B------:R-:W4:Y:S03]  /*eb50*/  LDC R7, c[0x0][0x448] ;  /* 0x00011200ff077b82 */ /* 0x000f260000000800 */
[----:B------:R-:W5:Y:S01]  /*eb60*/  LDL R20, [R1+0x8] ;  /* 0x0000080001147983 */ /* 0x000f620000100800 */
[----:B------:R-:W-:Y:S01]  /*eb70*/  IMAD.SHL.U32 R4, R17, 0x80, RZ ;  /* 0x0000008011047824 */ /* 0x000fe200078e00ff */
[----:B------:R-:W-:Y:S01]  /*eb80*/  ULDC.64 UR4, c[0x0][0x298] ;  /* 0x0000a60000047ab9 */ /* 0x000fe20000000a00 */
[----:B------:R-:W-:Y:S01]  /*eb90*/  LOP3.LUT R23, R23, 0xfffeffff, RZ, 0xc0, !PT ;  /* 0xfffeffff17177812 */ /* 0x000fe200078ec0ff */
[----:B0-----:R-:W0:Y:S01]  /*eba0*/  S2R R2, SR_TID.X ;  /* 0x0000000000027919 */ /* 0x001e220000002100 */
[----:B------:R-:W1:Y:S01]  /*ebb0*/  S2R R3, SR_TID.X ;  /* 0x0000000000037919 */ /* 0x000e620000002100 */
[----:B----4-:R-:W-:-:S13]  /*ebc0*/  ISETP.NE.AND P0, PT, R7, 0x1, PT ;  /* 0x000000010700780c */ /* 0x010fda0003f05270 */
[----:B--2---:R-:W2:Y:S01]  /*ebd0*/  @P0 LDC R0, c[0x0][0x44c] ;  /* 0x00011300ff000b82 */ /* 0x004ea20000000800 */
[----:B------:R-:W-:Y:S02]  /*ebe0*/  @P0 LOP3.LUT R23, R23, 0x10000, RZ, 0xfc, !PT ;  /* 0x0001000017170812 */ /* 0x000fe400078efcff */
[----:B0-----:R-:W-:Y:S01]  /*ebf0*/  LOP3.LUT R2, R2, 0x7f, RZ, 0xc0, !PT ;  /* 0x0000007f02027812 */ /* 0x001fe200078ec0ff */
[----:B-1----:R-:W-:-:S03]  /*ec00*/  IMAD.SHL.U32 R3, R3, 0x10, RZ ;  /* 0x0000001003037824 */ /* 0x002fc600078e00ff */
[----:B------:R-:W-:-:S04]  /*ec10*/  SHF.R.U32.HI R2, RZ, 0x3, R2 ;  /* 0x00000003ff027819 */ /* 0x000fc80000011602 */
[----:B------:R-:W-:Y:S02]  /*ec20*/  LOP3.LUT R3, R2, 0x70, R3, 0xf8, !PT ;  /* 0x0000007002037812 */ /* 0x000fe400078ef803 */
[----:B------:R-:W0:Y:S02]  /*ec30*/  @P0 LDC R2, c[0x0][0x450] ;  /* 0x00011400ff020b82 */ /* 0x000e240000000800 */
[----:B------:R-:W-:-:S05]  /*ec40*/  LOP3.LUT R17, R3, R4, RZ, 0xfc, !PT ;  /* 0x0000000403117212 */ /* 0x000fca00078efcff */
[----:B--2---:R-:W-:-:S04]  /*ec50*/  @P0 IMAD.HI.U32 R3, R17, R0, RZ ;  /* 0x0000000011030227 */ /* 0x004fc800078e00ff */
[----:B------:R-:W-:Y:S01]  /*ec60*/  IMAD.MOV.U32 R0, RZ, RZ, R17 ;  /* 0x000000ffff007224 */ /* 0x000fe200078e0011 */
[----:B0-----:R-:W-:Y:S01]  /*ec70*/  @P0 SHF.R.U32.HI R0, RZ, R2, R3 ;  /* 0x00000002ff000219 */ /* 0x001fe20000011603 */
[----:B------:R-:W-:-:S04]  /*ec80*/  IMAD.WIDE.U32 R2, R35, UR4, RZ ;  /* 0x0000000423027c25 */ /* 0x000fc8000f8e00ff */
[----:B---3--:R-:W-:Y:S02]  /*ec90*/  IMAD R5, R21, UR4, RZ ;  /* 0x0000000415057c24 */ /* 0x008fe4000f8e02ff */
[----:B------:R-:W0:Y:S02]  /*eca0*/  S2R R21, SR_TID.X ;  /* 0x0000000000157919 */ /* 0x000e240000002100 */
[----:B------:R-:W-:Y:S01]  /*ecb0*/  IMAD R5, R35, UR5, R5 ;  /* 0x0000000523057c24 */ /* 0x000fe2000f8e0205 */
[----:B------:R-:W-:-:S03]  /*ecc0*/  ULDC.64 UR4, c[0x0][0x2d8] ;  /* 0x0000b60000047ab9 */ /* 0x000fc60000000a00 */
[----:B------:R-:W-:Y:S02]  /*ecd0*/  IMAD.IADD R3, R3, 0x1, R5 ;  /* 0x0000000103037824 */ /* 0x000fe400078e0205 */
[----:B------:R-:W-:-:S04]  /*ece0*/  IMAD.WIDE.U32 R2, R18, UR4, R2 ;  /* 0x0000000412027c25 */ /* 0x000fc8000f8e0002 */
[----:B------:R-:W-:Y:S01]  /*ecf0*/  IMAD R3, R18, UR5, R3 ;  /* 0x0000000512037c24 */ /* 0x000fe2000f8e0203 */
[----:B------:R-:W-:Y:S02]  /*ed00*/  ULDC.64 UR4, c[0x0][0x2e0] ;  /* 0x0000b80000047ab9 */ /* 0x000fe40000000a00 */
[----:B-----5:R-:W-:Y:S02]  /*ed10*/  IMAD R5, R20, UR4, RZ ;  /* 0x0000000414057c24 */ /* 0x020fe4000f8e02ff */
[C---:B------:R-:W-:Y:S01]  /*ed20*/  IMAD.WIDE.U32 R2, R34.reuse, UR4, R2 ;  /* 0x0000000422027c25 */ /* 0x040fe2000f8e0002 */
[----:B------:R-:W1:Y:S03]  /*ed30*/  S2R R20, SR_TID.X ;  /* 0x0000000000147919 */ /* 0x000e660000002100 */
[----:B------:R-:W-:Y:S01]  /*ed40*/  IMAD R5, R34, UR5, R5 ;  /* 0x0000000522057c24 */ /* 0x000fe2000f8e0205 */
[----:B------:R-:W-:-:S03]  /*ed50*/  ULDC.64 UR4, c[0x0][0x2d0] ;  /* 0x0000b40000047ab9 */ /* 0x000fc60000000a00 */
[----:B------:R-:W-:Y:S01]  /*ed60*/  IMAD.IADD R3, R3, 0x1, R5 ;  /* 0x0000000103037824 */ /* 0x000fe200078e0205 */
[----:B------:R-:W-:Y:S01]  /*ed70*/  SHF.R.S32.HI R5, RZ, 0x1f, R0 ;  /* 0x0000001fff057819 */ /* 0x000fe20000011400 */
[----:B------:R-:W-:Y:S01]  /*ed80*/  IMAD.WIDE.U32 R2, R0, UR4, R2 ;  /* 0x0000000400027c25 */ /* 0x000fe2000f8e0002 */
[----:B0-----:R-:W-:-:S03]  /*ed90*/  LOP3.LUT R21, R21, 0x7f, RZ, 0xc0, !PT ;  /* 0x0000007f15157812 */ /* 0x001fc600078ec0ff */
[----:B------:R-:W-:Y:S01]  /*eda0*/  IMAD R5, R5, UR4, RZ ;  /* 0x0000000405057c24 */ /* 0x000fe2000f8e02ff */
[----:B------:R-:W-:-:S03]  /*edb0*/  SHF.R.U32.HI R21, RZ, 0x3, R21 ;  /* 0x00000003ff157819 */ /* 0x000fc60000011615 */
[----:B------:R-:W-:Y:S01]  /*edc0*/  IMAD R5, R0, UR5, R5 ;  /* 0x0000000500057c24 */ /* 0x000fe2000f8e0205 */
[----:B------:R-:W-:Y:S01]  /*edd0*/  ULDC.64 UR4, c[0x0][0x2c8] ;  /* 0x0000b20000047ab9 */ /* 0x000fe20000000a00 */
[----:B------:R-:W-:Y:S02]  /*ede0*/  IMAD.MOV R0, RZ, RZ, -R0 ;  /* 0x000000ffff007224 */ /* 0x000fe400078e0a00 */
[----:B------:R-:W-:Y:S02]  /*edf0*/  IMAD.IADD R3, R3, 0x1, R5 ;  /* 0x0000000103037824 */ /* 0x000fe400078e0205 */
[----:B------:R-:W-:-:S04]  /*ee00*/  IMAD R0, R7, R0, R17 ;  /* 0x0000000007007224 */ /* 0x000fc800078e0211 */
[----:B------:R-:W-:Y:S01]  /*ee10*/  IMAD.WIDE.U32 R2, R0, UR4, R2 ;  /* 0x0000000400027c25 */ /* 0x000fe2000f8e0002 */
[----:B------:R-:W-:-:S03]  /*ee20*/  SHF.R.S32.HI R5, RZ, 0x1f, R0 ;  /* 0x0000001fff057819 */ /* 0x000fc60000011400 */
[----:B-1----:R-:W-:Y:S02]  /*ee30*/  IMAD.SHL.U32 R20, R20, 0x8, RZ ;  /* 0x0000000814147824 */ /* 0x002fe400078e00ff */
[----:B------:R-:W-:-:S03]  /*ee40*/  IMAD R5, R5, UR4, RZ ;  /* 0x0000000405057c24 */ /* 0x000fc6000f8e02ff */
[----:B------:R-:W-:Y:S01]  /*ee50*/  LOP3.LUT R20, R20, 0x38, RZ, 0xc0, !PT ;  /* 0x0000003814147812 */ /* 0x000fe200078ec0ff */
        /* <DEDUP_REMOVED lines=9> */
[----:B------:R-:W2:Y:S01]  /*eef0*/  LDL.LU R2, [R1+0x4] ;  /* 0x0000040001027983 */ /* 0x000ea20000300800 */
[----:B------:R-:W2:Y:S03]  /*ef00*/  LDC R3, c[0x0][0x448] ;  /* 0x00011200ff037b82 */ /* 0x000ea60000000800 */
[----:B------:R-:W0:Y:S01]  /*ef10*/  SHFL.IDX PT, R10, R0, RZ, 0x181f ;  /* 0x00181fff000a7589 */ /* 0x000e2200000e0000 */
[----:B------:R-:W-:-:S03]  /*ef20*/  IMAD.IADD R4, R21, 0x1, R4 ;  /* 0x0000000115047824 */ /* 0x000fc600078e0204 */
[----:B------:R-:W-:Y:S01]  /*ef30*/  SHFL.IDX PT, R7, R0, 0x1, 0x181f ;  /* 0x00381f0000077f89 */ /* 0x000fe200000e0000 */
[----:B------:R-:W-:-:S03]  /*ef40*/  VIADD R8, R4, 0x10 ;  /* 0x0000001004087836 */ /* 0x000fc60000000000 */
[----:B------:R-:W-:Y:S04]  /*ef50*/  SHFL.IDX PT, R11, R0, 0x2, 0x181f ;  /* 0x00581f00000b7f89 */ /* 0x000fe800000e0000 */
[----:B------:R-:W-:Y:S01]  /*ef60*/  SHFL.IDX PT, R12, R0, 0x3, 0x181f ;  /* 0x00781f00000c7f89 */ /* 0x000fe200000e0000 */
[----:B------:R-:W-:Y:S01]  /*ef70*/  LOP3.LUT R23, R23, 0xffffdfff, RZ, 0xc0, !PT ;  /* 0xffffdfff17177812 */ /* 0x000fe200078ec0ff */
[----:B--2---:R-:W-:Y:S02]  /*ef80*/  IMAD R6, R2, R3, RZ ;  /* 0x0000000302067224 */ /* 0x004fe400078e02ff */
[----:B------:R-:W1:Y:S03]  /*ef90*/  SHFL.IDX PT, R3, R5, RZ, 0x181f ;  /* 0x00181fff05037589 */ /* 0x000e6600000e0000 */
[-C--:B------:R-:W-:Y:S01]  /*efa0*/  ISETP.GE.AND P6, PT, R4, R6.reuse, PT ;  /* 0x000000060400720c */ /* 0x080fe20003fc6270 */
[----:B------:R-:W2:Y:S01]  /*efb0*/  SHFL.IDX PT, R2, R5, 0x1, 0x181f ;  /* 0x00381f0005027f89 */ /* 0x000ea200000e0000 */
[----:B------:R-:W-:-:S11]  /*efc0*/  ISETP.GE.AND P5, PT, R8, R6, PT ;  /* 0x000000060800720c */ /* 0x000fd60003fa6270 */
[----:B0-----:R-:W-:-:S05]  /*efd0*/  @!P6 LEA R10, P1, R20, R10, 0x1 ;  /* 0x0000000a140ae211 */ /* 0x001fca00078208ff */
[----:B-1----:R-:W-:Y:S01]  /*efe0*/  @!P6 IMAD.X R3, RZ, RZ, R3, P1 ;  /* 0x000000ffff03e224 */ /* 0x002fe200008e0603 */
[----:B------:R-:W-:Y:S01]  /*eff0*/  @!P5 LEA R7, P1, R20, R7, 0x1 ;  /* 0x000000071407d211 */ /* 0x000fe200078208ff */
[----:B------:R-:W-:-:S04]  /*f000*/  VIADD R8, R4, 0x20 ;  /* 0x0000002004087836 */ /* 0x000fc80000000000 */
[----:B--2---:R-:W-:Y:S02]  /*f010*/  @!P5 IMAD.X R9, RZ, RZ, R2, P1 ;  /* 0x000000ffff09d224 */ /* 0x004fe400008e0602 */
[----:B------:R-:W0:Y:S01]  /*f020*/  SHFL.IDX PT, R2, R5, 0x2, 0x181f ;  /* 0x00581f0005027f89 */ /* 0x000e2200000e0000 */
[----:B------:R-:W-:-:S13]  /*f030*/  ISETP.GE.AND P3, PT, R8, R6, PT ;  /* 0x000000060800720c */ /* 0x000fda0003f66270 */
[----:B------:R-:W-:-:S05]  /*f040*/  @!P3 LEA R11, P1, R20, R11, 0x1 ;  /* 0x0000000b140bb211 */ /* 0x000fca00078208ff */
[----:B0-----:R-:W-:Y:S02]  /*f050*/  @!P3 IMAD.X R8, RZ, RZ, R2, P1 ;  /* 0x000000ffff08b224 */ /* 0x001fe400008e0602 */
[----:B------:R-:W-:-:S05]  /*f060*/  VIADD R2, R4, 0x30 ;  /* 0x0000003004027836 */ /* 0x000fca0000000000 */
[----:B------:R-:W-:Y:S01]  /*f070*/  ISETP.GE.AND P2, PT, R2, R6, PT ;  /* 0x000000060200720c */ /* 0x000fe20003f46270 */
[----:B------:R-:W-:-:S05]  /*f080*/  VIADD R2, R4, 0x40 ;  /* 0x0000004004027836 */ /* 0x000fca0000000000 */
[----:B------:R-:W-:Y:S02]  /*f090*/  ISETP.GE.AND P4, PT, R2, R6, PT ;  /* 0x000000060200720c */ /* 0x000fe40003f86270 */
[----:B------:R-:W0:Y:S05]  /*f0a0*/  SHFL.IDX PT, R2, R5, 0x3, 0x181f ;  /* 0x00781f0005027f89 */ /* 0x000e2a00000e0000 */
[----:B------:R-:W-:Y:S02]  /*f0b0*/  @!P2 LEA R14, P1, R20, R12, 0x1 ;  /* 0x0000000c140ea211 */ /* 0x000fe400078208ff */
[----:B------:R-:W1:Y:S03]  /*f0c0*/  SHFL.IDX PT, R12, R0, 0x4, 0x181f ;  /* 0x00981f00000c7f89 */ /* 0x000e6600000e0000 */
[----:B0-----:R-:W-:-:S02]  /*f0d0*/  @!P2 IMAD.X R13, RZ, RZ, R2, P1 ;  /* 0x000000ffff0da224 */ /* 0x001fc400008e0602 */
[----:B------:R-:W0:Y:S01]  /*f0e0*/  SHFL.IDX PT, R2, R5, 0x4, 0x181f ;  /* 0x00981f0005027f89 */ /* 0x000e2200000e0000 */
[----:B-1----:R-:W-:Y:S02]  /*f0f0*/  @!P4 LEA R15, P1, R20, R12, 0x1 ;  /* 0x0000000c140fc211 */ /* 0x002fe400078208ff */
[----:B------:R-:W-:-:S04]  /*f100*/  @P6 LOP3.LUT R23, R23, 0x2000, RZ, 0xfc, !PT ;  /* 0x0000200017176812 */ /* 0x000fc800078efcff */
[----:B------:R-:W-:Y:S01]  /*f110*/  LOP3.LUT R23, R23, 0xffffefff, RZ, 0xc0, !PT ;  /* 0xffffefff17177812 */ /* 0x000fe200078ec0ff */
[----:B0-----:R-:W-:Y:S02]  /*f120*/  @!P4 IMAD.X R12, RZ, RZ, R2, P1 ;  /* 0x000000ffff0cc224 */ /* 0x001fe400008e0602 */
[----:B------:R-:W-:-:S05]  /*f130*/  @!P6 IMAD.MOV.U32 R2, RZ, RZ, R10 ;  /* 0x000000ffff02e224 */ /* 0x000fca00078e000a */
[----:B------:R0:W-:Y:S01]  /*f140*/  @!P6 LDGSTS.E.BYPASS.LTC128B.128 [R26+0x18400], desc[UR36][R2.64], !P0 ;  /* 0x18400000021aefae */ /* 0x0001e2000c101d64 */
[----:B------:R-:W-:Y:S01]  /*f150*/  @P5 LOP3.LUT R23, R23, 0x1000, RZ, 0xfc, !PT ;  /* 0x0000100017175812 */ /* 0x000fe200078efcff */
[----:B0-----:R-:W-:Y:S02]  /*f160*/  @!P5 IMAD.MOV.U32 R2, RZ, RZ, R7 ;  /* 0x000000ffff02d224 */ /* 0x001fe400078e0007 */
[----:B------:R-:W-:-:S05]  /*f170*/  @!P5 IMAD.MOV.U32 R3, RZ, RZ, R9 ;  /* 0x000000ffff03d224 */ /* 0x000fca00078e0009 */
[----:B------:R0:W-:Y:S01]  /*f180*/  @!P5 LDGSTS.E.BYPASS.LTC128B.128 [R26+0x18c00], desc[UR36][R2.64], !P0 ;  /* 0x18c00000021adfae */ /* 0x0001e2000c101d64 */
[----:B------:R-:W-:-:S03]  /*f190*/  LOP3.LUT R23, R23, 0xfffff7ff, RZ, 0xc0, !PT ;  /* 0xfffff7ff17177812 */ /* 0x000fc600078ec0ff */
[----:B------:R-:W1:Y:S01]  /*f1a0*/  SHFL.IDX PT, R9, R0, 0x5, 0x181f ;  /* 0x00b81f0000097f89 */ /* 0x000e6200000e0000 */
[----:B0-----:R-:W-:Y:S02]  /*f1b0*/  @!P3 IMAD.MOV.U32 R2, RZ, RZ, R11 ;  /* 0x000000ffff02b224 */ /* 0x001fe400078e000b */
[----:B------:R-:W-:-:S05]  /*f1c0*/  @!P3 IMAD.MOV.U32 R3, RZ, RZ, R8 ;  /* 0x000000ffff03b224 */ /* 0x000fca00078e0008 */
[----:B------:R0:W-:Y:S01]  /*f1d0*/  @!P3 LDGSTS.E.BYPASS.LTC128B.128 [R26+0x19400], desc[UR36][R2.64], !P0 ;  /* 0x19400000021abfae */ /* 0x0001e2000c101d64 */
[----:B------:R-:W-:-:S03]  /*f1e0*/  @P3 LOP3.LUT R23, R23, 0x800, RZ, 0xfc, !PT ;  /* 0x0000080017173812 */ /* 0x000fc600078efcff */
[----:B------:R-:W2:Y:S01]  /*f1f0*/  SHFL.IDX PT, R8, R5, 0x5, 0x181f ;  /* 0x00b81f0005087f89 */ /* 0x000ea200000e0000 */
[----:B0-----:R-:W-:-:S03]  /*f200*/  VIADD R2, R4, 0x50 ;  /* 0x0000005004027836 */ /* 0x001fc60000000000 */
[----:B------:R-:W0:Y:S01]  /*f210*/  SHFL.IDX PT, R7, R0, 0x6, 0x181f ;  /* 0x00d81f0000077f89 */ /* 0x000e2200000e0000 */
[----:B------:R-:W-:Y:S01]  /*f220*/  @!P2 IMAD.MOV.U32 R3, RZ, RZ, R13 ;  /* 0x000000ffff03a224 */ /* 0x000fe200078e000d */
[----:B------:R-:W-:Y:S01]  /*f230*/  ISETP.GE.AND P3, PT, R2, R6, PT ;  /* 0x000000060200720c */ /* 0x000fe20003f66270 */
[----:B------:R-:W-:Y:S01]  /*f240*/  @!P2 IMAD.MOV.U32 R2, RZ, RZ, R14 ;  /* 0x000000ffff02a224 */ /* 0x000fe200078e000e */
[----:B------:R-:W-:-:S04]  /*f250*/  LOP3.LUT R23, R23, 0xfffffdff, RZ, 0xc0, !PT ;  /* 0xfffffdff17177812 */ /* 0x000fc800078ec0ff */
[----:B------:R3:W-:Y:S01]  /*f260*/  @!P2 LDGSTS.E.BYPASS.LTC128B.128 [R26+0x19c00], desc[UR36][R2.64], !P0 ;  /* 0x19c00000021aafae */ /* 0x0007e2000c101d64 */
[----:B------:R-:W-:-:S03]  /*f270*/  @P2 LOP3.LUT R23, R23, 0x200, RZ, 0xfc, !PT ;  /* 0x0000020017172812 */ /* 0x000fc600078efcff */
[----:B---3--:R-:W3:Y:S01]  /*f280*/  SHFL.IDX PT, R2, R5, 0x6, 0x181f ;  /* 0x00d81f0005027f89 */ /* 0x008ee200000e0000 */
[----:B------:R-:W-:-:S05]  /*f290*/  VIADD R3, R4, 0x60 ;  /* 0x0000006004037836 */ /* 0x000fca0000000000 */
[----:B------:R-:W-:Y:S02]  /*f2a0*/  ISETP.GE.AND P2, PT, R3, R6, PT ;  /* 0x000000060300720c */ /* 0x000fe40003f46270 */
[----:B-1----:R-:W-:-:S05]  /*f2b0*/  @!P3 LEA R9, P1, R20, R9, 0x1 ;  /* 0x000000091409b211 */ /* 0x002fca00078208ff */
[----:B--2---:R-:W-:-:S06]  /*f2c0*/  @!P3 IMAD.X R8, RZ, RZ, R8, P1 ;  /* 0x000000ffff08b224 */ /* 0x004fcc00008e0608 */
[----:B0-----:R-:W-:Y:S01]  /*f2d0*/  @!P2 LEA R7, P1, R20, R7, 0x1 ;  /* 0x000000071407a211 */ /* 0x001fe200078208ff */
[----:B------:R-:W-:-:S04]  /*f2e0*/  @!P4 IMAD.MOV.U32 R3, RZ, RZ, R12 ;  /* 0x000000ffff03c224 */ /* 0x000fc800078e000c */
[----:B---3--:R-:W-:Y:S02]  /*f2f0*/  @!P2 IMAD.X R10, RZ, RZ, R2, P1 ;  /* 0x000000ffff0aa224 */ /* 0x008fe400008e0602 */
[----:B------:R-:W-:-:S05]  /*f300*/  @!P4 IMAD.MOV.U32 R2, RZ, RZ, R15 ;  /* 0x000000ffff02c224 */ /* 0x000fca00078e000f */
[----:B------:R0:W-:Y:S01]  /*f310*/  @!P4 LDGSTS.E.BYPASS.LTC128B.128 [R26+0x1a400], desc[UR36][R2.64], !P0 ;  /* 0x1a400000021acfae */ /* 0x0001e2000c101d64 */
[----:B------:R-:W-:Y:S01]  /*f320*/  LOP3.LUT R23, R23, 0xfffffeff, RZ, 0xc0, !PT ;  /* 0xfffffeff17177812 */ /* 0x000fe200078ec0ff */
[----:B0-----:R-:W-:Y:S02]  /*f330*/  @!P3 IMAD.MOV.U32 R2, RZ, RZ, R9 ;  /* 0x000000ffff02b224 */ /* 0x001fe400078e0009 */
[----:B------:R-:W-:-:S05]  /*f340*/  @!P3 IMAD.MOV.U32 R3, RZ, RZ, R8 ;  /* 0x000000ffff03b224 */ /* 0x000fca00078e0008 */
[----:B------:R0:W-:Y:S04]  /*f350*/  @!P3 LDGSTS.E.BYPASS.LTC128B.128 [R26+0x1ac00], desc[UR36][R2.64], !P0 ;  /* 0x1ac00000021abfae */ /* 0x0001e8000c101d64 */
[----:B------:R-:W1:Y:S01]  /*f360*/  SHFL.IDX PT, R5, R5, 0x7, 0x181f ;  /* 0x00f81f0005057f89 */ /* 0x000e6200000e0000 */
[----:B0-----:R-:W-:Y:S02]  /*f370*/  @!P2 IMAD.MOV.U32 R2, RZ, RZ, R7 ;  /* 0x000000ffff02a224 */ /* 0x001fe400078e0007 */
[----:B------:R-:W-:Y:S01]  /*f380*/  @!P2 IMAD.MOV.U32 R3, RZ, RZ, R10 ;  /* 0x000000ffff03a224 */ /* 0x000fe200078e000a */
[----:B------:R-:W0:Y:S04]  /*f390*/  SHFL.IDX PT, R0, R0, 0x7, 0x181f ;  /* 0x00f81f0000007f89 */ /* 0x000e2800000e0000 */
[----:B------:R2:W-:Y:S01]  /*f3a0*/  @!P2 LDGSTS.E.BYPASS.LTC128B.128 [R26+0x1b400], desc[UR36][R2.64], !P0 ;  /* 0x1b400000021aafae */ /* 0x0005e2000c101d64 */
[----:B------:R-:W-:-:S04]  /*f3b0*/  @P4 LOP3.LUT R23, R23, 0x100, RZ, 0xfc, !PT ;  /* 0x0000010017174812 */ /* 0x000fc800078efcff */
[----:B------:R-:W-:-:S04]  /*f3c0*/  LOP3.LUT R23, R23, 0xffffff7f, RZ, 0xc0, !PT ;  /* 0xffffff7f17177812 */ /* 0x000fc800078ec0ff */
[----:B------:R-:W-:-:S04]  /*f3d0*/  @P3 LOP3.LUT R23, R23, 0x80, RZ, 0xfc, !PT ;  /* 0x0000008017173812 */ /* 0x000fc800078efcff */
[----:B------:R-:W-:-:S04]  /*f3e0*/  LOP3.LUT R23, R23, 0xffffffbf, RZ, 0xc0, !PT ;  /* 0xffffffbf17177812 */ /* 0x000fc800078ec0ff */
[----:B-12---:R-:W-:-:S07]  /*f3f0*/  @P2 LOP3.LUT R23, R23, 0x40, RZ, 0xfc, !PT ;  /* 0x0000004017172812 */ /* 0x006fce00078efcff */
.L_x_10341:
[----:B------:R-:W-:Y:S01]  /*f400*/  VIADD R4, R4, 0x70 ;  /* 0x0000007004047836 */ /* 0x000fe20000000000 */
[----:B------:R-:W-:-:S04]  /*f410*/  LOP3.LUT R23, R23, 0xffffbfff, RZ, 0xc0, !PT ;  /* 0xffffbfff17177812 */ /* 0x000fc800078ec0ff */
[----:B------:R-:W-:-:S13]  /*f420*/  ISETP.GE.AND P2, PT, R4, R6, PT ;  /* 0x000000060400720c */ /* 0x000fda0003f46270 */
[----:B0-----:R-:W-:Y:S02]  /*f430*/  @!P2 LEA R2, P1, R20, R0, 0x1 ;  /* 0x000000001402a211 */ /* 0x001fe400078208ff */
[----:B------:R-:W-:-:S03]  /*f440*/  @P2 LOP3.LUT R23, R23, 0x4000, RZ, 0xfc, !PT ;  /* 0x0000400017172812 */ /* 0x000fc600078efcff */
[----:B------:R-:W-:-:S05]  /*f450*/  @!P2 IMAD.X R3, RZ, RZ, R5, P1 ;  /* 0x000000ffff03a224 */ /* 0x000fca00008e0605 */
[----:B------:R-:W-:Y:S01]  /*f460*/  @!PT LDS RZ, [RZ] ;  /* 0x00000000fffff984 */ /* 0x000fe20000000800 */
[----:B------:R-:W-:Y:S01]  /*f470*/  @!PT LDS RZ, [RZ] ;  /* 0x00000000fffff984 */ /* 0x000fe20000000800 */
[----:B------:R-:W-:Y:S01]  /*f480*/  @!PT LDS RZ, [RZ] ;  /* 0x00000000fffff984 */ /* 0x000fe20000000800 */
[----:B------:R0:W-:Y:S01]  /*f490*/  @!P2 LDGSTS.E.BYPASS.LTC128B.128 [R26+0x1bc00], desc[UR36][R2.64], !P0 ;  /* 0x1bc00000021aafae */ /* 0x0001e2000c101d64 */
[----:B------:R-:W-:Y:S01]  /*f4a0*/  PLOP3.LUT P0, PT, PT, PT, PT, 0x80, 0x0 ;  /* 0x000000000000781c */ /* 0x000fe20003f0f070 */
[----:B------:R-:W-:-:S12]  /*f4b0*/  NOP ;  /* 0x0000000000007918 */ /* 0x000fd80000000000 */
.L_x_10248:
        /* <DEDUP_REMOVED lines=28> */
.L_x_10250:
[----:B------:R-:W-:Y:S05]  /*f680*/  BSYNC B6 ;  /* 0x0000000000067941 */ /* 0x000fea0003800000 */
.L_x_10249:
[----:B------:R-:W2:Y:S01]  /*f690*/  LDL.LU R21, [R1] ;  /* 0x0000000001157983 */ /* 0x000ea20000300800 */
[----:B0-----:R-:W0:Y:S01]  /*f6a0*/  LDC R2, c[0x0][0x448] ;  /* 0x00011200ff027b82 */ /* 0x001e220000000800 */
[----:B------:R-:W-:Y:S02]  /*f6b0*/  ULDC.64 UR4, c[0x0][0x398] ;  /* 0x0000e60000047ab9 */ /* 0x000fe40000000a00 */
[----:B------:R-:W3:Y:S01]  /*f6c0*/  LDL.LU R20, [R1+0x8] ;  /* 0x0000080001147983 */ /* 0x000ee20000300800 */
[----:B0-----:R-:W-:-:S13]  /*f6d0*/  ISETP.NE.AND P6, PT, R2, 0x1, PT ;  /* 0x000000010200780c */ /* 0x001fda0003fc5270 */
[----:B------:R-:W0:Y:S08]  /*f6e0*/  @P6 LDC R3, c[0x0][0x44c] ;  /* 0x00011300ff036b82 */ /* 0x000e300000000800 */
[----:B------:R-:W1:Y:S01]  /*f6f0*/  @P6 LDC R2, c[0x0][0x450] ;  /* 0x00011400ff026b82 */ /* 0x000e620000000800 */
[----:B------:R-:W-:Y:S02]  /*f700*/  IMAD.MOV.U32 R0, RZ, RZ, R17 ;  /* 0x000000ffff007224 */ /* 0x000fe400078e0011 */
[----:B0-----:R-:W-:-:S05]  /*f710*/  @P6 IMAD.HI.U32 R3, R17, R3, RZ ;  /* 0x0000000311036227 */ /* 0x001fca00078e00ff */
[----:B-1----:R-:W-:Y:S01]  /*f720*/  @P6 SHF.R.U32.HI R0, RZ, R2, R3 ;  /* 0x00000002ff006219 */ /* 0x002fe20000011603 */
[----:B------:R-:W-:Y:S01]  /*f730*/  IMAD.WIDE.U32 R2, R35, UR4, RZ ;  /* 0x0000000423027c25 */ /* 0x000fe2000f8e00ff */
[----:B------:R-:W0:Y:S02]  /*f740*/  S2R R8, SR_TID.X ;  /* 0x0000000000087919 */ /* 0x000e240000002100 */
[----:B------:R-:W-:Y:S01]  /*f750*/  SHF.R.S32.HI R5, RZ, 0x1f, R0 ;  /* 0x0000001fff057819 */ /* 0x000fe20000011400 */
        /* <DEDUP_REMOVED lines=11> */
[----:B------:R-:W-:Y:S01]  /*f810*/  IMAD.WIDE.U32 R2, R34, UR4, R2 ;  /* 0x0000000422027c25 */ /* 0x000fe2000f8e0002 */
        /* <DEDUP_REMOVED lines=16> */
[----:B------:R-:W-:Y:S01]  /*f920*/  ULDC.64 UR4, c[0x0][0x390] ;  /* 0x0000e40000047ab9 */ /* 0x000fe20000000a00 */
[----:B------:R-:W-:Y:S02]  /*f930*/  LOP3.LUT R20, R20, 0x38, RZ, 0xc0, !PT ;  /* 0x0000003814147812 */ /* 0x000fe400078ec0ff */
[----:B------:R-:W-:Y:S01]  /*f940*/  IMAD.IADD R3, R3, 0x1, R0 ;  /* 0x0000000103037824 */ /* 0x000fe200078e0200 */
[----:B------:R-:W-:Y:S01]  /*f950*/  LEA R0, P0, R2, UR4, 0x1 ;  /* 0x0000000402007c11 */ /* 0x000fe2000f8008ff */
[----:B------:R-:W-:Y:S01]  /*f960*/  ULDC UR4, c[0x0][0x3b8] ;  /* 0x0000ee0000047ab9 */ /* 0x000fe20000000800 */
[C---:B------:R-:W-:Y:S02]  /*f970*/  LOP3.LUT R9, R20.reuse, 0x40, RZ, 0xfc, !PT ;  /* 0x0000004014097812 */ /* 0x040fe400078efcff */
[C---:B------:R-:W-:Y:S02]  /*f980*/  LOP3.LUT R7, R20.reuse, 0x80, RZ, 0xfc, !PT ;  /* 0x0000008014077812 */ /* 0x040fe400078efcff */
[----:B------:R-:W-:-:S02]  /*f990*/  LOP3.LUT R6, R20, 0xc0, RZ, 0xfc, !PT ;  /* 0x000000c014067812 */ /* 0x000fc400078efcff */
[----:B------:R-:W-:Y:S01]  /*f9a0*/  LEA.HI.X R4, R2, UR5, R3, 0x1, P0 ;  /* 0x0000000502047c11 */ /* 0x000fe200080f0c03 */
[----:B------:R-:W-:Y:S01]  /*f9b0*/  UMOV UR5, 0xffffffff ;  /* 0xffffffff00057882 */ /* 0x000fe20000000000 */
[----:B------:R-:W-:Y:S02]  /*f9c0*/  ISETP.GE.AND P4, PT, R8, UR4, PT ;  /* 0x0000000408007c0c */ /* 0x000fe4000bf86270 */
[----:B------:R-:W-:Y:S02]  /*f9d0*/  ISETP.GE.AND P3, PT, R9, UR4, PT ;  /* 0x0000000409007c0c */ /* 0x000fe4000bf66270 */
[----:B------:R-:W-:Y:S02]  /*f9e0*/  ISETP.GE.AND P2, PT, R7, UR4, PT ;  /* 0x0000000407007c0c */ /* 0x000fe4000bf46270 */
[----:B------:R-:W-:Y:S01]  /*f9f0*/  ISETP.GE.AND P1, PT, R6, UR4, PT ;  /* 0x0000000406007c0c */ /* 0x000fe2000bf26270 */
[----:B------:R-:W-:-:S12]  /*fa00*/  BRA.DIV UR5, `(.L_x_10251) ;  /* 0x0000004605607947 */ /* 0x000fd8000b800000 */
[----:B------:R-:W0:Y:S01]  /*fa10*/  SHFL.IDX PT, R14, R0, RZ, 0x181f ;  /* 0x00181fff000e7589 */ /* 0x000e2200000e0000 */
[C---:B------:R-:W-:Y:S02]  /*fa20*/  LOP3.LUT P6, RZ, R23.reuse, 0x2000, RZ, 0xc0, !PT ;  /* 0x0000200017ff7812 */ /* 0x040fe400078cc0ff */
[----:B------:R-:W-:Y:S01]  /*fa30*/  LOP3.LUT P5, RZ, R23, 0x1000, RZ, 0xc0, !PT ;  /* 0x0000100017ff7812 */ /* 0x000fe200078ac0ff */
[----:B------:R-:W1:Y:S10]  /*fa40*/  SHFL.IDX PT, R2, R4, RZ, 0x181f ;  /* 0x00181fff04027589 */ /* 0x000e7400000e0000 */
[----:B0-----:R-:W-:-:S02]  /*fa50*/  @!P6 LEA R5, P0, R8, R14, 0x1 ;  /* 0x0000000e0805e211 */ /* 0x001fc400078008ff */
[----:B------:R-:W0:Y:S03]  /*fa60*/  SHFL.IDX PT, R14, R0, 0x1, 0x181f ;  /* 0x00381f00000e7f89 */ /* 0x000e2600000e0000 */
[----:B-1----:R-:W-:Y:S02]  /*fa70*/  @!P6 IMAD.X R3, RZ, RZ, R2, P0 ;  /* 0x000000ffff03e224 */ /* 0x002fe400000e0602 */
[----:B------:R-:W-:Y:S02]  /*fa80*/  @!P6 IMAD.MOV.U32 R2, RZ, RZ, R5 ;  /* 0x000000ffff02e224 */ /* 0x000fe400078e0005 */
[----:B------:R-:W1:Y:S04]  /*fa90*/  SHFL.IDX PT, R5, R4, 0x1, 0x181f ;  /* 0x00381f0004057f89 */ /* 0x000e6800000e0000 */
[----:B------:R-:W-:Y:S04]  /*faa0*/  @!P6 LDGSTS.E.BYPASS.LTC128B.128 [R26+0x22400], desc[UR36][R2.64], !P4 ;  /* 0x22400000021aefae */ /* 0x000fe8000e101d64 */
[----:B------:R-:W-:Y:S04]  /*fab0*/  @!P6 LDGSTS.E.BYPASS.LTC128B.128 [R26+0x26400], desc[UR36][R2.64+0x80], !P3 ;  /* 0x26400080021aefae */ /* 0x000fe8000d901d64 */
[----:B------:R-:W-:Y:S04]  /*fac0*/  @!P6 LDGSTS.E.BYPASS.LTC128B.128 [R26+0x2a400], desc[UR36][R2.64+0x100], !P2 ;  /* 0x2a400100021aefae */ /* 0x000fe8000d101d64 */
[----:B------:R2:W-:Y:S01]  /*fad0*/  @!P6 LDGSTS.E.BYPASS.LTC128B.128 [R26+0x2e400], desc[UR36][R2.64+0x180], !P1 ;  /* 0x2e400180021aefae */ /* 0x0005e2000c901d64 */
[----:B0-----:R-:W-:-:S02]  /*fae0*/  @!P5 LEA R6, P0, R8, R14, 0x1 ;  /* 0x0000000e0806d211 */ /* 0x001fc400078008ff */
[C---:B------:R-:W-:Y:S01]  /*faf0*/  LOP3.LUT P6, RZ, R23.reuse, 0x80, RZ, 0xc0, !PT ;  /* 0x0000008017ff7812 */ /* 0x040fe200078cc0ff */
[----:B------:R-:W0:Y:S01]  /*fb00*/  SHFL.IDX PT, R14, R0, 0x2, 0x181f ;  /* 0x00581f00000e7f89 */ /* 0x000e2200000e0000 */
[----:B------:R-:W-:Y:S01]  /*fb10*/  LOP3.LUT R23, R23, 0xfff7ffff, RZ, 0xc0, !PT ;  /* 0xfff7ffff17177812 */ /* 0x000fe200078ec0ff */
[----:B-1----:R-:W-:Y:S02]  /*fb20*/  @!P5 IMAD.X R7, RZ, RZ, R5, P0 ;  /* 0x000000ffff07d224 */ /* 0x002fe400000e0605 */
[----:B------:R-:W1:Y:S01]  /*fb30*/  SHFL.IDX PT, R5, R4, 0x2, 0x181f ;  /* 0x00581f0004057f89 */ /* 0x000e6200000e0000 */
[----:B--2---:R-:W-:Y:S02]  /*fb40*/  @!P5 IMAD.MOV.U32 R2, RZ, RZ, R6 ;  /* 0x000000ffff02d224 */ /* 0x004fe400078e0006 */
[----:B------:R-:W-:-:S05]  /*fb50*/  @!P5 IMAD.MOV.U32 R3, RZ, RZ, R7 ;  /* 0x000000ffff03d224 */ /* 0x000fca00078e0007 */
[----:B------:R-:W-:Y:S01]  /*fb60*/  @P6 LOP3.LUT R23, R23, 0x80000, RZ, 0xfc, !PT ;  /* 0x0008000017176812 */ /* 0x000fe200078efcff */
[----:B------:R-:W-:Y:S03]  /*fb70*/  @!P5 LDGSTS.E.BYPASS.LTC128B.128 [R26+0x22c00], desc[UR36][R2.64], !P4 ;  /* 0x22c00000021adfae */ /* 0x000fe6000e101d64 */
[C---:B------:R-:W-:Y:S01]  /*fb80*/  LOP3.LUT P6, RZ, R23.reuse, 0x200, RZ, 0xc0, !PT ;  /* 0x0000020017ff7812 */ /* 0x040fe200078cc0ff */
[----:B------:R-:W-:Y:S04]  /*fb90*/  @!P5 LDGSTS.E.BYPASS.LTC128B.128 [R26+0x26c00], desc[UR36][R2.64+0x80], !P3 ;  /* 0x26c00080021adfae */ /* 0x000fe8000d901d64 */
[----:B------:R-:W-:Y:S04]  /*fba0*/  @!P5 LDGSTS.E.BYPASS.LTC128B.128 [R26+0x2ac00], desc[UR36][R2.64+0x100], !P2 ;  /* 0x2ac00100021adfae */ /* 0x000fe8000d101d64 */
[----:B------:R2:W-:Y:S01]  /*fbb0*/  @!P5 LDGSTS.E.BYPASS.LTC128B.128 [R26+0x2ec00], desc[UR36][R2.64+0x180], !P1 ;  /* 0x2ec00180021adfae */ /* 0x0005e2000c901d64 */
[----:B------:R-:W-:-:S02]  /*fbc0*/  LOP3.LUT P5, RZ, R23, 0x40, RZ, 0xc0, !PT ;  /* 0x0000004017ff7812 */ /* 0x000fc400078ac0ff */
[----:B------:R-:W-:-:S11]  /*fbd0*/  LOP3.LUT R23, R23, 0xfffbffff, RZ, 0xc0, !PT ;  /* 0xfffbffff17177812 */ /* 0x000fd600078ec0ff */
[----:B------:R-:W-:-:S04]  /*fbe0*/  @P5 LOP3.LUT R23, R23, 0x40000, RZ, 0xfc, !PT ;  /* 0x0004000017175812 */ /* 0x000fc800078efcff */
[C---:B------:R-:W-:Y:S02]  /*fbf0*/  LOP3.LUT P5, RZ, R23.reuse, 0x100, RZ, 0xc0, !PT ;  /* 0x0000010017ff7812 */ /* 0x040fe400078ac0ff */
[----:B------:R-:W-:-:S11]  /*fc00*/  LOP3.LUT R23, R23, 0xffefffff, RZ, 0xc0, !PT ;  /* 0xffefffff17177812 */ /* 0x000fd600078ec0ff */
[----:B------:R-:W-:-:S04]  /*fc10*/  @P5 LOP3.LUT R23, R23, 0x100000, RZ, 0xfc, !PT ;  /* 0x0010000017175812 */ /* 0x000fc800078efcff */
[----:B------:R-:W-:-:S13]  /*fc20*/  LOP3.LUT P5, RZ, R23, 0x800, RZ, 0xc0, !PT ;  /* 0x0000080017ff7812 */ /* 0x000fda00078ac0ff */
[----:B0-----:R-:W-:Y:S02]  /*fc30*/  @!P5 LEA R6, P0, R8, R14, 0x1 ;  /* 0x0000000e0806d211 */ /* 0x001fe400078008ff */
[----:B------:R-:W0:Y:S03]  /*fc40*/  SHFL.IDX PT, R14, R0, 0x3, 0x181f ;  /* 0x00781f00000e7f89 */ /* 0x000e2600000e0000 */
[----:B-1----:R-:W-:Y:S02]  /*fc50*/  @!P5 IMAD.X R7, RZ, RZ, R5, P0 ;  /* 0x000000ffff07d224 */ /* 0x002fe400000e0605 */
[----:B------:R-:W1:Y:S01]  /*fc60*/  SHFL.IDX PT, R5, R4, 0x3, 0x181f ;  /* 0x00781f0004057f89 */ /* 0x000e6200000e0000 */
[----:B--2---:R-:W-:Y:S02]  /*fc70*/  @!P5 IMAD.MOV.U32 R2, RZ, RZ, R6 ;  /* 0x000000ffff02d224 */ /* 0x004fe400078e0006 */
[----:B------:R-:W-:-:S05]  /*fc80*/  @!P5 IMAD.MOV.U32 R3, RZ, RZ, R7 ;  /* 0x000000ffff03d224 */ /* 0x000fca00078e0007 */
[----:B------:R-:W-:Y:S04]  /*fc90*/  @!P5 LDGSTS.E.BYPASS.LTC128B.128 [R26+0x23400], desc[UR36][R2.64], !P4 ;  /* 0x23400000021adfae */ /* 0x000fe8000e101d64 */
[----:B------:R-:W-:Y:S04]  /*fca0*/  @!P5 LDGSTS.E.BYPASS.LTC128B.128 [R26+0x27400], desc[UR36][R2.64+0x80], !P3 ;  /* 0x27400080021adfae */ /* 0x000fe8000d901d64 */
[----:B------:R-:W-:Y:S01]  /*fcb0*/  @!P5 LDGSTS.E.BYPASS.LTC128B.128 [R26+0x2b400], desc[UR36][R2.64+0x100], !P2 ;  /* 0x2b400100021adfae */ /* 0x000fe2000d101d64 */
[----:B0-----:R-:W-:-:S03]  /*fcc0*/  @!P6 LEA R6, P0, R8, R14, 0x1 ;  /* 0x0000000e0806e211 */ /* 0x001fc600078008ff */
[----:B------:R0:W-:Y:S01]  /*fcd0*/  @!P5 LDGSTS.E.BYPASS.LTC128B.128 [R26+0x2f400], desc[UR36][R2.64+0x180], !P1 ;  /* 0x2f400180021adfae */ /* 0x0001e2000c901d64 */
[----:B------:R-:W-:-:S03]  /*fce0*/  LOP3.LUT P5, RZ, R23, 0x100000, RZ, 0xc0, !PT ;  /* 0x0010000017ff7812 */ /* 0x000fc600078ac0ff */
[----:B------:R-:W2:Y:S01]  /*fcf0*/  SHFL.IDX PT, R14, R0, 0x4, 0x181f ;  /* 0x00981f00000e7f89 */ /* 0x000ea200000e0000 */
[----:B-1----:R-:W-:-:S03]  /*fd00*/  @!P6 IMAD.X R7, RZ, RZ, R5, P0 ;  /* 0x000000ffff07e224 */ /* 0x002fc600000e0605 */
[----:B------:R-:W1:Y:S01]  /*fd10*/  SHFL.IDX PT, R5, R4, 0x4, 0x181f ;  /* 0x00981f0004057f89 */ /* 0x000e6200000e0000 */
[----:B0-----:R-:W-:Y:S02]  /*fd20*/  @!P6 IMAD.MOV.U32 R2, RZ, RZ, R6 ;  /* 0x000000ffff02e224 */ /* 0x001fe400078e0006 */
[----:B------:R-:W-:-:S05]  /*fd30*/  @!P6 IMAD.MOV.U32 R3, RZ, RZ, R7 ;  /* 0x000000ffff03e224 */ /* 0x000fca00078e0007 */
[----:B------:R-:W-:Y:S04]  /*fd40*/  @!P6 LDGSTS.E.BYPASS.LTC128B.128 [R26+0x23c00], desc[UR36][R2.64], !P4 ;  /* 0x23c00000021aefae */ /* 0x000fe8000e101d64 */
[----:B------:R-:W-:Y:S04]  /*fd50*/  @!P6 LDGSTS.E.BYPASS.LTC128B.128 [R26+0x27c00], desc[UR36][R2.64+0x80], !P3 ;  /* 0x27c00080021aefae */ /* 0x000fe8000d901d64 */
[----:B------:R-:W-:Y:S01]  /*fd60*/  @!P6 LDGSTS.E.BYPASS.LTC128B.128 [R26+0x2bc00], desc[UR36][R2.64+0x100], !P2 ;  /* 0x2bc00100021aefae */ /* 0x000fe2000d101d64 */
[----:B--2---:R-:W-:-:S03]  /*fd70*/  @!P5 LEA R6, P0, R8, R14, 0x1 ;  /* 0x0000000e0806d211 */ /* 0x004fc600078008ff */
[----:B------:R-:W0:Y:S02]  /*fd80*/  SHFL.IDX PT, R14, R0, 0x5, 0x181f ;  /* 0x00b81f00000e7f89 */ /* 0x000e2400000e0000 */
[----:B-1----:R-:W-:Y:S02]  /*fd90*/  @!P5 IMAD.X R7, RZ, RZ, R5, P0 ;  /* 0x000000ffff07d224 */ /* 0x002fe400000e0605 */
[----:B------:R-:W1:Y:S04]  /*fda0*/  SHFL.IDX PT, R5, R4, 0x5, 0x181f ;  /* 0x00b81f0004057f89 */ /* 0x000e6800000e0000 */
[----:B------:R2:W-:Y:S01]  /*fdb0*/  @!P6 LDGSTS.E.BYPASS.LTC128B.128 [R26+0x2fc00], desc[UR36][R2.64+0x180], !P1 ;  /* 0x2fc00180021aefae */ /* 0x0005e2000c901d64 */
[----:B------:R-:W-:Y:S01]  /*fdc0*/  LOP3.LUT P6, RZ, R23, 0x80000, RZ, 0xc0, !PT ;  /* 0x0008000017ff7812 */ /* 0x000fe200078cc0ff */
[----:B--2---:R-:W-:-:S02]  /*fdd0*/  @!P5 IMAD.MOV.U32 R2, RZ, RZ, R6 ;  /* 0x000000ffff02d224 */ /* 0x004fc400078e0006 */
[----:B------:R-:W-:-:S10]  /*fde0*/  @!P5 IMAD.MOV.U32 R3, RZ, RZ, R7 ;  /* 0x000000ffff03d224 */ /* 0x000fd400078e0007 */
[----:B0-----:R-:W-:Y:S02]  /*fdf0*/  @!P6 LEA R6, P0, R8, R14, 0x1 ;  /* 0x0000000e0806e211 */ /* 0x001fe400078008ff */
[----:B------:R-:W0:Y:S03]  /*fe00*/  SHFL.IDX PT, R14, R0, 0x6, 0x181f ;  /* 0x00d81f00000e7f89 */ /* 0x000e2600000e0000 */
[----:B-1----:R-:W-:Y:S01]  /*fe10*/  @!P6 IMAD.X R7, RZ, RZ, R5, P0 ;  /* 0x000000ffff07e224 */ /* 0x002fe200000e0605 */
[----:B------:R-:W-:Y:S04]  /*fe20*/  @!P5 LDGSTS.E.BYPASS.LTC128B.128 [R26+0x24400], desc[UR36][R2.64], !P4 ;  /* 0x24400000021adfae */ /* 0x000fe8000e101d64 */
[----:B------:R-:W1:Y:S04]  /*fe30*/  SHFL.IDX PT, R5, R4, 0x6, 0x181f ;  /* 0x00d81f0004057f89 */ /* 0x000e6800000e0000 */
[----:B------:R-:W-:Y:S04]  /*fe40*/  @!P5 LDGSTS.E.BYPASS.LTC128B.128 [R26+0x28400], desc[UR36][R2.64+0x80], !P3 ;  /* 0x28400080021adfae */ /* 0x000fe8000d901d64 */
[----:B------:R-:W-:Y:S04]  /*fe50*/  @!P5 LDGSTS.E.BYPASS.LTC128B.128 [R26+0x2c400], desc[UR36][R2.64+0x100], !P2 ;  /* 0x2c400100021adfae */ /* 0x000fe8000d101d64 */
[----:B------:R2:W-:Y:S01]  /*fe60*/  @!P5 LDGSTS.E.BYPASS.LTC128B.128 [R26+0x30400], desc[UR36][R2.64+0x180], !P1 ;  /* 0x30400180021adfae */ /* 0x0005e2000c901d64 */
[----:B------:R-:W-:Y:S01]  /*fe70*/  LOP3.LUT P5, RZ, R23, 0x40000, RZ, 0xc0, !PT ;  /* 0x0004000017ff7812 */ /* 0x000fe200078ac0ff */
[----:B--2---:R-:W-:-:S02]  /*fe80*/  @!P6 IMAD.MOV.U32 R2, RZ, RZ, R6 ;  /* 0x000000ffff02e224 */ /* 0x004fc400078e0006 */
[----:B------:R-:W-:-:S10]  /*fe90*/  @!P6 IMAD.MOV.U32 R3, RZ, RZ, R7 ;  /* 0x000000ffff03e224 */ /* 0x000fd400078e0007 */
[----:B0-----:R-:W-:Y:S02]  /*fea0*/  @!P5 LEA R6, P0, R8, R14, 0x1 ;  /* 0x0000000e0806d211 */ /* 0x001fe400078008ff */
[----:B------:R0:W2:Y:S03]  /*feb0*/  SHFL.IDX PT, R14, R0, 0x7, 0x181f ;  /* 0x00f81f00000e7f89 */ /* 0x0000a600000e0000 */
[----:B-1----:R-:W-:Y:S01]  /*fec0*/  @!P5 IMAD.X R7, RZ, RZ, R5, P0 ;  /* 0x000000ffff07d224 */ /* 0x002fe200000e0605 */
[----:B------:R-:W-:Y:S04]  /*fed0*/  @!P6 LDGSTS.E.BYPASS.LTC128B.128 [R26+0x24c00], desc[UR36][R2.64], !P4 ;  /* 0x24c00000021aefae */ /* 0x000fe8000e101d64 */
[----:B------:R-:W-:Y:S04]  /*fee0*/  @!P6 LDGSTS.E.BYPASS.LTC128B.128 [R26+0x28c00], desc[UR36][R2.64+0x80], !P3 ;  /* 0x28c00080021aefae */ /* 0x000fe8000d901d64 */
[----:B------:R-:W-:Y:S04]  /*fef0*/  @!P6 LDGSTS.E.BYPASS.LTC128B.128 [R26+0x2cc00], desc[UR36][R2.64+0x100], !P2 ;  /* 0x2cc00100021aefae */ /* 0x000fe8000d101d64 */
[----:B------:R1:W-:Y:S04]  /*ff00*/  @!P6 LDGSTS.E.BYPASS.LTC128B.128 [R26+0x30c00], desc[UR36][R2.64+0x180], !P1 ;  /* 0x30c00180021aefae */ /* 0x0003e8000c901d64 */
[----:B------:R0:W3:Y:S01]  /*ff10*/  SHFL.IDX PT, R5, R4, 0x7, 0x181f ;  /* 0x00f81f0004057f89 */ /* 0x0000e200000e0000 */
[----:B-1----:R-:W-:-:S02]  /*ff20*/  @!P5 IMAD.MOV.U32 R2, RZ, RZ, R6 ;  /* 0x000000ffff02d224 */ /* 0x002fc400078e0006 */
[----:B------:R-:W-:-:S05]  /*ff30*/  @!P5 IMAD.MOV.U32 R3, RZ, RZ, R7 ;  /* 0x000000ffff03d224 */ /* 0x000fca00078e0007 */
[----:B------:R0:W-:Y:S04]  /*ff40*/  @!P5 LDGSTS.E.BYPASS.LTC128B.128 [R26+0x25400], desc[UR36][R2.64], !P4 ;  /* 0x25400000021adfae */ /* 0x0001e8000e101d64 */
[----:B------:R0:W-:Y:S04]  /*ff50*/  @!P5 LDGSTS.E.BYPASS.LTC128B.128 [R26+0x29400], desc[UR36][R2.64+0x80], !P3 ;  /* 0x29400080021adfae */ /* 0x0001e8000d901d64 */
[----:B------:R0:W-:Y:S04]  /*ff60*/  @!P5 LDGSTS.E.BYPASS.LTC128B.128 [R26+0x2d400], desc[UR36][R2.64+0x100], !P2 ;  /* 0x2d400100021adfae */ /* 0x0001e8000d101d64 */
[----:B--23--:R0:W-:Y:S02]  /*ff70*/  @!P5 LDGSTS.E.BYPASS.LTC128B.128 [R26+0x31400], desc[UR36][R2.64+0x180], !P1 ;  /* 0x31400180021adfae */ /* 0x00c1e4000c901d64 */
.L_x_10359:
[----:B------:R-:W-:Y:S01]  /*ff80*/  LOP3.LUT P0, RZ, R23, 0x4000, RZ, 0xc0, !PT ;  /* 0x0000400017ff7812 */ /* 0x000fe2000780c0ff */
[----:B------:R-:W-:-:S12]  /*ff90*/  BSSY B0, `(.L_x_10252) ;  /* 0x000000b000007945 */ /* 0x000fd80003800000 */
        /* <DEDUP_REMOVED lines=8> */
[----:B------:R1:W-:Y:S04]  /*10020*/  LDGSTS.E.BYPASS.LTC128B.128 [R26+0x2dc00], desc[UR36][R2.64+0x100], !P2 ;  /* 0x2dc00100021a7fae */ /* 0x0003e8000d101d64 */
[----:B------:R1:W-:Y:S02]  /*10030*/  LDGSTS.E.BYPASS.LTC128B.128 [R26+0x31c00], desc[UR36][R2.64+0x180], !P1 ;  /* 0x31c00180021a7fae */ /* 0x0003e4000c901d64 */
.L_x_10253:
[----:B------:R-:W-:Y:S05]  /*10040*/  BSYNC B0 ;  /* 0x0000000000007941 */ /* 0x000fea0003800000 */
.L_x_10252:
[----:B------:R-:W-:Y:S01]  /*10050*/  NOP ;  /* 0x0000000000007918 */ /* 0x000fe20000000000 */
[----:B------:R-:W-:-:S13]  /*10060*/  PLOP3.LUT P0, PT, PT, PT, PT, 0x80, 0x0 ;  /* 0x000000000000781c */ /* 0x000fda0003f0f070 */
.L_x_10254:
        /* <DEDUP_REMOVED lines=18> */
.L_x_10360:
[----:B------:R-:W-:Y:S05]  /*10190*/  BSYNC B0 ;  /* 0x0000000000007941 */ /* 0x000fea0003800000 */
.L_x_10255:
[----:B------:R-:W-:-:S13]  /*101a0*/  LOP3.LUT P0, RZ, R23, 0x400, RZ, 0xc0, !PT ;  /* 0x0000040017ff7812 */ /* 0x000fda000780c0ff */
[----:B------:R-:W-:Y:S05]  /*101b0*/  @!P0 BRA `(.L_x_10257) ;  /* 0x0000000000048947 */ /* 0x000fea0003800000 */
[----:B------:R-:W-:Y:S01]  /*101c0*/  BPT.TRAP 0x1 ;  /* 0x000000040000795c */ /* 0x000fe20000300000 */
.L_x_10257:
[----:B------:R-:W-:Y:S01]  /*101d0*/  SHF.L.U32 R0, R27, 0x1f, RZ ;  /* 0x0000001f1b007819 */ /* 0x000fe200000006ff */
[----:B------:R-:W-:Y:S03]  /*101e0*/  BSSY B0, `(.L_x_10258) ;  /* 0x0000003000007945 */ /* 0x000fe60003800000 */
[----:B------:R-:W1:Y:S02]  /*101f0*/  SYNCS.PHASECHK.TRANS64.TRYWAIT P0, [R25+URZ+0x32460], R0 ;  /* 0x03246000190075a7 */ /* 0x000e64000800017f */
[----:B-1----:R-:W-:Y:S05]  /*10200*/  @!P0 BRA `(.L_x_10259) ;  /* 0x0000004800208947 */ /* 0x002fea0003800000 */
.L_x_10361:
[----:B------:R-:W-:Y:S05]  /*10210*/  BSYNC B0 ;  /* 0x0000000000007941 */ /* 0x000fea0003800000 */
.L_x_10258:
[----:B------:R-:W1:Y:S01]  /*10220*/  LDL.LU R2, [R1+0x10] ;  /* 0x0000100001027983 */ /* 0x000e620000300800 */
[----:B------:R-:W-:Y:S01]  /*10230*/  ULDC.64 UR4, c[0x0][0x328] ;  /* 0x0000ca0000047ab9 */ /* 0x000fe20000000a00 */
[----:B------:R-:W-:Y:S02]  /*10240*/  ULDC.64 UR6, c[0x0][0x318] ;  /* 0x0000c60000067ab9 */ /* 0x000fe40000000a00 */
[----:B------:R-:W2:Y:S04]  /*10250*/  LDL.LU R6, [R1+0x14] ;  /* 0x0000140001067983 */ /* 0x000ea80000300800 */
[----:B------:R-:W3:Y:S01]  /*10260*/  LDL.LU R4, [R1+0x24] ;  /* 0x0000240001047983 */ /* 0x000ee20000300800 */
[C---:B------:R-:W-:Y:S02]  /*10270*/  LOP3.LUT P3, RZ, R23.reuse, 0x10, RZ, 0xc0, !PT ;  /* 0x0000001017ff7812 */ /* 0x040fe4000786c0ff */
[----:B------:R-:W-:-:S02]  /*10280*/  LOP3.LUT P2, RZ, R23, 0x8, RZ, 0xc0, !PT ;  /* 0x0000000817ff7812 */ /* 0x000fc4000784c0ff */
[C---:B------:R-:W-:Y:S02]  /*10290*/  LOP3.LUT P1, RZ, R23.reuse, 0x4, RZ, 0xc0, !PT ;  /* 0x0000000417ff7812 */ /* 0x040fe4000782c0ff */
[----:B------:R-:W-:Y:S02]  /*102a0*/  LOP3.LUT P4, RZ, R23, 0x1, RZ, 0xc0, !PT ;  /* 0x0000000117ff7812 */ /* 0x000fe4000788c0ff */
[----:B------:R-:W-:Y:S01]  /*102b0*/  SEL R7, RZ, 0x8, P1 ;  /* 0x00000008ff077807 */ /* 0x000fe20000800000 */
[----:B-1----:R-:W-:Y:S02]  /*102c0*/  IMAD R0, R2, UR4, RZ ;  /* 0x0000000402007c24 */ /* 0x002fe4000f8e02ff */
[----:B0-----:R-:W-:-:S04]  /*102d0*/  IMAD.WIDE.U32 R2, R37, UR4, RZ ;  /* 0x0000000425027c25 */ /* 0x001fc8000f8e00ff */
[----:B------:R-:W-:Y:S01]  /*102e0*/  IMAD R5, R37, UR5, R0 ;  /* 0x0000000525057c24 */ /* 0x000fe2000f8e0200 */
[----:B------:R-:W-:Y:S01]  /*102f0*/  ULDC.64 UR4, c[0x0][0x338] ;  /* 0x0000ce0000047ab9 */ /* 0x000fe20000000a00 */
[----:B------:R-:W-:Y:S02]  /*10300*/  SEL R0, RZ, 0x2, P3 ;  /* 0x00000002ff007807 */ /* 0x000fe40001800000 */
        /* <DEDUP_REMOVED lines=10> */
[----:B------:R-:W-:Y:S02]  /*103b0*/  LEA.HI.X R6, R2, UR7, R3, 0x1, P0 ;  /* 0x0000000702067c11 */ /* 0x000fe400080f0c03 */
[----:B------:R-:W-:-:S04]  /*103c0*/  SEL R3, RZ, 0x4, P2 ;  /* 0x00000004ff037807 */ /* 0x000fc80001000000 */
[----:B---3--:R-:W-:Y:S01]  /*103d0*/  IADD3 R0, R3, R0, R4 ;  /* 0x0000000003007210 */ /* 0x008fe20007ffe004 */
[----:B------:R-:W-:-:S04]  /*103e0*/  IMAD R4, R24, 0x6000, R29 ;  /* 0x0000600018047824 */ /* 0x000fc800078e021d */
[----:B------:R-:W-:Y:S01]  /*103f0*/  IMAD.IADD R7, R0, 0x1, R7 ;  /* 0x0000000100077824 */ /* 0x000fe200078e0207 */
[----:B------:R-:W-:Y:S06]  /*10400*/  BRA.DIV UR4, `(.L_x_10260) ;  /* 0x0000004604b47947 */ /* 0x000fec000b800000 */
[----:B------:R-:W0:Y:S01]  /*10410*/  S2R R2, SR_TID.X ;  /* 0x0000000000027919 */ /* 0x000e220000002100 */
[----:B------:R-:W-:Y:S01]  /*10420*/  IMAD R4, R4, 0x2, R22 ;  /* 0x0000000204047824 */ /* 0x000fe200078e0216 */
[C---:B------:R-:W-:Y:S01]  /*10430*/  LOP3.LUT P2, RZ, R7.reuse, 0x2, RZ, 0xc0, !PT ;  /* 0x0000000207ff7812 */ /* 0x040fe2000784c0ff */
[----:B------:R-:W1:Y:S01]  /*10440*/  SHFL.IDX PT, R14, R5, RZ, 0x181f ;  /* 0x00181fff050e7589 */ /* 0x000e6200000e0000 */
[----:B------:R-:W-:-:S03]  /*10450*/  LOP3.LUT P1, RZ, R7, 0x4, RZ, 0xc0, !PT ;  /* 0x0000000407ff7812 */ /* 0x000fc6000782c0ff */
        /* <DEDUP_REMOVED lines=65> */
.L_x_10375:
        /* <DEDUP_REMOVED lines=15> */
.L_x_10261:
        /* <DEDUP_REMOVED lines=10> */
.L_x_10262:
[----:B0-----:R-:W2:Y:S01]  /*10a00*/  LDL.LU R2, [R1+0xc] ;  /* 0x00000c0001027983 */ /* 0x001ea20000300800 */
[----:B------:R0:W-:Y:S01]  /*10a10*/  SYNCS.ARRIVE.TRANS64.A1T0 RZ, [R25+URZ+0x32450], RZ ;  /* 0x032450ff19ff79a7 */ /* 0x0001e2000810003f */
[----:B------:R-:W-:Y:S01]  /*10a20*/  BSSY B0, `(.L_x_10263) ;  /* 0x00000d9000007945 */ /* 0x000fe20003800000 */
[----:B--2---:R-:W-:-:S05]  /*10a30*/  VIADD R21, R2, 0xfffffffe ;  /* 0xfffffffe02157836 */ /* 0x004fca0000000000 */
[----:B------:R-:W-:-:S13]  /*10a40*/  ISETP.GE.AND P0, PT, R21, R30, PT ;  /* 0x0000001e1500720c */ /* 0x000fda0003f06270 */
[----:B0-----:R-:W-:Y:S05]  /*10a50*/  @!P0 BRA `(.L_x_10264) ;  /* 0x0000000c00548947 */ /* 0x001fea0003800000 */
.L_x_10277:
[----:B0-----:R-:W0:Y:S01]  /*10a60*/  S2R R2, SR_TID.X ;  /* 0x0000000000027919 */ /* 0x001e220000002100 */
[----:B-1----:R-:W1:Y:S01]  /*10a70*/  LDC R3, c[0x0][0x430] ;  /* 0x00010c00ff037b82 */ /* 0x002e620000000800 */
[----:B------:R-:W-:Y:S01]  /*10a80*/  IMAD R8, R21, 0x60, R32 ;  /* 0x0000006015087824 */ /* 0x000fe200078e0220 */
[----:B------:R-:W-:Y:S01]  /*10a90*/  LOP3.LUT P1, RZ, R23, 0x400, RZ, 0xc0, !PT ;  /* 0x0000040017ff7812 */ /* 0x000fe2000782c0ff */
[----:B------:R-:W-:Y:S01]  /*10aa0*/  VIADD R24, R24, 0x1 ;  /* 0x0000000118187836 */ /* 0x000fe20000000000 */
[----:B-1----:R-:W-:Y:S02]  /*10ab0*/  ISETP.NE.AND P0, PT, R3, 0x1, PT ;  /* 0x000000010300780c */ /* 0x002fe40003f05270 */
[----:B0-----:R-:W-:-:S04]  /*10ac0*/  LOP3.LUT R2, R2, 0x7f, RZ, 0xc0, !PT ;  /* 0x0000007f02027812 */ /* 0x001fc800078ec0ff */
[----:B------:R-:W-:Y:S02]  /*10ad0*/  SHF.R.U32.HI R4, RZ, 0x3, R2 ;  /* 0x00000003ff047819 */ /* 0x000fe40000011602 */
[----:B------:R-:W0:Y:S05]  /*10ae0*/  S2R R2, SR_TID.X ;  /* 0x0000000000027919 */ /* 0x000e2a0000002100 */
[----:B------:R-:W1:Y:S08]  /*10af0*/  @P0 LDC R3, c[0x0][0x434] ;  /* 0x00010d00ff030b82 */ /* 0x000e700000000800 */
[----:B--2---:R-:W2:Y:S01]  /*10b00*/  @P0 LDC R7, c[0x0][0x438] ;  /* 0x00010e00ff070b82 */ /* 0x004ea20000000800 */
        /* <DEDUP_REMOVED lines=15> */
[----:B-1----:R-:W-:Y:S01]  /*10c00*/  @!P2 LEA R6, P0, R2, R6, 0x2 ;  /* 0x000000060206a211 */ /* 0x002fe200078010ff */
[----:B------:R-:W-:-:S03]  /*10c10*/  IMAD.MOV.U32 R4, RZ, RZ, RZ ;  /* 0x000000ffff047224 */ /* 0x000fc600078e00ff */
[----:B------:R-:W-:Y:S01]  /*10c20*/  @!P2 LEA.HI.X R7, R2, R7, R3, 0x2, P0 ;  /* 0x000000070207a211 */ /* 0x000fe200000f1403 */
[----:B------:R-:W-:Y:S01]  /*10c30*/  IMAD.MOV R5, RZ, RZ, -R9 ;  /* 0x000000ffff057224 */ /* 0x000fe200078e0a09 */
[C---:B------:R-:W-:Y:S01]  /*10c40*/  ISETP.NE.AND P0, PT, R24.reuse, 0x2, PT ;  /* 0x000000021800780c */ /* 0x040fe20003f05270 */
[----:B------:R-:W-:Y:S05]  /*10c50*/  YIELD ;  /* 0x0000000000007946 */ /* 0x000fea0003800000 */
[----:B------:R-:W-:Y:S01]  /*10c60*/  ULDC UR4, c[0x0][0x430] ;  /* 0x00010c0000047ab9 */ /* 0x000fe20000000800 */
[----:B------:R-:W-:Y:S01]  /*10c70*/  IMAD.MOV.U32 R3, RZ, RZ, R21 ;  /* 0x000000ffff037224 */ /* 0x000fe200078e0015 */
[----:B------:R-:W-:Y:S01]  /*10c80*/  SEL R2, RZ, 0x1, P0 ;  /* 0x00000001ff027807 */ /* 0x000fe20000000000 */
[----:B------:R-:W-:Y:S01]  /*10c90*/  IMAD R5, R5, UR4, R8 ;  /* 0x0000000405057c24 */ /* 0x000fe2000f8e0208 */
[----:B------:R0:W5:Y:S01]  /*10ca0*/  @!P2 LDG.E R4, desc[UR36][R6.64] ;  /* 0x000000240604a981 */ /* 0x000162000c1e1900 */
[----:B------:R-:W-:Y:S01]  /*10cb0*/  SEL R24, R24, RZ, P0 ;  /* 0x000000ff18187207 */ /* 0x000fe20000000000 */
[----:B------:R-:W-:Y:S01]  /*10cc0*/  VIADD R21, R21, 0xffffffff ;  /* 0xffffffff15157836 */ /* 0x000fe20000000000 */
[----:B------:R-:W-:-:S02]  /*10cd0*/  LOP3.LUT R27, R27, R2, RZ, 0x3c, !PT ;  /* 0x000000021b1b7212 */ /* 0x000fc400078e3cff */
[----:B------:R-:W-:Y:S01]  /*10ce0*/  ISETP.GT.AND P2, PT, R3, R30, PT ;  /* 0x0000001e0300720c */ /* 0x000fe20003f44270 */
[----:B------:R-:W-:-:S12]  /*10cf0*/  @!P1 BRA `(.L_x_10265) ;  /* 0x0000000000049947 */ /* 0x000fd80003800000 */
[----:B------:R-:W-:Y:S01]  /*10d00*/  BPT.TRAP 0x1 ;  /* 0x000000040000795c */ /* 0x000fe20000300000 */
.L_x_10265:
[----:B------:R-:W-:Y:S01]  /*10d10*/  IMAD R10, R24, 0x8, R22 ;  /* 0x00000008180a7824 */ /* 0x000fe200078e0216 */
[----:B------:R-:W-:Y:S01]  /*10d20*/  SHF.L.U32 R20, R27, 0x1f, RZ ;  /* 0x0000001f1b147819 */ /* 0x000fe200000006ff */
[----:B------:R-:W-:Y:S01]  /*10d30*/  BSSY B1, `(.L_x_10266) ;  /* 0x0000004000017945 */ /* 0x000fe20003800000 */
[----:B------:R-:W-:Y:S02]  /*10d40*/  SHF.R.S32.HI R9, RZ, 0x1f, R5 ;  /* 0x0000001fff097819 */ /* 0x000fe40000011405 */
[----:B------:R-:W1:Y:S02]  /*10d50*/  SYNCS.PHASECHK.TRANS64.TRYWAIT P0, [R10+URZ+0x32440], R20 ;  /* 0x032440140a0075a7 */ /* 0x000e64000800017f */
[----:B-1----:R-:W-:Y:S05]  /*10d60*/  @!P0 BRA `(.L_x_10267) ;  /* 0x00000044009c8947 */ /* 0x002fea0003800000 */
.L_x_10376:
[----:B------:R-:W-:Y:S05]  /*10d70*/  BSYNC B1 ;  /* 0x0000000000017941 */ /* 0x000fea0003800000 */
.L_x_10266:
[----:B------:R-:W-:Y:S01]  /*10d80*/  ULDC.64 UR4, c[0x0][0x300] ;  /* 0x0000c00000047ab9 */ /* 0x000fe20000000a00 */
[----:B-----5:R-:W-:Y:S01]  /*10d90*/  SHF.R.S32.HI R17, RZ, 0x1f, R4 ;  /* 0x0000001fff117819 */ /* 0x020fe20000011404 */
[----:B------:R-:W-:Y:S01]  /*10da0*/  IMAD R2, R9, UR4, RZ ;  /* 0x0000000409027c24 */ /* 0x000fe2000f8e02ff */
[----:B------:R-:W-:Y:S01]  /*10db0*/  ULDC.64 UR6, c[0x0][0x2e8] ;  /* 0x0000ba0000067ab9 */ /* 0x000fe20000000a00 */
[----:B------:R-:W-:Y:S02]  /*10dc0*/  LOP3.LUT P1, RZ, R23, 0x2, RZ, 0xc0, !PT ;  /* 0x0000000217ff7812 */ /* 0x000fe4000782c0ff */
[C---:B0-----:R-:W-:Y:S02]  /*10dd0*/  IMAD R7, R5.reuse, UR5, R2 ;  /* 0x0000000505077c24 */ /* 0x041fe4000f8e0202 */
        /* <DEDUP_REMOVED lines=18> */
[----:B------:R-:W-:Y:S01]  /*10f00*/  SHFL.IDX PT, R14, R6, 0x5, 0x181f ;  /* 0x00b81f00060e7f89 */ /* 0x000fe200000e0000 */
[----:B0-----:R-:W-:-:S05]  /*10f10*/  IADD3 R2, P0, R2, R0, RZ ;  /* 0x0000000002027210 */ /* 0x001fca0007f1e0ff */
[----:B--2---:R-:W-:-:S05]  /*10f20*/  IMAD.X R3, RZ, RZ, R3, P0 ;  /* 0x000000ffff037224 */ /* 0x004fca00000e0603 */
[----:B------:R0:W-:Y:S04]  /*10f30*/  LDGSTS.E.BYPASS.LTC128B.128 [R7+0x1c400], desc[UR36][R2.64], !P1 ;  /* 0x1c40000002077fae */ /* 0x0001e8000c901d64 */
[----:B0-----:R-:W0:Y:S04]  /*10f40*/  SHFL.IDX PT, R2, R6, 0x1, 0x181f ;  /* 0x00381f0006027f89 */ /* 0x001e2800000e0000 */
[----:B------:R-:W2:Y:S01]  /*10f50*/  SHFL.IDX PT, R3, R8, 0x1, 0x181f ;  /* 0x00381f0008037f89 */ /* 0x000ea200000e0000 */
        /* <DEDUP_REMOVED lines=14> */
[----:B------:R-:W2:Y:S04]  /*11040*/  SHFL.IDX PT, R3, R8, 0x4, 0x181f ;  /* 0x00981f0008037f89 */ /* 0x000ea800000e0000 */
[----:B------:R-:W3:Y:S01]  /*11050*/  SHFL.IDX PT, R8, R8, 0x5, 0x181f ;  /* 0x00b81f0008087f89 */ /* 0x000ee200000e0000 */
[----:B0-----:R-:W-:-:S05]  /*11060*/  IADD3 R2, P0, R2, R0, RZ ;  /* 0x0000000002027210 */ /* 0x001fca0007f1e0ff */
[----:B--2---:R-:W-:-:S05]  /*11070*/  IMAD.X R3, RZ, RZ, R3, P0 ;  /* 0x000000ffff037224 */ /* 0x004fca00000e0603 */
[----:B---3--:R0:W-:Y:S03]  /*11080*/  LDGSTS.E.BYPASS.LTC128B.128 [R7+0x1e400], desc[UR36][R2.64], !P1 ;  /* 0x1e40000002077fae */ /* 0x0081e6000c901d64 */
.L_x_10390:
[----:B0-----:R-:W-:-:S05]  /*11090*/  IADD3 R2, P0, R14, R0, RZ ;  /* 0x000000000e027210 */ /* 0x001fca0007f1e0ff */
[----:B------:R-:W-:Y:S01]  /*110a0*/  IMAD.X R3, RZ, RZ, R8, P0 ;  /* 0x000000ffff037224 */ /* 0x000fe200000e0608 */
[----:B------:R-:W-:-:S04]  /*110b0*/  PLOP3.LUT P0, PT, PT, PT, PT, 0x80, 0x0 ;  /* 0x000000000000781c */ /* 0x000fc80003f0f070 */
[----:B------:R-:W-:Y:S01]  /*110c0*/  @!PT LDS RZ, [RZ] ;  /* 0x00000000fffff984 */ /* 0x000fe20000000800 */
[----:B------:R-:W-:Y:S01]  /*110d0*/  @!PT LDS RZ, [RZ] ;  /* 0x00000000fffff984 */ /* 0x000fe20000000800 */
[----:B------:R-:W-:Y:S01]  /*110e0*/  @!PT LDS RZ, [RZ] ;  /* 0x00000000fffff984 */ /* 0x000fe20000000800 */
[----:B------:R0:W-:Y:S01]  /*110f0*/  LDGSTS.E.BYPASS.LTC128B.128 [R7+0x1ec00], desc[UR36][R2.64], !P1 ;  /* 0x1ec0000002077fae */ /* 0x0001e2000c901d64 */
[----:B------:R-:W-:-:S08]  /*11100*/  NOP ;  /* 0x0000000000007918 */ /* 0x000fd00000000000 */
.L_x_10269:
        /* <DEDUP_REMOVED lines=10> */
.L_x_10270:
[----:B------:R2:W-:Y:S01]  /*111b0*/  SYNCS.ARRIVE.TRANS64.A1T0 RZ, [R10+URZ+0x32430], RZ ;  /* 0x032430ff0aff79a7 */ /* 0x0005e2000810003f */
[----:B------:R-:W-:Y:S05]  /*111c0*/  @!P3 BRA `(.L_x_10271) ;  /* 0x000000000004b947 */ /* 0x000fea0003800000 */
[----:B------:R-:W-:Y:S01]  /*111d0*/  BPT.TRAP 0x1 ;  /* 0x000000040000795c */ /* 0x000fe20000300000 */
.L_x_10271:
[----:B------:R-:W3:Y:S01]  /*111e0*/  SYNCS.PHASECHK.TRANS64.TRYWAIT P0, [R10+URZ+0x32460], R20 ;  /* 0x032460140a0075a7 */ /* 0x000ee2000800017f */
[----:B------:R-:W-:Y:S04]  /*111f0*/  BSSY B1, `(.L_x_10272) ;  /* 0x0000002000017945 */ /* 0x000fe80003800000 */
[----:B---3--:R-:W-:Y:S05]  /*11200*/  @!P0 BRA `(.L_x_10273) ;  /* 0x0000004800288947 */ /* 0x008fea0003800000 */
.L_x_10391:
[----:B------:R-:W-:Y:S05]  /*11210*/  BSYNC B1 ;  /* 0x0000000000017941 */ /* 0x000fea0003800000 */
.L_x_10272:
[----:B------:R-:W-:Y:S01]  /*11220*/  ULDC.64 UR4, c[0x0][0x328] ;  /* 0x0000ca0000047ab9 */ /* 0x000fe20000000a00 */
[----:B------:R-:W-:Y:S01]  /*11230*/  ULDC.64 UR6, c[0x0][0x318] ;  /* 0x0000c60000067ab9 */ /* 0x000fe20000000a00 */
[----:B0-----:R-:W-:Y:S01]  /*11240*/  IMAD R2, R9, UR4, RZ ;  /* 0x0000000409027c24 */ /* 0x001fe2000f8e02ff */
[C---:B------:R-:W-:Y:S01]  /*11250*/  LOP3.LUT P5, RZ, R23.reuse, 0x1, RZ, 0xc0, !PT ;  /* 0x0000000117ff7812 */ /* 0x040fe200078ac0ff */
[----:B-1-3--:R-:W-:Y:S01]  /*11260*/  IMAD R20, R24, 0x6000, R29 ;  /* 0x0000600018147824 */ /* 0x00afe200078e021d */
        /* <DEDUP_REMOVED lines=36> */
[----:B-1----:R-:W-:Y:S04]  /*114b0*/  SHFL.IDX PT, R3, R25, 0x4, 0x181f ;  /* 0x00981f0019037f89 */ /* 0x002fe800000e0000 */
        /* <DEDUP_REMOVED lines=24> */
.L_x_10405:
        /* <DEDUP_REMOVED lines=11> */
.L_x_10275:
        /* <DEDUP_REMOVED lines=10> */
.L_x_10276:
[----:B------:R1:W-:Y:S01]  /*11790*/  SYNCS.ARRIVE.TRANS64.A1T0 RZ, [R10+URZ+0x32450], RZ ;  /* 0x032450ff0aff79a7 */ /* 0x0003e2000810003f */
[----:B------:R-:W-:Y:S05]  /*117a0*/  @P2 BRA `(.L_x_10277) ;  /* 0xfffffff000ac2947 */ /* 0x000fea000383ffff */
.L_x_10264:
[----:B------:R-:W-:Y:S05]  /*117b0*/  BSYNC B0 ;  /* 0x0000000000007941 */ /* 0x000fea0003800000 */
.L_x_10263:
[----:B0-----:R-:W0:Y:S01]  /*117c0*/  S2R R2, SR_TID.X ;  /* 0x0000000000027919 */ /* 0x001e220000002100 */
[----:B------:R-:W-:Y:S01]  /*117d0*/  VIADD R24, R24, 0x1 ;  /* 0x0000000118187836 */ /* 0x000fe20000000000 */
[----:B------:R-:W-:Y:S04]  /*117e0*/  BSSY B0, `(.L_x_10278) ;  /* 0x0000012000007945 */ /* 0x000fe80003800000 */
[----:B------:R-:W-:-:S04]  /*117f0*/  ISETP.NE.AND P0, PT, R24, 0x2, PT ;  /* 0x000000021800780c */ /* 0x000fc80003f05270 */
[----:B------:R-:W-:Y:S02]  /*11800*/  SEL R0, RZ, 0x1, P0 ;  /* 0x00000001ff007807 */ /* 0x000fe40000000000 */
[----:B0-----:R-:W-:-:S04]  /*11810*/  LOP3.LUT R2, R2, 0x7f, RZ, 0xc0, !PT ;  /* 0x0000007f02027812 */ /* 0x001fc800078ec0ff */
[----:B------:R-:W-:-:S13]  /*11820*/  ISETP.NE.AND P1, PT, R2, RZ, PT ;  /* 0x000000ff0200720c */ /* 0x000fda0003f25270 */
[----:B------:R-:W-:Y:S05]  /*11830*/  @P1 BRA `(.L_x_10279) ;  /* 0x0000000000301947 */ /* 0x000fea0003800000 */
[----:B------:R-:W0:Y:S01]  /*11840*/  S2R R5, SR_LANEID ;  /* 0x0000000000057919 */ /* 0x000e220000000000 */
[----:B------:R-:W-:Y:S01]  /*11850*/  VOTEU.ANY UR4, UPT, PT ;  /* 0x0000000000047886 */ /* 0x000fe200038e0100 */
[----:B------:R-:W3:Y:S01]  /*11860*/  LDC.64 R2, c[0x0][0xd60] ;  /* 0x00035800ff027b82 */ /* 0x000ee20000000a00 */
[----:B------:R-:W0:Y:S02]  /*11870*/  FLO.U32 R4, UR4 ;  /* 0x0000000400047d00 */ /* 0x000e2400080e0000 */
[----:B0-----:R-:W-:-:S06]  /*11880*/  ISETP.EQ.U32.AND P1, PT, R4, R5, PT ;  /* 0x000000050400720c */ /* 0x001fcc0003f22070 */
[----:B------:R-:W3:Y:S07]  /*11890*/  POPC R5, UR4 ;  /* 0x0000000400057d09 */ /* 0x000eee0008000000 */
[----:B---3--:R-:W3:Y:S01]  /*118a0*/  @P1 ATOMG.E.ADD.STRONG.GPU PT, R3, desc[UR36][R2.64], R5 ;  /* 0x00000005020319a8 */ /* 0x008ee200081ee1e4 */
[----:B------:R-:W0:Y:S02]  /*118b0*/  S2R R6, SR_LTMASK ;  /* 0x0000000000067919 */ /* 0x000e240000003900 */
[----:B0-----:R-:W-:-:S04]  /*118c0*/  LOP3.LUT R6, R6, UR4, RZ, 0xc0, !PT ;  /* 0x0000000406067c12 */ /* 0x001fc8000f8ec0ff */
[----:B------:R-:W0:Y:S01]  /*118d0*/  POPC R7, R6 ;  /* 0x0000000600077309 */ /* 0x000e220000000000 */
[----:B---3--:R-:W0:Y:S02]  /*118e0*/  SHFL.IDX PT, R4, R3, R4, 0x1f ;  /* 0x00001f0403047589 */ /* 0x008e2400000e0000 */
[----:B0-----:R-:W-:-:S07]  /*118f0*/  IADD3 R16, R4, UR39, R7 ;  /* 0x0000002704107c10 */ /* 0x001fce000fffe007 */
.L_x_10279:
[----:B------:R-:W-:Y:S05]  /*11900*/  BSYNC B0 ;  /* 0x0000000000007941 */ /* 0x000fea0003800000 */
.L_x_10278:
[----:B------:R-:W-:Y:S02]  /*11910*/  SEL R24, R24, RZ, P0 ;  /* 0x000000ff18187207 */ /* 0x000fe40000000000 */
[----:B------:R-:W-:-:S07]  /*11920*/  LOP3.LUT R27, R27, R0, RZ, 0x3c, !PT ;  /* 0x000000001b1b7212 */ /* 0x000fce00078e3cff */
.L_x_10232:
[----:B------:R-:W-:Y:S05]  /*11930*/  BSYNC B7 ;  /* 0x0000000000077941 */ /* 0x000fea0003800000 */
.L_x_10230:
        /* <DEDUP_REMOVED lines=8> */
[----:B------:R0:W3:Y:S01]  /*119c0*/  LDS.128 R16, [R22+0x324d0] ;  /* 0x0324d00016107984 */ /* 0x0000e20000000c00 */
[----:B------:R-:W-:Y:S06]  /*119d0*/  BAR.ARV 0x4, 0x180 ;  /* 0x0106000000007b1d */ /* 0x000fec0000002000 */
[----:B------:R-:W-:Y:S05]  /*119e0*/  BRA `(.L_x_10281) ;  /* 0x0000000800d07947 */ /* 0x000fea0003800000 */
.L_x_10280:
        /* <DEDUP_REMOVED lines=9> */
[----:B------:R-:W3:Y:S01]  /*11a80*/  @!P1 LDC.64 R4, c[0x0][0xd78] ;  /* 0x00035e00ff049b82 */ /* 0x000ee20000000a00 */
[----:B0-----:R-:W-:-:S05]  /*11a90*/  @!P1 IMAD.WIDE R2, R7, 0x4, R2 ;  /* 0x0000000407029825 */ /* 0x001fca00078e0202 */
[----:B------:R3:W4:Y:S02]  /*11aa0*/  @!P1 LDG.E R6, desc[UR36][R2.64] ;  /* 0x0000002402069981 */ /* 0x000724000c1e1900 */
        /* <DEDUP_REMOVED lines=10> */
[----:B----4-:R-:W-:-:S02]  /*11b50*/  @!P1 IMAD.MOV.U32 R7, RZ, RZ, R6 ;  /* 0x000000ffff079224 */ /* 0x010fc400078e0006 */
[----:B------:R-:W-:Y:S01]  /*11b60*/  IMAD.MOV.U32 R6, RZ, RZ, RZ ;  /* 0x000000ffff067224 */ /* 0x000fe200078e00ff */
        /* <DEDUP_REMOVED lines=18> */
[----:B------:R0:W3:Y:S02]  /*11c90*/  SHFL.IDX PT, R14, R2, 0x1f, 0x1f ;  /* 0x03e01f00020e7f89 */ /* 0x0000e400000e0000 */
.L_x_10415:
[----:B------:R-:W-:Y:S02]  /*11ca0*/  ULDC UR4, c[0x0][0xd38] ;  /* 0x00034e0000047ab9 */ /* 0x000fe40000000800 */
[----:B------:R-:W-:-:S04]  /*11cb0*/  IMAD.U32 R5, RZ, RZ, UR4 ;  /* 0x00000004ff057e24 */ /* 0x000fc8000f8e00ff */
[----:B---3--:R-:W-:-:S04]  /*11cc0*/  IMAD R14, R14, R5, RZ ;  /* 0x000000050e0e7224 */ /* 0x008fc800078e02ff */
[----:B------:R-:W-:-:S05]  /*11cd0*/  IMAD.IADD R9, R8, 0x1, R14 ;  /* 0x0000000108097824 */ /* 0x000fca00078e020e */
[----:B------:R-:W-:-:S13]  /*11ce0*/  ISETP.GT.AND P6, PT, R9, R0, PT ;  /* 0x000000000900720c */ /* 0x000fda0003fc4270 */
[----:B------:R-:W-:Y:S05]  /*11cf0*/  @P6 BRA `(.L_x_10283) ;  /* 0x0000000000a46947 */ /* 0x000fea0003800000 */
.L_x_10286:
        /* <DEDUP_REMOVED lines=10> */
[----:B------:R-:W3:Y:S01]  /*11da0*/  @!P6 LDC.64 R4, c[0x0][0xd78] ;  /* 0x00035e00ff04eb82 */ /* 0x000ee20000000a00 */
[----:B0-----:R-:W-:-:S05]  /*11db0*/  @!P6 IMAD.WIDE R2, R11, 0x4, R2 ;  /* 0x000000040b02e825 */ /* 0x001fca00078e0202 */
[----:B------:R3:W4:Y:S02]  /*11dc0*/  @!P6 LDG.E R7, desc[UR36][R2.64] ;  /* 0x000000240207e981 */ /* 0x000724000c1e1900 */
[----:B---3--:R-:W-:-:S04]  /*11dd0*/  @!P6 IMAD.WIDE R2, R11, 0x4, R4 ;  /* 0x000000040b02e825 */ /* 0x008fc800078e0204 */
[----:B------:R-:W-:-:S06]  /*11de0*/  IMAD.MOV.U32 R4, RZ, RZ, RZ ;  /* 0x000000ffff047224 */ /* 0x000fcc00078e00ff */
[----:B------:R-:W4:Y:S01]  /*11df0*/  @!P6 LDG.E R4, desc[UR36][R2.64] ;  /* 0x000000240204e981 */ /* 0x000f22000c1e1900 */
[----:B------:R-:W-:Y:S01]  /*11e00*/  UMOV UR4, 0xffffffff ;  /* 0xffffffff00047882 */ /* 0x000fe20000000000 */
[----:B----4-:R-:W-:Y:S02]  /*11e10*/  IMAD R13, R4, R7, RZ ;  /* 0x00000007040d7224 */ /* 0x010fe400078e02ff */
        /* <DEDUP_REMOVED lines=17> */
.L_x_10423:
[----:B------:R-:W-:Y:S02]  /*11f30*/  ULDC UR4, c[0x0][0xd38] ;  /* 0x00034e0000047ab9 */ /* 0x000fe40000000800 */
[----:B------:R-:W-:-:S04]  /*11f40*/  IMAD.U32 R5, RZ, RZ, UR4 ;  /* 0x00000004ff057e24 */ /* 0x000fc8000f8e00ff */
[----:B---3--:R-:W-:-:S04]  /*11f50*/  IMAD R14, R14, R5, RZ ;  /* 0x000000050e0e7224 */ /* 0x008fc800078e02ff */
[----:B------:R-:W-:-:S05]  /*11f60*/  IMAD.IADD R9, R14, 0x1, R9 ;  /* 0x000000010e097824 */ /* 0x000fca00078e0209 */
[----:B------:R-:W-:-:S13]  /*11f70*/  ISETP.GT.AND P6, PT, R9, R0, PT ;  /* 0x000000000900720c */ /* 0x000fda0003fc4270 */
[----:B------:R-:W-:Y:S05]  /*11f80*/  @!P6 BRA `(.L_x_10286) ;  /* 0xfffffffc005ce947 */ /* 0x000fea000383ffff */
.L_x_10283:
        /* <DEDUP_REMOVED lines=9> */
.L_x_10428:
[----:B------:R-:W-:-:S13]  /*12020*/  ISETP.NE.AND P0, PT, R3, RZ, PT ;  /* 0x000000ff0300720c */ /* 0x000fda0003f05270 */
[----:B------:R-:W-:Y:S05]  /*12030*/  @!P0 BRA `(.L_x_10288) ;  /* 0x0000000000108947 */ /* 0x000fea0003800000 */
[----:B------:R-:W-:Y:S01]  /*12040*/  UMOV UR4, 0xffffffff ;  /* 0xffffffff00047882 */ /* 0x000fe20000000000 */
[----:B------:R-:W-:Y:S02]  /*12050*/  VIADD R12, R8, 0xffffffff ;  /* 0xffffffff080c7836 */ /* 0x000fe40000000000 */
[----:B------:R-:W-:Y:S05]  /*12060*/  BRA.DIV UR4, `(.L_x_10289) ;  /* 0x0000004a04c07947 */ /* 0x000fea000b800000 */
[----:B------:R0:W0:Y:S02]  /*12070*/  SHFL.IDX PT, R6, R2, R12, 0x1f ;  /* 0x00001f0c02067589 */ /* 0x00002400000e0000 */
.L_x_10288:
[----:B-12-4-:R-:W-:Y:S01]  /*12080*/  IABS R10, R7 ;  /* 0x00000007000a7213 */ /* 0x016fe20000000000 */
[----:B0-----:R-:W-:Y:S01]  /*12090*/  IMAD R16, R6, R5, R9 ;  /* 0x0000000506107224 */ /* 0x001fe200078e0209 */
[----:B------:R-:W-:Y:S01]  /*120a0*/  IABS R5, R4 ;  /* 0x0000000400057213 */ /* 0x000fe20000000000 */
[----:B------:R-:W-:Y:S01]  /*120b0*/  IMAD.IADD R19, R8, 0x1, R19 ;  /* 0x0000000108137824 */ /* 0x000fe200078e0213 */
[----:B------:R-:W0:Y:S01]  /*120c0*/  I2F.RP R11, R10 ;  /* 0x0000000a000b7306 */ /* 0x000e220000209400 */
[----:B------:R-:W-:-:S07]  /*120d0*/  IMAD.IADD R0, R0, 0x1, -R16 ;  /* 0x0000000100007824 */ /* 0x000fce00078e0a10 */
[----:B------:R-:W1:Y:S08]  /*120e0*/  I2F.RP R12, R5 ;  /* 0x00000005000c7306 */ /* 0x000e700000209400 */
[----:B0-----:R-:W0:Y:S08]  /*120f0*/  MUFU.RCP R11, R11 ;  /* 0x0000000b000b7308 */ /* 0x001e300000001000 */
[----:B-1----:R-:W-:Y:S01]  /*12100*/  MUFU.RCP R12, R12 ;  /* 0x0000000c000c7308 */ /* 0x002fe20000001000 */
[----:B0-----:R-:W-:-:S07]  /*12110*/  VIADD R2, R11, 0xffffffe ;  /* 0x0ffffffe0b027836 */ /* 0x001fce0000000000 */
        /* <DEDUP_REMOVED lines=48> */
.L_x_10284:
[----:B------:R-:W-:Y:S01]  /*12420*/  UMOV UR4, URZ ;  /* 0x0000003f00047c82 */ /* 0x000fe20008000000 */
[----:B------:R-:W-:Y:S01]  /*12430*/  UMOV UR5, URZ ;  /* 0x0000003f00057c82 */ /* 0x000fe20008000000 */
[----:B------:R-:W-:Y:S01]  /*12440*/  ULDC UR6, c[0x0][0xd3c] ;  /* 0x00034f0000067ab9 */ /* 0x000fe20000000800 */
[----:B------:R-:W-:Y:S02]  /*12450*/  IMAD.MOV.U32 R16, RZ, RZ, R0 ;  /* 0x000000ffff107224 */ /* 0x000fe400078e0000 */
[----:B------:R-:W-:Y:S02]  /*12460*/  IMAD.U32 R17, RZ, RZ, UR4 ;  /* 0x00000004ff117e24 */ /* 0x000fe4000f8e00ff */
[----:B------:R-:W-:Y:S02]  /*12470*/  IMAD.U32 R18, RZ, RZ, UR5 ;  /* 0x00000005ff127e24 */ /* 0x000fe4000f8e00ff */
[----:B------:R-:W-:-:S07]  /*12480*/  IMAD.U32 R19, RZ, RZ, UR6 ;  /* 0x00000006ff137e24 */ /* 0x000fce000f8e00ff */
.L_x_10290:
        /* <DEDUP_REMOVED lines=10> */
.L_x_10281:
[----:B------:R-:W-:Y:S02]  /*12530*/  ULDC UR4, c[0x0][0xd3c] ;  /* 0x00034f0000047ab9 */ /* 0x000fe40000000800 */
[----:B---3--:R-:W-:-:S13]  /*12540*/  ISETP.GE.AND P0, PT, R19, UR4, PT ;  /* 0x0000000413007c0c */ /* 0x008fda000bf06270 */
[----:B------:R-:W-:Y:S05]  /*12550*/  @!P0 BRA `(.L_x_10291) ;  /* 0xffffffac00108947 */ /* 0x000fea000383ffff */
[----:B------:R-:W-:Y:S05]  /*12560*/  BSYNC B8 ;  /* 0x0000000000087941 */ /* 0x000fea0003800000 */
.L_x_10224:
[----:B------:R-:W3:Y:S01]  /*12570*/  LDL.LU R0, [R1+0x18] ;  /* 0x0000180001007983 */ /* 0x000ee20000300800 */
[----:B------:R-:W-:Y:S01]  /*12580*/  BSSY B0, `(.L_x_10292) ;  /* 0x000000b000007945 */ /* 0x000fe20003800000 */
[----:B------:R-:W5:Y:S01]  /*12590*/  S2R R5, SR_CgaCtaId ;  /* 0x0000000000057919 */ /* 0x000f620000008800 */
[----:B---3--:R-:W-:-:S05]  /*125a0*/  VIADD R0, R0, 0x1 ;  /* 0x0000000100007836 */ /* 0x008fca0000000000 */
        /* <DEDUP_REMOVED lines=8> */
.L_x_10431:
[----:B------:R-:W-:Y:S05]  /*12630*/  BSYNC B0 ;  /* 0x0000000000007941 */ /* 0x000fea0003800000 */
.L_x_10292:
[----:B------:R-:W-:-:S03]  /*12640*/  UMOV UR4, 0xffffffff ;  /* 0xffffffff00047882 */ /* 0x000fc60000000000 */
[----:B------:R-:W-:Y:S05]  /*12650*/  BRA.DIV UR4, `(.L_x_10294) ;  /* 0x0000004604807947 */ /* 0x000fea000b800000 */
[----:B-1----:R-:W1:Y:S02]  /*12660*/  S2R R0, SR_TID.X ;  /* 0x0000000000007919 */ /* 0x002e640000002100 */
[----:B-1----:R-:W-:-:S04]  /*12670*/  SHF.R.U32.HI R0, RZ, 0x5, R0 ;  /* 0x00000005ff007819 */ /* 0x002fc80000011600 */
[----:B------:R-:W-:-:S05]  /*12680*/  LOP3.LUT R0, R0, 0x3, RZ, 0xc0, !PT ;  /* 0x0000000300007812 */ /* 0x000fca00078ec0ff */
[----:B------:R1:W3:Y:S02]  /*12690*/  SHFL.IDX PT, R14, R0, RZ, 0x1f ;  /* 0x00001fff000e7589 */ /* 0x0002e400000e0000 */
.L_x_10434:
[----:B---3--:R-:W-:Y:S01]  /*126a0*/  ISETP.NE.AND P0, PT, R14, RZ, PT ;  /* 0x000000ff0e00720c */ /* 0x008fe20003f05270 */
[----:B------:R-:W-:-:S12]  /*126b0*/  BSSY B0, `(.L_x_10295) ;  /* 0x0000026000007945 */ /* 0x000fd80003800000 */
[----:B------:R-:W-:Y:S05]  /*126c0*/  @P0 BRA `(.L_x_10296) ;  /* 0x0000000000900947 */ /* 0x000fea0003800000 */
[----:B------:R-:W-:-:S03]  /*126d0*/  UMOV UR4, 0xffffffff ;  /* 0xffffffff00047882 */ /* 0x000fc60000000000 */
[----:B------:R-:W-:Y:S05]  /*126e0*/  BRA.DIV UR4, `(.L_x_10297) ;  /* 0x0000004604907947 */ /* 0x000fea000b800000 */
[----:B------:R-:W-:-:S13]  /*126f0*/  ELECT P6, URZ, PT ;  /* 0x00000000003f782f */ /* 0x000fda00038c0000 */
.L_x_10437:
        /* <DEDUP_REMOVED lines=8> */
.L_x_10298:
[C---:B------:R-:W-:Y:S01]  /*12780*/  IMAD R3, R24.reuse, 0x8, R5 ;  /* 0x0000000818037824 */ /* 0x040fe200078e0205 */
[----:B------:R-:W-:Y:S01]  /*12790*/  SHF.L.U32 R2, R27, 0x1f, RZ ;  /* 0x0000001f1b027819 */ /* 0x000fe200000006ff */
[----:B------:R-:W-:-:S03]  /*127a0*/  VIADD R24, R24, 0x1 ;  /* 0x0000000118187836 */ /* 0x000fc60000000000 */
[----:B------:R-:W1:Y:S02]  /*127b0*/  SYNCS.PHASECHK.TRANS64.TRYWAIT P1, [R3+URZ+0x32440], R2 ;  /* 0x03244002030075a7 */ /* 0x000e64000802017f */
[----:B------:R-:W-:-:S04]  /*127c0*/  ISETP.NE.AND P2, PT, R24, 0x2, PT ;  /* 0x000000021800780c */ /* 0x000fc80003f45270 */
[----:B------:R-:W-:Y:S01]  /*127d0*/  SEL R0, RZ, 0x1, P2 ;  /* 0x00000001ff007807 */ /* 0x000fe20001000000 */
[----:B-1----:R-:W-:Y:S08]  /*127e0*/  @!P1 BRA `(.L_x_10299) ;  /* 0x0000004400709947 */ /* 0x002ff00003800000 */
.L_x_10438:
[----:B------:R-:W-:Y:S02]  /*127f0*/  SEL R24, R24, RZ, P2 ;  /* 0x000000ff18187207 */ /* 0x000fe40001000000 */
[----:B------:R-:W-:Y:S01]  /*12800*/  LOP3.LUT R0, R27, R0, RZ, 0x3c, !PT ;  /* 0x000000001b007212 */ /* 0x000fe200078e3cff */
[----:B------:R-:W-:Y:S06]  /*12810*/  @!P0 BRA `(.L_x_10300) ;  /* 0x0000000000048947 */ /* 0x000fec0003800000 */
[----:B------:R-:W-:Y:S01]  /*12820*/  BPT.TRAP 0x1 ;  /* 0x000000040000795c */ /* 0x000fe20000300000 */
.L_x_10300:
[----:B------:R-:W-:Y:S01]  /*12830*/  IMAD R5, R24, 0x8, R5 ;  /* 0x0000000818057824 */ /* 0x000fe200078e0205 */
[----:B------:R-:W-:-:S04]  /*12840*/  SHF.L.U32 R0, R0, 0x1f, RZ ;  /* 0x0000001f00007819 */ /* 0x000fc800000006ff */
[----:B------:R-:W3:Y:S02]  /*12850*/  SYNCS.PHASECHK.TRANS64.TRYWAIT P1, [R5+URZ+0x32440], R0 ;  /* 0x03244000050075a7 */ /* 0x000ee4000802017f */
[----:B---3--:R-:W-:Y:S05]  /*12860*/  @!P1 BRA `(.L_x_10301) ;  /* 0x0000004400649947 */ /* 0x008fea0003800000 */
.L_x_10439:
[----:B------:R-:W-:Y:S05]  /*12870*/  @!P0 BRA `(.L_x_10302) ;  /* 0x0000000000048947 */ /* 0x000fea0003800000 */
[----:B------:R-:W-:Y:S01]  /*12880*/  BPT.TRAP 0x1 ;  /* 0x000000040000795c */ /* 0x000fe20000300000 */
.L_x_10302:
[----:B------:R-:W5:Y:S02]  /*12890*/  SYNCS.PHASECHK.TRANS64.TRYWAIT P1, [R3+URZ+0x32460], R2 ;  /* 0x03246002030075a7 */ /* 0x000f64000802017f */
[----:B-----5:R-:W-:Y:S05]  /*128a0*/  @!P1 BRA `(.L_x_10303) ;  /* 0x0000004400689947 */ /* 0x020fea0003800000 */
.L_x_10440:
[----:B------:R-:W-:Y:S05]  /*128b0*/  @!P0 BRA `(.L_x_10304) ;  /* 0x0000000000048947 */ /* 0x000fea0003800000 */
[----:B------:R-:W-:Y:S01]  /*128c0*/  BPT.TRAP 0x1 ;  /* 0x000000040000795c */ /* 0x000fe20000300000 */
.L_x_10304:
[----:B------:R0:W0:Y:S02]  /*128d0*/  SYNCS.PHASECHK.TRANS64.TRYWAIT P0, [R5+URZ+0x32460], R0 ;  /* 0x03246000050075a7 */ /* 0x000024000800017f */
[----:B0-----:R-:W-:Y:S05]  /*128e0*/  @!P0 NANOSLEEP.SYNCS 0x989680 ;  /* 0x009896800000895d */ /* 0x001fea0003900000 */
[----:B------:R-:W0:Y:S02]  /*128f0*/  @!P0 SYNCS.PHASECHK.TRANS64 P0, [R5+URZ+0x32460], R0 ;  /* 0x03246000050085a7 */ /* 0x000e24000800007f */
[----:B0-----:R-:W-:Y:S05]  /*12900*/  @!P0 BRA `(.L_x_10304) ;  /* 0xfffffffc00f08947 */ /* 0x001fea000383ffff */
.L_x_10296:
[----:B------:R-:W-:Y:S05]  /*12910*/  BSYNC B0 ;  /* 0x0000000000007941 */ /* 0x000fea0003800000 */
.L_x_10295:
[----:B------:R-:W-:Y:S05]  /*12920*/  EXIT ;  /* 0x000000000000794d */ /* 0x000fea0003800000 */
.L_x_10170:
[----:B-1----:R1:W2:Y:S02]  /*12930*/  SYNCS.PHASECHK.TRANS64.TRYWAIT P0, [R3+URZ+0x32400], R0 ;  /* 0x03240000030075a7 */ /* 0x0022a4000800017f */
[----:B--2---:R-:W-:Y:S05]  /*12940*/  @!P0 NANOSLEEP.SYNCS 0x989680 ;  /* 0x009896800000895d */ /* 0x004fea0003900000 */
[----:B------:R-:W2:Y:S02]  /*12950*/  @!P0 SYNCS.PHASECHK.TRANS64 P0, [R3+URZ+0x32400], R0 ;  /* 0x03240000030085a7 */ /* 0x000ea4000800007f */
[----:B--2---:R-:W-:Y:S05]  /*12960*/  @!P0 BRA `(.L_x_10170) ;  /* 0xfffffffc00f08947 */ /* 0x004fea000383ffff */
[----:B------:R-:W-:Y:S05]  /*12970*/  BRA `(.L_x_10305) ;  /* 0xfffffef400107947 */ /* 0x000fea000383ffff */
.L_x_10174:
[----:B---3--:R-:W-:-:S04]  /*12980*/  IMAD.U32 R5, RZ, RZ, UR6 ;  /* 0x00000006ff057e24 */ /* 0x008fc8000f8e00ff */
[----:B------:R3:W4:Y:S03]  /*12990*/  SYNCS.PHASECHK.TRANS64.TRYWAIT P1, [R5+URZ+0x32430], R2 ;  /* 0x03243002050075a7 */ /* 0x000726000802017f */
[----:B----4-:R-:W-:Y:S05]  /*129a0*/  @!P1 NANOSLEEP.SYNCS 0x989680 ;  /* 0x009896800000995d */ /* 0x010fea0003900000 */
[----:B------:R-:W4:Y:S02]  /*129b0*/  @!P1 SYNCS.PHASECHK.TRANS64 P1, [R5+URZ+0x32430], R2 ;  /* 0x03243002050095a7 */ /* 0x000f24000802007f */
[----:B----4-:R-:W-:Y:S05]  /*129c0*/  @!P1 BRA `(.L_x_10174) ;  /* 0xfffffffc00ec9947 */ /* 0x010fea000383ffff */
[----:B------:R-:W-:Y:S05]  /*129d0*/  BRA `(.L_x_10173) ;  /* 0xfffffef400407947 */ /* 0x000fea000383ffff */
.L_x_10175:
[----:B----4-:R4:W0:Y:S02]  /*129e0*/  SYNCS.PHASECHK.TRANS64.TRYWAIT P1, [R3+URZ+0x32410], R0 ;  /* 0x03241000030075a7 */ /* 0x010824000802017f */
[----:B0-----:R-:W-:Y:S05]  /*129f0*/  @!P1 NANOSLEEP.SYNCS 0x989680 ;  /* 0x009896800000995d */ /* 0x001fea0003900000 */
[----:B------:R-:W0:Y:S02]  /*12a00*/  @!P1 SYNCS.PHASECHK.TRANS64 P1, [R3+URZ+0x32410], R0 ;  /* 0x03241000030095a7 */ /* 0x000e24000802007f */
[----:B0-----:R-:W-:Y:S05]  /*12a10*/  @!P1 BRA `(.L_x_10175) ;  /* 0xfffffffc00f09947 */ /* 0x001fea000383ffff */
[----:B------:R-:W-:Y:S05]  /*12a20*/  BRA `(.L_x_10306) ;  /* 0xfffffef400f87947 */ /* 0x000fea000383ffff */
.L_x_10179:
[----:B0--3--:R-:W-:-:S04]  /*12a30*/  IMAD.U32 R5, RZ, RZ, UR6 ;  /* 0x00000006ff057e24 */ /* 0x009fc8000f8e00ff */
[----:B------:R0:W3:Y:S03]  /*12a40*/  SYNCS.PHASECHK.TRANS64.TRYWAIT P1, [R5+URZ+0x32450], R2 ;  /* 0x03245002050075a7 */ /* 0x0000e6000802017f */
[----:B---3--:R-:W-:Y:S05]  /*12a50*/  @!P1 NANOSLEEP.SYNCS 0x989680 ;  /* 0x009896800000995d */ /* 0x008fea0003900000 */
[----:B------:R-:W3:Y:S02]  /*12a60*/  @!P1 SYNCS.PHASECHK.TRANS64 P1, [R5+URZ+0x32450], R2 ;  /* 0x03245002050095a7 */ /* 0x000ee4000802007f */
[----:B---3--:R-:W-:Y:S05]  /*12a70*/  @!P1 BRA `(.L_x_10179) ;  /* 0xfffffffc00ec9947 */ /* 0x008fea000383ffff */
[----:B------:R-:W-:Y:S05]  /*12a80*/  BRA `(.L_x_10178) ;  /* 0xfffffef800007947 */ /* 0x000fea000383ffff */
.L_x_10186:
[----:B-1----:R-:W-:-:S04]  /*12a90*/  IMAD.U32 R153, RZ, RZ, UR5 ;  /* 0x00000005ff997e24 */ /* 0x002fc8000f8e00ff */
[----:B------:R1:W2:Y:S03]  /*12aa0*/  SYNCS.PHASECHK.TRANS64.TRYWAIT P2, [R153+URZ+0x32430], R0 ;  /* 0x03243000990075a7 */ /* 0x0002a6000804017f */
[----:B--2---:R-:W-:Y:S05]  /*12ab0*/  @!P2 NANOSLEEP.SYNCS 0x989680 ;  /* 0x009896800000a95d */ /* 0x004fea0003900000 */
[----:B------:R-:W2:Y:S02]  /*12ac0*/  @!P2 SYNCS.PHASECHK.TRANS64 P2, [R153+URZ+0x32430], R0 ;  /* 0x032430009900a5a7 */ /* 0x000ea4000804007f */
[----:B--2---:R-:W-:Y:S05]  /*12ad0*/  @!P2 BRA `(.L_x_10186) ;  /* 0xfffffffc00eca947 */ /* 0x004fea000383ffff */
[----:B------:R-:W-:Y:S05]  /*12ae0*/  BRA `(.L_x_10185) ;  /* 0xffffff1c00907947 */ /* 0x000fea000383ffff */
.L_x_10190:
[----:B--2---:R-:W-:-:S04]  /*12af0*/  IMAD.U32 R210, RZ, RZ, UR5 ;  /* 0x00000005ffd27e24 */ /* 0x004fc8000f8e00ff */
[----:B------:R2:W3:Y:S03]  /*12b00*/  SYNCS.PHASECHK.TRANS64.TRYWAIT P2, [R210+URZ+0x32450], R0 ;  /* 0x03245000d20075a7 */ /* 0x0004e6000804017f */
[----:B---3--:R-:W-:Y:S05]  /*12b10*/  @!P2 NANOSLEEP.SYNCS 0x989680 ;  /* 0x009896800000a95d */ /* 0x008fea0003900000 */
[----:B------:R-:W3:Y:S02]  /*12b20*/  @!P2 SYNCS.PHASECHK.TRANS64 P2, [R210+URZ+0x32450], R0 ;  /* 0x03245000d200a5a7 */ /* 0x000ee4000804007f */
[----:B---3--:R-:W-:Y:S05]  /*12b30*/  @!P2 BRA `(.L_x_10190) ;  /* 0xfffffffc00eca947 */ /* 0x008fea000383ffff */
[----:B------:R-:W-:Y:S05]  /*12b40*/  BRA `(.L_x_10189) ;  /* 0xffffff20000c7947 */ /* 0x000fea000383ffff */
.L_x_10238:
        /* <DEDUP_REMOVED lines=11> */
.L_x_10308:
[----:B------:R-:W-:Y:S05]  /*12c00*/  BSYNC B0 ;  /* 0x0000000000007941 */ /* 0x000fea0003800000 */
.L_x_10307:
[----:B------:R-:W-:Y:S05]  /*12c10*/  BRA `(.L_x_10309) ;  /* 0xffffffb4005c7947 */ /* 0x000fea000383ffff */
.L_x_10241:
[----:B0-----:R0:W1:Y:S02]  /*12c20*/  SYNCS.PHASECHK.TRANS64.TRYWAIT P0, [R25+URZ+0x32440], R0 ;  /* 0x03244000190075a7 */ /* 0x001064000800017f */
[----:B-1----:R-:W-:Y:S05]  /*12c30*/  @!P0 NANOSLEEP.SYNCS 0x989680 ;  /* 0x009896800000895d */ /* 0x002fea0003900000 */
[----:B------:R-:W1:Y:S02]  /*12c40*/  @!P0 SYNCS.PHASECHK.TRANS64 P0, [R25+URZ+0x32440], R0 ;  /* 0x03244000190085a7 */ /* 0x000e64000800007f */
[----:B-1----:R-:W-:Y:S05]  /*12c50*/  @!P0 BRA `(.L_x_10241) ;  /* 0xfffffffc00f08947 */ /* 0x002fea000383ffff */
[----:B------:R-:W-:Y:S05]  /*12c60*/  BRA `(.L_x_10310) ;  /* 0xffffffb400887947 */ /* 0x000fea000383ffff */
.L_x_10242:
        /* <DEDUP_REMOVED lines=8> */
.L_x_10312:
[----:B------:R-:W-:Y:S05]  /*12cf0*/  BSYNC B0 ;  /* 0x0000000000007941 */ /* 0x000fea0003800000 */
.L_x_10311:
        /* <DEDUP_REMOVED lines=9> */
.L_x_10313:
[----:B------:R-:W-:Y:S02]  /*12d90*/  IMAD.MOV.U32 R13, RZ, RZ, R4 ;  /* 0x000000ffff0d7224 */ /* 0x000fe400078e0004 */
[----:B------:R-:W-:Y:S02]  /*12da0*/  IMAD.MOV.U32 R12, RZ, RZ, 0x1 ;  /* 0x00000001ff0c7424 */ /* 0x000fe400078e00ff */
[----:B------:R-:W-:-:S07]  /*12db0*/  IMAD.MOV.U32 R3, RZ, RZ, R14 ;  /* 0x000000ffff037224 */ /* 0x000fce00078e000e */
[----:B------:R-:W-:Y:S05]  /*12dc0*/  WARPSYNC.COLLECTIVE R15, `(.L_x_10314) ;  /* 0x000000000f087348 */ /* 0x000fea0003c00000 */
[----:B------:R0:W1:Y:S02]  /*12dd0*/  SHFL.IDX P6, R14, R13, R12, R11 ;  /* 0x0000000c0d0e7389 */ /* 0x00006400000c000b */
[----:B01----:R-:W-:Y:S01]  /*12de0*/  ENDCOLLECTIVE ;  /* 0x000000000000791b */ /* 0x003fe20003800000 */
.L_x_10314:
        /* <DEDUP_REMOVED lines=15> */
.L_x_10315:
[----:B------:R-:W-:Y:S02]  /*12ee0*/  @P0 IMAD R6, R5, 0x2, R22 ;  /* 0x0000000205060824 */ /* 0x000fe400078e0216 */
[----:B------:R-:W-:Y:S02]  /*12ef0*/  IMAD.MOV.U32 R13, RZ, RZ, R4 ;  /* 0x000000ffff0d7224 */ /* 0x000fe400078e0004 */
[----:B------:R-:W-:Y:S02]  /*12f00*/  IMAD.MOV.U32 R12, RZ, RZ, 0x2 ;  /* 0x00000002ff0c7424 */ /* 0x000fe400078e00ff */
[----:B------:R-:W-:-:S07]  /*12f10*/  IMAD.MOV.U32 R3, RZ, RZ, R14 ;  /* 0x000000ffff037224 */ /* 0x000fce00078e000e */
[----:B------:R-:W-:Y:S05]  /*12f20*/  WARPSYNC.COLLECTIVE R15, `(.L_x_10316) ;  /* 0x000000000f087348 */ /* 0x000fea0003c00000 */
[----:B------:R0:W1:Y:S02]  /*12f30*/  SHFL.IDX P6, R14, R13, R12, R11 ;  /* 0x0000000c0d0e7389 */ /* 0x00006400000c000b */
[----:B01----:R-:W-:Y:S01]  /*12f40*/  ENDCOLLECTIVE ;  /* 0x000000000000791b */ /* 0x003fe20003800000 */
.L_x_10316:
        /* <DEDUP_REMOVED lines=15> */
.L_x_10317:
[----:B------:R-:W-:Y:S02]  /*13040*/  @P0 IMAD R6, R5, 0x2, R22 ;  /* 0x0000000205060824 */ /* 0x000fe400078e0216 */
[----:B------:R-:W-:Y:S02]  /*13050*/  IMAD.MOV.U32 R13, RZ, RZ, R4 ;  /* 0x000000ffff0d7224 */ /* 0x000fe400078e0004 */
[----:B------:R-:W-:Y:S02]  /*13060*/  IMAD.MOV.U32 R12, RZ, RZ, 0x3 ;  /* 0x00000003ff0c7424 */ /* 0x000fe400078e00ff */
[----:B------:R-:W-:-:S07]  /*13070*/  IMAD.MOV.U32 R3, RZ, RZ, R14 ;  /* 0x000000ffff037224 */ /* 0x000fce00078e000e */
[----:B------:R-:W-:Y:S05]  /*13080*/  WARPSYNC.COLLECTIVE R15, `(.L_x_10318) ;  /* 0x000000000f087348 */ /* 0x000fea0003c00000 */
[----:B------:R0:W1:Y:S02]  /*13090*/  SHFL.IDX P6, R14, R13, R12, R11 ;  /* 0x0000000c0d0e7389 */ /* 0x00006400000c000b */
[----:B01----:R-:W-:Y:S01]  /*130a0*/  ENDCOLLECTIVE ;  /* 0x000000000000791b */ /* 0x003fe20003800000 */
.L_x_10318:
        /* <DEDUP_REMOVED lines=15> */
.L_x_10319:
[----:B------:R-:W-:Y:S02]  /*131a0*/  @P0 IMAD R6, R5, 0x2, R22 ;  /* 0x0000000205060824 */ /* 0x000fe400078e0216 */
[----:B------:R-:W-:Y:S02]  /*131b0*/  IMAD.MOV.U32 R13, RZ, RZ, R4 ;  /* 0x000000ffff0d7224 */ /* 0x000fe400078e0004 */
[----:B------:R-:W-:Y:S02]  /*131c0*/  IMAD.MOV.U32 R12, RZ, RZ, 0x4 ;  /* 0x00000004ff0c7424 */ /* 0x000fe400078e00ff */
[----:B------:R-:W-:-:S07]  /*131d0*/  IMAD.MOV.U32 R3, RZ, RZ, R14 ;  /* 0x000000ffff037224 */ /* 0x000fce00078e000e */
[----:B------:R-:W-:Y:S05]  /*131e0*/  WARPSYNC.COLLECTIVE R15, `(.L_x_10320) ;  /* 0x000000000f087348 */ /* 0x000fea0003c00000 */
[----:B------:R0:W1:Y:S02]  /*131f0*/  SHFL.IDX P6, R14, R13, R12, R11 ;  /* 0x0000000c0d0e7389 */ /* 0x00006400000c000b */
[----:B01----:R-:W-:Y:S01]  /*13200*/  ENDCOLLECTIVE ;  /* 0x000000000000791b */ /* 0x003fe20003800000 */
.L_x_10320:
        /* <DEDUP_REMOVED lines=15> */
.L_x_10321:
[----:B------:R-:W-:Y:S02]  /*13300*/  @P0 IMAD R6, R5, 0x2, R22 ;  /* 0x0000000205060824 */ /* 0x000fe400078e0216 */
[----:B------:R-:W-:Y:S02]  /*13310*/  IMAD.MOV.U32 R13, RZ, RZ, R4 ;  /* 0x000000ffff0d7224 */ /* 0x000fe400078e0004 */
[----:B------:R-:W-:Y:S02]  /*13320*/  IMAD.MOV.U32 R12, RZ, RZ, 0x5 ;  /* 0x00000005ff0c7424 */ /* 0x000fe400078e00ff */
[----:B------:R-:W-:-:S07]  /*13330*/  IMAD.MOV.U32 R3, RZ, RZ, R14 ;  /* 0x000000ffff037224 */ /* 0x000fce00078e000e */
[----:B------:R-:W-:Y:S05]  /*13340*/  WARPSYNC.COLLECTIVE R15, `(.L_x_10322) ;  /* 0x000000000f087348 */ /* 0x000fea0003c00000 */
[----:B------:R0:W1:Y:S02]  /*13350*/  SHFL.IDX P6, R14, R13, R12, R11 ;  /* 0x0000000c0d0e7389 */ /* 0x00006400000c000b */
[----:B01----:R-:W-:Y:S01]  /*13360*/  ENDCOLLECTIVE ;  /* 0x000000000000791b */ /* 0x003fe20003800000 */
.L_x_10322:
        /* <DEDUP_REMOVED lines=10> */
.L_x_10323:
[----:B------:R-:W-:Y:S01]  /*13410*/  @!PT LDS RZ, [RZ] ;  /* 0x00000000fffff984 */ /* 0x000fe20000000800 */
[----:B------:R-:W-:Y:S01]  /*13420*/  @!PT LDS RZ, [RZ] ;  /* 0x00000000fffff984 */ /* 0x000fe20000000800 */
[----:B------:R-:W-:Y:S01]  /*13430*/  @!PT LDS RZ, [RZ] ;  /* 0x00000000fffff984 */ /* 0x000fe20000000800 */
[----:B------:R1:W-:Y:S01]  /*13440*/  @P0 LDGSTS.E.BYPASS.LTC128B.128 [R6+0x1e400], desc[UR36][R2.64], !P2 ;  /* 0x1e40000002060fae */ /* 0x0003e2000d101d64 */
[----:B------:R-:W-:Y:S01]  /*13450*/  IMAD.MOV.U32 R0, RZ, RZ, R14 ;  /* 0x000000ffff007224 */ /* 0x000fe200078e000e */
[----:B------:R-:W-:Y:S06]  /*13460*/  BRA `(.L_x_10324) ;  /* 0xffffffb000e87947 */ /* 0x000fec000383ffff */
.L_x_10247:
[----:B------:R0:W5:Y:S01]  /*13470*/  LDL.LU R6, [R1+0x4] ;  /* 0x0000040001067983 */ /* 0x0001620000300800 */
[----:B------:R-:W-:Y:S01]  /*13480*/  IMAD.MOV.U32 R13, RZ, RZ, R5 ;  /* 0x000000ffff0d7224 */ /* 0x000fe200078e0005 */
[----:B------:R-:W-:Y:S01]  /*13490*/  LOP3.LUT R23, R23, 0xffffdfff, RZ, 0xc0, !PT ;  /* 0xffffdfff17177812 */ /* 0x000fe200078ec0ff */
[----:B------:R-:W-:Y:S02]  /*134a0*/  IMAD.MOV.U32 R12, RZ, RZ, RZ ;  /* 0x000000ffff0c7224 */ /* 0x000fe400078e00ff */
[----:B------:R-:W-:Y:S02]  /*134b0*/  IMAD.MOV.U32 R11, RZ, RZ, 0x181f ;  /* 0x0000181fff0b7424 */ /* 0x000fe400078e00ff */
[----:B------:R-:W-:Y:S02]  /*134c0*/  IMAD.MOV.U32 R15, RZ, RZ, -0x1 ;  /* 0xffffffffff0f7424 */ /* 0x000fe400078e00ff */
[----:B0-----:R-:W-:-:S07]  /*134d0*/  IMAD.IADD R4, R21, 0x1, R4 ;  /* 0x0000000115047824 */ /* 0x001fce00078e0204 */
[----:B-----5:R-:W-:Y:S05]  /*134e0*/  WARPSYNC.COLLECTIVE R15, `(.L_x_10325) ;  /* 0x000000000f087348 */ /* 0x020fea0003c00000 */
[----:B------:R0:W1:Y:S02]  /*134f0*/  SHFL.IDX P6, R14, R13, R12, R11 ;  /* 0x0000000c0d0e7389 */ /* 0x00006400000c000b */
[----:B01---5:R-:W-:Y:S01]  /*13500*/  ENDCOLLECTIVE ;  /* 0x000000000000791b */ /* 0x023fe20003800000 */
.L_x_10325:
[----:B------:R-:W-:Y:S02]  /*13510*/  IMAD.MOV.U32 R13, RZ, RZ, R0 ;  /* 0x000000ffff0d7224 */ /* 0x000fe400078e0000 */
[----:B------:R-:W-:-:S07]  /*13520*/  IMAD.MOV.U32 R3, RZ, RZ, R14 ;  /* 0x000000ffff037224 */ /* 0x000fce00078e000e */
[----:B------:R-:W-:Y:S05]  /*13530*/  WARPSYNC.COLLECTIVE R15, `(.L_x_10326) ;  /* 0x000000000f087348 */ /* 0x000fea0003c00000 */
[----:B------:R0:W1:Y:S02]  /*13540*/  SHFL.IDX P6, R14, R13, R12, R11 ;  /* 0x0000000c0d0e7389 */ /* 0x00006400000c000b */
[----:B01----:R-:W-:Y:S01]  /*13550*/  ENDCOLLECTIVE ;  /* 0x000000000000791b */ /* 0x003fe20003800000 */
.L_x_10326:
[----:B------:R-:W-:Y:S02]  /*13560*/  IMAD.MOV.U32 R13, RZ, RZ, R5 ;  /* 0x000000ffff0d7224 */ /* 0x000fe400078e0005 */
[----:B------:R-:W-:Y:S02]  /*13570*/  IMAD.MOV.U32 R12, RZ, RZ, 0x1 ;  /* 0x00000001ff0c7424 */ /* 0x000fe400078e00ff */
[----:B------:R-:W-:-:S07]  /*13580*/  IMAD.MOV.U32 R10, RZ, RZ, R14 ;  /* 0x000000ffff0a7224 */ /* 0x000fce00078e000e */
[----:B------:R-:W-:Y:S05]  /*13590*/  WARPSYNC.COLLECTIVE R15, `(.L_x_10327) ;  /* 0x000000000f087348 */ /* 0x000fea0003c00000 */
[----:B------:R0:W1:Y:S02]  /*135a0*/  SHFL.IDX P6, R14, R13, R12, R11 ;  /* 0x0000000c0d0e7389 */ /* 0x00006400000c000b */
[----:B01----:R-:W-:Y:S01]  /*135b0*/  ENDCOLLECTIVE ;  /* 0x000000000000791b */ /* 0x003fe20003800000 */
.L_x_10327:
[----:B------:R-:W-:Y:S02]  /*135c0*/  IMAD.MOV.U32 R13, RZ, RZ, R0 ;  /* 0x000000ffff0d7224 */ /* 0x000fe400078e0000 */
[----:B------:R-:W-:-:S05]  /*135d0*/  IMAD R6, R6, R7, RZ ;  /* 0x0000000706067224 */ /* 0x000fca00078e02ff */
[----:B------:R-:W-:-:S13]  /*135e0*/  ISETP.GE.AND P2, PT, R4, R6, PT ;  /* 0x000000060400720c */ /* 0x000fda0003f46270 */
[----:B------:R-:W-:Y:S02]  /*135f0*/  @!P2 LEA R10, P1, R20, R10, 0x1 ;  /* 0x0000000a140aa211 */ /* 0x000fe400078208ff */
[----:B------:R-:W-:-:S03]  /*13600*/  @P2 LOP3.LUT R23, R23, 0x2000, RZ, 0xfc, !PT ;  /* 0x0000200017172812 */ /* 0x000fc600078efcff */
[----:B------:R-:W-:Y:S01]  /*13610*/  @!P2 IMAD.X R3, RZ, RZ, R3, P1 ;  /* 0x000000ffff03a224 */ /* 0x000fe200008e0603 */
[----:B------:R-:W-:Y:S01]  /*13620*/  LOP3.LUT R23, R23, 0xffffefff, RZ, 0xc0, !PT ;  /* 0xffffefff17177812 */ /* 0x000fe200078ec0ff */
[----:B------:R-:W-:-:S05]  /*13630*/  @!P2 IMAD.MOV.U32 R2, RZ, RZ, R10 ;  /* 0x000000ffff02a224 */ /* 0x000fca00078e000a */
        /* <DEDUP_REMOVED lines=10> */
.L_x_10328:
        /* <DEDUP_REMOVED lines=8> */
.L_x_10329:
        /* <DEDUP_REMOVED lines=15> */
.L_x_10330:
[----:B------:R-:W-:Y:S01]  /*13850*/  @P2 LOP3.LUT R23, R23, 0x800, RZ, 0xfc, !PT ;  /* 0x0000080017172812 */ /* 0x000fe200078efcff */
[----:B------:R-:W-:-:S03]  /*13860*/  IMAD.MOV.U32 R13, RZ, RZ, R5 ;  /* 0x000000ffff0d7224 */ /* 0x000fc600078e0005 */
[----:B------:R-:W-:Y:S01]  /*13870*/  LOP3.LUT R23, R23, 0xfffffdff, RZ, 0xc0, !PT ;  /* 0xfffffdff17177812 */ /* 0x000fe200078ec0ff */
[----:B------:R-:W-:Y:S02]  /*13880*/  IMAD.MOV.U32 R12, RZ, RZ, 0x3 ;  /* 0x00000003ff0c7424 */ /* 0x000fe400078e00ff */
[----:B------:R-:W-:-:S05]  /*13890*/  IMAD.MOV.U32 R11, RZ, RZ, R14 ;  /* 0x000000ffff0b7224 */ /* 0x000fca00078e000e */
[----:B------:R-:W-:-:S05]  /*138a0*/  @!P2 LEA R11, P1, R20, R11, 0x1 ;  /* 0x0000000b140ba211 */ /* 0x000fca00078208ff */
[----:B------:R-:W-:Y:S02]  /*138b0*/  @!P2 IMAD.X R8, RZ, RZ, R2, P1 ;  /* 0x000000ffff08a224 */ /* 0x000fe400008e0602 */
[----:B------:R-:W-:Y:S02]  /*138c0*/  @!P2 IMAD.MOV.U32 R2, RZ, RZ, R11 ;  /* 0x000000ffff02a224 */ /* 0x000fe400078e000b */
[----:B------:R-:W-:Y:S02]  /*138d0*/  IMAD.MOV.U32 R11, RZ, RZ, 0x181f ;  /* 0x0000181fff0b7424 */ /* 0x000fe400078e00ff */
[----:B------:R-:W-:-:S07]  /*138e0*/  @!P2 IMAD.MOV.U32 R3, RZ, RZ, R8 ;  /* 0x000000ffff03a224 */ /* 0x000fce00078e0008 */
[----:B------:R-:W-:Y:S05]  /*138f0*/  WARPSYNC.COLLECTIVE R15, `(.L_x_10331) ;  /* 0x000000000f087348 */ /* 0x000fea0003c00000 */
[----:B------:R0:W1:Y:S02]  /*13900*/  SHFL.IDX P6, R14, R13, R12, R11 ;  /* 0x0000000c0d0e7389 */ /* 0x00006400000c000b */
[----:B01----:R-:W-:Y:S01]  /*13910*/  ENDCOLLECTIVE ;  /* 0x000000000000791b */ /* 0x003fe20003800000 */
.L_x_10331:
[----:B------:R-:W-:Y:S01]  /*13920*/  @!PT LDS RZ, [RZ] ;  /* 0x00000000fffff984 */ /* 0x000fe20000000800 */
[----:B------:R-:W-:Y:S01]  /*13930*/  @!PT LDS RZ, [RZ] ;  /* 0x00000000fffff984 */ /* 0x000fe20000000800 */
[----:B------:R-:W-:Y:S01]  /*13940*/  @!PT LDS RZ, [RZ] ;  /* 0x00000000fffff984 */ /* 0x000fe20000000800 */
[----:B------:R0:W-:Y:S01]  /*13950*/  @!P2 LDGSTS.E.BYPASS.LTC128B.128 [R26+0x19400], desc[UR36][R2.64], !P0 ;  /* 0x19400000021aafae */ /* 0x0001e2000c101d64 */
[----:B------:R-:W-:Y:S02]  /*13960*/  IMAD.MOV.U32 R13, RZ, RZ, R0 ;  /* 0x000000ffff0d7224 */ /* 0x000fe400078e0000 */
[----:B0-----:R-:W-:-:S05]  /*13970*/  VIADD R2, R4, 0x30 ;  /* 0x0000003004027836 */ /* 0x001fca0000000000 */
[----:B------:R-:W-:Y:S01]  /*13980*/  ISETP.GE.AND P2, PT, R2, R6, PT ;  /* 0x000000060200720c */ /* 0x000fe20003f46270 */
[----:B------:R-:W-:-:S12]  /*13990*/  IMAD.MOV.U32 R2, RZ, RZ, R14 ;  /* 0x000000ffff027224 */ /* 0x000fd800078e000e */
[----:B------:R-:W-:Y:S05]  /*139a0*/  WARPSYNC.COLLECTIVE R15, `(.L_x_10332) ;  /* 0x000000000f087348 */ /* 0x000fea0003c00000 */
[----:B------:R0:W1:Y:S02]  /*139b0*/  SHFL.IDX P6, R14, R13, R12, R11 ;  /* 0x0000000c0d0e7389 */ /* 0x00006400000c000b */
[----:B01----:R-:W-:Y:S01]  /*139c0*/  ENDCOLLECTIVE ;  /* 0x000000000000791b */ /* 0x003fe20003800000 */
.L_x_10332:
[----:B------:R-:W-:-:S04]  /*139d0*/  @P2 LOP3.LUT R23, R23, 0x200, RZ, 0xfc, !PT ;  /* 0x0000020017172812 */ /* 0x000fc800078efcff */
[----:B------:R-:W-:Y:S01]  /*139e0*/  LOP3.LUT R23, R23, 0xfffffeff, RZ, 0xc0, !PT ;  /* 0xfffffeff17177812 */ /* 0x000fe200078ec0ff */
[----:B------:R-:W-:-:S05]  /*139f0*/  IMAD.MOV.U32 R12, RZ, RZ, R14 ;  /* 0x000000ffff0c7224 */ /* 0x000fca00078e000e */
[----:B------:R-:W-:Y:S01]  /*13a00*/  @!P2 LEA R14, P1, R20, R12, 0x1 ;  /* 0x0000000c140ea211 */ /* 0x000fe200078208ff */
[----:B------:R-:W-:-:S04]  /*13a10*/  IMAD.MOV.U32 R12, RZ, RZ, 0x4 ;  /* 0x00000004ff0c7424 */ /* 0x000fc800078e00ff */
[----:B------:R-:W-:Y:S02]  /*13a20*/  @!P2 IMAD.X R13, RZ, RZ, R2, P1 ;  /* 0x000000ffff0da224 */ /* 0x000fe400008e0602 */
[----:B------:R-:W-:Y:S02]  /*13a30*/  @!P2 IMAD.MOV.U32 R2, RZ, RZ, R14 ;  /* 0x000000ffff02a224 */ /* 0x000fe400078e000e */
[----:B------:R-:W-:Y:S02]  /*13a40*/  @!P2 IMAD.MOV.U32 R3, RZ, RZ, R13 ;  /* 0x000000ffff03a224 */ /* 0x000fe400078e000d */
[----:B------:R-:W-:-:S03]  /*13a50*/  IMAD.MOV.U32 R13, RZ, RZ, R5 ;  /* 0x000000ffff0d7224 */ /* 0x000fc600078e0005 */
[----:B------:R-:W-:Y:S01]  /*13a60*/  @!PT LDS RZ, [RZ] ;  /* 0x00000000fffff984 */ /* 0x000fe20000000800 */
[----:B------:R-:W-:Y:S01]  /*13a70*/  @!PT LDS RZ, [RZ] ;  /* 0x00000000fffff984 */ /* 0x000fe20000000800 */
[----:B------:R-:W-:Y:S01]  /*13a80*/  @!PT LDS RZ, [RZ] ;  /* 0x00000000fffff984 */ /* 0x000fe20000000800 */
[----:B------:R0:W-:Y:S04]  /*13a90*/  @!P2 LDGSTS.E.BYPASS.LTC128B.128 [R26+0x19c00], desc[UR36][R2.64], !P0 ;  /* 0x19c00000021aafae */ /* 0x0001e8000c101d64 */
[----:B0-----:R-:W-:Y:S05]  /*13aa0*/  WARPSYNC.COLLECTIVE R15, `(.L_x_10333) ;  /* 0x000000000f087348 */ /* 0x001fea0003c00000 */
[----:B------:R1:W2:Y:S02]  /*13ab0*/  SHFL.IDX P6, R14, R13, R12, R11 ;  /* 0x0000000c0d0e7389 */ /* 0x0002a400000c000b */
[----:B012---:R-:W-:Y:S01]  /*13ac0*/  ENDCOLLECTIVE ;  /* 0x000000000000791b */ /* 0x007fe20003800000 */
.L_x_10333:
[----:B------:R-:W-:-:S05]  /*13ad0*/  VIADD R2, R4, 0x40 ;  /* 0x0000004004027836 */ /* 0x000fca0000000000 */
[----:B------:R-:W-:Y:S01]  /*13ae0*/  ISETP.GE.AND P2, PT, R2, R6, PT ;  /* 0x000000060200720c */ /* 0x000fe20003f46270 */
[----:B------:R-:W-:Y:S02]  /*13af0*/  IMAD.MOV.U32 R13, RZ, RZ, R0 ;  /* 0x000000ffff0d7224 */ /* 0x000fe400078e0000 */
[----:B------:R-:W-:-:S10]  /*13b00*/  IMAD.MOV.U32 R2, RZ, RZ, R14 ;  /* 0x000000ffff027224 */ /* 0x000fd400078e000e */
[----:B------:R-:W-:Y:S05]  /*13b10*/  WARPSYNC.COLLECTIVE R15, `(.L_x_10334) ;  /* 0x000000000f087348 */ /* 0x000fea0003c00000 */
[----:B------:R0:W1:Y:S02]  /*13b20*/  SHFL.IDX P6, R14, R13, R12, R11 ;  /* 0x0000000c0d0e7389 */ /* 0x00006400000c000b */
[----:B01----:R-:W-:Y:S01]  /*13b30*/  ENDCOLLECTIVE ;  /* 0x000000000000791b */ /* 0x003fe20003800000 */
.L_x_10334:
[----:B------:R-:W-:-:S04]  /*13b40*/  @P2 LOP3.LUT R23, R23, 0x100, RZ, 0xfc, !PT ;  /* 0x0000010017172812 */ /* 0x000fc800078efcff */
[----:B------:R-:W-:Y:S01]  /*13b50*/  LOP3.LUT R23, R23, 0xffffff7f, RZ, 0xc0, !PT ;  /* 0xffffff7f17177812 */ /* 0x000fe200078ec0ff */
[----:B------:R-:W-:Y:S02]  /*13b60*/  IMAD.MOV.U32 R13, RZ, RZ, R5 ;  /* 0x000000ffff0d7224 */ /* 0x000fe400078e0005 */
[----:B------:R-:W-:-:S05]  /*13b70*/  IMAD.MOV.U32 R12, RZ, RZ, R14 ;  /* 0x000000ffff0c7224 */ /* 0x000fca00078e000e */
[----:B------:R-:W-:-:S05]  /*13b80*/  @!P2 LEA R15, P1, R20, R12, 0x1 ;  /* 0x0000000c140fa211 */ /* 0x000fca00078208ff */
[----:B------:R-:W-:Y:S02]  /*13b90*/  @!P2 IMAD.X R12, RZ, RZ, R2, P1 ;  /* 0x000000ffff0ca224 */ /* 0x000fe400008e0602 */
[----:B------:R-:W-:Y:S02]  /*13ba0*/  @!P2 IMAD.MOV.U32 R2, RZ, RZ, R15 ;  /* 0x000000ffff02a224 */ /* 0x000fe400078e000f */
[----:B------:R-:W-:Y:S02]  /*13bb0*/  @!P2 IMAD.MOV.U32 R3, RZ, RZ, R12 ;  /* 0x000000ffff03a224 */ /* 0x000fe400078e000c */
[----:B------:R-:W-:Y:S02]  /*13bc0*/  IMAD.MOV.U32 R12, RZ, RZ, 0x5 ;  /* 0x00000005ff0c7424 */ /* 0x000fe400078e00ff */
[----:B------:R-:W-:Y:S01]  /*13bd0*/  IMAD.MOV.U32 R15, RZ, RZ, -0x1 ;  /* 0xffffffffff0f7424 */ /* 0x000fe200078e00ff */
[----:B------:R-:W-:Y:S01]  /*13be0*/  @!PT LDS RZ, [RZ] ;  /* 0x00000000fffff984 */ /* 0x000fe20000000800 */
[----:B------:R-:W-:Y:S01]  /*13bf0*/  @!PT LDS RZ, [RZ] ;  /* 0x00000000fffff984 */ /* 0x000fe20000000800 */
[----:B------:R-:W-:Y:S01]  /*13c00*/  @!PT LDS RZ, [RZ] ;  /* 0x00000000fffff984 */ /* 0x000fe20000000800 */
[----:B------:R0:W-:Y:S06]  /*13c10*/  @!P2 LDGSTS.E.BYPASS.LTC128B.128 [R26+0x1a400], desc[UR36][R2.64], !P0 ;  /* 0x1a400000021aafae */ /* 0x0001ec000c101d64 */
[----:B0-----:R-:W-:Y:S05]  /*13c20*/  WARPSYNC.COLLECTIVE R15, `(.L_x_10335) ;  /* 0x000000000f087348 */ /* 0x001fea0003c00000 */
[----:B------:R1:W2:Y:S02]  /*13c30*/  SHFL.IDX P6, R14, R13, R12, R11 ;  /* 0x0000000c0d0e7389 */ /* 0x0002a400000c000b */
[----:B012---:R-:W-:Y:S01]  /*13c40*/  ENDCOLLECTIVE ;  /* 0x000000000000791b */ /* 0x007fe20003800000 */
.L_x_10335:
[----:B------:R-:W-:-:S05]  /*13c50*/  VIADD R2, R4, 0x50 ;  /* 0x0000005004027836 */ /* 0x000fca0000000000 */
[----:B------:R-:W-:Y:S01]  /*13c60*/  ISETP.GE.AND P2, PT, R2, R6, PT ;  /* 0x000000060200720c */ /* 0x000fe20003f46270 */
[----:B------:R-:W-:Y:S02]  /*13c70*/  IMAD.MOV.U32 R13, RZ, RZ, R0 ;  /* 0x000000ffff0d7224 */ /* 0x000fe400078e0000 */
[----:B------:R-:W-:-:S10]  /*13c80*/  IMAD.MOV.U32 R8, RZ, RZ, R14 ;  /* 0x000000ffff087224 */ /* 0x000fd400078e000e */
[----:B------:R-:W-:Y:S05]  /*13c90*/  WARPSYNC.COLLECTIVE R15, `(.L_x_10336) ;  /* 0x000000000f087348 */ /* 0x000fea0003c00000 */
[----:B------:R0:W1:Y:S02]  /*13ca0*/  SHFL.IDX P6, R14, R13, R12, R11 ;  /* 0x0000000c0d0e7389 */ /* 0x00006400000c000b */
[----:B01----:R-:W-:Y:S01]  /*13cb0*/  ENDCOLLECTIVE ;  /* 0x000000000000791b */ /* 0x003fe20003800000 */
.L_x_10336:
        /* <DEDUP_REMOVED lines=8> */
.L_x_10337:
        /* <DEDUP_REMOVED lines=13> */
.L_x_10338:
[----:B------:R-:W-:-:S05]  /*13e10*/  VIADD R3, R4, 0x60 ;  /* 0x0000006004037836 */ /* 0x000fca0000000000 */
[----:B------:R-:W-:Y:S01]  /*13e20*/  ISETP.GE.AND P2, PT, R3, R6, PT ;  /* 0x000000060300720c */ /* 0x000fe20003f46270 */
[----:B------:R-:W-:Y:S02]  /*13e30*/  IMAD.MOV.U32 R13, RZ, RZ, R5 ;  /* 0x000000ffff0d7224 */ /* 0x000fe400078e0005 */
[----:B------:R-:W-:-:S10]  /*13e40*/  IMAD.MOV.U32 R12, RZ, RZ, 0x7 ;  /* 0x00000007ff0c7424 */ /* 0x000fd400078e00ff */
[----:B------:R-:W-:Y:S02]  /*13e50*/  @P2 LOP3.LUT R23, R23, 0x40, RZ, 0xfc, !PT ;  /* 0x0000004017172812 */ /* 0x000fe400078efcff */
[----:B------:R-:W-:-:S07]  /*13e60*/  MOV R7, R14 ;  /* 0x0000000e00077202 */ /* 0x000fce0000000f00 */
[----:B------:R-:W-:Y:S05]  /*13e70*/  WARPSYNC.COLLECTIVE R15, `(.L_x_10339) ;  /* 0x000000000f087348 */ /* 0x000fea0003c00000 */
[----:B------:R0:W1:Y:S02]  /*13e80*/  SHFL.IDX P6, R14, R13, R12, R11 ;  /* 0x0000000c0d0e7389 */ /* 0x00006400000c000b */
[----:B01----:R-:W-:Y:S01]  /*13e90*/  ENDCOLLECTIVE ;  /* 0x000000000000791b */ /* 0x003fe20003800000 */
.L_x_10339:
        /* <DEDUP_REMOVED lines=9> */
[----:B------:R-:W-:-:S07]  /*13f30*/  IMAD.MOV.U32 R5, RZ, RZ, R14 ;  /* 0x000000ffff057224 */ /* 0x000fce00078e000e */
[----:B0-----:R-:W-:Y:S05]  /*13f40*/  WARPSYNC.COLLECTIVE R15, `(.L_x_10340) ;  /* 0x000000000f087348 */ /* 0x001fea0003c00000 */
[----:B------:R1:W2:Y:S02]  /*13f50*/  SHFL.IDX P6, R14, R13, R12, R11 ;  /* 0x0000000c0d0e7389 */ /* 0x0002a400000c000b */
[----:B012---:R-:W-:Y:S01]  /*13f60*/  ENDCOLLECTIVE ;  /* 0x000000000000791b */ /* 0x007fe20003800000 */
.L_x_10340:
[----:B------:R-:W-:Y:S01]  /*13f70*/  IMAD.MOV.U32 R0, RZ, RZ, R14 ;  /* 0x000000ffff007224 */ /* 0x000fe200078e000e */
[----:B------:R-:W-:Y:S06]  /*13f80*/  BRA `(.L_x_10341) ;  /* 0xffffffb4001c7947 */ /* 0x000fec000383ffff */
.L_x_10251:
        /* <DEDUP_REMOVED lines=8> */
.L_x_10343:
[----:B------:R-:W-:Y:S05]  /*14010*/  BSYNC B0 ;  /* 0x0000000000007941 */ /* 0x000fea0003800000 */
.L_x_10342:
[----:B------:R-:W-:Y:S01]  /*14020*/  IMAD.MOV.U32 R13, RZ, RZ, R0 ;  /* 0x000000ffff0d7224 */ /* 0x000fe200078e0000 */
[----:B------:R-:W-:Y:S01]  /*14030*/  LOP3.LUT P5, RZ, R23, 0x2000, RZ, 0xc0, !PT ;  /* 0x0000200017ff7812 */ /* 0x000fe200078ac0ff */
[----:B------:R-:W-:Y:S02]  /*14040*/  IMAD.MOV.U32 R12, RZ, RZ, RZ ;  /* 0x000000ffff0c7224 */ /* 0x000fe400078e00ff */
[----:B------:R-:W-:Y:S02]  /*14050*/  IMAD.MOV.U32 R11, RZ, RZ, 0x181f ;  /* 0x0000181fff0b7424 */ /* 0x000fe400078e00ff */
[----:B------:R-:W-:Y:S02]  /*14060*/  IMAD.MOV.U32 R15, RZ, RZ, -0x1 ;  /* 0xffffffffff0f7424 */ /* 0x000fe400078e00ff */
[----:B------:R-:W-:-:S07]  /*14070*/  IMAD.MOV.U32 R2, RZ, RZ, R14 ;  /* 0x000000ffff027224 */ /* 0x000fce00078e000e */
[----:B------:R-:W-:Y:S05]  /*14080*/  WARPSYNC.COLLECTIVE R15, `(.L_x_10344) ;  /* 0x000000000f087348 */ /* 0x000fea0003c00000 */
[----:B------:R0:W1:Y:S02]  /*14090*/  SHFL.IDX P6, R14, R13, R12, R11 ;  /* 0x0000000c0d0e7389 */ /* 0x00006400000c000b */
[----:B01----:R-:W-:Y:S01]  /*140a0*/  ENDCOLLECTIVE ;  /* 0x000000000000791b */ /* 0x003fe20003800000 */
.L_x_10344:
[----:B------:R-:W-:Y:S02]  /*140b0*/  IMAD.MOV.U32 R13, RZ, RZ, R4 ;  /* 0x000000ffff0d7224 */ /* 0x000fe400078e0004 */
[----:B------:R-:W-:Y:S01]  /*140c0*/  IMAD.MOV.U32 R12, RZ, RZ, 0x1 ;  /* 0x00000001ff0c7424 */ /* 0x000fe200078e00ff */
[----:B------:R-:W-:-:S13]  /*140d0*/  @!P5 LEA R5, P0, R8, R14, 0x1 ;  /* 0x0000000e0805d211 */ /* 0x000fda00078008ff */
[----:B------:R-:W-:Y:S05]  /*140e0*/  WARPSYNC.COLLECTIVE R15, `(.L_x_10345) ;  /* 0x000000000f087348 */ /* 0x000fea0003c00000 */
[----:B------:R0:W1:Y:S02]  /*140f0*/  SHFL.IDX P6, R14, R13, R12, R11 ;  /* 0x0000000c0d0e7389 */ /* 0x00006400000c000b */
[----:B01----:R-:W-:Y:S01]  /*14100*/  ENDCOLLECTIVE ;  /* 0x000000000000791b */ /* 0x003fe20003800000 */
.L_x_10345:
[----:B------:R-:W-:Y:S02]  /*14110*/  @!P5 IMAD.X R3, RZ, RZ, R2, P0 ;  /* 0x000000ffff03d224 */ /* 0x000fe400000e0602 */
        /* <DEDUP_REMOVED lines=14> */
.L_x_10346:
[----:B------:R-:W-:Y:S02]  /*14200*/  IMAD.MOV.U32 R13, RZ, RZ, R4 ;  /* 0x000000ffff0d7224 */ /* 0x000fe400078e0004 */
[----:B------:R-:W-:Y:S01]  /*14210*/  IMAD.MOV.U32 R12, RZ, RZ, 0x2 ;  /* 0x00000002ff0c7424 */ /* 0x000fe200078e00ff */
[----:B------:R-:W-:-:S13]  /*14220*/  LOP3.LUT P6, RZ, R23, 0x1000, RZ, 0xc0, !PT ;  /* 0x0000100017ff7812 */ /* 0x000fda00078cc0ff */
[----:B------:R-:W-:-:S05]  /*14230*/  @!P6 LEA R6, P0, R8, R14, 0x1 ;  /* 0x0000000e0806e211 */ /* 0x000fca00078008ff */
[----:B------:R-:W-:Y:S02]  /*14240*/  @!P6 IMAD.X R7, RZ, RZ, R5, P0 ;  /* 0x000000ffff07e224 */ /* 0x000fe400000e0605 */
[----:B------:R-:W-:Y:S02]  /*14250*/  @!P6 IMAD.MOV.U32 R2, RZ, RZ, R6 ;  /* 0x000000ffff02e224 */ /* 0x000fe400078e0006 */
        /* <DEDUP_REMOVED lines=11> */
.L_x_10347:
[----:B------:R-:W-:Y:S02]  /*14310*/  IMAD.MOV.U32 R13, RZ, RZ, R0 ;  /* 0x000000ffff0d7224 */ /* 0x000fe400078e0000 */
[----:B------:R-:W-:-:S07]  /*14320*/  IMAD.MOV.U32 R5, RZ, RZ, R14 ;  /* 0x000000ffff057224 */ /* 0x000fce00078e000e */
[----:B------:R-:W-:Y:S05]  /*14330*/  WARPSYNC.COLLECTIVE R15, `(.L_x_10348) ;  /* 0x000000000f087348 */ /* 0x000fea0003c00000 */
[----:B------:R0:W1:Y:S02]  /*14340*/  SHFL.IDX P6, R14, R13, R12, R11 ;  /* 0x0000000c0d0e7389 */ /* 0x00006400000c000b */
[----:B01----:R-:W-:Y:S01]  /*14350*/  ENDCOLLECTIVE ;  /* 0x000000000000791b */ /* 0x003fe20003800000 */
.L_x_10348:
[----:B------:R-:W-:Y:S02]  /*14360*/  IMAD.MOV.U32 R13, RZ, RZ, R4 ;  /* 0x000000ffff0d7224 */ /* 0x000fe400078e0004 */
[----:B------:R-:W-:Y:S01]  /*14370*/  IMAD.MOV.U32 R12, RZ, RZ, 0x3 ;  /* 0x00000003ff0c7424 */ /* 0x000fe200078e00ff */
[----:B------:R-:W-:-:S13]  /*14380*/  @!P5 LEA R6, P0, R8, R14, 0x1 ;  /* 0x0000000e0806d211 */ /* 0x000fda00078008ff */
[----:B------:R-:W-:Y:S05]  /*14390*/  WARPSYNC.COLLECTIVE R15, `(.L_x_10349) ;  /* 0x000000000f087348 */ /* 0x000fea0003c00000 */
[----:B------:R0:W1:Y:S02]  /*143a0*/  SHFL.IDX P6, R14, R13, R12, R11 ;  /* 0x0000000c0d0e7389 */ /* 0x00006400000c000b */
[----:B01----:R-:W-:Y:S01]  /*143b0*/  ENDCOLLECTIVE ;  /* 0x000000000000791b */ /* 0x003fe20003800000 */
.L_x_10349:
[----:B------:R-:W-:Y:S02]  /*143c0*/  @!P5 IMAD.X R7, RZ, RZ, R5, P0 ;  /* 0x000000ffff07d224 */ /* 0x000fe400000e0605 */
[----:B------:R-:W-:Y:S02]  /*143d0*/  @!P5 IMAD.MOV.U32 R2, RZ, RZ, R6 ;  /* 0x000000ffff02d224 */ /* 0x000fe400078e0006 */
[----:B------:R-:W-:-:S05]  /*143e0*/  @!P5 IMAD.MOV.U32 R3, RZ, RZ, R7 ;  /* 0x000000ffff03d224 */ /* 0x000fca00078e0007 */
[----:B------:R-:W-:Y:S01]  /*143f0*/  @!PT LDS RZ, [RZ] ;  /* 0x00000000fffff984 */ /* 0x000fe20000000800 */
[----:B------:R-:W-:Y:S01]  /*14400*/  @!PT LDS RZ, [RZ] ;  /* 0x00000000fffff984 */ /* 0x000fe20000000800 */
[----:B------:R-:W-:Y:S01]  /*14410*/  @!PT LDS RZ, [RZ] ;  /* 0x00000000fffff984 */ /* 0x000fe20000000800 */
[----:B------:R0:W-:Y:S01]  /*14420*/  @!P5 LDGSTS.E.BYPASS.LTC128B.128 [R26+0x23400], desc[UR36][R2.64], !P4 ;  /* 0x23400000021adfae */ /* 0x0001e2000e101d64 */
[----:B------:R-:W-:-:S03]  /*14430*/  IMAD.MOV.U32 R13, RZ, RZ, R0 ;  /* 0x000000ffff0d7224 */ /* 0x000fc600078e0000 */
[----:B------:R0:W-:Y:S04]  /*14440*/  @!P5 LDGSTS.E.BYPASS.LTC128B.128 [R26+0x27400], desc[UR36][R2.64+0x80], !P3 ;  /* 0x27400080021adfae */ /* 0x0001e8000d901d64 */
[----:B------:R0:W-:Y:S01]  /*14450*/  @!P5 LDGSTS.E.BYPASS.LTC128B.128 [R26+0x2b400], desc[UR36][R2.64+0x100], !P2 ;  /* 0x2b400100021adfae */ /* 0x0001e2000d101d64 */
[----:B------:R-:W-:-:S03]  /*14460*/  IMAD.MOV.U32 R5, RZ, RZ, R14 ;  /* 0x000000ffff057224 */ /* 0x000fc600078e000e */
[----:B------:R0:W-:Y:S01]  /*14470*/  @!P5 LDGSTS.E.BYPASS.LTC128B.128 [R26+0x2f400], desc[UR36][R2.64+0x180], !P1 ;  /* 0x2f400180021adfae */ /* 0x0001e2000c901d64 */
[----:B------:R-:W-:-:S13]  /*14480*/  LOP3.LUT P5, RZ, R23, 0x100, RZ, 0xc0, !PT ;  /* 0x0000010017ff7812 */ /* 0x000fda00078ac0ff */
[----:B0-----:R-:W-:Y:S05]  /*14490*/  WARPSYNC.COLLECTIVE R15, `(.L_x_10350) ;  /* 0x000000000f087348 */ /* 0x001fea0003c00000 */
[----:B------:R1:W2:Y:S02]  /*144a0*/  SHFL.IDX P6, R14, R13, R12, R11 ;  /* 0x0000000c0d0e7389 */ /* 0x0002a400000c000b */
[----:B012---:R-:W-:Y:S01]  /*144b0*/  ENDCOLLECTIVE ;  /* 0x000000000000791b */ /* 0x007fe20003800000 */
.L_x_10350:
        /* <DEDUP_REMOVED lines=17> */
.L_x_10351:
[----:B------:R-:W-:Y:S02]  /*145d0*/  IMAD.MOV.U32 R13, RZ, RZ, R0 ;  /* 0x000000ffff0d7224 */ /* 0x000fe400078e0000 */
[----:B------:R-:W-:-:S07]  /*145e0*/  IMAD.MOV.U32 R5, RZ, RZ, R14 ;  /* 0x000000ffff057224 */ /* 0x000fce00078e000e */
[----:B------:R-:W-:Y:S05]  /*145f0*/  WARPSYNC.COLLECTIVE R15, `(.L_x_10352) ;  /* 0x000000000f087348 */ /* 0x000fea0003c00000 */
[----:B------:R0:W1:Y:S02]  /*14600*/  SHFL.IDX P6, R14, R13, R12, R11 ;  /* 0x0000000c0d0e7389 */ /* 0x00006400000c000b */
[----:B01----:R-:W-:Y:S01]  /*14610*/  ENDCOLLECTIVE ;  /* 0x000000000000791b */ /* 0x003fe20003800000 */
.L_x_10352:
[----:B------:R-:W-:Y:S02]  /*14620*/  IMAD.MOV.U32 R13, RZ, RZ, R4 ;  /* 0x000000ffff0d7224 */ /* 0x000fe400078e0004 */
[----:B------:R-:W-:Y:S01]  /*14630*/  IMAD.MOV.U32 R12, RZ, RZ, 0x5 ;  /* 0x00000005ff0c7424 */ /* 0x000fe200078e00ff */
[----:B------:R-:W-:-:S13]  /*14640*/  @!P5 LEA R6, P0, R8, R14, 0x1 ;  /* 0x0000000e0806d211 */ /* 0x000fda00078008ff */
[----:B------:R-:W-:Y:S05]  /*14650*/  WARPSYNC.COLLECTIVE R15, `(.L_x_10353) ;  /* 0x000000000f087348 */ /* 0x000fea0003c00000 */
[----:B------:R0:W1:Y:S02]  /*14660*/  SHFL.IDX P6, R14, R13, R12, R11 ;  /* 0x0000000c0d0e7389 */ /* 0x00006400000c000b */
[----:B01----:R-:W-:Y:S01]  /*14670*/  ENDCOLLECTIVE ;  /* 0x000000000000791b */ /* 0x003fe20003800000 */
.L_x_10353:
        /* <DEDUP_REMOVED lines=16> */
.L_x_10354:
        /* <DEDUP_REMOVED lines=17> */
.L_x_10355:
[----:B------:R-:W-:Y:S02]  /*14890*/  IMAD.MOV.U32 R13, RZ, RZ, R0 ;  /* 0x000000ffff0d7224 */ /* 0x000fe400078e0000 */
[----:B------:R-:W-:-:S07]  /*148a0*/  IMAD.MOV.U32 R5, RZ, RZ, R14 ;  /* 0x000000ffff057224 */ /* 0x000fce00078e000e */
[----:B------:R-:W-:Y:S05]  /*148b0*/  WARPSYNC.COLLECTIVE R15, `(.L_x_10356) ;  /* 0x000000000f087348 */ /* 0x000fea0003c00000 */
[----:B------:R0:W1:Y:S02]  /*148c0*/  SHFL.IDX P6, R14, R13, R12, R11 ;  /* 0x0000000c0d0e7389 */ /* 0x00006400000c000b */
[----:B01----:R-:W-:Y:S01]  /*148d0*/  ENDCOLLECTIVE ;  /* 0x000000000000791b */ /* 0x003fe20003800000 */
.L_x_10356:
[----:B------:R-:W-:Y:S02]  /*148e0*/  IMAD.MOV.U32 R13, RZ, RZ, R4 ;  /* 0x000000ffff0d7224 */ /* 0x000fe400078e0004 */
[----:B------:R-:W-:Y:S01]  /*148f0*/  IMAD.MOV.U32 R12, RZ, RZ, 0x7 ;  /* 0x00000007ff0c7424 */ /* 0x000fe200078e00ff */
[----:B------:R-:W-:-:S13]  /*14900*/  @!P5 LEA R6, P0, R8, R14, 0x1 ;  /* 0x0000000e0806d211 */ /* 0x000fda00078008ff */
[----:B------:R-:W-:Y:S05]  /*14910*/  WARPSYNC.COLLECTIVE R15, `(.L_x_10357) ;  /* 0x000000000f087348 */ /* 0x000fea0003c00000 */
[----:B------:R0:W1:Y:S02]  /*14920*/  SHFL.IDX P6, R14, R13, R12, R11 ;  /* 0x0000000c0d0e7389 */ /* 0x00006400000c000b */
[----:B01----:R-:W-:Y:S01]  /*14930*/  ENDCOLLECTIVE ;  /* 0x000000000000791b */ /* 0x003fe20003800000 */
.L_x_10357:
        /* <DEDUP_REMOVED lines=11> */
[----:B------:R0:W-:Y:S04]  /*149f0*/  @!P5 LDGSTS.E.BYPASS.LTC128B.128 [R26+0x31400], desc[UR36][R2.64+0x180], !P1 ;  /* 0x31400180021adfae */ /* 0x0001e8000c901d64 */
[----:B0-----:R-:W-:Y:S05]  /*14a00*/  WARPSYNC.COLLECTIVE R15, `(.L_x_10358) ;  /* 0x000000000f087348 */ /* 0x001fea0003c00000 */
[----:B------:R1:W2:Y:S02]  /*14a10*/  SHFL.IDX P6, R14, R13, R12, R11 ;  /* 0x0000000c0d0e7389 */ /* 0x0002a400000c000b */
[----:B012---:R-:W-:Y:S01]  /*14a20*/  ENDCOLLECTIVE ;  /* 0x000000000000791b */ /* 0x007fe20003800000 */
.L_x_10358:
[----:B------:R-:W-:Y:S05]  /*14a30*/  BRA `(.L_x_10359) ;  /* 0xffffffb400507947 */ /* 0x000fea000383ffff */
.L_x_10256:
[----:B0-----:R0:W1:Y:S02]  /*14a40*/  SYNCS.PHASECHK.TRANS64.TRYWAIT P0, [R22+URZ+0x32420], R3 ;  /* 0x03242003160075a7 */ /* 0x001064000800017f */
[----:B-1----:R-:W-:Y:S05]  /*14a50*/  @!P0 NANOSLEEP.SYNCS 0x989680 ;  /* 0x009896800000895d */ /* 0x002fea0003900000 */
[----:B------:R-:W1:Y:S02]  /*14a60*/  @!P0 SYNCS.PHASECHK.TRANS64 P0, [R22+URZ+0x32420], R3 ;  /* 0x03242003160085a7 */ /* 0x000e64000800007f */
[----:B-1----:R-:W-:Y:S05]  /*14a70*/  @!P0 BRA `(.L_x_10256) ;  /* 0xfffffffc00f08947 */ /* 0x002fea000383ffff */
[----:B------:R-:W-:Y:S05]  /*14a80*/  BRA `(.L_x_10360) ;  /* 0xffffffb400c07947 */ /* 0x000fea000383ffff */
.L_x_10259:
[----:B-1----:R1:W2:Y:S02]  /*14a90*/  SYNCS.PHASECHK.TRANS64.TRYWAIT P0, [R25+URZ+0x32460], R0 ;  /* 0x03246000190075a7 */ /* 0x0022a4000800017f */
[----:B--2---:R-:W-:Y:S05]  /*14aa0*/  @!P0 NANOSLEEP.SYNCS 0x989680 ;  /* 0x009896800000895d */ /* 0x004fea0003900000 */
[----:B------:R-:W2:Y:S02]  /*14ab0*/  @!P0 SYNCS.PHASECHK.TRANS64 P0, [R25+URZ+0x32460], R0 ;  /* 0x03246000190085a7 */ /* 0x000ea4000800007f */
[----:B--2---:R-:W-:Y:S05]  /*14ac0*/  @!P0 BRA `(.L_x_10259) ;  /* 0xfffffffc00f08947 */ /* 0x004fea000383ffff */
[----:B------:R-:W-:Y:S05]  /*14ad0*/  BRA `(.L_x_10361) ;  /* 0xffffffb400cc7947 */ /* 0x000fea000383ffff */
.L_x_10260:
        /* <DEDUP_REMOVED lines=8> */
.L_x_10363:
[----:B------:R-:W-:Y:S05]  /*14b60*/  BSYNC B0 ;  /* 0x0000000000007941 */ /* 0x000fea0003800000 */
.L_x_10362:
        /* <DEDUP_REMOVED lines=13> */
.L_x_10364:
        /* <DEDUP_REMOVED lines=9> */
.L_x_10365:
        /* <DEDUP_REMOVED lines=17> */
.L_x_10366:
[----:B------:R-:W-:Y:S02]  /*14de0*/  IMAD.MOV.U32 R13, RZ, RZ, R6 ;  /* 0x000000ffff0d7224 */ /* 0x000fe400078e0006 */
[----:B------:R-:W-:Y:S01]  /*14df0*/  IMAD.MOV.U32 R12, RZ, RZ, 0x2 ;  /* 0x00000002ff0c7424 */ /* 0x000fe200078e00ff */
[----:B------:R-:W-:-:S13]  /*14e00*/  IADD3 R2, P3, R14, R0, RZ ;  /* 0x000000000e027210 */ /* 0x000fda0007f7e0ff */
[----:B------:R-:W-:Y:S05]  /*14e10*/  WARPSYNC.COLLECTIVE R15, `(.L_x_10367) ;  /* 0x000000000f087348 */ /* 0x000fea0003c00000 */
[----:B------:R0:W1:Y:S02]  /*14e20*/  SHFL.IDX P6, R14, R13, R12, R11 ;  /* 0x0000000c0d0e7389 */ /* 0x00006400000c000b */
[----:B01----:R-:W-:Y:S01]  /*14e30*/  ENDCOLLECTIVE ;  /* 0x000000000000791b */ /* 0x003fe20003800000 */
.L_x_10367:
        /* <DEDUP_REMOVED lines=17> */
.L_x_10368:
[----:B------:R-:W-:Y:S02]  /*14f50*/  IMAD.MOV.U32 R13, RZ, RZ, R6 ;  /* 0x000000ffff0d7224 */ /* 0x000fe400078e0006 */
[----:B------:R-:W-:Y:S01]  /*14f60*/  IMAD.MOV.U32 R12, RZ, RZ, 0x3 ;  /* 0x00000003ff0c7424 */ /* 0x000fe200078e00ff */
[----:B------:R-:W-:-:S13]  /*14f70*/  IADD3 R2, P3, R14, R0, RZ ;  /* 0x000000000e027210 */ /* 0x000fda0007f7e0ff */
[----:B------:R-:W-:Y:S05]  /*14f80*/  WARPSYNC.COLLECTIVE R15, `(.L_x_10369) ;  /* 0x000000000f087348 */ /* 0x000fea0003c00000 */
[----:B------:R0:W1:Y:S02]  /*14f90*/  SHFL.IDX P6, R14, R13, R12, R11 ;  /* 0x0000000c0d0e7389 */ /* 0x00006400000c000b */
[----:B01----:R-:W-:Y:S01]  /*14fa0*/  ENDCOLLECTIVE ;  /* 0x000000000000791b */ /* 0x003fe20003800000 */
.L_x_10369:
        /* <DEDUP_REMOVED lines=17> */
.L_x_10370:
[----:B------:R-:W-:Y:S02]  /*150c0*/  IMAD.MOV.U32 R13, RZ, RZ, R6 ;  /* 0x000000ffff0d7224 */ /* 0x000fe400078e0006 */
[----:B------:R-:W-:Y:S01]  /*150d0*/  IMAD.MOV.U32 R12, RZ, RZ, 0x4 ;  /* 0x00000004ff0c7424 */ /* 0x000fe200078e00ff */
[----:B------:R-:W-:-:S13]  /*150e0*/  IADD3 R2, P3, R14, R0, RZ ;  /* 0x000000000e027210 */ /* 0x000fda0007f7e0ff */
[----:B------:R-:W-:Y:S05]  /*150f0*/  WARPSYNC.COLLECTIVE R15, `(.L_x_10371) ;  /* 0x000000000f087348 */ /* 0x000fea0003c00000 */
[----:B------:R0:W1:Y:S02]  /*15100*/  SHFL.IDX P6, R14, R13, R12, R11 ;  /* 0x0000000c0d0e7389 */ /* 0x00006400000c000b */
[----:B01----:R-:W-:Y:S01]  /*15110*/  ENDCOLLECTIVE ;  /* 0x000000000000791b */ /* 0x003fe20003800000 */
.L_x_10371:
        /* <DEDUP_REMOVED lines=17> */
.L_x_10372:
[----:B------:R-:W-:Y:S02]  /*15230*/  IMAD.MOV.U32 R13, RZ, RZ, R6 ;  /* 0x000000ffff0d7224 */ /* 0x000fe400078e0006 */
[----:B------:R-:W-:Y:S01]  /*15240*/  IMAD.MOV.U32 R12, RZ, RZ, 0x5 ;  /* 0x00000005ff0c7424 */ /* 0x000fe200078e00ff */
[----:B------:R-:W-:-:S13]  /*15250*/  IADD3 R2, P3, R14, R0, RZ ;  /* 0x000000000e027210 */ /* 0x000fda0007f7e0ff */
[----:B------:R-:W-:Y:S05]  /*15260*/  WARPSYNC.COLLECTIVE R15, `(.L_x_10373) ;  /* 0x000000000f087348 */ /* 0x000fea0003c00000 */
[----:B------:R0:W1:Y:S02]  /*15270*/  SHFL.IDX P6, R14, R13, R12, R11 ;  /* 0x0000000c0d0e7389 */ /* 0x00006400000c000b */
[----:B01----:R-:W-:Y:S01]  /*15280*/  ENDCOLLECTIVE ;  /* 0x000000000000791b */ /* 0x003fe20003800000 */
.L_x_10373:
        /* <DEDUP_REMOVED lines=12> */
.L_x_10374:
        /* <DEDUP_REMOVED lines=9> */
.L_x_10267:
[----:B-1----:R1:W2:Y:S02]  /*153e0*/  SYNCS.PHASECHK.TRANS64.TRYWAIT P0, [R10+URZ+0x32440], R20 ;  /* 0x032440140a0075a7 */ /* 0x0022a4000800017f */
[----:B--2---:R-:W-:Y:S05]  /*153f0*/  @!P0 NANOSLEEP.SYNCS 0x989680 ;  /* 0x009896800000895d */ /* 0x004fea0003900000 */
[----:B------:R-:W2:Y:S02]  /*15400*/  @!P0 SYNCS.PHASECHK.TRANS64 P0, [R10+URZ+0x32440], R20 ;  /* 0x032440140a0085a7 */ /* 0x000ea4000800007f */
[----:B--2---:R-:W-:Y:S05]  /*15410*/  @!P0 BRA `(.L_x_10267) ;  /* 0xfffffffc00f08947 */ /* 0x004fea000383ffff */
[----:B------:R-:W-:Y:S05]  /*15420*/  BRA `(.L_x_10376) ;  /* 0xffffffb800507947 */ /* 0x000fea000383ffff */
.L_x_10268:
        /* <DEDUP_REMOVED lines=8> */
.L_x_10378:
[----:B------:R-:W-:Y:S05]  /*154b0*/  BSYNC B1 ;  /* 0x0000000000017941 */ /* 0x000fea0003800000 */
.L_x_10377:
        /* <DEDUP_REMOVED lines=9> */
.L_x_10379:
[----:B------:R-:W-:Y:S02]  /*15550*/  IMAD.MOV.U32 R13, RZ, RZ, R8 ;  /* 0x000000ffff0d7224 */ /* 0x000fe400078e0008 */
[----:B------:R-:W-:Y:S02]  /*15560*/  IMAD.MOV.U32 R12, RZ, RZ, 0x1 ;  /* 0x00000001ff0c7424 */ /* 0x000fe400078e00ff */
[----:B------:R-:W-:-:S07]  /*15570*/  IMAD.MOV.U32 R2, RZ, RZ, R14 ;  /* 0x000000ffff027224 */ /* 0x000fce00078e000e */
[----:B------:R-:W-:Y:S05]  /*15580*/  WARPSYNC.COLLECTIVE R15, `(.L_x_10380) ;  /* 0x000000000f087348 */ /* 0x000fea0003c00000 */
[----:B------:R0:W1:Y:S02]  /*15590*/  SHFL.IDX P6, R14, R13, R12, R11 ;  /* 0x0000000c0d0e7389 */ /* 0x00006400000c000b */
[----:B01----:R-:W-:Y:S01]  /*155a0*/  ENDCOLLECTIVE ;  /* 0x000000000000791b */ /* 0x003fe20003800000 */
.L_x_10380:
        /* <DEDUP_REMOVED lines=11> */
.L_x_10381:
[----:B------:R-:W-:Y:S02]  /*15660*/  IMAD.MOV.U32 R13, RZ, RZ, R8 ;  /* 0x000000ffff0d7224 */ /* 0x000fe400078e0008 */
[----:B------:R-:W-:Y:S02]  /*15670*/  IMAD.MOV.U32 R12, RZ, RZ, 0x2 ;  /* 0x00000002ff0c7424 */ /* 0x000fe400078e00ff */
[----:B------:R-:W-:-:S07]  /*15680*/  IMAD.MOV.U32 R2, RZ, RZ, R14 ;  /* 0x000000ffff027224 */ /* 0x000fce00078e000e */
[----:B------:R-:W-:Y:S05]  /*15690*/  WARPSYNC.COLLECTIVE R15, `(.L_x_10382) ;  /* 0x000000000f087348 */ /* 0x000fea0003c00000 */
[----:B------:R0:W1:Y:S02]  /*156a0*/  SHFL.IDX P6, R14, R13, R12, R11 ;  /* 0x0000000c0d0e7389 */ /* 0x00006400000c000b */
[----:B01----:R-:W-:Y:S01]  /*156b0*/  ENDCOLLECTIVE ;  /* 0x000000000000791b */ /* 0x003fe20003800000 */
.L_x_10382:
        /* <DEDUP_REMOVED lines=11> */
.L_x_10383:
[----:B------:R-:W-:Y:S02]  /*15770*/  IMAD.MOV.U32 R13, RZ, RZ, R8 ;  /* 0x000000ffff0d7224 */ /* 0x000fe400078e0008 */
[----:B------:R-:W-:Y:S02]  /*15780*/  IMAD.MOV.U32 R12, RZ, RZ, 0x3 ;  /* 0x00000003ff0c7424 */ /* 0x000fe400078e00ff */
[----:B------:R-:W-:-:S07]  /*15790*/  IMAD.MOV.U32 R2, RZ, RZ, R14 ;  /* 0x000000ffff027224 */ /* 0x000fce00078e000e */
[----:B------:R-:W-:Y:S05]  /*157a0*/  WARPSYNC.COLLECTIVE R15, `(.L_x_10384) ;  /* 0x000000000f087348 */ /* 0x000fea0003c00000 */
[----:B------:R0:W1:Y:S02]  /*157b0*/  SHFL.IDX P6, R14, R13, R12, R11 ;  /* 0x0000000c0d0e7389 */ /* 0x00006400000c000b */
[----:B01----:R-:W-:Y:S01]  /*157c0*/  ENDCOLLECTIVE ;  /* 0x000000000000791b */ /* 0x003fe20003800000 */
.L_x_10384:
        /* <DEDUP_REMOVED lines=11> */
.L_x_10385:
[----:B------:R-:W-:Y:S02]  /*15880*/  IMAD.MOV.U32 R13, RZ, RZ, R8 ;  /* 0x000000ffff0d7224 */ /* 0x000fe400078e0008 */
[----:B------:R-:W-:Y:S02]  /*15890*/  IMAD.MOV.U32 R12, RZ, RZ, 0x4 ;  /* 0x00000004ff0c7424 */ /* 0x000fe400078e00ff */
[----:B------:R-:W-:-:S07]  /*158a0*/  IMAD.MOV.U32 R2, RZ, RZ, R14 ;  /* 0x000000ffff027224 */ /* 0x000fce00078e000e */
[----:B------:R-:W-:Y:S05]  /*158b0*/  WARPSYNC.COLLECTIVE R15, `(.L_x_10386) ;  /* 0x000000000f087348 */ /* 0x000fea0003c00000 */
[----:B------:R0:W1:Y:S02]  /*158c0*/  SHFL.IDX P6, R14, R13, R12, R11 ;  /* 0x0000000c0d0e7389 */ /* 0x00006400000c000b */
[----:B01----:R-:W-:Y:S01]  /*158d0*/  ENDCOLLECTIVE ;  /* 0x000000000000791b */ /* 0x003fe20003800000 */
.L_x_10386:
        /* <DEDUP_REMOVED lines=11> */
.L_x_10387:
[----:B------:R-:W-:Y:S02]  /*15990*/  IMAD.MOV.U32 R13, RZ, RZ, R8 ;  /* 0x000000ffff0d7224 */ /* 0x000fe400078e0008 */
[----:B------:R-:W-:Y:S02]  /*159a0*/  IMAD.MOV.U32 R12, RZ, RZ, 0x5 ;  /* 0x00000005ff0c7424 */ /* 0x000fe400078e00ff */
[----:B------:R-:W-:-:S07]  /*159b0*/  IMAD.MOV.U32 R2, RZ, RZ, R14 ;  /* 0x000000ffff027224 */ /* 0x000fce00078e000e */
[----:B------:R-:W-:Y:S05]  /*159c0*/  WARPSYNC.COLLECTIVE R15, `(.L_x_10388) ;  /* 0x000000000f087348 */ /* 0x000fea0003c00000 */
[----:B------:R0:W1:Y:S02]  /*159d0*/  SHFL.IDX P6, R14, R13, R12, R11 ;  /* 0x0000000c0d0e7389 */ /* 0x00006400000c000b */
[----:B01----:R-:W-:Y:S01]  /*159e0*/  ENDCOLLECTIVE ;  /* 0x000000000000791b */ /* 0x003fe20003800000 */
.L_x_10388:
        /* <DEDUP_REMOVED lines=11> */
.L_x_10389:
[----:B------:R-:W-:Y:S05]  /*15aa0*/  BRA `(.L_x_10390) ;  /* 0xffffffb400787947 */ /* 0x000fea000383ffff */
.L_x_10273:
[----:B---3--:R3:W4:Y:S02]  /*15ab0*/  SYNCS.PHASECHK.TRANS64.TRYWAIT P0, [R10+URZ+0x32460], R20 ;  /* 0x032460140a0075a7 */ /* 0x008724000800017f */
[----:B----4-:R-:W-:Y:S05]  /*15ac0*/  @!P0 NANOSLEEP.SYNCS 0x989680 ;  /* 0x009896800000895d */ /* 0x010fea0003900000 */
[----:B------:R-:W4:Y:S02]  /*15ad0*/  @!P0 SYNCS.PHASECHK.TRANS64 P0, [R10+URZ+0x32460], R20 ;  /* 0x032460140a0085a7 */ /* 0x000f24000800007f */
[----:B----4-:R-:W-:Y:S05]  /*15ae0*/  @!P0 BRA `(.L_x_10273) ;  /* 0xfffffffc00f08947 */ /* 0x010fea000383ffff */
[----:B------:R-:W-:Y:S05]  /*15af0*/  BRA `(.L_x_10391) ;  /* 0xffffffb400c47947 */ /* 0x000fea000383ffff */
.L_x_10274:
[----:B------:R-:W-:Y:S01]  /*15b00*/  BSSY B1, `(.L_x_10392) ;  /* 0x0000008000017945 */ /* 0x000fe20003800000 */
[----:B------:R-:W-:Y:S02]  /*15b10*/  IMAD.MOV.U32 R13, RZ, RZ, R25 ;  /* 0x000000ffff0d7224 */ /* 0x000fe400078e0019 */
[----:B------:R-:W-:Y:S02]  /*15b20*/  IMAD.MOV.U32 R12, RZ, RZ, RZ ;  /* 0x000000ffff0c7224 */ /* 0x000fe400078e00ff */
[----:B------:R-:W-:Y:S02]  /*15b30*/  IMAD.MOV.U32 R11, RZ, RZ, 0x181f ;  /* 0x0000181fff0b7424 */ /* 0x000fe400078e00ff */
[----:B------:R-:W-:-:S07]  /*15b40*/  IMAD.MOV.U32 R15, RZ, RZ, -0x1 ;  /* 0xffffffffff0f7424 */ /* 0x000fce00078e00ff */
[----:B--2---:R-:W-:Y:S05]  /*15b50*/  WARPSYNC.COLLECTIVE R15, `(.L_x_10393) ;  /* 0x000000000f087348 */ /* 0x004fea0003c00000 */
[----:B------:R0:W1:Y:S02]  /*15b60*/  SHFL.IDX P6, R14, R13, R12, R11 ;  /* 0x0000000c0d0e7389 */ /* 0x00006400000c000b */
[----:B012---:R-:W-:Y:S01]  /*15b70*/  ENDCOLLECTIVE ;  /* 0x000000000000791b */ /* 0x007fe20003800000 */
.L_x_10393:
[----:B------:R-:W-:Y:S05]  /*15b80*/  BSYNC B1 ;  /* 0x0000000000017941 */ /* 0x000fea0003800000 */
.L_x_10392:
        /* <DEDUP_REMOVED lines=9> */
.L_x_10394:
[----:B------:R-:W-:Y:S02]  /*15c20*/  IMAD.MOV.U32 R13, RZ, RZ, R25 ;  /* 0x000000ffff0d7224 */ /* 0x000fe400078e0019 */
[----:B------:R-:W-:Y:S01]  /*15c30*/  IMAD.MOV.U32 R12, RZ, RZ, 0x1 ;  /* 0x00000001ff0c7424 */ /* 0x000fe200078e00ff */
[----:B------:R-:W-:-:S13]  /*15c40*/  IADD3 R2, P0, R14, R0, RZ ;  /* 0x000000000e027210 */ /* 0x000fda0007f1e0ff */
[----:B------:R-:W-:Y:S05]  /*15c50*/  WARPSYNC.COLLECTIVE R15, `(.L_x_10395) ;  /* 0x000000000f087348 */ /* 0x000fea0003c00000 */
[----:B------:R0:W1:Y:S02]  /*15c60*/  SHFL.IDX P6, R14, R13, R12, R11 ;  /* 0x0000000c0d0e7389 */ /* 0x00006400000c000b */
[----:B01----:R-:W-:Y:S01]  /*15c70*/  ENDCOLLECTIVE ;  /* 0x000000000000791b */ /* 0x003fe20003800000 */
.L_x_10395:
        /* <DEDUP_REMOVED lines=13> */
.L_x_10396:
[----:B------:R-:W-:Y:S02]  /*15d50*/  IMAD.MOV.U32 R13, RZ, RZ, R25 ;  /* 0x000000ffff0d7224 */ /* 0x000fe400078e0019 */
[----:B------:R-:W-:Y:S01]  /*15d60*/  IMAD.MOV.U32 R12, RZ, RZ, 0x2 ;  /* 0x00000002ff0c7424 */ /* 0x000fe200078e00ff */
[----:B------:R-:W-:-:S13]  /*15d70*/  IADD3 R2, P0, R14, R0, RZ ;  /* 0x000000000e027210 */ /* 0x000fda0007f1e0ff */
[----:B------:R-:W-:Y:S05]  /*15d80*/  WARPSYNC.COLLECTIVE R15, `(.L_x_10397) ;  /* 0x000000000f087348 */ /* 0x000fea0003c00000 */
[----:B------:R0:W1:Y:S02]  /*15d90*/  SHFL.IDX P6, R14, R13, R12, R11 ;  /* 0x0000000c0d0e7389 */ /* 0x00006400000c000b */
[----:B01----:R-:W-:Y:S01]  /*15da0*/  ENDCOLLECTIVE ;  /* 0x000000000000791b */ /* 0x003fe20003800000 */
.L_x_10397:
        /* <DEDUP_REMOVED lines=13> */
.L_x_10398:
[----:B------:R-:W-:Y:S02]  /*15e80*/  IMAD.MOV.U32 R13, RZ, RZ, R25 ;  /* 0x000000ffff0d7224 */ /* 0x000fe400078e0019 */
[----:B------:R-:W-:Y:S02]  /*15e90*/  IMAD.MOV.U32 R12, RZ, RZ, 0x3 ;  /* 0x00000003ff0c7424 */ /* 0x000fe400078e00ff */
[----:B------:R-:W-:-:S07]  /*15ea0*/  IMAD.MOV.U32 R8, RZ, RZ, R14 ;  /* 0x000000ffff087224 */ /* 0x000fce00078e000e */
[----:B------:R-:W-:Y:S05]  /*15eb0*/  WARPSYNC.COLLECTIVE R15, `(.L_x_10399) ;  /* 0x000000000f087348 */ /* 0x000fea0003c00000 */
[----:B------:R0:W1:Y:S02]  /*15ec0*/  SHFL.IDX P6, R14, R13, R12, R11 ;  /* 0x0000000c0d0e7389 */ /* 0x00006400000c000b */
[----:B01----:R-:W-:Y:S01]  /*15ed0*/  ENDCOLLECTIVE ;  /* 0x000000000000791b */ /* 0x003fe20003800000 */
.L_x_10399:
        /* <DEDUP_REMOVED lines=9> */
[----:B------:R-:W-:-:S03]  /*15f70*/  MOV R5, R14 ;  /* 0x0000000e00057202 */ /* 0x000fc60000000f00 */
[----:B------:R0:W-:Y:S04]  /*15f80*/  LDGSTS.E.BYPASS.LTC128B.128 [R20+0xa400], desc[UR36][R2.64+0x180], !P1 ;  /* 0x0a40018002147fae */ /* 0x0001e8000c901d64 */
[----:B0-----:R-:W-:Y:S05]  /*15f90*/  WARPSYNC.COLLECTIVE R15, `(.L_x_10400) ;  /* 0x000000000f087348 */ /* 0x001fea0003c00000 */
[----:B------:R1:W2:Y:S02]  /*15fa0*/  SHFL.IDX P6, R14, R13, R12, R11 ;  /* 0x0000000c0d0e7389 */ /* 0x0002a400000c000b */
[----:B012---:R-:W-:Y:S01]  /*15fb0*/  ENDCOLLECTIVE ;  /* 0x000000000000791b */ /* 0x007fe20003800000 */
.L_x_10400:
[----:B------:R-:W-:Y:S02]  /*15fc0*/  IMAD.MOV.U32 R13, RZ, RZ, R25 ;  /* 0x000000ffff0d7224 */ /* 0x000fe400078e0019 */
[----:B------:R-:W-:Y:S01]  /*15fd0*/  IMAD.MOV.U32 R12, RZ, RZ, 0x4 ;  /* 0x00000004ff0c7424 */ /* 0x000fe200078e00ff */
[----:B------:R-:W-:-:S13]  /*15fe0*/  IADD3 R2, P0, R14, R0, RZ ;  /* 0x000000000e027210 */ /* 0x000fda0007f1e0ff */
[----:B------:R-:W-:Y:S05]  /*15ff0*/  WARPSYNC.COLLECTIVE R15, `(.L_x_10401) ;  /* 0x000000000f087348 */ /* 0x000fea0003c00000 */
[----:B------:R0:W1:Y:S02]  /*16000*/  SHFL.IDX P6, R14, R13, R12, R11 ;  /* 0x0000000c0d0e7389 */ /* 0x00006400000c000b */
[----:B01----:R-:W-:Y:S01]  /*16010*/  ENDCOLLECTIVE ;  /* 0x000000000000791b */ /* 0x003fe20003800000 */
.L_x_10401:
        /* <DEDUP_REMOVED lines=13> */
.L_x_10402:
[----:B------:R-:W-:Y:S02]  /*160f0*/  IMAD.MOV.U32 R13, RZ, RZ, R25 ;  /* 0x000000ffff0d7224 */ /* 0x000fe400078e0019 */
[----:B------:R-:W-:Y:S01]  /*16100*/  IMAD.MOV.U32 R12, RZ, RZ, 0x5 ;  /* 0x00000005ff0c7424 */ /* 0x000fe200078e00ff */
[----:B------:R-:W-:-:S13]  /*16110*/  IADD3 R2, P0, R14, R0, RZ ;  /* 0x000000000e027210 */ /* 0x000fda0007f1e0ff */
[----:B------:R-:W-:Y:S05]  /*16120*/  WARPSYNC.COLLECTIVE R15, `(.L_x_10403) ;  /* 0x000000000f087348 */ /* 0x000fea0003c00000 */
[----:B------:R0:W1:Y:S02]  /*16130*/  SHFL.IDX P6, R14, R13, R12, R11 ;  /* 0x0000000c0d0e7389 */ /* 0x00006400000c000b */
[----:B01----:R-:W-:Y:S01]  /*16140*/  ENDCOLLECTIVE ;  /* 0x000000000000791b */ /* 0x003fe20003800000 */
.L_x_10403:
        /* <DEDUP_REMOVED lines=13> */
.L_x_10404:
[----:B------:R-:W-:Y:S05]  /*16220*/  BRA `(.L_x_10405) ;  /* 0xffffffb400047947 */ /* 0x000fea000383ffff */
.L_x_10282:
        /* <DEDUP_REMOVED lines=8> */
.L_x_10407:
[----:B------:R-:W-:Y:S05]  /*162b0*/  BSYNC B0 ;  /* 0x0000000000007941 */ /* 0x000fea0003800000 */
.L_x_10406:
        /* <DEDUP_REMOVED lines=9> */
.L_x_10408:
        /* <DEDUP_REMOVED lines=24> */
.L_x_10409:
[----:B------:R-:W-:Y:S01]  /*164d0*/  IMAD.MOV.U32 R12, RZ, RZ, 0x2 ;  /* 0x00000002ff0c7424 */ /* 0x000fe200078e00ff */
[----:B------:R-:W-:-:S05]  /*164e0*/  SEL R14, R14, RZ, P1 ;  /* 0x000000ff0e0e7207 */ /* 0x000fca0000800000 */
[----:B------:R-:W-:-:S04]  /*164f0*/  IMAD.IADD R5, R13, 0x1, R14 ;  /* 0x000000010d057824 */ /* 0x000fc800078e020e */
[----:B------:R-:W-:-:S07]  /*16500*/  IMAD.MOV.U32 R13, RZ, RZ, R5 ;  /* 0x000000ffff0d7224 */ /* 0x000fce00078e0005 */
[----:B------:R-:W-:Y:S05]  /*16510*/  WARPSYNC.COLLECTIVE R15, `(.L_x_10410) ;  /* 0x000000000f087348 */ /* 0x000fea0003c00000 */
[----:B------:R0:W1:Y:S02]  /*16520*/  SHFL.UP P6, R14, R13, R12, R11 ;  /* 0x0400000c0d0e7389 */ /* 0x00006400000c000b */
[----:B01----:R-:W-:Y:S01]  /*16530*/  ENDCOLLECTIVE ;  /* 0x000000000000791b */ /* 0x003fe20003800000 */
.L_x_10410:
[----:B------:R-:W-:Y:S01]  /*16540*/  IMAD.MOV.U32 R12, RZ, RZ, 0x4 ;  /* 0x00000004ff0c7424 */ /* 0x000fe200078e00ff */
[----:B------:R-:W-:-:S05]  /*16550*/  SEL R2, R14, RZ, P2 ;  /* 0x000000ff0e027207 */ /* 0x000fca0001000000 */
[----:B------:R-:W-:-:S04]  /*16560*/  IMAD.IADD R2, R5, 0x1, R2 ;  /* 0x0000000105027824 */ /* 0x000fc800078e0202 */
[----:B------:R-:W-:-:S07]  /*16570*/  IMAD.MOV.U32 R13, RZ, RZ, R2 ;  /* 0x000000ffff0d7224 */ /* 0x000fce00078e0002 */
[----:B------:R-:W-:Y:S05]  /*16580*/  WARPSYNC.COLLECTIVE R15, `(.L_x_10411) ;  /* 0x000000000f087348 */ /* 0x000fea0003c00000 */
[----:B------:R0:W1:Y:S02]  /*16590*/  SHFL.UP P6, R14, R13, R12, R11 ;  /* 0x0400000c0d0e7389 */ /* 0x00006400000c000b */
[----:B01----:R-:W-:Y:S01]  /*165a0*/  ENDCOLLECTIVE ;  /* 0x000000000000791b */ /* 0x003fe20003800000 */
.L_x_10411:
[----:B------:R-:W-:Y:S01]  /*165b0*/  IMAD.MOV.U32 R12, RZ, RZ, 0x8 ;  /* 0x00000008ff0c7424 */ /* 0x000fe200078e00ff */
[----:B------:R-:W-:-:S05]  /*165c0*/  SEL R3, R14, RZ, P3 ;  /* 0x000000ff0e037207 */ /* 0x000fca0001800000 */
[----:B------:R-:W-:-:S04]  /*165d0*/  IMAD.IADD R3, R2, 0x1, R3 ;  /* 0x0000000102037824 */ /* 0x000fc800078e0203 */
[----:B------:R-:W-:-:S07]  /*165e0*/  IMAD.MOV.U32 R13, RZ, RZ, R3 ;  /* 0x000000ffff0d7224 */ /* 0x000fce00078e0003 */
[----:B------:R-:W-:Y:S05]  /*165f0*/  WARPSYNC.COLLECTIVE R15, `(.L_x_10412) ;  /* 0x000000000f087348 */ /* 0x000fea0003c00000 */
[----:B------:R0:W1:Y:S02]  /*16600*/  SHFL.UP P6, R14, R13, R12, R11 ;  /* 0x0400000c0d0e7389 */ /* 0x00006400000c000b */
[----:B01----:R-:W-:Y:S01]  /*16610*/  ENDCOLLECTIVE ;  /* 0x000000000000791b */ /* 0x003fe20003800000 */
.L_x_10412:
[----:B------:R-:W-:Y:S01]  /*16620*/  IMAD.MOV.U32 R12, RZ, RZ, 0x10 ;  /* 0x00000010ff0c7424 */ /* 0x000fe200078e00ff */
[----:B------:R-:W-:-:S05]  /*16630*/  SEL R14, R14, RZ, P4 ;  /* 0x000000ff0e0e7207 */ /* 0x000fca0002000000 */
[----:B------:R-:W-:-:S04]  /*16640*/  IMAD.IADD R5, R3, 0x1, R14 ;  /* 0x0000000103057824 */ /* 0x000fc800078e020e */
[----:B------:R-:W-:-:S07]  /*16650*/  IMAD.MOV.U32 R13, RZ, RZ, R5 ;  /* 0x000000ffff0d7224 */ /* 0x000fce00078e0005 */
[----:B------:R-:W-:Y:S05]  /*16660*/  WARPSYNC.COLLECTIVE R15, `(.L_x_10413) ;  /* 0x000000000f087348 */ /* 0x000fea0003c00000 */
[----:B------:R0:W1:Y:S02]  /*16670*/  SHFL.UP P6, R14, R13, R12, R11 ;  /* 0x0400000c0d0e7389 */ /* 0x00006400000c000b */
[----:B01----:R-:W-:Y:S01]  /*16680*/  ENDCOLLECTIVE ;  /* 0x000000000000791b */ /* 0x003fe20003800000 */
.L_x_10413:
        /* <DEDUP_REMOVED lines=8> */
.L_x_10414:
[----:B------:R-:W-:Y:S05]  /*16710*/  BRA `(.L_x_10415) ;  /* 0xffffffb400607947 */ /* 0x000fea000383ffff */
.L_x_10285:
[----:B------:R-:W-:Y:S01]  /*16720*/  BSSY B0, `(.L_x_10416) ;  /* 0x0000007000007945 */ /* 0x000fe20003800000 */
[----:B------:R-:W-:Y:S02]  /*16730*/  IMAD.MOV.U32 R12, RZ, RZ, 0x1 ;  /* 0x00000001ff0c7424 */ /* 0x000fe400078e00ff */
[----:B------:R-:W-:Y:S02]  /*16740*/  IMAD.MOV.U32 R11, RZ, RZ, RZ ;  /* 0x000000ffff0b7224 */ /* 0x000fe400078e00ff */
[----:B------:R-:W-:-:S07]  /*16750*/  IMAD.MOV.U32 R15, RZ, RZ, -0x1 ;  /* 0xffffffffff0f7424 */ /* 0x000fce00078e00ff */
[----:B-12---:R-:W-:Y:S05]  /*16760*/  WARPSYNC.COLLECTIVE R15, `(.L_x_10417) ;  /* 0x000000000f087348 */ /* 0x006fea0003c00000 */
[----:B------:R0:W3:Y:S02]  /*16770*/  SHFL.UP P6, R14, R13, R12, R11 ;  /* 0x0400000c0d0e7389 */ /* 0x0000e400000c000b */
[----:B0123--:R-:W-:Y:S01]  /*16780*/  ENDCOLLECTIVE ;  /* 0x000000000000791b */ /* 0x00ffe20003800000 */
.L_x_10417:
[----:B------:R-:W-:Y:S05]  /*16790*/  BSYNC B0 ;  /* 0x0000000000007941 */ /* 0x000fea0003800000 */
.L_x_10416:
        /* <DEDUP_REMOVED lines=8> */
.L_x_10418:
[----:B------:R-:W-:Y:S01]  /*16820*/  IMAD.MOV.U32 R12, RZ, RZ, 0x4 ;  /* 0x00000004ff0c7424 */ /* 0x000fe200078e00ff */
[----:B------:R-:W-:-:S05]  /*16830*/  SEL R2, R14, RZ, P2 ;  /* 0x000000ff0e027207 */ /* 0x000fca0001000000 */
[----:B------:R-:W-:-:S04]  /*16840*/  IMAD.IADD R2, R13, 0x1, R2 ;  /* 0x000000010d027824 */ /* 0x000fc800078e0202 */
[----:B------:R-:W-:-:S07]  /*16850*/  IMAD.MOV.U32 R13, RZ, RZ, R2 ;  /* 0x000000ffff0d7224 */ /* 0x000fce00078e0002 */
[----:B------:R-:W-:Y:S05]  /*16860*/  WARPSYNC.COLLECTIVE R15, `(.L_x_10419) ;  /* 0x000000000f087348 */ /* 0x000fea0003c00000 */
[----:B------:R0:W1:Y:S02]  /*16870*/  SHFL.UP P6, R14, R13, R12, R11 ;  /* 0x0400000c0d0e7389 */ /* 0x00006400000c000b */
[----:B01----:R-:W-:Y:S01]  /*16880*/  ENDCOLLECTIVE ;  /* 0x000000000000791b */ /* 0x003fe20003800000 */
.L_x_10419:
[----:B------:R-:W-:Y:S01]  /*16890*/  IMAD.MOV.U32 R12, RZ, RZ, 0x8 ;  /* 0x00000008ff0c7424 */ /* 0x000fe200078e00ff */
[----:B------:R-:W-:-:S05]  /*168a0*/  SEL R3, R14, RZ, P3 ;  /* 0x000000ff0e037207 */ /* 0x000fca0001800000 */
[----:B------:R-:W-:-:S04]  /*168b0*/  IMAD.IADD R3, R2, 0x1, R3 ;  /* 0x0000000102037824 */ /* 0x000fc800078e0203 */
[----:B------:R-:W-:-:S07]  /*168c0*/  IMAD.MOV.U32 R13, RZ, RZ, R3 ;  /* 0x000000ffff0d7224 */ /* 0x000fce00078e0003 */
[----:B------:R-:W-:Y:S05]  /*168d0*/  WARPSYNC.COLLECTIVE R15, `(.L_x_10420) ;  /* 0x000000000f087348 */ /* 0x000fea0003c00000 */
[----:B------:R0:W1:Y:S02]  /*168e0*/  SHFL.UP P6, R14, R13, R12, R11 ;  /* 0x0400000c0d0e7389 */ /* 0x00006400000c000b */
[----:B01----:R-:W-:Y:S01]  /*168f0*/  ENDCOLLECTIVE ;  /* 0x000000000000791b */ /* 0x003fe20003800000 */
.L_x_10420:
[----:B------:R-:W-:Y:S01]  /*16900*/  IMAD.MOV.U32 R12, RZ, RZ, 0x10 ;  /* 0x00000010ff0c7424 */ /* 0x000fe200078e00ff */
[----:B------:R-:W-:-:S05]  /*16910*/  SEL R14, R14, RZ, P4 ;  /* 0x000000ff0e0e7207 */ /* 0x000fca0002000000 */
[----:B------:R-:W-:-:S04]  /*16920*/  IMAD.IADD R5, R3, 0x1, R14 ;  /* 0x0000000103057824 */ /* 0x000fc800078e020e */
[----:B------:R-:W-:-:S07]  /*16930*/  IMAD.MOV.U32 R13, RZ, RZ, R5 ;  /* 0x000000ffff0d7224 */ /* 0x000fce00078e0005 */
[----:B------:R-:W-:Y:S05]  /*16940*/  WARPSYNC.COLLECTIVE R15, `(.L_x_10421) ;  /* 0x000000000f087348 */ /* 0x000fea0003c00000 */
[----:B------:R0:W1:Y:S02]  /*16950*/  SHFL.UP P6, R14, R13, R12, R11 ;  /* 0x0400000c0d0e7389 */ /* 0x00006400000c000b */
[----:B01----:R-:W-:Y:S01]  /*16960*/  ENDCOLLECTIVE ;  /* 0x000000000000791b */ /* 0x003fe20003800000 */
.L_x_10421:
        /* <DEDUP_REMOVED lines=8> */
.L_x_10422:
[----:B------:R-:W-:Y:S05]  /*169f0*/  BRA `(.L_x_10423) ;  /* 0xffffffb4004c7947 */ /* 0x000fea000383ffff */
.L_x_10287:
[----:B------:R-:W-:Y:S01]  /*16a00*/  BSSY B0, `(.L_x_10424) ;  /* 0x0000006000007945 */ /* 0x000fe20003800000 */
[----:B------:R-:W-:Y:S01]  /*16a10*/  PLOP3.LUT P6, PT, P6, PT, PT, 0x8, 0x0 ;  /* 0x000000000000781c */ /* 0x000fe200037ce170 */
[----:B------:R-:W-:-:S12]  /*16a20*/  IMAD.MOV.U32 R15, RZ, RZ, -0x1 ;  /* 0xffffffffff0f7424 */ /* 0x000fd800078e00ff */
[----:B012---:R-:W-:Y:S05]  /*16a30*/  WARPSYNC.COLLECTIVE R15, `(.L_x_10425) ;  /* 0x000000000f087348 */ /* 0x007fea0003c00000 */
[----:B------:R-:W-:Y:S01]  /*16a40*/  VOTE.ANY R14, PT, P6 ;  /* 0x00000000000e7806 */ /* 0x000fe200030e0100 */
[----:B012---:R-:W-:Y:S06]  /*16a50*/  ENDCOLLECTIVE ;  /* 0x000000000000791b */ /* 0x007fec0003800000 */
.L_x_10425:
[----:B------:R-:W-:Y:S05]  /*16a60*/  BSYNC B0 ;  /* 0x0000000000007941 */ /* 0x000fea0003800000 */
.L_x_10424:
        /* <DEDUP_REMOVED lines=9> */
.L_x_10426:
[----:B------:R-:W-:Y:S02]  /*16b00*/  IMAD.MOV.U32 R13, RZ, RZ, R4 ;  /* 0x000000ffff0d7224 */ /* 0x000fe400078e0004 */
[----:B------:R-:W-:-:S07]  /*16b10*/  IMAD.MOV.U32 R7, RZ, RZ, R14 ;  /* 0x000000ffff077224 */ /* 0x000fce00078e000e */
[----:B------:R-:W-:Y:S05]  /*16b20*/  WARPSYNC.COLLECTIVE R15, `(.L_x_10427) ;  /* 0x000000000f087348 */ /* 0x000fea0003c00000 */
[----:B------:R0:W1:Y:S02]  /*16b30*/  SHFL.IDX P6, R14, R13, R12, R11 ;  /* 0x0000000c0d0e7389 */ /* 0x00006400000c000b */
[----:B01----:R-:W-:Y:S01]  /*16b40*/  ENDCOLLECTIVE ;  /* 0x000000000000791b */ /* 0x003fe20003800000 */
.L_x_10427:
[----:B------:R-:W-:Y:S01]  /*16b50*/  IMAD.MOV.U32 R4, RZ, RZ, R14 ;  /* 0x000000ffff047224 */ /* 0x000fe200078e000e */
[----:B------:R-:W-:Y:S06]  /*16b60*/  BRA `(.L_x_10428) ;  /* 0xffffffb4002c7947 */ /* 0x000fec000383ffff */
.L_x_10289:
[----:B------:R-:W-:Y:S01]  /*16b70*/  BSSY B0, `(.L_x_10429) ;  /* 0x0000007000007945 */ /* 0x000fe20003800000 */
[----:B------:R-:W-:Y:S02]  /*16b80*/  IMAD.MOV.U32 R13, RZ, RZ, R2 ;  /* 0x000000ffff0d7224 */ /* 0x000fe400078e0002 */
[----:B------:R-:W-:Y:S02]  /*16b90*/  IMAD.MOV.U32 R11, RZ, RZ, 0x1f ;  /* 0x0000001fff0b7424 */ /* 0x000fe400078e00ff */
[----:B------:R-:W-:-:S07]  /*16ba0*/  IMAD.MOV.U32 R15, RZ, RZ, -0x1 ;  /* 0xffffffffff0f7424 */ /* 0x000fce00078e00ff */
[----:B01234-:R-:W-:Y:S05]  /*16bb0*/  WARPSYNC.COLLECTIVE R15, `(.L_x_10430) ;  /* 0x000000000f087348 */ /* 0x01ffea0003c00000 */
[----:B------:R0:W0:Y:S02]  /*16bc0*/  SHFL.IDX P6, R14, R13, R12, R11 ;  /* 0x0000000c0d0e7389 */ /* 0x00002400000c000b */
[----:B01234-:R-:W-:Y:S01]  /*16bd0*/  ENDCOLLECTIVE ;  /* 0x000000000000791b */ /* 0x01ffe20003800000 */
.L_x_10430:
[----:B------:R-:W-:Y:S05]  /*16be0*/  BSYNC B0 ;  /* 0x0000000000007941 */ /* 0x000fea0003800000 */
.L_x_10429:
[----:B------:R-:W-:Y:S01]  /*16bf0*/  IMAD.MOV.U32 R6, RZ, RZ, R14 ;  /* 0x000000ffff067224 */ /* 0x000fe200078e000e */
[----:B------:R-:W-:Y:S06]  /*16c00*/  BRA `(.L_x_10288) ;  /* 0xffffffb4001c7947 */ /* 0x000fec000383ffff */
.L_x_10293:
[----:B-1----:R1:W3:Y:S02]  /*16c10*/  SYNCS.PHASECHK.TRANS64.TRYWAIT P0, [R5+URZ+0x32420], R0 ;  /* 0x03242000050075a7 */ /* 0x0022e4000800017f */
[----:B---3--:R-:W-:Y:S05]  /*16c20*/  @!P0 NANOSLEEP.SYNCS 0x989680 ;  /* 0x009896800000895d */ /* 0x008fea0003900000 */
[----:B------:R-:W3:Y:S02]  /*16c30*/  @!P0 SYNCS.PHASECHK.TRANS64 P0, [R5+URZ+0x32420], R0 ;  /* 0x03242000050085a7 */ /* 0x000ee4000800007f */
[----:B---3--:R-:W-:Y:S05]  /*16c40*/  @!P0 BRA `(.L_x_10293) ;  /* 0xfffffffc00f08947 */ /* 0x008fea000383ffff */
[----:B------:R-:W-:Y:S05]  /*16c50*/  BRA `(.L_x_10431) ;  /* 0xffffffb800747947 */ /* 0x000fea000383ffff */
.L_x_10294:
[----:B------:R-:W3:Y:S01]  /*16c60*/  S2R R2, SR_TID.X ;  /* 0x0000000000027919 */ /* 0x000ee20000002100 */
[----:B------:R-:W-:Y:S01]  /*16c70*/  BSSY B0, `(.L_x_10432) ;  /* 0x000000a000007945 */ /* 0x000fe20003800000 */
[----:B------:R-:W-:Y:S02]  /*16c80*/  IMAD.MOV.U32 R12, RZ, RZ, RZ ;  /* 0x000000ffff0c7224 */ /* 0x000fe400078e00ff */
[----:B------:R-:W-:Y:S02]  /*16c90*/  IMAD.MOV.U32 R11, RZ, RZ, 0x1f ;  /* 0x0000001fff0b7424 */ /* 0x000fe400078e00ff */
[----:B------:R-:W-:Y:S01]  /*16ca0*/  IMAD.MOV.U32 R15, RZ, RZ, -0x1 ;  /* 0xffffffffff0f7424 */ /* 0x000fe200078e00ff */
[----:B---3--:R-:W-:-:S04]  /*16cb0*/  SHF.R.U32.HI R2, RZ, 0x5, R2 ;  /* 0x00000005ff027819 */ /* 0x008fc80000011602 */
[----:B------:R-:W-:-:S05]  /*16cc0*/  LOP3.LUT R2, R2, 0x3, RZ, 0xc0, !PT ;  /* 0x0000000302027812 */ /* 0x000fca00078ec0ff */
[----:B------:R-:W-:-:S07]  /*16cd0*/  IMAD.MOV.U32 R13, RZ, RZ, R2 ;  /* 0x000000ffff0d7224 */ /* 0x000fce00078e0002 */
[----:B012-4-:R-:W-:Y:S05]  /*16ce0*/  WARPSYNC.COLLECTIVE R15, `(.L_x_10433) ;  /* 0x000000000f087348 */ /* 0x017fea0003c00000 */
[----:B------:R3:W0:Y:S02]  /*16cf0*/  SHFL.IDX P6, R14, R13, R12, R11 ;  /* 0x0000000c0d0e7389 */ /* 0x00062400000c000b */
[----:B01234-:R-:W-:Y:S01]  /*16d00*/  ENDCOLLECTIVE ;  /* 0x000000000000791b */ /* 0x01ffe20003800000 */
.L_x_10433:
[----:B------:R-:W-:Y:S05]  /*16d10*/  BSYNC B0 ;  /* 0x0000000000007941 */ /* 0x000fea0003800000 */
.L_x_10432:
[----:B------:R-:W-:Y:S05]  /*16d20*/  BRA `(.L_x_10434) ;  /* 0xffffffb8005c7947 */ /* 0x000fea000383ffff */
.L_x_10297:
[----:B------:R-:W-:Y:S01]  /*16d30*/  BSSY B1, `(.L_x_10435) ;  /* 0x0000006000017945 */ /* 0x000fe20003800000 */
[----:B------:R-:W-:-:S07]  /*16d40*/  IMAD.MOV.U32 R15, RZ, RZ, -0x1 ;  /* 0xffffffffff0f7424 */ /* 0x000fce00078e00ff */
[----:B012-4-:R-:W-:Y:S05]  /*16d50*/  WARPSYNC.COLLECTIVE R15, `(.L_x_10436) ;  /* 0x000000000f0c7348 */ /* 0x017fea0003c00000 */
[----:B------:R-:W-:Y:S02]  /*16d60*/  ELECT P6, UR62, PT ;  /* 0x00000000003e782f */ /* 0x000fe400038c0000 */
[----:B------:R-:W-:Y:S01]  /*16d70*/  MOV R14, UR62 ;  /* 0x0000003e000e7c02 */ /* 0x000fe20008000f00 */
[----:B012-4-:R-:W-:Y:S10]  /*16d80*/  ENDCOLLECTIVE ;  /* 0x000000000000791b */ /* 0x017ff40003800000 */
.L_x_10436:
[----:B------:R-:W-:Y:S05]  /*16d90*/  BSYNC B1 ;  /* 0x0000000000017941 */ /* 0x000fea0003800000 */
.L_x_10435:
[----:B------:R-:W-:Y:S05]  /*16da0*/  BRA `(.L_x_10437) ;  /* 0xffffffb800547947 */ /* 0x000fea000383ffff */
.L_x_10299:
[----:B-1----:R1:W3:Y:S02]  /*16db0*/  SYNCS.PHASECHK.TRANS64.TRYWAIT P1, [R3+URZ+0x32440], R2 ;  /* 0x03244002030075a7 */ /* 0x0022e4000802017f */
[----:B---3--:R-:W-:Y:S05]  /*16dc0*/  @!P1 NANOSLEEP.SYNCS 0x989680 ;  /* 0x009896800000995d */ /* 0x008fea0003900000 */
[----:B------:R-:W3:Y:S02]  /*16dd0*/  @!P1 SYNCS.PHASECHK.TRANS64 P1, [R3+URZ+0x32440], R2 ;  /* 0x03244002030095a7 */ /* 0x000ee4000802007f */
[----:B---3--:R-:W-:Y:S05]  /*16de0*/  @!P1 BRA `(.L_x_10299) ;  /* 0xfffffffc00f09947 */ /* 0x008fea000383ffff */
[----:B------:R-:W-:Y:S05]  /*16df0*/  BRA `(.L_x_10438) ;  /* 0xffffffb8007c7947 */ /* 0x000fea000383ffff */
.L_x_10301:
[----:B---3--:R3:W0:Y:S02]  /*16e00*/  SYNCS.PHASECHK.TRANS64.TRYWAIT P1, [R5+URZ+0x32440], R0 ;  /* 0x03244000050075a7 */ /* 0x008624000802017f */
[----:B0-----:R-:W-:Y:S05]  /*16e10*/  @!P1 NANOSLEEP.SYNCS 0x989680 ;  /* 0x009896800000995d */ /* 0x001fea0003900000 */
[----:B------:R-:W0:Y:S02]  /*16e20*/  @!P1 SYNCS.PHASECHK.TRANS64 P1, [R5+URZ+0x32440], R0 ;  /* 0x03244000050095a7 */ /* 0x000e24000802007f */
[----:B0-----:R-:W-:Y:S05]  /*16e30*/  @!P1 BRA `(.L_x_10301) ;  /* 0xfffffffc00f09947 */ /* 0x001fea000383ffff */
[----:B------:R-:W-:Y:S05]  /*16e40*/  BRA `(.L_x_10439) ;  /* 0xffffffb800887947 */ /* 0x000fea000383ffff */
.L_x_10303:
[----:B------:R0:W0:Y:S02]  /*16e50*/  SYNCS.PHASECHK.TRANS64.TRYWAIT P1, [R3+URZ+0x32460], R2 ;  /* 0x03246002030075a7 */ /* 0x000024000802017f */
[----:B0-----:R-:W-:Y:S05]  /*16e60*/  @!P1 NANOSLEEP.SYNCS 0x989680 ;  /* 0x009896800000995d */ /* 0x001fea0003900000 */
[----:B------:R-:W0:Y:S02]  /*16e70*/  @!P1 SYNCS.PHASECHK.TRANS64 P1, [R3+URZ+0x32460], R2 ;  /* 0x03246002030095a7 */ /* 0x000e24000802007f */
[----:B0-----:R-:W-:Y:S05]  /*16e80*/  @!P1 BRA `(.L_x_10303) ;  /* 0xfffffffc00f09947 */ /* 0x001fea000383ffff */
[----:B------:R-:W-:Y:S05]  /*16e90*/  BRA `(.L_x_10440) ;  /* 0xffffffb800847947 */ /* 0x000fea000383ffff */
.L_x_10441:
        /* <DEDUP_REMOVED lines=14> */
.L_x_15766:


//--------------------- .text._ZN7cutlass13device_kernelIN5flash11enable_sm90INS1_16FlashAttnFwdSm90INS1_25CollectiveMainloopFwdSm90ILi2EN4cute5tupleIJNS5_1CILi1EEES8_S8_EEENS6_IJNS7_ILi128EEENS7_ILi96EEENS7_ILi64EEEEEELi256ENS_6half_tEfNS_4arch4Sm90ELb0ELb0ELb1ELb1ELb1ELb1ELb1ELb1ELb0ELb1ELb1ELb0EEENS1_21CollectiveEpilogueFwdINS6_IJSA_NS7_ILi256EEESB_EEES9_SE_SG_Li256ELb1ELb1ELb1ELb0EEENS1_36VarlenDynamicPersistentTileSchedulerILi128ELi96ELi256ELi128ELb1ELb1ELb1ELb0ELb1ELb1EEEEEEEEEvNT_6ParamsE --------------------------
	.section	.text._ZN7cutlass13device_kernelIN5flash11enable_sm90INS1_16FlashAttnFwdSm90INS1_25CollectiveMainloopFwdSm90ILi2EN4cute5tupleIJNS5_1CILi1EEES8_S8_EEENS6_IJNS7_ILi128EEENS7_ILi96EEENS7_ILi64EEEEEELi256ENS_6half_tEfNS_4arch4Sm90ELb0ELb0ELb1ELb1ELb1ELb1ELb1ELb1ELb0ELb1ELb1ELb0EEENS1_21CollectiveEpilogueFwdINS6_IJSA_NS7_ILi256EEESB_EEES9_SE_SG_Li256ELb1ELb1ELb1ELb0EEENS1_36VarlenDynamicPersistentTileSchedulerILi128ELi96ELi256ELi128ELb1ELb1ELb1ELb0ELb1ELb1EEEEEEEEEvNT_6ParamsE,"ax",@progbits
	.align	128
.text._ZN7cutlass13device_kernelIN5flash11enable_sm90INS1_16FlashAttnFwdSm90INS1_25CollectiveMainloopFwdSm90ILi2EN4cute5tupleIJNS5_1CILi1EEES8_S8_EEENS6_IJNS7_ILi128EEENS7_ILi96EEENS7_ILi64EEEEEELi256ENS_6half_tEfNS_4arch4Sm90ELb0ELb0ELb1ELb1ELb1ELb1ELb1ELb1ELb0ELb1ELb1ELb0EEENS1_21CollectiveEpilogueFwdINS6_IJSA_NS7_ILi256EEESB_EEES9_SE_SG_Li256ELb1ELb1ELb1ELb0EEENS1_36VarlenDynamicPersistentTileSchedulerILi128ELi96ELi256ELi128ELb1ELb1ELb1ELb0ELb1ELb1EEEEEEEEEvNT_6ParamsE:
        .type           _ZN7cutlass13device_kernelIN5flash11enable_sm90INS1_16FlashAttnFwdSm90INS1_25CollectiveMainloopFwdSm90ILi2EN4cute5tupleIJNS5_1CILi1EEES8_S8_EEENS6_IJNS7_ILi128EEENS7_ILi96EEENS7_ILi64EEEEEELi256ENS_6half_tEfNS_4arch4Sm90ELb0ELb0ELb1ELb1ELb1ELb1ELb1ELb1ELb0ELb1ELb1ELb0EEENS1_21CollectiveEpilogueFwdINS6_IJSA_NS7_ILi256EEESB_EEES9_SE_SG_Li256ELb1ELb1ELb1ELb0EEENS1_36VarlenDynamicPersistentTileSchedulerILi128ELi96ELi256ELi128ELb1ELb1ELb1ELb0ELb1ELb1EEEEEEEEEvNT_6ParamsE,@function
        .size           _ZN7cutlass13device_kernelIN5flash11enable_sm90INS1_16FlashAttnFwdSm90INS1_25CollectiveMainloopFwdSm90ILi2EN4cute5tupleIJNS5_1CILi1EEES8_S8_EEENS6_IJNS7_ILi128EEENS7_ILi96EEENS7_ILi64EEEEEELi256ENS_6half_tEfNS_4arch4Sm90ELb0ELb0ELb1ELb1ELb1ELb1ELb1ELb1ELb0ELb1ELb1ELb0EEENS1_21CollectiveEpilogueFwdINS6_IJSA_NS7_ILi256EEESB_EEES9_SE_SG_Li256ELb1ELb1ELb1ELb0EEENS1_36VarlenDynamicPersistentTileSchedulerILi128ELi96ELi256ELi128ELb1ELb1ELb1ELb0ELb1ELb1EEEEEEEEEvNT_6ParamsE,(.L_x_15767 - _ZN7cutlass13device_kernelIN5flash11enable_sm90INS1_16FlashAttnFwdSm90INS1_25CollectiveMainloopFwdSm90ILi2EN4cute5tupleIJNS5_1CILi1EEES8_S8_EEENS6_IJNS7_ILi128EEENS7_ILi96EEENS7_ILi64EEEEEELi256ENS_6half_tEfNS_4arch4Sm90ELb0ELb0ELb1ELb1ELb1ELb1ELb1ELb1ELb0ELb1ELb1ELb0EEENS1_21CollectiveEpilogueFwdINS6_IJSA_NS7_ILi256EEESB_EEES9_SE_SG_Li256ELb1ELb1ELb1ELb0EEENS1_36VarlenDynamicPersistentTileSchedulerILi128ELi96ELi256ELi128ELb1ELb1ELb1ELb0ELb1ELb1EEEEEEEEEvNT_6ParamsE)
        .other          _ZN7cutlass13device_kernelIN5flash11enable_sm90INS1_16FlashAttnFwdSm90INS1_25CollectiveMainloopFwdSm90ILi2EN4cute5tupleIJNS5_1CILi1EEES8_S8_EEENS6_IJNS7_ILi128EEENS7_ILi96EEENS7_ILi64EEEEEELi256ENS_6half_tEfNS_4arch4Sm90ELb0ELb0ELb1ELb1ELb1ELb1ELb1ELb1ELb0ELb1ELb1ELb0EEENS1_21CollectiveEpilogueFwdINS6_IJSA_NS7_ILi256EEESB_EEES9_SE_SG_Li256ELb1ELb1ELb1ELb0EEENS1_36VarlenDynamicPersistentTileSchedulerILi128ELi96ELi256ELi128ELb1ELb1ELb1ELb0ELb1ELb1EEEEEEEEEvNT_6ParamsE,@"STO_CUDA_ENTRY STV_DEFAULT"
_ZN7cutlass13device_kernelIN5flash11enable_sm90INS1_16FlashAttnFwdSm90INS1_25CollectiveMainloopFwdSm90ILi2EN4cute5tupleIJNS5_1CILi1EEES8_S8_EEENS6_IJNS7_ILi128EEENS7_ILi96EEENS7_ILi64EEEEEELi256ENS_6half_tEfNS_4arch4Sm90ELb0ELb0ELb1ELb1ELb1ELb1ELb1ELb1ELb0ELb1ELb1ELb0EEENS1_21CollectiveEpilogueFwdINS6_IJSA_NS7_ILi256EEESB_EEES9_SE_SG_Li256ELb1ELb1ELb1ELb0EEENS1_36VarlenDynamicPersistentTileSchedulerILi128ELi96ELi256ELi128ELb1ELb1ELb1ELb0ELb1ELb1EEEEEEEEEvNT_6ParamsE:
        /* <DEDUP_REMOVED lines=17> */
.L_x_10443:
[----:B------:R-:W-:Y:S05]  /*0110*/  BSYNC B0 ;  /* 0x0000000000007941 */ /* 0x000fea0003800000 */
.L_x_10442:
[----:B------:R-:W-:Y:S01]  /*0120*/  VOTEU.ANY UP0, P0 ;  /* 0x00000000003f7886 */ /* 0x000fe20000000100 */
[----:B------:R-:W0:Y:S01]  /*0130*/  SHFL.IDX PT, R3, R2, RZ, 0x1f ;  /* 0x00001fff02037589 */ /* 0x000e2200000e0000 */
[----:B------:R-:W-:Y:S01]  /*0140*/  UMOV UR4, 0x80 ;  /* 0x0000008000047882 */ /* 0x000fe20000000000 */
[----:B------:R-:W-:Y:S01]  /*0150*/  UMOV UR7, 0x100 ;  /* 0x0000010000077882 */ /* 0x000fe20000000000 */
[----:B------:R-:W-:Y:S01]  /*0160*/  VOTEU.ANY UP1, P0 ;  /* 0x00000000003f7886 */ /* 0x000fe20000020100 */
[----:B------:R-:W1:Y:S01]  /*0170*/  @UP0 S2UR UR8, SR_CgaCtaId ;  /* 0x00000000000809c3 */ /* 0x000e620000008800 */
[----:B------:R-:W-:Y:S01]  /*0180*/  @UP0 UMOV UR6, 0x400 ;  /* 0x0000040000060882 */ /* 0x000fe20000000000 */
[----:B------:R-:W-:-:S04]  /*0190*/  @UP0 UIADD3 UR4, -UR4, 0x100000, URZ ;  /* 0x0010000004040890 */ /* 0x000fc8000fffe13f */
[----:B------:R-:W-:Y:S02]  /*01a0*/  @UP0 USHF.L.U32 UR5, UR4, 0xb, URZ ;  /* 0x0000000b04050899 */ /* 0x000fe4000800063f */
[----:B------:R-:W-:Y:S01]  /*01b0*/  @UP0 USHF.L.U32 UR4, UR4, 0x1, URZ ;  /* 0x0000000104040899 */ /* 0x000fe2000800063f */
[----:B------:R-:W-:Y:S01]  /*01c0*/  SHF.R.U32.HI R4, RZ, 0x7, R0 ;  /* 0x00000007ff047819 */ /* 0x000fe20000011600 */
[----:B------:R-:W-:Y:S01]  /*01d0*/  VOTEU.ANY UP2, P0 ;  /* 0x00000000003f7886 */ /* 0x000fe20000040100 */
[----:B0-----:R-:W-:-:S03]  /*01e0*/  ISETP.NE.AND P1, PT, R3, RZ, PT ;  /* 0x000000ff0300720c */ /* 0x001fc60003f25270 */
[----:B------:R0:W2:Y:S01]  /*01f0*/  SHFL.IDX PT, R3, R4, RZ, 0x1f ;  /* 0x00001fff04037589 */ /* 0x0000a200000e0000 */
[----:B-1----:R-:W-:Y:S02]  /*0200*/  @UP0 ULEA UR8, UR8, UR6, 0x18 ;  /* 0x0000000608080291 */ /* 0x002fe4000f8ec03f */
[----:B------:R-:W-:-:S04]  /*0210*/  @UP0 UIADD3 UR6, -UR7, 0x100000, URZ ;  /* 0x0010000007060890 */ /* 0x000fc8000fffe13f */
[----:B------:R-:W-:Y:S02]  /*0220*/  @UP0 USHF.L.U32 UR7, UR6, 0xb, URZ ;  /* 0x0000000b06070899 */ /* 0x000fe4000800063f */
[----:B------:R-:W-:Y:S01]  /*0230*/  @UP0 USHF.L.U32 UR6, UR6, 0x1, URZ ;  /* 0x0000000106060899 */ /* 0x000fe2000800063f */
[----:B------:R-:W-:Y:S01]  /*0240*/  VOTEU.ANY UP0, P0 ;  /* 0x00000000003f7886 */ /* 0x000fe20000000100 */
[----:B------:R-:W1:Y:S04]  /*0250*/  FENCE.VIEW.ASYNC.S ;  /* 0x00000000000073c6 */ /* 0x000e680000000000 */
[----:B-1----:R0:W1:Y:S01]  /*0260*/  @UP0 SYNCS.EXCH.64 URZ, [UR8+0x32400], UR4 ;  /* 0x03240004083f05b2 */ /* 0x0020620008000100 */
[----:B------:R0:W3:Y:S05]  /*0270*/  @UP1 SYNCS.EXCH.64 URZ, [UR8+0x32410], UR4 ;  /* 0x03241004083f15b2 */ /* 0x0000ea0008000100 */
[----:B------:R0:W4:Y:S02]  /*0280*/  @UP2 SYNCS.EXCH.64 URZ, [UR8+0x32420], UR6 ;  /* 0x03242006083f25b2 */ /* 0x0001240008000100 */
        /* <DEDUP_REMOVED lines=19> */
.L_x_10444:
        /* <DEDUP_REMOVED lines=22> */
.L_x_10445:
        /* <DEDUP_REMOVED lines=18> */
.L_x_10446:
        /* <DEDUP_REMOVED lines=22> */
.L_x_10447:
        /* <DEDUP_REMOVED lines=22> */
.L_x_10448:
[----:B--2---:R-:W-:Y:S01]  /*0900*/  ISETP.NE.AND P0, PT, R3, RZ, PT ;  /* 0x000000ff0300720c */ /* 0x004fe20003f05270 */
[----:B------:R-:W-:Y:S01]  /*0910*/  IMAD.MOV.U32 R3, RZ, RZ, 0x1 ;  /* 0x00000001ff037424 */ /* 0x000fe200078e00ff */
[----:B------:R-:W-:Y:S01]  /*0920*/  NOP ;  /* 0x0000000000007918 */ /* 0x000fe20000000000 */
[----:B------:R-:W-:Y:S01]  /*0930*/  ULDC.64 UR60, c[0x0][0x208] ;  /* 0x00008200003c7ab9 */ /* 0x000fe20000000a00 */
[----:B------:R-:W-:Y:S02]  /*0940*/  BSSY B9, `(.L_x_10449) ;  /* 0x0001c2b000097945 */ /* 0x000fe40003800000 */
[----:B------:R-:W-:-:S05]  /*0950*/  SEL R3, R3, 0x2, !P0 ;  /* 0x0000000203037807 */ /* 0x000fca0004000000 */
[----:B------:R2:W-:Y:S01]  /*0960*/  STL [R1+0x8], R3 ;  /* 0x0000080301007387 */ /* 0x0005e20000100800 */
[----:B01-34-:R-:W-:Y:S06]  /*0970*/  BAR.SYNC.DEFER_BLOCKING 0x0 ;  /* 0x0000000000007b1d */ /* 0x01bfec0000010000 */
[----:B------:R-:W-:Y:S05]  /*0980*/  @!P0 BRA `(.L_x_10450) ;  /* 0x0000014400a08947 */ /* 0x000fea0003800000 */
.L_x_10451:
[----:B------:R-:W-:-:S08]  /*0990*/  NOP ;  /* 0x0000000000007918 */ /* 0x000fd00000000000 */
[----:B------:R-:W0:Y:S02]  /*09a0*/  USETMAXREG.TRY_ALLOC.CTAPOOL UP0, 0xe8 ;  /* 0x000000e8000079c8 */ /* 0x000e240008000600 */
[----:B0-----:R-:W-:-:S13]  /*09b0*/  PLOP3.LUT P0, PT, PT, PT, UP0, 0x80, 0x0 ;  /* 0x000000000000781c */ /* 0x001fda0003f0f008 */
[----:B------:R-:W-:Y:S05]  /*09c0*/  @!P0 BRA `(.L_x_10451) ;  /* 0xfffffffc00f08947 */ /* 0x000fea000383ffff */
[----:B------:R-:W3:Y:S01]  /*09d0*/  LDL.LU R2, [R1] ;  /* 0x0000000001027983 */ /* 0x000ee20000300800 */
[----:B------:R-:W-:Y:S01]  /*09e0*/  SHF.R.U32.HI R4, RZ, 0x7, R0 ;  /* 0x00000007ff047819 */ /* 0x000fe20000011600 */
[----:B------:R-:W-:Y:S01]  /*09f0*/  ULDC UR4, c[0x0][0xd3c] ;  /* 0x00034f0000047ab9 */ /* 0x000fe20000000800 */
[----:B--2---:R-:W0:Y:S01]  /*0a00*/  S2R R3, SR_CgaCtaId ;  /* 0x0000000000037919 */ /* 0x004e220000008800 */
        /* <DEDUP_REMOVED lines=8> */
[----:B---3--:R-:W-:-:S04]  /*0a90*/  LOP3.LUT R2, R2, 0xfffffffb, RZ, 0xc0, !PT ;  /* 0xfffffffb02027812 */ /* 0x008fc800078ec0ff */
[----:B------:R-:W-:-:S05]  /*0aa0*/  @P0 LOP3.LUT R2, R2, 0x4, RZ, 0xfc, !PT ;  /* 0x0000000402020812 */ /* 0x000fca00078efcff */
[----:B------:R1:W-:Y:S01]  /*0ab0*/  STL [R1], R2 ;  /* 0x0000000201007387 */ /* 0x0003e20000100800 */
[----:B0-----:R-:W-:-:S13]  /*0ac0*/  ISETP.GE.AND P0, PT, R51, UR4, PT ;  /* 0x0000000433007c0c */ /* 0x001fda000bf06270 */
[----:B-1----:R-:W-:Y:S05]  /*0ad0*/  @P0 BRA `(.L_x_10452) ;  /* 0x000001c000440947 */ /* 0x002fea0003800000 */
[----:B------:R-:W2:Y:S01]  /*0ae0*/  LDL.LU R14, [R1+0x8] ;  /* 0x00000800010e7983 */ /* 0x000ea20000300800 */
[----:B------:R-:W-:Y:S02]  /*0af0*/  VIADD R0, R0, 0xffffff80 ;  /* 0xffffff8000007836 */ /* 0x000fe40000000000 */
[----:B------:R-:W-:Y:S02]  /*0b00*/  IMAD.MOV.U32 R18, RZ, RZ, RZ ;  /* 0x000000ffff127224 */ /* 0x000fe400078e00ff */
[----:B------:R-:W-:Y:S01]  /*0b10*/  IMAD.MOV.U32 R204, RZ, RZ, RZ ;  /* 0x000000ffffcc7224 */ /* 0x000fe200078e00ff */
[----:B------:R-:W-:Y:S01]  /*0b20*/  SHF.R.S32.HI R3, RZ, 0x1f, R0 ;  /* 0x0000001fff037819 */ /* 0x000fe20000011400 */
[----:B------:R-:W-:Y:S02]  /*0b30*/  IMAD.MOV.U32 R214, RZ, RZ, RZ ;  /* 0x000000ffffd67224 */ /* 0x000fe400078e00ff */
[----:B------:R-:W-:Y:S01]  /*0b40*/  IMAD.MOV.U32 R202, RZ, RZ, RZ ;  /* 0x000000ffffca7224 */ /* 0x000fe200078e00ff */
[----:B------:R-:W-:-:S02]  /*0b50*/  LEA.HI R2, R3, R0, RZ, 0x7 ;  /* 0x0000000003027211 */ /* 0x000fc400078f38ff */
[CC--:B------:R-:W-:Y:S02]  /*0b60*/  LEA.HI R4, R3.reuse, R0.reuse, RZ, 0x4 ;  /* 0x0000000003047211 */ /* 0x0c0fe400078f20ff */
[----:B------:R-:W-:Y:S02]  /*0b70*/  LOP3.LUT R5, R2, 0xffffff80, RZ, 0xc0, !PT ;  /* 0xffffff8002057812 */ /* 0x000fe400078ec0ff */
[----:B------:R-:W-:Y:S02]  /*0b80*/  SHF.R.S32.HI R7, RZ, 0x4, R4 ;  /* 0x00000004ff077819 */ /* 0x000fe40000011404 */
[----:B------:R-:W-:Y:S01]  /*0b90*/  LEA.HI R200, R3, R0, RZ, 0x2 ;  /* 0x0000000003c87211 */ /* 0x000fe200078f10ff */
[----:B------:R-:W-:Y:S01]  /*0ba0*/  IMAD.IADD R13, R0, 0x1, -R5 ;  /* 0x00000001000d7824 */ /* 0x000fe200078e0a05 */
[----:B------:R-:W-:Y:S02]  /*0bb0*/  SHF.R.S32.HI R5, RZ, 0x7, R2 ;  /* 0x00000007ff057819 */ /* 0x000fe40000011402 */
[----:B------:R-:W-:-:S02]  /*0bc0*/  LEA.HI R6, R4, R7, RZ, 0x1 ;  /* 0x0000000704067211 */ /* 0x000fc400078f08ff */
[----:B------:R-:W-:Y:S01]  /*0bd0*/  SHF.R.S32.HI R9, RZ, 0x1f, R13 ;  /* 0x0000001fff097819 */ /* 0x000fe2000001140d */
[----:B------:R-:W-:Y:S01]  /*0be0*/  STL [R1+0x104], R13 ;  /* 0x0001040d01007387 */ /* 0x000fe20000100800 */
[----:B------:R-:W-:Y:S02]  /*0bf0*/  LEA.HI R2, R2, R5, RZ, 0x1 ;  /* 0x0000000502027211 */ /* 0x000fe400078f08ff */
[----:B------:R-:W-:Y:S02]  /*0c00*/  LEA.HI R10, R9, R13, RZ, 0x2 ;  /* 0x0000000d090a7211 */ /* 0x000fe400078f10ff */
[----:B------:R-:W-:Y:S02]  /*0c10*/  LOP3.LUT R2, R2, 0x3fffffe, RZ, 0xc0, !PT ;  /* 0x03fffffe02027812 */ /* 0x000fe400078ec0ff */
[--C-:B------:R-:W-:Y:S02]  /*0c20*/  SHF.R.S32.HI R11, RZ, 0x2, R10.reuse ;  /* 0x00000002ff0b7819 */ /* 0x100fe4000001140a */
[----:B------:R-:W-:-:S02]  /*0c30*/  SHF.R.S32.HI R8, RZ, 0x1f, R10 ;  /* 0x0000001fff087819 */ /* 0x000fc4000001140a */
[----:B------:R-:W-:Y:S02]  /*0c40*/  LOP3.LUT R6, R6, 0x1ffffffe, RZ, 0xc0, !PT ;  /* 0x1ffffffe06067812 */ /* 0x000fe400078ec0ff */
[----:B------:R-:W-:Y:S02]  /*0c50*/  LEA.HI R8, R8, R11, RZ, 0x3 ;  /* 0x0000000b08087211 */ /* 0x000fe400078f18ff */
[----:B------:R-:W-:Y:S01]  /*0c60*/  LEA.HI R9, R9, R13, RZ, 0x5 ;  /* 0x0000000d09097211 */ /* 0x000fe200078f28ff */
[----:B------:R-:W-:Y:S01]  /*0c70*/  IMAD.IADD R6, R7, 0x1, -R6 ;  /* 0x0000000107067824 */ /* 0x000fe200078e0a06 */
[----:B------:R-:W-:Y:S01]  /*0c80*/  LOP3.LUT R12, R8, 0xfffffff8, RZ, 0xc0, !PT ;  /* 0xfffffff8080c7812 */ /* 0x000fe200078ec0ff */
[----:B------:R-:W-:Y:S01]  /*0c90*/  IMAD.IADD R8, R5, 0x1, -R2 ;  /* 0x0000000105087824 */ /* 0x000fe200078e0a02 */
[-C--:B------:R-:W-:Y:S02]  /*0ca0*/  LEA.HI R2, R3, R0.reuse, RZ, 0x5 ;  /* 0x0000000003027211 */ /* 0x080fe400078f28ff */
[----:B------:R-:W-:Y:S01]  /*0cb0*/  LOP3.LUT R5, R4, 0x3fffff0, RZ, 0xc0, !PT ;  /* 0x03fffff004057812 */ /* 0x000fe200078ec0ff */
[----:B------:R-:W-:Y:S01]  /*0cc0*/  IMAD.IADD R12, R11, 0x1, -R12 ;  /* 0x000000010b0c7824 */ /* 0x000fe200078e0a0c */
[----:B------:R-:W-:-:S02]  /*0cd0*/  LEA.HI R3, R3, R0, RZ, 0x3 ;  /* 0x0000000003037211 */ /* 0x000fc400078f18ff */
[----:B------:R-:W-:Y:S01]  /*0ce0*/  SHF.R.S32.HI R15, RZ, 0x5, R2 ;  /* 0x00000005ff0f7819 */ /* 0x000fe20000011402 */
[----:B------:R-:W-:Y:S01]  /*0cf0*/  IMAD.IADD R5, R0, 0x1, -R5 ;  /* 0x0000000100057824 */ /* 0x000fe200078e0a05 */
[----:B------:R-:W-:Y:S02]  /*0d00*/  LOP3.LUT R7, R3, 0xfffffff8, RZ, 0xc0, !PT ;  /* 0xfffffff803077812 */ /* 0x000fe400078ec0ff */
[----:B------:R-:W-:Y:S01]  /*0d10*/  LOP3.LUT R3, R200, 0xfffffffc, RZ, 0xc0, !PT ;  /* 0xfffffffcc8037812 */ /* 0x000fe200078ec0ff */
[----:B------:R-:W-:Y:S01]  /*0d20*/  IMAD R5, R15, 0x10, R5 ;  /* 0x000000100f057824 */ /* 0x000fe200078e0205 */
[----:B------:R-:W-:Y:S01]  /*0d30*/  SHF.R.S32.HI R200, RZ, 0x2, R200 ;  /* 0x00000002ffc87819 */ /* 0x000fe200000114c8 */
[----:B------:R-:W-:Y:S01]  /*0d40*/  IMAD.IADD R7, R0, 0x1, -R7 ;  /* 0x0000000100077824 */ /* 0x000fe200078e0a07 */
[----:B------:R-:W-:Y:S01]  /*0d50*/  SHF.R.S32.HI R9, RZ, 0x5, R9 ;  /* 0x00000005ff097819 */ /* 0x000fe20000011409 */
[----:B------:R-:W-:Y:S01]  /*0d60*/  IMAD R5, R5, 0x8, R6 ;  /* 0x0000000805057824 */ /* 0x000fe200078e0206 */
[----:B------:R-:W-:Y:S01]  /*0d70*/  IADD3 R6, R200, 0x40, RZ ;  /* 0x00000040c8067810 */ /* 0x000fe20007ffe0ff */
[----:B------:R-:W-:Y:S01]  /*0d80*/  IMAD.IADD R3, R0, 0x1, -R3 ;  /* 0x0000000100037824 */ /* 0x000fe200078e0a03 */
[----:B------:R-:W-:Y:S01]  /*0d90*/  LEA R9, R9, R12, 0x4 ;  /* 0x0000000c09097211 */ /* 0x000fe200078e20ff */
[----:B------:R-:W-:Y:S01]  /*0da0*/  IMAD.SHL.U32 R207, R7, 0x8, RZ ;  /* 0x0000000807cf7824 */ /* 0x000fe200078e00ff */
[----:B------:R-:W-:Y:S01]  /*0db0*/  SHF.R.S32.HI R4, RZ, 0x1f, R6 ;  /* 0x0000001fff047819 */ /* 0x000fe20000011406 */
[----:B------:R-:W-:Y:S01]  /*0dc0*/  IMAD.SHL.U32 R2, R6, 0x40, RZ ;  /* 0x0000004006027824 */ /* 0x000fe200078e00ff */
[C---:B------:R-:W-:Y:S01]  /*0dd0*/  LEA.HI R0, R3.reuse, R3, RZ, 0x1 ;  /* 0x0000000303007211 */ /* 0x040fe200078f08ff */
[C---:B------:R-:W-:Y:S01]  /*0de0*/  IMAD.SHL.U32 R16, R3.reuse, 0x8, RZ ;  /* 0x0000000803107824 */ /* 0x040fe200078e00ff */
[----:B------:R-:W-:Y:S01]  /*0df0*/  LEA.HI R4, R4, R6, RZ, 0x3 ;  /* 0x0000000604047211 */ /* 0x000fe200078f18ff */
[C---:B------:R-:W-:Y:S01]  /*0e00*/  IMAD.SHL.U32 R22, R3.reuse, 0x4, RZ ;  /* 0x0000000403167824 */ /* 0x040fe200078e00ff */
[----:B------:R-:W-:Y:S01]  /*0e10*/  LOP3.LUT R0, R0, 0x1ffffffe, RZ, 0xc0, !PT ;  /* 0x1ffffffe00007812 */ /* 0x000fe200078ec0ff */
[----:B------:R-:W-:Y:S01]  /*0e20*/  IMAD R8, R8, 0x40, R9 ;  /* 0x0000004008087824 */ /* 0x000fe200078e0209 */
[----:B------:R-:W-:Y:S01]  /*0e30*/  LOP3.LUT R10, R10, 0x7ffffffc, RZ, 0xc0, !PT ;  /* 0x7ffffffc0a0a7812 */ /* 0x000fe200078ec0ff */
[----:B------:R-:W-:Y:S01]  /*0e40*/  IMAD.SHL.U32 R4, R4, 0x40, RZ ;  /* 0x0000004004047824 */ /* 0x000fe200078e00ff */
[----:B------:R-:W-:Y:S01]  /*0e50*/  STL [R1+0x58], R15 ;  /* 0x0000580f01007387 */ /* 0x000fe20000100800 */
[----:B------:R-:W-:Y:S01]  /*0e60*/  IMAD.IADD R0, R3, 0x1, -R0 ;  /* 0x0000000103007824 */ /* 0x000fe200078e0a00 */
[----:B------:R-:W-:Y:S01]  /*0e70*/  LOP3.LUT R3, R2, 0x1c0, RZ, 0xc0, !PT ;  /* 0x000001c002037812 */ /* 0x000fe200078ec0ff */
[----:B------:R-:W-:Y:S01]  /*0e80*/  IMAD.SHL.U32 R5, R5, 0x8, RZ ;  /* 0x0000000805057824 */ /* 0x000fe200078e00ff */
[----:B------:R-:W-:Y:S01]  /*0e90*/  LOP3.LUT R4, R4, 0xfffffe00, RZ, 0xc0, !PT ;  /* 0xfffffe0004047812 */ /* 0x000fe200078ec0ff */
[----:B------:R-:W-:Y:S01]  /*0ea0*/  STL [R1+0x188], R8 ;  /* 0x0001880801007387 */ /* 0x000fe20000100800 */
[----:B------:R-:W-:Y:S01]  /*0eb0*/  SHF.R.U32.HI R7, RZ, 0x3, R3 ;  /* 0x00000003ff077819 */ /* 0x000fe20000011603 */
[----:B------:R-:W-:Y:S01]  /*0ec0*/  VIADD R11, R207, 0x40 ;  /* 0x00000040cf0b7836 */ /* 0x000fe20000000000 */
[----:B------:R-:W-:Y:S01]  /*0ed0*/  LOP3.LUT R3, R3, 0x38, R16, 0xf8, !PT ;  /* 0x0000003803037812 */ /* 0x000fe200078ef810 */
[----:B------:R-:W-:Y:S01]  /*0ee0*/  STL [R1+0x74], RZ ;  /* 0x000074ff01007387 */ /* 0x000fe20000100800 */
[----:B------:R-:W-:Y:S01]  /*0ef0*/  IADD3 R10, R13, -R10, RZ ;  /* 0x8000000a0d0a7210 */ /* 0x000fe20007ffe0ff */
[C---:B------:R-:W-:Y:S01]  /*0f00*/  VIADD R9, R207.reuse, 0x80 ;  /* 0x00000080cf097836 */ /* 0x040fe20000000000 */
[----:B------:R-:W-:Y:S01]  /*0f10*/  SHF.R.S32.HI R6, RZ, 0x1f, R207 ;  /* 0x0000001fff067819 */ /* 0x000fe200000114cf */
[----:B------:R0:W-:Y:S01]  /*0f20*/  STL [R1+0x5c], R4 ;  /* 0x00005c0401007387 */ /* 0x0001e20000100800 */
[----:B------:R-:W-:Y:S01]  /*0f30*/  VIADD R6, R207, 0xc0 ;  /* 0x000000c0cf067836 */ /* 0x000fe20000000000 */
[----:B------:R-:W-:Y:S01]  /*0f40*/  SHF.R.S32.HI R11, RZ, 0x1f, R11 ;  /* 0x0000001fff0b7819 */ /* 0x000fe2000001140b */
[----:B------:R-:W-:Y:S01]  /*0f50*/  IMAD.SHL.U32 R42, R10, 0x2, RZ ;  /* 0x000000020a2a7824 */ /* 0x000fe200078e00ff */
[----:B------:R-:W-:Y:S01]  /*0f60*/  SHF.R.S32.HI R9, RZ, 0x1f, R9 ;  /* 0x0000001fff097819 */ /* 0x000fe20000011409 */
[----:B------:R-:W-:Y:S01]  /*0f70*/  IMAD R0, R0, 0x8, R8 ;  /* 0x0000000800007824 */ /* 0x000fe200078e0208 */
[----:B------:R-:W-:Y:S01]  /*0f80*/  SHF.R.S32.HI R6, RZ, 0x1f, R6 ;  /* 0x0000001fff067819 */ /* 0x000fe20000011406 */
[C---:B------:R-:W-:Y:S01]  /*0f90*/  VIADD R41, R42.reuse, 0x8 ;  /* 0x000000082a297836 */ /* 0x040fe20000000000 */
[----:B------:R-:W-:Y:S01]  /*0fa0*/  STL [R1+0x80], R42 ;  /* 0x0000802a01007387 */ /* 0x000fe20000100800 */
[----:B------:R-:W-:Y:S01]  /*0fb0*/  VIADD R40, R42, 0x10 ;  /* 0x000000102a287836 */ /* 0x000fe20000000000 */
[----:B0-----:R-:W-:Y:S01]  /*0fc0*/  LOP3.LUT R4, R4, R3, R7, 0xf6, !PT ;  /* 0x0000000304047212 */ /* 0x001fe200078ef607 */
[C---:B------:R-:W-:Y:S01]  /*0fd0*/  VIADD R39, R42.reuse, 0x18 ;  /* 0x000000182a277836 */ /* 0x040fe20000000000 */
[----:B------:R-:W-:Y:S01]  /*0fe0*/  STL [R1+0x190], R5 ;  /* 0x0001900501007387 */ /* 0x000fe20000100800 */
[C---:B------:R-:W-:Y:S01]  /*0ff0*/  VIADD R38, R42.reuse, 0x20 ;  /* 0x000000202a267836 */ /* 0x040fe20000000000 */
[----:B------:R-:W-:Y:S01]  /*1000*/  IADD3 R36, R42, 0x30, RZ ;  /* 0x000000302a247810 */ /* 0x000fe20007ffe0ff */
[----:B------:R-:W-:Y:S01]  /*1010*/  IMAD R3, R4, 0x2, R19 ;  /* 0x0000000204037824 */ /* 0x000fe200078e0213 */
[C---:B------:R-:W-:Y:S01]  /*1020*/  IADD3 R27, R42.reuse, 0x78, RZ ;  /* 0x000000782a1b7810 */ /* 0x040fe20007ffe0ff */
[C---:B------:R-:W-:Y:S01]  /*1030*/  VIADD R37, R42.reuse, 0x28 ;  /* 0x000000282a257836 */ /* 0x040fe20000000000 */
[C---:B------:R-:W-:Y:S01]  /*1040*/  IADD3 R12, R42.reuse, 0xc0, RZ ;  /* 0x000000c02a0c7810 */ /* 0x040fe20007ffe0ff */
[C---:B------:R-:W-:Y:S01]  /*1050*/  VIADD R35, R42.reuse, 0x38 ;  /* 0x000000382a237836 */ /* 0x040fe20000000000 */
[----:B------:R-:W-:Y:S01]  /*1060*/  STL [R1+0x184], R3 ;  /* 0x0001840301007387 */ /* 0x000fe20000100800 */
[C---:B------:R-:W-:Y:S01]  /*1070*/  VIADD R34, R42.reuse, 0x40 ;  /* 0x000000402a227836 */ /* 0x040fe20000000000 */
[----:B------:R-:W-:Y:S01]  /*1080*/  SHF.R.S32.HI R4, RZ, 0x1f, R41 ;  /* 0x0000001fff047819 */ /* 0x000fe20000011429 */
[C---:B------:R-:W-:Y:S01]  /*1090*/  VIADD R33, R42.reuse, 0x48 ;  /* 0x000000482a217836 */ /* 0x040fe20000000000 */
[----:B------:R-:W-:Y:S01]  /*10a0*/  STL [R1+0xfc], R41 ;  /* 0x0000fc2901007387 */ /* 0x000fe20000100800 */
[----:B------:R-:W-:Y:S01]  /*10b0*/  VIADD R32, R42, 0x50 ;  /* 0x000000502a207836 */ /* 0x000fe20000000000 */
[----:B------:R-:W-:Y:S01]  /*10c0*/  IADD3 R209, R16, 0x80, RZ ;  /* 0x0000008010d17810 */ /* 0x000fe20007ffe0ff */
[C---:B------:R-:W-:Y:S01]  /*10d0*/  VIADD R31, R42.reuse, 0x58 ;  /* 0x000000582a1f7836 */ /* 0x040fe20000000000 */
[----:B------:R0:W-:Y:S01]  /*10e0*/  STL [R1+0xf8], R40 ;  /* 0x0000f82801007387 */ /* 0x0001e20000100800 */
[C---:B------:R-:W-:Y:S01]  /*10f0*/  VIADD R30, R42.reuse, 0x60 ;  /* 0x000000602a1e7836 */ /* 0x040fe20000000000 */
[----:B------:R-:W-:Y:S01]  /*1100*/  SHF.R.S32.HI R17, RZ, 0x1f, R16 ;  /* 0x0000001fff117819 */ /* 0x000fe20000011410 */
[C---:B------:R-:W-:Y:S01]  /*1110*/  VIADD R29, R42.reuse, 0x68 ;  /* 0x000000682a1d7836 */ /* 0x040fe20000000000 */
[----:B------:R-:W-:Y:S01]  /*1120*/  STL [R1+0xf4], R39 ;  /* 0x0000f42701007387 */ /* 0x000fe20000100800 */
[C---:B------:R-:W-:Y:S01]  /*1130*/  VIADD R28, R42.reuse, 0x70 ;  /* 0x000000702a1c7836 */ /* 0x040fe20000000000 */
[----:B------:R-:W-:Y:S01]  /*1140*/  SHF.R.S32.HI R224, RZ, 0x1f, R209 ;  /* 0x0000001fffe07819 */ /* 0x000fe200000114d1 */
[C---:B------:R-:W-:Y:S01]  /*1150*/  VIADD R26, R42.reuse, 0x80 ;  /* 0x000000802a1a7836 */ /* 0x040fe20000000000 */
[----:B------:R1:W-:Y:S01]  /*1160*/  STL [R1+0xf0], R38 ;  /* 0x0000f02601007387 */ /* 0x0003e20000100800 */
[C---:B------:R-:W-:Y:S01]  /*1170*/  VIADD R25, R42.reuse, 0x88 ;  /* 0x000000882a197836 */ /* 0x040fe20000000000 */
[----:B0-----:R-:W-:Y:S01]  /*1180*/  SHF.R.S32.HI R40, RZ, 0x1f, R40 ;  /* 0x0000001fff287819 */ /* 0x001fe20000011428 */
[C---:B------:R-:W-:Y:S01]  /*1190*/  VIADD R24, R42.reuse, 0x90 ;  /* 0x000000902a187836 */ /* 0x040fe20000000000 */
[----:B------:R0:W-:Y:S01]  /*11a0*/  STL [R1+0xec], R37 ;  /* 0x0000ec2501007387 */ /* 0x0001e20000100800 */
[----:B------:R-:W-:-:S02]  /*11b0*/  VIADD R21, R42, 0x98 ;  /* 0x000000982a157836 */ /* 0x000fc40000000000 */
[C---:B------:R-:W-:Y:S01]  /*11c0*/  VIADD R20, R42.reuse, 0xa0 ;  /* 0x000000a02a147836 */ /* 0x040fe20000000000 */
[----:B------:R-:W-:Y:S01]  /*11d0*/  STL [R1+0xe8], R36 ;  /* 0x0000e82401007387 */ /* 0x000fe20000100800 */
[C---:B------:R-:W-:Y:S01]  /*11e0*/  VIADD R15, R42.reuse, 0xa8 ;  /* 0x000000a82a0f7836 */ /* 0x040fe20000000000 */
[----:B-1----:R-:W-:Y:S01]  /*11f0*/  SHF.R.S32.HI R38, RZ, 0x1f, R38 ;  /* 0x0000001fff267819 */ /* 0x002fe20000011426 */
        /* <DEDUP_REMOVED lines=13> */
[----:B------:R-:W-:Y:S01]  /*12d0*/  VIADD R3, R42, 0xf8 ;  /* 0x000000f82a037836 */ /* 0x000fe20000000000 */
        /* <DEDUP_REMOVED lines=12> */
[----:B------:R-:W-:Y:S01]  /*13a0*/  VIADD R205, R22, 0x10 ;  /* 0x0000001016cd7836 */ /* 0x000fe20000000000 */
[----:B------:R0:W-:Y:S01]  /*13b0*/  STL [R1+0xc8], R28 ;  /* 0x0000c81c01007387 */ /* 0x0001e20000100800 */
[----:B------:R-:W-:-:S02]  /*13c0*/  SHF.R.S32.HI R203, RZ, 0x1f, R2 ;  /* 0x0000001fffcb7819 */ /* 0x000fc40000011402 */
[----:B------:R-:W-:Y:S01]  /*13d0*/  SHF.R.S32.HI R226, RZ, 0x1f, R211 ;  /* 0x0000001fffe27819 */ /* 0x000fe200000114d3 */
[----:B------:R-:W-:Y:S01]  /*13e0*/  STL [R1+0xc4], R27 ;  /* 0x0000c41b01007387 */ /* 0x000fe20000100800 */
[----:B------:R-:W-:Y:S02]  /*13f0*/  SHF.R.S32.HI R225, RZ, 0x1f, R210 ;  /* 0x0000001fffe17819 */ /* 0x000fe400000114d2 */
[----:B-1----:R-:W-:Y:S01]  /*1400*/  SHF.R.S32.HI R29, RZ, 0x1f, R29 ;  /* 0x0000001fff1d7819 */ /* 0x002fe2000001141d */
[----:B------:R1:W-:Y:S01]  /*1410*/  STL [R1+0xc0], R26 ;  /* 0x0000c01a01007387 */ /* 0x0003e20000100800 */
[----:B------:R-:W-:Y:S02]  /*1420*/  SHF.R.S32.HI R223, RZ, 0x1f, R208 ;  /* 0x0000001fffdf7819 */ /* 0x000fe400000114d0 */
[----:B0-----:R-:W-:Y:S01]  /*1430*/  SHF.R.S32.HI R28, RZ, 0x1f, R28 ;  /* 0x0000001fff1c7819 */ /* 0x001fe2000001141c */
[----:B------:R0:W-:Y:S01]  /*1440*/  STL [R1+0xbc], R25 ;  /* 0x0000bc1901007387 */ /* 0x0001e20000100800 */
[----:B------:R-:W-:-:S02]  /*1450*/  SHF.R.S32.HI R222, RZ, 0x1f, R213 ;  /* 0x0000001fffde7819 */ /* 0x000fc400000114d5 */
[----:B------:R-:W-:Y:S01]  /*1460*/  SHF.R.S32.HI R215, RZ, 0x1f, R212 ;  /* 0x0000001fffd77819 */ /* 0x000fe200000114d4 */
[----:B------:R-:W-:Y:S01]  /*1470*/  STL [R1+0xb8], R24 ;  /* 0x0000b81801007387 */ /* 0x000fe20000100800 */
[----:B-1----:R-:W-:-:S03]  /*1480*/  SHF.R.S32.HI R26, RZ, 0x1f, R26 ;  /* 0x0000001fff1a7819 */ /* 0x002fc6000001141a */
[----:B------:R1:W-:Y:S01]  /*1490*/  STL [R1+0xb4], R21 ;  /* 0x0000b41501007387 */ /* 0x0003e20000100800 */
[----:B0-----:R-:W-:-:S03]  /*14a0*/  SHF.R.S32.HI R25, RZ, 0x1f, R25 ;  /* 0x0000001fff197819 */ /* 0x001fc60000011419 */
[----:B------:R0:W-:Y:S04]  /*14b0*/  STL [R1+0xb0], R20 ;  /* 0x0000b01401007387 */ /* 0x0001e80000100800 */
[----:B------:R-:W-:Y:S01]  /*14c0*/  STL [R1+0xac], R15 ;  /* 0x0000ac0f01007387 */ /* 0x000fe20000100800 */
[----:B-1----:R-:W-:Y:S02]  /*14d0*/  SHF.R.S32.HI R21, RZ, 0x1f, R21 ;  /* 0x0000001fff157819 */ /* 0x002fe40000011415 */
[----:B0-----:R-:W-:Y:S02]  /*14e0*/  SHF.R.S32.HI R20, RZ, 0x1f, R20 ;  /* 0x0000001fff147819 */ /* 0x001fe40000011414 */
[----:B--2---:R-:W-:Y:S01]  /*14f0*/  LOP3.LUT R206, R14, 0x1, RZ, 0xfc, !PT ;  /* 0x000000010ece7812 */ /* 0x004fe200078efcff */
[----:B------:R-:W-:-:S05]  /*1500*/  VIADD R14, R42, 0xb0 ;  /* 0x000000b02a0e7836 */ /* 0x000fca0000000000 */
[----:B------:R0:W-:Y:S04]  /*1510*/  STL [R1+0xa8], R14 ;  /* 0x0000a80e01007387 */ /* 0x0001e80000100800 */
        /* <DEDUP_REMOVED lines=58> */
.L_x_10608:
        /* <DEDUP_REMOVED lines=14> */
[----:B------:R0:W-:Y:S08]  /*19a0*/  STL [R1+0x68], R32 ;  /* 0x0000682001007387 */ /* 0x0001f00000100800 */
[----:B------:R-:W-:-:S02]  /*19b0*/  @P1 LEA R6, P2, R32, UR4, 0x2 ;  /* 0x0000000420061c11 */ /* 0x000fc4000f8410ff */
[C---:B------:R-:W-:Y:S01]  /*19c0*/  SHF.L.U32 R34, R32.reuse, 0x2, RZ ;  /* 0x0000000220227819 */ /* 0x040fe200000006ff */
[----:B------:R0:W-:Y:S01]  /*19d0*/  STL [R1+0x100], R0 ;  /* 0x0001000001007387 */ /* 0x0001e20000100800 */
[C-C-:B------:R-:W-:Y:S02]  /*19e0*/  @P1 LEA.HI.X R7, R32.reuse, UR5, R0.reuse, 0x2, P2 ;  /* 0x0000000520071c11 */ /* 0x140fe400090f1400 */
[----:B------:R-:W-:Y:S01]  /*19f0*/  ISETP.NE.U32.AND P2, PT, RZ, UR8, PT ;  /* 0x00000008ff007c0c */ /* 0x000fe2000bf45070 */
[----:B------:R-:W-:Y:S01]  /*1a00*/  ULDC UR4, c[0x0][0x288] ;  /* 0x0000a20000047ab9 */ /* 0x000fe20000000800 */
[----:B------:R-:W-:Y:S01]  /*1a10*/  SHF.L.U64.HI R33, R32, 0x2, R0 ;  /* 0x0000000220217819 */ /* 0x000fe20000010200 */
[----:B------:R1:W5:Y:S01]  /*1a20*/  @P1 LDG.E R8, desc[UR60][R6.64] ;  /* 0x0000003c06081981 */ /* 0x000362000c1e1900 */
[----:B------:R-:W-:Y:S02]  /*1a30*/  ISETP.NE.AND.EX P2, PT, RZ, UR9, PT, P2 ;  /* 0x00000009ff007c0c */ /* 0x000fe4000bf45320 */
[----:B------:R-:W-:Y:S01]  /*1a40*/  IADD3 R4, P3, R34, UR6, RZ ;  /* 0x0000000622047c10 */ /* 0x000fe2000ff7e0ff */
[----:B------:R-:W-:Y:S01]  /*1a50*/  IMAD.U32 R154, RZ, RZ, UR4 ;  /* 0x00000004ff9a7e24 */ /* 0x000fe2000f8e00ff */
[----:B------:R-:W-:Y:S01]  /*1a60*/  ULDC.64 UR4, c[0x0][0x418] ;  /* 0x0001060000047ab9 */ /* 0x000fe20000000a00 */
[----:B------:R0:W-:Y:S01]  /*1a70*/  STL [R1+0x6c], R34 ;  /* 0x00006c2201007387 */ /* 0x0001e20000100800 */
[----:B------:R-:W-:-:S07]  /*1a80*/  IADD3.X R5, R33, UR7, RZ, P3, !PT ;  /* 0x0000000721057c10 */ /* 0x000fce0009ffe4ff */
[----:B-1----:R-:W-:Y:S01]  /*1a90*/  @P2 IADD3 R6, P1, R34, UR8, RZ ;  /* 0x0000000822062c10 */ /* 0x002fe2000ff3e0ff */
[----:B------:R0:W5:Y:S03]  /*1aa0*/  @P0 LDG.E R84, desc[UR60][R4.64] ;  /* 0x0000003c04540981 */ /* 0x000166000c1e1900 */
[----:B------:R-:W-:Y:S01]  /*1ab0*/  @P2 IADD3.X R7, R33, UR9, RZ, P1, !PT ;  /* 0x0000000921072c10 */ /* 0x000fe20008ffe4ff */
[----:B------:R-:W-:Y:S01]  /*1ac0*/  UISETP.NE.U32.AND UP0, UPT, UR4, URZ, UPT ;  /* 0x0000003f0400728c */ /* 0x000fe2000bf05070 */
[----:B------:R0:W-:Y:S02]  /*1ad0*/  STL [R1+0x70], R33 ;  /* 0x0000702101007387 */ /* 0x0001e40000100800 */
[----:B------:R-:W-:Y:S02]  /*1ae0*/  ULDC UR4, c[0x0][0x424] ;  /* 0x0001090000047ab9 */ /* 0x000fe40000000800 */
        /* <DEDUP_REMOVED lines=18> */
.L_x_10453:
        /* <DEDUP_REMOVED lines=14> */
.L_x_10454:
[----:B------:R-:W-:Y:S05]  /*1cf0*/  @!P0 BRA `(.L_x_10455) ;  /* 0x00000000000c8947 */ /* 0x000fea0003800000 */
[----:B------:R-:W2:Y:S04]  /*1d00*/  LDG.E R0, desc[UR60][R4.64] ;  /* 0x0000003c04007981 */ /* 0x000ea8000c1e1900 */
[----:B------:R-:W2:Y:S02]  /*1d10*/  LDG.E R31, desc[UR60][R4.64+0x4] ;  /* 0x0000043c041f7981 */ /* 0x000ea4000c1e1900 */
[----:B--2---:R-:W-:-:S07]  /*1d20*/  IMAD.IADD R31, R31, 0x1, -R0 ;  /* 0x000000011f1f7824 */ /* 0x004fce00078e0a00 */
.L_x_10455:
        /* <DEDUP_REMOVED lines=9> */
[----:B------:R-:W-:Y:S01]  /*1dc0*/  ISETP.NE.U32.AND P1, PT, RZ, UR4, PT ;  /* 0x00000004ff007c0c */ /* 0x000fe2000bf25070 */
[----:B-----5:R-:W-:-:S03]  /*1dd0*/  IMAD.MOV.U32 R48, RZ, RZ, R31 ;  /* 0x000000ffff307224 */ /* 0x020fc600078e001f */
[----:B------:R-:W-:-:S13]  /*1de0*/  ISETP.NE.AND.EX P1, PT, RZ, UR5, PT, P1 ;  /* 0x00000005ff007c0c */ /* 0x000fda000bf25310 */
[----:B0-----:R-:W-:-:S04]  /*1df0*/  @P1 IADD3 R4, P2, R34, UR4, RZ ;  /* 0x0000000422041c10 */ /* 0x001fc8000ff5e0ff */
[----:B------:R-:W-:-:S05]  /*1e00*/  @P1 IADD3.X R5, R33, UR5, RZ, P2, !PT ;  /* 0x0000000521051c10 */ /* 0x000fca00097fe4ff */
[----:B------:R0:W5:Y:S01]  /*1e10*/  @P1 LDG.E R48, desc[UR60][R4.64] ;  /* 0x0000003c04301981 */ /* 0x000162000c1e1900 */
[----:B------:R-:W-:Y:S01]  /*1e20*/  IADD3 R9, -R8, R31, RZ ;  /* 0x0000001f08097210 */ /* 0x000fe20007ffe1ff */
[----:B------:R-:W-:Y:S01]  /*1e30*/  BSSY B0, `(.L_x_10456) ;  /* 0x000002e000007945 */ /* 0x000fe20003800000 */
[----:B------:R-:W-:Y:S02]  /*1e40*/  LOP3.LUT R12, R6, 0xff, RZ, 0xc0, !PT ;  /* 0x000000ff060c7812 */ /* 0x000fe400078ec0ff */
        /* <DEDUP_REMOVED lines=21> */
[-C--:B------:R-:W-:Y:S02]  /*1fa0*/  IABS R10, R11.reuse ;  /* 0x0000000b000a7213 */ /* 0x080fe40000000000 */
        /* <DEDUP_REMOVED lines=22> */
.L_x_10457:
[----:B------:R-:W-:Y:S05]  /*2110*/  BSYNC B0 ;  /* 0x0000000000007941 */ /* 0x000fea0003800000 */
.L_x_10456:
        /* <DEDUP_REMOVED lines=24> */
[----:B0-----:R-:W-:Y:S01]  /*22a0*/  IMAD.U32 R4, RZ, RZ, UR4 ;  /* 0x00000004ff047e24 */ /* 0x001fe2000f8e00ff */
[----:B------:R-:W-:Y:S01]  /*22b0*/  MOV R5, UR5 ;  /* 0x0000000500057c02 */ /* 0x000fe20008000f00 */
        /* <DEDUP_REMOVED lines=11> */
.L_x_10460:
[----:B------:R-:W-:Y:S05]  /*2370*/  BSYNC B6 ;  /* 0x0000000000067941 */ /* 0x000fea0003800000 */
.L_x_10459:
[----:B------:R-:W-:Y:S01]  /*2380*/  VIADD R25, R19, 0x400 ;  /* 0x0000040013197836 */ /* 0x000fe20000000000 */
[----:B------:R-:W-:Y:S04]  /*2390*/  BSSY B6, `(.L_x_10461) ;  /* 0x0000013000067945 */ /* 0x000fe80003800000 */
[----:B------:R-:W-:-:S13]  /*23a0*/  LOP3.LUT P0, RZ, R25, 0x3ff, RZ, 0xc0, !PT ;  /* 0x000003ff19ff7812 */ /* 0x000fda000780c0ff */
[----:B------:R-:W-:Y:S05]  /*23b0*/  @!P0 BRA `(.L_x_10462) ;  /* 0x0000000000408947 */ /* 0x000fea0003800000 */
[----:B------:R-:W-:Y:S01]  /*23c0*/  MOV R14, 0x0 ;  /* 0x00000000000e7802 */ /* 0x000fe20000000f00 */
[----:B------:R-:W-:Y:S01]  /*23d0*/  ULDC.64 UR4, c[0x4][0xf0] ;  /* 0x01003c0000047ab9 */ /* 0x000fe20000000a00 */
[----:B------:R-:W-:Y:S01]  /*23e0*/  ULDC.64 UR6, c[0x4][0xf8] ;  /* 0x01003e0000067ab9 */ /* 0x000fe20000000a00 */
[----:B0-----:R-:W-:Y:S01]  /*23f0*/  MOV R4, UR4 ;  /* 0x0000000400047c02 */ /* 0x001fe20008000f00 */
        /* <DEDUP_REMOVED lines=12> */
.L_x_10462:
[----:B------:R-:W-:Y:S05]  /*24c0*/  BSYNC B6 ;  /* 0x0000000000067941 */ /* 0x000fea0003800000 */
.L_x_10461:
[----:B------:R-:W-:Y:S01]  /*24d0*/  ULDC.64 UR4, c[0x0][0xaf0] ;  /* 0x0002bc0000047ab9 */ /* 0x000fe20000000a00 */
[----:B------:R-:W1:Y:S01]  /*24e0*/  S2R R6, SR_TID.X ;  /* 0x0000000000067919 */ /* 0x000e620000002100 */
[----:B------:R-:W-:Y:S01]  /*24f0*/  ISETP.NE.U32.AND P0, PT, RZ, UR4, PT ;  /* 0x00000004ff007c0c */ /* 0x000fe2000bf05070 */
[----:B------:R-:W2:Y:S01]  /*2500*/  LDC R11, c[0x0][0x3f4] ;  /* 0x0000fd00ff0b7b82 */ /* 0x000ea20000000800 */
[----:B------:R-:W-:Y:S01]  /*2510*/  MOV R85, R32 ;  /* 0x0000002000557202 */ /* 0x000fe20000000f00 */
[----:B------:R-:W3:Y:S01]  /*2520*/  LDL R10, [R1+0x5c] ;  /* 0x00005c00010a7983 */ /* 0x000ee20000100800 */
[----:B------:R-:W-:Y:S01]  /*2530*/  ISETP.NE.AND.EX P0, PT, RZ, UR5, PT, P0 ;  /* 0x00000005ff007c0c */ /* 0x000fe2000bf05300 */
[----:B------:R-:W-:-:S04]  /*2540*/  IMAD.MOV.U32 R29, RZ, RZ, R30 ;  /* 0x000000ffff1d7224 */ /* 0x000fc800078e001e */
[----:B------:R-:W4:Y:S08]  /*2550*/  LDC.64 R50, c[0x0][0x3f8] ;  /* 0x0000fe00ff327b82 */ /* 0x000f300000000a00 */
[----:B0-----:R-:W-:Y:S01]  /*2560*/  @P0 IADD3 R4, P1, R34, UR4, RZ ;  /* 0x0000000422040c10 */ /* 0x001fe2000ff3e0ff */
[----:B------:R-:W-:Y:S01]  /*2570*/  ULDC UR4, c[0x0][0x320] ;  /* 0x0000c80000047ab9 */ /* 0x000fe20000000800 */
[----:B------:R-:W0:Y:S02]  /*2580*/  LDC.64 R60, c[0x0][0x408] ;  /* 0x00010200ff3c7b82 */ /* 0x000e240000000a00 */
[----:B------:R-:W-:-:S02]  /*2590*/  @P0 IADD3.X R5, R33, UR5, RZ, P1, !PT ;  /* 0x0000000521050c10 */ /* 0x000fc40008ffe4ff */
[----:B------:R-:W-:-:S03]  /*25a0*/  ISETP.GE.AND P1, PT, R2, UR4, PT ;  /* 0x0000000402007c0c */ /* 0x000fc6000bf26270 */
[----:B------:R1:W3:Y:S01]  /*25b0*/  @P0 LDG.E R85, desc[UR60][R4.64] ;  /* 0x0000003c04550981 */ /* 0x0002e2000c1e1900 */
[----:B------:R-:W-:Y:S02]  /*25c0*/  SEL R3, RZ, 0xffffffff, P1 ;  /* 0xffffffffff037807 */ /* 0x000fe40000800000 */
[----:B------:R-:W-:-:S03]  /*25d0*/  ISETP.GE.AND P0, PT, R16, UR4, PT ;  /* 0x0000000410007c0c */ /* 0x000fc6000bf06270 */
[----:B------:R-:W-:Y:S01]  /*25e0*/  IMAD.SHL.U32 R3, R3, 0x2, RZ ;  /* 0x0000000203037824 */ /* 0x000fe200078e00ff */
[----:B------:R-:W-:Y:S02]  /*25f0*/  SEL R0, RZ, 0x1, P0 ;  /* 0x00000001ff007807 */ /* 0x000fe40000000000 */
[----:B------:R-:W-:Y:S02]  /*2600*/  ISETP.GE.AND P0, PT, R211, UR4, PT ;  /* 0x00000004d3007c0c */ /* 0x000fe4000bf06270 */
[----:B------:R-:W-:Y:S02]  /*2610*/  ISETP.GE.AND P1, PT, R210, UR4, PT ;  /* 0x00000004d2007c0c */ /* 0x000fe4000bf26270 */
[----:B------:R-:W-:Y:S02]  /*2620*/  LOP3.LUT R0, R3, 0x2, R0, 0xe2, !PT ;  /* 0x0000000203007812 */ /* 0x000fe400078ee200 */
[----:B------:R-:W-:Y:S02]  /*2630*/  SEL R3, RZ, 0x4, P0 ;  /* 0x00000004ff037807 */ /* 0x000fe40000000000 */
[----:B-1----:R-:W-:-:S02]  /*2640*/  SEL R4, RZ, 0x8, P1 ;  /* 0x00000008ff047807 */ /* 0x002fc40000800000 */
[----:B------:R-:W-:Y:S02]  /*2650*/  ISETP.GE.AND P0, PT, R209, UR4, PT ;  /* 0x00000004d1007c0c */ /* 0x000fe4000bf06270 */
[----:B------:R-:W-:Y:S01]  /*2660*/  ISETP.GE.AND P1, PT, R208, UR4, PT ;  /* 0x00000004d0007c0c */ /* 0x000fe2000bf26270 */
[----:B------:R-:W-:Y:S01]  /*2670*/  VIADD R6, R6, 0xffffff80 ;  /* 0xffffff8006067836 */ /* 0x000fe20000000000 */
[----:B------:R-:W-:Y:S02]  /*2680*/  LOP3.LUT R0, R4, R0, R3, 0xfe, !PT ;  /* 0x0000000004007212 */ /* 0x000fe400078efe03 */
[----:B------:R-:W-:Y:S02]  /*2690*/  SEL R3, RZ, 0x10, P0 ;  /* 0x00000010ff037807 */ /* 0x000fe40000000000 */
[----:B------:R-:W-:Y:S02]  /*26a0*/  SEL R4, RZ, 0x20, P1 ;  /* 0x00000020ff047807 */ /* 0x000fe40000800000 */
[----:B------:R-:W-:-:S02]  /*26b0*/  ISETP.GE.AND P0, PT, R213, UR4, PT ;  /* 0x00000004d5007c0c */ /* 0x000fc4000bf06270 */
[----:B------:R-:W-:Y:S02]  /*26c0*/  LOP3.LUT R0, R4, R0, R3, 0xfe, !PT ;  /* 0x0000000004007212 */ /* 0x000fe400078efe03 */
[----:B------:R-:W-:Y:S02]  /*26d0*/  SHF.R.S32.HI R3, RZ, 0x1f, R6 ;  /* 0x0000001fff037819 */ /* 0x000fe40000011406 */
[----:B------:R-:W-:Y:S02]  /*26e0*/  ISETP.GE.AND P1, PT, R212, UR4, PT ;  /* 0x00000004d4007c0c */ /* 0x000fe4000bf26270 */
[----:B------:R-:W-:Y:S02]  /*26f0*/  LEA.HI R8, R3, R6, RZ, 0x2 ;  /* 0x0000000603087211 */ /* 0x000fe400078f10ff */
[----:B------:R-:W-:Y:S02]  /*2700*/  SEL R83, RZ, 0x40, P0 ;  /* 0x00000040ff537807 */ /* 0x000fe40000000000 */
[----:B------:R-:W-:-:S02]  /*2710*/  SEL R3, RZ, 0x7fff80, P1 ;  /* 0x007fff80ff037807 */ /* 0x000fc40000800000 */
[----:B--2---:R-:W-:Y:S01]  /*2720*/  ISETP.GE.AND P0, PT, R16, R11, PT ;  /* 0x0000000b1000720c */ /* 0x004fe20003f06270 */
[----:B------:R-:W-:Y:S01]  /*2730*/  IMAD.SHL.U32 R78, R11, 0x2, RZ ;  /* 0x000000020b4e7824 */ /* 0x000fe200078e00ff */
[----:B------:R-:W-:Y:S02]  /*2740*/  LOP3.LUT R83, R3, R0, R83, 0xfe, !PT ;  /* 0x0000000003537212 */ /* 0x000fe400078efe53 */
[----:B------:R-:W-:Y:S02]  /*2750*/  SEL R3, R11, RZ, P0 ;  /* 0x000000ff0b037207 */ /* 0x000fe40000000000 */
[----:B------:R-:W2:Y:S01]  /*2760*/  LDL R11, [R1+0x58] ;  /* 0x00005800010b7983 */ /* 0x000ea20000100800 */
[----:B------:R-:W1:Y:S01]  /*2770*/  S2R R12, SR_TID.X ;  /* 0x00000000000c7919 */ /* 0x000e620000002100 */
[----:B------:R-:W-:Y:S02]  /*2780*/  SHF.R.S32.HI R5, RZ, 0x1f, R200 ;  /* 0x0000001fff057819 */ /* 0x000fe400000114c8 */
[----:B------:R-:W-:-:S02]  /*2790*/  LOP3.LUT R9, R8, 0xfffffffc, RZ, 0xc0, !PT ;  /* 0xfffffffc08097812 */ /* 0x000fc400078ec0ff */
[----:B------:R-:W-:Y:S01]  /*27a0*/  SHF.R.S32.HI R23, RZ, 0x1f, R22 ;  /* 0x0000001fff177819 */ /* 0x000fe20000011416 */
[C---:B----4-:R-:W-:Y:S01]  /*27b0*/  IMAD R4, R5.reuse, R50, RZ ;  /* 0x0000003205047224 */ /* 0x050fe200078e02ff */
[----:B------:R-:W-:Y:S01]  /*27c0*/  IADD3 R3, R16, R3, RZ ;  /* 0x0000000310037210 */ /* 0x000fe20007ffe0ff */
[----:B0-----:R-:W-:Y:S02]  /*27d0*/  IMAD R5, R5, R60, RZ ;  /* 0x0000003c05057224 */ /* 0x001fe400078e02ff */
[----:B------:R-:W-:Y:S02]  /*27e0*/  IMAD.IADD R84, R84, 0x1, R31 ;  /* 0x0000000154547824 */ /* 0x000fe400078e021f */
[----:B------:R-:W-:Y:S01]  /*27f0*/  IMAD.IADD R75, R6, 0x1, -R9 ;  /* 0x00000001064b7824 */ /* 0x000fe200078e0a09 */
[----:B------:R-:W-:Y:S01]  /*2800*/  SHF.R.S32.HI R0, RZ, 0x1f, R3 ;  /* 0x0000001fff007819 */ /* 0x000fe20000011403 */
[C---:B------:R-:W-:Y:S02]  /*2810*/  IMAD R7, R200.reuse, R51, R4 ;  /* 0x00000033c8077224 */ /* 0x040fe400078e0204 */
[----:B------:R-:W-:-:S04]  /*2820*/  IMAD.WIDE.U32 R20, R200, R50, R22 ;  /* 0x00000032c8147225 */ /* 0x000fc800078e0016 */
[----:B------:R-:W-:-:S04]  /*2830*/  IMAD.WIDE.U32 R30, R200, R50, R16 ;  /* 0x00000032c81e7225 */ /* 0x000fc800078e0010 */
[----:B------:R-:W-:Y:S01]  /*2840*/  IMAD R9, R200, R61, R5 ;  /* 0x0000003dc8097224 */ /* 0x000fe200078e0205 */
[----:B-1----:R-:W-:-:S04]  /*2850*/  SHF.R.U32.HI R12, RZ, 0x7, R12 ;  /* 0x00000007ff0c7819 */ /* 0x002fc8000001160c */
[C---:B------:R-:W-:Y:S01]  /*2860*/  ISETP.NE.AND P6, PT, R12.reuse, 0x1, PT ;  /* 0x000000010c00780c */ /* 0x040fe20003fc5270 */
[----:B------:R-:W-:Y:S02]  /*2870*/  VIADD R87, R12, 0x8 ;  /* 0x000000080c577836 */ /* 0x000fe40000000000 */
[----:B------:R-:W-:Y:S01]  /*2880*/  VIADD R12, R200, 0x40 ;  /* 0x00000040c80c7836 */ /* 0x000fe20000000000 */
[----:B-----5:R-:W-:Y:S01]  /*2890*/  SHF.R.S32.HI R5, RZ, 0x1f, R48 ;  /* 0x0000001fff057819 */ /* 0x020fe20000011430 */
[----:B------:R-:W-:Y:S02]  /*28a0*/  IMAD.IADD R21, R21, 0x1, R7 ;  /* 0x0000000115157824 */ /* 0x000fe400078e0207 */
[----:B------:R-:W-:Y:S01]  /*28b0*/  IMAD.SHL.U32 R12, R12, 0x40, RZ ;  /* 0x000000400c0c7824 */ /* 0x000fe200078e00ff */
[----:B------:R-:W-:Y:S01]  /*28c0*/  LEA.HI R3, R0, R3, RZ, 0x3 ;  /* 0x0000000300037211 */ /* 0x000fe200078f18ff */
[----:B------:R-:W-:Y:S01]  /*28d0*/  IMAD.IADD R31, R7, 0x1, R31 ;  /* 0x00000001071f7824 */ /* 0x000fe200078e021f */
[----:B------:R-:W-:Y:S01]  /*28e0*/  SHF.R.S32.HI R7, RZ, 0x1f, R8 ;  /* 0x0000001fff077819 */ /* 0x000fe20000011408 */
[----:B------:R-:W-:Y:S01]  /*28f0*/  IMAD R0, R5, R60, RZ ;  /* 0x0000003c05007224 */ /* 0x000fe200078e02ff */
[----:B------:R-:W-:-:S02]  /*2900*/  LOP3.LUT R12, R12, 0x1c0, RZ, 0xc0, !PT ;  /* 0x000001c00c0c7812 */ /* 0x000fc400078ec0ff */
[----:B------:R-:W-:Y:S01]  /*2910*/  LEA.HI R7, R7, R200, RZ, 0x3 ;  /* 0x000000c807077211 */ /* 0x000fe200078f18ff */
[----:B------:R-:W-:Y:S01]  /*2920*/  IMAD R71, R48, R61, R0 ;  /* 0x0000003d30477224 */ /* 0x000fe200078e0200 */
[----:B------:R-:W-:Y:S01]  /*2930*/  LOP3.LUT R0, R12, 0x38, R3, 0xf8, !PT ;  /* 0x000000380c007812 */ /* 0x000fe200078ef803 */
[----:B------:R-:W-:Y:S01]  /*2940*/  VIADD R12, R200, 0x40 ;  /* 0x00000040c80c7836 */ /* 0x000fe20000000000 */
[----:B------:R-:W-:Y:S01]  /*2950*/  LOP3.LUT R7, R7, 0xfffffff8, RZ, 0xc0, !PT ;  /* 0xfffffff807077812 */ /* 0x000fe200078ec0ff */
[----:B------:R-:W-:Y:S05]  /*2960*/  @!P6 WARPSYNC.ALL ;  /* 0x000000000000e948 */ /* 0x000fea0003800000 */
[----:B------:R-:W-:Y:S01]  /*2970*/  SHF.L.U32 R12, R12, 0x6, RZ ;  /* 0x000000060c0c7819 */ /* 0x000fe200000006ff */
[C---:B------:R-:W-:Y:S01]  /*2980*/  IMAD.IADD R7, R200.reuse, 0x1, -R7 ;  /* 0x00000001c8077824 */ /* 0x040fe200078e0a07 */
[----:B------:R-:W-:Y:S01]  /*2990*/  ULDC UR4, c[0x0][0x2f4] ;  /* 0x0000bd0000047ab9 */ /* 0x000fe20000000800 */
[----:B------:R-:W-:Y:S01]  /*29a0*/  IMAD.WIDE.U32 R56, R200, R60, R22 ;  /* 0x0000003cc8387225 */ /* 0x000fe200078e0016 */
[----:B------:R-:W-:-:S02]  /*29b0*/  ISETP.GE.AND P2, PT, R2, UR4, PT ;  /* 0x0000000402007c0c */ /* 0x000fc4000bf46270 */
[----:B------:R-:W-:Y:S01]  /*29c0*/  LOP3.LUT R12, R12, 0x1c0, RZ, 0xc0, !PT ;  /* 0x000001c00c0c7812 */ /* 0x000fe200078ec0ff */
[----:B------:R-:W-:-:S04]  /*29d0*/  IMAD.WIDE.U32 R58, R200, R60, R16 ;  /* 0x0000003cc83a7225 */ /* 0x000fc800078e0010 */
[----:B------:R-:W-:Y:S01]  /*29e0*/  IMAD.SHL.U32 R66, R7, 0x40, RZ ;  /* 0x0000004007427824 */ /* 0x000fe200078e00ff */
[----:B------:R-:W-:Y:S01]  /*29f0*/  SHF.R.U32.HI R12, RZ, 0x3, R12 ;  /* 0x00000003ff0c7819 */ /* 0x000fe2000001160c */
[----:B------:R-:W-:Y:S02]  /*2a00*/  IMAD.IADD R57, R57, 0x1, R9 ;  /* 0x0000000139397824 */ /* 0x000fe400078e0209 */
[----:B------:R-:W-:Y:S01]  /*2a10*/  IMAD.IADD R59, R9, 0x1, R59 ;  /* 0x00000001093b7824 */ /* 0x000fe200078e023b */
[----:B------:R-:W-:Y:S01]  /*2a20*/  LOP3.LUT R66, R66, 0x1c0, RZ, 0xc0, !PT ;  /* 0x000001c042427812 */ /* 0x000fe200078ec0ff */
[----:B------:R-:W-:Y:S01]  /*2a30*/  IMAD R4, R5, R50, RZ ;  /* 0x0000003205047224 */ /* 0x000fe200078e02ff */
[----:B------:R-:W-:Y:S01]  /*2a40*/  SHF.L.U64.HI R80, R60, 0x6, R61 ;  /* 0x000000063c507819 */ /* 0x000fe2000001023d */
[----:B------:R-:W-:Y:S01]  /*2a50*/  IMAD R5, R61, 0x60, RZ ;  /* 0x000000603d057824 */ /* 0x000fe200078e02ff */
[----:B------:R-:W-:Y:S01]  /*2a60*/  LOP3.LUT R0, R0, R12, RZ, 0x3c, !PT ;  /* 0x0000000c00007212 */ /* 0x000fe200078e3cff */
[----:B------:R-:W-:Y:S01]  /*2a70*/  IMAD.SHL.U32 R79, R60, 0x40, RZ ;  /* 0x000000403c4f7824 */ /* 0x000fe200078e00ff */
[----:B------:R-:W-:Y:S01]  /*2a80*/  LOP3.LUT R29, R29, 0xfffffffe, RZ, 0xc0, !PT ;  /* 0xfffffffe1d1d7812 */ /* 0x000fe200078ec0ff */
[----:B------:R-:W-:Y:S01]  /*2a90*/  IMAD.WIDE.U32 R56, R48, R60, R56 ;  /* 0x0000003c30387225 */ /* 0x000fe200078e0038 */
[----:B------:R-:W-:-:S03]  /*2aa0*/  SHF.R.U32.HI R63, RZ, 0x3, R66 ;  /* 0x00000003ff3f7819 */ /* 0x000fc60000011642 */
[----:B------:R-:W-:-:S04]  /*2ab0*/  IMAD.WIDE.U32 R58, R48, R60, R58 ;  /* 0x0000003c303a7225 */ /* 0x000fc800078e003a */
[----:B------:R-:W-:Y:S01]  /*2ac0*/  IMAD R73, R48, R51, R4 ;  /* 0x0000003330497224 */ /* 0x000fe200078e0204 */
[----:B------:R-:W-:Y:S01]  /*2ad0*/  LOP3.LUT R4, R66, 0x18, R16, 0xf8, !PT ;  /* 0x0000001842047812 */ /* 0x000fe200078ef810 */
[----:B------:R-:W-:Y:S01]  /*2ae0*/  IMAD.WIDE.U32 R60, R60, 0x60, RZ ;  /* 0x000000603c3c7825 */ /* 0x000fe200078e00ff */
[----:B------:R-:W-:Y:S02]  /*2af0*/  @P2 LOP3.LUT R29, R29, 0x1, RZ, 0xfc, !PT ;  /* 0x000000011d1d2812 */ /* 0x000fe400078efcff */
[----:B------:R-:W-:Y:S01]  /*2b00*/  LOP3.LUT P2, RZ, R7, 0x4, RZ, 0xc0, !PT ;  /* 0x0000000407ff7812 */ /* 0x000fe2000784c0ff */
[----:B------:R-:W-:Y:S01]  /*2b10*/  IMAD.MOV.U32 R64, RZ, RZ, 0x20 ;  /* 0x00000020ff407424 */ /* 0x000fe200078e00ff */
[----:B------:R-:W-:Y:S01]  /*2b20*/  LOP3.LUT R4, R4, R63, RZ, 0x3c, !PT ;  /* 0x0000003f04047212 */ /* 0x000fe200078e3cff */
[----:B------:R-:W-:Y:S01]  /*2b30*/  IMAD.IADD R76, R61, 0x1, R5 ;  /* 0x000000013d4c7824 */ /* 0x000fe200078e0205 */
[----:B------:R-:W-:Y:S01]  /*2b40*/  PRMT R5, R83, 0x8880, RZ ;  /* 0x0000888053057816 */ /* 0x000fe200000000ff */
[----:B------:R-:W-:Y:S01]  /*2b50*/  IMAD R77, R51, 0x60, RZ ;  /* 0x00000060334d7824 */ /* 0x000fe200078e02ff */
[C---:B------:R-:W-:Y:S01]  /*2b60*/  SHF.L.U64.HI R82, R50.reuse, 0x6, R51 ;  /* 0x0000000632527819 */ /* 0x040fe20000010233 */
[----:B------:R-:W-:Y:S01]  /*2b70*/  IMAD.SHL.U32 R81, R50, 0x40, RZ ;  /* 0x0000004032517824 */ /* 0x000fe200078e00ff */
[----:B------:R-:W-:Y:S01]  /*2b80*/  PRMT R5, R5, 0x7710, RZ ;  /* 0x0000771005057816 */ /* 0x000fe200000000ff */
[----:B------:R-:W-:Y:S01]  /*2b90*/  IMAD.WIDE.U32 R20, R48, R50, R20 ;  /* 0x0000003230147225 */ /* 0x000fe200078e0014 */
[----:B------:R-:W-:-:S02]  /*2ba0*/  SEL R64, R64, 0xffffffe0, !P2 ;  /* 0xffffffe040407807 */ /* 0x000fc40005000000 */
[----:B------:R-:W-:Y:S01]  /*2bb0*/  LOP3.LUT R69, R3, 0xfffffff8, RZ, 0xc0, !PT ;  /* 0xfffffff803457812 */ /* 0x000fe200078ec0ff */
[----:B------:R-:W-:Y:S01]  /*2bc0*/  IMAD.WIDE.U32 R30, R48, R50, R30 ;  /* 0x00000032301e7225 */ /* 0x000fe200078e001e */
[----:B------:R0:W-:Y:S03]  /*2bd0*/  STL [R1], R29 ;  /* 0x0000001d01007387 */ /* 0x0001e60000100800 */
[----:B------:R-:W-:Y:S01]  /*2be0*/  IMAD.WIDE.U32 R50, R50, 0x60, RZ ;  /* 0x0000006032327825 */ /* 0x000fe200078e00ff */
[----:B------:R-:W-:Y:S02]  /*2bf0*/  SHF.R.S32.HI R70, RZ, 0x3, R3 ;  /* 0x00000003ff467819 */ /* 0x000fe40000011403 */
[----:B------:R-:W-:Y:S01]  /*2c00*/  LOP3.LUT R62, R5, 0x1, RZ, 0xc0, !PT ;  /* 0x00000001053e7812 */ /* 0x000fe200078ec0ff */
[----:B------:R-:W-:Y:S01]  /*2c10*/  IMAD.IADD R74, R21, 0x1, R73 ;  /* 0x00000001154a7824 */ /* 0x000fe200078e0249 */
[----:B------:R-:W-:Y:S01]  /*2c20*/  LOP3.LUT R9, R5, 0x8, RZ, 0xc0, !PT ;  /* 0x0000000805097812 */ /* 0x000fe200078ec0ff */
[----:B------:R-:W-:Y:S01]  /*2c30*/  IMAD.IADD R72, R57, 0x1, R71 ;  /* 0x0000000139487824 */ /* 0x000fe200078e0247 */
[----:B0-----:R-:W-:Y:S01]  /*2c40*/  LOP3.LUT R29, R5, 0x2, RZ, 0xc0, !PT ;  /* 0x00000002051d7812 */ /* 0x001fe200078ec0ff */
[----:B------:R-:W-:Y:S01]  /*2c50*/  IMAD.IADD R77, R51, 0x1, R77 ;  /* 0x00000001334d7824 */ /* 0x000fe200078e024d */
[----:B------:R-:W-:Y:S01]  /*2c60*/  LOP3.LUT R8, R5, 0x10, RZ, 0xc0, !PT ;  /* 0x0000001005087812 */ /* 0x000fe200078ec0ff */
[----:B------:R-:W-:Y:S01]  /*2c70*/  IMAD.IADD R73, R73, 0x1, R31 ;  /* 0x0000000149497824 */ /* 0x000fe200078e021f */
[----:B------:R-:W-:Y:S01]  /*2c80*/  LOP3.LUT R6, R5, 0x20, RZ, 0xc0, !PT ;  /* 0x0000002005067812 */ /* 0x000fe200078ec0ff */
[----:B------:R-:W-:Y:S01]  /*2c90*/  IMAD.IADD R71, R71, 0x1, R59 ;  /* 0x0000000147477824 */ /* 0x000fe200078e023b */
[----:B------:R-:W-:Y:S01]  /*2ca0*/  LEA R75, R75, R200, 0x6 ;  /* 0x000000c84b4b7211 */ /* 0x000fe200078e30ff */
[----:B------:R-:W-:Y:S01]  /*2cb0*/  @!P6 BAR.SYNC.DEFER_BLOCKING 0x9, 0x100 ;  /* 0x024400000000eb1d */ /* 0x000fe20000010000 */
[----:B------:R-:W-:-:S02]  /*2cc0*/  ISETP.GE.AND P1, PT, R16, UR4, PT ;  /* 0x0000000410007c0c */ /* 0x000fc4000bf26270 */
[----:B------:R-:W-:Y:S01]  /*2cd0*/  SHF.R.S32.HI R67, RZ, 0x1f, R69 ;  /* 0x0000001fff437819 */ /* 0x000fe20000011445 */
[----:B---3--:R-:W-:Y:S01]  /*2ce0*/  IMAD.IADD R65, R10, 0x1, R0 ;  /* 0x000000010a417824 */ /* 0x008fe200078e0200 */
[----:B------:R-:W-:-:S04]  /*2cf0*/  LOP3.LUT R0, R66, 0x38, R3, 0xf8, !PT ;  /* 0x0000003842007812 */ /* 0x000fc800078ef803 */
[----:B------:R-:W-:Y:S02]  /*2d00*/  LOP3.LUT R0, R0, R63, RZ, 0x3c, !PT ;  /* 0x0000003f00007212 */ /* 0x000fe400078e3cff */
[C---:B------:R-:W-:Y:S02]  /*2d10*/  LOP3.LUT R10, R5.reuse, 0x4, RZ, 0xc0, !PT ;  /* 0x00000004050a7812 */ /* 0x040fe400078ec0ff */
[----:B------:R-:W-:Y:S02]  /*2d20*/  LOP3.LUT R5, R5, 0x40, RZ, 0xc0, !PT ;  /* 0x0000004005057812 */ /* 0x000fe400078ec0ff */
[----:B------:R-:W-:Y:S01]  /*2d30*/  SHF.R.S32.HI R68, RZ, 0x1f, R85 ;  /* 0x0000001fff447819 */ /* 0x000fe20000011455 */
[C---:B--2---:R-:W-:Y:S02]  /*2d40*/  IMAD R7, R11.reuse, 0x200, R4 ;  /* 0x000002000b077824 */ /* 0x044fe400078e0204 */
[----:B------:R-:W-:Y:S02]  /*2d50*/  IMAD R4, R11, 0x200, R0 ;  /* 0x000002000b047824 */ /* 0x000fe400078e0200 */
[----:B------:R-:W-:-:S07]  /*2d60*/  IMAD.IADD R3, R64, 0x1, R7 ;  /* 0x0000000140037824 */ /* 0x000fce00078e0207 */
.L_x_10516:
[----:B0-2---:R-:W2:Y:S01]  /*2d70*/  LDL.LU R34, [R1] ;  /* 0x0000000001227983 */ /* 0x005ea20000300800 */
        /* <DEDUP_REMOVED lines=11> */
[----:B---3--:R-:W3:Y:S08]  /*2e30*/  @!P2 LDC.64 R12, c[0x0][0x418] ;  /* 0x00010600ff0cab82 */ /* 0x008ef00000000a00 */
[----:B----4-:R-:W4:Y:S08]  /*2e40*/  @P3 LDC R0, c[0x0][0x434] ;  /* 0x00010d00ff003b82 */ /* 0x010f300000000800 */
[----:B------:R-:W1:Y:S01]  /*2e50*/  @P3 LDC R11, c[0x0][0x438] ;  /* 0x00010e00ff0b3b82 */ /* 0x000e620000000800 */
[----:B----4-:R-:W-:-:S05]  /*2e60*/  @P3 IMAD.HI.U32 R0, R35, R0, RZ ;  /* 0x0000000023003227 */ /* 0x010fca00078e00ff */
[----:B-1----:R-:W-:Y:S01]  /*2e70*/  @P3 SHF.R.U32.HI R32, RZ, R11, R0 ;  /* 0x0000000bff203219 */ /* 0x002fe20000011600 */
[----:B0-----:R-:W-:-:S03]  /*2e80*/  @!P2 IMAD R0, R68, R14, RZ ;  /* 0x0000000e4400a224 */ /* 0x001fc600078e02ff */
[----:B------:R-:W-:Y:S01]  /*2e90*/  @!P2 SHF.R.S32.HI R33, RZ, 0x1f, R32 ;  /* 0x0000001fff21a819 */ /* 0x000fe20000011420 */
        /* <DEDUP_REMOVED lines=42> */
[----:B------:R-:W-:Y:S01]  /*3140*/  LEA R94, P2, R12, UR4, 0x1 ;  /* 0x000000040c5e7c11 */ /* 0x000fe2000f8408ff */
[----:B------:R-:W-:Y:S01]  /*3150*/  ULDC.U8 UR4, c[0x0][0x410] ;  /* 0x0001040000047ab9 */ /* 0x000fe20000000000 */
[----:B------:R-:W-:Y:S02]  /*3160*/  IMAD.WIDE.U32 R14, R60, R27, RZ ;  /* 0x0000001b3c0e7225 */ /* 0x000fe400078e00ff */
[----:B------:R-:W-:Y:S02]  /*3170*/  LEA.HI.X R97, R12, UR5, R97, 0x1, P2 ;  /* 0x000000050c617c11 */ /* 0x000fe400090f0c61 */
[----:B------:R-:W-:Y:S01]  /*3180*/  ISETP.NE.AND P2, PT, RZ, UR4, PT ;  /* 0x00000004ff007c0c */ /* 0x000fe2000bf45270 */
[----:B------:R-:W-:-:S02]  /*3190*/  IMAD R11, R11, R60, R13 ;  /* 0x0000003c0b0b7224 */ /* 0x000fc400078e020d */
[----:B------:R-:W-:-:S04]  /*31a0*/  IMAD.WIDE.U32 R12, R50, R27, RZ ;  /* 0x0000001b320c7225 */ /* 0x000fc800078e00ff */
[----:B------:R-:W-:Y:S02]  /*31b0*/  IMAD.IADD R93, R13, 0x1, R93 ;  /* 0x000000010d5d7824 */ /* 0x000fe400078e025d */
[----:B------:R-:W-:-:S04]  /*31c0*/  IMAD.IADD R0, R15, 0x1, R11 ;  /* 0x000000010f007824 */ /* 0x000fc800078e020b */
        /* <DEDUP_REMOVED lines=32> */
.L_x_10467:
[----:B------:R-:W-:Y:S05]  /*33d0*/  BSYNC B1 ;  /* 0x0000000000017941 */ /* 0x000fea0003800000 */
.L_x_10466:
        /* <DEDUP_REMOVED lines=26> */
.L_x_10469:
[----:B------:R-:W-:Y:S05]  /*3580*/  BSYNC B1 ;  /* 0x0000000000017941 */ /* 0x000fea0003800000 */
.L_x_10468:
[----:B0-----:R-:W-:Y:S01]  /*3590*/  IMAD.MOV.U32 R12, RZ, RZ, R45 ;  /* 0x000000ffff0c7224 */ /* 0x001fe200078e002d */
[----:B------:R-:W-:Y:S01]  /*35a0*/  PRMT R105, R52, 0x7610, R105 ;  /* 0x0000761034697816 */ /* 0x000fe20000000069 */
[----:B------:R-:W-:Y:S01]  /*35b0*/  IMAD.MOV.U32 R0, RZ, RZ, R44 ;  /* 0x000000ffff007224 */ /* 0x000fe200078e002c */
[----:B------:R-:W-:Y:S01]  /*35c0*/  ISETP.NE.AND P3, PT, R206, 0x3, PT ;  /* 0x00000003ce00780c */ /* 0x000fe20003f65270 */
        /* <DEDUP_REMOVED lines=19> */
[----:B------:R-:W-:-:S05]  /*3700*/  IMAD.MOV.U32 R11, RZ, RZ, R35 ;  /* 0x000000ffff0b7224 */ /* 0x000fca00078e0023 */
[----:B------:R-:W-:Y:S01]  /*3710*/  PRMT R103, R0, 0x5410, R11 ;  /* 0x0000541000677816 */ /* 0x000fe2000000000b */
[----:B------:R-:W-:Y:S06]  /*3720*/  @!P3 BRA `(.L_x_10470) ;  /* 0x000000000004b947 */ /* 0x000fec0003800000 */
[----:B------:R-:W-:Y:S01]  /*3730*/  BPT.TRAP 0x1 ;  /* 0x000000040000795c */ /* 0x000fe20000300000 */
.L_x_10470:
[----:B------:R-:W-:Y:S01]  /*3740*/  IMAD R0, R18, 0x8, R19 ;  /* 0x0000000812007824 */ /* 0x000fe200078e0213 */
[----:B------:R-:W-:Y:S01]  /*3750*/  SHF.L.U32 R93, R204, 0x1f, RZ ;  /* 0x0000001fcc5d7819 */ /* 0x000fe200000006ff */
[----:B------:R-:W-:Y:S03]  /*3760*/  BSSY B1, `(.L_x_10471) ;  /* 0x0000003000017945 */ /* 0x000fe60003800000 */
[----:B------:R-:W0:Y:S02]  /*3770*/  SYNCS.PHASECHK.TRANS64.TRYWAIT P5, [R0+URZ+0x32490], R93 ;  /* 0x0324905d000075a7 */ /* 0x000e2400080a017f */
[----:B0-----:R-:W-:Y:S05]  /*3780*/  @!P5 BRA `(.L_x_10472) ;  /* 0x000001940020d947 */ /* 0x001fea0003800000 */
.L_x_10735:
[----:B------:R-:W-:Y:S05]  /*3790*/  BSYNC B1 ;  /* 0x0000000000017941 */ /* 0x000fea0003800000 */
.L_x_10471:
[----:B------:R-:W-:-:S03]  /*37a0*/  UMOV UR4, 0xffffffff ;  /* 0xffffffff00047882 */ /* 0x000fc60000000000 */
[----:B------:R-:W-:Y:S05]  /*37b0*/  BRA.DIV UR4, `(.L_x_10473) ;  /* 0x0000019604287947 */ /* 0x000fea000b800000 */
[----:B------:R1:W2:Y:S04]  /*37c0*/  SHFL.IDX PT, R54, R97, RZ, 0x1c1f ;  /* 0x001c1fff61367589 */ /* 0x0002a800000e0000 */
[----:B------:R1:W3:Y:S02]  /*37d0*/  SHFL.IDX PT, R11, R94, RZ, 0x1c1f ;  /* 0x001c1fff5e0b7589 */ /* 0x0002e400000e0000 */
.L_x_10739:
        /* <DEDUP_REMOVED lines=11> */
[----:B0-----:R-:W-:Y:S01]  /*3890*/  IMAD.MOV.U32 R46, RZ, RZ, R13 ;  /* 0x000000ffff2e7224 */ /* 0x001fe200078e000d */
        /* <DEDUP_REMOVED lines=22> */
[--C-:B------:R-:W-:Y:S01]  /*3a00*/  HADD2.F32 R44, -RZ, R100.reuse.H1_H1 ;  /* 0x30000064ff2c7230 */ /* 0x100fe20000004100 */
[----:B------:R-:W-:Y:S01]  /*3a10*/  F2FP.F16.F32.PACK_AB R45, R45, R46 ;  /* 0x0000002e2d2d723e */ /* 0x000fe200000000ff */
[----:B------:R-:W-:Y:S02]  /*3a20*/  HADD2.F32 R15, -RZ, R100.H0_H0 ;  /* 0x20000064ff0f7230 */ /* 0x000fe40000004100 */
[----:B------:R-:W-:-:S02]  /*3a30*/  HADD2.F32 R100, -RZ, R107.H1_H1 ;  /* 0x3000006bff647230 */ /* 0x000fc40000004100 */
        /* <DEDUP_REMOVED lines=8> */
[----:B------:R-:W-:Y:S02]  /*3ac0*/  IMAD.MOV.U32 R13, RZ, RZ, R55 ;  /* 0x000000ffff0d7224 */ /* 0x000fe400078e0037 */
[-C--:B------:R-:W-:Y:S01]  /*3ad0*/  FMUL.FTZ R47, R14, R100.reuse ;  /* 0x000000640e2f7220 */ /* 0x080fe20000410000 */
[----:B------:R-:W-:-:S03]  /*3ae0*/  FMUL.FTZ R100, R44, R100 ;  /* 0x000000642c647220 */ /* 0x000fc60000410000 */
[-C--:B------:R-:W-:Y:S01]  /*3af0*/  FFMA.FTZ R47, R44, R15.reuse, -R47 ;  /* 0x0000000f2c2f7223 */ /* 0x080fe2000001082f */
[----:B------:R-:W-:Y:S01]  /*3b00*/  FFMA.FTZ R100, R14, R15, R100 ;  /* 0x0000000f0e647223 */ /* 0x000fe20000010064 */
[----:B------:R-:W-:-:S04]  /*3b10*/  IMAD.MOV.U32 R15, RZ, RZ, R45 ;  /* 0x000000ffff0f7224 */ /* 0x000fc800078e002d */
[----:B------:R-:W-:-:S05]  /*3b20*/  F2FP.F16.F32.PACK_AB R47, R100, R47 ;  /* 0x0000002f642f723e */ /* 0x000fca00000000ff */
[----:B------:R-:W-:-:S07]  /*3b30*/  IMAD.MOV.U32 R14, RZ, RZ, R47 ;  /* 0x000000ffff0e7224 */ /* 0x000fce00078e002f */
.L_x_10479:
[----:B------:R-:W-:Y:S05]  /*3b40*/  BSYNC B3 ;  /* 0x0000000000037941 */ /* 0x000fea0003800000 */
.L_x_10478:
[----:B0-----:R4:W-:Y:S02]  /*3b50*/  ST.E.128 desc[UR60][R52.64], R12 ;  /* 0x0000000c34007985 */ /* 0x0019e4000c101d3c */
.L_x_10477:
[----:B------:R-:W-:Y:S05]  /*3b60*/  BSYNC B2 ;  /* 0x0000000000027941 */ /* 0x000fea0003800000 */
.L_x_10476:
        /* <DEDUP_REMOVED lines=11> */
[--C-:B------:R-:W-:Y:S01]  /*3c20*/  SHF.R.U64 R13, R40, 0x10, R41.reuse ;  /* 0x00000010280d7819 */ /* 0x100fe20000001229 */
[----:B------:R-:W-:Y:S01]  /*3c30*/  HADD2.F32 R47, -RZ, R14.H0_H0 ;  /* 0x2000000eff2f7230 */ /* 0x000fe20000004100 */
[----:B------:R-:W-:Y:S01]  /*3c40*/  SHF.R.U32.HI R41, RZ, 0x10, R41 ;  /* 0x00000010ff297819 */ /* 0x000fe20000011629 */
[----:B------:R-:W-:Y:S02]  /*3c50*/  HADD2.F32 R46, -RZ, R46.H0_H0 ;  /* 0x2000002eff2e7230 */ /* 0x000fe40000004100 */
        /* <DEDUP_REMOVED lines=8> */
[--C-:B------:R-:W-:Y:S02]  /*3ce0*/  HADD2.F32 R13, -RZ, R15.reuse.H1_H1 ;  /* 0x3000000fff0d7230 */ /* 0x100fe40000004100 */
[----:B------:R-:W-:Y:S02]  /*3cf0*/  HADD2.F32 R15, -RZ, R15.H0_H0 ;  /* 0x2000000fff0f7230 */ /* 0x000fe40000004100 */
[----:B------:R-:W-:Y:S02]  /*3d00*/  HADD2.F32 R40, -RZ, R40.H0_H0 ;  /* 0x20000028ff287230 */ /* 0x000fe40000004100 */
[----:B------:R-:W-:Y:S02]  /*3d10*/  HADD2.F32 R46, -RZ, R41.H0_H0 ;  /* 0x20000029ff2e7230 */ /* 0x000fe40000004100 */
[----:B------:R-:W-:-:S02]  /*3d20*/  HADD2.F32 R41, -RZ, R12.H0_H0 ;  /* 0x2000000cff297230 */ /* 0x000fc40000004100 */
[-C--:B------:R-:W-:Y:S01]  /*3d30*/  FMUL.FTZ R52, R13, R40.reuse ;  /* 0x000000280d347220 */ /* 0x080fe20000410000 */
[C---:B------:R-:W-:Y:S01]  /*3d40*/  FMUL.FTZ R40, R15.reuse, R40 ;  /* 0x000000280f287220 */ /* 0x040fe20000410000 */
[----:B------:R-:W-:Y:S02]  /*3d50*/  HADD2.F32 R43, -RZ, R14.H1_H1 ;  /* 0x3000000eff2b7230 */ /* 0x000fe40000004100 */
[-C--:B------:R-:W-:Y:S01]  /*3d60*/  FFMA.FTZ R15, R15, R46.reuse, -R52 ;  /* 0x0000002e0f0f7223 */ /* 0x080fe20000010834 */
[----:B------:R-:W-:Y:S01]  /*3d70*/  FFMA.FTZ R40, R13, R46, R40 ;  /* 0x0000002e0d287223 */ /* 0x000fe20000010028 */
[----:B------:R-:W-:Y:S02]  /*3d80*/  HADD2.F32 R52, -RZ, R107.H0_H0 ;  /* 0x2000006bff347230 */ /* 0x000fe40000004100 */
[----:B------:R-:W-:Y:S02]  /*3d90*/  HADD2.F32 R13, -RZ, R12.H1_H1 ;  /* 0x3000000cff0d7230 */ /* 0x000fe40000004100 */
        /* <DEDUP_REMOVED lines=8> */
[----:B------:R-:W-:Y:S02]  /*3e20*/  F2FP.F16.F32.PACK_AB R13, R11, R42 ;  /* 0x0000002a0b0d723e */ /* 0x000fe400000000ff */
[-C--:B------:R-:W-:Y:S01]  /*3e30*/  FMUL.FTZ R46, R43, R12.reuse ;  /* 0x0000000c2b2e7220 */ /* 0x080fe20000410000 */
[----:B------:R-:W-:-:S03]  /*3e40*/  FMUL.FTZ R12, R47, R12 ;  /* 0x0000000c2f0c7220 */ /* 0x000fc60000410000 */
[-C--:B------:R-:W-:Y:S01]  /*3e50*/  FFMA.FTZ R46, R47, R14.reuse, -R46 ;  /* 0x0000000e2f2e7223 */ /* 0x080fe2000001082e */
[----:B------:R-:W-:Y:S01]  /*3e60*/  FFMA.FTZ R43, R43, R14, R12 ;  /* 0x0000000e2b2b7223 */ /* 0x000fe2000001000c */
[----:B------:R-:W-:-:S04]  /*3e70*/  F2FP.F16.F32.PACK_AB R12, R52, R41 ;  /* 0x00000029340c723e */ /* 0x000fc800000000ff */
[----:B------:R-:W-:-:S07]  /*3e80*/  F2FP.F16.F32.PACK_AB R14, R43, R46 ;  /* 0x0000002e2b0e723e */ /* 0x000fce00000000ff */
.L_x_10481:
[----:B------:R-:W-:Y:S05]  /*3e90*/  BSYNC B2 ;  /* 0x0000000000027941 */ /* 0x000fea0003800000 */
.L_x_10480:
[----:B0-----:R4:W-:Y:S02]  /*3ea0*/  ST.E.128 desc[UR60][R44.64], R12 ;  /* 0x0000000c2c007985 */ /* 0x0019e4000c101d3c */
.L_x_10475:
[----:B------:R-:W-:Y:S05]  /*3eb0*/  BSYNC B1 ;  /* 0x0000000000017941 */ /* 0x000fea0003800000 */
.L_x_10474:
[----:B------:R-:W-:-:S03]  /*3ec0*/  UMOV UR4, 0xffffffff ;  /* 0xffffffff00047882 */ /* 0x000fc60000000000 */
[----:B------:R-:W-:Y:S05]  /*3ed0*/  BRA.DIV UR4, `(.L_x_10482) ;  /* 0x0000018e04ac7947 */ /* 0x000fea000b800000 */
[----:B-1----:R-:W1:Y:S04]  /*3ee0*/  SHFL.IDX PT, R97, R97, 0x1, 0x1c1f ;  /* 0x003c1f0061617f89 */ /* 0x002e6800000e0000 */
[----:B------:R0:W0:Y:S02]  /*3ef0*/  SHFL.IDX PT, R43, R94, 0x1, 0x1c1f ;  /* 0x003c1f005e2b7f89 */ /* 0x00002400000e0000 */
.L_x_10743:
        /* <DEDUP_REMOVED lines=9> */
[--C-:B---3--:R-:W-:Y:S01]  /*3f90*/  SHF.R.U64 R11, R36, 0x10, R37.reuse ;  /* 0x00000010240b7819 */ /* 0x108fe20000001225 */
[--C-:B--2---:R-:W-:Y:S01]  /*3fa0*/  HADD2.F32 R42, -RZ, R13.reuse.H1_H1 ;  /* 0x3000000dff2a7230 */ /* 0x104fe20000004100 */
        /* <DEDUP_REMOVED lines=13> */
[----:B------:R-:W-:Y:S01]  /*4080*/  FMUL.FTZ R37, R44, R37 ;  /* 0x000000252c257220 */ /* 0x000fe20000410000 */
[----:B------:R-:W-:Y:S02]  /*4090*/  HADD2.F32 R45, -RZ, R102.H1_H1 ;  /* 0x30000066ff2d7230 */ /* 0x000fe40000004100 */
[-C--:B------:R-:W-:Y:S01]  /*40a0*/  FFMA.FTZ R46, R15, R36.reuse, -R46 ;  /* 0x000000240f2e7223 */ /* 0x080fe2000001082e */
[----:B------:R-:W-:Y:S01]  /*40b0*/  FFMA.FTZ R13, R13, R36, R38 ;  /* 0x000000240d0d7223 */ /* 0x000fe20000010026 */
[----:B------:R-:W-:Y:S01]  /*40c0*/  FFMA.FTZ R42, R42, R11, R37 ;  /* 0x0000000b2a2a7223 */ /* 0x000fe20000010025 */
[----:B------:R-:W-:-:S02]  /*40d0*/  HADD2.F32 R38, -RZ, R104.H0_H0 ;  /* 0x20000068ff267230 */ /* 0x000fc40000004100 */
[----:B------:R-:W-:Y:S01]  /*40e0*/  FFMA.FTZ R39, R44, R11, -R39 ;  /* 0x0000000b2c277223 */ /* 0x000fe20000010827 */
[--C-:B------:R-:W-:Y:S01]  /*40f0*/  HADD2.F32 R15, -RZ, R12.reuse.H1_H1 ;  /* 0x3000000cff0f7230 */ /* 0x100fe20000004100 */
[----:B------:R-:W-:Y:S01]  /*4100*/  F2FP.F16.F32.PACK_AB R46, R13, R46 ;  /* 0x0000002e0d2e723e */ /* 0x000fe200000000ff */
[----:B------:R-:W-:Y:S02]  /*4110*/  HADD2.F32 R37, -RZ, R12.H0_H0 ;  /* 0x2000000cff257230 */ /* 0x000fe40000004100 */
[----:B------:R-:W-:Y:S02]  /*4120*/  HADD2.F32 R11, -RZ, R104.H1_H1 ;  /* 0x30000068ff0b7230 */ /* 0x000fe40000004100 */
[-C--:B------:R-:W-:Y:S01]  /*4130*/  FMUL.FTZ R44, R15, R38.reuse ;  /* 0x000000260f2c7220 */ /* 0x080fe20000410000 */
[----:B------:R-:W-:Y:S02]  /*4140*/  HADD2.F32 R12, -RZ, R14.H1_H1 ;  /* 0x3000000eff0c7230 */ /* 0x000fe40000004100 */
[----:B------:R-:W-:Y:S01]  /*4150*/  FMUL.FTZ R38, R37, R38 ;  /* 0x0000002625267220 */ /* 0x000fe20000410000 */
[----:B------:R-:W-:Y:S01]  /*4160*/  HADD2.F32 R36, -RZ, R102.H0_H0 ;  /* 0x20000066ff247230 */ /* 0x000fe20000004100 */
[----:B------:R-:W-:Y:S01]  /*4170*/  F2FP.F16.F32.PACK_AB R39, R42, R39 ;  /* 0x000000272a27723e */ /* 0x000fe200000000ff */
[----:B------:R-:W-:-:S02]  /*4180*/  HADD2.F32 R14, -RZ, R14.H0_H0 ;  /* 0x2000000eff0e7230 */ /* 0x000fc40000004100 */
[-C--:B------:R-:W-:Y:S01]  /*4190*/  FMUL.FTZ R47, R12, R11.reuse ;  /* 0x0000000b0c2f7220 */ /* 0x080fe20000410000 */
[-C--:B------:R-:W-:Y:S01]  /*41a0*/  FFMA.FTZ R44, R37, R36.reuse, -R44 ;  /* 0x00000024252c7223 */ /* 0x080fe2000001082c */
[----:B------:R-:W-:Y:S01]  /*41b0*/  FFMA.FTZ R15, R15, R36, R38 ;  /* 0x000000240f0f7223 */ /* 0x000fe20000010026 */
[C---:B------:R-:W-:Y:S01]  /*41c0*/  FMUL.FTZ R11, R14.reuse, R11 ;  /* 0x0000000b0e0b7220 */ /* 0x040fe20000410000 */
[-C--:B------:R-:W-:Y:S01]  /*41d0*/  FFMA.FTZ R47, R14, R45.reuse, -R47 ;  /* 0x0000002d0e2f7223 */ /* 0x080fe2000001082f */
[----:B------:R-:W-:Y:S02]  /*41e0*/  IMAD.MOV.U32 R13, RZ, RZ, R39 ;  /* 0x000000ffff0d7224 */ /* 0x000fe400078e0027 */
[----:B------:R-:W-:Y:S01]  /*41f0*/  FFMA.FTZ R12, R12, R45, R11 ;  /* 0x0000002d0c0c7223 */ /* 0x000fe2000001000b */
[----:B------:R-:W-:Y:S02]  /*4200*/  F2FP.F16.F32.PACK_AB R38, R15, R44 ;  /* 0x0000002c0f26723e */ /* 0x000fe400000000ff */
[----:B------:R-:W-:-:S02]  /*4210*/  MOV R15, R46 ;  /* 0x0000002e000f7202 */ /* 0x000fc40000000f00 */
[----:B------:R-:W-:Y:S01]  /*4220*/  F2FP.F16.F32.PACK_AB R14, R12, R47 ;  /* 0x0000002f0c0e723e */ /* 0x000fe200000000ff */
[----:B------:R-:W-:-:S07]  /*4230*/  IMAD.MOV.U32 R12, RZ, RZ, R38 ;  /* 0x000000ffff0c7224 */ /* 0x000fce00078e0026 */
.L_x_10487:
[----:B------:R-:W-:Y:S05]  /*4240*/  BSYNC B2 ;  /* 0x0000000000027941 */ /* 0x000fea0003800000 */
.L_x_10486:
[----:B--2---:R0:W-:Y:S02]  /*4250*/  ST.E.128 desc[UR60][R40.64], R12 ;  /* 0x0000000c28007985 */ /* 0x0041e4000c101d3c */
.L_x_10485:
[----:B------:R-:W-:Y:S05]  /*4260*/  BSYNC B1 ;  /* 0x0000000000017941 */ /* 0x000fea0003800000 */
.L_x_10484:
[----:B---3--:R-:W3:Y:S02]  /*4270*/  LDL R11, [R1] ;  /* 0x00000000010b7983 */ /* 0x008ee40000100800 */
[----:B---3--:R-:W-:-:S13]  /*4280*/  LOP3.LUT P2, RZ, R11, 0x1, RZ, 0xc0, !PT ;  /* 0x000000010bff7812 */ /* 0x008fda000784c0ff */
[----:B------:R-:W-:Y:S05]  /*4290*/  @P2 BRA `(.L_x_10483) ;  /* 0x0000001800f42947 */ /* 0x000fea0003800000 */
[----:B0---4-:R0:W3:Y:S01]  /*42a0*/  LDS.128 R12, [R96+0x2000] ;  /* 0x00200000600c7984 */ /* 0x0110e20000000c00 */
[C---:B------:R-:W-:Y:S01]  /*42b0*/  LEA R36, P2, R2.reuse, R43, 0x1 ;  /* 0x0000002b02247211 */ /* 0x040fe200078408ff */
[----:B------:R-:W-:Y:S03]  /*42c0*/  BSSY B1, `(.L_x_10488) ;  /* 0x000002e000017945 */ /* 0x000fe60003800000 */
[----:B-1----:R-:W-:Y:S02]  /*42d0*/  LEA.HI.X R37, R2, R97, R203, 0x1, P2 ;  /* 0x0000006102257211 */ /* 0x002fe400010f0ccb */
[----:B------:R-:W-:-:S13]  /*42e0*/  ISETP.GE.AND P2, PT, R205, R95, PT ;  /* 0x0000005fcd00720c */ /* 0x000fda0003f46270 */
[----:B0-----:R-:W-:Y:S05]  /*42f0*/  @P2 BRA `(.L_x_10489) ;  /* 0x0000000000a82947 */ /* 0x001fea0003800000 */
[--C-:B------:R-:W-:Y:S01]  /*4300*/  SHF.R.U64 R38, R32, 0x10, R33.reuse ;  /* 0x0000001020267819 */ /* 0x100fe20000001221 */
[--C-:B---3--:R-:W-:Y:S01]  /*4310*/  HADD2.F32 R11, -RZ, R13.reuse.H0_H0 ;  /* 0x2000000dff0b7230 */ /* 0x108fe20000004100 */
[----:B------:R-:W-:Y:S01]  /*4320*/  SHF.R.U32.HI R32, RZ, 0x10, R33 ;  /* 0x00000010ff207819 */ /* 0x000fe20000011621 */
[----:B------:R-:W-:Y:S01]  /*4330*/  IMAD.MOV.U32 R33, RZ, RZ, R15 ;  /* 0x000000ffff217224 */ /* 0x000fe200078e000f */
[--C-:B------:R-:W-:Y:S01]  /*4340*/  SHF.R.U64 R40, R34, 0x10, R35.reuse ;  /* 0x0000001022287819 */ /* 0x100fe20000001223 */
[----:B------:R-:W-:Y:S01]  /*4350*/  HADD2.F32 R15, -RZ, R13.H1_H1 ;  /* 0x3000000dff0f7230 */ /* 0x000fe20000004100 */
[----:B------:R-:W-:Y:S01]  /*4360*/  SHF.R.U32.HI R35, RZ, 0x10, R35 ;  /* 0x00000010ff237819 */ /* 0x000fe20000011623 */
[----:B------:R-:W-:Y:S02]  /*4370*/  HADD2.F32 R38, -RZ, R38.H0_H0 ;  /* 0x20000026ff267230 */ /* 0x000fe40000004100 */
[----:B------:R-:W-:Y:S02]  /*4380*/  HADD2.F32 R40, -RZ, R40.H0_H0 ;  /* 0x20000028ff287230 */ /* 0x000fe40000004100 */
[----:B------:R-:W-:-:S02]  /*4390*/  HADD2.F32 R35, -RZ, R35.H0_H0 ;  /* 0x20000023ff237230 */ /* 0x000fc40000004100 */
[--C-:B------:R-:W-:Y:S02]  /*43a0*/  HADD2.F32 R34, -RZ, R33.reuse.H1_H1 ;  /* 0x30000021ff227230 */ /* 0x100fe40000004100 */
[----:B------:R-:W-:Y:S02]  /*43b0*/  HADD2.F32 R13, -RZ, R33.H0_H0 ;  /* 0x20000021ff0d7230 */ /* 0x000fe40000004100 */
[----:B------:R-:W-:Y:S02]  /*43c0*/  HADD2.F32 R33, -RZ, R32.H0_H0 ;  /* 0x20000020ff217230 */ /* 0x000fe40000004100 */
[-C--:B------:R-:W-:Y:S01]  /*43d0*/  FMUL.FTZ R32, R15, R40.reuse ;  /* 0x000000280f207220 */ /* 0x080fe20000410000 */
[CC--:B------:R-:W-:Y:S01]  /*43e0*/  FMUL.FTZ R42, R34.reuse, R35.reuse ;  /* 0x00000023222a7220 */ /* 0x0c0fe20000410000 */
[----:B------:R-:W-:Y:S01]  /*43f0*/  FMUL.FTZ R40, R11, R40 ;  /* 0x000000280b287220 */ /* 0x000fe20000410000 */
[----:B------:R-:W-:Y:S01]  /*4400*/  FMUL.FTZ R35, R13, R35 ;  /* 0x000000230d237220 */ /* 0x000fe20000410000 */
[-C--:B------:R-:W-:Y:S01]  /*4410*/  FFMA.FTZ R11, R11, R38.reuse, -R32 ;  /* 0x000000260b0b7223 */ /* 0x080fe20000010820 */
[-C--:B------:R-:W-:Y:S01]  /*4420*/  FFMA.FTZ R13, R13, R33.reuse, -R42 ;  /* 0x000000210d0d7223 */ /* 0x080fe2000001082a */
[----:B------:R-:W-:Y:S01]  /*4430*/  FFMA.FTZ R32, R15, R38, R40 ;  /* 0x000000260f207223 */ /* 0x000fe20000010028 */
[----:B------:R-:W-:Y:S01]  /*4440*/  FFMA.FTZ R34, R34, R33, R35 ;  /* 0x0000002122227223 */ /* 0x000fe20000010023 */
[----:B------:R-:W-:-:S02]  /*4450*/  HADD2.F32 R38, -RZ, R103.H0_H0 ;  /* 0x20000067ff267230 */ /* 0x000fc40000004100 */
[----:B------:R-:W-:Y:S01]  /*4460*/  HADD2.F32 R15, -RZ, R12.H1_H1 ;  /* 0x3000000cff0f7230 */ /* 0x000fe20000004100 */
[----:B------:R-:W-:Y:S01]  /*4470*/  F2FP.F16.F32.PACK_AB R11, R32, R11 ;  /* 0x0000000b200b723e */ /* 0x000fe200000000ff */
[----:B------:R-:W-:Y:S02]  /*4480*/  HADD2.F32 R33, -RZ, R14.H1_H1 ;  /* 0x3000000eff217230 */ /* 0x000fe40000004100 */
[----:B------:R-:W-:Y:S02]  /*4490*/  HADD2.F32 R103, -RZ, R103.H1_H1 ;  /* 0x30000067ff677230 */ /* 0x000fe40000004100 */
[----:B------:R-:W-:Y:S01]  /*44a0*/  FMUL.FTZ R39, R15, R38 ;  /* 0x000000260f277220 */ /* 0x000fe20000410000 */
[----:B------:R-:W-:Y:S02]  /*44b0*/  HADD2.F32 R12, -RZ, R12.H0_H0 ;  /* 0x2000000cff0c7230 */ /* 0x000fe40000004100 */
[----:B------:R-:W-:Y:S02]  /*44c0*/  HADD2.F32 R14, -RZ, R14.H0_H0 ;  /* 0x2000000eff0e7230 */ /* 0x000fe40000004100 */
[----:B------:R-:W-:Y:S01]  /*44d0*/  FMUL.FTZ R41, R33, R103 ;  /* 0x0000006721297220 */ /* 0x000fe20000410000 */
[----:B------:R-:W-:-:S02]  /*44e0*/  HADD2.F32 R35, -RZ, R101.H0_H0 ;  /* 0x20000065ff237230 */ /* 0x000fc40000004100 */
        /* <DEDUP_REMOVED lines=11> */
.L_x_10489:
[----:B------:R-:W-:Y:S05]  /*45a0*/  BSYNC B1 ;  /* 0x0000000000017941 */ /* 0x000fea0003800000 */
.L_x_10488:
[----:B---3--:R0:W-:Y:S01]  /*45b0*/  ST.E.128 desc[UR60][R36.64], R12 ;  /* 0x0000000c24007985 */ /* 0x0081e2000c101d3c */
[----:B------:R-:W-:Y:S05]  /*45c0*/  BRA `(.L_x_10483) ;  /* 0x0000001800287947 */ /* 0x000fea0003800000 */
.L_x_10465:
[----:B------:R-:W-:Y:S01]  /*45d0*/  VIADD R11, R200, 0x40 ;  /* 0x00000040c80b7836 */ /* 0x000fe20000000000 */
[----:B------:R-:W-:Y:S02]  /*45e0*/  CS2R R38, SRZ ;  /* 0x0000000000267805 */ /* 0x000fe4000001ff00 */
[----:B------:R-:W-:Y:S02]  /*45f0*/  CS2R R36, SRZ ;  /* 0x0000000000247805 */ /* 0x000fe4000001ff00 */
[----:B------:R-:W-:-:S04]  /*4600*/  ISETP.GE.AND P2, PT, R11, R92, PT ;  /* 0x0000005c0b00720c */ /* 0x000fc80003f46270 */
[----:B------:R-:W-:-:S13]  /*4610*/  ISETP.GE.OR P2, PT, R16, R95, P2 ;  /* 0x0000005f1000720c */ /* 0x000fda0001746670 */
[----:B------:R-:W-:-:S04]  /*4620*/  @!P2 IADD3 R33, P3, P4, R30, R12, R81 ;  /* 0x0000000c1e21a210 */ /* 0x000fc80007c7e051 */
[----:B------:R-:W-:Y:S02]  /*4630*/  @!P2 IADD3.X R32, R73, R93, R82, P3, P4 ;  /* 0x0000005d4920a210 */ /* 0x000fe40001fe8452 */
[----:B------:R-:W-:-:S04]  /*4640*/  @!P2 IADD3 R11, P3, P4, R58, R14, R79 ;  /* 0x0000000e3a0ba210 */ /* 0x000fc80007c7e04f */
[----:B------:R-:W-:Y:S02]  /*4650*/  @!P2 IADD3.X R42, R71, R0, R80, P3, P4 ;  /* 0x00000000472aa210 */ /* 0x000fe40001fe8450 */
[----:B------:R-:W-:-:S04]  /*4660*/  ISETP.GE.AND P3, PT, R200, R92, PT ;  /* 0x0000005cc800720c */ /* 0x000fc80003f66270 */
[----:B------:R-:W-:-:S13]  /*4670*/  ISETP.GE.OR P3, PT, R16, R95, P3 ;  /* 0x0000005f1000720c */ /* 0x000fda0001f66670 */
[----:B------:R-:W-:Y:S01]  /*4680*/  @!P3 IADD3 R15, P4, R30, R12, RZ ;  /* 0x0000000c1e0fb210 */ /* 0x000fe20007f9e0ff */
[----:B------:R-:W0:Y:S04]  /*4690*/  @!P3 LDC.64 R40, c[0x0][0x400] ;  /* 0x00010000ff28bb82 */ /* 0x000e280000000a00 */
[----:B------:R-:W-:-:S04]  /*46a0*/  @!P3 IMAD.X R34, R93, 0x1, R73, P4 ;  /* 0x000000015d22b824 */ /* 0x000fc800020e0649 */
[----:B------:R-:W1:Y:S02]  /*46b0*/  @!P3 LDC.64 R12, c[0x0][0x3e8] ;  /* 0x0000fa00ff0cbb82 */ /* 0x000e640000000a00 */
[----:B-1----:R-:W-:-:S04]  /*46c0*/  @!P3 LEA R12, P4, R15, R12, 0x1 ;  /* 0x0000000c0f0cb211 */ /* 0x002fc800078808ff */
[----:B------:R-:W-:Y:S02]  /*46d0*/  @!P3 LEA.HI.X R13, R15, R13, R34, 0x1, P4 ;  /* 0x0000000d0f0db211 */ /* 0x000fe400020f0c22 */
[----:B------:R-:W-:Y:S02]  /*46e0*/  CS2R R34, SRZ ;  /* 0x0000000000227805 */ /* 0x000fe4000001ff00 */
[----:B------:R-:W-:-:S05]  /*46f0*/  @!P3 IADD3 R14, P4, R58, R14, RZ ;  /* 0x0000000e3a0eb210 */ /* 0x000fca0007f9e0ff */
[----:B------:R-:W-:Y:S01]  /*4700*/  @!P3 IMAD.X R0, R0, 0x1, R71, P4 ;  /* 0x000000010000b824 */ /* 0x000fe200020e0647 */
[----:B0-----:R-:W-:-:S04]  /*4710*/  @!P3 LEA R40, P4, R14, R40, 0x1 ;  /* 0x000000280e28b211 */ /* 0x001fc800078808ff */
[----:B------:R-:W-:Y:S02]  /*4720*/  @!P3 LEA.HI.X R41, R14, R41, R0, 0x1, P4 ;  /* 0x000000290e29b211 */ /* 0x000fe400020f0c00 */
[----:B------:R-:W0:Y:S03]  /*4730*/  @!P2 LDC.64 R14, c[0x0][0x3e8] ;  /* 0x0000fa00ff0eab82 */ /* 0x000e260000000a00 */
[----:B------:R-:W2:Y:S01]  /*4740*/  @!P3 LDG.E.128 R36, desc[UR60][R40.64] ;  /* 0x0000003c2824b981 */ /* 0x000ea2000c1e1d00 */
[----:B0-----:R-:W-:-:S04]  /*4750*/  @!P2 LEA R14, P4, R33, R14, 0x1 ;  /* 0x0000000e210ea211 */ /* 0x001fc800078808ff */
[----:B------:R-:W-:Y:S02]  /*4760*/  @!P2 LEA.HI.X R15, R33, R15, R32, 0x1, P4 ;  /* 0x0000000f210fa211 */ /* 0x000fe400020f0c20 */
[----:B------:R-:W-:-:S06]  /*4770*/  CS2R R32, SRZ ;  /* 0x0000000000207805 */ /* 0x000fcc000001ff00 */
[----:B------:R0:W3:Y:S02]  /*4780*/  @!P3 LDG.E.128 R32, desc[UR60][R12.64] ;  /* 0x0000003c0c20b981 */ /* 0x0000e4000c1e1d00 */
[----:B0-----:R-:W0:Y:S01]  /*4790*/  @!P2 LDC.64 R12, c[0x0][0x400] ;  /* 0x00010000ff0cab82 */ /* 0x001e220000000a00 */
[----:B------:R-:W-:Y:S02]  /*47a0*/  CS2R R40, SRZ ;  /* 0x0000000000287805 */ /* 0x000fe4000001ff00 */
[----:B------:R-:W-:Y:S02]  /*47b0*/  CS2R R46, SRZ ;  /* 0x00000000002e7805 */ /* 0x000fe4000001ff00 */
[----:B------:R-:W-:Y:S02]  /*47c0*/  CS2R R44, SRZ ;  /* 0x00000000002c7805 */ /* 0x000fe4000001ff00 */
[----:B0-----:R-:W-:-:S04]  /*47d0*/  @!P2 LEA R12, P3, R11, R12, 0x1 ;  /* 0x0000000c0b0ca211 */ /* 0x001fc800078608ff */
[----:B------:R-:W-:Y:S02]  /*47e0*/  @!P2 LEA.HI.X R13, R11, R13, R42, 0x1, P3 ;  /* 0x0000000d0b0da211 */ /* 0x000fe400018f0c2a */
[----:B------:R-:W-:-:S03]  /*47f0*/  CS2R R42, SRZ ;  /* 0x00000000002a7805 */ /* 0x000fc6000001ff00 */
[----:B------:R2:W4:Y:S04]  /*4800*/  @!P2 LDG.E.128 R44, desc[UR60][R12.64] ;  /* 0x0000003c0c2ca981 */ /* 0x000528000c1e1d00 */
[----:B------:R-:W5:Y:S01]  /*4810*/  @!P2 LDG.E.128 R40, desc[UR60][R14.64] ;  /* 0x0000003c0e28a981 */ /* 0x000f62000c1e1d00 */
[----:B------:R-:W-:Y:S02]  /*4820*/  ISETP.NE.AND P3, PT, R206, 0x3, PT ;  /* 0x00000003ce00780c */ /* 0x000fe40003f65270 */
[----:B------:R-:W-:Y:S01]  /*4830*/  ISETP.GE.AND P2, PT, R16, R95, PT ;  /* 0x0000005f1000720c */ /* 0x000fe20003f46270 */
[----:B--2---:R-:W-:Y:S02]  /*4840*/  IMAD.MOV.U32 R12, RZ, RZ, R39 ;  /* 0x000000ffff0c7224 */ /* 0x004fe400078e0027 */
[----:B------:R-:W-:-:S02]  /*4850*/  IMAD.MOV.U32 R13, RZ, RZ, R36 ;  /* 0x000000ffff0d7224 */ /* 0x000fc400078e0024 */
[----:B---3--:R-:W-:Y:S02]  /*4860*/  IMAD.MOV.U32 R0, RZ, RZ, R34 ;  /* 0x000000ffff007224 */ /* 0x008fe400078e0022 */
[----:B------:R-:W-:Y:S02]  /*4870*/  IMAD.MOV.U32 R11, RZ, RZ, R35 ;  /* 0x000000ffff0b7224 */ /* 0x000fe400078e0023 */
[----:B------:R-:W-:Y:S01]  /*4880*/  IMAD.MOV.U32 R52, RZ, RZ, R32 ;  /* 0x000000ffff347224 */ /* 0x000fe200078e0020 */
[----:B------:R-:W-:Y:S01]  /*4890*/  PRMT R110, R0, 0x7610, R110 ;  /* 0x00007610006e7816 */ /* 0x000fe2000000006e */
[----:B------:R-:W-:Y:S01]  /*48a0*/  IMAD.MOV.U32 R0, RZ, RZ, R37 ;  /* 0x000000ffff007224 */ /* 0x000fe200078e0025 */
[----:B------:R-:W-:Y:S01]  /*48b0*/  PRMT R105, R11, 0x7610, R105 ;  /* 0x000076100b697816 */ /* 0x000fe20000000069 */
[----:B------:R-:W-:Y:S01]  /*48c0*/  IMAD.MOV.U32 R11, RZ, RZ, R38 ;  /* 0x000000ffff0b7224 */ /* 0x000fe200078e0026 */
[----:B------:R-:W-:Y:S02]  /*48d0*/  PRMT R111, R52, 0x7610, R111 ;  /* 0x00007610346f7816 */ /* 0x000fe4000000006f */
[----:B------:R-:W-:-:S02]  /*48e0*/  PRMT R105, R105, 0x5410, R12 ;  /* 0x0000541069697816 */ /* 0x000fc4000000000c */
[----:B------:R-:W-:Y:S02]  /*48f0*/  PRMT R110, R110, 0x5410, R11 ;  /* 0x000054106e6e7816 */ /* 0x000fe4000000000b */
[----:B------:R-:W-:Y:S02]  /*4900*/  PRMT R111, R111, 0x5410, R13 ;  /* 0x000054106f6f7816 */ /* 0x000fe4000000000d */
[----:B------:R-:W-:Y:S02]  /*4910*/  PRMT R103, R0, 0x7610, R103 ;  /* 0x0000761000677816 */ /* 0x000fe40000000067 */
[----:B------:R-:W-:-:S04]  /*4920*/  MOV R53, R33 ;  /* 0x0000002100357202 */ /* 0x000fc80000000f00 */
[----:B------:R-:W-:Y:S01]  /*4930*/  PRMT R104, R53, 0x7610, R104 ;  /* 0x0000761035687816 */ /* 0x000fe20000000068 */
[----:B-----5:R-:W-:Y:S02]  /*4940*/  IMAD.MOV.U32 R13, RZ, RZ, R42 ;  /* 0x000000ffff0d7224 */ /* 0x020fe400078e002a */
[----:B------:R-:W-:Y:S02]  /*4950*/  IMAD.MOV.U32 R12, RZ, RZ, R43 ;  /* 0x000000ffff0c7224 */ /* 0x000fe400078e002b */
[----:B------:R-:W-:Y:S02]  /*4960*/  IMAD.MOV.U32 R11, RZ, RZ, R40 ;  /* 0x000000ffff0b7224 */ /* 0x000fe400078e0028 */
[----:B------:R-:W-:Y:S01]  /*4970*/  IMAD.MOV.U32 R0, RZ, RZ, R41 ;  /* 0x000000ffff007224 */ /* 0x000fe200078e0029 */
[----:B------:R-:W-:Y:S01]  /*4980*/  PRMT R106, R13, 0x5410, R12 ;  /* 0x000054100d6a7816 */ /* 0x000fe2000000000c */
[----:B----4-:R-:W-:Y:S01]  /*4990*/  IMAD.MOV.U32 R12, RZ, RZ, R47 ;  /* 0x000000ffff0c7224 */ /* 0x010fe200078e002f */
[----:B------:R-:W-:-:S02]  /*49a0*/  MOV R13, R46 ;  /* 0x0000002e000d7202 */ /* 0x000fc40000000f00 */
[----:B------:R-:W-:Y:S01]  /*49b0*/  PRMT R107, R11, 0x5410, R0 ;  /* 0x000054100b6b7816 */ /* 0x000fe20000000000 */
[----:B------:R-:W-:Y:S02]  /*49c0*/  IMAD.MOV.U32 R11, RZ, RZ, R44 ;  /* 0x000000ffff0b7224 */ /* 0x000fe400078e002c */
[----:B------:R-:W-:Y:S01]  /*49d0*/  IMAD.MOV.U32 R0, RZ, RZ, R45 ;  /* 0x000000ffff007224 */ /* 0x000fe200078e002d */
[----:B------:R-:W-:-:S04]  /*49e0*/  PRMT R108, R13, 0x5410, R12 ;  /* 0x000054100d6c7816 */ /* 0x000fc8000000000c */
[----:B------:R-:W-:Y:S01]  /*49f0*/  PRMT R109, R11, 0x5410, R0 ;  /* 0x000054100b6d7816 */ /* 0x000fe20000000000 */
[----:B------:R-:W-:Y:S06]  /*4a00*/  @!P3 BRA `(.L_x_10490) ;  /* 0x000000000004b947 */ /* 0x000fec0003800000 */
[----:B------:R-:W-:Y:S01]  /*4a10*/  BPT.TRAP 0x1 ;  /* 0x000000040000795c */ /* 0x000fe20000300000 */
.L_x_10490:
[----:B------:R-:W-:Y:S01]  /*4a20*/  IMAD R0, R18, 0x8, R19 ;  /* 0x0000000812007824 */ /* 0x000fe200078e0213 */
[----:B------:R-:W-:Y:S01]  /*4a30*/  SHF.L.U32 R93, R204, 0x1f, RZ ;  /* 0x0000001fcc5d7819 */ /* 0x000fe200000006ff */
[----:B------:R-:W0:Y:S01]  /*4a40*/  LDC R95, c[0x0][0x2f4] ;  /* 0x0000bd00ff5f7b82 */ /* 0x000e220000000800 */
[----:B------:R-:W-:Y:S02]  /*4a50*/  BSSY B1, `(.L_x_10491) ;  /* 0x0000003000017945 */ /* 0x000fe40003800000 */
[----:B------:R-:W1:Y:S02]  /*4a60*/  SYNCS.PHASECHK.TRANS64.TRYWAIT P4, [R0+URZ+0x32490], R93 ;  /* 0x0324905d000075a7 */ /* 0x000e64000808017f */
[----:B-1----:R-:W-:Y:S05]  /*4a70*/  @!P4 BRA `(.L_x_10492) ;  /* 0x000001840010c947 */ /* 0x002fea0003800000 */
.L_x_10744:
[----:B------:R-:W-:Y:S05]  /*4a80*/  BSYNC B1 ;  /* 0x0000000000017941 */ /* 0x000fea0003800000 */
.L_x_10491:
[----:B------:R-:W-:Y:S01]  /*4a90*/  UMOV UR4, 0xffffffff ;  /* 0xffffffff00047882 */ /* 0x000fe20000000000 */
[----:B0-----:R-:W-:Y:S02]  /*4aa0*/  IMAD.IADD R96, R95, 0x1, -R78 ;  /* 0x000000015f607824 */ /* 0x001fe400078e0a4e */
[----:B------:R-:W-:Y:S05]  /*4ab0*/  BRA.DIV UR4, `(.L_x_10493) ;  /* 0x0000018604147947 */ /* 0x000fea000b800000 */
[----:B------:R0:W2:Y:S04]  /*4ac0*/  SHFL.IDX PT, R98, R97, RZ, 0x1c1f ;  /* 0x001c1fff61627589 */ /* 0x0000a800000e0000 */
[----:B------:R0:W3:Y:S02]  /*4ad0*/  SHFL.IDX PT, R11, R94, RZ, 0x1c1f ;  /* 0x001c1fff5e0b7589 */ /* 0x0000e400000e0000 */
.L_x_10748:
        /* <DEDUP_REMOVED lines=8> */
[----:B------:R-:W-:-:S05]  /*4b60*/  LEA.HI.SX32 R13, R13, R70, 0x1c ;  /* 0x000000460d0d7211 */ /* 0x000fca00078fe2ff */
[----:B------:R-:W-:-:S05]  /*4b70*/  IMAD.SHL.U32 R99, R13, 0x8, RZ ;  /* 0x000000080d637824 */ /* 0x000fca00078e00ff */
[----:B------:R-:W-:-:S04]  /*4b80*/  LOP3.LUT R12, R66, 0x38, R99, 0xf8, !PT ;  /* 0x00000038420c7812 */ /* 0x000fc800078ef863 */
[----:B------:R-:W-:-:S05]  /*4b90*/  LOP3.LUT R12, R12, R63, RZ, 0x3c, !PT ;  /* 0x0000003f0c0c7212 */ /* 0x000fca00078e3cff */
[----:B----4-:R-:W-:Y:S02]  /*4ba0*/  IMAD R13, R14, 0x200, R12 ;  /* 0x000002000e0d7824 */ /* 0x010fe400078e020c */
[C---:B------:R-:W-:Y:S02]  /*4bb0*/  IMAD R12, R18.reuse, 0x1800, R4 ;  /* 0x00001800120c7824 */ /* 0x040fe400078e0204 */
[----:B------:R-:W-:Y:S02]  /*4bc0*/  IMAD R52, R18, 0x1800, R13 ;  /* 0x0000180012347824 */ /* 0x000fe400078e020d */
[----:B------:R-:W-:-:S03]  /*4bd0*/  IMAD R12, R12, 0x2, R19 ;  /* 0x000000020c0c7824 */ /* 0x000fc600078e0213 */
[----:B------:R-:W-:-:S03]  /*4be0*/  LEA R52, R52, R19, 0x1 ;  /* 0x0000001334347211 */ /* 0x000fc600078e08ff */
[----:B------:R-:W4:Y:S04]  /*4bf0*/  LDS.128 R12, [R12+0x1c400] ;  /* 0x01c400000c0c7984 */ /* 0x000f280000000c00 */
[----:B------:R-:W0:Y:S01]  /*4c00*/  LDS.128 R52, [R52+0x1c400] ;  /* 0x01c4000034347984 */ /* 0x000e220000000c00 */
[----:B------:R-:W-:Y:S05]  /*4c10*/  @P2 BRA `(.L_x_10497) ;  /* 0x0000000400682947 */ /* 0x000fea0003800000 */
[----:B0-----:R-:W-:Y:S01]  /*4c20*/  IMAD.MOV.U32 R102, RZ, RZ, R53 ;  /* 0x000000ffff667224 */ /* 0x001fe200078e0035 */
[----:B------:R-:W-:Y:S01]  /*4c30*/  SHF.R.U64 R32, R32, 0x10, R33 ;  /* 0x0000001020207819 */ /* 0x000fe20000001221 */
[----:B----4-:R-:W-:Y:S01]  /*4c40*/  IMAD.MOV.U32 R53, RZ, RZ, R13 ;  /* 0x000000ffff357224 */ /* 0x010fe200078e000d */
[----:B------:R-:W-:Y:S01]  /*4c50*/  SHF.R.U64 R36, R36, 0x10, R37 ;  /* 0x0000001024247819 */ /* 0x000fe20000001225 */
[----:B------:R-:W-:Y:S01]  /*4c60*/  HADD2.F32 R103, -RZ, R103.H0_H0 ;  /* 0x20000067ff677230 */ /* 0x000fe20000004100 */
[----:B------:R-:W-:Y:S01]  /*4c70*/  SHF.R.U64 R38, R38, 0x10, R39 ;  /* 0x0000001026267819 */ /* 0x000fe20000001227 */
[----:B------:R-:W-:Y:S01]  /*4c80*/  HADD2.F32 R100, -RZ, R102.H0_H0 ;  /* 0x20000066ff647230 */ /* 0x000fe20000004100 */
[----:B------:R-:W-:Y:S01]  /*4c90*/  SHF.R.U64 R34, R34, 0x10, R35 ;  /* 0x0000001022227819 */ /* 0x000fe20000001223 */
        /* <DEDUP_REMOVED lines=9> */
[----:B------:R-:W-:Y:S01]  /*4d30*/  SHF.R.U32.HI R103, RZ, 0x10, R37 ;  /* 0x00000010ff677819 */ /* 0x000fe20000011625 */
[----:B------:R-:W-:Y:S01]  /*4d40*/  HADD2.F32 R13, -RZ, R102.H1_H1 ;  /* 0x30000066ff0d7230 */ /* 0x000fe20000004100 */
[----:B------:R-:W-:Y:S01]  /*4d50*/  SHF.R.U32.HI R102, RZ, 0x10, R33 ;  /* 0x00000010ff667819 */ /* 0x000fe20000011621 */
[----:B------:R-:W-:-:S02]  /*4d60*/  IMAD.MOV.U32 R33, RZ, RZ, R55 ;  /* 0x000000ffff217224 */ /* 0x000fc400078e0037 */
[----:B------:R-:W-:Y:S02]  /*4d70*/  HADD2.F32 R103, -RZ, R103.H0_H0 ;  /* 0x20000067ff677230 */ /* 0x000fe40000004100 */
[----:B------:R-:W-:Y:S02]  /*4d80*/  HADD2.F32 R102, -RZ, R102.H0_H0 ;  /* 0x20000066ff667230 */ /* 0x000fe40000004100 */
[----:B------:R-:W-:Y:S02]  /*4d90*/  HADD2.F32 R37, -RZ, R33.H0_H0 ;  /* 0x20000021ff257230 */ /* 0x000fe40000004100 */
[-C--:B------:R-:W-:Y:S01]  /*4da0*/  FMUL.FTZ R104, R13, R103.reuse ;  /* 0x000000670d687220 */ /* 0x080fe20000410000 */
[C---:B------:R-:W-:Y:S01]  /*4db0*/  FMUL.FTZ R103, R53.reuse, R103 ;  /* 0x0000006735677220 */ /* 0x040fe20000410000 */
[--C-:B------:R-:W-:Y:S02]  /*4dc0*/  HADD2.F32 R55, -RZ, R105.reuse.H0_H0 ;  /* 0x20000069ff377230 */ /* 0x100fe40000004100 */
[-C--:B------:R-:W-:Y:S01]  /*4dd0*/  FFMA.FTZ R53, R53, R102.reuse, -R104 ;  /* 0x0000006635357223 */ /* 0x080fe20000010868 */
[----:B------:R-:W-:Y:S01]  /*4de0*/  FFMA.FTZ R13, R13, R102, R103 ;  /* 0x000000660d0d7223 */ /* 0x000fe20000010067 */
[----:B------:R-:W-:-:S02]  /*4df0*/  HADD2.F32 R103, -RZ, R105.H1_H1 ;  /* 0x30000069ff677230 */ /* 0x000fc40000004100 */
[----:B------:R-:W-:Y:S01]  /*4e00*/  HADD2.F32 R102, -RZ, R15.H0_H0 ;  /* 0x2000000fff667230 */ /* 0x000fe20000004100 */
[----:B------:R-:W-:Y:S01]  /*4e10*/  F2FP.F16.F32.PACK_AB R53, R53, R101 ;  /* 0x000000653535723e */ /* 0x000fe200000000ff */
[----:B------:R-:W-:Y:S02]  /*4e20*/  HADD2.F32 R105, -RZ, R111.H1_H1 ;  /* 0x3000006fff697230 */ /* 0x000fe40000004100 */
[----:B------:R-:W-:Y:S01]  /*4e30*/  FMUL.FTZ R104, R37, R103 ;  /* 0x0000006725687220 */ /* 0x000fe20000410000 */
[----:B------:R-:W-:Y:S01]  /*4e40*/  HADD2.F32 R38, -RZ, R38.H0_H0 ;  /* 0x20000026ff267230 */ /* 0x000fe20000004100 */
[----:B------:R-:W-:Y:S01]  /*4e50*/  F2FP.F16.F32.PACK_AB R100, R13, R100 ;  /* 0x000000640d64723e */ /* 0x000fe200000000ff */
[----:B------:R-:W-:Y:S02]  /*4e60*/  HADD2.F32 R34, -RZ, R34.H0_H0 ;  /* 0x20000022ff227230 */ /* 0x000fe40000004100 */
[C---:B------:R-:W-:Y:S01]  /*4e70*/  FFMA.FTZ R104, R102.reuse, R55, -R104 ;  /* 0x0000003766687223 */ /* 0x040fe20000010868 */
[----:B------:R-:W-:Y:S01]  /*4e80*/  FMUL.FTZ R102, R102, R103 ;  /* 0x0000006766667220 */ /* 0x000fe20000410000 */
[----:B------:R-:W-:-:S02]  /*4e90*/  IMAD.MOV.U32 R13, RZ, RZ, R53 ;  /* 0x000000ffff0d7224 */ /* 0x000fc400078e0035 */
[----:B------:R-:W-:Y:S02]  /*4ea0*/  IMAD.MOV.U32 R53, RZ, RZ, R100 ;  /* 0x000000ffff357224 */ /* 0x000fe400078e0064 */
[----:B------:R-:W-:Y:S01]  /*4eb0*/  FFMA.FTZ R102, R37, R55, R102 ;  /* 0x0000003725667223 */ /* 0x000fe20000010066 */
[----:B------:R-:W-:Y:S01]  /*4ec0*/  SHF.R.U32.HI R37, RZ, 0x10, R39 ;  /* 0x00000010ff257819 */ /* 0x000fe20000011627 */
[----:B------:R-:W-:Y:S01]  /*4ed0*/  HADD2.F32 R39, -RZ, R33.H1_H1 ;  /* 0x30000021ff277230 */ /* 0x000fe20000004100 */
[----:B------:R-:W-:Y:S01]  /*4ee0*/  SHF.R.U32.HI R55, RZ, 0x10, R35 ;  /* 0x00000010ff377819 */ /* 0x000fe20000011623 */
[----:B------:R-:W-:Y:S02]  /*4ef0*/  HADD2.F32 R33, -RZ, R15.H1_H1 ;  /* 0x3000000fff217230 */ /* 0x000fe40000004100 */
[----:B------:R-:W-:Y:S02]  /*4f00*/  HADD2.F32 R37, -RZ, R37.H0_H0 ;  /* 0x20000025ff257230 */ /* 0x000fe40000004100 */
[----:B------:R-:W-:-:S03]  /*4f10*/  HADD2.F32 R15, -RZ, R55.H0_H0 ;  /* 0x20000037ff0f7230 */ /* 0x000fc60000004100 */
[-C--:B------:R-:W-:Y:S01]  /*4f20*/  FMUL.FTZ R55, R39, R37.reuse ;  /* 0x0000002527377220 */ /* 0x080fe20000410000 */
[----:B------:R-:W-:-:S03]  /*4f30*/  FMUL.FTZ R37, R33, R37 ;  /* 0x0000002521257220 */ /* 0x000fc60000410000 */
[-C--:B------:R-:W-:Y:S01]  /*4f40*/  FFMA.FTZ R33, R33, R15.reuse, -R55 ;  /* 0x0000000f21217223 */ /* 0x080fe20000010837 */
[----:B------:R-:W-:Y:S01]  /*4f50*/  FFMA.FTZ R15, R39, R15, R37 ;  /* 0x0000000f270f7223 */ /* 0x000fe20000010025 */
[----:B------:R-:W-:Y:S02]  /*4f60*/  HADD2.F32 R37, -RZ, R52.H0_H0 ;  /* 0x20000034ff257230 */ /* 0x000fe40000004100 */
[----:B------:R-:W-:Y:S01]  /*4f70*/  HADD2.F32 R55, -RZ, R12.H0_H0 ;  /* 0x2000000cff377230 */ /* 0x000fe20000004100 */
[----:B------:R-:W-:Y:S01]  /*4f80*/  F2FP.F16.F32.PACK_AB R33, R33, R104 ;  /* 0x000000682121723e */ /* 0x000fe200000000ff */
[----:B------:R-:W-:Y:S02]  /*4f90*/  HADD2.F32 R39, -RZ, R111.H0_H0 ;  /* 0x2000006fff277230 */ /* 0x000fe40000004100 */
[-C--:B------:R-:W-:Y:S01]  /*4fa0*/  FMUL.FTZ R103, R37, R105.reuse ;  /* 0x0000006925677220 */ /* 0x080fe20000410000 */
[----:B------:R-:W-:Y:S02]  /*4fb0*/  HADD2.F32 R52, -RZ, R52.H1_H1 ;  /* 0x30000034ff347230 */ /* 0x000fe40000004100 */
[----:B------:R-:W-:Y:S01]  /*4fc0*/  FMUL.FTZ R105, R55, R105 ;  /* 0x0000006937697220 */ /* 0x000fe20000410000 */
[----:B------:R-:W-:-:S02]  /*4fd0*/  HADD2.F32 R12, -RZ, R12.H1_H1 ;  /* 0x3000000cff0c7230 */ /* 0x000fc40000004100 */
[-C--:B------:R-:W-:Y:S01]  /*4fe0*/  FFMA.FTZ R103, R55, R39.reuse, -R103 ;  /* 0x0000002737677223 */ /* 0x080fe20000010867 */
[----:B------:R-:W-:Y:S02]  /*4ff0*/  HADD2.F32 R55, -RZ, R110.H1_H1 ;  /* 0x3000006eff377230 */ /* 0x000fe40000004100 */
[----:B------:R-:W-:Y:S01]  /*5000*/  FFMA.FTZ R105, R37, R39, R105 ;  /* 0x0000002725697223 */ /* 0x000fe20000010069 */
[-C--:B------:R-:W-:Y:S01]  /*5010*/  FMUL.FTZ R37, R52, R36.reuse ;  /* 0x0000002434257220 */ /* 0x080fe20000410000 */
[C---:B------:R-:W-:Y:S01]  /*5020*/  FMUL.FTZ R36, R12.reuse, R36 ;  /* 0x000000240c247220 */ /* 0x040fe20000410000 */
[----:B------:R-:W-:Y:S01]  /*5030*/  HADD2.F32 R39, -RZ, R14.H0_H0 ;  /* 0x2000000eff277230 */ /* 0x000fe20000004100 */
[----:B------:R-:W-:Y:S01]  /*5040*/  F2FP.F16.F32.PACK_AB R102, R15, R102 ;  /* 0x000000660f66723e */ /* 0x000fe200000000ff */
[-C--:B------:R-:W-:Y:S01]  /*5050*/  FFMA.FTZ R12, R12, R32.reuse, -R37 ;  /* 0x000000200c0c7223 */ /* 0x080fe20000010825 */
[----:B------:R-:W-:Y:S01]  /*5060*/  FFMA.FTZ R32, R52, R32, R36 ;  /* 0x0000002034207223 */ /* 0x000fe20000010024 */
[----:B------:R-:W-:-:S02]  /*5070*/  HADD2.F32 R36, -RZ, R54.H0_H0 ;  /* 0x20000036ff247230 */ /* 0x000fc40000004100 */
[----:B------:R-:W-:Y:S01]  /*5080*/  HADD2.F32 R54, -RZ, R54.H1_H1 ;  /* 0x30000036ff367230 */ /* 0x000fe20000004100 */
[----:B------:R-:W-:Y:S01]  /*5090*/  F2FP.F16.F32.PACK_AB R12, R12, R103 ;  /* 0x000000670c0c723e */ /* 0x000fe200000000ff */
[----:B------:R-:W-:Y:S02]  /*50a0*/  HADD2.F32 R14, -RZ, R14.H1_H1 ;  /* 0x3000000eff0e7230 */ /* 0x000fe40000004100 */
[-C--:B------:R-:W-:Y:S01]  /*50b0*/  FMUL.FTZ R52, R36, R55.reuse ;  /* 0x0000003724347220 */ /* 0x080fe20000410000 */
[----:B------:R-:W-:Y:S02]  /*50c0*/  HADD2.F32 R37, -RZ, R110.H0_H0 ;  /* 0x2000006eff257230 */ /* 0x000fe40000004100 */
[-C--:B------:R-:W-:Y:S01]  /*50d0*/  FMUL.FTZ R35, R54, R38.reuse ;  /* 0x0000002636237220 */ /* 0x080fe20000410000 */
[C---:B------:R-:W-:Y:S01]  /*50e0*/  FMUL.FTZ R55, R39.reuse, R55 ;  /* 0x0000003727377220 */ /* 0x040fe20000410000 */
[----:B------:R-:W-:Y:S01]  /*50f0*/  FMUL.FTZ R38, R14, R38 ;  /* 0x000000260e267220 */ /* 0x000fe20000410000 */
[----:B------:R-:W-:Y:S01]  /*5100*/  F2FP.F16.F32.PACK_AB R32, R32, R105 ;  /* 0x000000692020723e */ /* 0x000fe200000000ff */
[-C--:B------:R-:W-:Y:S01]  /*5110*/  FFMA.FTZ R52, R39, R37.reuse, -R52 ;  /* 0x0000002527347223 */ /* 0x080fe20000010834 */
[----:B------:R-:W-:Y:S01]  /*5120*/  FFMA.FTZ R55, R36, R37, R55 ;  /* 0x0000002524377223 */ /* 0x000fe20000010037 */
[-C--:B------:R-:W-:Y:S01]  /*5130*/  FFMA.FTZ R35, R14, R34.reuse, -R35 ;  /* 0x000000220e237223 */ /* 0x080fe20000010823 */
[----:B------:R-:W-:Y:S01]  /*5140*/  FFMA.FTZ R38, R54, R34, R38 ;  /* 0x0000002236267223 */ /* 0x000fe20000010026 */
[----:B------:R-:W-:-:S03]  /*5150*/  IMAD.MOV.U32 R15, RZ, RZ, R33 ;  /* 0x000000ffff0f7224 */ /* 0x000fc600078e0021 */
[----:B------:R-:W-:Y:S01]  /*5160*/  F2FP.F16.F32.PACK_AB R35, R35, R52 ;  /* 0x000000342323723e */ /* 0x000fe200000000ff */
[----:B------:R-:W-:Y:S01]  /*5170*/  IMAD.MOV.U32 R52, RZ, RZ, R32 ;  /* 0x000000ffff347224 */ /* 0x000fe200078e0020 */
[----:B------:R-:W-:-:S03]  /*5180*/  F2FP.F16.F32.PACK_AB R55, R38, R55 ;  /* 0x000000372637723e */ /* 0x000fc600000000ff */
[----:B------:R-:W-:Y:S01]  /*5190*/  IMAD.MOV.U32 R14, RZ, RZ, R35 ;  /* 0x000000ffff0e7224 */ /* 0x000fe200078e0023 */
[----:B------:R-:W-:Y:S01]  /*51a0*/  MOV R54, R55 ;  /* 0x0000003700367202 */ /* 0x000fe20000000f00 */
[----:B------:R-:W-:-:S07]  /*51b0*/  IMAD.MOV.U32 R55, RZ, RZ, R102 ;  /* 0x000000ffff377224 */ /* 0x000fce00078e0066 */
.L_x_10497:
[----:B------:R-:W-:Y:S05]  /*51c0*/  BSYNC B2 ;  /* 0x0000000000027941 */ /* 0x000fea0003800000 */
.L_x_10496:
        /* <DEDUP_REMOVED lines=8> */
.L_x_10495:
[----:B------:R-:W-:Y:S05]  /*5250*/  BSYNC B1 ;  /* 0x0000000000017941 */ /* 0x000fea0003800000 */
.L_x_10494:
[----:B------:R-:W-:-:S03]  /*5260*/  UMOV UR4, 0xffffffff ;  /* 0xffffffff00047882 */ /* 0x000fc60000000000 */
[----:B------:R-:W-:Y:S05]  /*5270*/  BRA.DIV UR4, `(.L_x_10498) ;  /* 0x0000017e04707947 */ /* 0x000fea000b800000 */
[----:B0-----:R-:W0:Y:S04]  /*5280*/  SHFL.IDX PT, R97, R97, 0x1, 0x1c1f ;  /* 0x003c1f0061617f89 */ /* 0x001e2800000e0000 */
[----:B------:R-:W0:Y:S02]  /*5290*/  SHFL.IDX PT, R94, R94, 0x1, 0x1c1f ;  /* 0x003c1f005e5e7f89 */ /* 0x000e2400000e0000 */
.L_x_10752:
[----:B---3--:R-:W-:-:S05]  /*52a0*/  VIADD R11, R200, 0x40 ;  /* 0x00000040c80b7836 */ /* 0x008fca0000000000 */
[----:B------:R-:W-:-:S13]  /*52b0*/  ISETP.GE.OR P4, PT, R11, R92, P1 ;  /* 0x0000005c0b00720c */ /* 0x000fda0000f86670 */
[----:B------:R-:W-:Y:S05]  /*52c0*/  @P4 BRA `(.L_x_10483) ;  /* 0x0000000800e84947 */ /* 0x000fea0003800000 */
[----:B----4-:R-:W3:Y:S01]  /*52d0*/  LDL R13, [R1+0x5c] ;  /* 0x00005c00010d7983 */ /* 0x010ee20000100800 */
[----:B------:R-:W-:Y:S01]  /*52e0*/  SEL R96, R78, R96, !P0 ;  /* 0x000000604e607207 */ /* 0x000fe20004000000 */
[C---:B------:R-:W-:Y:S01]  /*52f0*/  VIADD R14, R200.reuse, 0x40 ;  /* 0x00000040c80e7836 */ /* 0x040fe20000000000 */
        /* <DEDUP_REMOVED lines=10> */
[----:B------:R-:W-:Y:S02]  /*53a0*/  SHF.L.U32 R11, R11, 0x3, RZ ;  /* 0x000000030b0b7819 */ /* 0x000fe400000006ff */
[----:B------:R-:W-:Y:S02]  /*53b0*/  SHF.R.U32.HI R14, RZ, 0x3, R14 ;  /* 0x00000003ff0e7819 */ /* 0x000fe4000001160e */
[----:B------:R-:W-:Y:S02]  /*53c0*/  LOP3.LUT R12, R12, 0x38, R11, 0xf8, !PT ;  /* 0x000000380c0c7812 */ /* 0x000fe400078ef80b */
[----:B------:R-:W-:-:S02]  /*53d0*/  LEA.HI.X R37, R69, R97, R67, 0x1, P4 ;  /* 0x0000006145257211 */ /* 0x000fc400020f0c43 */
[----:B------:R-:W-:-:S05]  /*53e0*/  LOP3.LUT R12, R12, R14, RZ, 0x3c, !PT ;  /* 0x0000000e0c0c7212 */ /* 0x000fca00078e3cff */
[----:B---3--:R-:W-:Y:S02]  /*53f0*/  IMAD.IADD R13, R13, 0x1, R12 ;  /* 0x000000010d0d7824 */ /* 0x008fe400078e020c */
[C---:B------:R-:W-:Y:S02]  /*5400*/  IMAD R12, R18.reuse, 0x1800, R65 ;  /* 0x00001800120c7824 */ /* 0x040fe400078e0241 */
[----:B------:R-:W-:Y:S02]  /*5410*/  IMAD R32, R18, 0x1800, R13 ;  /* 0x0000180012207824 */ /* 0x000fe400078e020d */
[--C-:B------:R-:W-:Y:S02]  /*5420*/  IMAD R12, R12, 0x2, R19.reuse ;  /* 0x000000020c0c7824 */ /* 0x100fe400078e0213 */
[----:B------:R-:W-:-:S04]  /*5430*/  IMAD R32, R32, 0x2, R19 ;  /* 0x0000000220207824 */ /* 0x000fc800078e0213 */
[----:B------:R-:W0:Y:S04]  /*5440*/  LDS.128 R12, [R12+0x1c400] ;  /* 0x01c400000c0c7984 */ /* 0x000e280000000c00 */
[----:B------:R-:W3:Y:S01]  /*5450*/  LDS.128 R32, [R32+0x1c400] ;  /* 0x01c4000020207984 */ /* 0x000ee20000000c00 */
[----:B------:R-:W-:Y:S05]  /*5460*/  @P2 BRA `(.L_x_10500) ;  /* 0x0000000400542947 */ /* 0x000fea0003800000 */
[--C-:B------:R-:W-:Y:S01]  /*5470*/  SHF.R.U64 R38, R40, 0x10, R41.reuse ;  /* 0x0000001028267819 */ /* 0x100fe20000001229 */
[----:B------:R-:W-:Y:S01]  /*5480*/  HADD2.F32 R52, -RZ, R107.H1_H1 ;  /* 0x3000006bff347230 */ /* 0x000fe20000004100 */
[----:B------:R-:W-:Y:S01]  /*5490*/  SHF.R.U32.HI R40, RZ, 0x10, R41 ;  /* 0x00000010ff287819 */ /* 0x000fe20000011629 */
[----:B0-----:R-:W-:Y:S01]  /*54a0*/  HADD2.F32 R53, -RZ, R13.H0_H0 ;  /* 0x2000000dff357230 */ /* 0x001fe20000004100 */
[--C-:B------:R-:W-:Y:S01]  /*54b0*/  SHF.R.U64 R41, R42, 0x10, R43.reuse ;  /* 0x000000102a297819 */ /* 0x100fe2000000122b */
[----:B---3--:R-:W-:Y:S01]  /*54c0*/  HADD2.F32 R54, -RZ, R33.H1_H1 ;  /* 0x30000021ff367230 */ /* 0x008fe20000004100 */
[----:B------:R-:W-:Y:S01]  /*54d0*/  SHF.R.U32.HI R42, RZ, 0x10, R43 ;  /* 0x00000010ff2a7819 */ /* 0x000fe2000001162b */
[----:B------:R-:W-:Y:S01]  /*54e0*/  HADD2.F32 R13, -RZ, R13.H1_H1 ;  /* 0x3000000dff0d7230 */ /* 0x000fe20000004100 */
[----:B------:R-:W-:Y:S01]  /*54f0*/  SHF.R.U64 R39, R44, 0x10, R45 ;  /* 0x000000102c277819 */ /* 0x000fe2000000122d */
[----:B------:R-:W-:Y:S01]  /*5500*/  HADD2.F32 R40, -RZ, R40.H0_H0 ;  /* 0x20000028ff287230 */ /* 0x000fe20000004100 */
[----:B------:R-:W-:-:S02]  /*5510*/  SHF.R.U64 R43, R46, 0x10, R47 ;  /* 0x000000102e2b7819 */ /* 0x000fc4000000122f */
[----:B------:R-:W-:Y:S01]  /*5520*/  SHF.R.U32.HI R44, RZ, 0x10, R45 ;  /* 0x00000010ff2c7819 */ /* 0x000fe2000001162d */
[----:B------:R-:W-:Y:S01]  /*5530*/  HADD2.F32 R45, -RZ, R109.H1_H1 ;  /* 0x3000006dff2d7230 */ /* 0x000fe20000004100 */
[----:B------:R-:W-:Y:S01]  /*5540*/  SHF.R.U32.HI R46, RZ, 0x10, R47 ;  /* 0x00000010ff2e7819 */ /* 0x000fe2000001162f */
[----:B------:R-:W-:Y:S02]  /*5550*/  HADD2.F32 R47, -RZ, R33.H0_H0 ;  /* 0x20000021ff2f7230 */ /* 0x000fe40000004100 */
[----:B------:R-:W-:Y:S02]  /*5560*/  HADD2.F32 R44, -RZ, R44.H0_H0 ;  /* 0x2000002cff2c7230 */ /* 0x000fe40000004100 */
[----:B------:R-:W-:Y:S02]  /*5570*/  HADD2.F32 R46, -RZ, R46.H0_H0 ;  /* 0x2000002eff2e7230 */ /* 0x000fe40000004100 */
[-C--:B------:R-:W-:Y:S01]  /*5580*/  FMUL.FTZ R33, R47, R45.reuse ;  /* 0x0000002d2f217220 */ /* 0x080fe20000410000 */
[----:B------:R-:W-:Y:S01]  /*5590*/  FMUL.FTZ R45, R53, R45 ;  /* 0x0000002d352d7220 */ /* 0x000fe20000410000 */
[----:B------:R-:W-:-:S02]  /*55a0*/  HADD2.F32 R39, -RZ, R39.H0_H0 ;  /* 0x20000027ff277230 */ /* 0x000fc40000004100 */
[----:B------:R-:W-:Y:S01]  /*55b0*/  FFMA.FTZ R33, R53, R52, -R33 ;  /* 0x0000003435217223 */ /* 0x000fe20000010821 */
[C---:B------:R-:W-:Y:S01]  /*55c0*/  FMUL.FTZ R53, R54.reuse, R44 ;  /* 0x0000002c36357220 */ /* 0x040fe20000410000 */
[----:B------:R-:W-:Y:S01]  /*55d0*/  FFMA.FTZ R45, R47, R52, R45 ;  /* 0x000000342f2d7223 */ /* 0x000fe2000001002d */
[C---:B------:R-:W-:Y:S01]  /*55e0*/  FMUL.FTZ R44, R13.reuse, R44 ;  /* 0x0000002c0d2c7220 */ /* 0x040fe20000410000 */
[--C-:B------:R-:W-:Y:S02]  /*55f0*/  HADD2.F32 R47, -RZ, R35.reuse.H0_H0 ;  /* 0x20000023ff2f7230 */ /* 0x100fe40000004100 */
[-C--:B------:R-:W-:Y:S01]  /*5600*/  FFMA.FTZ R53, R13, R40.reuse, -R53 ;  /* 0x000000280d357223 */ /* 0x080fe20000010835 */
[----:B------:R-:W-:Y:S02]  /*5610*/  HADD2.F32 R52, -RZ, R35.H1_H1 ;  /* 0x30000023ff347230 */ /* 0x000fe40000004100 */
[----:B------:R-:W-:Y:S01]  /*5620*/  FFMA.FTZ R44, R54, R40, R44 ;  /* 0x00000028362c7223 */ /* 0x000fe2000001002c */
[----:B------:R-:W-:-:S02]  /*5630*/  HADD2.F32 R13, -RZ, R108.H1_H1 ;  /* 0x3000006cff0d7230 */ /* 0x000fc40000004100 */
[--C-:B------:R-:W-:Y:S01]  /*5640*/  HADD2.F32 R35, -RZ, R15.reuse.H0_H0 ;  /* 0x2000000fff237230 */ /* 0x100fe20000004100 */
[----:B------:R-:W-:Y:S01]  /*5650*/  F2FP.F16.F32.PACK_AB R33, R53, R33 ;  /* 0x000000213521723e */ /* 0x000fe200000000ff */
[----:B------:R-:W-:Y:S02]  /*5660*/  HADD2.F32 R54, -RZ, R42.H0_H0 ;  /* 0x2000002aff367230 */ /* 0x000fe40000004100 */
[-C--:B------:R-:W-:Y:S01]  /*5670*/  FMUL.FTZ R42, R47, R13.reuse ;  /* 0x0000000d2f2a7220 */ /* 0x080fe20000410000 */
[----:B------:R-:W-:Y:S02]  /*5680*/  HADD2.F32 R40, -RZ, R106.H1_H1 ;  /* 0x3000006aff287230 */ /* 0x000fe40000004100 */
[----:B------:R-:W-:Y:S01]  /*5690*/  FMUL.FTZ R55, R35, R13 ;  /* 0x0000000d23377220 */ /* 0x000fe20000410000 */
[----:B------:R-:W-:Y:S02]  /*56a0*/  HADD2.F32 R15, -RZ, R15.H1_H1 ;  /* 0x3000000fff0f7230 */ /* 0x000fe40000004100 */
[----:B------:R-:W-:Y:S01]  /*56b0*/  FMUL.FTZ R13, R52, R46 ;  /* 0x0000002e340d7220 */ /* 0x000fe20000410000 */
[----:B------:R-:W-:-:S02]  /*56c0*/  HADD2.F32 R43, -RZ, R43.H0_H0 ;  /* 0x2000002bff2b7230 */ /* 0x000fc40000004100 */
[-C--:B------:R-:W-:Y:S01]  /*56d0*/  FFMA.FTZ R42, R35, R40.reuse, -R42 ;  /* 0x00000028232a7223 */ /* 0x080fe2000001082a */
[----:B------:R-:W-:Y:S01]  /*56e0*/  FFMA.FTZ R55, R47, R40, R55 ;  /* 0x000000282f377223 */ /* 0x000fe20000010037 */
[C---:B------:R-:W-:Y:S01]  /*56f0*/  FMUL.FTZ R46, R15.reuse, R46 ;  /* 0x0000002e0f2e7220 */ /* 0x040fe20000410000 */
[-C--:B------:R-:W-:Y:S01]  /*5700*/  FFMA.FTZ R13, R15, R54.reuse, -R13 ;  /* 0x000000360f0d7223 */ /* 0x080fe2000001080d */
[----:B------:R-:W-:Y:S01]  /*5710*/  HADD2.F32 R15, -RZ, R109.H0_H0 ;  /* 0x2000006dff0f7230 */ /* 0x000fe20000004100 */
[----:B------:R-:W-:Y:S01]  /*5720*/  F2FP.F16.F32.PACK_AB R44, R44, R45 ;  /* 0x0000002d2c2c723e */ /* 0x000fe200000000ff */
[----:B------:R-:W-:Y:S02]  /*5730*/  HADD2.F32 R47, -RZ, R32.H0_H0 ;  /* 0x20000020ff2f7230 */ /* 0x000fe40000004100 */
[----:B------:R-:W-:Y:S01]  /*5740*/  FFMA.FTZ R46, R52, R54, R46 ;  /* 0x00000036342e7223 */ /* 0x000fe2000001002e */
[----:B------:R-:W-:Y:S01]  /*5750*/  HADD2.F32 R40, -RZ, R12.H0_H0 ;  /* 0x2000000cff287230 */ /* 0x000fe20000004100 */
[----:B------:R-:W-:Y:S01]  /*5760*/  F2FP.F16.F32.PACK_AB R42, R13, R42 ;  /* 0x0000002a0d2a723e */ /* 0x000fe200000000ff */
[----:B------:R-:W-:-:S02]  /*5770*/  HADD2.F32 R32, -RZ, R32.H1_H1 ;  /* 0x30000020ff207230 */ /* 0x000fc40000004100 */
[----:B------:R-:W-:Y:S02]  /*5780*/  HADD2.F32 R52, -RZ, R38.H0_H0 ;  /* 0x20000026ff347230 */ /* 0x000fe40000004100 */
[CC--:B------:R-:W-:Y:S01]  /*5790*/  FMUL.FTZ R38, R47.reuse, R15.reuse ;  /* 0x0000000f2f267220 */ /* 0x0c0fe20000410000 */
[----:B------:R-:W-:Y:S02]  /*57a0*/  HADD2.F32 R35, -RZ, R107.H0_H0 ;  /* 0x2000006bff237230 */ /* 0x000fe40000004100 */
[----:B------:R-:W-:Y:S01]  /*57b0*/  FMUL.FTZ R54, R40, R15 ;  /* 0x0000000f28367220 */ /* 0x000fe20000410000 */
[----:B------:R-:W-:Y:S02]  /*57c0*/  HADD2.F32 R12, -RZ, R12.H1_H1 ;  /* 0x3000000cff0c7230 */ /* 0x000fe40000004100 */
[----:B------:R-:W-:Y:S01]  /*57d0*/  FMUL.FTZ R15, R32, R39 ;  /* 0x00000027200f7220 */ /* 0x000fe20000410000 */
[----:B------:R-:W-:Y:S02]  /*57e0*/  IMAD.MOV.U32 R13, RZ, RZ, R33 ;  /* 0x000000ffff0d7224 */ /* 0x000fe400078e0021 */
[-C--:B------:R-:W-:Y:S01]  /*57f0*/  FFMA.FTZ R38, R40, R35.reuse, -R38 ;  /* 0x0000002328267223 */ /* 0x080fe20000010826 */
[----:B------:R-:W-:Y:S01]  /*5800*/  FFMA.FTZ R54, R47, R35, R54 ;  /* 0x000000232f367223 */ /* 0x000fe20000010036 */
[C---:B------:R-:W-:Y:S01]  /*5810*/  FMUL.FTZ R39, R12.reuse, R39 ;  /* 0x000000270c277220 */ /* 0x040fe20000410000 */
[----:B------:R-:W-:Y:S01]  /*5820*/  FFMA.FTZ R15, R12, R52, -R15 ;  /* 0x000000340c0f7223 */ /* 0x000fe2000001080f */
[----:B------:R-:W-:-:S02]  /*5830*/  HADD2.F32 R12, -RZ, R108.H0_H0 ;  /* 0x2000006cff0c7230 */ /* 0x000fc40000004100 */
[----:B------:R-:W-:Y:S02]  /*5840*/  HADD2.F32 R40, -RZ, R34.H0_H0 ;  /* 0x20000022ff287230 */ /* 0x000fe40000004100 */
[----:B------:R-:W-:Y:S01]  /*5850*/  FFMA.FTZ R39, R32, R52, R39 ;  /* 0x0000003420277223 */ /* 0x000fe20000010027 */
[----:B------:R-:W-:Y:S02]  /*5860*/  HADD2.F32 R35, -RZ, R14.H0_H0 ;  /* 0x2000000eff237230 */ /* 0x000fe40000004100 */
[----:B------:R-:W-:Y:S02]  /*5870*/  HADD2.F32 R34, -RZ, R34.H1_H1 ;  /* 0x30000022ff227230 */ /* 0x000fe40000004100 */
[----:B------:R-:W-:Y:S02]  /*5880*/  HADD2.F32 R14, -RZ, R14.H1_H1 ;  /* 0x3000000eff0e7230 */ /* 0x000fe40000004100 */
[----:B------:R-:W-:Y:S01]  /*5890*/  FMUL.FTZ R52, R35, R12 ;  /* 0x0000000c23347220 */ /* 0x000fe20000410000 */
[----:B------:R-:W-:-:S02]  /*58a0*/  HADD2.F32 R47, -RZ, R41.H0_H0 ;  /* 0x20000029ff2f7230 */ /* 0x000fc40000004100 */
[----:B------:R-:W-:Y:S01]  /*58b0*/  FMUL.FTZ R41, R40, R12 ;  /* 0x0000000c28297220 */ /* 0x000fe20000410000 */
[----:B------:R-:W-:Y:S02]  /*58c0*/  HADD2.F32 R32, -RZ, R106.H0_H0 ;  /* 0x2000006aff207230 */ /* 0x000fe40000004100 */
[-C--:B------:R-:W-:Y:S01]  /*58d0*/  FMUL.FTZ R12, R34, R43.reuse ;  /* 0x0000002b220c7220 */ /* 0x080fe20000410000 */
[----:B------:R-:W-:Y:S01]  /*58e0*/  FMUL.FTZ R43, R14, R43 ;  /* 0x0000002b0e2b7220 */ /* 0x000fe20000410000 */
[----:B------:R-:W-:Y:S01]  /*58f0*/  F2FP.F16.F32.PACK_AB R39, R39, R54 ;  /* 0x000000362727723e */ /* 0x000fe200000000ff */
[----:B------:R-:W-:Y:S02]  /*5900*/  IMAD.MOV.U32 R33, RZ, RZ, R44 ;  /* 0x000000ffff217224 */ /* 0x000fe400078e002c */
[-C--:B------:R-:W-:Y:S01]  /*5910*/  FFMA.FTZ R41, R35, R32.reuse, -R41 ;  /* 0x0000002023297223 */ /* 0x080fe20000010829 */
[----:B------:R-:W-:Y:S01]  /*5920*/  FFMA.FTZ R52, R40, R32, R52 ;  /* 0x0000002028347223 */ /* 0x000fe20000010034 */
[-C--:B------:R-:W-:Y:S01]  /*5930*/  FFMA.FTZ R12, R14, R47.reuse, -R12 ;  /* 0x0000002f0e0c7223 */ /* 0x080fe2000001080c */
[----:B------:R-:W-:Y:S01]  /*5940*/  F2FP.F16.F32.PACK_AB R32, R15, R38 ;  /* 0x000000260f20723e */ /* 0x000fe200000000ff */
[----:B------:R-:W-:Y:S01]  /*5950*/  FFMA.FTZ R43, R34, R47, R43 ;  /* 0x0000002f222b7223 */ /* 0x000fe2000001002b */
[----:B------:R-:W-:Y:S01]  /*5960*/  F2FP.F16.F32.PACK_AB R35, R46, R55 ;  /* 0x000000372e23723e */ /* 0x000fe200000000ff */
[----:B------:R-:W-:Y:S01]  /*5970*/  IMAD.MOV.U32 R15, RZ, RZ, R42 ;  /* 0x000000ffff0f7224 */ /* 0x000fe200078e002a */
[----:B------:R-:W-:Y:S01]  /*5980*/  F2FP.F16.F32.PACK_AB R14, R12, R41 ;  /* 0x000000290c0e723e */ /* 0x000fe200000000ff */
[----:B------:R-:W-:Y:S01]  /*5990*/  IMAD.MOV.U32 R12, RZ, RZ, R32 ;  /* 0x000000ffff0c7224 */ /* 0x000fe200078e0020 */
[----:B------:R-:W-:Y:S01]  /*59a0*/  F2FP.F16.F32.PACK_AB R34, R43, R52 ;  /* 0x000000342b22723e */ /* 0x000fe200000000ff */
[----:B------:R-:W-:-:S07]  /*59b0*/  IMAD.MOV.U32 R32, RZ, RZ, R39 ;  /* 0x000000ffff207224 */ /* 0x000fce00078e0027 */
.L_x_10500:
[----:B------:R-:W-:Y:S05]  /*59c0*/  BSYNC B1 ;  /* 0x0000000000017941 */ /* 0x000fea0003800000 */
.L_x_10499:
[----:B------:R-:W-:Y:S01]  /*59d0*/  ISETP.GE.AND P2, PT, R11, R95, PT ;  /* 0x0000005f0b00720c */ /* 0x000fe20003f46270 */
[----:B0-----:R0:W-:Y:S02]  /*59e0*/  ST.E.128 desc[UR60][R36.64], R12 ;  /* 0x0000000c24007985 */ /* 0x0011e4000c101d3c */
[----:B0-----:R-:W-:Y:S01]  /*59f0*/  MOV R12, R94 ;  /* 0x0000005e000c7202 */ /* 0x001fe20000000f00 */
[----:B------:R-:W-:-:S09]  /*5a00*/  IMAD.MOV.U32 R13, RZ, RZ, R97 ;  /* 0x000000ffff0d7224 */ /* 0x000fd200078e0061 */
[----:B------:R-:W-:Y:S05]  /*5a10*/  @P2 BRA `(.L_x_10483) ;  /* 0x0000000400142947 */ /* 0x000fea0003800000 */
[----:B------:R-:W-:-:S05]  /*5a20*/  IMAD.WIDE R12, R11, 0x2, R12 ;  /* 0x000000020b0c7825 */ /* 0x000fca00078e020c */
[----:B---3--:R0:W-:Y:S01]  /*5a30*/  ST.E.128 desc[UR60][R12.64], R32 ;  /* 0x000000200c007985 */ /* 0x0081e2000c101d3c */
[----:B------:R-:W-:Y:S05]  /*5a40*/  BRA `(.L_x_10483) ;  /* 0x0000000400087947 */ /* 0x000fea0003800000 */
.L_x_10464:
[----:B------:R-:W-:-:S13]  /*5a50*/  ISETP.NE.AND P3, PT, R206, 0x3, PT ;  /* 0x00000003ce00780c */ /* 0x000fda0003f65270 */
[----:B------:R-:W-:Y:S05]  /*5a60*/  @!P3 BRA `(.L_x_10501) ;  /* 0x000000000004b947 */ /* 0x000fea0003800000 */
[----:B------:R-:W-:Y:S01]  /*5a70*/  BPT.TRAP 0x1 ;  /* 0x000000040000795c */ /* 0x000fe20000300000 */
.L_x_10501:
[----:B------:R-:W-:Y:S01]  /*5a80*/  IMAD R0, R18, 0x8, R19 ;  /* 0x0000000812007824 */ /* 0x000fe200078e0213 */
[----:B------:R-:W-:Y:S01]  /*5a90*/  SHF.L.U32 R93, R204, 0x1f, RZ ;  /* 0x0000001fcc5d7819 */ /* 0x000fe200000006ff */
[----:B------:R-:W-:Y:S01]  /*5aa0*/  BSSY B1, `(.L_x_10502) ;  /* 0x0000004000017945 */ /* 0x000fe20003800000 */
[----:B------:R-:W-:Y:S02]  /*5ab0*/  SHF.R.S32.HI R90, RZ, 0x1f, R89 ;  /* 0x0000001fff5a7819 */ /* 0x000fe40000011459 */
[----:B------:R-:W1:Y:S02]  /*5ac0*/  SYNCS.PHASECHK.TRANS64.TRYWAIT P2, [R0+URZ+0x32490], R93 ;  /* 0x0324905d000075a7 */ /* 0x000e64000804017f */
[----:B-1----:R-:W-:Y:S05]  /*5ad0*/  @!P2 BRA `(.L_x_10503) ;  /* 0x0000017400a4a947 */ /* 0x002fea0003800000 */
.L_x_10753:
[----:B------:R-:W-:Y:S05]  /*5ae0*/  BSYNC B1 ;  /* 0x0000000000017941 */ /* 0x000fea0003800000 */
.L_x_10502:
        /* <DEDUP_REMOVED lines=25> */
.L_x_10757:
[----:B------:R-:W-:Y:S04]  /*5c80*/  BSSY B1, `(.L_x_10505) ;  /* 0x000000d000017945 */ /* 0x000fe80003800000 */
[----:B------:R-:W-:Y:S05]  /*5c90*/  @!P2 BRA `(.L_x_10506) ;  /* 0x00000000002ca947 */ /* 0x000fea0003800000 */
[----:B------:R-:W-:Y:S02]  /*5ca0*/  ULDC UR4, c[0x0][0x2f4] ;  /* 0x0000bd0000047ab9 */ /* 0x000fe40000000800 */
[----:B------:R-:W-:-:S13]  /*5cb0*/  ISETP.GE.AND P2, PT, R16, UR4, PT ;  /* 0x0000000410007c0c */ /* 0x000fda000bf46270 */
[----:B---3--:R-:W-:-:S04]  /*5cc0*/  @!P2 LEA R34, P4, R16, R14, 0x1 ;  /* 0x0000000e1022a211 */ /* 0x008fc800078808ff */
[----:B--2---:R-:W-:Y:S02]  /*5cd0*/  @!P2 LEA.HI.X R35, R16, R33, R17, 0x1, P4 ;  /* 0x000000211023a211 */ /* 0x004fe400020f0c11 */
[----:B------:R-:W-:-:S13]  /*5ce0*/  ISETP.GE.AND P4, PT, R2, UR4, PT ;  /* 0x0000000402007c0c */ /* 0x000fda000bf86270 */
[C---:B------:R-:W-:Y:S02]  /*5cf0*/  @!P4 LEA R32, P5, R2.reuse, R14, 0x1 ;  /* 0x0000000e0220c211 */ /* 0x040fe400078a08ff */
[----:B------:R-:W2:Y:S02]  /*5d00*/  @!P2 LDS.128 R12, [R98] ;  /* 0x00000000620ca984 */ /* 0x000ea40000000c00 */
[----:B------:R-:W-:Y:S02]  /*5d10*/  @!P4 LEA.HI.X R33, R2, R33, R203, 0x1, P5 ;  /* 0x000000210221c211 */ /* 0x000fe400028f0ccb */
[----:B--2---:R-:W-:Y:S04]  /*5d20*/  @!P2 ST.E.128 desc[UR60][R34.64], R12 ;  /* 0x0000000c2200a985 */ /* 0x004fe8000c101d3c */
[----:B------:R-:W2:Y:S04]  /*5d30*/  @!P4 LDS.128 R12, [R96] ;  /* 0x00000000600cc984 */ /* 0x000ea80000000c00 */
[----:B--2---:R4:W-:Y:S02]  /*5d40*/  @!P4 ST.E.128 desc[UR60][R32.64], R12 ;  /* 0x0000000c2000c985 */ /* 0x0049e4000c101d3c */
.L_x_10506:
[----:B------:R-:W-:Y:S05]  /*5d50*/  BSYNC B1 ;  /* 0x0000000000017941 */ /* 0x000fea0003800000 */
.L_x_10505:
[----:B------:R-:W-:-:S03]  /*5d60*/  UMOV UR4, 0xffffffff ;  /* 0xffffffff00047882 */ /* 0x000fc60000000000 */
[----:B------:R-:W-:Y:S05]  /*5d70*/  BRA.DIV UR4, `(.L_x_10507) ;  /* 0x0000017604587947 */ /* 0x000fea000b800000 */
[----:B--2-4-:R2:W4:Y:S04]  /*5d80*/  SHFL.IDX PT, R33, R37, 0x1, 0x1c1f ;  /* 0x003c1f0025217f89 */ /* 0x01452800000e0000 */
[----:B---3--:R2:W3:Y:S02]  /*5d90*/  SHFL.IDX PT, R14, R36, 0x1, 0x1c1f ;  /* 0x003c1f00240e7f89 */ /* 0x0084e400000e0000 */
.L_x_10761:
[----:B------:R-:W-:-:S13]  /*5da0*/  ISETP.GE.AND P2, PT, R38, 0x41, PT ;  /* 0x000000412600780c */ /* 0x000fda0003f46270 */
[----:B------:R-:W-:Y:S05]  /*5db0*/  @!P2 BRA `(.L_x_10483) ;  /* 0x00000000002ca947 */ /* 0x000fea0003800000 */
[----:B------:R-:W-:Y:S02]  /*5dc0*/  ULDC UR4, c[0x0][0x2f4] ;  /* 0x0000bd0000047ab9 */ /* 0x000fe40000000800 */
[----:B------:R-:W-:-:S13]  /*5dd0*/  ISETP.GE.AND P2, PT, R16, UR4, PT ;  /* 0x0000000410007c0c */ /* 0x000fda000bf46270 */
[----:B---3--:R-:W-:-:S04]  /*5de0*/  @!P2 LEA R34, P4, R16, R14, 0x1 ;  /* 0x0000000e1022a211 */ /* 0x008fc800078808ff */
[----:B----4-:R-:W-:Y:S02]  /*5df0*/  @!P2 LEA.HI.X R35, R16, R33, R17, 0x1, P4 ;  /* 0x000000211023a211 */ /* 0x010fe400020f0c11 */
[----:B------:R-:W-:-:S13]  /*5e00*/  ISETP.GE.AND P4, PT, R2, UR4, PT ;  /* 0x0000000402007c0c */ /* 0x000fda000bf86270 */
[C---:B------:R-:W-:Y:S02]  /*5e10*/  @!P4 LEA R32, P5, R2.reuse, R14, 0x1 ;  /* 0x0000000e0220c211 */ /* 0x040fe400078a08ff */
[----:B------:R-:W3:Y:S02]  /*5e20*/  @!P2 LDS.128 R12, [R98+0x2000] ;  /* 0x00200000620ca984 */ /* 0x000ee40000000c00 */
[----:B------:R-:W-:Y:S02]  /*5e30*/  @!P4 LEA.HI.X R33, R2, R33, R203, 0x1, P5 ;  /* 0x000000210221c211 */ /* 0x000fe400028f0ccb */
[----:B---3--:R-:W-:Y:S04]  /*5e40*/  @!P2 ST.E.128 desc[UR60][R34.64], R12 ;  /* 0x0000000c2200a985 */ /* 0x008fe8000c101d3c */
[----:B------:R-:W3:Y:S04]  /*5e50*/  @!P4 LDS.128 R12, [R96+0x2000] ;  /* 0x00200000600cc984 */ /* 0x000ee80000000c00 */
[----:B---3--:R3:W-:Y:S02]  /*5e60*/  @!P4 ST.E.128 desc[UR60][R32.64], R12 ;  /* 0x0000000c2000c985 */ /* 0x0087e4000c101d3c */
.L_x_10483:
[----:B------:R-:W-:Y:S05]  /*5e70*/  BSYNC B0 ;  /* 0x0000000000007941 */ /* 0x000fea0003800000 */
.L_x_10463:
        /* <DEDUP_REMOVED lines=17> */
.L_x_10509:
[----:B------:R-:W-:Y:S05]  /*5f90*/  BSYNC B0 ;  /* 0x0000000000007941 */ /* 0x000fea0003800000 */
.L_x_10508:
[----:B------:R-:W5:Y:S01]  /*5fa0*/  SYNCS.PHASECHK.TRANS64.TRYWAIT P3, [R0+URZ+0x324b0], R93 ;  /* 0x0324b05d000075a7 */ /* 0x000f62000806017f */
[----:B------:R-:W-:Y:S04]  /*5fb0*/  BSSY B0, `(.L_x_10510) ;  /* 0x0000002000007945 */ /* 0x000fe80003800000 */
[----:B-----5:R-:W-:Y:S05]  /*5fc0*/  @!P3 BRA `(.L_x_10511) ;  /* 0x00000174000cb947 */ /* 0x020fea0003800000 */
.L_x_10762:
[----:B------:R-:W-:Y:S05]  /*5fd0*/  BSYNC B0 ;  /* 0x0000000000007941 */ /* 0x000fea0003800000 */
.L_x_10510:
[----:B------:R-:W-:Y:S01]  /*5fe0*/  ULDC.64 UR4, c[0x0][0x328] ;  /* 0x0000ca0000047ab9 */ /* 0x000fe20000000a00 */
[----:B------:R-:W-:Y:S01]  /*5ff0*/  ULDC.64 UR6, c[0x0][0x318] ;  /* 0x0000c60000067ab9 */ /* 0x000fe20000000a00 */
[----:B------:R-:W-:Y:S01]  /*6000*/  IMAD R90, R90, UR4, RZ ;  /* 0x000000045a5a7c24 */ /* 0x000fe2000f8e02ff */
[----:B------:R-:W-:Y:S01]  /*6010*/  BSSY B0, `(.L_x_10512) ;  /* 0x0000040000007945 */ /* 0x000fe20003800000 */
[----:B0---4-:R-:W-:-:S04]  /*6020*/  IMAD.WIDE.U32 R12, R89, UR4, RZ ;  /* 0x00000004590c7c25 */ /* 0x011fc8000f8e00ff */
        /* <DEDUP_REMOVED lines=11> */
[----:B---3--:R-:W-:Y:S01]  /*60e0*/  IMAD R11, R201, UR5, R13 ;  /* 0x00000005c90b7c24 */ /* 0x008fe2000f8e020d */
[----:B------:R-:W-:-:S04]  /*60f0*/  LEA R39, P3, R12, UR6, 0x1 ;  /* 0x000000060c277c11 */ /* 0x000fc8000f8608ff */
[----:B------:R-:W-:Y:S01]  /*6100*/  LEA.HI.X R40, R12, UR7, R11, 0x1, P3 ;  /* 0x000000070c287c11 */ /* 0x000fe200098f0c0b */
[----:B------:R0:W3:Y:S01]  /*6110*/  SHFL.IDX PT, R42, R39, RZ, 0x1c1f ;  /* 0x001c1fff272a7589 */ /* 0x0000e200000e0000 */
[----:B------:R-:W-:Y:S02]  /*6120*/  ISETP.GE.AND P3, PT, R92, 0x1, PT ;  /* 0x000000015c00780c */ /* 0x000fe40003f66270 */
[----:B------:R-:W-:Y:S01]  /*6130*/  IADD3 R12, R64, R38, RZ ;  /* 0x00000026400c7210 */ /* 0x000fe20007ffe0ff */
[----:B------:R0:W4:Y:S01]  /*6140*/  SHFL.IDX PT, R41, R40, RZ, 0x1c1f ;  /* 0x001c1fff28297589 */ /* 0x00012200000e0000 */
[----:B------:R-:W-:-:S03]  /*6150*/  IMAD R38, R38, 0x2, R25 ;  /* 0x0000000226267824 */ /* 0x000fc600078e0219 */
[----:B------:R-:W-:-:S06]  /*6160*/  IMAD R11, R12, 0x2, R25 ;  /* 0x000000020c0b7824 */ /* 0x000fcc00078e0219 */
[----:B0-----:R-:W-:Y:S05]  /*6170*/  @!P3 BRA `(.L_x_10513) ;  /* 0x0000000000a4b947 */ /* 0x001fea0003800000 */
[----:B------:R-:W-:Y:S02]  /*6180*/  ISETP.NE.AND P5, PT, R62, RZ, PT ;  /* 0x000000ff3e00720c */ /* 0x000fe40003fa5270 */
[----:B------:R-:W-:Y:S02]  /*6190*/  ISETP.NE.AND P4, PT, R29, RZ, PT ;  /* 0x000000ff1d00720c */ /* 0x000fe40003f85270 */
[----:B------:R-:W-:-:S09]  /*61a0*/  PRMT R43, R83, 0x8880, RZ ;  /* 0x00008880532b7816 */ /* 0x000fd200000000ff */
[----:B------:R-:W0:Y:S01]  /*61b0*/  @P5 LDS.128 R12, [R38] ;  /* 0x00000000260c5984 */ /* 0x000e220000000c00 */
[----:B--23--:R-:W-:-:S04]  /*61c0*/  @P5 LEA R36, P3, R16, R42, 0x1 ;  /* 0x0000002a10245211 */ /* 0x00cfc800078608ff */
[----:B----4-:R-:W-:Y:S02]  /*61d0*/  @P5 LEA.HI.X R37, R16, R41, R17, 0x1, P3 ;  /* 0x0000002910255211 */ /* 0x010fe400018f0c11 */
[----:B------:R-:W-:-:S04]  /*61e0*/  @P4 LEA R34, P3, R2, R42, 0x1 ;  /* 0x0000002a02224211 */ /* 0x000fc800078608ff */
[----:B------:R-:W-:Y:S02]  /*61f0*/  @P4 LEA.HI.X R35, R2, R41, R203, 0x1, P3 ;  /* 0x0000002902234211 */ /* 0x000fe400018f0ccb */
[----:B------:R-:W-:-:S13]  /*6200*/  ISETP.NE.AND P3, PT, R10, RZ, PT ;  /* 0x000000ff0a00720c */ /* 0x000fda0003f65270 */
[----:B------:R-:W-:-:S04]  /*6210*/  @P3 LEA R32, P6, R211, R42, 0x1 ;  /* 0x0000002ad3203211 */ /* 0x000fc800078c08ff */
[----:B------:R-:W-:Y:S01]  /*6220*/  @P3 LEA.HI.X R33, R211, R41, R226, 0x1, P6 ;  /* 0x00000029d3213211 */ /* 0x000fe200030f0ce2 */
[----:B0-----:R0:W-:Y:S01]  /*6230*/  @P5 ST.E.128 desc[UR60][R36.64], R12 ;  /* 0x0000000c24005985 */ /* 0x0011e2000c101d3c */
        /* <DEDUP_REMOVED lines=29> */
.L_x_10513:
[----:B------:R-:W-:Y:S05]  /*6410*/  BSYNC B0 ;  /* 0x0000000000007941 */ /* 0x000fea0003800000 */
.L_x_10512:
[----:B------:R-:W-:Y:S01]  /*6420*/  ISETP.GE.AND P3, PT, R92, 0x41, PT ;  /* 0x000000415c00780c */ /* 0x000fe20003f66270 */
[----:B------:R-:W0:Y:S01]  /*6430*/  SHFL.IDX PT, R40, R40, 0x1, 0x1c1f ;  /* 0x003c1f0028287f89 */ /* 0x000e2200000e0000 */
[----:B------:R-:W-:Y:S03]  /*6440*/  BSSY B0, `(.L_x_10514) ;  /* 0x000002c000007945 */ /* 0x000fe60003800000 */
[----:B------:R-:W0:Y:S08]  /*6450*/  SHFL.IDX PT, R39, R39, 0x1, 0x1c1f ;  /* 0x003c1f0027277f89 */ /* 0x000e3000000e0000 */
[----:B------:R-:W-:Y:S05]  /*6460*/  @!P3 BRA `(.L_x_10515) ;  /* 0x0000000000a4b947 */ /* 0x000fea0003800000 */
[----:B------:R-:W-:Y:S02]  /*6470*/  ISETP.NE.AND P5, PT, R62, RZ, PT ;  /* 0x000000ff3e00720c */ /* 0x000fe40003fa5270 */
[----:B------:R-:W-:Y:S02]  /*6480*/  ISETP.NE.AND P4, PT, R29, RZ, PT ;  /* 0x000000ff1d00720c */ /* 0x000fe40003f85270 */
[----:B----4-:R-:W-:-:S09]  /*6490*/  PRMT R41, R83, 0x8880, RZ ;  /* 0x0000888053297816 */ /* 0x010fd200000000ff */
[----:B0-----:R-:W0:Y:S01]  /*64a0*/  @P5 LDS.128 R12, [R38+0x2000] ;  /* 0x00200000260c5984 */ /* 0x001e220000000c00 */
[----:B--2---:R-:W-:-:S04]  /*64b0*/  @P5 LEA R36, P3, R16, R39, 0x1 ;  /* 0x0000002710245211 */ /* 0x004fc800078608ff */
[----:B------:R-:W-:Y:S02]  /*64c0*/  @P5 LEA.HI.X R37, R16, R40, R17, 0x1, P3 ;  /* 0x0000002810255211 */ /* 0x000fe400018f0c11 */
[----:B------:R-:W-:-:S04]  /*64d0*/  @P4 LEA R34, P3, R2, R39, 0x1 ;  /* 0x0000002702224211 */ /* 0x000fc800078608ff */
[----:B------:R-:W-:Y:S02]  /*64e0*/  @P4 LEA.HI.X R35, R2, R40, R203, 0x1, P3 ;  /* 0x0000002802234211 */ /* 0x000fe400018f0ccb */
[----:B------:R-:W-:-:S13]  /*64f0*/  ISETP.NE.AND P3, PT, R10, RZ, PT ;  /* 0x000000ff0a00720c */ /* 0x000fda0003f65270 */
[----:B------:R-:W-:-:S04]  /*6500*/  @P3 LEA R32, P6, R211, R39, 0x1 ;  /* 0x00000027d3203211 */ /* 0x000fc800078c08ff */
[----:B------:R-:W-:Y:S01]  /*6510*/  @P3 LEA.HI.X R33, R211, R40, R226, 0x1, P6 ;  /* 0x00000028d3213211 */ /* 0x000fe200030f0ce2 */
[----:B0-----:R0:W-:Y:S01]  /*6520*/  @P5 ST.E.128 desc[UR60][R36.64], R12 ;  /* 0x0000000c24005985 */ /* 0x0011e2000c101d3c */
        /* <DEDUP_REMOVED lines=29> */
.L_x_10515:
[----:B------:R-:W-:Y:S05]  /*6700*/  BSYNC B0 ;  /* 0x0000000000007941 */ /* 0x000fea0003800000 */
.L_x_10514:
[----:B------:R-:W5:Y:S01]  /*6710*/  LDL R11, [R1] ;  /* 0x00000000010b7983 */ /* 0x000f620000100800 */
[----:B-1----:R-:W-:Y:S02]  /*6720*/  @!P2 VIADD R0, R0, 0x324c0 ;  /* 0x000324c00000a836 */ /* 0x002fe40000000000 */
[----:B------:R-:W-:Y:S01]  /*6730*/  VIADD R18, R18, 0x1 ;  /* 0x0000000112127836 */ /* 0x000fe20000000000 */
[----:B------:R-:W-:Y:S01]  /*6740*/  @!PT LDS RZ, [RZ] ;  /* 0x00000000fffff984 */ /* 0x000fe20000000800 */
[----:B------:R-:W-:Y:S01]  /*6750*/  @!PT LDS RZ, [RZ] ;  /* 0x00000000fffff984 */ /* 0x000fe20000000800 */
[----:B------:R-:W-:Y:S01]  /*6760*/  @!PT LDS RZ, [RZ] ;  /* 0x00000000fffff984 */ /* 0x000fe20000000800 */
[----:B------:R-:W-:Y:S01]  /*6770*/  @!PT LDS RZ, [RZ] ;  /* 0x00000000fffff984 */ /* 0x000fe20000000800 */
[----:B------:R1:W-:Y:S06]  /*6780*/  MEMBAR.ALL.CTA ;  /* 0x0000000000007992 */ /* 0x0003ec0000008000 */
[----:B-1----:R-:W1:Y:S01]  /*6790*/  FENCE.VIEW.ASYNC.S ;  /* 0x00000000000073c6 */ /* 0x002e620000000000 */
[----:B------:R-:W-:Y:S01]  /*67a0*/  @!P2 PRMT R0, RZ, 0x654, R0 ;  /* 0x00000654ff00a816 */ /* 0x000fe20000000000 */
[----:B-1----:R1:W-:Y:S06]  /*67b0*/  BAR.SYNC.DEFER_BLOCKING R87, 0x80 ;  /* 0x000200570000751d */ /* 0x0023ec0000010000 */
[----:B------:R1:W-:Y:S01]  /*67c0*/  @!P2 SYNCS.ARRIVE.TRANS64.RED.A1T0 RZ, [R0+URZ], RZ ;  /* 0x000000ff00ffa9a7 */ /* 0x0003e2000810043f */
[----:B------:R-:W-:-:S04]  /*67d0*/  ISETP.NE.AND P2, PT, R18, 0x2, PT ;  /* 0x000000021200780c */ /* 0x000fc80003f45270 */
[----:B------:R-:W-:Y:S02]  /*67e0*/  SEL R18, R18, RZ, P2 ;  /* 0x000000ff12127207 */ /* 0x000fe40001000000 */
[----:B-----5:R-:W-:Y:S02]  /*67f0*/  LOP3.LUT P3, RZ, R11, 0x2, RZ, 0xc0, !PT ;  /* 0x000000020bff7812 */ /* 0x020fe4000786c0ff */
[----:B------:R-:W-:-:S04]  /*6800*/  SEL R11, RZ, 0x1, P2 ;  /* 0x00000001ff0b7807 */ /* 0x000fc80001000000 */
[----:B------:R-:W-:-:S07]  /*6810*/  LOP3.LUT R204, R204, R11, RZ, 0x3c, !PT ;  /* 0x0000000bcccc7212 */ /* 0x000fce00078e3cff */
[----:B-1----:R-:W-:Y:S05]  /*6820*/  @P3 BRA `(.L_x_10516) ;  /* 0xffffffc400503947 */ /* 0x002fea000383ffff */
[----:B0-----:R-:W0:Y:S01]  /*6830*/  S2R R12, SR_TID.X ;  /* 0x00000000000c7919 */ /* 0x001e220000002100 */
[----:B------:R-:W-:Y:S02]  /*6840*/  PLOP3.LUT P0, PT, PT, PT, PT, 0x8, 0x0 ;  /* 0x000000000000781c */ /* 0x000fe40003f0e170 */
[----:B0-----:R-:W-:-:S04]  /*6850*/  SHF.R.U32.HI R12, RZ, 0x7, R12 ;  /* 0x00000007ff0c7819 */ /* 0x001fc8000001160c */
[----:B------:R-:W-:-:S13]  /*6860*/  ISETP.NE.AND P3, PT, R12, 0x1, PT ;  /* 0x000000010c00780c */ /* 0x000fda0003f65270 */
[----:B------:R-:W-:Y:S05]  /*6870*/  @!P3 WARPSYNC.ALL ;  /* 0x000000000000b948 */ /* 0x000fea0003800000 */
[----:B------:R-:W-:Y:S06]  /*6880*/  @!P3 BAR.ARV 0x9, 0x100 ;  /* 0x024400000000bb1d */ /* 0x000fec0000002000 */
.L_x_10458:
[----:B------:R-:W-:Y:S01]  /*6890*/  IMAD.MOV.U32 R3, RZ, RZ, RZ ;  /* 0x000000ffff037224 */ /* 0x000fe200078e00ff */
[----:B------:R-:W-:Y:S06]  /*68a0*/  @P0 BRA `(.L_x_10517) ;  /* 0x00000000000c0947 */ /* 0x000fec0003800000 */
[----:B------:R-:W1:Y:S01]  /*68b0*/  FENCE.VIEW.ASYNC.G ;  /* 0x00000000000073c6 */ /* 0x000e620000000100 */
[----:B------:R-:W-:Y:S05]  /*68c0*/  WARPSYNC.ALL ;  /* 0x0000000000007948 */ /* 0x000fea0003800000 */
[----:B-1----:R-:W-:Y:S06]  /*68d0*/  BAR.ARV 0xc, 0x180 ;  /* 0x0306000000007b1d */ /* 0x002fec0000002000 */
.L_x_10517:
[----:B------:R-:W2:Y:S01]  /*68e0*/  LDL R0, [R1] ;  /* 0x0000000001007983 */ /* 0x000ea20000100800 */
[----:B------:R-:W-:Y:S01]  /*68f0*/  BSSY B0, `(.L_x_10518) ;  /* 0x0000021000007945 */ /* 0x000fe20003800000 */
[----:B--2---:R-:W-:-:S13]  /*6900*/  LOP3.LUT P0, RZ, R0, 0x8, RZ, 0xc0, !PT ;  /* 0x0000000800ff7812 */ /* 0x004fda000780c0ff */
        /* <DEDUP_REMOVED lines=13> */
[----:B0-----:R-:W-:Y:S01]  /*69e0*/  VIADD R4, R3, 0xffffffe ;  /* 0x0ffffffe03047836 */ /* 0x001fe20000000000 */
[----:B------:R-:W-:-:S05]  /*69f0*/  IADD3 R3, RZ, -R10, RZ ;  /* 0x8000000aff037210 */ /* 0x000fca0007ffe0ff */
        /* <DEDUP_REMOVED lines=16> */
.L_x_10519:
[----:B------:R-:W-:Y:S05]  /*6b00*/  BSYNC B0 ;  /* 0x0000000000007941 */ /* 0x000fea0003800000 */
.L_x_10518:
        /* <DEDUP_REMOVED lines=52> */
[----:B0-----:R-:W-:Y:S02]  /*6e50*/  CS2R R4, SRZ ;  /* 0x0000000000047805 */ /* 0x001fe4000001ff00 */
[----:B------:R-:W-:Y:S02]  /*6e60*/  CS2R R24, SRZ ;  /* 0x0000000000187805 */ /* 0x000fe4000001ff00 */
[----:B------:R-:W-:-:S02]  /*6e70*/  CS2R R46, SRZ ;  /* 0x00000000002e7805 */ /* 0x000fc4000001ff00 */
[----:B------:R-:W-:Y:S02]  /*6e80*/  CS2R R44, SRZ ;  /* 0x00000000002c7805 */ /* 0x000fe4000001ff00 */
[----:B---3--:R-:W-:Y:S02]  /*6e90*/  CS2R R42, SRZ ;  /* 0x00000000002a7805 */ /* 0x008fe4000001ff00 */
        /* <DEDUP_REMOVED lines=10> */
[----:B------:R0:W-:Y:S01]  /*6f40*/  STL [R1+0x3c], R0 ;  /* 0x00003c0001007387 */ /* 0x0001e20000100800 */
[----:B------:R-:W-:Y:S02]  /*6f50*/  VIADDMNMX R176, R0, R3, R86, PT ;  /* 0x0000000300b07246 */ /* 0x000fe40003800156 */
[----:B------:R-:W-:Y:S02]  /*6f60*/  CS2R R86, SRZ ;  /* 0x0000000000567805 */ /* 0x000fe4000001ff00 */
        /* <DEDUP_REMOVED lines=10> */
.L_x_10765:
[----:B-1----:R-:W-:Y:S01]  /*7010*/  LEA.HI R0, R14, R14, RZ, 0x1 ;  /* 0x0000000e0e007211 */ /* 0x002fe200078f08ff */
[----:B------:R-:W-:Y:S01]  /*7020*/  VIADD R25, R19, 0x18400 ;  /* 0x0001840013197836 */ /* 0x000fe20000000000 */
[----:B------:R-:W-:Y:S02]  /*7030*/  BSSY B6, `(.L_x_10522) ;  /* 0x0000018000067945 */ /* 0x000fe40003800000 */
[----:B------:R-:W-:Y:S02]  /*7040*/  LOP3.LUT R3, R0, 0xfffffffe, RZ, 0xc0, !PT ;  /* 0xfffffffe00037812 */ /* 0x000fe400078ec0ff */
[----:B------:R-:W-:Y:S02]  /*7050*/  LOP3.LUT P0, RZ, R25, 0x1bf, RZ, 0xc0, !PT ;  /* 0x000001bf19ff7812 */ /* 0x000fe4000780c0ff */
[----:B------:R-:W-:-:S05]  /*7060*/  IADD3 R72, R14, -R3, RZ ;  /* 0x800000030e487210 */ /* 0x000fca0007ffe0ff */
        /* <DEDUP_REMOVED lines=14> */
[----:B------:R-:W-:Y:S02]  /*7150*/  IMAD.U32 R10, RZ, RZ, UR4 ;  /* 0x00000004ff0a7e24 */ /* 0x000fe4000f8e00ff */
[----:B------:R-:W-:Y:S02]  /*7160*/  IMAD.U32 R11, RZ, RZ, UR5 ;  /* 0x00000005ff0b7e24 */ /* 0x000fe4000f8e00ff */
[----:B------:R-:W-:Y:S02]  /*7170*/  IMAD.MOV.U32 R8, RZ, RZ, 0x70 ;  /* 0x00000070ff087424 */ /* 0x000fe400078e00ff */
[----:B0-----:R-:W-:-:S07]  /*7180*/  IMAD.MOV.U32 R13, RZ, RZ, RZ ;  /* 0x000000ffff0d7224 */ /* 0x001fce00078e00ff */
[----:B------:R-:W-:-:S07]  /*7190*/  LEPC R20, `(.L_x_10523) ;  /* 0x000000001014794e */ /* 0x000fce0000000000 */
[----:B-1---5:R-:W-:Y:S05]  /*71a0*/  CALL.ABS.NOINC R14 ;  /* 0x000000000e007343 */ /* 0x022fea0003c00000 */
.L_x_10523:
[----:B------:R-:W-:Y:S05]  /*71b0*/  BSYNC B6 ;  /* 0x0000000000067941 */ /* 0x000fea0003800000 */
.L_x_10522:
        /* <DEDUP_REMOVED lines=13> */
.L_x_10527:
[----:B--2---:R2:W3:Y:S02]  /*7290*/  SYNCS.PHASECHK.TRANS64.TRYWAIT P0, [R19+URZ+0x32400], R0 ;  /* 0x03240000130075a7 */ /* 0x0044e4000800017f */
[----:B---3--:R-:W-:Y:S05]  /*72a0*/  @!P0 NANOSLEEP.SYNCS 0x989680 ;  /* 0x009896800000895d */ /* 0x008fea0003900000 */
[----:B------:R-:W3:Y:S02]  /*72b0*/  @!P0 SYNCS.PHASECHK.TRANS64 P0, [R19+URZ+0x32400], R0 ;  /* 0x03240000130085a7 */ /* 0x000ee4000800007f */
[----:B---3--:R-:W-:Y:S05]  /*72c0*/  @!P0 BRA `(.L_x_10527) ;  /* 0xfffffffc00f08947 */ /* 0x008fea000383ffff */
.L_x_10526:
[----:B------:R-:W-:Y:S05]  /*72d0*/  BSYNC B0 ;  /* 0x0000000000007941 */ /* 0x000fea0003800000 */
.L_x_10525:
[----:B------:R-:W-:Y:S05]  /*72e0*/  BRA `(.L_x_10528) ;  /* 0x0000002000d07947 */ /* 0x000fea0003800000 */
.L_x_10524:
        /* <DEDUP_REMOVED lines=27> */
[----:B------:R-:W-:Y:S01]  /*74a0*/  IMAD.U32 R6, RZ, RZ, UR6 ;  /* 0x00000006ff067e24 */ /* 0x000fe2000f8e00ff */
[----:B------:R-:W-:Y:S01]  /*74b0*/  MOV R10, UR4 ;  /* 0x00000004000a7c02 */ /* 0x000fe20008000f00 */
[----:B------:R-:W-:-:S02]  /*74c0*/  IMAD.U32 R7, RZ, RZ, UR7 ;  /* 0x00000007ff077e24 */ /* 0x000fc4000f8e00ff */
[----:B------:R-:W-:Y:S02]  /*74d0*/  IMAD.U32 R11, RZ, RZ, UR5 ;  /* 0x00000005ff0b7e24 */ /* 0x000fe4000f8e00ff */
[----:B------:R-:W-:Y:S02]  /*74e0*/  IMAD.MOV.U32 R8, RZ, RZ, 0x70 ;  /* 0x00000070ff087424 */ /* 0x000fe400078e00ff */
[----:B------:R-:W-:Y:S02]  /*74f0*/  IMAD.MOV.U32 R12, RZ, RZ, 0x1 ;  /* 0x00000001ff0c7424 */ /* 0x000fe400078e00ff */
[----:B0-----:R-:W-:-:S07]  /*7500*/  IMAD.MOV.U32 R13, RZ, RZ, RZ ;  /* 0x000000ffff0d7224 */ /* 0x001fce00078e00ff */
[----:B------:R-:W-:-:S07]  /*7510*/  LEPC R20, `(.L_x_10530) ;  /* 0x000000001014794e */ /* 0x000fce0000000000 */
[----:B-1----:R-:W-:Y:S05]  /*7520*/  CALL.ABS.NOINC R14 ;  /* 0x000000000e007343 */ /* 0x002fea0003c00000 */
.L_x_10530:
[----:B------:R-:W-:Y:S05]  /*7530*/  BSYNC B6 ;  /* 0x0000000000067941 */ /* 0x000fea0003800000 */
.L_x_10529:
[----:B------:R-:W-:Y:S01]  /*7540*/  LEA.HI R29, R30, R29, RZ, 0x2 ;  /* 0x0000001d1e1d7211 */ /* 0x000fe200078f10ff */
[----:B------:R-:W-:Y:S01]  /*7550*/  ULDC.U8 UR4, c[0x0][0x410] ;  /* 0x0001040000047ab9 */ /* 0x000fe20000000000 */
[----:B------:R-:W-:Y:S01]  /*7560*/  BSSY B0, `(.L_x_10531) ;  /* 0x0000204000007945 */ /* 0x000fe20003800000 */
[----:B------:R-:W-:Y:S01]  /*7570*/  ISETP.NE.AND P0, PT, RZ, UR4, PT ;  /* 0x00000004ff007c0c */ /* 0x000fe2000bf05270 */
[----:B------:R-:W-:Y:S01]  /*7580*/  IMAD R3, R49, 0x80, R200 ;  /* 0x0000008031037824 */ /* 0x000fe200078e02c8 */
[----:B------:R-:W-:-:S04]  /*7590*/  SHF.R.S32.HI R29, RZ, 0x1f, R29 ;  /* 0x0000001fff1d7819 */ /* 0x000fc8000001141d */
[----:B------:R-:W-:-:S04]  /*75a0*/  LEA.HI R29, R29, R200, RZ, 0x3 ;  /* 0x000000c81d1d7211 */ /* 0x000fc800078f18ff */
[----:B------:R-:W-:-:S05]  /*75b0*/  LOP3.LUT R29, R29, 0xfffffff8, RZ, 0xc0, !PT ;  /* 0xfffffff81d1d7812 */ /* 0x000fca00078ec0ff */
[----:B------:R-:W-:Y:S01]  /*75c0*/  IMAD.IADD R29, R200, 0x1, -R29 ;  /* 0x00000001c81d7824 */ /* 0x000fe200078e0a1d */
[----:B------:R-:W-:Y:S06]  /*75d0*/  @!P0 BRA `(.L_x_10532) ;  /* 0x00000010000c8947 */ /* 0x000fec0003800000 */
[----:B------:R-:W-:-:S03]  /*75e0*/  UMOV UR4, 0xffffffff ;  /* 0xffffffff00047882 */ /* 0x000fc60000000000 */
[----:B------:R-:W-:Y:S05]  /*75f0*/  BRA.DIV UR4, `(.L_x_10533) ;  /* 0x0000015e04b87947 */ /* 0x000fea000b800000 */
[----:B------:R1:W2:Y:S04]  /*7600*/  SHFL.IDX PT, R0, R27, RZ, 0x1c1f ;  /* 0x001c1fff1b007589 */ /* 0x0002a800000e0000 */
[----:B------:R1:W3:Y:S04]  /*7610*/  SHFL.IDX PT, R21, R26, RZ, 0x1c1f ;  /* 0x001c1fff1a157589 */ /* 0x0002e800000e0000 */
[----:B------:R-:W4:Y:S04]  /*7620*/  SHFL.IDX PT, R25, R25, RZ, 0x1c1f ;  /* 0x001c1fff19197589 */ /* 0x000f2800000e0000 */
[----:B------:R1:W0:Y:S02]  /*7630*/  SHFL.IDX PT, R20, R28, RZ, 0x1c1f ;  /* 0x001c1fff1c147589 */ /* 0x00022400000e0000 */
.L_x_10771:
[----:B------:R-:W5:Y:S01]  /*7640*/  LDL R7, [R1+0x74] ;  /* 0x0000740001077983 */ /* 0x000f620000100800 */
[----:B------:R-:W-:Y:S01]  /*7650*/  ULDC UR4, c[0x0][0x448] ;  /* 0x0001120000047ab9 */ /* 0x000fe20000000800 */
[C---:B------:R-:W-:Y:S01]  /*7660*/  IMAD.SHL.U32 R4, R29.reuse, 0x40, RZ ;  /* 0x000000401d047824 */ /* 0x040fe200078e00ff */
[----:B------:R-:W-:Y:S01]  /*7670*/  BSSY B1, `(.L_x_10534) ;  /* 0x0000028000017945 */ /* 0x000fe20003800000 */
[----:B-1----:R-:W-:Y:S01]  /*7680*/  IMAD R26, R154, UR4, RZ ;  /* 0x000000049a1a7c24 */ /* 0x002fe2000f8e02ff */
[----:B------:R-:W-:Y:S02]  /*7690*/  LOP3.LUT P0, RZ, R29, 0x4, RZ, 0xc0, !PT ;  /* 0x000000041dff7812 */ /* 0x000fe4000780c0ff */
[----:B------:R-:W-:Y:S02]  /*76a0*/  CS2R R8, SRZ ;  /* 0x0000000000087805 */ /* 0x000fe4000001ff00 */
[----:B------:R-:W-:Y:S02]  /*76b0*/  LOP3.LUT R5, R4, 0x1c0, RZ, 0xc0, !PT ;  /* 0x000001c004057812 */ /* 0x000fe400078ec0ff */
[----:B------:R-:W-:-:S02]  /*76c0*/  CS2R R10, SRZ ;  /* 0x00000000000a7805 */ /* 0x000fc4000001ff00 */
[----:B------:R-:W-:Y:S01]  /*76d0*/  ISETP.GE.AND P1, PT, R3, R26, PT ;  /* 0x0000001a0300720c */ /* 0x000fe20003f26270 */
[----:B------:R-:W-:Y:S01]  /*76e0*/  IMAD R26, R49, -0x80, R26 ;  /* 0xffffff80311a7824 */ /* 0x000fe200078e021a */
[----:B------:R-:W-:Y:S02]  /*76f0*/  LOP3.LUT R6, R5, 0x18, R16, 0xf8, !PT ;  /* 0x0000001805067812 */ /* 0x000fe400078ef810 */
[----:B------:R-:W-:-:S04]  /*7700*/  SHF.R.U32.HI R5, RZ, 0x3, R5 ;  /* 0x00000003ff057819 */ /* 0x000fc80000011605 */
[----:B------:R-:W-:Y:S02]  /*7710*/  LOP3.LUT R27, R6, R5, RZ, 0x3c, !PT ;  /* 0x00000005061b7212 */ /* 0x000fe400078e3cff */
[----:B-----5:R-:W-:-:S04]  /*7720*/  LEA.HI R4, R7, R7, RZ, 0x1 ;  /* 0x0000000707047211 */ /* 0x020fc800078f08ff */
[----:B------:R-:W-:-:S05]  /*7730*/  LOP3.LUT R4, R4, 0xfffffffe, RZ, 0xc0, !PT ;  /* 0xfffffffe04047812 */ /* 0x000fca00078ec0ff */
[----:B------:R-:W-:Y:S01]  /*7740*/  IMAD.IADD R3, R7, 0x1, -R4 ;  /* 0x0000000107037824 */ /* 0x000fe200078e0a04 */
[----:B------:R-:W-:Y:S02]  /*7750*/  CS2R R4, SRZ ;  /* 0x0000000000047805 */ /* 0x000fe4000001ff00 */
[----:B------:R-:W-:Y:S02]  /*7760*/  CS2R R6, SRZ ;  /* 0x0000000000067805 */ /* 0x000fe4000001ff00 */
[----:B------:R-:W-:Y:S01]  /*7770*/  SHF.L.U32 R28, R3, 0x1f, RZ ;  /* 0x0000001f031c7819 */ /* 0x000fe200000006ff */
[----:B------:R-:W-:Y:S06]  /*7780*/  @P1 BRA `(.L_x_10535) ;  /* 0x0000000000581947 */ /* 0x000fec0003800000 */
[----:B------:R-:W-:Y:S01]  /*7790*/  ULDC UR4, c[0x0][0x3f4] ;  /* 0x0000fd0000047ab9 */ /* 0x000fe20000000800 */
[----:B---3--:R-:W-:Y:S01]  /*77a0*/  IMAD.MOV.U32 R4, RZ, RZ, R21 ;  /* 0x000000ffff047224 */ /* 0x008fe200078e0015 */
[----:B------:R-:W-:Y:S01]  /*77b0*/  ISETP.GE.AND P3, PT, R22, UR4, PT ;  /* 0x0000000416007c0c */ /* 0x000fe2000bf66270 */
[----:B--2---:R-:W-:Y:S01]  /*77c0*/  IMAD.MOV.U32 R5, RZ, RZ, R0 ;  /* 0x000000ffff057224 */ /* 0x004fe200078e0000 */
[C---:B------:R-:W-:Y:S02]  /*77d0*/  ISETP.GE.AND P4, PT, R205.reuse, UR4, PT ;  /* 0x00000004cd007c0c */ /* 0x040fe4000bf86270 */
[----:B------:R-:W-:Y:S02]  /*77e0*/  SHF.L.U32 R14, R205, 0x1, RZ ;  /* 0x00000001cd0e7819 */ /* 0x000fe400000006ff */
[----:B------:R-:W-:-:S04]  /*77f0*/  SHF.R.S32.HI R8, RZ, 0x1f, R205 ;  /* 0x0000001fff087819 */ /* 0x000fc800000114cd */
[----:B------:R-:W-:-:S03]  /*7800*/  SHF.L.U64.HI R8, R205, 0x1, R8 ;  /* 0x00000001cd087819 */ /* 0x000fc60000010208 */
        /* <DEDUP_REMOVED lines=14> */
.L_x_10535:
[----:B------:R-:W-:Y:S05]  /*78f0*/  BSYNC B1 ;  /* 0x0000000000017941 */ /* 0x000fea0003800000 */
.L_x_10534:
[----:B--2---:R-:W2:Y:S01]  /*7900*/  LDL R0, [R1+0x58] ;  /* 0x0000580001007983 */ /* 0x004ea20000100800 */
[----:B------:R-:W3:Y:S01]  /*7910*/  SYNCS.PHASECHK.TRANS64.TRYWAIT P1, [R19+URZ+0x32400], R28 ;  /* 0x0324001c130075a7 */ /* 0x000ee2000802017f */
[----:B-----5:R-:W-:Y:S01]  /*7920*/  IMAD.MOV.U32 R31, RZ, RZ, R6 ;  /* 0x000000ffff1f7224 */ /* 0x020fe200078e0006 */
[--C-:B------:R-:W-:Y:S01]  /*7930*/  SHF.R.U64 R34, R6, 0x10, R7.reuse ;  /* 0x0000001006227819 */ /* 0x100fe20000001207 */
[--C-:B01----:R-:W-:Y:S01]  /*7940*/  IMAD.MOV.U32 R13, RZ, RZ, R7.reuse ;  /* 0x000000ffff0d7224 */ /* 0x103fe200078e0007 */
[----:B------:R-:W-:Y:S01]  /*7950*/  SHF.R.U32.HI R14, RZ, 0x10, R7 ;  /* 0x00000010ff0e7819 */ /* 0x000fe20000011607 */
[--C-:B------:R-:W-:Y:S01]  /*7960*/  IMAD.MOV.U32 R6, RZ, RZ, R5.reuse ;  /* 0x000000ffff067224 */ /* 0x100fe200078e0005 */
[--C-:B------:R-:W-:Y:S01]  /*7970*/  SHF.R.U64 R35, R4, 0x10, R5.reuse ;  /* 0x0000001004237819 */ /* 0x100fe20000001205 */
[----:B------:R-:W-:Y:S01]  /*7980*/  IMAD.MOV.U32 R32, RZ, RZ, R8 ;  /* 0x000000ffff207224 */ /* 0x000fe200078e0008 */
[----:B------:R-:W-:Y:S01]  /*7990*/  SHF.R.U32.HI R15, RZ, 0x10, R5 ;  /* 0x00000010ff0f7819 */ /* 0x000fe20000011605 */
[----:B------:R-:W-:Y:S01]  /*79a0*/  IMAD.MOV.U32 R29, RZ, RZ, R4 ;  /* 0x000000ffff1d7224 */ /* 0x000fe200078e0004 */
[----:B------:R-:W-:Y:S01]  /*79b0*/  SHF.R.U64 R37, R8, 0x10, R9 ;  /* 0x0000001008257819 */ /* 0x000fe20000001209 */
[----:B------:R-:W-:Y:S01]  /*79c0*/  IMAD.MOV.U32 R33, RZ, RZ, R10 ;  /* 0x000000ffff217224 */ /* 0x000fe200078e000a */
[--C-:B------:R-:W-:Y:S01]  /*79d0*/  SHF.R.U64 R36, R10, 0x10, R11.reuse ;  /* 0x000000100a247819 */ /* 0x100fe2000000120b */
[----:B------:R-:W-:Y:S01]  /*79e0*/  IMAD.MOV.U32 R7, RZ, RZ, R11 ;  /* 0x000000ffff077224 */ /* 0x000fe200078e000b */
[----:B------:R-:W-:Y:S01]  /*79f0*/  MOV R5, R9 ;  /* 0x0000000900057202 */ /* 0x000fe20000000f00 */
[----:B------:R-:W-:Y:S01]  /*7a00*/  BSSY B1, `(.L_x_10536) ;  /* 0x0000012000017945 */ /* 0x000fe20003800000 */
[----:B------:R-:W-:-:S02]  /*7a10*/  SHF.R.U32.HI R8, RZ, 0x10, R9 ;  /* 0x00000010ff087819 */ /* 0x000fc40000011609 */
[----:B------:R-:W-:Y:S02]  /*7a20*/  SHF.R.U32.HI R10, RZ, 0x10, R11 ;  /* 0x00000010ff0a7819 */ /* 0x000fe4000001160b */
[----:B------:R-:W-:Y:S02]  /*7a30*/  VIMNMX R9, R26, 0x80, PT ;  /* 0x000000801a097848 */ /* 0x000fe40003fe0100 */
[----:B------:R-:W-:Y:S02]  /*7a40*/  PRMT R31, R31, 0x5410, R13 ;  /* 0x000054101f1f7816 */ /* 0x000fe4000000000d */
[----:B------:R-:W-:Y:S02]  /*7a50*/  PRMT R34, R34, 0x5410, R14 ;  /* 0x0000541022227816 */ /* 0x000fe4000000000e */
[----:B------:R-:W-:Y:S02]  /*7a60*/  PRMT R29, R29, 0x5410, R6 ;  /* 0x000054101d1d7816 */ /* 0x000fe40000000006 */
[----:B------:R-:W-:-:S02]  /*7a70*/  PRMT R35, R35, 0x5410, R15 ;  /* 0x0000541023237816 */ /* 0x000fc4000000000f */
[----:B------:R-:W-:Y:S02]  /*7a80*/  ISETP.GE.AND P2, PT, R200, R9, PT ;  /* 0x00000009c800720c */ /* 0x000fe40003f46270 */
[----:B------:R-:W-:Y:S02]  /*7a90*/  PRMT R33, R33, 0x5410, R7 ;  /* 0x0000541021217816 */ /* 0x000fe40000000007 */
[----:B------:R-:W-:Y:S02]  /*7aa0*/  PRMT R36, R36, 0x5410, R10 ;  /* 0x0000541024247816 */ /* 0x000fe4000000000a */
[----:B------:R-:W-:Y:S02]  /*7ab0*/  PRMT R32, R32, 0x5410, R5 ;  /* 0x0000541020207816 */ /* 0x000fe40000000005 */
[----:B--2---:R-:W-:-:S05]  /*7ac0*/  LEA R12, R0, R27, 0x9 ;  /* 0x0000001b000c7211 */ /* 0x004fca00078e48ff */
[----:B------:R-:W-:-:S04]  /*7ad0*/  IMAD R12, R12, 0x2, R19 ;  /* 0x000000020c0c7824 */ /* 0x000fc800078e0213 */
[C---:B------:R-:W-:Y:S02]  /*7ae0*/  VIADD R4, R12.reuse, 0x18400 ;  /* 0x000184000c047836 */ /* 0x040fe40000000000 */
[----:B------:R-:W-:Y:S02]  /*7af0*/  VIADD R0, R12, 0x18440 ;  /* 0x000184400c007836 */ /* 0x000fe40000000000 */
[----:B------:R-:W-:Y:S01]  /*7b00*/  @P0 VIADD R0, R4, 0xffffffc0 ;  /* 0xffffffc004000836 */ /* 0x000fe20000000000 */
[----:B---3--:R-:W-:Y:S06]  /*7b10*/  @!P1 BRA `(.L_x_10537) ;  /* 0x0000015800e49947 */ /* 0x008fec0003800000 */
.L_x_10772:
[----:B------:R-:W-:Y:S05]  /*7b20*/  BSYNC B1 ;  /* 0x0000000000017941 */ /* 0x000fea0003800000 */
.L_x_10536:
        /* <DEDUP_REMOVED lines=12> */
[----:B------:R-:W-:Y:S02]  /*7bf0*/  HADD2.F32 R14, -RZ, R34.H0_H0 ;  /* 0x20000022ff0e7230 */ /* 0x000fe40000004100 */
[--C-:B-1----:R-:W-:Y:S02]  /*7c00*/  HADD2.F32 R8, -RZ, R4.reuse.H0_H0 ;  /* 0x20000004ff087230 */ /* 0x102fe40000004100 */
[----:B------:R-:W-:-:S02]  /*7c10*/  HADD2.F32 R4, -RZ, R4.H1_H1 ;  /* 0x30000004ff047230 */ /* 0x000fc40000004100 */
[--C-:B------:R-:W-:Y:S02]  /*7c20*/  HADD2.F32 R10, -RZ, R5.reuse.H0_H0 ;  /* 0x20000005ff0a7230 */ /* 0x100fe40000004100 */
[----:B------:R-:W-:Y:S02]  /*7c30*/  HADD2.F32 R5, -RZ, R5.H1_H1 ;  /* 0x30000005ff057230 */ /* 0x000fe40000004100 */
[C---:B----4-:R-:W-:Y:S01]  /*7c40*/  FMUL.FTZ R25, R4.reuse, R21 ;  /* 0x0000001504197220 */ /* 0x050fe20000410000 */
[-C--:B------:R-:W-:Y:S01]  /*7c50*/  FMUL.FTZ R4, R4, R15.reuse ;  /* 0x0000000f04047220 */ /* 0x080fe20000410000 */
[--C-:B------:R-:W-:Y:S02]  /*7c60*/  HADD2.F32 R11, -RZ, R6.reuse.H0_H0 ;  /* 0x20000006ff0b7230 */ /* 0x100fe40000004100 */
[C---:B------:R-:W-:Y:S01]  /*7c70*/  FMUL.FTZ R27, R5.reuse, R20 ;  /* 0x00000014051b7220 */ /* 0x040fe20000410000 */
[----:B------:R-:W-:Y:S01]  /*7c80*/  FFMA.FTZ R25, R8, R15, -R25 ;  /* 0x0000000f08197223 */ /* 0x000fe20000010819 */
[----:B------:R-:W-:Y:S01]  /*7c90*/  FMUL.FTZ R15, R5, R14 ;  /* 0x0000000e050f7220 */ /* 0x000fe20000410000 */
[----:B------:R-:W-:-:S02]  /*7ca0*/  HADD2.F32 R6, -RZ, R6.H1_H1 ;  /* 0x30000006ff067230 */ /* 0x000fc40000004100 */
[----:B------:R-:W-:Y:S01]  /*7cb0*/  FFMA.FTZ R26, R8, R21, R4 ;  /* 0x00000015081a7223 */ /* 0x000fe20000010004 */
[----:B------:R-:W-:Y:S02]  /*7cc0*/  HADD2.F32 R13, -RZ, R7.H0_H0 ;  /* 0x20000007ff0d7230 */ /* 0x000fe40000004100 */
        /* <DEDUP_REMOVED lines=8> */
[-C--:B0-----:R-:W-:Y:S01]  /*7d50*/  FMUL.FTZ R28, R6, R4.reuse ;  /* 0x00000004061c7220 */ /* 0x081fe20000410000 */
[----:B------:R-:W-:Y:S01]  /*7d60*/  FFMA.FTZ R6, R11, R4, -R20 ;  /* 0x000000040b067223 */ /* 0x000fe20000010814 */
[C---:B------:R-:W-:Y:S01]  /*7d70*/  FMUL.FTZ R30, R7.reuse, R14 ;  /* 0x0000000e071e7220 */ /* 0x040fe20000410000 */
        /* <DEDUP_REMOVED lines=9> */
.L_x_10541:
[----:B------:R-:W-:Y:S05]  /*7e10*/  BSYNC B2 ;  /* 0x0000000000027941 */ /* 0x000fea0003800000 */
.L_x_10540:
[----:B------:R-:W-:Y:S05]  /*7e20*/  @P1 BRA `(.L_x_10539) ;  /* 0x0000000000981947 */ /* 0x000fea0003800000 */
[----:B-1----:R-:W1:Y:S01]  /*7e30*/  LDS.128 R4, [R0] ;  /* 0x0000000000047984 */ /* 0x002e620000000c00 */
        /* <DEDUP_REMOVED lines=16> */
[--C-:B------:R-:W-:Y:S02]  /*7f40*/  HADD2.F32 R13, -RZ, R7.reuse.H0_H0 ;  /* 0x20000007ff0d7230 */ /* 0x100fe40000004100 */
        /* <DEDUP_REMOVED lines=20> */
.L_x_10539:
[----:B------:R-:W-:Y:S05]  /*8090*/  BSYNC B1 ;  /* 0x0000000000017941 */ /* 0x000fea0003800000 */
.L_x_10538:
        /* <DEDUP_REMOVED lines=11> */
[----:B----4-:R-:W-:Y:S02]  /*8150*/  HADD2.F32 R25, -RZ, R36.H0_H0 ;  /* 0x20000024ff197230 */ /* 0x010fe40000004100 */
[----:B------:R-:W-:Y:S02]  /*8160*/  HADD2.F32 R21, -RZ, R34.H0_H0 ;  /* 0x20000022ff157230 */ /* 0x000fe40000004100 */
[----:B0-----:R-:W-:Y:S02]  /*8170*/  HADD2.F32 R28, -RZ, R33.H1_H1 ;  /* 0x30000021ff1c7230 */ /* 0x001fe40000004100 */
        /* <DEDUP_REMOVED lines=32> */
.L_x_10544:
[----:B------:R-:W-:Y:S05]  /*8380*/  BSYNC B1 ;  /* 0x0000000000017941 */ /* 0x000fea0003800000 */
.L_x_10543:
[----:B------:R-:W-:Y:S05]  /*8390*/  @P1 BRA `(.L_x_10542) ;  /* 0x0000001000801947 */ /* 0x000fea0003800000 */
[----:B-1----:R-:W1:Y:S01]  /*83a0*/  LDS.128 R4, [R0+0x2000] ;  /* 0x0020000000047984 */ /* 0x002e620000000c00 */
[----:B------:R-:W-:Y:S02]  /*83b0*/  HADD2.F32 R14, -RZ, R29.H0_H0 ;  /* 0x2000001dff0e7230 */ /* 0x000fe40000004100 */
[--C-:B------:R-:W-:Y:S02]  /*83c0*/  HADD2.F32 R20, -RZ, R32.reuse.H0_H0 ;  /* 0x20000020ff147230 */ /* 0x100fe40000004100 */
[----:B----4-:R-:W-:Y:S02]  /*83d0*/  HADD2.F32 R25, -RZ, R37.H0_H0 ;  /* 0x20000025ff197230 */ /* 0x010fe40000004100 */
[----:B------:R-:W-:Y:S02]  /*83e0*/  HADD2.F32 R21, -RZ, R35.H0_H0 ;  /* 0x20000023ff157230 */ /* 0x000fe40000004100 */
[----:B------:R-:W-:Y:S02]  /*83f0*/  HADD2.F32 R26, -RZ, R32.H1_H1 ;  /* 0x30000020ff1a7230 */ /* 0x000fe40000004100 */
        /* <DEDUP_REMOVED lines=33> */
.L_x_10532:
[----:B------:R-:W-:-:S03]  /*8610*/  UMOV UR4, 0xffffffff ;  /* 0xffffffff00047882 */ /* 0x000fc60000000000 */
[----:B------:R-:W-:Y:S05]  /*8620*/  BRA.DIV UR4, `(.L_x_10545) ;  /* 0x0000015204347947 */ /* 0x000fea000b800000 */
[----:B------:R1:W2:Y:S04]  /*8630*/  SHFL.IDX PT, R0, R27, RZ, 0x1c1f ;  /* 0x001c1fff1b007589 */ /* 0x0002a800000e0000 */
[----:B------:R1:W3:Y:S04]  /*8640*/  SHFL.IDX PT, R20, R26, RZ, 0x1c1f ;  /* 0x001c1fff1a147589 */ /* 0x0002e800000e0000 */
[----:B------:R1:W4:Y:S04]  /*8650*/  SHFL.IDX PT, R21, R25, RZ, 0x1c1f ;  /* 0x001c1fff19157589 */ /* 0x00032800000e0000 */
[----:B------:R1:W0:Y:S02]  /*8660*/  SHFL.IDX PT, R14, R28, RZ, 0x1c1f ;  /* 0x001c1fff1c0e7589 */ /* 0x00022400000e0000 */
.L_x_10778:
[----:B------:R-:W5:Y:S01]  /*8670*/  LDL R5, [R1+0x74] ;  /* 0x0000740001057983 */ /* 0x000f620000100800 */
[----:B------:R-:W-:Y:S01]  /*8680*/  ULDC UR4, c[0x0][0x448] ;  /* 0x0001120000047ab9 */ /* 0x000fe20000000800 */
[----:B------:R-:W-:Y:S01]  /*8690*/  BSSY B1, `(.L_x_10546) ;  /* 0x0000019000017945 */ /* 0x000fe20003800000 */
[----:B------:R-:W-:Y:S01]  /*86a0*/  IMAD R154, R154, UR4, RZ ;  /* 0x000000049a9a7c24 */ /* 0x000fe2000f8e02ff */
[----:B------:R-:W-:Y:S02]  /*86b0*/  CS2R R6, SRZ ;  /* 0x0000000000067805 */ /* 0x000fe4000001ff00 */
[----:B------:R-:W-:Y:S02]  /*86c0*/  CS2R R8, SRZ ;  /* 0x0000000000087805 */ /* 0x000fe4000001ff00 */
[----:B------:R-:W-:Y:S01]  /*86d0*/  CS2R R10, SRZ ;  /* 0x00000000000a7805 */ /* 0x000fe2000001ff00 */
[----:B-1----:R-:W-:Y:S01]  /*86e0*/  IMAD R25, R49, -0x80, R154 ;  /* 0xffffff8031197824 */ /* 0x002fe200078e029a */
[----:B------:R-:W-:-:S02]  /*86f0*/  ISETP.GE.AND P0, PT, R3, R154, PT ;  /* 0x0000009a0300720c */ /* 0x000fc40003f06270 */
        /* <DEDUP_REMOVED lines=18> */
.L_x_10547:
[----:B------:R-:W-:Y:S05]  /*8820*/  BSYNC B1 ;  /* 0x0000000000017941 */ /* 0x000fea0003800000 */
.L_x_10546:
[----:B------:R-:W3:Y:S01]  /*8830*/  SYNCS.PHASECHK.TRANS64.TRYWAIT P1, [R19+URZ+0x32400], R26 ;  /* 0x0324001a130075a7 */ /* 0x000ee2000802017f */
[----:B-----5:R-:W-:Y:S01]  /*8840*/  IMAD.MOV.U32 R39, RZ, RZ, R4 ;  /* 0x000000ffff277224 */ /* 0x020fe200078e0004 */
[--C-:B------:R-:W-:Y:S01]  /*8850*/  SHF.R.U64 R43, R4, 0x10, R5.reuse ;  /* 0x00000010042b7819 */ /* 0x100fe20000001205 */
[--C-:B--2---:R-:W-:Y:S01]  /*8860*/  IMAD.MOV.U32 R0, RZ, RZ, R5.reuse ;  /* 0x000000ffff007224 */ /* 0x104fe200078e0005 */
[----:B-1----:R-:W-:Y:S01]  /*8870*/  SHF.R.U32.HI R12, RZ, 0x10, R5 ;  /* 0x00000010ff0c7819 */ /* 0x002fe20000011605 */
[----:B------:R-:W-:Y:S01]  /*8880*/  IMAD.MOV.U32 R41, RZ, RZ, R8 ;  /* 0x000000ffff297224 */ /* 0x000fe200078e0008 */
[----:B------:R-:W-:Y:S01]  /*8890*/  MOV R40, R6 ;  /* 0x0000000600287202 */ /* 0x000fe20000000f00 */
[--C-:B------:R-:W-:Y:S01]  /*88a0*/  IMAD.MOV.U32 R4, RZ, RZ, R7.reuse ;  /* 0x000000ffff047224 */ /* 0x100fe200078e0007 */
[----:B------:R-:W-:Y:S01]  /*88b0*/  SHF.R.U64 R44, R6, 0x10, R7 ;  /* 0x00000010062c7819 */ /* 0x000fe20000001207 */
[--C-:B------:R-:W-:Y:S01]  /*88c0*/  IMAD.MOV.U32 R5, RZ, RZ, R9.reuse ;  /* 0x000000ffff057224 */ /* 0x100fe200078e0009 */
[--C-:B------:R-:W-:Y:S01]  /*88d0*/  SHF.R.U64 R45, R8, 0x10, R9.reuse ;  /* 0x00000010082d7819 */ /* 0x100fe20000001209 */
[----:B------:R-:W-:Y:S01]  /*88e0*/  IMAD.MOV.U32 R42, RZ, RZ, R10 ;  /* 0x000000ffff2a7224 */ /* 0x000fe200078e000a */
[----:B------:R-:W-:Y:S01]  /*88f0*/  SHF.R.U32.HI R8, RZ, 0x10, R9 ;  /* 0x00000010ff087819 */ /* 0x000fe20000011609 */
[----:B------:R-:W-:Y:S01]  /*8900*/  IMAD.MOV.U32 R6, RZ, RZ, R11 ;  /* 0x000000ffff067224 */ /* 0x000fe200078e000b */
[----:B------:R-:W-:Y:S01]  /*8910*/  VIMNMX R25, R25, 0x80, PT ;  /* 0x0000008019197848 */ /* 0x000fe20003fe0100 */
[----:B0-----:R-:W-:Y:S01]  /*8920*/  VIADD R14, R200, 0x40 ;  /* 0x00000040c80e7836 */ /* 0x001fe20000000000 */
[----:B------:R-:W0:Y:S01]  /*8930*/  LDC R13, c[0x0][0x3f4] ;  /* 0x0000fd00ff0d7b82 */ /* 0x000e220000000800 */
        /* <DEDUP_REMOVED lines=16> */
[----:B---3--:R-:W-:-:S12]  /*8a40*/  @!P1 BRA `(.L_x_10549) ;  /* 0x0000014c009c9947 */ /* 0x008fd80003800000 */
.L_x_10779:
[----:B------:R-:W-:Y:S05]  /*8a50*/  BSYNC B1 ;  /* 0x0000000000017941 */ /* 0x000fea0003800000 */
.L_x_10548:
[----:B------:R-:W-:Y:S01]  /*8a60*/  BSSY B1, `(.L_x_10550) ;  /* 0x000005a000017945 */ /* 0x000fe20003800000 */
[----:B------:R-:W-:-:S03]  /*8a70*/  LOP3.LUT R0, R0, 0x38, RZ, 0xc0, !PT ;  /* 0x0000003800007812 */ /* 0x000fc600078ec0ff */
[----:B------:R-:W-:Y:S05]  /*8a80*/  @P2 BRA `(.L_x_10551) ;  /* 0x00000004005c2947 */ /* 0x000fea0003800000 */
[----:B------:R-:W2:Y:S01]  /*8a90*/  LDL R9, [R1+0x58] ;  /* 0x0000580001097983 */ /* 0x000ea20000100800 */
[----:B------:R-:W-:Y:S02]  /*8aa0*/  IMAD.SHL.U32 R4, R29, 0x40, RZ ;  /* 0x000000401d047824 */ /* 0x000fe400078e00ff */
[----:B------:R-:W-:Y:S02]  /*8ab0*/  HADD2.F32 R29, -RZ, R41.H0_H0 ;  /* 0x20000029ff1d7230 */ /* 0x000fe40000004100 */
[----:B------:R-:W-:Y:S01]  /*8ac0*/  HADD2.F32 R27, -RZ, R39.H0_H0 ;  /* 0x20000027ff1b7230 */ /* 0x000fe20000004100 */
[----:B------:R-:W-:Y:S01]  /*8ad0*/  LOP3.LUT R5, R4, 0x1c0, RZ, 0xc0, !PT ;  /* 0x000001c004057812 */ /* 0x000fe200078ec0ff */
[--C-:B------:R-:W-:Y:S02]  /*8ae0*/  HADD2.F32 R31, -RZ, R45.reuse.H0_H0 ;  /* 0x2000002dff1f7230 */ /* 0x100fe40000004100 */
[----:B------:R-:W-:Y:S01]  /*8af0*/  HADD2.F32 R28, -RZ, R45.H1_H1 ;  /* 0x3000002dff1c7230 */ /* 0x000fe20000004100 */
[----:B------:R-:W-:-:S02]  /*8b00*/  SHF.R.U32.HI R7, RZ, 0x3, R5 ;  /* 0x00000003ff077819 */ /* 0x000fc40000011605 */
[----:B------:R-:W-:Y:S02]  /*8b10*/  LOP3.LUT R4, R5, 0x38, R16, 0xf8, !PT ;  /* 0x0000003805047812 */ /* 0x000fe400078ef810 */
[----:B------:R-:W-:Y:S02]  /*8b20*/  LOP3.LUT R8, R7, R0, R5, 0x1e, !PT ;  /* 0x0000000007087212 */ /* 0x000fe400078e1e05 */
[----:B------:R-:W-:-:S03]  /*8b30*/  LOP3.LUT R4, R4, R7, RZ, 0x3c, !PT ;  /* 0x0000000704047212 */ /* 0x000fc600078e3cff */
[C---:B--2---:R-:W-:Y:S01]  /*8b40*/  IMAD R8, R9.reuse, 0x200, R8 ;  /* 0x0000020009087824 */ /* 0x044fe200078e0208 */
[----:B------:R-:W-:-:S03]  /*8b50*/  LEA R4, R9, R4, 0x9 ;  /* 0x0000000409047211 */ /* 0x000fc600078e48ff */
[--C-:B------:R-:W-:Y:S02]  /*8b60*/  IMAD R38, R8, 0x2, R19.reuse ;  /* 0x0000000208267824 */ /* 0x100fe400078e0213 */
[----:B------:R-:W-:-:S03]  /*8b70*/  IMAD R36, R4, 0x2, R19 ;  /* 0x0000000204247824 */ /* 0x000fc600078e0213 */
[----:B------:R-:W1:Y:S04]  /*8b80*/  LDS.128 R8, [R38+0x18400] ;  /* 0x0184000026087984 */ /* 0x000e680000000c00 */
[----:B------:R-:W2:Y:S01]  /*8b90*/  LDS.128 R4, [R36+0x18400] ;  /* 0x0184000024047984 */ /* 0x000ea20000000c00 */
[--C-:B-1----:R-:W-:Y:S02]  /*8ba0*/  HADD2.F32 R20, -RZ, R8.reuse.H0_H0 ;  /* 0x20000008ff147230 */ /* 0x102fe40000004100 */
[----:B------:R-:W-:Y:S02]  /*8bb0*/  HADD2.F32 R8, -RZ, R8.H1_H1 ;  /* 0x30000008ff087230 */ /* 0x000fe40000004100 */
[----:B--2---:R-:W-:Y:S02]  /*8bc0*/  HADD2.F32 R12, -RZ, R4.H0_H0 ;  /* 0x20000004ff0c7230 */ /* 0x004fe40000004100 */
[C---:B------:R-:W-:Y:S01]  /*8bd0*/  FMUL.FTZ R33, R20.reuse, R29 ;  /* 0x0000001d14217220 */ /* 0x040fe20000410000 */
[----:B------:R-:W-:Y:S01]  /*8be0*/  FMUL.FTZ R35, R20, R27 ;  /* 0x0000001b14237220 */ /* 0x000fe20000410000 */
[----:B----4-:R-:W-:-:S02]  /*8bf0*/  HADD2.F32 R21, -RZ, R9.H0_H0 ;  /* 0x20000009ff157230 */ /* 0x010fc40000004100 */
[----:B------:R-:W-:Y:S01]  /*8c00*/  FMUL.FTZ R37, R8, R31 ;  /* 0x0000001f08257220 */ /* 0x000fe20000410000 */
[C---:B------:R-:W-:Y:S01]  /*8c10*/  FFMA.FTZ R33, R12.reuse, R27, -R33 ;  /* 0x0000001b0c217223 */ /* 0x040fe20000010821 */
[----:B------:R-:W-:Y:S02]  /*8c20*/  HADD2.F32 R27, -RZ, R43.H0_H0 ;  /* 0x2000002bff1b7230 */ /* 0x000fe40000004100 */
[----:B------:R-:W-:Y:S01]  /*8c30*/  FFMA.FTZ R35, R12, R29, R35 ;  /* 0x0000001d0c237223 */ /* 0x000fe20000010023 */
[----:B------:R-:W-:Y:S02]  /*8c40*/  HADD2.F32 R20, -RZ, R41.H1_H1 ;  /* 0x30000029ff147230 */ /* 0x000fe40000004100 */
[----:B------:R-:W-:Y:S02]  /*8c50*/  HADD2.F32 R4, -RZ, R4.H1_H1 ;  /* 0x30000004ff047230 */ /* 0x000fe40000004100 */
[----:B------:R-:W-:Y:S01]  /*8c60*/  FMUL.FTZ R29, R8, R27 ;  /* 0x0000001b081d7220 */ /* 0x000fe20000410000 */
[----:B------:R-:W-:-:S02]  /*8c70*/  HADD2.F32 R12, -RZ, R39.H1_H1 ;  /* 0x30000027ff0c7230 */ /* 0x000fc40000004100 */
[C---:B------:R-:W-:Y:S01]  /*8c80*/  FMUL.FTZ R8, R21.reuse, R20 ;  /* 0x0000001415087220 */ /* 0x040fe20000410000 */
[----:B------:R-:W-:Y:S02]  /*8c90*/  HADD2.F32 R13, -RZ, R5.H0_H0 ;  /* 0x20000005ff0d7230 */ /* 0x000fe40000004100 */
[C---:B------:R-:W-:Y:S01]  /*8ca0*/  FFMA.FTZ R30, R4.reuse, R27, -R37 ;  /* 0x0000001b041e7223 */ /* 0x040fe20000010825 */
[----:B------:R-:W-:Y:S01]  /*8cb0*/  FFMA.FTZ R32, R4, R31, R29 ;  /* 0x0000001f04207223 */ /* 0x000fe2000001001d */
[----:B------:R-:W-:Y:S02]  /*8cc0*/  HADD2.F32 R9, -RZ, R9.H1_H1 ;  /* 0x30000009ff097230 */ /* 0x000fe40000004100 */
[-C--:B------:R-:W-:Y:S01]  /*8cd0*/  FMUL.FTZ R27, R21, R12.reuse ;  /* 0x0000000c151b7220 */ /* 0x080fe20000410000 */
[----:B------:R-:W-:Y:S02]  /*8ce0*/  HADD2.F32 R4, -RZ, R43.H1_H1 ;  /* 0x3000002bff047230 */ /* 0x000fe40000004100 */
[----:B------:R-:W-:Y:S01]  /*8cf0*/  FFMA.FTZ R21, R13, R12, -R8 ;  /* 0x0000000c0d157223 */ /* 0x000fe20000010808 */
[----:B------:R-:W-:-:S02]  /*8d00*/  HADD2.F32 R25, -RZ, R10.H0_H0 ;  /* 0x2000000aff197230 */ /* 0x000fc40000004100 */
[----:B------:R-:W-:Y:S01]  /*8d10*/  FFMA.FTZ R27, R13, R20, R27 ;  /* 0x000000140d1b7223 */ /* 0x000fe2000001001b */
[----:B------:R-:W-:Y:S02]  /*8d20*/  HADD2.F32 R12, -RZ, R42.H0_H0 ;  /* 0x2000002aff0c7230 */ /* 0x000fe40000004100 */
[C---:B------:R-:W-:Y:S01]  /*8d30*/  FMUL.FTZ R20, R9.reuse, R28 ;  /* 0x0000001c09147220 */ /* 0x040fe20000410000 */
[----:B------:R-:W-:Y:S02]  /*8d40*/  HADD2.F32 R5, -RZ, R5.H1_H1 ;  /* 0x30000005ff057230 */ /* 0x000fe40000004100 */
[----:B------:R-:W-:Y:S01]  /*8d50*/  FMUL.FTZ R34, R9, R4 ;  /* 0x0000000409227220 */ /* 0x000fe20000410000 */
[----:B------:R-:W-:Y:S02]  /*8d60*/  HADD2.F32 R8, -RZ, R40.H0_H0 ;  /* 0x20000028ff087230 */ /* 0x000fe40000004100 */
[----:B------:R-:W-:Y:S01]  /*8d70*/  FMUL.FTZ R29, R25, R12 ;  /* 0x0000000c191d7220 */ /* 0x000fe20000410000 */
[----:B------:R-:W-:-:S02]  /*8d80*/  HADD2.F32 R10, -RZ, R10.H1_H1 ;  /* 0x3000000aff0a7230 */ /* 0x000fc40000004100 */
[----:B------:R-:W-:Y:S01]  /*8d90*/  FFMA.FTZ R20, R5, R4, -R20 ;  /* 0x0000000405147223 */ /* 0x000fe20000010814 */
[----:B------:R-:W-:Y:S02]  /*8da0*/  HADD2.F32 R13, -RZ, R46.H0_H0 ;  /* 0x2000002eff0d7230 */ /* 0x000fe40000004100 */
[----:B------:R-:W-:Y:S01]  /*8db0*/  FMUL.FTZ R25, R25, R8 ;  /* 0x0000000819197220 */ /* 0x000fe20000410000 */
[--C-:B------:R-:W-:Y:S02]  /*8dc0*/  HADD2.F32 R14, -RZ, R6.reuse.H0_H0 ;  /* 0x20000006ff0e7230 */ /* 0x100fe40000004100 */
[----:B------:R-:W-:Y:S01]  /*8dd0*/  FFMA.FTZ R34, R5, R28, R34 ;  /* 0x0000001c05227223 */ /* 0x000fe20000010022 */
[----:B------:R-:W-:Y:S02]  /*8de0*/  HADD2.F32 R6, -RZ, R6.H1_H1 ;  /* 0x30000006ff067230 */ /* 0x000fe40000004100 */
[----:B------:R-:W-:Y:S01]  /*8df0*/  FMUL.FTZ R5, R10, R13 ;  /* 0x0000000d0a057220 */ /* 0x000fe20000410000 */
[----:B------:R-:W-:-:S02]  /*8e00*/  HADD2.F32 R9, -RZ, R44.H0_H0 ;  /* 0x2000002cff097230 */ /* 0x000fc40000004100 */
[C---:B------:R-:W-:Y:S01]  /*8e10*/  FFMA.FTZ R25, R14.reuse, R12, R25 ;  /* 0x0000000c0e197223 */ /* 0x040fe20000010019 */
[--C-:B0-----:R-:W-:Y:S02]  /*8e20*/  HADD2.F32 R26, -RZ, R11.reuse.H0_H0 ;  /* 0x2000000bff1a7230 */ /* 0x101fe40000004100 */
[----:B------:R-:W-:Y:S01]  /*8e30*/  FFMA.FTZ R29, R14, R8, -R29 ;  /* 0x000000080e1d7223 */ /* 0x000fe2000001081d */
[----:B------:R-:W-:Y:S02]  /*8e40*/  HADD2.F32 R11, -RZ, R11.H1_H1 ;  /* 0x3000000bff0b7230 */ /* 0x000fe40000004100 */
[-C--:B------:R-:W-:Y:S01]  /*8e50*/  FMUL.FTZ R31, R10, R9.reuse ;  /* 0x000000090a1f7220 */ /* 0x080fe20000410000 */
[----:B------:R-:W-:Y:S01]  /*8e60*/  FFMA.FTZ R12, R6, R9, -R5 ;  /* 0x00000009060c7223 */ /* 0x000fe20000010805 */
[----:B------:R-:W-:Y:S02]  /*8e70*/  HADD2.F32 R5, -RZ, R42.H1_H1 ;  /* 0x3000002aff057230 */ /* 0x000fe40000004100 */
[----:B------:R-:W-:-:S02]  /*8e80*/  HADD2.F32 R10, -RZ, R46.H1_H1 ;  /* 0x3000002eff0a7230 */ /* 0x000fc40000004100 */
[----:B------:R-:W-:Y:S01]  /*8e90*/  FFMA.FTZ R14, R6, R13, R31 ;  /* 0x0000000d060e7223 */ /* 0x000fe2000001001f */
[----:B------:R-:W-:Y:S02]  /*8ea0*/  HADD2.F32 R4, -RZ, R40.H1_H1 ;  /* 0x30000028ff047230 */ /* 0x000fe40000004100 */
[C---:B------:R-:W-:Y:S01]  /*8eb0*/  FMUL.FTZ R6, R26.reuse, R5 ;  /* 0x000000051a067220 */ /* 0x040fe20000410000 */
[----:B------:R-:W-:Y:S02]  /*8ec0*/  HADD2.F32 R8, -RZ, R44.H1_H1 ;  /* 0x3000002cff087230 */ /* 0x000fe40000004100 */
        /* <DEDUP_REMOVED lines=19> */
.L_x_10551:
[----:B------:R-:W-:Y:S05]  /*9000*/  BSYNC B1 ;  /* 0x0000000000017941 */ /* 0x000fea0003800000 */
.L_x_10550:
        /* <DEDUP_REMOVED lines=14> */
[----:B------:R-:W-:Y:S02]  /*90f0*/  HADD2.F32 R37, -RZ, R41.H1_H1 ;  /* 0x30000029ff257230 */ /* 0x000fe40000004100 */
[----:B------:R-:W-:Y:S02]  /*9100*/  HADD2.F32 R35, -RZ, R39.H1_H1 ;  /* 0x30000027ff237230 */ /* 0x000fe40000004100 */
[----:B------:R-:W-:-:S02]  /*9110*/  HADD2.F32 R36, -RZ, R46.H0_H0 ;  /* 0x2000002eff247230 */ /* 0x000fc40000004100 */
[----:B------:R-:W-:Y:S02]  /*9120*/  HADD2.F32 R34, -RZ, R42.H0_H0 ;  /* 0x2000002aff227230 */ /* 0x000fe40000004100 */
[----:B--2---:R-:W-:Y:S01]  /*9130*/  IMAD.IADD R0, R8, 0x1, R0 ;  /* 0x0000000108007824 */ /* 0x004fe200078e0200 */
[----:B---3--:R-:W1:Y:S04]  /*9140*/  LDS.128 R4, [R38+0x18400] ;  /* 0x0184000026047984 */ /* 0x008e680000000c00 */
[----:B------:R-:W-:-:S05]  /*9150*/  LEA R0, R0, R19, 0x1 ;  /* 0x0000001300007211 */ /* 0x000fca00078e08ff */
[----:B------:R-:W2:Y:S01]  /*9160*/  LDS.128 R8, [R0+0x18400] ;  /* 0x0184000000087984 */ /* 0x000ea20000000c00 */
[----:B-1----:R-:W-:Y:S02]  /*9170*/  HADD2.F32 R12, -RZ, R4.H0_H0 ;  /* 0x20000004ff0c7230 */ /* 0x002fe40000004100 */
[--C-:B--2---:R-:W-:Y:S02]  /*9180*/  HADD2.F32 R20, -RZ, R8.reuse.H0_H0 ;  /* 0x20000008ff147230 */ /* 0x104fe40000004100 */
[----:B------:R-:W-:-:S03]  /*9190*/  HADD2.F32 R8, -RZ, R8.H1_H1 ;  /* 0x30000008ff087230 */ /* 0x000fc60000004100 */
[-C--:B------:R-:W-:Y:S01]  /*91a0*/  FMUL.FTZ R27, R30, R20.reuse ;  /* 0x000000141e1b7220 */ /* 0x080fe20000410000 */
[----:B------:R-:W-:Y:S01]  /*91b0*/  FMUL.FTZ R29, R28, R20 ;  /* 0x000000141c1d7220 */ /* 0x000fe20000410000 */
[----:B------:R-:W-:Y:S02]  /*91c0*/  HADD2.F32 R20, -RZ, R43.H0_H0 ;  /* 0x2000002bff147230 */ /* 0x000fe40000004100 */
[-C--:B------:R-:W-:Y:S01]  /*91d0*/  FMUL.FTZ R31, R32, R8.reuse ;  /* 0x00000008201f7220 */ /* 0x080fe20000410000 */
[----:B------:R-:W-:Y:S02]  /*91e0*/  HADD2.F32 R4, -RZ, R4.H1_H1 ;  /* 0x30000004ff047230 */ /* 0x000fe40000004100 */
[--C-:B----4-:R-:W-:Y:S02]  /*91f0*/  HADD2.F32 R21, -RZ, R9.reuse.H0_H0 ;  /* 0x20000009ff157230 */ /* 0x110fe40000004100 */
[----:B------:R-:W-:Y:S01]  /*9200*/  FMUL.FTZ R33, R20, R8 ;  /* 0x0000000814217220 */ /* 0x000fe20000410000 */
[----:B------:R-:W-:-:S02]  /*9210*/  HADD2.F32 R9, -RZ, R9.H1_H1 ;  /* 0x30000009ff097230 */ /* 0x000fc40000004100 */
[----:B------:R-:W-:Y:S01]  /*9220*/  FFMA.FTZ R8, R20, R4, -R31 ;  /* 0x0000000414087223 */ /* 0x000fe2000001081f */
[-C--:B------:R-:W-:Y:S01]  /*9230*/  FFMA.FTZ R27, R28, R12.reuse, -R27 ;  /* 0x0000000c1c1b7223 */ /* 0x080fe2000001081b */
[----:B------:R-:W-:Y:S02]  /*9240*/  HADD2.F32 R31, -RZ, R45.H1_H1 ;  /* 0x3000002dff1f7230 */ /* 0x000fe40000004100 */
[-C--:B------:R-:W-:Y:S01]  /*9250*/  FMUL.FTZ R20, R37, R21.reuse ;  /* 0x0000001525147220 */ /* 0x080fe20000410000 */
[----:B------:R-:W-:Y:S01]  /*9260*/  FMUL.FTZ R28, R35, R21 ;  /* 0x00000015231c7220 */ /* 0x000fe20000410000 */
[----:B------:R-:W-:Y:S02]  /*9270*/  HADD2.F32 R21, -RZ, R43.H1_H1 ;  /* 0x3000002bff157230 */ /* 0x000fe40000004100 */
[----:B------:R-:W-:Y:S01]  /*9280*/  FFMA.FTZ R29, R30, R12, R29 ;  /* 0x0000000c1e1d7223 */ /* 0x000fe2000001001d */
[--C-:B------:R-:W-:Y:S02]  /*9290*/  HADD2.F32 R13, -RZ, R5.reuse.H0_H0 ;  /* 0x20000005ff0d7230 */ /* 0x100fe40000004100 */
[----:B------:R-:W-:Y:S01]  /*92a0*/  FFMA.FTZ R12, R32, R4, R33 ;  /* 0x00000004200c7223 */ /* 0x000fe20000010021 */
[----:B------:R-:W-:-:S02]  /*92b0*/  HADD2.F32 R5, -RZ, R5.H1_H1 ;  /* 0x30000005ff057230 */ /* 0x000fc40000004100 */
[-C--:B------:R-:W-:Y:S01]  /*92c0*/  FMUL.FTZ R4, R31, R9.reuse ;  /* 0x000000091f047220 */ /* 0x080fe20000410000 */
[--C-:B------:R-:W-:Y:S02]  /*92d0*/  HADD2.F32 R25, -RZ, R10.reuse.H0_H0 ;  /* 0x2000000aff197230 */ /* 0x100fe40000004100 */
[C---:B------:R-:W-:Y:S01]  /*92e0*/  FMUL.FTZ R30, R21.reuse, R9 ;  /* 0x00000009151e7220 */ /* 0x040fe20000410000 */
[----:B------:R-:W-:Y:S02]  /*92f0*/  HADD2.F32 R10, -RZ, R10.H1_H1 ;  /* 0x3000000aff0a7230 */ /* 0x000fe40000004100 */
[----:B------:R-:W-:Y:S01]  /*9300*/  FFMA.FTZ R9, R21, R5, -R4 ;  /* 0x0000000515097223 */ /* 0x000fe20000010804 */
[----:B------:R-:W-:Y:S02]  /*9310*/  HADD2.F32 R14, -RZ, R6.H0_H0 ;  /* 0x20000006ff0e7230 */ /* 0x000fe40000004100 */
[-C--:B------:R-:W-:Y:S01]  /*9320*/  FFMA.FTZ R20, R35, R13.reuse, -R20 ;  /* 0x0000000d23147223 */ /* 0x080fe20000010814 */
[----:B------:R-:W-:Y:S01]  /*9330*/  FFMA.FTZ R28, R37, R13, R28 ;  /* 0x0000000d251c7223 */ /* 0x000fe2000001001c */
[----:B------:R-:W-:-:S02]  /*9340*/  HADD2.F32 R4, -RZ, R44.H0_H0 ;  /* 0x2000002cff047230 */ /* 0x000fc40000004100 */
[----:B------:R-:W-:Y:S01]  /*9350*/  FFMA.FTZ R13, R31, R5, R30 ;  /* 0x000000051f0d7223 */ /* 0x000fe2000001001e */
[----:B------:R-:W-:Y:S02]  /*9360*/  HADD2.F32 R6, -RZ, R6.H1_H1 ;  /* 0x30000006ff067230 */ /* 0x000fe40000004100 */
[-C--:B------:R-:W-:Y:S01]  /*9370*/  FMUL.FTZ R5, R36, R10.reuse ;  /* 0x0000000a24057220 */ /* 0x080fe20000410000 */
[----:B------:R-:W-:Y:S02]  /*9380*/  HADD2.F32 R32, -RZ, R40.H0_H0 ;  /* 0x20000028ff207230 */ /* 0x000fe40000004100 */
[-C--:B------:R-:W-:Y:S01]  /*9390*/  FMUL.FTZ R21, R34, R25.reuse ;  /* 0x0000001922157220 */ /* 0x080fe20000410000 */
[C---:B------:R-:W-:Y:S01]  /*93a0*/  FMUL.FTZ R31, R4.reuse, R10 ;  /* 0x0000000a041f7220 */ /* 0x040fe20000410000 */
[----:B0-----:R-:W-:Y:S02]  /*93b0*/  HADD2.F32 R26, -RZ, R11.H0_H0 ;  /* 0x2000000bff1a7230 */ /* 0x001fe40000004100 */
[----:B------:R-:W-:Y:S01]  /*93c0*/  FFMA.FTZ R10, R4, R6, -R5 ;  /* 0x00000006040a7223 */ /* 0x000fe20000010805 */
[----:B------:R-:W-:Y:S01]  /*93d0*/  FMUL.FTZ R25, R32, R25 ;  /* 0x0000001920197220 */ /* 0x000fe20000410000 */
[----:B------:R-:W-:-:S02]  /*93e0*/  HADD2.F32 R35, -RZ, R42.H1_H1 ;  /* 0x3000002aff237230 */ /* 0x000fc40000004100 */
[----:B------:R-:W-:Y:S02]  /*93f0*/  HADD2.F32 R11, -RZ, R11.H1_H1 ;  /* 0x3000000bff0b7230 */ /* 0x000fe40000004100 */
[----:B------:R-:W-:Y:S02]  /*9400*/  HADD2.F32 R5, -RZ, R40.H1_H1 ;  /* 0x30000028ff057230 */ /* 0x000fe40000004100 */
[----:B------:R-:W-:Y:S02]  /*9410*/  HADD2.F32 R37, -RZ, R46.H1_H1 ;  /* 0x3000002eff257230 */ /* 0x000fe40000004100 */
[----:B------:R-:W-:Y:S02]  /*9420*/  HADD2.F32 R33, -RZ, R44.H1_H1 ;  /* 0x3000002cff217230 */ /* 0x000fe40000004100 */
[-C--:B------:R-:W-:Y:S01]  /*9430*/  FFMA.FTZ R21, R32, R14.reuse, -R21 ;  /* 0x0000000e20157223 */ /* 0x080fe20000010815 */
[--C-:B------:R-:W-:Y:S02]  /*9440*/  HADD2.F32 R15, -RZ, R7.reuse.H0_H0 ;  /* 0x20000007ff0f7230 */ /* 0x100fe40000004100 */
[----:B------:R-:W-:Y:S01]  /*9450*/  FFMA.FTZ R25, R34, R14, R25 ;  /* 0x0000000e22197223 */ /* 0x000fe20000010019 */
[----:B------:R-:W-:-:S02]  /*9460*/  HADD2.F32 R7, -RZ, R7.H1_H1 ;  /* 0x30000007ff077230 */ /* 0x000fc40000004100 */
[----:B------:R-:W-:Y:S01]  /*9470*/  FFMA.FTZ R14, R36, R6, R31 ;  /* 0x00000006240e7223 */ /* 0x000fe2000001001f */
[-C--:B------:R-:W-:Y:S01]  /*9480*/  FMUL.FTZ R4, R35, R26.reuse ;  /* 0x0000001a23047220 */ /* 0x080fe20000410000 */
[----:B------:R-:W-:Y:S01]  /*9490*/  FMUL.FTZ R26, R5, R26 ;  /* 0x0000001a051a7220 */ /* 0x000fe20000410000 */
[-C--:B------:R-:W-:Y:S01]  /*94a0*/  FMUL.FTZ R6, R37, R11.reuse ;  /* 0x0000000b25067220 */ /* 0x080fe20000410000 */
[----:B------:R-:W-:Y:S01]  /*94b0*/  FMUL.FTZ R32, R33, R11 ;  /* 0x0000000b21207220 */ /* 0x000fe20000410000 */
[-C--:B------:R-:W-:Y:S01]  /*94c0*/  FFMA.FTZ R11, R5, R15.reuse, -R4 ;  /* 0x0000000f050b7223 */ /* 0x080fe20000010804 */
[----:B------:R-:W-:Y:S01]  /*94d0*/  FFMA.FTZ R26, R35, R15, R26 ;  /* 0x0000000f231a7223 */ /* 0x000fe2000001001a */
[-C--:B------:R-:W-:Y:S01]  /*94e0*/  FFMA.FTZ R30, R33, R7.reuse, -R6 ;  /* 0x00000007211e7223 */ /* 0x080fe20000010806 */
        /* <DEDUP_REMOVED lines=11> */
.L_x_10542:
[----:B------:R-:W-:Y:S05]  /*95a0*/  BSYNC B0 ;  /* 0x0000000000007941 */ /* 0x000fea0003800000 */
.L_x_10531:
        /* <DEDUP_REMOVED lines=8> */
.L_x_10528:
        /* <DEDUP_REMOVED lines=8> */
.L_x_10552:
[----:B------:R-:W-:Y:S01]  /*96b0*/  IMAD R0, R202, 0x8, R19 ;  /* 0x00000008ca007824 */ /* 0x000fe200078e0213 */
[----:B0-----:R-:W-:-:S04]  /*96c0*/  SHF.L.U32 R13, R214, 0x1f, RZ ;  /* 0x0000001fd60d7819 */ /* 0x001fc800000006ff */
[----:B------:R0:W2:Y:S01]  /*96d0*/  SYNCS.PHASECHK.TRANS64.TRYWAIT P1, [R0+URZ+0x32430], R13 ;  /* 0x0324300d000075a7 */ /* 0x0000a2000802017f */
[----:B------:R-:W-:Y:S05]  /*96e0*/  @!P0 BRA `(.L_x_10553) ;  /* 0x0000000000048947 */ /* 0x000fea0003800000 */
[----:B------:R-:W-:Y:S01]  /*96f0*/  BPT.TRAP 0x1 ;  /* 0x000000040000795c */ /* 0x000fe20000300000 */
.L_x_10553:
[----:B------:R-:W-:Y:S01]  /*9700*/  VIADD R4, R19, 0x1c400 ;  /* 0x0001c40013047836 */ /* 0x000fe20000000000 */
[----:B------:R-:W-:Y:S01]  /*9710*/  LOP3.LUT R10, R24, 0x10000, RZ, 0xfc, !PT ;  /* 0x00010000180a7812 */ /* 0x000fe200078efcff */
[----:B------:R-:W-:-:S03]  /*9720*/  IMAD.MOV.U32 R11, RZ, RZ, 0x40000040 ;  /* 0x40000040ff0b7424 */ /* 0x000fc600078e00ff */
[----:B------:R-:W-:-:S04]  /*9730*/  SHF.R.U32.HI R4, RZ, 0x4, R4 ;  /* 0x00000004ff047819 */ /* 0x000fc80000011604 */
[----:B------:R-:W-:-:S04]  /*9740*/  LOP3.LUT R4, R4, 0x3fff, RZ, 0xc0, !PT ;  /* 0x00003fff04047812 */ /* 0x000fc800078ec0ff */
[----:B------:R-:W-:-:S05]  /*9750*/  LOP3.LUT R4, R4, 0x10000, RZ, 0xfc, !PT ;  /* 0x0001000004047812 */ /* 0x000fca00078efcff */
[----:B------:R3:W-:Y:S01]  /*9760*/  STL [R1+0x4], R4 ;  /* 0x0000040401007387 */ /* 0x0007e20000100800 */
[----:B--2---:R-:W-:Y:S05]  /*9770*/  @P1 BRA `(.L_x_10554) ;  /* 0x0000000000081947 */ /* 0x004fea0003800000 */
[----:B------:R-:W2:Y:S02]  /*9780*/  SYNCS.PHASECHK.TRANS64.TRYWAIT P1, [R0+URZ+0x32430], R13 ;  /* 0x0324300d000075a7 */ /* 0x000ea4000802017f */
[----:B--2---:R-:W-:Y:S05]  /*9790*/  @!P1 BRA `(.L_x_10555) ;  /* 0x00000140005c9947 */ /* 0x004fea0003800000 */
.L_x_10554:
[----:B---3--:R-:W3:Y:S01]  /*97a0*/  LDL R4, [R1+0x4] ;  /* 0x0000040001047983 */ /* 0x008ee20000100800 */
[----:B------:R-:W-:Y:S01]  /*97b0*/  IMAD.MOV.U32 R5, RZ, RZ, 0x40000040 ;  /* 0x40000040ff057424 */ /* 0x000fe200078e00ff */
[----:B------:R-:W-:Y:S05]  /*97c0*/  WARPSYNC.ALL ;  /* 0x0000000000007948 */ /* 0x000fea0003800000 */
[C---:B------:R-:W-:Y:S01]  /*97d0*/  R2UR UR4, R10.reuse ;  /* 0x000000000a0472ca */ /* 0x040fe200000e0000 */
[----:B----45:R-:W-:Y:S01]  /*97e0*/  WARPGROUP.ARRIVE ;  /* 0x00000000000079c5 */ /* 0x030fe20000000000 */
[----:B------:R-:W-:Y:S01]  /*97f0*/  R2UR UR5, R11 ;  /* 0x000000000b0572ca */ /* 0x000fe200000e0000 */
[C---:B------:R-:W-:Y:S01]  /*9800*/  VIADD R220, R10.reuse, 0x2 ;  /* 0x000000020adc7836 */ /* 0x040fe20000000000 */
[----:B------:R-:W-:Y:S01]  /*9810*/  R2UR UR7, R5 ;  /* 0x00000000050772ca */ /* 0x000fe200000e0000 */
[----:B------:R-:W-:Y:S01]  /*9820*/  IMAD.MOV.U32 R221, RZ, RZ, 0x40000040 ;  /* 0x40000040ffdd7424 */ /* 0x000fe200078e00ff */
[----:B------:R-:W-:Y:S01]  /*9830*/  MOV R7, 0x40000040 ;  /* 0x4000004000077802 */ /* 0x000fe20000000f00 */
[----:B------:R-:W-:Y:S01]  /*9840*/  VIADD R218, R10, 0x4 ;  /* 0x000000040ada7836 */ /* 0x000fe20000000000 */
[----:B------:R-:W-:Y:S01]  /*9850*/  BSSY B0, `(.L_x_10556) ;  /* 0x0000025000007945 */ /* 0x000fe20003800000 */
[----:B------:R-:W-:-:S02]  /*9860*/  IMAD.MOV.U32 R219, RZ, RZ, 0x40000040 ;  /* 0x40000040ffdb7424 */ /* 0x000fc400078e00ff */
[----:B------:R-:W-:Y:S02]  /*9870*/  VIADD R216, R10, 0x6 ;  /* 0x000000060ad87836 */ /* 0x000fe40000000000 */
[----:B------:R-:W-:Y:S02]  /*9880*/  IMAD.MOV.U32 R217, RZ, RZ, 0x40000040 ;  /* 0x40000040ffd97424 */ /* 0x000fe400078e00ff */
[----:B------:R-:W-:Y:S02]  /*9890*/  IMAD.MOV.U32 R5, RZ, RZ, 0x40000040 ;  /* 0x40000040ff057424 */ /* 0x000fe400078e00ff */
[----:B---3--:R-:W-:-:S04]  /*98a0*/  IMAD R4, R202, 0x300, R4 ;  /* 0x00000300ca047824 */ /* 0x008fc800078e0204 */
        /* <DEDUP_REMOVED lines=12> */
[----:B------:R-:W-:Y:S01]  /*9970*/  HGMMA.64x96x16.F32 R24, gdesc[UR4], R24, gsb0 ;  /* 0x01600000041879f0 */ /* 0x000fe20008000818 */
[----:B------:R-:W-:Y:S02]  /*9980*/  R2UR UR4, R218 ;  /* 0x00000000da0472ca */ /* 0x000fe400000e0000 */
[----:B------:R-:W-:Y:S02]  /*9990*/  R2UR UR5, R219 ;  /* 0x00000000db0572ca */ /* 0x000fe400000e0000 */
[----:B------:R-:W-:Y:S02]  /*99a0*/  R2UR UR6, R6 ;  /* 0x00000000060672ca */ /* 0x000fe400000e0000 */
[----:B------:R-:W-:Y:S01]  /*99b0*/  R2UR UR7, R7 ;  /* 0x00000000070772ca */ /* 0x000fe200000e0000 */
[----:B------:R-:W-:Y:S02]  /*99c0*/  WARPGROUP.DEPBAR.LE gsb0, 0x0 ;  /* 0x00008000000079c5 */ /* 0x000fe40000010000 */
[----:B------:R-:W-:-:S10]  /*99d0*/  WARPGROUP.ARRIVE ;  /* 0x00000000000079c5 */ /* 0x000fd40000000000 */
[----:B------:R-:W-:Y:S01]  /*99e0*/  HGMMA.64x96x16.F32 R24, gdesc[UR4], R24, gsb0 ;  /* 0x01600000041879f0 */ /* 0x000fe20008000818 */
[----:B------:R-:W-:Y:S02]  /*99f0*/  R2UR UR4, R216 ;  /* 0x00000000d80472ca */ /* 0x000fe400000e0000 */
[----:B------:R-:W-:Y:S02]  /*9a00*/  R2UR UR5, R217 ;  /* 0x00000000d90572ca */ /* 0x000fe400000e0000 */
[----:B------:R-:W-:Y:S02]  /*9a10*/  R2UR UR6, R4 ;  /* 0x00000000040672ca */ /* 0x000fe400000e0000 */
[----:B------:R-:W-:Y:S02]  /*9a20*/  R2UR UR7, R5 ;  /* 0x00000000050772ca */ /* 0x000fe400000e0000 */
[----:B------:R-:W-:Y:S01]  /*9a30*/  SHF.L.U32 R4, R3, 0x1f, RZ ;  /* 0x0000001f03047819 */ /* 0x000fe200000006ff */
[----:B------:R-:W-:-:S02]  /*9a40*/  WARPGROUP.DEPBAR.LE gsb0, 0x0 ;  /* 0x00008000000079c5 */ /* 0x000fc40000010000 */
[----:B------:R-:W-:-:S08]  /*9a50*/  WARPGROUP.ARRIVE ;  /* 0x00000000000079c5 */ /* 0x000fd00000000000 */
[----:B------:R-:W-:Y:S03]  /*9a60*/  HGMMA.64x96x16.F32 R24, gdesc[UR4], R24, gsb0 ;  /* 0x01600000041879f0 */ /* 0x000fe60008000818 */
[----:B------:R-:W-:Y:S02]  /*9a70*/  WARPGROUP.DEPBAR.LE gsb0, 0x0 ;  /* 0x00008000000079c5 */ /* 0x000fe40000010000 */
[----:B------:R-:W3:Y:S02]  /*9a80*/  SYNCS.PHASECHK.TRANS64.TRYWAIT P1, [R19+URZ+0x32410], R4 ;  /* 0x03241004130075a7 */ /* 0x000ee4000802017f */
[----:B---3--:R-:W-:Y:S05]  /*9a90*/  @!P1 BRA `(.L_x_10557) ;  /* 0x0000013c00b09947 */ /* 0x008fea0003800000 */
.L_x_10780:
[----:B------:R-:W-:Y:S05]  /*9aa0*/  BSYNC B0 ;  /* 0x0000000000007941 */ /* 0x000fea0003800000 */
.L_x_10556:
[----:B------:R-:W-:Y:S05]  /*9ab0*/  @!P0 BRA `(.L_x_10558) ;  /* 0x0000000000048947 */ /* 0x000fea0003800000 */
[----:B------:R-:W-:Y:S01]  /*9ac0*/  BPT.TRAP 0x1 ;  /* 0x000000040000795c */ /* 0x000fe20000300000 */
.L_x_10558:
[----:B------:R4:W0:Y:S01]  /*9ad0*/  SYNCS.PHASECHK.TRANS64.TRYWAIT P1, [R0+URZ+0x32450], R13 ;  /* 0x0324500d000075a7 */ /* 0x000822000802017f */
[----:B------:R-:W-:Y:S05]  /*9ae0*/  @!P0 BRA `(.L_x_10559) ;  /* 0x0000000000048947 */ /* 0x000fea0003800000 */
[----:B------:R-:W-:Y:S01]  /*9af0*/  BPT.TRAP 0x1 ;  /* 0x000000040000795c */ /* 0x000fe20000300000 */
.L_x_10559:
[----:B0-----:R-:W-:Y:S05]  /*9b00*/  @P1 BRA `(.L_x_10560) ;  /* 0x0000000000081947 */ /* 0x001fea0003800000 */
[----:B------:R-:W0:Y:S02]  /*9b10*/  SYNCS.PHASECHK.TRANS64.TRYWAIT P1, [R0+URZ+0x32450], R13 ;  /* 0x0324500d000075a7 */ /* 0x000e24000802017f */
[----:B0-----:R-:W-:Y:S05]  /*9b20*/  @!P1 BRA `(.L_x_10561) ;  /* 0x0000013c00a09947 */ /* 0x001fea0003800000 */
.L_x_10560:
[----:B------:R-:W-:Y:S05]  /*9b30*/  WARPSYNC.ALL ;  /* 0x0000000000007948 */ /* 0x000fea0003800000 */
[----:B------:R-:W-:Y:S01]  /*9b40*/  LEA R72, R72, R19, 0xd ;  /* 0x0000001348487211 */ /* 0x000fe200078e68ff */
[----:B------:R-:W-:Y:S01]  /*9b50*/  VIADD R227, R19, 0x400 ;  /* 0x0000040013e37836 */ /* 0x000fe20000000000 */
[----:B------:R-:W-:Y:S01]  /*9b60*/  WARPGROUP.ARRIVE ;  /* 0x00000000000079c5 */ /* 0x000fe20000000000 */
[----:B------:R-:W-:Y:S01]  /*9b70*/  IMAD.MOV.U32 R5, RZ, RZ, 0x40000040 ;  /* 0x40000040ff057424 */ /* 0x000fe200078e00ff */
[----:B------:R-:W-:Y:S01]  /*9b80*/  R2UR UR4, R72 ;  /* 0x00000000480472ca */ /* 0x000fe200000e0000 */
[----:B------:R-:W-:Y:S01]  /*9b90*/  UMOV UR9, 0x40000040 ;  /* 0x4000004000097882 */ /* 0x000fe20000000000 */
[----:B------:R-:W-:Y:S01]  /*9ba0*/  SHF.R.U32.HI R227, RZ, 0x4, R227 ;  /* 0x00000004ffe37819 */ /* 0x000fe200000116e3 */
[----:B------:R-:W-:Y:S01]  /*9bb0*/  IMAD.MOV.U32 R7, RZ, RZ, 0x40000040 ;  /* 0x40000040ff077424 */ /* 0x000fe200078e00ff */
[----:B------:R-:W-:Y:S01]  /*9bc0*/  R2UR UR11, R5 ;  /* 0x00000000050b72ca */ /* 0x000fe200000e0000 */
[----:B--2-4-:R-:W-:Y:S01]  /*9bd0*/  IMAD.U32 R13, RZ, RZ, UR9 ;  /* 0x00000009ff0d7e24 */ /* 0x014fe2000f8e00ff */
[----:B------:R-:W-:Y:S01]  /*9be0*/  LOP3.LUT R227, R227, 0x3fff, RZ, 0xc0, !PT ;  /* 0x00003fffe3e37812 */ /* 0x000fe200078ec0ff */
[----:B------:R-:W-:Y:S01]  /*9bf0*/  UMOV UR57, 0x40000040 ;  /* 0x4000004000397882 */ /* 0x000fe20000000000 */
[----:B------:R-:W-:Y:S01]  /*9c00*/  UMOV UR53, 0x40000040 ;  /* 0x4000004000357882 */ /* 0x000fe20000000000 */
[----:B------:R-:W-:Y:S01]  /*9c10*/  UMOV UR49, 0x40000040 ;  /* 0x4000004000317882 */ /* 0x000fe20000000000 */
[----:B------:R-:W-:Y:S01]  /*9c20*/  LOP3.LUT R3, R227, 0x10000, RZ, 0xfc, !PT ;  /* 0x00010000e3037812 */ /* 0x000fe200078efcff */
[----:B------:R-:W-:Y:S01]  /*9c30*/  UMOV UR45, 0x40000040 ;  /* 0x40000040002d7882 */ /* 0x000fe20000000000 */
[----:B------:R-:W-:Y:S01]  /*9c40*/  UMOV UR41, 0x40000040 ;  /* 0x4000004000297882 */ /* 0x000fe20000000000 */
[----:B------:R-:W-:Y:S01]  /*9c50*/  UIADD3 UR4, UR4, 0x22400, URZ ;  /* 0x0002240004047890 */ /* 0x000fe2000fffe03f */
[----:B------:R-:W-:Y:S01]  /*9c60*/  IMAD.MOV.U32 R5, RZ, RZ, 0x40000040 ;  /* 0x40000040ff057424 */ /* 0x000fe200078e00ff */
[----:B------:R0:W-:Y:S01]  /*9c70*/  STL [R1+0x38], R3 ;  /* 0x0000380301007387 */ /* 0x0001e20000100800 */
[----:B---3--:R-:W-:Y:S01]  /*9c80*/  IMAD R4, R202, 0xc00, R3 ;  /* 0x00000c00ca047824 */ /* 0x008fe200078e0203 */
[----:B------:R-:W-:-:S02]  /*9c90*/  USHF.R.U32.HI UR4, URZ, 0x4, UR4 ;  /* 0x000000043f047899 */ /* 0x000fc40008011604 */
[----:B------:R-:W-:Y:S01]  /*9ca0*/  R2UR UR39, R5 ;  /* 0x00000000052772ca */ /* 0x000fe200000e0000 */
[C---:B------:R-:W-:Y:S01]  /*9cb0*/  VIADD R6, R4.reuse, 0x2 ;  /* 0x0000000204067836 */ /* 0x040fe20000000000 */
[----:B------:R-:W-:Y:S01]  /*9cc0*/  R2UR UR10, R4 ;  /* 0x00000000040a72ca */ /* 0x000fe200000e0000 */
[----:B------:R-:W-:Y:S01]  /*9cd0*/  ULOP3.LUT UR4, UR4, 0x3fff, URZ, 0xc0, !UPT ;  /* 0x00003fff04047892 */ /* 0x000fe2000f8ec03f */
[----:B------:R-:W-:Y:S01]  /*9ce0*/  UMOV UR37, 0x40000040 ;  /* 0x4000004000257882 */ /* 0x000fe20000000000 */
[----:B0-----:R-:W0:Y:S02]  /*9cf0*/  S2R R3, SR_TID.X ;  /* 0x0000000000037919 */ /* 0x001e240000002100 */
[----:B------:R-:W-:-:S04]  /*9d00*/  ULOP3.LUT UR4, UR4, 0x10000, URZ, 0xfc, !UPT ;  /* 0x0001000004047892 */ /* 0x000fc8000f8efc3f */
[----:B------:R-:W-:Y:S02]  /*9d10*/  UIADD3 UR5, UR4, 0x2, URZ ;  /* 0x0000000204057890 */ /* 0x000fe4000fffe03f */
[----:B------:R-:W-:Y:S02]  /*9d20*/  UIADD3 UR56, UR4, 0x804, URZ ;  /* 0x0000080404387890 */ /* 0x000fe4000fffe03f */
[----:B------:R-:W-:Y:S01]  /*9d30*/  UMOV UR8, UR4 ;  /* 0x0000000400087c82 */ /* 0x000fe20008000000 */
[----:B------:R-:W-:Y:S01]  /*9d40*/  UIADD3 UR52, UR4, 0x806, URZ ;  /* 0x0000080604347890 */ /* 0x000fe2000fffe03f */
[----:B------:R-:W-:Y:S01]  /*9d50*/  HGMMA.64x96x16.F32 R24, gdesc[UR8], R24, gsb0 ;  /* 0x01600000081879f0 */ /* 0x000fe20008000818 */
[----:B------:R-:W-:Y:S01]  /*9d60*/  R2UR UR10, R6 ;  /* 0x00000000060a72ca */ /* 0x000fe200000e0000 */
[----:B------:R-:W-:Y:S01]  /*9d70*/  IMAD.U32 R12, RZ, RZ, UR8 ;  /* 0x00000008ff0c7e24 */ /* 0x000fe2000f8e00ff */
[----:B------:R-:W-:Y:S01]  /*9d80*/  R2UR UR11, R7 ;  /* 0x00000000070b72ca */ /* 0x000fe200000e0000 */
[----:B------:R-:W-:Y:S01]  /*9d90*/  UMOV UR8, UR5 ;  /* 0x0000000500087c82 */ /* 0x000fe20008000000 */
[----:B------:R-:W-:Y:S01]  /*9da0*/  UMOV UR9, 0x40000040 ;  /* 0x4000004000097882 */ /* 0x000fe20000000000 */
[----:B------:R-:W-:Y:S01]  /*9db0*/  IMAD.MOV.U32 R7, RZ, RZ, 0x40000040 ;  /* 0x40000040ff077424 */ /* 0x000fe200078e00ff */
[----:B------:R-:W-:Y:S01]  /*9dc0*/  IADD3 R6, R4, 0x4, RZ ;  /* 0x0000000404067810 */ /* 0x000fe20007ffe0ff */
[----:B------:R-:W-:Y:S01]  /*9dd0*/  UIADD3 UR5, UR4, 0x4, URZ ;  /* 0x0000000404057890 */ /* 0x000fe2000fffe03f */
[----:B------:R2:W-:Y:S01]  /*9de0*/  STL.64 [R1+0x50], R12 ;  /* 0x0000500c01007387 */ /* 0x0005e20000100a00 */
[----:B------:R-:W-:-:S02]  /*9df0*/  UIADD3 UR48, UR4, 0xc00, URZ ;  /* 0x00000c0004307890 */ /* 0x000fc4000fffe03f */
[----:B------:R-:W-:Y:S02]  /*9e00*/  UIADD3 UR44, UR4, 0xc02, URZ ;  /* 0x00000c02042c7890 */ /* 0x000fe4000fffe03f */
[----:B------:R-:W-:Y:S02]  /*9e10*/  UIADD3 UR40, UR4, 0xc04, URZ ;  /* 0x00000c0404287890 */ /* 0x000fe4000fffe03f */
[----:B------:R-:W-:Y:S01]  /*9e20*/  UIADD3 UR36, UR4, 0xc06, URZ ;  /* 0x00000c0604247890 */ /* 0x000fe2000fffe03f */
[----:B--2---:R-:W-:Y:S01]  /*9e30*/  IMAD.U32 R12, RZ, RZ, UR8 ;  /* 0x00000008ff0c7e24 */ /* 0x004fe2000f8e00ff */
[----:B0-----:R-:W-:Y:S01]  /*9e40*/  SHF.R.U32.HI R3, RZ, 0x7, R3 ;  /* 0x00000007ff037819 */ /* 0x001fe20000011603 */
        /* <DEDUP_REMOVED lines=11> */
[----:B------:R-:W-:Y:S02]  /*9f00*/  IMAD.MOV.U32 R7, RZ, RZ, 0x40000040 ;  /* 0x40000040ff077424 */ /* 0x000fe400078e00ff */
        /* <DEDUP_REMOVED lines=90> */
[----:B------:R-:W-:Y:S01]  /*a4b0*/  IMAD.U32 R228, RZ, RZ, UR8 ;  /* 0x00000008ffe47e24 */ /* 0x000fe2000f8e00ff */
[----:B------:R-:W-:Y:S01]  /*a4c0*/  R2UR UR58, R6 ;  /* 0x00000000063a72ca */ /* 0x000fe200000e0000 */
[----:B------:R-:W-:Y:S01]  /*a4d0*/  VIADD R6, R4, 0x606 ;  /* 0x0000060604067836 */ /* 0x000fe20000000000 */
[----:B------:R-:W-:Y:S01]  /*a4e0*/  R2UR UR59, R7 ;  /* 0x00000000073b72ca */ /* 0x000fe200000e0000 */
[----:B------:R-:W-:-:S02]  /*a4f0*/  IMAD.MOV.U32 R7, RZ, RZ, 0x40000040 ;  /* 0x40000040ff077424 */ /* 0x000fc400078e00ff */
[----:B------:R-:W-:Y:S01]  /*a500*/  IMAD.U32 R229, RZ, RZ, UR9 ;  /* 0x00000009ffe57e24 */ /* 0x000fe2000f8e00ff */
[----:B------:R-:W-:Y:S02]  /*a510*/  R2UR UR54, R6 ;  /* 0x00000000063672ca */ /* 0x000fe400000e0000 */
[----:B------:R-:W-:Y:S01]  /*a520*/  R2UR UR55, R7 ;  /* 0x00000000073772ca */ /* 0x000fe200000e0000 */
[----:B------:R-:W-:Y:S01]  /*a530*/  IMAD.MOV.U32 R7, RZ, RZ, 0x40000040 ;  /* 0x40000040ff077424 */ /* 0x000fe200078e00ff */
[----:B------:R-:W-:-:S04]  /*a540*/  IADD3 R6, R4, 0x900, RZ ;  /* 0x0000090004067810 */ /* 0x000fc80007ffe0ff */
[----:B------:R-:W-:Y:S01]  /*a550*/  R2UR UR50, R6 ;  /* 0x00000000063272ca */ /* 0x000fe200000e0000 */
[----:B------:R-:W-:Y:S01]  /*a560*/  VIADD R6, R4, 0x902 ;  /* 0x0000090204067836 */ /* 0x000fe20000000000 */
[----:B------:R-:W-:Y:S01]  /*a570*/  R2UR UR51, R7 ;  /* 0x00000000073372ca */ /* 0x000fe200000e0000 */
[----:B------:R-:W-:-:S03]  /*a580*/  IMAD.MOV.U32 R7, RZ, RZ, 0x40000040 ;  /* 0x40000040ff077424 */ /* 0x000fc600078e00ff */
[----:B------:R-:W-:Y:S01]  /*a590*/  R2UR UR46, R6 ;  /* 0x00000000062e72ca */ /* 0x000fe200000e0000 */
[C---:B------:R-:W-:Y:S01]  /*a5a0*/  VIADD R6, R4.reuse, 0x904 ;  /* 0x0000090404067836 */ /* 0x040fe20000000000 */
[----:B------:R-:W-:Y:S01]  /*a5b0*/  R2UR UR47, R7 ;  /* 0x00000000072f72ca */ /* 0x000fe200000e0000 */
[----:B------:R-:W-:Y:S02]  /*a5c0*/  IMAD.MOV.U32 R7, RZ, RZ, 0x40000040 ;  /* 0x40000040ff077424 */ /* 0x000fe400078e00ff */
[----:B------:R-:W-:Y:S01]  /*a5d0*/  VIADD R4, R4, 0x906 ;  /* 0x0000090604047836 */ /* 0x000fe20000000000 */
[----:B------:R-:W-:Y:S02]  /*a5e0*/  R2UR UR42, R6 ;  /* 0x00000000062a72ca */ /* 0x000fe400000e0000 */
[----:B------:R-:W-:Y:S02]  /*a5f0*/  R2UR UR43, R7 ;  /* 0x00000000072b72ca */ /* 0x000fe400000e0000 */
[----:B------:R-:W-:-:S02]  /*a600*/  R2UR UR38, R4 ;  /* 0x00000000042672ca */ /* 0x000fc400000e0000 */
        /* <DEDUP_REMOVED lines=26> */
.L_x_10562:
[----:B------:R-:W2:Y:S01]  /*a7b0*/  LDL R72, [R1+0x80] ;  /* 0x0000800001487983 */ /* 0x000ea20000100800 */
[----:B------:R-:W-:Y:S01]  /*a7c0*/  ULDC UR4, c[0x0][0xad0] ;  /* 0x0002b40000047ab9 */ /* 0x000fe20000000800 */
[----:B------:R-:W-:Y:S01]  /*a7d0*/  ULDC UR5, c[0x0][0xa80] ;  /* 0x0002a00000057ab9 */ /* 0x000fe20000000800 */
[----:B------:R-:W-:Y:S01]  /*a7e0*/  FMUL.FTZ R3, R24, UR4 ;  /* 0x0000000418037c20 */ /* 0x000fe20008410000 */
[----:B------:R-:W-:Y:S01]  /*a7f0*/  FMUL.FTZ R4, R25, UR4 ;  /* 0x0000000419047c20 */ /* 0x000fe20008410000 */
[----:B------:R-:W-:Y:S01]  /*a800*/  FMUL.FTZ R8, R28, UR4 ;  /* 0x000000041c087c20 */ /* 0x000fe20008410000 */
[----:B------:R-:W-:Y:S01]  /*a810*/  FMUL.FTZ R15, R32, UR4 ;  /* 0x00000004200f7c20 */ /* 0x000fe20008410000 */
[----:B0-----:R-:W-:Y:S01]  /*a820*/  FMUL.FTZ R12, R29, UR4 ;  /* 0x000000041d0c7c20 */ /* 0x001fe20008410000 */
[----:B------:R-:W-:Y:S01]  /*a830*/  FMUL.FTZ R32, R43, UR4 ;  /* 0x000000042b207c20 */ /* 0x000fe20008410000 */
[----:B------:R-:W0:Y:S01]  /*a840*/  MUFU.TANH R3, R3 ;  /* 0x0000000300037308 */ /* 0x000e220000002400 */
[----:B------:R-:W-:Y:S01]  /*a850*/  FMUL.FTZ R43, R54, UR4 ;  /* 0x00000004362b7c20 */ /* 0x000fe20008410000 */
[----:B------:R-:W-:-:S02]  /*a860*/  IMAD R54, R176, -0x60, R155 ;  /* 0xffffffa0b0367824 */ /* 0x000fc400078e029b */
        /* <DEDUP_REMOVED lines=43> */
[----:B------:R-:W1:Y:S01]  /*ab20*/  S2R R177, SR_CgaCtaId ;  /* 0x0000000000b17919 */ /* 0x000e620000008800 */
[----:B------:R-:W-:Y:S01]  /*ab30*/  LOP3.LUT R227, R227, 0x3000000, RZ, 0xfc, !PT ;  /* 0x03000000e3e37812 */ /* 0x000fe200078efcff */
        /* <DEDUP_REMOVED lines=30> */
[----:B------:R-:W1:Y:S01]  /*ad20*/  MUFU.TANH R47, R47 ;  /* 0x0000002f002f7308 */ /* 0x000e620000002400 */
[----:B--2---:R-:W-:-:S04]  /*ad30*/  IADD3 R54, -R72, 0x60, R54 ;  /* 0x0000006048367810 */ /* 0x004fc80007ffe136 */
[----:B------:R-:W-:-:S03]  /*ad40*/  ISETP.GT.AND P2, PT, R54, RZ, PT ;  /* 0x000000ff3600720c */ /* 0x000fc60003f44270 */
[----:B------:R-:W2:Y:S01]  /*ad50*/  MUFU.TANH R52, R52 ;  /* 0x0000003400347308 */ /* 0x000ea20000002400 */
[C---:B------:R-:W-:Y:S02]  /*ad60*/  ISETP.GT.AND P3, PT, R54.reuse, 0x1, PT ;  /* 0x000000013600780c */ /* 0x040fe40003f64270 */
[----:B------:R-:W-:Y:S02]  /*ad70*/  ISETP.GT.AND P4, PT, R54, 0x8, PT ;  /* 0x000000083600780c */ /* 0x000fe40003f84270 */
[----:B0-----:R-:W-:Y:S02]  /*ad80*/  FSEL R3, R3, -INF , P2 ;  /* 0xff80000003037808 */ /* 0x001fe40001000000 */
[----:B---3--:R-:W-:Y:S01]  /*ad90*/  FSEL R4, R4, -INF , P3 ;  /* 0xff80000004047808 */ /* 0x008fe20001800000 */
[----:B------:R-:W0:Y:S01]  /*ada0*/  MUFU.TANH R48, R48 ;  /* 0x0000003000307308 */ /* 0x000e220000002400 */
[----:B------:R-:W-:Y:S02]  /*adb0*/  ISETP.GT.AND P5, PT, R54, 0x9, PT ;  /* 0x000000093600780c */ /* 0x000fe40003fa4270 */
[----:B----4-:R-:W-:-:S02]  /*adc0*/  FSEL R56, R8, -INF , P4 ;  /* 0xff80000008387808 */ /* 0x010fc40002000000 */
[----:B------:R-:W-:Y:S02]  /*add0*/  FMNMX.FTZ R57, R3, R4, !PT ;  /* 0x0000000403397209 */ /* 0x000fe40007810000 */
[----:B------:R-:W-:Y:S01]  /*ade0*/  ISETP.GT.AND P1, PT, R54, 0x10, PT ;  /* 0x000000103600780c */ /* 0x000fe20003f24270 */
[----:B------:R-:W3:Y:S01]  /*adf0*/  MUFU.TANH R53, R53 ;  /* 0x0000003500357308 */ /* 0x000ee20000002400 */
[----:B-----5:R-:W-:Y:S02]  /*ae00*/  FSEL R12, R12, -INF , P5 ;  /* 0xff8000000c0c7808 */ /* 0x020fe40002800000 */
[----:B------:R-:W-:Y:S02]  /*ae10*/  FMNMX.FTZ R59, R56, R57, !PT ;  /* 0x00000039383b7209 */ /* 0x000fe40007810000 */
[----:B-1----:R-:W-:Y:S02]  /*ae20*/  FSEL R5, R5, -INF , P2 ;  /* 0xff80000005057808 */ /* 0x002fe40001000000 */
[----:B------:R-:W-:Y:S01]  /*ae30*/  ISETP.GT.AND P2, PT, R54, 0x11, PT ;  /* 0x000000113600780c */ /* 0x000fe20003f44270 */
[----:B------:R-:W1:Y:S01]  /*ae40*/  MUFU.TANH R51, R51 ;  /* 0x0000003300337308 */ /* 0x000e620000002400 */
[----:B------:R-:W-:-:S02]  /*ae50*/  FSEL R57, R15, -INF , P1 ;  /* 0xff8000000f397808 */ /* 0x000fc40000800000 */
[----:B------:R-:W-:Y:S02]  /*ae60*/  FMNMX.FTZ R58, R12, R59, !PT ;  /* 0x0000003b0c3a7209 */ /* 0x000fe40007810000 */
[----:B------:R-:W-:Y:S02]  /*ae70*/  FSEL R15, R7, -INF , P3 ;  /* 0xff800000070f7808 */ /* 0x000fe40001800000 */
[----:B------:R-:W-:Y:S01]  /*ae80*/  ISETP.GT.AND P3, PT, R54, 0x18, PT ;  /* 0x000000183600780c */ /* 0x000fe20003f64270 */
[----:B------:R-:W4:Y:S01]  /*ae90*/  MUFU.TANH R55, R55 ;  /* 0x0000003700377308 */ /* 0x000f220000002400 */
        /* <DEDUP_REMOVED lines=50> */
[----:B------:R-:W-:Y:S02]  /*b1c0*/  FSEL R59, R46, -INF , P4 ;  /* 0xff8000002e3b7808 */ /* 0x000fe40002000000 */
[----:B------:R-:W-:Y:S02]  /*b1d0*/  ISETP.GT.AND P5, PT, R54, 0x48, PT ;  /* 0x000000483600780c */ /* 0x000fe40003fa4270 */
        /* <DEDUP_REMOVED lines=11> */
[----:B--2---:R-:W-:Y:S02]  /*b290*/  FSEL R52, R52, -INF , P2 ;  /* 0xff80000034347808 */ /* 0x004fe40001000000 */
[----:B------:R-:W-:Y:S02]  /*b2a0*/  FMNMX.FTZ R7, R61, R46, !PT ;  /* 0x0000002e3d077209 */ /* 0x000fe40007810000 */
[----:B0-----:R-:W-:-:S02]  /*b2b0*/  FSEL R48, R48, -INF , P4 ;  /* 0xff80000030307808 */ /* 0x001fc40002000000 */
[----:B------:R-:W-:Y:S02]  /*b2c0*/  ISETP.GT.AND P4, PT, R54, 0x58, PT ;  /* 0x000000583600780c */ /* 0x000fe40003f84270 */
[----:B---3--:R-:W-:Y:S02]  /*b2d0*/  FSEL R53, R53, -INF , P3 ;  /* 0xff80000035357808 */ /* 0x008fe40001800000 */
[----:B------:R-:W-:Y:S02]  /*b2e0*/  FMNMX.FTZ R46, R52, R7, !PT ;  /* 0x00000007342e7209 */ /* 0x000fe40007810000 */
[----:B-1----:R-:W-:Y:S02]  /*b2f0*/  FSEL R51, R51, -INF , P5 ;  /* 0xff80000033337808 */ /* 0x002fe40002800000 */
[----:B------:R-:W-:Y:S02]  /*b300*/  ISETP.GT.AND P5, PT, R54, 0x59, PT ;  /* 0x000000593600780c */ /* 0x000fe40003fa4270 */
[----:B----4-:R-:W-:-:S02]  /*b310*/  FSEL R55, R55, -INF , P4 ;  /* 0xff80000037377808 */ /* 0x010fc40002000000 */
[----:B------:R-:W-:Y:S02]  /*b320*/  FMNMX.FTZ R46, R53, R46, !PT ;  /* 0x0000002e352e7209 */ /* 0x000fe40007810000 */
[----:B-----5:R-:W-:Y:S02]  /*b330*/  FSEL R54, R8, -INF , P5 ;  /* 0xff80000008367808 */ /* 0x020fe40002800000 */
[----:B------:R-:W-:Y:S01]  /*b340*/  FMNMX.FTZ R7, R55, R46, !PT ;  /* 0x0000002e37077209 */ /* 0x000fe20007810000 */
[----:B------:R-:W-:Y:S01]  /*b350*/  FMUL.FTZ R46, R63, UR4 ;  /* 0x000000043f2e7c20 */ /* 0x000fe20008410000 */
[----:B------:R-:W-:Y:S01]  /*b360*/  FMNMX.FTZ R50, R5, R15, !PT ;  /* 0x0000000f05327209 */ /* 0x000fe20007810000 */
[----:B------:R-:W-:Y:S01]  /*b370*/  FMUL.FTZ R63, R66, UR4 ;  /* 0x00000004423f7c20 */ /* 0x000fe20008410000 */
[----:B------:R-:W-:Y:S01]  /*b380*/  FMNMX.FTZ R45, R54, R7, !PT ;  /* 0x00000007362d7209 */ /* 0x000fe20007810000 */
[----:B------:R-:W-:Y:S02]  /*b390*/  IMAD.U32 R7, RZ, RZ, UR5 ;  /* 0x00000005ff077e24 */ /* 0x000fe4000f8e00ff */
[----:B------:R-:W-:Y:S01]  /*b3a0*/  FMUL.FTZ R66, R71, UR4 ;  /* 0x0000000447427c20 */ /* 0x000fe20008410000 */
[----:B------:R-:W0:Y:S01]  /*b3b0*/  MUFU.TANH R46, R46 ;  /* 0x0000002e002e7308 */ /* 0x000e220000002400 */
[----:B------:R-:W1:Y:S07]  /*b3c0*/  SHFL.BFLY PT, R8, R45, 0x2, 0x1f ;  /* 0x0c401f002d087f89 */ /* 0x000e6e00000e0000 */
[----:B------:R-:W2:Y:S08]  /*b3d0*/  MUFU.TANH R63, R63 ;  /* 0x0000003f003f7308 */ /* 0x000eb00000002400 */
[----:B------:R-:W3:Y:S01]  /*b3e0*/  MUFU.TANH R66, R66 ;  /* 0x0000004200427308 */ /* 0x000ee20000002400 */
[----:B-1----:R-:W-:-:S02]  /*b3f0*/  FMNMX.FTZ R49, R45, R8, !PT ;  /* 0x000000082d317209 */ /* 0x002fc40007810000 */
[----:B------:R-:W-:-:S03]  /*b400*/  FMNMX.FTZ R45, R13, R50, !PT ;  /* 0x000000320d2d7209 */ /* 0x000fc60007810000 */
[----:B------:R-:W1:Y:S01]  /*b410*/  SHFL.BFLY PT, R8, R49, 0x1, 0x1f ;  /* 0x0c201f0031087f89 */ /* 0x000e6200000e0000 */
[----:B------:R-:W-:Y:S02]  /*b420*/  FMNMX.FTZ R50, R14, R45, !PT ;  /* 0x0000002d0e327209 */ /* 0x000fe40007810000 */
[----:B-1----:R-:W-:-:S04]  /*b430*/  FMNMX.FTZ R8, R49, R8, !PT ;  /* 0x0000000831087209 */ /* 0x002fc80007810000 */
[C---:B------:R-:W-:Y:S01]  /*b440*/  FSETP.NEU.FTZ.AND P6, PT, R8.reuse, -INF , PT ;  /* 0xff8000000800780b */ /* 0x040fe20003fdd000 */
[----:B------:R-:W-:-:S05]  /*b450*/  FMUL.FTZ R62, R8, R7 ;  /* 0x00000007083e7220 */ /* 0x000fca0000410000 */
[----:B------:R-:W-:-:S05]  /*b460*/  FSEL R62, R62, RZ, P6 ;  /* 0x000000ff3e3e7208 */ /* 0x000fca0003000000 */
[-CC-:B------:R-:W-:Y:S01]  /*b470*/  FFMA.FTZ R152, R3, R7.reuse, -R62.reuse ;  /* 0x0000000703987223 */ /* 0x180fe2000001083e */
[----:B------:R-:W-:Y:S01]  /*b480*/  FMNMX.FTZ R3, R21, R50, !PT ;  /* 0x0000003215037209 */ /* 0x000fe20007810000 */
[-CC-:B------:R-:W-:Y:S01]  /*b490*/  FFMA.FTZ R45, R4, R7.reuse, -R62.reuse ;  /* 0x00000007042d7223 */ /* 0x180fe2000001083e */
[-CC-:B------:R-:W-:Y:S01]  /*b4a0*/  FFMA.FTZ R49, R12, R7.reuse, -R62.reuse ;  /* 0x000000070c317223 */ /* 0x180fe2000001083e */
[----:B0-----:R-:W-:Y:S01]  /*b4b0*/  FSEL R12, R46, -INF , P1 ;  /* 0xff8000002e0c7808 */ /* 0x001fe20000800000 */
[--C-:B------:R-:W-:Y:S01]  /*b4c0*/  FFMA.FTZ R154, R56, R7, -R62.reuse ;  /* 0x00000007389a7223 */ /* 0x100fe2000001083e */
[----:B------:R-:W-:Y:S01]  /*b4d0*/  FMNMX.FTZ R4, R24, R3, !PT ;  /* 0x0000000318047209 */ /* 0x000fe20007810000 */
[-CC-:B------:R-:W-:Y:S01]  /*b4e0*/  FFMA.FTZ R156, R57, R7.reuse, -R62.reuse ;  /* 0x00000007399c7223 */ /* 0x180fe2000001083e */
[----:B--2---:R-:W-:Y:S01]  /*b4f0*/  FSEL R56, R63, -INF , P2 ;  /* 0xff8000003f387808 */ /* 0x004fe20001000000 */
[-CC-:B------:R-:W-:Y:S01]  /*b500*/  FFMA.FTZ R50, R20, R7.reuse, -R62.reuse ;  /* 0x0000000714327223 */ /* 0x180fe2000001083e */
[----:B------:R-:W-:Y:S01]  /*b510*/  FMNMX.FTZ R3, R27, R4, !PT ;  /* 0x000000041b037209 */ /* 0x000fe20007810000 */
[-CC-:B------:R-:W-:Y:S01]  /*b520*/  FFMA.FTZ R172, R52, R7.reuse, -R62.reuse ;  /* 0x0000000734ac7223 */ /* 0x180fe2000001083e */
[----:B------:R-:W-:Y:S01]  /*b530*/  FSEL R63, R65, -INF , P3 ;  /* 0xff800000413f7808 */ /* 0x000fe20001800000 */
[--C-:B------:R-:W-:Y:S01]  /*b540*/  FFMA.FTZ R162, R33, R7, -R62.reuse ;  /* 0x0000000721a27223 */ /* 0x100fe2000001083e */
[----:B------:R-:W-:Y:S01]  /*b550*/  FMNMX.FTZ R4, R28, R3, !PT ;  /* 0x000000031c047209 */ /* 0x000fe20007810000 */
[-CC-:B------:R-:W-:Y:S01]  /*b560*/  FFMA.FTZ R33, R34, R7.reuse, -R62.reuse ;  /* 0x0000000722217223 */ /* 0x180fe2000001083e */
[----:B------:R-:W-:Y:S01]  /*b570*/  FSEL R57, R64, -INF , P4 ;  /* 0xff80000040397808 */ /* 0x000fe20002000000 */
[-CC-:B------:R-:W-:Y:S01]  /*b580*/  FFMA.FTZ R34, R38, R7.reuse, -R62.reuse ;  /* 0x0000000726227223 */ /* 0x180fe2000001083e */
[----:B------:R-:W-:Y:S01]  /*b590*/  FMNMX.FTZ R3, R31, R4, !PT ;  /* 0x000000041f037209 */ /* 0x000fe20007810000 */
[----:B------:R-:W-:Y:S01]  /*b5a0*/  MUFU.EX2 R152, R152 ;  /* 0x0000009800987308 */ /* 0x000fe20000000800 */
[----:B---3--:R-:W-:Y:S01]  /*b5b0*/  FSEL R64, R66, -INF , P5 ;  /* 0xff80000042407808 */ /* 0x008fe20002800000 */
[--C-:B------:R-:W-:Y:S01]  /*b5c0*/  FFMA.FTZ R166, R41, R7, -R62.reuse ;  /* 0x0000000729a67223 */ /* 0x100fe2000001083e */
[----:B------:R-:W-:Y:S01]  /*b5d0*/  FMNMX.FTZ R4, R32, R3, !PT ;  /* 0x0000000320047209 */ /* 0x000fe20007810000 */
[-CC-:B------:R-:W-:Y:S01]  /*b5e0*/  FFMA.FTZ R164, R37, R7.reuse, -R62.reuse ;  /* 0x0000000725a47223 */ /* 0x180fe2000001083e */
[-CC-:B------:R-:W-:Y:S01]  /*b5f0*/  FFMA.FTZ R37, R42, R7.reuse, -R62.reuse ;  /* 0x000000072a257223 */ /* 0x180fe2000001083e */
[-CC-:B------:R-:W-:Y:S01]  /*b600*/  FFMA.FTZ R158, R25, R7.reuse, -R62.reuse ;  /* 0x00000007199e7223 */ /* 0x180fe2000001083e */
[----:B------:R-:W-:Y:S01]  /*b610*/  FMNMX.FTZ R3, R35, R4, !PT ;  /* 0x0000000423037209 */ /* 0x000fe20007810000 */
[----:B------:R-:W0:Y:S01]  /*b620*/  MUFU.EX2 R45, R45 ;  /* 0x0000002d002d7308 */ /* 0x000e220000000800 */
[-CC-:B------:R-:W-:Y:S01]  /*b630*/  FFMA.FTZ R26, R26, R7.reuse, -R62.reuse ;  /* 0x000000071a1a7223 */ /* 0x180fe2000001083e */
[--C-:B------:R-:W-:Y:S01]  /*b640*/  FFMA.FTZ R160, R29, R7, -R62.reuse ;  /* 0x000000071da07223 */ /* 0x100fe2000001083e */
[----:B------:R-:W-:Y:S01]  /*b650*/  FMNMX.FTZ R4, R36, R3, !PT ;  /* 0x0000000324047209 */ /* 0x000fe20007810000 */
[-CC-:B------:R-:W-:Y:S01]  /*b660*/  FFMA.FTZ R30, R30, R7.reuse, -R62.reuse ;  /* 0x000000071e1e7223 */ /* 0x180fe2000001083e */
[-CC-:B------:R-:W-:Y:S01]  /*b670*/  FFMA.FTZ R168, R58, R7.reuse, -R62.reuse ;  /* 0x000000073aa87223 */ /* 0x180fe2000001083e */
[-CC-:B------:R-:W-:Y:S01]  /*b680*/  FFMA.FTZ R29, R59, R7.reuse, -R62.reuse ;  /* 0x000000073b1d7223 */ /* 0x180fe2000001083e */
[----:B------:R-:W-:Y:S01]  /*b690*/  FMNMX.FTZ R3, R39, R4, !PT ;  /* 0x0000000427037209 */ /* 0x000fe20007810000 */
[----:B------:R-:W1:Y:S01]  /*b6a0*/  MUFU.EX2 R154, R154 ;  /* 0x0000009a009a7308 */ /* 0x000e620000000800 */
[-CC-:B------:R-:W-:Y:S01]  /*b6b0*/  FFMA.FTZ R170, R60, R7.reuse, -R62.reuse ;  /* 0x000000073caa7223 */ /* 0x180fe2000001083e */
[--C-:B------:R-:W-:Y:S01]  /*b6c0*/  FFMA.FTZ R25, R53, R7, -R62.reuse ;  /* 0x0000000735197223 */ /* 0x100fe2000001083e */
[----:B------:R-:W-:Y:S01]  /*b6d0*/  FMNMX.FTZ R4, R40, R3, !PT ;  /* 0x0000000328047209 */ /* 0x000fe20007810000 */
[----:B------:R-:W-:-:S03]  /*b6e0*/  FFMA.FTZ R174, R55, R7, -R62 ;  /* 0x0000000737ae7223 */ /* 0x000fc6000001083e */
[----:B------:R-:W-:Y:S01]  /*b6f0*/  FMNMX.FTZ R3, R43, R4, !PT ;  /* 0x000000042b037209 */ /* 0x000fe20007810000 */
[----:B------:R-:W2:Y:S03]  /*b700*/  MUFU.EX2 R49, R49 ;  /* 0x0000003100317308 */ /* 0x000ea60000000800 */
        /* <DEDUP_REMOVED lines=12> */
[----:B------:R-:W-:-:S05]  /*b7d0*/  FMNMX.FTZ R3, R64, R3, !PT ;  /* 0x0000000340037209 */ /* 0x000fca0007810000 */
[----:B------:R-:W4:Y:S01]  /*b7e0*/  SHFL.BFLY PT, R4, R3, 0x2, 0x1f ;  /* 0x0c401f0003047f89 */ /* 0x000f2200000e0000 */
[----:B------:R-:W-:Y:S01]  /*b7f0*/  MUFU.EX2 R160, R160 ;  /* 0x000000a000a07308 */ /* 0x000fe20000000800 */
[----:B---3--:R-:W-:-:S07]  /*b800*/  FFMA.FTZ R26, R61, R7, -R62 ;  /* 0x000000073d1a7223 */ /* 0x008fce000001083e */
[----:B------:R-:W-:Y:S08]  /*b810*/  MUFU.EX2 R30, R30 ;  /* 0x0000001e001e7308 */ /* 0x000ff00000000800 */
[----:B------:R-:W-:Y:S01]  /*b820*/  MUFU.EX2 R162, R162 ;  /* 0x000000a200a27308 */ /* 0x000fe20000000800 */
[----:B----4-:R-:W-:-:S07]  /*b830*/  FMNMX.FTZ R4, R3, R4, !PT ;  /* 0x0000000403047209 */ /* 0x010fce0007810000 */
[----:B------:R-:W-:Y:S01]  /*b840*/  MUFU.EX2 R33, R33 ;  /* 0x0000002100217308 */ /* 0x000fe20000000800 */
[----:B------:R-:W3:Y:S07]  /*b850*/  SHFL.BFLY PT, R3, R4, 0x1, 0x1f ;  /* 0x0c201f0004037f89 */ /* 0x000eee00000e0000 */
[----:B------:R-:W-:Y:S08]  /*b860*/  MUFU.EX2 R164, R164 ;  /* 0x000000a400a47308 */ /* 0x000ff00000000800 */
[----:B------:R-:W-:Y:S08]  /*b870*/  MUFU.EX2 R34, R34 ;  /* 0x0000002200227308 */ /* 0x000ff00000000800 */
[----:B------:R-:W-:Y:S01]  /*b880*/  MUFU.EX2 R166, R166 ;  /* 0x000000a600a67308 */ /* 0x000fe20000000800 */
[----:B---3--:R-:W-:Y:S01]  /*b890*/  FMNMX.FTZ R20, R4, R3, !PT ;  /* 0x0000000304147209 */ /* 0x008fe20007810000 */
[----:B------:R-:W-:Y:S01]  /*b8a0*/  FFMA.FTZ R3, R54, R7, -R62 ;  /* 0x0000000736037223 */ /* 0x000fe2000001083e */
[----:B------:R-:W-:-:S02]  /*b8b0*/  IADD3 R4, R0, 0x32440, RZ ;  /* 0x0003244000047810 */ /* 0x000fc40007ffe0ff */
        /* <DEDUP_REMOVED lines=9> */
[----:B------:R-:W-:Y:S01]  /*b950*/  PRMT R5, R177, 0x654, R4 ;  /* 0x00000654b1057816 */ /* 0x000fe20000000004 */
[-CC-:B------:R-:W-:Y:S01]  /*b960*/  FFMA.FTZ R157, R21, R7.reuse, -R52.reuse ;  /* 0x00000007159d7223 */ /* 0x180fe20000010834 */
[-CC-:B------:R-:W-:Y:S01]  /*b970*/  FFMA.FTZ R42, R24, R7.reuse, -R52.reuse ;  /* 0x00000007182a7223 */ /* 0x180fe20000010834 */
[----:B------:R-:W-:Y:S01]  /*b980*/  MUFU.EX2 R153, R153 ;  /* 0x0000009900997308 */ /* 0x000fe20000000800 */
[----:B------:R3:W-:Y:S01]  /*b990*/  SYNCS.ARRIVE.TRANS64.RED.A1T0 RZ, [R5+URZ], RZ ;  /* 0x000000ff05ff79a7 */ /* 0x0007e2000810043f */
[-CC-:B------:R-:W-:Y:S01]  /*b9a0*/  FFMA.FTZ R159, R27, R7.reuse, -R52.reuse ;  /* 0x000000071b9f7223 */ /* 0x180fe20000010834 */
[-CC-:B------:R-:W-:Y:S01]  /*b9b0*/  FFMA.FTZ R27, R36, R7.reuse, -R52.reuse ;  /* 0x00000007241b7223 */ /* 0x180fe20000010834 */
[-CC-:B------:R-:W-:Y:S01]  /*b9c0*/  FFMA.FTZ R21, R28, R7.reuse, -R52.reuse ;  /* 0x000000071c157223 */ /* 0x180fe20000010834 */
[-CC-:B------:R-:W-:Y:S01]  /*b9d0*/  FFMA.FTZ R28, R40, R7.reuse, -R52.reuse ;  /* 0x00000007281c7223 */ /* 0x180fe20000010834 */
[-CC-:B------:R-:W-:Y:S01]  /*b9e0*/  FFMA.FTZ R161, R31, R7.reuse, -R52.reuse ;  /* 0x000000071fa17223 */ /* 0x180fe20000010834 */
[----:B------:R-:W-:Y:S01]  /*b9f0*/  FFMA.FTZ R24, R32, R7, -R52 ;  /* 0x0000000720187223 */ /* 0x000fe20000010834 */
[----:B------:R-:W4:Y:S01]  /*ba00*/  MUFU.EX2 R38, R38 ;  /* 0x0000002600267308 */ /* 0x000f220000000800 */
[----:B---3--:R-:W-:-:S02]  /*ba10*/  IMAD.MOV.U32 R5, RZ, RZ, 0x40000040 ;  /* 0x40000040ff057424 */ /* 0x008fc400078e00ff */
[-CC-:B------:R-:W-:Y:S01]  /*ba20*/  FFMA.FTZ R163, R35, R7.reuse, -R52.reuse ;  /* 0x0000000723a37223 */ /* 0x180fe20000010834 */
[----:B------:R-:W-:Y:S02]  /*ba30*/  IMAD R4, R202, 0xc00, R227 ;  /* 0x00000c00ca047824 */ /* 0x000fe400078e02e3 */
[-CC-:B------:R-:W-:Y:S01]  /*ba40*/  FFMA.FTZ R31, R12, R7.reuse, -R52.reuse ;  /* 0x000000070c1f7223 */ /* 0x180fe20000010834 */
[----:B------:R-:W-:Y:S01]  /*ba50*/  FFMA.FTZ R165, R39, R7, -R52 ;  /* 0x0000000727a57223 */ /* 0x000fe20000010834 */
[----:B------:R-:W-:Y:S01]  /*ba60*/  R2UR UR7, R5 ;  /* 0x00000000050772ca */ /* 0x000fe200000e0000 */
[----:B0-----:R-:W-:Y:S01]  /*ba70*/  FADD.FTZ R5, R152, R45 ;  /* 0x0000002d98057221 */ /* 0x001fe20000010000 */
[----:B------:R-:W0:Y:S01]  /*ba80*/  MUFU.EX2 R155, R155 ;  /* 0x0000009b009b7308 */ /* 0x000e220000000800 */
[C---:B------:R-:W-:Y:S01]  /*ba90*/  VIADD R14, R4.reuse, 0x80 ;  /* 0x00000080040e7836 */ /* 0x040fe20000000000 */
[----:B------:R-:W-:Y:S01]  /*baa0*/  R2UR UR6, R4 ;  /* 0x00000000040672ca */ /* 0x000fe200000e0000 */
[----:B-1----:R-:W-:Y:S01]  /*bab0*/  FADD.FTZ R40, R154, R5 ;  /* 0x000000059a287221 */ /* 0x002fe20000010000 */
[----:B------:R-:W-:-:S02]  /*bac0*/  VIADD R12, R4, 0x100 ;  /* 0x00000100040c7836 */ /* 0x000fc40000000000 */
[----:B------:R-:W-:Y:S01]  /*bad0*/  FFMA.FTZ R167, R43, R7, -R52 ;  /* 0x000000072ba77223 */ /* 0x000fe20000010834 */
[----:B------:R-:W-:Y:S02]  /*bae0*/  IMAD.MOV.U32 R13, RZ, RZ, 0x40000040 ;  /* 0x40000040ff0d7424 */ /* 0x000fe400078e00ff */
[----:B--2---:R-:W-:Y:S01]  /*baf0*/  FADD.FTZ R5, R49, R40 ;  /* 0x0000002831057221 */ /* 0x004fe20000010000 */
[----:B------:R-:W1:Y:S01]  /*bb00*/  MUFU.EX2 R41, R41 ;  /* 0x0000002900297308 */ /* 0x000e620000000800 */
[----:B----4-:R-:W-:Y:S01]  /*bb10*/  FADD.FTZ R36, R153, R38 ;  /* 0x0000002699247221 */ /* 0x010fe20000010000 */
[----:B------:R-:W-:Y:S01]  /*bb20*/  R2UR UR10, R14 ;  /* 0x000000000e0a72ca */ /* 0x000fe200000e0000 */
[----:B------:R-:W-:Y:S01]  /*bb30*/  FADD.FTZ R5, R156, R5 ;  /* 0x000000059c057221 */ /* 0x000fe20000010000 */
[----:B------:R-:W-:Y:S01]  /*bb40*/  R2UR UR14, R12 ;  /* 0x000000000c0e72ca */ /* 0x000fe200000e0000 */
[----:B------:R-:W-:Y:S01]  /*bb50*/  VIADD R14, R4, 0x180 ;  /* 0x00000180040e7836 */ /* 0x000fe20000000000 */
[----:B------:R-:W-:Y:S01]  /*bb60*/  R2UR UR15, R13 ;  /* 0x000000000d0f72ca */ /* 0x000fe200000e0000 */
[----:B------:R-:W-:Y:S01]  /*bb70*/  FADD.FTZ R5, R50, R5 ;  /* 0x0000000532057221 */ /* 0x000fe20000010000 */
[----:B------:R-:W2:Y:S01]  /*bb80*/  MUFU.EX2 R157, R157 ;  /* 0x0000009d009d7308 */ /* 0x000ea20000000800 */
[----:B0-----:R-:W-:Y:S01]  /*bb90*/  FADD.FTZ R36, R155, R36 ;  /* 0x000000249b247221 */ /* 0x001fe20000010000 */
[----:B------:R-:W-:-:S02]  /*bba0*/  VIADD R12, R4, 0x200 ;  /* 0x00000200040c7836 */ /* 0x000fc40000000000 */
[----:B------:R-:W-:Y:S01]  /*bbb0*/  FADD.FTZ R5, R158, R5 ;  /* 0x000000059e057221 */ /* 0x000fe20000010000 */
[----:B------:R-:W-:Y:S01]  /*bbc0*/  VIADD R4, R4, 0x280 ;  /* 0x0000028004047836 */ /* 0x000fe20000000000 */
[----:B------:R-:W-:Y:S01]  /*bbd0*/  R2UR UR23, R13 ;  /* 0x000000000d1772ca */ /* 0x000fe200000e0000 */
[-C--:B------:R-:W-:Y:S01]  /*bbe0*/  FFMA.FTZ R32, R44, R7.reuse, -R52 ;  /* 0x000000072c207223 */ /* 0x080fe20000010834 */
[----:B------:R-:W-:Y:S01]  /*bbf0*/  FADD.FTZ R5, R46, R5 ;  /* 0x000000052e057221 */ /* 0x000fe20000010000 */
[----:B------:R-:W0:Y:S01]  /*bc00*/  MUFU.EX2 R42, R42 ;  /* 0x0000002a002a7308 */ /* 0x000e220000000800 */
[----:B-1----:R-:W-:Y:S01]  /*bc10*/  FADD.FTZ R36, R41, R36 ;  /* 0x0000002429247221 */ /* 0x002fe20000010000 */
[----:B------:R2:W-:Y:S01]  /*bc20*/  BAR.SYNC.DEFER_BLOCKING R9, 0x100 ;  /* 0x000400090000751d */ /* 0x0005e20000010000 */
[----:B------:R-:W-:Y:S01]  /*bc30*/  R2UR UR26, R4 ;  /* 0x00000000041a72ca */ /* 0x000fe200000e0000 */
[-CC-:B------:R-:W-:Y:S01]  /*bc40*/  FFMA.FTZ R169, R47, R7.reuse, -R52.reuse ;  /* 0x000000072fa97223 */ /* 0x180fe20000010834 */
[----:B------:R-:W-:Y:S01]  /*bc50*/  R2UR UR22, R12 ;  /* 0x000000000c1672ca */ /* 0x000fe200000e0000 */
[-CC-:B------:R-:W-:Y:S01]  /*bc60*/  FFMA.FTZ R48, R48, R7.reuse, -R52.reuse ;  /* 0x0000000730307223 */ /* 0x180fe20000010834 */
[-C--:B------:R-:W-:Y:S01]  /*bc70*/  FFMA.FTZ R171, R51, R7.reuse, -R52 ;  /* 0x0000000733ab7223 */ /* 0x080fe20000010834 */
[----:B------:R-:W1:Y:S01]  /*bc80*/  MUFU.EX2 R159, R159 ;  /* 0x0000009f009f7308 */ /* 0x000e620000000800 */
[----:B------:R-:W-:Y:S01]  /*bc90*/  R2UR UR18, R14 ;  /* 0x000000000e1272ca */ /* 0x000fe200000e0000 */
[----:B--2---:R-:W-:Y:S01]  /*bca0*/  FADD.FTZ R9, R157, R36 ;  /* 0x000000249d097221 */ /* 0x004fe20000010000 */
[-CC-:B------:R-:W-:Y:S01]  /*bcb0*/  FFMA.FTZ R56, R56, R7.reuse, -R52.reuse ;  /* 0x0000000738387223 */ /* 0x180fe20000010834 */
[-CC-:B------:R-:W-:Y:S01]  /*bcc0*/  FFMA.FTZ R63, R63, R7.reuse, -R52.reuse ;  /* 0x000000073f3f7223 */ /* 0x180fe20000010834 */
[-CC-:B------:R-:W-:Y:S01]  /*bcd0*/  FFMA.FTZ R57, R57, R7.reuse, -R52.reuse ;  /* 0x0000000739397223 */ /* 0x180fe20000010834 */
[----:B------:R-:W-:Y:S01]  /*bce0*/  FFMA.FTZ R52, R64, R7, -R52 ;  /* 0x0000000740347223 */ /* 0x000fe20000010834 */
[----:B------:R-:W-:Y:S01]  /*bcf0*/  F2FP.F16.F32.PACK_AB R152, R45, R152 ;  /* 0x000000982d98723e */ /* 0x000fe200000000ff */
[----:B------:R-:W2:Y:S01]  /*bd00*/  MUFU.EX2 R21, R21 ;  /* 0x0000001500157308 */ /* 0x000ea20000000800 */
[----:B0-----:R-:W-:Y:S01]  /*bd10*/  FADD.FTZ R36, R42, R9 ;  /* 0x000000092a247221 */ /* 0x001fe20000010000 */
[----:B------:R-:W-:Y:S01]  /*bd20*/  FADD.FTZ R9, R160, R5 ;  /* 0x00000005a0097221 */ /* 0x000fe20000010000 */
[----:B------:R-:W-:Y:S01]  /*bd30*/  MOV R5, 0x40000040 ;  /* 0x4000004000057802 */ /* 0x000fe20000000f00 */
[----:B------:R-:W-:Y:S01]  /*bd40*/  IMAD.MOV.U32 R15, RZ, RZ, 0x40000040 ;  /* 0x40000040ff0f7424 */ /* 0x000fe200078e00ff */
[----:B------:R-:W-:Y:S01]  /*bd50*/  F2FP.F16.F32.PACK_AB R154, R49, R154 ;  /* 0x0000009a319a723e */ /* 0x000fe200000000ff */
[----:B------:R-:W-:Y:S01]  /*bd60*/  FADD.FTZ R9, R30, R9 ;  /* 0x000000091e097221 */ /* 0x000fe20000010000 */
[----:B------:R-:W-:Y:S01]  /*bd70*/  R2UR UR27, R5 ;  /* 0x00000000051b72ca */ /* 0x000fe200000e0000 */
[----:B------:R-:W0:Y:S01]  /*bd80*/  MUFU.EX2 R161, R161 ;  /* 0x000000a100a17308 */ /* 0x000e220000000800 */
[----:B-1----:R-:W-:Y:S01]  /*bd90*/  FADD.FTZ R36, R159, R36 ;  /* 0x000000249f247221 */ /* 0x002fe20000010000 */
[----:B------:R-:W-:Y:S01]  /*bda0*/  FADD.FTZ R12, R162, R9 ;  /* 0x00000009a20c7221 */ /* 0x000fe20000010000 */
[----:B------:R-:W-:-:S02]  /*bdb0*/  F2FP.F16.F32.PACK_AB R153, R38, R153 ;  /* 0x000000992699723e */ /* 0x000fc400000000ff */
[----:B------:R-:W-:Y:S01]  /*bdc0*/  F2FP.F16.F32.PACK_AB R155, R41, R155 ;  /* 0x0000009b299b723e */ /* 0x000fe200000000ff */
[----:B------:R-:W-:Y:S01]  /*bdd0*/  FADD.FTZ R5, R33, R12 ;  /* 0x0000000c21057221 */ /* 0x000fe20000010000 */
[----:B------:R-:W-:Y:S01]  /*bde0*/  F2FP.F16.F32.PACK_AB R156, R50, R156 ;  /* 0x0000009c329c723e */ /* 0x000fe200000000ff */
[----:B------:R-:W1:Y:S01]  /*bdf0*/  MUFU.EX2 R24, R24 ;  /* 0x0000001800187308 */ /* 0x000e620000000800 */
[----:B--2---:R-:W-:Y:S01]  /*be00*/  FADD.FTZ R36, R21, R36 ;  /* 0x0000002415247221 */ /* 0x004fe20000010000 */
[----:B------:R-:W-:Y:S01]  /*be10*/  FADD.FTZ R5, R164, R5 ;  /* 0x00000005a4057221 */ /* 0x000fe20000010000 */
[----:B------:R-:W-:Y:S02]  /*be20*/  F2FP.F16.F32.PACK_AB R157, R42, R157 ;  /* 0x0000009d2a9d723e */ /* 0x000fe400000000ff */
[----:B------:R-:W-:Y:S01]  /*be30*/  F2FP.F16.F32.PACK_AB R158, R46, R158 ;  /* 0x0000009e2e9e723e */ /* 0x000fe200000000ff */
[----:B------:R-:W-:Y:S01]  /*be40*/  FADD.FTZ R5, R34, R5 ;  /* 0x0000000522057221 */ /* 0x000fe20000010000 */
[----:B------:R-:W-:Y:S01]  /*be50*/  F2FP.F16.F32.PACK_AB R160, R30, R160 ;  /* 0x000000a01ea0723e */ /* 0x000fe200000000ff */
[----:B------:R-:W2:Y:S01]  /*be60*/  MUFU.EX2 R163, R163 ;  /* 0x000000a300a37308 */ /* 0x000ea20000000800 */
[----:B0-----:R-:W-:Y:S01]  /*be70*/  FADD.FTZ R13, R161, R36 ;  /* 0x00000024a10d7221 */ /* 0x001fe20000010000 */
[----:B------:R-:W-:-:S02]  /*be80*/  F2FP.F16.F32.PACK_AB R162, R33, R162 ;  /* 0x000000a221a2723e */ /* 0x000fc400000000ff */
[----:B------:R-:W-:Y:S02]  /*be90*/  F2FP.F16.F32.PACK_AB R164, R34, R164 ;  /* 0x000000a422a4723e */ /* 0x000fe400000000ff */
[----:B------:R-:W-:Y:S02]  /*bea0*/  R2UR UR11, R15 ;  /* 0x000000000f0b72ca */ /* 0x000fe400000e0000 */
[----:B------:R-:W0:Y:S01]  /*beb0*/  MUFU.EX2 R27, R27 ;  /* 0x0000001b001b7308 */ /* 0x000e220000000800 */
[C---:B-1----:R-:W-:Y:S01]  /*bec0*/  FADD.FTZ R4, R24.reuse, R13 ;  /* 0x0000000d18047221 */ /* 0x042fe20000010000 */
[----:B------:R-:W-:Y:S02]  /*bed0*/  F2FP.F16.F32.PACK_AB R161, R24, R161 ;  /* 0x000000a118a1723e */ /* 0x000fe400000000ff */
[----:B------:R-:W-:Y:S02]  /*bee0*/  F2FP.F16.F32.PACK_AB R159, R21, R159 ;  /* 0x0000009f159f723e */ /* 0x000fe400000000ff */
[----:B------:R-:W-:-:S02]  /*bef0*/  R2UR UR19, R15 ;  /* 0x000000000f1372ca */ /* 0x000fc400000e0000 */
[----:B------:R-:W1:Y:S01]  /*bf00*/  MUFU.EX2 R165, R165 ;  /* 0x000000a500a57308 */ /* 0x000e620000000800 */
[----:B--2---:R-:W-:-:S07]  /*bf10*/  FADD.FTZ R36, R163, R4 ;  /* 0x00000004a3247221 */ /* 0x004fce0000010000 */
[----:B------:R-:W2:Y:S01]  /*bf20*/  MUFU.EX2 R28, R28 ;  /* 0x0000001c001c7308 */ /* 0x000ea20000000800 */
[C---:B0-----:R-:W-:Y:S01]  /*bf30*/  FADD.FTZ R36, R27.reuse, R36 ;  /* 0x000000241b247221 */ /* 0x041fe20000010000 */
[----:B------:R-:W-:-:S06]  /*bf40*/  F2FP.F16.F32.PACK_AB R163, R27, R163 ;  /* 0x000000a31ba3723e */ /* 0x000fcc00000000ff */
[----:B------:R-:W0:Y:S01]  /*bf50*/  MUFU.EX2 R167, R167 ;  /* 0x000000a700a77308 */ /* 0x000e220000000800 */
[----:B-1----:R-:W-:Y:S01]  /*bf60*/  FADD.FTZ R9, R165, R36 ;  /* 0x00000024a5097221 */ /* 0x002fe20000010000 */
[----:B------:R-:W-:Y:S01]  /*bf70*/  FADD.FTZ R36, R166, R5 ;  /* 0x00000005a6247221 */ /* 0x000fe20000010000 */
[----:B------:R-:W-:-:S05]  /*bf80*/  F2FP.F16.F32.PACK_AB R166, R37, R166 ;  /* 0x000000a625a6723e */ /* 0x000fca00000000ff */
[----:B------:R-:W1:Y:S01]  /*bf90*/  MUFU.EX2 R32, R32 ;  /* 0x0000002000207308 */ /* 0x000e620000000800 */
[C---:B--2---:R-:W-:Y:S01]  /*bfa0*/  FADD.FTZ R12, R28.reuse, R9 ;  /* 0x000000091c0c7221 */ /* 0x044fe20000010000 */
[----:B------:R-:W-:Y:S01]  /*bfb0*/  FADD.FTZ R9, R37, R36 ;  /* 0x0000002425097221 */ /* 0x000fe20000010000 */
[----:B------:R-:W-:-:S03]  /*bfc0*/  F2FP.F16.F32.PACK_AB R165, R28, R165 ;  /* 0x000000a51ca5723e */ /* 0x000fc600000000ff */
[----:B------:R-:W-:Y:S02]  /*bfd0*/  FADD.FTZ R24, R168, R9 ;  /* 0x00000009a8187221 */ /* 0x000fe40000010000 */
        /* <DEDUP_REMOVED lines=36> */
[----:B--2---:R-:W-:-:S04]  /*c220*/  FADD.FTZ R5, R57, R24 ;  /* 0x0000001839057221 */ /* 0x004fc80000010000 */
[C---:B0-----:R-:W-:Y:S01]  /*c230*/  FADD.FTZ R12, R52.reuse, R5 ;  /* 0x00000005340c7221 */ /* 0x041fe20000010000 */
[----:B------:R-:W-:Y:S02]  /*c240*/  F2FP.F16.F32.PACK_AB R175, R52, R57 ;  /* 0x0000003934af723e */ /* 0x000fe400000000ff */
[----:B------:R-:W-:Y:S01]  /*c250*/  WARPGROUP.ARRIVE ;  /* 0x00000000000079c5 */ /* 0x000fe20000000000 */
[----:B-1----:R-:W-:-:S05]  /*c260*/  F2FP.F16.F32.PACK_AB R174, R3, R174 ;  /* 0x000000ae03ae723e */ /* 0x002fca00000000ff */
[----:B------:R-:W-:Y:S01]  /*c270*/  HGMMA.64x256x16.F32 R24, R152, gdesc[UR4].tnspB, RZ, !UPT, gsb0 ;  /* 0x43e0000498187df0 */ /* 0x000fe2000c0008ff */
[----:B------:R-:W-:Y:S02]  /*c280*/  FADD.FTZ R13, R3, R4 ;  /* 0x00000004030d7221 */ /* 0x000fe40000010000 */
        /* <DEDUP_REMOVED lines=21> */
[----:B------:R-:W-:Y:S05]  /*c3e0*/  @!P0 BRA `(.L_x_10563) ;  /* 0x0000000000048947 */ /* 0x000fea0003800000 */
[----:B------:R-:W-:Y:S01]  /*c3f0*/  BPT.TRAP 0x1 ;  /* 0x000000040000795c */ /* 0x000fe20000300000 */
.L_x_10563:
[----:B------:R-:W2:Y:S01]  /*c400*/  LDL R4, [R1+0x3c] ;  /* 0x00003c0001047983 */ /* 0x000ea20000100800 */
[----:B------:R-:W-:Y:S01]  /*c410*/  VIADD R3, R176, 0xfffffffe ;  /* 0xfffffffeb0037836 */ /* 0x000fe20000000000 */
[----:B------:R-:W-:Y:S01]  /*c420*/  ULDC UR38, c[0x0][0xad0] ;  /* 0x0002b40000267ab9 */ /* 0x000fe20000000800 */
[----:B------:R-:W-:-:S05]  /*c430*/  VIADD R0, R0, 0x32460 ;  /* 0x0003246000007836 */ /* 0x000fca0000000000 */
[----:B------:R-:W-:-:S04]  /*c440*/  PRMT R0, R177, 0x654, R0 ;  /* 0x00000654b1007816 */ /* 0x000fc80000000000 */
[----:B------:R0:W-:Y:S01]  /*c450*/  SYNCS.ARRIVE.TRANS64.RED.A1T0 RZ, [R0+URZ], RZ ;  /* 0x000000ff00ff79a7 */ /* 0x0001e2000810043f */
[----:B--2---:R-:W-:-:S13]  /*c460*/  ISETP.GE.AND P1, PT, R3, R4, PT ;  /* 0x000000040300720c */ /* 0x004fda0003f26270 */
[----:B0-----:R-:W-:Y:S05]  /*c470*/  @!P1 BRA `(.L_x_10564) ;  /* 0x0000002c00b09947 */ /* 0x001fea0003800000 */
[----:B------:R-:W-:Y:S02]  /*c480*/  IMAD.MOV.U32 R4, RZ, RZ, R20 ;  /* 0x000000ffff047224 */ /* 0x000fe400078e0014 */
[----:B------:R-:W-:-:S07]  /*c490*/  IMAD.MOV.U32 R5, RZ, RZ, R8 ;  /* 0x000000ffff057224 */ /* 0x000fce00078e0008 */
.L_x_10575:
[----:B------:R-:W2:Y:S01]  /*c4a0*/  LDL R6, [R1+0x3c] ;  /* 0x00003c0001067983 */ /* 0x000ea20000100800 */
[----:B------:R-:W-:Y:S01]  /*c4b0*/  VIADD R202, R202, 0x1 ;  /* 0x00000001caca7836 */ /* 0x000fe20000000000 */
[----:B------:R-:W-:Y:S05]  /*c4c0*/  YIELD ;  /* 0x0000000000007946 */ /* 0x000fea0003800000 */
[----:B0----5:R-:W-:Y:S01]  /*c4d0*/  IMAD.MOV.U32 R0, RZ, RZ, R3 ;  /* 0x000000ffff007224 */ /* 0x021fe200078e0003 */
[----:B------:R-:W-:Y:S01]  /*c4e0*/  ISETP.NE.AND P2, PT, R202, 0x2, PT ;  /* 0x00000002ca00780c */ /* 0x000fe20003f45270 */
[----:B------:R-:W-:-:S03]  /*c4f0*/  VIADD R3, R3, 0xffffffff ;  /* 0xffffffff03037836 */ /* 0x000fc60000000000 */
[----:B------:R-:W-:Y:S02]  /*c500*/  SEL R202, R202, RZ, P2 ;  /* 0x000000ffcaca7207 */ /* 0x000fe40001000000 */
[----:B--2---:R-:W-:Y:S02]  /*c510*/  ISETP.GT.AND P1, PT, R0, R6, PT ;  /* 0x000000060000720c */ /* 0x004fe40003f24270 */
[----:B------:R-:W-:-:S04]  /*c520*/  SEL R0, RZ, 0x1, P2 ;  /* 0x00000001ff007807 */ /* 0x000fc80001000000 */
[----:B------:R-:W-:Y:S01]  /*c530*/  LOP3.LUT R214, R214, R0, RZ, 0x3c, !PT ;  /* 0x00000000d6d67212 */ /* 0x000fe200078e3cff */
[----:B------:R-:W-:Y:S06]  /*c540*/  @!P0 BRA `(.L_x_10565) ;  /* 0x0000000000048947 */ /* 0x000fec0003800000 */
[----:B------:R-:W-:Y:S01]  /*c550*/  BPT.TRAP 0x1 ;  /* 0x000000040000795c */ /* 0x000fe20000300000 */
.L_x_10565:
[----:B------:R-:W-:Y:S01]  /*c560*/  IMAD R0, R202, 0x8, R19 ;  /* 0x00000008ca007824 */ /* 0x000fe200078e0213 */
[----:B------:R-:W-:-:S04]  /*c570*/  SHF.L.U32 R6, R214, 0x1f, RZ ;  /* 0x0000001fd6067819 */ /* 0x000fc800000006ff */
[----:B------:R0:W1:Y:S01]  /*c580*/  SYNCS.PHASECHK.TRANS64.TRYWAIT P2, [R0+URZ+0x32430], R6 ;  /* 0x03243006000075a7 */ /* 0x000062000804017f */
[----:B------:R-:W-:Y:S05]  /*c590*/  @!P0 BRA `(.L_x_10566) ;  /* 0x0000000000048947 */ /* 0x000fea0003800000 */
[----:B------:R-:W-:Y:S01]  /*c5a0*/  BPT.TRAP 0x1 ;  /* 0x000000040000795c */ /* 0x000fe20000300000 */
.L_x_10566:
[----:B------:R-:W2:Y:S01]  /*c5b0*/  LDL R7, [R1+0x4] ;  /* 0x0000040001077983 */ /* 0x000ea20000100800 */
[----:B------:R-:W-:Y:S01]  /*c5c0*/  MOV R21, 0x40000040 ;  /* 0x4000004000157802 */ /* 0x000fe20000000f00 */
[----:B--2---:R-:W-:Y:S01]  /*c5d0*/  IMAD R20, R202, 0x300, R7 ;  /* 0x00000300ca147824 */ /* 0x004fe200078e0207 */
[----:B-1----:R-:W-:Y:S06]  /*c5e0*/  @P2 BRA `(.L_x_10567) ;  /* 0x0000000000082947 */ /* 0x002fec0003800000 */
[----:B------:R-:W1:Y:S02]  /*c5f0*/  SYNCS.PHASECHK.TRANS64.TRYWAIT P2, [R0+URZ+0x32430], R6 ;  /* 0x03243006000075a7 */ /* 0x000e64000804017f */
[----:B-1----:R-:W-:Y:S05]  /*c600*/  @!P2 BRA `(.L_x_10568) ;  /* 0x0000011000fca947 */ /* 0x002fea0003800000 */
.L_x_10567:
[----:B------:R-:W-:Y:S05]  /*c610*/  WARPSYNC.ALL ;  /* 0x0000000000007948 */ /* 0x000fea0003800000 */
[C---:B------:R-:W-:Y:S01]  /*c620*/  R2UR UR18, R20.reuse ;  /* 0x00000000141272ca */ /* 0x040fe200000e0000 */
[----:B------:R-:W-:Y:S01]  /*c630*/  WARPGROUP.ARRIVE ;  /* 0x00000000000079c5 */ /* 0x000fe20000000000 */
        /* <DEDUP_REMOVED lines=12> */
[----:B------:R-:W-:-:S02]  /*c700*/  R2UR UR13, R221 ;  /* 0x00000000dd0d72ca */ /* 0x000fc400000e0000 */
[----:B------:R-:W-:Y:S02]  /*c710*/  R2UR UR10, R8 ;  /* 0x00000000080a72ca */ /* 0x000fe400000e0000 */
[----:B------:R-:W-:Y:S01]  /*c720*/  R2UR UR11, R9 ;  /* 0x00000000090b72ca */ /* 0x000fe200000e0000 */
[----:B------:R-:W-:Y:S01]  /*c730*/  HGMMA.64x96x16.F32 R152, gdesc[UR16], RZ, !UPT, gsb0 ;  /* 0x01600000109879f0 */ /* 0x000fe2000c0008ff */
[----:B------:R-:W-:Y:S02]  /*c740*/  R2UR UR8, R218 ;  /* 0x00000000da0872ca */ /* 0x000fe400000e0000 */
[----:B------:R-:W-:Y:S02]  /*c750*/  R2UR UR9, R219 ;  /* 0x00000000db0972ca */ /* 0x000fe400000e0000 */
[----:B------:R-:W-:Y:S02]  /*c760*/  R2UR UR6, R20 ;  /* 0x00000000140672ca */ /* 0x000fe400000e0000 */
        /* <DEDUP_REMOVED lines=15> */
.L_x_10569:
[----:B------:R2:W3:Y:S01]  /*c860*/  SYNCS.PHASECHK.TRANS64.TRYWAIT P2, [R0+URZ+0x32450], R6 ;  /* 0x03245006000075a7 */ /* 0x0004e2000804017f */
[----:B------:R-:W-:Y:S05]  /*c870*/  @!P0 BRA `(.L_x_10570) ;  /* 0x0000000000048947 */ /* 0x000fea0003800000 */
[----:B------:R-:W-:Y:S01]  /*c880*/  BPT.TRAP 0x1 ;  /* 0x000000040000795c */ /* 0x000fe20000300000 */
.L_x_10570:
[----:B---3--:R-:W-:Y:S05]  /*c890*/  @P2 BRA `(.L_x_10571) ;  /* 0x0000000000082947 */ /* 0x008fea0003800000 */
[----:B------:R-:W3:Y:S02]  /*c8a0*/  SYNCS.PHASECHK.TRANS64.TRYWAIT P2, [R0+URZ+0x32450], R6 ;  /* 0x03245006000075a7 */ /* 0x000ee4000804017f */
[----:B---3--:R-:W-:Y:S05]  /*c8b0*/  @!P2 BRA `(.L_x_10572) ;  /* 0x000001100064a947 */ /* 0x008fea0003800000 */
.L_x_10571:
[----:B------:R-:W0:Y:S04]  /*c8c0*/  LDL R8, [R1+0x38] ;  /* 0x0000380001087983 */ /* 0x000e280000100800 */
[----:B------:R-:W4:Y:S04]  /*c8d0*/  LDL.64 R20, [R1+0x48] ;  /* 0x0000480001147983 */ /* 0x000f280000100a00 */
[----:B------:R1:W-:Y:S04]  /*c8e0*/  STL.64 [R1+0x198], R2 ;  /* 0x0001980201007387 */ /* 0x0003e80000100a00 */
[----:B------:R-:W4:Y:S04]  /*c8f0*/  LDL.64 R14, [R1+0x40] ;  /* 0x00004000010e7983 */ /* 0x000f280000100a00 */
[----:B-1----:R-:W4:Y:S01]  /*c900*/  LDL.64 R2, [R1+0x50] ;  /* 0x0000500001027983 */ /* 0x002f220000100a00 */
[----:B------:R-:W-:Y:S05]  /*c910*/  WARPSYNC.ALL ;  /* 0x0000000000007948 */ /* 0x000fea0003800000 */
[----:B------:R-:W-:-:S05]  /*c920*/  IMAD.MOV.U32 R7, RZ, RZ, 0x40000040 ;  /* 0x40000040ff077424 */ /* 0x000fca00078e00ff */
[----:B------:R-:W-:Y:S01]  /*c930*/  R2UR UR7, R7 ;  /* 0x00000000070772ca */ /* 0x000fe200000e0000 */
[----:B------:R-:W-:Y:S01]  /*c940*/  WARPGROUP.ARRIVE ;  /* 0x00000000000079c5 */ /* 0x000fe20000000000 */
[----:B------:R-:W-:Y:S01]  /*c950*/  MOV R9, 0x40000040 ;  /* 0x4000004000097802 */ /* 0x000fe20000000f00 */
[----:B0-23--:R-:W-:-:S05]  /*c960*/  IMAD R6, R202, 0xc00, R8 ;  /* 0x00000c00ca067824 */ /* 0x00dfca00078e0208 */
[----:B------:R-:W-:Y:S02]  /*c970*/  R2UR UR6, R6 ;  /* 0x00000000060672ca */ /* 0x000fe400000e0000 */
[----:B----4-:R-:W-:Y:S02]  /*c980*/  R2UR UR4, R2 ;  /* 0x00000000020472ca */ /* 0x010fe400000e0000 */
[----:B------:R-:W-:Y:S02]  /*c990*/  R2UR UR5, R3 ;  /* 0x00000000030572ca */ /* 0x000fe400000e0000 */
[----:B------:R-:W2:Y:S11]  /*c9a0*/  LDL.64 R2, [R1+0x30] ;  /* 0x0000300001027983 */ /* 0x000eb60000100a00 */
[----:B------:R-:W-:Y:S01]  /*c9b0*/  HGMMA.64x96x16.F32 R152, gdesc[UR4], R152, gsb0 ;  /* 0x01600000049879f0 */ /* 0x000fe20008000898 */
[----:B------:R-:W-:-:S02]  /*c9c0*/  R2UR UR4, R20 ;  /* 0x00000000140472ca */ /* 0x000fc400000e0000 */
[----:B------:R-:W-:Y:S02]  /*c9d0*/  R2UR UR5, R21 ;  /* 0x00000000150572ca */ /* 0x000fe400000e0000 */
[----:B------:R-:W3:Y:S01]  /*c9e0*/  LDL.64 R20, [R1+0x28] ;  /* 0x0000280001147983 */ /* 0x000ee20000100a00 */
[----:B------:R-:W-:Y:S01]  /*c9f0*/  VIADD R8, R6, 0x2 ;  /* 0x0000000206087836 */ /* 0x000fe20000000000 */
[----:B------:R-:W-:-:S04]  /*ca00*/  R2UR UR7, R9 ;  /* 0x00000000090772ca */ /* 0x000fc800000e0000 */
[----:B------:R-:W-:Y:S01]  /*ca10*/  R2UR UR6, R8 ;  /* 0x00000000080672ca */ /* 0x000fe200000e0000 */
[----:B------:R-:W-:Y:S02]  /*ca20*/  VIADD R8, R6, 0x4 ;  /* 0x0000000406087836 */ /* 0x000fe40000000000 */
[----:B------:R-:W-:Y:S01]  /*ca30*/  IMAD.MOV.U32 R9, RZ, RZ, 0x40000040 ;  /* 0x40000040ff097424 */ /* 0x000fe200078e00ff */
[----:B------:R-:W-:Y:S02]  /*ca40*/  WARPGROUP.DEPBAR.LE gsb0, 0x0 ;  /* 0x00008000000079c5 */ /* 0x000fe40000010000 */
[----:B------:R-:W-:-:S07]  /*ca50*/  WARPGROUP.ARRIVE ;  /* 0x00000000000079c5 */ /* 0x000fce0000000000 */
[----:B------:R-:W-:Y:S01]  /*ca60*/  HGMMA.64x96x16.F32 R152, gdesc[UR4], R152, gsb0 ;  /* 0x01600000049879f0 */ /* 0x000fe20008000898 */
[----:B------:R-:W-:Y:S02]  /*ca70*/  R2UR UR4, R14 ;  /* 0x000000000e0472ca */ /* 0x000fe400000e0000 */
[----:B------:R-:W-:Y:S02]  /*ca80*/  R2UR UR5, R15 ;  /* 0x000000000f0572ca */ /* 0x000fe400000e0000 */
[----:B------:R-:W4:Y:S01]  /*ca90*/  LDL.64 R14, [R1+0x20] ;  /* 0x00002000010e7983 */ /* 0x000f220000100a00 */
[----:B------:R-:W-:Y:S02]  /*caa0*/  R2UR UR6, R8 ;  /* 0x00000000080672ca */ /* 0x000fe400000e0000 */
[----:B------:R-:W-:Y:S01]  /*cab0*/  R2UR UR7, R9 ;  /* 0x00000000090772ca */ /* 0x000fe200000e0000 */
[----:B------:R-:W-:Y:S02]  /*cac0*/  VIADD R8, R6, 0x6 ;  /* 0x0000000606087836 */ /* 0x000fe40000000000 */
[----:B------:R-:W-:Y:S01]  /*cad0*/  IMAD.MOV.U32 R9, RZ, RZ, 0x40000040 ;  /* 0x40000040ff097424 */ /* 0x000fe200078e00ff */
[----:B------:R-:W-:-:S02]  /*cae0*/  WARPGROUP.DEPBAR.LE gsb0, 0x0 ;  /* 0x00008000000079c5 */ /* 0x000fc40000010000 */
[----:B------:R-:W-:-:S07]  /*caf0*/  WARPGROUP.ARRIVE ;  /* 0x00000000000079c5 */ /* 0x000fce0000000000 */
[----:B------:R-:W-:Y:S01]  /*cb00*/  HGMMA.64x96x16.F32 R152, gdesc[UR4], R152, gsb0 ;  /* 0x01600000049879f0 */ /* 0x000fe20008000898 */
[----:B------:R-:W-:Y:S02]  /*cb10*/  R2UR UR6, R8 ;  /* 0x00000000080672ca */ /* 0x000fe400000e0000 */
[----:B------:R-:W-:Y:S02]  /*cb20*/  R2UR UR7, R9 ;  /* 0x00000000090772ca */ /* 0x000fe400000e0000 */
[----:B--2---:R-:W-:Y:S02]  /*cb30*/  R2UR UR4, R2 ;  /* 0x00000000020472ca */ /* 0x004fe400000e0000 */
[----:B------:R-:W-:Y:S02]  /*cb40*/  R2UR UR5, R3 ;  /* 0x00000000030572ca */ /* 0x000fe400000e0000 */
[----:B------:R-:W2:Y:S01]  /*cb50*/  LDL.64 R2, [R1+0x18] ;  /* 0x0000180001027983 */ /* 0x000ea20000100a00 */
[----:B------:R-:W-:-:S02]  /*cb60*/  WARPGROUP.DEPBAR.LE gsb0, 0x0 ;  /* 0x00008000000079c5 */ /* 0x000fc40000010000 */
[----:B------:R-:W-:-:S08]  /*cb70*/  WARPGROUP.ARRIVE ;  /* 0x00000000000079c5 */ /* 0x000fd00000000000 */
[----:B------:R-:W-:Y:S01]  /*cb80*/  HGMMA.64x96x16.F32 R152, gdesc[UR4], R152, gsb0 ;  /* 0x01600000049879f0 */ /* 0x000fe20008000898 */
[----:B------:R-:W-:Y:S01]  /*cb90*/  VIADD R8, R6, 0x300 ;  /* 0x0000030006087836 */ /* 0x000fe20000000000 */
[----:B---3--:R-:W-:Y:S01]  /*cba0*/  R2UR UR4, R20 ;  /* 0x00000000140472ca */ /* 0x008fe200000e0000 */
[----:B------:R-:W-:Y:S01]  /*cbb0*/  IMAD.MOV.U32 R9, RZ, RZ, 0x40000040 ;  /* 0x40000040ff097424 */ /* 0x000fe200078e00ff */
[----:B------:R-:W-:Y:S02]  /*cbc0*/  R2UR UR5, R21 ;  /* 0x00000000150572ca */ /* 0x000fe400000e0000 */
[----:B------:R-:W3:Y:S01]  /*cbd0*/  LDL.64 R20, [R1+0x10] ;  /* 0x0000100001147983 */ /* 0x000ee20000100a00 */
[----:B------:R-:W-:Y:S02]  /*cbe0*/  R2UR UR6, R8 ;  /* 0x00000000080672ca */ /* 0x000fe400000e0000 */
[----:B------:R-:W-:Y:S01]  /*cbf0*/  R2UR UR7, R9 ;  /* 0x00000000090772ca */ /* 0x000fe200000e0000 */
[----:B------:R-:W-:-:S02]  /*cc00*/  VIADD R8, R6, 0x302 ;  /* 0x0000030206087836 */ /* 0x000fc40000000000 */
[----:B------:R-:W-:Y:S01]  /*cc10*/  IMAD.MOV.U32 R9, RZ, RZ, 0x40000040 ;  /* 0x40000040ff097424 */ /* 0x000fe200078e00ff */
[----:B------:R-:W-:Y:S02]  /*cc20*/  WARPGROUP.DEPBAR.LE gsb0, 0x0 ;  /* 0x00008000000079c5 */ /* 0x000fe40000010000 */
[----:B------:R-:W-:-:S07]  /*cc30*/  WARPGROUP.ARRIVE ;  /* 0x00000000000079c5 */ /* 0x000fce0000000000 */
[----:B------:R-:W-:Y:S01]  /*cc40*/  HGMMA.64x96x16.F32 R152, gdesc[UR4], R152, gsb0 ;  /* 0x01600000049879f0 */ /* 0x000fe20008000898 */
[----:B----4-:R-:W-:Y:S02]  /*cc50*/  R2UR UR4, R14 ;  /* 0x000000000e0472ca */ /* 0x010fe400000e0000 */
[----:B------:R-:W-:Y:S02]  /*cc60*/  R2UR UR5, R15 ;  /* 0x000000000f0572ca */ /* 0x000fe400000e0000 */
[----:B------:R-:W4:Y:S01]  /*cc70*/  LDL.64 R14, [R1+0x8] ;  /* 0x00000800010e7983 */ /* 0x000f220000100a00 */
[----:B------:R-:W-:Y:S02]  /*cc80*/  R2UR UR6, R8 ;  /* 0x00000000080672ca */ /* 0x000fe400000e0000 */
[----:B------:R-:W-:Y:S01]  /*cc90*/  R2UR UR7, R9 ;  /* 0x00000000090772ca */ /* 0x000fe200000e0000 */
[----:B------:R-:W-:Y:S01]  /*cca0*/  IMAD.MOV.U32 R9, RZ, RZ, 0x40000040 ;  /* 0x40000040ff097424 */ /* 0x000fe200078e00ff */
[----:B------:R-:W-:Y:S01]  /*ccb0*/  IADD3 R8, R6, 0x304, RZ ;  /* 0x0000030406087810 */ /* 0x000fe20007ffe0ff */
[----:B------:R-:W-:-:S02]  /*ccc0*/  WARPGROUP.DEPBAR.LE gsb0, 0x0 ;  /* 0x00008000000079c5 */ /* 0x000fc40000010000 */
[----:B------:R-:W-:-:S08]  /*ccd0*/  WARPGROUP.ARRIVE ;  /* 0x00000000000079c5 */ /* 0x000fd00000000000 */
[----:B------:R-:W-:Y:S01]  /*cce0*/  HGMMA.64x96x16.F32 R152, gdesc[UR4], R152, gsb0 ;  /* 0x01600000049879f0 */ /* 0x000fe20008000898 */
[----:B------:R-:W-:Y:S02]  /*ccf0*/  R2UR UR6, R8 ;  /* 0x00000000080672ca */ /* 0x000fe400000e0000 */
[----:B------:R-:W-:Y:S02]  /*cd00*/  R2UR UR7, R9 ;  /* 0x00000000090772ca */ /* 0x000fe400000e0000 */
[----:B--2---:R-:W-:Y:S02]  /*cd10*/  R2UR UR4, R2 ;  /* 0x00000000020472ca */ /* 0x004fe400000e0000 */
[----:B------:R-:W-:Y:S01]  /*cd20*/  R2UR UR5, R3 ;  /* 0x00000000030572ca */ /* 0x000fe200000e0000 */
[----:B------:R-:W-:Y:S02]  /*cd30*/  WARPGROUP.DEPBAR.LE gsb0, 0x0 ;  /* 0x00008000000079c5 */ /* 0x000fe40000010000 */
[----:B------:R-:W-:Y:S01]  /*cd40*/  WARPGROUP.ARRIVE ;  /* 0x00000000000079c5 */ /* 0x000fe20000000000 */
[----:B------:R-:W-:Y:S01]  /*cd50*/  VIADD R8, R6, 0x306 ;  /* 0x0000030606087836 */ /* 0x000fe20000000000 */
[----:B------:R0:W5:Y:S08]  /*cd60*/  LDL.LU.64 R2, [R1+0x198] ;  /* 0x0001980001027983 */ /* 0x0001700000300a00 */
[----:B------:R-:W-:Y:S01]  /*cd70*/  HGMMA.64x96x16.F32 R152, gdesc[UR4], R152, gsb0 ;  /* 0x01600000049879f0 */ /* 0x000fe20008000898 */
[----:B------:R-:W-:Y:S01]  /*cd80*/  IMAD.MOV.U32 R9, RZ, RZ, 0x40000040 ;  /* 0x40000040ff097424 */ /* 0x000fe200078e00ff */
[----:B------:R-:W-:-:S02]  /*cd90*/  R2UR UR6, R8 ;  /* 0x00000000080672ca */ /* 0x000fc400000e0000 */
[----:B---3--:R-:W-:Y:S02]  /*cda0*/  R2UR UR4, R20 ;  /* 0x00000000140472ca */ /* 0x008fe400000e0000 */
[----:B------:R-:W-:Y:S02]  /*cdb0*/  R2UR UR7, R9 ;  /* 0x00000000090772ca */ /* 0x000fe400000e0000 */
        /* <DEDUP_REMOVED lines=8> */
[----:B----4-:R-:W-:Y:S02]  /*ce40*/  R2UR UR4, R14 ;  /* 0x000000000e0472ca */ /* 0x010fe400000e0000 */
        /* <DEDUP_REMOVED lines=8> */
[----:B------:R-:W-:Y:S02]  /*ced0*/  R2UR UR4, R228 ;  /* 0x00000000e40472ca */ /* 0x000fe400000e0000 */
[----:B------:R-:W-:Y:S01]  /*cee0*/  R2UR UR5, R229 ;  /* 0x00000000e50572ca */ /* 0x000fe200000e0000 */
[----:B------:R-:W-:Y:S01]  /*cef0*/  VIADD R8, R6, 0x604 ;  /* 0x0000060406087836 */ /* 0x000fe20000000000 */
[----:B------:R-:W-:Y:S01]  /*cf00*/  MOV R9, 0x40000040 ;  /* 0x4000004000097802 */ /* 0x000fe20000000f00 */
[----:B------:R-:W-:-:S02]  /*cf10*/  WARPGROUP.DEPBAR.LE gsb0, 0x0 ;  /* 0x00008000000079c5 */ /* 0x000fc40000010000 */
[----:B------:R-:W-:-:S08]  /*cf20*/  WARPGROUP.ARRIVE ;  /* 0x00000000000079c5 */ /* 0x000fd00000000000 */
[----:B------:R-:W-:Y:S01]  /*cf30*/  HGMMA.64x96x16.F32 R152, gdesc[UR4], R152, gsb0 ;  /* 0x01600000049879f0 */ /* 0x000fe20008000898 */
[----:B------:R-:W-:Y:S02]  /*cf40*/  R2UR UR6, R8 ;  /* 0x00000000080672ca */ /* 0x000fe400000e0000 */
[----:B------:R-:W-:Y:S01]  /*cf50*/  R2UR UR7, R9 ;  /* 0x00000000090772ca */ /* 0x000fe200000e0000 */
[----:B------:R-:W-:Y:S01]  /*cf60*/  UMOV UR4, UR56 ;  /* 0x0000003800047c82 */ /* 0x000fe20008000000 */
[----:B------:R-:W-:Y:S01]  /*cf70*/  UMOV UR5, UR57 ;  /* 0x0000003900057c82 */ /* 0x000fe20008000000 */
[----:B------:R-:W-:Y:S02]  /*cf80*/  VIADD R8, R6, 0x606 ;  /* 0x0000060606087836 */ /* 0x000fe40000000000 */
[----:B------:R-:W-:Y:S01]  /*cf90*/  IMAD.MOV.U32 R9, RZ, RZ, 0x40000040 ;  /* 0x40000040ff097424 */ /* 0x000fe200078e00ff */
[----:B------:R-:W-:Y:S02]  /*cfa0*/  WARPGROUP.DEPBAR.LE gsb0, 0x0 ;  /* 0x00008000000079c5 */ /* 0x000fe40000010000 */
[----:B------:R-:W-:-:S06]  /*cfb0*/  WARPGROUP.ARRIVE ;  /* 0x00000000000079c5 */ /* 0x000fcc0000000000 */
        /* <DEDUP_REMOVED lines=32> */
[----:B------:R-:W-:Y:S01]  /*d1c0*/  IMAD.MOV.U32 R7, RZ, RZ, 0x40000040 ;  /* 0x40000040ff077424 */ /* 0x000fe200078e00ff */
[----:B------:R-:W-:Y:S01]  /*d1d0*/  IADD3 R6, R6, 0x906, RZ ;  /* 0x0000090606067810 */ /* 0x000fe20007ffe0ff */
[----:B------:R-:W-:Y:S02]  /*d1e0*/  WARPGROUP.DEPBAR.LE gsb0, 0x0 ;  /* 0x00008000000079c5 */ /* 0x000fe40000010000 */
[----:B------:R-:W-:-:S06]  /*d1f0*/  WARPGROUP.ARRIVE ;  /* 0x00000000000079c5 */ /* 0x000fcc0000000000 */
[----:B------:R-:W-:Y:S01]  /*d200*/  HGMMA.64x96x16.F32 R152, gdesc[UR4], R152, gsb0 ;  /* 0x01600000049879f0 */ /* 0x000fe20008000898 */
[----:B------:R-:W-:Y:S02]  /*d210*/  R2UR UR6, R6 ;  /* 0x00000000060672ca */ /* 0x000fe400000e0000 */
[----:B------:R-:W-:Y:S01]  /*d220*/  R2UR UR7, R7 ;  /* 0x00000000070772ca */ /* 0x000fe200000e0000 */
[----:B------:R-:W-:Y:S01]  /*d230*/  UMOV UR4, UR36 ;  /* 0x0000002400047c82 */ /* 0x000fe20008000000 */
[----:B------:R-:W-:Y:S01]  /*d240*/  UMOV UR5, UR37 ;  /* 0x0000002500057c82 */ /* 0x000fe20008000000 */
[----:B------:R-:W1:Y:S01]  /*d250*/  S2R R14, SR_TID.X ;  /* 0x00000000000e7919 */ /* 0x000e620000002100 */
[----:B------:R-:W-:Y:S02]  /*d260*/  WARPGROUP.DEPBAR.LE gsb0, 0x0 ;  /* 0x00008000000079c5 */ /* 0x000fe40000010000 */
[----:B------:R-:W-:-:S07]  /*d270*/  WARPGROUP.ARRIVE ;  /* 0x00000000000079c5 */ /* 0x000fce0000000000 */
[----:B------:R-:W-:Y:S01]  /*d280*/  HGMMA.64x96x16.F32 R152, gdesc[UR4], R152, gsb0 ;  /* 0x01600000049879f0 */ /* 0x000fe20008000898 */
[----:B-1----:R-:W-:-:S04]  /*d290*/  SHF.R.U32.HI R14, RZ, 0x7, R14 ;  /* 0x00000007ff0e7819 */ /* 0x002fc8000001160e */
[----:B------:R-:W-:Y:S01]  /*d2a0*/  IADD3 R6, -R14, 0xb, RZ ;  /* 0x0000000b0e067810 */ /* 0x000fe20007ffe1ff */
[----:B------:R-:W-:-:S04]  /*d2b0*/  WARPGROUP.DEPBAR.LE gsb0, 0x0 ;  /* 0x00008000000079c5 */ /* 0x000fc80000010000 */
[----:B------:R0:W-:Y:S06]  /*d2c0*/  BAR.ARV R6, 0x100 ;  /* 0x000400060000751d */ /* 0x0001ec0000002000 */
[----:B------:R-:W-:Y:S05]  /*d2d0*/  @!P0 BRA `(.L_x_10573) ;  /* 0x0000000000048947 */ /* 0x000fea0003800000 */
[----:B------:R-:W-:Y:S01]  /*d2e0*/  BPT.TRAP 0x1 ;  /* 0x000000040000795c */ /* 0x000fe20000300000 */
.L_x_10573:
        /* <DEDUP_REMOVED lines=42> */
[----:B------:R-:W-:-:S04]  /*d590*/  FMUL.FTZ R196, R187, UR38 ;  /* 0x00000026bbc47c20 */ /* 0x000fc80008410000 */
        /* <DEDUP_REMOVED lines=52> */
[----:B-1----:R-:W-:-:S02]  /*d8e0*/  FMNMX.FTZ R8, R8, R7, !PT ;  /* 0x0000000708087209 */ /* 0x002fc40007810000 */
[----:B------:R-:W1:Y:S03]  /*d8f0*/  LDC R7, c[0x0][0xa80] ;  /* 0x0002a000ff077b82 */ /* 0x000e660000000800 */
[C---:B------:R-:W-:Y:S02]  /*d900*/  FADD.FTZ R189, -R8.reuse, R5 ;  /* 0x0000000508bd7221 */ /* 0x040fe40000010100 */
[----:B------:R-:W-:Y:S08]  /*d910*/  MUFU.TANH R196, R196 ;  /* 0x000000c400c47308 */ /* 0x000ff00000002400 */
[----:B------:R2:W-:Y:S01]  /*d920*/  MUFU.TANH R5, R170 ;  /* 0x000000aa00057308 */ /* 0x0005e20000002400 */
[-C--:B-1----:R-:W-:Y:S01]  /*d930*/  FMUL.FTZ R154, R8, R7.reuse ;  /* 0x00000007089a7220 */ /* 0x082fe20000410000 */
[----:B------:R-:W-:-:S03]  /*d940*/  FMUL.FTZ R189, R189, R7 ;  /* 0x00000007bdbd7220 */ /* 0x000fc60000410000 */
[-CC-:B------:R-:W-:Y:S01]  /*d950*/  FFMA.FTZ R166, R9, R7.reuse, -R154.reuse ;  /* 0x0000000709a67223 */ /* 0x180fe2000001089a */
[-CC-:B--2---:R-:W-:Y:S01]  /*d960*/  FFMA.FTZ R170, R14, R7.reuse, -R154.reuse ;  /* 0x000000070eaa7223 */ /* 0x184fe2000001089a */
        /* <DEDUP_REMOVED lines=24> */
[----:B------:R-:W-:Y:S01]  /*daf0*/  FFMA.FTZ R188, R188, R7, -R154 ;  /* 0x00000007bcbc7223 */ /* 0x000fe2000001089a */
[----:B-1----:R-:W-:Y:S01]  /*db00*/  FMUL.FTZ R166, R171, UR38 ;  /* 0x00000026aba67c20 */ /* 0x002fe20008410000 */
[----:B------:R1:W4:Y:S01]  /*db10*/  MUFU.EX2 R154, R167 ;  /* 0x000000a7009a7308 */ /* 0x0003220000000800 */
[----:B--2---:R-:W-:Y:S01]  /*db20*/  FFMA.FTZ R13, R157, R13, R152 ;  /* 0x0000000d9d0d7223 */ /* 0x004fe20000010098 */
[----:B------:R-:W-:Y:S01]  /*db30*/  FMUL.FTZ R153, R174, UR38 ;  /* 0x00000026ae997c20 */ /* 0x000fe20008410000 */
[----:B------:R-:W-:Y:S01]  /*db40*/  FMUL.FTZ R171, R182, UR38 ;  /* 0x00000026b6ab7c20 */ /* 0x000fe20008410000 */
[----:B------:R-:W-:Y:S01]  /*db50*/  FMUL.FTZ R189, R183, UR38 ;  /* 0x00000026b7bd7c20 */ /* 0x000fe20008410000 */
[----:B------:R-:W-:Y:S01]  /*db60*/  FMUL.FTZ R174, R186, UR38 ;  /* 0x00000026baae7c20 */ /* 0x000fe20008410000 */
[----:B------:R-:W-:Y:S01]  /*db70*/  FMUL.FTZ R183, R190, UR38 ;  /* 0x00000026beb77c20 */ /* 0x000fe20008410000 */
[----:B------:R-:W-:Y:S01]  /*db80*/  FMUL.FTZ R186, R191, UR38 ;  /* 0x00000026bfba7c20 */ /* 0x000fe20008410000 */
[----:B------:R-:W2:Y:S01]  /*db90*/  MUFU.EX2 R20, R20 ;  /* 0x0000001400147308 */ /* 0x000ea20000000800 */
[C---:B---3--:R-:W-:Y:S01]  /*dba0*/  FADD.FTZ R13, R170.reuse, R13 ;  /* 0x0000000daa0d7221 */ /* 0x048fe20000010000 */
[----:B-1----:R-:W-:Y:S01]  /*dbb0*/  FMUL.FTZ R167, R175, UR38 ;  /* 0x00000026afa77c20 */ /* 0x002fe20008410000 */
[----:B------:R-:W-:Y:S01]  /*dbc0*/  F2FP.F16.F32.PACK_AB R152, R170, R152 ;  /* 0x00000098aa98723e */ /* 0x000fe200000000ff */
[----:B------:R-:W-:Y:S01]  /*dbd0*/  FMUL.FTZ R170, R178, UR38 ;  /* 0x00000026b2aa7c20 */ /* 0x000fe20008410000 */
[----:B------:R-:W-:Y:S01]  /*dbe0*/  FMUL.FTZ R178, R194, UR38 ;  /* 0x00000026c2b27c20 */ /* 0x000fe20008410000 */
[----:B------:R-:W-:Y:S01]  /*dbf0*/  FMUL.FTZ R175, R195, UR38 ;  /* 0x00000026c3af7c20 */ /* 0x000fe20008410000 */
[----:B------:R-:W-:Y:S01]  /*dc00*/  FMUL.FTZ R194, R198, UR38 ;  /* 0x00000026c6c27c20 */ /* 0x000fe20008410000 */
[----:B------:R-:W1:Y:S01]  /*dc10*/  MUFU.TANH R166, R166 ;  /* 0x000000a600a67308 */ /* 0x000e620000002400 */
[----:B----4-:R-:W-:Y:S01]  /*dc20*/  FADD.FTZ R13, R154, R13 ;  /* 0x0000000d9a0d7221 */ /* 0x010fe20000010000 */
[----:B------:R-:W-:Y:S01]  /*dc30*/  FMUL.FTZ R195, R199, UR38 ;  /* 0x00000026c7c37c20 */ /* 0x000fe20008410000 */
[-C--:B------:R-:W-:Y:S01]  /*dc40*/  FMUL.FTZ R24, R24, R157.reuse ;  /* 0x0000009d18187220 */ /* 0x080fe20000410000 */
[-C--:B------:R-:W-:Y:S01]  /*dc50*/  FMUL.FTZ R25, R25, R157.reuse ;  /* 0x0000009d19197220 */ /* 0x080fe20000410000 */
[-C--:B------:R-:W-:Y:S01]  /*dc60*/  FMUL.FTZ R28, R28, R157.reuse ;  /* 0x0000009d1c1c7220 */ /* 0x080fe20000410000 */
[-C--:B------:R-:W-:Y:S01]  /*dc70*/  FMUL.FTZ R29, R29, R157.reuse ;  /* 0x0000009d1d1d7220 */ /* 0x080fe20000410000 */
[-C--:B------:R-:W-:Y:S01]  /*dc80*/  FMUL.FTZ R32, R32, R157.reuse ;  /* 0x0000009d20207220 */ /* 0x080fe20000410000 */
[----:B------:R-:W3:Y:S01]  /*dc90*/  MUFU.TANH R153, R153 ;  /* 0x0000009900997308 */ /* 0x000ee20000002400 */
[C---:B--2---:R-:W-:Y:S01]  /*dca0*/  FADD.FTZ R13, R20.reuse, R13 ;  /* 0x0000000d140d7221 */ /* 0x044fe20000010000 */
[----:B------:R-:W-:Y:S01]  /*dcb0*/  F2FP.F16.F32.PACK_AB R154, R20, R154 ;  /* 0x0000009a149a723e */ /* 0x000fe200000000ff */
[-C--:B------:R-:W-:Y:S01]  /*dcc0*/  FMUL.FTZ R33, R33, R157.reuse ;  /* 0x0000009d21217220 */ /* 0x080fe20000410000 */
        /* <DEDUP_REMOVED lines=36> */
[----:B-1----:R-:W-:Y:S01]  /*df10*/  FMNMX.FTZ R20, R166, R20, !PT ;  /* 0x00000014a6147209 */ /* 0x002fe20007810000 */
[----:B------:R-:W1:Y:S01]  /*df20*/  MUFU.TANH R174, R174 ;  /* 0x000000ae00ae7308 */ /* 0x000e620000002400 */
[-C--:B------:R-:W-:Y:S01]  /*df30*/  FMUL.FTZ R81, R81, R157.reuse ;  /* 0x0000009d51517220 */ /* 0x080fe20000410000 */
[-C--:B------:R-:W-:Y:S01]  /*df40*/  FMUL.FTZ R84, R84, R157.reuse ;  /* 0x0000009d54547220 */ /* 0x080fe20000410000 */
[----:B---3--:R-:W-:Y:S01]  /*df50*/  FMNMX.FTZ R20, R153, R20, !PT ;  /* 0x0000001499147209 */ /* 0x008fe20007810000 */
[-C--:B------:R-:W-:Y:S01]  /*df60*/  FMUL.FTZ R85, R85, R157.reuse ;  /* 0x0000009d55557220 */ /* 0x080fe20000410000 */
[-C--:B------:R-:W-:Y:S01]  /*df70*/  FMUL.FTZ R88, R88, R157.reuse ;  /* 0x0000009d58587220 */ /* 0x080fe20000410000 */
[-C--:B------:R-:W-:Y:S01]  /*df80*/  FMUL.FTZ R89, R89, R157.reuse ;  /* 0x0000009d59597220 */ /* 0x080fe20000410000 */
[----:B--2---:R-:W-:Y:S01]  /*df90*/  FMNMX.FTZ R20, R167, R20, !PT ;  /* 0x00000014a7147209 */ /* 0x004fe20007810000 */
[----:B------:R-:W2:Y:S01]  /*dfa0*/  MUFU.TANH R183, R183 ;  /* 0x000000b700b77308 */ /* 0x000ea20000002400 */
[-C--:B------:R-:W-:Y:S01]  /*dfb0*/  FMUL.FTZ R92, R92, R157.reuse ;  /* 0x0000009d5c5c7220 */ /* 0x080fe20000410000 */
[-C--:B------:R-:W-:Y:S01]  /*dfc0*/  FMUL.FTZ R93, R93, R157.reuse ;  /* 0x0000009d5d5d7220 */ /* 0x080fe20000410000 */
[----:B----4-:R-:W-:Y:S01]  /*dfd0*/  FMNMX.FTZ R20, R170, R20, !PT ;  /* 0x00000014aa147209 */ /* 0x010fe20007810000 */
[-C--:B------:R-:W-:Y:S01]  /*dfe0*/  FMUL.FTZ R96, R96, R157.reuse ;  /* 0x0000009d60607220 */ /* 0x080fe20000410000 */
[-C--:B------:R-:W-:Y:S01]  /*dff0*/  FMUL.FTZ R97, R97, R157.reuse ;  /* 0x0000009d61617220 */ /* 0x080fe20000410000 */
[-C--:B------:R-:W-:Y:S01]  /*e000*/  FMUL.FTZ R100, R100, R157.reuse ;  /* 0x0000009d64647220 */ /* 0x080fe20000410000 */
[----:B------:R-:W-:Y:S01]  /*e010*/  FMNMX.FTZ R20, R179, R20, !PT ;  /* 0x00000014b3147209 */ /* 0x000fe20007810000 */
[----:B------:R-:W3:Y:S01]  /*e020*/  MUFU.TANH R186, R186 ;  /* 0x000000ba00ba7308 */ /* 0x000ee20000002400 */
[-C--:B------:R-:W-:Y:S01]  /*e030*/  FMUL.FTZ R101, R101, R157.reuse ;  /* 0x0000009d65657220 */ /* 0x080fe20000410000 */
[-C--:B------:R-:W-:Y:S01]  /*e040*/  FMUL.FTZ R104, R104, R157.reuse ;  /* 0x0000009d68687220 */ /* 0x080fe20000410000 */
[----:B0-----:R-:W-:Y:S01]  /*e050*/  FMNMX.FTZ R20, R171, R20, !PT ;  /* 0x00000014ab147209 */ /* 0x001fe20007810000 */
[-C--:B------:R-:W-:Y:S01]  /*e060*/  FMUL.FTZ R105, R105, R157.reuse ;  /* 0x0000009d69697220 */ /* 0x080fe20000410000 */
[-C--:B------:R-:W-:Y:S01]  /*e070*/  FMUL.FTZ R108, R108, R157.reuse ;  /* 0x0000009d6c6c7220 */ /* 0x080fe20000410000 */
[-C--:B------:R-:W-:Y:S01]  /*e080*/  FMUL.FTZ R109, R109, R157.reuse ;  /* 0x0000009d6d6d7220 */ /* 0x080fe20000410000 */
[----:B------:R-:W-:Y:S01]  /*e090*/  FMNMX.FTZ R20, R189, R20, !PT ;  /* 0x00000014bd147209 */ /* 0x000fe20007810000 */
[----:B------:R-:W0:Y:S01]  /*e0a0*/  MUFU.TANH R178, R178 ;  /* 0x000000b200b27308 */ /* 0x000e220000002400 */
[-C--:B------:R-:W-:Y:S01]  /*e0b0*/  FMUL.FTZ R112, R112, R157.reuse ;  /* 0x0000009d70707220 */ /* 0x080fe20000410000 */
[-C--:B------:R-:W-:Y:S01]  /*e0c0*/  FMUL.FTZ R113, R113, R157.reuse ;  /* 0x0000009d71717220 */ /* 0x080fe20000410000 */
[----:B-1----:R-:W-:Y:S01]  /*e0d0*/  FMNMX.FTZ R20, R174, R20, !PT ;  /* 0x00000014ae147209 */ /* 0x002fe20007810000 */
[-C--:B------:R-:W-:Y:S01]  /*e0e0*/  FMUL.FTZ R116, R116, R157.reuse ;  /* 0x0000009d74747220 */ /* 0x080fe20000410000 */
[-C--:B------:R-:W-:Y:S01]  /*e0f0*/  FMUL.FTZ R117, R117, R157.reuse ;  /* 0x0000009d75757220 */ /* 0x080fe20000410000 */
[-C--:B------:R-:W-:Y:S01]  /*e100*/  FMUL.FTZ R120, R120, R157.reuse ;  /* 0x0000009d78787220 */ /* 0x080fe20000410000 */
[----:B------:R-:W-:Y:S01]  /*e110*/  FMNMX.FTZ R20, R196, R20, !PT ;  /* 0x00000014c4147209 */ /* 0x000fe20007810000 */
[----:B------:R-:W1:Y:S01]  /*e120*/  MUFU.TANH R175, R175 ;  /* 0x000000af00af7308 */ /* 0x000e620000002400 */
        /* <DEDUP_REMOVED lines=20> */
[----:B------:R-:W-:-:S03]  /*e270*/  FMUL.FTZ R149, R149, R157 ;  /* 0x0000009d95957220 */ /* 0x000fc60000410000 */
[----:B------:R-:W-:Y:S01]  /*e280*/  MUFU.EX2 R157, R156 ;  /* 0x0000009c009d7308 */ /* 0x000fe20000000800 */
[----:B--2---:R-:W-:-:S07]  /*e290*/  FMNMX.FTZ R20, R194, R20, !PT ;  /* 0x00000014c2147209 */ /* 0x004fce0007810000 */
        /* <DEDUP_REMOVED lines=13> */
[CC--:B------:R-:W-:Y:S01]  /*e370*/  FMUL.FTZ R198, R20.reuse, R7.reuse ;  /* 0x0000000714c67220 */ /* 0x0c0fe20000410000 */
[----:B------:R-:W-:Y:S01]  /*e380*/  FADD.FTZ R199, -R20, R4 ;  /* 0x0000000414c77221 */ /* 0x000fe20000010100 */
[----:B------:R-:W-:Y:S02]  /*e390*/  MUFU.EX2 R180, R180 ;  /* 0x000000b400b47308 */ /* 0x000fe40000000800 */
[-CC-:B------:R-:W-:Y:S01]  /*e3a0*/  FFMA.FTZ R190, R166, R7.reuse, -R198.reuse ;  /* 0x00000007a6be7223 */ /* 0x180fe200000108c6 */
[-CC-:B------:R-:W-:Y:S01]  /*e3b0*/  FFMA.FTZ R166, R170, R7.reuse, -R198.reuse ;  /* 0x00000007aaa67223 */ /* 0x180fe200000108c6 */
[-CC-:B------:R-:W-:Y:S01]  /*e3c0*/  FFMA.FTZ R187, R171, R7.reuse, -R198.reuse ;  /* 0x00000007abbb7223 */ /* 0x180fe200000108c6 */
[-CC-:B------:R-:W-:Y:S01]  /*e3d0*/  FFMA.FTZ R170, R174, R7.reuse, -R198.reuse ;  /* 0x00000007aeaa7223 */ /* 0x180fe200000108c6 */
[-CC-:B------:R-:W-:Y:S01]  /*e3e0*/  FFMA.FTZ R171, R196, R7.reuse, -R198.reuse ;  /* 0x00000007c4ab7223 */ /* 0x180fe200000108c6 */
[-CC-:B------:R-:W-:Y:S01]  /*e3f0*/  FFMA.FTZ R174, R178, R7.reuse, -R198.reuse ;  /* 0x00000007b2ae7223 */ /* 0x180fe200000108c6 */
[----:B------:R-:W0:Y:S01]  /*e400*/  S2R R196, SR_CgaCtaId ;  /* 0x0000000000c47919 */ /* 0x000e220000008800 */
[-CC-:B------:R-:W-:Y:S01]  /*e410*/  FFMA.FTZ R178, R194, R7.reuse, -R198.reuse ;  /* 0x00000007c2b27223 */ /* 0x180fe200000108c6 */
[-CC-:B------:R-:W-:Y:S01]  /*e420*/  FFMA.FTZ R182, R192, R7.reuse, -R198.reuse ;  /* 0x00000007c0b67223 */ /* 0x180fe200000108c6 */
[-CC-:B------:R-:W-:Y:S01]  /*e430*/  FFMA.FTZ R192, R163, R7.reuse, -R198.reuse ;  /* 0x00000007a3c07223 */ /* 0x180fe200000108c6 */
[----:B------:R-:W1:Y:S01]  /*e440*/  S2R R194, SR_TID.X ;  /* 0x0000000000c27919 */ /* 0x000e620000002100 */
[----:B------:R-:W-:Y:S01]  /*e450*/  FFMA.FTZ R163, R5, R7, -R198 ;  /* 0x0000000705a37223 */ /* 0x000fe200000108c6 */
[----:B------:R-:W-:-:S02]  /*e460*/  IMAD.MOV.U32 R5, RZ, RZ, 0x40000040 ;  /* 0x40000040ff057424 */ /* 0x000fc400078e00ff */
[-C--:B------:R-:W-:Y:S01]  /*e470*/  FMUL.FTZ R199, R199, R7.reuse ;  /* 0x00000007c7c77220 */ /* 0x080fe20000410000 */
[-CC-:B------:R-:W-:Y:S01]  /*e480*/  FFMA.FTZ R4, R193, R7.reuse, -R198.reuse ;  /* 0x00000007c1047223 */ /* 0x180fe200000108c6 */
[-CC-:B------:R-:W-:Y:S01]  /*e490*/  FFMA.FTZ R197, R197, R7.reuse, -R198.reuse ;  /* 0x00000007c5c57223 */ /* 0x180fe200000108c6 */
[-CC-:B------:R-:W-:Y:S01]  /*e4a0*/  FFMA.FTZ R155, R155, R7.reuse, -R198.reuse ;  /* 0x000000079b9b7223 */ /* 0x180fe200000108c6 */
[----:B------:R-:W-:Y:S01]  /*e4b0*/  R2UR UR7, R5 ;  /* 0x00000000050772ca */ /* 0x000fe200000e0000 */
[----:B------:R-:W-:Y:S01]  /*e4c0*/  VIADD R5, R0, 0x32440 ;  /* 0x0003244000057836 */ /* 0x000fe20000000000 */
        /* <DEDUP_REMOVED lines=16> */
[----:B0-----:R-:W-:Y:S01]  /*e5d0*/  PRMT R5, R196, 0x654, R5 ;  /* 0x00000654c4057816 */ /* 0x001fe20000000005 */
[-C--:B------:R-:W-:Y:S01]  /*e5e0*/  FMUL.FTZ R30, R30, R199.reuse ;  /* 0x000000c71e1e7220 */ /* 0x080fe20000410000 */
[-C--:B------:R-:W-:Y:S01]  /*e5f0*/  FMUL.FTZ R31, R31, R199.reuse ;  /* 0x000000c71f1f7220 */ /* 0x080fe20000410000 */
[-C--:B------:R-:W-:Y:S01]  /*e600*/  FMUL.FTZ R34, R34, R199.reuse ;  /* 0x000000c722227220 */ /* 0x080fe20000410000 */
[----:B-1----:R-:W-:Y:S01]  /*e610*/  SHF.R.U32.HI R194, RZ, 0x7, R194 ;  /* 0x00000007ffc27819 */ /* 0x002fe200000116c2 */
[----:B------:R0:W-:Y:S01]  /*e620*/  SYNCS.ARRIVE.TRANS64.RED.A1T0 RZ, [R5+URZ], RZ ;  /* 0x000000ff05ff79a7 */ /* 0x0001e2000810043f */
[----:B------:R-:W-:Y:S01]  /*e630*/  MUFU.EX2 R182, R182 ;  /* 0x000000b600b67308 */ /* 0x000fe20000000800 */
[----:B---3--:R-:W-:Y:S01]  /*e640*/  FFMA.FTZ R12, R199, R12, R4 ;  /* 0x0000000cc70c7223 */ /* 0x008fe20000010004 */
[-C--:B------:R-:W-:Y:S01]  /*e650*/  FMUL.FTZ R35, R35, R199.reuse ;  /* 0x000000c723237220 */ /* 0x080fe20000410000 */
[-C--:B------:R-:W-:Y:S01]  /*e660*/  FMUL.FTZ R38, R38, R199.reuse ;  /* 0x000000c726267220 */ /* 0x080fe20000410000 */
[-C--:B------:R-:W-:Y:S01]  /*e670*/  FMUL.FTZ R39, R39, R199.reuse ;  /* 0x000000c727277220 */ /* 0x080fe20000410000 */
[-C--:B------:R-:W-:Y:S01]  /*e680*/  FMUL.FTZ R42, R42, R199.reuse ;  /* 0x000000c72a2a7220 */ /* 0x080fe20000410000 */
[-C--:B------:R-:W-:Y:S01]  /*e690*/  FMUL.FTZ R43, R43, R199.reuse ;  /* 0x000000c72b2b7220 */ /* 0x080fe20000410000 */
[----:B------:R-:W-:Y:S01]  /*e6a0*/  FMUL.FTZ R46, R46, R199 ;  /* 0x000000c72e2e7220 */ /* 0x000fe20000410000 */
[----:B0-----:R0:W1:Y:S01]  /*e6b0*/  MUFU.EX2 R5, R155 ;  /* 0x0000009b00057308 */ /* 0x0010620000000800 */
[C---:B----4-:R-:W-:Y:S01]  /*e6c0*/  FADD.FTZ R12, R153.reuse, R12 ;  /* 0x0000000c990c7221 */ /* 0x050fe20000010000 */
[----:B------:R-:W-:Y:S01]  /*e6d0*/  F2FP.F16.F32.PACK_AB R153, R153, R4 ;  /* 0x000000049999723e */ /* 0x000fe200000000ff */
[----:B------:R-:W-:-:S02]  /*e6e0*/  IMAD R4, R202, 0xc00, R227 ;  /* 0x00000c00ca047824 */ /* 0x000fc400078e02e3 */
[-C--:B------:R-:W-:Y:S01]  /*e6f0*/  FMUL.FTZ R47, R47, R199.reuse ;  /* 0x000000c72f2f7220 */ /* 0x080fe20000410000 */
[-C--:B------:R-:W-:Y:S01]  /*e700*/  FMUL.FTZ R50, R50, R199.reuse ;  /* 0x000000c732327220 */ /* 0x080fe20000410000 */
[-C--:B------:R-:W-:Y:S01]  /*e710*/  FMUL.FTZ R51, R51, R199.reuse ;  /* 0x000000c733337220 */ /* 0x080fe20000410000 */
[-C--:B------:R-:W-:Y:S01]  /*e720*/  FMUL.FTZ R54, R54, R199.reuse ;  /* 0x000000c736367220 */ /* 0x080fe20000410000 */
[----:B------:R-:W-:Y:S01]  /*e730*/  R2UR UR6, R4 ;  /* 0x00000000040672ca */ /* 0x000fe200000e0000 */
[----:B0-----:R-:W-:Y:S02]  /*e740*/  VIADD R155, R194, 0x8 ;  /* 0x00000008c29b7836 */ /* 0x001fe40000000000 */
[-C--:B------:R-:W-:Y:S01]  /*e750*/  FMUL.FTZ R55, R55, R199.reuse ;  /* 0x000000c737377220 */ /* 0x080fe20000410000 */
[-C--:B------:R-:W-:Y:S01]  /*e760*/  FMUL.FTZ R58, R58, R199.reuse ;  /* 0x000000c73a3a7220 */ /* 0x080fe20000410000 */
[-C--:B------:R-:W-:Y:S01]  /*e770*/  FMUL.FTZ R59, R59, R199.reuse ;  /* 0x000000c73b3b7220 */ /* 0x080fe20000410000 */
[-C--:B------:R-:W-:Y:S01]  /*e780*/  FMUL.FTZ R62, R62, R199.reuse ;  /* 0x000000c73e3e7220 */ /* 0x080fe20000410000 */
        /* <DEDUP_REMOVED lines=46> */
[----:B-1----:R-:W-:Y:S01]  /*ea70*/  F2FP.F16.F32.PACK_AB R155, R5, R182 ;  /* 0x000000b6059b723e */ /* 0x002fe200000000ff */
[----:B------:R-:W-:Y:S01]  /*ea80*/  MUFU.EX2 R193, R193 ;  /* 0x000000c100c17308 */ /* 0x000fe20000000800 */
[----:B------:R-:W-:-:S03]  /*ea90*/  FADD.FTZ R12, R182, R12 ;  /* 0x0000000cb60c7221 */ /* 0x000fc60000010000 */
[----:B------:R-:W-:Y:S01]  /*eaa0*/  WARPGROUP.ARRIVE ;  /* 0x00000000000079c5 */ /* 0x000fe20000000000 */
[----:B------:R-:W-:-:S03]  /*eab0*/  FADD.FTZ R12, R5, R12 ;  /* 0x0000000c050c7221 */ /* 0x000fc60000010000 */
[----:B------:R-:W-:Y:S02]  /*eac0*/  MUFU.EX2 R192, R192 ;  /* 0x000000c000c07308 */ /* 0x000fe40000000800 */
[----:B------:R-:W-:Y:S06]  /*ead0*/  HGMMA.64x256x16.F32 R24, R152, gdesc[UR4].tnspB, R24, gsb0 ;  /* 0x43e0000498187df0 */ /* 0x000fec0008000818 */
[----:B------:R-:W-:Y:S08]  /*eae0*/  MUFU.EX2 R190, R190 ;  /* 0x000000be00be7308 */ /* 0x000ff00000000800 */
        /* <DEDUP_REMOVED lines=9> */
[----:B------:R-:W-:Y:S01]  /*eb80*/  MUFU.EX2 R179, R179 ;  /* 0x000000b300b37308 */ /* 0x000fe20000000800 */
[----:B------:R-:W-:-:S07]  /*eb90*/  WARPGROUP.DEPBAR.LE gsb0, 0x0 ;  /* 0x00008000000079c5 */ /* 0x000fce0000010000 */
[----:B------:R-:W0:Y:S08]  /*eba0*/  MUFU.EX2 R153, R21 ;  /* 0x0000001500997308 */ /* 0x000e300000000800 */
[----:B------:R1:W2:Y:S08]  /*ebb0*/  MUFU.EX2 R155, R14 ;  /* 0x0000000e009b7308 */ /* 0x0002b00000000800 */
[----:B------:R3:W4:Y:S01]  /*ebc0*/  MUFU.EX2 R154, R15 ;  /* 0x0000000f009a7308 */ /* 0x0007220000000800 */
[----:B0-----:R-:W-:Y:S01]  /*ebd0*/  FADD.FTZ R13, R153, R13 ;  /* 0x0000000d990d7221 */ /* 0x001fe20000010000 */
[----:B-1----:R-:W-:-:S05]  /*ebe0*/  VIADD R14, R4, 0x80 ;  /* 0x00000080040e7836 */ /* 0x002fca0000000000 */
[----:B------:R-:W-:Y:S01]  /*ebf0*/  R2UR UR6, R14 ;  /* 0x000000000e0672ca */ /* 0x000fe200000e0000 */
[----:B------:R0:W1:Y:S01]  /*ec00*/  MUFU.EX2 R21, R158 ;  /* 0x0000009e00157308 */ /* 0x0000620000000800 */
[C---:B--2---:R-:W-:Y:S01]  /*ec10*/  FADD.FTZ R13, R155.reuse, R13 ;  /* 0x0000000d9b0d7221 */ /* 0x044fe20000010000 */
[----:B---3--:R-:W-:Y:S01]  /*ec20*/  IMAD.MOV.U32 R15, RZ, RZ, 0x40000040 ;  /* 0x40000040ff0f7424 */ /* 0x008fe200078e00ff */
[----:B------:R-:W-:Y:S01]  /*ec30*/  F2FP.F16.F32.PACK_AB R156, R155, R153 ;  /* 0x000000999b9c723e */ /* 0x000fe200000000ff */
[----:B------:R-:W-:-:S03]  /*ec40*/  VIADD R14, R4, 0x100 ;  /* 0x00000100040e7836 */ /* 0x000fc60000000000 */
[----:B------:R-:W-:Y:S01]  /*ec50*/  R2UR UR7, R15 ;  /* 0x000000000f0772ca */ /* 0x000fe200000e0000 */
[----:B------:R2:W3:Y:S01]  /*ec60*/  MUFU.EX2 R152, R159 ;  /* 0x0000009f00987308 */ /* 0x0004e20000000800 */
[----:B----4-:R-:W-:Y:S01]  /*ec70*/  FADD.FTZ R13, R154, R13 ;  /* 0x0000000d9a0d7221 */ /* 0x010fe20000010000 */
[C---:B0-----:R-:W-:Y:S01]  /*ec80*/  F2FP.F16.F32.PACK_AB R158, R157.reuse, R154 ;  /* 0x0000009a9d9e723e */ /* 0x041fe200000000ff */
[----:B------:R-:W-:Y:S02]  /*ec90*/  IMAD.MOV.U32 R15, RZ, RZ, 0x40000040 ;  /* 0x40000040ff0f7424 */ /* 0x000fe400078e00ff */
[----:B------:R-:W-:-:S03]  /*eca0*/  FADD.FTZ R13, R157, R13 ;  /* 0x0000000d9d0d7221 */ /* 0x000fc60000010000 */
[----:B------:R-:W0:Y:S01]  /*ecb0*/  MUFU.EX2 R154, R9 ;  /* 0x00000009009a7308 */ /* 0x000e220000000800 */
[----:B--2---:R-:W-:Y:S01]  /*ecc0*/  F2FP.F16.F32.PACK_AB R159, R192, R193 ;  /* 0x000000c1c09f723e */ /* 0x004fe200000000ff */
[----:B-1----:R-:W-:-:S06]  /*ecd0*/  FADD.FTZ R12, R21, R12 ;  /* 0x0000000c150c7221 */ /* 0x002fcc0000010000 */
[----:B------:R-:W1:Y:S01]  /*ece0*/  MUFU.EX2 R9, R163 ;  /* 0x000000a300097308 */ /* 0x000e620000000800 */
[C---:B---3--:R-:W-:Y:S01]  /*ecf0*/  F2FP.F16.F32.PACK_AB R157, R152.reuse, R21 ;  /* 0x00000015989d723e */ /* 0x048fe200000000ff */
[----:B------:R-:W-:-:S03]  /*ed00*/  FADD.FTZ R12, R152, R12 ;  /* 0x0000000c980c7221 */ /* 0x000fc60000010000 */
[----:B------:R-:W-:Y:S01]  /*ed10*/  WARPGROUP.ARRIVE ;  /* 0x00000000000079c5 */ /* 0x000fe20000000000 */
[----:B------:R-:W-:Y:S02]  /*ed20*/  FADD.FTZ R12, R193, R12 ;  /* 0x0000000cc10c7221 */ /* 0x000fe40000010000 */
[----:B------:R2:W3:Y:S01]  /*ed30*/  MUFU.EX2 R153, R162 ;  /* 0x000000a200997308 */ /* 0x0004e20000000800 */
[----:B0-----:R-:W-:Y:S01]  /*ed40*/  FADD.FTZ R13, R154, R13 ;  /* 0x0000000d9a0d7221 */ /* 0x001fe20000010000 */
[----:B------:R-:W-:Y:S01]  /*ed50*/  FADD.FTZ R12, R192, R12 ;  /* 0x0000000cc00c7221 */ /* 0x000fe20000010000 */
[----:B------:R-:W-:Y:S01]  /*ed60*/  HGMMA.64x256x16.F32 R24, R156, gdesc[UR4].tnspB, R24, gsb0 ;  /* 0x43e000049c187df0 */ /* 0x000fe20008000818 */
[----:B------:R-:W-:Y:S01]  /*ed70*/  R2UR UR6, R14 ;  /* 0x000000000e0672ca */ /* 0x000fe200000e0000 */
[C---:B------:R-:W-:Y:S01]  /*ed80*/  FADD.FTZ R13, R160.reuse, R13 ;  /* 0x0000000da00d7221 */ /* 0x040fe20000010000 */
[----:B------:R-:W-:Y:S01]  /*ed90*/  R2UR UR7, R15 ;  /* 0x000000000f0772ca */ /* 0x000fe200000e0000 */
[----:B------:R-:W-:Y:S01]  /*eda0*/  IMAD.MOV.U32 R15, RZ, RZ, 0x40000040 ;  /* 0x40000040ff0f7424 */ /* 0x000fe200078e00ff */
[----:B------:R-:W-:Y:S01]  /*edb0*/  F2FP.F16.F32.PACK_AB R160, R160, R154 ;  /* 0x0000009aa0a0723e */ /* 0x000fe200000000ff */
[----:B------:R-:W-:Y:S01]  /*edc0*/  FADD.FTZ R13, R161, R13 ;  /* 0x0000000da10d7221 */ /* 0x000fe20000010000 */
[----:B--2---:R-:W-:Y:S01]  /*edd0*/  F2FP.F16.F32.PACK_AB R162, R164, R161 ;  /* 0x000000a1a4a2723e */ /* 0x004fe200000000ff */
[----:B------:R0:W2:Y:S01]  /*ede0*/  MUFU.EX2 R154, R166 ;  /* 0x000000a6009a7308 */ /* 0x0000a20000000800 */
[----:B-1----:R-:W-:Y:S01]  /*edf0*/  F2FP.F16.F32.PACK_AB R161, R190, R9 ;  /* 0x00000009bea1723e */ /* 0x002fe200000000ff */
[----:B------:R-:W-:Y:S01]  /*ee00*/  FADD.FTZ R13, R164, R13 ;  /* 0x0000000da40d7221 */ /* 0x000fe20000010000 */
[----:B------:R-:W-:Y:S01]  /*ee10*/  IADD3 R14, R4, 0x180, RZ ;  /* 0x00000180040e7810 */ /* 0x000fe20007ffe0ff */
[----:B------:R-:W-:Y:S01]  /*ee20*/  FADD.FTZ R12, R9, R12 ;  /* 0x0000000c090c7221 */ /* 0x000fe20000010000 */
[----:B---3--:R-:W-:-:S03]  /*ee30*/  F2FP.F16.F32.PACK_AB R163, R153, R191 ;  /* 0x000000bf99a3723e */ /* 0x008fc600000000ff */
[----:B------:R-:W1:Y:S01]  /*ee40*/  MUFU.EX2 R164, R165 ;  /* 0x000000a500a47308 */ /* 0x000e620000000800 */
[----:B0-----:R-:W-:Y:S01]  /*ee50*/  F2FP.F16.F32.PACK_AB R166, R172, R169 ;  /* 0x000000a9aca6723e */ /* 0x001fe200000000ff */
[----:B------:R-:W-:-:S04]  /*ee60*/  FADD.FTZ R12, R190, R12 ;  /* 0x0000000cbe0c7221 */ /* 0x000fc80000010000 */
[----:B------:R-:W-:Y:S02]  /*ee70*/  FADD.FTZ R12, R191, R12 ;  /* 0x0000000cbf0c7221 */ /* 0x000fe40000010000 */
[----:B------:R0:W3:Y:S02]  /*ee80*/  MUFU.EX2 R155, R167 ;  /* 0x000000a7009b7308 */ /* 0x0000e40000000800 */
[----:B------:R-:W-:-:S04]  /*ee90*/  FADD.FTZ R12, R153, R12 ;  /* 0x0000000c990c7221 */ /* 0x000fc80000010000 */
[----:B--2---:R-:W-:Y:S01]  /*eea0*/  FADD.FTZ R12, R154, R12 ;  /* 0x0000000c9a0c7221 */ /* 0x004fe20000010000 */
[----:B-1----:R-:W-:Y:S01]  /*eeb0*/  FADD.FTZ R13, R164, R13 ;  /* 0x0000000da40d7221 */ /* 0x002fe20000010000 */
[C---:B------:R-:W-:Y:S02]  /*eec0*/  F2FP.F16.F32.PACK_AB R164, R168.reuse, R164 ;  /* 0x000000a4a8a4723e */ /* 0x040fe400000000ff */
[----:B0-----:R-:W-:Y:S01]  /*eed0*/  F2FP.F16.F32.PACK_AB R167, R189, R187 ;  /* 0x000000bbbda7723e */ /* 0x001fe200000000ff */
[----:B------:R-:W-:Y:S02]  /*eee0*/  FADD.FTZ R13, R168, R13 ;  /* 0x0000000da80d7221 */ /* 0x000fe40000010000 */
[----:B------:R-:W0:Y:S01]  /*eef0*/  MUFU.EX2 R168, R173 ;  /* 0x000000ad00a87308 */ /* 0x000e220000000800 */
[----:B---3--:R-:W-:Y:S01]  /*ef00*/  F2FP.F16.F32.PACK_AB R165, R155, R154 ;  /* 0x0000009a9ba5723e */ /* 0x008fe200000000ff */
[----:B------:R-:W-:Y:S01]  /*ef10*/  FADD.FTZ R13, R169, R13 ;  /* 0x0000000da90d7221 */ /* 0x000fe20000010000 */
[----:B------:R-:W-:-:S03]  /*ef20*/  FADD.FTZ R12, R155, R12 ;  /* 0x0000000c9b0c7221 */ /* 0x000fc60000010000 */
[----:B------:R-:W-:Y:S01]  /*ef30*/  FADD.FTZ R13, R172, R13 ;  /* 0x0000000dac0d7221 */ /* 0x000fe20000010000 */
[----:B------:R-:W-:Y:S01]  /*ef40*/  FADD.FTZ R12, R187, R12 ;  /* 0x0000000cbb0c7221 */ /* 0x000fe20000010000 */
[----:B------:R-:W1:Y:S03]  /*ef50*/  MUFU.EX2 R172, R181 ;  /* 0x000000b500ac7308 */ /* 0x000e660000000800 */
[----:B------:R-:W-:Y:S01]  /*ef60*/  FADD.FTZ R12, R189, R12 ;  /* 0x0000000cbd0c7221 */ /* 0x000fe20000010000 */
[----:B0-----:R-:W-:Y:S01]  /*ef70*/  FADD.FTZ R13, R168, R13 ;  /* 0x0000000da80d7221 */ /* 0x001fe20000010000 */
[----:B------:R-:W-:-:S03]  /*ef80*/  F2FP.F16.F32.PACK_AB R168, R176, R168 ;  /* 0x000000a8b0a8723e */ /* 0x000fc600000000ff */
[----:B------:R-:W-:-:S04]  /*ef90*/  FADD.FTZ R13, R176, R13 ;  /* 0x0000000db00d7221 */ /* 0x000fc80000010000 */
[----:B------:R-:W-:-:S04]  /*efa0*/  FADD.FTZ R13, R177, R13 ;  /* 0x0000000db10d7221 */ /* 0x000fc80000010000 */
[----:B------:R-:W-:-:S04]  /*efb0*/  FADD.FTZ R13, R180, R13 ;  /* 0x0000000db40d7221 */ /* 0x000fc80000010000 */
[----:B-1----:R-:W-:Y:S01]  /*efc0*/  FADD.FTZ R13, R172, R13 ;  /* 0x0000000dac0d7221 */ /* 0x002fe20000010000 */
[----:B------:R-:W-:-:S03]  /*efd0*/  F2FP.F16.F32.PACK_AB R172, R184, R172 ;  /* 0x000000acb8ac723e */ /* 0x000fc600000000ff */
[----:B------:R-:W-:-:S04]  /*efe0*/  FADD.FTZ R13, R184, R13 ;  /* 0x0000000db80d7221 */ /* 0x000fc80000010000 */
[----:B------:R-:W-:-:S04]  /*eff0*/  FADD.FTZ R13, R185, R13 ;  /* 0x0000000db90d7221 */ /* 0x000fc80000010000 */
[----:B------:R-:W-:Y:S01]  /*f000*/  FADD.FTZ R13, R188, R13 ;  /* 0x0000000dbc0d7221 */ /* 0x000fe20000010000 */
[----:B------:R-:W-:Y:S02]  /*f010*/  WARPGROUP.DEPBAR.LE gsb0, 0x0 ;  /* 0x00008000000079c5 */ /* 0x000fe40000010000 */
[----:B------:R-:W-:Y:S01]  /*f020*/  WARPGROUP.ARRIVE ;  /* 0x00000000000079c5 */ /* 0x000fe20000000000 */
[----:B------:R0:W1:Y:S05]  /*f030*/  MUFU.EX2 R156, R170 ;  /* 0x000000aa009c7308 */ /* 0x00006a0000000800 */
[----:B------:R-:W-:Y:S01]  /*f040*/  HGMMA.64x256x16.F32 R24, R160, gdesc[UR4].tnspB, R24, gsb0 ;  /* 0x43e00004a0187df0 */ /* 0x000fe20008000818 */
[----:B------:R-:W-:Y:S01]  /*f050*/  R2UR UR6, R14 ;  /* 0x000000000e0672ca */ /* 0x000fe200000e0000 */
[----:B------:R-:W-:Y:S01]  /*f060*/  VIADD R14, R4, 0x200 ;  /* 0x00000200040e7836 */ /* 0x000fe20000000000 */
[----:B------:R-:W-:Y:S01]  /*f070*/  R2UR UR7, R15 ;  /* 0x000000000f0772ca */ /* 0x000fe200000e0000 */
[----:B------:R2:W3:Y:S01]  /*f080*/  MUFU.EX2 R157, R171 ;  /* 0x000000ab009d7308 */ /* 0x0004e20000000800 */
[----:B------:R-:W-:Y:S01]  /*f090*/  IMAD.MOV.U32 R15, RZ, RZ, 0x40000040 ;  /* 0x40000040ff0f7424 */ /* 0x000fe200078e00ff */
[----:B0-----:R-:W-:-:S06]  /*f0a0*/  F2FP.F16.F32.PACK_AB R170, R180, R177 ;  /* 0x000000b1b4aa723e */ /* 0x001fcc00000000ff */
[----:B------:R0:W4:Y:S01]  /*f0b0*/  MUFU.EX2 R158, R174 ;  /* 0x000000ae009e7308 */ /* 0x0001220000000800 */
[----:B--2---:R-:W-:Y:S01]  /*f0c0*/  F2FP.F16.F32.PACK_AB R171, R186, R183 ;  /* 0x000000b7baab723e */ /* 0x004fe200000000ff */
[----:B-1----:R-:W-:-:S06]  /*f0d0*/  FADD.FTZ R12, R156, R12 ;  /* 0x0000000c9c0c7221 */ /* 0x002fcc0000010000 */
[----:B------:R1:W2:Y:S01]  /*f0e0*/  MUFU.EX2 R159, R175 ;  /* 0x000000af009f7308 */ /* 0x0002a20000000800 */
[C---:B---3--:R-:W-:Y:S01]  /*f0f0*/  F2FP.F16.F32.PACK_AB R169, R157.reuse, R156 ;  /* 0x0000009c9da9723e */ /* 0x048fe200000000ff */
[----:B------:R-:W-:Y:S01]  /*f100*/  FADD.FTZ R12, R157, R12 ;  /* 0x0000000c9d0c7221 */ /* 0x000fe20000010000 */
[----:B0-----:R-:W-:-:S03]  /*f110*/  F2FP.F16.F32.PACK_AB R174, R188, R185 ;  /* 0x000000b9bcae723e */ /* 0x001fc600000000ff */
[----:B------:R-:W-:Y:S01]  /*f120*/  FADD.FTZ R12, R183, R12 ;  /* 0x0000000cb70c7221 */ /* 0x000fe20000010000 */
[----:B-1----:R-:W-:-:S03]  /*f130*/  F2FP.F16.F32.PACK_AB R175, R179, R178 ;  /* 0x000000b2b3af723e */ /* 0x002fc600000000ff */
[----:B------:R-:W-:-:S04]  /*f140*/  FADD.FTZ R12, R186, R12 ;  /* 0x0000000cba0c7221 */ /* 0x000fc80000010000 */
[----:B----4-:R-:W-:Y:S01]  /*f150*/  FADD.FTZ R12, R158, R12 ;  /* 0x0000000c9e0c7221 */ /* 0x010fe20000010000 */
[----:B--2---:R-:W-:-:S03]  /*f160*/  F2FP.F16.F32.PACK_AB R173, R159, R158 ;  /* 0x0000009e9fad723e */ /* 0x004fc600000000ff */
[----:B------:R-:W-:-:S04]  /*f170*/  FADD.FTZ R12, R159, R12 ;  /* 0x0000000c9f0c7221 */ /* 0x000fc80000010000 */
[----:B------:R-:W-:-:S04]  /*f180*/  FADD.FTZ R12, R178, R12 ;  /* 0x0000000cb20c7221 */ /* 0x000fc80000010000 */
[----:B------:R-:W-:Y:S01]  /*f190*/  FADD.FTZ R12, R179, R12 ;  /* 0x0000000cb30c7221 */ /* 0x000fe20000010000 */
[----:B------:R-:W-:Y:S02]  /*f1a0*/  WARPGROUP.DEPBAR.LE gsb0, 0x0 ;  /* 0x00008000000079c5 */ /* 0x000fe40000010000 */
[----:B------:R-:W-:-:S06]  /*f1b0*/  WARPGROUP.ARRIVE ;  /* 0x00000000000079c5 */ /* 0x000fcc0000000000 */
        /* <DEDUP_REMOVED lines=16> */
[----:B------:R-:W-:Y:S05]  /*f2c0*/  @!P0 BRA `(.L_x_10574) ;  /* 0x0000000000048947 */ /* 0x000fea0003800000 */
[----:B------:R-:W-:Y:S01]  /*f2d0*/  BPT.TRAP 0x1 ;  /* 0x000000040000795c */ /* 0x000fe20000300000 */
.L_x_10574:
[----:B------:R-:W-:Y:S02]  /*f2e0*/  VIADD R0, R0, 0x32460 ;  /* 0x0003246000007836 */ /* 0x000fe40000000000 */
[----:B------:R-:W-:Y:S02]  /*f2f0*/  IMAD.MOV.U32 R4, RZ, RZ, R20 ;  /* 0x000000ffff047224 */ /* 0x000fe400078e0014 */
[----:B------:R-:W-:Y:S01]  /*f300*/  IMAD.MOV.U32 R5, RZ, RZ, R8 ;  /* 0x000000ffff057224 */ /* 0x000fe200078e0008 */
[----:B------:R-:W-:-:S04]  /*f310*/  PRMT R0, R196, 0x654, R0 ;  /* 0x00000654c4007816 */ /* 0x000fc80000000000 */
[----:B------:R0:W-:Y:S01]  /*f320*/  SYNCS.ARRIVE.TRANS64.RED.A1T0 RZ, [R0+URZ], RZ ;  /* 0x000000ff00ff79a7 */ /* 0x0001e2000810043f */
[----:B------:R-:W-:Y:S05]  /*f330*/  @P1 BRA `(.L_x_10575) ;  /* 0xffffffd000581947 */ /* 0x000fea000383ffff */
.L_x_10564:
[----:B------:R-:W2:Y:S01]  /*f340*/  LDL.LU R9, [R1+0x74] ;  /* 0x0000740001097983 */ /* 0x000ea20000300800 */
[----:B------:R-:W-:Y:S05]  /*f350*/  WARPSYNC.ALL ;  /* 0x0000000000007948 */ /* 0x000fea0003800000 */
[----:B0-----:R-:W0:Y:S01]  /*f360*/  SHFL.BFLY PT, R0, R13, 0x2, 0x1f ;  /* 0x0c401f000d007f89 */ /* 0x001e2200000e0000 */
        /* <DEDUP_REMOVED lines=8> */
[----:B-----5:R-:W0:Y:S02]  /*f3f0*/  SHFL.BFLY PT, R3, R0, 0x1, 0x1f ;  /* 0x0c201f0000037f89 */ /* 0x020e2400000e0000 */
[----:B0-----:R-:W-:Y:S01]  /*f400*/  FADD.FTZ R0, R0, R3 ;  /* 0x0000000300007221 */ /* 0x001fe20000010000 */
[----:B------:R-:W-:-:S04]  /*f410*/  MOV R3, RZ ;  /* 0x000000ff00037202 */ /* 0x000fc80000000f00 */
        /* <DEDUP_REMOVED lines=150> */
.L_x_10520:
        /* <DEDUP_REMOVED lines=201> */
[----:B------:R-:W-:Y:S01]  /*10a10*/  ISETP.NE.AND.EX P1, PT, RZ, UR5, PT, P1 ;  /* 0x00000005ff007c0c */ /* 0x000fe2000bf25310 */
[----:B------:R-:W-:Y:S01]  /*10a20*/  IMAD.MOV.U32 R8, RZ, RZ, RZ ;  /* 0x000000ffff087224 */ /* 0x000fe200078e00ff */
[----:B0-----:R-:W-:-:S04]  /*10a30*/  IADD3 R12, P0, R154, UR4, RZ ;  /* 0x000000049a0c7c10 */ /* 0x001fc8000ff1e0ff */
[----:B--2---:R-:W-:-:S07]  /*10a40*/  IADD3.X R13, R48, UR5, RZ, P0, !PT ;  /* 0x00000005300d7c10 */ /* 0x004fce00087fe4ff */
[----:B------:R-:W5:Y:S01]  /*10a50*/  @P1 LDG.E R8, desc[UR60][R12.64] ;  /* 0x0000003c0c081981 */ /* 0x000f62000c1e1900 */
[----:B------:R-:W-:-:S04]  /*10a60*/  ISETP.NE.U32.AND P0, PT, RZ, UR6, PT ;  /* 0x00000006ff007c0c */ /* 0x000fc8000bf05070 */
[----:B------:R-:W-:-:S13]  /*10a70*/  ISETP.NE.AND.EX P0, PT, RZ, UR7, PT, P0 ;  /* 0x00000007ff007c0c */ /* 0x000fda000bf05300 */
[----:B------:R-:W-:Y:S01]  /*10a80*/  @P0 IADD3 R10, P2, R154, UR6, RZ ;  /* 0x000000069a0a0c10 */ /* 0x000fe2000ff5e0ff */
        /* <DEDUP_REMOVED lines=14> */
.L_x_10578:
        /* <DEDUP_REMOVED lines=9> */
[----:B------:R-:W-:-:S02]  /*10c00*/  ISETP.NE.U32.AND P0, PT, RZ, UR4, PT ;  /* 0x00000004ff007c0c */ /* 0x000fc4000bf05070 */
[----:B----4-:R-:W-:Y:S02]  /*10c10*/  ISETP.NE.AND P1, PT, R155, 0x1, PT ;  /* 0x000000019b00780c */ /* 0x010fe40003f25270 */
[----:B------:R-:W-:Y:S01]  /*10c20*/  ISETP.NE.AND.EX P0, PT, RZ, UR5, PT, P0 ;  /* 0x00000005ff007c0c */ /* 0x000fe2000bf05300 */
[-C--:B0-----:R-:W-:Y:S02]  /*10c30*/  IMAD R21, R11, R201.reuse, RZ ;  /* 0x000000c90b157224 */ /* 0x081fe400078e02ff */
[----:B------:R-:W-:-:S05]  /*10c40*/  IMAD.WIDE.U32 R10, R10, R201, RZ ;  /* 0x000000c90a0a7225 */ /* 0x000fca00078e00ff */
[----:B------:R-:W-:-:S03]  /*10c50*/  IADD3 R48, R11, R21, RZ ;  /* 0x000000150b307210 */ /* 0x000fc60007ffe0ff */
[----:B------:R-:W0:Y:S01]  /*10c60*/  @P1 LDC R11, c[0x0][0xcec] ;  /* 0x00033b00ff0b1b82 */ /* 0x000e220000000800 */
[----:B---3--:R-:W-:Y:S02]  /*10c70*/  SEL R3, R3, RZ, !P0 ;  /* 0x000000ff03037207 */ /* 0x008fe40004000000 */
[----:B--2---:R-:W-:-:S03]  /*10c80*/  SEL R9, R9, RZ, !P0 ;  /* 0x000000ff09097207 */ /* 0x004fc60004000000 */
[----:B------:R-:W-:-:S04]  /*10c90*/  IMAD R15, R15, R3, RZ ;  /* 0x000000030f0f7224 */ /* 0x000fc800078e02ff */
[C---:B------:R-:W-:Y:S02]  /*10ca0*/  IMAD R9, R14.reuse, R9, R15 ;  /* 0x000000090e097224 */ /* 0x040fe400078e020f */
[----:B------:R-:W-:-:S03]  /*10cb0*/  IMAD.WIDE.U32 R14, R14, R3, RZ ;  /* 0x000000030e0e7225 */ /* 0x000fc600078e00ff */
[----:B-----5:R-:W-:Y:S02]  /*10cc0*/  IADD3 R14, P0, P3, R14, R10, R8 ;  /* 0x0000000a0e0e7210 */ /* 0x020fe40007b1e008 */
[----:B------:R-:W2:Y:S01]  /*10cd0*/  @P1 LDC R10, c[0x0][0xcf0] ;  /* 0x00033c00ff0a1b82 */ /* 0x000ea20000000800 */
[----:B------:R-:W-:Y:S01]  /*10ce0*/  IMAD.IADD R15, R15, 0x1, R9 ;  /* 0x000000010f0f7824 */ /* 0x000fe200078e0209 */
[----:B------:R-:W-:-:S05]  /*10cf0*/  SEL R9, R158, RZ, P2 ;  /* 0x000000ff9e097207 */ /* 0x000fca0001000000 */
[-C--:B-1----:R-:W-:Y:S02]  /*10d00*/  IMAD R21, R13, R9.reuse, RZ ;  /* 0x000000090d157224 */ /* 0x082fe400078e02ff */
[----:B------:R-:W-:Y:S01]  /*10d10*/  IMAD.WIDE.U32 R12, R12, R9, RZ ;  /* 0x000000090c0c7225 */ /* 0x000fe200078e00ff */
[----:B------:R-:W-:-:S04]  /*10d20*/  SHF.R.S32.HI R9, RZ, 0x1f, R8 ;  /* 0x0000001fff097819 */ /* 0x000fc80000011408 */
[----:B------:R-:W-:Y:S01]  /*10d30*/  IADD3.X R15, R15, R48, R9, P0, P3 ;  /* 0x000000300f0f7210 */ /* 0x000fe200007e6409 */
[----:B------:R-:W-:-:S04]  /*10d40*/  IMAD R48, R159, 0x80, R154 ;  /* 0x000000809f307824 */ /* 0x000fc800078e029a */
[----:B0-----:R-:W-:-:S04]  /*10d50*/  @P1 IMAD.HI.U32 R11, R48, R11, RZ ;  /* 0x0000000b300b1227 */ /* 0x001fc800078e00ff */
[----:B------:R-:W-:Y:S01]  /*10d60*/  IMAD.MOV.U32 R154, RZ, RZ, R48 ;  /* 0x000000ffff9a7224 */ /* 0x000fe200078e0030 */
[----:B--2---:R-:W-:Y:S02]  /*10d70*/  @P1 SHF.R.U32.HI R154, RZ, R10, R11 ;  /* 0x0000000aff9a1219 */ /* 0x004fe4000001160b */
        /* <DEDUP_REMOVED lines=17> */
[----:B------:R-:W-:Y:S04]  /*10e90*/  SHFL.IDX PT, R10, R14, RZ, 0x1c1f ;  /* 0x001c1fff0e0a7589 */ /* 0x000fe800000e0000 */
[----:B------:R-:W0:Y:S04]  /*10ea0*/  SHFL.IDX PT, R11, R0, RZ, 0x1c1f ;  /* 0x001c1fff000b7589 */ /* 0x000e2800000e0000 */
[----:B------:R-:W-:Y:S04]  /*10eb0*/  SHFL.IDX PT, R12, R14, 0x1, 0x1c1f ;  /* 0x003c1f000e0c7f89 */ /* 0x000fe800000e0000 */
[----:B------:R1:W2:Y:S01]  /*10ec0*/  SHFL.IDX PT, R13, R0, 0x1, 0x1c1f ;  /* 0x003c1f00000d7f89 */ /* 0x0002a200000e0000 */
[----:B------:R-:W-:Y:S01]  /*10ed0*/  LOP3.LUT P0, RZ, R160, 0x3, RZ, 0xc0, !PT ;  /* 0x00000003a0ff7812 */ /* 0x000fe2000780c0ff */
[----:B-1----:R-:W-:-:S02]  /*10ee0*/  IMAD R0, R20, R155, RZ ;  /* 0x0000009b14007224 */ /* 0x002fc400078e02ff */
[----:B------:R-:W-:-:S04]  /*10ef0*/  IMAD R20, R159, 0x80, R161 ;  /* 0x000000809f147824 */ /* 0x000fc800078e02a1 */
[C---:B------:R-:W-:Y:S01]  /*10f00*/  VIADD R21, R20.reuse, 0x8 ;  /* 0x0000000814157836 */ /* 0x040fe20000000000 */
[----:B------:R-:W-:-:S04]  /*10f10*/  ISETP.GE.OR P3, PT, R20, R0, P0 ;  /* 0x000000001400720c */ /* 0x000fc80000766670 */
[----:B------:R-:W-:-:S09]  /*10f20*/  ISETP.GE.OR P0, PT, R21, R0, P0 ;  /* 0x000000001500720c */ /* 0x000fd20000706670 */
[----:B0-----:R0:W-:Y:S04]  /*10f30*/  @!P3 ST.E desc[UR60][R10.64], R157 ;  /* 0x0000009d0a00b985 */ /* 0x0011e8000c10193c */
[----:B--2---:R0:W-:Y:S01]  /*10f40*/  @!P0 ST.E desc[UR60][R12.64], R156 ;  /* 0x0000009c0c008985 */ /* 0x0041e2000c10193c */
[----:B------:R-:W-:Y:S05]  /*10f50*/  @P2 BRA `(.L_x_10579) ;  /* 0x00000010009c2947 */ /* 0x000fea0003800000 */
[----:B0-----:R-:W0:Y:S01]  /*10f60*/  S2R R12, SR_TID.X ;  /* 0x00000000000c7919 */ /* 0x001e220000002100 */
[----:B------:R-:W1:Y:S01]  /*10f70*/  @P1 LDC R20, c[0x0][0xcec] ;  /* 0x00033b00ff141b82 */ /* 0x000e620000000800 */
[----:B------:R-:W-:-:S07]  /*10f80*/  ULDC.64 UR4, c[0x0][0xba0] ;  /* 0x0002e80000047ab9 */ /* 0x000fce0000000a00 */
[----:B------:R-:W2:Y:S01]  /*10f90*/  @P1 LDC R21, c[0x0][0xcf0] ;  /* 0x00033c00ff151b82 */ /* 0x000ea20000000800 */
[----:B0-----:R-:W-:-:S05]  /*10fa0*/  VIADD R12, R12, 0xffffff80 ;  /* 0xffffff800c0c7836 */ /* 0x001fca0000000000 */
[----:B------:R-:W-:-:S04]  /*10fb0*/  SHF.R.S32.HI R11, RZ, 0x1f, R12 ;  /* 0x0000001fff0b7819 */ /* 0x000fc8000001140c */
[----:B------:R-:W-:-:S04]  /*10fc0*/  LEA.HI R11, R11, R12, RZ, 0x3 ;  /* 0x0000000c0b0b7211 */ /* 0x000fc800078f18ff */
[----:B------:R-:W-:-:S04]  /*10fd0*/  SHF.R.S32.HI R10, RZ, 0x3, R11 ;  /* 0x00000003ff0a7819 */ /* 0x000fc8000001140b */
[----:B------:R-:W-:-:S05]  /*10fe0*/  LEA R5, R10, R207, 0x6 ;  /* 0x000000cf0a057211 */ /* 0x000fca00078e30ff */
        /* <DEDUP_REMOVED lines=45> */
[C---:B------:R-:W-:Y:S02]  /*112c0*/  LOP3.LUT R15, R6.reuse, 0x380, RZ, 0xc0, !PT ;  /* 0x00000380060f7812 */ /* 0x040fe400078ec0ff */
[----:B------:R-:W-:Y:S02]  /*112d0*/  IADD3 R13, P5, R6, 0xf000, RZ ;  /* 0x0000f000060d7810 */ /* 0x000fe40007fbe0ff */
[----:B------:R-:W-:Y:S01]  /*112e0*/  SHF.R.U64 R44, R44, 0x3, RZ ;  /* 0x000000032c2c7819 */ /* 0x000fe200000012ff */
[----:B------:R-:W5:Y:S01]  /*112f0*/  LD.E.128 R64, desc[UR60][R64.64] ;  /* 0x0000003c40407980 */ /* 0x000f62000c101d00 */
[----:B------:R-:W-:Y:S01]  /*11300*/  SHF.R.U64 R52, R52, 0x3, RZ ;  /* 0x0000000334347819 */ /* 0x000fe200000012ff */
[----:B------:R-:W-:Y:S01]  /*11310*/  IMAD.X R85, RZ, RZ, R7, P5 ;  /* 0x000000ffff557224 */ /* 0x000fe200028e0607 */
[----:B------:R-:W-:-:S02]  /*11320*/  SHF.R.U64 R56, R56, 0x3, RZ ;  /* 0x0000000338387819 */ /* 0x000fc400000012ff */
[----:B------:R-:W-:Y:S02]  /*11330*/  SHF.R.U64 R60, R60, 0x3, RZ ;  /* 0x000000033c3c7819 */ /* 0x000fe400000012ff */
[----:B------:R-:W-:Y:S02]  /*11340*/  SHF.R.U64 R15, R15, 0x3, RZ ;  /* 0x000000030f0f7819 */ /* 0x000fe400000012ff */
[----:B------:R-:W-:Y:S02]  /*11350*/  LOP3.LUT R5, R13, 0x380, RZ, 0xc0, !PT ;  /* 0x000003800d057812 */ /* 0x000fe400078ec0ff */
        /* <DEDUP_REMOVED lines=8> */
[----:B------:R-:W-:-:S02]  /*113e0*/  IADD3.X R61, RZ, R7, RZ, P4, !PT ;  /* 0x00000007ff3d7210 */ /* 0x000fc400027fe4ff */
[C---:B------:R-:W-:Y:S01]  /*113f0*/  IADD3 R69, P0, R6.reuse, 0xb000, RZ ;  /* 0x0000b00006457810 */ /* 0x040fe20007f1e0ff */
[----:B------:R-:W5:Y:S01]  /*11400*/  LD.E.128 R52, desc[UR60][R52.64] ;  /* 0x0000003c34347980 */ /* 0x000f62000c101d00 */
[C---:B------:R-:W-:Y:S02]  /*11410*/  IADD3 R73, P2, R6.reuse, 0xc000, RZ ;  /* 0x0000c00006497810 */ /* 0x040fe40007f5e0ff */
[C---:B------:R-:W-:Y:S01]  /*11420*/  IADD3 R77, P3, R6.reuse, 0xd000, RZ ;  /* 0x0000d000064d7810 */ /* 0x040fe20007f7e0ff */
[----:B------:R-:W5:Y:S01]  /*11430*/  LD.E.128 R56, desc[UR60][R56.64] ;  /* 0x0000003c38387980 */ /* 0x000f62000c101d00 */
[----:B------:R-:W-:Y:S02]  /*11440*/  IADD3 R81, P4, R6, 0xe000, RZ ;  /* 0x0000e00006517810 */ /* 0x000fe40007f9e0ff */
[----:B------:R-:W-:Y:S01]  /*11450*/  LOP3.LUT R4, R15, R6, RZ, 0x3c, !PT ;  /* 0x000000060f047212 */ /* 0x000fe200078e3cff */
[----:B------:R-:W5:Y:S01]  /*11460*/  LD.E.128 R60, desc[UR60][R60.64] ;  /* 0x0000003c3c3c7980 */ /* 0x000f62000c101d00 */
[----:B------:R-:W-:Y:S01]  /*11470*/  SHF.R.U64 R6, R5, 0x3, RZ ;  /* 0x0000000305067819 */ /* 0x000fe200000012ff */
[----:B------:R-:W-:Y:S01]  /*11480*/  IMAD.MOV.U32 R5, RZ, RZ, R7 ;  /* 0x000000ffff057224 */ /* 0x000fe200078e0007 */
[----:B------:R-:W-:-:S02]  /*11490*/  LOP3.LUT R11, R11, 0xfffffff8, RZ, 0xc0, !PT ;  /* 0xfffffff80b0b7812 */ /* 0x000fc400078ec0ff */
[----:B------:R-:W-:Y:S01]  /*114a0*/  LOP3.LUT R84, R6, R13, RZ, 0x3c, !PT ;  /* 0x0000000d06547212 */ /* 0x000fe200078e3cff */
[----:B------:R-:W-:Y:S01]  /*114b0*/  IMAD R13, R8, UR5, R9 ;  /* 0x00000005080d7c24 */ /* 0x000fe2000f8e0209 */
[----:B------:R-:W-:Y:S01]  /*114c0*/  IADD3 R11, R12, -R11, RZ ;  /* 0x8000000b0c0b7210 */ /* 0x000fe20007ffe0ff */
[----:B------:R-:W-:Y:S01]  /*114d0*/  IMAD.WIDE.U32 R8, R8, UR4, RZ ;  /* 0x0000000408087c25 */ /* 0x000fe2000f8e00ff */
[----:B------:R-:W-:Y:S01]  /*114e0*/  LOP3.LUT R68, R69, 0x380, RZ, 0xc0, !PT ;  /* 0x0000038045447812 */ /* 0x000fe200078ec0ff */
[----:B------:R-:W-:Y:S01]  /*114f0*/  ULDC.64 UR4, c[0x0][0xbe8] ;  /* 0x0002fa0000047ab9 */ /* 0x000fe20000000a00 */
[----:B------:R-:W-:Y:S01]  /*11500*/  LOP3.LUT R72, R73, 0x380, RZ, 0xc0, !PT ;  /* 0x0000038049487812 */ /* 0x000fe200078ec0ff */
[----:B------:R-:W-:Y:S01]  /*11510*/  IMAD R11, R11, 0x20, R10 ;  /* 0x000000200b0b7824 */ /* 0x000fe200078e020a */
[----:B------:R-:W-:Y:S01]  /*11520*/  LOP3.LUT R76, R77, 0x380, RZ, 0xc0, !PT ;  /* 0x000003804d4c7812 */ /* 0x000fe200078ec0ff */
[----:B------:R-:W-:Y:S01]  /*11530*/  IMAD.IADD R9, R9, 0x1, R13 ;  /* 0x0000000109097824 */ /* 0x000fe200078e020d */
[----:B------:R-:W-:Y:S01]  /*11540*/  LOP3.LUT R80, R81, 0x380, RZ, 0xc0, !PT ;  /* 0x0000038051507812 */ /* 0x000fe200078ec0ff */
[----:B------:R-:W-:Y:S01]  /*11550*/  IMAD R15, R159, 0x80, R11 ;  /* 0x000000809f0f7824 */ /* 0x000fe200078e020b */
[----:B------:R-:W-:Y:S01]  /*11560*/  SHF.R.U64 R68, R68, 0x3, RZ ;  /* 0x0000000344447819 */ /* 0x000fe200000012ff */
[----:B------:R-:W-:Y:S01]  /*11570*/  IMAD.WIDE.U32 R8, R201, UR4, R8 ;  /* 0x00000004c9087c25 */ /* 0x000fe2000f8e0008 */
[----:B------:R-:W-:Y:S01]  /*11580*/  SHF.R.U64 R72, R72, 0x3, RZ ;  /* 0x0000000348487819 */ /* 0x000fe200000012ff */
[----:B------:R-:W5:Y:S01]  /*11590*/  LD.E.128 R84, desc[UR60][R84.64] ;  /* 0x0000003c54547980 */ /* 0x000f62000c101d00 */
[----:B------:R-:W-:-:S02]  /*115a0*/  SHF.R.U64 R76, R76, 0x3, RZ ;  /* 0x000000034c4c7819 */ /* 0x000fc400000012ff */
[----:B------:R-:W-:Y:S01]  /*115b0*/  SHF.R.U64 R80, R80, 0x3, RZ ;  /* 0x0000000350507819 */ /* 0x000fe200000012ff */
[----:B-1----:R-:W-:Y:S01]  /*115c0*/  @P1 IMAD.HI.U32 R12, R15, R20, RZ ;  /* 0x000000140f0c1227 */ /* 0x002fe200078e00ff */
        /* <DEDUP_REMOVED lines=9> */
[----:B------:R-:W5:Y:S01]  /*11660*/  LD.E.128 R68, desc[UR60][R68.64] ;  /* 0x0000003c44447980 */ /* 0x000f62000c101d00 */
[----:B------:R-:W-:Y:S01]  /*11670*/  IMAD R9, R201, UR5, R9 ;  /* 0x00000005c9097c24 */ /* 0x000fe2000f8e0209 */
[----:B------:R-:W-:Y:S01]  /*11680*/  ULDC.64 UR4, c[0x0][0xbf0] ;  /* 0x0002fc0000047ab9 */ /* 0x000fe20000000a00 */
[----:B------:R-:W-:Y:S01]  /*11690*/  IMAD.MOV.U32 R11, RZ, RZ, R15 ;  /* 0x000000ffff0b7224 */ /* 0x000fe200078e000f */
[----:B--2---:R-:W-:Y:S01]  /*116a0*/  @P1 SHF.R.U32.HI R11, RZ, R21, R12 ;  /* 0x00000015ff0b1219 */ /* 0x004fe2000001160c */
[----:B------:R-:W-:Y:S01]  /*116b0*/  IMAD R14, R14, UR4, RZ ;  /* 0x000000040e0e7c24 */ /* 0x000fe2000f8e02ff */
[----:B------:R-:W5:Y:S01]  /*116c0*/  LD.E.128 R4, desc[UR60][R4.64] ;  /* 0x0000003c04047980 */ /* 0x000f62000c101d00 */
[----:B------:R-:W-:-:S03]  /*116d0*/  IMAD.WIDE.U32 R8, R3, UR4, R8 ;  /* 0x0000000403087c25 */ /* 0x000fc6000f8e0008 */
[----:B------:R-:W5:Y:S01]  /*116e0*/  LD.E.128 R72, desc[UR60][R72.64] ;  /* 0x0000003c48487980 */ /* 0x000f62000c101d00 */
[----:B------:R-:W-:Y:S01]  /*116f0*/  IMAD R13, R3, UR5, R14 ;  /* 0x00000005030d7c24 */ /* 0x000fe2000f8e020e */
[--C-:B------:R-:W-:Y:S02]  /*11700*/  SHF.R.S32.HI R3, RZ, 0x1f, R11.reuse ;  /* 0x0000001fff037819 */ /* 0x100fe4000001140b */
[----:B------:R-:W5:Y:S01]  /*11710*/  LD.E.128 R76, desc[UR60][R76.64] ;  /* 0x0000003c4c4c7980 */ /* 0x000f62000c101d00 */
[----:B------:R-:W-:Y:S01]  /*11720*/  IMAD.MOV R14, RZ, RZ, -R11 ;  /* 0x000000ffff0e7224 */ /* 0x000fe200078e0a0b */
[----:B------:R-:W-:Y:S02]  /*11730*/  ULDC.64 UR4, c[0x0][0xbe0] ;  /* 0x0002f80000047ab9 */ /* 0x000fe40000000a00 */
        /* <DEDUP_REMOVED lines=29> */
.L_x_10783:
        /* <DEDUP_REMOVED lines=10> */
[C---:B------:R-:W-:Y:S01]  /*119b0*/  VIADD R92, R207.reuse, 0x40 ;  /* 0x00000040cf5c7836 */ /* 0x040fe20000000000 */
[----:B------:R-:W-:Y:S01]  /*119c0*/  ISETP.GE.AND P1, PT, R90, UR4, PT ;  /* 0x000000045a007c0c */ /* 0x000fe2000bf26270 */
[C---:B------:R-:W-:Y:S01]  /*119d0*/  VIADD R91, R207.reuse, 0x80 ;  /* 0x00000080cf5b7836 */ /* 0x040fe20000000000 */
[----:B------:R-:W-:Y:S01]  /*119e0*/  ISETP.GE.AND P0, PT, R88, UR4, PT ;  /* 0x0000000458007c0c */ /* 0x000fe2000bf06270 */
[----:B------:R-:W-:Y:S01]  /*119f0*/  VIADD R89, R207, 0xc0 ;  /* 0x000000c0cf597836 */ /* 0x000fe20000000000 */
[----:B------:R-:W-:-:S02]  /*11a00*/  SHF.R.S32.HI R12, RZ, 0x1f, R207 ;  /* 0x0000001fff0c7819 */ /* 0x000fc400000114cf */
[----:B------:R-:W-:Y:S02]  /*11a10*/  SHF.R.S32.HI R92, RZ, 0x1f, R92 ;  /* 0x0000001fff5c7819 */ /* 0x000fe4000001145c */
[----:B------:R-:W-:Y:S02]  /*11a20*/  SHF.R.S32.HI R91, RZ, 0x1f, R91 ;  /* 0x0000001fff5b7819 */ /* 0x000fe4000001145b */
[-C--:B--2---:R-:W-:Y:S02]  /*11a30*/  @!P3 LEA R8, P5, R207, R14.reuse, 0x1 ;  /* 0x0000000ecf08b211 */ /* 0x084fe400078a08ff */
[----:B------:R-:W-:Y:S02]  /*11a40*/  @!P2 LEA R10, P4, R15, R14, 0x1 ;  /* 0x0000000e0f0aa211 */ /* 0x000fe400078808ff */
[----:B-1----:R-:W-:Y:S02]  /*11a50*/  @!P3 LEA.HI.X R9, R207, R48, R12, 0x1, P5 ;  /* 0x00000030cf09b211 */ /* 0x002fe400028f0c0c */
[----:B------:R-:W-:-:S02]  /*11a60*/  @!P1 LEA R12, P5, R90, R14, 0x1 ;  /* 0x0000000e5a0c9211 */ /* 0x000fc400078a08ff */
[----:B------:R-:W-:Y:S01]  /*11a70*/  @!P2 LEA.HI.X R11, R15, R48, R92, 0x1, P4 ;  /* 0x000000300f0ba211 */ /* 0x000fe200020f0c5c */
[----:B-----5:R3:W-:Y:S01]  /*11a80*/  @!P3 ST.E.128 desc[UR60][R8.64], R4 ;  /* 0x000000040800b985 */ /* 0x0207e2000c101d3c */
[----:B------:R-:W-:Y:S02]  /*11a90*/  SHF.R.S32.HI R89, RZ, 0x1f, R89 ;  /* 0x0000001fff597819 */ /* 0x000fe40000011459 */
[----:B------:R-:W-:Y:S01]  /*11aa0*/  @!P0 LEA R14, P4, R88, R14, 0x1 ;  /* 0x0000000e580e8211 */ /* 0x000fe200078808ff */
[----:B------:R3:W-:Y:S01]  /*11ab0*/  @!P2 ST.E.128 desc[UR60][R10.64], R36 ;  /* 0x000000240a00a985 */ /* 0x0007e2000c101d3c */
[-C--:B------:R-:W-:Y:S02]  /*11ac0*/  @!P1 LEA.HI.X R13, R90, R48.reuse, R91, 0x1, P5 ;  /* 0x000000305a0d9211 */ /* 0x080fe400028f0c5b */
[----:B------:R-:W-:-:S03]  /*11ad0*/  @!P0 LEA.HI.X R15, R88, R48, R89, 0x1, P4 ;  /* 0x00000030580f8211 */ /* 0x000fc600020f0c59 */
[----:B------:R3:W-:Y:S04]  /*11ae0*/  @!P1 ST.E.128 desc[UR60][R12.64], R56 ;  /* 0x000000380c009985 */ /* 0x0007e8000c101d3c */
[----:B------:R3:W-:Y:S02]  /*11af0*/  @!P0 ST.E.128 desc[UR60][R14.64], R72 ;  /* 0x000000480e008985 */ /* 0x0007e4000c101d3c */
.L_x_10582:
[----:B------:R-:W-:Y:S05]  /*11b00*/  BSYNC B1 ;  /* 0x0000000000017941 */ /* 0x000fea0003800000 */
.L_x_10581:
[----:B------:R-:W-:-:S03]  /*11b10*/  UMOV UR4, 0xffffffff ;  /* 0xffffffff00047882 */ /* 0x000fc60000000000 */
[----:B------:R-:W-:Y:S05]  /*11b20*/  BRA.DIV UR4, `(.L_x_10583) ;  /* 0x000000c204107947 */ /* 0x000fea000b800000 */
[----:B---3-5:R3:W4:Y:S04]  /*11b30*/  SHFL.IDX PT, R36, R20, 0x1, 0x181f ;  /* 0x00381f0014247f89 */ /* 0x02872800000e0000 */
[----:B--2---:R3:W2:Y:S02]  /*11b40*/  SHFL.IDX PT, R14, R3, 0x1, 0x181f ;  /* 0x00381f00030e7f89 */ /* 0x0046a400000e0000 */
.L_x_10787:
[----:B------:R-:W-:Y:S01]  /*11b50*/  VIADD R5, R21, 0x20 ;  /* 0x0000002015057836 */ /* 0x000fe20000000000 */
        /* <DEDUP_REMOVED lines=17> */
[CC--:B--2---:R-:W-:Y:S02]  /*11c70*/  @!P3 LEA R4, P5, R207.reuse, R14.reuse, 0x1 ;  /* 0x0000000ecf04b211 */ /* 0x0c4fe400078a08ff */
[----:B------:R-:W-:Y:S02]  /*11c80*/  @!P2 LEA R6, P4, R10, R14, 0x1 ;  /* 0x0000000e0a06a211 */ /* 0x000fe400078808ff */
[----:B----4-:R-:W-:-:S02]  /*11c90*/  @!P3 LEA.HI.X R5, R207, R36, R8, 0x1, P5 ;  /* 0x00000024cf05b211 */ /* 0x010fc400028f0c08 */
[C---:B------:R-:W-:Y:S02]  /*11ca0*/  @!P1 LEA R8, P5, R15.reuse, R14, 0x1 ;  /* 0x0000000e0f089211 */ /* 0x040fe400078a08ff */
[----:B------:R-:W-:Y:S01]  /*11cb0*/  @!P2 LEA.HI.X R7, R10, R36, R11, 0x1, P4 ;  /* 0x000000240a07a211 */ /* 0x000fe200020f0c0b */
[----:B------:R2:W-:Y:S01]  /*11cc0*/  @!P3 ST.E.128 desc[UR60][R4.64], R24 ;  /* 0x000000180400b985 */ /* 0x0005e2000c101d3c */
[----:B------:R-:W-:Y:S02]  /*11cd0*/  SHF.R.S32.HI R13, RZ, 0x1f, R13 ;  /* 0x0000001fff0d7819 */ /* 0x000fe4000001140d */
[C---:B------:R-:W-:Y:S01]  /*11ce0*/  @!P0 LEA R10, P4, R12.reuse, R14, 0x1 ;  /* 0x0000000e0c0a8211 */ /* 0x040fe200078808ff */
[----:B------:R2:W-:Y:S01]  /*11cf0*/  @!P2 ST.E.128 desc[UR60][R6.64], R40 ;  /* 0x000000280600a985 */ /* 0x0005e2000c101d3c */
[-C--:B------:R-:W-:Y:S02]  /*11d00*/  @!P1 LEA.HI.X R9, R15, R36.reuse, R37, 0x1, P5 ;  /* 0x000000240f099211 */ /* 0x080fe400028f0c25 */
[----:B------:R-:W-:-:S03]  /*11d10*/  @!P0 LEA.HI.X R11, R12, R36, R13, 0x1, P4 ;  /* 0x000000240c0b8211 */ /* 0x000fc600020f0c0d */
[----:B------:R2:W-:Y:S04]  /*11d20*/  @!P1 ST.E.128 desc[UR60][R8.64], R60 ;  /* 0x0000003c08009985 */ /* 0x0005e8000c101d3c */
[----:B------:R2:W-:Y:S02]  /*11d30*/  @!P0 ST.E.128 desc[UR60][R10.64], R76 ;  /* 0x0000004c0a008985 */ /* 0x0005e4000c101d3c */
.L_x_10585:
[----:B------:R-:W-:Y:S05]  /*11d40*/  BSYNC B1 ;  /* 0x0000000000017941 */ /* 0x000fea0003800000 */
.L_x_10584:
[----:B------:R-:W-:-:S03]  /*11d50*/  UMOV UR4, 0xffffffff ;  /* 0xffffffff00047882 */ /* 0x000fc60000000000 */
[----:B------:R-:W-:Y:S05]  /*11d60*/  BRA.DIV UR4, `(.L_x_10586) ;  /* 0x000000be04c87947 */ /* 0x000fea000b800000 */
[----:B--2---:R2:W0:Y:S04]  /*11d70*/  SHFL.IDX PT, R24, R20, 0x2, 0x181f ;  /* 0x00581f0014187f89 */ /* 0x00442800000e0000 */
[----:B------:R2:W0:Y:S02]  /*11d80*/  SHFL.IDX PT, R14, R3, 0x2, 0x181f ;  /* 0x00581f00030e7f89 */ /* 0x00042400000e0000 */
.L_x_10791:
[----:B------:R-:W-:Y:S01]  /*11d90*/  VIADD R5, R21, 0x40 ;  /* 0x0000004015057836 */ /* 0x000fe20000000000 */
        /* <DEDUP_REMOVED lines=30> */
.L_x_10588:
[----:B------:R-:W-:Y:S05]  /*11f80*/  BSYNC B1 ;  /* 0x0000000000017941 */ /* 0x000fea0003800000 */
.L_x_10587:
[----:B------:R-:W-:-:S03]  /*11f90*/  UMOV UR4, 0xffffffff ;  /* 0xffffffff00047882 */ /* 0x000fc60000000000 */
[----:B------:R-:W-:Y:S05]  /*11fa0*/  BRA.DIV UR4, `(.L_x_10589) ;  /* 0x000000be04807947 */ /* 0x000fea000b800000 */
[----:B0-23--:R-:W0:Y:S04]  /*11fb0*/  SHFL.IDX PT, R20, R20, 0x3, 0x181f ;  /* 0x00781f0014147f89 */ /* 0x00de2800000e0000 */
[----:B------:R2:W3:Y:S02]  /*11fc0*/  SHFL.IDX PT, R14, R3, 0x3, 0x181f ;  /* 0x00781f00030e7f89 */ /* 0x0004e400000e0000 */
.L_x_10795:
[----:B------:R-:W-:-:S05]  /*11fd0*/  VIADD R21, R21, 0x60 ;  /* 0x0000006015157836 */ /* 0x000fca0000000000 */
[----:B------:R-:W-:-:S13]  /*11fe0*/  ISETP.GE.AND P0, PT, R21, R0, PT ;  /* 0x000000001500720c */ /* 0x000fda0003f06270 */
[----:B------:R-:W-:Y:S05]  /*11ff0*/  @P0 BRA `(.L_x_10590) ;  /* 0x0000002c00f00947 */ /* 0x000fea0003800000 */
[C---:B------:R-:W-:Y:S01]  /*12000*/  VIADD R11, R207.reuse, 0x40 ;  /* 0x00000040cf0b7836 */ /* 0x040fe20000000000 */
[----:B------:R-:W-:Y:S01]  /*12010*/  ULDC UR4, c[0x0][0xbc8] ;  /* 0x0002f20000047ab9 */ /* 0x000fe20000000800 */
[C---:B--2---:R-:W-:Y:S01]  /*12020*/  VIADD R3, R207.reuse, 0x80 ;  /* 0x00000080cf037836 */ /* 0x044fe20000000000 */
        /* <DEDUP_REMOVED lines=8> */
[-C--:B---3--:R-:W-:Y:S02]  /*120b0*/  @!P3 LEA R4, P0, R207, R14.reuse, 0x1 ;  /* 0x0000000ecf04b211 */ /* 0x088fe400078008ff */
[-C--:B------:R-:W-:Y:S02]  /*120c0*/  @!P4 LEA R6, P1, R11, R14.reuse, 0x1 ;  /* 0x0000000e0b06c211 */ /* 0x080fe400078208ff */
[----:B------:R-:W-:Y:S02]  /*120d0*/  @!P5 LEA R8, P2, R3, R14, 0x1 ;  /* 0x0000000e0308d211 */ /* 0x000fe400078408ff */
[-C--:B0-----:R-:W-:Y:S02]  /*120e0*/  @!P3 LEA.HI.X R5, R207, R20.reuse, R13, 0x1, P0 ;  /* 0x00000014cf05b211 */ /* 0x081fe400000f0c0d */
        /* <DEDUP_REMOVED lines=8> */
[----:B------:R-:W-:Y:S02]  /*12170*/  IADD3 R10, R207, 0xc0, RZ ;  /* 0x000000c0cf0a7810 */ /* 0x000fe40007ffe0ff */
[----:B0-----:R-:W-:Y:S02]  /*12180*/  LEA R4, P0, R3, R14, 0x1 ;  /* 0x0000000e03047211 */ /* 0x001fe400078008ff */
[----:B------:R-:W-:-:S04]  /*12190*/  SHF.R.S32.HI R10, RZ, 0x1f, R10 ;  /* 0x0000001fff0a7819 */ /* 0x000fc8000001140a */
[----:B------:R-:W-:-:S05]  /*121a0*/  LEA.HI.X R5, R3, R20, R10, 0x1, P0 ;  /* 0x0000001403057211 */ /* 0x000fca00000f0c0a */
[----:B------:R0:W-:Y:S01]  /*121b0*/  ST.E.128 desc[UR60][R4.64], R84 ;  /* 0x0000005404007985 */ /* 0x0001e2000c101d3c */
[----:B------:R-:W-:Y:S05]  /*121c0*/  BRA `(.L_x_10590) ;  /* 0x0000002c007c7947 */ /* 0x000fea0003800000 */
.L_x_10579:
[----:B0-----:R-:W0:Y:S01]  /*121d0*/  @P1 LDC R10, c[0x0][0xcec] ;  /* 0x00033b00ff0a1b82 */ /* 0x001e220000000800 */
[----:B------:R-:W-:Y:S01]  /*121e0*/  IMAD.MOV.U32 R6, RZ, RZ, R48 ;  /* 0x000000ffff067224 */ /* 0x000fe200078e0030 */
[----:B------:R-:W-:-:S06]  /*121f0*/  ULDC.64 UR4, c[0x0][0xc08] ;  /* 0x0003020000047ab9 */ /* 0x000fcc0000000a00 */
[----:B------:R-:W1:Y:S01]  /*12200*/  @P1 LDC R7, c[0x0][0xcf0] ;  /* 0x00033c00ff071b82 */ /* 0x000e620000000800 */
[----:B0-----:R-:W-:-:S05]  /*12210*/  @P1 IMAD.HI.U32 R10, R48, R10, RZ ;  /* 0x0000000a300a1227 */ /* 0x001fca00078e00ff */
[----:B-1----:R-:W-:Y:S01]  /*12220*/  @P1 SHF.R.U32.HI R6, RZ, R7, R10 ;  /* 0x00000007ff061219 */ /* 0x002fe2000001160a */
[----:B------:R-:W-:-:S04]  /*12230*/  IMAD R7, R9, UR4, RZ ;  /* 0x0000000409077c24 */ /* 0x000fc8000f8e02ff */
[C---:B------:R-:W-:Y:S02]  /*12240*/  IMAD R7, R8.reuse, UR5, R7 ;  /* 0x0000000508077c24 */ /* 0x040fe4000f8e0207 */
[----:B------:R-:W-:Y:S01]  /*12250*/  IMAD.WIDE.U32 R8, R8, UR4, RZ ;  /* 0x0000000408087c25 */ /* 0x000fe2000f8e00ff */
[----:B------:R-:W-:-:S03]  /*12260*/  ULDC.64 UR4, c[0x0][0xc38] ;  /* 0x00030e0000047ab9 */ /* 0x000fc60000000a00 */
[----:B------:R-:W-:Y:S01]  /*12270*/  IMAD.IADD R9, R9, 0x1, R7 ;  /* 0x0000000109097824 */ /* 0x000fe200078e0207 */
[----:B------:R-:W-:Y:S01]  /*12280*/  SHF.R.S32.HI R7, RZ, 0x1f, R3 ;  /* 0x0000001fff077819 */ /* 0x000fe20000011403 */
[----:B------:R-:W-:-:S04]  /*12290*/  IMAD.WIDE.U32 R8, R201, UR4, R8 ;  /* 0x00000004c9087c25 */ /* 0x000fc8000f8e0008 */
[----:B------:R-:W-:Y:S01]  /*122a0*/  IMAD R9, R201, UR5, R9 ;  /* 0x00000005c9097c24 */ /* 0x000fe2000f8e0209 */
[----:B------:R-:W-:Y:S02]  /*122b0*/  ULDC.64 UR4, c[0x0][0xc40] ;  /* 0x0003100000047ab9 */ /* 0x000fe40000000a00 */
[----:B------:R-:W-:Y:S02]  /*122c0*/  IMAD R7, R7, UR4, RZ ;  /* 0x0000000407077c24 */ /* 0x000fe4000f8e02ff */
[----:B------:R-:W-:-:S04]  /*122d0*/  IMAD.WIDE.U32 R8, R3, UR4, R8 ;  /* 0x0000000403087c25 */ /* 0x000fc8000f8e0008 */
[----:B------:R-:W-:Y:S01]  /*122e0*/  IMAD R7, R3, UR5, R7 ;  /* 0x0000000503077c24 */ /* 0x000fe2000f8e0207 */
[----:B------:R-:W-:Y:S01]  /*122f0*/  ULDC.64 UR4, c[0x0][0xc48] ;  /* 0x0003120000047ab9 */ /* 0x000fe20000000a00 */
[--C-:B------:R-:W-:Y:S02]  /*12300*/  IMAD.MOV R3, RZ, RZ, -R6.reuse ;  /* 0x000000ffff037224 */ /* 0x100fe400078e0a06 */
[----:B------:R-:W-:Y:S01]  /*12310*/  IMAD.IADD R9, R9, 0x1, R7 ;  /* 0x0000000109097824 */ /* 0x000fe200078e0207 */
[----:B------:R-:W-:Y:S01]  /*12320*/  SHF.R.S32.HI R7, RZ, 0x1f, R6 ;  /* 0x0000001fff077819 */ /* 0x000fe20000011406 */
[----:B------:R-:W-:Y:S02]  /*12330*/  IMAD R3, R155, R3, R48 ;  /* 0x000000039b037224 */ /* 0x000fe400078e0230 */
[----:B------:R-:W-:-:S04]  /*12340*/  IMAD.WIDE.U32 R8, R158, UR4, R8 ;  /* 0x000000049e087c25 */ /* 0x000fc8000f8e0008 */
[----:B------:R-:W-:Y:S01]  /*12350*/  IMAD R9, R158, UR5, R9 ;  /* 0x000000059e097c24 */ /* 0x000fe2000f8e0209 */
[----:B------:R-:W-:Y:S02]  /*12360*/  ULDC.64 UR4, c[0x0][0xc30] ;  /* 0x00030c0000047ab9 */ /* 0x000fe40000000a00 */
[----:B------:R-:W-:Y:S02]  /*12370*/  IMAD R7, R7, UR4, RZ ;  /* 0x0000000407077c24 */ /* 0x000fe4000f8e02ff */
[----:B------:R-:W-:-:S04]  /*12380*/  IMAD.WIDE.U32 R8, R6, UR4, R8 ;  /* 0x0000000406087c25 */ /* 0x000fc8000f8e0008 */
[----:B------:R-:W-:Y:S01]  /*12390*/  IMAD R7, R6, UR5, R7 ;  /* 0x0000000506077c24 */ /* 0x000fe2000f8e0207 */
[----:B------:R-:W-:Y:S01]  /*123a0*/  ULDC.64 UR4, c[0x0][0xc28] ;  /* 0x00030a0000047ab9 */ /* 0x000fe20000000a00 */
[----:B------:R-:W-:Y:S02]  /*123b0*/  VIADD R6, R19, 0x32420 ;  /* 0x0003242013067836 */ /* 0x000fe40000000000 */
[----:B------:R-:W-:-:S03]  /*123c0*/  IMAD.IADD R9, R9, 0x1, R7 ;  /* 0x0000000109097824 */ /* 0x000fc600078e0207 */
[----:B------:R-:W-:Y:S01]  /*123d0*/  PRMT R6, RZ, 0x654, R6 ;  /* 0x00000654ff067816 */ /* 0x000fe20000000006 */
[----:B------:R-:W-:-:S03]  /*123e0*/  IMAD.WIDE.U32 R8, R3, UR4, R8 ;  /* 0x0000000403087c25 */ /* 0x000fc6000f8e0008 */
[----:B------:R0:W-:Y:S02]  /*123f0*/  SYNCS.ARRIVE.TRANS64.RED.A1T0 RZ, [R6+URZ], RZ ;  /* 0x000000ff06ff79a7 */ /* 0x0001e4000810043f */
[----:B0-----:R-:W-:-:S05]  /*12400*/  SHF.R.S32.HI R6, RZ, 0x1f, R3 ;  /* 0x0000001fff067819 */ /* 0x001fca0000011403 */
[----:B------:R-:W-:-:S04]  /*12410*/  IMAD R6, R6, UR4, RZ ;  /* 0x0000000406067c24 */ /* 0x000fc8000f8e02ff */
[----:B------:R-:W-:Y:S01]  /*12420*/  IMAD R6, R3, UR5, R6 ;  /* 0x0000000503067c24 */ /* 0x000fe2000f8e0206 */
[----:B------:R-:W-:Y:S02]  /*12430*/  ULDC.64 UR4, c[0x0][0xc00] ;  /* 0x0003000000047ab9 */ /* 0x000fe40000000a00 */
[----:B------:R-:W-:Y:S01]  /*12440*/  LEA R3, P0, R8, UR4, 0x2 ;  /* 0x0000000408037c11 */ /* 0x000fe2000f8010ff */
[----:B------:R-:W-:Y:S01]  /*12450*/  IMAD.IADD R6, R9, 0x1, R6 ;  /* 0x0000000109067824 */ /* 0x000fe200078e0206 */
[----:B------:R-:W-:-:S04]  /*12460*/  UMOV UR4, 0xffffffff ;  /* 0xffffffff00047882 */ /* 0x000fc80000000000 */
[----:B------:R-:W-:Y:S01]  /*12470*/  LEA.HI.X R8, R8, UR5, R6, 0x2, P0 ;  /* 0x0000000508087c11 */ /* 0x000fe200080f1406 */
[----:B------:R-:W-:Y:S06]  /*12480*/  BRA.DIV UR4, `(.L_x_10591) ;  /* 0x000000ba04907947 */ /* 0x000fec000b800000 */
[----:B------:R0:W1:Y:S04]  /*12490*/  SHFL.IDX PT, R9, R8, RZ, 0x1c1f ;  /* 0x001c1fff08097589 */ /* 0x00006800000e0000 */
[----:B------:R0:W2:Y:S02]  /*124a0*/  SHFL.IDX PT, R12, R3, RZ, 0x1c1f ;  /* 0x001c1fff030c7589 */ /* 0x0000a400000e0000 */
.L_x_10798:
        /* <DEDUP_REMOVED lines=17> */
[----:B-1----:R-:W-:Y:S01]  /*125c0*/  @!P0 MOV R7, R9 ;  /* 0x0000000900078202 */ /* 0x002fe20000000f00 */
[----:B--2---:R-:W-:-:S04]  /*125d0*/  @!P0 IMAD.MOV.U32 R6, RZ, RZ, R12 ;  /* 0x000000ffff068224 */ /* 0x004fc800078e000c */
        /* <DEDUP_REMOVED lines=14> */
[----:B------:R-:W3:Y:S03]  /*126c0*/  LDL R29, [R1+0xd4] ;  /* 0x0000d400011d7983 */ /* 0x000ee60000100800 */
[----:B------:R-:W-:Y:S01]  /*126d0*/  @!P0 LEA.HI.X R7, R10, R9, R158, 0x2, P2 ;  /* 0x000000090a078211 */ /* 0x000fe200010f149e */
[----:B------:R-:W3:Y:S04]  /*126e0*/  LDL R28, [R1+0xc4] ;  /* 0x0000c400011c7983 */ /* 0x000ee80000100800 */
[----:B------:R1:W-:Y:S01]  /*126f0*/  @!P0 ST.E.64 desc[UR60][R6.64], R32 ;  /* 0x0000002006008985 */ /* 0x0003e2000c101b3c */
[----:B------:R-:W-:-:S03]  /*12700*/  ISETP.GE.AND P0, PT, R11, UR4, PT ;  /* 0x000000040b007c0c */ /* 0x000fc6000bf06270 */
[----:B------:R-:W3:Y:S01]  /*12710*/  LDL R10, [R1+0xdc] ;  /* 0x0000dc00010a7983 */ /* 0x000ee20000100800 */
[----:B-1----:R-:W-:-:S03]  /*12720*/  @!P1 LEA R6, P2, R14, R12, 0x2 ;  /* 0x0000000c0e069211 */ /* 0x002fc600078410ff */
[----:B------:R-:W3:Y:S01]  /*12730*/  LDL R32, [R1+0x158] ;  /* 0x0001580001207983 */ /* 0x000ee20000100800 */
[----:B------:R-:W-:-:S03]  /*12740*/  @!P1 LEA.HI.X R7, R14, R9, R48, 0x2, P2 ;  /* 0x000000090e079211 */ /* 0x000fc600010f1430 */
[----:B------:R-:W3:Y:S04]  /*12750*/  LDL R33, [R1+0x148] ;  /* 0x0001480001217983 */ /* 0x000ee80000100800 */
        /* <DEDUP_REMOVED lines=8> */
[----:B------:R1:W-:Y:S01]  /*127e0*/  @!P0 ST.E.64 desc[UR60][R6.64], R40 ;  /* 0x0000002806008985 */ /* 0x0003e2000c101b3c */
[----:B------:R-:W-:-:S03]  /*127f0*/  ISETP.GE.AND P0, PT, R154, UR4, PT ;  /* 0x000000049a007c0c */ /* 0x000fc6000bf06270 */
[----:B------:R-:W3:Y:S04]  /*12800*/  LDL R11, [R1+0x160] ;  /* 0x00016000010b7983 */ /* 0x000ee80000100800 */
[----:B------:R-:W3:Y:S01]  /*12810*/  LDL R15, [R1+0xcc] ;  /* 0x0000cc00010f7983 */ /* 0x000ee20000100800 */
[----:B-1----:R-:W-:-:S03]  /*12820*/  @!P1 LEA R6, P2, R156, R12, 0x2 ;  /* 0x0000000c9c069211 */ /* 0x002fc600078410ff */
[----:B------:R-:W3:Y:S04]  /*12830*/  LDL R40, [R1+0xc8] ;  /* 0x0000c80001287983 */ /* 0x000ee80000100800 */
[----:B------:R-:W3:Y:S01]  /*12840*/  LDL R41, [R1+0x14c] ;  /* 0x00014c0001297983 */ /* 0x000ee20000100800 */
[----:B--2---:R-:W-:-:S05]  /*12850*/  @!P1 LEA.HI.X R7, R156, R9, R157, 0x2, P2 ;  /* 0x000000099c079211 */ /* 0x004fca00010f149d */
[----:B------:R1:W-:Y:S02]  /*12860*/  @!P1 ST.E.64 desc[UR60][R6.64], R44 ;  /* 0x0000002c06009985 */ /* 0x0003e4000c101b3c */
[----:B-1----:R-:W-:Y:S02]  /*12870*/  @!P0 LEA R6, P2, R154, R12, 0x2 ;  /* 0x0000000c9a068211 */ /* 0x002fe400078410ff */
[----:B------:R-:W2:Y:S01]  /*12880*/  LDL R44, [R1+0x154] ;  /* 0x00015400012c7983 */ /* 0x000ea20000100800 */
[----:B----4-:R-:W-:-:S03]  /*12890*/  ISETP.GE.AND P3, PT, R152, UR4, PT ;  /* 0x0000000498007c0c */ /* 0x010fc6000bf66270 */
[----:B------:R-:W4:Y:S01]  /*128a0*/  LDL R45, [R1+0x120] ;  /* 0x00012000012d7983 */ /* 0x000f220000100800 */
[----:B-----5:R-:W-:-:S05]  /*128b0*/  @!P0 LEA.HI.X R7, R154, R9, R155, 0x2, P2 ;  /* 0x000000099a078211 */ /* 0x020fca00010f149b */
[----:B------:R1:W-:Y:S04]  /*128c0*/  @!P0 ST.E.64 desc[UR60][R6.64], R24 ;  /* 0x0000001806008985 */ /* 0x0003e8000c101b3c */
[----:B-1----:R-:W5:Y:S01]  /*128d0*/  LDL R25, [R1+0x150] ;  /* 0x0001500001197983 */ /* 0x002f620000100800 */
[C---:B------:R-:W-:Y:S02]  /*128e0*/  ISETP.GE.AND P1, PT, R20.reuse, UR4, PT ;  /* 0x0000000414007c0c */ /* 0x040fe4000bf26270 */
[----:B---3--:R-:W-:Y:S01]  /*128f0*/  ISETP.GE.AND P0, PT, R13, UR4, PT ;  /* 0x000000040d007c0c */ /* 0x008fe2000bf06270 */
[----:B------:R-:W3:Y:S10]  /*12900*/  LDL R24, [R1+0xac] ;  /* 0x0000ac0001187983 */ /* 0x000ef40000100800 */
[----:B------:R-:W-:-:S04]  /*12910*/  @!P1 LEA R6, P2, R20, R12, 0x2 ;  /* 0x0000000c14069211 */ /* 0x000fc800078410ff */
[-C--:B------:R-:W-:Y:S02]  /*12920*/  @!P1 LEA.HI.X R7, R20, R9.reuse, R153, 0x2, P2 ;  /* 0x0000000914079211 */ /* 0x080fe400010f1499 */
[----:B------:R-:W4:Y:S04]  /*12930*/  LDL R20, [R1+0xb8] ;  /* 0x0000b80001147983 */ /* 0x000f280000100800 */
[----:B------:R1:W-:Y:S01]  /*12940*/  @!P1 ST.E.64 desc[UR60][R6.64], R52 ;  /* 0x0000003406009985 */ /* 0x0003e2000c101b3c */
[----:B------:R-:W-:Y:S02]  /*12950*/  ISETP.GE.AND P1, PT, R10, UR4, PT ;  /* 0x000000040a007c0c */ /* 0x000fe4000bf26270 */
[C---:B-1----:R-:W-:Y:S01]  /*12960*/  @!P0 LEA R6, P2, R13.reuse, R12, 0x2 ;  /* 0x0000000c0d068211 */ /* 0x042fe200078410ff */
[----:B------:R-:W3:Y:S03]  /*12970*/  LDL R53, [R1+0xa8] ;  /* 0x0000a80001357983 */ /* 0x000ee60000100800 */
[----:B------:R-:W-:Y:S01]  /*12980*/  @!P0 LEA.HI.X R7, R13, R9, R14, 0x2, P2 ;  /* 0x000000090d078211 */ /* 0x000fe200010f140e */
[----:B------:R-:W3:Y:S01]  /*12990*/  LDL R52, [R1+0x128] ;  /* 0x0001280001347983 */ /* 0x000ee20000100800 */
[----:B------:R-:W-:-:S03]  /*129a0*/  ISETP.GE.AND P2, PT, R29, UR4, PT ;  /* 0x000000041d007c0c */ /* 0x000fc6000bf46270 */
[----:B------:R-:W4:Y:S04]  /*129b0*/  LDL R14, [R1+0xbc] ;  /* 0x0000bc00010e7983 */ /* 0x000f280000100800 */
[----:B------:R1:W-:Y:S04]  /*129c0*/  @!P0 ST.E.64 desc[UR60][R6.64], R56 ;  /* 0x0000003806008985 */ /* 0x0003e8000c101b3c */
[----:B------:R-:W3:Y:S01]  /*129d0*/  LDL R13, [R1+0xb4] ;  /* 0x0000b400010d7983 */ /* 0x000ee20000100800 */
[----:B-1----:R-:W-:-:S03]  /*129e0*/  @!P1 LEA R6, P0, R10, R12, 0x2 ;  /* 0x0000000c0a069211 */ /* 0x002fc600078010ff */
[----:B------:R-:W3:Y:S01]  /*129f0*/  LDL R56, [R1+0x12c] ;  /* 0x00012c0001387983 */ /* 0x000ee20000100800 */
[----:B------:R-:W-:Y:S02]  /*12a00*/  @!P1 LEA.HI.X R7, R10, R9, R11, 0x2, P0 ;  /* 0x000000090a079211 */ /* 0x000fe400000f140b */
[----:B------:R-:W-:-:S03]  /*12a10*/  @!P2 LEA R10, P5, R29, R12, 0x2 ;  /* 0x0000000c1d0aa211 */ /* 0x000fc600078a10ff */
[----:B------:R1:W-:Y:S01]  /*12a20*/  @!P1 ST.E.64 desc[UR60][R6.64], R60 ;  /* 0x0000003c06009985 */ /* 0x0003e2000c101b3c */
[----:B------:R-:W-:Y:S02]  /*12a30*/  ISETP.GE.AND P1, PT, R15, UR4, PT ;  /* 0x000000040f007c0c */ /* 0x000fe4000bf26270 */
[----:B------:R-:W-:Y:S02]  /*12a40*/  @!P2 LEA.HI.X R11, R29, R9, R32, 0x2, P5 ;  /* 0x000000091d0ba211 */ /* 0x000fe400028f1420 */
[----:B------:R-:W3:Y:S01]  /*12a50*/  LDL R32, [R1+0x140] ;  /* 0x0001400001207983 */ /* 0x000ee20000100800 */
[----:B------:R-:W-:-:S03]  /*12a60*/  ISETP.GE.AND P0, PT, R48, UR4, PT ;  /* 0x0000000430007c0c */ /* 0x000fc6000bf06270 */
[----:B------:R-:W3:Y:S01]  /*12a70*/  LDL R29, [R1+0xb0] ;  /* 0x0000b000011d7983 */ /* 0x000ee20000100800 */
[----:B-1----:R-:W-:-:S04]  /*12a80*/  @!P3 LEA R6, P4, R152, R12, 0x2 ;  /* 0x0000000c9806b211 */ /* 0x002fc800078810ff */
[----:B------:R-:W-:Y:S02]  /*12a90*/  @!P3 LEA.HI.X R7, R152, R9, R37, 0x2, P4 ;  /* 0x000000099807b211 */ /* 0x000fe400020f1425 */
[----:B------:R-:W3:Y:S04]  /*12aa0*/  LDL R37, [R1+0x144] ;  /* 0x0001440001257983 */ /* 0x000ee80000100800 */
[----:B------:R-:W-:Y:S04]  /*12ab0*/  @!P3 ST.E.64 desc[UR60][R6.64], R64 ;  /* 0x000000400600b985 */ /* 0x000fe8000c101b3c */
[----:B------:R1:W-:Y:S01]  /*12ac0*/  @!P2 ST.E.64 desc[UR60][R10.64], R68 ;  /* 0x000000440a00a985 */ /* 0x0003e2000c101b3c */
[----:B------:R-:W-:-:S02]  /*12ad0*/  ISETP.GE.AND P2, PT, R28, UR4, PT ;  /* 0x000000041c007c0c */ /* 0x000fc4000bf46270 */
[-C--:B-1----:R-:W-:Y:S02]  /*12ae0*/  @!P1 LEA R10, P5, R15, R12.reuse, 0x2 ;  /* 0x0000000c0f0a9211 */ /* 0x082fe400078a10ff */
[----:B------:R-:W-:-:S04]  /*12af0*/  @!P0 LEA R6, P4, R48, R12, 0x2 ;  /* 0x0000000c30068211 */ /* 0x000fc800078810ff */
[-C--:B--2---:R-:W-:Y:S02]  /*12b00*/  @!P0 LEA.HI.X R7, R48, R9.reuse, R44, 0x2, P4 ;  /* 0x0000000930078211 */ /* 0x084fe400020f142c */
[----:B------:R-:W-:Y:S01]  /*12b10*/  ISETP.GE.AND P3, PT, R40, UR4, PT ;  /* 0x0000000428007c0c */ /* 0x000fe2000bf66270 */
[----:B------:R-:W2:Y:S04]  /*12b20*/  LDL R48, [R1+0xa4] ;  /* 0x0000a40001307983 */ /* 0x000ea80000100800 */
[----:B------:R-:W-:Y:S01]  /*12b30*/  @!P0 ST.E.64 desc[UR60][R6.64], R72 ;  /* 0x0000004806008985 */ /* 0x000fe2000c101b3c */
[----:B-----5:R-:W-:-:S03]  /*12b40*/  @!P1 LEA.HI.X R11, R15, R9, R25, 0x2, P5 ;  /* 0x000000090f0b9211 */ /* 0x020fc600028f1419 */
[----:B------:R-:W5:Y:S04]  /*12b50*/  LDL R44, [R1+0x9c] ;  /* 0x00009c00012c7983 */ /* 0x000f680000100800 */
[----:B------:R-:W2:Y:S04]  /*12b60*/  LDL R15, [R1+0x138] ;  /* 0x00013800010f7983 */ /* 0x000ea80000100800 */
[----:B------:R-:W5:Y:S04]  /*12b70*/  LDL R25, [R1+0x13c] ;  /* 0x00013c0001197983 */ /* 0x000f680000100800 */
[----:B------:R1:W-:Y:S02]  /*12b80*/  @!P1 ST.E.64 desc[UR60][R10.64], R76 ;  /* 0x0000004c0a009985 */ /* 0x0003e4000c101b3c */
[----:B-1----:R-:W-:-:S04]  /*12b90*/  @!P2 LEA R10, P5, R28, R12, 0x2 ;  /* 0x0000000c1c0aa211 */ /* 0x002fc800078a10ff */
[----:B------:R-:W-:Y:S02]  /*12ba0*/  @!P2 LEA.HI.X R11, R28, R9, R33, 0x2, P5 ;  /* 0x000000091c0ba211 */ /* 0x000fe400028f1421 */
[----:B------:R-:W5:Y:S04]  /*12bb0*/  LDL R33, [R1+0x134] ;  /* 0x0001340001217983 */ /* 0x000f680000100800 */
[----:B------:R-:W5:Y:S01]  /*12bc0*/  LDL R28, [R1+0x130] ;  /* 0x00013000011c7983 */ /* 0x000f620000100800 */
[----:B------:R-:W-:Y:S02]  /*12bd0*/  @!P3 LEA R6, P4, R40, R12, 0x2 ;  /* 0x0000000c2806b211 */ /* 0x000fe400078810ff */
[----:B------:R-:W-:Y:S02]  /*12be0*/  ISETP.GE.AND P0, PT, R36, UR4, PT ;  /* 0x0000000424007c0c */ /* 0x000fe4000bf06270 */
[----:B----4-:R-:W-:-:S02]  /*12bf0*/  ISETP.GE.AND P1, PT, R14, UR4, PT ;  /* 0x000000040e007c0c */ /* 0x010fc4000bf26270 */
[----:B------:R-:W-:Y:S02]  /*12c00*/  @!P3 LEA.HI.X R7, R40, R9, R41, 0x2, P4 ;  /* 0x000000092807b211 */ /* 0x000fe400020f1429 */
[----:B------:R-:W4:Y:S04]  /*12c10*/  LDL R40, [R1+0x98] ;  /* 0x0000980001287983 */ /* 0x000f280000100800 */
[----:B------:R-:W-:Y:S04]  /*12c20*/  @!P3 ST.E.64 desc[UR60][R6.64], R80 ;  /* 0x000000500600b985 */ /* 0x000fe8000c101b3c */
[----:B------:R1:W-:Y:S01]  /*12c30*/  @!P2 ST.E.64 desc[UR60][R10.64], R84 ;  /* 0x000000540a00a985 */ /* 0x0003e2000c101b3c */
[----:B---3--:R-:W-:-:S03]  /*12c40*/  ISETP.GE.AND P2, PT, R13, UR4, PT ;  /* 0x000000040d007c0c */ /* 0x008fc6000bf46270 */
[----:B------:R-:W3:Y:S01]  /*12c50*/  LDL R41, [R1+0x11c] ;  /* 0x00011c0001297983 */ /* 0x000ee20000100800 */
[-C--:B-1----:R-:W-:Y:S02]  /*12c60*/  @!P1 LEA R10, P5, R14, R12.reuse, 0x2 ;  /* 0x0000000c0e0a9211 */ /* 0x082fe400078a10ff */
[----:B------:R-:W-:Y:S02]  /*12c70*/  @!P0 LEA R6, P4, R36, R12, 0x2 ;  /* 0x0000000c24068211 */ /* 0x000fe400078810ff */
[----:B------:R-:W-:Y:S02]  /*12c80*/  @!P1 LEA.HI.X R11, R14, R9, R32, 0x2, P5 ;  /* 0x000000090e0b9211 */ /* 0x000fe400028f1420 */
[----:B------:R-:W4:Y:S01]  /*12c90*/  LDL R14, [R1+0xa0] ;  /* 0x0000a000010e7983 */ /* 0x000f220000100800 */
[----:B------:R-:W-:-:S03]  /*12ca0*/  ISETP.GE.AND P3, PT, R20, UR4, PT ;  /* 0x0000000414007c0c */ /* 0x000fc6000bf66270 */
[----:B------:R-:W3:Y:S01]  /*12cb0*/  LDL R32, [R1+0x90] ;  /* 0x0000900001207983 */ /* 0x000ee20000100800 */
[----:B------:R-:W-:-:S03]  /*12cc0*/  @!P0 LEA.HI.X R7, R36, R9, R37, 0x2, P4 ;  /* 0x0000000924078211 */ /* 0x000fc600020f1425 */
[----:B------:R-:W3:Y:S04]  /*12cd0*/  LDL R36, [R1+0x94] ;  /* 0x0000940001247983 */ /* 0x000ee80000100800 */
[----:B------:R-:W-:Y:S04]  /*12ce0*/  @!P0 ST.E.64 desc[UR60][R6.64], R88 ;  /* 0x0000005806008985 */ /* 0x000fe8000c101b3c */
[----:B------:R1:W-:Y:S01]  /*12cf0*/  @!P1 ST.E.64 desc[UR60][R10.64], R92 ;  /* 0x0000005c0a009985 */ /* 0x0003e2000c101b3c */
[----:B------:R-:W-:-:S03]  /*12d00*/  ISETP.GE.AND P0, PT, R29, UR4, PT ;  /* 0x000000041d007c0c */ /* 0x000fc6000bf06270 */
[----:B------:R-:W3:Y:S01]  /*12d10*/  LDL R37, [R1+0x118] ;  /* 0x0001180001257983 */ /* 0x000ee20000100800 */
[CC--:B-1----:R-:W-:Y:S02]  /*12d20*/  @!P2 LEA R10, P5, R13.reuse, R12.reuse, 0x2 ;  /* 0x0000000c0d0aa211 */ /* 0x0c2fe400078a10ff */
[----:B------:R-:W-:Y:S02]  /*12d30*/  @!P3 LEA R6, P4, R20, R12, 0x2 ;  /* 0x0000000c1406b211 */ /* 0x000fe400078810ff */
[----:B------:R-:W-:Y:S02]  /*12d40*/  ISETP.GE.AND P1, PT, R24, UR4, PT ;  /* 0x0000000418007c0c */ /* 0x000fe4000bf26270 */
[-C--:B--2---:R-:W-:Y:S02]  /*12d50*/  @!P2 LEA.HI.X R11, R13, R9.reuse, R15, 0x2, P5 ;  /* 0x000000090d0ba211 */ /* 0x084fe400028f140f */
[----:B------:R-:W2:Y:S04]  /*12d60*/  LDL R15, [R1+0x124] ;  /* 0x00012400010f7983 */ /* 0x000ea80000100800 */
[----:B------:R-:W2:Y:S01]  /*12d70*/  LDL R13, [R1+0x8c] ;  /* 0x00008c00010d7983 */ /* 0x000ea20000100800 */
[----:B-----5:R-:W-:-:S03]  /*12d80*/  @!P3 LEA.HI.X R7, R20, R9, R25, 0x2, P4 ;  /* 0x000000091407b211 */ /* 0x020fc600020f1419 */
[----:B------:R-:W5:Y:S04]  /*12d90*/  LDL R25, [R1+0x88] ;  /* 0x0000880001197983 */ /* 0x000f680000100800 */
[----:B------:R-:W5:Y:S04]  /*12da0*/  LDL R20, [R1+0x84] ;  /* 0x0000840001147983 */ /* 0x000f680000100800 */
[----:B------:R1:W-:Y:S04]  /*12db0*/  @!P3 ST.E.64 desc[UR60][R6.64], R96 ;  /* 0x000000600600b985 */ /* 0x0003e8000c101b3c */
[----:B------:R0:W-:Y:S01]  /*12dc0*/  @!P2 ST.E.64 desc[UR60][R10.64], R100 ;  /* 0x000000640a00a985 */ /* 0x0001e2000c101b3c */
[----:B-1----:R-:W-:-:S04]  /*12dd0*/  @!P0 LEA R6, P5, R29, R12, 0x2 ;  /* 0x0000000c1d068211 */ /* 0x002fc800078a10ff */
[-C--:B------:R-:W-:Y:S02]  /*12de0*/  @!P0 LEA.HI.X R7, R29, R9.reuse, R33, 0x2, P5 ;  /* 0x000000091d078211 */ /* 0x080fe400028f1421 */
[C---:B0-----:R-:W-:Y:S01]  /*12df0*/  @!P1 LEA R10, P2, R24.reuse, R12, 0x2 ;  /* 0x0000000c180a9211 */ /* 0x041fe200078410ff */
[----:B------:R-:W5:Y:S04]  /*12e00*/  LDL R33, [R1+0x114] ;  /* 0x0001140001217983 */ /* 0x000f680000100800 */
[----:B------:R-:W5:Y:S01]  /*12e10*/  LDL R29, [R1+0x110] ;  /* 0x00011000011d7983 */ /* 0x000f620000100800 */
[----:B------:R-:W-:-:S03]  /*12e20*/  @!P1 LEA.HI.X R11, R24, R9, R28, 0x2, P2 ;  /* 0x00000009180b9211 */ /* 0x000fc600010f141c */
[----:B------:R-:W5:Y:S04]  /*12e30*/  LDL R28, [R1+0x10c] ;  /* 0x00010c00011c7983 */ /* 0x000f680000100800 */
[----:B------:R-:W5:Y:S01]  /*12e40*/  LDL R24, [R1+0x108] ;  /* 0x0001080001187983 */ /* 0x000f620000100800 */
[----:B------:R-:W-:Y:S02]  /*12e50*/  ISETP.GE.AND P3, PT, R53, UR4, PT ;  /* 0x0000000435007c0c */ /* 0x000fe4000bf66270 */
[----:B------:R-:W-:Y:S01]  /*12e60*/  ISETP.GE.AND P4, PT, R48, UR4, PT ;  /* 0x0000000430007c0c */ /* 0x000fe2000bf86270 */
[----:B------:R0:W-:Y:S04]  /*12e70*/  @!P0 ST.E.64 desc[UR60][R6.64], R104 ;  /* 0x0000006806008985 */ /* 0x0001e8000c101b3c */
[----:B------:R1:W-:Y:S01]  /*12e80*/  @!P1 ST.E.64 desc[UR60][R10.64], R108 ;  /* 0x0000006c0a009985 */ /* 0x0003e2000c101b3c */
[----:B------:R-:W-:-:S05]  /*12e90*/  ISETP.GE.AND P1, PT, R44, UR4, PT ;  /* 0x000000042c007c0c */ /* 0x000fca000bf26270 */
[CC--:B0-----:R-:W-:Y:S02]  /*12ea0*/  @!P3 LEA R6, P0, R53.reuse, R12.reuse, 0x2 ;  /* 0x0000000c3506b211 */ /* 0x0c1fe400078010ff */
[----:B----4-:R-:W-:Y:S02]  /*12eb0*/  ISETP.GE.AND P2, PT, R14, UR4, PT ;  /* 0x000000040e007c0c */ /* 0x010fe4000bf46270 */
[----:B-1----:R-:W-:Y:S02]  /*12ec0*/  @!P4 LEA R10, P5, R48, R12, 0x2 ;  /* 0x0000000c300ac211 */ /* 0x002fe400078a10ff */
[-C--:B------:R-:W-:Y:S02]  /*12ed0*/  @!P3 LEA.HI.X R7, R53, R9.reuse, R56, 0x2, P0 ;  /* 0x000000093507b211 */ /* 0x080fe400000f1438 */
[----:B------:R-:W-:Y:S02]  /*12ee0*/  ISETP.GE.AND P0, PT, R40, UR4, PT ;  /* 0x0000000428007c0c */ /* 0x000fe4000bf06270 */
[----:B------:R-:W-:Y:S01]  /*12ef0*/  @!P4 LEA.HI.X R11, R48, R9, R52, 0x2, P5 ;  /* 0x00000009300bc211 */ /* 0x000fe200028f1434 */
[----:B------:R0:W-:Y:S04]  /*12f00*/  @!P3 ST.E.64 desc[UR60][R6.64], R112 ;  /* 0x000000700600b985 */ /* 0x0001e8000c101b3c */
[----:B------:R1:W-:Y:S01]  /*12f10*/  @!P4 ST.E.64 desc[UR60][R10.64], R116 ;  /* 0x000000740a00c985 */ /* 0x0003e2000c101b3c */
[----:B---3--:R-:W-:-:S02]  /*12f20*/  ISETP.GE.AND P4, PT, R36, UR4, PT ;  /* 0x0000000424007c0c */ /* 0x008fc4000bf86270 */
[-C--:B0-----:R-:W-:Y:S02]  /*12f30*/  @!P2 LEA R6, P3, R14, R12.reuse, 0x2 ;  /* 0x0000000c0e06a211 */ /* 0x081fe400078610ff */
[----:B-1----:R-:W-:-:S04]  /*12f40*/  @!P1 LEA R10, P5, R44, R12, 0x2 ;  /* 0x0000000c2c0a9211 */ /* 0x002fc800078a10ff */
[-C--:B------:R-:W-:Y:S02]  /*12f50*/  @!P1 LEA.HI.X R11, R44, R9.reuse, R45, 0x2, P5 ;  /* 0x000000092c0b9211 */ /* 0x080fe400028f142d */
[----:B--2---:R-:W-:Y:S02]  /*12f60*/  @!P2 LEA.HI.X R7, R14, R9, R15, 0x2, P3 ;  /* 0x000000090e07a211 */ /* 0x004fe400018f140f */
[----:B------:R-:W-:-:S03]  /*12f70*/  @!P0 LEA R14, P3, R40, R12, 0x2 ;  /* 0x0000000c280e8211 */ /* 0x000fc600078610ff */
[----:B------:R0:W-:Y:S01]  /*12f80*/  @!P2 ST.E.64 desc[UR60][R6.64], R120 ;  /* 0x000000780600a985 */ /* 0x0001e2000c101b3c */
[----:B------:R-:W-:Y:S02]  /*12f90*/  ISETP.GE.AND P2, PT, R32, UR4, PT ;  /* 0x0000000420007c0c */ /* 0x000fe4000bf46270 */
[----:B------:R-:W-:Y:S02]  /*12fa0*/  @!P0 LEA.HI.X R15, R40, R9, R41, 0x2, P3 ;  /* 0x00000009280f8211 */ /* 0x000fe400018f1429 */
[----:B------:R-:W-:Y:S01]  /*12fb0*/  ISETP.GE.AND P3, PT, R13, UR4, PT ;  /* 0x000000040d007c0c */ /* 0x000fe2000bf66270 */
[----:B------:R1:W-:Y:S01]  /*12fc0*/  @!P1 ST.E.64 desc[UR60][R10.64], R124 ;  /* 0x0000007c0a009985 */ /* 0x0003e2000c101b3c */
[----:B-----5:R-:W-:-:S03]  /*12fd0*/  ISETP.GE.AND P1, PT, R25, UR4, PT ;  /* 0x0000000419007c0c */ /* 0x020fc6000bf26270 */
[----:B------:R2:W-:Y:S01]  /*12fe0*/  @!P0 ST.E.64 desc[UR60][R14.64], R128 ;  /* 0x000000800e008985 */ /* 0x0005e2000c101b3c */
[----:B------:R-:W-:Y:S02]  /*12ff0*/  ISETP.GE.AND P0, PT, R20, UR4, PT ;  /* 0x0000000414007c0c */ /* 0x000fe4000bf06270 */
[----:B0-----:R-:W-:-:S04]  /*13000*/  @!P4 LEA R6, P5, R36, R12, 0x2 ;  /* 0x0000000c2406c211 */ /* 0x001fc800078a10ff */
[----:B------:R-:W-:Y:S02]  /*13010*/  @!P4 LEA.HI.X R7, R36, R9, R37, 0x2, P5 ;  /* 0x000000092407c211 */ /* 0x000fe400028f1425 */
[----:B-1----:R-:W-:-:S03]  /*13020*/  @!P2 LEA R10, P5, R32, R12, 0x2 ;  /* 0x0000000c200aa211 */ /* 0x002fc600078a10ff */
[----:B------:R0:W-:Y:S01]  /*13030*/  @!P4 ST.E.64 desc[UR60][R6.64], R132 ;  /* 0x000000840600c985 */ /* 0x0001e2000c101b3c */
[CC--:B--2---:R-:W-:Y:S02]  /*13040*/  @!P3 LEA R14, P4, R13.reuse, R12.reuse, 0x2 ;  /* 0x0000000c0d0eb211 */ /* 0x0c4fe400078810ff */
[-C--:B------:R-:W-:Y:S02]  /*13050*/  @!P2 LEA.HI.X R11, R32, R9.reuse, R33, 0x2, P5 ;  /* 0x00000009200ba211 */ /* 0x080fe400028f1421 */
[-C--:B------:R-:W-:Y:S02]  /*13060*/  @!P3 LEA.HI.X R15, R13, R9.reuse, R29, 0x2, P4 ;  /* 0x000000090d0fb211 */ /* 0x080fe400020f141d */
[CC--:B0-----:R-:W-:Y:S02]  /*13070*/  @!P1 LEA R6, P5, R25.reuse, R12.reuse, 0x2 ;  /* 0x0000000c19069211 */ /* 0x0c1fe400078a10ff */
[----:B------:R-:W-:Y:S02]  /*13080*/  @!P0 LEA R12, P4, R20, R12, 0x2 ;  /* 0x0000000c140c8211 */ /* 0x000fe400078810ff */
[----:B------:R-:W-:-:S02]  /*13090*/  @!P1 LEA.HI.X R7, R25, R9, R28, 0x2, P5 ;  /* 0x0000000919079211 */ /* 0x000fc400028f141c */
[----:B------:R-:W-:Y:S01]  /*130a0*/  @!P0 LEA.HI.X R13, R20, R9, R24, 0x2, P4 ;  /* 0x00000009140d8211 */ /* 0x000fe200020f1418 */
[----:B------:R3:W-:Y:S04]  /*130b0*/  @!P2 ST.E.64 desc[UR60][R10.64], R136 ;  /* 0x000000880a00a985 */ /* 0x0007e8000c101b3c */
[----:B------:R3:W-:Y:S04]  /*130c0*/  @!P3 ST.E.64 desc[UR60][R14.64], R140 ;  /* 0x0000008c0e00b985 */ /* 0x0007e8000c101b3c */
[----:B------:R3:W-:Y:S04]  /*130d0*/  @!P1 ST.E.64 desc[UR60][R6.64], R144 ;  /* 0x0000009006009985 */ /* 0x0007e8000c101b3c */
[----:B------:R3:W-:Y:S02]  /*130e0*/  @!P0 ST.E.64 desc[UR60][R12.64], R148 ;  /* 0x000000940c008985 */ /* 0x0007e4000c101b3c */
.L_x_10593:
[----:B------:R-:W-:Y:S05]  /*130f0*/  BSYNC B1 ;  /* 0x0000000000017941 */ /* 0x000fea0003800000 */
.L_x_10592:
[----:B------:R-:W-:-:S03]  /*13100*/  UMOV UR4, 0xffffffff ;  /* 0xffffffff00047882 */ /* 0x000fc60000000000 */
[----:B------:R-:W-:Y:S05]  /*13110*/  BRA.DIV UR4, `(.L_x_10594) ;  /* 0x000000ae04a47947 */ /* 0x000fea000b800000 */
[----:B---3--:R3:W4:Y:S04]  /*13120*/  SHFL.IDX PT, R10, R8, 0x1, 0x1c1f ;  /* 0x003c1f00080a7f89 */ /* 0x00872800000e0000 */
[----:B0-----:R-:W0:Y:S02]  /*13130*/  SHFL.IDX PT, R3, R3, 0x1, 0x1c1f ;  /* 0x003c1f0003037f89 */ /* 0x001e2400000e0000 */
.L_x_10802:
        /* <DEDUP_REMOVED lines=33> */
[----:B--2---:R-:W2:Y:S04]  /*13350*/  LDL R12, [R1+0x90] ;  /* 0x00009000010c7983 */ /* 0x004ea80000100800 */
[----:B------:R-:W2:Y:S04]  /*13360*/  LDL R20, [R1+0x8c] ;  /* 0x00008c0001147983 */ /* 0x000ea80000100800 */
[----:B------:R-:W2:Y:S04]  /*13370*/  LDL R14, [R1+0x88] ;  /* 0x00008800010e7983 */ /* 0x000ea80000100800 */
[----:B------:R-:W2:Y:S04]  /*13380*/  LDL R32, [R1+0x11c] ;  /* 0x00011c0001207983 */ /* 0x000ea80000100800 */
[----:B------:R-:W2:Y:S04]  /*13390*/  LDL R28, [R1+0x118] ;  /* 0x00011800011c7983 */ /* 0x000ea80000100800 */
[----:B------:R-:W2:Y:S04]  /*133a0*/  LDL R13, [R1+0x114] ;  /* 0x00011400010d7983 */ /* 0x000ea80000100800 */
[----:B------:R-:W2:Y:S04]  /*133b0*/  LDL R24, [R1+0x110] ;  /* 0x0001100001187983 */ /* 0x000ea80000100800 */
[----:B------:R-:W2:Y:S01]  /*133c0*/  LDL R11, [R1+0x84] ;  /* 0x00008400010b7983 */ /* 0x000ea20000100800 */
[----:B-----5:R-:W-:-:S02]  /*133d0*/  ISETP.GE.AND P2, PT, R60, UR4, PT ;  /* 0x000000043c007c0c */ /* 0x020fc4000bf46270 */
[----:B----4-:R-:W-:Y:S01]  /*133e0*/  ISETP.GE.AND P3, PT, R73, UR4, PT ;  /* 0x0000000449007c0c */ /* 0x010fe2000bf66270 */
[----:B------:R-:W-:Y:S02]  /*133f0*/  IMAD.MOV.U32 R57, RZ, RZ, R52 ;  /* 0x000000ffff397224 */ /* 0x000fe400078e0034 */
[----:B------:R-:W-:Y:S02]  /*13400*/  IMAD.MOV.U32 R52, RZ, RZ, R41 ;  /* 0x000000ffff347224 */ /* 0x000fe400078e0029 */
[----:B------:R-:W-:Y:S02]  /*13410*/  IMAD.MOV.U32 R41, RZ, RZ, R36 ;  /* 0x000000ffff297224 */ /* 0x000fe400078e0024 */
[----:B------:R-:W-:-:S04]  /*13420*/  IMAD.MOV.U32 R56, RZ, RZ, R7 ;  /* 0x000000ffff387224 */ /* 0x000fc800078e0007 */
[----:B------:R-:W-:Y:S02]  /*13430*/  @!P2 IMAD.MOV.U32 R7, RZ, RZ, R10 ;  /* 0x000000ffff07a224 */ /* 0x000fe400078e000a */
[----:B------:R-:W-:Y:S02]  /*13440*/  IMAD.MOV.U32 R36, RZ, RZ, R6 ;  /* 0x000000ffff247224 */ /* 0x000fe400078e0006 */
[----:B0-----:R-:W-:-:S04]  /*13450*/  @!P2 IMAD.MOV.U32 R6, RZ, RZ, R3 ;  /* 0x000000ffff06a224 */ /* 0x001fc800078e0003 */
[----:B------:R-:W-:-:S04]  /*13460*/  @!P2 IMAD.WIDE R6, R60, 0x4, R6 ;  /* 0x000000043c06a825 */ /* 0x000fc800078e0206 */
[----:B------:R-:W-:Y:S02]  /*13470*/  IMAD.MOV.U32 R60, RZ, RZ, R57 ;  /* 0x000000ffff3c7224 */ /* 0x000fe400078e0039 */
[----:B---3--:R-:W-:Y:S01]  /*13480*/  IMAD.MOV.U32 R57, RZ, RZ, R8 ;  /* 0x000000ffff397224 */ /* 0x008fe200078e0008 */
[C---:B------:R-:W-:Y:S02]  /*13490*/  @!P3 LEA R8, P4, R73.reuse, R3, 0x2 ;  /* 0x000000034908b211 */ /* 0x040fe400078810ff */
[----:B------:R-:W-:Y:S01]  /*134a0*/  MOV R61, R25 ;  /* 0x00000019003d7202 */ /* 0x000fe20000000f00 */
[----:B------:R-:W-:Y:S02]  /*134b0*/  IMAD.MOV.U32 R25, RZ, RZ, R15 ;  /* 0x000000ffff197224 */ /* 0x000fe400078e000f */
[----:B------:R-:W-:Y:S01]  /*134c0*/  IMAD.MOV.U32 R15, RZ, RZ, R9 ;  /* 0x000000ffff0f7224 */ /* 0x000fe200078e0009 */
        /* <DEDUP_REMOVED lines=138> */
[----:B------:R-:W-:Y:S02]  /*13d70*/  @!P0 LEA R12, P3, R14, R3, 0x2 ;  /* 0x000000030e0c8211 */ /* 0x000fe400078610ff */
        /* <DEDUP_REMOVED lines=13> */
.L_x_10577:
        /* <DEDUP_REMOVED lines=29> */
[----:B--2---:R-:W-:-:S07]  /*14020*/  IADD3 R21, -R0, R21, RZ ;  /* 0x0000001500157210 */ /* 0x004fce0007ffe1ff */
.L_x_10595:
        /* <DEDUP_REMOVED lines=11> */
[----:B-1----:R-:W-:Y:S02]  /*140e0*/  IMAD R4, R21, R28, RZ ;  /* 0x0000001c15047224 */ /* 0x002fe400078e02ff */
[----:B------:R-:W-:-:S05]  /*140f0*/  VIADD R33, R0, 0xffffff80 ;  /* 0xffffff8000217836 */ /* 0x000fca0000000000 */
        /* <DEDUP_REMOVED lines=42> */
[----:B------:R-:W-:-:S03]  /*143a0*/  IMAD.MOV.U32 R5, RZ, RZ, -0x800000 ;  /* 0xff800000ff057424 */ /* 0x000fc600078e00ff */
[----:B------:R-:W-:-:S04]  /*143b0*/  IADD3 R0, R7, R13, RZ ;  /* 0x0000000d07007210 */ /* 0x000fc80007ffe0ff */
[----:B-1----:R-:W-:-:S05]  /*143c0*/  LEA.HI.X R11, R6, R11, R0, 0x2, P0 ;  /* 0x0000000b060b7211 */ /* 0x002fca00000f1400 */
[----:B------:R1:W-:Y:S02]  /*143d0*/  STG.E desc[UR60][R10.64], R5 ;  /* 0x000000050a007986 */ /* 0x0003e4000c10193c */
.L_x_10597:
[----:B------:R-:W-:Y:S05]  /*143e0*/  BSYNC B1 ;  /* 0x0000000000017941 */ /* 0x000fea0003800000 */
.L_x_10596:
        /* <DEDUP_REMOVED lines=13> */
[----:B------:R-:W-:Y:S02]  /*144c0*/  IMAD R6, R26, UR6, RZ ;  /* 0x000000061a067c24 */ /* 0x000fe4000f8e02ff */
[----:B------:R-:W-:Y:S02]  /*144d0*/  IMAD.IADD R0, R30, 0x1, -R9 ;  /* 0x000000011e007824 */ /* 0x000fe400078e0a09 */
[----:B------:R-:W-:Y:S02]  /*144e0*/  IMAD.IADD R5, R5, 0x1, R7 ;  /* 0x0000000105057824 */ /* 0x000fe400078e0207 */
[----:B------:R-:W-:-:S02]  /*144f0*/  IMAD R0, R0, 0x20, R25 ;  /* 0x0000002000007824 */ /* 0x000fc400078e0219 */
        /* <DEDUP_REMOVED lines=20> */
[----:B------:R-:W-:Y:S02]  /*14640*/  SHF.R.S32.HI R0, RZ, 0x1f, R7 ;  /* 0x0000001fff007819 */ /* 0x000fe40000011407 */
[----:B------:R-:W-:-:S03]  /*14650*/  IADD3 R5, R5, R9, RZ ;  /* 0x0000000905057210 */ /* 0x000fc60007ffe0ff */
        /* <DEDUP_REMOVED lines=11> */
.L_x_10805:
[----:B------:R-:W-:Y:S01]  /*14710*/  IMAD R21, R21, R8, RZ ;  /* 0x0000000815157224 */ /* 0x000fe200078e02ff */
[----:B------:R-:W-:Y:S01]  /*14720*/  BSSY B1, `(.L_x_10599) ;  /* 0x000001f000017945 */ /* 0x000fe20003800000 */
[----:B------:R-:W-:-:S05]  /*14730*/  IMAD R24, R27, 0x80, R25 ;  /* 0x000000801b187824 */ /* 0x000fca00078e0219 */
        /* <DEDUP_REMOVED lines=29> */
.L_x_10600:
[----:B------:R-:W-:Y:S05]  /*14910*/  BSYNC B1 ;  /* 0x0000000000017941 */ /* 0x000fea0003800000 */
.L_x_10599:
[----:B------:R-:W-:-:S03]  /*14920*/  UMOV UR4, 0xffffffff ;  /* 0xffffffff00047882 */ /* 0x000fc60000000000 */
[----:B------:R-:W-:Y:S05]  /*14930*/  BRA.DIV UR4, `(.L_x_10601) ;  /* 0x0000009a041c7947 */ /* 0x000fea000b800000 */
[----:B--2---:R2:W0:Y:S04]  /*14940*/  SHFL.IDX PT, R0, R20, 0x1, 0x181f ;  /* 0x00381f0014007f89 */ /* 0x00442800000e0000 */
[----:B---3--:R2:W3:Y:S02]  /*14950*/  SHFL.IDX PT, R14, R3, 0x1, 0x181f ;  /* 0x00381f00030e7f89 */ /* 0x0084e400000e0000 */
.L_x_10809:
[----:B----4-:R-:W-:Y:S01]  /*14960*/  IADD3 R4, R24, 0x20, RZ ;  /* 0x0000002018047810 */ /* 0x010fe20007ffe0ff */
        /* <DEDUP_REMOVED lines=19> */
[----:B0-----:R-:W-:Y:S02]  /*14aa0*/  @!P3 LEA.HI.X R5, R207, R0, R8, 0x1, P5 ;  /* 0x00000000cf05b211 */ /* 0x001fe400028f0c08 */
        /* <DEDUP_REMOVED lines=10> */
.L_x_10603:
[----:B------:R-:W-:Y:S05]  /*14b50*/  BSYNC B1 ;  /* 0x0000000000017941 */ /* 0x000fea0003800000 */
.L_x_10602:
[----:B------:R-:W-:-:S03]  /*14b60*/  UMOV UR4, 0xffffffff ;  /* 0xffffffff00047882 */ /* 0x000fc60000000000 */
[----:B------:R-:W-:Y:S05]  /*14b70*/  BRA.DIV UR4, `(.L_x_10604) ;  /* 0x0000009604d47947 */ /* 0x000fea000b800000 */
[----:B0-----:R0:W0:Y:S04]  /*14b80*/  SHFL.IDX PT, R0, R20, 0x2, 0x181f ;  /* 0x00581f0014007f89 */ /* 0x00102800000e0000 */
[----:B---3--:R3:W0:Y:S02]  /*14b90*/  SHFL.IDX PT, R14, R3, 0x2, 0x181f ;  /* 0x00581f00030e7f89 */ /* 0x00862400000e0000 */
.L_x_10813:
        /* <DEDUP_REMOVED lines=18> */
[CC--:B0-----:R-:W-:Y:S02]  /*14cc0*/  @!P3 LEA R4, P5, R207.reuse, R14.reuse, 0x1 ;  /* 0x0000000ecf04b211 */ /* 0x0c1fe400078a08ff */
[----:B------:R-:W-:Y:S02]  /*14cd0*/  @!P2 LEA R6, P4, R10, R14, 0x1 ;  /* 0x0000000e0a06a211 */ /* 0x000fe400078808ff */
[----:B------:R-:W-:-:S02]  /*14ce0*/  @!P3 LEA.HI.X R5, R207, R0, R8, 0x1, P5 ;  /* 0x00000000cf05b211 */ /* 0x000fc400028f0c08 */
        /* <DEDUP_REMOVED lines=10> */
.L_x_10606:
[----:B------:R-:W-:Y:S05]  /*14d90*/  BSYNC B1 ;  /* 0x0000000000017941 */ /* 0x000fea0003800000 */
.L_x_10605:
[----:B------:R-:W-:-:S03]  /*14da0*/  UMOV UR4, 0xffffffff ;  /* 0xffffffff00047882 */ /* 0x000fc60000000000 */
[----:B------:R-:W-:Y:S05]  /*14db0*/  BRA.DIV UR4, `(.L_x_10607) ;  /* 0x00000096048c7947 */ /* 0x000fea000b800000 */
[----:B0-----:R0:W0:Y:S04]  /*14dc0*/  SHFL.IDX PT, R0, R20, 0x3, 0x181f ;  /* 0x00781f0014007f89 */ /* 0x00102800000e0000 */
[----:B------:R0:W0:Y:S02]  /*14dd0*/  SHFL.IDX PT, R14, R3, 0x3, 0x181f ;  /* 0x00781f00030e7f89 */ /* 0x00002400000e0000 */
.L_x_10817:
        /* <DEDUP_REMOVED lines=30> */
.L_x_10590:
[----:B------:R-:W-:Y:S05]  /*14fc0*/  BSYNC B0 ;  /* 0x0000000000007941 */ /* 0x000fea0003800000 */
.L_x_10576:
[----:B------:R-:W-:Y:S02]  /*14fd0*/  ULDC UR4, c[0x0][0xd3c] ;  /* 0x00034f0000047ab9 */ /* 0x000fe40000000800 */
[----:B------:R-:W-:-:S13]  /*14fe0*/  ISETP.GE.AND P0, PT, R51, UR4, PT ;  /* 0x0000000433007c0c */ /* 0x000fda000bf06270 */
[----:B------:R-:W-:Y:S05]  /*14ff0*/  @!P0 BRA `(.L_x_10608) ;  /* 0xfffffec800308947 */ /* 0x000fea000383ffff */
[----:B------:R-:W-:Y:S05]  /*15000*/  BRA `(.L_x_10452) ;  /* 0x0000007800f87947 */ /* 0x000fea0003800000 */
.L_x_10450:
[----:B------:R-:W-:-:S08]  /*15010*/  NOP ;  /* 0x0000000000007918 */ /* 0x000fd00000000000 */
[----:B--2---:R-:W0:-:S00]  /*15020*/  USETMAXREG.DEALLOC.CTAPOOL 0x28 ;  /* 0x00000028000079c8 */ /* 0x004e0000080e0500 */
        /* <DEDUP_REMOVED lines=16> */
.L_x_10609:
        /* <DEDUP_REMOVED lines=43> */
.L_x_10613:
        /* <DEDUP_REMOVED lines=37> */
.L_x_10611:
        /* <DEDUP_REMOVED lines=18> */
.L_x_10614:
[----:B-1----:R-:W-:Y:S01]  /*15750*/  IMAD R16, R16, UR5, R11 ;  /* 0x0000000510107c24 */ /* 0x002fe2000f8e020b */
[----:B------:R-:W-:Y:S01]  /*15760*/  MOV R11, R12 ;  /* 0x0000000c000b7202 */ /* 0x000fe20000000f00 */
[----:B------:R-:W-:Y:S01]  /*15770*/  IMAD.MOV.U32 R2, RZ, RZ, RZ ;  /* 0x000000ffff027224 */ /* 0x000fe200078e00ff */
        /* <DEDUP_REMOVED lines=9> */
[----:B------:R-:W-:-:S02]  /*15810*/  IMAD.MOV.U32 R3, RZ, RZ, R10 ;  /* 0x000000ffff037224 */ /* 0x000fc400078e000a */
[----:B------:R-:W-:Y:S02]  /*15820*/  IMAD.MOV.U32 R10, RZ, RZ, R12 ;  /* 0x000000ffff0a7224 */ /* 0x000fe400078e000c */
[----:B------:R-:W-:-:S04]  /*15830*/  IMAD.HI.U32 R2, R2, R3, RZ ;  /* 0x0000000302027227 */ /* 0x000fc800078e00ff */
[----:B------:R-:W-:Y:S01]  /*15840*/  IMAD R3, R2, R10, R3 ;  /* 0x0000000a02037224 */ /* 0x000fe200078e0203 */
[----:B0-----:R-:W0:Y:S04]  /*15850*/  MUFU.RCP R8, R8 ;  /* 0x0000000800087308 */ /* 0x001e280000001000 */
[----:B------:R-:W-:-:S13]  /*15860*/  ISETP.GT.U32.AND P1, PT, R4, R3, PT ;  /* 0x000000030400720c */ /* 0x000fda0003f24070 */
[----:B------:R-:W-:Y:S02]  /*15870*/  @!P1 IMAD.IADD R3, R3, 0x1, -R4 ;  /* 0x0000000103039824 */ /* 0x000fe400078e0a04 */
[----:B------:R-:W-:Y:S01]  /*15880*/  @!P1 VIADD R2, R2, 0x1 ;  /* 0x0000000102029836 */ /* 0x000fe20000000000 */
[----:B------:R-:W-:Y:S01]  /*15890*/  ISETP.NE.AND P1, PT, R6, RZ, PT ;  /* 0x000000ff0600720c */ /* 0x000fe20003f25270 */
[----:B0-----:R-:W-:Y:S01]  /*158a0*/  VIADD R10, R8, 0xffffffe ;  /* 0x0ffffffe080a7836 */ /* 0x001fe20000000000 */
[----:B------:R-:W-:Y:S02]  /*158b0*/  ISETP.GE.U32.AND P0, PT, R3, R4, PT ;  /* 0x000000040300720c */ /* 0x000fe40003f06070 */
[----:B------:R-:W-:Y:S01]  /*158c0*/  LOP3.LUT R4, R17, R6, RZ, 0x3c, !PT ;  /* 0x0000000611047212 */ /* 0x000fe200078e3cff */
[----:B------:R0:W1:Y:S03]  /*158d0*/  F2I.FTZ.U32.TRUNC.NTZ R3, R10 ;  /* 0x0000000a00037305 */ /* 0x000066000021f000 */
[----:B------:R-:W-:-:S02]  /*158e0*/  ISETP.GE.AND P2, PT, R4, RZ, PT ;  /* 0x000000ff0400720c */ /* 0x000fc40003f46270 */
[----:B0-----:R-:W-:-:S05]  /*158f0*/  IABS R10, R9 ;  /* 0x00000009000a7213 */ /* 0x001fca0000000000 */
[----:B------:R-:W-:Y:S02]  /*15900*/  @P0 VIADD R2, R2, 0x1 ;  /* 0x0000000102020836 */ /* 0x000fe40000000000 */
[----:B------:R-:W-:-:S03]  /*15910*/  IMAD.MOV R10, RZ, RZ, -R10 ;  /* 0x000000ffff0a7224 */ /* 0x000fc600078e0a0a */
[----:B------:R-:W-:Y:S01]  /*15920*/  MOV R8, R2 ;  /* 0x0000000200087202 */ /* 0x000fe20000000f00 */
[----:B-1----:R-:W-:-:S04]  /*15930*/  IMAD.MOV R2, RZ, RZ, -R3 ;  /* 0x000000ffff027224 */ /* 0x002fc800078e0a03 */
        /* <DEDUP_REMOVED lines=19> */
[----:B------:R-:W-:-:S05]  /*15a70*/  @P0 IADD3 R2, R2, 0x1, RZ ;  /* 0x0000000102020810 */ /* 0x000fca0007ffe0ff */
[----:B------:R-:W-:Y:S01]  /*15a80*/  @!P2 IMAD.MOV R2, RZ, RZ, -R2 ;  /* 0x000000ffff02a224 */ /* 0x000fe200078e0a02 */
[----:B------:R-:W-:-:S05]  /*15a90*/  @!P1 LOP3.LUT R2, RZ, R9, RZ, 0x33, !PT ;  /* 0x00000009ff029212 */ /* 0x000fca00078e33ff */
[----:B------:R-:W-:-:S04]  /*15aa0*/  IMAD.MOV R18, RZ, RZ, -R2 ;  /* 0x000000ffff127224 */ /* 0x000fc800078e0a02 */
[C---:B------:R-:W-:Y:S02]  /*15ab0*/  IMAD R18, R9.reuse, R18, R8 ;  /* 0x0000001209127224 */ /* 0x040fe400078e0208 */
[----:B------:R-:W-:-:S04]  /*15ac0*/  IMAD R9, R9, 0x1000000, R2 ;  /* 0x0100000009097824 */ /* 0x000fc800078e0202 */
[----:B------:R-:W-:Y:S01]  /*15ad0*/  IMAD R18, R18, 0x10000, R9 ;  /* 0x0001000012127824 */ /* 0x000fe200078e0209 */
[----:B------:R-:W-:Y:S06]  /*15ae0*/  BRA `(.L_x_10615) ;  /* 0x00000000000c7947 */ /* 0x000fec0003800000 */
.L_x_10612:
[----:B------:R-:W-:Y:S01]  /*15af0*/  IMAD.MOV.U32 R17, RZ, RZ, RZ ;  /* 0x000000ffff117224 */ /* 0x000fe200078e00ff */
[----:B------:R-:W-:Y:S01]  /*15b00*/  MOV R18, RZ ;  /* 0x000000ff00127202 */ /* 0x000fe20000000f00 */
[----:B------:R-:W-:-:S07]  /*15b10*/  IMAD.U32 R16, RZ, RZ, UR6 ;  /* 0x00000006ff107e24 */ /* 0x000fce000f8e00ff */
.L_x_10615:
[----:B------:R-:W-:-:S13]  /*15b20*/  ISETP.NE.AND P0, PT, R7, RZ, PT ;  /* 0x000000ff0700720c */ /* 0x000fda0003f05270 */
[----:B------:R-:W0:Y:S01]  /*15b30*/  @!P0 S2R R3, SR_CgaCtaId ;  /* 0x0000000000038919 */ /* 0x000e220000008800 */
[----:B------:R-:W-:-:S04]  /*15b40*/  @!P0 MOV R2, 0x400 ;  /* 0x0000040000028802 */ /* 0x000fc80000000f00 */
[----:B0-----:R-:W-:-:S05]  /*15b50*/  @!P0 LEA R2, R3, R2, 0x18 ;  /* 0x0000000203028211 */ /* 0x001fca00078ec0ff */
[----:B------:R2:W-:Y:S01]  /*15b60*/  @!P0 STS.128 [R2+0x324d0], R16 ;  /* 0x0324d01002008388 */ /* 0x0005e20000000c00 */
[----:B------:R-:W-:Y:S06]  /*15b70*/  BAR.ARV 0x5, 0x180 ;  /* 0x0146000000007b1d */ /* 0x000fec0000002000 */
.L_x_10610:
[----:B------:R3:W-:Y:S01]  /*15b80*/  STL [R1+0x40], RZ ;  /* 0x000040ff01007387 */ /* 0x0007e20000100800 */
[----:B------:R-:W-:Y:S01]  /*15b90*/  ULDC UR4, c[0x0][0xd3c] ;  /* 0x00034f0000047ab9 */ /* 0x000fe20000000800 */
[----:B------:R-:W-:Y:S01]  /*15ba0*/  IMAD.MOV.U32 R26, RZ, RZ, 0x1 ;  /* 0x00000001ff1a7424 */ /* 0x000fe200078e00ff */
[----:B-1----:R-:W-:Y:S01]  /*15bb0*/  ISETP.GE.AND P0, PT, R19, UR4, PT ;  /* 0x0000000413007c0c */ /* 0x002fe2000bf06270 */
[----:B------:R-:W-:-:S12]  /*15bc0*/  IMAD.MOV.U32 R24, RZ, RZ, RZ ;  /* 0x000000ffff187224 */ /* 0x000fd800078e00ff */
[----:B---3--:R-:W-:Y:S05]  /*15bd0*/  @P0 BRA `(.L_x_10616) ;  /* 0x0000006c00280947 */ /* 0x008fea0003800000 */
[----:B------:R-:W3:Y:S01]  /*15be0*/  LDL R5, [R1+0x8] ;  /* 0x0000080001057983 */ /* 0x000ee20000100800 */
[C---:B--2---:R-:W-:Y:S01]  /*15bf0*/  IMAD.SHL.U32 R2, R0.reuse, 0x8, RZ ;  /* 0x0000000800027824 */ /* 0x044fe200078e00ff */
[----:B------:R-:W-:Y:S01]  /*15c00*/  LOP3.LUT R6, R0, 0x7f, RZ, 0xc0, !PT ;  /* 0x0000007f00067812 */ /* 0x000fe200078ec0ff */
[----:B------:R-:W1:Y:S01]  /*15c10*/  S2UR UR5, SR_CgaCtaId ;  /* 0x00000000000579c3 */ /* 0x000e620000008800 */
[----:B------:R-:W-:Y:S01]  /*15c20*/  UMOV UR4, 0x400 ;  /* 0x0000040000047882 */ /* 0x000fe20000000000 */
[----:B------:R-:W-:Y:S01]  /*15c30*/  BSSY B8, `(.L_x_10616) ;  /* 0x00006c4000087945 */ /* 0x000fe20003800000 */
[----:B0-----:R-:W-:Y:S01]  /*15c40*/  LOP3.LUT R3, R2, 0x1f8, RZ, 0xc0, !PT ;  /* 0x000001f802037812 */ /* 0x001fe200078ec0ff */
        /* <DEDUP_REMOVED lines=10> */
[----:B------:R-:W-:Y:S01]  /*15cf0*/  ULDC.64 UR38, c[0x0][0x198] ;  /* 0x0000660000267ab9 */ /* 0x000fe20000000a00 */
[----:B------:R-:W-:Y:S01]  /*15d00*/  MOV R26, 0x1 ;  /* 0x00000001001a7802 */ /* 0x000fe20000000f00 */
[----:B------:R-:W-:Y:S01]  /*15d10*/  ULDC UR36, c[0x0][0xc] ;  /* 0x0000030000247ab9 */ /* 0x000fe20000000800 */
[----:B------:R-:W-:-:S02]  /*15d20*/  LOP3.LUT R3, R2, 0x80, RZ, 0xfc, !PT ;  /* 0x0000008002037812 */ /* 0x000fc400078efcff */
[----:B------:R-:W-:Y:S01]  /*15d30*/  LOP3.LUT R0, R2, 0xc0, RZ, 0xfc, !PT ;  /* 0x000000c002007812 */ /* 0x000fe200078efcff */
[----:B-1----:R-:W-:-:S06]  /*15d40*/  ULEA UR4, UR5, UR4, 0x18 ;  /* 0x0000000405047291 */ /* 0x002fcc000f8ec03f */
[----:B------:R-:W-:-:S04]  /*15d50*/  IMAD.U32 R22, RZ, RZ, UR4 ;  /* 0x00000004ff167e24 */ /* 0x000fc8000f8e00ff */
[----:B------:R-:W-:Y:S01]  /*15d60*/  IMAD R25, R31, 0x2, R22 ;  /* 0x000000021f197824 */ /* 0x000fe200078e0216 */
[----:B---3--:R-:W-:-:S05]  /*15d70*/  LOP3.LUT R4, R5, 0x2, RZ, 0xfc, !PT ;  /* 0x0000000205047812 */ /* 0x008fca00078efcff */
[----:B------:R0:W-:Y:S04]  /*15d80*/  STL [R1+0x60], R4 ;  /* 0x0000600401007387 */ /* 0x0001e80000100800 */
[----:B------:R1:W-:Y:S01]  /*15d90*/  STL [R1+0x40], RZ ;  /* 0x000040ff01007387 */ /* 0x0003e20000100800 */
[----:B0-----:R-:W-:-:S07]  /*15da0*/  LOP3.LUT R4, R2, 0x40, RZ, 0xfc, !PT ;  /* 0x0000004002047812 */ /* 0x001fce00078efcff */
.L_x_10723:
        /* <DEDUP_REMOVED lines=14> */
[C---:B------:R-:W-:Y:S01]  /*15e90*/  @P0 LEA R2, P1, R35.reuse, UR4, 0x2 ;  /* 0x0000000423020c11 */ /* 0x040fe2000f8210ff */
[C---:B------:R-:W-:Y:S01]  /*15ea0*/  IMAD.SHL.U32 R29, R35.reuse, 0x4, RZ ;  /* 0x00000004231d7824 */ /* 0x040fe200078e00ff */
[C-C-:B------:R-:W-:Y:S01]  /*15eb0*/  SHF.L.U64.HI R30, R35.reuse, 0x2, R0.reuse ;  /* 0x00000002231e7819 */ /* 0x140fe20000010200 */
[----:B------:R0:W-:Y:S01]  /*15ec0*/  STL [R1+0x1c], R0 ;  /* 0x00001c0001007387 */ /* 0x0001e20000100800 */
[----:B------:R-:W-:Y:S01]  /*15ed0*/  @P0 LEA.HI.X R3, R35, UR5, R0, 0x2, P1 ;  /* 0x0000000523030c11 */ /* 0x000fe200088f1400 */
[----:B------:R-:W-:Y:S01]  /*15ee0*/  ULDC.64 UR4, c[0x0][0xaf8] ;  /* 0x0002be0000047ab9 */ /* 0x000fe20000000a00 */
[----:B------:R-:W-:-:S03]  /*15ef0*/  ISETP.NE.U32.AND P1, PT, RZ, UR8, PT ;  /* 0x00000008ff007c0c */ /* 0x000fc6000bf25070 */
[----:B------:R2:W5:Y:S01]  /*15f00*/  @P0 LDG.E R33, desc[UR60][R2.64] ;  /* 0x0000003c02210981 */ /* 0x000562000c1e1900 */
[----:B------:R-:W-:Y:S02]  /*15f10*/  ISETP.NE.AND.EX P1, PT, RZ, UR9, PT, P1 ;  /* 0x00000009ff007c0c */ /* 0x000fe4000bf25310 */
[----:B------:R-:W-:Y:S01]  /*15f20*/  ISETP.NE.U32.AND P0, PT, RZ, UR4, PT ;  /* 0x00000004ff007c0c */ /* 0x000fe2000bf05070 */
[----:B0-----:R-:W-:Y:S01]  /*15f30*/  IMAD.MOV.U32 R0, RZ, RZ, RZ ;  /* 0x000000ffff007224 */ /* 0x001fe200078e00ff */
[C---:B---3--:R-:W-:Y:S02]  /*15f40*/  IADD3 R4, P4, R29.reuse, UR6, RZ ;  /* 0x000000061d047c10 */ /* 0x048fe4000ff9e0ff */
[----:B------:R-:W-:Y:S02]  /*15f50*/  ISETP.NE.AND.EX P0, PT, RZ, UR5, PT, P0 ;  /* 0x00000005ff007c0c */ /* 0x000fe4000bf05300 */
[----:B------:R-:W-:Y:S02]  /*15f60*/  IADD3.X R5, R30, UR7, RZ, P4, !PT ;  /* 0x000000071e057c10 */ /* 0x000fe4000a7fe4ff */
[----:B--2---:R-:W-:Y:S01]  /*15f70*/  IADD3 R2, P3, R29, UR4, RZ ;  /* 0x000000041d027c10 */ /* 0x004fe2000ff7e0ff */
[----:B------:R-:W-:-:S02]  /*15f80*/  ULDC UR4, c[0x0][0x288] ;  /* 0x0000a20000047ab9 */ /* 0x000fc40000000800 */
[----:B------:R-:W5:Y:S01]  /*15f90*/  @P2 LDG.E R0, desc[UR60][R4.64] ;  /* 0x0000003c04002981 */ /* 0x000f62000c1e1900 */
[C---:B------:R-:W-:Y:S02]  /*15fa0*/  IADD3.X R3, R30.reuse, UR5, RZ, P3, !PT ;  /* 0x000000051e037c10 */ /* 0x040fe40009ffe4ff */
[----:B------:R-:W-:Y:S01]  /*15fb0*/  @P1 IADD3 R6, P3, R29, UR8, RZ ;  /* 0x000000081d061c10 */ /* 0x000fe2000ff7e0ff */
[----:B------:R-:W-:Y:S01]  /*15fc0*/  IMAD.U32 R8, RZ, RZ, UR4 ;  /* 0x00000004ff087e24 */ /* 0x000fe2000f8e00ff */
[----:B------:R-:W-:Y:S01]  /*15fd0*/  ULDC.64 UR4, c[0x0][0x418] ;  /* 0x0001060000047ab9 */ /* 0x000fe20000000a00 */
[----:B------:R-:W5:Y:S01]  /*15fe0*/  @P0 LDG.E R36, desc[UR60][R2.64] ;  /* 0x0000003c02240981 */ /* 0x000f62000c1e1900 */
        /* <DEDUP_REMOVED lines=11> */
[----:B0-----:R-:W-:Y:S01]  /*160a0*/  MOV R8, UR4 ;  /* 0x0000000400087c02 */ /* 0x001fe20008000f00 */
[----:B------:R-:W-:Y:S06]  /*160b0*/  @P1 BRA `(.L_x_10617) ;  /* 0x0000000000141947 */ /* 0x000fec0003800000 */
[----:B------:R-:W-:Y:S05]  /*160c0*/  @!P0 BRA `(.L_x_10617) ;  /* 0x0000000000108947 */ /* 0x000fea0003800000 */
[----:B------:R-:W2:Y:S04]  /*160d0*/  LDG.E R7, desc[UR60][R2.64] ;  /* 0x0000003c02077981 */ /* 0x000ea8000c1e1900 */
[----:B------:R-:W2:Y:S02]  /*160e0*/  LDG.E R10, desc[UR60][R2.64+0x4] ;  /* 0x0000043c020a7981 */ /* 0x000ea4000c1e1900 */
[----:B--2---:R-:W-:-:S05]  /*160f0*/  IMAD.IADD R2, R10, 0x1, -R7 ;  /* 0x000000010a027824 */ /* 0x004fca00078e0a07 */
[----:B------:R0:W-:Y:S02]  /*16100*/  STL [R1+0x14], R2 ;  /* 0x0000140201007387 */ /* 0x0001e40000100800 */
.L_x_10617:
        /* <DEDUP_REMOVED lines=14> */
.L_x_10618:
        /* <DEDUP_REMOVED lines=9> */
.L_x_10619:
        /* <DEDUP_REMOVED lines=23> */
[----:B0-----:R-:W-:-:S06]  /*163f0*/  IADD3 R2, R2, 0xffffffe, RZ ;  /* 0x0ffffffe02027810 */ /* 0x001fcc0007ffe0ff */
[----:B------:R0:W2:Y:S02]  /*16400*/  F2I.FTZ.U32.TRUNC.NTZ R3, R2 ;  /* 0x0000000200037305 */ /* 0x0000a4000021f000 */
[----:B0-----:R-:W-:-:S04]  /*16410*/  LOP3.LUT R2, R9, R7, RZ, 0x3c, !PT ;  /* 0x0000000709027212 */ /* 0x001fc800078e3cff */
[----:B------:R-:W-:Y:S01]  /*16420*/  ISETP.GE.AND P4, PT, R2, RZ, PT ;  /* 0x000000ff0200720c */ /* 0x000fe20003f86270 */
[----:B--2---:R-:W-:-:S04]  /*16430*/  IMAD.MOV R2, RZ, RZ, -R3 ;  /* 0x000000ffff027224 */ /* 0x004fc800078e0a03 */
        /* <DEDUP_REMOVED lines=17> */
.L_x_10621:
[----:B------:R-:W-:Y:S05]  /*16550*/  BSYNC B0 ;  /* 0x0000000000007941 */ /* 0x000fea0003800000 */
.L_x_10620:
        /* <DEDUP_REMOVED lines=24> */
[----:B------:R0:W2:Y:S02]  /*166e0*/  SHFL.IDX PT, R14, R7, RZ, 0x1f ;  /* 0x00001fff070e7589 */ /* 0x0000a400000e0000 */
.L_x_10820:
[----:B--2---:R-:W-:Y:S02]  /*166f0*/  ISETP.NE.AND P0, PT, R14, RZ, PT ;  /* 0x000000ff0e00720c */ /* 0x004fe40003f05270 */
[----:B------:R-:W-:-:S11]  /*16700*/  PLOP3.LUT P6, PT, PT, PT, PT, 0x8, 0x0 ;  /* 0x000000000000781c */ /* 0x000fd60003fce170 */
[----:B------:R-:W-:Y:S05]  /*16710*/  @P0 BRA `(.L_x_10625) ;  /* 0x00000000000c0947 */ /* 0x000fea0003800000 */
[----:B------:R-:W-:-:S03]  /*16720*/  UMOV UR4, 0xffffffff ;  /* 0xffffffff00047882 */ /* 0x000fc60000000000 */
[----:B------:R-:W-:Y:S05]  /*16730*/  BRA.DIV UR4, `(.L_x_10626) ;  /* 0x0000007e04a87947 */ /* 0x000fea000b800000 */
[----:B------:R-:W-:-:S13]  /*16740*/  ELECT P6, URZ, PT ;  /* 0x00000000003f782f */ /* 0x000fda00038c0000 */
.L_x_10625:
        /* <DEDUP_REMOVED lines=9> */
.L_x_10823:
[----:B------:R-:W-:Y:S05]  /*167e0*/  BSYNC B1 ;  /* 0x0000000000017941 */ /* 0x000fea0003800000 */
.L_x_10627:
[----:B------:R-:W-:Y:S04]  /*167f0*/  BSSY B1, `(.L_x_10629) ;  /* 0x000007b000017945 */ /* 0x000fe80003800000 */
[----:B------:R-:W-:Y:S05]  /*16800*/  @!P6 BRA `(.L_x_10630) ;  /* 0x0000000400e4e947 */ /* 0x000fea0003800000 */
[----:B0-----:R-:W-:Y:S01]  /*16810*/  IMAD R7, R23, 0x8, R22 ;  /* 0x0000000817077824 */ /* 0x001fe200078e0216 */
[----:B------:R-:W-:Y:S01]  /*16820*/  SHF.L.U32 R8, R27, 0x1f, RZ ;  /* 0x0000001f1b087819 */ /* 0x000fe200000006ff */
[----:B------:R-:W0:Y:S01]  /*16830*/  S2R R9, SR_TID.X ;  /* 0x0000000000097919 */ /* 0x000e220000002100 */
[----:B------:R-:W-:Y:S02]  /*16840*/  BSSY B2, `(.L_x_10631) ;  /* 0x0000005000027945 */ /* 0x000fe40003800000 */
[----:B------:R-:W2:Y:S01]  /*16850*/  SYNCS.PHASECHK.TRANS64.TRYWAIT P0, [R7+URZ+0x324a0], R8 ;  /* 0x0324a008070075a7 */ /* 0x000ea2000800017f */
[----:B0-----:R-:W-:-:S04]  /*16860*/  LOP3.LUT R9, R9, 0x7f, RZ, 0xc0, !PT ;  /* 0x0000007f09097812 */ /* 0x001fc800078ec0ff */
[----:B------:R-:W-:Y:S01]  /*16870*/  ISETP.NE.AND P2, PT, R9, RZ, PT ;  /* 0x000000ff0900720c */ /* 0x000fe20003f45270 */
[----:B--2---:R-:W-:-:S12]  /*16880*/  @!P0 BRA `(.L_x_10632) ;  /* 0x0000007c00888947 */ /* 0x004fd80003800000 */
.L_x_10824:
[----:B------:R-:W-:Y:S05]  /*16890*/  BSYNC B2 ;  /* 0x0000000000027941 */ /* 0x000fea0003800000 */
.L_x_10631:
[----:B------:R-:W-:Y:S04]  /*168a0*/  BSSY B2, `(.L_x_10633) ;  /* 0x0000009000027945 */ /* 0x000fe80003800000 */
        /* <DEDUP_REMOVED lines=8> */
.L_x_10634:
[----:B------:R-:W-:Y:S05]  /*16930*/  BSYNC B2 ;  /* 0x0000000000027941 */ /* 0x000fea0003800000 */
.L_x_10633:
        /* <DEDUP_REMOVED lines=12> */
.L_x_10635:
        /* <DEDUP_REMOVED lines=9> */
[----:B--2---:R-:W-:Y:S05]  /*16a90*/  @P0 BRA.U.ANY `(.L_x_10635) ;  /* 0xfffffffd00d80947 */ /* 0x004fea000393ffff */
[----:B------:R-:W2:Y:S01]  /*16aa0*/  SYNCS.PHASECHK.TRANS64.TRYWAIT P0, [R7+URZ+0x324c0], R8 ;  /* 0x0324c008070075a7 */ /* 0x000ea2000800017f */
[----:B------:R-:W-:Y:S04]  /*16ab0*/  BSSY B2, `(.L_x_10636) ;  /* 0x0000002000027945 */ /* 0x000fe80003800000 */
[----:B--2---:R-:W-:Y:S05]  /*16ac0*/  @!P0 BRA `(.L_x_10637) ;  /* 0x0000007c000c8947 */ /* 0x004fea0003800000 */
.L_x_10825:
[----:B------:R-:W-:Y:S05]  /*16ad0*/  BSYNC B2 ;  /* 0x0000000000027941 */ /* 0x000fea0003800000 */
.L_x_10636:
[----:B------:R-:W-:Y:S01]  /*16ae0*/  BSSY B2, `(.L_x_10638) ;  /* 0x000000b000027945 */ /* 0x000fe20003800000 */
[----:B------:R-:W-:Y:S02]  /*16af0*/  IMAD.MOV.U32 R12, RZ, RZ, 0x0 ;  /* 0x00000000ff0c7424 */ /* 0x000fe400078e00ff */
[----:B------:R-:W-:Y:S01]  /*16b00*/  IMAD.MOV.U32 R13, RZ, RZ, 0x12f00000 ;  /* 0x12f00000ff0d7424 */ /* 0x000fe200078e00ff */
[----:B------:R-:W-:Y:S06]  /*16b10*/  @P2 BRA `(.L_x_10639) ;  /* 0x00000000001c2947 */ /* 0x000fec0003800000 */
[----:B------:R-:W3:Y:S01]  /*16b20*/  S2R R10, SR_TID.X ;  /* 0x00000000000a7919 */ /* 0x000ee20000002100 */
[----:B0-2---:R-:W-:-:S04]  /*16b30*/  IMAD.MOV.U32 R8, RZ, RZ, 0xc000 ;  /* 0x0000c000ff087424 */ /* 0x005fc800078e00ff */
[----:B------:R4:W-:Y:S01]  /*16b40*/  SYNCS.ARRIVE.TRANS64 RZ, [R7+URZ+0x324b0], R8 ;  /* 0x0324b00807ff79a7 */ /* 0x0009e2000800003f */
[----:B---3--:R-:W-:-:S04]  /*16b50*/  LOP3.LUT R10, R10, 0x1f, RZ, 0xc0, !PT ;  /* 0x0000001f0a0a7812 */ /* 0x008fc800078ec0ff */
[----:B------:R-:W-:-:S13]  /*16b60*/  ISETP.NE.AND P0, PT, R10, RZ, PT ;  /* 0x000000ff0a00720c */ /* 0x000fda0003f05270 */
[----:B----4-:R-:W-:Y:S05]  /*16b70*/  @!P0 BRA `(.L_x_10639) ;  /* 0x0000000000048947 */ /* 0x010fea0003800000 */
[----:B------:R-:W-:Y:S01]  /*16b80*/  BPT.TRAP 0x1 ;  /* 0x000000040000795c */ /* 0x000fe20000300000 */
.L_x_10639:
[----:B------:R-:W-:Y:S05]  /*16b90*/  BSYNC B2 ;  /* 0x0000000000027941 */ /* 0x000fea0003800000 */
.L_x_10638:
[----:B------:R-:W-:Y:S01]  /*16ba0*/  R2UR UR10, R14 ;  /* 0x000000000e0a72ca */ /* 0x000fe200000e0000 */
[----:B0-2---:R-:W-:Y:S01]  /*16bb0*/  IMAD R8, R23, 0xc000, R22 ;  /* 0x0000c00017087824 */ /* 0x005fe200078e0216 */
[----:B------:R-:W-:Y:S01]  /*16bc0*/  R2UR UR6, R12 ;  /* 0x000000000c0672ca */ /* 0x000fe200000e0000 */
[----:B------:R-:W-:Y:S01]  /*16bd0*/  UIADD3 UR4, UP0, UR38, 0x670, URZ ;  /* 0x0000067026047890 */ /* 0x000fe2000ff1e03f */
[----:B------:R-:W-:Y:S01]  /*16be0*/  R2UR UR7, R13 ;  /* 0x000000000d0772ca */ /* 0x000fe200000e0000 */
[----:B------:R-:W-:Y:S01]  /*16bf0*/  VIADD R7, R7, 0x324b0 ;  /* 0x000324b007077836 */ /* 0x000fe20000000000 */
[----:B------:R-:W-:Y:S01]  /*16c00*/  PLOP3.LUT P0, PT, PT, PT, PT, 0x80, 0x0 ;  /* 0x000000000000781c */ /* 0x000fe20003f0f070 */
[----:B------:R-:W-:Y:S01]  /*16c10*/  VIADD R10, R8, 0x400 ;  /* 0x00000400080a7836 */ /* 0x000fe20000000000 */
[----:B------:R-:W-:-:S12]  /*16c20*/  UIADD3.X UR5, URZ, UR39, URZ, UP0, !UPT ;  /* 0x000000273f057290 */ /* 0x000fd800087fe43f */
.L_x_10640:
        /* <DEDUP_REMOVED lines=15> */
.L_x_10641:
        /* <DEDUP_REMOVED lines=15> */
.L_x_10642:
        /* <DEDUP_REMOVED lines=15> */
.L_x_10643:
        /* <DEDUP_REMOVED lines=10> */
.L_x_10630:
[----:B------:R-:W-:Y:S05]  /*16fa0*/  BSYNC B1 ;  /* 0x0000000000017941 */ /* 0x000fea0003800000 */
.L_x_10629:
        /* <DEDUP_REMOVED lines=9> */
.L_x_10659:
[----:B------:R-:W-:Y:S05]  /*17040*/  YIELD ;  /* 0x0000000000007946 */ /* 0x000fea0003800000 */
[----:B------:R-:W-:Y:S04]  /*17050*/  BSSY B1, `(.L_x_10644) ;  /* 0x000007a000017945 */ /* 0x000fe80003800000 */
[----:B------:R-:W-:Y:S05]  /*17060*/  @!P6 BRA `(.L_x_10645) ;  /* 0x0000000400e0e947 */ /* 0x000fea0003800000 */
[----:B------:R-:W-:Y:S01]  /*17070*/  IMAD R6, R23, 0x8, R22 ;  /* 0x0000000817067824 */ /* 0x000fe200078e0216 */
[----:B0-----:R-:W-:Y:S01]  /*17080*/  SHF.L.U32 R7, R27, 0x1f, RZ ;  /* 0x0000001f1b077819 */ /* 0x001fe200000006ff */
[----:B------:R-:W0:Y:S01]  /*17090*/  S2R R8, SR_TID.X ;  /* 0x0000000000087919 */ /* 0x000e220000002100 */
[----:B------:R-:W-:Y:S02]  /*170a0*/  BSSY B2, `(.L_x_10646) ;  /* 0x0000005000027945 */ /* 0x000fe40003800000 */
[----:B------:R-:W2:Y:S01]  /*170b0*/  SYNCS.PHASECHK.TRANS64.TRYWAIT P2, [R6+URZ+0x324a0], R7 ;  /* 0x0324a007060075a7 */ /* 0x000ea2000804017f */
[----:B0-----:R-:W-:-:S04]  /*170c0*/  LOP3.LUT R8, R8, 0x7f, RZ, 0xc0, !PT ;  /* 0x0000007f08087812 */ /* 0x001fc800078ec0ff */
[----:B------:R-:W-:Y:S01]  /*170d0*/  ISETP.NE.AND P3, PT, R8, RZ, PT ;  /* 0x000000ff0800720c */ /* 0x000fe20003f65270 */
[----:B--2---:R-:W-:-:S12]  /*170e0*/  @!P2 BRA `(.L_x_10647) ;  /* 0x000000740098a947 */ /* 0x004fd80003800000 */
.L_x_10826:
[----:B------:R-:W-:Y:S05]  /*170f0*/  BSYNC B2 ;  /* 0x0000000000027941 */ /* 0x000fea0003800000 */
.L_x_10646:
        /* <DEDUP_REMOVED lines=9> */
.L_x_10649:
[----:B------:R-:W-:Y:S05]  /*17190*/  BSYNC B2 ;  /* 0x0000000000027941 */ /* 0x000fea0003800000 */
.L_x_10648:
        /* <DEDUP_REMOVED lines=11> */
.L_x_10650:
        /* <DEDUP_REMOVED lines=13> */
.L_x_10827:
[----:B------:R-:W-:Y:S05]  /*17320*/  BSYNC B2 ;  /* 0x0000000000027941 */ /* 0x000fea0003800000 */
.L_x_10651:
[----:B------:R-:W-:Y:S01]  /*17330*/  BSSY B2, `(.L_x_10653) ;  /* 0x000000b000027945 */ /* 0x000fe20003800000 */
[----:B------:R-:W-:Y:S02]  /*17340*/  IMAD.MOV.U32 R12, RZ, RZ, 0x0 ;  /* 0x00000000ff0c7424 */ /* 0x000fe400078e00ff */
[----:B------:R-:W-:Y:S01]  /*17350*/  IMAD.MOV.U32 R13, RZ, RZ, 0x12f00000 ;  /* 0x12f00000ff0d7424 */ /* 0x000fe200078e00ff */
[----:B------:R-:W-:Y:S06]  /*17360*/  @P3 BRA `(.L_x_10654) ;  /* 0x00000000001c3947 */ /* 0x000fec0003800000 */
[----:B------:R-:W3:Y:S01]  /*17370*/  S2R R10, SR_TID.X ;  /* 0x00000000000a7919 */ /* 0x000ee20000002100 */
[----:B0-2---:R-:W-:-:S04]  /*17380*/  MOV R7, 0xc000 ;  /* 0x0000c00000077802 */ /* 0x005fc80000000f00 */
[----:B------:R4:W-:Y:S01]  /*17390*/  SYNCS.ARRIVE.TRANS64 RZ, [R6+URZ+0x324b0], R7 ;  /* 0x0324b00706ff79a7 */ /* 0x0009e2000800003f */
[----:B---3--:R-:W-:-:S04]  /*173a0*/  LOP3.LUT R10, R10, 0x1f, RZ, 0xc0, !PT ;  /* 0x0000001f0a0a7812 */ /* 0x008fc800078ec0ff */
[----:B------:R-:W-:-:S13]  /*173b0*/  ISETP.NE.AND P2, PT, R10, RZ, PT ;  /* 0x000000ff0a00720c */ /* 0x000fda0003f45270 */
[----:B----4-:R-:W-:Y:S05]  /*173c0*/  @!P2 BRA `(.L_x_10654) ;  /* 0x000000000004a947 */ /* 0x010fea0003800000 */
[----:B------:R-:W-:Y:S01]  /*173d0*/  BPT.TRAP 0x1 ;  /* 0x000000040000795c */ /* 0x000fe20000300000 */
.L_x_10654:
[----:B------:R-:W-:Y:S05]  /*173e0*/  BSYNC B2 ;  /* 0x0000000000027941 */ /* 0x000fea0003800000 */
.L_x_10653:
        /* <DEDUP_REMOVED lines=9> */
.L_x_10655:
        /* <DEDUP_REMOVED lines=15> */
.L_x_10656:
        /* <DEDUP_REMOVED lines=15> */
.L_x_10657:
        /* <DEDUP_REMOVED lines=15> */
.L_x_10658:
        /* <DEDUP_REMOVED lines=10> */
.L_x_10645:
[----:B------:R-:W-:Y:S05]  /*177f0*/  BSYNC B1 ;  /* 0x0000000000017941 */ /* 0x000fea0003800000 */
.L_x_10644:
        /* <DEDUP_REMOVED lines=8> */
.L_x_10623:
[----:B------:R-:W-:Y:S05]  /*17880*/  BSYNC B0 ;  /* 0x0000000000007941 */ /* 0x000fea0003800000 */
.L_x_10622:
[----:B------:R-:W-:Y:S05]  /*17890*/  @!P0 WARPSYNC.ALL ;  /* 0x0000000000008948 */ /* 0x000fea0003800000 */
[----:B------:R-:W-:Y:S01]  /*178a0*/  @!P0 BAR.SYNC.DEFER_BLOCKING 0xc, 0x180 ;  /* 0x0306000000008b1d */ /* 0x000fe20000010000 */
[----:B------:R-:W-:-:S05]  /*178b0*/  IMAD.MOV.U32 R0, RZ, RZ, RZ ;  /* 0x000000ffff007224 */ /* 0x000fca00078e00ff */
[----:B------:R-:W-:Y:S04]  /*178c0*/  BSSY B0, `(.L_x_10660) ;  /* 0x000001e000007945 */ /* 0x000fe80003800000 */
[----:B------:R-:W-:Y:S05]  /*178d0*/  @!P1 BRA `(.L_x_10661) ;  /* 0x0000000000709947 */ /* 0x000fea0003800000 */
[----:B------:R-:W-:-:S13]  /*178e0*/  ISETP.NE.AND P0, PT, R5, RZ, PT ;  /* 0x000000ff0500720c */ /* 0x000fda0003f05270 */
[----:B------:R-:W2:Y:S02]  /*178f0*/  @!P0 LDC R5, c[0x0][0xae8] ;  /* 0x0002ba00ff058b82 */ /* 0x000ea40000000800 */
[-C--:B--2---:R-:W-:Y:S02]  /*17900*/  IABS R0, R5.reuse ;  /* 0x0000000500007213 */ /* 0x084fe40000000000 */
[----:B0-----:R-:W-:Y:S02]  /*17910*/  IABS R7, R5 ;  /* 0x0000000500077213 */ /* 0x001fe40000000000 */
        /* <DEDUP_REMOVED lines=24> */
.L_x_10661:
[----:B------:R-:W-:Y:S05]  /*17aa0*/  BSYNC B0 ;  /* 0x0000000000007941 */ /* 0x000fea0003800000 */
.L_x_10660:
[-C--:B------:R-:W-:Y:S01]  /*17ab0*/  IMAD R32, R32, R0.reuse, RZ ;  /* 0x0000000020207224 */ /* 0x080fe200078e02ff */
        /* <DEDUP_REMOVED lines=18> */
[----:B0-----:R-:W0:Y:S01]  /*17be0*/  POPC R7, R4 ;  /* 0x0000000400077309 */ /* 0x001e220000000000 */
[----:B--2---:R-:W0:Y:S02]  /*17bf0*/  SHFL.IDX PT, R0, R3, R0, 0x1f ;  /* 0x00001f0003007589 */ /* 0x004e2400000e0000 */
[----:B0-----:R-:W-:Y:S01]  /*17c00*/  IADD3 R16, R0, UR36, R7 ;  /* 0x0000002400107c10 */ /* 0x001fe2000fffe007 */
[----:B------:R-:W-:Y:S06]  /*17c10*/  BRA `(.L_x_10664) ;  /* 0x0000004000047947 */ /* 0x000fec0003800000 */
.L_x_10663:
        /* <DEDUP_REMOVED lines=8> */
[----:B------:R-:W-:Y:S01]  /*17ca0*/  IMAD.U32 R4, RZ, RZ, UR6 ;  /* 0x00000006ff047e24 */ /* 0x000fe2000f8e00ff */
[----:B------:R-:W-:Y:S01]  /*17cb0*/  MOV R13, RZ ;  /* 0x000000ff000d7202 */ /* 0x000fe20000000f00 */
[----:B------:R-:W2:Y:S01]  /*17cc0*/  LDC.64 R2, c[0x4][R2] ;  /* 0x0100000002027b82 */ /* 0x000ea20000000a00 */
[----:B------:R-:W-:Y:S02]  /*17cd0*/  IMAD.U32 R5, RZ, RZ, UR7 ;  /* 0x00000007ff057e24 */ /* 0x000fe4000f8e00ff */
[----:B------:R-:W-:Y:S02]  /*17ce0*/  IMAD.U32 R6, RZ, RZ, UR8 ;  /* 0x00000008ff067e24 */ /* 0x000fe4000f8e00ff */
[----:B0-----:R-:W-:-:S02]  /*17cf0*/  IMAD.U32 R7, RZ, RZ, UR9 ;  /* 0x00000009ff077e24 */ /* 0x001fc4000f8e00ff */
[----:B------:R-:W-:Y:S02]  /*17d00*/  IMAD.U32 R10, RZ, RZ, UR4 ;  /* 0x00000004ff0a7e24 */ /* 0x000fe4000f8e00ff */
[----:B------:R-:W-:Y:S02]  /*17d10*/  IMAD.U32 R11, RZ, RZ, UR5 ;  /* 0x00000005ff0b7e24 */ /* 0x000fe4000f8e00ff */
[----:B------:R-:W-:Y:S02]  /*17d20*/  IMAD.MOV.U32 R8, RZ, RZ, 0x70 ;  /* 0x00000070ff087424 */ /* 0x000fe400078e00ff */
[----:B------:R-:W-:-:S07]  /*17d30*/  IMAD.MOV.U32 R12, RZ, RZ, 0x1 ;  /* 0x00000001ff0c7424 */ /* 0x000fce00078e00ff */
[----:B------:R-:W-:-:S07]  /*17d40*/  LEPC R20, `(.L_x_10666) ;  /* 0x000000001014794e */ /* 0x000fce0000000000 */
[----:B-12---:R-:W-:Y:S05]  /*17d50*/  CALL.ABS.NOINC R2 ;  /* 0x0000000002007343 */ /* 0x006fea0003c00000 */
.L_x_10666:
[----:B------:R-:W-:Y:S05]  /*17d60*/  BSYNC B6 ;  /* 0x0000000000067941 */ /* 0x000fea0003800000 */
.L_x_10665:
        /* <DEDUP_REMOVED lines=10> */
[----:B------:R-:W-:Y:S01]  /*17e10*/  MOV R12, 0x1 ;  /* 0x00000001000c7802 */ /* 0x000fe20000000f00 */
[----:B------:R-:W-:Y:S02]  /*17e20*/  IMAD.U32 R5, RZ, RZ, UR7 ;  /* 0x00000007ff057e24 */ /* 0x000fe4000f8e00ff */
[----:B------:R-:W-:Y:S02]  /*17e30*/  IMAD.U32 R6, RZ, RZ, UR8 ;  /* 0x00000008ff067e24 */ /* 0x000fe4000f8e00ff */
[----:B0-----:R-:W-:-:S02]  /*17e40*/  IMAD.U32 R7, RZ, RZ, UR9 ;  /* 0x00000009ff077e24 */ /* 0x001fc4000f8e00ff */
[----:B------:R-:W-:Y:S02]  /*17e50*/  IMAD.U32 R10, RZ, RZ, UR4 ;  /* 0x00000004ff0a7e24 */ /* 0x000fe4000f8e00ff */
[----:B------:R-:W-:Y:S02]  /*17e60*/  IMAD.U32 R11, RZ, RZ, UR5 ;  /* 0x00000005ff0b7e24 */ /* 0x000fe4000f8e00ff */
[----:B------:R-:W-:Y:S02]  /*17e70*/  IMAD.MOV.U32 R8, RZ, RZ, 0x70 ;  /* 0x00000070ff087424 */ /* 0x000fe400078e00ff */
[----:B--2---:R-:W-:-:S07]  /*17e80*/  IMAD.MOV.U32 R13, RZ, RZ, RZ ;  /* 0x000000ffff0d7224 */ /* 0x004fce00078e00ff */
[----:B------:R-:W-:-:S07]  /*17e90*/  LEPC R20, `(.L_x_10669) ;  /* 0x000000001014794e */ /* 0x000fce0000000000 */
[----:B-1-3--:R-:W-:Y:S05]  /*17ea0*/  CALL.ABS.NOINC R2 ;  /* 0x0000000002007343 */ /* 0x00afea0003c00000 */
.L_x_10669:
        /* <DEDUP_REMOVED lines=15> */
.L_x_10668:
[----:B------:R-:W-:Y:S05]  /*17fa0*/  BSYNC B6 ;  /* 0x0000000000067941 */ /* 0x000fea0003800000 */
.L_x_10667:
[----:B------:R-:W2:Y:S01]  /*17fb0*/  LDL R34, [R1+0x44] ;  /* 0x0000440001227983 */ /* 0x000ea20000100800 */
[----:B------:R-:W-:Y:S01]  /*17fc0*/  ULDC.64 UR4, c[0x0][0xaf0] ;  /* 0x0002bc0000047ab9 */ /* 0x000fe20000000a00 */
[----:B------:R-:W3:Y:S02]  /*17fd0*/  LDC R9, c[0x0][0x430] ;  /* 0x00010c00ff097b82 */ /* 0x000ee40000000800 */
[----:B------:R-:W4:Y:S01]  /*17fe0*/  LDL R20, [R1+0x10] ;  /* 0x0000100001147983 */ /* 0x000f220000100800 */
[----:B------:R-:W-:-:S03]  /*17ff0*/  ISETP.NE.U32.AND P0, PT, RZ, UR4, PT ;  /* 0x00000004ff007c0c */ /* 0x000fc6000bf05070 */
[----:B------:R-:W4:Y:S01]  /*18000*/  LDL.LU R10, [R1] ;  /* 0x00000000010a7983 */ /* 0x000f220000300800 */
[----:B------:R-:W-:Y:S01]  /*18010*/  ISETP.NE.AND.EX P0, PT, RZ, UR5, PT, P0 ;  /* 0x00000005ff007c0c */ /* 0x000fe2000bf05300 */
[----:B------:R-:W0:-:S12]  /*18020*/  S2R R21, SR_TID.X ;  /* 0x0000000000157919 */ /* 0x000e180000002100 */
[----:B------:R-:W-:Y:S01]  /*18030*/  @P0 IADD3 R2, P1, R29, UR4, RZ ;  /* 0x000000041d020c10 */ /* 0x000fe2000ff3e0ff */
[----:B------:R-:W-:Y:S01]  /*18040*/  IMAD.MOV.U32 R37, RZ, RZ, RZ ;  /* 0x000000ffff257224 */ /* 0x000fe200078e00ff */
[----:B------:R-:W1:Y:S01]  /*18050*/  S2R R11, SR_TID.X ;  /* 0x00000000000b7919 */ /* 0x000e620000002100 */
[----:B------:R-:W-:Y:S01]  /*18060*/  ULDC UR4, c[0x0][0x2f4] ;  /* 0x0000bd0000047ab9 */ /* 0x000fe20000000800 */
[----:B------:R-:W-:Y:S01]  /*18070*/  @P0 IADD3.X R3, R30, UR5, RZ, P1, !PT ;  /* 0x000000051e030c10 */ /* 0x000fe20008ffe4ff */
[----:B------:R-:W-:-:S04]  /*18080*/  ULDC UR5, c[0x0][0x320] ;  /* 0x0000c80000057ab9 */ /* 0x000fc80000000800 */
[----:B------:R4:W4:Y:S01]  /*18090*/  @P0 LDG.E R28, desc[UR60][R2.64] ;  /* 0x0000003c021c0981 */ /* 0x000922000c1e1900 */
[----:B0-----:R-:W-:-:S04]  /*180a0*/  LOP3.LUT R21, R21, 0x7f, RZ, 0xc0, !PT ;  /* 0x0000007f15157812 */ /* 0x001fc800078ec0ff */
[----:B------:R-:W-:Y:S02]  /*180b0*/  SHF.R.U32.HI R0, RZ, 0x3, R21 ;  /* 0x00000003ff007819 */ /* 0x000fe40000011615 */
[----:B------:R-:W0:Y:S01]  /*180c0*/  S2R R21, SR_TID.X ;  /* 0x0000000000157919 */ /* 0x000e220000002100 */
[----:B---3--:R-:W-:-:S13]  /*180d0*/  ISETP.NE.AND P1, PT, R9, 0x1, PT ;  /* 0x000000010900780c */ /* 0x008fda0003f25270 */
[----:B------:R-:W3:Y:S08]  /*180e0*/  @P1 LDC R5, c[0x0][0x434] ;  /* 0x00010d00ff051b82 */ /* 0x000ef00000000800 */
[----:B------:R-:W3:Y:S01]  /*180f0*/  @P1 LDC R4, c[0x0][0x438] ;  /* 0x00010e00ff041b82 */ /* 0x000ee20000000800 */
[----:B0-----:R-:W-:-:S05]  /*18100*/  IMAD.SHL.U32 R21, R21, 0x10, RZ ;  /* 0x0000001015157824 */ /* 0x001fca00078e00ff */
[----:B------:R-:W-:Y:S01]  /*18110*/  LOP3.LUT R21, R0, 0x70, R21, 0xf8, !PT ;  /* 0x0000007000157812 */ /* 0x000fe200078ef815 */
[----:B-1----:R-:W-:-:S05]  /*18120*/  IMAD.SHL.U32 R11, R11, 0x8, RZ ;  /* 0x000000080b0b7824 */ /* 0x002fca00078e00ff */
[----:B------:R-:W-:Y:S01]  /*18130*/  LOP3.LUT R11, R11, 0x38, RZ, 0xc0, !PT ;  /* 0x000000380b0b7812 */ /* 0x000fe200078ec0ff */
[----:B------:R-:W-:Y:S01]  /*18140*/  UMOV UR6, 0xffffffff ;  /* 0xffffffff00067882 */ /* 0x000fe20000000000 */
[----:B--2---:R-:W-:-:S04]  /*18150*/  VIADD R0, R34, 0xffffffff ;  /* 0xffffffff22007836 */ /* 0x004fc80000000000 */
[----:B------:R-:W-:-:S05]  /*18160*/  IMAD R6, R0, 0x60, R21 ;  /* 0x0000006000067824 */ /* 0x000fca00078e0215 */
[----:B----4-:R-:W-:-:S04]  /*18170*/  ISETP.GE.AND P0, PT, R6, R20, PT ;  /* 0x000000140600720c */ /* 0x010fc80003f06270 */
[----:B------:R-:W-:Y:S01]  /*18180*/  ISETP.GT.U32.OR P0, PT, R21, 0x5f, P0 ;  /* 0x0000005f1500780c */ /* 0x000fe20000704470 */
[----:B------:R-:W-:-:S12]  /*18190*/  IMAD.IADD R6, R6, 0x1, R33 ;  /* 0x0000000106067824 */ /* 0x000fd800078e0221 */
[----:B------:R-:W0:Y:S01]  /*181a0*/  @!P0 LDC.64 R2, c[0x0][0x428] ;  /* 0x00010a00ff028b82 */ /* 0x000e220000000a00 */
[----:B---3--:R-:W-:-:S04]  /*181b0*/  @P1 IMAD.HI.U32 R5, R6, R5, RZ ;  /* 0x0000000506051227 */ /* 0x008fc800078e00ff */
[----:B------:R-:W-:Y:S01]  /*181c0*/  IMAD.MOV.U32 R7, RZ, RZ, R6 ;  /* 0x000000ffff077224 */ /* 0x000fe200078e0006 */
[----:B------:R-:W-:Y:S02]  /*181d0*/  @P1 SHF.R.U32.HI R7, RZ, R4, R5 ;  /* 0x00000004ff071219 */ /* 0x000fe40000011605 */
[----:B------:R-:W-:Y:S02]  /*181e0*/  SHF.R.S32.HI R34, RZ, 0x1f, R28 ;  /* 0x0000001fff227819 */ /* 0x000fe4000001141c */
        /* <DEDUP_REMOVED lines=13> */
[----:B------:R-:W-:-:S08]  /*182c0*/  LOP3.LUT R10, R10, 0xffffffdf, RZ, 0xc0, !PT ;  /* 0xffffffdf0a0a7812 */ /* 0x000fd000078ec0ff */
[----:B------:R-:W-:-:S04]  /*182d0*/  @P0 LOP3.LUT R10, R10, 0x20, RZ, 0xfc, !PT ;  /* 0x000000200a0a0812 */ /* 0x000fc800078efcff */
[----:B------:R-:W-:Y:S01]  /*182e0*/  LOP3.LUT R10, R10, 0xfffffffd, RZ, 0xc0, !PT ;  /* 0xfffffffd0a0a7812 */ /* 0x000fe200078ec0ff */
[----:B-1----:R-:W-:-:S05]  /*182f0*/  IMAD.SHL.U32 R21, R21, 0x8, RZ ;  /* 0x0000000815157824 */ /* 0x002fca00078e00ff */
        /* <DEDUP_REMOVED lines=13> */
[----:B------:R-:W-:Y:S02]  /*183d0*/  @P2 LOP3.LUT R10, R10, 0x8, RZ, 0xfc, !PT ;  /* 0x000000080a0a2812 */ /* 0x000fe400078efcff */
[----:B0-----:R-:W-:-:S02]  /*183e0*/  IADD3 R2, -R7, RZ, RZ ;  /* 0x000000ff07027210 */ /* 0x001fc40007ffe1ff */
[----:B------:R-:W-:-:S04]  /*183f0*/  @P0 LOP3.LUT R10, R10, 0x1, RZ, 0xfc, !PT ;  /* 0x000000010a0a0812 */ /* 0x000fc800078efcff */
[----:B------:R-:W-:Y:S01]  /*18400*/  LOP3.LUT R10, R10, 0xfffffffb, RZ, 0xc0, !PT ;  /* 0xfffffffb0a0a7812 */ /* 0x000fe200078ec0ff */
[----:B------:R-:W-:-:S03]  /*18410*/  IMAD R2, R9, R2, R6 ;  /* 0x0000000209027224 */ /* 0x000fc600078e0206 */
[----:B------:R-:W-:Y:S02]  /*18420*/  @P1 LOP3.LUT R10, R10, 0x4, RZ, 0xfc, !PT ;  /* 0x000000040a0a1812 */ /* 0x000fe400078efcff */
[----:B------:R0:W-:Y:S04]  /*18430*/  STL [R1+0x4], R2 ;  /* 0x0000040201007387 */ /* 0x0001e80000100800 */
[----:B------:R0:W-:Y:S01]  /*18440*/  STL [R1], R10 ;  /* 0x0000000a01007387 */ /* 0x0001e20000100800 */
[----:B------:R-:W-:Y:S05]  /*18450*/  BRA.DIV UR6, `(.L_x_10670) ;  /* 0x0000006206e47947 */ /* 0x000fea000b800000 */
.L_x_10830:
[----:B------:R-:W2:Y:S01]  /*18460*/  LDL R3, [R1+0x60] ;  /* 0x0000600001037983 */ /* 0x000ea20000100800 */
[----:B------:R-:W-:Y:S01]  /*18470*/  SEL R4, RZ, 0x1, P0 ;  /* 0x00000001ff047807 */ /* 0x000fe20000000000 */
[----:B0-----:R-:W-:-:S04]  /*18480*/  IMAD.MOV.U32 R2, RZ, RZ, R10 ;  /* 0x000000ffff027224 */ /* 0x001fc800078e000a */
[----:B------:R0:W-:Y:S01]  /*18490*/  STL [R1+0x5c], R4 ;  /* 0x00005c0401007387 */ /* 0x0001e20000100800 */
[----:B------:R-:W-:Y:S02]  /*184a0*/  LOP3.LUT R2, R2, 0xffffffbf, RZ, 0xc0, !PT ;  /* 0xffffffbf02027812 */ /* 0x000fe400078ec0ff */
[----:B--2---:R-:W-:-:S13]  /*184b0*/  ISETP.NE.AND P0, PT, R3, 0x3, PT ;  /* 0x000000030300780c */ /* 0x004fda0003f05270 */
[----:B------:R-:W-:-:S05]  /*184c0*/  @P0 LOP3.LUT R2, R2, 0x40, RZ, 0xfc, !PT ;  /* 0x0000004002020812 */ /* 0x000fca00078efcff */
[----:B------:R0:W-:Y:S01]  /*184d0*/  STL [R1], R2 ;  /* 0x0000000201007387 */ /* 0x0001e20000100800 */
[----:B------:R-:W-:Y:S05]  /*184e0*/  @!P0 BRA `(.L_x_10671) ;  /* 0x0000000000048947 */ /* 0x000fea0003800000 */
[----:B------:R-:W-:Y:S01]  /*184f0*/  BPT.TRAP 0x1 ;  /* 0x000000040000795c */ /* 0x000fe20000300000 */
.L_x_10671:
[----:B------:R-:W-:Y:S01]  /*18500*/  IMAD R30, R0, -0x60, R20 ;  /* 0xffffffa0001e7824 */ /* 0x000fe200078e0214 */
[----:B------:R-:W-:Y:S01]  /*18510*/  SHF.L.U32 R0, R26, 0x1f, RZ ;  /* 0x0000001f1a007819 */ /* 0x000fe200000006ff */
[----:B------:R-:W-:Y:S01]  /*18520*/  IMAD R29, R24, 0x8, R22 ;  /* 0x00000008181d7824 */ /* 0x000fe200078e0216 */
[----:B------:R-:W-:Y:S03]  /*18530*/  BSSY B0, `(.L_x_10672) ;  /* 0x0000003000007945 */ /* 0x000fe60003800000 */
[----:B------:R-:W1:Y:S02]  /*18540*/  SYNCS.PHASECHK.TRANS64.TRYWAIT P0, [R29+URZ+0x32440], R0 ;  /* 0x032440001d0075a7 */ /* 0x000e64000800017f */
[----:B-1----:R-:W-:Y:S05]  /*18550*/  @!P0 BRA `(.L_x_10673) ;  /* 0x0000006000d88947 */ /* 0x002fea0003800000 */
.L_x_10831:
[----:B------:R-:W-:Y:S05]  /*18560*/  BSYNC B0 ;  /* 0x0000000000007941 */ /* 0x000fea0003800000 */
.L_x_10672:
[----:B0-----:R-:W1:Y:S01]  /*18570*/  LDL R2, [R1+0x4] ;  /* 0x0000040001027983 */ /* 0x001e620000100800 */
[----:B------:R-:W-:-:S03]  /*18580*/  ULDC.64 UR4, c[0x0][0x300] ;  /* 0x0000c00000047ab9 */ /* 0x000fc60000000a00 */
[----:B------:R-:W2:Y:S01]  /*18590*/  LDL R3, [R1] ;  /* 0x0000000001037983 */ /* 0x000ea20000100800 */
[----:B-----5:R-:W-:Y:S01]  /*185a0*/  SHF.R.S32.HI R4, RZ, 0x1f, R37 ;  /* 0x0000001fff047819 */ /* 0x020fe20000011425 */
[----:B------:R-:W-:Y:S01]  /*185b0*/  ULDC.64 UR6, c[0x0][0x2e8] ;  /* 0x0000ba0000067ab9 */ /* 0x000fe20000000a00 */
[----:B------:R-:W0:Y:S02]  /*185c0*/  S2R R7, SR_TID.X ;  /* 0x0000000000077919 */ /* 0x000e240000002100 */
[----:B0-----:R-:W-:-:S05]  /*185d0*/  IMAD.SHL.U32 R7, R7, 0x8, RZ ;  /* 0x0000000807077824 */ /* 0x001fca00078e00ff */
[----:B------:R-:W-:Y:S02]  /*185e0*/  LOP3.LUT R7, R7, 0x38, RZ, 0xc0, !PT ;  /* 0x0000003807077812 */ /* 0x000fe400078ec0ff */
[----:B-1----:R-:W-:-:S05]  /*185f0*/  SHF.R.S32.HI R0, RZ, 0x1f, R2 ;  /* 0x0000001fff007819 */ /* 0x002fca0000011402 */
[----:B------:R0:W-:Y:S01]  /*18600*/  STL [R1+0x48], R0 ;  /* 0x0000480001007387 */ /* 0x0001e20000100800 */
[----:B--2---:R-:W-:Y:S01]  /*18610*/  LOP3.LUT P2, RZ, R3, 0x2, RZ, 0xc0, !PT ;  /* 0x0000000203ff7812 */ /* 0x004fe2000784c0ff */
[----:B0-----:R-:W-:-:S04]  /*18620*/  IMAD R0, R0, UR4, RZ ;  /* 0x0000000400007c24 */ /* 0x001fc8000f8e02ff */
[C---:B------:R-:W-:Y:S02]  /*18630*/  IMAD R0, R2.reuse, UR5, R0 ;  /* 0x0000000502007c24 */ /* 0x040fe4000f8e0200 */
[----:B------:R-:W-:Y:S01]  /*18640*/  IMAD.WIDE.U32 R2, R2, UR4, RZ ;  /* 0x0000000402027c25 */ /* 0x000fe2000f8e00ff */
[----:B------:R-:W-:Y:S01]  /*18650*/  ULDC.64 UR4, c[0x0][0x310] ;  /* 0x0000c40000047ab9 */ /* 0x000fe20000000a00 */
[----:B------:R0:W-:Y:S02]  /*18660*/  STL [R1+0x4c], R4 ;  /* 0x00004c0401007387 */ /* 0x0001e40000100800 */
[----:B------:R-:W-:Y:S02]  /*18670*/  IMAD.IADD R3, R3, 0x1, R0 ;  /* 0x0000000103037824 */ /* 0x000fe400078e0200 */
[----:B------:R-:W-:Y:S02]  /*18680*/  IMAD R0, R4, UR4, RZ ;  /* 0x0000000404007c24 */ /* 0x000fe4000f8e02ff */
[----:B0-----:R-:W0:Y:S02]  /*18690*/  S2R R4, SR_TID.X ;  /* 0x0000000000047919 */ /* 0x001e240000002100 */
[----:B------:R-:W-:-:S02]  /*186a0*/  IMAD R0, R37, UR5, R0 ;  /* 0x0000000525007c24 */ /* 0x000fc4000f8e0200 */
[----:B------:R-:W-:Y:S01]  /*186b0*/  IMAD.WIDE.U32 R2, R37, UR4, R2 ;  /* 0x0000000425027c25 */ /* 0x000fe2000f8e0002 */
        /* <DEDUP_REMOVED lines=16> */
[----:B0-----:R-:W-:-:S04]  /*187c0*/  @P0 LEA R3, P1, R7, R3, 0x1 ;  /* 0x0000000307030211 */ /* 0x001fc800078208ff */
[----:B-1----:R-:W-:-:S04]  /*187d0*/  @P0 IADD3.X R2, RZ, R2, RZ, P1, !PT ;  /* 0x00000002ff020210 */ /* 0x002fc80000ffe4ff */
        /* <DEDUP_REMOVED lines=37> */
[----:B------:R-:W-:Y:S01]  /*18a30*/  @P0 LEA R6, R5, R22, 0x1 ;  /* 0x0000001605060211 */ /* 0x000fe200078e08ff */
        /* <DEDUP_REMOVED lines=9> */
.L_x_10845:
        /* <DEDUP_REMOVED lines=10> */
.L_x_10675:
        /* <DEDUP_REMOVED lines=11> */
.L_x_10676:
[----:B------:R1:W5:Y:S01]  /*18c20*/  LDL.LU R0, [R1+0x1c] ;  /* 0x00001c0001007983 */ /* 0x0003620000300800 */
[----:B------:R1:W-:Y:S02]  /*18c30*/  SYNCS.ARRIVE.TRANS64.A1T0 RZ, [R29+URZ+0x32430], RZ ;  /* 0x032430ff1dff79a7 */ /* 0x0003e4000810003f */
[----:B------:R-:W-:Y:S05]  /*18c40*/  WARPSYNC.ALL ;  /* 0x0000000000007948 */ /* 0x000fea0003800000 */
[----:B------:R-:W-:Y:S01]  /*18c50*/  ULDC.64 UR4, c[0x0][0xaf8] ;  /* 0x0002be0000047ab9 */ /* 0x000fe20000000a00 */
[----:B------:R-:W-:Y:S01]  /*18c60*/  BSSY B6, `(.L_x_10677) ;  /* 0x000001d000067945 */ /* 0x000fe20003800000 */
[----:B------:R-:W-:Y:S01]  /*18c70*/  BAR.SYNC.DEFER_BLOCKING 0x8, 0x180 ;  /* 0x0206000000007b1d */ /* 0x000fe20000010000 */
[----:B------:R-:W-:-:S04]  /*18c80*/  ISETP.NE.U32.AND P0, PT, RZ, UR4, PT ;  /* 0x00000004ff007c0c */ /* 0x000fc8000bf05070 */
[----:B------:R-:W-:-:S04]  /*18c90*/  ISETP.NE.AND.EX P0, PT, RZ, UR5, PT, P0 ;  /* 0x00000005ff007c0c */ /* 0x000fc8000bf05300 */
[----:B------:R-:W-:Y:S02]  /*18ca0*/  SEL R35, R35, RZ, !P0 ;  /* 0x000000ff23237207 */ /* 0x000fe40004000000 */
[----:B0----5:R-:W-:Y:S01]  /*18cb0*/  SEL R2, R0, RZ, !P0 ;  /* 0x000000ff00027207 */ /* 0x021fe20004000000 */
[----:B------:R-:W-:-:S04]  /*18cc0*/  VIADD R0, R22, 0x18400 ;  /* 0x0001840016007836 */ /* 0x000fc80000000000 */
[----:B------:R0:W-:Y:S01]  /*18cd0*/  STL [R1+0x38], R2 ;  /* 0x0000380201007387 */ /* 0x0001e20000100800 */
[----:B------:R-:W-:Y:S02]  /*18ce0*/  LOP3.LUT P0, RZ, R0, 0x3ff, RZ, 0xc0, !PT ;  /* 0x000003ff00ff7812 */ /* 0x000fe4000780c0ff */
[----:B------:R-:W-:Y:S01]  /*18cf0*/  SHF.R.S32.HI R0, RZ, 0x1f, R36 ;  /* 0x0000001fff007819 */ /* 0x000fe20000011424 */
[----:B------:R0:W-:Y:S04]  /*18d00*/  STL [R1+0x10], R35 ;  /* 0x0000102301007387 */ /* 0x0001e80000100800 */
[----:B------:R0:W-:Y:S06]  /*18d10*/  STL [R1+0x2c], R0 ;  /* 0x00002c0001007387 */ /* 0x0001ec0000100800 */
[----:B------:R-:W-:Y:S05]  /*18d20*/  @!P0 BRA `(.L_x_10678) ;  /* 0x0000000000408947 */ /* 0x000fea0003800000 */
        /* <DEDUP_REMOVED lines=15> */
[----:B01----:R-:W-:Y:S05]  /*18e20*/  CALL.ABS.NOINC R2 ;  /* 0x0000000002007343 */ /* 0x003fea0003c00000 */
.L_x_10678:
[----:B------:R-:W-:Y:S05]  /*18e30*/  BSYNC B6 ;  /* 0x0000000000067941 */ /* 0x000fea0003800000 */
.L_x_10677:
[----:B------:R-:W2:Y:S01]  /*18e40*/  LDL R20, [R1+0x38] ;  /* 0x0000380001147983 */ /* 0x000ea20000100800 */
[----:B------:R-:W3:Y:S03]  /*18e50*/  LDC R6, c[0x0][0x448] ;  /* 0x00011200ff067b82 */ /* 0x000ee60000000800 */
[----:B------:R-:W4:Y:S01]  /*18e60*/  LDL R4, [R1+0x2c] ;  /* 0x00002c0001047983 */ /* 0x000f220000100800 */
[----:B------:R-:W-:Y:S01]  /*18e70*/  IMAD.SHL.U32 R17, R17, 0x80, RZ ;  /* 0x0000008011117824 */ /* 0x000fe200078e00ff */
[----:B------:R-:W-:Y:S02]  /*18e80*/  ULDC.64 UR4, c[0x0][0x298] ;  /* 0x0000a60000047ab9 */ /* 0x000fe40000000a00 */
[----:B------:R1:W5:Y:S01]  /*18e90*/  LDL R9, [R1+0x14] ;  /* 0x0000140001097983 */ /* 0x0003620000100800 */
[----:B0-----:R-:W0:Y:S01]  /*18ea0*/  S2R R2, SR_TID.X ;  /* 0x0000000000027919 */ /* 0x001e220000002100 */
[----:B---3--:R-:W-:-:S13]  /*18eb0*/  ISETP.NE.AND P0, PT, R6, 0x1, PT ;  /* 0x000000010600780c */ /* 0x008fda0003f05270 */
[----:B------:R-:W3:Y:S01]  /*18ec0*/  @P0 LDC R0, c[0x0][0x44c] ;  /* 0x00011300ff000b82 */ /* 0x000ee20000000800 */
[----:B0-----:R-:W-:-:S07]  /*18ed0*/  LOP3.LUT R2, R2, 0x7f, RZ, 0xc0, !PT ;  /* 0x0000007f02027812 */ /* 0x001fce00078ec0ff */
[----:B------:R-:W0:Y:S01]  /*18ee0*/  @P0 LDC R3, c[0x0][0x450] ;  /* 0x00011400ff030b82 */ /* 0x000e220000000800 */
[----:B------:R-:W1:Y:S02]  /*18ef0*/  S2R R7, SR_TID.X ;  /* 0x0000000000077919 */ /* 0x000e640000002100 */
[----:B-1----:R-:W-:-:S05]  /*18f00*/  IMAD.SHL.U32 R7, R7, 0x8, RZ ;  /* 0x0000000807077824 */ /* 0x002fca00078e00ff */
[----:B------:R-:W-:Y:S01]  /*18f10*/  LOP3.LUT R7, R7, 0x38, RZ, 0xc0, !PT ;  /* 0x0000003807077812 */ /* 0x000fe200078ec0ff */
[----:B--2---:R-:W-:Y:S02]  /*18f20*/  IMAD.MOV.U32 R21, RZ, RZ, R20 ;  /* 0x000000ffff157224 */ /* 0x004fe400078e0014 */
[----:B------:R-:W-:Y:S01]  /*18f30*/  IMAD.MOV.U32 R20, RZ, RZ, R35 ;  /* 0x000000ffff147224 */ /* 0x000fe200078e0023 */
[----:B------:R-:W-:Y:S01]  /*18f40*/  SHF.R.U32.HI R35, RZ, 0x3, R2 ;  /* 0x00000003ff237819 */ /* 0x000fe20000011602 */
[----:B----4-:R-:W-:Y:S01]  /*18f50*/  IMAD R4, R4, UR4, RZ ;  /* 0x0000000404047c24 */ /* 0x010fe2000f8e02ff */
[----:B------:R-:W1:Y:S03]  /*18f60*/  S2R R2, SR_TID.X ;  /* 0x0000000000027919 */ /* 0x000e660000002100 */
[----:B------:R-:W-:Y:S02]  /*18f70*/  IMAD R4, R36, UR5, R4 ;  /* 0x0000000524047c24 */ /* 0x000fe4000f8e0204 */
[----:B-1----:R-:W-:-:S05]  /*18f80*/  IMAD.SHL.U32 R2, R2, 0x10, RZ ;  /* 0x0000001002027824 */ /* 0x002fca00078e00ff */
[----:B------:R-:W-:-:S04]  /*18f90*/  LOP3.LUT R2, R35, 0x70, R2, 0xf8, !PT ;  /* 0x0000007023027812 */ /* 0x000fc800078ef802 */
[----:B------:R-:W-:-:S05]  /*18fa0*/  LOP3.LUT R35, R2, R17, RZ, 0xfc, !PT ;  /* 0x0000001102237212 */ /* 0x000fca00078efcff */
[----:B---3--:R-:W-:-:S04]  /*18fb0*/  @P0 IMAD.HI.U32 R2, R35, R0, RZ ;  /* 0x0000000023020227 */ /* 0x008fc800078e00ff */
[----:B------:R-:W-:Y:S01]  /*18fc0*/  IMAD.MOV.U32 R0, RZ, RZ, R35 ;  /* 0x000000ffff007224 */ /* 0x000fe200078e0023 */
[----:B0-----:R-:W-:Y:S01]  /*18fd0*/  @P0 SHF.R.U32.HI R0, RZ, R3, R2 ;  /* 0x00000003ff000219 */ /* 0x001fe20000011602 */
[----:B------:R-:W-:Y:S01]  /*18fe0*/  IMAD.WIDE.U32 R2, R36, UR4, RZ ;  /* 0x0000000424027c25 */ /* 0x000fe2000f8e00ff */
[----:B------:R-:W-:-:S04]  /*18ff0*/  ULDC.64 UR4, c[0x0][0x2d8] ;  /* 0x0000b60000047ab9 */ /* 0x000fc80000000a00 */
[----:B------:R-:W-:-:S03]  /*19000*/  IADD3 R3, R3, R4, RZ ;  /* 0x0000000403037210 */ /* 0x000fc60007ffe0ff */
[----:B------:R-:W-:-:S04]  /*19010*/  IMAD.WIDE.U32 R2, R18, UR4, R2 ;  /* 0x0000000412027c25 */ /* 0x000fc8000f8e0002 */
[----:B------:R-:W-:Y:S01]  /*19020*/  IMAD R3, R18, UR5, R3 ;  /* 0x0000000512037c24 */ /* 0x000fe2000f8e0203 */
[----:B------:R-:W-:Y:S02]  /*19030*/  ULDC.64 UR4, c[0x0][0x2e0] ;  /* 0x0000b80000047ab9 */ /* 0x000fe40000000a00 */
[----:B------:R-:W-:Y:S02]  /*19040*/  IMAD R4, R21, UR4, RZ ;  /* 0x0000000415047c24 */ /* 0x000fe4000f8e02ff */
[----:B------:R-:W-:-:S04]  /*19050*/  IMAD.WIDE.U32 R2, R20, UR4, R2 ;  /* 0x0000000414027c25 */ /* 0x000fc8000f8e0002 */
        /* <DEDUP_REMOVED lines=31> */
[C---:B------:R-:W-:Y:S01]  /*19250*/  ISETP.GE.AND P0, PT, R17.reuse, R2, PT ;  /* 0x000000021100720c */ /* 0x040fe20003f06270 */
[----:B------:R-:W-:-:S03]  /*19260*/  VIADD R8, R17, 0x30 ;  /* 0x0000003011087836 */ /* 0x000fc60000000000 */
[----:B------:R2:W-:Y:S09]  /*19270*/  STL [R1+0x1c], R6 ;  /* 0x00001c0601007387 */ /* 0x0005f20000100800 */
        /* <DEDUP_REMOVED lines=8> */
[----:B--2---:R-:W-:-:S05]  /*19300*/  VIADD R6, R17, 0x20 ;  /* 0x0000002011067836 */ /* 0x004fca0000000000 */
[----:B------:R-:W-:Y:S04]  /*19310*/  STL [R1+0x20], R6 ;  /* 0x0000200601007387 */ /* 0x000fe80000100800 */
[----:B------:R-:W-:Y:S04]  /*19320*/  STL [R1+0x24], R8 ;  /* 0x0000240801007387 */ /* 0x000fe80000100800 */
[----:B0-----:R-:W0:Y:S04]  /*19330*/  SHFL.IDX PT, R5, R0, 0x1, 0x181f ;  /* 0x00381f0000057f89 */ /* 0x001e2800000e0000 */
[----:B------:R-:W1:Y:S01]  /*19340*/  SHFL.IDX PT, R4, R3, 0x1, 0x181f ;  /* 0x00381f0003047f89 */ /* 0x000e6200000e0000 */
[----:B0-----:R-:W-:-:S04]  /*19350*/  @!P0 LEA R5, P2, R7, R5, 0x1 ;  /* 0x0000000507058211 */ /* 0x001fc800078408ff */
[----:B-1----:R-:W-:-:S04]  /*19360*/  @!P0 IADD3.X R4, RZ, R4, RZ, P2, !PT ;  /* 0x00000004ff048210 */ /* 0x002fc800017fe4ff */
[----:B------:R-:W-:-:S04]  /*19370*/  @!P0 LOP3.LUT R5, R5, R4, RZ, 0x3c, !PT ;  /* 0x0000000405058212 */ /* 0x000fc800078e3cff */
[----:B------:R-:W-:-:S04]  /*19380*/  @!P0 LOP3.LUT R4, R5, R4, RZ, 0x3c, !PT ;  /* 0x0000000405048212 */ /* 0x000fc800078e3cff */
[----:B------:R-:W-:-:S05]  /*19390*/  @!P0 LOP3.LUT R5, R5, R4, RZ, 0x3c, !PT ;  /* 0x0000000405058212 */ /* 0x000fca00078e3cff */
        /* <DEDUP_REMOVED lines=11> */
[----:B------:R-:W-:Y:S01]  /*19450*/  ISETP.GE.AND P0, PT, R8, R2, PT ;  /* 0x000000020800720c */ /* 0x000fe20003f06270 */
[----:B------:R-:W-:-:S05]  /*19460*/  VIADD R8, R17, 0x40 ;  /* 0x0000004011087836 */ /* 0x000fca0000000000 */
[----:B------:R-:W-:Y:S04]  /*19470*/  STL [R1+0x28], R8 ;  /* 0x0000280801007387 */ /* 0x000fe80000100800 */
[----:B0-----:R-:W0:Y:S03]  /*19480*/  SHFL.IDX PT, R4, R0, 0x3, 0x181f ;  /* 0x00781f0000047f89 */ /* 0x001e2600000e0000 */
[----:B0-----:R-:W-:-:S05]  /*19490*/  @!P0 LEA R5, P2, R7, R4, 0x1 ;  /* 0x0000000407058211 */ /* 0x001fca00078408ff */
[----:B------:R-:W-:Y:S02]  /*194a0*/  @!P0 IMAD.X R4, RZ, RZ, R6, P2 ;  /* 0x000000ffff048224 */ /* 0x000fe400010e0606 */
[----:B------:R-:W-:Y:S03]  /*194b0*/  SHFL.IDX PT, R6, R3, 0x4, 0x181f ;  /* 0x00981f0003067f89 */ /* 0x000fe600000e0000 */
        /* <DEDUP_REMOVED lines=15> */
[----:B------:R-:W-:Y:S02]  /*195b0*/  ISETP.GE.AND P0, PT, R8, R2, PT ;  /* 0x000000020800720c */ /* 0x000fe40003f06270 */
[----:B------:R-:W-:-:S05]  /*195c0*/  IADD3 R8, R17, 0x60, RZ ;  /* 0x0000006011087810 */ /* 0x000fca0007ffe0ff */
[----:B------:R-:W-:Y:S04]  /*195d0*/  STL [R1+0x34], R8 ;  /* 0x0000340801007387 */ /* 0x000fe80000100800 */
[----:B0-----:R-:W0:Y:S02]  /*195e0*/  SHFL.IDX PT, R4, R0, 0x5, 0x181f ;  /* 0x00b81f0000047f89 */ /* 0x001e2400000e0000 */
[----:B0-----:R-:W-:-:S05]  /*195f0*/  @!P0 LEA R5, P2, R7, R4, 0x1 ;  /* 0x0000000407058211 */ /* 0x001fca00078408ff */
[----:B------:R-:W-:Y:S02]  /*19600*/  @!P0 IMAD.X R4, RZ, RZ, R6, P2 ;  /* 0x000000ffff048224 */ /* 0x000fe400010e0606 */
[----:B------:R-:W-:Y:S03]  /*19610*/  SHFL.IDX PT, R6, R3, 0x6, 0x181f ;  /* 0x00d81f0003067f89 */ /* 0x000fe600000e0000 */
[-C--:B------:R-:W-:Y:S01]  /*19620*/  @!P0 LOP3.LUT R5, R5, R4.reuse, RZ, 0x3c, !PT ;  /* 0x0000000405058212 */ /* 0x080fe200078e3cff */
[----:B------:R-:W-:Y:S03]  /*19630*/  SHFL.IDX PT, R3, R3, 0x7, 0x181f ;  /* 0x00f81f0003037f89 */ /* 0x000fe600000e0000 */
        /* <DEDUP_REMOVED lines=12> */
.L_x_10862:
        /* <DEDUP_REMOVED lines=11> */
.L_x_10680:
        /* <DEDUP_REMOVED lines=28> */
.L_x_10682:
[----:B------:R-:W-:Y:S05]  /*19970*/  BSYNC B6 ;  /* 0x0000000000067941 */ /* 0x000fea0003800000 */
.L_x_10681:
[----:B0-----:R-:W2:Y:S01]  /*19980*/  LDL.LU R2, [R1+0x2c] ;  /* 0x00002c0001027983 */ /* 0x001ea20000300800 */
[----:B------:R-:W0:Y:S01]  /*19990*/  LDC R6, c[0x0][0x448] ;  /* 0x00011200ff067b82 */ /* 0x000e220000000800 */
[----:B------:R-:W-:Y:S02]  /*199a0*/  ULDC.64 UR4, c[0x0][0x398] ;  /* 0x0000e60000047ab9 */ /* 0x000fe40000000a00 */
[----:B------:R-:W3:Y:S04]  /*199b0*/  LDL.LU R21, [R1+0x38] ;  /* 0x0000380001157983 */ /* 0x000ee80000300800 */
[----:B------:R-:W4:Y:S01]  /*199c0*/  LDL.LU R20, [R1+0x10] ;  /* 0x0000100001147983 */ /* 0x000f220000300800 */
[----:B------:R-:W-:Y:S01]  /*199d0*/  IMAD.MOV.U32 R4, RZ, RZ, R35 ;  /* 0x000000ffff047224 */ /* 0x000fe200078e0023 */
[----:B------:R-:W1:Y:S01]  /*199e0*/  S2R R7, SR_TID.X ;  /* 0x0000000000077919 */ /* 0x000e620000002100 */
[----:B0-----:R-:W-:-:S13]  /*199f0*/  ISETP.NE.AND P0, PT, R6, 0x1, PT ;  /* 0x000000010600780c */ /* 0x001fda0003f05270 */
[----:B------:R-:W0:Y:S01]  /*19a00*/  @P0 LDC R5, c[0x0][0x450] ;  /* 0x00011400ff050b82 */ /* 0x000e220000000800 */
[----:B-1----:R-:W-:-:S05]  /*19a10*/  IMAD.SHL.U32 R7, R7, 0x8, RZ ;  /* 0x0000000807077824 */ /* 0x002fca00078e00ff */
[----:B------:R-:W-:Y:S01]  /*19a20*/  LOP3.LUT R7, R7, 0x38, RZ, 0xc0, !PT ;  /* 0x0000003807077812 */ /* 0x000fe200078ec0ff */
[----:B--2---:R-:W-:Y:S02]  /*19a30*/  IMAD R0, R2, UR4, RZ ;  /* 0x0000000402007c24 */ /* 0x004fe4000f8e02ff */
[----:B------:R-:W-:-:S04]  /*19a40*/  IMAD.WIDE.U32 R2, R36, UR4, RZ ;  /* 0x0000000424027c25 */ /* 0x000fc8000f8e00ff */
[----:B------:R-:W-:Y:S01]  /*19a50*/  IMAD R0, R36, UR5, R0 ;  /* 0x0000000524007c24 */ /* 0x000fe2000f8e0200 */
[----:B------:R-:W-:-:S03]  /*19a60*/  ULDC.64 UR4, c[0x0][0x3d8] ;  /* 0x0000f60000047ab9 */ /* 0x000fc60000000a00 */
[----:B------:R-:W-:Y:S02]  /*19a70*/  IMAD.IADD R3, R3, 0x1, R0 ;  /* 0x0000000103037824 */ /* 0x000fe400078e0200 */
        /* <DEDUP_REMOVED lines=9> */
[----:B------:R-:W2:Y:S02]  /*19b10*/  @P0 LDC R0, c[0x0][0x44c] ;  /* 0x00011300ff000b82 */ /* 0x000ea40000000800 */
[----:B--2---:R-:W-:-:S04]  /*19b20*/  @P0 IMAD.HI.U32 R0, R35, R0, RZ ;  /* 0x0000000023000227 */ /* 0x004fc800078e00ff */
[----:B-1----:R-:W-:Y:S01]  /*19b30*/  IMAD.SHL.U32 R20, R20, 0x8, RZ ;  /* 0x0000000814147824 */ /* 0x002fe200078e00ff */
[----:B0-----:R-:W-:-:S04]  /*19b40*/  @P0 SHF.R.U32.HI R4, RZ, R5, R0 ;  /* 0x00000005ff040219 */ /* 0x001fc80000011600 */
[--C-:B------:R-:W-:Y:S01]  /*19b50*/  SHF.R.S32.HI R5, RZ, 0x1f, R4.reuse ;  /* 0x0000001fff057819 */ /* 0x100fe20000011404 */
[----:B------:R-:W-:Y:S01]  /*19b60*/  IMAD.MOV R0, RZ, RZ, -R4 ;  /* 0x000000ffff007224 */ /* 0x000fe200078e0a04 */
[----:B------:R-:W-:Y:S01]  /*19b70*/  LOP3.LUT R20, R20, 0x38, RZ, 0xc0, !PT ;  /* 0x0000003814147812 */ /* 0x000fe200078ec0ff */
[----:B------:R-:W-:-:S03]  /*19b80*/  IMAD.WIDE.U32 R2, R4, UR4, R2 ;  /* 0x0000000404027c25 */ /* 0x000fc6000f8e0002 */
[C---:B------:R-:W-:Y:S01]  /*19b90*/  LOP3.LUT R10, R20.reuse, 0x40, RZ, 0xfc, !PT ;  /* 0x00000040140a7812 */ /* 0x040fe200078efcff */
[----:B------:R-:W-:Y:S01]  /*19ba0*/  IMAD R5, R5, UR4, RZ ;  /* 0x0000000405057c24 */ /* 0x000fe2000f8e02ff */
[----:B------:R-:W-:Y:S01]  /*19bb0*/  LOP3.LUT R9, R20, 0x80, RZ, 0xfc, !PT ;  /* 0x0000008014097812 */ /* 0x000fe200078efcff */
[----:B------:R-:W-:Y:S01]  /*19bc0*/  IMAD R0, R6, R0, R35 ;  /* 0x0000000006007224 */ /* 0x000fe200078e0223 */
[----:B------:R-:W-:Y:S01]  /*19bd0*/  LOP3.LUT R8, R20, 0xc0, RZ, 0xfc, !PT ;  /* 0x000000c014087812 */ /* 0x000fe200078efcff */
        /* <DEDUP_REMOVED lines=18> */
[----:B------:R-:W2:Y:S04]  /*19d00*/  LDL.LU R3, [R1+0x24] ;  /* 0x0000240001037983 */ /* 0x000ea80000300800 */
[----:B------:R-:W3:Y:S04]  /*19d10*/  LDL.LU R10, [R1+0x1c] ;  /* 0x00001c00010a7983 */ /* 0x000ee80000300800 */
[----:B------:R-:W4:Y:S04]  /*19d20*/  LDL.LU R9, [R1+0x28] ;  /* 0x0000280001097983 */ /* 0x000f280000300800 */
[----:B------:R-:W5:Y:S04]  /*19d30*/  LDL.LU R8, [R1+0x20] ;  /* 0x0000200001087983 */ /* 0x000f680000300800 */
[----:B------:R-:W2:Y:S04]  /*19d40*/  LDL.LU R11, [R1+0x14] ;  /* 0x00001400010b7983 */ /* 0x000ea80000300800 */
[----:B------:R-:W-:Y:S01]  /*19d50*/  SHFL.IDX PT, R2, R0, RZ, 0x181f ;  /* 0x00181fff00027589 */ /* 0x000fe200000e0000 */
[----:B--2---:R-:W-:-:S02]  /*19d60*/  IMAD R5, R11, R6, RZ ;  /* 0x000000060b057224 */ /* 0x004fc400078e02ff */
[----:B------:R-:W-:Y:S01]  /*19d70*/  IMAD.MOV.U32 R11, RZ, RZ, R3 ;  /* 0x000000ffff0b7224 */ /* 0x000fe200078e0003 */
[----:B------:R-:W-:Y:S02]  /*19d80*/  SHFL.IDX PT, R6, R0, 0x1, 0x181f ;  /* 0x00381f0000067f89 */ /* 0x000fe400000e0000 */
[----:B------:R-:W-:Y:S02]  /*19d90*/  ISETP.GE.AND P0, PT, R17, R5, PT ;  /* 0x000000051100720c */ /* 0x000fe40003f06270 */
[----:B------:R-:W0:Y:S11]  /*19da0*/  SHFL.IDX PT, R3, R4, RZ, 0x181f ;  /* 0x00181fff04037589 */ /* 0x000e3600000e0000 */
[----:B0-----:R-:W-:-:S05]  /*19db0*/  @!P0 LEA R3, P6, R7, R3, 0x1 ;  /* 0x0000000307038211 */ /* 0x001fca00078c08ff */
[----:B------:R-:W-:-:S05]  /*19dc0*/  @!P0 IMAD.X R2, RZ, RZ, R2, P6 ;  /* 0x000000ffff028224 */ /* 0x000fca00030e0602 */
[----:B------:R-:W-:-:S04]  /*19dd0*/  @!P0 LOP3.LUT R3, R3, R2, RZ, 0x3c, !PT ;  /* 0x0000000203038212 */ /* 0x000fc800078e3cff */
[----:B------:R-:W-:-:S04]  /*19de0*/  @!P0 LOP3.LUT R2, R3, R2, RZ, 0x3c, !PT ;  /* 0x0000000203028212 */ /* 0x000fc800078e3cff */
[----:B------:R-:W-:-:S05]  /*19df0*/  @!P0 LOP3.LUT R3, R3, R2, RZ, 0x3c, !PT ;  /* 0x0000000203038212 */ /* 0x000fca00078e3cff */
[----:B------:R-:W-:Y:S04]  /*19e00*/  @!P0 LDGSTS.E.BYPASS.LTC128B.128 [R25+0x22400], desc[UR60][R2.64], !P4 ;  /* 0x2240000002198fae */ /* 0x000fe8000e101d7c */
[----:B------:R-:W-:Y:S04]  /*19e10*/  @!P0 LDGSTS.E.BYPASS.LTC128B.128 [R25+0x26400], desc[UR60][R2.64+0x80], !P3 ;  /* 0x2640008002198fae */ /* 0x000fe8000d901d7c */
[----:B------:R-:W-:Y:S04]  /*19e20*/  @!P0 LDGSTS.E.BYPASS.LTC128B.128 [R25+0x2a400], desc[UR60][R2.64+0x100], !P2 ;  /* 0x2a40010002198fae */ /* 0x000fe8000d101d7c */
[----:B------:R0:W-:Y:S01]  /*19e30*/  @!P0 LDGSTS.E.BYPASS.LTC128B.128 [R25+0x2e400], desc[UR60][R2.64+0x180], !P1 ;  /* 0x2e40018002198fae */ /* 0x0001e2000c901d7c */
[----:B---3--:R-:W-:Y:S01]  /*19e40*/  ISETP.GE.AND P0, PT, R10, R5, PT ;  /* 0x000000050a00720c */ /* 0x008fe20003f06270 */
[----:B----4-:R-:W-:-:S02]  /*19e50*/  IMAD.MOV.U32 R10, RZ, RZ, R9 ;  /* 0x000000ffff0a7224 */ /* 0x010fc400078e0009 */
[----:B------:R-:W2:Y:S04]  /*19e60*/  LDL.LU R9, [R1+0x30] ;  /* 0x0000300001097983 */ /* 0x000ea80000300800 */
[----:B0-----:R-:W0:Y:S06]  /*19e70*/  SHFL.IDX PT, R2, R4, 0x1, 0x181f ;  /* 0x00381f0004027f89 */ /* 0x001e2c00000e0000 */
[----:B0-----:R-:W-:-:S05]  /*19e80*/  @!P0 LEA R2, P6, R7, R2, 0x1 ;  /* 0x0000000207028211 */ /* 0x001fca00078c08ff */
[----:B------:R-:W-:Y:S02]  /*19e90*/  @!P0 IMAD.X R3, RZ, RZ, R6, P6 ;  /* 0x000000ffff038224 */ /* 0x000fe400030e0606 */
[----:B------:R-:W-:Y:S04]  /*19ea0*/  SHFL.IDX PT, R6, R0, 0x2, 0x181f ;  /* 0x00581f0000067f89 */ /* 0x000fe800000e0000 */
[----:B------:R-:W-:Y:S04]  /*19eb0*/  @!P0 LDGSTS.E.BYPASS.LTC128B.128 [R25+0x22c00], desc[UR60][R2.64], !P4 ;  /* 0x22c0000002198fae */ /* 0x000fe8000e101d7c */
[----:B------:R-:W-:Y:S04]  /*19ec0*/  @!P0 LDGSTS.E.BYPASS.LTC128B.128 [R25+0x26c00], desc[UR60][R2.64+0x80], !P3 ;  /* 0x26c0008002198fae */ /* 0x000fe8000d901d7c */
[----:B------:R-:W-:Y:S04]  /*19ed0*/  @!P0 LDGSTS.E.BYPASS.LTC128B.128 [R25+0x2ac00], desc[UR60][R2.64+0x100], !P2 ;  /* 0x2ac0010002198fae */ /* 0x000fe8000d101d7c */
[----:B------:R0:W-:Y:S01]  /*19ee0*/  @!P0 LDGSTS.E.BYPASS.LTC128B.128 [R25+0x2ec00], desc[UR60][R2.64+0x180], !P1 ;  /* 0x2ec0018002198fae */ /* 0x0001e2000c901d7c */
[----:B-----5:R-:W-:-:S03]  /*19ef0*/  ISETP.GE.AND P0, PT, R8, R5, PT ;  /* 0x000000050800720c */ /* 0x020fc60003f06270 */
[----:B------:R-:W3:Y:S04]  /*19f00*/  LDL.LU R8, [R1+0x34] ;  /* 0x0000340001087983 */ /* 0x000ee80000300800 */
[----:B0-----:R-:W0:Y:S06]  /*19f10*/  SHFL.IDX PT, R2, R4, 0x2, 0x181f ;  /* 0x00581f0004027f89 */ /* 0x001e2c00000e0000 */
[----:B0-----:R-:W-:-:S05]  /*19f20*/  @!P0 LEA R2, P6, R7, R2, 0x1 ;  /* 0x0000000207028211 */ /* 0x001fca00078c08ff */
[----:B------:R-:W-:-:S05]  /*19f30*/  @!P0 IMAD.X R3, RZ, RZ, R6, P6 ;  /* 0x000000ffff038224 */ /* 0x000fca00030e0606 */
[----:B------:R-:W-:Y:S04]  /*19f40*/  @!P0 LDGSTS.E.BYPASS.LTC128B.128 [R25+0x23400], desc[UR60][R2.64], !P4 ;  /* 0x2340000002198fae */ /* 0x000fe8000e101d7c */
[----:B------:R-:W-:Y:S04]  /*19f50*/  @!P0 LDGSTS.E.BYPASS.LTC128B.128 [R25+0x27400], desc[UR60][R2.64+0x80], !P3 ;  /* 0x2740008002198fae */ /* 0x000fe8000d901d7c */
[----:B------:R-:W-:Y:S04]  /*19f60*/  @!P0 LDGSTS.E.BYPASS.LTC128B.128 [R25+0x2b400], desc[UR60][R2.64+0x100], !P2 ;  /* 0x2b40010002198fae */ /* 0x000fe8000d101d7c */
[----:B------:R0:W-:Y:S04]  /*19f70*/  @!P0 LDGSTS.E.BYPASS.LTC128B.128 [R25+0x2f400], desc[UR60][R2.64+0x180], !P1 ;  /* 0x2f40018002198fae */ /* 0x0001e8000c901d7c */
[----:B------:R-:W-:Y:S04]  /*19f80*/  SHFL.IDX PT, R6, R0, 0x3, 0x181f ;  /* 0x00781f0000067f89 */ /* 0x000fe800000e0000 */
[----:B0-----:R-:W0:Y:S01]  /*19f90*/  SHFL.IDX PT, R2, R4, 0x3, 0x181f ;  /* 0x00781f0004027f89 */ /* 0x001e2200000e0000 */
[----:B------:R-:W-:-:S13]  /*19fa0*/  ISETP.GE.AND P0, PT, R11, R5, PT ;  /* 0x000000050b00720c */ /* 0x000fda0003f06270 */
[----:B0-----:R-:W-:-:S04]  /*19fb0*/  @!P0 LEA R2, P6, R7, R2, 0x1 ;  /* 0x0000000207028211 */ /* 0x001fc800078c08ff */
[----:B------:R-:W-:-:S05]  /*19fc0*/  @!P0 IADD3.X R3, RZ, R6, RZ, P6, !PT ;  /* 0x00000006ff038210 */ /* 0x000fca00037fe4ff */
[----:B------:R-:W-:Y:S04]  /*19fd0*/  @!P0 LDGSTS.E.BYPASS.LTC128B.128 [R25+0x23c00], desc[UR60][R2.64], !P4 ;  /* 0x23c0000002198fae */ /* 0x000fe8000e101d7c */
[----:B------:R-:W-:Y:S04]  /*19fe0*/  @!P0 LDGSTS.E.BYPASS.LTC128B.128 [R25+0x27c00], desc[UR60][R2.64+0x80], !P3 ;  /* 0x27c0008002198fae */ /* 0x000fe8000d901d7c */
[----:B------:R-:W-:Y:S04]  /*19ff0*/  @!P0 LDGSTS.E.BYPASS.LTC128B.128 [R25+0x2bc00], desc[UR60][R2.64+0x100], !P2 ;  /* 0x2bc0010002198fae */ /* 0x000fe8000d101d7c */
[----:B------:R0:W-:Y:S04]  /*1a000*/  @!P0 LDGSTS.E.BYPASS.LTC128B.128 [R25+0x2fc00], desc[UR60][R2.64+0x180], !P1 ;  /* 0x2fc0018002198fae */ /* 0x0001e8000c901d7c */
[----:B------:R-:W-:Y:S04]  /*1a010*/  SHFL.IDX PT, R6, R0, 0x4, 0x181f ;  /* 0x00981f0000067f89 */ /* 0x000fe800000e0000 */
[----:B0-----:R-:W0:Y:S01]  /*1a020*/  SHFL.IDX PT, R2, R4, 0x4, 0x181f ;  /* 0x00981f0004027f89 */ /* 0x001e2200000e0000 */
[----:B------:R-:W-:-:S13]  /*1a030*/  ISETP.GE.AND P0, PT, R10, R5, PT ;  /* 0x000000050a00720c */ /* 0x000fda0003f06270 */
        /* <DEDUP_REMOVED lines=8> */
[----:B--2---:R-:W-:-:S13]  /*1a0c0*/  ISETP.GE.AND P0, PT, R9, R5, PT ;  /* 0x000000050900720c */ /* 0x004fda0003f06270 */
        /* <DEDUP_REMOVED lines=8> */
[----:B---3--:R-:W-:-:S13]  /*1a150*/  ISETP.GE.AND P0, PT, R8, R5, PT ;  /* 0x000000050800720c */ /* 0x008fda0003f06270 */
[----:B0-----:R-:W-:-:S05]  /*1a160*/  @!P0 LEA R2, P5, R7, R2, 0x1 ;  /* 0x0000000207028211 */ /* 0x001fca00078a08ff */
[----:B------:R-:W-:-:S05]  /*1a170*/  @!P0 IMAD.X R3, RZ, RZ, R6, P5 ;  /* 0x000000ffff038224 */ /* 0x000fca00028e0606 */
[----:B------:R-:W-:Y:S04]  /*1a180*/  @!P0 LDGSTS.E.BYPASS.LTC128B.128 [R25+0x25400], desc[UR60][R2.64], !P4 ;  /* 0x2540000002198fae */ /* 0x000fe8000e101d7c */
[----:B------:R-:W-:Y:S04]  /*1a190*/  @!P0 LDGSTS.E.BYPASS.LTC128B.128 [R25+0x29400], desc[UR60][R2.64+0x80], !P3 ;  /* 0x2940008002198fae */ /* 0x000fe8000d901d7c */
[----:B------:R-:W-:Y:S04]  /*1a1a0*/  @!P0 LDGSTS.E.BYPASS.LTC128B.128 [R25+0x2d400], desc[UR60][R2.64+0x100], !P2 ;  /* 0x2d40010002198fae */ /* 0x000fe8000d101d7c */
[----:B------:R0:W-:Y:S04]  /*1a1b0*/  @!P0 LDGSTS.E.BYPASS.LTC128B.128 [R25+0x31400], desc[UR60][R2.64+0x180], !P1 ;  /* 0x3140018002198fae */ /* 0x0001e8000c901d7c */
[----:B------:R1:W2:Y:S04]  /*1a1c0*/  SHFL.IDX PT, R6, R0, 0x7, 0x181f ;  /* 0x00f81f0000067f89 */ /* 0x0002a800000e0000 */
[----:B0-----:R1:W0:Y:S02]  /*1a1d0*/  SHFL.IDX PT, R2, R4, 0x7, 0x181f ;  /* 0x00f81f0004027f89 */ /* 0x00122400000e0000 */
.L_x_10880:
[----:B-1----:R-:W3:Y:S01]  /*1a1e0*/  LDL.LU R0, [R1+0x3c] ;  /* 0x00003c0001007983 */ /* 0x002ee20000300800 */
[----:B------:R-:W-:Y:S01]  /*1a1f0*/  BSSY B0, `(.L_x_10684) ;  /* 0x000000c000007945 */ /* 0x000fe20003800000 */
[----:B---3--:R-:W-:-:S13]  /*1a200*/  ISETP.GE.AND P0, PT, R0, R5, PT ;  /* 0x000000050000720c */ /* 0x008fda0003f06270 */
[----:B------:R-:W-:Y:S05]  /*1a210*/  @P0 BRA `(.L_x_10685) ;  /* 0x0000000000240947 */ /* 0x000fea0003800000 */
[----:B0-----:R-:W-:-:S05]  /*1a220*/  LEA R2, P0, R7, R2, 0x1 ;  /* 0x0000000207027211 */ /* 0x001fca00078008ff */
[----:B--2---:R-:W-:-:S05]  /*1a230*/  IMAD.X R3, RZ, RZ, R6, P0 ;  /* 0x000000ffff037224 */ /* 0x004fca00000e0606 */
[----:B------:R-:W-:Y:S01]  /*1a240*/  @!PT LDS RZ, [RZ] ;  /* 0x00000000fffff984 */ /* 0x000fe20000000800 */
[----:B------:R-:W-:Y:S01]  /*1a250*/  @!PT LDS RZ, [RZ] ;  /* 0x00000000fffff984 */ /* 0x000fe20000000800 */
[----:B------:R-:W-:Y:S01]  /*1a260*/  @!PT LDS RZ, [RZ] ;  /* 0x00000000fffff984 */ /* 0x000fe20000000800 */
[----:B------:R1:W-:Y:S04]  /*1a270*/  LDGSTS.E.BYPASS.LTC128B.128 [R25+0x25c00], desc[UR60][R2.64], !P4 ;  /* 0x25c0000002197fae */ /* 0x0003e8000e101d7c */
[----:B------:R1:W-:Y:S04]  /*1a280*/  LDGSTS.E.BYPASS.LTC128B.128 [R25+0x29c00], desc[UR60][R2.64+0x80], !P3 ;  /* 0x29c0008002197fae */ /* 0x0003e8000d901d7c */
[----:B------:R1:W-:Y:S04]  /*1a290*/  LDGSTS.E.BYPASS.LTC128B.128 [R25+0x2dc00], desc[UR60][R2.64+0x100], !P2 ;  /* 0x2dc0010002197fae */ /* 0x0003e8000d101d7c */
[----:B------:R1:W-:Y:S02]  /*1a2a0*/  LDGSTS.E.BYPASS.LTC128B.128 [R25+0x31c00], desc[UR60][R2.64+0x180], !P1 ;  /* 0x31c0018002197fae */ /* 0x0003e4000c901d7c */
.L_x_10685:
[----:B------:R-:W-:Y:S05]  /*1a2b0*/  BSYNC B0 ;  /* 0x0000000000007941 */ /* 0x000fea0003800000 */
.L_x_10684:
[----:B------:R-:W-:Y:S01]  /*1a2c0*/  NOP ;  /* 0x0000000000007918 */ /* 0x000fe20000000000 */
[----:B------:R-:W-:-:S13]  /*1a2d0*/  PLOP3.LUT P0, PT, PT, PT, PT, 0x80, 0x0 ;  /* 0x000000000000781c */ /* 0x000fda0003f0f070 */
.L_x_10686:
[----:B------:R-:W-:Y:S02]  /*1a2e0*/  PLOP3.LUT P1, PT, P1, P0, PT, 0xa2, 0x0 ;  /* 0x000000000000781c */ /* 0x000fe40000f21472 */
[----:B------:R-:W-:-:S08]  /*1a2f0*/  @P0 R2UR P1, UR4, R22 ;  /* 0x00000000160402ca */ /* 0x000fd00000020000 */
[----:B------:R-:W-:-:S05]  /*1a300*/  @P0 PLOP3.LUT P0, PT, P1, PT, PT, 0x80, 0x0 ;  /* 0x000000000000081c */ /* 0x000fca0000f0f070 */
[----:B------:R-:W-:Y:S01]  /*1a310*/  @!P1 SYNCS.ARRIVE.TRANS64.RED.A0T1 RZ, [UR4+0x32410], RZ ;  /* 0x032410ffffff99a7 */ /* 0x000fe20008200404 */
[----:B------:R-:W-:Y:S07]  /*1a320*/  @!P1 ARRIVES.LDGSTSBAR.64.TRANSCNT [UR4+0x32410] ;  /* 0x03241000ff0099b0 */ /* 0x000fee0008000a84 */
[----:B------:R-:W-:Y:S05]  /*1a330*/  @P0 BRA.U.ANY `(.L_x_10686) ;  /* 0xfffffffd00e80947 */ /* 0x000fea000393ffff */
[----:B01----:R-:W3:Y:S02]  /*1a340*/  LDL.LU R2, [R1+0x40] ;  /* 0x0000400001027983 */ /* 0x003ee40000300800 */
[----:B---3--:R-:W-:-:S05]  /*1a350*/  VIADD R2, R2, 0x1 ;  /* 0x0000000102027836 */ /* 0x008fca0000000000 */
        /* <DEDUP_REMOVED lines=10> */
.L_x_10881:
[----:B------:R-:W-:Y:S05]  /*1a400*/  BSYNC B0 ;  /* 0x0000000000007941 */ /* 0x000fea0003800000 */
.L_x_10687:
[----:B------:R-:W3:Y:S02]  /*1a410*/  LDL R0, [R1+0x60] ;  /* 0x0000600001007983 */ /* 0x000ee40000100800 */
[----:B---3--:R-:W-:-:S13]  /*1a420*/  ISETP.NE.AND P0, PT, R0, 0x3, PT ;  /* 0x000000030000780c */ /* 0x008fda0003f05270 */
[----:B------:R-:W-:Y:S05]  /*1a430*/  @!P0 BRA `(.L_x_10689) ;  /* 0x0000000000048947 */ /* 0x000fea0003800000 */
[----:B------:R-:W-:Y:S01]  /*1a440*/  BPT.TRAP 0x1 ;  /* 0x000000040000795c */ /* 0x000fe20000300000 */
.L_x_10689:
[----:B------:R-:W-:Y:S01]  /*1a450*/  SHF.L.U32 R0, R26, 0x1f, RZ ;  /* 0x0000001f1a007819 */ /* 0x000fe200000006ff */
[----:B------:R-:W-:Y:S03]  /*1a460*/  BSSY B0, `(.L_x_10690) ;  /* 0x0000003000007945 */ /* 0x000fe60003800000 */
[----:B------:R-:W1:Y:S02]  /*1a470*/  SYNCS.PHASECHK.TRANS64.TRYWAIT P0, [R29+URZ+0x32460], R0 ;  /* 0x032460001d0075a7 */ /* 0x000e64000800017f */
[----:B-1----:R-:W-:Y:S05]  /*1a480*/  @!P0 BRA `(.L_x_10691) ;  /* 0x0000006400508947 */ /* 0x002fea0003800000 */
.L_x_10882:
[----:B------:R-:W-:Y:S05]  /*1a490*/  BSYNC B0 ;  /* 0x0000000000007941 */ /* 0x000fea0003800000 */
.L_x_10690:
[----:B0-----:R-:W1:Y:S01]  /*1a4a0*/  LDL.LU R3, [R1+0x48] ;  /* 0x0000480001037983 */ /* 0x001e620000300800 */
[----:B------:R-:W-:Y:S01]  /*1a4b0*/  ULDC.64 UR4, c[0x0][0x328] ;  /* 0x0000ca0000047ab9 */ /* 0x000fe20000000a00 */
[----:B------:R-:W-:Y:S02]  /*1a4c0*/  ULDC.64 UR6, c[0x0][0x318] ;  /* 0x0000c60000067ab9 */ /* 0x000fe40000000a00 */
[----:B------:R-:W3:Y:S04]  /*1a4d0*/  LDL.LU R2, [R1+0x4] ;  /* 0x0000040001027983 */ /* 0x000ee80000300800 */
[----:B--2---:R-:W2:Y:S04]  /*1a4e0*/  LDL.LU R6, [R1+0x4c] ;  /* 0x00004c0001067983 */ /* 0x004ea80000300800 */
[----:B------:R-:W4:Y:S04]  /*1a4f0*/  LDL R7, [R1] ;  /* 0x0000000001077983 */ /* 0x000f280000100800 */
[----:B------:R-:W5:Y:S01]  /*1a500*/  LDL.LU R4, [R1+0x5c] ;  /* 0x00005c0001047983 */ /* 0x000f620000300800 */
[----:B-1----:R-:W-:-:S04]  /*1a510*/  IMAD R0, R3, UR4, RZ ;  /* 0x0000000403007c24 */ /* 0x002fc8000f8e02ff */
[C---:B---3--:R-:W-:Y:S02]  /*1a520*/  IMAD R5, R2.reuse, UR5, R0 ;  /* 0x0000000502057c24 */ /* 0x048fe4000f8e0200 */
[----:B------:R-:W-:Y:S01]  /*1a530*/  IMAD.WIDE.U32 R2, R2, UR4, RZ ;  /* 0x0000000402027c25 */ /* 0x000fe2000f8e00ff */
[----:B------:R-:W-:-:S03]  /*1a540*/  ULDC.64 UR4, c[0x0][0x338] ;  /* 0x0000ce0000047ab9 */ /* 0x000fc60000000a00 */
[----:B------:R-:W-:Y:S02]  /*1a550*/  IMAD.IADD R3, R3, 0x1, R5 ;  /* 0x0000000103037824 */ /* 0x000fe400078e0205 */
[----:B--2---:R-:W-:Y:S01]  /*1a560*/  IMAD R0, R6, UR4, RZ ;  /* 0x0000000406007c24 */ /* 0x004fe2000f8e02ff */
[----:B----4-:R-:W-:Y:S01]  /*1a570*/  LOP3.LUT P3, RZ, R7, 0x10, RZ, 0xc0, !PT ;  /* 0x0000001007ff7812 */ /* 0x010fe2000786c0ff */
[----:B------:R-:W-:Y:S01]  /*1a580*/  IMAD.WIDE.U32 R2, R37, UR4, R2 ;  /* 0x0000000425027c25 */ /* 0x000fe2000f8e0002 */
[C---:B------:R-:W-:Y:S02]  /*1a590*/  LOP3.LUT P2, RZ, R7.reuse, 0x8, RZ, 0xc0, !PT ;  /* 0x0000000807ff7812 */ /* 0x040fe4000784c0ff */
[----:B------:R-:W-:Y:S01]  /*1a5a0*/  LOP3.LUT P1, RZ, R7, 0x4, RZ, 0xc0, !PT ;  /* 0x0000000407ff7812 */ /* 0x000fe2000782c0ff */
[----:B------:R-:W-:Y:S01]  /*1a5b0*/  IMAD R5, R37, UR5, R0 ;  /* 0x0000000525057c24 */ /* 0x000fe2000f8e0200 */
[----:B------:R-:W-:Y:S01]  /*1a5c0*/  ULDC.64 UR4, c[0x0][0x330] ;  /* 0x0000cc0000047ab9 */ /* 0x000fe20000000a00 */
[----:B------:R-:W-:-:S02]  /*1a5d0*/  SEL R0, RZ, 0x2, P3 ;  /* 0x00000002ff007807 */ /* 0x000fc40001800000 */
[----:B------:R-:W-:Y:S01]  /*1a5e0*/  IMAD.IADD R3, R3, 0x1, R5 ;  /* 0x0000000103037824 */ /* 0x000fe200078e0205 */
[----:B------:R-:W-:Y:S02]  /*1a5f0*/  LOP3.LUT P4, RZ, R7, 0x1, RZ, 0xc0, !PT ;  /* 0x0000000107ff7812 */ /* 0x000fe4000788c0ff */
[----:B------:R-:W-:Y:S01]  /*1a600*/  SEL R7, RZ, 0x8, P1 ;  /* 0x00000008ff077807 */ /* 0x000fe20000800000 */
[----:B------:R-:W-:Y:S01]  /*1a610*/  IMAD.WIDE.U32 R2, R18, UR4, R2 ;  /* 0x0000000412027c25 */ /* 0x000fe2000f8e0002 */
[----:B------:R-:W-:-:S03]  /*1a620*/  UMOV UR4, 0xffffffff ;  /* 0xffffffff00047882 */ /* 0x000fc60000000000 */
[----:B------:R-:W-:Y:S01]  /*1a630*/  IMAD R3, R18, UR5, R3 ;  /* 0x0000000512037c24 */ /* 0x000fe2000f8e0203 */
[----:B------:R-:W-:-:S04]  /*1a640*/  LEA R5, P0, R2, UR6, 0x1 ;  /* 0x0000000602057c11 */ /* 0x000fc8000f8008ff */
[----:B------:R-:W-:Y:S02]  /*1a650*/  LEA.HI.X R6, R2, UR7, R3, 0x1, P0 ;  /* 0x0000000702067c11 */ /* 0x000fe400080f0c03 */
[----:B------:R-:W-:-:S04]  /*1a660*/  SEL R3, RZ, 0x4, P2 ;  /* 0x00000004ff037807 */ /* 0x000fc80001000000 */
[----:B-----5:R-:W-:Y:S01]  /*1a670*/  IADD3 R0, R3, R0, R4 ;  /* 0x0000000003007210 */ /* 0x020fe20007ffe004 */
[----:B------:R-:W-:-:S03]  /*1a680*/  IMAD R4, R24, 0x6000, R31 ;  /* 0x0000600018047824 */ /* 0x000fc600078e021f */
[----:B------:R-:W-:Y:S01]  /*1a690*/  IADD3 R7, R0, R7, RZ ;  /* 0x0000000700077210 */ /* 0x000fe20007ffe0ff */
[----:B------:R-:W-:Y:S06]  /*1a6a0*/  BRA.DIV UR4, `(.L_x_10692) ;  /* 0x0000006204dc7947 */ /* 0x000fec000b800000 */
[----:B------:R-:W0:Y:S01]  /*1a6b0*/  S2R R2, SR_TID.X ;  /* 0x0000000000027919 */ /* 0x000e220000002100 */
[----:B------:R-:W-:Y:S01]  /*1a6c0*/  IMAD R4, R4, 0x2, R22 ;  /* 0x0000000204047824 */ /* 0x000fe200078e0216 */
[C---:B------:R-:W-:Y:S01]  /*1a6d0*/  LOP3.LUT P2, RZ, R7.reuse, 0x2, RZ, 0xc0, !PT ;  /* 0x0000000207ff7812 */ /* 0x040fe2000784c0ff */
[----:B------:R-:W1:Y:S01]  /*1a6e0*/  SHFL.IDX PT, R14, R5, RZ, 0x181f ;  /* 0x00181fff050e7589 */ /* 0x000e6200000e0000 */
[----:B------:R-:W-:-:S03]  /*1a6f0*/  LOP3.LUT P1, RZ, R7, 0x4, RZ, 0xc0, !PT ;  /* 0x0000000407ff7812 */ /* 0x000fc6000782c0ff */
[----:B------:R-:W2:Y:S01]  /*1a700*/  SHFL.IDX PT, R3, R6, RZ, 0x181f ;  /* 0x00181fff06037589 */ /* 0x000ea200000e0000 */
        /* <DEDUP_REMOVED lines=64> */
.L_x_10896:
[----:B0-2---:R-:W-:Y:S02]  /*1ab10*/  IADD3 R2, P3, R14, R0, RZ ;  /* 0x000000000e027210 */ /* 0x005fe40007f7e0ff */
[C---:B------:R-:W-:Y:S02]  /*1ab20*/  ISETP.LT.OR P2, PT, R30.reuse, 0x51, !P2 ;  /* 0x000000511e00780c */ /* 0x040fe40005741670 */
[----:B------:R-:W-:Y:S02]  /*1ab30*/  IADD3.X R3, RZ, R6, RZ, P3, !PT ;  /* 0x00000006ff037210 */ /* 0x000fe40001ffe4ff */
[C---:B------:R-:W-:Y:S02]  /*1ab40*/  ISETP.LT.OR P3, PT, R30.reuse, 0x51, P4 ;  /* 0x000000511e00780c */ /* 0x040fe40002761670 */
[C---:B------:R-:W-:Y:S02]  /*1ab50*/  ISETP.LT.OR P1, PT, R30.reuse, 0x51, !P1 ;  /* 0x000000511e00780c */ /* 0x040fe40004f21670 */
[----:B------:R-:W-:-:S09]  /*1ab60*/  ISETP.LT.OR P0, PT, R30, 0x51, !P0 ;  /* 0x000000511e00780c */ /* 0x000fd20004701670 */
        /* <DEDUP_REMOVED lines=9> */
.L_x_10693:
[----:B------:R-:W-:Y:S02]  /*1ac00*/  PLOP3.LUT P1, PT, P1, P0, PT, 0xa2, 0x0 ;  /* 0x000000000000781c */ /* 0x000fe40000f21472 */
[----:B------:R-:W-:-:S08]  /*1ac10*/  @P0 R2UR P1, UR4, R29 ;  /* 0x000000001d0402ca */ /* 0x000fd00000020000 */
[----:B------:R-:W-:-:S05]  /*1ac20*/  @P0 PLOP3.LUT P0, PT, P1, PT, PT, 0x80, 0x0 ;  /* 0x000000000000081c */ /* 0x000fca0000f0f070 */
[----:B------:R-:W-:Y:S01]  /*1ac30*/  @!P1 SYNCS.ARRIVE.TRANS64.RED.A0T1 RZ, [UR4+0x32450], RZ ;  /* 0x032450ffffff99a7 */ /* 0x000fe20008200404 */
[----:B------:R-:W-:Y:S07]  /*1ac40*/  @!P1 ARRIVES.LDGSTSBAR.64.TRANSCNT [UR4+0x32450] ;  /* 0x03245000ff0099b0 */ /* 0x000fee0008000a84 */
[----:B------:R-:W-:Y:S05]  /*1ac50*/  @P0 BRA.U.ANY `(.L_x_10693) ;  /* 0xfffffffd00e80947 */ /* 0x000fea000393ffff */
[----:B------:R-:W-:Y:S01]  /*1ac60*/  NOP ;  /* 0x0000000000007918 */ /* 0x000fe20000000000 */
[----:B0-----:R-:W2:Y:S02]  /*1ac70*/  LDL R2, [R1+0x60] ;  /* 0x0000600001027983 */ /* 0x001ea40000100800 */
[----:B--2---:R-:W-:-:S13]  /*1ac80*/  ISETP.NE.AND P2, PT, R2, 0x3, PT ;  /* 0x000000030200780c */ /* 0x004fda0003f45270 */
[----:B------:R-:W-:Y:S05]  /*1ac90*/  @!P2 BRA `(.L_x_10694) ;  /* 0x000000000004a947 */ /* 0x000fea0003800000 */
[----:B------:R-:W-:Y:S01]  /*1aca0*/  BPT.TRAP 0x1 ;  /* 0x000000040000795c */ /* 0x000fe20000300000 */
.L_x_10694:
[----:B------:R-:W2:Y:S01]  /*1acb0*/  LDL.LU R2, [R1+0x44] ;  /* 0x0000440001027983 */ /* 0x000ea20000300800 */
[----:B------:R0:W-:Y:S01]  /*1acc0*/  SYNCS.ARRIVE.TRANS64.A1T0 RZ, [R29+URZ+0x32450], RZ ;  /* 0x032450ff1dff79a7 */ /* 0x0001e2000810003f */
[----:B------:R-:W-:Y:S01]  /*1acd0*/  BSSY B0, `(.L_x_10695) ;  /* 0x00000de000007945 */ /* 0x000fe20003800000 */
[----:B--2---:R-:W-:-:S05]  /*1ace0*/  VIADD R10, R2, 0xfffffffe ;  /* 0xfffffffe020a7836 */ /* 0x004fca0000000000 */
[----:B------:R-:W-:-:S13]  /*1acf0*/  ISETP.GE.AND P0, PT, R10, R32, PT ;  /* 0x000000200a00720c */ /* 0x000fda0003f06270 */
[----:B0-----:R-:W-:Y:S05]  /*1ad00*/  @!P0 BRA `(.L_x_10696) ;  /* 0x0000000c00688947 */ /* 0x001fea0003800000 */
.L_x_10709:
[----:B--2---:R-:W2:Y:S01]  /*1ad10*/  LDL R12, [R1+0x60] ;  /* 0x00006000010c7983 */ /* 0x004ea20000100800 */
[----:B0-----:R-:W0:Y:S01]  /*1ad20*/  LDC R6, c[0x0][0x430] ;  /* 0x00010c00ff067b82 */ /* 0x001e220000000800 */
[----:B------:R-:W1:Y:S01]  /*1ad30*/  S2R R2, SR_TID.X ;  /* 0x0000000000027919 */ /* 0x000e620000002100 */
        /* <DEDUP_REMOVED lines=12> */
[----:B------:R-:W-:-:S07]  /*1ae00*/  IMAD.MOV.U32 R11, RZ, RZ, R7 ;  /* 0x000000ffff0b7224 */ /* 0x000fce00078e0007 */
[----:B------:R-:W4:Y:S01]  /*1ae10*/  @!P1 LDC.64 R8, c[0x0][0x418] ;  /* 0x00010600ff089b82 */ /* 0x000f220000000a00 */
[----:B-1----:R-:W-:-:S05]  /*1ae20*/  @P0 IMAD.HI.U32 R2, R7, R2, RZ ;  /* 0x0000000207020227 */ /* 0x002fca00078e00ff */
[----:B0-----:R-:W-:-:S04]  /*1ae30*/  @P0 SHF.R.U32.HI R11, RZ, R3, R2 ;  /* 0x00000003ff0b0219 */ /* 0x001fc80000011602 */
[--C-:B------:R-:W-:Y:S01]  /*1ae40*/  @!P1 SHF.R.S32.HI R3, RZ, 0x1f, R11.reuse ;  /* 0x0000001fff039819 */ /* 0x100fe2000001140b */
[----:B------:R-:W-:-:S04]  /*1ae50*/  @!P1 IMAD.MOV.U32 R2, RZ, RZ, R11 ;  /* 0x000000ffff029224 */ /* 0x000fc800078e000b */
[----:B---3--:R-:W-:-:S04]  /*1ae60*/  @!P1 IMAD.WIDE.U32 R2, R28, R4, R2 ;  /* 0x000000041c029225 */ /* 0x008fc800078e0002 */
[----:B------:R-:W-:-:S04]  /*1ae70*/  @!P1 IMAD R4, R34, R4, RZ ;  /* 0x0000000422049224 */ /* 0x000fc800078e02ff */
[----:B------:R-:W-:Y:S01]  /*1ae80*/  @!P1 IMAD R5, R28, R5, R4 ;  /* 0x000000051c059224 */ /* 0x000fe200078e0204 */
[----:B----4-:R-:W-:-:S03]  /*1ae90*/  @!P1 LEA R8, P0, R2, R8, 0x2 ;  /* 0x0000000802089211 */ /* 0x010fc600078010ff */
[----:B------:R-:W-:Y:S01]  /*1aea0*/  @!P1 IMAD.IADD R3, R5, 0x1, R3 ;  /* 0x0000000105039824 */ /* 0x000fe200078e0203 */
[----:B------:R-:W-:Y:S01]  /*1aeb0*/  MOV R5, RZ ;  /* 0x000000ff00057202 */ /* 0x000fe20000000f00 */
[----:B------:R-:W-:-:S03]  /*1aec0*/  VIADD R24, R24, 0x1 ;  /* 0x0000000118187836 */ /* 0x000fc60000000000 */
[----:B------:R-:W-:Y:S02]  /*1aed0*/  @!P1 LEA.HI.X R9, R2, R9, R3, 0x2, P0 ;  /* 0x0000000902099211 */ /* 0x000fe400000f1403 */
[----:B------:R-:W-:-:S03]  /*1aee0*/  ISETP.NE.AND P0, PT, R24, 0x2, PT ;  /* 0x000000021800780c */ /* 0x000fc60003f05270 */
[----:B------:R0:W5:Y:S01]  /*1aef0*/  @!P1 LDG.E R5, desc[UR60][R8.64] ;  /* 0x0000003c08059981 */ /* 0x000162000c1e1900 */
[----:B------:R-:W-:Y:S01]  /*1af00*/  SEL R3, RZ, 0x1, P0 ;  /* 0x00000001ff037807 */ /* 0x000fe20000000000 */
[----:B------:R-:W-:-:S03]  /*1af10*/  IMAD.MOV R2, RZ, RZ, -R11 ;  /* 0x000000ffff027224 */ /* 0x000fc600078e0a0b */
[----:B------:R-:W-:Y:S01]  /*1af20*/  LOP3.LUT R26, R26, R3, RZ, 0x3c, !PT ;  /* 0x000000031a1a7212 */ /* 0x000fe200078e3cff */
[----:B------:R-:W-:Y:S01]  /*1af30*/  IMAD.MOV.U32 R3, RZ, RZ, R10 ;  /* 0x000000ffff037224 */ /* 0x000fe200078e000a */
[----:B------:R-:W-:Y:S05]  /*1af40*/  YIELD ;  /* 0x0000000000007946 */ /* 0x000fea0003800000 */
[----:B------:R-:W-:Y:S01]  /*1af50*/  SEL R24, R24, RZ, P0 ;  /* 0x000000ff18187207 */ /* 0x000fe20000000000 */
[----:B------:R-:W-:Y:S01]  /*1af60*/  IMAD R6, R6, R2, R7 ;  /* 0x0000000206067224 */ /* 0x000fe200078e0207 */
[----:B------:R-:W-:Y:S01]  /*1af70*/  ISETP.GT.AND P2, PT, R3, R32, PT ;  /* 0x000000200300720c */ /* 0x000fe20003f44270 */
[----:B------:R-:W-:Y:S01]  /*1af80*/  VIADD R10, R10, 0xffffffff ;  /* 0xffffffff0a0a7836 */ /* 0x000fe20000000000 */
[----:B--2---:R-:W-:-:S13]  /*1af90*/  ISETP.NE.AND P1, PT, R12, 0x3, PT ;  /* 0x000000030c00780c */ /* 0x004fda0003f25270 */
[----:B0-----:R-:W-:Y:S05]  /*1afa0*/  @!P1 BRA `(.L_x_10697) ;  /* 0x0000000000049947 */ /* 0x001fea0003800000 */
[----:B------:R-:W-:Y:S01]  /*1afb0*/  BPT.TRAP 0x1 ;  /* 0x000000040000795c */ /* 0x000fe20000300000 */
.L_x_10697:
[----:B------:R-:W-:Y:S01]  /*1afc0*/  IMAD R4, R24, 0x8, R22 ;  /* 0x0000000818047824 */ /* 0x000fe200078e0216 */
[----:B------:R-:W-:Y:S01]  /*1afd0*/  SHF.L.U32 R21, R26, 0x1f, RZ ;  /* 0x0000001f1a157819 */ /* 0x000fe200000006ff */
[----:B------:R-:W-:Y:S01]  /*1afe0*/  BSSY B1, `(.L_x_10698) ;  /* 0x0000004000017945 */ /* 0x000fe20003800000 */
[----:B------:R-:W-:Y:S02]  /*1aff0*/  SHF.R.S32.HI R17, RZ, 0x1f, R6 ;  /* 0x0000001fff117819 */ /* 0x000fe40000011406 */
[----:B------:R-:W0:Y:S02]  /*1b000*/  SYNCS.PHASECHK.TRANS64.TRYWAIT P0, [R4+URZ+0x32440], R21 ;  /* 0x03244015040075a7 */ /* 0x000e24000800017f */
[----:B0-----:R-:W-:Y:S05]  /*1b010*/  @!P0 BRA `(.L_x_10699) ;  /* 0x0000006000c08947 */ /* 0x001fea0003800000 */
.L_x_10897:
[----:B------:R-:W-:Y:S05]  /*1b020*/  BSYNC B1 ;  /* 0x0000000000017941 */ /* 0x000fea0003800000 */
.L_x_10698:
        /* <DEDUP_REMOVED lines=36> */
[----:B-1----:R-:W-:-:S04]  /*1b270*/  IADD3 R2, P0, R2, R0, RZ ;  /* 0x0000000002027210 */ /* 0x002fc80007f1e0ff */
[----:B--2---:R-:W-:-:S05]  /*1b280*/  IADD3.X R3, RZ, R3, RZ, P0, !PT ;  /* 0x00000003ff037210 */ /* 0x004fca00007fe4ff */
        /* <DEDUP_REMOVED lines=13> */
.L_x_10911:
        /* <DEDUP_REMOVED lines=8> */
.L_x_10701:
        /* <DEDUP_REMOVED lines=11> */
.L_x_10702:
[----:B------:R2:W-:Y:S01]  /*1b490*/  SYNCS.ARRIVE.TRANS64.A1T0 RZ, [R4+URZ+0x32430], RZ ;  /* 0x032430ff04ff79a7 */ /* 0x0005e2000810003f */
[----:B------:R-:W-:Y:S05]  /*1b4a0*/  @!P3 BRA `(.L_x_10703) ;  /* 0x000000000004b947 */ /* 0x000fea0003800000 */
[----:B------:R-:W-:Y:S01]  /*1b4b0*/  BPT.TRAP 0x1 ;  /* 0x000000040000795c */ /* 0x000fe20000300000 */
.L_x_10703:
[----:B------:R-:W3:Y:S01]  /*1b4c0*/  SYNCS.PHASECHK.TRANS64.TRYWAIT P0, [R4+URZ+0x32460], R21 ;  /* 0x03246015040075a7 */ /* 0x000ee2000800017f */
[----:B------:R-:W-:Y:S04]  /*1b4d0*/  BSSY B1, `(.L_x_10704) ;  /* 0x0000002000017945 */ /* 0x000fe80003800000 */
[----:B---3--:R-:W-:Y:S05]  /*1b4e0*/  @!P0 BRA `(.L_x_10705) ;  /* 0x0000006400448947 */ /* 0x008fea0003800000 */
.L_x_10912:
[----:B------:R-:W-:Y:S05]  /*1b4f0*/  BSYNC B1 ;  /* 0x0000000000017941 */ /* 0x000fea0003800000 */
.L_x_10704:
        /* <DEDUP_REMOVED lines=44> */
[----:B------:R-:W1:Y:S02]  /*1b7c0*/  SHFL.IDX PT, R14, R5, 0x3, 0x181f ;  /* 0x00781f00050e7f89 */ /* 0x000e6400000e0000 */
[----:B----4-:R-:W-:Y:S02]  /*1b7d0*/  IADD3.X R3, RZ, R8, RZ, P0, !PT ;  /* 0x00000008ff037210 */ /* 0x010fe400007fe4ff */
        /* <DEDUP_REMOVED lines=21> */
.L_x_10926:
        /* <DEDUP_REMOVED lines=11> */
.L_x_10707:
        /* <DEDUP_REMOVED lines=11> */
.L_x_10708:
[----:B------:R0:W-:Y:S01]  /*1ba90*/  SYNCS.ARRIVE.TRANS64.A1T0 RZ, [R4+URZ+0x32450], RZ ;  /* 0x032450ff04ff79a7 */ /* 0x0001e2000810003f */
[----:B------:R-:W-:Y:S05]  /*1baa0*/  @P2 BRA `(.L_x_10709) ;  /* 0xfffffff000982947 */ /* 0x000fea000383ffff */
.L_x_10696:
[----:B------:R-:W-:Y:S05]  /*1bab0*/  BSYNC B0 ;  /* 0x0000000000007941 */ /* 0x000fea0003800000 */
.L_x_10695:
[----:B------:R-:W1:Y:S01]  /*1bac0*/  S2R R2, SR_TID.X ;  /* 0x0000000000027919 */ /* 0x000e620000002100 */
[----:B------:R-:W-:Y:S01]  /*1bad0*/  VIADD R24, R24, 0x1 ;  /* 0x0000000118187836 */ /* 0x000fe20000000000 */
[----:B------:R-:W-:Y:S04]  /*1bae0*/  BSSY B0, `(.L_x_10710) ;  /* 0x0000013000007945 */ /* 0x000fe80003800000 */
        /* <DEDUP_REMOVED lines=18> */
.L_x_10711:
[----:B------:R-:W-:Y:S05]  /*1bc10*/  BSYNC B0 ;  /* 0x0000000000007941 */ /* 0x000fea0003800000 */
.L_x_10710:
[----:B------:R-:W-:-:S07]  /*1bc20*/  SEL R24, R24, RZ, P0 ;  /* 0x000000ff18187207 */ /* 0x000fce0000000000 */
.L_x_10664:
[----:B------:R-:W-:Y:S05]  /*1bc30*/  BSYNC B7 ;  /* 0x0000000000077941 */ /* 0x000fea0003800000 */
.L_x_10662:
[----:B------:R-:W4:Y:S02]  /*1bc40*/  LDL R0, [R1] ;  /* 0x0000000001007983 */ /* 0x000f240000100800 */
[----:B----4-:R-:W-:-:S13]  /*1bc50*/  LOP3.LUT P0, RZ, R0, 0x1000, RZ, 0xc0, !PT ;  /* 0x0000100000ff7812 */ /* 0x010fda000780c0ff */
        /* <DEDUP_REMOVED lines=10> */
.L_x_10712:
[----:B------:R-:W4:Y:S01]  /*1bd00*/  S2R R9, SR_TID.X ;  /* 0x0000000000097919 */ /* 0x000f220000002100 */
[----:B------:R-:W-:Y:S01]  /*1bd10*/  UMOV UR4, 0xffffffff ;  /* 0xffffffff00047882 */ /* 0x000fe20000000000 */
[----:B----4-:R-:W-:-:S04]  /*1bd20*/  LOP3.LUT R9, R9, 0x1f, RZ, 0xc0, !PT ;  /* 0x0000001f09097812 */ /* 0x010fc800078ec0ff */
[----:B------:R-:W-:Y:S01]  /*1bd30*/  ISETP.NE.AND P0, PT, R9, 0x1f, PT ;  /* 0x0000001f0900780c */ /* 0x000fe20003f05270 */
[----:B------:R-:W-:-:S12]  /*1bd40*/  BRA.DIV UR4, `(.L_x_10714) ;  /* 0x0000006604087947 */ /* 0x000fd8000b800000 */
[----:B0-----:R-:W-:Y:S01]  /*1bd50*/  IMAD.IADD R7, R19, 0x1, R9 ;  /* 0x0000000113077824 */ /* 0x001fe200078e0209 */
[----:B------:R-:W-:-:S04]  /*1bd60*/  ULDC UR4, c[0x0][0xd3c] ;  /* 0x00034f0000047ab9 */ /* 0x000fc80000000800 */
[----:B------:R-:W-:-:S13]  /*1bd70*/  ISETP.GE.OR P1, PT, R7, UR4, !P0 ;  /* 0x0000000407007c0c */ /* 0x000fda000c726670 */
[----:B------:R-:W0:Y:S08]  /*1bd80*/  @!P1 LDC.64 R2, c[0x0][0xd80] ;  /* 0x00036000ff029b82 */ /* 0x000e300000000a00 */
[----:B--23--:R-:W2:Y:S01]  /*1bd90*/  @!P1 LDC.64 R4, c[0x0][0xd78] ;  /* 0x00035e00ff049b82 */ /* 0x00cea20000000a00 */
[----:B0-----:R-:W-:-:S05]  /*1bda0*/  @!P1 IMAD.WIDE R2, R7, 0x4, R2 ;  /* 0x0000000407029825 */ /* 0x001fca00078e0202 */
[----:B------:R2:W3:Y:S02]  /*1bdb0*/  @!P1 LDG.E R8, desc[UR60][R2.64] ;  /* 0x0000003c02089981 */ /* 0x0004e4000c1e1900 */
[----:B--2---:R-:W-:-:S05]  /*1bdc0*/  @!P1 IMAD.WIDE R2, R7, 0x4, R4 ;  /* 0x0000000407029825 */ /* 0x004fca00078e0204 */
[----:B------:R-:W2:Y:S01]  /*1bdd0*/  @!P1 LDG.E R5, desc[UR60][R2.64] ;  /* 0x0000003c02059981 */ /* 0x000ea2000c1e1900 */
[----:B------:R-:W-:Y:S01]  /*1bde0*/  IMAD.MOV.U32 R7, RZ, RZ, RZ ;  /* 0x000000ffff077224 */ /* 0x000fe200078e00ff */
[----:B------:R-:W-:Y:S02]  /*1bdf0*/  MOV R4, RZ ;  /* 0x000000ff00047202 */ /* 0x000fe40000000f00 */
[C---:B------:R-:W-:Y:S01]  /*1be00*/  ISETP.GE.U32.AND P2, PT, R9.reuse, 0x2, PT ;  /* 0x000000020900780c */ /* 0x040fe20003f46070 */
[----:B------:R-:W-:Y:S01]  /*1be10*/  SHFL.IDX PT, R0, R16, RZ, 0x1f ;  /* 0x00001fff10007589 */ /* 0x000fe200000e0000 */
[C---:B------:R-:W-:Y:S02]  /*1be20*/  ISETP.GE.U32.AND P3, PT, R9.reuse, 0x4, PT ;  /* 0x000000040900780c */ /* 0x040fe40003f66070 */
[C---:B------:R-:W-:Y:S01]  /*1be30*/  ISETP.GE.U32.AND P4, PT, R9.reuse, 0x8, PT ;  /* 0x000000080900780c */ /* 0x040fe20003f86070 */
[----:B------:R0:W-:Y:S01]  /*1be40*/  SHFL.IDX PT, R6, R16, 0x1, 0x1f ;  /* 0x00201f0010067f89 */ /* 0x0001e200000e0000 */
[----:B------:R-:W-:Y:S01]  /*1be50*/  ISETP.GE.U32.AND P5, PT, R9, 0x10, PT ;  /* 0x000000100900780c */ /* 0x000fe20003fa6070 */
[----:B0-----:R-:W-:-:S02]  /*1be60*/  IMAD.MOV.U32 R16, RZ, RZ, RZ ;  /* 0x000000ffff107224 */ /* 0x001fc400078e00ff */
[----:B---3--:R-:W-:Y:S02]  /*1be70*/  @!P1 IMAD.MOV.U32 R7, RZ, RZ, R8 ;  /* 0x000000ffff079224 */ /* 0x008fe400078e0008 */
        /* <DEDUP_REMOVED lines=19> */
.L_x_10936:
[----:B------:R-:W-:Y:S02]  /*1bfb0*/  ULDC UR4, c[0x0][0xd38] ;  /* 0x00034e0000047ab9 */ /* 0x000fe40000000800 */
[----:B------:R-:W-:-:S04]  /*1bfc0*/  IMAD.U32 R5, RZ, RZ, UR4 ;  /* 0x00000004ff057e24 */ /* 0x000fc8000f8e00ff */
[----:B--2---:R-:W-:-:S05]  /*1bfd0*/  IMAD R9, R14, R5, RZ ;  /* 0x000000050e097224 */ /* 0x004fca00078e02ff */
[----:B------:R-:W-:-:S04]  /*1bfe0*/  IADD3 R6, R6, R9, RZ ;  /* 0x0000000906067210 */ /* 0x000fc80007ffe0ff */
[----:B------:R-:W-:-:S13]  /*1bff0*/  ISETP.GT.AND P6, PT, R6, R0, PT ;  /* 0x000000000600720c */ /* 0x000fda0003fc4270 */
[----:B------:R-:W-:Y:S05]  /*1c000*/  @P6 BRA `(.L_x_10715) ;  /* 0x0000000000a46947 */ /* 0x000fea0003800000 */
.L_x_10718:
        /* <DEDUP_REMOVED lines=34> */
[----:B------:R0:W2:Y:S02]  /*1c230*/  SHFL.IDX PT, R14, R3, 0x1f, 0x1f ;  /* 0x03e01f00030e7f89 */ /* 0x0000a400000e0000 */
.L_x_10944:
[----:B------:R-:W-:Y:S02]  /*1c240*/  ULDC UR4, c[0x0][0xd38] ;  /* 0x00034e0000047ab9 */ /* 0x000fe40000000800 */
[----:B------:R-:W-:-:S04]  /*1c250*/  IMAD.U32 R5, RZ, RZ, UR4 ;  /* 0x00000004ff057e24 */ /* 0x000fc8000f8e00ff */
[----:B--2---:R-:W-:-:S04]  /*1c260*/  IMAD R9, R14, R5, RZ ;  /* 0x000000050e097224 */ /* 0x004fc800078e02ff */
[----:B------:R-:W-:-:S05]  /*1c270*/  IMAD.IADD R6, R9, 0x1, R6 ;  /* 0x0000000109067824 */ /* 0x000fca00078e0206 */
[----:B------:R-:W-:-:S13]  /*1c280*/  ISETP.GT.AND P6, PT, R6, R0, PT ;  /* 0x000000000600720c */ /* 0x000fda0003fc4270 */
[----:B------:R-:W-:Y:S05]  /*1c290*/  @!P6 BRA `(.L_x_10718) ;  /* 0xfffffffc005ce947 */ /* 0x000fea000383ffff */
.L_x_10715:
        /* <DEDUP_REMOVED lines=9> */
.L_x_10949:
[----:B------:R-:W-:-:S13]  /*1c330*/  ISETP.NE.AND P0, PT, R8, RZ, PT ;  /* 0x000000ff0800720c */ /* 0x000fda0003f05270 */
[----:B------:R-:W-:Y:S05]  /*1c340*/  @!P0 BRA `(.L_x_10720) ;  /* 0x0000000000108947 */ /* 0x000fea0003800000 */
[----:B------:R-:W-:Y:S01]  /*1c350*/  UMOV UR4, 0xffffffff ;  /* 0xffffffff00047882 */ /* 0x000fe20000000000 */
[----:B------:R-:W-:Y:S02]  /*1c360*/  VIADD R12, R6, 0xffffffff ;  /* 0xffffffff060c7836 */ /* 0x000fe40000000000 */
[----:B------:R-:W-:Y:S05]  /*1c370*/  BRA.DIV UR4, `(.L_x_10721) ;  /* 0x0000006604cc7947 */ /* 0x000fea000b800000 */
[----:B------:R0:W0:Y:S02]  /*1c380*/  SHFL.IDX PT, R16, R3, R12, 0x1f ;  /* 0x00001f0c03107589 */ /* 0x00002400000e0000 */
.L_x_10720:
        /* <DEDUP_REMOVED lines=16> */
[----:B------:R-:W-:Y:S02]  /*1c490*/  IABS R11, R0 ;  /* 0x00000000000b7213 */ /* 0x000fe40000000000 */
[----:B------:R-:W-:Y:S01]  /*1c4a0*/  IADD3 R12, RZ, -R3, RZ ;  /* 0x80000003ff0c7210 */ /* 0x000fe20007ffe0ff */
[----:B------:R-:W-:Y:S02]  /*1c4b0*/  VIADD R3, R10, 0xffffffe ;  /* 0x0ffffffe0a037836 */ /* 0x000fe40000000000 */
[----:B------:R-:W-:-:S04]  /*1c4c0*/  IMAD.HI.U32 R9, R2, R11, RZ ;  /* 0x0000000b02097227 */ /* 0x000fc800078e00ff */
[----:B------:R-:W-:Y:S01]  /*1c4d0*/  IMAD R11, R9, R12, R11 ;  /* 0x0000000c090b7224 */ /* 0x000fe200078e020b */
[----:B------:R-:W0:Y:S04]  /*1c4e0*/  F2I.FTZ.U32.TRUNC.NTZ R3, R3 ;  /* 0x0000000300037305 */ /* 0x000e28000021f000 */
[----:B------:R-:W-:Y:S01]  /*1c4f0*/  ISETP.GT.U32.AND P1, PT, R8, R11, PT ;  /* 0x0000000b0800720c */ /* 0x000fe20003f24070 */
[----:B0-----:R-:W-:-:S12]  /*1c500*/  IMAD.MOV R2, RZ, RZ, -R3 ;  /* 0x000000ffff027224 */ /* 0x001fd800078e0a03 */
[----:B------:R-:W-:Y:S02]  /*1c510*/  @!P1 IMAD.IADD R11, R11, 0x1, -R8 ;  /* 0x000000010b0b9824 */ /* 0x000fe400078e0a08 */
        /* <DEDUP_REMOVED lines=33> */
.L_x_10716:
[----:B------:R-:W-:Y:S01]  /*1c730*/  UMOV UR4, URZ ;  /* 0x0000003f00047c82 */ /* 0x000fe20008000000 */
[----:B------:R-:W-:Y:S01]  /*1c740*/  UMOV UR5, URZ ;  /* 0x0000003f00057c82 */ /* 0x000fe20008000000 */
[----:B------:R-:W-:Y:S01]  /*1c750*/  ULDC UR6, c[0x0][0xd3c] ;  /* 0x00034f0000067ab9 */ /* 0x000fe20000000800 */
[----:B------:R-:W-:Y:S01]  /*1c760*/  MOV R16, R0 ;  /* 0x0000000000107202 */ /* 0x000fe20000000f00 */
[----:B------:R-:W-:Y:S02]  /*1c770*/  IMAD.U32 R17, RZ, RZ, UR4 ;  /* 0x00000004ff117e24 */ /* 0x000fe4000f8e00ff */
[----:B------:R-:W-:Y:S02]  /*1c780*/  IMAD.U32 R18, RZ, RZ, UR5 ;  /* 0x00000005ff127e24 */ /* 0x000fe4000f8e00ff */
[----:B------:R-:W-:-:S07]  /*1c790*/  IMAD.U32 R19, RZ, RZ, UR6 ;  /* 0x00000006ff137e24 */ /* 0x000fce000f8e00ff */
.L_x_10722:
        /* <DEDUP_REMOVED lines=10> */
.L_x_10713:
[----:B------:R-:W-:Y:S02]  /*1c840*/  ULDC UR4, c[0x0][0xd3c] ;  /* 0x00034f0000047ab9 */ /* 0x000fe40000000800 */
[----:B----4-:R-:W-:-:S13]  /*1c850*/  ISETP.GE.AND P0, PT, R19, UR4, PT ;  /* 0x0000000413007c0c */ /* 0x010fda000bf06270 */
[----:B------:R-:W-:Y:S05]  /*1c860*/  @!P0 BRA `(.L_x_10723) ;  /* 0xffffff9400508947 */ /* 0x000fea000383ffff */
[----:B------:R-:W-:Y:S05]  /*1c870*/  BSYNC B8 ;  /* 0x0000000000087941 */ /* 0x000fea0003800000 */
.L_x_10616:
[----:B------:R-:W4:Y:S01]  /*1c880*/  LDL.LU R0, [R1+0x40] ;  /* 0x0000400001007983 */ /* 0x000f220000300800 */
[----:B------:R-:W-:Y:S01]  /*1c890*/  BSSY B0, `(.L_x_10724) ;  /* 0x000000b000007945 */ /* 0x000fe20003800000 */
[----:B------:R-:W5:Y:S01]  /*1c8a0*/  S2R R5, SR_CgaCtaId ;  /* 0x0000000000057919 */ /* 0x000f620000008800 */
[----:B----4-:R-:W-:-:S05]  /*1c8b0*/  VIADD R0, R0, 0x1 ;  /* 0x0000000100007836 */ /* 0x010fca0000000000 */
[----:B--2---:R-:W-:-:S04]  /*1c8c0*/  LEA.HI R2, R0, R0, RZ, 0x1 ;  /* 0x0000000000027211 */ /* 0x004fc800078f08ff */
[----:B0-----:R-:W-:Y:S02]  /*1c8d0*/  LOP3.LUT R3, R2, 0xfffffffe, RZ, 0xc0, !PT ;  /* 0xfffffffe02037812 */ /* 0x001fe400078ec0ff */
[----:B------:R-:W-:-:S03]  /*1c8e0*/  MOV R2, 0x400 ;  /* 0x0000040000027802 */ /* 0x000fc60000000f00 */
[----:B------:R-:W-:Y:S01]  /*1c8f0*/  IMAD.IADD R0, R0, 0x1, -R3 ;  /* 0x0000000100007824 */ /* 0x000fe200078e0a03 */
[----:B-----5:R-:W-:-:S04]  /*1c900*/  LEA R7, R5, R2, 0x18 ;  /* 0x0000000205077211 */ /* 0x020fc800078ec0ff */
[----:B------:R-:W-:-:S04]  /*1c910*/  SHF.L.U32 R0, R0, 0x1f, RZ ;  /* 0x0000001f00007819 */ /* 0x000fc800000006ff */
[----:B------:R-:W0:Y:S02]  /*1c920*/  SYNCS.PHASECHK.TRANS64.TRYWAIT P0, [R7+URZ+0x32420], R0 ;  /* 0x03242000070075a7 */ /* 0x000e24000800017f */
[----:B0-----:R-:W-:Y:S05]  /*1c930*/  @!P0 BRA `(.L_x_10725) ;  /* 0x0000006000848947 */ /* 0x001fea0003800000 */
.L_x_10952:
[----:B------:R-:W-:Y:S05]  /*1c940*/  BSYNC B0 ;  /* 0x0000000000007941 */ /* 0x000fea0003800000 */
.L_x_10724:
[----:B------:R-:W-:-:S03]  /*1c950*/  UMOV UR4, 0xffffffff ;  /* 0xffffffff00047882 */ /* 0x000fc60000000000 */
[----:B------:R-:W-:Y:S05]  /*1c960*/  BRA.DIV UR4, `(.L_x_10726) ;  /* 0x00000062048c7947 */ /* 0x000fea000b800000 */
[----:B0-----:R-:W0:Y:S02]  /*1c970*/  S2R R0, SR_TID.X ;  /* 0x0000000000007919 */ /* 0x001e240000002100 */
[----:B0-----:R-:W-:-:S04]  /*1c980*/  SHF.R.U32.HI R0, RZ, 0x5, R0 ;  /* 0x00000005ff007819 */ /* 0x001fc80000011600 */
[----:B------:R-:W-:-:S05]  /*1c990*/  LOP3.LUT R0, R0, 0x3, RZ, 0xc0, !PT ;  /* 0x0000000300007812 */ /* 0x000fca00078ec0ff */
[----:B------:R0:W2:Y:S02]  /*1c9a0*/  SHFL.IDX PT, R14, R0, RZ, 0x1f ;  /* 0x00001fff000e7589 */ /* 0x0000a400000e0000 */
.L_x_10955:
[----:B--2---:R-:W-:-:S13]  /*1c9b0*/  ISETP.NE.AND P0, PT, R14, RZ, PT ;  /* 0x000000ff0e00720c */ /* 0x004fda0003f05270 */
[----:B------:R-:W-:Y:S05]  /*1c9c0*/  @P0 BRA `(.L_x_10452) ;  /* 0x0000000000880947 */ /* 0x000fea0003800000 */
[----:B------:R-:W-:-:S03]  /*1c9d0*/  UMOV UR4, 0xffffffff ;  /* 0xffffffff00047882 */ /* 0x000fc60000000000 */
[----:B------:R-:W-:Y:S05]  /*1c9e0*/  BRA.DIV UR4, `(.L_x_10727) ;  /* 0x0000006204a07947 */ /* 0x000fea000b800000 */
[----:B------:R-:W-:-:S13]  /*1c9f0*/  ELECT P6, URZ, PT ;  /* 0x00000000003f782f */ /* 0x000fda00038c0000 */
.L_x_10958:
[----:B------:R-:W-:Y:S05]  /*1ca00*/  @!P6 BRA `(.L_x_10452) ;  /* 0x000000000078e947 */ /* 0x000fea0003800000 */
[----:B0-----:R-:W2:Y:S02]  /*1ca10*/  LDL.LU R0, [R1+0x8] ;  /* 0x0000080001007983 */ /* 0x001ea40000300800 */
[----:B--2---:R-:W-:-:S04]  /*1ca20*/  LOP3.LUT R0, R0, 0x2, RZ, 0xfc, !PT ;  /* 0x0000000200007812 */ /* 0x004fc800078efcff */
[----:B------:R-:W-:-:S13]  /*1ca30*/  ISETP.NE.AND P0, PT, R0, 0x3, PT ;  /* 0x000000030000780c */ /* 0x000fda0003f05270 */
[----:B------:R-:W-:Y:S05]  /*1ca40*/  @!P0 BRA `(.L_x_10728) ;  /* 0x0000000000048947 */ /* 0x000fea0003800000 */
[----:B------:R-:W-:Y:S01]  /*1ca50*/  BPT.TRAP 0x1 ;  /* 0x000000040000795c */ /* 0x000fe20000300000 */
.L_x_10728:
[----:B------:R-:W-:Y:S01]  /*1ca60*/  IMAD R5, R24, 0x8, R7 ;  /* 0x0000000818057824 */ /* 0x000fe200078e0207 */
[----:B------:R-:W-:Y:S01]  /*1ca70*/  SHF.L.U32 R0, R26, 0x1f, RZ ;  /* 0x0000001f1a007819 */ /* 0x000fe200000006ff */
[----:B------:R-:W-:-:S03]  /*1ca80*/  VIADD R24, R24, 0x1 ;  /* 0x0000000118187836 */ /* 0x000fc60000000000 */
[----:B------:R-:W0:Y:S02]  /*1ca90*/  SYNCS.PHASECHK.TRANS64.TRYWAIT P1, [R5+URZ+0x32440], R0 ;  /* 0x03244000050075a7 */ /* 0x000e24000802017f */
[----:B------:R-:W-:-:S04]  /*1caa0*/  ISETP.NE.AND P2, PT, R24, 0x2, PT ;  /* 0x000000021800780c */ /* 0x000fc80003f45270 */
[----:B------:R-:W-:Y:S01]  /*1cab0*/  SEL R3, RZ, 0x1, P2 ;  /* 0x00000001ff037807 */ /* 0x000fe20001000000 */
[----:B0-----:R-:W-:Y:S08]  /*1cac0*/  @!P1 BRA `(.L_x_10729) ;  /* 0x0000006000889947 */ /* 0x001ff00003800000 */
.L_x_10959:
[----:B------:R-:W-:Y:S02]  /*1cad0*/  SEL R24, R24, RZ, P2 ;  /* 0x000000ff18187207 */ /* 0x000fe40001000000 */
[----:B------:R-:W-:Y:S01]  /*1cae0*/  LOP3.LUT R2, R26, R3, RZ, 0x3c, !PT ;  /* 0x000000031a027212 */ /* 0x000fe200078e3cff */
[----:B------:R-:W-:Y:S06]  /*1caf0*/  @!P0 BRA `(.L_x_10730) ;  /* 0x0000000000048947 */ /* 0x000fec0003800000 */
[----:B------:R-:W-:Y:S01]  /*1cb00*/  BPT.TRAP 0x1 ;  /* 0x000000040000795c */ /* 0x000fe20000300000 */
.L_x_10730:
[----:B------:R-:W-:Y:S01]  /*1cb10*/  IMAD R3, R24, 0x8, R7 ;  /* 0x0000000818037824 */ /* 0x000fe200078e0207 */
[----:B------:R-:W-:-:S04]  /*1cb20*/  SHF.L.U32 R2, R2, 0x1f, RZ ;  /* 0x0000001f02027819 */ /* 0x000fc800000006ff */
[----:B------:R-:W2:Y:S02]  /*1cb30*/  SYNCS.PHASECHK.TRANS64.TRYWAIT P1, [R3+URZ+0x32440], R2 ;  /* 0x03244002030075a7 */ /* 0x000ea4000802017f */
[----:B--2---:R-:W-:Y:S05]  /*1cb40*/  @!P1 BRA `(.L_x_10731) ;  /* 0x00000060007c9947 */ /* 0x004fea0003800000 */
.L_x_10960:
[----:B------:R-:W-:Y:S05]  /*1cb50*/  @!P0 BRA `(.L_x_10732) ;  /* 0x0000000000048947 */ /* 0x000fea0003800000 */
[----:B------:R-:W-:Y:S01]  /*1cb60*/  BPT.TRAP 0x1 ;  /* 0x000000040000795c */ /* 0x000fe20000300000 */
.L_x_10732:
[----:B------:R-:W4:Y:S02]  /*1cb70*/  SYNCS.PHASECHK.TRANS64.TRYWAIT P1, [R5+URZ+0x32460], R0 ;  /* 0x03246000050075a7 */ /* 0x000f24000802017f */
[----:B----4-:R-:W-:Y:S05]  /*1cb80*/  @!P1 BRA `(.L_x_10733) ;  /* 0x0000006000809947 */ /* 0x010fea0003800000 */
.L_x_10961:
[----:B------:R-:W-:Y:S05]  /*1cb90*/  @!P0 BRA `(.L_x_10734) ;  /* 0x0000000000048947 */ /* 0x000fea0003800000 */
[----:B------:R-:W-:Y:S01]  /*1cba0*/  BPT.TRAP 0x1 ;  /* 0x000000040000795c */ /* 0x000fe20000300000 */
.L_x_10734:
[----:B------:R0:W0:Y:S02]  /*1cbb0*/  SYNCS.PHASECHK.TRANS64.TRYWAIT P0, [R3+URZ+0x32460], R2 ;  /* 0x03246002030075a7 */ /* 0x000024000800017f */
[----:B0-----:R-:W-:Y:S05]  /*1cbc0*/  @!P0 NANOSLEEP.SYNCS 0x989680 ;  /* 0x009896800000895d */ /* 0x001fea0003900000 */
[----:B------:R-:W0:Y:S02]  /*1cbd0*/  @!P0 SYNCS.PHASECHK.TRANS64 P0, [R3+URZ+0x32460], R2 ;  /* 0x03246002030085a7 */ /* 0x000e24000800007f */
[----:B0-----:R-:W-:Y:S05]  /*1cbe0*/  @!P0 BRA `(.L_x_10734) ;  /* 0xfffffffc00f08947 */ /* 0x001fea000383ffff */
.L_x_10452:
[----:B------:R-:W-:Y:S05]  /*1cbf0*/  BSYNC B9 ;  /* 0x0000000000097941 */ /* 0x000fea0003800000 */
.L_x_10449:
[----:B------:R-:W-:Y:S05]  /*1cc00*/  EXIT ;  /* 0x000000000000794d */ /* 0x000fea0003800000 */
.L_x_10472:
[----:B0-----:R0:W1:Y:S02]  /*1cc10*/  SYNCS.PHASECHK.TRANS64.TRYWAIT P5, [R0+URZ+0x32490], R93 ;  /* 0x0324905d000075a7 */ /* 0x00106400080a017f */
[----:B-1----:R-:W-:Y:S05]  /*1cc20*/  @!P5 NANOSLEEP.SYNCS 0x989680 ;  /* 0x009896800000d95d */ /* 0x002fea0003900000 */
[----:B------:R-:W1:Y:S02]  /*1cc30*/  @!P5 SYNCS.PHASECHK.TRANS64 P5, [R0+URZ+0x32490], R93 ;  /* 0x0324905d0000d5a7 */ /* 0x000e6400080a007f */
[----:B-1----:R-:W-:Y:S05]  /*1cc40*/  @!P5 BRA `(.L_x_10472) ;  /* 0xfffffffc00f0d947 */ /* 0x002fea000383ffff */
[----:B------:R-:W-:Y:S05]  /*1cc50*/  BRA `(.L_x_10735) ;  /* 0xfffffe6800cc7947 */ /* 0x000fea000383ffff */
.L_x_10473:
        /* <DEDUP_REMOVED lines=8> */
.L_x_10737:
[----:B------:R-:W-:Y:S05]  /*1cce0*/  BSYNC B1 ;  /* 0x0000000000017941 */ /* 0x000fea0003800000 */
.L_x_10736:
        /* <DEDUP_REMOVED lines=8> */
.L_x_10738:
[----:B------:R-:W-:Y:S01]  /*1cd70*/  MOV R11, R14 ;  /* 0x0000000e000b7202 */ /* 0x000fe20000000f00 */
[----:B------:R-:W-:Y:S06]  /*1cd80*/  BRA `(.L_x_10739) ;  /* 0xfffffe6800947947 */ /* 0x000fec000383ffff */
.L_x_10482:
[----:B------:R-:W-:Y:S01]  /*1cd90*/  BSSY B1, `(.L_x_10740) ;  /* 0x0000008000017945 */ /* 0x000fe20003800000 */
[----:B----4-:R-:W-:Y:S02]  /*1cda0*/  IMAD.MOV.U32 R13, RZ, RZ, R97 ;  /* 0x000000ffff0d7224 */ /* 0x010fe400078e0061 */
[----:B------:R-:W-:Y:S02]  /*1cdb0*/  IMAD.MOV.U32 R12, RZ, RZ, 0x1 ;  /* 0x00000001ff0c7424 */ /* 0x000fe400078e00ff */
[----:B---3--:R-:W-:Y:S02]  /*1cdc0*/  IMAD.MOV.U32 R11, RZ, RZ, 0x1c1f ;  /* 0x00001c1fff0b7424 */ /* 0x008fe400078e00ff */
[----:B------:R-:W-:-:S07]  /*1cdd0*/  IMAD.MOV.U32 R15, RZ, RZ, -0x1 ;  /* 0xffffffffff0f7424 */ /* 0x000fce00078e00ff */
[----:B012---:R-:W-:Y:S05]  /*1cde0*/  WARPSYNC.COLLECTIVE R15, `(.L_x_10741) ;  /* 0x000000000f087348 */ /* 0x007fea0003c00000 */
[----:B------:R3:W4:Y:S02]  /*1cdf0*/  SHFL.IDX P6, R14, R13, R12, R11 ;  /* 0x0000000c0d0e7389 */ /* 0x00072400000c000b */
[----:B01234-:R-:W-:Y:S01]  /*1ce00*/  ENDCOLLECTIVE ;  /* 0x000000000000791b */ /* 0x01ffe20003800000 */
.L_x_10741:
[----:B------:R-:W-:Y:S05]  /*1ce10*/  BSYNC B1 ;  /* 0x0000000000017941 */ /* 0x000fea0003800000 */
.L_x_10740:
        /* <DEDUP_REMOVED lines=8> */
.L_x_10742:
[----:B------:R-:W-:Y:S01]  /*1cea0*/  IMAD.MOV.U32 R43, RZ, RZ, R14 ;  /* 0x000000ffff2b7224 */ /* 0x000fe200078e000e */
[----:B------:R-:W-:Y:S06]  /*1ceb0*/  BRA `(.L_x_10743) ;  /* 0xfffffe7000107947 */ /* 0x000fec000383ffff */
.L_x_10492:
[----:B-1----:R1:W2:Y:S02]  /*1cec0*/  SYNCS.PHASECHK.TRANS64.TRYWAIT P4, [R0+URZ+0x32490], R93 ;  /* 0x0324905d000075a7 */ /* 0x0022a4000808017f */
[----:B--2---:R-:W-:Y:S05]  /*1ced0*/  @!P4 NANOSLEEP.SYNCS 0x989680 ;  /* 0x009896800000c95d */ /* 0x004fea0003900000 */
[----:B------:R-:W2:Y:S02]  /*1cee0*/  @!P4 SYNCS.PHASECHK.TRANS64 P4, [R0+URZ+0x32490], R93 ;  /* 0x0324905d0000c5a7 */ /* 0x000ea4000808007f */
[----:B--2---:R-:W-:Y:S05]  /*1cef0*/  @!P4 BRA `(.L_x_10492) ;  /* 0xfffffffc00f0c947 */ /* 0x004fea000383ffff */
[----:B------:R-:W-:Y:S05]  /*1cf00*/  BRA `(.L_x_10744) ;  /* 0xfffffe7800dc7947 */ /* 0x000fea000383ffff */
.L_x_10493:
        /* <DEDUP_REMOVED lines=8> */
.L_x_10746:
[----:B------:R-:W-:Y:S05]  /*1cf90*/  BSYNC B1 ;  /* 0x0000000000017941 */ /* 0x000fea0003800000 */
.L_x_10745:
        /* <DEDUP_REMOVED lines=8> */
.L_x_10747:
[----:B------:R-:W-:Y:S01]  /*1d020*/  IMAD.MOV.U32 R11, RZ, RZ, R14 ;  /* 0x000000ffff0b7224 */ /* 0x000fe200078e000e */
[----:B------:R-:W-:Y:S06]  /*1d030*/  BRA `(.L_x_10748) ;  /* 0xfffffe7800a87947 */ /* 0x000fec000383ffff */
.L_x_10498:
        /* <DEDUP_REMOVED lines=8> */
.L_x_10750:
[----:B------:R-:W-:Y:S05]  /*1d0c0*/  BSYNC B1 ;  /* 0x0000000000017941 */ /* 0x000fea0003800000 */
.L_x_10749:
        /* <DEDUP_REMOVED lines=8> */
.L_x_10751:
[----:B------:R-:W-:Y:S01]  /*1d150*/  IMAD.MOV.U32 R94, RZ, RZ, R14 ;  /* 0x000000ffff5e7224 */ /* 0x000fe200078e000e */
[----:B------:R-:W-:Y:S06]  /*1d160*/  BRA `(.L_x_10752) ;  /* 0xfffffe80004c7947 */ /* 0x000fec000383ffff */
.L_x_10503:
[----:B-1----:R1:W2:Y:S02]  /*1d170*/  SYNCS.PHASECHK.TRANS64.TRYWAIT P2, [R0+URZ+0x32490], R93 ;  /* 0x0324905d000075a7 */ /* 0x0022a4000804017f */
[----:B--2---:R-:W-:Y:S05]  /*1d180*/  @!P2 NANOSLEEP.SYNCS 0x989680 ;  /* 0x009896800000a95d */ /* 0x004fea0003900000 */
[----:B------:R-:W2:Y:S02]  /*1d190*/  @!P2 SYNCS.PHASECHK.TRANS64 P2, [R0+URZ+0x32490], R93 ;  /* 0x0324905d0000a5a7 */ /* 0x000ea4000804007f */
[----:B--2---:R-:W-:Y:S05]  /*1d1a0*/  @!P2 BRA `(.L_x_10503) ;  /* 0xfffffffc00f0a947 */ /* 0x004fea000383ffff */
[----:B------:R-:W-:Y:S05]  /*1d1b0*/  BRA `(.L_x_10753) ;  /* 0xfffffe8800487947 */ /* 0x000fea000383ffff */
.L_x_10504:
        /* <DEDUP_REMOVED lines=8> */
.L_x_10755:
[----:B------:R-:W-:Y:S05]  /*1d240*/  BSYNC B1 ;  /* 0x0000000000017941 */ /* 0x000fea0003800000 */
.L_x_10754:
        /* <DEDUP_REMOVED lines=8> */
.L_x_10756:
[----:B------:R-:W-:Y:S05]  /*1d2d0*/  BRA `(.L_x_10757) ;  /* 0xfffffe8800687947 */ /* 0x000fea000383ffff */
.L_x_10507:
        /* <DEDUP_REMOVED lines=8> */
.L_x_10759:
[----:B------:R-:W-:Y:S05]  /*1d360*/  BSYNC B1 ;  /* 0x0000000000017941 */ /* 0x000fea0003800000 */
.L_x_10758:
[----:B------:R-:W-:Y:S01]  /*1d370*/  MOV R13, R36 ;  /* 0x00000024000d7202 */ /* 0x000fe20000000f00 */
[----:B------:R-:W-:Y:S02]  /*1d380*/  IMAD.MOV.U32 R12, RZ, RZ, 0x1 ;  /* 0x00000001ff0c7424 */ /* 0x000fe400078e00ff */
[----:B------:R-:W-:Y:S02]  /*1d390*/  IMAD.MOV.U32 R11, RZ, RZ, 0x1c1f ;  /* 0x00001c1fff0b7424 */ /* 0x000fe400078e00ff */
[----:B------:R-:W-:Y:S02]  /*1d3a0*/  IMAD.MOV.U32 R15, RZ, RZ, -0x1 ;  /* 0xffffffffff0f7424 */ /* 0x000fe400078e00ff */
[----:B------:R-:W-:-:S07]  /*1d3b0*/  IMAD.MOV.U32 R33, RZ, RZ, R14 ;  /* 0x000000ffff217224 */ /* 0x000fce00078e000e */
[----:B------:R-:W-:Y:S05]  /*1d3c0*/  WARPSYNC.COLLECTIVE R15, `(.L_x_10760) ;  /* 0x000000000f087348 */ /* 0x000fea0003c00000 */
[----:B------:R0:W1:Y:S02]  /*1d3d0*/  SHFL.IDX P6, R14, R13, R12, R11 ;  /* 0x0000000c0d0e7389 */ /* 0x00006400000c000b */
[----:B01----:R-:W-:Y:S01]  /*1d3e0*/  ENDCOLLECTIVE ;  /* 0x000000000000791b */ /* 0x003fe20003800000 */
.L_x_10760:
[----:B------:R-:W-:Y:S05]  /*1d3f0*/  BRA `(.L_x_10761) ;  /* 0xfffffe8800687947 */ /* 0x000fea000383ffff */
.L_x_10511:
[----:B------:R0:W0:Y:S02]  /*1d400*/  SYNCS.PHASECHK.TRANS64.TRYWAIT P3, [R0+URZ+0x324b0], R93 ;  /* 0x0324b05d000075a7 */ /* 0x000024000806017f */
[----:B0-----:R-:W-:Y:S05]  /*1d410*/  @!P3 NANOSLEEP.SYNCS 0x989680 ;  /* 0x009896800000b95d */ /* 0x001fea0003900000 */
[----:B------:R-:W0:Y:S02]  /*1d420*/  @!P3 SYNCS.PHASECHK.TRANS64 P3, [R0+URZ+0x324b0], R93 ;  /* 0x0324b05d0000b5a7 */ /* 0x000e24000806007f */
[----:B0-----:R-:W-:Y:S05]  /*1d430*/  @!P3 BRA `(.L_x_10511) ;  /* 0xfffffffc00f0b947 */ /* 0x001fea000383ffff */
[----:B------:R-:W-:Y:S05]  /*1d440*/  BRA `(.L_x_10762) ;  /* 0xfffffe8800e07947 */ /* 0x000fea000383ffff */
.L_x_10521:
[----:B------:R-:W-:Y:S01]  /*1d450*/  BSSY B0, `(.L_x_10763) ;  /* 0x0000007000007945 */ /* 0x000fe20003800000 */
[----:B------:R-:W-:Y:S02]  /*1d460*/  IMAD.MOV.U32 R12, RZ, RZ, RZ ;  /* 0x000000ffff0c7224 */ /* 0x000fe400078e00ff */
[----:B------:R-:W-:Y:S02]  /*1d470*/  IMAD.MOV.U32 R11, RZ, RZ, 0x1f ;  /* 0x0000001fff0b7424 */ /* 0x000fe400078e00ff */
[----:B------:R-:W-:-:S07]  /*1d480*/  IMAD.MOV.U32 R15, RZ, RZ, -0x1 ;  /* 0xffffffffff0f7424 */ /* 0x000fce00078e00ff */
[----:B-----5:R-:W-:Y:S05]  /*1d490*/  WARPSYNC.COLLECTIVE R15, `(.L_x_10764) ;  /* 0x000000000f087348 */ /* 0x020fea0003c00000 */
[----:B------:R0:W1:Y:S02]  /*1d4a0*/  SHFL.IDX P6, R14, R13, R12, R11 ;  /* 0x0000000c0d0e7389 */ /* 0x00006400000c000b */
[----:B01---5:R-:W-:Y:S01]  /*1d4b0*/  ENDCOLLECTIVE ;  /* 0x000000000000791b */ /* 0x023fe20003800000 */
.L_x_10764:
[----:B------:R-:W-:Y:S05]  /*1d4c0*/  BSYNC B0 ;  /* 0x0000000000007941 */ /* 0x000fea0003800000 */
.L_x_10763:
[----:B------:R-:W-:Y:S05]  /*1d4d0*/  BRA `(.L_x_10765) ;  /* 0xfffffe9800cc7947 */ /* 0x000fea000383ffff */
.L_x_10533:
[----:B------:R-:W-:Y:S01]  /*1d4e0*/  BSSY B1, `(.L_x_10766) ;  /* 0x0000008000017945 */ /* 0x000fe20003800000 */
[----:B0-----:R-:W-:Y:S01]  /*1d4f0*/  IMAD.MOV.U32 R13, RZ, RZ, R27 ;  /* 0x000000ffff0d7224 */ /* 0x001fe200078e001b */
[----:B------:R-:W-:Y:S01]  /*1d500*/  MOV R11, 0x1c1f ;  /* 0x00001c1f000b7802 */ /* 0x000fe20000000f00 */
[----:B------:R-:W-:Y:S02]  /*1d510*/  IMAD.MOV.U32 R12, RZ, RZ, RZ ;  /* 0x000000ffff0c7224 */ /* 0x000fe400078e00ff */
[----:B------:R-:W-:-:S07]  /*1d520*/  IMAD.MOV.U32 R15, RZ, RZ, -0x1 ;  /* 0xffffffffff0f7424 */ /* 0x000fce00078e00ff */
[----:B------:R-:W-:Y:S05]  /*1d530*/  WARPSYNC.COLLECTIVE R15, `(.L_x_10767) ;  /* 0x000000000f087348 */ /* 0x000fea0003c00000 */
[----:B------:R0:W1:Y:S02]  /*1d540*/  SHFL.IDX P6, R14, R13, R12, R11 ;  /* 0x0000000c0d0e7389 */ /* 0x00006400000c000b */
[----:B01----:R-:W-:Y:S01]  /*1d550*/  ENDCOLLECTIVE ;  /* 0x000000000000791b */ /* 0x003fe20003800000 */
.L_x_10767:
[----:B------:R-:W-:Y:S05]  /*1d560*/  BSYNC B1 ;  /* 0x0000000000017941 */ /* 0x000fea0003800000 */
.L_x_10766:
        /* <DEDUP_REMOVED lines=8> */
.L_x_10768:
[----:B------:R-:W-:Y:S02]  /*1d5f0*/  IMAD.MOV.U32 R13, RZ, RZ, R25 ;  /* 0x000000ffff0d7224 */ /* 0x000fe400078e0019 */
[----:B------:R-:W-:-:S07]  /*1d600*/  IMAD.MOV.U32 R21, RZ, RZ, R14 ;  /* 0x000000ffff157224 */ /* 0x000fce00078e000e */
[----:B------:R-:W-:Y:S05]  /*1d610*/  WARPSYNC.COLLECTIVE R15, `(.L_x_10769) ;  /* 0x000000000f087348 */ /* 0x000fea0003c00000 */
[----:B------:R0:W1:Y:S02]  /*1d620*/  SHFL.IDX P6, R14, R13, R12, R11 ;  /* 0x0000000c0d0e7389 */ /* 0x00006400000c000b */
[----:B01----:R-:W-:Y:S01]  /*1d630*/  ENDCOLLECTIVE ;  /* 0x000000000000791b */ /* 0x003fe20003800000 */
.L_x_10769:
[----:B------:R-:W-:Y:S01]  /*1d640*/  IMAD.MOV.U32 R13, RZ, RZ, R28 ;  /* 0x000000ffff0d7224 */ /* 0x000fe200078e001c */
[----:B------:R-:W-:-:S07]  /*1d650*/  MOV R25, R14 ;  /* 0x0000000e00197202 */ /* 0x000fce0000000f00 */
[----:B------:R-:W-:Y:S05]  /*1d660*/  WARPSYNC.COLLECTIVE R15, `(.L_x_10770) ;  /* 0x000000000f087348 */ /* 0x000fea0003c00000 */
[----:B------:R0:W1:Y:S02]  /*1d670*/  SHFL.IDX P6, R14, R13, R12, R11 ;  /* 0x0000000c0d0e7389 */ /* 0x00006400000c000b */
[----:B01----:R-:W-:Y:S01]  /*1d680*/  ENDCOLLECTIVE ;  /* 0x000000000000791b */ /* 0x003fe20003800000 */
.L_x_10770:
[----:B------:R-:W-:Y:S01]  /*1d690*/  IMAD.MOV.U32 R20, RZ, RZ, R14 ;  /* 0x000000ffff147224 */ /* 0x000fe200078e000e */
[----:B------:R-:W-:Y:S06]  /*1d6a0*/  BRA `(.L_x_10771) ;  /* 0xfffffe9c00e47947 */ /* 0x000fec000383ffff */
.L_x_10537:
[----:B0-----:R0:W1:Y:S02]  /*1d6b0*/  SYNCS.PHASECHK.TRANS64.TRYWAIT P0, [R19+URZ+0x32400], R28 ;  /* 0x0324001c130075a7 */ /* 0x001064000800017f */
[----:B-1----:R-:W-:Y:S05]  /*1d6c0*/  @!P0 NANOSLEEP.SYNCS 0x989680 ;  /* 0x009896800000895d */ /* 0x002fea0003900000 */
[----:B------:R-:W1:Y:S02]  /*1d6d0*/  @!P0 SYNCS.PHASECHK.TRANS64 P0, [R19+URZ+0x32400], R28 ;  /* 0x0324001c130085a7 */ /* 0x000e64000800007f */
[----:B-1----:R-:W-:Y:S05]  /*1d6e0*/  @!P0 BRA `(.L_x_10537) ;  /* 0xfffffffc00f08947 */ /* 0x002fea000383ffff */
[----:B------:R-:W-:Y:S05]  /*1d6f0*/  BRA `(.L_x_10772) ;  /* 0xfffffea400087947 */ /* 0x000fea000383ffff */
.L_x_10545:
        /* <DEDUP_REMOVED lines=8> */
.L_x_10774:
[----:B------:R-:W-:Y:S05]  /*1d780*/  BSYNC B1 ;  /* 0x0000000000017941 */ /* 0x000fea0003800000 */
.L_x_10773:
        /* <DEDUP_REMOVED lines=8> */
.L_x_10775:
[----:B------:R-:W-:Y:S02]  /*1d810*/  IMAD.MOV.U32 R13, RZ, RZ, R25 ;  /* 0x000000ffff0d7224 */ /* 0x000fe400078e0019 */
[----:B------:R-:W-:-:S07]  /*1d820*/  IMAD.MOV.U32 R20, RZ, RZ, R14 ;  /* 0x000000ffff147224 */ /* 0x000fce00078e000e */
[----:B------:R-:W-:Y:S05]  /*1d830*/  WARPSYNC.COLLECTIVE R15, `(.L_x_10776) ;  /* 0x000000000f087348 */ /* 0x000fea0003c00000 */
[----:B------:R0:W1:Y:S02]  /*1d840*/  SHFL.IDX P6, R14, R13, R12, R11 ;  /* 0x0000000c0d0e7389 */ /* 0x00006400000c000b */
[----:B01----:R-:W-:Y:S01]  /*1d850*/  ENDCOLLECTIVE ;  /* 0x000000000000791b */ /* 0x003fe20003800000 */
.L_x_10776:
[----:B------:R-:W-:Y:S02]  /*1d860*/  IMAD.MOV.U32 R13, RZ, RZ, R28 ;  /* 0x000000ffff0d7224 */ /* 0x000fe400078e001c */
[----:B------:R-:W-:-:S07]  /*1d870*/  IMAD.MOV.U32 R21, RZ, RZ, R14 ;  /* 0x000000ffff157224 */ /* 0x000fce00078e000e */
[----:B------:R-:W-:Y:S05]  /*1d880*/  WARPSYNC.COLLECTIVE R15, `(.L_x_10777) ;  /* 0x000000000f087348 */ /* 0x000fea0003c00000 */
[----:B------:R0:W1:Y:S02]  /*1d890*/  SHFL.IDX P6, R14, R13, R12, R11 ;  /* 0x0000000c0d0e7389 */ /* 0x00006400000c000b */
[----:B01----:R-:W-:Y:S01]  /*1d8a0*/  ENDCOLLECTIVE ;  /* 0x000000000000791b */ /* 0x003fe20003800000 */
.L_x_10777:
[----:B------:R-:W-:Y:S05]  /*1d8b0*/  BRA `(.L_x_10778) ;  /* 0xfffffeac006c7947 */ /* 0x000fea000383ffff */
.L_x_10549:
[----:B0-----:R0:W1:Y:S02]  /*1d8c0*/  SYNCS.PHASECHK.TRANS64.TRYWAIT P1, [R19+URZ+0x32400], R26 ;  /* 0x0324001a130075a7 */ /* 0x001064000802017f */
[----:B-1----:R-:W-:Y:S05]  /*1d8d0*/  @!P1 NANOSLEEP.SYNCS 0x989680 ;  /* 0x009896800000995d */ /* 0x002fea0003900000 */
[----:B------:R-:W1:Y:S02]  /*1d8e0*/  @!P1 SYNCS.PHASECHK.TRANS64 P1, [R19+URZ+0x32400], R26 ;  /* 0x0324001a130095a7 */ /* 0x000e64000802007f */
[----:B-1----:R-:W-:Y:S05]  /*1d8f0*/  @!P1 BRA `(.L_x_10549) ;  /* 0xfffffffc00f09947 */ /* 0x002fea000383ffff */
[----:B------:R-:W-:Y:S05]  /*1d900*/  BRA `(.L_x_10779) ;  /* 0xfffffeb000507947 */ /* 0x000fea000383ffff */
.L_x_10555:
[----:B--2---:R2:W0:Y:S02]  /*1d910*/  SYNCS.PHASECHK.TRANS64.TRYWAIT P1, [R0+URZ+0x32430], R13 ;  /* 0x0324300d000075a7 */ /* 0x004424000802017f */
[----:B0-----:R-:W-:Y:S05]  /*1d920*/  @!P1 NANOSLEEP.SYNCS 0x989680 ;  /* 0x009896800000995d */ /* 0x001fea0003900000 */
[----:B------:R-:W0:Y:S02]  /*1d930*/  @!P1 SYNCS.PHASECHK.TRANS64 P1, [R0+URZ+0x32430], R13 ;  /* 0x0324300d000095a7 */ /* 0x000e24000802007f */
[----:B0-----:R-:W-:Y:S05]  /*1d940*/  @!P1 BRA `(.L_x_10555) ;  /* 0xfffffffc00f09947 */ /* 0x001fea000383ffff */
[----:B------:R-:W-:Y:S05]  /*1d950*/  BRA `(.L_x_10554) ;  /* 0xfffffebc00907947 */ /* 0x000fea000383ffff */
.L_x_10557:
[----:B---3--:R3:W4:Y:S02]  /*1d960*/  SYNCS.PHASECHK.TRANS64.TRYWAIT P1, [R19+URZ+0x32410], R4 ;  /* 0x03241004130075a7 */ /* 0x008724000802017f */
[----:B----4-:R-:W-:Y:S05]  /*1d970*/  @!P1 NANOSLEEP.SYNCS 0x989680 ;  /* 0x009896800000995d */ /* 0x010fea0003900000 */
[----:B------:R-:W4:Y:S02]  /*1d980*/  @!P1 SYNCS.PHASECHK.TRANS64 P1, [R19+URZ+0x32410], R4 ;  /* 0x03241004130095a7 */ /* 0x000f24000802007f */
[----:B----4-:R-:W-:Y:S05]  /*1d990*/  @!P1 BRA `(.L_x_10557) ;  /* 0xfffffffc00f09947 */ /* 0x010fea000383ffff */
[----:B------:R-:W-:Y:S05]  /*1d9a0*/  BRA `(.L_x_10780) ;  /* 0xfffffec0003c7947 */ /* 0x000fea000383ffff */
.L_x_10561:
[----:B------:R0:W0:Y:S02]  /*1d9b0*/  SYNCS.PHASECHK.TRANS64.TRYWAIT P1, [R0+URZ+0x32450], R13 ;  /* 0x0324500d000075a7 */ /* 0x000024000802017f */
[----:B0-----:R-:W-:Y:S05]  /*1d9c0*/  @!P1 NANOSLEEP.SYNCS 0x989680 ;  /* 0x009896800000995d */ /* 0x001fea0003900000 */
[----:B------:R-:W0:Y:S02]  /*1d9d0*/  @!P1 SYNCS.PHASECHK.TRANS64 P1, [R0+URZ+0x32450], R13 ;  /* 0x0324500d000095a7 */ /* 0x000e24000802007f */
[----:B0-----:R-:W-:Y:S05]  /*1d9e0*/  @!P1 BRA `(.L_x_10561) ;  /* 0xfffffffc00f09947 */ /* 0x001fea000383ffff */
[----:B------:R-:W-:Y:S05]  /*1d9f0*/  BRA `(.L_x_10560) ;  /* 0xfffffec0004c7947 */ /* 0x000fea000383ffff */
.L_x_10568:
[----:B-1----:R1:W2:Y:S02]  /*1da00*/  SYNCS.PHASECHK.TRANS64.TRYWAIT P2, [R0+URZ+0x32430], R6 ;  /* 0x03243006000075a7 */ /* 0x0022a4000804017f */
[----:B--2---:R-:W-:Y:S05]  /*1da10*/  @!P2 NANOSLEEP.SYNCS 0x989680 ;  /* 0x009896800000a95d */ /* 0x004fea0003900000 */
[----:B------:R-:W2:Y:S02]  /*1da20*/  @!P2 SYNCS.PHASECHK.TRANS64 P2, [R0+URZ+0x32430], R6 ;  /* 0x032430060000a5a7 */ /* 0x000ea4000804007f */
[----:B--2---:R-:W-:Y:S05]  /*1da30*/  @!P2 BRA `(.L_x_10568) ;  /* 0xfffffffc00f0a947 */ /* 0x004fea000383ffff */
[----:B------:R-:W-:Y:S05]  /*1da40*/  BRA `(.L_x_10567) ;  /* 0xfffffee800f07947 */ /* 0x000fea000383ffff */
.L_x_10572:
[----:B---3--:R3:W4:Y:S02]  /*1da50*/  SYNCS.PHASECHK.TRANS64.TRYWAIT P2, [R0+URZ+0x32450], R6 ;  /* 0x03245006000075a7 */ /* 0x008724000804017f */
[----:B----4-:R-:W-:Y:S05]  /*1da60*/  @!P2 NANOSLEEP.SYNCS 0x989680 ;  /* 0x009896800000a95d */ /* 0x010fea0003900000 */
[----:B------:R-:W4:Y:S02]  /*1da70*/  @!P2 SYNCS.PHASECHK.TRANS64 P2, [R0+URZ+0x32450], R6 ;  /* 0x032450060000a5a7 */ /* 0x000f24000804007f */
[----:B----4-:R-:W-:Y:S05]  /*1da80*/  @!P2 BRA `(.L_x_10572) ;  /* 0xfffffffc00f0a947 */ /* 0x010fea000383ffff */
[----:B------:R-:W-:Y:S05]  /*1da90*/  BRA `(.L_x_10571) ;  /* 0xfffffeec00887947 */ /* 0x000fea000383ffff */
.L_x_10580:
[----:B------:R-:W-:Y:S01]  /*1daa0*/  IMAD.MOV.U32 R13, RZ, RZ, R20 ;  /* 0x000000ffff0d7224 */ /* 0x000fe200078e0014 */
[----:B------:R-:W-:Y:S01]  /*1dab0*/  MOV R11, 0x181f ;  /* 0x0000181f000b7802 */ /* 0x000fe20000000f00 */
[----:B------:R-:W-:Y:S02]  /*1dac0*/  IMAD.MOV.U32 R12, RZ, RZ, RZ ;  /* 0x000000ffff0c7224 */ /* 0x000fe400078e00ff */
[----:B------:R-:W-:-:S07]  /*1dad0*/  IMAD.MOV.U32 R15, RZ, RZ, -0x1 ;  /* 0xffffffffff0f7424 */ /* 0x000fce00078e00ff */
[----:B-----5:R-:W-:Y:S05]  /*1dae0*/  WARPSYNC.COLLECTIVE R15, `(.L_x_10781) ;  /* 0x000000000f087348 */ /* 0x020fea0003c00000 */
[----:B------:R0:W1:Y:S02]  /*1daf0*/  SHFL.IDX P6, R14, R13, R12, R11 ;  /* 0x0000000c0d0e7389 */ /* 0x00006400000c000b */
[----:B01---5:R-:W-:Y:S01]  /*1db00*/  ENDCOLLECTIVE ;  /* 0x000000000000791b */ /* 0x023fe20003800000 */
.L_x_10781:
[----:B------:R-:W-:Y:S02]  /*1db10*/  IMAD.MOV.U32 R13, RZ, RZ, R3 ;  /* 0x000000ffff0d7224 */ /* 0x000fe400078e0003 */
[----:B------:R-:W-:-:S07]  /*1db20*/  IMAD.MOV.U32 R48, RZ, RZ, R14 ;  /* 0x000000ffff307224 */ /* 0x000fce00078e000e */
[----:B------:R-:W-:Y:S05]  /*1db30*/  WARPSYNC.COLLECTIVE R15, `(.L_x_10782) ;  /* 0x000000000f087348 */ /* 0x000fea0003c00000 */
[----:B------:R0:W1:Y:S02]  /*1db40*/  SHFL.IDX P6, R14, R13, R12, R11 ;  /* 0x0000000c0d0e7389 */ /* 0x00006400000c000b */
[----:B01----:R-:W-:Y:S01]  /*1db50*/  ENDCOLLECTIVE ;  /* 0x000000000000791b */ /* 0x003fe20003800000 */
.L_x_10782:
[----:B------:R-:W-:Y:S05]  /*1db60*/  BRA `(.L_x_10783) ;  /* 0xffffff3c00687947 */ /* 0x000fea000383ffff */
.L_x_10583:
[----:B------:R-:W-:Y:S01]  /*1db70*/  BSSY B1, `(.L_x_10784) ;  /* 0x0000008000017945 */ /* 0x000fe20003800000 */
[----:B---3--:R-:W-:Y:S02]  /*1db80*/  IMAD.MOV.U32 R13, RZ, RZ, R20 ;  /* 0x000000ffff0d7224 */ /* 0x008fe400078e0014 */
[----:B------:R-:W-:Y:S02]  /*1db90*/  IMAD.MOV.U32 R12, RZ, RZ, 0x1 ;  /* 0x00000001ff0c7424 */ /* 0x000fe400078e00ff */
[----:B------:R-:W-:Y:S02]  /*1dba0*/  IMAD.MOV.U32 R11, RZ, RZ, 0x181f ;  /* 0x0000181fff0b7424 */ /* 0x000fe400078e00ff */
[----:B------:R-:W-:-:S07]  /*1dbb0*/  IMAD.MOV.U32 R15, RZ, RZ, -0x1 ;  /* 0xffffffffff0f7424 */ /* 0x000fce00078e00ff */
[----:B012--5:R-:W-:Y:S05]  /*1dbc0*/  WARPSYNC.COLLECTIVE R15, `(.L_x_10785) ;  /* 0x000000000f087348 */ /* 0x027fea0003c00000 */
[----:B--2---:R2:W3:Y:S02]  /*1dbd0*/  SHFL.IDX P6, R14, R13, R12, R11 ;  /* 0x0000000c0d0e7389 */ /* 0x0044e400000c000b */
[----:B0123-5:R-:W-:Y:S01]  /*1dbe0*/  ENDCOLLECTIVE ;  /* 0x000000000000791b */ /* 0x02ffe20003800000 */
.L_x_10785:
[----:B------:R-:W-:Y:S05]  /*1dbf0*/  BSYNC B1 ;  /* 0x0000000000017941 */ /* 0x000fea0003800000 */
.L_x_10784:
        /* <DEDUP_REMOVED lines=8> */
.L_x_10786:
[----:B------:R-:W-:Y:S05]  /*1dc80*/  BRA `(.L_x_10787) ;  /* 0xffffff3c00b07947 */ /* 0x000fea000383ffff */
.L_x_10586:
[----:B------:R-:W-:Y:S01]  /*1dc90*/  BSSY B1, `(.L_x_10788) ;  /* 0x0000008000017945 */ /* 0x000fe20003800000 */
[----:B------:R-:W-:Y:S02]  /*1dca0*/  IMAD.MOV.U32 R13, RZ, RZ, R20 ;  /* 0x000000ffff0d7224 */ /* 0x000fe400078e0014 */
[----:B------:R-:W-:Y:S02]  /*1dcb0*/  IMAD.MOV.U32 R12, RZ, RZ, 0x2 ;  /* 0x00000002ff0c7424 */ /* 0x000fe400078e00ff */
[----:B--2---:R-:W-:Y:S02]  /*1dcc0*/  IMAD.MOV.U32 R11, RZ, RZ, 0x181f ;  /* 0x0000181fff0b7424 */ /* 0x004fe400078e00ff */
[----:B------:R-:W-:-:S07]  /*1dcd0*/  IMAD.MOV.U32 R15, RZ, RZ, -0x1 ;  /* 0xffffffffff0f7424 */ /* 0x000fce00078e00ff */
[----:B01-34-:R-:W-:Y:S05]  /*1dce0*/  WARPSYNC.COLLECTIVE R15, `(.L_x_10789) ;  /* 0x000000000f087348 */ /* 0x01bfea0003c00000 */
[----:B------:R2:W0:Y:S02]  /*1dcf0*/  SHFL.IDX P6, R14, R13, R12, R11 ;  /* 0x0000000c0d0e7389 */ /* 0x00042400000c000b */
[----:B01234-:R-:W-:Y:S01]  /*1dd00*/  ENDCOLLECTIVE ;  /* 0x000000000000791b */ /* 0x01ffe20003800000 */
.L_x_10789:
[----:B------:R-:W-:Y:S05]  /*1dd10*/  BSYNC B1 ;  /* 0x0000000000017941 */ /* 0x000fea0003800000 */
.L_x_10788:
        /* <DEDUP_REMOVED lines=8> */
.L_x_10790:
[----:B------:R-:W-:Y:S05]  /*1dda0*/  BRA `(.L_x_10791) ;  /* 0xffffff3c00f87947 */ /* 0x000fea000383ffff */
.L_x_10589:
[----:B------:R-:W-:Y:S01]  /*1ddb0*/  BSSY B1, `(.L_x_10792) ;  /* 0x0000008000017945 */ /* 0x000fe20003800000 */
[----:B------:R-:W-:Y:S02]  /*1ddc0*/  IMAD.MOV.U32 R13, RZ, RZ, R20 ;  /* 0x000000ffff0d7224 */ /* 0x000fe400078e0014 */
[----:B------:R-:W-:Y:S02]  /*1ddd0*/  IMAD.MOV.U32 R12, RZ, RZ, 0x3 ;  /* 0x00000003ff0c7424 */ /* 0x000fe400078e00ff */
[----:B0-----:R-:W-:Y:S02]  /*1dde0*/  IMAD.MOV.U32 R11, RZ, RZ, 0x181f ;  /* 0x0000181fff0b7424 */ /* 0x001fe400078e00ff */
[----:B------:R-:W-:-:S07]  /*1ddf0*/  IMAD.MOV.U32 R15, RZ, RZ, -0x1 ;  /* 0xffffffffff0f7424 */ /* 0x000fce00078e00ff */
[----:B-1234-:R-:W-:Y:S05]  /*1de00*/  WARPSYNC.COLLECTIVE R15, `(.L_x_10793) ;  /* 0x000000000f087348 */ /* 0x01efea0003c00000 */
[----:B------:R0:W0:Y:S02]  /*1de10*/  SHFL.IDX P6, R14, R13, R12, R11 ;  /* 0x0000000c0d0e7389 */ /* 0x00002400000c000b */
[----:B01234-:R-:W-:Y:S01]  /*1de20*/  ENDCOLLECTIVE ;  /* 0x000000000000791b */ /* 0x01ffe20003800000 */
.L_x_10793:
[----:B------:R-:W-:Y:S05]  /*1de30*/  BSYNC B1 ;  /* 0x0000000000017941 */ /* 0x000fea0003800000 */
.L_x_10792:
        /* <DEDUP_REMOVED lines=8> */
.L_x_10794:
[----:B------:R-:W-:Y:S05]  /*1dec0*/  BRA `(.L_x_10795) ;  /* 0xffffff4000407947 */ /* 0x000fea000383ffff */
.L_x_10591:
[----:B------:R-:W-:Y:S02]  /*1ded0*/  IMAD.MOV.U32 R13, RZ, RZ, R8 ;  /* 0x000000ffff0d7224 */ /* 0x000fe400078e0008 */
[----:B------:R-:W-:Y:S02]  /*1dee0*/  IMAD.MOV.U32 R12, RZ, RZ, RZ ;  /* 0x000000ffff0c7224 */ /* 0x000fe400078e00ff */
[----:B------:R-:W-:Y:S02]  /*1def0*/  IMAD.MOV.U32 R11, RZ, RZ, 0x1c1f ;  /* 0x00001c1fff0b7424 */ /* 0x000fe400078e00ff */
[----:B------:R-:W-:-:S07]  /*1df00*/  IMAD.MOV.U32 R15, RZ, RZ, -0x1 ;  /* 0xffffffffff0f7424 */ /* 0x000fce00078e00ff */
[----:B------:R-:W-:Y:S05]  /*1df10*/  WARPSYNC.COLLECTIVE R15, `(.L_x_10796) ;  /* 0x000000000f087348 */ /* 0x000fea0003c00000 */
[----:B------:R0:W1:Y:S02]  /*1df20*/  SHFL.IDX P6, R14, R13, R12, R11 ;  /* 0x0000000c0d0e7389 */ /* 0x00006400000c000b */
[----:B01----:R-:W-:Y:S01]  /*1df30*/  ENDCOLLECTIVE ;  /* 0x000000000000791b */ /* 0x003fe20003800000 */
.L_x_10796:
[----:B------:R-:W-:Y:S01]  /*1df40*/  MOV R13, R3 ;  /* 0x00000003000d7202 */ /* 0x000fe20000000f00 */
[----:B------:R-:W-:-:S07]  /*1df50*/  IMAD.MOV.U32 R9, RZ, RZ, R14 ;  /* 0x000000ffff097224 */ /* 0x000fce00078e000e */
[----:B------:R-:W-:Y:S05]  /*1df60*/  WARPSYNC.COLLECTIVE R15, `(.L_x_10797) ;  /* 0x000000000f087348 */ /* 0x000fea0003c00000 */
[----:B------:R0:W1:Y:S02]  /*1df70*/  SHFL.IDX P6, R14, R13, R12, R11 ;  /* 0x0000000c0d0e7389 */ /* 0x00006400000c000b */
[----:B01----:R-:W-:Y:S01]  /*1df80*/  ENDCOLLECTIVE ;  /* 0x000000000000791b */ /* 0x003fe20003800000 */
.L_x_10797:
[----:B------:R-:W-:Y:S01]  /*1df90*/  IMAD.MOV.U32 R12, RZ, RZ, R14 ;  /* 0x000000ffff0c7224 */ /* 0x000fe200078e000e */
[----:B------:R-:W-:Y:S06]  /*1dfa0*/  BRA `(.L_x_10798) ;  /* 0xffffff4400407947 */ /* 0x000fec000383ffff */
.L_x_10594:
[----:B------:R-:W-:Y:S01]  /*1dfb0*/  BSSY B1, `(.L_x_10799) ;  /* 0x0000008000017945 */ /* 0x000fe20003800000 */
[----:B---3--:R-:W-:Y:S02]  /*1dfc0*/  IMAD.MOV.U32 R13, RZ, RZ, R8 ;  /* 0x000000ffff0d7224 */ /* 0x008fe400078e0008 */
[----:B--2---:R-:W-:Y:S02]  /*1dfd0*/  IMAD.MOV.U32 R12, RZ, RZ, 0x1 ;  /* 0x00000001ff0c7424 */ /* 0x004fe400078e00ff */
[----:B------:R-:W-:Y:S02]  /*1dfe0*/  IMAD.MOV.U32 R11, RZ, RZ, 0x1c1f ;  /* 0x00001c1fff0b7424 */ /* 0x000fe400078e00ff */
[----:B------:R-:W-:-:S07]  /*1dff0*/  IMAD.MOV.U32 R15, RZ, RZ, -0x1 ;  /* 0xffffffffff0f7424 */ /* 0x000fce00078e00ff */
[----:B01----:R-:W-:Y:S05]  /*1e000*/  WARPSYNC.COLLECTIVE R15, `(.L_x_10800) ;  /* 0x000000000f087348 */ /* 0x003fea0003c00000 */
[----:B------:R2:W3:Y:S02]  /*1e010*/  SHFL.IDX P6, R14, R13, R12, R11 ;  /* 0x0000000c0d0e7389 */ /* 0x0004e400000c000b */
[----:B0123--:R-:W-:Y:S01]  /*1e020*/  ENDCOLLECTIVE ;  /* 0x000000000000791b */ /* 0x00ffe20003800000 */
.L_x_10800:
[----:B------:R-:W-:Y:S05]  /*1e030*/  BSYNC B1 ;  /* 0x0000000000017941 */ /* 0x000fea0003800000 */
.L_x_10799:
        /* <DEDUP_REMOVED lines=8> */
.L_x_10801:
[----:B------:R-:W-:Y:S01]  /*1e0c0*/  IMAD.MOV.U32 R3, RZ, RZ, R14 ;  /* 0x000000ffff037224 */ /* 0x000fe200078e000e */
[----:B------:R-:W-:Y:S06]  /*1e0d0*/  BRA `(.L_x_10802) ;  /* 0xffffff5000187947 */ /* 0x000fec000383ffff */
.L_x_10598:
[----:B------:R-:W-:Y:S02]  /*1e0e0*/  IMAD.MOV.U32 R13, RZ, RZ, R20 ;  /* 0x000000ffff0d7224 */ /* 0x000fe400078e0014 */
[----:B------:R-:W-:Y:S02]  /*1e0f0*/  IMAD.MOV.U32 R12, RZ, RZ, RZ ;  /* 0x000000ffff0c7224 */ /* 0x000fe400078e00ff */
[----:B------:R-:W-:Y:S02]  /*1e100*/  IMAD.MOV.U32 R11, RZ, RZ, 0x181f ;  /* 0x0000181fff0b7424 */ /* 0x000fe400078e00ff */
[----:B------:R-:W-:-:S07]  /*1e110*/  IMAD.MOV.U32 R15, RZ, RZ, -0x1 ;  /* 0xffffffffff0f7424 */ /* 0x000fce00078e00ff */
[----:B0-----:R-:W-:Y:S05]  /*1e120*/  WARPSYNC.COLLECTIVE R15, `(.L_x_10803) ;  /* 0x000000000f087348 */ /* 0x001fea0003c00000 */
[----:B------:R1:W2:Y:S02]  /*1e130*/  SHFL.IDX P6, R14, R13, R12, R11 ;  /* 0x0000000c0d0e7389 */ /* 0x0002a400000c000b */
[----:B012---:R-:W-:Y:S01]  /*1e140*/  ENDCOLLECTIVE ;  /* 0x000000000000791b */ /* 0x007fe20003800000 */
.L_x_10803:
[----:B------:R-:W-:Y:S02]  /*1e150*/  IMAD.MOV.U32 R13, RZ, RZ, R3 ;  /* 0x000000ffff0d7224 */ /* 0x000fe400078e0003 */
[----:B------:R-:W-:-:S07]  /*1e160*/  IMAD.MOV.U32 R0, RZ, RZ, R14 ;  /* 0x000000ffff007224 */ /* 0x000fce00078e000e */
[----:B------:R-:W-:Y:S05]  /*1e170*/  WARPSYNC.COLLECTIVE R15, `(.L_x_10804) ;  /* 0x000000000f087348 */ /* 0x000fea0003c00000 */
[----:B------:R0:W1:Y:S02]  /*1e180*/  SHFL.IDX P6, R14, R13, R12, R11 ;  /* 0x0000000c0d0e7389 */ /* 0x00006400000c000b */
[----:B01----:R-:W-:Y:S01]  /*1e190*/  ENDCOLLECTIVE ;  /* 0x000000000000791b */ /* 0x003fe20003800000 */
.L_x_10804:
[----:B------:R-:W-:Y:S05]  /*1e1a0*/  BRA `(.L_x_10805) ;  /* 0xffffff6400587947 */ /* 0x000fea000383ffff */
.L_x_10601:
[----:B------:R-:W-:Y:S01]  /*1e1b0*/  BSSY B1, `(.L_x_10806) ;  /* 0x0000008000017945 */ /* 0x000fe20003800000 */
[----:B------:R-:W-:Y:S01]  /*1e1c0*/  MOV R13, R20 ;  /* 0x00000014000d7202 */ /* 0x000fe20000000f00 */
[----:B------:R-:W-:Y:S02]  /*1e1d0*/  IMAD.MOV.U32 R12, RZ, RZ, 0x1 ;  /* 0x00000001ff0c7424 */ /* 0x000fe400078e00ff */
[----:B----4-:R-:W-:Y:S02]  /*1e1e0*/  IMAD.MOV.U32 R11, RZ, RZ, 0x181f ;  /* 0x0000181fff0b7424 */ /* 0x010fe400078e00ff */
[----:B------:R-:W-:-:S07]  /*1e1f0*/  IMAD.MOV.U32 R15, RZ, RZ, -0x1 ;  /* 0xffffffffff0f7424 */ /* 0x000fce00078e00ff */
[----:B0123--:R-:W-:Y:S05]  /*1e200*/  WARPSYNC.COLLECTIVE R15, `(.L_x_10807) ;  /* 0x000000000f087348 */ /* 0x00ffea0003c00000 */
[----:B---3--:R3:W4:Y:S02]  /*1e210*/  SHFL.IDX P6, R14, R13, R12, R11 ;  /* 0x0000000c0d0e7389 */ /* 0x00872400000c000b */
[----:B01234-:R-:W-:Y:S01]  /*1e220*/  ENDCOLLECTIVE ;  /* 0x000000000000791b */ /* 0x01ffe20003800000 */
.L_x_10807:
[----:B------:R-:W-:Y:S05]  /*1e230*/  BSYNC B1 ;  /* 0x0000000000017941 */ /* 0x000fea0003800000 */
.L_x_10806:
        /* <DEDUP_REMOVED lines=8> */
.L_x_10808:
[----:B------:R-:W-:Y:S05]  /*1e2c0*/  BRA `(.L_x_10809) ;  /* 0xffffff6400a47947 */ /* 0x000fea000383ffff */
.L_x_10604:
        /* <DEDUP_REMOVED lines=8> */
.L_x_10811:
[----:B------:R-:W-:Y:S05]  /*1e350*/  BSYNC B1 ;  /* 0x0000000000017941 */ /* 0x000fea0003800000 */
.L_x_10810:
        /* <DEDUP_REMOVED lines=8> */
.L_x_10812:
[----:B------:R-:W-:Y:S05]  /*1e3e0*/  BRA `(.L_x_10813) ;  /* 0xffffff6400ec7947 */ /* 0x000fea000383ffff */
.L_x_10607:
[----:B------:R-:W-:Y:S01]  /*1e3f0*/  BSSY B1, `(.L_x_10814) ;  /* 0x0000008000017945 */ /* 0x000fe20003800000 */
[----:B------:R-:W-:Y:S01]  /*1e400*/  MOV R13, R20 ;  /* 0x00000014000d7202 */ /* 0x000fe20000000f00 */
[----:B------:R-:W-:Y:S02]  /*1e410*/  IMAD.MOV.U32 R12, RZ, RZ, 0x3 ;  /* 0x00000003ff0c7424 */ /* 0x000fe400078e00ff */
[----:B----4-:R-:W-:Y:S02]  /*1e420*/  IMAD.MOV.U32 R11, RZ, RZ, 0x181f ;  /* 0x0000181fff0b7424 */ /* 0x010fe400078e00ff */
[----:B------:R-:W-:-:S07]  /*1e430*/  IMAD.MOV.U32 R15, RZ, RZ, -0x1 ;  /* 0xffffffffff0f7424 */ /* 0x000fce00078e00ff */
[----:B0123--:R-:W-:Y:S05]  /*1e440*/  WARPSYNC.COLLECTIVE R15, `(.L_x_10815) ;  /* 0x000000000f087348 */ /* 0x00ffea0003c00000 */
[----:B0-----:R0:W4:Y:S02]  /*1e450*/  SHFL.IDX P6, R14, R13, R12, R11 ;  /* 0x0000000c0d0e7389 */ /* 0x00112400000c000b */
[----:B01234-:R-:W-:Y:S01]  /*1e460*/  ENDCOLLECTIVE ;  /* 0x000000000000791b */ /* 0x01ffe20003800000 */
.L_x_10815:
[----:B------:R-:W-:Y:S05]  /*1e470*/  BSYNC B1 ;  /* 0x0000000000017941 */ /* 0x000fea0003800000 */
.L_x_10814:
        /* <DEDUP_REMOVED lines=8> */
.L_x_10816:
[----:B------:R-:W-:Y:S05]  /*1e500*/  BRA `(.L_x_10817) ;  /* 0xffffff6800347947 */ /* 0x000fea000383ffff */
.L_x_10624:
[----:B------:R-:W0:Y:S01]  /*1e510*/  S2R R9, SR_TID.X ;  /* 0x0000000000097919 */ /* 0x000e220000002100 */
[----:B------:R-:W-:Y:S01]  /*1e520*/  BSSY B1, `(.L_x_10818) ;  /* 0x000000a000017945 */ /* 0x000fe20003800000 */
[----:B------:R-:W-:Y:S02]  /*1e530*/  IMAD.MOV.U32 R12, RZ, RZ, RZ ;  /* 0x000000ffff0c7224 */ /* 0x000fe400078e00ff */
[----:B------:R-:W-:Y:S02]  /*1e540*/  IMAD.MOV.U32 R11, RZ, RZ, 0x1f ;  /* 0x0000001fff0b7424 */ /* 0x000fe400078e00ff */
[----:B------:R-:W-:Y:S01]  /*1e550*/  IMAD.MOV.U32 R15, RZ, RZ, -0x1 ;  /* 0xffffffffff0f7424 */ /* 0x000fe200078e00ff */
[----:B0-----:R-:W-:-:S04]  /*1e560*/  SHF.R.U32.HI R9, RZ, 0x5, R9 ;  /* 0x00000005ff097819 */ /* 0x001fc80000011609 */
[----:B------:R-:W-:-:S04]  /*1e570*/  LOP3.LUT R9, R9, 0x3, RZ, 0xc0, !PT ;  /* 0x0000000309097812 */ /* 0x000fc800078ec0ff */
[----:B------:R-:W-:-:S07]  /*1e580*/  MOV R13, R9 ;  /* 0x00000009000d7202 */ /* 0x000fce0000000f00 */
[----:B-1----:R-:W-:Y:S05]  /*1e590*/  WARPSYNC.COLLECTIVE R15, `(.L_x_10819) ;  /* 0x000000000f087348 */ /* 0x002fea0003c00000 */
[----:B------:R0:W2:Y:S02]  /*1e5a0*/  SHFL.IDX P6, R14, R13, R12, R11 ;  /* 0x0000000c0d0e7389 */ /* 0x0000a400000c000b */
[----:B012---:R-:W-:Y:S01]  /*1e5b0*/  ENDCOLLECTIVE ;  /* 0x000000000000791b */ /* 0x007fe20003800000 */
.L_x_10819:
[----:B------:R-:W-:Y:S05]  /*1e5c0*/  BSYNC B1 ;  /* 0x0000000000017941 */ /* 0x000fea0003800000 */
.L_x_10818:
[----:B------:R-:W-:Y:S05]  /*1e5d0*/  BRA `(.L_x_10820) ;  /* 0xffffff8000447947 */ /* 0x000fea000383ffff */
.L_x_10626:
[----:B------:R-:W-:Y:S01]  /*1e5e0*/  BSSY B1, `(.L_x_10821) ;  /* 0x0000006000017945 */ /* 0x000fe20003800000 */
[----:B------:R-:W-:-:S07]  /*1e5f0*/  IMAD.MOV.U32 R15, RZ, RZ, -0x1 ;  /* 0xffffffffff0f7424 */ /* 0x000fce00078e00ff */
[----:B01----:R-:W-:Y:S05]  /*1e600*/  WARPSYNC.COLLECTIVE R15, `(.L_x_10822) ;  /* 0x000000000f0c7348 */ /* 0x003fea0003c00000 */
[----:B------:R-:W-:Y:S02]  /*1e610*/  ELECT P6, UR62, PT ;  /* 0x00000000003e782f */ /* 0x000fe400038c0000 */
[----:B------:R-:W-:Y:S01]  /*1e620*/  MOV R14, UR62 ;  /* 0x0000003e000e7c02 */ /* 0x000fe20008000f00 */
[----:B01----:R-:W-:Y:S10]  /*1e630*/  ENDCOLLECTIVE ;  /* 0x000000000000791b */ /* 0x003ff40003800000 */
.L_x_10822:
[----:B------:R-:W-:Y:S05]  /*1e640*/  BSYNC B1 ;  /* 0x0000000000017941 */ /* 0x000fea0003800000 */
.L_x_10821:
[----:B------:R-:W-:Y:S05]  /*1e650*/  BRA `(.L_x_10625) ;  /* 0xffffff80003c7947 */ /* 0x000fea000383ffff */
.L_x_10628:
[----:B0-----:R0:W2:Y:S02]  /*1e660*/  SYNCS.PHASECHK.TRANS64.TRYWAIT P0, [R22+URZ+0x32420], R7 ;  /* 0x03242007160075a7 */ /* 0x0010a4000800017f */
[----:B--2---:R-:W-:Y:S05]  /*1e670*/  @!P0 NANOSLEEP.SYNCS 0x989680 ;  /* 0x009896800000895d */ /* 0x004fea0003900000 */
[----:B------:R-:W2:Y:S02]  /*1e680*/  @!P0 SYNCS.PHASECHK.TRANS64 P0, [R22+URZ+0x32420], R7 ;  /* 0x03242007160085a7 */ /* 0x000ea4000800007f */
[----:B--2---:R-:W-:Y:S05]  /*1e690*/  @!P0 BRA `(.L_x_10628) ;  /* 0xfffffffc00f08947 */ /* 0x004fea000383ffff */
[----:B------:R-:W-:Y:S05]  /*1e6a0*/  BRA `(.L_x_10823) ;  /* 0xffffff80004c7947 */ /* 0x000fea000383ffff */
.L_x_10632:
[----:B0-----:R0:W2:Y:S02]  /*1e6b0*/  SYNCS.PHASECHK.TRANS64.TRYWAIT P0, [R7+URZ+0x324a0], R8 ;  /* 0x0324a008070075a7 */ /* 0x0010a4000800017f */
[----:B--2---:R-:W-:Y:S05]  /*1e6c0*/  @!P0 NANOSLEEP.SYNCS 0x989680 ;  /* 0x009896800000895d */ /* 0x004fea0003900000 */
[----:B------:R-:W2:Y:S02]  /*1e6d0*/  @!P0 SYNCS.PHASECHK.TRANS64 P0, [R7+URZ+0x324a0], R8 ;  /* 0x0324a008070085a7 */ /* 0x000ea4000800007f */
[----:B--2---:R-:W-:Y:S05]  /*1e6e0*/  @!P0 BRA `(.L_x_10632) ;  /* 0xfffffffc00f08947 */ /* 0x004fea000383ffff */
[----:B------:R-:W-:Y:S05]  /*1e6f0*/  BRA `(.L_x_10824) ;  /* 0xffffff8000647947 */ /* 0x000fea000383ffff */
.L_x_10637:
[----:B--2---:R2:W3:Y:S02]  /*1e700*/  SYNCS.PHASECHK.TRANS64.TRYWAIT P0, [R7+URZ+0x324c0], R8 ;  /* 0x0324c008070075a7 */ /* 0x0044e4000800017f */
[----:B---3--:R-:W-:Y:S05]  /*1e710*/  @!P0 NANOSLEEP.SYNCS 0x989680 ;  /* 0x009896800000895d */ /* 0x008fea0003900000 */
[----:B------:R-:W3:Y:S02]  /*1e720*/  @!P0 SYNCS.PHASECHK.TRANS64 P0, [R7+URZ+0x324c0], R8 ;  /* 0x0324c008070085a7 */ /* 0x000ee4000800007f */
[----:B---3--:R-:W-:Y:S05]  /*1e730*/  @!P0 BRA `(.L_x_10637) ;  /* 0xfffffffc00f08947 */ /* 0x008fea000383ffff */
[----:B------:R-:W-:Y:S05]  /*1e740*/  BRA `(.L_x_10825) ;  /* 0xffffff8000e07947 */ /* 0x000fea000383ffff */
.L_x_10647:
[----:B0-----:R0:W2:Y:S02]  /*1e750*/  SYNCS.PHASECHK.TRANS64.TRYWAIT P2, [R6+URZ+0x324a0], R7 ;  /* 0x0324a007060075a7 */ /* 0x0010a4000804017f */
[----:B--2---:R-:W-:Y:S05]  /*1e760*/  @!P2 NANOSLEEP.SYNCS 0x989680 ;  /* 0x009896800000a95d */ /* 0x004fea0003900000 */
[----:B------:R-:W2:Y:S02]  /*1e770*/  @!P2 SYNCS.PHASECHK.TRANS64 P2, [R6+URZ+0x324a0], R7 ;  /* 0x0324a0070600a5a7 */ /* 0x000ea4000804007f */
[----:B--2---:R-:W-:Y:S05]  /*1e780*/  @!P2 BRA `(.L_x_10647) ;  /* 0xfffffffc00f0a947 */ /* 0x004fea000383ffff */
[----:B------:R-:W-:Y:S05]  /*1e790*/  BRA `(.L_x_10826) ;  /* 0xffffff8800547947 */ /* 0x000fea000383ffff */
.L_x_10652:
[----:B--2---:R2:W3:Y:S02]  /*1e7a0*/  SYNCS.PHASECHK.TRANS64.TRYWAIT P2, [R6+URZ+0x324c0], R7 ;  /* 0x0324c007060075a7 */ /* 0x0044e4000804017f */
[----:B---3--:R-:W-:Y:S05]  /*1e7b0*/  @!P2 NANOSLEEP.SYNCS 0x989680 ;  /* 0x009896800000a95d */ /* 0x008fea0003900000 */
[----:B------:R-:W3:Y:S02]  /*1e7c0*/  @!P2 SYNCS.PHASECHK.TRANS64 P2, [R6+URZ+0x324c0], R7 ;  /* 0x0324c0070600a5a7 */ /* 0x000ee4000804007f */
[----:B---3--:R-:W-:Y:S05]  /*1e7d0*/  @!P2 BRA `(.L_x_10652) ;  /* 0xfffffffc00f0a947 */ /* 0x008fea000383ffff */
[----:B------:R-:W-:Y:S05]  /*1e7e0*/  BRA `(.L_x_10827) ;  /* 0xffffff8800cc7947 */ /* 0x000fea000383ffff */
.L_x_10670:
[----:B------:R-:W1:Y:S01]  /*1e7f0*/  S2R R11, SR_TID.X ;  /* 0x00000000000b7919 */ /* 0x000e620000002100 */
[----:B------:R-:W-:Y:S01]  /*1e800*/  BSSY B0, `(.L_x_10828) ;  /* 0x000000a000007945 */ /* 0x000fe20003800000 */
[----:B------:R-:W-:Y:S02]  /*1e810*/  IMAD.MOV.U32 R12, RZ, RZ, RZ ;  /* 0x000000ffff0c7224 */ /* 0x000fe400078e00ff */
[----:B------:R-:W-:Y:S01]  /*1e820*/  IMAD.MOV.U32 R15, RZ, RZ, -0x1 ;  /* 0xffffffffff0f7424 */ /* 0x000fe200078e00ff */
[----:B-1----:R-:W-:-:S04]  /*1e830*/  SHF.R.U32.HI R11, RZ, 0x5, R11 ;  /* 0x00000005ff0b7819 */ /* 0x002fc8000001160b */
[----:B------:R-:W-:-:S05]  /*1e840*/  LOP3.LUT R11, R11, 0x3, RZ, 0xc0, !PT ;  /* 0x000000030b0b7812 */ /* 0x000fca00078ec0ff */
[----:B------:R-:W-:Y:S02]  /*1e850*/  IMAD.MOV.U32 R13, RZ, RZ, R11 ;  /* 0x000000ffff0d7224 */ /* 0x000fe400078e000b */
[----:B------:R-:W-:-:S07]  /*1e860*/  IMAD.MOV.U32 R11, RZ, RZ, 0x1f ;  /* 0x0000001fff0b7424 */ /* 0x000fce00078e00ff */
[----:B0----5:R-:W-:Y:S05]  /*1e870*/  WARPSYNC.COLLECTIVE R15, `(.L_x_10829) ;  /* 0x000000000f087348 */ /* 0x021fea0003c00000 */
[----:B------:R1:W2:Y:S02]  /*1e880*/  SHFL.IDX P6, R14, R13, R12, R11 ;  /* 0x0000000c0d0e7389 */ /* 0x0002a400000c000b */
[----:B012--5:R-:W-:Y:S01]  /*1e890*/  ENDCOLLECTIVE ;  /* 0x000000000000791b */ /* 0x027fe20003800000 */
.L_x_10829:
[----:B------:R-:W-:Y:S05]  /*1e8a0*/  BSYNC B0 ;  /* 0x0000000000007941 */ /* 0x000fea0003800000 */
.L_x_10828:
[----:B------:R-:W-:Y:S05]  /*1e8b0*/  BRA `(.L_x_10830) ;  /* 0xffffff9800e87947 */ /* 0x000fea000383ffff */
.L_x_10673:
[----:B-1----:R1:W2:Y:S02]  /*1e8c0*/  SYNCS.PHASECHK.TRANS64.TRYWAIT P0, [R29+URZ+0x32440], R0 ;  /* 0x032440001d0075a7 */ /* 0x0022a4000800017f */
[----:B--2---:R-:W-:Y:S05]  /*1e8d0*/  @!P0 NANOSLEEP.SYNCS 0x989680 ;  /* 0x009896800000895d */ /* 0x004fea0003900000 */
[----:B------:R-:W2:Y:S02]  /*1e8e0*/  @!P0 SYNCS.PHASECHK.TRANS64 P0, [R29+URZ+0x32440], R0 ;  /* 0x032440001d0085a7 */ /* 0x000ea4000800007f */
[----:B--2---:R-:W-:Y:S05]  /*1e8f0*/  @!P0 BRA `(.L_x_10673) ;  /* 0xfffffffc00f08947 */ /* 0x004fea000383ffff */
[----:B------:R-:W-:Y:S05]  /*1e900*/  BRA `(.L_x_10831) ;  /* 0xffffff9c00147947 */ /* 0x000fea000383ffff */
.L_x_10674:
        /* <DEDUP_REMOVED lines=8> */
.L_x_10833:
[----:B------:R-:W-:Y:S05]  /*1e990*/  BSYNC B0 ;  /* 0x0000000000007941 */ /* 0x000fea0003800000 */
.L_x_10832:
        /* <DEDUP_REMOVED lines=9> */
.L_x_10834:
[----:B------:R-:W-:Y:S02]  /*1ea30*/  IMAD.MOV.U32 R13, RZ, RZ, R4 ;  /* 0x000000ffff0d7224 */ /* 0x000fe400078e0004 */
[----:B------:R-:W-:Y:S01]  /*1ea40*/  IMAD.MOV.U32 R12, RZ, RZ, 0x1 ;  /* 0x00000001ff0c7424 */ /* 0x000fe200078e00ff */
[----:B------:R-:W-:-:S07]  /*1ea50*/  MOV R3, R14 ;  /* 0x0000000e00037202 */ /* 0x000fce0000000f00 */
[----:B------:R-:W-:Y:S05]  /*1ea60*/  WARPSYNC.COLLECTIVE R15, `(.L_x_10835) ;  /* 0x000000000f087348 */ /* 0x000fea0003c00000 */
[----:B------:R0:W1:Y:S02]  /*1ea70*/  SHFL.IDX P6, R14, R13, R12, R11 ;  /* 0x0000000c0d0e7389 */ /* 0x00006400000c000b */
[----:B01----:R-:W-:Y:S01]  /*1ea80*/  ENDCOLLECTIVE ;  /* 0x000000000000791b */ /* 0x003fe20003800000 */
.L_x_10835:
        /* <DEDUP_REMOVED lines=15> */
.L_x_10836:
[----:B------:R-:W-:Y:S01]  /*1eb80*/  @P0 LEA R6, R5, R22, 0x1 ;  /* 0x0000001605060211 */ /* 0x000fe200078e08ff */
[----:B------:R-:W-:Y:S02]  /*1eb90*/  IMAD.MOV.U32 R13, RZ, RZ, R4 ;  /* 0x000000ffff0d7224 */ /* 0x000fe400078e0004 */
[----:B------:R-:W-:Y:S02]  /*1eba0*/  IMAD.MOV.U32 R12, RZ, RZ, 0x2 ;  /* 0x00000002ff0c7424 */ /* 0x000fe400078e00ff */
[----:B------:R-:W-:-:S07]  /*1ebb0*/  IMAD.MOV.U32 R3, RZ, RZ, R14 ;  /* 0x000000ffff037224 */ /* 0x000fce00078e000e */
[----:B------:R-:W-:Y:S05]  /*1ebc0*/  WARPSYNC.COLLECTIVE R15, `(.L_x_10837) ;  /* 0x000000000f087348 */ /* 0x000fea0003c00000 */
[----:B------:R0:W1:Y:S02]  /*1ebd0*/  SHFL.IDX P6, R14, R13, R12, R11 ;  /* 0x0000000c0d0e7389 */ /* 0x00006400000c000b */
[----:B01----:R-:W-:Y:S01]  /*1ebe0*/  ENDCOLLECTIVE ;  /* 0x000000000000791b */ /* 0x003fe20003800000 */
.L_x_10837:
        /* <DEDUP_REMOVED lines=15> */
.L_x_10838:
[----:B------:R-:W-:Y:S02]  /*1ece0*/  @P0 IMAD R6, R5, 0x2, R22 ;  /* 0x0000000205060824 */ /* 0x000fe400078e0216 */
[----:B------:R-:W-:Y:S01]  /*1ecf0*/  IMAD.MOV.U32 R13, RZ, RZ, R4 ;  /* 0x000000ffff0d7224 */ /* 0x000fe200078e0004 */
[----:B------:R-:W-:Y:S01]  /*1ed00*/  MOV R12, 0x3 ;  /* 0x00000003000c7802 */ /* 0x000fe20000000f00 */
[----:B------:R-:W-:-:S07]  /*1ed10*/  IMAD.MOV.U32 R3, RZ, RZ, R14 ;  /* 0x000000ffff037224 */ /* 0x000fce00078e000e */
[----:B------:R-:W-:Y:S05]  /*1ed20*/  WARPSYNC.COLLECTIVE R15, `(.L_x_10839) ;  /* 0x000000000f087348 */ /* 0x000fea0003c00000 */
[----:B------:R0:W1:Y:S02]  /*1ed30*/  SHFL.IDX P6, R14, R13, R12, R11 ;  /* 0x0000000c0d0e7389 */ /* 0x00006400000c000b */
[----:B01----:R-:W-:Y:S01]  /*1ed40*/  ENDCOLLECTIVE ;  /* 0x000000000000791b */ /* 0x003fe20003800000 */
.L_x_10839:
        /* <DEDUP_REMOVED lines=15> */
.L_x_10840:
[----:B------:R-:W-:Y:S02]  /*1ee40*/  @P0 IMAD R6, R5, 0x2, R22 ;  /* 0x0000000205060824 */ /* 0x000fe400078e0216 */
[----:B------:R-:W-:Y:S02]  /*1ee50*/  IMAD.MOV.U32 R13, RZ, RZ, R4 ;  /* 0x000000ffff0d7224 */ /* 0x000fe400078e0004 */
[----:B------:R-:W-:Y:S02]  /*1ee60*/  IMAD.MOV.U32 R12, RZ, RZ, 0x4 ;  /* 0x00000004ff0c7424 */ /* 0x000fe400078e00ff */
[----:B------:R-:W-:-:S07]  /*1ee70*/  IMAD.MOV.U32 R3, RZ, RZ, R14 ;  /* 0x000000ffff037224 */ /* 0x000fce00078e000e */
[----:B------:R-:W-:Y:S05]  /*1ee80*/  WARPSYNC.COLLECTIVE R15, `(.L_x_10841) ;  /* 0x000000000f087348 */ /* 0x000fea0003c00000 */
[----:B------:R0:W1:Y:S02]  /*1ee90*/  SHFL.IDX P6, R14, R13, R12, R11 ;  /* 0x0000000c0d0e7389 */ /* 0x00006400000c000b */
[----:B01----:R-:W-:Y:S01]  /*1eea0*/  ENDCOLLECTIVE ;  /* 0x000000000000791b */ /* 0x003fe20003800000 */
.L_x_10841:
        /* <DEDUP_REMOVED lines=15> */
.L_x_10842:
[----:B------:R-:W-:Y:S02]  /*1efa0*/  @P0 IMAD R6, R5, 0x2, R22 ;  /* 0x0000000205060824 */ /* 0x000fe400078e0216 */
[----:B------:R-:W-:Y:S02]  /*1efb0*/  IMAD.MOV.U32 R13, RZ, RZ, R4 ;  /* 0x000000ffff0d7224 */ /* 0x000fe400078e0004 */
[----:B------:R-:W-:Y:S02]  /*1efc0*/  IMAD.MOV.U32 R12, RZ, RZ, 0x5 ;  /* 0x00000005ff0c7424 */ /* 0x000fe400078e00ff */
[----:B------:R-:W-:-:S07]  /*1efd0*/  IMAD.MOV.U32 R3, RZ, RZ, R14 ;  /* 0x000000ffff037224 */ /* 0x000fce00078e000e */
[----:B------:R-:W-:Y:S05]  /*1efe0*/  WARPSYNC.COLLECTIVE R15, `(.L_x_10843) ;  /* 0x000000000f087348 */ /* 0x000fea0003c00000 */
[----:B------:R0:W1:Y:S02]  /*1eff0*/  SHFL.IDX P6, R14, R13, R12, R11 ;  /* 0x0000000c0d0e7389 */ /* 0x00006400000c000b */
[----:B01----:R-:W-:Y:S01]  /*1f000*/  ENDCOLLECTIVE ;  /* 0x000000000000791b */ /* 0x003fe20003800000 */
.L_x_10843:
        /* <DEDUP_REMOVED lines=10> */
.L_x_10844:
[----:B------:R-:W-:Y:S01]  /*1f0b0*/  @!PT LDS RZ, [RZ] ;  /* 0x00000000fffff984 */ /* 0x000fe20000000800 */
[----:B------:R-:W-:Y:S01]  /*1f0c0*/  @!PT LDS RZ, [RZ] ;  /* 0x00000000fffff984 */ /* 0x000fe20000000800 */
[----:B------:R-:W-:Y:S01]  /*1f0d0*/  @!PT LDS RZ, [RZ] ;  /* 0x00000000fffff984 */ /* 0x000fe20000000800 */
[----:B------:R0:W-:Y:S01]  /*1f0e0*/  @P0 LDGSTS.E.BYPASS.LTC128B.128 [R6+0x1e400], desc[UR60][R2.64], !P2 ;  /* 0x1e40000002060fae */ /* 0x0001e2000d101d7c */
[----:B------:R-:W-:Y:S01]  /*1f0f0*/  IMAD.MOV.U32 R0, RZ, RZ, R14 ;  /* 0x000000ffff007224 */ /* 0x000fe200078e000e */
[----:B------:R-:W-:Y:S06]  /*1f100*/  BRA `(.L_x_10845) ;  /* 0xffffff9800707947 */ /* 0x000fec000383ffff */
.L_x_10679:
[----:B------:R-:W-:Y:S01]  /*1f110*/  MOV R13, R3 ;  /* 0x00000003000d7202 */ /* 0x000fe20000000f00 */
        /* <DEDUP_REMOVED lines=8> */
.L_x_10846:
[C---:B------:R-:W-:Y:S01]  /*1f1a0*/  VIADD R10, R17.reuse, 0x10 ;  /* 0x00000010110a7836 */ /* 0x040fe20000000000 */
[C---:B------:R-:W-:Y:S01]  /*1f1b0*/  ISETP.GE.AND P0, PT, R17.reuse, R2, PT ;  /* 0x000000021100720c */ /* 0x040fe20003f06270 */
[C---:B------:R-:W-:Y:S02]  /*1f1c0*/  VIADD R6, R17.reuse, 0x20 ;  /* 0x0000002011067836 */ /* 0x040fe40000000000 */
[----:B------:R-:W-:Y:S01]  /*1f1d0*/  VIADD R8, R17, 0x30 ;  /* 0x0000003011087836 */ /* 0x000fe20000000000 */
[----:B------:R0:W-:Y:S04]  /*1f1e0*/  STL [R1+0x1c], R10 ;  /* 0x00001c0a01007387 */ /* 0x0001e80000100800 */
[----:B------:R0:W-:Y:S01]  /*1f1f0*/  STL [R1+0x20], R6 ;  /* 0x0000200601007387 */ /* 0x0001e20000100800 */
[----:B------:R-:W-:-:S03]  /*1f200*/  IMAD.MOV.U32 R13, RZ, RZ, R0 ;  /* 0x000000ffff0d7224 */ /* 0x000fc600078e0000 */
[----:B------:R0:W-:Y:S01]  /*1f210*/  STL [R1+0x24], R8 ;  /* 0x0000240801007387 */ /* 0x0001e20000100800 */
[----:B------:R-:W-:-:S07]  /*1f220*/  IMAD.MOV.U32 R4, RZ, RZ, R14 ;  /* 0x000000ffff047224 */ /* 0x000fce00078e000e */
[----:B0-----:R-:W-:Y:S05]  /*1f230*/  WARPSYNC.COLLECTIVE R15, `(.L_x_10847) ;  /* 0x000000000f087348 */ /* 0x001fea0003c00000 */
[----:B------:R1:W2:Y:S02]  /*1f240*/  SHFL.IDX P6, R14, R13, R12, R11 ;  /* 0x0000000c0d0e7389 */ /* 0x0002a400000c000b */
[----:B012---:R-:W-:Y:S01]  /*1f250*/  ENDCOLLECTIVE ;  /* 0x000000000000791b */ /* 0x007fe20003800000 */
.L_x_10847:
[----:B------:R-:W-:Y:S01]  /*1f260*/  MOV R13, R3 ;  /* 0x00000003000d7202 */ /* 0x000fe20000000f00 */
[----:B------:R-:W-:Y:S02]  /*1f270*/  IMAD.MOV.U32 R12, RZ, RZ, 0x1 ;  /* 0x00000001ff0c7424 */ /* 0x000fe400078e00ff */
[----:B------:R-:W-:-:S07]  /*1f280*/  IMAD.MOV.U32 R5, RZ, RZ, R14 ;  /* 0x000000ffff057224 */ /* 0x000fce00078e000e */
[----:B------:R-:W-:Y:S05]  /*1f290*/  WARPSYNC.COLLECTIVE R15, `(.L_x_10848) ;  /* 0x000000000f087348 */ /* 0x000fea0003c00000 */
[----:B------:R0:W1:Y:S02]  /*1f2a0*/  SHFL.IDX P6, R14, R13, R12, R11 ;  /* 0x0000000c0d0e7389 */ /* 0x00006400000c000b */
[----:B01----:R-:W-:Y:S01]  /*1f2b0*/  ENDCOLLECTIVE ;  /* 0x000000000000791b */ /* 0x003fe20003800000 */
.L_x_10848:
        /* <DEDUP_REMOVED lines=15> */
.L_x_10849:
[----:B------:R-:W-:Y:S02]  /*1f3b0*/  IMAD.MOV.U32 R13, RZ, RZ, R3 ;  /* 0x000000ffff0d7224 */ /* 0x000fe400078e0003 */
[----:B------:R-:W-:Y:S02]  /*1f3c0*/  IMAD.MOV.U32 R12, RZ, RZ, 0x2 ;  /* 0x00000002ff0c7424 */ /* 0x000fe400078e00ff */
[----:B------:R-:W-:-:S07]  /*1f3d0*/  IMAD.MOV.U32 R5, RZ, RZ, R14 ;  /* 0x000000ffff057224 */ /* 0x000fce00078e000e */
[----:B------:R-:W-:Y:S05]  /*1f3e0*/  WARPSYNC.COLLECTIVE R15, `(.L_x_10850) ;  /* 0x000000000f087348 */ /* 0x000fea0003c00000 */
[----:B------:R0:W1:Y:S02]  /*1f3f0*/  SHFL.IDX P6, R14, R13, R12, R11 ;  /* 0x0000000c0d0e7389 */ /* 0x00006400000c000b */
[----:B01----:R-:W-:Y:S01]  /*1f400*/  ENDCOLLECTIVE ;  /* 0x000000000000791b */ /* 0x003fe20003800000 */
.L_x_10850:
        /* <DEDUP_REMOVED lines=10> */
[----:B------:R-:W-:Y:S02]  /*1f4b0*/  ISETP.GE.AND P0, PT, R6, R2, PT ;  /* 0x000000020600720c */ /* 0x000fe40003f06270 */
[----:B0-----:R-:W-:-:S11]  /*1f4c0*/  MOV R4, R14 ;  /* 0x0000000e00047202 */ /* 0x001fd60000000f00 */
[----:B------:R-:W-:Y:S05]  /*1f4d0*/  WARPSYNC.COLLECTIVE R15, `(.L_x_10851) ;  /* 0x000000000f087348 */ /* 0x000fea0003c00000 */
[----:B------:R0:W1:Y:S02]  /*1f4e0*/  SHFL.IDX P6, R14, R13, R12, R11 ;  /* 0x0000000c0d0e7389 */ /* 0x00006400000c000b */
[----:B01----:R-:W-:Y:S01]  /*1f4f0*/  ENDCOLLECTIVE ;  /* 0x000000000000791b */ /* 0x003fe20003800000 */
.L_x_10851:
[----:B------:R-:W-:Y:S02]  /*1f500*/  IMAD.MOV.U32 R13, RZ, RZ, R3 ;  /* 0x000000ffff0d7224 */ /* 0x000fe400078e0003 */
[----:B------:R-:W-:Y:S02]  /*1f510*/  IMAD.MOV.U32 R12, RZ, RZ, 0x3 ;  /* 0x00000003ff0c7424 */ /* 0x000fe400078e00ff */
[----:B------:R-:W-:-:S07]  /*1f520*/  IMAD.MOV.U32 R5, RZ, RZ, R14 ;  /* 0x000000ffff057224 */ /* 0x000fce00078e000e */
[----:B------:R-:W-:Y:S05]  /*1f530*/  WARPSYNC.COLLECTIVE R15, `(.L_x_10852) ;  /* 0x000000000f087348 */ /* 0x000fea0003c00000 */
[----:B------:R0:W1:Y:S02]  /*1f540*/  SHFL.IDX P6, R14, R13, R12, R11 ;  /* 0x0000000c0d0e7389 */ /* 0x00006400000c000b */
[----:B01----:R-:W-:Y:S01]  /*1f550*/  ENDCOLLECTIVE ;  /* 0x000000000000791b */ /* 0x003fe20003800000 */
.L_x_10852:
        /* <DEDUP_REMOVED lines=10> */
.L_x_10853:
[----:B------:R-:W-:Y:S01]  /*1f600*/  @!PT LDS RZ, [RZ] ;  /* 0x00000000fffff984 */ /* 0x000fe20000000800 */
[----:B------:R-:W-:Y:S01]  /*1f610*/  @!PT LDS RZ, [RZ] ;  /* 0x00000000fffff984 */ /* 0x000fe20000000800 */
[----:B------:R-:W-:Y:S01]  /*1f620*/  @!PT LDS RZ, [RZ] ;  /* 0x00000000fffff984 */ /* 0x000fe20000000800 */
[----:B------:R0:W-:Y:S01]  /*1f630*/  @!P0 LDGSTS.E.BYPASS.LTC128B.128 [R25+0x19400], desc[UR60][R4.64], !P1 ;  /* 0x1940000004198fae */ /* 0x0001e2000c901d7c */
[----:B------:R-:W-:Y:S01]  /*1f640*/  ISETP.GE.AND P0, PT, R8, R2, PT ;  /* 0x000000020800720c */ /* 0x000fe20003f06270 */
[----:B------:R-:W-:-:S05]  /*1f650*/  VIADD R8, R17, 0x40 ;  /* 0x0000004011087836 */ /* 0x000fca0000000000 */
[----:B------:R1:W-:Y:S01]  /*1f660*/  STL [R1+0x28], R8 ;  /* 0x0000280801007387 */ /* 0x0003e20000100800 */
[----:B------:R-:W-:Y:S02]  /*1f670*/  IMAD.MOV.U32 R13, RZ, RZ, R3 ;  /* 0x000000ffff0d7224 */ /* 0x000fe400078e0003 */
[----:B------:R-:W-:Y:S01]  /*1f680*/  IMAD.MOV.U32 R12, RZ, RZ, 0x4 ;  /* 0x00000004ff0c7424 */ /* 0x000fe200078e00ff */
[----:B0-----:R-:W-:-:S07]  /*1f690*/  MOV R4, R14 ;  /* 0x0000000e00047202 */ /* 0x001fce0000000f00 */
[----:B-1----:R-:W-:Y:S05]  /*1f6a0*/  WARPSYNC.COLLECTIVE R15, `(.L_x_10854) ;  /* 0x000000000f087348 */ /* 0x002fea0003c00000 */
[----:B------:R0:W2:Y:S02]  /*1f6b0*/  SHFL.IDX P6, R14, R13, R12, R11 ;  /* 0x0000000c0d0e7389 */ /* 0x0000a400000c000b */
[----:B012---:R-:W-:Y:S01]  /*1f6c0*/  ENDCOLLECTIVE ;  /* 0x000000000000791b */ /* 0x007fe20003800000 */
.L_x_10854:
        /* <DEDUP_REMOVED lines=16> */
.L_x_10855:
[----:B------:R0:W-:Y:S01]  /*1f7d0*/  STL [R1+0x30], R8 ;  /* 0x0000300801007387 */ /* 0x0001e20000100800 */
[----:B------:R-:W-:Y:S02]  /*1f7e0*/  IMAD.MOV.U32 R13, RZ, RZ, R3 ;  /* 0x000000ffff0d7224 */ /* 0x000fe400078e0003 */
[----:B------:R-:W-:Y:S02]  /*1f7f0*/  IMAD.MOV.U32 R12, RZ, RZ, 0x5 ;  /* 0x00000005ff0c7424 */ /* 0x000fe400078e00ff */
[----:B------:R-:W-:-:S07]  /*1f800*/  IMAD.MOV.U32 R4, RZ, RZ, R14 ;  /* 0x000000ffff047224 */ /* 0x000fce00078e000e */
[----:B0-----:R-:W-:Y:S05]  /*1f810*/  WARPSYNC.COLLECTIVE R15, `(.L_x_10856) ;  /* 0x000000000f087348 */ /* 0x001fea0003c00000 */
[----:B------:R1:W2:Y:S02]  /*1f820*/  SHFL.IDX P6, R14, R13, R12, R11 ;  /* 0x0000000c0d0e7389 */ /* 0x0002a400000c000b */
[----:B012---:R-:W-:Y:S01]  /*1f830*/  ENDCOLLECTIVE ;  /* 0x000000000000791b */ /* 0x007fe20003800000 */
.L_x_10856:
[----:B------:R-:W-:-:S04]  /*1f840*/  @!P0 LEA R5, P2, R7, R4, 0x1 ;  /* 0x0000000407058211 */ /* 0x000fc800078408ff */
[----:B------:R-:W-:-:S04]  /*1f850*/  @!P0 IADD3.X R4, RZ, R6, RZ, P2, !PT ;  /* 0x00000006ff048210 */ /* 0x000fc800017fe4ff */
        /* <DEDUP_REMOVED lines=14> */
.L_x_10857:
[----:B------:R0:W-:Y:S01]  /*1f940*/  STL [R1+0x34], R8 ;  /* 0x0000340801007387 */ /* 0x0001e20000100800 */
[----:B------:R-:W-:Y:S01]  /*1f950*/  IMAD.MOV.U32 R13, RZ, RZ, R3 ;  /* 0x000000ffff0d7224 */ /* 0x000fe200078e0003 */
[----:B------:R-:W-:Y:S01]  /*1f960*/  MOV R12, 0x6 ;  /* 0x00000006000c7802 */ /* 0x000fe20000000f00 */
[----:B------:R-:W-:-:S07]  /*1f970*/  IMAD.MOV.U32 R4, RZ, RZ, R14 ;  /* 0x000000ffff047224 */ /* 0x000fce00078e000e */
[----:B0-----:R-:W-:Y:S05]  /*1f980*/  WARPSYNC.COLLECTIVE R15, `(.L_x_10858) ;  /* 0x000000000f087348 */ /* 0x001fea0003c00000 */
[----:B------:R1:W2:Y:S02]  /*1f990*/  SHFL.IDX P6, R14, R13, R12, R11 ;  /* 0x0000000c0d0e7389 */ /* 0x0002a400000c000b */
[----:B012---:R-:W-:Y:S01]  /*1f9a0*/  ENDCOLLECTIVE ;  /* 0x000000000000791b */ /* 0x007fe20003800000 */
.L_x_10858:
        /* <DEDUP_REMOVED lines=10> */
.L_x_10859:
        /* <DEDUP_REMOVED lines=11> */
.L_x_10860:
[----:B------:R-:W-:-:S05]  /*1fb00*/  @!P0 LEA R5, P2, R7, R4, 0x1 ;  /* 0x0000000407058211 */ /* 0x000fca00078408ff */
[----:B------:R-:W-:-:S05]  /*1fb10*/  @!P0 IMAD.X R4, RZ, RZ, R6, P2 ;  /* 0x000000ffff048224 */ /* 0x000fca00010e0606 */
[----:B------:R-:W-:Y:S02]  /*1fb20*/  @!P0 LOP3.LUT R5, R5, R4, RZ, 0x3c, !PT ;  /* 0x0000000405058212 */ /* 0x000fe400078e3cff */
[----:B------:R-:W-:Y:S02]  /*1fb30*/  MOV R13, R0 ;  /* 0x00000000000d7202 */ /* 0x000fe40000000f00 */
[----:B------:R-:W-:-:S04]  /*1fb40*/  @!P0 LOP3.LUT R4, R5, R4, RZ, 0x3c, !PT ;  /* 0x0000000405048212 */ /* 0x000fc800078e3cff */
[----:B------:R-:W-:Y:S01]  /*1fb50*/  @!P0 LOP3.LUT R5, R5, R4, RZ, 0x3c, !PT ;  /* 0x0000000405058212 */ /* 0x000fe200078e3cff */
[----:B------:R-:W-:-:S07]  /*1fb60*/  IMAD.MOV.U32 R3, RZ, RZ, R14 ;  /* 0x000000ffff037224 */ /* 0x000fce00078e000e */
[----:B------:R-:W-:Y:S05]  /*1fb70*/  WARPSYNC.COLLECTIVE R15, `(.L_x_10861) ;  /* 0x000000000f087348 */ /* 0x000fea0003c00000 */
[----:B------:R0:W1:Y:S02]  /*1fb80*/  SHFL.IDX P6, R14, R13, R12, R11 ;  /* 0x0000000c0d0e7389 */ /* 0x00006400000c000b */
[----:B01----:R-:W-:Y:S01]  /*1fb90*/  ENDCOLLECTIVE ;  /* 0x000000000000791b */ /* 0x003fe20003800000 */
.L_x_10861:
[----:B------:R-:W-:Y:S01]  /*1fba0*/  @!PT LDS RZ, [RZ] ;  /* 0x00000000fffff984 */ /* 0x000fe20000000800 */
[----:B------:R-:W-:Y:S01]  /*1fbb0*/  @!PT LDS RZ, [RZ] ;  /* 0x00000000fffff984 */ /* 0x000fe20000000800 */
[----:B------:R-:W-:Y:S01]  /*1fbc0*/  @!PT LDS RZ, [RZ] ;  /* 0x00000000fffff984 */ /* 0x000fe20000000800 */
[----:B------:R1:W-:Y:S01]  /*1fbd0*/  @!P0 LDGSTS.E.BYPASS.LTC128B.128 [R25+0x1b400], desc[UR60][R4.64], !P1 ;  /* 0x1b40000004198fae */ /* 0x0003e2000c901d7c */
[----:B------:R-:W-:Y:S01]  /*1fbe0*/  IMAD.MOV.U32 R0, RZ, RZ, R14 ;  /* 0x000000ffff007224 */ /* 0x000fe200078e000e */
[----:B------:R-:W-:Y:S06]  /*1fbf0*/  BRA `(.L_x_10862) ;  /* 0xffffff9800c07947 */ /* 0x000fec000383ffff */
.L_x_10683:
[----:B------:R-:W2:Y:S04]  /*1fc00*/  LDL.LU R15, [R1+0x14] ;  /* 0x00001400010f7983 */ /* 0x000ea80000300800 */
[----:B------:R-:W3:Y:S04]  /*1fc10*/  LDL.LU R14, [R1+0x1c] ;  /* 0x00001c00010e7983 */ /* 0x000ee80000300800 */
[----:B------:R-:W4:Y:S04]  /*1fc20*/  LDL.LU R13, [R1+0x20] ;  /* 0x00002000010d7983 */ /* 0x000f280000300800 */
[----:B------:R-:W5:Y:S04]  /*1fc30*/  LDL.LU R12, [R1+0x24] ;  /* 0x00002400010c7983 */ /* 0x000f680000300800 */
[----:B------:R-:W5:Y:S04]  /*1fc40*/  LDL.LU R11, [R1+0x28] ;  /* 0x00002800010b7983 */ /* 0x000f680000300800 */
[----:B------:R-:W5:Y:S04]  /*1fc50*/  LDL.LU R10, [R1+0x30] ;  /* 0x00003000010a7983 */ /* 0x000f680000300800 */
[----:B------:R-:W5:Y:S04]  /*1fc60*/  LDL.LU R9, [R1+0x34] ;  /* 0x0000340001097983 */ /* 0x000f680000300800 */
[----:B------:R-:W5:Y:S01]  /*1fc70*/  LDL.LU R8, [R1] ;  /* 0x0000000001087983 */ /* 0x000f620000300800 */
[----:B------:R-:W-:Y:S01]  /*1fc80*/  BSSY B0, `(.L_x_10863) ;  /* 0x000001b000007945 */ /* 0x000fe20003800000 */
[----:B--2---:R-:W-:-:S02]  /*1fc90*/  IMAD R5, R15, R6, RZ ;  /* 0x000000060f057224 */ /* 0x004fc400078e02ff */
[----:B------:R-:W-:-:S03]  /*1fca0*/  IMAD.MOV.U32 R15, RZ, RZ, -0x1 ;  /* 0xffffffffff0f7424 */ /* 0x000fc600078e00ff */
[-C--:B------:R-:W-:Y:S02]  /*1fcb0*/  ISETP.GE.AND P0, PT, R17, R5.reuse, PT ;  /* 0x000000051100720c */ /* 0x080fe40003f06270 */
[-C--:B---3--:R-:W-:Y:S02]  /*1fcc0*/  ISETP.GE.AND P6, PT, R14, R5.reuse, PT ;  /* 0x000000050e00720c */ /* 0x088fe40003fc6270 */
[----:B----4-:R-:W-:Y:S01]  /*1fcd0*/  ISETP.GE.AND P5, PT, R13, R5, PT ;  /* 0x000000050d00720c */ /* 0x010fe20003fa6270 */
[----:B------:R-:W-:Y:S01]  /*1fce0*/  IMAD.MOV.U32 R13, RZ, RZ, R0 ;  /* 0x000000ffff0d7224 */ /* 0x000fe200078e0000 */
[----:B-----5:R-:W-:-:S07]  /*1fcf0*/  LOP3.LUT R8, R8, 0xfffff7ff, RZ, 0xc0, !PT ;  /* 0xfffff7ff08087812 */ /* 0x020fce00078ec0ff */
[----:B------:R-:W-:Y:S02]  /*1fd00*/  @P0 LOP3.LUT R8, R8, 0x800, RZ, 0xfc, !PT ;  /* 0x0000080008080812 */ /* 0x000fe400078efcff */
[----:B------:R-:W-:Y:S01]  /*1fd10*/  ISETP.GE.AND P0, PT, R12, R5, PT ;  /* 0x000000050c00720c */ /* 0x000fe20003f06270 */
[----:B------:R-:W-:Y:S01]  /*1fd20*/  IMAD.MOV.U32 R12, RZ, RZ, RZ ;  /* 0x000000ffff0c7224 */ /* 0x000fe200078e00ff */
[----:B------:R-:W-:-:S04]  /*1fd30*/  LOP3.LUT R8, R8, 0xfffffbff, RZ, 0xc0, !PT ;  /* 0xfffffbff08087812 */ /* 0x000fc800078ec0ff */
[----:B------:R-:W-:Y:S02]  /*1fd40*/  @P6 LOP3.LUT R8, R8, 0x400, RZ, 0xfc, !PT ;  /* 0x0000040008086812 */ /* 0x000fe400078efcff */
[----:B------:R-:W-:Y:S01]  /*1fd50*/  ISETP.GE.AND P6, PT, R11, R5, PT ;  /* 0x000000050b00720c */ /* 0x000fe20003fc6270 */
[----:B------:R-:W-:Y:S01]  /*1fd60*/  IMAD.MOV.U32 R11, RZ, RZ, 0x181f ;  /* 0x0000181fff0b7424 */ /* 0x000fe200078e00ff */
[----:B------:R-:W-:-:S04]  /*1fd70*/  LOP3.LUT R8, R8, 0xfffffdff, RZ, 0xc0, !PT ;  /* 0xfffffdff08087812 */ /* 0x000fc800078ec0ff */
[----:B------:R-:W-:Y:S02]  /*1fd80*/  @P5 LOP3.LUT R8, R8, 0x200, RZ, 0xfc, !PT ;  /* 0x0000020008085812 */ /* 0x000fe400078efcff */
[----:B------:R-:W-:Y:S02]  /*1fd90*/  ISETP.GE.AND P5, PT, R10, R5, PT ;  /* 0x000000050a00720c */ /* 0x000fe40003fa6270 */
[----:B------:R-:W-:-:S04]  /*1fda0*/  LOP3.LUT R8, R8, 0xfffffeff, RZ, 0xc0, !PT ;  /* 0xfffffeff08087812 */ /* 0x000fc800078ec0ff */
[----:B------:R-:W-:Y:S02]  /*1fdb0*/  @P0 LOP3.LUT R8, R8, 0x100, RZ, 0xfc, !PT ;  /* 0x0000010008080812 */ /* 0x000fe400078efcff */
[----:B------:R-:W-:Y:S02]  /*1fdc0*/  ISETP.GE.AND P0, PT, R9, R5, PT ;  /* 0x000000050900720c */ /* 0x000fe40003f06270 */
[----:B------:R-:W-:-:S04]  /*1fdd0*/  LOP3.LUT R8, R8, 0xffffff7f, RZ, 0xc0, !PT ;  /* 0xffffff7f08087812 */ /* 0x000fc800078ec0ff */
[----:B------:R-:W-:-:S05]  /*1fde0*/  @P6 LOP3.LUT R8, R8, 0x80, RZ, 0xfc, !PT ;  /* 0x0000008008086812 */ /* 0x000fca00078efcff */
[----:B------:R0:W-:Y:S02]  /*1fdf0*/  STL [R1], R8 ;  /* 0x0000000801007387 */ /* 0x0001e40000100800 */
[----:B0-----:R-:W-:Y:S05]  /*1fe00*/  WARPSYNC.COLLECTIVE R15, `(.L_x_10864) ;  /* 0x000000000f087348 */ /* 0x001fea0003c00000 */
[----:B------:R1:W2:Y:S02]  /*1fe10*/  SHFL.IDX P6, R14, R13, R12, R11 ;  /* 0x0000000c0d0e7389 */ /* 0x0002a400000c000b */
[----:B012---:R-:W-:Y:S01]  /*1fe20*/  ENDCOLLECTIVE ;  /* 0x000000000000791b */ /* 0x007fe20003800000 */
.L_x_10864:
[----:B------:R-:W-:Y:S05]  /*1fe30*/  BSYNC B0 ;  /* 0x0000000000007941 */ /* 0x000fea0003800000 */
.L_x_10863:
[----:B------:R-:W-:Y:S01]  /*1fe40*/  IMAD.MOV.U32 R13, RZ, RZ, R4 ;  /* 0x000000ffff0d7224 */ /* 0x000fe200078e0004 */
[----:B------:R-:W-:Y:S01]  /*1fe50*/  MOV R11, 0x181f ;  /* 0x0000181f000b7802 */ /* 0x000fe20000000f00 */
[----:B------:R-:W-:Y:S01]  /*1fe60*/  IMAD.MOV.U32 R12, RZ, RZ, RZ ;  /* 0x000000ffff0c7224 */ /* 0x000fe200078e00ff */
[----:B------:R-:W-:Y:S01]  /*1fe70*/  LOP3.LUT R8, R8, 0xffffbfff, RZ, 0xc0, !PT ;  /* 0xffffbfff08087812 */ /* 0x000fe200078ec0ff */
[----:B------:R-:W-:Y:S02]  /*1fe80*/  IMAD.MOV.U32 R15, RZ, RZ, -0x1 ;  /* 0xffffffffff0f7424 */ /* 0x000fe400078e00ff */
[----:B------:R-:W-:Y:S01]  /*1fe90*/  IMAD.MOV.U32 R2, RZ, RZ, R14 ;  /* 0x000000ffff027224 */ /* 0x000fe200078e000e */
[----:B------:R-:W-:-:S07]  /*1fea0*/  @P5 LOP3.LUT R8, R8, 0x4000, RZ, 0xfc, !PT ;  /* 0x0000400008085812 */ /* 0x000fce00078efcff */
[----:B------:R-:W-:Y:S05]  /*1feb0*/  WARPSYNC.COLLECTIVE R15, `(.L_x_10865) ;  /* 0x000000000f087348 */ /* 0x000fea0003c00000 */
[----:B------:R0:W1:Y:S02]  /*1fec0*/  SHFL.IDX P6, R14, R13, R12, R11 ;  /* 0x0000000c0d0e7389 */ /* 0x00006400000c000b */
[----:B01----:R-:W-:Y:S01]  /*1fed0*/  ENDCOLLECTIVE ;  /* 0x000000000000791b */ /* 0x003fe20003800000 */
.L_x_10865:
[C---:B------:R-:W-:Y:S02]  /*1fee0*/  LOP3.LUT P5, RZ, R8.reuse, 0x400, RZ, 0xc0, !PT ;  /* 0x0000040008ff7812 */ /* 0x040fe400078ac0ff */
[----:B------:R-:W-:-:S04]  /*1fef0*/  LOP3.LUT R8, R8, 0xffffdfff, RZ, 0xc0, !PT ;  /* 0xffffdfff08087812 */ /* 0x000fc800078ec0ff */
[----:B------:R-:W-:-:S04]  /*1ff00*/  @P0 LOP3.LUT R8, R8, 0x2000, RZ, 0xfc, !PT ;  /* 0x0000200008080812 */ /* 0x000fc800078efcff */
[----:B------:R-:W-:Y:S01]  /*1ff10*/  LOP3.LUT P0, RZ, R8, 0x800, RZ, 0xc0, !PT ;  /* 0x0000080008ff7812 */ /* 0x000fe2000780c0ff */
[----:B------:R0:W-:Y:S01]  /*1ff20*/  STL [R1], R8 ;  /* 0x0000000801007387 */ /* 0x0001e20000100800 */
[----:B------:R-:W-:Y:S02]  /*1ff30*/  IMAD.MOV.U32 R13, RZ, RZ, R0 ;  /* 0x000000ffff0d7224 */ /* 0x000fe400078e0000 */
[----:B------:R-:W-:Y:S02]  /*1ff40*/  IMAD.MOV.U32 R12, RZ, RZ, 0x1 ;  /* 0x00000001ff0c7424 */ /* 0x000fe400078e00ff */
[----:B------:R-:W-:-:S07]  /*1ff50*/  IMAD.MOV.U32 R3, RZ, RZ, R14 ;  /* 0x000000ffff037224 */ /* 0x000fce00078e000e */
[----:B------:R-:W-:-:S05]  /*1ff60*/  @!P0 LEA R3, P6, R7, R3, 0x1 ;  /* 0x0000000307038211 */ /* 0x000fca00078c08ff */
[----:B------:R-:W-:-:S05]  /*1ff70*/  @!P0 IMAD.X R2, RZ, RZ, R2, P6 ;  /* 0x000000ffff028224 */ /* 0x000fca00030e0602 */
[----:B0-----:R-:W-:-:S07]  /*1ff80*/  @!P0 LOP3.LUT R3, R3, R2, RZ, 0x3c, !PT ;  /* 0x0000000203038212 */ /* 0x001fce00078e3cff */
[----:B------:R-:W-:Y:S05]  /*1ff90*/  WARPSYNC.COLLECTIVE R15, `(.L_x_10866) ;  /* 0x000000000f087348 */ /* 0x000fea0003c00000 */
[----:B------:R0:W1:Y:S02]  /*1ffa0*/  SHFL.IDX P6, R14, R13, R12, R11 ;  /* 0x0000000c0d0e7389 */ /* 0x00006400000c000b */
[----:B01----:R-:W-:Y:S01]  /*1ffb0*/  ENDCOLLECTIVE ;  /* 0x000000000000791b */ /* 0x003fe20003800000 */
.L_x_10866:
[----:B------:R-:W-:-:S04]  /*1ffc0*/  @!P0 LOP3.LUT R2, R3, R2, RZ, 0x3c, !PT ;  /* 0x0000000203028212 */ /* 0x000fc800078e3cff */
[----:B------:R-:W-:-:S05]  /*1ffd0*/  @!P0 LOP3.LUT R3, R3, R2, RZ, 0x3c, !PT ;  /* 0x0000000203038212 */ /* 0x000fca00078e3cff */
        /* <DEDUP_REMOVED lines=13> */
.L_x_10867:
[----:B------:R-:W-:Y:S02]  /*200b0*/  IMAD.MOV.U32 R13, RZ, RZ, R0 ;  /* 0x000000ffff0d7224 */ /* 0x000fe400078e0000 */
[----:B------:R-:W-:Y:S02]  /*200c0*/  IMAD.MOV.U32 R12, RZ, RZ, 0x2 ;  /* 0x00000002ff0c7424 */ /* 0x000fe400078e00ff */
[----:B------:R-:W-:-:S05]  /*200d0*/  IMAD.MOV.U32 R2, RZ, RZ, R14 ;  /* 0x000000ffff027224 */ /* 0x000fca00078e000e */
[----:B------:R-:W-:-:S04]  /*200e0*/  @!P5 LEA R2, P6, R7, R2, 0x1 ;  /* 0x000000020702d211 */ /* 0x000fc800078c08ff */
[----:B------:R-:W-:-:S05]  /*200f0*/  @!P5 IADD3.X R3, RZ, R6, RZ, P6, !PT ;  /* 0x00000006ff03d210 */ /* 0x000fca00037fe4ff */
[----:B------:R-:W-:Y:S01]  /*20100*/  @!PT LDS RZ, [RZ] ;  /* 0x00000000fffff984 */ /* 0x000fe20000000800 */
[----:B------:R-:W-:Y:S01]  /*20110*/  @!PT LDS RZ, [RZ] ;  /* 0x00000000fffff984 */ /* 0x000fe20000000800 */
[----:B------:R-:W-:Y:S01]  /*20120*/  @!PT LDS RZ, [RZ] ;  /* 0x00000000fffff984 */ /* 0x000fe20000000800 */
[----:B------:R0:W-:Y:S04]  /*20130*/  @!P5 LDGSTS.E.BYPASS.LTC128B.128 [R25+0x22c00], desc[UR60][R2.64], !P4 ;  /* 0x22c000000219dfae */ /* 0x0001e8000e101d7c */
[----:B0-----:R-:W-:Y:S05]  /*20140*/  WARPSYNC.COLLECTIVE R15, `(.L_x_10868) ;  /* 0x000000000f087348 */ /* 0x001fea0003c00000 */
[----:B------:R1:W2:Y:S02]  /*20150*/  SHFL.IDX P6, R14, R13, R12, R11 ;  /* 0x0000000c0d0e7389 */ /* 0x0002a400000c000b */
[----:B012---:R-:W-:Y:S01]  /*20160*/  ENDCOLLECTIVE ;  /* 0x000000000000791b */ /* 0x007fe20003800000 */
.L_x_10868:
[----:B------:R-:W-:Y:S01]  /*20170*/  @!PT LDS RZ, [RZ] ;  /* 0x00000000fffff984 */ /* 0x000fe20000000800 */
[----:B------:R-:W-:Y:S01]  /*20180*/  @!PT LDS RZ, [RZ] ;  /* 0x00000000fffff984 */ /* 0x000fe20000000800 */
[----:B------:R-:W-:Y:S01]  /*20190*/  @!PT LDS RZ, [RZ] ;  /* 0x00000000fffff984 */ /* 0x000fe20000000800 */
[----:B------:R0:W-:Y:S04]  /*201a0*/  @!P5 LDGSTS.E.BYPASS.LTC128B.128 [R25+0x26c00], desc[UR60][R2.64+0x80], !P3 ;  /* 0x26c000800219dfae */ /* 0x0001e8000d901d7c */
[----:B------:R0:W-:Y:S04]  /*201b0*/  @!P5 LDGSTS.E.BYPASS.LTC128B.128 [R25+0x2ac00], desc[UR60][R2.64+0x100], !P2 ;  /* 0x2ac001000219dfae */ /* 0x0001e8000d101d7c */
[----:B------:R0:W-:Y:S01]  /*201c0*/  @!P5 LDGSTS.E.BYPASS.LTC128B.128 [R25+0x2ec00], desc[UR60][R2.64+0x180], !P1 ;  /* 0x2ec001800219dfae */ /* 0x0001e2000c901d7c */
[----:B------:R-:W-:Y:S01]  /*201d0*/  LOP3.LUT P5, RZ, R8, 0x100, RZ, 0xc0, !PT ;  /* 0x0000010008ff7812 */ /* 0x000fe200078ac0ff */
[----:B------:R-:W-:-:S02]  /*201e0*/  IMAD.MOV.U32 R13, RZ, RZ, R4 ;  /* 0x000000ffff0d7224 */ /* 0x000fc400078e0004 */
[----:B------:R-:W-:-:S10]  /*201f0*/  IMAD.MOV.U32 R6, RZ, RZ, R14 ;  /* 0x000000ffff067224 */ /* 0x000fd400078e000e */
[----:B0-----:R-:W-:Y:S05]  /*20200*/  WARPSYNC.COLLECTIVE R15, `(.L_x_10869) ;  /* 0x000000000f087348 */ /* 0x001fea0003c00000 */
[----:B------:R1:W2:Y:S02]  /*20210*/  SHFL.IDX P6, R14, R13, R12, R11 ;  /* 0x0000000c0d0e7389 */ /* 0x0002a400000c000b */
[----:B012---:R-:W-:Y:S01]  /*20220*/  ENDCOLLECTIVE ;  /* 0x000000000000791b */ /* 0x007fe20003800000 */
.L_x_10869:
[----:B------:R-:W-:Y:S02]  /*20230*/  IMAD.MOV.U32 R13, RZ, RZ, R0 ;  /* 0x000000ffff0d7224 */ /* 0x000fe400078e0000 */
[----:B------:R-:W-:Y:S02]  /*20240*/  IMAD.MOV.U32 R12, RZ, RZ, 0x3 ;  /* 0x00000003ff0c7424 */ /* 0x000fe400078e00ff */
[----:B------:R-:W-:-:S05]  /*20250*/  IMAD.MOV.U32 R2, RZ, RZ, R14 ;  /* 0x000000ffff027224 */ /* 0x000fca00078e000e */
[----:B------:R-:W-:-:S05]  /*20260*/  @!P0 LEA R2, P6, R7, R2, 0x1 ;  /* 0x0000000207028211 */ /* 0x000fca00078c08ff */
[----:B------:R-:W-:-:S05]  /*20270*/  @!P0 IMAD.X R3, RZ, RZ, R6, P6 ;  /* 0x000000ffff038224 */ /* 0x000fca00030e0606 */
[----:B------:R-:W-:Y:S01]  /*20280*/  @!PT LDS RZ, [RZ] ;  /* 0x00000000fffff984 */ /* 0x000fe20000000800 */
[----:B------:R-:W-:Y:S01]  /*20290*/  @!PT LDS RZ, [RZ] ;  /* 0x00000000fffff984 */ /* 0x000fe20000000800 */
[----:B------:R-:W-:Y:S01]  /*202a0*/  @!PT LDS RZ, [RZ] ;  /* 0x00000000fffff984 */ /* 0x000fe20000000800 */
[----:B------:R0:W-:Y:S03]  /*202b0*/  @!P0 LDGSTS.E.BYPASS.LTC128B.128 [R25+0x23400], desc[UR60][R2.64], !P4 ;  /* 0x2340000002198fae */ /* 0x0001e6000e101d7c */
[----:B0-----:R-:W-:Y:S05]  /*202c0*/  WARPSYNC.COLLECTIVE R15, `(.L_x_10870) ;  /* 0x000000000f087348 */ /* 0x001fea0003c00000 */
[----:B------:R1:W2:Y:S02]  /*202d0*/  SHFL.IDX P6, R14, R13, R12, R11 ;  /* 0x0000000c0d0e7389 */ /* 0x0002a400000c000b */
[----:B012---:R-:W-:Y:S01]  /*202e0*/  ENDCOLLECTIVE ;  /* 0x000000000000791b */ /* 0x007fe20003800000 */
.L_x_10870:
[----:B------:R-:W-:Y:S01]  /*202f0*/  @!PT LDS RZ, [RZ] ;  /* 0x00000000fffff984 */ /* 0x000fe20000000800 */
[----:B------:R-:W-:Y:S01]  /*20300*/  @!PT LDS RZ, [RZ] ;  /* 0x00000000fffff984 */ /* 0x000fe20000000800 */
[----:B------:R-:W-:Y:S01]  /*20310*/  @!PT LDS RZ, [RZ] ;  /* 0x00000000fffff984 */ /* 0x000fe20000000800 */
[----:B------:R0:W-:Y:S04]  /*20320*/  @!P0 LDGSTS.E.BYPASS.LTC128B.128 [R25+0x27400], desc[UR60][R2.64+0x80], !P3 ;  /* 0x2740008002198fae */ /* 0x0001e8000d901d7c */
[----:B------:R0:W-:Y:S04]  /*20330*/  @!P0 LDGSTS.E.BYPASS.LTC128B.128 [R25+0x2b400], desc[UR60][R2.64+0x100], !P2 ;  /* 0x2b40010002198fae */ /* 0x0001e8000d101d7c */
[----:B------:R0:W-:Y:S01]  /*20340*/  @!P0 LDGSTS.E.BYPASS.LTC128B.128 [R25+0x2f400], desc[UR60][R2.64+0x180], !P1 ;  /* 0x2f40018002198fae */ /* 0x0001e2000c901d7c */
[----:B------:R-:W-:Y:S01]  /*20350*/  LOP3.LUT P0, RZ, R8, 0x80, RZ, 0xc0, !PT ;  /* 0x0000008008ff7812 */ /* 0x000fe2000780c0ff */
[----:B------:R-:W-:Y:S01]  /*20360*/  IMAD.MOV.U32 R13, RZ, RZ, R4 ;  /* 0x000000ffff0d7224 */ /* 0x000fe200078e0004 */
[----:B------:R-:W-:-:S11]  /*20370*/  MOV R6, R14 ;  /* 0x0000000e00067202 */ /* 0x000fd60000000f00 */
[----:B0-----:R-:W-:Y:S05]  /*20380*/  WARPSYNC.COLLECTIVE R15, `(.L_x_10871) ;  /* 0x000000000f087348 */ /* 0x001fea0003c00000 */
[----:B------:R1:W2:Y:S02]  /*20390*/  SHFL.IDX P6, R14, R13, R12, R11 ;  /* 0x0000000c0d0e7389 */ /* 0x0002a400000c000b */
[----:B012---:R-:W-:Y:S01]  /*203a0*/  ENDCOLLECTIVE ;  /* 0x000000000000791b */ /* 0x007fe20003800000 */
.L_x_10871:
        /* <DEDUP_REMOVED lines=12> */
.L_x_10872:
        /* <DEDUP_REMOVED lines=12> */
.L_x_10873:
        /* <DEDUP_REMOVED lines=12> */
.L_x_10874:
        /* <DEDUP_REMOVED lines=12> */
.L_x_10875:
        /* <DEDUP_REMOVED lines=12> */
.L_x_10876:
[----:B------:R-:W-:Y:S01]  /*20770*/  @!PT LDS RZ, [RZ] ;  /* 0x00000000fffff984 */ /* 0x000fe20000000800 */
[----:B------:R-:W-:Y:S01]  /*20780*/  @!PT LDS RZ, [RZ] ;  /* 0x00000000fffff984 */ /* 0x000fe20000000800 */
[----:B------:R-:W-:Y:S01]  /*20790*/  @!PT LDS RZ, [RZ] ;  /* 0x00000000fffff984 */ /* 0x000fe20000000800 */
[----:B------:R0:W-:Y:S04]  /*207a0*/  @!P5 LDGSTS.E.BYPASS.LTC128B.128 [R25+0x28c00], desc[UR60][R2.64+0x80], !P3 ;  /* 0x28c000800219dfae */ /* 0x0001e8000d901d7c */
[----:B------:R0:W-:Y:S04]  /*207b0*/  @!P5 LDGSTS.E.BYPASS.LTC128B.128 [R25+0x2cc00], desc[UR60][R2.64+0x100], !P2 ;  /* 0x2cc001000219dfae */ /* 0x0001e8000d101d7c */
[----:B------:R0:W-:Y:S01]  /*207c0*/  @!P5 LDGSTS.E.BYPASS.LTC128B.128 [R25+0x30c00], desc[UR60][R2.64+0x180], !P1 ;  /* 0x30c001800219dfae */ /* 0x0001e2000c901d7c */
[----:B------:R-:W-:Y:S01]  /*207d0*/  IMAD.MOV.U32 R13, RZ, RZ, R4 ;  /* 0x000000ffff0d7224 */ /* 0x000fe200078e0004 */
[----:B------:R-:W-:-:S07]  /*207e0*/  MOV R6, R14 ;  /* 0x0000000e00067202 */ /* 0x000fce0000000f00 */
[----:B0-----:R-:W-:Y:S05]  /*207f0*/  WARPSYNC.COLLECTIVE R15, `(.L_x_10877) ;  /* 0x000000000f087348 */ /* 0x001fea0003c00000 */
[----:B------:R1:W2:Y:S02]  /*20800*/  SHFL.IDX P6, R14, R13, R12, R11 ;  /* 0x0000000c0d0e7389 */ /* 0x0002a400000c000b */
[----:B012---:R-:W-:Y:S01]  /*20810*/  ENDCOLLECTIVE ;  /* 0x000000000000791b */ /* 0x007fe20003800000 */
.L_x_10877:
[----:B------:R-:W-:Y:S02]  /*20820*/  IMAD.MOV.U32 R13, RZ, RZ, R0 ;  /* 0x000000ffff0d7224 */ /* 0x000fe400078e0000 */
[----:B------:R-:W-:Y:S02]  /*20830*/  IMAD.MOV.U32 R12, RZ, RZ, 0x7 ;  /* 0x00000007ff0c7424 */ /* 0x000fe400078e00ff */
[----:B------:R-:W-:-:S07]  /*20840*/  IMAD.MOV.U32 R2, RZ, RZ, R14 ;  /* 0x000000ffff027224 */ /* 0x000fce00078e000e */
[----:B------:R-:W-:Y:S05]  /*20850*/  WARPSYNC.COLLECTIVE R15, `(.L_x_10878) ;  /* 0x000000000f087348 */ /* 0x000fea0003c00000 */
[----:B------:R0:W1:Y:S02]  /*20860*/  SHFL.IDX P6, R14, R13, R12, R11 ;  /* 0x0000000c0d0e7389 */ /* 0x00006400000c000b */
[----:B01----:R-:W-:Y:S01]  /*20870*/  ENDCOLLECTIVE ;  /* 0x000000000000791b */ /* 0x003fe20003800000 */
.L_x_10878:
[----:B------:R-:W-:-:S05]  /*20880*/  @!P0 LEA R2, P5, R7, R2, 0x1 ;  /* 0x0000000207028211 */ /* 0x000fca00078a08ff */
[----:B------:R-:W-:-:S05]  /*20890*/  @!P0 IMAD.X R3, RZ, RZ, R6, P5 ;  /* 0x000000ffff038224 */ /* 0x000fca00028e0606 */
        /* <DEDUP_REMOVED lines=12> */
.L_x_10879:
[----:B------:R-:W-:Y:S01]  /*20960*/  IMAD.MOV.U32 R2, RZ, RZ, R14 ;  /* 0x000000ffff027224 */ /* 0x000fe200078e000e */
[----:B------:R-:W-:Y:S06]  /*20970*/  BRA `(.L_x_10880) ;  /* 0xffffff9800187947 */ /* 0x000fec000383ffff */
.L_x_10688:
[----:B0-----:R0:W1:Y:S02]  /*20980*/  SYNCS.PHASECHK.TRANS64.TRYWAIT P0, [R22+URZ+0x32420], R3 ;  /* 0x03242003160075a7 */ /* 0x001064000800017f */
[----:B-1----:R-:W-:Y:S05]  /*20990*/  @!P0 NANOSLEEP.SYNCS 0x989680 ;  /* 0x009896800000895d */ /* 0x002fea0003900000 */
[----:B------:R-:W1:Y:S02]  /*209a0*/  @!P0 SYNCS.PHASECHK.TRANS64 P0, [R22+URZ+0x32420], R3 ;  /* 0x03242003160085a7 */ /* 0x000e64000800007f */
[----:B-1----:R-:W-:Y:S05]  /*209b0*/  @!P0 BRA `(.L_x_10688) ;  /* 0xfffffffc00f08947 */ /* 0x002fea000383ffff */
[----:B------:R-:W-:Y:S05]  /*209c0*/  BRA `(.L_x_10881) ;  /* 0xffffff98008c7947 */ /* 0x000fea000383ffff */
.L_x_10691:
[----:B-1----:R1:W3:Y:S02]  /*209d0*/  SYNCS.PHASECHK.TRANS64.TRYWAIT P0, [R29+URZ+0x32460], R0 ;  /* 0x032460001d0075a7 */ /* 0x0022e4000800017f */
[----:B---3--:R-:W-:Y:S05]  /*209e0*/  @!P0 NANOSLEEP.SYNCS 0x989680 ;  /* 0x009896800000895d */ /* 0x008fea0003900000 */
[----:B------:R-:W3:Y:S02]  /*209f0*/  @!P0 SYNCS.PHASECHK.TRANS64 P0, [R29+URZ+0x32460], R0 ;  /* 0x032460001d0085a7 */ /* 0x000ee4000800007f */
[----:B---3--:R-:W-:Y:S05]  /*20a00*/  @!P0 BRA `(.L_x_10691) ;  /* 0xfffffffc00f08947 */ /* 0x008fea000383ffff */
[----:B------:R-:W-:Y:S05]  /*20a10*/  BRA `(.L_x_10882) ;  /* 0xffffff98009c7947 */ /* 0x000fea000383ffff */
.L_x_10692:
        /* <DEDUP_REMOVED lines=8> */
.L_x_10884:
[----:B------:R-:W-:Y:S05]  /*20aa0*/  BSYNC B0 ;  /* 0x0000000000007941 */ /* 0x000fea0003800000 */
.L_x_10883:
        /* <DEDUP_REMOVED lines=12> */
.L_x_10885:
[----:B------:R-:W-:Y:S01]  /*20b70*/  ISETP.LT.OR P3, PT, R30, 0x1, !P1 ;  /* 0x000000011e00780c */ /* 0x000fe20004f61670 */
        /* <DEDUP_REMOVED lines=9> */
.L_x_10886:
        /* <DEDUP_REMOVED lines=17> */
.L_x_10887:
[----:B------:R-:W-:Y:S01]  /*20d20*/  MOV R13, R6 ;  /* 0x00000006000d7202 */ /* 0x000fe20000000f00 */
[----:B------:R-:W-:Y:S01]  /*20d30*/  IMAD.MOV.U32 R12, RZ, RZ, 0x2 ;  /* 0x00000002ff0c7424 */ /* 0x000fe200078e00ff */
[----:B------:R-:W-:-:S13]  /*20d40*/  IADD3 R2, P3, R14, R0, RZ ;  /* 0x000000000e027210 */ /* 0x000fda0007f7e0ff */
[----:B------:R-:W-:Y:S05]  /*20d50*/  WARPSYNC.COLLECTIVE R15, `(.L_x_10888) ;  /* 0x000000000f087348 */ /* 0x000fea0003c00000 */
[----:B------:R0:W1:Y:S02]  /*20d60*/  SHFL.IDX P6, R14, R13, R12, R11 ;  /* 0x0000000c0d0e7389 */ /* 0x00006400000c000b */
[----:B01----:R-:W-:Y:S01]  /*20d70*/  ENDCOLLECTIVE ;  /* 0x000000000000791b */ /* 0x003fe20003800000 */
.L_x_10888:
        /* <DEDUP_REMOVED lines=17> */
.L_x_10889:
[----:B------:R-:W-:Y:S02]  /*20e90*/  IMAD.MOV.U32 R13, RZ, RZ, R6 ;  /* 0x000000ffff0d7224 */ /* 0x000fe400078e0006 */
[----:B------:R-:W-:Y:S01]  /*20ea0*/  IMAD.MOV.U32 R12, RZ, RZ, 0x3 ;  /* 0x00000003ff0c7424 */ /* 0x000fe200078e00ff */
[----:B------:R-:W-:-:S13]  /*20eb0*/  IADD3 R2, P3, R14, R0, RZ ;  /* 0x000000000e027210 */ /* 0x000fda0007f7e0ff */
[----:B------:R-:W-:Y:S05]  /*20ec0*/  WARPSYNC.COLLECTIVE R15, `(.L_x_10890) ;  /* 0x000000000f087348 */ /* 0x000fea0003c00000 */
[----:B------:R0:W1:Y:S02]  /*20ed0*/  SHFL.IDX P6, R14, R13, R12, R11 ;  /* 0x0000000c0d0e7389 */ /* 0x00006400000c000b */
[----:B01----:R-:W-:Y:S01]  /*20ee0*/  ENDCOLLECTIVE ;  /* 0x000000000000791b */ /* 0x003fe20003800000 */
.L_x_10890:
        /* <DEDUP_REMOVED lines=17> */
.L_x_10891:
[----:B------:R-:W-:Y:S02]  /*21000*/  IMAD.MOV.U32 R13, RZ, RZ, R6 ;  /* 0x000000ffff0d7224 */ /* 0x000fe400078e0006 */
[----:B------:R-:W-:Y:S01]  /*21010*/  IMAD.MOV.U32 R12, RZ, RZ, 0x4 ;  /* 0x00000004ff0c7424 */ /* 0x000fe200078e00ff */
[----:B------:R-:W-:-:S13]  /*21020*/  IADD3 R2, P3, R14, R0, RZ ;  /* 0x000000000e027210 */ /* 0x000fda0007f7e0ff */
[----:B------:R-:W-:Y:S05]  /*21030*/  WARPSYNC.COLLECTIVE R15, `(.L_x_10892) ;  /* 0x000000000f087348 */ /* 0x000fea0003c00000 */
[----:B------:R0:W1:Y:S02]  /*21040*/  SHFL.IDX P6, R14, R13, R12, R11 ;  /* 0x0000000c0d0e7389 */ /* 0x00006400000c000b */
[----:B01----:R-:W-:Y:S01]  /*21050*/  ENDCOLLECTIVE ;  /* 0x000000000000791b */ /* 0x003fe20003800000 */
.L_x_10892:
        /* <DEDUP_REMOVED lines=17> */
.L_x_10893:
[----:B------:R-:W-:Y:S02]  /*21170*/  IMAD.MOV.U32 R13, RZ, RZ, R6 ;  /* 0x000000ffff0d7224 */ /* 0x000fe400078e0006 */
[----:B------:R-:W-:Y:S01]  /*21180*/  IMAD.MOV.U32 R12, RZ, RZ, 0x5 ;  /* 0x00000005ff0c7424 */ /* 0x000fe200078e00ff */
[----:B------:R-:W-:-:S13]  /*21190*/  IADD3 R2, P3, R14, R0, RZ ;  /* 0x000000000e027210 */ /* 0x000fda0007f7e0ff */
[----:B------:R-:W-:Y:S05]  /*211a0*/  WARPSYNC.COLLECTIVE R15, `(.L_x_10894) ;  /* 0x000000000f087348 */ /* 0x000fea0003c00000 */
[----:B------:R0:W1:Y:S02]  /*211b0*/  SHFL.IDX P6, R14, R13, R12, R11 ;  /* 0x0000000c0d0e7389 */ /* 0x00006400000c000b */
[----:B01----:R-:W-:Y:S01]  /*211c0*/  ENDCOLLECTIVE ;  /* 0x000000000000791b */ /* 0x003fe20003800000 */
.L_x_10894:
        /* <DEDUP_REMOVED lines=12> */
.L_x_10895:
        /* <DEDUP_REMOVED lines=9> */
.L_x_10699:
[----:B0-----:R0:W1:Y:S02]  /*21320*/  SYNCS.PHASECHK.TRANS64.TRYWAIT P0, [R4+URZ+0x32440], R21 ;  /* 0x03244015040075a7 */ /* 0x001064000800017f */
[----:B-1----:R-:W-:Y:S05]  /*21330*/  @!P0 NANOSLEEP.SYNCS 0x989680 ;  /* 0x009896800000895d */ /* 0x002fea0003900000 */
[----:B------:R-:W1:Y:S02]  /*21340*/  @!P0 SYNCS.PHASECHK.TRANS64 P0, [R4+URZ+0x32440], R21 ;  /* 0x03244015040085a7 */ /* 0x000e64000800007f */
[----:B-1----:R-:W-:Y:S05]  /*21350*/  @!P0 BRA `(.L_x_10699) ;  /* 0xfffffffc00f08947 */ /* 0x002fea000383ffff */
[----:B------:R-:W-:Y:S05]  /*21360*/  BRA `(.L_x_10897) ;  /* 0xffffff9c002c7947 */ /* 0x000fea000383ffff */
.L_x_10700:
        /* <DEDUP_REMOVED lines=8> */
.L_x_10899:
[----:B------:R-:W-:Y:S05]  /*213f0*/  BSYNC B1 ;  /* 0x0000000000017941 */ /* 0x000fea0003800000 */
.L_x_10898:
        /* <DEDUP_REMOVED lines=9> */
.L_x_10900:
[----:B------:R-:W-:Y:S02]  /*21490*/  IMAD.MOV.U32 R13, RZ, RZ, R9 ;  /* 0x000000ffff0d7224 */ /* 0x000fe400078e0009 */
[----:B------:R-:W-:Y:S02]  /*214a0*/  IMAD.MOV.U32 R12, RZ, RZ, 0x1 ;  /* 0x00000001ff0c7424 */ /* 0x000fe400078e00ff */
[----:B------:R-:W-:-:S07]  /*214b0*/  IMAD.MOV.U32 R2, RZ, RZ, R14 ;  /* 0x000000ffff027224 */ /* 0x000fce00078e000e */
[----:B------:R-:W-:Y:S05]  /*214c0*/  WARPSYNC.COLLECTIVE R15, `(.L_x_10901) ;  /* 0x000000000f087348 */ /* 0x000fea0003c00000 */
[----:B------:R0:W1:Y:S02]  /*214d0*/  SHFL.IDX P6, R14, R13, R12, R11 ;  /* 0x0000000c0d0e7389 */ /* 0x00006400000c000b */
[----:B01----:R-:W-:Y:S01]  /*214e0*/  ENDCOLLECTIVE ;  /* 0x000000000000791b */ /* 0x003fe20003800000 */
.L_x_10901:
        /* <DEDUP_REMOVED lines=11> */
.L_x_10902:
[----:B------:R-:W-:Y:S02]  /*215a0*/  IMAD.MOV.U32 R13, RZ, RZ, R9 ;  /* 0x000000ffff0d7224 */ /* 0x000fe400078e0009 */
[----:B------:R-:W-:Y:S02]  /*215b0*/  IMAD.MOV.U32 R12, RZ, RZ, 0x2 ;  /* 0x00000002ff0c7424 */ /* 0x000fe400078e00ff */
[----:B------:R-:W-:-:S07]  /*215c0*/  IMAD.MOV.U32 R2, RZ, RZ, R14 ;  /* 0x000000ffff027224 */ /* 0x000fce00078e000e */
[----:B------:R-:W-:Y:S05]  /*215d0*/  WARPSYNC.COLLECTIVE R15, `(.L_x_10903) ;  /* 0x000000000f087348 */ /* 0x000fea0003c00000 */
[----:B------:R0:W1:Y:S02]  /*215e0*/  SHFL.IDX P6, R14, R13, R12, R11 ;  /* 0x0000000c0d0e7389 */ /* 0x00006400000c000b */
[----:B01----:R-:W-:Y:S01]  /*215f0*/  ENDCOLLECTIVE ;  /* 0x000000000000791b */ /* 0x003fe20003800000 */
.L_x_10903:
[----:B------:R-:W-:-:S04]  /*21600*/  IADD3 R2, P0, R2, R0, RZ ;  /* 0x0000000002027210 */ /* 0x000fc80007f1e0ff */
[----:B------:R-:W-:-:S05]  /*21610*/  IADD3.X R3, RZ, R3, RZ, P0, !PT ;  /* 0x00000003ff037210 */ /* 0x000fca00007fe4ff */
        /* <DEDUP_REMOVED lines=9> */
.L_x_10904:
[----:B------:R-:W-:Y:S02]  /*216b0*/  IMAD.MOV.U32 R13, RZ, RZ, R9 ;  /* 0x000000ffff0d7224 */ /* 0x000fe400078e0009 */
[----:B------:R-:W-:Y:S02]  /*216c0*/  IMAD.MOV.U32 R12, RZ, RZ, 0x3 ;  /* 0x00000003ff0c7424 */ /* 0x000fe400078e00ff */
[----:B------:R-:W-:-:S07]  /*216d0*/  IMAD.MOV.U32 R2, RZ, RZ, R14 ;  /* 0x000000ffff027224 */ /* 0x000fce00078e000e */
[----:B------:R-:W-:Y:S05]  /*216e0*/  WARPSYNC.COLLECTIVE R15, `(.L_x_10905) ;  /* 0x000000000f087348 */ /* 0x000fea0003c00000 */
[----:B------:R0:W1:Y:S02]  /*216f0*/  SHFL.IDX P6, R14, R13, R12, R11 ;  /* 0x0000000c0d0e7389 */ /* 0x00006400000c000b */
[----:B01----:R-:W-:Y:S01]  /*21700*/  ENDCOLLECTIVE ;  /* 0x000000000000791b */ /* 0x003fe20003800000 */
.L_x_10905:
        /* <DEDUP_REMOVED lines=11> */
.L_x_10906:
[----:B------:R-:W-:Y:S02]  /*217c0*/  IMAD.MOV.U32 R13, RZ, RZ, R9 ;  /* 0x000000ffff0d7224 */ /* 0x000fe400078e0009 */
[----:B------:R-:W-:Y:S02]  /*217d0*/  IMAD.MOV.U32 R12, RZ, RZ, 0x4 ;  /* 0x00000004ff0c7424 */ /* 0x000fe400078e00ff */
[----:B------:R-:W-:-:S07]  /*217e0*/  IMAD.MOV.U32 R2, RZ, RZ, R14 ;  /* 0x000000ffff027224 */ /* 0x000fce00078e000e */
[----:B------:R-:W-:Y:S05]  /*217f0*/  WARPSYNC.COLLECTIVE R15, `(.L_x_10907) ;  /* 0x000000000f087348 */ /* 0x000fea0003c00000 */
[----:B------:R0:W1:Y:S02]  /*21800*/  SHFL.IDX P6, R14, R13, R12, R11 ;  /* 0x0000000c0d0e7389 */ /* 0x00006400000c000b */
[----:B01----:R-:W-:Y:S01]  /*21810*/  ENDCOLLECTIVE ;  /* 0x000000000000791b */ /* 0x003fe20003800000 */
.L_x_10907:
        /* <DEDUP_REMOVED lines=11> */
.L_x_10908:
[----:B------:R-:W-:Y:S02]  /*218d0*/  IMAD.MOV.U32 R13, RZ, RZ, R9 ;  /* 0x000000ffff0d7224 */ /* 0x000fe400078e0009 */
[----:B------:R-:W-:Y:S02]  /*218e0*/  IMAD.MOV.U32 R12, RZ, RZ, 0x5 ;  /* 0x00000005ff0c7424 */ /* 0x000fe400078e00ff */
[----:B------:R-:W-:-:S07]  /*218f0*/  IMAD.MOV.U32 R2, RZ, RZ, R14 ;  /* 0x000000ffff027224 */ /* 0x000fce00078e000e */
[----:B------:R-:W-:Y:S05]  /*21900*/  WARPSYNC.COLLECTIVE R15, `(.L_x_10909) ;  /* 0x000000000f087348 */ /* 0x000fea0003c00000 */
[----:B------:R0:W1:Y:S02]  /*21910*/  SHFL.IDX P6, R14, R13, R12, R11 ;  /* 0x0000000c0d0e7389 */ /* 0x00006400000c000b */
[----:B01----:R-:W-:Y:S01]  /*21920*/  ENDCOLLECTIVE ;  /* 0x000000000000791b */ /* 0x003fe20003800000 */
.L_x_10909:
[----:B------:R-:W-:-:S04]  /*21930*/  IADD3 R2, P0, R2, R0, RZ ;  /* 0x0000000002027210 */ /* 0x000fc80007f1e0ff */
        /* <DEDUP_REMOVED lines=10> */
.L_x_10910:
[----:B------:R-:W-:Y:S01]  /*219e0*/  IMAD.MOV.U32 R2, RZ, RZ, R14 ;  /* 0x000000ffff027224 */ /* 0x000fe200078e000e */
[----:B------:R-:W-:Y:S06]  /*219f0*/  BRA `(.L_x_10911) ;  /* 0xffffff9800587947 */ /* 0x000fec000383ffff */
.L_x_10705:
[----:B---3--:R3:W4:Y:S02]  /*21a00*/  SYNCS.PHASECHK.TRANS64.TRYWAIT P0, [R4+URZ+0x32460], R21 ;  /* 0x03246015040075a7 */ /* 0x008724000800017f */
[----:B----4-:R-:W-:Y:S05]  /*21a10*/  @!P0 NANOSLEEP.SYNCS 0x989680 ;  /* 0x009896800000895d */ /* 0x010fea0003900000 */
[----:B------:R-:W4:Y:S02]  /*21a20*/  @!P0 SYNCS.PHASECHK.TRANS64 P0, [R4+URZ+0x32460], R21 ;  /* 0x03246015040085a7 */ /* 0x000f24000800007f */
[----:B----4-:R-:W-:Y:S05]  /*21a30*/  @!P0 BRA `(.L_x_10705) ;  /* 0xfffffffc00f08947 */ /* 0x010fea000383ffff */
[----:B------:R-:W-:Y:S05]  /*21a40*/  BRA `(.L_x_10912) ;  /* 0xffffff9800a87947 */ /* 0x000fea000383ffff */
.L_x_10706:
        /* <DEDUP_REMOVED lines=8> */
.L_x_10914:
[----:B------:R-:W-:Y:S05]  /*21ad0*/  BSYNC B1 ;  /* 0x0000000000017941 */ /* 0x000fea0003800000 */
.L_x_10913:
        /* <DEDUP_REMOVED lines=9> */
.L_x_10915:
[----:B------:R-:W-:Y:S01]  /*21b70*/  IMAD.MOV.U32 R13, RZ, RZ, R7 ;  /* 0x000000ffff0d7224 */ /* 0x000fe200078e0007 */
[----:B------:R-:W-:Y:S02]  /*21b80*/  MOV R12, 0x1 ;  /* 0x00000001000c7802 */ /* 0x000fe40000000f00 */
[----:B------:R-:W-:-:S13]  /*21b90*/  IADD3 R2, P0, R14, R0, RZ ;  /* 0x000000000e027210 */ /* 0x000fda0007f1e0ff */
[----:B------:R-:W-:Y:S05]  /*21ba0*/  WARPSYNC.COLLECTIVE R15, `(.L_x_10916) ;  /* 0x000000000f087348 */ /* 0x000fea0003c00000 */
[----:B------:R0:W1:Y:S02]  /*21bb0*/  SHFL.IDX P6, R14, R13, R12, R11 ;  /* 0x0000000c0d0e7389 */ /* 0x00006400000c000b */
[----:B01----:R-:W-:Y:S01]  /*21bc0*/  ENDCOLLECTIVE ;  /* 0x000000000000791b */ /* 0x003fe20003800000 */
.L_x_10916:
        /* <DEDUP_REMOVED lines=13> */
.L_x_10917:
[----:B------:R-:W-:Y:S02]  /*21ca0*/  IMAD.MOV.U32 R13, RZ, RZ, R7 ;  /* 0x000000ffff0d7224 */ /* 0x000fe400078e0007 */
[----:B------:R-:W-:Y:S01]  /*21cb0*/  IMAD.MOV.U32 R12, RZ, RZ, 0x2 ;  /* 0x00000002ff0c7424 */ /* 0x000fe200078e00ff */
[----:B------:R-:W-:-:S13]  /*21cc0*/  IADD3 R2, P0, R14, R0, RZ ;  /* 0x000000000e027210 */ /* 0x000fda0007f1e0ff */
[----:B------:R-:W-:Y:S05]  /*21cd0*/  WARPSYNC.COLLECTIVE R15, `(.L_x_10918) ;  /* 0x000000000f087348 */ /* 0x000fea0003c00000 */
[----:B------:R0:W1:Y:S02]  /*21ce0*/  SHFL.IDX P6, R14, R13, R12, R11 ;  /* 0x0000000c0d0e7389 */ /* 0x00006400000c000b */
[----:B01----:R-:W-:Y:S01]  /*21cf0*/  ENDCOLLECTIVE ;  /* 0x000000000000791b */ /* 0x003fe20003800000 */
.L_x_10918:
        /* <DEDUP_REMOVED lines=13> */
.L_x_10919:
[----:B------:R-:W-:Y:S01]  /*21dd0*/  MOV R13, R7 ;  /* 0x00000007000d7202 */ /* 0x000fe20000000f00 */
[----:B------:R-:W-:Y:S01]  /*21de0*/  IMAD.MOV.U32 R12, RZ, RZ, 0x3 ;  /* 0x00000003ff0c7424 */ /* 0x000fe200078e00ff */
[----:B------:R-:W-:-:S13]  /*21df0*/  IADD3 R2, P0, R14, R0, RZ ;  /* 0x000000000e027210 */ /* 0x000fda0007f1e0ff */
[----:B------:R-:W-:Y:S05]  /*21e00*/  WARPSYNC.COLLECTIVE R15, `(.L_x_10920) ;  /* 0x000000000f087348 */ /* 0x000fea0003c00000 */
[----:B------:R0:W1:Y:S02]  /*21e10*/  SHFL.IDX P6, R14, R13, R12, R11 ;  /* 0x0000000c0d0e7389 */ /* 0x00006400000c000b */
[----:B01----:R-:W-:Y:S01]  /*21e20*/  ENDCOLLECTIVE ;  /* 0x000000000000791b */ /* 0x003fe20003800000 */
.L_x_10920:
        /* <DEDUP_REMOVED lines=13> */
.L_x_10921:
[----:B------:R-:W-:Y:S02]  /*21f00*/  IMAD.MOV.U32 R13, RZ, RZ, R7 ;  /* 0x000000ffff0d7224 */ /* 0x000fe400078e0007 */
[----:B------:R-:W-:Y:S01]  /*21f10*/  IMAD.MOV.U32 R12, RZ, RZ, 0x4 ;  /* 0x00000004ff0c7424 */ /* 0x000fe200078e00ff */
[----:B------:R-:W-:-:S13]  /*21f20*/  IADD3 R2, P0, R14, R0, RZ ;  /* 0x000000000e027210 */ /* 0x000fda0007f1e0ff */
[----:B------:R-:W-:Y:S05]  /*21f30*/  WARPSYNC.COLLECTIVE R15, `(.L_x_10922) ;  /* 0x000000000f087348 */ /* 0x000fea0003c00000 */
[----:B------:R0:W1:Y:S02]  /*21f40*/  SHFL.IDX P6, R14, R13, R12, R11 ;  /* 0x0000000c0d0e7389 */ /* 0x00006400000c000b */
[----:B01----:R-:W-:Y:S01]  /*21f50*/  ENDCOLLECTIVE ;  /* 0x000000000000791b */ /* 0x003fe20003800000 */
.L_x_10922:
        /* <DEDUP_REMOVED lines=13> */
.L_x_10923:
[----:B------:R-:W-:Y:S02]  /*22030*/  IMAD.MOV.U32 R13, RZ, RZ, R7 ;  /* 0x000000ffff0d7224 */ /* 0x000fe400078e0007 */
[----:B------:R-:W-:Y:S01]  /*22040*/  IMAD.MOV.U32 R12, RZ, RZ, 0x5 ;  /* 0x00000005ff0c7424 */ /* 0x000fe200078e00ff */
[----:B------:R-:W-:-:S13]  /*22050*/  IADD3 R2, P0, R14, R0, RZ ;  /* 0x000000000e027210 */ /* 0x000fda0007f1e0ff */
[----:B------:R-:W-:Y:S05]  /*22060*/  WARPSYNC.COLLECTIVE R15, `(.L_x_10924) ;  /* 0x000000000f087348 */ /* 0x000fea0003c00000 */
[----:B------:R0:W1:Y:S02]  /*22070*/  SHFL.IDX P6, R14, R13, R12, R11 ;  /* 0x0000000c0d0e7389 */ /* 0x00006400000c000b */
[----:B01----:R-:W-:Y:S01]  /*22080*/  ENDCOLLECTIVE ;  /* 0x000000000000791b */ /* 0x003fe20003800000 */
.L_x_10924:
[----:B------:R-:W-:-:S05]  /*22090*/  IADD3.X R3, RZ, R8, RZ, P0, !PT ;  /* 0x00000008ff037210 */ /* 0x000fca00007fe4ff */
        /* <DEDUP_REMOVED lines=12> */
.L_x_10925:
[----:B------:R-:W-:Y:S05]  /*22160*/  BRA `(.L_x_10926) ;  /* 0xffffff9400f07947 */ /* 0x000fea000383ffff */
.L_x_10714:
        /* <DEDUP_REMOVED lines=8> */
.L_x_10928:
[----:B------:R-:W-:Y:S05]  /*221f0*/  BSYNC B0 ;  /* 0x0000000000007941 */ /* 0x000fea0003800000 */
.L_x_10927:
[----:B------:R-:W-:Y:S01]  /*22200*/  IMAD.MOV.U32 R13, RZ, RZ, R16 ;  /* 0x000000ffff0d7224 */ /* 0x000fe200078e0010 */
[----:B------:R-:W-:Y:S01]  /*22210*/  MOV R0, R14 ;  /* 0x0000000e00007202 */ /* 0x000fe20000000f00 */
[----:B------:R-:W-:Y:S02]  /*22220*/  IMAD.MOV.U32 R12, RZ, RZ, 0x1 ;  /* 0x00000001ff0c7424 */ /* 0x000fe400078e00ff */
[----:B------:R-:W-:Y:S02]  /*22230*/  IMAD.MOV.U32 R11, RZ, RZ, 0x1f ;  /* 0x0000001fff0b7424 */ /* 0x000fe400078e00ff */
[----:B------:R-:W-:Y:S02]  /*22240*/  IMAD.MOV.U32 R15, RZ, RZ, -0x1 ;  /* 0xffffffffff0f7424 */ /* 0x000fe400078e00ff */
[----:B------:R-:W-:-:S07]  /*22250*/  IMAD.IADD R7, R19, 0x1, R9 ;  /* 0x0000000113077824 */ /* 0x000fce00078e0209 */
[----:B------:R-:W-:Y:S05]  /*22260*/  WARPSYNC.COLLECTIVE R15, `(.L_x_10929) ;  /* 0x000000000f087348 */ /* 0x000fea0003c00000 */
[----:B------:R0:W1:Y:S02]  /*22270*/  SHFL.IDX P6, R14, R13, R12, R11 ;  /* 0x0000000c0d0e7389 */ /* 0x00006400000c000b */
[----:B01----:R-:W-:Y:S01]  /*22280*/  ENDCOLLECTIVE ;  /* 0x000000000000791b */ /* 0x003fe20003800000 */
.L_x_10929:
        /* <DEDUP_REMOVED lines=24> */
.L_x_10930:
[----:B------:R-:W-:Y:S01]  /*22410*/  IMAD.MOV.U32 R12, RZ, RZ, 0x2 ;  /* 0x00000002ff0c7424 */ /* 0x000fe200078e00ff */
[----:B------:R-:W-:-:S05]  /*22420*/  SEL R14, R14, RZ, P1 ;  /* 0x000000ff0e0e7207 */ /* 0x000fca0000800000 */
[----:B------:R-:W-:-:S04]  /*22430*/  IMAD.IADD R5, R13, 0x1, R14 ;  /* 0x000000010d057824 */ /* 0x000fc800078e020e */
[----:B------:R-:W-:-:S07]  /*22440*/  IMAD.MOV.U32 R13, RZ, RZ, R5 ;  /* 0x000000ffff0d7224 */ /* 0x000fce00078e0005 */
[----:B------:R-:W-:Y:S05]  /*22450*/  WARPSYNC.COLLECTIVE R15, `(.L_x_10931) ;  /* 0x000000000f087348 */ /* 0x000fea0003c00000 */
[----:B------:R0:W1:Y:S02]  /*22460*/  SHFL.UP P6, R14, R13, R12, R11 ;  /* 0x0400000c0d0e7389 */ /* 0x00006400000c000b */
[----:B01----:R-:W-:Y:S01]  /*22470*/  ENDCOLLECTIVE ;  /* 0x000000000000791b */ /* 0x003fe20003800000 */
.L_x_10931:
[----:B------:R-:W-:Y:S01]  /*22480*/  IMAD.MOV.U32 R12, RZ, RZ, 0x4 ;  /* 0x00000004ff0c7424 */ /* 0x000fe200078e00ff */
[----:B------:R-:W-:-:S05]  /*22490*/  SEL R2, R14, RZ, P2 ;  /* 0x000000ff0e027207 */ /* 0x000fca0001000000 */
[----:B------:R-:W-:-:S04]  /*224a0*/  IMAD.IADD R2, R5, 0x1, R2 ;  /* 0x0000000105027824 */ /* 0x000fc800078e0202 */
[----:B------:R-:W-:-:S07]  /*224b0*/  IMAD.MOV.U32 R13, RZ, RZ, R2 ;  /* 0x000000ffff0d7224 */ /* 0x000fce00078e0002 */
[----:B------:R-:W-:Y:S05]  /*224c0*/  WARPSYNC.COLLECTIVE R15, `(.L_x_10932) ;  /* 0x000000000f087348 */ /* 0x000fea0003c00000 */
[----:B------:R0:W1:Y:S02]  /*224d0*/  SHFL.UP P6, R14, R13, R12, R11 ;  /* 0x0400000c0d0e7389 */ /* 0x00006400000c000b */
[----:B01----:R-:W-:Y:S01]  /*224e0*/  ENDCOLLECTIVE ;  /* 0x000000000000791b */ /* 0x003fe20003800000 */
.L_x_10932:
[----:B------:R-:W-:Y:S01]  /*224f0*/  IMAD.MOV.U32 R12, RZ, RZ, 0x8 ;  /* 0x00000008ff0c7424 */ /* 0x000fe200078e00ff */
[----:B------:R-:W-:-:S04]  /*22500*/  SEL R3, R14, RZ, P3 ;  /* 0x000000ff0e037207 */ /* 0x000fc80001800000 */
[----:B------:R-:W-:-:S05]  /*22510*/  IADD3 R3, R2, R3, RZ ;  /* 0x0000000302037210 */ /* 0x000fca0007ffe0ff */
[----:B------:R-:W-:-:S07]  /*22520*/  IMAD.MOV.U32 R13, RZ, RZ, R3 ;  /* 0x000000ffff0d7224 */ /* 0x000fce00078e0003 */
[----:B------:R-:W-:Y:S05]  /*22530*/  WARPSYNC.COLLECTIVE R15, `(.L_x_10933) ;  /* 0x000000000f087348 */ /* 0x000fea0003c00000 */
[----:B------:R0:W1:Y:S02]  /*22540*/  SHFL.UP P6, R14, R13, R12, R11 ;  /* 0x0400000c0d0e7389 */ /* 0x00006400000c000b */
[----:B01----:R-:W-:Y:S01]  /*22550*/  ENDCOLLECTIVE ;  /* 0x000000000000791b */ /* 0x003fe20003800000 */
.L_x_10933:
[----:B------:R-:W-:Y:S01]  /*22560*/  IMAD.MOV.U32 R12, RZ, RZ, 0x10 ;  /* 0x00000010ff0c7424 */ /* 0x000fe200078e00ff */
[----:B------:R-:W-:-:S05]  /*22570*/  SEL R14, R14, RZ, P4 ;  /* 0x000000ff0e0e7207 */ /* 0x000fca0002000000 */
[----:B------:R-:W-:-:S04]  /*22580*/  IMAD.IADD R5, R3, 0x1, R14 ;  /* 0x0000000103057824 */ /* 0x000fc800078e020e */
[----:B------:R-:W-:-:S07]  /*22590*/  IMAD.MOV.U32 R13, RZ, RZ, R5 ;  /* 0x000000ffff0d7224 */ /* 0x000fce00078e0005 */
[----:B------:R-:W-:Y:S05]  /*225a0*/  WARPSYNC.COLLECTIVE R15, `(.L_x_10934) ;  /* 0x000000000f087348 */ /* 0x000fea0003c00000 */
[----:B------:R0:W1:Y:S02]  /*225b0*/  SHFL.UP P6, R14, R13, R12, R11 ;  /* 0x0400000c0d0e7389 */ /* 0x00006400000c000b */
[----:B01----:R-:W-:Y:S01]  /*225c0*/  ENDCOLLECTIVE ;  /* 0x000000000000791b */ /* 0x003fe20003800000 */
.L_x_10934:
        /* <DEDUP_REMOVED lines=8> */
.L_x_10935:
[----:B------:R-:W-:Y:S05]  /*22650*/  BRA `(.L_x_10936) ;  /* 0xffffff9800547947 */ /* 0x000fea000383ffff */
.L_x_10717:
[----:B------:R-:W-:Y:S01]  /*22660*/  BSSY B0, `(.L_x_10937) ;  /* 0x0000007000007945 */ /* 0x000fe20003800000 */
[----:B------:R-:W-:Y:S02]  /*22670*/  IMAD.MOV.U32 R12, RZ, RZ, 0x1 ;  /* 0x00000001ff0c7424 */ /* 0x000fe400078e00ff */
[----:B------:R-:W-:Y:S02]  /*22680*/  IMAD.MOV.U32 R11, RZ, RZ, RZ ;  /* 0x000000ffff0b7224 */ /* 0x000fe400078e00ff */
[----:B------:R-:W-:-:S07]  /*22690*/  IMAD.MOV.U32 R15, RZ, RZ, -0x1 ;  /* 0xffffffffff0f7424 */ /* 0x000fce00078e00ff */
[----:B-1----:R-:W-:Y:S05]  /*226a0*/  WARPSYNC.COLLECTIVE R15, `(.L_x_10938) ;  /* 0x000000000f087348 */ /* 0x002fea0003c00000 */
[----:B------:R0:W2:Y:S02]  /*226b0*/  SHFL.UP P6, R14, R13, R12, R11 ;  /* 0x0400000c0d0e7389 */ /* 0x0000a400000c000b */
[----:B012---:R-:W-:Y:S01]  /*226c0*/  ENDCOLLECTIVE ;  /* 0x000000000000791b */ /* 0x007fe20003800000 */
.L_x_10938:
[----:B------:R-:W-:Y:S05]  /*226d0*/  BSYNC B0 ;  /* 0x0000000000007941 */ /* 0x000fea0003800000 */
.L_x_10937:
        /* <DEDUP_REMOVED lines=8> */
.L_x_10939:
[----:B------:R-:W-:Y:S01]  /*22760*/  IMAD.MOV.U32 R12, RZ, RZ, 0x4 ;  /* 0x00000004ff0c7424 */ /* 0x000fe200078e00ff */
[----:B------:R-:W-:-:S04]  /*22770*/  SEL R2, R14, RZ, P2 ;  /* 0x000000ff0e027207 */ /* 0x000fc80001000000 */
[----:B------:R-:W-:-:S05]  /*22780*/  IADD3 R2, R13, R2, RZ ;  /* 0x000000020d027210 */ /* 0x000fca0007ffe0ff */
[----:B------:R-:W-:-:S07]  /*22790*/  IMAD.MOV.U32 R13, RZ, RZ, R2 ;  /* 0x000000ffff0d7224 */ /* 0x000fce00078e0002 */
[----:B------:R-:W-:Y:S05]  /*227a0*/  WARPSYNC.COLLECTIVE R15, `(.L_x_10940) ;  /* 0x000000000f087348 */ /* 0x000fea0003c00000 */
[----:B------:R0:W1:Y:S02]  /*227b0*/  SHFL.UP P6, R14, R13, R12, R11 ;  /* 0x0400000c0d0e7389 */ /* 0x00006400000c000b */
[----:B01----:R-:W-:Y:S01]  /*227c0*/  ENDCOLLECTIVE ;  /* 0x000000000000791b */ /* 0x003fe20003800000 */
.L_x_10940:
[----:B------:R-:W-:Y:S01]  /*227d0*/  IMAD.MOV.U32 R12, RZ, RZ, 0x8 ;  /* 0x00000008ff0c7424 */ /* 0x000fe200078e00ff */
[----:B------:R-:W-:-:S05]  /*227e0*/  SEL R3, R14, RZ, P3 ;  /* 0x000000ff0e037207 */ /* 0x000fca0001800000 */
[----:B------:R-:W-:-:S04]  /*227f0*/  IMAD.IADD R3, R2, 0x1, R3 ;  /* 0x0000000102037824 */ /* 0x000fc800078e0203 */
[----:B------:R-:W-:-:S07]  /*22800*/  IMAD.MOV.U32 R13, RZ, RZ, R3 ;  /* 0x000000ffff0d7224 */ /* 0x000fce00078e0003 */
[----:B------:R-:W-:Y:S05]  /*22810*/  WARPSYNC.COLLECTIVE R15, `(.L_x_10941) ;  /* 0x000000000f087348 */ /* 0x000fea0003c00000 */
[----:B------:R0:W1:Y:S02]  /*22820*/  SHFL.UP P6, R14, R13, R12, R11 ;  /* 0x0400000c0d0e7389 */ /* 0x00006400000c000b */
[----:B01----:R-:W-:Y:S01]  /*22830*/  ENDCOLLECTIVE ;  /* 0x000000000000791b */ /* 0x003fe20003800000 */
.L_x_10941:
[----:B------:R-:W-:Y:S02]  /*22840*/  MOV R12, 0x10 ;  /* 0x00000010000c7802 */ /* 0x000fe40000000f00 */
[----:B------:R-:W-:-:S05]  /*22850*/  SEL R14, R14, RZ, P4 ;  /* 0x000000ff0e0e7207 */ /* 0x000fca0002000000 */
[----:B------:R-:W-:-:S04]  /*22860*/  IMAD.IADD R5, R3, 0x1, R14 ;  /* 0x0000000103057824 */ /* 0x000fc800078e020e */
[----:B------:R-:W-:-:S07]  /*22870*/  IMAD.MOV.U32 R13, RZ, RZ, R5 ;  /* 0x000000ffff0d7224 */ /* 0x000fce00078e0005 */
[----:B------:R-:W-:Y:S05]  /*22880*/  WARPSYNC.COLLECTIVE R15, `(.L_x_10942) ;  /* 0x000000000f087348 */ /* 0x000fea0003c00000 */
[----:B------:R0:W1:Y:S02]  /*22890*/  SHFL.UP P6, R14, R13, R12, R11 ;  /* 0x0400000c0d0e7389 */ /* 0x00006400000c000b */
[----:B01----:R-:W-:Y:S01]  /*228a0*/  ENDCOLLECTIVE ;  /* 0x000000000000791b */ /* 0x003fe20003800000 */
.L_x_10942:
        /* <DEDUP_REMOVED lines=8> */
.L_x_10943:
[----:B------:R-:W-:Y:S05]  /*22930*/  BRA `(.L_x_10944) ;  /* 0xffffff9800407947 */ /* 0x000fea000383ffff */
.L_x_10719:
[----:B------:R-:W-:Y:S01]  /*22940*/  BSSY B0, `(.L_x_10945) ;  /* 0x0000006000007945 */ /* 0x000fe20003800000 */
[----:B------:R-:W-:Y:S01]  /*22950*/  PLOP3.LUT P6, PT, P6, PT, PT, 0x8, 0x0 ;  /* 0x000000000000781c */ /* 0x000fe200037ce170 */
[----:B------:R-:W-:-:S12]  /*22960*/  IMAD.MOV.U32 R15, RZ, RZ, -0x1 ;  /* 0xffffffffff0f7424 */ /* 0x000fd800078e00ff */
[----:B01----:R-:W-:Y:S05]  /*22970*/  WARPSYNC.COLLECTIVE R15, `(.L_x_10946) ;  /* 0x000000000f087348 */ /* 0x003fea0003c00000 */
[----:B------:R-:W-:Y:S01]  /*22980*/  VOTE.ANY R14, PT, P6 ;  /* 0x00000000000e7806 */ /* 0x000fe200030e0100 */
[----:B01----:R-:W-:Y:S06]  /*22990*/  ENDCOLLECTIVE ;  /* 0x000000000000791b */ /* 0x003fec0003800000 */
.L_x_10946:
[----:B------:R-:W-:Y:S05]  /*229a0*/  BSYNC B0 ;  /* 0x0000000000007941 */ /* 0x000fea0003800000 */
.L_x_10945:
        /* <DEDUP_REMOVED lines=9> */
.L_x_10947:
[----:B------:R-:W-:Y:S02]  /*22a40*/  IMAD.MOV.U32 R13, RZ, RZ, R4 ;  /* 0x000000ffff0d7224 */ /* 0x000fe400078e0004 */
[----:B------:R-:W-:-:S07]  /*22a50*/  IMAD.MOV.U32 R7, RZ, RZ, R14 ;  /* 0x000000ffff077224 */ /* 0x000fce00078e000e */
[----:B------:R-:W-:Y:S05]  /*22a60*/  WARPSYNC.COLLECTIVE R15, `(.L_x_10948) ;  /* 0x000000000f087348 */ /* 0x000fea0003c00000 */
[----:B------:R0:W1:Y:S02]  /*22a70*/  SHFL.IDX P6, R14, R13, R12, R11 ;  /* 0x0000000c0d0e7389 */ /* 0x00006400000c000b */
[----:B01----:R-:W-:Y:S01]  /*22a80*/  ENDCOLLECTIVE ;  /* 0x000000000000791b */ /* 0x003fe20003800000 */
.L_x_10948:
[----:B------:R-:W-:Y:S01]  /*22a90*/  IMAD.MOV.U32 R4, RZ, RZ, R14 ;  /* 0x000000ffff047224 */ /* 0x000fe200078e000e */
[----:B------:R-:W-:Y:S06]  /*22aa0*/  BRA `(.L_x_10949) ;  /* 0xffffff9800207947 */ /* 0x000fec000383ffff */
.L_x_10721:
[----:B------:R-:W-:Y:S01]  /*22ab0*/  BSSY B0, `(.L_x_10950) ;  /* 0x0000007000007945 */ /* 0x000fe20003800000 */
[----:B------:R-:W-:Y:S01]  /*22ac0*/  IMAD.MOV.U32 R13, RZ, RZ, R3 ;  /* 0x000000ffff0d7224 */ /* 0x000fe200078e0003 */
[----:B------:R-:W-:Y:S01]  /*22ad0*/  MOV R15, 0xffffffff ;  /* 0xffffffff000f7802 */ /* 0x000fe20000000f00 */
[----:B------:R-:W-:-:S07]  /*22ae0*/  IMAD.MOV.U32 R11, RZ, RZ, 0x1f ;  /* 0x0000001fff0b7424 */ /* 0x000fce00078e00ff */
[----:B01234-:R-:W-:Y:S05]  /*22af0*/  WARPSYNC.COLLECTIVE R15, `(.L_x_10951) ;  /* 0x000000000f087348 */ /* 0x01ffea0003c00000 */
[----:B------:R0:W0:Y:S02]  /*22b00*/  SHFL.IDX P6, R14, R13, R12, R11 ;  /* 0x0000000c0d0e7389 */ /* 0x00002400000c000b */
[----:B01234-:R-:W-:Y:S01]  /*22b10*/  ENDCOLLECTIVE ;  /* 0x000000000000791b */ /* 0x01ffe20003800000 */
.L_x_10951:
[----:B------:R-:W-:Y:S05]  /*22b20*/  BSYNC B0 ;  /* 0x0000000000007941 */ /* 0x000fea0003800000 */
.L_x_10950:
[----:B------:R-:W-:Y:S01]  /*22b30*/  IMAD.MOV.U32 R16, RZ, RZ, R14 ;  /* 0x000000ffff107224 */ /* 0x000fe200078e000e */
[----:B------:R-:W-:Y:S06]  /*22b40*/  BRA `(.L_x_10720) ;  /* 0xffffff9800107947 */ /* 0x000fec000383ffff */
.L_x_10725:
[----:B0-----:R0:W2:Y:S02]  /*22b50*/  SYNCS.PHASECHK.TRANS64.TRYWAIT P0, [R7+URZ+0x32420], R0 ;  /* 0x03242000070075a7 */ /* 0x0010a4000800017f */
[----:B--2---:R-:W-:Y:S05]  /*22b60*/  @!P0 NANOSLEEP.SYNCS 0x989680 ;  /* 0x009896800000895d */ /* 0x004fea0003900000 */
[----:B------:R-:W2:Y:S02]  /*22b70*/  @!P0 SYNCS.PHASECHK.TRANS64 P0, [R7+URZ+0x32420], R0 ;  /* 0x03242000070085a7 */ /* 0x000ea4000800007f */
[----:B--2---:R-:W-:Y:S05]  /*22b80*/  @!P0 BRA `(.L_x_10725) ;  /* 0xfffffffc00f08947 */ /* 0x004fea000383ffff */
[----:B------:R-:W-:Y:S05]  /*22b90*/  BRA `(.L_x_10952) ;  /* 0xffffff9c00687947 */ /* 0x000fea000383ffff */
.L_x_10726:
        /* <DEDUP_REMOVED lines=11> */
.L_x_10954:
[----:B------:R-:W-:Y:S05]  /*22c50*/  BSYNC B0 ;  /* 0x0000000000007941 */ /* 0x000fea0003800000 */
.L_x_10953:
[----:B------:R-:W-:Y:S05]  /*22c60*/  BRA `(.L_x_10955) ;  /* 0xffffff9c00507947 */ /* 0x000fea000383ffff */
.L_x_10727:
[----:B------:R-:W-:Y:S01]  /*22c70*/  BSSY B0, `(.L_x_10956) ;  /* 0x0000006000007945 */ /* 0x000fe20003800000 */
[----:B------:R-:W-:-:S07]  /*22c80*/  IMAD.MOV.U32 R15, RZ, RZ, -0x1 ;  /* 0xffffffffff0f7424 */ /* 0x000fce00078e00ff */
[----:B01-3--:R-:W-:Y:S05]  /*22c90*/  WARPSYNC.COLLECTIVE R15, `(.L_x_10957) ;  /* 0x000000000f0c7348 */ /* 0x00bfea0003c00000 */
[----:B------:R-:W-:Y:S02]  /*22ca0*/  ELECT P6, UR62, PT ;  /* 0x00000000003e782f */ /* 0x000fe400038c0000 */
[----:B------:R-:W-:Y:S01]  /*22cb0*/  MOV R14, UR62 ;  /* 0x0000003e000e7c02 */ /* 0x000fe20008000f00 */
[----:B01-3--:R-:W-:Y:S10]  /*22cc0*/  ENDCOLLECTIVE ;  /* 0x000000000000791b */ /* 0x00bff40003800000 */
.L_x_10957:
[----:B------:R-:W-:Y:S05]  /*22cd0*/  BSYNC B0 ;  /* 0x0000000000007941 */ /* 0x000fea0003800000 */
.L_x_10956:
[----:B------:R-:W-:Y:S05]  /*22ce0*/  BRA `(.L_x_10958) ;  /* 0xffffff9c00447947 */ /* 0x000fea000383ffff */
.L_x_10729:
[----:B0-----:R0:W2:Y:S02]  /*22cf0*/  SYNCS.PHASECHK.TRANS64.TRYWAIT P1, [R5+URZ+0x32440], R0 ;  /* 0x03244000050075a7 */ /* 0x0010a4000802017f */
[----:B--2---:R-:W-:Y:S05]  /*22d00*/  @!P1 NANOSLEEP.SYNCS 0x989680 ;  /* 0x009896800000995d */ /* 0x004fea0003900000 */
[----:B------:R-:W2:Y:S02]  /*22d10*/  @!P1 SYNCS.PHASECHK.TRANS64 P1, [R5+URZ+0x32440], R0 ;  /* 0x03244000050095a7 */ /* 0x000ea4000802007f */
[----:B--2---:R-:W-:Y:S05]  /*22d20*/  @!P1 BRA `(.L_x_10729) ;  /* 0xfffffffc00f09947 */ /* 0x004fea000383ffff */
[----:B------:R-:W-:Y:S05]  /*22d30*/  BRA `(.L_x_10959) ;  /* 0xffffff9c00647947 */ /* 0x000fea000383ffff */
.L_x_10731:
[----:B--2---:R2:W4:Y:S02]  /*22d40*/  SYNCS.PHASECHK.TRANS64.TRYWAIT P1, [R3+URZ+0x32440], R2 ;  /* 0x03244002030075a7 */ /* 0x004524000802017f */
[----:B----4-:R-:W-:Y:S05]  /*22d50*/  @!P1 NANOSLEEP.SYNCS 0x989680 ;  /* 0x009896800000995d */ /* 0x010fea0003900000 */
[----:B------:R-:W4:Y:S02]  /*22d60*/  @!P1 SYNCS.PHASECHK.TRANS64 P1, [R3+URZ+0x32440], R2 ;  /* 0x03244002030095a7 */ /* 0x000f24000802007f */
[----:B----4-:R-:W-:Y:S05]  /*22d70*/  @!P1 BRA `(.L_x_10731) ;  /* 0xfffffffc00f09947 */ /* 0x010fea000383ffff */
[----:B------:R-:W-:Y:S05]  /*22d80*/  BRA `(.L_x_10960) ;  /* 0xffffff9c00707947 */ /* 0x000fea000383ffff */
.L_x_10733:
[----:B----4-:R4:W0:Y:S02]  /*22d90*/  SYNCS.PHASECHK.TRANS64.TRYWAIT P1, [R5+URZ+0x32460], R0 ;  /* 0x03246000050075a7 */ /* 0x010824000802017f */
[----:B0-----:R-:W-:Y:S05]  /*22da0*/  @!P1 NANOSLEEP.SYNCS 0x989680 ;  /* 0x009896800000995d */ /* 0x001fea0003900000 */
[----:B------:R-:W0:Y:S02]  /*22db0*/  @!P1 SYNCS.PHASECHK.TRANS64 P1, [R5+URZ+0x32460], R0 ;  /* 0x03246000050095a7 */ /* 0x000e24000802007f */
[----:B0-----:R-:W-:Y:S05]  /*22dc0*/  @!P1 BRA `(.L_x_10733) ;  /* 0xfffffffc00f09947 */ /* 0x001fea000383ffff */
[----:B------:R-:W-:Y:S05]  /*22dd0*/  BRA `(.L_x_10961) ;  /* 0xffffff9c006c7947 */ /* 0x000fea000383ffff */
.L_x_10962:
        /* <DEDUP_REMOVED lines=10> */
.L_x_15767:


//--------------------- .text._ZN7cutlass13device_kernelIN5flash11enable_sm90INS1_16FlashAttnFwdSm90INS1_25CollectiveMainloopFwdSm90ILi2EN4cute5tupleIJNS5_1CILi1EEES8_S8_EEENS6_IJNS7_ILi128EEENS7_ILi96EEENS7_ILi64EEEEEELi256ENS_6half_tEfNS_4arch4Sm90ELb0ELb1ELb1ELb0ELb1ELb0ELb0ELb1ELb0ELb1ELb1ELb0EEENS1_21CollectiveEpilogueFwdINS6_IJSA_NS7_ILi256EEESB_EEES9_SE_SG_Li256ELb0ELb1ELb1ELb0EEENS1_19SingleTileSchedulerILb0ELb1ELb1ELi128EEEEEEEEEvNT_6ParamsE --------------------------
	.section	.text._ZN7cutlass13device_kernelIN5flash11enable_sm90INS1_16FlashAttnFwdSm90INS1_25CollectiveMainloopFwdSm90ILi2EN4cute5tupleIJNS5_1CILi1EEES8_S8_EEENS6_IJNS7_ILi128EEENS7_ILi96EEENS7_ILi64EEEEEELi256ENS_6half_tEfNS_4arch4Sm90ELb0ELb1ELb1ELb0ELb1ELb0ELb0ELb1ELb0ELb1ELb1ELb0EEENS1_21CollectiveEpilogueFwdINS6_IJSA_NS7_ILi256EEESB_EEES9_SE_SG_Li256ELb0ELb1ELb1ELb0EEENS1_19SingleTileSchedulerILb0ELb1ELb1ELi128EEEEEEEEEvNT_6ParamsE,"ax",@progbits
	.align	128
.text._ZN7cutlass13device_kernelIN5flash11enable_sm90INS1_16FlashAttnFwdSm90INS1_25CollectiveMainloopFwdSm90ILi2EN4cute5tupleIJNS5_1CILi1EEES8_S8_EEENS6_IJNS7_ILi128EEENS7_ILi96EEENS7_ILi64EEEEEELi256ENS_6half_tEfNS_4arch4Sm90ELb0ELb1ELb1ELb0ELb1ELb0ELb0ELb1ELb0ELb1ELb1ELb0EEENS1_21CollectiveEpilogueFwdINS6_IJSA_NS7_ILi256EEESB_EEES9_SE_SG_Li256ELb0ELb1ELb1ELb0EEENS1_19SingleTileSchedulerILb0ELb1ELb1ELi128EEEEEEEEEvNT_6ParamsE:
        .type           _ZN7cutlass13device_kernelIN5flash11enable_sm90INS1_16FlashAttnFwdSm90INS1_25CollectiveMainloopFwdSm90ILi2EN4cute5tupleIJNS5_1CILi1EEES8_S8_EEENS6_IJNS7_ILi128EEENS7_ILi96EEENS7_ILi64EEEEEELi256ENS_6half_tEfNS_4arch4Sm90ELb0ELb1ELb1ELb0ELb1ELb0ELb0ELb1ELb0ELb1ELb1ELb0EEENS1_21CollectiveEpilogueFwdINS6_IJSA_NS7_ILi256EEESB_EEES9_SE_SG_Li256ELb0ELb1ELb1ELb0EEENS1_19SingleTileSchedulerILb0ELb1ELb1ELi128EEEEEEEEEvNT_6ParamsE,@function
        .size           _ZN7cutlass13device_kernelIN5flash11enable_sm90INS1_16FlashAttnFwdSm90INS1_25CollectiveMainloopFwdSm90ILi2EN4cute5tupleIJNS5_1CILi1EEES8_S8_EEENS6_IJNS7_ILi128EEENS7_ILi96EEENS7_ILi64EEEEEELi256ENS_6half_tEfNS_4arch4Sm90ELb0ELb1ELb1ELb0ELb1ELb0ELb0ELb1ELb0ELb1ELb1ELb0EEENS1_21CollectiveEpilogueFwdINS6_IJSA_NS7_ILi256EEESB_EEES9_SE_SG_Li256ELb0ELb1ELb1ELb0EEENS1_19SingleTileSchedulerILb0ELb1ELb1ELi128EEEEEEEEEvNT_6ParamsE,(.L_x_15768 - _ZN7cutlass13device_kernelIN5flash11enable_sm90INS1_16FlashAttnFwdSm90INS1_25CollectiveMainloopFwdSm90ILi2EN4cute5tupleIJNS5_1CILi1EEES8_S8_EEENS6_IJNS7_ILi128EEENS7_ILi96EEENS7_ILi64EEEEEELi256ENS_6half_tEfNS_4arch4Sm90ELb0ELb1ELb1ELb0ELb1ELb0ELb0ELb1ELb0ELb1ELb1ELb0EEENS1_21CollectiveEpilogueFwdINS6_IJSA_NS7_ILi256EEESB_EEES9_SE_SG_Li256ELb0ELb1ELb1ELb0EEENS1_19SingleTileSchedulerILb0ELb1ELb1ELi128EEEEEEEEEvNT_6ParamsE)
        .other          _ZN7cutlass13device_kernelIN5flash11enable_sm90INS1_16FlashAttnFwdSm90INS1_25CollectiveMainloopFwdSm90ILi2EN4cute5tupleIJNS5_1CILi1EEES8_S8_EEENS6_IJNS7_ILi128EEENS7_ILi96EEENS7_ILi64EEEEEELi256ENS_6half_tEfNS_4arch4Sm90ELb0ELb1ELb1ELb0ELb1ELb0ELb0ELb1ELb0ELb1ELb1ELb0EEENS1_21CollectiveEpilogueFwdINS6_IJSA_NS7_ILi256EEESB_EEES9_SE_SG_Li256ELb0ELb1ELb1ELb0EEENS1_19SingleTileSchedulerILb0ELb1ELb1ELi128EEEEEEEEEvNT_6ParamsE,@"STO_CUDA_ENTRY STV_DEFAULT"
_ZN7cutlass13device_kernelIN5flash11enable_sm90INS1_16FlashAttnFwdSm90INS1_25CollectiveMainloopFwdSm90ILi2EN4cute5tupleIJNS5_1CILi1EEES8_S8_EEENS6_IJNS7_ILi128EEENS7_ILi96EEENS7_ILi64EEEEEELi256ENS_6half_tEfNS_4arch4Sm90ELb0ELb1ELb1ELb0ELb1ELb0ELb0ELb1ELb0ELb1ELb1ELb0EEENS1_21CollectiveEpilogueFwdINS6_IJSA_NS7_ILi256EEESB_EEES9_SE_SG_Li256ELb0ELb1ELb1ELb0EEENS1_19SingleTileSchedulerILb0ELb1ELb1ELi128EEEEEEEEEvNT_6ParamsE:
        /* <DEDUP_REMOVED lines=9> */
[----:B------:R1:W2:Y:S01]  /*0090*/  SHFL.IDX PT, R3, R74, RZ, 0x1f ;  /* 0x00001fff4a037589 */ /* 0x0002a200000e0000 */
        /* <DEDUP_REMOVED lines=14> */
[----:B------:R1:W0:Y:S06]  /*0180*/  @!UP0 SYNCS.EXCH.64 URZ, [UR8+0x22800], UR4 ;  /* 0x02280004083f85b2 */ /* 0x00022c0008000100 */
[----:B------:R1:W3:Y:S02]  /*0190*/  @!UP1 SYNCS.EXCH.64 URZ, [UR8+0x22820], UR6 ;  /* 0x02282006083f95b2 */ /* 0x0002e40008000100 */
[----:B-12---:R-:W-:Y:S05]  /*01a0*/  @P1 BRA `(.L_x_10963) ;  /* 0x0000000000481947 */ /* 0x006fea0003800000 */
[----:B------:R-:W1:Y:S01]  /*01b0*/  S2UR UR5, SR_CgaCtaId ;  /* 0x00000000000579c3 */ /* 0x000e620000008800 */
        /* <DEDUP_REMOVED lines=12> */
[----:B-1----:R1:W2:Y:S08]  /*0280*/  SYNCS.EXCH.64 URZ, [UR8+0x22830], UR4 ;  /* 0x02283004083f75b2 */ /* 0x0022b00008000100 */
[----:B------:R1:W4:Y:S01]  /*0290*/  SYNCS.EXCH.64 URZ, [UR8+0x22840], UR6 ;  /* 0x02284006083f75b2 */ /* 0x0003220008000100 */
[----:B------:R1:W0:Y:S01]  /*02a0*/  SYNCS.EXCH.64 URZ, [UR8+0x22838], UR4 ;  /* 0x02283804083f75b2 */ /* 0x0002220008000100 */
[----:B------:R1:W0:Y:S01]  /*02b0*/  SYNCS.EXCH.64 URZ, [UR8+0x22848], UR6 ;  /* 0x02284806083f75b2 */ /* 0x0002220008000100 */
[----:B------:R-:W-:Y:S01]  /*02c0*/  NOP ;  /* 0x0000000000007918 */ /* 0x000fe20000000000 */
.L_x_10963:
[----:B------:R-:W5:Y:S01]  /*02d0*/  SHFL.IDX PT, R2, R0, RZ, 0x1f ;  /* 0x00001fff00027589 */ /* 0x000f6200000e0000 */
[----:B------:R-:W-:Y:S01]  /*02e0*/  NOP ;  /* 0x0000000000007918 */ /* 0x000fe20000000000 */
[----:B-----5:R-:W-:-:S13]  /*02f0*/  ISETP.NE.AND P0, PT, R2, RZ, PT ;  /* 0x000000ff0200720c */ /* 0x020fda0003f05270 */
        /* <DEDUP_REMOVED lines=14> */
[----:B-1----:R1:W0:Y:S08]  /*03e0*/  SYNCS.EXCH.64 URZ, [UR8+0x22850], UR4 ;  /* 0x02285004083f75b2 */ /* 0x0022300008000100 */
[----:B------:R1:W0:Y:S01]  /*03f0*/  SYNCS.EXCH.64 URZ, [UR8+0x22860], UR6 ;  /* 0x02286006083f75b2 */ /* 0x0002220008000100 */
[----:B------:R1:W0:Y:S01]  /*0400*/  SYNCS.EXCH.64 URZ, [UR8+0x22858], UR4 ;  /* 0x02285804083f75b2 */ /* 0x0002220008000100 */
[----:B------:R1:W0:Y:S01]  /*0410*/  SYNCS.EXCH.64 URZ, [UR8+0x22868], UR6 ;  /* 0x02286806083f75b2 */ /* 0x0002220008000100 */
[----:B------:R-:W-:Y:S01]  /*0420*/  NOP ;  /* 0x0000000000007918 */ /* 0x000fe20000000000 */
.L_x_10964:
[----:B------:R-:W5:Y:S01]  /*0430*/  SHFL.IDX PT, R2, R0, RZ, 0x1f ;  /* 0x00001fff00027589 */ /* 0x000f6200000e0000 */
[----:B------:R-:W-:Y:S01]  /*0440*/  NOP ;  /* 0x0000000000007918 */ /* 0x000fe20000000000 */
[----:B-----5:R-:W-:-:S13]  /*0450*/  ISETP.NE.AND P0, PT, R2, RZ, PT ;  /* 0x000000ff0200720c */ /* 0x020fda0003f05270 */
        /* <DEDUP_REMOVED lines=10> */
[----:B-1----:R1:W0:Y:S01]  /*0500*/  SYNCS.EXCH.64 URZ, [UR6+0x22870], UR4 ;  /* 0x02287004063f75b2 */ /* 0x0022220008000100 */
[----:B------:R1:W0:Y:S01]  /*0510*/  SYNCS.EXCH.64 URZ, [UR6+0x22880], UR4 ;  /* 0x02288004063f75b2 */ /* 0x0002220008000100 */
[----:B------:R1:W0:Y:S01]  /*0520*/  SYNCS.EXCH.64 URZ, [UR6+0x22878], UR4 ;  /* 0x02287804063f75b2 */ /* 0x0002220008000100 */
[----:B------:R1:W0:Y:S01]  /*0530*/  SYNCS.EXCH.64 URZ, [UR6+0x22888], UR4 ;  /* 0x02288804063f75b2 */ /* 0x0002220008000100 */
[----:B------:R-:W-:Y:S01]  /*0540*/  NOP ;  /* 0x0000000000007918 */ /* 0x000fe20000000000 */
.L_x_10965:
        /* <DEDUP_REMOVED lines=22> */
.L_x_10966:
[----:B------:R-:W5:Y:S01]  /*06b0*/  SHFL.IDX PT, R2, R0, RZ, 0x1f ;  /* 0x00001fff00027589 */ /* 0x000f6200000e0000 */
[----:B------:R-:W-:Y:S01]  /*06c0*/  R2UR UR9, R3 ;  /* 0x00000000030972ca */ /* 0x000fe200000e0000 */
        /* <DEDUP_REMOVED lines=21> */
.L_x_10967:
[----:B-1----:R-:W-:Y:S01]  /*0820*/  ULDC UR4, c[0x0][0x20] ;  /* 0x0000080000047ab9 */ /* 0x002fe20000000800 */
[----:B------:R-:W-:Y:S01]  /*0830*/  UISETP.NE.AND UP0, UPT, UR9, URZ, UPT ;  /* 0x0000003f0900728c */ /* 0x000fe2000bf05270 */
[----:B------:R-:W-:Y:S01]  /*0840*/  IADD3 R16, P0, R1, UR4, RZ ;  /* 0x0000000401107c10 */ /* 0x000fe2000ff1e0ff */
[----:B------:R-:W-:Y:S01]  /*0850*/  ULDC UR4, c[0x0][0x24] ;  /* 0x0000090000047ab9 */ /* 0x000fe20000000800 */
[----:B------:R-:W-:Y:S01]  /*0860*/  UMOV UR60, 0x1 ;  /* 0x00000001003c7882 */ /* 0x000fe20000000000 */
[----:B------:R-:W-:Y:S01]  /*0870*/  NOP ;  /* 0x0000000000007918 */ /* 0x000fe20000000000 */
[----:B0-234-:R-:W-:Y:S01]  /*0880*/  BAR.SYNC.DEFER_BLOCKING 0x0 ;  /* 0x0000000000007b1d */ /* 0x01dfe20000010000 */
[----:B------:R-:W-:Y:S01]  /*0890*/  IMAD.X R17, RZ, RZ, UR4, P0 ;  /* 0x00000004ff117e24 */ /* 0x000fe200080e06ff */
[----:B------:R-:W-:Y:S01]  /*08a0*/  IADD3 R2, P0, R16, 0x50, RZ ;  /* 0x0000005010027810 */ /* 0x000fe20007f1e0ff */
[----:B------:R-:W-:Y:S01]  /*08b0*/  USEL UR60, UR60, 0x2, !UP0 ;  /* 0x000000023c3c7887 */ /* 0x000fe2000c000000 */
[----:B------:R-:W-:-:S02]  /*08c0*/  PLOP3.LUT P2, PT, PT, PT, UP0, 0x80, 0x0 ;  /* 0x000000000000781c */ /* 0x000fc40003f4f008 */
[----:B------:R-:W-:Y:S01]  /*08d0*/  IADD3 R35, P1, R16, 0x200, RZ ;  /* 0x0000020010237810 */ /* 0x000fe20007f3e0ff */
[----:B------:R-:W-:Y:S01]  /*08e0*/  ULDC.64 UR36, c[0x0][0x208] ;  /* 0x0000820000247ab9 */ /* 0x000fe20000000a00 */
[----:B------:R0:W-:Y:S01]  /*08f0*/  STL [R1+0x410], R2 ;  /* 0x0004100201007387 */ /* 0x0001e20000100800 */
[----:B------:R-:W-:Y:S01]  /*0900*/  BSSY B6, `(.L_x_10968) ;  /* 0x0001c77000067945 */ /* 0x000fe20003800000 */
[--C-:B------:R-:W-:Y:S02]  /*0910*/  IMAD.X R23, RZ, RZ, R17.reuse, P0 ;  /* 0x000000ffff177224 */ /* 0x100fe400000e0611 */
[----:B------:R-:W-:-:S05]  /*0920*/  IMAD.X R48, RZ, RZ, R17, P1 ;  /* 0x000000ffff307224 */ /* 0x000fca00008e0611 */
[----:B------:R-:W-:Y:S05]  /*0930*/  @!P2 BRA `(.L_x_10969) ;  /* 0x0000018800dca947 */ /* 0x000fea0003800000 */
.L_x_10970:
[----:B------:R-:W-:-:S08]  /*0940*/  NOP ;  /* 0x0000000000007918 */ /* 0x000fd00000000000 */
[----:B------:R-:W1:Y:S02]  /*0950*/  USETMAXREG.TRY_ALLOC.CTAPOOL UP0, 0xe8 ;  /* 0x000000e8000079c8 */ /* 0x000e640008000600 */
[----:B-1----:R-:W-:-:S13]  /*0960*/  PLOP3.LUT P0, PT, PT, PT, UP0, 0x80, 0x0 ;  /* 0x000000000000781c */ /* 0x002fda0003f0f008 */
[----:B------:R-:W-:Y:S05]  /*0970*/  @!P0 BRA `(.L_x_10970) ;  /* 0xfffffffc00f08947 */ /* 0x000fea000383ffff */
[----:B------:R-:W1:Y:S01]  /*0980*/  S2UR UR6, SR_CTAID.Y ;  /* 0x00000000000679c3 */ /* 0x000e620000002600 */
[----:B------:R-:W-:-:S07]  /*0990*/  ULDC UR59, c[0x0][0xc50] ;  /* 0x00031400003b7ab9 */ /* 0x000fce0000000800 */
[----:B------:R-:W-:Y:S08]  /*09a0*/  BAR.ARV 0x8, 0x180 ;  /* 0x0206000000007b1d */ /* 0x000ff00000002000 */
[----:B------:R-:W2:Y:S01]  /*09b0*/  S2UR UR61, SR_CTAID.Z ;  /* 0x00000000003d79c3 */ /* 0x000ea20000002700 */
[----:B------:R-:W-:Y:S01]  /*09c0*/  ISETP.NE.AND P0, PT, R74, 0x1, PT ;  /* 0x000000014a00780c */ /* 0x000fe20003f05270 */
[----:B------:R-:W-:Y:S01]  /*09d0*/  UISETP.NE.AND UP0, UPT, UR59, 0x1, UPT ;  /* 0x000000013b00788c */ /* 0x000fe2000bf05270 */
[----:B------:R3:W-:Y:S11]  /*09e0*/  STL.64 [R1+0x1c0], RZ ;  /* 0x0001c0ff01007387 */ /* 0x0007f60000100a00 */
[----:B------:R-:W-:Y:S06]  /*09f0*/  @!P0 BAR.ARV 0x9, 0x100 ;  /* 0x0244000000008b1d */ /* 0x000fec0000002000 */
[----:B------:R-:W-:Y:S01]  /*0a00*/  @UP0 ULDC UR4, c[0x0][0xc54] ;  /* 0x0003150000040ab9 */ /* 0x000fe20000000800 */
[----:B------:R-:W-:Y:S01]  /*0a10*/  @UP0 ULDC UR7, c[0x0][0xc58] ;  /* 0x0003160000070ab9 */ /* 0x000fe20000000800 */
[----:B------:R3:W-:Y:S01]  /*0a20*/  STL [R1+0x1c8], RZ ;  /* 0x0001c8ff01007387 */ /* 0x0007e20000100800 */
[----:B-1----:R-:W-:Y:S01]  /*0a30*/  UIMAD.WIDE.U32 UR4, UR6, UR4, URZ ;  /* 0x00000004060472a5 */ /* 0x002fe2000f8e003f */
[----:B--2---:R-:W-:Y:S01]  /*0a40*/  ISETP.LE.AND P0, PT, RZ, UR61, PT ;  /* 0x0000003dff007c0c */ /* 0x004fe2000bf03270 */
[----:B------:R-:W-:Y:S01]  /*0a50*/  UMOV UR58, UR6 ;  /* 0x00000006003a7c82 */ /* 0x000fe20008000000 */
[----:B------:R-:W-:Y:S01]  /*0a60*/  IADD3 R24, P1, R16, 0x1c0, RZ ;  /* 0x000001c010187810 */ /* 0x000fe20007f3e0ff */
[----:B------:R-:W-:-:S04]  /*0a70*/  @UP0 USHF.R.U32.HI UR58, URZ, UR7, UR5 ;  /* 0x000000073f3a0299 */ /* 0x000fc80008011605 */
[----:B------:R-:W-:Y:S01]  /*0a80*/  UIADD3 UR4, -UR58, URZ, URZ ;  /* 0x0000003f3a047290 */ /* 0x000fe2000fffe13f */
[----:B------:R-:W-:-:S03]  /*0a90*/  IMAD.X R25, RZ, RZ, R17, P1 ;  /* 0x000000ffff197224 */ /* 0x000fc600008e0611 */
[----:B------:R-:W-:Y:S02]  /*0aa0*/  UIMAD UR59, UR59, UR4, UR6 ;  /* 0x000000043b3b72a4 */ /* 0x000fe4000f8e0206 */
[----:B---3--:R-:W-:Y:S10]  /*0ab0*/  @!P0 BRA `(.L_x_10971) ;  /* 0x000001c4006c8947 */ /* 0x008ff40003800000 */
[----:B------:R-:W1:Y:S01]  /*0ac0*/  S2R R15, SR_CgaCtaId ;  /* 0x00000000000f7919 */ /* 0x000e620000008800 */
[----:B------:R-:W-:Y:S01]  /*0ad0*/  MOV R0, 0x400 ;  /* 0x0000040000007802 */ /* 0x000fe20000000f00 */
[----:B------:R-:W2:Y:S01]  /*0ae0*/  S2UR UR6, SR_CTAID.X ;  /* 0x00000000000679c3 */ /* 0x000ea20000002500 */
[----:B------:R-:W-:Y:S01]  /*0af0*/  ULDC.64 UR4, c[0x0][0x418] ;  /* 0x0001060000047ab9 */ /* 0x000fe20000000a00 */
[----:B------:R-:W3:Y:S01]  /*0b00*/  S2R R4, SR_SWINHI ;  /* 0x0000000000047919 */ /* 0x000ee20000002f00 */
[----:B------:R-:W-:Y:S01]  /*0b10*/  IMAD.MOV.U32 R14, RZ, RZ, 0x100 ;  /* 0x00000100ff0e7424 */ /* 0x000fe200078e00ff */
[----:B------:R-:W-:Y:S01]  /*0b20*/  UISETP.NE.U32.AND UP0, UPT, UR4, URZ, UPT ;  /* 0x0000003f0400728c */ /* 0x000fe2000bf05070 */
[----:B------:R-:W-:Y:S01]  /*0b30*/  IMAD.MOV.U32 R13, RZ, RZ, 0x80 ;  /* 0x00000080ff0d7424 */ /* 0x000fe200078e00ff */
[----:B------:R-:W4:Y:S01]  /*0b40*/  S2R R8, SR_CTAID.X ;  /* 0x0000000000087919 */ /* 0x000f220000002500 */
[----:B------:R-:W-:Y:S01]  /*0b50*/  USHF.R.S32.HI UR4, URZ, 0x1f, UR61 ;  /* 0x0000001f3f047899 */ /* 0x000fe2000801143d */
[----:B------:R-:W5:Y:S01]  /*0b60*/  LDC R6, c[0x0][0x988] ;  /* 0x00026200ff067b82 */ /* 0x000f620000000800 */
[----:B------:R-:W-:Y:S01]  /*0b70*/  UISETP.NE.AND.EX UP0, UPT, UR5, URZ, UPT, UP0 ;  /* 0x0000003f0500728c */ /* 0x000fe2000bf05300 */
[----:B------:R-:W-:Y:S01]  /*0b80*/  IMAD.U32 R10, RZ, RZ, UR60 ;  /* 0x0000003cff0a7e24 */ /* 0x000fe2000f8e00ff */
[----:B------:R-:W-:Y:S01]  /*0b90*/  ULDC UR42, c[0x0][0x424] ;  /* 0x00010900002a7ab9 */ /* 0x000fe20000000800 */
[----:B------:R-:W-:Y:S01]  /*0ba0*/  IMAD.MOV.U32 R11, RZ, RZ, 0x80 ;  /* 0x00000080ff0b7424 */ /* 0x000fe200078e00ff */
[----:B------:R-:W-:Y:S01]  /*0bb0*/  USEL UR42, UR42, 0x1, UP0 ;  /* 0x000000012a2a7887 */ /* 0x000fe20008000000 */
[----:B------:R-:W-:Y:S01]  /*0bc0*/  STL.128 [R1+0x1d0], RZ ;  /* 0x0001d0ff01007387 */ /* 0x000fe20000100c00 */
[----:B------:R-:W-:Y:S01]  /*0bd0*/  ULDC UR10, c[0x0][0x2f0] ;  /* 0x0000bc00000a7ab9 */ /* 0x000fe20000000800 */
[----:B------:R-:W-:Y:S01]  /*0be0*/  ULDC UR43, c[0x0][0x288] ;  /* 0x0000a200002b7ab9 */ /* 0x000fe20000000800 */
[----:B------:R-:W-:Y:S01]  /*0bf0*/  UIMAD UR42, UR42, UR10, URZ ;  /* 0x0000000a2a2a72a4 */ /* 0x000fe2000f8e023f */
[----:B------:R-:W-:Y:S01]  /*0c00*/  STL.64 [R1+0x28], R10 ;  /* 0x0000280a01007387 */ /* 0x000fe20000100a00 */
[C---:B------:R-:W-:Y:S01]  /*0c10*/  IADD3 R30, P4, R16.reuse, 0x58, RZ ;  /* 0x00000058101e7810 */ /* 0x040fe20007f9e0ff */
[C---:B------:R-:W-:Y:S01]  /*0c20*/  VIADD R22, R16.reuse, 0x148 ;  /* 0x0000014810167836 */ /* 0x040fe20000000000 */
[C---:B------:R-:W-:Y:S01]  /*0c30*/  IADD3 R34, P6, R16.reuse, 0x68, RZ ;  /* 0x0000006810227810 */ /* 0x040fe20007fde0ff */
[----:B------:R-:W-:Y:S01]  /*0c40*/  STL.128 [R1+0x1e0], RZ ;  /* 0x0001e0ff01007387 */ /* 0x000fe20000100c00 */
[----:B------:R-:W-:Y:S01]  /*0c50*/  IADD3 R32, P5, R16, 0x70, RZ ;  /* 0x0000007010207810 */ /* 0x000fe20007fbe0ff */
[----:B--2---:R-:W-:Y:S01]  /*0c60*/  USHF.L.U32 UR6, UR6, 0x7, URZ ;  /* 0x0000000706067899 */ /* 0x004fe2000800063f */
[--C-:B------:R-:W-:Y:S01]  /*0c70*/  IMAD.X R31, RZ, RZ, R17.reuse, P4 ;  /* 0x000000ffff1f7224 */ /* 0x100fe200020e0611 */
[----:B------:R-:W-:Y:S01]  /*0c80*/  STL.128 [R1+0x200], RZ ;  /* 0x000200ff01007387 */ /* 0x000fe20000100c00 */
[----:B------:R-:W-:Y:S01]  /*0c90*/  UIADD3 UR38, UR42, 0x1, -UR43 ;  /* 0x000000012a267890 */ /* 0x000fe2000fffe82b */
[--C-:B------:R-:W-:Y:S01]  /*0ca0*/  IMAD.X R63, RZ, RZ, R17.reuse, P6 ;  /* 0x000000ffff3f7224 */ /* 0x100fe200030e0611 */
[----:B------:R-:W-:Y:S01]  /*0cb0*/  UIADD3 UR7, UR6, 0x7f, URZ ;  /* 0x0000007f06077890 */ /* 0x000fe2000fffe03f */
[----:B-1----:R-:W-:Y:S01]  /*0cc0*/  LEA R33, R15, R0, 0x18 ;  /* 0x000000000f217211 */ /* 0x002fe200078ec0ff */
[----:B------:R-:W-:Y:S01]  /*0cd0*/  IMAD.U32 R0, RZ, RZ, UR60 ;  /* 0x0000003cff007e24 */ /* 0x000fe2000f8e00ff */
[----:B------:R-:W-:Y:S01]  /*0ce0*/  STL.64 [R1+0x30], R14 ;  /* 0x0000300e01007387 */ /* 0x000fe20000100a00 */
[----:B------:R-:W-:Y:S01]  /*0cf0*/  IMAD.X R61, RZ, RZ, R17, P5 ;  /* 0x000000ffff3d7224 */ /* 0x000fe200028e0611 */
[----:B0-----:R-:W-:-:S02]  /*0d00*/  MOV R2, R33 ;  /* 0x0000002100027202 */ /* 0x001fc40000000f00 */
[----:B---3--:R-:W-:Y:S01]  /*0d10*/  MOV R3, R4 ;  /* 0x0000000400037202 */ /* 0x008fe20000000f00 */
[----:B------:R-:W-:Y:S01]  /*0d20*/  IMAD.MOV.U32 R12, RZ, RZ, R0 ;  /* 0x000000ffff0c7224 */ /* 0x000fe200078e0000 */
[----:B-----5:R-:W-:Y:S01]  /*0d30*/  STL [R1+0x1f0], R6 ;  /* 0x0001f00601007387 */ /* 0x020fe20000100800 */
[----:B------:R-:W-:Y:S01]  /*0d40*/  IADD3 R42, P4, R16, 0xf0, RZ ;  /* 0x000000f0102a7810 */ /* 0x000fe20007f9e0ff */
[----:B------:R-:W-:Y:S01]  /*0d50*/  VIADD R37, R29, 0xffffff80 ;  /* 0xffffff801d257836 */ /* 0x000fe20000000000 */
[C---:B------:R-:W-:Y:S01]  /*0d60*/  IADD3 R0, P3, R2.reuse, 0x22860, RZ ;  /* 0x0002286002007810 */ /* 0x040fe20007f7e0ff */
[----:B----4-:R0:W-:Y:S01]  /*0d70*/  STL [R1+0x50], R8 ;  /* 0x0000500801007387 */ /* 0x0101e20000100800 */
[----:B------:R-:W-:Y:S01]  /*0d80*/  IADD3 R4, P2, R2, 0x22850, RZ ;  /* 0x0002285002047810 */ /* 0x000fe20007f5e0ff */
[----:B------:R-:W-:Y:S01]  /*0d90*/  IMAD.X R43, RZ, RZ, R17, P4 ;  /* 0x000000ffff2b7224 */ /* 0x000fe200020e0611 */
[C---:B------:R-:W-:Y:S01]  /*0da0*/  IADD3 R51, P6, R16.reuse, 0x108, RZ ;  /* 0x0000010810337810 */ /* 0x040fe20007fde0ff */
[----:B------:R1:W-:Y:S01]  /*0db0*/  STL.128 [R1], R12 ;  /* 0x0000000c01007387 */ /* 0x0003e20000100c00 */
[--C-:B------:R-:W-:Y:S01]  /*0dc0*/  IMAD.X R5, RZ, RZ, R3.reuse, P3 ;  /* 0x000000ffff057224 */ /* 0x100fe200018e0603 */
[C---:B------:R-:W-:Y:S01]  /*0dd0*/  IADD3 R28, P3, R16.reuse, 0x78, RZ ;  /* 0x00000078101c7810 */ /* 0x040fe20007f7e0ff */
[----:B------:R-:W-:Y:S01]  /*0de0*/  IMAD.X R7, RZ, RZ, R3, P2 ;  /* 0x000000ffff077224 */ /* 0x000fe200010e0603 */
[----:B------:R2:W-:Y:S01]  /*0df0*/  STL.128 [R1+0x210], RZ ;  /* 0x000210ff01007387 */ /* 0x0005e20000100c00 */
[----:B------:R-:W-:Y:S01]  /*0e00*/  IADD3 R40, P2, R16, 0x1d0, RZ ;  /* 0x000001d010287810 */ /* 0x000fe20007f5e0ff */
[--C-:B------:R-:W-:Y:S01]  /*0e10*/  IMAD.X R52, RZ, RZ, R17.reuse, P6 ;  /* 0x000000ffff347224 */ /* 0x100fe200030e0611 */
[C---:B0-----:R-:W-:Y:S01]  /*0e20*/  IADD3 R8, P0, R2.reuse, 0x22830, RZ ;  /* 0x0002283002087810 */ /* 0x041fe20007f1e0ff */
[----:B------:R2:W-:Y:S01]  /*0e30*/  STL.128 [R1+0x220], RZ ;  /* 0x000220ff01007387 */ /* 0x0005e20000100c00 */
[----:B------:R-:W-:Y:S01]  /*0e40*/  IADD3 R2, P1, R2, 0x22840, RZ ;  /* 0x0002284002027810 */ /* 0x000fe20007f3e0ff */
[----:B------:R-:W-:Y:S01]  /*0e50*/  IMAD.X R41, RZ, RZ, R17, P2 ;  /* 0x000000ffff297224 */ /* 0x000fe200010e0611 */
[C---:B------:R-:W-:Y:S01]  /*0e60*/  IADD3 R57, P2, R16.reuse, 0x80, RZ ;  /* 0x0000008010397810 */ /* 0x040fe20007f5e0ff */
[--C-:B------:R-:W-:Y:S01]  /*0e70*/  IMAD.X R9, RZ, RZ, R3.reuse, P0 ;  /* 0x000000ffff097224 */ /* 0x100fe200000e0603 */
[----:B------:R2:W-:Y:S01]  /*0e80*/  STL.128 [R1+0x230], RZ ;  /* 0x000230ff01007387 */ /* 0x0005e20000100c00 */
[----:B------:R-:W-:Y:S01]  /*0e90*/  IMAD.X R3, RZ, RZ, R3, P1 ;  /* 0x000000ffff037224 */ /* 0x000fe200008e0603 */
[C---:B------:R-:W-:Y:S01]  /*0ea0*/  IADD3 R38, P1, R16.reuse, 0x28, RZ ;  /* 0x0000002810267810 */ /* 0x040fe20007f3e0ff */
[----:B-1----:R-:W-:Y:S01]  /*0eb0*/  IMAD.MOV.U32 R14, RZ, RZ, R0 ;  /* 0x000000ffff0e7224 */ /* 0x002fe200078e0000 */
[----:B------:R2:W-:Y:S01]  /*0ec0*/  STL.64 [R1+0x18], R8 ;  /* 0x0000180801007387 */ /* 0x0005e20000100a00 */
[----:B------:R-:W-:Y:S01]  /*0ed0*/  IMAD.U32 R0, RZ, RZ, UR4 ;  /* 0x00000004ff007e24 */ /* 0x000fe2000f8e00ff */
[----:B------:R-:W-:Y:S01]  /*0ee0*/  ULDC UR4, c[0x0][0x448] ;  /* 0x0001120000047ab9 */ /* 0x000fe20000000800 */
[----:B------:R-:W-:Y:S01]  /*0ef0*/  IMAD.MOV.U32 R12, RZ, RZ, R4 ;  /* 0x000000ffff0c7224 */ /* 0x000fe200078e0004 */
[----:B------:R-:W-:Y:S01]  /*0f00*/  UISETP.NE.AND UP1, UPT, UR4, 0x1, UPT ;  /* 0x000000010400788c */ /* 0x000fe2000bf25270 */
[----:B------:R-:W-:Y:S01]  /*0f10*/  IMAD.MOV.U32 R13, RZ, RZ, R7 ;  /* 0x000000ffff0d7224 */ /* 0x000fe200078e0007 */
[----:B------:R2:W-:Y:S01]  /*0f20*/  STL.64 [R1+0x20], R2 ;  /* 0x0000200201007387 */ /* 0x0005e20000100a00 */
[----:B------:R-:W-:Y:S01]  /*0f30*/  IMAD.MOV.U32 R15, RZ, RZ, R5 ;  /* 0x000000ffff0f7224 */ /* 0x000fe200078e0005 */
[----:B------:R-:W-:Y:S01]  /*0f40*/  ULDC.64 UR4, c[0x0][0x9e0] ;  /* 0x0002780000047ab9 */ /* 0x000fe20000000a00 */
[--C-:B------:R-:W-:Y:S01]  /*0f50*/  IMAD.X R67, RZ, RZ, R17.reuse, P1 ;  /* 0x000000ffff437224 */ /* 0x100fe200008e0611 */
[C---:B------:R-:W-:Y:S01]  /*0f60*/  IADD3 R55, P1, R16.reuse, 0x90, RZ ;  /* 0x0000009010377810 */ /* 0x040fe20007f3e0ff */
[----:B------:R-:W-:Y:S01]  /*0f70*/  UISETP.GE.AND UP0, UPT, UR5, 0x1, UPT ;  /* 0x000000010500788c */ /* 0x000fe2000bf06270 */
[----:B------:R2:W-:Y:S01]  /*0f80*/  STL.128 [R1+0x40], R12 ;  /* 0x0000400c01007387 */ /* 0x0005e20000100c00 */
[C---:B------:R-:W-:Y:S01]  /*0f90*/  IADD3 R36, P0, R16.reuse, 0x60, RZ ;  /* 0x0000006010247810 */ /* 0x040fe20007f1e0ff */
[--C-:B------:R-:W-:Y:S01]  /*0fa0*/  IMAD.X R59, RZ, RZ, R17.reuse, P3 ;  /* 0x000000ffff3b7224 */ /* 0x100fe200018e0611 */
[----:B------:R-:W-:Y:S01]  /*0fb0*/  @UP1 UIADD3 UR8, UR6, 0x7f, URZ ;  /* 0x0000007f06081890 */ /* 0x000fe2000fffe03f */
[----:B------:R2:W-:Y:S01]  /*0fc0*/  STL.128 [R1+0x240], RZ ;  /* 0x000240ff01007387 */ /* 0x0005e20000100c00 */
[----:B------:R-:W-:Y:S01]  /*0fd0*/  @UP1 ULDC UR9, c[0x0][0x44c] ;  /* 0x0001130000091ab9 */ /* 0x000fe20000000800 */
[--C-:B------:R-:W-:Y:S01]  /*0fe0*/  IMAD.X R56, RZ, RZ, R17.reuse, P1 ;  /* 0x000000ffff387224 */ /* 0x100fe200008e0611 */
[----:B------:R-:W-:Y:S01]  /*0ff0*/  UIMAD.WIDE.U32 UR8, UR8, UR9, URZ ;  /* 0x00000009080872a5 */ /* 0x000fe2000f8e003f */
[----:B------:R2:W-:Y:S01]  /*1000*/  STL.128 [R1+0x250], RZ ;  /* 0x000250ff01007387 */ /* 0x0005e20000100c00 */
[----:B------:R-:W-:Y:S01]  /*1010*/  PLOP3.LUT P1, PT, PT, PT, UP0, 0x40, 0x0 ;  /* 0x000000000000781c */ /* 0x000fe20003f2e808 */
[----:B------:R-:W-:Y:S01]  /*1020*/  @UP1 ULDC UR11, c[0x0][0x450] ;  /* 0x00011400000b1ab9 */ /* 0x000fe20000000800 */
[--C-:B------:R-:W-:Y:S01]  /*1030*/  IMAD.X R65, RZ, RZ, R17.reuse, P0 ;  /* 0x000000ffff417224 */ /* 0x100fe200000e0611 */
[----:B------:R2:W-:Y:S01]  /*1040*/  STL.128 [R1+0x260], RZ ;  /* 0x000260ff01007387 */ /* 0x0005e20000100c00 */
[----:B------:R-:W-:Y:S01]  /*1050*/  @UP1 USHF.R.U32.HI UR7, URZ, UR11, UR9 ;  /* 0x0000000b3f071299 */ /* 0x000fe20008011609 */
[--C-:B------:R-:W-:Y:S01]  /*1060*/  IMAD.X R58, RZ, RZ, R17.reuse, P2 ;  /* 0x000000ffff3a7224 */ /* 0x100fe200010e0611 */
[C---:B------:R-:W-:Y:S01]  /*1070*/  IADD3 R53, P0, R16.reuse, 0xf8, RZ ;  /* 0x000000f810357810 */ /* 0x040fe20007f1e0ff */
[----:B------:R2:W-:Y:S01]  /*1080*/  STL.128 [R1+0x270], RZ ;  /* 0x000270ff01007387 */ /* 0x0005e20000100c00 */
[----:B------:R-:W-:Y:S01]  /*1090*/  UIADD3 UR8, UR38, UR7, URZ ;  /* 0x0000000726087290 */ /* 0x000fe2000fffe03f */
[C---:B------:R-:W-:Y:S01]  /*10a0*/  IADD3 R19, P5, R16.reuse, 0x10c, RZ ;  /* 0x0000010c10137810 */ /* 0x040fe20007fbe0ff */
[----:B------:R-:W-:Y:S01]  /*10b0*/  UP2UR UR39, UPR, URZ, 0x2 ;  /* 0x000000023f277883 */ /* 0x000fe20008000000 */
[----:B------:R2:W-:Y:S01]  /*10c0*/  STL.128 [R1+0x280], RZ ;  /* 0x000280ff01007387 */ /* 0x0005e20000100c00 */
[C---:B------:R-:W-:Y:S01]  /*10d0*/  IADD3 R26, P3, R16.reuse, 0x13c, RZ ;  /* 0x0000013c101a7810 */ /* 0x040fe20007f7e0ff */
[----:B------:R-:W-:Y:S01]  /*10e0*/  UP2UR UR41, UPR, URZ, 0x1 ;  /* 0x000000013f297883 */ /* 0x000fe20008000000 */
[----:B------:R-:W-:Y:S01]  /*10f0*/  IADD3 R49, P2, R16, 0x140, RZ ;  /* 0x0000014010317810 */ /* 0x000fe20007f5e0ff */
[----:B------:R2:W-:Y:S01]  /*1100*/  STL.128 [R1+0x290], RZ ;  /* 0x000290ff01007387 */ /* 0x0005e20000100c00 */
[----:B------:R-:W-:Y:S01]  /*1110*/  UIADD3 UR4, UR8, UR4, URZ ;  /* 0x0000000408047290 */ /* 0x000fe2000fffe03f */
[----:B------:R-:W-:-:S02]  /*1120*/  IMAD.X R54, RZ, RZ, R17, P0 ;  /* 0x000000ffff367224 */ /* 0x000fc400000e0611 */
[----:B------:R2:W-:Y:S01]  /*1130*/  STL.128 [R1+0x2a0], RZ ;  /* 0x0002a0ff01007387 */ /* 0x0005e20000100c00 */
[--C-:B------:R-:W-:Y:S02]  /*1140*/  IMAD.X R18, RZ, RZ, R17.reuse, P5 ;  /* 0x000000ffff127224 */ /* 0x100fe400028e0611 */
[--C-:B------:R-:W-:Y:S01]  /*1150*/  IMAD.X R27, RZ, RZ, R17.reuse, P3 ;  /* 0x000000ffff1b7224 */ /* 0x100fe200018e0611 */
[----:B------:R2:W-:Y:S01]  /*1160*/  STL.128 [R1+0x2b0], RZ ;  /* 0x0002b0ff01007387 */ /* 0x0005e20000100c00 */
[----:B------:R-:W-:-:S03]  /*1170*/  IMAD.X R50, RZ, RZ, R17, P2 ;  /* 0x000000ffff327224 */ /* 0x000fc600010e0611 */
        /* <DEDUP_REMOVED lines=20> */
[----:B------:R2:W-:Y:S04]  /*12c0*/  STL [R1+0x10], RZ ;  /* 0x000010ff01007387 */ /* 0x0005e80000100800 */
[----:B------:R2:W-:Y:S01]  /*12d0*/  STL [R1+0x38], RZ ;  /* 0x000038ff01007387 */ /* 0x0005e20000100800 */
        /* <DEDUP_REMOVED lines=11> */
.L_x_10973:
[----:B------:R-:W-:-:S11]  /*1390*/  UISETP.NE.AND UP0, UPT, UR5, 0x1, UPT ;  /* 0x000000010500788c */ /* 0x000fd6000bf05270 */
[----:B------:R-:W-:Y:S02]  /*13a0*/  @UP0 ULDC.64 UR10, c[0x0][0x9e8] ;  /* 0x00027a00000a0ab9 */ /* 0x000fe40000000a00 */
[----:B------:R-:W-:-:S04]  /*13b0*/  UIMAD.WIDE.U32 UR8, UR7, UR10, URZ ;  /* 0x0000000a070872a5 */ /* 0x000fc8000f8e003f */
[----:B------:R-:W-:-:S12]  /*13c0*/  @UP0 USHF.R.U32.HI UR7, URZ, UR11, UR9 ;  /* 0x0000000b3f070299 */ /* 0x000fd80008011609 */
.L_x_10974:
[----:B------:R-:W-:-:S04]  /*13d0*/  UIMAD UR7, UR7, UR5, UR5 ;  /* 0x00000005070772a4 */ /* 0x000fc8000f8e0205 */
[----:B------:R-:W-:-:S04]  /*13e0*/  UISETP.LT.AND UP0, UPT, UR4, UR7, UPT ;  /* 0x000000070400728c */ /* 0x000fc8000bf01270 */
[----:B------:R-:W-:-:S12]  /*13f0*/  USEL UR4, UR4, UR7, UP0 ;  /* 0x0000000704047287 */ /* 0x000fd80008000000 */
.L_x_10972:
[----:B------:R-:W-:Y:S02]  /*1400*/  UISETP.NE.AND UP0, UPT, UR39, URZ, UPT ;  /* 0x0000003f2700728c */ /* 0x000fe4000bf05270 */
[----:B------:R-:W-:Y:S02]  /*1410*/  UIADD3 UR8, UR42, 0x5f, URZ ;  /* 0x0000005f2a087890 */ /* 0x000fe4000fffe03f */
[----:B------:R-:W-:Y:S02]  /*1420*/  UIADD3 UR10, UR4, 0x5f, URZ ;  /* 0x0000005f040a7890 */ /* 0x000fe4000fffe03f */
[----:B------:R-:W-:Y:S02]  /*1430*/  UISETP.GE.AND UP1, UPT, UR5, 0x1, UPT ;  /* 0x000000010500788c */ /* 0x000fe4000bf26270 */
[----:B------:R-:W-:Y:S02]  /*1440*/  UIMAD.WIDE UR8, UR8, 0x2aaaaaab, URZ ;  /* 0x2aaaaaab080878a5 */ /* 0x000fe4000f8e023f */
[----:B------:R-:W-:Y:S01]  /*1450*/  UIMAD.WIDE UR10, UR10, 0x2aaaaaab, URZ ;  /* 0x2aaaaaab0a0a78a5 */ /* 0x000fe2000f8e023f */
[----:B------:R-:W-:Y:S01]  /*1460*/  @UP0 ULDC UR12, c[0x0][0x44c] ;  /* 0x00011300000c0ab9 */ /* 0x000fe20000000800 */
[----:B------:R-:W-:Y:S01]  /*1470*/  USHF.R.U32.HI UR4, URZ, 0x1f, UR9 ;  /* 0x0000001f3f047899 */ /* 0x000fe20008011609 */
[----:B------:R-:W-:Y:S01]  /*1480*/  PLOP3.LUT P0, PT, PT, PT, UP1, 0x40, 0x0 ;  /* 0x000000000000781c */ /* 0x000fe20003f0e818 */
[----:B------:R-:W-:-:S02]  /*1490*/  UIMAD.WIDE.U32 UR12, UR6, UR12, URZ ;  /* 0x0000000c060c72a5 */ /* 0x000fc4000f8e003f */
[----:B------:R-:W-:Y:S01]  /*14a0*/  USHF.R.U32.HI UR7, URZ, 0x1f, UR11 ;  /* 0x0000001f3f077899 */ /* 0x000fe2000801160b */
[----:B------:R-:W-:Y:S01]  /*14b0*/  @UP0 ULDC UR15, c[0x0][0x450] ;  /* 0x00011400000f0ab9 */ /* 0x000fe20000000800 */
[----:B------:R-:W-:Y:S02]  /*14c0*/  UIADD3 UR43, UR42, -UR43, URZ ;  /* 0x8000002b2a2b7290 */ /* 0x000fe4000fffe03f */
[----:B------:R-:W-:Y:S02]  /*14d0*/  @UP0 USHF.R.U32.HI UR6, URZ, UR15, UR13 ;  /* 0x0000000f3f060299 */ /* 0x000fe4000801160d */
[----:B------:R-:W-:Y:S02]  /*14e0*/  ULEA.HI.SX32 UR4, UR9, UR4, 0x1c ;  /* 0x0000000409047291 */ /* 0x000fe4000f8fe23f */
[----:B------:R-:W-:Y:S02]  /*14f0*/  ULEA.HI.SX32 UR7, UR11, UR7, 0x1c ;  /* 0x000000070b077291 */ /* 0x000fe4000f8fe23f */
[----:B------:R-:W-:-:S02]  /*1500*/  UIADD3 UR6, UR43, UR6, URZ ;  /* 0x000000062b067290 */ /* 0x000fc4000fffe03f */
[----:B------:R-:W-:Y:S01]  /*1510*/  UISETP.LT.AND UP0, UPT, UR4, UR7, UPT ;  /* 0x000000070400728c */ /* 0x000fe2000bf01270 */
[----:B------:R-:W-:Y:S02]  /*1520*/  ULDC UR14, c[0x0][0x9dc] ;  /* 0x00027700000e7ab9 */ /* 0x000fe40000000800 */
[----:B------:R-:W-:Y:S02]  /*1530*/  UIADD3 UR8, UR6, -UR14, URZ ;  /* 0x8000000e06087290 */ /* 0x000fe4000fffe03f */
[----:B------:R-:W-:Y:S01]  /*1540*/  USEL UR9, UR4, UR7, UP0 ;  /* 0x0000000704097287 */ /* 0x000fe20008000000 */
        /* <DEDUP_REMOVED lines=12> */
.L_x_10976:
[----:B------:R-:W-:-:S11]  /*1610*/  UISETP.NE.AND UP0, UPT, UR5, 0x1, UPT ;  /* 0x000000010500788c */ /* 0x000fd6000bf05270 */
[----:B------:R-:W-:Y:S02]  /*1620*/  @UP0 ULDC.64 UR10, c[0x0][0x9e8] ;  /* 0x00027a00000a0ab9 */ /* 0x000fe40000000a00 */
[----:B------:R-:W-:-:S04]  /*1630*/  UIMAD.WIDE.U32 UR6, UR4, UR10, URZ ;  /* 0x0000000a040672a5 */ /* 0x000fc8000f8e003f */
[----:B------:R-:W-:-:S12]  /*1640*/  @UP0 USHF.R.U32.HI UR4, URZ, UR11, UR7 ;  /* 0x0000000b3f040299 */ /* 0x000fd80008011607 */
.L_x_10977:
[----:B------:R-:W-:-:S04]  /*1650*/  UIMAD UR4, UR4, UR5, URZ ;  /* 0x00000005040472a4 */ /* 0x000fc8000f8e023f */
[----:B------:R-:W-:-:S04]  /*1660*/  UISETP.LT.AND UP0, UPT, UR8, UR4, UPT ;  /* 0x000000040800728c */ /* 0x000fc8000bf01270 */
[----:B------:R-:W-:-:S12]  /*1670*/  USEL UR8, UR8, UR4, !UP0 ;  /* 0x0000000408087287 */ /* 0x000fd8000c000000 */
.L_x_10975:
[----:B------:R-:W-:Y:S02]  /*1680*/  UIMAD.WIDE UR4, UR8, 0x2aaaaaab, URZ ;  /* 0x2aaaaaab080478a5 */ /* 0x000fe4000f8e023f */
[----:B------:R-:W-:Y:S02]  /*1690*/  ULOP3.LUT UR40, UR59, 0xffff, URZ, 0xc0, !UPT ;  /* 0x0000ffff3b287892 */ /* 0x000fe4000f8ec03f */
[----:B------:R-:W-:-:S04]  /*16a0*/  USHF.R.U32.HI UR4, URZ, 0x1f, UR5 ;  /* 0x0000001f3f047899 */ /* 0x000fc80008011605 */
[----:B------:R-:W-:-:S04]  /*16b0*/  ULEA.HI.SX32 UR4, UR5, UR4, 0x1c ;  /* 0x0000000405047291 */ /* 0x000fc8000f8fe23f */
        /* <DEDUP_REMOVED lines=9> */
[----:B--2---:R-:W-:Y:S01]  /*1750*/  IMAD.U32 R3, RZ, RZ, UR11 ;  /* 0x0000000bff037e24 */ /* 0x004fe2000f8e00ff */
        /* <DEDUP_REMOVED lines=33> */
.L_x_10978:
[----:B------:R-:W-:Y:S01]  /*1970*/  UIMAD UR40, UR40, UR4, UR10 ;  /* 0x00000004282872a4 */ /* 0x000fe2000f8e020a */
[----:B------:R-:W-:Y:S01]  /*1980*/  IMAD.U32 R168, RZ, RZ, UR9 ;  /* 0x00000009ffa87e24 */ /* 0x000fe2000f8e00ff */
[----:B------:R-:W-:Y:S01]  /*1990*/  PLOP3.LUT P0, PT, PT, PT, PT, 0x80, 0x0 ;  /* 0x000000000000781c */ /* 0x000fe20003f0f070 */
[----:B--2---:R-:W-:-:S05]  /*19a0*/  IMAD.U32 R3, RZ, RZ, UR4 ;  /* 0x00000004ff037e24 */ /* 0x004fca000f8e00ff */
[----:B------:R-:W-:-:S04]  /*19b0*/  VIADDMNMX R168, R3, UR40, R168, PT ;  /* 0x0000002803a87c46 */ /* 0x000fc8000b8001a8 */
[----:B------:R-:W-:-:S13]  /*19c0*/  ISETP.GT.AND P1, PT, R168, UR40, PT ;  /* 0x00000028a8007c0c */ /* 0x000fda000bf24270 */
[----:B------:R-:W-:Y:S05]  /*19d0*/  @!P1 BRA `(.L_x_10979) ;  /* 0x00000150009c9947 */ /* 0x000fea0003800000 */
[----:B------:R-:W-:Y:S01]  /*19e0*/  SHF.R.S32.HI R0, RZ, 0x1f, R37 ;  /* 0x0000001fff007819 */ /* 0x000fe20000011425 */
[----:B------:R-:W-:Y:S01]  /*19f0*/  VIADD R12, R33, 0x18400 ;  /* 0x00018400210c7836 */ /* 0x000fe20000000000 */
[----:B------:R-:W-:Y:S01]  /*1a00*/  STL.64 [R1+0x58], RZ ;  /* 0x000058ff01007387 */ /* 0x000fe20000100a00 */
[----:B------:R-:W-:Y:S01]  /*1a10*/  IMAD.MOV.U32 R4, RZ, RZ, 0x1 ;  /* 0x00000001ff047424 */ /* 0x000fe200078e00ff */
[----:B------:R-:W-:Y:S01]  /*1a20*/  LEA.HI R39, R0, R37, RZ, 0x7 ;  /* 0x0000002500277211 */ /* 0x000fe200078f38ff */
[----:B------:R-:W-:Y:S01]  /*1a30*/  IMAD.MOV.U32 R5, RZ, RZ, RZ ;  /* 0x000000ffff057224 */ /* 0x000fe200078e00ff */
[----:B------:R-:W-:Y:S01]  /*1a40*/  STL.128 [R1+0x90], RZ ;  /* 0x000090ff01007387 */ /* 0x000fe20000100c00 */
[----:B------:R-:W-:Y:S01]  /*1a50*/  IMAD.MOV.U32 R6, RZ, RZ, 0x1 ;  /* 0x00000001ff067424 */ /* 0x000fe200078e00ff */
[----:B------:R-:W-:Y:S01]  /*1a60*/  SHF.R.S32.HI R45, RZ, 0x7, R39 ;  /* 0x00000007ff2d7819 */ /* 0x000fe20000011427 */
[----:B------:R-:W-:Y:S01]  /*1a70*/  IMAD.MOV.U32 R7, RZ, RZ, RZ ;  /* 0x000000ffff077224 */ /* 0x000fe200078e00ff */
[----:B------:R-:W-:Y:S01]  /*1a80*/  STL.128 [R1+0xa0], RZ ;  /* 0x0000a0ff01007387 */ /* 0x000fe20000100c00 */
[----:B------:R-:W-:Y:S01]  /*1a90*/  IMAD.MOV.U32 R11, RZ, RZ, 0x40000040 ;  /* 0x40000040ff0b7424 */ /* 0x000fe200078e00ff */
[----:B------:R-:W-:Y:S01]  /*1aa0*/  LOP3.LUT P0, RZ, R12, 0x1bf, RZ, 0xc0, !PT ;  /* 0x000001bf0cff7812 */ /* 0x000fe2000780c0ff */
[----:B------:R-:W-:Y:S01]  /*1ab0*/  IMAD.MOV.U32 R9, RZ, RZ, 0x40000040 ;  /* 0x40000040ff097424 */ /* 0x000fe200078e00ff */
[----:B------:R-:W0:Y:S04]  /*1ac0*/  SHFL.IDX PT, R0, R45, RZ, 0x1f ;  /* 0x00001fff2d007589 */ /* 0x000e2800000e0000 */
[----:B------:R1:W-:Y:S04]  /*1ad0*/  STL.128 [R1+0x60], R4 ;  /* 0x0000600401007387 */ /* 0x0003e80000100c00 */
[----:B------:R1:W-:Y:S04]  /*1ae0*/  STL.128 [R1+0xb0], RZ ;  /* 0x0000b0ff01007387 */ /* 0x0003e80000100c00 */
[----:B------:R1:W-:Y:S04]  /*1af0*/  STL.128 [R1+0xc0], RZ ;  /* 0x0000c0ff01007387 */ /* 0x0003e80000100c00 */
[----:B------:R1:W-:Y:S04]  /*1b00*/  STL.128 [R1+0xd0], RZ ;  /* 0x0000d0ff01007387 */ /* 0x0003e80000100c00 */
[----:B------:R1:W-:Y:S01]  /*1b10*/  STL.128 [R1+0xe0], RZ ;  /* 0x0000e0ff01007387 */ /* 0x0003e20000100c00 */
[----:B0-----:R-:W-:-:S04]  /*1b20*/  LEA.HI R2, R0, R0, RZ, 0x1 ;  /* 0x0000000000027211 */ /* 0x001fc800078f08ff */
[----:B------:R-:W-:Y:S01]  /*1b30*/  LOP3.LUT R3, R2, 0x1e, RZ, 0xc0, !PT ;  /* 0x0000001e02037812 */ /* 0x000fe200078ec0ff */
[----:B------:R-:W-:-:S04]  /*1b40*/  VIADD R2, R33, 0x1c400 ;  /* 0x0001c40021027836 */ /* 0x000fc80000000000 */
[----:B------:R-:W-:Y:S01]  /*1b50*/  IMAD.IADD R3, R0, 0x1, -R3 ;  /* 0x0000000100037824 */ /* 0x000fe200078e0a03 */
[----:B------:R-:W-:Y:S01]  /*1b60*/  SHF.R.U32.HI R2, RZ, 0x4, R2 ;  /* 0x00000004ff027819 */ /* 0x000fe20000011602 */
[----:B------:R-:W-:Y:S02]  /*1b70*/  VIADD R0, R33, 0x400 ;  /* 0x0000040021007836 */ /* 0x000fe40000000000 */
[----:B------:R-:W-:-:S03]  /*1b80*/  IMAD R3, R3, 0x2000, R12 ;  /* 0x0000200003037824 */ /* 0x000fc600078e020c */
[----:B------:R-:W-:Y:S02]  /*1b90*/  SHF.R.U32.HI R0, RZ, 0x4, R0 ;  /* 0x00000004ff007819 */ /* 0x000fe40000011600 */
[----:B------:R-:W-:Y:S02]  /*1ba0*/  SHF.R.U32.HI R3, RZ, 0x4, R3 ;  /* 0x00000004ff037819 */ /* 0x000fe40000011603 */
[----:B------:R-:W-:Y:S02]  /*1bb0*/  LOP3.LUT R8, R0, 0x3fff, RZ, 0xc0, !PT ;  /* 0x00003fff00087812 */ /* 0x000fe400078ec0ff */
[----:B------:R-:W-:Y:S02]  /*1bc0*/  LOP3.LUT R3, R3, 0x3fff, RZ, 0xc0, !PT ;  /* 0x00003fff03037812 */ /* 0x000fe400078ec0ff */
[----:B------:R-:W-:Y:S02]  /*1bd0*/  LOP3.LUT R0, R2, 0x3fff, RZ, 0xc0, !PT ;  /* 0x00003fff02007812 */ /* 0x000fe400078ec0ff */
[----:B------:R-:W-:-:S02]  /*1be0*/  LOP3.LUT R2, R8, 0x3000000, RZ, 0xfc, !PT ;  /* 0x0300000008027812 */ /* 0x000fc400078efcff */
[----:B------:R-:W-:Y:S01]  /*1bf0*/  LOP3.LUT R8, R3, 0x10000, RZ, 0xfc, !PT ;  /* 0x0001000003087812 */ /* 0x000fe200078efcff */
[----:B------:R-:W-:Y:S01]  /*1c00*/  IMAD.MOV.U32 R3, RZ, RZ, 0x40000040 ;  /* 0x40000040ff037424 */ /* 0x000fe200078e00ff */
[----:B------:R-:W-:-:S04]  /*1c10*/  LOP3.LUT R10, R0, 0x10000, RZ, 0xfc, !PT ;  /* 0x00010000000a7812 */ /* 0x000fc800078efcff */
[----:B------:R1:W-:Y:S04]  /*1c20*/  STL.64 [R1+0x80], R2 ;  /* 0x0000800201007387 */ /* 0x0003e80000100a00 */
        /* <DEDUP_REMOVED lines=18> */
.L_x_10980:
[----:B------:R-:W-:Y:S01]  /*1d50*/  LOP3.LUT R0, R39, 0xffffff80, RZ, 0xc0, !PT ;  /* 0xffffff8027007812 */ /* 0x000fe200078ec0ff */
[----:B------:R-:W0:Y:S01]  /*1d60*/  LDC.64 R68, c[0x0][0x9d8] ;  /* 0x00027600ff447b82 */ /* 0x000e220000000a00 */
[----:B------:R-:W-:Y:S01]  /*1d70*/  VIADD R20, R29, 0xffffff80 ;  /* 0xffffff801d147836 */ /* 0x000fe20000000000 */
[----:B------:R2:W-:Y:S01]  /*1d80*/  STL.64 [R1+0xf8], R42 ;  /* 0x0000f82a01007387 */ /* 0x0005e20000100a00 */
[----:B------:R-:W-:Y:S02]  /*1d90*/  IMAD.U32 R13, RZ, RZ, UR42 ;  /* 0x0000002aff0d7e24 */ /* 0x000fe4000f8e00ff */
[----:B------:R-:W-:Y:S01]  /*1da0*/  IMAD.IADD R37, R37, 0x1, -R0 ;  /* 0x0000000125257824 */ /* 0x000fe200078e0a00 */
[----:B------:R2:W-:Y:S01]  /*1db0*/  STL.64 [R1+0x100], R30 ;  /* 0x0001001e01007387 */ /* 0x0005e20000100a00 */
[----:B------:R-:W-:Y:S01]  /*1dc0*/  IMAD.MOV.U32 R44, RZ, RZ, RZ ;  /* 0x000000ffff2c7224 */ /* 0x000fe200078e00ff */
[----:B-1----:R-:W1:Y:S02]  /*1dd0*/  LDC.64 R8, c[0x0][0x9e8] ;  /* 0x00027a00ff087b82 */ /* 0x002e640000000a00 */
[----:B------:R-:W-:Y:S01]  /*1de0*/  SHF.R.S32.HI R0, RZ, 0x1f, R37 ;  /* 0x0000001fff007819 */ /* 0x000fe20000011425 */
[----:B------:R2:W-:Y:S03]  /*1df0*/  STL.64 [R1+0x140], R26 ;  /* 0x0001401a01007387 */ /* 0x0005e60000100a00 */
[CC--:B------:R-:W-:Y:S01]  /*1e00*/  LEA.HI R11, R0.reuse, R37.reuse, RZ, 0x2 ;  /* 0x00000025000b7211 */ /* 0x0c0fe200078f10ff */
[----:B------:R2:W-:Y:S01]  /*1e10*/  STL [R1+0x10c], R20 ;  /* 0x00010c1401007387 */ /* 0x0005e20000100800 */
[----:B------:R-:W3:Y:S01]  /*1e20*/  LDC R12, c[0x0][0x288] ;  /* 0x0000a200ff0c7b82 */ /* 0x000ee20000000800 */
[----:B------:R-:W-:-:S02]  /*1e30*/  LEA.HI R0, R0, R37, RZ, 0x5 ;  /* 0x0000002500007211 */ /* 0x000fc400078f28ff */
[--C-:B------:R-:W-:Y:S01]  /*1e40*/  SHF.R.S32.HI R7, RZ, 0x2, R11.reuse ;  /* 0x00000002ff077819 */ /* 0x100fe2000001140b */
[----:B------:R2:W-:Y:S01]  /*1e50*/  STL.U8 [R1+0x108], RZ ;  /* 0x000108ff01007387 */ /* 0x0005e20000100000 */
[----:B------:R-:W-:Y:S02]  /*1e60*/  SHF.R.S32.HI R2, RZ, 0x1f, R11 ;  /* 0x0000001fff027819 */ /* 0x000fe4000001140b */
[----:B------:R-:W-:Y:S01]  /*1e70*/  SHF.R.S32.HI R0, RZ, 0x5, R0 ;  /* 0x00000005ff007819 */ /* 0x000fe20000011400 */
[----:B------:R-:W4:Y:S01]  /*1e80*/  LDC R6, c[0x0][0x450] ;  /* 0x00011400ff067b82 */ /* 0x000f220000000800 */
[----:B------:R-:W-:Y:S01]  /*1e90*/  LEA.HI R2, R2, R7, RZ, 0x3 ;  /* 0x0000000702027211 */ /* 0x000fe200078f18ff */
[----:B0-----:R-:W-:-:S03]  /*1ea0*/  IMAD.MOV.U32 R14, RZ, RZ, R69 ;  /* 0x000000ffff0e7224 */ /* 0x001fc600078e0045 */
[----:B------:R-:W-:-:S03]  /*1eb0*/  LOP3.LUT R4, R2, 0xfffffff8, RZ, 0xc0, !PT ;  /* 0xfffffff802047812 */ /* 0x000fc600078ec0ff */
[----:B------:R-:W0:Y:S01]  /*1ec0*/  LDC.64 R2, c[0x0][0x9e0] ;  /* 0x00027800ff027b82 */ /* 0x000e220000000a00 */
[----:B-1----:R-:W-:Y:S02]  /*1ed0*/  IMAD.MOV.U32 R46, RZ, RZ, R8 ;  /* 0x000000ffff2e7224 */ /* 0x002fe400078e0008 */
[----:B------:R-:W-:Y:S01]  /*1ee0*/  IMAD.IADD R7, R7, 0x1, -R4 ;  /* 0x0000000107077824 */ /* 0x000fe200078e0a04 */
[----:B------:R-:W-:Y:S01]  /*1ef0*/  LEA.HI R4, R45, R45, RZ, 0x1 ;  /* 0x0000002d2d047211 */ /* 0x000fe200078f08ff */
[----:B------:R-:W-:Y:S02]  /*1f00*/  IMAD.MOV.U32 R47, RZ, RZ, R9 ;  /* 0x000000ffff2f7224 */ /* 0x000fe400078e0009 */
[----:B------:R-:W-:Y:S01]  /*1f10*/  IMAD R7, R0, 0x10, R7 ;  /* 0x0000001000077824 */ /* 0x000fe200078e0207 */
[----:B------:R-:W-:Y:S02]  /*1f20*/  LOP3.LUT R10, R4, 0x3fffffe, RZ, 0xc0, !PT ;  /* 0x03fffffe040a7812 */ /* 0x000fe400078ec0ff */
[----:B------:R-:W4:Y:S01]  /*1f30*/  LDC.64 R4, c[0x0][0x448] ;  /* 0x00011200ff047b82 */ /* 0x000f220000000a00 */
[----:B------:R-:W-:-:S02]  /*1f40*/  LOP3.LUT R0, R11, 0x7ffffffc, RZ, 0xc0, !PT ;  /* 0x7ffffffc0b007812 */ /* 0x000fc400078ec0ff */
[----:B------:R-:W-:-:S03]  /*1f50*/  IMAD.IADD R10, R45, 0x1, -R10 ;  /* 0x000000012d0a7824 */ /* 0x000fc600078e0a0a */
[----:B------:R-:W-:Y:S02]  /*1f60*/  IMAD.IADD R0, R37, 0x1, -R0 ;  /* 0x0000000125007824 */ /* 0x000fe400078e0a00 */
[----:B------:R-:W-:Y:S02]  /*1f70*/  IMAD R10, R10, 0x40, R7 ;  /* 0x000000400a0a7824 */ /* 0x000fe400078e0207 */
[----:B------:R-:W-:Y:S01]  /*1f80*/  IMAD.SHL.U32 R11, R0, 0x2, RZ ;  /* 0x00000002000b7824 */ /* 0x000fe200078e00ff */
[----:B------:R-:W-:Y:S01]  /*1f90*/  SHF.L.U32 R0, RZ, 0x1f, RZ ;  /* 0x0000001fff007819 */ /* 0x000fe200000006ff */
[----:B------:R-:W-:Y:S02]  /*1fa0*/  IMAD.MOV.U32 R7, RZ, RZ, R68 ;  /* 0x000000ffff077224 */ /* 0x000fe400078e0044 */
[----:B0-----:R-:W-:Y:S01]  /*1fb0*/  IMAD.MOV.U32 R15, RZ, RZ, R2 ;  /* 0x000000ffff0f7224 */ /* 0x001fe200078e0002 */
[----:B------:R2:W-:Y:S01]  /*1fc0*/  STL.64 [R1+0xf0], R10 ;  /* 0x0000f00a01007387 */ /* 0x0005e20000100a00 */
[----:B------:R-:W-:-:S03]  /*1fd0*/  IMAD.MOV.U32 R45, RZ, RZ, R3 ;  /* 0x000000ffff2d7224 */ /* 0x000fc600078e0003 */
[----:B---3--:R2:W-:Y:S04]  /*1fe0*/  STL.128 [R1+0x110], R12 ;  /* 0x0001100c01007387 */ /* 0x0085e80000100c00 */
[----:B------:R2:W-:Y:S04]  /*1ff0*/  STL.128 [R1+0x120], R44 ;  /* 0x0001202c01007387 */ /* 0x0005e80000100c00 */
[----:B----4-:R2:W-:Y:S01]  /*2000*/  STL.128 [R1+0x130], R4 ;  /* 0x0001300401007387 */ /* 0x0105e20000100c00 */
[----:B------:R-:W0:Y:S02]  /*2010*/  SYNCS.PHASECHK.TRANS64.TRYWAIT P0, [R33+URZ+0x22800], R0 ;  /* 0x02280000210075a7 */ /* 0x000e24000800017f */
[----:B0-2---:R-:W-:Y:S05]  /*2020*/  @!P0 BRA `(.L_x_10981) ;  /* 0x000001b000188947 */ /* 0x005fea0003800000 */
.L_x_11130:
[----:B------:R-:W2:Y:S04]  /*2030*/  LDL R4, [R1] ;  /* 0x0000000001047983 */ /* 0x000ea80000100800 */
[----:B------:R1:W5:Y:S01]  /*2040*/  LDL.64 R10, [R1+0x1c0] ;  /* 0x0001c000010a7983 */ /* 0x0003620000100a00 */
[----:B------:R-:W-:Y:S01]  /*2050*/  IMAD.MOV.U32 R12, RZ, RZ, R36 ;  /* 0x000000ffff0c7224 */ /* 0x000fe200078e0024 */
[----:B0-----:R-:W-:Y:S01]  /*2060*/  IADD3 R0, P0, R16, 0x400, RZ ;  /* 0x0000040010007810 */ /* 0x001fe20007f1e0ff */
[----:B------:R-:W-:Y:S01]  /*2070*/  IMAD.MOV.U32 R13, RZ, RZ, R65 ;  /* 0x000000ffff0d7224 */ /* 0x000fe200078e0041 */
[----:B------:R-:W-:Y:S01]  /*2080*/  STL.64 [R1+0x148], R24 ;  /* 0x0001481801007387 */ /* 0x000fe20000100a00 */
[----:B------:R-:W-:Y:S01]  /*2090*/  IMAD.MOV.U32 R14, RZ, RZ, R51 ;  /* 0x000000ffff0e7224 */ /* 0x000fe200078e0033 */
[----:B------:R-:W-:Y:S05]  /*20a0*/  WARPSYNC.ALL ;  /* 0x0000000000007948 */ /* 0x000fea0003800000 */
[----:B------:R-:W-:Y:S01]  /*20b0*/  IMAD.MOV.U32 R15, RZ, RZ, R52 ;  /* 0x000000ffff0f7224 */ /* 0x000fe200078e0034 */
[----:B------:R-:W-:Y:S01]  /*20c0*/  BSSY B0, `(.L_x_10982) ;  /* 0x0000025000007945 */ /* 0x000fe20003800000 */
[----:B------:R-:W-:-:S02]  /*20d0*/  IMAD.X R7, RZ, RZ, R17, P0 ;  /* 0x000000ffff077224 */ /* 0x000fc400000e0611 */
[----:B------:R-:W-:Y:S01]  /*20e0*/  IMAD.MOV.U32 R29, RZ, RZ, R59 ;  /* 0x000000ffff1d7224 */ /* 0x000fe200078e003b */
[----:B------:R0:W-:Y:S01]  /*20f0*/  STL.128 [R1+0x150], R12 ;  /* 0x0001500c01007387 */ /* 0x0001e20000100c00 */
[----:B------:R-:W-:Y:S02]  /*2100*/  IMAD.MOV.U32 R30, RZ, RZ, R0 ;  /* 0x000000ffff1e7224 */ /* 0x000fe400078e0000 */
[----:B------:R-:W-:Y:S02]  /*2110*/  IMAD.MOV.U32 R31, RZ, RZ, R7 ;  /* 0x000000ffff1f7224 */ /* 0x000fe400078e0007 */
[----:B------:R-:W-:Y:S02]  /*2120*/  IMAD.MOV.U32 R33, RZ, RZ, R67 ;  /* 0x000000ffff217224 */ /* 0x000fe400078e0043 */
[----:B------:R-:W-:Y:S01]  /*2130*/  VIADD R228, R74, 0x8 ;  /* 0x000000084ae47836 */ /* 0x000fe20000000000 */
[----:B------:R-:W-:Y:S01]  /*2140*/  STL.128 [R1+0x170], R28 ;  /* 0x0001701c01007387 */ /* 0x000fe20000100c00 */
[----:B0-----:R-:W-:-:S02]  /*2150*/  IMAD.MOV.U32 R14, RZ, RZ, R32 ;  /* 0x000000ffff0e7224 */ /* 0x001fc400078e0020 */
[----:B------:R-:W-:Y:S02]  /*2160*/  IMAD.MOV.U32 R15, RZ, RZ, R61 ;  /* 0x000000ffff0f7224 */ /* 0x000fe400078e003d */
[----:B------:R-:W-:Y:S02]  /*2170*/  IMAD.MOV.U32 R12, RZ, RZ, R16 ;  /* 0x000000ffff0c7224 */ /* 0x000fe400078e0010 */
[----:B------:R-:W-:Y:S02]  /*2180*/  IMAD.MOV.U32 R13, RZ, RZ, R17 ;  /* 0x000000ffff0d7224 */ /* 0x000fe400078e0011 */
[----:B------:R-:W-:-:S03]  /*2190*/  IMAD.MOV.U32 R32, RZ, RZ, R38 ;  /* 0x000000ffff207224 */ /* 0x000fc600078e0026 */
        /* <DEDUP_REMOVED lines=10> */
[----:B------:R-:W-:-:S03]  /*2240*/  IMAD.MOV.U32 R35, RZ, RZ, R63 ;  /* 0x000000ffff237224 */ /* 0x000fc600078e003f */
[----:B------:R0:W-:Y:S04]  /*2250*/  STL.128 [R1+0x190], R12 ;  /* 0x0001900c01007387 */ /* 0x0001e80000100c00 */
[----:B------:R1:W-:Y:S01]  /*2260*/  STL.128 [R1+0x1a0], R32 ;  /* 0x0001a02001007387 */ /* 0x0003e20000100c00 */
[----:B0-----:R-:W-:Y:S02]  /*2270*/  IMAD.MOV.U32 R12, RZ, RZ, R55 ;  /* 0x000000ffff0c7224 */ /* 0x001fe400078e0037 */
[----:B------:R-:W-:Y:S02]  /*2280*/  IMAD.MOV.U32 R13, RZ, RZ, R56 ;  /* 0x000000ffff0d7224 */ /* 0x000fe400078e0038 */
[----:B------:R-:W-:Y:S02]  /*2290*/  IMAD.MOV.U32 R14, RZ, RZ, R57 ;  /* 0x000000ffff0e7224 */ /* 0x000fe400078e0039 */
[----:B------:R-:W-:-:S05]  /*22a0*/  IMAD.MOV.U32 R15, RZ, RZ, R58 ;  /* 0x000000ffff0f7224 */ /* 0x000fca00078e003a */
[----:B------:R1:W-:Y:S01]  /*22b0*/  STL.128 [R1+0x1b0], R12 ;  /* 0x0001b00c01007387 */ /* 0x0003e20000100c00 */
[----:B--2---:R-:W-:Y:S01]  /*22c0*/  LOP3.LUT R0, R4, 0x1, RZ, 0xfc, !PT ;  /* 0x0000000104007812 */ /* 0x004fe200078efcff */
[----:B------:R1:W-:Y:S03]  /*22d0*/  BAR.SYNC.DEFER_BLOCKING R228, 0x100 ;  /* 0x000400e40000751d */ /* 0x0003e60000010000 */
[----:B------:R-:W-:-:S13]  /*22e0*/  ISETP.NE.AND P1, PT, R0, 0x3, PT ;  /* 0x000000030000780c */ /* 0x000fda0003f25270 */
[----:B-1----:R-:W-:Y:S05]  /*22f0*/  @!P1 BRA `(.L_x_10983) ;  /* 0x0000000000049947 */ /* 0x002fea0003800000 */
[----:B------:R-:W-:Y:S01]  /*2300*/  BPT.TRAP 0x1 ;  /* 0x000000040000795c */ /* 0x000fe20000300000 */
.L_x_10983:
[----:B------:R-:W-:Y:S05]  /*2310*/  BSYNC B0 ;  /* 0x0000000000007941 */ /* 0x000fea0003800000 */
.L_x_10982:
        /* <DEDUP_REMOVED lines=8> */
.L_x_10985:
[----:B------:R-:W-:Y:S05]  /*23a0*/  BSYNC B0 ;  /* 0x0000000000007941 */ /* 0x000fea0003800000 */
.L_x_10984:
[----:B------:R-:W-:Y:S04]  /*23b0*/  BSSY B0, `(.L_x_10986) ;  /* 0x0000004000007945 */ /* 0x000fe80003800000 */
[----:B-1----:R-:W-:Y:S05]  /*23c0*/  @P0 BRA `(.L_x_10987) ;  /* 0x0000000000080947 */ /* 0x002fea0003800000 */
[----:B------:R-:W1:Y:S02]  /*23d0*/  SYNCS.PHASECHK.TRANS64.TRYWAIT P0, [R10+URZ], R11 ;  /* 0x0000000b0a0075a7 */ /* 0x000e64000800017f */
[----:B-1----:R-:W-:Y:S05]  /*23e0*/  @!P0 BRA `(.L_x_10988) ;  /* 0x000001ac003c8947 */ /* 0x002fea0003800000 */
.L_x_10987:
[----:B------:R-:W-:Y:S05]  /*23f0*/  BSYNC B0 ;  /* 0x0000000000007941 */ /* 0x000fea0003800000 */
.L_x_10986:
[----:B------:R-:W2:Y:S04]  /*2400*/  LDL R7, [R1+0x1c0] ;  /* 0x0001c00001077983 */ /* 0x000ea80000100800 */
[----:B01----:R-:W2:Y:S01]  /*2410*/  LDL.64 R10, [R1+0x78] ;  /* 0x00007800010a7983 */ /* 0x003ea20000100a00 */
[----:B------:R-:W-:Y:S05]  /*2420*/  WARPSYNC.ALL ;  /* 0x0000000000007948 */ /* 0x000fea0003800000 */
[----:B------:R-:W3:Y:S04]  /*2430*/  LDL.64 R14, [R1+0x70] ;  /* 0x00007000010e7983 */ /* 0x000ee80000100a00 */
[----:B------:R-:W4:Y:S04]  /*2440*/  LDL.64 R12, [R1+0x70] ;  /* 0x00007000010c7983 */ /* 0x000f280000100a00 */
[----:B------:R-:W4:Y:S01]  /*2450*/  LDL.64 R20, [R1+0x70] ;  /* 0x0000700001147983 */ /* 0x000f220000100a00 */
[----:B--2---:R-:W-:-:S03]  /*2460*/  IMAD R10, R7, 0x300, R10 ;  /* 0x00000300070a7824 */ /* 0x004fc600078e020a */
[----:B------:R-:W2:Y:S01]  /*2470*/  LDL.64 R72, [R1+0x70] ;  /* 0x0000700001487983 */ /* 0x000ea20000100a00 */
[----:B------:R-:W-:Y:S01]  /*2480*/  R2UR UR7, R11 ;  /* 0x000000000b0772ca */ /* 0x000fe200000e0000 */
[----:B------:R-:W-:Y:S01]  /*2490*/  WARPGROUP.ARRIVE ;  /* 0x00000000000079c5 */ /* 0x000fe20000000000 */
[----:B------:R-:W-:Y:S01]  /*24a0*/  R2UR UR6, R10 ;  /* 0x000000000a0672ca */ /* 0x000fe200000e0000 */
[----:B------:R-:W2:Y:S04]  /*24b0*/  LDL R4, [R1] ;  /* 0x0000000001047983 */ /* 0x000ea80000100800 */
[----:B------:R0:W5:Y:S04]  /*24c0*/  LDL R0, [R1+0x1c0] ;  /* 0x0001c00001007983 */ /* 0x0001680000100800 */
[----:B------:R0:W5:Y:S01]  /*24d0*/  LDL R75, [R1+0xc] ;  /* 0x00000c00014b7983 */ /* 0x0001620000100800 */
[----:B---3--:R-:W-:-:S02]  /*24e0*/  R2UR UR4, R14 ;  /* 0x000000000e0472ca */ /* 0x008fc400000e0000 */
[----:B------:R-:W-:-:S13]  /*24f0*/  R2UR UR5, R15 ;  /* 0x000000000f0572ca */ /* 0x000fda00000e0000 */
[----:B------:R-:W-:Y:S01]  /*2500*/  HGMMA.64x96x16.F32 R24, gdesc[UR4], RZ, !UPT, gsb0 ;  /* 0x01600000041879f0 */ /* 0x000fe2000c0008ff */
[----:B----4-:R-:W-:Y:S02]  /*2510*/  VIADD R12, R12, 0x2 ;  /* 0x000000020c0c7836 */ /* 0x010fe40000000000 */
[----:B------:R-:W-:Y:S02]  /*2520*/  VIADD R14, R10, 0x2 ;  /* 0x000000020a0e7836 */ /* 0x000fe40000000000 */
[----:B------:R-:W-:Y:S01]  /*2530*/  IMAD.MOV.U32 R15, RZ, RZ, R11 ;  /* 0x000000ffff0f7224 */ /* 0x000fe200078e000b */
[----:B------:R-:W-:Y:S02]  /*2540*/  R2UR UR4, R12 ;  /* 0x000000000c0472ca */ /* 0x000fe400000e0000 */
[----:B------:R-:W-:Y:S02]  /*2550*/  R2UR UR6, R14 ;  /* 0x000000000e0672ca */ /* 0x000fe400000e0000 */
[----:B------:R-:W-:-:S02]  /*2560*/  R2UR UR7, R15 ;  /* 0x000000000f0772ca */ /* 0x000fc400000e0000 */
[----:B------:R-:W-:Y:S01]  /*2570*/  R2UR UR5, R13 ;  /* 0x000000000d0572ca */ /* 0x000fe200000e0000 */
[----:B------:R-:W-:Y:S01]  /*2580*/  VIADD R20, R20, 0x4 ;  /* 0x0000000414147836 */ /* 0x000fe20000000000 */
[----:B------:R-:W-:Y:S02]  /*2590*/  WARPGROUP.DEPBAR.LE gsb0, 0x0 ;  /* 0x00008000000079c5 */ /* 0x000fe40000010000 */
[----:B------:R-:W-:-:S09]  /*25a0*/  WARPGROUP.ARRIVE ;  /* 0x00000000000079c5 */ /* 0x000fd20000000000 */
[----:B------:R-:W-:Y:S01]  /*25b0*/  HGMMA.64x96x16.F32 R24, gdesc[UR4], R24, gsb0 ;  /* 0x01600000041879f0 */ /* 0x000fe20008000818 */
[----:B------:R-:W-:Y:S02]  /*25c0*/  VIADD R12, R10, 0x4 ;  /* 0x000000040a0c7836 */ /* 0x000fe40000000000 */
[----:B------:R-:W-:Y:S01]  /*25d0*/  IMAD.MOV.U32 R13, RZ, RZ, R11 ;  /* 0x000000ffff0d7224 */ /* 0x000fe200078e000b */
[----:B------:R-:W-:Y:S02]  /*25e0*/  R2UR UR4, R20 ;  /* 0x00000000140472ca */ /* 0x000fe400000e0000 */
[----:B------:R-:W-:Y:S02]  /*25f0*/  R2UR UR6, R12 ;  /* 0x000000000c0672ca */ /* 0x000fe400000e0000 */
[----:B------:R-:W-:Y:S02]  /*2600*/  R2UR UR7, R13 ;  /* 0x000000000d0772ca */ /* 0x000fe400000e0000 */
[----:B------:R-:W-:Y:S01]  /*2610*/  R2UR UR5, R21 ;  /* 0x00000000150572ca */ /* 0x000fe200000e0000 */
[----:B------:R-:W-:-:S02]  /*2620*/  VIADD R10, R10, 0x6 ;  /* 0x000000060a0a7836 */ /* 0x000fc40000000000 */
[----:B--2---:R-:W-:Y:S01]  /*2630*/  VIADD R72, R72, 0x6 ;  /* 0x0000000648487836 */ /* 0x004fe20000000000 */
[----:B------:R-:W-:Y:S02]  /*2640*/  WARPGROUP.DEPBAR.LE gsb0, 0x0 ;  /* 0x00008000000079c5 */ /* 0x000fe40000010000 */
[----:B------:R-:W-:-:S07]  /*2650*/  WARPGROUP.ARRIVE ;  /* 0x00000000000079c5 */ /* 0x000fce0000000000 */
[----:B------:R-:W-:Y:S01]  /*2660*/  HGMMA.64x96x16.F32 R24, gdesc[UR4], R24, gsb0 ;  /* 0x01600000041879f0 */ /* 0x000fe20008000818 */
[----:B------:R-:W-:Y:S02]  /*2670*/  R2UR UR6, R10 ;  /* 0x000000000a0672ca */ /* 0x000fe400000e0000 */
[----:B------:R-:W-:Y:S02]  /*2680*/  R2UR UR7, R11 ;  /* 0x000000000b0772ca */ /* 0x000fe400000e0000 */
[----:B------:R-:W-:Y:S02]  /*2690*/  R2UR UR4, R72 ;  /* 0x00000000480472ca */ /* 0x000fe400000e0000 */
[----:B------:R-:W-:Y:S01]  /*26a0*/  R2UR UR5, R73 ;  /* 0x00000000490572ca */ /* 0x000fe200000e0000 */
[----:B------:R-:W-:Y:S01]  /*26b0*/  IMAD.MOV.U32 R229, RZ, RZ, 0x1 ;  /* 0x00000001ffe57424 */ /* 0x000fe200078e00ff */
[----:B------:R0:W-:Y:S04]  /*26c0*/  STL [R1+0x60], RZ ;  /* 0x000060ff01007387 */ /* 0x0001e80000100800 */
[----:B------:R0:W-:Y:S01]  /*26d0*/  STL [R1+0x60], R229 ;  /* 0x000060e501007387 */ /* 0x0001e20000100800 */
[----:B------:R-:W-:-:S03]  /*26e0*/  LOP3.LUT R4, R4, 0x1, RZ, 0xfc, !PT ;  /* 0x0000000104047812 */ /* 0x000fc600078efcff */
[----:B------:R0:W-:Y:S01]  /*26f0*/  STL [R1+0x60], R229 ;  /* 0x000060e501007387 */ /* 0x0001e20000100800 */
[----:B------:R-:W-:Y:S02]  /*2700*/  WARPGROUP.DEPBAR.LE gsb0, 0x0 ;  /* 0x00008000000079c5 */ /* 0x000fe40000010000 */
[----:B------:R-:W-:-:S06]  /*2710*/  WARPGROUP.ARRIVE ;  /* 0x00000000000079c5 */ /* 0x000fcc0000000000 */
[----:B------:R-:W-:Y:S01]  /*2720*/  HGMMA.64x96x16.F32 R24, gdesc[UR4], R24, gsb0 ;  /* 0x01600000041879f0 */ /* 0x000fe20008000818 */
[----:B------:R0:W-:Y:S04]  /*2730*/  STL [R1+0x60], R229 ;  /* 0x000060e501007387 */ /* 0x0001e80000100800 */
[----:B------:R0:W-:Y:S01]  /*2740*/  STL [R1+0x60], R229 ;  /* 0x000060e501007387 */ /* 0x0001e20000100800 */
[----:B------:R-:W-:Y:S02]  /*2750*/  ISETP.NE.AND P0, PT, R4, 0x3, PT ;  /* 0x000000030400780c */ /* 0x000fe40003f05270 */
[----:B------:R-:W-:Y:S01]  /*2760*/  IADD3 R227, -R74, 0xb, RZ ;  /* 0x0000000b4ae37810 */ /* 0x000fe20007ffe1ff */
[----:B------:R-:W-:Y:S01]  /*2770*/  BSSY B0, `(.L_x_10989) ;  /* 0x0000005000007945 */ /* 0x000fe20003800000 */
[----:B------:R-:W-:-:S03]  /*2780*/  WARPGROUP.DEPBAR.LE gsb0, 0x0 ;  /* 0x00008000000079c5 */ /* 0x000fc60000010000 */
[----:B------:R0:W-:Y:S06]  /*2790*/  BAR.ARV R227, 0x100 ;  /* 0x000400e30000751d */ /* 0x0001ec0000002000 */
[----:B------:R-:W-:Y:S05]  /*27a0*/  @!P0 BRA `(.L_x_10990) ;  /* 0x0000000000048947 */ /* 0x000fea0003800000 */
[----:B------:R-:W-:Y:S01]  /*27b0*/  BPT.TRAP 0x1 ;  /* 0x000000040000795c */ /* 0x000fe20000300000 */
.L_x_10990:
[----:B------:R-:W-:Y:S05]  /*27c0*/  BSYNC B0 ;  /* 0x0000000000007941 */ /* 0x000fea0003800000 */
.L_x_10989:
        /* <DEDUP_REMOVED lines=8> */
[----:B------:R-:W3:Y:S04]  /*2850*/  LDL.64 R10, [R1+0x130] ;  /* 0x00013000010a7983 */ /* 0x000ee80000100a00 */
[----:B------:R-:W4:Y:S04]  /*2860*/  LDL R78, [R1+0x138] ;  /* 0x00013800014e7983 */ /* 0x000f280000100800 */
[----:B------:R-:W4:Y:S04]  /*2870*/  LDL.128 R72, [R1+0x110] ;  /* 0x0001100001487983 */ /* 0x000f280000100c00 */
[----:B------:R-:W4:Y:S04]  /*2880*/  LDL.128 R12, [R1+0x120] ;  /* 0x00012000010c7983 */ /* 0x000f280000100c00 */
[----:B--2---:R-:W2:Y:S01]  /*2890*/  LD.E R20, desc[UR36][R20.64] ;  /* 0x0000002414147980 */ /* 0x004ea2000c101900 */
[----:B---3--:R-:W-:-:S02]  /*28a0*/  ISETP.NE.AND P0, PT, R10, 0x1, PT ;  /* 0x000000010a00780c */ /* 0x008fc40003f05270 */
[----:B----4-:R-:W-:Y:S01]  /*28b0*/  ISETP.GE.AND P1, PT, R13, 0x1, PT ;  /* 0x000000010d00780c */ /* 0x010fe20003f26270 */
[----:B------:R-:W-:Y:S01]  /*28c0*/  BSSY B0, `(.L_x_10991) ;  /* 0x00000a2000007945 */ /* 0x000fe20003800000 */
[-C--:B--2---:R-:W-:Y:S01]  /*28d0*/  FMUL.FTZ R7, R24, R20.reuse ;  /* 0x0000001418077220 */ /* 0x084fe20000410000 */
[-C--:B------:R-:W-:Y:S01]  /*28e0*/  FMUL.FTZ R33, R33, R20.reuse ;  /* 0x0000001421217220 */ /* 0x080fe20000410000 */
[-C--:B------:R-:W-:Y:S01]  /*28f0*/  FMUL.FTZ R24, R31, R20.reuse ;  /* 0x000000141f187220 */ /* 0x080fe20000410000 */
[----:B------:R-:W-:Y:S01]  /*2900*/  SHF.R.S32.HI R31, RZ, 0x1f, R76 ;  /* 0x0000001fff1f7819 */ /* 0x000fe2000001144c */
[-C--:B------:R-:W-:Y:S01]  /*2910*/  FMUL.FTZ R29, R29, R20.reuse ;  /* 0x000000141d1d7220 */ /* 0x080fe20000410000 */
[----:B------:R2:W3:Y:S01]  /*2920*/  MUFU.TANH R81, R33 ;  /* 0x0000002100517308 */ /* 0x0004e20000002400 */
[-C--:B------:R-:W-:Y:S01]  /*2930*/  FMUL.FTZ R41, R41, R20.reuse ;  /* 0x0000001429297220 */ /* 0x080fe20000410000 */
[----:B--2---:R-:W-:Y:S01]  /*2940*/  FMUL.FTZ R33, R39, R20 ;  /* 0x0000001427217220 */ /* 0x004fe20000410000 */
[----:B------:R-:W-:-:S05]  /*2950*/  LEA.HI R39, R31, R76, RZ, 0x7 ;  /* 0x0000004c1f277211 */ /* 0x000fca00078f38ff */
[----:B------:R2:W4:Y:S01]  /*2960*/  MUFU.TANH R79, R29 ;  /* 0x0000001d004f7308 */ /* 0x0005220000002400 */
[----:B------:R-:W-:Y:S01]  /*2970*/  FMUL.FTZ R44, R44, R20 ;  /* 0x000000142c2c7220 */ /* 0x000fe20000410000 */
[----:B--2---:R-:W-:-:S06]  /*2980*/  LOP3.LUT R29, R39, 0xffffff80, RZ, 0xc0, !PT ;  /* 0xffffff80271d7812 */ /* 0x004fcc00078ec0ff */
[----:B------:R2:W0:Y:S01]  /*2990*/  MUFU.TANH R85, R41 ;  /* 0x0000002900557308 */ /* 0x0004220000002400 */
[-C--:B------:R-:W-:Y:S01]  /*29a0*/  FMUL.FTZ R21, R30, R20.reuse ;  /* 0x000000141e157220 */ /* 0x080fe20000410000 */
[----:B------:R-:W-:Y:S01]  /*29b0*/  FMUL.FTZ R36, R36, R20 ;  /* 0x0000001424247220 */ /* 0x000fe20000410000 */
[----:B--2---:R-:W-:-:S05]  /*29c0*/  IMAD.IADD R41, R76, 0x1, -R29 ;  /* 0x000000014c297824 */ /* 0x004fca00078e0a1d */
[----:B------:R2:W0:Y:S01]  /*29d0*/  MUFU.TANH R86, R44 ;  /* 0x0000002c00567308 */ /* 0x0004220000002400 */
[-C--:B------:R-:W-:Y:S01]  /*29e0*/  FMUL.FTZ R30, R35, R20.reuse ;  /* 0x00000014231e7220 */ /* 0x080fe20000410000 */
[-C--:B------:R-:W-:Y:S01]  /*29f0*/  FMUL.FTZ R35, R43, R20.reuse ;  /* 0x000000142b237220 */ /* 0x080fe20000410000 */
[-C--:B------:R-:W-:Y:S01]  /*2a00*/  FMUL.FTZ R45, R45, R20.reuse ;  /* 0x000000142d2d7220 */ /* 0x080fe20000410000 */
[----:B------:R-:W-:Y:S01]  /*2a10*/  FMUL.FTZ R4, R27, R20 ;  /* 0x000000141b047220 */ /* 0x000fe20000410000 */
[----:B--2---:R-:W-:-:S03]  /*2a20*/  SHF.R.S32.HI R44, RZ, 0x1f, R41 ;  /* 0x0000001fff2c7819 */ /* 0x004fc60000011429 */
[----:B------:R2:W0:Y:S01]  /*2a30*/  MUFU.TANH R82, R36 ;  /* 0x0000002400527308 */ /* 0x0004220000002400 */
[-C--:B------:R-:W-:Y:S01]  /*2a40*/  FMUL.FTZ R37, R37, R20.reuse ;  /* 0x0000001425257220 */ /* 0x080fe20000410000 */
[----:B------:R-:W-:Y:S01]  /*2a50*/  LEA.HI R43, R44, R41, RZ, 0x2 ;  /* 0x000000292c2b7211 */ /* 0x000fe200078f10ff */
[-C--:B------:R-:W-:Y:S01]  /*2a60*/  FMUL.FTZ R27, R34, R20.reuse ;  /* 0x00000014221b7220 */ /* 0x080fe20000410000 */
[-C--:B------:R-:W-:Y:S02]  /*2a70*/  FMUL.FTZ R34, R42, R20.reuse ;  /* 0x000000142a227220 */ /* 0x080fe40000410000 */
[----:B------:R-:W-:Y:S02]  /*2a80*/  SHF.R.S32.HI R42, RZ, 0x1f, R43 ;  /* 0x0000001fff2a7819 */ /* 0x000fe4000001142b */
[----:B------:R1:W0:Y:S01]  /*2a90*/  MUFU.TANH R87, R45 ;  /* 0x0000002d00577308 */ /* 0x0002220000002400 */
[----:B--2---:R-:W-:Y:S01]  /*2aa0*/  FMUL.FTZ R36, R46, R20 ;  /* 0x000000142e247220 */ /* 0x004fe20000410000 */
[----:B------:R-:W-:-:S06]  /*2ab0*/  LEA.HI R46, R31, R76, RZ, 0x2 ;  /* 0x0000004c1f2e7211 */ /* 0x000fcc00078f10ff */
[----:B------:R2:W0:Y:S01]  /*2ac0*/  MUFU.TANH R83, R37 ;  /* 0x0000002500537308 */ /* 0x0004220000002400 */
[----:B-1----:R-:W-:Y:S02]  /*2ad0*/  SHF.R.S32.HI R45, RZ, 0x2, R43 ;  /* 0x00000002ff2d7819 */ /* 0x002fe4000001142b */
[----:B------:R-:W-:Y:S01]  /*2ae0*/  LEA.HI R44, R44, R41, RZ, 0x5 ;  /* 0x000000292c2c7211 */ /* 0x000fe200078f28ff */
[----:B--2---:R-:W-:Y:S01]  /*2af0*/  FMUL.FTZ R37, R47, R20 ;  /* 0x000000142f257220 */ /* 0x004fe20000410000 */
[----:B------:R-:W-:Y:S02]  /*2b00*/  LOP3.LUT R47, R46, 0xfffffffc, RZ, 0xc0, !PT ;  /* 0xfffffffc2e2f7812 */ /* 0x000fe400078ec0ff */
[----:B------:R-:W-:Y:S02]  /*2b10*/  LEA.HI R46, R42, R45, RZ, 0x3 ;  /* 0x0000002d2a2e7211 */ /* 0x000fe400078f18ff */
[----:B------:R-:W-:Y:S01]  /*2b20*/  SHF.R.S32.HI R42, RZ, 0x7, R39 ;  /* 0x00000007ff2a7819 */ /* 0x000fe20000011427 */
[----:B------:R-:W-:Y:S01]  /*2b30*/  IMAD.IADD R47, R76, 0x1, -R47 ;  /* 0x000000014c2f7824 */ /* 0x000fe200078e0a2f */
[----:B------:R-:W-:-:S02]  /*2b40*/  LOP3.LUT R46, R46, 0xfffffff8, RZ, 0xc0, !PT ;  /* 0xfffffff82e2e7812 */ /* 0x000fc400078ec0ff */
[----:B------:R-:W-:Y:S02]  /*2b50*/  LEA.HI R39, R39, R42, RZ, 0x1 ;  /* 0x0000002a27277211 */ /* 0x000fe400078f08ff */
[----:B------:R-:W-:Y:S01]  /*2b60*/  SHF.R.S32.HI R44, RZ, 0x5, R44 ;  /* 0x00000005ff2c7819 */ /* 0x000fe2000001142c */
[----:B------:R-:W-:Y:S01]  /*2b70*/  IMAD.IADD R46, R45, 0x1, -R46 ;  /* 0x000000012d2e7824 */ /* 0x000fe200078e0a2e */
[----:B------:R-:W-:Y:S02]  /*2b80*/  LOP3.LUT R39, R39, 0x3fffffe, RZ, 0xc0, !PT ;  /* 0x03fffffe27277812 */ /* 0x000fe400078ec0ff */
[----:B------:R-:W-:Y:S01]  /*2b90*/  LEA.HI R45, R47, R47, RZ, 0x1 ;  /* 0x0000002f2f2d7211 */ /* 0x000fe200078f08ff */
[----:B------:R-:W-:Y:S02]  /*2ba0*/  IMAD R77, R77, 0x8, R44 ;  /* 0x000000084d4d7824 */ /* 0x000fe400078e022c */
[----:B------:R-:W-:Y:S01]  /*2bb0*/  IMAD.IADD R39, R42, 0x1, -R39 ;  /* 0x000000012a277824 */ /* 0x000fe200078e0a27 */
[----:B------:R-:W-:Y:S01]  /*2bc0*/  LOP3.LUT R42, R45, 0x1ffffffe, RZ, 0xc0, !PT ;  /* 0x1ffffffe2d2a7812 */ /* 0x000fe200078ec0ff */
[----:B------:R-:W-:-:S04]  /*2bd0*/  IMAD.U32 R46, R77, 0x10, R46 ;  /* 0x000000104d2e7824 */ /* 0x000fc800078e002e */
[----:B------:R-:W-:Y:S02]  /*2be0*/  IMAD.IADD R47, R47, 0x1, -R42 ;  /* 0x000000012f2f7824 */ /* 0x000fe400078e0a2a */
[----:B------:R-:W-:-:S04]  /*2bf0*/  IMAD R46, R39, 0x40, R46 ;  /* 0x00000040272e7824 */ /* 0x000fc800078e022e */
[----:B------:R-:W-:-:S04]  /*2c00*/  IMAD R46, R47, 0x8, R46 ;  /* 0x000000082f2e7824 */ /* 0x000fc800078e022e */
[----:B------:R-:W-:-:S05]  /*2c10*/  @P0 IMAD.HI.U32 R11, R46, R11, RZ ;  /* 0x0000000b2e0b0227 */ /* 0x000fca00078e00ff */
[----:B------:R-:W-:Y:S01]  /*2c20*/  @P0 SHF.R.U32.HI R46, RZ, R78, R11 ;  /* 0x0000004eff2e0219 */ /* 0x000fe2000001160b */
[-C--:B------:R-:W-:Y:S01]  /*2c30*/  FMUL.FTZ R32, R32, R20.reuse ;  /* 0x0000001420207220 */ /* 0x080fe20000410000 */
[-C--:B------:R-:W-:Y:S01]  /*2c40*/  FMUL.FTZ R40, R40, R20.reuse ;  /* 0x0000001428287220 */ /* 0x080fe20000410000 */
[----:B------:R-:W-:Y:S02]  /*2c50*/  LOP3.LUT R10, R43, 0x7ffffffc, RZ, 0xc0, !PT ;  /* 0x7ffffffc2b0a7812 */ /* 0x000fe400078ec0ff */
[----:B------:R-:W1:Y:S01]  /*2c60*/  SHFL.IDX PT, R45, R46, RZ, 0x1c1f ;  /* 0x001c1fff2e2d7589 */ /* 0x000e6200000e0000 */
[----:B------:R-:W-:Y:S01]  /*2c70*/  IMAD R11, R168, -0x60, R73 ;  /* 0xffffffa0a80b7824 */ /* 0x000fe200078e0249 */
[----:B------:R2:W0:Y:S01]  /*2c80*/  MUFU.TANH R80, R32 ;  /* 0x0000002000507308 */ /* 0x0004220000002400 */
[-C--:B------:R-:W-:Y:S01]  /*2c90*/  FMUL.FTZ R0, R26, R20.reuse ;  /* 0x000000141a007220 */ /* 0x080fe20000410000 */
[-C--:B------:R-:W-:Y:S01]  /*2ca0*/  FMUL.FTZ R25, R25, R20.reuse ;  /* 0x0000001419197220 */ /* 0x080fe20000410000 */
[-C--:B------:R-:W-:Y:S01]  /*2cb0*/  FMUL.FTZ R28, R28, R20.reuse ;  /* 0x000000141c1c7220 */ /* 0x080fe20000410000 */
[-C--:B------:R-:W-:Y:S01]  /*2cc0*/  FMUL.FTZ R48, R48, R20.reuse ;  /* 0x0000001430307220 */ /* 0x080fe20000410000 */
[-C--:B------:R-:W-:Y:S01]  /*2cd0*/  FMUL.FTZ R49, R49, R20.reuse ;  /* 0x0000001431317220 */ /* 0x080fe20000410000 */
[-C--:B------:R-:W-:Y:S01]  /*2ce0*/  FMUL.FTZ R52, R52, R20.reuse ;  /* 0x0000001434347220 */ /* 0x080fe20000410000 */
[-C--:B------:R-:W-:Y:S01]  /*2cf0*/  FMUL.FTZ R53, R53, R20.reuse ;  /* 0x0000001435357220 */ /* 0x080fe20000410000 */
[----:B------:R3:W0:Y:S01]  /*2d00*/  MUFU.TANH R84, R40 ;  /* 0x0000002800547308 */ /* 0x0006220000002400 */
        /* <DEDUP_REMOVED lines=21> */
[----:B------:R-:W-:Y:S02]  /*2e60*/  VIADD R39, R11, 0x61 ;  /* 0x000000610b277836 */ /* 0x000fe40000000000 */
[----:B------:R-:W-:Y:S01]  /*2e70*/  FMUL.FTZ R20, R71, R20 ;  /* 0x0000001447147220 */ /* 0x000fe20000410000 */
[----:B------:R-:W2:Y:S01]  /*2e80*/  MUFU.TANH R7, R7 ;  /* 0x0000000700077308 */ /* 0x000ea20000002400 */
[----:B------:R-:W-:Y:S02]  /*2e90*/  IMAD R39, R10, -0x2, R39 ;  /* 0xfffffffe0a277824 */ /* 0x000fe400078e0227 */
[----:B------:R-:W-:Y:S02]  /*2ea0*/  IMAD.MOV.U32 R41, RZ, RZ, -0x60 ;  /* 0xffffffa0ff297424 */ /* 0x000fe400078e00ff */
[----:B------:R-:W-:-:S03]  /*2eb0*/  IMAD.IADD R44, R39, 0x1, -R72 ;  /* 0x00000001272c7824 */ /* 0x000fc600078e0a48 */
[----:B------:R-:W3:Y:S01]  /*2ec0*/  MUFU.TANH R25, R25 ;  /* 0x0000001900197308 */ /* 0x000ee20000002400 */
[----:B------:R-:W-:Y:S01]  /*2ed0*/  VIADD R11, R11, 0x60 ;  /* 0x000000600b0b7836 */ /* 0x000fe20000000000 */
[----:B------:R-:W-:-:S06]  /*2ee0*/  LOP3.LUT R39, RZ, R74, RZ, 0x33, !PT ;  /* 0x0000004aff277212 */ /* 0x000fcc00078e33ff */
[----:B------:R-:W0:Y:S01]  /*2ef0*/  MUFU.TANH R0, R0 ;  /* 0x0000000000007308 */ /* 0x000e220000002400 */
[----:B------:R-:W-:-:S07]  /*2f00*/  IMAD R41, R168, R41, 0x60 ;  /* 0x00000060a8297424 */ /* 0x000fce00078e0229 */
        /* <DEDUP_REMOVED lines=37> */
[----:B------:R-:W-:-:S02]  /*3160*/  IMAD.IADD R44, R44, 0x1, R39 ;  /* 0x000000012c2c7824 */ /* 0x000fc400078e0227 */
[----:B------:R-:W-:Y:S01]  /*3170*/  IMAD R62, R10, -0x2, R41 ;  /* 0xfffffffe0a3e7824 */ /* 0x000fe200078e0229 */
[----:B-1----:R-:W-:Y:S01]  /*3180*/  VIADDMNMX R10, R45, R75, R50, PT ;  /* 0x0000004b2d0a7246 */ /* 0x002fe20003800132 */
[----:B------:R-:W-:-:S03]  /*3190*/  IMAD.IADD R11, R44, 0x1, R45 ;  /* 0x000000012c0b7824 */ /* 0x000fc600078e022d */
[----:B------:R1:W0:Y:S02]  /*31a0*/  MUFU.TANH R51, R54 ;  /* 0x0000003600337308 */ /* 0x0002240000002400 */
[----:B-1----:R-:W-:Y:S01]  /*31b0*/  IMAD.IADD R54, R41, 0x1, R12 ;  /* 0x0000000129367824 */ /* 0x002fe200078e020c */
        /* <DEDUP_REMOVED lines=11> */
.L_x_10994:
[----:B------:R-:W-:-:S13]  /*3270*/  ISETP.NE.AND P0, PT, R13, 0x1, PT ;  /* 0x000000010d00780c */ /* 0x000fda0003f05270 */
[----:B------:R-:W-:-:S05]  /*3280*/  @P0 IMAD.HI.U32 R20, R12, R14, RZ ;  /* 0x0000000e0c140227 */ /* 0x000fca00078e00ff */
[----:B------:R-:W-:-:S07]  /*3290*/  @P0 SHF.R.U32.HI R12, RZ, R15, R20 ;  /* 0x0000000fff0c0219 */ /* 0x000fce0000011614 */
.L_x_10995:
[----:B------:R-:W-:Y:S05]  /*32a0*/  BSYNC B1 ;  /* 0x0000000000017941 */ /* 0x000fea0003800000 */
.L_x_10993:
[----:B------:R-:W-:-:S05]  /*32b0*/  IMAD R12, R12, R13, R62 ;  /* 0x0000000d0c0c7224 */ /* 0x000fca00078e023e */
[----:B------:R-:W-:Y:S02]  /*32c0*/  VIMNMX R11, R11, R12, !PT ;  /* 0x0000000c0b0b7248 */ /* 0x000fe40007fe0100 */
[----:B------:R-:W-:-:S07]  /*32d0*/  VIADDMNMX R10, R12, R13, R10, PT ;  /* 0x0000000d0c0a7246 */ /* 0x000fce000380010a */
.L_x_10992:
[----:B------:R-:W-:Y:S05]  /*32e0*/  BSYNC B0 ;  /* 0x0000000000007941 */ /* 0x000fea0003800000 */
.L_x_10991:
[C---:B------:R-:W-:Y:S01]  /*32f0*/  ISETP.GE.AND P1, PT, R54.reuse, 0x9, PT ;  /* 0x000000093600780c */ /* 0x040fe20003f26270 */
[----:B------:R-:W-:Y:S01]  /*3300*/  BSSY B0, `(.L_x_10996) ;  /* 0x0000088000007945 */ /* 0x000fe20003800000 */
[----:B------:R-:W-:Y:S02]  /*3310*/  ISETP.GE.AND P0, PT, R54, 0x2, PT ;  /* 0x000000023600780c */ /* 0x000fe40003f06270 */
        /* <DEDUP_REMOVED lines=40> */
[C---:B------:R-:W-:Y:S02]  /*35a0*/  ISETP.GT.AND P2, PT, R11.reuse, 0x28, !P3 ;  /* 0x000000280b00780c */ /* 0x040fe40005f44270 */
        /* <DEDUP_REMOVED lines=69> */
[----:B------:R-:W0:Y:S02]  /*3a00*/  SHFL.IDX PT, R11, R46, 0x1, 0x1c1f ;  /* 0x003c1f002e0b7f89 */ /* 0x000e2400000e0000 */
        /* <DEDUP_REMOVED lines=16> */
.L_x_10999:
[----:B------:R-:W-:-:S13]  /*3b10*/  ISETP.NE.AND P6, PT, R13, 0x1, PT ;  /* 0x000000010d00780c */ /* 0x000fda0003fc5270 */
[----:B------:R-:W-:-:S05]  /*3b20*/  @P6 IMAD.HI.U32 R14, R72, R14, RZ ;  /* 0x0000000e480e6227 */ /* 0x000fca00078e00ff */
[----:B------:R-:W-:-:S07]  /*3b30*/  @P6 SHF.R.U32.HI R72, RZ, R15, R14 ;  /* 0x0000000fff486219 */ /* 0x000fce000001160e */
.L_x_11000:
[----:B------:R-:W-:Y:S05]  /*3b40*/  BSYNC B1 ;  /* 0x0000000000017941 */ /* 0x000fea0003800000 */
.L_x_10998:
[----:B------:R-:W-:-:S05]  /*3b50*/  IMAD R72, R72, R13, R62 ;  /* 0x0000000d48487224 */ /* 0x000fca00078e023e */
[----:B------:R-:W-:Y:S02]  /*3b60*/  VIADDMNMX R12, R72, R13, R12, PT ;  /* 0x0000000d480c7246 */ /* 0x000fe4000380010c */
[----:B------:R-:W-:-:S07]  /*3b70*/  VIMNMX R7, R7, R72, !PT ;  /* 0x0000004807077248 */ /* 0x000fce0007fe0100 */
.L_x_10997:
[----:B------:R-:W-:Y:S05]  /*3b80*/  BSYNC B0 ;  /* 0x0000000000007941 */ /* 0x000fea0003800000 */
.L_x_10996:
[C---:B------:R-:W-:Y:S01]  /*3b90*/  ISETP.GT.AND P0, PT, R7.reuse, 0x1, !P0 ;  /* 0x000000010700780c */ /* 0x040fe20004704270 */
[----:B------:R-:W2:Y:S01]  /*3ba0*/  LDL R61, [R1+0x1f0] ;  /* 0x0001f000013d7983 */ /* 0x000ea20000100800 */
        /* <DEDUP_REMOVED lines=18> */
[----:B------:R-:W-:Y:S02]  /*3cd0*/  ISETP.GT.AND P0, PT, R7, 0x11, !P1 ;  /* 0x000000110700780c */ /* 0x000fe40004f04270 */
[----:B------:R-:W-:Y:S02]  /*3ce0*/  ISETP.NE.AND P1, PT, R53, RZ, PT ;  /* 0x000000ff3500720c */ /* 0x000fe40003f25270 */
[----:B------:R-:W-:Y:S02]  /*3cf0*/  ISETP.LT.OR P0, PT, R12, 0x12, P0 ;  /* 0x000000120c00780c */ /* 0x000fe40000701670 */
[----:B------:R-:W-:Y:S02]  /*3d00*/  ISETP.GT.AND P4, PT, R7, 0x51, !P4 ;  /* 0x000000510700780c */ /* 0x000fe40006784270 */
[----:B------:R-:W-:-:S02]  /*3d10*/  FSEL R30, R30, -INF , !P0 ;  /* 0xff8000001e1e7808 */ /* 0x000fc40004000000 */
[----:B------:R-:W-:Y:S02]  /*3d20*/  ISETP.GT.AND P0, PT, R7, 0x18, !P6 ;  /* 0x000000180700780c */ /* 0x000fe40007704270 */
[----:B------:R-:W-:Y:S02]  /*3d30*/  ISETP.NE.AND P6, PT, R20, RZ, PT ;  /* 0x000000ff1400720c */ /* 0x000fe40003fc5270 */
[C---:B------:R-:W-:Y:S02]  /*3d40*/  ISETP.LT.OR P0, PT, R12.reuse, 0x19, P0 ;  /* 0x000000190c00780c */ /* 0x040fe40000701670 */
[----:B------:R-:W-:Y:S02]  /*3d50*/  ISETP.LT.OR P3, PT, R12, 0x51, P3 ;  /* 0x000000510c00780c */ /* 0x000fe40001f61670 */
[----:B------:R-:W-:Y:S02]  /*3d60*/  FSEL R32, R32, -INF , !P0 ;  /* 0xff80000020207808 */ /* 0x000fe40004000000 */
[----:B------:R-:W-:-:S02]  /*3d70*/  ISETP.NE.AND P0, PT, R78, RZ, PT ;  /* 0x000000ff4e00720c */ /* 0x000fc40003f05270 */
[----:B------:R-:W-:Y:S02]  /*3d80*/  FSEL R31, R31, -INF , !P2 ;  /* 0xff8000001f1f7808 */ /* 0x000fe40005000000 */
[C---:B------:R-:W-:Y:S02]  /*3d90*/  ISETP.GT.AND P0, PT, R7.reuse, 0x19, !P0 ;  /* 0x000000190700780c */ /* 0x040fe40004704270 */
[----:B------:R-:W-:Y:S02]  /*3da0*/  ISETP.GT.AND P5, PT, R7, 0x58, !P5 ;  /* 0x000000580700780c */ /* 0x000fe40006fa4270 */
[C---:B------:R-:W-:Y:S02]  /*3db0*/  ISETP.LT.OR P0, PT, R12.reuse, 0x1a, P0 ;  /* 0x0000001a0c00780c */ /* 0x040fe40000701670 */
[----:B------:R-:W-:Y:S02]  /*3dc0*/  ISETP.LT.OR P4, PT, R12, 0x52, P4 ;  /* 0x000000520c00780c */ /* 0x000fe40002781670 */
[----:B------:R-:W-:-:S02]  /*3dd0*/  FSEL R33, R33, -INF , !P0 ;  /* 0xff80000021217808 */ /* 0x000fc40004000000 */
[----:B------:R-:W-:Y:S02]  /*3de0*/  ISETP.NE.AND P0, PT, R80, RZ, PT ;  /* 0x000000ff5000720c */ /* 0x000fe40003f05270 */
[----:B------:R-:W-:Y:S02]  /*3df0*/  FSEL R42, R42, -INF , !P3 ;  /* 0xff8000002a2a7808 */ /* 0x000fe40005800000 */
[----:B------:R-:W-:Y:S02]  /*3e00*/  ISETP.GT.AND P0, PT, R7, 0x20, !P0 ;  /* 0x000000200700780c */ /* 0x000fe40004704270 */
[C---:B------:R-:W-:Y:S02]  /*3e10*/  ISETP.LT.OR P5, PT, R12.reuse, 0x59, P5 ;  /* 0x000000590c00780c */ /* 0x040fe40002fa1670 */
        /* <DEDUP_REMOVED lines=51> */
[----:B------:R-:W-:Y:S02]  /*4150*/  ISETP.NE.AND P0, PT, R56, RZ, PT ;  /* 0x000000ff3800720c */ /* 0x000fe40003f05270 */
[----:B------:R-:W-:-:S02]  /*4160*/  FMNMX.FTZ R0, R83, R0, !PT ;  /* 0x0000000053007209 */ /* 0x000fc40007810000 */
[----:B------:R-:W-:Y:S02]  /*4170*/  ISETP.GT.AND P0, PT, R7, 0x41, !P0 ;  /* 0x000000410700780c */ /* 0x000fe40004704270 */
[----:B------:R-:W-:Y:S02]  /*4180*/  FMNMX.FTZ R0, R93, R0, !PT ;  /* 0x000000005d007209 */ /* 0x000fe40007810000 */
[----:B------:R-:W-:Y:S02]  /*4190*/  ISETP.LT.OR P0, PT, R12, 0x42, P0 ;  /* 0x000000420c00780c */ /* 0x000fe40000701670 */
[----:B------:R-:W-:Y:S02]  /*41a0*/  FMNMX.FTZ R0, R85, R0, !PT ;  /* 0x0000000055007209 */ /* 0x000fe40007810000 */
[----:B------:R-:W-:Y:S02]  /*41b0*/  FSEL R54, R26, -INF , !P0 ;  /* 0xff8000001a367808 */ /* 0x000fe40004000000 */
[----:B------:R-:W-:Y:S01]  /*41c0*/  FMNMX.FTZ R0, R95, R0, !PT ;  /* 0x000000005f007209 */ /* 0x000fe20007810000 */
[----:B------:R-:W3:Y:S01]  /*41d0*/  LDL R26, [R1+0x28] ;  /* 0x00002800011a7983 */ /* 0x000ee20000100800 */
[----:B------:R-:W-:-:S02]  /*41e0*/  FSEL R55, R29, -INF , !P1 ;  /* 0xff8000001d377808 */ /* 0x000fc40004800000 */
[----:B------:R-:W-:Y:S01]  /*41f0*/  FMNMX.FTZ R0, R87, R0, !PT ;  /* 0x0000000057007209 */ /* 0x000fe20007810000 */
[----:B------:R0:W5:Y:S01]  /*4200*/  LDL.64 R28, [R1+0x1c0] ;  /* 0x0001c000011c7983 */ /* 0x0001620000100a00 */
[----:B------:R-:W-:Y:S02]  /*4210*/  ISETP.GT.AND P0, PT, R7, 0x59, !P6 ;  /* 0x000000590700780c */ /* 0x000fe40007704270 */
[----:B------:R-:W-:Y:S02]  /*4220*/  FMNMX.FTZ R0, R97, R0, !PT ;  /* 0x0000000061007209 */ /* 0x000fe40007810000 */
[----:B------:R-:W-:Y:S02]  /*4230*/  FSEL R56, R67, -INF , !P4 ;  /* 0xff80000043387808 */ /* 0x000fe40006000000 */
[----:B------:R-:W-:Y:S02]  /*4240*/  FMNMX.FTZ R0, R99, R0, !PT ;  /* 0x0000000063007209 */ /* 0x000fe40007810000 */
[----:B------:R-:W-:-:S02]  /*4250*/  ISETP.LT.OR P0, PT, R12, 0x5a, P0 ;  /* 0x0000005a0c00780c */ /* 0x000fc40000701670 */
[----:B------:R-:W-:Y:S02]  /*4260*/  FMNMX.FTZ R0, R101, R0, !PT ;  /* 0x0000000065007209 */ /* 0x000fe40007810000 */
[----:B------:R-:W-:Y:S02]  /*4270*/  FSEL R57, R70, -INF , !P5 ;  /* 0xff80000046397808 */ /* 0x000fe40006800000 */
[----:B------:R-:W-:Y:S02]  /*4280*/  FMNMX.FTZ R0, R103, R0, !PT ;  /* 0x0000000067007209 */ /* 0x000fe40007810000 */
[----:B------:R-:W-:Y:S02]  /*4290*/  FSEL R58, R59, -INF , !P0 ;  /* 0xff8000003b3a7808 */ /* 0x000fe40004000000 */
[----:B------:R-:W-:-:S04]  /*42a0*/  FMNMX.FTZ R0, R105, R0, !PT ;  /* 0x0000000069007209 */ /* 0x000fc80007810000 */
[----:B------:R-:W-:-:S04]  /*42b0*/  FMNMX.FTZ R0, R49, R0, !PT ;  /* 0x0000000031007209 */ /* 0x000fc80007810000 */
[----:B------:R-:W-:-:S04]  /*42c0*/  FMNMX.FTZ R0, R47, R0, !PT ;  /* 0x000000002f007209 */ /* 0x000fc80007810000 */
        /* <DEDUP_REMOVED lines=9> */
[----:B------:R-:W-:-:S03]  /*4360*/  FMNMX.FTZ R0, R36, R11, !PT ;  /* 0x0000000b24007209 */ /* 0x000fc60007810000 */
[----:B------:R-:W1:Y:S01]  /*4370*/  SHFL.BFLY PT, R13, R10, 0x2, 0x1f ;  /* 0x0c401f000a0d7f89 */ /* 0x000e6200000e0000 */
[----:B------:R-:W-:-:S04]  /*4380*/  FMNMX.FTZ R11, R37, R0, !PT ;  /* 0x00000000250b7209 */ /* 0x000fc80007810000 */
[----:B------:R-:W-:-:S04]  /*4390*/  FMNMX.FTZ R11, R38, R11, !PT ;  /* 0x0000000b260b7209 */ /* 0x000fc80007810000 */
[----:B------:R-:W-:-:S04]  /*43a0*/  FMNMX.FTZ R0, R40, R11, !PT ;  /* 0x0000000b28007209 */ /* 0x000fc80007810000 */
[----:B------:R-:W-:-:S04]  /*43b0*/  FMNMX.FTZ R11, R51, R0, !PT ;  /* 0x00000000330b7209 */ /* 0x000fc80007810000 */
[----:B------:R-:W-:-:S04]  /*43c0*/  FMNMX.FTZ R0, R52, R11, !PT ;  /* 0x0000000b34007209 */ /* 0x000fc80007810000 */
[----:B------:R-:W-:Y:S02]  /*43d0*/  FMNMX.FTZ R11, R53, R0, !PT ;  /* 0x00000000350b7209 */ /* 0x000fe40007810000 */
[----:B-1----:R-:W-:Y:S02]  /*43e0*/  FMNMX.FTZ R13, R10, R13, !PT ;  /* 0x0000000d0a0d7209 */ /* 0x002fe40007810000 */
        /* <DEDUP_REMOVED lines=8> */
[----:B-1----:R-:W-:-:S03]  /*4470*/  FMNMX.FTZ R0, R13, R4, !PT ;  /* 0x000000040d007209 */ /* 0x002fc60007810000 */
[----:B------:R-:W-:Y:S04]  /*4480*/  STL.64 [R1+0x1d0], R10 ;  /* 0x0001d00a01007387 */ /* 0x000fe80000100a00 */
[----:B------:R1:W-:Y:S04]  /*4490*/  STL [R1+0x1d0], R0 ;  /* 0x0001d00001007387 */ /* 0x0003e80000100800 */
[----:B------:R-:W2:Y:S04]  /*44a0*/  LDL R7, [R1+0x1d0] ;  /* 0x0001d00001077983 */ /* 0x000ea80000100800 */
[----:B------:R-:W4:Y:S01]  /*44b0*/  LDL R24, [R1+0x1d4] ;  /* 0x0001d40001187983 */ /* 0x000f220000100800 */
[----:B------:R-:W-:Y:S01]  /*44c0*/  BSSY B0, `(.L_x_11001) ;  /* 0x00000b7000007945 */ /* 0x000fe20003800000 */
[----:B--2---:R-:W-:Y:S01]  /*44d0*/  FMUL.FTZ R4, R61, R7 ;  /* 0x000000073d047220 */ /* 0x004fe20000410000 */
[----:B------:R-:W-:-:S04]  /*44e0*/  FSETP.NEU.FTZ.AND P0, PT, R7, -INF , PT ;  /* 0xff8000000700780b */ /* 0x000fc80003f1d000 */
[----:B------:R-:W-:-:S05]  /*44f0*/  FSEL R4, R4, RZ, P0 ;  /* 0x000000ff04047208 */ /* 0x000fca0000000000 */
[----:B------:R-:W-:-:S04]  /*4500*/  FFMA.FTZ R59, R81, R61, -R4 ;  /* 0x0000003d513b7223 */ /* 0x000fc80000010804 */
[----:B------:R4:W-:Y:S02]  /*4510*/  MUFU.EX2 R164, R59 ;  /* 0x0000003b00a47308 */ /* 0x0009e40000000800 */
[----:B----4-:R-:W2:Y:S01]  /*4520*/  SHFL.BFLY PT, R59, R24, 0x2, 0x1f ;  /* 0x0c401f00183b7f89 */ /* 0x010ea200000e0000 */
[----:B-1----:R-:W-:-:S05]  /*4530*/  FFMA.FTZ R0, R77, R61, -R4 ;  /* 0x0000003d4d007223 */ /* 0x002fca0000010804 */
[----:B------:R1:W-:Y:S02]  /*4540*/  MUFU.EX2 R174, R0 ;  /* 0x0000000000ae7308 */ /* 0x0003e40000000800 */
[----:B-1----:R-:W-:-:S06]  /*4550*/  FFMA.FTZ R0, R93, R61, -R4 ;  /* 0x0000003d5d007223 */ /* 0x002fcc0000010804 */
[----:B------:R1:W-:Y:S01]  /*4560*/  MUFU.EX2 R160, R0 ;  /* 0x0000000000a07308 */ /* 0x0003e20000000800 */
[----:B--2---:R-:W-:-:S05]  /*4570*/  FMNMX.FTZ R59, R59, R24, !PT ;  /* 0x000000183b3b7209 */ /* 0x004fca0007810000 */
[----:B-1----:R-:W1:Y:S01]  /*4580*/  SHFL.BFLY PT, R0, R59, 0x1, 0x1f ;  /* 0x0c201f003b007f89 */ /* 0x002e6200000e0000 */
[----:B------:R-:W-:-:S04]  /*4590*/  FFMA.FTZ R10, R79, R61, -R4 ;  /* 0x0000003d4f0a7223 */ /* 0x000fc80000010804 */
[----:B------:R2:W-:Y:S02]  /*45a0*/  MUFU.EX2 R11, R10 ;  /* 0x0000000a000b7308 */ /* 0x0005e40000000800 */
[----:B--2---:R-:W-:-:S06]  /*45b0*/  FFMA.FTZ R10, R85, R61, -R4 ;  /* 0x0000003d550a7223 */ /* 0x004fcc0000010804 */
[----:B------:R2:W-:Y:S01]  /*45c0*/  MUFU.EX2 R21, R10 ;  /* 0x0000000a00157308 */ /* 0x0005e20000000800 */
[----:B-1----:R-:W-:Y:S01]  /*45d0*/  FMNMX.FTZ R0, R59, R0, !PT ;  /* 0x000000003b007209 */ /* 0x002fe20007810000 */
[----:B--2---:R-:W-:-:S03]  /*45e0*/  FFMA.FTZ R10, R103, R61, -R4 ;  /* 0x0000003d670a7223 */ /* 0x004fc60000010804 */
[----:B------:R-:W-:-:S03]  /*45f0*/  FSETP.NEU.FTZ.AND P0, PT, R0, -INF , PT ;  /* 0xff8000000000780b */ /* 0x000fc60003f1d000 */
[----:B------:R1:W-:Y:S02]  /*4600*/  MUFU.EX2 R67, R10 ;  /* 0x0000000a00437308 */ /* 0x0003e40000000800 */
[-C--:B-1----:R-:W-:Y:S01]  /*4610*/  FMUL.FTZ R10, R0, R61.reuse ;  /* 0x0000003d000a7220 */ /* 0x082fe20000410000 */
[----:B------:R-:W-:-:S04]  /*4620*/  FFMA.FTZ R7, R63, R61, -R4 ;  /* 0x0000003d3f077223 */ /* 0x000fc80000010804 */
[----:B------:R-:W-:Y:S01]  /*4630*/  FSEL R10, R10, RZ, P0 ;  /* 0x000000ff0a0a7208 */ /* 0x000fe20000000000 */
[----:B------:R-:W-:-:S04]  /*4640*/  FFMA.FTZ R12, R71, R61, -R4 ;  /* 0x0000003d470c7223 */ /* 0x000fc80000010804 */
[-CC-:B------:R-:W-:Y:S01]  /*4650*/  FFMA.FTZ R27, R27, R61.reuse, -R10.reuse ;  /* 0x0000003d1b1b7223 */ /* 0x180fe2000001080a */
[-CC-:B------:R-:W-:Y:S01]  /*4660*/  FFMA.FTZ R44, R44, R61.reuse, -R10.reuse ;  /* 0x0000003d2c2c7223 */ /* 0x180fe2000001080a */
[-CC-:B------:R-:W-:Y:S01]  /*4670*/  FFMA.FTZ R46, R46, R61.reuse, -R10.reuse ;  /* 0x0000003d2e2e7223 */ /* 0x180fe2000001080a */
[----:B------:R-:W-:Y:S01]  /*4680*/  MUFU.EX2 R7, R7 ;  /* 0x0000000700077308 */ /* 0x000fe20000000800 */
[-C--:B------:R-:W-:Y:S01]  /*4690*/  FFMA.FTZ R48, R48, R61.reuse, -R10 ;  /* 0x0000003d30307223 */ /* 0x080fe2000001080a */
[----:B------:R-:W-:-:S06]  /*46a0*/  FFMA.FTZ R13, R89, R61, -R4 ;  /* 0x0000003d590d7223 */ /* 0x000fcc0000010804 */
[----:B------:R-:W1:Y:S01]  /*46b0*/  MUFU.EX2 R12, R12 ;  /* 0x0000000c000c7308 */ /* 0x000e620000000800 */
[----:B------:R-:W-:-:S07]  /*46c0*/  FFMA.FTZ R50, R50, R61, -R10 ;  /* 0x0000003d32327223 */ /* 0x000fce000001080a */
[----:B------:R-:W-:Y:S08]  /*46d0*/  MUFU.EX2 R27, R27 ;  /* 0x0000001b001b7308 */ /* 0x000ff00000000800 */
[----:B------:R-:W2:Y:S01]  /*46e0*/  MUFU.EX2 R44, R44 ;  /* 0x0000002c002c7308 */ /* 0x000ea20000000800 */
[----:B------:R-:W-:-:S07]  /*46f0*/  FFMA.FTZ R25, R25, R61, -R4 ;  /* 0x0000003d19197223 */ /* 0x000fce0000010804 */
[----:B------:R-:W4:Y:S01]  /*4700*/  MUFU.EX2 R46, R46 ;  /* 0x0000002e002e7308 */ /* 0x000f220000000800 */
[-C--:B------:R-:W-:Y:S01]  /*4710*/  FFMA.FTZ R41, R41, R61.reuse, -R4 ;  /* 0x0000003d29297223 */ /* 0x080fe20000010804 */
[-C--:B------:R-:W-:Y:S01]  /*4720*/  FFMA.FTZ R30, R30, R61.reuse, -R10 ;  /* 0x0000003d1e1e7223 */ /* 0x080fe2000001080a */
[----:B------:R-:W-:-:S05]  /*4730*/  FFMA.FTZ R14, R91, R61, -R4 ;  /* 0x0000003d5b0e7223 */ /* 0x000fca0000010804 */
[----:B------:R-:W0:Y:S01]  /*4740*/  MUFU.EX2 R175, R48 ;  /* 0x0000003000af7308 */ /* 0x000e220000000800 */
[-CC-:B------:R-:W-:Y:S01]  /*4750*/  FFMA.FTZ R15, R83, R61.reuse, -R4.reuse ;  /* 0x0000003d530f7223 */ /* 0x180fe20000010804 */
[-CC-:B------:R-:W-:Y:S01]  /*4760*/  FFMA.FTZ R20, R95, R61.reuse, -R4.reuse ;  /* 0x0000003d5f147223 */ /* 0x180fe20000010804 */
[-CC-:B------:R-:W-:Y:S01]  /*4770*/  FFMA.FTZ R60, R87, R61.reuse, -R4.reuse ;  /* 0x0000003d573c7223 */ /* 0x180fe20000010804 */
[-CC-:B------:R-:W-:Y:S01]  /*4780*/  FFMA.FTZ R62, R97, R61.reuse, -R4.reuse ;  /* 0x0000003d613e7223 */ /* 0x180fe20000010804 */
[----:B------:R-:W-:-:S03]  /*4790*/  FFMA.FTZ R64, R99, R61, -R4 ;  /* 0x0000003d63407223 */ /* 0x000fc60000010804 */
[----:B------:R-:W3:Y:S01]  /*47a0*/  MUFU.EX2 R13, R13 ;  /* 0x0000000d000d7308 */ /* 0x000ee20000000800 */
[-CC-:B------:R-:W-:Y:S01]  /*47b0*/  FFMA.FTZ R66, R101, R61.reuse, -R4.reuse ;  /* 0x0000003d65427223 */ /* 0x180fe20000010804 */
[-CC-:B------:R-:W-:Y:S01]  /*47c0*/  FFMA.FTZ R68, R105, R61.reuse, -R4.reuse ;  /* 0x0000003d69447223 */ /* 0x180fe20000010804 */
[-CC-:B------:R-:W-:Y:S01]  /*47d0*/  FFMA.FTZ R49, R49, R61.reuse, -R4.reuse ;  /* 0x0000003d31317223 */ /* 0x180fe20000010804 */
[-CC-:B------:R-:W-:Y:S01]  /*47e0*/  FFMA.FTZ R47, R47, R61.reuse, -R4.reuse ;  /* 0x0000003d2f2f7223 */ /* 0x180fe20000010804 */
[-CC-:B------:R-:W-:Y:S01]  /*47f0*/  FFMA.FTZ R45, R45, R61.reuse, -R4.reuse ;  /* 0x0000003d2d2d7223 */ /* 0x180fe20000010804 */
[-C--:B------:R-:W-:Y:S02]  /*4800*/  FFMA.FTZ R43, R43, R61.reuse, -R4 ;  /* 0x0000003d2b2b7223 */ /* 0x080fe40000010804 */
[----:B------:R-:W3:Y:S01]  /*4810*/  MUFU.EX2 R50, R50 ;  /* 0x0000003200327308 */ /* 0x000ee20000000800 */
[-C--:B------:R-:W-:Y:S01]  /*4820*/  FFMA.FTZ R32, R32, R61.reuse, -R10 ;  /* 0x0000003d20207223 */ /* 0x080fe2000001080a */
[-C--:B------:R-:W-:Y:S01]  /*4830*/  FFMA.FTZ R4, R39, R61.reuse, -R4 ;  /* 0x0000003d27047223 */ /* 0x080fe20000010804 */
[----:B------:R-:W-:-:S05]  /*4840*/  FFMA.FTZ R33, R33, R61, -R10 ;  /* 0x0000003d21217223 */ /* 0x000fca000001080a */
[----:B------:R1:W-:Y:S01]  /*4850*/  MUFU.EX2 R178, R25 ;  /* 0x0000001900b27308 */ /* 0x0003e20000000800 */
[----:B------:R-:W-:-:S07]  /*4860*/  FFMA.FTZ R34, R34, R61, -R10 ;  /* 0x0000003d22227223 */ /* 0x000fce000001080a */
[----:B------:R2:W-:Y:S01]  /*4870*/  MUFU.EX2 R176, R41 ;  /* 0x0000002900b07308 */ /* 0x0005e20000000800 */
[----:B-1----:R-:W-:-:S07]  /*4880*/  FADD.FTZ R25, R7, R12 ;  /* 0x0000000c07197221 */ /* 0x002fce0000010000 */
[----:B------:R-:W1:Y:S01]  /*4890*/  MUFU.EX2 R165, R30 ;  /* 0x0000001e00a57308 */ /* 0x000e620000000800 */
[----:B--2---:R-:W-:-:S04]  /*48a0*/  FADD.FTZ R41, R27, R44 ;  /* 0x0000002c1b297221 */ /* 0x004fc80000010000 */
[----:B----4-:R-:W-:-:S03]  /*48b0*/  FADD.FTZ R24, R46, R41 ;  /* 0x000000292e187221 */ /* 0x010fc60000010000 */
[----:B------:R-:W2:Y:S01]  /*48c0*/  MUFU.EX2 R14, R14 ;  /* 0x0000000e000e7308 */ /* 0x000ea20000000800 */
[----:B------:R-:W-:-:S07]  /*48d0*/  FFMA.FTZ R35, R35, R61, -R10 ;  /* 0x0000003d23237223 */ /* 0x000fce000001080a */
[----:B------:R4:W-:Y:S08]  /*48e0*/  MUFU.EX2 R39, R4 ;  /* 0x0000000400277308 */ /* 0x0009f00000000800 */
[----:B------:R-:W2:Y:S01]  /*48f0*/  MUFU.EX2 R32, R32 ;  /* 0x0000002000207308 */ /* 0x000ea20000000800 */
[----:B----4-:R-:W-:Y:S01]  /*4900*/  FADD.FTZ R4, R174, R25 ;  /* 0x00000019ae047221 */ /* 0x010fe20000010000 */
[----:B0-----:R-:W-:-:S03]  /*4910*/  FADD.FTZ R25, R175, R24 ;  /* 0x00000018af197221 */ /* 0x001fc60000010000 */
[----:B------:R-:W-:-:S03]  /*4920*/  FADD.FTZ R4, R11, R4 ;  /* 0x000000040b047221 */ /* 0x000fc60000010000 */
[----:B------:R-:W0:Y:S01]  /*4930*/  MUFU.EX2 R15, R15 ;  /* 0x0000000f000f7308 */ /* 0x000e220000000800 */
[----:B---3--:R-:W-:Y:S01]  /*4940*/  FADD.FTZ R41, R13, R4 ;  /* 0x000000040d297221 */ /* 0x008fe20000010000 */
[----:B------:R-:W-:-:S06]  /*4950*/  FADD.FTZ R4, R50, R25 ;  /* 0x0000001932047221 */ /* 0x000fcc0000010000 */
[----:B------:R-:W3:Y:S01]  /*4960*/  MUFU.EX2 R33, R33 ;  /* 0x0000002100217308 */ /* 0x000ee20000000800 */
[----:B------:R-:W-:Y:S01]  /*4970*/  FFMA.FTZ R36, R36, R61, -R10 ;  /* 0x0000003d24247223 */ /* 0x000fe2000001080a */
[----:B------:R-:W-:Y:S01]  /*4980*/  FADD.FTZ R41, R164, R41 ;  /* 0x00000029a4297221 */ /* 0x000fe20000010000 */
[----:B-1----:R-:W-:-:S05]  /*4990*/  FADD.FTZ R25, R165, R4 ;  /* 0x00000004a5197221 */ /* 0x002fca0000010000 */
[----:B------:R-:W1:Y:S01]  /*49a0*/  MUFU.EX2 R34, R34 ;  /* 0x0000002200227308 */ /* 0x000e620000000800 */
[----:B------:R-:W-:Y:S01]  /*49b0*/  FFMA.FTZ R37, R37, R61, -R10 ;  /* 0x0000003d25257223 */ /* 0x000fe2000001080a */
[----:B--2---:R-:W-:Y:S01]  /*49c0*/  FADD.FTZ R4, R14, R41 ;  /* 0x000000290e047221 */ /* 0x004fe20000010000 */
[----:B------:R-:W-:-:S05]  /*49d0*/  FADD.FTZ R24, R32, R25 ;  /* 0x0000001920187221 */ /* 0x000fca0000010000 */
[----:B------:R-:W2:Y:S01]  /*49e0*/  MUFU.EX2 R35, R35 ;  /* 0x0000002300237308 */ /* 0x000ea20000000800 */
[----:B------:R-:W-:Y:S01]  /*49f0*/  FFMA.FTZ R38, R38, R61, -R10 ;  /* 0x0000003d26267223 */ /* 0x000fe2000001080a */
[----:B0-----:R-:W-:-:S06]  /*4a00*/  FADD.FTZ R25, R15, R4 ;  /* 0x000000040f197221 */ /* 0x001fcc0000010000 */
[----:B------:R-:W0:Y:S01]  /*4a10*/  MUFU.EX2 R20, R20 ;  /* 0x0000001400147308 */ /* 0x000e220000000800 */
[----:B---3--:R-:W-:-:S07]  /*4a20*/  FADD.FTZ R41, R33, R24 ;  /* 0x0000001821297221 */ /* 0x008fce0000010000 */
[----:B------:R-:W3:Y:S01]  /*4a30*/  MUFU.EX2 R36, R36 ;  /* 0x0000002400247308 */ /* 0x000ee20000000800 */
[----:B------:R-:W-:Y:S01]  /*4a40*/  FFMA.FTZ R40, R40, R61, -R10 ;  /* 0x0000003d28287223 */ /* 0x000fe2000001080a */
[----:B------:R-:W-:-:S06]  /*4a50*/  FADD.FTZ R4, R160, R25 ;  /* 0x00000019a0047221 */ /* 0x000fcc0000010000 */
[----:B------:R-:W4:Y:S01]  /*4a60*/  MUFU.EX2 R63, R60 ;  /* 0x0000003c003f7308 */ /* 0x000f220000000800 */
[----:B-1----:R-:W-:Y:S01]  /*4a70*/  FADD.FTZ R24, R34, R41 ;  /* 0x0000002922187221 */ /* 0x002fe20000010000 */
[----:B------:R-:W-:-:S06]  /*4a80*/  FFMA.FTZ R51, R51, R61, -R10 ;  /* 0x0000003d33337223 */ /* 0x000fcc000001080a */
[----:B------:R-:W1:Y:S01]  /*4a90*/  MUFU.EX2 R37, R37 ;  /* 0x0000002500257308 */ /* 0x000e620000000800 */
[----:B------:R-:W-:Y:S01]  /*4aa0*/  FADD.FTZ R25, R21, R4 ;  /* 0x0000000415197221 */ /* 0x000fe20000010000 */
[----:B--2---:R-:W-:-:S06]  /*4ab0*/  FADD.FTZ R41, R35, R24 ;  /* 0x0000001823297221 */ /* 0x004fcc0000010000 */
[----:B------:R-:W2:Y:S01]  /*4ac0*/  MUFU.EX2 R62, R62 ;  /* 0x0000003e003e7308 */ /* 0x000ea20000000800 */
[----:B------:R-:W-:-:S07]  /*4ad0*/  FFMA.FTZ R52, R52, R61, -R10 ;  /* 0x0000003d34347223 */ /* 0x000fce000001080a */
[----:B------:R-:W2:Y:S01]  /*4ae0*/  MUFU.EX2 R38, R38 ;  /* 0x0000002600267308 */ /* 0x000ea20000000800 */
[----:B0-----:R-:W-:Y:S01]  /*4af0*/  FADD.FTZ R24, R20, R25 ;  /* 0x0000001914187221 */ /* 0x001fe20000010000 */
[----:B---3--:R-:W-:-:S06]  /*4b00*/  FADD.FTZ R30, R36, R41 ;  /* 0x00000029241e7221 */ /* 0x008fcc0000010000 */
[----:B------:R-:W0:Y:S01]  /*4b10*/  MUFU.EX2 R65, R64 ;  /* 0x0000004000417308 */ /* 0x000e220000000800 */
[----:B------:R-:W-:-:S07]  /*4b20*/  FFMA.FTZ R53, R53, R61, -R10 ;  /* 0x0000003d35357223 */ /* 0x000fce000001080a */
[----:B------:R-:W3:Y:S01]  /*4b30*/  MUFU.EX2 R157, R40 ;  /* 0x00000028009d7308 */ /* 0x000ee20000000800 */
[----:B----4-:R-:W-:Y:S01]  /*4b40*/  FADD.FTZ R25, R63, R24 ;  /* 0x000000183f197221 */ /* 0x010fe20000010000 */
[----:B-1----:R-:W-:-:S06]  /*4b50*/  FADD.FTZ R41, R37, R30 ;  /* 0x0000001e25297221 */ /* 0x002fcc0000010000 */
[----:B------:R-:W1:Y:S01]  /*4b60*/  MUFU.EX2 R66, R66 ;  /* 0x0000004200427308 */ /* 0x000e620000000800 */
[----:B------:R-:W-:-:S07]  /*4b70*/  FFMA.FTZ R54, R54, R61, -R10 ;  /* 0x0000003d36367223 */ /* 0x000fce000001080a */
[----:B------:R-:W4:Y:S01]  /*4b80*/  MUFU.EX2 R51, R51 ;  /* 0x0000003300337308 */ /* 0x000f220000000800 */
[----:B--2---:R-:W-:Y:S01]  /*4b90*/  FADD.FTZ R24, R62, R25 ;  /* 0x000000193e187221 */ /* 0x004fe20000010000 */
[----:B------:R-:W-:-:S06]  /*4ba0*/  FADD.FTZ R30, R38, R41 ;  /* 0x00000029261e7221 */ /* 0x000fcc0000010000 */
[----:B------:R-:W2:Y:S01]  /*4bb0*/  MUFU.EX2 R52, R52 ;  /* 0x0000003400347308 */ /* 0x000ea20000000800 */
[----:B------:R-:W-:Y:S01]  /*4bc0*/  FFMA.FTZ R55, R55, R61, -R10 ;  /* 0x0000003d37377223 */ /* 0x000fe2000001080a */
[----:B0-----:R-:W-:-:S06]  /*4bd0*/  FADD.FTZ R25, R65, R24 ;  /* 0x0000001841197221 */ /* 0x001fcc0000010000 */
[----:B------:R-:W0:Y:S01]  /*4be0*/  MUFU.EX2 R68, R68 ;  /* 0x0000004400447308 */ /* 0x000e220000000800 */
[----:B---3--:R-:W-:-:S07]  /*4bf0*/  FADD.FTZ R30, R157, R30 ;  /* 0x0000001e9d1e7221 */ /* 0x008fce0000010000 */
[----:B------:R-:W3:Y:S01]  /*4c00*/  MUFU.EX2 R53, R53 ;  /* 0x0000003500357308 */ /* 0x000ee20000000800 */
[----:B------:R-:W-:Y:S01]  /*4c10*/  FFMA.FTZ R31, R31, R61, -R10 ;  /* 0x0000003d1f1f7223 */ /* 0x000fe2000001080a */
[----:B-1----:R-:W-:-:S06]  /*4c20*/  FADD.FTZ R24, R66, R25 ;  /* 0x0000001942187221 */ /* 0x002fcc0000010000 */
[----:B------:R-:W1:Y:S01]  /*4c30*/  MUFU.EX2 R49, R49 ;  /* 0x0000003100317308 */ /* 0x000e620000000800 */
[----:B----4-:R-:W-:Y:S01]  /*4c40*/  FADD.FTZ R25, R51, R30 ;  /* 0x0000001e33197221 */ /* 0x010fe20000010000 */
[----:B------:R-:W-:-:S06]  /*4c50*/  FFMA.FTZ R42, R42, R61, -R10 ;  /* 0x0000003d2a2a7223 */ /* 0x000fcc000001080a */
[----:B------:R-:W4:Y:S08]  /*4c60*/  MUFU.EX2 R54, R54 ;  /* 0x0000003600367308 */ /* 0x000f300000000800 */
[----:B------:R-:W4:Y:S08]  /*4c70*/  MUFU.EX2 R47, R47 ;  /* 0x0000002f002f7308 */ /* 0x000f300000000800 */
[----:B------:R-:W4:Y:S01]  /*4c80*/  MUFU.EX2 R55, R55 ;  /* 0x0000003700377308 */ /* 0x000f220000000800 */
[----:B------:R-:W-:-:S07]  /*4c90*/  FFMA.FTZ R56, R56, R61, -R10 ;  /* 0x0000003d38387223 */ /* 0x000fce000001080a */
[----:B------:R-:W4:Y:S01]  /*4ca0*/  MUFU.EX2 R154, R45 ;  /* 0x0000002d009a7308 */ /* 0x000f220000000800 */
[----:B------:R-:W-:-:S07]  /*4cb0*/  FFMA.FTZ R57, R57, R61, -R10 ;  /* 0x0000003d39397223 */ /* 0x000fce000001080a */
[----:B------:R2:W4:Y:S02]  /*4cc0*/  MUFU.EX2 R4, R31 ;  /* 0x0000001f00047308 */ /* 0x0005240000000800 */
[----:B--2---:R-:W-:Y:S01]  /*4cd0*/  FADD.FTZ R31, R67, R24 ;  /* 0x00000018431f7221 */ /* 0x004fe20000010000 */
[----:B------:R-:W-:-:S05]  /*4ce0*/  FADD.FTZ R24, R52, R25 ;  /* 0x0000001934187221 */ /* 0x000fca0000010000 */
[----:B------:R-:W2:Y:S01]  /*4cf0*/  MUFU.EX2 R43, R43 ;  /* 0x0000002b002b7308 */ /* 0x000ea20000000800 */
[----:B0-----:R-:W-:Y:S01]  /*4d00*/  FADD.FTZ R30, R68, R31 ;  /* 0x0000001f441e7221 */ /* 0x001fe20000010000 */
[----:B---3--:R-:W-:-:S06]  /*4d10*/  FADD.FTZ R25, R53, R24 ;  /* 0x0000001835197221 */ /* 0x008fcc0000010000 */
[----:B------:R-:W0:Y:S01]  /*4d20*/  MUFU.EX2 R42, R42 ;  /* 0x0000002a002a7308 */ /* 0x000e220000000800 */
[----:B-1----:R-:W-:Y:S01]  /*4d30*/  FADD.FTZ R30, R49, R30 ;  /* 0x0000001e311e7221 */ /* 0x002fe20000010000 */
[----:B----4-:R-:W-:Y:S01]  /*4d40*/  FADD.FTZ R24, R54, R25 ;  /* 0x0000001936187221 */ /* 0x010fe20000010000 */
[----:B------:R-:W-:-:S05]  /*4d50*/  FFMA.FTZ R10, R58, R61, -R10 ;  /* 0x0000003d3a0a7223 */ /* 0x000fca000001080a */
[----:B------:R-:W1:Y:S01]  /*4d60*/  MUFU.EX2 R177, R56 ;  /* 0x0000003800b17308 */ /* 0x000e620000000800 */
[----:B------:R-:W-:Y:S01]  /*4d70*/  FADD.FTZ R25, R47, R30 ;  /* 0x0000001e2f197221 */ /* 0x000fe20000010000 */
[----:B------:R-:W-:-:S06]  /*4d80*/  FADD.FTZ R31, R55, R24 ;  /* 0x00000018371f7221 */ /* 0x000fcc0000010000 */
[----:B------:R-:W3:Y:S01]  /*4d90*/  MUFU.EX2 R57, R57 ;  /* 0x0000003900397308 */ /* 0x000ee20000000800 */
[----:B------:R-:W-:Y:S01]  /*4da0*/  FADD.FTZ R24, R154, R25 ;  /* 0x000000199a187221 */ /* 0x000fe20000010000 */
[----:B------:R-:W-:-:S06]  /*4db0*/  FADD.FTZ R31, R4, R31 ;  /* 0x0000001f041f7221 */ /* 0x000fcc0000010000 */
[----:B------:R-:W4:Y:S01]  /*4dc0*/  MUFU.EX2 R10, R10 ;  /* 0x0000000a000a7308 */ /* 0x000f220000000800 */
[----:B--2---:R-:W-:Y:S01]  /*4dd0*/  FADD.FTZ R25, R43, R24 ;  /* 0x000000182b197221 */ /* 0x004fe20000010000 */
[----:B0-----:R-:W-:-:S03]  /*4de0*/  FADD.FTZ R24, R42, R31 ;  /* 0x0000001f2a187221 */ /* 0x001fc60000010000 */
[----:B------:R-:W-:Y:S01]  /*4df0*/  FADD.FTZ R25, R176, R25 ;  /* 0x00000019b0197221 */ /* 0x000fe20000010000 */
[----:B-1----:R-:W-:-:S03]  /*4e00*/  FADD.FTZ R24, R177, R24 ;  /* 0x00000018b1187221 */ /* 0x002fc60000010000 */
[----:B------:R-:W-:Y:S01]  /*4e10*/  FADD.FTZ R30, R178, R25 ;  /* 0x00000019b21e7221 */ /* 0x000fe20000010000 */
[----:B---3--:R-:W-:-:S03]  /*4e20*/  FADD.FTZ R25, R57, R24 ;  /* 0x0000001839197221 */ /* 0x008fc60000010000 */
[----:B------:R-:W-:Y:S01]  /*4e30*/  FADD.FTZ R24, R39, R30 ;  /* 0x0000001e27187221 */ /* 0x000fe20000010000 */
[----:B----4-:R-:W-:Y:S01]  /*4e40*/  FADD.FTZ R25, R10, R25 ;  /* 0x000000190a197221 */ /* 0x010fe20000010000 */
[----:B------:R0:W-:Y:S01]  /*4e50*/  STL [R1+0x1d4], R0 ;  /* 0x0001d40001007387 */ /* 0x0001e20000100800 */
[----:B------:R-:W-:-:S03]  /*4e60*/  LOP3.LUT R26, R26, 0x1, RZ, 0xfc, !PT ;  /* 0x000000011a1a7812 */ /* 0x000fc600078efcff */
[----:B------:R0:W-:Y:S01]  /*4e70*/  STL.64 [R1+0x1e0], R24 ;  /* 0x0001e01801007387 */ /* 0x0001e20000100a00 */
[----:B------:R-:W-:Y:S02]  /*4e80*/  ISETP.NE.AND P1, PT, R26, 0x3, PT ;  /* 0x000000031a00780c */ /* 0x000fe40003f25270 */
        /* <DEDUP_REMOVED lines=24> */
[----:B0-----:R-:W-:Y:S06]  /*5010*/  @!P1 BRA `(.L_x_11002) ;  /* 0x0000000000049947 */ /* 0x001fec0003800000 */
[----:B------:R-:W-:Y:S01]  /*5020*/  BPT.TRAP 0x1 ;  /* 0x000000040000795c */ /* 0x000fe20000300000 */
.L_x_11002:
[----:B------:R-:W-:Y:S05]  /*5030*/  BSYNC B0 ;  /* 0x0000000000007941 */ /* 0x000fea0003800000 */
.L_x_11001:
[----:B------:R-:W2:Y:S01]  /*5040*/  LDL.64 R10, [R1+0x40] ;  /* 0x00004000010a7983 */ /* 0x000ea20000100a00 */
[----:B------:R-:W-:Y:S01]  /*5050*/  BSSY B0, `(.L_x_11003) ;  /* 0x0000007000007945 */ /* 0x000fe20003800000 */
[----:B--2---:R-:W-:Y:S02]  /*5060*/  MOV R7, R10 ;  /* 0x0000000a00077202 */ /* 0x004fe40000000f00 */
[----:B-----5:R-:W-:-:S03]  /*5070*/  SHF.L.U32 R11, R29, 0x1f, RZ ;  /* 0x0000001f1d0b7819 */ /* 0x020fc600000006ff */
[----:B------:R-:W-:-:S04]  /*5080*/  IMAD R0, R28, 0x8, R7 ;  /* 0x000000081c007824 */ /* 0x000fc800078e0207 */
[----:B------:R0:W1:Y:S01]  /*5090*/  SYNCS.PHASECHK.TRANS64.TRYWAIT P0, [R0+URZ], R11 ;  /* 0x0000000b000075a7 */ /* 0x000062000800017f */
[----:B------:R-:W-:Y:S05]  /*50a0*/  @!P1 BRA `(.L_x_11004) ;  /* 0x0000000000049947 */ /* 0x000fea0003800000 */
[----:B------:R-:W-:Y:S01]  /*50b0*/  BPT.TRAP 0x1 ;  /* 0x000000040000795c */ /* 0x000fe20000300000 */
.L_x_11004:
[----:B------:R-:W-:Y:S05]  /*50c0*/  BSYNC B0 ;  /* 0x0000000000007941 */ /* 0x000fea0003800000 */
.L_x_11003:
[----:B------:R-:W-:Y:S04]  /*50d0*/  BSSY B0, `(.L_x_11005) ;  /* 0x0000004000007945 */ /* 0x000fe80003800000 */
[----:B-1----:R-:W-:Y:S05]  /*50e0*/  @P0 BRA `(.L_x_11006) ;  /* 0x0000000000080947 */ /* 0x002fea0003800000 */
[----:B------:R-:W1:Y:S02]  /*50f0*/  SYNCS.PHASECHK.TRANS64.TRYWAIT P0, [R0+URZ], R11 ;  /* 0x0000000b000075a7 */ /* 0x000e64000800017f */
[----:B-1----:R-:W-:Y:S05]  /*5100*/  @!P0 BRA `(.L_x_11007) ;  /* 0x0000018000088947 */ /* 0x002fea0003800000 */
.L_x_11006:
[----:B------:R-:W-:Y:S05]  /*5110*/  BSYNC B0 ;  /* 0x0000000000007941 */ /* 0x000fea0003800000 */
.L_x_11005:
[----:B------:R-:W2:Y:S04]  /*5120*/  LDL R35, [R1+0x1c0] ;  /* 0x0001c00001237983 */ /* 0x000ea80000100800 */
[----:B01----:R-:W2:Y:S04]  /*5130*/  LDL.64 R10, [R1+0x80] ;  /* 0x00008000010a7983 */ /* 0x003ea80000100a00 */
        /* <DEDUP_REMOVED lines=128> */
[----:B------:R-:W-:Y:S05]  /*5940*/  WARPSYNC.ALL ;  /* 0x0000000000007948 */ /* 0x000fea0003800000 */
[----:B--2---:R-:W-:Y:S01]  /*5950*/  IMAD R10, R35, 0xc00, R10 ;  /* 0x00000c00230a7824 */ /* 0x004fe200078e020a */
[----:B------:R-:W-:-:S04]  /*5960*/  R2UR UR7, R11 ;  /* 0x000000000b0772ca */ /* 0x000fc800000e0000 */
[----:B------:R-:W-:Y:S01]  /*5970*/  R2UR UR6, R10 ;  /* 0x000000000a0672ca */ /* 0x000fe200000e0000 */
        /* <DEDUP_REMOVED lines=69> */
[----:B------:R1:W-:Y:S06]  /*5dd0*/  BAR.SYNC.DEFER_BLOCKING R228, 0x100 ;  /* 0x000400e40000751d */ /* 0x0003ec0000010000 */
[----:B0-----:R-:W-:-:S06]  /*5de0*/  WARPGROUP.ARRIVE ;  /* 0x00000000000079c5 */ /* 0x001fcc0000000000 */
[----:B------:R-:W-:Y:S01]  /*5df0*/  HGMMA.64x256x16.F32 R24, R172, gdesc[UR4].tnspB, RZ, !UPT, gsb0 ;  /* 0x43e00004ac187df0 */ /* 0x000fe2000c0008ff */
[----:B------:R0:W-:Y:S04]  /*5e00*/  STL [R1+0x320], R12 ;  /* 0x0003200c01007387 */ /* 0x0001e80000100800 */
[----:B------:R2:W-:Y:S01]  /*5e10*/  STL [R1+0x324], R13 ;  /* 0x0003240d01007387 */ /* 0x0005e20000100800 */
[----:B0-----:R-:W-:Y:S02]  /*5e20*/  VIADD R12, R10, 0x80 ;  /* 0x000000800a0c7836 */ /* 0x001fe40000000000 */
[----:B--2---:R-:W-:-:S03]  /*5e30*/  IMAD.MOV.U32 R13, RZ, RZ, R11 ;  /* 0x000000ffff0d7224 */ /* 0x004fc600078e000b */
[----:B------:R-:W-:Y:S02]  /*5e40*/  R2UR UR6, R12 ;  /* 0x000000000c0672ca */ /* 0x000fe400000e0000 */
[----:B------:R-:W-:Y:S01]  /*5e50*/  R2UR UR7, R13 ;  /* 0x000000000d0772ca */ /* 0x000fe200000e0000 */
        /* <DEDUP_REMOVED lines=90> */
[----:B------:R-:W-:-:S02]  /*6400*/  VIADD R12, R10, 0x100 ;  /* 0x000001000a0c7836 */ /* 0x000fc40000000000 */
[----:B------:R-:W-:Y:S01]  /*6410*/  IMAD.MOV.U32 R13, RZ, RZ, R11 ;  /* 0x000000ffff0d7224 */ /* 0x000fe200078e000b */
[----:B0-----:R1:W5:Y:S01]  /*6420*/  LDL R7, [R1+0x1c0] ;  /* 0x0001c00001077983 */ /* 0x0013620000100800 */
        /* <DEDUP_REMOVED lines=119> */
[----:B------:R-:W-:Y:S02]  /*6ba0*/  R2UR UR7, R11 ;  /* 0x000000000b0772ca */ /* 0x000fe400000e0000 */
[----:B------:R-:W2:Y:S01]  /*6bb0*/  LDL R11, [R1+0x28] ;  /* 0x00002800010b7983 */ /* 0x000ea20000100800 */
        /* <DEDUP_REMOVED lines=68> */
[----:B------:R-:W2:Y:S04]  /*7000*/  LDL R0, [R1+0x200] ;  /* 0x0002000001007983 */ /* 0x000ea80000100800 */
[----:B0-----:R-:W2:Y:S04]  /*7010*/  LDL R76, [R1+0x204] ;  /* 0x00020400014c7983 */ /* 0x001ea80000100800 */
[----:B------:R-:W2:Y:S04]  /*7020*/  LDL R78, [R1+0x208] ;  /* 0x00020800014e7983 */ /* 0x000ea80000100800 */
[----:B---3--:R-:W3:Y:S04]  /*7030*/  LDL R80, [R1+0x20c] ;  /* 0x00020c0001507983 */ /* 0x008ee80000100800 */
[----:B------:R-:W3:Y:S04]  /*7040*/  LDL R4, [R1+0x210] ;  /* 0x0002100001047983 */ /* 0x000ee80000100800 */
[----:B------:R-:W3:Y:S04]  /*7050*/  LDL R82, [R1+0x214] ;  /* 0x0002140001527983 */ /* 0x000ee80000100800 */
[----:B----4-:R-:W4:Y:S04]  /*7060*/  LDL R84, [R1+0x218] ;  /* 0x0002180001547983 */ /* 0x010f280000100800 */
[----:B------:R-:W4:Y:S04]  /*7070*/  LDL R86, [R1+0x21c] ;  /* 0x00021c0001567983 */ /* 0x000f280000100800 */
        /* <DEDUP_REMOVED lines=120> */
[----:B------:R0:W-:Y:S04]  /*7800*/  STL [R1+0x68], RZ ;  /* 0x000068ff01007387 */ /* 0x0001e80000100800 */
[----:B------:R0:W-:Y:S04]  /*7810*/  STL [R1+0x68], R229 ;  /* 0x000068e501007387 */ /* 0x0001e80000100800 */
[----:B------:R0:W-:Y:S04]  /*7820*/  STL [R1+0x68], R229 ;  /* 0x000068e501007387 */ /* 0x0001e80000100800 */
[----:B------:R0:W-:Y:S01]  /*7830*/  STL [R1+0x68], R229 ;  /* 0x000068e501007387 */ /* 0x0001e20000100800 */
[----:B------:R-:W-:-:S03]  /*7840*/  LOP3.LUT R11, R11, 0x1, RZ, 0xfc, !PT ;  /* 0x000000010b0b7812 */ /* 0x000fc600078efcff */
[----:B------:R0:W-:Y:S04]  /*7850*/  STL [R1+0x68], R229 ;  /* 0x000068e501007387 */ /* 0x0001e80000100800 */
[----:B------:R0:W-:Y:S04]  /*7860*/  STL [R1+0x68], R229 ;  /* 0x000068e501007387 */ /* 0x0001e80000100800 */
[----:B------:R0:W-:Y:S04]  /*7870*/  STL [R1+0x68], R229 ;  /* 0x000068e501007387 */ /* 0x0001e80000100800 */
[----:B------:R0:W-:Y:S04]  /*7880*/  STL [R1+0x200], R0 ;  /* 0x0002000001007387 */ /* 0x0001e80000100800 */
        /* <DEDUP_REMOVED lines=127> */
[----:B------:R-:W-:Y:S01]  /*8080*/  ISETP.NE.AND P0, PT, R11, 0x3, PT ;  /* 0x000000030b00780c */ /* 0x000fe20003f05270 */
[----:B------:R-:W-:-:S12]  /*8090*/  BSSY B0, `(.L_x_11008) ;  /* 0x0000003000007945 */ /* 0x000fd80003800000 */
[----:B0-----:R-:W-:Y:S05]  /*80a0*/  @!P0 BRA `(.L_x_11009) ;  /* 0x0000000000048947 */ /* 0x001fea0003800000 */
[----:B------:R-:W-:Y:S01]  /*80b0*/  BPT.TRAP 0x1 ;  /* 0x000000040000795c */ /* 0x000fe20000300000 */
.L_x_11009:
[----:B------:R-:W-:Y:S05]  /*80c0*/  BSYNC B0 ;  /* 0x0000000000007941 */ /* 0x000fea0003800000 */
.L_x_11008:
        /* <DEDUP_REMOVED lines=30> */
.L_x_11012:
[----:B------:R-:W-:-:S13]  /*82b0*/  ISETP.NE.AND P0, PT, R3, 0x1, PT ;  /* 0x000000010300780c */ /* 0x000fda0003f05270 */
[----:B------:R-:W-:-:S05]  /*82c0*/  @P0 IMAD.HI.U32 R8, R6, R8, RZ ;  /* 0x0000000806080227 */ /* 0x000fca00078e00ff */
[----:B------:R-:W-:-:S07]  /*82d0*/  @P0 SHF.R.U32.HI R6, RZ, R9, R8 ;  /* 0x00000009ff060219 */ /* 0x000fce0000011608 */
.L_x_11013:
[----:B------:R-:W-:Y:S05]  /*82e0*/  BSYNC B0 ;  /* 0x0000000000007941 */ /* 0x000fea0003800000 */
.L_x_11011:
[----:B------:R-:W-:-:S05]  /*82f0*/  IMAD R3, R6, R3, R3 ;  /* 0x0000000306037224 */ /* 0x000fca00078e0203 */
[----:B------:R-:W-:-:S07]  /*8300*/  VIMNMX R2, R2, R3, PT ;  /* 0x0000000302027248 */ /* 0x000fce0003fe0100 */
.L_x_11010:
[----:B------:R-:W-:Y:S01]  /*8310*/  IMAD.HI R2, R2, 0x2aaaaaab, RZ ;  /* 0x2aaaaaab02027827 */ /* 0x000fe200078e02ff */
[----:B------:R-:W-:Y:S04]  /*8320*/  BSSY B1, `(.L_x_11014) ;  /* 0x000000f000017945 */ /* 0x000fe80003800000 */
[----:B------:R-:W-:-:S04]  /*8330*/  SHF.R.U32.HI R3, RZ, 0x1f, R2 ;  /* 0x0000001fff037819 */ /* 0x000fc80000011602 */
[----:B------:R-:W-:-:S04]  /*8340*/  LEA.HI.SX32 R3, R2, R3, 0x1c ;  /* 0x0000000302037211 */ /* 0x000fc800078fe2ff */
[----:B------:R-:W-:-:S04]  /*8350*/  VIMNMX R11, R3, UR40, !PT ;  /* 0x00000028030b7c48 */ /* 0x000fc8000ffe0100 */
[----:B------:R-:W-:-:S13]  /*8360*/  ISETP.GE.AND P0, PT, R0, R11, PT ;  /* 0x0000000b0000720c */ /* 0x000fda0003f06270 */
[----:B------:R-:W-:Y:S05]  /*8370*/  @!P0 BRA `(.L_x_11015) ;  /* 0x0000000000248947 */ /* 0x000fea0003800000 */
[----:B------:R-:W-:Y:S01]  /*8380*/  BSSY B0, `(.L_x_11016) ;  /* 0x0000006000007945 */ /* 0x000fe20003800000 */
.L_x_11017:
[----:B------:R-:W-:-:S07]  /*8390*/  MOV R13, 0x83b0 ;  /* 0x000083b0000d7802 */ /* 0x000fce0000000f00 */
[----:B------:R-:W-:Y:S05]  /*83a0*/  CALL.REL.NOINC `($_ZN7cutlass13device_kernelIN5flash11enable_sm90INS1_16FlashAttnFwdSm90INS1_25CollectiveMainloopFwdSm90ILi2EN4cute5tupleIJNS5_1CILi1EEES8_S8_EEENS6_IJNS7_ILi128EEENS7_ILi96EEENS7_ILi64EEEEEELi256ENS_6half_tEfNS_4arch4Sm90ELb0ELb1ELb1ELb0ELb1ELb0ELb0ELb1ELb0ELb1ELb1ELb0EEENS1_21CollectiveEpilogueFwdINS6_IJSA_NS7_ILi256EEESB_EEES9_SE_SG_Li256ELb0ELb1ELb1ELb0EEENS1_19SingleTileSchedulerILb0ELb1ELb1ELi128EEEEEEEEEvNT_6ParamsE$_ZZN5flash25CollectiveMainloopFwdSm90ILi2EN4cute5tupleIJNS1_1CILi1EEES4_S4_EEENS2_IJNS3_ILi128EEENS3_ILi96EEENS3_ILi64EEEEEELi256EN7cutlass6half_tEfNSA_4arch4Sm90ELb0ELb1ELb1ELb0ELb1ELb0ELb0ELb1ELb0ELb1ELb1ELb0EE3mmaINS_16FlashAttnFwdSm90ISE_NS_21CollectiveEpilogueFwdINS2_IJS6_NS3_ILi256EEES7_EEES5_SB_SD_Li256ELb0ELb1ELb1ELb0EEENS_19SingleTileSchedulerILb0ELb1ELb1ELi128EEEE13SharedStorageENS1_6TensorINS1_11ArrayEngineIfLm128EEENS1_6LayoutINS2_IJNS2_IJNS3_ILi2EEEST_NS3_ILi32EEEEEES4_S4_EEENS2_IJNS2_IJS4_ST_NS3_ILi4EEEEEENS3_ILi0EEESZ_EEEEEEENS_7SoftmaxILi2ELi0EEEEEbRKNSE_6ParamsENSA_13PipelineAsyncILi2EEES19_RNSA_13PipelineStateILj2EEERT0_RT1_iRiRKNS_16SeqlenInfoQKNewKILb0ELb0EEENS2_IJiiiiEEERT_ENKUliT_T0_T1_E_clIZSF_ISO_S12_S14_EbS17_S19_S19_S1C_S1E_S1G_iS1H_S1L_S1M_S1O_EUlRS1P_iE1_NS3_ILb0EEENS3_ILb1EEEEEDaiS1P_S1Q_S1R_) ;  /* 0x0000017800bc7944 */ /* 0x000fea0003c00000 */
[C---:B------:R-:W-:Y:S01]  /*83b0*/  ISETP.GT.AND P0, PT, R0.reuse, R11, PT ;  /* 0x0000000b0000720c */ /* 0x040fe20003f04270 */
[----:B------:R-:W-:-:S12]  /*83c0*/  VIADD R0, R0, 0xffffffff ;  /* 0xffffffff00007836 */ /* 0x000fd80000000000 */
[----:B------:R-:W-:Y:S05]  /*83d0*/  @P0 BRA `(.L_x_11017) ;  /* 0xfffffffc00ec0947 */ /* 0x000fea000383ffff */
[----:B------:R-:W-:Y:S05]  /*83e0*/  BSYNC B0 ;  /* 0x0000000000007941 */ /* 0x000fea0003800000 */
.L_x_11016:
[----:B------:R-:W2:Y:S02]  /*83f0*/  LDL R4, [R1+0x50] ;  /* 0x0000500001047983 */ /* 0x000ea40000100800 */
[----:B--2---:R-:W-:-:S07]  /*8400*/  IMAD.SHL.U32 R4, R4, 0x80, RZ ;  /* 0x0000008004047824 */ /* 0x004fce00078e00ff */
.L_x_11015:
[----:B------:R-:W-:Y:S05]  /*8410*/  BSYNC B1 ;  /* 0x0000000000017941 */ /* 0x000fea0003800000 */
.L_x_11014:
        /* <DEDUP_REMOVED lines=26> */
.L_x_11020:
[----:B------:R-:W-:Y:S02]  /*85c0*/  ULDC UR4, c[0x0][0x9e4] ;  /* 0x0002790000047ab9 */ /* 0x000fe40000000800 */
[----:B------:R-:W-:-:S05]  /*85d0*/  IMAD.U32 R5, RZ, RZ, UR4 ;  /* 0x00000004ff057e24 */ /* 0x000fca000f8e00ff */
[----:B------:R-:W-:-:S13]  /*85e0*/  ISETP.NE.AND P0, PT, R5, 0x1, PT ;  /* 0x000000010500780c */ /* 0x000fda0003f05270 */
[----:B------:R-:W0:Y:S02]  /*85f0*/  @P0 LDC.64 R6, c[0x0][0x9e8] ;  /* 0x00027a00ff060b82 */ /* 0x000e240000000a00 */
[----:B0-----:R-:W-:-:S05]  /*8600*/  @P0 IMAD.HI.U32 R6, R4, R6, RZ ;  /* 0x0000000604060227 */ /* 0x001fca00078e00ff */
[----:B------:R-:W-:-:S07]  /*8610*/  @P0 SHF.R.U32.HI R4, RZ, R7, R6 ;  /* 0x00000007ff040219 */ /* 0x000fce0000011606 */
.L_x_11021:
[----:B------:R-:W-:Y:S05]  /*8620*/  BSYNC B0 ;  /* 0x0000000000007941 */ /* 0x000fea0003800000 */
.L_x_11019:
[----:B------:R-:W-:-:S05]  /*8630*/  IMAD R3, R4, R5, RZ ;  /* 0x0000000504037224 */ /* 0x000fca00078e02ff */
[----:B------:R-:W-:-:S07]  /*8640*/  VIMNMX R2, R2, R3, !PT ;  /* 0x0000000302027248 */ /* 0x000fce0007fe0100 */
.L_x_11018:
[----:B------:R-:W-:-:S04]  /*8650*/  VIADD R2, R2, 0x5f ;  /* 0x0000005f02027836 */ /* 0x000fc80000000000 */
[----:B------:R-:W-:-:S05]  /*8660*/  IMAD.HI R2, R2, 0x2aaaaaab, RZ ;  /* 0x2aaaaaab02027827 */ /* 0x000fca00078e02ff */
[----:B------:R-:W-:-:S04]  /*8670*/  SHF.R.U32.HI R3, RZ, 0x1f, R2 ;  /* 0x0000001fff037819 */ /* 0x000fc80000011602 */
[----:B------:R-:W-:-:S04]  /*8680*/  LEA.HI.SX32 R3, R2, R3, 0x1c ;  /* 0x0000000302037211 */ /* 0x000fc800078fe2ff */
[----:B------:R-:W-:-:S04]  /*8690*/  VIMNMX R3, R3, UR40, !PT ;  /* 0x0000002803037c48 */ /* 0x000fc8000ffe0100 */
[----:B------:R-:W-:-:S13]  /*86a0*/  ISETP.GE.AND P0, PT, R0, R3, PT ;  /* 0x000000030000720c */ /* 0x000fda0003f06270 */
[----:B------:R-:W-:Y:S05]  /*86b0*/  @!P0 BRA `(.L_x_11022) ;  /* 0x0000005c00d88947 */ /* 0x000fea0003800000 */
.L_x_11041:
        /* <DEDUP_REMOVED lines=20> */
.L_x_11024:
[----:B------:R-:W-:Y:S05]  /*8800*/  BSYNC B0 ;  /* 0x0000000000007941 */ /* 0x000fea0003800000 */
.L_x_11023:
[----:B------:R-:W2:Y:S01]  /*8810*/  LDL.64 R8, [R1+0x18] ;  /* 0x0000180001087983 */ /* 0x000ea20000100a00 */
[----:B-----5:R-:W-:Y:S02]  /*8820*/  SHF.L.U32 R7, R6, 0x1f, RZ ;  /* 0x0000001f06077819 */ /* 0x020fe400000006ff */
[----:B--2---:R-:W-:-:S05]  /*8830*/  MOV R5, R8 ;  /* 0x0000000800057202 */ /* 0x004fca0000000f00 */
[----:B------:R-:W-:-:S04]  /*8840*/  IMAD R4, R4, 0x8, R5 ;  /* 0x0000000804047824 */ /* 0x000fc800078e0205 */
[----:B------:R1:W2:Y:S01]  /*8850*/  SYNCS.PHASECHK.TRANS64.TRYWAIT P0, [R4+URZ], R7 ;  /* 0x00000007040075a7 */ /* 0x0002a2000800017f */
[----:B------:R1:W5:Y:S01]  /*8860*/  LDL.64 R8, [R1+0x1c0] ;  /* 0x0001c00001087983 */ /* 0x0003620000100a00 */
[----:B------:R-:W-:Y:S04]  /*8870*/  BSSY B0, `(.L_x_11025) ;  /* 0x0000003000007945 */ /* 0x000fe80003800000 */
[----:B------:R-:W-:Y:S05]  /*8880*/  @!P1 BRA `(.L_x_11026) ;  /* 0x0000000000049947 */ /* 0x000fea0003800000 */
[----:B------:R-:W-:Y:S01]  /*8890*/  BPT.TRAP 0x1 ;  /* 0x000000040000795c */ /* 0x000fe20000300000 */
.L_x_11026:
[----:B------:R-:W-:Y:S05]  /*88a0*/  BSYNC B0 ;  /* 0x0000000000007941 */ /* 0x000fea0003800000 */
.L_x_11025:
[----:B------:R-:W-:Y:S04]  /*88b0*/  BSSY B0, `(.L_x_11027) ;  /* 0x0000006000007945 */ /* 0x000fe80003800000 */
[----:B--2---:R-:W-:Y:S05]  /*88c0*/  @P0 BRA `(.L_x_11028) ;  /* 0x0000000000100947 */ /* 0x004fea0003800000 */
[----:B-----5:R-:W-:Y:S01]  /*88d0*/  IMAD R8, R8, 0x8, R5 ;  /* 0x0000000808087824 */ /* 0x020fe200078e0205 */
[----:B------:R-:W-:-:S04]  /*88e0*/  SHF.L.U32 R9, R9, 0x1f, RZ ;  /* 0x0000001f09097819 */ /* 0x000fc800000006ff */
[----:B------:R-:W2:Y:S02]  /*88f0*/  SYNCS.PHASECHK.TRANS64.TRYWAIT P0, [R8+URZ], R9 ;  /* 0x00000009080075a7 */ /* 0x000ea4000800017f */
[----:B--2---:R-:W-:Y:S05]  /*8900*/  @!P0 BRA `(.L_x_11029) ;  /* 0x00000148001c8947 */ /* 0x004fea0003800000 */
.L_x_11028:
[----:B------:R-:W-:Y:S05]  /*8910*/  BSYNC B0 ;  /* 0x0000000000007941 */ /* 0x000fea0003800000 */
.L_x_11027:
[----:B--2--5:R-:W2:Y:S04]  /*8920*/  LDL R9, [R1+0x1c0] ;  /* 0x0001c00001097983 */ /* 0x024ea80000100800 */
[----:B-1----:R-:W2:Y:S01]  /*8930*/  LDL.64 R4, [R1+0x78] ;  /* 0x0000780001047983 */ /* 0x002ea20000100a00 */
[----:B------:R-:W-:Y:S05]  /*8940*/  WARPSYNC.ALL ;  /* 0x0000000000007948 */ /* 0x000fea0003800000 */
[----:B------:R-:W3:Y:S04]  /*8950*/  LDL.64 R14, [R1+0x70] ;  /* 0x00007000010e7983 */ /* 0x000ee80000100a00 */
[----:B0-----:R-:W4:Y:S04]  /*8960*/  LDL.64 R6, [R1+0x70] ;  /* 0x0000700001067983 */ /* 0x001f280000100a00 */
[----:B------:R-:W4:Y:S01]  /*8970*/  LDL.64 R10, [R1+0x70] ;  /* 0x00007000010a7983 */ /* 0x000f220000100a00 */
[----:B--2---:R-:W-:-:S03]  /*8980*/  IMAD R4, R9, 0x300, R4 ;  /* 0x0000030009047824 */ /* 0x004fc600078e0204 */
[----:B------:R-:W2:Y:S01]  /*8990*/  LDL.64 R12, [R1+0x70] ;  /* 0x00007000010c7983 */ /* 0x000ea20000100a00 */
[----:B------:R-:W-:Y:S01]  /*89a0*/  R2UR UR7, R5 ;  /* 0x00000000050772ca */ /* 0x000fe200000e0000 */
[----:B------:R-:W-:Y:S01]  /*89b0*/  WARPGROUP.ARRIVE ;  /* 0x00000000000079c5 */ /* 0x000fe20000000000 */
[C---:B------:R-:W-:Y:S01]  /*89c0*/  R2UR UR6, R4.reuse ;  /* 0x00000000040672ca */ /* 0x040fe200000e0000 */
[----:B------:R-:W-:Y:S01]  /*89d0*/  VIADD R8, R4, 0x2 ;  /* 0x0000000204087836 */ /* 0x000fe20000000000 */
[----:B------:R0:W5:Y:S01]  /*89e0*/  LDL R19, [R1+0xc] ;  /* 0x00000c0001137983 */ /* 0x0001620000100800 */
[----:B------:R-:W-:Y:S01]  /*89f0*/  IMAD.MOV.U32 R9, RZ, RZ, R5 ;  /* 0x000000ffff097224 */ /* 0x000fe200078e0005 */
[----:B---3--:R-:W-:Y:S02]  /*8a00*/  R2UR UR4, R14 ;  /* 0x000000000e0472ca */ /* 0x008fe400000e0000 */
[----:B------:R-:W-:Y:S01]  /*8a10*/  R2UR UR5, R15 ;  /* 0x000000000f0572ca */ /* 0x000fe200000e0000 */
[----:B------:R0:W5:Y:S04]  /*8a20*/  LDL R14, [R1+0x1c0] ;  /* 0x0001c000010e7983 */ /* 0x0001680000100800 */
[----:B------:R-:W3:Y:S08]  /*8a30*/  LDL R15, [R1] ;  /* 0x00000000010f7983 */ /* 0x000ef00000100800 */
[----:B------:R-:W-:Y:S01]  /*8a40*/  HGMMA.64x96x16.F32 R24, gdesc[UR4], RZ, !UPT, gsb0 ;  /* 0x01600000041879f0 */ /* 0x000fe2000c0008ff */
[----:B----4-:R-:W-:Y:S01]  /*8a50*/  VIADD R6, R6, 0x2 ;  /* 0x0000000206067836 */ /* 0x010fe20000000000 */
[----:B------:R-:W-:-:S02]  /*8a60*/  R2UR UR6, R8 ;  /* 0x00000000080672ca */ /* 0x000fc400000e0000 */
[----:B------:R-:W-:Y:S02]  /*8a70*/  R2UR UR7, R9 ;  /* 0x00000000090772ca */ /* 0x000fe400000e0000 */
[----:B------:R-:W-:Y:S02]  /*8a80*/  R2UR UR4, R6 ;  /* 0x00000000060472ca */ /* 0x000fe400000e0000 */
[----:B------:R-:W-:Y:S01]  /*8a90*/  R2UR UR5, R7 ;  /* 0x00000000070572ca */ /* 0x000fe200000e0000 */
[----:B------:R-:W-:Y:S02]  /*8aa0*/  VIADD R10, R10, 0x4 ;  /* 0x000000040a0a7836 */ /* 0x000fe40000000000 */
[----:B------:R-:W-:Y:S02]  /*8ab0*/  VIADD R6, R4, 0x4 ;  /* 0x0000000404067836 */ /* 0x000fe40000000000 */
[----:B------:R-:W-:Y:S01]  /*8ac0*/  IMAD.MOV.U32 R7, RZ, RZ, R5 ;  /* 0x000000ffff077224 */ /* 0x000fe200078e0005 */
[----:B------:R-:W-:-:S02]  /*8ad0*/  WARPGROUP.DEPBAR.LE gsb0, 0x0 ;  /* 0x00008000000079c5 */ /* 0x000fc40000010000 */
[----:B------:R-:W-:-:S06]  /*8ae0*/  WARPGROUP.ARRIVE ;  /* 0x00000000000079c5 */ /* 0x000fcc0000000000 */
[----:B------:R-:W-:Y:S01]  /*8af0*/  HGMMA.64x96x16.F32 R24, gdesc[UR4], R24, gsb0 ;  /* 0x01600000041879f0 */ /* 0x000fe20008000818 */
[----:B------:R-:W-:Y:S02]  /*8b00*/  R2UR UR6, R6 ;  /* 0x00000000060672ca */ /* 0x000fe400000e0000 */
[----:B------:R-:W-:Y:S02]  /*8b10*/  R2UR UR7, R7 ;  /* 0x00000000070772ca */ /* 0x000fe400000e0000 */
[----:B------:R-:W-:Y:S02]  /*8b20*/  R2UR UR4, R10 ;  /* 0x000000000a0472ca */ /* 0x000fe400000e0000 */
[----:B------:R-:W-:Y:S01]  /*8b30*/  R2UR UR5, R11 ;  /* 0x000000000b0572ca */ /* 0x000fe200000e0000 */
[----:B------:R-:W-:Y:S02]  /*8b40*/  VIADD R4, R4, 0x6 ;  /* 0x0000000604047836 */ /* 0x000fe40000000000 */
[----:B--2---:R-:W-:Y:S01]  /*8b50*/  VIADD R12, R12, 0x6 ;  /* 0x000000060c0c7836 */ /* 0x004fe20000000000 */
[----:B------:R-:W-:-:S02]  /*8b60*/  WARPGROUP.DEPBAR.LE gsb0, 0x0 ;  /* 0x00008000000079c5 */ /* 0x000fc40000010000 */
        /* <DEDUP_REMOVED lines=8> */
[----:B------:R0:W-:Y:S04]  /*8bf0*/  STL [R1+0x60], R2 ;  /* 0x0000600201007387 */ /* 0x0001e80000100800 */
[----:B------:R0:W-:Y:S01]  /*8c00*/  STL [R1+0x60], R2 ;  /* 0x0000600201007387 */ /* 0x0001e20000100800 */
[----:B------:R-:W-:-:S02]  /*8c10*/  WARPGROUP.DEPBAR.LE gsb0, 0x0 ;  /* 0x00008000000079c5 */ /* 0x000fc40000010000 */
[----:B------:R-:W-:-:S06]  /*8c20*/  WARPGROUP.ARRIVE ;  /* 0x00000000000079c5 */ /* 0x000fcc0000000000 */
[----:B------:R-:W-:Y:S01]  /*8c30*/  HGMMA.64x96x16.F32 R24, gdesc[UR4], R24, gsb0 ;  /* 0x01600000041879f0 */ /* 0x000fe20008000818 */
[----:B------:R0:W-:Y:S01]  /*8c40*/  STL [R1+0x60], R2 ;  /* 0x0000600201007387 */ /* 0x0001e20000100800 */
[----:B---3--:R-:W-:-:S03]  /*8c50*/  LOP3.LUT R15, R15, 0x1, RZ, 0xfc, !PT ;  /* 0x000000010f0f7812 */ /* 0x008fc600078efcff */
[----:B------:R0:W-:Y:S01]  /*8c60*/  STL [R1+0x60], R2 ;  /* 0x0000600201007387 */ /* 0x0001e20000100800 */
[----:B------:R-:W-:Y:S01]  /*8c70*/  ISETP.NE.AND P0, PT, R15, 0x3, PT ;  /* 0x000000030f00780c */ /* 0x000fe20003f05270 */
[----:B------:R-:W-:Y:S01]  /*8c80*/  BSSY B0, `(.L_x_11030) ;  /* 0x0000005000007945 */ /* 0x000fe20003800000 */
[----:B------:R-:W-:Y:S02]  /*8c90*/  WARPGROUP.DEPBAR.LE gsb0, 0x0 ;  /* 0x00008000000079c5 */ /* 0x000fe40000010000 */
[----:B------:R0:W-:Y:S09]  /*8ca0*/  BAR.ARV R227, 0x100 ;  /* 0x000400e30000751d */ /* 0x0001f20000002000 */
[----:B0-----:R-:W-:Y:S05]  /*8cb0*/  @!P0 BRA `(.L_x_11031) ;  /* 0x0000000000048947 */ /* 0x001fea0003800000 */
[----:B------:R-:W-:Y:S01]  /*8cc0*/  BPT.TRAP 0x1 ;  /* 0x000000040000795c */ /* 0x000fe20000300000 */
.L_x_11031:
[----:B------:R-:W-:Y:S05]  /*8cd0*/  BSYNC B0 ;  /* 0x0000000000007941 */ /* 0x000fea0003800000 */
.L_x_11030:
[----:B------:R-:W2:Y:S02]  /*8ce0*/  LDL.64 R4, [R1+0x20] ;  /* 0x0000200001047983 */ /* 0x000ea40000100a00 */
[----:B--2---:R-:W-:-:S05]  /*8cf0*/  MOV R5, R4 ;  /* 0x0000000400057202 */ /* 0x004fca0000000f00 */
[----:B-----5:R-:W-:-:S05]  /*8d00*/  IMAD R14, R14, 0x8, R5 ;  /* 0x000000080e0e7824 */ /* 0x020fca00078e0205 */
[----:B------:R-:W-:-:S04]  /*8d10*/  PRMT R14, R19, 0x654, R14 ;  /* 0x00000654130e7816 */ /* 0x000fc8000000000e */
[----:B------:R0:W-:Y:S01]  /*8d20*/  SYNCS.ARRIVE.TRANS64.RED.A1T0 RZ, [R14+URZ], RZ ;  /* 0x000000ff0eff79a7 */ /* 0x0001e2000810043f */
[----:B------:R-:W2:Y:S04]  /*8d30*/  LDL.64 R4, [R1+0x140] ;  /* 0x0001400001047983 */ /* 0x000ea80000100a00 */
[----:B------:R-:W3:Y:S04]  /*8d40*/  LDL.64 R72, [R1+0x1d0] ;  /* 0x0001d00001487983 */ /* 0x000ee80000100a00 */
[----:B------:R-:W4:Y:S04]  /*8d50*/  LDL R144, [R1+0x1f0] ;  /* 0x0001f00001907983 */ /* 0x000f280000100800 */
        /* <DEDUP_REMOVED lines=20> */
[----:B--2---:R-:W2:Y:S02]  /*8ea0*/  LD.E R4, desc[UR36][R4.64] ;  /* 0x0000002404047980 */ /* 0x004ea4000c101900 */
[-C--:B--2---:R-:W-:Y:S01]  /*8eb0*/  FMUL.FTZ R24, R24, R4.reuse ;  /* 0x0000000418187220 */ /* 0x084fe20000410000 */
[----:B------:R-:W-:-:S03]  /*8ec0*/  FMUL.FTZ R25, R25, R4 ;  /* 0x0000000419197220 */ /* 0x000fc60000410000 */
[----:B------:R-:W3:Y:S01]  /*8ed0*/  MUFU.TANH R7, R24 ;  /* 0x0000001800077308 */ /* 0x000ee20000002400 */
[-C--:B------:R-:W-:Y:S01]  /*8ee0*/  FMUL.FTZ R28, R28, R4.reuse ;  /* 0x000000041c1c7220 */ /* 0x080fe20000410000 */
[----:B------:R-:W-:-:S06]  /*8ef0*/  FMUL.FTZ R29, R29, R4 ;  /* 0x000000041d1d7220 */ /* 0x000fcc0000410000 */
[----:B------:R-:W1:Y:S01]  /*8f00*/  MUFU.TANH R25, R25 ;  /* 0x0000001900197308 */ /* 0x000e620000002400 */
[----:B------:R-:W-:-:S07]  /*8f10*/  FMUL.FTZ R32, R32, R4 ;  /* 0x0000000420207220 */ /* 0x000fce0000410000 */
[----:B------:R-:W2:Y:S01]  /*8f20*/  MUFU.TANH R5, R28 ;  /* 0x0000001c00057308 */ /* 0x000ea20000002400 */
[----:B------:R-:W-:Y:S01]  /*8f30*/  FMUL.FTZ R33, R33, R4 ;  /* 0x0000000421217220 */ /* 0x000fe20000410000 */
[----:B---3--:R-:W-:-:S06]  /*8f40*/  FMNMX.FTZ R8, R7, R72, !PT ;  /* 0x0000004807087209 */ /* 0x008fcc0007810000 */
[----:B------:R-:W3:Y:S01]  /*8f50*/  MUFU.TANH R6, R29 ;  /* 0x0000001d00067308 */ /* 0x000ee20000002400 */
[----:B------:R-:W-:Y:S01]  /*8f60*/  FMUL.FTZ R36, R36, R4 ;  /* 0x0000000424247220 */ /* 0x000fe20000410000 */
[----:B-1----:R-:W-:-:S06]  /*8f70*/  FMNMX.FTZ R8, R25, R8, !PT ;  /* 0x0000000819087209 */ /* 0x002fcc0007810000 */
[----:B------:R-:W1:Y:S01]  /*8f80*/  MUFU.TANH R32, R32 ;  /* 0x0000002000207308 */ /* 0x000e620000002400 */
[----:B------:R-:W-:Y:S01]  /*8f90*/  FMUL.FTZ R37, R37, R4 ;  /* 0x0000000425257220 */ /* 0x000fe20000410000 */
[----:B--2---:R-:W-:Y:S01]  /*8fa0*/  FMNMX.FTZ R9, R5, R8, !PT ;  /* 0x0000000805097209 */ /* 0x004fe20007810000 */
[-C--:B------:R-:W-:Y:S01]  /*8fb0*/  FMUL.FTZ R40, R40, R4.reuse ;  /* 0x0000000428287220 */ /* 0x080fe20000410000 */
[-C--:B------:R-:W-:Y:S01]  /*8fc0*/  FMUL.FTZ R41, R41, R4.reuse ;  /* 0x0000000429297220 */ /* 0x080fe20000410000 */
[-C--:B------:R-:W-:Y:S01]  /*8fd0*/  FMUL.FTZ R44, R44, R4.reuse ;  /* 0x000000042c2c7220 */ /* 0x080fe20000410000 */
[-C--:B------:R-:W-:Y:S01]  /*8fe0*/  FMUL.FTZ R45, R45, R4.reuse ;  /* 0x000000042d2d7220 */ /* 0x080fe20000410000 */
[-C--:B------:R-:W-:Y:S01]  /*8ff0*/  FMUL.FTZ R48, R48, R4.reuse ;  /* 0x0000000430307220 */ /* 0x080fe20000410000 */
[----:B------:R-:W2:Y:S01]  /*9000*/  MUFU.TANH R10, R33 ;  /* 0x00000021000a7308 */ /* 0x000ea20000002400 */
[----:B---3--:R-:W-:Y:S01]  /*9010*/  FMNMX.FTZ R9, R6, R9, !PT ;  /* 0x0000000906097209 */ /* 0x008fe20007810000 */
[-C--:B------:R-:W-:Y:S01]  /*9020*/  FMUL.FTZ R76, R26, R4.reuse ;  /* 0x000000041a4c7220 */ /* 0x080fe20000410000 */
[-C--:B------:R-:W-:Y:S01]  /*9030*/  FMUL.FTZ R49, R49, R4.reuse ;  /* 0x0000000431317220 */ /* 0x080fe20000410000 */
[-C--:B------:R-:W-:Y:S01]  /*9040*/  FMUL.FTZ R74, R27, R4.reuse ;  /* 0x000000041b4a7220 */ /* 0x080fe20000410000 */
[-C--:B------:R-:W-:Y:S01]  /*9050*/  FMUL.FTZ R82, R30, R4.reuse ;  /* 0x000000041e527220 */ /* 0x080fe20000410000 */
[-C--:B------:R-:W-:Y:S01]  /*9060*/  FMUL.FTZ R78, R31, R4.reuse ;  /* 0x000000041f4e7220 */ /* 0x080fe20000410000 */
[-C--:B------:R-:W-:Y:S01]  /*9070*/  FMUL.FTZ R80, R34, R4.reuse ;  /* 0x0000000422507220 */ /* 0x080fe20000410000 */
[----:B------:R-:W3:Y:S01]  /*9080*/  MUFU.TANH R36, R36 ;  /* 0x0000002400247308 */ /* 0x000ee20000002400 */
[----:B-1----:R-:W-:Y:S01]  /*9090*/  FMNMX.FTZ R9, R32, R9, !PT ;  /* 0x0000000920097209 */ /* 0x002fe20007810000 */
[-C--:B------:R-:W-:Y:S01]  /*90a0*/  FMUL.FTZ R86, R35, R4.reuse ;  /* 0x0000000423567220 */ /* 0x080fe20000410000 */
[-C--:B------:R-:W-:Y:S01]  /*90b0*/  FMUL.FTZ R88, R38, R4.reuse ;  /* 0x0000000426587220 */ /* 0x080fe20000410000 */
[-C--:B------:R-:W-:Y:S01]  /*90c0*/  FMUL.FTZ R96, R39, R4.reuse ;  /* 0x0000000427607220 */ /* 0x080fe20000410000 */
[-C--:B------:R-:W-:Y:S01]  /*90d0*/  FMUL.FTZ R98, R42, R4.reuse ;  /* 0x000000042a627220 */ /* 0x080fe20000410000 */
[-C--:B------:R-:W-:Y:S01]  /*90e0*/  FMUL.FTZ R104, R43, R4.reuse ;  /* 0x000000042b687220 */ /* 0x080fe20000410000 */
[-C--:B------:R-:W-:Y:S01]  /*90f0*/  FMUL.FTZ R106, R46, R4.reuse ;  /* 0x000000042e6a7220 */ /* 0x080fe20000410000 */
[----:B------:R-:W1:Y:S01]  /*9100*/  MUFU.TANH R12, R37 ;  /* 0x00000025000c7308 */ /* 0x000e620000002400 */
[----:B--2---:R-:W-:Y:S01]  /*9110*/  FMNMX.FTZ R9, R10, R9, !PT ;  /* 0x000000090a097209 */ /* 0x004fe20007810000 */
[-C--:B------:R-:W-:Y:S01]  /*9120*/  FMUL.FTZ R112, R47, R4.reuse ;  /* 0x000000042f707220 */ /* 0x080fe20000410000 */
        /* <DEDUP_REMOVED lines=13> */
[----:B0-----:R-:W0:Y:S01]  /*9200*/  MUFU.TANH R14, R41 ;  /* 0x00000029000e7308 */ /* 0x001e220000002400 */
        /* <DEDUP_REMOVED lines=13> */
[----:B------:R-:W-:Y:S01]  /*92e0*/  FMUL.FTZ R206, R71, R4 ;  /* 0x0000000447ce7220 */ /* 0x000fe20000410000 */
[----:B------:R-:W2:Y:S01]  /*92f0*/  LDL.64 R50, [R1+0x280] ;  /* 0x0002800001327983 */ /* 0x000ea20000100a00 */
[----:B------:R-:W3:Y:S01]  /*9300*/  MUFU.TANH R154, R45 ;  /* 0x0000002d009a7308 */ /* 0x000ee20000002400 */
[----:B0-----:R-:W-:-:S02]  /*9310*/  FMNMX.FTZ R9, R14, R9, !PT ;  /* 0x000000090e097209 */ /* 0x001fc40007810000 */
[----:B------:R-:W2:Y:S04]  /*9320*/  LDL.64 R46, [R1+0x2c0] ;  /* 0x0002c000012e7983 */ /* 0x000ea80000100a00 */
[----:B------:R-:W2:Y:S01]  /*9330*/  LDL.64 R42, [R1+0x2e0] ;  /* 0x0002e000012a7983 */ /* 0x000ea20000100a00 */
[----:B------:R-:W0:Y:S01]  /*9340*/  MUFU.TANH R48, R48 ;  /* 0x0000003000307308 */ /* 0x000e220000002400 */
[----:B-1----:R-:W-:Y:S02]  /*9350*/  FMNMX.FTZ R9, R44, R9, !PT ;  /* 0x000000092c097209 */ /* 0x002fe40007810000 */
[----:B------:R-:W2:Y:S04]  /*9360*/  LDL.64 R38, [R1+0x300] ;  /* 0x0003000001267983 */ /* 0x000ea80000100a00 */
[----:B------:R-:W2:Y:S01]  /*9370*/  LDL.64 R34, [R1+0x320] ;  /* 0x0003200001227983 */ /* 0x000ea20000100a00 */
[----:B------:R-:W1:Y:S03]  /*9380*/  MUFU.TANH R18, R49 ;  /* 0x0000003100127308 */ /* 0x000e660000002400 */
[----:B------:R-:W2:Y:S05]  /*9390*/  LDL.64 R28, [R1+0x350] ;  /* 0x00035000011c7983 */ /* 0x000eaa0000100a00 */
[----:B------:R-:W4:Y:S01]  /*93a0*/  MUFU.TANH R76, R76 ;  /* 0x0000004c004c7308 */ /* 0x000f220000002400 */
[----:B---3--:R-:W-:Y:S01]  /*93b0*/  FMNMX.FTZ R9, R154, R9, !PT ;  /* 0x000000099a097209 */ /* 0x008fe20007810000 */
[----:B------:R-:W3:Y:S04]  /*93c0*/  LDL.64 R30, [R1+0x340] ;  /* 0x00034000011e7983 */ /* 0x000ee80000100a00 */
[----:B------:R-:W3:Y:S02]  /*93d0*/  LDL.64 R26, [R1+0x360] ;  /* 0x00036000011a7983 */ /* 0x000ee40000100a00 */
[----:B------:R-:W4:Y:S01]  /*93e0*/  MUFU.TANH R74, R74 ;  /* 0x0000004a004a7308 */ /* 0x000f220000002400 */
[----:B0-----:R-:W-:Y:S01]  /*93f0*/  FMNMX.FTZ R9, R48, R9, !PT ;  /* 0x0000000930097209 */ /* 0x001fe20007810000 */
[----:B------:R-:W3:Y:S06]  /*9400*/  LDL.64 R70, [R1+0x218] ;  /* 0x0002180001467983 */ /* 0x000eec0000100a00 */
[----:B------:R-:W0:Y:S01]  /*9410*/  MUFU.TANH R82, R82 ;  /* 0x0000005200527308 */ /* 0x000e220000002400 */
[----:B-1----:R-:W-:Y:S01]  /*9420*/  FMNMX.FTZ R11, R18, R9, !PT ;  /* 0x00000009120b7209 */ /* 0x002fe20007810000 */
[----:B------:R-:W3:Y:S01]  /*9430*/  LDL.64 R66, [R1+0x238] ;  /* 0x0002380001427983 */ /* 0x000ee20000100a00 */
[----:B----4-:R-:W-:-:S03]  /*9440*/  FMNMX.FTZ R9, R76, R73, !PT ;  /* 0x000000494c097209 */ /* 0x010fc60007810000 */
[----:B------:R-:W4:Y:S02]  /*9450*/  LDL.64 R62, [R1+0x258] ;  /* 0x00025800013e7983 */ /* 0x000f240000100a00 */
[----:B------:R-:W1:Y:S01]  /*9460*/  MUFU.TANH R78, R78 ;  /* 0x0000004e004e7308 */ /* 0x000e620000002400 */
[----:B------:R-:W-:Y:S01]  /*9470*/  FMNMX.FTZ R9, R74, R9, !PT ;  /* 0x000000094a097209 */ /* 0x000fe20007810000 */
[----:B------:R-:W4:Y:S06]  /*9480*/  LDL.64 R58, [R1+0x278] ;  /* 0x00027800013a7983 */ /* 0x000f2c0000100a00 */
[----:B------:R-:W1:Y:S01]  /*9490*/  MUFU.TANH R80, R80 ;  /* 0x0000005000507308 */ /* 0x000e620000002400 */
[----:B0-----:R-:W-:-:S07]  /*94a0*/  FMNMX.FTZ R9, R82, R9, !PT ;  /* 0x0000000952097209 */ /* 0x001fce0007810000 */
[----:B------:R-:W0:Y:S01]  /*94b0*/  MUFU.TANH R86, R86 ;  /* 0x0000005600567308 */ /* 0x000e220000002400 */
[----:B-1----:R-:W-:-:S07]  /*94c0*/  FMNMX.FTZ R9, R78, R9, !PT ;  /* 0x000000094e097209 */ /* 0x002fce0007810000 */
[----:B------:R-:W1:Y:S01]  /*94d0*/  MUFU.TANH R88, R88 ;  /* 0x0000005800587308 */ /* 0x000e620000002400 */
[----:B------:R-:W-:-:S07]  /*94e0*/  FMNMX.FTZ R9, R80, R9, !PT ;  /* 0x0000000950097209 */ /* 0x000fce0007810000 */
        /* <DEDUP_REMOVED lines=12> */
[----:B------:R-:W-:Y:S08]  /*95b0*/  MUFU.TANH R150, R150 ;  /* 0x0000009600967308 */ /* 0x000ff00000002400 */
[----:B------:R-:W1:Y:S01]  /*95c0*/  MUFU.TANH R52, R52 ;  /* 0x0000003400347308 */ /* 0x000e620000002400 */
[----:B0-----:R-:W-:-:S07]  /*95d0*/  FMNMX.FTZ R9, R112, R9, !PT ;  /* 0x0000000970097209 */ /* 0x001fce0007810000 */
[----:B------:R-:W0:Y:S08]  /*95e0*/  MUFU.TANH R166, R53 ;  /* 0x0000003500a67308 */ /* 0x000e300000002400 */
[----:B------:R-:W0:Y:S01]  /*95f0*/  MUFU.TANH R178, R178 ;  /* 0x000000b200b27308 */ /* 0x000e220000002400 */
[----:B-1----:R-:W-:-:S07]  /*9600*/  FMNMX.FTZ R9, R142, R9, !PT ;  /* 0x000000098e097209 */ /* 0x002fce0007810000 */
[----:B------:R-:W-:Y:S08]  /*9610*/  MUFU.TANH R180, R180 ;  /* 0x000000b400b47308 */ /* 0x000ff00000002400 */
[----:B------:R-:W1:Y:S01]  /*9620*/  MUFU.TANH R56, R56 ;  /* 0x0000003800387308 */ /* 0x000e620000002400 */
[----:B------:R-:W-:Y:S02]  /*9630*/  FMNMX.FTZ R11, R52, R11, !PT ;  /* 0x0000000b340b7209 */ /* 0x000fe40007810000 */
[----:B------:R-:W-:-:S05]  /*9640*/  FMNMX.FTZ R9, R150, R9, !PT ;  /* 0x0000000996097209 */ /* 0x000fca0007810000 */
[----:B------:R-:W1:Y:S08]  /*9650*/  MUFU.TANH R20, R57 ;  /* 0x0000003900147308 */ /* 0x000e700000002400 */
[----:B------:R-:W1:Y:S01]  /*9660*/  MUFU.TANH R182, R182 ;  /* 0x000000b600b67308 */ /* 0x000e620000002400 */
[----:B0-----:R-:W-:Y:S02]  /*9670*/  FMNMX.FTZ R11, R166, R11, !PT ;  /* 0x0000000ba60b7209 */ /* 0x001fe40007810000 */
[----:B------:R-:W-:-:S05]  /*9680*/  FMNMX.FTZ R9, R178, R9, !PT ;  /* 0x00000009b2097209 */ /* 0x000fca0007810000 */
[----:B------:R-:W0:Y:S08]  /*9690*/  MUFU.TANH R60, R60 ;  /* 0x0000003c003c7308 */ /* 0x000e300000002400 */
[----:B------:R-:W0:Y:S01]  /*96a0*/  MUFU.TANH R194, R194 ;  /* 0x000000c200c27308 */ /* 0x000e220000002400 */
[----:B-1----:R-:W-:Y:S02]  /*96b0*/  FMNMX.FTZ R11, R56, R11, !PT ;  /* 0x0000000b380b7209 */ /* 0x002fe40007810000 */
[----:B------:R-:W-:-:S05]  /*96c0*/  FMNMX.FTZ R9, R180, R9, !PT ;  /* 0x00000009b4097209 */ /* 0x000fca0007810000 */
[----:B------:R-:W1:Y:S08]  /*96d0*/  MUFU.TANH R138, R61 ;  /* 0x0000003d008a7308 */ /* 0x000e700000002400 */
        /* <DEDUP_REMOVED lines=19> */
[----:B------:R-:W0:Y:S01]  /*9810*/  MUFU.TANH R206, R206 ;  /* 0x000000ce00ce7308 */ /* 0x000e220000002400 */
[----:B-1----:R-:W-:Y:S02]  /*9820*/  FMNMX.FTZ R11, R68, R11, !PT ;  /* 0x0000000b440b7209 */ /* 0x002fe40007810000 */
[----:B------:R-:W-:Y:S02]  /*9830*/  FMNMX.FTZ R9, R198, R9, !PT ;  /* 0x00000009c6097209 */ /* 0x000fe40007810000 */
[----:B------:R-:W-:Y:S02]  /*9840*/  FMNMX.FTZ R8, R54, R11, !PT ;  /* 0x0000000b36087209 */ /* 0x000fe40007810000 */
[----:B------:R-:W-:-:S03]  /*9850*/  FMNMX.FTZ R9, R200, R9, !PT ;  /* 0x00000009c8097209 */ /* 0x000fc60007810000 */
[----:B------:R-:W1:Y:S01]  /*9860*/  SHFL.BFLY PT, R11, R8, 0x2, 0x1f ;  /* 0x0c401f00080b7f89 */ /* 0x000e6200000e0000 */
[----:B0-----:R-:W-:-:S05]  /*9870*/  FMNMX.FTZ R9, R206, R9, !PT ;  /* 0x00000009ce097209 */ /* 0x001fca0007810000 */
[----:B------:R-:W-:Y:S04]  /*9880*/  STL.64 [R1+0x1d0], R8 ;  /* 0x0001d00801007387 */ /* 0x000fe80000100a00 */
[----:B------:R-:W2:Y:S01]  /*9890*/  LDL R13, [R1+0x1d4] ;  /* 0x0001d400010d7983 */ /* 0x000ea20000100800 */
[----:B-1----:R-:W-:-:S05]  /*98a0*/  FMNMX.FTZ R11, R8, R11, !PT ;  /* 0x0000000b080b7209 */ /* 0x002fca0007810000 */
[----:B------:R-:W0:Y:S02]  /*98b0*/  SHFL.BFLY PT, R22, R11, 0x1, 0x1f ;  /* 0x0c201f000b167f89 */ /* 0x000e2400000e0000 */
[----:B0-----:R-:W-:Y:S02]  /*98c0*/  FMNMX.FTZ R4, R11, R22, !PT ;  /* 0x000000160b047209 */ /* 0x001fe40007810000 */
[----:B------:R-:W4:Y:S04]  /*98d0*/  LDL.64 R22, [R1+0x380] ;  /* 0x0003800001167983 */ /* 0x000f280000100a00 */
[----:B------:R-:W-:Y:S04]  /*98e0*/  STL [R1+0x1d0], R4 ;  /* 0x0001d00401007387 */ /* 0x000fe80000100800 */
[----:B------:R-:W3:Y:S04]  /*98f0*/  LDL R53, [R1+0x1d0] ;  /* 0x0001d00001357983 */ /* 0x000ee80000100800 */
[----:B--2---:R-:W0:Y:S02]  /*9900*/  SHFL.BFLY PT, R8, R13, 0x2, 0x1f ;  /* 0x0c401f000d087f89 */ /* 0x004e2400000e0000 */
[----:B0-----:R-:W-:-:S05]  /*9910*/  FMNMX.FTZ R8, R8, R13, !PT ;  /* 0x0000000d08087209 */ /* 0x001fca0007810000 */
[----:B------:R-:W0:Y:S01]  /*9920*/  SHFL.BFLY PT, R9, R8, 0x1, 0x1f ;  /* 0x0c201f0008097f89 */ /* 0x000e2200000e0000 */
[----:B---3--:R-:W-:Y:S01]  /*9930*/  FADD.FTZ R11, R72, -R53 ;  /* 0x80000035480b7221 */ /* 0x008fe20000010000 */
[----:B------:R-:W-:Y:S01]  /*9940*/  FMUL.FTZ R53, R144, R53 ;  /* 0x0000003590357220 */ /* 0x000fe20000410000 */
[----:B0-----:R-:W-:-:S03]  /*9950*/  FMNMX.FTZ R174, R8, R9, !PT ;  /* 0x0000000908ae7209 */ /* 0x001fc60007810000 */
[-CC-:B------:R-:W-:Y:S01]  /*9960*/  FFMA.FTZ R160, R7, R144.reuse, -R53.reuse ;  /* 0x0000009007a07223 */ /* 0x180fe20000010835 */
[-CC-:B------:R-:W-:Y:S01]  /*9970*/  FFMA.FTZ R157, R25, R144.reuse, -R53.reuse ;  /* 0x00000090199d7223 */ /* 0x180fe20000010835 */
[-CC-:B------:R-:W-:Y:S01]  /*9980*/  FFMA.FTZ R162, R5, R144.reuse, -R53.reuse ;  /* 0x0000009005a27223 */ /* 0x180fe20000010835 */
[-CC-:B------:R-:W-:Y:S01]  /*9990*/  FFMA.FTZ R189, R6, R144.reuse, -R53.reuse ;  /* 0x0000009006bd7223 */ /* 0x180fe20000010835 */
        /* <DEDUP_REMOVED lines=21> */
[----:B------:R-:W-:Y:S01]  /*9af0*/  FADD.FTZ R53, R73, -R174 ;  /* 0x800000ae49357221 */ /* 0x000fe20000010000 */
[-CC-:B------:R-:W-:Y:S01]  /*9b00*/  FFMA.FTZ R170, R76, R144.reuse, -R145.reuse ;  /* 0x000000904caa7223 */ /* 0x180fe20000010891 */
[-CC-:B------:R-:W-:Y:S01]  /*9b10*/  FFMA.FTZ R161, R74, R144.reuse, -R145.reuse ;  /* 0x000000904aa17223 */ /* 0x180fe20000010891 */
[-CC-:B------:R-:W-:Y:S01]  /*9b20*/  FFMA.FTZ R163, R82, R144.reuse, -R145.reuse ;  /* 0x0000009052a37223 */ /* 0x180fe20000010891 */
[----:B------:R-:W-:Y:S01]  /*9b30*/  FMUL.FTZ R53, R144, R53 ;  /* 0x0000003590357220 */ /* 0x000fe20000410000 */
[-C--:B------:R-:W-:Y:S01]  /*9b40*/  FMUL.FTZ R11, R11, R144.reuse ;  /* 0x000000900b0b7220 */ /* 0x080fe20000410000 */
        /* <DEDUP_REMOVED lines=11> */
[----:B------:R-:W2:Y:S04]  /*9c00*/  LDL.64 R4, [R1+0x290] ;  /* 0x0002900001047983 */ /* 0x000ea80000100a00 */
[----:B------:R-:W3:Y:S02]  /*9c10*/  LDL.64 R6, [R1+0x2a0] ;  /* 0x0002a00001067983 */ /* 0x000ee40000100a00 */
[----:B------:R-:W1:Y:S02]  /*9c20*/  MUFU.EX2 R161, R161 ;  /* 0x000000a100a17308 */ /* 0x000e640000000800 */
[----:B------:R-:W4:Y:S04]  /*9c30*/  LDL.64 R48, [R1+0x2b0] ;  /* 0x0002b00001307983 */ /* 0x000f280000100a00 */
[----:B------:R-:W4:Y:S02]  /*9c40*/  LDL.64 R44, [R1+0x2d0] ;  /* 0x0002d000012c7983 */ /* 0x000f240000100a00 */
[----:B------:R-:W1:Y:S02]  /*9c50*/  MUFU.EX2 R163, R163 ;  /* 0x000000a300a37308 */ /* 0x000e640000000800 */
[----:B------:R-:W4:Y:S04]  /*9c60*/  LDL.64 R40, [R1+0x2f0] ;  /* 0x0002f00001287983 */ /* 0x000f280000100a00 */
[----:B------:R-:W4:Y:S02]  /*9c70*/  LDL.64 R36, [R1+0x310] ;  /* 0x0003100001247983 */ /* 0x000f240000100a00 */
[----:B------:R0:W-:Y:S02]  /*9c80*/  MUFU.EX2 R149, R11 ;  /* 0x0000000b00957308 */ /* 0x0001e40000000800 */
[----:B------:R-:W4:Y:S04]  /*9c90*/  LDL.64 R32, [R1+0x330] ;  /* 0x0003300001207983 */ /* 0x000f280000100a00 */
[----:B------:R-:W4:Y:S02]  /*9ca0*/  LDL.64 R24, [R1+0x370] ;  /* 0x0003700001187983 */ /* 0x000f240000100a00 */
[----:B------:R-:W1:Y:S02]  /*9cb0*/  MUFU.EX2 R156, R156 ;  /* 0x0000009c009c7308 */ /* 0x000e640000000800 */
        /* <DEDUP_REMOVED lines=25> */
[-CC-:B------:R-:W-:Y:S01]  /*9e50*/  FFMA.FTZ R165, R142, R144.reuse, -R145.reuse ;  /* 0x000000908ea57223 */ /* 0x180fe20000010891 */
[----:B------:R-:W0:Y:S01]  /*9e60*/  MUFU.EX2 R158, R158 ;  /* 0x0000009e009e7308 */ /* 0x000e220000000800 */
[----:B------:R-:W-:Y:S01]  /*9e70*/  FFMA.FTZ R142, R150, R144, -R145 ;  /* 0x00000090968e7223 */ /* 0x000fe20000010891 */
[----:B------:R-:W-:-:S04]  /*9e80*/  FFMA.FTZ R150, R135, R168, R170 ;  /* 0x000000a887967223 */ /* 0x000fc800000100aa */
[----:B-1----:R-:W-:Y:S02]  /*9e90*/  FADD.FTZ R150, R161, R150 ;  /* 0x00000096a1967221 */ /* 0x002fe40000010000 */
[----:B------:R-:W1:Y:S02]  /*9ea0*/  MUFU.EX2 R173, R173 ;  /* 0x000000ad00ad7308 */ /* 0x000e640000000800 */
[----:B------:R-:W-:-:S04]  /*9eb0*/  FADD.FTZ R151, R163, R150 ;  /* 0x00000096a3977221 */ /* 0x000fc80000010000 */
[----:B------:R-:W-:-:S04]  /*9ec0*/  FADD.FTZ R151, R156, R151 ;  /* 0x000000979c977221 */ /* 0x000fc80000010000 */
[----:B0-----:R-:W-:Y:S01]  /*9ed0*/  FADD.FTZ R150, R158, R151 ;  /* 0x000000979e967221 */ /* 0x001fe20000010000 */
[----:B------:R-:W-:-:S03]  /*9ee0*/  FFMA.FTZ R167, R178, R144, -R145 ;  /* 0x00000090b2a77223 */ /* 0x000fc60000010891 */
[----:B-1----:R-:W-:Y:S02]  /*9ef0*/  FADD.FTZ R178, R173, R150 ;  /* 0x00000096adb27221 */ /* 0x002fe40000010000 */
[----:B------:R0:W5:Y:S01]  /*9f00*/  LDL.64 R150, [R1+0x1c0] ;  /* 0x0001c00001967983 */ /* 0x0001620000100a00 */
[----:B------:R-:W1:Y:S08]  /*9f10*/  MUFU.EX2 R160, R160 ;  /* 0x000000a000a07308 */ /* 0x000e700000000800 */
[----:B------:R-:W0:Y:S08]  /*9f20*/  MUFU.EX2 R157, R157 ;  /* 0x0000009d009d7308 */ /* 0x000e300000000800 */
[----:B------:R-:W0:Y:S01]  /*9f30*/  MUFU.EX2 R162, R162 ;  /* 0x000000a200a27308 */ /* 0x000e220000000800 */
[----:B-1----:R-:W-:-:S07]  /*9f40*/  FFMA.FTZ R134, R149, R134, R160 ;  /* 0x0000008695867223 */ /* 0x002fce00000100a0 */
[----:B------:R-:W1:Y:S01]  /*9f50*/  MUFU.EX2 R189, R189 ;  /* 0x000000bd00bd7308 */ /* 0x000e620000000800 */
[----:B0-----:R-:W-:-:S07]  /*9f60*/  FADD.FTZ R135, R157, R134 ;  /* 0x000000869d877221 */ /* 0x001fce0000010000 */
[----:B------:R-:W0:Y:S01]  /*9f70*/  MUFU.EX2 R192, R192 ;  /* 0x000000c000c07308 */ /* 0x000e220000000800 */
[----:B------:R-:W-:-:S07]  /*9f80*/  FADD.FTZ R134, R162, R135 ;  /* 0x00000087a2867221 */ /* 0x000fce0000010000 */
[----:B------:R-:W0:Y:S01]  /*9f90*/  MUFU.EX2 R187, R187 ;  /* 0x000000bb00bb7308 */ /* 0x000e220000000800 */
[----:B-1----:R-:W-:-:S07]  /*9fa0*/  FADD.FTZ R135, R189, R134 ;  /* 0x00000086bd877221 */ /* 0x002fce0000010000 */
[----:B------:R-:W1:Y:S08]  /*9fb0*/  MUFU.EX2 R159, R159 ;  /* 0x0000009f009f7308 */ /* 0x000e700000000800 */
[----:B------:R-:W1:Y:S01]  /*9fc0*/  MUFU.EX2 R185, R185 ;  /* 0x000000b900b97308 */ /* 0x000e620000000800 */
[----:B0-----:R-:W-:-:S07]  /*9fd0*/  FADD.FTZ R134, R192, R135 ;  /* 0x00000087c0867221 */ /* 0x001fce0000010000 */
[----:B------:R-:W0:Y:S08]  /*9fe0*/  MUFU.EX2 R152, R152 ;  /* 0x0000009800987308 */ /* 0x000e300000000800 */
[----:B------:R-:W0:Y:S01]  /*9ff0*/  MUFU.EX2 R190, R190 ;  /* 0x000000be00be7308 */ /* 0x000e220000000800 */
[----:B------:R-:W-:-:S07]  /*a000*/  FADD.FTZ R134, R187, R134 ;  /* 0x00000086bb867221 */ /* 0x000fce0000010000 */
[----:B------:R-:W0:Y:S08]  /*a010*/  MUFU.EX2 R153, R153 ;  /* 0x0000009900997308 */ /* 0x000e300000000800 */
[----:B------:R-:W0:Y:S01]  /*a020*/  MUFU.EX2 R183, R183 ;  /* 0x000000b700b77308 */ /* 0x000e220000000800 */
[----:B-1----:R-:W-:Y:S01]  /*a030*/  FADD.FTZ R171, R159, R178 ;  /* 0x000000b29fab7221 */ /* 0x002fe20000010000 */
[----:B------:R-:W-:-:S06]  /*a040*/  FADD.FTZ R135, R185, R134 ;  /* 0x00000086b9877221 */ /* 0x000fcc0000010000 */
[----:B------:R-:W1:Y:S08]  /*a050*/  MUFU.EX2 R148, R148 ;  /* 0x0000009400947308 */ /* 0x000e700000000800 */
[----:B------:R-:W1:Y:S01]  /*a060*/  MUFU.EX2 R188, R188 ;  /* 0x000000bc00bc7308 */ /* 0x000e620000000800 */
[----:B0-----:R-:W-:Y:S01]  /*a070*/  FADD.FTZ R178, R152, R171 ;  /* 0x000000ab98b27221 */ /* 0x001fe20000010000 */
[----:B------:R-:W-:-:S06]  /*a080*/  FADD.FTZ R134, R190, R135 ;  /* 0x00000087be867221 */ /* 0x000fcc0000010000 */
[----:B------:R-:W0:Y:S08]  /*a090*/  MUFU.EX2 R155, R155 ;  /* 0x0000009b009b7308 */ /* 0x000e300000000800 */
[----:B------:R-:W0:Y:S01]  /*a0a0*/  MUFU.EX2 R181, R181 ;  /* 0x000000b500b57308 */ /* 0x000e220000000800 */
[----:B------:R-:W-:Y:S01]  /*a0b0*/  FADD.FTZ R175, R153, R178 ;  /* 0x000000b299af7221 */ /* 0x000fe20000010000 */
[----:B------:R-:W-:-:S06]  /*a0c0*/  FADD.FTZ R135, R183, R134 ;  /* 0x00000086b7877221 */ /* 0x000fcc0000010000 */
[----:B------:R-:W2:Y:S08]  /*a0d0*/  MUFU.EX2 R146, R146 ;  /* 0x0000009200927308 */ /* 0x000eb00000000800 */
[----:B------:R-:W3:Y:S01]  /*a0e0*/  MUFU.EX2 R154, R154 ;  /* 0x0000009a009a7308 */ /* 0x000ee20000000800 */
[----:B-1----:R-:W-:Y:S01]  /*a0f0*/  FADD.FTZ R178, R148, R175 ;  /* 0x000000af94b27221 */ /* 0x002fe20000010000 */
[----:B------:R-:W-:-:S06]  /*a100*/  FADD.FTZ R134, R188, R135 ;  /* 0x00000087bc867221 */ /* 0x000fcc0000010000 */
[----:B------:R-:W1:Y:S01]  /*a110*/  MUFU.EX2 R165, R165 ;  /* 0x000000a500a57308 */ /* 0x000e620000000800 */
[----:B------:R-:W-:-:S07]  /*a120*/  FFMA.FTZ R186, R180, R144, -R145 ;  /* 0x00000090b4ba7223 */ /* 0x000fce0000010891 */
[----:B------:R-:W1:Y:S01]  /*a130*/  MUFU.EX2 R164, R164 ;  /* 0x000000a400a47308 */ /* 0x000e620000000800 */
[----:B0-----:R-:W-:Y:S01]  /*a140*/  FADD.FTZ R175, R155, R178 ;  /* 0x000000b29baf7221 */ /* 0x001fe20000010000 */
[----:B------:R-:W-:-:S06]  /*a150*/  FADD.FTZ R135, R181, R134 ;  /* 0x00000086b5877221 */ /* 0x000fcc0000010000 */
[----:B------:R-:W-:Y:S01]  /*a160*/  MUFU.EX2 R147, R147 ;  /* 0x0000009300937308 */ /* 0x000fe20000000800 */
[----:B------:R-:W-:-:S07]  /*a170*/  FFMA.FTZ R184, R182, R144, -R145 ;  /* 0x00000090b6b87223 */ /* 0x000fce0000010891 */
[----:B------:R-:W0:Y:S01]  /*a180*/  MUFU.EX2 R142, R142 ;  /* 0x0000008e008e7308 */ /* 0x000e220000000800 */
[----:B--2---:R-:W-:Y:S01]  /*a190*/  FADD.FTZ R134, R146, R175 ;  /* 0x000000af92867221 */ /* 0x004fe20000010000 */
[----:B---3--:R-:W-:-:S06]  /*a1a0*/  FADD.FTZ R135, R154, R135 ;  /* 0x000000879a877221 */ /* 0x008fcc0000010000 */
[----:B------:R-:W-:Y:S01]  /*a1b0*/  MUFU.EX2 R143, R143 ;  /* 0x0000008f008f7308 */ /* 0x000fe20000000800 */
[----:B------:R-:W-:-:S07]  /*a1c0*/  FFMA.FTZ R169, R194, R144, -R145 ;  /* 0x00000090c2a97223 */ /* 0x000fce0000010891 */
[----:B------:R-:W2:Y:S01]  /*a1d0*/  MUFU.EX2 R167, R167 ;  /* 0x000000a700a77308 */ /* 0x000ea20000000800 */
[----:B-1----:R-:W-:Y:S01]  /*a1e0*/  FADD.FTZ R175, R165, R134 ;  /* 0x00000086a5af7221 */ /* 0x002fe20000010000 */
[----:B------:R-:W-:-:S06]  /*a1f0*/  FADD.FTZ R134, R164, R135 ;  /* 0x00000087a4867221 */ /* 0x000fcc0000010000 */
[----:B------:R-:W-:Y:S01]  /*a200*/  MUFU.EX2 R166, R166 ;  /* 0x000000a600a67308 */ /* 0x000fe20000000800 */
        /* <DEDUP_REMOVED lines=8> */
[----:B------:R-:W-:-:S06]  /*a290*/  FADD.FTZ R135, R143, R134 ;  /* 0x000000868f877221 */ /* 0x000fcc0000010000 */
        /* <DEDUP_REMOVED lines=20> */
[----:B------:R-:W-:Y:S08]  /*a3e0*/  MUFU.EX2 R136, R136 ;  /* 0x0000008800887308 */ /* 0x000ff00000000800 */
[----:B------:R-:W1:Y:S01]  /*a3f0*/  MUFU.EX2 R178, R178 ;  /* 0x000000b200b27308 */ /* 0x000e620000000800 */
[----:B0-----:R-:W-:Y:S01]  /*a400*/  FADD.FTZ R144, R182, R145 ;  /* 0x00000091b6907221 */ /* 0x001fe20000010000 */
[----:B------:R-:W-:-:S06]  /*a410*/  FADD.FTZ R134, R138, R135 ;  /* 0x000000878a867221 */ /* 0x000fcc0000010000 */
[----:B------:R-:W-:Y:S08]  /*a420*/  MUFU.EX2 R132, R132 ;  /* 0x0000008400847308 */ /* 0x000ff00000000800 */
[----:B------:R-:W0:Y:S01]  /*a430*/  MUFU.EX2 R175, R175 ;  /* 0x000000af00af7308 */ /* 0x000e220000000800 */
[----:B--2---:R-:W-:Y:S01]  /*a440*/  FADD.FTZ R145, R179, R144 ;  /* 0x00000090b3917221 */ /* 0x004fe20000010000 */
[----:B------:R-:W-:-:S06]  /*a450*/  FADD.FTZ R135, R137, R134 ;  /* 0x0000008689877221 */ /* 0x000fcc0000010000 */
[----:B------:R-:W2:Y:S08]  /*a460*/  MUFU.EX2 R133, R133 ;  /* 0x0000008500857308 */ /* 0x000eb00000000800 */
[----:B------:R-:W3:Y:S01]  /*a470*/  MUFU.EX2 R180, R180 ;  /* 0x000000b400b47308 */ /* 0x000ee20000000800 */
[----:B-1----:R-:W-:Y:S01]  /*a480*/  FADD.FTZ R134, R178, R145 ;  /* 0x00000091b2867221 */ /* 0x002fe20000010000 */
[----:B------:R-:W-:-:S03]  /*a490*/  FADD.FTZ R135, R136, R135 ;  /* 0x0000008788877221 */ /* 0x000fc60000010000 */
[----:B0-----:R-:W-:Y:S01]  /*a4a0*/  FADD.FTZ R145, R175, R134 ;  /* 0x00000086af917221 */ /* 0x001fe20000010000 */
[----:B------:R-:W-:Y:S01]  /*a4b0*/  FADD.FTZ R144, R132, R135 ;  /* 0x0000008784907221 */ /* 0x000fe20000010000 */
[C---:B------:R-:W-:Y:S01]  /*a4c0*/  FMUL.FTZ R135, R149.reuse, R177 ;  /* 0x000000b195877220 */ /* 0x040fe20000410000 */
[----:B------:R-:W-:Y:S01]  /*a4d0*/  FMUL.FTZ R134, R149, R176 ;  /* 0x000000b095867220 */ /* 0x000fe20000410000 */
[C---:B------:R-:W-:Y:S01]  /*a4e0*/  FMUL.FTZ R131, R168.reuse, R131 ;  /* 0x00000083a8837220 */ /* 0x040fe20000410000 */
[----:B--2---:R-:W-:Y:S01]  /*a4f0*/  FADD.FTZ R144, R133, R144 ;  /* 0x0000009085907221 */ /* 0x004fe20000010000 */
[----:B------:R-:W-:Y:S01]  /*a500*/  FMUL.FTZ R130, R168, R130 ;  /* 0x00000082a8827220 */ /* 0x000fe20000410000 */
[C---:B------:R-:W-:Y:S01]  /*a510*/  FMUL.FTZ R129, R149.reuse, R129 ;  /* 0x0000008195817220 */ /* 0x040fe20000410000 */
[C---:B------:R-:W-:Y:S01]  /*a520*/  FMUL.FTZ R128, R149.reuse, R128 ;  /* 0x0000008095807220 */ /* 0x040fe20000410000 */
[C---:B------:R-:W-:Y:S01]  /*a530*/  FMUL.FTZ R127, R149.reuse, R127 ;  /* 0x0000007f957f7220 */ /* 0x040fe20000410000 */
[C---:B------:R-:W-:Y:S01]  /*a540*/  FMUL.FTZ R126, R149.reuse, R126 ;  /* 0x0000007e957e7220 */ /* 0x040fe20000410000 */
[C---:B------:R-:W-:Y:S01]  /*a550*/  FMUL.FTZ R125, R149.reuse, R125 ;  /* 0x0000007d957d7220 */ /* 0x040fe20000410000 */
[----:B---3--:R-:W-:Y:S01]  /*a560*/  FADD.FTZ R145, R180, R145 ;  /* 0x00000091b4917221 */ /* 0x008fe20000010000 */
        /* <DEDUP_REMOVED lines=119> */
[----:B------:R-:W-:Y:S01]  /*ace0*/  STL.64 [R1+0x1e0], R144 ;  /* 0x0001e09001007387 */ /* 0x000fe20000100a00 */
[----:B------:R-:W-:-:S03]  /*acf0*/  LOP3.LUT R172, R172, 0x1, RZ, 0xfc, !PT ;  /* 0x00000001acac7812 */ /* 0x000fc600078efcff */
        /* <DEDUP_REMOVED lines=64> */
[----:B------:R-:W-:Y:S01]  /*b100*/  ISETP.NE.AND P1, PT, R172, 0x3, PT ;  /* 0x00000003ac00780c */ /* 0x000fe20003f25270 */
[----:B------:R-:W-:Y:S01]  /*b110*/  BSSY B0, `(.L_x_11032) ;  /* 0x000001c000007945 */ /* 0x000fe20003800000 */
[----:B------:R-:W-:Y:S01]  /*b120*/  F2FP.F16.F32.PACK_AB R160, R157, R160 ;  /* 0x000000a09da0723e */ /* 0x000fe200000000ff */
[----:B------:R0:W-:Y:S01]  /*b130*/  STL [R1+0x1d4], R174 ;  /* 0x0001d4ae01007387 */ /* 0x0001e20000100800 */
        /* <DEDUP_REMOVED lines=21> */
[----:B0-----:R-:W-:Y:S02]  /*b290*/  F2FP.F16.F32.PACK_AB R174, R133, R132 ;  /* 0x0000008485ae723e */ /* 0x001fe400000000ff */
[----:B------:R-:W-:Y:S01]  /*b2a0*/  F2FP.F16.F32.PACK_AB R175, R180, R175 ;  /* 0x000000afb4af723e */ /* 0x000fe200000000ff */
[----:B------:R-:W-:Y:S06]  /*b2b0*/  @!P1 BRA `(.L_x_11033) ;  /* 0x0000000000049947 */ /* 0x000fec0003800000 */
[----:B------:R-:W-:Y:S01]  /*b2c0*/  BPT.TRAP 0x1 ;  /* 0x000000040000795c */ /* 0x000fe20000300000 */
.L_x_11033:
[----:B------:R-:W-:Y:S05]  /*b2d0*/  BSYNC B0 ;  /* 0x0000000000007941 */ /* 0x000fea0003800000 */
.L_x_11032:
        /* <DEDUP_REMOVED lines=8> */
.L_x_11035:
[----:B------:R-:W-:Y:S05]  /*b360*/  BSYNC B0 ;  /* 0x0000000000007941 */ /* 0x000fea0003800000 */
.L_x_11034:
[----:B------:R-:W-:Y:S04]  /*b370*/  BSSY B0, `(.L_x_11036) ;  /* 0x0000004000007945 */ /* 0x000fe80003800000 */
[----:B-1----:R-:W-:Y:S05]  /*b380*/  @P0 BRA `(.L_x_11037) ;  /* 0x0000000000080947 */ /* 0x002fea0003800000 */
[----:B------:R-:W1:Y:S02]  /*b390*/  SYNCS.PHASECHK.TRANS64.TRYWAIT P0, [R150+URZ], R151 ;  /* 0x00000097960075a7 */ /* 0x000e64000800017f */
[----:B-1----:R-:W-:Y:S05]  /*b3a0*/  @!P0 BRA `(.L_x_11038) ;  /* 0x0000011c00888947 */ /* 0x002fea0003800000 */
.L_x_11037:
[----:B------:R-:W-:Y:S05]  /*b3b0*/  BSYNC B0 ;  /* 0x0000000000007941 */ /* 0x000fea0003800000 */
.L_x_11036:
        /* <DEDUP_REMOVED lines=56> */
[----:B01----:R-:W4:Y:S04]  /*b740*/  LDL R150, [R1+0x2d8] ;  /* 0x0002d80001967983 */ /* 0x003f280000100800 */
        /* <DEDUP_REMOVED lines=71> */
[----:B--2---:R-:W-:Y:S04]  /*bbc0*/  STL [R1+0x200], R4 ;  /* 0x0002000401007387 */ /* 0x004fe80000100800 */
[----:B---3--:R0:W-:Y:S04]  /*bbd0*/  STL [R1+0x210], R6 ;  /* 0x0002100601007387 */ /* 0x0081e80000100800 */
[----:B----4-:R1:W-:Y:S04]  /*bbe0*/  STL [R1+0x368], R5 ;  /* 0x0003680501007387 */ /* 0x0103e80000100800 */
[----:B------:R2:W-:Y:S04]  /*bbf0*/  STL [R1+0x36c], R7 ;  /* 0x00036c0701007387 */ /* 0x0005e80000100800 */
[----:B0-----:R-:W3:Y:S04]  /*bc00*/  LDL R6, [R1+0x68] ;  /* 0x0000680001067983 */ /* 0x001ee80000100800 */
[----:B-1----:R-:W4:Y:S04]  /*bc10*/  LDL.64 R4, [R1+0x80] ;  /* 0x0000800001047983 */ /* 0x002f280000100a00 */
[----:B--2---:R-:W4:Y:S04]  /*bc20*/  LDL R7, [R1+0x1c0] ;  /* 0x0001c00001077983 */ /* 0x004f280000100800 */
        /* <DEDUP_REMOVED lines=156> */
[----:B------:R-:W-:Y:S05]  /*c5f0*/  WARPSYNC.ALL ;  /* 0x0000000000007948 */ /* 0x000fea0003800000 */
[----:B------:R0:W-:Y:S01]  /*c600*/  BAR.SYNC.DEFER_BLOCKING R228, 0x100 ;  /* 0x000400e40000751d */ /* 0x0001e20000010000 */
[----:B------:R-:W-:Y:S01]  /*c610*/  IMAD R4, R7, 0xc00, R4 ;  /* 0x00000c0007047824 */ /* 0x000fe200078e0204 */
[----:B------:R-:W-:-:S02]  /*c620*/  ISETP.NE.U32.AND P0, PT, R6, RZ, PT ;  /* 0x000000ff0600720c */ /* 0x000fc40003f05070 */
[----:B------:R-:W-:Y:S02]  /*c630*/  R2UR UR7, R5 ;  /* 0x00000000050772ca */ /* 0x000fe400000e0000 */
[----:B------:R-:W-:-:S09]  /*c640*/  R2UR UR6, R4 ;  /* 0x00000000040672ca */ /* 0x000fd200000e0000 */
[----:B------:R-:W-:Y:S01]  /*c650*/  VOTEU.ANY UP0, P0 ;  /* 0x00000000003f7886 */ /* 0x000fe20000000100 */
[----:B------:R-:W-:Y:S02]  /*c660*/  VIADD R6, R4, 0x80 ;  /* 0x0000008004067836 */ /* 0x000fe40000000000 */
[----:B------:R-:W-:Y:S01]  /*c670*/  IMAD.MOV.U32 R7, RZ, RZ, R5 ;  /* 0x000000ffff077224 */ /* 0x000fe200078e0005 */
[----:B--2---:R-:W-:-:S06]  /*c680*/  WARPGROUP.ARRIVE ;  /* 0x00000000000079c5 */ /* 0x004fcc0000000000 */
[----:B------:R-:W-:Y:S01]  /*c690*/  HGMMA.64x256x16.F32 R24, R160, gdesc[UR4].tnspB, R24, UP0, gsb0 ;  /* 0x43e00004a0187df0 */ /* 0x000fe2000b800818 */
        /* <DEDUP_REMOVED lines=119> */
[----:B------:R-:W-:Y:S01]  /*ce10*/  VIADD R4, R4, 0x280 ;  /* 0x0000028004047836 */ /* 0x000fe20000000000 */
        /* <DEDUP_REMOVED lines=37> */
[----:B------:R-:W-:Y:S02]  /*d070*/  R2UR UR7, R5 ;  /* 0x00000000050772ca */ /* 0x000fe400000e0000 */
        /* <DEDUP_REMOVED lines=70> */
[----:B-1----:R-:W2:Y:S04]  /*d4e0*/  LDL R70, [R1+0x204] ;  /* 0x0002040001467983 */ /* 0x002ea80000100800 */
[----:B---3--:R-:W3:Y:S04]  /*d4f0*/  LDL R72, [R1+0x208] ;  /* 0x0002080001487983 */ /* 0x008ee80000100800 */
[----:B------:R-:W3:Y:S04]  /*d500*/  LDL R74, [R1+0x20c] ;  /* 0x00020c00014a7983 */ /* 0x000ee80000100800 */
[----:B------:R-:W3:Y:S04]  /*d510*/  LDL R6, [R1+0x210] ;  /* 0x0002100001067983 */ /* 0x000ee80000100800 */
[----:B----4-:R-:W4:Y:S04]  /*d520*/  LDL R76, [R1+0x214] ;  /* 0x00021400014c7983 */ /* 0x010f280000100800 */
[----:B------:R-:W4:Y:S04]  /*d530*/  LDL R78, [R1+0x218] ;  /* 0x00021800014e7983 */ /* 0x000f280000100800 */
[----:B0-----:R-:W4:Y:S04]  /*d540*/  LDL R80, [R1+0x21c] ;  /* 0x00021c0001507983 */ /* 0x001f280000100800 */
        /* <DEDUP_REMOVED lines=259> */
.L_x_11040:
[----:B------:R-:W-:Y:S05]  /*e580*/  BSYNC B0 ;  /* 0x0000000000007941 */ /* 0x000fea0003800000 */
.L_x_11039:
        /* <DEDUP_REMOVED lines=9> */
.L_x_11022:
[----:B------:R-:W-:-:S13]  /*e620*/  ISETP.GE.AND P0, PT, R0, UR40, PT ;  /* 0x0000002800007c0c */ /* 0x000fda000bf06270 */
[----:B------:R-:W-:Y:S05]  /*e630*/  @!P0 BRA `(.L_x_11042) ;  /* 0x0000007000b08947 */ /* 0x000fea0003800000 */
.L_x_11071:
[----:B------:R-:W2:Y:S04]  /*e640*/  LDL R4, [R1+0x1c0] ;  /* 0x0001c00001047983 */ /* 0x000ea80000100800 */
[----:B01----:R-:W3:Y:S01]  /*e650*/  LDL R2, [R1+0x1c8] ;  /* 0x0001c80001027983 */ /* 0x003ee20000100800 */
[----:B--2---:R-:W-:-:S05]  /*e660*/  VIADD R4, R4, 0x1 ;  /* 0x0000000104047836 */ /* 0x004fca0000000000 */
[----:B------:R-:W-:-:S13]  /*e670*/  ISETP.NE.AND P0, PT, R4, 0x2, PT ;  /* 0x000000020400780c */ /* 0x000fda0003f05270 */
[----:B------:R0:W5:Y:S04]  /*e680*/  @P0 LDL R6, [R1+0x1c4] ;  /* 0x0001c40001060983 */ /* 0x0001680000100800 */
[----:B------:R-:W2:Y:S01]  /*e690*/  @!P0 LDL R3, [R1+0x1c4] ;  /* 0x0001c40001038983 */ /* 0x000ea20000100800 */
[----:B---3--:R-:W-:-:S03]  /*e6a0*/  VIADD R2, R2, 0x1 ;  /* 0x0000000102027836 */ /* 0x008fc60000000000 */
[----:B------:R1:W-:Y:S04]  /*e6b0*/  STL [R1+0x1c0], R4 ;  /* 0x0001c00401007387 */ /* 0x0003e80000100800 */
[----:B------:R0:W-:Y:S04]  /*e6c0*/  STL [R1+0x1c8], R2 ;  /* 0x0001c80201007387 */ /* 0x0001e80000100800 */
[----:B------:R0:W-:Y:S01]  /*e6d0*/  @!P0 STL [R1+0x1c0], RZ ;  /* 0x0001c0ff01008387 */ /* 0x0001e20000100800 */
[----:B--2---:R-:W-:-:S05]  /*e6e0*/  @!P0 LOP3.LUT R6, R3, 0x1, RZ, 0x3c, !PT ;  /* 0x0000000103068812 */ /* 0x004fca00078e3cff */
[----:B------:R0:W-:Y:S04]  /*e6f0*/  @!P0 STL [R1+0x1c4], R6 ;  /* 0x0001c40601008387 */ /* 0x0001e80000100800 */
[----:B------:R-:W2:Y:S01]  /*e700*/  LD.E R3, desc[UR36][R16.64] ;  /* 0x0000002410037980 */ /* 0x000ea2000c101900 */
[----:B------:R-:W-:Y:S05]  /*e710*/  YIELD ;  /* 0x0000000000007946 */ /* 0x000fea0003800000 */
[----:B------:R-:W-:Y:S01]  /*e720*/  BSSY B0, `(.L_x_11043) ;  /* 0x0000006000007945 */ /* 0x000fe20003800000 */
[----:B-1----:R-:W-:Y:S01]  /*e730*/  @!P0 IMAD.MOV.U32 R4, RZ, RZ, RZ ;  /* 0x000000ffff048224 */ /* 0x002fe200078e00ff */
[----:B--2---:R-:W-:-:S04]  /*e740*/  LOP3.LUT R3, R3, 0x1, RZ, 0xfc, !PT ;  /* 0x0000000103037812 */ /* 0x004fc800078efcff */
[----:B------:R-:W-:-:S13]  /*e750*/  ISETP.NE.AND P1, PT, R3, 0x3, PT ;  /* 0x000000030300780c */ /* 0x000fda0003f25270 */
[----:B0-----:R-:W-:Y:S05]  /*e760*/  @!P1 BRA `(.L_x_11044) ;  /* 0x0000000000049947 */ /* 0x001fea0003800000 */
[----:B------:R-:W-:Y:S01]  /*e770*/  BPT.TRAP 0x1 ;  /* 0x000000040000795c */ /* 0x000fe20000300000 */
.L_x_11044:
[----:B------:R-:W-:Y:S05]  /*e780*/  BSYNC B0 ;  /* 0x0000000000007941 */ /* 0x000fea0003800000 */
.L_x_11043:
[----:B------:R-:W2:Y:S01]  /*e790*/  LD.E.64 R2, desc[UR36][R16.64+0x18] ;  /* 0x0000182410027980 */ /* 0x000ea2000c101b00 */
[----:B-----5:R-:W-:Y:S02]  /*e7a0*/  SHF.L.U32 R5, R6, 0x1f, RZ ;  /* 0x0000001f06057819 */ /* 0x020fe400000006ff */
[----:B--2---:R-:W-:-:S05]  /*e7b0*/  MOV R3, R2 ;  /* 0x0000000200037202 */ /* 0x004fca0000000f00 */
[----:B------:R-:W-:-:S04]  /*e7c0*/  IMAD R4, R4, 0x8, R3 ;  /* 0x0000000804047824 */ /* 0x000fc800078e0203 */
[----:B------:R0:W1:Y:S01]  /*e7d0*/  SYNCS.PHASECHK.TRANS64.TRYWAIT P0, [R4+URZ], R5 ;  /* 0x00000005040075a7 */ /* 0x000062000800017f */
[----:B------:R-:W2:Y:S04]  /*e7e0*/  LD.E R2, desc[UR36][R16.64] ;  /* 0x0000002410027980 */ /* 0x000ea8000c101900 */
[----:B------:R0:W5:Y:S01]  /*e7f0*/  LDL.64 R6, [R1+0x1c0] ;  /* 0x0001c00001067983 */ /* 0x0001620000100a00 */
[----:B------:R-:W-:Y:S01]  /*e800*/  BSSY B0, `(.L_x_11045) ;  /* 0x0000005000007945 */ /* 0x000fe20003800000 */
[----:B--2---:R-:W-:-:S04]  /*e810*/  LOP3.LUT R2, R2, 0x1, RZ, 0xfc, !PT ;  /* 0x0000000102027812 */ /* 0x004fc800078efcff */
[----:B------:R-:W-:-:S13]  /*e820*/  ISETP.NE.AND P1, PT, R2, 0x3, PT ;  /* 0x000000030200780c */ /* 0x000fda0003f25270 */
[----:B01----:R-:W-:Y:S05]  /*e830*/  @!P1 BRA `(.L_x_11046) ;  /* 0x0000000000049947 */ /* 0x003fea0003800000 */
[----:B------:R-:W-:Y:S01]  /*e840*/  BPT.TRAP 0x1 ;  /* 0x000000040000795c */ /* 0x000fe20000300000 */
.L_x_11046:
[----:B------:R-:W-:Y:S05]  /*e850*/  BSYNC B0 ;  /* 0x0000000000007941 */ /* 0x000fea0003800000 */
.L_x_11045:
[----:B------:R-:W-:Y:S04]  /*e860*/  BSSY B0, `(.L_x_11047) ;  /* 0x0000008000007945 */ /* 0x000fe80003800000 */
[----:B------:R-:W-:Y:S05]  /*e870*/  @P0 BRA `(.L_x_11048) ;  /* 0x0000000000180947 */ /* 0x000fea0003800000 */
[----:B------:R-:W2:Y:S01]  /*e880*/  LD.E.64 R2, desc[UR36][R16.64+0x18] ;  /* 0x0000182410027980 */ /* 0x000ea2000c101b00 */
[----:B-----5:R-:W-:Y:S02]  /*e890*/  SHF.L.U32 R5, R7, 0x1f, RZ ;  /* 0x0000001f07057819 */ /* 0x020fe400000006ff */
[----:B--2---:R-:W-:-:S05]  /*e8a0*/  MOV R3, R2 ;  /* 0x0000000200037202 */ /* 0x004fca0000000f00 */
[----:B------:R-:W-:-:S04]  /*e8b0*/  IMAD R2, R6, 0x8, R3 ;  /* 0x0000000806027824 */ /* 0x000fc800078e0203 */
[----:B------:R-:W0:Y:S02]  /*e8c0*/  SYNCS.PHASECHK.TRANS64.TRYWAIT P0, [R2+URZ], R5 ;  /* 0x00000005020075a7 */ /* 0x000e24000800017f */
[----:B0-----:R-:W-:Y:S05]  /*e8d0*/  @!P0 BRA `(.L_x_11049) ;  /* 0x000000e800508947 */ /* 0x001fea0003800000 */
.L_x_11048:
[----:B------:R-:W-:Y:S05]  /*e8e0*/  BSYNC B0 ;  /* 0x0000000000007941 */ /* 0x000fea0003800000 */
.L_x_11047:
[----:B-----5:R-:W2:Y:S04]  /*e8f0*/  LDL R7, [R1+0x1c0] ;  /* 0x0001c00001077983 */ /* 0x020ea80000100800 */
[----:B0-----:R-:W2:Y:S01]  /*e900*/  LDL.64 R2, [R1+0x78] ;  /* 0x0000780001027983 */ /* 0x001ea20000100a00 */
        /* <DEDUP_REMOVED lines=8> */
[C---:B------:R-:W-:Y:S01]  /*e990*/  R2UR UR6, R2.reuse ;  /* 0x00000000020672ca */ /* 0x040fe200000e0000 */
[----:B------:R-:W-:Y:S01]  /*e9a0*/  VIADD R6, R2, 0x2 ;  /* 0x0000000202067836 */ /* 0x000fe20000000000 */
[----:B------:R0:W-:Y:S01]  /*e9b0*/  STL [R1+0x60], RZ ;  /* 0x000060ff01007387 */ /* 0x0001e20000100800 */
[----:B------:R-:W-:Y:S01]  /*e9c0*/  IMAD.MOV.U32 R7, RZ, RZ, R3 ;  /* 0x000000ffff077224 */ /* 0x000fe200078e0003 */
[----:B---3--:R-:W-:Y:S02]  /*e9d0*/  R2UR UR4, R12 ;  /* 0x000000000c0472ca */ /* 0x008fe400000e0000 */
[----:B------:R-:W-:Y:S01]  /*e9e0*/  R2UR UR5, R13 ;  /* 0x000000000d0572ca */ /* 0x000fe200000e0000 */
[----:B----4-:R-:W-:-:S02]  /*e9f0*/  VIADD R4, R4, 0x2 ;  /* 0x0000000204047836 */ /* 0x010fc40000000000 */
[----:B------:R-:W-:Y:S02]  /*ea00*/  VIADD R8, R8, 0x4 ;  /* 0x0000000408087836 */ /* 0x000fe40000000000 */
[----:B--2---:R-:W-:-:S08]  /*ea10*/  VIADD R10, R10, 0x6 ;  /* 0x000000060a0a7836 */ /* 0x004fd00000000000 */
[----:B------:R-:W-:Y:S01]  /*ea20*/  HGMMA.64x96x16.F32 R24, gdesc[UR4], RZ, !UPT, gsb0 ;  /* 0x01600000041879f0 */ /* 0x000fe2000c0008ff */
[----:B------:R-:W-:Y:S02]  /*ea30*/  R2UR UR6, R6 ;  /* 0x00000000060672ca */ /* 0x000fe400000e0000 */
[----:B------:R-:W-:Y:S02]  /*ea40*/  R2UR UR7, R7 ;  /* 0x00000000070772ca */ /* 0x000fe400000e0000 */
[----:B------:R-:W-:Y:S01]  /*ea50*/  R2UR UR4, R4 ;  /* 0x00000000040472ca */ /* 0x000fe200000e0000 */
[C---:B------:R-:W-:Y:S01]  /*ea60*/  VIADD R4, R2.reuse, 0x4 ;  /* 0x0000000402047836 */ /* 0x040fe20000000000 */
[----:B------:R-:W-:Y:S01]  /*ea70*/  R2UR UR5, R5 ;  /* 0x00000000050572ca */ /* 0x000fe200000e0000 */
[----:B------:R-:W-:Y:S02]  /*ea80*/  IMAD.MOV.U32 R5, RZ, RZ, R3 ;  /* 0x000000ffff057224 */ /* 0x000fe400078e0003 */
        /* <DEDUP_REMOVED lines=11> */
[----:B------:R-:W-:Y:S01]  /*eb40*/  R2UR UR6, R2 ;  /* 0x00000000020672ca */ /* 0x000fe200000e0000 */
[----:B------:R-:W-:Y:S01]  /*eb50*/  IMAD.MOV.U32 R2, RZ, RZ, 0x1 ;  /* 0x00000001ff027424 */ /* 0x000fe200078e00ff */
[----:B------:R-:W-:Y:S02]  /*eb60*/  R2UR UR7, R3 ;  /* 0x00000000030772ca */ /* 0x000fe400000e0000 */
[----:B------:R-:W-:Y:S01]  /*eb70*/  R2UR UR4, R10 ;  /* 0x000000000a0472ca */ /* 0x000fe200000e0000 */
[----:B------:R0:W5:Y:S01]  /*eb80*/  LDL R3, [R1+0x1c0] ;  /* 0x0001c00001037983 */ /* 0x0001620000100800 */
[----:B------:R-:W-:-:S03]  /*eb90*/  R2UR UR5, R11 ;  /* 0x000000000b0572ca */ /* 0x000fc600000e0000 */
[----:B------:R0:W-:Y:S04]  /*eba0*/  STL [R1+0x60], R2 ;  /* 0x0000600201007387 */ /* 0x0001e80000100800 */
[----:B------:R0:W-:Y:S04]  /*ebb0*/  STL [R1+0x60], R2 ;  /* 0x0000600201007387 */ /* 0x0001e80000100800 */
[----:B------:R0:W-:Y:S04]  /*ebc0*/  STL [R1+0x60], R2 ;  /* 0x0000600201007387 */ /* 0x0001e80000100800 */
[----:B------:R0:W-:Y:S01]  /*ebd0*/  STL [R1+0x60], R2 ;  /* 0x0000600201007387 */ /* 0x0001e20000100800 */
[----:B------:R-:W-:-:S02]  /*ebe0*/  WARPGROUP.DEPBAR.LE gsb0, 0x0 ;  /* 0x00008000000079c5 */ /* 0x000fc40000010000 */
[----:B------:R-:W-:-:S06]  /*ebf0*/  WARPGROUP.ARRIVE ;  /* 0x00000000000079c5 */ /* 0x000fcc0000000000 */
[----:B------:R-:W-:Y:S03]  /*ec00*/  HGMMA.64x96x16.F32 R24, gdesc[UR4], R24, gsb0 ;  /* 0x01600000041879f0 */ /* 0x000fe60008000818 */
[----:B------:R-:W-:Y:S02]  /*ec10*/  WARPGROUP.DEPBAR.LE gsb0, 0x0 ;  /* 0x00008000000079c5 */ /* 0x000fe40000010000 */
[----:B------:R0:W-:Y:S06]  /*ec20*/  BAR.ARV R227, 0x100 ;  /* 0x000400e30000751d */ /* 0x0001ec0000002000 */
[----:B------:R-:W2:Y:S01]  /*ec30*/  LD.E R4, desc[UR36][R16.64] ;  /* 0x0000002410047980 */ /* 0x000ea2000c101900 */
[----:B------:R-:W-:Y:S01]  /*ec40*/  BSSY B0, `(.L_x_11050) ;  /* 0x0000005000007945 */ /* 0x000fe20003800000 */
[----:B--2---:R-:W-:-:S04]  /*ec50*/  LOP3.LUT R4, R4, 0x1, RZ, 0xfc, !PT ;  /* 0x0000000104047812 */ /* 0x004fc800078efcff */
[----:B------:R-:W-:-:S13]  /*ec60*/  ISETP.NE.AND P0, PT, R4, 0x3, PT ;  /* 0x000000030400780c */ /* 0x000fda0003f05270 */
[----:B0-----:R-:W-:Y:S05]  /*ec70*/  @!P0 BRA `(.L_x_11051) ;  /* 0x0000000000048947 */ /* 0x001fea0003800000 */
[----:B------:R-:W-:Y:S01]  /*ec80*/  BPT.TRAP 0x1 ;  /* 0x000000040000795c */ /* 0x000fe20000300000 */
.L_x_11051:
[----:B------:R-:W-:Y:S05]  /*ec90*/  BSYNC B0 ;  /* 0x0000000000007941 */ /* 0x000fea0003800000 */
.L_x_11050:
[----:B------:R-:W2:Y:S04]  /*eca0*/  LD.E.64 R4, desc[UR36][R16.64+0x20] ;  /* 0x0000202410047980 */ /* 0x000ea8000c101b00 */
[----:B------:R-:W3:Y:S01]  /*ecb0*/  LD.E R6, desc[UR36][R16.64+0xc] ;  /* 0x00000c2410067980 */ /* 0x000ee2000c101900 */
[----:B--2---:R-:W-:-:S05]  /*ecc0*/  MOV R4, R4 ;  /* 0x0000000400047202 */ /* 0x004fca0000000f00 */
[----:B-----5:R-:W-:-:S05]  /*ecd0*/  IMAD R3, R3, 0x8, R4 ;  /* 0x0000000803037824 */ /* 0x020fca00078e0204 */
[----:B---3--:R-:W-:-:S04]  /*ece0*/  PRMT R3, R6, 0x654, R3 ;  /* 0x0000065406037816 */ /* 0x008fc80000000003 */
        /* <DEDUP_REMOVED lines=13> */
[----:B------:R-:W-:Y:S01]  /*edc0*/  SHF.R.S32.HI R24, RZ, 0x1f, R19 ;  /* 0x0000001fff187819 */ /* 0x000fe20000011413 */
[----:B0-----:R-:W-:-:S03]  /*edd0*/  FMUL.FTZ R3, R26, R18 ;  /* 0x000000121a037220 */ /* 0x001fc60000410000 */
[----:B------:R-:W-:-:S04]  /*ede0*/  LEA.HI R23, R24, R19, RZ, 0x7 ;  /* 0x0000001318177211 */ /* 0x000fc800078f38ff */
[----:B------:R-:W-:Y:S01]  /*edf0*/  LOP3.LUT R26, R23, 0xffffff80, RZ, 0xc0, !PT ;  /* 0xffffff80171a7812 */ /* 0x000fe200078ec0ff */
[----:B------:R-:W-:-:S04]  /*ee00*/  FMUL.FTZ R14, R27, R18 ;  /* 0x000000121b0e7220 */ /* 0x000fc80000410000 */
[----:B------:R-:W-:Y:S02]  /*ee10*/  IMAD.IADD R26, R19, 0x1, -R26 ;  /* 0x00000001131a7824 */ /* 0x000fe400078e0a1a */
[----:B------:R-:W-:-:S03]  /*ee20*/  FMUL.FTZ R29, R29, R18 ;  /* 0x000000121d1d7220 */ /* 0x000fc60000410000 */
[----:B------:R-:W-:Y:S01]  /*ee30*/  SHF.R.S32.HI R27, RZ, 0x1f, R26 ;  /* 0x0000001fff1b7819 */ /* 0x000fe2000001141a */
[----:B------:R0:W1:Y:S01]  /*ee40*/  MUFU.TANH R72, R29 ;  /* 0x0000001d00487308 */ /* 0x0000620000002400 */
[----:B------:R-:W-:Y:S01]  /*ee50*/  LEA.HI R24, R24, R19, RZ, 0x2 ;  /* 0x0000001318187211 */ /* 0x000fe200078f10ff */
[-C--:B------:R-:W-:Y:S01]  /*ee60*/  FMUL.FTZ R167, R30, R18.reuse ;  /* 0x000000121ea77220 */ /* 0x080fe20000410000 */
[----:B------:R-:W-:Y:S02]  /*ee70*/  FMUL.FTZ R22, R31, R18 ;  /* 0x000000121f167220 */ /* 0x000fe40000410000 */
[----:B------:R-:W-:Y:S02]  /*ee80*/  LOP3.LUT R24, R24, 0xfffffffc, RZ, 0xc0, !PT ;  /* 0xfffffffc18187812 */ /* 0x000fe400078ec0ff */
[----:B0-----:R-:W-:-:S04]  /*ee90*/  LEA.HI R29, R27, R26, RZ, 0x2 ;  /* 0x0000001a1b1d7211 */ /* 0x001fc800078f10ff */
[--C-:B------:R-:W-:Y:S02]  /*eea0*/  SHF.R.S32.HI R30, RZ, 0x2, R29.reuse ;  /* 0x00000002ff1e7819 */ /* 0x100fe4000001141d */
[----:B------:R-:W-:Y:S01]  /*eeb0*/  SHF.R.S32.HI R31, RZ, 0x1f, R29 ;  /* 0x0000001fff1f7819 */ /* 0x000fe2000001141d */
[----:B------:R-:W-:Y:S01]  /*eec0*/  IMAD.IADD R19, R19, 0x1, -R24 ;  /* 0x0000000113137824 */ /* 0x000fe200078e0a18 */
[----:B------:R-:W-:Y:S02]  /*eed0*/  SHF.R.S32.HI R24, RZ, 0x7, R23 ;  /* 0x00000007ff187819 */ /* 0x000fe40000011417 */
[----:B------:R-:W-:Y:S02]  /*eee0*/  LEA.HI R31, R31, R30, RZ, 0x3 ;  /* 0x0000001e1f1f7211 */ /* 0x000fe400078f18ff */
[----:B------:R-:W-:Y:S02]  /*eef0*/  LEA.HI R27, R27, R26, RZ, 0x5 ;  /* 0x0000001a1b1b7211 */ /* 0x000fe400078f28ff */
        /* <DEDUP_REMOVED lines=15> */
[----:B------:R-:W-:Y:S01]  /*eff0*/  IMAD.MOV.U32 R13, RZ, RZ, -0x60 ;  /* 0xffffffa0ff0d7424 */ /* 0x000fe200078e00ff */
[----:B------:R-:W-:-:S03]  /*f000*/  LOP3.LUT R29, R29, 0x7ffffffc, RZ, 0xc0, !PT ;  /* 0x7ffffffc1d1d7812 */ /* 0x000fc600078ec0ff */
        /* <DEDUP_REMOVED lines=43> */
[----:B------:R-:W-:Y:S02]  /*f2c0*/  IMAD R12, R0, R13, 0x1 ;  /* 0x00000001000c7424 */ /* 0x000fe400078e020d */
[----:B------:R-:W-:Y:S01]  /*f2d0*/  FMUL.FTZ R18, R71, R18 ;  /* 0x0000001247127220 */ /* 0x000fe20000410000 */
[----:B------:R2:W3:Y:S01]  /*f2e0*/  MUFU.TANH R113, R47 ;  /* 0x0000002f00717308 */ /* 0x0004e20000002400 */
[----:B------:R-:W-:Y:S01]  /*f2f0*/  IMAD R12, R29, -0x2, R12 ;  /* 0xfffffffe1d0c7824 */ /* 0x000fe200078e020c */
[----:B------:R-:W-:-:S06]  /*f300*/  LOP3.LUT R13, RZ, R6, RZ, 0x33, !PT ;  /* 0x00000006ff0d7212 */ /* 0x000fcc00078e33ff */
[----:B------:R-:W4:Y:S01]  /*f310*/  MUFU.TANH R15, R15 ;  /* 0x0000000f000f7308 */ /* 0x000f220000002400 */
[----:B------:R-:W-:-:S07]  /*f320*/  IADD3 R20, -R4, R12, R5 ;  /* 0x0000000c04147210 */ /* 0x000fce0007ffe105 */
        /* <DEDUP_REMOVED lines=47> */
[----:B------:R-:W-:Y:S02]  /*f620*/  IMAD R23, R0, -0x60, R8 ;  /* 0xffffffa000177824 */ /* 0x000fe400078e0208 */
[----:B------:R-:W-:Y:S02]  /*f630*/  VIADD R24, R12, 0xffffffff ;  /* 0xffffffff0c187836 */ /* 0x000fe40000000000 */
        /* <DEDUP_REMOVED lines=13> */
.L_x_11055:
[----:B------:R-:W-:-:S13]  /*f710*/  ISETP.NE.AND P0, PT, R9, 0x1, PT ;  /* 0x000000010900780c */ /* 0x000fda0003f05270 */
[----:B------:R-:W-:-:S05]  /*f720*/  @P0 IMAD.HI.U32 R12, R7, R10, RZ ;  /* 0x0000000a070c0227 */ /* 0x000fca00078e00ff */
[----:B------:R-:W-:-:S07]  /*f730*/  @P0 SHF.R.U32.HI R7, RZ, R11, R12 ;  /* 0x0000000bff070219 */ /* 0x000fce000001160c */
.L_x_11056:
[----:B------:R-:W-:Y:S05]  /*f740*/  BSYNC B1 ;  /* 0x0000000000017941 */ /* 0x000fea0003800000 */
.L_x_11054:
[----:B------:R-:W-:-:S05]  /*f750*/  IMAD R7, R7, R9, R24 ;  /* 0x0000000907077224 */ /* 0x000fca00078e0218 */
[----:B------:R-:W-:Y:S02]  /*f760*/  VIMNMX R8, R8, R7, !PT ;  /* 0x0000000708087248 */ /* 0x000fe40007fe0100 */
[----:B------:R-:W-:-:S07]  /*f770*/  VIADDMNMX R6, R7, R9, R6, PT ;  /* 0x0000000907067246 */ /* 0x000fce0003800106 */
.L_x_11053:
[----:B------:R-:W-:Y:S05]  /*f780*/  BSYNC B0 ;  /* 0x0000000000007941 */ /* 0x000fea0003800000 */
.L_x_11052:
[C---:B------:R-:W-:Y:S01]  /*f790*/  ISETP.GE.AND P1, PT, R23.reuse, 0x9, PT ;  /* 0x000000091700780c */ /* 0x040fe20003f26270 */
[----:B------:R-:W0:Y:S01]  /*f7a0*/  SHFL.IDX PT, R30, R30, 0x1, 0x1c1f ;  /* 0x003c1f001e1e7f89 */ /* 0x000e2200000e0000 */
[C---:B------:R-:W-:Y:S01]  /*f7b0*/  ISETP.GE.AND P0, PT, R23.reuse, 0x2, PT ;  /* 0x000000021700780c */ /* 0x040fe20003f06270 */
        /* <DEDUP_REMOVED lines=127> */
.L_x_11060:
[----:B------:R-:W-:-:S13]  /*ffb0*/  ISETP.NE.AND P6, PT, R9, 0x1, PT ;  /* 0x000000010900780c */ /* 0x000fda0003fc5270 */
[----:B------:R-:W-:-:S05]  /*ffc0*/  @P6 IMAD.HI.U32 R10, R4, R10, RZ ;  /* 0x0000000a040a6227 */ /* 0x000fca00078e00ff */
[----:B------:R-:W-:-:S07]  /*ffd0*/  @P6 SHF.R.U32.HI R4, RZ, R11, R10 ;  /* 0x0000000bff046219 */ /* 0x000fce000001160a */
.L_x_11061:
[----:B------:R-:W-:Y:S05]  /*ffe0*/  BSYNC B1 ;  /* 0x0000000000017941 */ /* 0x000fea0003800000 */
.L_x_11059:
[----:B------:R-:W-:-:S05]  /*fff0*/  IMAD R5, R4, R9, R24 ;  /* 0x0000000904057224 */ /* 0x000fca00078e0218 */
[----:B------:R-:W-:Y:S02]  /*10000*/  VIADDMNMX R6, R5, R9, R6, PT ;  /* 0x0000000905067246 */ /* 0x000fe40003800106 */
[----:B------:R-:W-:-:S07]  /*10010*/  VIMNMX R8, R8, R5, !PT ;  /* 0x0000000508087248 */ /* 0x000fce0007fe0100 */
.L_x_11058:
[----:B------:R-:W-:Y:S05]  /*10020*/  BSYNC B0 ;  /* 0x0000000000007941 */ /* 0x000fea0003800000 */
.L_x_11057:
[----:B------:R-:W2:Y:S01]  /*10030*/  LDL.64 R102, [R1+0x1d0] ;  /* 0x0001d00001667983 */ /* 0x000ea20000100a00 */
[C---:B------:R-:W-:Y:S02]  /*10040*/  ISETP.GT.AND P0, PT, R8.reuse, 0x1, !P0 ;  /* 0x000000010800780c */ /* 0x040fe40004704270 */
[----:B------:R-:W-:Y:S01]  /*10050*/  ISETP.GT.AND P1, PT, R8, 0x8, !P1 ;  /* 0x000000080800780c */ /* 0x000fe20004f24270 */
[----:B------:R-:W3:Y:S01]  /*10060*/  LDL R191, [R1+0x1f0] ;  /* 0x0001f00001bf7983 */ /* 0x000ee20000100800 */
[C---:B------:R-:W-:Y:S02]  /*10070*/  ISETP.LT.OR P0, PT, R6.reuse, 0x2, P0 ;  /* 0x000000020600780c */ /* 0x040fe40000701670 */
[----:B------:R-:W-:Y:S01]  /*10080*/  ISETP.LT.OR P1, PT, R6, 0x9, P1 ;  /* 0x000000090600780c */ /* 0x000fe20000f21670 */
[----:B------:R-:W4:Y:S01]  /*10090*/  LDL.64 R132, [R1+0x1e0] ;  /* 0x0001e00001847983 */ /* 0x000f220000100a00 */
[----:B------:R-:W-:Y:S02]  /*100a0*/  FSEL R165, R14, -INF , !P0 ;  /* 0xff8000000ea57808 */ /* 0x000fe40004000000 */
[----:B------:R-:W-:Y:S01]  /*100b0*/  ISETP.NE.AND P0, PT, R26, RZ, PT ;  /* 0x000000ff1a00720c */ /* 0x000fe20003f05270 */
[----:B------:R-:W4:Y:S01]  /*100c0*/  LDL.64 R172, [R1+0x3f0] ;  /* 0x0003f00001ac7983 */ /* 0x000f220000100a00 */
[----:B------:R-:W-:-:S02]  /*100d0*/  FSEL R167, R167, -INF , !P1 ;  /* 0xff800000a7a77808 */ /* 0x000fc40004800000 */
[----:B------:R-:W-:Y:S01]  /*100e0*/  ISETP.GT.AND P0, PT, R8, 0x9, !P0 ;  /* 0x000000090800780c */ /* 0x000fe20004704270 */
[----:B------:R-:W4:Y:S01]  /*100f0*/  LDL.64 R130, [R1+0x200] ;  /* 0x0002000001827983 */ /* 0x000f220000100a00 */
[----:B------:R-:W-:Y:S02]  /*10100*/  ISETP.NE.AND P1, PT, R28, RZ, PT ;  /* 0x000000ff1c00720c */ /* 0x000fe40003f25270 */
[----:B------:R-:W-:Y:S01]  /*10110*/  ISETP.LT.OR P0, PT, R6, 0xa, P0 ;  /* 0x0000000a0600780c */ /* 0x000fe20000701670 */
[----:B------:R-:W4:Y:S01]  /*10120*/  LDL.64 R128, [R1+0x210] ;  /* 0x0002100001807983 */ /* 0x000f220000100a00 */
[----:B------:R-:W-:Y:S02]  /*10130*/  ISETP.NE.AND P6, PT, R32, RZ, PT ;  /* 0x000000ff2000720c */ /* 0x000fe40003fc5270 */
[----:B------:R-:W-:Y:S01]  /*10140*/  FSEL R71, R22, -INF , !P0 ;  /* 0xff80000016477808 */ /* 0x000fe20004000000 */
[----:B------:R-:W4:Y:S01]  /*10150*/  LDL.64 R126, [R1+0x3f8] ;  /* 0x0003f800017e7983 */ /* 0x000f220000100a00 */
[----:B------:R-:W-:-:S02]  /*10160*/  ISETP.NE.AND P0, PT, R34, RZ, PT ;  /* 0x000000ff2200720c */ /* 0x000fc40003f05270 */
[C---:B------:R-:W-:Y:S01]  /*10170*/  ISETP.GT.AND P2, PT, R8.reuse, 0x49, !P2 ;  /* 0x000000490800780c */ /* 0x040fe20005744270 */
[----:B------:R-:W4:Y:S01]  /*10180*/  LDL.64 R124, [R1+0x220] ;  /* 0x00022000017c7983 */ /* 0x000f220000100a00 */
[C---:B------:R-:W-:Y:S02]  /*10190*/  ISETP.GT.AND P0, PT, R8.reuse, 0x10, !P0 ;  /* 0x000000100800780c */ /* 0x040fe40004704270 */
[----:B------:R-:W-:Y:S01]  /*101a0*/  ISETP.GT.AND P3, PT, R8, 0x50, !P3 ;  /* 0x000000500800780c */ /* 0x000fe20005f64270 */
[----:B------:R-:W4:Y:S01]  /*101b0*/  LDL.64 R122, [R1+0x230] ;  /* 0x00023000017a7983 */ /* 0x000f220000100a00 */
[----:B------:R-:W-:Y:S02]  /*101c0*/  ISETP.LT.OR P0, PT, R6, 0x11, P0 ;  /* 0x000000110600780c */ /* 0x000fe40000701670 */
[----:B------:R-:W-:Y:S01]  /*101d0*/  ISETP.GT.AND P4, PT, R8, 0x51, !P4 ;  /* 0x000000510800780c */ /* 0x000fe20006784270 */
[----:B------:R-:W4:Y:S01]  /*101e0*/  LDL.64 R120, [R1+0x240] ;  /* 0x0002400001787983 */ /* 0x000f220000100a00 */
[----:B------:R-:W-:-:S02]  /*101f0*/  FSEL R161, R161, -INF , !P0 ;  /* 0xff800000a1a17808 */ /* 0x000fc40004000000 */
[----:B------:R-:W-:Y:S01]  /*10200*/  ISETP.GT.AND P0, PT, R8, 0x11, !P1 ;  /* 0x000000110800780c */ /* 0x000fe20004f04270 */
[----:B------:R-:W4:Y:S01]  /*10210*/  LDL.64 R118, [R1+0x250] ;  /* 0x0002500001767983 */ /* 0x000f220000100a00 */
[----:B------:R-:W-:Y:S02]  /*10220*/  ISETP.NE.AND P1, PT, R53, RZ, PT ;  /* 0x000000ff3500720c */ /* 0x000fe40003f25270 */
[----:B------:R-:W-:Y:S01]  /*10230*/  ISETP.LT.OR P0, PT, R6, 0x12, P0 ;  /* 0x000000120600780c */ /* 0x000fe20000701670 */
[----:B------:R-:W4:Y:S03]  /*10240*/  LDL.64 R116, [R1+0x260] ;  /* 0x0002600001747983 */ /* 0x000f260000100a00 */
[----:B------:R-:W-:Y:S01]  /*10250*/  FSEL R81, R81, -INF , !P0 ;  /* 0xff80000051517808 */ /* 0x000fe20004000000 */
[----:B------:R-:W4:Y:S01]  /*10260*/  LDL.64 R114, [R1+0x270] ;  /* 0x0002700001727983 */ /* 0x000f220000100a00 */
[----:B------:R-:W-:-:S02]  /*10270*/  ISETP.GT.AND P0, PT, R8, 0x18, !P6 ;  /* 0x000000180800780c */ /* 0x000fc40007704270 */
[----:B------:R-:W-:Y:S01]  /*10280*/  ISETP.NE.AND P6, PT, R12, RZ, PT ;  /* 0x000000ff0c00720c */ /* 0x000fe20003fc5270 */
[----:B------:R-:W4:Y:S01]  /*10290*/  LDL.64 R20, [R1+0x300] ;  /* 0x0003000001147983 */ /* 0x000f220000100a00 */
[----:B------:R-:W-:Y:S02]  /*102a0*/  ISETP.LT.OR P0, PT, R6, 0x19, P0 ;  /* 0x000000190600780c */ /* 0x000fe40000701670 */
[----:B------:R-:W-:Y:S01]  /*102b0*/  ISETP.GT.AND P5, PT, R8, 0x58, !P5 ;  /* 0x000000580800780c */ /* 0x000fe20006fa4270 */
[----:B------:R-:W4:Y:S01]  /*102c0*/  LDL.64 R60, [R1+0x248] ;  /* 0x00024800013c7983 */ /* 0x000f220000100a00 */
[----:B------:R-:W-:Y:S02]  /*102d0*/  FSEL R163, R163, -INF , !P0 ;  /* 0xff800000a3a37808 */ /* 0x000fe40004000000 */
[----:B------:R-:W-:Y:S01]  /*102e0*/  ISETP.NE.AND P0, PT, R36, RZ, PT ;  /* 0x000000ff2400720c */ /* 0x000fe20003f05270 */
[----:B------:R-:W4:Y:S03]  /*102f0*/  LDL.64 R62, [R1+0x258] ;  /* 0x00025800013e7983 */ /* 0x000f260000100a00 */
[----:B------:R-:W-:Y:S01]  /*10300*/  ISETP.GT.AND P0, PT, R8, 0x19, !P0 ;  /* 0x000000190800780c */ /* 0x000fe20004704270 */
[----:B------:R-:W4:Y:S03]  /*10310*/  LDL.64 R64, [R1+0x268] ;  /* 0x0002680001407983 */ /* 0x000f260000100a00 */
[----:B------:R-:W-:Y:S01]  /*10320*/  ISETP.LT.OR P0, PT, R6, 0x1a, P0 ;  /* 0x0000001a0600780c */ /* 0x000fe20000701670 */
[----:B------:R-:W4:Y:S03]  /*10330*/  LDL.64 R68, [R1+0x288] ;  /* 0x0002880001447983 */ /* 0x000f260000100a00 */
[----:B------:R-:W-:Y:S01]  /*10340*/  FSEL R89, R89, -INF , !P0 ;  /* 0xff80000059597808 */ /* 0x000fe20004000000 */
[----:B------:R-:W4:Y:S01]  /*10350*/  LDL.64 R72, [R1+0x2a8] ;  /* 0x0002a80001487983 */ /* 0x000f220000100a00 */
[----:B------:R-:W-:-:S03]  /*10360*/  ISETP.NE.AND P0, PT, R38, RZ, PT ;  /* 0x000000ff2600720c */ /* 0x000fc60003f05270 */
[----:B------:R-:W4:Y:S01]  /*10370*/  LDL.64 R74, [R1+0x2b8] ;  /* 0x0002b800014a7983 */ /* 0x000f220000100a00 */
[----:B------:R-:W-:-:S03]  /*10380*/  ISETP.GT.AND P0, PT, R8, 0x20, !P0 ;  /* 0x000000200800780c */ /* 0x000fc60004704270 */
[----:B------:R-:W4:Y:S01]  /*10390*/  LDL.64 R76, [R1+0x2c8] ;  /* 0x0002c800014c7983 */ /* 0x000f220000100a00 */
[----:B------:R-:W-:-:S03]  /*103a0*/  ISETP.LT.OR P0, PT, R6, 0x21, P0 ;  /* 0x000000210600780c */ /* 0x000fc60000701670 */
        /* <DEDUP_REMOVED lines=24> */
[----:B------:R-:W4:Y:S01]  /*10530*/  LDL R158, [R1+0x28] ;  /* 0x00002800019e7983 */ /* 0x000f220000100800 */
        /* <DEDUP_REMOVED lines=8> */
[----:B------:R-:W-:Y:S01]  /*105c0*/  ISETP.NE.AND P0, PT, R59, RZ, PT ;  /* 0x000000ff3b00720c */ /* 0x000fe20003f05270 */
[----:B------:R-:W4:Y:S03]  /*105d0*/  LDL.64 R50, [R1+0x370] ;  /* 0x0003700001327983 */ /* 0x000f260000100a00 */
[----:B------:R-:W-:-:S04]  /*105e0*/  ISETP.GT.AND P0, PT, R8, 0x38, !P0 ;  /* 0x000000380800780c */ /* 0x000fc80004704270 */
[----:B------:R-:W-:-:S04]  /*105f0*/  ISETP.LT.OR P0, PT, R6, 0x39, P0 ;  /* 0x000000390600780c */ /* 0x000fc80000701670 */
[----:B------:R-:W-:Y:S02]  /*10600*/  FSEL R155, R54, -INF , !P0 ;  /* 0xff800000369b7808 */ /* 0x000fe40004000000 */
[----:B------:R-:W-:Y:S02]  /*10610*/  ISETP.NE.AND P0, PT, R52, RZ, PT ;  /* 0x000000ff3400720c */ /* 0x000fe40003f05270 */
[----:B------:R-:W-:Y:S01]  /*10620*/  ISETP.LT.OR P2, PT, R6, 0x4a, P2 ;  /* 0x0000004a0600780c */ /* 0x000fe20001741670 */
[----:B------:R-:W4:Y:S01]  /*10630*/  LDL.64 R52, [R1+0x3b0] ;  /* 0x0003b00001347983 */ /* 0x000f220000100a00 */
[----:B------:R-:W-:-:S04]  /*10640*/  ISETP.GT.AND P0, PT, R8, 0x39, !P0 ;  /* 0x000000390800780c */ /* 0x000fc80004704270 */
[----:B------:R-:W-:-:S04]  /*10650*/  ISETP.LT.OR P0, PT, R6, 0x3a, P0 ;  /* 0x0000003a0600780c */ /* 0x000fc80000701670 */
[----:B------:R-:W-:Y:S02]  /*10660*/  FSEL R149, R55, -INF , !P0 ;  /* 0xff80000037957808 */ /* 0x000fe40004000000 */
[----:B------:R-:W-:Y:S01]  /*10670*/  ISETP.GT.AND P0, PT, R8, 0x40, !P1 ;  /* 0x000000400800780c */ /* 0x000fe20004f04270 */
[----:B------:R-:W4:Y:S01]  /*10680*/  LDL.64 R54, [R1+0x218] ;  /* 0x0002180001367983 */ /* 0x000f220000100a00 */
[----:B------:R-:W-:Y:S02]  /*10690*/  ISETP.NE.AND P1, PT, R57, RZ, PT ;  /* 0x000000ff3900720c */ /* 0x000fe40003f25270 */
[----:B------:R-:W-:-:S04]  /*106a0*/  ISETP.LT.OR P0, PT, R6, 0x41, P0 ;  /* 0x000000410600780c */ /* 0x000fc80000701670 */
[----:B------:R-:W-:Y:S02]  /*106b0*/  FSEL R135, R58, -INF , !P0 ;  /* 0xff8000003a877808 */ /* 0x000fe40004000000 */
[C---:B------:R-:W-:Y:S01]  /*106c0*/  ISETP.GT.AND P0, PT, R8.reuse, RZ, !P6 ;  /* 0x000000ff0800720c */ /* 0x040fe20007704270 */
[----:B------:R-:W4:Y:S01]  /*106d0*/  LDL.64 R58, [R1+0x238] ;  /* 0x00023800013a7983 */ /* 0x000f220000100a00 */
[----:B------:R-:W-:Y:S02]  /*106e0*/  ISETP.GT.AND P1, PT, R8, 0x48, !P1 ;  /* 0x000000480800780c */ /* 0x000fe40004f24270 */
[C---:B------:R-:W-:Y:S02]  /*106f0*/  ISETP.LT.OR P0, PT, R6.reuse, 0x1, P0 ;  /* 0x000000010600780c */ /* 0x040fe40000701670 */
[----:B------:R-:W-:Y:S02]  /*10700*/  ISETP.LT.OR P3, PT, R6, 0x51, P3 ;  /* 0x000000510600780c */ /* 0x000fe40001f61670 */
[----:B------:R-:W-:-:S02]  /*10710*/  FSEL R57, R3, -INF , !P0 ;  /* 0xff80000003397808 */ /* 0x000fc40004000000 */
[----:B------:R-:W-:Y:S02]  /*10720*/  ISETP.NE.AND P0, PT, R56, RZ, PT ;  /* 0x000000ff3800720c */ /* 0x000fe40003f05270 */
[----:B------:R-:W-:Y:S02]  /*10730*/  FSEL R195, R195, -INF , !P2 ;  /* 0xff800000c3c37808 */ /* 0x000fe40005000000 */
[----:B------:R-:W-:Y:S02]  /*10740*/  ISETP.NE.AND P6, PT, R23, RZ, PT ;  /* 0x000000ff1700720c */ /* 0x000fe40003fc5270 */
[----:B--2---:R-:W-:Y:S01]  /*10750*/  FMNMX.FTZ R3, R15, R102, !PT ;  /* 0x000000660f037209 */ /* 0x004fe20007810000 */
[----:B------:R-:W2:Y:S03]  /*10760*/  LDL.64 R22, [R1+0x310] ;  /* 0x0003100001167983 */ /* 0x000ea60000100a00 */
        /* <DEDUP_REMOVED lines=34> */
[----:B------:R-:W0:Y:S01]  /*10990*/  SHFL.BFLY PT, R3, R4, 0x2, 0x1f ;  /* 0x0c401f0004037f89 */ /* 0x000e2200000e0000 */
[----:B------:R-:W-:-:S04]  /*109a0*/  FMNMX.FTZ R10, R113, R10, !PT ;  /* 0x0000000a710a7209 */ /* 0x000fc80007810000 */
[----:B------:R-:W-:-:S04]  /*109b0*/  FMNMX.FTZ R10, R153, R10, !PT ;  /* 0x0000000a990a7209 */ /* 0x000fc80007810000 */
[----:B------:R-:W-:Y:S02]  /*109c0*/  FMNMX.FTZ R10, R169, R10, !PT ;  /* 0x0000000aa90a7209 */ /* 0x000fe40007810000 */
[----:B------:R-:W-:Y:S02]  /*109d0*/  ISETP.GT.AND P0, PT, R8, 0x41, !P0 ;  /* 0x000000410800780c */ /* 0x000fe40004704270 */
[----:B------:R-:W-:Y:S02]  /*109e0*/  FMNMX.FTZ R10, R155, R10, !PT ;  /* 0x0000000a9b0a7209 */ /* 0x000fe40007810000 */
[C---:B------:R-:W-:Y:S02]  /*109f0*/  ISETP.LT.OR P0, PT, R6.reuse, 0x42, P0 ;  /* 0x000000420600780c */ /* 0x040fe40000701670 */
[----:B------:R-:W-:Y:S02]  /*10a00*/  FMNMX.FTZ R10, R149, R10, !PT ;  /* 0x0000000a950a7209 */ /* 0x000fe40007810000 */
[----:B------:R-:W-:-:S02]  /*10a10*/  ISETP.LT.OR P1, PT, R6, 0x49, P1 ;  /* 0x000000490600780c */ /* 0x000fc40000f21670 */
[----:B------:R-:W-:Y:S02]  /*10a20*/  FSEL R197, R197, -INF , !P0 ;  /* 0xff800000c5c57808 */ /* 0x000fe40004000000 */
[----:B------:R-:W-:Y:S02]  /*10a30*/  FMNMX.FTZ R10, R135, R10, !PT ;  /* 0x0000000a870a7209 */ /* 0x000fe40007810000 */
[----:B0-----:R-:W-:Y:S02]  /*10a40*/  FMNMX.FTZ R3, R4, R3, !PT ;  /* 0x0000000304037209 */ /* 0x001fe40007810000 */
[----:B------:R-:W-:Y:S02]  /*10a50*/  FSEL R171, R171, -INF , !P1 ;  /* 0xff800000abab7808 */ /* 0x000fe40004800000 */
[----:B------:R-:W-:Y:S01]  /*10a60*/  FMNMX.FTZ R10, R197, R10, !PT ;  /* 0x0000000ac50a7209 */ /* 0x000fe20007810000 */
[----:B------:R-:W0:Y:S03]  /*10a70*/  SHFL.BFLY PT, R12, R3, 0x1, 0x1f ;  /* 0x0c201f00030c7f89 */ /* 0x000e2600000e0000 */
[----:B------:R-:W-:-:S02]  /*10a80*/  FMNMX.FTZ R10, R171, R10, !PT ;  /* 0x0000000aab0a7209 */ /* 0x000fc40007810000 */
[----:B------:R-:W-:Y:S02]  /*10a90*/  ISETP.LT.OR P4, PT, R6, 0x52, P4 ;  /* 0x000000520600780c */ /* 0x000fe40002781670 */
[----:B------:R-:W-:Y:S02]  /*10aa0*/  FSEL R177, R66, -INF , !P3 ;  /* 0xff80000042b17808 */ /* 0x000fe40005800000 */
[----:B------:R-:W-:Y:S02]  /*10ab0*/  FMNMX.FTZ R10, R195, R10, !PT ;  /* 0x0000000ac30a7209 */ /* 0x000fe40007810000 */
[----:B------:R-:W-:Y:S02]  /*10ac0*/  ISETP.GT.AND P0, PT, R8, 0x59, !P6 ;  /* 0x000000590800780c */ /* 0x000fe40007704270 */
[----:B------:R-:W-:Y:S01]  /*10ad0*/  ISETP.LT.OR P5, PT, R6, 0x59, P5 ;  /* 0x000000590600780c */ /* 0x000fe20002fa1670 */
[----:B------:R-:W2:Y:S01]  /*10ae0*/  LDL.64 R8, [R1+0x2b0] ;  /* 0x0002b00001087983 */ /* 0x000ea20000100a00 */
[----:B------:R-:W-:-:S02]  /*10af0*/  FSEL R193, R67, -INF , !P4 ;  /* 0xff80000043c17808 */ /* 0x000fc40006000000 */
[----:B------:R-:W-:Y:S01]  /*10b00*/  FMNMX.FTZ R10, R177, R10, !PT ;  /* 0x0000000ab10a7209 */ /* 0x000fe20007810000 */
[----:B------:R-:W2:Y:S01]  /*10b10*/  LDL.64 R66, [R1+0x278] ;  /* 0x0002780001427983 */ /* 0x000ea20000100a00 */
[----:B------:R-:W-:Y:S02]  /*10b20*/  ISETP.LT.OR P0, PT, R6, 0x5a, P0 ;  /* 0x0000005a0600780c */ /* 0x000fe40000701670 */
[----:B------:R-:W-:Y:S02]  /*10b30*/  FSEL R175, R70, -INF , !P5 ;  /* 0xff80000046af7808 */ /* 0x000fe40006800000 */
[----:B------:R-:W-:Y:S02]  /*10b40*/  FMNMX.FTZ R10, R193, R10, !PT ;  /* 0x0000000ac10a7209 */ /* 0x000fe40007810000 */
[----:B------:R-:W-:Y:S02]  /*10b50*/  FSEL R189, R18, -INF , !P0 ;  /* 0xff80000012bd7808 */ /* 0x000fe40004000000 */
[----:B------:R-:W-:-:S02]  /*10b60*/  FMNMX.FTZ R10, R175, R10, !PT ;  /* 0x0000000aaf0a7209 */ /* 0x000fc40007810000 */
[----:B0-----:R-:W-:Y:S02]  /*10b70*/  FMNMX.FTZ R6, R3, R12, !PT ;  /* 0x0000000c03067209 */ /* 0x001fe40007810000 */
[----:B------:R-:W-:Y:S02]  /*10b80*/  FMNMX.FTZ R5, R189, R10, !PT ;  /* 0x0000000abd057209 */ /* 0x000fe40007810000 */
[----:B------:R-:W2:Y:S04]  /*10b90*/  LDL.64 R10, [R1+0x2c0] ;  /* 0x0002c000010a7983 */ /* 0x000ea80000100a00 */
[----:B------:R0:W-:Y:S04]  /*10ba0*/  STL.64 [R1+0x1d0], R4 ;  /* 0x0001d00401007387 */ /* 0x0001e80000100a00 */
[----:B------:R-:W-:Y:S04]  /*10bb0*/  STL [R1+0x1d0], R6 ;  /* 0x0001d00601007387 */ /* 0x000fe80000100800 */
[----:B------:R-:W3:Y:S04]  /*10bc0*/  LDL R44, [R1+0x1d0] ;  /* 0x0001d000012c7983 */ /* 0x000ee80000100800 */
[----:B------:R-:W4:Y:S04]  /*10bd0*/  LDL R160, [R1+0x1d4] ;  /* 0x0001d40001a07983 */ /* 0x000f280000100800 */
[----:B0-----:R-:W2:Y:S01]  /*10be0*/  LDL.64 R4, [R1+0x290] ;  /* 0x0002900001047983 */ /* 0x001ea20000100a00 */
[----:B---3--:R-:W-:Y:S01]  /*10bf0*/  FMUL.FTZ R3, R191, R44 ;  /* 0x0000002cbf037220 */ /* 0x008fe20000410000 */
[----:B------:R-:W-:-:S04]  /*10c00*/  FSETP.NEU.FTZ.AND P0, PT, R44, -INF , PT ;  /* 0xff8000002c00780b */ /* 0x000fc80003f1d000 */
[----:B------:R-:W-:Y:S02]  /*10c10*/  FSEL R42, R3, RZ, P0 ;  /* 0x000000ff032a7208 */ /* 0x000fe40000000000 */
[----:B----4-:R-:W0:Y:S02]  /*10c20*/  SHFL.BFLY PT, R3, R160, 0x2, 0x1f ;  /* 0x0c401f00a0037f89 */ /* 0x010e2400000e0000 */
[----:B0-----:R-:W-:-:S05]  /*10c30*/  FMNMX.FTZ R160, R3, R160, !PT ;  /* 0x000000a003a07209 */ /* 0x001fca0007810000 */
[----:B------:R-:W0:Y:S01]  /*10c40*/  SHFL.BFLY PT, R43, R160, 0x1, 0x1f ;  /* 0x0c201f00a02b7f89 */ /* 0x000e2200000e0000 */
[----:B------:R-:W-:Y:S01]  /*10c50*/  FFMA.FTZ R188, R45, R191, -R42 ;  /* 0x000000bf2dbc7223 */ /* 0x000fe2000001082a */
[----:B------:R-:W-:-:S05]  /*10c60*/  FSEL R45, R44, RZ, P0 ;  /* 0x000000ff2c2d7208 */ /* 0x000fca0000000000 */
[----:B------:R-:W-:Y:S01]  /*10c70*/  FADD.FTZ R45, R102, -R45 ;  /* 0x8000002d662d7221 */ /* 0x000fe20000010000 */
[-CC-:B------:R-:W-:Y:S01]  /*10c80*/  FFMA.FTZ R147, R15, R191.reuse, -R42.reuse ;  /* 0x000000bf0f937223 */ /* 0x180fe2000001082a */
[-CC-:B------:R-:W-:Y:S01]  /*10c90*/  FFMA.FTZ R164, R25, R191.reuse, -R42.reuse ;  /* 0x000000bf19a47223 */ /* 0x180fe2000001082a */
[-CC-:B------:R-:W-:Y:S01]  /*10ca0*/  FFMA.FTZ R166, R27, R191.reuse, -R42.reuse ;  /* 0x000000bf1ba67223 */ /* 0x180fe2000001082a */
[-C--:B------:R-:W-:Y:S01]  /*10cb0*/  FMUL.FTZ R156, R45, R191.reuse ;  /* 0x000000bf2d9c7220 */ /* 0x080fe20000410000 */
[-CC-:B------:R-:W-:Y:S01]  /*10cc0*/  FFMA.FTZ R187, R187, R191.reuse, -R42.reuse ;  /* 0x000000bfbbbb7223 */ /* 0x180fe2000001082a */
[--C-:B------:R-:W-:Y:S01]  /*10cd0*/  FFMA.FTZ R185, R185, R191, -R42.reuse ;  /* 0x000000bfb9b97223 */ /* 0x100fe2000001082a */
[----:B0-----:R-:W-:Y:S01]  /*10ce0*/  FMNMX.FTZ R160, R160, R43, !PT ;  /* 0x0000002ba0a07209 */ /* 0x001fe20007810000 */
[----:B------:R-:W-:Y:S01]  /*10cf0*/  MUFU.EX2 R147, R147 ;  /* 0x0000009300937308 */ /* 0x000fe20000000800 */
[-CC-:B------:R-:W-:Y:S01]  /*10d00*/  FFMA.FTZ R192, R33, R191.reuse, -R42.reuse ;  /* 0x000000bf21c07223 */ /* 0x180fe2000001082a */
[-CC-:B------:R-:W-:Y:S01]  /*10d10*/  FFMA.FTZ R162, R31, R191.reuse, -R42.reuse ;  /* 0x000000bf1fa27223 */ /* 0x180fe2000001082a */
[C---:B------:R-:W-:Y:S01]  /*10d20*/  FSETP.NEU.FTZ.AND P0, PT, R160.reuse, -INF , PT ;  /* 0xff800000a000780b */ /* 0x040fe20003f1d000 */
[CC--:B------:R-:W-:Y:S01]  /*10d30*/  FMUL.FTZ R134, R160.reuse, R191.reuse ;  /* 0x000000bfa0867220 */ /* 0x0c0fe20000410000 */
[-CC-:B------:R-:W-:Y:S01]  /*10d40*/  FFMA.FTZ R183, R37, R191.reuse, -R42.reuse ;  /* 0x000000bf25b77223 */ /* 0x180fe2000001082a */
[-CC-:B------:R-:W-:Y:S01]  /*10d50*/  FFMA.FTZ R181, R181, R191.reuse, -R42.reuse ;  /* 0x000000bfb5b57223 */ /* 0x180fe2000001082a */
[----:B------:R-:W-:Y:S01]  /*10d60*/  FSEL R102, R160, RZ, P0 ;  /* 0x000000ffa0667208 */ /* 0x000fe20000000000 */
[----:B------:R-:W0:Y:S01]  /*10d70*/  MUFU.EX2 R156, R156 ;  /* 0x0000009c009c7308 */ /* 0x000e220000000800 */
[----:B------:R-:W-:Y:S01]  /*10d80*/  FSEL R134, R134, RZ, P0 ;  /* 0x000000ff86867208 */ /* 0x000fe20000000000 */
[-CC-:B------:R-:W-:Y:S01]  /*10d90*/  FFMA.FTZ R190, R41, R191.reuse, -R42.reuse ;  /* 0x000000bf29be7223 */ /* 0x180fe2000001082a */
[-C--:B------:R-:W-:Y:S01]  /*10da0*/  FFMA.FTZ R179, R179, R191.reuse, -R42 ;  /* 0x000000bfb3b37223 */ /* 0x080fe2000001082a */
[----:B------:R-:W-:Y:S01]  /*10db0*/  FADD.FTZ R106, R103, -R102 ;  /* 0x80000066676a7221 */ /* 0x000fe20000010000 */
[-C--:B------:R-:W-:Y:S01]  /*10dc0*/  FFMA.FTZ R152, R35, R191.reuse, -R42 ;  /* 0x000000bf23987223 */ /* 0x080fe2000001082a */
[-CC-:B------:R-:W-:Y:S01]  /*10dd0*/  FFMA.FTZ R176, R57, R191.reuse, -R134.reuse ;  /* 0x000000bf39b07223 */ /* 0x180fe20000010886 */
[-C--:B------:R-:W-:Y:S01]  /*10de0*/  FFMA.FTZ R165, R165, R191.reuse, -R134 ;  /* 0x000000bfa5a57223 */ /* 0x080fe20000010886 */
[----:B------:R-:W-:Y:S01]  /*10df0*/  FMUL.FTZ R151, R191, R106 ;  /* 0x0000006abf977220 */ /* 0x000fe20000410000 */
        /* <DEDUP_REMOVED lines=20> */
[----:B------:R-:W3:Y:S01]  /*10f40*/  LDL.64 R12, [R1+0x280] ;  /* 0x00028000010c7983 */ /* 0x000ee20000100a00 */
[----:B------:R-:W-:-:S03]  /*10f50*/  FFMA.FTZ R167, R167, R191, -R134 ;  /* 0x000000bfa7a77223 */ /* 0x000fc60000010886 */
[----:B------:R-:W4:Y:S01]  /*10f60*/  LDL.64 R6, [R1+0x2a0] ;  /* 0x0002a00001067983 */ /* 0x000f220000100a00 */
[----:B------:R-:W-:Y:S03]  /*10f70*/  MUFU.EX2 R166, R166 ;  /* 0x000000a600a67308 */ /* 0x000fe60000000800 */
[----:B------:R-:W4:Y:S04]  /*10f80*/  LDL.64 R24, [R1+0x2d0] ;  /* 0x0002d00001187983 */ /* 0x000f280000100a00 */
[----:B------:R-:W4:Y:S01]  /*10f90*/  LDL.64 R14, [R1+0x2e0] ;  /* 0x0002e000010e7983 */ /* 0x000f220000100a00 */
[----:B------:R-:W2:Y:S03]  /*10fa0*/  MUFU.EX2 R165, R165 ;  /* 0x000000a500a57308 */ /* 0x000ea60000000800 */
        /* <DEDUP_REMOVED lines=22> */
[----:B------:R-:W-:Y:S01]  /*11110*/  MUFU.EX2 R187, R187 ;  /* 0x000000bb00bb7308 */ /* 0x000fe20000000800 */
[----:B------:R-:W-:Y:S01]  /*11120*/  FFMA.FTZ R142, R169, R191, -R134 ;  /* 0x000000bfa98e7223 */ /* 0x000fe20000010886 */
[----:B0-----:R-:W-:-:S06]  /*11130*/  FFMA.FTZ R169, R156, R132, R147 ;  /* 0x000000849ca97223 */ /* 0x001fcc0000010093 */
[----:B------:R-:W0:Y:S01]  /*11140*/  MUFU.EX2 R167, R167 ;  /* 0x000000a700a77308 */ /* 0x000e220000000800 */
[----:B-1----:R-:W-:Y:S01]  /*11150*/  FFMA.FTZ R132, R133, R151, R176 ;  /* 0x0000009785847223 */ /* 0x002fe200000100b0 */
[----:B------:R-:W-:-:S06]  /*11160*/  FADD.FTZ R169, R164, R169 ;  /* 0x000000a9a4a97221 */ /* 0x000fcc0000010000 */
[----:B------:R-:W1:Y:S08]  /*11170*/  MUFU.EX2 R150, R150 ;  /* 0x0000009600967308 */ /* 0x000e700000000800 */
[----:B------:R-:W1:Y:S01]  /*11180*/  MUFU.EX2 R185, R185 ;  /* 0x000000b900b97308 */ /* 0x000e620000000800 */
[----:B--2---:R-:W-:Y:S01]  /*11190*/  FADD.FTZ R132, R165, R132 ;  /* 0x00000084a5847221 */ /* 0x004fe20000010000 */
[----:B------:R-:W-:-:S03]  /*111a0*/  FADD.FTZ R148, R166, R169 ;  /* 0x000000a9a6947221 */ /* 0x000fc60000010000 */
[----:B0-----:R-:W-:Y:S01]  /*111b0*/  FADD.FTZ R133, R167, R132 ;  /* 0x00000084a7857221 */ /* 0x001fe20000010000 */
[----:B------:R-:W-:Y:S01]  /*111c0*/  FADD.FTZ R148, R187, R148 ;  /* 0x00000094bb947221 */ /* 0x000fe20000010000 */
[-C--:B------:R-:W-:Y:S02]  /*111d0*/  FFMA.FTZ R186, R149, R191.reuse, -R134 ;  /* 0x000000bf95ba7223 */ /* 0x080fe40000010886 */
[----:B-1----:R-:W-:Y:S01]  /*111e0*/  FADD.FTZ R132, R150, R133 ;  /* 0x0000008596847221 */ /* 0x002fe20000010000 */
[----:B------:R-:W-:Y:S02]  /*111f0*/  FADD.FTZ R133, R185, R148 ;  /* 0x00000094b9857221 */ /* 0x000fe40000010000 */
[----:B------:R0:W5:Y:S01]  /*11200*/  LDL.64 R148, [R1+0x1c0] ;  /* 0x0001c00001947983 */ /* 0x0001620000100a00 */
[-CC-:B------:R-:W-:Y:S01]  /*11210*/  FFMA.FTZ R161, R161, R191.reuse, -R134.reuse ;  /* 0x000000bfa1a17223 */ /* 0x180fe20000010886 */
[-CC-:B------:R-:W-:Y:S01]  /*11220*/  FFMA.FTZ R163, R163, R191.reuse, -R134.reuse ;  /* 0x000000bfa3a37223 */ /* 0x180fe20000010886 */
[----:B------:R-:W-:Y:S08]  /*11230*/  MUFU.EX2 R192, R192 ;  /* 0x000000c000c07308 */ /* 0x000ff00000000800 */
[----:B------:R-:W1:Y:S01]  /*11240*/  MUFU.EX2 R161, R161 ;  /* 0x000000a100a17308 */ /* 0x000e620000000800 */
[----:B------:R-:W-:-:S07]  /*11250*/  FFMA.FTZ R157, R157, R191, -R134 ;  /* 0x000000bf9d9d7223 */ /* 0x000fce0000010886 */
[----:B------:R-:W2:Y:S08]  /*11260*/  MUFU.EX2 R144, R144 ;  /* 0x0000009000907308 */ /* 0x000eb00000000800 */
[----:B------:R-:W0:Y:S08]  /*11270*/  MUFU.EX2 R162, R162 ;  /* 0x000000a200a27308 */ /* 0x000e300000000800 */
[----:B------:R-:W0:Y:S01]  /*11280*/  MUFU.EX2 R163, R163 ;  /* 0x000000a300a37308 */ /* 0x000e220000000800 */
[----:B------:R-:W-:Y:S01]  /*11290*/  FFMA.FTZ R184, R135, R191, -R134 ;  /* 0x000000bf87b87223 */ /* 0x000fe20000010886 */
[----:B-1----:R-:W-:-:S06]  /*112a0*/  FADD.FTZ R135, R161, R132 ;  /* 0x00000084a1877221 */ /* 0x002fcc0000010000 */
[----:B------:R-:W1:Y:S08]  /*112b0*/  MUFU.EX2 R183, R183 ;  /* 0x000000b700b77308 */ /* 0x000e700000000800 */
[----:B------:R-:W1:Y:S01]  /*112c0*/  MUFU.EX2 R140, R140 ;  /* 0x0000008c008c7308 */ /* 0x000e620000000800 */
[----:B------:R-:W-:Y:S01]  /*112d0*/  FADD.FTZ R133, R192, R133 ;  /* 0x00000085c0857221 */ /* 0x000fe20000010000 */
[----:B--2---:R-:W-:-:S06]  /*112e0*/  FADD.FTZ R178, R144, R135 ;  /* 0x0000008790b27221 */ /* 0x004fcc0000010000 */
[----:B------:R-:W2:Y:S08]  /*112f0*/  MUFU.EX2 R181, R181 ;  /* 0x000000b500b57308 */ /* 0x000eb00000000800 */
[----:B------:R-:W2:Y:S01]  /*11300*/  MUFU.EX2 R157, R157 ;  /* 0x0000009d009d7308 */ /* 0x000ea20000000800 */
[----:B0-----:R-:W-:Y:S01]  /*11310*/  FADD.FTZ R132, R162, R133 ;  /* 0x00000085a2847221 */ /* 0x001fe20000010000 */
[----:B------:R-:W-:-:S06]  /*11320*/  FADD.FTZ R133, R163, R178 ;  /* 0x000000b2a3857221 */ /* 0x000fcc0000010000 */
[----:B------:R-:W0:Y:S01]  /*11330*/  MUFU.EX2 R190, R190 ;  /* 0x000000be00be7308 */ /* 0x000e220000000800 */
[----:B------:R-:W-:-:S07]  /*11340*/  FFMA.FTZ R153, R153, R191, -R134 ;  /* 0x000000bf99997223 */ /* 0x000fce0000010886 */
[----:B------:R-:W0:Y:S01]  /*11350*/  MUFU.EX2 R138, R138 ;  /* 0x0000008a008a7308 */ /* 0x000e220000000800 */
[----:B-1----:R-:W-:Y:S01]  /*11360*/  FADD.FTZ R132, R183, R132 ;  /* 0x00000084b7847221 */ /* 0x002fe20000010000 */
[----:B------:R-:W-:-:S06]  /*11370*/  FADD.FTZ R178, R140, R133 ;  /* 0x000000858cb27221 */ /* 0x000fcc0000010000 */
[----:B------:R-:W1:Y:S08]  /*11380*/  MUFU.EX2 R179, R179 ;  /* 0x000000b300b37308 */ /* 0x000e700000000800 */
[----:B------:R-:W1:Y:S01]  /*11390*/  MUFU.EX2 R159, R159 ;  /* 0x0000009f009f7308 */ /* 0x000e620000000800 */
[----:B--2---:R-:W-:Y:S01]  /*113a0*/  FADD.FTZ R133, R181, R132 ;  /* 0x00000084b5857221 */ /* 0x004fe20000010000 */
[----:B------:R-:W-:-:S06]  /*113b0*/  FADD.FTZ R135, R157, R178 ;  /* 0x000000b29d877221 */ /* 0x000fcc0000010000 */
[----:B------:R-:W2:Y:S01]  /*113c0*/  MUFU.EX2 R188, R188 ;  /* 0x000000bc00bc7308 */ /* 0x000ea20000000800 */
[----:B------:R-:W-:-:S07]  /*113d0*/  FFMA.FTZ R155, R155, R191, -R134 ;  /* 0x000000bf9b9b7223 */ /* 0x000fce0000010886 */
[----:B------:R-:W2:Y:S01]  /*113e0*/  MUFU.EX2 R146, R146 ;  /* 0x0000009200927308 */ /* 0x000ea20000000800 */
[----:B0-----:R-:W-:Y:S01]  /*113f0*/  FADD.FTZ R132, R190, R133 ;  /* 0x00000085be847221 */ /* 0x001fe20000010000 */
[----:B------:R-:W-:-:S06]  /*11400*/  FADD.FTZ R178, R138, R135 ;  /* 0x000000878ab27221 */ /* 0x000fcc0000010000 */
[----:B------:R-:W0:Y:S08]  /*11410*/  MUFU.EX2 R152, R152 ;  /* 0x0000009800987308 */ /* 0x000e300000000800 */
[----:B------:R-:W0:Y:S01]  /*11420*/  MUFU.EX2 R153, R153 ;  /* 0x0000009900997308 */ /* 0x000e220000000800 */
[----:B-1----:R-:W-:Y:S01]  /*11430*/  FADD.FTZ R133, R179, R132 ;  /* 0x00000084b3857221 */ /* 0x002fe20000010000 */
[----:B------:R-:W-:-:S06]  /*11440*/  FADD.FTZ R135, R159, R178 ;  /* 0x000000b29f877221 */ /* 0x000fcc0000010000 */
[----:B------:R-:W1:Y:S08]  /*11450*/  MUFU.EX2 R145, R145 ;  /* 0x0000009100917308 */ /* 0x000e700000000800 */
[----:B------:R-:W3:Y:S01]  /*11460*/  MUFU.EX2 R142, R142 ;  /* 0x0000008e008e7308 */ /* 0x000ee20000000800 */
[----:B--2---:R-:W-:Y:S01]  /*11470*/  FADD.FTZ R133, R188, R133 ;  /* 0x00000085bc857221 */ /* 0x004fe20000010000 */
[----:B------:R-:W-:-:S06]  /*11480*/  FADD.FTZ R132, R146, R135 ;  /* 0x0000008792847221 */ /* 0x000fcc0000010000 */
[----:B------:R-:W2:Y:S01]  /*11490*/  MUFU.EX2 R154, R154 ;  /* 0x0000009a009a7308 */ /* 0x000ea20000000800 */
[----:B------:R-:W-:-:S07]  /*114a0*/  FFMA.FTZ R169, R197, R191, -R134 ;  /* 0x000000bfc5a97223 */ /* 0x000fce0000010886 */
[----:B------:R-:W2:Y:S01]  /*114b0*/  MUFU.EX2 R155, R155 ;  /* 0x0000009b009b7308 */ /* 0x000ea20000000800 */
[----:B0-----:R-:W-:Y:S01]  /*114c0*/  FADD.FTZ R178, R152, R133 ;  /* 0x0000008598b27221 */ /* 0x001fe20000010000 */
[----:B------:R-:W-:-:S06]  /*114d0*/  FADD.FTZ R133, R153, R132 ;  /* 0x0000008499857221 */ /* 0x000fcc0000010000 */
[----:B------:R-:W0:Y:S01]  /*114e0*/  MUFU.EX2 R143, R143 ;  /* 0x0000008f008f7308 */ /* 0x000e220000000800 */
[----:B------:R-:W-:-:S07]  /*114f0*/  FFMA.FTZ R171, R171, R191, -R134 ;  /* 0x000000bfabab7223 */ /* 0x000fce0000010886 */
[----:B------:R-:W0:Y:S01]  /*11500*/  MUFU.EX2 R186, R186 ;  /* 0x000000ba00ba7308 */ /* 0x000e220000000800 */
[----:B-1----:R-:W-:Y:S01]  /*11510*/  FADD.FTZ R135, R145, R178 ;  /* 0x000000b291877221 */ /* 0x002fe20000010000 */
[----:B---3--:R-:W-:-:S06]  /*11520*/  FADD.FTZ R132, R142, R133 ;  /* 0x000000858e847221 */ /* 0x008fcc0000010000 */
[----:B------:R-:W1:Y:S01]  /*11530*/  MUFU.EX2 R168, R168 ;  /* 0x000000a800a87308 */ /* 0x000e620000000800 */
[----:B------:R-:W-:-:S07]  /*11540*/  FFMA.FTZ R182, R195, R191, -R134 ;  /* 0x000000bfc3b67223 */ /* 0x000fce0000010886 */
        /* <DEDUP_REMOVED lines=20> */
[----:B------:R-:W4:Y:S01]  /*11690*/  MUFU.EX2 R177, R177 ;  /* 0x000000b100b17308 */ /* 0x000f220000000800 */
[----:B0-----:R-:W-:Y:S01]  /*116a0*/  FADD.FTZ R134, R170, R133 ;  /* 0x00000085aa867221 */ /* 0x001fe20000010000 */
[----:B------:R-:W-:-:S06]  /*116b0*/  FADD.FTZ R133, R171, R132 ;  /* 0x00000084ab857221 */ /* 0x000fcc0000010000 */
[----:B------:R-:W0:Y:S08]  /*116c0*/  MUFU.EX2 R137, R137 ;  /* 0x0000008900897308 */ /* 0x000e300000000800 */
[----:B------:R-:W0:Y:S01]  /*116d0*/  MUFU.EX2 R178, R178 ;  /* 0x000000b200b27308 */ /* 0x000e220000000800 */
[----:B-1----:R-:W-:Y:S01]  /*116e0*/  FADD.FTZ R135, R141, R134 ;  /* 0x000000868d877221 */ /* 0x002fe20000010000 */
[----:B---3--:R-:W-:-:S06]  /*116f0*/  FADD.FTZ R132, R182, R133 ;  /* 0x00000085b6847221 */ /* 0x008fcc0000010000 */
[----:B------:R-:W1:Y:S08]  /*11700*/  MUFU.EX2 R3, R3 ;  /* 0x0000000300037308 */ /* 0x000e700000000800 */
[----:B------:R-:W3:Y:S01]  /*11710*/  MUFU.EX2 R175, R175 ;  /* 0x000000af00af7308 */ /* 0x000ee20000000800 */
[----:B--2---:R-:W-:Y:S01]  /*11720*/  FADD.FTZ R134, R136, R135 ;  /* 0x0000008788867221 */ /* 0x004fe20000010000 */
[----:B----4-:R-:W-:-:S06]  /*11730*/  FADD.FTZ R133, R177, R132 ;  /* 0x00000084b1857221 */ /* 0x010fcc0000010000 */
[----:B------:R-:W2:Y:S08]  /*11740*/  MUFU.EX2 R174, R174 ;  /* 0x000000ae00ae7308 */ /* 0x000eb00000000800 */
[----:B------:R-:W4:Y:S01]  /*11750*/  MUFU.EX2 R180, R180 ;  /* 0x000000b400b47308 */ /* 0x000f220000000800 */
[----:B0-----:R-:W-:Y:S01]  /*11760*/  FADD.FTZ R134, R137, R134 ;  /* 0x0000008689867221 */ /* 0x001fe20000010000 */
[----:B------:R-:W-:-:S03]  /*11770*/  FADD.FTZ R132, R178, R133 ;  /* 0x00000085b2847221 */ /* 0x000fc60000010000 */
[----:B-1----:R-:W-:Y:S01]  /*11780*/  FADD.FTZ R133, R3, R134 ;  /* 0x0000008603857221 */ /* 0x002fe20000010000 */
[----:B---3--:R-:W-:Y:S01]  /*11790*/  FADD.FTZ R135, R175, R132 ;  /* 0x00000084af877221 */ /* 0x008fe20000010000 */
[C---:B------:R-:W-:Y:S01]  /*117a0*/  FMUL.FTZ R132, R156.reuse, R172 ;  /* 0x000000ac9c847220 */ /* 0x040fe20000410000 */
[----:B------:R-:W-:Y:S01]  /*117b0*/  FMUL.FTZ R131, R156, R131 ;  /* 0x000000839c837220 */ /* 0x000fe20000410000 */
[----:B--2---:R-:W-:Y:S01]  /*117c0*/  FADD.FTZ R134, R174, R133 ;  /* 0x00000085ae867221 */ /* 0x004fe20000010000 */
[C---:B------:R-:W-:Y:S01]  /*117d0*/  FMUL.FTZ R133, R156.reuse, R173 ;  /* 0x000000ad9c857220 */ /* 0x040fe20000410000 */
[C---:B------:R-:W-:Y:S01]  /*117e0*/  FMUL.FTZ R130, R156.reuse, R130 ;  /* 0x000000829c827220 */ /* 0x040fe20000410000 */
[C---:B------:R-:W-:Y:S01]  /*117f0*/  FMUL.FTZ R129, R156.reuse, R129 ;  /* 0x000000819c817220 */ /* 0x040fe20000410000 */
[C---:B------:R-:W-:Y:S01]  /*11800*/  FMUL.FTZ R127, R151.reuse, R127 ;  /* 0x0000007f977f7220 */ /* 0x040fe20000410000 */
[C---:B------:R-:W-:Y:S01]  /*11810*/  FMUL.FTZ R126, R151.reuse, R126 ;  /* 0x0000007e977e7220 */ /* 0x040fe20000410000 */
[C---:B------:R-:W-:Y:S01]  /*11820*/  FMUL.FTZ R128, R156.reuse, R128 ;  /* 0x000000809c807220 */ /* 0x040fe20000410000 */
[----:B------:R-:W-:Y:S01]  /*11830*/  FMUL.FTZ R125, R156, R125 ;  /* 0x0000007d9c7d7220 */ /* 0x000fe20000410000 */
[----:B----4-:R-:W-:Y:S01]  /*11840*/  FADD.FTZ R135, R180, R135 ;  /* 0x00000087b4877221 */ /* 0x010fe20000010000 */
        /* <DEDUP_REMOVED lines=194> */
[----:B0-----:R-:W-:Y:S02]  /*12470*/  F2FP.F16.F32.PACK_AB R160, R192, R185 ;  /* 0x000000b9c0a0723e */ /* 0x001fe400000000ff */
        /* <DEDUP_REMOVED lines=16> */
[----:B------:R-:W-:Y:S01]  /*12580*/  F2FP.F16.F32.PACK_AB R175, R180, R175 ;  /* 0x000000afb4af723e */ /* 0x000fe200000000ff */
[----:B------:R-:W-:Y:S06]  /*12590*/  @!P1 BRA `(.L_x_11063) ;  /* 0x0000000000049947 */ /* 0x000fec0003800000 */
[----:B------:R-:W-:Y:S01]  /*125a0*/  BPT.TRAP 0x1 ;  /* 0x000000040000795c */ /* 0x000fe20000300000 */
.L_x_11063:
[----:B------:R-:W-:Y:S05]  /*125b0*/  BSYNC B0 ;  /* 0x0000000000007941 */ /* 0x000fea0003800000 */
.L_x_11062:
        /* <DEDUP_REMOVED lines=8> */
.L_x_11065:
[----:B------:R-:W-:Y:S05]  /*12640*/  BSYNC B0 ;  /* 0x0000000000007941 */ /* 0x000fea0003800000 */
.L_x_11064:
[----:B------:R-:W-:Y:S04]  /*12650*/  BSSY B0, `(.L_x_11066) ;  /* 0x0000004000007945 */ /* 0x000fe80003800000 */
[----:B-1----:R-:W-:Y:S05]  /*12660*/  @P0 BRA `(.L_x_11067) ;  /* 0x0000000000080947 */ /* 0x002fea0003800000 */
[----:B------:R-:W1:Y:S02]  /*12670*/  SYNCS.PHASECHK.TRANS64.TRYWAIT P0, [R148+URZ], R149 ;  /* 0x00000095940075a7 */ /* 0x000e64000800017f */
[----:B-1----:R-:W-:Y:S05]  /*12680*/  @!P0 BRA `(.L_x_11068) ;  /* 0x000000a800f88947 */ /* 0x002fea0003800000 */
.L_x_11067:
[----:B------:R-:W-:Y:S05]  /*12690*/  BSYNC B0 ;  /* 0x0000000000007941 */ /* 0x000fea0003800000 */
.L_x_11066:
        /* <DEDUP_REMOVED lines=129> */
[----:B------:R0:W-:Y:S06]  /*12eb0*/  BAR.SYNC.DEFER_BLOCKING R228, 0x100 ;  /* 0x000400e40000751d */ /* 0x0001ec0000010000 */
[----:B------:R-:W4:Y:S04]  /*12ec0*/  LD.E.64 R4, desc[UR36][R16.64+0x80] ;  /* 0x0000802410047980 */ /* 0x000f28000c101b00 */
[----:B--2---:R1:W-:Y:S04]  /*12ed0*/  STL [R1+0x200], R6 ;  /* 0x0002000601007387 */ /* 0x0043e80000100800 */
[----:B---3--:R2:W-:Y:S04]  /*12ee0*/  STL [R1+0x364], R3 ;  /* 0x0003640301007387 */ /* 0x0085e80000100800 */
[----:B-1----:R-:W3:Y:S04]  /*12ef0*/  LDL R6, [R1+0x68] ;  /* 0x0000680001067983 */ /* 0x002ee80000100800 */
[----:B--2---:R-:W2:Y:S04]  /*12f00*/  LDL R3, [R1+0x1c0] ;  /* 0x0001c00001037983 */ /* 0x004ea80000100800 */
        /* <DEDUP_REMOVED lines=126> */
[----:B-1----:R-:W2:Y:S04]  /*136f0*/  LDL.128 R24, [R1+0x200] ;  /* 0x0002000001187983 */ /* 0x002ea80000100c00 */
[----:B----4-:R-:W4:Y:S04]  /*13700*/  LDL.128 R28, [R1+0x210] ;  /* 0x00021000011c7983 */ /* 0x010f280000100c00 */
[----:B0-----:R-:W4:Y:S04]  /*13710*/  LDL.128 R32, [R1+0x220] ;  /* 0x0002200001207983 */ /* 0x001f280000100c00 */
[----:B---3--:R-:W4:Y:S04]  /*13720*/  LDL.128 R36, [R1+0x230] ;  /* 0x0002300001247983 */ /* 0x008f280000100c00 */
[----:B--2---:R-:W4:Y:S04]  /*13730*/  LDL.128 R40, [R1+0x240] ;  /* 0x0002400001287983 */ /* 0x004f280000100c00 */
[----:B------:R-:W4:Y:S04]  /*13740*/  LDL.128 R44, [R1+0x250] ;  /* 0x00025000012c7983 */ /* 0x000f280000100c00 */
        /* <DEDUP_REMOVED lines=25> */
[----:B------:R-:W4:Y:S01]  /*138e0*/  LDL.128 R148, [R1+0x3f0] ;  /* 0x0003f00001947983 */ /* 0x000f220000100c00 */
[----:B------:R-:W-:Y:S01]  /*138f0*/  IMAD R4, R3, 0xc00, R4 ;  /* 0x00000c0003047824 */ /* 0x000fe200078e0204 */
[----:B------:R-:W-:-:S02]  /*13900*/  ISETP.NE.U32.AND P0, PT, R6, RZ, PT ;  /* 0x000000ff0600720c */ /* 0x000fc40003f05070 */
[----:B------:R-:W-:Y:S01]  /*13910*/  R2UR UR7, R5 ;  /* 0x00000000050772ca */ /* 0x000fe200000e0000 */
[----:B------:R-:W-:Y:S01]  /*13920*/  IMAD.MOV.U32 R7, RZ, RZ, R5 ;  /* 0x000000ffff077224 */ /* 0x000fe200078e0005 */
[C---:B------:R-:W-:Y:S01]  /*13930*/  R2UR UR6, R4.reuse ;  /* 0x00000000040672ca */ /* 0x040fe200000e0000 */
[----:B------:R0:W5:Y:S08]  /*13940*/  LDL R3, [R1+0x1c0] ;  /* 0x0001c00001037983 */ /* 0x0001700000100800 */
[----:B------:R-:W-:Y:S01]  /*13950*/  VOTEU.ANY UP0, P0 ;  /* 0x00000000003f7886 */ /* 0x000fe20000000100 */
[----:B------:R-:W-:Y:S01]  /*13960*/  VIADD R6, R4, 0x80 ;  /* 0x0000008004067836 */ /* 0x000fe20000000000 */
[----:B----4-:R-:W-:-:S06]  /*13970*/  WARPGROUP.ARRIVE ;  /* 0x00000000000079c5 */ /* 0x010fcc0000000000 */
        /* <DEDUP_REMOVED lines=494> */
.L_x_11070:
[----:B------:R-:W-:Y:S05]  /*15860*/  BSYNC B0 ;  /* 0x0000000000007941 */ /* 0x000fea0003800000 */
.L_x_11069:
        /* <DEDUP_REMOVED lines=9> */
.L_x_11042:
[----:B------:R-:W-:Y:S05]  /*15900*/  WARPSYNC.ALL ;  /* 0x0000000000007948 */ /* 0x000fea0003800000 */
[----:B------:R-:W2:Y:S04]  /*15910*/  LDL R5, [R1+0x1e0] ;  /* 0x0001e00001057983 */ /* 0x000ea80000100800 */
[----:B------:R-:W3:Y:S04]  /*15920*/  LDL R6, [R1+0x1e4] ;  /* 0x0001e40001067983 */ /* 0x000ee80000100800 */
        /* <DEDUP_REMOVED lines=61> */
[----:B------:R-:W4:Y:S04]  /*15d00*/  LDL R66, [R1+0x1c8] ;  /* 0x0001c80001427983 */ /* 0x000f280000100800 */
[----:B--2---:R-:W2:Y:S02]  /*15d10*/  SHFL.BFLY PT, R0, R5, 0x2, 0x1f ;  /* 0x0c401f0005007f89 */ /* 0x004ea400000e0000 */
[----:B--2---:R-:W-:-:S05]  /*15d20*/  FADD.FTZ R0, R5, R0 ;  /* 0x0000000005007221 */ /* 0x004fca0000010000 */
[----:B------:R-:W0:Y:S02]  /*15d30*/  SHFL.BFLY PT, R3, R0, 0x1, 0x1f ;  /* 0x0c201f0000037f89 */ /* 0x000e2400000e0000 */
[----:B01----:R-:W-:Y:S02]  /*15d40*/  FADD.FTZ R2, R0, R3 ;  /* 0x0000000300027221 */ /* 0x003fe40000010000 */
[----:B------:R-:W2:Y:S04]  /*15d50*/  LDL R0, [R1+0x1c0] ;  /* 0x0001c00001007983 */ /* 0x000ea80000100800 */
[----:B------:R-:W-:Y:S04]  /*15d60*/  STL [R1+0x1e0], R2 ;  /* 0x0001e00201007387 */ /* 0x000fe80000100800 */
[----:B------:R-:W5:Y:S04]  /*15d70*/  LDL R77, [R1+0x1e0] ;  /* 0x0001e000014d7983 */ /* 0x000f680000100800 */
[----:B---3--:R-:W0:Y:S02]  /*15d80*/  SHFL.BFLY PT, R3, R6, 0x2, 0x1f ;  /* 0x0c401f0006037f89 */ /* 0x008e2400000e0000 */
[----:B0-----:R-:W-:-:S02]  /*15d90*/  FADD.FTZ R3, R3, R6 ;  /* 0x0000000603037221 */ /* 0x001fc40000010000 */
[----:B------:R-:W3:Y:S04]  /*15da0*/  LDL.64 R6, [R1+0x3d8] ;  /* 0x0003d80001067983 */ /* 0x000ee80000100a00 */
[----:B------:R-:W0:Y:S02]  /*15db0*/  SHFL.BFLY PT, R4, R3, 0x1, 0x1f ;  /* 0x0c201f0003047f89 */ /* 0x000e2400000e0000 */
[----:B0-----:R-:W-:Y:S02]  /*15dc0*/  FADD.FTZ R70, R3, R4 ;  /* 0x0000000403467221 */ /* 0x001fe40000010000 */
[----:B------:R-:W3:Y:S03]  /*15dd0*/  LDL.64 R2, [R1+0x3c8] ;  /* 0x0003c80001027983 */ /* 0x000ee60000100a00 */
[----:B------:R-:W-:Y:S01]  /*15de0*/  FSETP.NE.FTZ.AND P1, PT, R70, RZ, PT ;  /* 0x000000ff4600720b */ /* 0x000fe20003f35000 */
[----:B------:R-:W3:-:S12]  /*15df0*/  LDL.64 R4, [R1+0x3e8] ;  /* 0x0003e80001047983 */ /* 0x000ed80000100a00 */
[----:B------:R-:W3:Y:S04]  /*15e00*/  @P1 LDL R75, [R1+0x1f0] ;  /* 0x0001f000014b1983 */ /* 0x000ee80000100800 */
[----:B------:R-:W3:Y:S01]  /*15e10*/  @P1 LDL R80, [R1+0x1d4] ;  /* 0x0001d40001501983 */ /* 0x000ee20000100800 */
[----:B------:R-:W-:Y:S02]  /*15e20*/  IMAD.MOV.U32 R72, RZ, RZ, -0x800000 ;  /* 0xff800000ff487424 */ /* 0x000fe400078e00ff */
[----:B------:R-:W-:Y:S02]  /*15e30*/  IMAD.MOV.U32 R71, RZ, RZ, RZ ;  /* 0x000000ffff477224 */ /* 0x000fe400078e00ff */
[----:B------:R-:W-:Y:S01]  /*15e40*/  IMAD.MOV.U32 R78, RZ, RZ, -0x800000 ;  /* 0xff800000ff4e7424 */ /* 0x000fe200078e00ff */
[----:B------:R0:W-:Y:S08]  /*15e50*/  BAR.ARV R227, 0x100 ;  /* 0x000400e30000751d */ /* 0x0001f00000002000 */
[----:B------:R-:W-:Y:S06]  /*15e60*/  BAR.ARV 0x8, 0x180 ;  /* 0x0206000000007b1d */ /* 0x000fec0000002000 */
[----:B-----5:R-:W-:-:S13]  /*15e70*/  FSETP.NE.FTZ.AND P0, PT, R77, RZ, PT ;  /* 0x000000ff4d00720b */ /* 0x020fda0003f15000 */
[----:B------:R-:W5:Y:S04]  /*15e80*/  @P0 LDL R67, [R1+0x1f0] ;  /* 0x0001f00001430983 */ /* 0x000f680000100800 */
[----:B------:R-:W5:Y:S01]  /*15e90*/  @P0 LDL R74, [R1+0x1d0] ;  /* 0x0001d000014a0983 */ /* 0x000f620000100800 */
[----:B------:R-:W1:Y:S08]  /*15ea0*/  @P1 MUFU.LG2 R76, R70 ;  /* 0x00000046004c1308 */ /* 0x000e700000000c00 */
[----:B------:R-:W0:Y:S01]  /*15eb0*/  @P0 MUFU.LG2 R73, R77 ;  /* 0x0000004d00490308 */ /* 0x000e220000000c00 */
[----:B-1----:R-:W-:Y:S01]  /*15ec0*/  @P1 FMUL.FTZ R82, R76, 0.69314718246459960938 ;  /* 0x3f3172184c521820 */ /* 0x002fe20000410000 */
[----:B0-----:R-:W-:-:S06]  /*15ed0*/  @P0 FMUL.FTZ R76, R73, 0.69314718246459960938 ;  /* 0x3f317218494c0820 */ /* 0x001fcc0000410000 */
[----:B------:R-:W0:Y:S01]  /*15ee0*/  @P0 MUFU.RCP R71, R77 ;  /* 0x0000004d00470308 */ /* 0x000e220000001000 */
[----:B----4-:R-:W-:Y:S02]  /*15ef0*/  VIADD R66, R66, 0x1 ;  /* 0x0000000142427836 */ /* 0x010fe40000000000 */
[----:B--2---:R-:W-:Y:S01]  /*15f00*/  VIADD R0, R0, 0x1 ;  /* 0x0000000100007836 */ /* 0x004fe20000000000 */
[----:B------:R1:W-:Y:S04]  /*15f10*/  STL [R1+0x1e4], R70 ;  /* 0x0001e44601007387 */ /* 0x0003e80000100800 */
[----:B------:R1:W-:Y:S04]  /*15f20*/  STL [R1+0x1c8], R66 ;  /* 0x0001c84201007387 */ /* 0x0003e80000100800 */
[----:B------:R1:W-:Y:S01]  /*15f30*/  STL [R1+0x1c0], R0 ;  /* 0x0001c00001007387 */ /* 0x0003e20000100800 */
        /* <DEDUP_REMOVED lines=99> */
[----:B------:R-:W-:Y:S01]  /*16570*/  BSSY B0, `(.L_x_10979) ;  /* 0x000006d000007945 */ /* 0x000fe20003800000 */
[----:B-----5:R-:W-:-:S04]  /*16580*/  @P0 FMUL.FTZ R67, R67, 0.69314718246459960938 ;  /* 0x3f31721843430820 */ /* 0x020fc80000410000 */
[----:B------:R-:W-:Y:S01]  /*16590*/  @P0 FFMA.FTZ R72, R67, R74, R76 ;  /* 0x0000004a43480223 */ /* 0x000fe2000001004c */
[----:B------:R-:W-:-:S06]  /*165a0*/  IMAD.MOV.U32 R67, RZ, RZ, RZ ;  /* 0x000000ffff437224 */ /* 0x000fcc00078e00ff */
[----:B------:R-:W0:Y:S01]  /*165b0*/  @P1 MUFU.RCP R67, R70 ;  /* 0x0000004600431308 */ /* 0x000e220000001000 */
[----:B------:R1:W-:Y:S01]  /*165c0*/  STL [R1+0x1e0], R72 ;  /* 0x0001e04801007387 */ /* 0x0003e20000100800 */
[----:B------:R-:W-:Y:S01]  /*165d0*/  ISETP.NE.AND P1, PT, R0, 0x2, PT ;  /* 0x000000020000780c */ /* 0x000fe20003f25270 */
        /* <DEDUP_REMOVED lines=96> */
[----:B------:R-:W-:Y:S01]  /*16be0*/  PLOP3.LUT P0, PT, PT, PT, PT, 0x8, 0x0 ;  /* 0x000000000000781c */ /* 0x000fe20003f0e170 */
[----:B------:R-:W-:-:S12]  /*16bf0*/  @P1 BRA `(.L_x_11072) ;  /* 0x0000000000101947 */ /* 0x000fd80003800000 */
[----:B-1----:R-:W2:Y:S04]  /*16c00*/  LDL R0, [R1+0x1c4] ;  /* 0x0001c40001007983 */ /* 0x002ea80000100800 */
[----:B------:R0:W-:Y:S01]  /*16c10*/  STL [R1+0x1c0], RZ ;  /* 0x0001c0ff01007387 */ /* 0x0001e20000100800 */
[----:B--2---:R-:W-:-:S05]  /*16c20*/  LOP3.LUT R0, R0, 0x1, RZ, 0x3c, !PT ;  /* 0x0000000100007812 */ /* 0x004fca00078e3cff */
[----:B------:R0:W-:Y:S02]  /*16c30*/  STL [R1+0x1c4], R0 ;  /* 0x0001c40001007387 */ /* 0x0001e40000100800 */
.L_x_11072:
[----:B------:R-:W-:Y:S05]  /*16c40*/  BSYNC B0 ;  /* 0x0000000000007941 */ /* 0x000fea0003800000 */
.L_x_10979:
[----:B------:R-:W-:Y:S05]  /*16c50*/  @P0 BRA `(.L_x_11073) ;  /* 0x0000002400440947 */ /* 0x000fea0003800000 */
[----:B01----:R-:W0:Y:S01]  /*16c60*/  S2R R0, SR_TID.X ;  /* 0x0000000000007919 */ /* 0x003e220000002100 */
[----:B------:R-:W1:Y:S01]  /*16c70*/  S2UR UR5, SR_CgaCtaId ;  /* 0x00000000000579c3 */ /* 0x000e620000008800 */
[----:B------:R-:W-:Y:S01]  /*16c80*/  UMOV UR4, 0x400 ;  /* 0x0000040000047882 */ /* 0x000fe20000000000 */
[----:B------:R-:W-:Y:S01]  /*16c90*/  ULDC UR6, c[0x0][0xa88] ;  /* 0x0002a20000067ab9 */ /* 0x000fe20000000800 */
[----:B------:R-:W2:Y:S05]  /*16ca0*/  S2R R6, SR_CTAID.X ;  /* 0x0000000000067919 */ /* 0x000eaa0000002500 */
[----:B------:R-:W3:Y:S08]  /*16cb0*/  LDC R23, c[0x0][0xbe8] ;  /* 0x0002fa00ff177b82 */ /* 0x000ef00000000800 */
[----:B------:R-:W-:Y:S01]  /*16cc0*/  BAR.SYNC.DEFER_BLOCKING 0x1, 0x100 ;  /* 0x0044000000007b1d */ /* 0x000fe20000010000 */
[----:B------:R-:W-:-:S05]  /*16cd0*/  USHF.R.S32.HI UR10, URZ, 0x1f, UR58 ;  /* 0x0000001f3f0a7899 */ /* 0x000fca000801143a */
[----:B------:R-:W-:Y:S01]  /*16ce0*/  ULDC.64 UR8, c[0x0][0xbd0] ;  /* 0x0002f40000087ab9 */ /* 0x000fe20000000a00 */
[----:B-1----:R-:W-:-:S04]  /*16cf0*/  ULEA UR4, UR5, UR4, 0x18 ;  /* 0x0000000405047291 */ /* 0x002fc8000f8ec03f */
[----:B------:R-:W-:Y:S01]  /*16d00*/  UIADD3 UR4, UR4, 0x22820, URZ ;  /* 0x0002282004047890 */ /* 0x000fe2000fffe03f */
[----:B0-----:R-:W-:-:S03]  /*16d10*/  VIADD R3, R0, 0xffffff80 ;  /* 0xffffff8000037836 */ /* 0x001fc60000000000 */
[----:B------:R-:W-:Y:S01]  /*16d20*/  UPRMT UR4, URZ, 0x654, UR4 ;  /* 0x000006543f047896 */ /* 0x000fe20008000004 */
[----:B---3--:R-:W-:Y:S01]  /*16d30*/  IMAD R18, R23, UR6, RZ ;  /* 0x0000000617127c24 */ /* 0x008fe2000f8e02ff */
[----:B------:R-:W-:-:S04]  /*16d40*/  SHF.R.S32.HI R2, RZ, 0x1f, R3 ;  /* 0x0000001fff027819 */ /* 0x000fc80000011403 */
[----:B------:R-:W-:-:S03]  /*16d50*/  LEA.HI R0, R2, R3, RZ, 0x7 ;  /* 0x0000000302007211 */ /* 0x000fc600078f38ff */
[----:B------:R-:W-:Y:S01]  /*16d60*/  SYNCS.ARRIVE.TRANS64.RED.A1T0 RZ, [UR4], RZ ;  /* 0x000000ffffff79a7 */ /* 0x000fe20008100404 */
[----:B------:R-:W-:-:S05]  /*16d70*/  LOP3.LUT R4, R0, 0xffffff80, RZ, 0xc0, !PT ;  /* 0xffffff8000047812 */ /* 0x000fca00078ec0ff */
[----:B------:R-:W-:-:S05]  /*16d80*/  IMAD.IADD R12, R3, 0x1, -R4 ;  /* 0x00000001030c7824 */ /* 0x000fca00078e0a04 */
[----:B------:R-:W-:Y:S02]  /*16d90*/  SHF.R.S32.HI R7, RZ, 0x1f, R12 ;  /* 0x0000001fff077819 */ /* 0x000fe4000001140c */
[----:B------:R-:W-:Y:S02]  /*16da0*/  LOP3.LUT P0, RZ, R12, 0x3, RZ, 0xc0, !PT ;  /* 0x000000030cff7812 */ /* 0x000fe4000780c0ff */
[CC--:B------:R-:W-:Y:S02]  /*16db0*/  LEA.HI R13, R7.reuse, R12.reuse, RZ, 0x2 ;  /* 0x0000000c070d7211 */ /* 0x0c0fe400078f10ff */
[----:B------:R-:W-:Y:S02]  /*16dc0*/  LEA.HI R7, R7, R12, RZ, 0x5 ;  /* 0x0000000c07077211 */ /* 0x000fe400078f28ff */
[--C-:B------:R-:W-:Y:S02]  /*16dd0*/  SHF.R.S32.HI R4, RZ, 0x2, R13.reuse ;  /* 0x00000002ff047819 */ /* 0x100fe4000001140d */
[----:B------:R-:W-:-:S02]  /*16de0*/  SHF.R.S32.HI R5, RZ, 0x1f, R13 ;  /* 0x0000001fff057819 */ /* 0x000fc4000001140d */
[----:B------:R-:W-:Y:S02]  /*16df0*/  SHF.R.S32.HI R7, RZ, 0x5, R7 ;  /* 0x00000005ff077819 */ /* 0x000fe40000011407 */
[----:B------:R-:W-:Y:S02]  /*16e00*/  LEA.HI R8, R5, R4, RZ, 0x3 ;  /* 0x0000000405087211 */ /* 0x000fe400078f18ff */
[----:B------:R-:W-:Y:S02]  /*16e10*/  SHF.R.S32.HI R5, RZ, 0x7, R0 ;  /* 0x00000007ff057819 */ /* 0x000fe40000011400 */
[----:B------:R-:W-:Y:S02]  /*16e20*/  LOP3.LUT R9, R8, 0xfffffff8, RZ, 0xc0, !PT ;  /* 0xfffffff808097812 */ /* 0x000fe400078ec0ff */
[----:B------:R-:W-:-:S03]  /*16e30*/  LEA.HI R0, R0, R5, RZ, 0x1 ;  /* 0x0000000500007211 */ /* 0x000fc600078f08ff */
[----:B------:R-:W-:Y:S01]  /*16e40*/  IMAD.IADD R4, R4, 0x1, -R9 ;  /* 0x0000000104047824 */ /* 0x000fe200078e0a09 */
[----:B------:R-:W-:-:S05]  /*16e50*/  LOP3.LUT R0, R0, 0x3fffffe, RZ, 0xc0, !PT ;  /* 0x03fffffe00007812 */ /* 0x000fca00078ec0ff */
[----:B------:R-:W-:Y:S02]  /*16e60*/  IMAD.IADD R0, R5, 0x1, -R0 ;  /* 0x0000000105007824 */ /* 0x000fe400078e0a00 */
[----:B------:R-:W-:-:S04]  /*16e70*/  IMAD R5, R7, 0x10, R4 ;  /* 0x0000001007057824 */ /* 0x000fc800078e0204 */
[----:B------:R-:W-:-:S04]  /*16e80*/  IMAD R5, R0, 0x40, R5 ;  /* 0x0000004000057824 */ /* 0x000fc800078e0205 */
[----:B--2---:R-:W-:-:S05]  /*16e90*/  IMAD R9, R6, 0x80, R5 ;  /* 0x0000008006097824 */ /* 0x004fca00078e0205 */
[----:B------:R-:W-:-:S13]  /*16ea0*/  ISETP.GE.OR P1, PT, R9, R18, P0 ;  /* 0x000000120900720c */ /* 0x000fda0000726670 */
[----:B------:R-:W2:Y:S01]  /*16eb0*/  @!P1 LDL R11, [R1+0x1e0] ;  /* 0x0001e000010b9983 */ /* 0x000ea20000100800 */
[----:B------:R-:W-:Y:S01]  /*16ec0*/  ISETP.NE.AND P2, PT, R23, 0x1, PT ;  /* 0x000000011700780c */ /* 0x000fe20003f45270 */
[----:B------:R-:W-:Y:S01]  /*16ed0*/  UIMAD UR6, UR10, UR8, URZ ;  /* 0x000000080a0672a4 */ /* 0x000fe2000f8e023f */
[----:B------:R-:W-:Y:S01]  /*16ee0*/  LEA.HI R0, R2, R3, RZ, 0x2 ;  /* 0x0000000302007211 */ /* 0x000fe200078f10ff */
[----:B------:R-:W-:Y:S01]  /*16ef0*/  UIMAD.WIDE.U32 UR4, UR58, UR8, URZ ;  /* 0x000000083a0472a5 */ /* 0x000fe2000f8e003f */
[----:B------:R-:W-:Y:S01]  /*16f00*/  VIADD R21, R9, 0x8 ;  /* 0x0000000809157836 */ /* 0x000fe20000000000 */
[----:B------:R-:W-:Y:S01]  /*16f10*/  UIMAD UR6, UR58, UR9, UR6 ;  /* 0x000000093a0672a4 */ /* 0x000fe2000f8e0206 */
[----:B------:R-:W-:Y:S01]  /*16f20*/  LOP3.LUT R0, R0, 0xfffffffc, RZ, 0xc0, !PT ;  /* 0xfffffffc00007812 */ /* 0x000fe200078ec0ff */
[----:B------:R-:W-:Y:S01]  /*16f30*/  USHF.R.S32.HI UR12, URZ, 0x1f, UR61 ;  /* 0x0000001f3f0c7899 */ /* 0x000fe2000801143d */
[----:B------:R-:W-:Y:S01]  /*16f40*/  ULDC.64 UR8, c[0x0][0xbd8] ;  /* 0x0002f60000087ab9 */ /* 0x000fe20000000a00 */
[----:B------:R-:W-:-:S02]  /*16f50*/  UIADD3 UR5, UR5, UR6, URZ ;  /* 0x0000000605057290 */ /* 0x000fc4000fffe03f */
[----:B------:R-:W-:Y:S01]  /*16f60*/  IMAD.IADD R0, R3, 0x1, -R0 ;  /* 0x0000000103007824 */ /* 0x000fe200078e0a00 */
[----:B------:R-:W-:Y:S01]  /*16f70*/  UIMAD UR6, UR12, UR8, URZ ;  /* 0x000000080c0672a4 */ /* 0x000fe2000f8e023f */
[----:B------:R-:W0:Y:S01]  /*16f80*/  @P2 LDC R3, c[0x0][0xbec] ;  /* 0x0002fb00ff032b82 */ /* 0x000e220000000800 */
[----:B------:R-:W-:Y:S01]  /*16f90*/  USHF.R.S32.HI UR11, URZ, 0x1f, UR59 ;  /* 0x0000001f3f0b7899 */ /* 0x000fe2000801143b */
[----:B------:R-:W-:Y:S01]  /*16fa0*/  ISETP.GE.OR P0, PT, R21, R18, P0 ;  /* 0x000000121500720c */ /* 0x000fe20000706670 */
[----:B------:R-:W-:Y:S01]  /*16fb0*/  UIMAD UR6, UR61, UR9, UR6 ;  /* 0x000000093d0672a4 */ /* 0x000fe2000f8e0206 */
[----:B------:R-:W-:Y:S01]  /*16fc0*/  LEA.HI R2, R0, R0, RZ, 0x1 ;  /* 0x0000000000027211 */ /* 0x000fe200078f08ff */
[----:B------:R-:W-:-:S03]  /*16fd0*/  UIMAD.WIDE.U32 UR4, UR61, UR8, UR4 ;  /* 0x000000083d0472a5 */ /* 0x000fc6000f8e0004 */
[----:B------:R-:W1:Y:S01]  /*16fe0*/  @P2 LDC R4, c[0x0][0xbf0] ;  /* 0x0002fc00ff042b82 */ /* 0x000e620000000800 */
[----:B------:R-:W-:Y:S01]  /*16ff0*/  LOP3.LUT R7, R2, 0x1ffffffe, RZ, 0xc0, !PT ;  /* 0x1ffffffe02077812 */ /* 0x000fe200078ec0ff */
[----:B------:R-:W-:Y:S01]  /*17000*/  ULDC.64 UR8, c[0x0][0xbe0] ;  /* 0x0002f80000087ab9 */ /* 0x000fe20000000a00 */
[----:B------:R-:W-:Y:S02]  /*17010*/  UIADD3 UR5, UR5, UR6, URZ ;  /* 0x0000000605057290 */ /* 0x000fe4000fffe03f */
[----:B------:R-:W-:Y:S01]  /*17020*/  UIMAD UR7, UR11, UR8, URZ ;  /* 0x000000080b0772a4 */ /* 0x000fe2000f8e023f */
[----:B------:R-:W-:Y:S01]  /*17030*/  IMAD.IADD R0, R0, 0x1, -R7 ;  /* 0x0000000100007824 */ /* 0x000fe200078e0a07 */
[----:B------:R-:W-:Y:S02]  /*17040*/  UIMAD.WIDE.U32 UR4, UR59, UR8, UR4 ;  /* 0x000000083b0472a5 */ /* 0x000fe4000f8e0004 */
[----:B------:R-:W-:Y:S01]  /*17050*/  UIMAD UR7, UR59, UR9, UR7 ;  /* 0x000000093b0772a4 */ /* 0x000fe2000f8e0207 */
[----:B------:R-:W-:-:S02]  /*17060*/  IMAD R0, R0, 0x8, R5 ;  /* 0x0000000800007824 */ /* 0x000fc400078e0205 */
[----:B------:R-:W-:Y:S02]  /*17070*/  ULDC.64 UR8, c[0x0][0xb38] ;  /* 0x0002ce0000087ab9 */ /* 0x000fe40000000a00 */
[----:B------:R-:W-:-:S04]  /*17080*/  IMAD R6, R6, 0x80, R0 ;  /* 0x0000008006067824 */ /* 0x000fc800078e0200 */
[----:B0-----:R-:W-:-:S04]  /*17090*/  @P2 IMAD.HI.U32 R3, R6, R3, RZ ;  /* 0x0000000306032227 */ /* 0x001fc800078e00ff */
[----:B------:R-:W-:Y:S01]  /*170a0*/  IMAD.MOV.U32 R0, RZ, RZ, R6 ;  /* 0x000000ffff007224 */ /* 0x000fe200078e0006 */
[----:B-1----:R-:W-:Y:S01]  /*170b0*/  @P2 SHF.R.U32.HI R0, RZ, R4, R3 ;  /* 0x00000004ff002219 */ /* 0x002fe20000011603 */
[----:B------:R-:W-:-:S03]  /*170c0*/  IMAD.U32 R4, RZ, RZ, UR7 ;  /* 0x00000007ff047e24 */ /* 0x000fc6000f8e00ff */
[--C-:B------:R-:W-:Y:S01]  /*170d0*/  SHF.R.S32.HI R3, RZ, 0x1f, R0.reuse ;  /* 0x0000001fff037819 */ /* 0x100fe20000011400 */
[----:B------:R-:W-:Y:S01]  /*170e0*/  IMAD.MOV R5, RZ, RZ, -R0 ;  /* 0x000000ffff057224 */ /* 0x000fe200078e0a00 */
[----:B------:R-:W-:-:S03]  /*170f0*/  IADD3 R2, P3, R0, UR4, RZ ;  /* 0x0000000400027c10 */ /* 0x000fc6000ff7e0ff */
[----:B------:R-:W-:Y:S01]  /*17100*/  IMAD R5, R23, R5, R6 ;  /* 0x0000000517057224 */ /* 0x000fe200078e0206 */
[----:B------:R-:W-:Y:S01]  /*17110*/  IADD3.X R3, R3, UR5, R4, P3, !PT ;  /* 0x0000000503037c10 */ /* 0x000fe20009ffe404 */
[----:B------:R-:W-:-:S03]  /*17120*/  ULDC.64 UR4, c[0x0][0xbc8] ;  /* 0x0002f20000047ab9 */ /* 0x000fc60000000a00 */
[----:B------:R-:W-:Y:S01]  /*17130*/  SHF.R.S32.HI R0, RZ, 0x1f, R5 ;  /* 0x0000001fff007819 */ /* 0x000fe20000011405 */
[----:B------:R-:W-:-:S04]  /*17140*/  IMAD.WIDE.U32 R2, R5, UR4, R2 ;  /* 0x0000000405027c25 */ /* 0x000fc8000f8e0002 */
[----:B------:R-:W-:-:S04]  /*17150*/  IMAD R0, R0, UR4, RZ ;  /* 0x0000000400007c24 */ /* 0x000fc8000f8e02ff */
[----:B------:R-:W-:Y:S01]  /*17160*/  IMAD R5, R5, UR5, R0 ;  /* 0x0000000505057c24 */ /* 0x000fe2000f8e0200 */
[----:B------:R-:W-:Y:S01]  /*17170*/  ULDC.64 UR4, c[0x0][0xba8] ;  /* 0x0002ea0000047ab9 */ /* 0x000fe20000000a00 */
[----:B------:R-:W0:Y:S01]  /*17180*/  @P2 LDC R0, c[0x0][0xbec] ;  /* 0x0002fb00ff002b82 */ /* 0x000e220000000800 */
[----:B------:R-:W-:Y:S01]  /*17190*/  LEA R8, P3, R2, UR4, 0x2 ;  /* 0x0000000402087c11 */ /* 0x000fe2000f8610ff */
[----:B------:R-:W-:-:S04]  /*171a0*/  IMAD.IADD R3, R3, 0x1, R5 ;  /* 0x0000000103037824 */ /* 0x000fc800078e0205 */
[----:B------:R-:W-:Y:S01]  /*171b0*/  SHFL.IDX PT, R4, R8, RZ, 0x1c1f ;  /* 0x001c1fff08047589 */ /* 0x000fe200000e0000 */
[----:B------:R-:W-:Y:S01]  /*171c0*/  LEA.HI.X R10, R2, UR5, R3, 0x2, P3 ;  /* 0x00000005020a7c11 */ /* 0x000fe200098f1403 */
[----:B------:R-:W-:Y:S01]  /*171d0*/  UIMAD UR6, UR10, UR8, URZ ;  /* 0x000000080a0672a4 */ /* 0x000fe2000f8e023f */
[----:B------:R-:W1:Y:S03]  /*171e0*/  @P2 LDC R2, c[0x0][0xbf0] ;  /* 0x0002fc00ff022b82 */ /* 0x000e660000000800 */
[----:B------:R-:W2:Y:S04]  /*171f0*/  SHFL.IDX PT, R5, R10, RZ, 0x1c1f ;  /* 0x001c1fff0a057589 */ /* 0x000ea800000e0000 */
[----:B--2---:R2:W-:Y:S04]  /*17200*/  @!P1 ST.E desc[UR36][R4.64], R11 ;  /* 0x0000000b04009985 */ /* 0x0045e8000c101924 */
[----:B------:R-:W3:Y:S01]  /*17210*/  @!P0 LDL R7, [R1+0x1e4] ;  /* 0x0001e40001078983 */ /* 0x000ee20000100800 */
[----:B------:R-:W-:Y:S01]  /*17220*/  UIMAD.WIDE.U32 UR4, UR58, UR8, URZ ;  /* 0x000000083a0472a5 */ /* 0x000fe2000f8e003f */
[----:B0-----:R-:W-:Y:S01]  /*17230*/  @P2 IMAD.HI.U32 R3, R6, R0, RZ ;  /* 0x0000000006032227 */ /* 0x001fe200078e00ff */
[----:B------:R-:W-:Y:S01]  /*17240*/  UIMAD UR6, UR58, UR9, UR6 ;  /* 0x000000093a0672a4 */ /* 0x000fe2000f8e0206 */
[----:B------:R-:W-:Y:S01]  /*17250*/  LOP3.LUT R13, R13, 0x7ffffffc, RZ, 0xc0, !PT ;  /* 0x7ffffffc0d0d7812 */ /* 0x000fe200078ec0ff */
[----:B------:R-:W-:Y:S01]  /*17260*/  BSSY B0, `(.L_x_11074) ;  /* 0x0000109000007945 */ /* 0x000fe20003800000 */
[----:B------:R-:W-:Y:S01]  /*17270*/  ULDC.64 UR8, c[0x0][0xb40] ;  /* 0x0002d00000087ab9 */ /* 0x000fe20000000a00 */
[----:B------:R-:W-:Y:S01]  /*17280*/  UIADD3 UR5, UR5, UR6, URZ ;  /* 0x0000000605057290 */ /* 0x000fe2000fffe03f */
[--C-:B--2---:R-:W-:Y:S01]  /*17290*/  IMAD.MOV.U32 R5, RZ, RZ, R6.reuse ;  /* 0x000000ffff057224 */ /* 0x104fe200078e0006 */
[----:B------:R-:W-:Y:S01]  /*172a0*/  UIMAD UR6, UR12, UR8, URZ ;  /* 0x000000080c0672a4 */ /* 0x000fe2000f8e023f */
[----:B-1----:R-:W-:Y:S01]  /*172b0*/  @P2 SHF.R.U32.HI R5, RZ, R2, R3 ;  /* 0x00000002ff052219 */ /* 0x002fe20000011603 */
[----:B------:R-:W-:Y:S01]  /*172c0*/  UIMAD.WIDE.U32 UR4, UR61, UR8, UR4 ;  /* 0x000000083d0472a5 */ /* 0x000fe2000f8e0004 */
[----:B------:R-:W-:Y:S01]  /*172d0*/  IMAD.IADD R13, R12, 0x1, -R13 ;  /* 0x000000010c0d7824 */ /* 0x000fe200078e0a0d */
[----:B------:R-:W-:Y:S01]  /*172e0*/  UIMAD UR6, UR61, UR9, UR6 ;  /* 0x000000093d0672a4 */ /* 0x000fe2000f8e0206 */
[--C-:B------:R-:W-:Y:S01]  /*172f0*/  SHF.R.S32.HI R0, RZ, 0x1f, R5.reuse ;  /* 0x0000001fff007819 */ /* 0x100fe20000011405 */
[----:B------:R-:W-:Y:S01]  /*17300*/  IMAD.MOV R4, RZ, RZ, -R5 ;  /* 0x000000ffff047224 */ /* 0x000fe200078e0a05 */
[----:B------:R-:W-:Y:S01]  /*17310*/  ULDC.64 UR8, c[0x0][0xb48] ;  /* 0x0002d20000087ab9 */ /* 0x000fe20000000a00 */
[----:B------:R-:W-:Y:S01]  /*17320*/  UIADD3 UR5, UR5, UR6, URZ ;  /* 0x0000000605057290 */ /* 0x000fe2000fffe03f */
[----:B------:R-:W-:Y:S01]  /*17330*/  IMAD.SHL.U32 R19, R13, 0x2, RZ ;  /* 0x000000020d137824 */ /* 0x000fe200078e00ff */
[----:B------:R-:W-:Y:S01]  /*17340*/  UIMAD UR6, UR11, UR8, URZ ;  /* 0x000000080b0672a4 */ /* 0x000fe2000f8e023f */
[----:B------:R-:W-:Y:S01]  /*17350*/  IMAD R23, R23, R4, R6 ;  /* 0x0000000417177224 */ /* 0x000fe200078e0206 */
[----:B------:R-:W-:-:S02]  /*17360*/  UIMAD.WIDE.U32 UR4, UR59, UR8, UR4 ;  /* 0x000000083b0472a5 */ /* 0x000fc4000f8e0004 */
[----:B------:R-:W-:-:S04]  /*17370*/  UIMAD UR6, UR59, UR9, UR6 ;  /* 0x000000093b0672a4 */ /* 0x000fc8000f8e0206 */
[----:B------:R-:W-:Y:S01]  /*17380*/  UIADD3 UR6, UR5, UR6, URZ ;  /* 0x0000000605067290 */ /* 0x000fe2000fffe03f */
[----:B------:R-:W-:Y:S02]  /*17390*/  IMAD.U32 R2, RZ, RZ, UR4 ;  /* 0x00000004ff027e24 */ /* 0x000fe4000f8e00ff */
[----:B------:R-:W-:Y:S01]  /*173a0*/  IMAD.U32 R3, RZ, RZ, UR5 ;  /* 0x00000005ff037e24 */ /* 0x000fe2000f8e00ff */
[----:B------:R-:W-:Y:S02]  /*173b0*/  ULDC.64 UR4, c[0x0][0xb30] ;  /* 0x0002cc0000047ab9 */ /* 0x000fe40000000a00 */
[----:B------:R-:W-:Y:S02]  /*173c0*/  IMAD.U32 R3, RZ, RZ, UR6 ;  /* 0x00000006ff037e24 */ /* 0x000fe4000f8e00ff */
[----:B------:R-:W-:Y:S02]  /*173d0*/  IMAD R0, R0, UR4, RZ ;  /* 0x0000000400007c24 */ /* 0x000fe4000f8e02ff */
        /* <DEDUP_REMOVED lines=8> */
[----:B------:R-:W-:Y:S01]  /*17460*/  ULDC.64 UR4, c[0x0][0xb00] ;  /* 0x0002c00000047ab9 */ /* 0x000fe20000000a00 */
[----:B------:R-:W-:Y:S02]  /*17470*/  SHFL.IDX PT, R2, R8, 0x1, 0x1c1f ;  /* 0x003c1f0008027f89 */ /* 0x000fe400000e0000 */
[----:B------:R-:W-:Y:S01]  /*17480*/  IMAD.IADD R3, R23, 0x1, R5 ;  /* 0x0000000117037824 */ /* 0x000fe200078e0205 */
[----:B------:R-:W-:-:S04]  /*17490*/  LEA R20, P1, R22, UR4, 0x2 ;  /* 0x0000000416147c11 */ /* 0x000fc8000f8210ff */
[----:B------:R-:W-:Y:S01]  /*174a0*/  LEA.HI.X R22, R22, UR5, R3, 0x2, P1 ;  /* 0x0000000516167c11 */ /* 0x000fe200088f1403 */
[----:B------:R-:W-:Y:S01]  /*174b0*/  SHFL.IDX PT, R16, R20, RZ, 0x1c1f ;  /* 0x001c1fff14107589 */ /* 0x000fe200000e0000 */
[----:B------:R-:W-:-:S03]  /*174c0*/  ISETP.GE.AND P1, PT, R9, R18, PT ;  /* 0x000000120900720c */ /* 0x000fc60003f26270 */
[----:B------:R-:W3:Y:S04]  /*174d0*/  SHFL.IDX PT, R3, R10, 0x1, 0x1c1f ;  /* 0x003c1f000a037f89 */ /* 0x000ee800000e0000 */
[----:B------:R0:W1:Y:S04]  /*174e0*/  SHFL.IDX PT, R17, R22, RZ, 0x1c1f ;  /* 0x001c1fff16117589 */ /* 0x00006800000e0000 */
[----:B---3--:R0:W-:Y:S02]  /*174f0*/  @!P0 ST.E desc[UR36][R2.64], R7 ;  /* 0x0000000702008985 */ /* 0x0081e4000c101924 */
[----:B-1----:R-:W-:Y:S05]  /*17500*/  @P1 BRA `(.L_x_11075) ;  /* 0x0000000c00781947 */ /* 0x002fea0003800000 */
[----:B------:R-:W-:Y:S02]  /*17510*/  ULDC UR4, c[0x0][0xac8] ;  /* 0x0002b20000047ab9 */ /* 0x000fe40000000800 */
[----:B------:R-:W-:-:S13]  /*17520*/  ISETP.GE.AND P0, PT, R19, UR4, PT ;  /* 0x0000000413007c0c */ /* 0x000fda000bf06270 */
[----:B------:R-:W2:Y:S01]  /*17530*/  @!P0 LDL.64 R12, [R1+0x200] ;  /* 0x00020000010c8983 */ /* 0x000ea20000100a00 */
[C---:B------:R-:W-:Y:S02]  /*17540*/  VIADD R0, R19.reuse, 0x8 ;  /* 0x0000000813007836 */ /* 0x040fe40000000000 */
[----:B0-----:R-:W-:-:S03]  /*17550*/  @!P0 IMAD.WIDE R2, R19, 0x4, R16 ;  /* 0x0000000413028825 */ /* 0x001fc600078e0210 */
[C---:B------:R-:W-:Y:S01]  /*17560*/  ISETP.GE.AND P1, PT, R0.reuse, UR4, PT ;  /* 0x0000000400007c0c */ /* 0x040fe2000bf26270 */
[----:B------:R-:W-:Y:S01]  /*17570*/  VIADD R8, R19, 0x10 ;  /* 0x0000001013087836 */ /* 0x000fe20000000000 */
[----:B--2---:R0:W-:Y:S11]  /*17580*/  @!P0 ST.E.64 desc[UR36][R2.64], R12 ;  /* 0x0000000c02008985 */ /* 0x0041f6000c101b24 */
[----:B------:R-:W2:Y:S01]  /*17590*/  @!P1 LDL.64 R6, [R1+0x210] ;  /* 0x0002100001069983 */ /* 0x000ea20000100a00 */
[----:B------:R-:W-:-:S02]  /*175a0*/  @!P1 LEA.HI R0, R0, R0, RZ, 0x1 ;  /* 0x0000000000009211 */ /* 0x000fc400078f08ff */
[----:B------:R-:W-:Y:S02]  /*175b0*/  ISETP.GE.AND P0, PT, R8, UR4, PT ;  /* 0x0000000408007c0c */ /* 0x000fe4000bf06270 */
[----:B------:R-:W-:-:S05]  /*175c0*/  @!P1 LOP3.LUT R0, R0, 0xfffffffe, RZ, 0xc0, !PT ;  /* 0xfffffffe00009812 */ /* 0x000fca00078ec0ff */
[----:B------:R-:W-:-:S04]  /*175d0*/  @!P1 IMAD.WIDE R4, R0, 0x4, R16 ;  /* 0x0000000400049825 */ /* 0x000fc800078e0210 */
[----:B------:R-:W-:Y:S01]  /*175e0*/  VIADD R0, R19, 0x18 ;  /* 0x0000001813007836 */ /* 0x000fe20000000000 */
[----:B--2---:R1:W-:Y:S04]  /*175f0*/  @!P1 ST.E.64 desc[UR36][R4.64], R6 ;  /* 0x0000000604009985 */ /* 0x0043e8000c101b24 */
[----:B------:R-:W2:Y:S01]  /*17600*/  @!P0 LDL.64 R10, [R1+0x220] ;  /* 0x00022000010a8983 */ /* 0x000ea20000100a00 */
[----:B------:R-:W-:Y:S02]  /*17610*/  @!P0 LEA.HI R8, R8, R8, RZ, 0x1 ;  /* 0x0000000808088211 */ /* 0x000fe400078f08ff */
[----:B------:R-:W-:Y:S02]  /*17620*/  ISETP.GE.AND P1, PT, R0, UR4, PT ;  /* 0x0000000400007c0c */ /* 0x000fe4000bf26270 */
[----:B------:R-:W-:-:S05]  /*17630*/  @!P0 LOP3.LUT R8, R8, 0xfffffffe, RZ, 0xc0, !PT ;  /* 0xfffffffe08088812 */ /* 0x000fca00078ec0ff */
[----:B------:R-:W-:-:S04]  /*17640*/  @!P0 IMAD.WIDE R8, R8, 0x4, R16 ;  /* 0x0000000408088825 */ /* 0x000fc800078e0210 */
[----:B------:R-:W-:Y:S01]  /*17650*/  VIADD R14, R19, 0x20 ;  /* 0x00000020130e7836 */ /* 0x000fe20000000000 */
[----:B--2---:R2:W-:Y:S04]  /*17660*/  @!P0 ST.E.64 desc[UR36][R8.64], R10 ;  /* 0x0000000a08008985 */ /* 0x0045e8000c101b24 */
[----:B0-----:R-:W3:Y:S01]  /*17670*/  @!P1 LDL.64 R12, [R1+0x230] ;  /* 0x00023000010c9983 */ /* 0x001ee20000100a00 */
[----:B------:R-:W-:Y:S02]  /*17680*/  @!P1 LEA.HI R0, R0, R0, RZ, 0x1 ;  /* 0x0000000000009211 */ /* 0x000fe400078f08ff */
[----:B------:R-:W-:Y:S02]  /*17690*/  ISETP.GE.AND P0, PT, R14, UR4, PT ;  /* 0x000000040e007c0c */ /* 0x000fe4000bf06270 */
[----:B------:R-:W-:-:S05]  /*176a0*/  @!P1 LOP3.LUT R0, R0, 0xfffffffe, RZ, 0xc0, !PT ;  /* 0xfffffffe00009812 */ /* 0x000fca00078ec0ff */
[----:B------:R-:W-:-:S04]  /*176b0*/  @!P1 IMAD.WIDE R2, R0, 0x4, R16 ;  /* 0x0000000400029825 */ /* 0x000fc800078e0210 */
[----:B------:R-:W-:Y:S01]  /*176c0*/  VIADD R0, R19, 0x28 ;  /* 0x0000002813007836 */ /* 0x000fe20000000000 */
[----:B---3--:R0:W-:Y:S04]  /*176d0*/  @!P1 ST.E.64 desc[UR36][R2.64], R12 ;  /* 0x0000000c02009985 */ /* 0x0081e8000c101b24 */
[----:B-1----:R-:W3:Y:S01]  /*176e0*/  @!P0 LDL.64 R4, [R1+0x240] ;  /* 0x0002400001048983 */ /* 0x002ee20000100a00 */
[----:B------:R-:W-:Y:S02]  /*176f0*/  @!P0 LEA.HI R14, R14, R14, RZ, 0x1 ;  /* 0x0000000e0e0e8211 */ /* 0x000fe400078f08ff */
[----:B------:R-:W-:Y:S02]  /*17700*/  ISETP.GE.AND P1, PT, R0, UR4, PT ;  /* 0x0000000400007c0c */ /* 0x000fe4000bf26270 */
[----:B------:R-:W-:-:S05]  /*17710*/  @!P0 LOP3.LUT R14, R14, 0xfffffffe, RZ, 0xc0, !PT ;  /* 0xfffffffe0e0e8812 */ /* 0x000fca00078ec0ff */
[----:B------:R-:W-:-:S04]  /*17720*/  @!P0 IMAD.WIDE R14, R14, 0x4, R16 ;  /* 0x000000040e0e8825 */ /* 0x000fc800078e0210 */
[----:B--2---:R-:W-:Y:S01]  /*17730*/  VIADD R8, R19, 0x30 ;  /* 0x0000003013087836 */ /* 0x004fe20000000000 */
[----:B---3--:R1:W-:Y:S04]  /*17740*/  @!P0 ST.E.64 desc[UR36][R14.64], R4 ;  /* 0x000000040e008985 */ /* 0x0083e8000c101b24 */
[----:B------:R-:W2:Y:S01]  /*17750*/  @!P1 LDL.64 R6, [R1+0x250] ;  /* 0x0002500001069983 */ /* 0x000ea20000100a00 */
[----:B------:R-:W-:Y:S02]  /*17760*/  @!P1 LEA.HI R0, R0, R0, RZ, 0x1 ;  /* 0x0000000000009211 */ /* 0x000fe400078f08ff */
[----:B------:R-:W-:Y:S02]  /*17770*/  ISETP.GE.AND P0, PT, R8, UR4, PT ;  /* 0x0000000408007c0c */ /* 0x000fe4000bf06270 */
[----:B------:R-:W-:-:S05]  /*17780*/  @!P1 LOP3.LUT R0, R0, 0xfffffffe, RZ, 0xc0, !PT ;  /* 0xfffffffe00009812 */ /* 0x000fca00078ec0ff */
[----:B0-----:R-:W-:-:S04]  /*17790*/  @!P1 IMAD.WIDE R2, R0, 0x4, R16 ;  /* 0x0000000400029825 */ /* 0x001fc800078e0210 */
        /* <DEDUP_REMOVED lines=9> */
[----:B-1----:R-:W3:Y:S01]  /*17830*/  @!P1 LDL.64 R4, [R1+0x270] ;  /* 0x0002700001049983 */ /* 0x002ee20000100a00 */
[----:B------:R-:W-:Y:S02]  /*17840*/  @!P1 LEA.HI R0, R0, R0, RZ, 0x1 ;  /* 0x0000000000009211 */ /* 0x000fe400078f08ff */
[----:B------:R-:W-:Y:S02]  /*17850*/  ISETP.GE.AND P0, PT, R12, UR4, PT ;  /* 0x000000040c007c0c */ /* 0x000fe4000bf06270 */
[----:B------:R-:W-:-:S05]  /*17860*/  @!P1 LOP3.LUT R0, R0, 0xfffffffe, RZ, 0xc0, !PT ;  /* 0xfffffffe00009812 */ /* 0x000fca00078ec0ff */
[----:B0-----:R-:W-:-:S04]  /*17870*/  @!P1 IMAD.WIDE R2, R0, 0x4, R16 ;  /* 0x0000000400029825 */ /* 0x001fc800078e0210 */
[----:B------:R-:W-:Y:S01]  /*17880*/  VIADD R0, R19, 0x48 ;  /* 0x0000004813007836 */ /* 0x000fe20000000000 */
[----:B---3--:R0:W-:Y:S04]  /*17890*/  @!P1 ST.E.64 desc[UR36][R2.64], R4 ;  /* 0x0000000402009985 */ /* 0x0081e8000c101b24 */
[----:B------:R-:W3:Y:S01]  /*178a0*/  @!P0 LDL.64 R6, [R1+0x280] ;  /* 0x0002800001068983 */ /* 0x000ee20000100a00 */
        /* <DEDUP_REMOVED lines=18> */
[----:B-1----:R-:W-:Y:S01]  /*179d0*/  VIADD R12, R19, 0x60 ;  /* 0x00000060130c7836 */ /* 0x002fe20000000000 */
[----:B--2---:R1:W-:Y:S04]  /*179e0*/  @!P0 ST.E.64 desc[UR36][R10.64], R4 ;  /* 0x000000040a008985 */ /* 0x0043e8000c101b24 */
        /* <DEDUP_REMOVED lines=87> */
[----:B0-----:R-:W-:-:S05]  /*17f60*/  @!P1 LOP3.LUT R3, R0, 0xfffffffe, RZ, 0xc0, !PT ;  /* 0xfffffffe00039812 */ /* 0x001fca00078ec0ff */
[----:B------:R-:W-:-:S04]  /*17f70*/  @!P1 IMAD.WIDE R2, R3, 0x4, R16 ;  /* 0x0000000403029825 */ /* 0x000fc800078e0210 */
[----:B------:R-:W-:Y:S01]  /*17f80*/  VIADD R0, R19, 0xc8 ;  /* 0x000000c813007836 */ /* 0x000fe20000000000 */
[----:B--2---:R0:W-:Y:S04]  /*17f90*/  @!P1 ST.E.64 desc[UR36][R2.64], R6 ;  /* 0x0000000602009985 */ /* 0x0041e8000c101b24 */
[----:B------:R-:W2:Y:S01]  /*17fa0*/  @!P0 LDL.64 R8, [R1+0x380] ;  /* 0x0003800001088983 */ /* 0x000ea20000100a00 */
[----:B------:R-:W-:Y:S02]  /*17fb0*/  @!P0 LEA.HI R12, R12, R12, RZ, 0x1 ;  /* 0x0000000c0c0c8211 */ /* 0x000fe400078f08ff */
[----:B------:R-:W-:Y:S02]  /*17fc0*/  ISETP.GE.AND P1, PT, R0, UR4, PT ;  /* 0x0000000400007c0c */ /* 0x000fe4000bf26270 */
[----:B-1----:R-:W-:-:S05]  /*17fd0*/  @!P0 LOP3.LUT R5, R12, 0xfffffffe, RZ, 0xc0, !PT ;  /* 0xfffffffe0c058812 */ /* 0x002fca00078ec0ff */
[----:B------:R-:W-:-:S04]  /*17fe0*/  @!P0 IMAD.WIDE R4, R5, 0x4, R16 ;  /* 0x0000000405048825 */ /* 0x000fc800078e0210 */
[----:B------:R-:W-:Y:S01]  /*17ff0*/  VIADD R12, R19, 0xd0 ;  /* 0x000000d0130c7836 */ /* 0x000fe20000000000 */
        /* <DEDUP_REMOVED lines=36> */
[----:B------:R-:W3:Y:S01]  /*18240*/  @!P0 LDL.64 R8, [R1+0x3e0] ;  /* 0x0003e00001088983 */ /* 0x000ee20000100a00 */
[----:B------:R-:W-:Y:S02]  /*18250*/  @!P0 LEA.HI R12, R12, R12, RZ, 0x1 ;  /* 0x0000000c0c0c8211 */ /* 0x000fe400078f08ff */
[----:B------:R-:W-:Y:S02]  /*18260*/  ISETP.GE.AND P1, PT, R0, UR4, PT ;  /* 0x0000000400007c0c */ /* 0x000fe4000bf26270 */
[----:B-1----:R-:W-:-:S05]  /*18270*/  @!P0 LOP3.LUT R5, R12, 0xfffffffe, RZ, 0xc0, !PT ;  /* 0xfffffffe0c058812 */ /* 0x002fca00078ec0ff */
[----:B------:R-:W-:-:S05]  /*18280*/  @!P0 IMAD.WIDE R4, R5, 0x4, R16 ;  /* 0x0000000405048825 */ /* 0x000fca00078e0210 */
[----:B---3--:R2:W-:Y:S04]  /*18290*/  @!P0 ST.E.64 desc[UR36][R4.64], R8 ;  /* 0x0000000804008985 */ /* 0x0085e8000c101b24 */
[----:B------:R-:W3:Y:S01]  /*182a0*/  @!P1 LDL.64 R12, [R1+0x3f0] ;  /* 0x0003f000010c9983 */ /* 0x000ee20000100a00 */
[----:B------:R-:W-:-:S04]  /*182b0*/  @!P1 LEA.HI R0, R0, R0, RZ, 0x1 ;  /* 0x0000000000009211 */ /* 0x000fc800078f08ff */
[----:B------:R-:W-:-:S05]  /*182c0*/  @!P1 LOP3.LUT R11, R0, 0xfffffffe, RZ, 0xc0, !PT ;  /* 0xfffffffe000b9812 */ /* 0x000fca00078ec0ff */
[----:B------:R-:W-:-:S05]  /*182d0*/  @!P1 IMAD.WIDE R16, R11, 0x4, R16 ;  /* 0x000000040b109825 */ /* 0x000fca00078e0210 */
[----:B---3--:R2:W-:Y:S02]  /*182e0*/  @!P1 ST.E.64 desc[UR36][R16.64], R12 ;  /* 0x0000000c10009985 */ /* 0x0085e4000c101b24 */
.L_x_11075:
[----:B------:R-:W-:Y:S05]  /*182f0*/  BSYNC B0 ;  /* 0x0000000000007941 */ /* 0x000fea0003800000 */
.L_x_11074:
[----:B------:R-:W-:Y:S01]  /*18300*/  ISETP.GE.AND P0, PT, R21, R18, PT ;  /* 0x000000121500720c */ /* 0x000fe20003f06270 */
[----:B------:R1:W3:Y:S04]  /*18310*/  SHFL.IDX PT, R15, R22, 0x1, 0x1c1f ;  /* 0x003c1f00160f7f89 */ /* 0x0002e800000e0000 */
[----:B------:R1:W4:Y:S08]  /*18320*/  SHFL.IDX PT, R14, R20, 0x1, 0x1c1f ;  /* 0x003c1f00140e7f89 */ /* 0x00033000000e0000 */
[----:B-1----:R-:W-:Y:S05]  /*18330*/  @P0 BRA `(.L_x_10971) ;  /* 0x0000004c004c0947 */ /* 0x002fea0003800000 */
[----:B--2---:R-:W1:Y:S02]  /*18340*/  LDC R17, c[0x0][0xac8] ;  /* 0x0002b200ff117b82 */ /* 0x004e640000000800 */
[----:B-1----:R-:W-:-:S13]  /*18350*/  ISETP.GE.AND P0, PT, R19, R17, PT ;  /* 0x000000111300720c */ /* 0x002fda0003f06270 */
[----:B------:R-:W2:Y:S01]  /*18360*/  @!P0 LDL.64 R12, [R1+0x208] ;  /* 0x00020800010c8983 */ /* 0x000ea20000100a00 */
[C---:B------:R-:W-:Y:S02]  /*18370*/  VIADD R0, R19.reuse, 0x8 ;  /* 0x0000000813007836 */ /* 0x040fe40000000000 */
[----:B0--34-:R-:W-:-:S03]  /*18380*/  @!P0 IMAD.WIDE R2, R19, 0x4, R14 ;  /* 0x0000000413028825 */ /* 0x019fc600078e020e */
[C---:B------:R-:W-:Y:S01]  /*18390*/  ISETP.GE.AND P1, PT, R0.reuse, R17, PT ;  /* 0x000000110000720c */ /* 0x040fe20003f26270 */
[----:B------:R-:W-:Y:S01]  /*183a0*/  VIADD R10, R19, 0x10 ;  /* 0x00000010130a7836 */ /* 0x000fe20000000000 */
[----:B--2---:R0:W-:Y:S11]  /*183b0*/  @!P0 ST.E.64 desc[UR36][R2.64], R12 ;  /* 0x0000000c02008985 */ /* 0x0041f6000c101b24 */
[----:B------:R-:W2:Y:S01]  /*183c0*/  @!P1 LDL.64 R6, [R1+0x218] ;  /* 0x0002180001069983 */ /* 0x000ea20000100a00 */
[----:B------:R-:W-:-:S02]  /*183d0*/  @!P1 LEA.HI R0, R0, R0, RZ, 0x1 ;  /* 0x0000000000009211 */ /* 0x000fc400078f08ff */
[----:B------:R-:W-:Y:S02]  /*183e0*/  ISETP.GE.AND P0, PT, R10, R17, PT ;  /* 0x000000110a00720c */ /* 0x000fe40003f06270 */
[----:B------:R-:W-:-:S05]  /*183f0*/  @!P1 LOP3.LUT R0, R0, 0xfffffffe, RZ, 0xc0, !PT ;  /* 0xfffffffe00009812 */ /* 0x000fca00078ec0ff */
[----:B------:R-:W-:-:S04]  /*18400*/  @!P1 IMAD.WIDE R4, R0, 0x4, R14 ;  /* 0x0000000400049825 */ /* 0x000fc800078e020e */
[----:B------:R-:W-:Y:S01]  /*18410*/  VIADD R0, R19, 0x18 ;  /* 0x0000001813007836 */ /* 0x000fe20000000000 */
[----:B--2---:R1:W-:Y:S04]  /*18420*/  @!P1 ST.E.64 desc[UR36][R4.64], R6 ;  /* 0x0000000604009985 */ /* 0x0043e8000c101b24 */
[----:B------:R-:W2:Y:S01]  /*18430*/  @!P0 LDL.64 R8, [R1+0x228] ;  /* 0x0002280001088983 */ /* 0x000ea20000100a00 */
[----:B------:R-:W-:Y:S02]  /*18440*/  @!P0 LEA.HI R10, R10, R10, RZ, 0x1 ;  /* 0x0000000a0a0a8211 */ /* 0x000fe400078f08ff */
[----:B------:R-:W-:Y:S02]  /*18450*/  ISETP.GE.AND P1, PT, R0, R17, PT ;  /* 0x000000110000720c */ /* 0x000fe40003f26270 */
[----:B0-----:R-:W-:-:S05]  /*18460*/  @!P0 LOP3.LUT R2, R10, 0xfffffffe, RZ, 0xc0, !PT ;  /* 0xfffffffe0a028812 */ /* 0x001fca00078ec0ff */
[----:B------:R-:W-:-:S04]  /*18470*/  @!P0 IMAD.WIDE R2, R2, 0x4, R14 ;  /* 0x0000000402028825 */ /* 0x000fc800078e020e */
[----:B------:R-:W-:Y:S01]  /*18480*/  VIADD R12, R19, 0x20 ;  /* 0x00000020130c7836 */ /* 0x000fe20000000000 */
[----:B--2---:R0:W-:Y:S04]  /*18490*/  @!P0 ST.E.64 desc[UR36][R2.64], R8 ;  /* 0x0000000802008985 */ /* 0x0041e8000c101b24 */
[----:B------:R-:W2:Y:S01]  /*184a0*/  @!P1 LDL.64 R10, [R1+0x238] ;  /* 0x00023800010a9983 */ /* 0x000ea20000100a00 */
[----:B------:R-:W-:Y:S02]  /*184b0*/  @!P1 LEA.HI R0, R0, R0, RZ, 0x1 ;  /* 0x0000000000009211 */ /* 0x000fe400078f08ff */
[----:B------:R-:W-:Y:S02]  /*184c0*/  ISETP.GE.AND P0, PT, R12, R17, PT ;  /* 0x000000110c00720c */ /* 0x000fe40003f06270 */
[----:B------:R-:W-:-:S05]  /*184d0*/  @!P1 LOP3.LUT R0, R0, 0xfffffffe, RZ, 0xc0, !PT ;  /* 0xfffffffe00009812 */ /* 0x000fca00078ec0ff */
[----:B-1----:R-:W-:-:S04]  /*184e0*/  @!P1 IMAD.WIDE R4, R0, 0x4, R14 ;  /* 0x0000000400049825 */ /* 0x002fc800078e020e */
        /* <DEDUP_REMOVED lines=96> */
[----:B-1----:R-:W-:-:S05]  /*18af0*/  @!P1 LOP3.LUT R5, R0, 0xfffffffe, RZ, 0xc0, !PT ;  /* 0xfffffffe00059812 */ /* 0x002fca00078ec0ff */
        /* <DEDUP_REMOVED lines=77> */
[----:B------:R-:W-:-:S06]  /*18fd0*/  @!P0 IMAD.WIDE R2, R3, 0x4, R14 ;  /* 0x0000000403028825 */ /* 0x000fcc00078e020e */
[----:B------:R-:W-:Y:S01]  /*18fe0*/  @!P1 LEA.HI R0, R0, R0, RZ, 0x1 ;  /* 0x0000000000009211 */ /* 0x000fe200078f08ff */
[----:B--2---:R0:W-:Y:S04]  /*18ff0*/  @!P0 ST.E.64 desc[UR36][R2.64], R6 ;  /* 0x0000000602008985 */ /* 0x0041e8000c101b24 */
[----:B------:R-:W2:Y:S01]  /*19000*/  @!P1 LDL.64 R8, [R1+0x3d8] ;  /* 0x0003d80001089983 */ /* 0x000ea20000100a00 */
[----:B------:R-:W-:Y:S01]  /*19010*/  @!P1 LOP3.LUT R13, R0, 0xfffffffe, RZ, 0xc0, !PT ;  /* 0xfffffffe000d9812 */ /* 0x000fe200078ec0ff */
[C---:B------:R-:W-:Y:S01]  /*19020*/  VIADD R0, R19.reuse, 0xf0 ;  /* 0x000000f013007836 */ /* 0x040fe20000000000 */
[----:B------:R-:W-:Y:S01]  /*19030*/  BSSY B0, `(.L_x_11076) ;  /* 0x000000c000007945 */ /* 0x000fe20003800000 */
[----:B------:R-:W-:Y:S02]  /*19040*/  VIADD R19, R19, 0xf8 ;  /* 0x000000f813137836 */ /* 0x000fe40000000000 */
[----:B-1----:R-:W-:Y:S01]  /*19050*/  @!P1 IMAD.WIDE R4, R13, 0x4, R14 ;  /* 0x000000040d049825 */ /* 0x002fe200078e020e */
[----:B------:R-:W-:-:S04]  /*19060*/  ISETP.GE.AND P0, PT, R0, R17, PT ;  /* 0x000000110000720c */ /* 0x000fc80003f06270 */
[----:B--2---:R0:W-:Y:S01]  /*19070*/  @!P1 ST.E.64 desc[UR36][R4.64], R8 ;  /* 0x0000000804009985 */ /* 0x0041e2000c101b24 */
[----:B------:R-:W-:-:S08]  /*19080*/  ISETP.GE.AND P1, PT, R19, R17, PT ;  /* 0x000000111300720c */ /* 0x000fd00003f26270 */
[----:B------:R-:W-:Y:S05]  /*19090*/  @P0 BRA `(.L_x_11077) ;  /* 0x0000000000140947 */ /* 0x000fea0003800000 */
[----:B0-----:R-:W2:Y:S01]  /*190a0*/  LDL.64 R4, [R1+0x3e8] ;  /* 0x0003e80001047983 */ /* 0x001ea20000100a00 */
[----:B------:R-:W-:-:S04]  /*190b0*/  LEA.HI R0, R0, R0, RZ, 0x1 ;  /* 0x0000000000007211 */ /* 0x000fc800078f08ff */
[----:B------:R-:W-:-:S05]  /*190c0*/  LOP3.LUT R3, R0, 0xfffffffe, RZ, 0xc0, !PT ;  /* 0xfffffffe00037812 */ /* 0x000fca00078ec0ff */
[----:B------:R-:W-:-:S05]  /*190d0*/  IMAD.WIDE R2, R3, 0x4, R14 ;  /* 0x0000000403027825 */ /* 0x000fca00078e020e */
[----:B--2---:R1:W-:Y:S02]  /*190e0*/  ST.E.64 desc[UR36][R2.64], R4 ;  /* 0x0000000402007985 */ /* 0x0043e4000c101b24 */
.L_x_11077:
[----:B------:R-:W-:Y:S05]  /*190f0*/  BSYNC B0 ;  /* 0x0000000000007941 */ /* 0x000fea0003800000 */
.L_x_11076:
[----:B------:R-:W-:Y:S05]  /*19100*/  @P1 BRA `(.L_x_10971) ;  /* 0x0000003c00d81947 */ /* 0x000fea0003800000 */
[----:B01----:R-:W2:Y:S01]  /*19110*/  LDL.64 R4, [R1+0x3f8] ;  /* 0x0003f80001047983 */ /* 0x003ea20000100a00 */
[----:B------:R-:W-:-:S04]  /*19120*/  LEA.HI R19, R19, R19, RZ, 0x1 ;  /* 0x0000001313137211 */ /* 0x000fc800078f08ff */
[----:B------:R-:W-:-:S05]  /*19130*/  LOP3.LUT R3, R19, 0xfffffffe, RZ, 0xc0, !PT ;  /* 0xfffffffe13037812 */ /* 0x000fca00078ec0ff */
[----:B------:R-:W-:-:S05]  /*19140*/  IMAD.WIDE R2, R3, 0x4, R14 ;  /* 0x0000000403027825 */ /* 0x000fca00078e020e */
[----:B--2---:R0:W-:Y:S01]  /*19150*/  ST.E.64 desc[UR36][R2.64], R4 ;  /* 0x0000000402007985 */ /* 0x0041e2000c101b24 */
[----:B------:R-:W-:Y:S05]  /*19160*/  BRA `(.L_x_10971) ;  /* 0x0000003c00c07947 */ /* 0x000fea0003800000 */
.L_x_11073:
[----:B01----:R-:W0:Y:S02]  /*19170*/  S2R R0, SR_TID.X ;  /* 0x0000000000007919 */ /* 0x003e240000002100 */
        /* <DEDUP_REMOVED lines=10> */
[----:B------:R-:W-:Y:S01]  /*19220*/  ISETP.NE.AND P0, PT, R4, 0x1, PT ;  /* 0x000000010400780c */ /* 0x000fe20003f05270 */
[----:B------:R-:W-:Y:S01]  /*19230*/  USHF.R.S32.HI UR6, URZ, 0x1f, UR58 ;  /* 0x0000001f3f067899 */ /* 0x000fe2000801143a */
[----:B------:R-:W-:Y:S01]  /*19240*/  IMAD.MOV.U32 R2, RZ, RZ, R0 ;  /* 0x000000ffff027224 */ /* 0x000fe200078e0000 */
[----:B------:R-:W-:Y:S01]  /*19250*/  ULDC.64 UR8, c[0x0][0xbd0] ;  /* 0x0002f40000087ab9 */ /* 0x000fe20000000a00 */
[----:B------:R-:W-:Y:S02]  /*19260*/  USHF.R.S32.HI UR7, URZ, 0x1f, UR61 ;  /* 0x0000001f3f077899 */ /* 0x000fe4000801143d */
[----:B------:R-:W-:Y:S02]  /*19270*/  UIMAD UR6, UR6, UR8, URZ ;  /* 0x00000008060672a4 */ /* 0x000fe4000f8e023f */
[----:B------:R-:W-:Y:S02]  /*19280*/  UIMAD.WIDE.U32 UR4, UR58, UR8, URZ ;  /* 0x000000083a0472a5 */ /* 0x000fe4000f8e003f */
[----:B------:R-:W-:-:S03]  /*19290*/  UIMAD UR6, UR58, UR9, UR6 ;  /* 0x000000093a0672a4 */ /* 0x000fc6000f8e0206 */
[----:B------:R-:W0:Y:S01]  /*192a0*/  @P0 LDC R3, c[0x0][0xbec] ;  /* 0x0002fb00ff030b82 */ /* 0x000e220000000800 */
[----:B------:R-:W-:Y:S01]  /*192b0*/  ULDC.64 UR8, c[0x0][0xbd8] ;  /* 0x0002f60000087ab9 */ /* 0x000fe20000000a00 */
[----:B------:R-:W-:Y:S02]  /*192c0*/  UIADD3 UR5, UR5, UR6, URZ ;  /* 0x0000000605057290 */ /* 0x000fe4000fffe03f */
[----:B------:R-:W-:Y:S02]  /*192d0*/  UIMAD UR7, UR7, UR8, URZ ;  /* 0x00000008070772a4 */ /* 0x000fe4000f8e023f */
[----:B------:R-:W-:Y:S02]  /*192e0*/  USHF.R.S32.HI UR6, URZ, 0x1f, UR59 ;  /* 0x0000001f3f067899 */ /* 0x000fe4000801143b */
[----:B------:R-:W1:Y:S01]  /*192f0*/  @P0 LDC R6, c[0x0][0xbf0] ;  /* 0x0002fc00ff060b82 */ /* 0x000e620000000800 */
[----:B------:R-:W-:Y:S02]  /*19300*/  UIMAD UR7, UR61, UR9, UR7 ;  /* 0x000000093d0772a4 */ /* 0x000fe4000f8e0207 */
[----:B------:R-:W-:-:S03]  /*19310*/  UIMAD.WIDE.U32 UR4, UR61, UR8, UR4 ;  /* 0x000000083d0472a5 */ /* 0x000fc6000f8e0004 */
[----:B------:R-:W-:Y:S01]  /*19320*/  ULDC.64 UR8, c[0x0][0xbe0] ;  /* 0x0002f80000087ab9 */ /* 0x000fe20000000a00 */
[----:B------:R-:W-:Y:S02]  /*19330*/  UIADD3 UR5, UR7, UR5, URZ ;  /* 0x0000000507057290 */ /* 0x000fe4000fffe03f */
[----:B------:R-:W-:Y:S02]  /*19340*/  UIMAD UR6, UR6, UR8, URZ ;  /* 0x00000008060672a4 */ /* 0x000fe4000f8e023f */
[----:B------:R-:W-:Y:S02]  /*19350*/  UIMAD.WIDE.U32 UR4, UR59, UR8, UR4 ;  /* 0x000000083b0472a5 */ /* 0x000fe4000f8e0004 */
[----:B------:R-:W-:Y:S01]  /*19360*/  UIMAD UR6, UR59, UR9, UR6 ;  /* 0x000000093b0672a4 */ /* 0x000fe2000f8e0206 */
[----:B0-----:R-:W-:-:S05]  /*19370*/  @P0 IMAD.HI.U32 R3, R0, R3, RZ ;  /* 0x0000000300030227 */ /* 0x001fca00078e00ff */
[----:B-1----:R-:W-:-:S04]  /*19380*/  @P0 SHF.R.U32.HI R2, RZ, R6, R3 ;  /* 0x00000006ff020219 */ /* 0x002fc80000011603 */
[--C-:B------:R-:W-:Y:S01]  /*19390*/  SHF.R.S32.HI R3, RZ, 0x1f, R2.reuse ;  /* 0x0000001fff037819 */ /* 0x100fe20000011402 */
[----:B------:R-:W-:Y:S01]  /*193a0*/  IMAD.MOV R5, RZ, RZ, -R2 ;  /* 0x000000ffff057224 */ /* 0x000fe200078e0a02 */
[----:B------:R-:W-:-:S03]  /*193b0*/  IADD3 R2, P0, R2, UR4, RZ ;  /* 0x0000000402027c10 */ /* 0x000fc6000ff1e0ff */
[----:B------:R-:W-:Y:S02]  /*193c0*/  IMAD R5, R4, R5, R0 ;  /* 0x0000000504057224 */ /* 0x000fe400078e0200 */
[----:B------:R-:W-:Y:S01]  /*193d0*/  IMAD.U32 R4, RZ, RZ, UR6 ;  /* 0x00000006ff047e24 */ /* 0x000fe2000f8e00ff */
[----:B------:R-:W-:Y:S02]  /*193e0*/  ULDC.64 UR6, c[0x0][0xbc8] ;  /* 0x0002f20000067ab9 */ /* 0x000fe40000000a00 */
[----:B------:R-:W-:Y:S02]  /*193f0*/  SHF.R.S32.HI R0, RZ, 0x1f, R5 ;  /* 0x0000001fff007819 */ /* 0x000fe40000011405 */
[----:B------:R-:W-:Y:S01]  /*19400*/  IADD3.X R3, R3, UR5, R4, P0, !PT ;  /* 0x0000000503037c10 */ /* 0x000fe200087fe404 */
[----:B------:R-:W-:Y:S02]  /*19410*/  ULDC.64 UR4, c[0x0][0xba8] ;  /* 0x0002ea0000047ab9 */ /* 0x000fe40000000a00 */
[----:B------:R-:W-:-:S02]  /*19420*/  IMAD R0, R0, UR6, RZ ;  /* 0x0000000600007c24 */ /* 0x000fc4000f8e02ff */
[----:B------:R-:W-:-:S04]  /*19430*/  IMAD.WIDE.U32 R2, R5, UR6, R2 ;  /* 0x0000000605027c25 */ /* 0x000fc8000f8e0002 */
[----:B------:R-:W-:Y:S01]  /*19440*/  IMAD R7, R5, UR7, R0 ;  /* 0x0000000705077c24 */ /* 0x000fe2000f8e0200 */
[----:B------:R-:W-:-:S03]  /*19450*/  LEA R4, P0, R2, UR4, 0x2 ;  /* 0x0000000402047c11 */ /* 0x000fc6000f8010ff */
[----:B------:R-:W-:-:S05]  /*19460*/  IMAD.IADD R3, R3, 0x1, R7 ;  /* 0x0000000103037824 */ /* 0x000fca00078e0207 */
[----:B------:R-:W-:Y:S01]  /*19470*/  LEA.HI.X R5, R2, UR5, R3, 0x2, P0 ;  /* 0x0000000502057c11 */ /* 0x000fe200080f1403 */
[----:B------:R-:W-:-:S05]  /*19480*/  IMAD.MOV.U32 R3, RZ, RZ, -0x800000 ;  /* 0xff800000ff037424 */ /* 0x000fca00078e00ff */
[----:B------:R0:W-:Y:S01]  /*19490*/  STG.E desc[UR36][R4.64], R3 ;  /* 0x0000000304007986 */ /* 0x0001e2000c101924 */
[----:B------:R-:W-:Y:S05]  /*194a0*/  BRA `(.L_x_10971) ;  /* 0x0000003800f07947 */ /* 0x000fea0003800000 */
.L_x_10969:
        /* <DEDUP_REMOVED lines=18> */
.L_x_11078:
[----:B------:R-:W-:Y:S01]  /*195d0*/  ULDC UR7, c[0x0][0xc50] ;  /* 0x0003140000077ab9 */ /* 0x000fe20000000800 */
[----:B------:R-:W-:Y:S01]  /*195e0*/  UMOV UR39, UR6 ;  /* 0x0000000600277c82 */ /* 0x000fe20008000000 */
[----:B------:R-:W-:-:S11]  /*195f0*/  UISETP.NE.AND UP0, UPT, UR7, 0x1, UPT ;  /* 0x000000010700788c */ /* 0x000fd6000bf05270 */
[----:B------:R-:W-:Y:S01]  /*19600*/  @UP0 ULDC UR4, c[0x0][0xc54] ;  /* 0x0003150000040ab9 */ /* 0x000fe20000000800 */
[----:B------:R-:W-:Y:S01]  /*19610*/  @UP0 ULDC UR8, c[0x0][0xc58] ;  /* 0x0003160000080ab9 */ /* 0x000fe20000000800 */
[----:B------:R-:W-:-:S04]  /*19620*/  UIMAD.WIDE.U32 UR4, UR6, UR4, URZ ;  /* 0x00000004060472a5 */ /* 0x000fc8000f8e003f */
[----:B------:R-:W-:-:S12]  /*19630*/  @UP0 USHF.R.U32.HI UR39, URZ, UR8, UR5 ;  /* 0x000000083f270299 */ /* 0x000fd80008011605 */
.L_x_11079:
        /* <DEDUP_REMOVED lines=53> */
.L_x_11082:
[----:B------:R-:W-:-:S11]  /*19990*/  UISETP.NE.AND UP0, UPT, UR5, 0x1, UPT ;  /* 0x000000010500788c */ /* 0x000fd6000bf05270 */
[----:B------:R-:W-:Y:S02]  /*199a0*/  @UP0 ULDC.64 UR12, c[0x0][0x9e8] ;  /* 0x00027a00000c0ab9 */ /* 0x000fe40000000a00 */
[----:B------:R-:W-:-:S04]  /*199b0*/  UIMAD.WIDE.U32 UR6, UR8, UR12, URZ ;  /* 0x0000000c080672a5 */ /* 0x000fc8000f8e003f */
[----:B------:R-:W-:-:S12]  /*199c0*/  @UP0 USHF.R.U32.HI UR8, URZ, UR13, UR7 ;  /* 0x0000000d3f080299 */ /* 0x000fd80008011607 */
.L_x_11083:
[----:B------:R-:W-:-:S04]  /*199d0*/  UIMAD UR8, UR8, UR5, UR5 ;  /* 0x00000005080872a4 */ /* 0x000fc8000f8e0205 */
[----:B------:R-:W-:-:S04]  /*199e0*/  UISETP.LT.AND UP0, UPT, UR4, UR8, UPT ;  /* 0x000000080400728c */ /* 0x000fc8000bf01270 */
[----:B------:R-:W-:-:S12]  /*199f0*/  USEL UR4, UR4, UR8, UP0 ;  /* 0x0000000804047287 */ /* 0x000fd80008000000 */
.L_x_11081:
        /* <DEDUP_REMOVED lines=26> */
.L_x_11085:
[----:B------:R-:W-:-:S11]  /*19ba0*/  UISETP.NE.AND UP0, UPT, UR5, 0x1, UPT ;  /* 0x000000010500788c */ /* 0x000fd6000bf05270 */
[----:B------:R-:W-:Y:S02]  /*19bb0*/  @UP0 ULDC.64 UR10, c[0x0][0x9e8] ;  /* 0x00027a00000a0ab9 */ /* 0x000fe40000000a00 */
[----:B------:R-:W-:-:S04]  /*19bc0*/  UIMAD.WIDE.U32 UR6, UR4, UR10, URZ ;  /* 0x0000000a040672a5 */ /* 0x000fc8000f8e003f */
[----:B------:R-:W-:-:S12]  /*19bd0*/  @UP0 USHF.R.U32.HI UR4, URZ, UR11, UR7 ;  /* 0x0000000b3f040299 */ /* 0x000fd80008011607 */
.L_x_11086:
[----:B------:R-:W-:-:S04]  /*19be0*/  UIMAD UR4, UR4, UR5, URZ ;  /* 0x00000005040472a4 */ /* 0x000fc8000f8e023f */
[----:B------:R-:W-:-:S04]  /*19bf0*/  UISETP.LT.AND UP0, UPT, UR8, UR4, UPT ;  /* 0x000000040800728c */ /* 0x000fc8000bf01270 */
[----:B------:R-:W-:-:S12]  /*19c00*/  USEL UR8, UR8, UR4, !UP0 ;  /* 0x0000000408087287 */ /* 0x000fd8000c000000 */
.L_x_11084:
        /* <DEDUP_REMOVED lines=44> */
.L_x_11087:
        /* <DEDUP_REMOVED lines=32> */
.L_x_11088:
        /* <DEDUP_REMOVED lines=20> */
.L_x_11090:
        /* <DEDUP_REMOVED lines=15> */
.L_x_11089:
[----:B------:R-:W0:Y:S01]  /*1a300*/  LDC.64 R2, c[0x0][0x9f8] ;  /* 0x00027e00ff027b82 */ /* 0x000e220000000a00 */
[----:B------:R-:W-:-:S07]  /*1a310*/  IMAD.MOV.U32 R30, RZ, RZ, R31 ;  /* 0x000000ffff1e7224 */ /* 0x000fce00078e001f */
[----:B------:R-:W1:Y:S01]  /*1a320*/  LDC R37, c[0x0][0x430] ;  /* 0x00010c00ff257b82 */ /* 0x000e620000000800 */
[C---:B------:R-:W-:Y:S01]  /*1a330*/  IMAD.SHL.U32 R36, R29.reuse, 0x10, RZ ;  /* 0x000000101d247824 */ /* 0x040fe200078e00ff */
[C---:B------:R-:W-:Y:S01]  /*1a340*/  LOP3.LUT R7, R29.reuse, 0x7f, RZ, 0xc0, !PT ;  /* 0x0000007f1d077812 */ /* 0x040fe200078ec0ff */
[----:B------:R-:W-:Y:S01]  /*1a350*/  VIADD R0, R24, 0xffffffff ;  /* 0xffffffff18007836 */ /* 0x000fe20000000000 */
        /* <DEDUP_REMOVED lines=15> */
[----:B-----5:R-:W-:Y:S01]  /*1a450*/  IMAD.IADD R10, R10, 0x1, R25 ;  /* 0x000000010a0a7824 */ /* 0x020fe200078e0219 */
[----:B------:R-:W-:Y:S02]  /*1a460*/  @P1 LOP3.LUT R16, R16, 0x40, RZ, 0xfc, !PT ;  /* 0x0000004010101812 */ /* 0x000fe400078efcff */
[----:B------:R-:W-:Y:S01]  /*1a470*/  ISETP.GT.U32.OR P0, PT, R32, 0x5f, P0 ;  /* 0x0000005f2000780c */ /* 0x000fe20000704470 */
[----:B------:R-:W-:-:S03]  /*1a480*/  IMAD.MOV.U32 R17, RZ, RZ, R10 ;  /* 0x000000ffff117224 */ /* 0x000fc600078e000a */
[----:B------:R-:W1:Y:S09]  /*1a490*/  @P1 LDC R11, c[0x0][0x438] ;  /* 0x00010e00ff0b1b82 */ /* 0x000e720000000800 */
        /* <DEDUP_REMOVED lines=18> */
[C---:B------:R-:W-:Y:S02]  /*1a5c0*/  LOP3.LUT R3, R23.reuse, 0xc0, RZ, 0xfc, !PT ;  /* 0x000000c017037812 */ /* 0x040fe400078efcff */
        /* <DEDUP_REMOVED lines=13> */
.L_x_11132:
[----:B------:R-:W-:Y:S01]  /*1a6a0*/  ULOP3.LUT UR4, UR60, 0x2, URZ, 0xfc, !UPT ;  /* 0x000000023c047892 */ /* 0x000fe2000f8efc3f */
[--C-:B-----5:R-:W-:Y:S02]  /*1a6b0*/  @!P0 SHF.R.S32.HI R3, RZ, 0x1f, R4.reuse ;  /* 0x0000001fff038819 */ /* 0x120fe40000011404 */
[----:B------:R-:W-:Y:S02]  /*1a6c0*/  CS2R R18, SRZ ;  /* 0x0000000000127805 */ /* 0x000fe4000001ff00 */
[----:B------:R-:W-:Y:S01]  /*1a6d0*/  LOP3.LUT R16, R16, 0xffffffdf, RZ, 0xc0, !PT ;  /* 0xffffffdf10107812 */ /* 0x000fe200078ec0ff */
[----:B------:R-:W-:Y:S01]  /*1a6e0*/  @!P0 IMAD.MOV.U32 R18, RZ, RZ, R4 ;  /* 0x000000ffff128224 */ /* 0x000fe200078e0004 */
[----:B------:R-:W-:Y:S01]  /*1a6f0*/  SEL R27, RZ, 0x1, P2 ;  /* 0x00000001ff1b7807 */ /* 0x000fe20001000000 */
[----:B------:R-:W-:Y:S01]  /*1a700*/  IMAD.U32 R34, RZ, RZ, UR4 ;  /* 0x00000004ff227e24 */ /* 0x000fe2000f8e00ff */
[----:B------:R-:W-:Y:S01]  /*1a710*/  LOP3.LUT R16, R16, 0xffffff7f, RZ, 0xc0, !PT ;  /* 0xffffff7f10107812 */ /* 0x000fe200078ec0ff */
[----:B------:R-:W-:Y:S01]  /*1a720*/  @!P0 IMAD.MOV.U32 R19, RZ, RZ, R3 ;  /* 0x000000ffff138224 */ /* 0x000fe200078e0003 */
[----:B------:R-:W-:Y:S01]  /*1a730*/  ISETP.GT.U32.AND P0, PT, R32, 0x5f, PT ;  /* 0x0000005f2000780c */ /* 0x000fe20003f04070 */
[----:B------:R-:W-:Y:S01]  /*1a740*/  IMAD.U32 R28, RZ, RZ, UR39 ;  /* 0x00000027ff1c7e24 */ /* 0x000fe2000f8e00ff */
[----:B------:R-:W-:Y:S01]  /*1a750*/  ISETP.NE.AND P1, PT, R34, 0x3, PT ;  /* 0x000000032200780c */ /* 0x000fe20003f25270 */
[----:B------:R-:W-:-:S03]  /*1a760*/  IMAD.MOV R17, RZ, RZ, -R17 ;  /* 0x000000ffff117224 */ /* 0x000fc600078e0a11 */
[----:B------:R-:W-:Y:S01]  /*1a770*/  SHF.R.S32.HI R28, RZ, 0x1f, R28 ;  /* 0x0000001fff1c7819 */ /* 0x000fe2000001141c */
[----:B------:R-:W-:-:S06]  /*1a780*/  IMAD R17, R37, R17, R10 ;  /* 0x0000001125117224 */ /* 0x000fcc00078e020a */
[----:B------:R-:W-:-:S04]  /*1a790*/  @P0 LOP3.LUT R16, R16, 0x80, RZ, 0xfc, !PT ;  /* 0x0000008010100812 */ /* 0x000fc800078efcff */
[----:B------:R-:W-:Y:S01]  /*1a7a0*/  @P1 LOP3.LUT R16, R16, 0x20, RZ, 0xfc, !PT ;  /* 0x0000002010101812 */ /* 0x000fe200078efcff */
[----:B------:R-:W-:Y:S06]  /*1a7b0*/  @!P1 BRA `(.L_x_11092) ;  /* 0x0000000000049947 */ /* 0x000fec0003800000 */
[----:B------:R-:W-:Y:S01]  /*1a7c0*/  BPT.TRAP 0x1 ;  /* 0x000000040000795c */ /* 0x000fe20000300000 */
.L_x_11092:
[----:B------:R-:W-:-:S05]  /*1a7d0*/  IMAD.MOV.U32 R2, RZ, RZ, 0x1 ;  /* 0x00000001ff027424 */ /* 0x000fca00078e00ff */
[----:B------:R-:W-:-:S04]  /*1a7e0*/  SHF.L.U32 R2, R2, 0x1f, RZ ;  /* 0x0000001f02027819 */ /* 0x000fc800000006ff */
[----:B------:R-:W0:Y:S02]  /*1a7f0*/  SYNCS.PHASECHK.TRANS64.TRYWAIT P0, [UR46+0x22840], R2 ;  /* 0x02284002ff0075a7 */ /* 0x000e24000800016e */
[----:B0-----:R-:W-:Y:S05]  /*1a800*/  @!P0 BRA `(.L_x_11093) ;  /* 0x0000002800cc8947 */ /* 0x001fea0003800000 */
.L_x_11133:
[----:B------:R-:W-:Y:S01]  /*1a810*/  SHF.R.S32.HI R26, RZ, 0x1f, R17 ;  /* 0x0000001fff1a7819 */ /* 0x000fe20000011411 */
[----:B------:R-:W-:Y:S01]  /*1a820*/  ULDC.64 UR4, c[0x0][0x300] ;  /* 0x0000c00000047ab9 */ /* 0x000fe20000000a00 */
[----:B------:R-:W-:Y:S02]  /*1a830*/  R2UR UR6, R28 ;  /* 0x000000001c0672ca */ /* 0x000fe400000e0000 */
[----:B------:R-:W-:Y:S01]  /*1a840*/  LOP3.LUT R16, R16, 0xfffffffd, RZ, 0xc0, !PT ;  /* 0xfffffffd10107812 */ /* 0x000fe200078ec0ff */
        /* <DEDUP_REMOVED lines=18> */
[----:B------:R-:W-:Y:S01]  /*1a970*/  LOP3.LUT R3, R6, 0x1c0, RZ, 0xc0, !PT ;  /* 0x000001c006037812 */ /* 0x000fe200078ec0ff */
[----:B------:R-:W-:Y:S02]  /*1a980*/  ULDC UR4, c[0x0][0x2f4] ;  /* 0x0000bd0000047ab9 */ /* 0x000fe40000000800 */
[----:B------:R-:W-:-:S02]  /*1a990*/  ISETP.GE.AND P2, PT, R23, UR4, PT ;  /* 0x0000000417007c0c */ /* 0x000fc4000bf46270 */
[----:B------:R-:W-:Y:S01]  /*1a9a0*/  LOP3.LUT R6, R3, 0x38, R6, 0xf8, !PT ;  /* 0x0000003803067812 */ /* 0x000fe200078ef806 */
[----:B------:R-:W-:Y:S01]  /*1a9b0*/  IMAD.MOV.U32 R3, RZ, RZ, -0x60 ;  /* 0xffffffa0ff037424 */ /* 0x000fe200078e00ff */
[----:B------:R-:W-:Y:S02]  /*1a9c0*/  LEA.HI.X R5, R2, UR7, R5, 0x1, P0 ;  /* 0x0000000702057c11 */ /* 0x000fe400080f0c05 */
[----:B------:R-:W-:Y:S01]  /*1a9d0*/  LOP3.LUT R6, R6, 0x38, R29, 0x78, !PT ;  /* 0x0000003806067812 */ /* 0x000fe200078e781d */
[----:B------:R-:W-:Y:S02]  /*1a9e0*/  IMAD R22, R0, R3, UR41 ;  /* 0x0000002900167e24 */ /* 0x000fe4000f8e0203 */
[----:B------:R-:W-:Y:S02]  /*1a9f0*/  IMAD.SHL.U32 R29, R7, 0x8, RZ ;  /* 0x00000008071d7824 */ /* 0x000fe400078e00ff */
[----:B------:R-:W-:Y:S02]  /*1aa00*/  IMAD.IADD R22, R22, 0x1, -R35 ;  /* 0x0000000116167824 */ /* 0x000fe400078e0a23 */
[----:B------:R-:W-:-:S02]  /*1aa10*/  @P2 LOP3.LUT R16, R16, 0x2, RZ, 0xfc, !PT ;  /* 0x0000000210102812 */ /* 0x000fc400078efcff */
[----:B------:R-:W-:Y:S02]  /*1aa20*/  LOP3.LUT R29, R6, 0x200, R29, 0xf8, !PT ;  /* 0x00000200061d7812 */ /* 0x000fe400078ef81d */
[----:B------:R-:W-:Y:S01]  /*1aa30*/  ISETP.GE.AND P0, PT, R22, 0x1, PT ;  /* 0x000000011600780c */ /* 0x000fe20003f06270 */
[----:B------:R-:W-:-:S12]  /*1aa40*/  BRA.DIV UR5, `(.L_x_11094) ;  /* 0x0000002a05547947 */ /* 0x000fd8000b800000 */
        /* <DEDUP_REMOVED lines=36> */
.L_x_11147:
        /* <DEDUP_REMOVED lines=15> */
.L_x_11095:
        /* <DEDUP_REMOVED lines=23> */
.L_x_11096:
[----:B------:R-:W-:Y:S01]  /*1aef0*/  UISETP.NE.AND UP0, UPT, UR47, URZ, UPT ;  /* 0x0000003f2f00728c */ /* 0x000fe2000bf05270 */
[----:B------:R-:W-:Y:S01]  /*1af00*/  VIADD R0, R32, UR40 ;  /* 0x0000002820007c36 */ /* 0x000fe20008000000 */
[----:B------:R-:W-:Y:S01]  /*1af10*/  R2UR UR6, R28 ;  /* 0x000000001c0672ca */ /* 0x000fe200000e0000 */
[----:B------:R-:W-:Y:S01]  /*1af20*/  ULDC.64 UR8, c[0x0][0x2d8] ;  /* 0x0000b60000087ab9 */ /* 0x000fe20000000a00 */
[----:B------:R-:W0:Y:S01]  /*1af30*/  LDC R7, c[0x0][0x448] ;  /* 0x00011200ff077b82 */ /* 0x000e220000000800 */
[----:B------:R-:W-:Y:S01]  /*1af40*/  IMAD.MOV.U32 R9, RZ, RZ, R0 ;  /* 0x000000ffff097224 */ /* 0x000fe200078e0000 */
[----:B------:R-:W-:Y:S02]  /*1af50*/  PLOP3.LUT P0, PT, PT, PT, UP0, 0x80, 0x0 ;  /* 0x000000000000781c */ /* 0x000fe40003f0f008 */
[----:B------:R-:W-:-:S03]  /*1af60*/  SHF.R.S32.HI R6, RZ, 0x1f, R31 ;  /* 0x0000001fff067819 */ /* 0x000fc6000001141f */
        /* <DEDUP_REMOVED lines=10> */
[----:B------:R-:W-:Y:S02]  /*1b010*/  IMAD R6, R6, UR8, RZ ;  /* 0x0000000806067c24 */ /* 0x000fe4000f8e02ff */
[----:B------:R-:W-:Y:S02]  /*1b020*/  IMAD.U32 R4, RZ, RZ, UR4 ;  /* 0x00000004ff047e24 */ /* 0x000fe4000f8e00ff */
[----:B------:R-:W-:Y:S01]  /*1b030*/  IMAD.U32 R5, RZ, RZ, UR5 ;  /* 0x00000005ff057e24 */ /* 0x000fe2000f8e00ff */
[----:B------:R-:W-:Y:S01]  /*1b040*/  ULDC.64 UR4, c[0x0][0x2d0] ;  /* 0x0000b40000047ab9 */ /* 0x000fe20000000a00 */
[----:B------:R-:W-:Y:S02]  /*1b050*/  IMAD.U32 R3, RZ, RZ, UR6 ;  /* 0x00000006ff037e24 */ /* 0x000fe4000f8e00ff */
[----:B------:R-:W-:Y:S01]  /*1b060*/  IMAD.MOV.U32 R2, RZ, RZ, R4 ;  /* 0x000000ffff027224 */ /* 0x000fe200078e0004 */
[----:B------:R-:W-:Y:S01]  /*1b070*/  SHF.R.S32.HI R4, RZ, 0x1f, R9 ;  /* 0x0000001fff047819 */ /* 0x000fe20000011409 */
[----:B------:R-:W-:-:S02]  /*1b080*/  IMAD R5, R31, UR9, R6 ;  /* 0x000000091f057c24 */ /* 0x000fc4000f8e0206 */
[----:B------:R-:W-:-:S04]  /*1b090*/  IMAD.WIDE.U32 R2, R31, UR8, R2 ;  /* 0x000000081f027c25 */ /* 0x000fc8000f8e0002 */
[----:B------:R-:W-:Y:S02]  /*1b0a0*/  IMAD.IADD R3, R3, 0x1, R5 ;  /* 0x0000000103037824 */ /* 0x000fe400078e0205 */
[----:B------:R-:W-:Y:S02]  /*1b0b0*/  IMAD.MOV R5, RZ, RZ, -R9 ;  /* 0x000000ffff057224 */ /* 0x000fe400078e0a09 */
[----:B------:R-:W-:Y:S02]  /*1b0c0*/  IMAD R4, R4, UR4, RZ ;  /* 0x0000000404047c24 */ /* 0x000fe4000f8e02ff */
[----:B0-----:R-:W-:Y:S02]  /*1b0d0*/  IMAD R5, R7, R5, R0 ;  /* 0x0000000507057224 */ /* 0x001fe400078e0200 */
        /* <DEDUP_REMOVED lines=77> */
.L_x_11164:
[----:B------:R-:W-:Y:S02]  /*1b5b0*/  VIADD R4, R4, 0x70 ;  /* 0x0000007004047836 */ /* 0x000fe40000000000 */
        /* <DEDUP_REMOVED lines=17> */
.L_x_11165:
[----:B------:R-:W-:-:S13]  /*1b6d0*/  ISETP.NE.AND P0, PT, R34, 0x3, PT ;  /* 0x000000032200780c */ /* 0x000fda0003f05270 */
[----:B------:R-:W-:Y:S05]  /*1b6e0*/  @!P0 BRA `(.L_x_11099) ;  /* 0x0000000000048947 */ /* 0x000fea0003800000 */
[----:B------:R-:W-:Y:S01]  /*1b6f0*/  BPT.TRAP 0x1 ;  /* 0x000000040000795c */ /* 0x000fe20000300000 */
.L_x_11099:
[----:B------:R-:W1:Y:S02]  /*1b700*/  SYNCS.PHASECHK.TRANS64.TRYWAIT P0, [UR46+0x22860], R0 ;  /* 0x02286000ff0075a7 */ /* 0x000e64000800016e */
[----:B-1----:R-:W-:Y:S05]  /*1b710*/  @!P0 BRA `(.L_x_11100) ;  /* 0x0000002c00388947 */ /* 0x002fea0003800000 */
.L_x_11166:
        /* <DEDUP_REMOVED lines=25> */
[----:B------:R-:W-:Y:S02]  /*1b8b0*/  LEA.HI.X R18, R2, UR7, R3, 0x1, P0 ;  /* 0x0000000702127c11 */ /* 0x000fe400080f0c03 */
[----:B------:R-:W-:Y:S02]  /*1b8c0*/  SEL R2, RZ, 0x4, P2 ;  /* 0x00000004ff027807 */ /* 0x000fe40001000000 */
[----:B------:R-:W-:Y:S02]  /*1b8d0*/  SEL R3, RZ, 0x8, P1 ;  /* 0x00000008ff037807 */ /* 0x000fe40000800000 */
[----:B------:R-:W-:-:S05]  /*1b8e0*/  IADD3 R0, R2, R0, R27 ;  /* 0x0000000002007210 */ /* 0x000fca0007ffe01b */
[----:B------:R-:W-:Y:S01]  /*1b8f0*/  IMAD.IADD R5, R0, 0x1, R3 ;  /* 0x0000000100057824 */ /* 0x000fe200078e0203 */
[----:B------:R-:W-:Y:S06]  /*1b900*/  BRA.DIV UR4, `(.L_x_11101) ;  /* 0x0000002a04d47947 */ /* 0x000fec000b800000 */
[----:B------:R-:W0:Y:S01]  /*1b910*/  SHFL.IDX PT, R14, R10, RZ, 0x181f ;  /* 0x00181fff0a0e7589 */ /* 0x000e2200000e0000 */
[----:B------:R-:W-:Y:S01]  /*1b920*/  IMAD.SHL.U32 R17, R23, 0x2, RZ ;  /* 0x0000000217117824 */ /* 0x000fe200078e00ff */
[C---:B------:R-:W-:Y:S02]  /*1b930*/  LOP3.LUT P2, RZ, R5.reuse, 0x2, RZ, 0xc0, !PT ;  /* 0x0000000205ff7812 */ /* 0x040fe4000784c0ff */
[----:B------:R-:W1:Y:S01]  /*1b940*/  SHFL.IDX PT, R0, R18, RZ, 0x181f ;  /* 0x00181fff12007589 */ /* 0x000e6200000e0000 */
[----:B------:R-:W-:-:S03]  /*1b950*/  LOP3.LUT P1, RZ, R5, 0x4, RZ, 0xc0, !PT ;  /* 0x0000000405ff7812 */ /* 0x000fc6000782c0ff */
[----:B------:R-:W-:Y:S04]  /*1b960*/  SHFL.IDX PT, R4, R18, 0x1, 0x181f ;  /* 0x00381f0012047f89 */ /* 0x000fe800000e0000 */
[----:B------:R-:W-:Y:S01]  /*1b970*/  SHFL.IDX PT, R7, R18, 0x3, 0x181f ;  /* 0x00781f0012077f89 */ /* 0x000fe200000e0000 */
[----:B0-----:R-:W-:-:S03]  /*1b980*/  IADD3 R2, P0, R14, R17, RZ ;  /* 0x000000110e027210 */ /* 0x001fc60007f1e0ff */
[----:B------:R-:W0:Y:S02]  /*1b990*/  SHFL.IDX PT, R14, R10, 0x1, 0x181f ;  /* 0x00381f000a0e7f89 */ /* 0x000e2400000e0000 */
[----:B-1----:R-:W-:Y:S01]  /*1b9a0*/  IMAD.X R3, RZ, RZ, R0, P0 ;  /* 0x000000ffff037224 */ /* 0x002fe200000e0600 */
[----:B------:R-:W-:-:S05]  /*1b9b0*/  LEA R0, R29, UR46, 0x1 ;  /* 0x0000002e1d007c11 */ /* 0x000fca000f8e08ff */
[----:B------:R-:W-:Y:S01]  /*1b9c0*/  VIADD R31, R0, 0x400 ;  /* 0x00000400001f7836 */ /* 0x000fe20000000000 */
[----:B0-----:R-:W-:Y:S02]  /*1b9d0*/  IADD3 R8, P0, R14, R17, RZ ;  /* 0x000000110e087210 */ /* 0x001fe40007f1e0ff */
[----:B------:R-:W0:Y:S03]  /*1b9e0*/  SHFL.IDX PT, R14, R10, 0x2, 0x181f ;  /* 0x00581f000a0e7f89 */ /* 0x000e2600000e0000 */
[----:B------:R-:W-:Y:S01]  /*1b9f0*/  IMAD.X R9, RZ, RZ, R4, P0 ;  /* 0x000000ffff097224 */ /* 0x000fe200000e0604 */
        /* <DEDUP_REMOVED lines=8> */
[----:B------:R-:W-:-:S13]  /*1ba80*/  ISETP.LT.OR P3, PT, R22, 0x1, !P0 ;  /* 0x000000011600780c */ /* 0x000fda0004761670 */
[----:B------:R-:W-:Y:S01]  /*1ba90*/  LDGSTS.E.BYPASS.LTC128B.128 [R0+0x9400], desc[UR36][R2.64+0x180], !P3 ;  /* 0x0940018002007fae */ /* 0x000fe2000d901d64 */
        /* <DEDUP_REMOVED lines=12> */
[----:B------:R-:W0:Y:S02]  /*1bb60*/  SHFL.IDX PT, R14, R10, 0x4, 0x181f ;  /* 0x00981f000a0e7f89 */ /* 0x000e2400000e0000 */
[----:B------:R-:W-:Y:S01]  /*1bb70*/  IMAD.X R7, RZ, RZ, R7, P3 ;  /* 0x000000ffff077224 */ /* 0x000fe200018e0607 */
[C---:B------:R-:W-:Y:S01]  /*1bb80*/  ISETP.LT.OR P3, PT, R22.reuse, 0x21, P4 ;  /* 0x000000211600780c */ /* 0x040fe20002761670 */
[----:B-1----:R-:W1:Y:S04]  /*1bb90*/  SHFL.IDX PT, R8, R18, 0x4, 0x181f ;  /* 0x00981f0012087f89 */ /* 0x002e6800000e0000 */
[----:B------:R-:W2:Y:S08]  /*1bba0*/  SHFL.IDX PT, R18, R18, 0x5, 0x181f ;  /* 0x00b81f0012127f89 */ /* 0x000eb000000e0000 */
[----:B------:R-:W-:Y:S01]  /*1bbb0*/  LDGSTS.E.BYPASS.LTC128B.128 [R0+0x1400], desc[UR36][R4.64], !P3 ;  /* 0x0140000004007fae */ /* 0x000fe2000d901d64 */
[----:B------:R-:W-:-:S13]  /*1bbc0*/  ISETP.LT.OR P3, PT, R22, 0x21, !P2 ;  /* 0x000000211600780c */ /* 0x000fda0005761670 */
[----:B------:R-:W-:Y:S01]  /*1bbd0*/  LDGSTS.E.BYPASS.LTC128B.128 [R0+0x4400], desc[UR36][R4.64+0x80], !P3 ;  /* 0x0440008004007fae */ /* 0x000fe2000d901d64 */
[----:B------:R-:W-:-:S13]  /*1bbe0*/  ISETP.LT.OR P3, PT, R22, 0x21, !P1 ;  /* 0x000000211600780c */ /* 0x000fda0004f61670 */
[----:B------:R-:W-:Y:S01]  /*1bbf0*/  LDGSTS.E.BYPASS.LTC128B.128 [R0+0x7400], desc[UR36][R4.64+0x100], !P3 ;  /* 0x0740010004007fae */ /* 0x000fe2000d901d64 */
[----:B------:R-:W-:-:S13]  /*1bc00*/  ISETP.LT.OR P3, PT, R22, 0x21, !P0 ;  /* 0x000000211600780c */ /* 0x000fda0004761670 */
[----:B------:R-:W-:Y:S01]  /*1bc10*/  LDGSTS.E.BYPASS.LTC128B.128 [R0+0xa400], desc[UR36][R4.64+0x180], !P3 ;  /* 0x0a40018004007fae */ /* 0x000fe2000d901d64 */
[----:B0-----:R-:W-:-:S03]  /*1bc20*/  IADD3 R2, P3, R14, R17, RZ ;  /* 0x000000110e027210 */ /* 0x001fc60007f7e0ff */
[----:B------:R3:W4:Y:S02]  /*1bc30*/  SHFL.IDX PT, R14, R10, 0x5, 0x181f ;  /* 0x00b81f000a0e7f89 */ /* 0x00072400000e0000 */
        /* <DEDUP_REMOVED lines=17> */
[----:B--2-4-:R3:W-:Y:S02]  /*1bd50*/  LDGSTS.E.BYPASS.LTC128B.128 [R0+0xb400], desc[UR36][R2.64+0x180], !P3 ;  /* 0x0b40018002007fae */ /* 0x0147e4000d901d64 */
.L_x_11180:
[----:B0--3--:R-:W-:Y:S02]  /*1bd60*/  IADD3 R2, P3, R14, R17, RZ ;  /* 0x000000110e027210 */ /* 0x009fe40007f7e0ff */
        /* <DEDUP_REMOVED lines=19> */
.L_x_11102:
[----:B------:R-:W-:Y:S01]  /*1bea0*/  VIADD R24, R24, 0xfffffffe ;  /* 0xfffffffe18187836 */ /* 0x000fe20000000000 */
[----:B------:R-:W-:Y:S01]  /*1beb0*/  SYNCS.ARRIVE.TRANS64.A1T0 RZ, [UR46+0x22850], RZ ;  /* 0x022850ffffff79a7 */ /* 0x000fe2000810002e */
[----:B------:R-:W-:Y:S01]  /*1bec0*/  BSSY B0, `(.L_x_11080) ;  /* 0x00000e8000007945 */ /* 0x000fe20003800000 */
[----:B------:R-:W-:Y:S02]  /*1bed0*/  IMAD.MOV.U32 R0, RZ, RZ, 0x1 ;  /* 0x00000001ff007424 */ /* 0x000fe400078e00ff */
[----:B------:R-:W-:Y:S01]  /*1bee0*/  ISETP.GE.AND P0, PT, R24, UR48, PT ;  /* 0x0000003018007c0c */ /* 0x000fe2000bf06270 */
[----:B------:R-:W-:-:S12]  /*1bef0*/  IMAD.MOV.U32 R26, RZ, RZ, 0x1 ;  /* 0x00000001ff1a7424 */ /* 0x000fd800078e00ff */
[----:B------:R-:W-:Y:S05]  /*1bf00*/  @!P0 BRA `(.L_x_11103) ;  /* 0x0000000c008c8947 */ /* 0x000fea0003800000 */
[----:B------:R-:W-:Y:S01]  /*1bf10*/  UIADD3 UR4, UR45, 0x1, URZ ;  /* 0x000000012d047890 */ /* 0x000fe2000fffe03f */
[----:B------:R-:W-:Y:S01]  /*1bf20*/  LOP3.LUT R3, RZ, UR43, RZ, 0x33, !PT ;  /* 0x0000002bff037c12 */ /* 0x000fe2000f8e33ff */
[----:B------:R-:W-:Y:S01]  /*1bf30*/  IMAD.MOV.U32 R26, RZ, RZ, 0x1 ;  /* 0x00000001ff1a7424 */ /* 0x000fe200078e00ff */
[----:B------:R-:W-:Y:S01]  /*1bf40*/  IADD3 R25, R36, R25, R35 ;  /* 0x0000001924197210 */ /* 0x000fe20007ffe023 */
[----:B------:R-:W-:Y:S01]  /*1bf50*/  UIMAD UR4, UR4, UR38, URZ ;  /* 0x00000026040472a4 */ /* 0x000fe2000f8e023f */
[----:B------:R-:W-:-:S03]  /*1bf60*/  LOP3.LUT R5, RZ, UR42, RZ, 0x33, !PT ;  /* 0x0000002aff057c12 */ /* 0x000fc6000f8e33ff */
[----:B------:R-:W-:Y:S02]  /*1bf70*/  VIADD R18, R25, 0xfffffee0 ;  /* 0xfffffee019127836 */ /* 0x000fe40000000000 */
[----:B------:R-:W-:-:S04]  /*1bf80*/  LOP3.LUT R0, RZ, UR4, RZ, 0x33, !PT ;  /* 0x00000004ff007c12 */ /* 0x000fc8000f8e33ff */
[----:B------:R-:W-:-:S04]  /*1bf90*/  VIADDMNMX R0, R0, -UR44, R3, !PT ;  /* 0x8000002c00007c46 */ /* 0x000fc8000f800103 */
[----:B------:R-:W-:Y:S01]  /*1bfa0*/  VIMNMX R5, R0, R5, !PT ;  /* 0x0000000500057248 */ /* 0x000fe20007fe0100 */
[----:B------:R-:W-:-:S03]  /*1bfb0*/  IMAD.MOV.U32 R0, RZ, RZ, 0x1 ;  /* 0x00000001ff007424 */ /* 0x000fc600078e00ff */
[C---:B------:R-:W-:Y:S01]  /*1bfc0*/  IADD3 R27, -R5.reuse, -0x2, RZ ;  /* 0xfffffffe051b7810 */ /* 0x040fe20007ffe1ff */
[----:B------:R-:W-:-:S07]  /*1bfd0*/  IMAD R18, R5, -0x60, R18 ;  /* 0xffffffa005127824 */ /* 0x000fce00078e0212 */
.L_x_11118:
        /* <DEDUP_REMOVED lines=21> */
.L_x_11105:
[----:B------:R-:W-:Y:S05]  /*1c130*/  BSYNC B1 ;  /* 0x0000000000017941 */ /* 0x000fea0003800000 */
.L_x_11104:
[----:B------:R-:W-:-:S13]  /*1c140*/  ISETP.NE.AND P0, PT, R34, 0x3, PT ;  /* 0x000000032200780c */ /* 0x000fda0003f05270 */
[----:B------:R-:W-:Y:S05]  /*1c150*/  @!P0 BRA `(.L_x_11106) ;  /* 0x0000000000048947 */ /* 0x000fea0003800000 */
[----:B------:R-:W-:Y:S01]  /*1c160*/  BPT.TRAP 0x1 ;  /* 0x000000040000795c */ /* 0x000fe20000300000 */
.L_x_11106:
[----:B------:R-:W-:Y:S01]  /*1c170*/  LEA R19, R0, UR46, 0x3 ;  /* 0x0000002e00137c11 */ /* 0x000fe2000f8e18ff */
[----:B------:R-:W-:Y:S01]  /*1c180*/  BSSY B1, `(.L_x_11107) ;  /* 0x0000004000017945 */ /* 0x000fe20003800000 */
[----:B------:R-:W-:-:S04]  /*1c190*/  SHF.L.U32 R23, R26, 0x1f, RZ ;  /* 0x0000001f1a177819 */ /* 0x000fc800000006ff */
[----:B------:R-:W1:Y:S02]  /*1c1a0*/  SYNCS.PHASECHK.TRANS64.TRYWAIT P0, [R19+URZ+0x22840], R23 ;  /* 0x02284017130075a7 */ /* 0x000e64000800017f */
[----:B-1----:R-:W-:Y:S05]  /*1c1b0*/  @!P0 BRA `(.L_x_11108) ;  /* 0x0000002c00148947 */ /* 0x002fea0003800000 */
.L_x_11181:
[----:B------:R-:W-:Y:S05]  /*1c1c0*/  BSYNC B1 ;  /* 0x0000000000017941 */ /* 0x000fea0003800000 */
.L_x_11107:
        /* <DEDUP_REMOVED lines=49> */
[----:B------:R-:W0:Y:S02]  /*1c4e0*/  SHFL.IDX PT, R14, R21, 0x4, 0x181f ;  /* 0x00981f00150e7f89 */ /* 0x000e2400000e0000 */
[----:B---3--:R-:W-:Y:S02]  /*1c4f0*/  IMAD.X R7, RZ, RZ, R3, P0 ;  /* 0x000000ffff077224 */ /* 0x008fe400000e0603 */
[----:B------:R-:W3:Y:S04]  /*1c500*/  SHFL.IDX PT, R3, R24, 0x4, 0x181f ;  /* 0x00981f0018037f89 */ /* 0x000ee800000e0000 */
[----:B------:R2:W-:Y:S01]  /*1c510*/  LDGSTS.E.BYPASS.LTC128B.128 [R22+0x1dc00], desc[UR36][R6.64], !P1 ;  /* 0x1dc0000006167fae */ /* 0x0005e2000c901d64 */
[----:B0-----:R-:W-:-:S03]  /*1c520*/  IADD3 R2, P0, R14, R17, RZ ;  /* 0x000000110e027210 */ /* 0x001fc60007f1e0ff */
[----:B------:R2:W0:Y:S02]  /*1c530*/  SHFL.IDX PT, R14, R21, 0x5, 0x181f ;  /* 0x00b81f00150e7f89 */ /* 0x00042400000e0000 */
[----:B---3--:R-:W-:-:S05]  /*1c540*/  IMAD.X R3, RZ, RZ, R3, P0 ;  /* 0x000000ffff037224 */ /* 0x008fca00000e0603 */
[----:B------:R2:W-:Y:S03]  /*1c550*/  LDGSTS.E.BYPASS.LTC128B.128 [R22+0x1e400], desc[UR36][R2.64], !P1 ;  /* 0x1e40000002167fae */ /* 0x0005e6000c901d64 */
.L_x_11195:
        /* <DEDUP_REMOVED lines=8> */
.L_x_11110:
        /* <DEDUP_REMOVED lines=10> */
.L_x_11111:
[----:B------:R2:W-:Y:S01]  /*1c680*/  SYNCS.ARRIVE.TRANS64.A1T0 RZ, [R19+URZ+0x22830], RZ ;  /* 0x022830ff13ff79a7 */ /* 0x0005e2000810003f */
[----:B------:R-:W-:Y:S05]  /*1c690*/  @!P2 BRA `(.L_x_11112) ;  /* 0x000000000004a947 */ /* 0x000fea0003800000 */
[----:B------:R-:W-:Y:S01]  /*1c6a0*/  BPT.TRAP 0x1 ;  /* 0x000000040000795c */ /* 0x000fe20000300000 */
.L_x_11112:
[----:B------:R-:W3:Y:S01]  /*1c6b0*/  SYNCS.PHASECHK.TRANS64.TRYWAIT P0, [R19+URZ+0x22860], R23 ;  /* 0x02286017130075a7 */ /* 0x000ee2000800017f */
[----:B------:R-:W-:Y:S04]  /*1c6c0*/  BSSY B1, `(.L_x_11113) ;  /* 0x0000002000017945 */ /* 0x000fe80003800000 */
[----:B---3--:R-:W-:Y:S05]  /*1c6d0*/  @!P0 BRA `(.L_x_11114) ;  /* 0x0000002c006c8947 */ /* 0x008fea0003800000 */
.L_x_11196:
[----:B------:R-:W-:Y:S05]  /*1c6e0*/  BSYNC B1 ;  /* 0x0000000000017941 */ /* 0x000fea0003800000 */
.L_x_11113:
        /* <DEDUP_REMOVED lines=40> */
[----:B------:R-:W0:Y:S02]  /*1c970*/  SHFL.IDX PT, R14, R20, 0x2, 0x181f ;  /* 0x00581f00140e7f89 */ /* 0x000e2400000e0000 */
[----:B------:R-:W-:Y:S02]  /*1c980*/  IMAD.X R9, RZ, RZ, R4, P0 ;  /* 0x000000ffff097224 */ /* 0x000fe400000e0604 */
        /* <DEDUP_REMOVED lines=15> */
[----:B------:R-:W-:Y:S02]  /*1ca80*/  IMAD.X R5, RZ, RZ, R5, P0 ;  /* 0x000000ffff057224 */ /* 0x000fe400000e0605 */
[----:B-1----:R-:W-:-:S03]  /*1ca90*/  IMAD.MOV.U32 R6, RZ, RZ, RZ ;  /* 0x000000ffff067224 */ /* 0x002fc600078e00ff */
        /* <DEDUP_REMOVED lines=11> */
.L_x_11210:
        /* <DEDUP_REMOVED lines=11> */
.L_x_11116:
        /* <DEDUP_REMOVED lines=10> */
.L_x_11117:
        /* <DEDUP_REMOVED lines=10> */
.L_x_11103:
[----:B------:R-:W-:Y:S05]  /*1cd40*/  BSYNC B0 ;  /* 0x0000000000007941 */ /* 0x000fea0003800000 */
.L_x_11080:
[----:B------:R-:W0:Y:S01]  /*1cd50*/  S2R R3, SR_CgaCtaId ;  /* 0x0000000000037919 */ /* 0x000e220000008800 */
[----:B------:R-:W-:Y:S01]  /*1cd60*/  MOV R2, 0x400 ;  /* 0x0000040000027802 */ /* 0x000fe20000000f00 */
[----:B------:R-:W-:Y:S01]  /*1cd70*/  BSSY B0, `(.L_x_11119) ;  /* 0x0000005000007945 */ /* 0x000fe20003800000 */
[----:B------:R-:W-:Y:S02]  /*1cd80*/  SHF.L.U32 R6, R6, 0x1f, RZ ;  /* 0x0000001f06067819 */ /* 0x000fe400000006ff */
[----:B0-----:R-:W-:-:S04]  /*1cd90*/  LEA R7, R3, R2, 0x18 ;  /* 0x0000000203077211 */ /* 0x001fc800078ec0ff */
[----:B------:R-:W0:Y:S02]  /*1cda0*/  SYNCS.PHASECHK.TRANS64.TRYWAIT P0, [R7+URZ+0x22820], R6 ;  /* 0x02282006070075a7 */ /* 0x000e24000800017f */
[----:B0-----:R-:W-:Y:S05]  /*1cdb0*/  @!P0 BRA `(.L_x_11120) ;  /* 0x0000002c00948947 */ /* 0x001fea0003800000 */
.L_x_11211:
[----:B------:R-:W-:Y:S05]  /*1cdc0*/  BSYNC B0 ;  /* 0x0000000000007941 */ /* 0x000fea0003800000 */
.L_x_11119:
[----:B------:R-:W-:-:S03]  /*1cdd0*/  UMOV UR4, 0xffffffff ;  /* 0xffffffff00047882 */ /* 0x000fc60000000000 */
[----:B------:R-:W-:Y:S05]  /*1cde0*/  BRA.DIV UR4, `(.L_x_11121) ;  /* 0x0000002e049c7947 */ /* 0x000fea000b800000 */
[----:B------:R-:W1:Y:S02]  /*1cdf0*/  S2R R2, SR_TID.X ;  /* 0x0000000000027919 */ /* 0x000e640000002100 */
[----:B-1----:R-:W-:-:S04]  /*1ce00*/  SHF.R.U32.HI R2, RZ, 0x5, R2 ;  /* 0x00000005ff027819 */ /* 0x002fc80000011602 */
[----:B------:R-:W-:-:S05]  /*1ce10*/  LOP3.LUT R2, R2, 0x3, RZ, 0xc0, !PT ;  /* 0x0000000302027812 */ /* 0x000fca00078ec0ff */
[----:B------:R1:W3:Y:S02]  /*1ce20*/  SHFL.IDX PT, R14, R2, RZ, 0x1f ;  /* 0x00001fff020e7589 */ /* 0x0002e400000e0000 */
.L_x_11214:
[----:B---3--:R-:W-:-:S13]  /*1ce30*/  ISETP.NE.AND P0, PT, R14, RZ, PT ;  /* 0x000000ff0e00720c */ /* 0x008fda0003f05270 */
[----:B------:R-:W-:Y:S05]  /*1ce40*/  @P0 BRA `(.L_x_10971) ;  /* 0x0000000000880947 */ /* 0x000fea0003800000 */
[----:B------:R-:W-:-:S03]  /*1ce50*/  UMOV UR4, 0xffffffff ;  /* 0xffffffff00047882 */ /* 0x000fc60000000000 */
[----:B------:R-:W-:Y:S05]  /*1ce60*/  BRA.DIV UR4, `(.L_x_11122) ;  /* 0x0000002e04b07947 */ /* 0x000fea000b800000 */
[----:B------:R-:W-:-:S13]  /*1ce70*/  ELECT P6, URZ, PT ;  /* 0x00000000003f782f */ /* 0x000fda00038c0000 */
.L_x_11217:
[----:B------:R-:W-:Y:S05]  /*1ce80*/  @!P6 BRA `(.L_x_10971) ;  /* 0x000000000078e947 */ /* 0x000fea0003800000 */
[----:B------:R-:W-:-:S06]  /*1ce90*/  ULOP3.LUT UR4, UR60, 0x2, URZ, 0xfc, !UPT ;  /* 0x000000023c047892 */ /* 0x000fcc000f8efc3f */
[----:B-1----:R-:W-:-:S05]  /*1cea0*/  IMAD.U32 R2, RZ, RZ, UR4 ;  /* 0x00000004ff027e24 */ /* 0x002fca000f8e00ff */
[----:B------:R-:W-:-:S13]  /*1ceb0*/  ISETP.NE.AND P0, PT, R2, 0x3, PT ;  /* 0x000000030200780c */ /* 0x000fda0003f05270 */
[----:B------:R-:W-:Y:S05]  /*1cec0*/  @!P0 BRA `(.L_x_11123) ;  /* 0x0000000000048947 */ /* 0x000fea0003800000 */
[----:B------:R-:W-:Y:S01]  /*1ced0*/  BPT.TRAP 0x1 ;  /* 0x000000040000795c */ /* 0x000fe20000300000 */
.L_x_11123:
[----:B------:R-:W-:Y:S01]  /*1cee0*/  IMAD R5, R0, 0x8, R7 ;  /* 0x0000000800057824 */ /* 0x000fe200078e0207 */
[----:B------:R-:W-:Y:S01]  /*1cef0*/  SHF.L.U32 R2, R26, 0x1f, RZ ;  /* 0x0000001f1a027819 */ /* 0x000fe200000006ff */
[----:B------:R-:W-:-:S03]  /*1cf00*/  VIADD R0, R0, 0x1 ;  /* 0x0000000100007836 */ /* 0x000fc60000000000 */
[----:B------:R-:W1:Y:S02]  /*1cf10*/  SYNCS.PHASECHK.TRANS64.TRYWAIT P1, [R5+URZ+0x22840], R2 ;  /* 0x02284002050075a7 */ /* 0x000e64000802017f */
[----:B------:R-:W-:-:S04]  /*1cf20*/  ISETP.NE.AND P2, PT, R0, 0x2, PT ;  /* 0x000000020000780c */ /* 0x000fc80003f45270 */
[----:B------:R-:W-:Y:S01]  /*1cf30*/  SEL R3, RZ, 0x1, P2 ;  /* 0x00000001ff037807 */ /* 0x000fe20001000000 */
[----:B-1----:R-:W-:Y:S08]  /*1cf40*/  @!P1 BRA `(.L_x_11124) ;  /* 0x0000002c00989947 */ /* 0x002ff00003800000 */
.L_x_11218:
[----:B------:R-:W-:Y:S02]  /*1cf50*/  SEL R0, R0, RZ, P2 ;  /* 0x000000ff00007207 */ /* 0x000fe40001000000 */
[----:B------:R-:W-:Y:S01]  /*1cf60*/  LOP3.LUT R3, R26, R3, RZ, 0x3c, !PT ;  /* 0x000000031a037212 */ /* 0x000fe200078e3cff */
[----:B------:R-:W-:Y:S06]  /*1cf70*/  @!P0 BRA `(.L_x_11125) ;  /* 0x0000000000048947 */ /* 0x000fec0003800000 */
[----:B------:R-:W-:Y:S01]  /*1cf80*/  BPT.TRAP 0x1 ;  /* 0x000000040000795c */ /* 0x000fe20000300000 */
.L_x_11125:
[----:B0-----:R-:W-:Y:S01]  /*1cf90*/  IMAD R7, R0, 0x8, R7 ;  /* 0x0000000800077824 */ /* 0x001fe200078e0207 */
[----:B------:R-:W-:-:S04]  /*1cfa0*/  SHF.L.U32 R0, R3, 0x1f, RZ ;  /* 0x0000001f03007819 */ /* 0x000fc800000006ff */
[----:B------:R-:W0:Y:S02]  /*1cfb0*/  SYNCS.PHASECHK.TRANS64.TRYWAIT P1, [R7+URZ+0x22840], R0 ;  /* 0x02284000070075a7 */ /* 0x000e24000802017f */
[----:B0-----:R-:W-:Y:S05]  /*1cfc0*/  @!P1 BRA `(.L_x_11126) ;  /* 0x0000002c008c9947 */ /* 0x001fea0003800000 */
.L_x_11219:
[----:B------:R-:W-:Y:S05]  /*1cfd0*/  @!P0 BRA `(.L_x_11127) ;  /* 0x0000000000048947 */ /* 0x000fea0003800000 */
[----:B------:R-:W-:Y:S01]  /*1cfe0*/  BPT.TRAP 0x1 ;  /* 0x000000040000795c */ /* 0x000fe20000300000 */
.L_x_11127:
[----:B------:R-:W3:Y:S02]  /*1cff0*/  SYNCS.PHASECHK.TRANS64.TRYWAIT P1, [R5+URZ+0x22860], R2 ;  /* 0x02286002050075a7 */ /* 0x000ee4000802017f */
[----:B---3--:R-:W-:Y:S05]  /*1d000*/  @!P1 BRA `(.L_x_11128) ;  /* 0x0000002c00909947 */ /* 0x008fea0003800000 */
.L_x_11220:
[----:B------:R-:W-:Y:S05]  /*1d010*/  @!P0 BRA `(.L_x_11129) ;  /* 0x0000000000048947 */ /* 0x000fea0003800000 */
[----:B------:R-:W-:Y:S01]  /*1d020*/  BPT.TRAP 0x1 ;  /* 0x000000040000795c */ /* 0x000fe20000300000 */
.L_x_11129:
[----:B----4-:R4:W0:Y:S02]  /*1d030*/  SYNCS.PHASECHK.TRANS64.TRYWAIT P0, [R7+URZ+0x22860], R0 ;  /* 0x02286000070075a7 */ /* 0x010824000800017f */
[----:B0-----:R-:W-:Y:S05]  /*1d040*/  @!P0 NANOSLEEP.SYNCS 0x989680 ;  /* 0x009896800000895d */ /* 0x001fea0003900000 */
[----:B------:R-:W0:Y:S02]  /*1d050*/  @!P0 SYNCS.PHASECHK.TRANS64 P0, [R7+URZ+0x22860], R0 ;  /* 0x02286000070085a7 */ /* 0x000e24000800007f */
[----:B0-----:R-:W-:Y:S05]  /*1d060*/  @!P0 BRA `(.L_x_11129) ;  /* 0xfffffffc00f08947 */ /* 0x001fea000383ffff */
.L_x_10971:
[----:B------:R-:W-:Y:S05]  /*1d070*/  BSYNC B6 ;  /* 0x0000000000067941 */ /* 0x000fea0003800000 */
.L_x_10968:
[----:B------:R-:W-:Y:S05]  /*1d080*/  EXIT ;  /* 0x000000000000794d */ /* 0x000fea0003800000 */
.L_x_10981:
[----:B0-----:R0:W1:Y:S02]  /*1d090*/  SYNCS.PHASECHK.TRANS64.TRYWAIT P0, [R33+URZ+0x22800], R0 ;  /* 0x02280000210075a7 */ /* 0x001064000800017f */
[----:B-1----:R-:W-:Y:S05]  /*1d0a0*/  @!P0 NANOSLEEP.SYNCS 0x989680 ;  /* 0x009896800000895d */ /* 0x002fea0003900000 */
[----:B------:R-:W1:Y:S02]  /*1d0b0*/  @!P0 SYNCS.PHASECHK.TRANS64 P0, [R33+URZ+0x22800], R0 ;  /* 0x02280000210085a7 */ /* 0x000e64000800007f */
[----:B-1----:R-:W-:Y:S05]  /*1d0c0*/  @!P0 BRA `(.L_x_10981) ;  /* 0xfffffffc00f08947 */ /* 0x002fea000383ffff */
[----:B------:R-:W-:Y:S05]  /*1d0d0*/  BRA `(.L_x_11130) ;  /* 0xfffffe4c00d47947 */ /* 0x000fea000383ffff */
.L_x_10988:
[----:B-1----:R1:W2:Y:S02]  /*1d0e0*/  SYNCS.PHASECHK.TRANS64.TRYWAIT P0, [R10+URZ], R11 ;  /* 0x0000000b0a0075a7 */ /* 0x0022a4000800017f */
[----:B--2---:R-:W-:Y:S05]  /*1d0f0*/  @!P0 NANOSLEEP.SYNCS 0x989680 ;  /* 0x009896800000895d */ /* 0x004fea0003900000 */
[----:B------:R-:W2:Y:S02]  /*1d100*/  @!P0 SYNCS.PHASECHK.TRANS64 P0, [R10+URZ], R11 ;  /* 0x0000000b0a0085a7 */ /* 0x000ea4000800007f */
[----:B--2---:R-:W-:Y:S05]  /*1d110*/  @!P0 BRA `(.L_x_10988) ;  /* 0xfffffffc00f08947 */ /* 0x004fea000383ffff */
[----:B------:R-:W-:Y:S05]  /*1d120*/  BRA `(.L_x_10987) ;  /* 0xfffffe5000b07947 */ /* 0x000fea000383ffff */
.L_x_11007:
[----:B-1----:R1:W2:Y:S02]  /*1d130*/  SYNCS.PHASECHK.TRANS64.TRYWAIT P0, [R0+URZ], R11 ;  /* 0x0000000b000075a7 */ /* 0x0022a4000800017f */
[----:B--2---:R-:W-:Y:S05]  /*1d140*/  @!P0 NANOSLEEP.SYNCS 0x989680 ;  /* 0x009896800000895d */ /* 0x004fea0003900000 */
[----:B------:R-:W2:Y:S02]  /*1d150*/  @!P0 SYNCS.PHASECHK.TRANS64 P0, [R0+URZ], R11 ;  /* 0x0000000b000085a7 */ /* 0x000ea4000800007f */
[----:B--2---:R-:W-:Y:S05]  /*1d160*/  @!P0 BRA `(.L_x_11007) ;  /* 0xfffffffc00f08947 */ /* 0x004fea000383ffff */
[----:B------:R-:W-:Y:S05]  /*1d170*/  BRA `(.L_x_11006) ;  /* 0xfffffe7c00e47947 */ /* 0x000fea000383ffff */
.L_x_11029:
[----:B--2---:R2:W3:Y:S02]  /*1d180*/  SYNCS.PHASECHK.TRANS64.TRYWAIT P0, [R8+URZ], R9 ;  /* 0x00000009080075a7 */ /* 0x0044e4000800017f */
[----:B---3--:R-:W-:Y:S05]  /*1d190*/  @!P0 NANOSLEEP.SYNCS 0x989680 ;  /* 0x009896800000895d */ /* 0x008fea0003900000 */
[----:B------:R-:W3:Y:S02]  /*1d1a0*/  @!P0 SYNCS.PHASECHK.TRANS64 P0, [R8+URZ], R9 ;  /* 0x00000009080085a7 */ /* 0x000ee4000800007f */
[----:B---3--:R-:W-:Y:S05]  /*1d1b0*/  @!P0 BRA `(.L_x_11029) ;  /* 0xfffffffc00f08947 */ /* 0x008fea000383ffff */
[----:B------:R-:W-:Y:S05]  /*1d1c0*/  BRA `(.L_x_11028) ;  /* 0xfffffeb400d07947 */ /* 0x000fea000383ffff */
.L_x_11038:
[----:B-1----:R1:W2:Y:S02]  /*1d1d0*/  SYNCS.PHASECHK.TRANS64.TRYWAIT P0, [R150+URZ], R151 ;  /* 0x00000097960075a7 */ /* 0x0022a4000800017f */
[----:B--2---:R-:W-:Y:S05]  /*1d1e0*/  @!P0 NANOSLEEP.SYNCS 0x989680 ;  /* 0x009896800000895d */ /* 0x004fea0003900000 */
[----:B------:R-:W2:Y:S02]  /*1d1f0*/  @!P0 SYNCS.PHASECHK.TRANS64 P0, [R150+URZ], R151 ;  /* 0x00000097960085a7 */ /* 0x000ea4000800007f */
[----:B--2---:R-:W-:Y:S05]  /*1d200*/  @!P0 BRA `(.L_x_11038) ;  /* 0xfffffffc00f08947 */ /* 0x004fea000383ffff */
[----:B------:R-:W-:Y:S05]  /*1d210*/  BRA `(.L_x_11037) ;  /* 0xfffffee000647947 */ /* 0x000fea000383ffff */
.L_x_11049:
[----:B0-----:R0:W1:Y:S02]  /*1d220*/  SYNCS.PHASECHK.TRANS64.TRYWAIT P0, [R2+URZ], R5 ;  /* 0x00000005020075a7 */ /* 0x001064000800017f */
[----:B-1----:R-:W-:Y:S05]  /*1d230*/  @!P0 NANOSLEEP.SYNCS 0x989680 ;  /* 0x009896800000895d */ /* 0x002fea0003900000 */
[----:B------:R-:W1:Y:S02]  /*1d240*/  @!P0 SYNCS.PHASECHK.TRANS64 P0, [R2+URZ], R5 ;  /* 0x00000005020085a7 */ /* 0x000e64000800007f */
[----:B-1----:R-:W-:Y:S05]  /*1d250*/  @!P0 BRA `(.L_x_11049) ;  /* 0xfffffffc00f08947 */ /* 0x002fea000383ffff */
[----:B------:R-:W-:Y:S05]  /*1d260*/  BRA `(.L_x_11048) ;  /* 0xffffff14009c7947 */ /* 0x000fea000383ffff */
.L_x_11068:
[----:B-1----:R1:W2:Y:S02]  /*1d270*/  SYNCS.PHASECHK.TRANS64.TRYWAIT P0, [R148+URZ], R149 ;  /* 0x00000095940075a7 */ /* 0x0022a4000800017f */
[----:B--2---:R-:W-:Y:S05]  /*1d280*/  @!P0 NANOSLEEP.SYNCS 0x989680 ;  /* 0x009896800000895d */ /* 0x004fea0003900000 */
[----:B------:R-:W2:Y:S02]  /*1d290*/  @!P0 SYNCS.PHASECHK.TRANS64 P0, [R148+URZ], R149 ;  /* 0x00000095940085a7 */ /* 0x000ea4000800007f */
[----:B--2---:R-:W-:Y:S05]  /*1d2a0*/  @!P0 BRA `(.L_x_11068) ;  /* 0xfffffffc00f08947 */ /* 0x004fea000383ffff */
[----:B------:R-:W-:Y:S05]  /*1d2b0*/  BRA `(.L_x_11067) ;  /* 0xffffff5000f47947 */ /* 0x000fea000383ffff */
.L_x_11091:
[----:B------:R-:W-:Y:S02]  /*1d2c0*/  IMAD.MOV.U32 R13, RZ, RZ, R18 ;  /* 0x000000ffff0d7224 */ /* 0x000fe400078e0012 */
[----:B------:R-:W-:Y:S02]  /*1d2d0*/  IMAD.MOV.U32 R12, RZ, RZ, RZ ;  /* 0x000000ffff0c7224 */ /* 0x000fe400078e00ff */
[----:B------:R-:W-:Y:S02]  /*1d2e0*/  IMAD.MOV.U32 R11, RZ, RZ, 0x1f ;  /* 0x0000001fff0b7424 */ /* 0x000fe400078e00ff */
[----:B------:R-:W-:-:S07]  /*1d2f0*/  IMAD.MOV.U32 R15, RZ, RZ, -0x1 ;  /* 0xffffffffff0f7424 */ /* 0x000fce00078e00ff */
[----:B-----5:R-:W-:Y:S05]  /*1d300*/  WARPSYNC.COLLECTIVE R15, `(.L_x_11131) ;  /* 0x000000000f087348 */ /* 0x020fea0003c00000 */
[----:B------:R0:W1:Y:S02]  /*1d310*/  SHFL.IDX P6, R14, R13, R12, R11 ;  /* 0x0000000c0d0e7389 */ /* 0x00006400000c000b */
[----:B01---5:R-:W-:Y:S01]  /*1d320*/  ENDCOLLECTIVE ;  /* 0x000000000000791b */ /* 0x023fe20003800000 */
.L_x_11131:
[----:B------:R-:W-:Y:S05]  /*1d330*/  BRA `(.L_x_11132) ;  /* 0xffffffd000d87947 */ /* 0x000fea000383ffff */
.L_x_11093:
[----:B0-----:R-:W-:-:S04]  /*1d340*/  IMAD.U32 R3, RZ, RZ, UR46 ;  /* 0x0000002eff037e24 */ /* 0x001fc8000f8e00ff */
[----:B------:R0:W1:Y:S03]  /*1d350*/  SYNCS.PHASECHK.TRANS64.TRYWAIT P0, [R3+URZ+0x22840], R2 ;  /* 0x02284002030075a7 */ /* 0x000066000800017f */
[----:B-1----:R-:W-:Y:S05]  /*1d360*/  @!P0 NANOSLEEP.SYNCS 0x989680 ;  /* 0x009896800000895d */ /* 0x002fea0003900000 */
[----:B------:R-:W1:Y:S02]  /*1d370*/  @!P0 SYNCS.PHASECHK.TRANS64 P0, [R3+URZ+0x22840], R2 ;  /* 0x02284002030085a7 */ /* 0x000e64000800007f */
[----:B-1----:R-:W-:Y:S05]  /*1d380*/  @!P0 BRA `(.L_x_11093) ;  /* 0xfffffffc00ec8947 */ /* 0x002fea000383ffff */
[----:B------:R-:W-:Y:S05]  /*1d390*/  BRA `(.L_x_11133) ;  /* 0xffffffd4001c7947 */ /* 0x000fea000383ffff */
.L_x_11094:
        /* <DEDUP_REMOVED lines=8> */
.L_x_11135:
[----:B------:R-:W-:Y:S05]  /*1d420*/  BSYNC B0 ;  /* 0x0000000000007941 */ /* 0x000fea0003800000 */
.L_x_11134:
        /* <DEDUP_REMOVED lines=9> */
.L_x_11136:
[----:B------:R-:W-:Y:S02]  /*1d4c0*/  IMAD.MOV.U32 R13, RZ, RZ, R5 ;  /* 0x000000ffff0d7224 */ /* 0x000fe400078e0005 */
[----:B------:R-:W-:Y:S01]  /*1d4d0*/  IMAD.MOV.U32 R12, RZ, RZ, 0x1 ;  /* 0x00000001ff0c7424 */ /* 0x000fe200078e00ff */
[----:B------:R-:W-:-:S13]  /*1d4e0*/  @P0 LEA R2, P1, R23, R14, 0x1 ;  /* 0x0000000e17020211 */ /* 0x000fda00078208ff */
[----:B------:R-:W-:Y:S05]  /*1d4f0*/  WARPSYNC.COLLECTIVE R15, `(.L_x_11137) ;  /* 0x000000000f087348 */ /* 0x000fea0003c00000 */
[----:B------:R0:W1:Y:S02]  /*1d500*/  SHFL.IDX P6, R14, R13, R12, R11 ;  /* 0x0000000c0d0e7389 */ /* 0x00006400000c000b */
[----:B01----:R-:W-:Y:S01]  /*1d510*/  ENDCOLLECTIVE ;  /* 0x000000000000791b */ /* 0x003fe20003800000 */
.L_x_11137:
        /* <DEDUP_REMOVED lines=12> */
.L_x_11138:
[----:B------:R-:W-:Y:S02]  /*1d5e0*/  IMAD.MOV.U32 R13, RZ, RZ, R5 ;  /* 0x000000ffff0d7224 */ /* 0x000fe400078e0005 */
[----:B------:R-:W-:Y:S01]  /*1d5f0*/  IMAD.MOV.U32 R12, RZ, RZ, 0x2 ;  /* 0x00000002ff0c7424 */ /* 0x000fe200078e00ff */
[----:B------:R-:W-:-:S13]  /*1d600*/  @P0 LEA R2, P1, R23, R14, 0x1 ;  /* 0x0000000e17020211 */ /* 0x000fda00078208ff */
[----:B------:R-:W-:Y:S05]  /*1d610*/  WARPSYNC.COLLECTIVE R15, `(.L_x_11139) ;  /* 0x000000000f087348 */ /* 0x000fea0003c00000 */
[----:B------:R0:W1:Y:S02]  /*1d620*/  SHFL.IDX P6, R14, R13, R12, R11 ;  /* 0x0000000c0d0e7389 */ /* 0x00006400000c000b */
[----:B01----:R-:W-:Y:S01]  /*1d630*/  ENDCOLLECTIVE ;  /* 0x000000000000791b */ /* 0x003fe20003800000 */
.L_x_11139:
        /* <DEDUP_REMOVED lines=12> */
.L_x_11140:
[----:B------:R-:W-:Y:S02]  /*1d700*/  IMAD.MOV.U32 R13, RZ, RZ, R5 ;  /* 0x000000ffff0d7224 */ /* 0x000fe400078e0005 */
[----:B------:R-:W-:Y:S01]  /*1d710*/  IMAD.MOV.U32 R12, RZ, RZ, 0x3 ;  /* 0x00000003ff0c7424 */ /* 0x000fe200078e00ff */
[----:B------:R-:W-:-:S13]  /*1d720*/  @P0 LEA R2, P1, R23, R14, 0x1 ;  /* 0x0000000e17020211 */ /* 0x000fda00078208ff */
[----:B------:R-:W-:Y:S05]  /*1d730*/  WARPSYNC.COLLECTIVE R15, `(.L_x_11141) ;  /* 0x000000000f087348 */ /* 0x000fea0003c00000 */
[----:B------:R0:W1:Y:S02]  /*1d740*/  SHFL.IDX P6, R14, R13, R12, R11 ;  /* 0x0000000c0d0e7389 */ /* 0x00006400000c000b */
[----:B01----:R-:W-:Y:S01]  /*1d750*/  ENDCOLLECTIVE ;  /* 0x000000000000791b */ /* 0x003fe20003800000 */
.L_x_11141:
        /* <DEDUP_REMOVED lines=12> */
.L_x_11142:
[----:B------:R-:W-:Y:S02]  /*1d820*/  IMAD.MOV.U32 R13, RZ, RZ, R5 ;  /* 0x000000ffff0d7224 */ /* 0x000fe400078e0005 */
[----:B------:R-:W-:Y:S01]  /*1d830*/  IMAD.MOV.U32 R12, RZ, RZ, 0x4 ;  /* 0x00000004ff0c7424 */ /* 0x000fe200078e00ff */
[----:B------:R-:W-:-:S13]  /*1d840*/  @P0 LEA R2, P1, R23, R14, 0x1 ;  /* 0x0000000e17020211 */ /* 0x000fda00078208ff */
[----:B------:R-:W-:Y:S05]  /*1d850*/  WARPSYNC.COLLECTIVE R15, `(.L_x_11143) ;  /* 0x000000000f087348 */ /* 0x000fea0003c00000 */
[----:B------:R0:W1:Y:S02]  /*1d860*/  SHFL.IDX P6, R14, R13, R12, R11 ;  /* 0x0000000c0d0e7389 */ /* 0x00006400000c000b */
[----:B01----:R-:W-:Y:S01]  /*1d870*/  ENDCOLLECTIVE ;  /* 0x000000000000791b */ /* 0x003fe20003800000 */
.L_x_11143:
        /* <DEDUP_REMOVED lines=12> */
.L_x_11144:
[----:B------:R-:W-:Y:S02]  /*1d940*/  IMAD.MOV.U32 R13, RZ, RZ, R5 ;  /* 0x000000ffff0d7224 */ /* 0x000fe400078e0005 */
[----:B------:R-:W-:Y:S01]  /*1d950*/  IMAD.MOV.U32 R12, RZ, RZ, 0x5 ;  /* 0x00000005ff0c7424 */ /* 0x000fe200078e00ff */
[----:B------:R-:W-:-:S13]  /*1d960*/  @P0 LEA R2, P1, R23, R14, 0x1 ;  /* 0x0000000e17020211 */ /* 0x000fda00078208ff */
[----:B------:R-:W-:Y:S05]  /*1d970*/  WARPSYNC.COLLECTIVE R15, `(.L_x_11145) ;  /* 0x000000000f087348 */ /* 0x000fea0003c00000 */
[----:B------:R0:W1:Y:S02]  /*1d980*/  SHFL.IDX P6, R14, R13, R12, R11 ;  /* 0x0000000c0d0e7389 */ /* 0x00006400000c000b */
[----:B01----:R-:W-:Y:S01]  /*1d990*/  ENDCOLLECTIVE ;  /* 0x000000000000791b */ /* 0x003fe20003800000 */
.L_x_11145:
        /* <DEDUP_REMOVED lines=10> */
.L_x_11146:
[----:B------:R-:W-:Y:S05]  /*1da40*/  BRA `(.L_x_11147) ;  /* 0xffffffd000907947 */ /* 0x000fea000383ffff */
.L_x_11097:
[----:B------:R-:W-:Y:S02]  /*1da50*/  IMAD.MOV.U32 R13, RZ, RZ, R6 ;  /* 0x000000ffff0d7224 */ /* 0x000fe400078e0006 */
[----:B------:R-:W-:Y:S02]  /*1da60*/  IMAD.MOV.U32 R12, RZ, RZ, RZ ;  /* 0x000000ffff0c7224 */ /* 0x000fe400078e00ff */
[----:B------:R-:W-:Y:S02]  /*1da70*/  IMAD.MOV.U32 R11, RZ, RZ, 0x181f ;  /* 0x0000181fff0b7424 */ /* 0x000fe400078e00ff */
[----:B------:R-:W-:Y:S02]  /*1da80*/  IMAD.MOV.U32 R15, RZ, RZ, -0x1 ;  /* 0xffffffffff0f7424 */ /* 0x000fe400078e00ff */
[----:B------:R-:W-:-:S07]  /*1da90*/  VIADD R4, R35, UR40 ;  /* 0x0000002823047c36 */ /* 0x000fce0008000000 */
[----:B------:R-:W-:Y:S05]  /*1daa0*/  WARPSYNC.COLLECTIVE R15, `(.L_x_11148) ;  /* 0x000000000f087348 */ /* 0x000fea0003c00000 */
[----:B------:R0:W1:Y:S02]  /*1dab0*/  SHFL.IDX P6, R14, R13, R12, R11 ;  /* 0x0000000c0d0e7389 */ /* 0x00006400000c000b */
[----:B01----:R-:W-:Y:S01]  /*1dac0*/  ENDCOLLECTIVE ;  /* 0x000000000000791b */ /* 0x003fe20003800000 */
.L_x_11148:
[----:B------:R-:W-:Y:S02]  /*1dad0*/  VIADD R8, R4, 0x10 ;  /* 0x0000001004087836 */ /* 0x000fe40000000000 */
[----:B------:R-:W-:Y:S02]  /*1dae0*/  IMAD.MOV.U32 R13, RZ, RZ, R0 ;  /* 0x000000ffff0d7224 */ /* 0x000fe400078e0000 */
[----:B------:R-:W-:-:S07]  /*1daf0*/  IMAD.MOV.U32 R2, RZ, RZ, R14 ;  /* 0x000000ffff027224 */ /* 0x000fce00078e000e */
[----:B------:R-:W-:Y:S05]  /*1db00*/  WARPSYNC.COLLECTIVE R15, `(.L_x_11149) ;  /* 0x000000000f087348 */ /* 0x000fea0003c00000 */
[----:B------:R0:W1:Y:S02]  /*1db10*/  SHFL.IDX P6, R14, R13, R12, R11 ;  /* 0x0000000c0d0e7389 */ /* 0x00006400000c000b */
[----:B01----:R-:W-:Y:S01]  /*1db20*/  ENDCOLLECTIVE ;  /* 0x000000000000791b */ /* 0x003fe20003800000 */
.L_x_11149:
[----:B------:R-:W-:Y:S02]  /*1db30*/  ULDC UR4, c[0x0][0x288] ;  /* 0x0000a20000047ab9 */ /* 0x000fe40000000800 */
[----:B------:R-:W-:-:S05]  /*1db40*/  IMAD R5, R7, UR4, RZ ;  /* 0x0000000407057c24 */ /* 0x000fca000f8e02ff */
[----:B------:R-:W-:Y:S01]  /*1db50*/  ISETP.GE.AND P0, PT, R4, R5, PT ;  /* 0x000000050400720c */ /* 0x000fe20003f06270 */
[----:B------:R-:W-:Y:S02]  /*1db60*/  IMAD.MOV.U32 R13, RZ, RZ, R6 ;  /* 0x000000ffff0d7224 */ /* 0x000fe400078e0006 */
[----:B------:R-:W-:-:S10]  /*1db70*/  IMAD.MOV.U32 R12, RZ, RZ, 0x1 ;  /* 0x00000001ff0c7424 */ /* 0x000fd400078e00ff */
[----:B------:R-:W-:Y:S02]  /*1db80*/  @!P0 LEA R9, R29, UR46, 0x1 ;  /* 0x0000002e1d098c11 */ /* 0x000fe4000f8e08ff */
[----:B------:R-:W-:-:S05]  /*1db90*/  @!P0 LEA R14, P2, R23, R14, 0x1 ;  /* 0x0000000e170e8211 */ /* 0x000fca00078408ff */
[----:B------:R-:W-:Y:S02]  /*1dba0*/  @!P0 IMAD.X R3, RZ, RZ, R2, P2 ;  /* 0x000000ffff038224 */ /* 0x000fe400010e0602 */
[----:B------:R-:W-:-:S07]  /*1dbb0*/  @!P0 IMAD.MOV.U32 R2, RZ, RZ, R14 ;  /* 0x000000ffff028224 */ /* 0x000fce00078e000e */
[----:B------:R-:W-:Y:S05]  /*1dbc0*/  WARPSYNC.COLLECTIVE R15, `(.L_x_11150) ;  /* 0x000000000f087348 */ /* 0x000fea0003c00000 */
[----:B------:R0:W1:Y:S02]  /*1dbd0*/  SHFL.IDX P6, R14, R13, R12, R11 ;  /* 0x0000000c0d0e7389 */ /* 0x00006400000c000b */
[----:B01----:R-:W-:Y:S01]  /*1dbe0*/  ENDCOLLECTIVE ;  /* 0x000000000000791b */ /* 0x003fe20003800000 */
.L_x_11150:
        /* <DEDUP_REMOVED lines=8> */
[----:B0-----:R-:W-:-:S07]  /*1dc70*/  IMAD.MOV.U32 R7, RZ, RZ, R14 ;  /* 0x000000ffff077224 */ /* 0x001fce00078e000e */
[----:B------:R-:W-:Y:S05]  /*1dc80*/  WARPSYNC.COLLECTIVE R15, `(.L_x_11151) ;  /* 0x000000000f087348 */ /* 0x000fea0003c00000 */
[----:B------:R0:W1:Y:S02]  /*1dc90*/  SHFL.IDX P6, R14, R13, R12, R11 ;  /* 0x0000000c0d0e7389 */ /* 0x00006400000c000b */
[----:B01----:R-:W-:Y:S01]  /*1dca0*/  ENDCOLLECTIVE ;  /* 0x000000000000791b */ /* 0x003fe20003800000 */
.L_x_11151:
[----:B------:R-:W-:Y:S02]  /*1dcb0*/  IMAD.MOV.U32 R13, RZ, RZ, R6 ;  /* 0x000000ffff0d7224 */ /* 0x000fe400078e0006 */
[----:B------:R-:W-:Y:S01]  /*1dcc0*/  IMAD.MOV.U32 R12, RZ, RZ, 0x2 ;  /* 0x00000002ff0c7424 */ /* 0x000fe200078e00ff */
[----:B------:R-:W-:-:S13]  /*1dcd0*/  @!P0 LEA R2, P2, R23, R14, 0x1 ;  /* 0x0000000e17028211 */ /* 0x000fda00078408ff */
[----:B------:R-:W-:Y:S05]  /*1dce0*/  WARPSYNC.COLLECTIVE R15, `(.L_x_11152) ;  /* 0x000000000f087348 */ /* 0x000fea0003c00000 */
[----:B------:R0:W1:Y:S02]  /*1dcf0*/  SHFL.IDX P6, R14, R13, R12, R11 ;  /* 0x0000000c0d0e7389 */ /* 0x00006400000c000b */
[----:B01----:R-:W-:Y:S01]  /*1dd00*/  ENDCOLLECTIVE ;  /* 0x000000000000791b */ /* 0x003fe20003800000 */
.L_x_11152:
        /* <DEDUP_REMOVED lines=13> */
.L_x_11153:
[----:B------:R-:W-:Y:S02]  /*1dde0*/  IMAD.MOV.U32 R13, RZ, RZ, R6 ;  /* 0x000000ffff0d7224 */ /* 0x000fe400078e0006 */
[----:B------:R-:W-:Y:S01]  /*1ddf0*/  IMAD.MOV.U32 R12, RZ, RZ, 0x3 ;  /* 0x00000003ff0c7424 */ /* 0x000fe200078e00ff */
[----:B------:R-:W-:-:S13]  /*1de00*/  @!P0 LEA R2, P2, R23, R14, 0x1 ;  /* 0x0000000e17028211 */ /* 0x000fda00078408ff */
[----:B------:R-:W-:Y:S05]  /*1de10*/  WARPSYNC.COLLECTIVE R15, `(.L_x_11154) ;  /* 0x000000000f087348 */ /* 0x000fea0003c00000 */
[----:B------:R0:W1:Y:S02]  /*1de20*/  SHFL.IDX P6, R14, R13, R12, R11 ;  /* 0x0000000c0d0e7389 */ /* 0x00006400000c000b */
[----:B01----:R-:W-:Y:S01]  /*1de30*/  ENDCOLLECTIVE ;  /* 0x000000000000791b */ /* 0x003fe20003800000 */
.L_x_11154:
        /* <DEDUP_REMOVED lines=13> */
.L_x_11155:
[----:B------:R-:W-:Y:S02]  /*1df10*/  IMAD.MOV.U32 R13, RZ, RZ, R6 ;  /* 0x000000ffff0d7224 */ /* 0x000fe400078e0006 */
[----:B------:R-:W-:Y:S01]  /*1df20*/  IMAD.MOV.U32 R12, RZ, RZ, 0x4 ;  /* 0x00000004ff0c7424 */ /* 0x000fe200078e00ff */
[----:B------:R-:W-:-:S13]  /*1df30*/  @!P0 LEA R2, P2, R23, R14, 0x1 ;  /* 0x0000000e17028211 */ /* 0x000fda00078408ff */
[----:B------:R-:W-:Y:S05]  /*1df40*/  WARPSYNC.COLLECTIVE R15, `(.L_x_11156) ;  /* 0x000000000f087348 */ /* 0x000fea0003c00000 */
[----:B------:R0:W1:Y:S02]  /*1df50*/  SHFL.IDX P6, R14, R13, R12, R11 ;  /* 0x0000000c0d0e7389 */ /* 0x00006400000c000b */
[----:B01----:R-:W-:Y:S01]  /*1df60*/  ENDCOLLECTIVE ;  /* 0x000000000000791b */ /* 0x003fe20003800000 */
.L_x_11156:
        /* <DEDUP_REMOVED lines=13> */
.L_x_11157:
[----:B------:R-:W-:Y:S02]  /*1e040*/  IMAD.MOV.U32 R13, RZ, RZ, R6 ;  /* 0x000000ffff0d7224 */ /* 0x000fe400078e0006 */
[----:B------:R-:W-:Y:S01]  /*1e050*/  IMAD.MOV.U32 R12, RZ, RZ, 0x5 ;  /* 0x00000005ff0c7424 */ /* 0x000fe200078e00ff */
[----:B------:R-:W-:-:S13]  /*1e060*/  @!P0 LEA R2, P2, R23, R14, 0x1 ;  /* 0x0000000e17028211 */ /* 0x000fda00078408ff */
[----:B------:R-:W-:Y:S05]  /*1e070*/  WARPSYNC.COLLECTIVE R15, `(.L_x_11158) ;  /* 0x000000000f087348 */ /* 0x000fea0003c00000 */
[----:B------:R0:W1:Y:S02]  /*1e080*/  SHFL.IDX P6, R14, R13, R12, R11 ;  /* 0x0000000c0d0e7389 */ /* 0x00006400000c000b */
[----:B01----:R-:W-:Y:S01]  /*1e090*/  ENDCOLLECTIVE ;  /* 0x000000000000791b */ /* 0x003fe20003800000 */
.L_x_11158:
[----:B------:R-:W-:-:S05]  /*1e0a0*/  @!P0 IMAD.X R3, RZ, RZ, R7, P2 ;  /* 0x000000ffff038224 */ /* 0x000fca00010e0607 */
        /* <DEDUP_REMOVED lines=11> */
.L_x_11159:
[----:B------:R-:W-:Y:S02]  /*1e160*/  IMAD.MOV.U32 R13, RZ, RZ, R6 ;  /* 0x000000ffff0d7224 */ /* 0x000fe400078e0006 */
[----:B------:R-:W-:Y:S01]  /*1e170*/  IMAD.MOV.U32 R12, RZ, RZ, 0x6 ;  /* 0x00000006ff0c7424 */ /* 0x000fe200078e00ff */
[----:B------:R-:W-:-:S13]  /*1e180*/  @!P0 LEA R2, P2, R23, R14, 0x1 ;  /* 0x0000000e17028211 */ /* 0x000fda00078408ff */
[----:B------:R-:W-:Y:S05]  /*1e190*/  WARPSYNC.COLLECTIVE R15, `(.L_x_11160) ;  /* 0x000000000f087348 */ /* 0x000fea0003c00000 */
[----:B------:R0:W1:Y:S02]  /*1e1a0*/  SHFL.IDX P6, R14, R13, R12, R11 ;  /* 0x0000000c0d0e7389 */ /* 0x00006400000c000b */
[----:B01----:R-:W-:Y:S01]  /*1e1b0*/  ENDCOLLECTIVE ;  /* 0x000000000000791b */ /* 0x003fe20003800000 */
.L_x_11160:
[----:B------:R-:W-:-:S05]  /*1e1c0*/  @!P0 IMAD.X R3, RZ, RZ, R7, P2 ;  /* 0x000000ffff038224 */ /* 0x000fca00010e0607 */
[----:B------:R-:W-:Y:S01]  /*1e1d0*/  @!PT LDS RZ, [RZ] ;  /* 0x00000000fffff984 */ /* 0x000fe20000000800 */
[----:B------:R-:W-:Y:S01]  /*1e1e0*/  @!PT LDS RZ, [RZ] ;  /* 0x00000000fffff984 */ /* 0x000fe20000000800 */
[----:B------:R-:W-:Y:S01]  /*1e1f0*/  @!PT LDS RZ, [RZ] ;  /* 0x00000000fffff984 */ /* 0x000fe20000000800 */
[----:B------:R0:W-:Y:S01]  /*1e200*/  @!P0 LDGSTS.E.BYPASS.LTC128B.128 [R21+0x1ac00], desc[UR36][R2.64], !P1 ;  /* 0x1ac0000002158fae */ /* 0x0001e2000c901d64 */
[----:B------:R-:W-:Y:S02]  /*1e210*/  IMAD.MOV.U32 R13, RZ, RZ, R0 ;  /* 0x000000ffff0d7224 */ /* 0x000fe400078e0000 */
[----:B0-----:R-:W-:Y:S02]  /*1e220*/  VIADD R2, R4, 0x60 ;  /* 0x0000006004027836 */ /* 0x001fe40000000000 */
[----:B------:R-:W-:-:S03]  /*1e230*/  IMAD.MOV.U32 R7, RZ, RZ, R14 ;  /* 0x000000ffff077224 */ /* 0x000fc600078e000e */
[----:B------:R-:W-:-:S13]  /*1e240*/  ISETP.GE.AND P0, PT, R2, R5, PT ;  /* 0x000000050200720c */ /* 0x000fda0003f06270 */
[----:B------:R-:W-:Y:S05]  /*1e250*/  WARPSYNC.COLLECTIVE R15, `(.L_x_11161) ;  /* 0x000000000f087348 */ /* 0x000fea0003c00000 */
[----:B------:R0:W1:Y:S02]  /*1e260*/  SHFL.IDX P6, R14, R13, R12, R11 ;  /* 0x0000000c0d0e7389 */ /* 0x00006400000c000b */
[----:B01----:R-:W-:Y:S01]  /*1e270*/  ENDCOLLECTIVE ;  /* 0x000000000000791b */ /* 0x003fe20003800000 */
.L_x_11161:
[----:B------:R-:W-:Y:S01]  /*1e280*/  @!P0 LEA R9, R29, UR46, 0x1 ;  /* 0x0000002e1d098c11 */ /* 0x000fe2000f8e08ff */
[----:B------:R-:W-:Y:S02]  /*1e290*/  IMAD.MOV.U32 R13, RZ, RZ, R6 ;  /* 0x000000ffff0d7224 */ /* 0x000fe400078e0006 */
[----:B------:R-:W-:Y:S01]  /*1e2a0*/  IMAD.MOV.U32 R12, RZ, RZ, 0x7 ;  /* 0x00000007ff0c7424 */ /* 0x000fe200078e00ff */
[----:B------:R-:W-:-:S13]  /*1e2b0*/  @!P0 LEA R2, P2, R23, R14, 0x1 ;  /* 0x0000000e17028211 */ /* 0x000fda00078408ff */
[----:B------:R-:W-:Y:S05]  /*1e2c0*/  WARPSYNC.COLLECTIVE R15, `(.L_x_11162) ;  /* 0x000000000f087348 */ /* 0x000fea0003c00000 */
[----:B------:R0:W1:Y:S02]  /*1e2d0*/  SHFL.IDX P6, R14, R13, R12, R11 ;  /* 0x0000000c0d0e7389 */ /* 0x00006400000c000b */
[----:B01----:R-:W-:Y:S01]  /*1e2e0*/  ENDCOLLECTIVE ;  /* 0x000000000000791b */ /* 0x003fe20003800000 */
.L_x_11162:
        /* <DEDUP_REMOVED lines=10> */
.L_x_11163:
[----:B------:R-:W-:Y:S05]  /*1e390*/  BRA `(.L_x_11164) ;  /* 0xffffffd000847947 */ /* 0x000fea000383ffff */
.L_x_11098:
[----:B0-----:R-:W-:-:S04]  /*1e3a0*/  IMAD.U32 R3, RZ, RZ, UR46 ;  /* 0x0000002eff037e24 */ /* 0x001fc8000f8e00ff */
[----:B------:R0:W1:Y:S03]  /*1e3b0*/  SYNCS.PHASECHK.TRANS64.TRYWAIT P0, [R3+URZ+0x22820], R0 ;  /* 0x02282000030075a7 */ /* 0x000066000800017f */
[----:B-1----:R-:W-:Y:S05]  /*1e3c0*/  @!P0 NANOSLEEP.SYNCS 0x989680 ;  /* 0x009896800000895d */ /* 0x002fea0003900000 */
[----:B------:R-:W1:Y:S02]  /*1e3d0*/  @!P0 SYNCS.PHASECHK.TRANS64 P0, [R3+URZ+0x22820], R0 ;  /* 0x02282000030085a7 */ /* 0x000e64000800007f */
[----:B-1----:R-:W-:Y:S05]  /*1e3e0*/  @!P0 BRA `(.L_x_11098) ;  /* 0xfffffffc00ec8947 */ /* 0x002fea000383ffff */
[----:B------:R-:W-:Y:S05]  /*1e3f0*/  BRA `(.L_x_11165) ;  /* 0xffffffd000b47947 */ /* 0x000fea000383ffff */
.L_x_11100:
[----:B0-----:R-:W-:-:S04]  /*1e400*/  IMAD.U32 R3, RZ, RZ, UR46 ;  /* 0x0000002eff037e24 */ /* 0x001fc8000f8e00ff */
[----:B------:R0:W1:Y:S03]  /*1e410*/  SYNCS.PHASECHK.TRANS64.TRYWAIT P0, [R3+URZ+0x22860], R0 ;  /* 0x02286000030075a7 */ /* 0x000066000800017f */
[----:B-1----:R-:W-:Y:S05]  /*1e420*/  @!P0 NANOSLEEP.SYNCS 0x989680 ;  /* 0x009896800000895d */ /* 0x002fea0003900000 */
[----:B------:R-:W1:Y:S02]  /*1e430*/  @!P0 SYNCS.PHASECHK.TRANS64 P0, [R3+URZ+0x22860], R0 ;  /* 0x02286000030085a7 */ /* 0x000e64000800007f */
[----:B-1----:R-:W-:Y:S05]  /*1e440*/  @!P0 BRA `(.L_x_11100) ;  /* 0xfffffffc00ec8947 */ /* 0x002fea000383ffff */
[----:B------:R-:W-:Y:S05]  /*1e450*/  BRA `(.L_x_11166) ;  /* 0xffffffd000b07947 */ /* 0x000fea000383ffff */
.L_x_11101:
        /* <DEDUP_REMOVED lines=8> */
.L_x_11168:
[----:B------:R-:W-:Y:S05]  /*1e4e0*/  BSYNC B0 ;  /* 0x0000000000007941 */ /* 0x000fea0003800000 */
.L_x_11167:
        /* <DEDUP_REMOVED lines=8> */
[----:B------:R-:W-:-:S10]  /*1e570*/  IMAD.SHL.U32 R17, R23, 0x2, RZ ;  /* 0x0000000217117824 */ /* 0x000fd400078e00ff */
[----:B------:R-:W-:Y:S05]  /*1e580*/  WARPSYNC.COLLECTIVE R15, `(.L_x_11169) ;  /* 0x000000000f087348 */ /* 0x000fea0003c00000 */
[----:B------:R0:W1:Y:S02]  /*1e590*/  SHFL.IDX P6, R14, R13, R12, R11 ;  /* 0x0000000c0d0e7389 */ /* 0x00006400000c000b */
[----:B01----:R-:W-:Y:S01]  /*1e5a0*/  ENDCOLLECTIVE ;  /* 0x000000000000791b */ /* 0x003fe20003800000 */
.L_x_11169:
[----:B------:R-:W-:Y:S02]  /*1e5b0*/  IMAD.MOV.U32 R6, RZ, RZ, RZ ;  /* 0x000000ffff067224 */ /* 0x000fe400078e00ff */
[----:B------:R-:W-:Y:S02]  /*1e5c0*/  IMAD.MOV.U32 R13, RZ, RZ, R18 ;  /* 0x000000ffff0d7224 */ /* 0x000fe400078e0012 */
[----:B------:R-:W-:Y:S01]  /*1e5d0*/  IMAD.MOV.U32 R12, RZ, RZ, 0x1 ;  /* 0x00000001ff0c7424 */ /* 0x000fe200078e00ff */
[----:B------:R-:W-:-:S13]  /*1e5e0*/  IADD3 R2, P0, R14, R17, RZ ;  /* 0x000000110e027210 */ /* 0x000fda0007f1e0ff */
[----:B------:R-:W-:Y:S05]  /*1e5f0*/  WARPSYNC.COLLECTIVE R15, `(.L_x_11170) ;  /* 0x000000000f087348 */ /* 0x000fea0003c00000 */
[----:B------:R0:W1:Y:S02]  /*1e600*/  SHFL.IDX P6, R14, R13, R12, R11 ;  /* 0x0000000c0d0e7389 */ /* 0x00006400000c000b */
[----:B01----:R-:W-:Y:S01]  /*1e610*/  ENDCOLLECTIVE ;  /* 0x000000000000791b */ /* 0x003fe20003800000 */
.L_x_11170:
[----:B------:R-:W-:Y:S01]  /*1e620*/  IMAD.X R3, RZ, RZ, R0, P0 ;  /* 0x000000ffff037224 */ /* 0x000fe200000e0600 */
[----:B------:R-:W-:Y:S02]  /*1e630*/  ISETP.LT.OR P0, PT, R22, 0x1, P4 ;  /* 0x000000011600780c */ /* 0x000fe40002701670 */
[----:B------:R-:W-:-:S05]  /*1e640*/  LEA R0, R29, UR46, 0x1 ;  /* 0x0000002e1d007c11 */ /* 0x000fca000f8e08ff */
[----:B------:R-:W-:Y:S02]  /*1e650*/  VIADD R31, R0, 0x400 ;  /* 0x00000400001f7836 */ /* 0x000fe40000000000 */
[----:B------:R-:W-:-:S04]  /*1e660*/  IMAD.MOV.U32 R13, RZ, RZ, R10 ;  /* 0x000000ffff0d7224 */ /* 0x000fc800078e000a */
        /* <DEDUP_REMOVED lines=9> */
.L_x_11171:
[----:B------:R-:W-:Y:S01]  /*1e700*/  @!PT LDS RZ, [RZ] ;  /* 0x00000000fffff984 */ /* 0x000fe20000000800 */
[----:B------:R-:W-:Y:S01]  /*1e710*/  @!PT LDS RZ, [RZ] ;  /* 0x00000000fffff984 */ /* 0x000fe20000000800 */
[----:B------:R-:W-:Y:S01]  /*1e720*/  @!PT LDS RZ, [RZ] ;  /* 0x00000000fffff984 */ /* 0x000fe20000000800 */
[----:B------:R-:W-:Y:S01]  /*1e730*/  LDGSTS.E.BYPASS.LTC128B.128 [R0+0x3400], desc[UR36][R2.64+0x80], !P0 ;  /* 0x0340008002007fae */ /* 0x000fe2000c101d64 */
[----:B------:R-:W-:-:S03]  /*1e740*/  LOP3.LUT P0, RZ, R5, 0x8, RZ, 0xc0, !PT ;  /* 0x0000000805ff7812 */ /* 0x000fc6000780c0ff */
[----:B------:R-:W-:Y:S01]  /*1e750*/  LDGSTS.E.BYPASS.LTC128B.128 [R0+0x6400], desc[UR36][R2.64+0x100], !P3 ;  /* 0x0640010002007fae */ /* 0x000fe2000d901d64 */
[----:B------:R-:W-:Y:S01]  /*1e760*/  ISETP.LT.OR P3, PT, R22, 0x1, !P0 ;  /* 0x000000011600780c */ /* 0x000fe20004761670 */
[----:B------:R-:W-:Y:S02]  /*1e770*/  IMAD.MOV.U32 R13, RZ, RZ, R18 ;  /* 0x000000ffff0d7224 */ /* 0x000fe400078e0012 */
[----:B------:R-:W-:-:S10]  /*1e780*/  IMAD.MOV.U32 R12, RZ, RZ, 0x2 ;  /* 0x00000002ff0c7424 */ /* 0x000fd400078e00ff */
[----:B------:R0:W-:Y:S02]  /*1e790*/  LDGSTS.E.BYPASS.LTC128B.128 [R0+0x9400], desc[UR36][R2.64+0x180], !P3 ;  /* 0x0940018002007fae */ /* 0x0001e4000d901d64 */
[----:B0-----:R-:W-:-:S13]  /*1e7a0*/  IADD3 R2, P3, R14, R17, RZ ;  /* 0x000000110e027210 */ /* 0x001fda0007f7e0ff */
[----:B------:R-:W-:Y:S05]  /*1e7b0*/  WARPSYNC.COLLECTIVE R15, `(.L_x_11172) ;  /* 0x000000000f087348 */ /* 0x000fea0003c00000 */
[----:B------:R0:W1:Y:S02]  /*1e7c0*/  SHFL.IDX P6, R14, R13, R12, R11 ;  /* 0x0000000c0d0e7389 */ /* 0x00006400000c000b */
[----:B01----:R-:W-:Y:S01]  /*1e7d0*/  ENDCOLLECTIVE ;  /* 0x000000000000791b */ /* 0x003fe20003800000 */
.L_x_11172:
        /* <DEDUP_REMOVED lines=12> */
.L_x_11173:
        /* <DEDUP_REMOVED lines=14> */
.L_x_11174:
        /* <DEDUP_REMOVED lines=12> */
.L_x_11175:
        /* <DEDUP_REMOVED lines=14> */
.L_x_11176:
        /* <DEDUP_REMOVED lines=12> */
.L_x_11177:
        /* <DEDUP_REMOVED lines=14> */
.L_x_11178:
        /* <DEDUP_REMOVED lines=12> */
.L_x_11179:
        /* <DEDUP_REMOVED lines=9> */
.L_x_11108:
[----:B-1----:R1:W2:Y:S02]  /*1ee10*/  SYNCS.PHASECHK.TRANS64.TRYWAIT P0, [R19+URZ+0x22840], R23 ;  /* 0x02284017130075a7 */ /* 0x0022a4000800017f */
[----:B--2---:R-:W-:Y:S05]  /*1ee20*/  @!P0 NANOSLEEP.SYNCS 0x989680 ;  /* 0x009896800000895d */ /* 0x004fea0003900000 */
[----:B------:R-:W2:Y:S02]  /*1ee30*/  @!P0 SYNCS.PHASECHK.TRANS64 P0, [R19+URZ+0x22840], R23 ;  /* 0x02284017130085a7 */ /* 0x000ea4000800007f */
[----:B--2---:R-:W-:Y:S05]  /*1ee40*/  @!P0 BRA `(.L_x_11108) ;  /* 0xfffffffc00f08947 */ /* 0x004fea000383ffff */
[----:B------:R-:W-:Y:S05]  /*1ee50*/  BRA `(.L_x_11181) ;  /* 0xffffffd000d87947 */ /* 0x000fea000383ffff */
.L_x_11109:
        /* <DEDUP_REMOVED lines=8> */
.L_x_11183:
[----:B------:R-:W-:Y:S05]  /*1eee0*/  BSYNC B1 ;  /* 0x0000000000017941 */ /* 0x000fea0003800000 */
.L_x_11182:
        /* <DEDUP_REMOVED lines=9> */
.L_x_11184:
[----:B------:R-:W-:Y:S02]  /*1ef80*/  IMAD.MOV.U32 R13, RZ, RZ, R24 ;  /* 0x000000ffff0d7224 */ /* 0x000fe400078e0018 */
[----:B------:R-:W-:Y:S01]  /*1ef90*/  IMAD.MOV.U32 R12, RZ, RZ, 0x1 ;  /* 0x00000001ff0c7424 */ /* 0x000fe200078e00ff */
[----:B------:R-:W-:-:S13]  /*1efa0*/  IADD3 R2, P0, R14, R17, RZ ;  /* 0x000000110e027210 */ /* 0x000fda0007f1e0ff */
[----:B------:R-:W-:Y:S05]  /*1efb0*/  WARPSYNC.COLLECTIVE R15, `(.L_x_11185) ;  /* 0x000000000f087348 */ /* 0x000fea0003c00000 */
[----:B------:R0:W1:Y:S02]  /*1efc0*/  SHFL.IDX P6, R14, R13, R12, R11 ;  /* 0x0000000c0d0e7389 */ /* 0x00006400000c000b */
[----:B01----:R-:W-:Y:S01]  /*1efd0*/  ENDCOLLECTIVE ;  /* 0x000000000000791b */ /* 0x003fe20003800000 */
.L_x_11185:
        /* <DEDUP_REMOVED lines=10> */
.L_x_11186:
[----:B------:R-:W-:Y:S02]  /*1f080*/  IMAD.MOV.U32 R13, RZ, RZ, R24 ;  /* 0x000000ffff0d7224 */ /* 0x000fe400078e0018 */
[----:B------:R-:W-:Y:S01]  /*1f090*/  IMAD.MOV.U32 R12, RZ, RZ, 0x2 ;  /* 0x00000002ff0c7424 */ /* 0x000fe200078e00ff */
[----:B------:R-:W-:-:S13]  /*1f0a0*/  IADD3 R2, P0, R14, R17, RZ ;  /* 0x000000110e027210 */ /* 0x000fda0007f1e0ff */
[----:B------:R-:W-:Y:S05]  /*1f0b0*/  WARPSYNC.COLLECTIVE R15, `(.L_x_11187) ;  /* 0x000000000f087348 */ /* 0x000fea0003c00000 */
[----:B------:R0:W1:Y:S02]  /*1f0c0*/  SHFL.IDX P6, R14, R13, R12, R11 ;  /* 0x0000000c0d0e7389 */ /* 0x00006400000c000b */
[----:B01----:R-:W-:Y:S01]  /*1f0d0*/  ENDCOLLECTIVE ;  /* 0x000000000000791b */ /* 0x003fe20003800000 */
.L_x_11187:
        /* <DEDUP_REMOVED lines=10> */
.L_x_11188:
[----:B------:R-:W-:Y:S02]  /*1f180*/  IMAD.MOV.U32 R13, RZ, RZ, R24 ;  /* 0x000000ffff0d7224 */ /* 0x000fe400078e0018 */
[----:B------:R-:W-:Y:S01]  /*1f190*/  IMAD.MOV.U32 R12, RZ, RZ, 0x3 ;  /* 0x00000003ff0c7424 */ /* 0x000fe200078e00ff */
[----:B------:R-:W-:-:S13]  /*1f1a0*/  IADD3 R2, P0, R14, R17, RZ ;  /* 0x000000110e027210 */ /* 0x000fda0007f1e0ff */
[----:B------:R-:W-:Y:S05]  /*1f1b0*/  WARPSYNC.COLLECTIVE R15, `(.L_x_11189) ;  /* 0x000000000f087348 */ /* 0x000fea0003c00000 */
[----:B------:R0:W1:Y:S02]  /*1f1c0*/  SHFL.IDX P6, R14, R13, R12, R11 ;  /* 0x0000000c0d0e7389 */ /* 0x00006400000c000b */
[----:B01----:R-:W-:Y:S01]  /*1f1d0*/  ENDCOLLECTIVE ;  /* 0x000000000000791b */ /* 0x003fe20003800000 */
.L_x_11189:
        /* <DEDUP_REMOVED lines=10> */
.L_x_11190:
[----:B------:R-:W-:Y:S02]  /*1f280*/  IMAD.MOV.U32 R13, RZ, RZ, R24 ;  /* 0x000000ffff0d7224 */ /* 0x000fe400078e0018 */
[----:B------:R-:W-:Y:S01]  /*1f290*/  IMAD.MOV.U32 R12, RZ, RZ, 0x4 ;  /* 0x00000004ff0c7424 */ /* 0x000fe200078e00ff */
[----:B------:R-:W-:-:S13]  /*1f2a0*/  IADD3 R2, P0, R14, R17, RZ ;  /* 0x000000110e027210 */ /* 0x000fda0007f1e0ff */
[----:B------:R-:W-:Y:S05]  /*1f2b0*/  WARPSYNC.COLLECTIVE R15, `(.L_x_11191) ;  /* 0x000000000f087348 */ /* 0x000fea0003c00000 */
[----:B------:R0:W1:Y:S02]  /*1f2c0*/  SHFL.IDX P6, R14, R13, R12, R11 ;  /* 0x0000000c0d0e7389 */ /* 0x00006400000c000b */
[----:B01----:R-:W-:Y:S01]  /*1f2d0*/  ENDCOLLECTIVE ;  /* 0x000000000000791b */ /* 0x003fe20003800000 */
.L_x_11191:
        /* <DEDUP_REMOVED lines=10> */
.L_x_11192:
[----:B------:R-:W-:Y:S02]  /*1f380*/  IMAD.MOV.U32 R13, RZ, RZ, R24 ;  /* 0x000000ffff0d7224 */ /* 0x000fe400078e0018 */
[----:B------:R-:W-:Y:S01]  /*1f390*/  IMAD.MOV.U32 R12, RZ, RZ, 0x5 ;  /* 0x00000005ff0c7424 */ /* 0x000fe200078e00ff */
[----:B------:R-:W-:-:S13]  /*1f3a0*/  IADD3 R2, P0, R14, R17, RZ ;  /* 0x000000110e027210 */ /* 0x000fda0007f1e0ff */
[----:B------:R-:W-:Y:S05]  /*1f3b0*/  WARPSYNC.COLLECTIVE R15, `(.L_x_11193) ;  /* 0x000000000f087348 */ /* 0x000fea0003c00000 */
[----:B------:R0:W1:Y:S02]  /*1f3c0*/  SHFL.IDX P6, R14, R13, R12, R11 ;  /* 0x0000000c0d0e7389 */ /* 0x00006400000c000b */
[----:B01----:R-:W-:Y:S01]  /*1f3d0*/  ENDCOLLECTIVE ;  /* 0x000000000000791b */ /* 0x003fe20003800000 */
.L_x_11193:
        /* <DEDUP_REMOVED lines=10> */
.L_x_11194:
[----:B------:R-:W-:Y:S05]  /*1f480*/  BRA `(.L_x_11195) ;  /* 0xffffffd000347947 */ /* 0x000fea000383ffff */
.L_x_11114:
[----:B---3--:R3:W4:Y:S02]  /*1f490*/  SYNCS.PHASECHK.TRANS64.TRYWAIT P0, [R19+URZ+0x22860], R23 ;  /* 0x02286017130075a7 */ /* 0x008724000800017f */
[----:B----4-:R-:W-:Y:S05]  /*1f4a0*/  @!P0 NANOSLEEP.SYNCS 0x989680 ;  /* 0x009896800000895d */ /* 0x010fea0003900000 */
[----:B------:R-:W4:Y:S02]  /*1f4b0*/  @!P0 SYNCS.PHASECHK.TRANS64 P0, [R19+URZ+0x22860], R23 ;  /* 0x02286017130085a7 */ /* 0x000f24000800007f */
[----:B----4-:R-:W-:Y:S05]  /*1f4c0*/  @!P0 BRA `(.L_x_11114) ;  /* 0xfffffffc00f08947 */ /* 0x010fea000383ffff */
[----:B------:R-:W-:Y:S05]  /*1f4d0*/  BRA `(.L_x_11196) ;  /* 0xffffffd000807947 */ /* 0x000fea000383ffff */
.L_x_11115:
        /* <DEDUP_REMOVED lines=8> */
.L_x_11198:
[----:B------:R-:W-:Y:S05]  /*1f560*/  BSYNC B1 ;  /* 0x0000000000017941 */ /* 0x000fea0003800000 */
.L_x_11197:
        /* <DEDUP_REMOVED lines=9> */
.L_x_11199:
[----:B------:R-:W-:Y:S02]  /*1f600*/  IMAD.MOV.U32 R6, RZ, RZ, RZ ;  /* 0x000000ffff067224 */ /* 0x000fe400078e00ff */
[----:B------:R-:W-:Y:S02]  /*1f610*/  IMAD.MOV.U32 R13, RZ, RZ, R22 ;  /* 0x000000ffff0d7224 */ /* 0x000fe400078e0016 */
[----:B------:R-:W-:Y:S01]  /*1f620*/  IMAD.MOV.U32 R12, RZ, RZ, 0x1 ;  /* 0x00000001ff0c7424 */ /* 0x000fe200078e00ff */
[----:B------:R-:W-:-:S13]  /*1f630*/  IADD3 R2, P0, R14, R17, RZ ;  /* 0x000000110e027210 */ /* 0x000fda0007f1e0ff */
[----:B------:R-:W-:Y:S05]  /*1f640*/  WARPSYNC.COLLECTIVE R15, `(.L_x_11200) ;  /* 0x000000000f087348 */ /* 0x000fea0003c00000 */
[----:B------:R0:W1:Y:S02]  /*1f650*/  SHFL.IDX P6, R14, R13, R12, R11 ;  /* 0x0000000c0d0e7389 */ /* 0x00006400000c000b */
[----:B01----:R-:W-:Y:S01]  /*1f660*/  ENDCOLLECTIVE ;  /* 0x000000000000791b */ /* 0x003fe20003800000 */
.L_x_11200:
[----:B------:R-:W-:-:S05]  /*1f670*/  IMAD.X R3, RZ, RZ, R3, P0 ;  /* 0x000000ffff037224 */ /* 0x000fca00000e0603 */
[----:B------:R-:W-:Y:S01]  /*1f680*/  @!PT LDS RZ, [RZ] ;  /* 0x00000000fffff984 */ /* 0x000fe20000000800 */
[----:B------:R-:W-:Y:S01]  /*1f690*/  @!PT LDS RZ, [RZ] ;  /* 0x00000000fffff984 */ /* 0x000fe20000000800 */
[----:B------:R-:W-:Y:S01]  /*1f6a0*/  @!PT LDS RZ, [RZ] ;  /* 0x00000000fffff984 */ /* 0x000fe20000000800 */
[----:B------:R0:W-:Y:S04]  /*1f6b0*/  LDGSTS.E.BYPASS.LTC128B.128 [R21], desc[UR36][R2.64], !P4 ;  /* 0x0000000002157fae */ /* 0x0001e8000e101d64 */
        /* <DEDUP_REMOVED lines=8> */
.L_x_11201:
[----:B------:R-:W-:Y:S02]  /*1f740*/  IMAD.MOV.U32 R13, RZ, RZ, R22 ;  /* 0x000000ffff0d7224 */ /* 0x000fe400078e0016 */
[----:B------:R-:W-:Y:S01]  /*1f750*/  IMAD.MOV.U32 R12, RZ, RZ, 0x2 ;  /* 0x00000002ff0c7424 */ /* 0x000fe200078e00ff */
[----:B------:R-:W-:-:S13]  /*1f760*/  IADD3 R2, P0, R14, R17, RZ ;  /* 0x000000110e027210 */ /* 0x000fda0007f1e0ff */
[----:B------:R-:W-:Y:S05]  /*1f770*/  WARPSYNC.COLLECTIVE R15, `(.L_x_11202) ;  /* 0x000000000f087348 */ /* 0x000fea0003c00000 */
[----:B------:R0:W1:Y:S02]  /*1f780*/  SHFL.IDX P6, R14, R13, R12, R11 ;  /* 0x0000000c0d0e7389 */ /* 0x00006400000c000b */
[----:B01----:R-:W-:Y:S01]  /*1f790*/  ENDCOLLECTIVE ;  /* 0x000000000000791b */ /* 0x003fe20003800000 */
.L_x_11202:
        /* <DEDUP_REMOVED lines=13> */
.L_x_11203:
[----:B------:R-:W-:Y:S02]  /*1f870*/  IMAD.MOV.U32 R13, RZ, RZ, R22 ;  /* 0x000000ffff0d7224 */ /* 0x000fe400078e0016 */
[----:B------:R-:W-:Y:S01]  /*1f880*/  IMAD.MOV.U32 R12, RZ, RZ, 0x3 ;  /* 0x00000003ff0c7424 */ /* 0x000fe200078e00ff */
[----:B------:R-:W-:-:S13]  /*1f890*/  IADD3 R2, P0, R14, R17, RZ ;  /* 0x000000110e027210 */ /* 0x000fda0007f1e0ff */
[----:B------:R-:W-:Y:S05]  /*1f8a0*/  WARPSYNC.COLLECTIVE R15, `(.L_x_11204) ;  /* 0x000000000f087348 */ /* 0x000fea0003c00000 */
[----:B------:R0:W1:Y:S02]  /*1f8b0*/  SHFL.IDX P6, R14, R13, R12, R11 ;  /* 0x0000000c0d0e7389 */ /* 0x00006400000c000b */
[----:B01----:R-:W-:Y:S01]  /*1f8c0*/  ENDCOLLECTIVE ;  /* 0x000000000000791b */ /* 0x003fe20003800000 */
.L_x_11204:
        /* <DEDUP_REMOVED lines=13> */
.L_x_11205:
[----:B------:R-:W-:Y:S02]  /*1f9a0*/  IMAD.MOV.U32 R13, RZ, RZ, R22 ;  /* 0x000000ffff0d7224 */ /* 0x000fe400078e0016 */
[----:B------:R-:W-:Y:S01]  /*1f9b0*/  IMAD.MOV.U32 R12, RZ, RZ, 0x4 ;  /* 0x00000004ff0c7424 */ /* 0x000fe200078e00ff */
[----:B------:R-:W-:-:S13]  /*1f9c0*/  IADD3 R2, P0, R14, R17, RZ ;  /* 0x000000110e027210 */ /* 0x000fda0007f1e0ff */
[----:B------:R-:W-:Y:S05]  /*1f9d0*/  WARPSYNC.COLLECTIVE R15, `(.L_x_11206) ;  /* 0x000000000f087348 */ /* 0x000fea0003c00000 */
[----:B------:R0:W1:Y:S02]  /*1f9e0*/  SHFL.IDX P6, R14, R13, R12, R11 ;  /* 0x0000000c0d0e7389 */ /* 0x00006400000c000b */
[----:B01----:R-:W-:Y:S01]  /*1f9f0*/  ENDCOLLECTIVE ;  /* 0x000000000000791b */ /* 0x003fe20003800000 */
.L_x_11206:
        /* <DEDUP_REMOVED lines=13> */
.L_x_11207:
[----:B------:R-:W-:Y:S02]  /*1fad0*/  IMAD.MOV.U32 R13, RZ, RZ, R22 ;  /* 0x000000ffff0d7224 */ /* 0x000fe400078e0016 */
[----:B------:R-:W-:Y:S01]  /*1fae0*/  IMAD.MOV.U32 R12, RZ, RZ, 0x5 ;  /* 0x00000005ff0c7424 */ /* 0x000fe200078e00ff */
[----:B------:R-:W-:-:S13]  /*1faf0*/  IADD3 R2, P0, R14, R17, RZ ;  /* 0x000000110e027210 */ /* 0x000fda0007f1e0ff */
[----:B------:R-:W-:Y:S05]  /*1fb00*/  WARPSYNC.COLLECTIVE R15, `(.L_x_11208) ;  /* 0x000000000f087348 */ /* 0x000fea0003c00000 */
[----:B------:R0:W1:Y:S02]  /*1fb10*/  SHFL.IDX P6, R14, R13, R12, R11 ;  /* 0x0000000c0d0e7389 */ /* 0x00006400000c000b */
[----:B01----:R-:W-:Y:S01]  /*1fb20*/  ENDCOLLECTIVE ;  /* 0x000000000000791b */ /* 0x003fe20003800000 */
.L_x_11208:
        /* <DEDUP_REMOVED lines=13> */
.L_x_11209:
[----:B------:R-:W-:Y:S05]  /*1fc00*/  BRA `(.L_x_11210) ;  /* 0xffffffcc00d07947 */ /* 0x000fea000383ffff */
.L_x_11120:
[----:B0-----:R0:W1:Y:S02]  /*1fc10*/  SYNCS.PHASECHK.TRANS64.TRYWAIT P0, [R7+URZ+0x22820], R6 ;  /* 0x02282006070075a7 */ /* 0x001064000800017f */
[----:B-1----:R-:W-:Y:S05]  /*1fc20*/  @!P0 NANOSLEEP.SYNCS 0x989680 ;  /* 0x009896800000895d */ /* 0x002fea0003900000 */
[----:B------:R-:W1:Y:S02]  /*1fc30*/  @!P0 SYNCS.PHASECHK.TRANS64 P0, [R7+URZ+0x22820], R6 ;  /* 0x02282006070085a7 */ /* 0x000e64000800007f */
[----:B-1----:R-:W-:Y:S05]  /*1fc40*/  @!P0 BRA `(.L_x_11120) ;  /* 0xfffffffc00f08947 */ /* 0x002fea000383ffff */
[----:B------:R-:W-:Y:S05]  /*1fc50*/  BRA `(.L_x_11211) ;  /* 0xffffffd000587947 */ /* 0x000fea000383ffff */
.L_x_11121:
        /* <DEDUP_REMOVED lines=11> */
.L_x_11213:
[----:B------:R-:W-:Y:S05]  /*1fd10*/  BSYNC B0 ;  /* 0x0000000000007941 */ /* 0x000fea0003800000 */
.L_x_11212:
[----:B------:R-:W-:Y:S05]  /*1fd20*/  BRA `(.L_x_11214) ;  /* 0xffffffd000407947 */ /* 0x000fea000383ffff */
.L_x_11122:
[----:B------:R-:W-:Y:S01]  /*1fd30*/  BSSY B0, `(.L_x_11215) ;  /* 0x0000006000007945 */ /* 0x000fe20003800000 */
[----:B------:R-:W-:-:S07]  /*1fd40*/  IMAD.MOV.U32 R15, RZ, RZ, -0x1 ;  /* 0xffffffffff0f7424 */ /* 0x000fce00078e00ff */
[----:B012--5:R-:W-:Y:S05]  /*1fd50*/  WARPSYNC.COLLECTIVE R15, `(.L_x_11216) ;  /* 0x000000000f0c7348 */ /* 0x027fea0003c00000 */
[----:B------:R-:W-:Y:S02]  /*1fd60*/  ELECT P6, UR62, PT ;  /* 0x00000000003e782f */ /* 0x000fe400038c0000 */
[----:B------:R-:W-:Y:S01]  /*1fd70*/  MOV R14, UR62 ;  /* 0x0000003e000e7c02 */ /* 0x000fe20008000f00 */
[----:B012--5:R-:W-:Y:S10]  /*1fd80*/  ENDCOLLECTIVE ;  /* 0x000000000000791b */ /* 0x027ff40003800000 */
.L_x_11216:
[----:B------:R-:W-:Y:S05]  /*1fd90*/  BSYNC B0 ;  /* 0x0000000000007941 */ /* 0x000fea0003800000 */
.L_x_11215:
[----:B------:R-:W-:Y:S05]  /*1fda0*/  BRA `(.L_x_11217) ;  /* 0xffffffd000347947 */ /* 0x000fea000383ffff */
.L_x_11124:
[----:B-1----:R1:W3:Y:S02]  /*1fdb0*/  SYNCS.PHASECHK.TRANS64.TRYWAIT P1, [R5+URZ+0x22840], R2 ;  /* 0x02284002050075a7 */ /* 0x0022e4000802017f */
[----:B---3--:R-:W-:Y:S05]  /*1fdc0*/  @!P1 NANOSLEEP.SYNCS 0x989680 ;  /* 0x009896800000995d */ /* 0x008fea0003900000 */
[----:B------:R-:W3:Y:S02]  /*1fdd0*/  @!P1 SYNCS.PHASECHK.TRANS64 P1, [R5+URZ+0x22840], R2 ;  /* 0x02284002050095a7 */ /* 0x000ee4000802007f */
[----:B---3--:R-:W-:Y:S05]  /*1fde0*/  @!P1 BRA `(.L_x_11124) ;  /* 0xfffffffc00f09947 */ /* 0x008fea000383ffff */
[----:B------:R-:W-:Y:S05]  /*1fdf0*/  BRA `(.L_x_11218) ;  /* 0xffffffd000547947 */ /* 0x000fea000383ffff */
.L_x_11126:
[----:B0-----:R0:W3:Y:S02]  /*1fe00*/  SYNCS.PHASECHK.TRANS64.TRYWAIT P1, [R7+URZ+0x22840], R0 ;  /* 0x02284000070075a7 */ /* 0x0010e4000802017f */
[----:B---3--:R-:W-:Y:S05]  /*1fe10*/  @!P1 NANOSLEEP.SYNCS 0x989680 ;  /* 0x009896800000995d */ /* 0x008fea0003900000 */
[----:B------:R-:W3:Y:S02]  /*1fe20*/  @!P1 SYNCS.PHASECHK.TRANS64 P1, [R7+URZ+0x22840], R0 ;  /* 0x02284000070095a7 */ /* 0x000ee4000802007f */
[----:B---3--:R-:W-:Y:S05]  /*1fe30*/  @!P1 BRA `(.L_x_11126) ;  /* 0xfffffffc00f09947 */ /* 0x008fea000383ffff */
[----:B------:R-:W-:Y:S05]  /*1fe40*/  BRA `(.L_x_11219) ;  /* 0xffffffd000607947 */ /* 0x000fea000383ffff */
.L_x_11128:
[----:B---3--:R3:W4:Y:S02]  /*1fe50*/  SYNCS.PHASECHK.TRANS64.TRYWAIT P1, [R5+URZ+0x22860], R2 ;  /* 0x02286002050075a7 */ /* 0x008724000802017f */
[----:B----4-:R-:W-:Y:S05]  /*1fe60*/  @!P1 NANOSLEEP.SYNCS 0x989680 ;  /* 0x009896800000995d */ /* 0x010fea0003900000 */
[----:B------:R-:W4:Y:S02]  /*1fe70*/  @!P1 SYNCS.PHASECHK.TRANS64 P1, [R5+URZ+0x22860], R2 ;  /* 0x02286002050095a7 */ /* 0x000f24000802007f */
[----:B----4-:R-:W-:Y:S05]  /*1fe80*/  @!P1 BRA `(.L_x_11128) ;  /* 0xfffffffc00f09947 */ /* 0x010fea000383ffff */
[----:B------:R-:W-:Y:S05]  /*1fe90*/  BRA `(.L_x_11220) ;  /* 0xffffffd0005c7947 */ /* 0x000fea000383ffff */
        .type           $_ZN7cutlass13device_kernelIN5flash11enable_sm90INS1_16FlashAttnFwdSm90INS1_25CollectiveMainloopFwdSm90ILi2EN4cute5tupleIJNS5_1CILi1EEES8_S8_EEENS6_IJNS7_ILi128EEENS7_ILi96EEENS7_ILi64EEEEEELi256ENS_6half_tEfNS_4arch4Sm90ELb0ELb1ELb1ELb0ELb1ELb0ELb0ELb1ELb0ELb1ELb1ELb0EEENS1_21CollectiveEpilogueFwdINS6_IJSA_NS7_ILi256EEESB_EEES9_SE_SG_Li256ELb0ELb1ELb1ELb0EEENS1_19SingleTileSchedulerILb0ELb1ELb1ELi128EEEEEEEEEvNT_6ParamsE$_ZZN5flash25CollectiveMainloopFwdSm90ILi2EN4cute5tupleIJNS1_1CILi1EEES4_S4_EEENS2_IJNS3_ILi128EEENS3_ILi96EEENS3_ILi64EEEEEELi256EN7cutlass6half_tEfNSA_4arch4Sm90ELb0ELb1ELb1ELb0ELb1ELb0ELb0ELb1ELb0ELb1ELb1ELb0EE3mmaINS_16FlashAttnFwdSm90ISE_NS_21CollectiveEpilogueFwdINS2_IJS6_NS3_ILi256EEES7_EEES5_SB_SD_Li256ELb0ELb1ELb1ELb0EEENS_19SingleTileSchedulerILb0ELb1ELb1ELi128EEEE13SharedStorageENS1_6TensorINS1_11ArrayEngineIfLm128EEENS1_6LayoutINS2_IJNS2_IJNS3_ILi2EEEST_NS3_ILi32EEEEEES4_S4_EEENS2_IJNS2_IJS4_ST_NS3_ILi4EEEEEENS3_ILi0EEESZ_EEEEEEENS_7SoftmaxILi2ELi0EEEEEbRKNSE_6ParamsENSA_13PipelineAsyncILi2EEES19_RNSA_13PipelineStateILj2EEERT0_RT1_iRiRKNS_16SeqlenInfoQKNewKILb0ELb0EEENS2_IJiiiiEEERT_ENKUliT_T0_T1_E_clIZSF_ISO_S12_S14_EbS17_S19_S19_S1C_S1E_S1G_iS1H_S1L_S1M_S1O_EUlRS1P_iE1_NS3_ILb0EEENS3_ILb1EEEEEDaiS1P_S1Q_S1R_,@function
        .size           $_ZN7cutlass13device_kernelIN5flash11enable_sm90INS1_16FlashAttnFwdSm90INS1_25CollectiveMainloopFwdSm90ILi2EN4cute5tupleIJNS5_1CILi1EEES8_S8_EEENS6_IJNS7_ILi128EEENS7_ILi96EEENS7_ILi64EEEEEELi256ENS_6half_tEfNS_4arch4Sm90ELb0ELb1ELb1ELb0ELb1ELb0ELb0ELb1ELb0ELb1ELb1ELb0EEENS1_21CollectiveEpilogueFwdINS6_IJSA_NS7_ILi256EEESB_EEES9_SE_SG_Li256ELb0ELb1ELb1ELb0EEENS1_19SingleTileSchedulerILb0ELb1ELb1ELi128EEEEEEEEEvNT_6ParamsE$_ZZN5flash25CollectiveMainloopFwdSm90ILi2EN4cute5tupleIJNS1_1CILi1EEES4_S4_EEENS2_IJNS3_ILi128EEENS3_ILi96EEENS3_ILi64EEEEEELi256EN7cutlass6half_tEfNSA_4arch4Sm90ELb0ELb1ELb1ELb0ELb1ELb0ELb0ELb1ELb0ELb1ELb1ELb0EE3mmaINS_16FlashAttnFwdSm90ISE_NS_21CollectiveEpilogueFwdINS2_IJS6_NS3_ILi256EEES7_EEES5_SB_SD_Li256ELb0ELb1ELb1ELb0EEENS_19SingleTileSchedulerILb0ELb1ELb1ELi128EEEE13SharedStorageENS1_6TensorINS1_11ArrayEngineIfLm128EEENS1_6LayoutINS2_IJNS2_IJNS3_ILi2EEEST_NS3_ILi32EEEEEES4_S4_EEENS2_IJNS2_IJS4_ST_NS3_ILi4EEEEEENS3_ILi0EEESZ_EEEEEEENS_7SoftmaxILi2ELi0EEEEEbRKNSE_6ParamsENSA_13PipelineAsyncILi2EEES19_RNSA_13PipelineStateILj2EEERT0_RT1_iRiRKNS_16SeqlenInfoQKNewKILb0ELb0EEENS2_IJiiiiEEERT_ENKUliT_T0_T1_E_clIZSF_ISO_S12_S14_EbS17_S19_S19_S1C_S1E_S1G_iS1H_S1L_S1M_S1O_EUlRS1P_iE1_NS3_ILb0EEENS3_ILb1EEEEEDaiS1P_S1Q_S1R_,(.L_x_15768 - $_ZN7cutlass13device_kernelIN5flash11enable_sm90INS1_16FlashAttnFwdSm90INS1_25CollectiveMainloopFwdSm90ILi2EN4cute5tupleIJNS5_1CILi1EEES8_S8_EEENS6_IJNS7_ILi128EEENS7_ILi96EEENS7_ILi64EEEEEELi256ENS_6half_tEfNS_4arch4Sm90ELb0ELb1ELb1ELb0ELb1ELb0ELb0ELb1ELb0ELb1ELb1ELb0EEENS1_21CollectiveEpilogueFwdINS6_IJSA_NS7_ILi256EEESB_EEES9_SE_SG_Li256ELb0ELb1ELb1ELb0EEENS1_19SingleTileSchedulerILb0ELb1ELb1ELi128EEEEEEEEEvNT_6ParamsE$_ZZN5flash25CollectiveMainloopFwdSm90ILi2EN4cute5tupleIJNS1_1CILi1EEES4_S4_EEENS2_IJNS3_ILi128EEENS3_ILi96EEENS3_ILi64EEEEEELi256EN7cutlass6half_tEfNSA_4arch4Sm90ELb0ELb1ELb1ELb0ELb1ELb0ELb0ELb1ELb0ELb1ELb1ELb0EE3mmaINS_16FlashAttnFwdSm90ISE_NS_21CollectiveEpilogueFwdINS2_IJS6_NS3_ILi256EEES7_EEES5_SB_SD_Li256ELb0ELb1ELb1ELb0EEENS_19SingleTileSchedulerILb0ELb1ELb1ELi128EEEE13SharedStorageENS1_6TensorINS1_11ArrayEngineIfLm128EEENS1_6LayoutINS2_IJNS2_IJNS3_ILi2EEEST_NS3_ILi32EEEEEES4_S4_EEENS2_IJNS2_IJS4_ST_NS3_ILi4EEEEEENS3_ILi0EEESZ_EEEEEEENS_7SoftmaxILi2ELi0EEEEEbRKNSE_6ParamsENSA_13PipelineAsyncILi2EEES19_RNSA_13PipelineStateILj2EEERT0_RT1_iRiRKNS_16SeqlenInfoQKNewKILb0ELb0EEENS2_IJiiiiEEERT_ENKUliT_T0_T1_E_clIZSF_ISO_S12_S14_EbS17_S19_S19_S1C_S1E_S1G_iS1H_S1L_S1M_S1O_EUlRS1P_iE1_NS3_ILb0EEENS3_ILb1EEEEEDaiS1P_S1Q_S1R_)
$_ZN7cutlass13device_kernelIN5flash11enable_sm90INS1_16FlashAttnFwdSm90INS1_25CollectiveMainloopFwdSm90ILi2EN4cute5tupleIJNS5_1CILi1EEES8_S8_EEENS6_IJNS7_ILi128EEENS7_ILi96EEENS7_ILi64EEEEEELi256ENS_6half_tEfNS_4arch4Sm90ELb0ELb1ELb1ELb0ELb1ELb0ELb0ELb1ELb0ELb1ELb1ELb0EEENS1_21CollectiveEpilogueFwdINS6_IJSA_NS7_ILi256EEESB_EEES9_SE_SG_Li256ELb0ELb1ELb1ELb0EEENS1_19SingleTileSchedulerILb0ELb1ELb1ELi128EEEEEEEEEvNT_6ParamsE$_ZZN5flash25CollectiveMainloopFwdSm90ILi2EN4cute5tupleIJNS1_1CILi1EEES4_S4_EEENS2_IJNS3_ILi128EEENS3_ILi96EEENS3_ILi64EEEEEELi256EN7cutlass6half_tEfNSA_4arch4Sm90ELb0ELb1ELb1ELb0ELb1ELb0ELb0ELb1ELb0ELb1ELb1ELb0EE3mmaINS_16FlashAttnFwdSm90ISE_NS_21CollectiveEpilogueFwdINS2_IJS6_NS3_ILi256EEES7_EEES5_SB_SD_Li256ELb0ELb1ELb1ELb0EEENS_19SingleTileSchedulerILb0ELb1ELb1ELi128EEEE13SharedStorageENS1_6TensorINS1_11ArrayEngineIfLm128EEENS1_6LayoutINS2_IJNS2_IJNS3_ILi2EEEST_NS3_ILi32EEEEEES4_S4_EEENS2_IJNS2_IJS4_ST_NS3_ILi4EEEEEENS3_ILi0EEESZ_EEEEEEENS_7SoftmaxILi2ELi0EEEEEbRKNSE_6ParamsENSA_13PipelineAsyncILi2EEES19_RNSA_13PipelineStateILj2EEERT0_RT1_iRiRKNS_16SeqlenInfoQKNewKILb0ELb0EEENS2_IJiiiiEEERT_ENKUliT_T0_T1_E_clIZSF_ISO_S12_S14_EbS17_S19_S19_S1C_S1E_S1G_iS1H_S1L_S1M_S1O_EUlRS1P_iE1_NS3_ILb0EEENS3_ILb1EEEEEDaiS1P_S1Q_S1R_:
        /* <DEDUP_REMOVED lines=9> */
[----:B------:R-:W-:Y:S01]  /*1ff30*/  R2UR UR5, R5 ;  /* 0x00000000050572ca */ /* 0x000fe200000e0000 */
[----:B--2---:R-:W-:-:S12]  /*1ff40*/  VIADD R15, R6, 0x1 ;  /* 0x00000001060f7836 */ /* 0x004fd80000000000 */
[----:B------:R-:W2:Y:S01]  /*1ff50*/  LD.E R6, desc[UR4][R2.64+0x8] ;  /* 0x0000080402067980 */ /* 0x000ea2000c101900 */
[----:B------:R-:W-:-:S13]  /*1ff60*/  ISETP.NE.AND P0, PT, R15, 0x2, PT ;  /* 0x000000020f00780c */ /* 0x000fda0003f05270 */
[----:B------:R-:W-:Y:S02]  /*1ff70*/  @!P0 R2UR UR6, R4 ;  /* 0x00000000040682ca */ /* 0x000fe400000e0000 */
[----:B------:R-:W-:-:S13]  /*1ff80*/  @!P0 R2UR UR7, R5 ;  /* 0x00000000050782ca */ /* 0x000fda00000e0000 */
[----:B------:R-:W3:Y:S01]  /*1ff90*/  @!P0 LD.E R7, desc[UR6][R2.64+0x4] ;  /* 0x0000040602078980 */ /* 0x000ee2000c101900 */
        /* <DEDUP_REMOVED lines=8> */
[----:B------:R-:W-:Y:S08]  /*20020*/  ST.E desc[UR4][R2.64], R15 ;  /* 0x0000000f02007985 */ /* 0x000ff0000c101904 */
[----:B------:R-:W-:Y:S01]  /*20030*/  @!P0 ST.E desc[UR8][R2.64], RZ ;  /* 0x000000ff02008985 */ /* 0x000fe2000c101908 */
[----:B--2---:R-:W-:-:S05]  /*20040*/  VIADD R21, R6, 0x1 ;  /* 0x0000000106157836 */ /* 0x004fca0000000000 */
[----:B------:R-:W-:Y:S01]  /*20050*/  ST.E desc[UR6][R2.64+0x8], R21 ;  /* 0x0000081502007985 */ /* 0x000fe2000c101906 */
[----:B---3--:R-:W-:-:S05]  /*20060*/  @!P0 LOP3.LUT R25, R7, 0x1, RZ, 0x3c, !PT ;  /* 0x0000000107198812 */ /* 0x008fca00078e3cff */
        /* <DEDUP_REMOVED lines=19> */
.L_x_11222:
[----:B------:R-:W-:Y:S05]  /*201a0*/  BSYNC B2 ;  /* 0x0000000000027941 */ /* 0x000fea0003800000 */
.L_x_11221:
        /* <DEDUP_REMOVED lines=17> */
.L_x_11224:
[----:B------:R-:W-:Y:S05]  /*202c0*/  BSYNC B2 ;  /* 0x0000000000027941 */ /* 0x000fea0003800000 */
.L_x_11223:
        /* <DEDUP_REMOVED lines=10> */
.L_x_11226:
[----:B------:R-:W-:Y:S05]  /*20370*/  BSYNC B2 ;  /* 0x0000000000027941 */ /* 0x000fea0003800000 */
.L_x_11225:
        /* <DEDUP_REMOVED lines=29> */
[----:B------:R-:W-:Y:S03]  /*20550*/  HGMMA.64x96x16.F32 R24, gdesc[UR4], RZ, !UPT, gsb0 ;  /* 0x01600000041879f0 */ /* 0x000fe6000c0008ff */
        /* <DEDUP_REMOVED lines=14> */
[----:B------:R-:W-:Y:S03]  /*20640*/  HGMMA.64x96x16.F32 R24, gdesc[UR4], R24, gsb0 ;  /* 0x01600000041879f0 */ /* 0x000fe60008000818 */
        /* <DEDUP_REMOVED lines=31> */
[----:B------:R-:W2:Y:S01]  /*20840*/  LDL.64 R14, [R10+0x18] ;  /* 0x000018000a0e7983 */ /* 0x000ea20000100a00 */
[----:B------:R-:W1:Y:S01]  /*20850*/  S2R R6, SR_TID.X ;  /* 0x0000000000067919 */ /* 0x000e620000002100 */
[----:B------:R-:W-:-:S02]  /*20860*/  R2UR UR4, R4 ;  /* 0x00000000040472ca */ /* 0x000fc400000e0000 */
[----:B------:R-:W-:Y:S01]  /*20870*/  R2UR UR5, R5 ;  /* 0x00000000050572ca */ /* 0x000fe200000e0000 */
[----:B------:R-:W3:Y:S01]  /*20880*/  LDL.64 R8, [R10] ;  /* 0x000000000a087983 */ /* 0x000ee20000100a00 */
[----:B-1----:R-:W-:-:S04]  /*20890*/  SHF.R.U32.HI R7, RZ, 0x7, R6 ;  /* 0x00000007ff077819 */ /* 0x002fc80000011606 */
[----:B------:R-:W-:-:S05]  /*208a0*/  IADD3 R7, -R7, 0xb, RZ ;  /* 0x0000000b07077810 */ /* 0x000fca0007ffe1ff */
[----:B------:R0:W-:Y:S06]  /*208b0*/  BAR.ARV R7, 0x100 ;  /* 0x000400070000751d */ /* 0x0001ec0000002000 */
        /* <DEDUP_REMOVED lines=9> */
.L_x_11229:
[----:B------:R-:W-:Y:S05]  /*20950*/  BSYNC B2 ;  /* 0x0000000000027941 */ /* 0x000fea0003800000 */
.L_x_11228:
[C---:B------:R-:W-:Y:S01]  /*20960*/  R2UR UR6, R4.reuse ;  /* 0x00000000040672ca */ /* 0x040fe200000e0000 */
[----:B------:R-:W2:Y:S01]  /*20970*/  LDL R20, [R1+0x410] ;  /* 0x0004100001147983 */ /* 0x000ea20000100800 */
[C---:B------:R-:W-:Y:S02]  /*20980*/  R2UR UR7, R5.reuse ;  /* 0x00000000050772ca */ /* 0x040fe400000e0000 */
[----:B------:R-:W-:Y:S02]  /*20990*/  R2UR UR4, R4 ;  /* 0x00000000040472ca */ /* 0x000fe400000e0000 */
[----:B------:R-:W-:-:S09]  /*209a0*/  R2UR UR5, R5 ;  /* 0x00000000050572ca */ /* 0x000fd200000e0000 */
[----:B------:R-:W3:Y:S04]  /*209b0*/  LD.E.64 R8, desc[UR6][R14.64+0x20] ;  /* 0x000020060e087980 */ /* 0x000ee8000c101b00 */
[----:B------:R-:W4:Y:S01]  /*209c0*/  LD.E R7, desc[UR4][R14.64+0xc] ;  /* 0x00000c040e077980 */ /* 0x000f22000c101900 */
[----:B---3--:R-:W-:-:S05]  /*209d0*/  MOV R9, R8 ;  /* 0x0000000800097202 */ /* 0x008fca0000000f00 */
[----:B-----5:R-:W-:-:S05]  /*209e0*/  IMAD R72, R72, 0x8, R9 ;  /* 0x0000000848487824 */ /* 0x020fca00078e0209 */
[----:B----4-:R-:W-:-:S04]  /*209f0*/  PRMT R7, R7, 0x654, R72 ;  /* 0x0000065407077816 */ /* 0x010fc80000000048 */
[----:B------:R0:W-:Y:S01]  /*20a00*/  SYNCS.ARRIVE.TRANS64.RED.A1T0 RZ, [R7+URZ], RZ ;  /* 0x000000ff07ff79a7 */ /* 0x0001e2000810043f */
[----:B------:R-:W3:Y:S04]  /*20a10*/  LDL.64 R8, [R10+0x38] ;  /* 0x000038000a087983 */ /* 0x000ee80000100a00 */
[----:B------:R-:W4:Y:S04]  /*20a20*/  LD.E R72, desc[UR4][R2.64] ;  /* 0x0000000402487980 */ /* 0x000f28000c101900 */
[----:B0-----:R-:W2:Y:S04]  /*20a30*/  LD.E R7, desc[UR4][R2.64+0x24] ;  /* 0x0000240402077980 */ /* 0x001ea8000c101900 */
[----:B---3--:R-:W3:Y:S01]  /*20a40*/  LD.E.64 R8, desc[UR4][R8.64] ;  /* 0x0000000408087980 */ /* 0x008ee2000c101b00 */
[----:B--2---:R-:W-:-:S13]  /*20a50*/  ISETP.NE.AND P0, PT, R7, 0x1, PT ;  /* 0x000000010700780c */ /* 0x004fda0003f05270 */
[C---:B------:R-:W-:Y:S02]  /*20a60*/  @P0 R2UR UR6, R4.reuse ;  /* 0x00000000040602ca */ /* 0x040fe400000e0000 */
[C---:B------:R-:W-:Y:S02]  /*20a70*/  @P0 R2UR UR7, R5.reuse ;  /* 0x00000000050702ca */ /* 0x040fe400000e0000 */
[C---:B------:R-:W-:Y:S02]  /*20a80*/  R2UR UR14, R4.reuse ;  /* 0x00000000040e72ca */ /* 0x040fe400000e0000 */
[----:B------:R-:W-:Y:S02]  /*20a90*/  R2UR UR15, R5 ;  /* 0x00000000050f72ca */ /* 0x000fe400000e0000 */
[----:B------:R-:W-:-:S07]  /*20aa0*/  R2UR UR10, R4 ;  /* 0x00000000040a72ca */ /* 0x000fce00000e0000 */
[----:B------:R-:W2:Y:S01]  /*20ab0*/  @P0 LD.E R77, desc[UR6][R2.64+0x2c] ;  /* 0x00002c06024d0980 */ /* 0x000ea2000c101900 */
[C---:B------:R-:W-:Y:S02]  /*20ac0*/  R2UR UR6, R4.reuse ;  /* 0x00000000040672ca */ /* 0x040fe400000e0000 */
[C---:B------:R-:W-:Y:S02]  /*20ad0*/  R2UR UR7, R5.reuse ;  /* 0x00000000050772ca */ /* 0x040fe400000e0000 */
[C---:B------:R-:W-:Y:S02]  /*20ae0*/  R2UR UR11, R5.reuse ;  /* 0x00000000050b72ca */ /* 0x040fe400000e0000 */
[C---:B------:R-:W-:Y:S02]  /*20af0*/  R2UR UR8, R4.reuse ;  /* 0x00000000040872ca */ /* 0x040fe400000e0000 */
[----:B------:R-:W-:Y:S02]  /*20b00*/  R2UR UR9, R5 ;  /* 0x00000000050972ca */ /* 0x000fe400000e0000 */
[----:B------:R-:W-:-:S02]  /*20b10*/  R2UR UR12, R4 ;  /* 0x00000000040c72ca */ /* 0x000fc400000e0000 */
[----:B------:R-:W-:-:S05]  /*20b20*/  R2UR UR13, R5 ;  /* 0x00000000050d72ca */ /* 0x000fca00000e0000 */
[----:B------:R-:W2:Y:S04]  /*20b30*/  LD.E R79, desc[UR10][R2.64+0xc] ;  /* 0x00000c0a024f7980 */ /* 0x000ea8000c101900 */
[----:B------:R-:W2:Y:S04]  /*20b40*/  LD.E R80, desc[UR8][R2.64+0x10] ;  /* 0x0000100802507980 */ /* 0x000ea8000c101900 */
[----:B------:R-:W4:Y:S04]  /*20b50*/  LD.E R81, desc[UR12][R2.64+0x14] ;  /* 0x0000140c02517980 */ /* 0x000f28000c101900 */
[----:B---3--:R0:W3:Y:S02]  /*20b60*/  LD.E R76, desc[UR4][R8.64] ;  /* 0x00000004084c7980 */ /* 0x0080e4000c101900 */
[----:B0-----:R-:W-:-:S02]  /*20b70*/  IMAD.MOV.U32 R8, RZ, RZ, R20 ;  /* 0x000000ffff087224 */ /* 0x001fc400078e0014 */
[----:B------:R-:W-:-:S05]  /*20b80*/  IMAD.MOV.U32 R9, RZ, RZ, R23 ;  /* 0x000000ffff097224 */ /* 0x000fca00078e0017 */
[----:B------:R-:W2:Y:S01]  /*20b90*/  LD.E R73, desc[UR4][R8.64] ;  /* 0x0000000408497980 */ /* 0x000ea2000c101900 */
[C---:B------:R-:W-:Y:S02]  /*20ba0*/  @P0 R2UR UR4, R4.reuse ;  /* 0x00000000040402ca */ /* 0x040fe400000e0000 */
[----:B------:R-:W-:Y:S01]  /*20bb0*/  @P0 R2UR UR5, R5 ;  /* 0x00000000050502ca */ /* 0x000fe200000e0000 */
[----:B------:R-:W2:Y:S04]  /*20bc0*/  LD.E R8, desc[UR14][R2.64+0x18] ;  /* 0x0000180e02087980 */ /* 0x000ea8000c101900 */
[----:B------:R-:W2:Y:S08]  /*20bd0*/  LD.E R9, desc[UR6][R2.64+0x4] ;  /* 0x0000040602097980 */ /* 0x000eb0000c101900 */
[----:B------:R-:W2:Y:S01]  /*20be0*/  @P0 LD.E R78, desc[UR4][R2.64+0x28] ;  /* 0x00002804024e0980 */ /* 0x000ea2000c101900 */
[----:B------:R-:W-:-:S02]  /*20bf0*/  R2UR UR4, R4 ;  /* 0x00000000040472ca */ /* 0x000fc400000e0000 */
[----:B------:R-:W-:-:S13]  /*20c00*/  R2UR UR5, R5 ;  /* 0x00000000050572ca */ /* 0x000fda00000e0000 */
[----:B------:R-:W2:Y:S01]  /*20c10*/  LD.E R14, desc[UR4][R2.64+0x8] ;  /* 0x00000804020e7980 */ /* 0x000ea2000c101900 */
[----:B------:R-:W-:Y:S01]  /*20c20*/  BSSY B2, `(.L_x_11230) ;  /* 0x00000af000027945 */ /* 0x000fe20003800000 */
[----:B----4-:R-:W-:Y:S02]  /*20c30*/  IMAD R81, R0, -0x60, R81 ;  /* 0xffffffa000517824 */ /* 0x010fe400078e0251 */
[-C--:B---3--:R-:W-:Y:S01]  /*20c40*/  FMUL.FTZ R20, R24, R76.reuse ;  /* 0x0000004c18147220 */ /* 0x088fe20000410000 */
[-C--:B------:R-:W-:Y:S01]  /*20c50*/  FMUL.FTZ R29, R29, R76.reuse ;  /* 0x0000004c1d1d7220 */ /* 0x080fe20000410000 */
[-C--:B------:R-:W-:Y:S01]  /*20c60*/  FMUL.FTZ R24, R31, R76.reuse ;  /* 0x0000004c1f187220 */ /* 0x080fe20000410000 */
[----:B------:R-:W-:Y:S01]  /*20c70*/  SHF.R.S32.HI R31, RZ, 0x1f, R72 ;  /* 0x0000001fff1f7819 */ /* 0x000fe20000011448 */
[----:B------:R-:W-:Y:S01]  /*20c80*/  FMUL.FTZ R21, R30, R76 ;  /* 0x0000004c1e157220 */ /* 0x000fe20000410000 */
[----:B------:R0:W1:Y:S02]  /*20c90*/  MUFU.TANH R84, R29 ;  /* 0x0000001d00547308 */ /* 0x0000640000002400 */
[----:B------:R-:W-:Y:S01]  /*20ca0*/  LEA.HI R30, R31, R72, RZ, 0x7 ;  /* 0x000000481f1e7211 */ /* 0x000fe200078f38ff */
[-C--:B------:R-:W-:Y:S01]  /*20cb0*/  FMUL.FTZ R33, R33, R76.reuse ;  /* 0x0000004c21217220 */ /* 0x080fe20000410000 */
[----:B0-----:R-:W-:-:S04]  /*20cc0*/  FMUL.FTZ R29, R45, R76 ;  /* 0x0000004c2d1d7220 */ /* 0x001fc80000410000 */
[----:B------:R0:W3:Y:S01]  /*20cd0*/  MUFU.TANH R90, R29 ;  /* 0x0000001d005a7308 */ /* 0x0000e20000002400 */
[----:B------:R-:W-:Y:S01]  /*20ce0*/  FMUL.FTZ R36, R36, R76 ;  /* 0x0000004c24247220 */ /* 0x000fe20000410000 */
[----:B0-----:R-:W-:-:S06]  /*20cf0*/  LOP3.LUT R29, R30, 0xffffff80, RZ, 0xc0, !PT ;  /* 0xffffff801e1d7812 */ /* 0x001fcc00078ec0ff */
[----:B------:R0:W4:Y:S01]  /*20d00*/  MUFU.TANH R86, R33 ;  /* 0x0000002100567308 */ /* 0x0001220000002400 */
[-C--:B------:R-:W-:Y:S01]  /*20d10*/  FMUL.FTZ R37, R37, R76.reuse ;  /* 0x0000004c25257220 */ /* 0x080fe20000410000 */
[----:B------:R-:W-:Y:S01]  /*20d20*/  FMUL.FTZ R32, R32, R76 ;  /* 0x0000004c20207220 */ /* 0x000fe20000410000 */
[----:B0-----:R-:W-:-:S05]  /*20d30*/  IMAD.IADD R33, R72, 0x1, -R29 ;  /* 0x0000000148217824 */ /* 0x001fca00078e0a1d */
[----:B------:R0:W1:Y:S01]  /*20d40*/  MUFU.TANH R87, R36 ;  /* 0x0000002400577308 */ /* 0x0000620000002400 */
[-C--:B------:R-:W-:Y:S01]  /*20d50*/  FMUL.FTZ R28, R28, R76.reuse ;  /* 0x0000004c1c1c7220 */ /* 0x080fe20000410000 */
[-C--:B------:R-:W-:Y:S01]  /*20d60*/  FMUL.FTZ R15, R27, R76.reuse ;  /* 0x0000004c1b0f7220 */ /* 0x080fe20000410000 */
[----:B------:R-:W-:Y:S01]  /*20d70*/  FMUL.FTZ R41, R41, R76 ;  /* 0x0000004c29297220 */ /* 0x000fe20000410000 */
[----:B0-----:R-:W-:-:S04]  /*20d80*/  SHF.R.S32.HI R36, RZ, 0x1f, R33 ;  /* 0x0000001fff247819 */ /* 0x001fc80000011421 */
[----:B------:R0:W1:Y:S01]  /*20d90*/  MUFU.TANH R88, R37 ;  /* 0x0000002500587308 */ /* 0x0000620000002400 */
[----:B------:R-:W-:-:S07]  /*20da0*/  FMUL.FTZ R27, R35, R76 ;  /* 0x0000004c231b7220 */ /* 0x000fce0000410000 */
[----:B------:R3:W1:Y:S01]  /*20db0*/  MUFU.TANH R85, R32 ;  /* 0x0000002000557308 */ /* 0x0006620000002400 */
[----:B0-----:R-:W-:-:S04]  /*20dc0*/  LEA.HI R37, R36, R33, RZ, 0x2 ;  /* 0x0000002124257211 */ /* 0x001fc800078f10ff */
[----:B------:R-:W-:-:S03]  /*20dd0*/  SHF.R.S32.HI R35, RZ, 0x1f, R37 ;  /* 0x0000001fff237819 */ /* 0x000fc60000011425 */
[----:B------:R0:W1:Y:S01]  /*20de0*/  MUFU.TANH R83, R28 ;  /* 0x0000001c00537308 */ /* 0x0000620000002400 */
[----:B---3--:R-:W-:Y:S01]  /*20df0*/  FMUL.FTZ R32, R39, R76 ;  /* 0x0000004c27207220 */ /* 0x008fe20000410000 */
[----:B------:R-:W-:Y:S01]  /*20e00*/  LEA.HI R39, R31, R72, RZ, 0x2 ;  /* 0x000000481f277211 */ /* 0x000fe200078f10ff */
[----:B0-----:R-:W-:Y:S01]  /*20e10*/  FMUL.FTZ R28, R38, R76 ;  /* 0x0000004c261c7220 */ /* 0x001fe20000410000 */
[----:B------:R-:W-:-:S04]  /*20e20*/  SHF.R.S32.HI R38, RZ, 0x2, R37 ;  /* 0x00000002ff267819 */ /* 0x000fc80000011425 */
[----:B------:R0:W3:Y:S01]  /*20e30*/  MUFU.TANH R89, R41 ;  /* 0x0000002900597308 */ /* 0x0000e20000002400 */
[----:B------:R-:W-:Y:S02]  /*20e40*/  LEA.HI R36, R36, R33, RZ, 0x5 ;  /* 0x0000002124247211 */ /* 0x000fe400078f28ff */
[----:B0-----:R-:W-:Y:S02]  /*20e50*/  LOP3.LUT R41, R39, 0xfffffffc, RZ, 0xc0, !PT ;  /* 0xfffffffc27297812 */ /* 0x001fe400078ec0ff */
[----:B------:R-:W-:Y:S02]  /*20e60*/  LEA.HI R39, R35, R38, RZ, 0x3 ;  /* 0x0000002623277211 */ /* 0x000fe400078f18ff */
[----:B------:R-:W-:Y:S01]  /*20e70*/  SHF.R.S32.HI R35, RZ, 0x7, R30 ;  /* 0x00000007ff237819 */ /* 0x000fe2000001141e */
[----:B------:R-:W-:Y:S01]  /*20e80*/  IMAD.IADD R41, R72, 0x1, -R41 ;  /* 0x0000000148297824 */ /* 0x000fe200078e0a29 */
[----:B------:R-:W-:Y:S02]  /*20e90*/  LOP3.LUT R39, R39, 0xfffffff8, RZ, 0xc0, !PT ;  /* 0xfffffff827277812 */ /* 0x000fe400078ec0ff */
[----:B------:R-:W-:-:S02]  /*20ea0*/  LEA.HI R30, R30, R35, RZ, 0x1 ;  /* 0x000000231e1e7211 */ /* 0x000fc400078f08ff */
[----:B------:R-:W-:Y:S01]  /*20eb0*/  SHF.R.S32.HI R36, RZ, 0x5, R36 ;  /* 0x00000005ff247819 */ /* 0x000fe20000011424 */
[----:B------:R-:W-:Y:S01]  /*20ec0*/  IMAD.IADD R39, R38, 0x1, -R39 ;  /* 0x0000000126277824 */ /* 0x000fe200078e0a27 */
[----:B------:R-:W-:Y:S02]  /*20ed0*/  LOP3.LUT R30, R30, 0x3fffffe, RZ, 0xc0, !PT ;  /* 0x03fffffe1e1e7812 */ /* 0x000fe400078ec0ff */
[----:B------:R-:W-:Y:S01]  /*20ee0*/  LEA.HI R38, R41, R41, RZ, 0x1 ;  /* 0x0000002929267211 */ /* 0x000fe200078f08ff */
[----:B--2---:R-:W-:Y:S02]  /*20ef0*/  IMAD R36, R73, 0x8, R36 ;  /* 0x0000000849247824 */ /* 0x004fe400078e0224 */
[----:B------:R-:W-:Y:S01]  /*20f00*/  FMUL.FTZ R25, R25, R76 ;  /* 0x0000004c19197220 */ /* 0x000fe20000410000 */
[----:B------:R-:W-:Y:S01]  /*20f10*/  IMAD.IADD R30, R35, 0x1, -R30 ;  /* 0x00000001231e7824 */ /* 0x000fe200078e0a1e */
[----:B------:R-:W-:Y:S01]  /*20f20*/  LOP3.LUT R38, R38, 0x1ffffffe, RZ, 0xc0, !PT ;  /* 0x1ffffffe26267812 */ /* 0x000fe200078ec0ff */
[----:B------:R-:W-:Y:S01]  /*20f30*/  IMAD.U32 R39, R36, 0x10, R39 ;  /* 0x0000001024277824 */ /* 0x000fe200078e0027 */
[----:B------:R0:W2:Y:S03]  /*20f40*/  MUFU.TANH R82, R25 ;  /* 0x0000001900527308 */ /* 0x0000a60000002400 */
[----:B------:R-:W-:-:S02]  /*20f50*/  IMAD.IADD R38, R41, 0x1, -R38 ;  /* 0x0000000129267824 */ /* 0x000fc400078e0a26 */
[----:B------:R-:W-:Y:S02]  /*20f60*/  IMAD R39, R30, 0x40, R39 ;  /* 0x000000401e277824 */ /* 0x000fe400078e0227 */
[-C--:B0-----:R-:W-:Y:S01]  /*20f70*/  FMUL.FTZ R25, R44, R76.reuse ;  /* 0x0000004c2c197220 */ /* 0x081fe20000410000 */
[----:B------:R-:W-:Y:S01]  /*20f80*/  FMUL.FTZ R44, R47, R76 ;  /* 0x0000004c2f2c7220 */ /* 0x000fe20000410000 */
[----:B------:R-:W-:-:S04]  /*20f90*/  IMAD R47, R38, 0x8, R39 ;  /* 0x00000008262f7824 */ /* 0x000fc800078e0227 */
[----:B------:R-:W-:-:S05]  /*20fa0*/  @P0 IMAD.HI.U32 R78, R47, R78, RZ ;  /* 0x0000004e2f4e0227 */ /* 0x000fca00078e00ff */
[----:B------:R-:W-:Y:S01]  /*20fb0*/  @P0 SHF.R.U32.HI R47, RZ, R77, R78 ;  /* 0x0000004dff2f0219 */ /* 0x000fe2000001164e */
[-C--:B------:R-:W-:Y:S01]  /*20fc0*/  FMUL.FTZ R7, R26, R76.reuse ;  /* 0x0000004c1a077220 */ /* 0x080fe20000410000 */
[----:B------:R-:W-:Y:S01]  /*20fd0*/  LOP3.LUT R30, R37, 0x7ffffffc, RZ, 0xc0, !PT ;  /* 0x7ffffffc251e7812 */ /* 0x000fe200078ec0ff */
[-C--:B------:R-:W-:Y:S02]  /*20fe0*/  FMUL.FTZ R26, R34, R76.reuse ;  /* 0x0000004c221a7220 */ /* 0x080fe40000410000 */
[----:B------:R-:W0:Y:S01]  /*20ff0*/  SHFL.IDX PT, R35, R47, RZ, 0x1c1f ;  /* 0x001c1fff2f237589 */ /* 0x000e2200000e0000 */
[----:B------:R-:W-:Y:S02]  /*21000*/  IMAD.MOV.U32 R37, RZ, RZ, -0x60 ;  /* 0xffffffa0ff257424 */ /* 0x000fe400078e00ff */
[-C--:B------:R-:W-:Y:S01]  /*21010*/  FMUL.FTZ R34, R42, R76.reuse ;  /* 0x0000004c2a227220 */ /* 0x080fe20000410000 */
[-C--:B------:R-:W-:Y:S01]  /*21020*/  FMUL.FTZ R42, R43, R76.reuse ;  /* 0x0000004c2b2a7220 */ /* 0x080fe20000410000 */
[----:B------:R-:W-:Y:S01]  /*21030*/  IMAD.IADD R30, R33, 0x1, -R30 ;  /* 0x00000001211e7824 */ /* 0x000fe200078e0a1e */
        /* <DEDUP_REMOVED lines=10> */
[-C--:B----4-:R-:W-:Y:S01]  /*210e0*/  FMUL.FTZ R25, R59, R76.reuse ;  /* 0x0000004c3b197220 */ /* 0x090fe20000410000 */
[-C--:B------:R-:W-:Y:S01]  /*210f0*/  FMUL.FTZ R60, R60, R76.reuse ;  /* 0x0000004c3c3c7220 */ /* 0x080fe20000410000 */
[-C--:B------:R-:W-:Y:S01]  /*21100*/  FMUL.FTZ R29, R62, R76.reuse ;  /* 0x0000004c3e1d7220 */ /* 0x080fe20000410000 */
[-C--:B------:R-:W-:Y:S01]  /*21110*/  FMUL.FTZ R31, R63, R76.reuse ;  /* 0x0000004c3f1f7220 */ /* 0x080fe20000410000 */
[-C--:B------:R-:W-:Y:S01]  /*21120*/  FMUL.FTZ R64, R64, R76.reuse ;  /* 0x0000004c40407220 */ /* 0x080fe20000410000 */
[-C--:B------:R-:W-:Y:S01]  /*21130*/  FMUL.FTZ R72, R66, R76.reuse ;  /* 0x0000004c42487220 */ /* 0x080fe20000410000 */
[-C--:B------:R-:W-:Y:S01]  /*21140*/  FMUL.FTZ R73, R67, R76.reuse ;  /* 0x0000004c43497220 */ /* 0x080fe20000410000 */
[----:B------:R-:W-:Y:S01]  /*21150*/  FMUL.FTZ R69, R69, R76 ;  /* 0x0000004c45457220 */ /* 0x000fe20000410000 */
[----:B------:R-:W-:-:S02]  /*21160*/  IMAD R33, R0, R37, 0x1 ;  /* 0x0000000100217424 */ /* 0x000fc400078e0225 */
        /* <DEDUP_REMOVED lines=9> */
[----:B------:R-:W-:Y:S01]  /*21200*/  ISETP.GE.AND P1, PT, R8, 0x1, PT ;  /* 0x000000010800780c */ /* 0x000fe20003f26270 */
[----:B------:R-:W-:Y:S01]  /*21210*/  IMAD R30, R30, -0x2, R33 ;  /* 0xfffffffe1e1e7824 */ /* 0x000fe200078e0221 */
[----:B------:R-:W4:Y:S01]  /*21220*/  MUFU.TANH R20, R20 ;  /* 0x0000001400147308 */ /* 0x000f220000002400 */
[----:B------:R-:W-:-:S03]  /*21230*/  LOP3.LUT R36, RZ, R79, RZ, 0x33, !PT ;  /* 0x0000004fff247212 */ /* 0x000fc600078e33ff */
[----:B------:R-:W-:-:S04]  /*21240*/  IADD3 R33, -R9, R30, R14 ;  /* 0x0000001e09217210 */ /* 0x000fc80007ffe10e */
        /* <DEDUP_REMOVED lines=21> */
[----:B------:R0:W0:Y:S08]  /*213a0*/  MUFU.TANH R54, R56 ;  /* 0x0000003800367308 */ /* 0x0000300000002400 */
[----:B------:R0:W0:Y:S08]  /*213b0*/  MUFU.TANH R91, R57 ;  /* 0x00000039005b7308 */ /* 0x0000300000002400 */
[----:B------:R0:W0:Y:S08]  /*213c0*/  MUFU.TANH R92, R58 ;  /* 0x0000003a005c7308 */ /* 0x0000300000002400 */
[----:B------:R-:W0:Y:S08]  /*213d0*/  MUFU.TANH R25, R25 ;  /* 0x0000001900197308 */ /* 0x000e300000002400 */
[----:B------:R-:W0:Y:S08]  /*213e0*/  MUFU.TANH R60, R60 ;  /* 0x0000003c003c7308 */ /* 0x000e300000002400 */
[----:B------:R0:W0:Y:S08]  /*213f0*/  MUFU.TANH R93, R61 ;  /* 0x0000003d005d7308 */ /* 0x0000300000002400 */
[----:B------:R-:W0:Y:S08]  /*21400*/  MUFU.TANH R29, R29 ;  /* 0x0000001d001d7308 */ /* 0x000e300000002400 */
[----:B------:R-:W0:Y:S08]  /*21410*/  MUFU.TANH R31, R31 ;  /* 0x0000001f001f7308 */ /* 0x000e300000002400 */
[----:B------:R-:W0:Y:S08]  /*21420*/  MUFU.TANH R64, R64 ;  /* 0x0000004000407308 */ /* 0x000e300000002400 */
[----:B------:R0:W0:Y:S08]  /*21430*/  MUFU.TANH R94, R65 ;  /* 0x00000041005e7308 */ /* 0x0000300000002400 */
[----:B------:R-:W0:Y:S08]  /*21440*/  MUFU.TANH R72, R72 ;  /* 0x0000004800487308 */ /* 0x000e300000002400 */
[----:B------:R-:W0:Y:S08]  /*21450*/  MUFU.TANH R73, R73 ;  /* 0x0000004900497308 */ /* 0x000e300000002400 */
[----:B------:R0:W0:Y:S08]  /*21460*/  MUFU.TANH R77, R68 ;  /* 0x00000044004d7308 */ /* 0x0000300000002400 */
[----:B------:R-:W0:Y:S08]  /*21470*/  MUFU.TANH R69, R69 ;  /* 0x0000004500457308 */ /* 0x000e300000002400 */
[----:B------:R0:W1:Y:S08]  /*21480*/  MUFU.TANH R78, R70 ;  /* 0x00000046004e7308 */ /* 0x0000700000002400 */
[----:B------:R1:W1:Y:S01]  /*21490*/  MUFU.TANH R95, R71 ;  /* 0x00000047005f7308 */ /* 0x0002620000002400 */
[----:B------:R-:W-:-:S02]  /*214a0*/  IMAD.IADD R80, R33, 0x1, R80 ;  /* 0x0000000121507824 */ /* 0x000fc400078e0250 */
[----:B------:R-:W-:Y:S02]  /*214b0*/  IMAD.IADD R76, R33, 0x1, R36 ;  /* 0x00000001214c7824 */ /* 0x000fe400078e0224 */
        /* <DEDUP_REMOVED lines=20> */
.L_x_11235:
[----:B------:R-:W-:Y:S05]  /*21600*/  BSYNC B4 ;  /* 0x0000000000047941 */ /* 0x000fea0003800000 */
.L_x_11234:
[----:B------:R-:W-:Y:S01]  /*21610*/  LOP3.LUT R33, RZ, R33, RZ, 0x33, !PT ;  /* 0x00000021ff217212 */ /* 0x000fe200078e33ff */
[----:B------:R-:W-:Y:S06]  /*21620*/  BRA `(.L_x_11236) ;  /* 0x0000000000287947 */ /* 0x000fec0003800000 */
.L_x_11233:
        /* <DEDUP_REMOVED lines=10> */
.L_x_11236:
[----:B------:R-:W-:Y:S05]  /*216d0*/  BSYNC B3 ;  /* 0x0000000000037941 */ /* 0x000fea0003800000 */
.L_x_11232:
[----:B------:R-:W-:-:S05]  /*216e0*/  IMAD R33, R8, R33, R79 ;  /* 0x0000002108217224 */ /* 0x000fca00078e024f */
[----:B------:R-:W-:Y:S02]  /*216f0*/  VIMNMX R38, R38, R33, !PT ;  /* 0x0000002126267248 */ /* 0x000fe40007fe0100 */
[----:B------:R-:W-:-:S07]  /*21700*/  VIADDMNMX R63, R33, R8, R63, PT ;  /* 0x00000008213f7246 */ /* 0x000fce000380013f */
.L_x_11231:
[----:B------:R-:W-:Y:S05]  /*21710*/  BSYNC B2 ;  /* 0x0000000000027941 */ /* 0x000fea0003800000 */
.L_x_11230:
        /* <DEDUP_REMOVED lines=9> */
[----:B-1----:R-:W-:Y:S02]  /*217b0*/  FSEL R67, R83, -INF , !P2 ;  /* 0xff80000053437808 */ /* 0x002fe40005000000 */
        /* <DEDUP_REMOVED lines=106> */
[----:B------:R-:W-:Y:S01]  /*21e60*/  FSEL R38, R69, -INF , !P6 ;  /* 0xff80000045267808 */ /* 0x000fe20007000000 */
[----:B------:R-:W-:Y:S01]  /*21e70*/  IMAD.IADD R69, R80, 0x1, R47 ;  /* 0x0000000150457824 */ /* 0x000fe200078e022f */
        /* <DEDUP_REMOVED lines=18> */
.L_x_11242:
[----:B------:R-:W-:Y:S05]  /*21fa0*/  BSYNC B4 ;  /* 0x0000000000047941 */ /* 0x000fea0003800000 */
.L_x_11241:
[----:B------:R-:W-:Y:S01]  /*21fb0*/  LOP3.LUT R9, RZ, R9, RZ, 0x33, !PT ;  /* 0x00000009ff097212 */ /* 0x000fe200078e33ff */
[----:B------:R-:W-:Y:S06]  /*21fc0*/  BRA `(.L_x_11243) ;  /* 0x0000000000287947 */ /* 0x000fec0003800000 */
.L_x_11240:
        /* <DEDUP_REMOVED lines=10> */
.L_x_11243:
[----:B------:R-:W-:Y:S05]  /*22070*/  BSYNC B3 ;  /* 0x0000000000037941 */ /* 0x000fea0003800000 */
.L_x_11239:
[----:B------:R-:W-:-:S05]  /*22080*/  IMAD R9, R8, R9, R79 ;  /* 0x0000000908097224 */ /* 0x000fca00078e024f */
[----:B------:R-:W-:Y:S02]  /*22090*/  VIADDMNMX R69, R9, R8, R69, PT ;  /* 0x0000000809457246 */ /* 0x000fe40003800145 */
[----:B------:R-:W-:-:S07]  /*220a0*/  VIMNMX R70, R70, R9, !PT ;  /* 0x0000000946467248 */ /* 0x000fce0007fe0100 */
.L_x_11238:
[----:B------:R-:W-:Y:S05]  /*220b0*/  BSYNC B2 ;  /* 0x0000000000027941 */ /* 0x000fea0003800000 */
.L_x_11237:
[----:B------:R-:W2:Y:S01]  /*220c0*/  LDL.64 R2, [R10+0x40] ;  /* 0x000040000a027983 */ /* 0x000ea20000100a00 */
[----:B------:R-:W-:Y:S02]  /*220d0*/  R2UR UR4, R4 ;  /* 0x00000000040472ca */ /* 0x000fe400000e0000 */
[----:B------:R-:W-:Y:S02]  /*220e0*/  R2UR UR5, R5 ;  /* 0x00000000050572ca */ /* 0x000fe400000e0000 */
[C---:B------:R-:W-:Y:S02]  /*220f0*/  ISETP.GT.AND P0, PT, R70.reuse, 0x1, !P0 ;  /* 0x000000014600780c */ /* 0x040fe40004704270 */
[----:B------:R-:W-:Y:S02]  /*22100*/  ISETP.GT.AND P1, PT, R70, 0x8, !P1 ;  /* 0x000000084600780c */ /* 0x000fe40004f24270 */
[C---:B------:R-:W-:Y:S02]  /*22110*/  ISETP.LT.OR P0, PT, R69.reuse, 0x2, P0 ;  /* 0x000000024500780c */ /* 0x040fe40000701670 */
[----:B------:R-:W-:-:S02]  /*22120*/  ISETP.LT.OR P1, PT, R69, 0x9, P1 ;  /* 0x000000094500780c */ /* 0x000fc40000f21670 */
[----:B------:R-:W-:Y:S02]  /*22130*/  FSEL R63, R15, -INF , !P0 ;  /* 0xff8000000f3f7808 */ /* 0x000fe40004000000 */
[----:B------:R-:W-:Y:S02]  /*22140*/  ISETP.NE.AND P0, PT, R71, RZ, PT ;  /* 0x000000ff4700720c */ /* 0x000fe40003f05270 */
[----:B------:R-:W-:Y:S02]  /*22150*/  FSEL R64, R21, -INF , !P1 ;  /* 0xff80000015407808 */ /* 0x000fe40004800000 */
[----:B------:R-:W-:Y:S02]  /*22160*/  ISETP.GT.AND P0, PT, R70, 0x9, !P0 ;  /* 0x000000094600780c */ /* 0x000fe40004704270 */
[----:B------:R-:W-:Y:S02]  /*22170*/  ISETP.NE.AND P1, PT, R84, RZ, PT ;  /* 0x000000ff5400720c */ /* 0x000fe40003f25270 */
[----:B------:R-:W-:-:S02]  /*22180*/  ISETP.LT.OR P0, PT, R69, 0xa, P0 ;  /* 0x0000000a4500780c */ /* 0x000fc40000701670 */
[----:B------:R-:W-:Y:S02]  /*22190*/  ISETP.NE.AND P6, PT, R85, RZ, PT ;  /* 0x000000ff5500720c */ /* 0x000fe40003fc5270 */
        /* <DEDUP_REMOVED lines=55> */
[----:B------:R-:W-:-:S04]  /*22510*/  ISETP.LT.OR P0, PT, R69, 0x1, P0 ;  /* 0x000000014500780c */ /* 0x000fc80000701670 */
[----:B------:R-:W-:Y:S02]  /*22520*/  FSEL R74, R7, -INF , !P0 ;  /* 0xff800000074a7808 */ /* 0x000fe40004000000 */
[----:B------:R-:W-:Y:S01]  /*22530*/  ISETP.NE.AND P0, PT, R100, RZ, PT ;  /* 0x000000ff6400720c */ /* 0x000fe20003f05270 */
[----:B--2---:R-:W2:Y:S03]  /*22540*/  LD.E.64 R8, desc[UR4][R2.64] ;  /* 0x0000000402087980 */ /* 0x004ea6000c101b00 */
[C---:B------:R-:W-:Y:S02]  /*22550*/  ISETP.GT.AND P0, PT, R70.reuse, 0x41, !P0 ;  /* 0x000000414600780c */ /* 0x040fe40004704270 */
[----:B------:R-:W-:Y:S02]  /*22560*/  ISETP.GT.AND P1, PT, R70, 0x48, !P1 ;  /* 0x000000484600780c */ /* 0x000fe40004f24270 */
[----:B------:R-:W-:-:S02]  /*22570*/  ISETP.LT.OR P0, PT, R69, 0x42, P0 ;  /* 0x000000424500780c */ /* 0x000fc40000701670 */
[C---:B------:R-:W-:Y:S02]  /*22580*/  ISETP.GT.AND P2, PT, R70.reuse, 0x49, !P2 ;  /* 0x000000494600780c */ /* 0x040fe40005744270 */
[C---:B------:R-:W-:Y:S02]  /*22590*/  ISETP.GT.AND P3, PT, R70.reuse, 0x50, !P3 ;  /* 0x000000504600780c */ /* 0x040fe40005f64270 */
[C---:B------:R-:W-:Y:S02]  /*225a0*/  ISETP.GT.AND P4, PT, R70.reuse, 0x51, !P4 ;  /* 0x000000514600780c */ /* 0x040fe40006784270 */
[C---:B------:R-:W-:Y:S02]  /*225b0*/  ISETP.GT.AND P5, PT, R70.reuse, 0x58, !P5 ;  /* 0x000000584600780c */ /* 0x040fe40006fa4270 */
[----:B------:R-:W-:Y:S02]  /*225c0*/  ISETP.GT.AND P6, PT, R70, 0x59, !P6 ;  /* 0x000000594600780c */ /* 0x000fe400077c4270 */
[----:B------:R-:W-:-:S02]  /*225d0*/  ISETP.LT.OR P1, PT, R69, 0x49, P1 ;  /* 0x000000494500780c */ /* 0x000fc40000f21670 */
[----:B------:R-:W-:Y:S02]  /*225e0*/  FSEL R70, R25, -INF , !P0 ;  /* 0xff80000019467808 */ /* 0x000fe40004000000 */
[----:B------:R-:W-:Y:S02]  /*225f0*/  ISETP.LT.OR P2, PT, R69, 0x4a, P2 ;  /* 0x0000004a4500780c */ /* 0x000fe40001741670 */
[----:B------:R-:W-:Y:S02]  /*22600*/  FSEL R71, R29, -INF , !P1 ;  /* 0xff8000001d477808 */ /* 0x000fe40004800000 */
[----:B------:R-:W-:Y:S02]  /*22610*/  ISETP.LT.OR P3, PT, R69, 0x51, P3 ;  /* 0x000000514500780c */ /* 0x000fe40001f61670 */
[----:B------:R-:W-:Y:S02]  /*22620*/  FSEL R75, R31, -INF , !P2 ;  /* 0xff8000001f4b7808 */ /* 0x000fe40005000000 */
[----:B------:R-:W-:-:S02]  /*22630*/  ISETP.LT.OR P4, PT, R69, 0x52, P4 ;  /* 0x000000524500780c */ /* 0x000fc40002781670 */
[----:B------:R-:W-:Y:S02]  /*22640*/  FSEL R72, R72, -INF , !P3 ;  /* 0xff80000048487808 */ /* 0x000fe40005800000 */
[----:B------:R-:W-:Y:S02]  /*22650*/  ISETP.LT.OR P5, PT, R69, 0x59, P5 ;  /* 0x000000594500780c */ /* 0x000fe40002fa1670 */
[----:B------:R-:W-:Y:S02]  /*22660*/  FSEL R51, R73, -INF , !P4 ;  /* 0xff80000049337808 */ /* 0x000fe40006000000 */
[----:B------:R-:W-:Y:S02]  /*22670*/  ISETP.LT.OR P6, PT, R69, 0x5a, P6 ;  /* 0x0000005a4500780c */ /* 0x000fe400037c1670 */
[----:B------:R-:W-:Y:S02]  /*22680*/  FSEL R45, R78, -INF , !P5 ;  /* 0xff8000004e2d7808 */ /* 0x000fe40006800000 */
[----:B------:R-:W-:Y:S01]  /*22690*/  R2UR UR6, R4 ;  /* 0x00000000040672ca */ /* 0x000fe200000e0000 */
[----:B------:R-:W3:Y:S01]  /*226a0*/  LD.E R78, desc[UR4][R2.64+0x20] ;  /* 0x00002004024e7980 */ /* 0x000ee2000c101900 */
[----:B------:R-:W-:-:S13]  /*226b0*/  R2UR UR7, R5 ;  /* 0x00000000050772ca */ /* 0x000fda00000e0000 */
[----:B------:R-:W4:Y:S01]  /*226c0*/  LD.E R27, desc[UR6][R2.64+0x14] ;  /* 0x00001406021b7980 */ /* 0x000f22000c101900 */
        /* <DEDUP_REMOVED lines=46> */
[----:B------:R-:W-:Y:S02]  /*229b0*/  FSEL R44, R95, -INF , !P6 ;  /* 0xff8000005f2c7808 */ /* 0x000fe40007000000 */
[----:B------:R-:W-:Y:S01]  /*229c0*/  FMNMX.FTZ R7, R45, R14, !PT ;  /* 0x0000000e2d077209 */ /* 0x000fe20007810000 */
[----:B------:R-:W0:Y:S03]  /*229d0*/  SHFL.BFLY PT, R15, R76, 0x2, 0x1f ;  /* 0x0c401f004c0f7f89 */ /* 0x000e2600000e0000 */
[----:B------:R-:W-:-:S05]  /*229e0*/  FMNMX.FTZ R77, R44, R7, !PT ;  /* 0x000000072c4d7209 */ /* 0x000fca0007810000 */
[----:B------:R1:W-:Y:S04]  /*229f0*/  ST.E.64 desc[UR4][R2.64], R76 ;  /* 0x0000004c02007985 */ /* 0x0003e8000c101b04 */
[----:B------:R-:W2:Y:S01]  /*22a00*/  LD.E R21, desc[UR6][R2.64+0x4] ;  /* 0x0000040602157980 */ /* 0x000ea2000c101900 */
[----:B0-----:R-:W-:-:S03]  /*22a10*/  FMNMX.FTZ R15, R76, R15, !PT ;  /* 0x0000000f4c0f7209 */ /* 0x001fc60007810000 */
[----:B-1----:R-:W4:Y:S04]  /*22a20*/  LD.E R76, desc[UR4][R2.64+0x10] ;  /* 0x00001004024c7980 */ /* 0x002f28000c101900 */
[----:B------:R-:W0:Y:S02]  /*22a30*/  SHFL.BFLY PT, R14, R15, 0x1, 0x1f ;  /* 0x0c201f000f0e7f89 */ /* 0x000e2400000e0000 */
[----:B0-----:R-:W-:-:S05]  /*22a40*/  FMNMX.FTZ R7, R15, R14, !PT ;  /* 0x0000000e0f077209 */ /* 0x001fca0007810000 */
[----:B------:R-:W-:Y:S04]  /*22a50*/  ST.E desc[UR4][R2.64], R7 ;  /* 0x0000000702007985 */ /* 0x000fe8000c101904 */
[----:B------:R-:W3:Y:S01]  /*22a60*/  LD.E R25, desc[UR6][R2.64] ;  /* 0x0000000602197980 */ /* 0x000ee2000c101900 */
[----:B------:R-:W-:Y:S02]  /*22a70*/  R2UR UR8, R4 ;  /* 0x00000000040872ca */ /* 0x000fe400000e0000 */
[----:B------:R-:W-:Y:S01]  /*22a80*/  R2UR UR9, R5 ;  /* 0x00000000050972ca */ /* 0x000fe200000e0000 */
[----:B--2---:R-:W0:Y:S02]  /*22a90*/  SHFL.BFLY PT, R14, R21, 0x2, 0x1f ;  /* 0x0c401f00150e7f89 */ /* 0x004e2400000e0000 */
[----:B0-----:R-:W-:-:S05]  /*22aa0*/  FMNMX.FTZ R14, R14, R21, !PT ;  /* 0x000000150e0e7209 */ /* 0x001fca0007810000 */
[----:B------:R-:W0:Y:S01]  /*22ab0*/  SHFL.BFLY PT, R15, R14, 0x1, 0x1f ;  /* 0x0c201f000e0f7f89 */ /* 0x000e2200000e0000 */
[C---:B---3--:R-:W-:Y:S02]  /*22ac0*/  FSETP.NEU.FTZ.AND P0, PT, R25.reuse, -INF , PT ;  /* 0xff8000001900780b */ /* 0x048fe40003f1d000 */
[----:B0-----:R-:W-:Y:S02]  /*22ad0*/  FMNMX.FTZ R15, R14, R15, !PT ;  /* 0x0000000f0e0f7209 */ /* 0x001fe40007810000 */
[----:B------:R-:W-:Y:S02]  /*22ae0*/  FSEL R7, R25, RZ, P0 ;  /* 0x000000ff19077208 */ /* 0x000fe40000000000 */
[----:B------:R-:W-:-:S03]  /*22af0*/  FSETP.NEU.FTZ.AND P0, PT, R15, -INF , PT ;  /* 0xff8000000f00780b */ /* 0x000fc60003f1d000 */
[----:B------:R-:W-:Y:S01]  /*22b00*/  FADD.FTZ R7, R8, -R7 ;  /* 0x8000000708077221 */ /* 0x000fe20000010000 */
[----:B------:R-:W-:-:S03]  /*22b10*/  FSEL R8, R15, RZ, P0 ;  /* 0x000000ff0f087208 */ /* 0x000fc60000000000 */
[----:B------:R-:W-:Y:S02]  /*22b20*/  FMUL.FTZ R7, R7, R78 ;  /* 0x0000004e07077220 */ /* 0x000fe40000410000 */
[----:B------:R-:W-:-:S04]  /*22b30*/  FADD.FTZ R9, R9, -R8 ;  /* 0x8000000809097221 */ /* 0x000fc80000010000 */
[----:B------:R-:W-:Y:S01]  /*22b40*/  FMUL.FTZ R78, R78, R9 ;  /* 0x000000094e4e7220 */ /* 0x000fe20000410000 */
[----:B------:R-:W4:Y:S08]  /*22b50*/  MUFU.EX2 R7, R7 ;  /* 0x0000000700077308 */ /* 0x000f300000000800 */
[----:B------:R-:W0:Y:S01]  /*22b60*/  MUFU.EX2 R14, R78 ;  /* 0x0000004e000e7308 */ /* 0x000e220000000800 */
[----:B------:R-:W-:Y:S01]  /*22b70*/  ST.E desc[UR4][R2.64+0x4], R15 ;  /* 0x0000040f02007985 */ /* 0x000fe2000c101904 */
[----:B----4-:R-:W-:Y:S01]  /*22b80*/  FMUL.FTZ R21, R7, R76 ;  /* 0x0000004c07157220 */ /* 0x010fe20000410000 */
[----:B0-----:R-:W-:-:S04]  /*22b90*/  FMUL.FTZ R25, R14, R27 ;  /* 0x0000001b0e197220 */ /* 0x001fc80000410000 */
[----:B------:R-:W-:Y:S04]  /*22ba0*/  ST.E desc[UR6][R2.64+0x10], R21 ;  /* 0x0000101502007985 */ /* 0x000fe8000c101906 */
[----:B------:R0:W-:Y:S04]  /*22bb0*/  ST.E desc[UR8][R2.64+0x14], R25 ;  /* 0x0000141902007985 */ /* 0x0001e8000c101908 */
[----:B------:R-:W2:Y:S04]  /*22bc0*/  LDL.64 R8, [R10+0x40] ;  /* 0x000040000a087983 */ /* 0x000ea80000100a00 */
[----:B--2---:R-:W0:Y:S04]  /*22bd0*/  LD.E R69, desc[UR6][R8.64+0x20] ;  /* 0x0000200608457980 */ /* 0x004e28000c101900 */
[----:B------:R-:W0:Y:S04]  /*22be0*/  LD.E R27, desc[UR4][R8.64] ;  /* 0x00000004081b7980 */ /* 0x000e28000c101900 */
[----:B------:R-:W2:Y:S04]  /*22bf0*/  LD.E R76, desc[UR4][R8.64+0x4] ;  /* 0x00000404084c7980 */ /* 0x000ea8000c101900 */
[----:B------:R-:W3:Y:S04]  /*22c00*/  LD.E R73, desc[UR4][R8.64+0x10] ;  /* 0x0000100408497980 */ /* 0x000ee8000c101900 */
[----:B------:R-:W4:Y:S01]  /*22c10*/  LD.E R78, desc[UR6][R8.64+0x14] ;  /* 0x00001406084e7980 */ /* 0x000f22000c101900 */
[C---:B0-----:R-:W-:Y:S01]  /*22c20*/  FMUL.FTZ R2, R27.reuse, R69 ;  /* 0x000000451b027220 */ /* 0x041fe20000410000 */
[----:B------:R-:W-:Y:S01]  /*22c30*/  FSETP.NEU.FTZ.AND P0, PT, R27, -INF , PT ;  /* 0xff8000001b00780b */ /* 0x000fe20003f1d000 */
[----:B--2---:R-:W-:-:S03]  /*22c40*/  FMUL.FTZ R3, R69, R76 ;  /* 0x0000004c45037220 */ /* 0x004fc60000410000 */
[----:B------:R-:W-:Y:S02]  /*22c50*/  FSEL R2, R2, RZ, P0 ;  /* 0x000000ff02027208 */ /* 0x000fe40000000000 */
[----:B------:R-:W-:-:S04]  /*22c60*/  FSETP.NEU.FTZ.AND P0, PT, R76, -INF , PT ;  /* 0xff8000004c00780b */ /* 0x000fc80003f1d000 */
[----:B------:R-:W-:Y:S01]  /*22c70*/  FSEL R3, R3, RZ, P0 ;  /* 0x000000ff03037208 */ /* 0x000fe20000000000 */
[-CC-:B------:R-:W-:Y:S01]  /*22c80*/  FFMA.FTZ R172, R83, R69.reuse, -R2.reuse ;  /* 0x0000004553ac7223 */ /* 0x180fe20000010802 */
[----:B------:R-:W-:-:S03]  /*22c90*/  FFMA.FTZ R15, R68, R69, -R2 ;  /* 0x00000045440f7223 */ /* 0x000fc60000010802 */
[-CC-:B------:R-:W-:Y:S01]  /*22ca0*/  FFMA.FTZ R173, R74, R69.reuse, -R3.reuse ;  /* 0x000000454aad7223 */ /* 0x180fe20000010803 */
[-CC-:B------:R-:W-:Y:S01]  /*22cb0*/  FFMA.FTZ R170, R30, R69.reuse, -R2.reuse ;  /* 0x000000451eaa7223 */ /* 0x180fe20000010802 */
[-CC-:B------:R-:W-:Y:S01]  /*22cc0*/  FFMA.FTZ R30, R63, R69.reuse, -R3.reuse ;  /* 0x000000453f1e7223 */ /* 0x180fe20000010803 */
[----:B------:R-:W3:Y:S01]  /*22cd0*/  MUFU.EX2 R172, R172 ;  /* 0x000000ac00ac7308 */ /* 0x000ee20000000800 */
[-CC-:B------:R-:W-:Y:S01]  /*22ce0*/  FFMA.FTZ R174, R67, R69.reuse, -R2.reuse ;  /* 0x0000004543ae7223 */ /* 0x180fe20000010802 */
[-C--:B------:R-:W-:Y:S01]  /*22cf0*/  FFMA.FTZ R175, R64, R69.reuse, -R3 ;  /* 0x0000004540af7223 */ /* 0x080fe20000010803 */
[----:B------:R-:W-:-:S05]  /*22d00*/  FFMA.FTZ R166, R41, R69, -R2 ;  /* 0x0000004529a67223 */ /* 0x000fca0000010802 */
[----:B------:R-:W4:Y:S01]  /*22d10*/  MUFU.EX2 R173, R173 ;  /* 0x000000ad00ad7308 */ /* 0x000f220000000800 */
[-CC-:B------:R-:W-:Y:S01]  /*22d20*/  FFMA.FTZ R41, R36, R69.reuse, -R2.reuse ;  /* 0x0000004524297223 */ /* 0x180fe20000010802 */
[-C--:B------:R-:W-:Y:S01]  /*22d30*/  FFMA.FTZ R21, R66, R69.reuse, -R2 ;  /* 0x0000004542157223 */ /* 0x080fe20000010802 */
[----:B------:R-:W-:-:S05]  /*22d40*/  FFMA.FTZ R36, R60, R69, -R3 ;  /* 0x000000453c247223 */ /* 0x000fca0000010803 */
[----:B------:R-:W0:Y:S01]  /*22d50*/  MUFU.EX2 R15, R15 ;  /* 0x0000000f000f7308 */ /* 0x000e220000000800 */
[-C--:B------:R-:W-:Y:S01]  /*22d60*/  FFMA.FTZ R152, R65, R69.reuse, -R2 ;  /* 0x0000004541987223 */ /* 0x080fe20000010802 */
[----:B------:R-:W-:-:S06]  /*22d70*/  FFMA.FTZ R153, R54, R69, -R3 ;  /* 0x0000004536997223 */ /* 0x000fcc0000010803 */
[----:B------:R-:W1:Y:S01]  /*22d80*/  MUFU.EX2 R30, R30 ;  /* 0x0000001e001e7308 */ /* 0x000e620000000800 */
[-CC-:B------:R-:W-:Y:S01]  /*22d90*/  FFMA.FTZ R164, R43, R69.reuse, -R2.reuse ;  /* 0x000000452ba47223 */ /* 0x180fe20000010802 */
[----:B------:R-:W-:-:S06]  /*22da0*/  FFMA.FTZ R43, R38, R69, -R2 ;  /* 0x00000045262b7223 */ /* 0x000fcc0000010802 */
[----:B------:R-:W2:Y:S01]  /*22db0*/  MUFU.EX2 R174, R174 ;  /* 0x000000ae00ae7308 */ /* 0x000ea20000000800 */
[-C--:B------:R-:W-:Y:S01]  /*22dc0*/  FFMA.FTZ R25, R62, R69.reuse, -R2 ;  /* 0x000000453e197223 */ /* 0x080fe20000010802 */
[----:B------:R-:W-:-:S06]  /*22dd0*/  FFMA.FTZ R38, R52, R69, -R3 ;  /* 0x0000004534267223 */ /* 0x000fcc0000010803 */
[----:B------:R-:W2:Y:S01]  /*22de0*/  MUFU.EX2 R175, R175 ;  /* 0x000000af00af7308 */ /* 0x000ea20000000800 */
[-CC-:B------:R-:W-:Y:S01]  /*22df0*/  FFMA.FTZ R154, R61, R69.reuse, -R2.reuse ;  /* 0x000000453d9a7223 */ /* 0x180fe20000010802 */
[-CC-:B------:R-:W-:Y:S01]  /*22e00*/  FFMA.FTZ R27, R59, R69.reuse, -R2.reuse ;  /* 0x000000453b1b7223 */ /* 0x180fe20000010802 */
[-CC-:B------:R-:W-:Y:S01]  /*22e10*/  FFMA.FTZ R156, R58, R69.reuse, -R2.reuse ;  /* 0x000000453a9c7223 */ /* 0x180fe20000010802 */
[-CC-:B------:R-:W-:Y:S01]  /*22e20*/  FFMA.FTZ R29, R57, R69.reuse, -R2.reuse ;  /* 0x00000045391d7223 */ /* 0x180fe20000010802 */
[----:B------:R-:W-:-:S03]  /*22e30*/  FFMA.FTZ R158, R56, R69, -R2 ;  /* 0x00000045389e7223 */ /* 0x000fc60000010802 */
        /* <DEDUP_REMOVED lines=9> */
[-C--:B------:R-:W-:Y:S01]  /*22ed0*/  FFMA.FTZ R168, R40, R69.reuse, -R2 ;  /* 0x0000004528a87223 */ /* 0x080fe20000010802 */
[-C--:B------:R-:W-:Y:S01]  /*22ee0*/  FFMA.FTZ R157, R47, R69.reuse, -R3 ;  /* 0x000000452f9d7223 */ /* 0x080fe20000010803 */
[----:B---3--:R-:W-:Y:S01]  /*22ef0*/  FADD.FTZ R2, R172, R73 ;  /* 0x00000049ac027221 */ /* 0x008fe20000010000 */
[----:B----4-:R-:W-:Y:S02]  /*22f00*/  FADD.FTZ R47, R173, R78 ;  /* 0x0000004ead2f7221 */ /* 0x010fe40000010000 */
[----:B------:R-:W3:Y:S01]  /*22f10*/  MUFU.EX2 R152, R152 ;  /* 0x0000009800987308 */ /* 0x000ee20000000800 */
[----:B------:R-:W-:Y:S01]  /*22f20*/  FFMA.FTZ R155, R50, R69, -R3 ;  /* 0x00000045329b7223 */ /* 0x000fe20000010803 */
[----:B0-----:R-:W-:Y:S01]  /*22f30*/  FADD.FTZ R49, R15, R2 ;  /* 0x000000020f317221 */ /* 0x001fe20000010000 */
[----:B-1----:R-:W-:-:S05]  /*22f40*/  FADD.FTZ R2, R30, R47 ;  /* 0x0000002f1e027221 */ /* 0x002fca0000010000 */
[----:B------:R-:W0:Y:S01]  /*22f50*/  MUFU.EX2 R153, R153 ;  /* 0x0000009900997308 */ /* 0x000e220000000800 */
[-CC-:B------:R-:W-:Y:S01]  /*22f60*/  FFMA.FTZ R40, R48, R69.reuse, -R3.reuse ;  /* 0x0000004530287223 */ /* 0x180fe20000010803 */
[-CC-:B------:R-:W-:Y:S01]  /*22f70*/  FFMA.FTZ R163, R24, R69.reuse, -R3.reuse ;  /* 0x0000004518a37223 */ /* 0x180fe20000010803 */
[----:B------:R-:W-:-:S05]  /*22f80*/  FFMA.FTZ R24, R26, R69, -R3 ;  /* 0x000000451a187223 */ /* 0x000fca0000010803 */
[----:B------:R-:W1:Y:S01]  /*22f90*/  MUFU.EX2 R25, R25 ;  /* 0x0000001900197308 */ /* 0x000e620000000800 */
[----:B--2---:R-:W-:Y:S01]  /*22fa0*/  FADD.FTZ R26, R174, R49 ;  /* 0x00000031ae1a7221 */ /* 0x004fe20000010000 */
[----:B------:R-:W-:-:S06]  /*22fb0*/  FADD.FTZ R47, R175, R2 ;  /* 0x00000002af2f7221 */ /* 0x000fcc0000010000 */
[----:B------:R-:W2:Y:S01]  /*22fc0*/  MUFU.EX2 R38, R38 ;  /* 0x0000002600267308 */ /* 0x000ea20000000800 */
[----:B------:R-:W-:Y:S01]  /*22fd0*/  FADD.FTZ R49, R21, R26 ;  /* 0x0000001a15317221 */ /* 0x000fe20000010000 */
[----:B------:R-:W-:-:S06]  /*22fe0*/  FADD.FTZ R2, R36, R47 ;  /* 0x0000002f24027221 */ /* 0x000fcc0000010000 */
[----:B------:R-:W4:Y:S01]  /*22ff0*/  MUFU.EX2 R154, R154 ;  /* 0x0000009a009a7308 */ /* 0x000f220000000800 */
[----:B------:R-:W-:-:S07]  /*23000*/  FFMA.FTZ R42, R42, R69, -R3 ;  /* 0x000000452a2a7223 */ /* 0x000fce0000010803 */
[----:B------:R-:W4:Y:S01]  /*23010*/  MUFU.EX2 R155, R155 ;  /* 0x0000009b009b7308 */ /* 0x000f220000000800 */
[----:B------:R-:W-:Y:S01]  /*23020*/  FFMA.FTZ R165, R20, R69, -R3 ;  /* 0x0000004514a57223 */ /* 0x000fe20000010803 */
[----:B---3--:R-:W-:Y:S01]  /*23030*/  FADD.FTZ R20, R152, R49 ;  /* 0x0000003198147221 */ /* 0x008fe20000010000 */
[----:B0-----:R-:W-:-:S05]  /*23040*/  FADD.FTZ R47, R153, R2 ;  /* 0x00000002992f7221 */ /* 0x001fca0000010000 */
[----:B------:R-:W0:Y:S01]  /*23050*/  MUFU.EX2 R27, R27 ;  /* 0x0000001b001b7308 */ /* 0x000e220000000800 */
[----:B------:R-:W-:-:S07]  /*23060*/  FFMA.FTZ R159, R46, R69, -R3 ;  /* 0x000000452e9f7223 */ /* 0x000fce0000010803 */
[----:B------:R-:W3:Y:S01]  /*23070*/  MUFU.EX2 R40, R40 ;  /* 0x0000002800287308 */ /* 0x000ee20000000800 */
[----:B-1----:R-:W-:Y:S01]  /*23080*/  FADD.FTZ R49, R25, R20 ;  /* 0x0000001419317221 */ /* 0x002fe20000010000 */
[----:B--2---:R-:W-:-:S06]  /*23090*/  FADD.FTZ R2, R38, R47 ;  /* 0x0000002f26027221 */ /* 0x004fcc0000010000 */
[----:B------:R-:W1:Y:S01]  /*230a0*/  MUFU.EX2 R156, R156 ;  /* 0x0000009c009c7308 */ /* 0x000e620000000800 */
[----:B------:R-:W-:-:S07]  /*230b0*/  FFMA.FTZ R34, R34, R69, -R3 ;  /* 0x0000004522227223 */ /* 0x000fce0000010803 */
[----:B------:R-:W2:Y:S01]  /*230c0*/  MUFU.EX2 R157, R157 ;  /* 0x0000009d009d7308 */ /* 0x000ea20000000800 */
[----:B----4-:R-:W-:Y:S01]  /*230d0*/  FADD.FTZ R26, R154, R49 ;  /* 0x000000319a1a7221 */ /* 0x010fe20000010000 */
[----:B------:R-:W-:-:S06]  /*230e0*/  FADD.FTZ R47, R155, R2 ;  /* 0x000000029b2f7221 */ /* 0x000fcc0000010000 */
[----:B------:R-:W4:Y:S01]  /*230f0*/  MUFU.EX2 R29, R29 ;  /* 0x0000001d001d7308 */ /* 0x000f220000000800 */
[----:B------:R-:W-:-:S07]  /*23100*/  FFMA.FTZ R161, R32, R69, -R3 ;  /* 0x0000004520a17223 */ /* 0x000fce0000010803 */
[----:B------:R-:W4:Y:S01]  /*23110*/  MUFU.EX2 R42, R42 ;  /* 0x0000002a002a7308 */ /* 0x000f220000000800 */
[----:B0-----:R-:W-:Y:S01]  /*23120*/  FADD.FTZ R49, R27, R26 ;  /* 0x0000001a1b317221 */ /* 0x001fe20000010000 */
[----:B---3--:R-:W-:-:S06]  /*23130*/  FADD.FTZ R2, R40, R47 ;  /* 0x0000002f28027221 */ /* 0x008fcc0000010000 */
[----:B------:R-:W0:Y:S01]  /*23140*/  MUFU.EX2 R158, R158 ;  /* 0x0000009e009e7308 */ /* 0x000e220000000800 */
[----:B------:R-:W-:-:S07]  /*23150*/  FFMA.FTZ R28, R28, R69, -R3 ;  /* 0x000000451c1c7223 */ /* 0x000fce0000010803 */
[----:B------:R-:W3:Y:S01]  /*23160*/  MUFU.EX2 R159, R159 ;  /* 0x0000009f009f7308 */ /* 0x000ee20000000800 */
[----:B-1----:R-:W-:Y:S01]  /*23170*/  FADD.FTZ R26, R156, R49 ;  /* 0x000000319c1a7221 */ /* 0x002fe20000010000 */
[----:B--2---:R-:W-:-:S06]  /*23180*/  FADD.FTZ R47, R157, R2 ;  /* 0x000000029d2f7221 */ /* 0x004fcc0000010000 */
[----:B------:R-:W1:Y:S08]  /*23190*/  MUFU.EX2 R31, R31 ;  /* 0x0000001f001f7308 */ /* 0x000e700000000800 */
[----:B------:R-:W2:Y:S01]  /*231a0*/  MUFU.EX2 R34, R34 ;  /* 0x0000002200227308 */ /* 0x000ea20000000800 */
[----:B----4-:R-:W-:Y:S01]  /*231b0*/  FADD.FTZ R49, R29, R26 ;  /* 0x0000001a1d317221 */ /* 0x010fe20000010000 */
[----:B------:R-:W-:-:S06]  /*231c0*/  FADD.FTZ R2, R42, R47 ;  /* 0x0000002f2a027221 */ /* 0x000fcc0000010000 */
[----:B------:R-:W4:Y:S08]  /*231d0*/  MUFU.EX2 R160, R160 ;  /* 0x000000a000a07308 */ /* 0x000f300000000800 */
[----:B------:R-:W4:Y:S01]  /*231e0*/  MUFU.EX2 R161, R161 ;  /* 0x000000a100a17308 */ /* 0x000f220000000800 */
[----:B0-----:R-:W-:Y:S01]  /*231f0*/  FADD.FTZ R32, R158, R49 ;  /* 0x000000319e207221 */ /* 0x001fe20000010000 */
[----:B---3--:R-:W-:-:S06]  /*23200*/  FADD.FTZ R47, R159, R2 ;  /* 0x000000029f2f7221 */ /* 0x008fcc0000010000 */
[----:B------:R-:W0:Y:S08]  /*23210*/  MUFU.EX2 R33, R33 ;  /* 0x0000002100217308 */ /* 0x000e300000000800 */
        /* <DEDUP_REMOVED lines=26> */
[----:B------:R-:W-:Y:S01]  /*233c0*/  FFMA.FTZ R171, R45, R69, -R3 ;  /* 0x000000452dab7223 */ /* 0x000fe20000010803 */
[----:B0-----:R-:W-:Y:S01]  /*233d0*/  FADD.FTZ R46, R164, R49 ;  /* 0x00000031a42e7221 */ /* 0x001fe20000010000 */
[----:B---3--:R-:W-:-:S05]  /*233e0*/  FADD.FTZ R45, R165, R2 ;  /* 0x00000002a52d7221 */ /* 0x008fca0000010000 */
        /* <DEDUP_REMOVED lines=17> */
[----:B------:R-:W1:Y:S08]  /*23500*/  MUFU.EX2 R43, R43 ;  /* 0x0000002b002b7308 */ /* 0x000e700000000800 */
[----:B------:R-:W2:Y:S01]  /*23510*/  MUFU.EX2 R44, R44 ;  /* 0x0000002c002c7308 */ /* 0x000ea20000000800 */
[----:B----4-:R-:W-:Y:S01]  /*23520*/  FADD.FTZ R45, R41, R46 ;  /* 0x0000002e292d7221 */ /* 0x010fe20000010000 */
[----:B------:R-:W-:-:S03]  /*23530*/  FADD.FTZ R2, R32, R3 ;  /* 0x0000000320027221 */ /* 0x000fc60000010000 */
[----:B0-----:R-:W-:Y:S01]  /*23540*/  FADD.FTZ R46, R170, R45 ;  /* 0x0000002daa2e7221 */ /* 0x001fe20000010000 */
[----:B---3--:R-:W-:-:S03]  /*23550*/  FADD.FTZ R3, R171, R2 ;  /* 0x00000002ab037221 */ /* 0x008fc60000010000 */
[----:B-1----:R-:W-:Y:S01]  /*23560*/  FADD.FTZ R45, R43, R46 ;  /* 0x0000002e2b2d7221 */ /* 0x002fe20000010000 */
[----:B--2---:R-:W-:-:S04]  /*23570*/  FADD.FTZ R47, R44, R3 ;  /* 0x000000032c2f7221 */ /* 0x004fc80000010000 */
[----:B------:R-:W-:Y:S04]  /*23580*/  ST.E desc[UR4][R8.64+0x10], R45 ;  /* 0x0000102d08007985 */ /* 0x000fe8000c101904 */
[----:B------:R0:W-:Y:S04]  /*23590*/  ST.E desc[UR6][R8.64+0x14], R47 ;  /* 0x0000142f08007985 */ /* 0x0001e8000c101906 */
[----:B------:R-:W2:Y:S01]  /*235a0*/  LDL.64 R2, [R10+0x50] ;  /* 0x000050000a027983 */ /* 0x000ea20000100a00 */
        /* <DEDUP_REMOVED lines=8> */
[----:B--2---:R-:W2:Y:S04]  /*23630*/  LD.E R88, desc[UR4][R2.64] ;  /* 0x0000000402587980 */ /* 0x004ea8000c101900 */
[----:B------:R-:W3:Y:S04]  /*23640*/  LD.E R90, desc[UR6][R2.64+0x4] ;  /* 0x00000406025a7980 */ /* 0x000ee8000c101900 */
        /* <DEDUP_REMOVED lines=35> */
[----:B------:R-:W-:-:S03]  /*23880*/  R2UR UR18, R4 ;  /* 0x00000000041272ca */ /* 0x000fc600000e0000 */
[----:B------:R-:W4:Y:S01]  /*23890*/  LD.E R76, desc[UR4][R2.64+0x124] ;  /* 0x00012404024c7980 */ /* 0x000f22000c101900 */
[----:B------:R-:W-:-:S03]  /*238a0*/  R2UR UR19, R5 ;  /* 0x00000000051372ca */ /* 0x000fc600000e0000 */
[----:B------:R-:W4:Y:S01]  /*238b0*/  LD.E R72, desc[UR14][R2.64+0x130] ;  /* 0x0001300e02487980 */ /* 0x000f22000c101900 */
[----:B------:R-:W-:-:S03]  /*238c0*/  R2UR UR20, R4 ;  /* 0x00000000041472ca */ /* 0x000fc600000e0000 */
[----:B------:R-:W4:Y:S01]  /*238d0*/  LD.E R74, desc[UR16][R2.64+0x134] ;  /* 0x00013410024a7980 */ /* 0x000f22000c101900 */
[----:B------:R-:W-:-:S03]  /*238e0*/  R2UR UR21, R5 ;  /* 0x00000000051572ca */ /* 0x000fc600000e0000 */
[----:B------:R-:W4:Y:S01]  /*238f0*/  LD.E R70, desc[UR6][R2.64+0x140] ;  /* 0x0001400602467980 */ /* 0x000f22000c101900 */
[C---:B------:R-:W-:Y:S02]  /*23900*/  R2UR UR22, R4.reuse ;  /* 0x00000000041672ca */ /* 0x040fe400000e0000 */
        /* <DEDUP_REMOVED lines=12> */
[----:B0-----:R-:W4:Y:S04]  /*239d0*/  LD.E R8, desc[UR12][R2.64+0x190] ;  /* 0x0001900c02087980 */ /* 0x001f28000c101900 */
        /* <DEDUP_REMOVED lines=26> */
[----:B--2---:R-:W-:-:S03]  /*23b80*/  FMUL.FTZ R9, R7, R88 ;  /* 0x0000005807097220 */ /* 0x004fc60000410000 */
[----:B------:R-:W2:Y:S04]  /*23b90*/  LD.E R93, desc[UR22][R2.64+0xd8] ;  /* 0x0000d816025d7980 */ /* 0x000ea8000c101900 */
[----:B------:R-:W2:Y:S01]  /*23ba0*/  LD.E R88, desc[UR20][R2.64+0x1b0] ;  /* 0x0001b01402587980 */ /* 0x000ea2000c101900 */
[C---:B---3--:R-:W-:Y:S01]  /*23bb0*/  FMUL.FTZ R45, R7.reuse, R90 ;  /* 0x0000005a072d7220 */ /* 0x048fe20000410000 */
[C---:B----4-:R-:W-:Y:S02]  /*23bc0*/  FMUL.FTZ R47, R7.reuse, R92 ;  /* 0x0000005c072f7220 */ /* 0x050fe40000410000 */
[----:B------:R-:W3:Y:S04]  /*23bd0*/  LD.E R90, desc[UR18][R2.64+0x1e4] ;  /* 0x0001e412025a7980 */ /* 0x000ee8000c101900 */
[----:B------:R-:W4:Y:S01]  /*23be0*/  LD.E R92, desc[UR16][R2.64+0x1e0] ;  /* 0x0001e010025c7980 */ /* 0x000f22000c101900 */
[----:B------:R-:W-:-:S03]  /*23bf0*/  FMUL.FTZ R49, R7, R104 ;  /* 0x0000006807317220 */ /* 0x000fc60000410000 */
[----:B------:R0:W-:Y:S04]  /*23c00*/  ST.E desc[UR6][R2.64+0x4], R45 ;  /* 0x0000042d02007985 */ /* 0x0001e8000c101906 */
[----:B------:R-:W4:Y:S01]  /*23c10*/  LD.E R104, desc[UR12][R2.64+0x1f4] ;  /* 0x0001f40c02687980 */ /* 0x000f22000c101900 */
[----:B------:R-:W-:-:S03]  /*23c20*/  FMUL.FTZ R55, R7, R110 ;  /* 0x0000006e07377220 */ /* 0x000fc60000410000 */
[----:B------:R1:W-:Y:S04]  /*23c30*/  ST.E desc[UR4][R2.64], R9 ;  /* 0x0000000902007985 */ /* 0x0003e8000c101904 */
[----:B0-----:R-:W4:Y:S01]  /*23c40*/  LD.E R45, desc[UR14][R2.64+0x8] ;  /* 0x0000080e022d7980 */ /* 0x001f22000c101900 */
[----:B------:R-:W-:-:S03]  /*23c50*/  FMUL.FTZ R57, R7, R112 ;  /* 0x0000007007397220 */ /* 0x000fc60000410000 */
[----:B------:R0:W-:Y:S04]  /*23c60*/  ST.E desc[UR8][R2.64+0x10], R47 ;  /* 0x0000102f02007985 */ /* 0x0001e8000c101908 */
[----:B-1----:R-:W4:Y:S01]  /*23c70*/  LD.E R9, desc[UR22][R2.64+0xc] ;  /* 0x00000c1602097980 */ /* 0x002f22000c101900 */
[----:B------:R-:W-:-:S03]  /*23c80*/  FMUL.FTZ R53, R7, R108 ;  /* 0x0000006c07357220 */ /* 0x000fc60000410000 */
[----:B------:R1:W-:Y:S04]  /*23c90*/  ST.E desc[UR4][R2.64+0x14], R49 ;  /* 0x0000143102007985 */ /* 0x0003e8000c101904 */
[----:B0-----:R-:W4:Y:S04]  /*23ca0*/  LD.E R47, desc[UR18][R2.64+0x1c] ;  /* 0x00001c12022f7980 */ /* 0x001f28000c101900 */
[----:B------:R0:W-:Y:S04]  /*23cb0*/  ST.E desc[UR8][R2.64+0x24], R55 ;  /* 0x0000243702007985 */ /* 0x0001e8000c101908 */
[----:B-1----:R-:W4:Y:S01]  /*23cc0*/  LD.E R49, desc[UR24][R2.64+0x28] ;  /* 0x0000281802317980 */ /* 0x002f22000c101900 */
[----:B------:R-:W-:-:S03]  /*23cd0*/  FMUL.FTZ R85, R7, R118 ;  /* 0x0000007607557220 */ /* 0x000fc60000410000 */
[----:B------:R1:W-:Y:S04]  /*23ce0*/  ST.E desc[UR10][R2.64+0x30], R57 ;  /* 0x0000303902007985 */ /* 0x0003e8000c10190a */
[----:B0-----:R-:W4:Y:S01]  /*23cf0*/  LD.E R55, desc[UR18][R2.64+0x4c] ;  /* 0x00004c1202377980 */ /* 0x001f22000c101900 */
[----:B------:R-:W-:-:S03]  /*23d00*/  FMUL.FTZ R81, R7, R114 ;  /* 0x0000007207517220 */ /* 0x000fc60000410000 */
[----:B------:R0:W-:Y:S04]  /*23d10*/  ST.E desc[UR6][R2.64+0x20], R53 ;  /* 0x0000203502007985 */ /* 0x0001e8000c101906 */
[----:B-1----:R-:W4:Y:S01]  /*23d20*/  LD.E R57, desc[UR22][R2.64+0x5c] ;  /* 0x00005c1602397980 */ /* 0x002f22000c101900 */
[C---:B------:R-:W-:Y:S01]  /*23d30*/  FMUL.FTZ R83, R7.reuse, R116 ;  /* 0x0000007407537220 */ /* 0x040fe20000410000 */
[C---:B------:R-:W-:Y:S01]  /*23d40*/  FMUL.FTZ R87, R7.reuse, R120 ;  /* 0x0000007807577220 */ /* 0x040fe20000410000 */
[C---:B------:R-:W-:Y:S01]  /*23d50*/  FMUL.FTZ R109, R7.reuse, R128 ;  /* 0x00000080076d7220 */ /* 0x040fe20000410000 */
[C---:B------:R-:W-:Y:S01]  /*23d60*/  FMUL.FTZ R105, R7.reuse, R124 ;  /* 0x0000007c07697220 */ /* 0x040fe20000410000 */
[C---:B------:R-:W-:Y:S01]  /*23d70*/  FMUL.FTZ R107, R7.reuse, R126 ;  /* 0x0000007e076b7220 */ /* 0x040fe20000410000 */
[----:B------:R-:W4:Y:S04]  /*23d80*/  LD.E R103, desc[UR24][R2.64+0xdc] ;  /* 0x0000dc1802677980 */ /* 0x000f28000c101900 */
[----:B0-----:R-:W4:Y:S04]  /*23d90*/  LD.E R53, desc[UR12][R2.64+0x68] ;  /* 0x0000680c02357980 */ /* 0x001f28000c101900 */
[----:B------:R0:W-:Y:S04]  /*23da0*/  ST.E desc[UR8][R2.64+0x44], R85 ;  /* 0x0000445502007985 */ /* 0x0001e8000c101908 */
[----:B------:R1:W-:Y:S04]  /*23db0*/  ST.E desc[UR4][R2.64+0x34], R81 ;  /* 0x0000345102007985 */ /* 0x0003e8000c101904 */
[----:B------:R1:W-:Y:S01]  /*23dc0*/  ST.E desc[UR6][R2.64+0x40], R83 ;  /* 0x0000405302007985 */ /* 0x0003e2000c101906 */
[----:B0-----:R-:W-:-:S03]  /*23dd0*/  FMUL.FTZ R85, R7, R122 ;  /* 0x0000007a07557220 */ /* 0x001fc60000410000 */
[----:B------:R0:W-:Y:S04]  /*23de0*/  ST.E desc[UR10][R2.64+0x50], R87 ;  /* 0x0000505702007985 */ /* 0x0001e8000c10190a */
[----:B-1----:R-:W4:Y:S04]  /*23df0*/  LD.E R81, desc[UR6][R2.64+0x9c] ;  /* 0x00009c0602517980 */ /* 0x002f28000c101900 */
[----:B------:R-:W4:Y:S04]  /*23e00*/  LD.E R83, desc[UR12][R2.64+0xac] ;  /* 0x0000ac0c02537980 */ /* 0x000f28000c101900 */
[----:B------:R1:W-:Y:S04]  /*23e10*/  ST.E desc[UR4][R2.64+0x54], R85 ;  /* 0x0000545502007985 */ /* 0x0003e8000c101904 */
[----:B0-----:R-:W4:Y:S04]  /*23e20*/  LD.E R87, desc[UR16][R2.64+0xbc] ;  /* 0x0000bc1002577980 */ /* 0x001f28000c101900 */
[----:B------:R-:W4:Y:S04]  /*23e30*/  LD.E R97, desc[UR10][R2.64+0xe8] ;  /* 0x0000e80a02617980 */ /* 0x000f28000c101900 */
[----:B-1----:R-:W4:Y:S01]  /*23e40*/  LD.E R85, desc[UR18][R2.64+0xc8] ;  /* 0x0000c81202557980 */ /* 0x002f22000c101900 */
[----:B------:R-:W-:-:S03]  /*23e50*/  FMUL.FTZ R117, R7, R130 ;  /* 0x0000008207757220 */ /* 0x000fc60000410000 */
[----:B------:R-:W4:Y:S04]  /*23e60*/  LD.E R101, desc[UR12][R2.64+0xec] ;  /* 0x0000ec0c02657980 */ /* 0x000f28000c101900 */
[----:B------:R0:W-:Y:S04]  /*23e70*/  ST.E desc[UR8][R2.64+0x70], R109 ;  /* 0x0000706d02007985 */ /* 0x0001e8000c101908 */
[----:B------:R-:W4:Y:S04]  /*23e80*/  LD.E R99, desc[UR14][R2.64+0xf8] ;  /* 0x0000f80e02637980 */ /* 0x000f28000c101900 */
[----:B------:R1:W-:Y:S04]  /*23e90*/  ST.E desc[UR4][R2.64+0x60], R105 ;  /* 0x0000606902007985 */ /* 0x0003e8000c101904 */
[----:B0-----:R-:W4:Y:S01]  /*23ea0*/  LD.E R109, desc[UR16][R2.64+0xfc] ;  /* 0x0000fc10026d7980 */ /* 0x001f22000c101900 */
[----:B------:R-:W-:-:S03]  /*23eb0*/  FMUL.FTZ R127, R7, R134 ;  /* 0x00000086077f7220 */ /* 0x000fc60000410000 */
[----:B------:R0:W-:Y:S04]  /*23ec0*/  ST.E desc[UR6][R2.64+0x64], R107 ;  /* 0x0000646b02007985 */ /* 0x0001e8000c101906 */
[----:B-1----:R-:W4:Y:S01]  /*23ed0*/  LD.E R105, desc[UR18][R2.64+0x108] ;  /* 0x0001081202697980 */ /* 0x002f22000c101900 */
[----:B------:R-:W-:-:S03]  /*23ee0*/  FMUL.FTZ R125, R7, R132 ;  /* 0x00000084077d7220 */ /* 0x000fc60000410000 */
[----:B------:R-:W4:Y:S04]  /*23ef0*/  LD.E R115, desc[UR10][R2.64+0x118] ;  /* 0x0001180a02737980 */ /* 0x000f28000c101900 */
[----:B0-----:R-:W4:Y:S04]  /*23f00*/  LD.E R107, desc[UR20][R2.64+0x10c] ;  /* 0x00010c14026b7980 */ /* 0x001f28000c101900 */
[----:B------:R-:W4:Y:S04]  /*23f10*/  LD.E R111, desc[UR12][R2.64+0x11c] ;  /* 0x00011c0c026f7980 */ /* 0x000f28000c101900 */
[----:B------:R-:W4:Y:S04]  /*23f20*/  LD.E R113, desc[UR14][R2.64+0x128] ;  /* 0x0001280e02717980 */ /* 0x000f28000c101900 */
[----:B------:R0:W-:Y:S04]  /*23f30*/  ST.E desc[UR4][R2.64+0x74], R117 ;  /* 0x0000747502007985 */ /* 0x0001e8000c101904 */
[----:B------:R-:W4:Y:S01]  /*23f40*/  LD.E R123, desc[UR16][R2.64+0x12c] ;  /* 0x00012c10027b7980 */ /* 0x000f22000c101900 */
[----:B------:R-:W-:-:S03]  /*23f50*/  FMUL.FTZ R139, R7, R136 ;  /* 0x00000088078b7220 */ /* 0x000fc60000410000 */
[----:B------:R-:W4:Y:S04]  /*23f60*/  LD.E R121, desc[UR20][R2.64+0x13c] ;  /* 0x00013c1402797980 */ /* 0x000f28000c101900 */
[----:B0-----:R-:W4:Y:S04]  /*23f70*/  LD.E R117, desc[UR18][R2.64+0x138] ;  /* 0x0001381202757980 */ /* 0x001f28000c101900 */
[----:B------:R0:W-:Y:S04]  /*23f80*/  ST.E desc[UR8][R2.64+0x84], R127 ;  /* 0x0000847f02007985 */ /* 0x0001e8000c101908 */
[----:B------:R-:W4:Y:S01]  /*23f90*/  LD.E R119, desc[UR22][R2.64+0x148] ;  /* 0x0001481602777980 */ /* 0x000f22000c101900 */
[----:B------:R-:W-:-:S03]  /*23fa0*/  FMUL.FTZ R141, R7, R138 ;  /* 0x0000008a078d7220 */ /* 0x000fc60000410000 */
[----:B------:R1:W-:Y:S04]  /*23fb0*/  ST.E desc[UR6][R2.64+0x80], R125 ;  /* 0x0000807d02007985 */ /* 0x0003e8000c101906 */
[----:B0-----:R-:W4:Y:S04]  /*23fc0*/  LD.E R127, desc[UR8][R2.64+0x14c] ;  /* 0x00014c08027f7980 */ /* 0x001f28000c101900 */
[----:B------:R-:W4:Y:S04]  /*23fd0*/  LD.E R137, desc[UR12][R2.64+0x15c] ;  /* 0x00015c0c02897980 */ /* 0x000f28000c101900 */
[----:B-1----:R-:W4:Y:S01]  /*23fe0*/  LD.E R125, desc[UR10][R2.64+0x158] ;  /* 0x0001580a027d7980 */ /* 0x002f22000c101900 */
[----:B------:R-:W-:-:S03]  /*23ff0*/  FMUL.FTZ R143, R7, R140 ;  /* 0x0000008c078f7220 */ /* 0x000fc60000410000 */
[----:B------:R-:W4:Y:S04]  /*24000*/  LD.E R129, desc[UR14][R2.64+0x168] ;  /* 0x0001680e02817980 */ /* 0x000f28000c101900 */
[----:B------:R-:W4:Y:S01]  /*24010*/  LD.E R135, desc[UR16][R2.64+0x16c] ;  /* 0x00016c1002877980 */ /* 0x000f22000c101900 */
[----:B------:R-:W-:-:S03]  /*24020*/  FMUL.FTZ R151, R7, R142 ;  /* 0x0000008e07977220 */ /* 0x000fc60000410000 */
[----:B------:R-:W4:Y:S04]  /*24030*/  LD.E R133, desc[UR18][R2.64+0x178] ;  /* 0x0001781202857980 */ /* 0x000f28000c101900 */
[----:B------:R0:W-:Y:S04]  /*24040*/  ST.E desc[UR4][R2.64+0x90], R139 ;  /* 0x0000908b02007985 */ /* 0x0001e8000c101904 */
        /* <DEDUP_REMOVED lines=8> */
[----:B------:R-:W4:Y:S01]  /*240d0*/  LD.E R145, desc[UR16][R2.64+0x1a8] ;  /* 0x0001a81002917980 */ /* 0x000f22000c101900 */
[----:B------:R-:W-:-:S03]  /*240e0*/  FMUL.FTZ R187, R7, R146 ;  /* 0x0000009207bb7220 */ /* 0x000fc60000410000 */
[----:B------:R1:W-:Y:S04]  /*240f0*/  ST.E desc[UR6][R2.64+0xa4], R151 ;  /* 0x0000a49702007985 */ /* 0x0003e8000c101906 */
[----:B0-----:R-:W4:Y:S04]  /*24100*/  LD.E R143, desc[UR18][R2.64+0x1ac] ;  /* 0x0001ac12028f7980 */ /* 0x001f28000c101900 */
[----:B------:R-:W4:Y:S04]  /*24110*/  LD.E R177, desc[UR20][R2.64+0x1b8] ;  /* 0x0001b81402b17980 */ /* 0x000f28000c101900 */
[----:B-1----:R-:W4:Y:S04]  /*24120*/  LD.E R151, desc[UR22][R2.64+0x1bc] ;  /* 0x0001bc1602977980 */ /* 0x002f28000c101900 */
[----:B------:R-:W4:Y:S04]  /*24130*/  LD.E R183, desc[UR10][R2.64+0x1c8] ;  /* 0x0001c80a02b77980 */ /* 0x000f28000c101900 */
[----:B------:R-:W4:Y:S04]  /*24140*/  LD.E R179, desc[UR12][R2.64+0x1cc] ;  /* 0x0001cc0c02b37980 */ /* 0x000f28000c101900 */
[----:B------:R-:W4:Y:S04]  /*24150*/  LD.E R181, desc[UR14][R2.64+0x1d8] ;  /* 0x0001d80e02b57980 */ /* 0x000f28000c101900 */
[----:B------:R0:W-:Y:S04]  /*24160*/  ST.E desc[UR4][R2.64+0xb0], R185 ;  /* 0x0000b0b902007985 */ /* 0x0001e8000c101904 */
[----:B------:R-:W4:Y:S04]  /*24170*/  LD.E R191, desc[UR16][R2.64+0x1dc] ;  /* 0x0001dc1002bf7980 */ /* 0x000f28000c101900 */
[----:B------:R1:W-:Y:S04]  /*24180*/  ST.E desc[UR6][R2.64+0xb4], R187 ;  /* 0x0000b4bb02007985 */ /* 0x0003e8000c101906 */
[----:B0-----:R-:W4:Y:S04]  /*24190*/  LD.E R185, desc[UR18][R2.64+0x1e8] ;  /* 0x0001e81202b97980 */ /* 0x001f28000c101900 */
[----:B------:R-:W4:Y:S04]  /*241a0*/  LD.E R189, desc[UR20][R2.64+0x1ec] ;  /* 0x0001ec1402bd7980 */ /* 0x000f28000c101900 */
[----:B-1----:R-:W4:Y:S04]  /*241b0*/  LD.E R187, desc[UR22][R2.64+0x1f8] ;  /* 0x0001f81602bb7980 */ /* 0x002f28000c101900 */
[----:B------:R-:W4:Y:S01]  /*241c0*/  LD.E R193, desc[UR24][R2.64+0x1fc] ;  /* 0x0001fc1802c17980 */ /* 0x000f22000c101900 */
[C---:B------:R-:W-:Y:S01]  /*241d0*/  FMUL.FTZ R195, R7.reuse, R148 ;  /* 0x0000009407c37220 */ /* 0x040fe20000410000 */
[C---:B------:R-:W-:Y:S01]  /*241e0*/  FMUL.FTZ R197, R7.reuse, R150 ;  /* 0x0000009607c57220 */ /* 0x040fe20000410000 */
[----:B------:R-:W-:-:S03]  /*241f0*/  FMUL.FTZ R199, R7, R178 ;  /* 0x000000b207c77220 */ /* 0x000fc60000410000 */
[----:B------:R0:W-:Y:S01]  /*24200*/  ST.E desc[UR8][R2.64+0xc0], R195 ;  /* 0x0000c0c302007985 */ /* 0x0001e2000c101908 */
[C---:B------:R-:W-:Y:S01]  /*24210*/  FMUL.FTZ R201, R7.reuse, R180 ;  /* 0x000000b407c97220 */ /* 0x040fe20000410000 */
[C---:B------:R-:W-:Y:S01]  /*24220*/  FMUL.FTZ R203, R7.reuse, R182 ;  /* 0x000000b607cb7220 */ /* 0x040fe20000410000 */
[C---:B------:R-:W-:Y:S01]  /*24230*/  FMUL.FTZ R205, R7.reuse, R184 ;  /* 0x000000b807cd7220 */ /* 0x040fe20000410000 */
[----:B------:R1:W-:Y:S01]  /*24240*/  ST.E desc[UR4][R2.64+0xc4], R197 ;  /* 0x0000c4c502007985 */ /* 0x0003e2000c101904 */
[C---:B------:R-:W-:Y:S01]  /*24250*/  FMUL.FTZ R207, R7.reuse, R86 ;  /* 0x0000005607cf7220 */ /* 0x040fe20000410000 */
[C---:B0-----:R-:W-:Y:S02]  /*24260*/  FMUL.FTZ R195, R7.reuse, R176 ;  /* 0x000000b007c37220 */ /* 0x041fe40000410000 */
[----:B------:R0:W-:Y:S01]  /*24270*/  ST.E desc[UR8][R2.64+0xd4], R199 ;  /* 0x0000d4c702007985 */ /* 0x0001e2000c101908 */
[----:B-1----:R-:W-:-:S03]  /*24280*/  FMUL.FTZ R197, R7, R186 ;  /* 0x000000ba07c57220 */ /* 0x002fc60000410000 */
[----:B------:R1:W-:Y:S04]  /*24290*/  ST.E desc[UR6][R2.64+0xd0], R195 ;  /* 0x0000d0c302007985 */ /* 0x0003e8000c101906 */
[----:B------:R2:W-:Y:S04]  /*242a0*/  ST.E desc[UR10][R2.64+0xe0], R201 ;  /* 0x0000e0c902007985 */ /* 0x0005e8000c10190a */
[----:B------:R3:W-:Y:S01]  /*242b0*/  ST.E desc[UR12][R2.64+0xe4], R203 ;  /* 0x0000e4cb02007985 */ /* 0x0007e2000c10190c */
[C---:B0-----:R-:W-:Y:S01]  /*242c0*/  FMUL.FTZ R199, R7.reuse, R78 ;  /* 0x0000004e07c77220 */ /* 0x041fe20000410000 */
[----:B-1----:R-:W-:-:S02]  /*242d0*/  FMUL.FTZ R195, R7, R84 ;  /* 0x0000005407c37220 */ /* 0x002fc40000410000 */
[----:B------:R0:W-:Y:S01]  /*242e0*/  ST.E desc[UR14][R2.64+0xf0], R205 ;  /* 0x0000f0cd02007985 */ /* 0x0001e2000c10190e */
[----:B--2---:R-:W-:-:S03]  /*242f0*/  FMUL.FTZ R201, R7, R82 ;  /* 0x0000005207c97220 */ /* 0x004fc60000410000 */
[----:B------:R1:W-:Y:S01]  /*24300*/  ST.E desc[UR4][R2.64+0xf4], R197 ;  /* 0x0000f4c502007985 */ /* 0x0003e2000c101904 */
[----:B---3--:R-:W-:-:S03]  /*24310*/  FMUL.FTZ R203, R7, R80 ;  /* 0x0000005007cb7220 */ /* 0x008fc60000410000 */
[----:B------:R2:W-:Y:S04]  /*24320*/  ST.E desc[UR16][R2.64+0x100], R207 ;  /* 0x000100cf02007985 */ /* 0x0005e8000c101910 */
[----:B------:R3:W-:Y:S01]  /*24330*/  ST.E desc[UR6][R2.64+0x104], R195 ;  /* 0x000104c302007985 */ /* 0x0007e2000c101906 */
[C---:B0-----:R-:W-:Y:S01]  /*24340*/  FMUL.FTZ R205, R7.reuse, R72 ;  /* 0x0000004807cd7220 */ /* 0x041fe20000410000 */
[C---:B-1----:R-:W-:Y:S02]  /*24350*/  FMUL.FTZ R197, R7.reuse, R76 ;  /* 0x0000004c07c57220 */ /* 0x042fe40000410000 */
[----:B------:R0:W-:Y:S01]  /*24360*/  ST.E desc[UR8][R2.64+0x110], R199 ;  /* 0x000110c702007985 */ /* 0x0001e2000c101908 */
[----:B--2---:R-:W-:-:S03]  /*24370*/  FMUL.FTZ R207, R7, R74 ;  /* 0x0000004a07cf7220 */ /* 0x004fc60000410000 */
[----:B------:R1:W-:Y:S01]  /*24380*/  ST.E desc[UR10][R2.64+0x114], R201 ;  /* 0x000114c902007985 */ /* 0x0003e2000c10190a */
[----:B---3--:R-:W-:-:S03]  /*24390*/  FMUL.FTZ R195, R7, R70 ;  /* 0x0000004607c37220 */ /* 0x008fc60000410000 */
[----:B------:R2:W-:Y:S01]  /*243a0*/  ST.E desc[UR12][R2.64+0x120], R203 ;  /* 0x000120cb02007985 */ /* 0x0005e2000c10190c */
[----:B0-----:R-:W-:-:S03]  /*243b0*/  FMUL.FTZ R199, R7, R66 ;  /* 0x0000004207c77220 */ /* 0x001fc60000410000 */
[----:B------:R0:W-:Y:S01]  /*243c0*/  ST.E desc[UR4][R2.64+0x124], R197 ;  /* 0x000124c502007985 */ /* 0x0001e2000c101904 */
[----:B-1----:R-:W-:-:S03]  /*243d0*/  FMUL.FTZ R201, R7, R68 ;  /* 0x0000004407c97220 */ /* 0x002fc60000410000 */
[----:B------:R1:W-:Y:S01]  /*243e0*/  ST.E desc[UR14][R2.64+0x130], R205 ;  /* 0x000130cd02007985 */ /* 0x0003e2000c10190e */
[----:B--2---:R-:W-:-:S03]  /*243f0*/  FMUL.FTZ R203, R7, R58 ;  /* 0x0000003a07cb7220 */ /* 0x004fc60000410000 */
        /* <DEDUP_REMOVED lines=34> */
[----:B------:R-:W-:Y:S01]  /*24620*/  ST.E desc[UR8][R2.64+0x1c0], R199 ;  /* 0x0001c0c702007985 */ /* 0x000fe2000c101908 */
[----:B----4-:R-:W-:-:S03]  /*24630*/  FMUL.FTZ R195, R7, R92 ;  /* 0x0000005c07c37220 */ /* 0x010fc60000410000 */
[----:B------:R-:W-:Y:S01]  /*24640*/  ST.E desc[UR10][R2.64+0x1c4], R201 ;  /* 0x0001c4c902007985 */ /* 0x000fe2000c10190a */
[C---:B------:R-:W-:Y:S01]  /*24650*/  FMUL.FTZ R45, R14.reuse, R45 ;  /* 0x0000002d0e2d7220 */ /* 0x040fe20000410000 */
[C---:B0-----:R-:W-:Y:S02]  /*24660*/  FMUL.FTZ R197, R7.reuse, R106 ;  /* 0x0000006a07c57220 */ /* 0x041fe40000410000 */
[----:B------:R-:W-:Y:S01]  /*24670*/  ST.E desc[UR12][R2.64+0x1d0], R203 ;  /* 0x0001d0cb02007985 */ /* 0x000fe2000c10190c */
[----:B------:R-:W-:Y:S01]  /*24680*/  FMUL.FTZ R7, R7, R104 ;  /* 0x0000006807077220 */ /* 0x000fe20000410000 */
[C---:B------:R-:W-:Y:S02]  /*24690*/  FMUL.FTZ R9, R14.reuse, R9 ;  /* 0x000000090e097220 */ /* 0x040fe40000410000 */
[----:B------:R-:W-:Y:S01]  /*246a0*/  ST.E desc[UR14][R2.64+0x1d4], R205 ;  /* 0x0001d4cd02007985 */ /* 0x000fe2000c10190e */
[C---:B------:R-:W-:Y:S01]  /*246b0*/  FMUL.FTZ R51, R14.reuse, R51 ;  /* 0x000000330e337220 */ /* 0x040fe20000410000 */
[----:B------:R-:W-:-:S02]  /*246c0*/  FMUL.FTZ R47, R14, R47 ;  /* 0x0000002f0e2f7220 */ /* 0x000fc40000410000 */
[----:B------:R-:W-:Y:S01]  /*246d0*/  ST.E desc[UR6][R2.64+0x1e0], R195 ;  /* 0x0001e0c302007985 */ /* 0x000fe2000c101906 */
[----:B------:R-:W-:-:S03]  /*246e0*/  FMUL.FTZ R49, R14, R49 ;  /* 0x000000310e317220 */ /* 0x000fc60000410000 */
        /* <DEDUP_REMOVED lines=12> */
[----:B------:R0:W-:Y:S01]  /*247b0*/  ST.E desc[UR14][R2.64+0x1c], R47 ;  /* 0x00001c2f02007985 */ /* 0x0001e2000c10190e */
        /* <DEDUP_REMOVED lines=105> */
[----:B------:R1:W-:Y:S04]  /*24e50*/  ST.E desc[UR4][R2.64+0x1c8], R183 ;  /* 0x0001c8b702007985 */ /* 0x0003e8000c101904 */
[----:B------:R1:W-:Y:S04]  /*24e60*/  ST.E desc[UR8][R2.64+0x1cc], R179 ;  /* 0x0001ccb302007985 */ /* 0x0003e8000c101908 */
[----:B------:R1:W-:Y:S04]  /*24e70*/  ST.E desc[UR10][R2.64+0x1d8], R181 ;  /* 0x0001d8b502007985 */ /* 0x0003e8000c10190a */
[----:B------:R1:W-:Y:S04]  /*24e80*/  ST.E desc[UR6][R2.64+0x1dc], R191 ;  /* 0x0001dcbf02007985 */ /* 0x0003e8000c101906 */
[----:B------:R1:W-:Y:S04]  /*24e90*/  ST.E desc[UR12][R2.64+0x1e8], R185 ;  /* 0x0001e8b902007985 */ /* 0x0003e8000c10190c */
[----:B------:R1:W-:Y:S04]  /*24ea0*/  ST.E desc[UR14][R2.64+0x1ec], R189 ;  /* 0x0001ecbd02007985 */ /* 0x0003e8000c10190e */
[----:B------:R1:W-:Y:S04]  /*24eb0*/  ST.E desc[UR16][R2.64+0x1f8], R187 ;  /* 0x0001f8bb02007985 */ /* 0x0003e8000c101910 */
[----:B------:R1:W-:Y:S04]  /*24ec0*/  ST.E desc[UR18][R2.64+0x1fc], R193 ;  /* 0x0001fcc102007985 */ /* 0x0003e8000c101912 */
[----:B0-----:R-:W2:Y:S04]  /*24ed0*/  LDL.64 R46, [R10+0x58] ;  /* 0x000058000a2e7983 */ /* 0x001ea80000100a00 */
[----:B------:R-:W3:Y:S04]  /*24ee0*/  LDL.64 R8, [R10] ;  /* 0x000000000a087983 */ /* 0x000ee80000100a00 */
[----:B--2---:R-:W2:Y:S01]  /*24ef0*/  LD.E R45, desc[UR4][R46.64] ;  /* 0x000000042e2d7980 */ /* 0x004ea2000c101900 */
[----:B------:R-:W-:Y:S03]  /*24f00*/  BSSY B2, `(.L_x_11244) ;  /* 0x000001f000027945 */ /* 0x000fe60003800000 */
[----:B---3--:R1:W5:Y:S01]  /*24f10*/  LD.E R7, desc[UR4][R8.64] ;  /* 0x0000000408077980 */ /* 0x008362000c101900 */
[----:B------:R-:W-:-:S03]  /*24f20*/  F2FP.F16.F32.PACK_AB R172, R15, R172 ;  /* 0x000000ac0fac723e */ /* 0x000fc600000000ff */
[----:B------:R1:W5:Y:S01]  /*24f30*/  LD.E R14, desc[UR6][R8.64+0x4] ;  /* 0x00000406080e7980 */ /* 0x000362000c101900 */
        /* <DEDUP_REMOVED lines=23> */
[----:B--2---:R-:W-:-:S04]  /*250b0*/  LOP3.LUT R45, R45, 0x1, RZ, 0xfc, !PT ;  /* 0x000000012d2d7812 */ /* 0x004fc800078efcff */
[----:B------:R-:W-:-:S13]  /*250c0*/  ISETP.NE.AND P0, PT, R45, 0x3, PT ;  /* 0x000000032d00780c */ /* 0x000fda0003f05270 */
[----:B-1----:R-:W-:Y:S05]  /*250d0*/  @!P0 BRA `(.L_x_11245) ;  /* 0x0000000000048947 */ /* 0x002fea0003800000 */
[----:B------:R-:W-:Y:S01]  /*250e0*/  BPT.TRAP 0x1 ;  /* 0x000000040000795c */ /* 0x000fe20000300000 */
.L_x_11245:
[----:B------:R-:W-:Y:S05]  /*250f0*/  BSYNC B2 ;  /* 0x0000000000027941 */ /* 0x000fea0003800000 */
.L_x_11244:
        /* <DEDUP_REMOVED lines=17> */
.L_x_11247:
[----:B------:R-:W-:Y:S05]  /*25210*/  BSYNC B2 ;  /* 0x0000000000027941 */ /* 0x000fea0003800000 */
.L_x_11246:
        /* <DEDUP_REMOVED lines=10> */
.L_x_11249:
[----:B------:R-:W-:Y:S05]  /*252c0*/  BSYNC B2 ;  /* 0x0000000000027941 */ /* 0x000fea0003800000 */
.L_x_11248:
[----:B0----5:R-:W2:Y:S01]  /*252d0*/  LDL.64 R2, [R10+0x50] ;  /* 0x000050000a027983 */ /* 0x021ea20000100a00 */
[----:B------:R-:W-:Y:S01]  /*252e0*/  LEA.HI R6, R6, 0x8, RZ, 0x19 ;  /* 0x0000000806067811 */ /* 0x000fe200078fc8ff */
[----:B------:R-:W-:Y:S05]  /*252f0*/  WARPSYNC.ALL ;  /* 0x0000000000007948 */ /* 0x000fea0003800000 */
[----:B------:R0:W-:Y:S01]  /*25300*/  BAR.SYNC.DEFER_BLOCKING R6, 0x100 ;  /* 0x000400060000751d */ /* 0x0001e20000010000 */
[----:B------:R-:W-:Y:S02]  /*25310*/  R2UR UR4, R4 ;  /* 0x00000000040472ca */ /* 0x000fe400000e0000 */
[----:B------:R-:W-:-:S02]  /*25320*/  R2UR UR5, R5 ;  /* 0x00000000050572ca */ /* 0x000fc400000e0000 */
[C---:B------:R-:W-:Y:S01]  /*25330*/  R2UR UR6, R4.reuse ;  /* 0x00000000040672ca */ /* 0x040fe200000e0000 */
[----:B------:R-:W3:Y:S01]  /*25340*/  LDL.64 R14, [R10] ;  /* 0x000000000a0e7983 */ /* 0x000ee20000100a00 */
[C---:B------:R-:W-:Y:S02]  /*25350*/  R2UR UR7, R5.reuse ;  /* 0x00000000050772ca */ /* 0x040fe400000e0000 */
[C---:B------:R-:W-:Y:S01]  /*25360*/  R2UR UR8, R4.reuse ;  /* 0x00000000040872ca */ /* 0x040fe200000e0000 */
[----:B0-----:R-:W4:Y:S01]  /*25370*/  LDL.64 R6, [R10+0x70] ;  /* 0x000070000a067983 */ /* 0x001f220000100a00 */
[C---:B------:R-:W-:Y:S02]  /*25380*/  R2UR UR9, R5.reuse ;  /* 0x00000000050972ca */ /* 0x040fe400000e0000 */
[----:B------:R-:W-:Y:S01]  /*25390*/  R2UR UR10, R4 ;  /* 0x00000000040a72ca */ /* 0x000fe200000e0000 */
[----:B------:R-:W4:Y:S01]  /*253a0*/  LDL.64 R8, [R10+0x60] ;  /* 0x000060000a087983 */ /* 0x000f220000100a00 */
        /* <DEDUP_REMOVED lines=19> */
[----:B--2---:R-:W2:Y:S01]  /*254e0*/  LD.E R21, desc[UR4][R2.64] ;  /* 0x0000000402157980 */ /* 0x004ea2000c101900 */
[----:B------:R-:W-:-:S02]  /*254f0*/  R2UR UR4, R4 ;  /* 0x00000000040472ca */ /* 0x000fc400000e0000 */
[C---:B------:R-:W-:Y:S01]  /*25500*/  R2UR UR5, R5.reuse ;  /* 0x00000000050572ca */ /* 0x040fe200000e0000 */
[----:B------:R-:W2:Y:S01]  /*25510*/  LD.E R25, desc[UR6][R2.64+0x4] ;  /* 0x0000040602197980 */ /* 0x000ea2000c101900 */
[C---:B------:R-:W-:Y:S02]  /*25520*/  R2UR UR6, R4.reuse ;  /* 0x00000000040672ca */ /* 0x040fe400000e0000 */
[C---:B------:R-:W-:Y:S01]  /*25530*/  R2UR UR7, R5.reuse ;  /* 0x00000000050772ca */ /* 0x040fe200000e0000 */
[----:B------:R-:W2:Y:S01]  /*25540*/  LD.E R27, desc[UR8][R2.64+0x8] ;  /* 0x00000808021b7980 */ /* 0x000ea2000c101900 */
[C---:B------:R-:W-:Y:S02]  /*25550*/  R2UR UR8, R4.reuse ;  /* 0x00000000040872ca */ /* 0x040fe400000e0000 */
[----:B------:R-:W-:Y:S01]  /*25560*/  R2UR UR9, R5 ;  /* 0x00000000050972ca */ /* 0x000fe200000e0000 */
[----:B------:R-:W2:Y:S01]  /*25570*/  LD.E R29, desc[UR10][R2.64+0xc] ;  /* 0x00000c0a021d7980 */ /* 0x000ea2000c101900 */
        /* <DEDUP_REMOVED lines=100> */
[----:B------:R-:W-:Y:S01]  /*25bc0*/  R2UR UR27, R5 ;  /* 0x00000000051b72ca */ /* 0x000fe200000e0000 */
        /* <DEDUP_REMOVED lines=13> */
[----:B------:R-:W-:-:S02]  /*25ca0*/  R2UR UR4, R4 ;  /* 0x00000000040472ca */ /* 0x000fc400000e0000 */
[C---:B------:R-:W-:Y:S02]  /*25cb0*/  R2UR UR5, R5.reuse ;  /* 0x00000000050572ca */ /* 0x040fe400000e0000 */
[C---:B------:R-:W-:Y:S02]  /*25cc0*/  R2UR UR6, R4.reuse ;  /* 0x00000000040672ca */ /* 0x040fe400000e0000 */
[C---:B------:R-:W-:Y:S02]  /*25cd0*/  R2UR UR7, R5.reuse ;  /* 0x00000000050772ca */ /* 0x040fe400000e0000 */
[----:B------:R-:W-:Y:S02]  /*25ce0*/  R2UR UR8, R4 ;  /* 0x00000000040872ca */ /* 0x000fe400000e0000 */
[----:B------:R-:W-:-:S05]  /*25cf0*/  R2UR UR9, R5 ;  /* 0x00000000050972ca */ /* 0x000fca00000e0000 */
[----:B---3--:R-:W3:Y:S01]  /*25d00*/  LD.E R15, desc[UR4][R14.64] ;  /* 0x000000040e0f7980 */ /* 0x008ee2000c101900 */
[C---:B------:R-:W-:Y:S02]  /*25d10*/  R2UR UR4, R4.reuse ;  /* 0x00000000040472ca */ /* 0x040fe400000e0000 */
[C---:B------:R-:W-:Y:S02]  /*25d20*/  R2UR UR5, R5.reuse ;  /* 0x00000000050572ca */ /* 0x040fe400000e0000 */
[C---:B------:R-:W-:Y:S02]  /*25d30*/  R2UR UR10, R4.reuse ;  /* 0x00000000040a72ca */ /* 0x040fe400000e0000 */
[C---:B------:R-:W-:Y:S02]  /*25d40*/  R2UR UR11, R5.reuse ;  /* 0x00000000050b72ca */ /* 0x040fe400000e0000 */
[----:B------:R-:W-:Y:S02]  /*25d50*/  R2UR UR12, R4 ;  /* 0x00000000040c72ca */ /* 0x000fe400000e0000 */
[----:B------:R-:W-:-:S02]  /*25d60*/  R2UR UR13, R5 ;  /* 0x00000000050d72ca */ /* 0x000fc400000e0000 */
[C---:B------:R-:W-:Y:S02]  /*25d70*/  R2UR UR14, R4.reuse ;  /* 0x00000000040e72ca */ /* 0x040fe400000e0000 */
[C---:B------:R-:W-:Y:S01]  /*25d80*/  R2UR UR15, R5.reuse ;  /* 0x00000000050f72ca */ /* 0x040fe200000e0000 */
[----:B----4-:R-:W3:Y:S01]  /*25d90*/  LD.E.64 R6, desc[UR4][R6.64] ;  /* 0x0000000406067980 */ /* 0x010ee2000c101b00 */
        /* <DEDUP_REMOVED lines=16> */
[----:B--2---:R0:W-:Y:S01]  /*25ea0*/  ST.E desc[UR6][R2.64], R21 ;  /* 0x0000001502007985 */ /* 0x0041e2000c101906 */
        /* <DEDUP_REMOVED lines=125> */
[----:B0-----:R-:W4:Y:S01]  /*26680*/  LD.E R21, desc[UR28][R2.64+0xc8] ;  /* 0x0000c81c02157980 */ /* 0x001f22000c101900 */
[----:B------:R-:W-:-:S02]  /*26690*/  R2UR UR4, R4 ;  /* 0x00000000040472ca */ /* 0x000fc400000e0000 */
        /* <DEDUP_REMOVED lines=16> */
[----:B------:R-:W4:Y:S01]  /*267a0*/  LD.E R29, desc[UR6][R2.64+0xd4] ;  /* 0x0000d406021d7980 */ /* 0x000f22000c101900 */
[C---:B------:R-:W-:Y:S02]  /*267b0*/  R2UR UR4, R4.reuse ;  /* 0x00000000040472ca */ /* 0x040fe400000e0000 */
[C---:B------:R-:W-:Y:S02]  /*267c0*/  R2UR UR5, R5.reuse ;  /* 0x00000000050572ca */ /* 0x040fe400000e0000 */
[----:B------:R-:W-:Y:S02]  /*267d0*/  R2UR UR6, R4 ;  /* 0x00000000040672ca */ /* 0x000fe400000e0000 */
[----:B------:R-:W-:-:S09]  /*267e0*/  R2UR UR7, R5 ;  /* 0x00000000050772ca */ /* 0x000fd200000e0000 */
[----:B----4-:R4:W-:Y:S04]  /*267f0*/  ST.E desc[UR4][R2.64+0xd4], R29 ;  /* 0x0000d41d02007985 */ /* 0x0109e8000c101904 */
[----:B0-----:R-:W3:Y:S01]  /*26800*/  LD.E R21, desc[UR6][R2.64+0xd8] ;  /* 0x0000d80602157980 */ /* 0x001ee2000c101900 */
[C---:B------:R-:W-:Y:S02]  /*26810*/  R2UR UR4, R4.reuse ;  /* 0x00000000040472ca */ /* 0x040fe400000e0000 */
[C---:B------:R-:W-:Y:S02]  /*26820*/  R2UR UR5, R5.reuse ;  /* 0x00000000050572ca */ /* 0x040fe400000e0000 */
[----:B------:R-:W-:Y:S02]  /*26830*/  R2UR UR6, R4 ;  /* 0x00000000040672ca */ /* 0x000fe400000e0000 */
[----:B------:R-:W-:-:S09]  /*26840*/  R2UR UR7, R5 ;  /* 0x00000000050772ca */ /* 0x000fd200000e0000 */
[----:B---3--:R0:W-:Y:S04]  /*26850*/  ST.E desc[UR4][R2.64+0xd8], R21 ;  /* 0x0000d81502007985 */ /* 0x0081e8000c101904 */
[----:B-1----:R-:W3:Y:S01]  /*26860*/  LD.E R25, desc[UR6][R2.64+0xdc] ;  /* 0x0000dc0602197980 */ /* 0x002ee2000c101900 */
[C---:B------:R-:W-:Y:S02]  /*26870*/  R2UR UR4, R4.reuse ;  /* 0x00000000040472ca */ /* 0x040fe400000e0000 */
[C---:B------:R-:W-:Y:S02]  /*26880*/  R2UR UR5, R5.reuse ;  /* 0x00000000050572ca */ /* 0x040fe400000e0000 */
[----:B------:R-:W-:Y:S02]  /*26890*/  R2UR UR6, R4 ;  /* 0x00000000040672ca */ /* 0x000fe400000e0000 */
[----:B------:R-:W-:-:S09]  /*268a0*/  R2UR UR7, R5 ;  /* 0x00000000050772ca */ /* 0x000fd200000e0000 */
[----:B---3--:R1:W-:Y:S04]  /*268b0*/  ST.E desc[UR4][R2.64+0xdc], R25 ;  /* 0x0000dc1902007985 */ /* 0x0083e8000c101904 */
[----:B--2---:R-:W2:Y:S01]  /*268c0*/  LD.E R27, desc[UR6][R2.64+0xe0] ;  /* 0x0000e006021b7980 */ /* 0x004ea2000c101900 */
[C---:B------:R-:W-:Y:S02]  /*268d0*/  R2UR UR4, R4.reuse ;  /* 0x00000000040472ca */ /* 0x040fe400000e0000 */
[C---:B------:R-:W-:Y:S02]  /*268e0*/  R2UR UR5, R5.reuse ;  /* 0x00000000050572ca */ /* 0x040fe400000e0000 */
[----:B------:R-:W-:Y:S02]  /*268f0*/  R2UR UR6, R4 ;  /* 0x00000000040672ca */ /* 0x000fe400000e0000 */
[----:B------:R-:W-:-:S09]  /*26900*/  R2UR UR7, R5 ;  /* 0x00000000050772ca */ /* 0x000fd200000e0000 */
[----:B--2---:R2:W-:Y:S04]  /*26910*/  ST.E desc[UR4][R2.64+0xe0], R27 ;  /* 0x0000e01b02007985 */ /* 0x0045e8000c101904 */
[----:B----4-:R-:W3:Y:S01]  /*26920*/  LD.E R29, desc[UR6][R2.64+0xe4] ;  /* 0x0000e406021d7980 */ /* 0x010ee2000c101900 */
        /* <DEDUP_REMOVED lines=412> */
[----:B--2---:R-:W-:Y:S04]  /*282f0*/  ST.E desc[UR4][R2.64+0x1f4], R29 ;  /* 0x0001f41d02007985 */ /* 0x004fe8000c101904 */
[----:B0-----:R-:W2:Y:S01]  /*28300*/  LD.E R21, desc[UR6][R2.64+0x1f8] ;  /* 0x0001f80602157980 */ /* 0x001ea2000c101900 */
[C---:B------:R-:W-:Y:S02]  /*28310*/  R2UR UR4, R4.reuse ;  /* 0x00000000040472ca */ /* 0x040fe400000e0000 */
[C---:B------:R-:W-:Y:S02]  /*28320*/  R2UR UR5, R5.reuse ;  /* 0x00000000050572ca */ /* 0x040fe400000e0000 */
[----:B------:R-:W-:Y:S02]  /*28330*/  R2UR UR6, R4 ;  /* 0x00000000040672ca */ /* 0x000fe400000e0000 */
[----:B------:R-:W-:-:S02]  /*28340*/  R2UR UR7, R5 ;  /* 0x00000000050772ca */ /* 0x000fc400000e0000 */
[----:B------:R-:W-:Y:S02]  /*28350*/  R2UR UR22, R4 ;  /* 0x00000000041672ca */ /* 0x000fe400000e0000 */
[----:B------:R-:W-:-:S05]  /*28360*/  R2UR UR23, R5 ;  /* 0x00000000051772ca */ /* 0x000fca00000e0000 */
[----:B--2---:R-:W-:Y:S04]  /*28370*/  ST.E desc[UR4][R2.64+0x1f8], R21 ;  /* 0x0001f81502007985 */ /* 0x004fe8000c101904 */
[----:B-1----:R-:W2:Y:S01]  /*28380*/  LD.E R25, desc[UR6][R2.64+0x1fc] ;  /* 0x0001fc0602197980 */ /* 0x002ea2000c101900 */
        /* <DEDUP_REMOVED lines=49> */
[----:B------:R-:W2:Y:S01]  /*286a0*/  LD.E R14, desc[UR22][R8.64] ;  /* 0x00000016080e7980 */ /* 0x000ea2000c101900 */
[C---:B------:R-:W-:Y:S02]  /*286b0*/  R2UR UR22, R4.reuse ;  /* 0x00000000041672ca */ /* 0x040fe400000e0000 */
[C---:B------:R-:W-:Y:S01]  /*286c0*/  R2UR UR23, R5.reuse ;  /* 0x00000000051772ca */ /* 0x040fe200000e0000 */
[----:B------:R-:W3:Y:S01]  /*286d0*/  LD.E R24, desc[UR20][R2.64] ;  /* 0x0000001402187980 */ /* 0x000ee2000c101900 */
[C---:B------:R-:W-:Y:S02]  /*286e0*/  R2UR UR20, R4.reuse ;  /* 0x00000000041472ca */ /* 0x040fe400000e0000 */
[----:B------:R-:W-:Y:S01]  /*286f0*/  R2UR UR21, R5 ;  /* 0x00000000051572ca */ /* 0x000fe200000e0000 */
[----:B0-----:R-:W3:Y:S01]  /*28700*/  LD.E R25, desc[UR18][R2.64+0x4] ;  /* 0x0000041202197980 */ /* 0x001ee2000c101900 */
[----:B------:R-:W-:-:S02]  /*28710*/  R2UR UR18, R4 ;  /* 0x00000000041272ca */ /* 0x000fc400000e0000 */
[C---:B------:R-:W-:Y:S01]  /*28720*/  R2UR UR19, R5.reuse ;  /* 0x00000000051372ca */ /* 0x040fe200000e0000 */
[----:B------:R-:W3:Y:S01]  /*28730*/  LD.E R26, desc[UR16][R2.64+0x8] ;  /* 0x00000810021a7980 */ /* 0x000ee2000c101900 */
[C---:B------:R-:W-:Y:S02]  /*28740*/  R2UR UR16, R4.reuse ;  /* 0x00000000041072ca */ /* 0x040fe400000e0000 */
[C---:B------:R-:W-:Y:S01]  /*28750*/  R2UR UR17, R5.reuse ;  /* 0x00000000051172ca */ /* 0x040fe200000e0000 */
[----:B------:R-:W3:Y:S01]  /*28760*/  LD.E R27, desc[UR56][R2.64+0xc] ;  /* 0x00000c38021b7980 */ /* 0x000ee2000c101900 */
[C---:B------:R-:W-:Y:S02]  /*28770*/  R2UR UR56, R4.reuse ;  /* 0x00000000043872ca */ /* 0x040fe400000e0000 */
[----:B------:R-:W-:Y:S01]  /*28780*/  R2UR UR57, R5 ;  /* 0x00000000053972ca */ /* 0x000fe200000e0000 */
[----:B------:R-:W3:Y:S01]  /*28790*/  LD.E R28, desc[UR54][R2.64+0x10] ;  /* 0x00001036021c7980 */ /* 0x000ee2000c101900 */
        /* <DEDUP_REMOVED lines=298> */
[----:B------:R-:W-:Y:S01]  /*29a40*/  R2UR UR11, R5 ;  /* 0x00000000050b72ca */ /* 0x000fe200000e0000 */
        /* <DEDUP_REMOVED lines=23> */
[----:B------:R-:W3:Y:S01]  /*29bc0*/  LD.E R151, desc[UR10][R2.64+0x1fc] ;  /* 0x0001fc0a02977980 */ /* 0x000ee2000c101900 */
[----:B------:R-:W-:Y:S01]  /*29bd0*/  IMAD R6, R15, 0xc00, R6 ;  /* 0x00000c000f067824 */ /* 0x000fe200078e0206 */
[----:B--2---:R-:W-:-:S02]  /*29be0*/  ISETP.NE.U32.AND P0, PT, R14, RZ, PT ;  /* 0x000000ff0e00720c */ /* 0x004fc40003f05070 */
[----:B------:R-:W-:Y:S02]  /*29bf0*/  R2UR UR7, R7 ;  /* 0x00000000070772ca */ /* 0x000fe400000e0000 */
[----:B------:R-:W-:-:S09]  /*29c00*/  R2UR UR6, R6 ;  /* 0x00000000060672ca */ /* 0x000fd200000e0000 */
[----:B------:R-:W-:Y:S01]  /*29c10*/  VOTEU.ANY UP0, P0 ;  /* 0x00000000003f7886 */ /* 0x000fe20000000100 */
        /* <DEDUP_REMOVED lines=20> */
[----:B---3--:R-:W-:-:S06]  /*29d60*/  WARPGROUP.ARRIVE ;  /* 0x00000000000079c5 */ /* 0x008fcc0000000000 */
[----:B------:R-:W-:Y:S01]  /*29d70*/  HGMMA.64x256x16.F32 R24, R172, gdesc[UR4].tnspB, R24, UP0, gsb0 ;  /* 0x43e00004ac187df0 */ /* 0x000fe2000b800818 */
        /* <DEDUP_REMOVED lines=12> */
[----:B------:R-:W-:-:S02]  /*29e40*/  WARPGROUP.DEPBAR.LE gsb0, 0x0 ;  /* 0x00008000000079c5 */ /* 0x000fc40000010000 */
[----:B------:R0:W-:Y:S01]  /*29e50*/  ST.E desc[UR4][R2.64], R24 ;  /* 0x0000001802007985 */ /* 0x0001e2000c101904 */
[C---:B------:R-:W-:Y:S02]  /*29e60*/  R2UR UR4, R4.reuse ;  /* 0x00000000040472ca */ /* 0x040fe400000e0000 */
        /* <DEDUP_REMOVED lines=36> */
[----:B------:R-:W-:Y:S01]  /*2a0b0*/  R2UR UR7, R5 ;  /* 0x00000000050772ca */ /* 0x000fe200000e0000 */
[----:B------:R4:W-:Y:S04]  /*2a0c0*/  ST.E desc[UR8][R2.64+0x34], R37 ;  /* 0x0000342502007985 */ /* 0x0009e8000c101908 */
[----:B------:R4:W-:Y:S04]  /*2a0d0*/  ST.E desc[UR10][R2.64+0x38], R38 ;  /* 0x0000382602007985 */ /* 0x0009e8000c10190a */
[----:B------:R4:W-:Y:S04]  /*2a0e0*/  ST.E desc[UR12][R2.64+0x3c], R39 ;  /* 0x00003c2702007985 */ /* 0x0009e8000c10190c */
[----:B------:R4:W-:Y:S04]  /*2a0f0*/  ST.E desc[UR14][R2.64+0x40], R40 ;  /* 0x0000402802007985 */ /* 0x0009e8000c10190e */
[----:B------:R4:W-:Y:S04]  /*2a100*/  ST.E desc[UR16][R2.64+0x44], R41 ;  /* 0x0000442902007985 */ /* 0x0009e8000c101910 */
[----:B------:R4:W-:Y:S01]  /*2a110*/  ST.E desc[UR18][R2.64+0x48], R42 ;  /* 0x0000482a02007985 */ /* 0x0009e2000c101912 */
[----:B------:R-:W-:-:S03]  /*2a120*/  R2UR UR8, R4 ;  /* 0x00000000040872ca */ /* 0x000fc600000e0000 */
[----:B------:R4:W-:Y:S01]  /*2a130*/  ST.E desc[UR20][R2.64+0x4c], R43 ;  /* 0x00004c2b02007985 */ /* 0x0009e2000c101914 */
[----:B------:R-:W-:-:S03]  /*2a140*/  R2UR UR9, R5 ;  /* 0x00000000050972ca */ /* 0x000fc600000e0000 */
[----:B------:R4:W-:Y:S04]  /*2a150*/  ST.E desc[UR22][R2.64+0x50], R44 ;  /* 0x0000502c02007985 */ /* 0x0009e8000c101916 */
[----:B------:R4:W-:Y:S04]  /*2a160*/  ST.E desc[UR24][R2.64+0x54], R45 ;  /* 0x0000542d02007985 */ /* 0x0009e8000c101918 */
[----:B------:R4:W-:Y:S01]  /*2a170*/  ST.E desc[UR4][R2.64+0x58], R46 ;  /* 0x0000582e02007985 */ /* 0x0009e2000c101904 */
[C---:B------:R-:W-:Y:S02]  /*2a180*/  R2UR UR4, R4.reuse ;  /* 0x00000000040472ca */ /* 0x040fe400000e0000 */
[----:B------:R-:W-:Y:S01]  /*2a190*/  R2UR UR5, R5 ;  /* 0x00000000050572ca */ /* 0x000fe200000e0000 */
[----:B------:R4:W-:Y:S01]  /*2a1a0*/  ST.E desc[UR6][R2.64+0x5c], R47 ;  /* 0x00005c2f02007985 */ /* 0x0009e2000c101906 */
        /* <DEDUP_REMOVED lines=14> */
[----:B------:R4:W-:Y:S01]  /*2a290*/  ST.E desc[UR8][R2.64+0x60], R48 ;  /* 0x0000603002007985 */ /* 0x0009e2000c101908 */
[C---:B------:R-:W-:Y:S02]  /*2a2a0*/  R2UR UR22, R4.reuse ;  /* 0x00000000041672ca */ /* 0x040fe400000e0000 */
[C---:B------:R-:W-:Y:S01]  /*2a2b0*/  R2UR UR23, R5.reuse ;  /* 0x00000000051772ca */ /* 0x040fe200000e0000 */
[----:B------:R4:W-:Y:S01]  /*2a2c0*/  ST.E desc[UR4][R2.64+0x64], R49 ;  /* 0x0000643102007985 */ /* 0x0009e2000c101904 */
[C---:B------:R-:W-:Y:S02]  /*2a2d0*/  R2UR UR24, R4.reuse ;  /* 0x00000000041872ca */ /* 0x040fe400000e0000 */
[----:B------:R-:W-:Y:S02]  /*2a2e0*/  R2UR UR25, R5 ;  /* 0x00000000051972ca */ /* 0x000fe400000e0000 */
[----:B------:R-:W-:-:S02]  /*2a2f0*/  R2UR UR8, R4 ;  /* 0x00000000040872ca */ /* 0x000fc400000e0000 */
[C---:B------:R-:W-:Y:S02]  /*2a300*/  R2UR UR9, R5.reuse ;  /* 0x00000000050972ca */ /* 0x040fe400000e0000 */
[C---:B------:R-:W-:Y:S02]  /*2a310*/  R2UR UR4, R4.reuse ;  /* 0x00000000040472ca */ /* 0x040fe400000e0000 */
[----:B------:R-:W-:Y:S01]  /*2a320*/  R2UR UR5, R5 ;  /* 0x00000000050572ca */ /* 0x000fe200000e0000 */
        /* <DEDUP_REMOVED lines=8> */
[----:B------:R4:W-:Y:S04]  /*2a3b0*/  ST.E desc[UR20][R2.64+0x80], R56 ;  /* 0x0000803802007985 */ /* 0x0009e8000c101914 */
[----:B------:R4:W-:Y:S04]  /*2a3c0*/  ST.E desc[UR22][R2.64+0x84], R57 ;  /* 0x0000843902007985 */ /* 0x0009e8000c101916 */
[----:B------:R4:W-:Y:S01]  /*2a3d0*/  ST.E desc[UR24][R2.64+0x88], R58 ;  /* 0x0000883a02007985 */ /* 0x0009e2000c101918 */
[----:B------:R-:W-:-:S03]  /*2a3e0*/  R2UR UR10, R4 ;  /* 0x00000000040a72ca */ /* 0x000fc600000e0000 */
[----:B------:R4:W-:Y:S01]  /*2a3f0*/  ST.E desc[UR8][R2.64+0x8c], R59 ;  /* 0x00008c3b02007985 */ /* 0x0009e2000c101908 */
[C---:B------:R-:W-:Y:S02]  /*2a400*/  R2UR UR8, R4.reuse ;  /* 0x00000000040872ca */ /* 0x040fe400000e0000 */
[C---:B------:R-:W-:Y:S01]  /*2a410*/  R2UR UR9, R5.reuse ;  /* 0x00000000050972ca */ /* 0x040fe200000e0000 */
[----:B------:R4:W-:Y:S01]  /*2a420*/  ST.E desc[UR4][R2.64+0x90], R60 ;  /* 0x0000903c02007985 */ /* 0x0009e2000c101904 */
        /* <DEDUP_REMOVED lines=248> */
[----:B------:R-:W-:Y:S01]  /*2b3b0*/  R2UR UR23, R5 ;  /* 0x00000000051772ca */ /* 0x000fe200000e0000 */
[----:B------:R4:W-:Y:S04]  /*2b3c0*/  ST.E desc[UR6][R2.64+0x1cc], R139 ;  /* 0x0001cc8b02007985 */ /* 0x0009e8000c101906 */
[----:B------:R4:W-:Y:S04]  /*2b3d0*/  ST.E desc[UR8][R2.64+0x1d0], R140 ;  /* 0x0001d08c02007985 */ /* 0x0009e8000c101908 */
[----:B------:R4:W-:Y:S04]  /*2b3e0*/  ST.E desc[UR4][R2.64+0x1d4], R141 ;  /* 0x0001d48d02007985 */ /* 0x0009e8000c101904 */
[----:B------:R4:W-:Y:S01]  /*2b3f0*/  ST.E desc[UR10][R2.64+0x1d8], R142 ;  /* 0x0001d88e02007985 */ /* 0x0009e2000c10190a */
[----:B------:R-:W-:-:S03]  /*2b400*/  R2UR UR24, R4 ;  /* 0x00000000041872ca */ /* 0x000fc600000e0000 */
[----:B------:R4:W-:Y:S01]  /*2b410*/  ST.E desc[UR12][R2.64+0x1dc], R143 ;  /* 0x0001dc8f02007985 */ /* 0x0009e2000c10190c */
[----:B------:R-:W-:-:S03]  /*2b420*/  R2UR UR25, R5 ;  /* 0x00000000051972ca */ /* 0x000fc600000e0000 */
[----:B------:R4:W-:Y:S01]  /*2b430*/  ST.E desc[UR14][R2.64+0x1e0], R144 ;  /* 0x0001e09002007985 */ /* 0x0009e2000c10190e */
[----:B------:R-:W-:-:S03]  /*2b440*/  R2UR UR6, R4 ;  /* 0x00000000040672ca */ /* 0x000fc600000e0000 */
[----:B------:R4:W-:Y:S01]  /*2b450*/  ST.E desc[UR16][R2.64+0x1e4], R145 ;  /* 0x0001e49102007985 */ /* 0x0009e2000c101910 */
[----:B------:R-:W-:-:S03]  /*2b460*/  R2UR UR7, R5 ;  /* 0x00000000050772ca */ /* 0x000fc600000e0000 */
[----:B------:R4:W-:Y:S01]  /*2b470*/  ST.E desc[UR18][R2.64+0x1e8], R146 ;  /* 0x0001e89202007985 */ /* 0x0009e2000c101912 */
[C---:B------:R-:W-:Y:S02]  /*2b480*/  R2UR UR8, R4.reuse ;  /* 0x00000000040872ca */ /* 0x040fe400000e0000 */
[----:B------:R-:W-:Y:S01]  /*2b490*/  R2UR UR9, R5 ;  /* 0x00000000050972ca */ /* 0x000fe200000e0000 */
[----:B------:R4:W-:Y:S01]  /*2b4a0*/  ST.E desc[UR20][R2.64+0x1ec], R147 ;  /* 0x0001ec9302007985 */ /* 0x0009e2000c101914 */
[----:B------:R-:W-:-:S03]  /*2b4b0*/  R2UR UR20, R4 ;  /* 0x00000000041472ca */ /* 0x000fc600000e0000 */
[----:B------:R4:W-:Y:S01]  /*2b4c0*/  ST.E desc[UR22][R2.64+0x1f0], R148 ;  /* 0x0001f09402007985 */ /* 0x0009e2000c101916 */
        /* <DEDUP_REMOVED lines=12> */
[----:B------:R-:W-:Y:S01]  /*2b590*/  R2UR UR11, R5 ;  /* 0x00000000050b72ca */ /* 0x000fe200000e0000 */
[----:B------:R4:W-:Y:S04]  /*2b5a0*/  ST.E desc[UR24][R2.64+0x1f4], R149 ;  /* 0x0001f49502007985 */ /* 0x0009e8000c101918 */
[----:B------:R4:W-:Y:S01]  /*2b5b0*/  ST.E desc[UR6][R2.64+0x1f8], R150 ;  /* 0x0001f89602007985 */ /* 0x0009e2000c101906 */
[----:B------:R-:W-:-:S03]  /*2b5c0*/  R2UR UR6, R4 ;  /* 0x00000000040672ca */ /* 0x000fc600000e0000 */
[----:B------:R4:W-:Y:S01]  /*2b5d0*/  ST.E desc[UR8][R2.64+0x1fc], R151 ;  /* 0x0001fc9702007985 */ /* 0x0009e2000c101908 */
[----:B------:R-:W-:-:S03]  /*2b5e0*/  R2UR UR8, R4 ;  /* 0x00000000040872ca */ /* 0x000fc600000e0000 */
[----:B------:R-:W-:Y:S01]  /*2b5f0*/  ST.E desc[UR22][R8.64], R12 ;  /* 0x0000000c08007985 */ /* 0x000fe2000c101916 */
[C---:B------:R-:W-:Y:S02]  /*2b600*/  R2UR UR9, R5.reuse ;  /* 0x00000000050972ca */ /* 0x040fe400000e0000 */
[C---:B------:R-:W-:Y:S01]  /*2b610*/  R2UR UR7, R5.reuse ;  /* 0x00000000050772ca */ /* 0x040fe200000e0000 */
[----:B0-----:R-:W4:Y:S01]  /*2b620*/  LD.E R24, desc[UR20][R2.64] ;  /* 0x0000001402187980 */ /* 0x001f22000c101900 */
[C---:B------:R-:W-:Y:S02]  /*2b630*/  R2UR UR4, R4.reuse ;  /* 0x00000000040472ca */ /* 0x040fe400000e0000 */
[C---:B------:R-:W-:Y:S01]  /*2b640*/  R2UR UR5, R5.reuse ;  /* 0x00000000050572ca */ /* 0x040fe200000e0000 */
[----:B-1----:R-:W4:Y:S01]  /*2b650*/  LD.E R25, desc[UR18][R2.64+0x4] ;  /* 0x0000041202197980 */ /* 0x002f22000c101900 */
[C---:B------:R-:W-:Y:S02]  /*2b660*/  R2UR UR46, R4.reuse ;  /* 0x00000000042e72ca */ /* 0x040fe400000e0000 */
[----:B------:R-:W-:Y:S01]  /*2b670*/  R2UR UR47, R5 ;  /* 0x00000000052f72ca */ /* 0x000fe200000e0000 */
[----:B--2---:R-:W2:Y:S01]  /*2b680*/  LD.E R26, desc[UR16][R2.64+0x8] ;  /* 0x00000810021a7980 */ /* 0x004ea2000c101900 */
[----:B------:R-:W-:-:S02]  /*2b690*/  R2UR UR44, R4 ;  /* 0x00000000042c72ca */ /* 0x000fc400000e0000 */
[C---:B------:R-:W-:Y:S01]  /*2b6a0*/  R2UR UR45, R5.reuse ;  /* 0x00000000052d72ca */ /* 0x040fe200000e0000 */
[----:B---3--:R-:W2:Y:S01]  /*2b6b0*/  LD.E R27, desc[UR56][R2.64+0xc] ;  /* 0x00000c38021b7980 */ /* 0x008ea2000c101900 */
[C---:B------:R-:W-:Y:S02]  /*2b6c0*/  R2UR UR42, R4.reuse ;  /* 0x00000000042a72ca */ /* 0x040fe400000e0000 */
[C---:B------:R-:W-:Y:S01]  /*2b6d0*/  R2UR UR43, R5.reuse ;  /* 0x00000000052b72ca */ /* 0x040fe200000e0000 */
[----:B----4-:R-:W2:Y:S01]  /*2b6e0*/  LD.E R28, desc[UR54][R2.64+0x10] ;  /* 0x00001036021c7980 */ /* 0x010ea2000c101900 */
        /* <DEDUP_REMOVED lines=330> */
[----:B------:R-:W-:Y:S02]  /*2cb90*/  R2UR UR10, R4 ;  /* 0x00000000040a72ca */ /* 0x000fe400000e0000 */
        /* <DEDUP_REMOVED lines=14> */
[----:B------:R-:W-:-:S02]  /*2cc80*/  VIADD R14, R6, 0x80 ;  /* 0x00000080060e7836 */ /* 0x000fc40000000000 */
[----:B------:R-:W-:-:S03]  /*2cc90*/  IMAD.MOV.U32 R15, RZ, RZ, R7 ;  /* 0x000000ffff0f7224 */ /* 0x000fc600078e0007 */
[----:B------:R-:W-:Y:S02]  /*2cca0*/  R2UR UR6, R14 ;  /* 0x000000000e0672ca */ /* 0x000fe400000e0000 */
[----:B------:R-:W-:Y:S02]  /*2ccb0*/  R2UR UR7, R15 ;  /* 0x000000000f0772ca */ /* 0x000fe400000e0000 */
        /* <DEDUP_REMOVED lines=18> */
[----:B------:R-:W-:Y:S02]  /*2cde0*/  R2UR UR24, R4 ;  /* 0x00000000041872ca */ /* 0x000fe400000e0000 */
[----:B------:R-:W-:Y:S01]  /*2cdf0*/  R2UR UR25, R5 ;  /* 0x00000000051972ca */ /* 0x000fe200000e0000 */
[----:B--2---:R-:W-:-:S06]  /*2ce00*/  WARPGROUP.ARRIVE ;  /* 0x00000000000079c5 */ /* 0x004fcc0000000000 */
        /* <DEDUP_REMOVED lines=3087> */
[----:B------:R-:W-:Y:S01]  /*38f00*/  VIADD R6, R6, 0x280 ;  /* 0x0000028006067836 */ /* 0x000fe20000000000 */
        /* <DEDUP_REMOVED lines=29> */
[----:B------:R-:W-:Y:S01]  /*390e0*/  R2UR UR29, R5 ;  /* 0x00000000051d72ca */ /* 0x000fe200000e0000 */
[----:B------:R-:W-:-:S02]  /*390f0*/  WARPGROUP.DEPBAR.LE gsb0, 0x0 ;  /* 0x00008000000079c5 */ /* 0x000fc40000010000 */
[----:B------:R-:W-:Y:S01]  /*39100*/  ST.E desc[UR4][R2.64], R24 ;  /* 0x0000001802007985 */ /* 0x000fe2000c101904 */
[C---:B------:R-:W-:Y:S02]  /*39110*/  R2UR UR4, R4.reuse ;  /* 0x00000000040472ca */ /* 0x040fe400000e0000 */
[C---:B------:R-:W-:Y:S01]  /*39120*/  R2UR UR5, R5.reuse ;  /* 0x00000000050572ca */ /* 0x040fe200000e0000 */
[----:B------:R-:W-:Y:S01]  /*39130*/  ST.E desc[UR6][R2.64+0x4], R25 ;  /* 0x0000041902007985 */ /* 0x000fe2000c101906 */
        /* <DEDUP_REMOVED lines=358> */
[----:B------:R0:W-:Y:S04]  /*3a7a0*/  ST.E desc[UR26][R8.64], R12 ;  /* 0x0000000c08007985 */ /* 0x0001e8000c10191a */
        /* <DEDUP_REMOVED lines=677> */
[----:B----4-:R-:W-:Y:S04]  /*3d200*/  ST.E desc[UR4][R2.64+0x1c0], R7 ;  /* 0x0001c00702007985 */ /* 0x010fe8000c101904 */
[----:B--2---:R-:W2:Y:S01]  /*3d210*/  LD.E R15, desc[UR6][R2.64+0x1c4] ;  /* 0x0001c406020f7980 */ /* 0x004ea2000c101900 */
[C---:B------:R-:W-:Y:S02]  /*3d220*/  R2UR UR4, R4.reuse ;  /* 0x00000000040472ca */ /* 0x040fe400000e0000 */
[C---:B------:R-:W-:Y:S02]  /*3d230*/  R2UR UR5, R5.reuse ;  /* 0x00000000050572ca */ /* 0x040fe400000e0000 */
[----:B------:R-:W-:Y:S02]  /*3d240*/  R2UR UR6, R4 ;  /* 0x00000000040672ca */ /* 0x000fe400000e0000 */
[----:B------:R-:W-:-:S09]  /*3d250*/  R2UR UR7, R5 ;  /* 0x00000000050772ca */ /* 0x000fd200000e0000 */
[----:B--2---:R1:W-:Y:S04]  /*3d260*/  ST.E desc[UR4][R2.64+0x1c4], R15 ;  /* 0x0001c40f02007985 */ /* 0x0043e8000c101904 */
[----:B---3--:R-:W2:Y:S01]  /*3d270*/  LD.E R21, desc[UR6][R2.64+0x1c8] ;  /* 0x0001c80602157980 */ /* 0x008ea2000c101900 */
        /* <DEDUP_REMOVED lines=25> */
[C---:B------:R-:W-:Y:S01]  /*3d410*/  R2UR UR27, R5.reuse ;  /* 0x00000000051b72ca */ /* 0x040fe200000e0000 */
[----:B--2---:R2:W-:Y:S01]  /*3d420*/  ST.E desc[UR4][R2.64+0x1c8], R21 ;  /* 0x0001c81502007985 */ /* 0x0045e2000c101904 */
[C---:B------:R-:W-:Y:S02]  /*3d430*/  R2UR UR4, R4.reuse ;  /* 0x00000000040472ca */ /* 0x040fe400000e0000 */
[----:B------:R-:W-:Y:S01]  /*3d440*/  R2UR UR5, R5 ;  /* 0x00000000050572ca */ /* 0x000fe200000e0000 */
[----:B------:R-:W3:Y:S04]  /*3d450*/  LD.E R41, desc[UR28][R2.64+0x1fc] ;  /* 0x0001fc1c02297980 */ /* 0x000ee8000c101900 */
[----:B0-----:R-:W4:Y:S04]  /*3d460*/  LD.E R9, desc[UR6][R2.64+0x1d0] ;  /* 0x0001d00602097980 */ /* 0x001f28000c101900 */
[----:B-1----:R-:W4:Y:S04]  /*3d470*/  LD.E R15, desc[UR8][R2.64+0x1d4] ;  /* 0x0001d408020f7980 */ /* 0x002f28000c101900 */
[----:B------:R-:W4:Y:S04]  /*3d480*/  LD.E R7, desc[UR4][R2.64+0x1cc] ;  /* 0x0001cc0402077980 */ /* 0x000f28000c101900 */
[----:B--2---:R-:W2:Y:S04]  /*3d490*/  LD.E R21, desc[UR10][R2.64+0x1d8] ;  /* 0x0001d80a02157980 */ /* 0x004ea8000c101900 */
        /* <DEDUP_REMOVED lines=34> */
[----:B---3--:R-:W-:Y:S04]  /*3d6c0*/  ST.E desc[UR28][R2.64+0x1fc], R41 ;  /* 0x0001fc2902007985 */ /* 0x008fe8000c10191c */
[----:B----4-:R-:W-:Y:S04]  /*3d6d0*/  ST.E desc[UR4][R2.64+0x1cc], R7 ;  /* 0x0001cc0702007985 */ /* 0x010fe8000c101904 */
[----:B------:R0:W-:Y:S04]  /*3d6e0*/  ST.E desc[UR6][R2.64+0x1d0], R9 ;  /* 0x0001d00902007985 */ /* 0x0001e8000c101906 */
[----:B------:R1:W-:Y:S04]  /*3d6f0*/  ST.E desc[UR8][R2.64+0x1d4], R15 ;  /* 0x0001d40f02007985 */ /* 0x0003e8000c101908 */
[----:B--2---:R1:W-:Y:S04]  /*3d700*/  ST.E desc[UR10][R2.64+0x1d8], R21 ;  /* 0x0001d81502007985 */ /* 0x0043e8000c10190a */
        /* <DEDUP_REMOVED lines=8> */
[----:B0-----:R-:W2:Y:S01]  /*3d790*/  LDL.64 R8, [R10+0x58] ;  /* 0x000058000a087983 */ /* 0x001ea20000100a00 */
        /* <DEDUP_REMOVED lines=10> */
[----:B-1----:R-:W-:Y:S05]  /*3d840*/  @!P0 BRA `(.L_x_11252) ;  /* 0x0000000000048947 */ /* 0x002fea0003800000 */
[----:B------:R-:W-:Y:S01]  /*3d850*/  BPT.TRAP 0x1 ;  /* 0x000000040000795c */ /* 0x000fe20000300000 */
.L_x_11252:
[----:B------:R-:W-:Y:S05]  /*3d860*/  BSYNC B2 ;  /* 0x0000000000027941 */ /* 0x000fea0003800000 */
.L_x_11251:
        /* <DEDUP_REMOVED lines=12> */
[----:B------:R-:W-:Y:S05]  /*3d930*/  RET.REL.NODEC R2 `(_ZN7cutlass13device_kernelIN5flash11enable_sm90INS1_16FlashAttnFwdSm90INS1_25CollectiveMainloopFwdSm90ILi2EN4cute5tupleIJNS5_1CILi1EEES8_S8_EEENS6_IJNS7_ILi128EEENS7_ILi96EEENS7_ILi64EEEEEELi256ENS_6half_tEfNS_4arch4Sm90ELb0ELb1ELb1ELb0ELb1ELb0ELb0ELb1ELb0ELb1ELb1ELb0EEENS1_21CollectiveEpilogueFwdINS6_IJSA_NS7_ILi256EEESB_EEES9_SE_SG_Li256ELb0ELb1ELb1ELb0EEENS1_19SingleTileSchedulerILb0ELb1ELb1ELi128EEEEEEEEEvNT_6ParamsE) ;  /* 0xfffffc2402b07950 */ /* 0x000fea0003c3ffff */
.L_x_11227:
[----:B0-----:R0:W1:Y:S02]  /*3d940*/  SYNCS.PHASECHK.TRANS64.TRYWAIT P0, [R14+URZ], R15 ;  /* 0x0000000f0e0075a7 */ /* 0x001064000800017f */
[----:B-1----:R-:W-:Y:S05]  /*3d950*/  @!P0 NANOSLEEP.SYNCS 0x989680 ;  /* 0x009896800000895d */ /* 0x002fea0003900000 */
[----:B------:R-:W1:Y:S02]  /*3d960*/  @!P0 SYNCS.PHASECHK.TRANS64 P0, [R14+URZ], R15 ;  /* 0x0000000f0e0085a7 */ /* 0x000e64000800007f */
[----:B-1----:R-:W-:Y:S05]  /*3d970*/  @!P0 BRA `(.L_x_11227) ;  /* 0xfffffffc00f08947 */ /* 0x002fea000383ffff */
[----:B------:R-:W-:Y:S05]  /*3d980*/  BRA `(.L_x_11226) ;  /* 0xfffffe2800787947 */ /* 0x000fea000383ffff */
.L_x_11250:
[----:B0-----:R0:W1:Y:S02]  /*3d990*/  SYNCS.PHASECHK.TRANS64.TRYWAIT P0, [R2+URZ], R3 ;  /* 0x00000003020075a7 */ /* 0x001064000800017f */
[----:B-1----:R-:W-:Y:S05]  /*3d9a0*/  @!P0 NANOSLEEP.SYNCS 0x989680 ;  /* 0x009896800000895d */ /* 0x002fea0003900000 */
[----:B------:R-:W1:Y:S02]  /*3d9b0*/  @!P0 SYNCS.PHASECHK.TRANS64 P0, [R2+URZ], R3 ;  /* 0x00000003020085a7 */ /* 0x000e64000800007f */
[----:B-1----:R-:W-:Y:S05]  /*3d9c0*/  @!P0 BRA `(.L_x_11250) ;  /* 0xfffffffc00f08947 */ /* 0x002fea000383ffff */
[----:B------:R-:W-:Y:S05]  /*3d9d0*/  BRA `(.L_x_11249) ;  /* 0xfffffe7800387947 */ /* 0x000fea000383ffff */
.L_x_11253:
        /* <DEDUP_REMOVED lines=10> */
.L_x_15768:


//--------------------- .text._ZN7cutlass13device_kernelIN5flash11enable_sm90INS1_16FlashAttnFwdSm90INS1_25CollectiveMainloopFwdSm90ILi2EN4cute5tupleIJNS5_1CILi1EEES8_S8_EEENS6_IJNS7_ILi128EEENS7_ILi96EEENS7_ILi64EEEEEELi256ENS_6half_tEfNS_4arch4Sm90ELb0ELb1ELb1ELb0ELb1ELb0ELb1ELb1ELb0ELb1ELb1ELb0EEENS1_21CollectiveEpilogueFwdINS6_IJSA_NS7_ILi256EEESB_EEES9_SE_SG_Li256ELb0ELb1ELb1ELb0EEENS1_19SingleTileSchedulerILb0ELb1ELb1ELi128EEEEEEEEEvNT_6ParamsE --------------------------
	.section	.text._ZN7cutlass13device_kernelIN5flash11enable_sm90INS1_16FlashAttnFwdSm90INS1_25CollectiveMainloopFwdSm90ILi2EN4cute5tupleIJNS5_1CILi1EEES8_S8_EEENS6_IJNS7_ILi128EEENS7_ILi96EEENS7_ILi64EEEEEELi256ENS_6half_tEfNS_4arch4Sm90ELb0ELb1ELb1ELb0ELb1ELb0ELb1ELb1ELb0ELb1ELb1ELb0EEENS1_21CollectiveEpilogueFwdINS6_IJSA_NS7_ILi256EEESB_EEES9_SE_SG_Li256ELb0ELb1ELb1ELb0EEENS1_19SingleTileSchedulerILb0ELb1ELb1ELi128EEEEEEEEEvNT_6ParamsE,"ax",@progbits
	.align	128
.text._ZN7cutlass13device_kernelIN5flash11enable_sm90INS1_16FlashAttnFwdSm90INS1_25CollectiveMainloopFwdSm90ILi2EN4cute5tupleIJNS5_1CILi1EEES8_S8_EEENS6_IJNS7_ILi128EEENS7_ILi96EEENS7_ILi64EEEEEELi256ENS_6half_tEfNS_4arch4Sm90ELb0ELb1ELb1ELb0ELb1ELb0ELb1ELb1ELb0ELb1ELb1ELb0EEENS1_21CollectiveEpilogueFwdINS6_IJSA_NS7_ILi256EEESB_EEES9_SE_SG_Li256ELb0ELb1ELb1ELb0EEENS1_19SingleTileSchedulerILb0ELb1ELb1ELi128EEEEEEEEEvNT_6ParamsE:
        .type           _ZN7cutlass13device_kernelIN5flash11enable_sm90INS1_16FlashAttnFwdSm90INS1_25CollectiveMainloopFwdSm90ILi2EN4cute5tupleIJNS5_1CILi1EEES8_S8_EEENS6_IJNS7_ILi128EEENS7_ILi96EEENS7_ILi64EEEEEELi256ENS_6half_tEfNS_4arch4Sm90ELb0ELb1ELb1ELb0ELb1ELb0ELb1ELb1ELb0ELb1ELb1ELb0EEENS1_21CollectiveEpilogueFwdINS6_IJSA_NS7_ILi256EEESB_EEES9_SE_SG_Li256ELb0ELb1ELb1ELb0EEENS1_19SingleTileSchedulerILb0ELb1ELb1ELi128EEEEEEEEEvNT_6ParamsE,@function
        .size           _ZN7cutlass13device_kernelIN5flash11enable_sm90INS1_16FlashAttnFwdSm90INS1_25CollectiveMainloopFwdSm90ILi2EN4cute5tupleIJNS5_1CILi1EEES8_S8_EEENS6_IJNS7_ILi128EEENS7_ILi96EEENS7_ILi64EEEEEELi256ENS_6half_tEfNS_4arch4Sm90ELb0ELb1ELb1ELb0ELb1ELb0ELb1ELb1ELb0ELb1ELb1ELb0EEENS1_21CollectiveEpilogueFwdINS6_IJSA_NS7_ILi256EEESB_EEES9_SE_SG_Li256ELb0ELb1ELb1ELb0EEENS1_19SingleTileSchedulerILb0ELb1ELb1ELi128EEEEEEEEEvNT_6ParamsE,(.L_x_15770 - _ZN7cutlass13device_kernelIN5flash11enable_sm90INS1_16FlashAttnFwdSm90INS1_25CollectiveMainloopFwdSm90ILi2EN4cute5tupleIJNS5_1CILi1EEES8_S8_EEENS6_IJNS7_ILi128EEENS7_ILi96EEENS7_ILi64EEEEEELi256ENS_6half_tEfNS_4arch4Sm90ELb0ELb1ELb1ELb0ELb1ELb0ELb1ELb1ELb0ELb1ELb1ELb0EEENS1_21CollectiveEpilogueFwdINS6_IJSA_NS7_ILi256EEESB_EEES9_SE_SG_Li256ELb0ELb1ELb1ELb0EEENS1_19SingleTileSchedulerILb0ELb1ELb1ELi128EEEEEEEEEvNT_6ParamsE)
        .other          _ZN7cutlass13device_kernelIN5flash11enable_sm90INS1_16FlashAttnFwdSm90INS1_25CollectiveMainloopFwdSm90ILi2EN4cute5tupleIJNS5_1CILi1EEES8_S8_EEENS6_IJNS7_ILi128EEENS7_ILi96EEENS7_ILi64EEEEEELi256ENS_6half_tEfNS_4arch4Sm90ELb0ELb1ELb1ELb0ELb1ELb0ELb1ELb1ELb0ELb1ELb1ELb0EEENS1_21CollectiveEpilogueFwdINS6_IJSA_NS7_ILi256EEESB_EEES9_SE_SG_Li256ELb0ELb1ELb1ELb0EEENS1_19SingleTileSchedulerILb0ELb1ELb1ELi128EEEEEEEEEvNT_6ParamsE,@"STO_CUDA_ENTRY STV_DEFAULT"
_ZN7cutlass13device_kernelIN5flash11enable_sm90INS1_16FlashAttnFwdSm90INS1_25CollectiveMainloopFwdSm90ILi2EN4cute5tupleIJNS5_1CILi1EEES8_S8_EEENS6_IJNS7_ILi128EEENS7_ILi96EEENS7_ILi64EEEEEELi256ENS_6half_tEfNS_4arch4Sm90ELb0ELb1ELb1ELb0ELb1ELb0ELb1ELb1ELb0ELb1ELb1ELb0EEENS1_21CollectiveEpilogueFwdINS6_IJSA_NS7_ILi256EEESB_EEES9_SE_SG_Li256ELb0ELb1ELb1ELb0EEENS1_19SingleTileSchedulerILb0ELb1ELb1ELi128EEEEEEEEEvNT_6ParamsE:
        /* <DEDUP_REMOVED lines=25> */
[----:B------:R1:W0:Y:S01]  /*0190*/  @!UP0 SYNCS.EXCH.64 URZ, [UR8+0x32400], UR4 ;  /* 0x03240004083f85b2 */ /* 0x0002220008000100 */
[----:B------:R1:W3:Y:S05]  /*01a0*/  @!UP1 SYNCS.EXCH.64 URZ, [UR8+0x32410], UR4 ;  /* 0x03241004083f95b2 */ /* 0x0002ea0008000100 */
[----:B------:R1:W4:Y:S02]  /*01b0*/  @!UP2 SYNCS.EXCH.64 URZ, [UR8+0x32420], UR6 ;  /* 0x03242006083fa5b2 */ /* 0x0003240008000100 */
        /* <DEDUP_REMOVED lines=15> */
[----:B------:R1:W0:Y:S01]  /*02b0*/  SYNCS.EXCH.64 URZ, [UR8+0x32440], UR6 ;  /* 0x03244006083f75b2 */ /* 0x0002220008000100 */
[----:B------:R1:W0:Y:S01]  /*02c0*/  SYNCS.EXCH.64 URZ, [UR8+0x32438], UR4 ;  /* 0x03243804083f75b2 */ /* 0x0002220008000100 */
[----:B------:R1:W0:Y:S01]  /*02d0*/  SYNCS.EXCH.64 URZ, [UR8+0x32448], UR6 ;  /* 0x03244806083f75b2 */ /* 0x0002220008000100 */
[----:B------:R-:W-:Y:S01]  /*02e0*/  NOP ;  /* 0x0000000000007918 */ /* 0x000fe20000000000 */
.L_x_11254:
        /* <DEDUP_REMOVED lines=22> */
.L_x_11255:
        /* <DEDUP_REMOVED lines=18> */
.L_x_11256:
        /* <DEDUP_REMOVED lines=22> */
.L_x_11257:
        /* <DEDUP_REMOVED lines=23> */
.L_x_11258:
[----:B-1----:R-:W-:Y:S01]  /*0840*/  ULDC UR4, c[0x0][0x20] ;  /* 0x0000080000047ab9 */ /* 0x002fe20000000800 */
[----:B------:R-:W-:Y:S01]  /*0850*/  ULDC UR5, c[0x0][0x24] ;  /* 0x0000090000057ab9 */ /* 0x000fe20000000800 */
[----:B------:R-:W-:Y:S01]  /*0860*/  IADD3 R16, P0, R1, UR4, RZ ;  /* 0x0000000401107c10 */ /* 0x000fe2000ff1e0ff */
[----:B------:R-:W-:Y:S01]  /*0870*/  UISETP.NE.AND UP0, UPT, UR9, URZ, UPT ;  /* 0x0000003f0900728c */ /* 0x000fe2000bf05270 */
[----:B------:R-:W-:Y:S01]  /*0880*/  NOP ;  /* 0x0000000000007918 */ /* 0x000fe20000000000 */
[----:B------:R-:W-:Y:S01]  /*0890*/  UMOV UR60, 0x1 ;  /* 0x00000001003c7882 */ /* 0x000fe20000000000 */
[----:B0-234-:R-:W-:Y:S01]  /*08a0*/  BAR.SYNC.DEFER_BLOCKING 0x0 ;  /* 0x0000000000007b1d */ /* 0x01dfe20000010000 */
[----:B------:R-:W-:Y:S01]  /*08b0*/  IMAD.X R17, RZ, RZ, UR5, P0 ;  /* 0x00000005ff117e24 */ /* 0x000fe200080e06ff */
[----:B------:R-:W-:Y:S01]  /*08c0*/  IADD3 R2, P0, R16, 0x50, RZ ;  /* 0x0000005010027810 */ /* 0x000fe20007f1e0ff */
[----:B------:R-:W-:Y:S01]  /*08d0*/  USEL UR60, UR60, 0x2, !UP0 ;  /* 0x000000023c3c7887 */ /* 0x000fe2000c000000 */
[----:B------:R-:W-:-:S02]  /*08e0*/  PLOP3.LUT P3, PT, PT, PT, UP0, 0x80, 0x0 ;  /* 0x000000000000781c */ /* 0x000fc40003f6f008 */
[C---:B------:R-:W-:Y:S01]  /*08f0*/  IADD3 R41, P1, R16.reuse, 0x204, RZ ;  /* 0x0000020410297810 */ /* 0x040fe20007f3e0ff */
[----:B------:R-:W-:Y:S01]  /*0900*/  ULDC.64 UR36, c[0x0][0x208] ;  /* 0x0000820000247ab9 */ /* 0x000fe20000000a00 */
[----:B------:R0:W-:Y:S01]  /*0910*/  STL [R1+0x454], R2 ;  /* 0x0004540201007387 */ /* 0x0001e20000100800 */
[----:B------:R-:W-:Y:S01]  /*0920*/  IADD3 R39, P2, R16, 0x240, RZ ;  /* 0x0000024010277810 */ /* 0x000fe20007f5e0ff */
[----:B------:R-:W-:Y:S01]  /*0930*/  BSSY B6, `(.L_x_11259) ;  /* 0x000372c000067945 */ /* 0x000fe20003800000 */
[----:B------:R-:W-:-:S03]  /*0940*/  IMAD.X R50, RZ, RZ, R17, P1 ;  /* 0x000000ffff327224 */ /* 0x000fc600008e0611 */
[--C-:B------:R-:W-:Y:S02]  /*0950*/  IMAD.X R48, RZ, RZ, R17.reuse, P2 ;  /* 0x000000ffff307224 */ /* 0x100fe400010e0611 */
[----:B0-----:R-:W-:-:S05]  /*0960*/  IMAD.X R2, RZ, RZ, R17, P0 ;  /* 0x000000ffff027224 */ /* 0x001fca00000e0611 */
[----:B------:R0:W-:Y:S01]  /*0970*/  STL [R1+0x450], R2 ;  /* 0x0004500201007387 */ /* 0x0001e20000100800 */
[----:B------:R-:W-:Y:S05]  /*0980*/  @!P3 BRA `(.L_x_11260) ;  /* 0x000003280034b947 */ /* 0x000fea0003800000 */
.L_x_11261:
[----:B------:R-:W-:-:S08]  /*0990*/  NOP ;  /* 0x0000000000007918 */ /* 0x000fd00000000000 */
[----:B------:R-:W1:Y:S02]  /*09a0*/  USETMAXREG.TRY_ALLOC.CTAPOOL UP0, 0xe8 ;  /* 0x000000e8000079c8 */ /* 0x000e640008000600 */
[----:B-1----:R-:W-:-:S13]  /*09b0*/  PLOP3.LUT P0, PT, PT, PT, UP0, 0x80, 0x0 ;  /* 0x000000000000781c */ /* 0x002fda0003f0f008 */
[----:B------:R-:W-:Y:S05]  /*09c0*/  @!P0 BRA `(.L_x_11261) ;  /* 0xfffffffc00f08947 */ /* 0x000fea000383ffff */
[----:B------:R-:W1:Y:S01]  /*09d0*/  S2UR UR6, SR_CTAID.Y ;  /* 0x00000000000679c3 */ /* 0x000e620000002600 */
[----:B------:R-:W-:Y:S01]  /*09e0*/  ULDC UR59, c[0x0][0xd50] ;  /* 0x00035400003b7ab9 */ /* 0x000fe20000000800 */
[----:B------:R-:W-:Y:S01]  /*09f0*/  ISETP.NE.AND P0, PT, R74, 0x1, PT ;  /* 0x000000014a00780c */ /* 0x000fe20003f05270 */
[----:B------:R-:W-:Y:S01]  /*0a00*/  UISETP.NE.AND UP0, UPT, UR59, 0x1, UPT ;  /* 0x000000013b00788c */ /* 0x000fe2000bf05270 */
[----:B------:R2:W-:Y:S04]  /*0a10*/  STL.64 [R1+0x1f8], RZ ;  /* 0x0001f8ff01007387 */ /* 0x0005e80000100a00 */
[----:B------:R-:W-:Y:S08]  /*0a20*/  BAR.ARV 0x8, 0x180 ;  /* 0x0206000000007b1d */ /* 0x000ff00000002000 */
[----:B------:R-:W3:Y:S01]  /*0a30*/  S2UR UR61, SR_CTAID.Z ;  /* 0x00000000003d79c3 */ /* 0x000ee20000002700 */
[----:B------:R-:W-:Y:S01]  /*0a40*/  @UP0 ULDC UR4, c[0x0][0xd54] ;  /* 0x0003550000040ab9 */ /* 0x000fe20000000800 */
[----:B------:R2:W-:Y:S01]  /*0a50*/  STL [R1+0x200], RZ ;  /* 0x000200ff01007387 */ /* 0x0005e20000100800 */
[----:B------:R-:W-:-:S05]  /*0a60*/  @UP0 ULDC UR7, c[0x0][0xd58] ;  /* 0x0003560000070ab9 */ /* 0x000fca0000000800 */
[----:B------:R-:W-:Y:S06]  /*0a70*/  @!P0 BAR.ARV 0x9, 0x100 ;  /* 0x0244000000008b1d */ /* 0x000fec0000002000 */
[----:B-1----:R-:W-:Y:S01]  /*0a80*/  UIMAD.WIDE.U32 UR4, UR6, UR4, URZ ;  /* 0x00000004060472a5 */ /* 0x002fe2000f8e003f */
[----:B------:R-:W-:Y:S01]  /*0a90*/  IADD3 R24, P1, R16, 0x1f8, RZ ;  /* 0x000001f810187810 */ /* 0x000fe20007f3e0ff */
[----:B------:R2:W-:Y:S01]  /*0aa0*/  STL [R1+0x204], RZ ;  /* 0x000204ff01007387 */ /* 0x0005e20000100800 */
[----:B------:R-:W-:Y:S01]  /*0ab0*/  UMOV UR58, UR6 ;  /* 0x00000006003a7c82 */ /* 0x000fe20008000000 */
[----:B------:R-:W-:-:S02]  /*0ac0*/  @UP0 USHF.R.U32.HI UR58, URZ, UR7, UR5 ;  /* 0x000000073f3a0299 */ /* 0x000fc40008011605 */
[----:B------:R-:W-:Y:S02]  /*0ad0*/  IMAD.X R25, RZ, RZ, R17, P1 ;  /* 0x000000ffff197224 */ /* 0x000fe400008e0611 */
[----:B------:R-:W-:Y:S01]  /*0ae0*/  UIADD3 UR4, -UR58, URZ, URZ ;  /* 0x0000003f3a047290 */ /* 0x000fe2000fffe13f */
[----:B---3--:R-:W-:-:S03]  /*0af0*/  ISETP.LE.AND P0, PT, RZ, UR61, PT ;  /* 0x0000003dff007c0c */ /* 0x008fc6000bf03270 */
[----:B------:R-:W-:-:S10]  /*0b00*/  UIMAD UR59, UR59, UR4, UR6 ;  /* 0x000000043b3b72a4 */ /* 0x000fd4000f8e0206 */
[----:B--2---:R-:W-:Y:S05]  /*0b10*/  @!P0 BRA `(.L_x_11262) ;  /* 0x0000037000348947 */ /* 0x004fea0003800000 */
[----:B------:R-:W1:Y:S01]  /*0b20*/  S2R R11, SR_CgaCtaId ;  /* 0x00000000000b7919 */ /* 0x000e620000008800 */
[----:B------:R-:W-:Y:S01]  /*0b30*/  MOV R18, 0x400 ;  /* 0x0000040000127802 */ /* 0x000fe20000000f00 */
[----:B------:R-:W2:Y:S01]  /*0b40*/  S2UR UR6, SR_CTAID.X ;  /* 0x00000000000679c3 */ /* 0x000ea20000002500 */
[----:B------:R-:W-:Y:S01]  /*0b50*/  IMAD.U32 R0, RZ, RZ, UR60 ;  /* 0x0000003cff007e24 */ /* 0x000fe2000f8e00ff */
[----:B------:R-:W3:Y:S01]  /*0b60*/  S2R R3, SR_SWINHI ;  /* 0x0000000000037919 */ /* 0x000ee20000002f00 */
[----:B------:R-:W-:Y:S01]  /*0b70*/  ULDC.64 UR4, c[0x0][0x418] ;  /* 0x0001060000047ab9 */ /* 0x000fe20000000a00 */
[----:B------:R-:W-:Y:S01]  /*0b80*/  IMAD.MOV.U32 R10, RZ, RZ, 0x100 ;  /* 0x00000100ff0a7424 */ /* 0x000fe200078e00ff */
[----:B------:R-:W-:Y:S01]  /*0b90*/  UISETP.NE.U32.AND UP0, UPT, UR4, URZ, UPT ;  /* 0x0000003f0400728c */ /* 0x000fe2000bf05070 */
[----:B------:R-:W4:Y:S01]  /*0ba0*/  S2R R4, SR_CTAID.X ;  /* 0x0000000000047919 */ /* 0x000f220000002500 */
[----:B------:R-:W-:Y:S01]  /*0bb0*/  IMAD.MOV.U32 R9, RZ, RZ, 0x80 ;  /* 0x00000080ff097424 */ /* 0x000fe200078e00ff */
[----:B------:R-:W5:Y:S01]  /*0bc0*/  LDC R12, c[0x0][0xa80] ;  /* 0x0002a000ff0c7b82 */ /* 0x000f620000000800 */
[----:B------:R-:W-:Y:S01]  /*0bd0*/  IMAD.MOV.U32 R8, RZ, RZ, R0 ;  /* 0x000000ffff087224 */ /* 0x000fe200078e0000 */
[----:B------:R-:W-:Y:S01]  /*0be0*/  USHF.R.S32.HI UR4, URZ, 0x1f, UR61 ;  /* 0x0000001f3f047899 */ /* 0x000fe2000801143d */
[----:B------:R-:W-:Y:S01]  /*0bf0*/  IMAD.U32 R6, RZ, RZ, UR60 ;  /* 0x0000003cff067e24 */ /* 0x000fe2000f8e00ff */
[C---:B------:R-:W-:Y:S01]  /*0c00*/  IADD3 R40, P5, R16.reuse, 0x68, RZ ;  /* 0x0000006810287810 */ /* 0x040fe20007fbe0ff */
[----:B------:R-:W-:Y:S01]  /*0c10*/  IMAD.MOV.U32 R7, RZ, RZ, 0x80 ;  /* 0x00000080ff077424 */ /* 0x000fe200078e00ff */
[----:B------:R-:W-:Y:S01]  /*0c20*/  UISETP.NE.AND.EX UP0, UPT, UR5, URZ, UPT, UP0 ;  /* 0x0000003f0500728c */ /* 0x000fe2000bf05300 */
[----:B------:R-:W-:Y:S01]  /*0c30*/  STL.128 [R1+0x210], RZ ;  /* 0x000210ff01007387 */ /* 0x000fe20000100c00 */
[----:B------:R-:W-:Y:S01]  /*0c40*/  ULDC UR42, c[0x0][0x424] ;  /* 0x00010900002a7ab9 */ /* 0x000fe20000000800 */
[--C-:B------:R-:W-:Y:S01]  /*0c50*/  IMAD.X R65, RZ, RZ, R17.reuse, P5 ;  /* 0x000000ffff417224 */ /* 0x100fe200028e0611 */
[----:B------:R-:W-:Y:S01]  /*0c60*/  USEL UR42, UR42, 0x1, UP0 ;  /* 0x000000012a2a7887 */ /* 0x000fe20008000000 */
[----:B------:R0:W-:Y:S01]  /*0c70*/  STL.64 [R1+0x28], R6 ;  /* 0x0000280601007387 */ /* 0x0001e20000100a00 */
[C---:B------:R-:W-:Y:S01]  /*0c80*/  IADD3 R49, P5, R16.reuse, 0xf8, RZ ;  /* 0x000000f810317810 */ /* 0x040fe20007fbe0ff */
[----:B------:R-:W-:Y:S01]  /*0c90*/  ULDC UR10, c[0x0][0x2f0] ;  /* 0x0000bc00000a7ab9 */ /* 0x000fe20000000800 */
[C---:B------:R-:W-:Y:S01]  /*0ca0*/  IADD3 R34, P3, R16.reuse, 0x58, RZ ;  /* 0x0000005810227810 */ /* 0x040fe20007f7e0ff */
[----:B------:R-:W-:Y:S01]  /*0cb0*/  STL.128 [R1+0x220], RZ ;  /* 0x000220ff01007387 */ /* 0x000fe20000100c00 */
[----:B--2---:R-:W-:Y:S01]  /*0cc0*/  USHF.L.U32 UR6, UR6, 0x7, URZ ;  /* 0x0000000706067899 */ /* 0x004fe2000800063f */
[----:B------:R-:W-:Y:S01]  /*0cd0*/  IADD3 R42, P4, R16, 0x60, RZ ;  /* 0x00000060102a7810 */ /* 0x000fe20007f9e0ff */
[--C-:B------:R-:W-:Y:S01]  /*0ce0*/  IMAD.X R60, RZ, RZ, R17.reuse, P5 ;  /* 0x000000ffff3c7224 */ /* 0x100fe200028e0611 */
[----:B------:R-:W-:Y:S01]  /*0cf0*/  STL.128 [R1+0x240], RZ ;  /* 0x000240ff01007387 */ /* 0x000fe20000100c00 */
[----:B------:R-:W-:Y:S01]  /*0d00*/  UIMAD UR42, UR42, UR10, URZ ;  /* 0x0000000a2a2a72a4 */ /* 0x000fe2000f8e023f */
[--C-:B------:R-:W-:Y:S01]  /*0d10*/  IMAD.X R35, RZ, RZ, R17.reuse, P3 ;  /* 0x000000ffff237224 */ /* 0x100fe200018e0611 */
[----:B-1----:R-:W-:Y:S01]  /*0d20*/  LEA R18, R11, R18, 0x18 ;  /* 0x000000120b127211 */ /* 0x002fe200078ec0ff */
[----:B------:R-:W-:Y:S01]  /*0d30*/  STL.64 [R1+0x30], R10 ;  /* 0x0000300a01007387 */ /* 0x000fe20000100a00 */
[----:B------:R-:W-:Y:S01]  /*0d40*/  ULDC UR43, c[0x0][0x288] ;  /* 0x0000a200002b7ab9 */ /* 0x000fe20000000800 */
[----:B------:R-:W-:Y:S01]  /*0d50*/  IMAD.X R67, RZ, RZ, R17, P4 ;  /* 0x000000ffff437224 */ /* 0x000fe200020e0611 */
[----:B------:R-:W-:-:S02]  /*0d60*/  MOV R30, R18 ;  /* 0x00000012001e7202 */ /* 0x000fc40000000f00 */
[----:B---3--:R-:W-:Y:S01]  /*0d70*/  MOV R31, R3 ;  /* 0x00000003001f7202 */ /* 0x008fe20000000f00 */
[----:B------:R-:W-:Y:S01]  /*0d80*/  STL.128 [R1], R8 ;  /* 0x0000000801007387 */ /* 0x000fe20000100c00 */
[----:B------:R-:W-:Y:S01]  /*0d90*/  UIADD3 UR7, UR6, 0x7f, URZ ;  /* 0x0000007f06077890 */ /* 0x000fe2000fffe03f */
[----:B------:R-:W-:Y:S01]  /*0da0*/  IADD3 R38, P6, R16, 0x70, RZ ;  /* 0x0000007010267810 */ /* 0x000fe20007fde0ff */
[----:B------:R-:W-:Y:S01]  /*0db0*/  UIADD3 UR38, UR42, 0x1, -UR43 ;  /* 0x000000012a267890 */ /* 0x000fe2000fffe82b */
[C---:B------:R-:W-:Y:S01]  /*0dc0*/  IADD3 R0, P2, R30.reuse, 0x32460, RZ ;  /* 0x000324601e007810 */ /* 0x040fe20007f5e0ff */
[----:B----4-:R1:W-:Y:S01]  /*0dd0*/  STL [R1+0x50], R4 ;  /* 0x0000500401007387 */ /* 0x0103e20000100800 */
[C---:B0-----:R-:W-:Y:S01]  /*0de0*/  IADD3 R2, P1, R30.reuse, 0x32450, RZ ;  /* 0x000324501e027810 */ /* 0x041fe20007f3e0ff */
[----:B------:R-:W-:Y:S01]  /*0df0*/  IMAD.X R63, RZ, RZ, R17, P6 ;  /* 0x000000ffff3f7224 */ /* 0x000fe200030e0611 */
[----:B------:R-:W-:Y:S01]  /*0e00*/  IADD3 R6, P0, R30, 0x32430, RZ ;  /* 0x000324301e067810 */ /* 0x000fe20007f1e0ff */
[--C-:B------:R-:W-:Y:S01]  /*0e10*/  IMAD.X R3, RZ, RZ, R31.reuse, P2 ;  /* 0x000000ffff037224 */ /* 0x100fe200010e061f */
[----:B-----5:R0:W-:Y:S01]  /*0e20*/  STL [R1+0x230], R12 ;  /* 0x0002300c01007387 */ /* 0x0201e20000100800 */
[--C-:B------:R-:W-:Y:S01]  /*0e30*/  IMAD.X R5, RZ, RZ, R31.reuse, P1 ;  /* 0x000000ffff057224 */ /* 0x100fe200008e061f */
[----:B------:R-:W-:Y:S01]  /*0e40*/  IADD3 R44, P2, R16, 0x28, RZ ;  /* 0x00000028102c7810 */ /* 0x000fe20007f5e0ff */
[----:B------:R-:W-:Y:S01]  /*0e50*/  IMAD.X R7, RZ, RZ, R31, P0 ;  /* 0x000000ffff077224 */ /* 0x000fe200000e061f */
[----:B------:R0:W-:Y:S01]  /*0e60*/  STL.128 [R1+0x250], RZ ;  /* 0x000250ff01007387 */ /* 0x0001e20000100c00 */
[----:B-1----:R-:W-:Y:S01]  /*0e70*/  IADD3 R4, P1, R30, 0x32440, RZ ;  /* 0x000324401e047810 */ /* 0x002fe20007f3e0ff */
[----:B------:R-:W-:Y:S01]  /*0e80*/  IMAD.MOV.U32 R10, RZ, RZ, R0 ;  /* 0x000000ffff0a7224 */ /* 0x000fe200078e0000 */
[C---:B------:R-:W-:Y:S01]  /*0e90*/  IADD3 R26, P0, R16.reuse, 0x78, RZ ;  /* 0x00000078101a7810 */ /* 0x040fe20007f1e0ff */
        /* <DEDUP_REMOVED lines=8> */
[----:B------:R-:W-:Y:S01]  /*0f20*/  IMAD.X R5, RZ, RZ, R31, P1 ;  /* 0x000000ffff057224 */ /* 0x000fe200008e061f */
[----:B------:R-:W-:Y:S01]  /*0f30*/  UISETP.GE.AND UP0, UPT, UR5, 0x1, UPT ;  /* 0x000000010500788c */ /* 0x000fe2000bf06270 */
[----:B------:R0:W-:Y:S01]  /*0f40*/  STL.128 [R1+0x260], RZ ;  /* 0x000260ff01007387 */ /* 0x0001e20000100c00 */
[C---:B------:R-:W-:Y:S01]  /*0f50*/  IADD3 R226, P1, R16.reuse, 0x210, RZ ;  /* 0x0000021010e27810 */ /* 0x040fe20007f3e0ff */
[--C-:B------:R-:W-:Y:S01]  /*0f60*/  IMAD.X R69, RZ, RZ, R17.reuse, P2 ;  /* 0x000000ffff457224 */ /* 0x100fe200010e0611 */
[C---:B------:R-:W-:Y:S01]  /*0f70*/  IADD3 R32, P2, R16.reuse, 0x88, RZ ;  /* 0x0000008810207810 */ /* 0x040fe20007f5e0ff */
[----:B------:R0:W-:Y:S01]  /*0f80*/  STL.128 [R1+0x40], R8 ;  /* 0x0000400801007387 */ /* 0x0001e20000100c00 */
[----:B------:R-:W-:Y:S01]  /*0f90*/  @UP1 UIADD3 UR8, UR6, 0x7f, URZ ;  /* 0x0000007f06081890 */ /* 0x000fe2000fffe03f */
[----:B------:R-:W-:Y:S01]  /*0fa0*/  PLOP3.LUT P5, PT, PT, PT, UP0, 0x40, 0x0 ;  /* 0x000000000000781c */ /* 0x000fe20003fae808 */
[----:B------:R-:W-:Y:S01]  /*0fb0*/  @UP1 ULDC UR9, c[0x0][0x44c] ;  /* 0x0001130000091ab9 */ /* 0x000fe20000000800 */
[----:B------:R0:W-:Y:S01]  /*0fc0*/  STL.64 [R1+0x20], R4 ;  /* 0x0000200401007387 */ /* 0x0001e20000100a00 */
[----:B------:R-:W-:Y:S01]  /*0fd0*/  UIMAD.WIDE.U32 UR8, UR8, UR9, URZ ;  /* 0x00000009080872a5 */ /* 0x000fe2000f8e003f */
[--C-:B------:R-:W-:Y:S01]  /*0fe0*/  IMAD.X R181, RZ, RZ, R17.reuse, P1 ;  /* 0x000000ffffb57224 */ /* 0x100fe200008e0611 */
[----:B------:R-:W-:Y:S01]  /*0ff0*/  @UP1 ULDC UR11, c[0x0][0x450] ;  /* 0x00011400000b1ab9 */ /* 0x000fe20000000800 */
[----:B------:R0:W-:Y:S01]  /*1000*/  STL.128 [R1+0x270], RZ ;  /* 0x000270ff01007387 */ /* 0x0001e20000100c00 */
[C---:B------:R-:W-:Y:S01]  /*1010*/  IADD3 R59, P1, R16.reuse, 0x80, RZ ;  /* 0x00000080103b7810 */ /* 0x040fe20007f3e0ff */
[----:B------:R-:W-:Y:S01]  /*1020*/  @UP1 USHF.R.U32.HI UR7, URZ, UR11, UR9 ;  /* 0x0000000b3f071299 */ /* 0x000fe20008011609 */
[C---:B------:R-:W-:Y:S01]  /*1030*/  IADD3 R57, P3, R16.reuse, 0x90, RZ ;  /* 0x0000009010397810 */ /* 0x040fe20007f7e0ff */
[----:B------:R0:W-:Y:S01]  /*1040*/  STL.128 [R1+0x280], RZ ;  /* 0x000280ff01007387 */ /* 0x0001e20000100c00 */
[C---:B------:R-:W-:Y:S01]  /*1050*/  IADD3 R51, P4, R16.reuse, 0xf0, RZ ;  /* 0x000000f010337810 */ /* 0x040fe20007f9e0ff */
[----:B------:R-:W-:Y:S01]  /*1060*/  UIADD3 UR8, UR38, UR7, URZ ;  /* 0x0000000726087290 */ /* 0x000fe2000fffe03f */
[--C-:B------:R-:W-:Y:S01]  /*1070*/  IMAD.X R61, RZ, RZ, R17.reuse, P0 ;  /* 0x000000ffff3d7224 */ /* 0x100fe200000e0611 */
[----:B------:R0:W-:Y:S01]  /*1080*/  STL.128 [R1+0x290], RZ ;  /* 0x000290ff01007387 */ /* 0x0001e20000100c00 */
[--C-:B------:R-:W-:Y:S01]  /*1090*/  IMAD.X R66, RZ, RZ, R17.reuse, P1 ;  /* 0x000000ffff427224 */ /* 0x100fe200008e0611 */
[C---:B------:R-:W-:Y:S01]  /*10a0*/  IADD3 R36, P6, R16.reuse, 0x100, RZ ;  /* 0x0000010010247810 */ /* 0x040fe20007fde0ff */
[--C-:B------:R-:W-:Y:S01]  /*10b0*/  IMAD.X R33, RZ, RZ, R17.reuse, P2 ;  /* 0x000000ffff217224 */ /* 0x100fe200010e0611 */
[----:B------:R0:W-:Y:S01]  /*10c0*/  STL.128 [R1+0x2a0], RZ ;  /* 0x0002a0ff01007387 */ /* 0x0001e20000100c00 */
[--C-:B------:R-:W-:Y:S01]  /*10d0*/  IMAD.X R64, RZ, RZ, R17.reuse, P3 ;  /* 0x000000ffff407224 */ /* 0x100fe200018e0611 */
[C---:B------:R-:W-:Y:S01]  /*10e0*/  IADD3 R47, P0, R16.reuse, 0x108, RZ ;  /* 0x00000108102f7810 */ /* 0x040fe20007f1e0ff */
[----:B------:R-:W-:Y:S01]  /*10f0*/  IMAD.X R62, RZ, RZ, R17, P4 ;  /* 0x000000ffff3e7224 */ /* 0x000fe200020e0611 */
[----:B------:R0:W-:Y:S01]  /*1100*/  STL.128 [R1+0x2b0], RZ ;  /* 0x0002b0ff01007387 */ /* 0x0001e20000100c00 */
[C---:B------:R-:W-:Y:S01]  /*1110*/  IADD3 R45, P1, R16.reuse, 0x118, RZ ;  /* 0x00000118102d7810 */ /* 0x040fe20007f3e0ff */
[----:B------:R-:W-:Y:S01]  /*1120*/  UP2UR UR39, UPR, URZ, 0x2 ;  /* 0x000000023f277883 */ /* 0x000fe20008000000 */
[C---:B------:R-:W-:Y:S01]  /*1130*/  IADD3 R23, P2, R16.reuse, 0x11c, RZ ;  /* 0x0000011c10177810 */ /* 0x040fe20007f5e0ff */
[----:B------:R0:W-:Y:S01]  /*1140*/  STL.128 [R1+0x2c0], RZ ;  /* 0x0002c0ff01007387 */ /* 0x0001e20000100c00 */
[C---:B------:R-:W-:Y:S01]  /*1150*/  IADD3 R28, P3, R16.reuse, 0x14c, RZ ;  /* 0x0000014c101c7810 */ /* 0x040fe20007f7e0ff */
[----:B------:R-:W-:Y:S01]  /*1160*/  UP2UR UR41, UPR, URZ, 0x1 ;  /* 0x000000013f297883 */ /* 0x000fe20008000000 */
[C---:B------:R-:W-:Y:S01]  /*1170*/  IADD3 R224, P4, R16.reuse, 0x150, RZ ;  /* 0x0000015010e07810 */ /* 0x040fe20007f9e0ff */
[----:B------:R0:W-:Y:S01]  /*1180*/  STL.128 [R1+0x2d0], RZ ;  /* 0x0002d0ff01007387 */ /* 0x0001e20000100c00 */
[----:B------:R-:W-:Y:S01]  /*1190*/  UIADD3 UR4, UR8, UR4, URZ ;  /* 0x0000000408047290 */ /* 0x000fe2000fffe03f */
[----:B------:R-:W-:-:S02]  /*11a0*/  VIADD R157, R16, 0x158 ;  /* 0x00000158109d7836 */ /* 0x000fc40000000000 */
[----:B------:R0:W-:Y:S01]  /*11b0*/  STL.128 [R1+0x2e0], RZ ;  /* 0x0002e0ff01007387 */ /* 0x0001e20000100c00 */
[----:B------:R-:W-:Y:S02]  /*11c0*/  VIADD R19, R27, 0xffffff80 ;  /* 0xffffff801b137836 */ /* 0x000fe40000000000 */
[--C-:B------:R-:W-:Y:S01]  /*11d0*/  IMAD.X R37, RZ, RZ, R17.reuse, P6 ;  /* 0x000000ffff257224 */ /* 0x100fe200030e0611 */
[----:B------:R0:W-:Y:S01]  /*11e0*/  STL.128 [R1+0x2f0], RZ ;  /* 0x0002f0ff01007387 */ /* 0x0001e20000100c00 */
[--C-:B------:R-:W-:Y:S02]  /*11f0*/  IMAD.X R58, RZ, RZ, R17.reuse, P0 ;  /* 0x000000ffff3a7224 */ /* 0x100fe400000e0611 */
[--C-:B------:R-:W-:Y:S01]  /*1200*/  IMAD.X R56, RZ, RZ, R17.reuse, P1 ;  /* 0x000000ffff387224 */ /* 0x100fe200008e0611 */
        /* <DEDUP_REMOVED lines=36> */
.L_x_11264:
[----:B------:R-:W-:-:S11]  /*1450*/  UISETP.NE.AND UP0, UPT, UR5, 0x1, UPT ;  /* 0x000000010500788c */ /* 0x000fd6000bf05270 */
[----:B------:R-:W-:Y:S02]  /*1460*/  @UP0 ULDC.64 UR10, c[0x0][0xae0] ;  /* 0x0002b800000a0ab9 */ /* 0x000fe40000000a00 */
[----:B------:R-:W-:-:S04]  /*1470*/  UIMAD.WIDE.U32 UR8, UR7, UR10, URZ ;  /* 0x0000000a070872a5 */ /* 0x000fc8000f8e003f */
[----:B------:R-:W-:-:S12]  /*1480*/  @UP0 USHF.R.U32.HI UR7, URZ, UR11, UR9 ;  /* 0x0000000b3f070299 */ /* 0x000fd80008011609 */
.L_x_11265:
[----:B------:R-:W-:-:S04]  /*1490*/  UIMAD UR7, UR7, UR5, UR5 ;  /* 0x00000005070772a4 */ /* 0x000fc8000f8e0205 */
[----:B------:R-:W-:-:S04]  /*14a0*/  UISETP.LT.AND UP0, UPT, UR4, UR7, UPT ;  /* 0x000000070400728c */ /* 0x000fc8000bf01270 */
[----:B------:R-:W-:-:S12]  /*14b0*/  USEL UR4, UR4, UR7, UP0 ;  /* 0x0000000704047287 */ /* 0x000fd80008000000 */
.L_x_11263:
        /* <DEDUP_REMOVED lines=33> */
.L_x_11267:
[----:B------:R-:W-:-:S11]  /*16d0*/  UISETP.NE.AND UP0, UPT, UR5, 0x1, UPT ;  /* 0x000000010500788c */ /* 0x000fd6000bf05270 */
[----:B------:R-:W-:Y:S02]  /*16e0*/  @UP0 ULDC.64 UR10, c[0x0][0xae0] ;  /* 0x0002b800000a0ab9 */ /* 0x000fe40000000a00 */
[----:B------:R-:W-:-:S04]  /*16f0*/  UIMAD.WIDE.U32 UR6, UR4, UR10, URZ ;  /* 0x0000000a040672a5 */ /* 0x000fc8000f8e003f */
[----:B------:R-:W-:-:S12]  /*1700*/  @UP0 USHF.R.U32.HI UR4, URZ, UR11, UR7 ;  /* 0x0000000b3f040299 */ /* 0x000fd80008011607 */
.L_x_11268:
[----:B------:R-:W-:-:S04]  /*1710*/  UIMAD UR4, UR4, UR5, URZ ;  /* 0x00000005040472a4 */ /* 0x000fc8000f8e023f */
[----:B------:R-:W-:-:S04]  /*1720*/  UISETP.LT.AND UP0, UPT, UR8, UR4, UPT ;  /* 0x000000040800728c */ /* 0x000fc8000bf01270 */
[----:B------:R-:W-:-:S12]  /*1730*/  USEL UR8, UR8, UR4, !UP0 ;  /* 0x0000000408087287 */ /* 0x000fd8000c000000 */
.L_x_11266:
        /* <DEDUP_REMOVED lines=17> */
[----:B0-----:R-:W-:Y:S02]  /*1850*/  IABS R5, R3 ;  /* 0x0000000300057213 */ /* 0x001fe40000000000 */
        /* <DEDUP_REMOVED lines=29> */
.L_x_11269:
[----:B------:R-:W-:Y:S01]  /*1a30*/  UIMAD UR40, UR40, UR4, UR10 ;  /* 0x00000004282872a4 */ /* 0x000fe2000f8e020a */
[----:B------:R-:W-:Y:S01]  /*1a40*/  IMAD.U32 R0, RZ, RZ, UR9 ;  /* 0x00000009ff007e24 */ /* 0x000fe2000f8e00ff */
[----:B------:R-:W-:Y:S01]  /*1a50*/  PLOP3.LUT P0, PT, PT, PT, PT, 0x80, 0x0 ;  /* 0x000000000000781c */ /* 0x000fe20003f0f070 */
[----:B------:R-:W-:-:S05]  /*1a60*/  IMAD.U32 R3, RZ, RZ, UR4 ;  /* 0x00000004ff037e24 */ /* 0x000fca000f8e00ff */
[----:B------:R-:W-:-:S04]  /*1a70*/  VIADDMNMX R0, R3, UR40, R0, PT ;  /* 0x0000002803007c46 */ /* 0x000fc8000b800100 */
[----:B------:R-:W-:-:S13]  /*1a80*/  R2UR UR44, R0 ;  /* 0x00000000002c72ca */ /* 0x000fda00000e0000 */
[----:B------:R-:W-:-:S06]  /*1a90*/  UISETP.GT.AND UP0, UPT, UR44, UR40, UPT ;  /* 0x000000282c00728c */ /* 0x000fcc000bf04270 */
[----:B------:R-:W-:-:S13]  /*1aa0*/  PLOP3.LUT P1, PT, PT, PT, UP0, 0x80, 0x0 ;  /* 0x000000000000781c */ /* 0x000fda0003f2f008 */
[----:B------:R-:W-:Y:S05]  /*1ab0*/  @!P1 BRA `(.L_x_11270) ;  /* 0x000002ec00d09947 */ /* 0x000fea0003800000 */
[----:B------:R-:W-:Y:S01]  /*1ac0*/  SHF.R.S32.HI R0, RZ, 0x1f, R19 ;  /* 0x0000001fff007819 */ /* 0x000fe20000011413 */
[----:B0-----:R-:W-:Y:S01]  /*1ad0*/  VIADD R7, R18, 0x18400 ;  /* 0x0001840012077836 */ /* 0x001fe20000000000 */
        /* <DEDUP_REMOVED lines=11> */
[----:B------:R-:W-:Y:S01]  /*1b90*/  IMAD.MOV.U32 R11, RZ, RZ, RZ ;  /* 0x000000ffff0b7224 */ /* 0x000fe200078e00ff */
[----:B------:R-:W0:Y:S01]  /*1ba0*/  SHFL.IDX PT, R0, R52, RZ, 0x1f ;  /* 0x00001fff34007589 */ /* 0x000e2200000e0000 */
[----:B------:R-:W-:-:S02]  /*1bb0*/  IMAD.MOV.U32 R9, RZ, RZ, 0x40000040 ;  /* 0x40000040ff097424 */ /* 0x000fc400078e00ff */
[----:B------:R-:W-:Y:S01]  /*1bc0*/  IMAD.MOV.U32 R5, RZ, RZ, 0x40000040 ;  /* 0x40000040ff057424 */ /* 0x000fe200078e00ff */
[----:B------:R-:W-:Y:S04]  /*1bd0*/  STL.128 [R1+0x60], R12 ;  /* 0x0000600c01007387 */ /* 0x000fe80000100c00 */
[----:B------:R1:W-:Y:S04]  /*1be0*/  STL.64 [R1+0x70], R10 ;  /* 0x0000700a01007387 */ /* 0x0003e80000100a00 */
[----:B------:R2:W-:Y:S04]  /*1bf0*/  STL.128 [R1+0xb0], RZ ;  /* 0x0000b0ff01007387 */ /* 0x0005e80000100c00 */
[----:B------:R2:W-:Y:S01]  /*1c00*/  STL.128 [R1+0xc0], RZ ;  /* 0x0000c0ff01007387 */ /* 0x0005e20000100c00 */
[----:B-1----:R-:W-:-:S03]  /*1c10*/  IMAD.MOV.U32 R11, RZ, RZ, 0x40000040 ;  /* 0x40000040ff0b7424 */ /* 0x002fc600078e00ff */
[----:B------:R2:W-:Y:S01]  /*1c20*/  STL.128 [R1+0xd0], RZ ;  /* 0x0000d0ff01007387 */ /* 0x0005e20000100c00 */
[----:B------:R-:W-:Y:S01]  /*1c30*/  IMAD.MOV.U32 R15, RZ, RZ, 0x40000040 ;  /* 0x40000040ff0f7424 */ /* 0x000fe200078e00ff */
[----:B0-----:R-:W-:Y:S01]  /*1c40*/  LEA.HI R2, R0, R0, RZ, 0x1 ;  /* 0x0000000000027211 */ /* 0x001fe200078f08ff */
[----:B------:R-:W-:Y:S01]  /*1c50*/  IMAD.MOV.U32 R13, RZ, RZ, 0x40000040 ;  /* 0x40000040ff0d7424 */ /* 0x000fe200078e00ff */
[----:B------:R2:W-:Y:S02]  /*1c60*/  STL.128 [R1+0xe0], RZ ;  /* 0x0000e0ff01007387 */ /* 0x0005e40000100c00 */
[----:B------:R-:W-:Y:S01]  /*1c70*/  LOP3.LUT R3, R2, 0x7fffe, RZ, 0xc0, !PT ;  /* 0x0007fffe02037812 */ /* 0x000fe200078ec0ff */
[----:B------:R-:W-:-:S04]  /*1c80*/  VIADD R2, R18, 0x1c400 ;  /* 0x0001c40012027836 */ /* 0x000fc80000000000 */
[----:B------:R-:W-:Y:S01]  /*1c90*/  IMAD.IADD R0, R0, 0x1, -R3 ;  /* 0x0000000100007824 */ /* 0x000fe200078e0a03 */
[----:B------:R-:W-:Y:S01]  /*1ca0*/  SHF.R.U32.HI R2, RZ, 0x4, R2 ;  /* 0x00000004ff027819 */ /* 0x000fe20000011602 */
[----:B------:R-:W-:Y:S02]  /*1cb0*/  VIADD R3, R18, 0x400 ;  /* 0x0000040012037836 */ /* 0x000fe40000000000 */
[----:B------:R-:W-:Y:S01]  /*1cc0*/  IMAD R0, R0, 0x2000, R7 ;  /* 0x0000200000007824 */ /* 0x000fe200078e0207 */
[----:B------:R-:W-:Y:S02]  /*1cd0*/  LOP3.LUT R2, R2, 0x3fff, RZ, 0xc0, !PT ;  /* 0x00003fff02027812 */ /* 0x000fe400078ec0ff */
[----:B------:R-:W-:Y:S01]  /*1ce0*/  SHF.R.U32.HI R3, RZ, 0x4, R3 ;  /* 0x00000004ff037819 */ /* 0x000fe20000011603 */
[----:B------:R-:W-:Y:S01]  /*1cf0*/  VIADD R4, R0, 0xa000 ;  /* 0x0000a00000047836 */ /* 0x000fe20000000000 */
[----:B------:R-:W-:Y:S02]  /*1d00*/  SHF.R.U32.HI R0, RZ, 0x4, R0 ;  /* 0x00000004ff007819 */ /* 0x000fe40000011600 */
[----:B------:R-:W-:-:S02]  /*1d10*/  LOP3.LUT R3, R3, 0x3fff, RZ, 0xc0, !PT ;  /* 0x00003fff03037812 */ /* 0x000fc400078ec0ff */
[----:B------:R-:W-:Y:S02]  /*1d20*/  SHF.R.U32.HI R4, RZ, 0x4, R4 ;  /* 0x00000004ff047819 */ /* 0x000fe40000011604 */
[----:B------:R-:W-:Y:S02]  /*1d30*/  LOP3.LUT R8, R2, 0x10000, RZ, 0xfc, !PT ;  /* 0x0001000002087812 */ /* 0x000fe400078efcff */
[C---:B------:R-:W-:Y:S02]  /*1d40*/  LOP3.LUT R6, R3.reuse, 0x3000000, RZ, 0xfc, !PT ;  /* 0x0300000003067812 */ /* 0x040fe400078efcff */
[----:B------:R-:W-:Y:S02]  /*1d50*/  LOP3.LUT R2, R3, 0x10000, RZ, 0xfc, !PT ;  /* 0x0001000003027812 */ /* 0x000fe400078efcff */
[----:B------:R-:W-:Y:S01]  /*1d60*/  LOP3.LUT R0, R0, 0x3fff, RZ, 0xc0, !PT ;  /* 0x00003fff00007812 */ /* 0x000fe200078ec0ff */
[----:B------:R-:W-:Y:S01]  /*1d70*/  IMAD.MOV.U32 R10, RZ, RZ, R6 ;  /* 0x000000ffff0a7224 */ /* 0x000fe200078e0006 */
[----:B------:R-:W-:Y:S01]  /*1d80*/  LOP3.LUT R3, R4, 0x3fff, RZ, 0xc0, !PT ;  /* 0x00003fff04037812 */ /* 0x000fe200078ec0ff */
[----:B------:R-:W-:Y:S01]  /*1d90*/  IMAD.MOV.U32 R14, RZ, RZ, R2 ;  /* 0x000000ffff0e7224 */ /* 0x000fe200078e0002 */
[----:B------:R-:W-:-:S02]  /*1da0*/  LOP3.LUT R4, R0, 0x10000, RZ, 0xfc, !PT ;  /* 0x0001000000047812 */ /* 0x000fc400078efcff */
[----:B------:R-:W-:Y:S01]  /*1db0*/  LOP3.LUT R12, R3, 0x10000, RZ, 0xfc, !PT ;  /* 0x00010000030c7812 */ /* 0x000fe200078efcff */
[----:B------:R2:W-:Y:S04]  /*1dc0*/  STL.128 [R1+0x80], R8 ;  /* 0x0000800801007387 */ /* 0x0005e80000100c00 */
[----:B------:R2:W-:Y:S04]  /*1dd0*/  STL.64 [R1+0x78], R4 ;  /* 0x0000780401007387 */ /* 0x0005e80000100a00 */
[----:B------:R2:W-:Y:S01]  /*1de0*/  STL.128 [R1+0xf0], R12 ;  /* 0x0000f00c01007387 */ /* 0x0005e20000100c00 */
[----:B------:R-:W-:Y:S05]  /*1df0*/  @!P0 BRA `(.L_x_11271) ;  /* 0x0000000000408947 */ /* 0x000fea0003800000 */
[----:B------:R-:W-:Y:S01]  /*1e00*/  MOV R0, 0x0 ;  /* 0x0000000000007802 */ /* 0x000fe20000000f00 */
[----:B------:R-:W-:Y:S01]  /*1e10*/  ULDC.64 UR4, c[0x4][0xf0] ;  /* 0x01003c0000047ab9 */ /* 0x000fe20000000a00 */
[----:B------:R-:W-:Y:S01]  /*1e20*/  ULDC.64 UR6, c[0x4][0x38] ;  /* 0x01000e0000067ab9 */ /* 0x000fe20000000a00 */
[----:B--2---:R-:W-:Y:S01]  /*1e30*/  IMAD.U32 R4, RZ, RZ, UR4 ;  /* 0x00000004ff047e24 */ /* 0x004fe2000f8e00ff */
        /* <DEDUP_REMOVED lines=12> */
.L_x_11271:
[----:B--2---:R-:W2:Y:S01]  /*1f00*/  LDL R15, [R1+0x204] ;  /* 0x00020400010f7983 */ /* 0x004ea20000100800 */
[----:B------:R-:W-:Y:S01]  /*1f10*/  LOP3.LUT R0, R43, 0xffffff80, RZ, 0xc0, !PT ;  /* 0xffffff802b007812 */ /* 0x000fe200078ec0ff */
[----:B------:R-:W0:Y:S01]  /*1f20*/  LDC.64 R20, c[0x0][0xad0] ;  /* 0x0002b400ff147b82 */ /* 0x000e220000000a00 */
[----:B------:R-:W-:Y:S01]  /*1f30*/  VIADD R46, R27, 0xffffff80 ;  /* 0xffffff801b2e7836 */ /* 0x000fe20000000000 */
[----:B------:R1:W-:Y:S01]  /*1f40*/  STL.64 [R1+0x108], R36 ;  /* 0x0001082401007387 */ /* 0x0003e20000100a00 */
[----:B------:R-:W-:Y:S01]  /*1f50*/  BSSY B0, `(.L_x_11272) ;  /* 0x000002e000007945 */ /* 0x000fe20003800000 */
[----:B------:R-:W-:Y:S02]  /*1f60*/  IMAD.IADD R0, R19, 0x1, -R0 ;  /* 0x0000000113007824 */ /* 0x000fe400078e0a00 */
[----:B------:R1:W-:Y:S02]  /*1f70*/  STL.64 [R1+0x110], R34 ;  /* 0x0001102201007387 */ /* 0x0003e40000100a00 */
[----:B------:R-:W3:Y:S01]  /*1f80*/  LDC R12, c[0x0][0x288] ;  /* 0x0000a200ff0c7b82 */ /* 0x000ee20000000800 */
[----:B------:R-:W-:Y:S01]  /*1f90*/  SHF.R.S32.HI R5, RZ, 0x1f, R0 ;  /* 0x0000001fff057819 */ /* 0x000fe20000011400 */
[----:B------:R1:W-:Y:S03]  /*1fa0*/  STL.64 [R1+0x150], R28 ;  /* 0x0001501c01007387 */ /* 0x0003e60000100a00 */
[CC--:B------:R-:W-:Y:S01]  /*1fb0*/  LEA.HI R7, R5.reuse, R0.reuse, RZ, 0x2 ;  /* 0x0000000005077211 */ /* 0x0c0fe200078f10ff */
[----:B------:R1:W-:Y:S01]  /*1fc0*/  STL [R1+0x11c], R46 ;  /* 0x00011c2e01007387 */ /* 0x0003e20000100800 */
[----:B------:R-:W-:Y:S01]  /*1fd0*/  LEA.HI R10, R5, R0, RZ, 0x5 ;  /* 0x00000000050a7211 */ /* 0x000fe200078f28ff */
[----:B------:R-:W4:Y:S01]  /*1fe0*/  LDC R6, c[0x0][0x450] ;  /* 0x00011400ff067b82 */ /* 0x000f220000000800 */
[--C-:B------:R-:W-:Y:S01]  /*1ff0*/  SHF.R.S32.HI R4, RZ, 0x2, R7.reuse ;  /* 0x00000002ff047819 */ /* 0x100fe20000011407 */
[----:B------:R1:W-:Y:S01]  /*2000*/  STL.U8 [R1+0x118], RZ ;  /* 0x000118ff01007387 */ /* 0x0003e20000100000 */
[----:B------:R-:W-:-:S02]  /*2010*/  SHF.R.S32.HI R3, RZ, 0x1f, R7 ;  /* 0x0000001fff037819 */ /* 0x000fc40000011407 */
[----:B------:R-:W-:Y:S02]  /*2020*/  SHF.R.S32.HI R10, RZ, 0x5, R10 ;  /* 0x00000005ff0a7819 */ /* 0x000fe4000001140a */
[----:B------:R-:W-:Y:S02]  /*2030*/  LEA.HI R3, R3, R4, RZ, 0x3 ;  /* 0x0000000403037211 */ /* 0x000fe400078f18ff */
[----:B------:R-:W-:Y:S02]  /*2040*/  LOP3.LUT R7, R7, 0x7ffffffc, RZ, 0xc0, !PT ;  /* 0x7ffffffc07077812 */ /* 0x000fe400078ec0ff */
[----:B------:R-:W-:Y:S02]  /*2050*/  LOP3.LUT R9, R3, 0xfffffff8, RZ, 0xc0, !PT ;  /* 0xfffffff803097812 */ /* 0x000fe400078ec0ff */
[----:B------:R-:W5:Y:S01]  /*2060*/  LDC.64 R2, c[0x0][0xad8] ;  /* 0x0002b600ff027b82 */ /* 0x000f620000000a00 */
[----:B------:R-:W-:Y:S02]  /*2070*/  IMAD.IADD R0, R0, 0x1, -R7 ;  /* 0x0000000100007824 */ /* 0x000fe400078e0a07 */
[----:B------:R-:W-:Y:S01]  /*2080*/  IMAD.IADD R11, R4, 0x1, -R9 ;  /* 0x00000001040b7824 */ /* 0x000fe200078e0a09 */
[----:B------:R-:W-:Y:S01]  /*2090*/  LEA.HI R4, R52, R52, RZ, 0x1 ;  /* 0x0000003434047211 */ /* 0x000fe200078f08ff */
[----:B0-----:R-:W-:-:S02]  /*20a0*/  IMAD.MOV.U32 R7, RZ, RZ, R20 ;  /* 0x000000ffff077224 */ /* 0x001fc400078e0014 */
[----:B------:R-:W-:Y:S01]  /*20b0*/  IMAD R10, R10, 0x10, R11 ;  /* 0x000000100a0a7824 */ /* 0x000fe200078e020b */
[----:B------:R-:W0:Y:S01]  /*20c0*/  LDC.64 R8, c[0x0][0xae0] ;  /* 0x0002b800ff087b82 */ /* 0x000e220000000a00 */
[----:B------:R-:W-:Y:S01]  /*20d0*/  LOP3.LUT R13, R4, 0x3fffffe, RZ, 0xc0, !PT ;  /* 0x03fffffe040d7812 */ /* 0x000fe200078ec0ff */
[----:B------:R-:W-:-:S04]  /*20e0*/  IMAD.SHL.U32 R11, R0, 0x2, RZ ;  /* 0x00000002000b7824 */ /* 0x000fc800078e00ff */
[----:B------:R-:W-:Y:S02]  /*20f0*/  IMAD.IADD R13, R52, 0x1, -R13 ;  /* 0x00000001340d7824 */ /* 0x000fe400078e0a0d */
[----:B------:R-:W4:Y:S01]  /*2100*/  LDC.64 R4, c[0x0][0x448] ;  /* 0x00011200ff047b82 */ /* 0x000f220000000a00 */
[----:B------:R-:W-:Y:S02]  /*2110*/  IMAD.MOV.U32 R52, RZ, RZ, RZ ;  /* 0x000000ffff347224 */ /* 0x000fe400078e00ff */
[----:B------:R-:W-:Y:S02]  /*2120*/  IMAD R10, R13, 0x40, R10 ;  /* 0x000000400d0a7824 */ /* 0x000fe400078e020a */
[----:B------:R-:W-:Y:S02]  /*2130*/  IMAD.U32 R13, RZ, RZ, UR42 ;  /* 0x0000002aff0d7e24 */ /* 0x000fe4000f8e00ff */
[----:B-----5:R-:W-:Y:S01]  /*2140*/  IMAD.MOV.U32 R53, RZ, RZ, R3 ;  /* 0x000000ffff357224 */ /* 0x020fe200078e0003 */
[----:B------:R1:W-:Y:S01]  /*2150*/  STL.64 [R1+0x100], R10 ;  /* 0x0001000a01007387 */ /* 0x0003e20000100a00 */
[----:B0-----:R-:W-:-:S02]  /*2160*/  IMAD.MOV.U32 R54, RZ, RZ, R8 ;  /* 0x000000ffff367224 */ /* 0x001fc400078e0008 */
[----:B------:R-:W-:-:S05]  /*2170*/  IMAD.MOV.U32 R55, RZ, RZ, R9 ;  /* 0x000000ffff377224 */ /* 0x000fca00078e0009 */
[----:B------:R1:W-:Y:S04]  /*2180*/  STL.128 [R1+0x130], R52 ;  /* 0x0001303401007387 */ /* 0x0003e80000100c00 */
[----:B----4-:R1:W-:Y:S01]  /*2190*/  STL.128 [R1+0x140], R4 ;  /* 0x0001400401007387 */ /* 0x0103e20000100c00 */
[----:B--2---:R-:W-:-:S04]  /*21a0*/  LEA.HI R14, R15, R15, RZ, 0x1 ;  /* 0x0000000f0f0e7211 */ /* 0x004fc800078f08ff */
[----:B------:R-:W-:-:S05]  /*21b0*/  LOP3.LUT R14, R14, 0xfffffffe, RZ, 0xc0, !PT ;  /* 0xfffffffe0e0e7812 */ /* 0x000fca00078ec0ff */
[----:B------:R-:W-:Y:S02]  /*21c0*/  IMAD.IADD R19, R15, 0x1, -R14 ;  /* 0x000000010f137824 */ /* 0x000fe400078e0a0e */
[----:B------:R-:W-:Y:S02]  /*21d0*/  IMAD.MOV.U32 R14, RZ, RZ, R21 ;  /* 0x000000ffff0e7224 */ /* 0x000fe400078e0015 */
[----:B------:R-:W-:Y:S01]  /*21e0*/  IMAD.MOV.U32 R15, RZ, RZ, R2 ;  /* 0x000000ffff0f7224 */ /* 0x000fe200078e0002 */
[----:B------:R-:W-:-:S04]  /*21f0*/  SHF.L.U32 R19, R19, 0x1f, RZ ;  /* 0x0000001f13137819 */ /* 0x000fc800000006ff */
[----:B---3--:R1:W-:Y:S01]  /*2200*/  STL.128 [R1+0x120], R12 ;  /* 0x0001200c01007387 */ /* 0x0083e20000100c00 */
[----:B------:R-:W0:Y:S02]  /*2210*/  SYNCS.PHASECHK.TRANS64.TRYWAIT P0, [R18+URZ+0x32400], R19 ;  /* 0x03240013120075a7 */ /* 0x000e24000800017f */
[----:B01----:R-:W-:Y:S05]  /*2220*/  @!P0 BRA `(.L_x_11273) ;  /* 0x0000035800788947 */ /* 0x003fea0003800000 */
.L_x_11427:
[----:B------:R-:W-:Y:S05]  /*2230*/  BSYNC B0 ;  /* 0x0000000000007941 */ /* 0x000fea0003800000 */
.L_x_11272:
[----:B------:R-:W2:Y:S04]  /*2240*/  LDL R4, [R1] ;  /* 0x0000000001047983 */ /* 0x000ea80000100800 */
[----:B------:R1:W5:Y:S01]  /*2250*/  LDL.64 R10, [R1+0x1f8] ;  /* 0x0001f800010a7983 */ /* 0x0003620000100a00 */
[----:B------:R-:W-:Y:S01]  /*2260*/  IMAD.MOV.U32 R12, RZ, RZ, R42 ;  /* 0x000000ffff0c7224 */ /* 0x000fe200078e002a */
[----:B------:R-:W-:Y:S01]  /*2270*/  IADD3 R0, P0, R16, 0x440, RZ ;  /* 0x0000044010007810 */ /* 0x000fe20007f1e0ff */
[----:B------:R-:W-:Y:S01]  /*2280*/  IMAD.MOV.U32 R13, RZ, RZ, R67 ;  /* 0x000000ffff0d7224 */ /* 0x000fe200078e0043 */
[----:B------:R-:W-:Y:S01]  /*2290*/  STL.64 [R1+0x158], R24 ;  /* 0x0001581801007387 */ /* 0x000fe20000100a00 */
[----:B------:R-:W-:Y:S01]  /*22a0*/  IMAD.MOV.U32 R14, RZ, RZ, R45 ;  /* 0x000000ffff0e7224 */ /* 0x000fe200078e002d */
[----:B------:R-:W-:Y:S05]  /*22b0*/  WARPSYNC.ALL ;  /* 0x0000000000007948 */ /* 0x000fea0003800000 */
[----:B------:R-:W-:Y:S01]  /*22c0*/  IMAD.MOV.U32 R15, RZ, RZ, R56 ;  /* 0x000000ffff0f7224 */ /* 0x000fe200078e0038 */
[----:B------:R-:W-:Y:S01]  /*22d0*/  STL.64 [R1+0x1f0], R32 ;  /* 0x0001f02001007387 */ /* 0x000fe20000100a00 */
[----:B------:R-:W-:Y:S01]  /*22e0*/  IMAD.X R7, RZ, RZ, R17, P0 ;  /* 0x000000ffff077224 */ /* 0x000fe200000e0611 */
[----:B------:R-:W-:Y:S01]  /*22f0*/  BSSY B0, `(.L_x_11274) ;  /* 0x000002a000007945 */ /* 0x000fe20003800000 */
[----:B------:R-:W-:Y:S01]  /*2300*/  IMAD.MOV.U32 R28, RZ, RZ, R59 ;  /* 0x000000ffff1c7224 */ /* 0x000fe200078e003b */
[----:B------:R3:W-:Y:S01]  /*2310*/  STL.128 [R1+0x160], R12 ;  /* 0x0001600c01007387 */ /* 0x0007e20000100c00 */
[----:B------:R-:W-:-:S02]  /*2320*/  IMAD.MOV.U32 R29, RZ, RZ, R66 ;  /* 0x000000ffff1d7224 */ /* 0x000fc400078e0042 */
[----:B------:R-:W-:Y:S02]  /*2330*/  IMAD.MOV.U32 R227, RZ, RZ, R181 ;  /* 0x000000ffffe37224 */ /* 0x000fe400078e00b5 */
[----:B------:R-:W-:Y:S01]  /*2340*/  IMAD.MOV.U32 R42, RZ, RZ, R57 ;  /* 0x000000ffff2a7224 */ /* 0x000fe200078e0039 */
[----:B------:R-:W-:Y:S01]  /*2350*/  STL.128 [R1+0x180], R28 ;  /* 0x0001801c01007387 */ /* 0x000fe20000100c00 */
[----:B------:R-:W-:Y:S02]  /*2360*/  IMAD.MOV.U32 R43, RZ, RZ, R64 ;  /* 0x000000ffff2b7224 */ /* 0x000fe400078e0040 */
[----:B------:R-:W-:Y:S01]  /*2370*/  VIADD R229, R74, 0x8 ;  /* 0x000000084ae57836 */ /* 0x000fe20000000000 */
[----:B------:R-:W-:Y:S01]  /*2380*/  STL.128 [R1+0x1c0], R224 ;  /* 0x0001c0e001007387 */ /* 0x000fe20000100c00 */
[----:B---3--:R-:W-:Y:S02]  /*2390*/  IMAD.MOV.U32 R14, RZ, RZ, R26 ;  /* 0x000000ffff0e7224 */ /* 0x008fe400078e001a */
[----:B------:R-:W-:-:S02]  /*23a0*/  IMAD.MOV.U32 R15, RZ, RZ, R61 ;  /* 0x000000ffff0f7224 */ /* 0x000fc400078e003d */
[----:B------:R-:W-:Y:S02]  /*23b0*/  IMAD.MOV.U32 R12, RZ, RZ, R16 ;  /* 0x000000ffff0c7224 */ /* 0x000fe400078e0010 */
[----:B------:R-:W-:-:S05]  /*23c0*/  IMAD.MOV.U32 R13, RZ, RZ, R17 ;  /* 0x000000ffff0d7224 */ /* 0x000fca00078e0011 */
[----:B------:R3:W-:Y:S02]  /*23d0*/  STL.128 [R1+0x170], R12 ;  /* 0x0001700c01007387 */ /* 0x0007e40000100c00 */
[----:B---3--:R-:W-:Y:S02]  /*23e0*/  IMAD.MOV.U32 R12, RZ, RZ, R41 ;  /* 0x000000ffff0c7224 */ /* 0x008fe400078e0029 */
[----:B------:R-:W-:Y:S02]  /*23f0*/  IMAD.MOV.U32 R13, RZ, RZ, R50 ;  /* 0x000000ffff0d7224 */ /* 0x000fe400078e0032 */
[----:B------:R-:W-:Y:S02]  /*2400*/  IMAD.MOV.U32 R14, RZ, RZ, R44 ;  /* 0x000000ffff0e7224 */ /* 0x000fe400078e002c */
[----:B------:R-:W-:Y:S02]  /*2410*/  IMAD.MOV.U32 R15, RZ, RZ, R69 ;  /* 0x000000ffff0f7224 */ /* 0x000fe400078e0045 */
[----:B------:R-:W-:-:S03]  /*2420*/  IMAD.MOV.U32 R41, RZ, RZ, R65 ;  /* 0x000000ffff297224 */ /* 0x000fc600078e0041 */
[----:B------:R3:W-:Y:S04]  /*2430*/  STL.128 [R1+0x190], R12 ;  /* 0x0001900c01007387 */ /* 0x0007e80000100c00 */
[----:B------:R-:W-:Y:S01]  /*2440*/  STL.128 [R1+0x1e0], R40 ;  /* 0x0001e02801007387 */ /* 0x000fe20000100c00 */
[----:B---3--:R-:W-:Y:S02]  /*2450*/  IMAD.MOV.U32 R12, RZ, RZ, R38 ;  /* 0x000000ffff0c7224 */ /* 0x008fe400078e0026 */
[----:B------:R-:W-:Y:S02]  /*2460*/  IMAD.MOV.U32 R13, RZ, RZ, R63 ;  /* 0x000000ffff0d7224 */ /* 0x000fe400078e003f */
[----:B------:R-:W-:Y:S02]  /*2470*/  IMAD.MOV.U32 R14, RZ, RZ, R51 ;  /* 0x000000ffff0e7224 */ /* 0x000fe400078e0033 */
[----:B------:R-:W-:-:S05]  /*2480*/  IMAD.MOV.U32 R15, RZ, RZ, R62 ;  /* 0x000000ffff0f7224 */ /* 0x000fca00078e003e */
[----:B------:R3:W-:Y:S02]  /*2490*/  STL.128 [R1+0x1a0], R12 ;  /* 0x0001a00c01007387 */ /* 0x0007e40000100c00 */
        /* <DEDUP_REMOVED lines=15> */
.L_x_11275:
[----:B------:R-:W-:Y:S05]  /*2590*/  BSYNC B0 ;  /* 0x0000000000007941 */ /* 0x000fea0003800000 */
.L_x_11274:
[----:B------:R-:W2:Y:S01]  /*25a0*/  LDL.64 R12, [R1+0x18] ;  /* 0x00001800010c7983 */ /* 0x000ea20000100a00 */
[----:B-----5:R-:W-:Y:S01]  /*25b0*/  SHF.L.U32 R11, R11, 0x1f, RZ ;  /* 0x0000001f0b0b7819 */ /* 0x020fe200000006ff */
[----:B------:R-:W-:Y:S01]  /*25c0*/  BSSY B0, `(.L_x_11276) ;  /* 0x0000006000007945 */ /* 0x000fe20003800000 */
[----:B--2---:R-:W-:-:S05]  /*25d0*/  MOV R7, R12 ;  /* 0x0000000c00077202 */ /* 0x004fca0000000f00 */
[----:B------:R-:W-:-:S04]  /*25e0*/  IMAD R10, R10, 0x8, R7 ;  /* 0x000000080a0a7824 */ /* 0x000fc800078e0207 */
[----:B------:R1:W2:Y:S01]  /*25f0*/  SYNCS.PHASECHK.TRANS64.TRYWAIT P0, [R10+URZ], R11 ;  /* 0x0000000b0a0075a7 */ /* 0x0002a2000800017f */
[----:B------:R-:W-:Y:S05]  /*2600*/  @!P1 BRA `(.L_x_11277) ;  /* 0x0000000000049947 */ /* 0x000fea0003800000 */
[----:B------:R-:W-:Y:S01]  /*2610*/  BPT.TRAP 0x1 ;  /* 0x000000040000795c */ /* 0x000fe20000300000 */
.L_x_11277:
[----:B------:R-:W-:Y:S05]  /*2620*/  BSYNC B0 ;  /* 0x0000000000007941 */ /* 0x000fea0003800000 */
.L_x_11276:
[----:B------:R-:W-:Y:S04]  /*2630*/  BSSY B0, `(.L_x_11278) ;  /* 0x0000004000007945 */ /* 0x000fe80003800000 */
[----:B--2---:R-:W-:Y:S05]  /*2640*/  @P0 BRA `(.L_x_11279) ;  /* 0x0000000000080947 */ /* 0x004fea0003800000 */
[----:B------:R-:W2:Y:S02]  /*2650*/  SYNCS.PHASECHK.TRANS64.TRYWAIT P0, [R10+URZ], R11 ;  /* 0x0000000b0a0075a7 */ /* 0x000ea4000800017f */
[----:B--2---:R-:W-:Y:S05]  /*2660*/  @!P0 BRA `(.L_x_11280) ;  /* 0x00000354007c8947 */ /* 0x004fea0003800000 */
.L_x_11279:
[----:B------:R-:W-:Y:S05]  /*2670*/  BSYNC B0 ;  /* 0x0000000000007941 */ /* 0x000fea0003800000 */
.L_x_11278:
[----:B------:R-:W3:Y:S04]  /*2680*/  LDL R7, [R1+0x1f8] ;  /* 0x0001f80001077983 */ /* 0x000ee80000100800 */
[----:B-12---:R-:W3:Y:S01]  /*2690*/  LDL.64 R10, [R1+0x80] ;  /* 0x00008000010a7983 */ /* 0x006ee20000100a00 */
[----:B------:R-:W-:Y:S05]  /*26a0*/  WARPSYNC.ALL ;  /* 0x0000000000007948 */ /* 0x000fea0003800000 */
[----:B------:R-:W2:Y:S04]  /*26b0*/  LDL.64 R14, [R1+0x78] ;  /* 0x00007800010e7983 */ /* 0x000ea80000100a00 */
[----:B------:R-:W4:Y:S04]  /*26c0*/  LDL.64 R12, [R1+0x78] ;  /* 0x00007800010c7983 */ /* 0x000f280000100a00 */
[----:B------:R-:W5:Y:S01]  /*26d0*/  LDL.64 R20, [R1+0x78] ;  /* 0x0000780001147983 */ /* 0x000f620000100a00 */
[----:B---3--:R-:W-:-:S03]  /*26e0*/  IMAD R10, R7, 0x300, R10 ;  /* 0x00000300070a7824 */ /* 0x008fc600078e020a */
[----:B------:R-:W3:Y:S01]  /*26f0*/  LDL.64 R72, [R1+0x78] ;  /* 0x0000780001487983 */ /* 0x000ee20000100a00 */
[----:B------:R-:W-:Y:S02]  /*2700*/  R2UR UR7, R11 ;  /* 0x000000000b0772ca */ /* 0x000fe400000e0000 */
[----:B------:R-:W-:Y:S01]  /*2710*/  R2UR UR6, R10 ;  /* 0x000000000a0672ca */ /* 0x000fe200000e0000 */
[----:B------:R-:W-:Y:S01]  /*2720*/  WARPGROUP.ARRIVE ;  /* 0x00000000000079c5 */ /* 0x000fe20000000000 */
[----:B------:R-:W3:Y:S01]  /*2730*/  LDL R0, [R1+0x204] ;  /* 0x0002040001007983 */ /* 0x000ee20000100800 */
[----:B------:R-:W-:Y:S01]  /*2740*/  IMAD.MOV.U32 R227, RZ, RZ, 0x1 ;  /* 0x00000001ffe37424 */ /* 0x000fe200078e00ff */
[----:B------:R-:W-:Y:S02]  /*2750*/  BSSY B0, `(.L_x_11281) ;  /* 0x000002d000007945 */ /* 0x000fe40003800000 */
[----:B------:R1:W-:Y:S04]  /*2760*/  STL [R1+0x60], RZ ;  /* 0x000060ff01007387 */ /* 0x0003e80000100800 */
[----:B------:R1:W-:Y:S04]  /*2770*/  STL [R1+0x60], R227 ;  /* 0x000060e301007387 */ /* 0x0003e80000100800 */
[----:B------:R1:W-:Y:S04]  /*2780*/  STL [R1+0x60], R227 ;  /* 0x000060e301007387 */ /* 0x0003e80000100800 */
[----:B------:R1:W-:Y:S04]  /*2790*/  STL [R1+0x60], R227 ;  /* 0x000060e301007387 */ /* 0x0003e80000100800 */
[----:B------:R1:W-:Y:S01]  /*27a0*/  STL [R1+0x60], R227 ;  /* 0x000060e301007387 */ /* 0x0003e20000100800 */
[----:B--2---:R-:W-:Y:S01]  /*27b0*/  R2UR UR4, R14 ;  /* 0x000000000e0472ca */ /* 0x004fe200000e0000 */
[----:B------:R-:W-:Y:S01]  /*27c0*/  VIADD R14, R10, 0x2 ;  /* 0x000000020a0e7836 */ /* 0x000fe20000000000 */
[----:B------:R-:W-:Y:S01]  /*27d0*/  R2UR UR5, R15 ;  /* 0x000000000f0572ca */ /* 0x000fe200000e0000 */
[----:B------:R-:W-:-:S02]  /*27e0*/  IMAD.MOV.U32 R15, RZ, RZ, R11 ;  /* 0x000000ffff0f7224 */ /* 0x000fc400078e000b */
[----:B----4-:R-:W-:Y:S02]  /*27f0*/  VIADD R12, R12, 0x2 ;  /* 0x000000020c0c7836 */ /* 0x010fe40000000000 */
[----:B-----5:R-:W-:Y:S02]  /*2800*/  VIADD R20, R20, 0x4 ;  /* 0x0000000414147836 */ /* 0x020fe40000000000 */
[----:B---3--:R-:W-:-:S06]  /*2810*/  VIADD R72, R72, 0x6 ;  /* 0x0000000648487836 */ /* 0x008fcc0000000000 */
[----:B------:R-:W-:Y:S01]  /*2820*/  HGMMA.64x96x16.F32 R24, gdesc[UR4], RZ, !UPT, gsb0 ;  /* 0x01600000041879f0 */ /* 0x000fe2000c0008ff */
[----:B------:R-:W-:Y:S02]  /*2830*/  R2UR UR6, R14 ;  /* 0x000000000e0672ca */ /* 0x000fe400000e0000 */
[----:B------:R-:W-:Y:S02]  /*2840*/  R2UR UR7, R15 ;  /* 0x000000000f0772ca */ /* 0x000fe400000e0000 */
[----:B------:R-:W-:Y:S01]  /*2850*/  R2UR UR4, R12 ;  /* 0x000000000c0472ca */ /* 0x000fe200000e0000 */
[----:B------:R-:W-:Y:S01]  /*2860*/  VIADD R12, R10, 0x4 ;  /* 0x000000040a0c7836 */ /* 0x000fe20000000000 */
[----:B------:R-:W-:Y:S01]  /*2870*/  R2UR UR5, R13 ;  /* 0x000000000d0572ca */ /* 0x000fe200000e0000 */
[----:B------:R-:W-:Y:S01]  /*2880*/  IMAD.MOV.U32 R13, RZ, RZ, R11 ;  /* 0x000000ffff0d7224 */ /* 0x000fe200078e000b */
[----:B------:R-:W-:Y:S01]  /*2890*/  LEA.HI R4, R0, R0, RZ, 0x1 ;  /* 0x0000000000047211 */ /* 0x000fe200078f08ff */
[----:B------:R-:W-:-:S03]  /*28a0*/  VIADD R10, R10, 0x6 ;  /* 0x000000060a0a7836 */ /* 0x000fc60000000000 */
[----:B------:R-:W-:-:S05]  /*28b0*/  LOP3.LUT R7, R4, 0xfffffffe, RZ, 0xc0, !PT ;  /* 0xfffffffe04077812 */ /* 0x000fca00078ec0ff */
[----:B------:R-:W-:-:S05]  /*28c0*/  IMAD.IADD R7, R0, 0x1, -R7 ;  /* 0x0000000100077824 */ /* 0x000fca00078e0a07 */
[----:B------:R-:W-:Y:S01]  /*28d0*/  SHF.L.U32 R7, R7, 0x1f, RZ ;  /* 0x0000001f07077819 */ /* 0x000fe200000006ff */
        /* <DEDUP_REMOVED lines=18> */
[----:B------:R-:W2:Y:S02]  /*2a00*/  SYNCS.PHASECHK.TRANS64.TRYWAIT P0, [R18+URZ+0x32410], R7 ;  /* 0x03241007120075a7 */ /* 0x000ea4000800017f */
[----:B-12---:R-:W-:Y:S05]  /*2a10*/  @!P0 BRA `(.L_x_11282) ;  /* 0x0000035000a48947 */ /* 0x006fea0003800000 */
.L_x_11428:
[----:B------:R-:W-:Y:S05]  /*2a20*/  BSYNC B0 ;  /* 0x0000000000007941 */ /* 0x000fea0003800000 */
.L_x_11281:
[----:B------:R-:W2:Y:S04]  /*2a30*/  LDL R0, [R1+0x28] ;  /* 0x0000280001007983 */ /* 0x000ea80000100800 */
[----:B------:R3:W5:Y:S01]  /*2a40*/  LDL.64 R10, [R1+0x1f8] ;  /* 0x0001f800010a7983 */ /* 0x0007620000100a00 */
[----:B------:R-:W-:Y:S01]  /*2a50*/  BSSY B0, `(.L_x_11283) ;  /* 0x0000005000007945 */ /* 0x000fe20003800000 */
[----:B--2---:R-:W-:-:S04]  /*2a60*/  LOP3.LUT R0, R0, 0x1, RZ, 0xfc, !PT ;  /* 0x0000000100007812 */ /* 0x004fc800078efcff */
[----:B------:R-:W-:-:S13]  /*2a70*/  ISETP.NE.AND P1, PT, R0, 0x3, PT ;  /* 0x000000030000780c */ /* 0x000fda0003f25270 */
[----:B---3--:R-:W-:Y:S05]  /*2a80*/  @!P1 BRA `(.L_x_11284) ;  /* 0x0000000000049947 */ /* 0x008fea0003800000 */
[----:B------:R-:W-:Y:S01]  /*2a90*/  BPT.TRAP 0x1 ;  /* 0x000000040000795c */ /* 0x000fe20000300000 */
.L_x_11284:
[----:B------:R-:W-:Y:S05]  /*2aa0*/  BSYNC B0 ;  /* 0x0000000000007941 */ /* 0x000fea0003800000 */
.L_x_11283:
[----:B------:R-:W1:Y:S01]  /*2ab0*/  LDL.64 R12, [R1+0x40] ;  /* 0x00004000010c7983 */ /* 0x000e620000100a00 */
[----:B-----5:R-:W-:Y:S01]  /*2ac0*/  SHF.L.U32 R11, R11, 0x1f, RZ ;  /* 0x0000001f0b0b7819 */ /* 0x020fe200000006ff */
[----:B------:R-:W-:Y:S01]  /*2ad0*/  BSSY B0, `(.L_x_11285) ;  /* 0x0000006000007945 */ /* 0x000fe20003800000 */
[----:B-1----:R-:W-:-:S05]  /*2ae0*/  MOV R7, R12 ;  /* 0x0000000c00077202 */ /* 0x002fca0000000f00 */
[----:B------:R-:W-:-:S04]  /*2af0*/  IMAD R10, R10, 0x8, R7 ;  /* 0x000000080a0a7824 */ /* 0x000fc800078e0207 */
[----:B------:R1:W2:Y:S01]  /*2b00*/  SYNCS.PHASECHK.TRANS64.TRYWAIT P0, [R10+URZ], R11 ;  /* 0x0000000b0a0075a7 */ /* 0x0002a2000800017f */
[----:B------:R-:W-:Y:S05]  /*2b10*/  @!P1 BRA `(.L_x_11286) ;  /* 0x0000000000049947 */ /* 0x000fea0003800000 */
[----:B------:R-:W-:Y:S01]  /*2b20*/  BPT.TRAP 0x1 ;  /* 0x000000040000795c */ /* 0x000fe20000300000 */
.L_x_11286:
[----:B------:R-:W-:Y:S05]  /*2b30*/  BSYNC B0 ;  /* 0x0000000000007941 */ /* 0x000fea0003800000 */
.L_x_11285:
[----:B------:R-:W-:Y:S04]  /*2b40*/  BSSY B0, `(.L_x_11287) ;  /* 0x0000004000007945 */ /* 0x000fe80003800000 */
[----:B--2---:R-:W-:Y:S05]  /*2b50*/  @P0 BRA `(.L_x_11288) ;  /* 0x0000000000080947 */ /* 0x004fea0003800000 */
[----:B------:R-:W2:Y:S02]  /*2b60*/  SYNCS.PHASECHK.TRANS64.TRYWAIT P0, [R10+URZ], R11 ;  /* 0x0000000b0a0075a7 */ /* 0x000ea4000800017f */
[----:B--2---:R-:W-:Y:S05]  /*2b70*/  @!P0 BRA `(.L_x_11289) ;  /* 0x0000035000608947 */ /* 0x004fea0003800000 */
.L_x_11288:
[----:B------:R-:W-:Y:S05]  /*2b80*/  BSYNC B0 ;  /* 0x0000000000007941 */ /* 0x000fea0003800000 */
.L_x_11287:
[----:B------:R-:W3:Y:S04]  /*2b90*/  LDL R7, [R1+0x1f8] ;  /* 0x0001f80001077983 */ /* 0x000ee80000100800 */
[----:B-12---:R-:W3:Y:S04]  /*2ba0*/  LDL.64 R10, [R1+0xf8] ;  /* 0x0000f800010a7983 */ /* 0x006ee80000100a00 */
[----:B------:R-:W2:Y:S04]  /*2bb0*/  LDL R0, [R1+0x70] ;  /* 0x0000700001007983 */ /* 0x000ea80000100800 */
[----:B------:R-:W4:Y:S04]  /*2bc0*/  LDL.64 R12, [R1+0xf0] ;  /* 0x0000f000010c7983 */ /* 0x000f280000100a00 */
[----:B------:R-:W4:Y:S04]  /*2bd0*/  LDL.64 R14, [R1+0xf0] ;  /* 0x0000f000010e7983 */ /* 0x000f280000100a00 */
[----:B0-----:R-:W4:Y:S04]  /*2be0*/  LDL.64 R18, [R1+0xf0] ;  /* 0x0000f00001127983 */ /* 0x001f280000100a00 */
[----:B------:R-:W4:Y:S01]  /*2bf0*/  LDL.64 R20, [R1+0xf0] ;  /* 0x0000f00001147983 */ /* 0x000f220000100a00 */
[----:B------:R-:W-:Y:S05]  /*2c00*/  WARPSYNC.ALL ;  /* 0x0000000000007948 */ /* 0x000fea0003800000 */
[----:B------:R-:W-:Y:S01]  /*2c10*/  WARPGROUP.ARRIVE ;  /* 0x00000000000079c5 */ /* 0x000fe20000000000 */
[----:B------:R-:W4:Y:S04]  /*2c20*/  LDL.64 R72, [R1+0xf0] ;  /* 0x0000f00001487983 */ /* 0x000f280000100a00 */
[----:B------:R-:W4:Y:S01]  /*2c30*/  LDL R4, [R1] ;  /* 0x0000000001047983 */ /* 0x000f220000100800 */
[----:B---3--:R-:W-:Y:S01]  /*2c40*/  IMAD R10, R7, 0xc00, R10 ;  /* 0x00000c00070a7824 */ /* 0x008fe200078e020a */
[----:B------:R-:W-:-:S02]  /*2c50*/  R2UR UR7, R11 ;  /* 0x000000000b0772ca */ /* 0x000fc400000e0000 */
[----:B--2---:R-:W-:Y:S02]  /*2c60*/  ISETP.NE.U32.AND P0, PT, R0, RZ, PT ;  /* 0x000000ff0000720c */ /* 0x004fe40003f05070 */
[----:B------:R-:W-:Y:S01]  /*2c70*/  R2UR UR6, R10 ;  /* 0x000000000a0672ca */ /* 0x000fe200000e0000 */
[----:B------:R0:W5:Y:S01]  /*2c80*/  LDL R0, [R1+0x1f8] ;  /* 0x0001f80001007983 */ /* 0x0001620000100800 */
[----:B----4-:R-:W-:Y:S02]  /*2c90*/  R2UR UR4, R12 ;  /* 0x000000000c0472ca */ /* 0x010fe400000e0000 */
[----:B------:R-:W-:-:S07]  /*2ca0*/  R2UR UR5, R13 ;  /* 0x000000000d0572ca */ /* 0x000fce00000e0000 */
[----:B------:R-:W-:-:S06]  /*2cb0*/  VOTEU.ANY UP0, P0 ;  /* 0x00000000003f7886 */ /* 0x000fcc0000000100 */
[----:B------:R-:W-:Y:S01]  /*2cc0*/  HGMMA.64x96x16.F32 R24, gdesc[UR4], R24, UP0, gsb0 ;  /* 0x01600000041879f0 */ /* 0x000fe2000b800818 */
[----:B------:R-:W-:Y:S02]  /*2cd0*/  VIADD R14, R14, 0x2 ;  /* 0x000000020e0e7836 */ /* 0x000fe40000000000 */
[----:B------:R-:W-:Y:S02]  /*2ce0*/  VIADD R12, R10, 0x2 ;  /* 0x000000020a0c7836 */ /* 0x000fe40000000000 */
[----:B------:R-:W-:Y:S01]  /*2cf0*/  IMAD.MOV.U32 R13, RZ, RZ, R11 ;  /* 0x000000ffff0d7224 */ /* 0x000fe200078e000b */
[----:B------:R-:W-:Y:S02]  /*2d00*/  R2UR UR4, R14 ;  /* 0x000000000e0472ca */ /* 0x000fe400000e0000 */
[----:B------:R-:W-:Y:S02]  /*2d10*/  R2UR UR6, R12 ;  /* 0x000000000c0672ca */ /* 0x000fe400000e0000 */
[----:B------:R-:W-:-:S02]  /*2d20*/  R2UR UR7, R13 ;  /* 0x000000000d0772ca */ /* 0x000fc400000e0000 */
[----:B------:R-:W-:Y:S02]  /*2d30*/  R2UR UR5, R15 ;  /* 0x000000000f0572ca */ /* 0x000fe400000e0000 */
[----:B------:R-:W2:Y:S01]  /*2d40*/  LDL.64 R14, [R1+0xf0] ;  /* 0x0000f000010e7983 */ /* 0x000ea20000100a00 */
[----:B------:R-:W-:Y:S02]  /*2d50*/  WARPGROUP.DEPBAR.LE gsb0, 0x0 ;  /* 0x00008000000079c5 */ /* 0x000fe40000010000 */
[----:B------:R-:W-:-:S08]  /*2d60*/  WARPGROUP.ARRIVE ;  /* 0x00000000000079c5 */ /* 0x000fd00000000000 */
[----:B------:R-:W-:Y:S01]  /*2d70*/  HGMMA.64x96x16.F32 R24, gdesc[UR4], R24, gsb0 ;  /* 0x01600000041879f0 */ /* 0x000fe20008000818 */
[----:B------:R-:W-:Y:S02]  /*2d80*/  VIADD R18, R18, 0x4 ;  /* 0x0000000412127836 */ /* 0x000fe40000000000 */
[----:B------:R-:W-:Y:S02]  /*2d90*/  VIADD R12, R10, 0x4 ;  /* 0x000000040a0c7836 */ /* 0x000fe40000000000 */
[----:B------:R-:W-:Y:S01]  /*2da0*/  IMAD.MOV.U32 R13, RZ, RZ, R11 ;  /* 0x000000ffff0d7224 */ /* 0x000fe200078e000b */
[----:B------:R-:W-:Y:S02]  /*2db0*/  R2UR UR4, R18 ;  /* 0x00000000120472ca */ /* 0x000fe400000e0000 */
[----:B------:R-:W-:Y:S02]  /*2dc0*/  R2UR UR6, R12 ;  /* 0x000000000c0672ca */ /* 0x000fe400000e0000 */
[----:B------:R-:W-:-:S02]  /*2dd0*/  R2UR UR7, R13 ;  /* 0x000000000d0772ca */ /* 0x000fc400000e0000 */
[----:B------:R-:W-:Y:S02]  /*2de0*/  R2UR UR5, R19 ;  /* 0x00000000130572ca */ /* 0x000fe400000e0000 */
[----:B------:R-:W3:Y:S01]  /*2df0*/  LDL.64 R18, [R1+0xf0] ;  /* 0x0000f00001127983 */ /* 0x000ee20000100a00 */
        /* <DEDUP_REMOVED lines=10> */
[----:B------:R-:W4:Y:S01]  /*2ea0*/  LDL.64 R20, [R1+0xf0] ;  /* 0x0000f00001147983 */ /* 0x000f220000100a00 */
        /* <DEDUP_REMOVED lines=14> */
[----:B--2---:R-:W-:Y:S02]  /*2f90*/  VIADD R14, R14, 0x402 ;  /* 0x000004020e0e7836 */ /* 0x004fe40000000000 */
        /* <DEDUP_REMOVED lines=10> */
[----:B---3--:R-:W-:Y:S02]  /*3040*/  VIADD R18, R18, 0x404 ;  /* 0x0000040412127836 */ /* 0x008fe40000000000 */
        /* <DEDUP_REMOVED lines=10> */
[----:B----4-:R-:W-:Y:S02]  /*30f0*/  VIADD R20, R20, 0x406 ;  /* 0x0000040614147836 */ /* 0x010fe40000000000 */
        /* <DEDUP_REMOVED lines=60> */
[----:B------:R-:W-:Y:S01]  /*34c0*/  R2UR UR5, R73 ;  /* 0x00000000490572ca */ /* 0x000fe200000e0000 */
[----:B--2---:R-:W-:Y:S01]  /*34d0*/  VIADD R14, R14, 0xc02 ;  /* 0x00000c020e0e7836 */ /* 0x004fe20000000000 */
[----:B------:R0:W5:Y:S01]  /*34e0*/  LDL R73, [R1+0xc] ;  /* 0x00000c0001497983 */ /* 0x0001620000100800 */
[----:B------:R-:W-:Y:S02]  /*34f0*/  WARPGROUP.DEPBAR.LE gsb0, 0x0 ;  /* 0x00008000000079c5 */ /* 0x000fe40000010000 */
[----:B------:R-:W-:-:S08]  /*3500*/  WARPGROUP.ARRIVE ;  /* 0x00000000000079c5 */ /* 0x000fd00000000000 */
[----:B------:R-:W-:Y:S01]  /*3510*/  HGMMA.64x96x16.F32 R24, gdesc[UR4], R24, gsb0 ;  /* 0x01600000041879f0 */ /* 0x000fe20008000818 */
[----:B------:R-:W-:Y:S02]  /*3520*/  VIADD R12, R10, 0x902 ;  /* 0x000009020a0c7836 */ /* 0x000fe40000000000 */
[----:B------:R-:W-:Y:S01]  /*3530*/  IMAD.MOV.U32 R13, RZ, RZ, R11 ;  /* 0x000000ffff0d7224 */ /* 0x000fe200078e000b */
[----:B------:R-:W-:Y:S02]  /*3540*/  R2UR UR4, R14 ;  /* 0x000000000e0472ca */ /* 0x000fe400000e0000 */
[----:B------:R-:W-:Y:S02]  /*3550*/  R2UR UR6, R12 ;  /* 0x000000000c0672ca */ /* 0x000fe400000e0000 */
[----:B------:R-:W-:Y:S02]  /*3560*/  R2UR UR7, R13 ;  /* 0x000000000d0772ca */ /* 0x000fe400000e0000 */
[----:B------:R-:W-:Y:S01]  /*3570*/  R2UR UR5, R15 ;  /* 0x000000000f0572ca */ /* 0x000fe200000e0000 */
[----:B---3--:R-:W-:-:S02]  /*3580*/  VIADD R18, R18, 0xc04 ;  /* 0x00000c0412127836 */ /* 0x008fc40000000000 */
[----:B------:R-:W-:Y:S01]  /*3590*/  VIADD R12, R10, 0x904 ;  /* 0x000009040a0c7836 */ /* 0x000fe20000000000 */
[----:B------:R-:W-:Y:S02]  /*35a0*/  WARPGROUP.DEPBAR.LE gsb0, 0x0 ;  /* 0x00008000000079c5 */ /* 0x000fe40000010000 */
[----:B------:R-:W-:-:S07]  /*35b0*/  WARPGROUP.ARRIVE ;  /* 0x00000000000079c5 */ /* 0x000fce0000000000 */
[----:B------:R-:W-:Y:S01]  /*35c0*/  HGMMA.64x96x16.F32 R24, gdesc[UR4], R24, gsb0 ;  /* 0x01600000041879f0 */ /* 0x000fe20008000818 */
[----:B------:R-:W-:Y:S01]  /*35d0*/  IMAD.MOV.U32 R13, RZ, RZ, R11 ;  /* 0x000000ffff0d7224 */ /* 0x000fe200078e000b */
[----:B------:R-:W-:Y:S02]  /*35e0*/  R2UR UR6, R12 ;  /* 0x000000000c0672ca */ /* 0x000fe400000e0000 */
[----:B------:R-:W-:Y:S02]  /*35f0*/  R2UR UR4, R18 ;  /* 0x00000000120472ca */ /* 0x000fe400000e0000 */
[----:B------:R-:W-:Y:S02]  /*3600*/  R2UR UR7, R13 ;  /* 0x000000000d0772ca */ /* 0x000fe400000e0000 */
[----:B------:R-:W-:Y:S01]  /*3610*/  R2UR UR5, R19 ;  /* 0x00000000130572ca */ /* 0x000fe200000e0000 */
[----:B------:R-:W-:Y:S02]  /*3620*/  VIADD R10, R10, 0x906 ;  /* 0x000009060a0a7836 */ /* 0x000fe40000000000 */
[----:B----4-:R-:W-:Y:S01]  /*3630*/  VIADD R20, R20, 0xc06 ;  /* 0x00000c0614147836 */ /* 0x010fe20000000000 */
[----:B------:R-:W-:-:S02]  /*3640*/  WARPGROUP.DEPBAR.LE gsb0, 0x0 ;  /* 0x00008000000079c5 */ /* 0x000fc40000010000 */
[----:B------:R-:W-:-:S07]  /*3650*/  WARPGROUP.ARRIVE ;  /* 0x00000000000079c5 */ /* 0x000fce0000000000 */
[----:B------:R-:W-:Y:S01]  /*3660*/  HGMMA.64x96x16.F32 R24, gdesc[UR4], R24, gsb0 ;  /* 0x01600000041879f0 */ /* 0x000fe20008000818 */
        /* <DEDUP_REMOVED lines=8> */
[----:B------:R0:W-:Y:S04]  /*36f0*/  STL [R1+0x70], R227 ;  /* 0x000070e301007387 */ /* 0x0001e80000100800 */
[----:B------:R0:W-:Y:S01]  /*3700*/  STL [R1+0x70], R227 ;  /* 0x000070e301007387 */ /* 0x0001e20000100800 */
[----:B------:R-:W-:-:S02]  /*3710*/  WARPGROUP.DEPBAR.LE gsb0, 0x0 ;  /* 0x00008000000079c5 */ /* 0x000fc40000010000 */
[----:B------:R-:W-:-:S06]  /*3720*/  WARPGROUP.ARRIVE ;  /* 0x00000000000079c5 */ /* 0x000fcc0000000000 */
[----:B------:R-:W-:Y:S01]  /*3730*/  HGMMA.64x96x16.F32 R24, gdesc[UR4], R24, gsb0 ;  /* 0x01600000041879f0 */ /* 0x000fe20008000818 */
        /* <DEDUP_REMOVED lines=18> */
.L_x_11291:
[----:B------:R-:W-:Y:S05]  /*3860*/  BSYNC B0 ;  /* 0x0000000000007941 */ /* 0x000fea0003800000 */
.L_x_11290:
        /* <DEDUP_REMOVED lines=8> */
[----:B------:R-:W4:Y:S04]  /*38f0*/  LDL.64 R10, [R1+0x140] ;  /* 0x00014000010a7983 */ /* 0x000f280000100a00 */
[----:B------:R-:W4:Y:S04]  /*3900*/  LDL R76, [R1+0x148] ;  /* 0x00014800014c7983 */ /* 0x000f280000100800 */
[----:B------:R-:W4:Y:S04]  /*3910*/  LDL.128 R12, [R1+0x120] ;  /* 0x00012000010c7983 */ /* 0x000f280000100c00 */
[----:B------:R-:W4:Y:S04]  /*3920*/  LDL.128 R72, [R1+0x130] ;  /* 0x0001300001487983 */ /* 0x000f280000100c00 */
[----:B--2---:R3:W2:Y:S02]  /*3930*/  LD.E R18, desc[UR36][R18.64] ;  /* 0x0000002412127980 */ /* 0x0046a4000c101900 */
[----:B---3--:R-:W-:-:S02]  /*3940*/  SHF.R.S32.HI R19, RZ, 0x1f, R20 ;  /* 0x0000001fff137819 */ /* 0x008fc40000011414 */
[----:B----4-:R-:W-:Y:S01]  /*3950*/  ISETP.NE.AND P0, PT, R10, 0x1, PT ;  /* 0x000000010a00780c */ /* 0x010fe20003f05270 */
[----:B------:R-:W-:Y:S02]  /*3960*/  UMOV UR4, 0xffffffa0 ;  /* 0xffffffa000047882 */ /* 0x000fe40000000000 */
[----:B------:R-:W-:Y:S01]  /*3970*/  UIMAD UR4, UR44, UR4, 0x60 ;  /* 0x000000602c0474a4 */ /* 0x000fe2000f8e0204 */
[----:B------:R-:W-:-:S05]  /*3980*/  ISETP.GE.AND P1, PT, R73, 0x1, PT ;  /* 0x000000014900780c */ /* 0x000fca0003f26270 */
[----:B------:R-:W-:Y:S01]  /*3990*/  VIADD R72, R72, UR4 ;  /* 0x0000000448487c36 */ /* 0x000fe20008000000 */
[----:B------:R-:W-:Y:S01]  /*39a0*/  BSSY B0, `(.L_x_11292) ;  /* 0x00000a0000007945 */ /* 0x000fe20003800000 */
[----:B--2---:R-:W-:Y:S01]  /*39b0*/  FMUL.FTZ R7, R24, R18 ;  /* 0x0000001218077220 */ /* 0x004fe20000410000 */
[----:B------:R-:W-:Y:S01]  /*39c0*/  LEA.HI R24, R19, R20, RZ, 0x7 ;  /* 0x0000001413187211 */ /* 0x000fe200078f38ff */
[----:B------:R-:W-:-:S03]  /*39d0*/  FMUL.FTZ R4, R27, R18 ;  /* 0x000000121b047220 */ /* 0x000fc60000410000 */
[----:B------:R-:W-:Y:S01]  /*39e0*/  LOP3.LUT R27, R24, 0xffffff80, RZ, 0xc0, !PT ;  /* 0xffffff80181b7812 */ /* 0x000fe200078ec0ff */
[----:B-1----:R-:W-:-:S04]  /*39f0*/  FMUL.FTZ R0, R26, R18 ;  /* 0x000000121a007220 */ /* 0x002fc80000410000 */
[----:B------:R-:W-:Y:S02]  /*3a00*/  IMAD.IADD R27, R20, 0x1, -R27 ;  /* 0x00000001141b7824 */ /* 0x000fe400078e0a1b */
[----:B------:R-:W-:-:S03]  /*3a10*/  FMUL.FTZ R29, R29, R18 ;  /* 0x000000121d1d7220 */ /* 0x000fc60000410000 */
[----:B------:R-:W-:Y:S01]  /*3a20*/  SHF.R.S32.HI R26, RZ, 0x1f, R27 ;  /* 0x0000001fff1a7819 */ /* 0x000fe2000001141b */
[----:B------:R1:W2:Y:S01]  /*3a30*/  MUFU.TANH R91, R29 ;  /* 0x0000001d005b7308 */ /* 0x0002a20000002400 */
[-C--:B------:R-:W-:Y:S01]  /*3a40*/  FMUL.FTZ R89, R31, R18.reuse ;  /* 0x000000121f597220 */ /* 0x080fe20000410000 */
[-C--:B------:R-:W-:Y:S01]  /*3a50*/  FMUL.FTZ R33, R33, R18.reuse ;  /* 0x0000001221217220 */ /* 0x080fe20000410000 */
[----:B------:R-:W-:Y:S01]  /*3a60*/  FMUL.FTZ R93, R30, R18 ;  /* 0x000000121e5d7220 */ /* 0x000fe20000410000 */
[----:B------:R-:W-:Y:S02]  /*3a70*/  LEA.HI R31, R19, R20, RZ, 0x2 ;  /* 0x00000014131f7211 */ /* 0x000fe400078f10ff */
[----:B-1----:R-:W-:Y:S02]  /*3a80*/  LEA.HI R29, R26, R27, RZ, 0x2 ;  /* 0x0000001b1a1d7211 */ /* 0x002fe400078f10ff */
[----:B------:R1:W3:Y:S02]  /*3a90*/  MUFU.TANH R161, R33 ;  /* 0x0000002100a17308 */ /* 0x0002e40000002400 */
[----:B------:R-:W-:-:S02]  /*3aa0*/  SHF.R.S32.HI R30, RZ, 0x2, R29 ;  /* 0x00000002ff1e7819 */ /* 0x000fc4000001141d */
[----:B------:R-:W-:Y:S02]  /*3ab0*/  SHF.R.S32.HI R19, RZ, 0x1f, R29 ;  /* 0x0000001fff137819 */ /* 0x000fe4000001141d */
[----:B------:R-:W-:Y:S02]  /*3ac0*/  LEA.HI R26, R26, R27, RZ, 0x5 ;  /* 0x0000001b1a1a7211 */ /* 0x000fe400078f28ff */
[----:B-1----:R-:W-:Y:S02]  /*3ad0*/  LOP3.LUT R33, R31, 0xfffffffc, RZ, 0xc0, !PT ;  /* 0xfffffffc1f217812 */ /* 0x002fe400078ec0ff */
        /* <DEDUP_REMOVED lines=18> */
[----:B------:R-:W-:Y:S01]  /*3c00*/  IMAD.U32 R24, RZ, RZ, UR44 ;  /* 0x0000002cff187e24 */ /* 0x000fe2000f8e00ff */
[----:B------:R-:W-:-:S03]  /*3c10*/  LOP3.LUT R10, R29, 0x7ffffffc, RZ, 0xc0, !PT ;  /* 0x7ffffffc1d0a7812 */ /* 0x000fc600078ec0ff */
[----:B------:R-:W1:Y:S01]  /*3c20*/  SHFL.IDX PT, R30, R20, RZ, 0x1c1f ;  /* 0x001c1fff141e7589 */ /* 0x000e6200000e0000 */
[----:B------:R-:W-:Y:S02]  /*3c30*/  IMAD R11, R24, -0x60, R13 ;  /* 0xffffffa0180b7824 */ /* 0x000fe400078e020d */
        /* <DEDUP_REMOVED lines=43> */
[----:B------:R-:W4:Y:S01]  /*3ef0*/  MUFU.TANH R7, R7 ;  /* 0x0000000700077308 */ /* 0x000f220000002400 */
[----:B------:R-:W-:Y:S02]  /*3f00*/  IMAD R19, R10, -0x2, R19 ;  /* 0xfffffffe0a137824 */ /* 0x000fe400078e0213 */
[----:B------:R-:W-:Y:S02]  /*3f10*/  VIADD R11, R11, 0x60 ;  /* 0x000000600b0b7836 */ /* 0x000fe40000000000 */
[----:B------:R-:W-:-:S03]  /*3f20*/  IMAD.IADD R24, R19, 0x1, -R12 ;  /* 0x0000000113187824 */ /* 0x000fc600078e0a0c */
[----:B------:R-:W0:Y:S01]  /*3f30*/  MUFU.TANH R25, R25 ;  /* 0x0000001900197308 */ /* 0x000e220000002400 */
[----:B------:R-:W-:-:S07]  /*3f40*/  LOP3.LUT R19, RZ, R14, RZ, 0x33, !PT ;  /* 0x0000000eff137212 */ /* 0x000fce00078e33ff */
[----:B------:R-:W0:Y:S01]  /*3f50*/  MUFU.TANH R0, R0 ;  /* 0x0000000000007308 */ /* 0x000e220000002400 */
[----:B------:R-:W-:-:S07]  /*3f60*/  IMAD.U32 R27, RZ, RZ, UR4 ;  /* 0x00000004ff1b7e24 */ /* 0x000fce000f8e00ff */
        /* <DEDUP_REMOVED lines=44> */
[----:B------:R0:W0:Y:S01]  /*4230*/  MUFU.TANH R190, R18 ;  /* 0x0000001200be7308 */ /* 0x0000220000002400 */
[----:B------:R-:W-:-:S02]  /*4240*/  IMAD.IADD R19, R24, 0x1, R19 ;  /* 0x0000000118137824 */ /* 0x000fc400078e0213 */
[----:B------:R-:W-:Y:S01]  /*4250*/  IMAD R24, R10, -0x2, R27 ;  /* 0xfffffffe0a187824 */ /* 0x000fe200078e021b */
[----:B-1----:R-:W-:Y:S01]  /*4260*/  VIADDMNMX R10, R30, R26, R21, PT ;  /* 0x0000001a1e0a7246 */ /* 0x002fe20003800115 */
        /* <DEDUP_REMOVED lines=12> */
.L_x_11295:
[----:B------:R-:W-:-:S13]  /*4330*/  ISETP.NE.AND P0, PT, R73, 0x1, PT ;  /* 0x000000014900780c */ /* 0x000fda0003f05270 */
[----:B0-----:R-:W-:-:S05]  /*4340*/  @P0 IMAD.HI.U32 R18, R14, R74, RZ ;  /* 0x0000004a0e120227 */ /* 0x001fca00078e00ff */
[----:B------:R-:W-:-:S07]  /*4350*/  @P0 SHF.R.U32.HI R14, RZ, R75, R18 ;  /* 0x0000004bff0e0219 */ /* 0x000fce0000011612 */
.L_x_11296:
[----:B------:R-:W-:Y:S05]  /*4360*/  BSYNC B1 ;  /* 0x0000000000017941 */ /* 0x000fea0003800000 */
.L_x_11294:
[----:B------:R-:W-:-:S05]  /*4370*/  IMAD R14, R14, R73, R24 ;  /* 0x000000490e0e7224 */ /* 0x000fca00078e0218 */
[----:B------:R-:W-:Y:S02]  /*4380*/  VIMNMX R11, R11, R14, !PT ;  /* 0x0000000e0b0b7248 */ /* 0x000fe40007fe0100 */
[----:B------:R-:W-:-:S07]  /*4390*/  VIADDMNMX R10, R14, R73, R10, PT ;  /* 0x000000490e0a7246 */ /* 0x000fce000380010a */
.L_x_11293:
[----:B------:R-:W-:Y:S05]  /*43a0*/  BSYNC B0 ;  /* 0x0000000000007941 */ /* 0x000fea0003800000 */
.L_x_11292:
[C---:B------:R-:W-:Y:S01]  /*43b0*/  ISETP.GE.AND P1, PT, R72.reuse, 0x9, PT ;  /* 0x000000094800780c */ /* 0x040fe20003f26270 */
[----:B------:R-:W1:Y:S01]  /*43c0*/  SHFL.IDX PT, R20, R20, 0x1, 0x1c1f ;  /* 0x003c1f0014147f89 */ /* 0x000e6200000e0000 */
[----:B------:R-:W-:Y:S01]  /*43d0*/  ISETP.GE.AND P0, PT, R72, 0x2, PT ;  /* 0x000000024800780c */ /* 0x000fe20003f06270 */
[----:B------:R-:W-:Y:S01]  /*43e0*/  BSSY B0, `(.L_x_11297) ;  /* 0x0000086000007945 */ /* 0x000fe20003800000 */
        /* <DEDUP_REMOVED lines=107> */
[----:B-1----:R-:W-:Y:S01]  /*4aa0*/  IMAD.IADD R7, R19, 0x1, R20 ;  /* 0x0000000113077824 */ /* 0x002fe200078e0214 */
[----:B------:R-:W-:-:S04]  /*4ab0*/  ISETP.GE.AND P6, PT, R72, 0x5a, PT ;  /* 0x0000005a4800780c */ /* 0x000fc80003fc6270 */
[----:B------:R-:W-:Y:S02]  /*4ac0*/  P2R R40, PR, RZ, 0x40 ;  /* 0x00000040ff287803 */ /* 0x000fe40000000000 */
[----:B------:R-:W-:-:S04]  /*4ad0*/  ISETP.GT.AND P6, PT, R11, 0x59, !P6 ;  /* 0x000000590b00780c */ /* 0x000fc800077c4270 */
        /* <DEDUP_REMOVED lines=15> */
.L_x_11300:
[----:B------:R-:W-:-:S13]  /*4bd0*/  ISETP.NE.AND P6, PT, R73, 0x1, PT ;  /* 0x000000014900780c */ /* 0x000fda0003fc5270 */
[----:B------:R-:W-:-:S05]  /*4be0*/  @P6 IMAD.HI.U32 R74, R12, R74, RZ ;  /* 0x0000004a0c4a6227 */ /* 0x000fca00078e00ff */
[----:B------:R-:W-:-:S07]  /*4bf0*/  @P6 SHF.R.U32.HI R12, RZ, R75, R74 ;  /* 0x0000004bff0c6219 */ /* 0x000fce000001164a */
.L_x_11301:
[----:B------:R-:W-:Y:S05]  /*4c00*/  BSYNC B1 ;  /* 0x0000000000017941 */ /* 0x000fea0003800000 */
.L_x_11299:
[----:B------:R-:W-:-:S05]  /*4c10*/  IMAD R12, R12, R73, R24 ;  /* 0x000000490c0c7224 */ /* 0x000fca00078e0218 */
[----:B------:R-:W-:Y:S02]  /*4c20*/  VIADDMNMX R10, R12, R73, R10, PT ;  /* 0x000000490c0a7246 */ /* 0x000fe4000380010a */
[----:B------:R-:W-:-:S07]  /*4c30*/  VIMNMX R7, R7, R12, !PT ;  /* 0x0000000c07077248 */ /* 0x000fce0007fe0100 */
.L_x_11298:
[----:B------:R-:W-:Y:S05]  /*4c40*/  BSYNC B0 ;  /* 0x0000000000007941 */ /* 0x000fea0003800000 */
.L_x_11297:
[C---:B------:R-:W-:Y:S01]  /*4c50*/  ISETP.GT.AND P0, PT, R7.reuse, 0x1, !P0 ;  /* 0x000000010700780c */ /* 0x040fe20004704270 */
[----:B------:R-:W2:Y:S01]  /*4c60*/  LDL R156, [R1+0x230] ;  /* 0x00023000019c7983 */ /* 0x000ea20000100800 */
[----:B------:R-:W-:Y:S02]  /*4c70*/  ISETP.GT.AND P1, PT, R7, 0x8, !P1 ;  /* 0x000000080700780c */ /* 0x000fe40004f24270 */
[C---:B------:R-:W-:Y:S01]  /*4c80*/  ISETP.LT.OR P0, PT, R10.reuse, 0x2, P0 ;  /* 0x000000020a00780c */ /* 0x040fe20000701670 */
[----:B------:R-:W3:Y:S01]  /*4c90*/  LDL R20, [R1+0x260] ;  /* 0x0002600001147983 */ /* 0x000ee20000100800 */
[----:B------:R-:W-:Y:S02]  /*4ca0*/  ISETP.LT.OR P1, PT, R10, 0x9, P1 ;  /* 0x000000090a00780c */ /* 0x000fe40000f21670 */
[----:B------:R-:W-:Y:S01]  /*4cb0*/  FSEL R95, R4, -INF , !P0 ;  /* 0xff800000045f7808 */ /* 0x000fe20004000000 */
[----:B------:R-:W4:Y:S01]  /*4cc0*/  LDL R152, [R1+0x324] ;  /* 0x0003240001987983 */ /* 0x000f220000100800 */
[----:B------:R-:W-:-:S02]  /*4cd0*/  ISETP.NE.AND P0, PT, R15, RZ, PT ;  /* 0x000000ff0f00720c */ /* 0x000fc40003f05270 */
[----:B------:R-:W-:Y:S01]  /*4ce0*/  FSEL R93, R93, -INF , !P1 ;  /* 0xff8000005d5d7808 */ /* 0x000fe20004800000 */
[----:B------:R-:W2:Y:S01]  /*4cf0*/  LDL R15, [R1+0x1f8] ;  /* 0x0001f800010f7983 */ /* 0x000ea20000100800 */
[----:B------:R-:W-:Y:S02]  /*4d00*/  ISETP.GT.AND P0, PT, R7, 0x9, !P0 ;  /* 0x000000090700780c */ /* 0x000fe40004704270 */
[----:B------:R-:W-:Y:S01]  /*4d10*/  ISETP.NE.AND P1, PT, R27, RZ, PT ;  /* 0x000000ff1b00720c */ /* 0x000fe20003f25270 */
[----:B------:R-:W4:Y:S01]  /*4d20*/  LDL R154, [R1+0x328] ;  /* 0x00032800019a7983 */ /* 0x000f220000100800 */
[----:B------:R-:W-:Y:S02]  /*4d30*/  ISETP.LT.OR P0, PT, R10, 0xa, P0 ;  /* 0x0000000a0a00780c */ /* 0x000fe40000701670 */
[----:B------:R-:W-:Y:S01]  /*4d40*/  ISETP.NE.AND P6, PT, R28, RZ, PT ;  /* 0x000000ff1c00720c */ /* 0x000fe20003fc5270 */
[----:B------:R-:W4:Y:S01]  /*4d50*/  LDL R68, [R1+0x244] ;  /* 0x0002440001447983 */ /* 0x000f220000100800 */
[----:B------:R-:W-:-:S02]  /*4d60*/  FSEL R89, R89, -INF , !P0 ;  /* 0xff80000059597808 */ /* 0x000fc40004000000 */
[----:B------:R-:W-:Y:S01]  /*4d70*/  ISETP.NE.AND P0, PT, R18, RZ, PT ;  /* 0x000000ff1200720c */ /* 0x000fe20003f05270 */
[----:B------:R-:W4:Y:S01]  /*4d80*/  LDL R72, [R1+0x24c] ;  /* 0x00024c0001487983 */ /* 0x000f220000100800 */
[----:B------:R-:W-:Y:S02]  /*4d90*/  FMNMX.FTZ R4, R101, R99, !PT ;  /* 0x0000006365047209 */ /* 0x000fe40007810000 */
[----:B------:R-:W-:Y:S01]  /*4da0*/  ISETP.GT.AND P0, PT, R7, 0x10, !P0 ;  /* 0x000000100700780c */ /* 0x000fe20004704270 */
[----:B------:R-:W3:Y:S01]  /*4db0*/  LDL R18, [R1+0x250] ;  /* 0x0002500001127983 */ /* 0x000ee20000100800 */
[----:B------:R-:W-:Y:S02]  /*4dc0*/  FMNMX.FTZ R4, R97, R4, !PT ;  /* 0x0000000461047209 */ /* 0x000fe40007810000 */
[----:B------:R-:W-:Y:S01]  /*4dd0*/  ISETP.LT.OR P0, PT, R10, 0x11, P0 ;  /* 0x000000110a00780c */ /* 0x000fe20000701670 */
[----:B------:R-:W4:Y:S01]  /*4de0*/  LDL R74, [R1+0x254] ;  /* 0x00025400014a7983 */ /* 0x000f220000100800 */
[----:B------:R-:W-:-:S02]  /*4df0*/  FMNMX.FTZ R11, R91, R4, !PT ;  /* 0x000000045b0b7209 */ /* 0x000fc40007810000 */
[----:B------:R-:W-:Y:S01]  /*4e00*/  FSEL R225, R225, -INF , !P0 ;  /* 0xff800000e1e17808 */ /* 0x000fe20004000000 */
[----:B------:R-:W4:Y:S01]  /*4e10*/  LDL R76, [R1+0x258] ;  /* 0x00025800014c7983 */ /* 0x000f220000100800 */
[----:B------:R-:W-:Y:S02]  /*4e20*/  ISETP.NE.AND P0, PT, R25, RZ, PT ;  /* 0x000000ff1900720c */ /* 0x000fe40003f05270 */
[----:B------:R-:W-:Y:S01]  /*4e30*/  FMNMX.FTZ R4, R160, R11, !PT ;  /* 0x0000000ba0047209 */ /* 0x000fe20007810000 */
[----:B------:R-:W4:Y:S01]  /*4e40*/  LDL R78, [R1+0x25c] ;  /* 0x00025c00014e7983 */ /* 0x000f220000100800 */
[----:B------:R-:W-:Y:S02]  /*4e50*/  ISETP.GT.AND P0, PT, R7, 0x11, !P0 ;  /* 0x000000110700780c */ /* 0x000fe40004704270 */
[----:B------:R-:W-:Y:S01]  /*4e60*/  FMNMX.FTZ R4, R161, R4, !PT ;  /* 0x00000004a1047209 */ /* 0x000fe20007810000 */
[----:B------:R-:W4:Y:S01]  /*4e70*/  LDL R80, [R1+0x264] ;  /* 0x0002640001507983 */ /* 0x000f220000100800 */
[----:B------:R-:W-:-:S02]  /*4e80*/  ISETP.LT.OR P0, PT, R10, 0x12, P0 ;  /* 0x000000120a00780c */ /* 0x000fc40000701670 */
[C---:B------:R-:W-:Y:S01]  /*4e90*/  ISETP.GT.AND P2, PT, R7.reuse, 0x49, !P2 ;  /* 0x000000490700780c */ /* 0x040fe20005744270 */
[----:B------:R-:W4:Y:S01]  /*4ea0*/  LDL R82, [R1+0x268] ;  /* 0x0002680001527983 */ /* 0x000f220000100800 */
[----:B------:R-:W-:Y:S02]  /*4eb0*/  FSEL R224, R224, -INF , !P0 ;  /* 0xff800000e0e07808 */ /* 0x000fe40004000000 */
[----:B------:R-:W-:Y:S01]  /*4ec0*/  ISETP.GT.AND P0, PT, R7, 0x18, !P1 ;  /* 0x000000180700780c */ /* 0x000fe20004f04270 */
[----:B------:R-:W4:Y:S01]  /*4ed0*/  LDL R84, [R1+0x26c] ;  /* 0x00026c0001547983 */ /* 0x000f220000100800 */
[----:B------:R-:W-:Y:S02]  /*4ee0*/  ISETP.NE.AND P1, PT, R37, RZ, PT ;  /* 0x000000ff2500720c */ /* 0x000fe40003f25270 */
[----:B------:R-:W-:Y:S01]  /*4ef0*/  ISETP.LT.OR P0, PT, R10, 0x19, P0 ;  /* 0x000000190a00780c */ /* 0x000fe20000701670 */
[----:B------:R-:W4:Y:S01]  /*4f00*/  LDL R86, [R1+0x274] ;  /* 0x0002740001567983 */ /* 0x000f220000100800 */
[----:B------:R-:W-:-:S02]  /*4f10*/  ISETP.GT.AND P3, PT, R7, 0x50, !P3 ;  /* 0x000000500700780c */ /* 0x000fc40005f64270 */
[----:B------:R-:W-:Y:S01]  /*4f20*/  FSEL R223, R223, -INF , !P0 ;  /* 0xff800000dfdf7808 */ /* 0x000fe20004000000 */
[----:B------:R-:W4:Y:S01]  /*4f30*/  LDL R88, [R1+0x278] ;  /* 0x0002780001587983 */ /* 0x000f220000100800 */
[C---:B------:R-:W-:Y:S02]  /*4f40*/  ISETP.GT.AND P0, PT, R7.reuse, 0x19, !P6 ;  /* 0x000000190700780c */ /* 0x040fe40007704270 */
[----:B------:R-:W-:Y:S01]  /*4f50*/  ISETP.NE.AND P6, PT, R14, RZ, PT ;  /* 0x000000ff0e00720c */ /* 0x000fe20003fc5270 */
[----:B------:R-:W4:Y:S01]  /*4f60*/  LDL R90, [R1+0x27c] ;  /* 0x00027c00015a7983 */ /* 0x000f220000100800 */
[----:B------:R-:W-:Y:S02]  /*4f70*/  ISETP.LT.OR P0, PT, R10, 0x1a, P0 ;  /* 0x0000001a0a00780c */ /* 0x000fe40000701670 */
[----:B------:R-:W-:Y:S01]  /*4f80*/  ISETP.GT.AND P4, PT, R7, 0x51, !P4 ;  /* 0x000000510700780c */ /* 0x000fe20006784270 */
[----:B------:R-:W3:Y:S01]  /*4f90*/  LDL R14, [R1+0x240] ;  /* 0x00024000010e7983 */ /* 0x000ee20000100800 */
[----:B------:R-:W-:-:S02]  /*4fa0*/  FSEL R222, R222, -INF , !P0 ;  /* 0xff800000dede7808 */ /* 0x000fc40004000000 */
[----:B------:R-:W-:Y:S01]  /*4fb0*/  ISETP.NE.AND P0, PT, R29, RZ, PT ;  /* 0x000000ff1d00720c */ /* 0x000fe20003f05270 */
[----:B------:R-:W4:Y:S01]  /*4fc0*/  LDL R24, [R1+0x280] ;  /* 0x0002800001187983 */ /* 0x000f220000100800 */
[C---:B------:R-:W-:Y:S02]  /*4fd0*/  ISETP.GT.AND P5, PT, R7.reuse, 0x58, !P5 ;  /* 0x000000580700780c */ /* 0x040fe40006fa4270 */
[----:B------:R-:W-:Y:S01]  /*4fe0*/  ISETP.GT.AND P0, PT, R7, 0x20, !P0 ;  /* 0x000000200700780c */ /* 0x000fe20004704270 */
[----:B------:R-:W4:Y:S01]  /*4ff0*/  LDL R92, [R1+0x284] ;  /* 0x00028400015c7983 */ /* 0x000f220000100800 */
[C---:B------:R-:W-:Y:S02]  /*5000*/  ISETP.LT.OR P2, PT, R10.reuse, 0x4a, P2 ;  /* 0x0000004a0a00780c */ /* 0x040fe40001741670 */
[C---:B------:R-:W-:Y:S01]  /*5010*/  ISETP.LT.OR P0, PT, R10.reuse, 0x21, P0 ;  /* 0x000000210a00780c */ /* 0x040fe20000701670 */
[----:B------:R-:W4:Y:S01]  /*5020*/  LDL R94, [R1+0x288] ;  /* 0x00028800015e7983 */ /* 0x000f220000100800 */
[----:B------:R-:W-:-:S02]  /*5030*/  ISETP.LT.OR P3, PT, R10, 0x51, P3 ;  /* 0x000000510a00780c */ /* 0x000fc40001f61670 */
[----:B------:R-:W-:Y:S01]  /*5040*/  FSEL R215, R215, -INF , !P0 ;  /* 0xff800000d7d77808 */ /* 0x000fe20004000000 */
[----:B------:R-:W4:Y:S01]  /*5050*/  LDL R96, [R1+0x28c] ;  /* 0x00028c0001607983 */ /* 0x000f220000100800 */
[----:B------:R-:W-:Y:S02]  /*5060*/  ISETP.NE.AND P0, PT, R30, RZ, PT ;  /* 0x000000ff1e00720c */ /* 0x000fe40003f05270 */
[----:B------:R-:W-:Y:S01]  /*5070*/  FSEL R200, R200, -INF , !P2 ;  /* 0xff800000c8c87808 */ /* 0x000fe20005000000 */
[----:B------:R-:W4:Y:S01]  /*5080*/  LDL R26, [R1+0x290] ;  /* 0x00029000011a7983 */ /* 0x000f220000100800 */
[----:B------:R-:W-:Y:S02]  /*5090*/  ISETP.GT.AND P0, PT, R7, 0x21, !P0 ;  /* 0x000000210700780c */ /* 0x000fe40004704270 */
[----:B------:R-:W-:Y:S01]  /*50a0*/  FSEL R187, R66, -INF , !P3 ;  /* 0xff80000042bb7808 */ /* 0x000fe20005800000 */
[----:B------:R-:W4:Y:S01]  /*50b0*/  LDL R98, [R1+0x294] ;  /* 0x0002940001627983 */ /* 0x000f220000100800 */
[----:B------:R-:W-:-:S02]  /*50c0*/  ISETP.LT.OR P0, PT, R10, 0x22, P0 ;  /* 0x000000220a00780c */ /* 0x000fc40000701670 */
[----:B------:R-:W-:Y:S01]  /*50d0*/  ISETP.LT.OR P4, PT, R10, 0x52, P4 ;  /* 0x000000520a00780c */ /* 0x000fe20002781670 */
[----:B------:R-:W4:Y:S01]  /*50e0*/  LDL R100, [R1+0x298] ;  /* 0x0002980001647983 */ /* 0x000f220000100800 */
[----:B------:R-:W-:Y:S02]  /*50f0*/  FSEL R210, R210, -INF , !P0 ;  /* 0xff800000d2d27808 */ /* 0x000fe40004000000 */
[----:B------:R-:W-:Y:S01]  /*5100*/  ISETP.NE.AND P0, PT, R31, RZ, PT ;  /* 0x000000ff1f00720c */ /* 0x000fe20003f05270 */
[----:B------:R-:W4:Y:S01]  /*5110*/  LDL R102, [R1+0x29c] ;  /* 0x00029c0001667983 */ /* 0x000f220000100800 */
[----:B------:R-:W-:Y:S02]  /*5120*/  ISETP.LT.OR P5, PT, R10, 0x59, P5 ;  /* 0x000000590a00780c */ /* 0x000fe40002fa1670 */
[----:B------:R-:W-:Y:S01]  /*5130*/  ISETP.GT.AND P0, PT, R7, 0x28, !P0 ;  /* 0x000000280700780c */ /* 0x000fe20004704270 */
[----:B------:R-:W4:Y:S01]  /*5140*/  LDL R28, [R1+0x2a0] ;  /* 0x0002a000011c7983 */ /* 0x000f220000100800 */
[----:B------:R-:W-:-:S02]  /*5150*/  FSEL R188, R67, -INF , !P4 ;  /* 0xff80000043bc7808 */ /* 0x000fc40006000000 */
[----:B------:R-:W-:Y:S01]  /*5160*/  ISETP.LT.OR P0, PT, R10, 0x29, P0 ;  /* 0x000000290a00780c */ /* 0x000fe20000701670 */
[----:B------:R-:W4:Y:S01]  /*5170*/  LDL R104, [R1+0x2a4] ;  /* 0x0002a40001687983 */ /* 0x000f220000100800 */
[----:B------:R-:W-:Y:S02]  /*5180*/  FSEL R189, R70, -INF , !P5 ;  /* 0xff80000046bd7808 */ /* 0x000fe40006800000 */
[----:B------:R-:W-:Y:S01]  /*5190*/  FSEL R212, R212, -INF , !P0 ;  /* 0xff800000d4d47808 */ /* 0x000fe20004000000 */
[----:B------:R-:W4:Y:S01]  /*51a0*/  LDL R70, [R1+0x248] ;  /* 0x0002480001467983 */ /* 0x000f220000100800 */
[----:B------:R-:W-:-:S03]  /*51b0*/  ISETP.NE.AND P0, PT, R32, RZ, PT ;  /* 0x000000ff2000720c */ /* 0x000fc60003f05270 */
[----:B------:R-:W4:Y:S01]  /*51c0*/  LDL R106, [R1+0x2a8] ;  /* 0x0002a800016a7983 */ /* 0x000f220000100800 */
[----:B------:R-:W-:-:S03]  /*51d0*/  ISETP.GT.AND P0, PT, R7, 0x29, !P0 ;  /* 0x000000290700780c */ /* 0x000fc60004704270 */
[----:B------:R-:W4:Y:S01]  /*51e0*/  LDL R108, [R1+0x2ac] ;  /* 0x0002ac00016c7983 */ /* 0x000f220000100800 */
[----:B------:R-:W-:-:S03]  /*51f0*/  ISETP.LT.OR P0, PT, R10, 0x2a, P0 ;  /* 0x0000002a0a00780c */ /* 0x000fc60000701670 */
[----:B------:R-:W4:Y:S01]  /*5200*/  LDL R30, [R1+0x2b0] ;  /* 0x0002b000011e7983 */ /* 0x000f220000100800 */
[----:B------:R-:W-:Y:S02]  /*5210*/  FSEL R214, R214, -INF , !P0 ;  /* 0xff800000d6d67808 */ /* 0x000fe40004000000 */
[----:B------:R-:W-:Y:S01]  /*5220*/  ISETP.NE.AND P0, PT, R33, RZ, PT ;  /* 0x000000ff2100720c */ /* 0x000fe20003f05270 */
[----:B------:R-:W4:Y:S03]  /*5230*/  LDL R110, [R1+0x2b4] ;  /* 0x0002b400016e7983 */ /* 0x000f260000100800 */
[----:B------:R-:W-:Y:S01]  /*5240*/  ISETP.GT.AND P0, PT, R7, 0x30, !P0 ;  /* 0x000000300700780c */ /* 0x000fe20004704270 */
[----:B------:R-:W4:Y:S03]  /*5250*/  LDL R112, [R1+0x2b8] ;  /* 0x0002b80001707983 */ /* 0x000f260000100800 */
[----:B------:R-:W-:Y:S01]  /*5260*/  ISETP.LT.OR P0, PT, R10, 0x31, P0 ;  /* 0x000000310a00780c */ /* 0x000fe20000701670 */
[----:B------:R-:W4:Y:S03]  /*5270*/  LDL R114, [R1+0x2bc] ;  /* 0x0002bc0001727983 */ /* 0x000f260000100800 */
        /* <DEDUP_REMOVED lines=24> */
[----:B------:R-:W-:Y:S01]  /*5400*/  ISETP.GT.AND P0, PT, R7, 0x40, !P1 ;  /* 0x000000400700780c */ /* 0x000fe20004f04270 */
[----:B------:R-:W4:Y:S01]  /*5410*/  LDL R132, [R1+0x2ec] ;  /* 0x0002ec0001847983 */ /* 0x000f220000100800 */
[----:B------:R-:W-:Y:S02]  /*5420*/  ISETP.NE.AND P1, PT, R39, RZ, PT ;  /* 0x000000ff2700720c */ /* 0x000fe40003f25270 */
[----:B------:R-:W-:Y:S01]  /*5430*/  ISETP.LT.OR P0, PT, R10, 0x41, P0 ;  /* 0x000000410a00780c */ /* 0x000fe20000701670 */
[----:B------:R-:W4:Y:S01]  /*5440*/  LDL R134, [R1+0x2f4] ;  /* 0x0002f40001867983 */ /* 0x000f220000100800 */
[C---:B------:R-:W-:Y:S02]  /*5450*/  ISETP.GT.AND P1, PT, R7.reuse, 0x48, !P1 ;  /* 0x000000480700780c */ /* 0x040fe40004f24270 */
[----:B------:R-:W-:Y:S01]  /*5460*/  FSEL R197, R58, -INF , !P0 ;  /* 0xff8000003ac57808 */ /* 0x000fe20004000000 */
[----:B------:R-:W4:Y:S01]  /*5470*/  LDL R136, [R1+0x2f8] ;  /* 0x0002f80001887983 */ /* 0x000f220000100800 */
[----:B------:R-:W-:-:S02]  /*5480*/  ISETP.GT.AND P0, PT, R7, RZ, !P6 ;  /* 0x000000ff0700720c */ /* 0x000fc40007704270 */
[----:B------:R-:W-:Y:S01]  /*5490*/  ISETP.NE.AND P6, PT, R40, RZ, PT ;  /* 0x000000ff2800720c */ /* 0x000fe20003fc5270 */
[----:B------:R-:W4:Y:S01]  /*54a0*/  LDL R138, [R1+0x2fc] ;  /* 0x0002fc00018a7983 */ /* 0x000f220000100800 */
[----:B------:R-:W-:Y:S02]  /*54b0*/  ISETP.LT.OR P0, PT, R10, 0x1, P0 ;  /* 0x000000010a00780c */ /* 0x000fe40000701670 */
[----:B------:R-:W-:Y:S01]  /*54c0*/  ISETP.GT.AND P6, PT, R7, 0x59, !P6 ;  /* 0x000000590700780c */ /* 0x000fe200077c4270 */
[----:B------:R-:W4:Y:S01]  /*54d0*/  LDL R40, [R1+0x300] ;  /* 0x0003000001287983 */ /* 0x000f220000100800 */
[----:B------:R-:W-:Y:S02]  /*54e0*/  FSEL R103, R0, -INF , !P0 ;  /* 0xff80000000677808 */ /* 0x000fe40004000000 */
[----:B------:R-:W-:Y:S01]  /*54f0*/  ISETP.NE.AND P0, PT, R38, RZ, PT ;  /* 0x000000ff2600720c */ /* 0x000fe20003f05270 */
[----:B------:R-:W4:Y:S01]  /*5500*/  LDL R140, [R1+0x304] ;  /* 0x00030400018c7983 */ /* 0x000f220000100800 */
[----:B------:R-:W-:-:S02]  /*5510*/  FMNMX.FTZ R0, R103, R95, !PT ;  /* 0x0000005f67007209 */ /* 0x000fc40007810000 */
[----:B------:R-:W-:Y:S01]  /*5520*/  ISETP.GT.AND P0, PT, R7, 0x41, !P0 ;  /* 0x000000410700780c */ /* 0x000fe20004704270 */
[----:B------:R-:W4:Y:S01]  /*5530*/  LDL R38, [R1+0x2f0] ;  /* 0x0002f00001267983 */ /* 0x000f220000100800 */
[----:B------:R-:W-:Y:S02]  /*5540*/  FMNMX.FTZ R0, R93, R0, !PT ;  /* 0x000000005d007209 */ /* 0x000fe40007810000 */
[C---:B------:R-:W-:Y:S01]  /*5550*/  ISETP.LT.OR P0, PT, R10.reuse, 0x42, P0 ;  /* 0x000000420a00780c */ /* 0x040fe20000701670 */
[----:B------:R-:W4:Y:S01]  /*5560*/  LDL R142, [R1+0x308] ;  /* 0x00030800018e7983 */ /* 0x000f220000100800 */
[----:B------:R-:W-:Y:S02]  /*5570*/  FMNMX.FTZ R0, R89, R0, !PT ;  /* 0x0000000059007209 */ /* 0x000fe40007810000 */
[----:B------:R-:W-:Y:S01]  /*5580*/  ISETP.LT.OR P1, PT, R10, 0x49, P1 ;  /* 0x000000490a00780c */ /* 0x000fe20000f21670 */
[----:B------:R-:W4:Y:S01]  /*5590*/  LDL R144, [R1+0x30c] ;  /* 0x00030c0001907983 */ /* 0x000f220000100800 */
[----:B------:R-:W-:-:S02]  /*55a0*/  FMNMX.FTZ R11, R225, R0, !PT ;  /* 0x00000000e10b7209 */ /* 0x000fc40007810000 */
[----:B------:R-:W-:Y:S01]  /*55b0*/  FSEL R198, R198, -INF , !P0 ;  /* 0xff800000c6c67808 */ /* 0x000fe20004000000 */
[----:B------:R-:W4:Y:S01]  /*55c0*/  LDL R42, [R1+0x310] ;  /* 0x00031000012a7983 */ /* 0x000f220000100800 */
[----:B------:R-:W-:Y:S02]  /*55d0*/  FMNMX.FTZ R0, R224, R11, !PT ;  /* 0x0000000be0007209 */ /* 0x000fe40007810000 */
[----:B------:R-:W-:Y:S01]  /*55e0*/  FMNMX.FTZ R11, R191, R4, !PT ;  /* 0x00000004bf0b7209 */ /* 0x000fe20007810000 */
[----:B------:R-:W4:Y:S01]  /*55f0*/  LDL R146, [R1+0x314] ;  /* 0x0003140001927983 */ /* 0x000f220000100800 */
[----:B------:R-:W-:Y:S02]  /*5600*/  FMNMX.FTZ R13, R223, R0, !PT ;  /* 0x00000000df0d7209 */ /* 0x000fe40007810000 */
[----:B------:R-:W-:Y:S01]  /*5610*/  FMNMX.FTZ R11, R192, R11, !PT ;  /* 0x0000000bc00b7209 */ /* 0x000fe20007810000 */
[----:B------:R-:W4:Y:S01]  /*5620*/  LDL R148, [R1+0x318] ;  /* 0x0003180001947983 */ /* 0x000f220000100800 */
[----:B------:R-:W-:-:S02]  /*5630*/  FMNMX.FTZ R0, R222, R13, !PT ;  /* 0x0000000dde007209 */ /* 0x000fc40007810000 */
[----:B------:R-:W-:Y:S01]  /*5640*/  FMNMX.FTZ R4, R216, R11, !PT ;  /* 0x0000000bd8047209 */ /* 0x000fe20007810000 */
        /* <DEDUP_REMOVED lines=28> */
[----:B------:R-:W-:Y:S02]  /*5810*/  FSEL R199, R199, -INF , !P1 ;  /* 0xff800000c7c77808 */ /* 0x000fe40004800000 */
        /* <DEDUP_REMOVED lines=12> */
[----:B------:R-:W-:Y:S01]  /*58e0*/  ISETP.LT.OR P6, PT, R10, 0x5a, P6 ;  /* 0x0000005a0a00780c */ /* 0x000fe200037c1670 */
[----:B------:R-:W4:Y:S01]  /*58f0*/  LDL R43, [R1+0x35c] ;  /* 0x00035c00012b7983 */ /* 0x000f220000100800 */
[----:B------:R-:W-:-:S02]  /*5900*/  FMNMX.FTZ R7, R185, R0, !PT ;  /* 0x00000000b9077209 */ /* 0x000fc40007810000 */
[----:B------:R-:W-:Y:S01]  /*5910*/  FMNMX.FTZ R4, R188, R11, !PT ;  /* 0x0000000bbc047209 */ /* 0x000fe20007810000 */
[----:B------:R-:W4:Y:S01]  /*5920*/  LDL R52, [R1+0x360] ;  /* 0x0003600001347983 */ /* 0x000f220000100800 */
[----:B------:R-:W-:Y:S02]  /*5930*/  FMNMX.FTZ R12, R186, R7, !PT ;  /* 0x00000007ba0c7209 */ /* 0x000fe40007810000 */
[----:B------:R-:W-:Y:S01]  /*5940*/  FSEL R190, R190, -INF , !P6 ;  /* 0xff800000bebe7808 */ /* 0x000fe20007000000 */
[----:B------:R-:W2:Y:S01]  /*5950*/  LDL.64 R10, [R1+0x88] ;  /* 0x00008800010a7983 */ /* 0x000ea20000100a00 */
[----:B------:R-:W-:-:S03]  /*5960*/  FMNMX.FTZ R13, R189, R4, !PT ;  /* 0x00000004bd0d7209 */ /* 0x000fc60007810000 */
[----:B------:R-:W0:Y:S01]  /*5970*/  SHFL.BFLY PT, R7, R12, 0x2, 0x1f ;  /* 0x0c401f000c077f89 */ /* 0x000e2200000e0000 */
[----:B------:R-:W-:-:S03]  /*5980*/  FMNMX.FTZ R13, R190, R13, !PT ;  /* 0x0000000dbe0d7209 */ /* 0x000fc60007810000 */
[----:B------:R-:W4:Y:S04]  /*5990*/  LDL R45, [R1+0x364] ;  /* 0x00036400012d7983 */ /* 0x000f280000100800 */
[----:B------:R-:W-:Y:S04]  /*59a0*/  STL.64 [R1+0x210], R12 ;  /* 0x0002100c01007387 */ /* 0x000fe80000100a00 */
[----:B------:R-:W3:Y:S04]  /*59b0*/  LDL R19, [R1+0x214] ;  /* 0x0002140001137983 */ /* 0x000ee80000100800 */
[----:B------:R-:W4:Y:S04]  /*59c0*/  LDL R47, [R1+0x368] ;  /* 0x00036800012f7983 */ /* 0x000f280000100800 */
[----:B------:R-:W4:Y:S01]  /*59d0*/  LDL R49, [R1+0x36c] ;  /* 0x00036c0001317983 */ /* 0x000f220000100800 */
[----:B0-----:R-:W-:-:S03]  /*59e0*/  FMNMX.FTZ R0, R12, R7, !PT ;  /* 0x000000070c007209 */ /* 0x001fc60007810000 */
[----:B------:R-:W4:Y:S04]  /*59f0*/  LDL R54, [R1+0x370] ;  /* 0x0003700001367983 */ /* 0x000f280000100800 */
[----:B------:R-:W0:Y:S04]  /*5a00*/  SHFL.BFLY PT, R7, R0, 0x1, 0x1f ;  /* 0x0c201f0000077f89 */ /* 0x000e2800000e0000 */
[----:B------:R-:W4:Y:S04]  /*5a10*/  LDL R51, [R1+0x374] ;  /* 0x0003740001337983 */ /* 0x000f280000100800 */
[----:B------:R-:W4:Y:S04]  /*5a20*/  LDL R53, [R1+0x378] ;  /* 0x0003780001357983 */ /* 0x000f280000100800 */
[----:B------:R-:W4:Y:S04]  /*5a30*/  LDL R55, [R1+0x37c] ;  /* 0x00037c0001377983 */ /* 0x000f280000100800 */
[----:B------:R-:W4:Y:S04]  /*5a40*/  LDL R56, [R1+0x380] ;  /* 0x0003800001387983 */ /* 0x000f280000100800 */
[----:B------:R-:W4:Y:S01]  /*5a50*/  LDL R57, [R1+0x384] ;  /* 0x0003840001397983 */ /* 0x000f220000100800 */
[----:B0-----:R-:W-:-:S03]  /*5a60*/  FMNMX.FTZ R4, R0, R7, !PT ;  /* 0x0000000700047209 */ /* 0x001fc60007810000 */
[----:B------:R-:W4:Y:S04]  /*5a70*/  LDL R59, [R1+0x388] ;  /* 0x00038800013b7983 */ /* 0x000f280000100800 */
[----:B------:R0:W-:Y:S04]  /*5a80*/  STL [R1+0x210], R4 ;  /* 0x0002100401007387 */ /* 0x0001e80000100800 */
        /* <DEDUP_REMOVED lines=47> */
[----:B---3--:R-:W0:Y:S02]  /*5d80*/  SHFL.BFLY PT, R0, R19, 0x2, 0x1f ;  /* 0x0c401f0013007f89 */ /* 0x008e2400000e0000 */
[----:B0-----:R-:W-:-:S05]  /*5d90*/  FMNMX.FTZ R0, R0, R19, !PT ;  /* 0x0000001300007209 */ /* 0x001fca0007810000 */
[----:B------:R-:W0:Y:S01]  /*5da0*/  SHFL.BFLY PT, R7, R0, 0x1, 0x1f ;  /* 0x0c201f0000077f89 */ /* 0x000e2200000e0000 */
[----:B--2---:R-:W-:-:S03]  /*5db0*/  IMAD R10, R15, 0xc00, R10 ;  /* 0x00000c000f0a7824 */ /* 0x004fc600078e020a */
[----:B------:R1:W-:Y:S01]  /*5dc0*/  STL [R1+0x240], R14 ;  /* 0x0002400e01007387 */ /* 0x0003e20000100800 */
[----:B----4-:R-:W-:Y:S01]  /*5dd0*/  FMUL.FTZ R158, R156, R21 ;  /* 0x000000159c9e7220 */ /* 0x010fe20000410000 */
[----:B------:R-:W-:Y:S02]  /*5de0*/  FSETP.NEU.FTZ.AND P0, PT, R21, -INF , PT ;  /* 0xff8000001500780b */ /* 0x000fe40003f1d000 */
[----:B0-----:R-:W-:Y:S02]  /*5df0*/  FMNMX.FTZ R0, R0, R7, !PT ;  /* 0x0000000700007209 */ /* 0x001fe40007810000 */
[----:B------:R-:W-:Y:S02]  /*5e00*/  FSEL R158, R158, RZ, P0 ;  /* 0x000000ff9e9e7208 */ /* 0x000fe40000000000 */
[C---:B------:R-:W-:Y:S01]  /*5e10*/  FSETP.NEU.FTZ.AND P0, PT, R0.reuse, -INF , PT ;  /* 0xff8000000000780b */ /* 0x040fe20003f1d000 */
[-C--:B------:R-:W-:Y:S01]  /*5e20*/  FMUL.FTZ R159, R0, R156.reuse ;  /* 0x0000009c009f7220 */ /* 0x080fe20000410000 */
[----:B------:R0:W-:Y:S04]  /*5e30*/  STL [R1+0x250], R18 ;  /* 0x0002501201007387 */ /* 0x0001e80000100800 */
[----:B------:R-:W-:Y:S01]  /*5e40*/  FSEL R159, R159, RZ, P0 ;  /* 0x000000ff9f9f7208 */ /* 0x000fe20000000000 */
[----:B------:R2:W-:Y:S01]  /*5e50*/  STL [R1+0x260], R20 ;  /* 0x0002601401007387 */ /* 0x0005e20000100800 */
[-CC-:B------:R-:W-:Y:S01]  /*5e60*/  FFMA.FTZ R7, R99, R156.reuse, -R158.reuse ;  /* 0x0000009c63077223 */ /* 0x180fe2000001089e */
[-CC-:B-1----:R-:W-:Y:S01]  /*5e70*/  FFMA.FTZ R14, R97, R156.reuse, -R158.reuse ;  /* 0x0000009c610e7223 */ /* 0x182fe2000001089e */
[-CC-:B------:R-:W-:Y:S01]  /*5e80*/  FFMA.FTZ R15, R91, R156.reuse, -R158.reuse ;  /* 0x0000009c5b0f7223 */ /* 0x180fe2000001089e */
[----:B------:R1:W-:Y:S01]  /*5e90*/  STL [R1+0x270], R4 ;  /* 0x0002700401007387 */ /* 0x0003e20000100800 */
[-CC-:B0-----:R-:W-:Y:S01]  /*5ea0*/  FFMA.FTZ R18, R103, R156.reuse, -R159.reuse ;  /* 0x0000009c67127223 */ /* 0x181fe2000001089f */
[-CC-:B------:R-:W-:Y:S01]  /*5eb0*/  FFMA.FTZ R19, R95, R156.reuse, -R159.reuse ;  /* 0x0000009c5f137223 */ /* 0x180fe2000001089f */
[-CC-:B------:R-:W-:Y:S01]  /*5ec0*/  FFMA.FTZ R21, R89, R156.reuse, -R159.reuse ;  /* 0x0000009c59157223 */ /* 0x180fe2000001089f */
[-C--:B--2---:R-:W-:Y:S01]  /*5ed0*/  FFMA.FTZ R20, R93, R156.reuse, -R159 ;  /* 0x0000009c5d147223 */ /* 0x084fe2000001089f */
[----:B-1----:R-:W-:Y:S01]  /*5ee0*/  FFMA.FTZ R4, R101, R156, -R158 ;  /* 0x0000009c65047223 */ /* 0x002fe2000001089e */
[----:B------:R-:W-:Y:S08]  /*5ef0*/  MUFU.EX2 R7, R7 ;  /* 0x0000000700077308 */ /* 0x000ff00000000800 */
[----:B------:R-:W-:Y:S08]  /*5f00*/  MUFU.EX2 R4, R4 ;  /* 0x0000000400047308 */ /* 0x000ff00000000800 */
[----:B------:R-:W-:Y:S08]  /*5f10*/  MUFU.EX2 R14, R14 ;  /* 0x0000000e000e7308 */ /* 0x000ff00000000800 */
[----:B------:R-:W-:Y:S08]  /*5f20*/  MUFU.EX2 R15, R15 ;  /* 0x0000000f000f7308 */ /* 0x000ff00000000800 */
[----:B------:R-:W-:Y:S08]  /*5f30*/  MUFU.EX2 R18, R18 ;  /* 0x0000001200127308 */ /* 0x000ff00000000800 */
[----:B------:R-:W0:Y:S08]  /*5f40*/  MUFU.EX2 R19, R19 ;  /* 0x0000001300137308 */ /* 0x000e300000000800 */
[----:B------:R-:W-:Y:S08]  /*5f50*/  MUFU.EX2 R20, R20 ;  /* 0x0000001400147308 */ /* 0x000ff00000000800 */
[----:B------:R-:W1:Y:S01]  /*5f60*/  MUFU.EX2 R21, R21 ;  /* 0x0000001500157308 */ /* 0x000e620000000800 */
[----:B------:R-:W-:-:S02]  /*5f70*/  R2UR UR6, R10 ;  /* 0x000000000a0672ca */ /* 0x000fc400000e0000 */
[----:B------:R-:W-:Y:S01]  /*5f80*/  R2UR UR7, R11 ;  /* 0x000000000b0772ca */ /* 0x000fe200000e0000 */
[----:B------:R2:W-:Y:S01]  /*5f90*/  STL [R1+0x324], R152 ;  /* 0x0003249801007387 */ /* 0x0005e20000100800 */
[----:B0-----:R-:W-:-:S03]  /*5fa0*/  F2FP.F16.F32.PACK_AB R153, R19, R18 ;  /* 0x000000121399723e */ /* 0x001fc600000000ff */
[----:B------:R0:W-:Y:S01]  /*5fb0*/  STL [R1+0x328], R154 ;  /* 0x0003289a01007387 */ /* 0x0001e20000100800 */
[----:B--2---:R-:W-:Y:S02]  /*5fc0*/  F2FP.F16.F32.PACK_AB R152, R7, R4 ;  /* 0x000000040798723e */ /* 0x004fe400000000ff */
[----:B-1----:R-:W-:Y:S02]  /*5fd0*/  F2FP.F16.F32.PACK_AB R155, R21, R20 ;  /* 0x00000014159b723e */ /* 0x002fe400000000ff */
[----:B0-----:R-:W-:Y:S01]  /*5fe0*/  F2FP.F16.F32.PACK_AB R154, R15, R14 ;  /* 0x0000000e0f9a723e */ /* 0x001fe200000000ff */
        /* <DEDUP_REMOVED lines=99> */
[-CC-:B------:R-:W-:Y:S01]  /*6620*/  FFMA.FTZ R160, R160, R156.reuse, -R158.reuse ;  /* 0x0000009ca0a07223 */ /* 0x180fe2000001089e */
[-CC-:B------:R-:W-:Y:S01]  /*6630*/  FFMA.FTZ R161, R161, R156.reuse, -R158.reuse ;  /* 0x0000009ca1a17223 */ /* 0x180fe2000001089e */
[-CC-:B------:R-:W-:Y:S01]  /*6640*/  FFMA.FTZ R191, R191, R156.reuse, -R158.reuse ;  /* 0x0000009cbfbf7223 */ /* 0x180fe2000001089e */
[-C--:B------:R-:W-:Y:S01]  /*6650*/  FFMA.FTZ R192, R192, R156.reuse, -R158 ;  /* 0x0000009cc0c07223 */ /* 0x080fe2000001089e */
[-CC-:B------:R-:W-:Y:S01]  /*6660*/  FFMA.FTZ R225, R225, R156.reuse, -R159.reuse ;  /* 0x0000009ce1e17223 */ /* 0x180fe2000001089f */
[-CC-:B------:R-:W-:Y:S01]  /*6670*/  FFMA.FTZ R224, R224, R156.reuse, -R159.reuse ;  /* 0x0000009ce0e07223 */ /* 0x180fe2000001089f */
[-CC-:B------:R-:W-:Y:S01]  /*6680*/  FFMA.FTZ R223, R223, R156.reuse, -R159.reuse ;  /* 0x0000009cdfdf7223 */ /* 0x180fe2000001089f */
[----:B------:R-:W-:Y:S01]  /*6690*/  FFMA.FTZ R222, R222, R156, -R159 ;  /* 0x0000009cdede7223 */ /* 0x000fe2000001089f */
[----:B------:R0:W-:Y:S01]  /*66a0*/  STL [R1+0x3d8], R162 ;  /* 0x0003d8a201007387 */ /* 0x0001e20000100800 */
[----:B------:R-:W-:Y:S03]  /*66b0*/  MUFU.EX2 R160, R160 ;  /* 0x000000a000a07308 */ /* 0x000fe60000000800 */
[----:B------:R2:W-:Y:S04]  /*66c0*/  STL [R1+0x3e8], R163 ;  /* 0x0003e8a301007387 */ /* 0x0005e80000100800 */
[----:B------:R3:W-:Y:S01]  /*66d0*/  STL [R1+0x3f8], R164 ;  /* 0x0003f8a401007387 */ /* 0x0007e20000100800 */
[----:B------:R-:W4:Y:S03]  /*66e0*/  MUFU.EX2 R161, R161 ;  /* 0x000000a100a17308 */ /* 0x000f260000000800 */
[----:B------:R1:W-:Y:S05]  /*66f0*/  STL [R1+0x408], R165 ;  /* 0x000408a501007387 */ /* 0x0003ea0000100800 */
[----:B------:R-:W-:Y:S08]  /*6700*/  MUFU.EX2 R191, R191 ;  /* 0x000000bf00bf7308 */ /* 0x000ff00000000800 */
[----:B------:R-:W4:Y:S08]  /*6710*/  MUFU.EX2 R192, R192 ;  /* 0x000000c000c07308 */ /* 0x000f300000000800 */
[----:B0-----:R-:W-:Y:S08]  /*6720*/  MUFU.EX2 R162, R225 ;  /* 0x000000e100a27308 */ /* 0x001ff00000000800 */
[----:B--2---:R-:W0:Y:S08]  /*6730*/  MUFU.EX2 R163, R224 ;  /* 0x000000e000a37308 */ /* 0x004e300000000800 */
[----:B---3--:R-:W-:Y:S08]  /*6740*/  MUFU.EX2 R164, R223 ;  /* 0x000000df00a47308 */ /* 0x008ff00000000800 */
[----:B-1----:R-:W1:Y:S01]  /*6750*/  MUFU.EX2 R165, R222 ;  /* 0x000000de00a57308 */ /* 0x002e620000000800 */
[----:B------:R2:W-:Y:S04]  /*6760*/  STL [R1+0x418], R12 ;  /* 0x0004180c01007387 */ /* 0x0005e80000100800 */
[----:B------:R3:W-:Y:S01]  /*6770*/  STL [R1+0x430], R13 ;  /* 0x0004300d01007387 */ /* 0x0007e20000100800 */
[----:B--2---:R-:W-:-:S02]  /*6780*/  VIADD R12, R10, 0x80 ;  /* 0x000000800a0c7836 */ /* 0x004fc40000000000 */
[----:B---3--:R-:W-:-:S03]  /*6790*/  IMAD.MOV.U32 R13, RZ, RZ, R11 ;  /* 0x000000ffff0d7224 */ /* 0x008fc600078e000b */
        /* <DEDUP_REMOVED lines=22> */
[----:B------:R-:W-:-:S02]  /*6900*/  WARPGROUP.DEPBAR.LE gsb0, 0x0 ;  /* 0x00008000000079c5 */ /* 0x000fc40000010000 */
[----:B----4-:R-:W-:Y:S02]  /*6910*/  F2FP.F16.F32.PACK_AB R152, R161, R160 ;  /* 0x000000a0a198723e */ /* 0x010fe400000000ff */
[----:B------:R-:W-:Y:S02]  /*6920*/  F2FP.F16.F32.PACK_AB R154, R192, R191 ;  /* 0x000000bfc09a723e */ /* 0x000fe400000000ff */
[----:B0-----:R-:W-:Y:S02]  /*6930*/  F2FP.F16.F32.PACK_AB R153, R163, R162 ;  /* 0x000000a2a399723e */ /* 0x001fe400000000ff */
[----:B-1----:R-:W-:Y:S01]  /*6940*/  F2FP.F16.F32.PACK_AB R155, R165, R164 ;  /* 0x000000a4a59b723e */ /* 0x002fe200000000ff */
        /* <DEDUP_REMOVED lines=42> */
[----:B------:R-:W-:Y:S08]  /*6bf0*/  MUFU.EX2 R166, R166 ;  /* 0x000000a600a67308 */ /* 0x000ff00000000800 */
[----:B------:R-:W0:Y:S08]  /*6c00*/  MUFU.EX2 R167, R167 ;  /* 0x000000a700a77308 */ /* 0x000e300000000800 */
[----:B------:R-:W-:Y:S08]  /*6c10*/  MUFU.EX2 R168, R168 ;  /* 0x000000a800a87308 */ /* 0x000ff00000000800 */
[----:B------:R-:W1:Y:S08]  /*6c20*/  MUFU.EX2 R169, R169 ;  /* 0x000000a900a97308 */ /* 0x000e700000000800 */
[----:B------:R-:W-:Y:S08]  /*6c30*/  MUFU.EX2 R174, R174 ;  /* 0x000000ae00ae7308 */ /* 0x000ff00000000800 */
[----:B------:R-:W2:Y:S08]  /*6c40*/  MUFU.EX2 R175, R175 ;  /* 0x000000af00af7308 */ /* 0x000eb00000000800 */
[----:B------:R-:W-:Y:S08]  /*6c50*/  MUFU.EX2 R176, R176 ;  /* 0x000000b000b07308 */ /* 0x000ff00000000800 */
[----:B------:R-:W3:Y:S01]  /*6c60*/  MUFU.EX2 R177, R177 ;  /* 0x000000b100b17308 */ /* 0x000ee20000000800 */
[----:B------:R-:W-:-:S02]  /*6c70*/  VIADD R12, R10, 0x100 ;  /* 0x000001000a0c7836 */ /* 0x000fc40000000000 */
[----:B------:R-:W-:-:S03]  /*6c80*/  IMAD.MOV.U32 R13, RZ, RZ, R11 ;  /* 0x000000ffff0d7224 */ /* 0x000fc600078e000b */
[----:B------:R-:W-:Y:S02]  /*6c90*/  R2UR UR6, R12 ;  /* 0x000000000c0672ca */ /* 0x000fe400000e0000 */
[----:B------:R-:W-:Y:S01]  /*6ca0*/  R2UR UR7, R13 ;  /* 0x000000000d0772ca */ /* 0x000fe200000e0000 */
        /* <DEDUP_REMOVED lines=9> */
[----:B------:R-:W4:Y:S08]  /*6d40*/  MUFU.EX2 R171, R171 ;  /* 0x000000ab00ab7308 */ /* 0x000f300000000800 */
[----:B------:R-:W-:Y:S08]  /*6d50*/  MUFU.EX2 R172, R172 ;  /* 0x000000ac00ac7308 */ /* 0x000ff00000000800 */
[----:B------:R-:W4:Y:S01]  /*6d60*/  MUFU.EX2 R173, R173 ;  /* 0x000000ad00ad7308 */ /* 0x000f220000000800 */
[----:B------:R-:W-:-:S02]  /*6d70*/  WARPGROUP.DEPBAR.LE gsb0, 0x0 ;  /* 0x00008000000079c5 */ /* 0x000fc40000010000 */
[----:B0-----:R-:W-:Y:S02]  /*6d80*/  F2FP.F16.F32.PACK_AB R152, R167, R166 ;  /* 0x000000a6a798723e */ /* 0x001fe400000000ff */
[----:B-1----:R-:W-:Y:S02]  /*6d90*/  F2FP.F16.F32.PACK_AB R154, R169, R168 ;  /* 0x000000a8a99a723e */ /* 0x002fe400000000ff */
[----:B--2---:R-:W-:Y:S02]  /*6da0*/  F2FP.F16.F32.PACK_AB R153, R175, R174 ;  /* 0x000000aeaf99723e */ /* 0x004fe400000000ff */
[----:B---3--:R-:W-:Y:S01]  /*6db0*/  F2FP.F16.F32.PACK_AB R155, R177, R176 ;  /* 0x000000b0b19b723e */ /* 0x008fe200000000ff */
        /* <DEDUP_REMOVED lines=34> */
[----:B------:R-:W-:Y:S08]  /*6fe0*/  MUFU.EX2 R201, R201 ;  /* 0x000000c900c97308 */ /* 0x000ff00000000800 */
[----:B------:R-:W0:Y:S08]  /*6ff0*/  MUFU.EX2 R202, R202 ;  /* 0x000000ca00ca7308 */ /* 0x000e300000000800 */
[----:B------:R-:W-:Y:S08]  /*7000*/  MUFU.EX2 R203, R203 ;  /* 0x000000cb00cb7308 */ /* 0x000ff00000000800 */
[----:B------:R-:W1:Y:S01]  /*7010*/  MUFU.EX2 R204, R204 ;  /* 0x000000cc00cc7308 */ /* 0x000e620000000800 */
        /* <DEDUP_REMOVED lines=13> */
[----:B------:R-:W2:Y:S08]  /*70f0*/  MUFU.EX2 R179, R179 ;  /* 0x000000b300b37308 */ /* 0x000eb00000000800 */
[----:B------:R-:W-:Y:S08]  /*7100*/  MUFU.EX2 R182, R182 ;  /* 0x000000b600b67308 */ /* 0x000ff00000000800 */
[----:B------:R-:W3:Y:S08]  /*7110*/  MUFU.EX2 R193, R193 ;  /* 0x000000c100c17308 */ /* 0x000ef00000000800 */
[----:B------:R-:W-:Y:S08]  /*7120*/  MUFU.EX2 R194, R194 ;  /* 0x000000c200c27308 */ /* 0x000ff00000000800 */
[----:B------:R-:W3:Y:S08]  /*7130*/  MUFU.EX2 R195, R195 ;  /* 0x000000c300c37308 */ /* 0x000ef00000000800 */
[----:B------:R-:W-:Y:S08]  /*7140*/  MUFU.EX2 R196, R196 ;  /* 0x000000c400c47308 */ /* 0x000ff00000000800 */
[----:B------:R-:W3:Y:S01]  /*7150*/  MUFU.EX2 R197, R197 ;  /* 0x000000c500c57308 */ /* 0x000ee20000000800 */
[----:B------:R-:W-:-:S02]  /*7160*/  VIADD R12, R10, 0x200 ;  /* 0x000002000a0c7836 */ /* 0x000fc40000000000 */
[----:B------:R-:W-:Y:S01]  /*7170*/  IMAD.MOV.U32 R13, RZ, RZ, R11 ;  /* 0x000000ffff0d7224 */ /* 0x000fe200078e000b */
[----:B------:R-:W-:Y:S02]  /*7180*/  WARPGROUP.DEPBAR.LE gsb0, 0x0 ;  /* 0x00008000000079c5 */ /* 0x000fe40000010000 */
        /* <DEDUP_REMOVED lines=53> */
[----:B------:R-:W4:Y:S08]  /*74e0*/  MUFU.EX2 R185, R185 ;  /* 0x000000b900b97308 */ /* 0x000f300000000800 */
[----:B------:R-:W-:Y:S08]  /*74f0*/  MUFU.EX2 R186, R186 ;  /* 0x000000ba00ba7308 */ /* 0x000ff00000000800 */
[----:B------:R-:W4:Y:S01]  /*7500*/  MUFU.EX2 R159, R159 ;  /* 0x0000009f009f7308 */ /* 0x000f220000000800 */
[----:B------:R-:W-:Y:S01]  /*7510*/  VIADD R10, R10, 0x280 ;  /* 0x000002800a0a7836 */ /* 0x000fe20000000000 */
[----:B------:R-:W-:-:S02]  /*7520*/  WARPGROUP.DEPBAR.LE gsb0, 0x0 ;  /* 0x00008000000079c5 */ /* 0x000fc40000010000 */
[----:B--2---:R-:W-:Y:S02]  /*7530*/  F2FP.F16.F32.PACK_AB R152, R179, R178 ;  /* 0x000000b2b398723e */ /* 0x004fe400000000ff */
[----:B---3--:R-:W-:Y:S02]  /*7540*/  F2FP.F16.F32.PACK_AB R154, R193, R182 ;  /* 0x000000b6c19a723e */ /* 0x008fe400000000ff */
[----:B------:R-:W-:Y:S02]  /*7550*/  F2FP.F16.F32.PACK_AB R153, R195, R194 ;  /* 0x000000c2c399723e */ /* 0x000fe400000000ff */
[----:B------:R-:W-:Y:S01]  /*7560*/  F2FP.F16.F32.PACK_AB R155, R197, R196 ;  /* 0x000000c4c59b723e */ /* 0x000fe200000000ff */
        /* <DEDUP_REMOVED lines=32> */
[----:B--2---:R-:W-:-:S06]  /*7770*/  WARPGROUP.ARRIVE ;  /* 0x00000000000079c5 */ /* 0x004fcc0000000000 */
[----:B------:R-:W-:Y:S01]  /*7780*/  HGMMA.64x256x16.F32 R24, R152, gdesc[UR4].tnspB, R24, gsb0 ;  /* 0x43e0000498187df0 */ /* 0x000fe20008000818 */
[----:B------:R-:W-:Y:S02]  /*7790*/  R2UR UR6, R10 ;  /* 0x000000000a0672ca */ /* 0x000fe400000e0000 */
[----:B------:R-:W-:Y:S01]  /*77a0*/  R2UR UR7, R11 ;  /* 0x000000000b0772ca */ /* 0x000fe200000e0000 */
[----:B------:R2:W5:Y:S04]  /*77b0*/  LDL R10, [R1+0x1f8] ;  /* 0x0001f800010a7983 */ /* 0x0005680000100800 */
[----:B------:R-:W3:Y:S01]  /*77c0*/  LDL R11, [R1+0x28] ;  /* 0x00002800010b7983 */ /* 0x000ee20000100800 */
[----:B------:R-:W-:Y:S02]  /*77d0*/  WARPGROUP.DEPBAR.LE gsb0, 0x0 ;  /* 0x00008000000079c5 */ /* 0x000fe40000010000 */
[----:B0-----:R-:W-:-:S02]  /*77e0*/  F2FP.F16.F32.PACK_AB R152, R13, R12 ;  /* 0x0000000c0d98723e */ /* 0x001fc400000000ff */
[----:B-1----:R-:W-:Y:S02]  /*77f0*/  F2FP.F16.F32.PACK_AB R154, R158, R183 ;  /* 0x000000b79e9a723e */ /* 0x002fe400000000ff */
[----:B----4-:R-:W-:Y:S02]  /*7800*/  F2FP.F16.F32.PACK_AB R153, R185, R184 ;  /* 0x000000b8b999723e */ /* 0x010fe400000000ff */
        /* <DEDUP_REMOVED lines=50> */
[----:B------:R-:W-:Y:S01]  /*7b30*/  FADD.FTZ R174, R174, R165 ;  /* 0x000000a5aeae7221 */ /* 0x000fe20000010000 */
        /* <DEDUP_REMOVED lines=33> */
[----:B------:R-:W4:Y:S04]  /*7d50*/  LDL R153, [R1+0x240] ;  /* 0x0002400001997983 */ /* 0x000f280000100800 */
[----:B0-----:R-:W2:Y:S04]  /*7d60*/  LDL R115, [R1+0x244] ;  /* 0x0002440001737983 */ /* 0x001ea80000100800 */
        /* <DEDUP_REMOVED lines=154> */
[----:B------:R0:W-:Y:S02]  /*8710*/  STL [R1+0x68], RZ ;  /* 0x000068ff01007387 */ /* 0x0001e40000100800 */
[----:B------:R-:W-:Y:S01]  /*8720*/  FADD.FTZ R158, R158, R183 ;  /* 0x000000b79e9e7221 */ /* 0x000fe20000010000 */
[----:B------:R-:W-:Y:S01]  /*8730*/  FADD.FTZ R159, R159, R186 ;  /* 0x000000ba9f9f7221 */ /* 0x000fe20000010000 */
[----:B------:R0:W-:Y:S04]  /*8740*/  STL [R1+0x68], R227 ;  /* 0x000068e301007387 */ /* 0x0001e80000100800 */
[----:B------:R0:W-:Y:S04]  /*8750*/  STL [R1+0x68], R227 ;  /* 0x000068e301007387 */ /* 0x0001e80000100800 */
[----:B------:R0:W-:Y:S01]  /*8760*/  STL [R1+0x68], R227 ;  /* 0x000068e301007387 */ /* 0x0001e20000100800 */
[----:B---3--:R-:W-:-:S03]  /*8770*/  LOP3.LUT R11, R11, 0x1, RZ, 0xfc, !PT ;  /* 0x000000010b0b7812 */ /* 0x008fc600078efcff */
[----:B------:R0:W-:Y:S04]  /*8780*/  STL [R1+0x68], R227 ;  /* 0x000068e301007387 */ /* 0x0001e80000100800 */
[----:B------:R0:W-:Y:S04]  /*8790*/  STL [R1+0x68], R227 ;  /* 0x000068e301007387 */ /* 0x0001e80000100800 */
[----:B------:R0:W-:Y:S04]  /*87a0*/  STL [R1+0x68], R227 ;  /* 0x000068e301007387 */ /* 0x0001e80000100800 */
[----:B------:R0:W-:Y:S04]  /*87b0*/  STL [R1+0x214], R0 ;  /* 0x0002140001007387 */ /* 0x0001e80000100800 */
[----:B------:R0:W-:Y:S04]  /*87c0*/  STL.64 [R1+0x220], R158 ;  /* 0x0002209e01007387 */ /* 0x0001e80000100a00 */
[----:B----4-:R0:W-:Y:S04]  /*87d0*/  STL [R1+0x240], R153 ;  /* 0x0002409901007387 */ /* 0x0101e80000100800 */
        /* <DEDUP_REMOVED lines=131> */
.L_x_11303:
[----:B------:R-:W-:Y:S05]  /*9010*/  BSYNC B0 ;  /* 0x0000000000007941 */ /* 0x000fea0003800000 */
.L_x_11302:
        /* <DEDUP_REMOVED lines=11> */
[----:B------:R-:W-:-:S06]  /*90d0*/  UIADD3 UR44, UR44, -0x2, URZ ;  /* 0xfffffffe2c2c7890 */ /* 0x000fcc000fffe03f */
[----:B------:R-:W-:Y:S02]  /*90e0*/  IMAD.U32 R19, RZ, RZ, UR44 ;  /* 0x0000002cff137e24 */ /* 0x000fe4000f8e00ff */
[----:B--2---:R-:W-:-:S04]  /*90f0*/  IMAD.SHL.U32 R0, R0, 0x80, RZ ;  /* 0x0000008000007824 */ /* 0x004fc800078e00ff */
[----:B------:R-:W-:Y:S01]  /*9100*/  @P0 IMAD.HI.U32 R5, R0, R5, RZ ;  /* 0x0000000500050227 */ /* 0x000fe200078e00ff */
[----:B------:R-:W-:-:S03]  /*9110*/  PLOP3.LUT P0, PT, PT, PT, UP0, 0x40, 0x0 ;  /* 0x000000000000781c */ /* 0x000fc60003f0e808 */
[----:B------:R-:W-:Y:S01]  /*9120*/  IMAD.MOV.U32 R4, RZ, RZ, R0 ;  /* 0x000000ffff047224 */ /* 0x000fe200078e0000 */
[----:B------:R-:W-:-:S05]  /*9130*/  @P1 SHF.R.U32.HI R4, RZ, R6, R5 ;  /* 0x00000006ff041219 */ /* 0x000fca0000011605 */
[----:B------:R-:W-:-:S04]  /*9140*/  VIADD R5, R4, UR43 ;  /* 0x0000002b04057c36 */ /* 0x000fc80008000000 */
        /* <DEDUP_REMOVED lines=12> */
.L_x_11306:
[----:B------:R-:W-:-:S13]  /*9210*/  ISETP.NE.AND P0, PT, R3, 0x1, PT ;  /* 0x000000010300780c */ /* 0x000fda0003f05270 */
[----:B------:R-:W-:-:S05]  /*9220*/  @P0 IMAD.HI.U32 R8, R4, R8, RZ ;  /* 0x0000000804080227 */ /* 0x000fca00078e00ff */
[----:B------:R-:W-:-:S07]  /*9230*/  @P0 SHF.R.U32.HI R4, RZ, R9, R8 ;  /* 0x00000009ff040219 */ /* 0x000fce0000011608 */
.L_x_11307:
[----:B------:R-:W-:Y:S05]  /*9240*/  BSYNC B0 ;  /* 0x0000000000007941 */ /* 0x000fea0003800000 */
.L_x_11305:
[----:B------:R-:W-:-:S05]  /*9250*/  IMAD R3, R4, R3, R3 ;  /* 0x0000000304037224 */ /* 0x000fca00078e0203 */
[----:B------:R-:W-:-:S07]  /*9260*/  VIMNMX R2, R2, R3, PT ;  /* 0x0000000302027248 */ /* 0x000fce0003fe0100 */
.L_x_11304:
        /* <DEDUP_REMOVED lines=8> */
.L_x_11311:
[----:B------:R-:W-:-:S07]  /*92f0*/  MOV R192, 0x9310 ;  /* 0x0000931000c07802 */ /* 0x000fce0000000f00 */
[----:B------:R-:W-:Y:S05]  /*9300*/  CALL.REL.NOINC `($_ZN7cutlass13device_kernelIN5flash11enable_sm90INS1_16FlashAttnFwdSm90INS1_25CollectiveMainloopFwdSm90ILi2EN4cute5tupleIJNS5_1CILi1EEES8_S8_EEENS6_IJNS7_ILi128EEENS7_ILi96EEENS7_ILi64EEEEEELi256ENS_6half_tEfNS_4arch4Sm90ELb0ELb1ELb1ELb0ELb1ELb0ELb1ELb1ELb0ELb1ELb1ELb0EEENS1_21CollectiveEpilogueFwdINS6_IJSA_NS7_ILi256EEESB_EEES9_SE_SG_Li256ELb0ELb1ELb1ELb0EEENS1_19SingleTileSchedulerILb0ELb1ELb1ELi128EEEEEEEEEvNT_6ParamsE$_ZZN5flash25CollectiveMainloopFwdSm90ILi2EN4cute5tupleIJNS1_1CILi1EEES4_S4_EEENS2_IJNS3_ILi128EEENS3_ILi96EEENS3_ILi64EEEEEELi256EN7cutlass6half_tEfNSA_4arch4Sm90ELb0ELb1ELb1ELb0ELb1ELb0ELb1ELb1ELb0ELb1ELb1ELb0EE3mmaINS_16FlashAttnFwdSm90ISE_NS_21CollectiveEpilogueFwdINS2_IJS6_NS3_ILi256EEES7_EEES5_SB_SD_Li256ELb0ELb1ELb1ELb0EEENS_19SingleTileSchedulerILb0ELb1ELb1ELi128EEEE13SharedStorageENS1_6TensorINS1_11ArrayEngineIfLm128EEENS1_6LayoutINS2_IJNS2_IJNS3_ILi2EEEST_NS3_ILi32EEEEEES4_S4_EEENS2_IJNS2_IJS4_ST_NS3_ILi4EEEEEENS3_ILi0EEESZ_EEEEEEENS_7SoftmaxILi2ELi0EEEEEbRKNSE_6ParamsENSA_13PipelineAsyncILi2EEES19_RNSA_13PipelineStateILj2EEERT0_RT1_iRiRKNS_16SeqlenInfoQKNewKILb0ELb0EEENS2_IJiiiiEEERT_ENKUliT_T0_T1_E_clIZSF_ISO_S12_S14_EbS17_S19_S19_S1C_S1E_S1G_iS1H_S1L_S1M_S1O_EUlRS1P_iE1_NS3_ILb0EEENS3_ILb1EEEEEDaiS1P_S1Q_S1R_) ;  /* 0x00000324000c7944 */ /* 0x000fea0003c00000 */
[C---:B------:R-:W-:Y:S01]  /*9310*/  ISETP.GT.AND P0, PT, R19.reuse, R190, PT ;  /* 0x000000be1300720c */ /* 0x040fe20003f04270 */
[----:B------:R-:W-:-:S12]  /*9320*/  VIADD R19, R19, 0xffffffff ;  /* 0xffffffff13137836 */ /* 0x000fd80000000000 */
[----:B------:R-:W-:Y:S05]  /*9330*/  @P0 BRA `(.L_x_11311) ;  /* 0xfffffffc00ec0947 */ /* 0x000fea000383ffff */
[----:B------:R-:W-:Y:S05]  /*9340*/  BSYNC B0 ;  /* 0x0000000000007941 */ /* 0x000fea0003800000 */
.L_x_11310:
[----:B------:R-:W2:Y:S02]  /*9350*/  LDL R0, [R1+0x50] ;  /* 0x0000500001007983 */ /* 0x000ea40000100800 */
[----:B--2---:R-:W-:-:S07]  /*9360*/  IMAD.SHL.U32 R0, R0, 0x80, RZ ;  /* 0x0000008000007824 */ /* 0x004fce00078e00ff */
.L_x_11309:
[----:B------:R-:W-:Y:S05]  /*9370*/  BSYNC B1 ;  /* 0x0000000000017941 */ /* 0x000fea0003800000 */
.L_x_11308:
        /* <DEDUP_REMOVED lines=26> */
.L_x_11314:
[----:B------:R-:W-:Y:S02]  /*9520*/  ULDC UR4, c[0x0][0xadc] ;  /* 0x0002b70000047ab9 */ /* 0x000fe40000000800 */
[----:B------:R-:W-:-:S05]  /*9530*/  IMAD.U32 R5, RZ, RZ, UR4 ;  /* 0x00000004ff057e24 */ /* 0x000fca000f8e00ff */
[----:B------:R-:W-:-:S13]  /*9540*/  ISETP.NE.AND P0, PT, R5, 0x1, PT ;  /* 0x000000010500780c */ /* 0x000fda0003f05270 */
[----:B------:R-:W0:Y:S02]  /*9550*/  @P0 LDC.64 R6, c[0x0][0xae0] ;  /* 0x0002b800ff060b82 */ /* 0x000e240000000a00 */
[----:B0-----:R-:W-:-:S05]  /*9560*/  @P0 IMAD.HI.U32 R4, R0, R6, RZ ;  /* 0x0000000600040227 */ /* 0x001fca00078e00ff */
[----:B------:R-:W-:-:S07]  /*9570*/  @P0 SHF.R.U32.HI R0, RZ, R7, R4 ;  /* 0x00000007ff000219 */ /* 0x000fce0000011604 */
.L_x_11315:
[----:B------:R-:W-:Y:S05]  /*9580*/  BSYNC B0 ;  /* 0x0000000000007941 */ /* 0x000fea0003800000 */
.L_x_11313:
[----:B------:R-:W-:-:S05]  /*9590*/  IMAD R3, R0, R5, RZ ;  /* 0x0000000500037224 */ /* 0x000fca00078e02ff */
[----:B------:R-:W-:-:S07]  /*95a0*/  VIMNMX R2, R2, R3, !PT ;  /* 0x0000000302027248 */ /* 0x000fce0007fe0100 */
.L_x_11312:
[----:B------:R-:W-:Y:S01]  /*95b0*/  VIADD R2, R2, 0x5f ;  /* 0x0000005f02027836 */ /* 0x000fe20000000000 */
[----:B------:R-:W-:-:S03]  /*95c0*/  IADD3 R8, P1, R16, 0x28, RZ ;  /* 0x0000002810087810 */ /* 0x000fc60007f3e0ff */
[----:B------:R-:W-:-:S04]  /*95d0*/  IMAD.HI R2, R2, 0x2aaaaaab, RZ ;  /* 0x2aaaaaab02027827 */ /* 0x000fc800078e02ff */
[----:B------:R-:W-:Y:S01]  /*95e0*/  IMAD.X R9, RZ, RZ, R17, P1 ;  /* 0x000000ffff097224 */ /* 0x000fe200008e0611 */
[----:B------:R-:W-:Y:S01]  /*95f0*/  SHF.R.U32.HI R3, RZ, 0x1f, R2 ;  /* 0x0000001fff037819 */ /* 0x000fe20000011602 */
[----:B------:R-:W-:Y:S02]  /*9600*/  IMAD.MOV.U32 R6, RZ, RZ, R8 ;  /* 0x000000ffff067224 */ /* 0x000fe400078e0008 */
[----:B------:R-:W-:Y:S01]  /*9610*/  IMAD.MOV.U32 R7, RZ, RZ, R9 ;  /* 0x000000ffff077224 */ /* 0x000fe200078e0009 */
[----:B------:R-:W-:-:S04]  /*9620*/  LEA.HI.SX32 R3, R2, R3, 0x1c ;  /* 0x0000000302037211 */ /* 0x000fc800078fe2ff */
[----:B------:R-:W-:-:S04]  /*9630*/  VIMNMX R216, R3, UR40, !PT ;  /* 0x0000002803d87c48 */ /* 0x000fc8000ffe0100 */
[----:B------:R-:W-:-:S13]  /*9640*/  ISETP.GE.AND P0, PT, R19, R216, PT ;  /* 0x000000d81300720c */ /* 0x000fda0003f06270 */
[----:B------:R-:W-:Y:S05]  /*9650*/  @!P0 BRA `(.L_x_11316) ;  /* 0x000001ac00688947 */ /* 0x000fea0003800000 */
[----:B------:R0:W5:Y:S01]  /*9660*/  LDL.64 R6, [R1+0x198] ;  /* 0x0001980001067983 */ /* 0x0001620000100a00 */
[----:B------:R-:W-:-:S07]  /*9670*/  IMAD.MOV.U32 R171, RZ, RZ, R19 ;  /* 0x000000ffffab7224 */ /* 0x000fce00078e0013 */
.L_x_11335:
[----:B------:R-:W2:Y:S04]  /*9680*/  LDL R2, [R1+0x1f8] ;  /* 0x0001f80001027983 */ /* 0x000ea80000100800 */
[----:B------:R-:W3:Y:S04]  /*9690*/  LDL R0, [R1+0x200] ;  /* 0x0002000001007983 */ /* 0x000ee80000100800 */
[----:B-1----:R-:W4:Y:S01]  /*96a0*/  LDL R3, [R1] ;  /* 0x0000000001037983 */ /* 0x002f220000100800 */
[----:B--2---:R-:W-:-:S05]  /*96b0*/  VIADD R2, R2, 0x1 ;  /* 0x0000000102027836 */ /* 0x004fca0000000000 */
[----:B------:R-:W-:-:S13]  /*96c0*/  ISETP.NE.AND P0, PT, R2, 0x2, PT ;  /* 0x000000020200780c */ /* 0x000fda0003f05270 */
[----:B-----5:R1:W5:Y:S04]  /*96d0*/  @P0 LDL R4, [R1+0x1fc] ;  /* 0x0001fc0001040983 */ /* 0x0203680000100800 */
        /* <DEDUP_REMOVED lines=9> */
[----:B---3--:R-:W-:-:S02]  /*9770*/  @!P0 IMAD.MOV.U32 R2, RZ, RZ, RZ ;  /* 0x000000ffff028224 */ /* 0x008fc400078e00ff */
[----:B------:R-:W-:Y:S02]  /*9780*/  IMAD.MOV.U32 R18, RZ, RZ, R8 ;  /* 0x000000ffff127224 */ /* 0x000fe400078e0008 */
[----:B------:R-:W-:Y:S01]  /*9790*/  IMAD.MOV.U32 R19, RZ, RZ, R9 ;  /* 0x000000ffff137224 */ /* 0x000fe200078e0009 */
[----:B--2---:R-:W-:-:S05]  /*97a0*/  @!P0 LOP3.LUT R4, R5, 0x1, RZ, 0x3c, !PT ;  /* 0x0000000105048812 */ /* 0x004fca00078e3cff */
[----:B------:R1:W-:Y:S01]  /*97b0*/  @!P0 STL [R1+0x1fc], R4 ;  /* 0x0001fc0401008387 */ /* 0x0003e20000100800 */
[----:B------:R-:W-:Y:S05]  /*97c0*/  @!P1 BRA `(.L_x_11318) ;  /* 0x0000000000049947 */ /* 0x000fea0003800000 */
[----:B------:R-:W-:Y:S01]  /*97d0*/  BPT.TRAP 0x1 ;  /* 0x000000040000795c */ /* 0x000fe20000300000 */
.L_x_11318:
[----:B------:R-:W-:Y:S05]  /*97e0*/  BSYNC B0 ;  /* 0x0000000000007941 */ /* 0x000fea0003800000 */
.L_x_11317:
[----:B------:R-:W2:Y:S01]  /*97f0*/  LDL.64 R8, [R1+0x18] ;  /* 0x0000180001087983 */ /* 0x000ea20000100a00 */
[----:B-----5:R-:W-:Y:S02]  /*9800*/  SHF.L.U32 R5, R4, 0x1f, RZ ;  /* 0x0000001f04057819 */ /* 0x020fe400000006ff */
[----:B--2---:R-:W-:-:S05]  /*9810*/  MOV R3, R8 ;  /* 0x0000000800037202 */ /* 0x004fca0000000f00 */
[----:B------:R-:W-:-:S04]  /*9820*/  IMAD R2, R2, 0x8, R3 ;  /* 0x0000000802027824 */ /* 0x000fc800078e0203 */
[----:B------:R2:W3:Y:S01]  /*9830*/  SYNCS.PHASECHK.TRANS64.TRYWAIT P0, [R2+URZ], R5 ;  /* 0x00000005020075a7 */ /* 0x0004e2000800017f */
[----:B------:R2:W5:Y:S01]  /*9840*/  LDL.64 R8, [R1+0x1f8] ;  /* 0x0001f80001087983 */ /* 0x0005620000100a00 */
[----:B------:R-:W-:Y:S04]  /*9850*/  BSSY B0, `(.L_x_11319) ;  /* 0x0000003000007945 */ /* 0x000fe80003800000 */
[----:B------:R-:W-:Y:S05]  /*9860*/  @!P1 BRA `(.L_x_11320) ;  /* 0x0000000000049947 */ /* 0x000fea0003800000 */
[----:B------:R-:W-:Y:S01]  /*9870*/  BPT.TRAP 0x1 ;  /* 0x000000040000795c */ /* 0x000fe20000300000 */
.L_x_11320:
[----:B------:R-:W-:Y:S05]  /*9880*/  BSYNC B0 ;  /* 0x0000000000007941 */ /* 0x000fea0003800000 */
.L_x_11319:
[----:B------:R-:W-:Y:S04]  /*9890*/  BSSY B0, `(.L_x_11321) ;  /* 0x0000006000007945 */ /* 0x000fe80003800000 */
[----:B---3--:R-:W-:Y:S05]  /*98a0*/  @P0 BRA `(.L_x_11322) ;  /* 0x0000000000100947 */ /* 0x008fea0003800000 */
[----:B-----5:R-:W-:Y:S01]  /*98b0*/  IMAD R8, R8, 0x8, R3 ;  /* 0x0000000808087824 */ /* 0x020fe200078e0203 */
[----:B------:R-:W-:-:S04]  /*98c0*/  SHF.L.U32 R9, R9, 0x1f, RZ ;  /* 0x0000001f09097819 */ /* 0x000fc800000006ff */
[----:B------:R-:W3:Y:S02]  /*98d0*/  SYNCS.PHASECHK.TRANS64.TRYWAIT P0, [R8+URZ], R9 ;  /* 0x00000009080075a7 */ /* 0x000ee4000800017f */
[----:B---3--:R-:W-:Y:S05]  /*98e0*/  @!P0 BRA `(.L_x_11323) ;  /* 0x000002e400188947 */ /* 0x008fea0003800000 */
.L_x_11322:
[----:B------:R-:W-:Y:S05]  /*98f0*/  BSYNC B0 ;  /* 0x0000000000007941 */ /* 0x000fea0003800000 */
.L_x_11321:
[----:B---3-5:R-:W3:Y:S04]  /*9900*/  LDL R9, [R1+0x1f8] ;  /* 0x0001f80001097983 */ /* 0x028ee80000100800 */
[----:B--2---:R-:W3:Y:S01]  /*9910*/  LDL.64 R2, [R1+0x80] ;  /* 0x0000800001027983 */ /* 0x004ee20000100a00 */
[----:B------:R-:W-:Y:S05]  /*9920*/  WARPSYNC.ALL ;  /* 0x0000000000007948 */ /* 0x000fea0003800000 */
[----:B------:R-:W2:Y:S04]  /*9930*/  LDL.64 R14, [R1+0x78] ;  /* 0x00007800010e7983 */ /* 0x000ea80000100a00 */
[----:B-1----:R-:W4:Y:S04]  /*9940*/  LDL.64 R4, [R1+0x78] ;  /* 0x0000780001047983 */ /* 0x002f280000100a00 */
[----:B------:R-:W4:Y:S01]  /*9950*/  LDL.64 R10, [R1+0x78] ;  /* 0x00007800010a7983 */ /* 0x000f220000100a00 */
[----:B---3--:R-:W-:Y:S01]  /*9960*/  IMAD R2, R9, 0x300, R2 ;  /* 0x0000030009027824 */ /* 0x008fe200078e0202 */
[----:B------:R-:W-:-:S02]  /*9970*/  R2UR UR7, R3 ;  /* 0x00000000030772ca */ /* 0x000fc400000e0000 */
[----:B------:R-:W3:Y:S01]  /*9980*/  LDL.64 R12, [R1+0x78] ;  /* 0x00007800010c7983 */ /* 0x000ee20000100a00 */
[----:B------:R-:W-:Y:S01]  /*9990*/  WARPGROUP.ARRIVE ;  /* 0x00000000000079c5 */ /* 0x000fe20000000000 */
[C---:B------:R-:W-:Y:S01]  /*99a0*/  R2UR UR6, R2.reuse ;  /* 0x00000000020672ca */ /* 0x040fe200000e0000 */
[----:B------:R-:W-:Y:S01]  /*99b0*/  IMAD.MOV.U32 R217, RZ, RZ, 0x1 ;  /* 0x00000001ffd97424 */ /* 0x000fe200078e00ff */
[----:B------:R1:W-:Y:S04]  /*99c0*/  STL [R1+0x60], RZ ;  /* 0x000060ff01007387 */ /* 0x0003e80000100800 */
[----:B------:R1:W-:Y:S04]  /*99d0*/  STL [R1+0x60], R217 ;  /* 0x000060d901007387 */ /* 0x0003e80000100800 */
[----:B------:R1:W-:Y:S04]  /*99e0*/  STL [R1+0x60], R217 ;  /* 0x000060d901007387 */ /* 0x0003e80000100800 */
[----:B------:R1:W-:Y:S04]  /*99f0*/  STL [R1+0x60], R217 ;  /* 0x000060d901007387 */ /* 0x0003e80000100800 */
[----:B------:R1:W-:Y:S01]  /*9a00*/  STL [R1+0x60], R217 ;  /* 0x000060d901007387 */ /* 0x0003e20000100800 */
[----:B------:R-:W-:-:S02]  /*9a10*/  VIADD R8, R2, 0x2 ;  /* 0x0000000202087836 */ /* 0x000fc40000000000 */
[----:B------:R-:W-:Y:S01]  /*9a20*/  IMAD.MOV.U32 R9, RZ, RZ, R3 ;  /* 0x000000ffff097224 */ /* 0x000fe200078e0003 */
[----:B--2---:R-:W-:Y:S02]  /*9a30*/  R2UR UR4, R14 ;  /* 0x000000000e0472ca */ /* 0x004fe400000e0000 */
[----:B------:R-:W-:Y:S01]  /*9a40*/  R2UR UR5, R15 ;  /* 0x000000000f0572ca */ /* 0x000fe200000e0000 */
[----:B----4-:R-:W-:Y:S01]  /*9a50*/  VIADD R4, R4, 0x2 ;  /* 0x0000000204047836 */ /* 0x010fe20000000000 */
[----:B------:R1:W5:Y:S11]  /*9a60*/  LDL.64 R14, [R1+0x1f8] ;  /* 0x0001f800010e7983 */ /* 0x0003760000100a00 */
[----:B------:R-:W-:Y:S01]  /*9a70*/  HGMMA.64x96x16.F32 R24, gdesc[UR4], RZ, !UPT, gsb0 ;  /* 0x01600000041879f0 */ /* 0x000fe2000c0008ff */
[----:B------:R-:W-:-:S02]  /*9a80*/  R2UR UR6, R8 ;  /* 0x00000000080672ca */ /* 0x000fc400000e0000 */
[----:B------:R-:W-:Y:S02]  /*9a90*/  R2UR UR7, R9 ;  /* 0x00000000090772ca */ /* 0x000fe400000e0000 */
[----:B------:R-:W-:Y:S02]  /*9aa0*/  R2UR UR4, R4 ;  /* 0x00000000040472ca */ /* 0x000fe400000e0000 */
[----:B------:R-:W-:Y:S01]  /*9ab0*/  R2UR UR5, R5 ;  /* 0x00000000050572ca */ /* 0x000fe200000e0000 */
[----:B------:R-:W-:Y:S02]  /*9ac0*/  WARPGROUP.DEPBAR.LE gsb0, 0x0 ;  /* 0x00008000000079c5 */ /* 0x000fe40000010000 */
[----:B------:R-:W2:Y:S01]  /*9ad0*/  LD.E R0, desc[UR36][R18.64] ;  /* 0x0000002412007980 */ /* 0x000ea2000c101900 */
[----:B------:R-:W-:-:S09]  /*9ae0*/  WARPGROUP.ARRIVE ;  /* 0x00000000000079c5 */ /* 0x000fd20000000000 */
        /* <DEDUP_REMOVED lines=12> */
[----:B---3--:R-:W-:Y:S01]  /*9bb0*/  VIADD R12, R12, 0x6 ;  /* 0x000000060c0c7836 */ /* 0x008fe20000000000 */
[----:B------:R-:W-:Y:S02]  /*9bc0*/  R2UR UR6, R2 ;  /* 0x00000000020672ca */ /* 0x000fe400000e0000 */
[----:B------:R-:W-:Y:S02]  /*9bd0*/  R2UR UR7, R3 ;  /* 0x00000000030772ca */ /* 0x000fe400000e0000 */
[----:B------:R-:W-:Y:S02]  /*9be0*/  R2UR UR4, R12 ;  /* 0x000000000c0472ca */ /* 0x000fe400000e0000 */
[----:B------:R-:W-:Y:S01]  /*9bf0*/  R2UR UR5, R13 ;  /* 0x000000000d0572ca */ /* 0x000fe200000e0000 */
[----:B------:R-:W-:Y:S02]  /*9c00*/  WARPGROUP.DEPBAR.LE gsb0, 0x0 ;  /* 0x00008000000079c5 */ /* 0x000fe40000010000 */
[----:B------:R-:W-:-:S10]  /*9c10*/  WARPGROUP.ARRIVE ;  /* 0x00000000000079c5 */ /* 0x000fd40000000000 */
[----:B------:R-:W-:Y:S01]  /*9c20*/  HGMMA.64x96x16.F32 R24, gdesc[UR4], R24, gsb0 ;  /* 0x01600000041879f0 */ /* 0x000fe20008000818 */
[----:B------:R-:W-:Y:S01]  /*9c30*/  BSSY B0, `(.L_x_11324) ;  /* 0x0000006000007945 */ /* 0x000fe20003800000 */
[----:B--2---:R-:W-:-:S04]  /*9c40*/  LOP3.LUT R0, R0, 0x1, RZ, 0xfc, !PT ;  /* 0x0000000100007812 */ /* 0x004fc800078efcff */
[----:B------:R-:W-:Y:S01]  /*9c50*/  ISETP.NE.AND P0, PT, R0, 0x3, PT ;  /* 0x000000030000780c */ /* 0x000fe20003f05270 */
[----:B------:R-:W-:-:S12]  /*9c60*/  WARPGROUP.DEPBAR.LE gsb0, 0x0 ;  /* 0x00008000000079c5 */ /* 0x000fd80000010000 */
[----:B-1----:R-:W-:Y:S05]  /*9c70*/  @!P0 BRA `(.L_x_11325) ;  /* 0x0000000000048947 */ /* 0x002fea0003800000 */
[----:B------:R-:W-:Y:S01]  /*9c80*/  BPT.TRAP 0x1 ;  /* 0x000000040000795c */ /* 0x000fe20000300000 */
.L_x_11325:
[----:B------:R-:W-:Y:S05]  /*9c90*/  BSYNC B0 ;  /* 0x0000000000007941 */ /* 0x000fea0003800000 */
.L_x_11324:
[----:B------:R-:W2:Y:S01]  /*9ca0*/  LD.E.64 R2, desc[UR36][R18.64+0x18] ;  /* 0x0000182412027980 */ /* 0x000ea2000c101b00 */
[----:B-----5:R-:W-:Y:S02]  /*9cb0*/  SHF.L.U32 R15, R15, 0x1f, RZ ;  /* 0x0000001f0f0f7819 */ /* 0x020fe400000006ff */
[----:B--2---:R-:W-:-:S05]  /*9cc0*/  MOV R3, R2 ;  /* 0x0000000200037202 */ /* 0x004fca0000000f00 */
[----:B------:R-:W-:-:S04]  /*9cd0*/  IMAD R0, R14, 0x8, R3 ;  /* 0x000000080e007824 */ /* 0x000fc800078e0203 */
[----:B------:R1:W2:Y:S01]  /*9ce0*/  SYNCS.PHASECHK.TRANS64.TRYWAIT P0, [R0+URZ], R15 ;  /* 0x0000000f000075a7 */ /* 0x0002a2000800017f */
[----:B------:R-:W3:Y:S01]  /*9cf0*/  LD.E R2, desc[UR36][R18.64] ;  /* 0x0000002412027980 */ /* 0x000ee2000c101900 */
[----:B------:R-:W-:Y:S01]  /*9d00*/  BSSY B0, `(.L_x_11326) ;  /* 0x0000005000007945 */ /* 0x000fe20003800000 */
[----:B---3--:R-:W-:-:S04]  /*9d10*/  LOP3.LUT R2, R2, 0x1, RZ, 0xfc, !PT ;  /* 0x0000000102027812 */ /* 0x008fc800078efcff */
[----:B------:R-:W-:-:S13]  /*9d20*/  ISETP.NE.AND P1, PT, R2, 0x3, PT ;  /* 0x000000030200780c */ /* 0x000fda0003f25270 */
[----:B-12---:R-:W-:Y:S05]  /*9d30*/  @!P1 BRA `(.L_x_11327) ;  /* 0x0000000000049947 */ /* 0x006fea0003800000 */
[----:B------:R-:W-:Y:S01]  /*9d40*/  BPT.TRAP 0x1 ;  /* 0x000000040000795c */ /* 0x000fe20000300000 */
.L_x_11327:
[----:B------:R-:W-:Y:S05]  /*9d50*/  BSYNC B0 ;  /* 0x0000000000007941 */ /* 0x000fea0003800000 */
.L_x_11326:
[----:B------:R-:W-:Y:S04]  /*9d60*/  BSSY B0, `(.L_x_11328) ;  /* 0x0000007000007945 */ /* 0x000fe80003800000 */
[----:B------:R-:W-:Y:S05]  /*9d70*/  @P0 BRA `(.L_x_11329) ;  /* 0x0000000000140947 */ /* 0x000fea0003800000 */
[----:B------:R-:W2:Y:S02]  /*9d80*/  LD.E.64 R2, desc[UR36][R18.64+0x18] ;  /* 0x0000182412027980 */ /* 0x000ea4000c101b00 */
[----:B--2---:R-:W-:-:S05]  /*9d90*/  MOV R3, R2 ;  /* 0x0000000200037202 */ /* 0x004fca0000000f00 */
[----:B------:R-:W-:-:S04]  /*9da0*/  IMAD R14, R14, 0x8, R3 ;  /* 0x000000080e0e7824 */ /* 0x000fc800078e0203 */
[----:B------:R-:W1:Y:S02]  /*9db0*/  SYNCS.PHASECHK.TRANS64.TRYWAIT P0, [R14+URZ], R15 ;  /* 0x0000000f0e0075a7 */ /* 0x000e64000800017f */
[----:B-1----:R-:W-:Y:S05]  /*9dc0*/  @!P0 BRA `(.L_x_11330) ;  /* 0x000002dc00f48947 */ /* 0x002fea0003800000 */
.L_x_11329:
[----:B------:R-:W-:Y:S05]  /*9dd0*/  BSYNC B0 ;  /* 0x0000000000007941 */ /* 0x000fea0003800000 */
.L_x_11328:
[----:B-1----:R-:W2:Y:S04]  /*9de0*/  LDL R15, [R1+0x1f8] ;  /* 0x0001f800010f7983 */ /* 0x002ea80000100800 */
[----:B------:R-:W2:Y:S04]  /*9df0*/  LDL.64 R2, [R1+0xf8] ;  /* 0x0000f80001027983 */ /* 0x000ea80000100a00 */
[----:B------:R-:W3:Y:S04]  /*9e00*/  LDL R0, [R1+0x70] ;  /* 0x0000700001007983 */ /* 0x000ee80000100800 */
[----:B------:R-:W4:Y:S04]  /*9e10*/  LDL.64 R4, [R1+0xf0] ;  /* 0x0000f00001047983 */ /* 0x000f280000100a00 */
[----:B------:R-:W4:Y:S04]  /*9e20*/  LDL.64 R8, [R1+0xf0] ;  /* 0x0000f00001087983 */ /* 0x000f280000100a00 */
[----:B------:R-:W4:Y:S04]  /*9e30*/  LDL.64 R10, [R1+0xf0] ;  /* 0x0000f000010a7983 */ /* 0x000f280000100a00 */
[----:B------:R-:W4:Y:S01]  /*9e40*/  LDL.64 R12, [R1+0xf0] ;  /* 0x0000f000010c7983 */ /* 0x000f220000100a00 */
[----:B------:R-:W-:Y:S05]  /*9e50*/  WARPSYNC.ALL ;  /* 0x0000000000007948 */ /* 0x000fea0003800000 */
[----:B------:R-:W-:Y:S01]  /*9e60*/  WARPGROUP.ARRIVE ;  /* 0x00000000000079c5 */ /* 0x000fe20000000000 */
[----:B--2---:R-:W-:Y:S01]  /*9e70*/  IMAD R2, R15, 0xc00, R2 ;  /* 0x00000c000f027824 */ /* 0x004fe200078e0202 */
[----:B------:R-:W-:Y:S01]  /*9e80*/  R2UR UR7, R3 ;  /* 0x00000000030772ca */ /* 0x000fe200000e0000 */
[----:B------:R-:W2:Y:S01]  /*9e90*/  LDL.64 R14, [R1+0xf0] ;  /* 0x0000f000010e7983 */ /* 0x000ea20000100a00 */
[----:B---3--:R-:W-:-:S02]  /*9ea0*/  ISETP.NE.U32.AND P0, PT, R0, RZ, PT ;  /* 0x000000ff0000720c */ /* 0x008fc40003f05070 */
        /* <DEDUP_REMOVED lines=131> */
[----:B------:R-:W-:Y:S01]  /*a6e0*/  R2UR UR6, R4 ;  /* 0x00000000040672ca */ /* 0x000fe200000e0000 */
[----:B------:R-:W2:Y:S01]  /*a6f0*/  LDL R14, [R1] ;  /* 0x00000000010e7983 */ /* 0x000ea20000100800 */
[----:B------:R-:W-:-:S02]  /*a700*/  R2UR UR7, R5 ;  /* 0x00000000050772ca */ /* 0x000fc400000e0000 */
[----:B------:R-:W-:Y:S01]  /*a710*/  R2UR UR5, R15 ;  /* 0x000000000f0572ca */ /* 0x000fe200000e0000 */
[----:B---3--:R-:W-:Y:S01]  /*a720*/  VIADD R8, R8, 0xc02 ;  /* 0x00000c0208087836 */ /* 0x008fe20000000000 */
        /* <DEDUP_REMOVED lines=10> */
[----:B----4-:R-:W-:-:S02]  /*a7d0*/  VIADD R10, R10, 0xc04 ;  /* 0x00000c040a0a7836 */ /* 0x010fc40000000000 */
        /* <DEDUP_REMOVED lines=39> */
[----:B------:R-:W-:Y:S01]  /*aa50*/  BSSY B0, `(.L_x_11331) ;  /* 0x0000005000007945 */ /* 0x000fe20003800000 */
[----:B------:R-:W-:-:S02]  /*aa60*/  WARPGROUP.DEPBAR.LE gsb0, 0x0 ;  /* 0x00008000000079c5 */ /* 0x000fc40000010000 */
[----:B------:R1:W-:Y:S09]  /*aa70*/  BAR.ARV R228, 0x100 ;  /* 0x000400e40000751d */ /* 0x0003f20000002000 */
[----:B-1----:R-:W-:Y:S05]  /*aa80*/  @!P0 BRA `(.L_x_11332) ;  /* 0x0000000000048947 */ /* 0x002fea0003800000 */
[----:B------:R-:W-:Y:S01]  /*aa90*/  BPT.TRAP 0x1 ;  /* 0x000000040000795c */ /* 0x000fe20000300000 */
.L_x_11332:
[----:B------:R-:W-:Y:S05]  /*aaa0*/  BSYNC B0 ;  /* 0x0000000000007941 */ /* 0x000fea0003800000 */
.L_x_11331:
[----:B------:R-:W2:Y:S04]  /*aab0*/  LDL.64 R2, [R1+0x20] ;  /* 0x0000200001027983 */ /* 0x000ea80000100a00 */
        /* <DEDUP_REMOVED lines=9> */
[----:B--2---:R-:W-:-:S05]  /*ab50*/  MOV R3, R2 ;  /* 0x0000000200037202 */ /* 0x004fca0000000f00 */
[----:B-----5:R-:W-:-:S05]  /*ab60*/  IMAD R0, R0, 0x8, R3 ;  /* 0x0000000800007824 */ /* 0x020fca00078e0203 */
[----:B------:R-:W-:-:S04]  /*ab70*/  PRMT R0, R15, 0x654, R0 ;  /* 0x000006540f007816 */ /* 0x000fc80000000000 */
[----:B------:R1:W-:Y:S01]  /*ab80*/  SYNCS.ARRIVE.TRANS64.RED.A1T0 RZ, [R0+URZ], RZ ;  /* 0x000000ff00ff79a7 */ /* 0x0003e2000810043f */
[----:B------:R-:W2:Y:S04]  /*ab90*/  LDL.64 R2, [R1+0x150] ;  /* 0x0001500001027983 */ /* 0x000ea80000100a00 */
[----:B------:R-:W1:Y:S04]  /*aba0*/  LDL.64 R8, [R1+0x210] ;  /* 0x0002100001087983 */ /* 0x000e680000100a00 */
        /* <DEDUP_REMOVED lines=41> */
[----:B--2---:R-:W2:Y:S01]  /*ae40*/  LD.E R2, desc[UR36][R2.64] ;  /* 0x0000002402027980 */ /* 0x004ea2000c101900 */
[----:B------:R0:W-:Y:S01]  /*ae50*/  BAR.SYNC.DEFER_BLOCKING R229, 0x100 ;  /* 0x000400e50000751d */ /* 0x0001e20000010000 */
[-C--:B--2---:R-:W-:Y:S01]  /*ae60*/  FMUL.FTZ R74, R24, R2.reuse ;  /* 0x00000002184a7220 */ /* 0x084fe20000410000 */
[-C--:B------:R-:W-:Y:S01]  /*ae70*/  FMUL.FTZ R75, R25, R2.reuse ;  /* 0x00000002194b7220 */ /* 0x080fe20000410000 */
[----:B------:R-:W-:-:S04]  /*ae80*/  FMUL.FTZ R76, R28, R2 ;  /* 0x000000021c4c7220 */ /* 0x000fc80000410000 */
[----:B------:R-:W1:Y:S01]  /*ae90*/  MUFU.TANH R74, R74 ;  /* 0x0000004a004a7308 */ /* 0x000e620000002400 */
[-C--:B------:R-:W-:Y:S01]  /*aea0*/  FMUL.FTZ R77, R29, R2.reuse ;  /* 0x000000021d4d7220 */ /* 0x080fe20000410000 */
[----:B------:R-:W-:-:S06]  /*aeb0*/  FMUL.FTZ R159, R32, R2 ;  /* 0x00000002209f7220 */ /* 0x000fcc0000410000 */
[----:B------:R-:W2:Y:S01]  /*aec0*/  MUFU.TANH R75, R75 ;  /* 0x0000004b004b7308 */ /* 0x000ea20000002400 */
[----:B------:R-:W-:-:S07]  /*aed0*/  FMUL.FTZ R158, R33, R2 ;  /* 0x00000002219e7220 */ /* 0x000fce0000410000 */
[----:B------:R-:W3:Y:S01]  /*aee0*/  MUFU.TANH R76, R76 ;  /* 0x0000004c004c7308 */ /* 0x000ee20000002400 */
        /* <DEDUP_REMOVED lines=53> */
[----:B------:R-:W-:Y:S01]  /*b240*/  FMUL.FTZ R208, R71, R2 ;  /* 0x0000000247d07220 */ /* 0x000fe20000410000 */
[----:B------:R-:W4:Y:S01]  /*b250*/  LDL.64 R26, [R1+0x3f8] ;  /* 0x0003f800011a7983 */ /* 0x000f220000100a00 */
[----:B------:R-:W0:Y:S01]  /*b260*/  MUFU.TANH R73, R73 ;  /* 0x0000004900497308 */ /* 0x000e220000002400 */
[----:B-1----:R-:W-:-:S02]  /*b270*/  FMNMX.FTZ R3, R22, R3, !PT ;  /* 0x0000000316037209 */ /* 0x002fc40007810000 */
[----:B------:R-:W4:Y:S04]  /*b280*/  LDL.64 R50, [R1+0x338] ;  /* 0x0003380001327983 */ /* 0x000f280000100a00 */
[----:B------:R-:W4:Y:S01]  /*b290*/  LDL.64 R32, [R1+0x408] ;  /* 0x0004080001207983 */ /* 0x000f220000100a00 */
[----:B------:R-:W1:Y:S03]  /*b2a0*/  MUFU.TANH R21, R21 ;  /* 0x0000001500157308 */ /* 0x000e660000002400 */
[----:B------:R-:W4:Y:S04]  /*b2b0*/  LDL.64 R40, [R1+0x438] ;  /* 0x0004380001287983 */ /* 0x000f280000100a00 */
[----:B------:R-:W4:Y:S01]  /*b2c0*/  LDL.64 R36, [R1+0x3a8] ;  /* 0x0003a80001247983 */ /* 0x000f220000100a00 */
[----:B------:R-:W1:Y:S01]  /*b2d0*/  MUFU.TANH R72, R72 ;  /* 0x0000004800487308 */ /* 0x000e620000002400 */
[----:B--2---:R-:W-:-:S02]  /*b2e0*/  FMNMX.FTZ R0, R20, R3, !PT ;  /* 0x0000000314007209 */ /* 0x004fc40007810000 */
[----:B------:R-:W2:Y:S04]  /*b2f0*/  LDL.64 R44, [R1+0x398] ;  /* 0x00039800012c7983 */ /* 0x000ea80000100a00 */
[----:B------:R-:W2:Y:S01]  /*b300*/  LDL.64 R30, [R1+0x418] ;  /* 0x00041800011e7983 */ /* 0x000ea20000100a00 */
[----:B------:R-:W1:Y:S08]  /*b310*/  MUFU.TANH R13, R13 ;  /* 0x0000000d000d7308 */ /* 0x000e700000002400 */
[----:B------:R-:W1:Y:S01]  /*b320*/  MUFU.TANH R28, R28 ;  /* 0x0000001c001c7308 */ /* 0x000e620000002400 */
[----:B---3--:R-:W-:Y:S01]  /*b330*/  FMNMX.FTZ R0, R23, R0, !PT ;  /* 0x0000000017007209 */ /* 0x008fe20007810000 */
[----:B------:R-:W3:Y:S06]  /*b340*/  LDL.64 R48, [R1+0x3b8] ;  /* 0x0003b80001307983 */ /* 0x000eec0000100a00 */
[----:B------:R-:W1:Y:S01]  /*b350*/  MUFU.TANH R12, R12 ;  /* 0x0000000c000c7308 */ /* 0x000e620000002400 */
[----:B0-----:R-:W-:Y:S01]  /*b360*/  FMNMX.FTZ R3, R73, R9, !PT ;  /* 0x0000000949037209 */ /* 0x001fe20007810000 */
[----:B------:R-:W2:Y:S06]  /*b370*/  LDL.64 R34, [R1+0x3c8] ;  /* 0x0003c80001227983 */ /* 0x000eac0000100a00 */
[----:B------:R-:W0:Y:S01]  /*b380*/  MUFU.TANH R29, R29 ;  /* 0x0000001d001d7308 */ /* 0x000e220000002400 */
[----:B-1----:R-:W-:Y:S01]  /*b390*/  FMNMX.FTZ R0, R21, R0, !PT ;  /* 0x0000000015007209 */ /* 0x002fe20007810000 */
[----:B------:R-:W2:Y:S06]  /*b3a0*/  LDL.64 R38, [R1+0x3e8] ;  /* 0x0003e80001267983 */ /* 0x000eac0000100a00 */
[----:B------:R-:W1:Y:S01]  /*b3b0*/  MUFU.TANH R165, R165 ;  /* 0x000000a500a57308 */ /* 0x000e620000002400 */
[----:B------:R-:W-:Y:S01]  /*b3c0*/  FMNMX.FTZ R3, R72, R3, !PT ;  /* 0x0000000348037209 */ /* 0x000fe20007810000 */
        /* <DEDUP_REMOVED lines=35> */
[----:B------:R-:W-:-:S07]  /*b600*/  FMNMX.FTZ R0, R14, R3, !PT ;  /* 0x000000030e007209 */ /* 0x000fce0007810000 */
[----:B------:R-:W1:Y:S01]  /*b610*/  MUFU.TANH R11, R11 ;  /* 0x0000000b000b7308 */ /* 0x000e620000002400 */
[----:B------:R-:W-:Y:S02]  /*b620*/  FMNMX.FTZ R3, R205, R4, !PT ;  /* 0x00000004cd037209 */ /* 0x000fe40007810000 */
[----:B------:R-:W-:-:S05]  /*b630*/  FMNMX.FTZ R0, R19, R0, !PT ;  /* 0x0000000013007209 */ /* 0x000fca0007810000 */
[----:B------:R-:W1:Y:S01]  /*b640*/  MUFU.TANH R10, R10 ;  /* 0x0000000a000a7308 */ /* 0x000e620000002400 */
[----:B------:R-:W-:Y:S02]  /*b650*/  FMNMX.FTZ R3, R204, R3, !PT ;  /* 0x00000003cc037209 */ /* 0x000fe40007810000 */
[----:B0-----:R-:W-:-:S05]  /*b660*/  FMNMX.FTZ R0, R15, R0, !PT ;  /* 0x000000000f007209 */ /* 0x001fca0007810000 */
[----:B------:R-:W0:Y:S01]  /*b670*/  MUFU.TANH R183, R183 ;  /* 0x000000b700b77308 */ /* 0x000e220000002400 */
[----:B-1----:R-:W-:Y:S02]  /*b680*/  FMNMX.FTZ R4, R202, R3, !PT ;  /* 0x00000003ca047209 */ /* 0x002fe40007810000 */
[----:B------:R-:W-:-:S05]  /*b690*/  FMNMX.FTZ R3, R11, R0, !PT ;  /* 0x000000000b037209 */ /* 0x000fca0007810000 */
        /* <DEDUP_REMOVED lines=12> */
[----:B------:R-:W1:Y:S08]  /*b760*/  MUFU.TANH R201, R201 ;  /* 0x000000c900c97308 */ /* 0x000e700000002400 */
[----:B------:R-:W1:Y:S01]  /*b770*/  MUFU.TANH R200, R200 ;  /* 0x000000c800c87308 */ /* 0x000e620000002400 */
[----:B------:R-:W-:-:S07]  /*b780*/  FMNMX.FTZ R0, R206, R3, !PT ;  /* 0x00000003ce007209 */ /* 0x000fce0007810000 */
[----:B------:R-:W1:Y:S08]  /*b790*/  MUFU.TANH R215, R215 ;  /* 0x000000d700d77308 */ /* 0x000e700000002400 */
[----:B------:R-:W1:Y:S01]  /*b7a0*/  MUFU.TANH R211, R211 ;  /* 0x000000d300d37308 */ /* 0x000e620000002400 */
[----:B0-----:R-:W-:-:S07]  /*b7b0*/  FMNMX.FTZ R3, R203, R0, !PT ;  /* 0x00000000cb037209 */ /* 0x001fce0007810000 */
        /* <DEDUP_REMOVED lines=8> */
[----:B------:R-:W4:Y:S08]  /*b840*/  MUFU.TANH R212, R212 ;  /* 0x000000d400d47308 */ /* 0x000f300000002400 */
[----:B------:R-:W4:Y:S01]  /*b850*/  MUFU.TANH R208, R208 ;  /* 0x000000d000d07308 */ /* 0x000f220000002400 */
[----:B0-----:R-:W-:Y:S02]  /*b860*/  FMNMX.FTZ R4, R214, R5, !PT ;  /* 0x00000005d6047209 */ /* 0x001fe40007810000 */
[----:B------:R-:W-:-:S02]  /*b870*/  FMNMX.FTZ R0, R210, R3, !PT ;  /* 0x00000003d2007209 */ /* 0x000fc40007810000 */
[----:B-1----:R-:W-:Y:S02]  /*b880*/  FMNMX.FTZ R5, R213, R4, !PT ;  /* 0x00000004d5057209 */ /* 0x002fe40007810000 */
[----:B------:R-:W-:Y:S02]  /*b890*/  FMNMX.FTZ R25, R209, R0, !PT ;  /* 0x00000000d1197209 */ /* 0x000fe40007810000 */
[----:B----4-:R-:W-:Y:S01]  /*b8a0*/  FMNMX.FTZ R24, R212, R5, !PT ;  /* 0x00000005d4187209 */ /* 0x010fe20007810000 */
[----:B------:R-:W4:Y:S01]  /*b8b0*/  LDL R0, [R1+0x230] ;  /* 0x0002300001007983 */ /* 0x000f220000100800 */
[----:B------:R-:W-:-:S03]  /*b8c0*/  FMNMX.FTZ R25, R208, R25, !PT ;  /* 0x00000019d0197209 */ /* 0x000fc60007810000 */
[----:B------:R-:W0:Y:S04]  /*b8d0*/  SHFL.BFLY PT, R5, R24, 0x2, 0x1f ;  /* 0x0c401f0018057f89 */ /* 0x000e2800000e0000 */
[----:B------:R1:W-:Y:S04]  /*b8e0*/  STL.64 [R1+0x210], R24 ;  /* 0x0002101801007387 */ /* 0x0003e80000100a00 */
[----:B------:R-:W3:Y:S01]  /*b8f0*/  LDL R173, [R1+0x214] ;  /* 0x0002140001ad7983 */ /* 0x000ee20000100800 */
[----:B0-----:R-:W-:-:S03]  /*b900*/  FMNMX.FTZ R5, R24, R5, !PT ;  /* 0x0000000518057209 */ /* 0x001fc60007810000 */
[----:B-1----:R-:W2:Y:S04]  /*b910*/  LDL.64 R24, [R1+0x428] ;  /* 0x0004280001187983 */ /* 0x002ea80000100a00 */
[----:B------:R-:W0:Y:S02]  /*b920*/  SHFL.BFLY PT, R2, R5, 0x1, 0x1f ;  /* 0x0c201f0005027f89 */ /* 0x000e2400000e0000 */
[----:B0-----:R-:W-:-:S05]  /*b930*/  FMNMX.FTZ R2, R5, R2, !PT ;  /* 0x0000000205027209 */ /* 0x001fca0007810000 */
[----:B------:R-:W-:Y:S04]  /*b940*/  STL [R1+0x210], R2 ;  /* 0x0002100201007387 */ /* 0x000fe80000100800 */
[----:B------:R-:W4:Y:S04]  /*b950*/  LDL R4, [R1+0x210] ;  /* 0x0002100001047983 */ /* 0x000f280000100800 */
[----:B---3--:R-:W0:Y:S02]  /*b960*/  SHFL.BFLY PT, R2, R173, 0x2, 0x1f ;  /* 0x0c401f00ad027f89 */ /* 0x008e2400000e0000 */
[----:B0-----:R-:W-:-:S05]  /*b970*/  FMNMX.FTZ R2, R2, R173, !PT ;  /* 0x000000ad02027209 */ /* 0x001fca0007810000 */
[----:B------:R-:W0:Y:S02]  /*b980*/  SHFL.BFLY PT, R5, R2, 0x1, 0x1f ;  /* 0x0c201f0002057f89 */ /* 0x000e2400000e0000 */
[----:B0-----:R-:W-:Y:S01]  /*b990*/  FMNMX.FTZ R5, R2, R5, !PT ;  /* 0x0000000502057209 */ /* 0x001fe20007810000 */
[----:B----4-:R-:W-:-:S04]  /*b9a0*/  FADD.FTZ R3, R8, -R4 ;  /* 0x8000000408037221 */ /* 0x010fc80000010000 */
[----:B------:R-:W-:Y:S01]  /*b9b0*/  FADD.FTZ R9, R9, -R5 ;  /* 0x8000000509097221 */ /* 0x000fe20000010000 */
[----:B------:R-:W-:-:S03]  /*b9c0*/  FMUL.FTZ R3, R3, R0 ;  /* 0x0000000003037220 */ /* 0x000fc60000410000 */
[----:B------:R-:W-:-:S03]  /*b9d0*/  FMUL.FTZ R2, R0, R9 ;  /* 0x0000000900027220 */ /* 0x000fc60000410000 */
[----:B------:R-:W0:Y:S08]  /*b9e0*/  MUFU.EX2 R3, R3 ;  /* 0x0000000300037308 */ /* 0x000e300000000800 */
[----:B------:R-:W1:Y:S01]  /*b9f0*/  MUFU.EX2 R2, R2 ;  /* 0x0000000200027308 */ /* 0x000e620000000800 */
[C---:B0-----:R-:W-:Y:S01]  /*ba00*/  FMUL.FTZ R155, R3.reuse, R155 ;  /* 0x0000009b039b7220 */ /* 0x041fe20000410000 */
        /* <DEDUP_REMOVED lines=9> */
[----:B------:R-:W-:Y:S04]  /*baa0*/  STL.64 [R1+0x240], R154 ;  /* 0x0002409a01007387 */ /* 0x000fe80000100a00 */
[----:B------:R0:W-:Y:S04]  /*bab0*/  STL.64 [R1+0x3b0], R146 ;  /* 0x0003b09201007387 */ /* 0x0001e80000100a00 */
[----:B------:R1:W-:Y:S04]  /*bac0*/  STL.64 [R1+0x3c0], R148 ;  /* 0x0003c09401007387 */ /* 0x0003e80000100a00 */
[----:B------:R3:W-:Y:S04]  /*bad0*/  STL.64 [R1+0x3d0], R150 ;  /* 0x0003d09601007387 */ /* 0x0007e80000100a00 */
[----:B------:R-:W-:Y:S04]  /*bae0*/  STL.64 [R1+0x248], R86 ;  /* 0x0002485601007387 */ /* 0x000fe80000100a00 */
[----:B0-----:R-:W4:Y:S04]  /*baf0*/  LDL R147, [R1+0x240] ;  /* 0x0002400001937983 */ /* 0x001f280000100800 */
[----:B-1----:R-:W4:Y:S04]  /*bb00*/  LDL R148, [R1+0x244] ;  /* 0x0002440001947983 */ /* 0x002f280000100800 */
[----:B------:R-:W4:Y:S04]  /*bb10*/  LDL R149, [R1+0x248] ;  /* 0x0002480001957983 */ /* 0x000f280000100800 */
[----:B---3--:R-:W3:Y:S01]  /*bb20*/  LDL R150, [R1+0x24c] ;  /* 0x00024c0001967983 */ /* 0x008ee20000100800 */
        /* <DEDUP_REMOVED lines=117> */
[----:B------:R-:W3:Y:S04]  /*c280*/  LDL R151, [R1+0x250] ;  /* 0x0002500001977983 */ /* 0x000ee80000100800 */
[----:B0-----:R-:W3:Y:S04]  /*c290*/  LDL R152, [R1+0x254] ;  /* 0x0002540001987983 */ /* 0x001ee80000100800 */
[----:B------:R-:W3:Y:S04]  /*c2a0*/  LDL R153, [R1+0x258] ;  /* 0x0002580001997983 */ /* 0x000ee80000100800 */
[----:B------:R-:W3:Y:S04]  /*c2b0*/  LDL R154, [R1+0x25c] ;  /* 0x00025c00019a7983 */ /* 0x000ee80000100800 */
[----:B-1----:R-:W3:Y:S04]  /*c2c0*/  LDL R50, [R1+0x3ec] ;  /* 0x0003ec0001327983 */ /* 0x002ee80000100800 */
[----:B------:R-:W3:Y:S04]  /*c2d0*/  LDL R51, [R1+0x3f0] ;  /* 0x0003f00001337983 */ /* 0x000ee80000100800 */
[----:B--2---:R-:W2:Y:S04]  /*c2e0*/  LDL R48, [R1+0x3fc] ;  /* 0x0003fc0001307983 */ /* 0x004ea80000100800 */
[----:B------:R-:W2:Y:S04]  /*c2f0*/  LDL R49, [R1+0x400] ;  /* 0x0004000001317983 */ /* 0x000ea80000100800 */
[----:B------:R-:W2:Y:S04]  /*c300*/  LDL R35, [R1+0x428] ;  /* 0x0004280001237983 */ /* 0x000ea80000100800 */
[----:B------:R-:W2:Y:S04]  /*c310*/  LDL R32, [R1+0x434] ;  /* 0x0004340001207983 */ /* 0x000ea80000100800 */
[----:B------:R-:W2:Y:S04]  /*c320*/  LDL R33, [R1+0x438] ;  /* 0x0004380001217983 */ /* 0x000ea80000100800 */
[----:B------:R-:W2:Y:S04]  /*c330*/  LDL R34, [R1+0x43c] ;  /* 0x00043c0001227983 */ /* 0x000ea80000100800 */
[----:B------:R-:W-:Y:S04]  /*c340*/  STL.64 [R1+0x380], R140 ;  /* 0x0003808c01007387 */ /* 0x000fe80000100a00 */
[----:B------:R0:W-:Y:S04]  /*c350*/  STL.64 [R1+0x2a8], R84 ;  /* 0x0002a85401007387 */ /* 0x0001e80000100a00 */
[----:B------:R-:W-:Y:S04]  /*c360*/  STL.64 [R1+0x388], R42 ;  /* 0x0003882a01007387 */ /* 0x000fe80000100a00 */
[----:B------:R-:W2:Y:S04]  /*c370*/  LDL R110, [R1+0x314] ;  /* 0x00031400016e7983 */ /* 0x000ea80000100800 */
[----:B------:R-:W2:Y:S04]  /*c380*/  LDL R111, [R1+0x318] ;  /* 0x00031800016f7983 */ /* 0x000ea80000100800 */
[----:B----4-:R-:W-:Y:S04]  /*c390*/  STL [R1+0x240], R147 ;  /* 0x0002409301007387 */ /* 0x010fe80000100800 */
[----:B------:R-:W-:Y:S04]  /*c3a0*/  STL [R1+0x244], R148 ;  /* 0x0002449401007387 */ /* 0x000fe80000100800 */
[----:B------:R-:W-:Y:S04]  /*c3b0*/  STL [R1+0x248], R149 ;  /* 0x0002489501007387 */ /* 0x000fe80000100800 */
[----:B---3--:R-:W-:Y:S04]  /*c3c0*/  STL [R1+0x24c], R150 ;  /* 0x00024c9601007387 */ /* 0x008fe80000100800 */
[----:B------:R-:W3:Y:S04]  /*c3d0*/  LDL.128 R24, [R1+0x240] ;  /* 0x0002400001187983 */ /* 0x000ee80000100c00 */
        /* <DEDUP_REMOVED lines=22> */
[----:B------:R-:W-:Y:S04]  /*c540*/  STL.64 [R1+0x3a0], R144 ;  /* 0x0003a09001007387 */ /* 0x000fe80000100a00 */
[----:B------:R1:W-:Y:S04]  /*c550*/  STL.64 [R1+0x2d8], R78 ;  /* 0x0002d84e01007387 */ /* 0x0003e80000100a00 */
[----:B------:R-:W-:Y:S04]  /*c560*/  STL.64 [R1+0x398], R44 ;  /* 0x0003982c01007387 */ /* 0x000fe80000100a00 */
[----:B------:R-:W4:Y:S04]  /*c570*/  LDL R86, [R1+0x374] ;  /* 0x0003740001567983 */ /* 0x000f280000100800 */
[----:B------:R-:W4:Y:S04]  /*c580*/  LDL R87, [R1+0x378] ;  /* 0x0003780001577983 */ /* 0x000f280000100800 */
[----:B0-----:R-:W4:Y:S04]  /*c590*/  LDL R84, [R1+0x384] ;  /* 0x0003840001547983 */ /* 0x001f280000100800 */
[----:B------:R-:W4:Y:S04]  /*c5a0*/  LDL R85, [R1+0x388] ;  /* 0x0003880001557983 */ /* 0x000f280000100800 */
[----:B-1----:R-:W4:Y:S04]  /*c5b0*/  LDL R78, [R1+0x39c] ;  /* 0x00039c00014e7983 */ /* 0x002f280000100800 */
[----:B------:R-:W4:Y:S01]  /*c5c0*/  LDL R79, [R1+0x3a0] ;  /* 0x0003a000014f7983 */ /* 0x000f220000100800 */
        /* <DEDUP_REMOVED lines=39> */
[----:B------:R-:W-:Y:S04]  /*c840*/  STL.128 [R1+0x5e50], R20 ;  /* 0x005e501401007387 */ /* 0x000fe80000100c00 */
[----:B------:R-:W-:Y:S04]  /*c850*/  STL.64 [R1+0x5e40], R18 ;  /* 0x005e401201007387 */ /* 0x000fe80000100a00 */
[----:B------:R-:W-:Y:S04]  /*c860*/  STL.128 [R1+0x5e30], R12 ;  /* 0x005e300c01007387 */ /* 0x000fe80000100c00 */
[----:B------:R-:W4:Y:S04]  /*c870*/  LDL R155, [R1+0x260] ;  /* 0x00026000019b7983 */ /* 0x000f280000100800 */
[----:B------:R-:W-:Y:S04]  /*c880*/  STL [R1+0x250], R151 ;  /* 0x0002509701007387 */ /* 0x000fe80000100800 */
[----:B------:R-:W-:Y:S04]  /*c890*/  STL [R1+0x254], R152 ;  /* 0x0002549801007387 */ /* 0x000fe80000100800 */
[----:B------:R-:W-:Y:S04]  /*c8a0*/  STL [R1+0x258], R153 ;  /* 0x0002589901007387 */ /* 0x000fe80000100800 */
[----:B------:R-:W-:Y:S04]  /*c8b0*/  STL [R1+0x25c], R154 ;  /* 0x00025c9a01007387 */ /* 0x000fe80000100800 */
[----:B------:R-:W4:Y:S04]  /*c8c0*/  LDL R166, [R1+0x264] ;  /* 0x0002640001a67983 */ /* 0x000f280000100800 */
[----:B------:R-:W4:Y:S04]  /*c8d0*/  LDL R167, [R1+0x268] ;  /* 0x0002680001a77983 */ /* 0x000f280000100800 */
[----:B0-----:R-:W4:Y:S04]  /*c8e0*/  LDL R168, [R1+0x26c] ;  /* 0x00026c0001a87983 */ /* 0x001f280000100800 */
[----:B--2---:R-:W-:Y:S04]  /*c8f0*/  STL.128 [R1+0x5ec0], R48 ;  /* 0x005ec03001007387 */ /* 0x004fe80000100c00 */
[----:B-1----:R-:W2:Y:S04]  /*c900*/  LDL R113, [R1+0x308] ;  /* 0x0003080001717983 */ /* 0x002ea80000100800 */
[----:B------:R-:W2:Y:S04]  /*c910*/  LDL R114, [R1+0x30c] ;  /* 0x00030c0001727983 */ /* 0x000ea80000100800 */
[----:B------:R-:W2:Y:S04]  /*c920*/  LDL R115, [R1+0x310] ;  /* 0x0003100001737983 */ /* 0x000ea80000100800 */
[----:B------:R0:W-:Y:S04]  /*c930*/  STL.128 [R1+0x5e80], R32 ;  /* 0x005e802001007387 */ /* 0x0001e80000100c00 */
        /* <DEDUP_REMOVED lines=9> */
[----:B---3--:R1:W-:Y:S04]  /*c9d0*/  STL.128 [R1+0x5e60], R24 ;  /* 0x005e601801007387 */ /* 0x0083e80000100c00 */
        /* <DEDUP_REMOVED lines=30> */
[----:B------:R-:W3:Y:S04]  /*cbc0*/  LDL.64 R8, [R1+0x88] ;  /* 0x0000880001087983 */ /* 0x000ee80000100a00 */
[----:B----4-:R4:W-:Y:S04]  /*cbd0*/  STL.128 [R1+0x5fb0], R108 ;  /* 0x005fb06c01007387 */ /* 0x0109e80000100c00 */
[----:B------:R4:W-:Y:S04]  /*cbe0*/  STL.128 [R1+0x5fa0], R104 ;  /* 0x005fa06801007387 */ /* 0x0009e80000100c00 */
[----:B------:R4:W-:Y:S04]  /*cbf0*/  STL.128 [R1+0x5f90], R100 ;  /* 0x005f906401007387 */ /* 0x0009e80000100c00 */
[----:B------:R4:W-:Y:S04]  /*cc00*/  STL.128 [R1+0x5f80], R96 ;  /* 0x005f806001007387 */ /* 0x0009e80000100c00 */
[----:B------:R4:W-:Y:S04]  /*cc10*/  STL.128 [R1+0x5f70], R92 ;  /* 0x005f705c01007387 */ /* 0x0009e80000100c00 */
[----:B------:R4:W-:Y:S04]  /*cc20*/  STL.128 [R1+0x5f60], R88 ;  /* 0x005f605801007387 */ /* 0x0009e80000100c00 */
[----:B0-----:R-:W3:Y:S04]  /*cc30*/  LDL.128 R32, [R1+0x250] ;  /* 0x0002500001207983 */ /* 0x001ee80000100c00 */
[----:B------:R-:W3:Y:S04]  /*cc40*/  LDL.LU.128 R48, [R1+0x5ec0] ;  /* 0x005ec00001307983 */ /* 0x000ee80000300c00 */
[----:B-1----:R-:W3:Y:S04]  /*cc50*/  LDL.LU.128 R24, [R1+0x5e60] ;  /* 0x005e600001187983 */ /* 0x002ee80000300c00 */
[----:B------:R-:W3:Y:S04]  /*cc60*/  LDL.LU.128 R20, [R1+0x5e50] ;  /* 0x005e500001147983 */ /* 0x000ee80000300c00 */
[----:B------:R-:W3:Y:S04]  /*cc70*/  LDL.LU.64 R18, [R1+0x5e40] ;  /* 0x005e400001127983 */ /* 0x000ee80000300a00 */
[----:B------:R-:W3:Y:S04]  /*cc80*/  LDL.LU.128 R12, [R1+0x5e30] ;  /* 0x005e3000010c7983 */ /* 0x000ee80000300c00 */
[----:B------:R0:W-:Y:S04]  /*cc90*/  STL.128 [R1+0x5f50], R84 ;  /* 0x005f505401007387 */ /* 0x0001e80000100c00 */
[----:B----4-:R-:W4:Y:S04]  /*cca0*/  LDL.LU.128 R108, [R1+0x5fb0] ;  /* 0x005fb000016c7983 */ /* 0x010f280000300c00 */
[----:B------:R-:W4:Y:S04]  /*ccb0*/  LDL.LU.128 R104, [R1+0x5fa0] ;  /* 0x005fa00001687983 */ /* 0x000f280000300c00 */
[----:B------:R-:W4:Y:S04]  /*ccc0*/  LDL.LU.128 R100, [R1+0x5f90] ;  /* 0x005f900001647983 */ /* 0x000f280000300c00 */
[----:B------:R-:W4:Y:S04]  /*ccd0*/  LDL.LU.128 R96, [R1+0x5f80] ;  /* 0x005f800001607983 */ /* 0x000f280000300c00 */
[----:B------:R-:W4:Y:S04]  /*cce0*/  LDL.LU.128 R92, [R1+0x5f70] ;  /* 0x005f7000015c7983 */ /* 0x000f280000300c00 */
[----:B------:R-:W4:Y:S04]  /*ccf0*/  LDL.LU.128 R88, [R1+0x5f60] ;  /* 0x005f600001587983 */ /* 0x000f280000300c00 */
[----:B------:R1:W-:Y:S04]  /*cd00*/  STL.128 [R1+0x5f30], R76 ;  /* 0x005f304c01007387 */ /* 0x0003e80000100c00 */
[----:B0-----:R-:W4:Y:S04]  /*cd10*/  LDL.LU.128 R84, [R1+0x5f50] ;  /* 0x005f500001547983 */ /* 0x001f280000300c00 */
[----:B------:R0:W-:Y:S04]  /*cd20*/  STL.128 [R1+0x5f20], R72 ;  /* 0x005f204801007387 */ /* 0x0001e80000100c00 */
[----:B------:R0:W-:Y:S04]  /*cd30*/  STL.64 [R1+0x5e18], R4 ;  /* 0x005e180401007387 */ /* 0x0001e80000100a00 */
[----:B-1----:R-:W4:Y:S04]  /*cd40*/  LDL.LU.128 R76, [R1+0x5f30] ;  /* 0x005f3000014c7983 */ /* 0x002f280000300c00 */
[----:B------:R-:W-:Y:S04]  /*cd50*/  STL [R1+0x260], R155 ;  /* 0x0002609b01007387 */ /* 0x000fe80000100800 */
[----:B------:R-:W4:Y:S04]  /*cd60*/  LDL R169, [R1+0x270] ;  /* 0x0002700001a97983 */ /* 0x000f280000100800 */
[----:B------:R-:W-:Y:S04]  /*cd70*/  STL [R1+0x264], R166 ;  /* 0x000264a601007387 */ /* 0x000fe80000100800 */
[----:B------:R-:W-:Y:S04]  /*cd80*/  STL [R1+0x268], R167 ;  /* 0x000268a701007387 */ /* 0x000fe80000100800 */
[----:B------:R-:W-:Y:S04]  /*cd90*/  STL [R1+0x26c], R168 ;  /* 0x00026ca801007387 */ /* 0x000fe80000100800 */
[----:B------:R-:W4:Y:S04]  /*cda0*/  LDL R170, [R1+0x274] ;  /* 0x0002740001aa7983 */ /* 0x000f280000100800 */
[----:B------:R-:W4:Y:S04]  /*cdb0*/  LDL R172, [R1+0x278] ;  /* 0x0002780001ac7983 */ /* 0x000f280000100800 */
[----:B------:R-:W4:Y:S04]  /*cdc0*/  LDL R173, [R1+0x27c] ;  /* 0x00027c0001ad7983 */ /* 0x000f280000100800 */
[----:B0-----:R-:W4:Y:S04]  /*cdd0*/  LDL.LU.128 R72, [R1+0x5f20] ;  /* 0x005f200001487983 */ /* 0x001f280000300c00 */
[----:B------:R-:W4:Y:S04]  /*cde0*/  LDL.LU.64 R4, [R1+0x5e18] ;  /* 0x005e180001047983 */ /* 0x000f280000300a00 */
[----:B--2---:R0:W-:Y:S01]  /*cdf0*/  STL.128 [R1+0x5fc0], R112 ;  /* 0x005fc07001007387 */ /* 0x0041e20000100c00 */
        /* <DEDUP_REMOVED lines=8> */
[----:B------:R-:W2:Y:S04]  /*ce80*/  LDL R174, [R1+0x280] ;  /* 0x0002800001ae7983 */ /* 0x000ea80000100800 */
[----:B------:R-:W2:Y:S04]  /*ce90*/  LDL R175, [R1+0x284] ;  /* 0x0002840001af7983 */ /* 0x000ea80000100800 */
[----:B------:R1:W-:Y:S04]  /*cea0*/  STL.128 [R1+0x5f40], R80 ;  /* 0x005f405001007387 */ /* 0x0003e80000100c00 */
[----:B0-----:R-:W2:Y:S04]  /*ceb0*/  LDL.LU.128 R112, [R1+0x5fc0] ;  /* 0x005fc00001707983 */ /* 0x001ea80000300c00 */
[----:B------:R-:W2:Y:S04]  /*cec0*/  LDL R176, [R1+0x288] ;  /* 0x0002880001b07983 */ /* 0x000ea80000100800 */
[----:B------:R-:W2:Y:S04]  /*ced0*/  LDL R143, [R1+0x28c] ;  /* 0x00028c00018f7983 */ /* 0x000ea80000100800 */
[----:B------:R0:W-:Y:S04]  /*cee0*/  STL.128 [R1+0x5f10], R68 ;  /* 0x005f104401007387 */ /* 0x0001e80000100c00 */
[----:B-1----:R-:W2:Y:S01]  /*cef0*/  LDL.LU.128 R80, [R1+0x5f40] ;  /* 0x005f400001507983 */ /* 0x002ea20000300c00 */
[C---:B------:R-:W-:Y:S01]  /*cf00*/  FMUL.FTZ R121, R3.reuse, R121 ;  /* 0x0000007903797220 */ /* 0x040fe20000410000 */
[----:B------:R-:W-:-:S02]  /*cf10*/  FMUL.FTZ R120, R3, R120 ;  /* 0x0000007803787220 */ /* 0x000fc40000410000 */
[----:B------:R-:W2:Y:S04]  /*cf20*/  LDL R144, [R1+0x290] ;  /* 0x0002900001907983 */ /* 0x000ea80000100800 */
[----:B------:R-:W2:Y:S04]  /*cf30*/  LDL R145, [R1+0x294] ;  /* 0x0002940001917983 */ /* 0x000ea80000100800 */
[----:B0-----:R-:W2:Y:S04]  /*cf40*/  LDL.LU.128 R68, [R1+0x5f10] ;  /* 0x005f100001447983 */ /* 0x001ea80000300c00 */
[----:B------:R-:W2:Y:S04]  /*cf50*/  LDL R146, [R1+0x298] ;  /* 0x0002980001927983 */ /* 0x000ea80000100800 */
[----:B------:R-:W2:Y:S04]  /*cf60*/  LDL R131, [R1+0x29c] ;  /* 0x00029c0001837983 */ /* 0x000ea80000100800 */
[----:B---3--:R0:W-:Y:S04]  /*cf70*/  STL.128 [R1+0x5f00], R64 ;  /* 0x005f004001007387 */ /* 0x0081e80000100c00 */
[----:B------:R-:W3:Y:S04]  /*cf80*/  LDL R132, [R1+0x2a0] ;  /* 0x0002a00001847983 */ /* 0x000ee80000100800 */
[----:B------:R-:W3:Y:S04]  /*cf90*/  LDL R133, [R1+0x2a4] ;  /* 0x0002a40001857983 */ /* 0x000ee80000100800 */
[----:B------:R1:W-:Y:S04]  /*cfa0*/  STL.128 [R1+0x5ef0], R60 ;  /* 0x005ef03c01007387 */ /* 0x0003e80000100c00 */
[----:B0-----:R-:W3:Y:S04]  /*cfb0*/  LDL.LU.128 R64, [R1+0x5f00] ;  /* 0x005f000001407983 */ /* 0x001ee80000300c00 */
[----:B------:R-:W3:Y:S04]  /*cfc0*/  LDL R134, [R1+0x2a8] ;  /* 0x0002a80001867983 */ /* 0x000ee80000100800 */
[----:B------:R0:W-:Y:S04]  /*cfd0*/  STL.128 [R1+0x5ee0], R56 ;  /* 0x005ee03801007387 */ /* 0x0001e80000100c00 */
[----:B-1----:R-:W3:Y:S04]  /*cfe0*/  LDL.LU.128 R60, [R1+0x5ef0] ;  /* 0x005ef000013c7983 */ /* 0x002ee80000300c00 */
[----:B------:R-:W3:Y:S04]  /*cff0*/  LDL R135, [R1+0x2ac] ;  /* 0x0002ac0001877983 */ /* 0x000ee80000100800 */
[----:B------:R-:W3:Y:S04]  /*d000*/  LDL R126, [R1+0x2dc] ;  /* 0x0002dc00017e7983 */ /* 0x000ee80000100800 */
[----:B------:R1:W-:Y:S04]  /*d010*/  STL.128 [R1+0x5ed0], R52 ;  /* 0x005ed03401007387 */ /* 0x0003e80000100c00 */
[----:B0-----:R-:W3:Y:S04]  /*d020*/  LDL.LU.128 R56, [R1+0x5ee0] ;  /* 0x005ee00001387983 */ /* 0x001ee80000300c00 */
[----:B------:R-:W3:Y:S04]  /*d030*/  LDL R136, [R1+0x2b0] ;  /* 0x0002b00001887983 */ /* 0x000ee80000100800 */
[----:B------:R-:W3:Y:S04]  /*d040*/  LDL R137, [R1+0x2b4] ;  /* 0x0002b40001897983 */ /* 0x000ee80000100800 */
[----:B------:R0:W-:Y:S04]  /*d050*/  STL.128 [R1+0x5eb0], R44 ;  /* 0x005eb02c01007387 */ /* 0x0001e80000100c00 */
[----:B-1----:R-:W3:Y:S04]  /*d060*/  LDL.LU.128 R52, [R1+0x5ed0] ;  /* 0x005ed00001347983 */ /* 0x002ee80000300c00 */
[----:B------:R-:W3:Y:S04]  /*d070*/  LDL R138, [R1+0x2b8] ;  /* 0x0002b800018a7983 */ /* 0x000ee80000100800 */
[----:B------:R-:W3:Y:S04]  /*d080*/  LDL R139, [R1+0x2bc] ;  /* 0x0002bc00018b7983 */ /* 0x000ee80000100800 */
[----:B0-----:R-:W3:Y:S04]  /*d090*/  LDL.LU.128 R44, [R1+0x5eb0] ;  /* 0x005eb000012c7983 */ /* 0x001ee80000300c00 */
[----:B------:R-:W3:Y:S04]  /*d0a0*/  LDL R142, [R1+0x2c8] ;  /* 0x0002c800018e7983 */ /* 0x000ee80000100800 */
[----:B------:R0:W-:Y:S04]  /*d0b0*/  STL.128 [R1+0x5ea0], R40 ;  /* 0x005ea02801007387 */ /* 0x0001e80000100c00 */
[----:B------:R-:W3:Y:S04]  /*d0c0*/  LDL R128, [R1+0x2cc] ;  /* 0x0002cc0001807983 */ /* 0x000ee80000100800 */
[----:B------:R1:W-:Y:S04]  /*d0d0*/  STL.128 [R1+0x5e90], R36 ;  /* 0x005e902401007387 */ /* 0x0003e80000100c00 */
[----:B------:R1:W-:Y:S04]  /*d0e0*/  STL.128 [R1+0x5e70], R28 ;  /* 0x005e701c01007387 */ /* 0x0003e80000100c00 */
[----:B------:R1:W-:Y:S04]  /*d0f0*/  STL.128 [R1+0x5e20], R8 ;  /* 0x005e200801007387 */ /* 0x0003e80000100c00 */
[----:B0-----:R-:W3:Y:S04]  /*d100*/  LDL.LU.128 R40, [R1+0x5ea0] ;  /* 0x005ea00001287983 */ /* 0x001ee80000300c00 */
[----:B-1----:R-:W3:Y:S04]  /*d110*/  LDL.LU.128 R36, [R1+0x5e90] ;  /* 0x005e900001247983 */ /* 0x002ee80000300c00 */
[----:B------:R-:W3:Y:S04]  /*d120*/  LDL.LU.128 R28, [R1+0x5e70] ;  /* 0x005e7000011c7983 */ /* 0x000ee80000300c00 */
[----:B------:R-:W3:Y:S04]  /*d130*/  LDL.LU.128 R8, [R1+0x5e20] ;  /* 0x005e200001087983 */ /* 0x000ee80000300c00 */
[----:B------:R-:W-:Y:S01]  /*d140*/  STL [R1+0x464], R33 ;  /* 0x0004642101007387 */ /* 0x000fe20000100800 */
[----:B------:R-:W-:-:S03]  /*d150*/  IMAD.MOV.U32 R152, RZ, RZ, R32 ;  /* 0x000000ffff987224 */ /* 0x000fc600078e0020 */
[----:B------:R0:W-:Y:S04]  /*d160*/  STL.64 [R1+0x468], R34 ;  /* 0x0004682201007387 */ /* 0x0001e80000100a00 */
[----:B------:R-:W-:Y:S04]  /*d170*/  STL.128 [R1+0x5ce0], R48 ;  /* 0x005ce03001007387 */ /* 0x000fe80000100c00 */
[----:B------:R-:W-:Y:S04]  /*d180*/  STL.128 [R1+0x5c80], R24 ;  /* 0x005c801801007387 */ /* 0x000fe80000100c00 */
[----:B------:R-:W-:Y:S04]  /*d190*/  STL.128 [R1+0x5c70], R20 ;  /* 0x005c701401007387 */ /* 0x000fe80000100c00 */
[----:B------:R-:W-:Y:S04]  /*d1a0*/  STL.64 [R1+0x5c60], R18 ;  /* 0x005c601201007387 */ /* 0x000fe80000100a00 */
[----:B------:R1:W-:Y:S04]  /*d1b0*/  STL.128 [R1+0x5c50], R12 ;  /* 0x005c500c01007387 */ /* 0x0003e80000100c00 */
[----:B0-----:R-:W3:Y:S04]  /*d1c0*/  LDL.LU.128 R32, [R1+0x5e80] ;  /* 0x005e800001207983 */ /* 0x001ee80000300c00 */
[----:B----4-:R0:W-:Y:S04]  /*d1d0*/  STL.128 [R1+0x5dd0], R108 ;  /* 0x005dd06c01007387 */ /* 0x0101e80000100c00 */
[----:B------:R4:W-:Y:S04]  /*d1e0*/  STL.128 [R1+0x5dc0], R104 ;  /* 0x005dc06801007387 */ /* 0x0009e80000100c00 */
[----:B------:R4:W-:Y:S04]  /*d1f0*/  STL.128 [R1+0x5db0], R100 ;  /* 0x005db06401007387 */ /* 0x0009e80000100c00 */
[----:B------:R4:W-:Y:S04]  /*d200*/  STL.128 [R1+0x5da0], R96 ;  /* 0x005da06001007387 */ /* 0x0009e80000100c00 */
[----:B------:R4:W-:Y:S04]  /*d210*/  STL.128 [R1+0x5d90], R92 ;  /* 0x005d905c01007387 */ /* 0x0009e80000100c00 */
[----:B------:R4:W-:Y:S04]  /*d220*/  STL.128 [R1+0x5d80], R88 ;  /* 0x005d805801007387 */ /* 0x0009e80000100c00 */
[----:B-1----:R-:W3:Y:S04]  /*d230*/  LDL.128 R12, [R1+0x260] ;  /* 0x00026000010c7983 */ /* 0x002ee80000100c00 */
[----:B------:R-:W3:Y:S04]  /*d240*/  LDL.LU.128 R48, [R1+0x5ce0] ;  /* 0x005ce00001307983 */ /* 0x000ee80000300c00 */
[----:B------:R-:W3:Y:S04]  /*d250*/  LDL.LU.128 R24, [R1+0x5c80] ;  /* 0x005c800001187983 */ /* 0x000ee80000300c00 */
[----:B------:R-:W3:Y:S04]  /*d260*/  LDL.LU.128 R20, [R1+0x5c70] ;  /* 0x005c700001147983 */ /* 0x000ee80000300c00 */
[----:B------:R-:W3:Y:S04]  /*d270*/  LDL.LU.64 R18, [R1+0x5c60] ;  /* 0x005c600001127983 */ /* 0x000ee80000300a00 */
[----:B------:R1:W-:Y:S04]  /*d280*/  STL.128 [R1+0x5d70], R84 ;  /* 0x005d705401007387 */ /* 0x0003e80000100c00 */
[----:B0-----:R-:W3:Y:S04]  /*d290*/  LDL.LU.128 R108, [R1+0x5dd0] ;  /* 0x005dd000016c7983 */ /* 0x001ee80000300c00 */
[----:B----4-:R-:W4:Y:S04]  /*d2a0*/  LDL.LU.128 R104, [R1+0x5dc0] ;  /* 0x005dc00001687983 */ /* 0x010f280000300c00 */
[----:B------:R-:W4:Y:S04]  /*d2b0*/  LDL.LU.128 R100, [R1+0x5db0] ;  /* 0x005db00001647983 */ /* 0x000f280000300c00 */
[----:B------:R-:W4:Y:S04]  /*d2c0*/  LDL.LU.128 R96, [R1+0x5da0] ;  /* 0x005da00001607983 */ /* 0x000f280000300c00 */
[----:B------:R-:W4:Y:S04]  /*d2d0*/  LDL.LU.128 R92, [R1+0x5d90] ;  /* 0x005d9000015c7983 */ /* 0x000f280000300c00 */
[----:B------:R-:W4:Y:S04]  /*d2e0*/  LDL.LU.128 R88, [R1+0x5d80] ;  /* 0x005d800001587983 */ /* 0x000f280000300c00 */
[----:B------:R0:W-:Y:S04]  /*d2f0*/  STL.128 [R1+0x5d50], R76 ;  /* 0x005d504c01007387 */ /* 0x0001e80000100c00 */
[----:B-1----:R-:W4:Y:S04]  /*d300*/  LDL.LU.128 R84, [R1+0x5d70] ;  /* 0x005d700001547983 */ /* 0x002f280000300c00 */
[----:B0-----:R-:W4:Y:S04]  /*d310*/  LDL.LU.128 R76, [R1+0x5d50] ;  /* 0x005d5000014c7983 */ /* 0x001f280000300c00 */
[----:B------:R-:W-:Y:S04]  /*d320*/  STL.64 [R1+0x2c0], R116 ;  /* 0x0002c07401007387 */ /* 0x000fe80000100a00 */
[----:B------:R0:W-:Y:S04]  /*d330*/  STL.64 [R1+0x2d0], R118 ;  /* 0x0002d07601007387 */ /* 0x0001e80000100a00 */
[----:B------:R-:W-:Y:S04]  /*d340*/  STL.64 [R1+0x2f0], R122 ;  /* 0x0002f07a01007387 */ /* 0x000fe80000100a00 */
[----:B------:R-:W-:Y:S04]  /*d350*/  STL.64 [R1+0x300], R124 ;  /* 0x0003007c01007387 */ /* 0x000fe80000100a00 */
[----:B------:R-:W-:Y:S04]  /*d360*/  STL [R1+0x270], R169 ;  /* 0x000270a901007387 */ /* 0x000fe80000100800 */
[----:B------:R-:W-:Y:S04]  /*d370*/  STL [R1+0x274], R170 ;  /* 0x000274aa01007387 */ /* 0x000fe80000100800 */
[----:B------:R-:W-:Y:S04]  /*d380*/  STL [R1+0x278], R172 ;  /* 0x000278ac01007387 */ /* 0x000fe80000100800 */
[----:B------:R-:W-:Y:S04]  /*d390*/  STL [R1+0x27c], R173 ;  /* 0x00027cad01007387 */ /* 0x000fe80000100800 */
[----:B--2---:R1:W-:Y:S04]  /*d3a0*/  STL.128 [R1+0x5de0], R112 ;  /* 0x005de07001007387 */ /* 0x0043e80000100c00 */
[----:B------:R2:W-:Y:S04]  /*d3b0*/  STL.128 [R1+0x5d60], R80 ;  /* 0x005d605001007387 */ /* 0x0005e80000100c00 */
[----:B------:R2:W-:Y:S04]  /*d3c0*/  STL.128 [R1+0x5d40], R72 ;  /* 0x005d404801007387 */ /* 0x0005e80000100c00 */
[----:B------:R2:W-:Y:S04]  /*d3d0*/  STL.128 [R1+0x5d30], R68 ;  /* 0x005d304401007387 */ /* 0x0005e80000100c00 */
[----:B------:R-:W-:Y:S04]  /*d3e0*/  STL.64 [R1+0x5c38], R4 ;  /* 0x005c380401007387 */ /* 0x000fe80000100a00 */
[----:B0-----:R-:W4:Y:S04]  /*d3f0*/  LDL R119, [R1+0x2f0] ;  /* 0x0002f00001777983 */ /* 0x001f280000100800 */
[----:B------:R-:W4:Y:S04]  /*d400*/  LDL R116, [R1+0x2fc] ;  /* 0x0002fc0001747983 */ /* 0x000f280000100800 */
[----:B------:R-:W4:Y:S04]  /*d410*/  LDL R117, [R1+0x300] ;  /* 0x0003000001757983 */ /* 0x000f280000100800 */
[----:B------:R-:W4:Y:S04]  /*d420*/  LDL R118, [R1+0x304] ;  /* 0x0003040001767983 */ /* 0x000f280000100800 */
[----:B---3--:R0:W-:Y:S04]  /*d430*/  STL.128 [R1+0x5d20], R64 ;  /* 0x005d204001007387 */ /* 0x0081e80000100c00 */
[----:B-1----:R-:W3:Y:S04]  /*d440*/  LDL.LU.128 R112, [R1+0x5de0] ;  /* 0x005de00001707983 */ /* 0x002ee80000300c00 */
[----:B--2---:R-:W2:Y:S04]  /*d450*/  LDL.LU.128 R80, [R1+0x5d60] ;  /* 0x005d600001507983 */ /* 0x004ea80000300c00 */
[----:B------:R1:W-:Y:S04]  /*d460*/  STL.128 [R1+0x5d10], R60 ;  /* 0x005d103c01007387 */ /* 0x0003e80000100c00 */
[----:B------:R-:W2:Y:S04]  /*d470*/  LDL.LU.128 R72, [R1+0x5d40] ;  /* 0x005d400001487983 */ /* 0x000ea80000300c00 */
[----:B------:R-:W2:Y:S04]  /*d480*/  LDL.LU.128 R68, [R1+0x5d30] ;  /* 0x005d300001447983 */ /* 0x000ea80000300c00 */
[----:B0-----:R-:W2:Y:S04]  /*d490*/  LDL.LU.128 R64, [R1+0x5d20] ;  /* 0x005d200001407983 */ /* 0x001ea80000300c00 */
[----:B------:R0:W-:Y:S04]  /*d4a0*/  STL.128 [R1+0x5d00], R56 ;  /* 0x005d003801007387 */ /* 0x0001e80000100c00 */
[----:B-1----:R-:W2:Y:S04]  /*d4b0*/  LDL.LU.128 R60, [R1+0x5d10] ;  /* 0x005d1000013c7983 */ /* 0x002ea80000300c00 */
[----:B------:R-:W2:Y:S04]  /*d4c0*/  LDL.LU.64 R4, [R1+0x5c38] ;  /* 0x005c380001047983 */ /* 0x000ea80000300a00 */
[----:B------:R-:W-:Y:S04]  /*d4d0*/  STL.64 [R1+0x2e0], R120 ;  /* 0x0002e07801007387 */ /* 0x000fe80000100a00 */
[----:B------:R1:W-:Y:S04]  /*d4e0*/  STL.128 [R1+0x5cf0], R52 ;  /* 0x005cf03401007387 */ /* 0x0003e80000100c00 */
[----:B0-----:R-:W2:Y:S04]  /*d4f0*/  LDL.LU.128 R56, [R1+0x5d00] ;  /* 0x005d000001387983 */ /* 0x001ea80000300c00 */
[----:B------:R-:W-:Y:S04]  /*d500*/  STL [R1+0x280], R174 ;  /* 0x000280ae01007387 */ /* 0x000fe80000100800 */
[----:B------:R0:W-:Y:S04]  /*d510*/  STL.128 [R1+0x5cd0], R44 ;  /* 0x005cd02c01007387 */ /* 0x0001e80000100c00 */
[----:B-1----:R-:W2:Y:S04]  /*d520*/  LDL.LU.128 R52, [R1+0x5cf0] ;  /* 0x005cf00001347983 */ /* 0x002ea80000300c00 */
[----:B------:R-:W-:Y:S04]  /*d530*/  STL [R1+0x284], R175 ;  /* 0x000284af01007387 */ /* 0x000fe80000100800 */
[----:B------:R-:W-:Y:S04]  /*d540*/  STL [R1+0x288], R176 ;  /* 0x000288b001007387 */ /* 0x000fe80000100800 */
[----:B0-----:R-:W2:Y:S04]  /*d550*/  LDL.LU.128 R44, [R1+0x5cd0] ;  /* 0x005cd000012c7983 */ /* 0x001ea80000300c00 */
[----:B------:R-:W-:Y:S04]  /*d560*/  STL [R1+0x28c], R143 ;  /* 0x00028c8f01007387 */ /* 0x000fe80000100800 */
[----:B------:R-:W2:Y:S04]  /*d570*/  LDL R122, [R1+0x2e4] ;  /* 0x0002e400017a7983 */ /* 0x000ea80000100800 */
[----:B------:R0:W-:Y:S04]  /*d580*/  STL.128 [R1+0x5cc0], R40 ;  /* 0x005cc02801007387 */ /* 0x0001e80000100c00 */
[----:B------:R1:W-:Y:S04]  /*d590*/  STL.128 [R1+0x5cb0], R36 ;  /* 0x005cb02401007387 */ /* 0x0003e80000100c00 */
[----:B------:R1:W-:Y:S04]  /*d5a0*/  STL.128 [R1+0x5c90], R28 ;  /* 0x005c901c01007387 */ /* 0x0003e80000100c00 */
[----:B------:R1:W-:Y:S04]  /*d5b0*/  STL.128 [R1+0x5c40], R8 ;  /* 0x005c400801007387 */ /* 0x0003e80000100c00 */
[----:B0-----:R-:W2:Y:S04]  /*d5c0*/  LDL.LU.128 R40, [R1+0x5cc0] ;  /* 0x005cc00001287983 */ /* 0x001ea80000300c00 */
[----:B-1----:R-:W2:Y:S04]  /*d5d0*/  LDL.LU.128 R36, [R1+0x5cb0] ;  /* 0x005cb00001247983 */ /* 0x002ea80000300c00 */
[----:B------:R-:W2:Y:S04]  /*d5e0*/  LDL.LU.128 R28, [R1+0x5c90] ;  /* 0x005c9000011c7983 */ /* 0x000ea80000300c00 */
[----:B------:R-:W2:Y:S04]  /*d5f0*/  LDL.LU.128 R8, [R1+0x5c40] ;  /* 0x005c400001087983 */ /* 0x000ea80000300c00 */
[----:B------:R-:W2:Y:S04]  /*d600*/  LDL R123, [R1+0x2e8] ;  /* 0x0002e800017b7983 */ /* 0x000ea80000100800 */
[----:B------:R-:W2:Y:S04]  /*d610*/  LDL R120, [R1+0x2f4] ;  /* 0x0002f40001787983 */ /* 0x000ea80000100800 */
[----:B------:R-:W2:Y:S04]  /*d620*/  LDL R121, [R1+0x2f8] ;  /* 0x0002f80001797983 */ /* 0x000ea80000100800 */
[----:B------:R-:W-:Y:S04]  /*d630*/  STL [R1+0x290], R144 ;  /* 0x0002909001007387 */ /* 0x000fe80000100800 */
[----:B------:R-:W-:Y:S04]  /*d640*/  STL [R1+0x294], R145 ;  /* 0x0002949101007387 */ /* 0x000fe80000100800 */
[----:B------:R0:W-:Y:S04]  /*d650*/  STL.128 [R1+0x5ca0], R32 ;  /* 0x005ca02001007387 */ /* 0x0001e80000100c00 */
[----:B------:R-:W-:Y:S04]  /*d660*/  STL [R1+0x298], R146 ;  /* 0x0002989201007387 */ /* 0x000fe80000100800 */
[----:B------:R-:W-:Y:S04]  /*d670*/  STL [R1+0x29c], R131 ;  /* 0x00029c8301007387 */ /* 0x000fe80000100800 */
[----:B------:R-:W2:Y:S04]  /*d680*/  LDL R125, [R1+0x2d8] ;  /* 0x0002d800017d7983 */ /* 0x000ea80000100800 */
[----:B0-----:R-:W2:Y:S04]  /*d690*/  LDL.LU.128 R32, [R1+0x5ca0] ;  /* 0x005ca00001207983 */ /* 0x001ea80000300c00 */
[----:B------:R-:W2:Y:S04]  /*d6a0*/  LDL R127, [R1+0x2e0] ;  /* 0x0002e000017f7983 */ /* 0x000ea80000100800 */
[----:B------:R-:W2:Y:S04]  /*d6b0*/  LDL R124, [R1+0x2ec] ;  /* 0x0002ec00017c7983 */ /* 0x000ea80000100800 */
[----:B------:R0:W-:Y:S04]  /*d6c0*/  STL.128 [R1+0x470], R12 ;  /* 0x0004700c01007387 */ /* 0x0001e80000100c00 */
[----:B------:R-:W-:Y:S04]  /*d6d0*/  STL.128 [R1+0x5b10], R48 ;  /* 0x005b103001007387 */ /* 0x000fe80000100c00 */
[----:B------:R-:W-:Y:S04]  /*d6e0*/  STL.128 [R1+0x5ab0], R24 ;  /* 0x005ab01801007387 */ /* 0x000fe80000100c00 */
[----:B------:R-:W-:Y:S04]  /*d6f0*/  STL.128 [R1+0x5aa0], R20 ;  /* 0x005aa01401007387 */ /* 0x000fe80000100c00 */
[----:B------:R1:W-:Y:S04]  /*d700*/  STL.64 [R1+0x5a90], R18 ;  /* 0x005a901201007387 */ /* 0x0003e80000100a00 */
[----:B0-----:R-:W2:Y:S04]  /*d710*/  LDL.LU.128 R12, [R1+0x5c50] ;  /* 0x005c5000010c7983 */ /* 0x001ea80000300c00 */
[----:B------:R0:W-:Y:S04]  /*d720*/  STL.128 [R1+0x5c00], R108 ;  /* 0x005c006c01007387 */ /* 0x0001e80000100c00 */
[----:B----4-:R4:W-:Y:S04]  /*d730*/  STL.128 [R1+0x5bf0], R104 ;  /* 0x005bf06801007387 */ /* 0x0109e80000100c00 */
[----:B------:R4:W-:Y:S04]  /*d740*/  STL.128 [R1+0x5be0], R100 ;  /* 0x005be06401007387 */ /* 0x0009e80000100c00 */
[----:B------:R4:W-:Y:S04]  /*d750*/  STL.128 [R1+0x5bd0], R96 ;  /* 0x005bd06001007387 */ /* 0x0009e80000100c00 */
[----:B------:R4:W-:Y:S04]  /*d760*/  STL.128 [R1+0x5bc0], R92 ;  /* 0x005bc05c01007387 */ /* 0x0009e80000100c00 */
[----:B------:R4:W-:Y:S04]  /*d770*/  STL.128 [R1+0x5bb0], R88 ;  /* 0x005bb05801007387 */ /* 0x0009e80000100c00 */
[----:B-1----:R-:W2:Y:S04]  /*d780*/  LDL.128 R16, [R1+0x270] ;  /* 0x0002700001107983 */ /* 0x002ea80000100c00 */
[----:B------:R-:W2:Y:S04]  /*d790*/  LDL.LU.128 R48, [R1+0x5b10] ;  /* 0x005b100001307983 */ /* 0x000ea80000300c00 */
[----:B------:R-:W2:Y:S04]  /*d7a0*/  LDL.LU.128 R24, [R1+0x5ab0] ;  /* 0x005ab00001187983 */ /* 0x000ea80000300c00 */
[----:B------:R-:W2:Y:S04]  /*d7b0*/  LDL.LU.128 R20, [R1+0x5aa0] ;  /* 0x005aa00001147983 */ /* 0x000ea80000300c00 */
[----:B------:R1:W-:Y:S04]  /*d7c0*/  STL.128 [R1+0x5ba0], R84 ;  /* 0x005ba05401007387 */ /* 0x0003e80000100c00 */
[----:B0-----:R-:W2:Y:S04]  /*d7d0*/  LDL.LU.128 R108, [R1+0x5c00] ;  /* 0x005c0000016c7983 */ /* 0x001ea80000300c00 */
[----:B----4-:R-:W4:Y:S04]  /*d7e0*/  LDL.LU.128 R104, [R1+0x5bf0] ;  /* 0x005bf00001687983 */ /* 0x010f280000300c00 */
[----:B------:R-:W4:Y:S04]  /*d7f0*/  LDL.LU.128 R100, [R1+0x5be0] ;  /* 0x005be00001647983 */ /* 0x000f280000300c00 */
[----:B------:R-:W4:Y:S04]  /*d800*/  LDL.LU.128 R96, [R1+0x5bd0] ;  /* 0x005bd00001607983 */ /* 0x000f280000300c00 */
[----:B------:R-:W4:Y:S04]  /*d810*/  LDL.LU.128 R92, [R1+0x5bc0] ;  /* 0x005bc000015c7983 */ /* 0x000f280000300c00 */
[----:B------:R-:W4:Y:S04]  /*d820*/  LDL.LU.128 R88, [R1+0x5bb0] ;  /* 0x005bb00001587983 */ /* 0x000f280000300c00 */
[----:B------:R0:W-:Y:S04]  /*d830*/  STL.128 [R1+0x5b80], R76 ;  /* 0x005b804c01007387 */ /* 0x0001e80000100c00 */
[----:B-1----:R-:W4:Y:S04]  /*d840*/  LDL.LU.128 R84, [R1+0x5ba0] ;  /* 0x005ba00001547983 */ /* 0x002f280000300c00 */
[----:B------:R-:W-:Y:S04]  /*d850*/  STL [R1+0x2a0], R132 ;  /* 0x0002a08401007387 */ /* 0x000fe80000100800 */
[----:B------:R-:W-:Y:S04]  /*d860*/  STL [R1+0x2a4], R133 ;  /* 0x0002a48501007387 */ /* 0x000fe80000100800 */
[----:B0-----:R-:W4:Y:S04]  /*d870*/  LDL.LU.128 R76, [R1+0x5b80] ;  /* 0x005b8000014c7983 */ /* 0x001f280000300c00 */
[----:B------:R-:W-:Y:S04]  /*d880*/  STL [R1+0x2a8], R134 ;  /* 0x0002a88601007387 */ /* 0x000fe80000100800 */
[----:B------:R-:W-:Y:S04]  /*d890*/  STL [R1+0x2ac], R135 ;  /* 0x0002ac8701007387 */ /* 0x000fe80000100800 */
[----:B------:R-:W-:Y:S04]  /*d8a0*/  STL [R1+0x2b0], R136 ;  /* 0x0002b08801007387 */ /* 0x000fe80000100800 */
[----:B------:R-:W-:Y:S04]  /*d8b0*/  STL [R1+0x2b4], R137 ;  /* 0x0002b48901007387 */ /* 0x000fe80000100800 */
[----:B------:R-:W-:Y:S04]  /*d8c0*/  STL [R1+0x2b8], R138 ;  /* 0x0002b88a01007387 */ /* 0x000fe80000100800 */
[----:B------:R0:W-:Y:S04]  /*d8d0*/  STL.128 [R1+0x5fd0], R116 ;  /* 0x005fd07401007387 */ /* 0x0001e80000100c00 */
[----:B------:R-:W-:Y:S04]  /*d8e0*/  STL [R1+0x2bc], R139 ;  /* 0x0002bc8b01007387 */ /* 0x000fe80000100800 */
[----:B---3--:R1:W-:Y:S04]  /*d8f0*/  STL.128 [R1+0x5c10], R112 ;  /* 0x005c107001007387 */ /* 0x0083e80000100c00 */
[----:B--2---:R2:W-:Y:S04]  /*d900*/  STL.128 [R1+0x5b90], R80 ;  /* 0x005b905001007387 */ /* 0x0045e80000100c00 */
[----:B0-----:R-:W3:Y:S04]  /*d910*/  LDL.LU.128 R116, [R1+0x5fd0] ;  /* 0x005fd00001747983 */ /* 0x001ee80000300c00 */
[----:B------:R0:W-:Y:S04]  /*d920*/  STL.128 [R1+0x5b70], R72 ;  /* 0x005b704801007387 */ /* 0x0001e80000100c00 */
[----:B------:R0:W-:Y:S04]  /*d930*/  STL.128 [R1+0x5b60], R68 ;  /* 0x005b604401007387 */ /* 0x0001e80000100c00 */
[----:B------:R0:W-:Y:S04]  /*d940*/  STL.128 [R1+0x5b50], R64 ;  /* 0x005b504001007387 */ /* 0x0001e80000100c00 */
[----:B-1----:R-:W3:Y:S04]  /*d950*/  LDL.LU.128 R112, [R1+0x5c10] ;  /* 0x005c100001707983 */ /* 0x002ee80000300c00 */
[----:B------:R1:W-:Y:S04]  /*d960*/  STL.128 [R1+0x5b40], R60 ;  /* 0x005b403c01007387 */ /* 0x0003e80000100c00 */
[----:B------:R-:W-:Y:S04]  /*d970*/  STL.64 [R1+0x5a60], R4 ;  /* 0x005a600401007387 */ /* 0x000fe80000100a00 */
[----:B--2---:R-:W2:Y:S04]  /*d980*/  LDL.LU.128 R80, [R1+0x5b90] ;  /* 0x005b900001507983 */ /* 0x004ea80000300c00 */
[----:B0-----:R-:W2:Y:S04]  /*d990*/  LDL.LU.128 R72, [R1+0x5b70] ;  /* 0x005b700001487983 */ /* 0x001ea80000300c00 */
[----:B------:R0:W-:Y:S04]  /*d9a0*/  STL.128 [R1+0x5b30], R56 ;  /* 0x005b303801007387 */ /* 0x0001e80000100c00 */
[----:B------:R-:W2:Y:S04]  /*d9b0*/  LDL.LU.128 R68, [R1+0x5b60] ;  /* 0x005b600001447983 */ /* 0x000ea80000300c00 */
[----:B------:R-:W2:Y:S04]  /*d9c0*/  LDL.LU.128 R64, [R1+0x5b50] ;  /* 0x005b500001407983 */ /* 0x000ea80000300c00 */
[----:B------:R0:W-:Y:S04]  /*d9d0*/  STL.128 [R1+0x5b20], R52 ;  /* 0x005b203401007387 */ /* 0x0001e80000100c00 */
[----:B-1----:R-:W2:Y:S04]  /*d9e0*/  LDL.LU.128 R60, [R1+0x5b40] ;  /* 0x005b4000013c7983 */ /* 0x002ea80000300c00 */
[----:B0-----:R-:W2:Y:S04]  /*d9f0*/  LDL.LU.128 R56, [R1+0x5b30] ;  /* 0x005b300001387983 */ /* 0x001ea80000300c00 */
[----:B------:R0:W-:Y:S04]  /*da00*/  STL.128 [R1+0x5b00], R44 ;  /* 0x005b002c01007387 */ /* 0x0001e80000100c00 */
[----:B------:R-:W2:Y:S04]  /*da10*/  LDL.LU.128 R52, [R1+0x5b20] ;  /* 0x005b200001347983 */ /* 0x000ea80000300c00 */
[----:B------:R-:W2:Y:S04]  /*da20*/  LDL.LU.64 R4, [R1+0x5a60] ;  /* 0x005a600001047983 */ /* 0x000ea80000300a00 */
[----:B------:R-:W2:Y:S04]  /*da30*/  LDL R140, [R1+0x2c0] ;  /* 0x0002c000018c7983 */ /* 0x000ea80000100800 */
[----:B0-----:R-:W2:Y:S04]  /*da40*/  LDL.LU.128 R44, [R1+0x5b00] ;  /* 0x005b0000012c7983 */ /* 0x001ea80000300c00 */
[----:B------:R-:W2:Y:S04]  /*da50*/  LDL R141, [R1+0x2c4] ;  /* 0x0002c400018d7983 */ /* 0x000ea80000100800 */
[----:B------:R-:W-:Y:S04]  /*da60*/  STL [R1+0x2c8], R142 ;  /* 0x0002c88e01007387 */ /* 0x000fe80000100800 */
        /* <DEDUP_REMOVED lines=8> */
[----:B------:R-:W-:Y:S04]  /*daf0*/  STL [R1+0x2cc], R128 ;  /* 0x0002cc8001007387 */ /* 0x000fe80000100800 */
[----:B------:R-:W2:Y:S04]  /*db00*/  LDL R129, [R1+0x2d0] ;  /* 0x0002d00001817983 */ /* 0x000ea80000100800 */
[----:B------:R-:W2:Y:S04]  /*db10*/  LDL R130, [R1+0x2d4] ;  /* 0x0002d40001827983 */ /* 0x000ea80000100800 */
[----:B------:R0:W-:Y:S04]  /*db20*/  STL.128 [R1+0x5ad0], R32 ;  /* 0x005ad02001007387 */ /* 0x0001e80000100c00 */
[----:B0-----:R-:W2:Y:S04]  /*db30*/  LDL.LU.128 R32, [R1+0x5ad0] ;  /* 0x005ad00001207983 */ /* 0x001ea80000300c00 */
[----:B------:R0:W-:Y:S04]  /*db40*/  STL.128 [R1+0x5a80], R12 ;  /* 0x005a800c01007387 */ /* 0x0001e80000100c00 */
[----:B0-----:R-:W2:Y:S04]  /*db50*/  LDL.LU.128 R12, [R1+0x5a80] ;  /* 0x005a8000010c7983 */ /* 0x001ea80000300c00 */
[----:B------:R0:W-:Y:S04]  /*db60*/  STL.128 [R1+0x480], R16 ;  /* 0x0004801001007387 */ /* 0x0001e80000100c00 */
[----:B------:R-:W-:Y:S04]  /*db70*/  STL.128 [R1+0x5940], R48 ;  /* 0x0059403001007387 */ /* 0x000fe80000100c00 */
[----:B------:R-:W-:Y:S04]  /*db80*/  STL.128 [R1+0x58e0], R24 ;  /* 0x0058e01801007387 */ /* 0x000fe80000100c00 */
[----:B------:R1:W-:Y:S04]  /*db90*/  STL.128 [R1+0x58d0], R20 ;  /* 0x0058d01401007387 */ /* 0x0003e80000100c00 */
[----:B0-----:R-:W2:Y:S04]  /*dba0*/  LDL.LU.64 R18, [R1+0x5a90] ;  /* 0x005a900001127983 */ /* 0x001ea80000300a00 */
        /* <DEDUP_REMOVED lines=19> */
[----:B------:R0:W-:Y:S04]  /*dce0*/  STL.128 [R1+0x5fe0], R120 ;  /* 0x005fe07801007387 */ /* 0x0001e80000100c00 */
[----:B---3--:R1:W-:Y:S04]  /*dcf0*/  STL.128 [R1+0x5df0], R116 ;  /* 0x005df07401007387 */ /* 0x0083e80000100c00 */
[----:B------:R3:W-:Y:S04]  /*dd00*/  STL.128 [R1+0x5a40], R112 ;  /* 0x005a407001007387 */ /* 0x0007e80000100c00 */
[----:B0-----:R-:W4:Y:S04]  /*dd10*/  LDL.LU.128 R120, [R1+0x5fe0] ;  /* 0x005fe00001787983 */ /* 0x001f280000300c00 */
[----:B-1----:R-:W4:Y:S04]  /*dd20*/  LDL.LU.128 R116, [R1+0x5df0] ;  /* 0x005df00001747983 */ /* 0x002f280000300c00 */
[----:B--2---:R0:W-:Y:S04]  /*dd30*/  STL.128 [R1+0x59c0], R80 ;  /* 0x0059c05001007387 */ /* 0x0041e80000100c00 */
[----:B------:R1:W-:Y:S04]  /*dd40*/  STL.128 [R1+0x59a0], R72 ;  /* 0x0059a04801007387 */ /* 0x0003e80000100c00 */
[----:B---3--:R-:W2:Y:S04]  /*dd50*/  LDL.LU.128 R112, [R1+0x5a40] ;  /* 0x005a400001707983 */ /* 0x008ea80000300c00 */
[----:B------:R3:W-:Y:S04]  /*dd60*/  STL.128 [R1+0x5990], R68 ;  /* 0x0059904401007387 */ /* 0x0007e80000100c00 */
[----:B------:R3:W-:Y:S04]  /*dd70*/  STL.128 [R1+0x5980], R64 ;  /* 0x0059804001007387 */ /* 0x0007e80000100c00 */
[----:B0-----:R-:W2:Y:S04]  /*dd80*/  LDL.LU.128 R80, [R1+0x59c0] ;  /* 0x0059c00001507983 */ /* 0x001ea80000300c00 */
[----:B------:R0:W-:Y:S04]  /*dd90*/  STL.128 [R1+0x5970], R60 ;  /* 0x0059703c01007387 */ /* 0x0001e80000100c00 */
[----:B------:R0:W-:Y:S04]  /*dda0*/  STL.128 [R1+0x5960], R56 ;  /* 0x0059603801007387 */ /* 0x0001e80000100c00 */
[----:B-1----:R-:W2:Y:S04]  /*ddb0*/  LDL.LU.128 R72, [R1+0x59a0] ;  /* 0x0059a00001487983 */ /* 0x002ea80000300c00 */
[----:B------:R1:W-:Y:S04]  /*ddc0*/  STL.128 [R1+0x5950], R52 ;  /* 0x0059503401007387 */ /* 0x0003e80000100c00 */
[----:B------:R-:W-:Y:S04]  /*ddd0*/  STL.64 [R1+0x5890], R4 ;  /* 0x0058900401007387 */ /* 0x000fe80000100a00 */
[----:B---3--:R-:W3:Y:S04]  /*dde0*/  LDL.LU.128 R68, [R1+0x5990] ;  /* 0x0059900001447983 */ /* 0x008ee80000300c00 */
[----:B------:R1:W-:Y:S04]  /*ddf0*/  STL.128 [R1+0x5930], R44 ;  /* 0x0059302c01007387 */ /* 0x0003e80000100c00 */
[----:B------:R-:W3:Y:S04]  /*de00*/  LDL.LU.128 R64, [R1+0x5980] ;  /* 0x0059800001407983 */ /* 0x000ee80000300c00 */
[----:B0-----:R-:W3:Y:S04]  /*de10*/  LDL.LU.128 R60, [R1+0x5970] ;  /* 0x00597000013c7983 */ /* 0x001ee80000300c00 */
[----:B------:R-:W3:Y:S04]  /*de20*/  LDL.LU.128 R56, [R1+0x5960] ;  /* 0x0059600001387983 */ /* 0x000ee80000300c00 */
[----:B-1----:R-:W3:Y:S04]  /*de30*/  LDL.LU.128 R52, [R1+0x5950] ;  /* 0x0059500001347983 */ /* 0x002ee80000300c00 */
[----:B------:R-:W3:Y:S04]  /*de40*/  LDL.LU.128 R44, [R1+0x5930] ;  /* 0x00593000012c7983 */ /* 0x000ee80000300c00 */
[----:B------:R-:W3:Y:S04]  /*de50*/  LDL.LU.64 R4, [R1+0x5890] ;  /* 0x0058900001047983 */ /* 0x000ee80000300a00 */
[----:B------:R0:W-:Y:S04]  /*de60*/  STL.128 [R1+0x5920], R40 ;  /* 0x0059202801007387 */ /* 0x0001e80000100c00 */
[----:B------:R1:W-:Y:S04]  /*de70*/  STL.128 [R1+0x5910], R36 ;  /* 0x0059102401007387 */ /* 0x0003e80000100c00 */
[----:B------:R1:W-:Y:S04]  /*de80*/  STL.128 [R1+0x58f0], R28 ;  /* 0x0058f01c01007387 */ /* 0x0003e80000100c00 */
[----:B------:R1:W-:Y:S04]  /*de90*/  STL.128 [R1+0x58a0], R8 ;  /* 0x0058a00801007387 */ /* 0x0003e80000100c00 */
[----:B0-----:R-:W3:Y:S04]  /*dea0*/  LDL.LU.128 R40, [R1+0x5920] ;  /* 0x0059200001287983 */ /* 0x001ee80000300c00 */
[----:B-1----:R-:W3:Y:S04]  /*deb0*/  LDL.LU.128 R36, [R1+0x5910] ;  /* 0x0059100001247983 */ /* 0x002ee80000300c00 */
[----:B------:R-:W3:Y:S04]  /*dec0*/  LDL.LU.128 R28, [R1+0x58f0] ;  /* 0x0058f000011c7983 */ /* 0x000ee80000300c00 */
[----:B------:R-:W3:Y:S04]  /*ded0*/  LDL.LU.128 R8, [R1+0x58a0] ;  /* 0x0058a00001087983 */ /* 0x000ee80000300c00 */
[----:B------:R0:W-:Y:S04]  /*dee0*/  STL.128 [R1+0x5900], R32 ;  /* 0x0059002001007387 */ /* 0x0001e80000100c00 */
[----:B0-----:R-:W3:Y:S04]  /*def0*/  LDL.LU.128 R32, [R1+0x5900] ;  /* 0x0059000001207983 */ /* 0x001ee80000300c00 */
[----:B------:R0:W-:Y:S04]  /*df00*/  STL.128 [R1+0x58b0], R12 ;  /* 0x0058b00c01007387 */ /* 0x0001e80000100c00 */
[----:B0-----:R-:W3:Y:S04]  /*df10*/  LDL.LU.128 R12, [R1+0x58b0] ;  /* 0x0058b000010c7983 */ /* 0x001ee80000300c00 */
[----:B------:R0:W-:Y:S04]  /*df20*/  STL.64 [R1+0x58c0], R18 ;  /* 0x0058c01201007387 */ /* 0x0001e80000100a00 */
[----:B0-----:R-:W3:Y:S04]  /*df30*/  LDL.LU.64 R18, [R1+0x58c0] ;  /* 0x0058c00001127983 */ /* 0x001ee80000300a00 */
[----:B------:R0:W-:Y:S04]  /*df40*/  STL.128 [R1+0x490], R20 ;  /* 0x0004901401007387 */ /* 0x0001e80000100c00 */
[----:B------:R-:W-:Y:S04]  /*df50*/  STL.128 [R1+0x5780], R48 ;  /* 0x0057803001007387 */ /* 0x000fe80000100c00 */
[----:B------:R1:W-:Y:S04]  /*df60*/  STL.128 [R1+0x5720], R24 ;  /* 0x0057201801007387 */ /* 0x0003e80000100c00 */
[----:B0-----:R-:W3:Y:S04]  /*df70*/  LDL.LU.128 R20, [R1+0x58d0] ;  /* 0x0058d00001147983 */ /* 0x001ee80000300c00 */
[----:B------:R0:W-:Y:S04]  /*df80*/  STL.128 [R1+0x5870], R108 ;  /* 0x0058706c01007387 */ /* 0x0001e80000100c00 */
[----:B----4-:R4:W-:Y:S04]  /*df90*/  STL.128 [R1+0x5860], R104 ;  /* 0x0058606801007387 */ /* 0x0109e80000100c00 */
[----:B------:R4:W-:Y:S04]  /*dfa0*/  STL.128 [R1+0x5850], R100 ;  /* 0x0058506401007387 */ /* 0x0009e80000100c00 */
[----:B------:R4:W-:Y:S04]  /*dfb0*/  STL.128 [R1+0x5840], R96 ;  /* 0x0058406001007387 */ /* 0x0009e80000100c00 */
[----:B------:R4:W-:Y:S04]  /*dfc0*/  STL.128 [R1+0x5830], R92 ;  /* 0x0058305c01007387 */ /* 0x0009e80000100c00 */
[----:B------:R4:W-:Y:S04]  /*dfd0*/  STL.128 [R1+0x5820], R88 ;  /* 0x0058205801007387 */ /* 0x0009e80000100c00 */
[----:B-1----:R-:W3:Y:S04]  /*dfe0*/  LDL.128 R24, [R1+0x290] ;  /* 0x0002900001187983 */ /* 0x002ee80000100c00 */
[----:B------:R-:W3:Y:S04]  /*dff0*/  LDL.LU.128 R48, [R1+0x5780] ;  /* 0x0057800001307983 */ /* 0x000ee80000300c00 */
        /* <DEDUP_REMOVED lines=11> */
[----:B------:R1:W-:Y:S04]  /*e0b0*/  STL.128 [R1+0x5e00], R120 ;  /* 0x005e007801007387 */ /* 0x0003e80000100c00 */
[----:B------:R1:W-:Y:S04]  /*e0c0*/  STL.128 [R1+0x5c20], R116 ;  /* 0x005c207401007387 */ /* 0x0003e80000100c00 */
[----:B--2---:R2:W-:Y:S04]  /*e0d0*/  STL.128 [R1+0x5880], R112 ;  /* 0x0058807001007387 */ /* 0x0045e80000100c00 */
[----:B------:R2:W-:Y:S04]  /*e0e0*/  STL.128 [R1+0x5800], R80 ;  /* 0x0058005001007387 */ /* 0x0005e80000100c00 */
[----:B------:R2:W-:Y:S04]  /*e0f0*/  STL.128 [R1+0x57e0], R72 ;  /* 0x0057e04801007387 */ /* 0x0005e80000100c00 */
[----:B0-----:R-:W4:Y:S04]  /*e100*/  LDL.LU.128 R124, [R1+0x5ff0] ;  /* 0x005ff000017c7983 */ /* 0x001f280000300c00 */
[----:B---3--:R0:W-:Y:S04]  /*e110*/  STL.128 [R1+0x57d0], R68 ;  /* 0x0057d04401007387 */ /* 0x0081e80000100c00 */
[----:B-1----:R-:W3:Y:S04]  /*e120*/  LDL.LU.128 R120, [R1+0x5e00] ;  /* 0x005e000001787983 */ /* 0x002ee80000300c00 */
[----:B------:R1:W-:Y:S04]  /*e130*/  STL.128 [R1+0x57c0], R64 ;  /* 0x0057c04001007387 */ /* 0x0003e80000100c00 */
[----:B------:R1:W-:Y:S04]  /*e140*/  STL.128 [R1+0x57b0], R60 ;  /* 0x0057b03c01007387 */ /* 0x0003e80000100c00 */
[----:B------:R1:W-:Y:S04]  /*e150*/  STL.128 [R1+0x57a0], R56 ;  /* 0x0057a03801007387 */ /* 0x0003e80000100c00 */
[----:B------:R1:W-:Y:S04]  /*e160*/  STL.128 [R1+0x5790], R52 ;  /* 0x0057903401007387 */ /* 0x0003e80000100c00 */
[----:B------:R1:W-:Y:S04]  /*e170*/  STL.128 [R1+0x5770], R44 ;  /* 0x0057702c01007387 */ /* 0x0003e80000100c00 */
[----:B------:R-:W-:Y:S04]  /*e180*/  STL.64 [R1+0x56d8], R4 ;  /* 0x0056d80401007387 */ /* 0x000fe80000100a00 */
[----:B------:R-:W3:Y:S04]  /*e190*/  LDL.LU.128 R116, [R1+0x5c20] ;  /* 0x005c200001747983 */ /* 0x000ee80000300c00 */
[----:B--2---:R-:W2:Y:S04]  /*e1a0*/  LDL.LU.128 R112, [R1+0x5880] ;  /* 0x0058800001707983 */ /* 0x004ea80000300c00 */
[----:B------:R-:W2:Y:S04]  /*e1b0*/  LDL.LU.128 R80, [R1+0x5800] ;  /* 0x0058000001507983 */ /* 0x000ea80000300c00 */
[----:B------:R-:W2:Y:S04]  /*e1c0*/  LDL.LU.128 R72, [R1+0x57e0] ;  /* 0x0057e00001487983 */ /* 0x000ea80000300c00 */
        /* <DEDUP_REMOVED lines=8> */
[----:B------:R-:W2:Y:S04]  /*e250*/  LDL.LU.128 R52, [R1+0x5790] ;  /* 0x0057900001347983 */ /* 0x000ea80000300c00 */
[----:B------:R-:W2:Y:S04]  /*e260*/  LDL.LU.128 R44, [R1+0x5770] ;  /* 0x00577000012c7983 */ /* 0x000ea80000300c00 */
[----:B------:R-:W2:Y:S04]  /*e270*/  LDL.LU.128 R40, [R1+0x5760] ;  /* 0x0057600001287983 */ /* 0x000ea80000300c00 */
[----:B------:R-:W2:Y:S04]  /*e280*/  LDL.LU.128 R36, [R1+0x5750] ;  /* 0x0057500001247983 */ /* 0x000ea80000300c00 */
[----:B------:R-:W2:Y:S04]  /*e290*/  LDL.LU.128 R28, [R1+0x5730] ;  /* 0x00573000011c7983 */ /* 0x000ea80000300c00 */
[----:B------:R0:W-:Y:S04]  /*e2a0*/  STL.128 [R1+0x5740], R32 ;  /* 0x0057402001007387 */ /* 0x0001e80000100c00 */
[----:B------:R-:W2:Y:S04]  /*e2b0*/  LDL.LU.128 R8, [R1+0x56e0] ;  /* 0x0056e00001087983 */ /* 0x000ea80000300c00 */
[----:B------:R-:W2:Y:S04]  /*e2c0*/  LDL.LU.64 R4, [R1+0x56d8] ;  /* 0x0056d80001047983 */ /* 0x000ea80000300a00 */
[----:B0-----:R-:W2:Y:S04]  /*e2d0*/  LDL.LU.128 R32, [R1+0x5740] ;  /* 0x0057400001207983 */ /* 0x001ea80000300c00 */
[----:B------:R0:W-:Y:S04]  /*e2e0*/  STL.128 [R1+0x56f0], R12 ;  /* 0x0056f00c01007387 */ /* 0x0001e80000100c00 */
[----:B0-----:R-:W2:Y:S04]  /*e2f0*/  LDL.LU.128 R12, [R1+0x56f0] ;  /* 0x0056f000010c7983 */ /* 0x001ea80000300c00 */
[----:B------:R0:W-:Y:S04]  /*e300*/  STL.64 [R1+0x5700], R18 ;  /* 0x0057001201007387 */ /* 0x0001e80000100a00 */
[----:B0-----:R-:W2:Y:S04]  /*e310*/  LDL.LU.64 R18, [R1+0x5700] ;  /* 0x0057000001127983 */ /* 0x001ea80000300a00 */
[----:B------:R0:W-:Y:S04]  /*e320*/  STL.128 [R1+0x5710], R20 ;  /* 0x0057101401007387 */ /* 0x0001e80000100c00 */
[----:B0-----:R-:W2:Y:S04]  /*e330*/  LDL.LU.128 R20, [R1+0x5710] ;  /* 0x0057100001147983 */ /* 0x001ea80000300c00 */
[----:B------:R0:W-:Y:S04]  /*e340*/  STL.128 [R1+0x4a0], R24 ;  /* 0x0004a01801007387 */ /* 0x0001e80000100c00 */
[----:B------:R1:W-:Y:S04]  /*e350*/  STL.128 [R1+0x55d0], R48 ;  /* 0x0055d03001007387 */ /* 0x0003e80000100c00 */
[----:B------:R1:W-:Y:S04]  /*e360*/  STL.128 [R1+0x56c0], R108 ;  /* 0x0056c06c01007387 */ /* 0x0003e80000100c00 */
[----:B0-----:R-:W2:Y:S04]  /*e370*/  LDL.LU.128 R24, [R1+0x5720] ;  /* 0x0057200001187983 */ /* 0x001ea80000300c00 */
[----:B----4-:R0:W-:Y:S04]  /*e380*/  STL.128 [R1+0x56b0], R104 ;  /* 0x0056b06801007387 */ /* 0x0101e80000100c00 */
[----:B------:R4:W-:Y:S04]  /*e390*/  STL.128 [R1+0x56a0], R100 ;  /* 0x0056a06401007387 */ /* 0x0009e80000100c00 */
[----:B------:R4:W-:Y:S04]  /*e3a0*/  STL.128 [R1+0x5690], R96 ;  /* 0x0056906001007387 */ /* 0x0009e80000100c00 */
[----:B------:R4:W-:Y:S04]  /*e3b0*/  STL.128 [R1+0x5680], R92 ;  /* 0x0056805c01007387 */ /* 0x0009e80000100c00 */
[----:B------:R4:W-:Y:S04]  /*e3c0*/  STL.128 [R1+0x5670], R88 ;  /* 0x0056705801007387 */ /* 0x0009e80000100c00 */
[----:B-1----:R-:W2:Y:S04]  /*e3d0*/  LDL.128 R48, [R1+0x2a0] ;  /* 0x0002a00001307983 */ /* 0x002ea80000100c00 */
[----:B------:R1:W-:Y:S04]  /*e3e0*/  STL.128 [R1+0x5660], R84 ;  /* 0x0056605401007387 */ /* 0x0003e80000100c00 */
[----:B------:R-:W2:Y:S04]  /*e3f0*/  LDL.LU.128 R108, [R1+0x56c0] ;  /* 0x0056c000016c7983 */ /* 0x000ea80000300c00 */
[----:B0-----:R-:W2:Y:S04]  /*e400*/  LDL.LU.128 R104, [R1+0x56b0] ;  /* 0x0056b00001687983 */ /* 0x001ea80000300c00 */
[----:B----4-:R-:W4:Y:S04]  /*e410*/  LDL.LU.128 R100, [R1+0x56a0] ;  /* 0x0056a00001647983 */ /* 0x010f280000300c00 */
[----:B------:R-:W4:Y:S04]  /*e420*/  LDL.LU.128 R96, [R1+0x5690] ;  /* 0x0056900001607983 */ /* 0x000f280000300c00 */
[----:B------:R-:W4:Y:S04]  /*e430*/  LDL.LU.128 R92, [R1+0x5680] ;  /* 0x00568000015c7983 */ /* 0x000f280000300c00 */
[----:B------:R-:W4:Y:S04]  /*e440*/  LDL.LU.128 R88, [R1+0x5670] ;  /* 0x0056700001587983 */ /* 0x000f280000300c00 */
[----:B------:R0:W-:Y:S04]  /*e450*/  STL.128 [R1+0x5640], R76 ;  /* 0x0056404c01007387 */ /* 0x0001e80000100c00 */
[----:B-1----:R-:W4:Y:S04]  /*e460*/  LDL.LU.128 R84, [R1+0x5660] ;  /* 0x0056600001547983 */ /* 0x002f280000300c00 */
[----:B0-----:R-:W4:Y:S04]  /*e470*/  LDL.LU.128 R76, [R1+0x5640] ;  /* 0x00564000014c7983 */ /* 0x001f280000300c00 */
[----:B------:R0:W-:Y:S04]  /*e480*/  STL [R1+0x5e10], R124 ;  /* 0x005e107c01007387 */ /* 0x0001e80000100800 */
[----:B---3--:R1:W-:Y:S04]  /*e490*/  STL.64 [R1+0x5c30], R120 ;  /* 0x005c307801007387 */ /* 0x0083e80000100a00 */
[----:B0-----:R-:W3:Y:S04]  /*e4a0*/  LDL.LU R124, [R1+0x5e10] ;  /* 0x005e1000017c7983 */ /* 0x001ee80000300800 */
[----:B-1----:R-:W3:Y:S04]  /*e4b0*/  LDL.LU.64 R120, [R1+0x5c30] ;  /* 0x005c300001787983 */ /* 0x002ee80000300a00 */
[----:B------:R0:W-:Y:S04]  /*e4c0*/  STL [R1+0x5a58], R118 ;  /* 0x005a587601007387 */ /* 0x0001e80000100800 */
[----:B------:R1:W-:Y:S04]  /*e4d0*/  STL.64 [R1+0x5a50], R116 ;  /* 0x005a507401007387 */ /* 0x0003e80000100a00 */
[----:B--2---:R2:W-:Y:S04]  /*e4e0*/  STL [R1+0x56d0], R112 ;  /* 0x0056d07001007387 */ /* 0x0045e80000100800 */
[----:B------:R2:W-:Y:S04]  /*e4f0*/  STL.128 [R1+0x5650], R80 ;  /* 0x0056505001007387 */ /* 0x0005e80000100c00 */
[----:B------:R2:W-:Y:S04]  /*e500*/  STL.128 [R1+0x5630], R72 ;  /* 0x0056304801007387 */ /* 0x0005e80000100c00 */
[----:B0-----:R-:W3:Y:S04]  /*e510*/  LDL.LU R118, [R1+0x5a58] ;  /* 0x005a580001767983 */ /* 0x001ee80000300800 */
[----:B-1----:R-:W3:Y:S04]  /*e520*/  LDL.LU.64 R116, [R1+0x5a50] ;  /* 0x005a500001747983 */ /* 0x002ee80000300a00 */
[----:B--2---:R-:W2:Y:S04]  /*e530*/  LDL.LU R112, [R1+0x56d0] ;  /* 0x0056d00001707983 */ /* 0x004ea80000300800 */
        /* <DEDUP_REMOVED lines=9> */
[----:B------:R-:W2:Y:S04]  /*e5d0*/  LDL.LU.128 R80, [R1+0x5650] ;  /* 0x0056500001507983 */ /* 0x000ea80000300c00 */
[----:B------:R-:W-:Y:S04]  /*e5e0*/  STL.128 [R1+0x5530], R8 ;  /* 0x0055300801007387 */ /* 0x000fe80000100c00 */
[----:B------:R-:W-:Y:S04]  /*e5f0*/  STL.64 [R1+0x5528], R4 ;  /* 0x0055280401007387 */ /* 0x000fe80000100a00 */
[----:B------:R-:W2:Y:S04]  /*e600*/  LDL.LU.128 R72, [R1+0x5630] ;  /* 0x0056300001487983 */ /* 0x000ea80000300c00 */
        /* <DEDUP_REMOVED lines=8> */
[----:B------:R0:W-:Y:S04]  /*e690*/  STL.128 [R1+0x5540], R12 ;  /* 0x0055400c01007387 */ /* 0x0001e80000100c00 */
[----:B------:R-:W2:Y:S04]  /*e6a0*/  LDL.LU.128 R36, [R1+0x55a0] ;  /* 0x0055a00001247983 */ /* 0x000ea80000300c00 */
[----:B------:R-:W2:Y:S04]  /*e6b0*/  LDL.LU.128 R32, [R1+0x5590] ;  /* 0x0055900001207983 */ /* 0x000ea80000300c00 */
[----:B------:R-:W2:Y:S04]  /*e6c0*/  LDL.LU.128 R28, [R1+0x5580] ;  /* 0x00558000011c7983 */ /* 0x000ea80000300c00 */
[----:B0-----:R-:W2:Y:S04]  /*e6d0*/  LDL.LU.128 R12, [R1+0x5540] ;  /* 0x00554000010c7983 */ /* 0x001ea80000300c00 */
[----:B------:R0:W-:Y:S04]  /*e6e0*/  STL.64 [R1+0x5550], R18 ;  /* 0x0055501201007387 */ /* 0x0001e80000100a00 */
[----:B------:R-:W2:Y:S04]  /*e6f0*/  LDL.LU.128 R8, [R1+0x5530] ;  /* 0x0055300001087983 */ /* 0x000ea80000300c00 */
[----:B------:R-:W2:Y:S04]  /*e700*/  LDL.LU.64 R4, [R1+0x5528] ;  /* 0x0055280001047983 */ /* 0x000ea80000300a00 */
[----:B0-----:R-:W2:Y:S04]  /*e710*/  LDL.LU.64 R18, [R1+0x5550] ;  /* 0x0055500001127983 */ /* 0x001ea80000300a00 */
[----:B------:R0:W-:Y:S04]  /*e720*/  STL.128 [R1+0x5560], R20 ;  /* 0x0055601401007387 */ /* 0x0001e80000100c00 */
[----:B0-----:R-:W2:Y:S04]  /*e730*/  LDL.LU.128 R20, [R1+0x5560] ;  /* 0x0055600001147983 */ /* 0x001ea80000300c00 */
[----:B------:R0:W-:Y:S04]  /*e740*/  STL.128 [R1+0x5570], R24 ;  /* 0x0055701801007387 */ /* 0x0001e80000100c00 */
[----:B0-----:R-:W2:Y:S01]  /*e750*/  LDL.LU.128 R24, [R1+0x5570] ;  /* 0x0055700001187983 */ /* 0x001ea20000300c00 */
[----:B------:R-:W-:-:S03]  /*e760*/  IMAD.MOV.U32 R227, RZ, RZ, R50 ;  /* 0x000000ffffe37224 */ /* 0x000fc600078e0032 */
[----:B------:R0:W-:Y:S01]  /*e770*/  STL.64 [R1+0x4b0], R48 ;  /* 0x0004b03001007387 */ /* 0x0001e20000100a00 */
[----:B------:R-:W-:-:S03]  /*e780*/  IMAD.MOV.U32 R226, RZ, RZ, R51 ;  /* 0x000000ffffe27224 */ /* 0x000fc600078e0033 */
[----:B------:R-:W-:Y:S04]  /*e790*/  STL.64 [R1+0x5520], R108 ;  /* 0x0055206c01007387 */ /* 0x000fe80000100a00 */
[----:B------:R-:W-:Y:S04]  /*e7a0*/  STL.128 [R1+0x5510], R104 ;  /* 0x0055106801007387 */ /* 0x000fe80000100c00 */
[----:B0-----:R-:W2:Y:S04]  /*e7b0*/  LDL.LU.128 R48, [R1+0x55d0] ;  /* 0x0055d00001307983 */ /* 0x001ea80000300c00 */
[----:B----4-:R-:W-:Y:S04]  /*e7c0*/  STL.128 [R1+0x5500], R100 ;  /* 0x0055006401007387 */ /* 0x010fe80000100c00 */
[----:B------:R-:W-:Y:S04]  /*e7d0*/  STL.128 [R1+0x54f0], R96 ;  /* 0x0054f06001007387 */ /* 0x000fe80000100c00 */
[----:B------:R-:W-:Y:S04]  /*e7e0*/  STL.128 [R1+0x54e0], R92 ;  /* 0x0054e05c01007387 */ /* 0x000fe80000100c00 */
[----:B------:R-:W-:Y:S04]  /*e7f0*/  STL.128 [R1+0x54d0], R88 ;  /* 0x0054d05801007387 */ /* 0x000fe80000100c00 */
[----:B------:R0:W-:Y:S04]  /*e800*/  STL.128 [R1+0x54c0], R84 ;  /* 0x0054c05401007387 */ /* 0x0001e80000100c00 */
[----:B------:R-:W-:Y:S04]  /*e810*/  STL [R1+0x2c0], R140 ;  /* 0x0002c08c01007387 */ /* 0x000fe80000100800 */
[----:B------:R-:W-:Y:S04]  /*e820*/  STL [R1+0x2c4], R141 ;  /* 0x0002c48d01007387 */ /* 0x000fe80000100800 */
[----:B------:R1:W-:Y:S04]  /*e830*/  STL.128 [R1+0x54a0], R76 ;  /* 0x0054a04c01007387 */ /* 0x0003e80000100c00 */
[----:B0-----:R-:W4:Y:S04]  /*e840*/  LDL.LU.128 R84, [R1+0x54c0] ;  /* 0x0054c00001547983 */ /* 0x001f280000300c00 */
[----:B------:R-:W4:Y:S04]  /*e850*/  LDL.LU.128 R88, [R1+0x54d0] ;  /* 0x0054d00001587983 */ /* 0x000f280000300c00 */
[----:B------:R-:W-:Y:S04]  /*e860*/  STL [R1+0x2d0], R129 ;  /* 0x0002d08101007387 */ /* 0x000fe80000100800 */
[----:B-1----:R-:W4:Y:S04]  /*e870*/  LDL.LU.128 R76, [R1+0x54a0] ;  /* 0x0054a000014c7983 */ /* 0x002f280000300c00 */
[----:B------:R-:W-:Y:S04]  /*e880*/  STL [R1+0x2d4], R130 ;  /* 0x0002d48201007387 */ /* 0x000fe80000100800 */
[----:B------:R-:W-:Y:S04]  /*e890*/  STL [R1+0x2d8], R125 ;  /* 0x0002d87d01007387 */ /* 0x000fe80000100800 */
[----:B------:R-:W-:Y:S04]  /*e8a0*/  STL [R1+0x2dc], R126 ;  /* 0x0002dc7e01007387 */ /* 0x000fe80000100800 */
[----:B------:R-:W-:Y:S04]  /*e8b0*/  STL [R1+0x2e0], R127 ;  /* 0x0002e07f01007387 */ /* 0x000fe80000100800 */
[----:B------:R-:W-:Y:S04]  /*e8c0*/  STL [R1+0x2e4], R122 ;  /* 0x0002e47a01007387 */ /* 0x000fe80000100800 */
[----:B------:R-:W-:Y:S04]  /*e8d0*/  STL [R1+0x2e8], R123 ;  /* 0x0002e87b01007387 */ /* 0x000fe80000100800 */
[----:B---3--:R-:W-:Y:S04]  /*e8e0*/  STL [R1+0x2ec], R124 ;  /* 0x0002ec7c01007387 */ /* 0x008fe80000100800 */
[----:B------:R-:W3:Y:S04]  /*e8f0*/  LDL.LU.128 R92, [R1+0x54e0] ;  /* 0x0054e000015c7983 */ /* 0x000ee80000300c00 */
        /* <DEDUP_REMOVED lines=8> */
[----:B------:R-:W2:Y:S04]  /*e980*/  LDL.LU.128 R96, [R1+0x54f0] ;  /* 0x0054f00001607983 */ /* 0x000ea80000300c00 */
[----:B------:R-:W-:Y:S04]  /*e990*/  STL [R1+0x300], R117 ;  /* 0x0003007501007387 */ /* 0x000fe80000100800 */
[----:B------:R-:W-:Y:S04]  /*e9a0*/  STL [R1+0x304], R118 ;  /* 0x0003047601007387 */ /* 0x000fe80000100800 */
[----:B------:R0:W-:Y:S04]  /*e9b0*/  STL.128 [R1+0x54b0], R80 ;  /* 0x0054b05001007387 */ /* 0x0001e80000100c00 */
[----:B------:R-:W-:Y:S04]  /*e9c0*/  STL [R1+0x308], R113 ;  /* 0x0003087101007387 */ /* 0x000fe80000100800 */
[----:B------:R-:W-:Y:S04]  /*e9d0*/  STL [R1+0x30c], R114 ;  /* 0x00030c7201007387 */ /* 0x000fe80000100800 */
[----:B------:R1:W-:Y:S04]  /*e9e0*/  STL.128 [R1+0x5490], R72 ;  /* 0x0054904801007387 */ /* 0x0003e80000100c00 */
[----:B0-----:R-:W3:Y:S04]  /*e9f0*/  LDL.LU.128 R80, [R1+0x54b0] ;  /* 0x0054b00001507983 */ /* 0x001ee80000300c00 */
[----:B------:R-:W2:Y:S04]  /*ea00*/  LDL.LU.128 R104, [R1+0x5510] ;  /* 0x0055100001687983 */ /* 0x000ea80000300c00 */
[----:B------:R-:W2:Y:S04]  /*ea10*/  LDL.LU.128 R100, [R1+0x5500] ;  /* 0x0055000001647983 */ /* 0x000ea80000300c00 */
[----:B-1----:R-:W2:Y:S04]  /*ea20*/  LDL.LU.128 R72, [R1+0x5490] ;  /* 0x0054900001487983 */ /* 0x002ea80000300c00 */
[----:B------:R-:W2:Y:S04]  /*ea30*/  LDL.LU.64 R108, [R1+0x5520] ;  /* 0x00552000016c7983 */ /* 0x000ea80000300a00 */
[----:B----4-:R0:W-:Y:S04]  /*ea40*/  STL.128 [R1+0x5300], R76 ;  /* 0x0053004c01007387 */ /* 0x0101e80000100c00 */
[----:B0-----:R-:W4:Y:S04]  /*ea50*/  LDL.LU.128 R76, [R1+0x5300] ;  /* 0x00530000014c7983 */ /* 0x001f280000300c00 */
[----:B------:R0:W-:Y:S04]  /*ea60*/  STL.128 [R1+0x5480], R68 ;  /* 0x0054804401007387 */ /* 0x0001e80000100c00 */
[----:B------:R1:W-:Y:S04]  /*ea70*/  STL.128 [R1+0x5470], R64 ;  /* 0x0054704001007387 */ /* 0x0003e80000100c00 */
[----:B------:R1:W-:Y:S04]  /*ea80*/  STL.128 [R1+0x5460], R60 ;  /* 0x0054603c01007387 */ /* 0x0003e80000100c00 */
[----:B------:R-:W-:Y:S04]  /*ea90*/  STL.128 [R1+0x5450], R56 ;  /* 0x0054503801007387 */ /* 0x000fe80000100c00 */
[----:B------:R1:W-:Y:S04]  /*eaa0*/  STL.128 [R1+0x5440], R52 ;  /* 0x0054403401007387 */ /* 0x0003e80000100c00 */
[----:B0-----:R-:W4:Y:S04]  /*eab0*/  LDL.LU.128 R68, [R1+0x5480] ;  /* 0x0054800001447983 */ /* 0x001f280000300c00 */
[----:B-1----:R-:W4:Y:S04]  /*eac0*/  LDL.LU.128 R64, [R1+0x5470] ;  /* 0x0054700001407983 */ /* 0x002f280000300c00 */
[----:B------:R-:W4:Y:S04]  /*ead0*/  LDL.LU.128 R60, [R1+0x5460] ;  /* 0x00546000013c7983 */ /* 0x000f280000300c00 */
[----:B------:R-:W4:Y:S04]  /*eae0*/  LDL.128 R52, [R1+0x2b0] ;  /* 0x0002b00001347983 */ /* 0x000f280000100c00 */
[----:B------:R-:W4:Y:S04]  /*eaf0*/  LDL.LU.128 R56, [R1+0x5450] ;  /* 0x0054500001387983 */ /* 0x000f280000300c00 */
[----:B---3--:R0:W-:Y:S04]  /*eb00*/  STL.128 [R1+0x5310], R80 ;  /* 0x0053105001007387 */ /* 0x0081e80000100c00 */
[----:B--2---:R1:W-:Y:S04]  /*eb10*/  STL.128 [R1+0x52f0], R72 ;  /* 0x0052f04801007387 */ /* 0x0043e80000100c00 */
[----:B0-----:R-:W2:Y:S04]  /*eb20*/  LDL.LU.128 R80, [R1+0x5310] ;  /* 0x0053100001507983 */ /* 0x001ea80000300c00 */
[----:B-1----:R-:W3:Y:S04]  /*eb30*/  LDL.LU.128 R72, [R1+0x52f0] ;  /* 0x0052f00001487983 */ /* 0x002ee80000300c00 */
[----:B----4-:R0:W-:Y:S04]  /*eb40*/  STL.128 [R1+0x5170], R76 ;  /* 0x0051704c01007387 */ /* 0x0101e80000100c00 */
[----:B0-----:R-:W4:Y:S04]  /*eb50*/  LDL.LU.128 R76, [R1+0x5170] ;  /* 0x00517000014c7983 */ /* 0x001f280000300c00 */
[----:B------:R0:W-:Y:S04]  /*eb60*/  STL.128 [R1+0x5430], R48 ;  /* 0x0054303001007387 */ /* 0x0001e80000100c00 */
[----:B------:R1:W-:Y:S04]  /*eb70*/  STL.128 [R1+0x5420], R44 ;  /* 0x0054202c01007387 */ /* 0x0003e80000100c00 */
[----:B------:R1:W-:Y:S04]  /*eb80*/  STL.128 [R1+0x5410], R40 ;  /* 0x0054102801007387 */ /* 0x0003e80000100c00 */
[----:B------:R1:W-:Y:S04]  /*eb90*/  STL.128 [R1+0x5400], R36 ;  /* 0x0054002401007387 */ /* 0x0003e80000100c00 */
[----:B------:R1:W-:Y:S01]  /*eba0*/  STL.128 [R1+0x53f0], R32 ;  /* 0x0053f02001007387 */ /* 0x0003e20000100c00 */
[----:B------:R-:W-:-:S02]  /*ebb0*/  IMAD.MOV.U32 R225, RZ, RZ, R52 ;  /* 0x000000ffffe17224 */ /* 0x000fc400078e0034 */
[----:B------:R-:W-:Y:S01]  /*ebc0*/  IMAD.MOV.U32 R224, RZ, RZ, R53 ;  /* 0x000000ffffe07224 */ /* 0x000fe200078e0035 */
[----:B------:R1:W-:Y:S01]  /*ebd0*/  STL.128 [R1+0x53e0], R28 ;  /* 0x0053e01c01007387 */ /* 0x0003e20000100c00 */
[----:B------:R-:W-:Y:S02]  /*ebe0*/  IMAD.MOV.U32 R223, RZ, RZ, R54 ;  /* 0x000000ffffdf7224 */ /* 0x000fe400078e0036 */
[----:B------:R-:W-:Y:S01]  /*ebf0*/  IMAD.MOV.U32 R222, RZ, RZ, R55 ;  /* 0x000000ffffde7224 */ /* 0x000fe200078e0037 */
[----:B------:R1:W-:Y:S04]  /*ec00*/  STL.128 [R1+0x53d0], R24 ;  /* 0x0053d01801007387 */ /* 0x0003e80000100c00 */
[----:B------:R1:W-:Y:S04]  /*ec10*/  STL.128 [R1+0x53c0], R20 ;  /* 0x0053c01401007387 */ /* 0x0003e80000100c00 */
[----:B------:R1:W-:Y:S04]  /*ec20*/  STL.64 [R1+0x53b0], R18 ;  /* 0x0053b01201007387 */ /* 0x0003e80000100a00 */
[----:B------:R2:W-:Y:S04]  /*ec30*/  STL.128 [R1+0x53a0], R12 ;  /* 0x0053a00c01007387 */ /* 0x0005e80000100c00 */
[----:B------:R2:W-:Y:S04]  /*ec40*/  STL.128 [R1+0x5390], R8 ;  /* 0x0053900801007387 */ /* 0x0005e80000100c00 */
[----:B------:R2:W-:Y:S04]  /*ec50*/  STL.64 [R1+0x5380], R4 ;  /* 0x0053800401007387 */ /* 0x0005e80000100a00 */
[----:B------:R-:W-:Y:S04]  /*ec60*/  STL.128 [R1+0x52e0], R68 ;  /* 0x0052e04401007387 */ /* 0x000fe80000100c00 */
[----:B------:R-:W-:Y:S04]  /*ec70*/  STL.128 [R1+0x52d0], R64 ;  /* 0x0052d04001007387 */ /* 0x000fe80000100c00 */
[----:B------:R-:W-:Y:S04]  /*ec80*/  STL.128 [R1+0x52c0], R60 ;  /* 0x0052c03c01007387 */ /* 0x000fe80000100c00 */
[----:B------:R3:W-:Y:S04]  /*ec90*/  STL.128 [R1+0x52b0], R56 ;  /* 0x0052b03801007387 */ /* 0x0007e80000100c00 */
[----:B------:R-:W4:Y:S04]  /*eca0*/  LDL.LU.128 R52, [R1+0x5440] ;  /* 0x0054400001347983 */ /* 0x000f280000300c00 */
[----:B0-----:R-:W4:Y:S04]  /*ecb0*/  LDL.LU.128 R48, [R1+0x5430] ;  /* 0x0054300001307983 */ /* 0x001f280000300c00 */
[----:B-1----:R-:W4:Y:S04]  /*ecc0*/  LDL.LU.128 R44, [R1+0x5420] ;  /* 0x00542000012c7983 */ /* 0x002f280000300c00 */
[----:B------:R-:W4:Y:S04]  /*ecd0*/  LDL.LU.128 R40, [R1+0x5410] ;  /* 0x0054100001287983 */ /* 0x000f280000300c00 */
[----:B------:R-:W4:Y:S04]  /*ece0*/  LDL.LU.128 R36, [R1+0x5400] ;  /* 0x0054000001247983 */ /* 0x000f280000300c00 */
[----:B------:R-:W4:Y:S04]  /*ecf0*/  LDL.LU.128 R32, [R1+0x53f0] ;  /* 0x0053f00001207983 */ /* 0x000f280000300c00 */
[----:B------:R-:W4:Y:S04]  /*ed00*/  LDL.LU.128 R28, [R1+0x53e0] ;  /* 0x0053e000011c7983 */ /* 0x000f280000300c00 */
[----:B------:R-:W4:Y:S04]  /*ed10*/  LDL.LU.128 R24, [R1+0x53d0] ;  /* 0x0053d00001187983 */ /* 0x000f280000300c00 */
[----:B------:R-:W4:Y:S04]  /*ed20*/  LDL.LU.128 R20, [R1+0x53c0] ;  /* 0x0053c00001147983 */ /* 0x000f280000300c00 */
[----:B------:R-:W4:Y:S04]  /*ed30*/  LDL.LU.64 R18, [R1+0x53b0] ;  /* 0x0053b00001127983 */ /* 0x000f280000300a00 */
[----:B--2---:R-:W2:Y:S04]  /*ed40*/  LDL.LU.128 R12, [R1+0x53a0] ;  /* 0x0053a000010c7983 */ /* 0x004ea80000300c00 */
[----:B------:R-:W2:Y:S04]  /*ed50*/  LDL.LU.128 R8, [R1+0x5390] ;  /* 0x0053900001087983 */ /* 0x000ea80000300c00 */
[----:B------:R-:W2:Y:S04]  /*ed60*/  LDL.LU.64 R4, [R1+0x5380] ;  /* 0x0053800001047983 */ /* 0x000ea80000300a00 */
[----:B------:R0:W-:Y:S04]  /*ed70*/  STL.128 [R1+0x5320], R84 ;  /* 0x0053205401007387 */ /* 0x0001e80000100c00 */
[----:B---3--:R-:W3:Y:S04]  /*ed80*/  LDL.128 R56, [R1+0x2c0] ;  /* 0x0002c00001387983 */ /* 0x008ee80000100c00 */
[----:B------:R-:W3:Y:S04]  /*ed90*/  LDL.LU.128 R68, [R1+0x52e0] ;  /* 0x0052e00001447983 */ /* 0x000ee80000300c00 */
[----:B------:R-:W3:Y:S04]  /*eda0*/  LDL.LU.128 R64, [R1+0x52d0] ;  /* 0x0052d00001407983 */ /* 0x000ee80000300c00 */
[----:B------:R-:W3:Y:S04]  /*edb0*/  LDL.LU.128 R60, [R1+0x52c0] ;  /* 0x0052c000013c7983 */ /* 0x000ee80000300c00 */
[----:B0-----:R-:W3:Y:S04]  /*edc0*/  LDL.LU.128 R84, [R1+0x5320] ;  /* 0x0053200001547983 */ /* 0x001ee80000300c00 */
[----:B------:R0:W-:Y:S04]  /*edd0*/  STL.128 [R1+0x5160], R72 ;  /* 0x0051604801007387 */ /* 0x0001e80000100c00 */
[----:B------:R1:W-:Y:S04]  /*ede0*/  STL.128 [R1+0x5180], R80 ;  /* 0x0051805001007387 */ /* 0x0003e80000100c00 */
[----:B0-----:R-:W3:Y:S04]  /*edf0*/  LDL.LU.128 R72, [R1+0x5160] ;  /* 0x0051600001487983 */ /* 0x001ee80000300c00 */
[----:B-1----:R-:W3:Y:S04]  /*ee00*/  LDL.LU.128 R80, [R1+0x5180] ;  /* 0x0051800001507983 */ /* 0x002ee80000300c00 */
[----:B----4-:R0:W-:Y:S04]  /*ee10*/  STL.128 [R1+0x4ff0], R76 ;  /* 0x004ff04c01007387 */ /* 0x0101e80000100c00 */
[----:B0-----:R-:W4:Y:S04]  /*ee20*/  LDL.LU.128 R76, [R1+0x4ff0] ;  /* 0x004ff000014c7983 */ /* 0x001f280000300c00 */
[----:B------:R0:W-:Y:S04]  /*ee30*/  STL.128 [R1+0x5330], R88 ;  /* 0x0053305801007387 */ /* 0x0001e80000100c00 */
[----:B0-----:R-:W4:Y:S04]  /*ee40*/  LDL.LU.128 R88, [R1+0x5330] ;  /* 0x0053300001587983 */ /* 0x001f280000300c00 */
        /* <DEDUP_REMOVED lines=9> */
[----:B------:R1:W-:Y:S04]  /*eee0*/  STL.64 [R1+0x5210], R18 ;  /* 0x0052101201007387 */ /* 0x0003e80000100a00 */
[----:B--2---:R2:W-:Y:S04]  /*eef0*/  STL.128 [R1+0x5200], R12 ;  /* 0x0052000c01007387 */ /* 0x0045e80000100c00 */
[----:B------:R2:W-:Y:S04]  /*ef00*/  STL.128 [R1+0x51f0], R8 ;  /* 0x0051f00801007387 */ /* 0x0005e80000100c00 */
[----:B------:R2:W-:Y:S04]  /*ef10*/  STL.64 [R1+0x51e0], R4 ;  /* 0x0051e00401007387 */ /* 0x0005e80000100a00 */
[----:B0-----:R-:W4:Y:S01]  /*ef20*/  LDL.LU.128 R52, [R1+0x52a0] ;  /* 0x0052a00001347983 */ /* 0x001f220000300c00 */
[----:B---3--:R-:W-:-:S03]  /*ef30*/  IMAD.MOV.U32 R221, RZ, RZ, R56 ;  /* 0x000000ffffdd7224 */ /* 0x008fc600078e0038 */
[----:B-1----:R-:W3:Y:S01]  /*ef40*/  LDL.LU.128 R48, [R1+0x5290] ;  /* 0x0052900001307983 */ /* 0x002ee20000300c00 */
[----:B------:R-:W-:Y:S02]  /*ef50*/  IMAD.MOV.U32 R220, RZ, RZ, R57 ;  /* 0x000000ffffdc7224 */ /* 0x000fe400078e0039 */
[----:B------:R-:W-:Y:S01]  /*ef60*/  IMAD.MOV.U32 R219, RZ, RZ, R58 ;  /* 0x000000ffffdb7224 */ /* 0x000fe200078e003a */
[----:B------:R-:W-:Y:S01]  /*ef70*/  STL.128 [R1+0x5150], R68 ;  /* 0x0051504401007387 */ /* 0x000fe20000100c00 */
[----:B------:R-:W-:-:S03]  /*ef80*/  IMAD.MOV.U32 R218, RZ, RZ, R59 ;  /* 0x000000ffffda7224 */ /* 0x000fc600078e003b */
[----:B------:R-:W-:Y:S04]  /*ef90*/  STL.128 [R1+0x5140], R64 ;  /* 0x0051404001007387 */ /* 0x000fe80000100c00 */
[----:B------:R0:W-:Y:S04]  /*efa0*/  STL.128 [R1+0x5130], R60 ;  /* 0x0051303c01007387 */ /* 0x0001e80000100c00 */
[----:B------:R-:W3:Y:S04]  /*efb0*/  LDL.LU.128 R56, [R1+0x52b0] ;  /* 0x0052b00001387983 */ /* 0x000ee80000300c00 */
[----:B------:R-:W3:Y:S04]  /*efc0*/  LDL.LU.128 R44, [R1+0x5280] ;  /* 0x00528000012c7983 */ /* 0x000ee80000300c00 */
[----:B------:R-:W3:Y:S04]  /*efd0*/  LDL.LU.128 R40, [R1+0x5270] ;  /* 0x0052700001287983 */ /* 0x000ee80000300c00 */
[----:B------:R-:W3:Y:S04]  /*efe0*/  LDL.LU.128 R36, [R1+0x5260] ;  /* 0x0052600001247983 */ /* 0x000ee80000300c00 */
[----:B------:R-:W3:Y:S04]  /*eff0*/  LDL.LU.128 R32, [R1+0x5250] ;  /* 0x0052500001207983 */ /* 0x000ee80000300c00 */
[----:B------:R-:W3:Y:S04]  /*f000*/  LDL.LU.128 R28, [R1+0x5240] ;  /* 0x00524000011c7983 */ /* 0x000ee80000300c00 */
[----:B------:R-:W3:Y:S04]  /*f010*/  LDL.LU.128 R24, [R1+0x5230] ;  /* 0x0052300001187983 */ /* 0x000ee80000300c00 */
[----:B------:R-:W3:Y:S04]  /*f020*/  LDL.LU.128 R20, [R1+0x5220] ;  /* 0x0052200001147983 */ /* 0x000ee80000300c00 */
[----:B------:R-:W3:Y:S04]  /*f030*/  LDL.LU.64 R18, [R1+0x5210] ;  /* 0x0052100001127983 */ /* 0x000ee80000300a00 */
[----:B--2---:R-:W2:Y:S04]  /*f040*/  LDL.LU.128 R12, [R1+0x5200] ;  /* 0x00520000010c7983 */ /* 0x004ea80000300c00 */
[----:B------:R-:W2:Y:S04]  /*f050*/  LDL.LU.128 R8, [R1+0x51f0] ;  /* 0x0051f00001087983 */ /* 0x000ea80000300c00 */
[----:B------:R-:W2:Y:S04]  /*f060*/  LDL.LU.64 R4, [R1+0x51e0] ;  /* 0x0051e00001047983 */ /* 0x000ea80000300a00 */
[----:B------:R1:W-:Y:S04]  /*f070*/  STL.128 [R1+0x5190], R84 ;  /* 0x0051905401007387 */ /* 0x0003e80000100c00 */
[----:B0-----:R-:W2:Y:S04]  /*f080*/  LDL.128 R60, [R1+0x2d0] ;  /* 0x0002d000013c7983 */ /* 0x001ea80000100c00 */
[----:B------:R-:W2:Y:S04]  /*f090*/  LDL.LU.128 R68, [R1+0x5150] ;  /* 0x0051500001447983 */ /* 0x000ea80000300c00 */
[----:B------:R-:W2:Y:S04]  /*f0a0*/  LDL.LU.128 R64, [R1+0x5140] ;  /* 0x0051400001407983 */ /* 0x000ea80000300c00 */
[----:B-1----:R-:W2:Y:S04]  /*f0b0*/  LDL.LU.128 R84, [R1+0x5190] ;  /* 0x0051900001547983 */ /* 0x002ea80000300c00 */
[----:B------:R0:W-:Y:S04]  /*f0c0*/  STL.128 [R1+0x4fe0], R72 ;  /* 0x004fe04801007387 */ /* 0x0001e80000100c00 */
[----:B------:R1:W-:Y:S04]  /*f0d0*/  STL.128 [R1+0x5000], R80 ;  /* 0x0050005001007387 */ /* 0x0003e80000100c00 */
[----:B0-----:R-:W2:Y:S04]  /*f0e0*/  LDL.LU.128 R72, [R1+0x4fe0] ;  /* 0x004fe00001487983 */ /* 0x001ea80000300c00 */
[----:B-1----:R-:W2:Y:S04]  /*f0f0*/  LDL.LU.128 R80, [R1+0x5000] ;  /* 0x0050000001507983 */ /* 0x002ea80000300c00 */
[----:B----4-:R0:W-:Y:S04]  /*f100*/  STL.128 [R1+0x4e80], R76 ;  /* 0x004e804c01007387 */ /* 0x0101e80000100c00 */
[----:B0-----:R-:W4:Y:S04]  /*f110*/  LDL.LU.128 R76, [R1+0x4e80] ;  /* 0x004e8000014c7983 */ /* 0x001f280000300c00 */
[----:B------:R0:W-:Y:S04]  /*f120*/  STL.128 [R1+0x51a0], R88 ;  /* 0x0051a05801007387 */ /* 0x0001e80000100c00 */
[----:B0-----:R-:W4:Y:S04]  /*f130*/  LDL.LU.128 R88, [R1+0x51a0] ;  /* 0x0051a00001587983 */ /* 0x001f280000300c00 */
[----:B------:R0:W-:Y:S04]  /*f140*/  STL.128 [R1+0x5110], R52 ;  /* 0x0051103401007387 */ /* 0x0001e80000100c00 */
[----:B---3--:R-:W-:Y:S04]  /*f150*/  STL.128 [R1+0x5100], R48 ;  /* 0x0051003001007387 */ /* 0x008fe80000100c00 */
[----:B0-----:R-:W3:Y:S04]  /*f160*/  LDL.LU.128 R52, [R1+0x5110] ;  /* 0x0051100001347983 */ /* 0x001ee80000300c00 */
        /* <DEDUP_REMOVED lines=12> */
[----:B0-----:R-:W3:Y:S01]  /*f230*/  LDL.LU.128 R56, [R1+0x5120] ;  /* 0x0051200001387983 */ /* 0x001ee20000300c00 */
[----:B------:R-:W-:-:S03]  /*f240*/  IMAD.MOV.U32 R217, RZ, RZ, R60 ;  /* 0x000000ffffd97224 */ /* 0x000fc600078e003c */
[----:B------:R-:W3:Y:S01]  /*f250*/  LDL.LU.128 R48, [R1+0x5100] ;  /* 0x0051000001307983 */ /* 0x000ee20000300c00 */
[----:B------:R-:W-:Y:S02]  /*f260*/  IMAD.MOV.U32 R216, RZ, RZ, R61 ;  /* 0x000000ffffd87224 */ /* 0x000fe400078e003d */
[----:B------:R-:W-:Y:S01]  /*f270*/  IMAD.MOV.U32 R195, RZ, RZ, R62 ;  /* 0x000000ffffc37224 */ /* 0x000fe200078e003e */
[----:B------:R-:W-:Y:S01]  /*f280*/  STL.128 [R1+0x4fd0], R68 ;  /* 0x004fd04401007387 */ /* 0x000fe20000100c00 */
[----:B------:R-:W-:-:S03]  /*f290*/  IMAD.MOV.U32 R194, RZ, RZ, R63 ;  /* 0x000000ffffc27224 */ /* 0x000fc600078e003f */
[----:B------:R0:W-:Y:S04]  /*f2a0*/  STL.128 [R1+0x4fc0], R64 ;  /* 0x004fc04001007387 */ /* 0x0001e80000100c00 */
[----:B------:R-:W3:Y:S04]  /*f2b0*/  LDL.LU.128 R60, [R1+0x5130] ;  /* 0x00513000013c7983 */ /* 0x000ee80000300c00 */
[----:B-1----:R-:W3:Y:S04]  /*f2c0*/  LDL.LU.128 R44, [R1+0x50f0] ;  /* 0x0050f000012c7983 */ /* 0x002ee80000300c00 */
        /* <DEDUP_REMOVED lines=13> */
[----:B------:R0:W-:Y:S04]  /*f3a0*/  STL.128 [R1+0x4e70], R72 ;  /* 0x004e704801007387 */ /* 0x0001e80000100c00 */
[----:B-1----:R-:W2:Y:S04]  /*f3b0*/  LDL.LU.128 R84, [R1+0x5010] ;  /* 0x0050100001547983 */ /* 0x002ea80000300c00 */
[----:B------:R1:W-:Y:S04]  /*f3c0*/  STL.128 [R1+0x4e90], R80 ;  /* 0x004e905001007387 */ /* 0x0003e80000100c00 */
[----:B0-----:R-:W2:Y:S04]  /*f3d0*/  LDL.LU.128 R72, [R1+0x4e70] ;  /* 0x004e700001487983 */ /* 0x001ea80000300c00 */
[----:B-1----:R-:W2:Y:S04]  /*f3e0*/  LDL.LU.128 R80, [R1+0x4e90] ;  /* 0x004e900001507983 */ /* 0x002ea80000300c00 */
[----:B----4-:R0:W-:Y:S04]  /*f3f0*/  STL.128 [R1+0x4d10], R76 ;  /* 0x004d104c01007387 */ /* 0x0101e80000100c00 */
[----:B0-----:R-:W4:Y:S04]  /*f400*/  LDL.LU.128 R76, [R1+0x4d10] ;  /* 0x004d1000014c7983 */ /* 0x001f280000300c00 */
[----:B------:R0:W-:Y:S04]  /*f410*/  STL.128 [R1+0x5340], R92 ;  /* 0x0053405c01007387 */ /* 0x0001e80000100c00 */
[----:B------:R1:W-:Y:S04]  /*f420*/  STL.128 [R1+0x5020], R88 ;  /* 0x0050205801007387 */ /* 0x0003e80000100c00 */
[----:B0-----:R-:W4:Y:S04]  /*f430*/  LDL.LU.128 R92, [R1+0x5340] ;  /* 0x00534000015c7983 */ /* 0x001f280000300c00 */
[----:B-1----:R-:W4:Y:S04]  /*f440*/  LDL.LU.128 R88, [R1+0x5020] ;  /* 0x0050200001587983 */ /* 0x002f280000300c00 */
[----:B---3--:R0:W-:Y:S04]  /*f450*/  STL.128 [R1+0x4f90], R52 ;  /* 0x004f903401007387 */ /* 0x0081e80000100c00 */
[----:B0-----:R-:W3:Y:S04]  /*f460*/  LDL.LU.128 R52, [R1+0x4f90] ;  /* 0x004f900001347983 */ /* 0x001ee80000300c00 */
[----:B------:R0:W-:Y:S04]  /*f470*/  STL.128 [R1+0x4fa0], R56 ;  /* 0x004fa03801007387 */ /* 0x0001e80000100c00 */
[----:B------:R-:W-:Y:S04]  /*f480*/  STL.128 [R1+0x4f80], R48 ;  /* 0x004f803001007387 */ /* 0x000fe80000100c00 */
        /* <DEDUP_REMOVED lines=14> */
[----:B------:R-:W-:-:S02]  /*f570*/  IMAD.MOV.U32 R193, RZ, RZ, R64 ;  /* 0x000000ffffc17224 */ /* 0x000fc400078e0040 */
[----:B------:R-:W-:Y:S01]  /*f580*/  IMAD.MOV.U32 R192, RZ, RZ, R65 ;  /* 0x000000ffffc07224 */ /* 0x000fe200078e0041 */
[----:B------:R-:W3:Y:S01]  /*f590*/  LDL.LU.128 R48, [R1+0x4f80] ;  /* 0x004f800001307983 */ /* 0x000ee20000300c00 */
[----:B------:R-:W-:Y:S02]  /*f5a0*/  IMAD.MOV.U32 R191, RZ, RZ, R66 ;  /* 0x000000ffffbf7224 */ /* 0x000fe400078e0042 */
[----:B------:R-:W-:Y:S01]  /*f5b0*/  IMAD.MOV.U32 R190, RZ, RZ, R67 ;  /* 0x000000ffffbe7224 */ /* 0x000fe200078e0043 */
        /* <DEDUP_REMOVED lines=15> */
[----:B------:R0:W-:Y:S04]  /*f6b0*/  STL.128 [R1+0x4d00], R72 ;  /* 0x004d004801007387 */ /* 0x0001e80000100c00 */
[----:B------:R0:W-:Y:S04]  /*f6c0*/  STL.128 [R1+0x4d20], R80 ;  /* 0x004d205001007387 */ /* 0x0001e80000100c00 */
[----:B-1----:R-:W2:Y:S04]  /*f6d0*/  LDL.LU.128 R84, [R1+0x4ea0] ;  /* 0x004ea00001547983 */ /* 0x002ea80000300c00 */
[----:B0-----:R-:W2:Y:S04]  /*f6e0*/  LDL.128 R72, [R1+0x300] ;  /* 0x0003000001487983 */ /* 0x001ea80000100c00 */
[----:B------:R-:W2:Y:S04]  /*f6f0*/  LDL.LU.128 R80, [R1+0x4d20] ;  /* 0x004d200001507983 */ /* 0x000ea80000300c00 */
[----:B----4-:R0:W-:Y:S04]  /*f700*/  STL.128 [R1+0x4bb0], R76 ;  /* 0x004bb04c01007387 */ /* 0x0101e80000100c00 */
[----:B0-----:R-:W4:Y:S04]  /*f710*/  LDL.128 R76, [R1+0x310] ;  /* 0x00031000014c7983 */ /* 0x001f280000100c00 */
[----:B------:R0:W-:Y:S04]  /*f720*/  STL.128 [R1+0x5350], R96 ;  /* 0x0053506001007387 */ /* 0x0001e80000100c00 */
[----:B------:R1:W-:Y:S04]  /*f730*/  STL.128 [R1+0x51b0], R92 ;  /* 0x0051b05c01007387 */ /* 0x0003e80000100c00 */
[----:B------:R1:W-:Y:S04]  /*f740*/  STL.128 [R1+0x4eb0], R88 ;  /* 0x004eb05801007387 */ /* 0x0003e80000100c00 */
[----:B------:R1:W-:Y:S04]  /*f750*/  STL.64 [R1+0x5370], R104 ;  /* 0x0053706801007387 */ /* 0x0003e80000100a00 */
[----:B0-----:R-:W4:Y:S04]  /*f760*/  LDL.LU.128 R96, [R1+0x5350] ;  /* 0x0053500001607983 */ /* 0x001f280000300c00 */
[----:B-1----:R-:W4:Y:S04]  /*f770*/  LDL.LU.128 R92, [R1+0x51b0] ;  /* 0x0051b000015c7983 */ /* 0x002f280000300c00 */
[----:B------:R-:W4:Y:S04]  /*f780*/  LDL.LU.128 R88, [R1+0x4eb0] ;  /* 0x004eb00001587983 */ /* 0x000f280000300c00 */
[----:B------:R-:W4:Y:S04]  /*f790*/  LDL.LU.64 R104, [R1+0x5370] ;  /* 0x0053700001687983 */ /* 0x000f280000300a00 */
[----:B------:R0:W-:Y:S04]  /*f7a0*/  STL.128 [R1+0x5360], R100 ;  /* 0x0053606401007387 */ /* 0x0001e80000100c00 */
[----:B0-----:R-:W4:Y:S04]  /*f7b0*/  LDL.LU.128 R100, [R1+0x5360] ;  /* 0x0053600001647983 */ /* 0x001f280000300c00 */
[----:B---3--:R0:W-:Y:S04]  /*f7c0*/  STL.128 [R1+0x4e20], R52 ;  /* 0x004e203401007387 */ /* 0x0081e80000100c00 */
[----:B0-----:R-:W3:Y:S04]  /*f7d0*/  LDL.LU.128 R52, [R1+0x4e20] ;  /* 0x004e200001347983 */ /* 0x001ee80000300c00 */
[----:B------:R0:W-:Y:S04]  /*f7e0*/  STL.128 [R1+0x4e30], R56 ;  /* 0x004e303801007387 */ /* 0x0001e80000100c00 */
[----:B0-----:R-:W3:Y:S04]  /*f7f0*/  LDL.LU.128 R56, [R1+0x4e30] ;  /* 0x004e300001387983 */ /* 0x001ee80000300c00 */
        /* <DEDUP_REMOVED lines=19> */
[----:B------:R-:W3:Y:S01]  /*f930*/  LDL.LU.128 R48, [R1+0x4e10] ;  /* 0x004e100001307983 */ /* 0x000ee20000300c00 */
[----:B------:R-:W-:-:S03]  /*f940*/  IMAD.MOV.U32 R180, RZ, RZ, R71 ;  /* 0x000000ffffb47224 */ /* 0x000fc600078e0047 */
[----:B------:R-:W3:Y:S04]  /*f950*/  LDL.LU.128 R68, [R1+0x4e60] ;  /* 0x004e600001447983 */ /* 0x000ee80000300c00 */
[----:B-1----:R-:W3:Y:S04]  /*f960*/  LDL.LU.128 R44, [R1+0x4e00] ;  /* 0x004e0000012c7983 */ /* 0x002ee80000300c00 */
[----:B------:R-:W3:Y:S01]  /*f970*/  LDL.LU.128 R40, [R1+0x4df0] ;  /* 0x004df00001287983 */ /* 0x000ee20000300c00 */
[----:B------:R-:W-:-:S03]  /*f980*/  IMAD.MOV.U32 R176, RZ, RZ, R72 ;  /* 0x000000ffffb07224 */ /* 0x000fc600078e0048 */
[----:B------:R-:W3:Y:S01]  /*f990*/  LDL.LU.128 R36, [R1+0x4de0] ;  /* 0x004de00001247983 */ /* 0x000ee20000300c00 */
[----:B------:R-:W-:Y:S02]  /*f9a0*/  IMAD.MOV.U32 R175, RZ, RZ, R73 ;  /* 0x000000ffffaf7224 */ /* 0x000fe400078e0049 */
[----:B------:R-:W-:Y:S01]  /*f9b0*/  IMAD.MOV.U32 R174, RZ, RZ, R74 ;  /* 0x000000ffffae7224 */ /* 0x000fe200078e004a */
[----:B------:R-:W3:Y:S01]  /*f9c0*/  LDL.LU.128 R32, [R1+0x4dd0] ;  /* 0x004dd00001207983 */ /* 0x000ee20000300c00 */
[----:B------:R-:W-:-:S03]  /*f9d0*/  IMAD.MOV.U32 R173, RZ, RZ, R75 ;  /* 0x000000ffffad7224 */ /* 0x000fc600078e004b */
[----:B------:R-:W3:Y:S04]  /*f9e0*/  LDL.LU.128 R28, [R1+0x4dc0] ;  /* 0x004dc000011c7983 */ /* 0x000ee80000300c00 */
[----:B------:R-:W3:Y:S04]  /*f9f0*/  LDL.LU.128 R24, [R1+0x4db0] ;  /* 0x004db00001187983 */ /* 0x000ee80000300c00 */
[----:B------:R-:W3:Y:S04]  /*fa00*/  LDL.LU.128 R20, [R1+0x4da0] ;  /* 0x004da00001147983 */ /* 0x000ee80000300c00 */
[----:B------:R-:W3:Y:S01]  /*fa10*/  LDL.LU.64 R18, [R1+0x4d90] ;  /* 0x004d900001127983 */ /* 0x000ee20000300a00 */
[----:B----4-:R-:W-:-:S03]  /*fa20*/  IMAD.MOV.U32 R172, RZ, RZ, R76 ;  /* 0x000000ffffac7224 */ /* 0x010fc600078e004c */
[----:B--2---:R-:W2:Y:S01]  /*fa30*/  LDL.LU.128 R12, [R1+0x4d80] ;  /* 0x004d8000010c7983 */ /* 0x004ea20000300c00 */
[----:B------:R-:W-:Y:S02]  /*fa40*/  IMAD.MOV.U32 R171, RZ, RZ, R77 ;  /* 0x000000ffffab7224 */ /* 0x000fe400078e004d */
[----:B------:R-:W-:Y:S01]  /*fa50*/  IMAD.MOV.U32 R170, RZ, RZ, R78 ;  /* 0x000000ffffaa7224 */ /* 0x000fe200078e004e */
[----:B------:R-:W4:Y:S01]  /*fa60*/  LDL.LU.128 R8, [R1+0x4d70] ;  /* 0x004d700001087983 */ /* 0x000f220000300c00 */
[----:B------:R-:W-:-:S03]  /*fa70*/  IMAD.MOV.U32 R169, RZ, RZ, R79 ;  /* 0x000000ffffa97224 */ /* 0x000fc600078e004f */
[----:B------:R-:W4:Y:S04]  /*fa80*/  LDL.LU.64 R4, [R1+0x4d60] ;  /* 0x004d600001047983 */ /* 0x000f280000300a00 */
[----:B------:R0:W-:Y:S04]  /*fa90*/  STL.128 [R1+0x4d30], R84 ;  /* 0x004d305401007387 */ /* 0x0001e80000100c00 */
[----:B------:R-:W4:Y:S04]  /*faa0*/  LDL.LU.128 R76, [R1+0x4bb0] ;  /* 0x004bb000014c7983 */ /* 0x000f280000300c00 */
[----:B------:R-:W4:Y:S04]  /*fab0*/  LDL.LU.128 R72, [R1+0x4d00] ;  /* 0x004d000001487983 */ /* 0x000f280000300c00 */
[----:B------:R1:W-:Y:S04]  /*fac0*/  STL.128 [R1+0x4bc0], R80 ;  /* 0x004bc05001007387 */ /* 0x0003e80000100c00 */
[----:B0-----:R-:W4:Y:S04]  /*fad0*/  LDL.LU.128 R84, [R1+0x4d30] ;  /* 0x004d300001547983 */ /* 0x001f280000300c00 */
[----:B-1----:R-:W4:Y:S04]  /*fae0*/  LDL.LU.128 R80, [R1+0x4bc0] ;  /* 0x004bc00001507983 */ /* 0x002f280000300c00 */
[----:B------:R0:W-:Y:S04]  /*faf0*/  STL.128 [R1+0x51c0], R96 ;  /* 0x0051c06001007387 */ /* 0x0001e80000100c00 */
[----:B------:R1:W-:Y:S04]  /*fb00*/  STL.128 [R1+0x5030], R92 ;  /* 0x0050305c01007387 */ /* 0x0003e80000100c00 */
[----:B------:R1:W-:Y:S04]  /*fb10*/  STL.128 [R1+0x4d40], R88 ;  /* 0x004d405801007387 */ /* 0x0003e80000100c00 */
[----:B------:R-:W-:Y:S04]  /*fb20*/  STL [R1+0x320], R107 ;  /* 0x0003206b01007387 */ /* 0x000fe80000100800 */
[----:B------:R-:W-:Y:S04]  /*fb30*/  STL [R1+0x324], R108 ;  /* 0x0003246c01007387 */ /* 0x000fe80000100800 */
[----:B------:R-:W-:Y:S04]  /*fb40*/  STL [R1+0x328], R109 ;  /* 0x0003286d01007387 */ /* 0x000fe80000100800 */
[----:B------:R-:W-:Y:S04]  /*fb50*/  STL [R1+0x32c], R104 ;  /* 0x00032c6801007387 */ /* 0x000fe80000100800 */
[----:B0-----:R-:W4:Y:S04]  /*fb60*/  LDL.LU.128 R96, [R1+0x51c0] ;  /* 0x0051c00001607983 */ /* 0x001f280000300c00 */
[----:B-1----:R-:W4:Y:S04]  /*fb70*/  LDL.LU.128 R92, [R1+0x5030] ;  /* 0x00503000015c7983 */ /* 0x002f280000300c00 */
[----:B------:R-:W4:Y:S04]  /*fb80*/  LDL.LU.128 R88, [R1+0x4d40] ;  /* 0x004d400001587983 */ /* 0x000f280000300c00 */
[----:B------:R0:W-:Y:S04]  /*fb90*/  STL [R1+0x5378], R106 ;  /* 0x0053786a01007387 */ /* 0x0001e80000100800 */
[----:B------:R1:W-:Y:S04]  /*fba0*/  STL.128 [R1+0x51d0], R100 ;  /* 0x0051d06401007387 */ /* 0x0003e80000100c00 */
[----:B0-----:R-:W4:Y:S04]  /*fbb0*/  LDL.LU R106, [R1+0x5378] ;  /* 0x00537800016a7983 */ /* 0x001f280000300800 */
[----:B---3--:R0:W-:Y:S04]  /*fbc0*/  STL.128 [R1+0x4cb0], R52 ;  /* 0x004cb03401007387 */ /* 0x0081e80000100c00 */
[----:B-1----:R-:W3:Y:S04]  /*fbd0*/  LDL.LU.128 R100, [R1+0x51d0] ;  /* 0x0051d00001647983 */ /* 0x002ee80000300c00 */
[----:B0-----:R-:W3:Y:S04]  /*fbe0*/  LDL.LU.128 R52, [R1+0x4cb0] ;  /* 0x004cb00001347983 */ /* 0x001ee80000300c00 */
[----:B------:R0:W-:Y:S04]  /*fbf0*/  STL.128 [R1+0x4cc0], R56 ;  /* 0x004cc03801007387 */ /* 0x0001e80000100c00 */
[----:B0-----:R-:W3:Y:S04]  /*fc00*/  LDL.LU.128 R56, [R1+0x4cc0] ;  /* 0x004cc00001387983 */ /* 0x001ee80000300c00 */
        /* <DEDUP_REMOVED lines=13> */
[----:B----4-:R4:W-:Y:S04]  /*fce0*/  STL.128 [R1+0x4c00], R8 ;  /* 0x004c000801007387 */ /* 0x0109e80000100c00 */
[----:B------:R4:W-:Y:S04]  /*fcf0*/  STL.64 [R1+0x4bf0], R4 ;  /* 0x004bf00401007387 */ /* 0x0009e80000100a00 */
[----:B0-----:R-:W3:Y:S04]  /*fd00*/  LDL.LU.128 R68, [R1+0x4cf0] ;  /* 0x004cf00001447983 */ /* 0x001ee80000300c00 */
[----:B------:R-:W3:Y:S04]  /*fd10*/  LDL.LU.128 R64, [R1+0x4ce0] ;  /* 0x004ce00001407983 */ /* 0x000ee80000300c00 */
[----:B------:R-:W3:Y:S04]  /*fd20*/  LDL.LU.128 R60, [R1+0x4cd0] ;  /* 0x004cd000013c7983 */ /* 0x000ee80000300c00 */
        /* <DEDUP_REMOVED lines=10> */
[----:B----4-:R-:W4:Y:S04]  /*fdd0*/  LDL.LU.128 R8, [R1+0x4c00] ;  /* 0x004c000001087983 */ /* 0x010f280000300c00 */
[----:B------:R-:W4:Y:S04]  /*fde0*/  LDL.LU.64 R4, [R1+0x4bf0] ;  /* 0x004bf00001047983 */ /* 0x000f280000300a00 */
[----:B------:R0:W-:Y:S04]  /*fdf0*/  STL.128 [R1+0x4bd0], R84 ;  /* 0x004bd05401007387 */ /* 0x0001e80000100c00 */
[----:B------:R1:W-:Y:S04]  /*fe00*/  STL.128 [R1+0x4a60], R76 ;  /* 0x004a604c01007387 */ /* 0x0003e80000100c00 */
[----:B------:R1:W-:Y:S04]  /*fe10*/  STL.128 [R1+0x4ba0], R72 ;  /* 0x004ba04801007387 */ /* 0x0003e80000100c00 */
[----:B------:R1:W-:Y:S04]  /*fe20*/  STL.128 [R1+0x4a70], R80 ;  /* 0x004a705001007387 */ /* 0x0003e80000100c00 */
[----:B0-----:R-:W4:Y:S04]  /*fe30*/  LDL.LU.128 R84, [R1+0x4bd0] ;  /* 0x004bd00001547983 */ /* 0x001f280000300c00 */
[----:B-1----:R-:W4:Y:S04]  /*fe40*/  LDL.128 R76, [R1+0x320] ;  /* 0x00032000014c7983 */ /* 0x002f280000100c00 */
[----:B------:R-:W4:Y:S04]  /*fe50*/  LDL.LU.128 R72, [R1+0x4ba0] ;  /* 0x004ba00001487983 */ /* 0x000f280000300c00 */
[----:B------:R-:W4:Y:S04]  /*fe60*/  LDL.LU.128 R80, [R1+0x4a70] ;  /* 0x004a700001507983 */ /* 0x000f280000300c00 */
[----:B------:R0:W-:Y:S04]  /*fe70*/  STL.128 [R1+0x5040], R96 ;  /* 0x0050406001007387 */ /* 0x0001e80000100c00 */
[----:B------:R1:W-:Y:S04]  /*fe80*/  STL.128 [R1+0x4ec0], R92 ;  /* 0x004ec05c01007387 */ /* 0x0003e80000100c00 */
[----:B------:R1:W-:Y:S04]  /*fe90*/  STL.128 [R1+0x4be0], R88 ;  /* 0x004be05801007387 */ /* 0x0003e80000100c00 */
[----:B---3--:R3:W-:Y:S04]  /*fea0*/  STL.128 [R1+0x4b50], R52 ;  /* 0x004b503401007387 */ /* 0x0087e80000100c00 */
[----:B0-----:R-:W4:Y:S04]  /*feb0*/  LDL.LU.128 R96, [R1+0x5040] ;  /* 0x0050400001607983 */ /* 0x001f280000300c00 */
[----:B-1----:R-:W4:Y:S04]  /*fec0*/  LDL.LU.128 R92, [R1+0x4ec0] ;  /* 0x004ec000015c7983 */ /* 0x002f280000300c00 */
[----:B------:R-:W4:Y:S04]  /*fed0*/  LDL.LU.128 R88, [R1+0x4be0] ;  /* 0x004be00001587983 */ /* 0x000f280000300c00 */
[----:B---3--:R-:W3:Y:S04]  /*fee0*/  LDL.LU.128 R52, [R1+0x4b50] ;  /* 0x004b500001347983 */ /* 0x008ee80000300c00 */
[----:B------:R-:W-:Y:S04]  /*fef0*/  STL [R1+0x330], R105 ;  /* 0x0003306901007387 */ /* 0x000fe80000100800 */
[----:B------:R-:W-:Y:S04]  /*ff00*/  STL [R1+0x334], R106 ;  /* 0x0003346a01007387 */ /* 0x000fe80000100800 */
[----:B------:R-:W-:Y:S04]  /*ff10*/  STL [R1+0x338], R101 ;  /* 0x0003386501007387 */ /* 0x000fe80000100800 */
[----:B------:R-:W-:Y:S04]  /*ff20*/  STL [R1+0x33c], R102 ;  /* 0x00033c6601007387 */ /* 0x000fe80000100800 */
[----:B------:R0:W-:Y:S04]  /*ff30*/  STL.128 [R1+0x4b60], R56 ;  /* 0x004b603801007387 */ /* 0x0001e80000100c00 */
        /* <DEDUP_REMOVED lines=17> */
[----:B-1----:R-:W3:Y:S04]  /*10050*/  LDL.LU.128 R64, [R1+0x4b80] ;  /* 0x004b800001407983 */ /* 0x002ee80000300c00 */
[----:B------:R-:W3:Y:S04]  /*10060*/  LDL.LU.128 R60, [R1+0x4b70] ;  /* 0x004b7000013c7983 */ /* 0x000ee80000300c00 */
[----:B------:R-:W3:Y:S04]  /*10070*/  LDL.LU.128 R48, [R1+0x4b40] ;  /* 0x004b400001307983 */ /* 0x000ee80000300c00 */
[----:B------:R-:W3:Y:S04]  /*10080*/  LDL.LU.128 R44, [R1+0x4b30] ;  /* 0x004b3000012c7983 */ /* 0x000ee80000300c00 */
[----:B------:R-:W3:Y:S01]  /*10090*/  LDL.LU.128 R40, [R1+0x4b20] ;  /* 0x004b200001287983 */ /* 0x000ee20000300c00 */
[----:B------:R-:W-:-:S02]  /*100a0*/  IMAD.MOV.U32 R168, RZ, RZ, R76 ;  /* 0x000000ffffa87224 */ /* 0x000fc400078e004c */
[----:B------:R-:W-:Y:S01]  /*100b0*/  IMAD.MOV.U32 R167, RZ, RZ, R77 ;  /* 0x000000ffffa77224 */ /* 0x000fe200078e004d */
[----:B------:R-:W3:Y:S01]  /*100c0*/  LDL.LU.128 R36, [R1+0x4b10] ;  /* 0x004b100001247983 */ /* 0x000ee20000300c00 */
[----:B------:R-:W-:Y:S02]  /*100d0*/  IMAD.MOV.U32 R151, RZ, RZ, R78 ;  /* 0x000000ffff977224 */ /* 0x000fe400078e004e */
[----:B------:R-:W-:Y:S01]  /*100e0*/  IMAD.MOV.U32 R150, RZ, RZ, R79 ;  /* 0x000000ffff967224 */ /* 0x000fe200078e004f */
        /* <DEDUP_REMOVED lines=10> */
[----:B------:R-:W4:Y:S04]  /*10190*/  LDL.LU.128 R76, [R1+0x4a60] ;  /* 0x004a6000014c7983 */ /* 0x000f280000300c00 */
[----:B------:R1:W-:Y:S04]  /*101a0*/  STL.128 [R1+0x4930], R80 ;  /* 0x0049305001007387 */ /* 0x0003e80000100c00 */
[----:B0-----:R-:W4:Y:S04]  /*101b0*/  LDL.LU.128 R84, [R1+0x4a80] ;  /* 0x004a800001547983 */ /* 0x001f280000300c00 */
[----:B-1----:R-:W4:Y:S04]  /*101c0*/  LDL.LU.128 R72, [R1+0x4a50] ;  /* 0x004a500001487983 */ /* 0x002f280000300c00 */
[----:B------:R-:W4:Y:S04]  /*101d0*/  LDL.128 R80, [R1+0x330] ;  /* 0x0003300001507983 */ /* 0x000f280000100c00 */
[----:B------:R0:W-:Y:S04]  /*101e0*/  STL [R1+0x5050], R100 ;  /* 0x0050506401007387 */ /* 0x0001e80000100800 */
[----:B------:R1:W-:Y:S04]  /*101f0*/  STL.64 [R1+0x4ed0], R96 ;  /* 0x004ed06001007387 */ /* 0x0003e80000100a00 */
[----:B------:R1:W-:Y:S04]  /*10200*/  STL [R1+0x4d58], R94 ;  /* 0x004d585e01007387 */ /* 0x0003e80000100800 */
[----:B------:R1:W-:Y:S04]  /*10210*/  STL.64 [R1+0x4d50], R92 ;  /* 0x004d505c01007387 */ /* 0x0003e80000100a00 */
[----:B------:R1:W-:Y:S04]  /*10220*/  STL [R1+0x4a90], R88 ;  /* 0x004a905801007387 */ /* 0x0003e80000100800 */
[----:B---3--:R-:W-:Y:S04]  /*10230*/  STL.128 [R1+0x4a00], R52 ;  /* 0x004a003401007387 */ /* 0x008fe80000100c00 */
[----:B------:R3:W-:Y:S04]  /*10240*/  STL.128 [R1+0x4a10], R56 ;  /* 0x004a103801007387 */ /* 0x0007e80000100c00 */
[----:B0-----:R-:W4:Y:S04]  /*10250*/  LDL.LU R100, [R1+0x5050] ;  /* 0x0050500001647983 */ /* 0x001f280000300800 */
[----:B-1----:R-:W4:Y:S04]  /*10260*/  LDL.LU.64 R96, [R1+0x4ed0] ;  /* 0x004ed00001607983 */ /* 0x002f280000300a00 */
[----:B------:R-:W4:Y:S04]  /*10270*/  LDL.LU R94, [R1+0x4d58] ;  /* 0x004d5800015e7983 */ /* 0x000f280000300800 */
[----:B------:R-:W4:Y:S04]  /*10280*/  LDL.LU.64 R92, [R1+0x4d50] ;  /* 0x004d5000015c7983 */ /* 0x000f280000300a00 */
[----:B------:R-:W4:Y:S04]  /*10290*/  LDL.LU R88, [R1+0x4a90] ;  /* 0x004a900001587983 */ /* 0x000f280000300800 */
[----:B---3--:R-:W3:Y:S04]  /*102a0*/  LDL.LU.128 R56, [R1+0x4a10] ;  /* 0x004a100001387983 */ /* 0x008ee80000300c00 */
[----:B------:R-:W3:Y:S04]  /*102b0*/  LDL.LU.128 R52, [R1+0x4a00] ;  /* 0x004a000001347983 */ /* 0x000ee80000300c00 */
        /* <DEDUP_REMOVED lines=20> */
[----:B------:R-:W3:Y:S04]  /*10400*/  LDL.LU.128 R40, [R1+0x49d0] ;  /* 0x0049d00001287983 */ /* 0x000ee80000300c00 */
[----:B------:R-:W3:Y:S04]  /*10410*/  LDL.LU.128 R36, [R1+0x49c0] ;  /* 0x0049c00001247983 */ /* 0x000ee80000300c00 */
[----:B------:R-:W3:Y:S01]  /*10420*/  LDL.LU.128 R32, [R1+0x49b0] ;  /* 0x0049b00001207983 */ /* 0x000ee20000300c00 */
[----:B------:R-:W-:-:S03]  /*10430*/  IMAD.MOV.U32 R149, RZ, RZ, R80 ;  /* 0x000000ffff957224 */ /* 0x000fc600078e0050 */
[----:B------:R-:W3:Y:S01]  /*10440*/  LDL.LU.128 R28, [R1+0x49a0] ;  /* 0x0049a000011c7983 */ /* 0x000ee20000300c00 */
[----:B------:R-:W-:-:S03]  /*10450*/  IMAD.MOV.U32 R148, RZ, RZ, R81 ;  /* 0x000000ffff947224 */ /* 0x000fc600078e0051 */
[----:B------:R-:W3:Y:S04]  /*10460*/  LDL.LU.128 R24, [R1+0x4990] ;  /* 0x0049900001187983 */ /* 0x000ee80000300c00 */
[----:B------:R-:W3:Y:S04]  /*10470*/  LDL.LU.128 R20, [R1+0x4980] ;  /* 0x0049800001147983 */ /* 0x000ee80000300c00 */
[----:B------:R-:W3:Y:S04]  /*10480*/  LDL.LU.64 R18, [R1+0x4970] ;  /* 0x0049700001127983 */ /* 0x000ee80000300a00 */
[----:B--2---:R-:W2:Y:S04]  /*10490*/  LDL.LU.128 R12, [R1+0x4960] ;  /* 0x00496000010c7983 */ /* 0x004ea80000300c00 */
[----:B----4-:R-:W4:Y:S04]  /*104a0*/  LDL.LU.128 R8, [R1+0x4950] ;  /* 0x0049500001087983 */ /* 0x010f280000300c00 */
[----:B------:R-:W4:Y:S04]  /*104b0*/  LDL.LU.64 R4, [R1+0x4948] ;  /* 0x0049480001047983 */ /* 0x000f280000300a00 */
[----:B------:R-:W-:Y:S04]  /*104c0*/  STL.64 [R1+0x4940], R84 ;  /* 0x0049405401007387 */ /* 0x000fe80000100a00 */
[----:B------:R-:W-:Y:S04]  /*104d0*/  STL.128 [R1+0x4920], R76 ;  /* 0x0049204c01007387 */ /* 0x000fe80000100c00 */
[----:B------:R0:W-:Y:S04]  /*104e0*/  STL [R1+0x374], R86 ;  /* 0x0003745601007387 */ /* 0x0001e80000100800 */
[----:B------:R-:W-:Y:S04]  /*104f0*/  STL.128 [R1+0x4910], R72 ;  /* 0x0049104801007387 */ /* 0x000fe80000100c00 */
[----:B------:R1:W-:Y:S01]  /*10500*/  STL [R1+0x54c], R83 ;  /* 0x00054c5301007387 */ /* 0x0003e20000100800 */
[----:B0-----:R-:W-:-:S03]  /*10510*/  IMAD.MOV.U32 R86, RZ, RZ, R82 ;  /* 0x000000ffff567224 */ /* 0x001fc600078e0052 */
[----:B------:R0:W-:Y:S04]  /*10520*/  STL [R1+0x46f0], R152 ;  /* 0x0046f09801007387 */ /* 0x0001e80000100800 */
[----:B------:R-:W3:Y:S04]  /*10530*/  LDL.LU.64 R84, [R1+0x4940] ;  /* 0x0049400001547983 */ /* 0x000ee80000300a00 */
[----:B-1----:R-:W2:Y:S04]  /*10540*/  LDL.LU.128 R80, [R1+0x4930] ;  /* 0x0049300001507983 */ /* 0x002ea80000300c00 */
[----:B0-----:R-:W4:Y:S04]  /*10550*/  LDL.LU R152, [R1+0x46f0] ;  /* 0x0046f00001987983 */ /* 0x001f280000300800 */
[----:B------:R0:W-:Y:S04]  /*10560*/  STL.128 [R1+0x4700], R156 ;  /* 0x0047009c01007387 */ /* 0x0001e80000100c00 */
[----:B------:R-:W4:Y:S04]  /*10570*/  LDL.LU.128 R120, [R1+0x4a0] ;  /* 0x0004a00001787983 */ /* 0x000f280000300c00 */
[----:B------:R-:W4:Y:S04]  /*10580*/  LDL.LU.64 R124, [R1+0x4b0] ;  /* 0x0004b000017c7983 */ /* 0x000f280000300a00 */
[----:B------:R-:W-:Y:S04]  /*10590*/  STL [R1+0x340], R103 ;  /* 0x0003406701007387 */ /* 0x000fe80000100800 */
[----:B0-----:R-:W4:Y:S04]  /*105a0*/  LDL.LU.128 R156, [R1+0x4700] ;  /* 0x00470000019c7983 */ /* 0x001f280000300c00 */
        /* <DEDUP_REMOVED lines=16> */
[----:B------:R0:W-:Y:S04]  /*106b0*/  STL.128 [R1+0x4730], R168 ;  /* 0x004730a801007387 */ /* 0x0001e80000100c00 */
[----:B------:R-:W-:Y:S04]  /*106c0*/  STL [R1+0x4728], R167 ;  /* 0x004728a701007387 */ /* 0x000fe80000100800 */
[----:B------:R1:W-:Y:S04]  /*106d0*/  STL.64 [R1+0x4720], R164 ;  /* 0x004720a401007387 */ /* 0x0003e80000100a00 */
[----:B------:R-:W4:Y:S04]  /*106e0*/  LDL.LU.128 R76, [R1+0x4920] ;  /* 0x00492000014c7983 */ /* 0x000f280000300c00 */
[----:B0-----:R-:W4:Y:S04]  /*106f0*/  LDL.128 R168, [R1+0x350] ;  /* 0x0003500001a87983 */ /* 0x001f280000100c00 */
[----:B-1----:R-:W4:Y:S04]  /*10700*/  LDL.128 R164, [R1+0x340] ;  /* 0x0003400001a47983 */ /* 0x002f280000100c00 */
[----:B------:R-:W4:Y:S04]  /*10710*/  LDL.128 R172, [R1+0x360] ;  /* 0x0003600001ac7983 */ /* 0x000f280000100c00 */
[----:B------:R-:W4:Y:S04]  /*10720*/  LDL.128 R176, [R1+0x370] ;  /* 0x0003700001b07983 */ /* 0x000f280000100c00 */
[----:B------:R0:W-:Y:S04]  /*10730*/  STL.128 [R1+0x4710], R160 ;  /* 0x004710a001007387 */ /* 0x0001e80000100c00 */
[----:B------:R-:W4:Y:S04]  /*10740*/  LDL.LU.64 R114, [R1+0x488] ;  /* 0x0004880001727983 */ /* 0x000f280000300a00 */
[----:B------:R-:W4:Y:S04]  /*10750*/  LDL.LU.128 R116, [R1+0x490] ;  /* 0x0004900001747983 */ /* 0x000f280000300c00 */
[----:B------:R-:W4:Y:S04]  /*10760*/  LDL.LU R87, [R1+0x54c] ;  /* 0x00054c0001577983 */ /* 0x000f280000300800 */
[----:B0-----:R-:W4:Y:S04]  /*10770*/  LDL.LU.128 R160, [R1+0x4710] ;  /* 0x0047100001a07983 */ /* 0x001f280000300c00 */
[----:B------:R0:W-:Y:S04]  /*10780*/  STL.128 [R1+0x4760], R180 ;  /* 0x004760b401007387 */ /* 0x0001e80000100c00 */
[----:B------:R1:W-:Y:S04]  /*10790*/  STL.128 [R1+0x46e0], R148 ;  /* 0x0046e09401007387 */ /* 0x0003e80000100c00 */
[----:B------:R-:W4:Y:S04]  /*107a0*/  LDL.LU.128 R72, [R1+0x4910] ;  /* 0x0049100001487983 */ /* 0x000f280000300c00 */
[----:B0-----:R-:W4:Y:S04]  /*107b0*/  LDL.LU.128 R180, [R1+0x4760] ;  /* 0x0047600001b47983 */ /* 0x001f280000300c00 */
[----:B-1----:R-:W4:Y:S04]  /*107c0*/  LDL.LU.128 R148, [R1+0x46e0] ;  /* 0x0046e00001947983 */ /* 0x002f280000300c00 */
[----:B---3--:R-:W-:Y:S04]  /*107d0*/  STL [R1+0x384], R84 ;  /* 0x0003845401007387 */ /* 0x008fe80000100800 */
[----:B--2---:R-:W-:Y:S04]  /*107e0*/  STL [R1+0x380], R83 ;  /* 0x0003805301007387 */ /* 0x004fe80000100800 */
[----:B------:R-:W-:Y:S04]  /*107f0*/  STL [R1+0x388], R85 ;  /* 0x0003885501007387 */ /* 0x000fe80000100800 */
[----:B------:R-:W-:Y:S04]  /*10800*/  STL [R1+0x38c], R80 ;  /* 0x00038c5001007387 */ /* 0x000fe80000100800 */
[----:B----4-:R0:W-:Y:S04]  /*10810*/  STL [R1+0x4640], R152 ;  /* 0x0046409801007387 */ /* 0x0101e80000100800 */
[----:B0-----:R-:W2:Y:S04]  /*10820*/  LDL.128 R152, [R1+0x380] ;  /* 0x0003800001987983 */ /* 0x001ea80000100c00 */
[----:B------:R0:W-:Y:S04]  /*10830*/  STL.128 [R1+0x4900], R68 ;  /* 0x0049004401007387 */ /* 0x0001e80000100c00 */
[----:B------:R1:W-:Y:S04]  /*10840*/  STL.128 [R1+0x4650], R156 ;  /* 0x0046509c01007387 */ /* 0x0003e80000100c00 */
[----:B0-----:R-:W3:Y:S04]  /*10850*/  LDL.LU.128 R68, [R1+0x4900] ;  /* 0x0049000001447983 */ /* 0x001ee80000300c00 */
[----:B-1----:R-:W4:Y:S01]  /*10860*/  LDL.LU.128 R156, [R1+0x4650] ;  /* 0x00465000019c7983 */ /* 0x002f220000300c00 */
[----:B--2---:R-:W-:-:S03]  /*10870*/  IMAD.MOV.U32 R104, RZ, RZ, R152 ;  /* 0x000000ffff687224 */ /* 0x004fc600078e0098 */
[----:B------:R-:W2:Y:S01]  /*10880*/  LDL.LU R152, [R1+0x4640] ;  /* 0x0046400001987983 */ /* 0x000ea20000300800 */
[----:B------:R-:W-:Y:S02]  /*10890*/  IMAD.MOV.U32 R83, RZ, RZ, R125 ;  /* 0x000000ffff537224 */ /* 0x000fe400078e007d */
[----:B------:R-:W-:Y:S01]  /*108a0*/  IMAD.MOV.U32 R80, RZ, RZ, R122 ;  /* 0x000000ffff507224 */ /* 0x000fe200078e007a */
[----:B------:R0:W-:Y:S04]  /*108b0*/  STL [R1+0x390], R81 ;  /* 0x0003905101007387 */ /* 0x0001e80000100800 */
[----:B------:R1:W-:Y:S01]  /*108c0*/  STL [R1+0x394], R82 ;  /* 0x0003945201007387 */ /* 0x0003e20000100800 */
[----:B0-----:R-:W-:Y:S02]  /*108d0*/  IMAD.MOV.U32 R81, RZ, RZ, R121 ;  /* 0x000000ffff517224 */ /* 0x001fe400078e0079 */
[----:B-1----:R-:W-:Y:S01]  /*108e0*/  IMAD.MOV.U32 R82, RZ, RZ, R120 ;  /* 0x000000ffff527224 */ /* 0x002fe200078e0078 */
[----:B------:R0:W-:Y:S01]  /*108f0*/  STL.128 [R1+0x48f0], R64 ;  /* 0x0048f04001007387 */ /* 0x0001e20000100c00 */
[----:B------:R-:W-:-:S02]  /*10900*/  IMAD.MOV.U32 R88, RZ, RZ, R164 ;  /* 0x000000ffff587224 */ /* 0x000fc400078e00a4 */
[----:B------:R-:W-:Y:S01]  /*10910*/  IMAD.MOV.U32 R89, RZ, RZ, R165 ;  /* 0x000000ffff597224 */ /* 0x000fe200078e00a5 */
[----:B------:R1:W-:Y:S01]  /*10920*/  STL.128 [R1+0x45d0], R80 ;  /* 0x0045d05001007387 */ /* 0x0003e20000100c00 */
[----:B------:R-:W-:Y:S02]  /*10930*/  IMAD.MOV.U32 R91, RZ, RZ, R167 ;  /* 0x000000ffff5b7224 */ /* 0x000fe400078e00a7 */
[----:B------:R-:W-:Y:S01]  /*10940*/  IMAD.MOV.U32 R92, RZ, RZ, R168 ;  /* 0x000000ffff5c7224 */ /* 0x000fe200078e00a8 */
[----:B---3--:R-:W-:Y:S01]  /*10950*/  STL [R1+0x398], R71 ;  /* 0x0003984701007387 */ /* 0x008fe20000100800 */
[----:B------:R-:W-:Y:S02]  /*10960*/  IMAD.MOV.U32 R93, RZ, RZ, R169 ;  /* 0x000000ffff5d7224 */ /* 0x000fe400078e00a9 */
[----:B------:R-:W-:Y:S01]  /*10970*/  IMAD.MOV.U32 R94, RZ, RZ, R170 ;  /* 0x000000ffff5e7224 */ /* 0x000fe200078e00aa */
[----:B------:R-:W-:Y:S01]  /*10980*/  STL [R1+0x39c], R78 ;  /* 0x00039c4e01007387 */ /* 0x000fe20000100800 */
[----:B------:R-:W-:-:S02]  /*10990*/  IMAD.MOV.U32 R95, RZ, RZ, R171 ;  /* 0x000000ffff5f7224 */ /* 0x000fc400078e00ab */
[----:B------:R-:W-:Y:S01]  /*109a0*/  IMAD.MOV.U32 R96, RZ, RZ, R172 ;  /* 0x000000ffff607224 */ /* 0x000fe200078e00ac */
[----:B0-----:R-:W3:Y:S01]  /*109b0*/  LDL.LU.128 R64, [R1+0x48f0] ;  /* 0x0048f00001407983 */ /* 0x001ee20000300c00 */
[----:B------:R-:W-:Y:S02]  /*109c0*/  IMAD.MOV.U32 R97, RZ, RZ, R173 ;  /* 0x000000ffff617224 */ /* 0x000fe400078e00ad */
[----:B------:R-:W-:Y:S01]  /*109d0*/  IMAD.MOV.U32 R98, RZ, RZ, R174 ;  /* 0x000000ffff627224 */ /* 0x000fe200078e00ae */
[----:B-1----:R-:W3:Y:S01]  /*109e0*/  LDL.LU R83, [R1+0x47c] ;  /* 0x00047c0001537983 */ /* 0x002ee20000300800 */
[----:B------:R-:W-:Y:S02]  /*109f0*/  IMAD.MOV.U32 R99, RZ, RZ, R175 ;  /* 0x000000ffff637224 */ /* 0x000fe400078e00af */
[----:B------:R-:W-:Y:S01]  /*10a00*/  IMAD.MOV.U32 R100, RZ, RZ, R176 ;  /* 0x000000ffff647224 */ /* 0x000fe200078e00b0 */
[----:B----4-:R0:W-:Y:S04]  /*10a10*/  STL.128 [R1+0x4510], R156 ;  /* 0x0045109c01007387 */ /* 0x0101e80000100c00 */
[----:B------:R-:W4:Y:S04]  /*10a20*/  LDL.LU R176, [R1+0x4750] ;  /* 0x0047500001b07983 */ /* 0x000f280000300800 */
[----:B------:R-:W4:Y:S04]  /*10a30*/  LDL.LU.128 R172, [R1+0x4740] ;  /* 0x0047400001ac7983 */ /* 0x000f280000300c00 */
[----:B------:R-:W4:Y:S04]  /*10a40*/  LDL.LU.128 R168, [R1+0x4730] ;  /* 0x0047300001a87983 */ /* 0x000f280000300c00 */
[----:B------:R-:W4:Y:S04]  /*10a50*/  LDL.LU R167, [R1+0x4728] ;  /* 0x0047280001a77983 */ /* 0x000f280000300800 */
[----:B------:R-:W4:Y:S04]  /*10a60*/  LDL.LU.64 R164, [R1+0x4720] ;  /* 0x0047200001a47983 */ /* 0x000f280000300a00 */
[----:B0-----:R-:W4:Y:S04]  /*10a70*/  LDL.128 R156, [R1+0x390] ;  /* 0x00039000019c7983 */ /* 0x001f280000100c00 */
[----:B------:R0:W-:Y:S04]  /*10a80*/  STL.128 [R1+0x4660], R160 ;  /* 0x004660a001007387 */ /* 0x0001e80000100c00 */
[----:B0-----:R-:W4:Y:S04]  /*10a90*/  LDL.LU.128 R160, [R1+0x4660] ;  /* 0x0046600001a07983 */ /* 0x001f280000300c00 */
[----:B--2---:R0:W-:Y:S04]  /*10aa0*/  STL [R1+0x4500], R152 ;  /* 0x0045009801007387 */ /* 0x0041e80000100800 */
[----:B0-----:R-:W2:Y:S01]  /*10ab0*/  LDL.LU R152, [R1+0x4500] ;  /* 0x0045000001987983 */ /* 0x001ea20000300800 */
[----:B------:R-:W-:-:S02]  /*10ac0*/  IMAD.MOV.U32 R84, RZ, RZ, R124 ;  /* 0x000000ffff547224 */ /* 0x000fc400078e007c */
[----:B------:R-:W-:Y:S01]  /*10ad0*/  IMAD.MOV.U32 R85, RZ, RZ, R123 ;  /* 0x000000ffff557224 */ /* 0x000fe200078e007b */
[----:B------:R0:W-:Y:S01]  /*10ae0*/  STL [R1+0x3a4], R68 ;  /* 0x0003a44401007387 */ /* 0x0001e20000100800 */
[----:B------:R-:W-:-:S03]  /*10af0*/  IMAD.MOV.U32 R71, RZ, RZ, R119 ;  /* 0x000000ffff477224 */ /* 0x000fc600078e0077 */
[----:B------:R1:W-:Y:S04]  /*10b00*/  STL [R1+0x3a8], R69 ;  /* 0x0003a84501007387 */ /* 0x0003e80000100800 */
[----:B------:R1:W-:Y:S01]  /*10b10*/  STL [R1+0x3ac], R70 ;  /* 0x0003ac4601007387 */ /* 0x0003e20000100800 */
[----:B0-----:R-:W-:Y:S02]  /*10b20*/  IMAD.MOV.U32 R68, RZ, RZ, R116 ;  /* 0x000000ffff447224 */ /* 0x001fe400078e0074 */
[----:B-1----:R-:W-:Y:S02]  /*10b30*/  IMAD.MOV.U32 R69, RZ, RZ, R115 ;  /* 0x000000ffff457224 */ /* 0x002fe400078e0073 */
[----:B------:R-:W-:Y:S01]  /*10b40*/  IMAD.MOV.U32 R70, RZ, RZ, R114 ;  /* 0x000000ffff467224 */ /* 0x000fe200078e0072 */
[----:B------:R-:W-:Y:S04]  /*10b50*/  STL [R1+0x584], R177 ;  /* 0x000584b101007387 */ /* 0x000fe80000100800 */
[----:B---3--:R0:W-:Y:S04]  /*10b60*/  STL [R1+0x3b8], R67 ;  /* 0x0003b84301007387 */ /* 0x0081e80000100800 */
[----:B------:R-:W-:Y:S04]  /*10b70*/  STL.64 [R1+0x588], R178 ;  /* 0x000588b201007387 */ /* 0x000fe80000100a00 */
[----:B------:R1:W-:Y:S01]  /*10b80*/  STL.128 [R1+0x45e0], R84 ;  /* 0x0045e05401007387 */ /* 0x0003e20000100c00 */
[----:B0-----:R-:W-:-:S03]  /*10b90*/  IMAD.MOV.U32 R67, RZ, RZ, R83 ;  /* 0x000000ffff437224 */ /* 0x001fc600078e0053 */
[----:B------:R0:W-:Y:S04]  /*10ba0*/  STL.128 [R1+0x45a0], R68 ;  /* 0x0045a04401007387 */ /* 0x0001e80000100c00 */
[----:B------:R-:W3:Y:S04]  /*10bb0*/  LDL.LU R101, [R1+0x584] ;  /* 0x0005840001657983 */ /* 0x000ee80000300800 */
[----:B------:R-:W3:Y:S04]  /*10bc0*/  LDL.LU R102, [R1+0x588] ;  /* 0x0005880001667983 */ /* 0x000ee80000300800 */
[----:B------:R-:W3:Y:S04]  /*10bd0*/  LDL.LU R103, [R1+0x58c] ;  /* 0x00058c0001677983 */ /* 0x000ee80000300800 */
[----:B------:R0:W-:Y:S01]  /*10be0*/  STL.128 [R1+0x46b0], R180 ;  /* 0x0046b0b401007387 */ /* 0x0001e20000100c00 */
[----:B----4-:R-:W-:-:S03]  /*10bf0*/  IMAD.MOV.U32 R108, RZ, RZ, R156 ;  /* 0x000000ffff6c7224 */ /* 0x010fc600078e009c */
[----:B------:R4:W-:Y:S04]  /*10c00*/  STL [R1+0x46a0], R176 ;  /* 0x0046a0b001007387 */ /* 0x0009e80000100800 */
[----:B------:R4:W-:Y:S04]  /*10c10*/  STL.128 [R1+0x4690], R172 ;  /* 0x004690ac01007387 */ /* 0x0009e80000100c00 */
[----:B------:R4:W-:Y:S04]  /*10c20*/  STL.128 [R1+0x4680], R168 ;  /* 0x004680a801007387 */ /* 0x0009e80000100c00 */
[----:B------:R4:W-:Y:S04]  /*10c30*/  STL [R1+0x4678], R167 ;  /* 0x004678a701007387 */ /* 0x0009e80000100800 */
[----:B------:R4:W-:Y:S04]  /*10c40*/  STL.64 [R1+0x4670], R164 ;  /* 0x004670a401007387 */ /* 0x0009e80000100a00 */
[----:B-1----:R-:W3:Y:S04]  /*10c50*/  LDL.LU.64 R84, [R1+0x480] ;  /* 0x0004800001547983 */ /* 0x002ee80000300a00 */
[----:B------:R-:W3:Y:S04]  /*10c60*/  LDL.LU.128 R80, [R1+0x45d0] ;  /* 0x0045d00001507983 */ /* 0x000ee80000300c00 */
[----:B0-----:R-:W3:Y:S04]  /*10c70*/  LDL.LU.128 R68, [R1+0x45a0] ;  /* 0x0045a00001447983 */ /* 0x001ee80000300c00 */
[----:B------:R-:W-:Y:S04]  /*10c80*/  STL [R1+0x5a4], R157 ;  /* 0x0005a49d01007387 */ /* 0x000fe80000100800 */
[----:B------:R0:W-:Y:S04]  /*10c90*/  STL.64 [R1+0x5a8], R158 ;  /* 0x0005a89e01007387 */ /* 0x0001e80000100a00 */
[----:B------:R-:W-:Y:S04]  /*10ca0*/  STL [R1+0x3a0], R79 ;  /* 0x0003a04f01007387 */ /* 0x000fe80000100800 */
[----:B------:R-:W-:Y:S04]  /*10cb0*/  STL [R1+0x594], R153 ;  /* 0x0005949901007387 */ /* 0x000fe80000100800 */
[----:B------:R-:W-:Y:S04]  /*10cc0*/  STL.64 [R1+0x598], R154 ;  /* 0x0005989a01007387 */ /* 0x000fe80000100a00 */
[----:B------:R-:W3:Y:S04]  /*10cd0*/  LDL.LU.128 R180, [R1+0x46b0] ;  /* 0x0046b00001b47983 */ /* 0x000ee80000300c00 */
[----:B----4-:R-:W4:Y:S04]  /*10ce0*/  LDL.LU R176, [R1+0x46a0] ;  /* 0x0046a00001b07983 */ /* 0x010f280000300800 */
[----:B------:R-:W4:Y:S04]  /*10cf0*/  LDL.LU.128 R172, [R1+0x4690] ;  /* 0x0046900001ac7983 */ /* 0x000f280000300c00 */
[----:B------:R-:W4:Y:S04]  /*10d00*/  LDL.LU.128 R168, [R1+0x4680] ;  /* 0x0046800001a87983 */ /* 0x000f280000300c00 */
[----:B------:R-:W4:Y:S04]  /*10d10*/  LDL.LU R167, [R1+0x4678] ;  /* 0x0046780001a77983 */ /* 0x000f280000300800 */
[----:B------:R-:W4:Y:S04]  /*10d20*/  LDL.LU.64 R164, [R1+0x4670] ;  /* 0x0046700001a47983 */ /* 0x000f280000300a00 */
[----:B0-----:R-:W4:Y:S04]  /*10d30*/  LDL.LU.128 R156, [R1+0x4510] ;  /* 0x00451000019c7983 */ /* 0x001f280000300c00 */
[----:B------:R0:W-:Y:S04]  /*10d40*/  STL.128 [R1+0x4520], R160 ;  /* 0x004520a001007387 */ /* 0x0001e80000100c00 */
[----:B--2---:R1:W-:Y:S04]  /*10d50*/  STL [R1+0x43c0], R152 ;  /* 0x0043c09801007387 */ /* 0x0043e80000100800 */
[----:B0-----:R-:W2:Y:S01]  /*10d60*/  LDL.LU.128 R160, [R1+0x4520] ;  /* 0x0045200001a07983 */ /* 0x001ea20000300c00 */
[----:B------:R-:W-:-:S02]  /*10d70*/  IMAD.MOV.U32 R90, RZ, RZ, R166 ;  /* 0x000000ffff5a7224 */ /* 0x000fc400078e00a6 */
[----:B------:R-:W-:Y:S01]  /*10d80*/  IMAD.MOV.U32 R78, RZ, RZ, R118 ;  /* 0x000000ffff4e7224 */ /* 0x000fe200078e0076 */
[----:B------:R0:W-:Y:S04]  /*10d90*/  STL.128 [R1+0x48e0], R60 ;  /* 0x0048e03c01007387 */ /* 0x0001e80000100c00 */
[----:B-1----:R-:W2:Y:S01]  /*10da0*/  LDL.128 R152, [R1+0x3a0] ;  /* 0x0003a00001987983 */ /* 0x002ea20000100c00 */
[----:B------:R-:W-:-:S03]  /*10db0*/  IMAD.MOV.U32 R79, RZ, RZ, R117 ;  /* 0x000000ffff4f7224 */ /* 0x000fc600078e0075 */
[----:B------:R-:W-:Y:S04]  /*10dc0*/  STL [R1+0x3b0], R65 ;  /* 0x0003b04101007387 */ /* 0x000fe80000100800 */
[----:B------:R-:W-:Y:S04]  /*10dd0*/  STL [R1+0x3b4], R66 ;  /* 0x0003b44201007387 */ /* 0x000fe80000100800 */
[----:B0-----:R-:W2:Y:S04]  /*10de0*/  LDL.LU.128 R60, [R1+0x48e0] ;  /* 0x0048e000013c7983 */ /* 0x001ea80000300c00 */
[----:B------:R0:W-:Y:S04]  /*10df0*/  STL.128 [R1+0x4630], R148 ;  /* 0x0046309401007387 */ /* 0x0001e80000100c00 */
[----:B------:R1:W-:Y:S04]  /*10e00*/  STL.128 [R1+0x4610], R96 ;  /* 0x0046106001007387 */ /* 0x0003e80000100c00 */
[----:B------:R1:W-:Y:S04]  /*10e10*/  STL.128 [R1+0x4600], R92 ;  /* 0x0046005c01007387 */ /* 0x0003e80000100c00 */
[----:B------:R-:W-:Y:S04]  /*10e20*/  STL.128 [R1+0x45f0], R88 ;  /* 0x0045f05801007387 */ /* 0x000fe80000100c00 */
[----:B------:R-:W-:Y:S04]  /*10e30*/  STL.128 [R1+0x45c0], R76 ;  /* 0x0045c04c01007387 */ /* 0x000fe80000100c00 */
[----:B------:R-:W-:Y:S04]  /*10e40*/  STL.128 [R1+0x45b0], R72 ;  /* 0x0045b04801007387 */ /* 0x000fe80000100c00 */
[----:B---3--:R3:W-:Y:S04]  /*10e50*/  STL.128 [R1+0x4620], R100 ;  /* 0x0046206401007387 */ /* 0x0087e80000100c00 */
[----:B0-----:R-:W2:Y:S04]  /*10e60*/  LDL.LU.128 R148, [R1+0x4630] ;  /* 0x0046300001947983 */ /* 0x001ea80000300c00 */
[----:B-1----:R-:W2:Y:S04]  /*10e70*/  LDL.LU.128 R96, [R1+0x4610] ;  /* 0x0046100001607983 */ /* 0x002ea80000300c00 */
[----:B------:R-:W2:Y:S04]  /*10e80*/  LDL.LU.128 R92, [R1+0x4600] ;  /* 0x00460000015c7983 */ /* 0x000ea80000300c00 */
[----:B---3--:R-:W3:Y:S04]  /*10e90*/  LDL.LU.128 R100, [R1+0x4620] ;  /* 0x0046200001647983 */ /* 0x008ee80000300c00 */
[----:B------:R-:W3:Y:S04]  /*10ea0*/  LDL.LU.128 R88, [R1+0x45f0] ;  /* 0x0045f00001587983 */ /* 0x000ee80000300c00 */
[----:B------:R-:W3:Y:S01]  /*10eb0*/  LDL.LU.128 R76, [R1+0x45c0] ;  /* 0x0045c000014c7983 */ /* 0x000ee20000300c00 */
[----:B------:R-:W-:-:S03]  /*10ec0*/  IMAD.MOV.U32 R65, RZ, RZ, R85 ;  /* 0x000000ffff417224 */ /* 0x000fc600078e0055 */
[----:B------:R-:W3:Y:S01]  /*10ed0*/  LDL.LU.128 R72, [R1+0x45b0] ;  /* 0x0045b00001487983 */ /* 0x000ee20000300c00 */
[----:B------:R-:W-:-:S03]  /*10ee0*/  IMAD.MOV.U32 R66, RZ, RZ, R84 ;  /* 0x000000ffff427224 */ /* 0x000fc600078e0054 */
[----:B------:R0:W-:Y:S04]  /*10ef0*/  STL.128 [R1+0x4480], R80 ;  /* 0x0044805001007387 */ /* 0x0001e80000100c00 */
[----:B------:R1:W-:Y:S04]  /*10f00*/  STL.128 [R1+0x4450], R68 ;  /* 0x0044504401007387 */ /* 0x0003e80000100c00 */
[----:B------:R-:W3:Y:S04]  /*10f10*/  LDL.LU.128 R84, [R1+0x45e0] ;  /* 0x0045e00001547983 */ /* 0x000ee80000300c00 */
[----:B------:R-:W3:Y:S04]  /*10f20*/  LDL.LU R105, [R1+0x594] ;  /* 0x0005940001697983 */ /* 0x000ee80000300800 */
[----:B------:R-:W3:Y:S04]  /*10f30*/  LDL.LU R106, [R1+0x598] ;  /* 0x00059800016a7983 */ /* 0x000ee80000300800 */
[----:B------:R-:W3:Y:S04]  /*10f40*/  LDL.LU R107, [R1+0x59c] ;  /* 0x00059c00016b7983 */ /* 0x000ee80000300800 */
[----:B0-----:R-:W3:Y:S04]  /*10f50*/  LDL.LU.64 R80, [R1+0x470] ;  /* 0x0004700001507983 */ /* 0x001ee80000300a00 */
[----:B------:R0:W-:Y:S04]  /*10f60*/  STL.128 [R1+0x4570], R180 ;  /* 0x004570b401007387 */ /* 0x0001e80000100c00 */
[----:B----4-:R4:W-:Y:S04]  /*10f70*/  STL [R1+0x4560], R176 ;  /* 0x004560b001007387 */ /* 0x0109e80000100800 */
[----:B------:R4:W-:Y:S04]  /*10f80*/  STL.128 [R1+0x4550], R172 ;  /* 0x004550ac01007387 */ /* 0x0009e80000100c00 */
[----:B------:R4:W-:Y:S04]  /*10f90*/  STL.128 [R1+0x4540], R168 ;  /* 0x004540a801007387 */ /* 0x0009e80000100c00 */
[----:B------:R4:W-:Y:S04]  /*10fa0*/  STL [R1+0x4538], R167 ;  /* 0x004538a701007387 */ /* 0x0009e80000100800 */
[----:B------:R4:W-:Y:S04]  /*10fb0*/  STL.64 [R1+0x4530], R164 ;  /* 0x004530a401007387 */ /* 0x0009e80000100a00 */
[----:B------:R-:W3:Y:S04]  /*10fc0*/  LDL.LU R82, [R1+0x478] ;  /* 0x0004780001527983 */ /* 0x000ee80000300800 */
[----:B-1----:R-:W3:Y:S04]  /*10fd0*/  LDL.LU.128 R68, [R1+0x4450] ;  /* 0x0044500001447983 */ /* 0x002ee80000300c00 */
[----:B------:R1:W-:Y:S04]  /*10fe0*/  STL.128 [R1+0x43d0], R156 ;  /* 0x0043d09c01007387 */ /* 0x0003e80000100c00 */
[----:B0-----:R-:W3:Y:S04]  /*10ff0*/  LDL.LU.128 R180, [R1+0x4570] ;  /* 0x0045700001b47983 */ /* 0x001ee80000300c00 */
[----:B----4-:R-:W4:Y:S04]  /*11000*/  LDL.LU R176, [R1+0x4560] ;  /* 0x0045600001b07983 */ /* 0x010f280000300800 */
[----:B------:R-:W4:Y:S04]  /*11010*/  LDL.LU.128 R172, [R1+0x4550] ;  /* 0x0045500001ac7983 */ /* 0x000f280000300c00 */
[----:B------:R-:W4:Y:S04]  /*11020*/  LDL.LU.128 R168, [R1+0x4540] ;  /* 0x0045400001a87983 */ /* 0x000f280000300c00 */
[----:B------:R-:W4:Y:S04]  /*11030*/  LDL.LU R167, [R1+0x4538] ;  /* 0x0045380001a77983 */ /* 0x000f280000300800 */
[----:B------:R-:W4:Y:S04]  /*11040*/  LDL.LU.64 R164, [R1+0x4530] ;  /* 0x0045300001a47983 */ /* 0x000f280000300a00 */
[----:B-1----:R-:W4:Y:S04]  /*11050*/  LDL.LU.128 R156, [R1+0x43d0] ;  /* 0x0043d000019c7983 */ /* 0x002f280000300c00 */
[----:B------:R0:W-:Y:S04]  /*11060*/  STL.128 [R1+0x48d0], R56 ;  /* 0x0048d03801007387 */ /* 0x0001e80000100c00 */
[----:B------:R-:W-:Y:S04]  /*11070*/  STL [R1+0x3c4], R64 ;  /* 0x0003c44001007387 */ /* 0x000fe80000100800 */
[----:B------:R1:W-:Y:S04]  /*11080*/  STL.128 [R1+0x4770], R188 ;  /* 0x004770bc01007387 */ /* 0x0003e80000100c00 */
[----:B------:R-:W4:Y:S04]  /*11090*/  LDL.LU R109, [R1+0x5a4] ;  /* 0x0005a400016d7983 */ /* 0x000f280000300800 */
[----:B0-----:R-:W4:Y:S04]  /*110a0*/  LDL.LU.128 R56, [R1+0x48d0] ;  /* 0x0048d00001387983 */ /* 0x001f280000300c00 */
[----:B------:R-:W4:Y:S04]  /*110b0*/  LDL.LU R110, [R1+0x5a8] ;  /* 0x0005a800016e7983 */ /* 0x000f280000300800 */
[----:B-1----:R-:W4:Y:S04]  /*110c0*/  LDL.LU.128 R188, [R1+0x4770] ;  /* 0x0047700001bc7983 */ /* 0x002f280000300c00 */
[----:B------:R-:W4:Y:S04]  /*110d0*/  LDL.LU R111, [R1+0x5ac] ;  /* 0x0005ac00016f7983 */ /* 0x000f280000300800 */
[----:B--2---:R0:W-:Y:S01]  /*110e0*/  STL.128 [R1+0x43e0], R160 ;  /* 0x0043e0a001007387 */ /* 0x0041e20000100c00 */
[----:B------:R-:W-:-:S03]  /*110f0*/  IMAD.MOV.U32 R112, RZ, RZ, R152 ;  /* 0x000000ffff707224 */ /* 0x000fc600078e0098 */
[----:B------:R-:W2:Y:S04]  /*11100*/  LDL.LU R152, [R1+0x43c0] ;  /* 0x0043c00001987983 */ /* 0x000ea80000300800 */
[----:B0-----:R-:W2:Y:S04]  /*11110*/  LDL.LU.128 R160, [R1+0x43e0] ;  /* 0x0043e00001a07983 */ /* 0x001ea80000300c00 */
[----:B------:R-:W-:Y:S04]  /*11120*/  STL [R1+0x3bc], R62 ;  /* 0x0003bc3e01007387 */ /* 0x000fe80000100800 */
[----:B------:R-:W-:Y:S04]  /*11130*/  STL [R1+0x3c0], R63 ;  /* 0x0003c03f01007387 */ /* 0x000fe80000100800 */
[----:B------:R-:W-:Y:S04]  /*11140*/  STL [R1+0x5b4], R153 ;  /* 0x0005b49901007387 */ /* 0x000fe80000100800 */
[----:B------:R-:W-:Y:S04]  /*11150*/  STL.64 [R1+0x5b8], R154 ;  /* 0x0005b89a01007387 */ /* 0x000fe80000100a00 */
[----:B------:R-:W2:Y:S04]  /*11160*/  LDL.LU R113, [R1+0x5b4] ;  /* 0x0005b40001717983 */ /* 0x000ea80000300800 */
[----:B------:R-:W2:Y:S04]  /*11170*/  LDL.LU R114, [R1+0x5b8] ;  /* 0x0005b80001727983 */ /* 0x000ea80000300800 */
[----:B------:R-:W2:Y:S04]  /*11180*/  LDL.LU R115, [R1+0x5bc] ;  /* 0x0005bc0001737983 */ /* 0x000ea80000300800 */
[----:B------:R0:W-:Y:S04]  /*11190*/  STL.128 [R1+0x44f0], R148 ;  /* 0x0044f09401007387 */ /* 0x0001e80000100c00 */
[----:B------:R-:W-:Y:S04]  /*111a0*/  STL.128 [R1+0x44c0], R96 ;  /* 0x0044c06001007387 */ /* 0x000fe80000100c00 */
[----:B------:R-:W-:Y:S04]  /*111b0*/  STL.128 [R1+0x44b0], R92 ;  /* 0x0044b05c01007387 */ /* 0x000fe80000100c00 */
[----:B---3--:R1:W-:Y:S04]  /*111c0*/  STL.128 [R1+0x44d0], R100 ;  /* 0x0044d06401007387 */ /* 0x0083e80000100c00 */
[----:B------:R3:W-:Y:S04]  /*111d0*/  STL.128 [R1+0x44a0], R88 ;  /* 0x0044a05801007387 */ /* 0x0007e80000100c00 */
[----:B------:R-:W-:Y:S04]  /*111e0*/  STL.128 [R1+0x4470], R76 ;  /* 0x0044704c01007387 */ /* 0x000fe80000100c00 */
[----:B------:R-:W-:Y:S04]  /*111f0*/  STL.128 [R1+0x4460], R72 ;  /* 0x0044604801007387 */ /* 0x000fe80000100c00 */
[----:B0-----:R-:W2:Y:S04]  /*11200*/  LDL.LU.128 R148, [R1+0x44f0] ;  /* 0x0044f00001947983 */ /* 0x001ea80000300c00 */
[----:B-1----:R-:W2:Y:S04]  /*11210*/  LDL.LU.128 R100, [R1+0x44d0] ;  /* 0x0044d00001647983 */ /* 0x002ea80000300c00 */
[----:B------:R0:W-:Y:S04]  /*11220*/  STL.128 [R1+0x4490], R84 ;  /* 0x0044905401007387 */ /* 0x0001e80000100c00 */
[----:B------:R-:W2:Y:S04]  /*11230*/  LDL.LU.128 R96, [R1+0x44c0] ;  /* 0x0044c00001607983 */ /* 0x000ea80000300c00 */
[----:B------:R-:W2:Y:S04]  /*11240*/  LDL.LU.128 R92, [R1+0x44b0] ;  /* 0x0044b000015c7983 */ /* 0x000ea80000300c00 */
[----:B------:R1:W-:Y:S01]  /*11250*/  STL.128 [R1+0x44e0], R104 ;  /* 0x0044e06801007387 */ /* 0x0003e20000100c00 */
[----:B------:R-:W-:-:S03]  /*11260*/  IMAD.MOV.U32 R63, RZ, RZ, R81 ;  /* 0x000000ffff3f7224 */ /* 0x000fc600078e0051 */
[----:B---3--:R-:W3:Y:S01]  /*11270*/  LDL.LU.128 R88, [R1+0x44a0] ;  /* 0x0044a00001587983 */ /* 0x008ee20000300c00 */
[----:B------:R-:W-:-:S03]  /*11280*/  IMAD.MOV.U32 R64, RZ, RZ, R80 ;  /* 0x000000ffff407224 */ /* 0x000fc600078e0050 */
[----:B0-----:R-:W3:Y:S04]  /*11290*/  LDL.LU.128 R84, [R1+0x4490] ;  /* 0x0044900001547983 */ /* 0x001ee80000300c00 */
[----:B------:R-:W3:Y:S04]  /*112a0*/  LDL.LU.128 R76, [R1+0x4470] ;  /* 0x00447000014c7983 */ /* 0x000ee80000300c00 */
[----:B-1----:R-:W3:Y:S04]  /*112b0*/  LDL.LU.128 R104, [R1+0x44e0] ;  /* 0x0044e00001687983 */ /* 0x002ee80000300c00 */
[----:B------:R-:W3:Y:S01]  /*112c0*/  LDL.LU.128 R72, [R1+0x4460] ;  /* 0x0044600001487983 */ /* 0x000ee20000300c00 */
[----:B------:R-:W-:-:S03]  /*112d0*/  IMAD.MOV.U32 R62, RZ, RZ, R82 ;  /* 0x000000ffff3e7224 */ /* 0x000fc600078e0052 */
[----:B------:R-:W3:Y:S04]  /*112e0*/  LDL.LU.128 R80, [R1+0x4480] ;  /* 0x0044800001507983 */ /* 0x000ee80000300c00 */
[----:B------:R0:W-:Y:S04]  /*112f0*/  STL.128 [R1+0x4300], R68 ;  /* 0x0043004401007387 */ /* 0x0001e80000100c00 */
[----:B------:R1:W-:Y:S04]  /*11300*/  STL.128 [R1+0x4430], R180 ;  /* 0x004430b401007387 */ /* 0x0003e80000100c00 */
[----:B----4-:R4:W-:Y:S04]  /*11310*/  STL [R1+0x4420], R176 ;  /* 0x004420b001007387 */ /* 0x0109e80000100800 */
[----:B------:R4:W-:Y:S04]  /*11320*/  STL.128 [R1+0x4410], R172 ;  /* 0x004410ac01007387 */ /* 0x0009e80000100c00 */
[----:B------:R4:W-:Y:S04]  /*11330*/  STL.128 [R1+0x4400], R168 ;  /* 0x004400a801007387 */ /* 0x0009e80000100c00 */
[----:B------:R4:W-:Y:S04]  /*11340*/  STL [R1+0x43f8], R167 ;  /* 0x0043f8a701007387 */ /* 0x0009e80000100800 */
[----:B------:R4:W-:Y:S04]  /*11350*/  STL.64 [R1+0x43f0], R164 ;  /* 0x0043f0a401007387 */ /* 0x0009e80000100a00 */
[----:B0-----:R-:W3:Y:S04]  /*11360*/  LDL.LU R69, [R1+0x464] ;  /* 0x0004640001457983 */ /* 0x001ee80000300800 */
[----:B------:R-:W3:Y:S04]  /*11370*/  LDL.LU.64 R70, [R1+0x468] ;  /* 0x0004680001467983 */ /* 0x000ee80000300a00 */
[----:B------:R0:W-:Y:S04]  /*11380*/  STL.128 [R1+0x4280], R156 ;  /* 0x0042809c01007387 */ /* 0x0001e80000100c00 */
[----:B-1----:R-:W3:Y:S04]  /*11390*/  LDL.LU.128 R180, [R1+0x4430] ;  /* 0x0044300001b47983 */ /* 0x002ee80000300c00 */
[----:B----4-:R-:W4:Y:S04]  /*113a0*/  LDL.LU R176, [R1+0x4420] ;  /* 0x0044200001b07983 */ /* 0x010f280000300800 */
[----:B------:R-:W4:Y:S04]  /*113b0*/  LDL.LU.128 R172, [R1+0x4410] ;  /* 0x0044100001ac7983 */ /* 0x000f280000300c00 */
[----:B------:R-:W4:Y:S04]  /*113c0*/  LDL.LU.128 R168, [R1+0x4400] ;  /* 0x0044000001a87983 */ /* 0x000f280000300c00 */
[----:B------:R-:W4:Y:S04]  /*113d0*/  LDL.LU R167, [R1+0x43f8] ;  /* 0x0043f80001a77983 */ /* 0x000f280000300800 */
[----:B------:R-:W4:Y:S04]  /*113e0*/  LDL.LU.64 R164, [R1+0x43f0] ;  /* 0x0043f00001a47983 */ /* 0x000f280000300a00 */
[----:B0-----:R-:W4:Y:S04]  /*113f0*/  LDL.LU.128 R156, [R1+0x4280] ;  /* 0x00428000019c7983 */ /* 0x001f280000300c00 */
[----:B--2---:R0:W-:Y:S04]  /*11400*/  STL [R1+0x4270], R152 ;  /* 0x0042709801007387 */ /* 0x0041e80000100800 */
[----:B------:R1:W-:Y:S04]  /*11410*/  STL.128 [R1+0x4290], R160 ;  /* 0x004290a001007387 */ /* 0x0003e80000100c00 */
[----:B0-----:R-:W2:Y:S04]  /*11420*/  LDL.128 R152, [R1+0x3b0] ;  /* 0x0003b00001987983 */ /* 0x001ea80000100c00 */
[----:B-1----:R-:W2:Y:S04]  /*11430*/  LDL.LU.128 R160, [R1+0x4290] ;  /* 0x0042900001a07983 */ /* 0x002ea80000300c00 */
[----:B------:R-:W-:Y:S04]  /*11440*/  STL [R1+0x3c8], R59 ;  /* 0x0003c83b01007387 */ /* 0x000fe80000100800 */
[----:B------:R-:W-:Y:S04]  /*11450*/  STL [R1+0x3cc], R60 ;  /* 0x0003cc3c01007387 */ /* 0x000fe80000100800 */
        /* <DEDUP_REMOVED lines=9> */
[----:B------:R0:W-:Y:S04]  /*114f0*/  STL.128 [R1+0x43b0], R148 ;  /* 0x0043b09401007387 */ /* 0x0001e80000100c00 */
[----:B------:R1:W-:Y:S04]  /*11500*/  STL.128 [R1+0x4380], R100 ;  /* 0x0043806401007387 */ /* 0x0003e80000100c00 */
[----:B------:R-:W-:Y:S04]  /*11510*/  STL.128 [R1+0x4250], R112 ;  /* 0x0042507001007387 */ /* 0x000fe80000100c00 */
[----:B------:R3:W-:Y:S04]  /*11520*/  STL.128 [R1+0x4370], R96 ;  /* 0x0043706001007387 */ /* 0x0007e80000100c00 */
[----:B------:R3:W-:Y:S04]  /*11530*/  STL.128 [R1+0x4360], R92 ;  /* 0x0043605c01007387 */ /* 0x0007e80000100c00 */
[----:B0-----:R-:W2:Y:S04]  /*11540*/  LDL.LU.128 R148, [R1+0x43b0] ;  /* 0x0043b00001947983 */ /* 0x001ea80000300c00 */
[----:B-1----:R-:W2:Y:S04]  /*11550*/  LDL.LU.128 R100, [R1+0x4380] ;  /* 0x0043800001647983 */ /* 0x002ea80000300c00 */
[----:B---3--:R-:W-:Y:S04]  /*11560*/  STL.128 [R1+0x4350], R88 ;  /* 0x0043505801007387 */ /* 0x008fe80000100c00 */
[----:B------:R-:W-:Y:S04]  /*11570*/  STL.128 [R1+0x4340], R84 ;  /* 0x0043405401007387 */ /* 0x000fe80000100c00 */
[----:B------:R-:W-:Y:S04]  /*11580*/  STL.128 [R1+0x4320], R76 ;  /* 0x0043204c01007387 */ /* 0x000fe80000100c00 */
[----:B------:R0:W-:Y:S04]  /*11590*/  STL.128 [R1+0x4390], R104 ;  /* 0x0043906801007387 */ /* 0x0001e80000100c00 */
[----:B------:R-:W-:Y:S04]  /*115a0*/  STL.128 [R1+0x4310], R72 ;  /* 0x0043104801007387 */ /* 0x000fe80000100c00 */
[----:B------:R-:W3:Y:S04]  /*115b0*/  LDL.LU.128 R96, [R1+0x4370] ;  /* 0x0043700001607983 */ /* 0x000ee80000300c00 */
[----:B------:R-:W3:Y:S04]  /*115c0*/  LDL.LU.128 R92, [R1+0x4360] ;  /* 0x00436000015c7983 */ /* 0x000ee80000300c00 */
[----:B------:R1:W-:Y:S04]  /*115d0*/  STL.128 [R1+0x4330], R80 ;  /* 0x0043305001007387 */ /* 0x0003e80000100c00 */
[----:B0-----:R-:W3:Y:S04]  /*115e0*/  LDL.LU.128 R104, [R1+0x4390] ;  /* 0x0043900001687983 */ /* 0x001ee80000300c00 */
[----:B------:R-:W3:Y:S04]  /*115f0*/  LDL.LU.128 R88, [R1+0x4350] ;  /* 0x0043500001587983 */ /* 0x000ee80000300c00 */
[----:B------:R-:W3:Y:S04]  /*11600*/  LDL.LU.128 R84, [R1+0x4340] ;  /* 0x0043400001547983 */ /* 0x000ee80000300c00 */
[----:B-1----:R-:W3:Y:S04]  /*11610*/  LDL.LU.128 R80, [R1+0x4330] ;  /* 0x0043300001507983 */ /* 0x002ee80000300c00 */
[----:B------:R-:W3:Y:S04]  /*11620*/  LDL.LU.128 R76, [R1+0x4320] ;  /* 0x00432000014c7983 */ /* 0x000ee80000300c00 */
[----:B------:R-:W3:Y:S04]  /*11630*/  LDL.LU.128 R72, [R1+0x4310] ;  /* 0x0043100001487983 */ /* 0x000ee80000300c00 */
[----:B------:R-:W3:Y:S01]  /*11640*/  LDL.LU.128 R112, [R1+0x4250] ;  /* 0x0042500001707983 */ /* 0x000ee20000300c00 */
[----:B------:R-:W-:-:S02]  /*11650*/  IMAD.MOV.U32 R61, RZ, RZ, R69 ;  /* 0x000000ffff3d7224 */ /* 0x000fc400078e0045 */
[----:B------:R-:W-:Y:S02]  /*11660*/  IMAD.MOV.U32 R59, RZ, RZ, R71 ;  /* 0x000000ffff3b7224 */ /* 0x000fe400078e0047 */
[----:B------:R-:W-:Y:S02]  /*11670*/  IMAD.MOV.U32 R60, RZ, RZ, R70 ;  /* 0x000000ffff3c7224 */ /* 0x000fe400078e0046 */
[----:B------:R-:W3:Y:S04]  /*11680*/  LDL.LU.128 R68, [R1+0x4300] ;  /* 0x0043000001447983 */ /* 0x000ee80000300c00 */
[----:B------:R0:W-:Y:S04]  /*11690*/  STL.128 [R1+0x42e0], R180 ;  /* 0x0042e0b401007387 */ /* 0x0001e80000100c00 */
[----:B----4-:R1:W-:Y:S04]  /*116a0*/  STL [R1+0x42d0], R176 ;  /* 0x0042d0b001007387 */ /* 0x0103e80000100800 */
[----:B------:R4:W-:Y:S04]  /*116b0*/  STL.128 [R1+0x42c0], R172 ;  /* 0x0042c0ac01007387 */ /* 0x0009e80000100c00 */
[----:B------:R4:W-:Y:S04]  /*116c0*/  STL.128 [R1+0x42b0], R168 ;  /* 0x0042b0a801007387 */ /* 0x0009e80000100c00 */
[----:B------:R4:W-:Y:S04]  /*116d0*/  STL [R1+0x42a8], R167 ;  /* 0x0042a8a701007387 */ /* 0x0009e80000100800 */
[----:B------:R4:W-:Y:S04]  /*116e0*/  STL.64 [R1+0x42a0], R164 ;  /* 0x0042a0a401007387 */ /* 0x0009e80000100a00 */
[----:B------:R4:W-:Y:S04]  /*116f0*/  STL.128 [R1+0x4110], R156 ;  /* 0x0041109c01007387 */ /* 0x0009e80000100c00 */
[----:B0-----:R-:W3:Y:S04]  /*11700*/  LDL.LU.128 R180, [R1+0x42e0] ;  /* 0x0042e00001b47983 */ /* 0x001ee80000300c00 */
[----:B-1----:R-:W3:Y:S04]  /*11710*/  LDL.LU R176, [R1+0x42d0] ;  /* 0x0042d00001b07983 */ /* 0x002ee80000300800 */
[----:B----4-:R-:W4:Y:S04]  /*11720*/  LDL.LU.128 R172, [R1+0x42c0] ;  /* 0x0042c00001ac7983 */ /* 0x010f280000300c00 */
[----:B------:R-:W4:Y:S04]  /*11730*/  LDL.LU.128 R168, [R1+0x42b0] ;  /* 0x0042b00001a87983 */ /* 0x000f280000300c00 */
[----:B------:R-:W4:Y:S04]  /*11740*/  LDL.LU R167, [R1+0x42a8] ;  /* 0x0042a80001a77983 */ /* 0x000f280000300800 */
[----:B------:R-:W4:Y:S04]  /*11750*/  LDL.LU.64 R164, [R1+0x42a0] ;  /* 0x0042a00001a47983 */ /* 0x000f280000300a00 */
[----:B------:R-:W4:Y:S01]  /*11760*/  LDL.128 R156, [R1+0x3c0] ;  /* 0x0003c000019c7983 */ /* 0x000f220000100c00 */
[----:B--2---:R-:W-:-:S03]  /*11770*/  IMAD.MOV.U32 R116, RZ, RZ, R152 ;  /* 0x000000ffff747224 */ /* 0x004fc600078e0098 */
[----:B------:R-:W-:Y:S04]  /*11780*/  STL [R1+0x5c4], R153 ;  /* 0x0005c49901007387 */ /* 0x000fe80000100800 */
[----:B------:R-:W-:Y:S04]  /*11790*/  STL.64 [R1+0x5c8], R154 ;  /* 0x0005c89a01007387 */ /* 0x000fe80000100a00 */
[----:B------:R-:W2:Y:S04]  /*117a0*/  LDL.LU R152, [R1+0x4270] ;  /* 0x0042700001987983 */ /* 0x000ea80000300800 */
[----:B------:R0:W-:Y:S04]  /*117b0*/  STL.128 [R1+0x4120], R160 ;  /* 0x004120a001007387 */ /* 0x0001e80000100c00 */
[----:B------:R-:W2:Y:S04]  /*117c0*/  LDL.LU R117, [R1+0x5c4] ;  /* 0x0005c40001757983 */ /* 0x000ea80000300800 */
[----:B------:R-:W2:Y:S04]  /*117d0*/  LDL.LU R118, [R1+0x5c8] ;  /* 0x0005c80001767983 */ /* 0x000ea80000300800 */
[----:B------:R-:W2:Y:S04]  /*117e0*/  LDL.LU R119, [R1+0x5cc] ;  /* 0x0005cc0001777983 */ /* 0x000ea80000300800 */
[----:B0-----:R-:W2:Y:S04]  /*117f0*/  LDL.LU.128 R160, [R1+0x4120] ;  /* 0x0041200001a07983 */ /* 0x001ea80000300c00 */
[----:B------:R-:W-:Y:S04]  /*11800*/  STL.128 [R1+0x4180], R60 ;  /* 0x0041803c01007387 */ /* 0x000fe80000100c00 */
        /* <DEDUP_REMOVED lines=11> */
[----:B------:R0:W-:Y:S04]  /*118c0*/  STL.128 [R1+0x4260], R148 ;  /* 0x0042609401007387 */ /* 0x0001e80000100c00 */
[----:B------:R1:W-:Y:S04]  /*118d0*/  STL.128 [R1+0x4220], R100 ;  /* 0x0042206401007387 */ /* 0x0003e80000100c00 */
[----:B------:R-:W-:Y:S04]  /*118e0*/  STL [R1+0x3dc], R58 ;  /* 0x0003dc3a01007387 */ /* 0x000fe80000100800 */
[----:B0-----:R-:W2:Y:S04]  /*118f0*/  LDL.LU.128 R148, [R1+0x4260] ;  /* 0x0042600001947983 */ /* 0x001ea80000300c00 */
[----:B-1----:R-:W2:Y:S04]  /*11900*/  LDL.LU.128 R100, [R1+0x4220] ;  /* 0x0042200001647983 */ /* 0x002ea80000300c00 */
[----:B---3--:R-:W-:Y:S04]  /*11910*/  STL.128 [R1+0x4210], R96 ;  /* 0x0042106001007387 */ /* 0x008fe80000100c00 */
[----:B------:R-:W-:Y:S04]  /*11920*/  STL.128 [R1+0x4200], R92 ;  /* 0x0042005c01007387 */ /* 0x000fe80000100c00 */
[----:B------:R0:W-:Y:S04]  /*11930*/  STL.128 [R1+0x4230], R104 ;  /* 0x0042306801007387 */ /* 0x0001e80000100c00 */
[----:B------:R1:W-:Y:S04]  /*11940*/  STL.128 [R1+0x41f0], R88 ;  /* 0x0041f05801007387 */ /* 0x0003e80000100c00 */
[----:B------:R3:W-:Y:S04]  /*11950*/  STL.128 [R1+0x41e0], R84 ;  /* 0x0041e05401007387 */ /* 0x0007e80000100c00 */
[----:B------:R3:W-:Y:S04]  /*11960*/  STL.128 [R1+0x41d0], R80 ;  /* 0x0041d05001007387 */ /* 0x0007e80000100c00 */
[----:B------:R3:W-:Y:S04]  /*11970*/  STL.128 [R1+0x41c0], R76 ;  /* 0x0041c04c01007387 */ /* 0x0007e80000100c00 */
[----:B------:R3:W-:Y:S04]  /*11980*/  STL.128 [R1+0x41b0], R72 ;  /* 0x0041b04801007387 */ /* 0x0007e80000100c00 */
[----:B0-----:R-:W2:Y:S04]  /*11990*/  LDL.LU.128 R104, [R1+0x4230] ;  /* 0x0042300001687983 */ /* 0x001ea80000300c00 */
[----:B------:R-:W2:Y:S04]  /*119a0*/  LDL.LU.128 R96, [R1+0x4210] ;  /* 0x0042100001607983 */ /* 0x000ea80000300c00 */
[----:B------:R-:W2:Y:S04]  /*119b0*/  LDL.LU.128 R92, [R1+0x4200] ;  /* 0x00420000015c7983 */ /* 0x000ea80000300c00 */
[----:B------:R0:W-:Y:S04]  /*119c0*/  STL.128 [R1+0x41a0], R68 ;  /* 0x0041a04401007387 */ /* 0x0001e80000100c00 */
[----:B-1----:R-:W2:Y:S04]  /*119d0*/  LDL.LU.128 R88, [R1+0x41f0] ;  /* 0x0041f00001587983 */ /* 0x002ea80000300c00 */
[----:B---3--:R-:W3:Y:S04]  /*119e0*/  LDL.LU.128 R84, [R1+0x41e0] ;  /* 0x0041e00001547983 */ /* 0x008ee80000300c00 */
[----:B------:R-:W3:Y:S04]  /*119f0*/  LDL.LU.128 R80, [R1+0x41d0] ;  /* 0x0041d00001507983 */ /* 0x000ee80000300c00 */
[----:B------:R-:W3:Y:S04]  /*11a00*/  LDL.LU.128 R76, [R1+0x41c0] ;  /* 0x0041c000014c7983 */ /* 0x000ee80000300c00 */
[----:B------:R-:W3:Y:S04]  /*11a10*/  LDL.LU.128 R72, [R1+0x41b0] ;  /* 0x0041b00001487983 */ /* 0x000ee80000300c00 */
[----:B0-----:R-:W3:Y:S04]  /*11a20*/  LDL.LU.128 R68, [R1+0x41a0] ;  /* 0x0041a00001447983 */ /* 0x001ee80000300c00 */
[----:B------:R-:W-:Y:S04]  /*11a30*/  STL.128 [R1+0x40d0], R112 ;  /* 0x0040d07001007387 */ /* 0x000fe80000100c00 */
[----:B------:R0:W-:Y:S04]  /*11a40*/  STL.128 [R1+0x4170], R180 ;  /* 0x004170b401007387 */ /* 0x0001e80000100c00 */
[----:B------:R1:W-:Y:S04]  /*11a50*/  STL [R1+0x4160], R176 ;  /* 0x004160b001007387 */ /* 0x0003e80000100800 */
[----:B----4-:R4:W-:Y:S04]  /*11a60*/  STL.128 [R1+0x4150], R172 ;  /* 0x004150ac01007387 */ /* 0x0109e80000100c00 */
[----:B------:R4:W-:Y:S04]  /*11a70*/  STL.128 [R1+0x4140], R168 ;  /* 0x004140a801007387 */ /* 0x0009e80000100c00 */
[----:B------:R4:W-:Y:S04]  /*11a80*/  STL [R1+0x4138], R167 ;  /* 0x004138a701007387 */ /* 0x0009e80000100800 */
[----:B------:R4:W-:Y:S04]  /*11a90*/  STL.64 [R1+0x4130], R164 ;  /* 0x004130a401007387 */ /* 0x0009e80000100a00 */
[----:B------:R-:W-:Y:S01]  /*11aa0*/  STL [R1+0x5d4], R157 ;  /* 0x0005d49d01007387 */ /* 0x000fe20000100800 */
[----:B------:R-:W-:-:S03]  /*11ab0*/  IMAD.MOV.U32 R120, RZ, RZ, R156 ;  /* 0x000000ffff787224 */ /* 0x000fc600078e009c */
[----:B------:R4:W-:Y:S04]  /*11ac0*/  STL.64 [R1+0x5d8], R158 ;  /* 0x0005d89e01007387 */ /* 0x0009e80000100a00 */
[----:B0-----:R-:W3:Y:S04]  /*11ad0*/  LDL.LU.128 R180, [R1+0x4170] ;  /* 0x0041700001b47983 */ /* 0x001ee80000300c00 */
[----:B-1----:R-:W3:Y:S04]  /*11ae0*/  LDL.LU R176, [R1+0x4160] ;  /* 0x0041600001b07983 */ /* 0x002ee80000300800 */
[----:B----4-:R-:W4:Y:S04]  /*11af0*/  LDL.LU.128 R172, [R1+0x4150] ;  /* 0x0041500001ac7983 */ /* 0x010f280000300c00 */
[----:B------:R-:W4:Y:S04]  /*11b00*/  LDL.LU.128 R168, [R1+0x4140] ;  /* 0x0041400001a87983 */ /* 0x000f280000300c00 */
[----:B------:R-:W4:Y:S04]  /*11b10*/  LDL.LU R167, [R1+0x4138] ;  /* 0x0041380001a77983 */ /* 0x000f280000300800 */
[----:B------:R-:W4:Y:S04]  /*11b20*/  LDL.LU.64 R164, [R1+0x4130] ;  /* 0x0041300001a47983 */ /* 0x000f280000300a00 */
[----:B------:R-:W4:Y:S04]  /*11b30*/  LDL.LU.128 R156, [R1+0x4110] ;  /* 0x00411000019c7983 */ /* 0x000f280000300c00 */
[----:B------:R-:W4:Y:S04]  /*11b40*/  LDL.LU.128 R112, [R1+0x40d0] ;  /* 0x0040d00001707983 */ /* 0x000f280000300c00 */
[----:B------:R-:W4:Y:S04]  /*11b50*/  LDL.LU R121, [R1+0x5d4] ;  /* 0x0005d40001797983 */ /* 0x000f280000300800 */
[----:B------:R-:W4:Y:S04]  /*11b60*/  LDL.LU R122, [R1+0x5d8] ;  /* 0x0005d800017a7983 */ /* 0x000f280000300800 */
[----:B------:R-:W4:Y:S04]  /*11b70*/  LDL.LU R123, [R1+0x5dc] ;  /* 0x0005dc00017b7983 */ /* 0x000f280000300800 */
[----:B--2---:R0:W-:Y:S04]  /*11b80*/  STL [R1+0x4100], R152 ;  /* 0x0041009801007387 */ /* 0x0041e80000100800 */
[----:B0-----:R-:W2:Y:S04]  /*11b90*/  LDL.LU R152, [R1+0x4100] ;  /* 0x0041000001987983 */ /* 0x001ea80000300800 */
[----:B------:R0:W-:Y:S04]  /*11ba0*/  STL.128 [R1+0x40e0], R116 ;  /* 0x0040e07401007387 */ /* 0x0001e80000100c00 */
[----:B------:R1:W-:Y:S04]  /*11bb0*/  STL.128 [R1+0x3f90], R160 ;  /* 0x003f90a001007387 */ /* 0x0003e80000100c00 */
[----:B0-----:R-:W2:Y:S04]  /*11bc0*/  LDL.LU.128 R116, [R1+0x40e0] ;  /* 0x0040e00001747983 */ /* 0x001ea80000300c00 */
[----:B-1----:R-:W2:Y:S04]  /*11bd0*/  LDL.128 R160, [R1+0x3d0] ;  /* 0x0003d00001a07983 */ /* 0x002ea80000100c00 */
        /* <DEDUP_REMOVED lines=10> */
[----:B------:R1:W-:Y:S04]  /*11c80*/  STL.128 [R1+0x4820], R12 ;  /* 0x0048200c01007387 */ /* 0x0003e80000100c00 */
[----:B------:R1:W-:Y:S04]  /*11c90*/  STL.128 [R1+0x4810], R8 ;  /* 0x0048100801007387 */ /* 0x0003e80000100c00 */
[----:B------:R1:W-:Y:S04]  /*11ca0*/  STL.64 [R1+0x4800], R4 ;  /* 0x0048000401007387 */ /* 0x0003e80000100a00 */
        /* <DEDUP_REMOVED lines=16> */
[----:B---3--:R3:W-:Y:S04]  /*11db0*/  STL.128 [R1+0x4060], R84 ;  /* 0x0040605401007387 */ /* 0x0087e80000100c00 */
[----:B------:R3:W-:Y:S04]  /*11dc0*/  STL.128 [R1+0x4050], R80 ;  /* 0x0040505001007387 */ /* 0x0007e80000100c00 */
[----:B------:R3:W-:Y:S04]  /*11dd0*/  STL.128 [R1+0x4040], R76 ;  /* 0x0040404c01007387 */ /* 0x0007e80000100c00 */
[----:B------:R3:W-:Y:S04]  /*11de0*/  STL.128 [R1+0x4030], R72 ;  /* 0x0040304801007387 */ /* 0x0007e80000100c00 */
[----:B------:R3:W-:Y:S04]  /*11df0*/  STL.128 [R1+0x4020], R68 ;  /* 0x0040204401007387 */ /* 0x0007e80000100c00 */
[----:B------:R3:W-:Y:S04]  /*11e00*/  STL.128 [R1+0x4010], R64 ;  /* 0x0040104001007387 */ /* 0x0007e80000100c00 */
[----:B------:R3:W-:Y:S04]  /*11e10*/  STL.128 [R1+0x4000], R60 ;  /* 0x0040003c01007387 */ /* 0x0007e80000100c00 */
[----:B------:R3:W-:Y:S04]  /*11e20*/  STL [R1+0x3ff0], R59 ;  /* 0x003ff03b01007387 */ /* 0x0007e80000100800 */
        /* <DEDUP_REMOVED lines=9> */
[----:B------:R-:W2:Y:S04]  /*11ec0*/  LDL.LU.64 R18, [R1+0x4830] ;  /* 0x0048300001127983 */ /* 0x000ea80000300a00 */
[----:B------:R-:W2:Y:S04]  /*11ed0*/  LDL.LU.128 R12, [R1+0x4820] ;  /* 0x00482000010c7983 */ /* 0x000ea80000300c00 */
[----:B------:R-:W2:Y:S04]  /*11ee0*/  LDL.LU.128 R8, [R1+0x4810] ;  /* 0x0048100001087983 */ /* 0x000ea80000300c00 */
[----:B------:R-:W2:Y:S04]  /*11ef0*/  LDL.LU.64 R4, [R1+0x4800] ;  /* 0x0048000001047983 */ /* 0x000ea80000300a00 */
[----:B------:R-:W2:Y:S04]  /*11f00*/  LDL.LU.128 R224, [R1+0x47f0] ;  /* 0x0047f00001e07983 */ /* 0x000ea80000300c00 */
        /* <DEDUP_REMOVED lines=11> */
[----:B----4-:R-:W4:Y:S04]  /*11fc0*/  LDL.LU.128 R100, [R1+0x40a0] ;  /* 0x0040a00001647983 */ /* 0x010f280000300c00 */
[----:B------:R-:W4:Y:S04]  /*11fd0*/  LDL.LU.128 R96, [R1+0x4090] ;  /* 0x0040900001607983 */ /* 0x000f280000300c00 */
[----:B------:R-:W4:Y:S04]  /*11fe0*/  LDL.LU.128 R92, [R1+0x4080] ;  /* 0x00408000015c7983 */ /* 0x000f280000300c00 */
[----:B------:R-:W4:Y:S04]  /*11ff0*/  LDL.LU.128 R88, [R1+0x4070] ;  /* 0x0040700001587983 */ /* 0x000f280000300c00 */
[----:B---3--:R-:W3:Y:S04]  /*12000*/  LDL.LU.128 R84, [R1+0x4060] ;  /* 0x0040600001547983 */ /* 0x008ee80000300c00 */
[----:B------:R-:W3:Y:S04]  /*12010*/  LDL.LU.128 R80, [R1+0x4050] ;  /* 0x0040500001507983 */ /* 0x000ee80000300c00 */
[----:B------:R-:W3:Y:S04]  /*12020*/  LDL.LU.128 R76, [R1+0x4040] ;  /* 0x00404000014c7983 */ /* 0x000ee80000300c00 */
[----:B------:R-:W3:Y:S04]  /*12030*/  LDL.LU.128 R72, [R1+0x4030] ;  /* 0x0040300001487983 */ /* 0x000ee80000300c00 */
[----:B------:R-:W3:Y:S04]  /*12040*/  LDL.LU.128 R68, [R1+0x4020] ;  /* 0x0040200001447983 */ /* 0x000ee80000300c00 */
[----:B------:R-:W3:Y:S04]  /*12050*/  LDL.LU.128 R64, [R1+0x4010] ;  /* 0x0040100001407983 */ /* 0x000ee80000300c00 */
[----:B------:R-:W3:Y:S04]  /*12060*/  LDL.LU.128 R60, [R1+0x4000] ;  /* 0x00400000013c7983 */ /* 0x000ee80000300c00 */
[----:B------:R-:W3:Y:S04]  /*12070*/  LDL.LU R59, [R1+0x3ff0] ;  /* 0x003ff000013b7983 */ /* 0x000ee80000300800 */
[----:B------:R-:W-:Y:S04]  /*12080*/  STL.128 [R1+0x3fe0], R180 ;  /* 0x003fe0b401007387 */ /* 0x000fe80000100c00 */
[----:B------:R-:W-:Y:S04]  /*12090*/  STL [R1+0x3fd0], R176 ;  /* 0x003fd0b001007387 */ /* 0x000fe80000100800 */
[----:B------:R-:W-:Y:S04]  /*120a0*/  STL.128 [R1+0x3fc0], R172 ;  /* 0x003fc0ac01007387 */ /* 0x000fe80000100c00 */
[----:B------:R-:W-:Y:S04]  /*120b0*/  STL.128 [R1+0x3fb0], R168 ;  /* 0x003fb0a801007387 */ /* 0x000fe80000100c00 */
[----:B------:R-:W-:Y:S04]  /*120c0*/  STL [R1+0x3fa8], R167 ;  /* 0x003fa8a701007387 */ /* 0x000fe80000100800 */
[----:B------:R-:W-:Y:S04]  /*120d0*/  STL.64 [R1+0x3fa0], R164 ;  /* 0x003fa0a401007387 */ /* 0x000fe80000100a00 */
[----:B------:R0:W-:Y:S04]  /*120e0*/  STL.128 [R1+0x3f80], R156 ;  /* 0x003f809c01007387 */ /* 0x0001e80000100c00 */
[----:B--2---:R-:W-:Y:S04]  /*120f0*/  STL [R1+0x3f70], R152 ;  /* 0x003f709801007387 */ /* 0x004fe80000100800 */
[----:B------:R1:W-:Y:S04]  /*12100*/  STL.128 [R1+0x3f50], R120 ;  /* 0x003f507801007387 */ /* 0x0003e80000100c00 */
[----:B------:R2:W-:Y:S04]  /*12110*/  STL.128 [R1+0x3f40], R116 ;  /* 0x003f407401007387 */ /* 0x0005e80000100c00 */
[----:B------:R2:W-:Y:S04]  /*12120*/  STL.128 [R1+0x3f30], R112 ;  /* 0x003f307001007387 */ /* 0x0005e80000100c00 */
[----:B------:R-:W-:Y:S04]  /*12130*/  STL [R1+0x5e4], R161 ;  /* 0x0005e4a101007387 */ /* 0x000fe80000100800 */
[----:B------:R2:W-:Y:S04]  /*12140*/  STL.64 [R1+0x5e8], R162 ;  /* 0x0005e8a201007387 */ /* 0x0005e80000100a00 */
[----:B0-----:R-:W3:Y:S04]  /*12150*/  LDL.LU.128 R156, [R1+0x3f80] ;  /* 0x003f8000019c7983 */ /* 0x001ee80000300c00 */
[----:B-1----:R-:W3:Y:S04]  /*12160*/  LDL.LU.128 R120, [R1+0x3f50] ;  /* 0x003f500001787983 */ /* 0x002ee80000300c00 */
[----:B--2---:R-:W2:Y:S04]  /*12170*/  LDL.LU.128 R116, [R1+0x3f40] ;  /* 0x003f400001747983 */ /* 0x004ea80000300c00 */
[----:B------:R-:W2:Y:S04]  /*12180*/  LDL.LU.128 R112, [R1+0x3f30] ;  /* 0x003f300001707983 */ /* 0x000ea80000300c00 */
[----:B------:R-:W2:Y:S04]  /*12190*/  LDL.LU R125, [R1+0x5e4] ;  /* 0x0005e400017d7983 */ /* 0x000ea80000300800 */
[----:B------:R-:W2:Y:S04]  /*121a0*/  LDL.LU R126, [R1+0x5e8] ;  /* 0x0005e800017e7983 */ /* 0x000ea80000300800 */
[----:B------:R-:W2:Y:S01]  /*121b0*/  LDL.LU R127, [R1+0x5ec] ;  /* 0x0005ec00017f7983 */ /* 0x000ea20000300800 */
[----:B------:R-:W-:-:S03]  /*121c0*/  IMAD.MOV.U32 R124, RZ, RZ, R160 ;  /* 0x000000ffff7c7224 */ /* 0x000fc600078e00a0 */
[----:B------:R-:W2:Y:S04]  /*121d0*/  LDL.LU.128 R160, [R1+0x3f90] ;  /* 0x003f900001a07983 */ /* 0x000ea80000300c00 */
[----:B------:R-:W2:Y:S04]  /*121e0*/  LDL.LU R152, [R1+0x3f70] ;  /* 0x003f700001987983 */ /* 0x000ea80000300800 */
[----:B------:R-:W2:Y:S04]  /*121f0*/  LDL.LU R176, [R1+0x3fd0] ;  /* 0x003fd00001b07983 */ /* 0x000ea80000300800 */
[----:B------:R-:W2:Y:S04]  /*12200*/  LDL.LU.128 R172, [R1+0x3fc0] ;  /* 0x003fc00001ac7983 */ /* 0x000ea80000300c00 */
[----:B------:R-:W2:Y:S04]  /*12210*/  LDL.LU.128 R168, [R1+0x3fb0] ;  /* 0x003fb00001a87983 */ /* 0x000ea80000300c00 */
[----:B------:R-:W2:Y:S04]  /*12220*/  LDL.LU R167, [R1+0x3fa8] ;  /* 0x003fa80001a77983 */ /* 0x000ea80000300800 */
[----:B------:R-:W2:Y:S04]  /*12230*/  LDL.LU.64 R164, [R1+0x3fa0] ;  /* 0x003fa00001a47983 */ /* 0x000ea80000300a00 */
[----:B------:R-:W2:Y:S04]  /*12240*/  LDL.LU.128 R180, [R1+0x3fe0] ;  /* 0x003fe00001b47983 */ /* 0x000ea80000300c00 */
[----:B------:R-:W-:Y:S04]  /*12250*/  STL [R1+0x3e0], R53 ;  /* 0x0003e03501007387 */ /* 0x000fe80000100800 */
[----:B------:R-:W-:Y:S04]  /*12260*/  STL [R1+0x3e4], R54 ;  /* 0x0003e43601007387 */ /* 0x000fe80000100800 */
[----:B------:R-:W-:Y:S04]  /*12270*/  STL [R1+0x3e8], R55 ;  /* 0x0003e83701007387 */ /* 0x000fe80000100800 */
[----:B------:R-:W-:Y:S04]  /*12280*/  STL [R1+0x3ec], R50 ;  /* 0x0003ec3201007387 */ /* 0x000fe80000100800 */
[----:B------:R0:W-:Y:S04]  /*12290*/  STL.128 [R1+0x3f20], R108 ;  /* 0x003f206c01007387 */ /* 0x0001e80000100c00 */
[----:B------:R1:W-:Y:S04]  /*122a0*/  STL.128 [R1+0x3f10], R104 ;  /* 0x003f106801007387 */ /* 0x0003e80000100c00 */
[----:B----4-:R4:W-:Y:S04]  /*122b0*/  STL.128 [R1+0x3f00], R100 ;  /* 0x003f006401007387 */ /* 0x0109e80000100c00 */
        /* <DEDUP_REMOVED lines=8> */
[----:B0-----:R-:W2:Y:S04]  /*12340*/  LDL.LU.128 R108, [R1+0x3f20] ;  /* 0x003f2000016c7983 */ /* 0x001ea80000300c00 */
[----:B-1----:R-:W2:Y:S04]  /*12350*/  LDL.LU.128 R104, [R1+0x3f10] ;  /* 0x003f100001687983 */ /* 0x002ea80000300c00 */
        /* <DEDUP_REMOVED lines=9> */
[----:B------:R0:W-:Y:S04]  /*123f0*/  STL.128 [R1+0x3e00], R156 ;  /* 0x003e009c01007387 */ /* 0x0001e80000100c00 */
[----:B------:R1:W-:Y:S04]  /*12400*/  STL.128 [R1+0x3dc0], R120 ;  /* 0x003dc07801007387 */ /* 0x0003e80000100c00 */
[----:B--2---:R2:W-:Y:S04]  /*12410*/  STL.128 [R1+0x3db0], R116 ;  /* 0x003db07401007387 */ /* 0x0045e80000100c00 */
[----:B------:R2:W-:Y:S04]  /*12420*/  STL.128 [R1+0x3da0], R112 ;  /* 0x003da07001007387 */ /* 0x0005e80000100c00 */
[----:B0-----:R-:W3:Y:S04]  /*12430*/  LDL.128 R156, [R1+0x3e0] ;  /* 0x0003e000019c7983 */ /* 0x001ee80000100c00 */
[----:B-1----:R-:W3:Y:S04]  /*12440*/  LDL.LU.128 R120, [R1+0x3dc0] ;  /* 0x003dc00001787983 */ /* 0x002ee80000300c00 */
[----:B------:R0:W-:Y:S04]  /*12450*/  STL.128 [R1+0x3dd0], R124 ;  /* 0x003dd07c01007387 */ /* 0x0001e80000100c00 */
[----:B--2---:R-:W2:Y:S04]  /*12460*/  LDL.LU.128 R116, [R1+0x3db0] ;  /* 0x003db00001747983 */ /* 0x004ea80000300c00 */
[----:B------:R-:W2:Y:S04]  /*12470*/  LDL.LU.128 R112, [R1+0x3da0] ;  /* 0x003da00001707983 */ /* 0x000ea80000300c00 */
[----:B0-----:R-:W2:Y:S04]  /*12480*/  LDL.LU.128 R124, [R1+0x3dd0] ;  /* 0x003dd000017c7983 */ /* 0x001ea80000300c00 */
[----:B------:R0:W-:Y:S04]  /*12490*/  STL.128 [R1+0x3e70], R64 ;  /* 0x003e704001007387 */ /* 0x0001e80000100c00 */
[----:B------:R1:W-:Y:S04]  /*124a0*/  STL.128 [R1+0x3e60], R60 ;  /* 0x003e603c01007387 */ /* 0x0003e80000100c00 */
[----:B------:R1:W-:Y:S04]  /*124b0*/  STL [R1+0x3e54], R59 ;  /* 0x003e543b01007387 */ /* 0x0003e80000100800 */
[----:B0-----:R-:W2:Y:S04]  /*124c0*/  LDL.LU.128 R64, [R1+0x3e70] ;  /* 0x003e700001407983 */ /* 0x001ea80000300c00 */
[----:B-1----:R-:W2:Y:S04]  /*124d0*/  LDL.LU.128 R60, [R1+0x3e60] ;  /* 0x003e6000013c7983 */ /* 0x002ea80000300c00 */
[----:B------:R-:W2:Y:S04]  /*124e0*/  LDL.LU R59, [R1+0x3e54] ;  /* 0x003e5400013b7983 */ /* 0x000ea80000300800 */
[----:B------:R-:W-:Y:S04]  /*124f0*/  STL [R1+0x3f0], R51 ;  /* 0x0003f03301007387 */ /* 0x000fe80000100800 */
[----:B------:R-:W-:Y:S04]  /*12500*/  STL [R1+0x3f4], R52 ;  /* 0x0003f43401007387 */ /* 0x000fe80000100800 */
[----:B------:R-:W-:Y:S04]  /*12510*/  STL [R1+0x3f8], R47 ;  /* 0x0003f82f01007387 */ /* 0x000fe80000100800 */
[----:B------:R-:W-:Y:S04]  /*12520*/  STL [R1+0x3fc], R48 ;  /* 0x0003fc3001007387 */ /* 0x000fe80000100800 */
[----:B------:R0:W-:Y:S04]  /*12530*/  STL.128 [R1+0x3b70], R36 ;  /* 0x003b702401007387 */ /* 0x0001e80000100c00 */
[----:B------:R1:W-:Y:S04]  /*12540*/  STL.128 [R1+0x3b60], R32 ;  /* 0x003b602001007387 */ /* 0x0003e80000100c00 */
[----:B0-----:R-:W2:Y:S04]  /*12550*/  LDL.LU.128 R36, [R1+0x3b70] ;  /* 0x003b700001247983 */ /* 0x001ea80000300c00 */
[----:B-1----:R-:W2:Y:S04]  /*12560*/  LDL.LU.128 R32, [R1+0x3b60] ;  /* 0x003b600001207983 */ /* 0x002ea80000300c00 */
        /* <DEDUP_REMOVED lines=10> */
[----:B------:R-:W-:Y:S04]  /*12610*/  STL.128 [R1+0x3cf0], R68 ;  /* 0x003cf04401007387 */ /* 0x000fe80000100c00 */
        /* <DEDUP_REMOVED lines=9> */
[----:B------:R-:W-:Y:S04]  /*126b0*/  STL [R1+0x5f4], R157 ;  /* 0x0005f49d01007387 */ /* 0x000fe80000100800 */
[----:B------:R-:W-:Y:S04]  /*126c0*/  STL.64 [R1+0x5f8], R158 ;  /* 0x0005f89e01007387 */ /* 0x000fe80000100a00 */
[----:B------:R-:W-:Y:S04]  /*126d0*/  STL.128 [R1+0x3c90], R120 ;  /* 0x003c907801007387 */ /* 0x000fe80000100c00 */
[----:B--2---:R-:W-:Y:S04]  /*126e0*/  STL.128 [R1+0x3c80], R116 ;  /* 0x003c807401007387 */ /* 0x004fe80000100c00 */
[----:B------:R0:W-:Y:S04]  /*126f0*/  STL.128 [R1+0x3c70], R112 ;  /* 0x003c707001007387 */ /* 0x0001e80000100c00 */
[----:B------:R-:W2:Y:S04]  /*12700*/  LDL.LU.128 R72, [R1+0x3d00] ;  /* 0x003d000001487983 */ /* 0x000ea80000300c00 */
[----:B------:R1:W-:Y:S04]  /*12710*/  STL.128 [R1+0x3ca0], R124 ;  /* 0x003ca07c01007387 */ /* 0x0003e80000100c00 */
[----:B------:R-:W2:Y:S04]  /*12720*/  LDL.LU R129, [R1+0x5f4] ;  /* 0x0005f40001817983 */ /* 0x000ea80000300800 */
[----:B------:R-:W2:Y:S04]  /*12730*/  LDL.LU R130, [R1+0x5f8] ;  /* 0x0005f80001827983 */ /* 0x000ea80000300800 */
[----:B------:R-:W2:Y:S04]  /*12740*/  LDL.LU R131, [R1+0x5fc] ;  /* 0x0005fc0001837983 */ /* 0x000ea80000300800 */
[----:B0-----:R-:W2:Y:S04]  /*12750*/  LDL.128 R112, [R1+0x3f0] ;  /* 0x0003f00001707983 */ /* 0x001ea80000100c00 */
[----:B-1----:R-:W2:Y:S04]  /*12760*/  LDL.LU.128 R124, [R1+0x3ca0] ;  /* 0x003ca000017c7983 */ /* 0x002ea80000300c00 */
[----:B------:R-:W2:Y:S04]  /*12770*/  LDL.LU.128 R120, [R1+0x3c90] ;  /* 0x003c900001787983 */ /* 0x000ea80000300c00 */
[----:B------:R-:W2:Y:S04]  /*12780*/  LDL.LU.128 R116, [R1+0x3c80] ;  /* 0x003c800001747983 */ /* 0x000ea80000300c00 */
[----:B------:R-:W2:Y:S04]  /*12790*/  LDL.LU.128 R68, [R1+0x3cf0] ;  /* 0x003cf00001447983 */ /* 0x000ea80000300c00 */
[----:B------:R0:W-:Y:S04]  /*127a0*/  STL.128 [R1+0x3ce0], R64 ;  /* 0x003ce04001007387 */ /* 0x0001e80000100c00 */
[----:B------:R1:W-:Y:S04]  /*127b0*/  STL.128 [R1+0x3cd0], R60 ;  /* 0x003cd03c01007387 */ /* 0x0003e80000100c00 */
[----:B------:R1:W-:Y:S04]  /*127c0*/  STL [R1+0x3cc0], R59 ;  /* 0x003cc03b01007387 */ /* 0x0003e80000100800 */
[----:B0-----:R-:W2:Y:S04]  /*127d0*/  LDL.LU.128 R64, [R1+0x3ce0] ;  /* 0x003ce00001407983 */ /* 0x001ea80000300c00 */
[----:B-1----:R-:W2:Y:S04]  /*127e0*/  LDL.LU.128 R60, [R1+0x3cd0] ;  /* 0x003cd000013c7983 */ /* 0x002ea80000300c00 */
[----:B------:R-:W2:Y:S01]  /*127f0*/  LDL.LU R59, [R1+0x3cc0] ;  /* 0x003cc000013b7983 */ /* 0x000ea20000300800 */
[----:B------:R-:W-:-:S03]  /*12800*/  IMAD.MOV.U32 R128, RZ, RZ, R156 ;  /* 0x000000ffff807224 */ /* 0x000fc600078e009c */
[----:B------:R-:W-:Y:S04]  /*12810*/  STL [R1+0x400], R49 ;  /* 0x0004003101007387 */ /* 0x000fe80000100800 */
[----:B------:R-:W-:Y:S04]  /*12820*/  STL [R1+0x404], R44 ;  /* 0x0004042c01007387 */ /* 0x000fe80000100800 */
[----:B------:R-:W-:Y:S04]  /*12830*/  STL [R1+0x408], R45 ;  /* 0x0004082d01007387 */ /* 0x000fe80000100800 */
[----:B------:R-:W-:Y:S04]  /*12840*/  STL [R1+0x40c], R46 ;  /* 0x00040c2e01007387 */ /* 0x000fe80000100800 */
[----:B------:R0:W-:Y:S04]  /*12850*/  STL.128 [R1+0x3b80], R40 ;  /* 0x003b802801007387 */ /* 0x0001e80000100c00 */
[----:B------:R1:W-:Y:S04]  /*12860*/  STL.128 [R1+0x39b0], R36 ;  /* 0x0039b02401007387 */ /* 0x0003e80000100c00 */
[----:B------:R1:W-:Y:S04]  /*12870*/  STL.128 [R1+0x39a0], R32 ;  /* 0x0039a02001007387 */ /* 0x0003e80000100c00 */
[----:B------:R1:W-:Y:S04]  /*12880*/  STL.64 [R1+0x3af0], R4 ;  /* 0x003af00401007387 */ /* 0x0003e80000100a00 */
[----:B0-----:R-:W2:Y:S04]  /*12890*/  LDL.LU.128 R40, [R1+0x3b80] ;  /* 0x003b800001287983 */ /* 0x001ea80000300c00 */
[----:B-1----:R-:W2:Y:S04]  /*128a0*/  LDL.LU.128 R36, [R1+0x39b0] ;  /* 0x0039b00001247983 */ /* 0x002ea80000300c00 */
[----:B------:R-:W2:Y:S04]  /*128b0*/  LDL.LU.128 R32, [R1+0x39a0] ;  /* 0x0039a00001207983 */ /* 0x000ea80000300c00 */
[----:B------:R-:W2:Y:S04]  /*128c0*/  LDL.LU.64 R4, [R1+0x3af0] ;  /* 0x003af00001047983 */ /* 0x000ea80000300a00 */
[----:B------:R0:W-:Y:S04]  /*128d0*/  STL.128 [R1+0x3b50], R28 ;  /* 0x003b501c01007387 */ /* 0x0001e80000100c00 */
[----:B------:R1:W-:Y:S04]  /*128e0*/  STL.128 [R1+0x3b40], R24 ;  /* 0x003b401801007387 */ /* 0x0003e80000100c00 */
[----:B------:R1:W-:Y:S04]  /*128f0*/  STL.128 [R1+0x3b30], R20 ;  /* 0x003b301401007387 */ /* 0x0003e80000100c00 */
[----:B------:R1:W-:Y:S04]  /*12900*/  STL.64 [R1+0x3b20], R18 ;  /* 0x003b201201007387 */ /* 0x0003e80000100a00 */
[----:B------:R1:W-:Y:S04]  /*12910*/  STL.128 [R1+0x3b10], R12 ;  /* 0x003b100c01007387 */ /* 0x0003e80000100c00 */
[----:B------:R1:W-:Y:S04]  /*12920*/  STL.128 [R1+0x3b00], R8 ;  /* 0x003b000801007387 */ /* 0x0003e80000100c00 */
[----:B0-----:R-:W2:Y:S04]  /*12930*/  LDL.LU.128 R28, [R1+0x3b50] ;  /* 0x003b5000011c7983 */ /* 0x001ea80000300c00 */
[----:B-1----:R-:W2:Y:S04]  /*12940*/  LDL.LU.128 R24, [R1+0x3b40] ;  /* 0x003b400001187983 */ /* 0x002ea80000300c00 */
[----:B------:R-:W2:Y:S04]  /*12950*/  LDL.LU.128 R20, [R1+0x3b30] ;  /* 0x003b300001147983 */ /* 0x000ea80000300c00 */
[----:B------:R-:W2:Y:S04]  /*12960*/  LDL.LU.64 R18, [R1+0x3b20] ;  /* 0x003b200001127983 */ /* 0x000ea80000300a00 */
[----:B------:R-:W2:Y:S04]  /*12970*/  LDL.LU.128 R12, [R1+0x3b10] ;  /* 0x003b1000010c7983 */ /* 0x000ea80000300c00 */
[----:B------:R-:W2:Y:S04]  /*12980*/  LDL.LU.128 R8, [R1+0x3b00] ;  /* 0x003b000001087983 */ /* 0x000ea80000300c00 */
[----:B------:R0:W-:Y:S04]  /*12990*/  STL.128 [R1+0x3f60], R148 ;  /* 0x003f609401007387 */ /* 0x0001e80000100c00 */
[----:B------:R1:W-:Y:S04]  /*129a0*/  STL.128 [R1+0x3e10], R160 ;  /* 0x003e10a001007387 */ /* 0x0003e80000100c00 */
[----:B------:R1:W-:Y:S04]  /*129b0*/  STL [R1+0x3df0], R152 ;  /* 0x003df09801007387 */ /* 0x0003e80000100800 */
[----:B------:R-:W2:Y:S04]  /*129c0*/  LDL.LU.128 R156, [R1+0x3e00] ;  /* 0x003e0000019c7983 */ /* 0x000ea80000300c00 */
[----:B0-----:R-:W2:Y:S04]  /*129d0*/  LDL.LU.128 R148, [R1+0x3f60] ;  /* 0x003f600001947983 */ /* 0x001ea80000300c00 */
[----:B-1----:R-:W2:Y:S04]  /*129e0*/  LDL.LU.128 R160, [R1+0x3e10] ;  /* 0x003e100001a07983 */ /* 0x002ea80000300c00 */
[----:B------:R-:W2:Y:S04]  /*129f0*/  LDL.LU R152, [R1+0x3df0] ;  /* 0x003df00001987983 */ /* 0x000ea80000300800 */
        /* <DEDUP_REMOVED lines=9> */
[----:B0-----:R-:W3:Y:S04]  /*12a90*/  LDL.LU.128 R108, [R1+0x3c60] ;  /* 0x003c6000016c7983 */ /* 0x001ee80000300c00 */
[----:B-1----:R-:W3:Y:S04]  /*12aa0*/  LDL.LU.128 R104, [R1+0x3c50] ;  /* 0x003c500001687983 */ /* 0x002ee80000300c00 */
[----:B----4-:R-:W4:Y:S04]  /*12ab0*/  LDL.LU.128 R100, [R1+0x3c40] ;  /* 0x003c400001647983 */ /* 0x010f280000300c00 */
[----:B------:R-:W4:Y:S04]  /*12ac0*/  LDL.LU.128 R96, [R1+0x3c30] ;  /* 0x003c300001607983 */ /* 0x000f280000300c00 */
[----:B------:R-:W4:Y:S04]  /*12ad0*/  LDL.LU.128 R92, [R1+0x3c20] ;  /* 0x003c2000015c7983 */ /* 0x000f280000300c00 */
[----:B--2---:R-:W-:Y:S04]  /*12ae0*/  STL.128 [R1+0x3bd0], R72 ;  /* 0x003bd04801007387 */ /* 0x004fe80000100c00 */
[----:B------:R-:W2:Y:S04]  /*12af0*/  LDL.LU.128 R88, [R1+0x3c10] ;  /* 0x003c100001587983 */ /* 0x000ea80000300c00 */
[----:B---3--:R-:W3:Y:S04]  /*12b00*/  LDL.LU.128 R84, [R1+0x3c00] ;  /* 0x003c000001547983 */ /* 0x008ee80000300c00 */
[----:B------:R-:W3:Y:S04]  /*12b10*/  LDL.LU.128 R80, [R1+0x3bf0] ;  /* 0x003bf00001507983 */ /* 0x000ee80000300c00 */
[----:B------:R0:W-:Y:S01]  /*12b20*/  STL.128 [R1+0x3cb0], R128 ;  /* 0x003cb08001007387 */ /* 0x0001e20000100c00 */
[----:B------:R-:W-:-:S03]  /*12b30*/  IMAD.MOV.U32 R132, RZ, RZ, R112 ;  /* 0x000000ffff847224 */ /* 0x000fc600078e0070 */
[----:B------:R-:W3:Y:S01]  /*12b40*/  LDL.LU.128 R76, [R1+0x3be0] ;  /* 0x003be000014c7983 */ /* 0x000ee20000300c00 */
[----:B------:R-:W-:Y:S02]  /*12b50*/  IMAD.MOV.U32 R133, RZ, RZ, R113 ;  /* 0x000000ffff857224 */ /* 0x000fe400078e0071 */
[----:B------:R-:W-:Y:S01]  /*12b60*/  IMAD.MOV.U32 R134, RZ, RZ, R114 ;  /* 0x000000ffff867224 */ /* 0x000fe200078e0072 */
[----:B------:R-:W-:Y:S01]  /*12b70*/  STL.128 [R1+0x3ad0], R124 ;  /* 0x003ad07c01007387 */ /* 0x000fe20000100c00 */
[----:B------:R-:W-:-:S03]  /*12b80*/  IMAD.MOV.U32 R135, RZ, RZ, R115 ;  /* 0x000000ffff877224 */ /* 0x000fc600078e0073 */
[----:B------:R-:W-:Y:S04]  /*12b90*/  STL.128 [R1+0x3ac0], R120 ;  /* 0x003ac07801007387 */ /* 0x000fe80000100c00 */
[----:B------:R1:W-:Y:S04]  /*12ba0*/  STL.128 [R1+0x3ab0], R116 ;  /* 0x003ab07401007387 */ /* 0x0003e80000100c00 */
[----:B------:R1:W-:Y:S04]  /*12bb0*/  STL.128 [R1+0x3bc0], R68 ;  /* 0x003bc04401007387 */ /* 0x0003e80000100c00 */
[----:B0-----:R-:W3:Y:S04]  /*12bc0*/  LDL.LU.128 R128, [R1+0x3cb0] ;  /* 0x003cb00001807983 */ /* 0x001ee80000300c00 */
[----:B------:R-:W3:Y:S04]  /*12bd0*/  LDL.LU.128 R112, [R1+0x3c70] ;  /* 0x003c700001707983 */ /* 0x000ee80000300c00 */
[----:B------:R-:W3:Y:S04]  /*12be0*/  LDL.LU.128 R72, [R1+0x3bd0] ;  /* 0x003bd00001487983 */ /* 0x000ee80000300c00 */
[----:B-1----:R-:W3:Y:S04]  /*12bf0*/  LDL.128 R116, [R1+0x400] ;  /* 0x0004000001747983 */ /* 0x002ee80000100c00 */
[----:B------:R-:W3:Y:S04]  /*12c00*/  LDL.LU.128 R124, [R1+0x3ad0] ;  /* 0x003ad000017c7983 */ /* 0x000ee80000300c00 */
[----:B------:R-:W3:Y:S04]  /*12c10*/  LDL.LU.128 R120, [R1+0x3ac0] ;  /* 0x003ac00001787983 */ /* 0x000ee80000300c00 */
[----:B------:R-:W3:Y:S04]  /*12c20*/  LDL.LU.128 R68, [R1+0x3bc0] ;  /* 0x003bc00001447983 */ /* 0x000ee80000300c00 */
[----:B------:R0:W-:Y:S04]  /*12c30*/  STL.128 [R1+0x3bb0], R64 ;  /* 0x003bb04001007387 */ /* 0x0001e80000100c00 */
[----:B------:R1:W-:Y:S04]  /*12c40*/  STL.128 [R1+0x3ba0], R60 ;  /* 0x003ba03c01007387 */ /* 0x0003e80000100c00 */
[----:B------:R1:W-:Y:S04]  /*12c50*/  STL [R1+0x3b90], R59 ;  /* 0x003b903b01007387 */ /* 0x0003e80000100800 */
[----:B0-----:R-:W3:Y:S04]  /*12c60*/  LDL.LU.128 R64, [R1+0x3bb0] ;  /* 0x003bb00001407983 */ /* 0x001ee80000300c00 */
[----:B-1----:R-:W3:Y:S04]  /*12c70*/  LDL.LU.128 R60, [R1+0x3ba0] ;  /* 0x003ba000013c7983 */ /* 0x002ee80000300c00 */
[----:B------:R-:W3:Y:S04]  /*12c80*/  LDL.LU R59, [R1+0x3b90] ;  /* 0x003b9000013b7983 */ /* 0x000ee80000300800 */
[----:B------:R-:W-:Y:S04]  /*12c90*/  STL [R1+0x410], R41 ;  /* 0x0004102901007387 */ /* 0x000fe80000100800 */
[----:B------:R-:W-:Y:S04]  /*12ca0*/  STL [R1+0x414], R42 ;  /* 0x0004142a01007387 */ /* 0x000fe80000100800 */
[----:B------:R-:W-:Y:S04]  /*12cb0*/  STL [R1+0x418], R43 ;  /* 0x0004182b01007387 */ /* 0x000fe80000100800 */
[----:B------:R0:W-:Y:S04]  /*12cc0*/  STL [R1+0x39c0], R40 ;  /* 0x0039c02801007387 */ /* 0x0001e80000100800 */
[----:B------:R-:W-:Y:S04]  /*12cd0*/  STL [R1+0x41c], R38 ;  /* 0x00041c2601007387 */ /* 0x000fe80000100800 */
[----:B------:R1:W-:Y:S04]  /*12ce0*/  STL.64 [R1+0x3800], R36 ;  /* 0x0038002401007387 */ /* 0x0003e80000100a00 */
[----:B------:R1:W-:Y:S04]  /*12cf0*/  STL.128 [R1+0x37f0], R32 ;  /* 0x0037f02001007387 */ /* 0x0003e80000100c00 */
[----:B0-----:R-:W3:Y:S04]  /*12d00*/  LDL.LU R40, [R1+0x39c0] ;  /* 0x0039c00001287983 */ /* 0x001ee80000300800 */
[----:B-1----:R-:W3:Y:S04]  /*12d10*/  LDL.LU.64 R36, [R1+0x3800] ;  /* 0x0038000001247983 */ /* 0x002ee80000300a00 */
[----:B------:R-:W3:Y:S04]  /*12d20*/  LDL.LU.128 R32, [R1+0x37f0] ;  /* 0x0037f00001207983 */ /* 0x000ee80000300c00 */
[----:B------:R0:W-:Y:S04]  /*12d30*/  STL.128 [R1+0x3a90], R108 ;  /* 0x003a906c01007387 */ /* 0x0001e80000100c00 */
[----:B------:R1:W-:Y:S04]  /*12d40*/  STL.128 [R1+0x3a80], R104 ;  /* 0x003a806801007387 */ /* 0x0003e80000100c00 */
[----:B----4-:R4:W-:Y:S04]  /*12d50*/  STL.128 [R1+0x3a70], R100 ;  /* 0x003a706401007387 */ /* 0x0109e80000100c00 */
[----:B------:R4:W-:Y:S04]  /*12d60*/  STL.128 [R1+0x3a60], R96 ;  /* 0x003a606001007387 */ /* 0x0009e80000100c00 */
[----:B------:R4:W-:Y:S04]  /*12d70*/  STL.128 [R1+0x3a50], R92 ;  /* 0x003a505c01007387 */ /* 0x0009e80000100c00 */
[----:B0-----:R-:W4:Y:S04]  /*12d80*/  LDL.LU.128 R108, [R1+0x3a90] ;  /* 0x003a9000016c7983 */ /* 0x001f280000300c00 */
[----:B--2---:R0:W-:Y:S04]  /*12d90*/  STL.128 [R1+0x3a40], R88 ;  /* 0x003a405801007387 */ /* 0x0041e80000100c00 */
[----:B---3--:R2:W-:Y:S04]  /*12da0*/  STL.128 [R1+0x3a30], R84 ;  /* 0x003a305401007387 */ /* 0x0085e80000100c00 */
[----:B------:R3:W-:Y:S04]  /*12db0*/  STL.128 [R1+0x3a20], R80 ;  /* 0x003a205001007387 */ /* 0x0007e80000100c00 */
[----:B-1----:R-:W3:Y:S04]  /*12dc0*/  LDL.LU.128 R104, [R1+0x3a80] ;  /* 0x003a800001687983 */ /* 0x002ee80000300c00 */
[----:B----4-:R-:W4:Y:S04]  /*12dd0*/  LDL.LU.128 R100, [R1+0x3a70] ;  /* 0x003a700001647983 */ /* 0x010f280000300c00 */
[----:B------:R-:W-:Y:S04]  /*12de0*/  STL.128 [R1+0x3a10], R76 ;  /* 0x003a104c01007387 */ /* 0x000fe80000100c00 */
[----:B------:R-:W4:Y:S04]  /*12df0*/  LDL.LU.128 R96, [R1+0x3a60] ;  /* 0x003a600001607983 */ /* 0x000f280000300c00 */
[----:B------:R-:W4:Y:S04]  /*12e00*/  LDL.LU.128 R92, [R1+0x3a50] ;  /* 0x003a5000015c7983 */ /* 0x000f280000300c00 */
[----:B0-----:R-:W4:Y:S04]  /*12e10*/  LDL.LU.128 R88, [R1+0x3a40] ;  /* 0x003a400001587983 */ /* 0x001f280000300c00 */
[----:B--2---:R-:W2:Y:S04]  /*12e20*/  LDL.LU.128 R84, [R1+0x3a30] ;  /* 0x003a300001547983 */ /* 0x004ea80000300c00 */
[----:B------:R0:W-:Y:S04]  /*12e30*/  STL.128 [R1+0x3ae0], R128 ;  /* 0x003ae08001007387 */ /* 0x0001e80000100c00 */
[----:B------:R1:W-:Y:S04]  /*12e40*/  STL.128 [R1+0x3aa0], R112 ;  /* 0x003aa07001007387 */ /* 0x0003e80000100c00 */
[----:B------:R1:W-:Y:S01]  /*12e50*/  STL.128 [R1+0x3a00], R72 ;  /* 0x003a004801007387 */ /* 0x0003e20000100c00 */
[----:B------:R-:W-:-:S02]  /*12e60*/  IMAD.MOV.U32 R136, RZ, RZ, R116 ;  /* 0x000000ffff887224 */ /* 0x000fc400078e0074 */
[----:B------:R-:W-:Y:S01]  /*12e70*/  IMAD.MOV.U32 R137, RZ, RZ, R117 ;  /* 0x000000ffff897224 */ /* 0x000fe200078e0075 */
[----:B---3--:R-:W3:Y:S01]  /*12e80*/  LDL.LU.128 R80, [R1+0x3a20] ;  /* 0x003a200001507983 */ /* 0x008ee20000300c00 */
[----:B------:R-:W-:Y:S02]  /*12e90*/  IMAD.MOV.U32 R138, RZ, RZ, R118 ;  /* 0x000000ffff8a7224 */ /* 0x000fe400078e0076 */
[----:B------:R-:W-:Y:S01]  /*12ea0*/  IMAD.MOV.U32 R139, RZ, RZ, R119 ;  /* 0x000000ffff8b7224 */ /* 0x000fe200078e0077 */
[----:B------:R-:W-:Y:S04]  /*12eb0*/  STL.128 [R1+0x3910], R124 ;  /* 0x0039107c01007387 */ /* 0x000fe80000100c00 */
[----:B------:R1:W-:Y:S04]  /*12ec0*/  STL.128 [R1+0x3900], R120 ;  /* 0x0039007801007387 */ /* 0x0003e80000100c00 */
[----:B------:R1:W-:Y:S04]  /*12ed0*/  STL.128 [R1+0x39f0], R68 ;  /* 0x0039f04401007387 */ /* 0x0003e80000100c00 */
[----:B0-----:R-:W3:Y:S04]  /*12ee0*/  LDL.LU.128 R128, [R1+0x3ae0] ;  /* 0x003ae00001807983 */ /* 0x001ee80000300c00 */
[----:B------:R-:W3:Y:S04]  /*12ef0*/  LDL.LU.128 R116, [R1+0x3ab0] ;  /* 0x003ab00001747983 */ /* 0x000ee80000300c00 */
[----:B-1----:R-:W3:Y:S04]  /*12f00*/  LDL.LU.128 R112, [R1+0x3aa0] ;  /* 0x003aa00001707983 */ /* 0x002ee80000300c00 */
[----:B------:R-:W3:Y:S04]  /*12f10*/  LDL.LU.128 R76, [R1+0x3a10] ;  /* 0x003a1000014c7983 */ /* 0x000ee80000300c00 */
[----:B------:R-:W3:Y:S04]  /*12f20*/  LDL.LU.128 R72, [R1+0x3a00] ;  /* 0x003a000001487983 */ /* 0x000ee80000300c00 */
[----:B------:R-:W3:Y:S04]  /*12f30*/  LDL.128 R120, [R1+0x410] ;  /* 0x0004100001787983 */ /* 0x000ee80000100c00 */
        /* <DEDUP_REMOVED lines=8> */
[----:B------:R0:W-:Y:S04]  /*12fc0*/  STL.64 [R1+0x3930], R4 ;  /* 0x0039300401007387 */ /* 0x0001e80000100a00 */
[----:B------:R1:W-:Y:S04]  /*12fd0*/  STL.128 [R1+0x3990], R28 ;  /* 0x0039901c01007387 */ /* 0x0003e80000100c00 */
[----:B------:R1:W-:Y:S04]  /*12fe0*/  STL.128 [R1+0x3980], R24 ;  /* 0x0039801801007387 */ /* 0x0003e80000100c00 */
[----:B0-----:R-:W3:Y:S04]  /*12ff0*/  LDL.LU.64 R4, [R1+0x3930] ;  /* 0x0039300001047983 */ /* 0x001ee80000300a00 */
[----:B------:R0:W-:Y:S04]  /*13000*/  STL.128 [R1+0x3970], R20 ;  /* 0x0039701401007387 */ /* 0x0001e80000100c00 */
[----:B------:R0:W-:Y:S04]  /*13010*/  STL.64 [R1+0x3960], R18 ;  /* 0x0039601201007387 */ /* 0x0001e80000100a00 */
[----:B------:R0:W-:Y:S04]  /*13020*/  STL.128 [R1+0x3950], R12 ;  /* 0x0039500c01007387 */ /* 0x0001e80000100c00 */
[----:B------:R0:W-:Y:S04]  /*13030*/  STL.128 [R1+0x3940], R8 ;  /* 0x0039400801007387 */ /* 0x0001e80000100c00 */
[----:B-1----:R-:W3:Y:S04]  /*13040*/  LDL.LU.128 R28, [R1+0x3990] ;  /* 0x00399000011c7983 */ /* 0x002ee80000300c00 */
[----:B------:R-:W3:Y:S04]  /*13050*/  LDL.LU.128 R24, [R1+0x3980] ;  /* 0x0039800001187983 */ /* 0x000ee80000300c00 */
[----:B0-----:R-:W3:Y:S04]  /*13060*/  LDL.LU.128 R20, [R1+0x3970] ;  /* 0x0039700001147983 */ /* 0x001ee80000300c00 */
[----:B------:R-:W3:Y:S04]  /*13070*/  LDL.LU.64 R18, [R1+0x3960] ;  /* 0x0039600001127983 */ /* 0x000ee80000300a00 */
[----:B------:R-:W3:Y:S04]  /*13080*/  LDL.LU.128 R12, [R1+0x3950] ;  /* 0x00395000010c7983 */ /* 0x000ee80000300c00 */
[----:B------:R-:W3:Y:S04]  /*13090*/  LDL.LU.128 R8, [R1+0x3940] ;  /* 0x0039400001087983 */ /* 0x000ee80000300c00 */
[----:B------:R-:W-:Y:S04]  /*130a0*/  STL [R1+0x420], R39 ;  /* 0x0004202701007387 */ /* 0x000fe80000100800 */
[----:B------:R-:W-:Y:S04]  /*130b0*/  STL [R1+0x424], R40 ;  /* 0x0004242801007387 */ /* 0x000fe80000100800 */
[----:B------:R-:W-:Y:S04]  /*130c0*/  STL [R1+0x428], R35 ;  /* 0x0004282301007387 */ /* 0x000fe80000100800 */
[----:B------:R-:W-:Y:S04]  /*130d0*/  STL [R1+0x42c], R36 ;  /* 0x00042c2401007387 */ /* 0x000fe80000100800 */
[----:B------:R0:W-:Y:S04]  /*130e0*/  STL.128 [R1+0x38d0], R108 ;  /* 0x0038d06c01007387 */ /* 0x0001e80000100c00 */
[----:B------:R1:W-:Y:S04]  /*130f0*/  STL.128 [R1+0x38c0], R104 ;  /* 0x0038c06801007387 */ /* 0x0003e80000100c00 */
[----:B----4-:R4:W-:Y:S04]  /*13100*/  STL.128 [R1+0x38b0], R100 ;  /* 0x0038b06401007387 */ /* 0x0109e80000100c00 */
[----:B0-----:R-:W3:Y:S04]  /*13110*/  LDL.LU.128 R108, [R1+0x38d0] ;  /* 0x0038d000016c7983 */ /* 0x001ee80000300c00 */
[----:B------:R0:W-:Y:S04]  /*13120*/  STL.128 [R1+0x38a0], R96 ;  /* 0x0038a06001007387 */ /* 0x0001e80000100c00 */
[----:B------:R3:W-:Y:S04]  /*13130*/  STL.128 [R1+0x3890], R92 ;  /* 0x0038905c01007387 */ /* 0x0007e80000100c00 */
[----:B------:R3:W-:Y:S04]  /*13140*/  STL.128 [R1+0x3880], R88 ;  /* 0x0038805801007387 */ /* 0x0007e80000100c00 */
[----:B--2---:R2:W-:Y:S04]  /*13150*/  STL.128 [R1+0x3870], R84 ;  /* 0x0038705401007387 */ /* 0x0045e80000100c00 */
[----:B-1----:R-:W2:Y:S04]  /*13160*/  LDL.LU.128 R104, [R1+0x38c0] ;  /* 0x0038c00001687983 */ /* 0x002ea80000300c00 */
[----:B----4-:R-:W4:Y:S04]  /*13170*/  LDL.LU.128 R100, [R1+0x38b0] ;  /* 0x0038b00001647983 */ /* 0x010f280000300c00 */
[----:B0-----:R-:W4:Y:S04]  /*13180*/  LDL.LU.128 R96, [R1+0x38a0] ;  /* 0x0038a00001607983 */ /* 0x001f280000300c00 */
[----:B---3--:R-:W-:Y:S04]  /*13190*/  STL.128 [R1+0x3860], R80 ;  /* 0x0038605001007387 */ /* 0x008fe80000100c00 */
[----:B------:R-:W3:Y:S04]  /*131a0*/  LDL.LU.128 R92, [R1+0x3890] ;  /* 0x00389000015c7983 */ /* 0x000ee80000300c00 */
[----:B------:R-:W3:Y:S04]  /*131b0*/  LDL.LU.128 R88, [R1+0x3880] ;  /* 0x0038800001587983 */ /* 0x000ee80000300c00 */
[----:B--2---:R-:W2:Y:S04]  /*131c0*/  LDL.LU.128 R84, [R1+0x3870] ;  /* 0x0038700001547983 */ /* 0x004ea80000300c00 */
[----:B------:R0:W-:Y:S04]  /*131d0*/  STL.128 [R1+0x3920], R128 ;  /* 0x0039208001007387 */ /* 0x0001e80000100c00 */
[----:B------:R1:W-:Y:S04]  /*131e0*/  STL.128 [R1+0x38f0], R116 ;  /* 0x0038f07401007387 */ /* 0x0003e80000100c00 */
[----:B------:R1:W-:Y:S04]  /*131f0*/  STL.128 [R1+0x38e0], R112 ;  /* 0x0038e07001007387 */ /* 0x0003e80000100c00 */
[----:B------:R1:W-:Y:S04]  /*13200*/  STL.128 [R1+0x3850], R76 ;  /* 0x0038504c01007387 */ /* 0x0003e80000100c00 */
[----:B------:R1:W-:Y:S01]  /*13210*/  STL.128 [R1+0x3840], R72 ;  /* 0x0038404801007387 */ /* 0x0003e20000100c00 */
[----:B------:R-:W-:-:S03]  /*13220*/  IMAD.MOV.U32 R140, RZ, RZ, R120 ;  /* 0x000000ffff8c7224 */ /* 0x000fc600078e0078 */
[----:B0-----:R-:W2:Y:S01]  /*13230*/  LDL.LU.128 R128, [R1+0x3920] ;  /* 0x0039200001807983 */ /* 0x001ea20000300c00 */
[----:B------:R-:W-:Y:S02]  /*13240*/  IMAD.MOV.U32 R141, RZ, RZ, R121 ;  /* 0x000000ffff8d7224 */ /* 0x000fe400078e0079 */
[----:B------:R-:W-:Y:S01]  /*13250*/  IMAD.MOV.U32 R142, RZ, RZ, R122 ;  /* 0x000000ffff8e7224 */ /* 0x000fe200078e007a */
[----:B------:R0:W-:Y:S01]  /*13260*/  STL.128 [R1+0x3760], R124 ;  /* 0x0037607c01007387 */ /* 0x0001e20000100c00 */
[----:B------:R-:W-:-:S03]  /*13270*/  IMAD.MOV.U32 R143, RZ, RZ, R123 ;  /* 0x000000ffff8f7224 */ /* 0x000fc600078e007b */
[----:B------:R0:W-:Y:S04]  /*13280*/  STL.128 [R1+0x3830], R68 ;  /* 0x0038304401007387 */ /* 0x0001e80000100c00 */
[----:B------:R-:W2:Y:S04]  /*13290*/  LDL.LU.128 R120, [R1+0x3900] ;  /* 0x0039000001787983 */ /* 0x000ea80000300c00 */
[----:B-1----:R-:W2:Y:S04]  /*132a0*/  LDL.LU.128 R116, [R1+0x38f0] ;  /* 0x0038f00001747983 */ /* 0x002ea80000300c00 */
[----:B------:R-:W2:Y:S04]  /*132b0*/  LDL.LU.128 R112, [R1+0x38e0] ;  /* 0x0038e00001707983 */ /* 0x000ea80000300c00 */
[----:B------:R-:W2:Y:S04]  /*132c0*/  LDL.LU.128 R80, [R1+0x3860] ;  /* 0x0038600001507983 */ /* 0x000ea80000300c00 */
[----:B------:R-:W2:Y:S04]  /*132d0*/  LDL.LU.128 R76, [R1+0x3850] ;  /* 0x00385000014c7983 */ /* 0x000ea80000300c00 */
[----:B------:R-:W2:Y:S04]  /*132e0*/  LDL.LU.128 R72, [R1+0x3840] ;  /* 0x0038400001487983 */ /* 0x000ea80000300c00 */
[----:B0-----:R-:W2:Y:S04]  /*132f0*/  LDL.128 R124, [R1+0x420] ;  /* 0x00042000017c7983 */ /* 0x001ea80000100c00 */
[----:B------:R-:W2:Y:S04]  /*13300*/  LDL.LU.128 R68, [R1+0x3830] ;  /* 0x0038300001447983 */ /* 0x000ea80000300c00 */
[----:B------:R0:W-:Y:S04]  /*13310*/  STL.128 [R1+0x3820], R64 ;  /* 0x0038204001007387 */ /* 0x0001e80000100c00 */
[----:B------:R1:W-:Y:S04]  /*13320*/  STL.128 [R1+0x3810], R60 ;  /* 0x0038103c01007387 */ /* 0x0003e80000100c00 */
[----:B------:R1:W-:Y:S04]  /*13330*/  STL [R1+0x3808], R59 ;  /* 0x0038083b01007387 */ /* 0x0003e80000100800 */
[----:B0-----:R-:W2:Y:S04]  /*13340*/  LDL.LU.128 R64, [R1+0x3820] ;  /* 0x0038200001407983 */ /* 0x001ea80000300c00 */
[----:B-1----:R-:W2:Y:S04]  /*13350*/  LDL.LU.128 R60, [R1+0x3810] ;  /* 0x00381000013c7983 */ /* 0x002ea80000300c00 */
[----:B------:R-:W2:Y:S04]  /*13360*/  LDL.LU R59, [R1+0x3808] ;  /* 0x00380800013b7983 */ /* 0x000ea80000300800 */
[----:B------:R0:W-:Y:S04]  /*13370*/  STL [R1+0x3658], R34 ;  /* 0x0036582201007387 */ /* 0x0001e80000100800 */
[----:B------:R1:W-:Y:S04]  /*13380*/  STL.64 [R1+0x3650], R32 ;  /* 0x0036502001007387 */ /* 0x0003e80000100a00 */
[----:B0-----:R-:W2:Y:S04]  /*13390*/  LDL.LU R34, [R1+0x3658] ;  /* 0x0036580001227983 */ /* 0x001ea80000300800 */
[----:B-1----:R-:W2:Y:S04]  /*133a0*/  LDL.LU.64 R32, [R1+0x3650] ;  /* 0x0036500001207983 */ /* 0x002ea80000300a00 */
[----:B------:R0:W-:Y:S04]  /*133b0*/  STL.64 [R1+0x3780], R4 ;  /* 0x0037800401007387 */ /* 0x0001e80000100a00 */
[----:B------:R1:W-:Y:S04]  /*133c0*/  STL.128 [R1+0x37e0], R28 ;  /* 0x0037e01c01007387 */ /* 0x0003e80000100c00 */
[----:B------:R1:W-:Y:S04]  /*133d0*/  STL.128 [R1+0x37d0], R24 ;  /* 0x0037d01801007387 */ /* 0x0003e80000100c00 */
[----:B0-----:R-:W2:Y:S04]  /*133e0*/  LDL.LU.64 R4, [R1+0x3780] ;  /* 0x0037800001047983 */ /* 0x001ea80000300a00 */
[----:B------:R0:W-:Y:S04]  /*133f0*/  STL.128 [R1+0x37c0], R20 ;  /* 0x0037c01401007387 */ /* 0x0001e80000100c00 */
[----:B------:R0:W-:Y:S04]  /*13400*/  STL.64 [R1+0x37b0], R18 ;  /* 0x0037b01201007387 */ /* 0x0001e80000100a00 */
[----:B------:R0:W-:Y:S04]  /*13410*/  STL.128 [R1+0x37a0], R12 ;  /* 0x0037a00c01007387 */ /* 0x0001e80000100c00 */
[----:B------:R0:W-:Y:S04]  /*13420*/  STL.128 [R1+0x3790], R8 ;  /* 0x0037900801007387 */ /* 0x0001e80000100c00 */
[----:B------:R0:W-:Y:S04]  /*13430*/  STL.128 [R1+0x3de0], R148 ;  /* 0x003de09401007387 */ /* 0x0001e80000100c00 */
[----:B-1----:R-:W2:Y:S04]  /*13440*/  LDL.LU.128 R28, [R1+0x37e0] ;  /* 0x0037e000011c7983 */ /* 0x002ea80000300c00 */
[----:B------:R-:W2:Y:S04]  /*13450*/  LDL.LU.128 R24, [R1+0x37d0] ;  /* 0x0037d00001187983 */ /* 0x000ea80000300c00 */
[----:B0-----:R-:W2:Y:S04]  /*13460*/  LDL.LU.128 R20, [R1+0x37c0] ;  /* 0x0037c00001147983 */ /* 0x001ea80000300c00 */
[----:B------:R-:W2:Y:S04]  /*13470*/  LDL.LU.64 R18, [R1+0x37b0] ;  /* 0x0037b00001127983 */ /* 0x000ea80000300a00 */
[----:B------:R-:W2:Y:S04]  /*13480*/  LDL.LU.128 R12, [R1+0x37a0] ;  /* 0x0037a000010c7983 */ /* 0x000ea80000300c00 */
[----:B------:R-:W2:Y:S04]  /*13490*/  LDL.LU.128 R8, [R1+0x3790] ;  /* 0x0037900001087983 */ /* 0x000ea80000300c00 */
[----:B------:R-:W2:Y:S04]  /*134a0*/  LDL.LU.128 R148, [R1+0x3de0] ;  /* 0x003de00001947983 */ /* 0x000ea80000300c00 */
[----:B------:R0:W-:Y:S04]  /*134b0*/  STL.128 [R1+0x3720], R108 ;  /* 0x0037206c01007387 */ /* 0x0001e80000100c00 */
[----:B0-----:R-:W2:Y:S04]  /*134c0*/  LDL.LU.128 R108, [R1+0x3720] ;  /* 0x00372000016c7983 */ /* 0x001ea80000300c00 */
[----:B------:R0:W-:Y:S04]  /*134d0*/  STL.128 [R1+0x3710], R104 ;  /* 0x0037106801007387 */ /* 0x0001e80000100c00 */
[----:B----4-:R1:W-:Y:S04]  /*134e0*/  STL.128 [R1+0x3700], R100 ;  /* 0x0037006401007387 */ /* 0x0103e80000100c00 */
[----:B------:R4:W-:Y:S04]  /*134f0*/  STL.128 [R1+0x36f0], R96 ;  /* 0x0036f06001007387 */ /* 0x0009e80000100c00 */
[----:B---3--:R3:W-:Y:S04]  /*13500*/  STL.128 [R1+0x36e0], R92 ;  /* 0x0036e05c01007387 */ /* 0x0087e80000100c00 */
[----:B------:R3:W-:Y:S04]  /*13510*/  STL.128 [R1+0x36d0], R88 ;  /* 0x0036d05801007387 */ /* 0x0007e80000100c00 */
[----:B--2---:R2:W-:Y:S04]  /*13520*/  STL.128 [R1+0x36c0], R84 ;  /* 0x0036c05401007387 */ /* 0x0045e80000100c00 */
[----:B0-----:R-:W2:Y:S04]  /*13530*/  LDL.LU.128 R104, [R1+0x3710] ;  /* 0x0037100001687983 */ /* 0x001ea80000300c00 */
[----:B-1----:R-:W2:Y:S04]  /*13540*/  LDL.LU.128 R100, [R1+0x3700] ;  /* 0x0037000001647983 */ /* 0x002ea80000300c00 */
[----:B----4-:R-:W4:Y:S04]  /*13550*/  LDL.LU.128 R96, [R1+0x36f0] ;  /* 0x0036f00001607983 */ /* 0x010f280000300c00 */
[----:B---3--:R-:W3:Y:S04]  /*13560*/  LDL.LU.128 R92, [R1+0x36e0] ;  /* 0x0036e000015c7983 */ /* 0x008ee80000300c00 */
[----:B------:R-:W3:Y:S04]  /*13570*/  LDL.LU.128 R88, [R1+0x36d0] ;  /* 0x0036d00001587983 */ /* 0x000ee80000300c00 */
[----:B--2---:R-:W2:Y:S04]  /*13580*/  LDL.LU.128 R84, [R1+0x36c0] ;  /* 0x0036c00001547983 */ /* 0x004ea80000300c00 */
[----:B------:R0:W-:Y:S04]  /*13590*/  STL.128 [R1+0x3770], R128 ;  /* 0x0037708001007387 */ /* 0x0001e80000100c00 */
[----:B------:R1:W-:Y:S04]  /*135a0*/  STL.128 [R1+0x3750], R120 ;  /* 0x0037507801007387 */ /* 0x0003e80000100c00 */
        /* <DEDUP_REMOVED lines=11> */
[----:B------:R-:W2:Y:S04]  /*13660*/  LDL.LU.128 R124, [R1+0x3760] ;  /* 0x00376000017c7983 */ /* 0x000ea80000300c00 */
[----:B-1----:R-:W2:Y:S04]  /*13670*/  LDL.LU.128 R120, [R1+0x3750] ;  /* 0x0037500001787983 */ /* 0x002ea80000300c00 */
[----:B------:R-:W2:Y:S04]  /*13680*/  LDL.LU.128 R116, [R1+0x3740] ;  /* 0x0037400001747983 */ /* 0x000ea80000300c00 */
[----:B------:R-:W2:Y:S04]  /*13690*/  LDL.LU.128 R112, [R1+0x3730] ;  /* 0x0037300001707983 */ /* 0x000ea80000300c00 */
[----:B------:R-:W2:Y:S04]  /*136a0*/  LDL.LU.128 R80, [R1+0x36b0] ;  /* 0x0036b00001507983 */ /* 0x000ea80000300c00 */
[----:B------:R-:W2:Y:S04]  /*136b0*/  LDL.LU.128 R76, [R1+0x36a0] ;  /* 0x0036a000014c7983 */ /* 0x000ea80000300c00 */
        /* <DEDUP_REMOVED lines=9> */
[----:B------:R0:W-:Y:S04]  /*13750*/  STL.128 [R1+0x35d0], R160 ;  /* 0x0035d0a001007387 */ /* 0x0001e80000100c00 */
[----:B------:R-:W-:Y:S04]  /*13760*/  STL [R1+0x434], R32 ;  /* 0x0004342001007387 */ /* 0x000fe80000100800 */
[----:B------:R-:W-:Y:S04]  /*13770*/  STL [R1+0x438], R33 ;  /* 0x0004382101007387 */ /* 0x000fe80000100800 */
[----:B------:R-:W-:Y:S04]  /*13780*/  STL [R1+0x43c], R34 ;  /* 0x00043c2201007387 */ /* 0x000fe80000100800 */
[----:B0-----:R-:W2:Y:S04]  /*13790*/  LDL.128 R160, [R1+0x430] ;  /* 0x0004300001a07983 */ /* 0x001ea80000100c00 */
[----:B------:R0:W-:Y:S04]  /*137a0*/  STL.64 [R1+0x35e0], R4 ;  /* 0x0035e00401007387 */ /* 0x0001e80000100a00 */
[----:B------:R1:W-:Y:S04]  /*137b0*/  STL [R1+0x3e50], R176 ;  /* 0x003e50b001007387 */ /* 0x0003e80000100800 */
[----:B------:R1:W-:Y:S04]  /*137c0*/  STL.128 [R1+0x3e40], R172 ;  /* 0x003e40ac01007387 */ /* 0x0003e80000100c00 */
[----:B0-----:R-:W2:Y:S04]  /*137d0*/  LDL.LU.64 R4, [R1+0x35e0] ;  /* 0x0035e00001047983 */ /* 0x001ea80000300a00 */
[----:B------:R0:W-:Y:S04]  /*137e0*/  STL.128 [R1+0x3e30], R168 ;  /* 0x003e30a801007387 */ /* 0x0001e80000100c00 */
[----:B------:R0:W-:Y:S04]  /*137f0*/  STL [R1+0x3e28], R167 ;  /* 0x003e28a701007387 */ /* 0x0001e80000100800 */
[----:B------:R0:W-:Y:S04]  /*13800*/  STL.64 [R1+0x3e20], R164 ;  /* 0x003e20a401007387 */ /* 0x0001e80000100a00 */
[----:B------:R0:W-:Y:S04]  /*13810*/  STL.128 [R1+0x3640], R28 ;  /* 0x0036401c01007387 */ /* 0x0001e80000100c00 */
[----:B------:R0:W-:Y:S04]  /*13820*/  STL.128 [R1+0x3630], R24 ;  /* 0x0036301801007387 */ /* 0x0001e80000100c00 */
[----:B------:R0:W-:Y:S04]  /*13830*/  STL.128 [R1+0x3620], R20 ;  /* 0x0036201401007387 */ /* 0x0001e80000100c00 */
[----:B------:R0:W-:Y:S04]  /*13840*/  STL.64 [R1+0x3610], R18 ;  /* 0x0036101201007387 */ /* 0x0001e80000100a00 */
[----:B------:R0:W-:Y:S04]  /*13850*/  STL.128 [R1+0x3600], R12 ;  /* 0x0036000c01007387 */ /* 0x0001e80000100c00 */
[----:B------:R0:W-:Y:S04]  /*13860*/  STL.128 [R1+0x35f0], R8 ;  /* 0x0035f00801007387 */ /* 0x0001e80000100c00 */
[----:B-1----:R-:W2:Y:S04]  /*13870*/  LDL.LU R176, [R1+0x3e50] ;  /* 0x003e500001b07983 */ /* 0x002ea80000300800 */
[----:B------:R-:W2:Y:S04]  /*13880*/  LDL.LU.128 R172, [R1+0x3e40] ;  /* 0x003e400001ac7983 */ /* 0x000ea80000300c00 */
[----:B0-----:R-:W2:Y:S04]  /*13890*/  LDL.LU.128 R168, [R1+0x3e30] ;  /* 0x003e300001a87983 */ /* 0x001ea80000300c00 */
[----:B------:R-:W2:Y:S04]  /*138a0*/  LDL.LU R167, [R1+0x3e28] ;  /* 0x003e280001a77983 */ /* 0x000ea80000300800 */
[----:B------:R-:W2:Y:S04]  /*138b0*/  LDL.LU.64 R164, [R1+0x3e20] ;  /* 0x003e200001a47983 */ /* 0x000ea80000300a00 */
[----:B------:R-:W2:Y:S04]  /*138c0*/  LDL.LU.128 R28, [R1+0x3640] ;  /* 0x00364000011c7983 */ /* 0x000ea80000300c00 */
[----:B------:R-:W2:Y:S04]  /*138d0*/  LDL.LU.128 R24, [R1+0x3630] ;  /* 0x0036300001187983 */ /* 0x000ea80000300c00 */
[----:B------:R-:W2:Y:S04]  /*138e0*/  LDL.LU.128 R20, [R1+0x3620] ;  /* 0x0036200001147983 */ /* 0x000ea80000300c00 */
[----:B------:R-:W2:Y:S04]  /*138f0*/  LDL.LU.64 R18, [R1+0x3610] ;  /* 0x0036100001127983 */ /* 0x000ea80000300a00 */
[----:B------:R-:W2:Y:S04]  /*13900*/  LDL.LU.128 R12, [R1+0x3600] ;  /* 0x00360000010c7983 */ /* 0x000ea80000300c00 */
[----:B------:R-:W2:Y:S04]  /*13910*/  LDL.LU.128 R8, [R1+0x35f0] ;  /* 0x0035f00001087983 */ /* 0x000ea80000300c00 */
[----:B------:R-:W-:Y:S04]  /*13920*/  STL.128 [R1+0x35c0], R156 ;  /* 0x0035c09c01007387 */ /* 0x000fe80000100c00 */
[----:B------:R0:W-:Y:S04]  /*13930*/  STL [R1+0x35b0], R152 ;  /* 0x0035b09801007387 */ /* 0x0001e80000100800 */
        /* <DEDUP_REMOVED lines=8> */
[----:B----4-:R-:W-:Y:S04]  /*139c0*/  STL.128 [R1+0x34d0], R96 ;  /* 0x0034d06001007387 */ /* 0x010fe80000100c00 */
[----:B---3--:R-:W-:Y:S04]  /*139d0*/  STL.128 [R1+0x34c0], R92 ;  /* 0x0034c05c01007387 */ /* 0x008fe80000100c00 */
[----:B------:R-:W-:Y:S04]  /*139e0*/  STL.128 [R1+0x34b0], R88 ;  /* 0x0034b05801007387 */ /* 0x000fe80000100c00 */
[----:B--2---:R-:W-:Y:S04]  /*139f0*/  STL.128 [R1+0x34a0], R84 ;  /* 0x0034a05401007387 */ /* 0x004fe80000100c00 */
        /* <DEDUP_REMOVED lines=9> */
[----:B0-----:R-:W4:Y:S04]  /*13a90*/  LDL.LU R152, [R1+0x35b0] ;  /* 0x0035b00001987983 */ /* 0x001f280000300800 */
[----:B-1----:R-:W4:Y:S04]  /*13aa0*/  LDL.LU.128 R76, [R1+0x3480] ;  /* 0x00348000014c7983 */ /* 0x002f280000300c00 */
[----:B--2---:R-:W2:Y:S04]  /*13ab0*/  LDL.LU.128 R72, [R1+0x3470] ;  /* 0x0034700001487983 */ /* 0x004ea80000300c00 */
[----:B------:R-:W2:Y:S04]  /*13ac0*/  LDL.LU.128 R84, [R1+0x34a0] ;  /* 0x0034a00001547983 */ /* 0x000ea80000300c00 */
[----:B------:R0:W-:Y:S04]  /*13ad0*/  STL.128 [R1+0x3450], R64 ;  /* 0x0034504001007387 */ /* 0x0001e80000100c00 */
[----:B------:R1:W-:Y:S04]  /*13ae0*/  STL.128 [R1+0x3440], R60 ;  /* 0x0034403c01007387 */ /* 0x0003e80000100c00 */
[----:B------:R1:W-:Y:S04]  /*13af0*/  STL [R1+0x3430], R59 ;  /* 0x0034303b01007387 */ /* 0x0003e80000100800 */
[----:B------:R-:W2:Y:S04]  /*13b00*/  LDL.LU.128 R80, [R1+0x3490] ;  /* 0x0034900001507983 */ /* 0x000ea80000300c00 */
[----:B------:R-:W2:Y:S04]  /*13b10*/  LDL.LU.128 R148, [R1+0x35a0] ;  /* 0x0035a00001947983 */ /* 0x000ea80000300c00 */
[----:B---3--:R-:W3:Y:S04]  /*13b20*/  LDL.LU.128 R68, [R1+0x3460] ;  /* 0x0034600001447983 */ /* 0x008ee80000300c00 */
[----:B0-----:R-:W3:Y:S04]  /*13b30*/  LDL.LU.128 R64, [R1+0x3450] ;  /* 0x0034500001407983 */ /* 0x001ee80000300c00 */
[----:B-1----:R-:W3:Y:S04]  /*13b40*/  LDL.LU.128 R60, [R1+0x3440] ;  /* 0x00344000013c7983 */ /* 0x002ee80000300c00 */
[----:B------:R-:W3:Y:S04]  /*13b50*/  LDL.LU R59, [R1+0x3430] ;  /* 0x00343000013b7983 */ /* 0x000ee80000300800 */
        /* <DEDUP_REMOVED lines=15> */
[----:B------:R-:W3:Y:S01]  /*13c50*/  LDL.LU.128 R156, [R1+0x35c0] ;  /* 0x0035c000019c7983 */ /* 0x000ee20000300c00 */
[----:B------:R-:W-:-:S02]  /*13c60*/  IMAD.MOV.U32 R17, RZ, RZ, R160 ;  /* 0x000000ffff117224 */ /* 0x000fc400078e00a0 */
[----:B------:R-:W-:Y:S02]  /*13c70*/  IMAD.MOV.U32 R16, RZ, RZ, R161 ;  /* 0x000000ffff107224 */ /* 0x000fe400078e00a1 */
[----:B------:R-:W-:Y:S02]  /*13c80*/  IMAD.MOV.U32 R7, RZ, RZ, R162 ;  /* 0x000000ffff077224 */ /* 0x000fe400078e00a2 */
[----:B------:R-:W-:Y:S02]  /*13c90*/  IMAD.MOV.U32 R6, RZ, RZ, R163 ;  /* 0x000000ffff067224 */ /* 0x000fe400078e00a3 */
[----:B------:R-:W3:Y:S01]  /*13ca0*/  LDL.LU.128 R160, [R1+0x35d0] ;  /* 0x0035d00001a07983 */ /* 0x000ee20000300c00 */
[----:B------:R-:W-:Y:S01]  /*13cb0*/  FMUL.FTZ R4, R0, R4 ;  /* 0x0000000400047220 */ /* 0x000fe20000410000 */
[----:B------:R-:W-:-:S04]  /*13cc0*/  FMUL.FTZ R166, R5, R0 ;  /* 0x0000000005a67220 */ /* 0x000fc80000410000 */
[-CC-:B------:R-:W-:Y:S01]  /*13cd0*/  FFMA.FTZ R185, R28, R0.reuse, -R166.reuse ;  /* 0x000000001cb97223 */ /* 0x180fe200000108a6 */
[----:B------:R-:W-:-:S05]  /*13ce0*/  FFMA.FTZ R184, R29, R0, -R166 ;  /* 0x000000001db87223 */ /* 0x000fca00000108a6 */
[----:B------:R-:W-:Y:S08]  /*13cf0*/  MUFU.EX2 R185, R185 ;  /* 0x000000b900b97308 */ /* 0x000ff00000000800 */
[----:B------:R-:W0:Y:S01]  /*13d00*/  MUFU.EX2 R184, R184 ;  /* 0x000000b800b87308 */ /* 0x000e220000000800 */
[----:B------:R-:W-:Y:S01]  /*13d10*/  ISETP.NE.U32.AND P0, PT, R31, RZ, PT ;  /* 0x000000ff1f00720c */ /* 0x000fe20003f05070 */
[----:B------:R-:W-:-:S02]  /*13d20*/  IMAD R8, R30, 0xc00, R8 ;  /* 0x00000c001e087824 */ /* 0x000fc400078e0208 */
[----:B------:R-:W-:Y:S02]  /*13d30*/  IMAD.MOV.U32 R179, RZ, RZ, R27 ;  /* 0x000000ffffb37224 */ /* 0x000fe400078e001b */
[----:B------:R-:W-:Y:S02]  /*13d40*/  IMAD.MOV.U32 R178, RZ, RZ, R26 ;  /* 0x000000ffffb27224 */ /* 0x000fe400078e001a */
[----:B------:R-:W-:Y:S01]  /*13d50*/  IMAD.MOV.U32 R177, RZ, RZ, R25 ;  /* 0x000000ffffb17224 */ /* 0x000fe200078e0019 */
[----:B------:R-:W-:Y:S01]  /*13d60*/  R2UR UR6, R8 ;  /* 0x00000000080672ca */ /* 0x000fe200000e0000 */
[----:B------:R-:W-:Y:S01]  /*13d70*/  IMAD.MOV.U32 R50, RZ, RZ, R227 ;  /* 0x000000ffff327224 */ /* 0x000fe200078e00e3 */
[----:B------:R-:W-:Y:S01]  /*13d80*/  R2UR UR7, R9 ;  /* 0x00000000090772ca */ /* 0x000fe200000e0000 */
[----:B------:R-:W-:Y:S02]  /*13d90*/  IMAD.MOV.U32 R51, RZ, RZ, R226 ;  /* 0x000000ffff337224 */ /* 0x000fe400078e00e2 */
[----:B------:R-:W-:-:S02]  /*13da0*/  IMAD.MOV.U32 R52, RZ, RZ, R225 ;  /* 0x000000ffff347224 */ /* 0x000fc400078e00e1 */
[----:B------:R-:W-:Y:S02]  /*13db0*/  IMAD.MOV.U32 R53, RZ, RZ, R224 ;  /* 0x000000ffff357224 */ /* 0x000fe400078e00e0 */
[----:B------:R-:W-:Y:S02]  /*13dc0*/  IMAD.MOV.U32 R54, RZ, RZ, R223 ;  /* 0x000000ffff367224 */ /* 0x000fe400078e00df */
[----:B------:R-:W-:Y:S02]  /*13dd0*/  IMAD.MOV.U32 R55, RZ, RZ, R222 ;  /* 0x000000ffff377224 */ /* 0x000fe400078e00de */
[----:B------:R-:W-:Y:S02]  /*13de0*/  IMAD.MOV.U32 R57, RZ, RZ, R220 ;  /* 0x000000ffff397224 */ /* 0x000fe400078e00dc */
[----:B------:R-:W-:Y:S02]  /*13df0*/  IMAD.MOV.U32 R58, RZ, RZ, R219 ;  /* 0x000000ffff3a7224 */ /* 0x000fe400078e00db */
[----:B------:R-:W-:-:S02]  /*13e00*/  IMAD.MOV.U32 R27, RZ, RZ, R179 ;  /* 0x000000ffff1b7224 */ /* 0x000fc400078e00b3 */
[----:B------:R-:W-:Y:S02]  /*13e10*/  IMAD.MOV.U32 R26, RZ, RZ, R178 ;  /* 0x000000ffff1a7224 */ /* 0x000fe400078e00b2 */
[----:B------:R-:W-:Y:S01]  /*13e20*/  IMAD.MOV.U32 R25, RZ, RZ, R177 ;  /* 0x000000ffff197224 */ /* 0x000fe200078e00b1 */
[----:B0-----:R-:W-:Y:S01]  /*13e30*/  F2FP.F16.F32.PACK_AB R155, R184, R185 ;  /* 0x000000b9b89b723e */ /* 0x001fe200000000ff */
[----:B------:R-:W-:Y:S01]  /*13e40*/  VOTEU.ANY UP0, P0 ;  /* 0x00000000003f7886 */ /* 0x000fe20000000100 */
[-CC-:B----4-:R-:W-:Y:S01]  /*13e50*/  FFMA.FTZ R197, R76, R0.reuse, -R4.reuse ;  /* 0x000000004cc57223 */ /* 0x190fe20000010804 */
[-CC-:B------:R-:W-:Y:S01]  /*13e60*/  FFMA.FTZ R196, R77, R0.reuse, -R4.reuse ;  /* 0x000000004dc47223 */ /* 0x180fe20000010804 */
[-CC-:B--2---:R-:W-:Y:S01]  /*13e70*/  FFMA.FTZ R199, R74, R0.reuse, -R4.reuse ;  /* 0x000000004ac77223 */ /* 0x184fe20000010804 */
[-C--:B------:R-:W-:Y:S01]  /*13e80*/  FFMA.FTZ R198, R75, R0.reuse, -R4 ;  /* 0x000000004bc67223 */ /* 0x080fe20000010804 */
[-CC-:B------:R-:W-:Y:S01]  /*13e90*/  FFMA.FTZ R187, R73, R0.reuse, -R166.reuse ;  /* 0x0000000049bb7223 */ /* 0x180fe200000108a6 */
[----:B------:R-:W-:Y:S01]  /*13ea0*/  FFMA.FTZ R186, R72, R0, -R166 ;  /* 0x0000000048ba7223 */ /* 0x000fe200000108a6 */
[----:B------:R-:W-:Y:S08]  /*13eb0*/  MUFU.EX2 R197, R197 ;  /* 0x000000c500c57308 */ /* 0x000ff00000000800 */
[----:B------:R-:W-:Y:S08]  /*13ec0*/  MUFU.EX2 R199, R199 ;  /* 0x000000c700c77308 */ /* 0x000ff00000000800 */
[----:B------:R-:W0:Y:S08]  /*13ed0*/  MUFU.EX2 R198, R198 ;  /* 0x000000c600c67308 */ /* 0x000e300000000800 */
[----:B------:R-:W-:Y:S08]  /*13ee0*/  MUFU.EX2 R196, R196 ;  /* 0x000000c400c47308 */ /* 0x000ff00000000800 */
[----:B------:R-:W-:Y:S08]  /*13ef0*/  MUFU.EX2 R187, R187 ;  /* 0x000000bb00bb7308 */ /* 0x000ff00000000800 */
[----:B------:R-:W1:Y:S01]  /*13f00*/  MUFU.EX2 R186, R186 ;  /* 0x000000ba00ba7308 */ /* 0x000e620000000800 */
[----:B------:R-:W-:-:S02]  /*13f10*/  IMAD.MOV.U32 R56, RZ, RZ, R152 ;  /* 0x000000ffff387224 */ /* 0x000fc400078e0098 */
[----:B------:R-:W-:Y:S02]  /*13f20*/  IMAD.MOV.U32 R44, RZ, RZ, R82 ;  /* 0x000000ffff2c7224 */ /* 0x000fe400078e0052 */
[----:B------:R-:W-:Y:S02]  /*13f30*/  IMAD.MOV.U32 R47, RZ, RZ, R85 ;  /* 0x000000ffff2f7224 */ /* 0x000fe400078e0055 */
[----:B------:R-:W-:Y:S02]  /*13f40*/  IMAD.MOV.U32 R48, RZ, RZ, R84 ;  /* 0x000000ffff307224 */ /* 0x000fe400078e0054 */
[----:B------:R-:W-:Y:S02]  /*13f50*/  IMAD.MOV.U32 R49, RZ, RZ, R83 ;  /* 0x000000ffff317224 */ /* 0x000fe400078e0053 */
[----:B------:R-:W-:Y:S02]  /*13f60*/  IMAD.MOV.U32 R28, RZ, RZ, R56 ;  /* 0x000000ffff1c7224 */ /* 0x000fe400078e0038 */
[----:B---3--:R-:W-:-:S02]  /*13f70*/  IMAD.MOV.U32 R29, RZ, RZ, R61 ;  /* 0x000000ffff1d7224 */ /* 0x008fc400078e003d */
[----:B------:R-:W-:Y:S02]  /*13f80*/  IMAD.MOV.U32 R30, RZ, RZ, R60 ;  /* 0x000000ffff1e7224 */ /* 0x000fe400078e003c */
[----:B------:R-:W-:Y:S02]  /*13f90*/  IMAD.MOV.U32 R31, RZ, RZ, R59 ;  /* 0x000000ffff1f7224 */ /* 0x000fe400078e003b */
[----:B------:R-:W-:Y:S02]  /*13fa0*/  IMAD.MOV.U32 R32, RZ, RZ, R64 ;  /* 0x000000ffff207224 */ /* 0x000fe400078e0040 */
[----:B------:R-:W-:Y:S02]  /*13fb0*/  IMAD.MOV.U32 R33, RZ, RZ, R63 ;  /* 0x000000ffff217224 */ /* 0x000fe400078e003f */
        /* <DEDUP_REMOVED lines=43> */
[----:B------:R-:W-:Y:S01]  /*14270*/  IMAD.MOV.U32 R151, RZ, RZ, R6 ;  /* 0x000000ffff977224 */ /* 0x000fe200078e0006 */
[----:B0-----:R-:W-:-:S02]  /*14280*/  F2FP.F16.F32.PACK_AB R152, R198, R199 ;  /* 0x000000c7c698723e */ /* 0x001fc400000000ff */
[----:B-1----:R-:W-:Y:S02]  /*14290*/  F2FP.F16.F32.PACK_AB R153, R186, R187 ;  /* 0x000000bbba99723e */ /* 0x002fe400000000ff */
[----:B------:R-:W-:-:S04]  /*142a0*/  F2FP.F16.F32.PACK_AB R154, R196, R197 ;  /* 0x000000c5c49a723e */ /* 0x000fc800000000ff */
[----:B------:R-:W-:-:S06]  /*142b0*/  WARPGROUP.ARRIVE ;  /* 0x00000000000079c5 */ /* 0x000fcc0000000000 */
[----:B------:R-:W-:Y:S01]  /*142c0*/  HGMMA.64x256x16.F32 R24, R152, gdesc[UR4].tnspB, R24, UP0, gsb0 ;  /* 0x43e0000498187df0 */ /* 0x000fe2000b800818 */
        /* <DEDUP_REMOVED lines=9> */
[----:B------:R-:W-:Y:S08]  /*14360*/  MUFU.EX2 R194, R194 ;  /* 0x000000c200c27308 */ /* 0x000ff00000000800 */
[----:B------:R-:W-:Y:S08]  /*14370*/  MUFU.EX2 R193, R193 ;  /* 0x000000c100c17308 */ /* 0x000ff00000000800 */
[----:B------:R-:W0:Y:S08]  /*14380*/  MUFU.EX2 R192, R192 ;  /* 0x000000c000c07308 */ /* 0x000e300000000800 */
[----:B------:R-:W-:Y:S08]  /*14390*/  MUFU.EX2 R175, R175 ;  /* 0x000000af00af7308 */ /* 0x000ff00000000800 */
[----:B------:R-:W-:Y:S08]  /*143a0*/  MUFU.EX2 R174, R174 ;  /* 0x000000ae00ae7308 */ /* 0x000ff00000000800 */
[----:B------:R-:W-:Y:S08]  /*143b0*/  MUFU.EX2 R173, R173 ;  /* 0x000000ad00ad7308 */ /* 0x000ff00000000800 */
[----:B------:R-:W1:Y:S01]  /*143c0*/  MUFU.EX2 R172, R172 ;  /* 0x000000ac00ac7308 */ /* 0x000e620000000800 */
[----:B------:R-:W-:Y:S04]  /*143d0*/  STL.128 [R1+0x3410], R208 ;  /* 0x003410d001007387 */ /* 0x000fe80000100c00 */
[----:B------:R2:W-:Y:S04]  /*143e0*/  STL.128 [R1+0x3400], R204 ;  /* 0x003400cc01007387 */ /* 0x0005e80000100c00 */
[----:B------:R-:W-:Y:S04]  /*143f0*/  STL.128 [R1+0x3420], R212 ;  /* 0x003420d401007387 */ /* 0x000fe80000100c00 */
[----:B------:R-:W-:Y:S04]  /*14400*/  STL.128 [R1+0x33f0], R200 ;  /* 0x0033f0c801007387 */ /* 0x000fe80000100c00 */
[----:B------:R-:W-:Y:S04]  /*14410*/  STL.128 [R1+0x33e0], R196 ;  /* 0x0033e0c401007387 */ /* 0x000fe80000100c00 */
[----:B0-----:R-:W-:Y:S04]  /*14420*/  STL.128 [R1+0x33d0], R192 ;  /* 0x0033d0c001007387 */ /* 0x001fe80000100c00 */
[----:B------:R-:W-:Y:S04]  /*14430*/  STL.128 [R1+0x33c0], R184 ;  /* 0x0033c0b801007387 */ /* 0x000fe80000100c00 */
[----:B------:R-:W-:Y:S04]  /*14440*/  STL.64 [R1+0x33b0], R182 ;  /* 0x0033b0b601007387 */ /* 0x000fe80000100a00 */
[----:B-1----:R-:W-:Y:S04]  /*14450*/  STL.128 [R1+0x33a0], R172 ;  /* 0x0033a0ac01007387 */ /* 0x002fe80000100c00 */
[----:B------:R-:W-:Y:S04]  /*14460*/  STL [R1+0x3398], R166 ;  /* 0x003398a601007387 */ /* 0x000fe80000100800 */
[----:B------:R-:W-:Y:S04]  /*14470*/  STL.64 [R1+0x3390], R164 ;  /* 0x003390a401007387 */ /* 0x000fe80000100a00 */
[----:B------:R-:W-:Y:S01]  /*14480*/  STL.128 [R1+0x3380], R160 ;  /* 0x003380a001007387 */ /* 0x000fe20000100c00 */
[----:B------:R-:W-:-:S02]  /*14490*/  WARPGROUP.DEPBAR.LE gsb0, 0x0 ;  /* 0x00008000000079c5 */ /* 0x000fc40000010000 */
[----:B------:R-:W-:Y:S02]  /*144a0*/  VIADD R152, R8, 0x80 ;  /* 0x0000008008987836 */ /* 0x000fe40000000000 */
[----:B------:R-:W-:Y:S02]  /*144b0*/  IMAD.MOV.U32 R153, RZ, RZ, R9 ;  /* 0x000000ffff997224 */ /* 0x000fe400078e0009 */
[----:B------:R-:W-:Y:S02]  /*144c0*/  IMAD.MOV.U32 R225, RZ, RZ, R133 ;  /* 0x000000ffffe17224 */ /* 0x000fe400078e0085 */
[----:B------:R-:W-:Y:S02]  /*144d0*/  IMAD.MOV.U32 R226, RZ, RZ, R132 ;  /* 0x000000ffffe27224 */ /* 0x000fe400078e0084 */
[----:B------:R-:W-:Y:S02]  /*144e0*/  IMAD.MOV.U32 R227, RZ, RZ, R131 ;  /* 0x000000ffffe37224 */ /* 0x000fe400078e0083 */
[----:B------:R-:W-:-:S02]  /*144f0*/  IMAD.MOV.U32 R6, RZ, RZ, R151 ;  /* 0x000000ffff067224 */ /* 0x000fc400078e0097 */
[----:B------:R-:W-:Y:S02]  /*14500*/  IMAD.MOV.U32 R7, RZ, RZ, R150 ;  /* 0x000000ffff077224 */ /* 0x000fe400078e0096 */
[----:B------:R-:W-:Y:S01]  /*14510*/  IMAD.MOV.U32 R16, RZ, RZ, R149 ;  /* 0x000000ffff107224 */ /* 0x000fe200078e0095 */
[----:B------:R-:W-:Y:S01]  /*14520*/  R2UR UR6, R152 ;  /* 0x00000000980672ca */ /* 0x000fe200000e0000 */
[----:B------:R-:W-:Y:S01]  /*14530*/  IMAD.MOV.U32 R219, RZ, RZ, R139 ;  /* 0x000000ffffdb7224 */ /* 0x000fe200078e008b */
[----:B------:R-:W-:Y:S01]  /*14540*/  R2UR UR7, R153 ;  /* 0x00000000990772ca */ /* 0x000fe200000e0000 */
[----:B------:R-:W-:Y:S01]  /*14550*/  IMAD.MOV.U32 R220, RZ, RZ, R138 ;  /* 0x000000ffffdc7224 */ /* 0x000fe200078e008a */
[----:B------:R-:W-:Y:S01]  /*14560*/  F2FP.F16.F32.PACK_AB R152, R194, R195 ;  /* 0x000000c3c298723e */ /* 0x000fe200000000ff */
[----:B------:R-:W-:Y:S01]  /*14570*/  IMAD.MOV.U32 R221, RZ, RZ, R137 ;  /* 0x000000ffffdd7224 */ /* 0x000fe200078e0089 */
[----:B------:R-:W-:Y:S01]  /*14580*/  F2FP.F16.F32.PACK_AB R153, R174, R175 ;  /* 0x000000afae99723e */ /* 0x000fe200000000ff */
[----:B------:R-:W-:Y:S01]  /*14590*/  IMAD.MOV.U32 R222, RZ, RZ, R136 ;  /* 0x000000ffffde7224 */ /* 0x000fe200078e0088 */
[----:B------:R-:W-:Y:S01]  /*145a0*/  F2FP.F16.F32.PACK_AB R154, R192, R193 ;  /* 0x000000c1c09a723e */ /* 0x000fe200000000ff */
[----:B------:R-:W-:Y:S01]  /*145b0*/  IMAD.MOV.U32 R223, RZ, RZ, R135 ;  /* 0x000000ffffdf7224 */ /* 0x000fe200078e0087 */
[----:B------:R-:W-:Y:S01]  /*145c0*/  F2FP.F16.F32.PACK_AB R155, R172, R173 ;  /* 0x000000adac9b723e */ /* 0x000fe200000000ff */
[----:B------:R-:W-:Y:S01]  /*145d0*/  IMAD.MOV.U32 R167, RZ, RZ, R147 ;  /* 0x000000ffffa77224 */ /* 0x000fe200078e0093 */
[----:B------:R0:W-:Y:S01]  /*145e0*/  STL [R1+0x604], R225 ;  /* 0x000604e101007387 */ /* 0x0001e20000100800 */
[----:B------:R-:W-:-:S02]  /*145f0*/  IMAD.MOV.U32 R168, RZ, RZ, R146 ;  /* 0x000000ffffa87224 */ /* 0x000fc400078e0092 */
[----:B------:R-:W-:Y:S01]  /*14600*/  IMAD.MOV.U32 R169, RZ, RZ, R145 ;  /* 0x000000ffffa97224 */ /* 0x000fe200078e0091 */
[----:B------:R1:W-:Y:S01]  /*14610*/  STL [R1+0x600], R226 ;  /* 0x000600e201007387 */ /* 0x0003e20000100800 */
[----:B------:R-:W-:Y:S02]  /*14620*/  IMAD.MOV.U32 R170, RZ, RZ, R144 ;  /* 0x000000ffffaa7224 */ /* 0x000fe400078e0090 */
[----:B------:R-:W-:Y:S01]  /*14630*/  IMAD.MOV.U32 R171, RZ, RZ, R143 ;  /* 0x000000ffffab7224 */ /* 0x000fe200078e008f */
[----:B------:R3:W-:Y:S01]  /*14640*/  STL [R1+0x5fc], R227 ;  /* 0x0005fce301007387 */ /* 0x0007e20000100800 */
[----:B--2---:R-:W-:Y:S02]  /*14650*/  IMAD.MOV.U32 R207, RZ, RZ, R227 ;  /* 0x000000ffffcf7224 */ /* 0x004fe400078e00e3 */
[----:B------:R-:W-:Y:S01]  /*14660*/  IMAD.MOV.U32 R208, RZ, RZ, R226 ;  /* 0x000000ffffd07224 */ /* 0x000fe200078e00e2 */
[----:B------:R2:W-:Y:S01]  /*14670*/  STL [R1+0x64c], R6 ;  /* 0x00064c0601007387 */ /* 0x0005e20000100800 */
[----:B------:R-:W-:-:S02]  /*14680*/  IMAD.MOV.U32 R209, RZ, RZ, R225 ;  /* 0x000000ffffd17224 */ /* 0x000fc400078e00e1 */
[----:B0-----:R-:W-:Y:S01]  /*14690*/  IMAD.MOV.U32 R225, RZ, RZ, R16 ;  /* 0x000000ffffe17224 */ /* 0x001fe200078e0010 */
[----:B------:R0:W-:Y:S01]  /*146a0*/  STL [R1+0x648], R7 ;  /* 0x0006480701007387 */ /* 0x0001e20000100800 */
[----:B-1----:R-:W-:Y:S02]  /*146b0*/  IMAD.MOV.U32 R226, RZ, RZ, R7 ;  /* 0x000000ffffe27224 */ /* 0x002fe400078e0007 */
[----:B---3--:R-:W-:Y:S01]  /*146c0*/  IMAD.MOV.U32 R227, RZ, RZ, R6 ;  /* 0x000000ffffe37224 */ /* 0x008fe200078e0006 */
[----:B------:R1:W-:Y:S01]  /*146d0*/  STL [R1+0x644], R16 ;  /* 0x0006441001007387 */ /* 0x0003e20000100800 */
[----:B--2---:R-:W-:-:S03]  /*146e0*/  IMAD.MOV.U32 R6, RZ, RZ, R27 ;  /* 0x000000ffff067224 */ /* 0x004fc600078e001b */
[----:B------:R2:W-:Y:S01]  /*146f0*/  STL [R1+0x61c], R219 ;  /* 0x00061cdb01007387 */ /* 0x0005e20000100800 */
[----:B0-----:R-:W-:-:S03]  /*14700*/  IMAD.MOV.U32 R7, RZ, RZ, R26 ;  /* 0x000000ffff077224 */ /* 0x001fc600078e001a */
[----:B------:R0:W-:Y:S01]  /*14710*/  STL [R1+0x618], R220 ;  /* 0x000618dc01007387 */ /* 0x0001e20000100800 */
[----:B-1----:R-:W-:-:S03]  /*14720*/  IMAD.MOV.U32 R16, RZ, RZ, R25 ;  /* 0x000000ffff107224 */ /* 0x002fc600078e0019 */
[----:B------:R1:W-:Y:S01]  /*14730*/  STL [R1+0x614], R221 ;  /* 0x000614dd01007387 */ /* 0x0003e20000100800 */
[----:B------:R-:W-:Y:S02]  /*14740*/  IMAD.MOV.U32 R211, RZ, RZ, R223 ;  /* 0x000000ffffd37224 */ /* 0x000fe400078e00df */
[----:B------:R-:W-:Y:S01]  /*14750*/  IMAD.MOV.U32 R212, RZ, RZ, R222 ;  /* 0x000000ffffd47224 */ /* 0x000fe200078e00de */
[----:B------:R3:W-:Y:S01]  /*14760*/  STL [R1+0x610], R222 ;  /* 0x000610de01007387 */ /* 0x0007e20000100800 */
[----:B------:R-:W-:Y:S02]  /*14770*/  IMAD.MOV.U32 R213, RZ, RZ, R221 ;  /* 0x000000ffffd57224 */ /* 0x000fe400078e00dd */
[----:B------:R-:W-:Y:S01]  /*14780*/  IMAD.MOV.U32 R214, RZ, RZ, R220 ;  /* 0x000000ffffd67224 */ /* 0x000fe200078e00dc */
[----:B------:R4:W-:Y:S01]  /*14790*/  STL [R1+0x60c], R223 ;  /* 0x00060cdf01007387 */ /* 0x0009e20000100800 */
[----:B------:R-:W-:Y:S02]  /*147a0*/  IMAD.MOV.U32 R215, RZ, RZ, R219 ;  /* 0x000000ffffd77224 */ /* 0x000fe400078e00db */
[----:B------:R-:W-:Y:S01]  /*147b0*/  IMAD.MOV.U32 R17, RZ, RZ, R148 ;  /* 0x000000ffff117224 */ /* 0x000fe200078e0094 */
[----:B------:R-:W-:Y:S01]  /*147c0*/  STL [R1+0x63c], R167 ;  /* 0x00063ca701007387 */ /* 0x000fe20000100800 */
[----:B------:R-:W-:-:S02]  /*147d0*/  IMAD.MOV.U32 R218, RZ, RZ, R142 ;  /* 0x000000ffffda7224 */ /* 0x000fc400078e008e */
[----:B------:R-:W-:Y:S01]  /*147e0*/  IMAD.MOV.U32 R217, RZ, RZ, R141 ;  /* 0x000000ffffd97224 */ /* 0x000fe200078e008d */
[----:B------:R-:W-:Y:S01]  /*147f0*/  STL [R1+0x638], R168 ;  /* 0x000638a801007387 */ /* 0x000fe20000100800 */
[----:B------:R-:W-:Y:S02]  /*14800*/  IMAD.MOV.U32 R216, RZ, RZ, R140 ;  /* 0x000000ffffd87224 */ /* 0x000fe400078e008c */
[----:B------:R-:W-:Y:S01]  /*14810*/  IMAD.MOV.U32 R224, RZ, RZ, R134 ;  /* 0x000000ffffe07224 */ /* 0x000fe200078e0086 */
[----:B------:R-:W-:Y:S01]  /*14820*/  STL [R1+0x634], R169 ;  /* 0x000634a901007387 */ /* 0x000fe20000100800 */
[----:B------:R-:W-:Y:S02]  /*14830*/  IMAD.MOV.U32 R191, RZ, RZ, R115 ;  /* 0x000000ffffbf7224 */ /* 0x000fe400078e0073 */
[----:B------:R-:W-:Y:S01]  /*14840*/  IMAD.MOV.U32 R190, RZ, RZ, R114 ;  /* 0x000000ffffbe7224 */ /* 0x000fe200078e0072 */
[----:B------:R-:W-:Y:S01]  /*14850*/  STL [R1+0x630], R170 ;  /* 0x000630aa01007387 */ /* 0x000fe20000100800 */
[----:B------:R-:W-:-:S02]  /*14860*/  IMAD.MOV.U32 R189, RZ, RZ, R113 ;  /* 0x000000ffffbd7224 */ /* 0x000fc400078e0071 */
[----:B------:R-:W-:Y:S01]  /*14870*/  IMAD.MOV.U32 R188, RZ, RZ, R112 ;  /* 0x000000ffffbc7224 */ /* 0x000fe200078e0070 */
[----:B------:R4:W-:Y:S01]  /*14880*/  STL [R1+0x62c], R171 ;  /* 0x00062cab01007387 */ /* 0x0009e20000100800 */
        /* <DEDUP_REMOVED lines=34> */
[----:B--2---:R-:W-:Y:S01]  /*14ab0*/  IMAD.MOV.U32 R219, RZ, RZ, R171 ;  /* 0x000000ffffdb7224 */ /* 0x004fe200078e00ab */
[----:B------:R-:W-:Y:S01]  /*14ac0*/  STL [R1+0x5cc], R119 ;  /* 0x0005cc7701007387 */ /* 0x000fe20000100800 */
[----:B0-----:R-:W-:Y:S02]  /*14ad0*/  IMAD.MOV.U32 R220, RZ, RZ, R170 ;  /* 0x000000ffffdc7224 */ /* 0x001fe400078e00aa */
[----:B-1----:R-:W-:Y:S01]  /*14ae0*/  IMAD.MOV.U32 R221, RZ, RZ, R169 ;  /* 0x000000ffffdd7224 */ /* 0x002fe200078e00a9 */
[----:B------:R-:W-:Y:S01]  /*14af0*/  STL [R1+0x5c8], R118 ;  /* 0x0005c87601007387 */ /* 0x000fe20000100800 */
[----:B---3--:R-:W-:Y:S02]  /*14b00*/  IMAD.MOV.U32 R222, RZ, RZ, R168 ;  /* 0x000000ffffde7224 */ /* 0x008fe400078e00a8 */
[----:B----4-:R-:W-:Y:S01]  /*14b10*/  IMAD.MOV.U32 R223, RZ, RZ, R167 ;  /* 0x000000ffffdf7224 */ /* 0x010fe200078e00a7 */
        /* <DEDUP_REMOVED lines=24> */
[----:B------:R0:W-:Y:S01]  /*14ca0*/  STL.128 [R1+0x3370], R152 ;  /* 0x0033709801007387 */ /* 0x0001e20000100c00 */
        /* <DEDUP_REMOVED lines=8> */
[----:B0-----:R-:W-:-:S02]  /*14d30*/  IMAD.MOV.U32 R155, RZ, RZ, R79 ;  /* 0x000000ffff9b7224 */ /* 0x001fc400078e004f */
        /* <DEDUP_REMOVED lines=157> */
[----:B------:R-:W-:Y:S04]  /*15710*/  STL [R1+0x450], R24 ;  /* 0x0004501801007387 */ /* 0x000fe80000100800 */
[----:B------:R1:W-:Y:S04]  /*15720*/  STL.128 [R1+0x3360], R24 ;  /* 0x0033601801007387 */ /* 0x0003e80000100c00 */
[----:B------:R-:W2:Y:S04]  /*15730*/  LDL.LU.128 R28, [R1+0x460] ;  /* 0x00046000011c7983 */ /* 0x000ea80000300c00 */
[----:B0-----:R-:W2:Y:S04]  /*15740*/  LDL.LU.128 R152, [R1+0x3370] ;  /* 0x0033700001987983 */ /* 0x001ea80000300c00 */
[----:B------:R-:W2:Y:S04]  /*15750*/  LDL.LU.128 R32, [R1+0x470] ;  /* 0x0004700001207983 */ /* 0x000ea80000300c00 */
        /* <DEDUP_REMOVED lines=31> */
[----:B0-----:R-:W3:Y:S04]  /*15950*/  LDL.LU R166, [R1+0x3398] ;  /* 0x0033980001a67983 */ /* 0x001ee80000300800 */
[----:B------:R0:W-:Y:S04]  /*15960*/  STL.128 [R1+0x330], R160 ;  /* 0x000330a001007387 */ /* 0x0001e80000100c00 */
[----:B------:R1:W-:Y:S04]  /*15970*/  STL.128 [R1+0x360], R172 ;  /* 0x000360ac01007387 */ /* 0x0003e80000100c00 */
[----:B------:R-:W4:Y:S04]  /*15980*/  LDL.LU.64 R164, [R1+0x3390] ;  /* 0x0033900001a47983 */ /* 0x000f280000300a00 */
[----:B0-----:R-:W4:Y:S04]  /*15990*/  LDL.LU.128 R160, [R1+0x3380] ;  /* 0x0033800001a07983 */ /* 0x001f280000300c00 */
[----:B-1----:R-:W4:Y:S01]  /*159a0*/  LDL.LU.128 R172, [R1+0x33a0] ;  /* 0x0033a00001ac7983 */ /* 0x002f220000300c00 */
[----:B--2---:R-:W-:-:S06]  /*159b0*/  WARPGROUP.ARRIVE ;  /* 0x00000000000079c5 */ /* 0x004fcc0000000000 */
[----:B------:R-:W-:Y:S03]  /*159c0*/  HGMMA.64x256x16.F32 R24, R152, gdesc[UR4].tnspB, R24, gsb0 ;  /* 0x43e0000498187df0 */ /* 0x000fe60008000818 */
[----:B------:R-:W-:Y:S02]  /*159d0*/  WARPGROUP.DEPBAR.LE gsb0, 0x0 ;  /* 0x00008000000079c5 */ /* 0x000fe40000010000 */
[----:B------:R0:W-:Y:S04]  /*159e0*/  STL.128 [R1+0x450], R24 ;  /* 0x0004501801007387 */ /* 0x0001e80000100c00 */
[----:B------:R-:W-:Y:S04]  /*159f0*/  STL.128 [R1+0x460], R28 ;  /* 0x0004601c01007387 */ /* 0x000fe80000100c00 */
[----:B------:R1:W-:Y:S04]  /*15a00*/  STL.128 [R1+0x580], R100 ;  /* 0x0005806401007387 */ /* 0x0003e80000100c00 */
[----:B------:R2:W-:Y:S04]  /*15a10*/  STL.128 [R1+0x590], R104 ;  /* 0x0005906801007387 */ /* 0x0005e80000100c00 */
[----:B0-----:R-:W4:Y:S04]  /*15a20*/  LDL.LU.128 R24, [R1+0x3360] ;  /* 0x0033600001187983 */ /* 0x001f280000300c00 */
[----:B-1----:R-:W4:Y:S04]  /*15a30*/  LDL.LU.128 R100, [R1+0x450] ;  /* 0x0004500001647983 */ /* 0x002f280000300c00 */
[----:B--2---:R-:W2:Y:S01]  /*15a40*/  LDL.LU.128 R104, [R1+0x460] ;  /* 0x0004600001687983 */ /* 0x004ea20000300c00 */
[----:B---3--:R-:W-:-:S03]  /*15a50*/  FFMA.FTZ R167, R10, R0, -R166 ;  /* 0x000000000aa77223 */ /* 0x008fc600000108a6 */
[----:B------:R0:W-:Y:S04]  /*15a60*/  STL.128 [R1+0x350], R168 ;  /* 0x000350a801007387 */ /* 0x0001e80000100c00 */
[----:B------:R1:W-:Y:S01]  /*15a70*/  STL.128 [R1+0x3a0], R188 ;  /* 0x0003a0bc01007387 */ /* 0x0003e20000100c00 */
[----:B------:R-:W-:Y:S01]  /*15a80*/  MUFU.EX2 R167, R167 ;  /* 0x000000a700a77308 */ /* 0x000fe20000000800 */
[-CC-:B0-----:R-:W-:Y:S01]  /*15a90*/  FFMA.FTZ R170, R19, R0.reuse, -R166.reuse ;  /* 0x0000000013aa7223 */ /* 0x181fe200000108a6 */
[-CC-:B------:R-:W-:Y:S01]  /*15aa0*/  FFMA.FTZ R169, R15, R0.reuse, -R166.reuse ;  /* 0x000000000fa97223 */ /* 0x180fe200000108a6 */
[-C--:B------:R-:W-:Y:S01]  /*15ab0*/  FFMA.FTZ R168, R11, R0.reuse, -R166 ;  /* 0x000000000ba87223 */ /* 0x080fe200000108a6 */
[-CC-:B-1----:R-:W-:Y:S01]  /*15ac0*/  FFMA.FTZ R191, R23, R0.reuse, -R4.reuse ;  /* 0x0000000017bf7223 */ /* 0x182fe20000010804 */
[-CC-:B------:R-:W-:Y:S01]  /*15ad0*/  FFMA.FTZ R190, R21, R0.reuse, -R4.reuse ;  /* 0x0000000015be7223 */ /* 0x180fe20000010804 */
[-CC-:B------:R-:W-:Y:S01]  /*15ae0*/  FFMA.FTZ R189, R13, R0.reuse, -R4.reuse ;  /* 0x000000000dbd7223 */ /* 0x180fe20000010804 */
[----:B------:R-:W-:Y:S01]  /*15af0*/  FFMA.FTZ R188, R12, R0, -R4 ;  /* 0x000000000cbc7223 */ /* 0x000fe20000010804 */
[----:B------:R-:W-:Y:S08]  /*15b00*/  MUFU.EX2 R170, R170 ;  /* 0x000000aa00aa7308 */ /* 0x000ff00000000800 */
[----:B------:R-:W-:Y:S08]  /*15b10*/  MUFU.EX2 R191, R191 ;  /* 0x000000bf00bf7308 */ /* 0x000ff00000000800 */
[----:B------:R-:W0:Y:S08]  /*15b20*/  MUFU.EX2 R190, R190 ;  /* 0x000000be00be7308 */ /* 0x000e300000000800 */
[----:B------:R-:W-:Y:S08]  /*15b30*/  MUFU.EX2 R189, R189 ;  /* 0x000000bd00bd7308 */ /* 0x000ff00000000800 */
[----:B------:R-:W-:Y:S08]  /*15b40*/  MUFU.EX2 R188, R188 ;  /* 0x000000bc00bc7308 */ /* 0x000ff00000000800 */
[----:B------:R-:W1:Y:S08]  /*15b50*/  MUFU.EX2 R169, R169 ;  /* 0x000000a900a97308 */ /* 0x000e700000000800 */
[----:B------:R-:W3:Y:S01]  /*15b60*/  MUFU.EX2 R168, R168 ;  /* 0x000000a800a87308 */ /* 0x000ee20000000800 */
[----:B------:R3:W-:Y:S01]  /*15b70*/  STL.128 [R1+0x370], R176 ;  /* 0x000370b001007387 */ /* 0x0007e20000100c00 */
[----:B------:R-:W-:-:S02]  /*15b80*/  IMAD.MOV.U32 R210, RZ, RZ, R224 ;  /* 0x000000ffffd27224 */ /* 0x000fc400078e00e0 */
[----:B------:R-:W-:Y:S01]  /*15b90*/  IMAD.MOV.U32 R171, RZ, RZ, R139 ;  /* 0x000000ffffab7224 */ /* 0x000fe200078e008b */
[----:B------:R3:W-:Y:S01]  /*15ba0*/  STL.128 [R1+0x320], R156 ;  /* 0x0003209c01007387 */ /* 0x0007e20000100c00 */
[----:B------:R-:W-:Y:S01]  /*15bb0*/  IMAD.MOV.U32 R224, RZ, RZ, R17 ;  /* 0x000000ffffe07224 */ /* 0x000fe200078e0011 */
[----:B0-----:R-:W-:Y:S02]  /*15bc0*/  F2FP.F16.F32.PACK_AB R152, R190, R191 ;  /* 0x000000bfbe98723e */ /* 0x001fe400000000ff */
[----:B-1----:R-:W-:Y:S02]  /*15bd0*/  F2FP.F16.F32.PACK_AB R153, R169, R170 ;  /* 0x000000aaa999723e */ /* 0x002fe400000000ff */
[----:B------:R-:W-:Y:S01]  /*15be0*/  F2FP.F16.F32.PACK_AB R154, R188, R189 ;  /* 0x000000bdbc9a723e */ /* 0x000fe200000000ff */
[----:B------:R-:W-:Y:S01]  /*15bf0*/  STL.128 [R1+0x540], R84 ;  /* 0x0005405401007387 */ /* 0x000fe20000100c00 */
[----:B---3--:R-:W-:Y:S02]  /*15c00*/  IMAD.MOV.U32 R179, RZ, RZ, R135 ;  /* 0x000000ffffb37224 */ /* 0x008fe400078e0087 */
[----:B------:R-:W-:-:S02]  /*15c10*/  IMAD.MOV.U32 R178, RZ, RZ, R136 ;  /* 0x000000ffffb27224 */ /* 0x000fc400078e0088 */
[----:B------:R-:W-:Y:S02]  /*15c20*/  IMAD.MOV.U32 R177, RZ, RZ, R137 ;  /* 0x000000ffffb17224 */ /* 0x000fe400078e0089 */
[----:B------:R-:W-:Y:S01]  /*15c30*/  IMAD.MOV.U32 R176, RZ, RZ, R138 ;  /* 0x000000ffffb07224 */ /* 0x000fe200078e008a */
[----:B------:R-:W-:Y:S01]  /*15c40*/  F2FP.F16.F32.PACK_AB R155, R167, R168 ;  /* 0x000000a8a79b723e */ /* 0x000fe200000000ff */
[----:B------:R-:W-:Y:S02]  /*15c50*/  IMAD.MOV.U32 R159, RZ, RZ, R140 ;  /* 0x000000ffff9f7224 */ /* 0x000fe400078e008c */
[----:B------:R-:W-:Y:S02]  /*15c60*/  IMAD.MOV.U32 R158, RZ, RZ, R141 ;  /* 0x000000ffff9e7224 */ /* 0x000fe400078e008d */
[----:B------:R-:W-:Y:S02]  /*15c70*/  IMAD.MOV.U32 R157, RZ, RZ, R142 ;  /* 0x000000ffff9d7224 */ /* 0x000fe400078e008e */
[----:B------:R-:W-:Y:S01]  /*15c80*/  IMAD.MOV.U32 R156, RZ, RZ, R143 ;  /* 0x000000ffff9c7224 */ /* 0x000fe200078e008f */
[----:B------:R-:W-:Y:S01]  /*15c90*/  STL.128 [R1+0x550], R88 ;  /* 0x0005505801007387 */ /* 0x000fe20000100c00 */
[----:B------:R-:W-:-:S03]  /*15ca0*/  IMAD.MOV.U32 R22, RZ, RZ, R144 ;  /* 0x000000ffff167224 */ /* 0x000fc600078e0090 */
[----:B------:R-:W-:Y:S01]  /*15cb0*/  STL.128 [R1+0x560], R92 ;  /* 0x0005605c01007387 */ /* 0x000fe20000100c00 */
[----:B------:R-:W-:-:S03]  /*15cc0*/  IMAD.MOV.U32 R20, RZ, RZ, R145 ;  /* 0x000000ffff147224 */ /* 0x000fc600078e0091 */
[----:B------:R-:W-:Y:S01]  /*15cd0*/  STL.128 [R1+0x570], R96 ;  /* 0x0005706001007387 */ /* 0x000fe20000100c00 */
[----:B------:R-:W-:-:S03]  /*15ce0*/  IMAD.MOV.U32 R18, RZ, RZ, R146 ;  /* 0x000000ffff127224 */ /* 0x000fc600078e0092 */
[----:B------:R-:W-:Y:S01]  /*15cf0*/  STL.128 [R1+0x3290], R176 ;  /* 0x003290b001007387 */ /* 0x000fe20000100c00 */
[----:B------:R-:W-:-:S03]  /*15d00*/  IMAD.MOV.U32 R17, RZ, RZ, R147 ;  /* 0x000000ffff117224 */ /* 0x000fc600078e0093 */
[----:B----4-:R-:W-:Y:S01]  /*15d10*/  STL.128 [R1+0x3280], R172 ;  /* 0x003280ac01007387 */ /* 0x010fe20000100c00 */
[----:B------:R-:W-:-:S03]  /*15d20*/  IMAD.MOV.U32 R16, RZ, RZ, R148 ;  /* 0x000000ffff107224 */ /* 0x000fc600078e0094 */
[----:B------:R-:W-:Y:S01]  /*15d30*/  STL.128 [R1+0x3270], R168 ;  /* 0x003270a801007387 */ /* 0x000fe20000100c00 */
[----:B------:R-:W-:-:S03]  /*15d40*/  IMAD.MOV.U32 R14, RZ, RZ, R149 ;  /* 0x000000ffff0e7224 */ /* 0x000fc600078e0095 */
[----:B------:R-:W-:Y:S01]  /*15d50*/  STL.128 [R1+0x3260], R164 ;  /* 0x003260a401007387 */ /* 0x000fe20000100c00 */
[----:B------:R-:W-:-:S03]  /*15d60*/  IMAD.MOV.U32 R7, RZ, RZ, R150 ;  /* 0x000000ffff077224 */ /* 0x000fc600078e0096 */
[----:B------:R-:W-:Y:S01]  /*15d70*/  STL.128 [R1+0x3250], R160 ;  /* 0x003250a001007387 */ /* 0x000fe20000100c00 */
[----:B------:R-:W-:-:S03]  /*15d80*/  IMAD.MOV.U32 R6, RZ, RZ, R151 ;  /* 0x000000ffff067224 */ /* 0x000fc600078e0097 */
[----:B------:R0:W-:Y:S04]  /*15d90*/  STL.128 [R1+0x380], R180 ;  /* 0x000380b401007387 */ /* 0x0001e80000100c00 */
[----:B------:R1:W-:Y:S04]  /*15da0*/  STL.128 [R1+0x410], R216 ;  /* 0x000410d801007387 */ /* 0x0003e80000100c00 */
[----:B------:R3:W-:Y:S04]  /*15db0*/  STL.128 [R1+0x420], R220 ;  /* 0x000420dc01007387 */ /* 0x0007e80000100c00 */
[----:B------:R4:W-:Y:S04]  /*15dc0*/  STL.128 [R1+0x430], R224 ;  /* 0x000430e001007387 */ /* 0x0009e80000100c00 */
[----:B------:R-:W-:Y:S01]  /*15dd0*/  STL.128 [R1+0x530], R80 ;  /* 0x0005305001007387 */ /* 0x000fe20000100c00 */
[----:B0-----:R-:W-:-:S02]  /*15de0*/  IMAD.MOV.U32 R181, RZ, RZ, R133 ;  /* 0x000000ffffb57224 */ /* 0x001fc400078e0085 */
[----:B------:R-:W-:Y:S01]  /*15df0*/  IMAD.MOV.U32 R180, RZ, RZ, R134 ;  /* 0x000000ffffb47224 */ /* 0x000fe200078e0086 */
[----:B------:R0:W-:Y:S01]  /*15e00*/  STL.128 [R1+0x3240], R156 ;  /* 0x0032409c01007387 */ /* 0x0001e20000100c00 */
[----:B-1----:R-:W-:Y:S02]  /*15e10*/  IMAD.MOV.U32 R219, RZ, RZ, R129 ;  /* 0x000000ffffdb7224 */ /* 0x002fe400078e0081 */
[----:B------:R-:W-:Y:S01]  /*15e20*/  IMAD.MOV.U32 R218, RZ, RZ, R130 ;  /* 0x000000ffffda7224 */ /* 0x000fe200078e0082 */
[----:B------:R-:W2:Y:S01]  /*15e30*/  LDL.LU.128 R160, [R1+0x540] ;  /* 0x0005400001a07983 */ /* 0x000ea20000300c00 */
[----:B---3--:R-:W-:Y:S02]  /*15e40*/  IMAD.MOV.U32 R223, RZ, RZ, R125 ;  /* 0x000000ffffdf7224 */ /* 0x008fe400078e007d */
[----:B------:R-:W-:Y:S01]  /*15e50*/  IMAD.MOV.U32 R222, RZ, RZ, R126 ;  /* 0x000000ffffde7224 */ /* 0x000fe200078e007e */
[----:B------:R-:W3:Y:S01]  /*15e60*/  LDL.LU.128 R164, [R1+0x550] ;  /* 0x0005500001a47983 */ /* 0x000ee20000300c00 */
[----:B----4-:R-:W-:-:S02]  /*15e70*/  IMAD.MOV.U32 R224, RZ, RZ, R124 ;  /* 0x000000ffffe07224 */ /* 0x010fc400078e007c */
[----:B------:R-:W-:Y:S01]  /*15e80*/  IMAD.MOV.U32 R221, RZ, RZ, R127 ;  /* 0x000000ffffdd7224 */ /* 0x000fe200078e007f */
[----:B------:R-:W4:Y:S01]  /*15e90*/  LDL.LU.128 R168, [R1+0x560] ;  /* 0x0005600001a87983 */ /* 0x000f220000300c00 */
[----:B------:R-:W-:Y:S02]  /*15ea0*/  IMAD.MOV.U32 R220, RZ, RZ, R128 ;  /* 0x000000ffffdc7224 */ /* 0x000fe400078e0080 */
[----:B------:R-:W-:Y:S01]  /*15eb0*/  IMAD.MOV.U32 R217, RZ, RZ, R131 ;  /* 0x000000ffffd97224 */ /* 0x000fe200078e0083 */
[----:B------:R-:W4:Y:S01]  /*15ec0*/  LDL.LU.128 R172, [R1+0x570] ;  /* 0x0005700001ac7983 */ /* 0x000f220000300c00 */
[----:B------:R-:W-:-:S03]  /*15ed0*/  IMAD.MOV.U32 R216, RZ, RZ, R132 ;  /* 0x000000ffffd87224 */ /* 0x000fc600078e0084 */
[----:B------:R-:W4:Y:S04]  /*15ee0*/  LDL.128 R176, [R1+0x580] ;  /* 0x0005800001b07983 */ /* 0x000f280000100c00 */
        /* <DEDUP_REMOVED lines=29> */
[----:B--2---:R-:W2:Y:S01]  /*160c0*/  LDL.LU.128 R152, [R1+0x520] ;  /* 0x0005200001987983 */ /* 0x004ea20000300c00 */
[----:B------:R-:W-:-:S02]  /*160d0*/  IMAD.MOV.U32 R28, RZ, RZ, R104 ;  /* 0x000000ffff1c7224 */ /* 0x000fc400078e0068 */
[----:B------:R-:W-:Y:S01]  /*160e0*/  IMAD.MOV.U32 R29, RZ, RZ, R105 ;  /* 0x000000ffff1d7224 */ /* 0x000fe200078e0069 */
[----:B------:R0:W-:Y:S01]  /*160f0*/  STL.128 [R1+0x240], R24 ;  /* 0x0002401801007387 */ /* 0x0001e20000100c00 */
[----:B------:R-:W-:Y:S02]  /*16100*/  IMAD.MOV.U32 R30, RZ, RZ, R106 ;  /* 0x000000ffff1e7224 */ /* 0x000fe400078e006a */
[----:B------:R-:W-:Y:S01]  /*16110*/  IMAD.MOV.U32 R31, RZ, RZ, R107 ;  /* 0x000000ffff1f7224 */ /* 0x000fe200078e006b */
[----:B------:R1:W-:Y:S04]  /*16120*/  STL.128 [R1+0x240], R100 ;  /* 0x0002406401007387 */ /* 0x0003e80000100c00 */
[----:B------:R1:W-:Y:S01]  /*16130*/  STL.128 [R1+0x250], R104 ;  /* 0x0002506801007387 */ /* 0x0003e20000100c00 */
[----:B------:R-:W-:-:S03]  /*16140*/  IMAD.MOV.U32 R11, RZ, RZ, R9 ;  /* 0x000000ffff0b7224 */ /* 0x000fc600078e0009 */
[----:B------:R-:W-:Y:S01]  /*16150*/  STL [R1+0x30e0], R22 ;  /* 0x0030e01601007387 */ /* 0x000fe20000100800 */
[----:B0-----:R-:W-:-:S03]  /*16160*/  IMAD.MOV.U32 R25, RZ, RZ, R101 ;  /* 0x000000ffff197224 */ /* 0x001fc600078e0065 */
[----:B------:R-:W-:Y:S01]  /*16170*/  STL [R1+0x30dc], R20 ;  /* 0x0030dc1401007387 */ /* 0x000fe20000100800 */
[----:B------:R-:W-:Y:S02]  /*16180*/  IMAD.MOV.U32 R26, RZ, RZ, R102 ;  /* 0x000000ffff1a7224 */ /* 0x000fe400078e0066 */
[----:B------:R-:W-:Y:S01]  /*16190*/  IMAD.MOV.U32 R27, RZ, RZ, R103 ;  /* 0x000000ffff1b7224 */ /* 0x000fe200078e0067 */
[----:B-1----:R-:W2:Y:S04]  /*161a0*/  LDL.LU R101, [R1+0x584] ;  /* 0x0005840001657983 */ /* 0x002ea80000300800 */
[----:B------:R-:W2:Y:S04]  /*161b0*/  LDL.LU R102, [R1+0x588] ;  /* 0x0005880001667983 */ /* 0x000ea80000300800 */
[----:B------:R-:W2:Y:S04]  /*161c0*/  LDL.LU R103, [R1+0x58c] ;  /* 0x00058c0001677983 */ /* 0x000ea80000300800 */
[----:B------:R-:W2:Y:S01]  /*161d0*/  LDL.128 R104, [R1+0x590] ;  /* 0x0005900001687983 */ /* 0x000ea20000100c00 */
[----:B------:R-:W-:-:S03]  /*161e0*/  IMAD.MOV.U32 R24, RZ, RZ, R100 ;  /* 0x000000ffff187224 */ /* 0x000fc600078e0064 */
[----:B------:R0:W-:Y:S04]  /*161f0*/  STL.128 [R1+0x3100], R28 ;  /* 0x0031001c01007387 */ /* 0x0001e80000100c00 */
[----:B------:R1:W-:Y:S01]  /*16200*/  STL.128 [R1+0x30f0], R24 ;  /* 0x0030f01801007387 */ /* 0x0003e20000100c00 */
[----:B------:R-:W-:-:S03]  /*16210*/  VIADD R10, R8, 0x100 ;  /* 0x00000100080a7836 */ /* 0x000fc60000000000 */
[----:B------:R3:W-:Y:S04]  /*16220*/  STL [R1+0x30d8], R18 ;  /* 0x0030d81201007387 */ /* 0x0007e80000100800 */
[----:B------:R-:W-:Y:S04]  /*16230*/  STL.64 [R1+0x30d0], R16 ;  /* 0x0030d01001007387 */ /* 0x000fe80000100a00 */
[----:B0-----:R-:W2:Y:S04]  /*16240*/  LDL.LU.128 R28, [R1+0x3100] ;  /* 0x00310000011c7983 */ /* 0x001ea80000300c00 */
[----:B-1----:R-:W2:Y:S04]  /*16250*/  LDL.LU.128 R24, [R1+0x30f0] ;  /* 0x0030f00001187983 */ /* 0x002ea80000300c00 */
[----:B------:R-:W-:Y:S04]  /*16260*/  STL [R1+0x30cc], R14 ;  /* 0x0030cc0e01007387 */ /* 0x000fe80000100800 */
[----:B------:R-:W-:Y:S04]  /*16270*/  STL.128 [R1+0x30b0], R4 ;  /* 0x0030b00401007387 */ /* 0x000fe80000100c00 */
[----:B------:R-:W-:Y:S04]  /*16280*/  STL.128 [R1+0x390], R184 ;  /* 0x000390b801007387 */ /* 0x000fe80000100c00 */
[----:B------:R-:W-:Y:S04]  /*16290*/  STL.64 [R1+0x30c0], R8 ;  /* 0x0030c00801007387 */ /* 0x000fe80000100a00 */
[----:B------:R-:W-:Y:S04]  /*162a0*/  STL.128 [R1+0x3b0], R192 ;  /* 0x0003b0c001007387 */ /* 0x000fe80000100c00 */
[----:B------:R-:W-:Y:S04]  /*162b0*/  STL.128 [R1+0x3c0], R196 ;  /* 0x0003c0c401007387 */ /* 0x000fe80000100c00 */
[----:B------:R-:W-:Y:S04]  /*162c0*/  STL.128 [R1+0x3d0], R200 ;  /* 0x0003d0c801007387 */ /* 0x000fe80000100c00 */
[----:B------:R-:W-:Y:S04]  /*162d0*/  STL.128 [R1+0x3e0], R204 ;  /* 0x0003e0cc01007387 */ /* 0x000fe80000100c00 */
[----:B------:R-:W-:Y:S04]  /*162e0*/  STL.128 [R1+0x3f0], R208 ;  /* 0x0003f0d001007387 */ /* 0x000fe80000100c00 */
[----:B------:R-:W-:Y:S04]  /*162f0*/  STL.128 [R1+0x400], R212 ;  /* 0x000400d401007387 */ /* 0x000fe80000100c00 */
[----:B------:R-:W2:Y:S01]  /*16300*/  LDL.LU.64 R182, [R1+0x33b0] ;  /* 0x0033b00001b67983 */ /* 0x000ea20000300a00 */
[----:B------:R-:W-:-:S03]  /*16310*/  IMAD.MOV.U32 R84, RZ, RZ, R160 ;  /* 0x000000ffff547224 */ /* 0x000fc600078e00a0 */
[----:B------:R-:W2:Y:S01]  /*16320*/  LDL.LU R22, [R1+0x30e0] ;  /* 0x0030e00001167983 */ /* 0x000ea20000300800 */
[----:B------:R-:W-:Y:S02]  /*16330*/  IMAD.MOV.U32 R85, RZ, RZ, R161 ;  /* 0x000000ffff557224 */ /* 0x000fe400078e00a1 */
[----:B------:R-:W-:Y:S01]  /*16340*/  IMAD.MOV.U32 R86, RZ, RZ, R162 ;  /* 0x000000ffff567224 */ /* 0x000fe200078e00a2 */
[----:B------:R-:W2:Y:S01]  /*16350*/  LDL.LU R20, [R1+0x30dc] ;  /* 0x0030dc0001147983 */ /* 0x000ea20000300800 */
[----:B------:R-:W-:Y:S02]  /*16360*/  IMAD.MOV.U32 R87, RZ, RZ, R163 ;  /* 0x000000ffff577224 */ /* 0x000fe400078e00a3 */
[----:B---3--:R-:W-:Y:S01]  /*16370*/  IMAD.MOV.U32 R88, RZ, RZ, R164 ;  /* 0x000000ffff587224 */ /* 0x008fe200078e00a4 */
[----:B------:R-:W3:Y:S01]  /*16380*/  LDL.LU R18, [R1+0x30d8] ;  /* 0x0030d80001127983 */ /* 0x000ee20000300800 */
[----:B------:R-:W-:Y:S02]  /*16390*/  IMAD.MOV.U32 R89, RZ, RZ, R165 ;  /* 0x000000ffff597224 */ /* 0x000fe400078e00a5 */
[----:B------:R-:W-:-:S02]  /*163a0*/  IMAD.MOV.U32 R90, RZ, RZ, R166 ;  /* 0x000000ffff5a7224 */ /* 0x000fc400078e00a6 */
[----:B------:R-:W-:Y:S02]  /*163b0*/  IMAD.MOV.U32 R91, RZ, RZ, R167 ;  /* 0x000000ffff5b7224 */ /* 0x000fe400078e00a7 */
[----:B----4-:R-:W-:Y:S02]  /*163c0*/  IMAD.MOV.U32 R92, RZ, RZ, R168 ;  /* 0x000000ffff5c7224 */ /* 0x010fe400078e00a8 */
[----:B------:R-:W-:Y:S02]  /*163d0*/  IMAD.MOV.U32 R93, RZ, RZ, R169 ;  /* 0x000000ffff5d7224 */ /* 0x000fe400078e00a9 */
[----:B------:R-:W-:Y:S02]  /*163e0*/  IMAD.MOV.U32 R94, RZ, RZ, R170 ;  /* 0x000000ffff5e7224 */ /* 0x000fe400078e00aa */
[----:B------:R-:W-:Y:S02]  /*163f0*/  IMAD.MOV.U32 R95, RZ, RZ, R171 ;  /* 0x000000ffff5f7224 */ /* 0x000fe400078e00ab */
[----:B------:R-:W-:-:S02]  /*16400*/  IMAD.MOV.U32 R96, RZ, RZ, R172 ;  /* 0x000000ffff607224 */ /* 0x000fc400078e00ac */
[----:B------:R-:W-:Y:S02]  /*16410*/  IMAD.MOV.U32 R97, RZ, RZ, R173 ;  /* 0x000000ffff617224 */ /* 0x000fe400078e00ad */
[----:B------:R-:W-:Y:S02]  /*16420*/  IMAD.MOV.U32 R98, RZ, RZ, R174 ;  /* 0x000000ffff627224 */ /* 0x000fe400078e00ae */
[----:B------:R-:W-:Y:S02]  /*16430*/  IMAD.MOV.U32 R99, RZ, RZ, R175 ;  /* 0x000000ffff637224 */ /* 0x000fe400078e00af */
[----:B------:R-:W-:Y:S01]  /*16440*/  IMAD.MOV.U32 R100, RZ, RZ, R176 ;  /* 0x000000ffff647224 */ /* 0x000fe200078e00b0 */
[----:B------:R0:W-:Y:S04]  /*16450*/  STL.128 [R1+0x3200], R92 ;  /* 0x0032005c01007387 */ /* 0x0001e80000100c00 */
[----:B------:R1:W-:Y:S04]  /*16460*/  STL.128 [R1+0x3210], R96 ;  /* 0x0032106001007387 */ /* 0x0003e80000100c00 */
[----:B------:R4:W-:Y:S04]  /*16470*/  STL.128 [R1+0x31f0], R88 ;  /* 0x0031f05801007387 */ /* 0x0009e80000100c00 */
[----:B------:R4:W-:Y:S04]  /*16480*/  STL.128 [R1+0x31e0], R84 ;  /* 0x0031e05401007387 */ /* 0x0009e80000100c00 */
[----:B0-----:R-:W3:Y:S04]  /*16490*/  LDL.LU.128 R92, [R1+0x3200] ;  /* 0x00320000015c7983 */ /* 0x001ee80000300c00 */
[----:B-1----:R-:W3:Y:S04]  /*164a0*/  LDL.LU.128 R96, [R1+0x3210] ;  /* 0x0032100001607983 */ /* 0x002ee80000300c00 */
[----:B----4-:R-:W4:Y:S04]  /*164b0*/  LDL.LU.128 R88, [R1+0x31f0] ;  /* 0x0031f00001587983 */ /* 0x010f280000300c00 */
[----:B------:R-:W4:Y:S01]  /*164c0*/  LDL.LU.128 R84, [R1+0x31e0] ;  /* 0x0031e00001547983 */ /* 0x000f220000300c00 */
[----:B------:R-:W-:-:S03]  /*164d0*/  IMAD.MOV.U32 R80, RZ, RZ, R156 ;  /* 0x000000ffff507224 */ /* 0x000fc600078e009c */
[----:B------:R-:W4:Y:S01]  /*164e0*/  LDL.LU.64 R16, [R1+0x30d0] ;  /* 0x0030d00001107983 */ /* 0x000f220000300a00 */
        /* <DEDUP_REMOVED lines=47> */
[----:B--2---:R-:W-:-:S02]  /*167e0*/  IMAD.MOV.U32 R76, RZ, RZ, R152 ;  /* 0x000000ffff4c7224 */ /* 0x004fc400078e0098 */
[----:B------:R-:W-:Y:S02]  /*167f0*/  IMAD.MOV.U32 R77, RZ, RZ, R153 ;  /* 0x000000ffff4d7224 */ /* 0x000fe400078e0099 */
[----:B------:R-:W-:Y:S02]  /*16800*/  IMAD.MOV.U32 R78, RZ, RZ, R154 ;  /* 0x000000ffff4e7224 */ /* 0x000fe400078e009a */
[----:B------:R-:W-:Y:S01]  /*16810*/  IMAD.MOV.U32 R79, RZ, RZ, R155 ;  /* 0x000000ffff4f7224 */ /* 0x000fe200078e009b */
[----:B------:R0:W-:Y:S04]  /*16820*/  STL.128 [R1+0x260], R108 ;  /* 0x0002606c01007387 */ /* 0x0001e80000100c00 */
[----:B------:R1:W-:Y:S04]  /*16830*/  STL.128 [R1+0x3220], R100 ;  /* 0x0032206401007387 */ /* 0x0003e80000100c00 */
[----:B------:R2:W-:Y:S04]  /*16840*/  STL.128 [R1+0x380], R104 ;  /* 0x0003806801007387 */ /* 0x0005e80000100c00 */
[----:B------:R2:W-:Y:S04]  /*16850*/  STL.128 [R1+0x31d0], R80 ;  /* 0x0031d05001007387 */ /* 0x0005e80000100c00 */
[----:B0-----:R-:W4:Y:S04]  /*16860*/  LDL.128 R108, [R1+0x5a0] ;  /* 0x0005a000016c7983 */ /* 0x001f280000100c00 */
[----:B-1----:R-:W4:Y:S04]  /*16870*/  LDL.LU.128 R100, [R1+0x3220] ;  /* 0x0032200001647983 */ /* 0x002f280000300c00 */
[----:B--2---:R-:W2:Y:S04]  /*16880*/  LDL.LU R105, [R1+0x594] ;  /* 0x0005940001697983 */ /* 0x004ea80000300800 */
[----:B------:R-:W2:Y:S04]  /*16890*/  LDL.LU R106, [R1+0x598] ;  /* 0x00059800016a7983 */ /* 0x000ea80000300800 */
[----:B------:R-:W2:Y:S04]  /*168a0*/  LDL.LU R107, [R1+0x59c] ;  /* 0x00059c00016b7983 */ /* 0x000ea80000300800 */
        /* <DEDUP_REMOVED lines=12> */
[----:B------:R-:W2:Y:S04]  /*16970*/  LDL.LU.128 R80, [R1+0x31d0] ;  /* 0x0031d00001507983 */ /* 0x000ea80000300c00 */
        /* <DEDUP_REMOVED lines=11> */
[----:B------:R-:W2:Y:S01]  /*16a30*/  LDL.LU.128 R32, [R1+0x3110] ;  /* 0x0031100001207983 */ /* 0x000ea20000300c00 */
[----:B------:R-:W-:-:S03]  /*16a40*/  R2UR UR7, R11 ;  /* 0x000000000b0772ca */ /* 0x000fc600000e0000 */
[----:B------:R-:W2:Y:S04]  /*16a50*/  LDL.LU R14, [R1+0x30cc] ;  /* 0x0030cc00010e7983 */ /* 0x000ea80000300800 */
[----:B------:R-:W2:Y:S04]  /*16a60*/  LDL.LU.128 R4, [R1+0x30b0] ;  /* 0x0030b00001047983 */ /* 0x000ea80000300c00 */
[----:B------:R0:W-:Y:S04]  /*16a70*/  STL [R1+0x30c8], R11 ;  /* 0x0030c80b01007387 */ /* 0x0001e80000100800 */
[----:B------:R-:W-:Y:S04]  /*16a80*/  STL.128 [R1+0x270], R112 ;  /* 0x0002707001007387 */ /* 0x000fe80000100c00 */
[----:B------:R-:W2:Y:S04]  /*16a90*/  LDL.LU.64 R8, [R1+0x30c0] ;  /* 0x0030c00001087983 */ /* 0x000ea80000300a00 */
[----:B0-----:R-:W2:Y:S04]  /*16aa0*/  LDL.LU R11, [R1+0x30c8] ;  /* 0x0030c800010b7983 */ /* 0x001ea80000300800 */
[----:B---3--:R0:W-:Y:S04]  /*16ab0*/  STL.128 [R1+0x3070], R92 ;  /* 0x0030705c01007387 */ /* 0x0081e80000100c00 */
[----:B------:R1:W-:Y:S04]  /*16ac0*/  STL.128 [R1+0x3080], R96 ;  /* 0x0030806001007387 */ /* 0x0003e80000100c00 */
[----:B----4-:R3:W-:Y:S04]  /*16ad0*/  STL.128 [R1+0x3060], R88 ;  /* 0x0030605801007387 */ /* 0x0107e80000100c00 */
[----:B------:R4:W-:Y:S04]  /*16ae0*/  STL.128 [R1+0x3050], R84 ;  /* 0x0030505401007387 */ /* 0x0009e80000100c00 */
[----:B0-----:R-:W2:Y:S04]  /*16af0*/  LDL.LU.128 R92, [R1+0x3070] ;  /* 0x00307000015c7983 */ /* 0x001ea80000300c00 */
[----:B-1----:R-:W2:Y:S04]  /*16b00*/  LDL.LU.128 R96, [R1+0x3080] ;  /* 0x0030800001607983 */ /* 0x002ea80000300c00 */
[----:B---3--:R-:W3:Y:S04]  /*16b10*/  LDL.LU.128 R88, [R1+0x3060] ;  /* 0x0030600001587983 */ /* 0x008ee80000300c00 */
[----:B----4-:R-:W4:Y:S04]  /*16b20*/  LDL.LU.128 R84, [R1+0x3050] ;  /* 0x0030500001547983 */ /* 0x010f280000300c00 */
[----:B------:R-:W4:Y:S04]  /*16b30*/  LDL.128 R112, [R1+0x5b0] ;  /* 0x0005b00001707983 */ /* 0x000f280000100c00 */
[----:B------:R0:W-:Y:S04]  /*16b40*/  STL.128 [R1+0x2f70], R28 ;  /* 0x002f701c01007387 */ /* 0x0001e80000100c00 */
[----:B------:R1:W-:Y:S04]  /*16b50*/  STL.128 [R1+0x2f60], R24 ;  /* 0x002f601801007387 */ /* 0x0003e80000100c00 */
[----:B------:R-:W4:Y:S04]  /*16b60*/  LDL.LU.128 R212, [R1+0x3420] ;  /* 0x0034200001d47983 */ /* 0x000f280000300c00 */
        /* <DEDUP_REMOVED lines=8> */
[----:B------:R-:W-:Y:S04]  /*16bf0*/  STL.128 [R1+0x390], R108 ;  /* 0x0003906c01007387 */ /* 0x000fe80000100c00 */
[----:B------:R0:W-:Y:S04]  /*16c00*/  STL.128 [R1+0x3090], R100 ;  /* 0x0030906401007387 */ /* 0x0001e80000100c00 */
[----:B--2---:R1:W-:Y:S04]  /*16c10*/  STL.128 [R1+0x30a0], R104 ;  /* 0x0030a06801007387 */ /* 0x0043e80000100c00 */
[----:B0-----:R-:W2:Y:S04]  /*16c20*/  LDL.LU.128 R100, [R1+0x3090] ;  /* 0x0030900001647983 */ /* 0x001ea80000300c00 */
[----:B------:R-:W2:Y:S04]  /*16c30*/  LDL.LU R109, [R1+0x5a4] ;  /* 0x0005a400016d7983 */ /* 0x000ea80000300800 */
[----:B------:R-:W2:Y:S04]  /*16c40*/  LDL.LU R110, [R1+0x5a8] ;  /* 0x0005a800016e7983 */ /* 0x000ea80000300800 */
[----:B-1----:R-:W2:Y:S04]  /*16c50*/  LDL.LU.128 R104, [R1+0x30a0] ;  /* 0x0030a00001687983 */ /* 0x002ea80000300c00 */
        /* <DEDUP_REMOVED lines=26> */
[----:B---3--:R-:W3:Y:S04]  /*16e00*/  LDL.LU.128 R32, [R1+0x2f80] ;  /* 0x002f800001207983 */ /* 0x008ee80000300c00 */
[----:B------:R0:W-:Y:S04]  /*16e10*/  STL [R1+0x2f50], R22 ;  /* 0x002f501601007387 */ /* 0x0001e80000100800 */
[----:B------:R1:W-:Y:S04]  /*16e20*/  STL [R1+0x2f4c], R20 ;  /* 0x002f4c1401007387 */ /* 0x0003e80000100800 */
[----:B------:R1:W-:Y:S04]  /*16e30*/  STL [R1+0x2f48], R18 ;  /* 0x002f481201007387 */ /* 0x0003e80000100800 */
[----:B------:R1:W-:Y:S04]  /*16e40*/  STL.64 [R1+0x2f40], R16 ;  /* 0x002f401001007387 */ /* 0x0003e80000100a00 */
[----:B------:R1:W-:Y:S04]  /*16e50*/  STL [R1+0x2f3c], R14 ;  /* 0x002f3c0e01007387 */ /* 0x0003e80000100800 */
[----:B------:R4:W-:Y:S04]  /*16e60*/  STL.128 [R1+0x2f20], R4 ;  /* 0x002f200401007387 */ /* 0x0009e80000100c00 */
[----:B0-----:R-:W3:Y:S04]  /*16e70*/  LDL.LU R22, [R1+0x2f50] ;  /* 0x002f500001167983 */ /* 0x001ee80000300800 */
[----:B-1----:R-:W3:Y:S04]  /*16e80*/  LDL.LU R20, [R1+0x2f4c] ;  /* 0x002f4c0001147983 */ /* 0x002ee80000300800 */
[----:B------:R-:W3:Y:S04]  /*16e90*/  LDL.LU R18, [R1+0x2f48] ;  /* 0x002f480001127983 */ /* 0x000ee80000300800 */
[----:B------:R-:W3:Y:S04]  /*16ea0*/  LDL.LU.64 R16, [R1+0x2f40] ;  /* 0x002f400001107983 */ /* 0x000ee80000300a00 */
[----:B------:R-:W3:Y:S04]  /*16eb0*/  LDL.LU R14, [R1+0x2f3c] ;  /* 0x002f3c00010e7983 */ /* 0x000ee80000300800 */
[----:B----4-:R-:W4:Y:S04]  /*16ec0*/  LDL.LU.128 R4, [R1+0x2f20] ;  /* 0x002f200001047983 */ /* 0x010f280000300c00 */
[----:B------:R0:W-:Y:S04]  /*16ed0*/  STL [R1+0x2f38], R11 ;  /* 0x002f380b01007387 */ /* 0x0001e80000100800 */
[----:B------:R1:W-:Y:S04]  /*16ee0*/  STL.64 [R1+0x2f30], R8 ;  /* 0x002f300801007387 */ /* 0x0003e80000100a00 */
[----:B------:R1:W-:Y:S04]  /*16ef0*/  STL.128 [R1+0x2ee0], R96 ;  /* 0x002ee06001007387 */ /* 0x0003e80000100c00 */
[----:B0-----:R-:W4:Y:S04]  /*16f00*/  LDL.LU R11, [R1+0x2f38] ;  /* 0x002f3800010b7983 */ /* 0x001f280000300800 */
[----:B-1----:R-:W4:Y:S04]  /*16f10*/  LDL.LU.64 R8, [R1+0x2f30] ;  /* 0x002f300001087983 */ /* 0x002f280000300a00 */
[----:B------:R0:W-:Y:S04]  /*16f20*/  STL.128 [R1+0x2ed0], R92 ;  /* 0x002ed05c01007387 */ /* 0x0001e80000100c00 */
[----:B------:R1:W-:Y:S04]  /*16f30*/  STL.128 [R1+0x2ec0], R88 ;  /* 0x002ec05801007387 */ /* 0x0003e80000100c00 */
[----:B------:R1:W-:Y:S04]  /*16f40*/  STL.128 [R1+0x2eb0], R84 ;  /* 0x002eb05401007387 */ /* 0x0003e80000100c00 */
[----:B------:R1:W-:Y:S04]  /*16f50*/  STL.128 [R1+0x3a0], R112 ;  /* 0x0003a07001007387 */ /* 0x0003e80000100c00 */
[----:B------:R-:W4:Y:S04]  /*16f60*/  LDL.LU.128 R96, [R1+0x2ee0] ;  /* 0x002ee00001607983 */ /* 0x000f280000300c00 */
[----:B0-----:R-:W4:Y:S04]  /*16f70*/  LDL.LU.128 R92, [R1+0x2ed0] ;  /* 0x002ed000015c7983 */ /* 0x001f280000300c00 */
[----:B-1----:R-:W4:Y:S04]  /*16f80*/  LDL.LU.128 R88, [R1+0x2ec0] ;  /* 0x002ec00001587983 */ /* 0x002f280000300c00 */
[----:B------:R-:W4:Y:S04]  /*16f90*/  LDL.LU.128 R84, [R1+0x2eb0] ;  /* 0x002eb00001547983 */ /* 0x000f280000300c00 */
[----:B------:R-:W4:Y:S04]  /*16fa0*/  LDL.LU R113, [R1+0x5b4] ;  /* 0x0005b40001717983 */ /* 0x000f280000300800 */
[----:B------:R-:W4:Y:S04]  /*16fb0*/  LDL.LU R114, [R1+0x5b8] ;  /* 0x0005b80001727983 */ /* 0x000f280000300800 */
[----:B------:R-:W4:Y:S04]  /*16fc0*/  LDL.LU R115, [R1+0x5bc] ;  /* 0x0005bc0001737983 */ /* 0x000f280000300800 */
[----:B------:R0:W-:Y:S04]  /*16fd0*/  STL.128 [R1+0x2dd0], R28 ;  /* 0x002dd01c01007387 */ /* 0x0001e80000100c00 */
[----:B------:R1:W-:Y:S04]  /*16fe0*/  STL.128 [R1+0x2dc0], R24 ;  /* 0x002dc01801007387 */ /* 0x0003e80000100c00 */
[----:B0-----:R-:W4:Y:S04]  /*16ff0*/  LDL.LU.128 R28, [R1+0x2dd0] ;  /* 0x002dd000011c7983 */ /* 0x001f280000300c00 */
[----:B-1----:R-:W4:Y:S04]  /*17000*/  LDL.LU.128 R24, [R1+0x2dc0] ;  /* 0x002dc00001187983 */ /* 0x002f280000300c00 */
[----:B--2---:R0:W-:Y:S04]  /*17010*/  STL.128 [R1+0x2ef0], R100 ;  /* 0x002ef06401007387 */ /* 0x0041e80000100c00 */
[----:B------:R1:W-:Y:S04]  /*17020*/  STL.128 [R1+0x2f00], R104 ;  /* 0x002f006801007387 */ /* 0x0003e80000100c00 */
[----:B------:R2:W-:Y:S04]  /*17030*/  STL.128 [R1+0x2f10], R108 ;  /* 0x002f106c01007387 */ /* 0x0005e80000100c00 */
[----:B0-----:R-:W4:Y:S04]  /*17040*/  LDL.LU.128 R100, [R1+0x2ef0] ;  /* 0x002ef00001647983 */ /* 0x001f280000300c00 */
[----:B-1----:R-:W4:Y:S04]  /*17050*/  LDL.LU.128 R104, [R1+0x2f00] ;  /* 0x002f000001687983 */ /* 0x002f280000300c00 */
[----:B--2---:R-:W2:Y:S04]  /*17060*/  LDL.LU.128 R108, [R1+0x2f10] ;  /* 0x002f1000016c7983 */ /* 0x004ea80000300c00 */
        /* <DEDUP_REMOVED lines=31> */
[----:B----4-:R4:W-:Y:S04]  /*17260*/  STL.128 [R1+0x2d80], R4 ;  /* 0x002d800401007387 */ /* 0x0109e80000100c00 */
[----:B0-----:R-:W3:Y:S04]  /*17270*/  LDL.LU R22, [R1+0x2db0] ;  /* 0x002db00001167983 */ /* 0x001ee80000300800 */
[----:B-1----:R-:W3:Y:S04]  /*17280*/  LDL.LU R20, [R1+0x2dac] ;  /* 0x002dac0001147983 */ /* 0x002ee80000300800 */
[----:B------:R-:W3:Y:S04]  /*17290*/  LDL.LU R18, [R1+0x2da8] ;  /* 0x002da80001127983 */ /* 0x000ee80000300800 */
[----:B------:R-:W3:Y:S04]  /*172a0*/  LDL.LU.64 R16, [R1+0x2da0] ;  /* 0x002da00001107983 */ /* 0x000ee80000300a00 */
[----:B------:R-:W3:Y:S04]  /*172b0*/  LDL.LU R14, [R1+0x2d9c] ;  /* 0x002d9c00010e7983 */ /* 0x000ee80000300800 */
[----:B----4-:R-:W4:Y:S04]  /*172c0*/  LDL.LU.128 R4, [R1+0x2d80] ;  /* 0x002d800001047983 */ /* 0x010f280000300c00 */
[----:B------:R0:W-:Y:S04]  /*172d0*/  STL [R1+0x3350], R224 ;  /* 0x003350e001007387 */ /* 0x0001e80000100800 */
        /* <DEDUP_REMOVED lines=15> */
[----:B------:R-:W-:Y:S04]  /*173d0*/  STL.128 [R1+0x350], R168 ;  /* 0x000350a801007387 */ /* 0x000fe80000100c00 */
[----:B------:R-:W-:Y:S04]  /*173e0*/  STL.128 [R1+0x360], R172 ;  /* 0x000360ac01007387 */ /* 0x000fe80000100c00 */
[----:B------:R1:W-:Y:S04]  /*173f0*/  STL.128 [R1+0x370], R176 ;  /* 0x000370b001007387 */ /* 0x0003e80000100c00 */
[----:B------:R1:W-:Y:S04]  /*17400*/  STL [R1+0x2d98], R11 ;  /* 0x002d980b01007387 */ /* 0x0003e80000100800 */
[----:B------:R1:W-:Y:S04]  /*17410*/  STL.64 [R1+0x2d90], R8 ;  /* 0x002d900801007387 */ /* 0x0003e80000100a00 */
[----:B0-----:R-:W4:Y:S04]  /*17420*/  LDL.LU R224, [R1+0x3350] ;  /* 0x0033500001e07983 */ /* 0x001f280000300800 */
        /* <DEDUP_REMOVED lines=18> */
[----:B------:R-:W4:Y:S04]  /*17550*/  LDL.LU R11, [R1+0x2d98] ;  /* 0x002d9800010b7983 */ /* 0x000f280000300800 */
[----:B------:R-:W4:Y:S04]  /*17560*/  LDL.LU.64 R8, [R1+0x2d90] ;  /* 0x002d900001087983 */ /* 0x000f280000300a00 */
        /* <DEDUP_REMOVED lines=24> */
[----:B0-----:R-:W4:Y:S04]  /*176f0*/  LDL.128 R116, [R1+0x5c0] ;  /* 0x0005c00001747983 */ /* 0x001f280000100c00 */
        /* <DEDUP_REMOVED lines=9> */
[----:B-1----:R-:W4:Y:S04]  /*17790*/  LDL.LU.128 R76, [R1+0x2ce0] ;  /* 0x002ce000014c7983 */ /* 0x002f280000300c00 */
[----:B--2---:R-:W2:Y:S04]  /*177a0*/  LDL.LU.128 R72, [R1+0x2cd0] ;  /* 0x002cd00001487983 */ /* 0x004ea80000300c00 */
        /* <DEDUP_REMOVED lines=10> */
[----:B------:R-:W3:Y:S04]  /*17850*/  LDL.LU.128 R28, [R1+0x2c20] ;  /* 0x002c2000011c7983 */ /* 0x000ee80000300c00 */
[----:B------:R-:W3:Y:S04]  /*17860*/  LDL.LU.128 R24, [R1+0x2c10] ;  /* 0x002c100001187983 */ /* 0x000ee80000300c00 */
[----:B------:R0:W-:Y:S04]  /*17870*/  STL.128 [R1+0x290], R120 ;  /* 0x0002907801007387 */ /* 0x0001e80000100c00 */
[----:B------:R1:W-:Y:S04]  /*17880*/  STL [R1+0x2c00], R22 ;  /* 0x002c001601007387 */ /* 0x0003e80000100800 */
[----:B------:R1:W-:Y:S04]  /*17890*/  STL [R1+0x2bfc], R20 ;  /* 0x002bfc1401007387 */ /* 0x0003e80000100800 */
[----:B------:R1:W-:Y:S04]  /*178a0*/  STL [R1+0x2bf8], R18 ;  /* 0x002bf81201007387 */ /* 0x0003e80000100800 */
[----:B0-----:R-:W3:Y:S04]  /*178b0*/  LDL.LU.128 R120, [R1+0x5d0] ;  /* 0x0005d00001787983 */ /* 0x001ee80000300c00 */
[----:B------:R0:W-:Y:S04]  /*178c0*/  STL.64 [R1+0x2bf0], R16 ;  /* 0x002bf01001007387 */ /* 0x0001e80000100a00 */
[----:B------:R0:W-:Y:S04]  /*178d0*/  STL [R1+0x2bec], R14 ;  /* 0x002bec0e01007387 */ /* 0x0001e80000100800 */
[----:B----4-:R4:W-:Y:S04]  /*178e0*/  STL.128 [R1+0x2bd0], R4 ;  /* 0x002bd00401007387 */ /* 0x0109e80000100c00 */
[----:B-1----:R-:W3:Y:S04]  /*178f0*/  LDL.LU R22, [R1+0x2c00] ;  /* 0x002c000001167983 */ /* 0x002ee80000300800 */
[----:B------:R-:W3:Y:S04]  /*17900*/  LDL.LU R20, [R1+0x2bfc] ;  /* 0x002bfc0001147983 */ /* 0x000ee80000300800 */
[----:B------:R-:W3:Y:S04]  /*17910*/  LDL.LU R18, [R1+0x2bf8] ;  /* 0x002bf80001127983 */ /* 0x000ee80000300800 */
[----:B0-----:R-:W3:Y:S04]  /*17920*/  LDL.LU.64 R16, [R1+0x2bf0] ;  /* 0x002bf00001107983 */ /* 0x001ee80000300a00 */
[----:B------:R-:W3:Y:S04]  /*17930*/  LDL.LU R14, [R1+0x2bec] ;  /* 0x002bec00010e7983 */ /* 0x000ee80000300800 */
[----:B----4-:R-:W4:Y:S04]  /*17940*/  LDL.LU.128 R4, [R1+0x2bd0] ;  /* 0x002bd00001047983 */ /* 0x010f280000300c00 */
[----:B------:R-:W4:Y:S04]  /*17950*/  LDL.LU R23, [R1+0x5c4] ;  /* 0x0005c40001177983 */ /* 0x000f280000300800 */
[----:B------:R-:W4:Y:S04]  /*17960*/  LDL.LU R21, [R1+0x5c8] ;  /* 0x0005c80001157983 */ /* 0x000f280000300800 */
[----:B------:R-:W4:Y:S04]  /*17970*/  LDL.LU R19, [R1+0x5cc] ;  /* 0x0005cc0001137983 */ /* 0x000f280000300800 */
[----:B------:R-:W-:Y:S04]  /*17980*/  STL.128 [R1+0x3b0], R116 ;  /* 0x0003b07401007387 */ /* 0x000fe80000100c00 */
        /* <DEDUP_REMOVED lines=11> */
[----:B--2---:R2:W-:Y:S04]  /*17a40*/  STL.128 [R1+0x2b10], R72 ;  /* 0x002b104801007387 */ /* 0x0045e80000100c00 */
        /* <DEDUP_REMOVED lines=33> */
[----:B---3--:R-:W2:Y:S04]  /*17c60*/  LDL.LU.128 R32, [R1+0x2a70] ;  /* 0x002a700001207983 */ /* 0x008ea80000300c00 */
[----:B------:R-:W2:Y:S04]  /*17c70*/  LDL.LU.128 R28, [R1+0x2a60] ;  /* 0x002a6000011c7983 */ /* 0x000ea80000300c00 */
[----:B------:R-:W2:Y:S01]  /*17c80*/  LDL.LU.128 R24, [R1+0x2a50] ;  /* 0x002a500001187983 */ /* 0x000ea20000300c00 */
[----:B------:R-:W-:Y:S01]  /*17c90*/  R2UR UR6, R10 ;  /* 0x000000000a0672ca */ /* 0x000fe200000e0000 */
[----:B------:R-:W-:-:S02]  /*17ca0*/  IMAD.MOV.U32 R15, RZ, RZ, R120 ;  /* 0x000000ffff0f7224 */ /* 0x000fc400078e0078 */
[----:B------:R-:W-:Y:S02]  /*17cb0*/  IMAD.MOV.U32 R13, RZ, RZ, R121 ;  /* 0x000000ffff0d7224 */ /* 0x000fe400078e0079 */
[----:B------:R-:W-:Y:S02]  /*17cc0*/  IMAD.MOV.U32 R12, RZ, RZ, R122 ;  /* 0x000000ffff0c7224 */ /* 0x000fe400078e007a */
[----:B------:R-:W-:Y:S01]  /*17cd0*/  IMAD.MOV.U32 R10, RZ, RZ, R123 ;  /* 0x000000ffff0a7224 */ /* 0x000fe200078e007b */
[----:B------:R0:W-:Y:S01]  /*17ce0*/  STL.128 [R1+0x2a0], R124 ;  /* 0x0002a07c01007387 */ /* 0x0001e20000100c00 */
[----:B----4-:R-:W-:Y:S02]  /*17cf0*/  IMAD.MOV.U32 R117, RZ, RZ, R23 ;  /* 0x000000ffff757224 */ /* 0x010fe400078e0017 */
[----:B------:R-:W-:Y:S01]  /*17d00*/  IMAD.MOV.U32 R118, RZ, RZ, R21 ;  /* 0x000000ffff767224 */ /* 0x000fe200078e0015 */
[----:B------:R1:W-:Y:S01]  /*17d10*/  STL.128 [R1+0x2b0], R128 ;  /* 0x0002b08001007387 */ /* 0x0003e20000100c00 */
[----:B------:R-:W-:-:S03]  /*17d20*/  IMAD.MOV.U32 R119, RZ, RZ, R19 ;  /* 0x000000ffff777224 */ /* 0x000fc600078e0013 */
[----:B------:R3:W-:Y:S04]  /*17d30*/  STL.128 [R1+0x2c0], R132 ;  /* 0x0002c08401007387 */ /* 0x0007e80000100c00 */
[----:B------:R4:W-:Y:S04]  /*17d40*/  STL.128 [R1+0x2d0], R136 ;  /* 0x0002d08801007387 */ /* 0x0009e80000100c00 */
[----:B------:R-:W-:Y:S01]  /*17d50*/  STL.128 [R1+0x2e0], R140 ;  /* 0x0002e08c01007387 */ /* 0x000fe20000100c00 */
[----:B0-----:R-:W-:Y:S02]  /*17d60*/  IMAD.MOV.U32 R124, RZ, RZ, R224 ;  /* 0x000000ffff7c7224 */ /* 0x001fe400078e00e0 */
[----:B------:R-:W-:Y:S01]  /*17d70*/  IMAD.MOV.U32 R125, RZ, RZ, R223 ;  /* 0x000000ffff7d7224 */ /* 0x000fe200078e00df */
[----:B------:R-:W-:Y:S01]  /*17d80*/  STL.128 [R1+0x2f0], R144 ;  /* 0x0002f09001007387 */ /* 0x000fe20000100c00 */
[----:B------:R-:W-:-:S02]  /*17d90*/  IMAD.MOV.U32 R126, RZ, RZ, R222 ;  /* 0x000000ffff7e7224 */ /* 0x000fc400078e00de */
[----:B------:R-:W-:Y:S01]  /*17da0*/  IMAD.MOV.U32 R127, RZ, RZ, R221 ;  /* 0x000000ffff7f7224 */ /* 0x000fe200078e00dd */
[----:B------:R-:W-:Y:S01]  /*17db0*/  STL.128 [R1+0x300], R148 ;  /* 0x0003009401007387 */ /* 0x000fe20000100c00 */
[----:B-1----:R-:W-:Y:S02]  /*17dc0*/  IMAD.MOV.U32 R128, RZ, RZ, R220 ;  /* 0x000000ffff807224 */ /* 0x002fe400078e00dc */
[----:B------:R-:W-:Y:S01]  /*17dd0*/  IMAD.MOV.U32 R129, RZ, RZ, R219 ;  /* 0x000000ffff817224 */ /* 0x000fe200078e00db */
[----:B------:R0:W-:Y:S01]  /*17de0*/  STL.128 [R1+0x3c0], R120 ;  /* 0x0003c07801007387 */ /* 0x0001e20000100c00 */
[----:B------:R-:W-:Y:S02]  /*17df0*/  IMAD.MOV.U32 R130, RZ, RZ, R218 ;  /* 0x000000ffff827224 */ /* 0x000fe400078e00da */
[----:B------:R-:W-:Y:S02]  /*17e00*/  IMAD.MOV.U32 R131, RZ, RZ, R217 ;  /* 0x000000ffff837224 */ /* 0x000fe400078e00d9 */
[----:B---3--:R-:W-:-:S02]  /*17e10*/  IMAD.MOV.U32 R132, RZ, RZ, R216 ;  /* 0x000000ffff847224 */ /* 0x008fc400078e00d8 */
[----:B------:R-:W-:Y:S02]  /*17e20*/  IMAD.MOV.U32 R133, RZ, RZ, R181 ;  /* 0x000000ffff857224 */ /* 0x000fe400078e00b5 */
[----:B------:R-:W-:Y:S02]  /*17e30*/  IMAD.MOV.U32 R134, RZ, RZ, R180 ;  /* 0x000000ffff867224 */ /* 0x000fe400078e00b4 */
[----:B------:R-:W-:Y:S02]  /*17e40*/  IMAD.MOV.U32 R135, RZ, RZ, R179 ;  /* 0x000000ffff877224 */ /* 0x000fe400078e00b3 */
[----:B----4-:R-:W-:Y:S02]  /*17e50*/  IMAD.MOV.U32 R136, RZ, RZ, R178 ;  /* 0x000000ffff887224 */ /* 0x010fe400078e00b2 */
        /* <DEDUP_REMOVED lines=18> */
[----:B------:R-:W-:-:S06]  /*17f80*/  IMAD.MOV.U32 R151, RZ, RZ, R6 ;  /* 0x000000ffff977224 */ /* 0x000fcc00078e0006 */
[----:B--2---:R-:W-:-:S06]  /*17f90*/  WARPGROUP.ARRIVE ;  /* 0x00000000000079c5 */ /* 0x004fcc0000000000 */
[----:B------:R-:W-:Y:S03]  /*17fa0*/  HGMMA.64x256x16.F32 R24, R152, gdesc[UR4].tnspB, R24, gsb0 ;  /* 0x43e0000498187df0 */ /* 0x000fe60008000818 */
[----:B------:R-:W-:Y:S02]  /*17fb0*/  WARPGROUP.DEPBAR.LE gsb0, 0x0 ;  /* 0x00008000000079c5 */ /* 0x000fe40000010000 */
[----:B------:R0:W-:Y:S04]  /*17fc0*/  STL.128 [R1+0x2a00], R132 ;  /* 0x002a008401007387 */ /* 0x0001e80000100c00 */
[----:B------:R1:W-:Y:S01]  /*17fd0*/  STL.128 [R1+0x29f0], R128 ;  /* 0x0029f08001007387 */ /* 0x0003e20000100c00 */
[----:B0-----:R-:W-:-:S02]  /*17fe0*/  IMAD.MOV.U32 R132, RZ, RZ, R224 ;  /* 0x000000ffff847224 */ /* 0x001fc400078e00e0 */
[----:B------:R-:W-:Y:S02]  /*17ff0*/  IMAD.MOV.U32 R133, RZ, RZ, R223 ;  /* 0x000000ffff857224 */ /* 0x000fe400078e00df */
[----:B------:R-:W-:Y:S01]  /*18000*/  IMAD.MOV.U32 R134, RZ, RZ, R222 ;  /* 0x000000ffff867224 */ /* 0x000fe200078e00de */
[----:B-1----:R-:W2:Y:S01]  /*18010*/  LDL.LU.128 R128, [R1+0x29f0] ;  /* 0x0029f00001807983 */ /* 0x002ea20000300c00 */
[----:B------:R-:W-:-:S05]  /*18020*/  IMAD.MOV.U32 R135, RZ, RZ, R221 ;  /* 0x000000ffff877224 */ /* 0x000fca00078e00dd */
[----:B------:R0:W-:Y:S04]  /*18030*/  STL.128 [R1+0x3d0], R132 ;  /* 0x0003d08401007387 */ /* 0x0001e80000100c00 */
[----:B------:R1:W-:Y:S04]  /*18040*/  STL.128 [R1+0x29e0], R124 ;  /* 0x0029e07c01007387 */ /* 0x0003e80000100c00 */
[----:B------:R3:W-:Y:S04]  /*18050*/  STL.128 [R1+0x29d0], R120 ;  /* 0x0029d07801007387 */ /* 0x0007e80000100c00 */
[----:B------:R4:W-:Y:S04]  /*18060*/  STL.128 [R1+0x29c0], R116 ;  /* 0x0029c07401007387 */ /* 0x0009e80000100c00 */
[----:B0-----:R-:W2:Y:S04]  /*18070*/  LDL.LU.128 R132, [R1+0x2a00] ;  /* 0x002a000001847983 */ /* 0x001ea80000300c00 */
        /* <DEDUP_REMOVED lines=21> */
[----:B-1----:R-:W2:Y:S04]  /*181d0*/  LDL.LU.128 R124, [R1+0x29e0] ;  /* 0x0029e000017c7983 */ /* 0x002ea80000300c00 */
[----:B---3--:R-:W3:Y:S04]  /*181e0*/  LDL.LU.128 R120, [R1+0x29d0] ;  /* 0x0029d00001787983 */ /* 0x008ee80000300c00 */
[----:B----4-:R-:W4:Y:S04]  /*181f0*/  LDL.LU.128 R116, [R1+0x29c0] ;  /* 0x0029c00001747983 */ /* 0x010f280000300c00 */
[----:B0-----:R-:W4:Y:S04]  /*18200*/  LDL.LU.128 R112, [R1+0x29b0] ;  /* 0x0029b00001707983 */ /* 0x001f280000300c00 */
        /* <DEDUP_REMOVED lines=20> */
[----:B------:R0:W-:Y:S04]  /*18350*/  STL.128 [R1+0x2a30], R144 ;  /* 0x002a309001007387 */ /* 0x0001e80000100c00 */
[----:B------:R1:W-:Y:S01]  /*18360*/  STL.128 [R1+0x2a20], R140 ;  /* 0x002a208c01007387 */ /* 0x0003e20000100c00 */
[----:B0-----:R-:W-:-:S02]  /*18370*/  IMAD.MOV.U32 R144, RZ, RZ, R178 ;  /* 0x000000ffff907224 */ /* 0x001fc400078e00b2 */
[-CC-:B------:R-:W-:Y:S01]  /*18380*/  FFMA.FTZ R178, R164, R0.reuse, -R4.reuse ;  /* 0x00000000a4b27223 */ /* 0x180fe20000010804 */
[----:B------:R-:W-:Y:S02]  /*18390*/  IMAD.MOV.U32 R145, RZ, RZ, R177 ;  /* 0x000000ffff917224 */ /* 0x000fe400078e00b1 */
[-CC-:B------:R-:W-:Y:S01]  /*183a0*/  FFMA.FTZ R177, R161, R0.reuse, -R4.reuse ;  /* 0x00000000a1b17223 */ /* 0x180fe20000010804 */
[----:B-1----:R-:W-:Y:S02]  /*183b0*/  IMAD.MOV.U32 R143, RZ, RZ, R179 ;  /* 0x000000ffff8f7224 */ /* 0x002fe400078e00b3 */
[-C--:B------:R-:W-:Y:S01]  /*183c0*/  FFMA.FTZ R179, R165, R0.reuse, -R4 ;  /* 0x00000000a5b37223 */ /* 0x080fe20000010804 */
[----:B------:R-:W-:Y:S02]  /*183d0*/  IMAD.MOV.U32 R146, RZ, RZ, R176 ;  /* 0x000000ffff927224 */ /* 0x000fe400078e00b0 */
[----:B------:R-:W-:Y:S01]  /*183e0*/  FFMA.FTZ R176, R160, R0, -R4 ;  /* 0x00000000a0b07223 */ /* 0x000fe20000010804 */
[----:B------:R-:W-:Y:S08]  /*183f0*/  MUFU.EX2 R178, R178 ;  /* 0x000000b200b27308 */ /* 0x000ff00000000800 */
[----:B------:R-:W-:Y:S08]  /*18400*/  MUFU.EX2 R179, R179 ;  /* 0x000000b300b37308 */ /* 0x000ff00000000800 */
[----:B------:R-:W-:Y:S08]  /*18410*/  MUFU.EX2 R177, R177 ;  /* 0x000000b100b17308 */ /* 0x000ff00000000800 */
[----:B------:R-:W0:Y:S01]  /*18420*/  MUFU.EX2 R176, R176 ;  /* 0x000000b000b07308 */ /* 0x000e220000000800 */
[----:B------:R1:W-:Y:S01]  /*18430*/  STL.128 [R1+0x2a40], R148 ;  /* 0x002a409401007387 */ /* 0x0003e20000100c00 */
[----:B------:R-:W-:-:S02]  /*18440*/  IMAD.MOV.U32 R140, RZ, RZ, R216 ;  /* 0x000000ffff8c7224 */ /* 0x000fc400078e00d8 */
[----:B------:R-:W-:Y:S01]  /*18450*/  IMAD.MOV.U32 R141, RZ, RZ, R181 ;  /* 0x000000ffff8d7224 */ /* 0x000fe200078e00b5 */
[----:B------:R0:W-:Y:S01]  /*18460*/  STL.128 [R1+0x2a10], R136 ;  /* 0x002a108801007387 */ /* 0x0001e20000100c00 */
[----:B------:R-:W-:Y:S02]  /*18470*/  IMAD.MOV.U32 R142, RZ, RZ, R180 ;  /* 0x000000ffff8e7224 */ /* 0x000fe400078e00b4 */
[----:B------:R-:W-:Y:S02]  /*18480*/  IMAD.MOV.U32 R147, RZ, RZ, R171 ;  /* 0x000000ffff937224 */ /* 0x000fe400078e00ab */
[----:B------:R-:W-:Y:S02]  /*18490*/  IMAD.MOV.U32 R221, RZ, RZ, R26 ;  /* 0x000000ffffdd7224 */ /* 0x000fe400078e001a */
[----:B------:R-:W-:Y:S02]  /*184a0*/  IMAD.MOV.U32 R222, RZ, RZ, R25 ;  /* 0x000000ffffde7224 */ /* 0x000fe400078e0019 */
[----:B-1----:R-:W-:-:S02]  /*184b0*/  IMAD.MOV.U32 R148, RZ, RZ, R159 ;  /* 0x000000ffff947224 */ /* 0x002fc400078e009f */
[----:B------:R-:W-:Y:S02]  /*184c0*/  IMAD.MOV.U32 R149, RZ, RZ, R158 ;  /* 0x000000ffff957224 */ /* 0x000fe400078e009e */
[----:B0-----:R-:W-:Y:S02]  /*184d0*/  IMAD.MOV.U32 R136, RZ, RZ, R220 ;  /* 0x000000ffff887224 */ /* 0x001fe400078e00dc */
[----:B------:R-:W-:Y:S02]  /*184e0*/  IMAD.MOV.U32 R137, RZ, RZ, R219 ;  /* 0x000000ffff897224 */ /* 0x000fe400078e00db */
[----:B------:R-:W-:Y:S02]  /*184f0*/  IMAD.MOV.U32 R138, RZ, RZ, R218 ;  /* 0x000000ffff8a7224 */ /* 0x000fe400078e00da */
[----:B------:R-:W-:Y:S02]  /*18500*/  IMAD.MOV.U32 R139, RZ, RZ, R217 ;  /* 0x000000ffff8b7224 */ /* 0x000fe400078e00d9 */
[----:B------:R-:W-:-:S02]  /*18510*/  IMAD.MOV.U32 R150, RZ, RZ, R157 ;  /* 0x000000ffff967224 */ /* 0x000fc400078e009d */
[----:B------:R-:W-:Y:S02]  /*18520*/  IMAD.MOV.U32 R151, RZ, RZ, R156 ;  /* 0x000000ffff977224 */ /* 0x000fe400078e009c */
[----:B------:R-:W-:Y:S01]  /*18530*/  IMAD.MOV.U32 R220, RZ, RZ, R27 ;  /* 0x000000ffffdc7224 */ /* 0x000fe200078e001b */
[----:B------:R0:W-:Y:S01]  /*18540*/  STL [R1+0x2be8], R11 ;  /* 0x002be80b01007387 */ /* 0x0001e20000100800 */
[----:B------:R-:W-:-:S03]  /*18550*/  FFMA.FTZ R165, R183, R0, -R166 ;  /* 0x00000000b7a57223 */ /* 0x000fc600000108a6 */
[----:B------:R1:W-:Y:S01]  /*18560*/  STL.64 [R1+0x2be0], R8 ;  /* 0x002be00801007387 */ /* 0x0003e20000100a00 */
[----:B------:R-:W-:-:S03]  /*18570*/  FFMA.FTZ R164, R182, R0, -R166 ;  /* 0x00000000b6a47223 */ /* 0x000fc600000108a6 */
[----:B------:R-:W-:Y:S01]  /*18580*/  STL.128 [R1+0x3e0], R136 ;  /* 0x0003e08801007387 */ /* 0x000fe20000100c00 */
[----:B--2---:R-:W-:Y:S02]  /*18590*/  IMAD.MOV.U32 R216, RZ, RZ, R131 ;  /* 0x000000ffffd87224 */ /* 0x004fe400078e0083 */
[----:B------:R-:W-:Y:S02]  /*185a0*/  IMAD.MOV.U32 R217, RZ, RZ, R130 ;  /* 0x000000ffffd97224 */ /* 0x000fe400078e0082 */
[----:B------:R-:W-:Y:S02]  /*185b0*/  IMAD.MOV.U32 R218, RZ, RZ, R129 ;  /* 0x000000ffffda7224 */ /* 0x000fe400078e0081 */
[----:B------:R-:W-:Y:S01]  /*185c0*/  IMAD.MOV.U32 R219, RZ, RZ, R128 ;  /* 0x000000ffffdb7224 */ /* 0x000fe200078e0080 */
[----:B------:R-:W-:Y:S04]  /*185d0*/  STL.128 [R1+0x3f0], R140 ;  /* 0x0003f08c01007387 */ /* 0x000fe80000100c00 */
[----:B------:R2:W-:Y:S04]  /*185e0*/  STL.128 [R1+0x400], R144 ;  /* 0x0004009001007387 */ /* 0x0005e80000100c00 */
[----:B------:R2:W-:Y:S04]  /*185f0*/  STL.128 [R1+0x410], R148 ;  /* 0x0004109401007387 */ /* 0x0005e80000100c00 */
[----:B0-----:R0:W4:Y:S01]  /*18600*/  LDL.LU R11, [R1+0x2be8] ;  /* 0x002be800010b7983 */ /* 0x0011220000300800 */
[----:B------:R-:W-:-:S03]  /*18610*/  IMAD.MOV.U32 R180, RZ, RZ, R133 ;  /* 0x000000ffffb47224 */ /* 0x000fc600078e0085 */
[----:B-1----:R-:W4:Y:S01]  /*18620*/  LDL.LU.64 R8, [R1+0x2be0] ;  /* 0x002be00001087983 */ /* 0x002f220000300a00 */
[----:B------:R-:W-:-:S03]  /*18630*/  IMAD.MOV.U32 R181, RZ, RZ, R132 ;  /* 0x000000ffffb57224 */ /* 0x000fc600078e0084 */
[----:B--2---:R-:W2:Y:S04]  /*18640*/  LDL.LU.128 R144, [R1+0x2a30] ;  /* 0x002a300001907983 */ /* 0x004ea80000300c00 */
[----:B------:R-:W2:Y:S04]  /*18650*/  LDL.LU.128 R148, [R1+0x2a40] ;  /* 0x002a400001947983 */ /* 0x000ea80000300c00 */
[----:B------:R-:W2:Y:S04]  /*18660*/  LDL.LU.128 R140, [R1+0x2a20] ;  /* 0x002a2000018c7983 */ /* 0x000ea80000300c00 */
[----:B------:R-:W2:Y:S04]  /*18670*/  LDL.LU.128 R136, [R1+0x2a10] ;  /* 0x002a100001887983 */ /* 0x000ea80000300c00 */
[----:B------:R-:W-:Y:S04]  /*18680*/  STL [R1+0x46c], R31 ;  /* 0x00046c1f01007387 */ /* 0x000fe80000100800 */
[----:B------:R-:W-:Y:S04]  /*18690*/  STL [R1+0x468], R30 ;  /* 0x0004681e01007387 */ /* 0x000fe80000100800 */
[----:B------:R-:W-:Y:S04]  /*186a0*/  STL [R1+0x464], R29 ;  /* 0x0004641d01007387 */ /* 0x000fe80000100800 */
[----:B------:R-:W-:Y:S04]  /*186b0*/  STL [R1+0x460], R28 ;  /* 0x0004601c01007387 */ /* 0x000fe80000100800 */
[----:B------:R-:W-:Y:S04]  /*186c0*/  STL [R1+0x2868], R222 ;  /* 0x002868de01007387 */ /* 0x000fe80000100800 */
[----:B------:R-:W-:Y:S04]  /*186d0*/  STL.64 [R1+0x2860], R220 ;  /* 0x002860dc01007387 */ /* 0x000fe80000100a00 */
        /* <DEDUP_REMOVED lines=9> */
[----:B------:R0:W-:Y:S04]  /*18770*/  STL.64 [R1+0x27c0], R180 ;  /* 0x0027c0b401007387 */ /* 0x0001e80000100a00 */
[----:B------:R-:W-:Y:S04]  /*18780*/  STL.128 [R1+0x27b0], R176 ;  /* 0x0027b0b001007387 */ /* 0x000fe80000100c00 */
        /* <DEDUP_REMOVED lines=96> */
[----:B------:R2:W-:Y:S04]  /*18d90*/  STL.128 [R1+0x27a0], R172 ;  /* 0x0027a0ac01007387 */ /* 0x0005e80000100c00 */
[----:B-1----:R-:W2:Y:S04]  /*18da0*/  LDL.LU.128 R184, [R1+0x27d0] ;  /* 0x0027d00001b87983 */ /* 0x002ea80000300c00 */
[----:B0-----:R-:W2:Y:S04]  /*18db0*/  LDL.128 R180, [R1+0x590] ;  /* 0x0005900001b47983 */ /* 0x001ea80000100c00 */
[----:B---3--:R-:W3:Y:S04]  /*18dc0*/  LDL.LU.128 R104, [R1+0x460] ;  /* 0x0004600001687983 */ /* 0x008ee80000300c00 */
[----:B----4-:R-:W4:Y:S04]  /*18dd0*/  LDL.LU R101, [R1+0x598] ;  /* 0x0005980001657983 */ /* 0x010f280000300800 */
[----:B------:R-:W4:Y:S01]  /*18de0*/  LDL.LU R100, [R1+0x594] ;  /* 0x0005940001647983 */ /* 0x000f220000300800 */
[-CC-:B------:R-:W-:Y:S01]  /*18df0*/  FFMA.FTZ R163, R163, R0.reuse, -R166.reuse ;  /* 0x00000000a3a37223 */ /* 0x180fe200000108a6 */
[----:B------:R-:W-:Y:S01]  /*18e00*/  FFMA.FTZ R162, R162, R0, -R166 ;  /* 0x00000000a2a27223 */ /* 0x000fe200000108a6 */
[----:B------:R-:W-:Y:S08]  /*18e10*/  MUFU.EX2 R165, R165 ;  /* 0x000000a500a57308 */ /* 0x000ff00000000800 */
[----:B------:R-:W0:Y:S01]  /*18e20*/  MUFU.EX2 R164, R164 ;  /* 0x000000a400a47308 */ /* 0x000e220000000800 */
[----:B------:R-:W-:Y:S01]  /*18e30*/  IMAD.MOV.U32 R156, RZ, RZ, R16 ;  /* 0x000000ffff9c7224 */ /* 0x000fe200078e0010 */
[----:B------:R-:W4:Y:S01]  /*18e40*/  LDL.LU.128 R112, [R1+0x480] ;  /* 0x0004800001707983 */ /* 0x000f220000300c00 */
[----:B------:R-:W-:-:S02]  /*18e50*/  IMAD.MOV.U32 R157, RZ, RZ, R14 ;  /* 0x000000ffff9d7224 */ /* 0x000fc400078e000e */
[----:B------:R-:W-:Y:S01]  /*18e60*/  IMAD.MOV.U32 R158, RZ, RZ, R7 ;  /* 0x000000ffff9e7224 */ /* 0x000fe200078e0007 */
[----:B--2---:R-:W2:Y:S02]  /*18e70*/  LDL.LU.128 R172, [R1+0x570] ;  /* 0x0005700001ac7983 */ /* 0x004ea40000300c00 */
[----:B------:R-:W-:Y:S01]  /*18e80*/  MUFU.EX2 R163, R163 ;  /* 0x000000a300a37308 */ /* 0x000fe20000000800 */
[----:B------:R-:W-:Y:S01]  /*18e90*/  IMAD.MOV.U32 R159, RZ, RZ, R6 ;  /* 0x000000ffff9f7224 */ /* 0x000fe200078e0006 */
[----:B------:R-:W2:Y:S01]  /*18ea0*/  LDL.LU.128 R108, [R1+0x470] ;  /* 0x00047000016c7983 */ /* 0x000ea20000300c00 */
[----:B------:R-:W-:Y:S02]  /*18eb0*/  IMAD.MOV.U32 R152, RZ, RZ, R22 ;  /* 0x000000ffff987224 */ /* 0x000fe400078e0016 */
[----:B------:R-:W-:Y:S01]  /*18ec0*/  IMAD.MOV.U32 R153, RZ, RZ, R20 ;  /* 0x000000ffff997224 */ /* 0x000fe200078e0014 */
[----:B------:R-:W2:Y:S02]  /*18ed0*/  LDL.LU R99, [R1+0x590] ;  /* 0x0005900001637983 */ /* 0x000ea40000300800 */
[----:B------:R-:W1:Y:S01]  /*18ee0*/  MUFU.EX2 R162, R162 ;  /* 0x000000a200a27308 */ /* 0x000e620000000800 */
[----:B------:R-:W-:-:S02]  /*18ef0*/  IMAD.MOV.U32 R154, RZ, RZ, R18 ;  /* 0x000000ffff9a7224 */ /* 0x000fc400078e0012 */
[----:B------:R-:W-:Y:S01]  /*18f00*/  IMAD.MOV.U32 R155, RZ, RZ, R17 ;  /* 0x000000ffff9b7224 */ /* 0x000fe200078e0011 */
[----:B------:R1:W-:Y:S01]  /*18f10*/  STL.128 [R1+0x430], R156 ;  /* 0x0004309c01007387 */ /* 0x0003e20000100c00 */
[----:B------:R-:W-:Y:S02]  /*18f20*/  IMAD.MOV.U32 R171, RZ, RZ, R134 ;  /* 0x000000ffffab7224 */ /* 0x000fe400078e0086 */
[----:B------:R-:W-:Y:S01]  /*18f30*/  VIADD R10, R8, 0x180 ;  /* 0x00000180080a7836 */ /* 0x000fe20000000000 */
[----:B------:R1:W-:Y:S01]  /*18f40*/  STL.128 [R1+0x420], R152 ;  /* 0x0004209801007387 */ /* 0x0003e20000100c00 */
[----:B------:R-:W-:-:S03]  /*18f50*/  IMAD.MOV.U32 R6, RZ, RZ, R24 ;  /* 0x000000ffff067224 */ /* 0x000fc600078e0018 */
[----:B------:R1:W-:Y:S01]  /*18f60*/  STL.128 [R1+0x2790], R168 ;  /* 0x002790a801007387 */ /* 0x0003e20000100c00 */
[----:B------:R-:W-:-:S03]  /*18f70*/  R2UR UR6, R10 ;  /* 0x000000000a0672ca */ /* 0x000fc600000e0000 */
[----:B0-----:R0:W-:Y:S01]  /*18f80*/  STL.128 [R1+0x2780], R164 ;  /* 0x002780a401007387 */ /* 0x0011e20000100c00 */
[----:B-1----:R-:W-:-:S03]  /*18f90*/  IMAD.MOV.U32 R156, RZ, RZ, R138 ;  /* 0x000000ffff9c7224 */ /* 0x002fc600078e008a */
[----:B------:R-:W2:Y:S01]  /*18fa0*/  LDL.LU.128 R128, [R1+0x4c0] ;  /* 0x0004c00001807983 */ /* 0x000ea20000300c00 */
[----:B------:R-:W-:Y:S02]  /*18fb0*/  IMAD.MOV.U32 R157, RZ, RZ, R137 ;  /* 0x000000ffff9d7224 */ /* 0x000fe400078e0089 */
[----:B------:R-:W-:Y:S01]  /*18fc0*/  IMAD.MOV.U32 R158, RZ, RZ, R136 ;  /* 0x000000ffff9e7224 */ /* 0x000fe200078e0088 */
[----:B------:R-:W-:Y:S01]  /*18fd0*/  F2FP.F16.F32.PACK_AB R152, R178, R179 ;  /* 0x000000b3b298723e */ /* 0x000fe200000000ff */
[----:B------:R-:W-:Y:S01]  /*18fe0*/  IMAD.MOV.U32 R159, RZ, RZ, R135 ;  /* 0x000000ffff9f7224 */ /* 0x000fe200078e0087 */
[----:B------:R-:W-:Y:S01]  /*18ff0*/  F2FP.F16.F32.PACK_AB R153, R164, R165 ;  /* 0x000000a5a499723e */ /* 0x000fe200000000ff */
[----:B------:R-:W2:Y:S01]  /*19000*/  LDL.LU.128 R168, [R1+0x560] ;  /* 0x0005600001a87983 */ /* 0x000ea20000300c00 */
[----:B------:R-:W-:Y:S02]  /*19010*/  F2FP.F16.F32.PACK_AB R154, R176, R177 ;  /* 0x000000b1b09a723e */ /* 0x000fe400000000ff */
[----:B------:R-:W-:Y:S01]  /*19020*/  F2FP.F16.F32.PACK_AB R155, R162, R163 ;  /* 0x000000a3a29b723e */ /* 0x000fe200000000ff */
[----:B------:R-:W2:Y:S01]  /*19030*/  LDL.LU.128 R176, [R1+0x580] ;  /* 0x0005800001b07983 */ /* 0x000ea20000300c00 */
[----:B------:R-:W-:-:S03]  /*19040*/  IMAD.MOV.U32 R7, RZ, RZ, R151 ;  /* 0x000000ffff077224 */ /* 0x000fc600078e0097 */
[----:B------:R1:W-:Y:S01]  /*19050*/  STL.64 [R1+0x2770], R162 ;  /* 0x002770a201007387 */ /* 0x0003e20000100a00 */
[----:B------:R-:W-:-:S03]  /*19060*/  IMAD.MOV.U32 R12, RZ, RZ, R150 ;  /* 0x000000ffff0c7224 */ /* 0x000fc600078e0096 */
[----:B------:R1:W-:Y:S01]  /*19070*/  STL.128 [R1+0x2760], R156 ;  /* 0x0027609c01007387 */ /* 0x0003e20000100c00 */
[----:B------:R-:W-:-:S03]  /*19080*/  IMAD.MOV.U32 R13, RZ, RZ, R149 ;  /* 0x000000ffff0d7224 */ /* 0x000fc600078e0095 */
[----:B0-----:R-:W2:Y:S01]  /*19090*/  LDL.LU.128 R164, [R1+0x550] ;  /* 0x0005500001a47983 */ /* 0x001ea20000300c00 */
[----:B------:R-:W-:-:S03]  /*190a0*/  IMAD.MOV.U32 R14, RZ, RZ, R148 ;  /* 0x000000ffff0e7224 */ /* 0x000fc600078e0094 */
[----:B------:R0:W-:Y:S01]  /*190b0*/  STL.128 [R1+0x2750], R152 ;  /* 0x0027509801007387 */ /* 0x0001e20000100c00 */
[----:B------:R-:W-:-:S03]  /*190c0*/  IMAD.MOV.U32 R15, RZ, RZ, R147 ;  /* 0x000000ffff0f7224 */ /* 0x000fc600078e0093 */
[----:B-1----:R-:W2:Y:S01]  /*190d0*/  LDL.LU.128 R160, [R1+0x540] ;  /* 0x0005400001a07983 */ /* 0x002ea20000300c00 */
[----:B------:R-:W-:-:S03]  /*190e0*/  IMAD.MOV.U32 R16, RZ, RZ, R146 ;  /* 0x000000ffff107224 */ /* 0x000fc600078e0092 */
[----:B------:R-:W2:Y:S01]  /*190f0*/  LDL.LU.128 R156, [R1+0x530] ;  /* 0x00053000019c7983 */ /* 0x000ea20000300c00 */
[----:B------:R-:W-:Y:S02]  /*19100*/  IMAD.MOV.U32 R17, RZ, RZ, R145 ;  /* 0x000000ffff117224 */ /* 0x000fe400078e0091 */
[----:B------:R-:W-:Y:S01]  /*19110*/  IMAD.MOV.U32 R18, RZ, RZ, R144 ;  /* 0x000000ffff127224 */ /* 0x000fe200078e0090 */
[----:B------:R-:W2:Y:S01]  /*19120*/  LDL.LU.128 R148, [R1+0x510] ;  /* 0x0005100001947983 */ /* 0x000ea20000300c00 */
[----:B------:R-:W-:-:S03]  /*19130*/  IMAD.MOV.U32 R19, RZ, RZ, R143 ;  /* 0x000000ffff137224 */ /* 0x000fc600078e008f */
[----:B0-----:R-:W2:Y:S01]  /*19140*/  LDL.LU.128 R152, [R1+0x520] ;  /* 0x0005200001987983 */ /* 0x001ea20000300c00 */
[----:B------:R-:W-:Y:S02]  /*19150*/  IMAD.MOV.U32 R20, RZ, RZ, R142 ;  /* 0x000000ffff147224 */ /* 0x000fe400078e008e */
[----:B------:R-:W-:Y:S01]  /*19160*/  IMAD.MOV.U32 R21, RZ, RZ, R141 ;  /* 0x000000ffff157224 */ /* 0x000fe200078e008d */
[----:B------:R-:W2:Y:S01]  /*19170*/  LDL.LU.128 R144, [R1+0x500] ;  /* 0x0005000001907983 */ /* 0x000ea20000300c00 */
[----:B------:R-:W-:Y:S02]  /*19180*/  IMAD.MOV.U32 R22, RZ, RZ, R140 ;  /* 0x000000ffff167224 */ /* 0x000fe400078e008c */
[----:B------:R-:W-:Y:S01]  /*19190*/  IMAD.MOV.U32 R23, RZ, RZ, R139 ;  /* 0x000000ffff177224 */ /* 0x000fe200078e008b */
[----:B------:R-:W2:Y:S04]  /*191a0*/  LDL.LU.128 R140, [R1+0x4f0] ;  /* 0x0004f000018c7983 */ /* 0x000ea80000300c00 */
[----:B------:R-:W2:Y:S04]  /*191b0*/  LDL.LU.128 R136, [R1+0x4e0] ;  /* 0x0004e00001887983 */ /* 0x000ea80000300c00 */
[----:B------:R-:W2:Y:S04]  /*191c0*/  LDL.LU.128 R132, [R1+0x4d0] ;  /* 0x0004d00001847983 */ /* 0x000ea80000300c00 */
[----:B------:R-:W2:Y:S04]  /*191d0*/  LDL.LU.128 R124, [R1+0x4b0] ;  /* 0x0004b000017c7983 */ /* 0x000ea80000300c00 */
[----:B------:R-:W2:Y:S04]  /*191e0*/  LDL.LU.128 R116, [R1+0x490] ;  /* 0x0004900001747983 */ /* 0x000ea80000300c00 */
[----:B------:R-:W2:Y:S01]  /*191f0*/  LDL.LU.128 R120, [R1+0x4a0] ;  /* 0x0004a00001787983 */ /* 0x000ea20000300c00 */
[----:B------:R-:W-:-:S03]  /*19200*/  IMAD.MOV.U32 R11, RZ, RZ, R9 ;  /* 0x000000ffff0b7224 */ /* 0x000fc600078e0009 */
[----:B------:R-:W2:Y:S04]  /*19210*/  LDL.LU R222, [R1+0x2868] ;  /* 0x0028680001de7983 */ /* 0x000ea80000300800 */
        /* <DEDUP_REMOVED lines=9> */
[----:B------:R0:W-:Y:S01]  /*192b0*/  STL.128 [R1+0x26b0], R184 ;  /* 0x0026b0b801007387 */ /* 0x0001e20000100c00 */
[----:B------:R-:W-:-:S03]  /*192c0*/  IMAD.MOV.U32 R102, RZ, RZ, R183 ;  /* 0x000000ffff667224 */ /* 0x000fc600078e00b7 */
[----:B---3--:R1:W-:Y:S01]  /*192d0*/  STL.128 [R1+0x250], R104 ;  /* 0x0002506801007387 */ /* 0x0083e20000100c00 */
[----:B------:R-:W-:Y:S02]  /*192e0*/  IMAD.MOV.U32 R24, RZ, RZ, R105 ;  /* 0x000000ffff187224 */ /* 0x000fe400078e0069 */
[----:B------:R-:W-:Y:S01]  /*192f0*/  IMAD.MOV.U32 R10, RZ, RZ, R104 ;  /* 0x000000ffff0a7224 */ /* 0x000fe200078e0068 */
[----:B0-----:R-:W3:Y:S04]  /*19300*/  LDL.128 R184, [R1+0x5a0] ;  /* 0x0005a00001b87983 */ /* 0x001ee80000100c00 */
[----:B------:R0:W-:Y:S04]  /*19310*/  STL [R1+0x2628], R102 ;  /* 0x0026286601007387 */ /* 0x0001e80000100800 */
[----:B----4-:R4:W-:Y:S04]  /*19320*/  STL.64 [R1+0x2620], R100 ;  /* 0x0026206401007387 */ /* 0x0109e80000100a00 */
[----:B-1----:R-:W3:Y:S04]  /*19330*/  LDL.LU R105, [R1+0x5a8] ;  /* 0x0005a80001697983 */ /* 0x002ee80000300800 */
[----:B------:R-:W3:Y:S04]  /*19340*/  LDL.LU R104, [R1+0x5a4] ;  /* 0x0005a40001687983 */ /* 0x000ee80000300800 */
[----:B0-----:R-:W3:Y:S04]  /*19350*/  LDL.LU R102, [R1+0x2628] ;  /* 0x0026280001667983 */ /* 0x001ee80000300800 */
[----:B----4-:R-:W4:Y:S04]  /*19360*/  LDL.LU.64 R100, [R1+0x2620] ;  /* 0x0026200001647983 */ /* 0x010f280000300a00 */
[----:B------:R-:W4:Y:S01]  /*19370*/  LDL.LU R103, [R1+0x5a0] ;  /* 0x0005a00001677983 */ /* 0x000f220000300800 */
[----:B------:R-:W-:-:S02]  /*19380*/  IMAD.MOV.U32 R25, RZ, RZ, R106 ;  /* 0x000000ffff197224 */ /* 0x000fc400078e006a */
[----:B------:R-:W-:Y:S01]  /*19390*/  IMAD.MOV.U32 R34, RZ, RZ, R115 ;  /* 0x000000ffff227224 */ /* 0x000fe200078e0073 */
[----:B------:R0:W-:Y:S01]  /*193a0*/  STL.128 [R1+0x270], R112 ;  /* 0x0002707001007387 */ /* 0x0001e20000100c00 */
[----:B------:R-:W-:Y:S02]  /*193b0*/  IMAD.MOV.U32 R33, RZ, RZ, R114 ;  /* 0x000000ffff217224 */ /* 0x000fe400078e0072 */
[----:B------:R-:W-:Y:S02]  /*193c0*/  IMAD.MOV.U32 R32, RZ, RZ, R113 ;  /* 0x000000ffff207224 */ /* 0x000fe400078e0071 */
[----:B------:R-:W-:Y:S02]  /*193d0*/  IMAD.MOV.U32 R31, RZ, RZ, R112 ;  /* 0x000000ffff1f7224 */ /* 0x000fe400078e0070 */
[----:B--2---:R-:W-:Y:S02]  /*193e0*/  IMAD.MOV.U32 R94, RZ, RZ, R175 ;  /* 0x000000ffff5e7224 */ /* 0x004fe400078e00af */
[----:B------:R-:W-:-:S02]  /*193f0*/  IMAD.MOV.U32 R93, RZ, RZ, R174 ;  /* 0x000000ffff5d7224 */ /* 0x000fc400078e00ae */
[----:B------:R-:W-:Y:S01]  /*19400*/  IMAD.MOV.U32 R92, RZ, RZ, R173 ;  /* 0x000000ffff5c7224 */ /* 0x000fe200078e00ad */
[----:B------:R1:W-:Y:S01]  /*19410*/  STL.128 [R1+0x260], R108 ;  /* 0x0002606c01007387 */ /* 0x0003e20000100c00 */
[----:B------:R-:W-:-:S03]  /*19420*/  IMAD.MOV.U32 R91, RZ, RZ, R172 ;  /* 0x000000ffff5b7224 */ /* 0x000fc600078e00ac */
[----:B0-----:R-:W2:Y:S01]  /*19430*/  LDL.128 R112, [R1+0x5b0] ;  /* 0x0005b00001707983 */ /* 0x001ea20000100c00 */
[----:B------:R-:W-:Y:S02]  /*19440*/  IMAD.MOV.U32 R28, RZ, RZ, R109 ;  /* 0x000000ffff1c7224 */ /* 0x000fe400078e006d */
[----:B------:R-:W-:Y:S02]  /*19450*/  IMAD.MOV.U32 R27, RZ, RZ, R108 ;  /* 0x000000ffff1b7224 */ /* 0x000fe400078e006c */
[----:B------:R-:W-:Y:S02]  /*19460*/  IMAD.MOV.U32 R26, RZ, RZ, R107 ;  /* 0x000000ffff1a7224 */ /* 0x000fe400078e006b */
[----:B------:R-:W-:Y:S01]  /*19470*/  IMAD.MOV.U32 R90, RZ, RZ, R171 ;  /* 0x000000ffff5a7224 */ /* 0x000fe200078e00ab */
[----:B------:R-:W2:Y:S01]  /*19480*/  LDL.LU R107, [R1+0x5b0] ;  /* 0x0005b000016b7983 */ /* 0x000ea20000300800 */
[----:B------:R-:W-:Y:S02]  /*19490*/  IMAD.MOV.U32 R89, RZ, RZ, R170 ;  /* 0x000000ffff597224 */ /* 0x000fe400078e00aa */
[----:B------:R-:W-:Y:S01]  /*194a0*/  IMAD.MOV.U32 R98, RZ, RZ, R179 ;  /* 0x000000ffff627224 */ /* 0x000fe200078e00b3 */
[----:B-1----:R-:W2:Y:S01]  /*194b0*/  LDL.LU R109, [R1+0x5b8] ;  /* 0x0005b800016d7983 */ /* 0x002ea20000300800 */
[----:B------:R-:W-:-:S02]  /*194c0*/  IMAD.MOV.U32 R97, RZ, RZ, R178 ;  /* 0x000000ffff617224 */ /* 0x000fc400078e00b2 */
[----:B------:R-:W-:Y:S01]  /*194d0*/  IMAD.MOV.U32 R96, RZ, RZ, R177 ;  /* 0x000000ffff607224 */ /* 0x000fe200078e00b1 */
[----:B------:R-:W2:Y:S01]  /*194e0*/  LDL.LU R108, [R1+0x5b4] ;  /* 0x0005b400016c7983 */ /* 0x000ea20000300800 */
[----:B------:R-:W-:Y:S02]  /*194f0*/  IMAD.MOV.U32 R95, RZ, RZ, R176 ;  /* 0x000000ffff5f7224 */ /* 0x000fe400078e00b0 */
[----:B------:R-:W-:Y:S02]  /*19500*/  IMAD.MOV.U32 R88, RZ, RZ, R169 ;  /* 0x000000ffff587224 */ /* 0x000fe400078e00a9 */
[----:B------:R-:W-:Y:S02]  /*19510*/  IMAD.MOV.U32 R87, RZ, RZ, R168 ;  /* 0x000000ffff577224 */ /* 0x000fe400078e00a8 */
[----:B------:R-:W-:Y:S02]  /*19520*/  IMAD.MOV.U32 R86, RZ, RZ, R167 ;  /* 0x000000ffff567224 */ /* 0x000fe400078e00a7 */
[----:B------:R-:W-:-:S02]  /*19530*/  IMAD.MOV.U32 R85, RZ, RZ, R166 ;  /* 0x000000ffff557224 */ /* 0x000fc400078e00a6 */
[----:B------:R-:W-:Y:S01]  /*19540*/  IMAD.MOV.U32 R84, RZ, RZ, R165 ;  /* 0x000000ffff547224 */ /* 0x000fe200078e00a5 */
[----:B------:R0:W-:Y:S01]  /*19550*/  STL.128 [R1+0x25f0], R96 ;  /* 0x0025f06001007387 */ /* 0x0001e20000100c00 */
[----:B------:R-:W-:Y:S02]  /*19560*/  IMAD.MOV.U32 R83, RZ, RZ, R164 ;  /* 0x000000ffff537224 */ /* 0x000fe400078e00a4 */
[----:B------:R-:W-:Y:S02]  /*19570*/  IMAD.MOV.U32 R82, RZ, RZ, R163 ;  /* 0x000000ffff527224 */ /* 0x000fe400078e00a3 */
[----:B------:R-:W-:Y:S02]  /*19580*/  IMAD.MOV.U32 R81, RZ, RZ, R162 ;  /* 0x000000ffff517224 */ /* 0x000fe400078e00a2 */
[----:B------:R-:W-:Y:S02]  /*19590*/  IMAD.MOV.U32 R78, RZ, RZ, R159 ;  /* 0x000000ffff4e7224 */ /* 0x000fe400078e009f */
[----:B------:R-:W-:-:S02]  /*195a0*/  IMAD.MOV.U32 R77, RZ, RZ, R158 ;  /* 0x000000ffff4d7224 */ /* 0x000fc400078e009e */
[----:B------:R-:W-:Y:S02]  /*195b0*/  IMAD.MOV.U32 R76, RZ, RZ, R157 ;  /* 0x000000ffff4c7224 */ /* 0x000fe400078e009d */
[----:B------:R-:W-:Y:S02]  /*195c0*/  IMAD.MOV.U32 R80, RZ, RZ, R161 ;  /* 0x000000ffff507224 */ /* 0x000fe400078e00a1 */
[----:B------:R-:W-:Y:S01]  /*195d0*/  IMAD.MOV.U32 R79, RZ, RZ, R160 ;  /* 0x000000ffff4f7224 */ /* 0x000fe200078e00a0 */
[----:B------:R1:W-:Y:S01]  /*195e0*/  STL.128 [R1+0x25e0], R92 ;  /* 0x0025e05c01007387 */ /* 0x0003e20000100c00 */
[----:B------:R-:W-:Y:S02]  /*195f0*/  IMAD.MOV.U32 R74, RZ, RZ, R155 ;  /* 0x000000ffff4a7224 */ /* 0x000fe400078e009b */
[----:B------:R-:W-:Y:S01]  /*19600*/  IMAD.MOV.U32 R73, RZ, RZ, R154 ;  /* 0x000000ffff497224 */ /* 0x000fe200078e009a */
[----:B0-----:R-:W2:Y:S01]  /*19610*/  LDL.LU.128 R96, [R1+0x25f0] ;  /* 0x0025f00001607983 */ /* 0x001ea20000300c00 */
[----:B------:R-:W-:-:S02]  /*19620*/  IMAD.MOV.U32 R72, RZ, RZ, R153 ;  /* 0x000000ffff487224 */ /* 0x000fc400078e0099 */
[----:B------:R-:W-:Y:S01]  /*19630*/  IMAD.MOV.U32 R75, RZ, RZ, R156 ;  /* 0x000000ffff4b7224 */ /* 0x000fe200078e009c */
[----:B------:R0:W-:Y:S01]  /*19640*/  STL.128 [R1+0x25d0], R88 ;  /* 0x0025d05801007387 */ /* 0x0001e20000100c00 */
[----:B------:R-:W-:Y:S02]  /*19650*/  IMAD.MOV.U32 R70, RZ, RZ, R151 ;  /* 0x000000ffff467224 */ /* 0x000fe400078e0097 */
[----:B------:R-:W-:Y:S02]  /*19660*/  IMAD.MOV.U32 R69, RZ, RZ, R150 ;  /* 0x000000ffff457224 */ /* 0x000fe400078e0096 */
[----:B------:R-:W-:Y:S02]  /*19670*/  IMAD.MOV.U32 R68, RZ, RZ, R149 ;  /* 0x000000ffff447224 */ /* 0x000fe400078e0095 */
[----:B------:R-:W-:Y:S01]  /*19680*/  IMAD.MOV.U32 R71, RZ, RZ, R152 ;  /* 0x000000ffff477224 */ /* 0x000fe200078e0098 */
[----:B-1----:R-:W2:Y:S01]  /*19690*/  LDL.LU.128 R92, [R1+0x25e0] ;  /* 0x0025e000015c7983 */ /* 0x002ea20000300c00 */
[----:B------:R-:W-:-:S02]  /*196a0*/  IMAD.MOV.U32 R66, RZ, RZ, R147 ;  /* 0x000000ffff427224 */ /* 0x000fc400078e0093 */
[----:B------:R-:W-:Y:S01]  /*196b0*/  IMAD.MOV.U32 R65, RZ, RZ, R146 ;  /* 0x000000ffff417224 */ /* 0x000fe200078e0092 */
[----:B------:R1:W-:Y:S01]  /*196c0*/  STL.128 [R1+0x25c0], R84 ;  /* 0x0025c05401007387 */ /* 0x0003e20000100c00 */
[----:B------:R-:W-:Y:S02]  /*196d0*/  IMAD.MOV.U32 R64, RZ, RZ, R145 ;  /* 0x000000ffff407224 */ /* 0x000fe400078e0091 */
[----:B------:R-:W-:Y:S01]  /*196e0*/  IMAD.MOV.U32 R67, RZ, RZ, R148 ;  /* 0x000000ffff437224 */ /* 0x000fe200078e0094 */
[----:B0-----:R-:W2:Y:S01]  /*196f0*/  LDL.LU.128 R88, [R1+0x25d0] ;  /* 0x0025d00001587983 */ /* 0x001ea20000300c00 */
[----:B------:R-:W-:Y:S02]  /*19700*/  IMAD.MOV.U32 R58, RZ, RZ, R139 ;  /* 0x000000ffff3a7224 */ /* 0x000fe400078e008b */
[----:B------:R-:W-:Y:S01]  /*19710*/  IMAD.MOV.U32 R57, RZ, RZ, R138 ;  /* 0x000000ffff397224 */ /* 0x000fe200078e008a */
[----:B------:R0:W-:Y:S01]  /*19720*/  STL.128 [R1+0x25b0], R80 ;  /* 0x0025b05001007387 */ /* 0x0001e20000100c00 */
[----:B------:R-:W-:-:S02]  /*19730*/  IMAD.MOV.U32 R56, RZ, RZ, R137 ;  /* 0x000000ffff387224 */ /* 0x000fc400078e0089 */
[----:B------:R-:W-:Y:S01]  /*19740*/  IMAD.MOV.U32 R62, RZ, RZ, R143 ;  /* 0x000000ffff3e7224 */ /* 0x000fe200078e008f */
[----:B------:R0:W-:Y:S01]  /*19750*/  STL.128 [R1+0x25a0], R76 ;  /* 0x0025a04c01007387 */ /* 0x0001e20000100c00 */
[----:B------:R-:W-:Y:S02]  /*19760*/  IMAD.MOV.U32 R61, RZ, RZ, R142 ;  /* 0x000000ffff3d7224 */ /* 0x000fe400078e008e */
[----:B------:R-:W-:Y:S01]  /*19770*/  IMAD.MOV.U32 R60, RZ, RZ, R141 ;  /* 0x000000ffff3c7224 */ /* 0x000fe200078e008d */
[----:B-1----:R-:W2:Y:S01]  /*19780*/  LDL.LU.128 R84, [R1+0x25c0] ;  /* 0x0025c00001547983 */ /* 0x002ea20000300c00 */
[----:B------:R-:W-:Y:S02]  /*19790*/  IMAD.MOV.U32 R59, RZ, RZ, R140 ;  /* 0x000000ffff3b7224 */ /* 0x000fe400078e008c */
[----:B------:R-:W-:Y:S01]  /*197a0*/  IMAD.MOV.U32 R63, RZ, RZ, R144 ;  /* 0x000000ffff3f7224 */ /* 0x000fe200078e0090 */
[----:B------:R1:W-:Y:S01]  /*197b0*/  STL.128 [R1+0x2590], R72 ;  /* 0x0025904801007387 */ /* 0x0003e20000100c00 */
[----:B------:R-:W-:-:S02]  /*197c0*/  IMAD.MOV.U32 R54, RZ, RZ, R135 ;  /* 0x000000ffff367224 */ /* 0x000fc400078e0087 */
[----:B------:R-:W-:Y:S01]  /*197d0*/  IMAD.MOV.U32 R53, RZ, RZ, R134 ;  /* 0x000000ffff357224 */ /* 0x000fe200078e0086 */
[----:B0-----:R-:W2:Y:S01]  /*197e0*/  LDL.LU.128 R80, [R1+0x25b0] ;  /* 0x0025b00001507983 */ /* 0x001ea20000300c00 */
[----:B------:R-:W-:Y:S02]  /*197f0*/  IMAD.MOV.U32 R52, RZ, RZ, R133 ;  /* 0x000000ffff347224 */ /* 0x000fe400078e0085 */
[----:B------:R-:W-:Y:S01]  /*19800*/  IMAD.MOV.U32 R55, RZ, RZ, R136 ;  /* 0x000000ffff377224 */ /* 0x000fe200078e0088 */
[----:B------:R-:W2:Y:S01]  /*19810*/  LDL.LU.128 R76, [R1+0x25a0] ;  /* 0x0025a000014c7983 */ /* 0x000ea20000300c00 */
[----:B------:R-:W-:Y:S02]  /*19820*/  IMAD.MOV.U32 R50, RZ, RZ, R131 ;  /* 0x000000ffff327224 */ /* 0x000fe400078e0083 */
[----:B------:R-:W-:Y:S01]  /*19830*/  IMAD.MOV.U32 R49, RZ, RZ, R130 ;  /* 0x000000ffff317224 */ /* 0x000fe200078e0082 */
[----:B------:R0:W-:Y:S01]  /*19840*/  STL.128 [R1+0x2580], R68 ;  /* 0x0025804401007387 */ /* 0x0001e20000100c00 */
[----:B------:R-:W-:-:S02]  /*19850*/  IMAD.MOV.U32 R48, RZ, RZ, R129 ;  /* 0x000000ffff307224 */ /* 0x000fc400078e0081 */
[----:B------:R-:W-:Y:S01]  /*19860*/  IMAD.MOV.U32 R51, RZ, RZ, R132 ;  /* 0x000000ffff337224 */ /* 0x000fe200078e0084 */
[----:B-1----:R-:W2:Y:S01]  /*19870*/  LDL.LU.128 R72, [R1+0x2590] ;  /* 0x0025900001487983 */ /* 0x002ea20000300c00 */
[----:B------:R-:W-:Y:S02]  /*19880*/  IMAD.MOV.U32 R46, RZ, RZ, R127 ;  /* 0x000000ffff2e7224 */ /* 0x000fe400078e007f */
[----:B------:R-:W-:Y:S01]  /*19890*/  IMAD.MOV.U32 R45, RZ, RZ, R126 ;  /* 0x000000ffff2d7224 */ /* 0x000fe200078e007e */
[----:B------:R1:W-:Y:S01]  /*198a0*/  STL.128 [R1+0x2570], R64 ;  /* 0x0025704001007387 */ /* 0x0003e20000100c00 */
        /* <DEDUP_REMOVED lines=8> */
[----:B------:R0:W-:Y:S01]  /*19930*/  STL.128 [R1+0x2550], R56 ;  /* 0x0025503801007387 */ /* 0x0001e20000100c00 */
        /* <DEDUP_REMOVED lines=8> */
[----:B------:R-:W2:Y:S01]  /*199c0*/  LDL.LU.128 R60, [R1+0x2560] ;  /* 0x00256000013c7983 */ /* 0x000ea20000300c00 */
[----:B------:R-:W-:-:S03]  /*199d0*/  IMAD.MOV.U32 R29, RZ, RZ, R110 ;  /* 0x000000ffff1d7224 */ /* 0x000fc600078e006e */
[----:B0-----:R-:W2:Y:S04]  /*199e0*/  LDL.LU.128 R56, [R1+0x2550] ;  /* 0x0025500001387983 */ /* 0x001ea80000300c00 */
[----:B------:R0:W-:Y:S04]  /*199f0*/  STL.128 [R1+0x2530], R48 ;  /* 0x0025303001007387 */ /* 0x0001e80000100c00 */
[----:B-1----:R-:W2:Y:S04]  /*19a00*/  LDL.LU.128 R52, [R1+0x2540] ;  /* 0x0025400001347983 */ /* 0x002ea80000300c00 */
[----:B------:R1:W-:Y:S04]  /*19a10*/  STL.128 [R1+0x2520], R44 ;  /* 0x0025202c01007387 */ /* 0x0003e80000100c00 */
[----:B------:R1:W-:Y:S04]  /*19a20*/  STL.128 [R1+0x2510], R40 ;  /* 0x0025102801007387 */ /* 0x0003e80000100c00 */
[----:B0-----:R-:W2:Y:S04]  /*19a30*/  LDL.LU.128 R48, [R1+0x2530] ;  /* 0x0025300001307983 */ /* 0x001ea80000300c00 */
[----:B------:R0:W-:Y:S04]  /*19a40*/  STL.128 [R1+0x2500], R36 ;  /* 0x0025002401007387 */ /* 0x0001e80000100c00 */
[----:B-1----:R-:W2:Y:S01]  /*19a50*/  LDL.LU.128 R44, [R1+0x2520] ;  /* 0x00252000012c7983 */ /* 0x002ea20000300c00 */
[----:B------:R-:W-:-:S03]  /*19a60*/  R2UR UR7, R11 ;  /* 0x000000000b0772ca */ /* 0x000fc600000e0000 */
[----:B------:R1:W-:Y:S04]  /*19a70*/  STL.128 [R1+0x24f0], R32 ;  /* 0x0024f02001007387 */ /* 0x0003e80000100c00 */
[----:B------:R-:W2:Y:S04]  /*19a80*/  LDL.LU.128 R40, [R1+0x2510] ;  /* 0x0025100001287983 */ /* 0x000ea80000300c00 */
[----:B0-----:R-:W2:Y:S04]  /*19a90*/  LDL.LU.128 R36, [R1+0x2500] ;  /* 0x0025000001247983 */ /* 0x001ea80000300c00 */
[----:B------:R0:W-:Y:S04]  /*19aa0*/  STL.128 [R1+0x24e0], R28 ;  /* 0x0024e01c01007387 */ /* 0x0001e80000100c00 */
[----:B-1----:R-:W2:Y:S04]  /*19ab0*/  LDL.LU.128 R32, [R1+0x24f0] ;  /* 0x0024f00001207983 */ /* 0x002ea80000300c00 */
[----:B------:R1:W-:Y:S04]  /*19ac0*/  STL.128 [R1+0x24d0], R24 ;  /* 0x0024d01801007387 */ /* 0x0003e80000100c00 */
[----:B------:R1:W-:Y:S04]  /*19ad0*/  STL.128 [R1+0x24c0], R20 ;  /* 0x0024c01401007387 */ /* 0x0003e80000100c00 */
[----:B0-----:R-:W2:Y:S04]  /*19ae0*/  LDL.LU.128 R28, [R1+0x24e0] ;  /* 0x0024e000011c7983 */ /* 0x001ea80000300c00 */
[----:B------:R0:W-:Y:S04]  /*19af0*/  STL.128 [R1+0x24b0], R16 ;  /* 0x0024b01001007387 */ /* 0x0001e80000100c00 */
[----:B------:R0:W-:Y:S04]  /*19b00*/  STL.128 [R1+0x24a0], R12 ;  /* 0x0024a00c01007387 */ /* 0x0001e80000100c00 */
[----:B------:R0:W-:Y:S04]  /*19b10*/  STL.128 [R1+0x2490], R8 ;  /* 0x0024900801007387 */ /* 0x0001e80000100c00 */
[----:B------:R0:W-:Y:S04]  /*19b20*/  STL.128 [R1+0x2480], R4 ;  /* 0x0024800401007387 */ /* 0x0001e80000100c00 */
[----:B-1----:R-:W2:Y:S04]  /*19b30*/  LDL.LU.128 R24, [R1+0x24d0] ;  /* 0x0024d00001187983 */ /* 0x002ea80000300c00 */
[----:B------:R-:W2:Y:S04]  /*19b40*/  LDL.LU.128 R20, [R1+0x24c0] ;  /* 0x0024c00001147983 */ /* 0x000ea80000300c00 */
[----:B0-----:R-:W2:Y:S04]  /*19b50*/  LDL.LU.128 R16, [R1+0x24b0] ;  /* 0x0024b00001107983 */ /* 0x001ea80000300c00 */
[----:B------:R-:W2:Y:S04]  /*19b60*/  LDL.LU.128 R12, [R1+0x24a0] ;  /* 0x0024a000010c7983 */ /* 0x000ea80000300c00 */
[----:B------:R-:W2:Y:S04]  /*19b70*/  LDL.LU.128 R8, [R1+0x2490] ;  /* 0x0024900001087983 */ /* 0x000ea80000300c00 */
[----:B------:R-:W2:Y:S01]  /*19b80*/  LDL.LU.128 R4, [R1+0x2480] ;  /* 0x0024800001047983 */ /* 0x000ea20000300c00 */
[----:B---3--:R-:W-:-:S05]  /*19b90*/  IMAD.MOV.U32 R106, RZ, RZ, R187 ;  /* 0x000000ffff6a7224 */ /* 0x008fca00078e00bb */
[----:B------:R0:W-:Y:S04]  /*19ba0*/  STL [R1+0x2618], R106 ;  /* 0x0026186a01007387 */ /* 0x0001e80000100800 */
[----:B0-----:R-:W3:Y:S04]  /*19bb0*/  LDL.LU R106, [R1+0x2618] ;  /* 0x00261800016a7983 */ /* 0x001ee80000300800 */
[----:B------:R0:W-:Y:S04]  /*19bc0*/  STL.64 [R1+0x2610], R104 ;  /* 0x0026106801007387 */ /* 0x0001e80000100a00 */
[----:B----4-:R1:W-:Y:S04]  /*19bd0*/  STL.128 [R1+0x2600], R100 ;  /* 0x0026006401007387 */ /* 0x0103e80000100c00 */
[----:B0-----:R-:W3:Y:S04]  /*19be0*/  LDL.LU.64 R104, [R1+0x2610] ;  /* 0x0026100001687983 */ /* 0x001ee80000300a00 */
[----:B-1----:R-:W4:Y:S04]  /*19bf0*/  LDL.LU.128 R100, [R1+0x2600] ;  /* 0x0026000001647983 */ /* 0x002f280000300c00 */
[----:B------:R0:W-:Y:S01]  /*19c00*/  STL.128 [R1+0x280], R116 ;  /* 0x0002807401007387 */ /* 0x0001e20000100c00 */
[----:B--2---:R-:W-:-:S03]  /*19c10*/  IMAD.MOV.U32 R110, RZ, RZ, R115 ;  /* 0x000000ffff6e7224 */ /* 0x004fc600078e0073 */
[----:B------:R1:W-:Y:S04]  /*19c20*/  STL.128 [R1+0x3a0], R112 ;  /* 0x0003a07001007387 */ /* 0x0003e80000100c00 */
[----:B------:R2:W-:Y:S04]  /*19c30*/  STL [R1+0x2478], R110 ;  /* 0x0024786e01007387 */ /* 0x0005e80000100800 */
[----:B0-----:R-:W4:Y:S04]  /*19c40*/  LDL.128 R116, [R1+0x5c0] ;  /* 0x0005c00001747983 */ /* 0x001f280000100c00 */
[----:B------:R0:W-:Y:S04]  /*19c50*/  STL.64 [R1+0x2470], R108 ;  /* 0x0024706c01007387 */ /* 0x0001e80000100a00 */
[----:B-1----:R-:W4:Y:S04]  /*19c60*/  LDL.LU R113, [R1+0x5c8] ;  /* 0x0005c80001717983 */ /* 0x002f280000300800 */
[----:B------:R-:W4:Y:S04]  /*19c70*/  LDL.LU R112, [R1+0x5c4] ;  /* 0x0005c40001707983 */ /* 0x000f280000300800 */
[----:B--2---:R-:W2:Y:S04]  /*19c80*/  LDL.LU R110, [R1+0x2478] ;  /* 0x00247800016e7983 */ /* 0x004ea80000300800 */
[----:B0-----:R-:W2:Y:S04]  /*19c90*/  LDL.LU.64 R108, [R1+0x2470] ;  /* 0x00247000016c7983 */ /* 0x001ea80000300a00 */
[----:B------:R-:W2:Y:S04]  /*19ca0*/  LDL.LU R111, [R1+0x5c0] ;  /* 0x0005c000016f7983 */ /* 0x000ea80000300800 */
[----:B------:R0:W-:Y:S04]  /*19cb0*/  STL.128 [R1+0x2440], R96 ;  /* 0x0024406001007387 */ /* 0x0001e80000100c00 */
[----:B------:R1:W-:Y:S04]  /*19cc0*/  STL.128 [R1+0x2430], R92 ;  /* 0x0024305c01007387 */ /* 0x0003e80000100c00 */
[----:B0-----:R-:W2:Y:S04]  /*19cd0*/  LDL.LU.128 R96, [R1+0x2440] ;  /* 0x0024400001607983 */ /* 0x001ea80000300c00 */
[----:B------:R0:W-:Y:S04]  /*19ce0*/  STL.128 [R1+0x2420], R88 ;  /* 0x0024205801007387 */ /* 0x0001e80000100c00 */
[----:B-1----:R-:W2:Y:S04]  /*19cf0*/  LDL.LU.128 R92, [R1+0x2430] ;  /* 0x00243000015c7983 */ /* 0x002ea80000300c00 */
[----:B------:R1:W-:Y:S04]  /*19d00*/  STL.128 [R1+0x2410], R84 ;  /* 0x0024105401007387 */ /* 0x0003e80000100c00 */
[----:B0-----:R-:W2:Y:S04]  /*19d10*/  LDL.LU.128 R88, [R1+0x2420] ;  /* 0x0024200001587983 */ /* 0x001ea80000300c00 */
[----:B------:R0:W-:Y:S04]  /*19d20*/  STL.128 [R1+0x2400], R80 ;  /* 0x0024005001007387 */ /* 0x0001e80000100c00 */
[----:B------:R0:W-:Y:S04]  /*19d30*/  STL.128 [R1+0x23f0], R76 ;  /* 0x0023f04c01007387 */ /* 0x0001e80000100c00 */
[----:B-1----:R-:W2:Y:S04]  /*19d40*/  LDL.LU.128 R84, [R1+0x2410] ;  /* 0x0024100001547983 */ /* 0x002ea80000300c00 */
[----:B------:R1:W-:Y:S04]  /*19d50*/  STL.128 [R1+0x23e0], R72 ;  /* 0x0023e04801007387 */ /* 0x0003e80000100c00 */
[----:B0-----:R-:W2:Y:S04]  /*19d60*/  LDL.LU.128 R80, [R1+0x2400] ;  /* 0x0024000001507983 */ /* 0x001ea80000300c00 */
[----:B------:R-:W2:Y:S04]  /*19d70*/  LDL.LU.128 R76, [R1+0x23f0] ;  /* 0x0023f000014c7983 */ /* 0x000ea80000300c00 */
        /* <DEDUP_REMOVED lines=13> */
[----:B------:R1:W-:Y:S04]  /*19e50*/  STL.128 [R1+0x2360], R40 ;  /* 0x0023602801007387 */ /* 0x0003e80000100c00 */
[----:B0-----:R-:W2:Y:S04]  /*19e60*/  LDL.LU.128 R48, [R1+0x2380] ;  /* 0x0023800001307983 */ /* 0x001ea80000300c00 */
[----:B------:R0:W-:Y:S04]  /*19e70*/  STL.128 [R1+0x2350], R36 ;  /* 0x0023502401007387 */ /* 0x0001e80000100c00 */
[----:B-1----:R-:W2:Y:S04]  /*19e80*/  LDL.LU.128 R44, [R1+0x2370] ;  /* 0x00237000012c7983 */ /* 0x002ea80000300c00 */
[----:B------:R1:W-:Y:S04]  /*19e90*/  STL.128 [R1+0x2340], R32 ;  /* 0x0023402001007387 */ /* 0x0003e80000100c00 */
[----:B------:R-:W2:Y:S04]  /*19ea0*/  LDL.LU.128 R40, [R1+0x2360] ;  /* 0x0023600001287983 */ /* 0x000ea80000300c00 */
[----:B0-----:R-:W2:Y:S04]  /*19eb0*/  LDL.LU.128 R36, [R1+0x2350] ;  /* 0x0023500001247983 */ /* 0x001ea80000300c00 */
[----:B------:R0:W-:Y:S04]  /*19ec0*/  STL.128 [R1+0x2330], R28 ;  /* 0x0023301c01007387 */ /* 0x0001e80000100c00 */
[----:B-1----:R-:W2:Y:S04]  /*19ed0*/  LDL.LU.128 R32, [R1+0x2340] ;  /* 0x0023400001207983 */ /* 0x002ea80000300c00 */
[----:B------:R1:W-:Y:S04]  /*19ee0*/  STL.128 [R1+0x2320], R24 ;  /* 0x0023201801007387 */ /* 0x0003e80000100c00 */
[----:B0-----:R-:W2:Y:S04]  /*19ef0*/  LDL.LU.128 R28, [R1+0x2330] ;  /* 0x00233000011c7983 */ /* 0x001ea80000300c00 */
[----:B------:R0:W-:Y:S04]  /*19f00*/  STL.128 [R1+0x2310], R20 ;  /* 0x0023101401007387 */ /* 0x0001e80000100c00 */
[----:B------:R0:W-:Y:S04]  /*19f10*/  STL.128 [R1+0x2300], R16 ;  /* 0x0023001001007387 */ /* 0x0001e80000100c00 */
[----:B------:R0:W-:Y:S04]  /*19f20*/  STL.128 [R1+0x22f0], R12 ;  /* 0x0022f00c01007387 */ /* 0x0001e80000100c00 */
[----:B------:R0:W-:Y:S04]  /*19f30*/  STL.128 [R1+0x22e0], R8 ;  /* 0x0022e00801007387 */ /* 0x0001e80000100c00 */
[----:B------:R0:W-:Y:S04]  /*19f40*/  STL.128 [R1+0x22d0], R4 ;  /* 0x0022d00401007387 */ /* 0x0001e80000100c00 */
[----:B-1----:R-:W2:Y:S04]  /*19f50*/  LDL.LU.128 R24, [R1+0x2320] ;  /* 0x0023200001187983 */ /* 0x002ea80000300c00 */
[----:B0-----:R-:W2:Y:S04]  /*19f60*/  LDL.LU.128 R20, [R1+0x2310] ;  /* 0x0023100001147983 */ /* 0x001ea80000300c00 */
[----:B------:R-:W2:Y:S04]  /*19f70*/  LDL.LU.128 R16, [R1+0x2300] ;  /* 0x0023000001107983 */ /* 0x000ea80000300c00 */
[----:B------:R-:W2:Y:S04]  /*19f80*/  LDL.LU.128 R12, [R1+0x22f0] ;  /* 0x0022f000010c7983 */ /* 0x000ea80000300c00 */
[----:B------:R-:W2:Y:S04]  /*19f90*/  LDL.LU.128 R8, [R1+0x22e0] ;  /* 0x0022e00001087983 */ /* 0x000ea80000300c00 */
[----:B------:R-:W2:Y:S04]  /*19fa0*/  LDL.LU.128 R4, [R1+0x22d0] ;  /* 0x0022d00001047983 */ /* 0x000ea80000300c00 */
[----:B---3--:R0:W-:Y:S04]  /*19fb0*/  STL.128 [R1+0x2460], R104 ;  /* 0x0024606801007387 */ /* 0x0081e80000100c00 */
[----:B----4-:R1:W-:Y:S04]  /*19fc0*/  STL.128 [R1+0x2450], R100 ;  /* 0x0024506401007387 */ /* 0x0103e80000100c00 */
[----:B0-----:R-:W3:Y:S04]  /*19fd0*/  LDL.LU.128 R104, [R1+0x2460] ;  /* 0x0024600001687983 */ /* 0x001ee80000300c00 */
[----:B-1----:R-:W4:Y:S04]  /*19fe0*/  LDL.LU.128 R100, [R1+0x2450] ;  /* 0x0024500001647983 */ /* 0x002f280000300c00 */
[----:B------:R0:W-:Y:S01]  /*19ff0*/  STL.128 [R1+0x290], R120 ;  /* 0x0002907801007387 */ /* 0x0001e20000100c00 */
[----:B------:R-:W-:-:S03]  /*1a000*/  IMAD.MOV.U32 R114, RZ, RZ, R119 ;  /* 0x000000ffff727224 */ /* 0x000fc600078e0077 */
[----:B------:R-:W-:Y:S04]  /*1a010*/  STL.128 [R1+0x3b0], R116 ;  /* 0x0003b07401007387 */ /* 0x000fe80000100c00 */
[----:B------:R1:W-:Y:S04]  /*1a020*/  STL [R1+0x22c8], R114 ;  /* 0x0022c87201007387 */ /* 0x0003e80000100800 */
[----:B------:R2:W-:Y:S04]  /*1a030*/  STL.64 [R1+0x22c0], R112 ;  /* 0x0022c07001007387 */ /* 0x0005e80000100a00 */
[----:B0-----:R-:W4:Y:S04]  /*1a040*/  LDL.128 R120, [R1+0x5d0] ;  /* 0x0005d00001787983 */ /* 0x001f280000100c00 */
[----:B-1----:R-:W4:Y:S04]  /*1a050*/  LDL.LU R114, [R1+0x22c8] ;  /* 0x0022c80001727983 */ /* 0x002f280000300800 */
[----:B--2---:R0:W-:Y:S04]  /*1a060*/  STL.128 [R1+0x22b0], R108 ;  /* 0x0022b06c01007387 */ /* 0x0041e80000100c00 */
[----:B------:R-:W2:Y:S04]  /*1a070*/  LDL.LU.64 R112, [R1+0x22c0] ;  /* 0x0022c00001707983 */ /* 0x000ea80000300a00 */
[----:B------:R-:W2:Y:S04]  /*1a080*/  LDL.LU R117, [R1+0x5d8] ;  /* 0x0005d80001757983 */ /* 0x000ea80000300800 */
[----:B------:R-:W2:Y:S04]  /*1a090*/  LDL.LU R116, [R1+0x5d4] ;  /* 0x0005d40001747983 */ /* 0x000ea80000300800 */
[----:B------:R-:W2:Y:S04]  /*1a0a0*/  LDL.LU R115, [R1+0x5d0] ;  /* 0x0005d00001737983 */ /* 0x000ea80000300800 */
[----:B0-----:R-:W2:Y:S04]  /*1a0b0*/  LDL.LU.128 R108, [R1+0x22b0] ;  /* 0x0022b000016c7983 */ /* 0x001ea80000300c00 */
        /* <DEDUP_REMOVED lines=35> */
[----:B------:R-:W-:Y:S04]  /*1a2f0*/  STL.128 [R1+0x320], R156 ;  /* 0x0003209c01007387 */ /* 0x000fe80000100c00 */
[----:B------:R-:W-:Y:S04]  /*1a300*/  STL.128 [R1+0x350], R168 ;  /* 0x000350a801007387 */ /* 0x000fe80000100c00 */
[----:B0-----:R-:W2:Y:S04]  /*1a310*/  LDL.LU.128 R28, [R1+0x2170] ;  /* 0x00217000011c7983 */ /* 0x001ea80000300c00 */
        /* <DEDUP_REMOVED lines=8> */
[----:B------:R-:W2:Y:S04]  /*1a3a0*/  LDL.LU.64 R180, [R1+0x27c0] ;  /* 0x0027c00001b47983 */ /* 0x000ea80000300a00 */
[----:B------:R-:W2:Y:S04]  /*1a3b0*/  LDL.LU.128 R168, [R1+0x2790] ;  /* 0x0027900001a87983 */ /* 0x000ea80000300c00 */
[----:B------:R-:W2:Y:S04]  /*1a3c0*/  LDL.LU.128 R156, [R1+0x2760] ;  /* 0x00276000019c7983 */ /* 0x000ea80000300c00 */
[----:B-1----:R-:W2:Y:S04]  /*1a3d0*/  LDL.LU.128 R20, [R1+0x2150] ;  /* 0x0021500001147983 */ /* 0x002ea80000300c00 */
        /* <DEDUP_REMOVED lines=8> */
[----:B------:R0:W-:Y:S04]  /*1a460*/  STL.128 [R1+0x310], R152 ;  /* 0x0003109801007387 */ /* 0x0001e80000100c00 */
[----:B0-----:R-:W4:Y:S01]  /*1a470*/  LDL.LU.128 R152, [R1+0x2750] ;  /* 0x0027500001987983 */ /* 0x001f220000300c00 */
[----:B------:R-:W-:-:S03]  /*1a480*/  IMAD.MOV.U32 R118, RZ, RZ, R123 ;  /* 0x000000ffff767224 */ /* 0x000fc600078e007b */
[----:B------:R0:W-:Y:S04]  /*1a490*/  STL.128 [R1+0x2a0], R124 ;  /* 0x0002a07c01007387 */ /* 0x0001e80000100c00 */
[----:B------:R1:W-:Y:S04]  /*1a4a0*/  STL.128 [R1+0x3c0], R120 ;  /* 0x0003c07801007387 */ /* 0x0003e80000100c00 */
[----:B------:R1:W-:Y:S04]  /*1a4b0*/  STL [R1+0x2108], R118 ;  /* 0x0021087601007387 */ /* 0x0003e80000100800 */
[----:B--2---:R2:W-:Y:S04]  /*1a4c0*/  STL.64 [R1+0x2100], R116 ;  /* 0x0021007401007387 */ /* 0x0045e80000100a00 */
[----:B0-----:R-:W4:Y:S04]  /*1a4d0*/  LDL.128 R124, [R1+0x5e0] ;  /* 0x0005e000017c7983 */ /* 0x001f280000100c00 */
[----:B------:R0:W-:Y:S04]  /*1a4e0*/  STL.128 [R1+0x20f0], R112 ;  /* 0x0020f07001007387 */ /* 0x0001e80000100c00 */
[----:B-1----:R-:W4:Y:S04]  /*1a4f0*/  LDL.LU R121, [R1+0x5e8] ;  /* 0x0005e80001797983 */ /* 0x002f280000300800 */
[----:B------:R-:W4:Y:S04]  /*1a500*/  LDL.LU R120, [R1+0x5e4] ;  /* 0x0005e40001787983 */ /* 0x000f280000300800 */
[----:B------:R-:W4:Y:S04]  /*1a510*/  LDL.LU R119, [R1+0x5e0] ;  /* 0x0005e00001777983 */ /* 0x000f280000300800 */
[----:B------:R1:W-:Y:S04]  /*1a520*/  STL.128 [R1+0x20e0], R108 ;  /* 0x0020e06c01007387 */ /* 0x0003e80000100c00 */
[----:B------:R-:W4:Y:S04]  /*1a530*/  LDL.LU R118, [R1+0x2108] ;  /* 0x0021080001767983 */ /* 0x000f280000300800 */
[----:B--2---:R-:W2:Y:S04]  /*1a540*/  LDL.LU.64 R116, [R1+0x2100] ;  /* 0x0021000001747983 */ /* 0x004ea80000300a00 */
[----:B0-----:R-:W2:Y:S04]  /*1a550*/  LDL.LU.128 R112, [R1+0x20f0] ;  /* 0x0020f00001707983 */ /* 0x001ea80000300c00 */
[----:B-1----:R-:W2:Y:S04]  /*1a560*/  LDL.LU.128 R108, [R1+0x20e0] ;  /* 0x0020e000016c7983 */ /* 0x002ea80000300c00 */
[----:B------:R0:W-:Y:S04]  /*1a570*/  STL.128 [R1+0x20b0], R96 ;  /* 0x0020b06001007387 */ /* 0x0001e80000100c00 */
[----:B------:R1:W-:Y:S04]  /*1a580*/  STL.128 [R1+0x20a0], R92 ;  /* 0x0020a05c01007387 */ /* 0x0003e80000100c00 */
[----:B------:R1:W-:Y:S04]  /*1a590*/  STL.128 [R1+0x2090], R88 ;  /* 0x0020905801007387 */ /* 0x0003e80000100c00 */
[----:B------:R1:W-:Y:S04]  /*1a5a0*/  STL.128 [R1+0x2080], R84 ;  /* 0x0020805401007387 */ /* 0x0003e80000100c00 */
[----:B0-----:R-:W2:Y:S04]  /*1a5b0*/  LDL.LU.128 R96, [R1+0x20b0] ;  /* 0x0020b00001607983 */ /* 0x001ea80000300c00 */
[----:B-1----:R-:W2:Y:S04]  /*1a5c0*/  LDL.LU.128 R92, [R1+0x20a0] ;  /* 0x0020a000015c7983 */ /* 0x002ea80000300c00 */
[----:B------:R-:W2:Y:S04]  /*1a5d0*/  LDL.LU.128 R88, [R1+0x2090] ;  /* 0x0020900001587983 */ /* 0x000ea80000300c00 */
[----:B------:R0:W-:Y:S04]  /*1a5e0*/  STL.128 [R1+0x2070], R80 ;  /* 0x0020705001007387 */ /* 0x0001e80000100c00 */
[----:B------:R1:W-:Y:S04]  /*1a5f0*/  STL.128 [R1+0x2060], R76 ;  /* 0x0020604c01007387 */ /* 0x0003e80000100c00 */
[----:B------:R-:W2:Y:S04]  /*1a600*/  LDL.LU.128 R84, [R1+0x2080] ;  /* 0x0020800001547983 */ /* 0x000ea80000300c00 */
[----:B------:R1:W-:Y:S04]  /*1a610*/  STL.128 [R1+0x2050], R72 ;  /* 0x0020504801007387 */ /* 0x0003e80000100c00 */
[----:B0-----:R-:W2:Y:S04]  /*1a620*/  LDL.LU.128 R80, [R1+0x2070] ;  /* 0x0020700001507983 */ /* 0x001ea80000300c00 */
[----:B-1----:R-:W2:Y:S04]  /*1a630*/  LDL.LU.128 R76, [R1+0x2060] ;  /* 0x00206000014c7983 */ /* 0x002ea80000300c00 */
[----:B------:R0:W-:Y:S04]  /*1a640*/  STL.128 [R1+0x2040], R68 ;  /* 0x0020404401007387 */ /* 0x0001e80000100c00 */
[----:B------:R-:W2:Y:S04]  /*1a650*/  LDL.LU.128 R72, [R1+0x2050] ;  /* 0x0020500001487983 */ /* 0x000ea80000300c00 */
        /* <DEDUP_REMOVED lines=20> */
[----:B------:R-:W-:Y:S04]  /*1a7a0*/  STL [R1+0x2748], R222 ;  /* 0x002748de01007387 */ /* 0x000fe80000100800 */
[----:B------:R-:W-:Y:S04]  /*1a7b0*/  STL.64 [R1+0x2740], R220 ;  /* 0x002740dc01007387 */ /* 0x000fe80000100a00 */
[----:B0-----:R-:W2:Y:S04]  /*1a7c0*/  LDL.LU.128 R28, [R1+0x1fa0] ;  /* 0x001fa000011c7983 */ /* 0x001ea80000300c00 */
[----:B------:R-:W-:Y:S04]  /*1a7d0*/  STL.128 [R1+0x2730], R216 ;  /* 0x002730d801007387 */ /* 0x000fe80000100c00 */
[----:B------:R0:W-:Y:S04]  /*1a7e0*/  STL.128 [R1+0x1f90], R24 ;  /* 0x001f901801007387 */ /* 0x0001e80000100c00 */
[----:B------:R1:W-:Y:S04]  /*1a7f0*/  STL.64 [R1+0x26a0], R180 ;  /* 0x0026a0b401007387 */ /* 0x0003e80000100a00 */
[----:B------:R1:W-:Y:S04]  /*1a800*/  STL.128 [R1+0x2670], R168 ;  /* 0x002670a801007387 */ /* 0x0003e80000100c00 */
[----:B------:R-:W-:Y:S04]  /*1a810*/  STL.128 [R1+0x2640], R156 ;  /* 0x0026409c01007387 */ /* 0x000fe80000100c00 */
[----:B------:R-:W-:Y:S04]  /*1a820*/  STL.128 [R1+0x1f80], R20 ;  /* 0x001f801401007387 */ /* 0x000fe80000100c00 */
[----:B------:R-:W-:Y:S04]  /*1a830*/  STL.128 [R1+0x1f70], R16 ;  /* 0x001f701001007387 */ /* 0x000fe80000100c00 */
[----:B------:R-:W-:Y:S04]  /*1a840*/  STL.128 [R1+0x1f60], R12 ;  /* 0x001f600c01007387 */ /* 0x000fe80000100c00 */
[----:B------:R-:W-:Y:S04]  /*1a850*/  STL.128 [R1+0x1f50], R8 ;  /* 0x001f500801007387 */ /* 0x000fe80000100c00 */
[----:B------:R-:W-:Y:S04]  /*1a860*/  STL.128 [R1+0x1f40], R4 ;  /* 0x001f400401007387 */ /* 0x000fe80000100c00 */
[----:B0-----:R-:W2:Y:S04]  /*1a870*/  LDL.LU.128 R24, [R1+0x1f90] ;  /* 0x001f900001187983 */ /* 0x001ea80000300c00 */
[----:B------:R-:W2:Y:S04]  /*1a880*/  LDL.LU R222, [R1+0x2748] ;  /* 0x0027480001de7983 */ /* 0x000ea80000300800 */
[----:B------:R-:W2:Y:S04]  /*1a890*/  LDL.LU.64 R220, [R1+0x2740] ;  /* 0x0027400001dc7983 */ /* 0x000ea80000300a00 */
[----:B------:R-:W2:Y:S04]  /*1a8a0*/  LDL.LU.128 R216, [R1+0x2730] ;  /* 0x0027300001d87983 */ /* 0x000ea80000300c00 */
[----:B---3--:R0:W-:Y:S04]  /*1a8b0*/  STL.128 [R1+0x20d0], R104 ;  /* 0x0020d06801007387 */ /* 0x0081e80000100c00 */
[----:B-1----:R-:W3:Y:S04]  /*1a8c0*/  LDL.LU.64 R180, [R1+0x26a0] ;  /* 0x0026a00001b47983 */ /* 0x002ee80000300a00 */
[----:B------:R-:W3:Y:S04]  /*1a8d0*/  LDL.LU.128 R168, [R1+0x2670] ;  /* 0x0026700001a87983 */ /* 0x000ee80000300c00 */
[----:B----4-:R1:W-:Y:S04]  /*1a8e0*/  STL.128 [R1+0x20c0], R100 ;  /* 0x0020c06401007387 */ /* 0x0103e80000100c00 */
[----:B0-----:R-:W4:Y:S04]  /*1a8f0*/  LDL.LU.128 R104, [R1+0x20d0] ;  /* 0x0020d00001687983 */ /* 0x001f280000300c00 */
[----:B------:R-:W3:Y:S04]  /*1a900*/  LDL.LU.128 R156, [R1+0x2640] ;  /* 0x00264000019c7983 */ /* 0x000ee80000300c00 */
[----:B------:R-:W3:Y:S04]  /*1a910*/  LDL.LU.128 R20, [R1+0x1f80] ;  /* 0x001f800001147983 */ /* 0x000ee80000300c00 */
[----:B-1----:R-:W3:Y:S04]  /*1a920*/  LDL.LU.128 R100, [R1+0x20c0] ;  /* 0x0020c00001647983 */ /* 0x002ee80000300c00 */
[----:B------:R-:W3:Y:S04]  /*1a930*/  LDL.LU.128 R16, [R1+0x1f70] ;  /* 0x001f700001107983 */ /* 0x000ee80000300c00 */
[----:B------:R-:W3:Y:S04]  /*1a940*/  LDL.LU.128 R12, [R1+0x1f60] ;  /* 0x001f6000010c7983 */ /* 0x000ee80000300c00 */
[----:B------:R-:W3:Y:S04]  /*1a950*/  LDL.LU.128 R8, [R1+0x1f50] ;  /* 0x001f500001087983 */ /* 0x000ee80000300c00 */
[----:B------:R-:W3:Y:S04]  /*1a960*/  LDL.LU.128 R4, [R1+0x1f40] ;  /* 0x001f400001047983 */ /* 0x000ee80000300c00 */
[----:B------:R0:W-:Y:S04]  /*1a970*/  STL.128 [R1+0x2630], R152 ;  /* 0x0026309801007387 */ /* 0x0001e80000100c00 */
[----:B0-----:R-:W3:Y:S04]  /*1a980*/  LDL.LU.128 R152, [R1+0x2630] ;  /* 0x0026300001987983 */ /* 0x001ee80000300c00 */
[----:B------:R0:W-:Y:S04]  /*1a990*/  STL.128 [R1+0x330], R160 ;  /* 0x000330a001007387 */ /* 0x0001e80000100c00 */
[----:B------:R1:W-:Y:S04]  /*1a9a0*/  STL.128 [R1+0x340], R164 ;  /* 0x000340a401007387 */ /* 0x0003e80000100c00 */
[----:B------:R1:W-:Y:S04]  /*1a9b0*/  STL.128 [R1+0x360], R172 ;  /* 0x000360ac01007387 */ /* 0x0003e80000100c00 */
[----:B------:R2:W-:Y:S04]  /*1a9c0*/  STL.128 [R1+0x370], R176 ;  /* 0x000370b001007387 */ /* 0x0005e80000100c00 */
[----:B0-----:R-:W3:Y:S04]  /*1a9d0*/  LDL.LU.64 R162, [R1+0x2770] ;  /* 0x0027700001a27983 */ /* 0x001ee80000300a00 */
[----:B-1----:R-:W3:Y:S04]  /*1a9e0*/  LDL.LU.128 R164, [R1+0x2780] ;  /* 0x0027800001a47983 */ /* 0x002ee80000300c00 */
[----:B------:R-:W3:Y:S04]  /*1a9f0*/  LDL.LU.128 R172, [R1+0x27a0] ;  /* 0x0027a00001ac7983 */ /* 0x000ee80000300c00 */
[----:B--2---:R-:W2:Y:S01]  /*1aa00*/  LDL.LU.128 R176, [R1+0x27b0] ;  /* 0x0027b00001b07983 */ /* 0x004ea20000300c00 */
[----:B------:R-:W-:-:S03]  /*1aa10*/  IMAD.MOV.U32 R122, RZ, RZ, R127 ;  /* 0x000000ffff7a7224 */ /* 0x000fc600078e007f */
[----:B------:R0:W-:Y:S01]  /*1aa20*/  STL.128 [R1+0x3d0], R124 ;  /* 0x0003d07c01007387 */ /* 0x0001e20000100c00 */
[----:B------:R-:W-:Y:S02]  /*1aa30*/  IMAD.MOV.U32 R123, RZ, RZ, R118 ;  /* 0x000000ffff7b7224 */ /* 0x000fe400078e0076 */
[----:B------:R-:W-:Y:S02]  /*1aa40*/  IMAD.MOV.U32 R118, RZ, RZ, R113 ;  /* 0x000000ffff767224 */ /* 0x000fe400078e0071 */
[----:B------:R-:W-:Y:S02]  /*1aa50*/  IMAD.MOV.U32 R113, RZ, RZ, R108 ;  /* 0x000000ffff717224 */ /* 0x000fe400078e006c */
[----:B0-----:R-:W-:Y:S02]  /*1aa60*/  IMAD.MOV.U32 R127, RZ, RZ, R122 ;  /* 0x000000ffff7f7224 */ /* 0x001fe400078e007a */
        /* <DEDUP_REMOVED lines=11> */
[----:B------:R0:W-:Y:S04]  /*1ab20*/  STL.128 [R1+0x2b0], R128 ;  /* 0x0002b08001007387 */ /* 0x0001e80000100c00 */
[----:B------:R1:W-:Y:S04]  /*1ab30*/  STL.128 [R1+0x2c0], R132 ;  /* 0x0002c08401007387 */ /* 0x0003e80000100c00 */
[----:B------:R1:W-:Y:S04]  /*1ab40*/  STL.128 [R1+0x2d0], R136 ;  /* 0x0002d08801007387 */ /* 0x0003e80000100c00 */
[----:B------:R1:W-:Y:S04]  /*1ab50*/  STL.128 [R1+0x2e0], R140 ;  /* 0x0002e08c01007387 */ /* 0x0003e80000100c00 */
[----:B------:R1:W-:Y:S04]  /*1ab60*/  STL.128 [R1+0x2f0], R144 ;  /* 0x0002f09001007387 */ /* 0x0003e80000100c00 */
[----:B------:R1:W-:Y:S01]  /*1ab70*/  STL.128 [R1+0x300], R148 ;  /* 0x0003009401007387 */ /* 0x0003e20000100c00 */
[----:B0-----:R-:W-:-:S02]  /*1ab80*/  IMAD.MOV.U32 R128, RZ, RZ, R219 ;  /* 0x000000ffff807224 */ /* 0x001fc400078e00db */
[----:B------:R-:W-:Y:S02]  /*1ab90*/  IMAD.MOV.U32 R129, RZ, RZ, R218 ;  /* 0x000000ffff817224 */ /* 0x000fe400078e00da */
[----:B----4-:R-:W-:Y:S02]  /*1aba0*/  IMAD.MOV.U32 R112, RZ, RZ, R107 ;  /* 0x000000ffff707224 */ /* 0x010fe400078e006b */
[----:B------:R-:W-:Y:S02]  /*1abb0*/  IMAD.MOV.U32 R111, RZ, RZ, R106 ;  /* 0x000000ffff6f7224 */ /* 0x000fe400078e006a */
[----:B------:R-:W-:Y:S02]  /*1abc0*/  IMAD.MOV.U32 R110, RZ, RZ, R105 ;  /* 0x000000ffff6e7224 */ /* 0x000fe400078e0069 */
[----:B------:R-:W-:Y:S02]  /*1abd0*/  IMAD.MOV.U32 R109, RZ, RZ, R104 ;  /* 0x000000ffff6d7224 */ /* 0x000fe400078e0068 */
[----:B------:R-:W-:-:S02]  /*1abe0*/  IMAD.MOV.U32 R104, RZ, RZ, R99 ;  /* 0x000000ffff687224 */ /* 0x000fc400078e0063 */
[----:B------:R-:W-:Y:S02]  /*1abf0*/  IMAD.MOV.U32 R99, RZ, RZ, R94 ;  /* 0x000000ffff637224 */ /* 0x000fe400078e005e */
[----:B---3--:R-:W-:Y:S02]  /*1ac00*/  IMAD.MOV.U32 R108, RZ, RZ, R103 ;  /* 0x000000ffff6c7224 */ /* 0x008fe400078e0067 */
        /* <DEDUP_REMOVED lines=80> */
[----:B-1----:R-:W-:Y:S02]  /*1b110*/  IMAD.MOV.U32 R132, RZ, RZ, R181 ;  /* 0x000000ffff847224 */ /* 0x002fe400078e00b5 */
        /* <DEDUP_REMOVED lines=22> */
[----:B------:R-:W-:-:S06]  /*1b280*/  IMAD.MOV.U32 R27, RZ, RZ, R220 ;  /* 0x000000ffff1b7224 */ /* 0x000fcc00078e00dc */
[----:B------:R-:W-:-:S06]  /*1b290*/  WARPGROUP.ARRIVE ;  /* 0x00000000000079c5 */ /* 0x000fcc0000000000 */
[----:B------:R-:W-:Y:S01]  /*1b2a0*/  HGMMA.64x256x16.F32 R24, R152, gdesc[UR4].tnspB, R24, gsb0 ;  /* 0x43e0000498187df0 */ /* 0x000fe20008000818 */
[----:B------:R0:W-:Y:S04]  /*1b2b0*/  STL.128 [R1+0x2720], R212 ;  /* 0x002720d401007387 */ /* 0x0001e80000100c00 */
[----:B------:R1:W-:Y:S04]  /*1b2c0*/  STL.128 [R1+0x2710], R208 ;  /* 0x002710d001007387 */ /* 0x0003e80000100c00 */
[----:B------:R3:W-:Y:S04]  /*1b2d0*/  STL.128 [R1+0x2700], R204 ;  /* 0x002700cc01007387 */ /* 0x0007e80000100c00 */
[----:B------:R4:W-:Y:S04]  /*1b2e0*/  STL.128 [R1+0x26f0], R200 ;  /* 0x0026f0c801007387 */ /* 0x0009e80000100c00 */
[----:B------:R4:W-:Y:S04]  /*1b2f0*/  STL.128 [R1+0x26e0], R196 ;  /* 0x0026e0c401007387 */ /* 0x0009e80000100c00 */
[----:B------:R4:W-:Y:S04]  /*1b300*/  STL.128 [R1+0x26d0], R192 ;  /* 0x0026d0c001007387 */ /* 0x0009e80000100c00 */
[----:B------:R4:W-:Y:S04]  /*1b310*/  STL.128 [R1+0x26c0], R188 ;  /* 0x0026c0bc01007387 */ /* 0x0009e80000100c00 */
[----:B--2---:R-:W-:Y:S04]  /*1b320*/  STL.128 [R1+0x2690], R176 ;  /* 0x002690b001007387 */ /* 0x004fe80000100c00 */
[----:B------:R-:W-:Y:S04]  /*1b330*/  STL.128 [R1+0x2680], R172 ;  /* 0x002680ac01007387 */ /* 0x000fe80000100c00 */
[----:B------:R-:W-:Y:S04]  /*1b340*/  STL.128 [R1+0x2660], R164 ;  /* 0x002660a401007387 */ /* 0x000fe80000100c00 */
[----:B------:R-:W-:Y:S04]  /*1b350*/  STL.64 [R1+0x2650], R162 ;  /* 0x002650a201007387 */ /* 0x000fe80000100a00 */
[----:B------:R2:W-:Y:S04]  /*1b360*/  STL.128 [R1+0x390], R184 ;  /* 0x000390b801007387 */ /* 0x0005e80000100c00 */
[----:B0-----:R-:W2:Y:S04]  /*1b370*/  LDL.LU.128 R212, [R1+0x2720] ;  /* 0x0027200001d47983 */ /* 0x001ea80000300c00 */
[----:B-1----:R-:W2:Y:S04]  /*1b380*/  LDL.LU.128 R208, [R1+0x2710] ;  /* 0x0027100001d07983 */ /* 0x002ea80000300c00 */
[----:B---3--:R-:W3:Y:S04]  /*1b390*/  LDL.LU.128 R204, [R1+0x2700] ;  /* 0x0027000001cc7983 */ /* 0x008ee80000300c00 */
[----:B----4-:R-:W4:Y:S04]  /*1b3a0*/  LDL.LU.128 R200, [R1+0x26f0] ;  /* 0x0026f00001c87983 */ /* 0x010f280000300c00 */
[----:B------:R-:W4:Y:S04]  /*1b3b0*/  LDL.LU.128 R196, [R1+0x26e0] ;  /* 0x0026e00001c47983 */ /* 0x000f280000300c00 */
[----:B------:R-:W4:Y:S04]  /*1b3c0*/  LDL.LU.128 R192, [R1+0x26d0] ;  /* 0x0026d00001c07983 */ /* 0x000f280000300c00 */
[----:B------:R-:W3:Y:S04]  /*1b3d0*/  LDL.LU.128 R188, [R1+0x26c0] ;  /* 0x0026c00001bc7983 */ /* 0x000ee80000300c00 */
[----:B--2---:R-:W2:Y:S04]  /*1b3e0*/  LDL.LU.128 R184, [R1+0x26b0] ;  /* 0x0026b00001b87983 */ /* 0x004ea80000300c00 */
[----:B------:R-:W4:Y:S04]  /*1b3f0*/  LDL.LU.128 R176, [R1+0x2690] ;  /* 0x0026900001b07983 */ /* 0x000f280000300c00 */
[----:B------:R-:W4:Y:S04]  /*1b400*/  LDL.LU.128 R172, [R1+0x2680] ;  /* 0x0026800001ac7983 */ /* 0x000f280000300c00 */
[----:B------:R-:W4:Y:S04]  /*1b410*/  LDL.LU.128 R164, [R1+0x2660] ;  /* 0x0026600001a47983 */ /* 0x000f280000300c00 */
[----:B------:R-:W4:Y:S01]  /*1b420*/  LDL.LU.64 R162, [R1+0x2650] ;  /* 0x0026500001a27983 */ /* 0x000f220000300a00 */
[----:B------:R-:W-:-:S03]  /*1b430*/  WARPGROUP.DEPBAR.LE gsb0, 0x0 ;  /* 0x00008000000079c5 */ /* 0x000fc60000010000 */
        /* <DEDUP_REMOVED lines=11> */
[----:B------:R1:W-:Y:S01]  /*1b4f0*/  STL.128 [R1+0x1e70], R100 ;  /* 0x001e706401007387 */ /* 0x0003e20000100c00 */
[----:B0-----:R-:W-:-:S02]  /*1b500*/  IMAD.MOV.U32 R140, RZ, RZ, R181 ;  /* 0x000000ffff8c7224 */ /* 0x001fc400078e00b5 */
[----:B------:R-:W-:Y:S01]  /*1b510*/  IMAD.MOV.U32 R141, RZ, RZ, R180 ;  /* 0x000000ffff8d7224 */ /* 0x000fe200078e00b4 */
[----:B-1----:R-:W4:Y:S04]  /*1b520*/  LDL.LU.128 R116, [R1+0x1eb0] ;  /* 0x001eb00001747983 */ /* 0x002f280000300c00 */
[----:B------:R-:W4:Y:S04]  /*1b530*/  LDL.LU.128 R108, [R1+0x1e90] ;  /* 0x001e9000016c7983 */ /* 0x000f280000300c00 */
[----:B------:R-:W4:Y:S04]  /*1b540*/  LDL.LU.128 R104, [R1+0x1e80] ;  /* 0x001e800001687983 */ /* 0x000f280000300c00 */
[----:B------:R-:W4:Y:S01]  /*1b550*/  LDL.LU.128 R100, [R1+0x1e70] ;  /* 0x001e700001647983 */ /* 0x000f220000300c00 */
        /* <DEDUP_REMOVED lines=11> */
[----:B------:R1:W-:Y:S01]  /*1b610*/  STL.128 [R1+0x400], R144 ;  /* 0x0004009001007387 */ /* 0x0003e20000100c00 */
[----:B------:R-:W-:-:S03]  /*1b620*/  IMAD.MOV.U32 R136, RZ, RZ, R219 ;  /* 0x000000ffff887224 */ /* 0x000fc600078e00db */
[----:B------:R1:W-:Y:S01]  /*1b630*/  STL.128 [R1+0x410], R148 ;  /* 0x0004109401007387 */ /* 0x0003e20000100c00 */
[----:B------:R-:W-:Y:S02]  /*1b640*/  IMAD.MOV.U32 R137, RZ, RZ, R218 ;  /* 0x000000ffff897224 */ /* 0x000fe400078e00da */
[----:B------:R-:W-:Y:S01]  /*1b650*/  IMAD.MOV.U32 R138, RZ, RZ, R217 ;  /* 0x000000ffff8a7224 */ /* 0x000fe200078e00d9 */
[----:B------:R1:W-:Y:S01]  /*1b660*/  STL.128 [R1+0x1d60], R32 ;  /* 0x001d602001007387 */ /* 0x0003e20000100c00 */
[----:B------:R-:W-:-:S03]  /*1b670*/  IMAD.MOV.U32 R139, RZ, RZ, R216 ;  /* 0x000000ffff8b7224 */ /* 0x000fc600078e00d8 */
[----:B0-----:R-:W4:Y:S04]  /*1b680*/  LDL.LU.128 R140, [R1+0x1f10] ;  /* 0x001f1000018c7983 */ /* 0x001f280000300c00 */
[----:B-1----:R-:W4:Y:S04]  /*1b690*/  LDL.LU.128 R144, [R1+0x1f20] ;  /* 0x001f200001907983 */ /* 0x002f280000300c00 */
[----:B------:R-:W4:Y:S04]  /*1b6a0*/  LDL.LU.128 R148, [R1+0x1f30] ;  /* 0x001f300001947983 */ /* 0x000f280000300c00 */
[----:B------:R0:W-:Y:S01]  /*1b6b0*/  STL.128 [R1+0x1ea0], R112 ;  /* 0x001ea07001007387 */ /* 0x0001e20000100c00 */
[----:B------:R-:W-:-:S02]  /*1b6c0*/  IMAD.MOV.U32 R33, RZ, RZ, R222 ;  /* 0x000000ffff217224 */ /* 0x000fc400078e00de */
[----:B------:R-:W-:Y:S01]  /*1b6d0*/  IMAD.MOV.U32 R34, RZ, RZ, R221 ;  /* 0x000000ffff227224 */ /* 0x000fe200078e00dd */
[----:B------:R1:W-:Y:S01]  /*1b6e0*/  STL.128 [R1+0x1d80], R40 ;  /* 0x001d802801007387 */ /* 0x0003e20000100c00 */
[----:B------:R-:W-:-:S03]  /*1b6f0*/  IMAD.MOV.U32 R35, RZ, RZ, R220 ;  /* 0x000000ffff237224 */ /* 0x000fc600078e00dc */
[----:B---3--:R3:W-:Y:S01]  /*1b700*/  STL.128 [R1+0x1cc0], R188 ;  /* 0x001cc0bc01007387 */ /* 0x0087e20000100c00 */
[----:B------:R-:W-:-:S03]  /*1b710*/  IMAD.MOV.U32 R155, RZ, RZ, R15 ;  /* 0x000000ffff9b7224 */ /* 0x000fc600078e000f */
[----:B--2---:R-:W-:Y:S01]  /*1b720*/  STL.128 [R1+0x1cb0], R184 ;  /* 0x001cb0b801007387 */ /* 0x004fe20000100c00 */
[----:B------:R-:W-:-:S03]  /*1b730*/  IMAD.MOV.U32 R156, RZ, RZ, R14 ;  /* 0x000000ffff9c7224 */ /* 0x000fc600078e000e */
[----:B0-----:R-:W2:Y:S01]  /*1b740*/  LDL.LU.128 R112, [R1+0x1ea0] ;  /* 0x001ea00001707983 */ /* 0x001ea20000300c00 */
[----:B------:R-:W-:-:S03]  /*1b750*/  IMAD.MOV.U32 R157, RZ, RZ, R13 ;  /* 0x000000ffff9d7224 */ /* 0x000fc600078e000d */
[----:B-1----:R-:W2:Y:S04]  /*1b760*/  LDL.LU.128 R40, [R1+0x1d80] ;  /* 0x001d800001287983 */ /* 0x002ea80000300c00 */
[----:B---3--:R-:W3:Y:S01]  /*1b770*/  LDL.LU.128 R188, [R1+0x1cc0] ;  /* 0x001cc00001bc7983 */ /* 0x008ee20000300c00 */
[----:B------:R-:W-:-:S03]  /*1b780*/  IMAD.MOV.U32 R15, RZ, RZ, R35 ;  /* 0x000000ffff0f7224 */ /* 0x000fc600078e0023 */
[----:B------:R0:W-:Y:S01]  /*1b790*/  STL.128 [R1+0x1e60], R96 ;  /* 0x001e606001007387 */ /* 0x0001e20000100c00 */
[----:B------:R-:W-:-:S03]  /*1b7a0*/  IMAD.MOV.U32 R14, RZ, RZ, R34 ;  /* 0x000000ffff0e7224 */ /* 0x000fc600078e0022 */
[----:B------:R1:W-:Y:S01]  /*1b7b0*/  STL.128 [R1+0x1e50], R92 ;  /* 0x001e505c01007387 */ /* 0x0003e20000100c00 */
[----:B------:R-:W-:-:S03]  /*1b7c0*/  IMAD.MOV.U32 R13, RZ, RZ, R33 ;  /* 0x000000ffff0d7224 */ /* 0x000fc600078e0021 */
[----:B------:R1:W-:Y:S04]  /*1b7d0*/  STL.128 [R1+0x1e40], R88 ;  /* 0x001e405801007387 */ /* 0x0003e80000100c00 */
[----:B------:R1:W-:Y:S04]  /*1b7e0*/  STL.128 [R1+0x1e30], R84 ;  /* 0x001e305401007387 */ /* 0x0003e80000100c00 */
[----:B------:R1:W-:Y:S04]  /*1b7f0*/  STL.128 [R1+0x1e20], R80 ;  /* 0x001e205001007387 */ /* 0x0003e80000100c00 */
[----:B0-----:R-:W3:Y:S04]  /*1b800*/  LDL.LU.128 R96, [R1+0x1e60] ;  /* 0x001e600001607983 */ /* 0x001ee80000300c00 */
[----:B-1----:R-:W3:Y:S04]  /*1b810*/  LDL.LU.128 R92, [R1+0x1e50] ;  /* 0x001e5000015c7983 */ /* 0x002ee80000300c00 */
[----:B------:R0:W-:Y:S04]  /*1b820*/  STL.128 [R1+0x1e10], R76 ;  /* 0x001e104c01007387 */ /* 0x0001e80000100c00 */
[----:B------:R1:W-:Y:S04]  /*1b830*/  STL.128 [R1+0x1e00], R72 ;  /* 0x001e004801007387 */ /* 0x0003e80000100c00 */
[----:B------:R-:W3:Y:S04]  /*1b840*/  LDL.LU.128 R88, [R1+0x1e40] ;  /* 0x001e400001587983 */ /* 0x000ee80000300c00 */
[----:B------:R-:W3:Y:S04]  /*1b850*/  LDL.LU.128 R84, [R1+0x1e30] ;  /* 0x001e300001547983 */ /* 0x000ee80000300c00 */
[----:B------:R-:W3:Y:S04]  /*1b860*/  LDL.LU.128 R80, [R1+0x1e20] ;  /* 0x001e200001507983 */ /* 0x000ee80000300c00 */
[----:B------:R-:W-:Y:S04]  /*1b870*/  STL.128 [R1+0x1df0], R68 ;  /* 0x001df04401007387 */ /* 0x000fe80000100c00 */
[----:B------:R-:W-:Y:S04]  /*1b880*/  STL.128 [R1+0x1de0], R64 ;  /* 0x001de04001007387 */ /* 0x000fe80000100c00 */
[----:B------:R-:W-:Y:S04]  /*1b890*/  STL.128 [R1+0x1dd0], R60 ;  /* 0x001dd03c01007387 */ /* 0x000fe80000100c00 */
[----:B------:R1:W-:Y:S04]  /*1b8a0*/  STL.128 [R1+0x3e0], R136 ;  /* 0x0003e08801007387 */ /* 0x0003e80000100c00 */
[----:B0-----:R-:W3:Y:S04]  /*1b8b0*/  LDL.LU.128 R76, [R1+0x1e10] ;  /* 0x001e1000014c7983 */ /* 0x001ee80000300c00 */
[----:B-1----:R-:W3:Y:S04]  /*1b8c0*/  LDL.LU.128 R72, [R1+0x1e00] ;  /* 0x001e000001487983 */ /* 0x002ee80000300c00 */
[----:B------:R-:W-:Y:S04]  /*1b8d0*/  STL [R1+0x46c], R31 ;  /* 0x00046c1f01007387 */ /* 0x000fe80000100800 */
[----:B------:R-:W-:Y:S04]  /*1b8e0*/  STL [R1+0x468], R30 ;  /* 0x0004681e01007387 */ /* 0x000fe80000100800 */
[----:B------:R-:W-:Y:S04]  /*1b8f0*/  STL [R1+0x464], R29 ;  /* 0x0004641d01007387 */ /* 0x000fe80000100800 */
[----:B------:R-:W-:Y:S04]  /*1b900*/  STL [R1+0x460], R28 ;  /* 0x0004601c01007387 */ /* 0x000fe80000100800 */
[----:B------:R0:W-:Y:S04]  /*1b910*/  STL.128 [R1+0x1dc0], R56 ;  /* 0x001dc03801007387 */ /* 0x0001e80000100c00 */
[----:B------:R1:W-:Y:S04]  /*1b920*/  STL.128 [R1+0x1db0], R52 ;  /* 0x001db03401007387 */ /* 0x0003e80000100c00 */
[----:B------:R-:W3:Y:S04]  /*1b930*/  LDL.LU.128 R136, [R1+0x1f00] ;  /* 0x001f000001887983 */ /* 0x000ee80000300c00 */
[----:B------:R-:W3:Y:S04]  /*1b940*/  LDL.LU.128 R68, [R1+0x1df0] ;  /* 0x001df00001447983 */ /* 0x000ee80000300c00 */
[----:B------:R-:W3:Y:S04]  /*1b950*/  LDL.LU.128 R64, [R1+0x1de0] ;  /* 0x001de00001407983 */ /* 0x000ee80000300c00 */
[----:B------:R-:W3:Y:S04]  /*1b960*/  LDL.LU.128 R60, [R1+0x1dd0] ;  /* 0x001dd000013c7983 */ /* 0x000ee80000300c00 */
[----:B------:R-:W3:Y:S04]  /*1b970*/  LDL.LU.128 R32, [R1+0x1d60] ;  /* 0x001d600001207983 */ /* 0x000ee80000300c00 */
[----:B------:R4:W-:Y:S04]  /*1b980*/  STL.128 [R1+0x1da0], R48 ;  /* 0x001da03001007387 */ /* 0x0009e80000100c00 */
[----:B------:R4:W-:Y:S04]  /*1b990*/  STL.128 [R1+0x1d90], R44 ;  /* 0x001d902c01007387 */ /* 0x0009e80000100c00 */
[----:B------:R-:W3:Y:S04]  /*1b9a0*/  LDL.LU.128 R132, [R1+0x1ef0] ;  /* 0x001ef00001847983 */ /* 0x000ee80000300c00 */
[----:B------:R-:W3:Y:S04]  /*1b9b0*/  LDL.LU.128 R128, [R1+0x1ee0] ;  /* 0x001ee00001807983 */ /* 0x000ee80000300c00 */
[----:B0-----:R-:W3:Y:S04]  /*1b9c0*/  LDL.LU.128 R56, [R1+0x1dc0] ;  /* 0x001dc00001387983 */ /* 0x001ee80000300c00 */
[----:B-1----:R-:W3:Y:S04]  /*1b9d0*/  LDL.LU.128 R52, [R1+0x1db0] ;  /* 0x001db00001347983 */ /* 0x002ee80000300c00 */
[----:B------:R0:W-:Y:S04]  /*1b9e0*/  STL.128 [R1+0x1d70], R36 ;  /* 0x001d702401007387 */ /* 0x0001e80000100c00 */
[----:B------:R-:W3:Y:S04]  /*1b9f0*/  LDL.LU.128 R124, [R1+0x1ed0] ;  /* 0x001ed000017c7983 */ /* 0x000ee80000300c00 */
[----:B------:R-:W3:Y:S04]  /*1ba00*/  LDL.LU.128 R120, [R1+0x1ec0] ;  /* 0x001ec00001787983 */ /* 0x000ee80000300c00 */
[----:B----4-:R-:W4:Y:S04]  /*1ba10*/  LDL.LU.128 R48, [R1+0x1da0] ;  /* 0x001da00001307983 */ /* 0x010f280000300c00 */
[----:B------:R-:W4:Y:S04]  /*1ba20*/  LDL.LU.128 R44, [R1+0x1d90] ;  /* 0x001d9000012c7983 */ /* 0x000f280000300c00 */
[----:B0-----:R-:W4:Y:S04]  /*1ba30*/  LDL.LU.128 R36, [R1+0x1d70] ;  /* 0x001d700001247983 */ /* 0x001f280000300c00 */
[----:B------:R-:W-:Y:S04]  /*1ba40*/  STL [R1+0x5ac], R111 ;  /* 0x0005ac6f01007387 */ /* 0x000fe80000100800 */
[----:B------:R-:W-:Y:S04]  /*1ba50*/  STL [R1+0x5a8], R110 ;  /* 0x0005a86e01007387 */ /* 0x000fe80000100800 */
[----:B------:R-:W-:Y:S04]  /*1ba60*/  STL [R1+0x5a4], R109 ;  /* 0x0005a46d01007387 */ /* 0x000fe80000100800 */
[----:B------:R-:W-:Y:S04]  /*1ba70*/  STL [R1+0x5a0], R108 ;  /* 0x0005a06c01007387 */ /* 0x000fe80000100800 */
[----:B------:R-:W4:Y:S04]  /*1ba80*/  LDL.128 R184, [R1+0x5a0] ;  /* 0x0005a00001b87983 */ /* 0x000f280000100c00 */
[----:B------:R-:W-:Y:S04]  /*1ba90*/  STL [R1+0x59c], R107 ;  /* 0x00059c6b01007387 */ /* 0x000fe80000100800 */
[----:B------:R-:W-:Y:S04]  /*1baa0*/  STL [R1+0x598], R106 ;  /* 0x0005986a01007387 */ /* 0x000fe80000100800 */
[----:B------:R-:W-:Y:S04]  /*1bab0*/  STL [R1+0x594], R105 ;  /* 0x0005946901007387 */ /* 0x000fe80000100800 */
[----:B------:R0:W-:Y:S04]  /*1bac0*/  STL [R1+0x590], R104 ;  /* 0x0005906801007387 */ /* 0x0001e80000100800 */
[----:B------:R1:W-:Y:S04]  /*1bad0*/  STL [R1+0x580], R100 ;  /* 0x0005806401007387 */ /* 0x0003e80000100800 */
[----:B0-----:R-:W4:Y:S04]  /*1bae0*/  LDL.LU.128 R104, [R1+0x460] ;  /* 0x0004600001687983 */ /* 0x001f280000300c00 */
[----:B-1----:R-:W4:Y:S01]  /*1baf0*/  LDL.LU R100, [R1+0x5a8] ;  /* 0x0005a80001647983 */ /* 0x002f220000300800 */
[----:B------:R-:W-:-:S02]  /*1bb00*/  IMAD.MOV.U32 R152, RZ, RZ, R18 ;  /* 0x000000ffff987224 */ /* 0x000fc400078e0012 */
        /* <DEDUP_REMOVED lines=11> */
[----:B------:R-:W-:Y:S08]  /*1bbc0*/  MUFU.EX2 R22, R22 ;  /* 0x0000001600167308 */ /* 0x000ff00000000800 */
[----:B------:R-:W-:Y:S08]  /*1bbd0*/  MUFU.EX2 R21, R21 ;  /* 0x0000001500157308 */ /* 0x000ff00000000800 */
[----:B------:R-:W1:Y:S08]  /*1bbe0*/  MUFU.EX2 R20, R20 ;  /* 0x0000001400147308 */ /* 0x000e700000000800 */
[----:B------:R-:W-:Y:S08]  /*1bbf0*/  MUFU.EX2 R19, R19 ;  /* 0x0000001300137308 */ /* 0x000ff00000000800 */
[----:B------:R-:W2:Y:S01]  /*1bc00*/  MUFU.EX2 R18, R18 ;  /* 0x0000001200127308 */ /* 0x000ea20000000800 */
[----:B------:R-:W-:-:S02]  /*1bc10*/  IMAD.MOV.U32 R158, RZ, RZ, R12 ;  /* 0x000000ffff9e7224 */ /* 0x000fc400078e000c */
[----:B------:R-:W-:Y:S02]  /*1bc20*/  IMAD.MOV.U32 R159, RZ, RZ, R7 ;  /* 0x000000ffff9f7224 */ /* 0x000fe400078e0007 */
[----:B------:R-:W-:Y:S02]  /*1bc30*/  IMAD.MOV.U32 R153, RZ, RZ, R17 ;  /* 0x000000ffff997224 */ /* 0x000fe400078e0011 */
[----:B------:R-:W-:Y:S01]  /*1bc40*/  IMAD.MOV.U32 R154, RZ, RZ, R16 ;  /* 0x000000ffff9a7224 */ /* 0x000fe200078e0010 */
[----:B------:R0:W-:Y:S01]  /*1bc50*/  STL.128 [R1+0x430], R156 ;  /* 0x0004309c01007387 */ /* 0x0001e20000100c00 */
[----:B------:R-:W-:Y:S02]  /*1bc60*/  IMAD.MOV.U32 R180, RZ, RZ, R145 ;  /* 0x000000ffffb47224 */ /* 0x000fe400078e0091 */
[----:B------:R-:W-:Y:S02]  /*1bc70*/  IMAD.MOV.U32 R181, RZ, RZ, R144 ;  /* 0x000000ffffb57224 */ /* 0x000fe400078e0090 */
[----:B------:R-:W-:-:S02]  /*1bc80*/  IMAD.MOV.U32 R182, RZ, RZ, R143 ;  /* 0x000000ffffb67224 */ /* 0x000fc400078e008f */
[----:B------:R-:W-:Y:S01]  /*1bc90*/  IMAD.MOV.U32 R183, RZ, RZ, R142 ;  /* 0x000000ffffb77224 */ /* 0x000fe200078e008e */
[----:B------:R1:W-:Y:S01]  /*1bca0*/  STL.128 [R1+0x420], R152 ;  /* 0x0004209801007387 */ /* 0x0003e20000100c00 */
[----:B------:R-:W-:Y:S02]  /*1bcb0*/  IMAD.MOV.U32 R171, RZ, RZ, R146 ;  /* 0x000000ffffab7224 */ /* 0x000fe400078e0092 */
[----:B------:R-:W-:Y:S01]  /*1bcc0*/  VIADD R10, R8, 0x200 ;  /* 0x00000200080a7836 */ /* 0x000fe20000000000 */
[----:B------:R-:W-:Y:S01]  /*1bcd0*/  STL [R1+0x5cc], R119 ;  /* 0x0005cc7701007387 */ /* 0x000fe20000100800 */
[----:B0-----:R-:W-:-:S03]  /*1bce0*/  IMAD.MOV.U32 R156, RZ, RZ, R150 ;  /* 0x000000ffff9c7224 */ /* 0x001fc600078e0096 */
[----:B------:R-:W-:Y:S01]  /*1bcf0*/  STL [R1+0x5c8], R118 ;  /* 0x0005c87601007387 */ /* 0x000fe20000100800 */
[----:B------:R-:W-:Y:S02]  /*1bd00*/  IMAD.MOV.U32 R157, RZ, RZ, R149 ;  /* 0x000000ffff9d7224 */ /* 0x000fe400078e0095 */
[----:B------:R-:W-:Y:S01]  /*1bd10*/  IMAD.MOV.U32 R158, RZ, RZ, R148 ;  /* 0x000000ffff9e7224 */ /* 0x000fe200078e0094 */
[----:B------:R-:W-:Y:S01]  /*1bd20*/  STL [R1+0x5c4], R117 ;  /* 0x0005c47501007387 */ /* 0x000fe20000100800 */
[----:B------:R-:W-:Y:S01]  /*1bd30*/  IMAD.MOV.U32 R159, RZ, RZ, R147 ;  /* 0x000000ffff9f7224 */ /* 0x000fe200078e0093 */
[----:B-1----:R-:W-:Y:S02]  /*1bd40*/  F2FP.F16.F32.PACK_AB R152, R160, R161 ;  /* 0x000000a1a098723e */ /* 0x002fe400000000ff */
[----:B------:R0:W-:Y:S01]  /*1bd50*/  STL [R1+0x5c0], R116 ;  /* 0x0005c07401007387 */ /* 0x0001e20000100800 */
[----:B------:R-:W-:Y:S02]  /*1bd60*/  F2FP.F16.F32.PACK_AB R153, R20, R21 ;  /* 0x000000151499723e */ /* 0x000fe400000000ff */
[----:B------:R-:W-:Y:S01]  /*1bd70*/  F2FP.F16.F32.PACK_AB R154, R22, R23 ;  /* 0x00000017169a723e */ /* 0x000fe200000000ff */
[----:B--2---:R-:W-:Y:S01]  /*1bd80*/  STL [R1+0x5bc], R115 ;  /* 0x0005bc7301007387 */ /* 0x004fe20000100800 */
[----:B------:R-:W-:-:S03]  /*1bd90*/  F2FP.F16.F32.PACK_AB R155, R18, R19 ;  /* 0x00000013129b723e */ /* 0x000fc600000000ff */
        /* <DEDUP_REMOVED lines=8> */
[----:B---3--:R1:W-:Y:S01]  /*1be20*/  STL.128 [R1+0x1b90], R188 ;  /* 0x001b90bc01007387 */ /* 0x0083e20000100c00 */
[----:B------:R-:W-:-:S03]  /*1be30*/  R2UR UR6, R10 ;  /* 0x000000000a0672ca */ /* 0x000fc600000e0000 */
[----:B------:R-:W-:Y:S01]  /*1be40*/  STL [R1+0x58c], R103 ;  /* 0x00058c6701007387 */ /* 0x000fe20000100800 */
[----:B------:R-:W-:-:S03]  /*1be50*/  IMAD.MOV.U32 R7, RZ, RZ, R151 ;  /* 0x000000ffff077224 */ /* 0x000fc600078e0097 */
[----:B------:R-:W-:Y:S04]  /*1be60*/  STL [R1+0x588], R102 ;  /* 0x0005886601007387 */ /* 0x000fe80000100800 */
[----:B------:R-:W-:Y:S04]  /*1be70*/  STL.128 [R1+0x1ca0], R180 ;  /* 0x001ca0b401007387 */ /* 0x000fe80000100c00 */
[----:B------:R2:W-:Y:S04]  /*1be80*/  STL.128 [R1+0x1c90], R176 ;  /* 0x001c90b001007387 */ /* 0x0005e80000100c00 */
[----:B0-----:R-:W3:Y:S04]  /*1be90*/  LDL.LU.128 R116, [R1+0x490] ;  /* 0x0004900001747983 */ /* 0x001ee80000300c00 */
[----:B-1----:R-:W3:Y:S01]  /*1bea0*/  LDL.128 R188, [R1+0x5b0] ;  /* 0x0005b00001bc7983 */ /* 0x002ee20000100c00 */
[----:B------:R-:W-:-:S03]  /*1beb0*/  IMAD.MOV.U32 R200, RZ, RZ, R141 ;  /* 0x000000ffffc87224 */ /* 0x000fc600078e008d */
[----:B------:R-:W-:Y:S01]  /*1bec0*/  STL [R1+0x57c], R99 ;  /* 0x00057c6301007387 */ /* 0x000fe20000100800 */
        /* <DEDUP_REMOVED lines=9> */
[----:B------:R-:W-:Y:S04]  /*1bf60*/  STL [R1+0x568], R94 ;  /* 0x0005685e01007387 */ /* 0x000fe80000100800 */
[----:B------:R-:W-:Y:S04]  /*1bf70*/  STL [R1+0x564], R93 ;  /* 0x0005645d01007387 */ /* 0x000fe80000100800 */
[----:B------:R-:W-:Y:S04]  /*1bf80*/  STL [R1+0x560], R92 ;  /* 0x0005605c01007387 */ /* 0x000fe80000100800 */
[----:B------:R-:W-:Y:S04]  /*1bf90*/  STL.128 [R1+0x1c80], R172 ;  /* 0x001c80ac01007387 */ /* 0x000fe80000100c00 */
[----:B------:R0:W-:Y:S04]  /*1bfa0*/  STL.128 [R1+0x1c70], R168 ;  /* 0x001c70a801007387 */ /* 0x0001e80000100c00 */
[----:B--2---:R-:W2:Y:S04]  /*1bfb0*/  LDL.LU.128 R176, [R1+0x580] ;  /* 0x0005800001b07983 */ /* 0x004ea80000300c00 */
[----:B------:R-:W2:Y:S01]  /*1bfc0*/  LDL.LU.128 R180, [R1+0x590] ;  /* 0x0005900001b47983 */ /* 0x000ea20000300c00 */
        /* <DEDUP_REMOVED lines=18> */
[----:B------:R-:W-:Y:S04]  /*1c0f0*/  STL [R1+0x534], R81 ;  /* 0x0005345101007387 */ /* 0x000fe80000100800 */
[----:B------:R-:W-:Y:S04]  /*1c100*/  STL [R1+0x530], R80 ;  /* 0x0005305001007387 */ /* 0x000fe80000100800 */
[----:B------:R-:W-:Y:S04]  /*1c110*/  STL.128 [R1+0x1c60], R164 ;  /* 0x001c60a401007387 */ /* 0x000fe80000100c00 */
[----:B------:R-:W-:Y:S01]  /*1c120*/  STL.128 [R1+0x1c50], R160 ;  /* 0x001c50a001007387 */ /* 0x000fe20000100c00 */
[----:B----4-:R-:W-:-:S03]  /*1c130*/  IMAD.MOV.U32 R101, RZ, RZ, R187 ;  /* 0x000000ffff657224 */ /* 0x010fc600078e00bb */
[----:B------:R1:W-:Y:S04]  /*1c140*/  STL.128 [R1+0x1c40], R156 ;  /* 0x001c409c01007387 */ /* 0x0003e80000100c00 */
[----:B0-----:R-:W4:Y:S04]  /*1c150*/  LDL.LU.128 R168, [R1+0x560] ;  /* 0x0005600001a87983 */ /* 0x001f280000300c00 */
[----:B------:R-:W4:Y:S04]  /*1c160*/  LDL.LU.128 R172, [R1+0x570] ;  /* 0x0005700001ac7983 */ /* 0x000f280000300c00 */
[----:B------:R-:W-:Y:S04]  /*1c170*/  STL [R1+0x52c], R79 ;  /* 0x00052c4f01007387 */ /* 0x000fe80000100800 */
[----:B------:R-:W-:Y:S04]  /*1c180*/  STL [R1+0x528], R78 ;  /* 0x0005284e01007387 */ /* 0x000fe80000100800 */
[----:B------:R-:W-:Y:S04]  /*1c190*/  STL [R1+0x524], R77 ;  /* 0x0005244d01007387 */ /* 0x000fe80000100800 */
[----:B------:R-:W-:Y:S01]  /*1c1a0*/  STL [R1+0x520], R76 ;  /* 0x0005204c01007387 */ /* 0x000fe20000100800 */
[----:B------:R-:W-:-:S03]  /*1c1b0*/  IMAD.MOV.U32 R10, RZ, RZ, R104 ;  /* 0x000000ffff0a7224 */ /* 0x000fc600078e0068 */
[----:B------:R-:W-:Y:S04]  /*1c1c0*/  STL [R1+0x51c], R75 ;  /* 0x00051c4b01007387 */ /* 0x000fe80000100800 */
[----:B------:R-:W-:Y:S04]  /*1c1d0*/  STL [R1+0x518], R74 ;  /* 0x0005184a01007387 */ /* 0x000fe80000100800 */
[----:B------:R-:W-:Y:S04]  /*1c1e0*/  STL [R1+0x514], R73 ;  /* 0x0005144901007387 */ /* 0x000fe80000100800 */
[----:B------:R-:W-:Y:S04]  /*1c1f0*/  STL [R1+0x510], R72 ;  /* 0x0005104801007387 */ /* 0x000fe80000100800 */
[----:B------:R0:W-:Y:S04]  /*1c200*/  STL.128 [R1+0x1c30], R152 ;  /* 0x001c309801007387 */ /* 0x0001e80000100c00 */
[----:B-1----:R-:W4:Y:S04]  /*1c210*/  LDL.LU.128 R156, [R1+0x530] ;  /* 0x00053000019c7983 */ /* 0x002f280000300c00 */
[----:B------:R-:W4:Y:S04]  /*1c220*/  LDL.LU.128 R160, [R1+0x540] ;  /* 0x0005400001a07983 */ /* 0x000f280000300c00 */
[----:B------:R-:W4:Y:S04]  /*1c230*/  LDL.LU.128 R164, [R1+0x550] ;  /* 0x0005500001a47983 */ /* 0x000f280000300c00 */
        /* <DEDUP_REMOVED lines=16> */
[----:B------:R-:W4:Y:S04]  /*1c340*/  LDL.LU.128 R148, [R1+0x510] ;  /* 0x0005100001947983 */ /* 0x000f280000300c00 */
[----:B0-----:R-:W4:Y:S04]  /*1c350*/  LDL.LU.128 R152, [R1+0x520] ;  /* 0x0005200001987983 */ /* 0x001f280000300c00 */
[----:B------:R0:W-:Y:S04]  /*1c360*/  STL.128 [R1+0x250], R104 ;  /* 0x0002506801007387 */ /* 0x0001e80000100c00 */
        /* <DEDUP_REMOVED lines=9> */
[----:B------:R-:W4:Y:S04]  /*1c400*/  LDL.LU.128 R136, [R1+0x4e0] ;  /* 0x0004e00001887983 */ /* 0x000f280000300c00 */
[----:B------:R-:W4:Y:S04]  /*1c410*/  LDL.LU.128 R140, [R1+0x4f0] ;  /* 0x0004f000018c7983 */ /* 0x000f280000300c00 */
[----:B------:R-:W4:Y:S04]  /*1c420*/  LDL.LU.128 R144, [R1+0x500] ;  /* 0x0005000001907983 */ /* 0x000f280000300c00 */
[----:B------:R1:W-:Y:S04]  /*1c430*/  STL.64 [R1+0x1af8], R100 ;  /* 0x001af86401007387 */ /* 0x0003e80000100a00 */
[----:B0-----:R-:W4:Y:S04]  /*1c440*/  LDL.LU R104, [R1+0x5b8] ;  /* 0x0005b80001687983 */ /* 0x001f280000300800 */
        /* <DEDUP_REMOVED lines=18> */
[----:B------:R-:W4:Y:S04]  /*1c570*/  LDL.LU R99, [R1+0x5a4] ;  /* 0x0005a40001637983 */ /* 0x000f280000300800 */
[----:B------:R-:W4:Y:S04]  /*1c580*/  LDL.LU R98, [R1+0x5a0] ;  /* 0x0005a00001627983 */ /* 0x000f280000300800 */
[----:B-1----:R-:W4:Y:S04]  /*1c590*/  LDL.LU.64 R100, [R1+0x1af8] ;  /* 0x001af80001647983 */ /* 0x002f280000300a00 */
[----:B------:R-:W4:Y:S04]  /*1c5a0*/  LDL.LU R103, [R1+0x5b4] ;  /* 0x0005b40001677983 */ /* 0x000f280000300800 */
[----:B------:R-:W4:Y:S04]  /*1c5b0*/  LDL.LU R102, [R1+0x5b0] ;  /* 0x0005b00001667983 */ /* 0x000f280000300800 */
[----:B------:R-:W-:Y:S04]  /*1c5c0*/  STL [R1+0x48c], R39 ;  /* 0x00048c2701007387 */ /* 0x000fe80000100800 */
[----:B------:R-:W-:Y:S04]  /*1c5d0*/  STL [R1+0x488], R38 ;  /* 0x0004882601007387 */ /* 0x000fe80000100800 */
[----:B------:R-:W-:Y:S04]  /*1c5e0*/  STL [R1+0x484], R37 ;  /* 0x0004842501007387 */ /* 0x000fe80000100800 */
[----:B------:R-:W-:Y:S04]  /*1c5f0*/  STL [R1+0x480], R36 ;  /* 0x0004802401007387 */ /* 0x000fe80000100800 */
[----:B0-----:R-:W4:Y:S04]  /*1c600*/  LDL.LU.128 R120, [R1+0x4a0] ;  /* 0x0004a00001787983 */ /* 0x001f280000300c00 */
[----:B------:R-:W4:Y:S04]  /*1c610*/  LDL.LU.128 R124, [R1+0x4b0] ;  /* 0x0004b000017c7983 */ /* 0x000f280000300c00 */
[----:B------:R-:W4:Y:S01]  /*1c620*/  LDL.LU.128 R112, [R1+0x480] ;  /* 0x0004800001707983 */ /* 0x000f220000300c00 */
[----:B------:R-:W-:-:S02]  /*1c630*/  IMAD.MOV.U32 R11, RZ, RZ, R9 ;  /* 0x000000ffff0b7224 */ /* 0x000fc400078e0009 */
[----:B------:R-:W-:Y:S01]  /*1c640*/  IMAD.MOV.U32 R12, RZ, RZ, R6 ;  /* 0x000000ffff0c7224 */ /* 0x000fe200078e0006 */
[----:B---3--:R0:W-:Y:S02]  /*1c650*/  STL.128 [R1+0x280], R116 ;  /* 0x0002807401007387 */ /* 0x0081e40000100c00 */
[----:B------:R-:W-:Y:S01]  /*1c660*/  R2UR UR7, R11 ;  /* 0x000000000b0772ca */ /* 0x000fe200000e0000 */
[----:B------:R-:W-:Y:S02]  /*1c670*/  IMAD.MOV.U32 R11, RZ, RZ, R105 ;  /* 0x000000ffff0b7224 */ /* 0x000fe400078e0069 */
[----:B------:R-:W-:Y:S02]  /*1c680*/  IMAD.MOV.U32 R224, RZ, RZ, R25 ;  /* 0x000000ffffe07224 */ /* 0x000fe400078e0019 */
[----:B------:R-:W-:Y:S02]  /*1c690*/  IMAD.MOV.U32 R223, RZ, RZ, R26 ;  /* 0x000000ffffdf7224 */ /* 0x000fe400078e001a */
[----:B------:R-:W-:Y:S01]  /*1c6a0*/  IMAD.MOV.U32 R222, RZ, RZ, R27 ;  /* 0x000000ffffde7224 */ /* 0x000fe200078e001b */
[----:B------:R-:W-:Y:S01]  /*1c6b0*/  STL.128 [R1+0x19a0], R20 ;  /* 0x0019a01401007387 */ /* 0x000fe20000100c00 */
[----:B------:R-:W-:-:S02]  /*1c6c0*/  IMAD.MOV.U32 R33, RZ, RZ, R119 ;  /* 0x000000ffff217224 */ /* 0x000fc400078e0077 */
[----:B------:R-:W-:Y:S01]  /*1c6d0*/  IMAD.MOV.U32 R32, RZ, RZ, R118 ;  /* 0x000000ffff207224 */ /* 0x000fe200078e0076 */
[----:B------:R-:W-:Y:S01]  /*1c6e0*/  STL.64 [R1+0x1990], R18 ;  /* 0x0019901201007387 */ /* 0x000fe20000100a00 */
[----:B------:R-:W-:Y:S02]  /*1c6f0*/  IMAD.MOV.U32 R31, RZ, RZ, R117 ;  /* 0x000000ffff1f7224 */ /* 0x000fe400078e0075 */
[----:B------:R-:W-:Y:S01]  /*1c700*/  IMAD.MOV.U32 R30, RZ, RZ, R116 ;  /* 0x000000ffff1e7224 */ /* 0x000fe200078e0074 */
[----:B------:R-:W-:Y:S01]  /*1c710*/  STL.128 [R1+0x1d20], R212 ;  /* 0x001d20d401007387 */ /* 0x000fe20000100c00 */
[----:B------:R-:W-:Y:S02]  /*1c720*/  IMAD.MOV.U32 R105, RZ, RZ, R191 ;  /* 0x000000ffff697224 */ /* 0x000fe400078e00bf */
[----:B--2---:R-:W-:Y:S01]  /*1c730*/  IMAD.MOV.U32 R93, RZ, RZ, R179 ;  /* 0x000000ffff5d7224 */ /* 0x004fe200078e00b3 */
[----:B0-----:R-:W2:Y:S01]  /*1c740*/  LDL.128 R116, [R1+0x5c0] ;  /* 0x0005c00001747983 */ /* 0x001ea20000100c00 */
[----:B------:R-:W-:-:S02]  /*1c750*/  IMAD.MOV.U32 R92, RZ, RZ, R178 ;  /* 0x000000ffff5c7224 */ /* 0x000fc400078e00b2 */
[----:B------:R-:W-:Y:S01]  /*1c760*/  IMAD.MOV.U32 R97, RZ, RZ, R183 ;  /* 0x000000ffff617224 */ /* 0x000fe200078e00b7 */
[----:B------:R-:W-:Y:S01]  /*1c770*/  STL.128 [R1+0x1d10], R208 ;  /* 0x001d10d001007387 */ /* 0x000fe20000100c00 */
[----:B------:R-:W-:Y:S02]  /*1c780*/  IMAD.MOV.U32 R96, RZ, RZ, R182 ;  /* 0x000000ffff607224 */ /* 0x000fe400078e00b6 */
[----:B------:R-:W-:Y:S01]  /*1c790*/  IMAD.MOV.U32 R95, RZ, RZ, R181 ;  /* 0x000000ffff5f7224 */ /* 0x000fe200078e00b5 */
[----:B------:R-:W-:Y:S01]  /*1c7a0*/  STL.128 [R1+0x1ce0], R196 ;  /* 0x001ce0c401007387 */ /* 0x000fe20000100c00 */
[----:B------:R-:W-:Y:S02]  /*1c7b0*/  IMAD.MOV.U32 R94, RZ, RZ, R180 ;  /* 0x000000ffff5e7224 */ /* 0x000fe400078e00b4 */
[----:B----4-:R-:W-:Y:S01]  /*1c7c0*/  IMAD.MOV.U32 R85, RZ, RZ, R171 ;  /* 0x000000ffff557224 */ /* 0x010fe200078e00ab */
[----:B------:R-:W-:Y:S01]  /*1c7d0*/  STL.128 [R1+0x1cd0], R192 ;  /* 0x001cd0c001007387 */ /* 0x000fe20000100c00 */
[----:B------:R-:W-:-:S02]  /*1c7e0*/  IMAD.MOV.U32 R84, RZ, RZ, R170 ;  /* 0x000000ffff547224 */ /* 0x000fc400078e00aa */
[----:B------:R-:W-:Y:S01]  /*1c7f0*/  IMAD.MOV.U32 R89, RZ, RZ, R175 ;  /* 0x000000ffff597224 */ /* 0x000fe200078e00af */
[----:B------:R-:W-:Y:S01]  /*1c800*/  STL.128 [R1+0x390], R184 ;  /* 0x000390b801007387 */ /* 0x000fe20000100c00 */
[----:B------:R-:W-:Y:S02]  /*1c810*/  IMAD.MOV.U32 R88, RZ, RZ, R174 ;  /* 0x000000ffff587224 */ /* 0x000fe400078e00ae */
[----:B------:R-:W-:Y:S01]  /*1c820*/  IMAD.MOV.U32 R87, RZ, RZ, R173 ;  /* 0x000000ffff577224 */ /* 0x000fe200078e00ad */
[----:B------:R-:W3:Y:S01]  /*1c830*/  LDL.LU R16, [R1+0x15e4] ;  /* 0x0015e40001107983 */ /* 0x000ee20000300800 */
[----:B------:R-:W-:Y:S02]  /*1c840*/  IMAD.MOV.U32 R86, RZ, RZ, R172 ;  /* 0x000000ffff567224 */ /* 0x000fe400078e00ac */
[----:B------:R-:W-:Y:S01]  /*1c850*/  IMAD.MOV.U32 R91, RZ, RZ, R177 ;  /* 0x000000ffff5b7224 */ /* 0x000fe200078e00b1 */
[----:B------:R-:W3:Y:S01]  /*1c860*/  LDL.LU R17, [R1+0x15e0] ;  /* 0x0015e00001117983 */ /* 0x000ee20000300800 */
        /* <DEDUP_REMOVED lines=16> */
[----:B------:R1:W-:Y:S01]  /*1c970*/  STL.128 [R1+0x1ac0], R92 ;  /* 0x001ac05c01007387 */ /* 0x0003e20000100c00 */
[----:B0-----:R-:W-:Y:S02]  /*1c980*/  IMAD.MOV.U32 R13, RZ, RZ, R107 ;  /* 0x000000ffff0d7224 */ /* 0x001fe400078e006b */
[----:B------:R-:W-:Y:S01]  /*1c990*/  IMAD.MOV.U32 R12, RZ, RZ, R106 ;  /* 0x000000ffff0c7224 */ /* 0x000fe200078e006a */
[----:B------:R-:W4:Y:S01]  /*1c9a0*/  LDL.LU R107, [R1+0x5c4] ;  /* 0x0005c400016b7983 */ /* 0x000f220000300800 */
[----:B------:R-:W-:-:S03]  /*1c9b0*/  IMAD.MOV.U32 R6, RZ, RZ, R24 ;  /* 0x000000ffff067224 */ /* 0x000fc600078e0018 */
[----:B------:R-:W4:Y:S04]  /*1c9c0*/  LDL.LU R106, [R1+0x5c0] ;  /* 0x0005c000016a7983 */ /* 0x000f280000300800 */
[----:B------:R0:W-:Y:S04]  /*1c9d0*/  STL.128 [R1+0x1ab0], R88 ;  /* 0x001ab05801007387 */ /* 0x0001e80000100c00 */
[----:B------:R0:W-:Y:S04]  /*1c9e0*/  STL.128 [R1+0x1aa0], R84 ;  /* 0x001aa05401007387 */ /* 0x0001e80000100c00 */
[----:B-1----:R-:W3:Y:S04]  /*1c9f0*/  LDL.LU.128 R92, [R1+0x1ac0] ;  /* 0x001ac000015c7983 */ /* 0x002ee80000300c00 */
[----:B------:R1:W-:Y:S04]  /*1ca00*/  STL.128 [R1+0x1a90], R80 ;  /* 0x001a905001007387 */ /* 0x0003e80000100c00 */
[----:B------:R1:W-:Y:S04]  /*1ca10*/  STL.128 [R1+0x1a80], R76 ;  /* 0x001a804c01007387 */ /* 0x0003e80000100c00 */
[----:B------:R1:W-:Y:S01]  /*1ca20*/  STL.128 [R1+0x1a70], R72 ;  /* 0x001a704801007387 */ /* 0x0003e20000100c00 */
[----:B------:R-:W-:-:S03]  /*1ca30*/  IMAD.MOV.U32 R65, RZ, RZ, R151 ;  /* 0x000000ffff417224 */ /* 0x000fc600078e0097 */
[----:B0-----:R-:W4:Y:S01]  /*1ca40*/  LDL.LU.128 R88, [R1+0x1ab0] ;  /* 0x001ab00001587983 */ /* 0x001f220000300c00 */
[----:B------:R-:W-:Y:S02]  /*1ca50*/  IMAD.MOV.U32 R64, RZ, RZ, R150 ;  /* 0x000000ffff407224 */ /* 0x000fe400078e0096 */
[----:B------:R-:W-:Y:S01]  /*1ca60*/  IMAD.MOV.U32 R69, RZ, RZ, R155 ;  /* 0x000000ffff457224 */ /* 0x000fe200078e009b */
[----:B------:R-:W4:Y:S01]  /*1ca70*/  LDL.LU.128 R84, [R1+0x1aa0] ;  /* 0x001aa00001547983 */ /* 0x000f220000300c00 */
[----:B------:R-:W-:Y:S02]  /*1ca80*/  IMAD.MOV.U32 R68, RZ, RZ, R154 ;  /* 0x000000ffff447224 */ /* 0x000fe400078e009a */
[----:B------:R-:W-:Y:S01]  /*1ca90*/  IMAD.MOV.U32 R67, RZ, RZ, R153 ;  /* 0x000000ffff437224 */ /* 0x000fe200078e0099 */
[----:B-1----:R-:W4:Y:S01]  /*1caa0*/  LDL.LU.128 R80, [R1+0x1a90] ;  /* 0x001a900001507983 */ /* 0x002f220000300c00 */
[----:B------:R-:W-:Y:S02]  /*1cab0*/  IMAD.MOV.U32 R66, RZ, RZ, R152 ;  /* 0x000000ffff427224 */ /* 0x000fe400078e0098 */
[----:B------:R-:W-:-:S02]  /*1cac0*/  IMAD.MOV.U32 R63, RZ, RZ, R149 ;  /* 0x000000ffff3f7224 */ /* 0x000fc400078e0095 */
[----:B------:R-:W-:Y:S01]  /*1cad0*/  IMAD.MOV.U32 R62, RZ, RZ, R148 ;  /* 0x000000ffff3e7224 */ /* 0x000fe200078e0094 */
[----:B------:R0:W-:Y:S04]  /*1cae0*/  STL.128 [R1+0x1a60], R68 ;  /* 0x001a604401007387 */ /* 0x0001e80000100c00 */
[----:B------:R1:W-:Y:S04]  /*1caf0*/  STL.128 [R1+0x1a50], R64 ;  /* 0x001a504001007387 */ /* 0x0003e80000100c00 */
[----:B------:R-:W4:Y:S04]  /*1cb00*/  LDL.LU.128 R76, [R1+0x1a80] ;  /* 0x001a8000014c7983 */ /* 0x000f280000300c00 */
[----:B------:R-:W4:Y:S04]  /*1cb10*/  LDL.LU.128 R72, [R1+0x1a70] ;  /* 0x001a700001487983 */ /* 0x000f280000300c00 */
[----:B0-----:R-:W4:Y:S04]  /*1cb20*/  LDL.LU.128 R68, [R1+0x1a60] ;  /* 0x001a600001447983 */ /* 0x001f280000300c00 */
[----:B-1----:R-:W4:Y:S04]  /*1cb30*/  LDL.LU.128 R64, [R1+0x1a50] ;  /* 0x001a500001407983 */ /* 0x002f280000300c00 */
[----:B------:R0:W-:Y:S01]  /*1cb40*/  STL.128 [R1+0x260], R108 ;  /* 0x0002606c01007387 */ /* 0x0001e20000100c00 */
[----:B------:R-:W-:-:S02]  /*1cb50*/  IMAD.MOV.U32 R14, RZ, RZ, R108 ;  /* 0x000000ffff0e7224 */ /* 0x000fc400078e006c */
[----:B------:R-:W-:Y:S02]  /*1cb60*/  IMAD.MOV.U32 R53, RZ, RZ, R139 ;  /* 0x000000ffff357224 */ /* 0x000fe400078e008b */
[----:B------:R-:W-:Y:S02]  /*1cb70*/  IMAD.MOV.U32 R52, RZ, RZ, R138 ;  /* 0x000000ffff347224 */ /* 0x000fe400078e008a */
[----:B------:R-:W-:Y:S02]  /*1cb80*/  IMAD.MOV.U32 R57, RZ, RZ, R143 ;  /* 0x000000ffff397224 */ /* 0x000fe400078e008f */
[----:B------:R-:W-:Y:S02]  /*1cb90*/  IMAD.MOV.U32 R56, RZ, RZ, R142 ;  /* 0x000000ffff387224 */ /* 0x000fe400078e008e */
[----:B------:R-:W-:Y:S02]  /*1cba0*/  IMAD.MOV.U32 R55, RZ, RZ, R141 ;  /* 0x000000ffff377224 */ /* 0x000fe400078e008d */
[----:B------:R-:W-:-:S02]  /*1cbb0*/  IMAD.MOV.U32 R54, RZ, RZ, R140 ;  /* 0x000000ffff367224 */ /* 0x000fc400078e008c */
[----:B------:R-:W-:Y:S01]  /*1cbc0*/  IMAD.MOV.U32 R61, RZ, RZ, R147 ;  /* 0x000000ffff3d7224 */ /* 0x000fe200078e0093 */
[----:B0-----:R-:W4:Y:S01]  /*1cbd0*/  LDL.LU R108, [R1+0x5c8] ;  /* 0x0005c800016c7983 */ /* 0x001f220000300800 */
[----:B------:R-:W-:Y:S02]  /*1cbe0*/  IMAD.MOV.U32 R60, RZ, RZ, R146 ;  /* 0x000000ffff3c7224 */ /* 0x000fe400078e0092 */
[----:B------:R-:W-:Y:S01]  /*1cbf0*/  IMAD.MOV.U32 R59, RZ, RZ, R145 ;  /* 0x000000ffff3b7224 */ /* 0x000fe200078e0091 */
[----:B------:R0:W-:Y:S01]  /*1cc00*/  STL.64 [R1+0x1af0], R104 ;  /* 0x001af06801007387 */ /* 0x0001e20000100a00 */
[----:B------:R-:W-:Y:S02]  /*1cc10*/  IMAD.MOV.U32 R58, RZ, RZ, R144 ;  /* 0x000000ffff3a7224 */ /* 0x000fe400078e0090 */
[----:B------:R-:W-:Y:S02]  /*1cc20*/  IMAD.MOV.U32 R51, RZ, RZ, R137 ;  /* 0x000000ffff337224 */ /* 0x000fe400078e0089 */
[----:B------:R-:W-:-:S02]  /*1cc30*/  IMAD.MOV.U32 R50, RZ, RZ, R136 ;  /* 0x000000ffff327224 */ /* 0x000fc400078e0088 */
[----:B------:R-:W-:Y:S01]  /*1cc40*/  IMAD.MOV.U32 R25, RZ, RZ, R111 ;  /* 0x000000ffff197224 */ /* 0x000fe200078e006f */
[----:B------:R-:W-:Y:S01]  /*1cc50*/  STL.128 [R1+0x1970], R8 ;  /* 0x0019700801007387 */ /* 0x000fe20000100c00 */
[----:B------:R-:W-:-:S03]  /*1cc60*/  IMAD.MOV.U32 R24, RZ, RZ, R110 ;  /* 0x000000ffff187224 */ /* 0x000fc600078e006e */
[----:B0-----:R-:W4:Y:S01]  /*1cc70*/  LDL.LU.64 R104, [R1+0x1af0] ;  /* 0x001af00001687983 */ /* 0x001f220000300a00 */
[----:B------:R-:W-:-:S03]  /*1cc80*/  IMAD.MOV.U32 R15, RZ, RZ, R109 ;  /* 0x000000ffff0f7224 */ /* 0x000fc600078e006d */
[----:B------:R0:W-:Y:S04]  /*1cc90*/  STL.128 [R1+0x1a40], R60 ;  /* 0x001a403c01007387 */ /* 0x0001e80000100c00 */
[----:B------:R1:W-:Y:S04]  /*1cca0*/  STL.128 [R1+0x1a30], R56 ;  /* 0x001a303801007387 */ /* 0x0003e80000100c00 */
[----:B------:R1:W-:Y:S04]  /*1ccb0*/  STL.128 [R1+0x1a20], R52 ;  /* 0x001a203401007387 */ /* 0x0003e80000100c00 */
[----:B------:R1:W-:Y:S04]  /*1ccc0*/  STL.128 [R1+0x1980], R12 ;  /* 0x0019800c01007387 */ /* 0x0003e80000100c00 */
[----:B0-----:R-:W4:Y:S04]  /*1ccd0*/  LDL.LU.128 R60, [R1+0x1a40] ;  /* 0x001a4000013c7983 */ /* 0x001f280000300c00 */
[----:B-1----:R-:W4:Y:S04]  /*1cce0*/  LDL.LU.128 R56, [R1+0x1a30] ;  /* 0x001a300001387983 */ /* 0x002f280000300c00 */
[----:B------:R-:W4:Y:S04]  /*1ccf0*/  LDL.LU.128 R52, [R1+0x1a20] ;  /* 0x001a200001347983 */ /* 0x000f280000300c00 */
[----:B------:R0:W-:Y:S04]  /*1cd00*/  STL.128 [R1+0x1960], R4 ;  /* 0x0019600401007387 */ /* 0x0001e80000100c00 */
[----:B------:R-:W4:Y:S04]  /*1cd10*/  LDL.LU.128 R12, [R1+0x1980] ;  /* 0x00198000010c7983 */ /* 0x000f280000300c00 */
[----:B------:R-:W4:Y:S01]  /*1cd20*/  LDL.LU.128 R8, [R1+0x1970] ;  /* 0x0019700001087983 */ /* 0x000f220000300c00 */
[----:B------:R-:W-:-:S03]  /*1cd30*/  IMAD.MOV.U32 R45, RZ, RZ, R131 ;  /* 0x000000ffff2d7224 */ /* 0x000fc600078e0083 */
[----:B0-----:R-:W4:Y:S01]  /*1cd40*/  LDL.LU.128 R4, [R1+0x1960] ;  /* 0x0019600001047983 */ /* 0x001f220000300c00 */
[----:B------:R-:W-:Y:S02]  /*1cd50*/  IMAD.MOV.U32 R44, RZ, RZ, R130 ;  /* 0x000000ffff2c7224 */ /* 0x000fe400078e0082 */
[----:B------:R-:W-:Y:S02]  /*1cd60*/  IMAD.MOV.U32 R49, RZ, RZ, R135 ;  /* 0x000000ffff317224 */ /* 0x000fe400078e0087 */
[----:B------:R-:W-:Y:S02]  /*1cd70*/  IMAD.MOV.U32 R48, RZ, RZ, R134 ;  /* 0x000000ffff307224 */ /* 0x000fe400078e0086 */
[----:B------:R-:W-:Y:S02]  /*1cd80*/  IMAD.MOV.U32 R47, RZ, RZ, R133 ;  /* 0x000000ffff2f7224 */ /* 0x000fe400078e0085 */
[----:B------:R-:W-:Y:S02]  /*1cd90*/  IMAD.MOV.U32 R46, RZ, RZ, R132 ;  /* 0x000000ffff2e7224 */ /* 0x000fe400078e0084 */
[----:B------:R-:W-:Y:S01]  /*1cda0*/  IMAD.MOV.U32 R43, RZ, RZ, R129 ;  /* 0x000000ffff2b7224 */ /* 0x000fe200078e0081 */
[----:B------:R-:W-:Y:S01]  /*1cdb0*/  STL.128 [R1+0x1ad0], R96 ;  /* 0x001ad06001007387 */ /* 0x000fe20000100c00 */
[----:B------:R-:W-:-:S03]  /*1cdc0*/  IMAD.MOV.U32 R42, RZ, RZ, R128 ;  /* 0x000000ffff2a7224 */ /* 0x000fc600078e0080 */
[----:B------:R-:W-:Y:S04]  /*1cdd0*/  STL.128 [R1+0x1a10], R48 ;  /* 0x001a103001007387 */ /* 0x000fe80000100c00 */
[----:B------:R0:W-:Y:S01]  /*1cde0*/  STL.128 [R1+0x1ae0], R100 ;  /* 0x001ae06401007387 */ /* 0x0001e20000100c00 */
[----:B------:R-:W-:-:S03]  /*1cdf0*/  IMAD.MOV.U32 R37, RZ, RZ, R123 ;  /* 0x000000ffff257224 */ /* 0x000fc600078e007b */
[----:B0-----:R-:W4:Y:S01]  /*1ce00*/  LDL.LU.128 R100, [R1+0x1ae0] ;  /* 0x001ae00001647983 */ /* 0x001f220000300c00 */
[----:B------:R-:W-:Y:S02]  /*1ce10*/  IMAD.MOV.U32 R36, RZ, RZ, R122 ;  /* 0x000000ffff247224 */ /* 0x000fe400078e007a */
[----:B------:R-:W-:Y:S01]  /*1ce20*/  IMAD.MOV.U32 R35, RZ, RZ, R121 ;  /* 0x000000ffff237224 */ /* 0x000fe200078e0079 */
[----:B------:R-:W4:Y:S01]  /*1ce30*/  LDL.LU.128 R96, [R1+0x1ad0] ;  /* 0x001ad00001607983 */ /* 0x000f220000300c00 */
        /* <DEDUP_REMOVED lines=13> */
[----:B------:R-:W4:Y:S04]  /*1cf10*/  LDL.LU.128 R48, [R1+0x1a10] ;  /* 0x001a100001307983 */ /* 0x000f280000300c00 */
[----:B0-----:R-:W4:Y:S04]  /*1cf20*/  LDL.LU.128 R44, [R1+0x1a00] ;  /* 0x001a0000012c7983 */ /* 0x001f280000300c00 */
[----:B------:R0:W-:Y:S04]  /*1cf30*/  STL.128 [R1+0x19c0], R28 ;  /* 0x0019c01c01007387 */ /* 0x0001e80000100c00 */
[----:B------:R0:W-:Y:S04]  /*1cf40*/  STL.128 [R1+0x19b0], R24 ;  /* 0x0019b01801007387 */ /* 0x0001e80000100c00 */
[----:B-1----:R-:W4:Y:S04]  /*1cf50*/  LDL.LU.128 R40, [R1+0x19f0] ;  /* 0x0019f00001287983 */ /* 0x002f280000300c00 */
[----:B--2---:R-:W2:Y:S04]  /*1cf60*/  LDL.LU.128 R36, [R1+0x19e0] ;  /* 0x0019e00001247983 */ /* 0x004ea80000300c00 */
[----:B------:R-:W2:Y:S04]  /*1cf70*/  LDL.LU.128 R32, [R1+0x19d0] ;  /* 0x0019d00001207983 */ /* 0x000ea80000300c00 */
[----:B0-----:R-:W2:Y:S04]  /*1cf80*/  LDL.LU.128 R28, [R1+0x19c0] ;  /* 0x0019c000011c7983 */ /* 0x001ea80000300c00 */
[----:B------:R-:W2:Y:S01]  /*1cf90*/  LDL.LU.128 R24, [R1+0x19b0] ;  /* 0x0019b00001187983 */ /* 0x000ea20000300c00 */
[----:B------:R-:W-:-:S03]  /*1cfa0*/  IMAD.MOV.U32 R109, RZ, RZ, R119 ;  /* 0x000000ffff6d7224 */ /* 0x000fc600078e0077 */
[----:B------:R0:W-:Y:S04]  /*1cfb0*/  STL.128 [R1+0x290], R120 ;  /* 0x0002907801007387 */ /* 0x0001e80000100c00 */
[----:B------:R1:W-:Y:S04]  /*1cfc0*/  STL.128 [R1+0x270], R112 ;  /* 0x0002707001007387 */ /* 0x0003e80000100c00 */
[----:B------:R-:W-:Y:S04]  /*1cfd0*/  STL [R1+0x1d50], R224 ;  /* 0x001d50e001007387 */ /* 0x000fe80000100800 */
[----:B------:R-:W-:Y:S04]  /*1cfe0*/  STL.128 [R1+0x1d40], R220 ;  /* 0x001d40dc01007387 */ /* 0x000fe80000100c00 */
[----:B0-----:R-:W2:Y:S04]  /*1cff0*/  LDL.128 R120, [R1+0x5d0] ;  /* 0x0005d00001787983 */ /* 0x001ea80000100c00 */
[----:B-1----:R-:W2:Y:S04]  /*1d000*/  LDL.LU R112, [R1+0x5d8] ;  /* 0x0005d80001707983 */ /* 0x002ea80000300800 */
[----:B------:R-:W2:Y:S04]  /*1d010*/  LDL.LU R111, [R1+0x5d4] ;  /* 0x0005d400016f7983 */ /* 0x000ea80000300800 */
[----:B------:R-:W2:Y:S04]  /*1d020*/  LDL.LU R110, [R1+0x5d0] ;  /* 0x0005d000016e7983 */ /* 0x000ea80000300800 */
[----:B------:R-:W-:Y:S04]  /*1d030*/  STL.128 [R1+0x1d30], R216 ;  /* 0x001d30d801007387 */ /* 0x000fe80000100c00 */
[----:B---3--:R0:W-:Y:S04]  /*1d040*/  STL.128 [R1+0x1910], R92 ;  /* 0x0019105c01007387 */ /* 0x0081e80000100c00 */
[----:B------:R-:W-:Y:S04]  /*1d050*/  STL.128 [R1+0x1d00], R204 ;  /* 0x001d00cc01007387 */ /* 0x000fe80000100c00 */
[----:B------:R-:W-:Y:S04]  /*1d060*/  STL.128 [R1+0x1cf0], R200 ;  /* 0x001cf0c801007387 */ /* 0x000fe80000100c00 */
[----:B------:R-:W-:Y:S04]  /*1d070*/  STL.128 [R1+0x320], R156 ;  /* 0x0003209c01007387 */ /* 0x000fe80000100c00 */
[----:B----4-:R1:W-:Y:S04]  /*1d080*/  STL.128 [R1+0x1900], R88 ;  /* 0x0019005801007387 */ /* 0x0103e80000100c00 */
[----:B------:R3:W-:Y:S04]  /*1d090*/  STL.128 [R1+0x18f0], R84 ;  /* 0x0018f05401007387 */ /* 0x0007e80000100c00 */
[----:B0-----:R-:W4:Y:S04]  /*1d0a0*/  LDL.LU.128 R92, [R1+0x1910] ;  /* 0x00191000015c7983 */ /* 0x001f280000300c00 */
[----:B------:R0:W-:Y:S04]  /*1d0b0*/  STL.128 [R1+0x18e0], R80 ;  /* 0x0018e05001007387 */ /* 0x0001e80000100c00 */
[----:B-1----:R-:W4:Y:S04]  /*1d0c0*/  LDL.LU.128 R88, [R1+0x1900] ;  /* 0x0019000001587983 */ /* 0x002f280000300c00 */
[----:B------:R1:W-:Y:S04]  /*1d0d0*/  STL.128 [R1+0x18d0], R76 ;  /* 0x0018d04c01007387 */ /* 0x0003e80000100c00 */
[----:B------:R1:W-:Y:S04]  /*1d0e0*/  STL.128 [R1+0x18c0], R72 ;  /* 0x0018c04801007387 */ /* 0x0003e80000100c00 */
[----:B---3--:R-:W3:Y:S04]  /*1d0f0*/  LDL.LU.128 R84, [R1+0x18f0] ;  /* 0x0018f00001547983 */ /* 0x008ee80000300c00 */
[----:B------:R1:W-:Y:S04]  /*1d100*/  STL.128 [R1+0x18b0], R68 ;  /* 0x0018b04401007387 */ /* 0x0003e80000100c00 */
[----:B------:R1:W-:Y:S04]  /*1d110*/  STL.128 [R1+0x18a0], R64 ;  /* 0x0018a04001007387 */ /* 0x0003e80000100c00 */
[----:B0-----:R-:W3:Y:S04]  /*1d120*/  LDL.LU.128 R80, [R1+0x18e0] ;  /* 0x0018e00001507983 */ /* 0x001ee80000300c00 */
[----:B-1----:R-:W3:Y:S04]  /*1d130*/  LDL.LU.128 R76, [R1+0x18d0] ;  /* 0x0018d000014c7983 */ /* 0x002ee80000300c00 */
[----:B------:R-:W3:Y:S04]  /*1d140*/  LDL.LU.128 R72, [R1+0x18c0] ;  /* 0x0018c00001487983 */ /* 0x000ee80000300c00 */
[----:B------:R-:W3:Y:S04]  /*1d150*/  LDL.LU.128 R68, [R1+0x18b0] ;  /* 0x0018b00001447983 */ /* 0x000ee80000300c00 */
[----:B------:R-:W3:Y:S04]  /*1d160*/  LDL.LU.128 R64, [R1+0x18a0] ;  /* 0x0018a00001407983 */ /* 0x000ee80000300c00 */
[----:B------:R0:W-:Y:S04]  /*1d170*/  STL.64 [R1+0x1950], R108 ;  /* 0x0019506c01007387 */ /* 0x0001e80000100a00 */
[----:B------:R-:W-:Y:S04]  /*1d180*/  STL.128 [R1+0x350], R168 ;  /* 0x000350a801007387 */ /* 0x000fe80000100c00 */
[----:B------:R-:W-:Y:S04]  /*1d190*/  STL.128 [R1+0x380], R180 ;  /* 0x000380b401007387 */ /* 0x000fe80000100c00 */
[----:B0-----:R-:W3:Y:S04]  /*1d1a0*/  LDL.LU.64 R108, [R1+0x1950] ;  /* 0x00195000016c7983 */ /* 0x001ee80000300a00 */
[----:B------:R0:W-:Y:S04]  /*1d1b0*/  STL.128 [R1+0x1940], R104 ;  /* 0x0019406801007387 */ /* 0x0001e80000100c00 */
[----:B------:R-:W3:Y:S04]  /*1d1c0*/  LDL.LU R224, [R1+0x1d50] ;  /* 0x001d500001e07983 */ /* 0x000ee80000300800 */
[----:B------:R-:W3:Y:S04]  /*1d1d0*/  LDL.LU.128 R220, [R1+0x1d40] ;  /* 0x001d400001dc7983 */ /* 0x000ee80000300c00 */
[----:B------:R-:W3:Y:S04]  /*1d1e0*/  LDL.LU.128 R216, [R1+0x1d30] ;  /* 0x001d300001d87983 */ /* 0x000ee80000300c00 */
[----:B0-----:R-:W3:Y:S04]  /*1d1f0*/  LDL.LU.128 R104, [R1+0x1940] ;  /* 0x0019400001687983 */ /* 0x001ee80000300c00 */
[----:B------:R0:W-:Y:S04]  /*1d200*/  STL.128 [R1+0x1890], R60 ;  /* 0x0018903c01007387 */ /* 0x0001e80000100c00 */
[----:B------:R1:W-:Y:S04]  /*1d210*/  STL.128 [R1+0x1880], R56 ;  /* 0x0018803801007387 */ /* 0x0003e80000100c00 */
[----:B------:R1:W-:Y:S04]  /*1d220*/  STL.128 [R1+0x1870], R52 ;  /* 0x0018703401007387 */ /* 0x0003e80000100c00 */
[----:B------:R-:W3:Y:S04]  /*1d230*/  LDL.LU.128 R204, [R1+0x1d00] ;  /* 0x001d000001cc7983 */ /* 0x000ee80000300c00 */
[----:B0-----:R-:W3:Y:S04]  /*1d240*/  LDL.LU.128 R60, [R1+0x1890] ;  /* 0x00189000013c7983 */ /* 0x001ee80000300c00 */
[----:B-1----:R-:W3:Y:S04]  /*1d250*/  LDL.LU.128 R56, [R1+0x1880] ;  /* 0x0018800001387983 */ /* 0x002ee80000300c00 */
[----:B------:R-:W3:Y:S04]  /*1d260*/  LDL.LU.128 R52, [R1+0x1870] ;  /* 0x0018700001347983 */ /* 0x000ee80000300c00 */
[----:B------:R0:W-:Y:S04]  /*1d270*/  STL.128 [R1+0x17d0], R12 ;  /* 0x0017d00c01007387 */ /* 0x0001e80000100c00 */
[----:B------:R1:W-:Y:S04]  /*1d280*/  STL.128 [R1+0x17c0], R8 ;  /* 0x0017c00801007387 */ /* 0x0003e80000100c00 */
[----:B------:R1:W-:Y:S04]  /*1d290*/  STL.128 [R1+0x17b0], R4 ;  /* 0x0017b00401007387 */ /* 0x0003e80000100c00 */
[----:B------:R-:W3:Y:S04]  /*1d2a0*/  LDL.LU.128 R200, [R1+0x1cf0] ;  /* 0x001cf00001c87983 */ /* 0x000ee80000300c00 */
[----:B------:R-:W3:Y:S04]  /*1d2b0*/  LDL.LU.128 R180, [R1+0x1ca0] ;  /* 0x001ca00001b47983 */ /* 0x000ee80000300c00 */
[----:B------:R-:W3:Y:S04]  /*1d2c0*/  LDL.LU.128 R168, [R1+0x1c70] ;  /* 0x001c700001a87983 */ /* 0x000ee80000300c00 */
[----:B------:R-:W3:Y:S04]  /*1d2d0*/  LDL.LU.128 R156, [R1+0x1c40] ;  /* 0x001c4000019c7983 */ /* 0x000ee80000300c00 */
[----:B0-----:R-:W3:Y:S04]  /*1d2e0*/  LDL.LU.128 R12, [R1+0x17d0] ;  /* 0x0017d000010c7983 */ /* 0x001ee80000300c00 */
[----:B-1----:R-:W3:Y:S04]  /*1d2f0*/  LDL.LU.128 R8, [R1+0x17c0] ;  /* 0x0017c00001087983 */ /* 0x002ee80000300c00 */
[----:B------:R-:W3:Y:S04]  /*1d300*/  LDL.LU.128 R4, [R1+0x17b0] ;  /* 0x0017b00001047983 */ /* 0x000ee80000300c00 */
[----:B------:R0:W-:Y:S04]  /*1d310*/  STL.128 [R1+0x310], R152 ;  /* 0x0003109801007387 */ /* 0x0001e80000100c00 */
[----:B------:R-:W3:Y:S04]  /*1d320*/  LDL.LU.128 R20, [R1+0x19a0] ;  /* 0x0019a00001147983 */ /* 0x000ee80000300c00 */
[----:B------:R-:W3:Y:S04]  /*1d330*/  LDL.LU.64 R18, [R1+0x1990] ;  /* 0x0019900001127983 */ /* 0x000ee80000300a00 */
[----:B------:R1:W-:Y:S04]  /*1d340*/  STL.128 [R1+0x1930], R100 ;  /* 0x0019306401007387 */ /* 0x0003e80000100c00 */
[----:B------:R1:W-:Y:S04]  /*1d350*/  STL.128 [R1+0x1920], R96 ;  /* 0x0019206001007387 */ /* 0x0003e80000100c00 */
[----:B0-----:R-:W3:Y:S04]  /*1d360*/  LDL.LU.128 R152, [R1+0x1c30] ;  /* 0x001c300001987983 */ /* 0x001ee80000300c00 */
[----:B------:R0:W-:Y:S04]  /*1d370*/  STL.128 [R1+0x2a0], R124 ;  /* 0x0002a07c01007387 */ /* 0x0001e80000100c00 */
[----:B-1----:R-:W3:Y:S04]  /*1d380*/  LDL.LU.128 R100, [R1+0x1930] ;  /* 0x0019300001647983 */ /* 0x002ee80000300c00 */
[----:B------:R-:W3:Y:S04]  /*1d390*/  LDL.LU.128 R96, [R1+0x1920] ;  /* 0x0019200001607983 */ /* 0x000ee80000300c00 */
[----:B------:R1:W-:Y:S04]  /*1d3a0*/  STL.128 [R1+0x3b0], R116 ;  /* 0x0003b07401007387 */ /* 0x0003e80000100c00 */
[----:B0-----:R-:W3:Y:S04]  /*1d3b0*/  LDL.128 R124, [R1+0x5e0] ;  /* 0x0005e000017c7983 */ /* 0x001ee80000100c00 */
[----:B------:R-:W3:Y:S04]  /*1d3c0*/  LDL.LU R115, [R1+0x5e4] ;  /* 0x0005e40001737983 */ /* 0x000ee80000300800 */
[----:B------:R0:W-:Y:S04]  /*1d3d0*/  STL.128 [R1+0x1860], R48 ;  /* 0x0018603001007387 */ /* 0x0001e80000100c00 */
[----:B------:R0:W-:Y:S04]  /*1d3e0*/  STL.128 [R1+0x1850], R44 ;  /* 0x0018502c01007387 */ /* 0x0001e80000100c00 */
[----:B-1----:R-:W3:Y:S04]  /*1d3f0*/  LDL.LU R116, [R1+0x5e8] ;  /* 0x0005e80001747983 */ /* 0x002ee80000300800 */
[----:B------:R-:W3:Y:S04]  /*1d400*/  LDL.LU R114, [R1+0x5e0] ;  /* 0x0005e00001727983 */ /* 0x000ee80000300800 */
[----:B------:R1:W-:Y:S04]  /*1d410*/  STL.128 [R1+0x1840], R40 ;  /* 0x0018402801007387 */ /* 0x0003e80000100c00 */
[----:B--2---:R2:W-:Y:S04]  /*1d420*/  STL.128 [R1+0x1830], R36 ;  /* 0x0018302401007387 */ /* 0x0045e80000100c00 */
[----:B------:R2:W-:Y:S04]  /*1d430*/  STL.128 [R1+0x1820], R32 ;  /* 0x0018202001007387 */ /* 0x0005e80000100c00 */
[----:B0-----:R-:W3:Y:S04]  /*1d440*/  LDL.LU.128 R48, [R1+0x1860] ;  /* 0x0018600001307983 */ /* 0x001ee80000300c00 */
[----:B------:R-:W3:Y:S04]  /*1d450*/  LDL.LU.128 R44, [R1+0x1850] ;  /* 0x00185000012c7983 */ /* 0x000ee80000300c00 */
[----:B------:R0:W-:Y:S04]  /*1d460*/  STL.128 [R1+0x1810], R28 ;  /* 0x0018101c01007387 */ /* 0x0001e80000100c00 */
[----:B------:R0:W-:Y:S04]  /*1d470*/  STL.128 [R1+0x1800], R24 ;  /* 0x0018001801007387 */ /* 0x0001e80000100c00 */
[----:B-1----:R-:W3:Y:S04]  /*1d480*/  LDL.LU.128 R40, [R1+0x1840] ;  /* 0x0018400001287983 */ /* 0x002ee80000300c00 */
[----:B--2---:R-:W2:Y:S04]  /*1d490*/  LDL.LU.128 R36, [R1+0x1830] ;  /* 0x0018300001247983 */ /* 0x004ea80000300c00 */
[----:B------:R-:W2:Y:S04]  /*1d4a0*/  LDL.LU.128 R32, [R1+0x1820] ;  /* 0x0018200001207983 */ /* 0x000ea80000300c00 */
[----:B0-----:R-:W2:Y:S04]  /*1d4b0*/  LDL.LU.128 R28, [R1+0x1810] ;  /* 0x00181000011c7983 */ /* 0x001ea80000300c00 */
[----:B------:R-:W2:Y:S01]  /*1d4c0*/  LDL.LU.128 R24, [R1+0x1800] ;  /* 0x0018000001187983 */ /* 0x000ea20000300c00 */
[----:B------:R-:W-:-:S03]  /*1d4d0*/  IMAD.MOV.U32 R113, RZ, RZ, R123 ;  /* 0x000000ffff717224 */ /* 0x000fc600078e007b */
[----:B------:R-:W-:Y:S04]  /*1d4e0*/  STL.128 [R1+0x330], R160 ;  /* 0x000330a001007387 */ /* 0x000fe80000100c00 */
[----:B------:R0:W-:Y:S04]  /*1d4f0*/  STL.64 [R1+0x17a0], R112 ;  /* 0x0017a07001007387 */ /* 0x0001e80000100a00 */
[----:B------:R-:W-:Y:S04]  /*1d500*/  STL.128 [R1+0x340], R164 ;  /* 0x000340a401007387 */ /* 0x000fe80000100c00 */
[----:B------:R-:W-:Y:S04]  /*1d510*/  STL.128 [R1+0x360], R172 ;  /* 0x000360ac01007387 */ /* 0x000fe80000100c00 */
[----:B0-----:R-:W2:Y:S04]  /*1d520*/  LDL.LU.64 R112, [R1+0x17a0] ;  /* 0x0017a00001707983 */ /* 0x001ea80000300a00 */
[----:B------:R-:W-:Y:S04]  /*1d530*/  STL.128 [R1+0x370], R176 ;  /* 0x000370b001007387 */ /* 0x000fe80000100c00 */
[----:B------:R-:W2:Y:S04]  /*1d540*/  LDL.LU.128 R212, [R1+0x1d20] ;  /* 0x001d200001d47983 */ /* 0x000ea80000300c00 */
[----:B------:R-:W2:Y:S04]  /*1d550*/  LDL.LU.128 R208, [R1+0x1d10] ;  /* 0x001d100001d07983 */ /* 0x000ea80000300c00 */
[----:B----4-:R0:W-:Y:S04]  /*1d560*/  STL.128 [R1+0x1750], R92 ;  /* 0x0017505c01007387 */ /* 0x0101e80000100c00 */
[----:B------:R-:W4:Y:S04]  /*1d570*/  LDL.LU.128 R196, [R1+0x1ce0] ;  /* 0x001ce00001c47983 */ /* 0x000f280000300c00 */
[----:B------:R1:W-:Y:S04]  /*1d580*/  STL.128 [R1+0x1740], R88 ;  /* 0x0017405801007387 */ /* 0x0003e80000100c00 */
[----:B------:R-:W4:Y:S04]  /*1d590*/  LDL.LU.128 R192, [R1+0x1cd0] ;  /* 0x001cd00001c07983 */ /* 0x000f280000300c00 */
[----:B0-----:R-:W4:Y:S04]  /*1d5a0*/  LDL.LU.128 R92, [R1+0x1750] ;  /* 0x00175000015c7983 */ /* 0x001f280000300c00 */
[----:B---3--:R0:W-:Y:S04]  /*1d5b0*/  STL.128 [R1+0x1730], R84 ;  /* 0x0017305401007387 */ /* 0x0081e80000100c00 */
[----:B-1----:R-:W3:Y:S04]  /*1d5c0*/  LDL.LU.128 R88, [R1+0x1740] ;  /* 0x0017400001587983 */ /* 0x002ee80000300c00 */
[----:B------:R-:W3:Y:S04]  /*1d5d0*/  LDL.LU.128 R184, [R1+0x1cb0] ;  /* 0x001cb00001b87983 */ /* 0x000ee80000300c00 */
[----:B------:R1:W-:Y:S04]  /*1d5e0*/  STL.128 [R1+0x1720], R80 ;  /* 0x0017205001007387 */ /* 0x0003e80000100c00 */
[----:B------:R1:W-:Y:S04]  /*1d5f0*/  STL.128 [R1+0x1710], R76 ;  /* 0x0017104c01007387 */ /* 0x0003e80000100c00 */
[----:B------:R1:W-:Y:S04]  /*1d600*/  STL.128 [R1+0x1700], R72 ;  /* 0x0017004801007387 */ /* 0x0003e80000100c00 */
[----:B0-----:R-:W3:Y:S04]  /*1d610*/  LDL.LU.128 R84, [R1+0x1730] ;  /* 0x0017300001547983 */ /* 0x001ee80000300c00 */
[----:B------:R0:W-:Y:S04]  /*1d620*/  STL.128 [R1+0x16f0], R68 ;  /* 0x0016f04401007387 */ /* 0x0001e80000100c00 */
[----:B------:R0:W-:Y:S04]  /*1d630*/  STL.128 [R1+0x16e0], R64 ;  /* 0x0016e04001007387 */ /* 0x0001e80000100c00 */
[----:B-1----:R-:W3:Y:S04]  /*1d640*/  LDL.LU.128 R80, [R1+0x1720] ;  /* 0x0017200001507983 */ /* 0x002ee80000300c00 */
[----:B------:R-:W3:Y:S04]  /*1d650*/  LDL.LU.128 R76, [R1+0x1710] ;  /* 0x00171000014c7983 */ /* 0x000ee80000300c00 */
[----:B------:R1:W-:Y:S04]  /*1d660*/  STL.128 [R1+0x1790], R108 ;  /* 0x0017906c01007387 */ /* 0x0003e80000100c00 */
[----:B------:R-:W3:Y:S04]  /*1d670*/  LDL.LU.128 R72, [R1+0x1700] ;  /* 0x0017000001487983 */ /* 0x000ee80000300c00 */
[----:B0-----:R-:W3:Y:S04]  /*1d680*/  LDL.LU.128 R68, [R1+0x16f0] ;  /* 0x0016f00001447983 */ /* 0x001ee80000300c00 */
[----:B------:R-:W3:Y:S04]  /*1d690*/  LDL.LU.128 R64, [R1+0x16e0] ;  /* 0x0016e00001407983 */ /* 0x000ee80000300c00 */
[----:B-1----:R-:W4:Y:S04]  /*1d6a0*/  LDL.LU.128 R108, [R1+0x1790] ;  /* 0x00179000016c7983 */ /* 0x002f280000300c00 */
[----:B------:R0:W-:Y:S04]  /*1d6b0*/  STL.128 [R1+0x1780], R104 ;  /* 0x0017806801007387 */ /* 0x0001e80000100c00 */
[----:B------:R-:W-:Y:S04]  /*1d6c0*/  STL [R1+0x1c20], R224 ;  /* 0x001c20e001007387 */ /* 0x000fe80000100800 */
[----:B------:R-:W-:Y:S04]  /*1d6d0*/  STL.128 [R1+0x1c10], R220 ;  /* 0x001c10dc01007387 */ /* 0x000fe80000100c00 */
[----:B------:R-:W-:Y:S04]  /*1d6e0*/  STL.128 [R1+0x1c00], R216 ;  /* 0x001c00d801007387 */ /* 0x000fe80000100c00 */
[----:B0-----:R-:W3:Y:S04]  /*1d6f0*/  LDL.LU.128 R104, [R1+0x1780] ;  /* 0x0017800001687983 */ /* 0x001ee80000300c00 */
[----:B------:R0:W-:Y:S04]  /*1d700*/  STL.128 [R1+0x16d0], R60 ;  /* 0x0016d03c01007387 */ /* 0x0001e80000100c00 */
[----:B------:R1:W-:Y:S04]  /*1d710*/  STL.128 [R1+0x16c0], R56 ;  /* 0x0016c03801007387 */ /* 0x0003e80000100c00 */
[----:B------:R1:W-:Y:S04]  /*1d720*/  STL.128 [R1+0x16b0], R52 ;  /* 0x0016b03401007387 */ /* 0x0003e80000100c00 */
[----:B------:R1:W-:Y:S04]  /*1d730*/  STL.128 [R1+0x1bd0], R204 ;  /* 0x001bd0cc01007387 */ /* 0x0003e80000100c00 */
[----:B0-----:R-:W3:Y:S04]  /*1d740*/  LDL.LU.128 R60, [R1+0x16d0] ;  /* 0x0016d000013c7983 */ /* 0x001ee80000300c00 */
[----:B-1----:R-:W3:Y:S04]  /*1d750*/  LDL.LU.128 R56, [R1+0x16c0] ;  /* 0x0016c00001387983 */ /* 0x002ee80000300c00 */
[----:B------:R-:W3:Y:S04]  /*1d760*/  LDL.LU.128 R52, [R1+0x16b0] ;  /* 0x0016b00001347983 */ /* 0x000ee80000300c00 */
[----:B------:R0:W-:Y:S04]  /*1d770*/  STL.128 [R1+0x1bc0], R200 ;  /* 0x001bc0c801007387 */ /* 0x0001e80000100c00 */
[----:B------:R1:W-:Y:S04]  /*1d780*/  STL.128 [R1+0x1b70], R180 ;  /* 0x001b70b401007387 */ /* 0x0003e80000100c00 */
[----:B------:R1:W-:Y:S04]  /*1d790*/  STL.128 [R1+0x1b40], R168 ;  /* 0x001b40a801007387 */ /* 0x0003e80000100c00 */
[----:B------:R1:W-:Y:S04]  /*1d7a0*/  STL.128 [R1+0x1b10], R156 ;  /* 0x001b109c01007387 */ /* 0x0003e80000100c00 */
[----:B------:R-:W-:Y:S04]  /*1d7b0*/  STL.128 [R1+0x1610], R12 ;  /* 0x0016100c01007387 */ /* 0x000fe80000100c00 */
[----:B------:R-:W-:Y:S04]  /*1d7c0*/  STL.128 [R1+0x1600], R8 ;  /* 0x0016000801007387 */ /* 0x000fe80000100c00 */
[----:B------:R-:W-:Y:S04]  /*1d7d0*/  STL.128 [R1+0x15f0], R4 ;  /* 0x0015f00401007387 */ /* 0x000fe80000100c00 */
[----:B------:R-:W3:Y:S04]  /*1d7e0*/  LDL.LU R224, [R1+0x1c20] ;  /* 0x001c200001e07983 */ /* 0x000ee80000300800 */
[----:B------:R-:W3:Y:S04]  /*1d7f0*/  LDL.LU.128 R220, [R1+0x1c10] ;  /* 0x001c100001dc7983 */ /* 0x000ee80000300c00 */
[----:B------:R-:W3:Y:S04]  /*1d800*/  LDL.LU.128 R216, [R1+0x1c00] ;  /* 0x001c000001d87983 */ /* 0x000ee80000300c00 */
[----:B------:R-:W3:Y:S04]  /*1d810*/  LDL.LU.128 R204, [R1+0x1bd0] ;  /* 0x001bd00001cc7983 */ /* 0x000ee80000300c00 */
[----:B0-----:R-:W3:Y:S04]  /*1d820*/  LDL.LU.128 R200, [R1+0x1bc0] ;  /* 0x001bc00001c87983 */ /* 0x001ee80000300c00 */
[----:B-1----:R-:W3:Y:S04]  /*1d830*/  LDL.LU.128 R180, [R1+0x1b70] ;  /* 0x001b700001b47983 */ /* 0x002ee80000300c00 */
[----:B------:R0:W-:Y:S04]  /*1d840*/  STL.128 [R1+0x1770], R100 ;  /* 0x0017706401007387 */ /* 0x0001e80000100c00 */
[----:B------:R1:W-:Y:S04]  /*1d850*/  STL.128 [R1+0x1760], R96 ;  /* 0x0017606001007387 */ /* 0x0003e80000100c00 */
[----:B------:R-:W3:Y:S04]  /*1d860*/  LDL.LU.128 R168, [R1+0x1b40] ;  /* 0x001b400001a87983 */ /* 0x000ee80000300c00 */
[----:B------:R-:W3:Y:S04]  /*1d870*/  LDL.LU.128 R156, [R1+0x1b10] ;  /* 0x001b1000019c7983 */ /* 0x000ee80000300c00 */
[----:B0-----:R-:W3:Y:S04]  /*1d880*/  LDL.LU.128 R100, [R1+0x1770] ;  /* 0x0017700001647983 */ /* 0x001ee80000300c00 */
[----:B-1----:R-:W3:Y:S04]  /*1d890*/  LDL.LU.128 R96, [R1+0x1760] ;  /* 0x0017600001607983 */ /* 0x002ee80000300c00 */
[----:B------:R-:W3:Y:S04]  /*1d8a0*/  LDL.LU.128 R12, [R1+0x1610] ;  /* 0x00161000010c7983 */ /* 0x000ee80000300c00 */
[----:B------:R-:W3:Y:S04]  /*1d8b0*/  LDL.LU.128 R8, [R1+0x1600] ;  /* 0x0016000001087983 */ /* 0x000ee80000300c00 */
[----:B------:R-:W3:Y:S04]  /*1d8c0*/  LDL.LU.128 R4, [R1+0x15f0] ;  /* 0x0015f00001047983 */ /* 0x000ee80000300c00 */
[----:B------:R0:W-:Y:S04]  /*1d8d0*/  STL.128 [R1+0x1b00], R152 ;  /* 0x001b009801007387 */ /* 0x0001e80000100c00 */
[----:B------:R-:W-:Y:S04]  /*1d8e0*/  STL.128 [R1+0x17f0], R20 ;  /* 0x0017f01401007387 */ /* 0x000fe80000100c00 */
[----:B------:R-:W-:Y:S04]  /*1d8f0*/  STL.64 [R1+0x17e0], R18 ;  /* 0x0017e01201007387 */ /* 0x000fe80000100a00 */
[----:B------:R1:W-:Y:S04]  /*1d900*/  STL.128 [R1+0x16a0], R48 ;  /* 0x0016a03001007387 */ /* 0x0003e80000100c00 */
[----:B------:R1:W-:Y:S04]  /*1d910*/  STL.128 [R1+0x1690], R44 ;  /* 0x0016902c01007387 */ /* 0x0003e80000100c00 */
[----:B0-----:R-:W3:Y:S04]  /*1d920*/  LDL.LU.128 R152, [R1+0x1b00] ;  /* 0x001b000001987983 */ /* 0x001ee80000300c00 */
[----:B------:R-:W3:Y:S04]  /*1d930*/  LDL.LU.128 R176, [R1+0x1c90] ;  /* 0x001c900001b07983 */ /* 0x000ee80000300c00 */
[----:B------:R0:W-:Y:S04]  /*1d940*/  STL.128 [R1+0x1680], R40 ;  /* 0x0016802801007387 */ /* 0x0001e80000100c00 */
[----:B--2---:R2:W-:Y:S04]  /*1d950*/  STL.128 [R1+0x1670], R36 ;  /* 0x0016702401007387 */ /* 0x0045e80000100c00 */
[----:B------:R2:W-:Y:S04]  /*1d960*/  STL.128 [R1+0x1660], R32 ;  /* 0x0016602001007387 */ /* 0x0005e80000100c00 */
[----:B-1----:R-:W3:Y:S04]  /*1d970*/  LDL.LU.128 R48, [R1+0x16a0] ;  /* 0x0016a00001307983 */ /* 0x002ee80000300c00 */
[----:B------:R-:W3:Y:S04]  /*1d980*/  LDL.LU.128 R44, [R1+0x1690] ;  /* 0x00169000012c7983 */ /* 0x000ee80000300c00 */
[----:B------:R1:W-:Y:S04]  /*1d990*/  STL.128 [R1+0x1650], R28 ;  /* 0x0016501c01007387 */ /* 0x0003e80000100c00 */
[----:B------:R1:W-:Y:S04]  /*1d9a0*/  STL.128 [R1+0x1640], R24 ;  /* 0x0016401801007387 */ /* 0x0003e80000100c00 */
[----:B0-----:R-:W3:Y:S04]  /*1d9b0*/  LDL.LU.128 R40, [R1+0x1680] ;  /* 0x0016800001287983 */ /* 0x001ee80000300c00 */
[----:B--2---:R-:W2:Y:S04]  /*1d9c0*/  LDL.LU.128 R36, [R1+0x1670] ;  /* 0x0016700001247983 */ /* 0x004ea80000300c00 */
[----:B------:R-:W2:Y:S04]  /*1d9d0*/  LDL.LU.128 R32, [R1+0x1660] ;  /* 0x0016600001207983 */ /* 0x000ea80000300c00 */
[----:B-1----:R-:W2:Y:S04]  /*1d9e0*/  LDL.LU.128 R28, [R1+0x1650] ;  /* 0x00165000011c7983 */ /* 0x002ea80000300c00 */
[----:B------:R-:W2:Y:S04]  /*1d9f0*/  LDL.LU.128 R24, [R1+0x1640] ;  /* 0x0016400001187983 */ /* 0x000ea80000300c00 */
[----:B------:R-:W2:Y:S04]  /*1da00*/  LDL.LU.128 R172, [R1+0x1c80] ;  /* 0x001c800001ac7983 */ /* 0x000ea80000300c00 */
[----:B------:R-:W2:Y:S04]  /*1da10*/  LDL.LU.128 R164, [R1+0x1c60] ;  /* 0x001c600001a47983 */ /* 0x000ea80000300c00 */
[----:B------:R-:W2:Y:S04]  /*1da20*/  LDL.LU.128 R160, [R1+0x1c50] ;  /* 0x001c500001a07983 */ /* 0x000ea80000300c00 */
[----:B------:R-:W2:Y:S04]  /*1da30*/  LDL.LU.128 R20, [R1+0x17f0] ;  /* 0x0017f00001147983 */ /* 0x000ea80000300c00 */
[----:B------:R-:W2:Y:S01]  /*1da40*/  LDL.LU.64 R18, [R1+0x17e0] ;  /* 0x0017e00001127983 */ /* 0x000ea20000300a00 */
[----:B------:R-:W-:-:S03]  /*1da50*/  IMAD.MOV.U32 R117, RZ, RZ, R127 ;  /* 0x000000ffff757224 */ /* 0x000fc600078e007f */
[----:B------:R0:W-:Y:S04]  /*1da60*/  STL.128 [R1+0x3d0], R124 ;  /* 0x0003d07c01007387 */ /* 0x0001e80000100c00 */
[----:B------:R1:W-:Y:S01]  /*1da70*/  STL.128 [R1+0x3c0], R120 ;  /* 0x0003c07801007387 */ /* 0x0003e20000100c00 */
[----:B0-----:R-:W-:Y:S02]  /*1da80*/  IMAD.MOV.U32 R127, RZ, RZ, R117 ;  /* 0x000000ffff7f7224 */ /* 0x001fe400078e0075 */
[----:B------:R-:W-:Y:S02]  /*1da90*/  IMAD.MOV.U32 R126, RZ, RZ, R116 ;  /* 0x000000ffff7e7224 */ /* 0x000fe400078e0074 */
[----:B------:R-:W-:Y:S02]  /*1daa0*/  IMAD.MOV.U32 R125, RZ, RZ, R115 ;  /* 0x000000ffff7d7224 */ /* 0x000fe400078e0073 */
[----:B------:R-:W-:-:S02]  /*1dab0*/  IMAD.MOV.U32 R124, RZ, RZ, R114 ;  /* 0x000000ffff7c7224 */ /* 0x000fc400078e0072 */
[----:B-1----:R-:W-:Y:S02]  /*1dac0*/  IMAD.MOV.U32 R123, RZ, RZ, R113 ;  /* 0x000000ffff7b7224 */ /* 0x002fe400078e0071 */
[----:B------:R-:W-:Y:S01]  /*1dad0*/  IMAD.MOV.U32 R122, RZ, RZ, R112 ;  /* 0x000000ffff7a7224 */ /* 0x000fe200078e0070 */
[----:B------:R0:W-:Y:S04]  /*1dae0*/  STL.128 [R1+0x2b0], R128 ;  /* 0x0002b08001007387 */ /* 0x0001e80000100c00 */
[----:B------:R1:W-:Y:S04]  /*1daf0*/  STL.128 [R1+0x2c0], R132 ;  /* 0x0002c08401007387 */ /* 0x0003e80000100c00 */
[----:B------:R1:W-:Y:S04]  /*1db00*/  STL.128 [R1+0x2d0], R136 ;  /* 0x0002d08801007387 */ /* 0x0003e80000100c00 */
[----:B------:R1:W-:Y:S04]  /*1db10*/  STL.128 [R1+0x2e0], R140 ;  /* 0x0002e08c01007387 */ /* 0x0003e80000100c00 */
[----:B------:R2:W-:Y:S04]  /*1db20*/  STL.128 [R1+0x2f0], R144 ;  /* 0x0002f09001007387 */ /* 0x0005e80000100c00 */
[----:B------:R2:W-:Y:S01]  /*1db30*/  STL.128 [R1+0x300], R148 ;  /* 0x0003009401007387 */ /* 0x0005e20000100c00 */
[----:B----4-:R-:W-:-:S02]  /*1db40*/  IMAD.MOV.U32 R121, RZ, RZ, R111 ;  /* 0x000000ffff797224 */ /* 0x010fc400078e006f */
[----:B------:R-:W-:Y:S02]  /*1db50*/  IMAD.MOV.U32 R120, RZ, RZ, R110 ;  /* 0x000000ffff787224 */ /* 0x000fe400078e006e */
[----:B------:R-:W-:Y:S02]  /*1db60*/  IMAD.MOV.U32 R119, RZ, RZ, R109 ;  /* 0x000000ffff777224 */ /* 0x000fe400078e006d */
[----:B------:R-:W-:Y:S02]  /*1db70*/  IMAD.MOV.U32 R118, RZ, RZ, R108 ;  /* 0x000000ffff767224 */ /* 0x000fe400078e006c */
[----:B---3--:R-:W-:Y:S02]  /*1db80*/  IMAD.MOV.U32 R117, RZ, RZ, R107 ;  /* 0x000000ffff757224 */ /* 0x008fe400078e006b */
        /* <DEDUP_REMOVED lines=17> */
[----:B-1----:R-:W-:Y:S02]  /*1dca0*/  IMAD.MOV.U32 R132, RZ, RZ, R217 ;  /* 0x000000ffff847224 */ /* 0x002fe400078e00d9 */
        /* <DEDUP_REMOVED lines=64> */
[----:B--2---:R-:W-:Y:S02]  /*1e0b0*/  IMAD.MOV.U32 R49, RZ, RZ, R39 ;  /* 0x000000ffff317224 */ /* 0x004fe400078e0027 */
        /* <DEDUP_REMOVED lines=33> */
[----:B------:R-:W-:-:S06]  /*1e2d0*/  IMAD.MOV.U32 R27, RZ, RZ, R222 ;  /* 0x000000ffff1b7224 */ /* 0x000fcc00078e00de */
[----:B------:R-:W-:-:S06]  /*1e2e0*/  WARPGROUP.ARRIVE ;  /* 0x00000000000079c5 */ /* 0x000fcc0000000000 */
[----:B------:R-:W-:Y:S01]  /*1e2f0*/  HGMMA.64x256x16.F32 R24, R152, gdesc[UR4].tnspB, R24, gsb0 ;  /* 0x43e0000498187df0 */ /* 0x000fe20008000818 */
        /* <DEDUP_REMOVED lines=11> */
[----:B------:R4:W-:Y:S04]  /*1e3b0*/  STL.64 [R1+0x1620], R18 ;  /* 0x0016201201007387 */ /* 0x0009e80000100a00 */
[----:B0-----:R-:W4:Y:S04]  /*1e3c0*/  LDL.LU.128 R212, [R1+0x1bf0] ;  /* 0x001bf00001d47983 */ /* 0x001f280000300c00 */
[----:B-1----:R-:W4:Y:S04]  /*1e3d0*/  LDL.LU.128 R208, [R1+0x1be0] ;  /* 0x001be00001d07983 */ /* 0x002f280000300c00 */
[----:B--2---:R-:W2:Y:S04]  /*1e3e0*/  LDL.LU.128 R196, [R1+0x1bb0] ;  /* 0x001bb00001c47983 */ /* 0x004ea80000300c00 */
[----:B---3--:R-:W3:Y:S04]  /*1e3f0*/  LDL.LU.128 R192, [R1+0x1ba0] ;  /* 0x001ba00001c07983 */ /* 0x008ee80000300c00 */
[----:B----4-:R-:W4:Y:S04]  /*1e400*/  LDL.LU.128 R188, [R1+0x1b90] ;  /* 0x001b900001bc7983 */ /* 0x010f280000300c00 */
[----:B------:R-:W2:Y:S04]  /*1e410*/  LDL.LU.128 R184, [R1+0x1b80] ;  /* 0x001b800001b87983 */ /* 0x000ea80000300c00 */
[----:B------:R-:W3:Y:S04]  /*1e420*/  LDL.LU.128 R176, [R1+0x1b60] ;  /* 0x001b600001b07983 */ /* 0x000ee80000300c00 */
[----:B------:R-:W4:Y:S04]  /*1e430*/  LDL.LU.128 R172, [R1+0x1b50] ;  /* 0x001b500001ac7983 */ /* 0x000f280000300c00 */
[----:B------:R-:W3:Y:S04]  /*1e440*/  LDL.LU.128 R164, [R1+0x1b30] ;  /* 0x001b300001a47983 */ /* 0x000ee80000300c00 */
[----:B------:R-:W4:Y:S04]  /*1e450*/  LDL.LU.128 R160, [R1+0x1b20] ;  /* 0x001b200001a07983 */ /* 0x000f280000300c00 */
[----:B------:R-:W4:Y:S04]  /*1e460*/  LDL.LU.128 R20, [R1+0x1630] ;  /* 0x0016300001147983 */ /* 0x000f280000300c00 */
[----:B------:R-:W4:Y:S01]  /*1e470*/  LDL.LU.64 R18, [R1+0x1620] ;  /* 0x0016200001127983 */ /* 0x000f220000300a00 */
[----:B------:R-:W-:-:S03]  /*1e480*/  WARPGROUP.DEPBAR.LE gsb0, 0x0 ;  /* 0x00008000000079c5 */ /* 0x000fc60000010000 */
[----:B------:R0:W-:Y:S04]  /*1e490*/  STL.128 [R1+0x15d0], R148 ;  /* 0x0015d09401007387 */ /* 0x0001e80000100c00 */
[----:B------:R-:W-:Y:S04]  /*1e4a0*/  STL.128 [R1+0x15c0], R144 ;  /* 0x0015c09001007387 */ /* 0x000fe80000100c00 */
[----:B------:R-:W-:Y:S04]  /*1e4b0*/  STL.128 [R1+0x15b0], R140 ;  /* 0x0015b08c01007387 */ /* 0x000fe80000100c00 */
[----:B------:R-:W-:Y:S01]  /*1e4c0*/  STL.128 [R1+0x15a0], R136 ;  /* 0x0015a08801007387 */ /* 0x000fe20000100c00 */
[----:B0-----:R-:W-:-:S02]  /*1e4d0*/  IMAD.MOV.U32 R148, RZ, RZ, R181 ;  /* 0x000000ffff947224 */ /* 0x001fc400078e00b5 */
[----:B------:R-:W-:Y:S02]  /*1e4e0*/  IMAD.MOV.U32 R149, RZ, RZ, R180 ;  /* 0x000000ffff957224 */ /* 0x000fe400078e00b4 */
[----:B------:R-:W-:Y:S02]  /*1e4f0*/  IMAD.MOV.U32 R150, RZ, RZ, R171 ;  /* 0x000000ffff967224 */ /* 0x000fe400078e00ab */
[----:B------:R-:W-:Y:S01]  /*1e500*/  IMAD.MOV.U32 R151, RZ, RZ, R159 ;  /* 0x000000ffff977224 */ /* 0x000fe200078e009f */
[----:B------:R-:W-:Y:S04]  /*1e510*/  STL.128 [R1+0x1590], R132 ;  /* 0x0015908401007387 */ /* 0x000fe80000100c00 */
[----:B------:R-:W-:Y:S04]  /*1e520*/  STL.128 [R1+0x1580], R128 ;  /* 0x0015808001007387 */ /* 0x000fe80000100c00 */
[----:B------:R0:W-:Y:S04]  /*1e530*/  STL.128 [R1+0x1570], R124 ;  /* 0x0015707c01007387 */ /* 0x0001e80000100c00 */
[----:B------:R-:W-:Y:S04]  /*1e540*/  STL.128 [R1+0x1560], R120 ;  /* 0x0015607801007387 */ /* 0x000fe80000100c00 */
[----:B------:R1:W-:Y:S04]  /*1e550*/  STL.128 [R1+0x420], R148 ;  /* 0x0004209401007387 */ /* 0x0003e80000100c00 */
[----:B------:R1:W-:Y:S04]  /*1e560*/  STL.128 [R1+0x13f0], R28 ;  /* 0x0013f01c01007387 */ /* 0x0003e80000100c00 */
[----:B------:R1:W-:Y:S01]  /*1e570*/  STL.128 [R1+0x1520], R104 ;  /* 0x0015206801007387 */ /* 0x0003e20000100c00 */
[----:B------:R-:W-:-:S02]  /*1e580*/  IMAD.MOV.U32 R152, RZ, RZ, R158 ;  /* 0x000000ffff987224 */ /* 0x000fc400078e009e */
[----:B------:R-:W-:Y:S01]  /*1e590*/  IMAD.MOV.U32 R153, RZ, RZ, R157 ;  /* 0x000000ffff997224 */ /* 0x000fe200078e009d */
[----:B0-----:R-:W4:Y:S04]  /*1e5a0*/  LDL.LU.128 R124, [R1+0x1570] ;  /* 0x00157000017c7983 */ /* 0x001f280000300c00 */
[----:B-1----:R-:W4:Y:S01]  /*1e5b0*/  LDL.LU.128 R148, [R1+0x15d0] ;  /* 0x0015d00001947983 */ /* 0x002f220000300c00 */
[----:B------:R-:W-:-:S03]  /*1e5c0*/  IMAD.MOV.U32 R29, RZ, RZ, R224 ;  /* 0x000000ffff1d7224 */ /* 0x000fc600078e00e0 */
[----:B------:R-:W4:Y:S01]  /*1e5d0*/  LDL.LU.128 R128, [R1+0x1580] ;  /* 0x0015800001807983 */ /* 0x000f220000300c00 */
[----:B------:R-:W-:Y:S02]  /*1e5e0*/  IMAD.MOV.U32 R30, RZ, RZ, R223 ;  /* 0x000000ffff1e7224 */ /* 0x000fe400078e00df */
[----:B------:R-:W-:Y:S01]  /*1e5f0*/  IMAD.MOV.U32 R31, RZ, RZ, R222 ;  /* 0x000000ffff1f7224 */ /* 0x000fe200078e00de */
[----:B------:R-:W4:Y:S01]  /*1e600*/  LDL.LU.128 R104, [R1+0x1520] ;  /* 0x0015200001687983 */ /* 0x000f220000300c00 */
[----:B------:R-:W-:Y:S02]  /*1e610*/  IMAD.MOV.U32 R157, RZ, RZ, R29 ;  /* 0x000000ffff9d7224 */ /* 0x000fe400078e001d */
[----:B------:R-:W-:Y:S01]  /*1e620*/  IMAD.MOV.U32 R158, RZ, RZ, R30 ;  /* 0x000000ffff9e7224 */ /* 0x000fe200078e001e */
[----:B------:R0:W-:Y:S01]  /*1e630*/  STL.128 [R1+0x1510], R100 ;  /* 0x0015106401007387 */ /* 0x0001e20000100c00 */
[----:B------:R-:W-:-:S03]  /*1e640*/  IMAD.MOV.U32 R159, RZ, RZ, R31 ;  /* 0x000000ffff9f7224 */ /* 0x000fc600078e001f */
[----:B------:R-:W4:Y:S01]  /*1e650*/  LDL.LU.128 R28, [R1+0x13f0] ;  /* 0x0013f000011c7983 */ /* 0x000f220000300c00 */
[----:B------:R-:W-:Y:S02]  /*1e660*/  IMAD.MOV.U32 R146, RZ, RZ, R183 ;  /* 0x000000ffff927224 */ /* 0x000fe400078e00b7 */
[----:B------:R-:W-:Y:S01]  /*1e670*/  IMAD.MOV.U32 R147, RZ, RZ, R182 ;  /* 0x000000ffff937224 */ /* 0x000fe200078e00b6 */
[----:B------:R-:W4:Y:S01]  /*1e680*/  LDL.LU.128 R120, [R1+0x1560] ;  /* 0x0015600001787983 */ /* 0x000f220000300c00 */
[----:B------:R-:W-:Y:S02]  /*1e690*/  IMAD.MOV.U32 R132, RZ, RZ, R221 ;  /* 0x000000ffff847224 */ /* 0x000fe400078e00dd */
[----:B------:R-:W-:Y:S02]  /*1e6a0*/  IMAD.MOV.U32 R133, RZ, RZ, R220 ;  /* 0x000000ffff857224 */ /* 0x000fe400078e00dc */
[----:B------:R-:W-:Y:S01]  /*1e6b0*/  FFMA.FTZ R15, R215, R0, -R4 ;  /* 0x00000000d70f7223 */ /* 0x000fe20000010804 */
[----:B------:R-:W-:-:S02]  /*1e6c0*/  IMAD.MOV.U32 R134, RZ, RZ, R219 ;  /* 0x000000ffff867224 */ /* 0x000fc400078e00db */
[----:B------:R-:W-:Y:S01]  /*1e6d0*/  FFMA.FTZ R14, R214, R0, -R4 ;  /* 0x00000000d60e7223 */ /* 0x000fe20000010804 */
[----:B------:R-:W-:Y:S01]  /*1e6e0*/  IMAD.MOV.U32 R135, RZ, RZ, R218 ;  /* 0x000000ffff877224 */ /* 0x000fe200078e00da */
[----:B0-----:R-:W4:Y:S01]  /*1e6f0*/  LDL.LU.128 R100, [R1+0x1510] ;  /* 0x0015100001647983 */ /* 0x001f220000300c00 */
        /* <DEDUP_REMOVED lines=34> */
[----:B--2---:R2:W-:Y:S04]  /*1e920*/  STL.128 [R1+0x1340], R184 ;  /* 0x001340b801007387 */ /* 0x0045e80000100c00 */
[----:B0-----:R-:W4:Y:S04]  /*1e930*/  LDL.LU.128 R136, [R1+0x15a0] ;  /* 0x0015a00001887983 */ /* 0x001f280000300c00 */
[----:B-1----:R-:W4:Y:S04]  /*1e940*/  LDL.LU.128 R140, [R1+0x15b0] ;  /* 0x0015b000018c7983 */ /* 0x002f280000300c00 */
[----:B---3--:R-:W3:Y:S04]  /*1e950*/  LDL.LU.128 R144, [R1+0x15c0] ;  /* 0x0015c00001907983 */ /* 0x008ee80000300c00 */
        /* <DEDUP_REMOVED lines=21> */
[----:B--2---:R-:W2:Y:S01]  /*1eab0*/  LDL.LU.128 R184, [R1+0x1340] ;  /* 0x0013400001b87983 */ /* 0x004ea20000300c00 */
[-CC-:B------:R-:W-:Y:S01]  /*1eac0*/  FFMA.FTZ R13, R213, R0.reuse, -R4.reuse ;  /* 0x00000000d50d7223 */ /* 0x180fe20000010804 */
[-C--:B------:R-:W-:Y:S01]  /*1ead0*/  FFMA.FTZ R12, R212, R0.reuse, -R4 ;  /* 0x00000000d40c7223 */ /* 0x080fe20000010804 */
[-CC-:B------:R-:W-:Y:S01]  /*1eae0*/  FFMA.FTZ R11, R211, R0.reuse, -R166.reuse ;  /* 0x00000000d30b7223 */ /* 0x180fe200000108a6 */
[----:B------:R-:W-:Y:S01]  /*1eaf0*/  FFMA.FTZ R10, R210, R0, -R166 ;  /* 0x00000000d20a7223 */ /* 0x000fe200000108a6 */
[----:B------:R-:W-:-:S02]  /*1eb00*/  IMAD.MOV.U32 R154, RZ, RZ, R156 ;  /* 0x000000ffff9a7224 */ /* 0x000fc400078e009c */
[----:B------:R-:W-:Y:S01]  /*1eb10*/  VIADD R8, R8, 0x280 ;  /* 0x0000028008087836 */ /* 0x000fe20000000000 */
[----:B------:R-:W-:Y:S01]  /*1eb20*/  R2UR UR7, R9 ;  /* 0x00000000090772ca */ /* 0x000fe200000e0000 */
[----:B------:R-:W-:Y:S01]  /*1eb30*/  IMAD.MOV.U32 R155, RZ, RZ, R7 ;  /* 0x000000ffff9b7224 */ /* 0x000fe200078e0007 */
[----:B------:R-:W2:Y:S01]  /*1eb40*/  LDL.LU R226, [R1+0xfec] ;  /* 0x000fec0001e27983 */ /* 0x000ea20000300800 */
[----:B----4-:R-:W-:Y:S02]  /*1eb50*/  IMAD.MOV.U32 R182, RZ, RZ, R150 ;  /* 0x000000ffffb67224 */ /* 0x010fe400078e0096 */
[----:B------:R-:W-:Y:S01]  /*1eb60*/  IMAD.MOV.U32 R183, RZ, RZ, R149 ;  /* 0x000000ffffb77224 */ /* 0x000fe200078e0095 */
[----:B------:R-:W-:Y:S04]  /*1eb70*/  STL [R1+0x59c], R107 ;  /* 0x00059c6b01007387 */ /* 0x000fe80000100800 */
[----:B------:R-:W-:Y:S04]  /*1eb80*/  STL [R1+0x598], R106 ;  /* 0x0005986a01007387 */ /* 0x000fe80000100800 */
[----:B------:R-:W-:Y:S04]  /*1eb90*/  STL [R1+0x594], R105 ;  /* 0x0005946901007387 */ /* 0x000fe80000100800 */
[----:B------:R-:W-:Y:S04]  /*1eba0*/  STL [R1+0x590], R104 ;  /* 0x0005906801007387 */ /* 0x000fe80000100800 */
[----:B------:R0:W-:Y:S04]  /*1ebb0*/  STL.64 [R1+0x1330], R182 ;  /* 0x001330b601007387 */ /* 0x0001e80000100a00 */
[----:B------:R1:W-:Y:S04]  /*1ebc0*/  STL [R1+0x580], R100 ;  /* 0x0005806401007387 */ /* 0x0003e80000100800 */
[----:B------:R-:W-:Y:S04]  /*1ebd0*/  STL [R1+0x46c], R31 ;  /* 0x00046c1f01007387 */ /* 0x000fe80000100800 */
[----:B0-----:R-:W4:Y:S04]  /*1ebe0*/  LDL.128 R180, [R1+0x590] ;  /* 0x0005900001b47983 */ /* 0x001f280000100c00 */
[----:B------:R-:W-:Y:S04]  /*1ebf0*/  STL [R1+0x468], R30 ;  /* 0x0004681e01007387 */ /* 0x000fe80000100800 */
[----:B------:R-:W-:Y:S04]  /*1ec00*/  STL [R1+0x464], R29 ;  /* 0x0004641d01007387 */ /* 0x000fe80000100800 */
[----:B------:R-:W-:Y:S04]  /*1ec10*/  STL [R1+0x460], R28 ;  /* 0x0004601c01007387 */ /* 0x000fe80000100800 */
[----:B------:R-:W2:Y:S04]  /*1ec20*/  LDL.LU.128 R104, [R1+0x460] ;  /* 0x0004600001687983 */ /* 0x000ea80000300c00 */
[----:B-1----:R-:W2:Y:S01]  /*1ec30*/  LDL.LU R100, [R1+0x598] ;  /* 0x0005980001647983 */ /* 0x002ea20000300800 */
[-CC-:B------:R-:W-:Y:S01]  /*1ec40*/  FFMA.FTZ R4, R209, R0.reuse, -R166.reuse ;  /* 0x00000000d1047223 */ /* 0x180fe200000108a6 */
[----:B------:R-:W-:Y:S01]  /*1ec50*/  FFMA.FTZ R0, R208, R0, -R166 ;  /* 0x00000000d0007223 */ /* 0x000fe200000108a6 */
[----:B------:R-:W-:Y:S08]  /*1ec60*/  MUFU.EX2 R15, R15 ;  /* 0x0000000f000f7308 */ /* 0x000ff00000000800 */
[----:B------:R-:W0:Y:S01]  /*1ec70*/  MUFU.EX2 R14, R14 ;  /* 0x0000000e000e7308 */ /* 0x000e220000000800 */
[----:B------:R-:W-:Y:S01]  /*1ec80*/  STL [R1+0x584], R101 ;  /* 0x0005846501007387 */ /* 0x000fe20000100800 */
[----:B------:R-:W-:-:S02]  /*1ec90*/  IMAD.MOV.U32 R223, RZ, RZ, R131 ;  /* 0x000000ffffdf7224 */ /* 0x000fc400078e0083 */
[----:B------:R-:W-:Y:S01]  /*1eca0*/  IMAD.MOV.U32 R224, RZ, RZ, R130 ;  /* 0x000000ffffe07224 */ /* 0x000fe200078e0082 */
[----:B------:R-:W-:Y:S03]  /*1ecb0*/  STL [R1+0x5dc], R123 ;  /* 0x0005dc7b01007387 */ /* 0x000fe60000100800 */
[----:B------:R-:W-:Y:S01]  /*1ecc0*/  MUFU.EX2 R13, R13 ;  /* 0x0000000d000d7308 */ /* 0x000fe20000000800 */
[----:B------:R-:W-:Y:S01]  /*1ecd0*/  IMAD.MOV.U32 R225, RZ, RZ, R129 ;  /* 0x000000ffffe17224 */ /* 0x000fe200078e0081 */
[----:B------:R-:W-:Y:S01]  /*1ece0*/  STL [R1+0x5d8], R122 ;  /* 0x0005d87a01007387 */ /* 0x000fe20000100800 */
[----:B------:R-:W-:-:S03]  /*1ecf0*/  IMAD.MOV.U32 R227, RZ, RZ, R128 ;  /* 0x000000ffffe37224 */ /* 0x000fc600078e0080 */
[----:B------:R-:W-:Y:S02]  /*1ed00*/  STL [R1+0x5d4], R121 ;  /* 0x0005d47901007387 */ /* 0x000fe40000100800 */
[----:B------:R-:W-:Y:S02]  /*1ed10*/  MUFU.EX2 R12, R12 ;  /* 0x0000000c000c7308 */ /* 0x000fe40000000800 */
[----:B------:R-:W-:Y:S04]  /*1ed20*/  STL [R1+0x5d0], R120 ;  /* 0x0005d07801007387 */ /* 0x000fe80000100800 */
[----:B------:R-:W-:Y:S02]  /*1ed30*/  STL [R1+0x58c], R103 ;  /* 0x00058c6701007387 */ /* 0x000fe40000100800 */
[----:B------:R-:W-:Y:S02]  /*1ed40*/  MUFU.EX2 R11, R11 ;  /* 0x0000000b000b7308 */ /* 0x000fe40000000800 */
[----:B------:R-:W-:Y:S04]  /*1ed50*/  STL [R1+0x588], R102 ;  /* 0x0005886601007387 */ /* 0x000fe80000100800 */
[----:B------:R1:W-:Y:S02]  /*1ed60*/  STL.128 [R1+0x1320], R176 ;  /* 0x001320b001007387 */ /* 0x0003e40000100c00 */
[----:B------:R-:W0:Y:S02]  /*1ed70*/  MUFU.EX2 R10, R10 ;  /* 0x0000000a000a7308 */ /* 0x000e240000000800 */
[----:B------:R-:W-:Y:S04]  /*1ed80*/  STL.128 [R1+0x1310], R172 ;  /* 0x001310ac01007387 */ /* 0x000fe80000100c00 */
[----:B------:R-:W-:Y:S02]  /*1ed90*/  STL [R1+0x1308], R170 ;  /* 0x001308aa01007387 */ /* 0x000fe40000100800 */
[----:B------:R-:W-:Y:S01]  /*1eda0*/  MUFU.EX2 R4, R4 ;  /* 0x0000000400047308 */ /* 0x000fe20000000800 */
[----:B------:R-:W-:Y:S01]  /*1edb0*/  IMAD.MOV.U32 R156, RZ, RZ, R6 ;  /* 0x000000ffff9c7224 */ /* 0x000fe200078e0006 */
[----:B------:R-:W-:Y:S04]  /*1edc0*/  STL.64 [R1+0x1300], R168 ;  /* 0x001300a801007387 */ /* 0x000fe80000100a00 */
[----:B------:R-:W-:Y:S02]  /*1edd0*/  STL.128 [R1+0x12e0], R160 ;  /* 0x0012e0a001007387 */ /* 0x000fe40000100c00 */
[----:B------:R-:W0:Y:S01]  /*1ede0*/  MUFU.EX2 R0, R0 ;  /* 0x0000000000007308 */ /* 0x000e220000000800 */
[----:B------:R-:W-:Y:S01]  /*1edf0*/  IMAD.MOV.U32 R166, RZ, RZ, R151 ;  /* 0x000000ffffa67224 */ /* 0x000fe200078e0097 */
[----:B------:R0:W-:Y:S04]  /*1ee00*/  STL.128 [R1+0x430], R152 ;  /* 0x0004309801007387 */ /* 0x0001e80000100c00 */
[----:B------:R0:W-:Y:S01]  /*1ee10*/  STL.128 [R1+0x240], R156 ;  /* 0x0002409c01007387 */ /* 0x0001e20000100c00 */
[----:B------:R-:W-:-:S03]  /*1ee20*/  IMAD.MOV.U32 R200, RZ, RZ, R148 ;  /* 0x000000ffffc87224 */ /* 0x000fc600078e0094 */
[----:B------:R-:W-:Y:S01]  /*1ee30*/  STL.128 [R1+0x12f0], R164 ;  /* 0x0012f0a401007387 */ /* 0x000fe20000100c00 */
[----:B------:R-:W-:-:S03]  /*1ee40*/  R2UR UR6, R8 ;  /* 0x00000000080672ca */ /* 0x000fc600000e0000 */
[----:B-1----:R-:W2:Y:S01]  /*1ee50*/  LDL.LU.128 R176, [R1+0x580] ;  /* 0x0005800001b07983 */ /* 0x002ea20000300c00 */
[----:B0-----:R-:W-:-:S03]  /*1ee60*/  F2FP.F16.F32.PACK_AB R152, R14, R15 ;  /* 0x0000000f0e98723e */ /* 0x001fc600000000ff */
[----:B------:R-:W-:Y:S01]  /*1ee70*/  STL.128 [R1+0x1030], R20 ;  /* 0x0010301401007387 */ /* 0x000fe20000100c00 */
[----:B------:R-:W-:Y:S02]  /*1ee80*/  F2FP.F16.F32.PACK_AB R153, R10, R11 ;  /* 0x0000000b0a99723e */ /* 0x000fe400000000ff */
[----:B------:R-:W-:Y:S01]  /*1ee90*/  F2FP.F16.F32.PACK_AB R154, R12, R13 ;  /* 0x0000000d0c9a723e */ /* 0x000fe200000000ff */
[----:B------:R-:W-:Y:S01]  /*1eea0*/  IMAD.MOV.U32 R159, RZ, RZ, R127 ;  /* 0x000000ffff9f7224 */ /* 0x000fe200078e007f */
[----:B------:R-:W-:Y:S01]  /*1eeb0*/  F2FP.F16.F32.PACK_AB R155, R0, R4 ;  /* 0x00000004009b723e */ /* 0x000fe200000000ff */
[----:B------:R-:W-:Y:S01]  /*1eec0*/  IMAD.MOV.U32 R158, RZ, RZ, R126 ;  /* 0x000000ffff9e7224 */ /* 0x000fe200078e007e */
[----:B------:R-:W-:Y:S01]  /*1eed0*/  STL.128 [R1+0x1020], R16 ;  /* 0x0010201001007387 */ /* 0x000fe20000100c00 */
[----:B------:R-:W-:Y:S02]  /*1eee0*/  IMAD.MOV.U32 R157, RZ, RZ, R125 ;  /* 0x000000ffff9d7224 */ /* 0x000fe400078e007d */
[----:B------:R-:W-:Y:S01]  /*1eef0*/  IMAD.MOV.U32 R156, RZ, RZ, R124 ;  /* 0x000000ffff9c7224 */ /* 0x000fe200078e007c */
[----:B------:R-:W-:Y:S01]  /*1ef00*/  STL.128 [R1+0x12c0], R152 ;  /* 0x0012c09801007387 */ /* 0x000fe20000100c00 */
[----:B------:R-:W-:-:S03]  /*1ef10*/  IMAD.MOV.U32 R215, RZ, RZ, R139 ;  /* 0x000000ffffd77224 */ /* 0x000fc600078e008b */
[----:B------:R-:W-:Y:S01]  /*1ef20*/  STL.128 [R1+0x12d0], R156 ;  /* 0x0012d09c01007387 */ /* 0x000fe20000100c00 */
[----:B------:R-:W-:Y:S02]  /*1ef30*/  IMAD.MOV.U32 R214, RZ, RZ, R138 ;  /* 0x000000ffffd67224 */ /* 0x000fe400078e008a */
[----:B------:R-:W-:Y:S01]  /*1ef40*/  IMAD.MOV.U32 R219, RZ, RZ, R143 ;  /* 0x000000ffffdb7224 */ /* 0x000fe200078e008f */
[----:B------:R-:W-:Y:S01]  /*1ef50*/  STL.128 [R1+0x1370], R196 ;  /* 0x001370c401007387 */ /* 0x000fe20000100c00 */
[----:B------:R-:W-:Y:S02]  /*1ef60*/  IMAD.MOV.U32 R218, RZ, RZ, R142 ;  /* 0x000000ffffda7224 */ /* 0x000fe400078e008e */
[----:B---3--:R-:W-:Y:S01]  /*1ef70*/  IMAD.MOV.U32 R201, RZ, RZ, R147 ;  /* 0x000000ffffc97224 */ /* 0x008fe200078e0093 */
[----:B------:R-:W-:Y:S01]  /*1ef80*/  STL.128 [R1+0x1360], R192 ;  /* 0x001360c001007387 */ /* 0x000fe20000100c00 */
[----:B------:R-:W-:Y:S02]  /*1ef90*/  IMAD.MOV.U32 R202, RZ, RZ, R146 ;  /* 0x000000ffffca7224 */ /* 0x000fe400078e0092 */
[----:B------:R-:W-:Y:S01]  /*1efa0*/  IMAD.MOV.U32 R203, RZ, RZ, R145 ;  /* 0x000000ffffcb7224 */ /* 0x000fe200078e0091 */
[----:B------:R-:W-:Y:S01]  /*1efb0*/  STL.128 [R1+0x1350], R188 ;  /* 0x001350bc01007387 */ /* 0x000fe20000100c00 */
        /* <DEDUP_REMOVED lines=12> */
[----:B------:R-:W-:-:S03]  /*1f080*/  IMAD.MOV.U32 R222, RZ, RZ, R132 ;  /* 0x000000ffffde7224 */ /* 0x000fc600078e0084 */
        /* <DEDUP_REMOVED lines=39> */
[----:B----4-:R-:W-:-:S03]  /*1f300*/  IMAD.MOV.U32 R101, RZ, RZ, R183 ;  /* 0x000000ffff657224 */ /* 0x010fc600078e00b7 */
        /* <DEDUP_REMOVED lines=37> */
[----:B--2---:R1:W-:Y:S04]  /*1f560*/  STL.128 [R1+0x1210], R184 ;  /* 0x001210b801007387 */ /* 0x0043e80000100c00 */
[----:B0-----:R-:W2:Y:S04]  /*1f570*/  LDL.LU.128 R108, [R1+0x470] ;  /* 0x00047000016c7983 */ /* 0x001ea80000300c00 */
[----:B------:R-:W3:Y:S04]  /*1f580*/  LDL.LU.128 R112, [R1+0x480] ;  /* 0x0004800001707983 */ /* 0x000ee80000300c00 */
        /* <DEDUP_REMOVED lines=15> */
[----:B-1----:R-:W4:Y:S01]  /*1f680*/  LDL.128 R184, [R1+0x5a0] ;  /* 0x0005a00001b87983 */ /* 0x002f220000100c00 */
[----:B------:R-:W-:-:S03]  /*1f690*/  IMAD.MOV.U32 R8, RZ, RZ, R104 ;  /* 0x000000ffff087224 */ /* 0x000fc600078e0068 */
[----:B------:R-:W-:Y:S04]  /*1f6a0*/  STL.128 [R1+0x250], R104 ;  /* 0x0002506801007387 */ /* 0x000fe80000100c00 */
[----:B------:R0:W-:Y:S04]  /*1f6b0*/  STL.64 [R1+0x1188], R100 ;  /* 0x0011886401007387 */ /* 0x0001e80000100a00 */
[----:B------:R-:W4:Y:S04]  /*1f6c0*/  LDL.LU R99, [R1+0x594] ;  /* 0x0005940001637983 */ /* 0x000f280000300800 */
[----:B------:R-:W4:Y:S04]  /*1f6d0*/  LDL.LU R98, [R1+0x590] ;  /* 0x0005900001627983 */ /* 0x000f280000300800 */
[----:B0-----:R-:W4:Y:S04]  /*1f6e0*/  LDL.LU.64 R100, [R1+0x1188] ;  /* 0x0011880001647983 */ /* 0x001f280000300a00 */
[----:B------:R-:W4:Y:S04]  /*1f6f0*/  LDL.LU R104, [R1+0x5a8] ;  /* 0x0005a80001687983 */ /* 0x000f280000300800 */
[----:B------:R-:W4:Y:S04]  /*1f700*/  LDL.LU R103, [R1+0x5a4] ;  /* 0x0005a40001677983 */ /* 0x000f280000300800 */
[----:B------:R-:W4:Y:S01]  /*1f710*/  LDL.LU R102, [R1+0x5a0] ;  /* 0x0005a00001667983 */ /* 0x000f220000300800 */
[----:B------:R-:W-:-:S02]  /*1f720*/  IMAD.MOV.U32 R208, RZ, RZ, R24 ;  /* 0x000000ffffd07224 */ /* 0x000fc400078e0018 */
[----:B------:R-:W-:Y:S01]  /*1f730*/  IMAD.MOV.U32 R207, RZ, RZ, R25 ;  /* 0x000000ffffcf7224 */ /* 0x000fe200078e0019 */
[----:B------:R-:W4:Y:S01]  /*1f740*/  LDL.LU R216, [R1+0xfe8] ;  /* 0x000fe80001d87983 */ /* 0x000f220000300800 */
[----:B------:R-:W-:Y:S02]  /*1f750*/  IMAD.MOV.U32 R206, RZ, RZ, R26 ;  /* 0x000000ffffce7224 */ /* 0x000fe400078e001a */
[----:B------:R-:W-:Y:S02]  /*1f760*/  IMAD.MOV.U32 R205, RZ, RZ, R27 ;  /* 0x000000ffffcd7224 */ /* 0x000fe400078e001b */
[----:B------:R-:W-:Y:S01]  /*1f770*/  IMAD.MOV.U32 R9, RZ, RZ, R105 ;  /* 0x000000ffff097224 */ /* 0x000fe200078e0069 */
[----:B------:R0:W-:Y:S01]  /*1f780*/  STL.128 [R1+0x1010], R12 ;  /* 0x0010100c01007387 */ /* 0x0001e20000100c00 */
[----:B------:R-:W-:Y:S02]  /*1f790*/  IMAD.MOV.U32 R25, RZ, RZ, R107 ;  /* 0x000000ffff197224 */ /* 0x000fe400078e006b */
[----:B------:R-:W-:Y:S01]  /*1f7a0*/  IMAD.MOV.U32 R24, RZ, RZ, R106 ;  /* 0x000000ffff187224 */ /* 0x000fe200078e006a */
[----:B------:R1:W-:Y:S01]  /*1f7b0*/  STL.64 [R1+0xff0], R4 ;  /* 0x000ff00401007387 */ /* 0x0003e20000100a00 */
[----:B------:R-:W-:-:S02]  /*1f7c0*/  IMAD.MOV.U32 R97, RZ, RZ, R179 ;  /* 0x000000ffff617224 */ /* 0x000fc400078e00b3 */
[----:B------:R-:W-:Y:S01]  /*1f7d0*/  IMAD.MOV.U32 R96, RZ, RZ, R178 ;  /* 0x000000ffff607224 */ /* 0x000fe200078e00b2 */
[----:B------:R-:W4:Y:S01]  /*1f7e0*/  LDL.LU.128 R20, [R1+0x1030] ;  /* 0x0010300001147983 */ /* 0x000f220000300c00 */
[----:B------:R-:W-:Y:S02]  /*1f7f0*/  IMAD.MOV.U32 R95, RZ, RZ, R177 ;  /* 0x000000ffff5f7224 */ /* 0x000fe400078e00b1 */
[----:B------:R-:W-:Y:S01]  /*1f800*/  IMAD.MOV.U32 R94, RZ, RZ, R176 ;  /* 0x000000ffff5e7224 */ /* 0x000fe200078e00b0 */
[----:B------:R1:W-:Y:S04]  /*1f810*/  STL.128 [R1+0x1000], R8 ;  /* 0x0010000801007387 */ /* 0x0003e80000100c00 */
[----:B------:R-:W4:Y:S04]  /*1f820*/  LDL.LU.128 R16, [R1+0x1020] ;  /* 0x0010200001107983 */ /* 0x000f280000300c00 */
[----:B0-----:R-:W4:Y:S04]  /*1f830*/  LDL.LU.128 R12, [R1+0x1010] ;  /* 0x00101000010c7983 */ /* 0x001f280000300c00 */
[----:B-1----:R-:W4:Y:S04]  /*1f840*/  LDL.LU.64 R4, [R1+0xff0] ;  /* 0x000ff00001047983 */ /* 0x002f280000300a00 */
[----:B------:R-:W4:Y:S04]  /*1f850*/  LDL.LU.128 R8, [R1+0x1000] ;  /* 0x0010000001087983 */ /* 0x000f280000300c00 */
[----:B------:R-:W-:Y:S04]  /*1f860*/  STL [R1+0x13e8], R227 ;  /* 0x0013e8e301007387 */ /* 0x000fe80000100800 */
[----:B------:R-:W-:Y:S04]  /*1f870*/  STL.64 [R1+0x13e0], R224 ;  /* 0x0013e0e001007387 */ /* 0x000fe80000100a00 */
[----:B------:R-:W-:Y:S04]  /*1f880*/  STL.64 [R1+0x13c0], R218 ;  /* 0x0013c0da01007387 */ /* 0x000fe80000100a00 */
[----:B------:R-:W-:Y:S04]  /*1f890*/  STL.128 [R1+0x1380], R200 ;  /* 0x001380c801007387 */ /* 0x000fe80000100c00 */
[----:B------:R-:W-:Y:S04]  /*1f8a0*/  STL.128 [R1+0x370], R176 ;  /* 0x000370b001007387 */ /* 0x000fe80000100c00 */
[----:B------:R-:W-:Y:S04]  /*1f8b0*/  STL.128 [R1+0x380], R180 ;  /* 0x000380b401007387 */ /* 0x000fe80000100c00 */
[----:B------:R-:W4:Y:S04]  /*1f8c0*/  LDL.LU.128 R196, [R1+0x1370] ;  /* 0x0013700001c47983 */ /* 0x000f280000300c00 */
[----:B------:R-:W4:Y:S04]  /*1f8d0*/  LDL.LU.128 R192, [R1+0x1360] ;  /* 0x0013600001c07983 */ /* 0x000f280000300c00 */
[----:B------:R-:W4:Y:S01]  /*1f8e0*/  LDL.LU.128 R188, [R1+0x1350] ;  /* 0x0013500001bc7983 */ /* 0x000f220000300c00 */
[----:B--2---:R-:W-:-:S02]  /*1f8f0*/  IMAD.MOV.U32 R29, RZ, RZ, R111 ;  /* 0x000000ffff1d7224 */ /* 0x004fc400078e006f */
[----:B------:R-:W-:Y:S02]  /*1f900*/  IMAD.MOV.U32 R28, RZ, RZ, R110 ;  /* 0x000000ffff1c7224 */ /* 0x000fe400078e006e */
[----:B------:R-:W-:Y:S01]  /*1f910*/  IMAD.MOV.U32 R27, RZ, RZ, R109 ;  /* 0x000000ffff1b7224 */ /* 0x000fe200078e006d */
[----:B---3--:R0:W-:Y:S01]  /*1f920*/  STL.128 [R1+0x270], R112 ;  /* 0x0002707001007387 */ /* 0x0081e20000100c00 */
[----:B------:R-:W-:Y:S02]  /*1f930*/  IMAD.MOV.U32 R26, RZ, RZ, R108 ;  /* 0x000000ffff1a7224 */ /* 0x000fe400078e006c */
[----:B------:R-:W-:Y:S02]  /*1f940*/  IMAD.MOV.U32 R33, RZ, RZ, R115 ;  /* 0x000000ffff217224 */ /* 0x000fe400078e0073 */
[----:B------:R-:W-:Y:S02]  /*1f950*/  IMAD.MOV.U32 R32, RZ, RZ, R114 ;  /* 0x000000ffff207224 */ /* 0x000fe400078e0072 */
[----:B------:R-:W-:-:S02]  /*1f960*/  IMAD.MOV.U32 R31, RZ, RZ, R113 ;  /* 0x000000ffff1f7224 */ /* 0x000fc400078e0071 */
[----:B------:R-:W-:Y:S02]  /*1f970*/  IMAD.MOV.U32 R30, RZ, RZ, R112 ;  /* 0x000000ffff1e7224 */ /* 0x000fe400078e0070 */
[----:B----4-:R-:W-:Y:S02]  /*1f980*/  IMAD.MOV.U32 R37, RZ, RZ, R119 ;  /* 0x000000ffff257224 */ /* 0x010fe400078e0077 */
[----:B------:R-:W-:Y:S02]  /*1f990*/  IMAD.MOV.U32 R36, RZ, RZ, R118 ;  /* 0x000000ffff247224 */ /* 0x000fe400078e0076 */
[----:B------:R-:W-:Y:S01]  /*1f9a0*/  IMAD.MOV.U32 R35, RZ, RZ, R117 ;  /* 0x000000ffff237224 */ /* 0x000fe200078e0075 */
[----:B0-----:R-:W2:Y:S01]  /*1f9b0*/  LDL.128 R112, [R1+0x5b0] ;  /* 0x0005b00001707983 */ /* 0x001ea20000100c00 */
        /* <DEDUP_REMOVED lines=58> */
[----:B------:R-:W-:Y:S04]  /*1fd60*/  STL.128 [R1+0x260], R108 ;  /* 0x0002606c01007387 */ /* 0x000fe80000100c00 */
        /* <DEDUP_REMOVED lines=21> */
[----:B0-----:R-:W2:Y:S04]  /*1fec0*/  LDL.LU.64 R104, [R1+0x1180] ;  /* 0x0011800001687983 */ /* 0x001ea80000300a00 */
[----:B-1----:R-:W2:Y:S04]  /*1fed0*/  LDL.LU.128 R100, [R1+0x1170] ;  /* 0x0011700001647983 */ /* 0x002ea80000300c00 */
[----:B---3--:R-:W3:Y:S04]  /*1fee0*/  LDL.LU.128 R96, [R1+0x1160] ;  /* 0x0011600001607983 */ /* 0x008ee80000300c00 */
[----:B----4-:R-:W4:Y:S04]  /*1fef0*/  LDL.LU.128 R92, [R1+0x1150] ;  /* 0x00115000015c7983 */ /* 0x010f280000300c00 */
        /* <DEDUP_REMOVED lines=18> */
[----:B------:R-:W4:Y:S04]  /*20020*/  LDL.LU R107, [R1+0x5b4] ;  /* 0x0005b400016b7983 */ /* 0x000f280000300800 */
[----:B------:R-:W4:Y:S04]  /*20030*/  LDL.LU R106, [R1+0x5b0] ;  /* 0x0005b000016a7983 */ /* 0x000f280000300800 */
[----:B------:R0:W-:Y:S01]  /*20040*/  STL.128 [R1+0x280], R116 ;  /* 0x0002807401007387 */ /* 0x0001e20000100c00 */
[----:B--2---:R-:W-:-:S03]  /*20050*/  IMAD.MOV.U32 R109, RZ, RZ, R115 ;  /* 0x000000ffff6d7224 */ /* 0x004fc600078e0073 */
[----:B------:R1:W-:Y:S04]  /*20060*/  STL.128 [R1+0x13d0], R220 ;  /* 0x0013d0dc01007387 */ /* 0x0003e80000100c00 */
[----:B------:R2:W-:Y:S04]  /*20070*/  STL.128 [R1+0x13b0], R212 ;  /* 0x0013b0d401007387 */ /* 0x0005e80000100c00 */
[----:B------:R2:W-:Y:S04]  /*20080*/  STL.128 [R1+0x13a0], R208 ;  /* 0x0013a0d001007387 */ /* 0x0005e80000100c00 */
[----:B0-----:R-:W4:Y:S04]  /*20090*/  LDL.128 R116, [R1+0x5c0] ;  /* 0x0005c00001747983 */ /* 0x001f280000100c00 */
[----:B------:R0:W-:Y:S04]  /*200a0*/  STL.128 [R1+0x1390], R204 ;  /* 0x001390cc01007387 */ /* 0x0001e80000100c00 */
[----:B------:R-:W-:Y:S04]  /*200b0*/  STL.128 [R1+0x310], R152 ;  /* 0x0003109801007387 */ /* 0x000fe80000100c00 */
[----:B------:R-:W-:Y:S04]  /*200c0*/  STL.128 [R1+0x320], R156 ;  /* 0x0003209c01007387 */ /* 0x000fe80000100c00 */
[----:B------:R-:W-:Y:S04]  /*200d0*/  STL.128 [R1+0x330], R160 ;  /* 0x000330a001007387 */ /* 0x000fe80000100c00 */
[----:B------:R-:W-:Y:S04]  /*200e0*/  STL.128 [R1+0x340], R164 ;  /* 0x000340a401007387 */ /* 0x000fe80000100c00 */
[----:B------:R-:W-:Y:S04]  /*200f0*/  STL.128 [R1+0x350], R168 ;  /* 0x000350a801007387 */ /* 0x000fe80000100c00 */
[----:B------:R0:W-:Y:S04]  /*20100*/  STL.128 [R1+0x360], R172 ;  /* 0x000360ac01007387 */ /* 0x0001e80000100c00 */
[----:B------:R-:W4:Y:S04]  /*20110*/  LDL.LU R227, [R1+0x13e8] ;  /* 0x0013e80001e37983 */ /* 0x000f280000300800 */
[----:B------:R-:W4:Y:S04]  /*20120*/  LDL.LU.64 R224, [R1+0x13e0] ;  /* 0x0013e00001e07983 */ /* 0x000f280000300a00 */
[----:B-1----:R-:W4:Y:S04]  /*20130*/  LDL.LU.128 R220, [R1+0x13d0] ;  /* 0x0013d00001dc7983 */ /* 0x002f280000300c00 */
[----:B------:R-:W4:Y:S04]  /*20140*/  LDL.LU.64 R218, [R1+0x13c0] ;  /* 0x0013c00001da7983 */ /* 0x000f280000300a00 */
[----:B--2---:R-:W2:Y:S04]  /*20150*/  LDL.LU.128 R212, [R1+0x13b0] ;  /* 0x0013b00001d47983 */ /* 0x004ea80000300c00 */
[----:B------:R-:W2:Y:S04]  /*20160*/  LDL.LU.128 R208, [R1+0x13a0] ;  /* 0x0013a00001d07983 */ /* 0x000ea80000300c00 */
[----:B0-----:R-:W2:Y:S04]  /*20170*/  LDL.LU.128 R204, [R1+0x1390] ;  /* 0x0013900001cc7983 */ /* 0x001ea80000300c00 */
[----:B------:R-:W2:Y:S04]  /*20180*/  LDL.LU.128 R200, [R1+0x1380] ;  /* 0x0013800001c87983 */ /* 0x000ea80000300c00 */
[----:B------:R-:W2:Y:S04]  /*20190*/  LDL.LU.64 R182, [R1+0x1330] ;  /* 0x0013300001b67983 */ /* 0x000ea80000300a00 */
[----:B------:R-:W2:Y:S04]  /*201a0*/  LDL.LU.128 R176, [R1+0x1320] ;  /* 0x0013200001b07983 */ /* 0x000ea80000300c00 */
[----:B------:R-:W2:Y:S04]  /*201b0*/  LDL.LU.128 R172, [R1+0x1310] ;  /* 0x0013100001ac7983 */ /* 0x000ea80000300c00 */
[----:B------:R-:W2:Y:S04]  /*201c0*/  LDL.LU R170, [R1+0x1308] ;  /* 0x0013080001aa7983 */ /* 0x000ea80000300800 */
[----:B------:R-:W2:Y:S04]  /*201d0*/  LDL.LU.64 R168, [R1+0x1300] ;  /* 0x0013000001a87983 */ /* 0x000ea80000300a00 */
[----:B------:R-:W2:Y:S04]  /*201e0*/  LDL.LU.128 R164, [R1+0x12f0] ;  /* 0x0012f00001a47983 */ /* 0x000ea80000300c00 */
[----:B------:R-:W2:Y:S04]  /*201f0*/  LDL.LU.128 R160, [R1+0x12e0] ;  /* 0x0012e00001a07983 */ /* 0x000ea80000300c00 */
[----:B------:R-:W2:Y:S04]  /*20200*/  LDL.LU.128 R156, [R1+0x12d0] ;  /* 0x0012d000019c7983 */ /* 0x000ea80000300c00 */
[----:B------:R-:W2:Y:S04]  /*20210*/  LDL.LU.128 R152, [R1+0x12c0] ;  /* 0x0012c00001987983 */ /* 0x000ea80000300c00 */
[----:B------:R-:W-:Y:S04]  /*20220*/  STL.128 [R1+0x3a0], R112 ;  /* 0x0003a07001007387 */ /* 0x000fe80000100c00 */
[----:B------:R0:W-:Y:S04]  /*20230*/  STL.128 [R1+0xe80], R20 ;  /* 0x000e801401007387 */ /* 0x0001e80000100c00 */
[----:B------:R1:W-:Y:S04]  /*20240*/  STL.128 [R1+0xe70], R16 ;  /* 0x000e701001007387 */ /* 0x0003e80000100c00 */
[----:B------:R1:W-:Y:S04]  /*20250*/  STL.128 [R1+0xe60], R12 ;  /* 0x000e600c01007387 */ /* 0x0003e80000100c00 */
[----:B------:R1:W-:Y:S04]  /*20260*/  STL.128 [R1+0xe50], R8 ;  /* 0x000e500801007387 */ /* 0x0003e80000100c00 */
[----:B------:R1:W-:Y:S04]  /*20270*/  STL.64 [R1+0xe48], R4 ;  /* 0x000e480401007387 */ /* 0x0003e80000100a00 */
[----:B0-----:R-:W2:Y:S04]  /*20280*/  LDL.LU.128 R20, [R1+0xe80] ;  /* 0x000e800001147983 */ /* 0x001ea80000300c00 */
[----:B-1----:R-:W2:Y:S04]  /*20290*/  LDL.LU.128 R16, [R1+0xe70] ;  /* 0x000e700001107983 */ /* 0x002ea80000300c00 */
[----:B------:R-:W2:Y:S04]  /*202a0*/  LDL.LU.128 R12, [R1+0xe60] ;  /* 0x000e6000010c7983 */ /* 0x000ea80000300c00 */
[----:B------:R-:W2:Y:S04]  /*202b0*/  LDL.LU.128 R8, [R1+0xe50] ;  /* 0x000e500001087983 */ /* 0x000ea80000300c00 */
[----:B------:R-:W2:Y:S04]  /*202c0*/  LDL.LU.64 R4, [R1+0xe48] ;  /* 0x000e480001047983 */ /* 0x000ea80000300a00 */
[----:B------:R-:W2:Y:S04]  /*202d0*/  LDL.LU R112, [R1+0x5c8] ;  /* 0x0005c80001707983 */ /* 0x000ea80000300800 */
[----:B------:R-:W2:Y:S04]  /*202e0*/  LDL.LU R111, [R1+0x5c4] ;  /* 0x0005c400016f7983 */ /* 0x000ea80000300800 */
[----:B------:R-:W2:Y:S04]  /*202f0*/  LDL.LU R110, [R1+0x5c0] ;  /* 0x0005c000016e7983 */ /* 0x000ea80000300800 */
[----:B------:R0:W-:Y:S04]  /*20300*/  STL.128 [R1+0x290], R120 ;  /* 0x0002907801007387 */ /* 0x0001e80000100c00 */
[----:B------:R1:W-:Y:S04]  /*20310*/  STL.128 [R1+0x1240], R196 ;  /* 0x001240c401007387 */ /* 0x0003e80000100c00 */
[----:B------:R1:W-:Y:S04]  /*20320*/  STL.128 [R1+0x1230], R192 ;  /* 0x001230c001007387 */ /* 0x0003e80000100c00 */
[----:B------:R1:W-:Y:S04]  /*20330*/  STL.128 [R1+0x1220], R188 ;  /* 0x001220bc01007387 */ /* 0x0003e80000100c00 */
[----:B0-----:R-:W2:Y:S04]  /*20340*/  LDL.128 R120, [R1+0x5d0] ;  /* 0x0005d00001787983 */ /* 0x001ea80000100c00 */
[----:B------:R-:W-:Y:S04]  /*20350*/  STL.128 [R1+0x390], R184 ;  /* 0x000390b801007387 */ /* 0x000fe80000100c00 */
[----:B-1----:R-:W2:Y:S04]  /*20360*/  LDL.LU.128 R196, [R1+0x1240] ;  /* 0x0012400001c47983 */ /* 0x002ea80000300c00 */
[----:B------:R-:W2:Y:S04]  /*20370*/  LDL.LU.128 R192, [R1+0x1230] ;  /* 0x0012300001c07983 */ /* 0x000ea80000300c00 */
[----:B------:R-:W2:Y:S04]  /*20380*/  LDL.LU.128 R188, [R1+0x1220] ;  /* 0x0012200001bc7983 */ /* 0x000ea80000300c00 */
[----:B------:R0:W-:Y:S04]  /*20390*/  STL.128 [R1+0xfc0], R100 ;  /* 0x000fc06401007387 */ /* 0x0001e80000100c00 */
[----:B---3--:R-:W-:Y:S04]  /*203a0*/  STL.128 [R1+0xfb0], R96 ;  /* 0x000fb06001007387 */ /* 0x008fe80000100c00 */
[----:B----4-:R-:W-:Y:S04]  /*203b0*/  STL.128 [R1+0xfa0], R92 ;  /* 0x000fa05c01007387 */ /* 0x010fe80000100c00 */
        /* <DEDUP_REMOVED lines=17> */
[----:B------:R1:W-:Y:S04]  /*204d0*/  STL.64 [R1+0xfe0], R108 ;  /* 0x000fe06c01007387 */ /* 0x0003e80000100a00 */
[----:B0-----:R-:W3:Y:S04]  /*204e0*/  LDL.LU.128 R100, [R1+0xfc0] ;  /* 0x000fc00001647983 */ /* 0x001ee80000300c00 */
[----:B------:R0:W-:Y:S04]  /*204f0*/  STL.128 [R1+0xfd0], R104 ;  /* 0x000fd06801007387 */ /* 0x0001e80000100c00 */
[----:B-1----:R-:W4:Y:S04]  /*20500*/  LDL.LU.64 R108, [R1+0xfe0] ;  /* 0x000fe000016c7983 */ /* 0x002f280000300a00 */
[----:B------:R-:W4:Y:S04]  /*20510*/  LDL.LU.128 R96, [R1+0xfb0] ;  /* 0x000fb00001607983 */ /* 0x000f280000300c00 */
[----:B------:R-:W4:Y:S04]  /*20520*/  LDL.LU.128 R92, [R1+0xfa0] ;  /* 0x000fa000015c7983 */ /* 0x000f280000300c00 */
        /* <DEDUP_REMOVED lines=17> */
[----:B------:R-:W4:Y:S01]  /*20640*/  LDL.LU.128 R24, [R1+0xe90] ;  /* 0x000e900001187983 */ /* 0x000f220000300c00 */
[----:B------:R-:W-:-:S03]  /*20650*/  IMAD.MOV.U32 R113, RZ, RZ, R119 ;  /* 0x000000ffff717224 */ /* 0x000fc600078e0077 */
[----:B------:R0:W-:Y:S04]  /*20660*/  STL [R1+0x12b8], R227 ;  /* 0x0012b8e301007387 */ /* 0x0001e80000100800 */
[----:B------:R1:W-:Y:S04]  /*20670*/  STL.64 [R1+0x12b0], R224 ;  /* 0x0012b0e001007387 */ /* 0x0003e80000100a00 */
[----:B------:R1:W-:Y:S04]  /*20680*/  STL.128 [R1+0x12a0], R220 ;  /* 0x0012a0dc01007387 */ /* 0x0003e80000100c00 */
[----:B------:R1:W-:Y:S04]  /*20690*/  STL.64 [R1+0x1290], R218 ;  /* 0x001290da01007387 */ /* 0x0003e80000100a00 */
[----:B--2---:R2:W-:Y:S04]  /*206a0*/  STL.128 [R1+0x1280], R212 ;  /* 0x001280d401007387 */ /* 0x0045e80000100c00 */
[----:B------:R2:W-:Y:S04]  /*206b0*/  STL.128 [R1+0x1270], R208 ;  /* 0x001270d001007387 */ /* 0x0005e80000100c00 */
[----:B------:R2:W-:Y:S04]  /*206c0*/  STL.128 [R1+0x1260], R204 ;  /* 0x001260cc01007387 */ /* 0x0005e80000100c00 */
[----:B------:R2:W-:Y:S04]  /*206d0*/  STL.128 [R1+0x1250], R200 ;  /* 0x001250c801007387 */ /* 0x0005e80000100c00 */
[----:B------:R2:W-:Y:S04]  /*206e0*/  STL.64 [R1+0x1200], R182 ;  /* 0x001200b601007387 */ /* 0x0005e80000100a00 */
[----:B------:R2:W-:Y:S04]  /*206f0*/  STL.128 [R1+0x11f0], R176 ;  /* 0x0011f0b001007387 */ /* 0x0005e80000100c00 */
[----:B------:R2:W-:Y:S04]  /*20700*/  STL.128 [R1+0x11e0], R172 ;  /* 0x0011e0ac01007387 */ /* 0x0005e80000100c00 */
[----:B------:R2:W-:Y:S04]  /*20710*/  STL [R1+0x11d8], R170 ;  /* 0x0011d8aa01007387 */ /* 0x0005e80000100800 */
[----:B------:R2:W-:Y:S04]  /*20720*/  STL.64 [R1+0x11d0], R168 ;  /* 0x0011d0a801007387 */ /* 0x0005e80000100a00 */
[----:B------:R2:W-:Y:S04]  /*20730*/  STL.128 [R1+0x11c0], R164 ;  /* 0x0011c0a401007387 */ /* 0x0005e80000100c00 */
[----:B------:R2:W-:Y:S04]  /*20740*/  STL.128 [R1+0x11b0], R160 ;  /* 0x0011b0a001007387 */ /* 0x0005e80000100c00 */
[----:B------:R2:W-:Y:S04]  /*20750*/  STL.128 [R1+0x11a0], R156 ;  /* 0x0011a09c01007387 */ /* 0x0005e80000100c00 */
[----:B------:R2:W-:Y:S04]  /*20760*/  STL.128 [R1+0x1190], R152 ;  /* 0x0011909801007387 */ /* 0x0005e80000100c00 */
[----:B0-----:R-:W4:Y:S04]  /*20770*/  LDL.LU R227, [R1+0x12b8] ;  /* 0x0012b80001e37983 */ /* 0x001f280000300800 */
[----:B-1----:R-:W4:Y:S04]  /*20780*/  LDL.LU.64 R224, [R1+0x12b0] ;  /* 0x0012b00001e07983 */ /* 0x002f280000300a00 */
[----:B------:R-:W4:Y:S04]  /*20790*/  LDL.LU.128 R220, [R1+0x12a0] ;  /* 0x0012a00001dc7983 */ /* 0x000f280000300c00 */
[----:B------:R-:W4:Y:S04]  /*207a0*/  LDL.LU.64 R218, [R1+0x1290] ;  /* 0x0012900001da7983 */ /* 0x000f280000300a00 */
[----:B--2---:R-:W2:Y:S04]  /*207b0*/  LDL.LU.128 R212, [R1+0x1280] ;  /* 0x0012800001d47983 */ /* 0x004ea80000300c00 */
[----:B------:R-:W2:Y:S04]  /*207c0*/  LDL.LU.128 R208, [R1+0x1270] ;  /* 0x0012700001d07983 */ /* 0x000ea80000300c00 */
[----:B------:R-:W2:Y:S04]  /*207d0*/  LDL.LU.128 R204, [R1+0x1260] ;  /* 0x0012600001cc7983 */ /* 0x000ea80000300c00 */
[----:B------:R-:W2:Y:S04]  /*207e0*/  LDL.LU.128 R200, [R1+0x1250] ;  /* 0x0012500001c87983 */ /* 0x000ea80000300c00 */
        /* <DEDUP_REMOVED lines=10> */
[----:B------:R-:W2:Y:S04]  /*20890*/  LDL.LU R180, [R1+0xe40] ;  /* 0x000e400001b47983 */ /* 0x000ea80000300800 */
[----:B------:R-:W2:Y:S04]  /*208a0*/  LDL.LU R181, [R1+0xe3c] ;  /* 0x000e3c0001b57983 */ /* 0x000ea80000300800 */
[----:B------:R-:W2:Y:S04]  /*208b0*/  LDL.LU R171, [R1+0xe38] ;  /* 0x000e380001ab7983 */ /* 0x000ea80000300800 */
[----:B------:R0:W-:Y:S04]  /*208c0*/  STL.64 [R1+0xe30], R112 ;  /* 0x000e307001007387 */ /* 0x0001e80000100a00 */
[----:B------:R-:W-:Y:S04]  /*208d0*/  STL.128 [R1+0xcc0], R20 ;  /* 0x000cc01401007387 */ /* 0x000fe80000100c00 */
[----:B------:R-:W-:Y:S04]  /*208e0*/  STL.128 [R1+0xcb0], R16 ;  /* 0x000cb01001007387 */ /* 0x000fe80000100c00 */
[----:B------:R-:W-:Y:S04]  /*208f0*/  STL.128 [R1+0xca0], R12 ;  /* 0x000ca00c01007387 */ /* 0x000fe80000100c00 */
[----:B------:R-:W-:Y:S04]  /*20900*/  STL.128 [R1+0xc90], R8 ;  /* 0x000c900801007387 */ /* 0x000fe80000100c00 */
[----:B------:R-:W-:Y:S04]  /*20910*/  STL.64 [R1+0xc80], R4 ;  /* 0x000c800401007387 */ /* 0x000fe80000100a00 */
[----:B------:R1:W-:Y:S04]  /*20920*/  STL.128 [R1+0x3b0], R116 ;  /* 0x0003b07401007387 */ /* 0x0003e80000100c00 */
[----:B---3--:R-:W-:Y:S04]  /*20930*/  STL.128 [R1+0xe00], R100 ;  /* 0x000e006401007387 */ /* 0x008fe80000100c00 */
[----:B----4-:R3:W-:Y:S04]  /*20940*/  STL.128 [R1+0xe20], R108 ;  /* 0x000e206c01007387 */ /* 0x0107e80000100c00 */
        /* <DEDUP_REMOVED lines=21> */
[----:B-1----:R-:W2:Y:S04]  /*20aa0*/  LDL.LU R116, [R1+0x5d8] ;  /* 0x0005d80001747983 */ /* 0x002ea80000300800 */
[----:B------:R-:W2:Y:S04]  /*20ab0*/  LDL.LU R115, [R1+0x5d4] ;  /* 0x0005d40001737983 */ /* 0x000ea80000300800 */
[----:B------:R-:W2:Y:S04]  /*20ac0*/  LDL.LU R114, [R1+0x5d0] ;  /* 0x0005d00001727983 */ /* 0x000ea80000300800 */
        /* <DEDUP_REMOVED lines=32> */
[----:B--2---:R-:W-:Y:S04]  /*20cd0*/  STL.128 [R1+0xc40], R200 ;  /* 0x000c40c801007387 */ /* 0x004fe80000100c00 */
[----:B------:R1:W-:Y:S04]  /*20ce0*/  STL.128 [R1+0xba0], R160 ;  /* 0x000ba0a001007387 */ /* 0x0003e80000100c00 */
[----:B------:R2:W-:Y:S01]  /*20cf0*/  STL.128 [R1+0xbf0], R180 ;  /* 0x000bf0b401007387 */ /* 0x0005e20000100c00 */
[----:B0-----:R-:W-:-:S03]  /*20d00*/  IMAD.MOV.U32 R123, RZ, RZ, R117 ;  /* 0x000000ffff7b7224 */ /* 0x001fc600078e0075 */
[----:B------:R0:W-:Y:S01]  /*20d10*/  STL.128 [R1+0xbb0], R164 ;  /* 0x000bb0a401007387 */ /* 0x0001e20000100c00 */
[----:B------:R-:W-:Y:S02]  /*20d20*/  IMAD.MOV.U32 R124, RZ, RZ, R156 ;  /* 0x000000ffff7c7224 */ /* 0x000fe400078e009c */
[----:B------:R-:W-:Y:S01]  /*20d30*/  IMAD.MOV.U32 R125, RZ, RZ, R157 ;  /* 0x000000ffff7d7224 */ /* 0x000fe200078e009d */
[----:B------:R-:W4:Y:S01]  /*20d40*/  LDL.LU.128 R20, [R1+0xcc0] ;  /* 0x000cc00001147983 */ /* 0x000f220000300c00 */
[----:B------:R-:W-:Y:S02]  /*20d50*/  IMAD.MOV.U32 R126, RZ, RZ, R158 ;  /* 0x000000ffff7e7224 */ /* 0x000fe400078e009e */
[----:B------:R-:W-:Y:S01]  /*20d60*/  IMAD.MOV.U32 R127, RZ, RZ, R159 ;  /* 0x000000ffff7f7224 */ /* 0x000fe200078e009f */
[----:B-1----:R-:W4:Y:S01]  /*20d70*/  LDL.LU.128 R160, [R1+0xba0] ;  /* 0x000ba00001a07983 */ /* 0x002f220000300c00 */
[----:B------:R-:W-:Y:S02]  /*20d80*/  IMAD.MOV.U32 R128, RZ, RZ, R227 ;  /* 0x000000ffff807224 */ /* 0x000fe400078e00e3 */
[----:B------:R-:W-:Y:S01]  /*20d90*/  IMAD.MOV.U32 R129, RZ, RZ, R225 ;  /* 0x000000ffff817224 */ /* 0x000fe200078e00e1 */
[----:B------:R-:W-:Y:S01]  /*20da0*/  STL [R1+0xc60], R208 ;  /* 0x000c60d001007387 */ /* 0x000fe20000100800 */
[----:B------:R-:W-:-:S02]  /*20db0*/  IMAD.MOV.U32 R130, RZ, RZ, R224 ;  /* 0x000000ffff827224 */ /* 0x000fc400078e00e0 */
[----:B------:R-:W-:Y:S01]  /*20dc0*/  IMAD.MOV.U32 R131, RZ, RZ, R223 ;  /* 0x000000ffff837224 */ /* 0x000fe200078e00df */
[----:B------:R-:W-:Y:S01]  /*20dd0*/  STL.128 [R1+0xc50], R204 ;  /* 0x000c50cc01007387 */ /* 0x000fe20000100c00 */
[----:B------:R-:W-:Y:S02]  /*20de0*/  IMAD.MOV.U32 R132, RZ, RZ, R222 ;  /* 0x000000ffff847224 */ /* 0x000fe400078e00de */
[----:B------:R-:W-:Y:S01]  /*20df0*/  IMAD.MOV.U32 R133, RZ, RZ, R209 ;  /* 0x000000ffff857224 */ /* 0x000fe200078e00d1 */
[----:B------:R-:W4:Y:S01]  /*20e00*/  LDL.LU.128 R16, [R1+0xcb0] ;  /* 0x000cb00001107983 */ /* 0x000f220000300c00 */
[----:B------:R-:W-:Y:S02]  /*20e10*/  IMAD.MOV.U32 R134, RZ, RZ, R210 ;  /* 0x000000ffff867224 */ /* 0x000fe400078e00d2 */
[----:B------:R-:W-:Y:S01]  /*20e20*/  IMAD.MOV.U32 R135, RZ, RZ, R211 ;  /* 0x000000ffff877224 */ /* 0x000fe200078e00d3 */
[----:B------:R-:W4:Y:S01]  /*20e30*/  LDL.LU.128 R12, [R1+0xca0] ;  /* 0x000ca000010c7983 */ /* 0x000f220000300c00 */
[----:B------:R-:W-:-:S02]  /*20e40*/  IMAD.MOV.U32 R136, RZ, RZ, R212 ;  /* 0x000000ffff887224 */ /* 0x000fc400078e00d4 */
[----:B------:R-:W-:Y:S01]  /*20e50*/  IMAD.MOV.U32 R137, RZ, RZ, R213 ;  /* 0x000000ffff897224 */ /* 0x000fe200078e00d5 */
[----:B------:R-:W4:Y:S01]  /*20e60*/  LDL.LU.64 R4, [R1+0xc80] ;  /* 0x000c800001047983 */ /* 0x000f220000300a00 */
[----:B------:R-:W-:Y:S02]  /*20e70*/  IMAD.MOV.U32 R138, RZ, RZ, R214 ;  /* 0x000000ffff8a7224 */ /* 0x000fe400078e00d6 */
[----:B------:R-:W-:Y:S01]  /*20e80*/  IMAD.MOV.U32 R139, RZ, RZ, R215 ;  /* 0x000000ffff8b7224 */ /* 0x000fe200078e00d7 */
[----:B------:R-:W4:Y:S01]  /*20e90*/  LDL.LU R6, [R1+0xc78] ;  /* 0x000c780001067983 */ /* 0x000f220000300800 */
[----:B------:R-:W-:Y:S02]  /*20ea0*/  IMAD.MOV.U32 R140, RZ, RZ, R221 ;  /* 0x000000ffff8c7224 */ /* 0x000fe400078e00dd */
[----:B------:R-:W-:Y:S01]  /*20eb0*/  IMAD.MOV.U32 R141, RZ, RZ, R220 ;  /* 0x000000ffff8d7224 */ /* 0x000fe200078e00dc */
[----:B------:R-:W4:Y:S01]  /*20ec0*/  LDL.LU R7, [R1+0xc74] ;  /* 0x000c740001077983 */ /* 0x000f220000300800 */
        /* <DEDUP_REMOVED lines=10> */
[----:B--2---:R-:W2:Y:S01]  /*20f70*/  LDL.LU.128 R180, [R1+0xbf0] ;  /* 0x000bf00001b47983 */ /* 0x004ea20000300c00 */
[----:B------:R-:W-:-:S03]  /*20f80*/  IMAD.MOV.U32 R119, RZ, RZ, R113 ;  /* 0x000000ffff777224 */ /* 0x000fc600078e0071 */
[----:B0-----:R-:W2:Y:S01]  /*20f90*/  LDL.LU.128 R164, [R1+0xbb0] ;  /* 0x000bb00001a47983 */ /* 0x001ea20000300c00 */
[----:B------:R-:W-:Y:S02]  /*20fa0*/  IMAD.MOV.U32 R118, RZ, RZ, R112 ;  /* 0x000000ffff767224 */ /* 0x000fe400078e0070 */
[----:B------:R-:W-:Y:S02]  /*20fb0*/  IMAD.MOV.U32 R122, RZ, RZ, R116 ;  /* 0x000000ffff7a7224 */ /* 0x000fe400078e0074 */
[----:B------:R-:W-:Y:S02]  /*20fc0*/  IMAD.MOV.U32 R121, RZ, RZ, R115 ;  /* 0x000000ffff797224 */ /* 0x000fe400078e0073 */
[----:B------:R-:W-:Y:S02]  /*20fd0*/  IMAD.MOV.U32 R120, RZ, RZ, R114 ;  /* 0x000000ffff787224 */ /* 0x000fe400078e0072 */
[----:B---3--:R-:W-:Y:S02]  /*20fe0*/  IMAD.MOV.U32 R117, RZ, RZ, R111 ;  /* 0x000000ffff757224 */ /* 0x008fe400078e006f */
[----:B------:R-:W-:-:S02]  /*20ff0*/  IMAD.MOV.U32 R116, RZ, RZ, R110 ;  /* 0x000000ffff747224 */ /* 0x000fc400078e006e */
[----:B------:R-:W-:Y:S02]  /*21000*/  IMAD.MOV.U32 R115, RZ, RZ, R109 ;  /* 0x000000ffff737224 */ /* 0x000fe400078e006d */
[----:B------:R-:W-:Y:S02]  /*21010*/  IMAD.MOV.U32 R114, RZ, RZ, R108 ;  /* 0x000000ffff727224 */ /* 0x000fe400078e006c */
[----:B----4-:R-:W-:Y:S02]  /*21020*/  IMAD.MOV.U32 R113, RZ, RZ, R107 ;  /* 0x000000ffff717224 */ /* 0x010fe400078e006b */
        /* <DEDUP_REMOVED lines=88> */
[----:B------:R-:W-:-:S06]  /*215b0*/  IMAD.MOV.U32 R27, RZ, RZ, R205 ;  /* 0x000000ffff1b7224 */ /* 0x000fcc00078e00cd */
[----:B------:R-:W-:-:S06]  /*215c0*/  WARPGROUP.ARRIVE ;  /* 0x00000000000079c5 */ /* 0x000fcc0000000000 */
[----:B------:R-:W-:Y:S03]  /*215d0*/  HGMMA.64x256x16.F32 R24, R152, gdesc[UR4].tnspB, R24, gsb0 ;  /* 0x43e0000498187df0 */ /* 0x000fe60008000818 */
[----:B------:R-:W-:Y:S02]  /*215e0*/  WARPGROUP.DEPBAR.LE gsb0, 0x0 ;  /* 0x00008000000079c5 */ /* 0x000fe40000010000 */
[----:B------:R0:W-:Y:S04]  /*215f0*/  STL.128 [R1+0xae0], R104 ;  /* 0x000ae06801007387 */ /* 0x0001e80000100c00 */
[----:B0-----:R-:W3:Y:S04]  /*21600*/  LDL.LU.128 R104, [R1+0xae0] ;  /* 0x000ae00001687983 */ /* 0x001ee80000300c00 */
[----:B------:R0:W-:Y:S04]  /*21610*/  STL.128 [R1+0xb10], R116 ;  /* 0x000b107401007387 */ /* 0x0001e80000100c00 */
[----:B------:R1:W-:Y:S04]  /*21620*/  STL.128 [R1+0xb40], R128 ;  /* 0x000b408001007387 */ /* 0x0003e80000100c00 */
[----:B------:R4:W-:Y:S04]  /*21630*/  STL.128 [R1+0xb30], R124 ;  /* 0x000b307c01007387 */ /* 0x0009e80000100c00 */
[----:B0-----:R-:W2:Y:S04]  /*21640*/  LDL.LU.128 R116, [R1+0xb10] ;  /* 0x000b100001747983 */ /* 0x001ea80000300c00 */
[----:B------:R0:W-:Y:S04]  /*21650*/  STL.128 [R1+0xb20], R120 ;  /* 0x000b207801007387 */ /* 0x0001e80000100c00 */
[----:B-1----:R-:W2:Y:S04]  /*21660*/  LDL.LU.128 R128, [R1+0xb40] ;  /* 0x000b400001807983 */ /* 0x002ea80000300c00 */
[----:B----4-:R-:W4:Y:S04]  /*21670*/  LDL.LU.128 R124, [R1+0xb30] ;  /* 0x000b3000017c7983 */ /* 0x010f280000300c00 */
[----:B0-----:R-:W4:Y:S04]  /*21680*/  LDL.LU.128 R120, [R1+0xb20] ;  /* 0x000b200001787983 */ /* 0x001f280000300c00 */
[----:B------:R0:W-:Y:S04]  /*21690*/  STL.128 [R1+0xb90], R148 ;  /* 0x000b909401007387 */ /* 0x0001e80000100c00 */
[----:B------:R1:W-:Y:S04]  /*216a0*/  STL.128 [R1+0x900], R44 ;  /* 0x0009002c01007387 */ /* 0x0003e80000100c00 */
[----:B------:R1:W-:Y:S04]  /*216b0*/  STL.128 [R1+0xb80], R144 ;  /* 0x000b809001007387 */ /* 0x0003e80000100c00 */
[----:B------:R1:W-:Y:S04]  /*216c0*/  STL.128 [R1+0xb70], R140 ;  /* 0x000b708c01007387 */ /* 0x0003e80000100c00 */
[----:B0-----:R-:W4:Y:S04]  /*216d0*/  LDL.LU.128 R148, [R1+0xb90] ;  /* 0x000b900001947983 */ /* 0x001f280000300c00 */
[----:B-1----:R-:W4:Y:S04]  /*216e0*/  LDL.LU.128 R44, [R1+0x900] ;  /* 0x00090000012c7983 */ /* 0x002f280000300c00 */
[----:B------:R0:W-:Y:S04]  /*216f0*/  STL.128 [R1+0xb60], R136 ;  /* 0x000b608801007387 */ /* 0x0001e80000100c00 */
[----:B------:R-:W4:Y:S04]  /*21700*/  LDL.LU.128 R144, [R1+0xb80] ;  /* 0x000b800001907983 */ /* 0x000f280000300c00 */
[----:B------:R-:W4:Y:S04]  /*21710*/  LDL.LU.128 R140, [R1+0xb70] ;  /* 0x000b7000018c7983 */ /* 0x000f280000300c00 */
[----:B------:R1:W-:Y:S04]  /*21720*/  STL.128 [R1+0xb00], R112 ;  /* 0x000b007001007387 */ /* 0x0003e80000100c00 */
[----:B0-----:R-:W4:Y:S04]  /*21730*/  LDL.LU.128 R136, [R1+0xb60] ;  /* 0x000b600001887983 */ /* 0x001f280000300c00 */
[----:B------:R0:W-:Y:S04]  /*21740*/  STL.128 [R1+0xaf0], R108 ;  /* 0x000af06c01007387 */ /* 0x0001e80000100c00 */
[----:B------:R0:W-:Y:S04]  /*21750*/  STL.128 [R1+0xad0], R100 ;  /* 0x000ad06401007387 */ /* 0x0001e80000100c00 */
[----:B------:R0:W-:Y:S04]  /*21760*/  STL.128 [R1+0xb50], R132 ;  /* 0x000b508401007387 */ /* 0x0001e80000100c00 */
[----:B-1----:R-:W4:Y:S04]  /*21770*/  LDL.LU.128 R112, [R1+0xb00] ;  /* 0x000b000001707983 */ /* 0x002f280000300c00 */
[----:B0-----:R-:W4:Y:S04]  /*21780*/  LDL.LU.128 R108, [R1+0xaf0] ;  /* 0x000af000016c7983 */ /* 0x001f280000300c00 */
[----:B------:R-:W4:Y:S04]  /*21790*/  LDL.LU.128 R100, [R1+0xad0] ;  /* 0x000ad00001647983 */ /* 0x000f280000300c00 */
[----:B------:R-:W4:Y:S04]  /*217a0*/  LDL.LU.128 R132, [R1+0xb50] ;  /* 0x000b500001847983 */ /* 0x000f280000300c00 */
[----:B------:R0:W-:Y:S04]  /*217b0*/  STL.128 [R1+0x930], R56 ;  /* 0x0009303801007387 */ /* 0x0001e80000100c00 */
[----:B------:R1:W-:Y:S04]  /*217c0*/  STL.128 [R1+0x920], R52 ;  /* 0x0009203401007387 */ /* 0x0003e80000100c00 */
[----:B------:R1:W-:Y:S04]  /*217d0*/  STL.128 [R1+0x910], R48 ;  /* 0x0009103001007387 */ /* 0x0003e80000100c00 */
[----:B0-----:R-:W4:Y:S04]  /*217e0*/  LDL.LU.128 R56, [R1+0x930] ;  /* 0x0009300001387983 */ /* 0x001f280000300c00 */
[----:B-1----:R-:W4:Y:S04]  /*217f0*/  LDL.LU.128 R52, [R1+0x920] ;  /* 0x0009200001347983 */ /* 0x002f280000300c00 */
[----:B------:R-:W4:Y:S04]  /*21800*/  LDL.LU.128 R48, [R1+0x910] ;  /* 0x0009100001307983 */ /* 0x000f280000300c00 */
[----:B---3--:R0:W-:Y:S04]  /*21810*/  STL.128 [R1+0x9f0], R104 ;  /* 0x0009f06801007387 */ /* 0x0081e80000100c00 */
[----:B0-----:R-:W3:Y:S04]  /*21820*/  LDL.LU.128 R104, [R1+0x9f0] ;  /* 0x0009f00001687983 */ /* 0x001ee80000300c00 */
[----:B--2---:R0:W-:Y:S04]  /*21830*/  STL.128 [R1+0xa20], R116 ;  /* 0x000a207401007387 */ /* 0x0041e80000100c00 */
[----:B------:R1:W-:Y:S04]  /*21840*/  STL.128 [R1+0xa50], R128 ;  /* 0x000a508001007387 */ /* 0x0003e80000100c00 */
[----:B0-----:R-:W2:Y:S04]  /*21850*/  LDL.LU.128 R116, [R1+0xa20] ;  /* 0x000a200001747983 */ /* 0x001ea80000300c00 */
[----:B----4-:R0:W-:Y:S04]  /*21860*/  STL.128 [R1+0xa40], R124 ;  /* 0x000a407c01007387 */ /* 0x0101e80000100c00 */
[----:B------:R4:W-:Y:S04]  /*21870*/  STL.128 [R1+0xa30], R120 ;  /* 0x000a307801007387 */ /* 0x0009e80000100c00 */
[----:B-1----:R-:W2:Y:S04]  /*21880*/  LDL.LU.128 R128, [R1+0xa50] ;  /* 0x000a500001807983 */ /* 0x002ea80000300c00 */
[----:B0-----:R-:W2:Y:S04]  /*21890*/  LDL.LU.128 R124, [R1+0xa40] ;  /* 0x000a4000017c7983 */ /* 0x001ea80000300c00 */
[----:B----4-:R-:W4:Y:S01]  /*218a0*/  LDL.LU.128 R120, [R1+0xa30] ;  /* 0x000a300001787983 */ /* 0x010f220000300c00 */
[----:B------:R-:W-:-:S02]  /*218b0*/  IMAD.MOV.U32 R8, RZ, RZ, R35 ;  /* 0x000000ffff087224 */ /* 0x000fc400078e0023 */
[----:B------:R-:W-:Y:S02]  /*218c0*/  IMAD.MOV.U32 R9, RZ, RZ, R34 ;  /* 0x000000ffff097224 */ /* 0x000fe400078e0022 */
[----:B------:R-:W-:Y:S02]  /*218d0*/  IMAD.MOV.U32 R200, RZ, RZ, R156 ;  /* 0x000000ffffc87224 */ /* 0x000fe400078e009c */
[----:B------:R-:W-:Y:S02]  /*218e0*/  IMAD.MOV.U32 R201, RZ, RZ, R157 ;  /* 0x000000ffffc97224 */ /* 0x000fe400078e009d */
[----:B------:R-:W-:Y:S02]  /*218f0*/  IMAD.MOV.U32 R202, RZ, RZ, R158 ;  /* 0x000000ffffca7224 */ /* 0x000fe400078e009e */
[----:B------:R-:W-:-:S05]  /*21900*/  IMAD.MOV.U32 R203, RZ, RZ, R159 ;  /* 0x000000ffffcb7224 */ /* 0x000fca00078e009f */
[----:B------:R0:W-:Y:S04]  /*21910*/  STL.128 [R1+0x3d0], R200 ;  /* 0x0003d0c801007387 */ /* 0x0001e80000100c00 */
[----:B0-----:R-:W4:Y:S01]  /*21920*/  LDL.LU.128 R200, [R1+0xc40] ;  /* 0x000c400001c87983 */ /* 0x001f220000300c00 */
[----:B------:R-:W-:Y:S02]  /*21930*/  IMAD.MOV.U32 R204, RZ, RZ, R227 ;  /* 0x000000ffffcc7224 */ /* 0x000fe400078e00e3 */
[----:B------:R-:W-:Y:S02]  /*21940*/  IMAD.MOV.U32 R205, RZ, RZ, R225 ;  /* 0x000000ffffcd7224 */ /* 0x000fe400078e00e1 */
[----:B------:R-:W-:Y:S02]  /*21950*/  IMAD.MOV.U32 R206, RZ, RZ, R224 ;  /* 0x000000ffffce7224 */ /* 0x000fe400078e00e0 */
[----:B------:R-:W-:-:S02]  /*21960*/  IMAD.MOV.U32 R207, RZ, RZ, R223 ;  /* 0x000000ffffcf7224 */ /* 0x000fc400078e00df */
[----:B------:R-:W-:Y:S01]  /*21970*/  IMAD.MOV.U32 R208, RZ, RZ, R222 ;  /* 0x000000ffffd07224 */ /* 0x000fe200078e00de */
[----:B------:R-:W-:Y:S04]  /*21980*/  STL.128 [R1+0xaa0], R148 ;  /* 0x000aa09401007387 */ /* 0x000fe80000100c00 */
[----:B------:R0:W-:Y:S04]  /*21990*/  STL.128 [R1+0x3e0], R204 ;  /* 0x0003e0cc01007387 */ /* 0x0001e80000100c00 */
[----:B------:R1:W-:Y:S04]  /*219a0*/  STL.128 [R1+0x3f0], R208 ;  /* 0x0003f0d001007387 */ /* 0x0003e80000100c00 */
[----:B------:R1:W-:Y:S04]  /*219b0*/  STL.128 [R1+0x9d0], R96 ;  /* 0x0009d06001007387 */ /* 0x0003e80000100c00 */
[----:B------:R1:W-:Y:S04]  /*219c0*/  STL.128 [R1+0x980], R76 ;  /* 0x0009804c01007387 */ /* 0x0003e80000100c00 */
[----:B0-----:R-:W4:Y:S04]  /*219d0*/  LDL.LU.128 R204, [R1+0xc50] ;  /* 0x000c500001cc7983 */ /* 0x001f280000300c00 */
[----:B-1----:R-:W4:Y:S04]  /*219e0*/  LDL.LU R208, [R1+0xc60] ;  /* 0x000c600001d07983 */ /* 0x002f280000300800 */
[----:B------:R-:W4:Y:S04]  /*219f0*/  LDL.LU.128 R148, [R1+0xaa0] ;  /* 0x000aa00001947983 */ /* 0x000f280000300c00 */
[----:B------:R-:W4:Y:S04]  /*21a00*/  LDL.LU.128 R96, [R1+0x9d0] ;  /* 0x0009d00001607983 */ /* 0x000f280000300c00 */
[----:B------:R-:W4:Y:S04]  /*21a10*/  LDL.LU.128 R76, [R1+0x980] ;  /* 0x00098000014c7983 */ /* 0x000f280000300c00 */
[----:B------:R0:W-:Y:S04]  /*21a20*/  STL.128 [R1+0xa90], R144 ;  /* 0x000a909001007387 */ /* 0x0001e80000100c00 */
        /* <DEDUP_REMOVED lines=22> */
[----:B------:R-:W4:Y:S04]  /*21b90*/  LDL.LU.128 R40, [R1+0x8f0] ;  /* 0x0008f00001287983 */ /* 0x000f280000300c00 */
[----:B------:R-:W4:Y:S04]  /*21ba0*/  LDL.LU.128 R36, [R1+0x8e0] ;  /* 0x0008e00001247983 */ /* 0x000f280000300c00 */
[----:B0-----:R-:W4:Y:S04]  /*21bb0*/  LDL.LU.128 R60, [R1+0x940] ;  /* 0x00094000013c7983 */ /* 0x001f280000300c00 */
[----:B---3--:R0:W-:Y:S02]  /*21bc0*/  STL.128 [R1+0x770], R104 ;  /* 0x0007706801007387 */ /* 0x0081e40000100c00 */
[----:B0-----:R-:W-:-:S02]  /*21bd0*/  IMAD.MOV.U32 R106, RZ, RZ, R9 ;  /* 0x000000ffff6a7224 */ /* 0x001fc400078e0009 */
[----:B------:R-:W-:Y:S02]  /*21be0*/  IMAD.MOV.U32 R107, RZ, RZ, R8 ;  /* 0x000000ffff6b7224 */ /* 0x000fe400078e0008 */
[----:B------:R-:W3:Y:S04]  /*21bf0*/  LDL.64 R8, [R1+0x220] ;  /* 0x0002200001087983 */ /* 0x000ee80000100a00 */
[----:B--2---:R0:W-:Y:S04]  /*21c00*/  STL.128 [R1+0x7a0], R116 ;  /* 0x0007a07401007387 */ /* 0x0041e80000100c00 */
[----:B------:R-:W-:Y:S04]  /*21c10*/  STL.128 [R1+0x700], R24 ;  /* 0x0007001801007387 */ /* 0x000fe80000100c00 */
[----:B------:R1:W-:Y:S01]  /*21c20*/  STL.128 [R1+0x7d0], R128 ;  /* 0x0007d08001007387 */ /* 0x0003e20000100c00 */
[----:B0-----:R-:W-:-:S02]  /*21c30*/  IMAD.MOV.U32 R119, RZ, RZ, R47 ;  /* 0x000000ffff777224 */ /* 0x001fc400078e002f */
[----:B------:R-:W-:Y:S02]  /*21c40*/  IMAD.MOV.U32 R118, RZ, RZ, R46 ;  /* 0x000000ffff767224 */ /* 0x000fe400078e002e */
[----:B------:R-:W-:Y:S01]  /*21c50*/  IMAD.MOV.U32 R117, RZ, RZ, R45 ;  /* 0x000000ffff757224 */ /* 0x000fe200078e002d */
[----:B------:R0:W-:Y:S01]  /*21c60*/  STL.128 [R1+0x7c0], R124 ;  /* 0x0007c07c01007387 */ /* 0x0001e20000100c00 */
[----:B------:R-:W-:-:S03]  /*21c70*/  IMAD.MOV.U32 R116, RZ, RZ, R44 ;  /* 0x000000ffff747224 */ /* 0x000fc600078e002c */
[----:B----4-:R-:W-:Y:S04]  /*21c80*/  STL.128 [R1+0x7b0], R120 ;  /* 0x0007b07801007387 */ /* 0x010fe80000100c00 */
[----:B------:R2:W-:Y:S01]  /*21c90*/  STL.128 [R1+0x290], R116 ;  /* 0x0002907401007387 */ /* 0x0005e20000100c00 */
[----:B-1----:R-:W-:Y:S02]  /*21ca0*/  IMAD.MOV.U32 R131, RZ, RZ, R59 ;  /* 0x000000ffff837224 */ /* 0x002fe400078e003b */
[----:B------:R-:W-:Y:S01]  /*21cb0*/  IMAD.MOV.U32 R130, RZ, RZ, R58 ;  /* 0x000000ffff827224 */ /* 0x000fe200078e003a */
[----:B------:R-:W4:Y:S01]  /*21cc0*/  LDL.LU.128 R24, [R1+0x700] ;  /* 0x0007000001187983 */ /* 0x000f220000300c00 */
[----:B------:R-:W-:Y:S02]  /*21cd0*/  IMAD.MOV.U32 R129, RZ, RZ, R57 ;  /* 0x000000ffff817224 */ /* 0x000fe400078e0039 */
[----:B------:R-:W-:-:S02]  /*21ce0*/  IMAD.MOV.U32 R128, RZ, RZ, R56 ;  /* 0x000000ffff807224 */ /* 0x000fc400078e0038 */
[----:B0-----:R-:W-:Y:S02]  /*21cf0*/  IMAD.MOV.U32 R127, RZ, RZ, R55 ;  /* 0x000000ffff7f7224 */ /* 0x001fe400078e0037 */
[----:B------:R-:W-:Y:S02]  /*21d00*/  IMAD.MOV.U32 R126, RZ, RZ, R54 ;  /* 0x000000ffff7e7224 */ /* 0x000fe400078e0036 */
[----:B------:R-:W-:Y:S01]  /*21d10*/  IMAD.MOV.U32 R125, RZ, RZ, R53 ;  /* 0x000000ffff7d7224 */ /* 0x000fe200078e0035 */
[----:B--2---:R-:W2:Y:S01]  /*21d20*/  LDL.LU.128 R116, [R1+0x7a0] ;  /* 0x0007a00001747983 */ /* 0x004ea20000300c00 */
[----:B------:R-:W-:Y:S02]  /*21d30*/  IMAD.MOV.U32 R123, RZ, RZ, R51 ;  /* 0x000000ffff7b7224 */ /* 0x000fe400078e0033 */
[----:B------:R-:W-:Y:S02]  /*21d40*/  IMAD.MOV.U32 R122, RZ, RZ, R50 ;  /* 0x000000ffff7a7224 */ /* 0x000fe400078e0032 */
[----:B------:R-:W-:-:S02]  /*21d50*/  IMAD.MOV.U32 R121, RZ, RZ, R49 ;  /* 0x000000ffff797224 */ /* 0x000fc400078e0031 */
[----:B------:R-:W-:Y:S02]  /*21d60*/  IMAD.MOV.U32 R120, RZ, RZ, R48 ;  /* 0x000000ffff787224 */ /* 0x000fe400078e0030 */
[----:B------:R-:W-:Y:S01]  /*21d70*/  IMAD.MOV.U32 R124, RZ, RZ, R52 ;  /* 0x000000ffff7c7224 */ /* 0x000fe200078e0034 */
        /* <DEDUP_REMOVED lines=9> */
[----:B------:R1:W-:Y:S04]  /*21e10*/  STL.128 [R1+0xc20], R192 ;  /* 0x000c20c001007387 */ /* 0x0003e80000100c00 */
[----:B------:R1:W-:Y:S04]  /*21e20*/  STL.128 [R1+0xbd0], R172 ;  /* 0x000bd0ac01007387 */ /* 0x0003e80000100c00 */
[----:B0-----:R-:W4:Y:S04]  /*21e30*/  LDL.LU.128 R184, [R1+0xc00] ;  /* 0x000c000001b87983 */ /* 0x001f280000300c00 */
[----:B------:R0:W-:Y:S04]  /*21e40*/  STL.128 [R1+0xc10], R188 ;  /* 0x000c10bc01007387 */ /* 0x0001e80000100c00 */
[----:B-1----:R-:W4:Y:S04]  /*21e50*/  LDL.LU.128 R192, [R1+0xc20] ;  /* 0x000c200001c07983 */ /* 0x002f280000300c00 */
[----:B------:R-:W4:Y:S04]  /*21e60*/  LDL.LU.128 R172, [R1+0xbd0] ;  /* 0x000bd00001ac7983 */ /* 0x000f280000300c00 */
[----:B------:R1:W-:Y:S04]  /*21e70*/  STL.128 [R1+0xbc0], R168 ;  /* 0x000bc0a801007387 */ /* 0x0003e80000100c00 */
[----:B0-----:R-:W4:Y:S04]  /*21e80*/  LDL.LU.128 R188, [R1+0xc10] ;  /* 0x000c100001bc7983 */ /* 0x001f280000300c00 */
[----:B------:R0:W-:Y:S04]  /*21e90*/  STL.128 [R1+0x9c0], R92 ;  /* 0x0009c05c01007387 */ /* 0x0001e80000100c00 */
[----:B------:R0:W-:Y:S04]  /*21ea0*/  STL.128 [R1+0xac0], R160 ;  /* 0x000ac0a001007387 */ /* 0x0001e80000100c00 */
[----:B-1----:R-:W4:Y:S04]  /*21eb0*/  LDL.LU.128 R168, [R1+0xbc0] ;  /* 0x000bc00001a87983 */ /* 0x002f280000300c00 */
[----:B------:R1:W-:Y:S04]  /*21ec0*/  STL.128 [R1+0xbe0], R176 ;  /* 0x000be0b001007387 */ /* 0x0003e80000100c00 */
[----:B0-----:R-:W4:Y:S01]  /*21ed0*/  LDL.LU.128 R92, [R1+0x9c0] ;  /* 0x0009c000015c7983 */ /* 0x001f220000300c00 */
[----:B------:R-:W-:-:S03]  /*21ee0*/  IMAD.MOV.U32 R160, RZ, RZ, R200 ;  /* 0x000000ffffa07224 */ /* 0x000fc600078e00c8 */
[----:B------:R0:W-:Y:S01]  /*21ef0*/  STL.128 [R1+0x9b0], R88 ;  /* 0x0009b05801007387 */ /* 0x0001e20000100c00 */
[----:B------:R-:W-:Y:S02]  /*21f00*/  IMAD.MOV.U32 R161, RZ, RZ, R183 ;  /* 0x000000ffffa17224 */ /* 0x000fe400078e00b7 */
[----:B------:R-:W-:Y:S01]  /*21f10*/  IMAD.MOV.U32 R162, RZ, RZ, R182 ;  /* 0x000000ffffa27224 */ /* 0x000fe200078e00b6 */
[----:B------:R0:W-:Y:S01]  /*21f20*/  STL.128 [R1+0x6f0], R20 ;  /* 0x0006f01401007387 */ /* 0x0001e20000100c00 */
[----:B------:R-:W-:-:S03]  /*21f30*/  IMAD.MOV.U32 R163, RZ, RZ, R166 ;  /* 0x000000ffffa37224 */ /* 0x000fc600078e00a6 */
[----:B-1----:R-:W4:Y:S04]  /*21f40*/  LDL.LU.128 R176, [R1+0xbe0] ;  /* 0x000be00001b07983 */ /* 0x002f280000300c00 */
[----:B------:R1:W-:Y:S04]  /*21f50*/  STL.128 [R1+0x430], R160 ;  /* 0x000430a001007387 */ /* 0x0003e80000100c00 */
[----:B0-----:R-:W4:Y:S04]  /*21f60*/  LDL.LU.128 R88, [R1+0x9b0] ;  /* 0x0009b00001587983 */ /* 0x001f280000300c00 */
[----:B------:R-:W4:Y:S01]  /*21f70*/  LDL.LU.128 R20, [R1+0x6f0] ;  /* 0x0006f00001147983 */ /* 0x000f220000300c00 */
[----:B------:R-:W-:-:S03]  /*21f80*/  IMAD.MOV.U32 R152, RZ, RZ, R208 ;  /* 0x000000ffff987224 */ /* 0x000fc600078e00d0 */
[----:B------:R0:W-:Y:S04]  /*21f90*/  STL.128 [R1+0x6e0], R16 ;  /* 0x0006e01001007387 */ /* 0x0001e80000100c00 */
[----:B-1----:R-:W4:Y:S01]  /*21fa0*/  LDL.LU.128 R160, [R1+0xac0] ;  /* 0x000ac00001a07983 */ /* 0x002f220000300c00 */
[----:B------:R-:W-:Y:S02]  /*21fb0*/  IMAD.MOV.U32 R153, RZ, RZ, R207 ;  /* 0x000000ffff997224 */ /* 0x000fe400078e00cf */
[----:B------:R-:W-:Y:S02]  /*21fc0*/  IMAD.MOV.U32 R154, RZ, RZ, R206 ;  /* 0x000000ffff9a7224 */ /* 0x000fe400078e00ce */
[----:B------:R-:W-:Y:S01]  /*21fd0*/  IMAD.MOV.U32 R155, RZ, RZ, R205 ;  /* 0x000000ffff9b7224 */ /* 0x000fe200078e00cd */
[----:B------:R1:W-:Y:S01]  /*21fe0*/  STL.128 [R1+0x820], R148 ;  /* 0x0008209401007387 */ /* 0x0003e20000100c00 */
[----:B------:R-:W-:-:S03]  /*21ff0*/  IMAD.MOV.U32 R217, RZ, RZ, 0x1 ;  /* 0x00000001ffd97424 */ /* 0x000fc600078e00ff */
[----:B------:R1:W-:Y:S04]  /*22000*/  STL.128 [R1+0x750], R96 ;  /* 0x0007506001007387 */ /* 0x0003e80000100c00 */
[----:B0-----:R-:W4:Y:S04]  /*22010*/  LDL.LU.128 R16, [R1+0x6e0] ;  /* 0x0006e00001107983 */ /* 0x001f280000300c00 */
[----:B------:R0:W-:Y:S01]  /*22020*/  STL.128 [R1+0xab0], R152 ;  /* 0x000ab09801007387 */ /* 0x0001e20000100c00 */
[----:B-1----:R-:W-:-:S03]  /*22030*/  IMAD.MOV.U32 R151, RZ, RZ, R79 ;  /* 0x000000ffff977224 */ /* 0x002fc600078e004f */
[----:B------:R1:W-:Y:S01]  /*22040*/  STL.128 [R1+0x6d0], R12 ;  /* 0x0006d00c01007387 */ /* 0x0003e20000100c00 */
[----:B------:R-:W-:Y:S02]  /*22050*/  IMAD.MOV.U32 R150, RZ, RZ, R78 ;  /* 0x000000ffff967224 */ /* 0x000fe400078e004e */
[----:B------:R-:W-:Y:S01]  /*22060*/  IMAD.MOV.U32 R149, RZ, RZ, R77 ;  /* 0x000000ffff957224 */ /* 0x000fe200078e004d */
[----:B------:R-:W4:Y:S01]  /*22070*/  LDL.LU.128 R96, [R1+0x750] ;  /* 0x0007500001607983 */ /* 0x000f220000300c00 */
[----:B------:R-:W-:-:S03]  /*22080*/  IMAD.MOV.U32 R148, RZ, RZ, R76 ;  /* 0x000000ffff947224 */ /* 0x000fc600078e004c */
[----:B------:R3:W-:Y:S04]  /*22090*/  STL.128 [R1+0x990], R80 ;  /* 0x0009905001007387 */ /* 0x0007e80000100c00 */
[----:B0-----:R-:W4:Y:S04]  /*220a0*/  LDL.LU.128 R152, [R1+0xab0] ;  /* 0x000ab00001987983 */ /* 0x001f280000300c00 */
[----:B-1----:R-:W4:Y:S04]  /*220b0*/  LDL.LU.128 R12, [R1+0x6d0] ;  /* 0x0006d000010c7983 */ /* 0x002f280000300c00 */
[----:B---3--:R0:W-:Y:S04]  /*220c0*/  STL.128 [R1+0x6c0], R8 ;  /* 0x0006c00801007387 */ /* 0x0081e80000100c00 */
[----:B------:R1:W-:Y:S04]  /*220d0*/  STL.128 [R1+0x9a0], R84 ;  /* 0x0009a05401007387 */ /* 0x0003e80000100c00 */
[----:B------:R-:W3:Y:S04]  /*220e0*/  LDL.LU.128 R80, [R1+0x990] ;  /* 0x0009900001507983 */ /* 0x000ee80000300c00 */
[----:B------:R1:W-:Y:S04]  /*220f0*/  STL.128 [R1+0x810], R144 ;  /* 0x0008109001007387 */ /* 0x0003e80000100c00 */
[----:B0-----:R-:W3:Y:S04]  /*22100*/  LDL.LU.128 R8, [R1+0x6c0] ;  /* 0x0006c00001087983 */ /* 0x001ee80000300c00 */
[----:B------:R0:W-:Y:S04]  /*22110*/  STL.128 [R1+0x800], R140 ;  /* 0x0008008c01007387 */ /* 0x0001e80000100c00 */
[----:B------:R0:W-:Y:S01]  /*22120*/  STL.128 [R1+0x7f0], R136 ;  /* 0x0007f08801007387 */ /* 0x0001e20000100c00 */
[----:B------:R-:W-:-:S03]  /*22130*/  IMAD.MOV.U32 R104, RZ, RZ, R32 ;  /* 0x000000ffff687224 */ /* 0x000fc600078e0020 */
[----:B-1----:R-:W3:Y:S01]  /*22140*/  LDL.LU.128 R84, [R1+0x9a0] ;  /* 0x0009a00001547983 */ /* 0x002ee20000300c00 */
[----:B------:R-:W-:Y:S02]  /*22150*/  IMAD.MOV.U32 R147, RZ, RZ, R75 ;  /* 0x000000ffff937224 */ /* 0x000fe400078e004b */
[----:B------:R-:W-:Y:S01]  /*22160*/  IMAD.MOV.U32 R146, RZ, RZ, R74 ;  /* 0x000000ffff927224 */ /* 0x000fe200078e004a */
[----:B------:R1:W-:Y:S01]  /*22170*/  STL.128 [R1+0x310], R148 ;  /* 0x0003109401007387 */ /* 0x0003e20000100c00 */
[----:B------:R-:W-:Y:S02]  /*22180*/  IMAD.MOV.U32 R145, RZ, RZ, R73 ;  /* 0x000000ffff917224 */ /* 0x000fe400078e0049 */
[----:B------:R-:W-:Y:S01]  /*22190*/  IMAD.MOV.U32 R144, RZ, RZ, R72 ;  /* 0x000000ffff907224 */ /* 0x000fe200078e0048 */
[----:B------:R2:W-:Y:S01]  /*221a0*/  STL.128 [R1+0x790], R112 ;  /* 0x0007907001007387 */ /* 0x0005e20000100c00 */
[----:B0-----:R-:W-:Y:S02]  /*221b0*/  IMAD.MOV.U32 R143, RZ, RZ, R71 ;  /* 0x000000ffff8f7224 */ /* 0x001fe400078e0047 */
[----:B------:R-:W-:Y:S01]  /*221c0*/  IMAD.MOV.U32 R142, RZ, RZ, R70 ;  /* 0x000000ffff8e7224 */ /* 0x000fe200078e0046 */
[----:B------:R0:W-:Y:S01]  /*221d0*/  STL.128 [R1+0x780], R108 ;  /* 0x0007806c01007387 */ /* 0x0001e20000100c00 */
[----:B------:R-:W-:-:S02]  /*221e0*/  IMAD.MOV.U32 R141, RZ, RZ, R69 ;  /* 0x000000ffff8d7224 */ /* 0x000fc400078e0045 */
[----:B------:R-:W-:Y:S01]  /*221f0*/  IMAD.MOV.U32 R139, RZ, RZ, R67 ;  /* 0x000000ffff8b7224 */ /* 0x000fe200078e0043 */
[----:B------:R0:W-:Y:S01]  /*22200*/  STL.128 [R1+0x760], R100 ;  /* 0x0007606401007387 */ /* 0x0001e20000100c00 */
[----:B------:R-:W-:Y:S02]  /*22210*/  IMAD.MOV.U32 R138, RZ, RZ, R66 ;  /* 0x000000ffff8a7224 */ /* 0x000fe400078e0042 */
[----:B------:R-:W-:Y:S01]  /*22220*/  IMAD.MOV.U32 R137, RZ, RZ, R65 ;  /* 0x000000ffff897224 */ /* 0x000fe200078e0041 */
[----:B-1----:R-:W3:Y:S01]  /*22230*/  LDL.LU.128 R148, [R1+0x820] ;  /* 0x0008200001947983 */ /* 0x002ee20000300c00 */
[----:B------:R-:W-:Y:S02]  /*22240*/  IMAD.MOV.U32 R136, RZ, RZ, R64 ;  /* 0x000000ffff887224 */ /* 0x000fe400078e0040 */
[----:B------:R-:W-:Y:S01]  /*22250*/  IMAD.MOV.U32 R140, RZ, RZ, R68 ;  /* 0x000000ffff8c7224 */ /* 0x000fe200078e0044 */
[----:B--2---:R1:W-:Y:S01]  /*22260*/  STL.128 [R1+0x710], R116 ;  /* 0x0007107401007387 */ /* 0x0043e20000100c00 */
[----:B------:R-:W-:-:S02]  /*22270*/  IMAD.MOV.U32 R105, RZ, RZ, R33 ;  /* 0x000000ffff697224 */ /* 0x000fc400078e0021 */
[----:B------:R-:W-:Y:S01]  /*22280*/  IMAD.MOV.U32 R115, RZ, RZ, R43 ;  /* 0x000000ffff737224 */ /* 0x000fe200078e002b */
[----:B------:R2:W-:Y:S01]  /*22290*/  STL.64 [R1+0xc68], R216 ;  /* 0x000c68d801007387 */ /* 0x0005e20000100a00 */
[----:B0-----:R-:W-:Y:S02]  /*222a0*/  IMAD.MOV.U32 R111, RZ, RZ, R39 ;  /* 0x000000ffff6f7224 */ /* 0x001fe400078e0027 */
[----:B------:R-:W-:Y:S01]  /*222b0*/  IMAD.MOV.U32 R110, RZ, RZ, R38 ;  /* 0x000000ffff6e7224 */ /* 0x000fe200078e0026 */
[----:B------:R0:W-:Y:S01]  /*222c0*/  STL.128 [R1+0x7e0], R132 ;  /* 0x0007e08401007387 */ /* 0x0001e20000100c00 */
[----:B------:R-:W-:Y:S02]  /*222d0*/  IMAD.MOV.U32 R100, RZ, RZ, R28 ;  /* 0x000000ffff647224 */ /* 0x000fe400078e001c */
[----:B------:R-:W-:Y:S01]  /*222e0*/  IMAD.MOV.U32 R101, RZ, RZ, R29 ;  /* 0x000000ffff657224 */ /* 0x000fe200078e001d */
        /* <DEDUP_REMOVED lines=8> */
[----:B----4-:R-:W-:Y:S01]  /*22370*/  STL.128 [R1+0x6a0], R24 ;  /* 0x0006a01801007387 */ /* 0x010fe20000100c00 */
[----:B------:R-:W-:Y:S02]  /*22380*/  IMAD.MOV.U32 R113, RZ, RZ, R41 ;  /* 0x000000ffff717224 */ /* 0x000fe400078e0029 */
[----:B------:R-:W-:Y:S01]  /*22390*/  IMAD.MOV.U32 R112, RZ, RZ, R40 ;  /* 0x000000ffff707224 */ /* 0x000fe200078e0028 */
[----:B------:R4:W-:Y:S01]  /*223a0*/  STL.128 [R1+0x2e0], R136 ;  /* 0x0002e08801007387 */ /* 0x0009e20000100c00 */
[----:B--2---:R-:W-:-:S02]  /*223b0*/  IMAD.MOV.U32 R216, RZ, RZ, R221 ;  /* 0x000000ffffd87224 */ /* 0x004fc400078e00dd */
[----:B------:R-:W-:Y:S01]  /*223c0*/  IMAD.MOV.U32 R217, RZ, RZ, R220 ;  /* 0x000000ffffd97224 */ /* 0x000fe200078e00dc */
[----:B------:R2:W-:Y:S01]  /*223d0*/  STL.128 [R1+0x2f0], R140 ;  /* 0x0002f08c01007387 */ /* 0x0005e20000100c00 */
[----:B0-----:R-:W-:Y:S02]  /*223e0*/  IMAD.MOV.U32 R135, RZ, RZ, R63 ;  /* 0x000000ffff877224 */ /* 0x001fe400078e003f */
[----:B------:R-:W-:Y:S01]  /*223f0*/  IMAD.MOV.U32 R134, RZ, RZ, R62 ;  /* 0x000000ffff867224 */ /* 0x000fe200078e003e */
[----:B------:R-:W3:Y:S01]  /*22400*/  LDL.LU.128 R144, [R1+0x810] ;  /* 0x0008100001907983 */ /* 0x000ee20000300c00 */
[----:B------:R-:W-:Y:S02]  /*22410*/  IMAD.MOV.U32 R133, RZ, RZ, R61 ;  /* 0x000000ffff857224 */ /* 0x000fe400078e003d */
[----:B------:R-:W-:Y:S01]  /*22420*/  IMAD.MOV.U32 R132, RZ, RZ, R60 ;  /* 0x000000ffff847224 */ /* 0x000fe200078e003c */
[----:B-1----:R-:W3:Y:S04]  /*22430*/  LDL.LU.128 R4, [R1+0x6b0] ;  /* 0x0006b00001047983 */ /* 0x002ee80000300c00 */
[----:B----4-:R-:W4:Y:S04]  /*22440*/  LDL.LU.128 R136, [R1+0x7f0] ;  /* 0x0007f00001887983 */ /* 0x010f280000300c00 */
[----:B--2---:R-:W2:Y:S04]  /*22450*/  LDL.LU.128 R140, [R1+0x800] ;  /* 0x00080000018c7983 */ /* 0x004ea80000300c00 */
[----:B------:R-:W4:Y:S04]  /*22460*/  LDL.LU.128 R24, [R1+0x6a0] ;  /* 0x0006a00001187983 */ /* 0x000f280000300c00 */
[----:B------:R-:W-:Y:S04]  /*22470*/  STL.128 [R1+0x250], R100 ;  /* 0x0002506401007387 */ /* 0x000fe80000100c00 */
[----:B------:R-:W-:Y:S04]  /*22480*/  STL.128 [R1+0x260], R104 ;  /* 0x0002606801007387 */ /* 0x000fe80000100c00 */
        /* <DEDUP_REMOVED lines=8> */
[----:B------:R0:W-:Y:S04]  /*22510*/  STL.128 [R1+0x740], R128 ;  /* 0x0007408001007387 */ /* 0x0001e80000100c00 */
[----:B------:R1:W-:Y:S04]  /*22520*/  STL.128 [R1+0x730], R124 ;  /* 0x0007307c01007387 */ /* 0x0003e80000100c00 */
[----:B------:R1:W-:Y:S04]  /*22530*/  STL.128 [R1+0x720], R120 ;  /* 0x0007207801007387 */ /* 0x0003e80000100c00 */
[----:B------:R-:W4:Y:S04]  /*22540*/  LDL.LU.64 R216, [R1+0xc68] ;  /* 0x000c680001d87983 */ /* 0x000f280000300a00 */
[----:B------:R-:W4:Y:S04]  /*22550*/  LDL.LU.128 R132, [R1+0x7e0] ;  /* 0x0007e00001847983 */ /* 0x000f280000300c00 */
[----:B0-----:R-:W4:Y:S04]  /*22560*/  LDL.LU.128 R128, [R1+0x740] ;  /* 0x0007400001807983 */ /* 0x001f280000300c00 */
[----:B-1----:R-:W4:Y:S04]  /*22570*/  LDL.LU.128 R124, [R1+0x730] ;  /* 0x00073000017c7983 */ /* 0x002f280000300c00 */
[----:B------:R-:W4:Y:S04]  /*22580*/  LDL.LU.128 R120, [R1+0x720] ;  /* 0x0007200001787983 */ /* 0x000f280000300c00 */
        /* <DEDUP_REMOVED lines=9> */
[----:B------:R1:W-:Y:S01]  /*22620*/  STL.128 [R1+0x850], R168 ;  /* 0x000850a801007387 */ /* 0x0003e20000100c00 */
[----:B------:R-:W-:-:S03]  /*22630*/  IMAD.MOV.U32 R166, RZ, RZ, R94 ;  /* 0x000000ffffa67224 */ /* 0x000fc600078e005e */
[----:B------:R1:W-:Y:S04]  /*22640*/  STL [R1+0x848], R167 ;  /* 0x000848a701007387 */ /* 0x0003e80000100800 */
[----:B------:R1:W-:Y:S04]  /*22650*/  STL.64 [R1+0x840], R164 ;  /* 0x000840a401007387 */ /* 0x0003e80000100a00 */
[----:B0-----:R-:W4:Y:S04]  /*22660*/  LDL.LU.128 R188, [R1+0x8a0] ;  /* 0x0008a00001bc7983 */ /* 0x001f280000300c00 */
[----:B-1----:R-:W4:Y:S01]  /*22670*/  LDL.LU.128 R168, [R1+0x850] ;  /* 0x0008500001a87983 */ /* 0x002f220000300c00 */
[----:B------:R-:W-:-:S02]  /*22680*/  IMAD.MOV.U32 R167, RZ, RZ, R95 ;  /* 0x000000ffffa77224 */ /* 0x000fc400078e005f */
[----:B------:R-:W-:Y:S01]  /*22690*/  IMAD.MOV.U32 R165, RZ, RZ, R93 ;  /* 0x000000ffffa57224 */ /* 0x000fe200078e005d */
[----:B------:R0:W-:Y:S01]  /*226a0*/  STL.128 [R1+0x870], R176 ;  /* 0x000870b001007387 */ /* 0x0001e20000100c00 */
[----:B------:R-:W-:-:S03]  /*226b0*/  IMAD.MOV.U32 R164, RZ, RZ, R92 ;  /* 0x000000ffffa47224 */ /* 0x000fc600078e005c */
[----:B------:R1:W-:Y:S04]  /*226c0*/  STL.128 [R1+0x830], R160 ;  /* 0x000830a001007387 */ /* 0x0003e80000100c00 */
[----:B------:R1:W-:Y:S04]  /*226d0*/  STL.128 [R1+0x350], R164 ;  /* 0x000350a401007387 */ /* 0x0003e80000100c00 */
[----:B------:R1:W-:Y:S04]  /*226e0*/  STL.128 [R1+0x690], R20 ;  /* 0x0006901401007387 */ /* 0x0003e80000100c00 */
[----:B0-----:R-:W4:Y:S01]  /*226f0*/  LDL.LU.128 R176, [R1+0x870] ;  /* 0x0008700001b07983 */ /* 0x001f220000300c00 */
[----:B------:R-:W-:-:S02]  /*22700*/  IMAD.MOV.U32 R156, RZ, RZ, R204 ;  /* 0x000000ffff9c7224 */ /* 0x000fc400078e00cc */
[----:B-1----:R-:W-:Y:S01]  /*22710*/  IMAD.MOV.U32 R163, RZ, RZ, R91 ;  /* 0x000000ffffa37224 */ /* 0x002fe200078e005b */
[----:B------:R0:W-:Y:S04]  /*22720*/  STL.128 [R1+0x680], R16 ;  /* 0x0006801001007387 */ /* 0x0001e80000100c00 */
[----:B------:R-:W4:Y:S01]  /*22730*/  LDL.LU R167, [R1+0x848] ;  /* 0x0008480001a77983 */ /* 0x000f220000300800 */
[----:B------:R-:W-:-:S03]  /*22740*/  IMAD.MOV.U32 R162, RZ, RZ, R90 ;  /* 0x000000ffffa27224 */ /* 0x000fc600078e005a */
[----:B------:R-:W4:Y:S01]  /*22750*/  LDL.LU.64 R164, [R1+0x840] ;  /* 0x0008400001a47983 */ /* 0x000f220000300a00 */
[----:B------:R-:W-:Y:S02]  /*22760*/  IMAD.MOV.U32 R157, RZ, RZ, R203 ;  /* 0x000000ffff9d7224 */ /* 0x000fe400078e00cb */
[----:B------:R-:W-:Y:S01]  /*22770*/  IMAD.MOV.U32 R158, RZ, RZ, R202 ;  /* 0x000000ffff9e7224 */ /* 0x000fe200078e00ca */
[----:B------:R-:W4:Y:S01]  /*22780*/  LDL.LU.128 R20, [R1+0x690] ;  /* 0x0006900001147983 */ /* 0x000f220000300c00 */
[----:B------:R-:W-:-:S03]  /*22790*/  IMAD.MOV.U32 R159, RZ, RZ, R201 ;  /* 0x000000ffff9f7224 */ /* 0x000fc600078e00c9 */
        /* <DEDUP_REMOVED lines=9> */
[----:B---3--:R1:W-:Y:S01]  /*22830*/  STL.128 [R1+0x660], R8 ;  /* 0x0006600801007387 */ /* 0x0083e20000100c00 */
[----:B------:R-:W-:-:S02]  /*22840*/  IMAD.MOV.U32 R161, RZ, RZ, R89 ;  /* 0x000000ffffa17224 */ /* 0x000fc400078e0059 */
[----:B------:R-:W-:Y:S01]  /*22850*/  IMAD.MOV.U32 R160, RZ, RZ, R88 ;  /* 0x000000ffffa07224 */ /* 0x000fe200078e0058 */
[----:B0-----:R-:W3:Y:S01]  /*22860*/  LDL.LU.128 R16, [R1+0x680] ;  /* 0x0006800001107983 */ /* 0x001ee20000300c00 */
[----:B------:R-:W-:-:S03]  /*22870*/  IMAD.MOV.U32 R28, RZ, RZ, R96 ;  /* 0x000000ffff1c7224 */ /* 0x000fc600078e0060 */
[----:B------:R0:W-:Y:S04]  /*22880*/  STL.128 [R1+0x240], R152 ;  /* 0x0002409801007387 */ /* 0x0001e80000100c00 */
[----:B------:R0:W-:Y:S04]  /*22890*/  STL.128 [R1+0x670], R12 ;  /* 0x0006700c01007387 */ /* 0x0001e80000100c00 */
[----:B-1----:R-:W3:Y:S04]  /*228a0*/  LDL.LU.128 R8, [R1+0x660] ;  /* 0x0006600001087983 */ /* 0x002ee80000300c00 */
[----:B------:R1:W-:Y:S01]  /*228b0*/  STL.128 [R1+0x340], R160 ;  /* 0x000340a001007387 */ /* 0x0003e20000100c00 */
[----:B------:R-:W-:-:S03]  /*228c0*/  IMAD.MOV.U32 R76, RZ, RZ, R28 ;  /* 0x000000ffff4c7224 */ /* 0x000fc600078e001c */
[----:B------:R1:W-:Y:S01]  /*228d0*/  STL.128 [R1+0x420], R156 ;  /* 0x0004209c01007387 */ /* 0x0003e20000100c00 */
[----:B0-----:R-:W-:Y:S02]  /*228e0*/  IMAD.MOV.U32 R155, RZ, RZ, R83 ;  /* 0x000000ffff9b7224 */ /* 0x001fe400078e0053 */
[----:B------:R-:W-:Y:S01]  /*228f0*/  IMAD.MOV.U32 R154, RZ, RZ, R82 ;  /* 0x000000ffff9a7224 */ /* 0x000fe200078e0052 */
[----:B------:R-:W3:Y:S01]  /*22900*/  LDL.LU.128 R12, [R1+0x670] ;  /* 0x00067000010c7983 */ /* 0x000ee20000300c00 */
[----:B------:R-:W-:-:S03]  /*22910*/  IMAD.MOV.U32 R29, RZ, RZ, R150 ;  /* 0x000000ffff1d7224 */ /* 0x000fc600078e0096 */
[----:B------:R-:W3:Y:S04]  /*22920*/  LDL R75, [R1+0x290] ;  /* 0x00029000014b7983 */ /* 0x000ee80000100800 */
[----:B-1----:R-:W3:Y:S01]  /*22930*/  LDL.LU.128 R160, [R1+0x830] ;  /* 0x0008300001a07983 */ /* 0x002ee20000300c00 */
[----:B------:R-:W-:Y:S02]  /*22940*/  IMAD.MOV.U32 R153, RZ, RZ, R81 ;  /* 0x000000ffff997224 */ /* 0x000fe400078e0051 */
[----:B------:R-:W-:Y:S01]  /*22950*/  IMAD.MOV.U32 R152, RZ, RZ, R80 ;  /* 0x000000ffff987224 */ /* 0x000fe200078e0050 */
[----:B------:R-:W3:Y:S01]  /*22960*/  LDL R73, [R1+0x294] ;  /* 0x0002940001497983 */ /* 0x000ee20000100800 */
[----:B------:R-:W-:Y:S02]  /*22970*/  IMAD.MOV.U32 R159, RZ, RZ, R87 ;  /* 0x000000ffff9f7224 */ /* 0x000fe400078e0057 */
[----:B------:R-:W-:Y:S01]  /*22980*/  IMAD.MOV.U32 R158, RZ, RZ, R86 ;  /* 0x000000ffff9e7224 */ /* 0x000fe200078e0056 */
[----:B------:R-:W3:Y:S01]  /*22990*/  LDL R71, [R1+0x298] ;  /* 0x0002980001477983 */ /* 0x000ee20000100800 */
[----:B------:R-:W-:-:S02]  /*229a0*/  IMAD.MOV.U32 R157, RZ, RZ, R85 ;  /* 0x000000ffff9d7224 */ /* 0x000fc400078e0055 */
[----:B------:R-:W-:Y:S01]  /*229b0*/  IMAD.MOV.U32 R156, RZ, RZ, R84 ;  /* 0x000000ffff9c7224 */ /* 0x000fe200078e0054 */
[----:B------:R-:W3:Y:S01]  /*229c0*/  LDL R69, [R1+0x29c] ;  /* 0x00029c0001457983 */ /* 0x000ee20000100800 */
[----:B------:R-:W-:Y:S02]  /*229d0*/  IMAD.MOV.U32 R30, RZ, RZ, R149 ;  /* 0x000000ffff1e7224 */ /* 0x000fe400078e0095 */
[----:B------:R-:W-:Y:S01]  /*229e0*/  IMAD.MOV.U32 R28, RZ, RZ, R116 ;  /* 0x000000ffff1c7224 */ /* 0x000fe200078e0074 */
[----:B------:R-:W3:Y:S01]  /*229f0*/  LDL R67, [R1+0x2a0] ;  /* 0x0002a00001437983 */ /* 0x000ee20000100800 */
[----:B------:R-:W-:Y:S02]  /*22a00*/  IMAD.MOV.U32 R31, RZ, RZ, R148 ;  /* 0x000000ffff1f7224 */ /* 0x000fe400078e0094 */
[----:B------:R-:W-:Y:S01]  /*22a10*/  IMAD.MOV.U32 R96, RZ, RZ, R28 ;  /* 0x000000ffff607224 */ /* 0x000fe200078e001c */
[----:B------:R0:W-:Y:S01]  /*22a20*/  STL.128 [R1+0x320], R152 ;  /* 0x0003209801007387 */ /* 0x0001e20000100c00 */
[----:B------:R-:W-:-:S03]  /*22a30*/  IMAD.MOV.U32 R28, RZ, RZ, R151 ;  /* 0x000000ffff1c7224 */ /* 0x000fc600078e0097 */
[----:B------:R2:W-:Y:S01]  /*22a40*/  STL.128 [R1+0x330], R156 ;  /* 0x0003309c01007387 */ /* 0x0005e20000100c00 */
[----:B------:R-:W-:Y:S02]  /*22a50*/  IMAD.MOV.U32 R77, RZ, RZ, R97 ;  /* 0x000000ffff4d7224 */ /* 0x000fe400078e0061 */
[----:B------:R-:W-:Y:S01]  /*22a60*/  IMAD.MOV.U32 R78, RZ, RZ, R98 ;  /* 0x000000ffff4e7224 */ /* 0x000fe200078e0062 */
[----:B------:R-:W3:Y:S01]  /*22a70*/  LDL R65, [R1+0x2a4] ;  /* 0x0002a40001417983 */ /* 0x000ee20000100800 */
[----:B------:R-:W-:Y:S02]  /*22a80*/  IMAD.MOV.U32 R79, RZ, RZ, R99 ;  /* 0x000000ffff4f7224 */ /* 0x000fe400078e0063 */
[----:B------:R-:W-:Y:S01]  /*22a90*/  IMAD.MOV.U32 R97, RZ, RZ, R117 ;  /* 0x000000ffff617224 */ /* 0x000fe200078e0075 */
[----:B------:R-:W3:Y:S01]  /*22aa0*/  LDL R63, [R1+0x2a8] ;  /* 0x0002a800013f7983 */ /* 0x000ee20000100800 */
[----:B------:R-:W-:-:S03]  /*22ab0*/  IMAD.MOV.U32 R32, RZ, RZ, R147 ;  /* 0x000000ffff207224 */ /* 0x000fc600078e0093 */
[----:B------:R-:W3:Y:S01]  /*22ac0*/  LDL R61, [R1+0x2ac] ;  /* 0x0002ac00013d7983 */ /* 0x000ee20000100800 */
[----:B0-----:R-:W-:Y:S02]  /*22ad0*/  IMAD.MOV.U32 R152, RZ, RZ, R31 ;  /* 0x000000ffff987224 */ /* 0x001fe400078e001f */
[----:B------:R-:W-:Y:S01]  /*22ae0*/  IMAD.MOV.U32 R153, RZ, RZ, R30 ;  /* 0x000000ffff997224 */ /* 0x000fe200078e001e */
[----:B------:R0:W-:Y:S01]  /*22af0*/  STL.128 [R1+0x650], R4 ;  /* 0x0006500401007387 */ /* 0x0001e20000100c00 */
[----:B------:R-:W-:Y:S02]  /*22b00*/  IMAD.MOV.U32 R154, RZ, RZ, R29 ;  /* 0x000000ffff9a7224 */ /* 0x000fe400078e001d */
[----:B------:R-:W-:Y:S01]  /*22b10*/  IMAD.MOV.U32 R33, RZ, RZ, R146 ;  /* 0x000000ffff217224 */ /* 0x000fe200078e0092 */
[----:B------:R-:W3:Y:S01]  /*22b20*/  LDL R43, [R1+0x2d0] ;  /* 0x0002d000012b7983 */ /* 0x000ee20000100800 */
[----:B------:R-:W-:Y:S02]  /*22b30*/  IMAD.MOV.U32 R34, RZ, RZ, R145 ;  /* 0x000000ffff227224 */ /* 0x000fe400078e0091 */
[----:B------:R-:W-:Y:S01]  /*22b40*/  IMAD.MOV.U32 R35, RZ, RZ, R144 ;  /* 0x000000ffff237224 */ /* 0x000fe200078e0090 */
[----:B------:R-:W3:Y:S01]  /*22b50*/  LDL R41, [R1+0x2d4] ;  /* 0x0002d40001297983 */ /* 0x000ee20000100800 */
[----:B--2---:R-:W-:-:S02]  /*22b60*/  IMAD.MOV.U32 R156, RZ, RZ, R143 ;  /* 0x000000ffff9c7224 */ /* 0x004fc400078e008f */
[----:B------:R-:W-:Y:S01]  /*22b70*/  IMAD.MOV.U32 R157, RZ, RZ, R142 ;  /* 0x000000ffff9d7224 */ /* 0x000fe200078e008e */
[----:B------:R-:W2:Y:S01]  /*22b80*/  LDL R39, [R1+0x2d8] ;  /* 0x0002d80001277983 */ /* 0x000ea20000100800 */
[----:B------:R-:W-:Y:S02]  /*22b90*/  IMAD.MOV.U32 R158, RZ, RZ, R141 ;  /* 0x000000ffff9e7224 */ /* 0x000fe400078e008d */
[----:B------:R-:W-:Y:S01]  /*22ba0*/  IMAD.MOV.U32 R159, RZ, RZ, R140 ;  /* 0x000000ffff9f7224 */ /* 0x000fe200078e008c */
[----:B0-----:R-:W2:Y:S01]  /*22bb0*/  LDL.LU.128 R4, [R1+0x650] ;  /* 0x0006500001047983 */ /* 0x001ea20000300c00 */
[----:B----4-:R-:W-:Y:S02]  /*22bc0*/  IMAD.MOV.U32 R36, RZ, RZ, R137 ;  /* 0x000000ffff247224 */ /* 0x010fe400078e0089 */
[----:B------:R-:W-:Y:S01]  /*22bd0*/  IMAD.MOV.U32 R29, RZ, RZ, R25 ;  /* 0x000000ffff1d7224 */ /* 0x000fe200078e0019 */
[----:B------:R-:W4:Y:S01]  /*22be0*/  LDL R37, [R1+0x2dc] ;  /* 0x0002dc0001257983 */ /* 0x000f220000100800 */
[----:B------:R-:W-:-:S02]  /*22bf0*/  IMAD.MOV.U32 R30, RZ, RZ, R26 ;  /* 0x000000ffff1e7224 */ /* 0x000fc400078e001a */
[----:B------:R-:W-:Y:S01]  /*22c00*/  IMAD.MOV.U32 R31, RZ, RZ, R27 ;  /* 0x000000ffff1f7224 */ /* 0x000fe200078e001b */
[----:B------:R-:W4:Y:S01]  /*22c10*/  LDL R224, [R1+0x2f8] ;  /* 0x0002f80001e07983 */ /* 0x000f220000100800 */
[----:B------:R-:W-:Y:S02]  /*22c20*/  IMAD.MOV.U32 R98, RZ, RZ, R118 ;  /* 0x000000ffff627224 */ /* 0x000fe400078e0076 */
[----:B------:R-:W-:Y:S01]  /*22c30*/  IMAD.MOV.U32 R99, RZ, RZ, R119 ;  /* 0x000000ffff637224 */ /* 0x000fe200078e0077 */
[----:B------:R-:W4:Y:S01]  /*22c40*/  LDL R222, [R1+0x2fc] ;  /* 0x0002fc0001de7983 */ /* 0x000f220000100800 */
[----:B------:R-:W-:Y:S02]  /*22c50*/  IMAD.MOV.U32 R140, RZ, RZ, R136 ;  /* 0x000000ffff8c7224 */ /* 0x000fe400078e0088 */
        /* <DEDUP_REMOVED lines=28> */
[----:B------:R0:W-:Y:S01]  /*22e20*/  STL.64 [R1+0x8d0], R216 ;  /* 0x0008d0d801007387 */ /* 0x0001e20000100a00 */
        /* <DEDUP_REMOVED lines=8> */
[----:B0-----:R-:W4:Y:S01]  /*22eb0*/  LDL.LU.64 R216, [R1+0x8d0] ;  /* 0x0008d00001d87983 */ /* 0x001f220000300a00 */
[----:B------:R-:W-:-:S02]  /*22ec0*/  IMAD.MOV.U32 R105, RZ, RZ, R125 ;  /* 0x000000ffff697224 */ /* 0x000fc400078e007d */
[----:B------:R-:W-:Y:S01]  /*22ed0*/  IMAD.MOV.U32 R100, RZ, RZ, R120 ;  /* 0x000000ffff647224 */ /* 0x000fe200078e0078 */
[----:B------:R-:W4:Y:S01]  /*22ee0*/  LDL R166, [R1+0x32c] ;  /* 0x00032c0001a67983 */ /* 0x000f220000100800 */
        /* <DEDUP_REMOVED lines=13> */
[----:B------:R-:W-:Y:S01]  /*22fc0*/  STL.128 [R1+0x360], R76 ;  /* 0x0003604c01007387 */ /* 0x000fe20000100c00 */
[----:B------:R-:W-:Y:S02]  /*22fd0*/  IMAD.MOV.U32 R103, RZ, RZ, R123 ;  /* 0x000000ffff677224 */ /* 0x000fe400078e007b */
[----:B------:R-:W-:Y:S01]  /*22fe0*/  IMAD.MOV.U32 R106, RZ, RZ, R126 ;  /* 0x000000ffff6a7224 */ /* 0x000fe200078e007e */
[----:B------:R-:W-:Y:S01]  /*22ff0*/  STL.128 [R1+0x3b0], R96 ;  /* 0x0003b06001007387 */ /* 0x000fe20000100c00 */
[----:B------:R-:W-:Y:S02]  /*23000*/  IMAD.MOV.U32 R107, RZ, RZ, R127 ;  /* 0x000000ffff6b7224 */ /* 0x000fe400078e007f */
[----:B------:R-:W-:Y:S01]  /*23010*/  IMAD.MOV.U32 R110, RZ, RZ, R130 ;  /* 0x000000ffff6e7224 */ /* 0x000fe200078e0082 */
[----:B------:R-:W4:Y:S01]  /*23020*/  LDL R138, [R1+0x358] ;  /* 0x00035800018a7983 */ /* 0x000f220000100800 */
[----:B------:R-:W-:-:S02]  /*23030*/  IMAD.MOV.U32 R111, RZ, RZ, R131 ;  /* 0x000000ffff6f7224 */ /* 0x000fc400078e0083 */
[----:B------:R-:W-:Y:S01]  /*23040*/  IMAD.MOV.U32 R115, RZ, RZ, R135 ;  /* 0x000000ffff737224 */ /* 0x000fe200078e0087 */
[----:B------:R-:W4:Y:S01]  /*23050*/  LDL R136, [R1+0x35c] ;  /* 0x00035c0001887983 */ /* 0x000f220000100800 */
        /* <DEDUP_REMOVED lines=13> */
[----:B------:R1:W-:Y:S04]  /*23130*/  STL.128 [R1+0x240], R24 ;  /* 0x0002401801007387 */ /* 0x0003e80000100c00 */
        /* <DEDUP_REMOVED lines=92> */
[----:B---3--:R-:W-:Y:S01]  /*23700*/  FFMA.FTZ R9, R9, R2, R187 ;  /* 0x0000000209097223 */ /* 0x008fe200000100bb */
[----:B------:R-:W-:-:S03]  /*23710*/  FFMA.FTZ R3, R3, R8, R199 ;  /* 0x0000000803037223 */ /* 0x000fc600000100c7 */
        /* <DEDUP_REMOVED lines=42> */
[----:B--2---:R-:W-:Y:S01]  /*239c0*/  FADD.FTZ R11, R4, R11 ;  /* 0x0000000b040b7221 */ /* 0x004fe20000010000 */
[----:B------:R-:W-:Y:S01]  /*239d0*/  FADD.FTZ R3, R13, R14 ;  /* 0x0000000e0d037221 */ /* 0x000fe20000010000 */
[----:B----4-:R-:W-:Y:S02]  /*239e0*/  STL [R1+0x68], R217 ;  /* 0x000068d901007387 */ /* 0x010fe40000100800 */
[----:B------:R-:W-:Y:S01]  /*239f0*/  FADD.FTZ R13, R0, R11 ;  /* 0x0000000b000d7221 */ /* 0x000fe20000010000 */
[----:B------:R-:W-:Y:S01]  /*23a00*/  FADD.FTZ R12, R12, R3 ;  /* 0x000000030c0c7221 */ /* 0x000fe20000010000 */
[----:B------:R-:W-:Y:S04]  /*23a10*/  STL [R1+0x68], R217 ;  /* 0x000068d901007387 */ /* 0x000fe80000100800 */
[----:B------:R-:W-:Y:S04]  /*23a20*/  STL [R1+0x68], R217 ;  /* 0x000068d901007387 */ /* 0x000fe80000100800 */
[----:B------:R-:W-:Y:S04]  /*23a30*/  STL [R1+0x68], R217 ;  /* 0x000068d901007387 */ /* 0x000fe80000100800 */
[----:B------:R-:W-:Y:S04]  /*23a40*/  STL [R1+0x68], R217 ;  /* 0x000068d901007387 */ /* 0x000fe80000100800 */
[----:B------:R-:W-:Y:S04]  /*23a50*/  STL [R1+0x214], R5 ;  /* 0x0002140501007387 */ /* 0x000fe80000100800 */
[----:B------:R-:W-:Y:S04]  /*23a60*/  STL.64 [R1+0x220], R12 ;  /* 0x0002200c01007387 */ /* 0x000fe80000100a00 */
        /* <DEDUP_REMOVED lines=129> */
[----:B------:R-:W2:Y:S04]  /*24280*/  LD.E R2, desc[UR36][R6.64] ;  /* 0x0000002406027980 */ /* 0x000ea8000c101900 */
[----:B------:R0:W-:Y:S04]  /*24290*/  STL [R1+0xc70], R226 ;  /* 0x000c70e201007387 */ /* 0x0001e80000100800 */
[----:B------:R1:W-:Y:S04]  /*242a0*/  STL.64 [R1+0x880], R180 ;  /* 0x000880b401007387 */ /* 0x0003e80000100a00 */
[----:B------:R3:W5:Y:S04]  /*242b0*/  LDL R0, [R1+0x1f8] ;  /* 0x0001f80001007983 */ /* 0x0007680000100800 */
[----:B0-----:R3:W5:Y:S04]  /*242c0*/  LDL.LU R226, [R1+0xc70] ;  /* 0x000c700001e27983 */ /* 0x0017680000300800 */
[----:B-1----:R3:W5:Y:S01]  /*242d0*/  LDL.LU.64 R180, [R1+0x880] ;  /* 0x0008800001b47983 */ /* 0x0027620000300a00 */
[----:B------:R-:W-:Y:S01]  /*242e0*/  BSSY B0, `(.L_x_11333) ;  /* 0x0000005000007945 */ /* 0x000fe20003800000 */
[----:B--2---:R-:W-:-:S04]  /*242f0*/  LOP3.LUT R2, R2, 0x1, RZ, 0xfc, !PT ;  /* 0x0000000102027812 */ /* 0x004fc800078efcff */
[----:B------:R-:W-:-:S13]  /*24300*/  ISETP.NE.AND P0, PT, R2, 0x3, PT ;  /* 0x000000030200780c */ /* 0x000fda0003f05270 */
[----:B---3--:R-:W-:Y:S05]  /*24310*/  @!P0 BRA `(.L_x_11334) ;  /* 0x0000000000048947 */ /* 0x008fea0003800000 */
[----:B------:R-:W-:Y:S01]  /*24320*/  BPT.TRAP 0x1 ;  /* 0x000000040000795c */ /* 0x000fe20000300000 */
.L_x_11334:
[----:B------:R-:W-:Y:S05]  /*24330*/  BSYNC B0 ;  /* 0x0000000000007941 */ /* 0x000fea0003800000 */
.L_x_11333:
[----:B------:R-:W2:Y:S04]  /*24340*/  LD.E.64 R2, desc[UR36][R6.64+0x20] ;  /* 0x0000202406027980 */ /* 0x000ea8000c101b00 */
[----:B------:R-:W3:Y:S01]  /*24350*/  LD.E R4, desc[UR36][R6.64+0xc] ;  /* 0x00000c2406047980 */ /* 0x000ee2000c101900 */
[C---:B------:R-:W-:Y:S01]  /*24360*/  ISETP.GT.AND P0, PT, R171.reuse, R216, PT ;  /* 0x000000d8ab00720c */ /* 0x040fe20003f04270 */
[----:B------:R-:W-:Y:S02]  /*24370*/  VIADD R19, R171, 0xffffffff ;  /* 0xffffffffab137836 */ /* 0x000fe40000000000 */
[----:B------:R-:W-:Y:S02]  /*24380*/  IMAD.MOV.U32 R8, RZ, RZ, R6 ;  /* 0x000000ffff087224 */ /* 0x000fe400078e0006 */
[----:B------:R-:W-:-:S02]  /*24390*/  IMAD.MOV.U32 R9, RZ, RZ, R7 ;  /* 0x000000ffff097224 */ /* 0x000fc400078e0007 */
[----:B------:R-:W-:Y:S01]  /*243a0*/  IMAD.MOV.U32 R171, RZ, RZ, R19 ;  /* 0x000000ffffab7224 */ /* 0x000fe200078e0013 */
[----:B--2---:R-:W-:-:S05]  /*243b0*/  MOV R3, R2 ;  /* 0x0000000200037202 */ /* 0x004fca0000000f00 */
[----:B-----5:R-:W-:-:S05]  /*243c0*/  IMAD R3, R0, 0x8, R3 ;  /* 0x0000000800037824 */ /* 0x020fca00078e0203 */
[----:B---3--:R-:W-:-:S04]  /*243d0*/  PRMT R3, R4, 0x654, R3 ;  /* 0x0000065404037816 */ /* 0x008fc80000000003 */
[----:B------:R1:W-:Y:S01]  /*243e0*/  SYNCS.ARRIVE.TRANS64.RED.A1T0 RZ, [R3+URZ], RZ ;  /* 0x000000ff03ff79a7 */ /* 0x0003e2000810043f */
[----:B------:R-:W-:Y:S05]  /*243f0*/  @P0 BRA `(.L_x_11335) ;  /* 0xfffffe5000a00947 */ /* 0x000fea000383ffff */
.L_x_11316:
[----:B------:R-:W-:-:S13]  /*24400*/  ISETP.GE.AND P0, PT, R19, UR40, PT ;  /* 0x0000002813007c0c */ /* 0x000fda000bf06270 */
[----:B------:R-:W-:Y:S05]  /*24410*/  @!P0 BRA `(.L_x_11336) ;  /* 0x000000b000a48947 */ /* 0x000fea0003800000 */
[----:B------:R0:W5:Y:S02]  /*24420*/  LDL.64 R4, [R1+0x158] ;  /* 0x0001580001047983 */ /* 0x0001640000100a00 */
.L_x_11365:
[----:B-12--5:R-:W2:Y:S04]  /*24430*/  LD.E R3, desc[UR36][R4.64] ;  /* 0x0000002404037980 */ /* 0x026ea8000c101900 */
[----:B------:R-:W3:Y:S01]  /*24440*/  LD.E R0, desc[UR36][R4.64+0x8] ;  /* 0x0000082404007980 */ /* 0x000ee2000c101900 */
[----:B--2---:R-:W-:-:S05]  /*24450*/  VIADD R3, R3, 0x1 ;  /* 0x0000000103037836 */ /* 0x004fca0000000000 */
[----:B------:R-:W-:-:S13]  /*24460*/  ISETP.NE.AND P0, PT, R3, 0x2, PT ;  /* 0x000000020300780c */ /* 0x000fda0003f05270 */
[----:B------:R1:W5:Y:S04]  /*24470*/  @P0 LD.E R11, desc[UR36][R4.64+0x4] ;  /* 0x00000424040b0980 */ /* 0x000368000c101900 */
[----:B------:R-:W2:Y:S01]  /*24480*/  @!P0 LD.E R2, desc[UR36][R4.64+0x4] ;  /* 0x0000042404028980 */ /* 0x000ea2000c101900 */
[----:B---3--:R-:W-:-:S03]  /*24490*/  VIADD R9, R0, 0x1 ;  /* 0x0000000100097836 */ /* 0x008fc60000000000 */
[----:B------:R3:W-:Y:S04]  /*244a0*/  ST.E desc[UR36][R4.64], R3 ;  /* 0x0000000304007985 */ /* 0x0007e8000c101924 */
[----:B------:R1:W-:Y:S04]  /*244b0*/  ST.E desc[UR36][R4.64+0x8], R9 ;  /* 0x0000080904007985 */ /* 0x0003e8000c101924 */
[----:B------:R1:W-:Y:S01]  /*244c0*/  @!P0 ST.E desc[UR36][R4.64], RZ ;  /* 0x000000ff04008985 */ /* 0x0003e2000c101924 */
[----:B--2---:R-:W-:-:S05]  /*244d0*/  @!P0 LOP3.LUT R11, R2, 0x1, RZ, 0x3c, !PT ;  /* 0x00000001020b8812 */ /* 0x004fca00078e3cff */
[----:B------:R1:W-:Y:S04]  /*244e0*/  @!P0 ST.E desc[UR36][R4.64+0x4], R11 ;  /* 0x0000040b04008985 */ /* 0x0003e8000c101924 */
[----:B------:R-:W2:Y:S04]  /*244f0*/  LDL.64 R72, [R1+0x170] ;  /* 0x0001700001487983 */ /* 0x000ea80000100a00 */
[----:B--2---:R-:W2:Y:S01]  /*24500*/  LD.E R0, desc[UR36][R72.64] ;  /* 0x0000002448007980 */ /* 0x004ea2000c101900 */
[----:B------:R-:W-:Y:S05]  /*24510*/  YIELD ;  /* 0x0000000000007946 */ /* 0x000fea0003800000 */
[----:B------:R-:W-:Y:S01]  /*24520*/  BSSY B0, `(.L_x_11337) ;  /* 0x0000006000007945 */ /* 0x000fe20003800000 */
[----:B---3--:R-:W-:Y:S01]  /*24530*/  @!P0 IMAD.MOV.U32 R3, RZ, RZ, RZ ;  /* 0x000000ffff038224 */ /* 0x008fe200078e00ff */
[----:B--2---:R-:W-:-:S04]  /*24540*/  LOP3.LUT R0, R0, 0x1, RZ, 0xfc, !PT ;  /* 0x0000000100007812 */ /* 0x004fc800078efcff */
[----:B------:R-:W-:-:S13]  /*24550*/  ISETP.NE.AND P1, PT, R0, 0x3, PT ;  /* 0x000000030000780c */ /* 0x000fda0003f25270 */
[----:B-1----:R-:W-:Y:S05]  /*24560*/  @!P1 BRA `(.L_x_11338) ;  /* 0x0000000000049947 */ /* 0x002fea0003800000 */
[----:B------:R-:W-:Y:S01]  /*24570*/  BPT.TRAP 0x1 ;  /* 0x000000040000795c */ /* 0x000fe20000300000 */
.L_x_11338:
[----:B------:R-:W-:Y:S05]  /*24580*/  BSYNC B0 ;  /* 0x0000000000007941 */ /* 0x000fea0003800000 */
.L_x_11337:
[----:B------:R-:W2:Y:S01]  /*24590*/  LD.E.64 R8, desc[UR36][R72.64+0x18] ;  /* 0x0000182448087980 */ /* 0x000ea2000c101b00 */
[----:B-----5:R-:W-:Y:S02]  /*245a0*/  SHF.L.U32 R10, R11, 0x1f, RZ ;  /* 0x0000001f0b0a7819 */ /* 0x020fe400000006ff */
[----:B--2---:R-:W-:-:S05]  /*245b0*/  MOV R8, R8 ;  /* 0x0000000800087202 */ /* 0x004fca0000000f00 */
[----:B------:R-:W-:-:S04]  /*245c0*/  IMAD R3, R3, 0x8, R8 ;  /* 0x0000000803037824 */ /* 0x000fc800078e0208 */
[----:B------:R1:W2:Y:S01]  /*245d0*/  SYNCS.PHASECHK.TRANS64.TRYWAIT P0, [R3+URZ], R10 ;  /* 0x0000000a030075a7 */ /* 0x0002a2000800017f */
[----:B------:R-:W3:Y:S04]  /*245e0*/  LD.E R2, desc[UR36][R72.64] ;  /* 0x0000002448027980 */ /* 0x000ee8000c101900 */
[----:B------:R1:W5:Y:S04]  /*245f0*/  LD.E R0, desc[UR36][R4.64] ;  /* 0x0000002404007980 */ /* 0x000368000c101900 */
[----:B------:R1:W5:Y:S01]  /*24600*/  LD.E R8, desc[UR36][R4.64+0x4] ;  /* 0x0000042404087980 */ /* 0x000362000c101900 */
[----:B------:R-:W-:Y:S01]  /*24610*/  BSSY B0, `(.L_x_11339) ;  /* 0x0000005000007945 */ /* 0x000fe20003800000 */
[----:B---3--:R-:W-:-:S04]  /*24620*/  LOP3.LUT R2, R2, 0x1, RZ, 0xfc, !PT ;  /* 0x0000000102027812 */ /* 0x008fc800078efcff */
[----:B------:R-:W-:-:S13]  /*24630*/  ISETP.NE.AND P1, PT, R2, 0x3, PT ;  /* 0x000000030200780c */ /* 0x000fda0003f25270 */
[----:B-12---:R-:W-:Y:S05]  /*24640*/  @!P1 BRA `(.L_x_11340) ;  /* 0x0000000000049947 */ /* 0x006fea0003800000 */
[----:B------:R-:W-:Y:S01]  /*24650*/  BPT.TRAP 0x1 ;  /* 0x000000040000795c */ /* 0x000fe20000300000 */
.L_x_11340:
[----:B------:R-:W-:Y:S05]  /*24660*/  BSYNC B0 ;  /* 0x0000000000007941 */ /* 0x000fea0003800000 */
.L_x_11339:
[----:B------:R-:W-:Y:S04]  /*24670*/  BSSY B0, `(.L_x_11341) ;  /* 0x0000008000007945 */ /* 0x000fe80003800000 */
[----:B------:R-:W-:Y:S05]  /*24680*/  @P0 BRA `(.L_x_11342) ;  /* 0x0000000000180947 */ /* 0x000fea0003800000 */
[----:B------:R-:W2:Y:S01]  /*24690*/  LD.E.64 R2, desc[UR36][R72.64+0x18] ;  /* 0x0000182448027980 */ /* 0x000ea2000c101b00 */
[----:B-----5:R-:W-:Y:S02]  /*246a0*/  SHF.L.U32 R9, R8, 0x1f, RZ ;  /* 0x0000001f08097819 */ /* 0x020fe400000006ff */
[----:B--2---:R-:W-:-:S05]  /*246b0*/  MOV R3, R2 ;  /* 0x0000000200037202 */ /* 0x004fca0000000f00 */
[----:B------:R-:W-:-:S04]  /*246c0*/  IMAD R0, R0, 0x8, R3 ;  /* 0x0000000800007824 */ /* 0x000fc800078e0203 */
[----:B------:R-:W1:Y:S02]  /*246d0*/  SYNCS.PHASECHK.TRANS64.TRYWAIT P0, [R0+URZ], R9 ;  /* 0x00000009000075a7 */ /* 0x000e64000800017f */
[----:B-1----:R-:W-:Y:S05]  /*246e0*/  @!P0 BRA `(.L_x_11343) ;  /* 0x0000013400c08947 */ /* 0x002fea0003800000 */
.L_x_11342:
[----:B------:R-:W-:Y:S05]  /*246f0*/  BSYNC B0 ;  /* 0x0000000000007941 */ /* 0x000fea0003800000 */
.L_x_11341:
[----:B------:R-:W2:Y:S04]  /*24700*/  LD.E R21, desc[UR36][R4.64] ;  /* 0x0000002404157980 */ /* 0x000ea8000c101900 */
[----:B------:R-:W1:Y:S04]  /*24710*/  LDL.64 R22, [R1+0x178] ;  /* 0x0001780001167983 */ /* 0x000e680000100a00 */
[----:B------:R-:W2:Y:S01]  /*24720*/  LDL.64 R2, [R1+0x80] ;  /* 0x0000800001027983 */ /* 0x000ea20000100a00 */
[----:B------:R-:W-:Y:S05]  /*24730*/  WARPSYNC.ALL ;  /* 0x0000000000007948 */ /* 0x000fea0003800000 */
[----:B------:R3:W-:Y:S04]  /*24740*/  STL [R1+0x60], RZ ;  /* 0x000060ff01007387 */ /* 0x0007e80000100800 */
[----:B-1---5:R-:W4:Y:S01]  /*24750*/  LD.E.64 R8, desc[UR36][R22.64] ;  /* 0x0000002416087980 */ /* 0x022f22000c101b00 */
[----:B------:R-:W-:-:S05]  /*24760*/  IMAD.MOV.U32 R185, RZ, RZ, 0x1 ;  /* 0x00000001ffb97424 */ /* 0x000fca00078e00ff */
[----:B------:R3:W-:Y:S04]  /*24770*/  STL [R1+0x60], R185 ;  /* 0x000060b901007387 */ /* 0x0007e80000100800 */
[----:B------:R-:W3:Y:S04]  /*24780*/  LD.E.64 R10, desc[UR36][R22.64] ;  /* 0x00000024160a7980 */ /* 0x000ee8000c101b00 */
[----:B------:R1:W-:Y:S04]  /*24790*/  STL [R1+0x60], R185 ;  /* 0x000060b901007387 */ /* 0x0003e80000100800 */
[----:B------:R-:W3:Y:S01]  /*247a0*/  LD.E.64 R12, desc[UR36][R22.64] ;  /* 0x00000024160c7980 */ /* 0x000ee2000c101b00 */
[----:B--2---:R-:W-:Y:S01]  /*247b0*/  IMAD R2, R21, 0x300, R2 ;  /* 0x0000030015027824 */ /* 0x004fe200078e0202 */
[----:B------:R-:W-:-:S02]  /*247c0*/  R2UR UR7, R3 ;  /* 0x00000000030772ca */ /* 0x000fc400000e0000 */
[----:B------:R1:W-:Y:S02]  /*247d0*/  STL [R1+0x60], R185 ;  /* 0x000060b901007387 */ /* 0x0003e40000100800 */
[----:B------:R-:W-:Y:S02]  /*247e0*/  R2UR UR6, R2 ;  /* 0x00000000020672ca */ /* 0x000fe400000e0000 */
[----:B------:R-:W2:Y:S01]  /*247f0*/  LD.E.64 R14, desc[UR36][R22.64] ;  /* 0x00000024160e7980 */ /* 0x000ea2000c101b00 */
[----:B------:R-:W-:-:S03]  /*24800*/  WARPGROUP.ARRIVE ;  /* 0x00000000000079c5 */ /* 0x000fc60000000000 */
[----:B------:R1:W-:Y:S01]  /*24810*/  STL [R1+0x60], R185 ;  /* 0x000060b901007387 */ /* 0x0003e20000100800 */
[----:B----4-:R-:W-:Y:S02]  /*24820*/  R2UR UR4, R8 ;  /* 0x00000000080472ca */ /* 0x010fe400000e0000 */
[----:B------:R-:W-:-:S13]  /*24830*/  R2UR UR5, R9 ;  /* 0x00000000090572ca */ /* 0x000fda00000e0000 */
[----:B------:R-:W-:Y:S01]  /*24840*/  HGMMA.64x96x16.F32 R24, gdesc[UR4], RZ, !UPT, gsb0 ;  /* 0x01600000041879f0 */ /* 0x000fe2000c0008ff */
[----:B---3--:R-:W-:Y:S02]  /*24850*/  VIADD R10, R10, 0x2 ;  /* 0x000000020a0a7836 */ /* 0x008fe40000000000 */
[----:B------:R-:W-:Y:S02]  /*24860*/  VIADD R8, R2, 0x2 ;  /* 0x0000000202087836 */ /* 0x000fe40000000000 */
[----:B------:R-:W-:Y:S01]  /*24870*/  IMAD.MOV.U32 R9, RZ, RZ, R3 ;  /* 0x000000ffff097224 */ /* 0x000fe200078e0003 */
[----:B------:R-:W-:Y:S02]  /*24880*/  R2UR UR4, R10 ;  /* 0x000000000a0472ca */ /* 0x000fe400000e0000 */
[----:B------:R-:W-:Y:S02]  /*24890*/  R2UR UR6, R8 ;  /* 0x00000000080672ca */ /* 0x000fe400000e0000 */
[----:B------:R-:W-:-:S02]  /*248a0*/  R2UR UR7, R9 ;  /* 0x00000000090772ca */ /* 0x000fc400000e0000 */
[----:B------:R-:W-:Y:S01]  /*248b0*/  R2UR UR5, R11 ;  /* 0x000000000b0572ca */ /* 0x000fe200000e0000 */
[----:B------:R-:W-:Y:S02]  /*248c0*/  WARPGROUP.DEPBAR.LE gsb0, 0x0 ;  /* 0x00008000000079c5 */ /* 0x000fe40000010000 */
[----:B------:R-:W3:Y:S04]  /*248d0*/  LD.E R20, desc[UR36][R6.64] ;  /* 0x0000002406147980 */ /* 0x000ee8000c101900 */
[----:B------:R1:W5:Y:S04]  /*248e0*/  LD.E R0, desc[UR36][R4.64] ;  /* 0x0000002404007980 */ /* 0x000368000c101900 */
[----:B------:R1:W5:Y:S01]  /*248f0*/  LD.E R18, desc[UR36][R4.64+0x4] ;  /* 0x0000042404127980 */ /* 0x000362000c101900 */
[----:B------:R-:W-:Y:S01]  /*24900*/  WARPGROUP.ARRIVE ;  /* 0x00000000000079c5 */ /* 0x000fe20000000000 */
[----:B------:R-:W-:Y:S01]  /*24910*/  VIADD R12, R12, 0x4 ;  /* 0x000000040c0c7836 */ /* 0x000fe20000000000 */
[----:B------:R-:W-:Y:S01]  /*24920*/  BSSY B0, `(.L_x_11344) ;  /* 0x0000019000007945 */ /* 0x000fe20003800000 */
[----:B------:R-:W-:-:S02]  /*24930*/  VIADD R8, R2, 0x4 ;  /* 0x0000000402087836 */ /* 0x000fc40000000000 */
[----:B------:R-:W-:Y:S01]  /*24940*/  IMAD.MOV.U32 R9, RZ, RZ, R3 ;  /* 0x000000ffff097224 */ /* 0x000fe200078e0003 */
[----:B------:R-:W-:Y:S01]  /*24950*/  HGMMA.64x96x16.F32 R24, gdesc[UR4], R24, gsb0 ;  /* 0x01600000041879f0 */ /* 0x000fe20008000818 */
[----:B------:R-:W-:Y:S01]  /*24960*/  R2UR UR4, R12 ;  /* 0x000000000c0472ca */ /* 0x000fe200000e0000 */
[----:B------:R-:W-:Y:S01]  /*24970*/  VIADD R2, R2, 0x6 ;  /* 0x0000000602027836 */ /* 0x000fe20000000000 */
[----:B------:R-:W-:Y:S01]  /*24980*/  R2UR UR6, R8 ;  /* 0x00000000080672ca */ /* 0x000fe200000e0000 */
[----:B--2---:R-:W-:Y:S01]  /*24990*/  VIADD R14, R14, 0x6 ;  /* 0x000000060e0e7836 */ /* 0x004fe20000000000 */
        /* <DEDUP_REMOVED lines=12> */
[----:B---3--:R-:W-:-:S04]  /*24a60*/  LOP3.LUT R20, R20, 0x1, RZ, 0xfc, !PT ;  /* 0x0000000114147812 */ /* 0x008fc800078efcff */
[----:B------:R-:W-:Y:S01]  /*24a70*/  ISETP.NE.AND P0, PT, R20, 0x3, PT ;  /* 0x000000031400780c */ /* 0x000fe20003f05270 */
[----:B------:R-:W-:-:S12]  /*24a80*/  WARPGROUP.DEPBAR.LE gsb0, 0x0 ;  /* 0x00008000000079c5 */ /* 0x000fd80000010000 */
[----:B-1----:R-:W-:Y:S05]  /*24a90*/  @!P0 BRA `(.L_x_11345) ;  /* 0x0000000000048947 */ /* 0x002fea0003800000 */
[----:B------:R-:W-:Y:S01]  /*24aa0*/  BPT.TRAP 0x1 ;  /* 0x000000040000795c */ /* 0x000fe20000300000 */
.L_x_11345:
[----:B------:R-:W-:Y:S05]  /*24ab0*/  BSYNC B0 ;  /* 0x0000000000007941 */ /* 0x000fea0003800000 */
.L_x_11344:
        /* <DEDUP_REMOVED lines=13> */
.L_x_11347:
[----:B------:R-:W-:Y:S05]  /*24b90*/  BSYNC B0 ;  /* 0x0000000000007941 */ /* 0x000fea0003800000 */
.L_x_11346:
        /* <DEDUP_REMOVED lines=8> */
.L_x_11349:
[----:B------:R-:W-:Y:S05]  /*24c20*/  BSYNC B0 ;  /* 0x0000000000007941 */ /* 0x000fea0003800000 */
.L_x_11348:
[----:B------:R-:W2:Y:S04]  /*24c30*/  LD.E R15, desc[UR36][R4.64] ;  /* 0x00000024040f7980 */ /* 0x000ea8000c101900 */
[----:B------:R-:W2:Y:S04]  /*24c40*/  LDL.64 R6, [R1+0xf8] ;  /* 0x0000f80001067983 */ /* 0x000ea80000100a00 */
[----:B------:R-:W3:Y:S04]  /*24c50*/  LDL R0, [R1+0x70] ;  /* 0x0000700001007983 */ /* 0x000ee80000100800 */
[----:B-1---5:R-:W4:Y:S04]  /*24c60*/  LDL.64 R2, [R1+0xf0] ;  /* 0x0000f00001027983 */ /* 0x022f280000100a00 */
        /* <DEDUP_REMOVED lines=9> */
[----:B------:R-:W-:Y:S02]  /*24d00*/  R2UR UR6, R6 ;  /* 0x00000000060672ca */ /* 0x000fe400000e0000 */
        /* <DEDUP_REMOVED lines=131> */
[----:B------:R-:W-:Y:S01]  /*25540*/  R2UR UR5, R15 ;  /* 0x000000000f0572ca */ /* 0x000fe200000e0000 */
[----:B---3--:R-:W-:Y:S01]  /*25550*/  VIADD R8, R8, 0xc02 ;  /* 0x00000c0208087836 */ /* 0x008fe20000000000 */
        /* <DEDUP_REMOVED lines=20> */
[----:B------:R-:W-:-:S02]  /*256a0*/  VIADD R2, R6, 0x906 ;  /* 0x0000090606027836 */ /* 0x000fc40000000000 */
[----:B------:R-:W-:Y:S01]  /*256b0*/  IMAD.MOV.U32 R3, RZ, RZ, R7 ;  /* 0x000000ffff037224 */ /* 0x000fe200078e0007 */
[----:B------:R-:W-:Y:S02]  /*256c0*/  WARPGROUP.DEPBAR.LE gsb0, 0x0 ;  /* 0x00008000000079c5 */ /* 0x000fe40000010000 */
[----:B------:R-:W-:-:S06]  /*256d0*/  WARPGROUP.ARRIVE ;  /* 0x00000000000079c5 */ /* 0x000fcc0000000000 */
[----:B------:R-:W-:Y:S01]  /*256e0*/  HGMMA.64x96x16.F32 R24, gdesc[UR4], R24, gsb0 ;  /* 0x01600000041879f0 */ /* 0x000fe20008000818 */
[----:B------:R-:W-:Y:S02]  /*256f0*/  R2UR UR4, R12 ;  /* 0x000000000c0472ca */ /* 0x000fe400000e0000 */
[----:B------:R-:W-:Y:S02]  /*25700*/  R2UR UR5, R13 ;  /* 0x000000000d0572ca */ /* 0x000fe400000e0000 */
[----:B------:R-:W-:Y:S02]  /*25710*/  R2UR UR6, R2 ;  /* 0x00000000020672ca */ /* 0x000fe400000e0000 */
[----:B------:R-:W-:Y:S01]  /*25720*/  R2UR UR7, R3 ;  /* 0x00000000030772ca */ /* 0x000fe200000e0000 */
        /* <DEDUP_REMOVED lines=19> */
[----:B------:R-:W-:-:S02]  /*25860*/  WARPGROUP.DEPBAR.LE gsb0, 0x0 ;  /* 0x00008000000079c5 */ /* 0x000fc40000010000 */
[----:B------:R1:W-:Y:S06]  /*25870*/  BAR.ARV R228, 0x100 ;  /* 0x000400e40000751d */ /* 0x0003ec0000002000 */
[----:B------:R-:W2:Y:S04]  /*25880*/  LD.E R2, desc[UR36][R72.64] ;  /* 0x0000002448027980 */ /* 0x000ea8000c101900 */
[----:B------:R1:W5:Y:S01]  /*25890*/  LD.E R0, desc[UR36][R4.64] ;  /* 0x0000002404007980 */ /* 0x000362000c101900 */
[----:B------:R-:W-:Y:S01]  /*258a0*/  BSSY B0, `(.L_x_11351) ;  /* 0x0000005000007945 */ /* 0x000fe20003800000 */
[----:B--2---:R-:W-:-:S04]  /*258b0*/  LOP3.LUT R2, R2, 0x1, RZ, 0xfc, !PT ;  /* 0x0000000102027812 */ /* 0x004fc800078efcff */
[----:B------:R-:W-:-:S13]  /*258c0*/  ISETP.NE.AND P0, PT, R2, 0x3, PT ;  /* 0x000000030200780c */ /* 0x000fda0003f05270 */
[----:B-1----:R-:W-:Y:S05]  /*258d0*/  @!P0 BRA `(.L_x_11352) ;  /* 0x0000000000048947 */ /* 0x002fea0003800000 */
[----:B------:R-:W-:Y:S01]  /*258e0*/  BPT.TRAP 0x1 ;  /* 0x000000040000795c */ /* 0x000fe20000300000 */
.L_x_11352:
[----:B------:R-:W-:Y:S05]  /*258f0*/  BSYNC B0 ;  /* 0x0000000000007941 */ /* 0x000fea0003800000 */
.L_x_11351:
        /* <DEDUP_REMOVED lines=9> */
[----:B-1----:R-:W3:Y:S04]  /*25990*/  LDL.64 R2, [R1+0x140] ;  /* 0x0001400001027983 */ /* 0x002ee80000100a00 */
[----:B------:R-:W4:Y:S04]  /*259a0*/  LDL R22, [R1+0x148] ;  /* 0x0001480001167983 */ /* 0x000f280000100800 */
[----:B------:R-:W4:Y:S04]  /*259b0*/  LDL.128 R8, [R1+0x130] ;  /* 0x0001300001087983 */ /* 0x000f280000100c00 */
[----:B------:R-:W4:Y:S04]  /*259c0*/  LDL.128 R12, [R1+0x120] ;  /* 0x00012000010c7983 */ /* 0x000f280000100c00 */
[----:B--2---:R-:W2:Y:S01]  /*259d0*/  LD.E R18, desc[UR36][R74.64] ;  /* 0x000000244a127980 */ /* 0x004ea2000c101900 */
[----:B---3--:R-:W-:Y:S01]  /*259e0*/  ISETP.NE.AND P0, PT, R2, 0x1, PT ;  /* 0x000000010200780c */ /* 0x008fe20003f05270 */
[----:B------:R-:W-:Y:S01]  /*259f0*/  IMAD.MOV.U32 R2, RZ, RZ, -0x60 ;  /* 0xffffffa0ff027424 */ /* 0x000fe200078e00ff */
[----:B----4-:R-:W-:Y:S01]  /*25a00*/  ISETP.GE.AND P1, PT, R9, 0x1, PT ;  /* 0x000000010900780c */ /* 0x010fe20003f26270 */
[----:B------:R-:W-:Y:S01]  /*25a10*/  BSSY B0, `(.L_x_11353) ;  /* 0x000009d000007945 */ /* 0x000fe20003800000 */
[-C--:B--2---:R-:W-:Y:S01]  /*25a20*/  FMUL.FTZ R29, R29, R18.reuse ;  /* 0x000000121d1d7220 */ /* 0x084fe20000410000 */
[----:B------:R-:W-:-:S03]  /*25a30*/  FMUL.FTZ R32, R32, R18 ;  /* 0x0000001220207220 */ /* 0x000fc60000410000 */
[----:B------:R1:W2:Y:S01]  /*25a40*/  MUFU.TANH R72, R29 ;  /* 0x0000001d00487308 */ /* 0x0002a20000002400 */
[-C--:B------:R-:W-:Y:S01]  /*25a50*/  FMUL.FTZ R6, R27, R18.reuse ;  /* 0x000000121b067220 */ /* 0x080fe20000410000 */
[----:B------:R-:W-:Y:S01]  /*25a60*/  FMUL.FTZ R33, R33, R18 ;  /* 0x0000001221217220 */ /* 0x000fe20000410000 */
[----:B-1----:R-:W-:-:S05]  /*25a70*/  SHF.R.S32.HI R29, RZ, 0x1f, R20 ;  /* 0x0000001fff1d7819 */ /* 0x002fca0000011414 */
[----:B------:R1:W3:Y:S02]  /*25a80*/  MUFU.TANH R73, R32 ;  /* 0x0000002000497308 */ /* 0x0002e40000002400 */
[----:B-1----:R-:W-:Y:S01]  /*25a90*/  FMUL.FTZ R32, R38, R18 ;  /* 0x0000001226207220 */ /* 0x002fe20000410000 */
[----:B------:R-:W-:-:S05]  /*25aa0*/  LEA.HI R38, R29, R20, RZ, 0x7 ;  /* 0x000000141d267211 */ /* 0x000fca00078f38ff */
[----:B------:R1:W4:Y:S01]  /*25ab0*/  MUFU.TANH R74, R33 ;  /* 0x00000021004a7308 */ /* 0x0003220000002400 */
[----:B------:R-:W-:Y:S01]  /*25ac0*/  LOP3.LUT R27, R38, 0xffffff80, RZ, 0xc0, !PT ;  /* 0xffffff80261b7812 */ /* 0x000fe200078ec0ff */
[-C--:B------:R-:W-:Y:S01]  /*25ad0*/  FMUL.FTZ R40, R40, R18.reuse ;  /* 0x0000001228287220 */ /* 0x080fe20000410000 */
[----:B-1----:R-:W-:-:S03]  /*25ae0*/  FMUL.FTZ R33, R39, R18 ;  /* 0x0000001227217220 */ /* 0x002fc60000410000 */
[----:B------:R-:W-:Y:S02]  /*25af0*/  IMAD.IADD R39, R20, 0x1, -R27 ;  /* 0x0000000114277824 */ /* 0x000fe400078e0a1b */
[----:B------:R1:W0:Y:S01]  /*25b00*/  MUFU.TANH R77, R40 ;  /* 0x00000028004d7308 */ /* 0x0002220000002400 */
[-C--:B------:R-:W-:Y:S01]  /*25b10*/  FMUL.FTZ R41, R41, R18.reuse ;  /* 0x0000001229297220 */ /* 0x080fe20000410000 */
[-C--:B------:R-:W-:Y:S01]  /*25b20*/  FMUL.FTZ R7, R24, R18.reuse ;  /* 0x0000001218077220 */ /* 0x080fe20000410000 */
[-C--:B------:R-:W-:Y:S01]  /*25b30*/  FMUL.FTZ R24, R30, R18.reuse ;  /* 0x000000121e187220 */ /* 0x080fe20000410000 */
[-C--:B------:R-:W-:Y:S01]  /*25b40*/  FMUL.FTZ R30, R34, R18.reuse ;  /* 0x00000012221e7220 */ /* 0x080fe20000410000 */
[-C--:B------:R-:W-:Y:S01]  /*25b50*/  FMUL.FTZ R34, R42, R18.reuse ;  /* 0x000000122a227220 */ /* 0x080fe20000410000 */
[-C--:B------:R-:W-:Y:S01]  /*25b60*/  FMUL.FTZ R44, R44, R18.reuse ;  /* 0x000000122c2c7220 */ /* 0x080fe20000410000 */
[----:B-1----:R-:W-:Y:S01]  /*25b70*/  SHF.R.S32.HI R40, RZ, 0x1f, R39 ;  /* 0x0000001fff287819 */ /* 0x002fe20000011427 */
[----:B------:R1:W0:Y:S01]  /*25b80*/  MUFU.TANH R78, R41 ;  /* 0x00000029004e7308 */ /* 0x0002220000002400 */
[-C--:B------:R-:W-:Y:S01]  /*25b90*/  FMUL.FTZ R0, R26, R18.reuse ;  /* 0x000000121a007220 */ /* 0x080fe20000410000 */
[-C--:B------:R-:W-:Y:S01]  /*25ba0*/  FMUL.FTZ R26, R31, R18.reuse ;  /* 0x000000121f1a7220 */ /* 0x080fe20000410000 */
[----:B------:R-:W-:Y:S01]  /*25bb0*/  LEA.HI R42, R40, R39, RZ, 0x2 ;  /* 0x00000027282a7211 */ /* 0x000fe200078f10ff */
[-C--:B------:R-:W-:Y:S01]  /*25bc0*/  FMUL.FTZ R31, R35, R18.reuse ;  /* 0x00000012231f7220 */ /* 0x080fe20000410000 */
[----:B------:R-:W-:Y:S01]  /*25bd0*/  FMUL.FTZ R35, R43, R18 ;  /* 0x000000122b237220 */ /* 0x000fe20000410000 */
[----:B-1----:R-:W-:-:S02]  /*25be0*/  LEA.HI R41, R29, R20, RZ, 0x2 ;  /* 0x000000141d297211 */ /* 0x002fc400078f10ff */
[----:B------:R1:W0:Y:S01]  /*25bf0*/  MUFU.TANH R79, R44 ;  /* 0x0000002c004f7308 */ /* 0x0002220000002400 */
[--C-:B------:R-:W-:Y:S02]  /*25c00*/  SHF.R.S32.HI R43, RZ, 0x2, R42.reuse ;  /* 0x00000002ff2b7819 */ /* 0x100fe4000001142a */
[----:B------:R-:W-:Y:S02]  /*25c10*/  LOP3.LUT R41, R41, 0xfffffffc, RZ, 0xc0, !PT ;  /* 0xfffffffc29297812 */ /* 0x000fe400078ec0ff */
[----:B-1----:R-:W-:-:S03]  /*25c20*/  SHF.R.S32.HI R44, RZ, 0x1f, R42 ;  /* 0x0000001fff2c7819 */ /* 0x002fc6000001142a */
[----:B------:R-:W-:Y:S01]  /*25c30*/  IMAD.IADD R20, R20, 0x1, -R41 ;  /* 0x0000000114147824 */ /* 0x000fe200078e0a29 */
[----:B------:R-:W-:Y:S02]  /*25c40*/  SHF.R.S32.HI R41, RZ, 0x7, R38 ;  /* 0x00000007ff297819 */ /* 0x000fe40000011426 */
[----:B------:R-:W-:Y:S02]  /*25c50*/  LEA.HI R44, R44, R43, RZ, 0x3 ;  /* 0x0000002b2c2c7211 */ /* 0x000fe400078f18ff */
[----:B------:R-:W-:Y:S02]  /*25c60*/  LEA.HI R40, R40, R39, RZ, 0x5 ;  /* 0x0000002728287211 */ /* 0x000fe400078f28ff */
[----:B------:R-:W-:Y:S02]  /*25c70*/  LOP3.LUT R44, R44, 0xfffffff8, RZ, 0xc0, !PT ;  /* 0xfffffff82c2c7812 */ /* 0x000fe400078ec0ff */
[----:B------:R-:W-:Y:S02]  /*25c80*/  LEA.HI R38, R38, R41, RZ, 0x1 ;  /* 0x0000002926267211 */ /* 0x000fe400078f08ff */
[----:B------:R-:W-:Y:S01]  /*25c90*/  SHF.R.S32.HI R40, RZ, 0x5, R40 ;  /* 0x00000005ff287819 */ /* 0x000fe20000011428 */
[----:B------:R-:W-:Y:S01]  /*25ca0*/  IMAD.IADD R44, R43, 0x1, -R44 ;  /* 0x000000012b2c7824 */ /* 0x000fe200078e0a2c */
[----:B------:R-:W-:-:S02]  /*25cb0*/  LOP3.LUT R38, R38, 0x3fffffe, RZ, 0xc0, !PT ;  /* 0x03fffffe26267812 */ /* 0x000fc400078ec0ff */
        /* <DEDUP_REMOVED lines=45> */
[----:B------:R-:W-:Y:S02]  /*25f90*/  IMAD R3, R19, R2, 0x1 ;  /* 0x0000000113037424 */ /* 0x000fe400078e0202 */
[----:B------:R-:W-:Y:S01]  /*25fa0*/  FMUL.FTZ R18, R71, R18 ;  /* 0x0000001247127220 */ /* 0x000fe20000410000 */
[----:B------:R-:W2:Y:S01]  /*25fb0*/  MUFU.TANH R7, R7 ;  /* 0x0000000700077308 */ /* 0x000ea20000002400 */
[----:B------:R-:W-:Y:S01]  /*25fc0*/  IMAD R3, R42, -0x2, R3 ;  /* 0xfffffffe2a037824 */ /* 0x000fe200078e0203 */
[----:B------:R-:W-:-:S06]  /*25fd0*/  LOP3.LUT R21, RZ, R14, RZ, 0x33, !PT ;  /* 0x0000000eff157212 */ /* 0x000fcc00078e33ff */
[----:B------:R-:W3:Y:S01]  /*25fe0*/  MUFU.TANH R25, R25 ;  /* 0x0000001900197308 */ /* 0x000ee20000002400 */
[----:B------:R-:W-:-:S07]  /*25ff0*/  IADD3 R2, -R12, R3, R13 ;  /* 0x000000030c027210 */ /* 0x000fce0007ffe10d */
        /* <DEDUP_REMOVED lines=39> */
[----:B------:R-:W-:Y:S02]  /*26270*/  IMAD.IADD R40, R2, 0x1, R21 ;  /* 0x0000000102287824 */ /* 0x000fe400078e0215 */
[----:B------:R-:W-:Y:S02]  /*26280*/  VIADD R42, R3, 0xffffffff ;  /* 0xffffffff032a7836 */ /* 0x000fe40000000000 */
[----:B------:R-:W-:Y:S02]  /*26290*/  IMAD R41, R19, -0x60, R8 ;  /* 0xffffffa013297824 */ /* 0x000fe400078e0208 */
[--C-:B-1----:R-:W-:Y:S02]  /*262a0*/  IMAD.IADD R2, R39, 0x1, R20.reuse ;  /* 0x0000000127027824 */ /* 0x102fe400078e0214 */
        /* <DEDUP_REMOVED lines=12> */
.L_x_11356:
[----:B------:R-:W-:-:S13]  /*26370*/  ISETP.NE.AND P0, PT, R9, 0x1, PT ;  /* 0x000000010900780c */ /* 0x000fda0003f05270 */
[----:B------:R-:W-:-:S05]  /*26380*/  @P0 IMAD.HI.U32 R14, R8, R10, RZ ;  /* 0x0000000a080e0227 */ /* 0x000fca00078e00ff */
[----:B------:R-:W-:-:S07]  /*26390*/  @P0 SHF.R.U32.HI R8, RZ, R11, R14 ;  /* 0x0000000bff080219 */ /* 0x000fce000001160e */
.L_x_11357:
[----:B------:R-:W-:Y:S05]  /*263a0*/  BSYNC B1 ;  /* 0x0000000000017941 */ /* 0x000fea0003800000 */
.L_x_11355:
[----:B------:R-:W-:-:S05]  /*263b0*/  IMAD R8, R8, R9, R42 ;  /* 0x0000000908087224 */ /* 0x000fca00078e022a */
[----:B------:R-:W-:Y:S02]  /*263c0*/  VIMNMX R3, R3, R8, !PT ;  /* 0x0000000803037248 */ /* 0x000fe40007fe0100 */
[----:B------:R-:W-:-:S07]  /*263d0*/  VIADDMNMX R2, R8, R9, R2, PT ;  /* 0x0000000908027246 */ /* 0x000fce0003800102 */
.L_x_11354:
[----:B------:R-:W-:Y:S05]  /*263e0*/  BSYNC B0 ;  /* 0x0000000000007941 */ /* 0x000fea0003800000 */
.L_x_11353:
        /* <DEDUP_REMOVED lines=14> */
[----:B------:R-:W-:Y:S01]  /*264d0*/  ISETP.LT.OR P2, PT, R2, 0x11, P2 ;  /* 0x000000110200780c */ /* 0x000fe20001741670 */
[--C-:B-1----:R-:W-:Y:S01]  /*264e0*/  IMAD.IADD R14, R39, 0x1, R38.reuse ;  /* 0x00000001270e7824 */ /* 0x102fe200078e0226 */
[----:B------:R-:W-:Y:S01]  /*264f0*/  ISETP.GT.AND P3, PT, R3, 0x9, !P5 ;  /* 0x000000090300780c */ /* 0x000fe20006f64270 */
[----:B------:R-:W-:Y:S01]  /*26500*/  IMAD.IADD R39, R40, 0x1, R38 ;  /* 0x0000000128277824 */ /* 0x000fe200078e0226 */
        /* <DEDUP_REMOVED lines=10> */
[C---:B------:R-:W-:Y:S02]  /*265b0*/  ISETP.LT.OR P2, PT, R2.reuse, 0x19, P2 ;  /* 0x000000190200780c */ /* 0x040fe40001741670 */
        /* <DEDUP_REMOVED lines=101> */
.L_x_11361:
[----:B------:R-:W-:-:S13]  /*26c10*/  ISETP.NE.AND P6, PT, R9, 0x1, PT ;  /* 0x000000010900780c */ /* 0x000fda0003fc5270 */
[----:B------:R-:W-:-:S05]  /*26c20*/  @P6 IMAD.HI.U32 R10, R12, R10, RZ ;  /* 0x0000000a0c0a6227 */ /* 0x000fca00078e00ff */
[----:B------:R-:W-:-:S07]  /*26c30*/  @P6 SHF.R.U32.HI R12, RZ, R11, R10 ;  /* 0x0000000bff0c6219 */ /* 0x000fce000001160a */
.L_x_11362:
[----:B------:R-:W-:Y:S05]  /*26c40*/  BSYNC B1 ;  /* 0x0000000000017941 */ /* 0x000fea0003800000 */
.L_x_11360:
[----:B------:R-:W-:-:S05]  /*26c50*/  IMAD R12, R12, R9, R42 ;  /* 0x000000090c0c7224 */ /* 0x000fca00078e022a */
[----:B------:R-:W-:Y:S02]  /*26c60*/  VIADDMNMX R14, R12, R9, R14, PT ;  /* 0x000000090c0e7246 */ /* 0x000fe4000380010e */
[----:B------:R-:W-:-:S07]  /*26c70*/  VIMNMX R39, R39, R12, !PT ;  /* 0x0000000c27277248 */ /* 0x000fce0007fe0100 */
.L_x_11359:
[----:B------:R-:W-:Y:S05]  /*26c80*/  BSYNC B0 ;  /* 0x0000000000007941 */ /* 0x000fea0003800000 */
.L_x_11358:
[----:B------:R-:W2:Y:S01]  /*26c90*/  LD.E.64 R2, desc[UR36][R16.64+0x210] ;  /* 0x0002102410027980 */ /* 0x000ea2000c101b00 */
        /* <DEDUP_REMOVED lines=65> */
[----:B--2---:R-:W-:Y:S02]  /*270b0*/  FMNMX.FTZ R11, R189, R2, !PT ;  /* 0x00000002bd0b7209 */ /* 0x004fe40007810000 */
[----:B------:R-:W-:Y:S02]  /*270c0*/  ISETP.LT.OR P0, PT, R14, 0x1, P0 ;  /* 0x000000010e00780c */ /* 0x000fe40000701670 */
[----:B------:R-:W-:Y:S02]  /*270d0*/  FMNMX.FTZ R11, R59, R11, !PT ;  /* 0x0000000b3b0b7209 */ /* 0x000fe40007810000 */
[----:B------:R-:W-:-:S02]  /*270e0*/  FSEL R0, R0, -INF , !P0 ;  /* 0xff80000000007808 */ /* 0x000fc40004000000 */
[----:B------:R-:W-:Y:S02]  /*270f0*/  FMNMX.FTZ R11, R63, R11, !PT ;  /* 0x0000000b3f0b7209 */ /* 0x000fe40007810000 */
[----:B------:R-:W-:Y:S02]  /*27100*/  ISETP.NE.AND P0, PT, R56, RZ, PT ;  /* 0x000000ff3800720c */ /* 0x000fe40003f05270 */
[----:B------:R-:W-:Y:S02]  /*27110*/  FMNMX.FTZ R11, R187, R11, !PT ;  /* 0x0000000bbb0b7209 */ /* 0x000fe40007810000 */
[----:B------:R-:W-:Y:S02]  /*27120*/  ISETP.GT.AND P1, PT, R39, 0x48, !P1 ;  /* 0x000000482700780c */ /* 0x000fe40004f24270 */
[----:B------:R-:W-:Y:S02]  /*27130*/  FMNMX.FTZ R11, R73, R11, !PT ;  /* 0x0000000b490b7209 */ /* 0x000fe40007810000 */
[----:B------:R-:W-:-:S02]  /*27140*/  ISETP.GT.AND P2, PT, R39, 0x49, !P2 ;  /* 0x000000492700780c */ /* 0x000fc40005744270 */
[----:B------:R-:W-:Y:S02]  /*27150*/  FMNMX.FTZ R11, R71, R11, !PT ;  /* 0x0000000b470b7209 */ /* 0x000fe40007810000 */
[----:B------:R-:W-:Y:S02]  /*27160*/  ISETP.GT.AND P3, PT, R39, 0x50, !P3 ;  /* 0x000000502700780c */ /* 0x000fe40005f64270 */
[----:B------:R-:W-:Y:S02]  /*27170*/  FMNMX.FTZ R11, R75, R11, !PT ;  /* 0x0000000b4b0b7209 */ /* 0x000fe40007810000 */
[----:B------:R-:W-:Y:S02]  /*27180*/  ISETP.GT.AND P4, PT, R39, 0x51, !P4 ;  /* 0x000000512700780c */ /* 0x000fe40006784270 */
[----:B------:R-:W-:Y:S02]  /*27190*/  FMNMX.FTZ R11, R81, R11, !PT ;  /* 0x0000000b510b7209 */ /* 0x000fe40007810000 */
[----:B------:R-:W-:-:S02]  /*271a0*/  ISETP.NE.AND P6, PT, R60, RZ, PT ;  /* 0x000000ff3c00720c */ /* 0x000fc40003fc5270 */
        /* <DEDUP_REMOVED lines=39> */
[----:B------:R-:W-:Y:S02]  /*27420*/  ISETP.LT.OR P2, PT, R14, 0x4a, P2 ;  /* 0x0000004a0e00780c */ /* 0x000fe40001741670 */
[----:B------:R-:W-:Y:S01]  /*27430*/  FSEL R27, R27, -INF , !P1 ;  /* 0xff8000001b1b7808 */ /* 0x000fe20004800000 */
[----:B------:R-:W0:Y:S01]  /*27440*/  SHFL.BFLY PT, R46, R33, 0x1, 0x1f ;  /* 0x0c201f00212e7f89 */ /* 0x000e2200000e0000 */
[----:B------:R-:W-:-:S02]  /*27450*/  FMNMX.FTZ R12, R23, R12, !PT ;  /* 0x0000000c170c7209 */ /* 0x000fc40007810000 */
[C---:B------:R-:W-:Y:S02]  /*27460*/  ISETP.LT.OR P3, PT, R14.reuse, 0x51, P3 ;  /* 0x000000510e00780c */ /* 0x040fe40001f61670 */
[----:B------:R-:W-:Y:S02]  /*27470*/  FSEL R29, R29, -INF , !P2 ;  /* 0xff8000001d1d7808 */ /* 0x000fe40005000000 */
[----:B------:R-:W-:Y:S02]  /*27480*/  FMNMX.FTZ R12, R27, R12, !PT ;  /* 0x0000000c1b0c7209 */ /* 0x000fe40007810000 */
[----:B------:R-:W-:Y:S02]  /*27490*/  ISETP.GT.AND P5, PT, R39, 0x58, !P5 ;  /* 0x000000582700780c */ /* 0x000fe40006fa4270 */
[----:B------:R-:W-:Y:S02]  /*274a0*/  ISETP.LT.OR P4, PT, R14, 0x52, P4 ;  /* 0x000000520e00780c */ /* 0x000fe40002781670 */
[----:B------:R-:W-:-:S02]  /*274b0*/  FSEL R43, R66, -INF , !P3 ;  /* 0xff800000422b7808 */ /* 0x000fc40005800000 */
[----:B------:R-:W-:Y:S02]  /*274c0*/  FMNMX.FTZ R12, R29, R12, !PT ;  /* 0x0000000c1d0c7209 */ /* 0x000fe40007810000 */
[----:B------:R-:W-:Y:S02]  /*274d0*/  ISETP.GT.AND P0, PT, R39, 0x59, !P6 ;  /* 0x000000592700780c */ /* 0x000fe40007704270 */
[C---:B------:R-:W-:Y:S02]  /*274e0*/  ISETP.LT.OR P5, PT, R14.reuse, 0x59, P5 ;  /* 0x000000590e00780c */ /* 0x040fe40002fa1670 */
[----:B------:R-:W-:Y:S02]  /*274f0*/  FSEL R39, R67, -INF , !P4 ;  /* 0xff80000043277808 */ /* 0x000fe40006000000 */
[----:B------:R-:W-:Y:S02]  /*27500*/  FMNMX.FTZ R12, R43, R12, !PT ;  /* 0x0000000c2b0c7209 */ /* 0x000fe40007810000 */
[----:B------:R-:W-:-:S02]  /*27510*/  ISETP.LT.OR P0, PT, R14, 0x5a, P0 ;  /* 0x0000005a0e00780c */ /* 0x000fc40000701670 */
[----:B------:R-:W-:Y:S02]  /*27520*/  FSEL R44, R70, -INF , !P5 ;  /* 0xff800000462c7808 */ /* 0x000fe40006800000 */
[----:B------:R-:W-:Y:S02]  /*27530*/  FMNMX.FTZ R11, R39, R12, !PT ;  /* 0x0000000c270b7209 */ /* 0x000fe40007810000 */
[----:B------:R-:W-:Y:S02]  /*27540*/  FSEL R45, R47, -INF , !P0 ;  /* 0xff8000002f2d7808 */ /* 0x000fe40004000000 */
[----:B------:R-:W-:Y:S02]  /*27550*/  FMNMX.FTZ R12, R44, R11, !PT ;  /* 0x0000000b2c0c7209 */ /* 0x000fe40007810000 */
[----:B------:R-:W-:Y:S02]  /*27560*/  LOP3.LUT R180, R226, 0x4, RZ, 0xfc, !PT ;  /* 0x00000004e2b47812 */ /* 0x000fe400078efcff */
[----:B------:R-:W-:-:S02]  /*27570*/  FMNMX.FTZ R11, R45, R12, !PT ;  /* 0x0000000c2d0b7209 */ /* 0x000fc40007810000 */
[----:B0-----:R-:W-:Y:S01]  /*27580*/  FMNMX.FTZ R33, R33, R46, !PT ;  /* 0x0000002e21217209 */ /* 0x001fe20007810000 */
[----:B------:R-:W-:Y:S04]  /*27590*/  ST.E desc[UR36][R16.64+0x210], R13 ;  /* 0x0002100d10007985 */ /* 0x000fe8000c101924 */
[----:B------:R-:W-:Y:S04]  /*275a0*/  ST.E desc[UR36][R180.64], R11 ;  /* 0x0000000bb4007985 */ /* 0x000fe8000c101924 */
[----:B------:R-:W-:Y:S04]  /*275b0*/  ST.E desc[UR36][R16.64+0x210], R33 ;  /* 0x0002102110007985 */ /* 0x000fe8000c101924 */
[----:B------:R-:W2:Y:S04]  /*275c0*/  LD.E R12, desc[UR36][R180.64] ;  /* 0x00000024b40c7980 */ /* 0x000ea8000c101900 */
[----:B--2---:R-:W0:Y:S02]  /*275d0*/  SHFL.BFLY PT, R47, R12, 0x2, 0x1f ;  /* 0x0c401f000c2f7f89 */ /* 0x004e2400000e0000 */
[----:B0-----:R-:W-:-:S05]  /*275e0*/  FMNMX.FTZ R47, R12, R47, !PT ;  /* 0x0000002f0c2f7209 */ /* 0x001fca0007810000 */
[----:B------:R-:W0:Y:S02]  /*275f0*/  SHFL.BFLY PT, R14, R47, 0x1, 0x1f ;  /* 0x0c201f002f0e7f89 */ /* 0x000e2400000e0000 */
[----:B0-----:R-:W-:-:S05]  /*27600*/  FMNMX.FTZ R49, R47, R14, !PT ;  /* 0x0000000e2f317209 */ /* 0x001fca0007810000 */
[----:B------:R0:W-:Y:S04]  /*27610*/  ST.E desc[UR36][R180.64], R49 ;  /* 0x00000031b4007985 */ /* 0x0001e8000c101924 */
[----:B------:R-:W2:Y:S04]  /*27620*/  LD.E R46, desc[UR36][R16.64+0x210] ;  /* 0x00021024102e7980 */ /* 0x000ea8000c101900 */
[----:B------:R-:W3:Y:S04]  /*27630*/  LD.E R51, desc[UR36][R16.64+0x230] ;  /* 0x0002302410337980 */ /* 0x000ee8000c101900 */
[----:B------:R-:W4:Y:S04]  /*27640*/  LD.E R48, desc[UR36][R16.64+0x220] ;  /* 0x0002202410307980 */ /* 0x000f28000c101900 */
[----:B------:R-:W4:Y:S01]  /*27650*/  LD.E R52, desc[UR36][R16.64+0x224] ;  /* 0x0002242410347980 */ /* 0x000f22000c101900 */
[----:B------:R-:W-:-:S04]  /*27660*/  FSETP.NEU.FTZ.AND P1, PT, R49, -INF , PT ;  /* 0xff8000003100780b */ /* 0x000fc80003f3d000 */
[----:B------:R-:W-:-:S05]  /*27670*/  FSEL R14, R49, RZ, P1 ;  /* 0x000000ff310e7208 */ /* 0x000fca0000800000 */
[----:B------:R-:W-:Y:S01]  /*27680*/  FADD.FTZ R14, R3, -R14 ;  /* 0x8000000e030e7221 */ /* 0x000fe20000010000 */
[C---:B--2---:R-:W-:Y:S01]  /*27690*/  FSETP.NEU.FTZ.AND P0, PT, R46.reuse, -INF , PT ;  /* 0xff8000002e00780b */ /* 0x044fe20003f1d000 */
[----:B---3--:R-:W-:-:S03]  /*276a0*/  FMUL.FTZ R11, R46, R51 ;  /* 0x000000332e0b7220 */ /* 0x008fc60000410000 */
[----:B------:R-:W-:Y:S01]  /*276b0*/  FSEL R3, R46, RZ, P0 ;  /* 0x000000ff2e037208 */ /* 0x000fe20000000000 */
[----:B0-----:R-:W-:Y:S01]  /*276c0*/  FMUL.FTZ R49, R49, R51 ;  /* 0x0000003331317220 */ /* 0x001fe20000410000 */
[----:B------:R-:W-:-:S03]  /*276d0*/  FSEL R50, R11, RZ, P0 ;  /* 0x000000ff0b327208 */ /* 0x000fc60000000000 */
[----:B------:R-:W-:Y:S02]  /*276e0*/  FADD.FTZ R3, R2, -R3 ;  /* 0x8000000302037221 */ /* 0x000fe40000010000 */
[-CC-:B------:R-:W-:Y:S01]  /*276f0*/  FFMA.FTZ R168, R28, R51.reuse, -R50.reuse ;  /* 0x000000331ca87223 */ /* 0x180fe20000010832 */
[----:B------:R-:W-:Y:S01]  /*27700*/  FSEL R28, R49, RZ, P1 ;  /* 0x000000ff311c7208 */ /* 0x000fe20000800000 */
[-C--:B------:R-:W-:Y:S01]  /*27710*/  FMUL.FTZ R3, R3, R51.reuse ;  /* 0x0000003303037220 */ /* 0x080fe20000410000 */
[-C--:B------:R-:W-:Y:S01]  /*27720*/  FFMA.FTZ R189, R189, R51.reuse, -R50 ;  /* 0x00000033bdbd7223 */ /* 0x080fe20000010832 */
[----:B------:R-:W-:Y:S02]  /*27730*/  FMUL.FTZ R14, R51, R14 ;  /* 0x0000000e330e7220 */ /* 0x000fe40000410000 */
[-CC-:B------:R-:W-:Y:S01]  /*27740*/  FFMA.FTZ R186, R0, R51.reuse, -R28.reuse ;  /* 0x0000003300ba7223 */ /* 0x180fe2000001081c */
[-C--:B------:R-:W-:Y:S02]  /*27750*/  FFMA.FTZ R157, R35, R51.reuse, -R28 ;  /* 0x00000033239d7223 */ /* 0x080fe4000001081c */
[----:B------:R-:W4:Y:S01]  /*27760*/  MUFU.EX2 R35, R3 ;  /* 0x0000000300237308 */ /* 0x000f220000000800 */
[-C--:B------:R-:W-:Y:S01]  /*27770*/  FFMA.FTZ R152, R59, R51.reuse, -R50 ;  /* 0x000000333b987223 */ /* 0x080fe20000010832 */
[-C--:B------:R-:W-:Y:S01]  /*27780*/  FFMA.FTZ R153, R10, R51.reuse, -R28 ;  /* 0x000000330a997223 */ /* 0x080fe2000001081c */
[-C--:B------:R-:W-:Y:S01]  /*27790*/  FFMA.FTZ R154, R63, R51.reuse, -R50 ;  /* 0x000000333f9a7223 */ /* 0x080fe20000010832 */
[----:B------:R-:W-:-:S04]  /*277a0*/  FFMA.FTZ R162, R24, R51, -R28 ;  /* 0x0000003318a27223 */ /* 0x000fc8000001081c */
[----:B------:R-:W-:Y:S01]  /*277b0*/  MUFU.EX2 R33, R14 ;  /* 0x0000000e00217308 */ /* 0x000fe20000000800 */
[-C--:B------:R-:W-:Y:S01]  /*277c0*/  FFMA.FTZ R187, R187, R51.reuse, -R50 ;  /* 0x00000033bbbb7223 */ /* 0x080fe20000010832 */
[----:B------:R-:W-:-:S06]  /*277d0*/  FFMA.FTZ R155, R26, R51, -R28 ;  /* 0x000000331a9b7223 */ /* 0x000fcc000001081c */
[----:B------:R-:W-:Y:S08]  /*277e0*/  MUFU.EX2 R189, R189 ;  /* 0x000000bd00bd7308 */ /* 0x000ff00000000800 */
[----:B------:R-:W0:Y:S01]  /*277f0*/  MUFU.EX2 R186, R186 ;  /* 0x000000ba00ba7308 */ /* 0x000e220000000800 */
[-CC-:B------:R-:W-:Y:S01]  /*27800*/  FFMA.FTZ R182, R18, R51.reuse, -R50.reuse ;  /* 0x0000003312b67223 */ /* 0x180fe20000010832 */
[----:B------:R-:W-:-:S06]  /*27810*/  FFMA.FTZ R12, R73, R51, -R50 ;  /* 0x00000033490c7223 */ /* 0x000fcc0000010832 */
[----:B------:R-:W-:Y:S01]  /*27820*/  MUFU.EX2 R152, R152 ;  /* 0x0000009800987308 */ /* 0x000fe20000000800 */
[----:B------:R-:W-:-:S07]  /*27830*/  FFMA.FTZ R18, R30, R51, -R28 ;  /* 0x000000331e127223 */ /* 0x000fce000001081c */
[----:B------:R-:W1:Y:S01]  /*27840*/  MUFU.EX2 R153, R153 ;  /* 0x0000009900997308 */ /* 0x000e620000000800 */
[----:B------:R-:W-:Y:S01]  /*27850*/  FFMA.FTZ R179, R15, R51, -R50 ;  /* 0x000000330fb37223 */ /* 0x000fe20000010832 */
[----:B----4-:R-:W-:-:S06]  /*27860*/  FMUL.FTZ R48, R35, R48 ;  /* 0x0000003023307220 */ /* 0x010fcc0000410000 */
[----:B------:R-:W-:Y:S01]  /*27870*/  MUFU.EX2 R154, R154 ;  /* 0x0000009a009a7308 */ /* 0x000fe20000000800 */
[-C--:B------:R-:W-:Y:S01]  /*27880*/  FFMA.FTZ R11, R71, R51.reuse, -R50 ;  /* 0x00000033470b7223 */ /* 0x080fe20000010832 */
[----:B------:R-:W-:-:S06]  /*27890*/  FFMA.FTZ R15, R31, R51, -R28 ;  /* 0x000000331f0f7223 */ /* 0x000fcc000001081c */
[----:B------:R-:W2:Y:S01]  /*278a0*/  MUFU.EX2 R162, R162 ;  /* 0x000000a200a27308 */ /* 0x000ea20000000800 */
[----:B------:R-:W-:Y:S01]  /*278b0*/  FFMA.FTZ R183, R7, R51, -R50 ;  /* 0x0000003307b77223 */ /* 0x000fe20000010832 */
[----:B0-----:R-:W-:Y:S01]  /*278c0*/  FFMA.FTZ R52, R33, R52, R186 ;  /* 0x0000003421347223 */ /* 0x001fe200000100ba */
[----:B------:R-:W-:-:S05]  /*278d0*/  FADD.FTZ R7, R48, R189 ;  /* 0x000000bd30077221 */ /* 0x000fca0000010000 */
[----:B------:R-:W-:Y:S01]  /*278e0*/  MUFU.EX2 R187, R187 ;  /* 0x000000bb00bb7308 */ /* 0x000fe20000000800 */
[-C--:B------:R-:W-:Y:S01]  /*278f0*/  FFMA.FTZ R14, R75, R51.reuse, -R50 ;  /* 0x000000334b0e7223 */ /* 0x080fe20000010832 */
[----:B------:R-:W-:-:S06]  /*27900*/  FFMA.FTZ R0, R32, R51, -R28 ;  /* 0x0000003320007223 */ /* 0x000fcc000001081c */
[----:B------:R-:W0:Y:S01]  /*27910*/  MUFU.EX2 R155, R155 ;  /* 0x0000009b009b7308 */ /* 0x000e220000000800 */
[----:B------:R-:W-:Y:S01]  /*27920*/  FFMA.FTZ R177, R20, R51, -R50 ;  /* 0x0000003314b17223 */ /* 0x000fe20000010832 */
[----:B-1----:R-:W-:Y:S01]  /*27930*/  FADD.FTZ R3, R153, R52 ;  /* 0x0000003499037221 */ /* 0x002fe20000010000 */
[----:B------:R-:W-:-:S05]  /*27940*/  FADD.FTZ R7, R152, R7 ;  /* 0x0000000798077221 */ /* 0x000fca0000010000 */
[----:B------:R-:W-:Y:S01]  /*27950*/  MUFU.EX2 R12, R12 ;  /* 0x0000000c000c7308 */ /* 0x000fe20000000800 */
[-C--:B------:R-:W-:Y:S01]  /*27960*/  FFMA.FTZ R13, R81, R51.reuse, -R50 ;  /* 0x00000033510d7223 */ /* 0x080fe20000010832 */
[----:B------:R-:W-:-:S06]  /*27970*/  FFMA.FTZ R20, R38, R51, -R28 ;  /* 0x0000003326147223 */ /* 0x000fcc000001081c */
[----:B------:R-:W1:Y:S01]  /*27980*/  MUFU.EX2 R18, R18 ;  /* 0x0000001200127308 */ /* 0x000e620000000800 */
[----:B------:R-:W-:Y:S01]  /*27990*/  FFMA.FTZ R184, R8, R51, -R50 ;  /* 0x0000003308b87223 */ /* 0x000fe20000010832 */
[----:B--2---:R-:W-:Y:S01]  /*279a0*/  FADD.FTZ R8, R162, R3 ;  /* 0x00000003a2087221 */ /* 0x004fe20000010000 */
[----:B------:R-:W-:-:S05]  /*279b0*/  FADD.FTZ R2, R154, R7 ;  /* 0x000000079a027221 */ /* 0x000fca0000010000 */
[----:B------:R-:W-:Y:S01]  /*279c0*/  MUFU.EX2 R11, R11 ;  /* 0x0000000b000b7308 */ /* 0x000fe20000000800 */
[-C--:B------:R-:W-:Y:S01]  /*279d0*/  FFMA.FTZ R161, R77, R51.reuse, -R50 ;  /* 0x000000334da17223 */ /* 0x080fe20000010832 */
[----:B------:R-:W-:-:S06]  /*279e0*/  FFMA.FTZ R163, R34, R51, -R28 ;  /* 0x0000003322a37223 */ /* 0x000fcc000001081c */
[----:B------:R-:W2:Y:S01]  /*279f0*/  MUFU.EX2 R15, R15 ;  /* 0x0000000f000f7308 */ /* 0x000ea20000000800 */
[----:B0-----:R-:W-:Y:S01]  /*27a00*/  FADD.FTZ R7, R155, R8 ;  /* 0x000000089b077221 */ /* 0x001fe20000010000 */
[----:B------:R-:W-:-:S06]  /*27a10*/  FADD.FTZ R3, R187, R2 ;  /* 0x00000002bb037221 */ /* 0x000fcc0000010000 */
[----:B------:R-:W-:Y:S01]  /*27a20*/  MUFU.EX2 R14, R14 ;  /* 0x0000000e000e7308 */ /* 0x000fe20000000800 */
[----:B------:R-:W-:-:S07]  /*27a30*/  FFMA.FTZ R160, R83, R51, -R50 ;  /* 0x0000003353a07223 */ /* 0x000fce0000010832 */
        /* <DEDUP_REMOVED lines=8> */
[----:B--2---:R-:W-:Y:S01]  /*27ac0*/  FADD.FTZ R7, R15, R6 ;  /* 0x000000060f077221 */ /* 0x004fe20000010000 */
[----:B------:R-:W-:-:S06]  /*27ad0*/  FADD.FTZ R3, R11, R2 ;  /* 0x000000020b037221 */ /* 0x000fcc0000010000 */
[----:B------:R-:W-:Y:S01]  /*27ae0*/  MUFU.EX2 R161, R161 ;  /* 0x000000a100a17308 */ /* 0x000fe20000000800 */
[-C--:B------:R-:W-:Y:S01]  /*27af0*/  FFMA.FTZ R158, R85, R51.reuse, -R50 ;  /* 0x00000033559e7223 */ /* 0x080fe20000010832 */
[----:B------:R-:W-:-:S06]  /*27b00*/  FFMA.FTZ R164, R37, R51, -R28 ;  /* 0x0000003325a47223 */ /* 0x000fcc000001081c */
[----:B------:R-:W2:Y:S01]  /*27b10*/  MUFU.EX2 R163, R163 ;  /* 0x000000a300a37308 */ /* 0x000ea20000000800 */
[----:B0-----:R-:W-:Y:S01]  /*27b20*/  FADD.FTZ R7, R0, R7 ;  /* 0x0000000700077221 */ /* 0x001fe20000010000 */
[----:B------:R-:W-:-:S06]  /*27b30*/  FADD.FTZ R2, R14, R3 ;  /* 0x000000030e027221 */ /* 0x000fcc0000010000 */
[----:B------:R-:W-:Y:S01]  /*27b40*/  MUFU.EX2 R160, R160 ;  /* 0x000000a000a07308 */ /* 0x000fe20000000800 */
[-C--:B------:R-:W-:Y:S01]  /*27b50*/  FFMA.FTZ R167, R167, R51.reuse, -R50 ;  /* 0x00000033a7a77223 */ /* 0x080fe20000010832 */
[----:B------:R-:W-:-:S06]  /*27b60*/  FFMA.FTZ R171, R40, R51, -R28 ;  /* 0x0000003328ab7223 */ /* 0x000fcc000001081c */
[----:B------:R-:W0:Y:S01]  /*27b70*/  MUFU.EX2 R157, R157 ;  /* 0x0000009d009d7308 */ /* 0x000e220000000800 */
[----:B-1----:R-:W-:Y:S01]  /*27b80*/  FADD.FTZ R6, R20, R7 ;  /* 0x0000000714067221 */ /* 0x002fe20000010000 */
[----:B------:R-:W-:-:S06]  /*27b90*/  FADD.FTZ R2, R13, R2 ;  /* 0x000000020d027221 */ /* 0x000fcc0000010000 */
        /* <DEDUP_REMOVED lines=15> */
[----:B-1----:R-:W-:Y:S01]  /*27c90*/  FADD.FTZ R7, R165, R6 ;  /* 0x00000006a5077221 */ /* 0x002fe20000010000 */
[----:B------:R-:W-:-:S06]  /*27ca0*/  FADD.FTZ R3, R159, R2 ;  /* 0x000000029f037221 */ /* 0x000fcc0000010000 */
[----:B------:R-:W-:Y:S01]  /*27cb0*/  MUFU.EX2 R166, R166 ;  /* 0x000000a600a67308 */ /* 0x000fe20000000800 */
[----:B------:R-:W-:-:S07]  /*27cc0*/  FFMA.FTZ R175, R25, R51, -R50 ;  /* 0x0000003319af7223 */ /* 0x000fce0000010832 */
        /* <DEDUP_REMOVED lines=21> */
[----:B------:R-:W-:-:S07]  /*27e20*/  FFMA.FTZ R22, R43, R51, -R28 ;  /* 0x000000332b167223 */ /* 0x000fce000001081c */
        /* <DEDUP_REMOVED lines=18> */
[----:B------:R-:W-:Y:S08]  /*27f50*/  MUFU.EX2 R179, R179 ;  /* 0x000000b300b37308 */ /* 0x000ff00000000800 */
[----:B------:R-:W0:Y:S01]  /*27f60*/  MUFU.EX2 R21, R21 ;  /* 0x0000001500157308 */ /* 0x000e220000000800 */
[----:B-1----:R-:W-:Y:S01]  /*27f70*/  FADD.FTZ R7, R9, R6 ;  /* 0x0000000609077221 */ /* 0x002fe20000010000 */
[----:B------:R-:W-:-:S06]  /*27f80*/  FADD.FTZ R3, R177, R2 ;  /* 0x00000002b1037221 */ /* 0x000fcc0000010000 */
[----:B------:R-:W-:Y:S08]  /*27f90*/  MUFU.EX2 R184, R184 ;  /* 0x000000b800b87308 */ /* 0x000ff00000000800 */
[----:B------:R-:W1:Y:S01]  /*27fa0*/  MUFU.EX2 R156, R156 ;  /* 0x0000009c009c7308 */ /* 0x000e620000000800 */
[----:B--2---:R-:W-:Y:S01]  /*27fb0*/  FADD.FTZ R6, R22, R7 ;  /* 0x0000000716067221 */ /* 0x004fe20000010000 */
[----:B------:R-:W-:-:S06]  /*27fc0*/  FADD.FTZ R2, R182, R3 ;  /* 0x00000003b6027221 */ /* 0x000fcc0000010000 */
[----:B------:R-:W2:Y:S08]  /*27fd0*/  MUFU.EX2 R183, R183 ;  /* 0x000000b700b77308 */ /* 0x000eb00000000800 */
[----:B------:R-:W3:Y:S01]  /*27fe0*/  MUFU.EX2 R23, R23 ;  /* 0x0000001700177308 */ /* 0x000ee20000000800 */
[----:B0-----:R-:W-:Y:S01]  /*27ff0*/  FADD.FTZ R7, R21, R6 ;  /* 0x0000000615077221 */ /* 0x001fe20000010000 */
[----:B------:R-:W-:-:S03]  /*28000*/  FADD.FTZ R3, R179, R2 ;  /* 0x00000002b3037221 */ /* 0x000fc60000010000 */
[----:B-1----:R-:W-:Y:S01]  /*28010*/  FADD.FTZ R6, R156, R7 ;  /* 0x000000079c067221 */ /* 0x002fe20000010000 */
[----:B------:R-:W-:-:S04]  /*28020*/  FADD.FTZ R2, R184, R3 ;  /* 0x00000003b8027221 */ /* 0x000fc80000010000 */
[----:B--2---:R-:W-:Y:S01]  /*28030*/  FADD.FTZ R36, R183, R2 ;  /* 0x00000002b7247221 */ /* 0x004fe20000010000 */
[----:B------:R-:W-:Y:S01]  /*28040*/  ST.E desc[UR36][R16.64+0x220], R48 ;  /* 0x0002203010007985 */ /* 0x000fe2000c101924 */
[----:B---3--:R-:W-:-:S05]  /*28050*/  FADD.FTZ R37, R23, R6 ;  /* 0x0000000617257221 */ /* 0x008fca0000010000 */
[----:B------:R0:W-:Y:S04]  /*28060*/  ST.E.64 desc[UR36][R16.64+0x220], R36 ;  /* 0x0002202410007985 */ /* 0x0001e8000c101b24 */
[----:B------:R-:W2:Y:S04]  /*28070*/  LDL.64 R2, [R1+0x1d8] ;  /* 0x0001d80001027983 */ /* 0x000ea80000100a00 */
        /* <DEDUP_REMOVED lines=128> */
[----:B--2---:R-:W-:Y:S01]  /*28880*/  FMUL.FTZ R121, R33, R31 ;  /* 0x0000001f21797220 */ /* 0x004fe20000410000 */
[C---:B---3--:R-:W-:Y:S01]  /*28890*/  FMUL.FTZ R31, R35.reuse, R6 ;  /* 0x00000006231f7220 */ /* 0x048fe20000410000 */
[C---:B----4-:R-:W-:Y:S01]  /*288a0*/  FMUL.FTZ R7, R35.reuse, R7 ;  /* 0x0000000723077220 */ /* 0x050fe20000410000 */
[C---:B------:R-:W-:Y:S01]  /*288b0*/  FMUL.FTZ R25, R35.reuse, R25 ;  /* 0x0000001923197220 */ /* 0x040fe20000410000 */
[C---:B------:R-:W-:Y:S01]  /*288c0*/  FMUL.FTZ R27, R35.reuse, R27 ;  /* 0x0000001b231b7220 */ /* 0x040fe20000410000 */
[C---:B------:R-:W-:Y:S01]  /*288d0*/  FMUL.FTZ R29, R35.reuse, R29 ;  /* 0x0000001d231d7220 */ /* 0x040fe20000410000 */
[----:B------:R0:W-:Y:S01]  /*288e0*/  ST.E desc[UR36][R2.64], R31 ;  /* 0x0000001f02007985 */ /* 0x0001e2000c101924 */
[C---:B------:R-:W-:Y:S01]  /*288f0*/  FMUL.FTZ R39, R35.reuse, R39 ;  /* 0x0000002723277220 */ /* 0x040fe20000410000 */
[C---:B------:R-:W-:Y:S01]  /*28900*/  FMUL.FTZ R41, R35.reuse, R41 ;  /* 0x0000002923297220 */ /* 0x040fe20000410000 */
[C---:B------:R-:W-:Y:S01]  /*28910*/  FMUL.FTZ R45, R35.reuse, R45 ;  /* 0x0000002d232d7220 */ /* 0x040fe20000410000 */
[----:B------:R1:W-:Y:S01]  /*28920*/  ST.E desc[UR36][R2.64+0x4], R7 ;  /* 0x0000040702007985 */ /* 0x0003e2000c101924 */
[C---:B------:R-:W-:Y:S01]  /*28930*/  FMUL.FTZ R43, R35.reuse, R43 ;  /* 0x0000002b232b7220 */ /* 0x040fe20000410000 */
[C---:B------:R-:W-:Y:S01]  /*28940*/  FMUL.FTZ R37, R35.reuse, R37 ;  /* 0x0000002523257220 */ /* 0x040fe20000410000 */
[C---:B0-----:R-:W-:Y:S01]  /*28950*/  FMUL.FTZ R31, R35.reuse, R28 ;  /* 0x0000001c231f7220 */ /* 0x041fe20000410000 */
[----:B------:R0:W-:Y:S01]  /*28960*/  ST.E desc[UR36][R2.64+0x14], R25 ;  /* 0x0000141902007985 */ /* 0x0001e2000c101924 */
[----:B-1----:R-:W-:-:S03]  /*28970*/  FMUL.FTZ R7, R35, R218 ;  /* 0x000000da23077220 */ /* 0x002fc60000410000 */
[----:B------:R1:W-:Y:S04]  /*28980*/  ST.E desc[UR36][R2.64+0x24], R27 ;  /* 0x0000241b02007985 */ /* 0x0003e8000c101924 */
[----:B------:R2:W-:Y:S04]  /*28990*/  ST.E desc[UR36][R2.64+0x30], R31 ;  /* 0x0000301f02007985 */ /* 0x0005e8000c101924 */
[----:B------:R3:W-:Y:S01]  /*289a0*/  ST.E desc[UR36][R2.64+0x34], R29 ;  /* 0x0000341d02007985 */ /* 0x0007e2000c101924 */
[----:B0-----:R-:W-:-:S03]  /*289b0*/  FMUL.FTZ R25, R35, R224 ;  /* 0x000000e023197220 */ /* 0x001fc60000410000 */
[----:B------:R0:W-:Y:S01]  /*289c0*/  ST.E desc[UR36][R2.64+0x150], R39 ;  /* 0x0001502702007985 */ /* 0x0001e2000c101924 */
[----:B-1----:R-:W-:-:S03]  /*289d0*/  FMUL.FTZ R27, R35, R222 ;  /* 0x000000de231b7220 */ /* 0x002fc60000410000 */
[----:B------:R1:W-:Y:S01]  /*289e0*/  ST.E desc[UR36][R2.64+0x164], R41 ;  /* 0x0001642902007985 */ /* 0x0003e2000c101924 */
[C---:B--2---:R-:W-:Y:S01]  /*289f0*/  FMUL.FTZ R31, R35.reuse, R216 ;  /* 0x000000d8231f7220 */ /* 0x044fe20000410000 */
[C---:B---3--:R-:W-:Y:S01]  /*28a00*/  FMUL.FTZ R29, R35.reuse, R220 ;  /* 0x000000dc231d7220 */ /* 0x048fe20000410000 */
[C---:B0-----:R-:W-:Y:S01]  /*28a10*/  FMUL.FTZ R39, R35.reuse, R208 ;  /* 0x000000d023277220 */ /* 0x041fe20000410000 */
[C---:B-1----:R-:W-:Y:S01]  /*28a20*/  FMUL.FTZ R41, R35.reuse, R214 ;  /* 0x000000d623297220 */ /* 0x042fe20000410000 */
[----:B------:R-:W-:Y:S01]  /*28a30*/  ST.E desc[UR36][R2.64+0x154], R45 ;  /* 0x0001542d02007985 */ /* 0x000fe2000c101924 */
[C---:B------:R-:W-:Y:S01]  /*28a40*/  FMUL.FTZ R119, R35.reuse, R30 ;  /* 0x0000001e23777220 */ /* 0x040fe20000410000 */
[C---:B------:R-:W-:Y:S01]  /*28a50*/  FMUL.FTZ R59, R35.reuse, R24 ;  /* 0x00000018233b7220 */ /* 0x040fe20000410000 */
[C---:B------:R-:W-:Y:S01]  /*28a60*/  FMUL.FTZ R61, R35.reuse, R26 ;  /* 0x0000001a233d7220 */ /* 0x040fe20000410000 */
[----:B------:R0:W-:Y:S01]  /*28a70*/  ST.E desc[UR36][R2.64+0x160], R43 ;  /* 0x0001602b02007985 */ /* 0x0001e2000c101924 */
[C---:B------:R-:W-:Y:S01]  /*28a80*/  FMUL.FTZ R63, R35.reuse, R63 ;  /* 0x0000003f233f7220 */ /* 0x040fe20000410000 */
[C---:B------:R-:W-:Y:S01]  /*28a90*/  FMUL.FTZ R65, R35.reuse, R65 ;  /* 0x0000004123417220 */ /* 0x040fe20000410000 */
[C---:B------:R-:W-:Y:S01]  /*28aa0*/  FMUL.FTZ R67, R35.reuse, R67 ;  /* 0x0000004323437220 */ /* 0x040fe20000410000 */
        /* <DEDUP_REMOVED lines=39> */
[----:B------:R0:W-:Y:S01]  /*28d20*/  ST.E desc[UR36][R2.64+0x1a0], R39 ;  /* 0x0001a02702007985 */ /* 0x0001e2000c101924 */
[C---:B-1----:R-:W-:Y:S01]  /*28d30*/  FMUL.FTZ R7, R35.reuse, R206 ;  /* 0x000000ce23077220 */ /* 0x042fe20000410000 */
[C---:B--2---:R-:W-:Y:S01]  /*28d40*/  FMUL.FTZ R25, R35.reuse, R198 ;  /* 0x000000c623197220 */ /* 0x044fe20000410000 */
[C---:B---3--:R-:W-:Y:S01]  /*28d50*/  FMUL.FTZ R27, R35.reuse, R204 ;  /* 0x000000cc231b7220 */ /* 0x048fe20000410000 */
[----:B------:R1:W-:Y:S01]  /*28d60*/  ST.E desc[UR36][R2.64+0x1a4], R41 ;  /* 0x0001a42902007985 */ /* 0x0003e2000c101924 */
[C---:B----4-:R-:W-:Y:S01]  /*28d70*/  FMUL.FTZ R29, R35.reuse, R202 ;  /* 0x000000ca231d7220 */ /* 0x050fe20000410000 */
[C---:B------:R-:W-:Y:S01]  /*28d80*/  FMUL.FTZ R37, R35.reuse, R200 ;  /* 0x000000c823257220 */ /* 0x040fe20000410000 */
[C---:B------:R-:W-:Y:S01]  /*28d90*/  FMUL.FTZ R31, R35.reuse, R196 ;  /* 0x000000c4231f7220 */ /* 0x040fe20000410000 */
[----:B------:R-:W-:Y:S01]  /*28da0*/  FMUL.FTZ R35, R35, R188 ;  /* 0x000000bc23237220 */ /* 0x000fe20000410000 */
[C---:B0-----:R-:W-:Y:S01]  /*28db0*/  FMUL.FTZ R39, R33.reuse, R194 ;  /* 0x000000c221277220 */ /* 0x041fe20000410000 */
[C---:B-1----:R-:W-:Y:S01]  /*28dc0*/  FMUL.FTZ R41, R33.reuse, R192 ;  /* 0x000000c021297220 */ /* 0x042fe20000410000 */
[----:B------:R0:W-:Y:S04]  /*28dd0*/  ST.E desc[UR36][R2.64+0x1b0], R43 ;  /* 0x0001b02b02007985 */ /* 0x0001e8000c101924 */
[----:B------:R1:W-:Y:S04]  /*28de0*/  ST.E desc[UR36][R2.64+0x1c0], R7 ;  /* 0x0001c00702007985 */ /* 0x0003e8000c101924 */
[----:B------:R2:W-:Y:S04]  /*28df0*/  ST.E desc[UR36][R2.64+0x1c4], R25 ;  /* 0x0001c41902007985 */ /* 0x0005e8000c101924 */
[----:B------:R3:W-:Y:S01]  /*28e00*/  ST.E desc[UR36][R2.64+0x1d0], R27 ;  /* 0x0001d01b02007985 */ /* 0x0007e2000c101924 */
[----:B0-----:R-:W-:-:S03]  /*28e10*/  FMUL.FTZ R43, R33, R190 ;  /* 0x000000be212b7220 */ /* 0x001fc60000410000 */
[----:B------:R0:W-:Y:S01]  /*28e20*/  ST.E desc[UR36][R2.64+0x1d4], R29 ;  /* 0x0001d41d02007985 */ /* 0x0001e2000c101924 */
[----:B-1----:R-:W-:-:S03]  /*28e30*/  FMUL.FTZ R7, R33, R150 ;  /* 0x0000009621077220 */ /* 0x002fc60000410000 */
        /* <DEDUP_REMOVED lines=113> */
[----:B------:R-:W-:Y:S01]  /*29550*/  FMUL.FTZ R33, R33, R34 ;  /* 0x0000002221217220 */ /* 0x000fe20000410000 */
        /* <DEDUP_REMOVED lines=49> */
[----:B------:R4:W-:Y:S01]  /*29870*/  ST.E desc[UR36][R2.64+0x1f8], R33 ;  /* 0x0001f82102007985 */ /* 0x0009e2000c101924 */
[----:B------:R2:W-:Y:S06]  /*29880*/  BAR.SYNC.DEFER_BLOCKING R229, 0x100 ;  /* 0x000400e50000751d */ /* 0x0005ec0000010000 */
[----:B0-----:R-:W4:Y:S04]  /*29890*/  LD.E R25, desc[UR36][R2.64] ;  /* 0x0000002402197980 */ /* 0x001f28000c101900 */
[----:B-1----:R-:W4:Y:S04]  /*298a0*/  LD.E R27, desc[UR36][R2.64+0x4] ;  /* 0x00000424021b7980 */ /* 0x002f28000c101900 */
[----:B--2---:R-:W2:Y:S04]  /*298b0*/  LD.E R29, desc[UR36][R2.64+0x8] ;  /* 0x00000824021d7980 */ /* 0x004ea8000c101900 */
[----:B---3--:R-:W3:Y:S04]  /*298c0*/  LD.E R37, desc[UR36][R2.64+0xc] ;  /* 0x00000c2402257980 */ /* 0x008ee8000c101900 */
[----:B------:R-:W3:Y:S04]  /*298d0*/  LD.E R43, desc[UR36][R2.64+0x10] ;  /* 0x00001024022b7980 */ /* 0x000ee8000c101900 */
[----:B----4-:R-:W4:Y:S04]  /*298e0*/  LD.E R31, desc[UR36][R2.64+0x14] ;  /* 0x00001424021f7980 */ /* 0x010f28000c101900 */
        /* <DEDUP_REMOVED lines=123> */
[----:B------:R-:W4:Y:S04]  /*2a0a0*/  LD.E.64 R6, desc[UR36][R16.64+0x88] ;  /* 0x0000882410067980 */ /* 0x000f28000c101b00 */
[----:B------:R0:W-:Y:S04]  /*2a0b0*/  ST.E desc[UR36][R2.64], R25 ;  /* 0x0000001902007985 */ /* 0x0001e8000c101924 */
[----:B------:R-:W-:Y:S04]  /*2a0c0*/  ST.E desc[UR36][R2.64+0x4], R27 ;  /* 0x0000041b02007985 */ /* 0x000fe8000c101924 */
[----:B--2---:R-:W-:Y:S04]  /*2a0d0*/  ST.E desc[UR36][R2.64+0x8], R29 ;  /* 0x0000081d02007985 */ /* 0x004fe8000c101924 */
[----:B---3--:R-:W-:Y:S04]  /*2a0e0*/  ST.E desc[UR36][R2.64+0xc], R37 ;  /* 0x00000c2502007985 */ /* 0x008fe8000c101924 */
[----:B------:R-:W-:Y:S04]  /*2a0f0*/  ST.E desc[UR36][R2.64+0x10], R43 ;  /* 0x0000102b02007985 */ /* 0x000fe8000c101924 */
        /* <DEDUP_REMOVED lines=123> */
[----:B------:R-:W4:Y:S04]  /*2a8b0*/  LD.E R188, desc[UR36][R16.64+0x68] ;  /* 0x0000682410bc7980 */ /* 0x000f28000c101900 */
[----:B0-----:R-:W4:Y:S04]  /*2a8c0*/  LD.E R25, desc[UR36][R2.64+0x4] ;  /* 0x0000042402197980 */ /* 0x001f28000c101900 */
[----:B-1----:R-:W4:Y:S04]  /*2a8d0*/  LD.E R26, desc[UR36][R2.64+0x8] ;  /* 0x00000824021a7980 */ /* 0x002f28000c101900 */
[----:B------:R-:W4:Y:S04]  /*2a8e0*/  LD.E R27, desc[UR36][R2.64+0xc] ;  /* 0x00000c24021b7980 */ /* 0x000f28000c101900 */
[----:B--2---:R-:W2:Y:S04]  /*2a8f0*/  LD.E R28, desc[UR36][R2.64+0x10] ;  /* 0x00001024021c7980 */ /* 0x004ea8000c101900 */
[----:B------:R-:W2:Y:S04]  /*2a900*/  LD.E R29, desc[UR36][R2.64+0x14] ;  /* 0x00001424021d7980 */ /* 0x000ea8000c101900 */
[----:B---3--:R-:W2:Y:S04]  /*2a910*/  LD.E R30, desc[UR36][R2.64+0x18] ;  /* 0x00001824021e7980 */ /* 0x008ea8000c101900 */
[----:B------:R-:W2:Y:S04]  /*2a920*/  LD.E R31, desc[UR36][R2.64+0x1c] ;  /* 0x00001c24021f7980 */ /* 0x000ea8000c101900 */
[----:B----4-:R-:W2:Y:S04]  /*2a930*/  LD.E R32, desc[UR36][R2.64+0x20] ;  /* 0x0000202402207980 */ /* 0x010ea8000c101900 */
        /* <DEDUP_REMOVED lines=121> */
[----:B------:R-:W-:-:S02]  /*2b0d0*/  ISETP.NE.U32.AND P0, PT, R188, RZ, PT ;  /* 0x000000ffbc00720c */ /* 0x000fc40003f05070 */
[----:B------:R-:W-:Y:S02]  /*2b0e0*/  R2UR UR7, R7 ;  /* 0x00000000070772ca */ /* 0x000fe400000e0000 */
[----:B------:R-:W-:Y:S02]  /*2b0f0*/  R2UR UR6, R6 ;  /* 0x00000000060672ca */ /* 0x000fe400000e0000 */
[----:B------:R-:W-:Y:S02]  /*2b100*/  F2FP.F16.F32.PACK_AB R152, R152, R189 ;  /* 0x000000bd9898723e */ /* 0x000fe400000000ff */
[----:B------:R-:W-:Y:S02]  /*2b110*/  F2FP.F16.F32.PACK_AB R154, R187, R154 ;  /* 0x0000009abb9a723e */ /* 0x000fe400000000ff */
[----:B------:R-:W-:Y:S02]  /*2b120*/  F2FP.F16.F32.PACK_AB R153, R153, R186 ;  /* 0x000000ba9999723e */ /* 0x000fe400000000ff */
[----:B------:R-:W-:Y:S01]  /*2b130*/  F2FP.F16.F32.PACK_AB R155, R155, R162 ;  /* 0x000000a29b9b723e */ /* 0x000fe200000000ff */
[----:B------:R-:W-:-:S03]  /*2b140*/  VOTEU.ANY UP0, P0 ;  /* 0x00000000003f7886 */ /* 0x000fc60000000100 */
[----:B--2---:R-:W-:-:S06]  /*2b150*/  WARPGROUP.ARRIVE ;  /* 0x00000000000079c5 */ /* 0x004fcc0000000000 */
[----:B------:R-:W-:Y:S03]  /*2b160*/  HGMMA.64x256x16.F32 R24, R152, gdesc[UR4].tnspB, R24, UP0, gsb0 ;  /* 0x43e0000498187df0 */ /* 0x000fe6000b800818 */
[----:B------:R-:W-:Y:S02]  /*2b170*/  WARPGROUP.DEPBAR.LE gsb0, 0x0 ;  /* 0x00008000000079c5 */ /* 0x000fe40000010000 */
[----:B------:R0:W-:Y:S04]  /*2b180*/  ST.E desc[UR36][R2.64], R24 ;  /* 0x0000001802007985 */ /* 0x0001e8000c101924 */
        /* <DEDUP_REMOVED lines=127> */
[----:B------:R-:W-:Y:S04]  /*2b980*/  ST.E desc[UR36][R16.64+0x68], R185 ;  /* 0x000068b910007985 */ /* 0x000fe8000c101924 */
[----:B0-----:R-:W1:Y:S01]  /*2b990*/  LD.E R24, desc[UR36][R2.64] ;  /* 0x0000002402187980 */ /* 0x001e62000c101900 */
[----:B------:R-:W-:-:S02]  /*2b9a0*/  VIADD R154, R6, 0x80 ;  /* 0x00000080069a7836 */ /* 0x000fc40000000000 */
[----:B------:R-:W-:-:S03]  /*2b9b0*/  IMAD.MOV.U32 R155, RZ, RZ, R7 ;  /* 0x000000ffff9b7224 */ /* 0x000fc600078e0007 */
[----:B------:R-:W-:Y:S02]  /*2b9c0*/  R2UR UR6, R154 ;  /* 0x000000009a0672ca */ /* 0x000fe400000e0000 */
[----:B------:R-:W-:Y:S02]  /*2b9d0*/  R2UR UR7, R155 ;  /* 0x000000009b0772ca */ /* 0x000fe400000e0000 */
[----:B------:R-:W-:Y:S02]  /*2b9e0*/  F2FP.F16.F32.PACK_AB R152, R11, R12 ;  /* 0x0000000c0b98723e */ /* 0x000fe400000000ff */
[----:B------:R-:W-:Y:S02]  /*2b9f0*/  F2FP.F16.F32.PACK_AB R154, R13, R14 ;  /* 0x0000000e0d9a723e */ /* 0x000fe400000000ff */
[----:B------:R-:W-:Y:S02]  /*2ba00*/  F2FP.F16.F32.PACK_AB R153, R15, R18 ;  /* 0x000000120f99723e */ /* 0x000fe400000000ff */
[----:B------:R-:W-:-:S04]  /*2ba10*/  F2FP.F16.F32.PACK_AB R155, R20, R0 ;  /* 0x00000000149b723e */ /* 0x000fc800000000ff */
[----:B-1----:R-:W-:-:S06]  /*2ba20*/  WARPGROUP.ARRIVE ;  /* 0x00000000000079c5 */ /* 0x002fcc0000000000 */
[----:B------:R-:W-:Y:S03]  /*2ba30*/  HGMMA.64x256x16.F32 R24, R152, gdesc[UR4].tnspB, R24, gsb0 ;  /* 0x43e0000498187df0 */ /* 0x000fe60008000818 */
        /* <DEDUP_REMOVED lines=132> */
[----:B------:R-:W-:Y:S01]  /*2c280*/  IMAD.MOV.U32 R13, RZ, RZ, R7 ;  /* 0x000000ffff0d7224 */ /* 0x000fe200078e0007 */
[----:B------:R-:W-:Y:S02]  /*2c290*/  F2FP.F16.F32.PACK_AB R160, R160, R161 ;  /* 0x000000a1a0a0723e */ /* 0x000fe400000000ff */
[----:B------:R-:W-:Y:S02]  /*2c2a0*/  R2UR UR6, R12 ;  /* 0x000000000c0672ca */ /* 0x000fe400000e0000 */
[----:B------:R-:W-:Y:S02]  /*2c2b0*/  R2UR UR7, R13 ;  /* 0x000000000d0772ca */ /* 0x000fe400000e0000 */
        /* <DEDUP_REMOVED lines=418> */
[----:B------:R-:W-:Y:S01]  /*2dce0*/  VIADD R6, R6, 0x280 ;  /* 0x0000028006067836 */ /* 0x000fe20000000000 */
[----:B------:R-:W-:-:S04]  /*2dcf0*/  R2UR UR7, R7 ;  /* 0x00000000070772ca */ /* 0x000fc800000e0000 */
        /* <DEDUP_REMOVED lines=30> */
[----:B------:R-:W-:Y:S04]  /*2dee0*/  ST.E desc[UR36][R2.64+0x58], R46 ;  /* 0x0000582e02007985 */ /* 0x000fe8000c101924 */
        /* <DEDUP_REMOVED lines=105> */
[----:B------:R4:W-:Y:S04]  /*2e580*/  ST.E desc[UR36][R16.64+0x68], R185 ;  /* 0x000068b910007985 */ /* 0x0009e8000c101924 */
        /* <DEDUP_REMOVED lines=19> */
[----:B--2---:R-:W2:Y:S04]  /*2e6c0*/  LD.E R47, desc[UR36][R2.64+0x48] ;  /* 0x00004824022f7980 */ /* 0x004ea8000c101900 */
[----:B---3--:R-:W3:Y:S04]  /*2e6d0*/  LD.E R49, desc[UR36][R2.64+0x4c] ;  /* 0x00004c2402317980 */ /* 0x008ee8000c101900 */
        /* <DEDUP_REMOVED lines=127> */
[----:B---3--:R-:W-:Y:S04]  /*2eed0*/  ST.E desc[UR36][R2.64+0x4c], R49 ;  /* 0x00004c3102007985 */ /* 0x008fe8000c101924 */
        /* <DEDUP_REMOVED lines=107> */
[----:B0-----:R-:W1:Y:S04]  /*2f590*/  LDL.64 R6, [R1+0x198] ;  /* 0x0001980001067983 */ /* 0x001e680000100a00 */
[----:B------:R2:W5:Y:S04]  /*2f5a0*/  LD.E R0, desc[UR36][R4.64] ;  /* 0x0000002404007980 */ /* 0x000568000c101900 */
[----:B-1----:R-:W3:Y:S01]  /*2f5b0*/  LD.E R8, desc[UR36][R6.64] ;  /* 0x0000002406087980 */ /* 0x002ee2000c101900 */
[----:B------:R-:W-:Y:S01]  /*2f5c0*/  BSSY B0, `(.L_x_11363) ;  /* 0x0000005000007945 */ /* 0x000fe20003800000 */
[----:B---3--:R-:W-:-:S04]  /*2f5d0*/  LOP3.LUT R8, R8, 0x1, RZ, 0xfc, !PT ;  /* 0x0000000108087812 */ /* 0x008fc800078efcff */
[----:B------:R-:W-:-:S13]  /*2f5e0*/  ISETP.NE.AND P0, PT, R8, 0x3, PT ;  /* 0x000000030800780c */ /* 0x000fda0003f05270 */
[----:B--2---:R-:W-:Y:S05]  /*2f5f0*/  @!P0 BRA `(.L_x_11364) ;  /* 0x0000000000048947 */ /* 0x004fea0003800000 */
[----:B------:R-:W-:Y:S01]  /*2f600*/  BPT.TRAP 0x1 ;  /* 0x000000040000795c */ /* 0x000fe20000300000 */
.L_x_11364:
[----:B------:R-:W-:Y:S05]  /*2f610*/  BSYNC B0 ;  /* 0x0000000000007941 */ /* 0x000fea0003800000 */
.L_x_11363:
[----:B------:R-:W2:Y:S04]  /*2f620*/  LD.E.64 R2, desc[UR36][R6.64+0x20] ;  /* 0x0000202406027980 */ /* 0x000ea8000c101b00 */
[----:B------:R-:W3:Y:S01]  /*2f630*/  LD.E R8, desc[UR36][R6.64+0xc] ;  /* 0x00000c2406087980 */ /* 0x000ee2000c101900 */
[C---:B------:R-:W-:Y:S01]  /*2f640*/  ISETP.GT.AND P0, PT, R19.reuse, UR40, PT ;  /* 0x0000002813007c0c */ /* 0x040fe2000bf04270 */
[----:B------:R-:W-:Y:S01]  /*2f650*/  VIADD R19, R19, 0xffffffff ;  /* 0xffffffff13137836 */ /* 0x000fe20000000000 */
[----:B--2---:R-:W-:-:S05]  /*2f660*/  MOV R3, R2 ;  /* 0x0000000200037202 */ /* 0x004fca0000000f00 */
[----:B-----5:R-:W-:-:S05]  /*2f670*/  IMAD R3, R0, 0x8, R3 ;  /* 0x0000000800037824 */ /* 0x020fca00078e0203 */
[----:B---3--:R-:W-:-:S04]  /*2f680*/  PRMT R3, R8, 0x654, R3 ;  /* 0x0000065408037816 */ /* 0x008fc80000000003 */
[----:B------:R2:W-:Y:S01]  /*2f690*/  SYNCS.ARRIVE.TRANS64.RED.A1T0 RZ, [R3+URZ], RZ ;  /* 0x000000ff03ff79a7 */ /* 0x0005e2000810043f */
[----:B------:R-:W-:Y:S05]  /*2f6a0*/  @P0 BRA `(.L_x_11365) ;  /* 0xffffff4c00600947 */ /* 0x000fea000383ffff */
.L_x_11336:
[----:B------:R-:W-:Y:S05]  /*2f6b0*/  WARPSYNC.ALL ;  /* 0x0000000000007948 */ /* 0x000fea0003800000 */
[----:B------:R-:W3:Y:S04]  /*2f6c0*/  LDL R5, [R1+0x220] ;  /* 0x0002200001057983 */ /* 0x000ee80000100800 */
[----:B------:R-:W4:Y:S04]  /*2f6d0*/  LDL R6, [R1+0x224] ;  /* 0x0002240001067983 */ /* 0x000f280000100800 */
[----:B------:R-:W5:Y:S04]  /*2f6e0*/  LDL R68, [R1+0x1f8] ;  /* 0x0001f80001447983 */ /* 0x000f680000100800 */
        /* <DEDUP_REMOVED lines=62> */
[----:B---3--:R-:W0:Y:S02]  /*2fad0*/  SHFL.BFLY PT, R0, R5, 0x2, 0x1f ;  /* 0x0c401f0005007f89 */ /* 0x008e2400000e0000 */
[----:B0-----:R-:W-:-:S05]  /*2fae0*/  FADD.FTZ R0, R5, R0 ;  /* 0x0000000005007221 */ /* 0x001fca0000010000 */
[----:B-12---:R-:W0:Y:S02]  /*2faf0*/  SHFL.BFLY PT, R3, R0, 0x1, 0x1f ;  /* 0x0c201f0000037f89 */ /* 0x006e2400000e0000 */
[----:B0-----:R-:W-:Y:S01]  /*2fb00*/  FADD.FTZ R2, R0, R3 ;  /* 0x0000000300027221 */ /* 0x001fe20000010000 */
[----:B-----5:R-:W-:Y:S01]  /*2fb10*/  VIADD R68, R68, 0x1 ;  /* 0x0000000144447836 */ /* 0x020fe20000000000 */
[----:B------:R-:W2:Y:S04]  /*2fb20*/  LDL R0, [R1+0x204] ;  /* 0x0002040001007983 */ /* 0x000ea80000100800 */
[----:B------:R-:W-:Y:S04]  /*2fb30*/  STL [R1+0x220], R2 ;  /* 0x0002200201007387 */ /* 0x000fe80000100800 */
[----:B------:R-:W3:Y:S04]  /*2fb40*/  LDL R87, [R1+0x220] ;  /* 0x0002200001577983 */ /* 0x000ee80000100800 */
[----:B----4-:R-:W0:Y:S02]  /*2fb50*/  SHFL.BFLY PT, R3, R6, 0x2, 0x1f ;  /* 0x0c401f0006037f89 */ /* 0x010e2400000e0000 */
[----:B0-----:R-:W-:Y:S01]  /*2fb60*/  FADD.FTZ R3, R3, R6 ;  /* 0x0000000603037221 */ /* 0x001fe20000010000 */
[----:B------:R-:W-:Y:S01]  /*2fb70*/  ISETP.NE.AND P2, PT, R68, 0x2, PT ;  /* 0x000000024400780c */ /* 0x000fe20003f45270 */
[----:B------:R-:W4:Y:S04]  /*2fb80*/  LDL.64 R6, [R1+0x438] ;  /* 0x0004380001067983 */ /* 0x000f280000100a00 */
[----:B------:R-:W0:Y:S08]  /*2fb90*/  SHFL.BFLY PT, R4, R3, 0x1, 0x1f ;  /* 0x0c201f0003047f89 */ /* 0x000e3000000e0000 */
[----:B------:R-:W5:Y:S01]  /*2fba0*/  @!P2 LDL R66, [R1+0x1fc] ;  /* 0x0001fc000142a983 */ /* 0x000f620000100800 */
[----:B0-----:R-:W-:-:S03]  /*2fbb0*/  FADD.FTZ R78, R3, R4 ;  /* 0x00000004034e7221 */ /* 0x001fc60000010000 */
[----:B------:R-:W4:Y:S02]  /*2fbc0*/  LDL.64 R4, [R1+0x408] ;  /* 0x0004080001047983 */ /* 0x000f240000100a00 */
[----:B------:R-:W-:Y:S02]  /*2fbd0*/  FSETP.NE.FTZ.AND P1, PT, R78, RZ, PT ;  /* 0x000000ff4e00720b */ /* 0x000fe40003f35000 */
[----:B------:R-:W4:Y:S11]  /*2fbe0*/  LDL.64 R2, [R1+0x428] ;  /* 0x0004280001027983 */ /* 0x000f360000100a00 */
[----:B------:R-:W4:Y:S04]  /*2fbf0*/  @P1 LDL R83, [R1+0x230] ;  /* 0x0002300001531983 */ /* 0x000f280000100800 */
[----:B------:R-:W4:Y:S01]  /*2fc00*/  @P1 LDL R85, [R1+0x214] ;  /* 0x0002140001551983 */ /* 0x000f220000100800 */
[----:B------:R-:W-:-:S02]  /*2fc10*/  IMAD.MOV.U32 R80, RZ, RZ, -0x800000 ;  /* 0xff800000ff507424 */ /* 0x000fc400078e00ff */
[----:B------:R-:W-:Y:S01]  /*2fc20*/  IMAD.MOV.U32 R79, RZ, RZ, RZ ;  /* 0x000000ffff4f7224 */ /* 0x000fe200078e00ff */
[----:B------:R1:W-:Y:S08]  /*2fc30*/  BAR.ARV R228, 0x100 ;  /* 0x000400e40000751d */ /* 0x0003f00000002000 */
[----:B------:R-:W-:Y:S06]  /*2fc40*/  BAR.ARV 0x8, 0x180 ;  /* 0x0206000000007b1d */ /* 0x000fec0000002000 */
[----:B---3--:R-:W-:-:S13]  /*2fc50*/  FSETP.NE.FTZ.AND P0, PT, R87, RZ, PT ;  /* 0x000000ff5700720b */ /* 0x008fda0003f15000 */
[----:B------:R-:W3:Y:S04]  /*2fc60*/  @P0 LDL R69, [R1+0x230] ;  /* 0x0002300001450983 */ /* 0x000ee80000100800 */
[----:B------:R-:W4:Y:S01]  /*2fc70*/  @P0 LDL R82, [R1+0x210] ;  /* 0x0002100001520983 */ /* 0x000f220000100800 */
[----:B------:R-:W0:Y:S02]  /*2fc80*/  @P0 MUFU.LG2 R81, R87 ;  /* 0x0000005700510308 */ /* 0x000e240000000c00 */
[----:B0-----:R-:W-:-:S06]  /*2fc90*/  @P0 FMUL.FTZ R84, R81, 0.69314718246459960938 ;  /* 0x3f31721851540820 */ /* 0x001fcc0000410000 */
[----:B------:R-:W0:Y:S08]  /*2fca0*/  @P1 MUFU.LG2 R86, R78 ;  /* 0x0000004e00561308 */ /* 0x000e300000000c00 */
[----:B------:R-:W1:Y:S01]  /*2fcb0*/  @P0 MUFU.RCP R79, R87 ;  /* 0x00000057004f0308 */ /* 0x000e620000001000 */
[----:B-----5:R-:W-:Y:S01]  /*2fcc0*/  @!P2 LOP3.LUT R66, R66, 0x1, RZ, 0x3c, !PT ;  /* 0x000000014242a812 */ /* 0x020fe200078e3cff */
[----:B--2---:R-:W-:-:S02]  /*2fcd0*/  VIADD R0, R0, 0x1 ;  /* 0x0000000100007836 */ /* 0x004fc40000000000 */
[----:B0-----:R-:W-:Y:S01]  /*2fce0*/  @P1 FMUL.FTZ R81, R86, 0.69314718246459960938 ;  /* 0x3f31721856511820 */ /* 0x001fe20000410000 */
[----:B------:R-:W-:Y:S01]  /*2fcf0*/  STL [R1+0x224], R78 ;  /* 0x0002244e01007387 */ /* 0x000fe20000100800 */
        /* <DEDUP_REMOVED lines=98> */
[----:B------:R-:W-:Y:S04]  /*30320*/  STL [R1+0x204], R0 ;  /* 0x0002040001007387 */ /* 0x000fe80000100800 */
[----:B------:R-:W-:Y:S01]  /*30330*/  @!P2 STL [R1+0x1f8], RZ ;  /* 0x0001f8ff0100a387 */ /* 0x000fe20000100800 */
[----:B---3--:R-:W-:-:S04]  /*30340*/  @P0 FMUL.FTZ R69, R69, 0.69314718246459960938 ;  /* 0x3f31721845450820 */ /* 0x008fc80000410000 */
[----:B----4-:R-:W-:Y:S01]  /*30350*/  @P0 FFMA.FTZ R80, R69, R82, R84 ;  /* 0x0000005245500223 */ /* 0x010fe20000010054 */
[----:B------:R-:W-:-:S06]  /*30360*/  IMAD.MOV.U32 R69, RZ, RZ, RZ ;  /* 0x000000ffff457224 */ /* 0x000fcc00078e00ff */
[----:B------:R-:W0:Y:S01]  /*30370*/  @P1 MUFU.RCP R69, R78 ;  /* 0x0000004e00451308 */ /* 0x000e220000001000 */
[----:B------:R-:W-:Y:S01]  /*30380*/  @P1 FMUL.FTZ R84, R83, 0.69314718246459960938 ;  /* 0x3f31721853541820 */ /* 0x000fe20000410000 */
[----:B------:R-:W-:-:S03]  /*30390*/  IMAD.MOV.U32 R82, RZ, RZ, -0x800000 ;  /* 0xff800000ff527424 */ /* 0x000fc600078e00ff */
[----:B------:R-:W-:Y:S01]  /*303a0*/  @P1 FFMA.FTZ R82, R84, R85, R81 ;  /* 0x0000005554521223 */ /* 0x000fe20000010051 */
[----:B------:R-:W-:Y:S01]  /*303b0*/  STL [R1+0x220], R80 ;  /* 0x0002205001007387 */ /* 0x000fe20000100800 */
[-C--:B0-----:R-:W-:Y:S01]  /*303c0*/  FMUL.FTZ R13, R13, R69.reuse ;  /* 0x000000450d0d7220 */ /* 0x081fe20000410000 */
        /* <DEDUP_REMOVED lines=64> */
[----:B0-----:R-:W-:Y:S01]  /*307d0*/  VIADD R12, R67, 0x1 ;  /* 0x00000001430c7836 */ /* 0x001fe20000000000 */
        /* <DEDUP_REMOVED lines=32> */
[----:B------:R1:W-:Y:S01]  /*309e0*/  STL [R1+0x200], R12 ;  /* 0x0002000c01007387 */ /* 0x0003e20000100800 */
[----:B------:R-:W-:-:S13]  /*309f0*/  PLOP3.LUT P0, PT, PT, PT, PT, 0x8, 0x0 ;  /* 0x000000000000781c */ /* 0x000fda0003f0e170 */
.L_x_11270:
[----:B------:R-:W-:Y:S05]  /*30a00*/  @P0 BRA `(.L_x_11366) ;  /* 0x0000002400440947 */ /* 0x000fea0003800000 */
[----:B------:R-:W2:Y:S01]  /*30a10*/  S2R R0, SR_TID.X ;  /* 0x0000000000007919 */ /* 0x000ea20000002100 */
[----:B------:R-:W3:Y:S01]  /*30a20*/  S2UR UR5, SR_CgaCtaId ;  /* 0x00000000000579c3 */ /* 0x000ee20000008800 */
[----:B------:R-:W-:Y:S01]  /*30a30*/  UMOV UR4, 0x400 ;  /* 0x0000040000047882 */ /* 0x000fe20000000000 */
[----:B------:R-:W-:Y:S01]  /*30a40*/  ULDC UR6, c[0x0][0xb88] ;  /* 0x0002e20000067ab9 */ /* 0x000fe20000000800 */
[----:B01----:R-:W0:Y:S05]  /*30a50*/  S2R R6, SR_CTAID.X ;  /* 0x0000000000067919 */ /* 0x003e2a0000002500 */
[----:B------:R-:W1:Y:S08]  /*30a60*/  LDC R23, c[0x0][0xce8] ;  /* 0x00033a00ff177b82 */ /* 0x000e700000000800 */
[----:B------:R-:W-:Y:S01]  /*30a70*/  BAR.SYNC.DEFER_BLOCKING 0x1, 0x100 ;  /* 0x0044000000007b1d */ /* 0x000fe20000010000 */
[----:B------:R-:W-:-:S05]  /*30a80*/  USHF.R.S32.HI UR10, URZ, 0x1f, UR58 ;  /* 0x0000001f3f0a7899 */ /* 0x000fca000801143a */
[----:B------:R-:W-:Y:S01]  /*30a90*/  ULDC.64 UR8, c[0x0][0xcd0] ;  /* 0x0003340000087ab9 */ /* 0x000fe20000000a00 */
[----:B---3--:R-:W-:-:S04]  /*30aa0*/  ULEA UR4, UR5, UR4, 0x18 ;  /* 0x0000000405047291 */ /* 0x008fc8000f8ec03f */
[----:B------:R-:W-:Y:S01]  /*30ab0*/  UIADD3 UR4, UR4, 0x32420, URZ ;  /* 0x0003242004047890 */ /* 0x000fe2000fffe03f */
[----:B--2---:R-:W-:-:S03]  /*30ac0*/  VIADD R3, R0, 0xffffff80 ;  /* 0xffffff8000037836 */ /* 0x004fc60000000000 */
[----:B------:R-:W-:Y:S01]  /*30ad0*/  UPRMT UR4, URZ, 0x654, UR4 ;  /* 0x000006543f047896 */ /* 0x000fe20008000004 */
[----:B-1----:R-:W-:Y:S01]  /*30ae0*/  IMAD R18, R23, UR6, RZ ;  /* 0x0000000617127c24 */ /* 0x002fe2000f8e02ff */
        /* <DEDUP_REMOVED lines=21> */
[----:B0-----:R-:W-:-:S05]  /*30c40*/  IMAD R9, R6, 0x80, R5 ;  /* 0x0000008006097824 */ /* 0x001fca00078e0205 */
        /* <DEDUP_REMOVED lines=325> */
.L_x_11368:
[----:B------:R-:W-:Y:S05]  /*320a0*/  BSYNC B0 ;  /* 0x0000000000007941 */ /* 0x000fea0003800000 */
.L_x_11367:
        /* <DEDUP_REMOVED lines=223> */
.L_x_11370:
[----:B------:R-:W-:Y:S05]  /*32ea0*/  BSYNC B0 ;  /* 0x0000000000007941 */ /* 0x000fea0003800000 */
.L_x_11369:
[----:B------:R-:W-:Y:S05]  /*32eb0*/  @P1 BRA `(.L_x_11262) ;  /* 0x0000004c004c1947 */ /* 0x000fea0003800000 */
[----:B01----:R-:W2:Y:S01]  /*32ec0*/  LDL.64 R4, [R1+0x438] ;  /* 0x0004380001047983 */ /* 0x003ea20000100a00 */
[----:B------:R-:W-:-:S04]  /*32ed0*/  LEA.HI R19, R19, R19, RZ, 0x1 ;  /* 0x0000001313137211 */ /* 0x000fc800078f08ff */
[----:B------:R-:W-:-:S05]  /*32ee0*/  LOP3.LUT R3, R19, 0xfffffffe, RZ, 0xc0, !PT ;  /* 0xfffffffe13037812 */ /* 0x000fca00078ec0ff */
[----:B------:R-:W-:-:S05]  /*32ef0*/  IMAD.WIDE R2, R3, 0x4, R14 ;  /* 0x0000000403027825 */ /* 0x000fca00078e020e */
[----:B--2---:R0:W-:Y:S01]  /*32f00*/  ST.E.64 desc[UR36][R2.64], R4 ;  /* 0x0000000402007985 */ /* 0x0041e2000c101b24 */
[----:B------:R-:W-:Y:S05]  /*32f10*/  BRA `(.L_x_11262) ;  /* 0x0000004c00347947 */ /* 0x000fea0003800000 */
.L_x_11366:
[----:B------:R-:W2:Y:S02]  /*32f20*/  S2R R0, SR_TID.X ;  /* 0x0000000000007919 */ /* 0x000ea40000002100 */
[----:B--2---:R-:W-:-:S05]  /*32f30*/  VIADD R0, R0, 0xffffff80 ;  /* 0xffffff8000007836 */ /* 0x004fca0000000000 */
[----:B------:R-:W-:-:S13]  /*32f40*/  ISETP.GT.AND P0, PT, R0, 0x7f, PT ;  /* 0x0000007f0000780c */ /* 0x000fda0003f04270 */
[----:B------:R-:W-:Y:S05]  /*32f50*/  @P0 BRA `(.L_x_11262) ;  /* 0x0000004c00240947 */ /* 0x000fea0003800000 */
[----:B-1----:R-:W1:Y:S01]  /*32f60*/  S2R R3, SR_CTAID.X ;  /* 0x0000000000037919 */ /* 0x002e620000002500 */
[----:B0-----:R-:W0:Y:S01]  /*32f70*/  LDC R4, c[0x0][0xce8] ;  /* 0x00033a00ff047b82 */ /* 0x001e220000000800 */
[----:B------:R-:W-:Y:S02]  /*32f80*/  ULDC UR4, c[0x0][0xb88] ;  /* 0x0002e20000047ab9 */ /* 0x000fe40000000800 */
[----:B0-----:R-:W-:Y:S02]  /*32f90*/  IMAD R5, R4, UR4, RZ ;  /* 0x0000000404057c24 */ /* 0x001fe4000f8e02ff */
[----:B-1----:R-:W-:-:S05]  /*32fa0*/  IMAD R0, R3, 0x80, R0 ;  /* 0x0000008003007824 */ /* 0x002fca00078e0200 */
        /* <DEDUP_REMOVED lines=43> */
.L_x_11260:
        /* <DEDUP_REMOVED lines=18> */
.L_x_11371:
[----:B------:R-:W-:Y:S01]  /*33380*/  ULDC UR7, c[0x0][0xd50] ;  /* 0x0003540000077ab9 */ /* 0x000fe20000000800 */
[----:B------:R-:W-:Y:S01]  /*33390*/  UMOV UR39, UR6 ;  /* 0x0000000600277c82 */ /* 0x000fe20008000000 */
[----:B------:R-:W-:-:S11]  /*333a0*/  UISETP.NE.AND UP0, UPT, UR7, 0x1, UPT ;  /* 0x000000010700788c */ /* 0x000fd6000bf05270 */
[----:B------:R-:W-:Y:S01]  /*333b0*/  @UP0 ULDC UR4, c[0x0][0xd54] ;  /* 0x0003550000040ab9 */ /* 0x000fe20000000800 */
[----:B------:R-:W-:Y:S01]  /*333c0*/  @UP0 ULDC UR8, c[0x0][0xd58] ;  /* 0x0003560000080ab9 */ /* 0x000fe20000000800 */
[----:B------:R-:W-:-:S04]  /*333d0*/  UIMAD.WIDE.U32 UR4, UR6, UR4, URZ ;  /* 0x00000004060472a5 */ /* 0x000fc8000f8e003f */
[----:B------:R-:W-:-:S12]  /*333e0*/  @UP0 USHF.R.U32.HI UR39, URZ, UR8, UR5 ;  /* 0x000000083f270299 */ /* 0x000fd80008011605 */
.L_x_11372:
        /* <DEDUP_REMOVED lines=53> */
.L_x_11375:
[----:B------:R-:W-:-:S11]  /*33740*/  UISETP.NE.AND UP0, UPT, UR5, 0x1, UPT ;  /* 0x000000010500788c */ /* 0x000fd6000bf05270 */
[----:B------:R-:W-:Y:S02]  /*33750*/  @UP0 ULDC.64 UR12, c[0x0][0xae0] ;  /* 0x0002b800000c0ab9 */ /* 0x000fe40000000a00 */
[----:B------:R-:W-:-:S04]  /*33760*/  UIMAD.WIDE.U32 UR6, UR8, UR12, URZ ;  /* 0x0000000c080672a5 */ /* 0x000fc8000f8e003f */
[----:B------:R-:W-:-:S12]  /*33770*/  @UP0 USHF.R.U32.HI UR8, URZ, UR13, UR7 ;  /* 0x0000000d3f080299 */ /* 0x000fd80008011607 */
.L_x_11376:
[----:B------:R-:W-:-:S04]  /*33780*/  UIMAD UR8, UR8, UR5, UR5 ;  /* 0x00000005080872a4 */ /* 0x000fc8000f8e0205 */
[----:B------:R-:W-:-:S04]  /*33790*/  UISETP.LT.AND UP0, UPT, UR4, UR8, UPT ;  /* 0x000000080400728c */ /* 0x000fc8000bf01270 */
[----:B------:R-:W-:-:S12]  /*337a0*/  USEL UR4, UR4, UR8, UP0 ;  /* 0x0000000804047287 */ /* 0x000fd80008000000 */
.L_x_11374:
        /* <DEDUP_REMOVED lines=26> */
.L_x_11378:
[----:B------:R-:W-:-:S11]  /*33950*/  UISETP.NE.AND UP0, UPT, UR5, 0x1, UPT ;  /* 0x000000010500788c */ /* 0x000fd6000bf05270 */
[----:B------:R-:W-:Y:S02]  /*33960*/  @UP0 ULDC.64 UR10, c[0x0][0xae0] ;  /* 0x0002b800000a0ab9 */ /* 0x000fe40000000a00 */
[----:B------:R-:W-:-:S04]  /*33970*/  UIMAD.WIDE.U32 UR6, UR4, UR10, URZ ;  /* 0x0000000a040672a5 */ /* 0x000fc8000f8e003f */
[----:B------:R-:W-:-:S12]  /*33980*/  @UP0 USHF.R.U32.HI UR4, URZ, UR11, UR7 ;  /* 0x0000000b3f040299 */ /* 0x000fd80008011607 */
.L_x_11379:
[----:B------:R-:W-:-:S04]  /*33990*/  UIMAD UR4, UR4, UR5, URZ ;  /* 0x00000005040472a4 */ /* 0x000fc8000f8e023f */
[----:B------:R-:W-:-:S04]  /*339a0*/  UISETP.LT.AND UP0, UPT, UR8, UR4, UPT ;  /* 0x000000040800728c */ /* 0x000fc8000bf01270 */
[----:B------:R-:W-:-:S12]  /*339b0*/  USEL UR8, UR8, UR4, !UP0 ;  /* 0x0000000408087287 */ /* 0x000fd8000c000000 */
.L_x_11377:
        /* <DEDUP_REMOVED lines=44> */
.L_x_11380:
        /* <DEDUP_REMOVED lines=32> */
.L_x_11381:
        /* <DEDUP_REMOVED lines=20> */
.L_x_11383:
        /* <DEDUP_REMOVED lines=15> */
.L_x_11382:
[----:B------:R-:W0:Y:S01]  /*340b0*/  LDC.64 R2, c[0x0][0xaf0] ;  /* 0x0002bc00ff027b82 */ /* 0x000e220000000a00 */
[----:B------:R-:W-:-:S07]  /*340c0*/  IMAD.MOV.U32 R30, RZ, RZ, R19 ;  /* 0x000000ffff1e7224 */ /* 0x000fce00078e0013 */
[----:B------:R-:W1:Y:S01]  /*340d0*/  LDC R12, c[0x0][0x430] ;  /* 0x00010c00ff0c7b82 */ /* 0x000e620000000800 */
[C---:B------:R-:W-:Y:S01]  /*340e0*/  IMAD.SHL.U32 R0, R27.reuse, 0x10, RZ ;  /* 0x000000101b007824 */ /* 0x040fe200078e00ff */
[C---:B------:R-:W-:Y:S02]  /*340f0*/  LOP3.LUT R7, R27.reuse, 0x7f, RZ, 0xc0, !PT ;  /* 0x0000007f1b077812 */ /* 0x040fe400078ec0ff */
        /* <DEDUP_REMOVED lines=8> */
[----:B------:R-:W-:Y:S01]  /*34180*/  LOP3.LUT R4, R0, 0x70, RZ, 0xc0, !PT ;  /* 0x0000007000047812 */ /* 0x000fe200078ec0ff */
[----:B------:R-:W-:Y:S01]  /*34190*/  VIADD R0, R24, 0xffffffff ;  /* 0xffffffff18007836 */ /* 0x000fe20000000000 */
[----:B------:R-:W-:Y:S02]  /*341a0*/  SHF.R.U32.HI R5, RZ, 0x3, R7 ;  /* 0x00000003ff057819 */ /* 0x000fe40000011607 */
[----:B-1----:R-:W-:Y:S02]  /*341b0*/  ISETP.NE.AND P1, PT, R12, 0x1, PT ;  /* 0x000000010c00780c */ /* 0x002fe40003f25270 */
[----:B------:R-:W-:-:S05]  /*341c0*/  LOP3.LUT R32, R4, R5, RZ, 0xfc, !PT ;  /* 0x0000000504207212 */ /* 0x000fca00078efcff */
[----:B------:R-:W-:-:S04]  /*341d0*/  IMAD R4, R0, 0x60, R32 ;  /* 0x0000006000047824 */ /* 0x000fc800078e0220 */
[C---:B-----5:R-:W-:Y:S01]  /*341e0*/  IMAD.IADD R10, R4.reuse, 0x1, R25 ;  /* 0x00000001040a7824 */ /* 0x060fe200078e0219 */
[----:B------:R-:W-:Y:S01]  /*341f0*/  ISETP.GE.AND P0, PT, R4, UR41, PT ;  /* 0x0000002904007c0c */ /* 0x000fe2000bf06270 */
[----:B0-----:R-:W0:Y:S01]  /*34200*/  @P1 LDC R2, c[0x0][0x434] ;  /* 0x00010d00ff021b82 */ /* 0x001e220000000800 */
[----:B------:R-:W-:Y:S01]  /*34210*/  @P1 LOP3.LUT R16, R16, 0x4000, RZ, 0xfc, !PT ;  /* 0x0000400010101812 */ /* 0x000fe200078efcff */
[----:B------:R-:W-:Y:S01]  /*34220*/  IMAD.MOV.U32 R11, RZ, RZ, R10 ;  /* 0x000000ffff0b7224 */ /* 0x000fe200078e000a */
[----:B------:R-:W-:-:S05]  /*34230*/  ISETP.GT.U32.OR P0, PT, R32, 0x5f, P0 ;  /* 0x0000005f2000780c */ /* 0x000fca0000704470 */
[----:B------:R-:W1:Y:S08]  /*34240*/  @P1 LDC R3, c[0x0][0x438] ;  /* 0x00010e00ff031b82 */ /* 0x000e700000000800 */
[----:B------:R-:W3:Y:S08]  /*34250*/  @!P0 LDC.64 R8, c[0x0][0x428] ;  /* 0x00010a00ff088b82 */ /* 0x000ef00000000a00 */
[----:B------:R-:W4:Y:S01]  /*34260*/  @!P0 LDC.64 R4, c[0x0][0x418] ;  /* 0x00010600ff048b82 */ /* 0x000f220000000a00 */
[----:B0-----:R-:W-:-:S05]  /*34270*/  @P1 IMAD.HI.U32 R2, R10, R2, RZ ;  /* 0x000000020a021227 */ /* 0x001fca00078e00ff */
        /* <DEDUP_REMOVED lines=8> */
[----:B----4-:R-:W-:-:S04]  /*34300*/  @!P0 LEA R4, P1, R2, R4, 0x2 ;  /* 0x0000000402048211 */ /* 0x010fc800078210ff */
[----:B------:R-:W-:-:S05]  /*34310*/  @!P0 LEA.HI.X R5, R2, R5, R3, 0x2, P1 ;  /* 0x0000000502058211 */ /* 0x000fca00008f1403 */
[----:B------:R0:W5:Y:S01]  /*34320*/  @!P0 LDG.E R4, desc[UR36][R4.64] ;  /* 0x0000002404048981 */ /* 0x000162000c1e1900 */
[----:B------:R-:W-:Y:S01]  /*34330*/  LOP3.LUT R22, R6, 0x38, RZ, 0xc0, !PT ;  /* 0x0000003806167812 */ /* 0x000fe200078ec0ff */
[----:B------:R-:W-:Y:S01]  /*34340*/  UMOV UR5, 0xffffffff ;  /* 0xffffffff00057882 */ /* 0x000fe20000000000 */
[----:B------:R-:W-:Y:S01]  /*34350*/  LOP3.LUT R16, R16, 0xffffffef, RZ, 0xc0, !PT ;  /* 0xffffffef10107812 */ /* 0x000fe200078ec0ff */
[----:B------:R-:W-:Y:S01]  /*34360*/  IMAD.MOV R23, RZ, RZ, -R11 ;  /* 0x000000ffff177224 */ /* 0x000fe200078e0a0b */
[C---:B------:R-:W-:Y:S02]  /*34370*/  LOP3.LUT R35, R22.reuse, 0x40, RZ, 0xfc, !PT ;  /* 0x0000004016237812 */ /* 0x040fe400078efcff */
[----:B------:R-:W-:Y:S01]  /*34380*/  LOP3.LUT R31, R22, 0x80, RZ, 0xfc, !PT ;  /* 0x00000080161f7812 */ /* 0x000fe200078efcff */
[----:B------:R-:W-:Y:S01]  /*34390*/  IMAD R23, R12, R23, R10 ;  /* 0x000000170c177224 */ /* 0x000fe200078e020a */
[----:B------:R-:W-:Y:S02]  /*343a0*/  ISETP.GE.AND P4, PT, R35, UR4, PT ;  /* 0x0000000423007c0c */ /* 0x000fe4000bf86270 */
[----:B------:R-:W-:-:S02]  /*343b0*/  ISETP.GE.AND P3, PT, R31, UR4, PT ;  /* 0x000000041f007c0c */ /* 0x000fc4000bf66270 */
[C---:B------:R-:W-:Y:S02]  /*343c0*/  ISETP.GE.AND P2, PT, R22.reuse, UR4, PT ;  /* 0x0000000416007c0c */ /* 0x040fe4000bf46270 */
[----:B------:R-:W-:-:S04]  /*343d0*/  LOP3.LUT R28, R22, 0xc0, RZ, 0xfc, !PT ;  /* 0x000000c0161c7812 */ /* 0x000fc800078efcff */
[----:B------:R-:W-:-:S03]  /*343e0*/  ISETP.GE.AND P1, PT, R28, UR4, PT ;  /* 0x000000041c007c0c */ /* 0x000fc6000bf26270 */
[----:B------:R-:W-:-:S04]  /*343f0*/  @P4 LOP3.LUT R16, R16, 0x10, RZ, 0xfc, !PT ;  /* 0x0000001010104812 */ /* 0x000fc800078efcff */
[----:B------:R-:W-:-:S04]  /*34400*/  LOP3.LUT R16, R16, 0xfffffffe, RZ, 0xc0, !PT ;  /* 0xfffffffe10107812 */ /* 0x000fc800078ec0ff */
[----:B------:R-:W-:-:S04]  /*34410*/  LOP3.LUT R16, R16, 0xfffffff7, RZ, 0xc0, !PT ;  /* 0xfffffff710107812 */ /* 0x000fc800078ec0ff */
[----:B------:R-:W-:-:S04]  /*34420*/  @P3 LOP3.LUT R16, R16, 0x8, RZ, 0xfc, !PT ;  /* 0x0000000810103812 */ /* 0x000fc800078efcff */
[----:B------:R-:W-:-:S04]  /*34430*/  @P2 LOP3.LUT R16, R16, 0x1, RZ, 0xfc, !PT ;  /* 0x0000000110102812 */ /* 0x000fc800078efcff */
[----:B------:R-:W-:-:S04]  /*34440*/  LOP3.LUT R16, R16, 0xfffffffb, RZ, 0xc0, !PT ;  /* 0xfffffffb10107812 */ /* 0x000fc800078ec0ff */
[----:B------:R-:W-:Y:S01]  /*34450*/  @P1 LOP3.LUT R16, R16, 0x4, RZ, 0xfc, !PT ;  /* 0x0000000410101812 */ /* 0x000fe200078efcff */
[----:B0-----:R-:W-:Y:S06]  /*34460*/  BRA.DIV UR5, `(.L_x_11384) ;  /* 0x0000003a05887947 */ /* 0x001fec000b800000 */
.L_x_11430:
[--C-:B-----5:R-:W-:Y:S01]  /*34470*/  @!P0 SHF.R.S32.HI R3, RZ, 0x1f, R4.reuse ;  /* 0x0000001fff038819 */ /* 0x120fe20000011404 */
[----:B------:R-:W-:Y:S01]  /*34480*/  ULOP3.LUT UR4, UR60, 0x2, URZ, 0xfc, !UPT ;  /* 0x000000023c047892 */ /* 0x000fe2000f8efc3f */
[----:B------:R-:W-:Y:S02]  /*34490*/  CS2R R18, SRZ ;  /* 0x0000000000127805 */ /* 0x000fe4000001ff00 */
[----:B------:R-:W-:Y:S01]  /*344a0*/  LOP3.LUT R16, R16, 0xffff7fff, RZ, 0xc0, !PT ;  /* 0xffff7fff10107812 */ /* 0x000fe200078ec0ff */
[----:B------:R-:W-:Y:S01]  /*344b0*/  @!P0 IMAD.MOV.U32 R18, RZ, RZ, R4 ;  /* 0x000000ffff128224 */ /* 0x000fe200078e0004 */
[----:B------:R-:W-:Y:S01]  /*344c0*/  SEL R36, RZ, 0x1, P2 ;  /* 0x00000001ff247807 */ /* 0x000fe20001000000 */
[----:B------:R-:W-:Y:S01]  /*344d0*/  @!P0 IMAD.MOV.U32 R19, RZ, RZ, R3 ;  /* 0x000000ffff138224 */ /* 0x000fe200078e0003 */
[----:B------:R-:W-:Y:S01]  /*344e0*/  ISETP.GT.U32.AND P0, PT, R32, 0x5f, PT ;  /* 0x0000005f2000780c */ /* 0x000fe20003f04070 */
[----:B------:R-:W-:Y:S02]  /*344f0*/  IMAD.U32 R34, RZ, RZ, UR4 ;  /* 0x00000004ff227e24 */ /* 0x000fe4000f8e00ff */
[----:B------:R-:W-:-:S03]  /*34500*/  IMAD.U32 R29, RZ, RZ, UR39 ;  /* 0x00000027ff1d7e24 */ /* 0x000fc6000f8e00ff */
[----:B------:R-:W-:Y:S02]  /*34510*/  ISETP.NE.AND P1, PT, R34, 0x3, PT ;  /* 0x000000032200780c */ /* 0x000fe40003f25270 */
[----:B------:R-:W-:-:S05]  /*34520*/  SHF.R.S32.HI R29, RZ, 0x1f, R29 ;  /* 0x0000001fff1d7819 */ /* 0x000fca000001141d */
[----:B------:R-:W-:-:S04]  /*34530*/  @P0 LOP3.LUT R16, R16, 0x8000, RZ, 0xfc, !PT ;  /* 0x0000800010100812 */ /* 0x000fc800078efcff */
[----:B------:R-:W-:-:S04]  /*34540*/  LOP3.LUT R16, R16, 0xffffffdf, RZ, 0xc0, !PT ;  /* 0xffffffdf10107812 */ /* 0x000fc800078ec0ff */
[----:B------:R-:W-:Y:S01]  /*34550*/  @P1 LOP3.LUT R16, R16, 0x20, RZ, 0xfc, !PT ;  /* 0x0000002010101812 */ /* 0x000fe200078efcff */
[----:B------:R-:W-:Y:S06]  /*34560*/  @!P1 BRA `(.L_x_11385) ;  /* 0x0000000000049947 */ /* 0x000fec0003800000 */
[----:B------:R-:W-:Y:S01]  /*34570*/  BPT.TRAP 0x1 ;  /* 0x000000040000795c */ /* 0x000fe20000300000 */
.L_x_11385:
[----:B------:R-:W-:-:S05]  /*34580*/  IMAD.MOV.U32 R2, RZ, RZ, 0x1 ;  /* 0x00000001ff027424 */ /* 0x000fca00078e00ff */
[----:B------:R-:W-:-:S04]  /*34590*/  SHF.L.U32 R2, R2, 0x1f, RZ ;  /* 0x0000001f02027819 */ /* 0x000fc800000006ff */
[----:B------:R-:W0:Y:S02]  /*345a0*/  SYNCS.PHASECHK.TRANS64.TRYWAIT P0, [UR46+0x32440], R2 ;  /* 0x03244002ff0075a7 */ /* 0x000e24000800016e */
[----:B0-----:R-:W-:Y:S05]  /*345b0*/  @!P0 BRA `(.L_x_11386) ;  /* 0x0000003800548947 */ /* 0x001fea0003800000 */
.L_x_11431:
[----:B------:R-:W-:Y:S01]  /*345c0*/  SHF.R.S32.HI R26, RZ, 0x1f, R23 ;  /* 0x0000001fff1a7819 */ /* 0x000fe20000011417 */
[----:B------:R-:W-:Y:S01]  /*345d0*/  ULDC.64 UR4, c[0x0][0x300] ;  /* 0x0000c00000047ab9 */ /* 0x000fe20000000a00 */
[----:B------:R-:W-:Y:S01]  /*345e0*/  R2UR UR6, R29 ;  /* 0x000000001d0672ca */ /* 0x000fe200000e0000 */
[----:B------:R-:W-:Y:S01]  /*345f0*/  IMAD.MOV.U32 R17, RZ, RZ, -0x60 ;  /* 0xffffffa0ff117424 */ /* 0x000fe200078e00ff */
[----:B------:R-:W-:Y:S01]  /*34600*/  SHF.R.U32.HI R8, RZ, 0x3, R7 ;  /* 0x00000003ff087819 */ /* 0x000fe20000011607 */
[----:B0-----:R-:W-:Y:S01]  /*34610*/  IMAD R2, R26, UR4, RZ ;  /* 0x000000041a027c24 */ /* 0x001fe2000f8e02ff */
[----:B------:R-:W-:Y:S01]  /*34620*/  LOP3.LUT R16, R16, 0xfffffffd, RZ, 0xc0, !PT ;  /* 0xfffffffd10107812 */ /* 0x000fe200078ec0ff */
[----:B------:R-:W-:Y:S02]  /*34630*/  IMAD R17, R0, R17, UR41 ;  /* 0x0000002900117e24 */ /* 0x000fe4000f8e0211 */
        /* <DEDUP_REMOVED lines=8> */
[----:B------:R-:W-:Y:S02]  /*346c0*/  IMAD.IADD R17, R17, 0x1, -R8 ;  /* 0x0000000111117824 */ /* 0x000fe400078e0a08 */
        /* <DEDUP_REMOVED lines=56> */
.L_x_11445:
        /* <DEDUP_REMOVED lines=15> */
.L_x_11388:
        /* <DEDUP_REMOVED lines=23> */
.L_x_11389:
[----:B------:R-:W0:Y:S01]  /*34cb0*/  S2R R20, SR_CTAID.Z ;  /* 0x0000000000147919 */ /* 0x000e220000002700 */
[----:B------:R-:W-:Y:S01]  /*34cc0*/  UISETP.NE.AND UP0, UPT, UR47, URZ, UPT ;  /* 0x0000003f2f00728c */ /* 0x000fe2000bf05270 */
[----:B------:R-:W-:Y:S01]  /*34cd0*/  VIADD R37, R32, UR40 ;  /* 0x0000002820257c36 */ /* 0x000fe20008000000 */
[----:B------:R-:W-:Y:S01]  /*34ce0*/  R2UR UR6, R29 ;  /* 0x000000001d0672ca */ /* 0x000fe200000e0000 */
[----:B------:R-:W-:Y:S02]  /*34cf0*/  ULDC.64 UR8, c[0x0][0x2d8] ;  /* 0x0000b60000087ab9 */ /* 0x000fe40000000a00 */
        /* <DEDUP_REMOVED lines=16> */
[----:B------:R-:W-:Y:S02]  /*34e00*/  IMAD.U32 R3, RZ, RZ, UR6 ;  /* 0x00000006ff037e24 */ /* 0x000fe4000f8e00ff */
[----:B------:R-:W1:Y:S01]  /*34e10*/  LDC R5, c[0x0][0x448] ;  /* 0x00011200ff057b82 */ /* 0x000e620000000800 */
[----:B------:R-:W-:Y:S02]  /*34e20*/  IMAD.MOV.U32 R2, RZ, RZ, R4 ;  /* 0x000000ffff027224 */ /* 0x000fe400078e0004 */
[----:B------:R-:W-:-:S02]  /*34e30*/  IMAD R0, R21, UR4, RZ ;  /* 0x0000000415007c24 */ /* 0x000fc4000f8e02ff */
[--C-:B------:R-:W-:Y:S02]  /*34e40*/  IMAD.MOV R4, RZ, RZ, -R7.reuse ;  /* 0x000000ffff047224 */ /* 0x100fe400078e0a07 */
[C---:B0-----:R-:W-:Y:S01]  /*34e50*/  IMAD R9, R20.reuse, UR5, R0 ;  /* 0x0000000514097c24 */ /* 0x041fe2000f8e0200 */
[----:B------:R-:W-:Y:S01]  /*34e60*/  SHF.R.S32.HI R0, RZ, 0x1f, R7 ;  /* 0x0000001fff007819 */ /* 0x000fe20000011407 */
[----:B------:R-:W-:Y:S01]  /*34e70*/  IMAD.WIDE.U32 R2, R20, UR4, R2 ;  /* 0x0000000414027c25 */ /* 0x000fe2000f8e0002 */
[----:B------:R-:W-:Y:S01]  /*34e80*/  ULDC.64 UR4, c[0x0][0x2d0] ;  /* 0x0000b40000047ab9 */ /* 0x000fe20000000a00 */
[----:B------:R-:W0:Y:S02]  /*34e90*/  S2R R20, SR_TID.X ;  /* 0x0000000000147919 */ /* 0x000e240000002100 */
[----:B------:R-:W-:Y:S02]  /*34ea0*/  IMAD.IADD R3, R3, 0x1, R9 ;  /* 0x0000000103037824 */ /* 0x000fe400078e0209 */
        /* <DEDUP_REMOVED lines=16> */
[----:B0-----:R-:W-:Y:S02]  /*34fb0*/  LOP3.LUT R20, R20, 0x7f, RZ, 0xc0, !PT ;  /* 0x0000007f14147812 */ /* 0x001fe400078ec0ff */
[----:B------:R-:W-:Y:S02]  /*34fc0*/  ISETP.GE.AND P0, PT, R22, UR4, PT ;  /* 0x0000000416007c0c */ /* 0x000fe4000bf06270 */
[----:B------:R-:W-:Y:S01]  /*34fd0*/  SHF.R.U32.HI R20, RZ, 0x3, R20 ;  /* 0x00000003ff147819 */ /* 0x000fe20000011614 */
[----:B------:R-:W-:Y:S10]  /*34fe0*/  BRA.DIV UR5, `(.L_x_11390) ;  /* 0x00000036058c7947 */ /* 0x000ff4000b800000 */
[----:B------:R-:W0:Y:S01]  /*34ff0*/  SHFL.IDX PT, R14, R0, RZ, 0x181f ;  /* 0x00181fff000e7589 */ /* 0x000e2200000e0000 */
[----:B------:R-:W-:Y:S01]  /*35000*/  ULDC UR4, c[0x0][0x288] ;  /* 0x0000a20000047ab9 */ /* 0x000fe20000000800 */
[----:B------:R-:W-:Y:S01]  /*35010*/  VIADD R4, R20, UR40 ;  /* 0x0000002814047c36 */ /* 0x000fe20008000000 */
[----:B------:R-:W-:Y:S01]  /*35020*/  LOP3.LUT R16, R16, 0xffffefff, RZ, 0xc0, !PT ;  /* 0xffffefff10107812 */ /* 0x000fe200078ec0ff */
[----:B------:R-:W-:Y:S01]  /*35030*/  IMAD R5, R5, UR4, RZ ;  /* 0x0000000405057c24 */ /* 0x000fe2000f8e02ff */
[----:B------:R-:W1:Y:S01]  /*35040*/  SHFL.IDX PT, R3, R6, RZ, 0x181f ;  /* 0x00181fff06037589 */ /* 0x000e6200000e0000 */
[C---:B------:R-:W-:Y:S02]  /*35050*/  VIADD R8, R4.reuse, 0x10 ;  /* 0x0000001004087836 */ /* 0x040fe40000000000 */
[C---:B------:R-:W-:Y:S01]  /*35060*/  VIADD R20, R4.reuse, 0x30 ;  /* 0x0000003004147836 */ /* 0x040fe20000000000 */
[-C--:B------:R-:W-:Y:S01]  /*35070*/  ISETP.GE.AND P2, PT, R4, R5.reuse, PT ;  /* 0x000000050400720c */ /* 0x080fe20003f46270 */
[----:B------:R-:W-:Y:S01]  /*35080*/  SHFL.IDX PT, R7, R6, 0x1, 0x181f ;  /* 0x00381f0006077f89 */ /* 0x000fe200000e0000 */
[----:B------:R-:W-:Y:S01]  /*35090*/  ISETP.GE.AND P4, PT, R8, R5, PT ;  /* 0x000000050800720c */ /* 0x000fe20003f86270 */
[----:B------:R-:W-:-:S02]  /*350a0*/  VIADD R8, R4, 0x20 ;  /* 0x0000002004087836 */ /* 0x000fc40000000000 */
[----:B------:R-:W-:Y:S03]  /*350b0*/  SHFL.IDX PT, R10, R6, 0x2, 0x181f ;  /* 0x00581f00060a7f89 */ /* 0x000fe600000e0000 */
[----:B------:R-:W-:-:S05]  /*350c0*/  ISETP.GE.AND P3, PT, R8, R5, PT ;  /* 0x000000050800720c */ /* 0x000fca0003f66270 */
[C---:B------:R-:W-:Y:S02]  /*350d0*/  @!P2 LEA R8, R27.reuse, UR46, 0x1 ;  /* 0x0000002e1b08ac11 */ /* 0x040fe4000f8e08ff */
[----:B0-----:R-:W-:Y:S02]  /*350e0*/  @!P2 LEA R2, P1, R22, R14, 0x1 ;  /* 0x0000000e1602a211 */ /* 0x001fe400078208ff */
[----:B------:R-:W0:Y:S01]  /*350f0*/  SHFL.IDX PT, R14, R0, 0x1, 0x181f ;  /* 0x00381f00000e7f89 */ /* 0x000e2200000e0000 */
[----:B------:R-:W-:Y:S02]  /*35100*/  @P2 LOP3.LUT R16, R16, 0x1000, RZ, 0xfc, !PT ;  /* 0x0000100010102812 */ /* 0x000fe400078efcff */
[----:B-1----:R-:W-:Y:S01]  /*35110*/  @!P2 IMAD.X R3, RZ, RZ, R3, P1 ;  /* 0x000000ffff03a224 */ /* 0x002fe200008e0603 */
[----:B------:R-:W-:Y:S02]  /*35120*/  @!P4 LEA R13, R27, UR46, 0x1 ;  /* 0x0000002e1b0dcc11 */ /* 0x000fe4000f8e08ff */
[----:B------:R-:W-:-:S02]  /*35130*/  LOP3.LUT R16, R16, 0xfffff7ff, RZ, 0xc0, !PT ;  /* 0xfffff7ff10107812 */ /* 0x000fc400078ec0ff */
[----:B------:R1:W-:Y:S01]  /*35140*/  @!P2 LDGSTS.E.BYPASS.LTC128B.128 [R8+0x18400], desc[UR36][R2.64], !P0 ;  /* 0x184000000208afae */ /* 0x0003e2000c101d64 */
[----:B------:R-:W-:Y:S02]  /*35150*/  ISETP.GE.AND P2, PT, R20, R5, PT ;  /* 0x000000051400720c */ /* 0x000fe40003f46270 */
[----:B------:R-:W-:-:S04]  /*35160*/  @P4 LOP3.LUT R16, R16, 0x800, RZ, 0xfc, !PT ;  /* 0x0000080010104812 */ /* 0x000fc800078efcff */
[----:B------:R-:W-:-:S04]  /*35170*/  LOP3.LUT R16, R16, 0xfffffbff, RZ, 0xc0, !PT ;  /* 0xfffffbff10107812 */ /* 0x000fc800078ec0ff */
[----:B------:R-:W-:Y:S01]  /*35180*/  @P3 LOP3.LUT R16, R16, 0x400, RZ, 0xfc, !PT ;  /* 0x0000040010103812 */ /* 0x000fe200078efcff */
[----:B-1----:R-:W-:Y:S03]  /*35190*/  SHFL.IDX PT, R8, R6, 0x3, 0x181f ;  /* 0x00781f0006087f89 */ /* 0x002fe600000e0000 */
[----:B------:R-:W-:Y:S02]  /*351a0*/  LOP3.LUT R16, R16, 0xfffffdff, RZ, 0xc0, !PT ;  /* 0xfffffdff10107812 */ /* 0x000fe400078ec0ff */
[----:B0-----:R-:W-:Y:S02]  /*351b0*/  @!P4 LEA R12, P1, R22, R14, 0x1 ;  /* 0x0000000e160cc211 */ /* 0x001fe400078208ff */
[----:B------:R-:W0:Y:S01]  /*351c0*/  SHFL.IDX PT, R14, R0, 0x2, 0x181f ;  /* 0x00581f00000e7f89 */ /* 0x000e2200000e0000 */
[----:B------:R-:W-:Y:S02]  /*351d0*/  @P2 LOP3.LUT R16, R16, 0x200, RZ, 0xfc, !PT ;  /* 0x0000020010102812 */ /* 0x000fe400078efcff */
[----:B------:R-:W-:-:S02]  /*351e0*/  @!P4 IMAD.X R7, RZ, RZ, R7, P1 ;  /* 0x000000ffff07c224 */ /* 0x000fc400008e0607 */
[----:B------:R-:W-:Y:S01]  /*351f0*/  @!P4 IMAD.MOV.U32 R2, RZ, RZ, R12 ;  /* 0x000000ffff02c224 */ /* 0x000fe200078e000c */
[----:B------:R-:W-:Y:S01]  /*35200*/  LOP3.LUT R16, R16, 0xfffffeff, RZ, 0xc0, !PT ;  /* 0xfffffeff10107812 */ /* 0x000fe200078ec0ff */
[----:B------:R-:W-:Y:S02]  /*35210*/  @!P4 IMAD.MOV.U32 R3, RZ, RZ, R7 ;  /* 0x000000ffff03c224 */ /* 0x000fe400078e0007 */
[----:B------:R-:W-:-:S03]  /*35220*/  VIADD R12, R4, 0x40 ;  /* 0x00000040040c7836 */ /* 0x000fc60000000000 */
[----:B------:R1:W-:Y:S02]  /*35230*/  @!P4 LDGSTS.E.BYPASS.LTC128B.128 [R13+0x18c00], desc[UR36][R2.64], !P0 ;  /* 0x18c00000020dcfae */ /* 0x0003e4000c101d64 */
[----:B------:R-:W-:Y:S02]  /*35240*/  ISETP.GE.AND P4, PT, R12, R5, PT ;  /* 0x000000050c00720c */ /* 0x000fe40003f86270 */
[----:B0-----:R-:W-:Y:S01]  /*35250*/  @!P3 LEA R11, P1, R22, R14, 0x1 ;  /* 0x0000000e160bb211 */ /* 0x001fe200078208ff */
[----:B-1----:R-:W-:Y:S01]  /*35260*/  SHFL.IDX PT, R2, R6, 0x4, 0x181f ;  /* 0x00981f0006027f89 */ /* 0x002fe200000e0000 */
[----:B------:R-:W-:-:S09]  /*35270*/  @!P3 LEA R13, R27, UR46, 0x1 ;  /* 0x0000002e1b0dbc11 */ /* 0x000fd2000f8e08ff */
[----:B------:R-:W-:Y:S01]  /*35280*/  @P4 LOP3.LUT R16, R16, 0x100, RZ, 0xfc, !PT ;  /* 0x0000010010104812 */ /* 0x000fe200078efcff */
[----:B------:R-:W0:Y:S01]  /*35290*/  SHFL.IDX PT, R14, R0, 0x3, 0x181f ;  /* 0x00781f00000e7f89 */ /* 0x000e2200000e0000 */
[----:B------:R-:W-:Y:S02]  /*352a0*/  @!P3 IMAD.X R10, RZ, RZ, R10, P1 ;  /* 0x000000ffff0ab224 */ /* 0x000fe400008e060a */
[----:B------:R-:W-:Y:S02]  /*352b0*/  LOP3.LUT R16, R16, 0xffffff7f, RZ, 0xc0, !PT ;  /* 0xffffff7f10107812 */ /* 0x000fe400078ec0ff */
[----:B------:R-:W-:Y:S02]  /*352c0*/  @!P3 IMAD.MOV.U32 R3, RZ, RZ, R10 ;  /* 0x000000ffff03b224 */ /* 0x000fe400078e000a */
[----:B------:R-:W-:Y:S01]  /*352d0*/  VIADD R10, R4, 0x50 ;  /* 0x00000050040a7836 */ /* 0x000fe20000000000 */
[C---:B0-----:R-:W-:Y:S02]  /*352e0*/  @!P2 LEA R9, P1, R22.reuse, R14, 0x1 ;  /* 0x0000000e1609a211 */ /* 0x041fe400078208ff */
[----:B------:R-:W0:Y:S03]  /*352f0*/  SHFL.IDX PT, R14, R0, 0x4, 0x181f ;  /* 0x00981f00000e7f89 */ /* 0x000e2600000e0000 */
[----:B------:R-:W-:Y:S01]  /*35300*/  @!P2 IMAD.X R8, RZ, RZ, R8, P1 ;  /* 0x000000ffff08a224 */ /* 0x000fe200008e0608 */
[----:B0-----:R-:W-:-:S02]  /*35310*/  @!P4 LEA R7, P1, R22, R14, 0x1 ;  /* 0x0000000e1607c211 */ /* 0x001fc400078208ff */
[----:B------:R-:W0:Y:S03]  /*35320*/  SHFL.IDX PT, R14, R0, 0x5, 0x181f ;  /* 0x00b81f00000e7f89 */ /* 0x000e2600000e0000 */
[----:B------:R-:W-:Y:S02]  /*35330*/  @!P4 IMAD.X R12, RZ, RZ, R2, P1 ;  /* 0x000000ffff0cc224 */ /* 0x000fe400008e0602 */
[----:B------:R-:W-:-:S05]  /*35340*/  @!P3 IMAD.MOV.U32 R2, RZ, RZ, R11 ;  /* 0x000000ffff02b224 */ /* 0x000fca00078e000b */
[----:B------:R1:W-:Y:S01]  /*35350*/  @!P3 LDGSTS.E.BYPASS.LTC128B.128 [R13+0x19400], desc[UR36][R2.64], !P0 ;  /* 0x19400000020dbfae */ /* 0x0003e2000c101d64 */
[----:B------:R-:W-:-:S03]  /*35360*/  ISETP.GE.AND P3, PT, R10, R5, PT ;  /* 0x000000050a00720c */ /* 0x000fc60003f66270 */
[----:B-1----:R-:W1:Y:S01]  /*35370*/  SHFL.IDX PT, R2, R6, 0x5, 0x181f ;  /* 0x00b81f0006027f89 */ /* 0x002e6200000e0000 */
[----:B------:R-:W-:Y:S01]  /*35380*/  @!P2 LEA R13, R27, UR46, 0x1 ;  /* 0x0000002e1b0dac11 */ /* 0x000fe2000f8e08ff */
[----:B------:R-:W-:-:S08]  /*35390*/  @!P2 IMAD.MOV.U32 R3, RZ, RZ, R8 ;  /* 0x000000ffff03a224 */ /* 0x000fd000078e0008 */
[----:B0-----:R-:W-:Y:S01]  /*353a0*/  @!P3 LEA R10, P1, R22, R14, 0x1 ;  /* 0x0000000e160ab211 */ /* 0x001fe200078208ff */
[----:B------:R-:W-:Y:S01]  /*353b0*/  VIADD R8, R4, 0x60 ;  /* 0x0000006004087836 */ /* 0x000fe20000000000 */
[----:B------:R-:W0:Y:S01]  /*353c0*/  SHFL.IDX PT, R14, R0, 0x6, 0x181f ;  /* 0x00d81f00000e7f89 */ /* 0x000e2200000e0000 */
[----:B------:R-:W-:-:S04]  /*353d0*/  @P3 LOP3.LUT R16, R16, 0x80, RZ, 0xfc, !PT ;  /* 0x0000008010103812 */ /* 0x000fc800078efcff */
[----:B------:R-:W-:Y:S01]  /*353e0*/  LOP3.LUT R16, R16, 0xffffffbf, RZ, 0xc0, !PT ;  /* 0xffffffbf10107812 */ /* 0x000fe200078ec0ff */
[----:B-1----:R-:W-:Y:S02]  /*353f0*/  @!P3 IMAD.X R11, RZ, RZ, R2, P1 ;  /* 0x000000ffff0bb224 */ /* 0x002fe400008e0602 */
[----:B------:R-:W-:-:S05]  /*35400*/  @!P2 IMAD.MOV.U32 R2, RZ, RZ, R9 ;  /* 0x000000ffff02a224 */ /* 0x000fca00078e0009 */
[----:B------:R1:W-:Y:S01]  /*35410*/  @!P2 LDGSTS.E.BYPASS.LTC128B.128 [R13+0x19c00], desc[UR36][R2.64], !P0 ;  /* 0x19c00000020dafae */ /* 0x0003e2000c101d64 */
[----:B------:R-:W-:-:S03]  /*35420*/  ISETP.GE.AND P2, PT, R8, R5, PT ;  /* 0x000000050800720c */ /* 0x000fc60003f46270 */
[----:B-1----:R-:W1:Y:S01]  /*35430*/  SHFL.IDX PT, R2, R6, 0x6, 0x181f ;  /* 0x00d81f0006027f89 */ /* 0x002e6200000e0000 */
[----:B------:R-:W-:Y:S01]  /*35440*/  @!P4 LEA R13, R27, UR46, 0x1 ;  /* 0x0000002e1b0dcc11 */ /* 0x000fe2000f8e08ff */
[----:B------:R-:W-:-:S08]  /*35450*/  @!P4 IMAD.MOV.U32 R3, RZ, RZ, R12 ;  /* 0x000000ffff03c224 */ /* 0x000fd000078e000c */
[----:B0-----:R-:W-:Y:S01]  /*35460*/  @!P2 LEA R8, P1, R22, R14, 0x1 ;  /* 0x0000000e1608a211 */ /* 0x001fe200078208ff */
[----:B------:R-:W0:Y:S01]  /*35470*/  SHFL.IDX PT, R6, R6, 0x7, 0x181f ;  /* 0x00f81f0006067f89 */ /* 0x000e2200000e0000 */
[C---:B------:R-:W-:Y:S02]  /*35480*/  @!P2 LEA R21, R27.reuse, UR46, 0x1 ;  /* 0x0000002e1b15ac11 */ /* 0x040fe4000f8e08ff */
[----:B------:R-:W-:Y:S01]  /*35490*/  @P2 LOP3.LUT R16, R16, 0x40, RZ, 0xfc, !PT ;  /* 0x0000004010102812 */ /* 0x000fe200078efcff */
[----:B------:R2:W3:Y:S01]  /*354a0*/  SHFL.IDX PT, R14, R0, 0x7, 0x181f ;  /* 0x00f81f00000e7f89 */ /* 0x0004e200000e0000 */
[----:B-1----:R-:W-:Y:S02]  /*354b0*/  @!P2 IMAD.X R9, RZ, RZ, R2, P1 ;  /* 0x000000ffff09a224 */ /* 0x002fe400008e0602 */
[----:B------:R-:W-:Y:S01]  /*354c0*/  @!P4 IMAD.MOV.U32 R2, RZ, RZ, R7 ;  /* 0x000000ffff02c224 */ /* 0x000fe200078e0007 */
[----:B------:R-:W-:-:S04]  /*354d0*/  @!P3 LEA R7, R27, UR46, 0x1 ;  /* 0x0000002e1b07bc11 */ /* 0x000fc8000f8e08ff */
[----:B------:R1:W-:Y:S02]  /*354e0*/  @!P4 LDGSTS.E.BYPASS.LTC128B.128 [R13+0x1a400], desc[UR36][R2.64], !P0 ;  /* 0x1a400000020dcfae */ /* 0x0003e4000c101d64 */
[----:B-1----:R-:W-:Y:S02]  /*354f0*/  @!P3 IMAD.MOV.U32 R2, RZ, RZ, R10 ;  /* 0x000000ffff02b224 */ /* 0x002fe400078e000a */
[----:B------:R-:W-:-:S05]  /*35500*/  @!P3 IMAD.MOV.U32 R3, RZ, RZ, R11 ;  /* 0x000000ffff03b224 */ /* 0x000fca00078e000b */
[----:B------:R1:W-:Y:S02]  /*35510*/  @!P3 LDGSTS.E.BYPASS.LTC128B.128 [R7+0x1ac00], desc[UR36][R2.64], !P0 ;  /* 0x1ac000000207bfae */ /* 0x0003e4000c101d64 */
[----:B-1----:R-:W-:Y:S02]  /*35520*/  @!P2 IMAD.MOV.U32 R2, RZ, RZ, R8 ;  /* 0x000000ffff02a224 */ /* 0x002fe400078e0008 */
[----:B------:R-:W-:-:S05]  /*35530*/  @!P2 IMAD.MOV.U32 R3, RZ, RZ, R9 ;  /* 0x000000ffff03a224 */ /* 0x000fca00078e0009 */
[----:B0--3--:R2:W-:Y:S02]  /*35540*/  @!P2 LDGSTS.E.BYPASS.LTC128B.128 [R21+0x1b400], desc[UR36][R2.64], !P0 ;  /* 0x1b4000000215afae */ /* 0x0095e4000c101d64 */
.L_x_11462:
[----:B------:R-:W-:Y:S01]  /*35550*/  VIADD R4, R4, 0x70 ;  /* 0x0000007004047836 */ /* 0x000fe20000000000 */
[----:B------:R-:W-:-:S04]  /*35560*/  LOP3.LUT R16, R16, 0xffffdfff, RZ, 0xc0, !PT ;  /* 0xffffdfff10107812 */ /* 0x000fc800078ec0ff */
[----:B------:R-:W-:-:S13]  /*35570*/  ISETP.GE.AND P2, PT, R4, R5, PT ;  /* 0x000000050400720c */ /* 0x000fda0003f46270 */
[----:B--2---:R-:W-:Y:S02]  /*35580*/  @!P2 LEA R2, P1, R22, R14, 0x1 ;  /* 0x0000000e1602a211 */ /* 0x004fe400078208ff */
        /* <DEDUP_REMOVED lines=32> */
.L_x_11391:
[----:B------:R-:W-:Y:S01]  /*35790*/  UISETP.NE.AND UP0, UPT, UR47, URZ, UPT ;  /* 0x0000003f2f00728c */ /* 0x000fe2000bf05270 */
[----:B------:R-:W0:Y:S01]  /*357a0*/  S2R R20, SR_CTAID.Z ;  /* 0x0000000000147919 */ /* 0x000e220000002700 */
[----:B------:R-:W-:Y:S01]  /*357b0*/  R2UR UR6, R29 ;  /* 0x000000001d0672ca */ /* 0x000fe200000e0000 */
[----:B------:R-:W-:Y:S01]  /*357c0*/  ULDC.64 UR8, c[0x0][0x3d8] ;  /* 0x0000f60000087ab9 */ /* 0x000fe20000000a00 */
[----:B------:R-:W-:Y:S02]  /*357d0*/  IMAD.MOV.U32 R7, RZ, RZ, R37 ;  /* 0x000000ffff077224 */ /* 0x000fe400078e0025 */
[----:B------:R-:W-:-:S05]  /*357e0*/  PLOP3.LUT P0, PT, PT, PT, UP0, 0x80, 0x0 ;  /* 0x000000000000781c */ /* 0x000fca0003f0f008 */
[----:B------:R-:W-:-:S04]  /*357f0*/  @UP0 ULDC UR4, c[0x0][0x44c] ;  /* 0x0001130000040ab9 */ /* 0x000fc80000000800 */
[----:B------:R-:W-:-:S04]  /*35800*/  UIMAD UR6, UR6, UR8, URZ ;  /* 0x00000008060672a4 */ /* 0x000fc8000f8e023f */
[----:B------:R-:W-:Y:S01]  /*35810*/  @P0 IMAD.HI.U32 R0, R37, UR4, RZ ;  /* 0x0000000425000c27 */ /* 0x000fe2000f8e00ff */
[----:B------:R-:W-:Y:S01]  /*35820*/  PLOP3.LUT P0, PT, PT, PT, UP0, 0x80, 0x0 ;  /* 0x000000000000781c */ /* 0x000fe20003f0f008 */
[----:B------:R-:W-:Y:S01]  /*35830*/  @UP0 ULDC UR4, c[0x0][0x450] ;  /* 0x0001140000040ab9 */ /* 0x000fe20000000800 */
[----:B------:R-:W-:Y:S01]  /*35840*/  UIMAD UR6, UR39, UR9, UR6 ;  /* 0x00000009270672a4 */ /* 0x000fe2000f8e0206 */
[----:B0-----:R-:W-:-:S10]  /*35850*/  SHF.R.S32.HI R20, RZ, 0x1f, R20 ;  /* 0x0000001fff147819 */ /* 0x001fd40000011414 */
        /* <DEDUP_REMOVED lines=9> */
[----:B------:R-:W-:Y:S02]  /*358f0*/  IMAD.MOV.U32 R2, RZ, RZ, R4 ;  /* 0x000000ffff027224 */ /* 0x000fe400078e0004 */
[----:B------:R-:W-:Y:S01]  /*35900*/  IMAD.U32 R5, RZ, RZ, UR5 ;  /* 0x00000005ff057e24 */ /* 0x000fe2000f8e00ff */
[----:B------:R-:W-:Y:S01]  /*35910*/  ULDC.64 UR4, c[0x0][0x3d0] ;  /* 0x0000f40000047ab9 */ /* 0x000fe20000000a00 */
[----:B------:R-:W-:-:S02]  /*35920*/  IMAD.MOV R4, RZ, RZ, -R7 ;  /* 0x000000ffff047224 */ /* 0x000fc400078e0a07 */
[C---:B0-----:R-:W-:Y:S01]  /*35930*/  IMAD R5, R20.reuse, UR9, R0 ;  /* 0x0000000914057c24 */ /* 0x041fe2000f8e0200 */
[----:B------:R-:W-:Y:S01]  /*35940*/  SHF.R.S32.HI R0, RZ, 0x1f, R7 ;  /* 0x0000001fff007819 */ /* 0x000fe20000011407 */
[----:B------:R-:W-:-:S04]  /*35950*/  IMAD.WIDE.U32 R2, R20, UR8, R2 ;  /* 0x0000000814027c25 */ /* 0x000fc8000f8e0002 */
        /* <DEDUP_REMOVED lines=31> */
[----:B-1----:R-:W-:Y:S02]  /*35b50*/  @!P5 IMAD.X R3, RZ, RZ, R2, P0 ;  /* 0x000000ffff03d224 */ /* 0x002fe400000e0602 */
[----:B------:R-:W-:Y:S02]  /*35b60*/  @!P5 IMAD.MOV.U32 R2, RZ, RZ, R14 ;  /* 0x000000ffff02d224 */ /* 0x000fe400078e000e */
        /* <DEDUP_REMOVED lines=21> */
[----:B------:R-:W-:Y:S01]  /*35cc0*/  LOP3.LUT P6, RZ, R16, 0x200, RZ, 0xc0, !PT ;  /* 0x0000020010ff7812 */ /* 0x000fe200078cc0ff */
[----:B-1----:R-:W-:Y:S02]  /*35cd0*/  @!P5 IMAD.X R5, RZ, RZ, R5, P0 ;  /* 0x000000ffff05d224 */ /* 0x002fe400000e0605 */
[----:B0-----:R-:W-:Y:S02]  /*35ce0*/  @!P5 IMAD.MOV.U32 R2, RZ, RZ, R14 ;  /* 0x000000ffff02d224 */ /* 0x001fe400078e000e */
[----:B------:R-:W0:Y:S01]  /*35cf0*/  SHFL.IDX PT, R14, R0, 0x3, 0x181f ;  /* 0x00781f00000e7f89 */ /* 0x000e2200000e0000 */
[----:B------:R-:W-:-:S03]  /*35d00*/  @!P5 IMAD.MOV.U32 R3, RZ, RZ, R5 ;  /* 0x000000ffff03d224 */ /* 0x000fc600078e0005 */
[----:B------:R-:W1:Y:S04]  /*35d10*/  SHFL.IDX PT, R5, R4, 0x3, 0x181f ;  /* 0x00781f0004057f89 */ /* 0x000e6800000e0000 */
[----:B------:R-:W-:Y:S01]  /*35d20*/  @!P6 LEA R9, R27, UR46, 0x1 ;  /* 0x0000002e1b09ec11 */ /* 0x000fe2000f8e08ff */
[----:B------:R-:W-:Y:S04]  /*35d30*/  @!P5 LDGSTS.E.BYPASS.LTC128B.128 [R7+0x23400], desc[UR36][R2.64], !P4 ;  /* 0x234000000207dfae */ /* 0x000fe8000e101d64 */
[----:B------:R-:W-:Y:S04]  /*35d40*/  @!P5 LDGSTS.E.BYPASS.LTC128B.128 [R7+0x27400], desc[UR36][R2.64+0x80], !P3 ;  /* 0x274000800207dfae */ /* 0x000fe8000d901d64 */
[----:B------:R-:W-:Y:S04]  /*35d50*/  @!P5 LDGSTS.E.BYPASS.LTC128B.128 [R7+0x2b400], desc[UR36][R2.64+0x100], !P2 ;  /* 0x2b4001000207dfae */ /* 0x000fe8000d101d64 */
[----:B------:R2:W-:Y:S01]  /*35d60*/  @!P5 LDGSTS.E.BYPASS.LTC128B.128 [R7+0x2f400], desc[UR36][R2.64+0x180], !P1 ;  /* 0x2f4001800207dfae */ /* 0x0005e2000c901d64 */
[----:B------:R-:W-:-:S02]  /*35d70*/  LOP3.LUT P5, RZ, R16, 0x40, RZ, 0xc0, !PT ;  /* 0x0000004010ff7812 */ /* 0x000fc400078ac0ff */
[----:B0-----:R-:W-:-:S05]  /*35d80*/  @!P6 LEA R14, P0, R22, R14, 0x1 ;  /* 0x0000000e160ee211 */ /* 0x001fca00078008ff */
[----:B-1----:R-:W-:Y:S02]  /*35d90*/  @!P6 IMAD.X R5, RZ, RZ, R5, P0 ;  /* 0x000000ffff05e224 */ /* 0x002fe400000e0605 */
[----:B--2---:R-:W-:Y:S01]  /*35da0*/  @!P6 IMAD.MOV.U32 R2, RZ, RZ, R14 ;  /* 0x000000ffff02e224 */ /* 0x004fe200078e000e */
[----:B------:R-:W-:Y:S01]  /*35db0*/  P2R R7, PR, RZ, 0x20 ;  /* 0x00000020ff077803 */ /* 0x000fe20000000000 */
[----:B------:R-:W0:Y:S01]  /*35dc0*/  SHFL.IDX PT, R14, R0, 0x4, 0x181f ;  /* 0x00981f00000e7f89 */ /* 0x000e2200000e0000 */
[----:B------:R-:W-:Y:S01]  /*35dd0*/  @!P6 IMAD.MOV.U32 R3, RZ, RZ, R5 ;  /* 0x000000ffff03e224 */ /* 0x000fe200078e0005 */
[----:B------:R-:W-:Y:S02]  /*35de0*/  LOP3.LUT P5, RZ, R16, 0x100, RZ, 0xc0, !PT ;  /* 0x0000010010ff7812 */ /* 0x000fe400078ac0ff */
[----:B------:R-:W1:Y:S04]  /*35df0*/  SHFL.IDX PT, R5, R4, 0x4, 0x181f ;  /* 0x00981f0004057f89 */ /* 0x000e6800000e0000 */
[----:B------:R-:W-:Y:S04]  /*35e00*/  @!P6 LDGSTS.E.BYPASS.LTC128B.128 [R9+0x23c00], desc[UR36][R2.64], !P4 ;  /* 0x23c000000209efae */ /* 0x000fe8000e101d64 */
[----:B------:R-:W-:Y:S03]  /*35e10*/  @!P6 LDGSTS.E.BYPASS.LTC128B.128 [R9+0x27c00], desc[UR36][R2.64+0x80], !P3 ;  /* 0x27c000800209efae */ /* 0x000fe6000d901d64 */
[----:B------:R-:W-:Y:S01]  /*35e20*/  @!P5 LEA R21, R27, UR46, 0x1 ;  /* 0x0000002e1b15dc11 */ /* 0x000fe2000f8e08ff */
[----:B------:R-:W-:Y:S04]  /*35e30*/  @!P6 LDGSTS.E.BYPASS.LTC128B.128 [R9+0x2bc00], desc[UR36][R2.64+0x100], !P2 ;  /* 0x2bc001000209efae */ /* 0x000fe8000d101d64 */
[----:B------:R2:W-:Y:S01]  /*35e40*/  @!P6 LDGSTS.E.BYPASS.LTC128B.128 [R9+0x2fc00], desc[UR36][R2.64+0x180], !P1 ;  /* 0x2fc001800209efae */ /* 0x0005e2000c901d64 */
[----:B------:R-:W-:-:S02]  /*35e50*/  ISETP.NE.AND P6, PT, R6, RZ, PT ;  /* 0x000000ff0600720c */ /* 0x000fc40003fc5270 */
[----:B0-----:R-:W-:-:S05]  /*35e60*/  @!P5 LEA R14, P0, R22, R14, 0x1 ;  /* 0x0000000e160ed211 */ /* 0x001fca00078008ff */
[----:B-1----:R-:W-:Y:S02]  /*35e70*/  @!P5 IMAD.X R5, RZ, RZ, R5, P0 ;  /* 0x000000ffff05d224 */ /* 0x002fe400000e0605 */
[----:B--2---:R-:W-:Y:S02]  /*35e80*/  @!P5 IMAD.MOV.U32 R2, RZ, RZ, R14 ;  /* 0x000000ffff02d224 */ /* 0x004fe400078e000e */
[----:B------:R-:W0:Y:S01]  /*35e90*/  SHFL.IDX PT, R14, R0, 0x5, 0x181f ;  /* 0x00b81f00000e7f89 */ /* 0x000e2200000e0000 */
[----:B------:R-:W-:-:S03]  /*35ea0*/  @!P5 IMAD.MOV.U32 R3, RZ, RZ, R5 ;  /* 0x000000ffff03d224 */ /* 0x000fc600078e0005 */
[----:B------:R-:W1:Y:S04]  /*35eb0*/  SHFL.IDX PT, R5, R4, 0x5, 0x181f ;  /* 0x00b81f0004057f89 */ /* 0x000e6800000e0000 */
[----:B------:R-:W-:Y:S04]  /*35ec0*/  @!P5 LDGSTS.E.BYPASS.LTC128B.128 [R21+0x24400], desc[UR36][R2.64], !P4 ;  /* 0x244000000215dfae */ /* 0x000fe8000e101d64 */
[----:B------:R-:W-:Y:S04]  /*35ed0*/  @!P5 LDGSTS.E.BYPASS.LTC128B.128 [R21+0x28400], desc[UR36][R2.64+0x80], !P3 ;  /* 0x284000800215dfae */ /* 0x000fe8000d901d64 */
[----:B------:R-:W-:Y:S04]  /*35ee0*/  @!P5 LDGSTS.E.BYPASS.LTC128B.128 [R21+0x2c400], desc[UR36][R2.64+0x100], !P2 ;  /* 0x2c4001000215dfae */ /* 0x000fe8000d101d64 */
[----:B------:R2:W-:Y:S01]  /*35ef0*/  @!P5 LDGSTS.E.BYPASS.LTC128B.128 [R21+0x30400], desc[UR36][R2.64+0x180], !P1 ;  /* 0x304001800215dfae */ /* 0x0005e2000c901d64 */
[----:B------:R-:W-:-:S02]  /*35f00*/  ISETP.NE.AND P5, PT, R7, RZ, PT ;  /* 0x000000ff0700720c */ /* 0x000fc40003fa5270 */
[----:B------:R-:W-:Y:S02]  /*35f10*/  @!P6 LEA R7, R27, UR46, 0x1 ;  /* 0x0000002e1b07ec11 */ /* 0x000fe4000f8e08ff */
        /* <DEDUP_REMOVED lines=11> */
[----:B0-----:R-:W-:-:S05]  /*35fd0*/  @!P5 LEA R14, P0, R22, R14, 0x1 ;  /* 0x0000000e160ed211 */ /* 0x001fca00078008ff */
[----:B-1----:R-:W-:Y:S02]  /*35fe0*/  @!P5 IMAD.X R5, RZ, RZ, R5, P0 ;  /* 0x000000ffff05d224 */ /* 0x002fe400000e0605 */
[----:B--2---:R-:W-:Y:S02]  /*35ff0*/  @!P5 IMAD.MOV.U32 R2, RZ, RZ, R14 ;  /* 0x000000ffff02d224 */ /* 0x004fe400078e000e */
[----:B------:R-:W-:Y:S01]  /*36000*/  @!P5 IMAD.MOV.U32 R3, RZ, RZ, R5 ;  /* 0x000000ffff03d224 */ /* 0x000fe200078e0005 */
[----:B------:R0:W1:Y:S04]  /*36010*/  SHFL.IDX PT, R14, R0, 0x7, 0x181f ;  /* 0x00f81f00000e7f89 */ /* 0x00006800000e0000 */
[----:B------:R0:W-:Y:S04]  /*36020*/  @!P5 LDGSTS.E.BYPASS.LTC128B.128 [R9+0x25400], desc[UR36][R2.64], !P4 ;  /* 0x254000000209dfae */ /* 0x0001e8000e101d64 */
[----:B------:R0:W-:Y:S04]  /*36030*/  @!P5 LDGSTS.E.BYPASS.LTC128B.128 [R9+0x29400], desc[UR36][R2.64+0x80], !P3 ;  /* 0x294000800209dfae */ /* 0x0001e8000d901d64 */
[----:B------:R0:W-:Y:S04]  /*36040*/  @!P5 LDGSTS.E.BYPASS.LTC128B.128 [R9+0x2d400], desc[UR36][R2.64+0x100], !P2 ;  /* 0x2d4001000209dfae */ /* 0x0001e8000d101d64 */
[----:B------:R0:W-:Y:S04]  /*36050*/  @!P5 LDGSTS.E.BYPASS.LTC128B.128 [R9+0x31400], desc[UR36][R2.64+0x180], !P1 ;  /* 0x314001800209dfae */ /* 0x0001e8000c901d64 */
[----:B------:R0:W2:Y:S02]  /*36060*/  SHFL.IDX PT, R5, R4, 0x7, 0x181f ;  /* 0x00f81f0004057f89 */ /* 0x0000a400000e0000 */
.L_x_11480:
        /* <DEDUP_REMOVED lines=13> */
.L_x_11394:
[----:B------:R-:W-:Y:S05]  /*36140*/  BSYNC B0 ;  /* 0x0000000000007941 */ /* 0x000fea0003800000 */
.L_x_11393:
        /* <DEDUP_REMOVED lines=9> */
.L_x_11481:
[----:B------:R-:W-:-:S13]  /*361e0*/  ISETP.NE.AND P0, PT, R34, 0x3, PT ;  /* 0x000000032200780c */ /* 0x000fda0003f05270 */
[----:B------:R-:W-:Y:S05]  /*361f0*/  @!P0 BRA `(.L_x_11396) ;  /* 0x0000000000048947 */ /* 0x000fea0003800000 */
[----:B------:R-:W-:Y:S01]  /*36200*/  BPT.TRAP 0x1 ;  /* 0x000000040000795c */ /* 0x000fe20000300000 */
.L_x_11396:
[----:B------:R-:W4:Y:S02]  /*36210*/  SYNCS.PHASECHK.TRANS64.TRYWAIT P0, [UR46+0x32460], R0 ;  /* 0x03246000ff0075a7 */ /* 0x000f24000800016e */
[----:B----4-:R-:W-:Y:S05]  /*36220*/  @!P0 BRA `(.L_x_11397) ;  /* 0x00000038009c8947 */ /* 0x010fea0003800000 */
.L_x_11482:
[----:B------:R-:W-:Y:S01]  /*36230*/  ULDC.64 UR4, c[0x0][0x328] ;  /* 0x0000ca0000047ab9 */ /* 0x000fe20000000a00 */
[----:B------:R-:W-:Y:S01]  /*36240*/  ULDC.64 UR6, c[0x0][0x338] ;  /* 0x0000ce0000067ab9 */ /* 0x000fe20000000a00 */
[----:B------:R-:W-:Y:S01]  /*36250*/  IMAD R26, R26, UR4, RZ ;  /* 0x000000041a1a7c24 */ /* 0x000fe2000f8e02ff */
[C---:B------:R-:W-:Y:S01]  /*36260*/  LOP3.LUT P3, RZ, R16.reuse, 0x10, RZ, 0xc0, !PT ;  /* 0x0000001010ff7812 */ /* 0x040fe2000786c0ff */
[----:B0--3--:R-:W-:Y:S01]  /*36270*/  IMAD.WIDE.U32 R2, R23, UR4, RZ ;  /* 0x0000000417027c25 */ /* 0x009fe2000f8e00ff */
        /* <DEDUP_REMOVED lines=17> */
[----:B------:R-:W-:Y:S02]  /*36390*/  SEL R5, RZ, 0x8, P1 ;  /* 0x00000008ff057807 */ /* 0x000fe40000800000 */
[----:B------:R-:W-:Y:S01]  /*363a0*/  VIADD R3, R3, UR4 ;  /* 0x0000000403037c36 */ /* 0x000fe20008000000 */
[----:B------:R-:W-:Y:S01]  /*363b0*/  LEA R7, P0, R2, UR6, 0x1 ;  /* 0x0000000602077c11 */ /* 0x000fe2000f8008ff */
[----:B------:R-:W-:-:S03]  /*363c0*/  UMOV UR4, 0xffffffff ;  /* 0xffffffff00047882 */ /* 0x000fc60000000000 */
[----:B------:R-:W-:Y:S02]  /*363d0*/  LEA.HI.X R8, R2, UR7, R3, 0x1, P0 ;  /* 0x0000000702087c11 */ /* 0x000fe400080f0c03 */
[----:B------:R-:W-:-:S04]  /*363e0*/  SEL R3, RZ, 0x2, P3 ;  /* 0x00000002ff037807 */ /* 0x000fc80001800000 */
[----:B------:R-:W-:-:S05]  /*363f0*/  IADD3 R0, R0, R3, R36 ;  /* 0x0000000300007210 */ /* 0x000fca0007ffe024 */
        /* <DEDUP_REMOVED lines=9> */
[----:B------:R-:W-:Y:S01]  /*36490*/  VIADD R31, R6, 0x400 ;  /* 0x00000400061f7836 */ /* 0x000fe20000000000 */
[----:B0-----:R-:W-:-:S02]  /*364a0*/  IADD3 R2, P0, R14, R0, RZ ;  /* 0x000000000e027210 */ /* 0x001fc40007f1e0ff */
[----:B------:R-:W0:Y:S03]  /*364b0*/  SHFL.IDX PT, R14, R7, 0x1, 0x181f ;  /* 0x00381f00070e7f89 */ /* 0x000e2600000e0000 */
[----:B-1----:R-:W-:Y:S01]  /*364c0*/  IMAD.X R3, RZ, RZ, R3, P0 ;  /* 0x000000ffff037224 */ /* 0x002fe200000e0603 */
        /* <DEDUP_REMOVED lines=12> */
[----:B------:R0:W-:Y:S02]  /*36590*/  LDGSTS.E.BYPASS.LTC128B.128 [R6+0x9400], desc[UR36][R2.64+0x180], !P3 ;  /* 0x0940018002067fae */ /* 0x0001e4000d901d64 */
[----:B0-----:R-:W-:Y:S02]  /*365a0*/  IADD3 R2, P3, R14, R0, RZ ;  /* 0x000000000e027210 */ /* 0x001fe40007f7e0ff */
[----:B------:R-:W0:Y:S03]  /*365b0*/  SHFL.IDX PT, R14, R7, 0x3, 0x181f ;  /* 0x00781f00070e7f89 */ /* 0x000e2600000e0000 */
        /* <DEDUP_REMOVED lines=8> */
[----:B------:R-:W-:-:S13]  /*36640*/  ISETP.LT.OR P3, PT, R17, 0x11, !P0 ;  /* 0x000000111100780c */ /* 0x000fda0004761670 */
[----:B------:R0:W-:Y:S02]  /*36650*/  LDGSTS.E.BYPASS.LTC128B.128 [R6+0x9c00], desc[UR36][R4.64+0x180], !P3 ;  /* 0x09c0018004067fae */ /* 0x0001e4000d901d64 */
[----:B0-----:R-:W-:Y:S02]  /*36660*/  IADD3 R4, P3, R14, R0, RZ ;  /* 0x000000000e047210 */ /* 0x001fe40007f7e0ff */
[----:B------:R-:W0:Y:S03]  /*36670*/  SHFL.IDX PT, R14, R7, 0x4, 0x181f ;  /* 0x00981f00070e7f89 */ /* 0x000e2600000e0000 */
[----:B-1----:R-:W-:Y:S01]  /*36680*/  IMAD.X R5, RZ, RZ, R9, P3 ;  /* 0x000000ffff057224 */ /* 0x002fe200018e0609 */
[C---:B------:R-:W-:Y:S01]  /*36690*/  ISETP.LT.OR P3, PT, R17.reuse, 0x21, P4 ;  /* 0x000000211100780c */ /* 0x040fe20002761670 */
[----:B------:R-:W1:Y:S04]  /*366a0*/  SHFL.IDX PT, R9, R8, 0x4, 0x181f ;  /* 0x00981f0008097f89 */ /* 0x000e6800000e0000 */
[----:B------:R-:W2:Y:S08]  /*366b0*/  SHFL.IDX PT, R8, R8, 0x5, 0x181f ;  /* 0x00b81f0008087f89 */ /* 0x000eb000000e0000 */
        /* <DEDUP_REMOVED lines=8> */
[----:B------:R0:W3:Y:S03]  /*36740*/  SHFL.IDX PT, R14, R7, 0x5, 0x181f ;  /* 0x00b81f00070e7f89 */ /* 0x0000e600000e0000 */
[----:B-1----:R-:W-:Y:S01]  /*36750*/  IMAD.X R3, RZ, RZ, R9, P3 ;  /* 0x000000ffff037224 */ /* 0x002fe200018e0609 */
[----:B------:R-:W-:Y:S01]  /*36760*/  ISETP.LT.OR P3, PT, R17, 0x31, P4 ;  /* 0x000000311100780c */ /* 0x000fe20002761670 */
[----:B------:R-:W-:-:S12]  /*36770*/  IMAD.MOV.U32 R9, RZ, RZ, RZ ;  /* 0x000000ffff097224 */ /* 0x000fd800078e00ff */
        /* <DEDUP_REMOVED lines=14> */
[----:B--23--:R0:W-:Y:S02]  /*36860*/  LDGSTS.E.BYPASS.LTC128B.128 [R6+0xb400], desc[UR36][R2.64+0x180], !P3 ;  /* 0x0b40018002067fae */ /* 0x00c1e4000d901d64 */
.L_x_11496:
        /* <DEDUP_REMOVED lines=20> */
.L_x_11399:
        /* <DEDUP_REMOVED lines=13> */
[----:B------:R-:W-:-:S05]  /*36a80*/  IMAD.MOV.U32 R17, RZ, RZ, 0x1 ;  /* 0x00000001ff117424 */ /* 0x000fca00078e00ff */
[----:B------:R-:W-:-:S04]  /*36a90*/  LOP3.LUT R2, RZ, UR4, RZ, 0x33, !PT ;  /* 0x00000004ff027c12 */ /* 0x000fc8000f8e33ff */
[----:B------:R-:W-:Y:S01]  /*36aa0*/  VIADDMNMX R2, R2, -UR44, R3, !PT ;  /* 0x8000002c02027c46 */ /* 0x000fe2000f800103 */
[----:B0-----:R-:W-:Y:S01]  /*36ab0*/  IMAD.SHL.U32 R4, R4, 0x10, RZ ;  /* 0x0000001004047824 */ /* 0x001fe200078e00ff */
[----:B-1----:R-:W-:-:S04]  /*36ac0*/  LOP3.LUT R5, R5, 0x7f, RZ, 0xc0, !PT ;  /* 0x0000007f05057812 */ /* 0x002fc800078ec0ff */
[----:B------:R-:W-:Y:S02]  /*36ad0*/  LOP3.LUT R4, R4, 0x70, RZ, 0xc0, !PT ;  /* 0x0000007004047812 */ /* 0x000fe400078ec0ff */
[----:B------:R-:W-:-:S04]  /*36ae0*/  SHF.R.U32.HI R5, RZ, 0x3, R5 ;  /* 0x00000003ff057819 */ /* 0x000fc80000011605 */
[----:B------:R-:W-:Y:S02]  /*36af0*/  IADD3 R25, R4, R25, R5 ;  /* 0x0000001904197210 */ /* 0x000fe40007ffe005 */
[----:B------:R-:W-:-:S03]  /*36b00*/  LOP3.LUT R5, RZ, UR42, RZ, 0x33, !PT ;  /* 0x0000002aff057c12 */ /* 0x000fc6000f8e33ff */
[----:B------:R-:W-:Y:S01]  /*36b10*/  VIADD R25, R25, 0xfffffee0 ;  /* 0xfffffee019197836 */ /* 0x000fe20000000000 */
[----:B------:R-:W-:-:S04]  /*36b20*/  VIMNMX R2, R2, R5, !PT ;  /* 0x0000000502027248 */ /* 0x000fc80007fe0100 */
[C---:B------:R-:W-:Y:S01]  /*36b30*/  IADD3 R28, -R2.reuse, -0x2, RZ ;  /* 0xfffffffe021c7810 */ /* 0x040fe20007ffe1ff */
[----:B------:R-:W-:-:S07]  /*36b40*/  IMAD R18, R2, -0x60, R25 ;  /* 0xffffffa002127824 */ /* 0x000fce00078e0219 */
.L_x_11415:
        /* <DEDUP_REMOVED lines=22> */
.L_x_11402:
[----:B------:R-:W-:Y:S05]  /*36cb0*/  BSYNC B1 ;  /* 0x0000000000017941 */ /* 0x000fea0003800000 */
.L_x_11401:
[----:B------:R-:W-:-:S13]  /*36cc0*/  ISETP.NE.AND P0, PT, R34, 0x3, PT ;  /* 0x000000032200780c */ /* 0x000fda0003f05270 */
[----:B------:R-:W-:Y:S05]  /*36cd0*/  @!P0 BRA `(.L_x_11403) ;  /* 0x0000000000048947 */ /* 0x000fea0003800000 */
[----:B------:R-:W-:Y:S01]  /*36ce0*/  BPT.TRAP 0x1 ;  /* 0x000000040000795c */ /* 0x000fe20000300000 */
.L_x_11403:
[----:B------:R-:W-:Y:S01]  /*36cf0*/  LEA R19, R17, UR46, 0x3 ;  /* 0x0000002e11137c11 */ /* 0x000fe2000f8e18ff */
[----:B------:R-:W-:Y:S01]  /*36d00*/  BSSY B1, `(.L_x_11404) ;  /* 0x0000004000017945 */ /* 0x000fe20003800000 */
[----:B------:R-:W-:-:S04]  /*36d10*/  SHF.L.U32 R23, R26, 0x1f, RZ ;  /* 0x0000001f1a177819 */ /* 0x000fc800000006ff */
[----:B------:R-:W1:Y:S02]  /*36d20*/  SYNCS.PHASECHK.TRANS64.TRYWAIT P0, [R19+URZ+0x32440], R23 ;  /* 0x03244017130075a7 */ /* 0x000e64000800017f */
[----:B-1----:R-:W-:Y:S05]  /*36d30*/  @!P0 BRA `(.L_x_11405) ;  /* 0x00000038005c8947 */ /* 0x002fea0003800000 */
.L_x_11497:
[----:B------:R-:W-:Y:S05]  /*36d40*/  BSYNC B1 ;  /* 0x0000000000017941 */ /* 0x000fea0003800000 */
.L_x_11404:
        /* <DEDUP_REMOVED lines=57> */
.L_x_11511:
        /* <DEDUP_REMOVED lines=8> */
.L_x_11407:
        /* <DEDUP_REMOVED lines=10> */
.L_x_11408:
[----:B------:R2:W-:Y:S01]  /*37200*/  SYNCS.ARRIVE.TRANS64.A1T0 RZ, [R19+URZ+0x32430], RZ ;  /* 0x032430ff13ff79a7 */ /* 0x0005e2000810003f */
[----:B------:R-:W-:Y:S05]  /*37210*/  @!P2 BRA `(.L_x_11409) ;  /* 0x000000000004a947 */ /* 0x000fea0003800000 */
[----:B------:R-:W-:Y:S01]  /*37220*/  BPT.TRAP 0x1 ;  /* 0x000000040000795c */ /* 0x000fe20000300000 */
.L_x_11409:
[----:B------:R-:W3:Y:S01]  /*37230*/  SYNCS.PHASECHK.TRANS64.TRYWAIT P0, [R19+URZ+0x32460], R23 ;  /* 0x03246017130075a7 */ /* 0x000ee2000800017f */
[----:B------:R-:W-:Y:S04]  /*37240*/  BSSY B1, `(.L_x_11410) ;  /* 0x0000002000017945 */ /* 0x000fe80003800000 */
[----:B---3--:R-:W-:Y:S05]  /*37250*/  @!P0 BRA `(.L_x_11411) ;  /* 0x0000003800b48947 */ /* 0x008fea0003800000 */
.L_x_11512:
[----:B------:R-:W-:Y:S05]  /*37260*/  BSYNC B1 ;  /* 0x0000000000017941 */ /* 0x000fea0003800000 */
.L_x_11410:
        /* <DEDUP_REMOVED lines=46> */
[----:B------:R3:W-:Y:S01]  /*37550*/  LDGSTS.E.BYPASS.LTC128B.128 [R21+0x9800], desc[UR36][R8.64+0x180], !P1 ;  /* 0x0980018008157fae */ /* 0x0007e2000c901d64 */
[----:B0-----:R-:W-:-:S03]  /*37560*/  IADD3 R6, P0, R14, R0, RZ ;  /* 0x000000000e067210 */ /* 0x001fc60007f1e0ff */
[----:B------:R-:W-:Y:S04]  /*37570*/  SHFL.IDX PT, R22, R22, 0x5, 0x181f ;  /* 0x00b81f0016167f89 */ /* 0x000fe800000e0000 */
[----:B------:R-:W0:Y:S01]  /*37580*/  SHFL.IDX PT, R14, R20, 0x3, 0x181f ;  /* 0x00781f00140e7f89 */ /* 0x000e2200000e0000 */
[----:B-1----:R-:W-:Y:S02]  /*37590*/  IMAD.X R7, RZ, RZ, R4, P0 ;  /* 0x000000ffff077224 */ /* 0x002fe400000e0604 */
[----:B---3--:R-:W-:-:S03]  /*375a0*/  IMAD.MOV.U32 R9, RZ, RZ, RZ ;  /* 0x000000ffff097224 */ /* 0x008fc600078e00ff */
[----:B------:R1:W-:Y:S04]  /*375b0*/  LDGSTS.E.BYPASS.LTC128B.128 [R21+0x1000], desc[UR36][R6.64], !P4 ;  /* 0x0100000006157fae */ /* 0x0003e8000e101d64 */
[----:B------:R1:W-:Y:S04]  /*375c0*/  LDGSTS.E.BYPASS.LTC128B.128 [R21+0x4000], desc[UR36][R6.64+0x80], !P3 ;  /* 0x0400008006157fae */ /* 0x0003e8000d901d64 */
[----:B------:R1:W-:Y:S04]  /*375d0*/  LDGSTS.E.BYPASS.LTC128B.128 [R21+0x7000], desc[UR36][R6.64+0x100], !P2 ;  /* 0x0700010006157fae */ /* 0x0003e8000d101d64 */
[----:B------:R1:W-:Y:S01]  /*375e0*/  LDGSTS.E.BYPASS.LTC128B.128 [R21+0xa000], desc[UR36][R6.64+0x180], !P1 ;  /* 0x0a00018006157fae */ /* 0x0003e2000c901d64 */
[----:B0-----:R-:W-:-:S03]  /*375f0*/  IADD3 R4, P0, R14, R0, RZ ;  /* 0x000000000e047210 */ /* 0x001fc60007f1e0ff */
[----:B------:R-:W0:Y:S02]  /*37600*/  SHFL.IDX PT, R14, R20, 0x4, 0x181f ;  /* 0x00981f00140e7f89 */ /* 0x000e2400000e0000 */
[----:B------:R-:W-:-:S05]  /*37610*/  IMAD.X R5, RZ, RZ, R5, P0 ;  /* 0x000000ffff057224 */ /* 0x000fca00000e0605 */
        /* <DEDUP_REMOVED lines=11> */
.L_x_11526:
        /* <DEDUP_REMOVED lines=11> */
.L_x_11413:
        /* <DEDUP_REMOVED lines=10> */
.L_x_11414:
        /* <DEDUP_REMOVED lines=10> */
.L_x_11400:
[----:B------:R-:W-:Y:S05]  /*378c0*/  BSYNC B0 ;  /* 0x0000000000007941 */ /* 0x000fea0003800000 */
.L_x_11373:
[----:B------:R-:W0:Y:S01]  /*378d0*/  S2R R3, SR_CgaCtaId ;  /* 0x0000000000037919 */ /* 0x000e220000008800 */
[----:B------:R-:W-:Y:S01]  /*378e0*/  MOV R0, 0x400 ;  /* 0x0000040000007802 */ /* 0x000fe20000000f00 */
[----:B------:R-:W-:Y:S01]  /*378f0*/  BSSY B0, `(.L_x_11416) ;  /* 0x0000005000007945 */ /* 0x000fe20003800000 */
[----:B------:R-:W-:Y:S02]  /*37900*/  SHF.L.U32 R9, R9, 0x1f, RZ ;  /* 0x0000001f09097819 */ /* 0x000fe400000006ff */
[----:B0-----:R-:W-:-:S04]  /*37910*/  LEA R4, R3, R0, 0x18 ;  /* 0x0000000003047211 */ /* 0x001fc800078ec0ff */
[----:B------:R-:W0:Y:S02]  /*37920*/  SYNCS.PHASECHK.TRANS64.TRYWAIT P0, [R4+URZ+0x32420], R9 ;  /* 0x03242009040075a7 */ /* 0x000e24000800017f */
[----:B0-----:R-:W-:Y:S05]  /*37930*/  @!P0 BRA `(.L_x_11417) ;  /* 0x0000003800dc8947 */ /* 0x001fea0003800000 */
.L_x_11527:
[----:B------:R-:W-:Y:S05]  /*37940*/  BSYNC B0 ;  /* 0x0000000000007941 */ /* 0x000fea0003800000 */
.L_x_11416:
[----:B------:R-:W-:-:S03]  /*37950*/  UMOV UR4, 0xffffffff ;  /* 0xffffffff00047882 */ /* 0x000fc60000000000 */
[----:B------:R-:W-:Y:S05]  /*37960*/  BRA.DIV UR4, `(.L_x_11418) ;  /* 0x0000003a04e47947 */ /* 0x000fea000b800000 */
[----:B------:R-:W1:Y:S02]  /*37970*/  S2R R0, SR_TID.X ;  /* 0x0000000000007919 */ /* 0x000e640000002100 */
[----:B-1----:R-:W-:-:S04]  /*37980*/  SHF.R.U32.HI R0, RZ, 0x5, R0 ;  /* 0x00000005ff007819 */ /* 0x002fc80000011600 */
[----:B------:R-:W-:-:S05]  /*37990*/  LOP3.LUT R0, R0, 0x3, RZ, 0xc0, !PT ;  /* 0x0000000300007812 */ /* 0x000fca00078ec0ff */
[----:B------:R1:W3:Y:S02]  /*379a0*/  SHFL.IDX PT, R14, R0, RZ, 0x1f ;  /* 0x00001fff000e7589 */ /* 0x0002e400000e0000 */
.L_x_11530:
[----:B---3--:R-:W-:-:S13]  /*379b0*/  ISETP.NE.AND P0, PT, R14, RZ, PT ;  /* 0x000000ff0e00720c */ /* 0x008fda0003f05270 */
[----:B------:R-:W-:Y:S05]  /*379c0*/  @P0 BRA `(.L_x_11262) ;  /* 0x0000000000880947 */ /* 0x000fea0003800000 */
[----:B------:R-:W-:-:S03]  /*379d0*/  UMOV UR4, 0xffffffff ;  /* 0xffffffff00047882 */ /* 0x000fc60000000000 */
[----:B------:R-:W-:Y:S05]  /*379e0*/  BRA.DIV UR4, `(.L_x_11419) ;  /* 0x0000003a04f87947 */ /* 0x000fea000b800000 */
[----:B------:R-:W-:-:S13]  /*379f0*/  ELECT P6, URZ, PT ;  /* 0x00000000003f782f */ /* 0x000fda00038c0000 */
.L_x_11533:
[----:B------:R-:W-:Y:S05]  /*37a00*/  @!P6 BRA `(.L_x_11262) ;  /* 0x000000000078e947 */ /* 0x000fea0003800000 */
[----:B------:R-:W-:-:S06]  /*37a10*/  ULOP3.LUT UR4, UR60, 0x2, URZ, 0xfc, !UPT ;  /* 0x000000023c047892 */ /* 0x000fcc000f8efc3f */
[----:B-1----:R-:W-:-:S05]  /*37a20*/  IMAD.U32 R0, RZ, RZ, UR4 ;  /* 0x00000004ff007e24 */ /* 0x002fca000f8e00ff */
[----:B------:R-:W-:-:S13]  /*37a30*/  ISETP.NE.AND P0, PT, R0, 0x3, PT ;  /* 0x000000030000780c */ /* 0x000fda0003f05270 */
[----:B------:R-:W-:Y:S05]  /*37a40*/  @!P0 BRA `(.L_x_11420) ;  /* 0x0000000000048947 */ /* 0x000fea0003800000 */
[----:B------:R-:W-:Y:S01]  /*37a50*/  BPT.TRAP 0x1 ;  /* 0x000000040000795c */ /* 0x000fe20000300000 */
.L_x_11420:
[C---:B------:R-:W-:Y:S01]  /*37a60*/  IMAD R5, R17.reuse, 0x8, R4 ;  /* 0x0000000811057824 */ /* 0x040fe200078e0204 */
[----:B------:R-:W-:Y:S01]  /*37a70*/  SHF.L.U32 R0, R26, 0x1f, RZ ;  /* 0x0000001f1a007819 */ /* 0x000fe200000006ff */
[----:B------:R-:W-:-:S03]  /*37a80*/  VIADD R17, R17, 0x1 ;  /* 0x0000000111117836 */ /* 0x000fc60000000000 */
[----:B------:R-:W1:Y:S02]  /*37a90*/  SYNCS.PHASECHK.TRANS64.TRYWAIT P1, [R5+URZ+0x32440], R0 ;  /* 0x03244000050075a7 */ /* 0x000e64000802017f */
[----:B------:R-:W-:-:S04]  /*37aa0*/  ISETP.NE.AND P2, PT, R17, 0x2, PT ;  /* 0x000000021100780c */ /* 0x000fc80003f45270 */
[----:B------:R-:W-:Y:S01]  /*37ab0*/  SEL R3, RZ, 0x1, P2 ;  /* 0x00000001ff037807 */ /* 0x000fe20001000000 */
[----:B-1----:R-:W-:Y:S08]  /*37ac0*/  @!P1 BRA `(.L_x_11421) ;  /* 0x0000003800e09947 */ /* 0x002ff00003800000 */
.L_x_11534:
[----:B------:R-:W-:Y:S02]  /*37ad0*/  SEL R17, R17, RZ, P2 ;  /* 0x000000ff11117207 */ /* 0x000fe40001000000 */
[----:B------:R-:W-:Y:S01]  /*37ae0*/  LOP3.LUT R2, R26, R3, RZ, 0x3c, !PT ;  /* 0x000000031a027212 */ /* 0x000fe200078e3cff */
[----:B------:R-:W-:Y:S06]  /*37af0*/  @!P0 BRA `(.L_x_11422) ;  /* 0x0000000000048947 */ /* 0x000fec0003800000 */
[----:B------:R-:W-:Y:S01]  /*37b00*/  BPT.TRAP 0x1 ;  /* 0x000000040000795c */ /* 0x000fe20000300000 */
.L_x_11422:
[----:B------:R-:W-:Y:S01]  /*37b10*/  IMAD R17, R17, 0x8, R4 ;  /* 0x0000000811117824 */ /* 0x000fe200078e0204 */
[----:B------:R-:W-:-:S04]  /*37b20*/  SHF.L.U32 R2, R2, 0x1f, RZ ;  /* 0x0000001f02027819 */ /* 0x000fc800000006ff */
[----:B------:R-:W3:Y:S02]  /*37b30*/  SYNCS.PHASECHK.TRANS64.TRYWAIT P1, [R17+URZ+0x32440], R2 ;  /* 0x03244002110075a7 */ /* 0x000ee4000802017f */
[----:B---3--:R-:W-:Y:S05]  /*37b40*/  @!P1 BRA `(.L_x_11423) ;  /* 0x0000003800d49947 */ /* 0x008fea0003800000 */
.L_x_11535:
[----:B------:R-:W-:Y:S05]  /*37b50*/  @!P0 BRA `(.L_x_11424) ;  /* 0x0000000000048947 */ /* 0x000fea0003800000 */
[----:B------:R-:W-:Y:S01]  /*37b60*/  BPT.TRAP 0x1 ;  /* 0x000000040000795c */ /* 0x000fe20000300000 */
.L_x_11424:
[----:B------:R-:W4:Y:S02]  /*37b70*/  SYNCS.PHASECHK.TRANS64.TRYWAIT P1, [R5+URZ+0x32460], R0 ;  /* 0x03246000050075a7 */ /* 0x000f24000802017f */
[----:B----4-:R-:W-:Y:S05]  /*37b80*/  @!P1 BRA `(.L_x_11425) ;  /* 0x0000003800d89947 */ /* 0x010fea0003800000 */
.L_x_11536:
[----:B------:R-:W-:Y:S05]  /*37b90*/  @!P0 BRA `(.L_x_11426) ;  /* 0x0000000000048947 */ /* 0x000fea0003800000 */
[----:B------:R-:W-:Y:S01]  /*37ba0*/  BPT.TRAP 0x1 ;  /* 0x000000040000795c */ /* 0x000fe20000300000 */
.L_x_11426:
[----:B------:R0:W0:Y:S02]  /*37bb0*/  SYNCS.PHASECHK.TRANS64.TRYWAIT P0, [R17+URZ+0x32460], R2 ;  /* 0x03246002110075a7 */ /* 0x000024000800017f */
[----:B0-----:R-:W-:Y:S05]  /*37bc0*/  @!P0 NANOSLEEP.SYNCS 0x989680 ;  /* 0x009896800000895d */ /* 0x001fea0003900000 */
[----:B------:R-:W0:Y:S02]  /*37bd0*/  @!P0 SYNCS.PHASECHK.TRANS64 P0, [R17+URZ+0x32460], R2 ;  /* 0x03246002110085a7 */ /* 0x000e24000800007f */
[----:B0-----:R-:W-:Y:S05]  /*37be0*/  @!P0 BRA `(.L_x_11426) ;  /* 0xfffffffc00f08947 */ /* 0x001fea000383ffff */
.L_x_11262:
[----:B------:R-:W-:Y:S05]  /*37bf0*/  BSYNC B6 ;  /* 0x0000000000067941 */ /* 0x000fea0003800000 */
.L_x_11259:
[----:B------:R-:W-:Y:S05]  /*37c00*/  EXIT ;  /* 0x000000000000794d */ /* 0x000fea0003800000 */
.L_x_11273:
[----:B0-----:R0:W1:Y:S02]  /*37c10*/  SYNCS.PHASECHK.TRANS64.TRYWAIT P0, [R18+URZ+0x32400], R19 ;  /* 0x03240013120075a7 */ /* 0x001064000800017f */
[----:B-1----:R-:W-:Y:S05]  /*37c20*/  @!P0 NANOSLEEP.SYNCS 0x989680 ;  /* 0x009896800000895d */ /* 0x002fea0003900000 */
[----:B------:R-:W1:Y:S02]  /*37c30*/  @!P0 SYNCS.PHASECHK.TRANS64 P0, [R18+URZ+0x32400], R19 ;  /* 0x03240013120085a7 */ /* 0x000e64000800007f */
[----:B-1----:R-:W-:Y:S05]  /*37c40*/  @!P0 BRA `(.L_x_11273) ;  /* 0xfffffffc00f08947 */ /* 0x002fea000383ffff */
[----:B------:R-:W-:Y:S05]  /*37c50*/  BRA `(.L_x_11427) ;  /* 0xfffffca400747947 */ /* 0x000fea000383ffff */
.L_x_11280:
[----:B--2---:R2:W3:Y:S02]  /*37c60*/  SYNCS.PHASECHK.TRANS64.TRYWAIT P0, [R10+URZ], R11 ;  /* 0x0000000b0a0075a7 */ /* 0x0044e4000800017f */
[----:B---3--:R-:W-:Y:S05]  /*37c70*/  @!P0 NANOSLEEP.SYNCS 0x989680 ;  /* 0x009896800000895d */ /* 0x008fea0003900000 */
[----:B------:R-:W3:Y:S02]  /*37c80*/  @!P0 SYNCS.PHASECHK.TRANS64 P0, [R10+URZ], R11 ;  /* 0x0000000b0a0085a7 */ /* 0x000ee4000800007f */
[----:B---3--:R-:W-:Y:S05]  /*37c90*/  @!P0 BRA `(.L_x_11280) ;  /* 0xfffffffc00f08947 */ /* 0x008fea000383ffff */
[----:B------:R-:W-:Y:S05]  /*37ca0*/  BRA `(.L_x_11279) ;  /* 0xfffffca800707947 */ /* 0x000fea000383ffff */
.L_x_11282:
[----:B-1----:R1:W2:Y:S02]  /*37cb0*/  SYNCS.PHASECHK.TRANS64.TRYWAIT P0, [R18+URZ+0x32410], R7 ;  /* 0x03241007120075a7 */ /* 0x0022a4000800017f */
[----:B--2---:R-:W-:Y:S05]  /*37cc0*/  @!P0 NANOSLEEP.SYNCS 0x989680 ;  /* 0x009896800000895d */ /* 0x004fea0003900000 */
[----:B------:R-:W2:Y:S02]  /*37cd0*/  @!P0 SYNCS.PHASECHK.TRANS64 P0, [R18+URZ+0x32410], R7 ;  /* 0x03241007120085a7 */ /* 0x000ea4000800007f */
[----:B--2---:R-:W-:Y:S05]  /*37ce0*/  @!P0 BRA `(.L_x_11282) ;  /* 0xfffffffc00f08947 */ /* 0x004fea000383ffff */
[----:B------:R-:W-:Y:S05]  /*37cf0*/  BRA `(.L_x_11428) ;  /* 0xfffffcac00487947 */ /* 0x000fea000383ffff */
.L_x_11289:
[----:B--2---:R2:W3:Y:S02]  /*37d00*/  SYNCS.PHASECHK.TRANS64.TRYWAIT P0, [R10+URZ], R11 ;  /* 0x0000000b0a0075a7 */ /* 0x0044e4000800017f */
[----:B---3--:R-:W-:Y:S05]  /*37d10*/  @!P0 NANOSLEEP.SYNCS 0x989680 ;  /* 0x009896800000895d */ /* 0x008fea0003900000 */
[----:B------:R-:W3:Y:S02]  /*37d20*/  @!P0 SYNCS.PHASECHK.TRANS64 P0, [R10+URZ], R11 ;  /* 0x0000000b0a0085a7 */ /* 0x000ee4000800007f */
[----:B---3--:R-:W-:Y:S05]  /*37d30*/  @!P0 BRA `(.L_x_11289) ;  /* 0xfffffffc00f08947 */ /* 0x008fea000383ffff */
[----:B------:R-:W-:Y:S05]  /*37d40*/  BRA `(.L_x_11288) ;  /* 0xfffffcac008c7947 */ /* 0x000fea000383ffff */
.L_x_11323:
[----:B---3--:R3:W4:Y:S02]  /*37d50*/  SYNCS.PHASECHK.TRANS64.TRYWAIT P0, [R8+URZ], R9 ;  /* 0x00000009080075a7 */ /* 0x008724000800017f */
[----:B----4-:R-:W-:Y:S05]  /*37d60*/  @!P0 NANOSLEEP.SYNCS 0x989680 ;  /* 0x009896800000895d */ /* 0x010fea0003900000 */
[----:B------:R-:W4:Y:S02]  /*37d70*/  @!P0 SYNCS.PHASECHK.TRANS64 P0, [R8+URZ], R9 ;  /* 0x00000009080085a7 */ /* 0x000f24000800007f */
[----:B----4-:R-:W-:Y:S05]  /*37d80*/  @!P0 BRA `(.L_x_11323) ;  /* 0xfffffffc00f08947 */ /* 0x010fea000383ffff */
[----:B------:R-:W-:Y:S05]  /*37d90*/  BRA `(.L_x_11322) ;  /* 0xfffffd1800d47947 */ /* 0x000fea000383ffff */
.L_x_11330:
[----:B-1----:R1:W2:Y:S02]  /*37da0*/  SYNCS.PHASECHK.TRANS64.TRYWAIT P0, [R14+URZ], R15 ;  /* 0x0000000f0e0075a7 */ /* 0x0022a4000800017f */
[----:B--2---:R-:W-:Y:S05]  /*37db0*/  @!P0 NANOSLEEP.SYNCS 0x989680 ;  /* 0x009896800000895d */ /* 0x004fea0003900000 */
[----:B------:R-:W2:Y:S02]  /*37dc0*/  @!P0 SYNCS.PHASECHK.TRANS64 P0, [R14+URZ], R15 ;  /* 0x0000000f0e0085a7 */ /* 0x000ea4000800007f */
[----:B--2---:R-:W-:Y:S05]  /*37dd0*/  @!P0 BRA `(.L_x_11330) ;  /* 0xfffffffc00f08947 */ /* 0x004fea000383ffff */
[----:B------:R-:W-:Y:S05]  /*37de0*/  BRA `(.L_x_11329) ;  /* 0xfffffd1c00f87947 */ /* 0x000fea000383ffff */
.L_x_11343:
[----:B-1----:R1:W2:Y:S02]  /*37df0*/  SYNCS.PHASECHK.TRANS64.TRYWAIT P0, [R0+URZ], R9 ;  /* 0x00000009000075a7 */ /* 0x0022a4000800017f */
[----:B--2---:R-:W-:Y:S05]  /*37e00*/  @!P0 NANOSLEEP.SYNCS 0x989680 ;  /* 0x009896800000895d */ /* 0x004fea0003900000 */
[----:B------:R-:W2:Y:S02]  /*37e10*/  @!P0 SYNCS.PHASECHK.TRANS64 P0, [R0+URZ], R9 ;  /* 0x00000009000085a7 */ /* 0x000ea4000800007f */
[----:B--2---:R-:W-:Y:S05]  /*37e20*/  @!P0 BRA `(.L_x_11343) ;  /* 0xfffffffc00f08947 */ /* 0x004fea000383ffff */
[----:B------:R-:W-:Y:S05]  /*37e30*/  BRA `(.L_x_11342) ;  /* 0xfffffec8002c7947 */ /* 0x000fea000383ffff */
.L_x_11350:
[----:B-1----:R1:W2:Y:S02]  /*37e40*/  SYNCS.PHASECHK.TRANS64.TRYWAIT P0, [R2+URZ], R3 ;  /* 0x00000003020075a7 */ /* 0x0022a4000800017f */
[----:B--2---:R-:W-:Y:S05]  /*37e50*/  @!P0 NANOSLEEP.SYNCS 0x989680 ;  /* 0x009896800000895d */ /* 0x004fea0003900000 */
[----:B------:R-:W2:Y:S02]  /*37e60*/  @!P0 SYNCS.PHASECHK.TRANS64 P0, [R2+URZ], R3 ;  /* 0x00000003020085a7 */ /* 0x000ea4000800007f */
[----:B--2---:R-:W-:Y:S05]  /*37e70*/  @!P0 BRA `(.L_x_11350) ;  /* 0xfffffffc00f08947 */ /* 0x004fea000383ffff */
[----:B------:R-:W-:Y:S05]  /*37e80*/  BRA `(.L_x_11349) ;  /* 0xfffffecc00647947 */ /* 0x000fea000383ffff */
.L_x_11384:
[----:B------:R-:W-:Y:S02]  /*37e90*/  IMAD.MOV.U32 R13, RZ, RZ, R18 ;  /* 0x000000ffff0d7224 */ /* 0x000fe400078e0012 */
[----:B------:R-:W-:Y:S02]  /*37ea0*/  IMAD.MOV.U32 R12, RZ, RZ, RZ ;  /* 0x000000ffff0c7224 */ /* 0x000fe400078e00ff */
[----:B------:R-:W-:Y:S02]  /*37eb0*/  IMAD.MOV.U32 R11, RZ, RZ, 0x1f ;  /* 0x0000001fff0b7424 */ /* 0x000fe400078e00ff */
[----:B------:R-:W-:-:S07]  /*37ec0*/  IMAD.MOV.U32 R15, RZ, RZ, -0x1 ;  /* 0xffffffffff0f7424 */ /* 0x000fce00078e00ff */
[----:B-----5:R-:W-:Y:S05]  /*37ed0*/  WARPSYNC.COLLECTIVE R15, `(.L_x_11429) ;  /* 0x000000000f087348 */ /* 0x020fea0003c00000 */
[----:B------:R0:W1:Y:S02]  /*37ee0*/  SHFL.IDX P6, R14, R13, R12, R11 ;  /* 0x0000000c0d0e7389 */ /* 0x00006400000c000b */
[----:B01---5:R-:W-:Y:S01]  /*37ef0*/  ENDCOLLECTIVE ;  /* 0x000000000000791b */ /* 0x023fe20003800000 */
.L_x_11429:
[----:B------:R-:W-:Y:S05]  /*37f00*/  BRA `(.L_x_11430) ;  /* 0xffffffc400587947 */ /* 0x000fea000383ffff */
.L_x_11386:
[----:B0-----:R-:W-:-:S04]  /*37f10*/  IMAD.U32 R3, RZ, RZ, UR46 ;  /* 0x0000002eff037e24 */ /* 0x001fc8000f8e00ff */
[----:B------:R0:W1:Y:S03]  /*37f20*/  SYNCS.PHASECHK.TRANS64.TRYWAIT P0, [R3+URZ+0x32440], R2 ;  /* 0x03244002030075a7 */ /* 0x000066000800017f */
[----:B-1----:R-:W-:Y:S05]  /*37f30*/  @!P0 NANOSLEEP.SYNCS 0x989680 ;  /* 0x009896800000895d */ /* 0x002fea0003900000 */
[----:B------:R-:W1:Y:S02]  /*37f40*/  @!P0 SYNCS.PHASECHK.TRANS64 P0, [R3+URZ+0x32440], R2 ;  /* 0x03244002030085a7 */ /* 0x000e64000800007f */
[----:B-1----:R-:W-:Y:S05]  /*37f50*/  @!P0 BRA `(.L_x_11386) ;  /* 0xfffffffc00ec8947 */ /* 0x002fea000383ffff */
[----:B------:R-:W-:Y:S05]  /*37f60*/  BRA `(.L_x_11431) ;  /* 0xffffffc400947947 */ /* 0x000fea000383ffff */
.L_x_11387:
        /* <DEDUP_REMOVED lines=8> */
.L_x_11433:
[----:B------:R-:W-:Y:S05]  /*37ff0*/  BSYNC B0 ;  /* 0x0000000000007941 */ /* 0x000fea0003800000 */
.L_x_11432:
        /* <DEDUP_REMOVED lines=9> */
.L_x_11434:
[----:B------:R-:W-:Y:S02]  /*38090*/  IMAD.MOV.U32 R13, RZ, RZ, R5 ;  /* 0x000000ffff0d7224 */ /* 0x000fe400078e0005 */
[----:B------:R-:W-:Y:S01]  /*380a0*/  IMAD.MOV.U32 R12, RZ, RZ, 0x1 ;  /* 0x00000001ff0c7424 */ /* 0x000fe200078e00ff */
[----:B------:R-:W-:-:S13]  /*380b0*/  @P0 LEA R2, P1, R22, R14, 0x1 ;  /* 0x0000000e16020211 */ /* 0x000fda00078208ff */
[----:B------:R-:W-:Y:S05]  /*380c0*/  WARPSYNC.COLLECTIVE R15, `(.L_x_11435) ;  /* 0x000000000f087348 */ /* 0x000fea0003c00000 */
[----:B------:R0:W1:Y:S02]  /*380d0*/  SHFL.IDX P6, R14, R13, R12, R11 ;  /* 0x0000000c0d0e7389 */ /* 0x00006400000c000b */
[----:B01----:R-:W-:Y:S01]  /*380e0*/  ENDCOLLECTIVE ;  /* 0x000000000000791b */ /* 0x003fe20003800000 */
.L_x_11435:
        /* <DEDUP_REMOVED lines=12> */
.L_x_11436:
[----:B------:R-:W-:Y:S02]  /*381b0*/  IMAD.MOV.U32 R13, RZ, RZ, R5 ;  /* 0x000000ffff0d7224 */ /* 0x000fe400078e0005 */
[----:B------:R-:W-:Y:S01]  /*381c0*/  IMAD.MOV.U32 R12, RZ, RZ, 0x2 ;  /* 0x00000002ff0c7424 */ /* 0x000fe200078e00ff */
[----:B------:R-:W-:-:S13]  /*381d0*/  @P0 LEA R2, P1, R22, R14, 0x1 ;  /* 0x0000000e16020211 */ /* 0x000fda00078208ff */
[----:B------:R-:W-:Y:S05]  /*381e0*/  WARPSYNC.COLLECTIVE R15, `(.L_x_11437) ;  /* 0x000000000f087348 */ /* 0x000fea0003c00000 */
[----:B------:R0:W1:Y:S02]  /*381f0*/  SHFL.IDX P6, R14, R13, R12, R11 ;  /* 0x0000000c0d0e7389 */ /* 0x00006400000c000b */
[----:B01----:R-:W-:Y:S01]  /*38200*/  ENDCOLLECTIVE ;  /* 0x000000000000791b */ /* 0x003fe20003800000 */
.L_x_11437:
        /* <DEDUP_REMOVED lines=12> */
.L_x_11438:
[----:B------:R-:W-:Y:S02]  /*382d0*/  IMAD.MOV.U32 R13, RZ, RZ, R5 ;  /* 0x000000ffff0d7224 */ /* 0x000fe400078e0005 */
[----:B------:R-:W-:Y:S01]  /*382e0*/  IMAD.MOV.U32 R12, RZ, RZ, 0x3 ;  /* 0x00000003ff0c7424 */ /* 0x000fe200078e00ff */
[----:B------:R-:W-:-:S13]  /*382f0*/  @P0 LEA R2, P1, R22, R14, 0x1 ;  /* 0x0000000e16020211 */ /* 0x000fda00078208ff */
[----:B------:R-:W-:Y:S05]  /*38300*/  WARPSYNC.COLLECTIVE R15, `(.L_x_11439) ;  /* 0x000000000f087348 */ /* 0x000fea0003c00000 */
[----:B------:R0:W1:Y:S02]  /*38310*/  SHFL.IDX P6, R14, R13, R12, R11 ;  /* 0x0000000c0d0e7389 */ /* 0x00006400000c000b */
[----:B01----:R-:W-:Y:S01]  /*38320*/  ENDCOLLECTIVE ;  /* 0x000000000000791b */ /* 0x003fe20003800000 */
.L_x_11439:
        /* <DEDUP_REMOVED lines=12> */
.L_x_11440:
[----:B------:R-:W-:Y:S02]  /*383f0*/  IMAD.MOV.U32 R13, RZ, RZ, R5 ;  /* 0x000000ffff0d7224 */ /* 0x000fe400078e0005 */
[----:B------:R-:W-:Y:S01]  /*38400*/  IMAD.MOV.U32 R12, RZ, RZ, 0x4 ;  /* 0x00000004ff0c7424 */ /* 0x000fe200078e00ff */
[----:B------:R-:W-:-:S13]  /*38410*/  @P0 LEA R2, P1, R22, R14, 0x1 ;  /* 0x0000000e16020211 */ /* 0x000fda00078208ff */
[----:B------:R-:W-:Y:S05]  /*38420*/  WARPSYNC.COLLECTIVE R15, `(.L_x_11441) ;  /* 0x000000000f087348 */ /* 0x000fea0003c00000 */
[----:B------:R0:W1:Y:S02]  /*38430*/  SHFL.IDX P6, R14, R13, R12, R11 ;  /* 0x0000000c0d0e7389 */ /* 0x00006400000c000b */
[----:B01----:R-:W-:Y:S01]  /*38440*/  ENDCOLLECTIVE ;  /* 0x000000000000791b */ /* 0x003fe20003800000 */
.L_x_11441:
        /* <DEDUP_REMOVED lines=12> */
.L_x_11442:
[----:B------:R-:W-:Y:S02]  /*38510*/  IMAD.MOV.U32 R13, RZ, RZ, R5 ;  /* 0x000000ffff0d7224 */ /* 0x000fe400078e0005 */
[----:B------:R-:W-:Y:S01]  /*38520*/  IMAD.MOV.U32 R12, RZ, RZ, 0x5 ;  /* 0x00000005ff0c7424 */ /* 0x000fe200078e00ff */
[----:B------:R-:W-:-:S13]  /*38530*/  @P0 LEA R2, P1, R22, R14, 0x1 ;  /* 0x0000000e16020211 */ /* 0x000fda00078208ff */
[----:B------:R-:W-:Y:S05]  /*38540*/  WARPSYNC.COLLECTIVE R15, `(.L_x_11443) ;  /* 0x000000000f087348 */ /* 0x000fea0003c00000 */
[----:B------:R0:W1:Y:S02]  /*38550*/  SHFL.IDX P6, R14, R13, R12, R11 ;  /* 0x0000000c0d0e7389 */ /* 0x00006400000c000b */
[----:B01----:R-:W-:Y:S01]  /*38560*/  ENDCOLLECTIVE ;  /* 0x000000000000791b */ /* 0x003fe20003800000 */
.L_x_11443:
        /* <DEDUP_REMOVED lines=10> */
.L_x_11444:
[----:B------:R-:W-:Y:S05]  /*38610*/  BRA `(.L_x_11445) ;  /* 0xffffffc4000c7947 */ /* 0x000fea000383ffff */
.L_x_11390:
[----:B------:R-:W-:Y:S01]  /*38620*/  IMAD.MOV.U32 R13, RZ, RZ, R6 ;  /* 0x000000ffff0d7224 */ /* 0x000fe200078e0006 */
[----:B------:R-:W-:Y:S01]  /*38630*/  LOP3.LUT R16, R16, 0xffffefff, RZ, 0xc0, !PT ;  /* 0xffffefff10107812 */ /* 0x000fe200078ec0ff */
[----:B------:R-:W-:Y:S02]  /*38640*/  IMAD.MOV.U32 R12, RZ, RZ, RZ ;  /* 0x000000ffff0c7224 */ /* 0x000fe400078e00ff */
[----:B------:R-:W-:Y:S02]  /*38650*/  IMAD.MOV.U32 R11, RZ, RZ, 0x181f ;  /* 0x0000181fff0b7424 */ /* 0x000fe400078e00ff */
[----:B------:R-:W-:Y:S02]  /*38660*/  IMAD.MOV.U32 R15, RZ, RZ, -0x1 ;  /* 0xffffffffff0f7424 */ /* 0x000fe400078e00ff */
[----:B------:R-:W-:-:S07]  /*38670*/  VIADD R4, R20, UR40 ;  /* 0x0000002814047c36 */ /* 0x000fce0008000000 */
[----:B------:R-:W-:Y:S05]  /*38680*/  WARPSYNC.COLLECTIVE R15, `(.L_x_11446) ;  /* 0x000000000f087348 */ /* 0x000fea0003c00000 */
[----:B------:R0:W1:Y:S02]  /*38690*/  SHFL.IDX P6, R14, R13, R12, R11 ;  /* 0x0000000c0d0e7389 */ /* 0x00006400000c000b */
[----:B01----:R-:W-:Y:S01]  /*386a0*/  ENDCOLLECTIVE ;  /* 0x000000000000791b */ /* 0x003fe20003800000 */
.L_x_11446:
[----:B------:R-:W-:Y:S02]  /*386b0*/  VIADD R10, R4, 0x10 ;  /* 0x00000010040a7836 */ /* 0x000fe40000000000 */
[----:B------:R-:W-:Y:S02]  /*386c0*/  IMAD.MOV.U32 R13, RZ, RZ, R0 ;  /* 0x000000ffff0d7224 */ /* 0x000fe400078e0000 */
[----:B------:R-:W-:-:S07]  /*386d0*/  IMAD.MOV.U32 R3, RZ, RZ, R14 ;  /* 0x000000ffff037224 */ /* 0x000fce00078e000e */
[----:B------:R-:W-:Y:S05]  /*386e0*/  WARPSYNC.COLLECTIVE R15, `(.L_x_11447) ;  /* 0x000000000f087348 */ /* 0x000fea0003c00000 */
[----:B------:R0:W1:Y:S02]  /*386f0*/  SHFL.IDX P6, R14, R13, R12, R11 ;  /* 0x0000000c0d0e7389 */ /* 0x00006400000c000b */
[----:B01----:R-:W-:Y:S01]  /*38700*/  ENDCOLLECTIVE ;  /* 0x000000000000791b */ /* 0x003fe20003800000 */
.L_x_11447:
        /* <DEDUP_REMOVED lines=11> */
.L_x_11448:
[----:B------:R-:W-:Y:S01]  /*387c0*/  LOP3.LUT R16, R16, 0xfffff7ff, RZ, 0xc0, !PT ;  /* 0xfffff7ff10107812 */ /* 0x000fe200078ec0ff */
[----:B------:R-:W-:-:S05]  /*387d0*/  @!P2 IMAD.X R3, RZ, RZ, R3, P1 ;  /* 0x000000ffff03a224 */ /* 0x000fca00008e0603 */
[----:B------:R-:W-:Y:S01]  /*387e0*/  @!PT LDS RZ, [RZ] ;  /* 0x00000000fffff984 */ /* 0x000fe20000000800 */
[----:B------:R-:W-:Y:S01]  /*387f0*/  @!PT LDS RZ, [RZ] ;  /* 0x00000000fffff984 */ /* 0x000fe20000000800 */
[----:B------:R-:W-:Y:S01]  /*38800*/  @!PT LDS RZ, [RZ] ;  /* 0x00000000fffff984 */ /* 0x000fe20000000800 */
[----:B------:R0:W-:Y:S01]  /*38810*/  @!P2 LDGSTS.E.BYPASS.LTC128B.128 [R8+0x18400], desc[UR36][R2.64], !P0 ;  /* 0x184000000208afae */ /* 0x0001e2000c101d64 */
[----:B------:R-:W-:Y:S01]  /*38820*/  ISETP.GE.AND P2, PT, R10, R5, PT ;  /* 0x000000050a00720c */ /* 0x000fe20003f46270 */
[----:B------:R-:W-:Y:S02]  /*38830*/  IMAD.MOV.U32 R13, RZ, RZ, R0 ;  /* 0x000000ffff0d7224 */ /* 0x000fe400078e0000 */
[----:B0-----:R-:W-:-:S10]  /*38840*/  VIADD R8, R4, 0x20 ;  /* 0x0000002004087836 */ /* 0x001fd40000000000 */
[----:B------:R-:W-:Y:S01]  /*38850*/  @P2 LOP3.LUT R16, R16, 0x800, RZ, 0xfc, !PT ;  /* 0x0000080010102812 */ /* 0x000fe200078efcff */
[----:B------:R-:W-:-:S07]  /*38860*/  IMAD.MOV.U32 R7, RZ, RZ, R14 ;  /* 0x000000ffff077224 */ /* 0x000fce00078e000e */
[----:B------:R-:W-:Y:S05]  /*38870*/  WARPSYNC.COLLECTIVE R15, `(.L_x_11449) ;  /* 0x000000000f087348 */ /* 0x000fea0003c00000 */
[----:B------:R0:W1:Y:S02]  /*38880*/  SHFL.IDX P6, R14, R13, R12, R11 ;  /* 0x0000000c0d0e7389 */ /* 0x00006400000c000b */
[----:B01----:R-:W-:Y:S01]  /*38890*/  ENDCOLLECTIVE ;  /* 0x000000000000791b */ /* 0x003fe20003800000 */
.L_x_11449:
[----:B------:R-:W-:Y:S02]  /*388a0*/  LOP3.LUT R16, R16, 0xfffffbff, RZ, 0xc0, !PT ;  /* 0xfffffbff10107812 */ /* 0x000fe400078ec0ff */
[----:B------:R-:W-:Y:S02]  /*388b0*/  @!P2 LEA R13, R27, UR46, 0x1 ;  /* 0x0000002e1b0dac11 */ /* 0x000fe4000f8e08ff */
        /* <DEDUP_REMOVED lines=8> */
[----:B------:R0:W-:Y:S01]  /*38940*/  @!P2 LDGSTS.E.BYPASS.LTC128B.128 [R13+0x18c00], desc[UR36][R2.64], !P0 ;  /* 0x18c00000020dafae */ /* 0x0001e2000c101d64 */
[----:B------:R-:W-:Y:S01]  /*38950*/  ISETP.GE.AND P2, PT, R8, R5, PT ;  /* 0x000000050800720c */ /* 0x000fe20003f46270 */
[----:B------:R-:W-:Y:S02]  /*38960*/  VIADD R8, R4, 0x30 ;  /* 0x0000003004087836 */ /* 0x000fe40000000000 */
[----:B0-----:R-:W-:-:S10]  /*38970*/  IMAD.MOV.U32 R13, RZ, RZ, R6 ;  /* 0x000000ffff0d7224 */ /* 0x001fd400078e0006 */
[----:B------:R-:W-:-:S07]  /*38980*/  @P2 LOP3.LUT R16, R16, 0x400, RZ, 0xfc, !PT ;  /* 0x0000040010102812 */ /* 0x000fce00078efcff */
[----:B------:R-:W-:Y:S05]  /*38990*/  WARPSYNC.COLLECTIVE R15, `(.L_x_11450) ;  /* 0x000000000f087348 */ /* 0x000fea0003c00000 */
[----:B------:R0:W1:Y:S02]  /*389a0*/  SHFL.IDX P6, R14, R13, R12, R11 ;  /* 0x0000000c0d0e7389 */ /* 0x00006400000c000b */
[----:B01----:R-:W-:Y:S01]  /*389b0*/  ENDCOLLECTIVE ;  /* 0x000000000000791b */ /* 0x003fe20003800000 */
.L_x_11450:
[----:B------:R-:W-:Y:S01]  /*389c0*/  LOP3.LUT R16, R16, 0xfffffdff, RZ, 0xc0, !PT ;  /* 0xfffffdff10107812 */ /* 0x000fe200078ec0ff */
[----:B------:R-:W-:Y:S02]  /*389d0*/  IMAD.MOV.U32 R13, RZ, RZ, R0 ;  /* 0x000000ffff0d7224 */ /* 0x000fe400078e0000 */
[----:B------:R-:W-:-:S07]  /*389e0*/  IMAD.MOV.U32 R10, RZ, RZ, R14 ;  /* 0x000000ffff0a7224 */ /* 0x000fce00078e000e */
[----:B------:R-:W-:Y:S05]  /*389f0*/  WARPSYNC.COLLECTIVE R15, `(.L_x_11451) ;  /* 0x000000000f087348 */ /* 0x000fea0003c00000 */
[----:B------:R0:W1:Y:S02]  /*38a00*/  SHFL.IDX P6, R14, R13, R12, R11 ;  /* 0x0000000c0d0e7389 */ /* 0x00006400000c000b */
[----:B01----:R-:W-:Y:S01]  /*38a10*/  ENDCOLLECTIVE ;  /* 0x000000000000791b */ /* 0x003fe20003800000 */
.L_x_11451:
[----:B------:R-:W-:Y:S01]  /*38a20*/  @!P2 LEA R13, R27, UR46, 0x1 ;  /* 0x0000002e1b0dac11 */ /* 0x000fe2000f8e08ff */
[----:B------:R-:W-:Y:S01]  /*38a30*/  IMAD.MOV.U32 R12, RZ, RZ, 0x3 ;  /* 0x00000003ff0c7424 */ /* 0x000fe200078e00ff */
        /* <DEDUP_REMOVED lines=10> */
[----:B0-----:R-:W-:-:S12]  /*38ae0*/  IMAD.MOV.U32 R13, RZ, RZ, R6 ;  /* 0x000000ffff0d7224 */ /* 0x001fd800078e0006 */
[----:B------:R-:W-:-:S07]  /*38af0*/  @P2 LOP3.LUT R16, R16, 0x200, RZ, 0xfc, !PT ;  /* 0x0000020010102812 */ /* 0x000fce00078efcff */
[----:B------:R-:W-:Y:S05]  /*38b00*/  WARPSYNC.COLLECTIVE R15, `(.L_x_11452) ;  /* 0x000000000f087348 */ /* 0x000fea0003c00000 */
[----:B------:R0:W1:Y:S02]  /*38b10*/  SHFL.IDX P6, R14, R13, R12, R11 ;  /* 0x0000000c0d0e7389 */ /* 0x00006400000c000b */
[----:B01----:R-:W-:Y:S01]  /*38b20*/  ENDCOLLECTIVE ;  /* 0x000000000000791b */ /* 0x003fe20003800000 */
.L_x_11452:
[----:B------:R-:W-:Y:S01]  /*38b30*/  LOP3.LUT R16, R16, 0xfffffeff, RZ, 0xc0, !PT ;  /* 0xfffffeff10107812 */ /* 0x000fe200078ec0ff */
[----:B------:R-:W-:Y:S02]  /*38b40*/  IMAD.MOV.U32 R13, RZ, RZ, R0 ;  /* 0x000000ffff0d7224 */ /* 0x000fe400078e0000 */
[----:B------:R-:W-:-:S07]  /*38b50*/  IMAD.MOV.U32 R8, RZ, RZ, R14 ;  /* 0x000000ffff087224 */ /* 0x000fce00078e000e */
[----:B------:R-:W-:Y:S05]  /*38b60*/  WARPSYNC.COLLECTIVE R15, `(.L_x_11453) ;  /* 0x000000000f087348 */ /* 0x000fea0003c00000 */
[----:B------:R0:W1:Y:S02]  /*38b70*/  SHFL.IDX P6, R14, R13, R12, R11 ;  /* 0x0000000c0d0e7389 */ /* 0x00006400000c000b */
[----:B01----:R-:W-:Y:S01]  /*38b80*/  ENDCOLLECTIVE ;  /* 0x000000000000791b */ /* 0x003fe20003800000 */
.L_x_11453:
[----:B------:R-:W-:Y:S01]  /*38b90*/  @!P2 LEA R13, R27, UR46, 0x1 ;  /* 0x0000002e1b0dac11 */ /* 0x000fe2000f8e08ff */
[----:B------:R-:W-:Y:S01]  /*38ba0*/  IMAD.MOV.U32 R12, RZ, RZ, 0x4 ;  /* 0x00000004ff0c7424 */ /* 0x000fe200078e00ff */
[----:B------:R-:W-:-:S05]  /*38bb0*/  @!P2 LEA R9, P1, R22, R14, 0x1 ;  /* 0x0000000e1609a211 */ /* 0x000fca00078208ff */
[----:B------:R-:W-:Y:S02]  /*38bc0*/  @!P2 IMAD.X R8, RZ, RZ, R8, P1 ;  /* 0x000000ffff08a224 */ /* 0x000fe400008e0608 */
[----:B------:R-:W-:Y:S02]  /*38bd0*/  @!P2 IMAD.MOV.U32 R2, RZ, RZ, R9 ;  /* 0x000000ffff02a224 */ /* 0x000fe400078e0009 */
[----:B------:R-:W-:Y:S02]  /*38be0*/  @!P2 IMAD.MOV.U32 R3, RZ, RZ, R8 ;  /* 0x000000ffff03a224 */ /* 0x000fe400078e0008 */
[----:B------:R-:W-:-:S03]  /*38bf0*/  VIADD R8, R4, 0x40 ;  /* 0x0000004004087836 */ /* 0x000fc60000000000 */
[----:B------:R-:W-:Y:S01]  /*38c00*/  @!PT LDS RZ, [RZ] ;  /* 0x00000000fffff984 */ /* 0x000fe20000000800 */
[----:B------:R-:W-:Y:S01]  /*38c10*/  @!PT LDS RZ, [RZ] ;  /* 0x00000000fffff984 */ /* 0x000fe20000000800 */
[----:B------:R-:W-:Y:S01]  /*38c20*/  @!PT LDS RZ, [RZ] ;  /* 0x00000000fffff984 */ /* 0x000fe20000000800 */
[----:B------:R0:W-:Y:S02]  /*38c30*/  @!P2 LDGSTS.E.BYPASS.LTC128B.128 [R13+0x19c00], desc[UR36][R2.64], !P0 ;  /* 0x19c00000020dafae */ /* 0x0001e4000c101d64 */
[----:B------:R-:W-:Y:S01]  /*38c40*/  ISETP.GE.AND P2, PT, R8, R5, PT ;  /* 0x000000050800720c */ /* 0x000fe20003f46270 */
[----:B------:R-:W-:Y:S02]  /*38c50*/  VIADD R8, R4, 0x50 ;  /* 0x0000005004087836 */ /* 0x000fe40000000000 */
[----:B0-----:R-:W-:-:S10]  /*38c60*/  IMAD.MOV.U32 R13, RZ, RZ, R6 ;  /* 0x000000ffff0d7224 */ /* 0x001fd400078e0006 */
[----:B------:R-:W-:-:S07]  /*38c70*/  @P2 LOP3.LUT R16, R16, 0x100, RZ, 0xfc, !PT ;  /* 0x0000010010102812 */ /* 0x000fce00078efcff */
[----:B------:R-:W-:Y:S05]  /*38c80*/  WARPSYNC.COLLECTIVE R15, `(.L_x_11454) ;  /* 0x000000000f087348 */ /* 0x000fea0003c00000 */
[----:B------:R0:W1:Y:S02]  /*38c90*/  SHFL.IDX P6, R14, R13, R12, R11 ;  /* 0x0000000c0d0e7389 */ /* 0x00006400000c000b */
[----:B01----:R-:W-:Y:S01]  /*38ca0*/  ENDCOLLECTIVE ;  /* 0x000000000000791b */ /* 0x003fe20003800000 */
.L_x_11454:
[----:B------:R-:W-:Y:S01]  /*38cb0*/  LOP3.LUT R16, R16, 0xffffff7f, RZ, 0xc0, !PT ;  /* 0xffffff7f10107812 */ /* 0x000fe200078ec0ff */
[----:B------:R-:W-:Y:S02]  /*38cc0*/  IMAD.MOV.U32 R13, RZ, RZ, R0 ;  /* 0x000000ffff0d7224 */ /* 0x000fe400078e0000 */
[----:B------:R-:W-:-:S07]  /*38cd0*/  IMAD.MOV.U32 R2, RZ, RZ, R14 ;  /* 0x000000ffff027224 */ /* 0x000fce00078e000e */
[----:B------:R-:W-:Y:S05]  /*38ce0*/  WARPSYNC.COLLECTIVE R15, `(.L_x_11455) ;  /* 0x000000000f087348 */ /* 0x000fea0003c00000 */
[----:B------:R0:W1:Y:S02]  /*38cf0*/  SHFL.IDX P6, R14, R13, R12, R11 ;  /* 0x0000000c0d0e7389 */ /* 0x00006400000c000b */
[----:B01----:R-:W-:Y:S01]  /*38d00*/  ENDCOLLECTIVE ;  /* 0x000000000000791b */ /* 0x003fe20003800000 */
.L_x_11455:
        /* <DEDUP_REMOVED lines=13> */
[----:B------:R-:W-:Y:S02]  /*38de0*/  @!P2 LEA R7, R27, UR46, 0x1 ;  /* 0x0000002e1b07ac11 */ /* 0x000fe4000f8e08ff */
[----:B------:R-:W-:-:S07]  /*38df0*/  @P2 LOP3.LUT R16, R16, 0x80, RZ, 0xfc, !PT ;  /* 0x0000008010102812 */ /* 0x000fce00078efcff */
[----:B------:R-:W-:Y:S05]  /*38e00*/  WARPSYNC.COLLECTIVE R15, `(.L_x_11456) ;  /* 0x000000000f087348 */ /* 0x000fea0003c00000 */
[----:B------:R0:W1:Y:S02]  /*38e10*/  SHFL.IDX P6, R14, R13, R12, R11 ;  /* 0x0000000c0d0e7389 */ /* 0x00006400000c000b */
[----:B01----:R-:W-:Y:S01]  /*38e20*/  ENDCOLLECTIVE ;  /* 0x000000000000791b */ /* 0x003fe20003800000 */
.L_x_11456:
[----:B------:R-:W-:Y:S01]  /*38e30*/  LOP3.LUT R16, R16, 0xffffffbf, RZ, 0xc0, !PT ;  /* 0xffffffbf10107812 */ /* 0x000fe200078ec0ff */
[----:B------:R-:W-:Y:S02]  /*38e40*/  IMAD.MOV.U32 R13, RZ, RZ, R0 ;  /* 0x000000ffff0d7224 */ /* 0x000fe400078e0000 */
[----:B------:R-:W-:-:S07]  /*38e50*/  IMAD.MOV.U32 R2, RZ, RZ, R14 ;  /* 0x000000ffff027224 */ /* 0x000fce00078e000e */
[----:B------:R-:W-:Y:S05]  /*38e60*/  WARPSYNC.COLLECTIVE R15, `(.L_x_11457) ;  /* 0x000000000f087348 */ /* 0x000fea0003c00000 */
[----:B------:R0:W1:Y:S02]  /*38e70*/  SHFL.IDX P6, R14, R13, R12, R11 ;  /* 0x0000000c0d0e7389 */ /* 0x00006400000c000b */
[----:B01----:R-:W-:Y:S01]  /*38e80*/  ENDCOLLECTIVE ;  /* 0x000000000000791b */ /* 0x003fe20003800000 */
.L_x_11457:
[----:B------:R-:W-:Y:S02]  /*38e90*/  IMAD.MOV.U32 R13, RZ, RZ, R6 ;  /* 0x000000ffff0d7224 */ /* 0x000fe400078e0006 */
        /* <DEDUP_REMOVED lines=10> */
[----:B------:R-:W-:-:S13]  /*38f40*/  ISETP.GE.AND P2, PT, R8, R5, PT ;  /* 0x000000050800720c */ /* 0x000fda0003f46270 */
[----:B0-----:R-:W-:Y:S05]  /*38f50*/  WARPSYNC.COLLECTIVE R15, `(.L_x_11458) ;  /* 0x000000000f087348 */ /* 0x001fea0003c00000 */
[----:B------:R1:W2:Y:S02]  /*38f60*/  SHFL.IDX P6, R14, R13, R12, R11 ;  /* 0x0000000c0d0e7389 */ /* 0x0002a400000c000b */
[----:B012---:R-:W-:Y:S01]  /*38f70*/  ENDCOLLECTIVE ;  /* 0x000000000000791b */ /* 0x007fe20003800000 */
.L_x_11458:
[----:B------:R-:W-:Y:S02]  /*38f80*/  @!P2 LEA R21, R27, UR46, 0x1 ;  /* 0x0000002e1b15ac11 */ /* 0x000fe4000f8e08ff */
[----:B------:R-:W-:Y:S01]  /*38f90*/  @P2 LOP3.LUT R16, R16, 0x40, RZ, 0xfc, !PT ;  /* 0x0000004010102812 */ /* 0x000fe200078efcff */
[----:B------:R-:W-:Y:S02]  /*38fa0*/  IMAD.MOV.U32 R13, RZ, RZ, R0 ;  /* 0x000000ffff0d7224 */ /* 0x000fe400078e0000 */
[----:B------:R-:W-:-:S07]  /*38fb0*/  IMAD.MOV.U32 R2, RZ, RZ, R14 ;  /* 0x000000ffff027224 */ /* 0x000fce00078e000e */
[----:B------:R-:W-:Y:S05]  /*38fc0*/  WARPSYNC.COLLECTIVE R15, `(.L_x_11459) ;  /* 0x000000000f087348 */ /* 0x000fea0003c00000 */
[----:B------:R0:W1:Y:S02]  /*38fd0*/  SHFL.IDX P6, R14, R13, R12, R11 ;  /* 0x0000000c0d0e7389 */ /* 0x00006400000c000b */
[----:B01----:R-:W-:Y:S01]  /*38fe0*/  ENDCOLLECTIVE ;  /* 0x000000000000791b */ /* 0x003fe20003800000 */
.L_x_11459:
[----:B------:R-:W-:Y:S02]  /*38ff0*/  IMAD.MOV.U32 R13, RZ, RZ, R6 ;  /* 0x000000ffff0d7224 */ /* 0x000fe400078e0006 */
[----:B------:R-:W-:Y:S01]  /*39000*/  IMAD.MOV.U32 R12, RZ, RZ, 0x7 ;  /* 0x00000007ff0c7424 */ /* 0x000fe200078e00ff */
[----:B------:R-:W-:-:S13]  /*39010*/  @!P2 LEA R8, P1, R22, R14, 0x1 ;  /* 0x0000000e1608a211 */ /* 0x000fda00078208ff */
[----:B------:R-:W-:Y:S05]  /*39020*/  WARPSYNC.COLLECTIVE R15, `(.L_x_11460) ;  /* 0x000000000f087348 */ /* 0x000fea0003c00000 */
[----:B------:R0:W1:Y:S02]  /*39030*/  SHFL.IDX P6, R14, R13, R12, R11 ;  /* 0x0000000c0d0e7389 */ /* 0x00006400000c000b */
[----:B01----:R-:W-:Y:S01]  /*39040*/  ENDCOLLECTIVE ;  /* 0x000000000000791b */ /* 0x003fe20003800000 */
.L_x_11460:
[----:B------:R-:W-:Y:S02]  /*39050*/  @!P2 IMAD.X R9, RZ, RZ, R2, P1 ;  /* 0x000000ffff09a224 */ /* 0x000fe400008e0602 */
[----:B------:R-:W-:Y:S02]  /*39060*/  @!P2 IMAD.MOV.U32 R2, RZ, RZ, R8 ;  /* 0x000000ffff02a224 */ /* 0x000fe400078e0008 */
[----:B------:R-:W-:-:S05]  /*39070*/  @!P2 IMAD.MOV.U32 R3, RZ, RZ, R9 ;  /* 0x000000ffff03a224 */ /* 0x000fca00078e0009 */
        /* <DEDUP_REMOVED lines=9> */
.L_x_11461:
[----:B------:R-:W-:Y:S05]  /*39110*/  BRA `(.L_x_11462) ;  /* 0xffffffc4000c7947 */ /* 0x000fea000383ffff */
.L_x_11392:
        /* <DEDUP_REMOVED lines=8> */
.L_x_11464:
[----:B------:R-:W-:Y:S05]  /*391a0*/  BSYNC B0 ;  /* 0x0000000000007941 */ /* 0x000fea0003800000 */
.L_x_11463:
        /* <DEDUP_REMOVED lines=9> */
.L_x_11465:
[----:B------:R-:W-:Y:S01]  /*39240*/  @!P5 LEA R7, R27, UR46, 0x1 ;  /* 0x0000002e1b07dc11 */ /* 0x000fe2000f8e08ff */
        /* <DEDUP_REMOVED lines=8> */
.L_x_11466:
        /* <DEDUP_REMOVED lines=13> */
.L_x_11467:
[----:B------:R-:W-:Y:S01]  /*393a0*/  @!P5 LEA R7, R27, UR46, 0x1 ;  /* 0x0000002e1b07dc11 */ /* 0x000fe2000f8e08ff */
[----:B------:R-:W-:Y:S02]  /*393b0*/  IMAD.MOV.U32 R13, RZ, RZ, R4 ;  /* 0x000000ffff0d7224 */ /* 0x000fe400078e0004 */
[----:B------:R-:W-:Y:S01]  /*393c0*/  IMAD.MOV.U32 R12, RZ, RZ, 0x2 ;  /* 0x00000002ff0c7424 */ /* 0x000fe200078e00ff */
[----:B------:R-:W-:-:S13]  /*393d0*/  LOP3.LUT P6, RZ, R16, 0x800, RZ, 0xc0, !PT ;  /* 0x0000080010ff7812 */ /* 0x000fda00078cc0ff */
[----:B------:R-:W-:Y:S02]  /*393e0*/  @!P6 LEA R14, P0, R22, R14, 0x1 ;  /* 0x0000000e160ee211 */ /* 0x000fe400078008ff */
[----:B------:R-:W-:-:S03]  /*393f0*/  @!P6 LEA R9, R27, UR46, 0x1 ;  /* 0x0000002e1b09ec11 */ /* 0x000fc6000f8e08ff */
        /* <DEDUP_REMOVED lines=13> */
.L_x_11468:
[----:B------:R-:W-:Y:S02]  /*394d0*/  IMAD.MOV.U32 R13, RZ, RZ, R0 ;  /* 0x000000ffff0d7224 */ /* 0x000fe400078e0000 */
[----:B------:R-:W-:-:S07]  /*394e0*/  IMAD.MOV.U32 R5, RZ, RZ, R14 ;  /* 0x000000ffff057224 */ /* 0x000fce00078e000e */
[----:B------:R-:W-:Y:S05]  /*394f0*/  WARPSYNC.COLLECTIVE R15, `(.L_x_11469) ;  /* 0x000000000f087348 */ /* 0x000fea0003c00000 */
[----:B------:R0:W1:Y:S02]  /*39500*/  SHFL.IDX P6, R14, R13, R12, R11 ;  /* 0x0000000c0d0e7389 */ /* 0x00006400000c000b */
[----:B01----:R-:W-:Y:S01]  /*39510*/  ENDCOLLECTIVE ;  /* 0x000000000000791b */ /* 0x003fe20003800000 */
.L_x_11469:
[----:B------:R-:W-:Y:S02]  /*39520*/  IMAD.MOV.U32 R13, RZ, RZ, R4 ;  /* 0x000000ffff0d7224 */ /* 0x000fe400078e0004 */
[----:B------:R-:W-:Y:S01]  /*39530*/  IMAD.MOV.U32 R12, RZ, RZ, 0x3 ;  /* 0x00000003ff0c7424 */ /* 0x000fe200078e00ff */
[----:B------:R-:W-:-:S05]  /*39540*/  @!P5 LEA R14, P0, R22, R14, 0x1 ;  /* 0x0000000e160ed211 */ /* 0x000fca00078008ff */
[----:B------:R-:W-:-:S08]  /*39550*/  @!P5 IMAD.MOV.U32 R2, RZ, RZ, R14 ;  /* 0x000000ffff02d224 */ /* 0x000fd000078e000e */
[----:B------:R-:W-:Y:S05]  /*39560*/  WARPSYNC.COLLECTIVE R15, `(.L_x_11470) ;  /* 0x000000000f087348 */ /* 0x000fea0003c00000 */
[----:B------:R0:W1:Y:S02]  /*39570*/  SHFL.IDX P6, R14, R13, R12, R11 ;  /* 0x0000000c0d0e7389 */ /* 0x00006400000c000b */
[----:B01----:R-:W-:Y:S01]  /*39580*/  ENDCOLLECTIVE ;  /* 0x000000000000791b */ /* 0x003fe20003800000 */
.L_x_11470:
        /* <DEDUP_REMOVED lines=15> */
.L_x_11471:
        /* <DEDUP_REMOVED lines=19> */
.L_x_11472:
[----:B------:R-:W-:Y:S02]  /*397b0*/  IMAD.MOV.U32 R13, RZ, RZ, R0 ;  /* 0x000000ffff0d7224 */ /* 0x000fe400078e0000 */
[----:B------:R-:W-:-:S07]  /*397c0*/  IMAD.MOV.U32 R5, RZ, RZ, R14 ;  /* 0x000000ffff057224 */ /* 0x000fce00078e000e */
[----:B------:R-:W-:Y:S05]  /*397d0*/  WARPSYNC.COLLECTIVE R15, `(.L_x_11473) ;  /* 0x000000000f087348 */ /* 0x000fea0003c00000 */
[----:B------:R0:W1:Y:S02]  /*397e0*/  SHFL.IDX P6, R14, R13, R12, R11 ;  /* 0x0000000c0d0e7389 */ /* 0x00006400000c000b */
[----:B01----:R-:W-:Y:S01]  /*397f0*/  ENDCOLLECTIVE ;  /* 0x000000000000791b */ /* 0x003fe20003800000 */
.L_x_11473:
[----:B------:R-:W-:Y:S02]  /*39800*/  IMAD.MOV.U32 R13, RZ, RZ, R4 ;  /* 0x000000ffff0d7224 */ /* 0x000fe400078e0004 */
[----:B------:R-:W-:Y:S01]  /*39810*/  IMAD.MOV.U32 R12, RZ, RZ, 0x5 ;  /* 0x00000005ff0c7424 */ /* 0x000fe200078e00ff */
[----:B------:R-:W-:-:S05]  /*39820*/  @!P5 LEA R14, P0, R22, R14, 0x1 ;  /* 0x0000000e160ed211 */ /* 0x000fca00078008ff */
[----:B------:R-:W-:-:S08]  /*39830*/  @!P5 IMAD.MOV.U32 R2, RZ, RZ, R14 ;  /* 0x000000ffff02d224 */ /* 0x000fd000078e000e */
[----:B------:R-:W-:Y:S05]  /*39840*/  WARPSYNC.COLLECTIVE R15, `(.L_x_11474) ;  /* 0x000000000f087348 */ /* 0x000fea0003c00000 */
[----:B------:R0:W1:Y:S02]  /*39850*/  SHFL.IDX P6, R14, R13, R12, R11 ;  /* 0x0000000c0d0e7389 */ /* 0x00006400000c000b */
[----:B01----:R-:W-:Y:S01]  /*39860*/  ENDCOLLECTIVE ;  /* 0x000000000000791b */ /* 0x003fe20003800000 */
.L_x_11474:
        /* <DEDUP_REMOVED lines=15> */
.L_x_11475:
        /* <DEDUP_REMOVED lines=19> */
.L_x_11476:
[----:B------:R-:W-:Y:S02]  /*39a90*/  IMAD.MOV.U32 R13, RZ, RZ, R0 ;  /* 0x000000ffff0d7224 */ /* 0x000fe400078e0000 */
[----:B------:R-:W-:-:S07]  /*39aa0*/  IMAD.MOV.U32 R5, RZ, RZ, R14 ;  /* 0x000000ffff057224 */ /* 0x000fce00078e000e */
[----:B------:R-:W-:Y:S05]  /*39ab0*/  WARPSYNC.COLLECTIVE R15, `(.L_x_11477) ;  /* 0x000000000f087348 */ /* 0x000fea0003c00000 */
[----:B------:R0:W1:Y:S02]  /*39ac0*/  SHFL.IDX P6, R14, R13, R12, R11 ;  /* 0x0000000c0d0e7389 */ /* 0x00006400000c000b */
[----:B01----:R-:W-:Y:S01]  /*39ad0*/  ENDCOLLECTIVE ;  /* 0x000000000000791b */ /* 0x003fe20003800000 */
.L_x_11477:
[----:B------:R-:W-:Y:S02]  /*39ae0*/  IMAD.MOV.U32 R13, RZ, RZ, R4 ;  /* 0x000000ffff0d7224 */ /* 0x000fe400078e0004 */
[----:B------:R-:W-:Y:S01]  /*39af0*/  IMAD.MOV.U32 R12, RZ, RZ, 0x7 ;  /* 0x00000007ff0c7424 */ /* 0x000fe200078e00ff */
[----:B------:R-:W-:-:S05]  /*39b00*/  @!P5 LEA R14, P0, R22, R14, 0x1 ;  /* 0x0000000e160ed211 */ /* 0x000fca00078008ff */
[----:B------:R-:W-:-:S08]  /*39b10*/  @!P5 IMAD.MOV.U32 R2, RZ, RZ, R14 ;  /* 0x000000ffff02d224 */ /* 0x000fd000078e000e */
[----:B------:R-:W-:Y:S05]  /*39b20*/  WARPSYNC.COLLECTIVE R15, `(.L_x_11478) ;  /* 0x000000000f087348 */ /* 0x000fea0003c00000 */
[----:B------:R0:W1:Y:S02]  /*39b30*/  SHFL.IDX P6, R14, R13, R12, R11 ;  /* 0x0000000c0d0e7389 */ /* 0x00006400000c000b */
[----:B01----:R-:W-:Y:S01]  /*39b40*/  ENDCOLLECTIVE ;  /* 0x000000000000791b */ /* 0x003fe20003800000 */
.L_x_11478:
        /* <DEDUP_REMOVED lines=10> */
[----:B------:R-:W-:-:S07]  /*39bf0*/  IMAD.MOV.U32 R5, RZ, RZ, R14 ;  /* 0x000000ffff057224 */ /* 0x000fce00078e000e */
[----:B0-----:R-:W-:Y:S05]  /*39c00*/  WARPSYNC.COLLECTIVE R15, `(.L_x_11479) ;  /* 0x000000000f087348 */ /* 0x001fea0003c00000 */
[----:B------:R1:W2:Y:S02]  /*39c10*/  SHFL.IDX P6, R14, R13, R12, R11 ;  /* 0x0000000c0d0e7389 */ /* 0x0002a400000c000b */
[----:B012---:R-:W-:Y:S01]  /*39c20*/  ENDCOLLECTIVE ;  /* 0x000000000000791b */ /* 0x007fe20003800000 */
.L_x_11479:
[----:B------:R-:W-:Y:S05]  /*39c30*/  BRA `(.L_x_11480) ;  /* 0xffffffc4000c7947 */ /* 0x000fea000383ffff */
.L_x_11395:
[----:B0--3--:R-:W-:-:S04]  /*39c40*/  IMAD.U32 R3, RZ, RZ, UR46 ;  /* 0x0000002eff037e24 */ /* 0x009fc8000f8e00ff */
[----:B------:R0:W3:Y:S03]  /*39c50*/  SYNCS.PHASECHK.TRANS64.TRYWAIT P0, [R3+URZ+0x32420], R0 ;  /* 0x03242000030075a7 */ /* 0x0000e6000800017f */
[----:B---3--:R-:W-:Y:S05]  /*39c60*/  @!P0 NANOSLEEP.SYNCS 0x989680 ;  /* 0x009896800000895d */ /* 0x008fea0003900000 */
[----:B------:R-:W3:Y:S02]  /*39c70*/  @!P0 SYNCS.PHASECHK.TRANS64 P0, [R3+URZ+0x32420], R0 ;  /* 0x03242000030085a7 */ /* 0x000ee4000800007f */
[----:B---3--:R-:W-:Y:S05]  /*39c80*/  @!P0 BRA `(.L_x_11395) ;  /* 0xfffffffc00ec8947 */ /* 0x008fea000383ffff */
[----:B------:R-:W-:Y:S05]  /*39c90*/  BRA `(.L_x_11481) ;  /* 0xffffffc400507947 */ /* 0x000fea000383ffff */
.L_x_11397:
[----:B0--3--:R-:W-:-:S04]  /*39ca0*/  IMAD.U32 R3, RZ, RZ, UR46 ;  /* 0x0000002eff037e24 */ /* 0x009fc8000f8e00ff */
[----:B------:R0:W3:Y:S03]  /*39cb0*/  SYNCS.PHASECHK.TRANS64.TRYWAIT P0, [R3+URZ+0x32460], R0 ;  /* 0x03246000030075a7 */ /* 0x0000e6000800017f */
[----:B---3--:R-:W-:Y:S05]  /*39cc0*/  @!P0 NANOSLEEP.SYNCS 0x989680 ;  /* 0x009896800000895d */ /* 0x008fea0003900000 */
[----:B------:R-:W3:Y:S02]  /*39cd0*/  @!P0 SYNCS.PHASECHK.TRANS64 P0, [R3+URZ+0x32460], R0 ;  /* 0x03246000030085a7 */ /* 0x000ee4000800007f */
[----:B---3--:R-:W-:Y:S05]  /*39ce0*/  @!P0 BRA `(.L_x_11397) ;  /* 0xfffffffc00ec8947 */ /* 0x008fea000383ffff */
[----:B------:R-:W-:Y:S05]  /*39cf0*/  BRA `(.L_x_11482) ;  /* 0xffffffc4004c7947 */ /* 0x000fea000383ffff */
.L_x_11398:
[----:B------:R-:W-:Y:S01]  /*39d00*/  BSSY B0, `(.L_x_11483) ;  /* 0x0000008000007945 */ /* 0x000fe20003800000 */
[----:B------:R-:W-:Y:S02]  /*39d10*/  IMAD.MOV.U32 R13, RZ, RZ, R8 ;  /* 0x000000ffff0d7224 */ /* 0x000fe400078e0008 */
[----:B------:R-:W-:Y:S02]  /*39d20*/  IMAD.MOV.U32 R12, RZ, RZ, RZ ;  /* 0x000000ffff0c7224 */ /* 0x000fe400078e00ff */
[----:B------:R-:W-:Y:S02]  /*39d30*/  IMAD.MOV.U32 R11, RZ, RZ, 0x181f ;  /* 0x0000181fff0b7424 */ /* 0x000fe400078e00ff */
[----:B------:R-:W-:-:S07]  /*39d40*/  IMAD.MOV.U32 R15, RZ, RZ, -0x1 ;  /* 0xffffffffff0f7424 */ /* 0x000fce00078e00ff */
[----:B-1----:R-:W-:Y:S05]  /*39d50*/  WARPSYNC.COLLECTIVE R15, `(.L_x_11484) ;  /* 0x000000000f087348 */ /* 0x002fea0003c00000 */
[----:B-1----:R0:W1:Y:S02]  /*39d60*/  SHFL.IDX P6, R14, R13, R12, R11 ;  /* 0x0000000c0d0e7389 */ /* 0x00206400000c000b */
[----:B01----:R-:W-:Y:S01]  /*39d70*/  ENDCOLLECTIVE ;  /* 0x000000000000791b */ /* 0x003fe20003800000 */
.L_x_11484:
[----:B------:R-:W-:Y:S05]  /*39d80*/  BSYNC B0 ;  /* 0x0000000000007941 */ /* 0x000fea0003800000 */
.L_x_11483:
[----:B------:R-:W-:Y:S01]  /*39d90*/  IMAD.MOV.U32 R13, RZ, RZ, R7 ;  /* 0x000000ffff0d7224 */ /* 0x000fe200078e0007 */
[----:B------:R-:W-:Y:S01]  /*39da0*/  LEA R6, R27, UR46, 0x1 ;  /* 0x0000002e1b067c11 */ /* 0x000fe2000f8e08ff */
[----:B------:R-:W-:Y:S01]  /*39db0*/  IMAD.MOV.U32 R12, RZ, RZ, RZ ;  /* 0x000000ffff0c7224 */ /* 0x000fe200078e00ff */
[C---:B------:R-:W-:Y:S01]  /*39dc0*/  LOP3.LUT P2, RZ, R9.reuse, 0x2, RZ, 0xc0, !PT ;  /* 0x0000000209ff7812 */ /* 0x040fe2000784c0ff */
[----:B------:R-:W-:Y:S01]  /*39dd0*/  IMAD.MOV.U32 R11, RZ, RZ, 0x181f ;  /* 0x0000181fff0b7424 */ /* 0x000fe200078e00ff */
[----:B------:R-:W-:Y:S01]  /*39de0*/  LOP3.LUT P1, RZ, R9, 0x4, RZ, 0xc0, !PT ;  /* 0x0000000409ff7812 */ /* 0x000fe2000782c0ff */
[----:B------:R-:W-:Y:S02]  /*39df0*/  IMAD.MOV.U32 R15, RZ, RZ, -0x1 ;  /* 0xffffffffff0f7424 */ /* 0x000fe400078e00ff */
[----:B------:R-:W-:Y:S01]  /*39e00*/  IMAD.MOV.U32 R3, RZ, RZ, R14 ;  /* 0x000000ffff037224 */ /* 0x000fe200078e000e */
[----:B------:R-:W-:Y:S01]  /*39e10*/  ISETP.LT.OR P3, PT, R17, 0x1, !P1 ;  /* 0x000000011100780c */ /* 0x000fe20004f61670 */
[----:B------:R-:W-:-:S12]  /*39e20*/  IMAD.SHL.U32 R0, R22, 0x2, RZ ;  /* 0x0000000216007824 */ /* 0x000fd800078e00ff */
[----:B------:R-:W-:Y:S05]  /*39e30*/  WARPSYNC.COLLECTIVE R15, `(.L_x_11485) ;  /* 0x000000000f087348 */ /* 0x000fea0003c00000 */
[----:B------:R0:W1:Y:S02]  /*39e40*/  SHFL.IDX P6, R14, R13, R12, R11 ;  /* 0x0000000c0d0e7389 */ /* 0x00006400000c000b */
[----:B01----:R-:W-:Y:S01]  /*39e50*/  ENDCOLLECTIVE ;  /* 0x000000000000791b */ /* 0x003fe20003800000 */
.L_x_11485:
[----:B------:R-:W-:Y:S02]  /*39e60*/  VIADD R31, R6, 0x400 ;  /* 0x00000400061f7836 */ /* 0x000fe40000000000 */
[----:B------:R-:W-:Y:S02]  /*39e70*/  IMAD.MOV.U32 R13, RZ, RZ, R8 ;  /* 0x000000ffff0d7224 */ /* 0x000fe400078e0008 */
[----:B------:R-:W-:Y:S01]  /*39e80*/  IMAD.MOV.U32 R12, RZ, RZ, 0x1 ;  /* 0x00000001ff0c7424 */ /* 0x000fe200078e00ff */
[----:B------:R-:W-:-:S13]  /*39e90*/  IADD3 R2, P0, R14, R0, RZ ;  /* 0x000000000e027210 */ /* 0x000fda0007f1e0ff */
[----:B------:R-:W-:Y:S05]  /*39ea0*/  WARPSYNC.COLLECTIVE R15, `(.L_x_11486) ;  /* 0x000000000f087348 */ /* 0x000fea0003c00000 */
[----:B------:R0:W1:Y:S02]  /*39eb0*/  SHFL.IDX P6, R14, R13, R12, R11 ;  /* 0x0000000c0d0e7389 */ /* 0x00006400000c000b */
[----:B01----:R-:W-:Y:S01]  /*39ec0*/  ENDCOLLECTIVE ;  /* 0x000000000000791b */ /* 0x003fe20003800000 */
.L_x_11486:
        /* <DEDUP_REMOVED lines=12> */
.L_x_11487:
        /* <DEDUP_REMOVED lines=14> */
.L_x_11488:
        /* <DEDUP_REMOVED lines=12> */
.L_x_11489:
        /* <DEDUP_REMOVED lines=14> */
.L_x_11490:
        /* <DEDUP_REMOVED lines=12> */
.L_x_11491:
        /* <DEDUP_REMOVED lines=14> */
.L_x_11492:
        /* <DEDUP_REMOVED lines=12> */
.L_x_11493:
        /* <DEDUP_REMOVED lines=14> */
.L_x_11494:
[----:B------:R-:W-:Y:S01]  /*3a550*/  IMAD.X R3, RZ, RZ, R9, P3 ;  /* 0x000000ffff037224 */ /* 0x000fe200018e0609 */
[----:B------:R-:W-:Y:S01]  /*3a560*/  ISETP.LT.OR P3, PT, R17, 0x41, P4 ;  /* 0x000000411100780c */ /* 0x000fe20002761670 */
[----:B------:R-:W-:Y:S02]  /*3a570*/  IMAD.MOV.U32 R9, RZ, RZ, RZ ;  /* 0x000000ffff097224 */ /* 0x000fe400078e00ff */
[----:B------:R-:W-:-:S10]  /*3a580*/  IMAD.MOV.U32 R13, RZ, RZ, R7 ;  /* 0x000000ffff0d7224 */ /* 0x000fd400078e0007 */
        /* <DEDUP_REMOVED lines=9> */
.L_x_11495:
        /* <DEDUP_REMOVED lines=9> */
.L_x_11405:
[----:B-1----:R1:W2:Y:S02]  /*3a6b0*/  SYNCS.PHASECHK.TRANS64.TRYWAIT P0, [R19+URZ+0x32440], R23 ;  /* 0x03244017130075a7 */ /* 0x0022a4000800017f */
[----:B--2---:R-:W-:Y:S05]  /*3a6c0*/  @!P0 NANOSLEEP.SYNCS 0x989680 ;  /* 0x009896800000895d */ /* 0x004fea0003900000 */
[----:B------:R-:W2:Y:S02]  /*3a6d0*/  @!P0 SYNCS.PHASECHK.TRANS64 P0, [R19+URZ+0x32440], R23 ;  /* 0x03244017130085a7 */ /* 0x000ea4000800007f */
[----:B--2---:R-:W-:Y:S05]  /*3a6e0*/  @!P0 BRA `(.L_x_11405) ;  /* 0xfffffffc00f08947 */ /* 0x004fea000383ffff */
[----:B------:R-:W-:Y:S05]  /*3a6f0*/  BRA `(.L_x_11497) ;  /* 0xffffffc400907947 */ /* 0x000fea000383ffff */
.L_x_11406:
        /* <DEDUP_REMOVED lines=8> */
.L_x_11499:
[----:B------:R-:W-:Y:S05]  /*3a780*/  BSYNC B1 ;  /* 0x0000000000017941 */ /* 0x000fea0003800000 */
.L_x_11498:
        /* <DEDUP_REMOVED lines=9> */
.L_x_11500:
[----:B------:R-:W-:Y:S02]  /*3a820*/  IMAD.MOV.U32 R13, RZ, RZ, R24 ;  /* 0x000000ffff0d7224 */ /* 0x000fe400078e0018 */
[----:B------:R-:W-:Y:S01]  /*3a830*/  IMAD.MOV.U32 R12, RZ, RZ, 0x1 ;  /* 0x00000001ff0c7424 */ /* 0x000fe200078e00ff */
[----:B------:R-:W-:-:S13]  /*3a840*/  IADD3 R2, P0, R14, R0, RZ ;  /* 0x000000000e027210 */ /* 0x000fda0007f1e0ff */
[----:B------:R-:W-:Y:S05]  /*3a850*/  WARPSYNC.COLLECTIVE R15, `(.L_x_11501) ;  /* 0x000000000f087348 */ /* 0x000fea0003c00000 */
[----:B------:R0:W1:Y:S02]  /*3a860*/  SHFL.IDX P6, R14, R13, R12, R11 ;  /* 0x0000000c0d0e7389 */ /* 0x00006400000c000b */
[----:B01----:R-:W-:Y:S01]  /*3a870*/  ENDCOLLECTIVE ;  /* 0x000000000000791b */ /* 0x003fe20003800000 */
.L_x_11501:
        /* <DEDUP_REMOVED lines=10> */
.L_x_11502:
[----:B------:R-:W-:Y:S02]  /*3a920*/  IMAD.MOV.U32 R13, RZ, RZ, R24 ;  /* 0x000000ffff0d7224 */ /* 0x000fe400078e0018 */
[----:B------:R-:W-:Y:S01]  /*3a930*/  IMAD.MOV.U32 R12, RZ, RZ, 0x2 ;  /* 0x00000002ff0c7424 */ /* 0x000fe200078e00ff */
[----:B------:R-:W-:-:S13]  /*3a940*/  IADD3 R2, P0, R14, R0, RZ ;  /* 0x000000000e027210 */ /* 0x000fda0007f1e0ff */
[----:B------:R-:W-:Y:S05]  /*3a950*/  WARPSYNC.COLLECTIVE R15, `(.L_x_11503) ;  /* 0x000000000f087348 */ /* 0x000fea0003c00000 */
[----:B------:R0:W1:Y:S02]  /*3a960*/  SHFL.IDX P6, R14, R13, R12, R11 ;  /* 0x0000000c0d0e7389 */ /* 0x00006400000c000b */
[----:B01----:R-:W-:Y:S01]  /*3a970*/  ENDCOLLECTIVE ;  /* 0x000000000000791b */ /* 0x003fe20003800000 */
.L_x_11503:
        /* <DEDUP_REMOVED lines=10> */
.L_x_11504:
[----:B------:R-:W-:Y:S02]  /*3aa20*/  IMAD.MOV.U32 R13, RZ, RZ, R24 ;  /* 0x000000ffff0d7224 */ /* 0x000fe400078e0018 */
[----:B------:R-:W-:Y:S01]  /*3aa30*/  IMAD.MOV.U32 R12, RZ, RZ, 0x3 ;  /* 0x00000003ff0c7424 */ /* 0x000fe200078e00ff */
[----:B------:R-:W-:-:S13]  /*3aa40*/  IADD3 R2, P0, R14, R0, RZ ;  /* 0x000000000e027210 */ /* 0x000fda0007f1e0ff */
[----:B------:R-:W-:Y:S05]  /*3aa50*/  WARPSYNC.COLLECTIVE R15, `(.L_x_11505) ;  /* 0x000000000f087348 */ /* 0x000fea0003c00000 */
[----:B------:R0:W1:Y:S02]  /*3aa60*/  SHFL.IDX P6, R14, R13, R12, R11 ;  /* 0x0000000c0d0e7389 */ /* 0x00006400000c000b */
[----:B01----:R-:W-:Y:S01]  /*3aa70*/  ENDCOLLECTIVE ;  /* 0x000000000000791b */ /* 0x003fe20003800000 */
.L_x_11505:
        /* <DEDUP_REMOVED lines=10> */
.L_x_11506:
[----:B------:R-:W-:Y:S02]  /*3ab20*/  IMAD.MOV.U32 R13, RZ, RZ, R24 ;  /* 0x000000ffff0d7224 */ /* 0x000fe400078e0018 */
[----:B------:R-:W-:Y:S01]  /*3ab30*/  IMAD.MOV.U32 R12, RZ, RZ, 0x4 ;  /* 0x00000004ff0c7424 */ /* 0x000fe200078e00ff */
[----:B------:R-:W-:-:S13]  /*3ab40*/  IADD3 R2, P0, R14, R0, RZ ;  /* 0x000000000e027210 */ /* 0x000fda0007f1e0ff */
[----:B------:R-:W-:Y:S05]  /*3ab50*/  WARPSYNC.COLLECTIVE R15, `(.L_x_11507) ;  /* 0x000000000f087348 */ /* 0x000fea0003c00000 */
[----:B------:R0:W1:Y:S02]  /*3ab60*/  SHFL.IDX P6, R14, R13, R12, R11 ;  /* 0x0000000c0d0e7389 */ /* 0x00006400000c000b */
[----:B01----:R-:W-:Y:S01]  /*3ab70*/  ENDCOLLECTIVE ;  /* 0x000000000000791b */ /* 0x003fe20003800000 */
.L_x_11507:
        /* <DEDUP_REMOVED lines=10> */
.L_x_11508:
[----:B------:R-:W-:Y:S02]  /*3ac20*/  IMAD.MOV.U32 R13, RZ, RZ, R24 ;  /* 0x000000ffff0d7224 */ /* 0x000fe400078e0018 */
[----:B------:R-:W-:Y:S01]  /*3ac30*/  IMAD.MOV.U32 R12, RZ, RZ, 0x5 ;  /* 0x00000005ff0c7424 */ /* 0x000fe200078e00ff */
[----:B------:R-:W-:-:S13]  /*3ac40*/  IADD3 R2, P0, R14, R0, RZ ;  /* 0x000000000e027210 */ /* 0x000fda0007f1e0ff */
[----:B------:R-:W-:Y:S05]  /*3ac50*/  WARPSYNC.COLLECTIVE R15, `(.L_x_11509) ;  /* 0x000000000f087348 */ /* 0x000fea0003c00000 */
[----:B------:R0:W1:Y:S02]  /*3ac60*/  SHFL.IDX P6, R14, R13, R12, R11 ;  /* 0x0000000c0d0e7389 */ /* 0x00006400000c000b */
[----:B01----:R-:W-:Y:S01]  /*3ac70*/  ENDCOLLECTIVE ;  /* 0x000000000000791b */ /* 0x003fe20003800000 */
.L_x_11509:
        /* <DEDUP_REMOVED lines=10> */
.L_x_11510:
[----:B------:R-:W-:Y:S05]  /*3ad20*/  BRA `(.L_x_11511) ;  /* 0xffffffc000ec7947 */ /* 0x000fea000383ffff */
.L_x_11411:
[----:B---3--:R3:W4:Y:S02]  /*3ad30*/  SYNCS.PHASECHK.TRANS64.TRYWAIT P0, [R19+URZ+0x32460], R23 ;  /* 0x03246017130075a7 */ /* 0x008724000800017f */
[----:B----4-:R-:W-:Y:S05]  /*3ad40*/  @!P0 NANOSLEEP.SYNCS 0x989680 ;  /* 0x009896800000895d */ /* 0x010fea0003900000 */
[----:B------:R-:W4:Y:S02]  /*3ad50*/  @!P0 SYNCS.PHASECHK.TRANS64 P0, [R19+URZ+0x32460], R23 ;  /* 0x03246017130085a7 */ /* 0x000f24000800007f */
[----:B----4-:R-:W-:Y:S05]  /*3ad60*/  @!P0 BRA `(.L_x_11411) ;  /* 0xfffffffc00f08947 */ /* 0x010fea000383ffff */
[----:B------:R-:W-:Y:S05]  /*3ad70*/  BRA `(.L_x_11512) ;  /* 0xffffffc400387947 */ /* 0x000fea000383ffff */
.L_x_11412:
        /* <DEDUP_REMOVED lines=8> */
.L_x_11514:
[----:B------:R-:W-:Y:S05]  /*3ae00*/  BSYNC B1 ;  /* 0x0000000000017941 */ /* 0x000fea0003800000 */
.L_x_11513:
        /* <DEDUP_REMOVED lines=9> */
.L_x_11515:
[----:B------:R-:W-:Y:S02]  /*3aea0*/  IMAD.MOV.U32 R9, RZ, RZ, RZ ;  /* 0x000000ffff097224 */ /* 0x000fe400078e00ff */
[----:B------:R-:W-:Y:S02]  /*3aeb0*/  IMAD.MOV.U32 R13, RZ, RZ, R22 ;  /* 0x000000ffff0d7224 */ /* 0x000fe400078e0016 */
[----:B------:R-:W-:Y:S01]  /*3aec0*/  IMAD.MOV.U32 R12, RZ, RZ, 0x1 ;  /* 0x00000001ff0c7424 */ /* 0x000fe200078e00ff */
[----:B------:R-:W-:-:S13]  /*3aed0*/  IADD3 R2, P0, R14, R0, RZ ;  /* 0x000000000e027210 */ /* 0x000fda0007f1e0ff */
[----:B------:R-:W-:Y:S05]  /*3aee0*/  WARPSYNC.COLLECTIVE R15, `(.L_x_11516) ;  /* 0x000000000f087348 */ /* 0x000fea0003c00000 */
[----:B------:R0:W1:Y:S02]  /*3aef0*/  SHFL.IDX P6, R14, R13, R12, R11 ;  /* 0x0000000c0d0e7389 */ /* 0x00006400000c000b */
[----:B01----:R-:W-:Y:S01]  /*3af00*/  ENDCOLLECTIVE ;  /* 0x000000000000791b */ /* 0x003fe20003800000 */
.L_x_11516:
        /* <DEDUP_REMOVED lines=13> */
.L_x_11517:
[----:B------:R-:W-:Y:S02]  /*3afe0*/  IMAD.MOV.U32 R13, RZ, RZ, R22 ;  /* 0x000000ffff0d7224 */ /* 0x000fe400078e0016 */
[----:B------:R-:W-:Y:S01]  /*3aff0*/  IMAD.MOV.U32 R12, RZ, RZ, 0x2 ;  /* 0x00000002ff0c7424 */ /* 0x000fe200078e00ff */
[----:B------:R-:W-:-:S13]  /*3b000*/  IADD3 R2, P0, R14, R0, RZ ;  /* 0x000000000e027210 */ /* 0x000fda0007f1e0ff */
[----:B------:R-:W-:Y:S05]  /*3b010*/  WARPSYNC.COLLECTIVE R15, `(.L_x_11518) ;  /* 0x000000000f087348 */ /* 0x000fea0003c00000 */
[----:B------:R0:W1:Y:S02]  /*3b020*/  SHFL.IDX P6, R14, R13, R12, R11 ;  /* 0x0000000c0d0e7389 */ /* 0x00006400000c000b */
[----:B01----:R-:W-:Y:S01]  /*3b030*/  ENDCOLLECTIVE ;  /* 0x000000000000791b */ /* 0x003fe20003800000 */
.L_x_11518:
        /* <DEDUP_REMOVED lines=13> */
.L_x_11519:
[----:B------:R-:W-:Y:S02]  /*3b110*/  IMAD.MOV.U32 R13, RZ, RZ, R22 ;  /* 0x000000ffff0d7224 */ /* 0x000fe400078e0016 */
[----:B------:R-:W-:Y:S01]  /*3b120*/  IMAD.MOV.U32 R12, RZ, RZ, 0x3 ;  /* 0x00000003ff0c7424 */ /* 0x000fe200078e00ff */
[----:B------:R-:W-:-:S13]  /*3b130*/  IADD3 R2, P0, R14, R0, RZ ;  /* 0x000000000e027210 */ /* 0x000fda0007f1e0ff */
[----:B------:R-:W-:Y:S05]  /*3b140*/  WARPSYNC.COLLECTIVE R15, `(.L_x_11520) ;  /* 0x000000000f087348 */ /* 0x000fea0003c00000 */
[----:B------:R0:W1:Y:S02]  /*3b150*/  SHFL.IDX P6, R14, R13, R12, R11 ;  /* 0x0000000c0d0e7389 */ /* 0x00006400000c000b */
[----:B01----:R-:W-:Y:S01]  /*3b160*/  ENDCOLLECTIVE ;  /* 0x000000000000791b */ /* 0x003fe20003800000 */
.L_x_11520:
        /* <DEDUP_REMOVED lines=13> */
.L_x_11521:
[----:B------:R-:W-:Y:S02]  /*3b240*/  IMAD.MOV.U32 R13, RZ, RZ, R22 ;  /* 0x000000ffff0d7224 */ /* 0x000fe400078e0016 */
[----:B------:R-:W-:Y:S01]  /*3b250*/  IMAD.MOV.U32 R12, RZ, RZ, 0x4 ;  /* 0x00000004ff0c7424 */ /* 0x000fe200078e00ff */
[----:B------:R-:W-:-:S13]  /*3b260*/  IADD3 R2, P0, R14, R0, RZ ;  /* 0x000000000e027210 */ /* 0x000fda0007f1e0ff */
[----:B------:R-:W-:Y:S05]  /*3b270*/  WARPSYNC.COLLECTIVE R15, `(.L_x_11522) ;  /* 0x000000000f087348 */ /* 0x000fea0003c00000 */
[----:B------:R0:W1:Y:S02]  /*3b280*/  SHFL.IDX P6, R14, R13, R12, R11 ;  /* 0x0000000c0d0e7389 */ /* 0x00006400000c000b */
[----:B01----:R-:W-:Y:S01]  /*3b290*/  ENDCOLLECTIVE ;  /* 0x000000000000791b */ /* 0x003fe20003800000 */
.L_x_11522:
        /* <DEDUP_REMOVED lines=13> */
.L_x_11523:
[----:B------:R-:W-:Y:S02]  /*3b370*/  IMAD.MOV.U32 R13, RZ, RZ, R22 ;  /* 0x000000ffff0d7224 */ /* 0x000fe400078e0016 */
[----:B------:R-:W-:Y:S01]  /*3b380*/  IMAD.MOV.U32 R12, RZ, RZ, 0x5 ;  /* 0x00000005ff0c7424 */ /* 0x000fe200078e00ff */
[----:B------:R-:W-:-:S13]  /*3b390*/  IADD3 R2, P0, R14, R0, RZ ;  /* 0x000000000e027210 */ /* 0x000fda0007f1e0ff */
[----:B------:R-:W-:Y:S05]  /*3b3a0*/  WARPSYNC.COLLECTIVE R15, `(.L_x_11524) ;  /* 0x000000000f087348 */ /* 0x000fea0003c00000 */
[----:B------:R0:W1:Y:S02]  /*3b3b0*/  SHFL.IDX P6, R14, R13, R12, R11 ;  /* 0x0000000c0d0e7389 */ /* 0x00006400000c000b */
[----:B01----:R-:W-:Y:S01]  /*3b3c0*/  ENDCOLLECTIVE ;  /* 0x000000000000791b */ /* 0x003fe20003800000 */
.L_x_11524:
        /* <DEDUP_REMOVED lines=13> */
.L_x_11525:
[----:B------:R-:W-:Y:S05]  /*3b4a0*/  BRA `(.L_x_11526) ;  /* 0xffffffc000887947 */ /* 0x000fea000383ffff */
.L_x_11417:
[----:B0-----:R0:W1:Y:S02]  /*3b4b0*/  SYNCS.PHASECHK.TRANS64.TRYWAIT P0, [R4+URZ+0x32420], R9 ;  /* 0x03242009040075a7 */ /* 0x001064000800017f */
[----:B-1----:R-:W-:Y:S05]  /*3b4c0*/  @!P0 NANOSLEEP.SYNCS 0x989680 ;  /* 0x009896800000895d */ /* 0x002fea0003900000 */
[----:B------:R-:W1:Y:S02]  /*3b4d0*/  @!P0 SYNCS.PHASECHK.TRANS64 P0, [R4+URZ+0x32420], R9 ;  /* 0x03242009040085a7 */ /* 0x000e64000800007f */
[----:B-1----:R-:W-:Y:S05]  /*3b4e0*/  @!P0 BRA `(.L_x_11417) ;  /* 0xfffffffc00f08947 */ /* 0x002fea000383ffff */
[----:B------:R-:W-:Y:S05]  /*3b4f0*/  BRA `(.L_x_11527) ;  /* 0xffffffc400107947 */ /* 0x000fea000383ffff */
.L_x_11418:
        /* <DEDUP_REMOVED lines=11> */
.L_x_11529:
[----:B------:R-:W-:Y:S05]  /*3b5b0*/  BSYNC B0 ;  /* 0x0000000000007941 */ /* 0x000fea0003800000 */
.L_x_11528:
[----:B------:R-:W-:Y:S05]  /*3b5c0*/  BRA `(.L_x_11530) ;  /* 0xffffffc000f87947 */ /* 0x000fea000383ffff */
.L_x_11419:
[----:B------:R-:W-:Y:S01]  /*3b5d0*/  BSSY B0, `(.L_x_11531) ;  /* 0x0000006000007945 */ /* 0x000fe20003800000 */
[----:B------:R-:W-:-:S07]  /*3b5e0*/  IMAD.MOV.U32 R15, RZ, RZ, -0x1 ;  /* 0xffffffffff0f7424 */ /* 0x000fce00078e00ff */
[----:B012--5:R-:W-:Y:S05]  /*3b5f0*/  WARPSYNC.COLLECTIVE R15, `(.L_x_11532) ;  /* 0x000000000f0c7348 */ /* 0x027fea0003c00000 */
[----:B------:R-:W-:Y:S02]  /*3b600*/  ELECT P6, UR62, PT ;  /* 0x00000000003e782f */ /* 0x000fe400038c0000 */
[----:B------:R-:W-:Y:S01]  /*3b610*/  MOV R14, UR62 ;  /* 0x0000003e000e7c02 */ /* 0x000fe20008000f00 */
[----:B012--5:R-:W-:Y:S10]  /*3b620*/  ENDCOLLECTIVE ;  /* 0x000000000000791b */ /* 0x027ff40003800000 */
.L_x_11532:
[----:B------:R-:W-:Y:S05]  /*3b630*/  BSYNC B0 ;  /* 0x0000000000007941 */ /* 0x000fea0003800000 */
.L_x_11531:
[----:B------:R-:W-:Y:S05]  /*3b640*/  BRA `(.L_x_11533) ;  /* 0xffffffc000ec7947 */ /* 0x000fea000383ffff */
.L_x_11421:
[----:B-1----:R1:W3:Y:S02]  /*3b650*/  SYNCS.PHASECHK.TRANS64.TRYWAIT P1, [R5+URZ+0x32440], R0 ;  /* 0x03244000050075a7 */ /* 0x0022e4000802017f */
[----:B---3--:R-:W-:Y:S05]  /*3b660*/  @!P1 NANOSLEEP.SYNCS 0x989680 ;  /* 0x009896800000995d */ /* 0x008fea0003900000 */
[----:B------:R-:W3:Y:S02]  /*3b670*/  @!P1 SYNCS.PHASECHK.TRANS64 P1, [R5+URZ+0x32440], R0 ;  /* 0x03244000050095a7 */ /* 0x000ee4000802007f */
[----:B---3--:R-:W-:Y:S05]  /*3b680*/  @!P1 BRA `(.L_x_11421) ;  /* 0xfffffffc00f09947 */ /* 0x008fea000383ffff */
[----:B------:R-:W-:Y:S05]  /*3b690*/  BRA `(.L_x_11534) ;  /* 0xffffffc4000c7947 */ /* 0x000fea000383ffff */
.L_x_11423:
[----:B---3--:R3:W4:Y:S02]  /*3b6a0*/  SYNCS.PHASECHK.TRANS64.TRYWAIT P1, [R17+URZ+0x32440], R2 ;  /* 0x03244002110075a7 */ /* 0x008724000802017f */
[----:B----4-:R-:W-:Y:S05]  /*3b6b0*/  @!P1 NANOSLEEP.SYNCS 0x989680 ;  /* 0x009896800000995d */ /* 0x010fea0003900000 */
[----:B------:R-:W4:Y:S02]  /*3b6c0*/  @!P1 SYNCS.PHASECHK.TRANS64 P1, [R17+URZ+0x32440], R2 ;  /* 0x03244002110095a7 */ /* 0x000f24000802007f */
[----:B----4-:R-:W-:Y:S05]  /*3b6d0*/  @!P1 BRA `(.L_x_11423) ;  /* 0xfffffffc00f09947 */ /* 0x010fea000383ffff */
[----:B------:R-:W-:Y:S05]  /*3b6e0*/  BRA `(.L_x_11535) ;  /* 0xffffffc400187947 */ /* 0x000fea000383ffff */
.L_x_11425:
[----:B----4-:R4:W0:Y:S02]  /*3b6f0*/  SYNCS.PHASECHK.TRANS64.TRYWAIT P1, [R5+URZ+0x32460], R0 ;  /* 0x03246000050075a7 */ /* 0x010824000802017f */
[----:B0-----:R-:W-:Y:S05]  /*3b700*/  @!P1 NANOSLEEP.SYNCS 0x989680 ;  /* 0x009896800000995d */ /* 0x001fea0003900000 */
[----:B------:R-:W0:Y:S02]  /*3b710*/  @!P1 SYNCS.PHASECHK.TRANS64 P1, [R5+URZ+0x32460], R0 ;  /* 0x03246000050095a7 */ /* 0x000e24000802007f */
[----:B0-----:R-:W-:Y:S05]  /*3b720*/  @!P1 BRA `(.L_x_11425) ;  /* 0xfffffffc00f09947 */ /* 0x001fea000383ffff */
[----:B------:R-:W-:Y:S05]  /*3b730*/  BRA `(.L_x_11536) ;  /* 0xffffffc400147947 */ /* 0x000fea000383ffff */
        .type           $_ZN7cutlass13device_kernelIN5flash11enable_sm90INS1_16FlashAttnFwdSm90INS1_25CollectiveMainloopFwdSm90ILi2EN4cute5tupleIJNS5_1CILi1EEES8_S8_EEENS6_IJNS7_ILi128EEENS7_ILi96EEENS7_ILi64EEEEEELi256ENS_6half_tEfNS_4arch4Sm90ELb0ELb1ELb1ELb0ELb1ELb0ELb1ELb1ELb0ELb1ELb1ELb0EEENS1_21CollectiveEpilogueFwdINS6_IJSA_NS7_ILi256EEESB_EEES9_SE_SG_Li256ELb0ELb1ELb1ELb0EEENS1_19SingleTileSchedulerILb0ELb1ELb1ELi128EEEEEEEEEvNT_6ParamsE$_ZZN5flash25CollectiveMainloopFwdSm90ILi2EN4cute5tupleIJNS1_1CILi1EEES4_S4_EEENS2_IJNS3_ILi128EEENS3_ILi96EEENS3_ILi64EEEEEELi256EN7cutlass6half_tEfNSA_4arch4Sm90ELb0ELb1ELb1ELb0ELb1ELb0ELb1ELb1ELb0ELb1ELb1ELb0EE3mmaINS_16FlashAttnFwdSm90ISE_NS_21CollectiveEpilogueFwdINS2_IJS6_NS3_ILi256EEES7_EEES5_SB_SD_Li256ELb0ELb1ELb1ELb0EEENS_19SingleTileSchedulerILb0ELb1ELb1ELi128EEEE13SharedStorageENS1_6TensorINS1_11ArrayEngineIfLm128EEENS1_6LayoutINS2_IJNS2_IJNS3_ILi2EEEST_NS3_ILi32EEEEEES4_S4_EEENS2_IJNS2_IJS4_ST_NS3_ILi4EEEEEENS3_ILi0EEESZ_EEEEEEENS_7SoftmaxILi2ELi0EEEEEbRKNSE_6ParamsENSA_13PipelineAsyncILi2EEES19_RNSA_13PipelineStateILj2EEERT0_RT1_iRiRKNS_16SeqlenInfoQKNewKILb0ELb0EEENS2_IJiiiiEEERT_ENKUliT_T0_T1_E_clIZSF_ISO_S12_S14_EbS17_S19_S19_S1C_S1E_S1G_iS1H_S1L_S1M_S1O_EUlRS1P_iE1_NS3_ILb0EEENS3_ILb1EEEEEDaiS1P_S1Q_S1R_,@function
        .size           $_ZN7cutlass13device_kernelIN5flash11enable_sm90INS1_16FlashAttnFwdSm90INS1_25CollectiveMainloopFwdSm90ILi2EN4cute5tupleIJNS5_1CILi1EEES8_S8_EEENS6_IJNS7_ILi128EEENS7_ILi96EEENS7_ILi64EEEEEELi256ENS_6half_tEfNS_4arch4Sm90ELb0ELb1ELb1ELb0ELb1ELb0ELb1ELb1ELb0ELb1ELb1ELb0EEENS1_21CollectiveEpilogueFwdINS6_IJSA_NS7_ILi256EEESB_EEES9_SE_SG_Li256ELb0ELb1ELb1ELb0EEENS1_19SingleTileSchedulerILb0ELb1ELb1ELi128EEEEEEEEEvNT_6ParamsE$_ZZN5flash25CollectiveMainloopFwdSm90ILi2EN4cute5tupleIJNS1_1CILi1EEES4_S4_EEENS2_IJNS3_ILi128EEENS3_ILi96EEENS3_ILi64EEEEEELi256EN7cutlass6half_tEfNSA_4arch4Sm90ELb0ELb1ELb1ELb0ELb1ELb0ELb1ELb1ELb0ELb1ELb1ELb0EE3mmaINS_16FlashAttnFwdSm90ISE_NS_21CollectiveEpilogueFwdINS2_IJS6_NS3_ILi256EEES7_EEES5_SB_SD_Li256ELb0ELb1ELb1ELb0EEENS_19SingleTileSchedulerILb0ELb1ELb1ELi128EEEE13SharedStorageENS1_6TensorINS1_11ArrayEngineIfLm128EEENS1_6LayoutINS2_IJNS2_IJNS3_ILi2EEEST_NS3_ILi32EEEEEES4_S4_EEENS2_IJNS2_IJS4_ST_NS3_ILi4EEEEEENS3_ILi0EEESZ_EEEEEEENS_7SoftmaxILi2ELi0EEEEEbRKNSE_6ParamsENSA_13PipelineAsyncILi2EEES19_RNSA_13PipelineStateILj2EEERT0_RT1_iRiRKNS_16SeqlenInfoQKNewKILb0ELb0EEENS2_IJiiiiEEERT_ENKUliT_T0_T1_E_clIZSF_ISO_S12_S14_EbS17_S19_S19_S1C_S1E_S1G_iS1H_S1L_S1M_S1O_EUlRS1P_iE1_NS3_ILb0EEENS3_ILb1EEEEEDaiS1P_S1Q_S1R_,(.L_x_15770 - $_ZN7cutlass13device_kernelIN5flash11enable_sm90INS1_16FlashAttnFwdSm90INS1_25CollectiveMainloopFwdSm90ILi2EN4cute5tupleIJNS5_1CILi1EEES8_S8_EEENS6_IJNS7_ILi128EEENS7_ILi96EEENS7_ILi64EEEEEELi256ENS_6half_tEfNS_4arch4Sm90ELb0ELb1ELb1ELb0ELb1ELb0ELb1ELb1ELb0ELb1ELb1ELb0EEENS1_21CollectiveEpilogueFwdINS6_IJSA_NS7_ILi256EEESB_EEES9_SE_SG_Li256ELb0ELb1ELb1ELb0EEENS1_19SingleTileSchedulerILb0ELb1ELb1ELi128EEEEEEEEEvNT_6ParamsE$_ZZN5flash25CollectiveMainloopFwdSm90ILi2EN4cute5tupleIJNS1_1CILi1EEES4_S4_EEENS2_IJNS3_ILi128EEENS3_ILi96EEENS3_ILi64EEEEEELi256EN7cutlass6half_tEfNSA_4arch4Sm90ELb0ELb1ELb1ELb0ELb1ELb0ELb1ELb1ELb0ELb1ELb1ELb0EE3mmaINS_16FlashAttnFwdSm90ISE_NS_21CollectiveEpilogueFwdINS2_IJS6_NS3_ILi256EEES7_EEES5_SB_SD_Li256ELb0ELb1ELb1ELb0EEENS_19SingleTileSchedulerILb0ELb1ELb1ELi128EEEE13SharedStorageENS1_6TensorINS1_11ArrayEngineIfLm128EEENS1_6LayoutINS2_IJNS2_IJNS3_ILi2EEEST_NS3_ILi32EEEEEES4_S4_EEENS2_IJNS2_IJS4_ST_NS3_ILi4EEEEEENS3_ILi0EEESZ_EEEEEEENS_7SoftmaxILi2ELi0EEEEEbRKNSE_6ParamsENSA_13PipelineAsyncILi2EEES19_RNSA_13PipelineStateILj2EEERT0_RT1_iRiRKNS_16SeqlenInfoQKNewKILb0ELb0EEENS2_IJiiiiEEERT_ENKUliT_T0_T1_E_clIZSF_ISO_S12_S14_EbS17_S19_S19_S1C_S1E_S1G_iS1H_S1L_S1M_S1O_EUlRS1P_iE1_NS3_ILb0EEENS3_ILb1EEEEEDaiS1P_S1Q_S1R_)
$_ZN7cutlass13device_kernelIN5flash11enable_sm90INS1_16FlashAttnFwdSm90INS1_25CollectiveMainloopFwdSm90ILi2EN4cute5tupleIJNS5_1CILi1EEES8_S8_EEENS6_IJNS7_ILi128EEENS7_ILi96EEENS7_ILi64EEEEEELi256ENS_6half_tEfNS_4arch4Sm90ELb0ELb1ELb1ELb0ELb1ELb0ELb1ELb1ELb0ELb1ELb1ELb0EEENS1_21CollectiveEpilogueFwdINS6_IJSA_NS7_ILi256EEESB_EEES9_SE_SG_Li256ELb0ELb1ELb1ELb0EEENS1_19SingleTileSchedulerILb0ELb1ELb1ELi128EEEEEEEEEvNT_6ParamsE$_ZZN5flash25CollectiveMainloopFwdSm90ILi2EN4cute5tupleIJNS1_1CILi1EEES4_S4_EEENS2_IJNS3_ILi128EEENS3_ILi96EEENS3_ILi64EEEEEELi256EN7cutlass6half_tEfNSA_4arch4Sm90ELb0ELb1ELb1ELb0ELb1ELb0ELb1ELb1ELb0ELb1ELb1ELb0EE3mmaINS_16FlashAttnFwdSm90ISE_NS_21CollectiveEpilogueFwdINS2_IJS6_NS3_ILi256EEES7_EEES5_SB_SD_Li256ELb0ELb1ELb1ELb0EEENS_19SingleTileSchedulerILb0ELb1ELb1ELi128EEEE13SharedStorageENS1_6TensorINS1_11ArrayEngineIfLm128EEENS1_6LayoutINS2_IJNS2_IJNS3_ILi2EEEST_NS3_ILi32EEEEEES4_S4_EEENS2_IJNS2_IJS4_ST_NS3_ILi4EEEEEENS3_ILi0EEESZ_EEEEEEENS_7SoftmaxILi2ELi0EEEEEbRKNSE_6ParamsENSA_13PipelineAsyncILi2EEES19_RNSA_13PipelineStateILj2EEERT0_RT1_iRiRKNS_16SeqlenInfoQKNewKILb0ELb0EEENS2_IJiiiiEEERT_ENKUliT_T0_T1_E_clIZSF_ISO_S12_S14_EbS17_S19_S19_S1C_S1E_S1G_iS1H_S1L_S1M_S1O_EUlRS1P_iE1_NS3_ILb0EEENS3_ILb1EEEEEDaiS1P_S1Q_S1R_:
        /* <DEDUP_REMOVED lines=48> */
.L_x_11538:
[----:B------:R-:W-:Y:S05]  /*3ba40*/  BSYNC B2 ;  /* 0x0000000000027941 */ /* 0x000fea0003800000 */
.L_x_11537:
        /* <DEDUP_REMOVED lines=17> */
.L_x_11540:
[----:B------:R-:W-:Y:S05]  /*3bb60*/  BSYNC B2 ;  /* 0x0000000000027941 */ /* 0x000fea0003800000 */
.L_x_11539:
        /* <DEDUP_REMOVED lines=10> */
.L_x_11542:
[----:B------:R-:W-:Y:S05]  /*3bc10*/  BSYNC B2 ;  /* 0x0000000000027941 */ /* 0x000fea0003800000 */
.L_x_11541:
        /* <DEDUP_REMOVED lines=92> */
.L_x_11545:
[----:B------:R-:W-:Y:S05]  /*3c1e0*/  BSYNC B2 ;  /* 0x0000000000027941 */ /* 0x000fea0003800000 */
.L_x_11544:
        /* <DEDUP_REMOVED lines=17> */
.L_x_11547:
[----:B------:R-:W-:Y:S05]  /*3c300*/  BSYNC B2 ;  /* 0x0000000000027941 */ /* 0x000fea0003800000 */
.L_x_11546:
        /* <DEDUP_REMOVED lines=10> */
.L_x_11549:
[----:B------:R-:W-:Y:S05]  /*3c3b0*/  BSYNC B2 ;  /* 0x0000000000027941 */ /* 0x000fea0003800000 */
.L_x_11548:
[----:B------:R-:W2:Y:S04]  /*3c3c0*/  LDL.64 R12, [R158] ;  /* 0x000000009e0c7983 */ /* 0x000ea80000100a00 */
[----:B0----5:R-:W3:Y:S04]  /*3c3d0*/  LDL.64 R10, [R158+0x58] ;  /* 0x000058009e0a7983 */ /* 0x021ee80000100a00 */
[----:B------:R-:W4:Y:S04]  /*3c3e0*/  LDL.64 R6, [R158+0x48] ;  /* 0x000048009e067983 */ /* 0x000f280000100a00 */
[----:B------:R-:W4:Y:S01]  /*3c3f0*/  LDL.64 R8, [R158+0x50] ;  /* 0x000050009e087983 */ /* 0x000f220000100a00 */
        /* <DEDUP_REMOVED lines=18> */
[----:B--2---:R-:W-:Y:S02]  /*3c520*/  IMAD R20, R21, 0xc00, R12 ;  /* 0x00000c0015147824 */ /* 0x004fe400078e020c */
[----:B------:R-:W-:-:S03]  /*3c530*/  IMAD.MOV.U32 R21, RZ, RZ, R13 ;  /* 0x000000ffff157224 */ /* 0x000fc600078e000d */
[----:B------:R-:W-:Y:S02]  /*3c540*/  R2UR UR6, R20 ;  /* 0x00000000140672ca */ /* 0x000fe400000e0000 */
[----:B------:R-:W-:Y:S02]  /*3c550*/  R2UR UR7, R21 ;  /* 0x00000000150772ca */ /* 0x000fe400000e0000 */
[----:B---3--:R-:W-:Y:S02]  /*3c560*/  ISETP.NE.U32.AND P0, PT, R0, RZ, PT ;  /* 0x000000ff0000720c */ /* 0x008fe40003f05070 */
[----:B----4-:R-:W-:Y:S02]  /*3c570*/  R2UR UR4, R14 ;  /* 0x000000000e0472ca */ /* 0x010fe400000e0000 */
[----:B------:R-:W-:-:S09]  /*3c580*/  R2UR UR5, R15 ;  /* 0x000000000f0572ca */ /* 0x000fd200000e0000 */
[----:B------:R-:W-:-:S05]  /*3c590*/  VOTEU.ANY UP0, P0 ;  /* 0x00000000003f7886 */ /* 0x000fca0000000100 */
[----:B------:R-:W-:Y:S03]  /*3c5a0*/  HGMMA.64x96x16.F32 R24, gdesc[UR4], R24, UP0, gsb0 ;  /* 0x01600000041879f0 */ /* 0x000fe6000b800818 */
        /* <DEDUP_REMOVED lines=242> */
.L_x_11552:
[----:B------:R-:W-:Y:S05]  /*3d4d0*/  BSYNC B2 ;  /* 0x0000000000027941 */ /* 0x000fea0003800000 */
.L_x_11551:
[C---:B------:R-:W-:Y:S01]  /*3d4e0*/  R2UR UR6, R4.reuse ;  /* 0x00000000040672ca */ /* 0x040fe200000e0000 */
[----:B------:R-:W2:Y:S01]  /*3d4f0*/  LDL R11, [R1+0x450] ;  /* 0x00045000010b7983 */ /* 0x000ea20000100800 */
[C---:B------:R-:W-:Y:S02]  /*3d500*/  R2UR UR7, R5.reuse ;  /* 0x00000000050772ca */ /* 0x040fe400000e0000 */
[----:B------:R-:W-:Y:S01]  /*3d510*/  R2UR UR4, R4 ;  /* 0x00000000040472ca */ /* 0x000fe200000e0000 */
[----:B------:R-:W3:Y:S01]  /*3d520*/  LDL R9, [R1+0x454] ;  /* 0x0004540001097983 */ /* 0x000ee20000100800 */
[----:B------:R-:W-:-:S09]  /*3d530*/  R2UR UR5, R5 ;  /* 0x00000000050572ca */ /* 0x000fd200000e0000 */
[----:B------:R-:W4:Y:S04]  /*3d540*/  LD.E.64 R6, desc[UR6][R12.64+0x20] ;  /* 0x000020060c067980 */ /* 0x000f28000c101b00 */
[----:B------:R-:W2:Y:S01]  /*3d550*/  LD.E R0, desc[UR4][R12.64+0xc] ;  /* 0x00000c040c007980 */ /* 0x000ea2000c101900 */
[----:B----4-:R-:W-:-:S05]  /*3d560*/  MOV R7, R6 ;  /* 0x0000000600077202 */ /* 0x010fca0000000f00 */
[----:B-----5:R-:W-:-:S05]  /*3d570*/  IMAD R7, R10, 0x8, R7 ;  /* 0x000000080a077824 */ /* 0x020fca00078e0207 */
[----:B--2---:R-:W-:-:S04]  /*3d580*/  PRMT R0, R0, 0x654, R7 ;  /* 0x0000065400007816 */ /* 0x004fc80000000007 */
[----:B------:R0:W-:Y:S01]  /*3d590*/  SYNCS.ARRIVE.TRANS64.RED.A1T0 RZ, [R0+URZ], RZ ;  /* 0x000000ff00ff79a7 */ /* 0x0001e2000810043f */
[----:B------:R-:W2:Y:S04]  /*3d5a0*/  LDL.64 R6, [R158+0x68] ;  /* 0x000068009e067983 */ /* 0x000ea80000100a00 */
[----:B------:R-:W4:Y:S04]  /*3d5b0*/  LD.E R72, desc[UR4][R2.64] ;  /* 0x0000000402487980 */ /* 0x000f28000c101900 */
[----:B0-----:R-:W3:Y:S04]  /*3d5c0*/  LD.E R0, desc[UR4][R2.64+0x24] ;  /* 0x0000240402007980 */ /* 0x001ee8000c101900 */
[----:B--2---:R-:W2:Y:S01]  /*3d5d0*/  LD.E.64 R6, desc[UR4][R6.64] ;  /* 0x0000000406067980 */ /* 0x004ea2000c101b00 */
[----:B---3--:R-:W-:-:S13]  /*3d5e0*/  ISETP.NE.AND P0, PT, R0, 0x1, PT ;  /* 0x000000010000780c */ /* 0x008fda0003f05270 */
[C---:B------:R-:W-:Y:S02]  /*3d5f0*/  @P0 R2UR UR6, R4.reuse ;  /* 0x00000000040602ca */ /* 0x040fe400000e0000 */
[C---:B------:R-:W-:Y:S02]  /*3d600*/  @P0 R2UR UR7, R5.reuse ;  /* 0x00000000050702ca */ /* 0x040fe400000e0000 */
[C---:B------:R-:W-:Y:S02]  /*3d610*/  R2UR UR14, R4.reuse ;  /* 0x00000000040e72ca */ /* 0x040fe400000e0000 */
[----:B------:R-:W-:Y:S02]  /*3d620*/  R2UR UR15, R5 ;  /* 0x00000000050f72ca */ /* 0x000fe400000e0000 */
[----:B------:R-:W-:-:S07]  /*3d630*/  R2UR UR10, R4 ;  /* 0x00000000040a72ca */ /* 0x000fce00000e0000 */
[----:B------:R-:W3:Y:S01]  /*3d640*/  @P0 LD.E R75, desc[UR6][R2.64+0x2c] ;  /* 0x00002c06024b0980 */ /* 0x000ee2000c101900 */
[C---:B------:R-:W-:Y:S02]  /*3d650*/  R2UR UR6, R4.reuse ;  /* 0x00000000040672ca */ /* 0x040fe400000e0000 */
[C---:B------:R-:W-:Y:S02]  /*3d660*/  R2UR UR7, R5.reuse ;  /* 0x00000000050772ca */ /* 0x040fe400000e0000 */
[C---:B------:R-:W-:Y:S02]  /*3d670*/  R2UR UR11, R5.reuse ;  /* 0x00000000050b72ca */ /* 0x040fe400000e0000 */
[C---:B------:R-:W-:Y:S02]  /*3d680*/  R2UR UR8, R4.reuse ;  /* 0x00000000040872ca */ /* 0x040fe400000e0000 */
[----:B------:R-:W-:Y:S02]  /*3d690*/  R2UR UR9, R5 ;  /* 0x00000000050972ca */ /* 0x000fe400000e0000 */
[----:B------:R-:W-:-:S02]  /*3d6a0*/  R2UR UR12, R4 ;  /* 0x00000000040c72ca */ /* 0x000fc400000e0000 */
[----:B------:R-:W-:-:S05]  /*3d6b0*/  R2UR UR13, R5 ;  /* 0x00000000050d72ca */ /* 0x000fca00000e0000 */
[----:B------:R-:W3:Y:S04]  /*3d6c0*/  LD.E R76, desc[UR10][R2.64+0xc] ;  /* 0x00000c0a024c7980 */ /* 0x000ee8000c101900 */
[----:B------:R-:W3:Y:S04]  /*3d6d0*/  LD.E R77, desc[UR8][R2.64+0x10] ;  /* 0x00001008024d7980 */ /* 0x000ee8000c101900 */
[----:B------:R-:W4:Y:S04]  /*3d6e0*/  LD.E R78, desc[UR12][R2.64+0x14] ;  /* 0x0000140c024e7980 */ /* 0x000f28000c101900 */
[----:B--2---:R0:W2:Y:S02]  /*3d6f0*/  LD.E R10, desc[UR4][R6.64] ;  /* 0x00000004060a7980 */ /* 0x0040a4000c101900 */
[----:B0-----:R-:W-:-:S02]  /*3d700*/  IMAD.MOV.U32 R6, RZ, RZ, R9 ;  /* 0x000000ffff067224 */ /* 0x001fc400078e0009 */
[----:B------:R-:W-:-:S05]  /*3d710*/  IMAD.MOV.U32 R7, RZ, RZ, R11 ;  /* 0x000000ffff077224 */ /* 0x000fca00078e000b */
[----:B------:R-:W3:Y:S01]  /*3d720*/  LD.E R73, desc[UR4][R6.64] ;  /* 0x0000000406497980 */ /* 0x000ee2000c101900 */
[C---:B------:R-:W-:Y:S02]  /*3d730*/  @P0 R2UR UR4, R4.reuse ;  /* 0x00000000040402ca */ /* 0x040fe400000e0000 */
[----:B------:R-:W-:Y:S01]  /*3d740*/  @P0 R2UR UR5, R5 ;  /* 0x00000000050502ca */ /* 0x000fe200000e0000 */
[----:B------:R-:W3:Y:S04]  /*3d750*/  LD.E R6, desc[UR14][R2.64+0x18] ;  /* 0x0000180e02067980 */ /* 0x000ee8000c101900 */
[----:B------:R-:W3:Y:S08]  /*3d760*/  LD.E R7, desc[UR6][R2.64+0x4] ;  /* 0x0000040602077980 */ /* 0x000ef0000c101900 */
[----:B------:R-:W3:Y:S01]  /*3d770*/  @P0 LD.E R74, desc[UR4][R2.64+0x28] ;  /* 0x00002804024a0980 */ /* 0x000ee2000c101900 */
[----:B------:R-:W-:-:S02]  /*3d780*/  R2UR UR4, R4 ;  /* 0x00000000040472ca */ /* 0x000fc400000e0000 */
[----:B------:R-:W-:-:S13]  /*3d790*/  R2UR UR5, R5 ;  /* 0x00000000050572ca */ /* 0x000fda00000e0000 */
[----:B------:R-:W3:Y:S01]  /*3d7a0*/  LD.E R12, desc[UR4][R2.64+0x8] ;  /* 0x00000804020c7980 */ /* 0x000ee2000c101900 */
[----:B------:R-:W-:Y:S01]  /*3d7b0*/  BSSY B2, `(.L_x_11553) ;  /* 0x00000af000027945 */ /* 0x000fe20003800000 */
[----:B----4-:R-:W-:Y:S02]  /*3d7c0*/  IMAD R78, R19, -0x60, R78 ;  /* 0xffffffa0134e7824 */ /* 0x010fe400078e024e */
[----:B--2---:R-:W-:-:S04]  /*3d7d0*/  FMUL.FTZ R33, R33, R10 ;  /* 0x0000000a21217220 */ /* 0x004fc80000410000 */
[----:B------:R0:W1:Y:S01]  /*3d7e0*/  MUFU.TANH R83, R33 ;  /* 0x0000002100537308 */ /* 0x0000620000002400 */
[-C--:B------:R-:W-:Y:S01]  /*3d7f0*/  FMUL.FTZ R20, R35, R10.reuse ;  /* 0x0000000a23147220 */ /* 0x080fe20000410000 */
[----:B------:R-:W-:Y:S01]  /*3d800*/  FMUL.FTZ R37, R37, R10 ;  /* 0x0000000a25257220 */ /* 0x000fe20000410000 */
[----:B0-----:R-:W-:-:S05]  /*3d810*/  SHF.R.S32.HI R33, RZ, 0x1f, R72 ;  /* 0x0000001fff217819 */ /* 0x001fca0000011448 */
[----:B------:R0:W2:Y:S01]  /*3d820*/  MUFU.TANH R85, R37 ;  /* 0x0000002500557308 */ /* 0x0000a20000002400 */
[----:B------:R-:W-:Y:S01]  /*3d830*/  LEA.HI R35, R33, R72, RZ, 0x7 ;  /* 0x0000004821237211 */ /* 0x000fe200078f38ff */
[----:B------:R-:W-:-:S03]  /*3d840*/  FMUL.FTZ R40, R40, R10 ;  /* 0x0000000a28287220 */ /* 0x000fc60000410000 */
[----:B0-----:R-:W-:-:S03]  /*3d850*/  LOP3.LUT R37, R35, 0xffffff80, RZ, 0xc0, !PT ;  /* 0xffffff8023257812 */ /* 0x001fc600078ec0ff */
[----:B------:R0:W4:Y:S02]  /*3d860*/  MUFU.TANH R86, R40 ;  /* 0x0000002800567308 */ /* 0x0001240000002400 */
[----:B------:R-:W-:Y:S02]  /*3d870*/  IMAD.IADD R37, R72, 0x1, -R37 ;  /* 0x0000000148257824 */ /* 0x000fe400078e0a25 */
[-C--:B------:R-:W-:Y:S01]  /*3d880*/  FMUL.FTZ R41, R41, R10.reuse ;  /* 0x0000000a29297220 */ /* 0x080fe20000410000 */
[-C--:B------:R-:W-:Y:S02]  /*3d890*/  FMUL.FTZ R36, R36, R10.reuse ;  /* 0x0000000a24247220 */ /* 0x080fe40000410000 */
[----:B0-----:R-:W-:Y:S01]  /*3d8a0*/  SHF.R.S32.HI R40, RZ, 0x1f, R37 ;  /* 0x0000001fff287819 */ /* 0x001fe20000011425 */
[----:B------:R0:W1:Y:S01]  /*3d8b0*/  MUFU.TANH R87, R41 ;  /* 0x0000002900577308 */ /* 0x0000620000002400 */
[-C--:B------:R-:W-:Y:S01]  /*3d8c0*/  FMUL.FTZ R18, R34, R10.reuse ;  /* 0x0000000a22127220 */ /* 0x080fe20000410000 */
[----:B------:R-:W-:Y:S01]  /*3d8d0*/  FMUL.FTZ R34, R39, R10 ;  /* 0x0000000a27227220 */ /* 0x000fe20000410000 */
[----:B------:R-:W-:Y:S01]  /*3d8e0*/  LEA.HI R39, R33, R72, RZ, 0x2 ;  /* 0x0000004821277211 */ /* 0x000fe200078f10ff */
[----:B------:R-:W-:Y:S01]  /*3d8f0*/  FMUL.FTZ R13, R30, R10 ;  /* 0x0000000a1e0d7220 */ /* 0x000fe20000410000 */
[----:B0-----:R-:W-:-:S03]  /*3d900*/  LEA.HI R41, R40, R37, RZ, 0x2 ;  /* 0x0000002528297211 */ /* 0x001fc600078f10ff */
[----:B------:R0:W1:Y:S01]  /*3d910*/  MUFU.TANH R84, R36 ;  /* 0x0000002400547308 */ /* 0x0000620000002400 */
[-C--:B------:R-:W-:Y:S01]  /*3d920*/  FMUL.FTZ R30, R43, R10.reuse ;  /* 0x0000000a2b1e7220 */ /* 0x080fe20000410000 */
[--C-:B------:R-:W-:Y:S02]  /*3d930*/  SHF.R.S32.HI R33, RZ, 0x2, R41.reuse ;  /* 0x00000002ff217819 */ /* 0x100fe40000011429 */
[----:B------:R-:W-:Y:S02]  /*3d940*/  LOP3.LUT R43, R39, 0xfffffffc, RZ, 0xc0, !PT ;  /* 0xfffffffc272b7812 */ /* 0x000fe400078ec0ff */
[----:B0-----:R-:W-:Y:S01]  /*3d950*/  SHF.R.S32.HI R36, RZ, 0x1f, R41 ;  /* 0x0000001fff247819 */ /* 0x001fe20000011429 */
[----:B------:R-:W-:-:S03]  /*3d960*/  FMUL.FTZ R14, R31, R10 ;  /* 0x0000000a1f0e7220 */ /* 0x000fc60000410000 */
[----:B------:R-:W-:Y:S02]  /*3d970*/  LEA.HI R39, R36, R33, RZ, 0x3 ;  /* 0x0000002124277211 */ /* 0x000fe400078f18ff */
[----:B------:R-:W-:Y:S01]  /*3d980*/  SHF.R.S32.HI R36, RZ, 0x7, R35 ;  /* 0x00000007ff247819 */ /* 0x000fe20000011423 */
[----:B------:R-:W-:Y:S01]  /*3d990*/  FMUL.FTZ R31, R42, R10 ;  /* 0x0000000a2a1f7220 */ /* 0x000fe20000410000 */
[----:B------:R-:W-:Y:S01]  /*3d9a0*/  LEA.HI R40, R40, R37, RZ, 0x5 ;  /* 0x0000002528287211 */ /* 0x000fe200078f28ff */
[----:B------:R-:W-:Y:S01]  /*3d9b0*/  IMAD.IADD R43, R72, 0x1, -R43 ;  /* 0x00000001482b7824 */ /* 0x000fe200078e0a2b */
[----:B------:R-:W-:Y:S02]  /*3d9c0*/  LOP3.LUT R42, R39, 0xfffffff8, RZ, 0xc0, !PT ;  /* 0xfffffff8272a7812 */ /* 0x000fe400078ec0ff */
[----:B------:R-:W-:Y:S02]  /*3d9d0*/  LEA.HI R35, R35, R36, RZ, 0x1 ;  /* 0x0000002423237211 */ /* 0x000fe400078f08ff */
[----:B------:R-:W-:Y:S01]  /*3d9e0*/  SHF.R.S32.HI R40, RZ, 0x5, R40 ;  /* 0x00000005ff287819 */ /* 0x000fe20000011428 */
[----:B------:R-:W-:Y:S01]  /*3d9f0*/  IMAD.IADD R42, R33, 0x1, -R42 ;  /* 0x00000001212a7824 */ /* 0x000fe200078e0a2a */
[----:B------:R-:W-:-:S02]  /*3da00*/  LOP3.LUT R35, R35, 0x3fffffe, RZ, 0xc0, !PT ;  /* 0x03fffffe23237812 */ /* 0x000fc400078ec0ff */
[----:B------:R-:W-:Y:S01]  /*3da10*/  LEA.HI R33, R43, R43, RZ, 0x1 ;  /* 0x0000002b2b217211 */ /* 0x000fe200078f08ff */
[----:B---3--:R-:W-:Y:S02]  /*3da20*/  IMAD R73, R73, 0x8, R40 ;  /* 0x0000000849497824 */ /* 0x008fe400078e0228 */
[----:B------:R-:W-:Y:S01]  /*3da30*/  IMAD.IADD R35, R36, 0x1, -R35 ;  /* 0x0000000124237824 */ /* 0x000fe200078e0a23 */
[----:B------:R-:W-:Y:S01]  /*3da40*/  LOP3.LUT R36, R33, 0x1ffffffe, RZ, 0xc0, !PT ;  /* 0x1ffffffe21247812 */ /* 0x000fe200078ec0ff */
[----:B------:R-:W-:-:S04]  /*3da50*/  IMAD.U32 R42, R73, 0x10, R42 ;  /* 0x00000010492a7824 */ /* 0x000fc800078e002a */
[----:B------:R-:W-:Y:S02]  /*3da60*/  IMAD.IADD R36, R43, 0x1, -R36 ;  /* 0x000000012b247824 */ /* 0x000fe400078e0a24 */
[----:B------:R-:W-:-:S04]  /*3da70*/  IMAD R35, R35, 0x40, R42 ;  /* 0x0000004023237824 */ /* 0x000fc800078e022a */
[----:B------:R-:W-:-:S04]  /*3da80*/  IMAD R33, R36, 0x8, R35 ;  /* 0x0000000824217824 */ /* 0x000fc800078e0223 */
[----:B------:R-:W-:-:S04]  /*3da90*/  @P0 IMAD.HI.U32 R74, R33, R74, RZ ;  /* 0x0000004a214a0227 */ /* 0x000fc800078e00ff */
[-C--:B------:R-:W-:Y:S01]  /*3daa0*/  FMUL.FTZ R28, R28, R10.reuse ;  /* 0x0000000a1c1c7220 */ /* 0x080fe20000410000 */
[----:B------:R-:W-:Y:S01]  /*3dab0*/  @P0 SHF.R.U32.HI R33, RZ, R75, R74 ;  /* 0x0000004bff210219 */ /* 0x000fe2000001164a */
[-C--:B------:R-:W-:Y:S01]  /*3dac0*/  FMUL.FTZ R25, R25, R10.reuse ;  /* 0x0000000a19197220 */ /* 0x080fe20000410000 */
[-C--:B------:R-:W-:Y:S01]  /*3dad0*/  FMUL.FTZ R29, R29, R10.reuse ;  /* 0x0000000a1d1d7220 */ /* 0x080fe20000410000 */
[-C--:B------:R-:W-:Y:S01]  /*3dae0*/  FMUL.FTZ R32, R32, R10.reuse ;  /* 0x0000000a20207220 */ /* 0x080fe20000410000 */
[-C--:B------:R-:W-:Y:S01]  /*3daf0*/  FMUL.FTZ R49, R49, R10.reuse ;  /* 0x0000000a31317220 */ /* 0x080fe20000410000 */
[----:B------:R-:W0:Y:S01]  /*3db00*/  SHFL.IDX PT, R40, R33, RZ, 0x1c1f ;  /* 0x001c1fff21287589 */ /* 0x000e2200000e0000 */
[----:B------:R-:W-:Y:S01]  /*3db10*/  LOP3.LUT R36, R41, 0x7ffffffc, RZ, 0xc0, !PT ;  /* 0x7ffffffc29247812 */ /* 0x000fe200078ec0ff */
[----:B------:R-:W-:Y:S01]  /*3db20*/  IMAD.MOV.U32 R42, RZ, RZ, -0x60 ;  /* 0xffffffa0ff2a7424 */ /* 0x000fe200078e00ff */
        /* <DEDUP_REMOVED lines=9> */
[-C--:B---3--:R-:W-:Y:S01]  /*3dbc0*/  FMUL.FTZ R28, R46, R10.reuse ;  /* 0x0000000a2e1c7220 */ /* 0x088fe20000410000 */
        /* <DEDUP_REMOVED lines=13> */
[----:B------:R-:W-:Y:S01]  /*3dca0*/  IMAD.IADD R36, R37, 0x1, -R36 ;  /* 0x0000000125247824 */ /* 0x000fe200078e0a24 */
[----:B------:R2:W0:Y:S01]  /*3dcb0*/  MUFU.TANH R82, R32 ;  /* 0x0000002000527308 */ /* 0x0004220000002400 */
[-C--:B---3--:R-:W-:Y:S01]  /*3dcc0*/  FMUL.FTZ R29, R47, R10.reuse ;  /* 0x0000000a2f1d7220 */ /* 0x088fe20000410000 */
[----:B------:R-:W-:Y:S01]  /*3dcd0*/  FMUL.FTZ R70, R70, R10 ;  /* 0x0000000a46467220 */ /* 0x000fe20000410000 */
[----:B------:R-:W-:-:S02]  /*3dce0*/  IMAD R35, R19, R42, 0x1 ;  /* 0x0000000113237424 */ /* 0x000fc400078e022a */
        /* <DEDUP_REMOVED lines=8> */
[----:B------:R-:W-:Y:S01]  /*3dd70*/  ISETP.GE.AND P1, PT, R6, 0x1, PT ;  /* 0x000000010600780c */ /* 0x000fe20003f26270 */
[-C--:B---3--:R-:W-:Y:S01]  /*3dd80*/  FMUL.FTZ R49, R66, R10.reuse ;  /* 0x0000000a42317220 */ /* 0x088fe20000410000 */
[----:B------:R-:W-:Y:S01]  /*3dd90*/  FMUL.FTZ R10, R71, R10 ;  /* 0x0000000a470a7220 */ /* 0x000fe20000410000 */
[----:B------:R-:W-:Y:S01]  /*3dda0*/  IMAD R35, R36, -0x2, R35 ;  /* 0xfffffffe24237824 */ /* 0x000fe200078e0223 */
[----:B------:R-:W2:Y:S01]  /*3ddb0*/  MUFU.TANH R11, R11 ;  /* 0x0000000b000b7308 */ /* 0x000ea20000002400 */
[----:B------:R-:W-:-:S03]  /*3ddc0*/  LOP3.LUT R37, RZ, R76, RZ, 0x33, !PT ;  /* 0x0000004cff257212 */ /* 0x000fc600078e33ff */
[----:B------:R-:W-:-:S04]  /*3ddd0*/  IADD3 R36, -R7, R35, R12 ;  /* 0x0000002307247210 */ /* 0x000fc80007ffe10c */
        /* <DEDUP_REMOVED lines=36> */
[----:B------:R-:W-:-:S02]  /*3e020*/  IMAD.IADD R77, R36, 0x1, R77 ;  /* 0x00000001244d7824 */ /* 0x000fc400078e024d */
[----:B------:R-:W-:Y:S02]  /*3e030*/  IMAD.IADD R66, R36, 0x1, R37 ;  /* 0x0000000124427824 */ /* 0x000fe400078e0225 */
[----:B------:R-:W-:Y:S02]  /*3e040*/  VIADD R71, R35, 0xffffffff ;  /* 0xffffffff23477836 */ /* 0x000fe40000000000 */
[--C-:B0-----:R-:W-:Y:S01]  /*3e050*/  IMAD.IADD R41, R77, 0x1, R40.reuse ;  /* 0x000000014d297824 */ /* 0x101fe200078e0228 */
[----:B------:R0:W1:Y:S02]  /*3e060*/  MUFU.TANH R47, R48 ;  /* 0x00000030002f7308 */ /* 0x0000640000002400 */
[----:B0-----:R-:W-:Y:S01]  /*3e070*/  IMAD.IADD R48, R66, 0x1, R40 ;  /* 0x0000000142307824 */ /* 0x001fe200078e0228 */
        /* <DEDUP_REMOVED lines=17> */
.L_x_11558:
[----:B------:R-:W-:Y:S05]  /*3e190*/  BSYNC B4 ;  /* 0x0000000000047941 */ /* 0x000fea0003800000 */
.L_x_11557:
[----:B------:R-:W-:Y:S01]  /*3e1a0*/  LOP3.LUT R35, RZ, R35, RZ, 0x33, !PT ;  /* 0x00000023ff237212 */ /* 0x000fe200078e33ff */
[----:B------:R-:W-:Y:S06]  /*3e1b0*/  BRA `(.L_x_11559) ;  /* 0x0000000000287947 */ /* 0x000fec0003800000 */
.L_x_11556:
        /* <DEDUP_REMOVED lines=10> */
.L_x_11559:
[----:B------:R-:W-:Y:S05]  /*3e260*/  BSYNC B3 ;  /* 0x0000000000037941 */ /* 0x000fea0003800000 */
.L_x_11555:
[----:B------:R-:W-:-:S05]  /*3e270*/  IMAD R35, R6, R35, R71 ;  /* 0x0000002306237224 */ /* 0x000fca00078e0247 */
[----:B------:R-:W-:Y:S02]  /*3e280*/  VIMNMX R48, R48, R35, !PT ;  /* 0x0000002330307248 */ /* 0x000fe40007fe0100 */
[----:B------:R-:W-:-:S07]  /*3e290*/  VIADDMNMX R41, R35, R6, R41, PT ;  /* 0x0000000623297246 */ /* 0x000fce0003800129 */
.L_x_11554:
[----:B------:R-:W-:Y:S05]  /*3e2a0*/  BSYNC B2 ;  /* 0x0000000000027941 */ /* 0x000fea0003800000 */
.L_x_11553:
        /* <DEDUP_REMOVED lines=23> */
[----:B-1----:R-:W-:Y:S02]  /*3e420*/  FSEL R59, R83, -INF , !P2 ;  /* 0xff800000533b7808 */ /* 0x002fe40005000000 */
        /* <DEDUP_REMOVED lines=49> */
[----:B------:R-:W-:Y:S01]  /*3e740*/  FSEL R44, R53, -INF , !P2 ;  /* 0xff800000352c7808 */ /* 0x000fe20005000000 */
[----:B0-----:R-:W-:Y:S01]  /*3e750*/  IMAD.IADD R53, R66, 0x1, R33 ;  /* 0x0000000142357824 */ /* 0x001fe200078e0221 */
[----:B------:R-:W-:-:S02]  /*3e760*/  ISETP.GT.AND P2, PT, R48, 0x40, !P3 ;  /* 0x000000403000780c */ /* 0x000fc40005f44270 */
[----:B------:R-:W-:Y:S02]  /*3e770*/  P2R R87, PR, RZ, 0x8 ;  /* 0x00000008ff577803 */ /* 0x000fe40000000000 */
        /* <DEDUP_REMOVED lines=25> */
[----:B------:R-:W-:Y:S01]  /*3e910*/  FSEL R35, R65, -INF , !P5 ;  /* 0xff80000041237808 */ /* 0x000fe20006800000 */
[----:B------:R-:W-:Y:S01]  /*3e920*/  IMAD.IADD R65, R77, 0x1, R33 ;  /* 0x000000014d417824 */ /* 0x000fe200078e0221 */
        /* <DEDUP_REMOVED lines=32> */
.L_x_11565:
[----:B------:R-:W-:Y:S05]  /*3eb30*/  BSYNC B4 ;  /* 0x0000000000047941 */ /* 0x000fea0003800000 */
.L_x_11564:
[----:B------:R-:W-:Y:S01]  /*3eb40*/  LOP3.LUT R7, RZ, R7, RZ, 0x33, !PT ;  /* 0x00000007ff077212 */ /* 0x000fe200078e33ff */
[----:B------:R-:W-:Y:S06]  /*3eb50*/  BRA `(.L_x_11566) ;  /* 0x0000000000287947 */ /* 0x000fec0003800000 */
.L_x_11563:
        /* <DEDUP_REMOVED lines=10> */
.L_x_11566:
[----:B------:R-:W-:Y:S05]  /*3ec00*/  BSYNC B3 ;  /* 0x0000000000037941 */ /* 0x000fea0003800000 */
.L_x_11562:
[----:B------:R-:W-:-:S05]  /*3ec10*/  IMAD R2, R6, R7, R71 ;  /* 0x0000000706027224 */ /* 0x000fca00078e0247 */
[----:B------:R-:W-:Y:S02]  /*3ec20*/  VIADDMNMX R65, R2, R6, R65, PT ;  /* 0x0000000602417246 */ /* 0x000fe40003800141 */
[----:B------:R-:W-:-:S07]  /*3ec30*/  VIMNMX R53, R53, R2, !PT ;  /* 0x0000000235357248 */ /* 0x000fce0007fe0100 */
.L_x_11561:
[----:B------:R-:W-:Y:S05]  /*3ec40*/  BSYNC B2 ;  /* 0x0000000000027941 */ /* 0x000fea0003800000 */
.L_x_11560:
        /* <DEDUP_REMOVED lines=67> */
[----:B------:R-:W-:Y:S01]  /*3f080*/  ISETP.GT.AND P0, PT, R53, RZ, !P6 ;  /* 0x000000ff3500720c */ /* 0x000fe20007704270 */
[----:B--2---:R-:W2:Y:S03]  /*3f090*/  LD.E.64 R2, desc[UR4][R6.64] ;  /* 0x0000000406027980 */ /* 0x004ea6000c101b00 */
[----:B------:R-:W-:Y:S02]  /*3f0a0*/  ISETP.LT.OR P0, PT, R65, 0x1, P0 ;  /* 0x000000014100780c */ /* 0x000fe40000701670 */
[----:B------:R-:W-:Y:S02]  /*3f0b0*/  ISETP.GT.AND P1, PT, R53, 0x48, !P1 ;  /* 0x000000483500780c */ /* 0x000fe40004f24270 */
[----:B------:R-:W-:-:S02]  /*3f0c0*/  FSEL R0, R0, -INF , !P0 ;  /* 0xff80000000007808 */ /* 0x000fc40004000000 */
[----:B------:R-:W-:Y:S02]  /*3f0d0*/  ISETP.NE.AND P0, PT, R92, RZ, PT ;  /* 0x000000ff5c00720c */ /* 0x000fe40003f05270 */
[C---:B------:R-:W-:Y:S02]  /*3f0e0*/  ISETP.GT.AND P2, PT, R53.reuse, 0x49, !P2 ;  /* 0x000000493500780c */ /* 0x040fe40005744270 */
[----:B------:R-:W-:Y:S02]  /*3f0f0*/  ISETP.GT.AND P0, PT, R53, 0x41, !P0 ;  /* 0x000000413500780c */ /* 0x000fe40004704270 */
[----:B------:R-:W-:Y:S02]  /*3f100*/  ISETP.NE.AND P6, PT, R68, RZ, PT ;  /* 0x000000ff4400720c */ /* 0x000fe40003fc5270 */
[C---:B------:R-:W-:Y:S02]  /*3f110*/  ISETP.LT.OR P0, PT, R65.reuse, 0x42, P0 ;  /* 0x000000424100780c */ /* 0x040fe40000701670 */
[----:B------:R-:W-:-:S02]  /*3f120*/  ISETP.LT.OR P1, PT, R65, 0x49, P1 ;  /* 0x000000494100780c */ /* 0x000fc40000f21670 */
[----:B------:R-:W-:Y:S02]  /*3f130*/  FSEL R64, R15, -INF , !P0 ;  /* 0xff8000000f407808 */ /* 0x000fe40004000000 */
[----:B------:R-:W-:Y:S02]  /*3f140*/  ISETP.GT.AND P3, PT, R53, 0x50, !P3 ;  /* 0x000000503500780c */ /* 0x000fe40005f64270 */
[----:B------:R-:W-:Y:S02]  /*3f150*/  ISETP.LT.OR P2, PT, R65, 0x4a, P2 ;  /* 0x0000004a4100780c */ /* 0x000fe40001741670 */
[----:B------:R-:W-:Y:S02]  /*3f160*/  FSEL R66, R24, -INF , !P1 ;  /* 0xff80000018427808 */ /* 0x000fe40004800000 */
[C---:B------:R-:W-:Y:S02]  /*3f170*/  ISETP.GT.AND P4, PT, R53.reuse, 0x51, !P4 ;  /* 0x000000513500780c */ /* 0x040fe40006784270 */
[----:B------:R-:W-:-:S02]  /*3f180*/  ISETP.GT.AND P5, PT, R53, 0x58, !P5 ;  /* 0x000000583500780c */ /* 0x000fc40006fa4270 */
[----:B------:R-:W-:Y:S02]  /*3f190*/  ISETP.GT.AND P6, PT, R53, 0x59, !P6 ;  /* 0x000000593500780c */ /* 0x000fe400077c4270 */
[C---:B------:R-:W-:Y:S02]  /*3f1a0*/  ISETP.LT.OR P3, PT, R65.reuse, 0x51, P3 ;  /* 0x000000514100780c */ /* 0x040fe40001f61670 */
[----:B------:R-:W-:Y:S02]  /*3f1b0*/  FSEL R53, R32, -INF , !P2 ;  /* 0xff80000020357808 */ /* 0x000fe40005000000 */
[----:B------:R-:W-:Y:S02]  /*3f1c0*/  ISETP.LT.OR P4, PT, R65, 0x52, P4 ;  /* 0x000000524100780c */ /* 0x000fe40002781670 */
[----:B------:R-:W-:Y:S02]  /*3f1d0*/  FSEL R49, R49, -INF , !P3 ;  /* 0xff80000031317808 */ /* 0x000fe40005800000 */
[----:B------:R-:W-:-:S02]  /*3f1e0*/  ISETP.LT.OR P5, PT, R65, 0x59, P5 ;  /* 0x000000594100780c */ /* 0x000fc40002fa1670 */
[----:B------:R-:W-:Y:S02]  /*3f1f0*/  FSEL R39, R39, -INF , !P4 ;  /* 0xff80000027277808 */ /* 0x000fe40006000000 */
[----:B------:R-:W-:Y:S02]  /*3f200*/  ISETP.LT.OR P6, PT, R65, 0x5a, P6 ;  /* 0x0000005a4100780c */ /* 0x000fe400037c1670 */
[----:B------:R-:W-:Y:S02]  /*3f210*/  FSEL R32, R70, -INF , !P5 ;  /* 0xff80000046207808 */ /* 0x000fe40006800000 */
[----:B------:R-:W-:Y:S02]  /*3f220*/  R2UR UR6, R4 ;  /* 0x00000000040672ca */ /* 0x000fe400000e0000 */
[----:B------:R-:W-:Y:S02]  /*3f230*/  R2UR UR7, R5 ;  /* 0x00000000050772ca */ /* 0x000fe400000e0000 */
[----:B------:R-:W-:-:S11]  /*3f240*/  FSEL R33, R67, -INF , !P6 ;  /* 0xff80000043217808 */ /* 0x000fd60007000000 */
[----:B------:R-:W3:Y:S01]  /*3f250*/  LD.E R65, desc[UR6][R6.64+0x14] ;  /* 0x0000140606417980 */ /* 0x000ee2000c101900 */
        /* <DEDUP_REMOVED lines=46> */
[----:B------:R-:W-:Y:S01]  /*3f540*/  FMNMX.FTZ R14, R32, R9, !PT ;  /* 0x00000009200e7209 */ /* 0x000fe20007810000 */
[----:B------:R-:W2:Y:S04]  /*3f550*/  LD.E R18, desc[UR4][R6.64+0x20] ;  /* 0x0000200406127980 */ /* 0x000ea8000c101900 */
[----:B------:R-:W0:Y:S01]  /*3f560*/  SHFL.BFLY PT, R9, R68, 0x2, 0x1f ;  /* 0x0c401f0044097f89 */ /* 0x000e2200000e0000 */
[----:B------:R-:W-:-:S05]  /*3f570*/  FMNMX.FTZ R69, R33, R14, !PT ;  /* 0x0000000e21457209 */ /* 0x000fca0007810000 */
[----:B------:R1:W-:Y:S04]  /*3f580*/  ST.E.64 desc[UR4][R6.64], R68 ;  /* 0x0000004406007985 */ /* 0x0003e8000c101b04 */
[----:B------:R-:W4:Y:S01]  /*3f590*/  LD.E R24, desc[UR6][R6.64+0x4] ;  /* 0x0000040606187980 */ /* 0x000f22000c101900 */
[----:B0-----:R-:W-:-:S03]  /*3f5a0*/  FMNMX.FTZ R9, R68, R9, !PT ;  /* 0x0000000944097209 */ /* 0x001fc60007810000 */
[----:B-1----:R-:W3:Y:S04]  /*3f5b0*/  LD.E R68, desc[UR4][R6.64+0x10] ;  /* 0x0000100406447980 */ /* 0x002ee8000c101900 */
[----:B------:R-:W0:Y:S02]  /*3f5c0*/  SHFL.BFLY PT, R14, R9, 0x1, 0x1f ;  /* 0x0c201f00090e7f89 */ /* 0x000e2400000e0000 */
[----:B0-----:R-:W-:-:S05]  /*3f5d0*/  FMNMX.FTZ R13, R9, R14, !PT ;  /* 0x0000000e090d7209 */ /* 0x001fca0007810000 */
[----:B------:R-:W-:Y:S04]  /*3f5e0*/  ST.E desc[UR4][R6.64], R13 ;  /* 0x0000000d06007985 */ /* 0x000fe8000c101904 */
[----:B------:R-:W2:Y:S01]  /*3f5f0*/  LD.E R15, desc[UR6][R6.64] ;  /* 0x00000006060f7980 */ /* 0x000ea2000c101900 */
[----:B------:R-:W-:Y:S02]  /*3f600*/  R2UR UR8, R4 ;  /* 0x00000000040872ca */ /* 0x000fe400000e0000 */
[----:B------:R-:W-:Y:S01]  /*3f610*/  R2UR UR9, R5 ;  /* 0x00000000050972ca */ /* 0x000fe200000e0000 */
[----:B----4-:R-:W0:Y:S02]  /*3f620*/  SHFL.BFLY PT, R9, R24, 0x2, 0x1f ;  /* 0x0c401f0018097f89 */ /* 0x010e2400000e0000 */
[----:B0-----:R-:W-:-:S05]  /*3f630*/  FMNMX.FTZ R14, R9, R24, !PT ;  /* 0x00000018090e7209 */ /* 0x001fca0007810000 */
[----:B------:R-:W0:Y:S01]  /*3f640*/  SHFL.BFLY PT, R9, R14, 0x1, 0x1f ;  /* 0x0c201f000e097f89 */ /* 0x000e2200000e0000 */
[C---:B--2---:R-:W-:Y:S02]  /*3f650*/  FSETP.NEU.FTZ.AND P0, PT, R15.reuse, -INF , PT ;  /* 0xff8000000f00780b */ /* 0x044fe40003f1d000 */
[----:B0-----:R-:W-:Y:S02]  /*3f660*/  FMNMX.FTZ R13, R14, R9, !PT ;  /* 0x000000090e0d7209 */ /* 0x001fe40007810000 */
[----:B------:R-:W-:Y:S02]  /*3f670*/  FSEL R9, R15, RZ, P0 ;  /* 0x000000ff0f097208 */ /* 0x000fe40000000000 */
[----:B------:R-:W-:-:S03]  /*3f680*/  FSETP.NEU.FTZ.AND P0, PT, R13, -INF , PT ;  /* 0xff8000000d00780b */ /* 0x000fc60003f1d000 */
[----:B------:R-:W-:Y:S01]  /*3f690*/  FADD.FTZ R9, R2, -R9 ;  /* 0x8000000902097221 */ /* 0x000fe20000010000 */
[----:B------:R-:W-:-:S05]  /*3f6a0*/  FSEL R2, R13, RZ, P0 ;  /* 0x000000ff0d027208 */ /* 0x000fca0000000000 */
[----:B------:R-:W-:Y:S01]  /*3f6b0*/  FADD.FTZ R3, R3, -R2 ;  /* 0x8000000203037221 */ /* 0x000fe20000010000 */
[----:B------:R-:W-:-:S03]  /*3f6c0*/  FMUL.FTZ R9, R9, R18 ;  /* 0x0000001209097220 */ /* 0x000fc60000410000 */
[----:B------:R-:W-:-:S03]  /*3f6d0*/  FMUL.FTZ R24, R18, R3 ;  /* 0x0000000312187220 */ /* 0x000fc60000410000 */
[----:B------:R-:W3:Y:S08]  /*3f6e0*/  MUFU.EX2 R9, R9 ;  /* 0x0000000900097308 */ /* 0x000ef00000000800 */
[----:B------:R-:W0:Y:S01]  /*3f6f0*/  MUFU.EX2 R24, R24 ;  /* 0x0000001800187308 */ /* 0x000e220000000800 */
[----:B------:R-:W-:Y:S01]  /*3f700*/  ST.E desc[UR4][R6.64+0x4], R13 ;  /* 0x0000040d06007985 */ /* 0x000fe2000c101904 */
[----:B---3--:R-:W-:Y:S01]  /*3f710*/  FMUL.FTZ R15, R9, R68 ;  /* 0x00000044090f7220 */ /* 0x008fe20000410000 */
[----:B0-----:R-:W-:-:S04]  /*3f720*/  FMUL.FTZ R65, R24, R65 ;  /* 0x0000004118417220 */ /* 0x001fc80000410000 */
[----:B------:R-:W-:Y:S04]  /*3f730*/  ST.E desc[UR6][R6.64+0x10], R15 ;  /* 0x0000100f06007985 */ /* 0x000fe8000c101906 */
[----:B------:R0:W-:Y:S04]  /*3f740*/  ST.E desc[UR8][R6.64+0x14], R65 ;  /* 0x0000144106007985 */ /* 0x0001e8000c101908 */
[----:B------:R-:W2:Y:S04]  /*3f750*/  LDL.64 R2, [R158+0x70] ;  /* 0x000070009e027983 */ /* 0x000ea80000100a00 */
[----:B--2---:R-:W2:Y:S04]  /*3f760*/  LD.E R67, desc[UR6][R2.64+0x20] ;  /* 0x0000200602437980 */ /* 0x004ea8000c101900 */
[----:B------:R-:W2:Y:S04]  /*3f770*/  LD.E R14, desc[UR4][R2.64] ;  /* 0x00000004020e7980 */ /* 0x000ea8000c101900 */
[----:B------:R-:W3:Y:S04]  /*3f780*/  LD.E R68, desc[UR4][R2.64+0x4] ;  /* 0x0000040402447980 */ /* 0x000ee8000c101900 */
[----:B------:R-:W4:Y:S04]  /*3f790*/  LD.E R70, desc[UR4][R2.64+0x10] ;  /* 0x0000100402467980 */ /* 0x000f28000c101900 */
[----:B0-----:R-:W4:Y:S01]  /*3f7a0*/  LD.E R65, desc[UR6][R2.64+0x14] ;  /* 0x0000140602417980 */ /* 0x001f22000c101900 */
[C---:B--2---:R-:W-:Y:S01]  /*3f7b0*/  FMUL.FTZ R6, R14.reuse, R67 ;  /* 0x000000430e067220 */ /* 0x044fe20000410000 */
[----:B------:R-:W-:Y:S01]  /*3f7c0*/  FSETP.NEU.FTZ.AND P0, PT, R14, -INF , PT ;  /* 0xff8000000e00780b */ /* 0x000fe20003f1d000 */
[----:B---3--:R-:W-:-:S03]  /*3f7d0*/  FMUL.FTZ R7, R67, R68 ;  /* 0x0000004443077220 */ /* 0x008fc60000410000 */
[----:B------:R-:W-:Y:S02]  /*3f7e0*/  FSEL R6, R6, RZ, P0 ;  /* 0x000000ff06067208 */ /* 0x000fe40000000000 */
        /* <DEDUP_REMOVED lines=28> */
[----:B------:R-:W4:Y:S01]  /*3f9b0*/  MUFU.EX2 R195, R195 ;  /* 0x000000c300c37308 */ /* 0x000f220000000800 */
[-CC-:B------:R-:W-:Y:S01]  /*3f9c0*/  FFMA.FTZ R155, R52, R67.reuse, -R6.reuse ;  /* 0x00000043349b7223 */ /* 0x180fe20000010806 */
[----:B------:R-:W-:-:S06]  /*3f9d0*/  FFMA.FTZ R194, R48, R67, -R6 ;  /* 0x0000004330c27223 */ /* 0x000fcc0000010806 */
[----:B------:R-:W0:Y:S01]  /*3f9e0*/  MUFU.EX2 R196, R196 ;  /* 0x000000c400c47308 */ /* 0x000e220000000800 */
[----:B------:R-:W-:-:S07]  /*3f9f0*/  FFMA.FTZ R12, R12, R67, -R6 ;  /* 0x000000430c0c7223 */ /* 0x000fce0000010806 */
[----:B------:R-:W1:Y:S08]  /*3fa00*/  MUFU.EX2 R152, R152 ;  /* 0x0000009800987308 */ /* 0x000e700000000800 */
[----:B------:R-:W2:Y:S01]  /*3fa10*/  MUFU.EX2 R193, R193 ;  /* 0x000000c100c17308 */ /* 0x000ea20000000800 */
[----:B------:R-:W-:-:S07]  /*3fa20*/  FFMA.FTZ R11, R41, R67, -R6 ;  /* 0x00000043290b7223 */ /* 0x000fce0000010806 */
[----:B------:R-:W3:Y:S08]  /*3fa30*/  MUFU.EX2 R154, R154 ;  /* 0x0000009a009a7308 */ /* 0x000ef00000000800 */
[----:B------:R-:W3:Y:S01]  /*3fa40*/  MUFU.EX2 R155, R155 ;  /* 0x0000009b009b7308 */ /* 0x000ee20000000800 */
[----:B------:R-:W-:Y:S01]  /*3fa50*/  FFMA.FTZ R175, R26, R67, -R6 ;  /* 0x000000431aaf7223 */ /* 0x000fe20000010806 */
[----:B----4-:R-:W-:-:S06]  /*3fa60*/  FADD.FTZ R7, R195, R70 ;  /* 0x00000046c3077221 */ /* 0x010fcc0000010000 */
[----:B------:R-:W4:Y:S01]  /*3fa70*/  MUFU.EX2 R153, R153 ;  /* 0x0000009900997308 */ /* 0x000f220000000800 */
[----:B0-----:R-:W-:Y:S01]  /*3fa80*/  FADD.FTZ R26, R196, R65 ;  /* 0x00000041c41a7221 */ /* 0x001fe20000010000 */
[----:B------:R-:W-:-:S06]  /*3fa90*/  FFMA.FTZ R0, R38, R67, -R6 ;  /* 0x0000004326007223 */ /* 0x000fcc0000010806 */
[----:B------:R-:W0:Y:S01]  /*3faa0*/  MUFU.EX2 R194, R194 ;  /* 0x000000c200c27308 */ /* 0x000e220000000800 */
[----:B-1----:R-:W-:Y:S01]  /*3fab0*/  FADD.FTZ R7, R152, R7 ;  /* 0x0000000798077221 */ /* 0x002fe20000010000 */
[----:B--2---:R-:W-:-:S06]  /*3fac0*/  FADD.FTZ R26, R193, R26 ;  /* 0x0000001ac11a7221 */ /* 0x004fcc0000010000 */
[----:B------:R-:W1:Y:S01]  /*3fad0*/  MUFU.EX2 R18, R18 ;  /* 0x0000001200127308 */ /* 0x000e620000000800 */
[----:B------:R-:W-:-:S07]  /*3fae0*/  FFMA.FTZ R10, R34, R67, -R6 ;  /* 0x00000043220a7223 */ /* 0x000fce0000010806 */
[----:B------:R-:W2:Y:S01]  /*3faf0*/  MUFU.EX2 R12, R12 ;  /* 0x0000000c000c7308 */ /* 0x000ea20000000800 */
[----:B------:R-:W-:Y:S01]  /*3fb00*/  FFMA.FTZ R170, R28, R67, -R6 ;  /* 0x000000431caa7223 */ /* 0x000fe20000010806 */
[----:B---3--:R-:W-:-:S06]  /*3fb10*/  FADD.FTZ R28, R154, R7 ;  /* 0x000000079a1c7221 */ /* 0x008fcc0000010000 */
[----:B------:R-:W3:Y:S01]  /*3fb20*/  MUFU.EX2 R15, R15 ;  /* 0x0000000f000f7308 */ /* 0x000ee20000000800 */
[----:B------:R-:W-:Y:S01]  /*3fb30*/  FADD.FTZ R7, R155, R26 ;  /* 0x0000001a9b077221 */ /* 0x000fe20000010000 */
[----:B------:R-:W-:-:S06]  /*3fb40*/  FFMA.FTZ R168, R31, R67, -R6 ;  /* 0x000000431fa87223 */ /* 0x000fcc0000010806 */
[----:B------:R-:W3:Y:S01]  /*3fb50*/  MUFU.EX2 R11, R11 ;  /* 0x0000000b000b7308 */ /* 0x000ee20000000800 */
[----:B------:R-:W-:Y:S01]  /*3fb60*/  FFMA.FTZ R177, R21, R67, -R6 ;  /* 0x0000004315b17223 */ /* 0x000fe20000010806 */
[----:B----4-:R-:W-:-:S06]  /*3fb70*/  FADD.FTZ R21, R153, R28 ;  /* 0x0000001c99157221 */ /* 0x010fcc0000010000 */
[----:B------:R-:W4:Y:S01]  /*3fb80*/  MUFU.EX2 R14, R14 ;  /* 0x0000000e000e7308 */ /* 0x000f220000000800 */
[----:B0-----:R-:W-:Y:S01]  /*3fb90*/  FADD.FTZ R7, R194, R7 ;  /* 0x00000007c2077221 */ /* 0x001fe20000010000 */
[----:B------:R-:W-:-:S06]  /*3fba0*/  FFMA.FTZ R167, R30, R67, -R6 ;  /* 0x000000431ea77223 */ /* 0x000fcc0000010806 */
[----:B------:R-:W0:Y:S01]  /*3fbb0*/  MUFU.EX2 R0, R0 ;  /* 0x0000000000007308 */ /* 0x000e220000000800 */
[----:B------:R-:W-:Y:S01]  /*3fbc0*/  FFMA.FTZ R185, R20, R67, -R6 ;  /* 0x0000004314b97223 */ /* 0x000fe20000010806 */
[----:B-1----:R-:W-:-:S06]  /*3fbd0*/  FADD.FTZ R20, R18, R21 ;  /* 0x0000001512147221 */ /* 0x002fcc0000010000 */
[----:B------:R-:W1:Y:S01]  /*3fbe0*/  MUFU.EX2 R13, R13 ;  /* 0x0000000d000d7308 */ /* 0x000e620000000800 */
[----:B--2---:R-:W-:-:S07]  /*3fbf0*/  FADD.FTZ R26, R12, R7 ;  /* 0x000000070c1a7221 */ /* 0x004fce0000010000 */
[----:B------:R-:W2:Y:S01]  /*3fc00*/  MUFU.EX2 R10, R10 ;  /* 0x0000000a000a7308 */ /* 0x000ea20000000800 */
[----:B---3--:R-:W-:Y:S01]  /*3fc10*/  FADD.FTZ R7, R15, R20 ;  /* 0x000000140f077221 */ /* 0x008fe20000010000 */
[----:B------:R-:W-:-:S06]  /*3fc20*/  FADD.FTZ R21, R11, R26 ;  /* 0x0000001a0b157221 */ /* 0x000fcc0000010000 */
[----:B------:R-:W3:Y:S01]  /*3fc30*/  MUFU.EX2 R164, R164 ;  /* 0x000000a400a47308 */ /* 0x000ee20000000800 */
[----:B------:R-:W-:-:S07]  /*3fc40*/  FFMA.FTZ R169, R29, R67, -R6 ;  /* 0x000000431da97223 */ /* 0x000fce0000010806 */
[----:B------:R-:W3:Y:S01]  /*3fc50*/  MUFU.EX2 R168, R168 ;  /* 0x000000a800a87308 */ /* 0x000ee20000000800 */
[----:B----4-:R-:W-:Y:S01]  /*3fc60*/  FADD.FTZ R20, R14, R7 ;  /* 0x000000070e147221 */ /* 0x010fe20000010000 */
[----:B0-----:R-:W-:-:S06]  /*3fc70*/  FADD.FTZ R21, R0, R21 ;  /* 0x0000001500157221 */ /* 0x001fcc0000010000 */
[----:B------:R-:W0:Y:S01]  /*3fc80*/  MUFU.EX2 R163, R163 ;  /* 0x000000a300a37308 */ /* 0x000e220000000800 */
[----:B------:R-:W-:-:S07]  /*3fc90*/  FFMA.FTZ R176, R27, R67, -R6 ;  /* 0x000000431bb07223 */ /* 0x000fce0000010806 */
[----:B------:R-:W4:Y:S01]  /*3fca0*/  MUFU.EX2 R167, R167 ;  /* 0x000000a700a77308 */ /* 0x000f220000000800 */
[----:B------:R-:W-:Y:S01]  /*3fcb0*/  FFMA.FTZ R178, R25, R67, -R6 ;  /* 0x0000004319b27223 */ /* 0x000fe20000010806 */
[----:B-1----:R-:W-:-:S06]  /*3fcc0*/  FADD.FTZ R7, R13, R20 ;  /* 0x000000140d077221 */ /* 0x002fcc0000010000 */
[----:B------:R-:W1:Y:S01]  /*3fcd0*/  MUFU.EX2 R166, R166 ;  /* 0x000000a600a67308 */ /* 0x000e620000000800 */
[----:B--2---:R-:W-:-:S07]  /*3fce0*/  FADD.FTZ R25, R10, R21 ;  /* 0x000000150a197221 */ /* 0x004fce0000010000 */
[----:B------:R-:W2:Y:S01]  /*3fcf0*/  MUFU.EX2 R170, R170 ;  /* 0x000000aa00aa7308 */ /* 0x000ea20000000800 */
[----:B---3--:R-:W-:Y:S01]  /*3fd00*/  FADD.FTZ R20, R164, R7 ;  /* 0x00000007a4147221 */ /* 0x008fe20000010000 */
[----:B------:R-:W-:-:S06]  /*3fd10*/  FADD.FTZ R26, R168, R25 ;  /* 0x00000019a81a7221 */ /* 0x000fcc0000010000 */
[----:B------:R-:W3:Y:S08]  /*3fd20*/  MUFU.EX2 R165, R165 ;  /* 0x000000a500a57308 */ /* 0x000ef00000000800 */
[----:B------:R-:W3:Y:S01]  /*3fd30*/  MUFU.EX2 R169, R169 ;  /* 0x000000a900a97308 */ /* 0x000ee20000000800 */
[----:B0-----:R-:W-:Y:S01]  /*3fd40*/  FADD.FTZ R7, R163, R20 ;  /* 0x00000014a3077221 */ /* 0x001fe20000010000 */
[----:B----4-:R-:W-:-:S06]  /*3fd50*/  FADD.FTZ R25, R167, R26 ;  /* 0x0000001aa7197221 */ /* 0x010fcc0000010000 */
[----:B------:R-:W0:Y:S08]  /*3fd60*/  MUFU.EX2 R172, R172 ;  /* 0x000000ac00ac7308 */ /* 0x000e300000000800 */
[----:B------:R-:W4:Y:S01]  /*3fd70*/  MUFU.EX2 R176, R176 ;  /* 0x000000b000b07308 */ /* 0x000f220000000800 */
[----:B-1----:R-:W-:Y:S01]  /*3fd80*/  FADD.FTZ R26, R166, R7 ;  /* 0x00000007a61a7221 */ /* 0x002fe20000010000 */
[----:B--2---:R-:W-:-:S06]  /*3fd90*/  FADD.FTZ R28, R170, R25 ;  /* 0x00000019aa1c7221 */ /* 0x004fcc0000010000 */
[----:B------:R-:W1:Y:S08]  /*3fda0*/  MUFU.EX2 R171, R171 ;  /* 0x000000ab00ab7308 */ /* 0x000e700000000800 */
[----:B------:R-:W2:Y:S01]  /*3fdb0*/  MUFU.EX2 R175, R175 ;  /* 0x000000af00af7308 */ /* 0x000ea20000000800 */
[----:B---3--:R-:W-:Y:S01]  /*3fdc0*/  FADD.FTZ R7, R165, R26 ;  /* 0x0000001aa5077221 */ /* 0x008fe20000010000 */
[----:B------:R-:W-:-:S06]  /*3fdd0*/  FADD.FTZ R25, R169, R28 ;  /* 0x0000001ca9197221 */ /* 0x000fcc0000010000 */
[----:B------:R-:W3:Y:S01]  /*3fde0*/  MUFU.EX2 R174, R174 ;  /* 0x000000ae00ae7308 */ /* 0x000ee20000000800 */
[----:B------:R-:W-:-:S07]  /*3fdf0*/  FFMA.FTZ R156, R64, R67, -R6 ;  /* 0x00000043409c7223 */ /* 0x000fce0000010806 */
[----:B------:R-:W3:Y:S01]  /*3fe00*/  MUFU.EX2 R178, R178 ;  /* 0x000000b200b27308 */ /* 0x000ee20000000800 */
[----:B0-----:R-:W-:Y:S01]  /*3fe10*/  FADD.FTZ R26, R172, R7 ;  /* 0x00000007ac1a7221 */ /* 0x001fe20000010000 */
[----:B----4-:R-:W-:-:S06]  /*3fe20*/  FADD.FTZ R28, R176, R25 ;  /* 0x00000019b01c7221 */ /* 0x010fcc0000010000 */
[----:B------:R-:W0:Y:S01]  /*3fe30*/  MUFU.EX2 R173, R173 ;  /* 0x000000ad00ad7308 */ /* 0x000e220000000800 */
[----:B------:R-:W-:-:S07]  /*3fe40*/  FFMA.FTZ R21, R66, R67, -R6 ;  /* 0x0000004342157223 */ /* 0x000fce0000010806 */
[----:B------:R-:W4:Y:S01]  /*3fe50*/  MUFU.EX2 R177, R177 ;  /* 0x000000b100b17308 */ /* 0x000f220000000800 */
[----:B-1----:R-:W-:Y:S01]  /*3fe60*/  FADD.FTZ R7, R171, R26 ;  /* 0x0000001aab077221 */ /* 0x002fe20000010000 */
[----:B--2---:R-:W-:-:S06]  /*3fe70*/  FADD.FTZ R25, R175, R28 ;  /* 0x0000001caf197221 */ /* 0x004fcc0000010000 */
[----:B------:R-:W1:Y:S01]  /*3fe80*/  MUFU.EX2 R182, R182 ;  /* 0x000000b600b67308 */ /* 0x000e620000000800 */
[----:B------:R-:W-:-:S07]  /*3fe90*/  FFMA.FTZ R20, R53, R67, -R6 ;  /* 0x0000004335147223 */ /* 0x000fce0000010806 */
        /* <DEDUP_REMOVED lines=31> */
[----:B------:R-:W3:Y:S08]  /*40090*/  MUFU.EX2 R186, R186 ;  /* 0x000000ba00ba7308 */ /* 0x000ef00000000800 */
[----:B------:R-:W3:Y:S01]  /*400a0*/  MUFU.EX2 R159, R159 ;  /* 0x0000009f009f7308 */ /* 0x000ee20000000800 */
[----:B0-----:R-:W-:Y:S01]  /*400b0*/  FADD.FTZ R26, R188, R25 ;  /* 0x00000019bc1a7221 */ /* 0x001fe20000010000 */
[----:B----4-:R-:W-:-:S03]  /*400c0*/  FADD.FTZ R7, R161, R6 ;  /* 0x00000006a1077221 */ /* 0x010fc60000010000 */
[----:B-1----:R-:W-:Y:S01]  /*400d0*/  FADD.FTZ R25, R187, R26 ;  /* 0x0000001abb197221 */ /* 0x002fe20000010000 */
[----:B--2---:R-:W-:-:S03]  /*400e0*/  FADD.FTZ R6, R160, R7 ;  /* 0x00000007a0067221 */ /* 0x004fc60000010000 */
[----:B---3--:R-:W-:Y:S01]  /*400f0*/  FADD.FTZ R25, R186, R25 ;  /* 0x00000019ba197221 */ /* 0x008fe20000010000 */
[----:B------:R-:W-:-:S04]  /*40100*/  FADD.FTZ R27, R159, R6 ;  /* 0x000000069f1b7221 */ /* 0x000fc80000010000 */
        /* <DEDUP_REMOVED lines=289> */
[----:B------:R-:W-:Y:S01]  /*41320*/  ST.E desc[UR6][R6.64+0x18], R31 ;  /* 0x0000181f06007985 */ /* 0x000fe2000c101906 */
[----:B------:R-:W-:-:S03]  /*41330*/  FMUL.FTZ R39, R24, R39 ;  /* 0x0000002718277220 */ /* 0x000fc60000410000 */
[----:B------:R1:W-:Y:S01]  /*41340*/  ST.E desc[UR14][R6.64+0x1c], R27 ;  /* 0x00001c1b06007985 */ /* 0x0003e2000c10190e */
[----:B------:R-:W-:-:S03]  /*41350*/  FMUL.FTZ R37, R24, R37 ;  /* 0x0000002518257220 */ /* 0x000fc60000410000 */
[----:B------:R2:W-:Y:S01]  /*41360*/  ST.E desc[UR16][R6.64+0x28], R29 ;  /* 0x0000281d06007985 */ /* 0x0005e2000c101910 */
        /* <DEDUP_REMOVED lines=21> */
[----:B------:R4:W-:Y:S01]  /*414c0*/  ST.E desc[UR10][R6.64+0x7c], R51 ;  /* 0x00007c3306007985 */ /* 0x0009e2000c10190a */
        /* <DEDUP_REMOVED lines=81> */
[----:B------:R-:W-:Y:S04]  /*419e0*/  ST.E desc[UR4][R6.64+0x1c8], R139 ;  /* 0x0001c88b06007985 */ /* 0x000fe8000c101904 */
[----:B------:R4:W-:Y:S04]  /*419f0*/  ST.E desc[UR8][R6.64+0x1cc], R135 ;  /* 0x0001cc8706007985 */ /* 0x0009e8000c101908 */
[----:B------:R4:W-:Y:S04]  /*41a00*/  ST.E desc[UR10][R6.64+0x1d8], R137 ;  /* 0x0001d88906007985 */ /* 0x0009e8000c10190a */
[----:B------:R-:W-:Y:S04]  /*41a10*/  ST.E desc[UR6][R6.64+0x1dc], R147 ;  /* 0x0001dc9306007985 */ /* 0x000fe8000c101906 */
[----:B------:R4:W-:Y:S04]  /*41a20*/  ST.E desc[UR12][R6.64+0x1e8], R141 ;  /* 0x0001e88d06007985 */ /* 0x0009e8000c10190c */
[----:B------:R-:W-:Y:S04]  /*41a30*/  ST.E desc[UR14][R6.64+0x1ec], R145 ;  /* 0x0001ec9106007985 */ /* 0x000fe8000c10190e */
[----:B------:R4:W-:Y:S04]  /*41a40*/  ST.E desc[UR16][R6.64+0x1f8], R143 ;  /* 0x0001f88f06007985 */ /* 0x0009e8000c101910 */
[----:B------:R4:W-:Y:S04]  /*41a50*/  ST.E desc[UR18][R6.64+0x1fc], R149 ;  /* 0x0001fc9506007985 */ /* 0x0009e8000c101912 */
[----:B0-----:R-:W2:Y:S01]  /*41a60*/  LDL.64 R2, [R158+0x80] ;  /* 0x000080009e027983 */ /* 0x001ea20000100a00 */
[----:B------:R-:W-:-:S02]  /*41a70*/  LEA.HI R8, R8, 0x8, RZ, 0x19 ;  /* 0x0000000808087811 */ /* 0x000fc400078fc8ff */
[----:B------:R-:W-:Y:S01]  /*41a80*/  R2UR UR28, R4 ;  /* 0x00000000041c72ca */ /* 0x000fe200000e0000 */
[----:B-1----:R-:W4:Y:S02]  /*41a90*/  LDL.64 R26, [R158] ;  /* 0x000000009e1a7983 */ /* 0x002f240000100a00 */
[----:B------:R0:W-:Y:S01]  /*41aa0*/  BAR.SYNC.DEFER_BLOCKING R8, 0x100 ;  /* 0x000400080000751d */ /* 0x0001e20000010000 */
[----:B------:R-:W-:-:S05]  /*41ab0*/  R2UR UR29, R5 ;  /* 0x00000000051d72ca */ /* 0x000fca00000e0000 */
[----:B------:R-:W4:Y:S04]  /*41ac0*/  LDL.64 R24, [R158+0x98] ;  /* 0x000098009e187983 */ /* 0x000f280000100a00 */
[----:B0-----:R-:W4:Y:S04]  /*41ad0*/  LDL.64 R8, [R158+0x88] ;  /* 0x000088009e087983 */ /* 0x001f280000100a00 */
[----:B--2---:R-:W2:Y:S04]  /*41ae0*/  LD.E R29, desc[UR4][R2.64] ;  /* 0x00000004021d7980 */ /* 0x004ea8000c101900 */
[----:B------:R-:W2:Y:S04]  /*41af0*/  LD.E R31, desc[UR4][R2.64+0x4] ;  /* 0x00000404021f7980 */ /* 0x000ea8000c101900 */
        /* <DEDUP_REMOVED lines=65> */
[----:B--2---:R0:W-:Y:S04]  /*41f10*/  ST.E desc[UR8][R2.64], R29 ;  /* 0x0000001d02007985 */ /* 0x0041e8000c101908 */
[----:B------:R1:W-:Y:S04]  /*41f20*/  ST.E desc[UR4][R2.64+0x4], R31 ;  /* 0x0000041f02007985 */ /* 0x0003e8000c101904 */
[----:B---3--:R2:W-:Y:S04]  /*41f30*/  ST.E desc[UR6][R2.64+0x8], R33 ;  /* 0x0000082102007985 */ /* 0x0085e8000c101906 */
[----:B------:R3:W-:Y:S04]  /*41f40*/  ST.E desc[UR8][R2.64+0xc], R35 ;  /* 0x00000c2302007985 */ /* 0x0007e8000c101908 */
[----:B------:R3:W-:Y:S04]  /*41f50*/  ST.E desc[UR10][R2.64+0x10], R37 ;  /* 0x0000102502007985 */ /* 0x0007e8000c10190a */
[----:B------:R3:W-:Y:S04]  /*41f60*/  ST.E desc[UR12][R2.64+0x14], R39 ;  /* 0x0000142702007985 */ /* 0x0007e8000c10190c */
[----:B------:R3:W-:Y:S04]  /*41f70*/  ST.E desc[UR14][R2.64+0x18], R41 ;  /* 0x0000182902007985 */ /* 0x0007e8000c10190e */
[----:B------:R3:W-:Y:S04]  /*41f80*/  ST.E desc[UR16][R2.64+0x1c], R43 ;  /* 0x00001c2b02007985 */ /* 0x0007e8000c101910 */
[----:B------:R3:W-:Y:S04]  /*41f90*/  ST.E desc[UR18][R2.64+0x20], R45 ;  /* 0x0000202d02007985 */ /* 0x0007e8000c101912 */
        /* <DEDUP_REMOVED lines=56> */
[----:B------:R-:W4:Y:S04]  /*42320*/  LD.E R25, desc[UR28][R2.64+0x104] ;  /* 0x0001041c02197980 */ /* 0x000f28000c101900 */
[----:B----4-:R4:W-:Y:S04]  /*42330*/  ST.E desc[UR4][R2.64+0x104], R25 ;  /* 0x0001041902007985 */ /* 0x0109e8000c101904 */
[----:B------:R-:W4:Y:S04]  /*42340*/  LD.E R27, desc[UR6][R2.64+0x108] ;  /* 0x00010806021b7980 */ /* 0x000f28000c101900 */
[----:B0-----:R-:W4:Y:S04]  /*42350*/  LD.E R29, desc[UR8][R2.64+0x10c] ;  /* 0x00010c08021d7980 */ /* 0x001f28000c101900 */
[----:B-1----:R-:W4:Y:S04]  /*42360*/  LD.E R31, desc[UR10][R2.64+0x110] ;  /* 0x0001100a021f7980 */ /* 0x002f28000c101900 */
[----:B--2---:R-:W2:Y:S04]  /*42370*/  LD.E R33, desc[UR12][R2.64+0x114] ;  /* 0x0001140c02217980 */ /* 0x004ea8000c101900 */
[----:B---3--:R-:W3:Y:S04]  /*42380*/  LD.E R35, desc[UR14][R2.64+0x118] ;  /* 0x0001180e02237980 */ /* 0x008ee8000c101900 */
        /* <DEDUP_REMOVED lines=59> */
[----:B------:R-:W-:Y:S04]  /*42740*/  ST.E desc[UR4][R2.64+0x108], R27 ;  /* 0x0001081b02007985 */ /* 0x000fe8000c101904 */
[----:B------:R-:W-:Y:S04]  /*42750*/  ST.E desc[UR6][R2.64+0x10c], R29 ;  /* 0x00010c1d02007985 */ /* 0x000fe8000c101906 */
[----:B------:R-:W-:Y:S04]  /*42760*/  ST.E desc[UR8][R2.64+0x110], R31 ;  /* 0x0001101f02007985 */ /* 0x000fe8000c101908 */
[----:B--2---:R-:W-:Y:S04]  /*42770*/  ST.E desc[UR10][R2.64+0x114], R33 ;  /* 0x0001142102007985 */ /* 0x004fe8000c10190a */
[----:B---3--:R-:W-:Y:S04]  /*42780*/  ST.E desc[UR12][R2.64+0x118], R35 ;  /* 0x0001182302007985 */ /* 0x008fe8000c10190c */
[----:B------:R-:W-:Y:S04]  /*42790*/  ST.E desc[UR14][R2.64+0x11c], R37 ;  /* 0x00011c2502007985 */ /* 0x000fe8000c10190e */
[----:B------:R-:W-:Y:S04]  /*427a0*/  ST.E desc[UR16][R2.64+0x120], R39 ;  /* 0x0001202702007985 */ /* 0x000fe8000c101910 */
[----:B------:R-:W-:Y:S04]  /*427b0*/  ST.E desc[UR18][R2.64+0x124], R41 ;  /* 0x0001242902007985 */ /* 0x000fe8000c101912 */
[----:B------:R-:W-:Y:S04]  /*427c0*/  ST.E desc[UR20][R2.64+0x128], R43 ;  /* 0x0001282b02007985 */ /* 0x000fe8000c101914 */
[----:B------:R-:W-:Y:S04]  /*427d0*/  ST.E desc[UR22][R2.64+0x12c], R45 ;  /* 0x00012c2d02007985 */ /* 0x000fe8000c101916 */
[----:B----4-:R0:W-:Y:S04]  /*427e0*/  ST.E desc[UR4][R2.64+0x130], R25 ;  /* 0x0001301902007985 */ /* 0x0101e8000c101904 */
        /* <DEDUP_REMOVED lines=65> */
[----:B0-----:R-:W4:Y:S01]  /*42c00*/  LD.E R25, desc[UR24][R2.64+0x4] ;  /* 0x0000041802197980 */ /* 0x001f22000c101900 */
        /* <DEDUP_REMOVED lines=142> */
[----:B------:R-:W-:Y:S01]  /*434f0*/  VOTEU.ANY UP0, P0 ;  /* 0x00000000003f7886 */ /* 0x000fe20000000100 */
        /* <DEDUP_REMOVED lines=24> */
[----:B--2---:R-:W-:-:S06]  /*43680*/  WARPGROUP.ARRIVE ;  /* 0x00000000000079c5 */ /* 0x004fcc0000000000 */
        /* <DEDUP_REMOVED lines=753> */
[----:B------:R-:W-:Y:S02]  /*465a0*/  F2FP.F16.F32.PACK_AB R152, R15, R18 ;  /* 0x000000120f98723e */ /* 0x000fe400000000ff */
[----:B------:R-:W-:Y:S02]  /*465b0*/  F2FP.F16.F32.PACK_AB R154, R13, R14 ;  /* 0x0000000e0d9a723e */ /* 0x000fe400000000ff */
[----:B------:R-:W-:Y:S02]  /*465c0*/  F2FP.F16.F32.PACK_AB R153, R11, R12 ;  /* 0x0000000c0b99723e */ /* 0x000fe400000000ff */
[----:B------:R-:W-:-:S02]  /*465d0*/  F2FP.F16.F32.PACK_AB R155, R10, R0 ;  /* 0x000000000a9b723e */ /* 0x000fc400000000ff */
        /* <DEDUP_REMOVED lines=2724> */
[----:B------:R4:W-:Y:S04]  /*51020*/  ST.E desc[UR18][R2.64+0x1b4], R133 ;  /* 0x0001b48502007985 */ /* 0x0009e8000c101912 */
        /* <DEDUP_REMOVED lines=23> */
[----:B------:R4:W-:Y:S04]  /*511a0*/  ST.E desc[UR16][R2.64+0x1e4], R145 ;  /* 0x0001e49102007985 */ /* 0x0009e8000c101910 */
        /* <DEDUP_REMOVED lines=372> */
[----:B------:R-:W-:-:S02]  /*528f0*/  R2UR UR7, R7 ;  /* 0x00000000070772ca */ /* 0x000fc400000e0000 */
[----:B------:R-:W-:Y:S02]  /*52900*/  F2FP.F16.F32.PACK_AB R186, R186, R187 ;  /* 0x000000bbbaba723e */ /* 0x000fe400000000ff */
[----:B------:R-:W-:Y:S02]  /*52910*/  R2UR UR6, R6 ;  /* 0x00000000060672ca */ /* 0x000fe400000e0000 */
[----:B------:R-:W-:Y:S02]  /*52920*/  F2FP.F16.F32.PACK_AB R184, R188, R189 ;  /* 0x000000bdbcb8723e */ /* 0x000fe400000000ff */
[----:B------:R-:W-:Y:S02]  /*52930*/  F2FP.F16.F32.PACK_AB R185, R161, R162 ;  /* 0x000000a2a1b9723e */ /* 0x000fe400000000ff */
[----:B------:R-:W-:Y:S02]  /*52940*/  F2FP.F16.F32.PACK_AB R187, R159, R160 ;  /* 0x000000a09fbb723e */ /* 0x000fe400000000ff */
        /* <DEDUP_REMOVED lines=27> */
[C---:B------:R-:W-:Y:S01]  /*52b00*/  R2UR UR7, R5.reuse ;  /* 0x00000000050772ca */ /* 0x040fe200000e0000 */
[----:B------:R-:W-:Y:S02]  /*52b10*/  WARPGROUP.DEPBAR.LE gsb0, 0x0 ;  /* 0x00008000000079c5 */ /* 0x000fe40000010000 */
[----:B------:R-:W-:Y:S01]  /*52b20*/  ST.E desc[UR4][R2.64], R24 ;  /* 0x0000001802007985 */ /* 0x000fe2000c101904 */
[----:B------:R-:W-:Y:S02]  /*52b30*/  R2UR UR4, R4 ;  /* 0x00000000040472ca */ /* 0x000fe400000e0000 */
[----:B------:R-:W-:-:S07]  /*52b40*/  R2UR UR5, R5 ;  /* 0x00000000050572ca */ /* 0x000fce00000e0000 */
[----:B------:R0:W-:Y:S01]  /*52b50*/  ST.E desc[UR6][R2.64+0x4], R25 ;  /* 0x0000041902007985 */ /* 0x0001e2000c101906 */
[C---:B------:R-:W-:Y:S02]  /*52b60*/  R2UR UR6, R4.reuse ;  /* 0x00000000040672ca */ /* 0x040fe400000e0000 */
[C---:B------:R-:W-:Y:S01]  /*52b70*/  R2UR UR7, R5.reuse ;  /* 0x00000000050772ca */ /* 0x040fe200000e0000 */
[----:B------:R-:W-:Y:S01]  /*52b80*/  ST.E desc[UR8][R2.64+0x8], R26 ;  /* 0x0000081a02007985 */ /* 0x000fe2000c101908 */
[C---:B------:R-:W-:Y:S02]  /*52b90*/  R2UR UR8, R4.reuse ;  /* 0x00000000040872ca */ /* 0x040fe400000e0000 */
[C---:B------:R-:W-:Y:S01]  /*52ba0*/  R2UR UR9, R5.reuse ;  /* 0x00000000050972ca */ /* 0x040fe200000e0000 */
[----:B------:R1:W-:Y:S01]  /*52bb0*/  ST.E desc[UR10][R2.64+0xc], R27 ;  /* 0x00000c1b02007985 */ /* 0x0003e2000c10190a */
[C---:B------:R-:W-:Y:S02]  /*52bc0*/  R2UR UR10, R4.reuse ;  /* 0x00000000040a72ca */ /* 0x040fe400000e0000 */
[----:B------:R-:W-:Y:S01]  /*52bd0*/  R2UR UR11, R5 ;  /* 0x00000000050b72ca */ /* 0x000fe200000e0000 */
[----:B------:R-:W-:Y:S01]  /*52be0*/  ST.E desc[UR12][R2.64+0x10], R28 ;  /* 0x0000101c02007985 */ /* 0x000fe2000c10190c */
        /* <DEDUP_REMOVED lines=370> */
[----:B------:R4:W-:Y:S01]  /*54310*/  ST.E desc[UR6][R8.64], R191 ;  /* 0x000000bf08007985 */ /* 0x0009e2000c101906 */
        /* <DEDUP_REMOVED lines=19> */
[----:B-1----:R-:W4:Y:S01]  /*54450*/  LD.E R27, desc[UR20][R2.64+0x18] ;  /* 0x00001814021b7980 */ /* 0x002f22000c101900 */
[----:B------:R-:W-:-:S02]  /*54460*/  R2UR UR18, R4 ;  /* 0x00000000041272ca */ /* 0x000fc400000e0000 */
[C---:B------:R-:W-:Y:S01]  /*54470*/  R2UR UR19, R5.reuse ;  /* 0x00000000051372ca */ /* 0x040fe200000e0000 */
[----:B--2---:R-:W2:Y:S01]  /*54480*/  LD.E R29, desc[UR22][R2.64+0x1c] ;  /* 0x00001c16021d7980 */ /* 0x004ea2000c101900 */
[C---:B------:R-:W-:Y:S02]  /*54490*/  R2UR UR20, R4.reuse ;  /* 0x00000000041472ca */ /* 0x040fe400000e0000 */
[C---:B------:R-:W-:Y:S01]  /*544a0*/  R2UR UR21, R5.reuse ;  /* 0x00000000051572ca */ /* 0x040fe200000e0000 */
[----:B---3--:R-:W3:Y:S01]  /*544b0*/  LD.E R31, desc[UR24][R2.64+0x20] ;  /* 0x00002018021f7980 */ /* 0x008ee2000c101900 */
[C---:B------:R-:W-:Y:S02]  /*544c0*/  R2UR UR22, R4.reuse ;  /* 0x00000000041672ca */ /* 0x040fe400000e0000 */
[----:B------:R-:W-:Y:S01]  /*544d0*/  R2UR UR23, R5 ;  /* 0x00000000051772ca */ /* 0x000fe200000e0000 */
[----:B----4-:R-:W4:Y:S01]  /*544e0*/  LD.E R33, desc[UR26][R2.64+0x24] ;  /* 0x0000241a02217980 */ /* 0x010f22000c101900 */
        /* <DEDUP_REMOVED lines=375> */
[----:B--2---:R-:W-:Y:S01]  /*55c60*/  ST.E desc[UR18][R2.64+0x1c], R29 ;  /* 0x00001c1d02007985 */ /* 0x004fe2000c101912 */
[----:B------:R-:W-:-:S02]  /*55c70*/  R2UR UR18, R4 ;  /* 0x00000000041272ca */ /* 0x000fc400000e0000 */
[C---:B------:R-:W-:Y:S01]  /*55c80*/  R2UR UR19, R5.reuse ;  /* 0x00000000051372ca */ /* 0x040fe200000e0000 */
[----:B---3--:R-:W-:Y:S01]  /*55c90*/  ST.E desc[UR20][R2.64+0x20], R31 ;  /* 0x0000201f02007985 */ /* 0x008fe2000c101914 */
[C---:B------:R-:W-:Y:S02]  /*55ca0*/  R2UR UR20, R4.reuse ;  /* 0x00000000041472ca */ /* 0x040fe400000e0000 */
[C---:B------:R-:W-:Y:S01]  /*55cb0*/  R2UR UR21, R5.reuse ;  /* 0x00000000051572ca */ /* 0x040fe200000e0000 */
[----:B----4-:R-:W-:Y:S01]  /*55cc0*/  ST.E desc[UR22][R2.64+0x24], R33 ;  /* 0x0000242102007985 */ /* 0x010fe2000c101916 */
        /* <DEDUP_REMOVED lines=347> */
.L_x_11568:
[----:B------:R-:W-:Y:S05]  /*57280*/  BSYNC B2 ;  /* 0x0000000000027941 */ /* 0x000fea0003800000 */
.L_x_11567:
[C---:B------:R-:W-:Y:S02]  /*57290*/  R2UR UR6, R4.reuse ;  /* 0x00000000040672ca */ /* 0x040fe400000e0000 */
[C---:B------:R-:W-:Y:S02]  /*572a0*/  R2UR UR7, R5.reuse ;  /* 0x00000000050772ca */ /* 0x040fe400000e0000 */
[----:B------:R-:W-:Y:S02]  /*572b0*/  R2UR UR4, R4 ;  /* 0x00000000040472ca */ /* 0x000fe400000e0000 */
[----:B------:R-:W-:-:S09]  /*572c0*/  R2UR UR5, R5 ;  /* 0x00000000050572ca */ /* 0x000fd200000e0000 */
[----:B------:R-:W2:Y:S04]  /*572d0*/  LD.E.64 R2, desc[UR6][R8.64+0x20] ;  /* 0x0000200608027980 */ /* 0x000ea8000c101b00 */
[----:B------:R-:W3:Y:S01]  /*572e0*/  LD.E R0, desc[UR4][R8.64+0xc] ;  /* 0x00000c0408007980 */ /* 0x000ee2000c101900 */
[----:B------:R-:W-:Y:S01]  /*572f0*/  IMAD.MOV.U32 R193, RZ, RZ, 0x0 ;  /* 0x00000000ffc17424 */ /* 0x000fe200078e00ff */
[----:B--2---:R-:W-:-:S05]  /*57300*/  MOV R3, R2 ;  /* 0x0000000200037202 */ /* 0x004fca0000000f00 */
[----:B-----5:R-:W-:-:S05]  /*57310*/  IMAD R3, R6, 0x8, R3 ;  /* 0x0000000806037824 */ /* 0x020fca00078e0203 */
[----:B---3--:R-:W-:-:S04]  /*57320*/  PRMT R0, R0, 0x654, R3 ;  /* 0x0000065400007816 */ /* 0x008fc80000000003 */
[----:B------:R0:W-:Y:S02]  /*57330*/  SYNCS.ARRIVE.TRANS64.RED.A1T0 RZ, [R0+URZ], RZ ;  /* 0x000000ff00ff79a7 */ /* 0x0001e4000810043f */
[----:B0-----:R-:W-:Y:S05]  /*57340*/  RET.REL.NODEC R192 `(_ZN7cutlass13device_kernelIN5flash11enable_sm90INS1_16FlashAttnFwdSm90INS1_25CollectiveMainloopFwdSm90ILi2EN4cute5tupleIJNS5_1CILi1EEES8_S8_EEENS6_IJNS7_ILi128EEENS7_ILi96EEENS7_ILi64EEEEEELi256ENS_6half_tEfNS_4arch4Sm90ELb0ELb1ELb1ELb0ELb1ELb0ELb1ELb1ELb0ELb1ELb1ELb0EEENS1_21CollectiveEpilogueFwdINS6_IJSA_NS7_ILi256EEESB_EEES9_SE_SG_Li256ELb0ELb1ELb1ELb0EEENS1_19SingleTileSchedulerILb0ELb1ELb1ELi128EEEEEEEEEvNT_6ParamsE) ;  /* 0xfffffa8cc02c7950 */ /* 0x001fea0003c3ffff */
.L_x_11543:
[----:B0-----:R0:W1:Y:S02]  /*57350*/  SYNCS.PHASECHK.TRANS64.TRYWAIT P0, [R10+URZ], R11 ;  /* 0x0000000b0a0075a7 */ /* 0x001064000800017f */
[----:B-1----:R-:W-:Y:S05]  /*57360*/  @!P0 NANOSLEEP.SYNCS 0x989680 ;  /* 0x009896800000895d */ /* 0x002fea0003900000 */
[----:B------:R-:W1:Y:S02]  /*57370*/  @!P0 SYNCS.PHASECHK.TRANS64 P0, [R10+URZ], R11 ;  /* 0x0000000b0a0085a7 */ /* 0x000e64000800007f */
[----:B-1----:R-:W-:Y:S05]  /*57380*/  @!P0 BRA `(.L_x_11543) ;  /* 0xfffffffc00f08947 */ /* 0x002fea000383ffff */
[----:B------:R-:W-:Y:S05]  /*57390*/  BRA `(.L_x_11542) ;  /* 0xfffffe48001c7947 */ /* 0x000fea000383ffff */
.L_x_11550:
[----:B0-----:R0:W1:Y:S02]  /*573a0*/  SYNCS.PHASECHK.TRANS64.TRYWAIT P0, [R10+URZ], R11 ;  /* 0x0000000b0a0075a7 */ /* 0x001064000800017f */
[----:B-1----:R-:W-:Y:S05]  /*573b0*/  @!P0 NANOSLEEP.SYNCS 0x989680 ;  /* 0x009896800000895d */ /* 0x002fea0003900000 */
[----:B------:R-:W1:Y:S02]  /*573c0*/  @!P0 SYNCS.PHASECHK.TRANS64 P0, [R10+URZ], R11 ;  /* 0x0000000b0a0085a7 */ /* 0x000e64000800007f */
[----:B-1----:R-:W-:Y:S05]  /*573d0*/  @!P0 BRA `(.L_x_11550) ;  /* 0xfffffffc00f08947 */ /* 0x002fea000383ffff */
[----:B------:R-:W-:Y:S05]  /*573e0*/  BRA `(.L_x_11549) ;  /* 0xfffffe4c00f07947 */ /* 0x000fea000383ffff */
.L_x_11569:
        /* <DEDUP_REMOVED lines=9> */
.L_x_15770:


//--------------------- .text._ZN7cutlass13device_kernelIN5flash11enable_sm90INS1_16FlashAttnFwdSm90INS1_25CollectiveMainloopFwdSm90ILi2EN4cute5tupleIJNS5_1CILi1EEES8_S8_EEENS6_IJNS7_ILi128EEENS7_ILi96EEENS7_ILi64EEEEEELi256ENS_6half_tEfNS_4arch4Sm90ELb0ELb1ELb1ELb1ELb1ELb0ELb0ELb1ELb0ELb1ELb1ELb0EEENS1_21CollectiveEpilogueFwdINS6_IJSA_NS7_ILi256EEESB_EEES9_SE_SG_Li256ELb1ELb1ELb1ELb0EEENS1_36VarlenDynamicPersistentTileSchedulerILi128ELi96ELi256ELi128ELb1ELb1ELb1ELb1ELb0ELb1EEEEEEEEEvNT_6ParamsE --------------------------
	.section	.text._ZN7cutlass13device_kernelIN5flash11enable_sm90INS1_16FlashAttnFwdSm90INS1_25CollectiveMainloopFwdSm90ILi2EN4cute5tupleIJNS5_1CILi1EEES8_S8_EEENS6_IJNS7_ILi128EEENS7_ILi96EEENS7_ILi64EEEEEELi256ENS_6half_tEfNS_4arch4Sm90ELb0ELb1ELb1ELb1ELb1ELb0ELb0ELb1ELb0ELb1ELb1ELb0EEENS1_21CollectiveEpilogueFwdINS6_IJSA_NS7_ILi256EEESB_EEES9_SE_SG_Li256ELb1ELb1ELb1ELb0EEENS1_36VarlenDynamicPersistentTileSchedulerILi128ELi96ELi256ELi128ELb1ELb1ELb1ELb1ELb0ELb1EEEEEEEEEvNT_6ParamsE,"ax",@progbits
	.align	128
.text._ZN7cutlass13device_kernelIN5flash11enable_sm90INS1_16FlashAttnFwdSm90INS1_25CollectiveMainloopFwdSm90ILi2EN4cute5tupleIJNS5_1CILi1EEES8_S8_EEENS6_IJNS7_ILi128EEENS7_ILi96EEENS7_ILi64EEEEEELi256ENS_6half_tEfNS_4arch4Sm90ELb0ELb1ELb1ELb1ELb1ELb0ELb0ELb1ELb0ELb1ELb1ELb0EEENS1_21CollectiveEpilogueFwdINS6_IJSA_NS7_ILi256EEESB_EEES9_SE_SG_Li256ELb1ELb1ELb1ELb0EEENS1_36VarlenDynamicPersistentTileSchedulerILi128ELi96ELi256ELi128ELb1ELb1ELb1ELb1ELb0ELb1EEEEEEEEEvNT_6ParamsE:
        .type           _ZN7cutlass13device_kernelIN5flash11enable_sm90INS1_16FlashAttnFwdSm90INS1_25CollectiveMainloopFwdSm90ILi2EN4cute5tupleIJNS5_1CILi1EEES8_S8_EEENS6_IJNS7_ILi128EEENS7_ILi96EEENS7_ILi64EEEEEELi256ENS_6half_tEfNS_4arch4Sm90ELb0ELb1ELb1ELb1ELb1ELb0ELb0ELb1ELb0ELb1ELb1ELb0EEENS1_21CollectiveEpilogueFwdINS6_IJSA_NS7_ILi256EEESB_EEES9_SE_SG_Li256ELb1ELb1ELb1ELb0EEENS1_36VarlenDynamicPersistentTileSchedulerILi128ELi96ELi256ELi128ELb1ELb1ELb1ELb1ELb0ELb1EEEEEEEEEvNT_6ParamsE,@function
        .size           _ZN7cutlass13device_kernelIN5flash11enable_sm90INS1_16FlashAttnFwdSm90INS1_25CollectiveMainloopFwdSm90ILi2EN4cute5tupleIJNS5_1CILi1EEES8_S8_EEENS6_IJNS7_ILi128EEENS7_ILi96EEENS7_ILi64EEEEEELi256ENS_6half_tEfNS_4arch4Sm90ELb0ELb1ELb1ELb1ELb1ELb0ELb0ELb1ELb0ELb1ELb1ELb0EEENS1_21CollectiveEpilogueFwdINS6_IJSA_NS7_ILi256EEESB_EEES9_SE_SG_Li256ELb1ELb1ELb1ELb0EEENS1_36VarlenDynamicPersistentTileSchedulerILi128ELi96ELi256ELi128ELb1ELb1ELb1ELb1ELb0ELb1EEEEEEEEEvNT_6ParamsE,(.L_x_15772 - _ZN7cutlass13device_kernelIN5flash11enable_sm90INS1_16FlashAttnFwdSm90INS1_25CollectiveMainloopFwdSm90ILi2EN4cute5tupleIJNS5_1CILi1EEES8_S8_EEENS6_IJNS7_ILi128EEENS7_ILi96EEENS7_ILi64EEEEEELi256ENS_6half_tEfNS_4arch4Sm90ELb0ELb1ELb1ELb1ELb1ELb0ELb0ELb1ELb0ELb1ELb1ELb0EEENS1_21CollectiveEpilogueFwdINS6_IJSA_NS7_ILi256EEESB_EEES9_SE_SG_Li256ELb1ELb1ELb1ELb0EEENS1_36VarlenDynamicPersistentTileSchedulerILi128ELi96ELi256ELi128ELb1ELb1ELb1ELb1ELb0ELb1EEEEEEEEEvNT_6ParamsE)
        .other          _ZN7cutlass13device_kernelIN5flash11enable_sm90INS1_16FlashAttnFwdSm90INS1_25CollectiveMainloopFwdSm90ILi2EN4cute5tupleIJNS5_1CILi1EEES8_S8_EEENS6_IJNS7_ILi128EEENS7_ILi96EEENS7_ILi64EEEEEELi256ENS_6half_tEfNS_4arch4Sm90ELb0ELb1ELb1ELb1ELb1ELb0ELb0ELb1ELb0ELb1ELb1ELb0EEENS1_21CollectiveEpilogueFwdINS6_IJSA_NS7_ILi256EEESB_EEES9_SE_SG_Li256ELb1ELb1ELb1ELb0EEENS1_36VarlenDynamicPersistentTileSchedulerILi128ELi96ELi256ELi128ELb1ELb1ELb1ELb1ELb0ELb1EEEEEEEEEvNT_6ParamsE,@"STO_CUDA_ENTRY STV_DEFAULT"
_ZN7cutlass13device_kernelIN5flash11enable_sm90INS1_16FlashAttnFwdSm90INS1_25CollectiveMainloopFwdSm90ILi2EN4cute5tupleIJNS5_1CILi1EEES8_S8_EEENS6_IJNS7_ILi128EEENS7_ILi96EEENS7_ILi64EEEEEELi256ENS_6half_tEfNS_4arch4Sm90ELb0ELb1ELb1ELb1ELb1ELb0ELb0ELb1ELb0ELb1ELb1ELb0EEENS1_21CollectiveEpilogueFwdINS6_IJSA_NS7_ILi256EEESB_EEES9_SE_SG_Li256ELb1ELb1ELb1ELb0EEENS1_36VarlenDynamicPersistentTileSchedulerILi128ELi96ELi256ELi128ELb1ELb1ELb1ELb1ELb0ELb1EEEEEEEEEvNT_6ParamsE:
        /* <DEDUP_REMOVED lines=45> */
.L_x_11570:
        /* <DEDUP_REMOVED lines=22> */
.L_x_11571:
        /* <DEDUP_REMOVED lines=18> */
.L_x_11572:
        /* <DEDUP_REMOVED lines=22> */
.L_x_11573:
        /* <DEDUP_REMOVED lines=23> */
.L_x_11574:
        /* <DEDUP_REMOVED lines=13> */
[----:B------:R-:W-:Y:S05]  /*08f0*/  @!P1 BRA `(.L_x_11575) ;  /* 0x000001b800e89947 */ /* 0x000fea0003800000 */
.L_x_11576:
[----:B------:R-:W-:-:S08]  /*0900*/  NOP ;  /* 0x0000000000007918 */ /* 0x000fd00000000000 */
[----:B------:R-:W1:Y:S02]  /*0910*/  USETMAXREG.TRY_ALLOC.CTAPOOL UP0, 0xe8 ;  /* 0x000000e8000079c8 */ /* 0x000e640008000600 */
[----:B-1----:R-:W-:-:S13]  /*0920*/  PLOP3.LUT P0, PT, PT, PT, UP0, 0x80, 0x0 ;  /* 0x000000000000781c */ /* 0x002fda0003f0f008 */
[----:B------:R-:W-:Y:S05]  /*0930*/  @!P0 BRA `(.L_x_11576) ;  /* 0xfffffffc00f08947 */ /* 0x000fea000383ffff */
[----:B------:R-:W1:Y:S01]  /*0940*/  S2R R0, SR_TID.X ;  /* 0x0000000000007919 */ /* 0x000e620000002100 */
[----:B------:R-:W-:Y:S06]  /*0950*/  BAR.ARV 0x8, 0x180 ;  /* 0x0206000000007b1d */ /* 0x000fec0000002000 */
[----:B0-----:R-:W-:Y:S01]  /*0960*/  IADD3 R2, P1, R16, 0x1c0, RZ ;  /* 0x000001c010027810 */ /* 0x001fe20007f3e0ff */
[----:B------:R-:W-:Y:S01]  /*0970*/  ULDC UR4, c[0x0][0xc3c] ;  /* 0x00030f0000047ab9 */ /* 0x000fe20000000800 */
[----:B------:R-:W0:Y:S03]  /*0980*/  S2R R7, SR_CgaCtaId ;  /* 0x0000000000077919 */ /* 0x000e260000008800 */
[----:B------:R-:W-:Y:S01]  /*0990*/  IMAD.X R3, RZ, RZ, R17, P1 ;  /* 0x000000ffff037224 */ /* 0x000fe200008e0611 */
[----:B------:R-:W-:Y:S04]  /*09a0*/  STL.64 [R1+0x1c0], RZ ;  /* 0x0001c0ff01007387 */ /* 0x000fe80000100a00 */
[----:B------:R-:W-:Y:S04]  /*09b0*/  STL.64 [R1+0x448], R2 ;  /* 0x0004480201007387 */ /* 0x000fe80000100a00 */
[----:B------:R-:W-:Y:S01]  /*09c0*/  STL [R1+0x1c8], RZ ;  /* 0x0001c8ff01007387 */ /* 0x000fe20000100800 */
[----:B-1----:R-:W-:-:S04]  /*09d0*/  SHF.R.U32.HI R0, RZ, 0x7, R0 ;  /* 0x00000007ff007819 */ /* 0x002fc80000011600 */
[----:B------:R-:W-:Y:S02]  /*09e0*/  ISETP.NE.AND P0, PT, R0, 0x1, PT ;  /* 0x000000010000780c */ /* 0x000fe40003f05270 */
[----:B------:R-:W-:-:S04]  /*09f0*/  MOV R0, 0x400 ;  /* 0x0000040000007802 */ /* 0x000fc80000000f00 */
[----:B0-----:R-:W-:-:S07]  /*0a00*/  LEA R0, R7, R0, 0x18 ;  /* 0x0000000007007211 */ /* 0x001fce00078ec0ff */
[----:B------:R-:W-:Y:S08]  /*0a10*/  @!P0 BAR.ARV 0x9, 0x100 ;  /* 0x0244000000008b1d */ /* 0x000ff00000002000 */
[----:B------:R-:W-:Y:S06]  /*0a20*/  BAR.SYNC.DEFER_BLOCKING 0x5, 0x180 ;  /* 0x0146000000007b1d */ /* 0x000fec0000010000 */
[----:B------:R-:W0:Y:S02]  /*0a30*/  LDS.128 R12, [R0+0x228d0] ;  /* 0x0228d000000c7984 */ /* 0x000e240000000c00 */
[----:B------:R-:W-:Y:S06]  /*0a40*/  BAR.ARV 0x4, 0x180 ;  /* 0x0106000000007b1d */ /* 0x000fec0000002000 */
[----:B0-----:R-:W-:-:S13]  /*0a50*/  ISETP.GE.AND P0, PT, R15, UR4, PT ;  /* 0x000000040f007c0c */ /* 0x001fda000bf06270 */
[----:B------:R-:W-:Y:S05]  /*0a60*/  @P0 EXIT ;  /* 0x000000000000094d */ /* 0x000fea0003800000 */
[----:B------:R-:W0:Y:S01]  /*0a70*/  S2R R2, SR_TID.X ;  /* 0x0000000000027919 */ /* 0x000e220000002100 */
[----:B------:R-:W-:Y:S01]  /*0a80*/  R2UR UR5, R13 ;  /* 0x000000000d0572ca */ /* 0x000fe200000e0000 */
[----:B------:R-:W-:Y:S01]  /*0a90*/  UMOV UR61, URZ ;  /* 0x0000003f003d7c82 */ /* 0x000fe20008000000 */
[----:B------:R-:W-:Y:S02]  /*0aa0*/  R2UR UR6, R14 ;  /* 0x000000000e0672ca */ /* 0x000fe400000e0000 */
[----:B------:R-:W-:Y:S01]  /*0ab0*/  R2UR UR7, R15 ;  /* 0x000000000f0772ca */ /* 0x000fe200000e0000 */
[----:B0-----:R-:W-:-:S05]  /*0ac0*/  VIADD R214, R2, 0xffffff80 ;  /* 0xffffff8002d67836 */ /* 0x001fca0000000000 */
[----:B------:R-:W-:-:S04]  /*0ad0*/  SHF.R.S32.HI R3, RZ, 0x1f, R214 ;  /* 0x0000001fff037819 */ /* 0x000fc800000114d6 */
[CC--:B------:R-:W-:Y:S02]  /*0ae0*/  LEA.HI R0, R3.reuse, R214.reuse, RZ, 0x7 ;  /* 0x000000d603007211 */ /* 0x0c0fe400078f38ff */
[----:B------:R-:W-:Y:S02]  /*0af0*/  LEA.HI R4, R3, R214, RZ, 0x5 ;  /* 0x000000d603047211 */ /* 0x000fe400078f28ff */
[----:B------:R-:W-:-:S03]  /*0b00*/  LOP3.LUT R5, R0, 0xffffff80, RZ, 0xc0, !PT ;  /* 0xffffff8000057812 */ /* 0x000fc600078ec0ff */
[----:B------:R-:W-:Y:S02]  /*0b10*/  IMAD.SHL.U32 R6, R4, 0x20, RZ ;  /* 0x0000002004067824 */ /* 0x000fe400078e00ff */
[----:B------:R-:W-:Y:S01]  /*0b20*/  IMAD.IADD R19, R214, 0x1, -R5 ;  /* 0x00000001d6137824 */ /* 0x000fe200078e0a05 */
[----:B------:R-:W-:Y:S02]  /*0b30*/  LEA.HI R5, R3, R214, RZ, 0x4 ;  /* 0x000000d603057211 */ /* 0x000fe400078f20ff */
[----:B------:R-:W-:Y:S02]  /*0b40*/  LOP3.LUT R12, R6, 0xfffffc00, RZ, 0xc0, !PT ;  /* 0xfffffc00060c7812 */ /* 0x000fe400078ec0ff */
[----:B------:R-:W-:Y:S01]  /*0b50*/  SHF.R.S32.HI R8, RZ, 0x4, R5 ;  /* 0x00000004ff087819 */ /* 0x000fe20000011405 */
[----:B------:R-:W-:Y:S01]  /*0b60*/  STL [R1+0x454], R19 ;  /* 0x0004541301007387 */ /* 0x000fe20000100800 */
[----:B------:R-:W-:Y:S02]  /*0b70*/  SHF.R.S32.HI R2, RZ, 0x1f, R19 ;  /* 0x0000001fff027819 */ /* 0x000fe40000011413 */
[----:B------:R-:W-:-:S02]  /*0b80*/  LEA.HI R10, R5, R8, RZ, 0x1 ;  /* 0x00000008050a7211 */ /* 0x000fc400078f08ff */
[----:B------:R-:W-:Y:S02]  /*0b90*/  LEA.HI R4, R2, R19, RZ, 0x2 ;  /* 0x0000001302047211 */ /* 0x000fe400078f10ff */
[----:B------:R-:W-:Y:S02]  /*0ba0*/  LOP3.LUT R11, R10, 0x1ffffffe, RZ, 0xc0, !PT ;  /* 0x1ffffffe0a0b7812 */ /* 0x000fe400078ec0ff */
[----:B------:R-:W-:Y:S02]  /*0bb0*/  LOP3.LUT R9, R5, 0x3fffff0, RZ, 0xc0, !PT ;  /* 0x03fffff005097812 */ /* 0x000fe400078ec0ff */
[--C-:B------:R-:W-:Y:S01]  /*0bc0*/  SHF.R.S32.HI R5, RZ, 0x2, R4.reuse ;  /* 0x00000002ff057819 */ /* 0x100fe20000011404 */
[----:B------:R-:W-:Y:S01]  /*0bd0*/  IMAD.IADD R11, R8, 0x1, -R11 ;  /* 0x00000001080b7824 */ /* 0x000fe200078e0a0b */
[----:B------:R-:W-:Y:S01]  /*0be0*/  SHF.R.S32.HI R6, RZ, 0x1f, R4 ;  /* 0x0000001fff067819 */ /* 0x000fe20000011404 */
[----:B------:R-:W-:Y:S01]  /*0bf0*/  IMAD.IADD R9, R214, 0x1, -R9 ;  /* 0x00000001d6097824 */ /* 0x000fe200078e0a09 */
[----:B------:R-:W-:-:S02]  /*0c00*/  SHF.R.S32.HI R8, RZ, 0x7, R0 ;  /* 0x00000007ff087819 */ /* 0x000fc40000011400 */
[----:B------:R-:W-:Y:S01]  /*0c10*/  LEA.HI R6, R6, R5, RZ, 0x3 ;  /* 0x0000000506067211 */ /* 0x000fe200078f18ff */
[----:B------:R-:W-:Y:S01]  /*0c20*/  IMAD R12, R9, 0x40, R12 ;  /* 0x00000040090c7824 */ /* 0x000fe200078e020c */
[----:B------:R-:W-:Y:S01]  /*0c30*/  LOP3.LUT R4, R4, 0x7ffffffc, RZ, 0xc0, !PT ;  /* 0x7ffffffc04047812 */ /* 0x000fe200078ec0ff */
[----:B------:R-:W-:Y:S01]  /*0c40*/  STL [R1+0x458], R8 ;  /* 0x0004580801007387 */ /* 0x000fe20000100800 */
[----:B------:R-:W-:Y:S01]  /*0c50*/  LOP3.LUT R6, R6, 0xfffffff8, RZ, 0xc0, !PT ;  /* 0xfffffff806067812 */ /* 0x000fe200078ec0ff */
[----:B------:R-:W-:Y:S01]  /*0c60*/  IMAD R10, R11, 0x8, R12 ;  /* 0x000000080b0a7824 */ /* 0x000fe200078e020c */
[----:B------:R-:W-:Y:S01]  /*0c70*/  LEA.HI R2, R2, R19, RZ, 0x5 ;  /* 0x0000001302027211 */ /* 0x000fe200078f28ff */
[----:B------:R-:W-:Y:S01]  /*0c80*/  IMAD.IADD R4, R19, 0x1, -R4 ;  /* 0x0000000113047824 */ /* 0x000fe200078e0a04 */
[----:B------:R-:W-:Y:S01]  /*0c90*/  LEA.HI R0, R0, R8, RZ, 0x1 ;  /* 0x0000000800007211 */ /* 0x000fe200078f08ff */
[----:B------:R-:W-:Y:S01]  /*0ca0*/  IMAD.IADD R5, R5, 0x1, -R6 ;  /* 0x0000000105057824 */ /* 0x000fe200078e0a06 */
[----:B------:R-:W-:Y:S01]  /*0cb0*/  SHF.R.S32.HI R2, RZ, 0x5, R2 ;  /* 0x00000005ff027819 */ /* 0x000fe20000011402 */
[----:B------:R-:W-:Y:S01]  /*0cc0*/  IMAD.SHL.U32 R177, R4, 0x2, RZ ;  /* 0x0000000204b17824 */ /* 0x000fe200078e00ff */
[----:B------:R-:W-:Y:S01]  /*0cd0*/  LOP3.LUT R0, R0, 0x3fffffe, RZ, 0xc0, !PT ;  /* 0x03fffffe00007812 */ /* 0x000fe200078ec0ff */
[----:B------:R-:W-:Y:S01]  /*0ce0*/  STL [R1+0x460], R10 ;  /* 0x0004600a01007387 */ /* 0x000fe20000100800 */
[CC--:B------:R-:W-:Y:S01]  /*0cf0*/  LEA.HI R9, R3.reuse, R214.reuse, RZ, 0x2 ;  /* 0x000000d603097211 */ /* 0x0c0fe200078f10ff */
[----:B------:R-:W-:Y:S01]  /*0d00*/  IMAD R5, R2, 0x10, R5 ;  /* 0x0000001002057824 */ /* 0x000fe200078e0205 */
[----:B------:R-:W-:Y:S01]  /*0d10*/  LEA.HI R3, R3, R214, RZ, 0x3 ;  /* 0x000000d603037211 */ /* 0x000fe200078f18ff */
[----:B------:R-:W-:Y:S01]  /*0d20*/  IMAD.IADD R0, R8, 0x1, -R0 ;  /* 0x0000000108007824 */ /* 0x000fe200078e0a00 */
[----:B------:R-:W-:Y:S01]  /*0d30*/  LOP3.LUT R9, R9, 0xfffffffc, RZ, 0xc0, !PT ;  /* 0xfffffffc09097812 */ /* 0x000fe200078ec0ff */
[----:B------:R-:W-:Y:S01]  /*0d40*/  VIADD R209, R177, 0x10 ;  /* 0x00000010b1d17836 */ /* 0x000fe20000000000 */
[----:B------:R-:W-:Y:S01]  /*0d50*/  LOP3.LUT R215, R3, 0xfffffff8, RZ, 0xc0, !PT ;  /* 0xfffffff803d77812 */ /* 0x000fe200078ec0ff */
[----:B------:R-:W-:Y:S01]  /*0d60*/  IMAD R176, R0, 0x40, R5 ;  /* 0x0000004000b07824 */ /* 0x000fe200078e0205 */
[----:B------:R-:W-:Y:S01]  /*0d70*/  SHF.R.S32.HI R213, RZ, 0x3, R3 ;  /* 0x00000003ffd57819 */ /* 0x000fe20000011403 */
[C---:B------:R-:W-:Y:S01]  /*0d80*/  VIADD R210, R177.reuse, 0x8 ;  /* 0x00000008b1d27836 */ /* 0x040fe20000000000 */
[----:B------:R-:W-:Y:S01]  /*0d90*/  SHF.R.S32.HI R0, RZ, 0x1f, R209 ;  /* 0x0000001fff007819 */ /* 0x000fe200000114d1 */
[----:B------:R-:W-:-:S02]  /*0da0*/  VIADD R206, R177, 0x28 ;  /* 0x00000028b1ce7836 */ /* 0x000fc40000000000 */
[C---:B------:R-:W-:Y:S01]  /*0db0*/  VIADD R208, R177.reuse, 0x18 ;  /* 0x00000018b1d07836 */ /* 0x040fe20000000000 */
[----:B------:R-:W-:Y:S01]  /*0dc0*/  SHF.R.S32.HI R2, RZ, 0x1f, R210 ;  /* 0x0000001fff027819 */ /* 0x000fe200000114d2 */
[----:B------:R0:W-:Y:S01]  /*0dd0*/  STL [R1+0x440], R0 ;  /* 0x0004400001007387 */ /* 0x0001e20000100800 */
[C---:B------:R-:W-:Y:S02]  /*0de0*/  VIADD R207, R177.reuse, 0x20 ;  /* 0x00000020b1cf7836 */ /* 0x040fe40000000000 */
[C---:B------:R-:W-:Y:S01]  /*0df0*/  VIADD R203, R177.reuse, 0x40 ;  /* 0x00000040b1cb7836 */ /* 0x040fe20000000000 */
[----:B------:R1:W-:Y:S01]  /*0e00*/  STL [R1+0x444], R2 ;  /* 0x0004440201007387 */ /* 0x0003e20000100800 */
[----:B------:R-:W-:Y:S01]  /*0e10*/  SHF.R.S32.HI R3, RZ, 0x1f, R208 ;  /* 0x0000001fff037819 */ /* 0x000fe200000114d0 */
[C---:B------:R-:W-:Y:S02]  /*0e20*/  VIADD R205, R177.reuse, 0x30 ;  /* 0x00000030b1cd7836 */ /* 0x040fe40000000000 */
[C---:B------:R-:W-:Y:S01]  /*0e30*/  VIADD R204, R177.reuse, 0x38 ;  /* 0x00000038b1cc7836 */ /* 0x040fe20000000000 */
[----:B0-----:R-:W-:Y:S01]  /*0e40*/  SHF.R.S32.HI R0, RZ, 0x1f, R206 ;  /* 0x0000001fff007819 */ /* 0x001fe200000114ce */
[C---:B------:R-:W-:Y:S01]  /*0e50*/  VIADD R200, R177.reuse, 0x58 ;  /* 0x00000058b1c87836 */ /* 0x040fe20000000000 */
[----:B------:R0:W-:Y:S01]  /*0e60*/  STL [R1+0x43c], R3 ;  /* 0x00043c0301007387 */ /* 0x0001e20000100800 */
[----:B------:R-:W-:Y:S01]  /*0e70*/  IMAD.IADD R9, R214, 0x1, -R9 ;  /* 0x00000001d6097824 */ /* 0x000fe200078e0a09 */
[----:B-1----:R-:W-:Y:S01]  /*0e80*/  SHF.R.S32.HI R2, RZ, 0x1f, R207 ;  /* 0x0000001fff027819 */ /* 0x002fe200000114cf */
[C---:B------:R-:W-:Y:S01]  /*0e90*/  VIADD R202, R177.reuse, 0x48 ;  /* 0x00000048b1ca7836 */ /* 0x040fe20000000000 */
[----:B------:R1:W-:Y:S01]  /*0ea0*/  STL [R1+0x434], R0 ;  /* 0x0004340001007387 */ /* 0x0003e20000100800 */
[----:B------:R-:W-:Y:S01]  /*0eb0*/  VIADD R201, R177, 0x50 ;  /* 0x00000050b1c97836 */ /* 0x000fe20000000000 */
[----:B------:R-:W-:Y:S01]  /*0ec0*/  LEA.HI R6, R9, R9, RZ, 0x1 ;  /* 0x0000000909067211 */ /* 0x000fe200078f08ff */
[C---:B------:R-:W-:Y:S01]  /*0ed0*/  VIADD R197, R177.reuse, 0x70 ;  /* 0x00000070b1c57836 */ /* 0x040fe20000000000 */
[----:B------:R2:W-:Y:S01]  /*0ee0*/  STL [R1+0x438], R2 ;  /* 0x0004380201007387 */ /* 0x0005e20000100800 */
[C---:B------:R-:W-:Y:S01]  /*0ef0*/  VIADD R199, R177.reuse, 0x60 ;  /* 0x00000060b1c77836 */ /* 0x040fe20000000000 */
[----:B0-----:R-:W-:Y:S01]  /*0f00*/  SHF.R.S32.HI R3, RZ, 0x1f, R205 ;  /* 0x0000001fff037819 */ /* 0x001fe200000114cd */
[C---:B------:R-:W-:Y:S01]  /*0f10*/  VIADD R198, R177.reuse, 0x68 ;  /* 0x00000068b1c67836 */ /* 0x040fe20000000000 */
[----:B------:R-:W-:Y:S01]  /*0f20*/  LOP3.LUT R6, R6, 0x1ffffffe, RZ, 0xc0, !PT ;  /* 0x1ffffffe06067812 */ /* 0x000fe200078ec0ff */
[C---:B------:R-:W-:Y:S01]  /*0f30*/  VIADD R194, R177.reuse, 0x88 ;  /* 0x00000088b1c27836 */ /* 0x040fe20000000000 */
[----:B-1----:R-:W-:Y:S01]  /*0f40*/  SHF.R.S32.HI R0, RZ, 0x1f, R203 ;  /* 0x0000001fff007819 */ /* 0x002fe200000114cb */
[----:B------:R0:W-:Y:S01]  /*0f50*/  STL [R1+0x430], R3 ;  /* 0x0004300301007387 */ /* 0x0001e20000100800 */
[----:B------:R-:W-:Y:S01]  /*0f60*/  VIADD R196, R177, 0x78 ;  /* 0x00000078b1c47836 */ /* 0x000fe20000000000 */
[----:B--2---:R-:W-:-:S02]  /*0f70*/  SHF.R.S32.HI R2, RZ, 0x1f, R204 ;  /* 0x0000001fff027819 */ /* 0x004fc400000114cc */
[----:B------:R1:W-:Y:S01]  /*0f80*/  STL [R1+0x428], R0 ;  /* 0x0004280001007387 */ /* 0x0003e20000100800 */
[----:B------:R-:W-:Y:S02]  /*0f90*/  VIADD R195, R177, 0x80 ;  /* 0x00000080b1c37836 */ /* 0x000fe40000000000 */
[----:B------:R-:W-:Y:S01]  /*0fa0*/  IMAD.IADD R9, R9, 0x1, -R6 ;  /* 0x0000000109097824 */ /* 0x000fe200078e0a06 */
[----:B------:R2:W-:Y:S01]  /*0fb0*/  STL [R1+0x42c], R2 ;  /* 0x00042c0201007387 */ /* 0x0005e20000100800 */
[----:B------:R-:W-:Y:S01]  /*0fc0*/  IMAD.IADD R215, R214, 0x1, -R215 ;  /* 0x00000001d6d77824 */ /* 0x000fe200078e0ad7 */
[----:B0-----:R-:W-:Y:S01]  /*0fd0*/  SHF.R.S32.HI R3, RZ, 0x1f, R202 ;  /* 0x0000001fff037819 */ /* 0x001fe200000114ca */
[----:B------:R-:W-:Y:S02]  /*0fe0*/  VIADD R193, R177, 0x90 ;  /* 0x00000090b1c17836 */ /* 0x000fe40000000000 */
[----:B------:R-:W-:Y:S01]  /*0ff0*/  IMAD.SHL.U32 R18, R215, 0x8, RZ ;  /* 0x00000008d7127824 */ /* 0x000fe200078e00ff */
[----:B-1----:R-:W-:Y:S01]  /*1000*/  SHF.R.S32.HI R0, RZ, 0x1f, R200 ;  /* 0x0000001fff007819 */ /* 0x002fe200000114c8 */
[----:B------:R0:W-:Y:S01]  /*1010*/  STL [R1+0x424], R3 ;  /* 0x0004240301007387 */ /* 0x0001e20000100800 */
[C---:B------:R-:W-:Y:S01]  /*1020*/  VIADD R192, R177.reuse, 0x98 ;  /* 0x00000098b1c07836 */ /* 0x040fe20000000000 */
[----:B------:R-:W-:Y:S01]  /*1030*/  SHF.R.S32.HI R229, RZ, 0x1f, R193 ;  /* 0x0000001fffe57819 */ /* 0x000fe200000114c1 */
[C---:B------:R-:W-:Y:S01]  /*1040*/  VIADD R22, R18.reuse, 0x40 ;  /* 0x0000004012167836 */ /* 0x040fe20000000000 */
[----:B------:R1:W-:Y:S01]  /*1050*/  STL [R1+0x41c], R0 ;  /* 0x00041c0001007387 */ /* 0x0003e20000100800 */
[----:B--2---:R-:W-:Y:S01]  /*1060*/  SHF.R.S32.HI R2, RZ, 0x1f, R201 ;  /* 0x0000001fff027819 */ /* 0x004fe200000114c9 */
[C---:B------:R-:W-:Y:S01]  /*1070*/  VIADD R19, R18.reuse, 0x80 ;  /* 0x0000008012137836 */ /* 0x040fe20000000000 */
[----:B------:R-:W-:Y:S01]  /*1080*/  SHF.R.S32.HI R181, RZ, 0x1f, R18 ;  /* 0x0000001fffb57819 */ /* 0x000fe20000011412 */
[----:B------:R-:W-:Y:S01]  /*1090*/  VIADD R23, R18, 0xc0 ;  /* 0x000000c012177836 */ /* 0x000fe20000000000 */
[----:B------:R-:W-:Y:S01]  /*10a0*/  SHF.R.S32.HI R180, RZ, 0x1f, R22 ;  /* 0x0000001fffb47819 */ /* 0x000fe20000011416 */
[----:B------:R2:W-:Y:S01]  /*10b0*/  STL [R1+0x420], R2 ;  /* 0x0004200201007387 */ /* 0x0005e20000100800 */
[----:B0-----:R-:W-:Y:S01]  /*10c0*/  SHF.R.S32.HI R3, RZ, 0x1f, R199 ;  /* 0x0000001fff037819 */ /* 0x001fe200000114c7 */
[C---:B------:R-:W-:Y:S01]  /*10d0*/  VIADD R191, R177.reuse, 0xa0 ;  /* 0x000000a0b1bf7836 */ /* 0x040fe20000000000 */
[----:B------:R-:W-:Y:S01]  /*10e0*/  SHF.R.S32.HI R179, RZ, 0x1f, R19 ;  /* 0x0000001fffb37819 */ /* 0x000fe20000011413 */
[C---:B------:R-:W-:Y:S01]  /*10f0*/  VIADD R190, R177.reuse, 0xa8 ;  /* 0x000000a8b1be7836 */ /* 0x040fe20000000000 */
        /* <DEDUP_REMOVED lines=9> */
[C---:B------:R-:W-:Y:S01]  /*1190*/  VIADD R186, R177.reuse, 0xc8 ;  /* 0x000000c8b1ba7836 */ /* 0x040fe20000000000 */
[----:B------:R-:W-:Y:S01]  /*11a0*/  SHF.R.S32.HI R227, RZ, 0x1f, R191 ;  /* 0x0000001fffe37819 */ /* 0x000fe200000114bf */
[----:B------:R2:W-:Y:S01]  /*11b0*/  STL [R1+0x414], R2 ;  /* 0x0004140201007387 */ /* 0x0005e20000100800 */
[----:B0-----:R-:W-:Y:S01]  /*11c0*/  SHF.R.S32.HI R3, RZ, 0x1f, R196 ;  /* 0x0000001fff037819 */ /* 0x001fe200000114c4 */
[C---:B------:R-:W-:Y:S01]  /*11d0*/  VIADD R185, R177.reuse, 0xd0 ;  /* 0x000000d0b1b97836 */ /* 0x040fe20000000000 */
[----:B------:R-:W-:Y:S01]  /*11e0*/  SHF.R.S32.HI R226, RZ, 0x1f, R190 ;  /* 0x0000001fffe27819 */ /* 0x000fe200000114be */
[C---:B------:R-:W-:Y:S01]  /*11f0*/  VIADD R184, R177.reuse, 0xd8 ;  /* 0x000000d8b1b87836 */ /* 0x040fe20000000000 */
[----:B-1----:R-:W-:Y:S01]  /*1200*/  SHF.R.S32.HI R0, RZ, 0x1f, R194 ;  /* 0x0000001fff007819 */ /* 0x002fe200000114c2 */
[----:B------:R-:W-:Y:S01]  /*1210*/  STL [R1+0x40c], R3 ;  /* 0x00040c0301007387 */ /* 0x000fe20000100800 */
        /* <DEDUP_REMOVED lines=10> */
[----:B------:R-:W-:-:S02]  /*12c0*/  SHF.R.S32.HI R222, RZ, 0x1f, R186 ;  /* 0x0000001fffde7819 */ /* 0x000fc400000114ba */
[----:B------:R-:W-:Y:S01]  /*12d0*/  SHF.R.S32.HI R221, RZ, 0x1f, R185 ;  /* 0x0000001fffdd7819 */ /* 0x000fe200000114b9 */
[----:B0-----:R-:W-:Y:S01]  /*12e0*/  IMAD R0, R9, 0x8, R176 ;  /* 0x0000000809007824 */ /* 0x001fe200078e02b0 */
[----:B------:R-:W-:Y:S02]  /*12f0*/  SHF.R.S32.HI R220, RZ, 0x1f, R184 ;  /* 0x0000001fffdc7819 */ /* 0x000fe400000114b8 */
[----:B------:R-:W-:Y:S02]  /*1300*/  SHF.R.S32.HI R219, RZ, 0x1f, R183 ;  /* 0x0000001fffdb7819 */ /* 0x000fe400000114b7 */
[----:B------:R1:W-:Y:S01]  /*1310*/  STL [R1+0x45c], R0 ;  /* 0x00045c0001007387 */ /* 0x0003e20000100800 */
[----:B------:R-:W-:Y:S02]  /*1320*/  SHF.R.S32.HI R218, RZ, 0x1f, R182 ;  /* 0x0000001fffda7819 */ /* 0x000fe400000114b6 */
[----:B------:R-:W-:Y:S02]  /*1330*/  SHF.R.S32.HI R217, RZ, 0x1f, R212 ;  /* 0x0000001fffd97819 */ /* 0x000fe400000114d4 */
[----:B------:R-:W-:-:S07]  /*1340*/  SHF.R.S32.HI R216, RZ, 0x1f, R211 ;  /* 0x0000001fffd87819 */ /* 0x000fce00000114d3 */
.L_x_11706:
[----:B------:R-:W-:Y:S01]  /*1350*/  ULDC.64 UR8, c[0x0][0xa28] ;  /* 0x00028a0000087ab9 */ /* 0x000fe20000000a00 */
[----:B------:R-:W-:Y:S01]  /*1360*/  ULDC.64 UR10, c[0x0][0xa20] ;  /* 0x00028800000a7ab9 */ /* 0x000fe20000000a00 */
        /* <DEDUP_REMOVED lines=10> */
[----:B012-4-:R-:W-:Y:S02]  /*1410*/  IMAD.U32 R2, RZ, RZ, UR8 ;  /* 0x00000008ff027e24 */ /* 0x017fe4000f8e00ff */
[----:B------:R-:W-:Y:S01]  /*1420*/  IMAD.U32 R3, RZ, RZ, UR9 ;  /* 0x00000009ff037e24 */ /* 0x000fe2000f8e00ff */
[----:B------:R-:W-:Y:S02]  /*1430*/  @UP1 ULDC.64 UR8, c[0x0][0xa18] ;  /* 0x0002860000081ab9 */ /* 0x000fe40000000a00 */
[----:B------:R-:W-:Y:S02]  /*1440*/  @UP1 UIMAD.WIDE UR8, UR7, 0x4, UR8 ;  /* 0x00000004070818a5 */ /* 0x000fe4000f8e0208 */
[----:B------:R-:W2:Y:S04]  /*1450*/  @P0 LDG.E R2, desc[UR36][R2.64] ;  /* 0x0000002402020981 */ /* 0x000ea8000c1e1900 */
[----:B------:R-:W-:-:S02]  /*1460*/  IMAD.U32 R4, RZ, RZ, UR8 ;  /* 0x00000008ff047e24 */ /* 0x000fc4000f8e00ff */
[----:B------:R-:W-:Y:S01]  /*1470*/  IMAD.U32 R5, RZ, RZ, UR9 ;  /* 0x00000009ff057e24 */ /* 0x000fe2000f8e00ff */
[----:B------:R-:W-:-:S04]  /*1480*/  ULDC.64 UR8, c[0x0][0x418] ;  /* 0x0001060000087ab9 */ /* 0x000fc80000000a00 */
[----:B---3--:R-:W3:Y:S01]  /*1490*/  @P2 LDG.E R4, desc[UR36][R4.64] ;  /* 0x0000002404042981 */ /* 0x008ee2000c1e1900 */
[----:B------:R-:W-:Y:S01]  /*14a0*/  UISETP.NE.U32.AND UP0, UPT, UR8, URZ, UPT ;  /* 0x0000003f0800728c */ /* 0x000fe2000bf05070 */
[----:B------:R-:W-:Y:S01]  /*14b0*/  ISETP.NE.U32.AND P1, PT, RZ, UR10, PT ;  /* 0x0000000aff007c0c */ /* 0x000fe2000bf25070 */
[----:B------:R-:W-:Y:S01]  /*14c0*/  UMOV UR4, URZ ;  /* 0x0000003f00047c82 */ /* 0x000fe20008000000 */
[----:B------:R-:W-:Y:S01]  /*14d0*/  ULDC UR8, c[0x0][0x424] ;  /* 0x0001090000087ab9 */ /* 0x000fe20000000800 */
[----:B------:R-:W-:Y:S01]  /*14e0*/  UISETP.NE.AND.EX UP0, UPT, UR9, URZ, UPT, UP0 ;  /* 0x0000003f0900728c */ /* 0x000fe2000bf05300 */
[----:B------:R-:W-:Y:S01]  /*14f0*/  ISETP.NE.AND.EX P1, PT, RZ, UR11, PT, P1 ;  /* 0x0000000bff007c0c */ /* 0x000fe2000bf25310 */
[----:B------:R-:W-:Y:S02]  /*1500*/  ULOP3.LUT UR58, UR6, 0xffff, URZ, 0xc0, !UPT ;  /* 0x0000ffff063a7892 */ /* 0x000fe4000f8ec03f */
[----:B------:R-:W-:-:S04]  /*1510*/  USEL UR8, UR8, 0x1, UP0 ;  /* 0x0000000108087887 */ /* 0x000fc80008000000 */
        /* <DEDUP_REMOVED lines=18> */
.L_x_11577:
        /* <DEDUP_REMOVED lines=9> */
.L_x_11578:
        /* <DEDUP_REMOVED lines=13> */
.L_x_11579:
[----:B------:R-:W2:Y:S01]  /*17a0*/  LDL R0, [R1+0x450] ;  /* 0x0004500001007983 */ /* 0x000ea20000100800 */
[----:B------:R-:W-:Y:S01]  /*17b0*/  MOV R2, 0x400 ;  /* 0x0000040000027802 */ /* 0x000fe20000000f00 */
[----:B------:R-:W0:Y:S01]  /*17c0*/  LDC R10, c[0x0][0x988] ;  /* 0x00026200ff0a7b82 */ /* 0x000e220000000800 */
[----:B------:R-:W-:Y:S01]  /*17d0*/  IMAD.MOV.U32 R5, RZ, RZ, 0x80 ;  /* 0x00000080ff057424 */ /* 0x000fe200078e00ff */
[----:B------:R-:W1:Y:S01]  /*17e0*/  S2R R25, SR_CgaCtaId ;  /* 0x0000000000197919 */ /* 0x000e620000008800 */
[----:B------:R-:W-:Y:S01]  /*17f0*/  IMAD.MOV.U32 R6, RZ, RZ, 0x100 ;  /* 0x00000100ff067424 */ /* 0x000fe200078e00ff */
[----:B------:R-:W-:Y:S01]  /*1800*/  UIADD3 UR47, -UR4, UR47, URZ ;  /* 0x0000002f042f7290 */ /* 0x000fe2000fffe13f */
[----:B------:R-:W-:Y:S01]  /*1810*/  IMAD.MOV.U32 R21, RZ, RZ, 0x80 ;  /* 0x00000080ff157424 */ /* 0x000fe200078e00ff */
[----:B------:R-:W-:Y:S01]  /*1820*/  USHF.L.U32 UR38, UR5, 0x7, URZ ;  /* 0x0000000705267899 */ /* 0x000fe2000800063f */
[----:B------:R-:W-:Y:S01]  /*1830*/  IMAD.MOV.U32 R24, RZ, RZ, 0x100 ;  /* 0x00000100ff187424 */ /* 0x000fe200078e00ff */
[----:B------:R-:W-:Y:S01]  /*1840*/  ULDC UR4, c[0x0][0x448] ;  /* 0x0001120000047ab9 */ /* 0x000fe20000000800 */
[----:B------:R-:W-:Y:S01]  /*1850*/  IMAD.U32 R14, RZ, RZ, UR5 ;  /* 0x00000005ff0e7e24 */ /* 0x000fe2000f8e00ff */
[----:B------:R-:W-:Y:S01]  /*1860*/  UISETP.NE.AND UP1, UPT, UR4, 0x1, UPT ;  /* 0x000000010400788c */ /* 0x000fe2000bf25270 */
[----:B------:R-:W-:Y:S01]  /*1870*/  STL.128 [R1+0x1d0], RZ ;  /* 0x0001d0ff01007387 */ /* 0x000fe20000100c00 */
[----:B------:R-:W-:Y:S01]  /*1880*/  UIADD3 UR9, UR38, 0x7f, URZ ;  /* 0x0000007f26097890 */ /* 0x000fe2000fffe03f */
[----:B------:R-:W-:-:S02]  /*1890*/  ULDC.64 UR4, c[0x0][0x9e0] ;  /* 0x0002780000047ab9 */ /* 0x000fc40000000a00 */
[----:B------:R-:W-:Y:S01]  /*18a0*/  STL [R1+0x50], R14 ;  /* 0x0000500e01007387 */ /* 0x000fe20000100800 */
[----:B------:R-:W-:Y:S02]  /*18b0*/  UISETP.GE.AND UP0, UPT, UR5, 0x1, UPT ;  /* 0x000000010500788c */ /* 0x000fe4000bf06270 */
[----:B------:R-:W-:Y:S01]  /*18c0*/  ULOP3.LUT UR8, UR6, 0xff000000, URZ, 0xc0, !UPT ;  /* 0xff00000006087892 */ /* 0x000fe2000f8ec03f */
[----:B------:R-:W-:Y:S01]  /*18d0*/  STL.128 [R1+0x1e0], RZ ;  /* 0x0001e0ff01007387 */ /* 0x000fe20000100c00 */
[----:B------:R-:W-:Y:S01]  /*18e0*/  ULOP3.LUT UR43, UR6, 0xff0000, URZ, 0xc0, !UPT ;  /* 0x00ff0000062b7892 */ /* 0x000fe2000f8ec03f */
[----:B------:R-:W-:Y:S02]  /*18f0*/  @UP1 ULDC UR10, c[0x0][0x450] ;  /* 0x00011400000a1ab9 */ /* 0x000fe40000000800 */
[----:B------:R-:W-:Y:S01]  /*1900*/  STL.128 [R1+0x200], RZ ;  /* 0x000200ff01007387 */ /* 0x000fe20000100c00 */
[----:B------:R-:W-:Y:S01]  /*1910*/  @UP1 ULDC UR6, c[0x0][0x44c] ;  /* 0x0001130000061ab9 */ /* 0x000fe20000000800 */
[----:B------:R-:W-:-:S02]  /*1920*/  UIADD3 UR39, UR47, 0x1, -UR46 ;  /* 0x000000012f277890 */ /* 0x000fc4000fffe82e */
[----:B0-----:R-:W-:Y:S01]  /*1930*/  STL [R1+0x1f0], R10 ;  /* 0x0001f00a01007387 */ /* 0x001fe20000100800 */
[----:B------:R-:W-:Y:S02]  /*1940*/  USHF.R.U32.HI UR8, URZ, 0x8, UR8 ;  /* 0x000000083f087899 */ /* 0x000fe40008011608 */
[----:B------:R-:W-:Y:S01]  /*1950*/  UP2UR UR40, UPR, URZ, 0x2 ;  /* 0x000000023f287883 */ /* 0x000fe20008000000 */
[----:B------:R-:W-:Y:S01]  /*1960*/  STL.128 [R1+0x210], RZ ;  /* 0x000210ff01007387 */ /* 0x000fe20000100c00 */
[----:B------:R-:W-:Y:S01]  /*1970*/  UP2UR UR42, UPR, URZ, 0x1 ;  /* 0x000000013f2a7883 */ /* 0x000fe20008000000 */
[----:B-1----:R-:W-:Y:S02]  /*1980*/  LEA R49, R25, R2, 0x18 ;  /* 0x0000000219317211 */ /* 0x002fe400078ec0ff */
[----:B------:R-:W-:Y:S01]  /*1990*/  STL.64 [R1+0x30], R24 ;  /* 0x0000301801007387 */ /* 0x000fe20000100a00 */
[----:B------:R-:W-:-:S03]  /*19a0*/  ULEA.HI UR43, UR43, UR8, URZ, 0x10 ;  /* 0x000000082b2b7291 */ /* 0x000fc6000f8f803f */
        /* <DEDUP_REMOVED lines=30> */
[----:B------:R-:W-:Y:S04]  /*1b90*/  STL [R1+0x10], RZ ;  /* 0x000010ff01007387 */ /* 0x000fe80000100800 */
[----:B------:R-:W-:Y:S01]  /*1ba0*/  STL [R1+0x38], RZ ;  /* 0x000038ff01007387 */ /* 0x000fe20000100800 */
[----:B--2---:R-:W-:-:S02]  /*1bb0*/  R2UR UR7, R0 ;  /* 0x00000000000772ca */ /* 0x004fc400000e0000 */
[----:B------:R-:W0:Y:S11]  /*1bc0*/  S2R R0, SR_SWINHI ;  /* 0x0000000000007919 */ /* 0x000e360000002f00 */
[----:B------:R-:W-:-:S02]  /*1bd0*/  IMAD.U32 R4, RZ, RZ, UR7 ;  /* 0x00000007ff047e24 */ /* 0x000fc4000f8e00ff */
[----:B------:R-:W-:Y:S01]  /*1be0*/  IMAD.U32 R20, RZ, RZ, UR7 ;  /* 0x00000007ff147e24 */ /* 0x000fe2000f8e00ff */
[----:B------:R-:W-:Y:S02]  /*1bf0*/  UIMAD.WIDE.U32 UR6, UR9, UR6, URZ ;  /* 0x00000006090672a5 */ /* 0x000fe4000f8e003f */
[----:B------:R1:W-:Y:S02]  /*1c00*/  STL.128 [R1], R4 ;  /* 0x0000000401007387 */ /* 0x0003e40000100c00 */
[----:B------:R-:W-:Y:S02]  /*1c10*/  @UP1 USHF.R.U32.HI UR9, URZ, UR10, UR7 ;  /* 0x0000000a3f091299 */ /* 0x000fe40008011607 */
[----:B------:R2:W-:Y:S02]  /*1c20*/  STL.64 [R1+0x28], R20 ;  /* 0x0000281401007387 */ /* 0x0005e40000100a00 */
[----:B------:R-:W-:-:S04]  /*1c30*/  UIADD3 UR9, UR39, UR9, URZ ;  /* 0x0000000927097290 */ /* 0x000fc8000fffe03f */
[----:B------:R-:W-:Y:S01]  /*1c40*/  UIADD3 UR4, UR9, UR4, URZ ;  /* 0x0000000409047290 */ /* 0x000fe2000fffe03f */
[----:B------:R-:W-:Y:S02]  /*1c50*/  MOV R2, R49 ;  /* 0x0000003100027202 */ /* 0x000fe40000000f00 */
[----:B0-----:R-:W-:Y:S02]  /*1c60*/  MOV R3, R0 ;  /* 0x0000000000037202 */ /* 0x001fe40000000f00 */
[C---:B------:R-:W-:Y:S02]  /*1c70*/  IADD3 R8, P2, R2.reuse, 0x22850, RZ ;  /* 0x0002285002087810 */ /* 0x040fe40007f5e0ff */
[C---:B------:R-:W-:Y:S02]  /*1c80*/  IADD3 R0, P3, R2.reuse, 0x22860, RZ ;  /* 0x0002286002007810 */ /* 0x040fe40007f7e0ff */
[C---:B------:R-:W-:Y:S01]  /*1c90*/  IADD3 R12, P0, R2.reuse, 0x22830, RZ ;  /* 0x00022830020c7810 */ /* 0x040fe20007f1e0ff */
[--C-:B------:R-:W-:Y:S01]  /*1ca0*/  IMAD.X R11, RZ, RZ, R3.reuse, P2 ;  /* 0x000000ffff0b7224 */ /* 0x100fe200010e0603 */
[----:B------:R-:W-:Y:S01]  /*1cb0*/  IADD3 R2, P1, R2, 0x22840, RZ ;  /* 0x0002284002027810 */ /* 0x000fe20007f3e0ff */
[--C-:B------:R-:W-:Y:S01]  /*1cc0*/  IMAD.X R9, RZ, RZ, R3.reuse, P3 ;  /* 0x000000ffff097224 */ /* 0x100fe200018e0603 */
[----:B------:R-:W-:Y:S01]  /*1cd0*/  PLOP3.LUT P3, PT, PT, PT, UP0, 0x40, 0x0 ;  /* 0x000000000000781c */ /* 0x000fe20003f6e808 */
[--C-:B------:R-:W-:Y:S01]  /*1ce0*/  IMAD.X R13, RZ, RZ, R3.reuse, P0 ;  /* 0x000000ffff0d7224 */ /* 0x100fe200000e0603 */
[C---:B------:R-:W-:Y:S01]  /*1cf0*/  IADD3 R37, P0, R16.reuse, 0x1d0, RZ ;  /* 0x000001d010257810 */ /* 0x040fe20007f1e0ff */
[----:B------:R-:W-:Y:S01]  /*1d00*/  IMAD.X R3, RZ, RZ, R3, P1 ;  /* 0x000000ffff037224 */ /* 0x000fe200008e0603 */
[C---:B------:R-:W-:Y:S01]  /*1d10*/  IADD3 R28, P1, R16.reuse, 0x200, RZ ;  /* 0x00000200101c7810 */ /* 0x040fe20007f3e0ff */
[----:B-1----:R-:W-:Y:S01]  /*1d20*/  IMAD.MOV.U32 R4, RZ, RZ, R8 ;  /* 0x000000ffff047224 */ /* 0x002fe200078e0008 */
[----:B------:R2:W-:Y:S01]  /*1d30*/  STL.64 [R1+0x18], R12 ;  /* 0x0000180c01007387 */ /* 0x0005e20000100a00 */
[----:B------:R-:W-:Y:S01]  /*1d40*/  IMAD.MOV.U32 R5, RZ, RZ, R11 ;  /* 0x000000ffff057224 */ /* 0x000fe200078e000b */
[----:B------:R-:W-:Y:S01]  /*1d50*/  IADD3 R36, P2, R16, 0x28, RZ ;  /* 0x0000002810247810 */ /* 0x000fe20007f5e0ff */
[----:B------:R-:W-:Y:S01]  /*1d60*/  IMAD.MOV.U32 R6, RZ, RZ, R0 ;  /* 0x000000ffff067224 */ /* 0x000fe200078e0000 */
[----:B------:R2:W-:Y:S01]  /*1d70*/  STL.64 [R1+0x20], R2 ;  /* 0x0000200201007387 */ /* 0x0005e20000100a00 */
[----:B------:R-:W-:-:S02]  /*1d80*/  IMAD.MOV.U32 R7, RZ, RZ, R9 ;  /* 0x000000ffff077224 */ /* 0x000fc400078e0009 */
[--C-:B------:R-:W-:Y:S02]  /*1d90*/  IMAD.X R44, RZ, RZ, R17.reuse, P0 ;  /* 0x000000ffff2c7224 */ /* 0x100fe400000e0611 */
[--C-:B------:R-:W-:Y:S01]  /*1da0*/  IMAD.X R39, RZ, RZ, R17.reuse, P1 ;  /* 0x000000ffff277224 */ /* 0x100fe200008e0611 */
[----:B------:R2:W-:Y:S01]  /*1db0*/  STL.128 [R1+0x40], R4 ;  /* 0x0000400401007387 */ /* 0x0005e20000100c00 */
[----:B------:R-:W-:Y:S01]  /*1dc0*/  IMAD.X R45, RZ, RZ, R17, P2 ;  /* 0x000000ffff2d7224 */ /* 0x000fe200010e0611 */
[----:B------:R-:W-:Y:S06]  /*1dd0*/  @P3 BRA `(.L_x_11580) ;  /* 0x0000000000443947 */ /* 0x000fec0003800000 */
        /* <DEDUP_REMOVED lines=10> */
.L_x_11581:
[----:B------:R-:W-:-:S11]  /*1e80*/  UISETP.NE.AND UP0, UPT, UR5, 0x1, UPT ;  /* 0x000000010500788c */ /* 0x000fd6000bf05270 */
[----:B------:R-:W-:Y:S02]  /*1e90*/  @UP0 ULDC.64 UR10, c[0x0][0x9e8] ;  /* 0x00027a00000a0ab9 */ /* 0x000fe40000000a00 */
[----:B------:R-:W-:-:S04]  /*1ea0*/  UIMAD.WIDE.U32 UR6, UR8, UR10, URZ ;  /* 0x0000000a080672a5 */ /* 0x000fc8000f8e003f */
[----:B------:R-:W-:-:S12]  /*1eb0*/  @UP0 USHF.R.U32.HI UR8, URZ, UR11, UR7 ;  /* 0x0000000b3f080299 */ /* 0x000fd80008011607 */
.L_x_11582:
[----:B------:R-:W-:-:S04]  /*1ec0*/  UIMAD UR8, UR8, UR5, UR5 ;  /* 0x00000005080872a4 */ /* 0x000fc8000f8e0205 */
[----:B------:R-:W-:-:S04]  /*1ed0*/  UISETP.LT.AND UP0, UPT, UR4, UR8, UPT ;  /* 0x000000080400728c */ /* 0x000fc8000bf01270 */
[----:B------:R-:W-:-:S12]  /*1ee0*/  USEL UR4, UR4, UR8, UP0 ;  /* 0x0000000804047287 */ /* 0x000fd80008000000 */
.L_x_11580:
        /* <DEDUP_REMOVED lines=12> */
[----:B------:R-:W-:Y:S01]  /*1fb0*/  UMOV UR12, UR38 ;  /* 0x00000026000c7c82 */ /* 0x000fe20008000000 */
        /* <DEDUP_REMOVED lines=20> */
.L_x_11584:
[----:B------:R-:W-:-:S11]  /*2100*/  UISETP.NE.AND UP0, UPT, UR5, 0x1, UPT ;  /* 0x000000010500788c */ /* 0x000fd6000bf05270 */
[----:B------:R-:W-:Y:S02]  /*2110*/  @UP0 ULDC.64 UR12, c[0x0][0x9e8] ;  /* 0x00027a00000c0ab9 */ /* 0x000fe40000000a00 */
[----:B------:R-:W-:-:S04]  /*2120*/  UIMAD.WIDE.U32 UR8, UR7, UR12, URZ ;  /* 0x0000000c070872a5 */ /* 0x000fc8000f8e003f */
[----:B------:R-:W-:-:S12]  /*2130*/  @UP0 USHF.R.U32.HI UR7, URZ, UR13, UR9 ;  /* 0x0000000d3f070299 */ /* 0x000fd80008011609 */
.L_x_11585:
[----:B------:R-:W-:-:S04]  /*2140*/  UIMAD UR5, UR7, UR5, URZ ;  /* 0x00000005070572a4 */ /* 0x000fc8000f8e023f */
[----:B------:R-:W-:-:S04]  /*2150*/  UISETP.LT.AND UP0, UPT, UR10, UR5, UPT ;  /* 0x000000050a00728c */ /* 0x000fc8000bf01270 */
[----:B------:R-:W-:-:S12]  /*2160*/  USEL UR10, UR10, UR5, !UP0 ;  /* 0x000000050a0a7287 */ /* 0x000fd8000c000000 */
.L_x_11583:
[----:B------:R-:W-:Y:S02]  /*2170*/  UIMAD.WIDE UR4, UR10, 0x2aaaaaab, URZ ;  /* 0x2aaaaaab0a0478a5 */ /* 0x000fe4000f8e023f */
[----:B------:R-:W-:Y:S02]  /*2180*/  ULOP3.LUT UR59, UR43, 0xff, URZ, 0xc0, !UPT ;  /* 0x000000ff2b3b7892 */ /* 0x000fe4000f8ec03f */
[----:B------:R-:W-:Y:S02]  /*2190*/  USHF.R.U32.HI UR4, URZ, 0x1f, UR5 ;  /* 0x0000001f3f047899 */ /* 0x000fe40008011605 */
[----:B------:R-:W-:Y:S02]  /*21a0*/  USHF.R.U32.HI UR43, URZ, 0x10, UR43 ;  /* 0x000000103f2b7899 */ /* 0x000fe4000801162b */
[----:B------:R-:W-:-:S04]  /*21b0*/  ULEA.HI.SX32 UR4, UR5, UR4, 0x1c ;  /* 0x0000000405047291 */ /* 0x000fc8000f8fe23f */
[----:B------:R-:W-:-:S04]  /*21c0*/  UISETP.LT.AND UP0, UPT, URZ, UR4, UPT ;  /* 0x000000043f00728c */ /* 0x000fc8000bf01270 */
[----:B------:R-:W-:-:S03]  /*21d0*/  USEL UR41, URZ, UR4, !UP0 ;  /* 0x000000043f297287 */ /* 0x000fc6000c000000 */
[----:B------:R-:W-:Y:S01]  /*21e0*/  UMOV UR4, URZ ;  /* 0x0000003f00047c82 */ /* 0x000fe20008000000 */
[----:B------:R-:W-:-:S06]  /*21f0*/  UISETP.GT.AND UP0, UPT, UR6, UR41, UPT ;  /* 0x000000290600728c */ /* 0x000fcc000bf04270 */
[----:B------:R-:W-:-:S13]  /*2200*/  PLOP3.LUT P0, PT, PT, PT, UP0, 0x80, 0x0 ;  /* 0x000000000000781c */ /* 0x000fda0003f0f008 */
[----:B------:R-:W-:Y:S05]  /*2210*/  @!P0 BRA `(.L_x_11586) ;  /* 0x0000000000948947 */ /* 0x000fea0003800000 */
[----:B------:R-:W-:Y:S01]  /*2220*/  UISETP.NE.AND UP0, UPT, UR43, URZ, UPT ;  /* 0x0000003f2b00728c */ /* 0x000fe2000bf05270 */
[----:B------:R-:W-:-:S03]  /*2230*/  ULDC UR4, c[0x0][0x9f0] ;  /* 0x00027c0000047ab9 */ /* 0x000fc60000000800 */
[----:B------:R-:W-:-:S04]  /*2240*/  USEL UR10, UR43, UR4, UP0 ;  /* 0x000000042b0a7287 */ /* 0x000fc80008000000 */
[----:B------:R-:W-:Y:S02]  /*2250*/  UIADD3 UR4, UR10, -0x1, UR6 ;  /* 0xffffffff0a047890 */ /* 0x000fe4000fffe006 */
[----:B--2---:R-:W-:Y:S02]  /*2260*/  IMAD.U32 R3, RZ, RZ, UR10 ;  /* 0x0000000aff037e24 */ /* 0x004fe4000f8e00ff */
[----:B------:R-:W-:-:S03]  /*2270*/  UIADD3 UR7, -UR41, UR4, URZ ;  /* 0x0000000429077290 */ /* 0x000fc6000fffe13f */
[-C--:B------:R-:W-:Y:S01]  /*2280*/  IABS R0, R3.reuse ;  /* 0x0000000300007213 */ /* 0x080fe20000000000 */
[----:B------:R-:W-:Y:S01]  /*2290*/  UMOV UR4, URZ ;  /* 0x0000003f00047c82 */ /* 0x000fe20008000000 */
[----:B------:R-:W-:Y:S01]  /*22a0*/  IABS R5, R3 ;  /* 0x0000000300057213 */ /* 0x000fe20000000000 */
[----:B------:R-:W-:Y:S01]  /*22b0*/  IMAD.U32 R4, RZ, RZ, UR7 ;  /* 0x00000007ff047e24 */ /* 0x000fe2000f8e00ff */
[----:B------:R-:W-:Y:S01]  /*22c0*/  R2UR UR11, R0 ;  /* 0x00000000000b72ca */ /* 0x000fe200000e0000 */
[----:B------:R-:W-:-:S03]  /*22d0*/  ULOP3.LUT UR7, UR7, UR10, URZ, 0x3c, !UPT ;  /* 0x0000000a07077292 */ /* 0x000fc6000f8e3c3f */
[----:B------:R-:W-:-:S05]  /*22e0*/  IABS R4, R4 ;  /* 0x0000000400047213 */ /* 0x000fca0000000000 */
[----:B------:R-:W-:-:S04]  /*22f0*/  IMAD.MOV.U32 R3, RZ, RZ, R4 ;  /* 0x000000ffff037224 */ /* 0x000fc800078e0004 */
[----:B------:R-:W0:Y:S01]  /*2300*/  I2F.RP R0, UR11 ;  /* 0x0000000b00007d06 */ /* 0x000e220008209400 */
[----:B------:R-:W-:-:S07]  /*2310*/  R2UR UR9, R3 ;  /* 0x00000000030972ca */ /* 0x000fce00000e0000 */
        /* <DEDUP_REMOVED lines=21> */
.L_x_11586:
[----:B------:R-:W-:Y:S01]  /*2470*/  UIMAD UR41, UR59, UR4, UR41 ;  /* 0x000000043b2972a4 */ /* 0x000fe2000f8e0229 */
[----:B------:R-:W-:Y:S01]  /*2480*/  IMAD.U32 R0, RZ, RZ, UR6 ;  /* 0x00000006ff007e24 */ /* 0x000fe2000f8e00ff */
[----:B------:R-:W-:Y:S01]  /*2490*/  PLOP3.LUT P0, PT, PT, PT, PT, 0x80, 0x0 ;  /* 0x000000000000781c */ /* 0x000fe20003f0f070 */
[----:B--2---:R-:W-:-:S05]  /*24a0*/  IMAD.U32 R3, RZ, RZ, UR4 ;  /* 0x00000004ff037e24 */ /* 0x004fca000f8e00ff */
[----:B------:R-:W-:-:S04]  /*24b0*/  VIADDMNMX R0, R3, UR41, R0, PT ;  /* 0x0000002903007c46 */ /* 0x000fc8000b800100 */
[----:B------:R-:W-:-:S13]  /*24c0*/  R2UR UR45, R0 ;  /* 0x00000000002d72ca */ /* 0x000fda00000e0000 */
[----:B------:R-:W-:-:S06]  /*24d0*/  UISETP.GT.AND UP0, UPT, UR45, UR41, UPT ;  /* 0x000000292d00728c */ /* 0x000fcc000bf04270 */
[----:B------:R-:W-:-:S13]  /*24e0*/  PLOP3.LUT P1, PT, PT, PT, UP0, 0x80, 0x0 ;  /* 0x000000000000781c */ /* 0x000fda0003f2f008 */
[----:B------:R-:W-:Y:S05]  /*24f0*/  @!P1 BRA `(.L_x_11587) ;  /* 0x00000154002c9947 */ /* 0x000fea0003800000 */
[----:B------:R-:W2:Y:S01]  /*2500*/  LDL R2, [R1+0x458] ;  /* 0x0004580001027983 */ /* 0x000ea20000100800 */
[----:B------:R-:W-:Y:S01]  /*2510*/  VIADD R8, R49, 0x18400 ;  /* 0x0001840031087836 */ /* 0x000fe20000000000 */
[----:B------:R-:W-:Y:S01]  /*2520*/  IADD3 R26, P6, R16, 0x58, RZ ;  /* 0x00000058101a7810 */ /* 0x000fe20007fde0ff */
[----:B------:R-:W-:Y:S01]  /*2530*/  IMAD.MOV.U32 R4, RZ, RZ, 0x1 ;  /* 0x00000001ff047424 */ /* 0x000fe200078e00ff */
[----:B------:R-:W-:Y:S01]  /*2540*/  STL.64 [R1+0x58], RZ ;  /* 0x000058ff01007387 */ /* 0x000fe20000100a00 */
[----:B------:R-:W-:Y:S01]  /*2550*/  IMAD.MOV.U32 R5, RZ, RZ, RZ ;  /* 0x000000ffff057224 */ /* 0x000fe200078e00ff */
[----:B------:R-:W-:Y:S01]  /*2560*/  LOP3.LUT P0, RZ, R8, 0x1bf, RZ, 0xc0, !PT ;  /* 0x000001bf08ff7812 */ /* 0x000fe2000780c0ff */
[----:B------:R-:W-:Y:S01]  /*2570*/  IMAD.MOV.U32 R6, RZ, RZ, 0x1 ;  /* 0x00000001ff067424 */ /* 0x000fe200078e00ff */
[----:B------:R-:W-:Y:S01]  /*2580*/  STL.128 [R1+0x90], RZ ;  /* 0x000090ff01007387 */ /* 0x000fe20000100c00 */
[----:B------:R-:W-:Y:S01]  /*2590*/  IMAD.MOV.U32 R7, RZ, RZ, RZ ;  /* 0x000000ffff077224 */ /* 0x000fe200078e00ff */
[C---:B------:R-:W-:Y:S01]  /*25a0*/  IADD3 R34, P5, R16.reuse, 0x60, RZ ;  /* 0x0000006010227810 */ /* 0x040fe20007fbe0ff */
[----:B------:R-:W-:Y:S01]  /*25b0*/  IMAD.X R27, RZ, RZ, R17, P6 ;  /* 0x000000ffff1b7224 */ /* 0x000fe200030e0611 */
[----:B------:R-:W-:Y:S01]  /*25c0*/  STL.128 [R1+0xa0], RZ ;  /* 0x0000a0ff01007387 */ /* 0x000fe20000100c00 */
[----:B------:R-:W-:-:S02]  /*25d0*/  IADD3 R33, P4, R16, 0x68, RZ ;  /* 0x0000006810217810 */ /* 0x000fc40007f9e0ff */
[C---:B------:R-:W-:Y:S01]  /*25e0*/  IADD3 R32, P3, R16.reuse, 0x70, RZ ;  /* 0x0000007010207810 */ /* 0x040fe20007f7e0ff */
[----:B------:R0:W-:Y:S01]  /*25f0*/  STL.128 [R1+0x60], R4 ;  /* 0x0000600401007387 */ /* 0x0001e20000100c00 */
[C---:B------:R-:W-:Y:S01]  /*2600*/  IADD3 R31, P2, R16.reuse, 0x78, RZ ;  /* 0x00000078101f7810 */ /* 0x040fe20007f5e0ff */
[--C-:B------:R-:W-:Y:S01]  /*2610*/  IMAD.X R35, RZ, RZ, R17.reuse, P5 ;  /* 0x000000ffff237224 */ /* 0x100fe200028e0611 */
[C---:B------:R-:W-:Y:S01]  /*2620*/  IADD3 R30, P1, R16.reuse, 0x80, RZ ;  /* 0x00000080101e7810 */ /* 0x040fe20007f3e0ff */
[----:B------:R-:W-:Y:S01]  /*2630*/  STL.128 [R1+0xb0], RZ ;  /* 0x0000b0ff01007387 */ /* 0x000fe20000100c00 */
[----:B------:R-:W-:Y:S01]  /*2640*/  IADD3 R29, P6, R16, 0x90, RZ ;  /* 0x00000090101d7810 */ /* 0x000fe20007fde0ff */
[--C-:B------:R-:W-:Y:S02]  /*2650*/  IMAD.X R42, RZ, RZ, R17.reuse, P4 ;  /* 0x000000ffff2a7224 */ /* 0x100fe400020e0611 */
[----:B------:R-:W-:Y:S01]  /*2660*/  STL.128 [R1+0xc0], RZ ;  /* 0x0000c0ff01007387 */ /* 0x000fe20000100c00 */
[----:B------:R-:W-:-:S02]  /*2670*/  IMAD.X R43, RZ, RZ, R17, P3 ;  /* 0x000000ffff2b7224 */ /* 0x000fc400018e0611 */
[--C-:B------:R-:W-:Y:S01]  /*2680*/  IMAD.X R40, RZ, RZ, R17.reuse, P2 ;  /* 0x000000ffff287224 */ /* 0x100fe200010e0611 */
[----:B------:R-:W-:Y:S01]  /*2690*/  STL.128 [R1+0xd0], RZ ;  /* 0x0000d0ff01007387 */ /* 0x000fe20000100c00 */
[--C-:B------:R-:W-:Y:S02]  /*26a0*/  IMAD.X R41, RZ, RZ, R17.reuse, P1 ;  /* 0x000000ffff297224 */ /* 0x100fe400008e0611 */
[----:B------:R-:W-:Y:S01]  /*26b0*/  IMAD.X R38, RZ, RZ, R17, P6 ;  /* 0x000000ffff267224 */ /* 0x000fe200030e0611 */
[----:B------:R-:W-:Y:S01]  /*26c0*/  STL.128 [R1+0xe0], RZ ;  /* 0x0000e0ff01007387 */ /* 0x000fe20000100c00 */
[----:B0-----:R-:W-:Y:S02]  /*26d0*/  IMAD.MOV.U32 R7, RZ, RZ, 0x40000040 ;  /* 0x40000040ff077424 */ /* 0x001fe400078e00ff */
[----:B------:R-:W-:Y:S01]  /*26e0*/  IMAD.MOV.U32 R5, RZ, RZ, 0x40000040 ;  /* 0x40000040ff057424 */ /* 0x000fe200078e00ff */
[----:B--2---:R-:W0:Y:S02]  /*26f0*/  SHFL.IDX PT, R0, R2, RZ, 0x1f ;  /* 0x00001fff02007589 */ /* 0x004e2400000e0000 */
        /* <DEDUP_REMOVED lines=13> */
[----:B------:R-:W-:Y:S02]  /*27d0*/  LOP3.LUT R0, R0, 0x10000, RZ, 0xfc, !PT ;  /* 0x0001000000007812 */ /* 0x000fe400078efcff */
[----:B------:R-:W-:Y:S01]  /*27e0*/  LOP3.LUT R9, R3, 0x10000, RZ, 0xfc, !PT ;  /* 0x0001000003097812 */ /* 0x000fe200078efcff */
[----:B------:R-:W-:Y:S02]  /*27f0*/  IMAD.MOV.U32 R3, RZ, RZ, 0x40000040 ;  /* 0x40000040ff037424 */ /* 0x000fe400078e00ff */
[----:B------:R-:W-:Y:S02]  /*2800*/  IMAD.MOV.U32 R6, RZ, RZ, R0 ;  /* 0x000000ffff067224 */ /* 0x000fe400078e0000 */
[----:B------:R-:W-:Y:S01]  /*2810*/  IMAD.MOV.U32 R4, RZ, RZ, R9 ;  /* 0x000000ffff047224 */ /* 0x000fe200078e0009 */
[----:B------:R0:W-:Y:S04]  /*2820*/  STL.64 [R1+0x80], R2 ;  /* 0x0000800201007387 */ /* 0x0001e80000100a00 */
[----:B------:R0:W-:Y:S01]  /*2830*/  STL.128 [R1+0x70], R4 ;  /* 0x0000700401007387 */ /* 0x0001e20000100c00 */
[----:B------:R-:W-:Y:S05]  /*2840*/  @!P0 BRA `(.L_x_11588) ;  /* 0x0000000000408947 */ /* 0x000fea0003800000 */
[----:B0-----:R-:W-:Y:S01]  /*2850*/  MOV R2, 0x0 ;  /* 0x0000000000027802 */ /* 0x001fe20000000f00 */
        /* <DEDUP_REMOVED lines=15> */
.L_x_11588:
[----:B------:R-:W1:Y:S01]  /*2950*/  S2R R48, SR_TID.X ;  /* 0x0000000000307919 */ /* 0x000e620000002100 */
[----:B------:R-:W2:Y:S01]  /*2960*/  LDC.64 R46, c[0x0][0x9d8] ;  /* 0x00027600ff2e7b82 */ /* 0x000ea20000000a00 */
[----:B------:R-:W-:Y:S01]  /*2970*/  ULEA.HI UR4, UR61, UR61, URZ, 0x1 ;  /* 0x0000003d3d047291 */ /* 0x000fe2000f8f083f */
[C---:B------:R-:W-:Y:S01]  /*2980*/  IADD3 R10, P0, R16.reuse, 0xf0, RZ ;  /* 0x000000f0100a7810 */ /* 0x040fe20007f1e0ff */
[----:B------:R3:W-:Y:S01]  /*2990*/  STL.64 [R1+0x100], R26 ;  /* 0x0001001a01007387 */ /* 0x0007e20000100a00 */
[----:B------:R-:W-:Y:S01]  /*29a0*/  IMAD.U32 R13, RZ, RZ, UR47 ;  /* 0x0000002fff0d7e24 */ /* 0x000fe2000f8e00ff */
[----:B------:R-:W-:Y:S01]  /*29b0*/  ULOP3.LUT UR4, UR4, 0xfffffffe, URZ, 0xc0, !UPT ;  /* 0xfffffffe04047892 */ /* 0x000fe2000f8ec03f */
[----:B------:R-:W-:Y:S01]  /*29c0*/  IMAD.U32 R12, RZ, RZ, UR46 ;  /* 0x0000002eff0c7e24 */ /* 0x000fe2000f8e00ff */
[----:B------:R4:W-:Y:S01]  /*29d0*/  STL.64 [R1+0xf0], R176 ;  /* 0x0000f0b001007387 */ /* 0x0009e20000100a00 */
[----:B0-----:R-:W0:Y:S01]  /*29e0*/  LDC.64 R2, c[0x0][0x9e0] ;  /* 0x00027800ff027b82 */ /* 0x001e220000000a00 */
[----:B------:R-:W-:Y:S01]  /*29f0*/  UIADD3 UR4, UR61, -UR4, URZ ;  /* 0x800000043d047290 */ /* 0x000fe2000fffe03f */
[--C-:B------:R-:W-:Y:S01]  /*2a00*/  IMAD.X R11, RZ, RZ, R17.reuse, P0 ;  /* 0x000000ffff0b7224 */ /* 0x100fe200000e0611 */
[----:B------:R-:W-:Y:S01]  /*2a10*/  IADD3 R20, P0, R16, 0x13c, RZ ;  /* 0x0000013c10147810 */ /* 0x000fe20007f1e0ff */
[----:B------:R-:W-:Y:S01]  /*2a20*/  IMAD.MOV.U32 R24, RZ, RZ, RZ ;  /* 0x000000ffff187224 */ /* 0x000fe200078e00ff */
[----:B------:R4:W-:Y:S02]  /*2a30*/  STL.U8 [R1+0x108], RZ ;  /* 0x000108ff01007387 */ /* 0x0009e40000100000 */
[----:B------:R-:W-:Y:S01]  /*2a40*/  IMAD.U32 R0, RZ, RZ, UR4 ;  /* 0x00000004ff007e24 */ /* 0x000fe2000f8e00ff */
[----:B------:R-:W3:Y:S01]  /*2a50*/  LDC.64 R8, c[0x0][0x9e8] ;  /* 0x00027a00ff087b82 */ /* 0x000ee20000000a00 */
[----:B------:R-:W-:Y:S01]  /*2a60*/  IMAD.X R21, RZ, RZ, R17, P0 ;  /* 0x000000ffff157224 */ /* 0x000fe200000e0611 */
[----:B------:R4:W-:Y:S02]  /*2a70*/  STL.64 [R1+0xf8], R10 ;  /* 0x0000f80a01007387 */ /* 0x0009e40000100a00 */
[----:B------:R-:W-:-:S02]  /*2a80*/  SHF.L.U32 R0, R0, 0x1f, RZ ;  /* 0x0000001f00007819 */ /* 0x000fc400000006ff */
[----:B------:R4:W-:Y:S02]  /*2a90*/  STL.64 [R1+0x140], R20 ;  /* 0x0001401401007387 */ /* 0x0009e40000100a00 */
[----:B------:R-:W5:Y:S01]  /*2aa0*/  LDC R6, c[0x0][0x450] ;  /* 0x00011400ff067b82 */ /* 0x000f620000000800 */
[----:B--2---:R-:W-:Y:S02]  /*2ab0*/  IMAD.MOV.U32 R14, RZ, RZ, R47 ;  /* 0x000000ffff0e7224 */ /* 0x004fe400078e002f */
[----:B------:R-:W-:Y:S02]  /*2ac0*/  IMAD.MOV.U32 R7, RZ, RZ, R46 ;  /* 0x000000ffff077224 */ /* 0x000fe400078e002e */
[----:B-1----:R-:W-:-:S03]  /*2ad0*/  VIADD R214, R48, 0xffffff80 ;  /* 0xffffff8030d67836 */ /* 0x002fc60000000000 */
[----:B------:R-:W5:Y:S01]  /*2ae0*/  LDC.64 R4, c[0x0][0x448] ;  /* 0x00011200ff047b82 */ /* 0x000f620000000a00 */
[----:B0-----:R-:W-:Y:S02]  /*2af0*/  IMAD.MOV.U32 R15, RZ, RZ, R2 ;  /* 0x000000ffff0f7224 */ /* 0x001fe400078e0002 */
[----:B------:R-:W-:Y:S01]  /*2b00*/  IMAD.MOV.U32 R25, RZ, RZ, R3 ;  /* 0x000000ffff197224 */ /* 0x000fe200078e0003 */
[----:B------:R4:W-:Y:S01]  /*2b10*/  STL [R1+0x10c], R214 ;  /* 0x00010cd601007387 */ /* 0x0009e20000100800 */
[----:B---3--:R-:W-:-:S03]  /*2b20*/  IMAD.MOV.U32 R26, RZ, RZ, R8 ;  /* 0x000000ffff1a7224 */ /* 0x008fc600078e0008 */
[----:B------:R4:W-:Y:S01]  /*2b30*/  STL.128 [R1+0x110], R12 ;  /* 0x0001100c01007387 */ /* 0x0009e20000100c00 */
[----:B------:R-:W-:-:S05]  /*2b40*/  IMAD.MOV.U32 R27, RZ, RZ, R9 ;  /* 0x000000ffff1b7224 */ /* 0x000fca00078e0009 */
[----:B------:R4:W-:Y:S04]  /*2b50*/  STL.128 [R1+0x120], R24 ;  /* 0x0001201801007387 */ /* 0x0009e80000100c00 */
[----:B-----5:R4:W-:Y:S01]  /*2b60*/  STL.128 [R1+0x130], R4 ;  /* 0x0001300401007387 */ /* 0x0209e20000100c00 */
[----:B------:R-:W0:Y:S02]  /*2b70*/  SYNCS.PHASECHK.TRANS64.TRYWAIT P0, [R49+URZ+0x22800], R0 ;  /* 0x02280000310075a7 */ /* 0x000e24000800017f */
[----:B0---4-:R-:W-:Y:S05]  /*2b80*/  @!P0 BRA `(.L_x_11589) ;  /* 0x000001fc00408947 */ /* 0x011fea0003800000 */
.L_x_11801:
[----:B------:R-:W2:Y:S04]  /*2b90*/  LDL.64 R26, [R1+0x448] ;  /* 0x00044800011a7983 */ /* 0x000ea80000100a00 */
[----:B------:R-:W3:Y:S04]  /*2ba0*/  LDL R24, [R1] ;  /* 0x0000000001187983 */ /* 0x000ee80000100800 */
[----:B------:R1:W5:Y:S01]  /*2bb0*/  LDL.64 R10, [R1+0x1c0] ;  /* 0x0001c000010a7983 */ /* 0x0003620000100a00 */
[C---:B------:R-:W-:Y:S01]  /*2bc0*/  IADD3 R14, P0, R16.reuse, 0x108, RZ ;  /* 0x00000108100e7810 */ /* 0x040fe20007f1e0ff */
[----:B------:R-:W-:Y:S01]  /*2bd0*/  IMAD.MOV.U32 R12, RZ, RZ, R34 ;  /* 0x000000ffff0c7224 */ /* 0x000fe200078e0022 */
[C---:B------:R-:W-:Y:S01]  /*2be0*/  IADD3 R4, P1, R16.reuse, 0x140, RZ ;  /* 0x0000014010047810 */ /* 0x040fe20007f3e0ff */
[----:B------:R-:W-:Y:S01]  /*2bf0*/  IMAD.MOV.U32 R13, RZ, RZ, R35 ;  /* 0x000000ffff0d7224 */ /* 0x000fe200078e0023 */
[----:B------:R-:W4:Y:S01]  /*2c00*/  S2R R25, SR_TID.X ;  /* 0x0000000000197919 */ /* 0x000f220000002100 */
[--C-:B------:R-:W-:Y:S01]  /*2c10*/  IMAD.X R15, RZ, RZ, R17.reuse, P0 ;  /* 0x000000ffff0f7224 */ /* 0x100fe200000e0611 */
[C---:B0-----:R-:W-:Y:S01]  /*2c20*/  IADD3 R0, P0, R16.reuse, 0x1cc, RZ ;  /* 0x000001cc10007810 */ /* 0x041fe20007f1e0ff */
[--C-:B------:R-:W-:Y:S01]  /*2c30*/  IMAD.X R21, RZ, RZ, R17.reuse, P1 ;  /* 0x000000ffff157224 */ /* 0x100fe200008e0611 */
[----:B------:R-:W-:Y:S05]  /*2c40*/  WARPSYNC.ALL ;  /* 0x0000000000007948 */ /* 0x000fea0003800000 */
[----:B------:R0:W-:Y:S01]  /*2c50*/  STL.128 [R1+0x150], R12 ;  /* 0x0001500c01007387 */ /* 0x0001e20000100c00 */
[----:B------:R-:W-:Y:S01]  /*2c60*/  IMAD.X R7, RZ, RZ, R17, P0 ;  /* 0x000000ffff077224 */ /* 0x000fe200000e0611 */
[----:B------:R-:W-:Y:S01]  /*2c70*/  IADD3 R20, P0, R16, 0xf8, RZ ;  /* 0x000000f810147810 */ /* 0x000fe20007f1e0ff */
[----:B------:R-:W-:Y:S01]  /*2c80*/  BSSY B0, `(.L_x_11590) ;  /* 0x0000028000007945 */ /* 0x000fe20003800000 */
[----:B0-----:R-:W-:-:S02]  /*2c90*/  IMAD.MOV.U32 R14, RZ, RZ, R32 ;  /* 0x000000ffff0e7224 */ /* 0x001fc400078e0020 */
[----:B------:R-:W-:Y:S02]  /*2ca0*/  IMAD.MOV.U32 R15, RZ, RZ, R43 ;  /* 0x000000ffff0f7224 */ /* 0x000fe400078e002b */
[----:B------:R-:W-:Y:S02]  /*2cb0*/  IMAD.MOV.U32 R12, RZ, RZ, R16 ;  /* 0x000000ffff0c7224 */ /* 0x000fe400078e0010 */
[----:B------:R-:W-:Y:S01]  /*2cc0*/  IMAD.MOV.U32 R13, RZ, RZ, R17 ;  /* 0x000000ffff0d7224 */ /* 0x000fe200078e0011 */
[----:B----4-:R-:W-:-:S04]  /*2cd0*/  SHF.R.U32.HI R25, RZ, 0x7, R25 ;  /* 0x00000007ff197819 */ /* 0x010fc80000011619 */
[----:B------:R0:W-:Y:S02]  /*2ce0*/  STL.128 [R1+0x160], R12 ;  /* 0x0001600c01007387 */ /* 0x0001e40000100c00 */
[----:B0-----:R-:W-:Y:S02]  /*2cf0*/  IMAD.MOV.U32 R12, RZ, RZ, R31 ;  /* 0x000000ffff0c7224 */ /* 0x001fe400078e001f */
[----:B------:R-:W-:Y:S02]  /*2d00*/  IMAD.MOV.U32 R13, RZ, RZ, R40 ;  /* 0x000000ffff0d7224 */ /* 0x000fe400078e0028 */
[----:B------:R-:W-:Y:S02]  /*2d10*/  IMAD.MOV.U32 R14, RZ, RZ, R0 ;  /* 0x000000ffff0e7224 */ /* 0x000fe400078e0000 */
[----:B------:R-:W-:Y:S02]  /*2d20*/  IMAD.MOV.U32 R15, RZ, RZ, R7 ;  /* 0x000000ffff0f7224 */ /* 0x000fe400078e0007 */
[----:B------:R-:W-:-:S03]  /*2d30*/  IMAD.X R7, RZ, RZ, R17, P0 ;  /* 0x000000ffff077224 */ /* 0x000fc600000e0611 */
[----:B------:R0:W-:Y:S02]  /*2d40*/  STL.128 [R1+0x170], R12 ;  /* 0x0001700c01007387 */ /* 0x0001e40000100c00 */
[----:B0-----:R-:W-:Y:S02]  /*2d50*/  IMAD.MOV.U32 R14, RZ, RZ, R37 ;  /* 0x000000ffff0e7224 */ /* 0x001fe400078e0025 */
[----:B------:R-:W-:Y:S02]  /*2d60*/  IMAD.MOV.U32 R15, RZ, RZ, R44 ;  /* 0x000000ffff0f7224 */ /* 0x000fe400078e002c */
[----:B------:R-:W-:Y:S02]  /*2d70*/  IMAD.MOV.U32 R12, RZ, RZ, R4 ;  /* 0x000000ffff0c7224 */ /* 0x000fe400078e0004 */
[----:B------:R-:W-:Y:S02]  /*2d80*/  IMAD.MOV.U32 R13, RZ, RZ, R21 ;  /* 0x000000ffff0d7224 */ /* 0x000fe400078e0015 */
[----:B------:R-:W-:-:S03]  /*2d90*/  VIADD R4, R25, 0x8 ;  /* 0x0000000819047836 */ /* 0x000fc60000000000 */
        /* <DEDUP_REMOVED lines=15> */
[----:B------:R1:W-:Y:S04]  /*2e90*/  STL.128 [R1+0x1b0], R12 ;  /* 0x0001b00c01007387 */ /* 0x0003e80000100c00 */
[----:B--2---:R1:W-:Y:S01]  /*2ea0*/  STL.64 [R1+0x148], R26 ;  /* 0x0001481a01007387 */ /* 0x0043e20000100a00 */
[----:B---3--:R-:W-:Y:S01]  /*2eb0*/  LOP3.LUT R0, R24, 0x1, RZ, 0xfc, !PT ;  /* 0x0000000118007812 */ /* 0x008fe200078efcff */
[----:B------:R1:W-:Y:S03]  /*2ec0*/  BAR.SYNC.DEFER_BLOCKING R4, 0x100 ;  /* 0x000400040000751d */ /* 0x0003e60000010000 */
[----:B------:R-:W-:-:S13]  /*2ed0*/  ISETP.NE.AND P1, PT, R0, 0x3, PT ;  /* 0x000000030000780c */ /* 0x000fda0003f25270 */
[----:B-1----:R-:W-:Y:S05]  /*2ee0*/  @!P1 BRA `(.L_x_11591) ;  /* 0x0000000000049947 */ /* 0x002fea0003800000 */
[----:B------:R-:W-:Y:S01]  /*2ef0*/  BPT.TRAP 0x1 ;  /* 0x000000040000795c */ /* 0x000fe20000300000 */
.L_x_11591:
[----:B------:R-:W-:Y:S05]  /*2f00*/  BSYNC B0 ;  /* 0x0000000000007941 */ /* 0x000fea0003800000 */
.L_x_11590:
        /* <DEDUP_REMOVED lines=8> */
.L_x_11593:
[----:B------:R-:W-:Y:S05]  /*2f90*/  BSYNC B0 ;  /* 0x0000000000007941 */ /* 0x000fea0003800000 */
.L_x_11592:
[----:B------:R-:W-:Y:S04]  /*2fa0*/  BSSY B0, `(.L_x_11594) ;  /* 0x0000004000007945 */ /* 0x000fe80003800000 */
[----:B-1----:R-:W-:Y:S05]  /*2fb0*/  @P0 BRA `(.L_x_11595) ;  /* 0x0000000000080947 */ /* 0x002fea0003800000 */
[----:B------:R-:W1:Y:S02]  /*2fc0*/  SYNCS.PHASECHK.TRANS64.TRYWAIT P0, [R10+URZ], R11 ;  /* 0x0000000b0a0075a7 */ /* 0x000e64000800017f */
[----:B-1----:R-:W-:Y:S05]  /*2fd0*/  @!P0 BRA `(.L_x_11596) ;  /* 0x000001f800408947 */ /* 0x002fea0003800000 */
.L_x_11595:
[----:B------:R-:W-:Y:S05]  /*2fe0*/  BSYNC B0 ;  /* 0x0000000000007941 */ /* 0x000fea0003800000 */
.L_x_11594:
        /* <DEDUP_REMOVED lines=8> */
[----:B------:R-:W-:Y:S02]  /*3070*/  R2UR UR7, R11 ;  /* 0x000000000b0772ca */ /* 0x000fe400000e0000 */
[C---:B------:R-:W-:Y:S01]  /*3080*/  R2UR UR6, R10.reuse ;  /* 0x000000000a0672ca */ /* 0x040fe200000e0000 */
[----:B------:R-:W2:Y:S01]  /*3090*/  LDL R74, [R1] ;  /* 0x00000000014a7983 */ /* 0x000ea20000100800 */
[----:B------:R-:W-:Y:S02]  /*30a0*/  VIADD R72, R10, 0x2 ;  /* 0x000000020a487836 */ /* 0x000fe40000000000 */
[----:B------:R-:W-:Y:S01]  /*30b0*/  IMAD.MOV.U32 R73, RZ, RZ, R11 ;  /* 0x000000ffff497224 */ /* 0x000fe200078e000b */
[----:B------:R0:W5:Y:S04]  /*30c0*/  LDL R7, [R1+0x1c0] ;  /* 0x0001c00001077983 */ /* 0x0001680000100800 */
[----:B------:R0:W5:Y:S01]  /*30d0*/  LDL R76, [R1+0xc] ;  /* 0x00000c00014c7983 */ /* 0x0001620000100800 */
[----:B---3--:R-:W-:-:S02]  /*30e0*/  R2UR UR4, R24 ;  /* 0x00000000180472ca */ /* 0x008fc400000e0000 */
[----:B------:R-:W-:Y:S02]  /*30f0*/  R2UR UR5, R25 ;  /* 0x00000000190572ca */ /* 0x000fe400000e0000 */
[----:B------:R-:W-:-:S11]  /*3100*/  WARPGROUP.ARRIVE ;  /* 0x00000000000079c5 */ /* 0x000fd60000000000 */
[----:B------:R-:W-:Y:S01]  /*3110*/  HGMMA.64x96x16.F32 R24, gdesc[UR4], RZ, !UPT, gsb0 ;  /* 0x01600000041879f0 */ /* 0x000fe2000c0008ff */
[----:B----4-:R-:W-:Y:S01]  /*3120*/  VIADD R12, R12, 0x2 ;  /* 0x000000020c0c7836 */ /* 0x010fe20000000000 */
        /* <DEDUP_REMOVED lines=23> */
[----:B------:R-:W1:Y:S01]  /*32a0*/  S2R R0, SR_TID.X ;  /* 0x0000000000007919 */ /* 0x000e620000002100 */
[----:B------:R0:W-:Y:S01]  /*32b0*/  STL [R1+0x60], RZ ;  /* 0x000060ff01007387 */ /* 0x0001e20000100800 */
[----:B------:R-:W-:Y:S01]  /*32c0*/  LOP3.LUT R74, R74, 0x1, RZ, 0xfc, !PT ;  /* 0x000000014a4a7812 */ /* 0x000fe200078efcff */
[----:B------:R-:W-:-:S02]  /*32d0*/  WARPGROUP.DEPBAR.LE gsb0, 0x0 ;  /* 0x00008000000079c5 */ /* 0x000fc40000010000 */
[----:B------:R-:W-:-:S07]  /*32e0*/  WARPGROUP.ARRIVE ;  /* 0x00000000000079c5 */ /* 0x000fce0000000000 */
[----:B------:R-:W-:Y:S01]  /*32f0*/  HGMMA.64x96x16.F32 R24, gdesc[UR4], R24, gsb0 ;  /* 0x01600000041879f0 */ /* 0x000fe20008000818 */
[----:B-1----:R-:W-:-:S04]  /*3300*/  SHF.R.U32.HI R0, RZ, 0x7, R0 ;  /* 0x00000007ff007819 */ /* 0x002fc80000011600 */
[----:B------:R-:W-:Y:S01]  /*3310*/  IADD3 R10, -R0, 0xb, RZ ;  /* 0x0000000b000a7810 */ /* 0x000fe20007ffe1ff */
[----:B------:R-:W-:-:S05]  /*3320*/  IMAD.MOV.U32 R0, RZ, RZ, 0x1 ;  /* 0x00000001ff007424 */ /* 0x000fca00078e00ff */
[----:B------:R0:W-:Y:S04]  /*3330*/  STL [R1+0x60], R0 ;  /* 0x0000600001007387 */ /* 0x0001e80000100800 */
[----:B------:R0:W-:Y:S04]  /*3340*/  STL [R1+0x60], R0 ;  /* 0x0000600001007387 */ /* 0x0001e80000100800 */
[----:B------:R0:W-:Y:S04]  /*3350*/  STL [R1+0x60], R0 ;  /* 0x0000600001007387 */ /* 0x0001e80000100800 */
[----:B------:R0:W-:Y:S01]  /*3360*/  STL [R1+0x60], R0 ;  /* 0x0000600001007387 */ /* 0x0001e20000100800 */
[----:B------:R-:W-:Y:S01]  /*3370*/  ISETP.NE.AND P0, PT, R74, 0x3, PT ;  /* 0x000000034a00780c */ /* 0x000fe20003f05270 */
[----:B------:R-:W-:Y:S01]  /*3380*/  BSSY B0, `(.L_x_11597) ;  /* 0x0000005000007945 */ /* 0x000fe20003800000 */
[----:B------:R-:W-:-:S02]  /*3390*/  WARPGROUP.DEPBAR.LE gsb0, 0x0 ;  /* 0x00008000000079c5 */ /* 0x000fc40000010000 */
[----:B------:R0:W-:Y:S09]  /*33a0*/  BAR.ARV R10, 0x100 ;  /* 0x0004000a0000751d */ /* 0x0001f20000002000 */
[----:B0-----:R-:W-:Y:S05]  /*33b0*/  @!P0 BRA `(.L_x_11598) ;  /* 0x0000000000048947 */ /* 0x001fea0003800000 */
[----:B------:R-:W-:Y:S01]  /*33c0*/  BPT.TRAP 0x1 ;  /* 0x000000040000795c */ /* 0x000fe20000300000 */
.L_x_11598:
[----:B------:R-:W-:Y:S05]  /*33d0*/  BSYNC B0 ;  /* 0x0000000000007941 */ /* 0x000fea0003800000 */
.L_x_11597:
        /* <DEDUP_REMOVED lines=13> */
[----:B---3--:R-:W-:Y:S01]  /*34b0*/  ISETP.NE.AND P0, PT, R10, 0x1, PT ;  /* 0x000000010a00780c */ /* 0x008fe20003f05270 */
[----:B------:R-:W-:-:S02]  /*34c0*/  UMOV UR4, 0xffffffa0 ;  /* 0xffffffa000047882 */ /* 0x000fc40000000000 */
[----:B------:R-:W-:Y:S01]  /*34d0*/  UIMAD UR4, UR45, UR4, 0x60 ;  /* 0x000000602d0474a4 */ /* 0x000fe2000f8e0204 */
[----:B----4-:R-:W-:-:S05]  /*34e0*/  ISETP.GE.AND P1, PT, R73, 0x1, PT ;  /* 0x000000014900780c */ /* 0x010fca0003f26270 */
[----:B------:R-:W-:Y:S01]  /*34f0*/  VIADD R72, R72, UR4 ;  /* 0x0000000448487c36 */ /* 0x000fe20008000000 */
[----:B------:R-:W-:Y:S01]  /*3500*/  BSSY B0, `(.L_x_11599) ;  /* 0x00000a1000007945 */ /* 0x000fe20003800000 */
[-C--:B--2---:R-:W-:Y:S01]  /*3510*/  FMUL.FTZ R83, R36, R76.reuse ;  /* 0x0000004c24537220 */ /* 0x084fe20000410000 */
[-C--:B------:R-:W-:Y:S01]  /*3520*/  FMUL.FTZ R36, R50, R76.reuse ;  /* 0x0000004c32247220 */ /* 0x080fe20000410000 */
[-C--:B------:R-:W-:Y:S01]  /*3530*/  FMUL.FTZ R50, R52, R76.reuse ;  /* 0x0000004c34327220 */ /* 0x080fe20000410000 */
[-C--:B------:R-:W-:Y:S01]  /*3540*/  FMUL.FTZ R52, R56, R76.reuse ;  /* 0x0000004c38347220 */ /* 0x080fe20000410000 */
[-C--:B------:R-:W-:Y:S01]  /*3550*/  FMUL.FTZ R84, R37, R76.reuse ;  /* 0x0000004c25547220 */ /* 0x080fe20000410000 */
[----:B------:R-:W-:Y:S01]  /*3560*/  SHF.R.S32.HI R56, RZ, 0x1f, R79 ;  /* 0x0000001fff387819 */ /* 0x000fe2000001144f */
[-C--:B------:R-:W-:Y:S01]  /*3570*/  FMUL.FTZ R37, R51, R76.reuse ;  /* 0x0000004c33257220 */ /* 0x080fe20000410000 */
[-C--:B------:R-:W-:Y:S01]  /*3580*/  FMUL.FTZ R51, R53, R76.reuse ;  /* 0x0000004c35337220 */ /* 0x080fe20000410000 */
[-C--:B------:R-:W-:Y:S01]  /*3590*/  FMUL.FTZ R20, R24, R76.reuse ;  /* 0x0000004c18147220 */ /* 0x080fe20000410000 */
        /* <DEDUP_REMOVED lines=9> */
[-C--:B------:R-:W-:Y:S01]  /*3630*/  FMUL.FTZ R43, R58, R76.reuse ;  /* 0x0000004c3a2b7220 */ /* 0x080fe20000410000 */
[----:B------:R-:W-:Y:S01]  /*3640*/  FMUL.FTZ R21, R27, R76 ;  /* 0x0000004c1b157220 */ /* 0x000fe20000410000 */
[----:B------:R-:W-:-:S02]  /*3650*/  IMAD.IADD R58, R79, 0x1, -R46 ;  /* 0x000000014f3a7824 */ /* 0x000fc400078e0a2e */
[-C--:B------:R-:W-:Y:S01]  /*3660*/  FMUL.FTZ R27, R31, R76.reuse ;  /* 0x0000004c1f1b7220 */ /* 0x080fe20000410000 */
[-C--:B------:R-:W-:Y:S01]  /*3670*/  FMUL.FTZ R31, R39, R76.reuse ;  /* 0x0000004c271f7220 */ /* 0x080fe20000410000 */
[-C--:B------:R-:W-:Y:S01]  /*3680*/  FMUL.FTZ R39, R55, R76.reuse ;  /* 0x0000004c37277220 */ /* 0x080fe20000410000 */
[-C--:B0-----:R-:W-:Y:S01]  /*3690*/  FMUL.FTZ R7, R26, R76.reuse ;  /* 0x0000004c1a077220 */ /* 0x081fe20000410000 */
[-C--:B------:R-:W-:Y:S01]  /*36a0*/  FMUL.FTZ R55, R61, R76.reuse ;  /* 0x0000004c3d377220 */ /* 0x080fe20000410000 */
[-C--:B------:R-:W-:Y:S01]  /*36b0*/  FMUL.FTZ R26, R30, R76.reuse ;  /* 0x0000004c1e1a7220 */ /* 0x080fe20000410000 */
[----:B------:R-:W-:Y:S01]  /*36c0*/  SHF.R.S32.HI R61, RZ, 0x1f, R58 ;  /* 0x0000001fff3d7819 */ /* 0x000fe2000001143a */
[-C--:B------:R-:W-:Y:S01]  /*36d0*/  FMUL.FTZ R30, R38, R76.reuse ;  /* 0x0000004c261e7220 */ /* 0x080fe20000410000 */
[-C--:B------:R-:W-:Y:S01]  /*36e0*/  FMUL.FTZ R38, R54, R76.reuse ;  /* 0x0000004c36267220 */ /* 0x080fe20000410000 */
[----:B------:R-:W-:Y:S01]  /*36f0*/  FMUL.FTZ R54, R60, R76 ;  /* 0x0000004c3c367220 */ /* 0x000fe20000410000 */
[----:B------:R-:W-:Y:S01]  /*3700*/  LEA.HI R60, R61, R58, RZ, 0x2 ;  /* 0x0000003a3d3c7211 */ /* 0x000fe200078f10ff */
[-C--:B------:R-:W-:Y:S01]  /*3710*/  FMUL.FTZ R81, R32, R76.reuse ;  /* 0x0000004c20517220 */ /* 0x080fe20000410000 */
[-C--:B------:R-:W-:Y:S01]  /*3720*/  FMUL.FTZ R32, R42, R76.reuse ;  /* 0x0000004c2a207220 */ /* 0x080fe20000410000 */
[-C--:B------:R-:W-:Y:S01]  /*3730*/  FMUL.FTZ R42, R59, R76.reuse ;  /* 0x0000004c3b2a7220 */ /* 0x080fe20000410000 */
[----:B------:R-:W-:Y:S01]  /*3740*/  FMUL.FTZ R46, R62, R76 ;  /* 0x0000004c3e2e7220 */ /* 0x000fe20000410000 */
[----:B------:R-:W-:-:S02]  /*3750*/  LEA.HI R56, R56, R79, RZ, 0x2 ;  /* 0x0000004f38387211 */ /* 0x000fc400078f10ff */
[--C-:B------:R-:W-:Y:S02]  /*3760*/  SHF.R.S32.HI R62, RZ, 0x2, R60.reuse ;  /* 0x00000002ff3e7819 */ /* 0x100fe4000001143c */
[----:B------:R-:W-:Y:S01]  /*3770*/  SHF.R.S32.HI R59, RZ, 0x1f, R60 ;  /* 0x0000001fff3b7819 */ /* 0x000fe2000001143c */
[-C--:B------:R-:W-:Y:S01]  /*3780*/  FMUL.FTZ R80, R29, R76.reuse ;  /* 0x0000004c1d507220 */ /* 0x080fe20000410000 */
[----:B------:R-:W-:Y:S01]  /*3790*/  LOP3.LUT R56, R56, 0xfffffffc, RZ, 0xc0, !PT ;  /* 0xfffffffc38387812 */ /* 0x000fe200078ec0ff */
[----:B------:R-:W-:Y:S01]  /*37a0*/  FMUL.FTZ R29, R35, R76 ;  /* 0x0000004c231d7220 */ /* 0x000fe20000410000 */
[----:B------:R-:W-:Y:S01]  /*37b0*/  LEA.HI R59, R59, R62, RZ, 0x3 ;  /* 0x0000003e3b3b7211 */ /* 0x000fe200078f18ff */
[-C--:B------:R-:W-:Y:S01]  /*37c0*/  FMUL.FTZ R35, R47, R76.reuse ;  /* 0x0000004c2f237220 */ /* 0x080fe20000410000 */
[----:B------:R-:W-:Y:S01]  /*37d0*/  FMUL.FTZ R47, R63, R76 ;  /* 0x0000004c3f2f7220 */ /* 0x000fe20000410000 */
[----:B------:R-:W-:Y:S01]  /*37e0*/  IMAD.IADD R79, R79, 0x1, -R56 ;  /* 0x000000014f4f7824 */ /* 0x000fe200078e0a38 */
[----:B------:R-:W-:-:S02]  /*37f0*/  LOP3.LUT R63, R59, 0xfffffff8, RZ, 0xc0, !PT ;  /* 0xfffffff83b3f7812 */ /* 0x000fc400078ec0ff */
[----:B------:R-:W-:Y:S02]  /*3800*/  SHF.R.S32.HI R56, RZ, 0x7, R57 ;  /* 0x00000007ff387819 */ /* 0x000fe40000011439 */
[----:B------:R-:W-:Y:S01]  /*3810*/  LEA.HI R61, R61, R58, RZ, 0x5 ;  /* 0x0000003a3d3d7211 */ /* 0x000fe200078f28ff */
[----:B------:R-:W-:Y:S01]  /*3820*/  IMAD.IADD R62, R62, 0x1, -R63 ;  /* 0x000000013e3e7824 */ /* 0x000fe200078e0a3f */
[----:B------:R-:W-:Y:S02]  /*3830*/  LEA.HI R57, R57, R56, RZ, 0x1 ;  /* 0x0000003839397211 */ /* 0x000fe400078f08ff */
[----:B------:R-:W-:Y:S01]  /*3840*/  SHF.R.S32.HI R63, RZ, 0x5, R61 ;  /* 0x00000005ff3f7819 */ /* 0x000fe2000001143d */
[----:B------:R-:W-:Y:S01]  /*3850*/  FMUL.FTZ R59, R64, R76 ;  /* 0x0000004c403b7220 */ /* 0x000fe20000410000 */
[----:B------:R-:W-:Y:S02]  /*3860*/  LOP3.LUT R57, R57, 0x3fffffe, RZ, 0xc0, !PT ;  /* 0x03fffffe39397812 */ /* 0x000fe400078ec0ff */
[----:B------:R-:W-:Y:S01]  /*3870*/  LEA.HI R64, R79, R79, RZ, 0x1 ;  /* 0x0000004f4f407211 */ /* 0x000fe200078f08ff */
[----:B------:R-:W-:-:S02]  /*3880*/  IMAD R63, R78, 0x8, R63 ;  /* 0x000000084e3f7824 */ /* 0x000fc400078e023f */
[----:B------:R-:W-:Y:S01]  /*3890*/  IMAD.IADD R57, R56, 0x1, -R57 ;  /* 0x0000000138397824 */ /* 0x000fe200078e0a39 */
[----:B------:R-:W-:Y:S01]  /*38a0*/  LOP3.LUT R64, R64, 0x1ffffffe, RZ, 0xc0, !PT ;  /* 0x1ffffffe40407812 */ /* 0x000fe200078ec0ff */
[----:B------:R-:W-:-:S04]  /*38b0*/  IMAD.U32 R62, R63, 0x10, R62 ;  /* 0x000000103f3e7824 */ /* 0x000fc800078e003e */
[----:B------:R-:W-:Y:S02]  /*38c0*/  IMAD.IADD R64, R79, 0x1, -R64 ;  /* 0x000000014f407824 */ /* 0x000fe400078e0a40 */
[----:B------:R-:W-:-:S04]  /*38d0*/  IMAD R57, R57, 0x40, R62 ;  /* 0x0000004039397824 */ /* 0x000fc800078e023e */
[----:B------:R-:W-:-:S04]  /*38e0*/  IMAD R10, R64, 0x8, R57 ;  /* 0x00000008400a7824 */ /* 0x000fc800078e0239 */
[----:B------:R-:W-:-:S04]  /*38f0*/  @P0 IMAD.HI.U32 R62, R10, R11, RZ ;  /* 0x0000000b0a3e0227 */ /* 0x000fc800078e00ff */
[----:B------:R-:W-:Y:S01]  /*3900*/  FMUL.FTZ R57, R67, R76 ;  /* 0x0000004c43397220 */ /* 0x000fe20000410000 */
[----:B------:R-:W-:Y:S01]  /*3910*/  @P0 SHF.R.U32.HI R10, RZ, R77, R62 ;  /* 0x0000004dff0a0219 */ /* 0x000fe2000001163e */
[----:B------:R-:W-:Y:S01]  /*3920*/  IMAD.U32 R62, RZ, RZ, UR45 ;  /* 0x0000002dff3e7e24 */ /* 0x000fe2000f8e00ff */
[----:B------:R-:W-:-:S03]  /*3930*/  LOP3.LUT R11, R60, 0x7ffffffc, RZ, 0xc0, !PT ;  /* 0x7ffffffc3c0b7812 */ /* 0x000fc600078ec0ff */
[----:B------:R-:W0:Y:S01]  /*3940*/  SHFL.IDX PT, R67, R10, RZ, 0x1c1f ;  /* 0x001c1fff0a437589 */ /* 0x000e2200000e0000 */
[----:B------:R-:W-:Y:S02]  /*3950*/  IMAD R62, R62, -0x60, R13 ;  /* 0xffffffa03e3e7824 */ /* 0x000fe400078e020d */
        /* <DEDUP_REMOVED lines=12> */
[-C--:B------:R-:W-:Y:S01]  /*3a20*/  FMUL.FTZ R58, R71, R76.reuse ;  /* 0x0000004c473a7220 */ /* 0x080fe20000410000 */
[----:B------:R-:W-:Y:S01]  /*3a30*/  FMUL.FTZ R69, R69, R76 ;  /* 0x0000004c45457220 */ /* 0x000fe20000410000 */
[----:B------:R-:W-:Y:S01]  /*3a40*/  IMAD R65, R60, -0x2, R63 ;  /* 0xfffffffe3c417824 */ /* 0x000fe200078e023f */
[----:B------:R-:W1:Y:S01]  /*3a50*/  MUFU.TANH R20, R20 ;  /* 0x0000001400147308 */ /* 0x000e620000002400 */
[----:B------:R-:W-:Y:S02]  /*3a60*/  VIADD R63, R62, 0x60 ;  /* 0x000000603e3f7836 */ /* 0x000fe40000000000 */
[----:B------:R-:W-:Y:S01]  /*3a70*/  IMAD.IADD R62, R65, 0x1, -R12 ;  /* 0x00000001413e7824 */ /* 0x000fe200078e0a0c */
[----:B------:R-:W-:-:S04]  /*3a80*/  LOP3.LUT R65, RZ, R14, RZ, 0x33, !PT ;  /* 0x0000000eff417212 */ /* 0x000fc800078e33ff */
[----:B------:R-:W2:Y:S01]  /*3a90*/  MUFU.TANH R24, R24 ;  /* 0x0000001800187308 */ /* 0x000ea20000002400 */
[----:B------:R-:W-:-:S07]  /*3aa0*/  IMAD.U32 R71, RZ, RZ, UR4 ;  /* 0x00000004ff477e24 */ /* 0x000fce000f8e00ff */
        /* <DEDUP_REMOVED lines=48> */
[----:B------:R-:W-:Y:S01]  /*3db0*/  IMAD.IADD R70, R62, 0x1, R65 ;  /* 0x000000013e467824 */ /* 0x000fe200078e0241 */
[----:B0-----:R-:W-:Y:S01]  /*3dc0*/  VIADDMNMX R14, R67, R95, R66, PT ;  /* 0x0000005f430e7246 */ /* 0x001fe20003800142 */
[----:B------:R-:W-:-:S02]  /*3dd0*/  IMAD R76, R60, -0x2, R71 ;  /* 0xfffffffe3c4c7824 */ /* 0x000fc400078e0247 */
        /* <DEDUP_REMOVED lines=12> */
.L_x_11602:
[----:B------:R-:W-:-:S13]  /*3ea0*/  ISETP.NE.AND P0, PT, R73, 0x1, PT ;  /* 0x000000014900780c */ /* 0x000fda0003f05270 */
[----:B------:R-:W-:-:S05]  /*3eb0*/  @P0 IMAD.HI.U32 R62, R15, R74, RZ ;  /* 0x0000004a0f3e0227 */ /* 0x000fca00078e00ff */
[----:B------:R-:W-:-:S07]  /*3ec0*/  @P0 SHF.R.U32.HI R15, RZ, R75, R62 ;  /* 0x0000004bff0f0219 */ /* 0x000fce000001163e */
.L_x_11603:
[----:B------:R-:W-:Y:S05]  /*3ed0*/  BSYNC B1 ;  /* 0x0000000000017941 */ /* 0x000fea0003800000 */
.L_x_11601:
[----:B------:R-:W-:-:S05]  /*3ee0*/  IMAD R15, R15, R73, R76 ;  /* 0x000000490f0f7224 */ /* 0x000fca00078e024c */
[----:B------:R-:W-:Y:S02]  /*3ef0*/  VIMNMX R60, R60, R15, !PT ;  /* 0x0000000f3c3c7248 */ /* 0x000fe40007fe0100 */
[----:B------:R-:W-:-:S07]  /*3f00*/  VIADDMNMX R14, R15, R73, R14, PT ;  /* 0x000000490f0e7246 */ /* 0x000fce000380010e */
.L_x_11600:
[----:B------:R-:W-:Y:S05]  /*3f10*/  BSYNC B0 ;  /* 0x0000000000007941 */ /* 0x000fea0003800000 */
.L_x_11599:
        /* <DEDUP_REMOVED lines=111> */
[----:B0-----:R-:W-:Y:S01]  /*4610*/  IMAD.IADD R20, R70, 0x1, R97 ;  /* 0x0000000146147824 */ /* 0x001fe200078e0261 */
        /* <DEDUP_REMOVED lines=18> */
.L_x_11607:
[----:B------:R-:W-:-:S13]  /*4740*/  ISETP.NE.AND P6, PT, R73, 0x1, PT ;  /* 0x000000014900780c */ /* 0x000fda0003fc5270 */
[----:B------:R-:W-:-:S05]  /*4750*/  @P6 IMAD.HI.U32 R74, R12, R74, RZ ;  /* 0x0000004a0c4a6227 */ /* 0x000fca00078e00ff */
[----:B------:R-:W-:-:S07]  /*4760*/  @P6 SHF.R.U32.HI R12, RZ, R75, R74 ;  /* 0x0000004bff0c6219 */ /* 0x000fce000001164a */
.L_x_11608:
[----:B------:R-:W-:Y:S05]  /*4770*/  BSYNC B1 ;  /* 0x0000000000017941 */ /* 0x000fea0003800000 */
.L_x_11606:
[----:B------:R-:W-:-:S05]  /*4780*/  IMAD R13, R12, R73, R76 ;  /* 0x000000490c0d7224 */ /* 0x000fca00078e024c */
[----:B------:R-:W-:Y:S02]  /*4790*/  VIADDMNMX R14, R13, R73, R14, PT ;  /* 0x000000490d0e7246 */ /* 0x000fe4000380010e */
[----:B------:R-:W-:-:S07]  /*47a0*/  VIMNMX R20, R20, R13, !PT ;  /* 0x0000000d14147248 */ /* 0x000fce0007fe0100 */
.L_x_11605:
[----:B------:R-:W-:Y:S05]  /*47b0*/  BSYNC B0 ;  /* 0x0000000000007941 */ /* 0x000fea0003800000 */
.L_x_11604:
        /* <DEDUP_REMOVED lines=25> */
[----:B------:R-:W-:Y:S02]  /*4950*/  ISETP.GT.AND P0, PT, R20, 0x18, !P6 ;  /* 0x000000181400780c */ /* 0x000fe40007704270 */
[----:B------:R-:W-:Y:S02]  /*4960*/  FMNMX.FTZ R10, R83, R10, !PT ;  /* 0x0000000a530a7209 */ /* 0x000fe40007810000 */
[----:B------:R-:W-:Y:S02]  /*4970*/  ISETP.LT.OR P0, PT, R14, 0x19, P0 ;  /* 0x000000190e00780c */ /* 0x000fe40000701670 */
[----:B------:R-:W-:Y:S02]  /*4980*/  FMNMX.FTZ R10, R81, R10, !PT ;  /* 0x0000000a510a7209 */ /* 0x000fe40007810000 */
[----:B------:R-:W-:Y:S02]  /*4990*/  FSEL R30, R30, -INF , !P0 ;  /* 0xff8000001e1e7808 */ /* 0x000fe40004000000 */
[----:B------:R-:W-:-:S02]  /*49a0*/  ISETP.NE.AND P0, PT, R82, RZ, PT ;  /* 0x000000ff5200720c */ /* 0x000fc40003f05270 */
[----:B------:R-:W-:Y:S02]  /*49b0*/  FMNMX.FTZ R10, R79, R10, !PT ;  /* 0x0000000a4f0a7209 */ /* 0x000fe40007810000 */
        /* <DEDUP_REMOVED lines=38> */
[----:B------:R-:W-:Y:S02]  /*4c20*/  ISETP.GT.AND P2, PT, R20, 0x49, !P2 ;  /* 0x000000491400780c */ /* 0x000fe40005744270 */
[----:B------:R-:W-:Y:S02]  /*4c30*/  FSEL R36, R36, -INF , !P0 ;  /* 0xff80000024247808 */ /* 0x000fe40004000000 */
[----:B------:R-:W-:-:S02]  /*4c40*/  ISETP.NE.AND P0, PT, R94, RZ, PT ;  /* 0x000000ff5e00720c */ /* 0x000fc40003f05270 */
[C---:B------:R-:W-:Y:S02]  /*4c50*/  ISETP.GT.AND P3, PT, R20.reuse, 0x50, !P3 ;  /* 0x000000501400780c */ /* 0x040fe40005f64270 */
[----:B------:R-:W-:Y:S02]  /*4c60*/  ISETP.GT.AND P0, PT, R20, 0x31, !P0 ;  /* 0x000000311400780c */ /* 0x000fe40004704270 */
[C---:B------:R-:W-:Y:S02]  /*4c70*/  ISETP.LT.OR P2, PT, R14.reuse, 0x4a, P2 ;  /* 0x0000004a0e00780c */ /* 0x040fe40001741670 */
[----:B------:R-:W-:Y:S02]  /*4c80*/  ISETP.LT.OR P0, PT, R14, 0x32, P0 ;  /* 0x000000320e00780c */ /* 0x000fe40000701670 */
[----:B------:R-:W-:Y:S02]  /*4c90*/  ISETP.GT.AND P4, PT, R20, 0x51, !P4 ;  /* 0x000000511400780c */ /* 0x000fe40006784270 */
[----:B------:R-:W-:-:S02]  /*4ca0*/  FSEL R37, R37, -INF , !P0 ;  /* 0xff80000025257808 */ /* 0x000fc40004000000 */
[----:B------:R-:W-:Y:S02]  /*4cb0*/  ISETP.NE.AND P0, PT, R96, RZ, PT ;  /* 0x000000ff6000720c */ /* 0x000fe40003f05270 */
[----:B------:R-:W-:Y:S02]  /*4cc0*/  ISETP.LT.OR P3, PT, R14, 0x51, P3 ;  /* 0x000000510e00780c */ /* 0x000fe40001f61670 */
[----:B------:R-:W-:Y:S02]  /*4cd0*/  ISETP.GT.AND P0, PT, R20, 0x38, !P0 ;  /* 0x000000381400780c */ /* 0x000fe40004704270 */
[----:B------:R-:W-:Y:S02]  /*4ce0*/  FSEL R47, R47, -INF , !P2 ;  /* 0xff8000002f2f7808 */ /* 0x000fe40005000000 */
        /* <DEDUP_REMOVED lines=8> */
[----:B------:R-:W-:Y:S02]  /*4d70*/  ISETP.LT.OR P5, PT, R14, 0x59, P5 ;  /* 0x000000590e00780c */ /* 0x000fe40002fa1670 */
[----:B------:R-:W-:Y:S02]  /*4d80*/  FSEL R39, R39, -INF , !P0 ;  /* 0xff80000027277808 */ /* 0x000fe40004000000 */
[----:B------:R-:W-:Y:S02]  /*4d90*/  ISETP.GT.AND P0, PT, R20, 0x40, !P1 ;  /* 0x000000401400780c */ /* 0x000fe40004f04270 */
[----:B------:R-:W-:Y:S02]  /*4da0*/  ISETP.NE.AND P1, PT, R99, RZ, PT ;  /* 0x000000ff6300720c */ /* 0x000fe40003f25270 */
[----:B------:R-:W-:Y:S02]  /*4db0*/  ISETP.LT.OR P0, PT, R14, 0x41, P0 ;  /* 0x000000410e00780c */ /* 0x000fe40000701670 */
[----:B------:R-:W-:-:S02]  /*4dc0*/  ISETP.GT.AND P1, PT, R20, 0x48, !P1 ;  /* 0x000000481400780c */ /* 0x000fc40004f24270 */
[----:B------:R-:W-:Y:S02]  /*4dd0*/  FSEL R43, R43, -INF , !P0 ;  /* 0xff8000002b2b7808 */ /* 0x000fe40004000000 */
[----:B------:R-:W-:Y:S02]  /*4de0*/  ISETP.GT.AND P0, PT, R20, RZ, !P6 ;  /* 0x000000ff1400720c */ /* 0x000fe40007704270 */
[C---:B------:R-:W-:Y:S02]  /*4df0*/  ISETP.LT.OR P1, PT, R14.reuse, 0x49, P1 ;  /* 0x000000490e00780c */ /* 0x040fe40000f21670 */
[----:B------:R-:W-:Y:S02]  /*4e00*/  ISETP.LT.OR P0, PT, R14, 0x1, P0 ;  /* 0x000000010e00780c */ /* 0x000fe40000701670 */
[----:B------:R-:W-:Y:S02]  /*4e10*/  FSEL R46, R46, -INF , !P1 ;  /* 0xff8000002e2e7808 */ /* 0x000fe40004800000 */
        /* <DEDUP_REMOVED lines=8> */
[----:B------:R-:W-:Y:S02]  /*4ea0*/  FMNMX.FTZ R10, R28, R7, !PT ;  /* 0x000000071c0a7209 */ /* 0x000fe40007810000 */
[----:B------:R-:W-:Y:S02]  /*4eb0*/  ISETP.NE.AND P6, PT, R54, RZ, PT ;  /* 0x000000ff3600720c */ /* 0x000fe40003fc5270 */
[----:B------:R-:W-:Y:S02]  /*4ec0*/  FMNMX.FTZ R7, R29, R10, !PT ;  /* 0x0000000a1d077209 */ /* 0x000fe40007810000 */
[----:B------:R-:W-:Y:S02]  /*4ed0*/  ISETP.GT.AND P0, PT, R20, 0x59, !P6 ;  /* 0x000000591400780c */ /* 0x000fe40007704270 */
[----:B------:R-:W-:-:S02]  /*4ee0*/  FMNMX.FTZ R10, R30, R7, !PT ;  /* 0x000000071e0a7209 */ /* 0x000fc40007810000 */
[----:B------:R-:W-:Y:S02]  /*4ef0*/  FSEL R57, R57, -INF , !P4 ;  /* 0xff80000039397808 */ /* 0x000fe40006000000 */
[----:B------:R-:W-:Y:S02]  /*4f00*/  FMNMX.FTZ R7, R31, R10, !PT ;  /* 0x0000000a1f077209 */ /* 0x000fe40007810000 */
[----:B------:R-:W-:Y:S02]  /*4f10*/  ISETP.LT.OR P0, PT, R14, 0x5a, P0 ;  /* 0x0000005a0e00780c */ /* 0x000fe40000701670 */
[----:B------:R-:W-:Y:S02]  /*4f20*/  FMNMX.FTZ R10, R32, R7, !PT ;  /* 0x00000007200a7209 */ /* 0x000fe40007810000 */
[----:B------:R-:W-:Y:S02]  /*4f30*/  FSEL R48, R11, -INF , !P5 ;  /* 0xff8000000b307808 */ /* 0x000fe40006800000 */
[----:B------:R-:W-:-:S02]  /*4f40*/  FMNMX.FTZ R7, R33, R10, !PT ;  /* 0x0000000a21077209 */ /* 0x000fc40007810000 */
[----:B------:R-:W-:Y:S02]  /*4f50*/  FMNMX.FTZ R10, R59, R12, !PT ;  /* 0x0000000c3b0a7209 */ /* 0x000fe40007810000 */
[----:B------:R-:W-:Y:S02]  /*4f60*/  FMNMX.FTZ R12, R34, R7, !PT ;  /* 0x00000007220c7209 */ /* 0x000fe40007810000 */
[----:B------:R-:W-:Y:S01]  /*4f70*/  FSEL R58, R58, -INF , !P0 ;  /* 0xff8000003a3a7808 */ /* 0x000fe20004000000 */
        /* <DEDUP_REMOVED lines=16> */
[----:B0-----:R-:W-:-:S03]  /*5080*/  FMNMX.FTZ R12, R13, R26, !PT ;  /* 0x0000001a0d0c7209 */ /* 0x001fc60007810000 */
[----:B------:R-:W-:Y:S04]  /*5090*/  STL.64 [R1+0x1d0], R10 ;  /* 0x0001d00a01007387 */ /* 0x000fe80000100a00 */
[----:B------:R-:W-:Y:S04]  /*50a0*/  STL [R1+0x1d0], R12 ;  /* 0x0001d00c01007387 */ /* 0x000fe80000100800 */
[----:B------:R-:W2:Y:S04]  /*50b0*/  LDL R13, [R1+0x1d0] ;  /* 0x0001d000010d7983 */ /* 0x000ea80000100800 */
[----:B------:R-:W3:Y:S04]  /*50c0*/  LDL R20, [R1+0x1d4] ;  /* 0x0001d40001147983 */ /* 0x000ee80000100800 */
[----:B------:R0:W5:Y:S01]  /*50d0*/  LDL.64 R26, [R1+0x1c0] ;  /* 0x0001c000011a7983 */ /* 0x0001620000100a00 */
[----:B--2---:R-:W-:Y:S01]  /*50e0*/  FMUL.FTZ R7, R75, R13 ;  /* 0x0000000d4b077220 */ /* 0x004fe20000410000 */
[----:B------:R-:W-:-:S04]  /*50f0*/  FSETP.NEU.FTZ.AND P0, PT, R13, -INF , PT ;  /* 0xff8000000d00780b */ /* 0x000fc80003f1d000 */
[----:B------:R-:W-:Y:S02]  /*5100*/  FSEL R14, R7, RZ, P0 ;  /* 0x000000ff070e7208 */ /* 0x000fe40000000000 */
[----:B------:R-:W2:Y:S04]  /*5110*/  LDL R7, [R1+0x28] ;  /* 0x0000280001077983 */ /* 0x000ea80000100800 */
[----:B---3--:R-:W1:Y:S02]  /*5120*/  SHFL.BFLY PT, R11, R20, 0x2, 0x1f ;  /* 0x0c401f00140b7f89 */ /* 0x008e6400000e0000 */
[----:B-1----:R-:W-:-:S05]  /*5130*/  FMNMX.FTZ R11, R11, R20, !PT ;  /* 0x000000140b0b7209 */ /* 0x002fca0007810000 */
[----:B------:R-:W1:Y:S01]  /*5140*/  SHFL.BFLY PT, R12, R11, 0x1, 0x1f ;  /* 0x0c201f000b0c7f89 */ /* 0x000e6200000e0000 */
        /* <DEDUP_REMOVED lines=10> */
[----:B-1----:R-:W-:-:S04]  /*51f0*/  FMNMX.FTZ R12, R11, R12, !PT ;  /* 0x0000000c0b0c7209 */ /* 0x002fc80007810000 */
[C---:B------:R-:W-:Y:S01]  /*5200*/  FSETP.NEU.FTZ.AND P0, PT, R12.reuse, -INF , PT ;  /* 0xff8000000c00780b */ /* 0x040fe20003f1d000 */
[-C--:B------:R-:W-:Y:S01]  /*5210*/  FMUL.FTZ R10, R12, R75.reuse ;  /* 0x0000004b0c0a7220 */ /* 0x080fe20000410000 */
[----:B------:R-:W-:-:S04]  /*5220*/  FFMA.FTZ R156, R87, R75, -R14 ;  /* 0x0000004b579c7223 */ /* 0x000fc8000001080e */
        /* <DEDUP_REMOVED lines=15> */
[-CC-:B------:R-:W-:Y:S01]  /*5320*/  FFMA.FTZ R14, R44, R75.reuse, -R10.reuse ;  /* 0x0000004b2c0e7223 */ /* 0x180fe2000001080a */
[-CC-:B------:R-:W-:Y:S01]  /*5330*/  FFMA.FTZ R155, R24, R75.reuse, -R10.reuse ;  /* 0x0000004b189b7223 */ /* 0x180fe2000001080a */
[----:B------:R-:W-:Y:S01]  /*5340*/  MUFU.EX2 R152, R152 ;  /* 0x0000009800987308 */ /* 0x000fe20000000800 */
[----:B------:R-:W-:-:S07]  /*5350*/  FFMA.FTZ R20, R40, R75, -R10 ;  /* 0x0000004b28147223 */ /* 0x000fce000001080a */
[----:B------:R-:W1:Y:S01]  /*5360*/  MUFU.EX2 R13, R13 ;  /* 0x0000000d000d7308 */ /* 0x000e620000000800 */
[----:B------:R-:W-:-:S07]  /*5370*/  FFMA.FTZ R157, R28, R75, -R10 ;  /* 0x0000004b1c9d7223 */ /* 0x000fce000001080a */
[----:B------:R-:W-:Y:S08]  /*5380*/  MUFU.EX2 R153, R153 ;  /* 0x0000009900997308 */ /* 0x000ff00000000800 */
[----:B------:R-:W3:Y:S01]  /*5390*/  MUFU.EX2 R14, R14 ;  /* 0x0000000e000e7308 */ /* 0x000ee20000000800 */
[----:B------:R-:W-:-:S07]  /*53a0*/  FFMA.FTZ R24, R29, R75, -R10 ;  /* 0x0000004b1d187223 */ /* 0x000fce000001080a */
[----:B------:R-:W4:Y:S08]  /*53b0*/  MUFU.EX2 R154, R154 ;  /* 0x0000009a009a7308 */ /* 0x000f300000000800 */
[----:B------:R-:W0:Y:S01]  /*53c0*/  MUFU.EX2 R155, R155 ;  /* 0x0000009b009b7308 */ /* 0x000e220000000800 */
[----:B------:R-:W-:-:S07]  /*53d0*/  FFMA.FTZ R159, R30, R75, -R10 ;  /* 0x0000004b1e9f7223 */ /* 0x000fce000001080a */
[----:B------:R-:W0:Y:S08]  /*53e0*/  MUFU.EX2 R15, R15 ;  /* 0x0000000f000f7308 */ /* 0x000e300000000800 */
[----:B------:R-:W0:Y:S01]  /*53f0*/  MUFU.EX2 R20, R20 ;  /* 0x0000001400147308 */ /* 0x000e220000000800 */
[----:B------:R-:W-:Y:S01]  /*5400*/  FFMA.FTZ R165, R36, R75, -R10 ;  /* 0x0000004b24a57223 */ /* 0x000fe2000001080a */
[----:B-1----:R-:W-:Y:S01]  /*5410*/  FADD.FTZ R11, R152, R13 ;  /* 0x0000000d980b7221 */ /* 0x002fe20000010000 */
[----:B---3--:R-:W-:-:S05]  /*5420*/  FADD.FTZ R36, R153, R14 ;  /* 0x0000000e99247221 */ /* 0x008fca0000010000 */
[----:B------:R-:W1:Y:S01]  /*5430*/  MUFU.EX2 R156, R156 ;  /* 0x0000009c009c7308 */ /* 0x000e620000000800 */
[----:B------:R-:W-:-:S07]  /*5440*/  FFMA.FTZ R28, R31, R75, -R10 ;  /* 0x0000004b1f1c7223 */ /* 0x000fce000001080a */
[----:B------:R-:W3:Y:S01]  /*5450*/  MUFU.EX2 R157, R157 ;  /* 0x0000009d009d7308 */ /* 0x000ee20000000800 */
[----:B------:R-:W-:Y:S01]  /*5460*/  FFMA.FTZ R167, R38, R75, -R10 ;  /* 0x0000004b26a77223 */ /* 0x000fe2000001080a */
[----:B----4-:R-:W-:Y:S01]  /*5470*/  FADD.FTZ R38, R154, R11 ;  /* 0x0000000b9a267221 */ /* 0x010fe20000010000 */
[----:B0-----:R-:W-:-:S05]  /*5480*/  FADD.FTZ R11, R155, R36 ;  /* 0x000000249b0b7221 */ /* 0x001fca0000010000 */
[----:B------:R-:W0:Y:S01]  /*5490*/  MUFU.EX2 R85, R85 ;  /* 0x0000005500557308 */ /* 0x000e220000000800 */
[----:B------:R-:W-:-:S07]  /*54a0*/  FFMA.FTZ R161, R32, R75, -R10 ;  /* 0x0000004b20a17223 */ /* 0x000fce000001080a */
[----:B------:R-:W4:Y:S01]  /*54b0*/  MUFU.EX2 R24, R24 ;  /* 0x0000001800187308 */ /* 0x000f220000000800 */
[----:B------:R-:W-:Y:S01]  /*54c0*/  FADD.FTZ R29, R15, R38 ;  /* 0x000000260f1d7221 */ /* 0x000fe20000010000 */
[----:B------:R-:W-:-:S06]  /*54d0*/  FADD.FTZ R38, R20, R11 ;  /* 0x0000000b14267221 */ /* 0x000fcc0000010000 */
[----:B------:R-:W4:Y:S01]  /*54e0*/  MUFU.EX2 R158, R158 ;  /* 0x0000009e009e7308 */ /* 0x000f220000000800 */
[----:B------:R-:W-:-:S07]  /*54f0*/  FFMA.FTZ R30, R33, R75, -R10 ;  /* 0x0000004b211e7223 */ /* 0x000fce000001080a */
[----:B------:R-:W4:Y:S01]  /*5500*/  MUFU.EX2 R159, R159 ;  /* 0x0000009f009f7308 */ /* 0x000f220000000800 */
[----:B-1----:R-:W-:Y:S01]  /*5510*/  FADD.FTZ R40, R156, R29 ;  /* 0x0000001d9c287221 */ /* 0x002fe20000010000 */
[----:B---3--:R-:W-:-:S06]  /*5520*/  FADD.FTZ R11, R157, R38 ;  /* 0x000000269d0b7221 */ /* 0x008fcc0000010000 */
[----:B------:R-:W1:Y:S01]  /*5530*/  MUFU.EX2 R21, R21 ;  /* 0x0000001500157308 */ /* 0x000e620000000800 */
[----:B------:R-:W-:-:S07]  /*5540*/  FFMA.FTZ R163, R34, R75, -R10 ;  /* 0x0000004b22a37223 */ /* 0x000fce000001080a */
[----:B------:R-:W3:Y:S01]  /*5550*/  MUFU.EX2 R28, R28 ;  /* 0x0000001c001c7308 */ /* 0x000ee20000000800 */
[----:B0-----:R-:W-:Y:S01]  /*5560*/  FADD.FTZ R29, R85, R40 ;  /* 0x00000028551d7221 */ /* 0x001fe20000010000 */
[----:B----4-:R-:W-:-:S06]  /*5570*/  FADD.FTZ R38, R24, R11 ;  /* 0x0000000b18267221 */ /* 0x010fcc0000010000 */
[----:B------:R-:W0:Y:S01]  /*5580*/  MUFU.EX2 R160, R160 ;  /* 0x000000a000a07308 */ /* 0x000e220000000800 */
[----:B------:R-:W-:-:S07]  /*5590*/  FFMA.FTZ R32, R35, R75, -R10 ;  /* 0x0000004b23207223 */ /* 0x000fce000001080a */
[----:B------:R-:W4:Y:S01]  /*55a0*/  MUFU.EX2 R161, R161 ;  /* 0x000000a100a17308 */ /* 0x000f220000000800 */
[----:B------:R-:W-:Y:S01]  /*55b0*/  FADD.FTZ R40, R158, R29 ;  /* 0x0000001d9e287221 */ /* 0x000fe20000010000 */
[----:B------:R-:W-:-:S06]  /*55c0*/  FADD.FTZ R11, R159, R38 ;  /* 0x000000269f0b7221 */ /* 0x000fcc0000010000 */
[----:B------:R-:W4:Y:S08]  /*55d0*/  MUFU.EX2 R25, R25 ;  /* 0x0000001900197308 */ /* 0x000f300000000800 */
        /* <DEDUP_REMOVED lines=8> */
[----:B------:R-:W0:Y:S08]  /*5660*/  MUFU.EX2 R71, R71 ;  /* 0x0000004700477308 */ /* 0x000e300000000800 */
[----:B------:R-:W4:Y:S01]  /*5670*/  MUFU.EX2 R32, R32 ;  /* 0x0000002000207308 */ /* 0x000f220000000800 */
[----:B------:R-:W-:Y:S01]  /*5680*/  FADD.FTZ R29, R25, R40 ;  /* 0x00000028191d7221 */ /* 0x000fe20000010000 */
[----:B------:R-:W-:-:S06]  /*5690*/  FADD.FTZ R38, R30, R11 ;  /* 0x0000000b1e267221 */ /* 0x000fcc0000010000 */
[----:B------:R-:W2:Y:S08]  /*56a0*/  MUFU.EX2 R164, R164 ;  /* 0x000000a400a47308 */ /* 0x000eb00000000800 */
[----:B------:R-:W2:Y:S01]  /*56b0*/  MUFU.EX2 R165, R165 ;  /* 0x000000a500a57308 */ /* 0x000ea20000000800 */
[----:B------:R-:W-:Y:S01]  /*56c0*/  FFMA.FTZ R39, R39, R75, -R10 ;  /* 0x0000004b27277223 */ /* 0x000fe2000001080a */
[----:B-1----:R-:W-:Y:S01]  /*56d0*/  FADD.FTZ R40, R162, R29 ;  /* 0x0000001da2287221 */ /* 0x002fe20000010000 */
[----:B---3--:R-:W-:-:S05]  /*56e0*/  FADD.FTZ R11, R163, R38 ;  /* 0x00000026a30b7221 */ /* 0x008fca0000010000 */
        /* <DEDUP_REMOVED lines=8> */
[----:B--2---:R-:W-:Y:S01]  /*5770*/  FADD.FTZ R40, R164, R29 ;  /* 0x0000001da4287221 */ /* 0x004fe20000010000 */
[----:B------:R-:W-:-:S06]  /*5780*/  FADD.FTZ R11, R165, R38 ;  /* 0x00000026a50b7221 */ /* 0x000fcc0000010000 */
[----:B------:R-:W2:Y:S01]  /*5790*/  MUFU.EX2 R49, R49 ;  /* 0x0000003100317308 */ /* 0x000ea20000000800 */
[----:B------:R-:W-:-:S07]  /*57a0*/  FFMA.FTZ R46, R46, R75, -R10 ;  /* 0x0000004b2e2e7223 */ /* 0x000fce000001080a */
[----:B------:R-:W2:Y:S01]  /*57b0*/  MUFU.EX2 R36, R39 ;  /* 0x0000002700247308 */ /* 0x000ea20000000800 */
        /* <DEDUP_REMOVED lines=24> */
[----:B------:R-:W-:Y:S01]  /*5940*/  FFMA.FTZ R58, R58, R75, -R10 ;  /* 0x0000004b3a3a7223 */ /* 0x000fe2000001080a */
[----:B--2---:R-:W-:Y:S01]  /*5950*/  FADD.FTZ R10, R170, R29 ;  /* 0x0000001daa0a7221 */ /* 0x004fe20000010000 */
[----:B------:R-:W-:-:S05]  /*5960*/  FADD.FTZ R38, R46, R11 ;  /* 0x0000000b2e267221 */ /* 0x000fca0000010000 */
[----:B------:R-:W2:Y:S08]  /*5970*/  MUFU.EX2 R55, R55 ;  /* 0x0000003700377308 */ /* 0x000eb00000000800 */
[----:B------:R-:W2:Y:S01]  /*5980*/  MUFU.EX2 R57, R57 ;  /* 0x0000003900397308 */ /* 0x000ea20000000800 */
[----:B-1----:R-:W-:Y:S01]  /*5990*/  FADD.FTZ R11, R53, R10 ;  /* 0x0000000a350b7221 */ /* 0x002fe20000010000 */
[----:B---3--:R-:W-:-:S06]  /*59a0*/  FADD.FTZ R29, R47, R38 ;  /* 0x000000262f1d7221 */ /* 0x008fcc0000010000 */
[----:B------:R-:W1:Y:S08]  /*59b0*/  MUFU.EX2 R174, R174 ;  /* 0x000000ae00ae7308 */ /* 0x000e700000000800 */
[----:B------:R-:W3:Y:S01]  /*59c0*/  MUFU.EX2 R48, R48 ;  /* 0x0000003000307308 */ /* 0x000ee20000000800 */
[----:B0-----:R-:W-:Y:S01]  /*59d0*/  FADD.FTZ R10, R172, R11 ;  /* 0x0000000bac0a7221 */ /* 0x001fe20000010000 */
[----:B----4-:R-:W-:-:S06]  /*59e0*/  FADD.FTZ R38, R56, R29 ;  /* 0x0000001d38267221 */ /* 0x010fcc0000010000 */
[----:B------:R-:W0:Y:S08]  /*59f0*/  MUFU.EX2 R41, R41 ;  /* 0x0000002900297308 */ /* 0x000e300000000800 */
[----:B------:R-:W4:Y:S01]  /*5a00*/  MUFU.EX2 R175, R58 ;  /* 0x0000003a00af7308 */ /* 0x000f220000000800 */
[----:B--2---:R-:W-:Y:S01]  /*5a10*/  FADD.FTZ R11, R55, R10 ;  /* 0x0000000a370b7221 */ /* 0x004fe20000010000 */
[----:B------:R-:W-:-:S03]  /*5a20*/  FADD.FTZ R29, R57, R38 ;  /* 0x00000026391d7221 */ /* 0x000fc60000010000 */
[----:B-1----:R-:W-:Y:S01]  /*5a30*/  FADD.FTZ R10, R174, R11 ;  /* 0x0000000bae0a7221 */ /* 0x002fe20000010000 */
[----:B---3--:R-:W-:-:S03]  /*5a40*/  FADD.FTZ R38, R48, R29 ;  /* 0x0000001d30267221 */ /* 0x008fc60000010000 */
[----:B0-----:R-:W-:Y:S01]  /*5a50*/  FADD.FTZ R10, R41, R10 ;  /* 0x0000000a290a7221 */ /* 0x001fe20000010000 */
[----:B------:R0:W-:Y:S01]  /*5a60*/  STL [R1+0x1d4], R12 ;  /* 0x0001d40c01007387 */ /* 0x0001e20000100800 */
[----:B------:R-:W-:Y:S01]  /*5a70*/  LOP3.LUT R7, R7, 0x1, RZ, 0xfc, !PT ;  /* 0x0000000107077812 */ /* 0x000fe200078efcff */
[----:B----4-:R-:W-:-:S05]  /*5a80*/  FADD.FTZ R11, R175, R38 ;  /* 0x00000026af0b7221 */ /* 0x010fca0000010000 */
[----:B------:R0:W-:Y:S01]  /*5a90*/  STL.64 [R1+0x1e0], R10 ;  /* 0x0001e00a01007387 */ /* 0x0001e20000100a00 */
[----:B------:R-:W-:Y:S01]  /*5aa0*/  ISETP.NE.AND P1, PT, R7, 0x3, PT ;  /* 0x000000030700780c */ /* 0x000fe20003f25270 */
[----:B------:R-:W-:Y:S01]  /*5ab0*/  BSSY B0, `(.L_x_11609) ;  /* 0x000001b000007945 */ /* 0x000fe20003800000 */
        /* <DEDUP_REMOVED lines=26> */
.L_x_11610:
[----:B------:R-:W-:Y:S05]  /*5c60*/  BSYNC B0 ;  /* 0x0000000000007941 */ /* 0x000fea0003800000 */
.L_x_11609:
        /* <DEDUP_REMOVED lines=8> */
.L_x_11612:
[----:B------:R-:W-:Y:S05]  /*5cf0*/  BSYNC B0 ;  /* 0x0000000000007941 */ /* 0x000fea0003800000 */
.L_x_11611:
[----:B------:R-:W-:Y:S04]  /*5d00*/  BSSY B0, `(.L_x_11613) ;  /* 0x0000004000007945 */ /* 0x000fe80003800000 */
[----:B-1----:R-:W-:Y:S05]  /*5d10*/  @P0 BRA `(.L_x_11614) ;  /* 0x0000000000080947 */ /* 0x002fea0003800000 */
[----:B------:R-:W1:Y:S02]  /*5d20*/  SYNCS.PHASECHK.TRANS64.TRYWAIT P0, [R26+URZ], R27 ;  /* 0x0000001b1a0075a7 */ /* 0x000e64000800017f */
[----:B-1----:R-:W-:Y:S05]  /*5d30*/  @!P0 BRA `(.L_x_11615) ;  /* 0x000001c800fc8947 */ /* 0x002fea0003800000 */
.L_x_11614:
[----:B------:R-:W-:Y:S05]  /*5d40*/  BSYNC B0 ;  /* 0x0000000000007941 */ /* 0x000fea0003800000 */
.L_x_11613:
[----:B------:R-:W2:Y:S04]  /*5d50*/  LDL R144, [R1+0x1c0] ;  /* 0x0001c00001907983 */ /* 0x000ea80000100800 */
[----:B------:R-:W2:Y:S04]  /*5d60*/  LDL.64 R10, [R1+0x80] ;  /* 0x00008000010a7983 */ /* 0x000ea80000100a00 */
[----:B------:R-:W3:Y:S04]  /*5d70*/  LDL R24, [R1+0x20c] ;  /* 0x00020c0001187983 */ /* 0x000ee80000100800 */
        /* <DEDUP_REMOVED lines=123> */
[----:B------:R-:W4:Y:S04]  /*6530*/  LDL R15, [R1+0x200] ;  /* 0x00020000010f7983 */ /* 0x000f280000100800 */
[----:B0-----:R-:W4:Y:S04]  /*6540*/  LDL R4, [R1+0x3ec] ;  /* 0x0003ec0001047983 */ /* 0x001f280000100800 */
[----:B------:R-:W4:Y:S04]  /*6550*/  LDL R7, [R1+0x3f0] ;  /* 0x0003f00001077983 */ /* 0x000f280000100800 */
[----:B------:R-:W4:Y:S04]  /*6560*/  LDL R12, [R1+0x3f4] ;  /* 0x0003f400010c7983 */ /* 0x000f280000100800 */
[----:B------:R-:W4:Y:S04]  /*6570*/  LDL R13, [R1+0x3f8] ;  /* 0x0003f800010d7983 */ /* 0x000f280000100800 */
[----:B------:R-:W4:Y:S01]  /*6580*/  LDL R14, [R1+0x3fc] ;  /* 0x0003fc00010e7983 */ /* 0x000f220000100800 */
        /* <DEDUP_REMOVED lines=134> */
[----:B------:R0:W-:Y:S04]  /*6df0*/  STL [R1+0x3f4], R12 ;  /* 0x0003f40c01007387 */ /* 0x0001e80000100800 */
[----:B------:R1:W-:Y:S04]  /*6e00*/  STL [R1+0x3f8], R13 ;  /* 0x0003f80d01007387 */ /* 0x0003e80000100800 */
[----:B------:R-:W-:Y:S01]  /*6e10*/  STL [R1+0x3fc], R14 ;  /* 0x0003fc0e01007387 */ /* 0x000fe20000100800 */
[----:B0-----:R-:W-:-:S03]  /*6e20*/  VIADD R12, R10, 0x100 ;  /* 0x000001000a0c7836 */ /* 0x001fc60000000000 */
[----:B------:R0:W5:Y:S01]  /*6e30*/  LDL R7, [R1+0x1c0] ;  /* 0x0001c00001077983 */ /* 0x0001620000100800 */
[----:B-1----:R-:W-:Y:S01]  /*6e40*/  IMAD.MOV.U32 R13, RZ, RZ, R11 ;  /* 0x000000ffff0d7224 */ /* 0x002fe200078e000b */
        /* <DEDUP_REMOVED lines=490> */
.L_x_11617:
[----:B------:R-:W-:Y:S05]  /*8cf0*/  BSYNC B0 ;  /* 0x0000000000007941 */ /* 0x000fea0003800000 */
.L_x_11616:
        /* <DEDUP_REMOVED lines=31> */
.L_x_11620:
[----:B------:R-:W-:-:S13]  /*8ef0*/  ISETP.NE.AND P0, PT, R3, 0x1, PT ;  /* 0x000000010300780c */ /* 0x000fda0003f05270 */
[----:B------:R-:W-:-:S05]  /*8f00*/  @P0 IMAD.HI.U32 R8, R4, R8, RZ ;  /* 0x0000000804080227 */ /* 0x000fca00078e00ff */
[----:B------:R-:W-:-:S07]  /*8f10*/  @P0 SHF.R.U32.HI R4, RZ, R9, R8 ;  /* 0x00000009ff040219 */ /* 0x000fce0000011608 */
.L_x_11621:
[----:B------:R-:W-:Y:S05]  /*8f20*/  BSYNC B0 ;  /* 0x0000000000007941 */ /* 0x000fea0003800000 */
.L_x_11619:
[----:B------:R-:W-:-:S05]  /*8f30*/  IMAD R3, R4, R3, R3 ;  /* 0x0000000304037224 */ /* 0x000fca00078e0203 */
[----:B------:R-:W-:-:S07]  /*8f40*/  VIMNMX R2, R2, R3, PT ;  /* 0x0000000302027248 */ /* 0x000fce0003fe0100 */
.L_x_11618:
        /* <DEDUP_REMOVED lines=8> */
.L_x_11625:
[C---:B------:R-:W-:Y:S01]  /*8fd0*/  IADD3 R74, P0, R16.reuse, 0x50, RZ ;  /* 0x00000050104a7810 */ /* 0x040fe20007f1e0ff */
[C---:B------:R-:W-:Y:S01]  /*8fe0*/  VIADD R0, R16.reuse, 0x148 ;  /* 0x0000014810007836 */ /* 0x040fe20000000000 */
[----:B------:R-:W-:Y:S02]  /*8ff0*/  IADD3 R24, P1, R16, 0x10c, RZ ;  /* 0x0000010c10187810 */ /* 0x000fe40007f3e0ff */
[----:B------:R-:W-:Y:S01]  /*9000*/  MOV R13, 0x9040 ;  /* 0x00009040000d7802 */ /* 0x000fe20000000f00 */
[--C-:B------:R-:W-:Y:S02]  /*9010*/  IMAD.X R75, RZ, RZ, R17.reuse, P0 ;  /* 0x000000ffff4b7224 */ /* 0x100fe400000e0611 */
[----:B------:R-:W-:-:S08]  /*9020*/  IMAD.X R27, RZ, RZ, R17, P1 ;  /* 0x000000ffff1b7224 */ /* 0x000fd000008e0611 */
[----:B------:R-:W-:Y:S05]  /*9030*/  CALL.REL.NOINC `($_ZN7cutlass13device_kernelIN5flash11enable_sm90INS1_16FlashAttnFwdSm90INS1_25CollectiveMainloopFwdSm90ILi2EN4cute5tupleIJNS5_1CILi1EEES8_S8_EEENS6_IJNS7_ILi128EEENS7_ILi96EEENS7_ILi64EEEEEELi256ENS_6half_tEfNS_4arch4Sm90ELb0ELb1ELb1ELb1ELb1ELb0ELb0ELb1ELb0ELb1ELb1ELb0EEENS1_21CollectiveEpilogueFwdINS6_IJSA_NS7_ILi256EEESB_EEES9_SE_SG_Li256ELb1ELb1ELb1ELb0EEENS1_36VarlenDynamicPersistentTileSchedulerILi128ELi96ELi256ELi128ELb1ELb1ELb1ELb1ELb0ELb1EEEEEEEEEvNT_6ParamsE$_ZZN5flash25CollectiveMainloopFwdSm90ILi2EN4cute5tupleIJNS1_1CILi1EEES4_S4_EEENS2_IJNS3_ILi128EEENS3_ILi96EEENS3_ILi64EEEEEELi256EN7cutlass6half_tEfNSA_4arch4Sm90ELb0ELb1ELb1ELb1ELb1ELb0ELb0ELb1ELb0ELb1ELb1ELb0EE3mmaINS_16FlashAttnFwdSm90ISE_NS_21CollectiveEpilogueFwdINS2_IJS6_NS3_ILi256EEES7_EEES5_SB_SD_Li256ELb1ELb1ELb1ELb0EEENS_36VarlenDynamicPersistentTileSchedulerILi128ELi96ELi256ELi128ELb1ELb1ELb1ELb1ELb0ELb1EEEE13SharedStorageENS1_6TensorINS1_11ArrayEngineIfLm128EEENS1_6LayoutINS2_IJNS2_IJNS3_ILi2EEEST_NS3_ILi32EEEEEES4_S4_EEENS2_IJNS2_IJS4_ST_NS3_ILi4EEEEEENS3_ILi0EEESZ_EEEEEEENS_7SoftmaxILi2ELi0EEEEEbRKNSE_6ParamsENSA_13PipelineAsyncILi2EEES19_RNSA_13PipelineStateILj2EEERT0_RT1_iRiRKNS_16SeqlenInfoQKNewKILb1ELb0EEENS2_IJiiiiEEERT_ENKUliT_T0_T1_E_clIZSF_ISO_S12_S14_EbS17_S19_S19_S1C_S1E_S1G_iS1H_S1L_S1M_S1O_EUlRS1P_iE1_NS3_ILb0EEENS3_ILb1EEEEEDaiS1P_S1Q_S1R_) ;  /* 0x000001d0009c7944 */ /* 0x000fea0003c00000 */
[C---:B------:R-:W-:Y:S01]  /*9040*/  ISETP.GT.AND P0, PT, R10.reuse, R11, PT ;  /* 0x0000000b0a00720c */ /* 0x040fe20003f04270 */
[----:B------:R-:W-:-:S12]  /*9050*/  VIADD R10, R10, 0xffffffff ;  /* 0xffffffff0a0a7836 */ /* 0x000fd80000000000 */
[----:B------:R-:W-:Y:S05]  /*9060*/  @P0 BRA `(.L_x_11625) ;  /* 0xfffffffc00d80947 */ /* 0x000fea000383ffff */
[----:B------:R-:W-:Y:S05]  /*9070*/  BSYNC B0 ;  /* 0x0000000000007941 */ /* 0x000fea0003800000 */
.L_x_11624:
[----:B------:R-:W2:Y:S02]  /*9080*/  LDL R0, [R1+0x50] ;  /* 0x0000500001007983 */ /* 0x000ea40000100800 */
[----:B--2---:R-:W-:-:S07]  /*9090*/  IMAD.SHL.U32 R0, R0, 0x80, RZ ;  /* 0x0000008000007824 */ /* 0x004fce00078e00ff */
.L_x_11623:
[----:B------:R-:W-:Y:S05]  /*90a0*/  BSYNC B1 ;  /* 0x0000000000017941 */ /* 0x000fea0003800000 */
.L_x_11622:
        /* <DEDUP_REMOVED lines=26> */
.L_x_11628:
[----:B------:R-:W-:Y:S02]  /*9250*/  ULDC UR4, c[0x0][0x9e4] ;  /* 0x0002790000047ab9 */ /* 0x000fe40000000800 */
[----:B------:R-:W-:-:S05]  /*9260*/  IMAD.U32 R5, RZ, RZ, UR4 ;  /* 0x00000004ff057e24 */ /* 0x000fca000f8e00ff */
[----:B------:R-:W-:-:S13]  /*9270*/  ISETP.NE.AND P0, PT, R5, 0x1, PT ;  /* 0x000000010500780c */ /* 0x000fda0003f05270 */
[----:B------:R-:W0:Y:S02]  /*9280*/  @P0 LDC.64 R6, c[0x0][0x9e8] ;  /* 0x00027a00ff060b82 */ /* 0x000e240000000a00 */
[----:B0-----:R-:W-:-:S05]  /*9290*/  @P0 IMAD.HI.U32 R4, R0, R6, RZ ;  /* 0x0000000600040227 */ /* 0x001fca00078e00ff */
[----:B------:R-:W-:-:S07]  /*92a0*/  @P0 SHF.R.U32.HI R0, RZ, R7, R4 ;  /* 0x00000007ff000219 */ /* 0x000fce0000011604 */
.L_x_11629:
[----:B------:R-:W-:Y:S05]  /*92b0*/  BSYNC B0 ;  /* 0x0000000000007941 */ /* 0x000fea0003800000 */
.L_x_11627:
[----:B------:R-:W-:-:S05]  /*92c0*/  IMAD R3, R0, R5, RZ ;  /* 0x0000000500037224 */ /* 0x000fca00078e02ff */
[----:B------:R-:W-:-:S07]  /*92d0*/  VIMNMX R2, R2, R3, !PT ;  /* 0x0000000302027248 */ /* 0x000fce0007fe0100 */
.L_x_11626:
[----:B------:R-:W-:-:S04]  /*92e0*/  VIADD R2, R2, 0x5f ;  /* 0x0000005f02027836 */ /* 0x000fc80000000000 */
[----:B------:R-:W-:-:S05]  /*92f0*/  IMAD.HI R2, R2, 0x2aaaaaab, RZ ;  /* 0x2aaaaaab02027827 */ /* 0x000fca00078e02ff */
[----:B------:R-:W-:-:S04]  /*9300*/  SHF.R.U32.HI R3, RZ, 0x1f, R2 ;  /* 0x0000001fff037819 */ /* 0x000fc80000011602 */
[----:B------:R-:W-:-:S04]  /*9310*/  LEA.HI.SX32 R0, R2, R3, 0x1c ;  /* 0x0000000302007211 */ /* 0x000fc800078fe2ff */
[----:B------:R-:W-:-:S04]  /*9320*/  VIMNMX R0, R0, UR41, !PT ;  /* 0x0000002900007c48 */ /* 0x000fc8000ffe0100 */
[----:B------:R-:W-:-:S13]  /*9330*/  ISETP.GE.AND P0, PT, R10, R0, PT ;  /* 0x000000000a00720c */ /* 0x000fda0003f06270 */
[----:B------:R-:W-:Y:S05]  /*9340*/  @!P0 BRA `(.L_x_11630) ;  /* 0x0000005c00f08947 */ /* 0x000fea0003800000 */
.L_x_11649:
        /* <DEDUP_REMOVED lines=20> */
.L_x_11632:
[----:B------:R-:W-:Y:S05]  /*9490*/  BSYNC B0 ;  /* 0x0000000000007941 */ /* 0x000fea0003800000 */
.L_x_11631:
        /* <DEDUP_REMOVED lines=9> */
.L_x_11634:
[----:B------:R-:W-:Y:S05]  /*9530*/  BSYNC B0 ;  /* 0x0000000000007941 */ /* 0x000fea0003800000 */
.L_x_11633:
[----:B------:R-:W-:Y:S04]  /*9540*/  BSSY B0, `(.L_x_11635) ;  /* 0x0000006000007945 */ /* 0x000fe80003800000 */
[----:B-1----:R-:W-:Y:S05]  /*9550*/  @P0 BRA `(.L_x_11636) ;  /* 0x0000000000100947 */ /* 0x002fea0003800000 */
[----:B-----5:R-:W-:Y:S01]  /*9560*/  IMAD R6, R6, 0x8, R3 ;  /* 0x0000000806067824 */ /* 0x020fe200078e0203 */
[----:B------:R-:W-:-:S04]  /*9570*/  SHF.L.U32 R7, R7, 0x1f, RZ ;  /* 0x0000001f07077819 */ /* 0x000fc800000006ff */
[----:B------:R-:W1:Y:S02]  /*9580*/  SYNCS.PHASECHK.TRANS64.TRYWAIT P0, [R6+URZ], R7 ;  /* 0x00000007060075a7 */ /* 0x000e64000800017f */
[----:B-1----:R-:W-:Y:S05]  /*9590*/  @!P0 BRA `(.L_x_11637) ;  /* 0x0000019000f88947 */ /* 0x002fea0003800000 */
.L_x_11636:
[----:B------:R-:W-:Y:S05]  /*95a0*/  BSYNC B0 ;  /* 0x0000000000007941 */ /* 0x000fea0003800000 */
.L_x_11635:
[----:B------:R-:W0:Y:S01]  /*95b0*/  S2R R2, SR_TID.X ;  /* 0x0000000000027919 */ /* 0x000e220000002100 */
[----:B------:R-:W2:Y:S01]  /*95c0*/  LDL R11, [R1+0x1c0] ;  /* 0x0001c000010b7983 */ /* 0x000ea20000100800 */
[----:B0-----:R-:W-:-:S03]  /*95d0*/  SHF.R.U32.HI R4, RZ, 0x7, R2 ;  /* 0x00000007ff047819 */ /* 0x001fc60000011602 */
[----:B------:R-:W2:Y:S01]  /*95e0*/  LDL.64 R2, [R1+0x78] ;  /* 0x0000780001027983 */ /* 0x000ea20000100a00 */
[----:B------:R-:W-:Y:S05]  /*95f0*/  WARPSYNC.ALL ;  /* 0x0000000000007948 */ /* 0x000fea0003800000 */
[----:B------:R-:W-:Y:S01]  /*9600*/  IADD3 R15, -R4, 0xb, RZ ;  /* 0x0000000b040f7810 */ /* 0x000fe20007ffe1ff */
[----:B------:R-:W3:Y:S04]  /*9610*/  LDL.64 R12, [R1+0x70] ;  /* 0x00007000010c7983 */ /* 0x000ee80000100a00 */
[----:B------:R-:W4:Y:S04]  /*9620*/  LDL.64 R4, [R1+0x70] ;  /* 0x0000700001047983 */ /* 0x000f280000100a00 */
[----:B-1---5:R-:W4:Y:S01]  /*9630*/  LDL.64 R6, [R1+0x70] ;  /* 0x0000700001067983 */ /* 0x022f220000100a00 */
        /* <DEDUP_REMOVED lines=47> */
[----:B------:R-:W-:Y:S01]  /*9930*/  ISETP.NE.AND P0, PT, R14, 0x3, PT ;  /* 0x000000030e00780c */ /* 0x000fe20003f05270 */
[----:B------:R-:W-:Y:S01]  /*9940*/  BSSY B0, `(.L_x_11638) ;  /* 0x0000005000007945 */ /* 0x000fe20003800000 */
[----:B------:R-:W-:Y:S02]  /*9950*/  WARPGROUP.DEPBAR.LE gsb0, 0x0 ;  /* 0x00008000000079c5 */ /* 0x000fe40000010000 */
[----:B------:R0:W-:Y:S09]  /*9960*/  BAR.ARV R15, 0x100 ;  /* 0x0004000f0000751d */ /* 0x0001f20000002000 */
[----:B0-----:R-:W-:Y:S05]  /*9970*/  @!P0 BRA `(.L_x_11639) ;  /* 0x0000000000048947 */ /* 0x001fea0003800000 */
[----:B------:R-:W-:Y:S01]  /*9980*/  BPT.TRAP 0x1 ;  /* 0x000000040000795c */ /* 0x000fe20000300000 */
.L_x_11639:
[----:B------:R-:W-:Y:S05]  /*9990*/  BSYNC B0 ;  /* 0x0000000000007941 */ /* 0x000fea0003800000 */
.L_x_11638:
[----:B------:R-:W2:Y:S02]  /*99a0*/  LDL.64 R4, [R1+0x20] ;  /* 0x0000200001047983 */ /* 0x000ea40000100a00 */
[----:B--2---:R-:W-:-:S05]  /*99b0*/  MOV R4, R4 ;  /* 0x0000000400047202 */ /* 0x004fca0000000f00 */
[----:B-----5:R-:W-:-:S05]  /*99c0*/  IMAD R11, R11, 0x8, R4 ;  /* 0x000000080b0b7824 */ /* 0x020fca00078e0204 */
[----:B------:R-:W-:-:S04]  /*99d0*/  PRMT R11, R20, 0x654, R11 ;  /* 0x00000654140b7816 */ /* 0x000fc8000000000b */
[----:B------:R0:W-:Y:S01]  /*99e0*/  SYNCS.ARRIVE.TRANS64.RED.A1T0 RZ, [R11+URZ], RZ ;  /* 0x000000ff0bff79a7 */ /* 0x0001e2000810043f */
[----:B------:R-:W2:Y:S04]  /*99f0*/  LDL.64 R4, [R1+0x140] ;  /* 0x0001400001047983 */ /* 0x000ea80000100a00 */
[----:B------:R-:W3:Y:S04]  /*9a00*/  LDL.64 R8, [R1+0x1d0] ;  /* 0x0001d00001087983 */ /* 0x000ee80000100a00 */
[----:B------:R-:W4:Y:S04]  /*9a10*/  LDL.64 R110, [R1+0x330] ;  /* 0x00033000016e7983 */ /* 0x000f280000100a00 */
[----:B------:R-:W4:Y:S04]  /*9a20*/  LDL R125, [R1+0x28] ;  /* 0x00002800017d7983 */ /* 0x000f280000100800 */
[----:B--2---:R-:W0:Y:S02]  /*9a30*/  LD.E R5, desc[UR36][R4.64] ;  /* 0x0000002404057980 */ /* 0x004e24000c101900 */
[-C--:B0-----:R-:W-:Y:S01]  /*9a40*/  FMUL.FTZ R11, R24, R5.reuse ;  /* 0x00000005180b7220 */ /* 0x081fe20000410000 */
[-C--:B------:R-:W-:Y:S01]  /*9a50*/  FMUL.FTZ R7, R25, R5.reuse ;  /* 0x0000000519077220 */ /* 0x080fe20000410000 */
[----:B------:R-:W-:-:S04]  /*9a60*/  FMUL.FTZ R13, R28, R5 ;  /* 0x000000051c0d7220 */ /* 0x000fc80000410000 */
[----:B------:R-:W3:Y:S01]  /*9a70*/  MUFU.TANH R11, R11 ;  /* 0x0000000b000b7308 */ /* 0x000ee20000002400 */
[-C--:B------:R-:W-:Y:S01]  /*9a80*/  FMUL.FTZ R15, R29, R5.reuse ;  /* 0x000000051d0f7220 */ /* 0x080fe20000410000 */
[----:B------:R-:W-:-:S06]  /*9a90*/  FMUL.FTZ R21, R32, R5 ;  /* 0x0000000520157220 */ /* 0x000fcc0000410000 */
[----:B------:R-:W0:Y:S01]  /*9aa0*/  MUFU.TANH R7, R7 ;  /* 0x0000000700077308 */ /* 0x000e220000002400 */
[----:B------:R-:W-:-:S07]  /*9ab0*/  FMUL.FTZ R25, R33, R5 ;  /* 0x0000000521197220 */ /* 0x000fce0000410000 */
[----:B------:R-:W1:Y:S01]  /*9ac0*/  MUFU.TANH R13, R13 ;  /* 0x0000000d000d7308 */ /* 0x000e620000002400 */
[----:B---3--:R-:W-:Y:S01]  /*9ad0*/  FMNMX.FTZ R4, R11, R8, !PT ;  /* 0x000000080b047209 */ /* 0x008fe20007810000 */
[----:B------:R-:W-:-:S06]  /*9ae0*/  FMUL.FTZ R29, R36, R5 ;  /* 0x00000005241d7220 */ /* 0x000fcc0000410000 */
[----:B------:R-:W2:Y:S01]  /*9af0*/  MUFU.TANH R15, R15 ;  /* 0x0000000f000f7308 */ /* 0x000ea20000002400 */
[----:B------:R-:W-:Y:S01]  /*9b00*/  FMUL.FTZ R82, R31, R5 ;  /* 0x000000051f527220 */ /* 0x000fe20000410000 */
[----:B0-----:R-:W-:-:S06]  /*9b10*/  FMNMX.FTZ R4, R7, R4, !PT ;  /* 0x0000000407047209 */ /* 0x001fcc0007810000 */
[----:B------:R-:W0:Y:S01]  /*9b20*/  MUFU.TANH R21, R21 ;  /* 0x0000001500157308 */ /* 0x000e220000002400 */
[----:B------:R-:W-:Y:S01]  /*9b30*/  FMUL.FTZ R31, R37, R5 ;  /* 0x00000005251f7220 */ /* 0x000fe20000410000 */
[----:B-1----:R-:W-:-:S06]  /*9b40*/  FMNMX.FTZ R4, R13, R4, !PT ;  /* 0x000000040d047209 */ /* 0x002fcc0007810000 */
[----:B------:R-:W1:Y:S01]  /*9b50*/  MUFU.TANH R25, R25 ;  /* 0x0000001900197308 */ /* 0x000e620000002400 */
[----:B------:R-:W-:Y:S01]  /*9b60*/  FMUL.FTZ R103, R40, R5 ;  /* 0x0000000528677220 */ /* 0x000fe20000410000 */
[----:B--2---:R-:W-:-:S06]  /*9b70*/  FMNMX.FTZ R4, R15, R4, !PT ;  /* 0x000000040f047209 */ /* 0x004fcc0007810000 */
        /* <DEDUP_REMOVED lines=37> */
[----:B------:R-:W3:Y:S03]  /*9dd0*/  LDL.64 R40, [R1+0x2a0] ;  /* 0x0002a00001287983 */ /* 0x000ee60000100a00 */
[----:B------:R-:W1:Y:S01]  /*9de0*/  MUFU.TANH R85, R85 ;  /* 0x0000005500557308 */ /* 0x000e620000002400 */
[----:B--2---:R-:W-:Y:S01]  /*9df0*/  FMNMX.FTZ R4, R37, R4, !PT ;  /* 0x0000000425047209 */ /* 0x004fe20007810000 */
[----:B------:R-:W-:-:S06]  /*9e00*/  FMUL.FTZ R45, R53, R5 ;  /* 0x00000005352d7220 */ /* 0x000fcc0000410000 */
[----:B------:R-:W2:Y:S01]  /*9e10*/  MUFU.TANH R99, R99 ;  /* 0x0000006300637308 */ /* 0x000ea20000002400 */
[----:B0-----:R-:W-:Y:S01]  /*9e20*/  FMNMX.FTZ R4, R75, R4, !PT ;  /* 0x000000044b047209 */ /* 0x001fe20007810000 */
[----:B------:R-:W-:-:S06]  /*9e30*/  FMUL.FTZ R49, R64, R5 ;  /* 0x0000000540317220 */ /* 0x000fcc0000410000 */
[----:B------:R-:W-:Y:S08]  /*9e40*/  MUFU.TANH R82, R82 ;  /* 0x0000005200527308 */ /* 0x000ff00000002400 */
[----:B------:R-:W0:Y:S01]  /*9e50*/  MUFU.TANH R73, R73 ;  /* 0x0000004900497308 */ /* 0x000e220000002400 */
[----:B-1----:R-:W-:Y:S01]  /*9e60*/  FMNMX.FTZ R4, R85, R4, !PT ;  /* 0x0000000455047209 */ /* 0x002fe20007810000 */
[----:B------:R-:W-:Y:S01]  /*9e70*/  FMUL.FTZ R48, R50, R5 ;  /* 0x0000000532307220 */ /* 0x000fe20000410000 */
[----:B------:R-:W4:Y:S05]  /*9e80*/  LDL.64 R56, [R1+0x2b0] ;  /* 0x0002b00001387983 */ /* 0x000f2a0000100a00 */
[----:B------:R-:W-:Y:S08]  /*9e90*/  MUFU.TANH R79, R79 ;  /* 0x0000004f004f7308 */ /* 0x000ff00000002400 */
[----:B------:R-:W1:Y:S01]  /*9ea0*/  MUFU.TANH R76, R76 ;  /* 0x0000004c004c7308 */ /* 0x000e620000002400 */
[----:B--2---:R-:W-:-:S07]  /*9eb0*/  FMNMX.FTZ R4, R99, R4, !PT ;  /* 0x0000000463047209 */ /* 0x004fce0007810000 */
[----:B------:R-:W2:Y:S08]  /*9ec0*/  MUFU.TANH R3, R3 ;  /* 0x0000000300037308 */ /* 0x000eb00000002400 */
[----:B------:R-:W-:Y:S08]  /*9ed0*/  MUFU.TANH R97, R97 ;  /* 0x0000006100617308 */ /* 0x000ff00000002400 */
[----:B------:R-:W-:Y:S08]  /*9ee0*/  MUFU.TANH R80, R80 ;  /* 0x0000005000507308 */ /* 0x000ff00000002400 */
[----:B------:R-:W-:Y:S08]  /*9ef0*/  MUFU.TANH R83, R83 ;  /* 0x0000005300537308 */ /* 0x000ff00000002400 */
[----:B------:R-:W-:Y:S08]  /*9f00*/  MUFU.TANH R81, R81 ;  /* 0x0000005100517308 */ /* 0x000ff00000002400 */
[----:B------:R-:W-:Y:S01]  /*9f10*/  MUFU.TANH R84, R84 ;  /* 0x0000005400547308 */ /* 0x000fe20000002400 */
[-C--:B------:R-:W-:Y:S01]  /*9f20*/  FMUL.FTZ R61, R68, R5.reuse ;  /* 0x00000005443d7220 */ /* 0x080fe20000410000 */
[-C--:B------:R-:W-:Y:S01]  /*9f30*/  FMUL.FTZ R60, R71, R5.reuse ;  /* 0x00000005473c7220 */ /* 0x080fe20000410000 */
[----:B------:R-:W3:Y:S05]  /*9f40*/  LDL.64 R34, [R1+0x1e0] ;  /* 0x0001e00001227983 */ /* 0x000eea0000100a00 */
[----:B------:R-:W-:Y:S08]  /*9f50*/  MUFU.TANH R77, R77 ;  /* 0x0000004d004d7308 */ /* 0x000ff00000002400 */
[----:B------:R-:W-:Y:S01]  /*9f60*/  MUFU.TANH R86, R86 ;  /* 0x0000005600567308 */ /* 0x000fe20000002400 */
[----:B------:R-:W-:Y:S01]  /*9f70*/  FMUL.FTZ R47, R69, R5 ;  /* 0x00000005452f7220 */ /* 0x000fe20000410000 */
[----:B------:R-:W4:Y:S04]  /*9f80*/  LDL R43, [R1+0x1f0] ;  /* 0x0001f000012b7983 */ /* 0x000f280000100800 */
[----:B------:R-:W3:Y:S02]  /*9f90*/  LDL.64 R38, [R1+0x290] ;  /* 0x0002900001267983 */ /* 0x000ee40000100a00 */
[----:B------:R-:W2:Y:S01]  /*9fa0*/  MUFU.TANH R45, R45 ;  /* 0x0000002d002d7308 */ /* 0x000ea20000002400 */
[----:B0-----:R-:W-:Y:S01]  /*9fb0*/  FMNMX.FTZ R6, R73, R4, !PT ;  /* 0x0000000449067209 */ /* 0x001fe20007810000 */
[----:B------:R-:W3:Y:S01]  /*9fc0*/  LDL.64 R54, [R1+0x2c0] ;  /* 0x0002c00001367983 */ /* 0x000ee20000100a00 */
[----:B-1----:R-:W-:-:S02]  /*9fd0*/  FMNMX.FTZ R4, R76, R9, !PT ;  /* 0x000000094c047209 */ /* 0x002fc40007810000 */
[----:B------:R-:W-:Y:S01]  /*9fe0*/  FMNMX.FTZ R6, R79, R6, !PT ;  /* 0x000000064f067209 */ /* 0x000fe20007810000 */
[-C--:B------:R-:W-:Y:S01]  /*9ff0*/  FMUL.FTZ R50, R51, R5.reuse ;  /* 0x0000000533327220 */ /* 0x080fe20000410000 */
[----:B------:R-:W-:Y:S01]  /*a000*/  FMUL.FTZ R51, R65, R5 ;  /* 0x0000000541337220 */ /* 0x000fe20000410000 */
[----:B--2---:R-:W-:Y:S01]  /*a010*/  FMNMX.FTZ R27, R3, R4, !PT ;  /* 0x00000004031b7209 */ /* 0x004fe20007810000 */
[----:B------:R-:W0:Y:S08]  /*a020*/  MUFU.TANH R49, R49 ;  /* 0x0000003100317308 */ /* 0x000e300000002400 */
[----:B------:R-:W1:Y:S01]  /*a030*/  MUFU.TANH R88, R88 ;  /* 0x0000005800587308 */ /* 0x000e620000002400 */
[----:B------:R-:W-:-:S07]  /*a040*/  FMNMX.FTZ R6, R45, R6, !PT ;  /* 0x000000062d067209 */ /* 0x000fce0007810000 */
[----:B------:R-:W-:Y:S01]  /*a050*/  MUFU.TANH R90, R90 ;  /* 0x0000005a005a7308 */ /* 0x000fe20000002400 */
        /* <DEDUP_REMOVED lines=11> */
[----:B------:R-:W-:Y:S08]  /*a110*/  MUFU.TANH R114, R114 ;  /* 0x0000007200727308 */ /* 0x000ff00000002400 */
[----:B------:R-:W-:Y:S01]  /*a120*/  MUFU.TANH R58, R58 ;  /* 0x0000003a003a7308 */ /* 0x000fe20000002400 */
[----:B------:R-:W-:Y:S01]  /*a130*/  FMUL.FTZ R62, R70, R5 ;  /* 0x00000005463e7220 */ /* 0x000fe20000410000 */
[----:B------:R-:W2:Y:S06]  /*a140*/  LDL.64 R52, [R1+0x2d0] ;  /* 0x0002d00001347983 */ /* 0x000eac0000100a00 */
[----:B------:R-:W1:Y:S01]  /*a150*/  MUFU.TANH R51, R51 ;  /* 0x0000003300337308 */ /* 0x000e620000002400 */
[----:B------:R-:W-:-:S07]  /*a160*/  FMNMX.FTZ R6, R77, R6, !PT ;  /* 0x000000064d067209 */ /* 0x000fce0007810000 */
[----:B------:R-:W-:Y:S01]  /*a170*/  MUFU.TANH R48, R48 ;  /* 0x0000003000307308 */ /* 0x000fe20000002400 */
[----:B------:R-:W-:Y:S01]  /*a180*/  FMNMX.FTZ R27, R86, R27, !PT ;  /* 0x0000001b561b7209 */ /* 0x000fe20007810000 */
[----:B------:R-:W-:-:S06]  /*a190*/  FMUL.FTZ R68, R59, R5 ;  /* 0x000000053b447220 */ /* 0x000fcc0000410000 */
[----:B------:R-:W1:Y:S01]  /*a1a0*/  MUFU.TANH R61, R61 ;  /* 0x0000003d003d7308 */ /* 0x000e620000002400 */
[----:B0-----:R-:W-:Y:S01]  /*a1b0*/  FMNMX.FTZ R6, R49, R6, !PT ;  /* 0x0000000631067209 */ /* 0x001fe20007810000 */
[----:B------:R-:W-:-:S06]  /*a1c0*/  FMUL.FTZ R64, R67, R5 ;  /* 0x0000000543407220 */ /* 0x000fcc0000410000 */
[----:B------:R-:W0:Y:S01]  /*a1d0*/  MUFU.TANH R47, R47 ;  /* 0x0000002f002f7308 */ /* 0x000e220000002400 */
[----:B-1----:R-:W-:Y:S01]  /*a1e0*/  FMNMX.FTZ R27, R88, R27, !PT ;  /* 0x0000001b581b7209 */ /* 0x002fe20007810000 */
[----:B------:R-:W2:Y:S01]  /*a1f0*/  LDL.64 R70, [R1+0x300] ;  /* 0x0003000001467983 */ /* 0x000ea20000100a00 */
[----:B------:R-:W-:Y:S02]  /*a200*/  FMNMX.FTZ R6, R51, R6, !PT ;  /* 0x0000000633067209 */ /* 0x000fe40007810000 */
[----:B------:R-:W-:Y:S02]  /*a210*/  FMNMX.FTZ R27, R90, R27, !PT ;  /* 0x0000001b5a1b7209 */ /* 0x000fe40007810000 */
[----:B------:R-:W-:Y:S02]  /*a220*/  FMNMX.FTZ R4, R61, R6, !PT ;  /* 0x000000063d047209 */ /* 0x000fe40007810000 */
[----:B------:R-:W-:Y:S01]  /*a230*/  FMNMX.FTZ R27, R42, R27, !PT ;  /* 0x0000001b2a1b7209 */ /* 0x000fe20007810000 */
[----:B------:R-:W1:Y:S03]  /*a240*/  MUFU.TANH R50, R50 ;  /* 0x0000003200327308 */ /* 0x000e660000002400 */
[----:B------:R-:W-:-:S02]  /*a250*/  FMNMX.FTZ R27, R92, R27, !PT ;  /* 0x0000001b5c1b7209 */ /* 0x000fc40007810000 */
[----:B0-----:R-:W-:Y:S02]  /*a260*/  FMNMX.FTZ R4, R47, R4, !PT ;  /* 0x000000042f047209 */ /* 0x001fe40007810000 */
[----:B------:R-:W-:-:S03]  /*a270*/  FMNMX.FTZ R27, R46, R27, !PT ;  /* 0x0000001b2e1b7209 */ /* 0x000fc60007810000 */
[----:B------:R-:W0:Y:S01]  /*a280*/  SHFL.BFLY PT, R33, R4, 0x2, 0x1f ;  /* 0x0c401f0004217f89 */ /* 0x000e2200000e0000 */
[----:B------:R-:W-:Y:S01]  /*a290*/  FMNMX.FTZ R27, R94, R27, !PT ;  /* 0x0000001b5e1b7209 */ /* 0x000fe20007810000 */
[----:B------:R-:W0:Y:S03]  /*a2a0*/  MUFU.TANH R68, R68 ;  /* 0x0000004400447308 */ /* 0x000e260000002400 */
[----:B------:R-:W-:-:S04]  /*a2b0*/  FMNMX.FTZ R27, R48, R27, !PT ;  /* 0x0000001b301b7209 */ /* 0x000fc80007810000 */
[----:B-1----:R-:W-:Y:S01]  /*a2c0*/  FMNMX.FTZ R27, R50, R27, !PT ;  /* 0x0000001b321b7209 */ /* 0x002fe20007810000 */
[----:B------:R-:W1:Y:S03]  /*a2d0*/  MUFU.TANH R128, R128 ;  /* 0x0000008000807308 */ /* 0x000e660000002400 */
[----:B------:R-:W-:-:S04]  /*a2e0*/  FMNMX.FTZ R27, R100, R27, !PT ;  /* 0x0000001b641b7209 */ /* 0x000fc80007810000 */
[----:B------:R-:W-:Y:S01]  /*a2f0*/  FMNMX.FTZ R27, R114, R27, !PT ;  /* 0x0000001b721b7209 */ /* 0x000fe20007810000 */
[----:B------:R-:W1:Y:S03]  /*a300*/  MUFU.TANH R126, R126 ;  /* 0x0000007e007e7308 */ /* 0x000e660000002400 */
[----:B------:R-:W-:Y:S02]  /*a310*/  FMNMX.FTZ R27, R58, R27, !PT ;  /* 0x0000001b3a1b7209 */ /* 0x000fe40007810000 */
[----:B0-----:R-:W-:-:S03]  /*a320*/  FMNMX.FTZ R33, R4, R33, !PT ;  /* 0x0000002104217209 */ /* 0x001fc60007810000 */
[----:B------:R-:W0:Y:S01]  /*a330*/  MUFU.TANH R66, R66 ;  /* 0x0000004200427308 */ /* 0x000e220000002400 */
[----:B------:R-:W-:Y:S01]  /*a340*/  FMNMX.FTZ R27, R68, R27, !PT ;  /* 0x0000001b441b7209 */ /* 0x000fe20007810000 */
[----:B------:R-:W0:Y:S06]  /*a350*/  SHFL.BFLY PT, R6, R33, 0x1, 0x1f ;  /* 0x0c201f0021067f89 */ /* 0x000e2c00000e0000 */
[----:B------:R-:W0:Y:S01]  /*a360*/  MUFU.TANH R64, R64 ;  /* 0x0000004000407308 */ /* 0x000e220000002400 */
[----:B-1----:R-:W-:-:S07]  /*a370*/  FMNMX.FTZ R27, R128, R27, !PT ;  /* 0x0000001b801b7209 */ /* 0x002fce0007810000 */
[----:B------:R-:W1:Y:S01]  /*a380*/  MUFU.TANH R62, R62 ;  /* 0x0000003e003e7308 */ /* 0x000e620000002400 */
[----:B------:R-:W-:-:S07]  /*a390*/  FMNMX.FTZ R27, R126, R27, !PT ;  /* 0x0000001b7e1b7209 */ /* 0x000fce0007810000 */
[----:B------:R-:W1:Y:S01]  /*a3a0*/  MUFU.TANH R60, R60 ;  /* 0x0000003c003c7308 */ /* 0x000e620000002400 */
[----:B0-----:R-:W-:-:S04]  /*a3b0*/  FMNMX.FTZ R27, R66, R27, !PT ;  /* 0x0000001b421b7209 */ /* 0x001fc80007810000 */
[----:B------:R-:W-:-:S04]  /*a3c0*/  FMNMX.FTZ R27, R64, R27, !PT ;  /* 0x0000001b401b7209 */ /* 0x000fc80007810000 */
[----:B-1----:R-:W-:Y:S02]  /*a3d0*/  FMNMX.FTZ R5, R62, R27, !PT ;  /* 0x0000001b3e057209 */ /* 0x002fe40007810000 */
[----:B------:R-:W-:Y:S01]  /*a3e0*/  FMNMX.FTZ R6, R33, R6, !PT ;  /* 0x0000000621067209 */ /* 0x000fe20007810000 */
[----:B------:R-:W2:Y:S04]  /*a3f0*/  LDL.64 R26, [R1+0x3f8] ;  /* 0x0003f800011a7983 */ /* 0x000ea80000100a00 */
[----:B------:R-:W2:Y:S01]  /*a400*/  LDL.64 R32, [R1+0x270] ;  /* 0x0002700001207983 */ /* 0x000ea20000100a00 */
[----:B------:R-:W-:-:S05]  /*a410*/  FMNMX.FTZ R5, R60, R5, !PT ;  /* 0x000000053c057209 */ /* 0x000fca0007810000 */
[----:B------:R0:W-:Y:S04]  /*a420*/  STL.64 [R1+0x1d0], R4 ;  /* 0x0001d00401007387 */ /* 0x0001e80000100a00 */
[----:B------:R1:W-:Y:S04]  /*a430*/  STL [R1+0x1d0], R6 ;  /* 0x0001d00601007387 */ /* 0x0003e80000100800 */
[----:B------:R-:W4:Y:S04]  /*a440*/  LDL R12, [R1+0x1d0] ;  /* 0x0001d000010c7983 */ /* 0x000f280000100800 */
[----:B------:R-:W3:Y:S04]  /*a450*/  LDL R96, [R1+0x1d4] ;  /* 0x0001d40001607983 */ /* 0x000ee80000100800 */
[----:B0-----:R-:W2:Y:S01]  /*a460*/  LDL.64 R4, [R1+0x200] ;  /* 0x0002000001047983 */ /* 0x001ea20000100a00 */
[----:B----4-:R-:W-:-:S04]  /*a470*/  FADD.FTZ R8, R8, -R12 ;  /* 0x8000000c08087221 */ /* 0x010fc80000010000 */
[----:B------:R-:W-:Y:S01]  /*a480*/  FMUL.FTZ R121, R8, R43 ;  /* 0x0000002b08797220 */ /* 0x000fe20000410000 */
[----:B------:R-:W-:-:S04]  /*a490*/  FMUL.FTZ R8, R43, R12 ;  /* 0x0000000c2b087220 */ /* 0x000fc80000410000 */
        /* <DEDUP_REMOVED lines=11> */
[----:B-1----:R-:W4:Y:S04]  /*a550*/  LDL.64 R6, [R1+0x3f0] ;  /* 0x0003f00001067983 */ /* 0x002f280000100a00 */
        /* <DEDUP_REMOVED lines=10> */
[----:B------:R-:W-:-:S03]  /*a600*/  FFMA.FTZ R166, R45, R43, -R8 ;  /* 0x0000002b2da67223 */ /* 0x000fc60000010808 */
[----:B------:R-:W2:Y:S01]  /*a610*/  LDL.64 R44, [R1+0x320] ;  /* 0x00032000012c7983 */ /* 0x000ea20000100a00 */
[----:B------:R-:W-:-:S03]  /*a620*/  FFMA.FTZ R152, R11, R43, -R8 ;  /* 0x0000002b0b987223 */ /* 0x000fc60000010808 */
[----:B---3--:R-:W0:Y:S02]  /*a630*/  SHFL.BFLY PT, R11, R96, 0x2, 0x1f ;  /* 0x0c401f00600b7f89 */ /* 0x008e2400000e0000 */
        /* <DEDUP_REMOVED lines=13> */
[----:B0-----:R-:W-:-:S05]  /*a710*/  FMNMX.FTZ R124, R11, R124, !PT ;  /* 0x0000007c0b7c7209 */ /* 0x001fca0007810000 */
[----:B------:R-:W-:Y:S01]  /*a720*/  FADD.FTZ R8, R9, -R124 ;  /* 0x8000007c09087221 */ /* 0x000fe20000010000 */
[----:B------:R-:W-:-:S04]  /*a730*/  FMUL.FTZ R9, R124, R43 ;  /* 0x0000002b7c097220 */ /* 0x000fc80000410000 */
[-CC-:B------:R-:W-:Y:S01]  /*a740*/  FFMA.FTZ R122, R76, R43.reuse, -R9.reuse ;  /* 0x0000002b4c7a7223 */ /* 0x180fe20000010809 */
[----:B------:R-:W-:Y:S01]  /*a750*/  FMUL.FTZ R8, R43, R8 ;  /* 0x000000082b087220 */ /* 0x000fe20000410000 */
[-CC-:B------:R-:W-:Y:S01]  /*a760*/  FFMA.FTZ R153, R3, R43.reuse, -R9.reuse ;  /* 0x0000002b03997223 */ /* 0x180fe20000010809 */
[----:B------:R-:W4:Y:S01]  /*a770*/  MUFU.EX2 R121, R121 ;  /* 0x0000007900797308 */ /* 0x000f220000000800 */
[-CC-:B------:R-:W-:Y:S01]  /*a780*/  FFMA.FTZ R155, R80, R43.reuse, -R9.reuse ;  /* 0x0000002b509b7223 */ /* 0x180fe20000010809 */
[----:B------:R-:W-:-:S06]  /*a790*/  FFMA.FTZ R107, R82, R43, -R9 ;  /* 0x0000002b526b7223 */ /* 0x000fcc0000010809 */
[----:B------:R-:W-:Y:S01]  /*a7a0*/  MUFU.EX2 R152, R152 ;  /* 0x0000009800987308 */ /* 0x000fe20000000800 */
[----:B------:R-:W-:-:S07]  /*a7b0*/  FFMA.FTZ R105, R84, R43, -R9 ;  /* 0x0000002b54697223 */ /* 0x000fce0000010809 */
[----:B------:R-:W-:Y:S08]  /*a7c0*/  MUFU.EX2 R120, R120 ;  /* 0x0000007800787308 */ /* 0x000ff00000000800 */
[----:B------:R-:W-:Y:S08]  /*a7d0*/  MUFU.EX2 R123, R8 ;  /* 0x00000008007b7308 */ /* 0x000ff00000000800 */
[----:B------:R-:W0:Y:S08]  /*a7e0*/  MUFU.EX2 R122, R122 ;  /* 0x0000007a007a7308 */ /* 0x000e300000000800 */
[----:B------:R-:W1:Y:S01]  /*a7f0*/  MUFU.EX2 R153, R153 ;  /* 0x0000009900997308 */ /* 0x000e620000000800 */
        /* <DEDUP_REMOVED lines=23> */
[----:B------:R-:W-:Y:S08]  /*a970*/  MUFU.EX2 R164, R164 ;  /* 0x000000a400a47308 */ /* 0x000ff00000000800 */
        /* <DEDUP_REMOVED lines=9> */
[----:B------:R-:W-:Y:S08]  /*aa10*/  MUFU.EX2 R170, R170 ;  /* 0x000000aa00aa7308 */ /* 0x000ff00000000800 */
[----:B------:R-:W-:Y:S08]  /*aa20*/  MUFU.EX2 R112, R112 ;  /* 0x0000007000707308 */ /* 0x000ff00000000800 */
[----:B------:R-:W-:Y:S08]  /*aa30*/  MUFU.EX2 R172, R172 ;  /* 0x000000ac00ac7308 */ /* 0x000ff00000000800 */
[----:B------:R-:W-:Y:S08]  /*aa40*/  MUFU.EX2 R174, R174 ;  /* 0x000000ae00ae7308 */ /* 0x000ff00000000800 */
[----:B------:R-:W-:Y:S01]  /*aa50*/  MUFU.EX2 R109, R109 ;  /* 0x0000006d006d7308 */ /* 0x000fe20000000800 */
[C---:B----4-:R-:W-:Y:S01]  /*aa60*/  FMUL.FTZ R7, R121.reuse, R7 ;  /* 0x0000000779077220 */ /* 0x050fe20000410000 */
[C---:B------:R-:W-:Y:S01]  /*aa70*/  FMUL.FTZ R6, R121.reuse, R6 ;  /* 0x0000000679067220 */ /* 0x040fe20000410000 */
[C---:B--2---:R-:W-:Y:S01]  /*aa80*/  FMUL.FTZ R5, R121.reuse, R5 ;  /* 0x0000000579057220 */ /* 0x044fe20000410000 */
[C---:B------:R-:W-:Y:S01]  /*aa90*/  FMUL.FTZ R4, R121.reuse, R4 ;  /* 0x0000000479047220 */ /* 0x040fe20000410000 */
[C---:B------:R-:W-:Y:S01]  /*aaa0*/  FMUL.FTZ R13, R121.reuse, R13 ;  /* 0x0000000d790d7220 */ /* 0x040fe20000410000 */
[C---:B------:R-:W-:Y:S01]  /*aab0*/  FMUL.FTZ R12, R121.reuse, R12 ;  /* 0x0000000c790c7220 */ /* 0x040fe20000410000 */
[----:B------:R-:W-:Y:S01]  /*aac0*/  FMUL.FTZ R15, R121, R15 ;  /* 0x0000000f790f7220 */ /* 0x000fe20000410000 */
[----:B------:R-:W2:Y:S01]  /*aad0*/  MUFU.EX2 R155, R155 ;  /* 0x0000009b009b7308 */ /* 0x000ea20000000800 */
[----:B0-----:R-:W-:Y:S01]  /*aae0*/  FFMA.FTZ R8, R35, R123, R122 ;  /* 0x0000007b23087223 */ /* 0x001fe2000001007a */
[C---:B------:R-:W-:Y:S01]  /*aaf0*/  FFMA.FTZ R3, R121.reuse, R34, R152 ;  /* 0x0000002279037223 */ /* 0x040fe20000010098 */
        /* <DEDUP_REMOVED lines=9> */
[C---:B------:R-:W-:Y:S01]  /*ab90*/  FMUL.FTZ R28, R121.reuse, R28 ;  /* 0x0000001c791c7220 */ /* 0x040fe20000410000 */
[C---:B------:R-:W-:Y:S01]  /*aba0*/  FMUL.FTZ R31, R121.reuse, R31 ;  /* 0x0000001f791f7220 */ /* 0x040fe20000410000 */
[C---:B------:R-:W-:Y:S01]  /*abb0*/  FMUL.FTZ R30, R121.reuse, R30 ;  /* 0x0000001e791e7220 */ /* 0x040fe20000410000 */
[----:B------:R-:W-:Y:S01]  /*abc0*/  FMUL.FTZ R33, R121, R33 ;  /* 0x0000002179217220 */ /* 0x000fe20000410000 */
[----:B------:R-:W1:Y:S01]  /*abd0*/  MUFU.EX2 R105, R105 ;  /* 0x0000006900697308 */ /* 0x000e620000000800 */
[----:B--2---:R-:W-:Y:S01]  /*abe0*/  FADD.FTZ R8, R155, R8 ;  /* 0x000000089b087221 */ /* 0x004fe20000010000 */
[----:B------:R-:W-:Y:S01]  /*abf0*/  FADD.FTZ R3, R108, R3 ;  /* 0x000000036c037221 */ /* 0x000fe20000010000 */
[C---:B------:R-:W-:Y:S01]  /*ac00*/  FMUL.FTZ R27, R123.reuse, R27 ;  /* 0x0000001b7b1b7220 */ /* 0x040fe20000410000 */
[----:B------:R-:W-:Y:S01]  /*ac10*/  FMUL.FTZ R26, R123, R26 ;  /* 0x0000001a7b1a7220 */ /* 0x000fe20000410000 */
[C---:B------:R-:W-:Y:S01]  /*ac20*/  FMUL.FTZ R32, R121.reuse, R32 ;  /* 0x0000002079207220 */ /* 0x040fe20000410000 */
[C---:B------:R-:W-:Y:S01]  /*ac30*/  FMUL.FTZ R37, R121.reuse, R37 ;  /* 0x0000002579257220 */ /* 0x040fe20000410000 */
[----:B------:R-:W-:Y:S01]  /*ac40*/  FMUL.FTZ R36, R121, R36 ;  /* 0x0000002479247220 */ /* 0x000fe20000410000 */
[----:B------:R-:W2:Y:S01]  /*ac50*/  MUFU.EX2 R157, R157 ;  /* 0x0000009d009d7308 */ /* 0x000ea20000000800 */
[----:B0-----:R-:W-:Y:S01]  /*ac60*/  FADD.FTZ R8, R107, R8 ;  /* 0x000000086b087221 */ /* 0x001fe20000010000 */
[----:B------:R-:W-:Y:S01]  /*ac70*/  FADD.FTZ R3, R154, R3 ;  /* 0x000000039a037221 */ /* 0x000fe20000010000 */
        /* <DEDUP_REMOVED lines=22> */
[----:B0-----:R-:W-:Y:S01]  /*ade0*/  FADD.FTZ R8, R159, R8 ;  /* 0x000000089f087221 */ /* 0x001fe20000010000 */
[----:B------:R-:W-:Y:S01]  /*adf0*/  FADD.FTZ R3, R158, R3 ;  /* 0x000000039e037221 */ /* 0x000fe20000010000 */
[C---:B------:R-:W-:Y:S01]  /*ae00*/  FMUL.FTZ R79, R121.reuse, R79 ;  /* 0x0000004f794f7220 */ /* 0x040fe20000410000 */
[----:B------:R-:W-:Y:S01]  /*ae10*/  FMUL.FTZ R78, R121, R78 ;  /* 0x0000004e794e7220 */ /* 0x000fe20000410000 */
[----:B------:R-:W3:Y:S03]  /*ae20*/  LDL.64 R100, [R1+0x340] ;  /* 0x0003400001647983 */ /* 0x000ee60000100a00 */
[----:B------:R-:W0:Y:S01]  /*ae30*/  MUFU.EX2 R118, R118 ;  /* 0x0000007600767308 */ /* 0x000e220000000800 */
[----:B-1----:R-:W-:Y:S01]  /*ae40*/  FADD.FTZ R34, R119, R8 ;  /* 0x0000000877227221 */ /* 0x002fe20000010000 */
[----:B------:R-:W-:Y:S01]  /*ae50*/  FADD.FTZ R8, R104, R3 ;  /* 0x0000000368087221 */ /* 0x000fe20000010000 */
[----:B------:R-:W4:Y:S04]  /*ae60*/  LDL.64 R50, [R1+0x3a0] ;  /* 0x0003a00001327983 */ /* 0x000f280000100a00 */
[----:B------:R-:W4:Y:S01]  /*ae70*/  LDL.64 R46, [R1+0x3b0] ;  /* 0x0003b000012e7983 */ /* 0x000f220000100a00 */
[----:B------:R-:W1:Y:S01]  /*ae80*/  MUFU.EX2 R163, R163 ;  /* 0x000000a300a37308 */ /* 0x000e620000000800 */
[----:B--2---:R-:W-:Y:S01]  /*ae90*/  FADD.FTZ R11, R161, R34 ;  /* 0x00000022a10b7221 */ /* 0x004fe20000010000 */
[----:B------:R-:W-:Y:S01]  /*aea0*/  FADD.FTZ R3, R103, R8 ;  /* 0x0000000867037221 */ /* 0x000fe20000010000 */
[----:B------:R-:W2:Y:S04]  /*aeb0*/  LDL.64 R48, [R1+0x3c0] ;  /* 0x0003c00001307983 */ /* 0x000ea80000100a00 */
[----:B------:R-:W2:Y:S01]  /*aec0*/  LDL.64 R80, [R1+0x378] ;  /* 0x0003780001507983 */ /* 0x000ea20000100a00 */
[----:B------:R-:W1:Y:S01]  /*aed0*/  MUFU.EX2 R117, R117 ;  /* 0x0000007500757308 */ /* 0x000e620000000800 */
[----:B0-----:R-:W-:Y:S01]  /*aee0*/  FADD.FTZ R8, R118, R11 ;  /* 0x0000000b76087221 */ /* 0x001fe20000010000 */
[----:B------:R-:W-:Y:S01]  /*aef0*/  FADD.FTZ R3, R160, R3 ;  /* 0x00000003a0037221 */ /* 0x000fe20000010000 */
[----:B------:R-:W2:Y:S04]  /*af00*/  LDL.64 R82, [R1+0x388] ;  /* 0x0003880001527983 */ /* 0x000ea80000100a00 */
[----:B------:R-:W2:Y:S01]  /*af10*/  LDL.64 R84, [R1+0x398] ;  /* 0x0003980001547983 */ /* 0x000ea20000100a00 */
[----:B------:R-:W0:Y:S01]  /*af20*/  MUFU.EX2 R165, R165 ;  /* 0x000000a500a57308 */ /* 0x000e220000000800 */
[----:B-1----:R-:W-:Y:S01]  /*af30*/  FADD.FTZ R8, R163, R8 ;  /* 0x00000008a3087221 */ /* 0x002fe20000010000 */
[----:B------:R-:W-:Y:S01]  /*af40*/  FADD.FTZ R3, R102, R3 ;  /* 0x0000000366037221 */ /* 0x000fe20000010000 */
[----:B------:R-:W2:Y:S04]  /*af50*/  LDL.64 R86, [R1+0x3a8] ;  /* 0x0003a80001567983 */ /* 0x000ea80000100a00 */
[----:B------:R-:W2:Y:S01]  /*af60*/  LDL.64 R88, [R1+0x3b8] ;  /* 0x0003b80001587983 */ /* 0x000ea20000100a00 */
[----:B------:R-:W1:Y:S01]  /*af70*/  MUFU.EX2 R116, R116 ;  /* 0x0000007400747308 */ /* 0x000e620000000800 */
[----:B------:R-:W-:Y:S01]  /*af80*/  FADD.FTZ R34, R117, R8 ;  /* 0x0000000875227221 */ /* 0x000fe20000010000 */
[----:B------:R-:W-:Y:S01]  /*af90*/  FFMA.FTZ R114, R68, R43, -R9 ;  /* 0x0000002b44727223 */ /* 0x000fe20000010809 */
[----:B------:R-:W2:Y:S04]  /*afa0*/  LDL.64 R90, [R1+0x3c8] ;  /* 0x0003c800015a7983 */ /* 0x000ea80000100a00 */
[----:B------:R-:W2:Y:S01]  /*afb0*/  LDL.64 R92, [R1+0x3d8] ;  /* 0x0003d800015c7983 */ /* 0x000ea20000100a00 */
[----:B------:R-:W1:Y:S01]  /*afc0*/  MUFU.EX2 R167, R167 ;  /* 0x000000a700a77308 */ /* 0x000e620000000800 */
[----:B------:R-:W-:Y:S01]  /*afd0*/  FADD.FTZ R8, R162, R3 ;  /* 0x00000003a2087221 */ /* 0x000fe20000010000 */
[----:B0-----:R-:W-:Y:S01]  /*afe0*/  FADD.FTZ R11, R165, R34 ;  /* 0x00000022a50b7221 */ /* 0x001fe20000010000 */
[----:B------:R-:W2:Y:S05]  /*aff0*/  LDL.64 R94, [R1+0x3e8] ;  /* 0x0003e800015e7983 */ /* 0x000eaa0000100a00 */
[----:B------:R-:W0:Y:S01]  /*b000*/  MUFU.EX2 R115, R115 ;  /* 0x0000007300737308 */ /* 0x000e220000000800 */
[----:B------:R-:W-:Y:S01]  /*b010*/  FADD.FTZ R3, R99, R8 ;  /* 0x0000000863037221 */ /* 0x000fe20000010000 */
[----:B-1----:R-:W-:Y:S01]  /*b020*/  FADD.FTZ R8, R116, R11 ;  /* 0x0000000b74087221 */ /* 0x002fe20000010000 */
[----:B------:R-:W-:Y:S01]  /*b030*/  FMUL.FTZ R58, R121, R52 ;  /* 0x00000034793a7220 */ /* 0x000fe20000410000 */
[----:B------:R-:W2:Y:S04]  /*b040*/  LDL.64 R66, [R1+0x360] ;  /* 0x0003600001427983 */ /* 0x000ea80000100a00 */
[----:B------:R-:W1:Y:S01]  /*b050*/  MUFU.EX2 R169, R169 ;  /* 0x000000a900a97308 */ /* 0x000e620000000800 */
[----:B------:R-:W-:Y:S01]  /*b060*/  FADD.FTZ R3, R164, R3 ;  /* 0x00000003a4037221 */ /* 0x000fe20000010000 */
[----:B------:R-:W-:Y:S01]  /*b070*/  FADD.FTZ R8, R167, R8 ;  /* 0x00000008a7087221 */ /* 0x000fe20000010000 */
[----:B------:R-:W2:Y:S05]  /*b080*/  LDL.64 R62, [R1+0x380] ;  /* 0x00038000013e7983 */ /* 0x000eaa0000100a00 */
[----:B------:R-:W-:Y:S01]  /*b090*/  MUFU.EX2 R171, R171 ;  /* 0x000000ab00ab7308 */ /* 0x000fe20000000800 */
[----:B------:R-:W-:-:S07]  /*b0a0*/  FADD.FTZ R3, R98, R3 ;  /* 0x0000000362037221 */ /* 0x000fce0000010000 */
[----:B------:R-:W-:Y:S08]  /*b0b0*/  MUFU.EX2 R113, R113 ;  /* 0x0000007100717308 */ /* 0x000ff00000000800 */
[----:B------:R-:W-:Y:S08]  /*b0c0*/  MUFU.EX2 R173, R173 ;  /* 0x000000ad00ad7308 */ /* 0x000ff00000000800 */
[----:B------:R-:W-:Y:S01]  /*b0d0*/  MUFU.EX2 R175, R175 ;  /* 0x000000af00af7308 */ /* 0x000fe20000000800 */
[----:B------:R-:W-:Y:S04]  /*b0e0*/  STL.64 [R1+0x3f0], R6 ;  /* 0x0003f00601007387 */ /* 0x000fe80000100a00 */
[----:B------:R-:W-:Y:S03]  /*b0f0*/  STL.64 [R1+0x3f8], R26 ;  /* 0x0003f81a01007387 */ /* 0x000fe60000100a00 */
[----:B------:R-:W1:Y:S01]  /*b100*/  MUFU.EX2 R114, R114 ;  /* 0x0000007200727308 */ /* 0x000e620000000800 */
[----:B0-----:R-:W-:Y:S01]  /*b110*/  FADD.FTZ R34, R115, R8 ;  /* 0x0000000873227221 */ /* 0x001fe20000010000 */
[----:B------:R-:W-:Y:S01]  /*b120*/  FFMA.FTZ R11, R64, R43, -R9 ;  /* 0x0000002b400b7223 */ /* 0x000fe20000010809 */
[----:B------:R-:W-:Y:S01]  /*b130*/  FADD.FTZ R8, R166, R3 ;  /* 0x00000003a6087221 */ /* 0x000fe20000010000 */
[----:B------:R0:W-:Y:S01]  /*b140*/  STL.64 [R1+0x200], R4 ;  /* 0x0002000401007387 */ /* 0x0001e20000100a00 */
[----:B-1----:R-:W-:-:S02]  /*b150*/  FADD.FTZ R35, R169, R34 ;  /* 0x00000022a9237221 */ /* 0x002fc40000010000 */
[----:B------:R-:W-:Y:S01]  /*b160*/  FADD.FTZ R3, R97, R8 ;  /* 0x0000000861037221 */ /* 0x000fe20000010000 */
[----:B------:R-:W1:Y:S01]  /*b170*/  MUFU.EX2 R11, R11 ;  /* 0x0000000b000b7308 */ /* 0x000e620000000800 */
[----:B------:R-:W-:Y:S04]  /*b180*/  STL.64 [R1+0x210], R12 ;  /* 0x0002100c01007387 */ /* 0x000fe80000100a00 */
[----:B------:R-:W-:Y:S01]  /*b190*/  STL.64 [R1+0x220], R14 ;  /* 0x0002200e01007387 */ /* 0x000fe20000100a00 */
[----:B------:R-:W-:Y:S01]  /*b1a0*/  FADD.FTZ R8, R114, R35 ;  /* 0x0000002372087221 */ /* 0x000fe20000010000 */
[----:B------:R-:W-:Y:S01]  /*b1b0*/  FADD.FTZ R35, R168, R3 ;  /* 0x00000003a8237221 */ /* 0x000fe20000010000 */
[----:B------:R-:W-:Y:S01]  /*b1c0*/  FFMA.FTZ R3, R60, R43, -R9 ;  /* 0x0000002b3c037223 */ /* 0x000fe20000010809 */
[----:B------:R-:W-:Y:S01]  /*b1d0*/  STL.64 [R1+0x230], R20 ;  /* 0x0002301401007387 */ /* 0x000fe20000100a00 */
[----:B------:R-:W-:Y:S01]  /*b1e0*/  FADD.FTZ R8, R171, R8 ;  /* 0x00000008ab087221 */ /* 0x000fe20000010000 */
[----:B------:R-:W-:-:S02]  /*b1f0*/  FADD.FTZ R35, R96, R35 ;  /* 0x0000002360237221 */ /* 0x000fc40000010000 */
[----:B------:R-:W-:Y:S01]  /*b200*/  STL.64 [R1+0x240], R24 ;  /* 0x0002401801007387 */ /* 0x000fe20000100a00 */
[----:B------:R-:W0:Y:S01]  /*b210*/  MUFU.EX2 R3, R3 ;  /* 0x0000000300037308 */ /* 0x000e220000000800 */
[----:B------:R-:W-:Y:S01]  /*b220*/  FADD.FTZ R8, R113, R8 ;  /* 0x0000000871087221 */ /* 0x000fe20000010000 */
[----:B------:R-:W-:Y:S01]  /*b230*/  FADD.FTZ R35, R170, R35 ;  /* 0x00000023aa237221 */ /* 0x000fe20000010000 */
[----:B------:R-:W-:Y:S02]  /*b240*/  STL.64 [R1+0x250], R28 ;  /* 0x0002501c01007387 */ /* 0x000fe40000100a00 */
[----:B------:R-:W-:Y:S01]  /*b250*/  FADD.FTZ R8, R173, R8 ;  /* 0x00000008ad087221 */ /* 0x000fe20000010000 */
[----:B------:R-:W-:Y:S01]  /*b260*/  FADD.FTZ R35, R112, R35 ;  /* 0x0000002370237221 */ /* 0x000fe20000010000 */
[----:B------:R-:W-:Y:S02]  /*b270*/  STL.64 [R1+0x260], R30 ;  /* 0x0002601e01007387 */ /* 0x000fe40000100a00 */
[----:B-1----:R-:W-:Y:S01]  /*b280*/  FADD.FTZ R8, R11, R8 ;  /* 0x000000080b087221 */ /* 0x002fe20000010000 */
[----:B------:R-:W-:Y:S01]  /*b290*/  FADD.FTZ R35, R172, R35 ;  /* 0x00000023ac237221 */ /* 0x000fe20000010000 */
[----:B------:R-:W-:Y:S02]  /*b2a0*/  STL.64 [R1+0x270], R32 ;  /* 0x0002702001007387 */ /* 0x000fe40000100a00 */
[----:B------:R-:W-:Y:S01]  /*b2b0*/  FADD.FTZ R34, R175, R8 ;  /* 0x00000008af227221 */ /* 0x000fe20000010000 */
[----:B------:R-:W-:Y:S01]  /*b2c0*/  FADD.FTZ R8, R174, R35 ;  /* 0x00000023ae087221 */ /* 0x000fe20000010000 */
[----:B------:R-:W-:Y:S02]  /*b2d0*/  STL.64 [R1+0x280], R36 ;  /* 0x0002802401007387 */ /* 0x000fe40000100a00 */
[----:B0-----:R-:W-:Y:S01]  /*b2e0*/  FADD.FTZ R9, R3, R34 ;  /* 0x0000002203097221 */ /* 0x001fe20000010000 */
[----:B------:R-:W-:Y:S01]  /*b2f0*/  FADD.FTZ R8, R109, R8 ;  /* 0x000000086d087221 */ /* 0x000fe20000010000 */
        /* <DEDUP_REMOVED lines=10> */
[----:B------:R-:W2:Y:S04]  /*b3a0*/  LDL.64 R68, [R1+0x350] ;  /* 0x0003500001447983 */ /* 0x000ea80000100a00 */
[----:B------:R-:W2:Y:S04]  /*b3b0*/  LDL.64 R64, [R1+0x370] ;  /* 0x0003700001407983 */ /* 0x000ea80000100a00 */
[----:B------:R-:W2:Y:S04]  /*b3c0*/  LDL.64 R60, [R1+0x390] ;  /* 0x00039000013c7983 */ /* 0x000ea80000100a00 */
[----:B------:R-:W2:Y:S04]  /*b3d0*/  LDL.64 R4, [R1+0x3d0] ;  /* 0x0003d00001047983 */ /* 0x000ea80000100a00 */
[----:B------:R-:W2:Y:S04]  /*b3e0*/  LDL.64 R6, [R1+0x3e0] ;  /* 0x0003e00001067983 */ /* 0x000ea80000100a00 */
[----:B0-----:R-:W2:Y:S04]  /*b3f0*/  LDL.64 R8, [R1+0x208] ;  /* 0x0002080001087983 */ /* 0x001ea80000100a00 */
        /* <DEDUP_REMOVED lines=22> */
[C---:B------:R-:W-:Y:S01]  /*b560*/  FMUL.FTZ R45, R121.reuse, R45 ;  /* 0x0000002d792d7220 */ /* 0x040fe20000410000 */
[----:B------:R-:W-:-:S05]  /*b570*/  FMUL.FTZ R44, R121, R44 ;  /* 0x0000002c792c7220 */ /* 0x000fca0000410000 */
[----:B------:R0:W-:Y:S02]  /*b580*/  STL.64 [R1+0x320], R44 ;  /* 0x0003202c01007387 */ /* 0x0001e40000100a00 */
[C---:B0-----:R-:W-:Y:S01]  /*b590*/  FMUL.FTZ R45, R121.reuse, R111 ;  /* 0x0000006f792d7220 */ /* 0x041fe20000410000 */
[----:B------:R-:W-:-:S05]  /*b5a0*/  FMUL.FTZ R44, R121, R110 ;  /* 0x0000006e792c7220 */ /* 0x000fca0000410000 */
[----:B------:R0:W-:Y:S04]  /*b5b0*/  STL.64 [R1+0x330], R44 ;  /* 0x0003302c01007387 */ /* 0x0001e80000100a00 */
[----:B0-----:R0:W5:Y:S01]  /*b5c0*/  LDL.64 R44, [R1+0x1c0] ;  /* 0x0001c000012c7983 */ /* 0x0011620000100a00 */
[C---:B---3--:R-:W-:Y:S01]  /*b5d0*/  FMUL.FTZ R101, R121.reuse, R101 ;  /* 0x0000006579657220 */ /* 0x048fe20000410000 */
[C---:B------:R-:W-:Y:S01]  /*b5e0*/  FMUL.FTZ R100, R121.reuse, R100 ;  /* 0x0000006479647220 */ /* 0x040fe20000410000 */
[C---:B----4-:R-:W-:Y:S01]  /*b5f0*/  FMUL.FTZ R51, R121.reuse, R51 ;  /* 0x0000003379337220 */ /* 0x050fe20000410000 */
        /* <DEDUP_REMOVED lines=23> */
[----:B------:R0:W-:Y:S01]  /*b770*/  STL.64 [R1+0x340], R100 ;  /* 0x0003406401007387 */ /* 0x0001e20000100a00 */
[C---:B------:R-:W-:Y:S01]  /*b780*/  FMUL.FTZ R63, R121.reuse, R63 ;  /* 0x0000003f793f7220 */ /* 0x040fe20000410000 */
[----:B------:R-:W-:-:S02]  /*b790*/  FMUL.FTZ R62, R121, R62 ;  /* 0x0000003e793e7220 */ /* 0x000fc40000410000 */
[----:B------:R0:W-:Y:S01]  /*b7a0*/  STL.64 [R1+0x360], R66 ;  /* 0x0003604201007387 */ /* 0x0001e20000100a00 */
[----:B------:R-:W-:-:S03]  /*b7b0*/  LOP3.LUT R125, R125, 0x1, RZ, 0xfc, !PT ;  /* 0x000000017d7d7812 */ /* 0x000fc600078efcff */
[----:B------:R0:W-:Y:S04]  /*b7c0*/  STL.64 [R1+0x380], R62 ;  /* 0x0003803e01007387 */ /* 0x0001e80000100a00 */
[----:B------:R0:W-:Y:S04]  /*b7d0*/  STL.64 [R1+0x3a0], R50 ;  /* 0x0003a03201007387 */ /* 0x0001e80000100a00 */
        /* <DEDUP_REMOVED lines=11> */
[----:B------:R-:W-:Y:S01]  /*b890*/  ISETP.NE.AND P1, PT, R125, 0x3, PT ;  /* 0x000000037d00780c */ /* 0x000fe20003f25270 */
[----:B------:R-:W-:Y:S01]  /*b8a0*/  BSSY B0, `(.L_x_11640) ;  /* 0x000006f000007945 */ /* 0x000fe20003800000 */
        /* <DEDUP_REMOVED lines=104> */
[----:B------:R-:W-:-:S02]  /*bf30*/  F2FP.F16.F32.PACK_AB R172, R172, R112 ;  /* 0x00000070acac723e */ /* 0x000fc400000000ff */
[----:B------:R-:W-:Y:S02]  /*bf40*/  F2FP.F16.F32.PACK_AB R173, R11, R173 ;  /* 0x000000ad0bad723e */ /* 0x000fe400000000ff */
[----:B------:R-:W-:Y:S02]  /*bf50*/  F2FP.F16.F32.PACK_AB R174, R109, R174 ;  /* 0x000000ae6dae723e */ /* 0x000fe400000000ff */
[----:B------:R-:W-:Y:S01]  /*bf60*/  F2FP.F16.F32.PACK_AB R175, R3, R175 ;  /* 0x000000af03af723e */ /* 0x000fe200000000ff */
[----:B------:R-:W-:Y:S06]  /*bf70*/  @!P1 BRA `(.L_x_11641) ;  /* 0x0000000000049947 */ /* 0x000fec0003800000 */
[----:B------:R-:W-:Y:S01]  /*bf80*/  BPT.TRAP 0x1 ;  /* 0x000000040000795c */ /* 0x000fe20000300000 */
.L_x_11641:
[----:B------:R-:W-:Y:S05]  /*bf90*/  BSYNC B0 ;  /* 0x0000000000007941 */ /* 0x000fea0003800000 */
.L_x_11640:
[----:B0-----:R-:W2:Y:S01]  /*bfa0*/  LDL.64 R4, [R1+0x40] ;  /* 0x0000400001047983 */ /* 0x001ea20000100a00 */
[----:B-----5:R-:W-:Y:S01]  /*bfb0*/  SHF.L.U32 R45, R45, 0x1f, RZ ;  /* 0x0000001f2d2d7819 */ /* 0x020fe200000006ff */
[----:B------:R-:W-:Y:S01]  /*bfc0*/  BSSY B0, `(.L_x_11642) ;  /* 0x0000006000007945 */ /* 0x000fe20003800000 */
[----:B--2---:R-:W-:-:S05]  /*bfd0*/  MOV R3, R4 ;  /* 0x0000000400037202 */ /* 0x004fca0000000f00 */
[----:B------:R-:W-:-:S04]  /*bfe0*/  IMAD R44, R44, 0x8, R3 ;  /* 0x000000082c2c7824 */ /* 0x000fc800078e0203 */
[----:B------:R0:W1:Y:S01]  /*bff0*/  SYNCS.PHASECHK.TRANS64.TRYWAIT P0, [R44+URZ], R45 ;  /* 0x0000002d2c0075a7 */ /* 0x000062000800017f */
[----:B------:R-:W-:Y:S05]  /*c000*/  @!P1 BRA `(.L_x_11643) ;  /* 0x0000000000049947 */ /* 0x000fea0003800000 */
[----:B------:R-:W-:Y:S01]  /*c010*/  BPT.TRAP 0x1 ;  /* 0x000000040000795c */ /* 0x000fe20000300000 */
.L_x_11643:
[----:B------:R-:W-:Y:S05]  /*c020*/  BSYNC B0 ;  /* 0x0000000000007941 */ /* 0x000fea0003800000 */
.L_x_11642:
[----:B------:R-:W-:Y:S04]  /*c030*/  BSSY B0, `(.L_x_11644) ;  /* 0x0000004000007945 */ /* 0x000fe80003800000 */
[----:B-1----:R-:W-:Y:S05]  /*c040*/  @P0 BRA `(.L_x_11645) ;  /* 0x0000000000080947 */ /* 0x002fea0003800000 */
[----:B------:R-:W1:Y:S02]  /*c050*/  SYNCS.PHASECHK.TRANS64.TRYWAIT P0, [R44+URZ], R45 ;  /* 0x0000002d2c0075a7 */ /* 0x000e64000800017f */
[----:B-1----:R-:W-:Y:S05]  /*c060*/  @!P0 BRA `(.L_x_11646) ;  /* 0x0000016800588947 */ /* 0x002fea0003800000 */
.L_x_11645:
[----:B------:R-:W-:Y:S05]  /*c070*/  BSYNC B0 ;  /* 0x0000000000007941 */ /* 0x000fea0003800000 */
.L_x_11644:
        /* <DEDUP_REMOVED lines=128> */
[----:B------:R-:W0:Y:S01]  /*c880*/  S2R R4, SR_TID.X ;  /* 0x0000000000047919 */ /* 0x000e220000002100 */
[----:B------:R-:W-:Y:S05]  /*c890*/  WARPSYNC.ALL ;  /* 0x0000000000007948 */ /* 0x000fea0003800000 */
[----:B0-----:R-:W-:-:S05]  /*c8a0*/  SHF.R.U32.HI R4, RZ, 0x7, R4 ;  /* 0x00000007ff047819 */ /* 0x001fca0000011604 */
[----:B------:R-:W-:-:S05]  /*c8b0*/  VIADD R4, R4, 0x8 ;  /* 0x0000000804047836 */ /* 0x000fca0000000000 */
[----:B------:R0:W-:Y:S06]  /*c8c0*/  BAR.SYNC.DEFER_BLOCKING R4, 0x100 ;  /* 0x000400040000751d */ /* 0x0001ec0000010000 */
[----:B0-----:R-:W4:Y:S04]  /*c8d0*/  LD.E.64 R4, desc[UR36][R16.64+0x80] ;  /* 0x0000802410047980 */ /* 0x001f28000c101b00 */
[----:B--2---:R0:W-:Y:S04]  /*c8e0*/  STL [R1+0x200], R3 ;  /* 0x0002000301007387 */ /* 0x0041e80000100800 */
[----:B---3--:R1:W-:Y:S04]  /*c8f0*/  STL [R1+0x204], R6 ;  /* 0x0002040601007387 */ /* 0x0083e80000100800 */
[----:B0-----:R-:W2:Y:S04]  /*c900*/  LDL R3, [R1+0x68] ;  /* 0x0000680001037983 */ /* 0x001ea80000100800 */
[----:B-1----:R-:W3:Y:S04]  /*c910*/  LDL R6, [R1+0x1c0] ;  /* 0x0001c00001067983 */ /* 0x002ee80000100800 */
        /* <DEDUP_REMOVED lines=126> */
[----:B0-----:R-:W3:Y:S04]  /*d100*/  LDL.128 R24, [R1+0x200] ;  /* 0x0002000001187983 */ /* 0x001ee80000100c00 */
[----:B-1----:R-:W3:Y:S04]  /*d110*/  LDL.128 R28, [R1+0x210] ;  /* 0x00021000011c7983 */ /* 0x002ee80000100c00 */
[----:B----4-:R-:W4:Y:S04]  /*d120*/  LDL.128 R32, [R1+0x220] ;  /* 0x0002200001207983 */ /* 0x010f280000100c00 */
        /* <DEDUP_REMOVED lines=9> */
[----:B--2---:R-:W4:Y:S04]  /*d1c0*/  LDL.128 R72, [R1+0x2c0] ;  /* 0x0002c00001487983 */ /* 0x004f280000100c00 */
[----:B------:R-:W4:Y:S04]  /*d1d0*/  LDL.128 R76, [R1+0x2d0] ;  /* 0x0002d000014c7983 */ /* 0x000f280000100c00 */
[----:B------:R-:W4:Y:S04]  /*d1e0*/  LDL.128 R80, [R1+0x2e0] ;  /* 0x0002e00001507983 */ /* 0x000f280000100c00 */
[----:B---3--:R-:W4:Y:S04]  /*d1f0*/  LDL.128 R84, [R1+0x2f0] ;  /* 0x0002f00001547983 */ /* 0x008f280000100c00 */
        /* <DEDUP_REMOVED lines=19> */
[C---:B------:R-:W-:Y:S01]  /*d330*/  VIADD R6, R4.reuse, 0x80 ;  /* 0x0000008004067836 */ /* 0x040fe20000000000 */
[----:B------:R-:W-:Y:S01]  /*d340*/  R2UR UR6, R4 ;  /* 0x00000000040672ca */ /* 0x000fe200000e0000 */
[----:B------:R-:W-:Y:S01]  /*d350*/  IMAD.MOV.U32 R7, RZ, RZ, R5 ;  /* 0x000000ffff077224 */ /* 0x000fe200078e0005 */
[----:B------:R0:W5:Y:S07]  /*d360*/  LDL R3, [R1+0x1c0] ;  /* 0x0001c00001037983 */ /* 0x00016e0000100800 */
[----:B------:R-:W-:Y:S01]  /*d370*/  VOTEU.ANY UP0, P0 ;  /* 0x00000000003f7886 */ /* 0x000fe20000000100 */
        /* <DEDUP_REMOVED lines=230> */
[----:B------:R-:W2:Y:S04]  /*e1e0*/  LDL R78, [R1+0x208] ;  /* 0x00020800014e7983 */ /* 0x000ea80000100800 */
[----:B---3--:R-:W3:Y:S04]  /*e1f0*/  LDL R80, [R1+0x20c] ;  /* 0x00020c0001507983 */ /* 0x008ee80000100800 */
[----:B------:R-:W3:Y:S04]  /*e200*/  LDL R6, [R1+0x210] ;  /* 0x0002100001067983 */ /* 0x000ee80000100800 */
        /* <DEDUP_REMOVED lines=262> */
.L_x_11648:
[----:B------:R-:W-:Y:S05]  /*f270*/  BSYNC B0 ;  /* 0x0000000000007941 */ /* 0x000fea0003800000 */
.L_x_11647:
        /* <DEDUP_REMOVED lines=9> */
.L_x_11630:
[----:B------:R-:W-:-:S13]  /*f310*/  ISETP.GE.AND P0, PT, R10, UR41, PT ;  /* 0x000000290a007c0c */ /* 0x000fda000bf06270 */
[----:B------:R-:W-:Y:S05]  /*f320*/  @!P0 BRA `(.L_x_11650) ;  /* 0x0000007000bc8947 */ /* 0x000fea0003800000 */
.L_x_11679:
[----:B0-----:R-:W2:Y:S04]  /*f330*/  LDL R2, [R1+0x1c0] ;  /* 0x0001c00001027983 */ /* 0x001ea80000100800 */
[----:B-1----:R-:W3:Y:S04]  /*f340*/  LDL R0, [R1+0x1c8] ;  /* 0x0001c80001007983 */ /* 0x002ee80000100800 */
        /* <DEDUP_REMOVED lines=18> */
.L_x_11652:
[----:B------:R-:W-:Y:S05]  /*f470*/  BSYNC B0 ;  /* 0x0000000000007941 */ /* 0x000fea0003800000 */
.L_x_11651:
        /* <DEDUP_REMOVED lines=9> */
.L_x_11654:
[----:B------:R-:W-:Y:S05]  /*f510*/  BSYNC B0 ;  /* 0x0000000000007941 */ /* 0x000fea0003800000 */
.L_x_11653:
[----:B------:R-:W-:Y:S04]  /*f520*/  BSSY B0, `(.L_x_11655) ;  /* 0x0000006000007945 */ /* 0x000fe80003800000 */
[----:B--2---:R-:W-:Y:S05]  /*f530*/  @P0 BRA `(.L_x_11656) ;  /* 0x0000000000100947 */ /* 0x004fea0003800000 */
[----:B-----5:R-:W-:Y:S01]  /*f540*/  IMAD R6, R6, 0x8, R3 ;  /* 0x0000000806067824 */ /* 0x020fe200078e0203 */
[----:B------:R-:W-:-:S04]  /*f550*/  SHF.L.U32 R7, R7, 0x1f, RZ ;  /* 0x0000001f07077819 */ /* 0x000fc800000006ff */
[----:B------:R-:W2:Y:S02]  /*f560*/  SYNCS.PHASECHK.TRANS64.TRYWAIT P0, [R6+URZ], R7 ;  /* 0x00000007060075a7 */ /* 0x000ea4000800017f */
[----:B--2---:R-:W-:Y:S05]  /*f570*/  @!P0 BRA `(.L_x_11657) ;  /* 0x0000013400288947 */ /* 0x004fea0003800000 */
.L_x_11656:
[----:B------:R-:W-:Y:S05]  /*f580*/  BSYNC B0 ;  /* 0x0000000000007941 */ /* 0x000fea0003800000 */
.L_x_11655:
[----:B------:R-:W3:Y:S04]  /*f590*/  LDL R11, [R1+0x1c0] ;  /* 0x0001c000010b7983 */ /* 0x000ee80000100800 */
[----:B-1----:R-:W3:Y:S01]  /*f5a0*/  LDL.64 R2, [R1+0x78] ;  /* 0x0000780001027983 */ /* 0x002ee20000100a00 */
[----:B------:R-:W-:Y:S05]  /*f5b0*/  WARPSYNC.ALL ;  /* 0x0000000000007948 */ /* 0x000fea0003800000 */
[----:B------:R-:W4:Y:S04]  /*f5c0*/  LDL.64 R12, [R1+0x70] ;  /* 0x00007000010c7983 */ /* 0x000f280000100a00 */
[----:B0-----:R-:W4:Y:S04]  /*f5d0*/  LDL.64 R4, [R1+0x70] ;  /* 0x0000700001047983 */ /* 0x001f280000100a00 */
[----:B--2--5:R-:W2:Y:S01]  /*f5e0*/  LDL.64 R6, [R1+0x70] ;  /* 0x0000700001067983 */ /* 0x024ea20000100a00 */
[----:B---3--:R-:W-:-:S03]  /*f5f0*/  IMAD R2, R11, 0x300, R2 ;  /* 0x000003000b027824 */ /* 0x008fc600078e0202 */
[----:B------:R-:W3:Y:S01]  /*f600*/  LDL.64 R8, [R1+0x70] ;  /* 0x0000700001087983 */ /* 0x000ee20000100a00 */
[----:B------:R-:W-:Y:S01]  /*f610*/  R2UR UR7, R3 ;  /* 0x00000000030772ca */ /* 0x000fe200000e0000 */
[----:B------:R-:W-:Y:S01]  /*f620*/  WARPGROUP.ARRIVE ;  /* 0x00000000000079c5 */ /* 0x000fe20000000000 */
[----:B------:R-:W-:Y:S01]  /*f630*/  R2UR UR6, R2 ;  /* 0x00000000020672ca */ /* 0x000fe200000e0000 */
[----:B------:R-:W3:Y:S04]  /*f640*/  LDL R14, [R1] ;  /* 0x00000000010e7983 */ /* 0x000ee80000100800 */
[----:B------:R0:W5:Y:S04]  /*f650*/  LDL R11, [R1+0x1c0] ;  /* 0x0001c000010b7983 */ /* 0x0001680000100800 */
[----:B------:R0:W5:Y:S01]  /*f660*/  LDL R20, [R1+0xc] ;  /* 0x00000c0001147983 */ /* 0x0001620000100800 */
[----:B----4-:R-:W-:-:S02]  /*f670*/  R2UR UR4, R12 ;  /* 0x000000000c0472ca */ /* 0x010fc400000e0000 */
[----:B------:R-:W-:-:S13]  /*f680*/  R2UR UR5, R13 ;  /* 0x000000000d0572ca */ /* 0x000fda00000e0000 */
[----:B------:R-:W-:Y:S01]  /*f690*/  HGMMA.64x96x16.F32 R24, gdesc[UR4], RZ, !UPT, gsb0 ;  /* 0x01600000041879f0 */ /* 0x000fe2000c0008ff */
        /* <DEDUP_REMOVED lines=18> */
[----:B---3--:R-:W-:Y:S01]  /*f7c0*/  VIADD R8, R8, 0x6 ;  /* 0x0000000608087836 */ /* 0x008fe20000000000 */
[----:B------:R-:W-:Y:S02]  /*f7d0*/  WARPGROUP.DEPBAR.LE gsb0, 0x0 ;  /* 0x00008000000079c5 */ /* 0x000fe40000010000 */
        /* <DEDUP_REMOVED lines=25> */
.L_x_11659:
[----:B------:R-:W-:Y:S05]  /*f970*/  BSYNC B0 ;  /* 0x0000000000007941 */ /* 0x000fea0003800000 */
.L_x_11658:
        /* <DEDUP_REMOVED lines=18> */
[-C--:B------:R-:W-:Y:S01]  /*faa0*/  FMUL.FTZ R77, R35, R20.reuse ;  /* 0x00000014234d7220 */ /* 0x080fe20000410000 */
[-C--:B------:R-:W-:Y:S02]  /*fab0*/  FMUL.FTZ R111, R31, R20.reuse ;  /* 0x000000141f6f7220 */ /* 0x080fe40000410000 */
[----:B------:R-:W-:Y:S01]  /*fac0*/  LEA.HI R35, R34, R73, RZ, 0x7 ;  /* 0x0000004922237211 */ /* 0x000fe200078f38ff */
[----:B------:R-:W-:-:S03]  /*fad0*/  FMUL.FTZ R31, R36, R20 ;  /* 0x00000014241f7220 */ /* 0x000fc60000410000 */
[----:B------:R-:W-:Y:S01]  /*fae0*/  LOP3.LUT R36, R35, 0xffffff80, RZ, 0xc0, !PT ;  /* 0xffffff8023247812 */ /* 0x000fe200078ec0ff */
[-C--:B------:R-:W-:Y:S01]  /*faf0*/  FMUL.FTZ R8, R26, R20.reuse ;  /* 0x000000141a087220 */ /* 0x080fe20000410000 */
[----:B------:R-:W-:-:S03]  /*fb00*/  FMUL.FTZ R26, R29, R20 ;  /* 0x000000141d1a7220 */ /* 0x000fc60000410000 */
[----:B------:R-:W-:Y:S02]  /*fb10*/  IMAD.IADD R36, R73, 0x1, -R36 ;  /* 0x0000000149247824 */ /* 0x000fe400078e0a24 */
[-C--:B------:R-:W-:Y:S01]  /*fb20*/  FMUL.FTZ R29, R32, R20.reuse ;  /* 0x00000014201d7220 */ /* 0x080fe20000410000 */
[-C--:B------:R-:W-:Y:S02]  /*fb30*/  FMUL.FTZ R32, R37, R20.reuse ;  /* 0x0000001425207220 */ /* 0x080fe40000410000 */
[----:B------:R-:W-:Y:S01]  /*fb40*/  SHF.R.S32.HI R37, RZ, 0x1f, R36 ;  /* 0x0000001fff257819 */ /* 0x000fe20000011424 */
        /* <DEDUP_REMOVED lines=27> */
[-C--:B------:R-:W-:Y:S01]  /*fd00*/  FMUL.FTZ R24, R25, R20.reuse ;  /* 0x0000001419187220 */ /* 0x080fe20000410000 */
[-C--:B------:R-:W-:Y:S01]  /*fd10*/  FMUL.FTZ R25, R28, R20.reuse ;  /* 0x000000141c197220 */ /* 0x080fe20000410000 */
[----:B------:R-:W-:Y:S01]  /*fd20*/  @P0 SHF.R.U32.HI R2, RZ, R21, R34 ;  /* 0x00000015ff020219 */ /* 0x000fe20000011622 */
[-C--:B------:R-:W-:Y:S01]  /*fd30*/  FMUL.FTZ R28, R47, R20.reuse ;  /* 0x000000142f1c7220 */ /* 0x080fe20000410000 */
[-C--:B------:R-:W-:Y:S01]  /*fd40*/  FMUL.FTZ R47, R50, R20.reuse ;  /* 0x00000014322f7220 */ /* 0x080fe20000410000 */
[----:B------:R-:W-:Y:S02]  /*fd50*/  LOP3.LUT R3, R38, 0x7ffffffc, RZ, 0xc0, !PT ;  /* 0x7ffffffc26037812 */ /* 0x000fe400078ec0ff */
[----:B------:R-:W1:Y:S01]  /*fd60*/  SHFL.IDX PT, R50, R2, RZ, 0x1c1f ;  /* 0x001c1fff02327589 */ /* 0x000e6200000e0000 */
[----:B------:R-:W-:Y:S02]  /*fd70*/  IMAD.MOV.U32 R21, RZ, RZ, -0x60 ;  /* 0xffffffa0ff157424 */ /* 0x000fe400078e00ff */
        /* <DEDUP_REMOVED lines=30> */
[-C--:B------:R-:W-:Y:S01]  /*ff60*/  FMUL.FTZ R35, R71, R20.reuse ;  /* 0x0000001447237220 */ /* 0x080fe20000410000 */
[-C--:B------:R-:W-:Y:S01]  /*ff70*/  FMUL.FTZ R65, R65, R20.reuse ;  /* 0x0000001441417220 */ /* 0x080fe20000410000 */
[-C--:B------:R-:W-:Y:S01]  /*ff80*/  FMUL.FTZ R68, R68, R20.reuse ;  /* 0x0000001444447220 */ /* 0x080fe20000410000 */
[----:B------:R-:W-:Y:S01]  /*ff90*/  FMUL.FTZ R69, R69, R20 ;  /* 0x0000001445457220 */ /* 0x000fe20000410000 */
[----:B------:R-:W-:Y:S01]  /*ffa0*/  IMAD R3, R3, -0x2, R34 ;  /* 0xfffffffe03037824 */ /* 0x000fe200078e0222 */
[----:B------:R-:W0:Y:S01]  /*ffb0*/  MUFU.TANH R9, R9 ;  /* 0x0000000900097308 */ /* 0x000e220000002400 */
        /* <DEDUP_REMOVED lines=47> */
[----:B------:R-:W0:Y:S08]  /*102b0*/  MUFU.TANH R37, R37 ;  /* 0x0000002500257308 */ /* 0x000e300000002400 */
[----:B------:R-:W0:Y:S01]  /*102c0*/  MUFU.TANH R35, R35 ;  /* 0x0000002300237308 */ /* 0x000e220000002400 */
        /* <DEDUP_REMOVED lines=17> */
.L_x_11663:
[----:B------:R-:W-:-:S13]  /*103e0*/  ISETP.NE.AND P0, PT, R13, 0x1, PT ;  /* 0x000000010d00780c */ /* 0x000fda0003f05270 */
[----:B------:R-:W-:-:S05]  /*103f0*/  @P0 IMAD.HI.U32 R12, R7, R14, RZ ;  /* 0x0000000e070c0227 */ /* 0x000fca00078e00ff */
[----:B------:R-:W-:-:S07]  /*10400*/  @P0 SHF.R.U32.HI R7, RZ, R15, R12 ;  /* 0x0000000fff070219 */ /* 0x000fce000001160c */
.L_x_11664:
[----:B------:R-:W-:Y:S05]  /*10410*/  BSYNC B1 ;  /* 0x0000000000017941 */ /* 0x000fea0003800000 */
.L_x_11662:
[----:B------:R-:W-:-:S05]  /*10420*/  IMAD R12, R7, R13, R44 ;  /* 0x0000000d070c7224 */ /* 0x000fca00078e022c */
[----:B------:R-:W-:Y:S02]  /*10430*/  VIMNMX R3, R3, R12, !PT ;  /* 0x0000000c03037248 */ /* 0x000fe40007fe0100 */
[----:B------:R-:W-:-:S07]  /*10440*/  VIADDMNMX R6, R12, R13, R6, PT ;  /* 0x0000000d0c067246 */ /* 0x000fce0003800106 */
.L_x_11661:
[----:B------:R-:W-:Y:S05]  /*10450*/  BSYNC B0 ;  /* 0x0000000000007941 */ /* 0x000fea0003800000 */
.L_x_11660:
        /* <DEDUP_REMOVED lines=115> */
[----:B------:R-:W-:-:S03]  /*10b90*/  IMAD.IADD R3, R21, 0x1, R2 ;  /* 0x0000000115037824 */ /* 0x000fc600078e0202 */
        /* <DEDUP_REMOVED lines=14> */
.L_x_11668:
[----:B------:R-:W-:-:S13]  /*10c80*/  ISETP.NE.AND P6, PT, R13, 0x1, PT ;  /* 0x000000010d00780c */ /* 0x000fda0003fc5270 */
[----:B------:R-:W-:-:S05]  /*10c90*/  @P6 IMAD.HI.U32 R14, R4, R14, RZ ;  /* 0x0000000e040e6227 */ /* 0x000fca00078e00ff */
[----:B------:R-:W-:-:S07]  /*10ca0*/  @P6 SHF.R.U32.HI R4, RZ, R15, R14 ;  /* 0x0000000fff046219 */ /* 0x000fce000001160e */
.L_x_11669:
[----:B------:R-:W-:Y:S05]  /*10cb0*/  BSYNC B1 ;  /* 0x0000000000017941 */ /* 0x000fea0003800000 */
.L_x_11667:
[----:B------:R-:W-:-:S05]  /*10cc0*/  IMAD R4, R4, R13, R44 ;  /* 0x0000000d04047224 */ /* 0x000fca00078e022c */
[----:B------:R-:W-:Y:S02]  /*10cd0*/  VIADDMNMX R30, R4, R13, R30, PT ;  /* 0x0000000d041e7246 */ /* 0x000fe4000380011e */
[----:B------:R-:W-:-:S07]  /*10ce0*/  VIMNMX R3, R3, R4, !PT ;  /* 0x0000000403037248 */ /* 0x000fce0007fe0100 */
.L_x_11666:
[----:B------:R-:W-:Y:S05]  /*10cf0*/  BSYNC B0 ;  /* 0x0000000000007941 */ /* 0x000fea0003800000 */
.L_x_11665:
        /* <DEDUP_REMOVED lines=23> */
[C---:B------:R-:W-:Y:S01]  /*10e70*/  ISETP.GT.AND P3, PT, R3.reuse, 0x50, !P3 ;  /* 0x000000500300780c */ /* 0x040fe20005f64270 */
        /* <DEDUP_REMOVED lines=9> */
[----:B------:R-:W4:Y:S03]  /*10f10*/  LDL R124, [R1+0x28] ;  /* 0x00002800017c7983 */ /* 0x000f260000100800 */
        /* <DEDUP_REMOVED lines=27> */
[----:B------:R-:W-:Y:S01]  /*110d0*/  ISETP.NE.AND P0, PT, R55, RZ, PT ;  /* 0x000000ff3700720c */ /* 0x000fe20003f05270 */
[----:B------:R-:W4:Y:S03]  /*110e0*/  LDL.64 R28, [R1+0x200] ;  /* 0x00020000011c7983 */ /* 0x000f260000100a00 */
[----:B------:R-:W-:Y:S01]  /*110f0*/  ISETP.GT.AND P0, PT, R3, 0x30, !P0 ;  /* 0x000000300300780c */ /* 0x000fe20004704270 */
[----:B------:R-:W4:Y:S03]  /*11100*/  LDL.64 R54, [R1+0x2b0] ;  /* 0x0002b00001367983 */ /* 0x000f260000100a00 */
        /* <DEDUP_REMOVED lines=12> */
[----:B------:R-:W-:Y:S02]  /*111d0*/  ISETP.NE.AND P0, PT, R58, RZ, PT ;  /* 0x000000ff3a00720c */ /* 0x000fe40003f05270 */
[----:B------:R-:W-:Y:S01]  /*111e0*/  FSEL R85, R85, -INF , !P2 ;  /* 0xff80000055557808 */ /* 0x000fe20005000000 */
[----:B------:R-:W4:Y:S01]  /*111f0*/  LDL.64 R58, [R1+0x2a0] ;  /* 0x0002a000013a7983 */ /* 0x000f220000100a00 */
[----:B------:R-:W-:-:S04]  /*11200*/  ISETP.GT.AND P0, PT, R3, 0x39, !P0 ;  /* 0x000000390300780c */ /* 0x000fc80004704270 */
[----:B------:R-:W-:-:S04]  /*11210*/  ISETP.LT.OR P0, PT, R30, 0x3a, P0 ;  /* 0x0000003a1e00780c */ /* 0x000fc80000701670 */
[----:B------:R-:W-:Y:S02]  /*11220*/  FSEL R41, R41, -INF , !P0 ;  /* 0xff80000029297808 */ /* 0x000fe40004000000 */
[----:B------:R-:W-:Y:S02]  /*11230*/  ISETP.GT.AND P0, PT, R3, 0x40, !P1 ;  /* 0x000000400300780c */ /* 0x000fe40004f04270 */
[----:B------:R-:W-:Y:S02]  /*11240*/  ISETP.NE.AND P1, PT, R61, RZ, PT ;  /* 0x000000ff3d00720c */ /* 0x000fe40003f25270 */
[----:B------:R-:W-:-:S04]  /*11250*/  ISETP.LT.OR P0, PT, R30, 0x41, P0 ;  /* 0x000000411e00780c */ /* 0x000fc80000701670 */
[----:B------:R-:W-:Y:S02]  /*11260*/  FSEL R39, R39, -INF , !P0 ;  /* 0xff80000027277808 */ /* 0x000fe40004000000 */
[C---:B------:R-:W-:Y:S02]  /*11270*/  ISETP.GT.AND P0, PT, R3.reuse, RZ, !P6 ;  /* 0x000000ff0300720c */ /* 0x040fe40007704270 */
[----:B------:R-:W-:Y:S02]  /*11280*/  ISETP.GT.AND P1, PT, R3, 0x48, !P1 ;  /* 0x000000480300780c */ /* 0x000fe40004f24270 */
[----:B------:R-:W-:Y:S02]  /*11290*/  ISETP.LT.OR P0, PT, R30, 0x1, P0 ;  /* 0x000000011e00780c */ /* 0x000fe40000701670 */
[----:B------:R-:W-:Y:S02]  /*112a0*/  ISETP.NE.AND P6, PT, R9, RZ, PT ;  /* 0x000000ff0900720c */ /* 0x000fe40003fc5270 */
[----:B------:R-:W-:-:S02]  /*112b0*/  FSEL R44, R8, -INF , !P0 ;  /* 0xff800000082c7808 */ /* 0x000fc40004000000 */
        /* <DEDUP_REMOVED lines=38> */
[----:B------:R-:W-:-:S02]  /*11520*/  ISETP.GT.AND P0, PT, R3, 0x41, !P0 ;  /* 0x000000410300780c */ /* 0x000fc40004704270 */
[----:B------:R-:W-:Y:S02]  /*11530*/  FMNMX.FTZ R2, R43, R2, !PT ;  /* 0x000000022b027209 */ /* 0x000fe40007810000 */
[----:B------:R-:W-:Y:S02]  /*11540*/  FMNMX.FTZ R7, R40, R7, !PT ;  /* 0x0000000728077209 */ /* 0x000fe40007810000 */
[----:B------:R-:W-:Y:S02]  /*11550*/  ISETP.LT.OR P0, PT, R30, 0x42, P0 ;  /* 0x000000421e00780c */ /* 0x000fe40000701670 */
[----:B------:R-:W-:Y:S02]  /*11560*/  FMNMX.FTZ R2, R41, R2, !PT ;  /* 0x0000000229027209 */ /* 0x000fe40007810000 */
[----:B------:R-:W-:Y:S02]  /*11570*/  FMNMX.FTZ R6, R38, R7, !PT ;  /* 0x0000000726067209 */ /* 0x000fe40007810000 */
[----:B------:R-:W-:-:S02]  /*11580*/  ISETP.LT.OR P1, PT, R30, 0x49, P1 ;  /* 0x000000491e00780c */ /* 0x000fc40000f21670 */
[----:B------:R-:W-:Y:S02]  /*11590*/  FSEL R93, R93, -INF , !P0 ;  /* 0xff8000005d5d7808 */ /* 0x000fe40004000000 */
[----:B------:R-:W-:Y:S01]  /*115a0*/  FMNMX.FTZ R2, R39, R2, !PT ;  /* 0x0000000227027209 */ /* 0x000fe20007810000 */
[----:B------:R-:W0:Y:S01]  /*115b0*/  SHFL.BFLY PT, R7, R6, 0x2, 0x1f ;  /* 0x0c401f0006077f89 */ /* 0x000e2200000e0000 */
[----:B------:R-:W-:Y:S02]  /*115c0*/  FSEL R89, R89, -INF , !P1 ;  /* 0xff80000059597808 */ /* 0x000fe40004800000 */
[----:B------:R-:W-:-:S04]  /*115d0*/  FMNMX.FTZ R2, R93, R2, !PT ;  /* 0x000000025d027209 */ /* 0x000fc80007810000 */
[----:B------:R-:W-:Y:S02]  /*115e0*/  FMNMX.FTZ R2, R89, R2, !PT ;  /* 0x0000000259027209 */ /* 0x000fe40007810000 */
[----:B------:R-:W-:Y:S02]  /*115f0*/  ISETP.GT.AND P5, PT, R3, 0x58, !P5 ;  /* 0x000000580300780c */ /* 0x000fe40006fa4270 */
[----:B------:R-:W-:Y:S02]  /*11600*/  ISETP.LT.OR P4, PT, R30, 0x52, P4 ;  /* 0x000000521e00780c */ /* 0x000fe40002781670 */
[----:B------:R-:W-:Y:S02]  /*11610*/  FSEL R81, R81, -INF , !P3 ;  /* 0xff80000051517808 */ /* 0x000fe40005800000 */
[----:B------:R-:W-:Y:S02]  /*11620*/  FMNMX.FTZ R2, R85, R2, !PT ;  /* 0x0000000255027209 */ /* 0x000fe40007810000 */
[----:B------:R-:W-:-:S02]  /*11630*/  ISETP.GT.AND P0, PT, R3, 0x59, !P6 ;  /* 0x000000590300780c */ /* 0x000fc40007704270 */
[C---:B------:R-:W-:Y:S02]  /*11640*/  ISETP.LT.OR P5, PT, R30.reuse, 0x59, P5 ;  /* 0x000000591e00780c */ /* 0x040fe40002fa1670 */
[----:B------:R-:W-:Y:S02]  /*11650*/  FSEL R49, R49, -INF , !P4 ;  /* 0xff80000031317808 */ /* 0x000fe40006000000 */
[----:B------:R-:W-:Y:S02]  /*11660*/  FMNMX.FTZ R2, R81, R2, !PT ;  /* 0x0000000251027209 */ /* 0x000fe40007810000 */
[----:B------:R-:W-:Y:S02]  /*11670*/  ISETP.LT.OR P0, PT, R30, 0x5a, P0 ;  /* 0x0000005a1e00780c */ /* 0x000fe40000701670 */
[----:B------:R-:W-:Y:S02]  /*11680*/  FSEL R37, R37, -INF , !P5 ;  /* 0xff80000025257808 */ /* 0x000fe40006800000 */
[----:B------:R-:W-:-:S02]  /*11690*/  FMNMX.FTZ R2, R49, R2, !PT ;  /* 0x0000000231027209 */ /* 0x000fc40007810000 */
[----:B------:R-:W-:Y:S02]  /*116a0*/  FSEL R35, R35, -INF , !P0 ;  /* 0xff80000023237808 */ /* 0x000fe40004000000 */
[----:B------:R-:W-:Y:S02]  /*116b0*/  FMNMX.FTZ R2, R37, R2, !PT ;  /* 0x0000000225027209 */ /* 0x000fe40007810000 */
[----:B0-----:R-:W-:Y:S02]  /*116c0*/  FMNMX.FTZ R8, R6, R7, !PT ;  /* 0x0000000706087209 */ /* 0x001fe40007810000 */
[----:B------:R-:W-:Y:S02]  /*116d0*/  FMNMX.FTZ R7, R35, R2, !PT ;  /* 0x0000000223077209 */ /* 0x000fe40007810000 */
[----:B------:R-:W4:Y:S04]  /*116e0*/  LDL.64 R2, [R1+0x1e0] ;  /* 0x0001e00001027983 */ /* 0x000f280000100a00 */
[----:B------:R-:W0:Y:S04]  /*116f0*/  SHFL.BFLY PT, R9, R8, 0x1, 0x1f ;  /* 0x0c201f0008097f89 */ /* 0x000e2800000e0000 */
[----:B------:R1:W-:Y:S04]  /*11700*/  STL.64 [R1+0x1d0], R6 ;  /* 0x0001d00601007387 */ /* 0x0003e80000100a00 */
[----:B------:R-:W3:Y:S04]  /*11710*/  LDL R34, [R1+0x1d4] ;  /* 0x0001d40001227983 */ /* 0x000ee80000100800 */
[----:B-1----:R-:W2:Y:S01]  /*11720*/  LDL.64 R6, [R1+0x3f0] ;  /* 0x0003f00001067983 */ /* 0x002ea20000100a00 */
[----:B0-----:R-:W-:-:S05]  /*11730*/  FMNMX.FTZ R8, R8, R9, !PT ;  /* 0x0000000908087209 */ /* 0x001fca0007810000 */
[----:B------:R0:W-:Y:S04]  /*11740*/  STL [R1+0x1d0], R8 ;  /* 0x0001d00801007387 */ /* 0x0001e80000100800 */
[----:B------:R-:W4:Y:S04]  /*11750*/  LDL R30, [R1+0x1d0] ;  /* 0x0001d000011e7983 */ /* 0x000f280000100800 */
[----:B0-----:R-:W2:Y:S04]  /*11760*/  LDL.64 R8, [R1+0x260] ;  /* 0x0002600001087983 */ /* 0x001ea80000100a00 */
[----:B---3--:R-:W0:Y:S02]  /*11770*/  SHFL.BFLY PT, R31, R34, 0x2, 0x1f ;  /* 0x0c401f00221f7f89 */ /* 0x008e2400000e0000 */
[----:B0-----:R-:W-:Y:S01]  /*11780*/  FMNMX.FTZ R31, R31, R34, !PT ;  /* 0x000000221f1f7209 */ /* 0x001fe20007810000 */
[----:B----4-:R-:W-:Y:S01]  /*11790*/  FMUL.FTZ R11, R36, R30 ;  /* 0x0000001e240b7220 */ /* 0x010fe20000410000 */
[----:B------:R-:W-:-:S03]  /*117a0*/  FSETP.NEU.FTZ.AND P0, PT, R30, -INF , PT ;  /* 0xff8000001e00780b */ /* 0x000fc60003f1d000 */
[----:B------:R-:W0:Y:S01]  /*117b0*/  SHFL.BFLY PT, R34, R31, 0x1, 0x1f ;  /* 0x0c201f001f227f89 */ /* 0x000e2200000e0000 */
[----:B------:R-:W-:-:S05]  /*117c0*/  FSEL R11, R11, RZ, P0 ;  /* 0x000000ff0b0b7208 */ /* 0x000fca0000000000 */
[-CC-:B------:R-:W-:Y:S01]  /*117d0*/  FFMA.FTZ R120, R24, R36.reuse, -R11.reuse ;  /* 0x0000002418787223 */ /* 0x180fe2000001080b */
[-CC-:B------:R-:W-:Y:S01]  /*117e0*/  FFMA.FTZ R107, R20, R36.reuse, -R11.reuse ;  /* 0x00000024146b7223 */ /* 0x180fe2000001080b */
[-CC-:B------:R-:W-:Y:S01]  /*117f0*/  FFMA.FTZ R154, R26, R36.reuse, -R11.reuse ;  /* 0x000000241a9a7223 */ /* 0x180fe2000001080b */
[----:B------:R-:W-:Y:S01]  /*11800*/  FFMA.FTZ R105, R12, R36, -R11 ;  /* 0x000000240c697223 */ /* 0x000fe2000001080b */
[----:B------:R-:W3:Y:S04]  /*11810*/  LDL.64 R26, [R1+0x210] ;  /* 0x00021000011a7983 */ /* 0x000ee80000100a00 */
[----:B------:R-:W4:Y:S04]  /*11820*/  LDL.64 R24, [R1+0x220] ;  /* 0x0002200001187983 */ /* 0x000f280000100a00 */
[----:B------:R-:W4:Y:S04]  /*11830*/  LDL.64 R20, [R1+0x230] ;  /* 0x0002300001147983 */ /* 0x000f280000100a00 */
[----:B------:R-:W4:Y:S01]  /*11840*/  LDL.64 R12, [R1+0x250] ;  /* 0x00025000010c7983 */ /* 0x000f220000100a00 */
[----:B0-----:R-:W-:-:S02]  /*11850*/  FMNMX.FTZ R121, R31, R34, !PT ;  /* 0x000000221f797209 */ /* 0x001fc40007810000 */
[----:B------:R-:W-:Y:S02]  /*11860*/  FSEL R113, R30, RZ, P0 ;  /* 0x000000ff1e717208 */ /* 0x000fe40000000000 */
[C---:B------:R-:W-:Y:S01]  /*11870*/  FSETP.NEU.FTZ.AND P0, PT, R121.reuse, -INF , PT ;  /* 0xff8000007900780b */ /* 0x040fe20003f1d000 */
[----:B------:R-:W-:-:S05]  /*11880*/  FMUL.FTZ R30, R121, R36 ;  /* 0x00000024791e7220 */ /* 0x000fca0000410000 */
[----:B------:R-:W-:-:S05]  /*11890*/  FSEL R30, R30, RZ, P0 ;  /* 0x000000ff1e1e7208 */ /* 0x000fca0000000000 */
[-CC-:B------:R-:W-:Y:S02]  /*118a0*/  FFMA.FTZ R117, R109, R36.reuse, -R30.reuse ;  /* 0x000000246d757223 */ /* 0x180fe4000001081e */
[----:B------:R-:W4:Y:S01]  /*118b0*/  LDL.64 R108, [R1+0x330] ;  /* 0x00033000016c7983 */ /* 0x000f220000100a00 */
[----:B------:R-:W-:Y:S01]  /*118c0*/  FADD.FTZ R113, R4, -R113 ;  /* 0x8000007104717221 */ /* 0x000fe20000010000 */
[----:B------:R-:W-:Y:S01]  /*118d0*/  FSEL R4, R121, RZ, P0 ;  /* 0x000000ff79047208 */ /* 0x000fe20000000000 */
[-C--:B------:R-:W-:Y:S01]  /*118e0*/  FFMA.FTZ R152, R152, R36.reuse, -R11 ;  /* 0x0000002498987223 */ /* 0x080fe2000001080b */
[----:B------:R-:W-:-:S03]  /*118f0*/  FFMA.FTZ R153, R44, R36, -R30 ;  /* 0x000000242c997223 */ /* 0x000fc6000001081e */
[----:B------:R-:W-:Y:S01]  /*11900*/  FADD.FTZ R5, R5, -R4 ;  /* 0x8000000405057221 */ /* 0x000fe20000010000 */
[----:B------:R-:W-:-:S03]  /*11910*/  FMUL.FTZ R113, R113, R36 ;  /* 0x0000002471717220 */ /* 0x000fc60000410000 */
[----:B------:R-:W-:Y:S01]  /*11920*/  FMUL.FTZ R5, R36, R5 ;  /* 0x0000000524057220 */ /* 0x000fe20000410000 */
[----:B------:R-:W-:Y:S01]  /*11930*/  MUFU.EX2 R152, R152 ;  /* 0x0000009800987308 */ /* 0x000fe20000000800 */
[----:B------:R-:W-:-:S07]  /*11940*/  FFMA.FTZ R155, R155, R36, -R30 ;  /* 0x000000249b9b7223 */ /* 0x000fce000001081e */
[----:B------:R-:W0:Y:S01]  /*11950*/  MUFU.EX2 R122, R113 ;  /* 0x00000071007a7308 */ /* 0x000e220000000800 */
[----:B------:R-:W-:-:S07]  /*11960*/  FFMA.FTZ R96, R111, R36, -R30 ;  /* 0x000000246f607223 */ /* 0x000fce000001081e */
[----:B------:R-:W-:Y:S08]  /*11970*/  MUFU.EX2 R153, R153 ;  /* 0x0000009900997308 */ /* 0x000ff00000000800 */
[----:B------:R-:W1:Y:S01]  /*11980*/  MUFU.EX2 R123, R5 ;  /* 0x00000005007b7308 */ /* 0x000e620000000800 */
[----:B------:R-:W-:-:S07]  /*11990*/  FFMA.FTZ R106, R106, R36, -R11 ;  /* 0x000000246a6a7223 */ /* 0x000fce000001080b */
[----:B------:R-:W2:Y:S01]  /*119a0*/  MUFU.EX2 R120, R120 ;  /* 0x0000007800787308 */ /* 0x000ea20000000800 */
[----:B------:R-:W-:-:S07]  /*119b0*/  FFMA.FTZ R157, R99, R36, -R30 ;  /* 0x00000024639d7223 */ /* 0x000fce000001081e */
[----:B------:R-:W2:Y:S01]  /*119c0*/  MUFU.EX2 R117, R117 ;  /* 0x0000007500757308 */ /* 0x000ea20000000800 */
[----:B------:R-:W-:-:S07]  /*119d0*/  FFMA.FTZ R156, R156, R36, -R11 ;  /* 0x000000249c9c7223 */ /* 0x000fce000001080b */
[----:B------:R-:W2:Y:S01]  /*119e0*/  MUFU.EX2 R107, R107 ;  /* 0x0000006b006b7308 */ /* 0x000ea20000000800 */
[----:B------:R-:W-:-:S07]  /*119f0*/  FFMA.FTZ R77, R77, R36, -R30 ;  /* 0x000000244d4d7223 */ /* 0x000fce000001081e */
[----:B------:R-:W2:Y:S01]  /*11a00*/  MUFU.EX2 R155, R155 ;  /* 0x0000009b009b7308 */ /* 0x000ea20000000800 */
[-CC-:B------:R-:W-:Y:S01]  /*11a10*/  FFMA.FTZ R158, R158, R36.reuse, -R11.reuse ;  /* 0x000000249e9e7223 */ /* 0x180fe2000001080b */
[-CC-:B------:R-:W-:Y:S01]  /*11a20*/  FFMA.FTZ R104, R104, R36.reuse, -R11.reuse ;  /* 0x0000002468687223 */ /* 0x180fe2000001080b */
[-CC-:B------:R-:W-:Y:S01]  /*11a30*/  FFMA.FTZ R160, R160, R36.reuse, -R11.reuse ;  /* 0x00000024a0a07223 */ /* 0x180fe2000001080b */
[----:B------:R-:W-:-:S04]  /*11a40*/  FFMA.FTZ R103, R50, R36, -R11 ;  /* 0x0000002432677223 */ /* 0x000fc8000001080b */
        /* <DEDUP_REMOVED lines=15> */
[----:B------:R-:W-:Y:S01]  /*11b40*/  FFMA.FTZ R118, R38, R36, -R11 ;  /* 0x0000002426767223 */ /* 0x000fe2000001080b */
[----:B0-----:R-:W-:Y:S01]  /*11b50*/  FFMA.FTZ R11, R122, R2, R152 ;  /* 0x000000027a0b7223 */ /* 0x001fe20000010098 */
[----:B-1----:R-:W-:Y:S01]  /*11b60*/  FFMA.FTZ R2, R3, R123, R153 ;  /* 0x0000007b03027223 */ /* 0x002fe20000010099 */
[-CC-:B------:R-:W-:Y:S01]  /*11b70*/  FFMA.FTZ R159, R95, R36.reuse, -R30.reuse ;  /* 0x000000245f9f7223 */ /* 0x180fe2000001081e */
[----:B------:R-:W-:-:S03]  /*11b80*/  FFMA.FTZ R116, R91, R36, -R30 ;  /* 0x000000245b747223 */ /* 0x000fc6000001081e */
[----:B------:R-:W-:Y:S01]  /*11b90*/  MUFU.EX2 R105, R105 ;  /* 0x0000006900697308 */ /* 0x000fe20000000800 */
[----:B--2---:R-:W-:Y:S01]  /*11ba0*/  FADD.FTZ R4, R120, R11 ;  /* 0x0000000b78047221 */ /* 0x004fe20000010000 */
[----:B------:R-:W-:Y:S01]  /*11bb0*/  FADD.FTZ R2, R117, R2 ;  /* 0x0000000275027221 */ /* 0x000fe20000010000 */
[-CC-:B------:R-:W-:Y:S01]  /*11bc0*/  FFMA.FTZ R161, R87, R36.reuse, -R30.reuse ;  /* 0x0000002457a17223 */ /* 0x180fe2000001081e */
[-CC-:B------:R-:W-:Y:S01]  /*11bd0*/  FFMA.FTZ R115, R83, R36.reuse, -R30.reuse ;  /* 0x0000002453737223 */ /* 0x180fe2000001081e */
[-CC-:B------:R-:W-:Y:S01]  /*11be0*/  FFMA.FTZ R163, R53, R36.reuse, -R30.reuse ;  /* 0x0000002435a37223 */ /* 0x180fe2000001081e */
[-CC-:B------:R-:W-:Y:S01]  /*11bf0*/  FFMA.FTZ R114, R51, R36.reuse, -R30.reuse ;  /* 0x0000002433727223 */ /* 0x180fe2000001081e */
[-C--:B------:R-:W-:Y:S01]  /*11c00*/  FFMA.FTZ R165, R47, R36.reuse, -R30 ;  /* 0x000000242fa57223 */ /* 0x080fe2000001081e */
[----:B------:R-:W0:Y:S01]  /*11c10*/  MUFU.EX2 R157, R157 ;  /* 0x0000009d009d7308 */ /* 0x000e220000000800 */
[----:B------:R-:W-:Y:S01]  /*11c20*/  FADD.FTZ R3, R107, R4 ;  /* 0x000000046b037221 */ /* 0x000fe20000010000 */
[----:B------:R-:W-:Y:S01]  /*11c30*/  FADD.FTZ R5, R155, R2 ;  /* 0x000000029b057221 */ /* 0x000fe20000010000 */
        /* <DEDUP_REMOVED lines=11> */
[C---:B------:R-:W-:Y:S01]  /*11cf0*/  FMUL.FTZ R80, R122.reuse, R66 ;  /* 0x000000427a507220 */ /* 0x040fe20000410000 */
[----:B------:R-:W-:Y:S01]  /*11d00*/  FMUL.FTZ R7, R122, R7 ;  /* 0x000000077a077220 */ /* 0x000fe20000410000 */
[----:B------:R-:W2:Y:S01]  /*11d10*/  MUFU.EX2 R77, R77 ;  /* 0x0000004d004d7308 */ /* 0x000ea20000000800 */
[----:B------:R-:W-:Y:S01]  /*11d20*/  FADD.FTZ R3, R154, R3 ;  /* 0x000000039a037221 */ /* 0x000fe20000010000 */
[----:B------:R-:W-:Y:S01]  /*11d30*/  FADD.FTZ R2, R96, R5 ;  /* 0x0000000560027221 */ /* 0x000fe20000010000 */
[C---:B------:R-:W-:Y:S01]  /*11d40*/  FMUL.FTZ R6, R122.reuse, R6 ;  /* 0x000000067a067220 */ /* 0x040fe20000410000 */
[C---:B------:R-:W-:Y:S01]  /*11d50*/  FMUL.FTZ R29, R122.reuse, R29 ;  /* 0x0000001d7a1d7220 */ /* 0x040fe20000410000 */
[C---:B------:R-:W-:Y:S01]  /*11d60*/  FMUL.FTZ R33, R123.reuse, R33 ;  /* 0x000000217b217220 */ /* 0x040fe20000410000 */
[----:B------:R-:W-:Y:S01]  /*11d70*/  FMUL.FTZ R32, R123, R32 ;  /* 0x000000207b207220 */ /* 0x000fe20000410000 */
[----:B------:R-:W-:Y:S01]  /*11d80*/  FMUL.FTZ R28, R122, R28 ;  /* 0x0000001c7a1c7220 */ /* 0x000fe20000410000 */
[----:B------:R-:W2:Y:S01]  /*11d90*/  MUFU.EX2 R159, R159 ;  /* 0x0000009f009f7308 */ /* 0x000ea20000000800 */
[----:B------:R-:W-:Y:S01]  /*11da0*/  FADD.FTZ R3, R106, R3 ;  /* 0x000000036a037221 */ /* 0x000fe20000010000 */
[----:B0-----:R-:W-:Y:S01]  /*11db0*/  FADD.FTZ R2, R157, R2 ;  /* 0x000000029d027221 */ /* 0x001fe20000010000 */
        /* <DEDUP_REMOVED lines=20> */
[C---:B------:R-:W-:Y:S01]  /*11f00*/  FMUL.FTZ R71, R122.reuse, R71 ;  /* 0x000000477a477220 */ /* 0x040fe20000410000 */
[----:B------:R-:W1:Y:S01]  /*11f10*/  MUFU.EX2 R104, R104 ;  /* 0x0000006800687308 */ /* 0x000e620000000800 */
[C---:B------:R-:W-:Y:S01]  /*11f20*/  FMUL.FTZ R70, R122.reuse, R70 ;  /* 0x000000467a467220 */ /* 0x040fe20000410000 */
[C---:B------:R-:W-:Y:S01]  /*11f30*/  FMUL.FTZ R69, R122.reuse, R69 ;  /* 0x000000457a457220 */ /* 0x040fe20000410000 */
[C---:B------:R-:W-:Y:S01]  /*11f40*/  FMUL.FTZ R68, R122.reuse, R68 ;  /* 0x000000447a447220 */ /* 0x040fe20000410000 */
[C---:B------:R-:W-:Y:S01]  /*11f50*/  FMUL.FTZ R79, R122.reuse, R79 ;  /* 0x0000004f7a4f7220 */ /* 0x040fe20000410000 */
[----:B------:R-:W-:Y:S01]  /*11f60*/  FMUL.FTZ R78, R122, R78 ;  /* 0x0000004e7a4e7220 */ /* 0x000fe20000410000 */
[----:B------:R-:W2:Y:S02]  /*11f70*/  LDL.64 R98, [R1+0x340] ;  /* 0x0003400001627983 */ /* 0x000ea40000100a00 */
[----:B------:R-:W1:Y:S01]  /*11f80*/  MUFU.EX2 R161, R161 ;  /* 0x000000a100a17308 */ /* 0x000e620000000800 */
[----:B------:R-:W-:Y:S01]  /*11f90*/  FADD.FTZ R3, R105, R4 ;  /* 0x0000000469037221 */ /* 0x000fe20000010000 */
[----:B------:R-:W-:-:S06]  /*11fa0*/  FADD.FTZ R5, R159, R2 ;  /* 0x000000029f057221 */ /* 0x000fcc0000010000 */
[----:B------:R-:W4:Y:S08]  /*11fb0*/  MUFU.EX2 R160, R160 ;  /* 0x000000a000a07308 */ /* 0x000f300000000800 */
        /* <DEDUP_REMOVED lines=10> */
[----:B------:R-:W-:Y:S01]  /*12060*/  FFMA.FTZ R11, R35, R36, -R30 ;  /* 0x00000024230b7223 */ /* 0x000fe2000001081e */
[----:B------:R-:W2:Y:S04]  /*12070*/  LDL.64 R82, [R1+0x388] ;  /* 0x0003880001527983 */ /* 0x000ea80000100a00 */
[----:B------:R-:W2:Y:S02]  /*12080*/  LDL.64 R86, [R1+0x3a8] ;  /* 0x0003a80001567983 */ /* 0x000ea40000100a00 */
[----:B------:R-:W4:Y:S01]  /*12090*/  MUFU.EX2 R115, R115 ;  /* 0x0000007300737308 */ /* 0x000f220000000800 */
[----:B0-----:R-:W-:Y:S01]  /*120a0*/  FADD.FTZ R3, R158, R3 ;  /* 0x000000039e037221 */ /* 0x001fe20000010000 */
[----:B------:R-:W-:Y:S01]  /*120b0*/  FADD.FTZ R2, R116, R5 ;  /* 0x0000000574027221 */ /* 0x000fe20000010000 */
[----:B------:R-:W2:Y:S04]  /*120c0*/  LDL.64 R52, [R1+0x350] ;  /* 0x0003500001347983 */ /* 0x000ea80000100a00 */
[----:B------:R-:W2:Y:S01]  /*120d0*/  LDL.64 R50, [R1+0x360] ;  /* 0x0003600001327983 */ /* 0x000ea20000100a00 */
[----:B------:R-:W0:Y:S01]  /*120e0*/  MUFU.EX2 R163, R163 ;  /* 0x000000a300a37308 */ /* 0x000e220000000800 */
[----:B-1----:R-:W-:Y:S01]  /*120f0*/  FADD.FTZ R3, R104, R3 ;  /* 0x0000000368037221 */ /* 0x002fe20000010000 */
[----:B------:R-:W-:Y:S01]  /*12100*/  FADD.FTZ R2, R161, R2 ;  /* 0x00000002a1027221 */ /* 0x000fe20000010000 */
[C---:B---3--:R-:W-:Y:S01]  /*12110*/  FMUL.FTZ R27, R122.reuse, R27 ;  /* 0x0000001b7a1b7220 */ /* 0x048fe20000410000 */
[C---:B------:R-:W-:Y:S01]  /*12120*/  FMUL.FTZ R26, R122.reuse, R26 ;  /* 0x0000001a7a1a7220 */ /* 0x040fe20000410000 */
[C---:B----4-:R-:W-:Y:S01]  /*12130*/  FMUL.FTZ R25, R122.reuse, R25 ;  /* 0x000000197a197220 */ /* 0x050fe20000410000 */
[----:B------:R-:W-:Y:S01]  /*12140*/  FMUL.FTZ R24, R122, R24 ;  /* 0x000000187a187220 */ /* 0x000fe20000410000 */
[----:B------:R-:W3:Y:S01]  /*12150*/  LDL.64 R46, [R1+0x380] ;  /* 0x00038000012e7983 */ /* 0x000ee20000100a00 */
[----:B------:R-:W1:Y:S01]  /*12160*/  MUFU.EX2 R114, R114 ;  /* 0x0000007200727308 */ /* 0x000e620000000800 */
[----:B------:R-:W-:Y:S01]  /*12170*/  FADD.FTZ R4, R160, R3 ;  /* 0x00000003a0047221 */ /* 0x000fe20000010000 */
[----:B------:R-:W-:Y:S01]  /*12180*/  FADD.FTZ R2, R115, R2 ;  /* 0x0000000273027221 */ /* 0x000fe20000010000 */
[C---:B------:R-:W-:Y:S01]  /*12190*/  FMUL.FTZ R21, R122.reuse, R21 ;  /* 0x000000157a157220 */ /* 0x040fe20000410000 */
[C---:B------:R-:W-:Y:S01]  /*121a0*/  FMUL.FTZ R20, R122.reuse, R20 ;  /* 0x000000147a147220 */ /* 0x040fe20000410000 */
[C---:B------:R-:W-:Y:S01]  /*121b0*/  FMUL.FTZ R13, R122.reuse, R13 ;  /* 0x0000000d7a0d7220 */ /* 0x040fe20000410000 */
[----:B------:R-:W-:Y:S01]  /*121c0*/  FMUL.FTZ R12, R122, R12 ;  /* 0x0000000c7a0c7220 */ /* 0x000fe20000410000 */
[----:B------:R-:W4:Y:S01]  /*121d0*/  LDL.64 R44, [R1+0x3d0] ;  /* 0x0003d000012c7983 */ /* 0x000f220000100a00 */
[----:B------:R-:W1:Y:S01]  /*121e0*/  MUFU.EX2 R165, R165 ;  /* 0x000000a500a57308 */ /* 0x000e620000000800 */
[----:B------:R-:W-:Y:S01]  /*121f0*/  FADD.FTZ R3, R103, R4 ;  /* 0x0000000467037221 */ /* 0x000fe20000010000 */
[----:B0-----:R-:W-:Y:S01]  /*12200*/  FADD.FTZ R5, R163, R2 ;  /* 0x00000002a3057221 */ /* 0x001fe20000010000 */
[----:B------:R-:W4:Y:S04]  /*12210*/  LDL.64 R42, [R1+0x3e0] ;  /* 0x0003e000012a7983 */ /* 0x000f280000100a00 */
[----:B------:R-:W4:Y:S01]  /*12220*/  LDL.64 R90, [R1+0x3c8] ;  /* 0x0003c800015a7983 */ /* 0x000f220000100a00 */
[----:B------:R-:W0:Y:S01]  /*12230*/  MUFU.EX2 R113, R113 ;  /* 0x0000007100717308 */ /* 0x000e220000000800 */
[----:B------:R-:W-:Y:S01]  /*12240*/  FADD.FTZ R3, R162, R3 ;  /* 0x00000003a2037221 */ /* 0x000fe20000010000 */
[----:B-1----:R-:W-:Y:S01]  /*12250*/  FADD.FTZ R2, R114, R5 ;  /* 0x0000000572027221 */ /* 0x002fe20000010000 */
[----:B------:R-:W4:Y:S04]  /*12260*/  LDL.64 R40, [R1+0x208] ;  /* 0x0002080001287983 */ /* 0x000f280000100a00 */
[----:B------:R-:W4:Y:S01]  /*12270*/  LDL.64 R94, [R1+0x3e8] ;  /* 0x0003e800015e7983 */ /* 0x000f220000100a00 */
[----:B------:R-:W1:Y:S01]  /*12280*/  MUFU.EX2 R167, R167 ;  /* 0x000000a700a77308 */ /* 0x000e620000000800 */
[----:B------:R-:W-:Y:S01]  /*12290*/  FADD.FTZ R3, R102, R3 ;  /* 0x0000000366037221 */ /* 0x000fe20000010000 */
[----:B------:R-:W-:Y:S01]  /*122a0*/  FADD.FTZ R2, R165, R2 ;  /* 0x00000002a5027221 */ /* 0x000fe20000010000 */
[----:B------:R-:W4:Y:S05]  /*122b0*/  LDL.64 R38, [R1+0x218] ;  /* 0x0002180001267983 */ /* 0x000f2a0000100a00 */
        /* <DEDUP_REMOVED lines=8> */
[----:B------:R-:W4:Y:S05]  /*12340*/  LDL.64 R88, [R1+0x3b8] ;  /* 0x0003b80001587983 */ /* 0x000f2a0000100a00 */
[----:B------:R-:W1:Y:S01]  /*12350*/  MUFU.EX2 R111, R111 ;  /* 0x0000006f006f7308 */ /* 0x000e620000000800 */
[----:B------:R-:W-:Y:S01]  /*12360*/  FADD.FTZ R5, R101, R4 ;  /* 0x0000000465057221 */ /* 0x000fe20000010000 */
[----:B------:R-:W-:-:S06]  /*12370*/  FADD.FTZ R2, R112, R3 ;  /* 0x0000000370027221 */ /* 0x000fcc0000010000 */
[----:B------:R-:W1:Y:S01]  /*12380*/  MUFU.EX2 R171, R171 ;  /* 0x000000ab00ab7308 */ /* 0x000e620000000800 */
[----:B------:R-:W-:Y:S01]  /*12390*/  FADD.FTZ R5, R168, R5 ;  /* 0x00000005a8057221 */ /* 0x000fe20000010000 */
[----:B0-----:R-:W-:-:S06]  /*123a0*/  FADD.FTZ R2, R169, R2 ;  /* 0x00000002a9027221 */ /* 0x001fcc0000010000 */
[----:B------:R-:W0:Y:S01]  /*123b0*/  MUFU.EX2 R110, R110 ;  /* 0x0000006e006e7308 */ /* 0x000e220000000800 */
[----:B------:R-:W-:Y:S01]  /*123c0*/  FADD.FTZ R5, R100, R5 ;  /* 0x0000000564057221 */ /* 0x000fe20000010000 */
[----:B-1----:R-:W-:-:S06]  /*123d0*/  FADD.FTZ R2, R111, R2 ;  /* 0x000000026f027221 */ /* 0x002fcc0000010000 */
[----:B------:R-:W1:Y:S08]  /*123e0*/  MUFU.EX2 R172, R172 ;  /* 0x000000ac00ac7308 */ /* 0x000e700000000800 */
[----:B------:R-:W1:Y:S01]  /*123f0*/  MUFU.EX2 R173, R173 ;  /* 0x000000ad00ad7308 */ /* 0x000e620000000800 */
[----:B------:R-:W-:Y:S01]  /*12400*/  FADD.FTZ R4, R170, R5 ;  /* 0x00000005aa047221 */ /* 0x000fe20000010000 */
[----:B------:R-:W-:-:S06]  /*12410*/  FADD.FTZ R3, R171, R2 ;  /* 0x00000002ab037221 */ /* 0x000fcc0000010000 */
[----:B------:R-:W1:Y:S08]  /*12420*/  MUFU.EX2 R119, R119 ;  /* 0x0000007700777308 */ /* 0x000e700000000800 */
[----:B------:R-:W-:Y:S08]  /*12430*/  MUFU.EX2 R174, R174 ;  /* 0x000000ae00ae7308 */ /* 0x000ff00000000800 */
[----:B------:R-:W-:Y:S01]  /*12440*/  MUFU.EX2 R118, R118 ;  /* 0x0000007600767308 */ /* 0x000fe20000000800 */
[----:B------:R-:W-:Y:S01]  /*12450*/  FMUL.FTZ R81, R122, R67 ;  /* 0x000000437a517220 */ /* 0x000fe20000410000 */
[----:B------:R-:W4:Y:S06]  /*12460*/  LDL.64 R48, [R1+0x370] ;  /* 0x0003700001307983 */ /* 0x000f2c0000100a00 */
[----:B------:R-:W1:Y:S01]  /*12470*/  MUFU.EX2 R76, R76 ;  /* 0x0000004c004c7308 */ /* 0x000e620000000800 */
[----:B------:R-:W-:Y:S01]  /*12480*/  FADD.FTZ R5, R97, R4 ;  /* 0x0000000461057221 */ /* 0x000fe20000010000 */
[----:B0-----:R-:W-:-:S06]  /*12490*/  FADD.FTZ R2, R110, R3 ;  /* 0x000000036e027221 */ /* 0x001fcc0000010000 */
[----:B------:R-:W0:Y:S01]  /*124a0*/  MUFU.EX2 R175, R175 ;  /* 0x000000af00af7308 */ /* 0x000e220000000800 */
[----:B-1----:R-:W-:Y:S01]  /*124b0*/  FADD.FTZ R4, R172, R5 ;  /* 0x00000005ac047221 */ /* 0x002fe20000010000 */
[----:B------:R-:W-:Y:S01]  /*124c0*/  FADD.FTZ R3, R173, R2 ;  /* 0x00000002ad037221 */ /* 0x000fe20000010000 */
[----:B------:R-:W-:Y:S04]  /*124d0*/  STL.64 [R1+0x3f0], R6 ;  /* 0x0003f00601007387 */ /* 0x000fe80000100a00 */
[----:B------:R-:W-:Y:S01]  /*124e0*/  STL.64 [R1+0x3f8], R32 ;  /* 0x0003f82001007387 */ /* 0x000fe20000100a00 */
[----:B------:R-:W1:Y:S01]  /*124f0*/  MUFU.EX2 R11, R11 ;  /* 0x0000000b000b7308 */ /* 0x000e620000000800 */
[----:B------:R-:W-:Y:S01]  /*12500*/  FADD.FTZ R31, R119, R4 ;  /* 0x00000004771f7221 */ /* 0x000fe20000010000 */
[----:B------:R-:W-:Y:S01]  /*12510*/  FADD.FTZ R30, R76, R3 ;  /* 0x000000034c1e7221 */ /* 0x000fe20000010000 */
[----:B------:R1:W-:Y:S02]  /*12520*/  STL.64 [R1+0x2f0], R80 ;  /* 0x0002f05001007387 */ /* 0x0003e40000100a00 */
[----:B------:R-:W-:-:S02]  /*12530*/  FADD.FTZ R31, R174, R31 ;  /* 0x0000001fae1f7221 */ /* 0x000fc40000010000 */
[----:B------:R-:W-:Y:S01]  /*12540*/  STL.64 [R1+0x200], R28 ;  /* 0x0002001c01007387 */ /* 0x000fe20000100a00 */
[----:B0-----:R-:W-:Y:S01]  /*12550*/  FADD.FTZ R34, R175, R30 ;  /* 0x0000001eaf227221 */ /* 0x001fe20000010000 */
[----:B------:R-:W-:Y:S02]  /*12560*/  FADD.FTZ R30, R118, R31 ;  /* 0x0000001f761e7221 */ /* 0x000fe40000010000 */
[----:B------:R0:W-:Y:S01]  /*12570*/  STL.64 [R1+0x210], R26 ;  /* 0x0002101a01007387 */ /* 0x0001e20000100a00 */
[C---:B-1----:R-:W-:Y:S01]  /*12580*/  FMUL.FTZ R81, R122.reuse, R75 ;  /* 0x0000004b7a517220 */ /* 0x042fe20000410000 */
[C---:B------:R-:W-:Y:S01]  /*12590*/  FMUL.FTZ R80, R122.reuse, R74 ;  /* 0x0000004a7a507220 */ /* 0x040fe20000410000 */
[----:B------:R-:W-:Y:S01]  /*125a0*/  FADD.FTZ R31, R11, R34 ;  /* 0x000000220b1f7221 */ /* 0x000fe20000010000 */
[----:B------:R-:W-:Y:S04]  /*125b0*/  STL.64 [R1+0x220], R24 ;  /* 0x0002201801007387 */ /* 0x000fe80000100a00 */
[----:B------:R1:W-:Y:S04]  /*125c0*/  STL.64 [R1+0x1e0], R30 ;  /* 0x0001e01e01007387 */ /* 0x0003e80000100a00 */
        /* <DEDUP_REMOVED lines=11> */
[----:B------:R1:W-:Y:S04]  /*12680*/  STL.64 [R1+0x2e0], R68 ;  /* 0x0002e04401007387 */ /* 0x0003e80000100a00 */
[----:B------:R-:W-:Y:S04]  /*12690*/  STL.64 [R1+0x300], R80 ;  /* 0x0003005001007387 */ /* 0x000fe80000100a00 */
[----:B------:R1:W-:Y:S04]  /*126a0*/  STL.64 [R1+0x310], R78 ;  /* 0x0003104e01007387 */ /* 0x0003e80000100a00 */
[----:B------:R-:W4:Y:S04]  /*126b0*/  LDL.64 R2, [R1+0x390] ;  /* 0x0003900001027983 */ /* 0x000f280000100a00 */
[----:B------:R-:W4:Y:S04]  /*126c0*/  LDL.64 R4, [R1+0x3a0] ;  /* 0x0003a00001047983 */ /* 0x000f280000100a00 */
[----:B------:R-:W4:Y:S04]  /*126d0*/  LDL.64 R6, [R1+0x3b0] ;  /* 0x0003b00001067983 */ /* 0x000f280000100a00 */
[----:B------:R-:W4:Y:S04]  /*126e0*/  LDL.64 R36, [R1+0x3c0] ;  /* 0x0003c00001247983 */ /* 0x000f280000100a00 */
[----:B0-----:R-:W4:Y:S04]  /*126f0*/  LDL.64 R26, [R1+0x228] ;  /* 0x00022800011a7983 */ /* 0x001f280000100a00 */
        /* <DEDUP_REMOVED lines=21> */
[C---:B------:R-:W-:Y:S01]  /*12850*/  FMUL.FTZ R65, R122.reuse, R65 ;  /* 0x000000417a417220 */ /* 0x040fe20000410000 */
[----:B------:R-:W-:-:S05]  /*12860*/  FMUL.FTZ R64, R122, R64 ;  /* 0x000000407a407220 */ /* 0x000fca0000410000 */
[----:B------:R0:W-:Y:S02]  /*12870*/  STL.64 [R1+0x320], R64 ;  /* 0x0003204001007387 */ /* 0x0001e40000100a00 */
[C---:B0-----:R-:W-:Y:S01]  /*12880*/  FMUL.FTZ R65, R122.reuse, R109 ;  /* 0x0000006d7a417220 */ /* 0x041fe20000410000 */
[----:B------:R-:W-:-:S05]  /*12890*/  FMUL.FTZ R64, R122, R108 ;  /* 0x0000006c7a407220 */ /* 0x000fca0000410000 */
[----:B------:R0:W-:Y:S04]  /*128a0*/  STL.64 [R1+0x330], R64 ;  /* 0x0003304001007387 */ /* 0x0001e80000100a00 */
[----:B0-----:R0:W5:Y:S01]  /*128b0*/  LDL.64 R64, [R1+0x1c0] ;  /* 0x0001c00001407983 */ /* 0x0011620000100a00 */
[C---:B--2---:R-:W-:Y:S01]  /*128c0*/  FMUL.FTZ R99, R122.reuse, R99 ;  /* 0x000000637a637220 */ /* 0x044fe20000410000 */
        /* <DEDUP_REMOVED lines=29> */
[----:B------:R0:W-:Y:S01]  /*12aa0*/  STL.64 [R1+0x340], R98 ;  /* 0x0003406201007387 */ /* 0x0001e20000100a00 */
[----:B------:R-:W-:-:S03]  /*12ab0*/  LOP3.LUT R124, R124, 0x1, RZ, 0xfc, !PT ;  /* 0x000000017c7c7812 */ /* 0x000fc600078efcff */
[----:B------:R0:W-:Y:S04]  /*12ac0*/  STL.64 [R1+0x350], R52 ;  /* 0x0003503401007387 */ /* 0x0001e80000100a00 */
[----:B------:R0:W-:Y:S04]  /*12ad0*/  STL.64 [R1+0x360], R50 ;  /* 0x0003603201007387 */ /* 0x0001e80000100a00 */
[----:B------:R0:W-:Y:S04]  /*12ae0*/  STL.64 [R1+0x380], R46 ;  /* 0x0003802e01007387 */ /* 0x0001e80000100a00 */
[----:B------:R0:W-:Y:S04]  /*12af0*/  STL [R1+0x1d4], R121 ;  /* 0x0001d47901007387 */ /* 0x0001e80000100800 */
[----:B------:R0:W-:Y:S01]  /*12b00*/  STL.64 [R1+0x3d0], R44 ;  /* 0x0003d02c01007387 */ /* 0x0001e20000100a00 */
[C---:B------:R-:W-:Y:S01]  /*12b10*/  FMUL.FTZ R49, R122.reuse, R49 ;  /* 0x000000317a317220 */ /* 0x040fe20000410000 */
[----:B------:R-:W-:-:S02]  /*12b20*/  FMUL.FTZ R48, R122, R48 ;  /* 0x000000307a307220 */ /* 0x000fc40000410000 */
        /* <DEDUP_REMOVED lines=112> */
[----:B------:R-:W-:Y:S02]  /*13230*/  F2FP.F16.F32.PACK_AB R171, R110, R171 ;  /* 0x000000ab6eab723e */ /* 0x000fe400000000ff */
[----:B------:R-:W-:Y:S02]  /*13240*/  F2FP.F16.F32.PACK_AB R173, R76, R173 ;  /* 0x000000ad4cad723e */ /* 0x000fe400000000ff */
[----:B------:R-:W-:Y:S01]  /*13250*/  F2FP.F16.F32.PACK_AB R175, R11, R175 ;  /* 0x000000af0baf723e */ /* 0x000fe200000000ff */
[----:B0-----:R-:W-:Y:S06]  /*13260*/  @!P1 BRA `(.L_x_11671) ;  /* 0x0000000000049947 */ /* 0x001fec0003800000 */
[----:B------:R-:W-:Y:S01]  /*13270*/  BPT.TRAP 0x1 ;  /* 0x000000040000795c */ /* 0x000fe20000300000 */
.L_x_11671:
[----:B------:R-:W-:Y:S05]  /*13280*/  BSYNC B0 ;  /* 0x0000000000007941 */ /* 0x000fea0003800000 */
.L_x_11670:
        /* <DEDUP_REMOVED lines=8> */
.L_x_11673:
[----:B------:R-:W-:Y:S05]  /*13310*/  BSYNC B0 ;  /* 0x0000000000007941 */ /* 0x000fea0003800000 */
.L_x_11672:
[----:B------:R-:W-:Y:S04]  /*13320*/  BSSY B0, `(.L_x_11674) ;  /* 0x0000004000007945 */ /* 0x000fe80003800000 */
[----:B-1----:R-:W-:Y:S05]  /*13330*/  @P0 BRA `(.L_x_11675) ;  /* 0x0000000000080947 */ /* 0x002fea0003800000 */
[----:B------:R-:W1:Y:S02]  /*13340*/  SYNCS.PHASECHK.TRANS64.TRYWAIT P0, [R64+URZ], R65 ;  /* 0x00000041400075a7 */ /* 0x000e64000800017f */
[----:B-1----:R-:W-:Y:S05]  /*13350*/  @!P0 BRA `(.L_x_11676) ;  /* 0x000000f400c48947 */ /* 0x002fea0003800000 */
.L_x_11675:
[----:B------:R-:W-:Y:S05]  /*13360*/  BSYNC B0 ;  /* 0x0000000000007941 */ /* 0x000fea0003800000 */
.L_x_11674:
        /* <DEDUP_REMOVED lines=132> */
[----:B------:R0:W-:Y:S01]  /*13bb0*/  BAR.SYNC.DEFER_BLOCKING R2, 0x100 ;  /* 0x000400020000751d */ /* 0x0001e20000010000 */
[----:B------:R-:W-:Y:S02]  /*13bc0*/  IMAD.MOV.U32 R3, RZ, RZ, R17 ;  /* 0x000000ffff037224 */ /* 0x000fe400078e0011 */
[----:B0-----:R-:W-:-:S06]  /*13bd0*/  IMAD.MOV.U32 R2, RZ, RZ, R16 ;  /* 0x000000ffff027224 */ /* 0x001fcc00078e0010 */
[----:B------:R-:W4:Y:S04]  /*13be0*/  LD.E.64 R2, desc[UR36][R2.64+0x80] ;  /* 0x0000802402027980 */ /* 0x000f28000c101b00 */
        /* <DEDUP_REMOVED lines=164> */
[----:B------:R-:W-:Y:S02]  /*14630*/  R2UR UR7, R3 ;  /* 0x00000000030772ca */ /* 0x000fe400000e0000 */
[----:B------:R-:W-:-:S09]  /*14640*/  R2UR UR6, R2 ;  /* 0x00000000020672ca */ /* 0x000fd200000e0000 */
[----:B------:R-:W-:Y:S01]  /*14650*/  VOTEU.ANY UP0, P0 ;  /* 0x00000000003f7886 */ /* 0x000fe20000000100 */
[----:B------:R-:W-:Y:S02]  /*14660*/  VIADD R4, R2, 0x80 ;  /* 0x0000008002047836 */ /* 0x000fe40000000000 */
[----:B------:R-:W-:Y:S01]  /*14670*/  IMAD.MOV.U32 R5, RZ, RZ, R3 ;  /* 0x000000ffff057224 */ /* 0x000fe200078e0003 */
        /* <DEDUP_REMOVED lines=496> */
.L_x_11678:
[----:B------:R-:W-:Y:S05]  /*16580*/  BSYNC B0 ;  /* 0x0000000000007941 */ /* 0x000fea0003800000 */
.L_x_11677:
        /* <DEDUP_REMOVED lines=9> */
.L_x_11650:
[----:B------:R-:W1:Y:S01]  /*16620*/  LDL R5, [R1+0x1e0] ;  /* 0x0001e00001057983 */ /* 0x000e620000100800 */
[----:B------:R-:W-:Y:S05]  /*16630*/  WARPSYNC.ALL ;  /* 0x0000000000007948 */ /* 0x000fea0003800000 */
        /* <DEDUP_REMOVED lines=63> */
[----:B------:R-:W5:Y:S04]  /*16a30*/  LDL.64 R10, [R1+0x378] ;  /* 0x00037800010a7983 */ /* 0x000f680000100a00 */
[----:B-1----:R-:W1:Y:S02]  /*16a40*/  SHFL.BFLY PT, R0, R5, 0x2, 0x1f ;  /* 0x0c401f0005007f89 */ /* 0x002e6400000e0000 */
[----:B-1----:R-:W-:-:S05]  /*16a50*/  FADD.FTZ R0, R5, R0 ;  /* 0x0000000005007221 */ /* 0x002fca0000010000 */
[----:B------:R-:W0:Y:S02]  /*16a60*/  SHFL.BFLY PT, R3, R0, 0x1, 0x1f ;  /* 0x0c201f0000037f89 */ /* 0x000e2400000e0000 */
[----:B0-----:R-:W-:Y:S02]  /*16a70*/  FADD.FTZ R2, R0, R3 ;  /* 0x0000000300027221 */ /* 0x001fe40000010000 */
[----:B------:R-:W5:Y:S04]  /*16a80*/  LDL R0, [R1+0x1c0] ;  /* 0x0001c00001007983 */ /* 0x000f680000100800 */
[----:B------:R-:W-:Y:S04]  /*16a90*/  STL [R1+0x1e0], R2 ;  /* 0x0001e00201007387 */ /* 0x000fe80000100800 */
[----:B------:R-:W3:Y:S04]  /*16aa0*/  LDL R146, [R1+0x1e0] ;  /* 0x0001e00001927983 */ /* 0x000ee80000100800 */
[----:B--2---:R-:W0:Y:S02]  /*16ab0*/  SHFL.BFLY PT, R3, R4, 0x2, 0x1f ;  /* 0x0c401f0004037f89 */ /* 0x004e2400000e0000 */
[----:B0-----:R-:W-:-:S02]  /*16ac0*/  FADD.FTZ R3, R3, R4 ;  /* 0x0000000403037221 */ /* 0x001fc40000010000 */
[----:B------:R-:W2:Y:S04]  /*16ad0*/  LDL.64 R4, [R1+0x3e8] ;  /* 0x0003e80001047983 */ /* 0x000ea80000100a00 */
[----:B------:R-:W0:Y:S02]  /*16ae0*/  SHFL.BFLY PT, R140, R3, 0x1, 0x1f ;  /* 0x0c201f00038c7f89 */ /* 0x000e2400000e0000 */
[----:B0-----:R-:W-:Y:S02]  /*16af0*/  FADD.FTZ R140, R3, R140 ;  /* 0x0000008c038c7221 */ /* 0x001fe40000010000 */
[----:B------:R-:W2:Y:S03]  /*16b00*/  LDL.64 R2, [R1+0x3c8] ;  /* 0x0003c80001027983 */ /* 0x000ea60000100a00 */
[----:B------:R-:W-:-:S13]  /*16b10*/  FSETP.NE.FTZ.AND P1, PT, R140, RZ, PT ;  /* 0x000000ff8c00720b */ /* 0x000fda0003f35000 */
[----:B------:R-:W2:Y:S04]  /*16b20*/  @P1 LDL R144, [R1+0x1f0] ;  /* 0x0001f00001901983 */ /* 0x000ea80000100800 */
[----:B------:R-:W2:Y:S01]  /*16b30*/  @P1 LDL R139, [R1+0x1d4] ;  /* 0x0001d400018b1983 */ /* 0x000ea20000100800 */
[----:B---3--:R-:W-:-:S13]  /*16b40*/  FSETP.NE.FTZ.AND P0, PT, R146, RZ, PT ;  /* 0x000000ff9200720b */ /* 0x008fda0003f15000 */
[----:B------:R-:W3:Y:S04]  /*16b50*/  @P0 LDL R138, [R1+0x1f0] ;  /* 0x0001f000018a0983 */ /* 0x000ee80000100800 */
[----:B------:R-:W3:Y:S01]  /*16b60*/  @P0 LDL R141, [R1+0x1d0] ;  /* 0x0001d000018d0983 */ /* 0x000ee20000100800 */
[----:B------:R-:W-:-:S06]  /*16b70*/  IMAD.MOV.U32 R137, RZ, RZ, RZ ;  /* 0x000000ffff897224 */ /* 0x000fcc00078e00ff */
[----:B------:R-:W0:Y:S01]  /*16b80*/  @P0 MUFU.RCP R137, R146 ;  /* 0x0000009200890308 */ /* 0x000e220000001000 */
[----:B------:R-:W1:Y:S07]  /*16b90*/  S2R R147, SR_TID.X ;  /* 0x0000000000937919 */ /* 0x000e6e0000002100 */
[----:B------:R-:W4:Y:S01]  /*16ba0*/  @P0 MUFU.LG2 R142, R146 ;  /* 0x00000092008e0308 */ /* 0x000f220000000c00 */
[-C--:B0-----:R-:W-:Y:S01]  /*16bb0*/  FMUL.FTZ R131, R131, R137.reuse ;  /* 0x0000008983837220 */ /* 0x081fe20000410000 */
[----:B------:R-:W-:-:S06]  /*16bc0*/  FMUL.FTZ R130, R130, R137 ;  /* 0x0000008982827220 */ /* 0x000fcc0000410000 */
[----:B------:R-:W0:Y:S01]  /*16bd0*/  @P1 MUFU.LG2 R145, R140 ;  /* 0x0000008c00911308 */ /* 0x000e220000000c00 */
[----:B------:R5:W-:Y:S02]  /*16be0*/  STL.64 [R1+0x220], R130 ;  /* 0x0002208201007387 */ /* 0x000be40000100a00 */
[----:B-----5:R-:W-:-:S06]  /*16bf0*/  IMAD.MOV.U32 R130, RZ, RZ, RZ ;  /* 0x000000ffff827224 */ /* 0x020fcc00078e00ff */
[----:B------:R-:W5:Y:S01]  /*16c00*/  @P1 MUFU.RCP R130, R140 ;  /* 0x0000008c00821308 */ /* 0x000f620000001000 */
[----:B----4-:R-:W-:Y:S01]  /*16c10*/  @P0 FMUL.FTZ R143, R142, 0.69314718246459960938 ;  /* 0x3f3172188e8f0820 */ /* 0x010fe20000410000 */
[----:B0-----:R-:W-:Y:S01]  /*16c20*/  @P1 FMUL.FTZ R145, R145, 0.69314718246459960938 ;  /* 0x3f31721891911820 */ /* 0x001fe20000410000 */
[----:B------:R-:W-:Y:S02]  /*16c30*/  IMAD.MOV.U32 R142, RZ, RZ, -0x800000 ;  /* 0xff800000ff8e7424 */ /* 0x000fe400078e00ff */
[-C--:B------:R-:W-:Y:S01]  /*16c40*/  FMUL.FTZ R135, R135, R137.reuse ;  /* 0x0000008987877220 */ /* 0x080fe20000410000 */
[-C--:B------:R-:W-:Y:S01]  /*16c50*/  FMUL.FTZ R134, R134, R137.reuse ;  /* 0x0000008986867220 */ /* 0x080fe20000410000 */
[-C--:B------:R-:W-:Y:S01]  /*16c60*/  FMUL.FTZ R133, R133, R137.reuse ;  /* 0x0000008985857220 */ /* 0x080fe20000410000 */
[-C--:B------:R-:W-:Y:S01]  /*16c70*/  FMUL.FTZ R132, R132, R137.reuse ;  /* 0x0000008984847220 */ /* 0x080fe20000410000 */
        /* <DEDUP_REMOVED lines=149> */
[----:B---3--:R-:W-:-:S04]  /*175d0*/  @P0 FMUL.FTZ R138, R138, 0.69314718246459960938 ;  /* 0x3f3172188a8a0820 */ /* 0x008fc80000410000 */
[----:B------:R-:W-:Y:S01]  /*175e0*/  @P0 FFMA.FTZ R142, R138, R141, R143 ;  /* 0x0000008d8a8e0223 */ /* 0x000fe2000001008f */
[----:B------:R-:W-:Y:S02]  /*175f0*/  IMAD.MOV.U32 R138, RZ, RZ, -0x800000 ;  /* 0xff800000ff8a7424 */ /* 0x000fe400078e00ff */
[----:B------:R-:W-:Y:S01]  /*17600*/  @P1 FFMA.FTZ R138, R144, R139, R145 ;  /* 0x0000008b908a1223 */ /* 0x000fe20000010091 */
[----:B------:R-:W-:Y:S04]  /*17610*/  STL.64 [R1+0x3a0], R84 ;  /* 0x0003a05401007387 */ /* 0x000fe80000100a00 */
[----:B------:R-:W-:Y:S04]  /*17620*/  STL [R1+0x1e0], R142 ;  /* 0x0001e08e01007387 */ /* 0x000fe80000100800 */
        /* <DEDUP_REMOVED lines=39> */
[-C--:B------:R-:W-:Y:S01]  /*178a0*/  FMUL.FTZ R11, R11, R130.reuse ;  /* 0x000000820b0b7220 */ /* 0x080fe20000410000 */
[----:B------:R-:W-:Y:S01]  /*178b0*/  FMUL.FTZ R10, R10, R130 ;  /* 0x000000820a0a7220 */ /* 0x000fe20000410000 */
[----:B------:R-:W-:-:S02]  /*178c0*/  ISETP.NE.AND P1, PT, R0, 0x2, PT ;  /* 0x000000020000780c */ /* 0x000fc40003f25270 */
[----:B-1----:R-:W-:Y:S02]  /*178d0*/  SHF.R.U32.HI R147, RZ, 0x7, R147 ;  /* 0x00000007ff937819 */ /* 0x002fe40000011693 */
[----:B------:R0:W-:Y:S01]  /*178e0*/  STL.64 [R1+0x378], R10 ;  /* 0x0003780a01007387 */ /* 0x0001e20000100a00 */
[----:B------:R-:W-:Y:S01]  /*178f0*/  BSSY B0, `(.L_x_11680) ;  /* 0x000000a000007945 */ /* 0x000fe20003800000 */
[----:B------:R-:W-:Y:S02]  /*17900*/  PLOP3.LUT P0, PT, PT, PT, PT, 0x8, 0x0 ;  /* 0x000000000000781c */ /* 0x000fe40003f0e170 */
[----:B0-----:R-:W-:-:S05]  /*17910*/  IADD3 R10, -R147, 0xb, RZ ;  /* 0x0000000b930a7810 */ /* 0x001fca0007ffe1ff */
[----:B------:R0:W-:Y:S08]  /*17920*/  BAR.ARV R10, 0x100 ;  /* 0x0004000a0000751d */ /* 0x0001f00000002000 */
[----:B------:R-:W-:Y:S06]  /*17930*/  BAR.ARV 0x8, 0x180 ;  /* 0x0206000000007b1d */ /* 0x000fec0000002000 */
[----:B------:R-:W-:Y:S05]  /*17940*/  @P1 BRA `(.L_x_11681) ;  /* 0x0000000000101947 */ /* 0x000fea0003800000 */
[----:B------:R-:W2:Y:S04]  /*17950*/  LDL R0, [R1+0x1c4] ;  /* 0x0001c40001007983 */ /* 0x000ea80000100800 */
[----:B------:R1:W-:Y:S01]  /*17960*/  STL [R1+0x1c0], RZ ;  /* 0x0001c0ff01007387 */ /* 0x0003e20000100800 */
[----:B--2---:R-:W-:-:S05]  /*17970*/  LOP3.LUT R0, R0, 0x1, RZ, 0x3c, !PT ;  /* 0x0000000100007812 */ /* 0x004fca00078e3cff */
[----:B------:R1:W-:Y:S02]  /*17980*/  STL [R1+0x1c4], R0 ;  /* 0x0001c40001007387 */ /* 0x0003e40000100800 */
.L_x_11681:
[----:B------:R-:W-:Y:S05]  /*17990*/  BSYNC B0 ;  /* 0x0000000000007941 */ /* 0x000fea0003800000 */
.L_x_11680:
[----:B------:R-:W-:-:S12]  /*179a0*/  UIADD3 UR61, UR61, 0x1, URZ ;  /* 0x000000013d3d7890 */ /* 0x000fd8000fffe03f */
.L_x_11587:
[----:B------:R-:W2:Y:S01]  /*179b0*/  S2R R7, SR_CgaCtaId ;  /* 0x0000000000077919 */ /* 0x000ea20000008800 */
[----:B-1----:R-:W-:Y:S01]  /*179c0*/  MOV R0, 0x400 ;  /* 0x0000040000007802 */ /* 0x002fe20000000f00 */
[----:B------:R-:W-:Y:S01]  /*179d0*/  BSSY B0, `(.L_x_11682) ;  /* 0x00004a7000007945 */ /* 0x000fe20003800000 */
[----:B------:R-:W-:Y:S02]  /*179e0*/  BAR.SYNC.DEFER_BLOCKING 0x5, 0x180 ;  /* 0x0146000000007b1d */ /* 0x000fe40000010000 */
[----:B--2---:R-:W-:-:S05]  /*179f0*/  LEA R0, R7, R0, 0x18 ;  /* 0x0000000007007211 */ /* 0x004fca00078ec0ff */
[----:B0-----:R-:W0:Y:S02]  /*17a00*/  LDS.128 R8, [R0+0x228d0] ;  /* 0x0228d00000087984 */ /* 0x001e240000000c00 */
[----:B0-----:R-:W-:Y:S02]  /*17a10*/  R2UR UR5, R9 ;  /* 0x00000000090572ca */ /* 0x001fe400000e0000 */
[----:B------:R-:W-:Y:S02]  /*17a20*/  R2UR UR6, R10 ;  /* 0x000000000a0672ca */ /* 0x000fe400000e0000 */
[----:B------:R-:W-:Y:S01]  /*17a30*/  R2UR UR7, R11 ;  /* 0x000000000b0772ca */ /* 0x000fe200000e0000 */
[----:B------:R-:W-:Y:S06]  /*17a40*/  BAR.ARV 0x4, 0x180 ;  /* 0x0106000000007b1d */ /* 0x000fec0000002000 */
[----:B------:R-:W-:Y:S08]  /*17a50*/  @P0 BRA `(.L_x_11683) ;  /* 0x0000003800e00947 */ /* 0x000ff00003800000 */
[----:B------:R-:W2:Y:S01]  /*17a60*/  LDL R4, [R1+0x460] ;  /* 0x0004600001047983 */ /* 0x000ea20000100800 */
[----:B------:R-:W-:Y:S01]  /*17a70*/  ULDC.64 UR8, c[0x0][0xc00] ;  /* 0x0003000000087ab9 */ /* 0x000fe20000000a00 */
[----:B------:R-:W-:Y:S02]  /*17a80*/  ULDC.64 UR10, c[0x0][0xc00] ;  /* 0x00030000000a7ab9 */ /* 0x000fe40000000a00 */
[----:B------:R-:W3:Y:S04]  /*17a90*/  LDL.128 R140, [R1+0x200] ;  /* 0x00020000018c7983 */ /* 0x000ee80000100c00 */
        /* <DEDUP_REMOVED lines=31> */
[----:B------:R-:W0:Y:S01]  /*17c90*/  S2R R5, SR_SWINHI ;  /* 0x0000000000057919 */ /* 0x000e220000002f00 */
[----:B------:R-:W-:-:S02]  /*17ca0*/  MOV R2, R0 ;  /* 0x0000000000027202 */ /* 0x000fc40000000f00 */
[----:B0-----:R-:W-:Y:S01]  /*17cb0*/  MOV R3, R5 ;  /* 0x0000000500037202 */ /* 0x001fe20000000f00 */
[----:B------:R-:W-:Y:S01]  /*17cc0*/  UIMAD.WIDE UR8, UR60, 0x4, UR8 ;  /* 0x000000043c0878a5 */ /* 0x000fe2000f8e0208 */
[----:B------:R-:W-:Y:S01]  /*17cd0*/  ULDC UR4, c[0x0][0xa88] ;  /* 0x0002a20000047ab9 */ /* 0x000fe20000000800 */
[----:B--2---:R-:W-:Y:S01]  /*17ce0*/  IMAD.WIDE R4, R4, 0x2, R2 ;  /* 0x0000000204047825 */ /* 0x004fe200078e0202 */
[----:B---3--:R-:W-:Y:S02]  /*17cf0*/  F2FP.F16.F32.PACK_AB R140, R141, R140 ;  /* 0x0000008c8d8c723e */ /* 0x008fe400000000ff */
[----:B------:R-:W-:Y:S02]  /*17d00*/  LOP3.LUT R21, R4, 0x380, RZ, 0xc0, !PT ;  /* 0x0000038004157812 */ /* 0x000fe400078ec0ff */
[----:B------:R-:W-:Y:S02]  /*17d10*/  F2FP.F16.F32.PACK_AB R141, R143, R142 ;  /* 0x0000008e8f8d723e */ /* 0x000fe400000000ff */
[----:B----4-:R-:W-:-:S02]  /*17d20*/  F2FP.F16.F32.PACK_AB R142, R9, R8 ;  /* 0x00000008098e723e */ /* 0x010fc400000000ff */
[----:B------:R-:W-:Y:S02]  /*17d30*/  IADD3 R9, P0, R4, 0x20, RZ ;  /* 0x0000002004097810 */ /* 0x000fe40007f1e0ff */
[----:B------:R-:W-:Y:S02]  /*17d40*/  SHF.R.U64 R21, R21, 0x3, RZ ;  /* 0x0000000315157819 */ /* 0x000fe400000012ff */
[----:B------:R-:W-:Y:S02]  /*17d50*/  LOP3.LUT R8, R9, 0x380, RZ, 0xc0, !PT ;  /* 0x0000038009087812 */ /* 0x000fe400078ec0ff */
[----:B------:R-:W-:Y:S01]  /*17d60*/  LOP3.LUT R20, R21, R4, RZ, 0x3c, !PT ;  /* 0x0000000415147212 */ /* 0x000fe200078e3cff */
[----:B------:R-:W-:Y:S01]  /*17d70*/  IMAD.MOV.U32 R21, RZ, RZ, R5 ;  /* 0x000000ffff157224 */ /* 0x000fe200078e0005 */
[----:B------:R-:W-:Y:S02]  /*17d80*/  SHF.R.U64 R8, R8, 0x3, RZ ;  /* 0x0000000308087819 */ /* 0x000fe400000012ff */
[----:B------:R-:W-:-:S02]  /*17d90*/  F2FP.F16.F32.PACK_AB R143, R11, R10 ;  /* 0x0000000a0b8f723e */ /* 0x000fc400000000ff */
[----:B------:R-:W-:Y:S01]  /*17da0*/  MOV R20, R20 ;  /* 0x0000001400147202 */ /* 0x000fe20000000f00 */
[----:B------:R-:W-:Y:S01]  /*17db0*/  BAR.SYNC.DEFER_BLOCKING 0x1, 0x100 ;  /* 0x0044000000007b1d */ /* 0x000fe20000010000 */
[----:B------:R-:W-:Y:S01]  /*17dc0*/  LOP3.LUT R8, R8, R9, RZ, 0x3c, !PT ;  /* 0x0000000908087212 */ /* 0x000fe200078e3cff */
[----:B------:R-:W-:Y:S01]  /*17dd0*/  IMAD.X R9, RZ, RZ, R5, P0 ;  /* 0x000000ffff097224 */ /* 0x000fe200000e0605 */
[----:B------:R-:W-:Y:S02]  /*17de0*/  F2FP.F16.F32.PACK_AB R12, R13, R12 ;  /* 0x0000000c0d0c723e */ /* 0x000fe400000000ff */
[----:B------:R-:W-:Y:S02]  /*17df0*/  IADD3 R151, P3, R4, 0x40, RZ ;  /* 0x0000004004977810 */ /* 0x000fe40007f7e0ff */
[----:B------:R-:W-:Y:S02]  /*17e00*/  F2FP.F16.F32.PACK_AB R13, R15, R14 ;  /* 0x0000000e0f0d723e */ /* 0x000fe400000000ff */
[----:B------:R-:W-:-:S02]  /*17e10*/  MOV R8, R8 ;  /* 0x0000000800087202 */ /* 0x000fc40000000f00 */
[----:B------:R-:W-:Y:S02]  /*17e20*/  F2FP.F16.F32.PACK_AB R14, R25, R24 ;  /* 0x00000018190e723e */ /* 0x000fe400000000ff */
[----:B------:R-:W-:Y:S02]  /*17e30*/  F2FP.F16.F32.PACK_AB R15, R27, R26 ;  /* 0x0000001a1b0f723e */ /* 0x000fe400000000ff */
[C---:B------:R-:W-:Y:S02]  /*17e40*/  IADD3 R149, P5, R4.reuse, 0x4000, RZ ;  /* 0x0000400004957810 */ /* 0x040fe40007fbe0ff */
[C---:B------:R-:W-:Y:S02]  /*17e50*/  IADD3 R147, P6, R4.reuse, 0x4020, RZ ;  /* 0x0000402004937810 */ /* 0x040fe40007fde0ff */
[----:B------:R-:W-:Y:S01]  /*17e60*/  LOP3.LUT R150, R151, 0x380, RZ, 0xc0, !PT ;  /* 0x0000038097967812 */ /* 0x000fe200078ec0ff */
[----:B------:R0:W-:Y:S01]  /*17e70*/  STSM.16.M88.4 [R20], R140 ;  /* 0x0000008c14007844 */ /* 0x0001e20000000200 */
[----:B------:R-:W-:-:S02]  /*17e80*/  IADD3 R145, P0, R4, 0x4040, RZ ;  /* 0x0000404004917810 */ /* 0x000fc40007f1e0ff */
[----:B------:R-:W-:Y:S01]  /*17e90*/  LOP3.LUT R148, R149, 0x380, RZ, 0xc0, !PT ;  /* 0x0000038095947812 */ /* 0x000fe200078ec0ff */
[----:B------:R1:W-:Y:S01]  /*17ea0*/  STSM.16.M88.4 [R8], R12 ;  /* 0x0000000c08007844 */ /* 0x0003e20000000200 */
[----:B------:R-:W-:Y:S02]  /*17eb0*/  LOP3.LUT R146, R147, 0x380, RZ, 0xc0, !PT ;  /* 0x0000038093927812 */ /* 0x000fe400078ec0ff */
[----:B------:R-:W-:Y:S02]  /*17ec0*/  SHF.R.U64 R150, R150, 0x3, RZ ;  /* 0x0000000396967819 */ /* 0x000fe400000012ff */
[----:B------:R-:W-:Y:S02]  /*17ed0*/  LOP3.LUT R144, R145, 0x380, RZ, 0xc0, !PT ;  /* 0x0000038091907812 */ /* 0x000fe400078ec0ff */
[C---:B0-----:R-:W-:Y:S02]  /*17ee0*/  IADD3 R141, P4, R4.reuse, 0x60, RZ ;  /* 0x00000060048d7810 */ /* 0x041fe40007f9e0ff */
[----:B------:R-:W-:-:S02]  /*17ef0*/  IADD3 R143, P1, R4, 0x4060, RZ ;  /* 0x00004060048f7810 */ /* 0x000fc40007f3e0ff */
[----:B------:R-:W-:Y:S02]  /*17f00*/  LOP3.LUT R140, R141, 0x380, RZ, 0xc0, !PT ;  /* 0x000003808d8c7812 */ /* 0x000fe400078ec0ff */
[----:B-1----:R-:W-:Y:S02]  /*17f10*/  IADD3 R13, P2, R4, 0x8000, RZ ;  /* 0x00008000040d7810 */ /* 0x002fe40007f5e0ff */
[----:B------:R-:W-:Y:S02]  /*17f20*/  SHF.R.U64 R140, R140, 0x3, RZ ;  /* 0x000000038c8c7819 */ /* 0x000fe400000012ff */
[----:B------:R-:W-:Y:S02]  /*17f30*/  LOP3.LUT R142, R143, 0x380, RZ, 0xc0, !PT ;  /* 0x000003808f8e7812 */ /* 0x000fe400078ec0ff */
[----:B------:R-:W-:Y:S02]  /*17f40*/  SHF.R.U64 R148, R148, 0x3, RZ ;  /* 0x0000000394947819 */ /* 0x000fe400000012ff */
[----:B------:R-:W-:-:S02]  /*17f50*/  SHF.R.U64 R146, R146, 0x3, RZ ;  /* 0x0000000392927819 */ /* 0x000fc400000012ff */
[----:B------:R-:W-:Y:S01]  /*17f60*/  LOP3.LUT R150, R150, R151, RZ, 0x3c, !PT ;  /* 0x0000009796967212 */ /* 0x000fe200078e3cff */
[--C-:B------:R-:W-:Y:S01]  /*17f70*/  IMAD.X R151, RZ, RZ, R5.reuse, P3 ;  /* 0x000000ffff977224 */ /* 0x100fe200018e0605 */
[----:B------:R-:W-:Y:S02]  /*17f80*/  SHF.R.U64 R144, R144, 0x3, RZ ;  /* 0x0000000390907819 */ /* 0x000fe400000012ff */
[----:B------:R-:W-:Y:S02]  /*17f90*/  LOP3.LUT R12, R13, 0x380, RZ, 0xc0, !PT ;  /* 0x000003800d0c7812 */ /* 0x000fe400078ec0ff */
[----:B------:R-:W-:Y:S01]  /*17fa0*/  LOP3.LUT R140, R140, R141, RZ, 0x3c, !PT ;  /* 0x0000008d8c8c7212 */ /* 0x000fe200078e3cff */
[--C-:B------:R-:W-:Y:S01]  /*17fb0*/  IMAD.X R141, RZ, RZ, R5.reuse, P4 ;  /* 0x000000ffff8d7224 */ /* 0x100fe200020e0605 */
[----:B------:R-:W-:Y:S02]  /*17fc0*/  SHF.R.U64 R142, R142, 0x3, RZ ;  /* 0x000000038e8e7819 */ /* 0x000fe400000012ff */
[----:B------:R-:W-:Y:S01]  /*17fd0*/  LOP3.LUT R148, R148, R149, RZ, 0x3c, !PT ;  /* 0x0000009594947212 */ /* 0x000fe200078e3cff */
[----:B------:R-:W-:Y:S01]  /*17fe0*/  IMAD.X R149, RZ, RZ, R5, P5 ;  /* 0x000000ffff957224 */ /* 0x000fe200028e0605 */
[----:B------:R-:W-:-:S02]  /*17ff0*/  IADD3 R27, P3, R4, 0x8020, RZ ;  /* 0x00008020041b7810 */ /* 0x000fc40007f7e0ff */
[----:B------:R-:W-:Y:S01]  /*18000*/  LOP3.LUT R146, R146, R147, RZ, 0x3c, !PT ;  /* 0x0000009392927212 */ /* 0x000fe200078e3cff */
[--C-:B------:R-:W-:Y:S01]  /*18010*/  IMAD.X R147, RZ, RZ, R5.reuse, P6 ;  /* 0x000000ffff937224 */ /* 0x100fe200030e0605 */
[----:B------:R-:W-:Y:S02]  /*18020*/  IADD3 R25, P4, R4, 0x8040, RZ ;  /* 0x0000804004197810 */ /* 0x000fe40007f9e0ff */
[----:B------:R-:W-:Y:S01]  /*18030*/  LOP3.LUT R144, R144, R145, RZ, 0x3c, !PT ;  /* 0x0000009190907212 */ /* 0x000fe200078e3cff */
[--C-:B------:R-:W-:Y:S01]  /*18040*/  IMAD.X R145, RZ, RZ, R5.reuse, P0 ;  /* 0x000000ffff917224 */ /* 0x100fe200000e0605 */
[----:B------:R-:W-:Y:S02]  /*18050*/  SHF.R.U64 R12, R12, 0x3, RZ ;  /* 0x000000030c0c7819 */ /* 0x000fe400000012ff */
[----:B------:R-:W-:Y:S02]  /*18060*/  IADD3 R21, P5, R4, 0x8060, RZ ;  /* 0x0000806004157810 */ /* 0x000fe40007fbe0ff */
[----:B------:R-:W-:Y:S01]  /*18070*/  LOP3.LUT R142, R142, R143, RZ, 0x3c, !PT ;  /* 0x0000008f8e8e7212 */ /* 0x000fe200078e3cff */
[----:B------:R-:W-:Y:S01]  /*18080*/  IMAD.X R143, RZ, RZ, R5, P1 ;  /* 0x000000ffff8f7224 */ /* 0x000fe200008e0605 */
[----:B------:R-:W-:-:S02]  /*18090*/  IADD3 R14, P6, R4, 0xc000, RZ ;  /* 0x0000c000040e7810 */ /* 0x000fc40007fde0ff */
[----:B------:R-:W-:Y:S02]  /*180a0*/  LOP3.LUT R26, R27, 0x380, RZ, 0xc0, !PT ;  /* 0x000003801b1a7812 */ /* 0x000fe400078ec0ff */
[C---:B------:R-:W-:Y:S02]  /*180b0*/  IADD3 R10, P0, R4.reuse, 0xc020, RZ ;  /* 0x0000c020040a7810 */ /* 0x040fe40007f1e0ff */
[----:B------:R-:W-:Y:S02]  /*180c0*/  LOP3.LUT R24, R25, 0x380, RZ, 0xc0, !PT ;  /* 0x0000038019187812 */ /* 0x000fe400078ec0ff */
[----:B------:R-:W-:Y:S02]  /*180d0*/  IADD3 R8, P1, R4, 0xc040, RZ ;  /* 0x0000c04004087810 */ /* 0x000fe40007f3e0ff */
[----:B------:R-:W-:Y:S01]  /*180e0*/  LOP3.LUT R12, R12, R13, RZ, 0x3c, !PT ;  /* 0x0000000d0c0c7212 */ /* 0x000fe200078e3cff */
[----:B------:R-:W-:Y:S01]  /*180f0*/  IMAD.X R13, RZ, RZ, R5, P2 ;  /* 0x000000ffff0d7224 */ /* 0x000fe200010e0605 */
[----:B------:R-:W-:-:S02]  /*18100*/  LOP3.LUT R20, R21, 0x380, RZ, 0xc0, !PT ;  /* 0x0000038015147812 */ /* 0x000fc400078ec0ff */
[----:B------:R-:W-:Y:S02]  /*18110*/  LOP3.LUT R15, R14, 0x380, RZ, 0xc0, !PT ;  /* 0x000003800e0f7812 */ /* 0x000fe400078ec0ff */
[----:B------:R-:W-:Y:S02]  /*18120*/  SHF.R.U64 R26, R26, 0x3, RZ ;  /* 0x000000031a1a7819 */ /* 0x000fe400000012ff */
[----:B------:R-:W-:Y:S02]  /*18130*/  LOP3.LUT R11, R10, 0x380, RZ, 0xc0, !PT ;  /* 0x000003800a0b7812 */ /* 0x000fe400078ec0ff */
[----:B------:R-:W-:Y:S02]  /*18140*/  IADD3 R4, P2, R4, 0xc060, RZ ;  /* 0x0000c06004047810 */ /* 0x000fe40007f5e0ff */
[----:B------:R-:W-:Y:S02]  /*18150*/  SHF.R.U64 R24, R24, 0x3, RZ ;  /* 0x0000000318187819 */ /* 0x000fe400000012ff */
[----:B------:R-:W-:-:S02]  /*18160*/  LOP3.LUT R9, R8, 0x380, RZ, 0xc0, !PT ;  /* 0x0000038008097812 */ /* 0x000fc400078ec0ff */
[----:B------:R-:W-:Y:S02]  /*18170*/  F2FP.F16.F32.PACK_AB R28, R29, R28 ;  /* 0x0000001c1d1c723e */ /* 0x000fe400000000ff */
[----:B------:R-:W-:Y:S02]  /*18180*/  SHF.R.U64 R20, R20, 0x3, RZ ;  /* 0x0000000314147819 */ /* 0x000fe400000012ff */
[----:B------:R-:W-:Y:S02]  /*18190*/  F2FP.F16.F32.PACK_AB R29, R31, R30 ;  /* 0x0000001e1f1d723e */ /* 0x000fe400000000ff */
[----:B------:R-:W-:Y:S02]  /*181a0*/  F2FP.F16.F32.PACK_AB R36, R37, R36 ;  /* 0x000000242524723e */ /* 0x000fe400000000ff */
[----:B------:R-:W-:Y:S02]  /*181b0*/  SHF.R.U64 R15, R15, 0x3, RZ ;  /* 0x000000030f0f7819 */ /* 0x000fe400000012ff */
[----:B------:R-:W-:-:S02]  /*181c0*/  MOV R150, R150 ;  /* 0x0000009600967202 */ /* 0x000fc40000000f00 */
[----:B------:R-:W-:Y:S02]  /*181d0*/  F2FP.F16.F32.PACK_AB R30, R33, R32 ;  /* 0x00000020211e723e */ /* 0x000fe400000000ff */
[----:B------:R-:W-:Y:S02]  /*181e0*/  F2FP.F16.F32.PACK_AB R31, R35, R34 ;  /* 0x00000022231f723e */ /* 0x000fe400000000ff */
[----:B------:R-:W-:Y:S02]  /*181f0*/  F2FP.F16.F32.PACK_AB R37, R39, R38 ;  /* 0x000000262725723e */ /* 0x000fe400000000ff */
[----:B------:R-:W-:Y:S02]  /*18200*/  F2FP.F16.F32.PACK_AB R44, R45, R44 ;  /* 0x0000002c2d2c723e */ /* 0x000fe400000000ff */
[----:B------:R-:W-:Y:S01]  /*18210*/  LOP3.LUT R26, R26, R27, RZ, 0x3c, !PT ;  /* 0x0000001b1a1a7212 */ /* 0x000fe200078e3cff */
[----:B------:R-:W-:Y:S01]  /*18220*/  IMAD.X R27, RZ, RZ, R5, P3 ;  /* 0x000000ffff1b7224 */ /* 0x000fe200018e0605 */
[----:B------:R-:W-:-:S02]  /*18230*/  SHF.R.U64 R11, R11, 0x3, RZ ;  /* 0x000000030b0b7819 */ /* 0x000fc400000012ff */
[----:B------:R-:W-:Y:S02]  /*18240*/  LOP3.LUT R6, R4, 0x380, RZ, 0xc0, !PT ;  /* 0x0000038004067812 */ /* 0x000fe400078ec0ff */
[----:B------:R-:W-:Y:S02]  /*18250*/  MOV R140, R140 ;  /* 0x0000008c008c7202 */ /* 0x000fe40000000f00 */
        /* <DEDUP_REMOVED lines=11> */
[----:B------:R-:W-:Y:S02]  /*18310*/  F2FP.F16.F32.PACK_AB R60, R61, R60 ;  /* 0x0000003c3d3c723e */ /* 0x000fe400000000ff */
[----:B------:R-:W-:Y:S01]  /*18320*/  LOP3.LUT R20, R20, R21, RZ, 0x3c, !PT ;  /* 0x0000001514147212 */ /* 0x000fe200078e3cff */
[----:B------:R-:W-:Y:S01]  /*18330*/  IMAD.X R21, RZ, RZ, R5, P5 ;  /* 0x000000ffff157224 */ /* 0x000fe200028e0605 */
[----:B------:R-:W-:Y:S02]  /*18340*/  MOV R146, R146 ;  /* 0x0000009200927202 */ /* 0x000fe40000000f00 */
[----:B------:R-:W-:Y:S02]  /*18350*/  F2FP.F16.F32.PACK_AB R54, R57, R56 ;  /* 0x000000383936723e */ /* 0x000fe400000000ff */
[----:B------:R-:W-:Y:S02]  /*18360*/  F2FP.F16.F32.PACK_AB R55, R59, R58 ;  /* 0x0000003a3b37723e */ /* 0x000fe400000000ff */
[----:B------:R-:W-:-:S02]  /*18370*/  F2FP.F16.F32.PACK_AB R61, R63, R62 ;  /* 0x0000003e3f3d723e */ /* 0x000fc400000000ff */
[----:B------:R-:W-:Y:S01]  /*18380*/  F2FP.F16.F32.PACK_AB R68, R69, R68 ;  /* 0x000000444544723e */ /* 0x000fe200000000ff */
[----:B------:R-:W-:Y:S01]  /*18390*/  STSM.16.M88.4 [R150], R28 ;  /* 0x0000001c96007844 */ /* 0x000fe20000000200 */
        /* <DEDUP_REMOVED lines=10> */
[----:B------:R-:W-:Y:S02]  /*18440*/  SHF.R.U64 R6, R6, 0x3, RZ ;  /* 0x0000000306067819 */ /* 0x000fe400000012ff */
[----:B------:R-:W-:Y:S02]  /*18450*/  MOV R142, R142 ;  /* 0x0000008e008e7202 */ /* 0x000fe40000000f00 */
[----:B------:R-:W-:Y:S02]  /*18460*/  F2FP.F16.F32.PACK_AB R70, R73, R72 ;  /* 0x000000484946723e */ /* 0x000fe400000000ff */
[----:B------:R-:W-:-:S02]  /*18470*/  F2FP.F16.F32.PACK_AB R71, R75, R74 ;  /* 0x0000004a4b47723e */ /* 0x000fc400000000ff */
[----:B------:R-:W-:Y:S02]  /*18480*/  F2FP.F16.F32.PACK_AB R77, R79, R78 ;  /* 0x0000004e4f4d723e */ /* 0x000fe400000000ff */
[----:B------:R-:W-:Y:S01]  /*18490*/  F2FP.F16.F32.PACK_AB R84, R85, R84 ;  /* 0x000000545554723e */ /* 0x000fe200000000ff */
[----:B------:R-:W-:Y:S01]  /*184a0*/  STSM.16.M88.4 [R148], R44 ;  /* 0x0000002c94007844 */ /* 0x000fe20000000200 */
[----:B------:R-:W-:Y:S01]  /*184b0*/  LOP3.LUT R8, R9, R8, RZ, 0x3c, !PT ;  /* 0x0000000809087212 */ /* 0x000fe200078e3cff */
[----:B------:R-:W-:Y:S01]  /*184c0*/  IMAD.X R9, RZ, RZ, R5, P1 ;  /* 0x000000ffff097224 */ /* 0x000fe200008e0605 */
[----:B------:R-:W-:Y:S02]  /*184d0*/  MOV R12, R12 ;  /* 0x0000000c000c7202 */ /* 0x000fe40000000f00 */
[----:B------:R-:W-:Y:S02]  /*184e0*/  F2FP.F16.F32.PACK_AB R78, R81, R80 ;  /* 0x00000050514e723e */ /* 0x000fe400000000ff */
[----:B------:R-:W-:-:S02]  /*184f0*/  F2FP.F16.F32.PACK_AB R79, R83, R82 ;  /* 0x00000052534f723e */ /* 0x000fc400000000ff */
[----:B------:R-:W-:Y:S02]  /*18500*/  F2FP.F16.F32.PACK_AB R85, R87, R86 ;  /* 0x000000565755723e */ /* 0x000fe400000000ff */
[----:B------:R-:W-:Y:S01]  /*18510*/  F2FP.F16.F32.PACK_AB R92, R93, R92 ;  /* 0x0000005c5d5c723e */ /* 0x000fe200000000ff */
[----:B------:R-:W-:Y:S01]  /*18520*/  IMAD.X R5, RZ, RZ, R5, P2 ;  /* 0x000000ffff057224 */ /* 0x000fe200010e0605 */
[----:B------:R-:W-:Y:S01]  /*18530*/  MOV R26, R26 ;  /* 0x0000001a001a7202 */ /* 0x000fe20000000f00 */
[----:B------:R-:W-:Y:S01]  /*18540*/  STSM.16.M88.4 [R146], R52 ;  /* 0x0000003492007844 */ /* 0x000fe20000000200 */
[----:B------:R-:W-:Y:S02]  /*18550*/  F2FP.F16.F32.PACK_AB R86, R89, R88 ;  /* 0x000000585956723e */ /* 0x000fe400000000ff */
[----:B------:R-:W-:Y:S02]  /*18560*/  F2FP.F16.F32.PACK_AB R87, R91, R90 ;  /* 0x0000005a5b57723e */ /* 0x000fe400000000ff */
[----:B------:R-:W-:-:S02]  /*18570*/  F2FP.F16.F32.PACK_AB R93, R95, R94 ;  /* 0x0000005e5f5d723e */ /* 0x000fc400000000ff */
[----:B------:R-:W-:Y:S01]  /*18580*/  F2FP.F16.F32.PACK_AB R100, R101, R100 ;  /* 0x000000646564723e */ /* 0x000fe200000000ff */
[----:B------:R-:W-:Y:S01]  /*18590*/  STSM.16.M88.4 [R144], R60 ;  /* 0x0000003c90007844 */ /* 0x000fe20000000200 */
[----:B------:R-:W-:Y:S02]  /*185a0*/  MOV R24, R24 ;  /* 0x0000001800187202 */ /* 0x000fe40000000f00 */
[----:B------:R-:W-:Y:S02]  /*185b0*/  F2FP.F16.F32.PACK_AB R94, R97, R96 ;  /* 0x00000060615e723e */ /* 0x000fe400000000ff */
[----:B------:R-:W-:Y:S02]  /*185c0*/  F2FP.F16.F32.PACK_AB R95, R99, R98 ;  /* 0x00000062635f723e */ /* 0x000fe400000000ff */
[----:B------:R-:W-:Y:S02]  /*185d0*/  F2FP.F16.F32.PACK_AB R101, R103, R102 ;  /* 0x000000666765723e */ /* 0x000fe400000000ff */
[----:B------:R-:W-:Y:S01]  /*185e0*/  F2FP.F16.F32.PACK_AB R108, R109, R108 ;  /* 0x0000006c6d6c723e */ /* 0x000fe200000000ff */
[----:B------:R-:W-:Y:S01]  /*185f0*/  STSM.16.M88.4 [R142], R68 ;  /* 0x000000448e007844 */ /* 0x000fe20000000200 */
[----:B------:R-:W-:-:S02]  /*18600*/  LOP3.LUT R4, R6, R4, RZ, 0x3c, !PT ;  /* 0x0000000406047212 */ /* 0x000fc400078e3cff */
        /* <DEDUP_REMOVED lines=9> */
[----:B------:R-:W-:Y:S02]  /*186a0*/  F2FP.F16.F32.PACK_AB R117, R119, R118 ;  /* 0x000000767775723e */ /* 0x000fe400000000ff */
[----:B------:R-:W-:Y:S01]  /*186b0*/  F2FP.F16.F32.PACK_AB R124, R125, R124 ;  /* 0x0000007c7d7c723e */ /* 0x000fe200000000ff */
[----:B------:R-:W-:Y:S01]  /*186c0*/  STSM.16.M88.4 [R26], R84 ;  /* 0x000000541a007844 */ /* 0x000fe20000000200 */
[----:B------:R-:W-:Y:S01]  /*186d0*/  MOV R10, R10 ;  /* 0x0000000a000a7202 */ /* 0x000fe20000000f00 */
[----:B------:R-:W-:Y:S01]  /*186e0*/  IMAD.U32 R13, RZ, RZ, UR9 ;  /* 0x00000009ff0d7e24 */ /* 0x000fe2000f8e00ff */
[----:B------:R-:W-:-:S02]  /*186f0*/  F2FP.F16.F32.PACK_AB R118, R121, R120 ;  /* 0x000000787976723e */ /* 0x000fc400000000ff */
[----:B------:R-:W-:Y:S01]  /*18700*/  F2FP.F16.F32.PACK_AB R119, R123, R122 ;  /* 0x0000007a7b77723e */ /* 0x000fe200000000ff */
[----:B0-----:R-:W-:Y:S01]  /*18710*/  IMAD.U32 R12, RZ, RZ, UR8 ;  /* 0x00000008ff0c7e24 */ /* 0x001fe2000f8e00ff */
[----:B------:R-:W-:Y:S02]  /*18720*/  F2FP.F16.F32.PACK_AB R125, R127, R126 ;  /* 0x0000007e7f7d723e */ /* 0x000fe400000000ff */
[----:B------:R-:W-:Y:S01]  /*18730*/  F2FP.F16.F32.PACK_AB R132, R133, R132 ;  /* 0x000000848584723e */ /* 0x000fe200000000ff */
[----:B------:R-:W-:Y:S01]  /*18740*/  STSM.16.M88.4 [R24], R92 ;  /* 0x0000005c18007844 */ /* 0x000fe20000000200 */
[----:B------:R-:W-:Y:S01]  /*18750*/  MOV R8, R8 ;  /* 0x0000000800087202 */ /* 0x000fe20000000f00 */
[----:B------:R-:W-:Y:S01]  /*18760*/  ULDC.64 UR8, c[0x0][0xc08] ;  /* 0x0003020000087ab9 */ /* 0x000fe20000000a00 */
[----:B------:R-:W-:Y:S02]  /*18770*/  F2FP.F16.F32.PACK_AB R126, R129, R128 ;  /* 0x00000080817e723e */ /* 0x000fe400000000ff */
[----:B------:R-:W-:-:S02]  /*18780*/  F2FP.F16.F32.PACK_AB R127, R131, R130 ;  /* 0x00000082837f723e */ /* 0x000fc400000000ff */
[----:B------:R-:W-:Y:S01]  /*18790*/  F2FP.F16.F32.PACK_AB R133, R135, R134 ;  /* 0x000000868785723e */ /* 0x000fe200000000ff */
[----:B------:R0:W-:Y:S01]  /*187a0*/  STSM.16.M88.4 [R20], R100 ;  /* 0x0000006414007844 */ /* 0x0001e20000000200 */
[----:B------:R-:W-:Y:S02]  /*187b0*/  MOV R4, R4 ;  /* 0x0000000400047202 */ /* 0x000fe40000000f00 */
[----:B------:R-:W-:Y:S02]  /*187c0*/  F2FP.F16.F32.PACK_AB R134, R137, R136 ;  /* 0x000000888986723e */ /* 0x000fe400000000ff */
[----:B------:R-:W-:Y:S01]  /*187d0*/  F2FP.F16.F32.PACK_AB R135, R139, R138 ;  /* 0x0000008a8b87723e */ /* 0x000fe200000000ff */
[----:B------:R-:W-:Y:S01]  /*187e0*/  STSM.16.M88.4 [R14], R108 ;  /* 0x0000006c0e007844 */ /* 0x000fe20000000200 */
[----:B------:R-:W-:-:S03]  /*187f0*/  UISETP.NE.U32.AND UP0, UPT, UR8, URZ, UPT ;  /* 0x0000003f0800728c */ /* 0x000fc6000bf05070 */
[----:B------:R-:W-:Y:S01]  /*18800*/  STSM.16.M88.4 [R10], R116 ;  /* 0x000000740a007844 */ /* 0x000fe20000000200 */
[----:B------:R-:W-:-:S03]  /*18810*/  UISETP.NE.AND.EX UP0, UPT, UR9, URZ, UPT, UP0 ;  /* 0x0000003f0900728c */ /* 0x000fc6000bf05300 */
[----:B------:R-:W-:Y:S01]  /*18820*/  STSM.16.M88.4 [R8], R124 ;  /* 0x0000007c08007844 */ /* 0x000fe20000000200 */
[----:B------:R-:W-:Y:S01]  /*18830*/  ISETP.NE.U32.AND P1, PT, RZ, UR10, PT ;  /* 0x0000000aff007c0c */ /* 0x000fe2000bf25070 */
[----:B------:R-:W-:Y:S01]  /*18840*/  IMAD.U32 R9, RZ, RZ, UR4 ;  /* 0x00000004ff097e24 */ /* 0x000fe2000f8e00ff */
[----:B------:R-:W-:Y:S01]  /*18850*/  PLOP3.LUT P0, PT, PT, PT, UP0, 0x80, 0x0 ;  /* 0x000000000000781c */ /* 0x000fe20003f0f008 */
[----:B------:R1:W-:Y:S01]  /*18860*/  STSM.16.M88.4 [R4], R132 ;  /* 0x0000008404007844 */ /* 0x0003e20000000200 */
[----:B------:R-:W-:Y:S01]  /*18870*/  BAR.SYNC.DEFER_BLOCKING 0x1, 0x100 ;  /* 0x0044000000007b1d */ /* 0x000fe20000010000 */
[----:B------:R-:W-:-:S05]  /*18880*/  ISETP.NE.AND.EX P1, PT, RZ, UR11, PT, P1 ;  /* 0x0000000bff007c0c */ /* 0x000fca000bf25310 */
[----:B------:R-:W-:Y:S02]  /*18890*/  @UP0 ULDC.64 UR8, c[0x0][0xc08] ;  /* 0x0003020000080ab9 */ /* 0x000fe40000000a00 */
[----:B0-----:R-:W0:Y:S01]  /*188a0*/  LDC R20, c[0x0][0xbe8] ;  /* 0x0002fa00ff147b82 */ /* 0x001e220000000800 */
[----:B------:R-:W-:Y:S01]  /*188b0*/  @UP0 UIMAD.WIDE UR8, UR60, 0x4, UR8 ;  /* 0x000000043c0808a5 */ /* 0x000fe2000f8e0208 */
[----:B------:R-:W-:-:S05]  /*188c0*/  ULDC UR4, c[0x0][0xad4] ;  /* 0x0002b50000047ab9 */ /* 0x000fca0000000800 */
[----:B-1----:R-:W-:Y:S02]  /*188d0*/  IMAD.U32 R4, RZ, RZ, UR8 ;  /* 0x00000008ff047e24 */ /* 0x002fe4000f8e00ff */
[----:B------:R-:W-:Y:S01]  /*188e0*/  IMAD.U32 R5, RZ, RZ, UR9 ;  /* 0x00000009ff057e24 */ /* 0x000fe2000f8e00ff */
[----:B------:R1:W5:Y:S04]  /*188f0*/  @P1 LDG.E R11, desc[UR36][R12.64] ;  /* 0x000000240c0b1981 */ /* 0x000368000c1e1900 */
[----:B------:R1:W5:Y:S01]  /*18900*/  @P0 LDG.E R9, desc[UR36][R4.64] ;  /* 0x0000002404090981 */ /* 0x000362000c1e1900 */
[----:B------:R-:W-:-:S04]  /*18910*/  UISETP.NE.AND UP0, UPT, UR43, URZ, UPT ;  /* 0x0000003f2b00728c */ /* 0x000fc8000bf05270 */
[----:B------:R-:W-:Y:S01]  /*18920*/  USEL UR4, UR43, UR4, UP0 ;  /* 0x000000042b047287 */ /* 0x000fe20008000000 */
[----:B------:R-:W-:Y:S11]  /*18930*/  @P0 BRA `(.L_x_11684) ;  /* 0x0000000000100947 */ /* 0x000ff60003800000 */
[----:B------:R-:W-:Y:S05]  /*18940*/  @!P1 BRA `(.L_x_11684) ;  /* 0x00000000000c9947 */ /* 0x000fea0003800000 */
[----:B-1----:R-:W2:Y:S04]  /*18950*/  LDG.E R4, desc[UR36][R12.64] ;  /* 0x000000240c047981 */ /* 0x002ea8000c1e1900 */
[----:B-----5:R-:W2:Y:S02]  /*18960*/  LDG.E R9, desc[UR36][R12.64+0x4] ;  /* 0x000004240c097981 */ /* 0x020ea4000c1e1900 */
[----:B--2---:R-:W-:-:S07]  /*18970*/  IMAD.IADD R9, R9, 0x1, -R4 ;  /* 0x0000000109097824 */ /* 0x004fce00078e0a04 */
.L_x_11684:
[----:B-1----:R-:W2:Y:S04]  /*18980*/  LDL R4, [R1+0x454] ;  /* 0x0004540001047983 */ /* 0x002ea80000100800 */
[----:B------:R-:W3:Y:S01]  /*18990*/  LDL R8, [R1+0x45c] ;  /* 0x00045c0001087983 */ /* 0x000ee20000100800 */
[----:B0----5:R-:W-:Y:S02]  /*189a0*/  IMAD R6, R9, R20, RZ ;  /* 0x0000001409067224 */ /* 0x021fe400078e02ff */
[----:B------:R-:W-:Y:S01]  /*189b0*/  VIADD R25, R176, UR38 ;  /* 0x00000026b0197c36 */ /* 0x000fe20008000000 */
[----:B------:R-:W-:Y:S01]  /*189c0*/  ISETP.NE.AND P2, PT, R20, 0x1, PT ;  /* 0x000000011400780c */ /* 0x000fe20003f45270 */
[----:B------:R-:W-:Y:S01]  /*189d0*/  UISETP.GT.AND UP1, UPT, UR4, 0x1, UPT ;  /* 0x000000010400788c */ /* 0x000fe2000bf24270 */
[----:B------:R-:W-:-:S03]  /*189e0*/  UMOV UR19, 0x9b8 ;  /* 0x000009b800137882 */ /* 0x000fc60000000000 */
[----:B------:R-:W-:-:S08]  /*189f0*/  USEL UR19, UR19, 0x978, UP1 ;  /* 0x0000097813137887 */ /* 0x000fd00008800000 */
[----:B------:R-:W0:Y:S01]  /*18a00*/  @P2 LDC R5, c[0x0][0xbf0] ;  /* 0x0002fc00ff052b82 */ /* 0x000e220000000800 */
[----:B------:R-:W-:Y:S01]  /*18a10*/  UISETP.NE.U32.AND UP0, UPT, UR10, URZ, UPT ;  /* 0x0000003f0a00728c */ /* 0x000fe2000bf05070 */
[----:B------:R-:W-:Y:S01]  /*18a20*/  UMOV UR4, URZ ;  /* 0x0000003f00047c82 */ /* 0x000fe20008000000 */
[----:B------:R-:W-:Y:S01]  /*18a30*/  USHF.R.S32.HI UR10, URZ, 0x1f, UR60 ;  /* 0x0000001f3f0a7899 */ /* 0x000fe2000801143c */
[----:B------:R-:W-:Y:S01]  /*18a40*/  @P1 R2UR UR4, R11 ;  /* 0x000000000b0412ca */ /* 0x000fe200000e0000 */
[----:B------:R-:W-:Y:S02]  /*18a50*/  UISETP.NE.AND.EX UP0, UPT, UR11, URZ, UPT, UP0 ;  /* 0x0000003f0b00728c */ /* 0x000fe4000bf05300 */
[----:B------:R-:W-:Y:S02]  /*18a60*/  USEL UR9, UR59, URZ, UP1 ;  /* 0x0000003f3b097287 */ /* 0x000fe40008800000 */
[----:B------:R-:W-:Y:S02]  /*18a70*/  USEL UR8, UR60, URZ, !UP0 ;  /* 0x0000003f3c087287 */ /* 0x000fe4000c000000 */
[----:B------:R-:W-:Y:S01]  /*18a80*/  USEL UR18, UR10, URZ, !UP0 ;  /* 0x0000003f0a127287 */ /* 0x000fe2000c000000 */
[----:B------:R-:W-:-:S02]  /*18a90*/  ULDC.64 UR12, c[0x0][UR19+0x220] ;  /* 0x00008800130c7abb */ /* 0x000fc40008000a00 */
[----:B------:R-:W-:Y:S01]  /*18aa0*/  ULDC.64 UR10, c[0x0][UR19+0x218] ;  /* 0x00008600130a7abb */ /* 0x000fe20008000a00 */
[----:B------:R-:W-:Y:S01]  /*18ab0*/  ULDC.64 UR14, c[0x0][UR19+0x228] ;  /* 0x00008a00130e7abb */ /* 0x000fe20008000a00 */
[----:B------:R-:W-:Y:S02]  /*18ac0*/  UIMAD UR13, UR13, UR8, URZ ;  /* 0x000000080d0d72a4 */ /* 0x000fe4000f8e023f */
[----:B------:R-:W-:Y:S02]  /*18ad0*/  UIMAD.WIDE.U32 UR16, UR10, UR58, URZ ;  /* 0x0000003a0a1072a5 */ /* 0x000fe4000f8e003f */
[----:B------:R-:W-:Y:S01]  /*18ae0*/  UIMAD UR20, UR11, UR58, URZ ;  /* 0x0000003a0b1472a4 */ /* 0x000fe2000f8e023f */
[----:B--2---:R-:W-:Y:S02]  /*18af0*/  LOP3.LUT P0, RZ, R4, 0x3, RZ, 0xc0, !PT ;  /* 0x0000000304ff7812 */ /* 0x004fe4000780c0ff */
[----:B------:R-:W1:Y:S02]  /*18b00*/  @P2 LDC R4, c[0x0][0xbec] ;  /* 0x0002fb00ff042b82 */ /* 0x000e640000000800 */
[----:B------:R-:W-:-:S13]  /*18b10*/  ISETP.GE.OR P3, PT, R25, R6, P0 ;  /* 0x000000061900720c */ /* 0x000fda0000766670 */
[----:B------:R-:W2:Y:S01]  /*18b20*/  @!P3 LDL R13, [R1+0x1e0] ;  /* 0x0001e000010db983 */ /* 0x000ea20000100800 */
[----:B---3--:R-:W-:Y:S01]  /*18b30*/  VIADD R21, R8, UR38 ;  /* 0x0000002608157c36 */ /* 0x008fe20008000000 */
[----:B------:R-:W-:Y:S02]  /*18b40*/  UIMAD.WIDE.U32 UR10, UR12, UR8, URZ ;  /* 0x000000080c0a72a5 */ /* 0x000fe4000f8e003f */
[----:B------:R-:W-:Y:S01]  /*18b50*/  UIMAD.WIDE.U32 UR22, UR14, UR9, URZ ;  /* 0x000000090e1672a5 */ /* 0x000fe2000f8e003f */
[----:B------:R-:W-:Y:S01]  /*18b60*/  IMAD.MOV.U32 R9, RZ, RZ, R21 ;  /* 0x000000ffff097224 */ /* 0x000fe200078e0015 */
[----:B------:R-:W-:Y:S02]  /*18b70*/  UIMAD UR9, UR15, UR9, URZ ;  /* 0x000000090f0972a4 */ /* 0x000fe4000f8e023f */
[----:B------:R-:W-:Y:S01]  /*18b80*/  UIMAD UR13, UR12, UR18, UR13 ;  /* 0x000000120c0d72a4 */ /* 0x000fe2000f8e020d */
[----:B-1----:R-:W-:Y:S01]  /*18b90*/  @P2 IMAD.HI.U32 R4, R21, R4, RZ ;  /* 0x0000000415042227 */ /* 0x002fe200078e00ff */
[----:B------:R-:W-:-:S02]  /*18ba0*/  UIADD3 UR16, UP0, UP2, UR10, UR16, UR4 ;  /* 0x000000100a107290 */ /* 0x000fc4000fa1e004 */
[----:B------:R-:W-:Y:S02]  /*18bb0*/  UIADD3 UR10, UR23, UR9, URZ ;  /* 0x00000009170a7290 */ /* 0x000fe4000fffe03f */
[----:B0-----:R-:W-:Y:S01]  /*18bc0*/  @P2 SHF.R.U32.HI R9, RZ, R5, R4 ;  /* 0x00000005ff092219 */ /* 0x001fe20000011604 */
[----:B------:R-:W-:Y:S01]  /*18bd0*/  UIADD3 UR20, UR17, UR20, URZ ;  /* 0x0000001411147290 */ /* 0x000fe2000fffe03f */
[----:B------:R-:W-:Y:S01]  /*18be0*/  IMAD.U32 R4, RZ, RZ, UR22 ;  /* 0x00000016ff047e24 */ /* 0x000fe2000f8e00ff */
[----:B------:R-:W-:Y:S01]  /*18bf0*/  UIADD3 UR9, UR11, UR13, URZ ;  /* 0x0000000d0b097290 */ /* 0x000fe2000fffe03f */
[----:B------:R-:W-:Y:S01]  /*18c00*/  IMAD.U32 R5, RZ, RZ, UR23 ;  /* 0x00000017ff057e24 */ /* 0x000fe2000f8e00ff */
[----:B------:R-:W-:Y:S01]  /*18c10*/  USHF.R.S32.HI UR14, URZ, 0x1f, UR4 ;  /* 0x0000001f3f0e7899 */ /* 0x000fe20008011404 */
[----:B------:R-:W-:Y:S01]  /*18c20*/  IMAD.MOV R11, RZ, RZ, -R9 ;  /* 0x000000ffff0b7224 */ /* 0x000fe200078e0a09 */
[----:B------:R-:W-:Y:S01]  /*18c30*/  IADD3 R4, P1, P4, R9, UR16, R4 ;  /* 0x0000001009047c10 */ /* 0x000fe2000fc3e004 */
[----:B------:R-:W-:Y:S01]  /*18c40*/  IMAD.U32 R10, RZ, RZ, UR10 ;  /* 0x0000000aff0a7e24 */ /* 0x000fe2000f8e00ff */
[----:B------:R-:W-:Y:S01]  /*18c50*/  UIADD3.X UR9, UR9, UR20, UR14, UP0, UP2 ;  /* 0x0000001409097290 */ /* 0x000fe200087e440e */
[----:B------:R-:W-:Y:S01]  /*18c60*/  IMAD R11, R20, R11, R21 ;  /* 0x0000000b140b7224 */ /* 0x000fe200078e0215 */
[----:B------:R-:W-:Y:S01]  /*18c70*/  SHF.R.S32.HI R5, RZ, 0x1f, R9 ;  /* 0x0000001fff057819 */ /* 0x000fe20000011409 */
[----:B------:R-:W-:Y:S01]  /*18c80*/  ULDC.64 UR10, c[0x0][UR19+0x210] ;  /* 0x00008400130a7abb */ /* 0x000fe20008000a00 */
[----:B------:R-:W-:Y:S01]  /*18c90*/  ULDC.64 UR12, c[0x0][0xba8] ;  /* 0x0002ea00000c7ab9 */ /* 0x000fe20000000a00 */
[----:B------:R-:W-:Y:S01]  /*18ca0*/  IMAD R9, R11, UR11, RZ ;  /* 0x0000000b0b097c24 */ /* 0x000fe2000f8e02ff */
[----:B------:R-:W-:Y:S01]  /*18cb0*/  SHF.R.S32.HI R8, RZ, 0x1f, R11 ;  /* 0x0000001fff087819 */ /* 0x000fe2000001140b */
[----:B------:R-:W-:Y:S01]  /*18cc0*/  @!UP1 ULDC UR12, c[0x0][0xb50] ;  /* 0x0002d400000c9ab9 */ /* 0x000fe20000000800 */
[----:B------:R-:W-:Y:S01]  /*18cd0*/  IADD3.X R5, R5, UR9, R10, P1, P4 ;  /* 0x0000000905057c10 */ /* 0x000fe20008fe840a */
[----:B------:R-:W-:-:S02]  /*18ce0*/  @!UP1 ULDC UR13, c[0x0][0xb54] ;  /* 0x0002d500000d9ab9 */ /* 0x000fc40000000800 */
[----:B------:R-:W-:Y:S02]  /*18cf0*/  IMAD R9, R8, UR10, R9 ;  /* 0x0000000a08097c24 */ /* 0x000fe4000f8e0209 */
[----:B------:R-:W-:-:S04]  /*18d00*/  IMAD.WIDE.U32 R4, R11, UR10, R4 ;  /* 0x0000000a0b047c25 */ /* 0x000fc8000f8e0004 */
[----:B------:R-:W-:Y:S01]  /*18d10*/  IMAD.IADD R5, R5, 0x1, R9 ;  /* 0x0000000105057824 */ /* 0x000fe200078e0209 */
[----:B------:R-:W-:Y:S01]  /*18d20*/  LEA R10, P1, R4, UR12, 0x2 ;  /* 0x0000000c040a7c11 */ /* 0x000fe2000f8210ff */
[----:B------:R-:W-:-:S03]  /*18d30*/  VIADD R11, R25, 0x8 ;  /* 0x00000008190b7836 */ /* 0x000fc60000000000 */
[----:B------:R-:W-:Y:S01]  /*18d40*/  LEA.HI.X R12, R4, UR13, R5, 0x2, P1 ;  /* 0x0000000d040c7c11 */ /* 0x000fe200088f1405 */
[----:B------:R-:W-:Y:S01]  /*18d50*/  SHFL.IDX PT, R8, R10, RZ, 0x1c1f ;  /* 0x001c1fff0a087589 */ /* 0x000fe200000e0000 */
[----:B------:R-:W-:-:S03]  /*18d60*/  ISETP.GE.OR P0, PT, R11, R6, P0 ;  /* 0x000000060b00720c */ /* 0x000fc60000706670 */
[----:B------:R-:W2:Y:S04]  /*18d70*/  SHFL.IDX PT, R9, R12, RZ, 0x1c1f ;  /* 0x001c1fff0c097589 */ /* 0x000ea800000e0000 */
[----:B--2---:R-:W-:Y:S06]  /*18d80*/  @!P3 ST.E desc[UR36][R8.64], R13 ;  /* 0x0000000d0800b985 */ /* 0x004fec000c101924 */
[----:B------:R-:W2:Y:S01]  /*18d90*/  @!P0 LDL R15, [R1+0x1e4] ;  /* 0x0001e400010f8983 */ /* 0x000ea20000100800 */
[----:B------:R-:W-:-:S02]  /*18da0*/  PLOP3.LUT P1, PT, PT, PT, UP1, 0x80, 0x0 ;  /* 0x000000000000781c */ /* 0x000fc40003f2f018 */
[-C--:B------:R-:W-:Y:S01]  /*18db0*/  ISETP.GE.AND P3, PT, R25, R6.reuse, PT ;  /* 0x000000061900720c */ /* 0x080fe20003f66270 */
[----:B------:R-:W-:Y:S04]  /*18dc0*/  SHFL.IDX PT, R4, R10, 0x1, 0x1c1f ;  /* 0x003c1f000a047f89 */ /* 0x000fe800000e0000 */
[----:B------:R-:W2:Y:S04]  /*18dd0*/  SHFL.IDX PT, R5, R12, 0x1, 0x1c1f ;  /* 0x003c1f000c057f89 */ /* 0x000ea800000e0000 */
[----:B--2---:R0:W-:Y:S01]  /*18de0*/  @!P0 ST.E desc[UR36][R4.64], R15 ;  /* 0x0000000f04008985 */ /* 0x0041e2000c101924 */
[----:B------:R-:W-:Y:S01]  /*18df0*/  ISETP.GE.AND P0, PT, R11, R6, PT ;  /* 0x000000060b00720c */ /* 0x000fe20003f06270 */
[----:B------:R-:W-:-:S12]  /*18e00*/  @P1 BRA `(.L_x_11685) ;  /* 0x0000000c00c81947 */ /* 0x000fd80003800000 */
[----:B0-----:R-:W-:Y:S01]  /*18e10*/  IMAD R5, R213, 0x40, R18 ;  /* 0x00000040d5057824 */ /* 0x001fe200078e0212 */
[----:B------:R-:W-:Y:S01]  /*18e20*/  ULDC.64 UR12, c[0x0][0xaa0] ;  /* 0x0002a800000c7ab9 */ /* 0x000fe20000000a00 */
[----:B------:R-:W0:Y:S02]  /*18e30*/  @P2 LDC R21, c[0x0][0xbf0] ;  /* 0x0002fc00ff152b82 */ /* 0x000e240000000800 */
        /* <DEDUP_REMOVED lines=12> */
[----:B------:R-:W-:Y:S01]  /*18f00*/  IMAD.X R25, RZ, RZ, R3, P3 ;  /* 0x000000ffff197224 */ /* 0x000fe200018e0603 */
[C---:B------:R-:W-:Y:S02]  /*18f10*/  IADD3 R33, P0, R2.reuse, 0x4000, RZ ;  /* 0x0000400002217810 */ /* 0x040fe40007f1e0ff */
[C---:B------:R-:W-:Y:S01]  /*18f20*/  IADD3 R37, P6, R2.reuse, 0x5000, RZ ;  /* 0x0000500002257810 */ /* 0x040fe20007fde0ff */
[----:B------:R-:W-:Y:S01]  /*18f30*/  UIMAD UR9, UR14, UR12, URZ ;  /* 0x0000000c0e0972a4 */ /* 0x000fe2000f8e023f */
[C---:B------:R-:W-:Y:S01]  /*18f40*/  IADD3 R41, P5, R2.reuse, 0x6000, RZ ;  /* 0x0000600002297810 */ /* 0x040fe20007fbe0ff */
[----:B------:R-:W-:Y:S01]  /*18f50*/  UIMAD.WIDE.U32 UR10, UR4, UR12, URZ ;  /* 0x0000000c040a72a5 */ /* 0x000fe2000f8e003f */
[C---:B------:R-:W-:Y:S01]  /*18f60*/  IADD3 R45, P4, R2.reuse, 0x7000, RZ ;  /* 0x00007000022d7810 */ /* 0x040fe20007f9e0ff */
[----:B------:R-:W5:Y:S01]  /*18f70*/  LD.E.128 R12, desc[UR36][R12.64] ;  /* 0x000000240c0c7980 */ /* 0x000f62000c101d00 */
[----:B------:R-:W-:-:S02]  /*18f80*/  IADD3 R49, P3, R2, 0x8000, RZ ;  /* 0x0000800002317810 */ /* 0x000fc40007f7e0ff */
[----:B------:R-:W-:Y:S01]  /*18f90*/  SHF.R.U64 R28, R28, 0x3, RZ ;  /* 0x000000031c1c7819 */ /* 0x000fe200000012ff */
[----:B------:R-:W5:Y:S01]  /*18fa0*/  LD.E.128 R24, desc[UR36][R24.64] ;  /* 0x0000002418187980 */ /* 0x000f62000c101d00 */
[----:B------:R-:W-:Y:S02]  /*18fb0*/  LOP3.LUT R32, R33, 0x380, RZ, 0xc0, !PT ;  /* 0x0000038021207812 */ /* 0x000fe400078ec0ff */
[----:B------:R-:W-:Y:S02]  /*18fc0*/  LOP3.LUT R36, R37, 0x380, RZ, 0xc0, !PT ;  /* 0x0000038025247812 */ /* 0x000fe400078ec0ff */
[----:B------:R-:W-:Y:S02]  /*18fd0*/  LOP3.LUT R40, R41, 0x380, RZ, 0xc0, !PT ;  /* 0x0000038029287812 */ /* 0x000fe400078ec0ff */
[----:B------:R-:W-:Y:S02]  /*18fe0*/  LOP3.LUT R44, R45, 0x380, RZ, 0xc0, !PT ;  /* 0x000003802d2c7812 */ /* 0x000fe400078ec0ff */
[----:B------:R-:W-:-:S02]  /*18ff0*/  LOP3.LUT R48, R49, 0x380, RZ, 0xc0, !PT ;  /* 0x0000038031307812 */ /* 0x000fc400078ec0ff */
[----:B------:R-:W-:Y:S01]  /*19000*/  LOP3.LUT R28, R28, R29, RZ, 0x3c, !PT ;  /* 0x0000001d1c1c7212 */ /* 0x000fe200078e3cff */
[----:B------:R-:W-:Y:S01]  /*19010*/  IMAD.X R29, RZ, RZ, R3, P1 ;  /* 0x000000ffff1d7224 */ /* 0x000fe200008e0603 */
[----:B------:R-:W-:Y:S02]  /*19020*/  IADD3 R53, P1, R2, 0x9000, RZ ;  /* 0x0000900002357810 */ /* 0x000fe40007f3e0ff */
[----:B------:R-:W-:Y:S02]  /*19030*/  SHF.R.U64 R32, R32, 0x3, RZ ;  /* 0x0000000320207819 */ /* 0x000fe400000012ff */
[----:B------:R-:W-:Y:S02]  /*19040*/  SHF.R.U64 R36, R36, 0x3, RZ ;  /* 0x0000000324247819 */ /* 0x000fe400000012ff */
[----:B------:R-:W-:Y:S01]  /*19050*/  LOP3.LUT R9, R2, 0x380, RZ, 0xc0, !PT ;  /* 0x0000038002097812 */ /* 0x000fe200078ec0ff */
[----:B------:R-:W-:Y:S01]  /*19060*/  UIMAD UR9, UR4, UR13, UR9 ;  /* 0x0000000d040972a4 */ /* 0x000fe2000f8e0209 */
[----:B------:R-:W-:Y:S01]  /*19070*/  SHF.R.U64 R40, R40, 0x3, RZ ;  /* 0x0000000328287819 */ /* 0x000fe200000012ff */
[----:B------:R-:W5:Y:S01]  /*19080*/  LD.E.128 R28, desc[UR36][R28.64] ;  /* 0x000000241c1c7980 */ /* 0x000f62000c101d00 */
[----:B------:R-:W-:Y:S01]  /*19090*/  SHF.R.U64 R44, R44, 0x3, RZ ;  /* 0x000000032c2c7819 */ /* 0x000fe200000012ff */
[----:B------:R-:W-:Y:S01]  /*190a0*/  ULDC.64 UR12, c[0x0][0xae8] ;  /* 0x0002ba00000c7ab9 */ /* 0x000fe20000000a00 */
[----:B------:R-:W-:-:S02]  /*190b0*/  SHF.R.U64 R48, R48, 0x3, RZ ;  /* 0x0000000330307819 */ /* 0x000fc400000012ff */
        /* <DEDUP_REMOVED lines=13> */
[----:B------:R-:W-:Y:S01]  /*19190*/  UIADD3 UR11, UR11, UR9, URZ ;  /* 0x000000090b0b7290 */ /* 0x000fe2000fffe03f */
[C---:B------:R-:W-:Y:S01]  /*191a0*/  IADD3 R61, P6, R2.reuse, 0xb000, RZ ;  /* 0x0000b000023d7810 */ /* 0x040fe20007fde0ff */
[----:B------:R-:W-:Y:S01]  /*191b0*/  USHF.R.S32.HI UR4, URZ, 0x1f, UR8 ;  /* 0x0000001f3f047899 */ /* 0x000fe20008011408 */
[C---:B------:R-:W-:Y:S01]  /*191c0*/  IADD3 R65, P5, R2.reuse, 0xc000, RZ ;  /* 0x0000c00002417810 */ /* 0x040fe20007fbe0ff */
[----:B------:R-:W5:Y:S01]  /*191d0*/  LD.E.128 R32, desc[UR36][R32.64] ;  /* 0x0000002420207980 */ /* 0x000f62000c101d00 */
[C---:B------:R-:W-:Y:S02]  /*191e0*/  IADD3 R69, P4, R2.reuse, 0xd000, RZ ;  /* 0x0000d00002457810 */ /* 0x040fe40007f9e0ff */
[----:B------:R-:W-:Y:S01]  /*191f0*/  IADD3 R73, P3, R2, 0xe000, RZ ;  /* 0x0000e00002497810 */ /* 0x000fe20007f7e0ff */
[----:B------:R-:W5:Y:S01]  /*19200*/  LD.E.128 R36, desc[UR36][R36.64] ;  /* 0x0000002424247980 */ /* 0x000f62000c101d00 */
[----:B------:R-:W-:-:S02]  /*19210*/  SHF.R.U64 R52, R52, 0x3, RZ ;  /* 0x0000000334347819 */ /* 0x000fc400000012ff */
        /* <DEDUP_REMOVED lines=8> */
[----:B------:R-:W-:Y:S01]  /*192a0*/  LOP3.LUT R52, R52, R53, RZ, 0x3c, !PT ;  /* 0x0000003534347212 */ /* 0x000fe200078e3cff */
[----:B------:R-:W-:Y:S01]  /*192b0*/  IMAD.X R53, RZ, RZ, R3, P1 ;  /* 0x000000ffff357224 */ /* 0x000fe200008e0603 */
[----:B------:R-:W-:-:S02]  /*192c0*/  IADD3 R5, P1, R2, 0xf000, RZ ;  /* 0x0000f00002057810 */ /* 0x000fc40007f3e0ff */
[----:B------:R-:W-:Y:S02]  /*192d0*/  SHF.R.U64 R56, R56, 0x3, RZ ;  /* 0x0000000338387819 */ /* 0x000fe400000012ff */
[----:B------:R-:W-:Y:S01]  /*192e0*/  SHF.R.U64 R60, R60, 0x3, RZ ;  /* 0x000000033c3c7819 */ /* 0x000fe200000012ff */
[----:B------:R-:W-:Y:S01]  /*192f0*/  IMAD.X R77, RZ, RZ, R3, P1 ;  /* 0x000000ffff4d7224 */ /* 0x000fe200008e0603 */
[----:B------:R-:W-:Y:S01]  /*19300*/  SHF.R.U64 R64, R64, 0x3, RZ ;  /* 0x0000000340407819 */ /* 0x000fe200000012ff */
[----:B------:R-:W-:Y:S01]  /*19310*/  UIMAD.WIDE.U32 UR10, UR58, UR12, UR10 ;  /* 0x0000000c3a0a72a5 */ /* 0x000fe2000f8e000a */
[----:B------:R-:W-:Y:S01]  /*19320*/  SHF.R.U64 R68, R68, 0x3, RZ ;  /* 0x0000000344447819 */ /* 0x000fe200000012ff */
[----:B------:R-:W5:Y:S01]  /*19330*/  LD.E.128 R52, desc[UR36][R52.64] ;  /* 0x0000002434347980 */ /* 0x000f62000c101d00 */
[----:B------:R-:W-:Y:S02]  /*19340*/  SHF.R.U64 R72, R72, 0x3, RZ ;  /* 0x0000000348487819 */ /* 0x000fe400000012ff */
[----:B------:R-:W-:-:S02]  /*19350*/  LOP3.LUT R2, R9, R2, RZ, 0x3c, !PT ;  /* 0x0000000209027212 */ /* 0x000fc400078e3cff */
        /* <DEDUP_REMOVED lines=11> */
[----:B------:R-:W-:Y:S01]  /*19410*/  LOP3.LUT R4, R5, 0x380, RZ, 0xc0, !PT ;  /* 0x0000038005047812 */ /* 0x000fe200078ec0ff */
[----:B------:R-:W-:-:S02]  /*19420*/  UIMAD UR11, UR58, UR13, UR11 ;  /* 0x0000000d3a0b72a4 */ /* 0x000fc4000f8e020b */
[----:B------:R-:W5:Y:S01]  /*19430*/  LD.E.128 R56, desc[UR36][R56.64] ;  /* 0x0000002438387980 */ /* 0x000f62000c101d00 */
[----:B------:R-:W-:Y:S01]  /*19440*/  SHF.R.U64 R4, R4, 0x3, RZ ;  /* 0x0000000304047819 */ /* 0x000fe200000012ff */
[----:B------:R-:W-:Y:S02]  /*19450*/  ULDC.64 UR12, c[0x0][0xaf0] ;  /* 0x0002bc00000c7ab9 */ /* 0x000fe40000000a00 */
[----:B------:R-:W5:Y:S01]  /*19460*/  LD.E.128 R60, desc[UR36][R60.64] ;  /* 0x000000243c3c7980 */ /* 0x000f62000c101d00 */
[----:B-1----:R-:W1:Y:S01]  /*19470*/  @P2 LDC R3, c[0x0][0xbec] ;  /* 0x0002fb00ff032b82 */ /* 0x002e620000000800 */
[----:B------:R-:W-:Y:S01]  /*19480*/  IMAD R2, R215, 0x20, R213 ;  /* 0x00000020d7027824 */ /* 0x000fe200078e02d5 */
[----:B------:R-:W-:Y:S01]  /*19490*/  LOP3.LUT R76, R4, R5, RZ, 0x3c, !PT ;  /* 0x00000005044c7212 */ /* 0x000fe200078e3cff */
[----:B------:R-:W5:Y:S02]  /*194a0*/  LD.E.128 R64, desc[UR36][R64.64] ;  /* 0x0000002440407980 */ /* 0x000f64000c101d00 */
[----:B------:R-:W-:Y:S01]  /*194b0*/  VIADD R80, R2, UR38 ;  /* 0x0000002602507c36 */ /* 0x000fe20008000000 */
[----:B------:R-:W-:Y:S01]  /*194c0*/  UIMAD UR4, UR4, UR12, URZ ;  /* 0x0000000c040472a4 */ /* 0x000fe2000f8e023f */
[----:B------:R-:W5:Y:S02]  /*194d0*/  LD.E.128 R68, desc[UR36][R68.64] ;  /* 0x0000002444447980 */ /* 0x000f64000c101d00 */
[----:B------:R-:W-:Y:S01]  /*194e0*/  IMAD.MOV.U32 R5, RZ, RZ, R80 ;  /* 0x000000ffff057224 */ /* 0x000fe200078e0050 */
[----:B------:R-:W-:Y:S01]  /*194f0*/  UIMAD UR4, UR8, UR13, UR4 ;  /* 0x0000000d080472a4 */ /* 0x000fe2000f8e0204 */
[----:B------:R-:W5:Y:S01]  /*19500*/  LD.E.128 R72, desc[UR36][R72.64] ;  /* 0x0000002448487980 */ /* 0x000f62000c101d00 */
[----:B------:R-:W-:-:S03]  /*19510*/  UIMAD.WIDE.U32 UR8, UR8, UR12, UR10 ;  /* 0x0000000c080872a5 */ /* 0x000fc6000f8e000a */
[----:B------:R-:W-:Y:S01]  /*19520*/  ULDC.64 UR10, c[0x0][0xae0] ;  /* 0x0002b800000a7ab9 */ /* 0x000fe20000000a00 */
[----:B------:R-:W5:Y:S01]  /*19530*/  LD.E.128 R76, desc[UR36][R76.64] ;  /* 0x000000244c4c7980 */ /* 0x000f62000c101d00 */
[----:B-1----:R-:W-:Y:S01]  /*19540*/  @P2 IMAD.HI.U32 R2, R80, R3, RZ ;  /* 0x0000000350022227 */ /* 0x002fe200078e00ff */
[----:B------:R-:W-:Y:S01]  /*19550*/  UIADD3 UR4, UR9, UR4, URZ ;  /* 0x0000000409047290 */ /* 0x000fe2000fffe03f */
[----:B------:R-:W-:Y:S01]  /*19560*/  @!PT LDS RZ, [RZ] ;  /* 0x00000000fffff984 */ /* 0x000fe20000000800 */
[----:B------:R-:W-:Y:S01]  /*19570*/  @!PT LDS RZ, [RZ] ;  /* 0x00000000fffff984 */ /* 0x000fe20000000800 */
[----:B------:R-:W-:Y:S01]  /*19580*/  @!PT LDS RZ, [RZ] ;  /* 0x00000000fffff984 */ /* 0x000fe20000000800 */
[----:B------:R-:W-:Y:S01]  /*19590*/  @!PT LDS RZ, [RZ] ;  /* 0x00000000fffff984 */ /* 0x000fe20000000800 */
[----:B------:R1:W-:Y:S06]  /*195a0*/  MEMBAR.ALL.CTA ;  /* 0x0000000000007992 */ /* 0x0003ec0000008000 */
[----:B-1----:R-:W1:Y:S01]  /*195b0*/  FENCE.VIEW.ASYNC.S ;  /* 0x00000000000073c6 */ /* 0x002e620000000000 */
[----:B0-----:R-:W-:-:S04]  /*195c0*/  @P2 SHF.R.U32.HI R5, RZ, R21, R2 ;  /* 0x00000015ff052219 */ /* 0x001fc80000011602 */
[--C-:B------:R-:W-:Y:S01]  /*195d0*/  SHF.R.S32.HI R4, RZ, 0x1f, R5.reuse ;  /* 0x0000001fff047819 */ /* 0x100fe20000011405 */
[----:B------:R-:W-:Y:S02]  /*195e0*/  IMAD.MOV R21, RZ, RZ, -R5 ;  /* 0x000000ffff157224 */ /* 0x000fe400078e0a05 */
[----:B------:R-:W-:Y:S02]  /*195f0*/  IMAD.U32 R3, RZ, RZ, UR9 ;  /* 0x00000009ff037e24 */ /* 0x000fe4000f8e00ff */
[----:B------:R-:W-:Y:S02]  /*19600*/  IMAD R4, R4, UR10, RZ ;  /* 0x0000000a04047c24 */ /* 0x000fe4000f8e02ff */
[----:B------:R-:W-:Y:S02]  /*19610*/  IMAD R21, R20, R21, R80 ;  /* 0x0000001514157224 */ /* 0x000fe400078e0250 */
[----:B------:R-:W-:Y:S01]  /*19620*/  IMAD.U32 R2, RZ, RZ, UR8 ;  /* 0x00000008ff027e24 */ /* 0x000fe2000f8e00ff */
[----:B------:R-:W-:Y:S01]  /*19630*/  ULDC.64 UR8, c[0x0][0xad8] ;  /* 0x0002b60000087ab9 */ /* 0x000fe20000000a00 */
[----:B------:R-:W-:-:S02]  /*19640*/  IMAD.U32 R3, RZ, RZ, UR4 ;  /* 0x00000004ff037e24 */ /* 0x000fc4000f8e00ff */
        /* <DEDUP_REMOVED lines=14> */
[----:B------:R-:W-:Y:S02]  /*19730*/  PRMT R0, RZ, 0x654, R0 ;  /* 0x00000654ff007816 */ /* 0x000fe40000000000 */
[----:B------:R-:W-:Y:S02]  /*19740*/  LEA.HI.X R83, R2, UR9, R3, 0x1, P3 ;  /* 0x0000000902537c11 */ /* 0x000fe400098f0c03 */
[-C--:B------:R-:W-:Y:S01]  /*19750*/  ISETP.GE.AND P1, PT, R5, R6.reuse, PT ;  /* 0x000000060500720c */ /* 0x080fe20003f26270 */
[----:B------:R-:W-:Y:S01]  /*19760*/  VIADD R5, R85, 0x40 ;  /* 0x0000004055057836 */ /* 0x000fe20000000000 */
[----:B-1----:R0:W-:Y:S01]  /*19770*/  SYNCS.ARRIVE.TRANS64.RED.A1T0 RZ, [R0+URZ], RZ ;  /* 0x000000ff00ff79a7 */ /* 0x0021e2000810043f */
[----:B------:R1:W2:Y:S01]  /*19780*/  SHFL.IDX PT, R80, R82, RZ, 0x181f ;  /* 0x00181fff52507589 */ /* 0x0002a200000e0000 */
[----:B------:R-:W-:Y:S02]  /*19790*/  BSSY B1, `(.L_x_11686) ;  /* 0x0000015000017945 */ /* 0x000fe40003800000 */
[----:B------:R-:W-:Y:S01]  /*197a0*/  ISETP.GE.AND P0, PT, R5, R6, PT ;  /* 0x000000060500720c */ /* 0x000fe20003f06270 */
[----:B0-----:R1:W0:Y:S01]  /*197b0*/  SHFL.IDX PT, R0, R83, RZ, 0x181f ;  /* 0x00181fff53007589 */ /* 0x00122200000e0000 */
[----:B------:R-:W-:Y:S11]  /*197c0*/  @P2 BRA `(.L_x_11687) ;  /* 0x0000000000442947 */ /* 0x000ff60003800000 */
[----:B------:R-:W-:Y:S02]  /*197d0*/  ULDC UR4, c[0x0][0xac8] ;  /* 0x0002b20000047ab9 */ /* 0x000fe40000000800 */
[----:B------:R-:W-:Y:S02]  /*197e0*/  ISETP.GE.AND P5, PT, R18, UR4, PT ;  /* 0x0000000412007c0c */ /* 0x000fe4000bfa6270 */
[----:B------:R-:W-:Y:S02]  /*197f0*/  ISETP.GE.AND P4, PT, R22, UR4, PT ;  /* 0x0000000416007c0c */ /* 0x000fe4000bf86270 */
[----:B------:R-:W-:Y:S02]  /*19800*/  ISETP.GE.AND P3, PT, R19, UR4, PT ;  /* 0x0000000413007c0c */ /* 0x000fe4000bf66270 */
[----:B------:R-:W-:-:S07]  /*19810*/  ISETP.GE.AND P2, PT, R23, UR4, PT ;  /* 0x0000000417007c0c */ /* 0x000fce000bf46270 */
[----:B--2---:R-:W-:-:S04]  /*19820*/  @!P5 LEA R2, P6, R18, R80, 0x1 ;  /* 0x000000501202d211 */ /* 0x004fc800078c08ff */
[----:B0-----:R-:W-:Y:S02]  /*19830*/  @!P5 LEA.HI.X R3, R18, R0, R181, 0x1, P6 ;  /* 0x000000001203d211 */ /* 0x001fe400030f0cb5 */
        /* <DEDUP_REMOVED lines=10> */
.L_x_11687:
[----:B------:R-:W-:Y:S05]  /*198e0*/  BSYNC B1 ;  /* 0x0000000000017941 */ /* 0x000fea0003800000 */
.L_x_11686:
[----:B0-----:R0:W4:Y:S01]  /*198f0*/  SHFL.IDX PT, R0, R83, 0x1, 0x181f ;  /* 0x00381f0053007f89 */ /* 0x00112200000e0000 */
[----:B------:R-:W-:Y:S03]  /*19900*/  BSSY B1, `(.L_x_11688) ;  /* 0x0000014000017945 */ /* 0x000fe60003800000 */
[----:B---3-5:R0:W3:Y:S01]  /*19910*/  SHFL.IDX PT, R10, R82, 0x1, 0x181f ;  /* 0x00381f00520a7f89 */ /* 0x0280e200000e0000 */
[----:B------:R-:W-:Y:S05]  /*19920*/  @P1 BRA `(.L_x_11689) ;  /* 0x0000000000441947 */ /* 0x000fea0003800000 */
[----:B------:R-:W-:Y:S02]  /*19930*/  ULDC UR4, c[0x0][0xac8] ;  /* 0x0002b20000047ab9 */ /* 0x000fe40000000800 */
[----:B------:R-:W-:Y:S02]  /*19940*/  ISETP.GE.AND P4, PT, R18, UR4, PT ;  /* 0x0000000412007c0c */ /* 0x000fe4000bf86270 */
[----:B------:R-:W-:Y:S02]  /*19950*/  ISETP.GE.AND P3, PT, R22, UR4, PT ;  /* 0x0000000416007c0c */ /* 0x000fe4000bf66270 */
[----:B------:R-:W-:Y:S02]  /*19960*/  ISETP.GE.AND P2, PT, R19, UR4, PT ;  /* 0x0000000413007c0c */ /* 0x000fe4000bf46270 */
[----:B------:R-:W-:-:S07]  /*19970*/  ISETP.GE.AND P1, PT, R23, UR4, PT ;  /* 0x0000000417007c0c */ /* 0x000fce000bf26270 */
[-C--:B---3--:R-:W-:Y:S02]  /*19980*/  @!P4 LEA R2, P6, R18, R10.reuse, 0x1 ;  /* 0x0000000a1202c211 */ /* 0x088fe400078c08ff */
[----:B------:R-:W-:Y:S02]  /*19990*/  @!P3 LEA R4, P5, R22, R10, 0x1 ;  /* 0x0000000a1604b211 */ /* 0x000fe400078a08ff */
[----:B----4-:R-:W-:Y:S02]  /*199a0*/  @!P4 LEA.HI.X R3, R18, R0, R181, 0x1, P6 ;  /* 0x000000001203c211 */ /* 0x010fe400030f0cb5 */
        /* <DEDUP_REMOVED lines=9> */
.L_x_11689:
[----:B------:R-:W-:Y:S05]  /*19a40*/  BSYNC B1 ;  /* 0x0000000000017941 */ /* 0x000fea0003800000 */
.L_x_11688:
[----:B----4-:R4:W0:Y:S01]  /*19a50*/  SHFL.IDX PT, R0, R83, 0x2, 0x181f ;  /* 0x00581f0053007f89 */ /* 0x01082200000e0000 */
[----:B------:R-:W-:Y:S03]  /*19a60*/  BSSY B1, `(.L_x_11690) ;  /* 0x0000014000017945 */ /* 0x000fe60003800000 */
[----:B---3--:R4:W3:Y:S01]  /*19a70*/  SHFL.IDX PT, R10, R82, 0x2, 0x181f ;  /* 0x00581f00520a7f89 */ /* 0x0088e200000e0000 */
[----:B------:R-:W-:Y:S05]  /*19a80*/  @P0 BRA `(.L_x_11691) ;  /* 0x0000000000440947 */ /* 0x000fea0003800000 */
[----:B------:R-:W-:Y:S02]  /*19a90*/  ULDC UR4, c[0x0][0xac8] ;  /* 0x0002b20000047ab9 */ /* 0x000fe40000000800 */
[----:B------:R-:W-:Y:S02]  /*19aa0*/  ISETP.GE.AND P3, PT, R18, UR4, PT ;  /* 0x0000000412007c0c */ /* 0x000fe4000bf66270 */
[----:B------:R-:W-:Y:S02]  /*19ab0*/  ISETP.GE.AND P2, PT, R22, UR4, PT ;  /* 0x0000000416007c0c */ /* 0x000fe4000bf46270 */
[----:B------:R-:W-:Y:S02]  /*19ac0*/  ISETP.GE.AND P1, PT, R19, UR4, PT ;  /* 0x0000000413007c0c */ /* 0x000fe4000bf26270 */
[----:B------:R-:W-:-:S07]  /*19ad0*/  ISETP.GE.AND P0, PT, R23, UR4, PT ;  /* 0x0000000417007c0c */ /* 0x000fce000bf06270 */
[-C--:B---3--:R-:W-:Y:S02]  /*19ae0*/  @!P3 LEA R2, P6, R18, R10.reuse, 0x1 ;  /* 0x0000000a1202b211 */ /* 0x088fe400078c08ff */
[-C--:B------:R-:W-:Y:S02]  /*19af0*/  @!P2 LEA R4, P5, R22, R10.reuse, 0x1 ;  /* 0x0000000a1604a211 */ /* 0x080fe400078a08ff */
[----:B------:R-:W-:Y:S02]  /*19b00*/  @!P1 LEA R8, P4, R19, R10, 0x1 ;  /* 0x0000000a13089211 */ /* 0x000fe400078808ff */
[----:B0-----:R-:W-:Y:S02]  /*19b10*/  @!P3 LEA.HI.X R3, R18, R0, R181, 0x1, P6 ;  /* 0x000000001203b211 */ /* 0x001fe400030f0cb5 */
        /* <DEDUP_REMOVED lines=8> */
.L_x_11691:
[----:B------:R-:W-:Y:S05]  /*19ba0*/  BSYNC B1 ;  /* 0x0000000000017941 */ /* 0x000fea0003800000 */
.L_x_11690:
[----:B0-----:R-:W-:Y:S01]  /*19bb0*/  VIADD R3, R85, 0x60 ;  /* 0x0000006055037836 */ /* 0x001fe20000000000 */
[----:B-1--4-:R-:W0:Y:S04]  /*19bc0*/  SHFL.IDX PT, R83, R83, 0x3, 0x181f ;  /* 0x00781f0053537f89 */ /* 0x012e2800000e0000 */
[----:B------:R-:W-:Y:S01]  /*19bd0*/  ISETP.GE.AND P0, PT, R3, R6, PT ;  /* 0x000000060300720c */ /* 0x000fe20003f06270 */
[----:B------:R-:W1:-:S12]  /*19be0*/  SHFL.IDX PT, R82, R82, 0x3, 0x181f ;  /* 0x00781f0052527f89 */ /* 0x000e5800000e0000 */
[----:B------:R-:W-:Y:S05]  /*19bf0*/  @P0 BRA `(.L_x_11692) ;  /* 0x0000002800100947 */ /* 0x000fea0003800000 */
[----:B------:R-:W-:Y:S02]  /*19c00*/  ULDC UR4, c[0x0][0xac8] ;  /* 0x0002b20000047ab9 */ /* 0x000fe40000000800 */
[----:B------:R-:W-:Y:S02]  /*19c10*/  ISETP.GE.AND P3, PT, R18, UR4, PT ;  /* 0x0000000412007c0c */ /* 0x000fe4000bf66270 */
[----:B------:R-:W-:Y:S02]  /*19c20*/  ISETP.GE.AND P4, PT, R22, UR4, PT ;  /* 0x0000000416007c0c */ /* 0x000fe4000bf86270 */
[----:B------:R-:W-:-:S09]  /*19c30*/  ISETP.GE.AND P5, PT, R19, UR4, PT ;  /* 0x0000000413007c0c */ /* 0x000fd2000bfa6270 */
[-C--:B-1----:R-:W-:Y:S02]  /*19c40*/  @!P3 LEA R2, P0, R18, R82.reuse, 0x1 ;  /* 0x000000521202b211 */ /* 0x082fe400078008ff */
[-C--:B------:R-:W-:Y:S02]  /*19c50*/  @!P4 LEA R4, P1, R22, R82.reuse, 0x1 ;  /* 0x000000521604c211 */ /* 0x080fe400078208ff */
[C---:B------:R-:W-:Y:S02]  /*19c60*/  @!P5 LEA R8, P2, R19.reuse, R82, 0x1 ;  /* 0x000000521308d211 */ /* 0x040fe400078408ff */
[-C--:B0-----:R-:W-:Y:S02]  /*19c70*/  @!P3 LEA.HI.X R3, R18, R83.reuse, R181, 0x1, P0 ;  /* 0x000000531203b211 */ /* 0x081fe400000f0cb5 */
[-C--:B------:R-:W-:Y:S02]  /*19c80*/  @!P4 LEA.HI.X R5, R22, R83.reuse, R180, 0x1, P1 ;  /* 0x000000531605c211 */ /* 0x080fe400008f0cb4 */
[----:B------:R-:W-:Y:S01]  /*19c90*/  @!P5 LEA.HI.X R9, R19, R83, R179, 0x1, P2 ;  /* 0x000000531309d211 */ /* 0x000fe200010f0cb3 */
        /* <DEDUP_REMOVED lines=9> */
.L_x_11685:
[----:B------:R1:W5:Y:S01]  /*19d30*/  LDL R40, [R1+0x444] ;  /* 0x0004440001287983 */ /* 0x0003620000100800 */
[----:B------:R-:W-:Y:S01]  /*19d40*/  ULDC.64 UR12, c[0x0][0xb08] ;  /* 0x0002c200000c7ab9 */ /* 0x000fe20000000a00 */
[----:B------:R-:W2:Y:S02]  /*19d50*/  @P2 LDC R2, c[0x0][0xbec] ;  /* 0x0002fb00ff022b82 */ /* 0x000ea40000000800 */
[----:B------:R1:W5:Y:S04]  /*19d60*/  LDL R39, [R1+0x440] ;  /* 0x0004400001277983 */ /* 0x0003680000100800 */
        /* <DEDUP_REMOVED lines=14> */
[----:B------:R1:W5:Y:S01]  /*19e50*/  LDL R24, [R1+0x404] ;  /* 0x0004040001187983 */ /* 0x0003620000100800 */
[----:B------:R-:W-:Y:S01]  /*19e60*/  UIMAD UR9, UR14, UR12, URZ ;  /* 0x0000000c0e0972a4 */ /* 0x000fe2000f8e023f */
[----:B------:R-:W3:Y:S01]  /*19e70*/  @P2 LDC R3, c[0x0][0xbf0] ;  /* 0x0002fc00ff032b82 */ /* 0x000ee20000000800 */
[----:B------:R-:W-:Y:S01]  /*19e80*/  UIMAD.WIDE.U32 UR10, UR4, UR12, URZ ;  /* 0x0000000c040a72a5 */ /* 0x000fe2000f8e003f */
[----:B--2---:R-:W-:Y:S01]  /*19e90*/  @P2 IMAD.HI.U32 R2, R21, R2, RZ ;  /* 0x0000000215022227 */ /* 0x004fe200078e00ff */
[----:B------:R-:W-:Y:S01]  /*19ea0*/  UIMAD UR9, UR4, UR13, UR9 ;  /* 0x0000000d040972a4 */ /* 0x000fe2000f8e0209 */
[----:B------:R-:W-:Y:S01]  /*19eb0*/  BSSY B1, `(.L_x_11693) ;  /* 0x00000ca000017945 */ /* 0x000fe20003800000 */
[----:B------:R-:W-:Y:S01]  /*19ec0*/  USHF.R.S32.HI UR4, URZ, 0x1f, UR8 ;  /* 0x0000001f3f047899 */ /* 0x000fe20008011408 */
[----:B0-----:R-:W-:Y:S01]  /*19ed0*/  IMAD.MOV.U32 R5, RZ, RZ, R21 ;  /* 0x000000ffff057224 */ /* 0x001fe200078e0015 */
[----:B------:R-:W-:Y:S01]  /*19ee0*/  UIADD3 UR11, UR11, UR9, URZ ;  /* 0x000000090b0b7290 */ /* 0x000fe2000fffe03f */
[----:B------:R-:W-:-:S03]  /*19ef0*/  ULDC.64 UR12, c[0x0][0xb38] ;  /* 0x0002ce00000c7ab9 */ /* 0x000fc60000000a00 */
[----:B------:R-:W-:-:S04]  /*19f00*/  UIMAD.WIDE.U32 UR10, UR58, UR12, UR10 ;  /* 0x0000000c3a0a72a5 */ /* 0x000fc8000f8e000a */
[----:B------:R-:W-:-:S03]  /*19f10*/  UIMAD UR11, UR58, UR13, UR11 ;  /* 0x0000000d3a0b72a4 */ /* 0x000fc6000f8e020b */
[----:B------:R-:W-:Y:S02]  /*19f20*/  ULDC.64 UR12, c[0x0][0xb40] ;  /* 0x0002d000000c7ab9 */ /* 0x000fe40000000a00 */
[----:B------:R-:W-:-:S04]  /*19f30*/  UIMAD UR4, UR4, UR12, URZ ;  /* 0x0000000c040472a4 */ /* 0x000fc8000f8e023f */
[----:B------:R-:W-:Y:S01]  /*19f40*/  UIMAD UR4, UR8, UR13, UR4 ;  /* 0x0000000d080472a4 */ /* 0x000fe2000f8e0204 */
[----:B---3--:R-:W-:Y:S01]  /*19f50*/  @P2 SHF.R.U32.HI R5, RZ, R3, R2 ;  /* 0x00000003ff052219 */ /* 0x008fe20000011602 */
[----:B------:R-:W-:-:S03]  /*19f60*/  UIMAD.WIDE.U32 UR8, UR8, UR12, UR10 ;  /* 0x0000000c080872a5 */ /* 0x000fc6000f8e000a */
[----:B------:R-:W-:Y:S01]  /*19f70*/  ULDC.64 UR10, c[0x0][0xb48] ;  /* 0x0002d200000a7ab9 */ /* 0x000fe20000000a00 */
[----:B------:R-:W-:Y:S01]  /*19f80*/  UIADD3 UR9, UR9, UR4, URZ ;  /* 0x0000000409097290 */ /* 0x000fe2000fffe03f */
[--C-:B------:R-:W-:Y:S01]  /*19f90*/  SHF.R.S32.HI R2, RZ, 0x1f, R5.reuse ;  /* 0x0000001fff027819 */ /* 0x100fe20000011405 */
[----:B------:R-:W-:Y:S02]  /*19fa0*/  IMAD.MOV R9, RZ, RZ, -R5 ;  /* 0x000000ffff097224 */ /* 0x000fe400078e0a05 */
[----:B------:R-:W-:Y:S02]  /*19fb0*/  UIMAD.WIDE.U32 UR8, UR59, UR10, UR8 ;  /* 0x0000000a3b0872a5 */ /* 0x000fe4000f8e0008 */
[----:B------:R-:W-:Y:S02]  /*19fc0*/  IMAD R9, R20, R9, R21 ;  /* 0x0000000914097224 */ /* 0x000fe400078e0215 */
[----:B------:R-:W-:Y:S02]  /*19fd0*/  UIMAD UR59, UR59, UR11, UR9 ;  /* 0x0000000b3b3b72a4 */ /* 0x000fe4000f8e0209 */
[----:B------:R-:W-:Y:S01]  /*19fe0*/  IMAD.U32 R3, RZ, RZ, UR9 ;  /* 0x00000009ff037e24 */ /* 0x000fe2000f8e00ff */
[----:B------:R-:W-:-:S02]  /*19ff0*/  ULDC.64 UR10, c[0x0][0xb30] ;  /* 0x0002cc00000a7ab9 */ /* 0x000fc40000000a00 */
[----:B------:R-:W-:Y:S02]  /*1a000*/  IMAD R4, R2, UR10, RZ ;  /* 0x0000000a02047c24 */ /* 0x000fe4000f8e02ff */
        /* <DEDUP_REMOVED lines=12> */
[----:B------:R-:W-:Y:S01]  /*1a0d0*/  LEA R0, P1, R2, UR8, 0x2 ;  /* 0x0000000802007c11 */ /* 0x000fe2000f8210ff */
[----:B------:R-:W-:-:S03]  /*1a0e0*/  IMAD.IADD R3, R3, 0x1, R5 ;  /* 0x0000000103037824 */ /* 0x000fc600078e0205 */
[----:B------:R-:W-:Y:S01]  /*1a0f0*/  PRMT R4, RZ, 0x654, R4 ;  /* 0x00000654ff047816 */ /* 0x000fe20000000004 */
[----:B------:R1:W0:Y:S01]  /*1a100*/  SHFL.IDX PT, R10, R0, RZ, 0x1c1f ;  /* 0x001c1fff000a7589 */ /* 0x00022200000e0000 */
[----:B------:R-:W-:Y:S02]  /*1a110*/  LEA.HI.X R6, R2, UR9, R3, 0x2, P1 ;  /* 0x0000000902067c11 */ /* 0x000fe400088f1403 */
[----:B------:R1:W-:Y:S03]  /*1a120*/  SYNCS.ARRIVE.TRANS64.RED.A1T0 RZ, [R4+URZ], RZ ;  /* 0x000000ff04ff79a7 */ /* 0x0003e6000810043f */
[----:B------:R1:W2:Y:S01]  /*1a130*/  SHFL.IDX PT, R11, R6, RZ, 0x1c1f ;  /* 0x001c1fff060b7589 */ /* 0x0002a200000e0000 */
[----:B------:R-:W-:Y:S05]  /*1a140*/  @P3 BRA `(.L_x_11694) ;  /* 0x0000000800803947 */ /* 0x000fea0003800000 */
[----:B------:R-:W-:Y:S02]  /*1a150*/  ULDC UR4, c[0x0][0xac8] ;  /* 0x0002b20000047ab9 */ /* 0x000fe40000000800 */
[----:B------:R-:W-:-:S13]  /*1a160*/  ISETP.GE.AND P1, PT, R177, UR4, PT ;  /* 0x00000004b1007c0c */ /* 0x000fda000bf26270 */
[----:B------:R-:W3:Y:S01]  /*1a170*/  @!P1 LDL.64 R20, [R1+0x200] ;  /* 0x0002000001149983 */ /* 0x000ee20000100a00 */
[----:B------:R-:W-:Y:S01]  /*1a180*/  ISETP.GE.AND P2, PT, R210, UR4, PT ;  /* 0x00000004d2007c0c */ /* 0x000fe2000bf46270 */
[----:B0-2---:R-:W-:-:S05]  /*1a190*/  @!P1 IMAD.WIDE R2, R177, 0x4, R10 ;  /* 0x00000004b1029825 */ /* 0x005fca00078e020a */
[----:B---3--:R0:W-:Y:S07]  /*1a1a0*/  @!P1 ST.E.64 desc[UR36][R2.64], R20 ;  /* 0x0000001402009985 */ /* 0x0081ee000c101b24 */
[----:B-1----:R-:W2:Y:S01]  /*1a1b0*/  @!P2 LDL.64 R4, [R1+0x210] ;  /* 0x000210000104a983 */ /* 0x002ea20000100a00 */
[----:B------:R-:W-:Y:S02]  /*1a1c0*/  ISETP.GE.AND P1, PT, R209, UR4, PT ;  /* 0x00000004d1007c0c */ /* 0x000fe4000bf26270 */
[----:B------:R-:W-:-:S04]  /*1a1d0*/  @!P2 LEA R12, P3, R210, R10, 0x2 ;  /* 0x0000000ad20ca211 */ /* 0x000fc800078610ff */
[----:B-----5:R-:W-:-:S05]  /*1a1e0*/  @!P2 LEA.HI.X R13, R210, R11, R40, 0x2, P3 ;  /* 0x0000000bd20da211 */ /* 0x020fca00018f1428 */
[----:B--2---:R1:W-:Y:S04]  /*1a1f0*/  @!P2 ST.E.64 desc[UR36][R12.64], R4 ;  /* 0x000000040c00a985 */ /* 0x0043e8000c101b24 */
[----:B------:R-:W2:Y:S01]  /*1a200*/  @!P1 LDL.64 R8, [R1+0x220] ;  /* 0x0002200001089983 */ /* 0x000ea20000100a00 */
[----:B------:R-:W-:Y:S02]  /*1a210*/  ISETP.GE.AND P2, PT, R208, UR4, PT ;  /* 0x00000004d0007c0c */ /* 0x000fe4000bf46270 */
[----:B------:R-:W-:-:S04]  /*1a220*/  @!P1 LEA R14, P3, R209, R10, 0x2 ;  /* 0x0000000ad10e9211 */ /* 0x000fc800078610ff */
[----:B------:R-:W-:-:S05]  /*1a230*/  @!P1 LEA.HI.X R15, R209, R11, R39, 0x2, P3 ;  /* 0x0000000bd10f9211 */ /* 0x000fca00018f1427 */
[----:B--2---:R2:W-:Y:S04]  /*1a240*/  @!P1 ST.E.64 desc[UR36][R14.64], R8 ;  /* 0x000000080e009985 */ /* 0x0045e8000c101b24 */
[----:B0-----:R-:W3:Y:S01]  /*1a250*/  @!P2 LDL.64 R2, [R1+0x230] ;  /* 0x000230000102a983 */ /* 0x001ee20000100a00 */
[----:B------:R-:W-:Y:S02]  /*1a260*/  ISETP.GE.AND P1, PT, R207, UR4, PT ;  /* 0x00000004cf007c0c */ /* 0x000fe4000bf26270 */
[----:B------:R-:W-:-:S04]  /*1a270*/  @!P2 LEA R20, P3, R208, R10, 0x2 ;  /* 0x0000000ad014a211 */ /* 0x000fc800078610ff */
[----:B------:R-:W-:-:S05]  /*1a280*/  @!P2 LEA.HI.X R21, R208, R11, R38, 0x2, P3 ;  /* 0x0000000bd015a211 */ /* 0x000fca00018f1426 */
[----:B---3--:R0:W-:Y:S04]  /*1a290*/  @!P2 ST.E.64 desc[UR36][R20.64], R2 ;  /* 0x000000021400a985 */ /* 0x0081e8000c101b24 */
[----:B-1----:R-:W3:Y:S01]  /*1a2a0*/  @!P1 LDL.64 R4, [R1+0x240] ;  /* 0x0002400001049983 */ /* 0x002ee20000100a00 */
[----:B------:R-:W-:Y:S02]  /*1a2b0*/  ISETP.GE.AND P2, PT, R206, UR4, PT ;  /* 0x00000004ce007c0c */ /* 0x000fe4000bf46270 */
[----:B------:R-:W-:-:S04]  /*1a2c0*/  @!P1 LEA R12, P3, R207, R10, 0x2 ;  /* 0x0000000acf0c9211 */ /* 0x000fc800078610ff */
[----:B------:R-:W-:-:S05]  /*1a2d0*/  @!P1 LEA.HI.X R13, R207, R11, R37, 0x2, P3 ;  /* 0x0000000bcf0d9211 */ /* 0x000fca00018f1425 */
[----:B---3--:R1:W-:Y:S04]  /*1a2e0*/  @!P1 ST.E.64 desc[UR36][R12.64], R4 ;  /* 0x000000040c009985 */ /* 0x0083e8000c101b24 */
[----:B--2---:R-:W2:Y:S01]  /*1a2f0*/  @!P2 LDL.64 R8, [R1+0x250] ;  /* 0x000250000108a983 */ /* 0x004ea20000100a00 */
        /* <DEDUP_REMOVED lines=129> */
[----:B-1----:R-:W2:Y:S01]  /*1ab10*/  @!P2 LDL.64 R4, [R1+0x3f0] ;  /* 0x0003f0000104a983 */ /* 0x002ea20000100a00 */
[----:B------:R-:W-:-:S04]  /*1ab20*/  @!P2 LEA R10, P1, R211, R10, 0x2 ;  /* 0x0000000ad30aa211 */ /* 0x000fc800078210ff */
[----:B------:R-:W-:-:S05]  /*1ab30*/  @!P2 LEA.HI.X R11, R211, R11, R216, 0x2, P1 ;  /* 0x0000000bd30ba211 */ /* 0x000fca00008f14d8 */
[----:B--2---:R3:W-:Y:S04]  /*1ab40*/  @!P2 ST.E.64 desc[UR36][R10.64], R4 ;  /* 0x000000040a00a985 */ /* 0x0047e8000c101b24 */
.L_x_11694:
[----:B------:R-:W-:Y:S05]  /*1ab50*/  BSYNC B1 ;  /* 0x0000000000017941 */ /* 0x000fea0003800000 */
.L_x_11693:
[----:B--23--:R2:W3:Y:S04]  /*1ab60*/  SHFL.IDX PT, R11, R6, 0x1, 0x1c1f ;  /* 0x003c1f00060b7f89 */ /* 0x00c4e800000e0000 */
[----:B0-----:R2:W0:Y:S01]  /*1ab70*/  SHFL.IDX PT, R10, R0, 0x1, 0x1c1f ;  /* 0x003c1f00000a7f89 */ /* 0x00142200000e0000 */
[----:B------:R-:W-:Y:S05]  /*1ab80*/  @P0 BRA `(.L_x_11692) ;  /* 0x00000018002c0947 */ /* 0x000fea0003800000 */
[----:B-12---:R-:W1:Y:S02]  /*1ab90*/  LDC R0, c[0x0][0xac8] ;  /* 0x0002b200ff007b82 */ /* 0x006e640000000800 */
[----:B-1----:R-:W-:-:S13]  /*1aba0*/  ISETP.GE.AND P0, PT, R177, R0, PT ;  /* 0x00000000b100720c */ /* 0x002fda0003f06270 */
[----:B------:R-:W2:Y:S01]  /*1abb0*/  @!P0 LDL.64 R20, [R1+0x208] ;  /* 0x0002080001148983 */ /* 0x000ea20000100a00 */
[-C--:B------:R-:W-:Y:S01]  /*1abc0*/  ISETP.GE.AND P1, PT, R210, R0.reuse, PT ;  /* 0x00000000d200720c */ /* 0x080fe20003f26270 */
[----:B0--3--:R-:W-:Y:S01]  /*1abd0*/  @!P0 IMAD.WIDE R2, R177, 0x4, R10 ;  /* 0x00000004b1028825 */ /* 0x009fe200078e020a */
[----:B------:R-:W-:-:S04]  /*1abe0*/  ISETP.GE.AND P2, PT, R209, R0, PT ;  /* 0x00000000d100720c */ /* 0x000fc80003f46270 */
[----:B--2---:R0:W-:Y:S07]  /*1abf0*/  @!P0 ST.E.64 desc[UR36][R2.64], R20 ;  /* 0x0000001402008985 */ /* 0x0041ee000c101b24 */
[----:B------:R-:W2:Y:S01]  /*1ac00*/  @!P1 LDL.64 R4, [R1+0x218] ;  /* 0x0002180001049983 */ /* 0x000ea20000100a00 */
[----:B------:R-:W-:-:S04]  /*1ac10*/  @!P1 LEA R12, P0, R210, R10, 0x2 ;  /* 0x0000000ad20c9211 */ /* 0x000fc800078010ff */
[----:B-----5:R-:W-:Y:S02]  /*1ac20*/  @!P1 LEA.HI.X R13, R210, R11, R40, 0x2, P0 ;  /* 0x0000000bd20d9211 */ /* 0x020fe400000f1428 */
[----:B------:R-:W-:-:S03]  /*1ac30*/  @!P2 LEA R14, P0, R209, R10, 0x2 ;  /* 0x0000000ad10ea211 */ /* 0x000fc600078010ff */
[----:B--2---:R1:W-:Y:S04]  /*1ac40*/  @!P1 ST.E.64 desc[UR36][R12.64], R4 ;  /* 0x000000040c009985 */ /* 0x0043e8000c101b24 */
[----:B------:R-:W2:Y:S01]  /*1ac50*/  @!P2 LDL.64 R8, [R1+0x228] ;  /* 0x000228000108a983 */ /* 0x000ea20000100a00 */
[----:B------:R-:W-:Y:S02]  /*1ac60*/  ISETP.GE.AND P1, PT, R208, R0, PT ;  /* 0x00000000d000720c */ /* 0x000fe40003f26270 */
[----:B------:R-:W-:-:S05]  /*1ac70*/  @!P2 LEA.HI.X R15, R209, R11, R39, 0x2, P0 ;  /* 0x0000000bd10fa211 */ /* 0x000fca00000f1427 */
[----:B--2---:R2:W-:Y:S06]  /*1ac80*/  @!P2 ST.E.64 desc[UR36][R14.64], R8 ;  /* 0x000000080e00a985 */ /* 0x0045ec000c101b24 */
[----:B0-----:R-:W3:Y:S01]  /*1ac90*/  @!P1 LDL.64 R2, [R1+0x238] ;  /* 0x0002380001029983 */ /* 0x001ee20000100a00 */
[----:B------:R-:W-:Y:S02]  /*1aca0*/  ISETP.GE.AND P2, PT, R207, R0, PT ;  /* 0x00000000cf00720c */ /* 0x000fe40003f46270 */
[----:B------:R-:W-:-:S04]  /*1acb0*/  @!P1 LEA R20, P0, R208, R10, 0x2 ;  /* 0x0000000ad0149211 */ /* 0x000fc800078010ff */
[----:B------:R-:W-:-:S05]  /*1acc0*/  @!P1 LEA.HI.X R21, R208, R11, R38, 0x2, P0 ;  /* 0x0000000bd0159211 */ /* 0x000fca00000f1426 */
[----:B---3--:R0:W-:Y:S04]  /*1acd0*/  @!P1 ST.E.64 desc[UR36][R20.64], R2 ;  /* 0x0000000214009985 */ /* 0x0081e8000c101b24 */
[----:B-1----:R-:W3:Y:S01]  /*1ace0*/  @!P2 LDL.64 R4, [R1+0x248] ;  /* 0x000248000104a983 */ /* 0x002ee20000100a00 */
[----:B------:R-:W-:Y:S02]  /*1acf0*/  ISETP.GE.AND P1, PT, R206, R0, PT ;  /* 0x00000000ce00720c */ /* 0x000fe40003f26270 */
[----:B------:R-:W-:-:S04]  /*1ad00*/  @!P2 LEA R12, P0, R207, R10, 0x2 ;  /* 0x0000000acf0ca211 */ /* 0x000fc800078010ff */
[----:B------:R-:W-:-:S05]  /*1ad10*/  @!P2 LEA.HI.X R13, R207, R11, R37, 0x2, P0 ;  /* 0x0000000bcf0da211 */ /* 0x000fca00000f1425 */
[----:B---3--:R1:W-:Y:S04]  /*1ad20*/  @!P2 ST.E.64 desc[UR36][R12.64], R4 ;  /* 0x000000040c00a985 */ /* 0x0083e8000c101b24 */
[----:B--2---:R-:W2:Y:S01]  /*1ad30*/  @!P1 LDL.64 R8, [R1+0x258] ;  /* 0x0002580001089983 */ /* 0x004ea20000100a00 */
[----:B------:R-:W-:Y:S02]  /*1ad40*/  ISETP.GE.AND P2, PT, R205, R0, PT ;  /* 0x00000000cd00720c */ /* 0x000fe40003f46270 */
[----:B------:R-:W-:-:S04]  /*1ad50*/  @!P1 LEA R14, P0, R206, R10, 0x2 ;  /* 0x0000000ace0e9211 */ /* 0x000fc800078010ff */
[----:B------:R-:W-:-:S05]  /*1ad60*/  @!P1 LEA.HI.X R15, R206, R11, R36, 0x2, P0 ;  /* 0x0000000bce0f9211 */ /* 0x000fca00000f1424 */
[----:B--2---:R2:W-:Y:S04]  /*1ad70*/  @!P1 ST.E.64 desc[UR36][R14.64], R8 ;  /* 0x000000080e009985 */ /* 0x0045e8000c101b24 */
        /* <DEDUP_REMOVED lines=113> */
[----:B------:R-:W-:-:S07]  /*1b490*/  @!P2 LEA.HI.X R13, R183, R11, R219, 0x2, P0 ;  /* 0x0000000bb70da211 */ /* 0x000fce00000f14db */
[C---:B--2---:R-:W-:Y:S01]  /*1b4a0*/  @!P1 LEA R14, P0, R182.reuse, R10, 0x2 ;  /* 0x0000000ab60e9211 */ /* 0x044fe200078010ff */
[----:B---3--:R0:W-:Y:S04]  /*1b4b0*/  @!P2 ST.E.64 desc[UR36][R12.64], R4 ;  /* 0x000000040c00a985 */ /* 0x0081e8000c101b24 */
[----:B------:R-:W2:Y:S01]  /*1b4c0*/  @!P1 LDL.64 R8, [R1+0x3d8] ;  /* 0x0003d80001089983 */ /* 0x000ea20000100a00 */
[----:B------:R-:W-:Y:S01]  /*1b4d0*/  @!P1 LEA.HI.X R15, R182, R11, R218, 0x2, P0 ;  /* 0x0000000bb60f9211 */ /* 0x000fe200000f14da */
[----:B------:R-:W-:Y:S01]  /*1b4e0*/  BSSY B1, `(.L_x_11695) ;  /* 0x0000009000017945 */ /* 0x000fe20003800000 */
[----:B------:R-:W-:-:S03]  /*1b4f0*/  ISETP.GE.AND P0, PT, R212, R0, PT ;  /* 0x00000000d400720c */ /* 0x000fc60003f06270 */
[----:B--2---:R0:W-:Y:S01]  /*1b500*/  @!P1 ST.E.64 desc[UR36][R14.64], R8 ;  /* 0x000000080e009985 */ /* 0x0041e2000c101b24 */
[----:B------:R-:W-:-:S09]  /*1b510*/  ISETP.GE.AND P1, PT, R211, R0, PT ;  /* 0x00000000d300720c */ /* 0x000fd20003f26270 */
[----:B------:R-:W-:Y:S05]  /*1b520*/  @P0 BRA `(.L_x_11696) ;  /* 0x0000000000100947 */ /* 0x000fea0003800000 */
[----:B0-----:R-:W2:Y:S01]  /*1b530*/  LDL.64 R4, [R1+0x3e8] ;  /* 0x0003e80001047983 */ /* 0x001ea20000100a00 */
[----:B------:R-:W-:-:S04]  /*1b540*/  LEA R2, P0, R212, R10, 0x2 ;  /* 0x0000000ad4027211 */ /* 0x000fc800078010ff */
[----:B------:R-:W-:-:S05]  /*1b550*/  LEA.HI.X R3, R212, R11, R217, 0x2, P0 ;  /* 0x0000000bd4037211 */ /* 0x000fca00000f14d9 */
[----:B--2---:R1:W-:Y:S04]  /*1b560*/  ST.E.64 desc[UR36][R2.64], R4 ;  /* 0x0000000402007985 */ /* 0x0043e8000c101b24 */
.L_x_11696:
[----:B------:R-:W-:Y:S05]  /*1b570*/  BSYNC B1 ;  /* 0x0000000000017941 */ /* 0x000fea0003800000 */
.L_x_11695:
[----:B------:R-:W-:Y:S05]  /*1b580*/  @P1 BRA `(.L_x_11692) ;  /* 0x0000000c00ac1947 */ /* 0x000fea0003800000 */
[----:B01----:R-:W2:Y:S01]  /*1b590*/  LDL.64 R4, [R1+0x3f8] ;  /* 0x0003f80001047983 */ /* 0x003ea20000100a00 */
[----:B------:R-:W-:-:S04]  /*1b5a0*/  LEA R2, P0, R211, R10, 0x2 ;  /* 0x0000000ad3027211 */ /* 0x000fc800078010ff */
[----:B------:R-:W-:-:S05]  /*1b5b0*/  LEA.HI.X R3, R211, R11, R216, 0x2, P0 ;  /* 0x0000000bd3037211 */ /* 0x000fca00000f14d8 */
[----:B--2---:R4:W-:Y:S01]  /*1b5c0*/  ST.E.64 desc[UR36][R2.64], R4 ;  /* 0x0000000402007985 */ /* 0x0049e2000c101b24 */
[----:B------:R-:W-:Y:S05]  /*1b5d0*/  BRA `(.L_x_11692) ;  /* 0x0000000c00987947 */ /* 0x000fea0003800000 */
.L_x_11683:
        /* <DEDUP_REMOVED lines=21> */
[----:B------:R-:W-:Y:S01]  /*1b730*/  ISETP.GT.AND P0, PT, R214, 0x7f, PT ;  /* 0x0000007fd600780c */ /* 0x000fe20003f04270 */
[----:B------:R-:W-:-:S09]  /*1b740*/  UMOV UR4, URZ ;  /* 0x0000003f00047c82 */ /* 0x000fd20008000000 */
[----:B------:R-:W-:Y:S01]  /*1b750*/  @!UP1 ULDC UR43, c[0x0][0xad4] ;  /* 0x0002b500002b9ab9 */ /* 0x000fe20000000800 */
[----:B--2---:R-:W-:Y:S01]  /*1b760*/  @P1 R2UR UR4, R6 ;  /* 0x00000000060412ca */ /* 0x004fe200000e0000 */
[----:B0-----:R-:W-:-:S14]  /*1b770*/  @P2 BRA `(.L_x_11697) ;  /* 0x0000000000102947 */ /* 0x001fdc0003800000 */
[----:B------:R-:W-:Y:S05]  /*1b780*/  @!P1 BRA `(.L_x_11697) ;  /* 0x00000000000c9947 */ /* 0x000fea0003800000 */
[----:B------:R-:W2:Y:S04]  /*1b790*/  LDG.E R5, desc[UR36][R2.64] ;  /* 0x0000002402057981 */ /* 0x000ea8000c1e1900 */
[----:B-----5:R-:W2:Y:S02]  /*1b7a0*/  LDG.E R0, desc[UR36][R2.64+0x4] ;  /* 0x0000042402007981 */ /* 0x020ea4000c1e1900 */
[----:B--2---:R-:W-:-:S07]  /*1b7b0*/  IMAD.IADD R0, R0, 0x1, -R5 ;  /* 0x0000000100007824 */ /* 0x004fce00078e0a05 */
.L_x_11697:
[----:B------:R-:W-:Y:S01]  /*1b7c0*/  USHF.R.S32.HI UR9, URZ, 0x1f, UR60 ;  /* 0x0000001f3f097899 */ /* 0x000fe2000801143c */
[----:B------:R-:W-:Y:S01]  /*1b7d0*/  BSSY B1, `(.L_x_11698) ;  /* 0x000003a000017945 */ /* 0x000fe20003800000 */
[----:B------:R-:W-:Y:S02]  /*1b7e0*/  USHF.R.S32.HI UR21, URZ, 0x1f, UR4 ;  /* 0x0000001f3f157899 */ /* 0x000fe40008011404 */
        /* <DEDUP_REMOVED lines=12> */
[----:B------:R-:W-:Y:S01]  /*1b8b0*/  IMAD.MOV.U32 R5, RZ, RZ, R4 ;  /* 0x000000ffff057224 */ /* 0x000fe200078e0004 */
[----:B------:R-:W-:Y:S02]  /*1b8c0*/  UMOV UR19, 0x9b8 ;  /* 0x000009b800137882 */ /* 0x000fe40000000000 */
[----:B------:R-:W-:Y:S02]  /*1b8d0*/  USEL UR19, UR19, 0x978, UP0 ;  /* 0x0000097813137887 */ /* 0x000fe40008000000 */
[----:B------:R-:W-:-:S06]  /*1b8e0*/  USEL UR18, UR59, URZ, UP0 ;  /* 0x0000003f3b127287 */ /* 0x000fcc0008000000 */
[----:B------:R-:W0:Y:S04]  /*1b8f0*/  @P0 LDC R3, c[0x0][0xbec] ;  /* 0x0002fb00ff030b82 */ /* 0x000e280000000800 */
[----:B------:R-:W-:Y:S01]  /*1b900*/  ULDC.64 UR12, c[0x0][UR19+0x220] ;  /* 0x00008800130c7abb */ /* 0x000fe20008000a00 */
[----:B------:R-:W-:Y:S01]  /*1b910*/  ULDC.64 UR10, c[0x0][UR19+0x218] ;  /* 0x00008600130a7abb */ /* 0x000fe20008000a00 */
[----:B------:R-:W-:Y:S01]  /*1b920*/  ULDC.64 UR14, c[0x0][UR19+0x228] ;  /* 0x00008a00130e7abb */ /* 0x000fe20008000a00 */
[----:B------:R-:W-:Y:S01]  /*1b930*/  UIMAD UR13, UR13, UR8, URZ ;  /* 0x000000080d0d72a4 */ /* 0x000fe2000f8e023f */
[----:B------:R-:W1:Y:S01]  /*1b940*/  @P0 LDC R9, c[0x0][0xbf0] ;  /* 0x0002fc00ff090b82 */ /* 0x000e620000000800 */
[----:B------:R-:W-:Y:S02]  /*1b950*/  UIMAD.WIDE.U32 UR16, UR10, UR58, URZ ;  /* 0x0000003a0a1072a5 */ /* 0x000fe4000f8e003f */
        /* <DEDUP_REMOVED lines=10> */
[----:B------:R-:W-:Y:S02]  /*1ba00*/  IMAD.U32 R3, RZ, RZ, UR23 ;  /* 0x00000017ff037e24 */ /* 0x000fe4000f8e00ff */
[----:B------:R-:W-:Y:S01]  /*1ba10*/  IMAD.U32 R6, RZ, RZ, UR14 ;  /* 0x0000000eff067e24 */ /* 0x000fe2000f8e00ff */
[----:B------:R-:W-:Y:S01]  /*1ba20*/  UIADD3.X UR12, UR12, UR20, UR21, UP1, UP2 ;  /* 0x000000140c0c7290 */ /* 0x000fe20008fe4415 */
[----:B-1----:R-:W-:Y:S01]  /*1ba30*/  @P0 SHF.R.U32.HI R5, RZ, R9, R2 ;  /* 0x00000009ff050219 */ /* 0x002fe20000011602 */
[----:B------:R-:W-:Y:S01]  /*1ba40*/  IMAD.U32 R2, RZ, RZ, UR22 ;  /* 0x00000016ff027e24 */ /* 0x000fe2000f8e00ff */
[----:B------:R-:W-:-:S03]  /*1ba50*/  ULDC.64 UR10, c[0x0][UR19+0x210] ;  /* 0x00008400130a7abb */ /* 0x000fc60008000a00 */
[--C-:B------:R-:W-:Y:S01]  /*1ba60*/  IMAD.MOV R9, RZ, RZ, -R5.reuse ;  /* 0x000000ffff097224 */ /* 0x100fe200078e0a05 */
[----:B------:R-:W-:Y:S02]  /*1ba70*/  IADD3 R2, P0, P1, R5, UR16, R2 ;  /* 0x0000001005027c10 */ /* 0x000fe4000f91e002 */
[----:B------:R-:W-:Y:S01]  /*1ba80*/  SHF.R.S32.HI R5, RZ, 0x1f, R5 ;  /* 0x0000001fff057819 */ /* 0x000fe20000011405 */
[----:B------:R-:W-:-:S03]  /*1ba90*/  IMAD R9, R11, R9, R4 ;  /* 0x000000090b097224 */ /* 0x000fc600078e0204 */
        /* <DEDUP_REMOVED lines=13> */
.L_x_11699:
[----:B------:R-:W-:Y:S05]  /*1bb70*/  BSYNC B1 ;  /* 0x0000000000017941 */ /* 0x000fea0003800000 */
.L_x_11698:
[----:B------:R-:W-:-:S06]  /*1bb80*/  UISETP.GT.AND UP0, UPT, UR43, 0x1, UPT ;  /* 0x000000012b00788c */ /* 0x000fcc000bf04270 */
[----:B------:R-:W-:-:S13]  /*1bb90*/  PLOP3.LUT P0, PT, PT, PT, UP0, 0x80, 0x0 ;  /* 0x000000000000781c */ /* 0x000fda0003f0f008 */
[----:B------:R-:W-:Y:S05]  /*1bba0*/  @P0 BRA `(.L_x_11692) ;  /* 0x0000000800240947 */ /* 0x000fea0003800000 */
[----:B------:R-:W1:Y:S01]  /*1bbb0*/  LDC R13, c[0x0][0xbe8] ;  /* 0x0002fa00ff0d7b82 */ /* 0x000e620000000800 */
[----:B------:R-:W-:Y:S01]  /*1bbc0*/  ULDC.64 UR14, c[0x0][0xaa0] ;  /* 0x0002a800000e7ab9 */ /* 0x000fe20000000a00 */
[----:B------:R-:W-:Y:S01]  /*1bbd0*/  IMAD R2, R215, 0x20, R213 ;  /* 0x00000020d7027824 */ /* 0x000fe200078e02d5 */
[----:B------:R-:W-:Y:S01]  /*1bbe0*/  UIMAD UR12, UR21, UR14, URZ ;  /* 0x0000000e150c72a4 */ /* 0x000fe2000f8e023f */
[----:B------:R-:W-:Y:S01]  /*1bbf0*/  BSSY B1, `(.L_x_11700) ;  /* 0x0000042000017945 */ /* 0x000fe20003800000 */
[----:B------:R-:W-:Y:S01]  /*1bc00*/  UIMAD.WIDE.U32 UR10, UR4, UR14, URZ ;  /* 0x0000000e040a72a5 */ /* 0x000fe2000f8e003f */
[----:B------:R-:W-:Y:S01]  /*1bc10*/  VIADD R6, R2, UR38 ;  /* 0x0000002602067c36 */ /* 0x000fe20008000000 */
[----:B------:R-:W-:-:S03]  /*1bc20*/  UIMAD UR12, UR4, UR15, UR12 ;  /* 0x0000000f040c72a4 */ /* 0x000fc6000f8e020c */
[----:B0-----:R-:W-:Y:S01]  /*1bc30*/  IMAD.MOV.U32 R5, RZ, RZ, R6 ;  /* 0x000000ffff057224 */ /* 0x001fe200078e0006 */
[----:B------:R-:W-:-:S03]  /*1bc40*/  UIADD3 UR11, UR11, UR12, URZ ;  /* 0x0000000c0b0b7290 */ /* 0x000fc6000fffe03f */
[----:B------:R-:W-:Y:S02]  /*1bc50*/  ULDC.64 UR12, c[0x0][0xae8] ;  /* 0x0002ba00000c7ab9 */ /* 0x000fe40000000a00 */
[----:B------:R-:W-:-:S04]  /*1bc60*/  UIMAD.WIDE.U32 UR10, UR58, UR12, UR10 ;  /* 0x0000000c3a0a72a5 */ /* 0x000fc8000f8e000a */
[----:B------:R-:W-:-:S03]  /*1bc70*/  UIMAD UR11, UR58, UR13, UR11 ;  /* 0x0000000d3a0b72a4 */ /* 0x000fc6000f8e020b */
[----:B------:R-:W-:Y:S01]  /*1bc80*/  ULDC.64 UR12, c[0x0][0xaf0] ;  /* 0x0002bc00000c7ab9 */ /* 0x000fe20000000a00 */
[----:B-1----:R-:W-:Y:S01]  /*1bc90*/  ISETP.NE.AND P0, PT, R13, 0x1, PT ;  /* 0x000000010d00780c */ /* 0x002fe20003f05270 */
[----:B------:R-:W-:-:S04]  /*1bca0*/  UIMAD UR9, UR9, UR12, URZ ;  /* 0x0000000c090972a4 */ /* 0x000fc8000f8e023f */
[----:B------:R-:W-:Y:S02]  /*1bcb0*/  UIMAD UR4, UR8, UR13, UR9 ;  /* 0x0000000d080472a4 */ /* 0x000fe4000f8e0209 */
[----:B------:R-:W-:-:S03]  /*1bcc0*/  UIMAD.WIDE.U32 UR8, UR8, UR12, UR10 ;  /* 0x0000000c080872a5 */ /* 0x000fc6000f8e000a */
        /* <DEDUP_REMOVED lines=52> */
.L_x_11701:
[----:B------:R-:W-:Y:S05]  /*1c010*/  BSYNC B1 ;  /* 0x0000000000017941 */ /* 0x000fea0003800000 */
.L_x_11700:
        /* <DEDUP_REMOVED lines=21> */
.L_x_11703:
[----:B------:R-:W-:Y:S05]  /*1c170*/  BSYNC B1 ;  /* 0x0000000000017941 */ /* 0x000fea0003800000 */
.L_x_11702:
        /* <DEDUP_REMOVED lines=21> */
.L_x_11705:
[----:B------:R-:W-:Y:S05]  /*1c2d0*/  BSYNC B1 ;  /* 0x0000000000017941 */ /* 0x000fea0003800000 */
.L_x_11704:
        /* <DEDUP_REMOVED lines=10> */
[-C--:B--2---:R-:W-:Y:S02]  /*1c380*/  @!P3 LEA R8, P6, R18, R2.reuse, 0x1 ;  /* 0x000000021208b211 */ /* 0x084fe400078c08ff */
[-C--:B------:R-:W-:Y:S02]  /*1c390*/  @!P2 LEA R10, P5, R22, R2.reuse, 0x1 ;  /* 0x00000002160aa211 */ /* 0x080fe400078a08ff */
[-C--:B------:R-:W-:Y:S02]  /*1c3a0*/  @!P1 LEA R12, P4, R19, R2.reuse, 0x1 ;  /* 0x00000002130c9211 */ /* 0x080fe400078808ff */
[-C--:B0-----:R-:W-:Y:S02]  /*1c3b0*/  @!P3 LEA.HI.X R9, R18, R5.reuse, R181, 0x1, P6 ;  /* 0x000000051209b211 */ /* 0x081fe400030f0cb5 */
        /* <DEDUP_REMOVED lines=8> */
.L_x_11692:
[----:B------:R-:W-:Y:S05]  /*1c440*/  BSYNC B0 ;  /* 0x0000000000007941 */ /* 0x000fea0003800000 */
.L_x_11682:
[----:B------:R-:W-:Y:S02]  /*1c450*/  ULDC UR4, c[0x0][0xc3c] ;  /* 0x00030f0000047ab9 */ /* 0x000fe40000000800 */
[----:B------:R-:W-:-:S06]  /*1c460*/  UISETP.GE.AND UP0, UPT, UR7, UR4, UPT ;  /* 0x000000040700728c */ /* 0x000fcc000bf06270 */
[----:B------:R-:W-:-:S13]  /*1c470*/  PLOP3.LUT P0, PT, PT, PT, UP0, 0x80, 0x0 ;  /* 0x000000000000781c */ /* 0x000fda0003f0f008 */
[----:B------:R-:W-:Y:S05]  /*1c480*/  @!P0 BRA `(.L_x_11706) ;  /* 0xfffffe4c00b08947 */ /* 0x000fea000383ffff */
[----:B------:R-:W-:Y:S05]  /*1c490*/  EXIT ;  /* 0x000000000000794d */ /* 0x000fea0003800000 */
.L_x_11575:
        /* <DEDUP_REMOVED lines=16> */
.L_x_11707:
        /* <DEDUP_REMOVED lines=44> */
.L_x_11711:
        /* <DEDUP_REMOVED lines=35> */
.L_x_11709:
        /* <DEDUP_REMOVED lines=13> */
.L_x_11712:
        /* <DEDUP_REMOVED lines=62> */
.L_x_11713:
        /* <DEDUP_REMOVED lines=61> */
.L_x_11714:
[----:B------:R-:W-:-:S05]  /*1d310*/  LOP3.LUT R17, RZ, R2, RZ, 0x33, !PT ;  /* 0x00000002ff117212 */ /* 0x000fca00078e33ff */
[----:B------:R-:W-:Y:S01]  /*1d320*/  IMAD.IADD R17, R0, 0x1, R17 ;  /* 0x0000000100117824 */ /* 0x000fe200078e0211 */
[----:B------:R-:W-:Y:S06]  /*1d330*/  BRA `(.L_x_11715) ;  /* 0x0000000000147947 */ /* 0x000fec0003800000 */
.L_x_11710:
[----:B------:R-:W-:Y:S01]  /*1d340*/  ULDC UR4, c[0x0][0xc3c] ;  /* 0x00030f0000047ab9 */ /* 0x000fe20000000800 */
[----:B------:R-:W-:Y:S02]  /*1d350*/  IMAD.MOV.U32 R17, RZ, RZ, RZ ;  /* 0x000000ffff117224 */ /* 0x000fe400078e00ff */
[----:B------:R-:W-:Y:S02]  /*1d360*/  IMAD.U32 R16, RZ, RZ, UR6 ;  /* 0x00000006ff107e24 */ /* 0x000fe4000f8e00ff */
[----:B------:R-:W-:Y:S02]  /*1d370*/  IMAD.MOV.U32 R18, RZ, RZ, RZ ;  /* 0x000000ffff127224 */ /* 0x000fe400078e00ff */
[----:B------:R-:W-:-:S07]  /*1d380*/  IMAD.U32 R19, RZ, RZ, UR4 ;  /* 0x00000004ff137e24 */ /* 0x000fce000f8e00ff */
.L_x_11715:
[----:B------:R-:W-:-:S13]  /*1d390*/  ISETP.NE.AND P0, PT, R7, RZ, PT ;  /* 0x000000ff0700720c */ /* 0x000fda0003f05270 */
[----:B------:R-:W0:Y:S01]  /*1d3a0*/  @!P0 S2R R3, SR_CgaCtaId ;  /* 0x0000000000038919 */ /* 0x000e220000008800 */
[----:B------:R-:W-:-:S04]  /*1d3b0*/  @!P0 MOV R0, 0x400 ;  /* 0x0000040000008802 */ /* 0x000fc80000000f00 */
[----:B0-----:R-:W-:-:S05]  /*1d3c0*/  @!P0 LEA R0, R3, R0, 0x18 ;  /* 0x0000000003008211 */ /* 0x001fca00078ec0ff */
[----:B------:R1:W-:Y:S01]  /*1d3d0*/  @!P0 STS.128 [R0+0x228d0], R16 ;  /* 0x0228d01000008388 */ /* 0x0003e20000000c00 */
[----:B------:R-:W-:Y:S06]  /*1d3e0*/  BAR.ARV 0x5, 0x180 ;  /* 0x0146000000007b1d */ /* 0x000fec0000002000 */
.L_x_11708:
        /* <DEDUP_REMOVED lines=28> */
[C---:B------:R-:W-:Y:S01]  /*1d5b0*/  LOP3.LUT R2, R4.reuse, 0x80, RZ, 0xfc, !PT ;  /* 0x0000008004027812 */ /* 0x040fe200078efcff */
[----:B------:R-:W-:Y:S01]  /*1d5c0*/  IMAD.U32 R22, RZ, RZ, UR4 ;  /* 0x00000004ff167e24 */ /* 0x000fe2000f8e00ff */
[----:B------:R-:W-:-:S03]  /*1d5d0*/  LOP3.LUT R0, R4, 0xc0, RZ, 0xfc, !PT ;  /* 0x000000c004007812 */ /* 0x000fc600078efcff */
[----:B---3--:R-:W-:-:S07]  /*1d5e0*/  IMAD R36, R28, 0x2, R22 ;  /* 0x000000021c247824 */ /* 0x008fce00078e0216 */
.L_x_11787:
        /* <DEDUP_REMOVED lines=38> */
.L_x_11717:
        /* <DEDUP_REMOVED lines=8> */
.L_x_11718:
        /* <DEDUP_REMOVED lines=9> */
.L_x_11719:
        /* <DEDUP_REMOVED lines=28> */
.L_x_11722:
[----:B------:R-:W-:-:S13]  /*1db20*/  ISETP.NE.AND P0, PT, R3, 0x1, PT ;  /* 0x000000010300780c */ /* 0x000fda0003f05270 */
[----:B------:R-:W0:Y:S02]  /*1db30*/  @P0 LDC.64 R4, c[0x0][0x9e8] ;  /* 0x00027a00ff040b82 */ /* 0x000e240000000a00 */
[----:B0-----:R-:W-:-:S05]  /*1db40*/  @P0 IMAD.HI.U32 R4, R0, R4, RZ ;  /* 0x0000000400040227 */ /* 0x001fca00078e00ff */
[----:B------:R-:W-:-:S07]  /*1db50*/  @P0 SHF.R.U32.HI R0, RZ, R5, R4 ;  /* 0x00000005ff000219 */ /* 0x000fce0000011604 */
.L_x_11723:
[----:B------:R-:W-:Y:S05]  /*1db60*/  BSYNC B0 ;  /* 0x0000000000007941 */ /* 0x000fea0003800000 */
.L_x_11721:
[----:B------:R-:W-:-:S05]  /*1db70*/  IMAD R5, R0, R3, R3 ;  /* 0x0000000300057224 */ /* 0x000fca00078e0203 */
[----:B------:R-:W-:-:S07]  /*1db80*/  VIMNMX R2, R2, R5, PT ;  /* 0x0000000502027248 */ /* 0x000fce0003fe0100 */
.L_x_11720:
        /* <DEDUP_REMOVED lines=9> */
[----:B------:R-:W-:Y:S02]  /*1dc20*/  SHF.R.U32.HI R5, RZ, 0x1f, R2 ;  /* 0x0000001fff057819 */ /* 0x000fe40000011602 */
[----:B------:R-:W-:Y:S01]  /*1dc30*/  IADD3 R4, R4, R17, -R35 ;  /* 0x0000001104047210 */ /* 0x000fe20007ffe823 */
[----:B------:R-:W-:Y:S01]  /*1dc40*/  IMAD.HI R0, R0, 0x2aaaaaab, RZ ;  /* 0x2aaaaaab00007827 */ /* 0x000fe200078e02ff */
[----:B------:R-:W-:-:S03]  /*1dc50*/  LEA.HI.SX32 R7, R2, R5, 0x1c ;  /* 0x0000000502077211 */ /* 0x000fc600078fe2ff */
[----:B------:R-:W-:Y:S01]  /*1dc60*/  VIADD R2, R4, -UR4 ;  /* 0x8000000404027c36 */ /* 0x000fe20008000000 */
[----:B------:R-:W-:-:S04]  /*1dc70*/  SHF.R.U32.HI R5, RZ, 0x1f, R0 ;  /* 0x0000001fff057819 */ /* 0x000fc80000011600 */
[----:B------:R-:W-:-:S04]  /*1dc80*/  LEA.HI.SX32 R0, R0, R5, 0x1c ;  /* 0x0000000500007211 */ /* 0x000fc800078fe2ff */
[----:B------:R-:W-:Y:S01]  /*1dc90*/  VIMNMX R0, R0, R7, PT ;  /* 0x0000000700007248 */ /* 0x000fe20003fe0100 */
        /* <DEDUP_REMOVED lines=12> */
.L_x_11726:
[----:B------:R-:W-:-:S13]  /*1dd60*/  ISETP.NE.AND P0, PT, R3, 0x1, PT ;  /* 0x000000010300780c */ /* 0x000fda0003f05270 */
[----:B------:R-:W0:Y:S02]  /*1dd70*/  @P0 LDC.64 R4, c[0x0][0x9e8] ;  /* 0x00027a00ff040b82 */ /* 0x000e240000000a00 */
[----:B0-----:R-:W-:-:S05]  /*1dd80*/  @P0 IMAD.HI.U32 R4, R6, R4, RZ ;  /* 0x0000000406040227 */ /* 0x001fca00078e00ff */
[----:B------:R-:W-:-:S07]  /*1dd90*/  @P0 SHF.R.U32.HI R6, RZ, R5, R4 ;  /* 0x00000005ff060219 */ /* 0x000fce0000011604 */
.L_x_11727:
[----:B------:R-:W-:Y:S05]  /*1dda0*/  BSYNC B0 ;  /* 0x0000000000007941 */ /* 0x000fea0003800000 */
.L_x_11725:
[----:B------:R-:W-:-:S05]  /*1ddb0*/  IMAD R3, R6, R3, RZ ;  /* 0x0000000306037224 */ /* 0x000fca00078e02ff */
[----:B------:R-:W-:-:S07]  /*1ddc0*/  VIMNMX R2, R2, R3, !PT ;  /* 0x0000000302027248 */ /* 0x000fce0007fe0100 */
.L_x_11724:
[----:B------:R-:W-:Y:S01]  /*1ddd0*/  IMAD.HI R2, R2, 0x2aaaaaab, RZ ;  /* 0x2aaaaaab02027827 */ /* 0x000fe200078e02ff */
[----:B------:R-:W-:Y:S04]  /*1dde0*/  BSSY B0, `(.L_x_11728) ;  /* 0x0000029000007945 */ /* 0x000fe80003800000 */
[----:B------:R-:W-:-:S04]  /*1ddf0*/  SHF.R.U32.HI R3, RZ, 0x1f, R2 ;  /* 0x0000001fff037819 */ /* 0x000fc80000011602 */
[----:B------:R-:W-:Y:S02]  /*1de00*/  LEA.HI.SX32 R3, R2, R3, 0x1c ;  /* 0x0000000302037211 */ /* 0x000fe400078fe2ff */
[----:B------:R-:W-:Y:S02]  /*1de10*/  LOP3.LUT R2, R18, 0xff000000, RZ, 0xc0, !PT ;  /* 0xff00000012027812 */ /* 0x000fe400078ec0ff */
        /* <DEDUP_REMOVED lines=12> */
[----:B0-----:R-:W-:Y:S02]  /*1dee0*/  IABS R6, R5 ;  /* 0x0000000500067213 */ /* 0x001fe40000000000 */
[----:B------:R-:W-:Y:S02]  /*1def0*/  IADD3 R8, R5, -0x1, R0 ;  /* 0xffffffff05087810 */ /* 0x000fe40007ffe000 */
[----:B------:R-:W0:Y:S03]  /*1df00*/  I2F.RP R7, R6 ;  /* 0x0000000600077306 */ /* 0x000e260000209400 */
[----:B------:R-:W-:-:S05]  /*1df10*/  IMAD.IADD R8, R8, 0x1, -R29 ;  /* 0x0000000108087824 */ /* 0x000fca00078e0a1d */
        /* <DEDUP_REMOVED lines=21> */
.L_x_11729:
[----:B------:R-:W-:Y:S05]  /*1e070*/  BSYNC B0 ;  /* 0x0000000000007941 */ /* 0x000fea0003800000 */
.L_x_11728:
        /* <DEDUP_REMOVED lines=23> */
.L_x_11731:
        /* <DEDUP_REMOVED lines=20> */
.L_x_11734:
[----:B------:R-:W-:Y:S05]  /*1e330*/  BSYNC B6 ;  /* 0x0000000000067941 */ /* 0x000fea0003800000 */
.L_x_11733:
        /* <DEDUP_REMOVED lines=20> */
.L_x_11737:
        /* <DEDUP_REMOVED lines=15> */
.L_x_11736:
[----:B------:R-:W-:Y:S05]  /*1e570*/  BSYNC B6 ;  /* 0x0000000000067941 */ /* 0x000fea0003800000 */
.L_x_11735:
        /* <DEDUP_REMOVED lines=10> */
[----:B------:R-:W-:-:S04]  /*1e620*/  LOP3.LUT R21, R21, 0x38, RZ, 0xc0, !PT ;  /* 0x0000003815157812 */ /* 0x000fc800078ec0ff */
[----:B------:R-:W-:Y:S01]  /*1e630*/  LOP3.LUT R31, R21, 0x40, RZ, 0xfc, !PT ;  /* 0x00000040151f7812 */ /* 0x000fe200078efcff */
[----:B---3--:R-:W-:Y:S01]  /*1e640*/  @P0 IMAD.WIDE R2, R19, 0x4, R2 ;  /* 0x0000000413020825 */ /* 0x008fe200078e0202 */
[----:B------:R-:W-:-:S03]  /*1e650*/  LOP3.LUT R21, R21, 0x80, RZ, 0xfc, !PT ;  /* 0x0000008015157812 */ /* 0x000fc600078efcff */
[----:B-1----:R-:W-:Y:S01]  /*1e660*/  IMAD.SHL.U32 R25, R20, 0x8, RZ ;  /* 0x0000000814197824 */ /* 0x002fe200078e00ff */
[----:B------:R0:W5:Y:S01]  /*1e670*/  @P0 LDG.E R27, desc[UR36][R2.64] ;  /* 0x00000024021b0981 */ /* 0x000162000c1e1900 */
[----:B------:R-:W-:Y:S01]  /*1e680*/  ISETP.GE.AND P0, PT, R21, UR4, PT ;  /* 0x0000000415007c0c */ /* 0x000fe2000bf06270 */
[----:B------:R-:W-:Y:S01]  /*1e690*/  UMOV UR5, 0xffffffff ;  /* 0xffffffff00057882 */ /* 0x000fe20000000000 */
[----:B------:R-:W-:Y:S01]  /*1e6a0*/  ISETP.GE.AND P1, PT, R31, UR4, PT ;  /* 0x000000041f007c0c */ /* 0x000fe2000bf26270 */
[----:B------:R-:W1:Y:S01]  /*1e6b0*/  S2R R21, SR_TID.X ;  /* 0x0000000000157919 */ /* 0x000e620000002100 */
[----:B------:R-:W-:Y:S01]  /*1e6c0*/  LOP3.LUT R25, R25, 0x38, RZ, 0xc0, !PT ;  /* 0x0000003819197812 */ /* 0x000fe200078ec0ff */
[----:B------:R-:W-:Y:S01]  /*1e6d0*/  VIADD R0, R32, 0xffffffff ;  /* 0xffffffff20007836 */ /* 0x000fe20000000000 */
[----:B------:R-:W-:Y:S02]  /*1e6e0*/  LOP3.LUT R23, R23, 0xfffffffe, RZ, 0xc0, !PT ;  /* 0xfffffffe17177812 */ /* 0x000fe400078ec0ff */
[----:B------:R-:W-:-:S02]  /*1e6f0*/  ISETP.GE.AND P2, PT, R25, UR4, PT ;  /* 0x0000000419007c0c */ /* 0x000fc4000bf46270 */
[----:B------:R-:W-:Y:S02]  /*1e700*/  LOP3.LUT R23, R23, 0xffffffef, RZ, 0xc0, !PT ;  /* 0xffffffef17177812 */ /* 0x000fe400078ec0ff */
[----:B------:R-:W-:Y:S02]  /*1e710*/  LOP3.LUT R25, R25, 0xc0, RZ, 0xfc, !PT ;  /* 0x000000c019197812 */ /* 0x000fe400078efcff */
[----:B------:R-:W-:Y:S02]  /*1e720*/  LOP3.LUT R20, R20, 0x7f, RZ, 0xc0, !PT ;  /* 0x0000007f14147812 */ /* 0x000fe400078ec0ff */
[----:B------:R-:W-:Y:S02]  /*1e730*/  @P1 LOP3.LUT R23, R23, 0x10, RZ, 0xfc, !PT ;  /* 0x0000001017171812 */ /* 0x000fe400078efcff */
[----:B------:R-:W-:-:S03]  /*1e740*/  SHF.R.U32.HI R31, RZ, 0x3, R20 ;  /* 0x00000003ff1f7819 */ /* 0x000fc60000011614 */
[----:B------:R-:W-:-:S04]  /*1e750*/  @P2 LOP3.LUT R23, R23, 0x1, RZ, 0xfc, !PT ;  /* 0x0000000117172812 */ /* 0x000fc800078efcff */
[----:B------:R-:W-:-:S04]  /*1e760*/  LOP3.LUT R23, R23, 0xfffffff7, RZ, 0xc0, !PT ;  /* 0xfffffff717177812 */ /* 0x000fc800078ec0ff */
[----:B------:R-:W-:Y:S02]  /*1e770*/  @P0 LOP3.LUT R23, R23, 0x8, RZ, 0xfc, !PT ;  /* 0x0000000817170812 */ /* 0x000fe400078efcff */
[----:B------:R-:W-:Y:S02]  /*1e780*/  ISETP.GE.AND P0, PT, R25, UR4, PT ;  /* 0x0000000419007c0c */ /* 0x000fe4000bf06270 */
[----:B------:R-:W-:Y:S01]  /*1e790*/  LOP3.LUT R23, R23, 0xfffffffb, RZ, 0xc0, !PT ;  /* 0xfffffffb17177812 */ /* 0x000fe200078ec0ff */
[----:B-1----:R-:W-:-:S05]  /*1e7a0*/  IMAD.SHL.U32 R20, R21, 0x10, RZ ;  /* 0x0000001015147824 */ /* 0x002fca00078e00ff */
[----:B------:R-:W-:-:S05]  /*1e7b0*/  LOP3.LUT R20, R31, 0x70, R20, 0xf8, !PT ;  /* 0x000000701f147812 */ /* 0x000fca00078ef814 */
[----:B------:R-:W-:Y:S01]  /*1e7c0*/  @P0 LOP3.LUT R23, R23, 0x4, RZ, 0xfc, !PT ;  /* 0x0000000417170812 */ /* 0x000fe200078efcff */
[----:B------:R-:W-:Y:S01]  /*1e7d0*/  IMAD R34, R0, 0x60, R20 ;  /* 0x0000006000227824 */ /* 0x000fe200078e0214 */
[----:B0-2---:R-:W-:Y:S06]  /*1e7e0*/  BRA.DIV UR5, `(.L_x_11738) ;  /* 0x0000004205b47947 */ /* 0x005fec000b800000 */
.L_x_11804:
[----:B------:R-:W-:Y:S01]  /*1e7f0*/  ISETP.NE.AND P1, PT, R8, 0x1, PT ;  /* 0x000000010800780c */ /* 0x000fe20003f25270 */
[----:B------:R-:W-:Y:S01]  /*1e800*/  IMAD.MOV.U32 R32, RZ, RZ, RZ ;  /* 0x000000ffff207224 */ /* 0x000fe200078e00ff */
[C---:B------:R-:W-:Y:S01]  /*1e810*/  ISETP.GE.AND P0, PT, R34.reuse, R17, PT ;  /* 0x000000112200720c */ /* 0x040fe20003f06270 */
[----:B------:R-:W-:Y:S01]  /*1e820*/  IMAD.IADD R34, R34, 0x1, R30 ;  /* 0x0000000122227824 */ /* 0x000fe200078e021e */
[----:B-----5:R-:W-:Y:S02]  /*1e830*/  SHF.R.S32.HI R31, RZ, 0x1f, R27 ;  /* 0x0000001fff1f7819 */ /* 0x020fe4000001141b */
[----:B------:R-:W-:Y:S01]  /*1e840*/  ISETP.GT.U32.OR P0, PT, R20, 0x5f, P0 ;  /* 0x0000005f1400780c */ /* 0x000fe20000704470 */
[----:B------:R-:W-:Y:S01]  /*1e850*/  IMAD.MOV.U32 R6, RZ, RZ, R34 ;  /* 0x000000ffff067224 */ /* 0x000fe200078e0022 */
[----:B------:R-:W-:-:S05]  /*1e860*/  LOP3.LUT R23, R23, 0xffffff7f, RZ, 0xc0, !PT ;  /* 0xffffff7f17177812 */ /* 0x000fca00078ec0ff */
[----:B------:R-:W0:Y:S01]  /*1e870*/  @P1 LDC R3, c[0x0][0x434] ;  /* 0x00010d00ff031b82 */ /* 0x000e220000000800 */
[----:B------:R-:W-:-:S07]  /*1e880*/  @P1 LOP3.LUT R23, R23, 0x80, RZ, 0xfc, !PT ;  /* 0x0000008017171812 */ /* 0x000fce00078efcff */
[----:B------:R-:W1:Y:S08]  /*1e890*/  @P1 LDC R2, c[0x0][0x438] ;  /* 0x00010e00ff021b82 */ /* 0x000e700000000800 */
[----:B------:R-:W2:Y:S01]  /*1e8a0*/  @!P0 LDC.64 R4, c[0x0][0x428] ;  /* 0x00010a00ff048b82 */ /* 0x000ea20000000a00 */
[----:B0-----:R-:W-:-:S05]  /*1e8b0*/  @P1 IMAD.HI.U32 R3, R34, R3, RZ ;  /* 0x0000000322031227 */ /* 0x001fca00078e00ff */
[----:B-1----:R-:W-:-:S04]  /*1e8c0*/  @P1 SHF.R.U32.HI R6, RZ, R2, R3 ;  /* 0x00000002ff061219 */ /* 0x002fc80000011603 */
[--C-:B------:R-:W-:Y:S01]  /*1e8d0*/  @!P0 SHF.R.S32.HI R3, RZ, 0x1f, R6.reuse ;  /* 0x0000001fff038819 */ /* 0x100fe20000011406 */
[----:B------:R-:W-:Y:S02]  /*1e8e0*/  @!P0 IMAD.MOV.U32 R2, RZ, RZ, R6 ;  /* 0x000000ffff028224 */ /* 0x000fe400078e0006 */
[-C--:B--2---:R-:W-:Y:S02]  /*1e8f0*/  @!P0 IMAD R7, R31, R4.reuse, RZ ;  /* 0x000000041f078224 */ /* 0x084fe400078e02ff */
[----:B------:R-:W-:-:S04]  /*1e900*/  @!P0 IMAD.WIDE.U32 R2, R27, R4, R2 ;  /* 0x000000041b028225 */ /* 0x000fc800078e0002 */
[----:B------:R-:W-:Y:S02]  /*1e910*/  @!P0 IMAD R7, R27, R5, R7 ;  /* 0x000000051b078224 */ /* 0x000fe400078e0207 */
[----:B------:R-:W0:Y:S02]  /*1e920*/  @!P0 LDC.64 R4, c[0x0][0x418] ;  /* 0x00010600ff048b82 */ /* 0x000e240000000a00 */
[----:B------:R-:W-:Y:S02]  /*1e930*/  @!P0 IMAD.IADD R7, R3, 0x1, R7 ;  /* 0x0000000103078824 */ /* 0x000fe400078e0207 */
[----:B------:R-:W-:-:S04]  /*1e940*/  IMAD.MOV R3, RZ, RZ, -R6 ;  /* 0x000000ffff037224 */ /* 0x000fc800078e0a06 */
[----:B------:R-:W-:Y:S01]  /*1e950*/  IMAD R34, R8, R3, R34 ;  /* 0x0000000308227224 */ /* 0x000fe200078e0222 */
[----:B------:R-:W-:Y:S02]  /*1e960*/  SEL R3, RZ, 0x1, P2 ;  /* 0x00000001ff037807 */ /* 0x000fe40001000000 */
[----:B0-----:R-:W-:-:S04]  /*1e970*/  @!P0 LEA R4, P1, R2, R4, 0x2 ;  /* 0x0000000402048211 */ /* 0x001fc800078210ff */
[----:B------:R-:W-:Y:S01]  /*1e980*/  @!P0 LEA.HI.X R5, R2, R5, R7, 0x2, P1 ;  /* 0x0000000502058211 */ /* 0x000fe200008f1407 */
[----:B------:R-:W-:Y:S01]  /*1e990*/  IMAD.U32 R2, RZ, RZ, UR38 ;  /* 0x00000026ff027e24 */ /* 0x000fe2000f8e00ff */
[----:B------:R0:W-:Y:S04]  /*1e9a0*/  STL [R1+0x41c], R3 ;  /* 0x00041c0301007387 */ /* 0x0001e80000100800 */
[----:B------:R0:W5:Y:S01]  /*1e9b0*/  @!P0 LDG.E R32, desc[UR36][R4.64] ;  /* 0x0000002404208981 */ /* 0x000162000c1e1900 */
[----:B------:R-:W-:Y:S02]  /*1e9c0*/  ISETP.NE.AND P0, PT, R2, 0x3, PT ;  /* 0x000000030200780c */ /* 0x000fe40003f05270 */
[----:B------:R-:W-:Y:S02]  /*1e9d0*/  ISETP.GT.U32.AND P1, PT, R20, 0x5f, PT ;  /* 0x0000005f1400780c */ /* 0x000fe40003f24070 */
[----:B------:R-:W-:-:S02]  /*1e9e0*/  LOP3.LUT R23, R23, 0xffffffbf, RZ, 0xc0, !PT ;  /* 0xffffffbf17177812 */ /* 0x000fc400078ec0ff */
[----:B------:R-:W-:-:S07]  /*1e9f0*/  LOP3.LUT R18, R18, 0xffff, RZ, 0xc0, !PT ;  /* 0x0000ffff12127812 */ /* 0x000fce00078ec0ff */
[----:B------:R-:W-:-:S04]  /*1ea00*/  @P0 LOP3.LUT R23, R23, 0x40, RZ, 0xfc, !PT ;  /* 0x0000004017170812 */ /* 0x000fc800078efcff */
[----:B------:R-:W-:-:S04]  /*1ea10*/  LOP3.LUT R23, R23, 0xffffffdf, RZ, 0xc0, !PT ;  /* 0xffffffdf17177812 */ /* 0x000fc800078ec0ff */
[----:B------:R-:W-:Y:S01]  /*1ea20*/  @P1 LOP3.LUT R23, R23, 0x20, RZ, 0xfc, !PT ;  /* 0x0000002017171812 */ /* 0x000fe200078efcff */
[----:B0-----:R-:W-:Y:S06]  /*1ea30*/  @!P0 BRA `(.L_x_11739) ;  /* 0x0000000000048947 */ /* 0x001fec0003800000 */
[----:B------:R-:W-:Y:S01]  /*1ea40*/  BPT.TRAP 0x1 ;  /* 0x000000040000795c */ /* 0x000fe20000300000 */
.L_x_11739:
[----:B------:R-:W-:Y:S01]  /*1ea50*/  IMAD R25, R0, -0x60, R17 ;  /* 0xffffffa000197824 */ /* 0x000fe200078e0211 */
[----:B------:R-:W-:Y:S01]  /*1ea60*/  SHF.L.U32 R0, R26, 0x1f, RZ ;  /* 0x0000001f1a007819 */ /* 0x000fe200000006ff */
[----:B------:R-:W-:Y:S01]  /*1ea70*/  IMAD R17, R24, 0x8, R22 ;  /* 0x0000000818117824 */ /* 0x000fe200078e0216 */
[----:B------:R-:W-:Y:S03]  /*1ea80*/  BSSY B0, `(.L_x_11740) ;  /* 0x0000003000007945 */ /* 0x000fe60003800000 */
[----:B------:R-:W0:Y:S02]  /*1ea90*/  SYNCS.PHASECHK.TRANS64.TRYWAIT P0, [R17+URZ+0x22840], R0 ;  /* 0x02284000110075a7 */ /* 0x000e24000800017f */
[----:B0-----:R-:W-:Y:S05]  /*1eaa0*/  @!P0 BRA `(.L_x_11741) ;  /* 0x0000004000348947 */ /* 0x001fea0003800000 */
.L_x_11805:
[----:B------:R-:W-:Y:S05]  /*1eab0*/  BSYNC B0 ;  /* 0x0000000000007941 */ /* 0x000fea0003800000 */
.L_x_11740:
[----:B0-----:R-:W-:Y:S01]  /*1eac0*/  SHF.R.S32.HI R0, RZ, 0x1f, R34 ;  /* 0x0000001fff007819 */ /* 0x001fe20000011422 */
[----:B------:R-:W-:Y:S01]  /*1ead0*/  ULDC.64 UR4, c[0x0][0x300] ;  /* 0x0000c00000047ab9 */ /* 0x000fe20000000a00 */
[----:B-----5:R-:W-:Y:S01]  /*1eae0*/  SHF.R.S32.HI R4, RZ, 0x1f, R32 ;  /* 0x0000001fff047819 */ /* 0x020fe20000011420 */
[----:B------:R-:W-:Y:S01]  /*1eaf0*/  ULDC.64 UR6, c[0x0][0x2e8] ;  /* 0x0000ba0000067ab9 */ /* 0x000fe20000000a00 */
[----:B------:R-:W-:Y:S01]  /*1eb00*/  LOP3.LUT R23, R23, 0xfffffffd, RZ, 0xc0, !PT ;  /* 0xfffffffd17177812 */ /* 0x000fe200078ec0ff */
[----:B------:R-:W-:Y:S01]  /*1eb10*/  IMAD R3, R0, UR4, RZ ;  /* 0x0000000400037c24 */ /* 0x000fe2000f8e02ff */
[----:B------:R0:W-:Y:S04]  /*1eb20*/  STL [R1+0x408], R0 ;  /* 0x0004080001007387 */ /* 0x0001e80000100800 */
[----:B------:R1:W-:Y:S01]  /*1eb30*/  STL [R1+0x40c], R4 ;  /* 0x00040c0401007387 */ /* 0x0003e20000100800 */
[----:B0-----:R-:W-:-:S02]  /*1eb40*/  IMAD R0, R34, UR5, R3 ;  /* 0x0000000522007c24 */ /* 0x001fc4000f8e0203 */
[----:B------:R-:W-:Y:S01]  /*1eb50*/  IMAD.WIDE.U32 R2, R34, UR4, RZ ;  /* 0x0000000422027c25 */ /* 0x000fe2000f8e00ff */
[----:B------:R-:W-:-:S03]  /*1eb60*/  ULDC.64 UR4, c[0x0][0x310] ;  /* 0x0000c40000047ab9 */ /* 0x000fc60000000a00 */
[----:B------:R-:W-:Y:S02]  /*1eb70*/  IMAD.IADD R3, R3, 0x1, R0 ;  /* 0x0000000103037824 */ /* 0x000fe400078e0200 */
[----:B------:R-:W-:Y:S02]  /*1eb80*/  IMAD R0, R4, UR4, RZ ;  /* 0x0000000404007c24 */ /* 0x000fe4000f8e02ff */
[----:B-1----:R-:W0:Y:S01]  /*1eb90*/  S2R R4, SR_TID.X ;  /* 0x0000000000047919 */ /* 0x002e220000002100 */
[----:B------:R-:W-:-:S04]  /*1eba0*/  IMAD.WIDE.U32 R2, R32, UR4, R2 ;  /* 0x0000000420027c25 */ /* 0x000fc8000f8e0002 */
[----:B------:R-:W-:Y:S01]  /*1ebb0*/  IMAD R0, R32, UR5, R0 ;  /* 0x0000000520007c24 */ /* 0x000fe2000f8e0200 */
[----:B------:R-:W-:-:S03]  /*1ebc0*/  ULDC.64 UR4, c[0x0][0x308] ;  /* 0x0000c20000047ab9 */ /* 0x000fc60000000a00 */
[----:B------:R-:W-:Y:S02]  /*1ebd0*/  IMAD.IADD R3, R3, 0x1, R0 ;  /* 0x0000000103037824 */ /* 0x000fe400078e0200 */
[----:B------:R-:W-:Y:S01]  /*1ebe0*/  IMAD.WIDE.U32 R2, R18, UR4, R2 ;  /* 0x0000000412027c25 */ /* 0x000fe2000f8e0002 */
[----:B------:R-:W-:Y:S02]  /*1ebf0*/  ULDC UR4, c[0x0][0x2f4] ;  /* 0x0000bd0000047ab9 */ /* 0x000fe40000000800 */
[----:B------:R-:W-:Y:S02]  /*1ec00*/  LEA R0, P0, R2, UR6, 0x1 ;  /* 0x0000000602007c11 */ /* 0x000fe4000f8008ff */
[----:B0-----:R-:W-:Y:S01]  /*1ec10*/  LOP3.LUT R5, R4, 0x7f, RZ, 0xc0, !PT ;  /* 0x0000007f04057812 */ /* 0x001fe200078ec0ff */
[----:B------:R-:W-:Y:S01]  /*1ec20*/  IMAD R4, R18, UR5, R3 ;  /* 0x0000000512047c24 */ /* 0x000fe2000f8e0203 */
[----:B------:R-:W-:Y:S02]  /*1ec30*/  UMOV UR5, 0xffffffff ;  /* 0xffffffff00057882 */ /* 0x000fe40000000000 */
[----:B------:R-:W-:-:S02]  /*1ec40*/  SHF.R.U32.HI R6, RZ, 0x3, R5 ;  /* 0x00000003ff067819 */ /* 0x000fc40000011605 */
[----:B------:R-:W0:Y:S01]  /*1ec50*/  S2R R5, SR_TID.X ;  /* 0x0000000000057919 */ /* 0x000e220000002100 */
[----:B------:R-:W-:Y:S02]  /*1ec60*/  LEA.HI.X R4, R2, UR7, R4, 0x1, P0 ;  /* 0x0000000702047c11 */ /* 0x000fe400080f0c04 */
[----:B------:R-:W-:-:S05]  /*1ec70*/  IMAD.IADD R25, R25, 0x1, -R6 ;  /* 0x0000000119197824 */ /* 0x000fca00078e0a06 */
        /* <DEDUP_REMOVED lines=59> */
.L_x_11819:
        /* <DEDUP_REMOVED lines=10> */
.L_x_11743:
        /* <DEDUP_REMOVED lines=10> */
.L_x_11744:
        /* <DEDUP_REMOVED lines=23> */
.L_x_11746:
[----:B------:R-:W-:Y:S05]  /*1f2e0*/  BSYNC B6 ;  /* 0x0000000000067941 */ /* 0x000fea0003800000 */
.L_x_11745:
[----:B------:R-:W2:Y:S01]  /*1f2f0*/  LDC R20, c[0x0][0x448] ;  /* 0x00011200ff147b82 */ /* 0x000ea20000000800 */
[----:B------:R-:W-:Y:S01]  /*1f300*/  SHF.R.S32.HI R0, RZ, 0x1f, R37 ;  /* 0x0000001fff007819 */ /* 0x000fe20000011425 */
[----:B------:R-:W-:Y:S01]  /*1f310*/  ULDC.64 UR4, c[0x0][0x298] ;  /* 0x0000a60000047ab9 */ /* 0x000fe20000000a00 */
[----:B------:R-:W-:Y:S01]  /*1f320*/  LOP3.LUT P6, RZ, R23, 0x200, RZ, 0xc0, !PT ;  /* 0x0000020017ff7812 */ /* 0x000fe200078cc0ff */
[----:B0-----:R-:W-:Y:S01]  /*1f330*/  IMAD.WIDE.U32 R2, R37, UR4, RZ ;  /* 0x0000000425027c25 */ /* 0x001fe2000f8e00ff */
[----:B------:R-:W-:Y:S01]  /*1f340*/  SHF.R.S32.HI R4, RZ, 0x1f, R19 ;  /* 0x0000001fff047819 */ /* 0x000fe20000011413 */
[----:B------:R-:W0:Y:S02]  /*1f350*/  S2R R21, SR_TID.X ;  /* 0x0000000000157919 */ /* 0x000e240000002100 */
[----:B------:R-:W-:Y:S01]  /*1f360*/  IMAD R0, R0, UR4, RZ ;  /* 0x0000000400007c24 */ /* 0x000fe2000f8e02ff */
[----:B------:R-:W-:-:S03]  /*1f370*/  SEL R4, R4, RZ, !P6 ;  /* 0x000000ff04047207 */ /* 0x000fc60007000000 */
[----:B------:R-:W-:Y:S01]  /*1f380*/  IMAD R0, R37, UR5, R0 ;  /* 0x0000000525007c24 */ /* 0x000fe2000f8e0200 */
[----:B------:R-:W-:-:S03]  /*1f390*/  ULDC.64 UR4, c[0x0][0x2d8] ;  /* 0x0000b60000047ab9 */ /* 0x000fc60000000a00 */
[----:B------:R-:W-:Y:S01]  /*1f3a0*/  IMAD.IADD R3, R3, 0x1, R0 ;  /* 0x0000000103037824 */ /* 0x000fe200078e0200 */
[----:B------:R-:W-:Y:S01]  /*1f3b0*/  SEL R0, R19, RZ, !P6 ;  /* 0x000000ff13007207 */ /* 0x000fe20007000000 */
[----:B------:R-:W-:Y:S01]  /*1f3c0*/  IMAD.WIDE.U32 R2, R18, UR4, R2 ;  /* 0x0000000412027c25 */ /* 0x000fe2000f8e0002 */
[----:B--2---:R-:W-:-:S03]  /*1f3d0*/  ISETP.NE.AND P6, PT, R20, 0x1, PT ;  /* 0x000000011400780c */ /* 0x004fc60003fc5270 */
[----:B------:R-:W-:Y:S01]  /*1f3e0*/  IMAD R3, R18, UR5, R3 ;  /* 0x0000000512037c24 */ /* 0x000fe2000f8e0203 */
[----:B------:R-:W2:Y:S01]  /*1f3f0*/  S2R R20, SR_TID.X ;  /* 0x0000000000147919 */ /* 0x000ea20000002100 */
[----:B------:R-:W-:Y:S02]  /*1f400*/  ULDC.64 UR4, c[0x0][0x2e0] ;  /* 0x0000b80000047ab9 */ /* 0x000fe40000000a00 */
[----:B------:R-:W-:Y:S02]  /*1f410*/  IMAD R4, R4, UR4, RZ ;  /* 0x0000000404047c24 */ /* 0x000fe4000f8e02ff */
[----:B------:R-:W-:-:S04]  /*1f420*/  IMAD.WIDE.U32 R2, R0, UR4, R2 ;  /* 0x0000000400027c25 */ /* 0x000fc8000f8e0002 */
[----:B------:R-:W-:Y:S01]  /*1f430*/  IMAD R4, R0, UR5, R4 ;  /* 0x0000000500047c24 */ /* 0x000fe2000f8e0204 */
[----:B------:R-:W-:Y:S01]  /*1f440*/  ULDC.64 UR4, c[0x0][0x2d0] ;  /* 0x0000b40000047ab9 */ /* 0x000fe20000000a00 */
[----:B------:R-:W3:Y:S01]  /*1f450*/  @P6 LDC R6, c[0x0][0x44c] ;  /* 0x00011300ff066b82 */ /* 0x000ee20000000800 */
[----:B0-----:R-:W-:Y:S01]  /*1f460*/  LOP3.LUT R21, R21, 0x7f, RZ, 0xc0, !PT ;  /* 0x0000007f15157812 */ /* 0x001fe200078ec0ff */
[----:B------:R-:W-:-:S03]  /*1f470*/  IMAD.IADD R3, R3, 0x1, R4 ;  /* 0x0000000103037824 */ /* 0x000fc600078e0204 */
[----:B------:R-:W-:-:S03]  /*1f480*/  SHF.R.U32.HI R21, RZ, 0x3, R21 ;  /* 0x00000003ff157819 */ /* 0x000fc60000011615 */
[----:B------:R-:W0:Y:S01]  /*1f490*/  @P6 LDC R5, c[0x0][0x450] ;  /* 0x00011400ff056b82 */ /* 0x000e220000000800 */
[----:B--2---:R-:W-:-:S05]  /*1f4a0*/  IMAD.SHL.U32 R20, R20, 0x10, RZ ;  /* 0x0000001014147824 */ /* 0x004fca00078e00ff */
[----:B------:R-:W-:-:S05]  /*1f4b0*/  LOP3.LUT R20, R21, 0x70, R20, 0xf8, !PT ;  /* 0x0000007015147812 */ /* 0x000fca00078ef814 */
[----:B------:R-:W-:Y:S02]  /*1f4c0*/  IMAD.IADD R0, R20, 0x1, R33 ;  /* 0x0000000114007824 */ /* 0x000fe400078e0221 */
[----:B------:R-:W2:Y:S02]  /*1f4d0*/  S2R R20, SR_TID.X ;  /* 0x0000000000147919 */ /* 0x000ea40000002100 */
[----:B---3--:R-:W-:-:S04]  /*1f4e0*/  @P6 IMAD.HI.U32 R6, R0, R6, RZ ;  /* 0x0000000600066227 */ /* 0x008fc800078e00ff */
[----:B------:R-:W-:Y:S01]  /*1f4f0*/  IMAD.MOV.U32 R4, RZ, RZ, R0 ;  /* 0x000000ffff047224 */ /* 0x000fe200078e0000 */
[----:B0-----:R-:W-:Y:S02]  /*1f500*/  @P6 SHF.R.U32.HI R4, RZ, R5, R6 ;  /* 0x00000005ff046219 */ /* 0x001fe40000011606 */
[----:B------:R-:W0:Y:S03]  /*1f510*/  LDC R6, c[0x0][0x448] ;  /* 0x00011200ff067b82 */ /* 0x000e260000000800 */
[----:B------:R-:W-:Y:S02]  /*1f520*/  IMAD.MOV R5, RZ, RZ, -R4 ;  /* 0x000000ffff057224 */ /* 0x000fe400078e0a04 */
[----:B------:R-:W-:-:S04]  /*1f530*/  IMAD.WIDE.U32 R2, R4, UR4, R2 ;  /* 0x0000000404027c25 */ /* 0x000fc8000f8e0002 */
[C---:B--2---:R-:W-:Y:S01]  /*1f540*/  IMAD.SHL.U32 R7, R20.reuse, 0x8, RZ ;  /* 0x0000000814077824 */ /* 0x044fe200078e00ff */
[----:B------:R-:W-:Y:S01]  /*1f550*/  LOP3.LUT R20, R20, 0x7f, RZ, 0xc0, !PT ;  /* 0x0000007f14147812 */ /* 0x000fe200078ec0ff */
[----:B0-----:R-:W-:Y:S01]  /*1f560*/  IMAD R0, R6, R5, R0 ;  /* 0x0000000506007224 */ /* 0x001fe200078e0200 */
[----:B------:R-:W-:Y:S02]  /*1f570*/  SHF.R.S32.HI R5, RZ, 0x1f, R4 ;  /* 0x0000001fff057819 */ /* 0x000fe40000011404 */
[----:B------:R-:W-:Y:S02]  /*1f580*/  LOP3.LUT R7, R7, 0x38, RZ, 0xc0, !PT ;  /* 0x0000003807077812 */ /* 0x000fe400078ec0ff */
[----:B------:R-:W-:Y:S01]  /*1f590*/  SHF.R.U32.HI R8, RZ, 0x3, R20 ;  /* 0x00000003ff087819 */ /* 0x000fe20000011614 */
        /* <DEDUP_REMOVED lines=17> */
[----:B------:R-:W-:Y:S02]  /*1f6b0*/  IMAD R35, R35, R6, RZ ;  /* 0x0000000623237224 */ /* 0x000fe400078e02ff */
[----:B------:R-:W-:Y:S01]  /*1f6c0*/  IMAD.IADD R33, R8, 0x1, R33 ;  /* 0x0000000108217824 */ /* 0x000fe200078e0221 */
[----:B------:R-:W2:Y:S03]  /*1f6d0*/  SHFL.IDX PT, R2, R4, RZ, 0x181f ;  /* 0x00181fff04027589 */ /* 0x000ea600000e0000 */
[C---:B------:R-:W-:Y:S01]  /*1f6e0*/  VIADD R5, R33.reuse, 0x10 ;  /* 0x0000001021057836 */ /* 0x040fe20000000000 */
[----:B------:R-:W-:Y:S01]  /*1f6f0*/  ISETP.GE.AND P0, PT, R33, R35, PT ;  /* 0x000000232100720c */ /* 0x000fe20003f06270 */
[----:B------:R-:W-:-:S12]  /*1f700*/  SHFL.IDX PT, R14, R0, 0x7, 0x181f ;  /* 0x00f81f00000e7f89 */ /* 0x000fd800000e0000 */
[----:B0-----:R-:W-:-:S05]  /*1f710*/  @!P0 LEA R3, P2, R7, R3, 0x1 ;  /* 0x0000000307038211 */ /* 0x001fca00078408ff */
[----:B--2---:R-:W-:-:S05]  /*1f720*/  @!P0 IMAD.X R2, RZ, RZ, R2, P2 ;  /* 0x000000ffff028224 */ /* 0x004fca00010e0602 */
[----:B------:R-:W-:-:S04]  /*1f730*/  @!P0 LOP3.LUT R3, R3, R2, RZ, 0x3c, !PT ;  /* 0x0000000203038212 */ /* 0x000fc800078e3cff */
[----:B------:R-:W-:-:S04]  /*1f740*/  @!P0 LOP3.LUT R2, R3, R2, RZ, 0x3c, !PT ;  /* 0x0000000203028212 */ /* 0x000fc800078e3cff */
[----:B------:R-:W-:-:S05]  /*1f750*/  @!P0 LOP3.LUT R3, R3, R2, RZ, 0x3c, !PT ;  /* 0x0000000203038212 */ /* 0x000fca00078e3cff */
[----:B------:R0:W-:Y:S01]  /*1f760*/  @!P0 LDGSTS.E.BYPASS.LTC128B.128 [R36+0x18400], desc[UR36][R2.64], !P1 ;  /* 0x1840000002248fae */ /* 0x0001e2000c901d64 */
[----:B------:R-:W-:Y:S01]  /*1f770*/  ISETP.GE.AND P0, PT, R5, R35, PT ;  /* 0x000000230500720c */ /* 0x000fe20003f06270 */
[----:B------:R-:W-:Y:S02]  /*1f780*/  VIADD R5, R33, 0x20 ;  /* 0x0000002021057836 */ /* 0x000fe40000000000 */
[----:B0-----:R-:W0:Y:S04]  /*1f790*/  SHFL.IDX PT, R3, R0, 0x1, 0x181f ;  /* 0x00381f0000037f89 */ /* 0x001e2800000e0000 */
[----:B------:R-:W2:Y:S06]  /*1f7a0*/  SHFL.IDX PT, R2, R4, 0x1, 0x181f ;  /* 0x00381f0004027f89 */ /* 0x000eac00000e0000 */
        /* <DEDUP_REMOVED lines=46> */
[----:B------:R-:W-:-:S03]  /*1fa90*/  ISETP.GE.AND P0, PT, R5, R35, PT ;  /* 0x000000230500720c */ /* 0x000fc60003f06270 */
[----:B0-----:R-:W0:Y:S04]  /*1faa0*/  SHFL.IDX PT, R3, R0, 0x6, 0x181f ;  /* 0x00d81f0000037f89 */ /* 0x001e2800000e0000 */
[----:B------:R-:W2:Y:S04]  /*1fab0*/  SHFL.IDX PT, R2, R4, 0x6, 0x181f ;  /* 0x00d81f0004027f89 */ /* 0x000ea800000e0000 */
[----:B------:R-:W3:Y:S02]  /*1fac0*/  SHFL.IDX PT, R4, R4, 0x7, 0x181f ;  /* 0x00f81f0004047f89 */ /* 0x000ee400000e0000 */
[----:B0-----:R-:W-:-:S05]  /*1fad0*/  @!P0 LEA R3, P2, R7, R3, 0x1 ;  /* 0x0000000307038211 */ /* 0x001fca00078408ff */
[----:B--2---:R-:W-:-:S05]  /*1fae0*/  @!P0 IMAD.X R2, RZ, RZ, R2, P2 ;  /* 0x000000ffff028224 */ /* 0x004fca00010e0602 */
[----:B------:R-:W-:-:S04]  /*1faf0*/  @!P0 LOP3.LUT R3, R3, R2, RZ, 0x3c, !PT ;  /* 0x0000000203038212 */ /* 0x000fc800078e3cff */
[----:B------:R-:W-:-:S04]  /*1fb00*/  @!P0 LOP3.LUT R2, R3, R2, RZ, 0x3c, !PT ;  /* 0x0000000203028212 */ /* 0x000fc800078e3cff */
[----:B------:R-:W-:-:S05]  /*1fb10*/  @!P0 LOP3.LUT R3, R3, R2, RZ, 0x3c, !PT ;  /* 0x0000000203038212 */ /* 0x000fca00078e3cff */
[----:B---3--:R0:W-:Y:S02]  /*1fb20*/  @!P0 LDGSTS.E.BYPASS.LTC128B.128 [R36+0x1b400], desc[UR36][R2.64], !P1 ;  /* 0x1b40000002248fae */ /* 0x0081e4000c901d64 */
.L_x_11836:
        /* <DEDUP_REMOVED lines=10> */
.L_x_11748:
        /* <DEDUP_REMOVED lines=18> */
.L_x_11837:
[----:B------:R-:W-:Y:S05]  /*1fcf0*/  BSYNC B0 ;  /* 0x0000000000007941 */ /* 0x000fea0003800000 */
.L_x_11749:
[----:B------:R-:W-:-:S13]  /*1fd00*/  LOP3.LUT P0, RZ, R23, 0x40, RZ, 0xc0, !PT ;  /* 0x0000004017ff7812 */ /* 0x000fda000780c0ff */
[----:B------:R-:W-:Y:S05]  /*1fd10*/  @!P0 BRA `(.L_x_11751) ;  /* 0x0000000000048947 */ /* 0x000fea0003800000 */
[----:B------:R-:W-:Y:S01]  /*1fd20*/  BPT.TRAP 0x1 ;  /* 0x000000040000795c */ /* 0x000fe20000300000 */
.L_x_11751:
[----:B------:R-:W-:Y:S01]  /*1fd30*/  SHF.L.U32 R0, R26, 0x1f, RZ ;  /* 0x0000001f1a007819 */ /* 0x000fe200000006ff */
[----:B------:R-:W-:Y:S03]  /*1fd40*/  BSSY B0, `(.L_x_11752) ;  /* 0x0000003000007945 */ /* 0x000fe60003800000 */
[----:B------:R-:W2:Y:S02]  /*1fd50*/  SYNCS.PHASECHK.TRANS64.TRYWAIT P0, [R17+URZ+0x22860], R0 ;  /* 0x02286000110075a7 */ /* 0x000ea4000800017f */
[----:B--2---:R-:W-:Y:S05]  /*1fd60*/  @!P0 BRA `(.L_x_11753) ;  /* 0x00000040004c8947 */ /* 0x004fea0003800000 */
.L_x_11838:
[----:B------:R-:W-:Y:S05]  /*1fd70*/  BSYNC B0 ;  /* 0x0000000000007941 */ /* 0x000fea0003800000 */
.L_x_11752:
[----:B------:R-:W0:Y:S01]  /*1fd80*/  LDL.LU R2, [R1+0x408] ;  /* 0x0004080001027983 */ /* 0x000e220000300800 */
[----:B------:R-:W-:Y:S01]  /*1fd90*/  ULDC.64 UR4, c[0x0][0x328] ;  /* 0x0000ca0000047ab9 */ /* 0x000fe20000000a00 */
[----:B------:R-:W-:Y:S02]  /*1fda0*/  ULDC.64 UR6, c[0x0][0x318] ;  /* 0x0000c60000067ab9 */ /* 0x000fe40000000a00 */
[----:B------:R-:W3:Y:S04]  /*1fdb0*/  LDL.LU R6, [R1+0x40c] ;  /* 0x00040c0001067983 */ /* 0x000ee80000300800 */
[----:B------:R-:W4:Y:S01]  /*1fdc0*/  LDL.LU R4, [R1+0x41c] ;  /* 0x00041c0001047983 */ /* 0x000f220000300800 */
[C---:B------:R-:W-:Y:S02]  /*1fdd0*/  LOP3.LUT P3, RZ, R23.reuse, 0x10, RZ, 0xc0, !PT ;  /* 0x0000001017ff7812 */ /* 0x040fe4000786c0ff */
[----:B------:R-:W-:-:S02]  /*1fde0*/  LOP3.LUT P2, RZ, R23, 0x8, RZ, 0xc0, !PT ;  /* 0x0000000817ff7812 */ /* 0x000fc4000784c0ff */
[C---:B------:R-:W-:Y:S02]  /*1fdf0*/  LOP3.LUT P1, RZ, R23.reuse, 0x4, RZ, 0xc0, !PT ;  /* 0x0000000417ff7812 */ /* 0x040fe4000782c0ff */
[----:B--2---:R-:W-:Y:S02]  /*1fe00*/  SEL R0, RZ, 0x2, P3 ;  /* 0x00000002ff007807 */ /* 0x004fe40001800000 */
[----:B------:R-:W-:Y:S02]  /*1fe10*/  SEL R7, RZ, 0x8, P1 ;  /* 0x00000008ff077807 */ /* 0x000fe40000800000 */
[----:B------:R-:W-:Y:S01]  /*1fe20*/  LOP3.LUT P4, RZ, R23, 0x1, RZ, 0xc0, !PT ;  /* 0x0000000117ff7812 */ /* 0x000fe2000788c0ff */
[----:B0-----:R-:W-:-:S04]  /*1fe30*/  IMAD R3, R2, UR4, RZ ;  /* 0x0000000402037c24 */ /* 0x001fc8000f8e02ff */
[C---:B------:R-:W-:Y:S02]  /*1fe40*/  IMAD R5, R34.reuse, UR5, R3 ;  /* 0x0000000522057c24 */ /* 0x040fe4000f8e0203 */
        /* <DEDUP_REMOVED lines=14> */
[----:B----4-:R-:W-:Y:S01]  /*1ff30*/  IADD3 R0, R3, R0, R4 ;  /* 0x0000000003007210 */ /* 0x010fe20007ffe004 */
[----:B------:R-:W-:-:S04]  /*1ff40*/  IMAD R4, R24, 0x6000, R28 ;  /* 0x0000600018047824 */ /* 0x000fc800078e021c */
[----:B------:R-:W-:Y:S01]  /*1ff50*/  IMAD.IADD R7, R0, 0x1, R7 ;  /* 0x0000000100077824 */ /* 0x000fe200078e0207 */
[----:B------:R-:W-:Y:S06]  /*1ff60*/  BRA.DIV UR4, `(.L_x_11754) ;  /* 0x0000003e04e07947 */ /* 0x000fec000b800000 */
[----:B------:R-:W0:Y:S01]  /*1ff70*/  S2R R2, SR_TID.X ;  /* 0x0000000000027919 */ /* 0x000e220000002100 */
[----:B------:R-:W-:Y:S01]  /*1ff80*/  IMAD R4, R4, 0x2, R22 ;  /* 0x0000000204047824 */ /* 0x000fe200078e0216 */
[C---:B------:R-:W-:Y:S01]  /*1ff90*/  LOP3.LUT P2, RZ, R7.reuse, 0x2, RZ, 0xc0, !PT ;  /* 0x0000000207ff7812 */ /* 0x040fe2000784c0ff */
[----:B------:R-:W2:Y:S01]  /*1ffa0*/  SHFL.IDX PT, R14, R5, RZ, 0x181f ;  /* 0x00181fff050e7589 */ /* 0x000ea200000e0000 */
[----:B------:R-:W-:-:S03]  /*1ffb0*/  LOP3.LUT P1, RZ, R7, 0x4, RZ, 0xc0, !PT ;  /* 0x0000000407ff7812 */ /* 0x000fc6000782c0ff */
[----:B------:R-:W3:Y:S01]  /*1ffc0*/  SHFL.IDX PT, R3, R6, RZ, 0x181f ;  /* 0x00181fff06037589 */ /* 0x000ee200000e0000 */
[----:B0-----:R-:W-:-:S05]  /*1ffd0*/  IMAD.SHL.U32 R2, R2, 0x8, RZ ;  /* 0x0000000802027824 */ /* 0x001fca00078e00ff */
[----:B------:R-:W-:-:S05]  /*1ffe0*/  LOP3.LUT R2, R2, 0x38, RZ, 0xc0, !PT ;  /* 0x0000003802027812 */ /* 0x000fca00078ec0ff */
[----:B------:R-:W-:-:S05]  /*1fff0*/  IMAD.SHL.U32 R0, R2, 0x2, RZ ;  /* 0x0000000202007824 */ /* 0x000fca00078e00ff */
[----:B--2---:R-:W-:Y:S02]  /*20000*/  IADD3 R2, P0, R14, R0, RZ ;  /* 0x000000000e027210 */ /* 0x004fe40007f1e0ff */
[----:B------:R-:W0:Y:S03]  /*20010*/  SHFL.IDX PT, R14, R5, 0x1, 0x181f ;  /* 0x00381f00050e7f89 */ /* 0x000e2600000e0000 */
[----:B---3--:R-:W-:Y:S01]  /*20020*/  IMAD.X R3, RZ, RZ, R3, P0 ;  /* 0x000000ffff037224 */ /* 0x008fe200000e0603 */
        /* <DEDUP_REMOVED lines=9> */
[----:B--2---:R-:W2:Y:S01]  /*200c0*/  SHFL.IDX PT, R3, R6, 0x1, 0x181f ;  /* 0x00381f0006037f89 */ /* 0x004ea200000e0000 */
[----:B0-----:R-:W-:-:S03]  /*200d0*/  IADD3 R2, P3, R14, R0, RZ ;  /* 0x000000000e027210 */ /* 0x001fc60007f7e0ff */
[----:B------:R-:W0:Y:S02]  /*200e0*/  SHFL.IDX PT, R14, R5, 0x2, 0x181f ;  /* 0x00581f00050e7f89 */ /* 0x000e2400000e0000 */
[----:B--2---:R-:W-:Y:S01]  /*200f0*/  IMAD.X R3, RZ, RZ, R3, P3 ;  /* 0x000000ffff037224 */ /* 0x004fe200018e0603 */
        /* <DEDUP_REMOVED lines=10> */
[----:B--2---:R-:W0:Y:S02]  /*201a0*/  SHFL.IDX PT, R3, R6, 0x2, 0x181f ;  /* 0x00581f0006037f89 */ /* 0x004e2400000e0000 */
        /* <DEDUP_REMOVED lines=11> */
[----:B------:R-:W2:Y:S02]  /*20260*/  SHFL.IDX PT, R14, R5, 0x4, 0x181f ;  /* 0x00981f00050e7f89 */ /* 0x000ea400000e0000 */
        /* <DEDUP_REMOVED lines=10> */
[----:B--2---:R-:W-:-:S03]  /*20310*/  IADD3 R2, P3, R14, R0, RZ ;  /* 0x000000000e027210 */ /* 0x004fc60007f7e0ff */
[----:B------:R-:W2:Y:S04]  /*20320*/  SHFL.IDX PT, R6, R6, 0x5, 0x181f ;  /* 0x00b81f0006067f89 */ /* 0x000ea800000e0000 */
[----:B------:R3:W4:Y:S01]  /*20330*/  SHFL.IDX PT, R14, R5, 0x5, 0x181f ;  /* 0x00b81f00050e7f89 */ /* 0x00072200000e0000 */
        /* <DEDUP_REMOVED lines=8> */
[----:B--2-4-:R3:W-:Y:S02]  /*203c0*/  LDGSTS.E.BYPASS.LTC128B.128 [R4+0xb400], desc[UR36][R2.64+0x180], !P3 ;  /* 0x0b40018002047fae */ /* 0x0147e4000d901d64 */
.L_x_11852:
        /* <DEDUP_REMOVED lines=15> */
.L_x_11755:
        /* <DEDUP_REMOVED lines=10> */
.L_x_11756:
[----:B0-----:R-:W2:Y:S01]  /*20560*/  LDL.LU R2, [R1+0x404] ;  /* 0x0004040001027983 */ /* 0x001ea20000300800 */
[----:B------:R0:W-:Y:S01]  /*20570*/  SYNCS.ARRIVE.TRANS64.A1T0 RZ, [R17+URZ+0x22850], RZ ;  /* 0x022850ff11ff79a7 */ /* 0x0001e2000810003f */
[----:B------:R-:W-:Y:S01]  /*20580*/  BSSY B0, `(.L_x_11757) ;  /* 0x00000d8000007945 */ /* 0x000fe20003800000 */
[----:B--2---:R-:W-:-:S05]  /*20590*/  VIADD R21, R2, 0xfffffffe ;  /* 0xfffffffe02157836 */ /* 0x004fca0000000000 */
[----:B------:R-:W-:-:S13]  /*205a0*/  ISETP.GE.AND P0, PT, R21, R29, PT ;  /* 0x0000001d1500720c */ /* 0x000fda0003f06270 */
[----:B0-----:R-:W-:Y:S05]  /*205b0*/  @!P0 BRA `(.L_x_11758) ;  /* 0x0000000c00508947 */ /* 0x001fea0003800000 */
.L_x_11771:
[----:B0-----:R-:W0:Y:S01]  /*205c0*/  S2R R2, SR_TID.X ;  /* 0x0000000000027919 */ /* 0x001e220000002100 */
[----:B------:R-:W-:Y:S01]  /*205d0*/  IMAD R8, R21, 0x60, R30 ;  /* 0x0000006015087824 */ /* 0x000fe200078e021e */
[----:B------:R-:W-:Y:S01]  /*205e0*/  LOP3.LUT P1, RZ, R23, 0x40, RZ, 0xc0, !PT ;  /* 0x0000004017ff7812 */ /* 0x000fe2000782c0ff */
[----:B------:R-:W-:Y:S01]  /*205f0*/  VIADD R24, R24, 0x1 ;  /* 0x0000000118187836 */ /* 0x000fe20000000000 */
[C---:B0-----:R-:W-:Y:S01]  /*20600*/  LOP3.LUT R3, R2.reuse, 0x7f, RZ, 0xc0, !PT ;  /* 0x0000007f02037812 */ /* 0x041fe200078ec0ff */
[----:B------:R-:W-:-:S03]  /*20610*/  IMAD.SHL.U32 R2, R2, 0x10, RZ ;  /* 0x0000001002027824 */ /* 0x000fc600078e00ff */
[----:B------:R-:W-:Y:S02]  /*20620*/  SHF.R.U32.HI R4, RZ, 0x3, R3 ;  /* 0x00000003ff047819 */ /* 0x000fe40000011603 */
[----:B------:R-:W0:Y:S02]  /*20630*/  LDC R3, c[0x0][0x430] ;  /* 0x00010c00ff037b82 */ /* 0x000e240000000800 */
[----:B------:R-:W-:-:S04]  /*20640*/  LOP3.LUT R2, R4, 0x70, R2, 0xf8, !PT ;  /* 0x0000007004027812 */ /* 0x000fc800078ef802 */
[C---:B------:R-:W-:Y:S01]  /*20650*/  ISETP.GT.U32.AND P2, PT, R2.reuse, 0x5f, PT ;  /* 0x0000005f0200780c */ /* 0x040fe20003f44070 */
[----:B------:R-:W-:-:S04]  /*20660*/  IMAD.IADD R8, R2, 0x1, R8 ;  /* 0x0000000102087824 */ /* 0x000fc800078e0208 */
[----:B------:R-:W-:-:S08]  /*20670*/  IMAD.MOV.U32 R9, RZ, RZ, R8 ;  /* 0x000000ffff097224 */ /* 0x000fd000078e0008 */
[----:B--2---:R-:W2:Y:S01]  /*20680*/  @!P2 LDC.64 R4, c[0x0][0x428] ;  /* 0x00010a00ff04ab82 */ /* 0x004ea20000000a00 */
[----:B0-----:R-:W-:-:S13]  /*20690*/  ISETP.NE.AND P0, PT, R3, 0x1, PT ;  /* 0x000000010300780c */ /* 0x001fda0003f05270 */
[----:B------:R-:W0:Y:S08]  /*206a0*/  @P0 LDC R3, c[0x0][0x434] ;  /* 0x00010d00ff030b82 */ /* 0x000e300000000800 */
[----:B------:R-:W3:Y:S01]  /*206b0*/  @P0 LDC R7, c[0x0][0x438] ;  /* 0x00010e00ff070b82 */ /* 0x000ee20000000800 */
[----:B0-----:R-:W-:-:S05]  /*206c0*/  @P0 IMAD.HI.U32 R2, R8, R3, RZ ;  /* 0x0000000308020227 */ /* 0x001fca00078e00ff */
[----:B---3--:R-:W-:Y:S01]  /*206d0*/  @P0 SHF.R.U32.HI R9, RZ, R7, R2 ;  /* 0x00000007ff090219 */ /* 0x008fe20000011602 */
[----:B--2---:R-:W-:Y:S01]  /*206e0*/  @!P2 IMAD R2, R31, R4, RZ ;  /* 0x000000041f02a224 */ /* 0x004fe200078e02ff */
[----:B------:R-:W0:Y:S02]  /*206f0*/  @!P2 LDC.64 R6, c[0x0][0x418] ;  /* 0x00010600ff06ab82 */ /* 0x000e240000000a00 */
[--C-:B------:R-:W-:Y:S01]  /*20700*/  @!P2 SHF.R.S32.HI R3, RZ, 0x1f, R9.reuse ;  /* 0x0000001fff03a819 */ /* 0x100fe20000011409 */
[----:B------:R-:W-:Y:S02]  /*20710*/  @!P2 IMAD R5, R27, R5, R2 ;  /* 0x000000051b05a224 */ /* 0x000fe400078e0202 */
[----:B------:R-:W-:-:S04]  /*20720*/  @!P2 IMAD.MOV.U32 R2, RZ, RZ, R9 ;  /* 0x000000ffff02a224 */ /* 0x000fc800078e0009 */
[----:B------:R-:W-:-:S04]  /*20730*/  @!P2 IMAD.WIDE.U32 R2, R27, R4, R2 ;  /* 0x000000041b02a225 */ /* 0x000fc800078e0002 */
[----:B------:R-:W-:Y:S01]  /*20740*/  @!P2 IMAD.IADD R3, R5, 0x1, R3 ;  /* 0x000000010503a824 */ /* 0x000fe200078e0203 */
[----:B------:R-:W-:Y:S05]  /*20750*/  YIELD ;  /* 0x0000000000007946 */ /* 0x000fea0003800000 */
[----:B------:R-:W-:Y:S01]  /*20760*/  IMAD.MOV.U32 R4, RZ, RZ, RZ ;  /* 0x000000ffff047224 */ /* 0x000fe200078e00ff */
[----:B------:R-:W-:Y:S01]  /*20770*/  ULDC UR4, c[0x0][0x430] ;  /* 0x00010c0000047ab9 */ /* 0x000fe20000000800 */
[----:B0-----:R-:W-:Y:S01]  /*20780*/  @!P2 LEA R6, P0, R2, R6, 0x2 ;  /* 0x000000060206a211 */ /* 0x001fe200078010ff */
[----:B------:R-:W-:-:S03]  /*20790*/  IMAD.MOV R5, RZ, RZ, -R9 ;  /* 0x000000ffff057224 */ /* 0x000fc600078e0a09 */
[----:B------:R-:W-:Y:S02]  /*207a0*/  @!P2 LEA.HI.X R7, R2, R7, R3, 0x2, P0 ;  /* 0x000000070207a211 */ /* 0x000fe400000f1403 */
[C---:B------:R-:W-:Y:S01]  /*207b0*/  ISETP.NE.AND P0, PT, R24.reuse, 0x2, PT ;  /* 0x000000021800780c */ /* 0x040fe20003f05270 */
[----:B------:R-:W-:Y:S02]  /*207c0*/  IMAD.MOV.U32 R2, RZ, RZ, R21 ;  /* 0x000000ffff027224 */ /* 0x000fe400078e0015 */
[----:B------:R-:W-:Y:S01]  /*207d0*/  IMAD R5, R5, UR4, R8 ;  /* 0x0000000405057c24 */ /* 0x000fe2000f8e0208 */
[----:B------:R-:W-:Y:S01]  /*207e0*/  SEL R3, RZ, 0x1, P0 ;  /* 0x00000001ff037807 */ /* 0x000fe20000000000 */
[----:B------:R0:W5:Y:S01]  /*207f0*/  @!P2 LDG.E R4, desc[UR36][R6.64] ;  /* 0x000000240604a981 */ /* 0x000162000c1e1900 */
[----:B------:R-:W-:Y:S01]  /*20800*/  SEL R24, R24, RZ, P0 ;  /* 0x000000ff18187207 */ /* 0x000fe20000000000 */
[----:B------:R-:W-:Y:S01]  /*20810*/  VIADD R21, R21, 0xffffffff ;  /* 0xffffffff15157836 */ /* 0x000fe20000000000 */
[----:B------:R-:W-:-:S02]  /*20820*/  LOP3.LUT R26, R26, R3, RZ, 0x3c, !PT ;  /* 0x000000031a1a7212 */ /* 0x000fc400078e3cff */
[----:B------:R-:W-:Y:S01]  /*20830*/  ISETP.GT.AND P2, PT, R2, R29, PT ;  /* 0x0000001d0200720c */ /* 0x000fe20003f44270 */
[----:B-1----:R-:W-:-:S12]  /*20840*/  @!P1 BRA `(.L_x_11759) ;  /* 0x0000000000049947 */ /* 0x002fd80003800000 */
[----:B------:R-:W-:Y:S01]  /*20850*/  BPT.TRAP 0x1 ;  /* 0x000000040000795c */ /* 0x000fe20000300000 */
.L_x_11759:
[----:B------:R-:W-:Y:S01]  /*20860*/  IMAD R10, R24, 0x8, R22 ;  /* 0x00000008180a7824 */ /* 0x000fe200078e0216 */
[----:B------:R-:W-:Y:S01]  /*20870*/  SHF.L.U32 R20, R26, 0x1f, RZ ;  /* 0x0000001f1a147819 */ /* 0x000fe200000006ff */
[----:B------:R-:W-:Y:S01]  /*20880*/  BSSY B1, `(.L_x_11760) ;  /* 0x0000004000017945 */ /* 0x000fe20003800000 */
[----:B------:R-:W-:Y:S02]  /*20890*/  SHF.R.S32.HI R9, RZ, 0x1f, R5 ;  /* 0x0000001fff097819 */ /* 0x000fe40000011405 */
[----:B------:R-:W2:Y:S02]  /*208a0*/  SYNCS.PHASECHK.TRANS64.TRYWAIT P0, [R10+URZ+0x22840], R20 ;  /* 0x022840140a0075a7 */ /* 0x000ea4000800017f */
[----:B--2---:R-:W-:Y:S05]  /*208b0*/  @!P0 BRA `(.L_x_11761) ;  /* 0x0000003c00cc8947 */ /* 0x004fea0003800000 */
.L_x_11853:
[----:B------:R-:W-:Y:S05]  /*208c0*/  BSYNC B1 ;  /* 0x0000000000017941 */ /* 0x000fea0003800000 */
.L_x_11760:
[----:B------:R-:W-:Y:S01]  /*208d0*/  ULDC.64 UR4, c[0x0][0x300] ;  /* 0x0000c00000047ab9 */ /* 0x000fe20000000a00 */
[----:B-1---5:R-:W-:Y:S01]  /*208e0*/  SHF.R.S32.HI R17, RZ, 0x1f, R4 ;  /* 0x0000001fff117819 */ /* 0x022fe20000011404 */
        /* <DEDUP_REMOVED lines=22> */
[----:B------:R-:W-:Y:S01]  /*20a50*/  SHFL.IDX PT, R14, R6, 0x5, 0x181f ;  /* 0x00b81f00060e7f89 */ /* 0x000fe200000e0000 */
[----:B0-----:R-:W-:-:S05]  /*20a60*/  IADD3 R2, P0, R2, R0, RZ ;  /* 0x0000000002027210 */ /* 0x001fca0007f1e0ff */
[----:B-1----:R-:W-:-:S05]  /*20a70*/  IMAD.X R3, RZ, RZ, R3, P0 ;  /* 0x000000ffff037224 */ /* 0x002fca00000e0603 */
[----:B------:R0:W-:Y:S04]  /*20a80*/  LDGSTS.E.BYPASS.LTC128B.128 [R7+0x1c400], desc[UR36][R2.64], !P1 ;  /* 0x1c40000002077fae */ /* 0x0001e8000c901d64 */
[----:B0-----:R-:W0:Y:S04]  /*20a90*/  SHFL.IDX PT, R2, R6, 0x1, 0x181f ;  /* 0x00381f0006027f89 */ /* 0x001e2800000e0000 */
[----:B------:R-:W1:Y:S01]  /*20aa0*/  SHFL.IDX PT, R3, R8, 0x1, 0x181f ;  /* 0x00381f0008037f89 */ /* 0x000e6200000e0000 */
        /* <DEDUP_REMOVED lines=14> */
[----:B------:R-:W1:Y:S04]  /*20b90*/  SHFL.IDX PT, R3, R8, 0x4, 0x181f ;  /* 0x00981f0008037f89 */ /* 0x000e6800000e0000 */
[----:B------:R-:W3:Y:S01]  /*20ba0*/  SHFL.IDX PT, R8, R8, 0x5, 0x181f ;  /* 0x00b81f0008087f89 */ /* 0x000ee200000e0000 */
[----:B0-----:R-:W-:-:S05]  /*20bb0*/  IADD3 R2, P0, R2, R0, RZ ;  /* 0x0000000002027210 */ /* 0x001fca0007f1e0ff */
[----:B-1----:R-:W-:-:S05]  /*20bc0*/  IMAD.X R3, RZ, RZ, R3, P0 ;  /* 0x000000ffff037224 */ /* 0x002fca00000e0603 */
[----:B---3--:R0:W-:Y:S03]  /*20bd0*/  LDGSTS.E.BYPASS.LTC128B.128 [R7+0x1e400], desc[UR36][R2.64], !P1 ;  /* 0x1e40000002077fae */ /* 0x0081e6000c901d64 */
.L_x_11867:
        /* <DEDUP_REMOVED lines=8> */
.L_x_11763:
        /* <DEDUP_REMOVED lines=10> */
.L_x_11764:
[----:B------:R1:W-:Y:S01]  /*20d00*/  SYNCS.ARRIVE.TRANS64.A1T0 RZ, [R10+URZ+0x22830], RZ ;  /* 0x022830ff0aff79a7 */ /* 0x0003e2000810003f */
[----:B------:R-:W-:Y:S05]  /*20d10*/  @!P3 BRA `(.L_x_11765) ;  /* 0x000000000004b947 */ /* 0x000fea0003800000 */
[----:B------:R-:W-:Y:S01]  /*20d20*/  BPT.TRAP 0x1 ;  /* 0x000000040000795c */ /* 0x000fe20000300000 */
.L_x_11765:
[----:B------:R-:W3:Y:S01]  /*20d30*/  SYNCS.PHASECHK.TRANS64.TRYWAIT P0, [R10+URZ+0x22860], R20 ;  /* 0x022860140a0075a7 */ /* 0x000ee2000800017f */
[----:B------:R-:W-:Y:S04]  /*20d40*/  BSSY B1, `(.L_x_11766) ;  /* 0x0000002000017945 */ /* 0x000fe80003800000 */
[----:B---3--:R-:W-:Y:S05]  /*20d50*/  @!P0 BRA `(.L_x_11767) ;  /* 0x0000004000588947 */ /* 0x008fea0003800000 */
.L_x_11868:
[----:B------:R-:W-:Y:S05]  /*20d60*/  BSYNC B1 ;  /* 0x0000000000017941 */ /* 0x000fea0003800000 */
.L_x_11766:
[----:B------:R-:W-:Y:S01]  /*20d70*/  ULDC.64 UR4, c[0x0][0x328] ;  /* 0x0000ca0000047ab9 */ /* 0x000fe20000000a00 */
[----:B------:R-:W-:Y:S01]  /*20d80*/  ULDC.64 UR6, c[0x0][0x318] ;  /* 0x0000c60000067ab9 */ /* 0x000fe20000000a00 */
[----:B0-----:R-:W-:Y:S01]  /*20d90*/  IMAD R2, R9, UR4, RZ ;  /* 0x0000000409027c24 */ /* 0x001fe2000f8e02ff */
[C---:B------:R-:W-:Y:S01]  /*20da0*/  LOP3.LUT P5, RZ, R23.reuse, 0x1, RZ, 0xc0, !PT ;  /* 0x0000000117ff7812 */ /* 0x040fe200078ac0ff */
[----:B--23--:R-:W-:Y:S01]  /*20db0*/  IMAD R20, R24, 0x6000, R28 ;  /* 0x0000600018147824 */ /* 0x00cfe200078e021c */
        /* <DEDUP_REMOVED lines=61> */
.L_x_11882:
        /* <DEDUP_REMOVED lines=11> */
.L_x_11769:
        /* <DEDUP_REMOVED lines=10> */
.L_x_11770:
[----:B------:R2:W-:Y:S01]  /*212e0*/  SYNCS.ARRIVE.TRANS64.A1T0 RZ, [R10+URZ+0x22850], RZ ;  /* 0x022850ff0aff79a7 */ /* 0x0005e2000810003f */
[----:B------:R-:W-:Y:S05]  /*212f0*/  @P2 BRA `(.L_x_11771) ;  /* 0xfffffff000b02947 */ /* 0x000fea000383ffff */
.L_x_11758:
[----:B------:R-:W-:Y:S05]  /*21300*/  BSYNC B0 ;  /* 0x0000000000007941 */ /* 0x000fea0003800000 */
.L_x_11757:
        /* <DEDUP_REMOVED lines=20> */
.L_x_11773:
[----:B------:R-:W-:Y:S05]  /*21450*/  BSYNC B0 ;  /* 0x0000000000007941 */ /* 0x000fea0003800000 */
.L_x_11772:
[----:B------:R-:W-:Y:S02]  /*21460*/  SEL R24, R24, RZ, P0 ;  /* 0x000000ff18187207 */ /* 0x000fe40000000000 */
[----:B------:R-:W-:-:S07]  /*21470*/  LOP3.LUT R26, R26, R5, RZ, 0x3c, !PT ;  /* 0x000000051a1a7212 */ /* 0x000fce00078e3cff */
.L_x_11732:
[----:B------:R-:W-:Y:S05]  /*21480*/  BSYNC B7 ;  /* 0x0000000000077941 */ /* 0x000fea0003800000 */
.L_x_11730:
        /* <DEDUP_REMOVED lines=8> */
[----:B-1----:R1:W3:Y:S01]  /*21510*/  LDS.128 R16, [R22+0x228d0] ;  /* 0x0228d00016107984 */ /* 0x0022e20000000c00 */
[----:B------:R-:W-:Y:S06]  /*21520*/  BAR.ARV 0x4, 0x180 ;  /* 0x0106000000007b1d */ /* 0x000fec0000002000 */
[----:B------:R-:W-:Y:S05]  /*21530*/  BRA `(.L_x_11775) ;  /* 0x0000000c00d47947 */ /* 0x000fea0003800000 */
.L_x_11774:
        /* <DEDUP_REMOVED lines=14> */
[----:B-1----:R-:W-:Y:S01]  /*21620*/  IMAD.MOV.U32 R17, RZ, RZ, RZ ;  /* 0x000000ffff117224 */ /* 0x002fe200078e00ff */
        /* <DEDUP_REMOVED lines=8> */
[----:B------:R-:W-:Y:S02]  /*216b0*/  IMAD.MOV.U32 R6, RZ, RZ, RZ ;  /* 0x000000ffff067224 */ /* 0x000fe400078e00ff */
        /* <DEDUP_REMOVED lines=19> */
.L_x_11892:
[----:B------:R-:W-:Y:S02]  /*217f0*/  ULDC UR4, c[0x0][0xc38] ;  /* 0x00030e0000047ab9 */ /* 0x000fe40000000800 */
[----:B------:R-:W-:-:S04]  /*21800*/  IMAD.U32 R5, RZ, RZ, UR4 ;  /* 0x00000004ff057e24 */ /* 0x000fc8000f8e00ff */
[----:B-1----:R-:W-:-:S04]  /*21810*/  IMAD R14, R14, R5, RZ ;  /* 0x000000050e0e7224 */ /* 0x002fc800078e02ff */
[----:B------:R-:W-:-:S05]  /*21820*/  IMAD.IADD R7, R7, 0x1, R14 ;  /* 0x0000000107077824 */ /* 0x000fca00078e020e */
[----:B------:R-:W-:-:S13]  /*21830*/  ISETP.GT.AND P6, PT, R7, R0, PT ;  /* 0x000000000700720c */ /* 0x000fda0003fc4270 */
[----:B------:R-:W-:Y:S05]  /*21840*/  @P6 BRA `(.L_x_11777) ;  /* 0x0000000000a46947 */ /* 0x000fea0003800000 */
.L_x_11780:
        /* <DEDUP_REMOVED lines=12> */
[----:B------:R1:W3:Y:S02]  /*21910*/  @!P6 LDG.E R17, desc[UR36][R2.64] ;  /* 0x000000240211e981 */ /* 0x0002e4000c1e1900 */
[----:B-1----:R-:W-:-:S04]  /*21920*/  @!P6 IMAD.WIDE R2, R9, 0x4, R4 ;  /* 0x000000040902e825 */ /* 0x002fc800078e0204 */
        /* <DEDUP_REMOVED lines=21> */
.L_x_11900:
[----:B------:R-:W-:Y:S02]  /*21a80*/  ULDC UR4, c[0x0][0xc38] ;  /* 0x00030e0000047ab9 */ /* 0x000fe40000000800 */
[----:B------:R-:W-:-:S04]  /*21a90*/  IMAD.U32 R5, RZ, RZ, UR4 ;  /* 0x00000004ff057e24 */ /* 0x000fc8000f8e00ff */
[----:B-1----:R-:W-:-:S04]  /*21aa0*/  IMAD R14, R14, R5, RZ ;  /* 0x000000050e0e7224 */ /* 0x002fc800078e02ff */
[----:B------:R-:W-:-:S05]  /*21ab0*/  IMAD.IADD R7, R14, 0x1, R7 ;  /* 0x000000010e077824 */ /* 0x000fca00078e0207 */
[----:B------:R-:W-:-:S13]  /*21ac0*/  ISETP.GT.AND P6, PT, R7, R0, PT ;  /* 0x000000000700720c */ /* 0x000fda0003fc4270 */
[----:B------:R-:W-:Y:S05]  /*21ad0*/  @!P6 BRA `(.L_x_11780) ;  /* 0xfffffffc005ce947 */ /* 0x000fea000383ffff */
.L_x_11777:
[----:B------:R-:W-:Y:S01]  /*21ae0*/  IMAD.IADD R7, R7, 0x1, -R14 ;  /* 0x0000000107077824 */ /* 0x000fe200078e0a0e */
[----:B------:R-:W-:-:S03]  /*21af0*/  UMOV UR4, 0xffffffff ;  /* 0xffffffff00047882 */ /* 0x000fc60000000000 */
[----:B------:R-:W-:-:S05]  /*21b00*/  IMAD R3, R2, R5, R7 ;  /* 0x0000000502037224 */ /* 0x000fca00078e0207 */
[----:B------:R-:W-:Y:S01]  /*21b10*/  ISETP.GT.AND P6, PT, R3, R0, PT ;  /* 0x000000000300720c */ /* 0x000fe20003fc4270 */
[----:B------:R-:W-:-:S12]  /*21b20*/  BRA.DIV UR4, `(.L_x_11781) ;  /* 0x0000004204b87947 */ /* 0x000fd8000b800000 */
[----:B------:R-:W-:-:S04]  /*21b30*/  VOTE.ANY R3, PT, !P6 ;  /* 0x0000000000037806 */ /* 0x000fc800070e0100 */
[----:B------:R-:W1:Y:S02]  /*21b40*/  POPC R12, R3 ;  /* 0x00000003000c7309 */ /* 0x000e640000000000 */
[----:B-1----:R1:W3:Y:S01]  /*21b50*/  SHFL.IDX PT, R17, R17, R12, 0x1f ;  /* 0x00001f0c11117589 */ /* 0x0022e200000e0000 */
[----:B------:R-:W-:-:S03]  /*21b60*/  IMAD.IADD R19, R12, 0x1, R19 ;  /* 0x000000010c137824 */ /* 0x000fc600078e0213 */
[----:B------:R1:W4:Y:S04]  /*21b70*/  SHFL.IDX PT, R4, R4, R12, 0x1f ;  /* 0x00001f0c04047589 */ /* 0x00032800000e0000 */
.L_x_11905:
[----:B------:R-:W-:-:S13]  /*21b80*/  ISETP.NE.AND P0, PT, R3, RZ, PT ;  /* 0x000000ff0300720c */ /* 0x000fda0003f05270 */
[----:B------:R-:W-:Y:S05]  /*21b90*/  @!P0 BRA `(.L_x_11782) ;  /* 0x0000000000108947 */ /* 0x000fea0003800000 */
[----:B------:R-:W-:Y:S01]  /*21ba0*/  UMOV UR4, 0xffffffff ;  /* 0xffffffff00047882 */ /* 0x000fe20000000000 */
[----:B-1----:R-:W-:Y:S02]  /*21bb0*/  VIADD R12, R12, 0xffffffff ;  /* 0xffffffff0c0c7836 */ /* 0x002fe40000000000 */
[----:B------:R-:W-:Y:S05]  /*21bc0*/  BRA.DIV UR4, `(.L_x_11783) ;  /* 0x0000004204ec7947 */ /* 0x000fea000b800000 */
[----:B------:R1:W0:Y:S02]  /*21bd0*/  SHFL.IDX PT, R6, R2, R12, 0x1f ;  /* 0x00001f0c02067589 */ /* 0x00022400000e0000 */
.L_x_11782:
        /* <DEDUP_REMOVED lines=10> */
[----:B-1----:R-:W-:Y:S01]  /*21c80*/  VIADD R2, R7, 0xffffffe ;  /* 0x0ffffffe07027836 */ /* 0x002fe20000000000 */
        /* <DEDUP_REMOVED lines=38> */
[----:B------:R-:W-:-:S04]  /*21ef0*/  IMAD.MOV R2, RZ, RZ, -R7 ;  /* 0x000000ffff027224 */ /* 0x000fc800078e0a07 */
[----:B------:R-:W-:Y:S02]  /*21f00*/  IMAD R2, R17, R2, R0 ;  /* 0x0000000211027224 */ /* 0x000fe400078e0200 */
        /* <DEDUP_REMOVED lines=8> */
.L_x_11784:
[----:B-1----:R-:W0:Y:S02]  /*21f90*/  LDC.64 R2, c[0x0][0xc90] ;  /* 0x00032400ff027b82 */ /* 0x002e240000000a00 */
        /* <DEDUP_REMOVED lines=59> */
.L_x_11785:
[----:B------:R-:W-:-:S05]  /*22350*/  LOP3.LUT R2, RZ, R2, RZ, 0x33, !PT ;  /* 0x00000002ff027212 */ /* 0x000fca00078e33ff */
[----:B------:R-:W-:Y:S01]  /*22360*/  IMAD.IADD R17, R17, 0x1, R2 ;  /* 0x0000000111117824 */ /* 0x000fe200078e0202 */
[----:B------:R-:W-:Y:S06]  /*22370*/  BRA `(.L_x_11786) ;  /* 0x00000000001c7947 */ /* 0x000fec0003800000 */
.L_x_11778:
[----:B------:R-:W-:Y:S01]  /*22380*/  UMOV UR4, URZ ;  /* 0x0000003f00047c82 */ /* 0x000fe20008000000 */
[----:B------:R-:W-:Y:S01]  /*22390*/  UMOV UR5, URZ ;  /* 0x0000003f00057c82 */ /* 0x000fe20008000000 */
[----:B------:R-:W-:Y:S01]  /*223a0*/  ULDC UR6, c[0x0][0xc3c] ;  /* 0x00030f0000067ab9 */ /* 0x000fe20000000800 */
[----:B------:R-:W-:Y:S02]  /*223b0*/  IMAD.MOV.U32 R16, RZ, RZ, R0 ;  /* 0x000000ffff107224 */ /* 0x000fe400078e0000 */
[----:B------:R-:W-:Y:S02]  /*223c0*/  IMAD.U32 R17, RZ, RZ, UR4 ;  /* 0x00000004ff117e24 */ /* 0x000fe4000f8e00ff */
[----:B------:R-:W-:Y:S02]  /*223d0*/  IMAD.U32 R18, RZ, RZ, UR5 ;  /* 0x00000005ff127e24 */ /* 0x000fe4000f8e00ff */
[----:B------:R-:W-:-:S07]  /*223e0*/  IMAD.U32 R19, RZ, RZ, UR6 ;  /* 0x00000006ff137e24 */ /* 0x000fce000f8e00ff */
.L_x_11786:
        /* <DEDUP_REMOVED lines=10> */
.L_x_11775:
[----:B------:R-:W-:Y:S02]  /*22490*/  ULDC UR4, c[0x0][0xc3c] ;  /* 0x00030f0000047ab9 */ /* 0x000fe40000000800 */
[----:B---3--:R-:W-:-:S13]  /*224a0*/  ISETP.GE.AND P0, PT, R19, UR4, PT ;  /* 0x0000000413007c0c */ /* 0x008fda000bf06270 */
[----:B------:R-:W-:Y:S05]  /*224b0*/  @!P0 BRA `(.L_x_11787) ;  /* 0xffffffb0004c8947 */ /* 0x000fea000383ffff */
[----:B------:R-:W-:Y:S05]  /*224c0*/  BSYNC B8 ;  /* 0x0000000000087941 */ /* 0x000fea0003800000 */
.L_x_11716:
        /* <DEDUP_REMOVED lines=12> */
.L_x_11908:
[----:B------:R-:W-:Y:S05]  /*22590*/  BSYNC B0 ;  /* 0x0000000000007941 */ /* 0x000fea0003800000 */
.L_x_11788:
[----:B------:R-:W-:-:S03]  /*225a0*/  UMOV UR4, 0xffffffff ;  /* 0xffffffff00047882 */ /* 0x000fc60000000000 */
[----:B------:R-:W-:Y:S05]  /*225b0*/  BRA.DIV UR4, `(.L_x_11790) ;  /* 0x0000003a04ac7947 */ /* 0x000fea000b800000 */
[----:B-1----:R-:W1:Y:S02]  /*225c0*/  S2R R0, SR_TID.X ;  /* 0x0000000000007919 */ /* 0x002e640000002100 */
[----:B-1----:R-:W-:-:S04]  /*225d0*/  SHF.R.U32.HI R0, RZ, 0x5, R0 ;  /* 0x00000005ff007819 */ /* 0x002fc80000011600 */
[----:B------:R-:W-:-:S05]  /*225e0*/  LOP3.LUT R0, R0, 0x3, RZ, 0xc0, !PT ;  /* 0x0000000300007812 */ /* 0x000fca00078ec0ff */
[----:B------:R1:W3:Y:S02]  /*225f0*/  SHFL.IDX PT, R14, R0, RZ, 0x1f ;  /* 0x00001fff000e7589 */ /* 0x0002e400000e0000 */
.L_x_11911:
[----:B---3--:R-:W-:Y:S01]  /*22600*/  ISETP.NE.AND P0, PT, R14, RZ, PT ;  /* 0x000000ff0e00720c */ /* 0x008fe20003f05270 */
[----:B------:R-:W-:-:S12]  /*22610*/  BSSY B0, `(.L_x_11791) ;  /* 0x0000026000007945 */ /* 0x000fd80003800000 */
[----:B------:R-:W-:Y:S05]  /*22620*/  @P0 BRA `(.L_x_11792) ;  /* 0x0000000000900947 */ /* 0x000fea0003800000 */
[----:B------:R-:W-:-:S03]  /*22630*/  UMOV UR4, 0xffffffff ;  /* 0xffffffff00047882 */ /* 0x000fc60000000000 */
[----:B------:R-:W-:Y:S05]  /*22640*/  BRA.DIV UR4, `(.L_x_11793) ;  /* 0x0000003a04bc7947 */ /* 0x000fea000b800000 */
[----:B------:R-:W-:-:S13]  /*22650*/  ELECT P6, URZ, PT ;  /* 0x00000000003f782f */ /* 0x000fda00038c0000 */
.L_x_11914:
        /* <DEDUP_REMOVED lines=8> */
.L_x_11794:
[----:B------:R-:W-:Y:S01]  /*226e0*/  IMAD R5, R24, 0x8, R7 ;  /* 0x0000000818057824 */ /* 0x000fe200078e0207 */
[----:B------:R-:W-:Y:S01]  /*226f0*/  SHF.L.U32 R0, R26, 0x1f, RZ ;  /* 0x0000001f1a007819 */ /* 0x000fe200000006ff */
[----:B------:R-:W-:-:S03]  /*22700*/  VIADD R24, R24, 0x1 ;  /* 0x0000000118187836 */ /* 0x000fc60000000000 */
[----:B------:R-:W1:Y:S02]  /*22710*/  SYNCS.PHASECHK.TRANS64.TRYWAIT P1, [R5+URZ+0x22840], R0 ;  /* 0x02284000050075a7 */ /* 0x000e64000802017f */
[----:B------:R-:W-:-:S04]  /*22720*/  ISETP.NE.AND P2, PT, R24, 0x2, PT ;  /* 0x000000021800780c */ /* 0x000fc80003f45270 */
[----:B------:R-:W-:Y:S01]  /*22730*/  SEL R3, RZ, 0x1, P2 ;  /* 0x00000001ff037807 */ /* 0x000fe20001000000 */
[----:B-1----:R-:W-:Y:S08]  /*22740*/  @!P1 BRA `(.L_x_11795) ;  /* 0x00000038009c9947 */ /* 0x002ff00003800000 */
.L_x_11915:
[----:B------:R-:W-:Y:S02]  /*22750*/  SEL R24, R24, RZ, P2 ;  /* 0x000000ff18187207 */ /* 0x000fe40001000000 */
[----:B------:R-:W-:Y:S01]  /*22760*/  LOP3.LUT R2, R26, R3, RZ, 0x3c, !PT ;  /* 0x000000031a027212 */ /* 0x000fe200078e3cff */
[----:B------:R-:W-:Y:S06]  /*22770*/  @!P0 BRA `(.L_x_11796) ;  /* 0x0000000000048947 */ /* 0x000fec0003800000 */
[----:B------:R-:W-:Y:S01]  /*22780*/  BPT.TRAP 0x1 ;  /* 0x000000040000795c */ /* 0x000fe20000300000 */
.L_x_11796:
[----:B------:R-:W-:Y:S01]  /*22790*/  IMAD R3, R24, 0x8, R7 ;  /* 0x0000000818037824 */ /* 0x000fe200078e0207 */
[----:B------:R-:W-:-:S04]  /*227a0*/  SHF.L.U32 R2, R2, 0x1f, RZ ;  /* 0x0000001f02027819 */ /* 0x000fc800000006ff */
[----:B------:R-:W3:Y:S02]  /*227b0*/  SYNCS.PHASECHK.TRANS64.TRYWAIT P1, [R3+URZ+0x22840], R2 ;  /* 0x02284002030075a7 */ /* 0x000ee4000802017f */
[----:B---3--:R-:W-:Y:S05]  /*227c0*/  @!P1 BRA `(.L_x_11797) ;  /* 0x0000003800909947 */ /* 0x008fea0003800000 */
.L_x_11916:
[----:B------:R-:W-:Y:S05]  /*227d0*/  @!P0 BRA `(.L_x_11798) ;  /* 0x0000000000048947 */ /* 0x000fea0003800000 */
[----:B------:R-:W-:Y:S01]  /*227e0*/  BPT.TRAP 0x1 ;  /* 0x000000040000795c */ /* 0x000fe20000300000 */
.L_x_11798:
[----:B------:R-:W4:Y:S02]  /*227f0*/  SYNCS.PHASECHK.TRANS64.TRYWAIT P1, [R5+URZ+0x22860], R0 ;  /* 0x02286000050075a7 */ /* 0x000f24000802017f */
[----:B----4-:R-:W-:Y:S05]  /*22800*/  @!P1 BRA `(.L_x_11799) ;  /* 0x0000003800949947 */ /* 0x010fea0003800000 */
.L_x_11917:
[----:B------:R-:W-:Y:S05]  /*22810*/  @!P0 BRA `(.L_x_11800) ;  /* 0x0000000000048947 */ /* 0x000fea0003800000 */
[----:B------:R-:W-:Y:S01]  /*22820*/  BPT.TRAP 0x1 ;  /* 0x000000040000795c */ /* 0x000fe20000300000 */
.L_x_11800:
[----:B------:R0:W0:Y:S02]  /*22830*/  SYNCS.PHASECHK.TRANS64.TRYWAIT P0, [R3+URZ+0x22860], R2 ;  /* 0x02286002030075a7 */ /* 0x000024000800017f */
[----:B0-----:R-:W-:Y:S05]  /*22840*/  @!P0 NANOSLEEP.SYNCS 0x989680 ;  /* 0x009896800000895d */ /* 0x001fea0003900000 */
[----:B------:R-:W0:Y:S02]  /*22850*/  @!P0 SYNCS.PHASECHK.TRANS64 P0, [R3+URZ+0x22860], R2 ;  /* 0x02286002030085a7 */ /* 0x000e24000800007f */
[----:B0-----:R-:W-:Y:S05]  /*22860*/  @!P0 BRA `(.L_x_11800) ;  /* 0xfffffffc00f08947 */ /* 0x001fea000383ffff */
.L_x_11792:
[----:B------:R-:W-:Y:S05]  /*22870*/  BSYNC B0 ;  /* 0x0000000000007941 */ /* 0x000fea0003800000 */
.L_x_11791:
[----:B------:R-:W-:Y:S05]  /*22880*/  EXIT ;  /* 0x000000000000794d */ /* 0x000fea0003800000 */
.L_x_11589:
[----:B0-----:R0:W1:Y:S02]  /*22890*/  SYNCS.PHASECHK.TRANS64.TRYWAIT P0, [R49+URZ+0x22800], R0 ;  /* 0x02280000310075a7 */ /* 0x001064000800017f */
[----:B-1----:R-:W-:Y:S05]  /*228a0*/  @!P0 NANOSLEEP.SYNCS 0x989680 ;  /* 0x009896800000895d */ /* 0x002fea0003900000 */
[----:B------:R-:W1:Y:S02]  /*228b0*/  @!P0 SYNCS.PHASECHK.TRANS64 P0, [R49+URZ+0x22800], R0 ;  /* 0x02280000310085a7 */ /* 0x000e64000800007f */
[----:B-1----:R-:W-:Y:S05]  /*228c0*/  @!P0 BRA `(.L_x_11589) ;  /* 0xfffffffc00f08947 */ /* 0x002fea000383ffff */
[----:B------:R-:W-:Y:S05]  /*228d0*/  BRA `(.L_x_11801) ;  /* 0xfffffe0000ac7947 */ /* 0x000fea000383ffff */
.L_x_11596:
[----:B-1----:R1:W2:Y:S02]  /*228e0*/  SYNCS.PHASECHK.TRANS64.TRYWAIT P0, [R10+URZ], R11 ;  /* 0x0000000b0a0075a7 */ /* 0x0022a4000800017f */
[----:B--2---:R-:W-:Y:S05]  /*228f0*/  @!P0 NANOSLEEP.SYNCS 0x989680 ;  /* 0x009896800000895d */ /* 0x004fea0003900000 */
[----:B------:R-:W2:Y:S02]  /*22900*/  @!P0 SYNCS.PHASECHK.TRANS64 P0, [R10+URZ], R11 ;  /* 0x0000000b0a0085a7 */ /* 0x000ea4000800007f */
[----:B--2---:R-:W-:Y:S05]  /*22910*/  @!P0 BRA `(.L_x_11596) ;  /* 0xfffffffc00f08947 */ /* 0x004fea000383ffff */
[----:B------:R-:W-:Y:S05]  /*22920*/  BRA `(.L_x_11595) ;  /* 0xfffffe0400ac7947 */ /* 0x000fea000383ffff */
.L_x_11615:
[----:B-1----:R1:W2:Y:S02]  /*22930*/  SYNCS.PHASECHK.TRANS64.TRYWAIT P0, [R26+URZ], R27 ;  /* 0x0000001b1a0075a7 */ /* 0x0022a4000800017f */
[----:B--2---:R-:W-:Y:S05]  /*22940*/  @!P0 NANOSLEEP.SYNCS 0x989680 ;  /* 0x009896800000895d */ /* 0x004fea0003900000 */
[----:B------:R-:W2:Y:S02]  /*22950*/  @!P0 SYNCS.PHASECHK.TRANS64 P0, [R26+URZ], R27 ;  /* 0x0000001b1a0085a7 */ /* 0x000ea4000800007f */
[----:B--2---:R-:W-:Y:S05]  /*22960*/  @!P0 BRA `(.L_x_11615) ;  /* 0xfffffffc00f08947 */ /* 0x004fea000383ffff */
[----:B------:R-:W-:Y:S05]  /*22970*/  BRA `(.L_x_11614) ;  /* 0xfffffe3000f07947 */ /* 0x000fea000383ffff */
.L_x_11637:
[----:B-1----:R1:W2:Y:S02]  /*22980*/  SYNCS.PHASECHK.TRANS64.TRYWAIT P0, [R6+URZ], R7 ;  /* 0x00000007060075a7 */ /* 0x0022a4000800017f */
[----:B--2---:R-:W-:Y:S05]  /*22990*/  @!P0 NANOSLEEP.SYNCS 0x989680 ;  /* 0x009896800000895d */ /* 0x004fea0003900000 */
[----:B------:R-:W2:Y:S02]  /*229a0*/  @!P0 SYNCS.PHASECHK.TRANS64 P0, [R6+URZ], R7 ;  /* 0x00000007060085a7 */ /* 0x000ea4000800007f */
[----:B--2---:R-:W-:Y:S05]  /*229b0*/  @!P0 BRA `(.L_x_11637) ;  /* 0xfffffffc00f08947 */ /* 0x004fea000383ffff */
[----:B------:R-:W-:Y:S05]  /*229c0*/  BRA `(.L_x_11636) ;  /* 0xfffffe6800f47947 */ /* 0x000fea000383ffff */
.L_x_11646:
[----:B-1----:R1:W2:Y:S02]  /*229d0*/  SYNCS.PHASECHK.TRANS64.TRYWAIT P0, [R44+URZ], R45 ;  /* 0x0000002d2c0075a7 */ /* 0x0022a4000800017f */
[----:B--2---:R-:W-:Y:S05]  /*229e0*/  @!P0 NANOSLEEP.SYNCS 0x989680 ;  /* 0x009896800000895d */ /* 0x004fea0003900000 */
[----:B------:R-:W2:Y:S02]  /*229f0*/  @!P0 SYNCS.PHASECHK.TRANS64 P0, [R44+URZ], R45 ;  /* 0x0000002d2c0085a7 */ /* 0x000ea4000800007f */
[----:B--2---:R-:W-:Y:S05]  /*22a00*/  @!P0 BRA `(.L_x_11646) ;  /* 0xfffffffc00f08947 */ /* 0x004fea000383ffff */
[----:B------:R-:W-:Y:S05]  /*22a10*/  BRA `(.L_x_11645) ;  /* 0xfffffe9400947947 */ /* 0x000fea000383ffff */
.L_x_11657:
[----:B--2---:R2:W3:Y:S02]  /*22a20*/  SYNCS.PHASECHK.TRANS64.TRYWAIT P0, [R6+URZ], R7 ;  /* 0x00000007060075a7 */ /* 0x0044e4000800017f */
[----:B---3--:R-:W-:Y:S05]  /*22a30*/  @!P0 NANOSLEEP.SYNCS 0x989680 ;  /* 0x009896800000895d */ /* 0x008fea0003900000 */
[----:B------:R-:W3:Y:S02]  /*22a40*/  @!P0 SYNCS.PHASECHK.TRANS64 P0, [R6+URZ], R7 ;  /* 0x00000007060085a7 */ /* 0x000ee4000800007f */
[----:B---3--:R-:W-:Y:S05]  /*22a50*/  @!P0 BRA `(.L_x_11657) ;  /* 0xfffffffc00f08947 */ /* 0x008fea000383ffff */
[----:B------:R-:W-:Y:S05]  /*22a60*/  BRA `(.L_x_11656) ;  /* 0xfffffec800c47947 */ /* 0x000fea000383ffff */
.L_x_11676:
[----:B-1----:R1:W2:Y:S02]  /*22a70*/  SYNCS.PHASECHK.TRANS64.TRYWAIT P0, [R64+URZ], R65 ;  /* 0x00000041400075a7 */ /* 0x0022a4000800017f */
[----:B--2---:R-:W-:Y:S05]  /*22a80*/  @!P0 NANOSLEEP.SYNCS 0x989680 ;  /* 0x009896800000895d */ /* 0x004fea0003900000 */
[----:B------:R-:W2:Y:S02]  /*22a90*/  @!P0 SYNCS.PHASECHK.TRANS64 P0, [R64+URZ], R65 ;  /* 0x00000041400085a7 */ /* 0x000ea4000800007f */
[----:B--2---:R-:W-:Y:S05]  /*22aa0*/  @!P0 BRA `(.L_x_11676) ;  /* 0xfffffffc00f08947 */ /* 0x004fea000383ffff */
[----:B------:R-:W-:Y:S05]  /*22ab0*/  BRA `(.L_x_11675) ;  /* 0xffffff0800287947 */ /* 0x000fea000383ffff */
.L_x_11738:
        /* <DEDUP_REMOVED lines=10> */
.L_x_11803:
[----:B------:R-:W-:Y:S05]  /*22b60*/  BSYNC B0 ;  /* 0x0000000000007941 */ /* 0x000fea0003800000 */
.L_x_11802:
[----:B------:R-:W-:Y:S05]  /*22b70*/  BRA `(.L_x_11804) ;  /* 0xffffffbc001c7947 */ /* 0x000fea000383ffff */
.L_x_11741:
[----:B0-----:R0:W1:Y:S02]  /*22b80*/  SYNCS.PHASECHK.TRANS64.TRYWAIT P0, [R17+URZ+0x22840], R0 ;  /* 0x02284000110075a7 */ /* 0x001064000800017f */
[----:B-1----:R-:W-:Y:S05]  /*22b90*/  @!P0 NANOSLEEP.SYNCS 0x989680 ;  /* 0x009896800000895d */ /* 0x002fea0003900000 */
[----:B------:R-:W1:Y:S02]  /*22ba0*/  @!P0 SYNCS.PHASECHK.TRANS64 P0, [R17+URZ+0x22840], R0 ;  /* 0x02284000110085a7 */ /* 0x000e64000800007f */
[----:B-1----:R-:W-:Y:S05]  /*22bb0*/  @!P0 BRA `(.L_x_11741) ;  /* 0xfffffffc00f08947 */ /* 0x002fea000383ffff */
[----:B------:R-:W-:Y:S05]  /*22bc0*/  BRA `(.L_x_11805) ;  /* 0xffffffbc00b87947 */ /* 0x000fea000383ffff */
.L_x_11742:
        /* <DEDUP_REMOVED lines=8> */
.L_x_11807:
[----:B------:R-:W-:Y:S05]  /*22c50*/  BSYNC B0 ;  /* 0x0000000000007941 */ /* 0x000fea0003800000 */
.L_x_11806:
        /* <DEDUP_REMOVED lines=9> */
.L_x_11808:
[----:B------:R-:W-:Y:S02]  /*22cf0*/  IMAD.MOV.U32 R13, RZ, RZ, R4 ;  /* 0x000000ffff0d7224 */ /* 0x000fe400078e0004 */
[----:B------:R-:W-:Y:S02]  /*22d00*/  IMAD.MOV.U32 R12, RZ, RZ, 0x1 ;  /* 0x00000001ff0c7424 */ /* 0x000fe400078e00ff */
[----:B------:R-:W-:-:S07]  /*22d10*/  IMAD.MOV.U32 R3, RZ, RZ, R14 ;  /* 0x000000ffff037224 */ /* 0x000fce00078e000e */
[----:B------:R-:W-:Y:S05]  /*22d20*/  WARPSYNC.COLLECTIVE R15, `(.L_x_11809) ;  /* 0x000000000f087348 */ /* 0x000fea0003c00000 */
[----:B------:R0:W1:Y:S02]  /*22d30*/  SHFL.IDX P6, R14, R13, R12, R11 ;  /* 0x0000000c0d0e7389 */ /* 0x00006400000c000b */
[----:B01----:R-:W-:Y:S01]  /*22d40*/  ENDCOLLECTIVE ;  /* 0x000000000000791b */ /* 0x003fe20003800000 */
.L_x_11809:
        /* <DEDUP_REMOVED lines=15> */
.L_x_11810:
[----:B------:R-:W-:Y:S02]  /*22e40*/  @P0 IMAD R6, R5, 0x2, R22 ;  /* 0x0000000205060824 */ /* 0x000fe400078e0216 */
[----:B------:R-:W-:Y:S02]  /*22e50*/  IMAD.MOV.U32 R13, RZ, RZ, R4 ;  /* 0x000000ffff0d7224 */ /* 0x000fe400078e0004 */
[----:B------:R-:W-:Y:S02]  /*22e60*/  IMAD.MOV.U32 R12, RZ, RZ, 0x2 ;  /* 0x00000002ff0c7424 */ /* 0x000fe400078e00ff */
[----:B------:R-:W-:-:S07]  /*22e70*/  IMAD.MOV.U32 R3, RZ, RZ, R14 ;  /* 0x000000ffff037224 */ /* 0x000fce00078e000e */
[----:B------:R-:W-:Y:S05]  /*22e80*/  WARPSYNC.COLLECTIVE R15, `(.L_x_11811) ;  /* 0x000000000f087348 */ /* 0x000fea0003c00000 */
[----:B------:R0:W1:Y:S02]  /*22e90*/  SHFL.IDX P6, R14, R13, R12, R11 ;  /* 0x0000000c0d0e7389 */ /* 0x00006400000c000b */
[----:B01----:R-:W-:Y:S01]  /*22ea0*/  ENDCOLLECTIVE ;  /* 0x000000000000791b */ /* 0x003fe20003800000 */
.L_x_11811:
        /* <DEDUP_REMOVED lines=15> */
.L_x_11812:
[----:B------:R-:W-:Y:S02]  /*22fa0*/  @P0 IMAD R6, R5, 0x2, R22 ;  /* 0x0000000205060824 */ /* 0x000fe400078e0216 */
[----:B------:R-:W-:Y:S02]  /*22fb0*/  IMAD.MOV.U32 R13, RZ, RZ, R4 ;  /* 0x000000ffff0d7224 */ /* 0x000fe400078e0004 */
[----:B------:R-:W-:Y:S02]  /*22fc0*/  IMAD.MOV.U32 R12, RZ, RZ, 0x3 ;  /* 0x00000003ff0c7424 */ /* 0x000fe400078e00ff */
[----:B------:R-:W-:-:S07]  /*22fd0*/  IMAD.MOV.U32 R3, RZ, RZ, R14 ;  /* 0x000000ffff037224 */ /* 0x000fce00078e000e */
[----:B------:R-:W-:Y:S05]  /*22fe0*/  WARPSYNC.COLLECTIVE R15, `(.L_x_11813) ;  /* 0x000000000f087348 */ /* 0x000fea0003c00000 */
[----:B------:R0:W1:Y:S02]  /*22ff0*/  SHFL.IDX P6, R14, R13, R12, R11 ;  /* 0x0000000c0d0e7389 */ /* 0x00006400000c000b */
[----:B01----:R-:W-:Y:S01]  /*23000*/  ENDCOLLECTIVE ;  /* 0x000000000000791b */ /* 0x003fe20003800000 */
.L_x_11813:
        /* <DEDUP_REMOVED lines=15> */
.L_x_11814:
[----:B------:R-:W-:Y:S02]  /*23100*/  @P0 IMAD R6, R5, 0x2, R22 ;  /* 0x0000000205060824 */ /* 0x000fe400078e0216 */
[----:B------:R-:W-:Y:S02]  /*23110*/  IMAD.MOV.U32 R13, RZ, RZ, R4 ;  /* 0x000000ffff0d7224 */ /* 0x000fe400078e0004 */
[----:B------:R-:W-:Y:S02]  /*23120*/  IMAD.MOV.U32 R12, RZ, RZ, 0x4 ;  /* 0x00000004ff0c7424 */ /* 0x000fe400078e00ff */
[----:B------:R-:W-:-:S07]  /*23130*/  IMAD.MOV.U32 R3, RZ, RZ, R14 ;  /* 0x000000ffff037224 */ /* 0x000fce00078e000e */
[----:B------:R-:W-:Y:S05]  /*23140*/  WARPSYNC.COLLECTIVE R15, `(.L_x_11815) ;  /* 0x000000000f087348 */ /* 0x000fea0003c00000 */
[----:B------:R0:W1:Y:S02]  /*23150*/  SHFL.IDX P6, R14, R13, R12, R11 ;  /* 0x0000000c0d0e7389 */ /* 0x00006400000c000b */
[----:B01----:R-:W-:Y:S01]  /*23160*/  ENDCOLLECTIVE ;  /* 0x000000000000791b */ /* 0x003fe20003800000 */
.L_x_11815:
        /* <DEDUP_REMOVED lines=15> */
.L_x_11816:
[----:B------:R-:W-:Y:S02]  /*23260*/  @P0 IMAD R6, R5, 0x2, R22 ;  /* 0x0000000205060824 */ /* 0x000fe400078e0216 */
[----:B------:R-:W-:Y:S02]  /*23270*/  IMAD.MOV.U32 R13, RZ, RZ, R4 ;  /* 0x000000ffff0d7224 */ /* 0x000fe400078e0004 */
[----:B------:R-:W-:Y:S02]  /*23280*/  IMAD.MOV.U32 R12, RZ, RZ, 0x5 ;  /* 0x00000005ff0c7424 */ /* 0x000fe400078e00ff */
[----:B------:R-:W-:-:S07]  /*23290*/  IMAD.MOV.U32 R3, RZ, RZ, R14 ;  /* 0x000000ffff037224 */ /* 0x000fce00078e000e */
[----:B------:R-:W-:Y:S05]  /*232a0*/  WARPSYNC.COLLECTIVE R15, `(.L_x_11817) ;  /* 0x000000000f087348 */ /* 0x000fea0003c00000 */
[----:B------:R0:W1:Y:S02]  /*232b0*/  SHFL.IDX P6, R14, R13, R12, R11 ;  /* 0x0000000c0d0e7389 */ /* 0x00006400000c000b */
[----:B01----:R-:W-:Y:S01]  /*232c0*/  ENDCOLLECTIVE ;  /* 0x000000000000791b */ /* 0x003fe20003800000 */
.L_x_11817:
        /* <DEDUP_REMOVED lines=10> */
.L_x_11818:
[----:B------:R-:W-:Y:S01]  /*23370*/  @!PT LDS RZ, [RZ] ;  /* 0x00000000fffff984 */ /* 0x000fe20000000800 */
[----:B------:R-:W-:Y:S01]  /*23380*/  @!PT LDS RZ, [RZ] ;  /* 0x00000000fffff984 */ /* 0x000fe20000000800 */
[----:B------:R-:W-:Y:S01]  /*23390*/  @!PT LDS RZ, [RZ] ;  /* 0x00000000fffff984 */ /* 0x000fe20000000800 */
[----:B------:R0:W-:Y:S01]  /*233a0*/  @P0 LDGSTS.E.BYPASS.LTC128B.128 [R6+0x1e400], desc[UR36][R2.64], !P2 ;  /* 0x1e40000002060fae */ /* 0x0001e2000d101d64 */
[----:B------:R-:W-:Y:S01]  /*233b0*/  IMAD.MOV.U32 R0, RZ, RZ, R14 ;  /* 0x000000ffff007224 */ /* 0x000fe200078e000e */
[----:B------:R-:W-:Y:S06]  /*233c0*/  BRA `(.L_x_11819) ;  /* 0xffffffbc00187947 */ /* 0x000fec000383ffff */
.L_x_11747:
[----:B------:R-:W-:Y:S02]  /*233d0*/  IMAD.MOV.U32 R13, RZ, RZ, R4 ;  /* 0x000000ffff0d7224 */ /* 0x000fe400078e0004 */
[----:B------:R-:W-:Y:S02]  /*233e0*/  IMAD.MOV.U32 R12, RZ, RZ, RZ ;  /* 0x000000ffff0c7224 */ /* 0x000fe400078e00ff */
[----:B------:R-:W-:Y:S02]  /*233f0*/  IMAD.MOV.U32 R11, RZ, RZ, 0x181f ;  /* 0x0000181fff0b7424 */ /* 0x000fe400078e00ff */
[----:B------:R-:W-:Y:S02]  /*23400*/  IMAD.MOV.U32 R15, RZ, RZ, -0x1 ;  /* 0xffffffffff0f7424 */ /* 0x000fe400078e00ff */
[----:B------:R-:W-:Y:S02]  /*23410*/  IMAD R35, R35, R6, RZ ;  /* 0x0000000623237224 */ /* 0x000fe400078e02ff */
[----:B------:R-:W-:-:S07]  /*23420*/  IMAD.IADD R33, R8, 0x1, R33 ;  /* 0x0000000108217824 */ /* 0x000fce00078e0221 */
[----:B-1----:R-:W-:Y:S05]  /*23430*/  WARPSYNC.COLLECTIVE R15, `(.L_x_11820) ;  /* 0x000000000f087348 */ /* 0x002fea0003c00000 */
[----:B------:R0:W2:Y:S02]  /*23440*/  SHFL.IDX P6, R14, R13, R12, R11 ;  /* 0x0000000c0d0e7389 */ /* 0x0000a400000c000b */
[----:B012---:R-:W-:Y:S01]  /*23450*/  ENDCOLLECTIVE ;  /* 0x000000000000791b */ /* 0x007fe20003800000 */
.L_x_11820:
[C---:B------:R-:W-:Y:S01]  /*23460*/  VIADD R6, R33.reuse, 0x10 ;  /* 0x0000001021067836 */ /* 0x040fe20000000000 */
[----:B------:R-:W-:Y:S01]  /*23470*/  ISETP.GE.AND P0, PT, R33, R35, PT ;  /* 0x000000232100720c */ /* 0x000fe20003f06270 */
[----:B------:R-:W-:Y:S02]  /*23480*/  IMAD.MOV.U32 R13, RZ, RZ, R0 ;  /* 0x000000ffff0d7224 */ /* 0x000fe400078e0000 */
[----:B------:R-:W-:-:S10]  /*23490*/  IMAD.MOV.U32 R2, RZ, RZ, R14 ;  /* 0x000000ffff027224 */ /* 0x000fd400078e000e */
[----:B------:R-:W-:Y:S05]  /*234a0*/  WARPSYNC.COLLECTIVE R15, `(.L_x_11821) ;  /* 0x000000000f087348 */ /* 0x000fea0003c00000 */
[----:B------:R0:W1:Y:S02]  /*234b0*/  SHFL.IDX P6, R14, R13, R12, R11 ;  /* 0x0000000c0d0e7389 */ /* 0x00006400000c000b */
[----:B01----:R-:W-:Y:S01]  /*234c0*/  ENDCOLLECTIVE ;  /* 0x000000000000791b */ /* 0x003fe20003800000 */
.L_x_11821:
[----:B------:R-:W-:Y:S02]  /*234d0*/  IMAD.MOV.U32 R13, RZ, RZ, R4 ;  /* 0x000000ffff0d7224 */ /* 0x000fe400078e0004 */
[----:B------:R-:W-:Y:S02]  /*234e0*/  IMAD.MOV.U32 R12, RZ, RZ, 0x1 ;  /* 0x00000001ff0c7424 */ /* 0x000fe400078e00ff */
[----:B------:R-:W-:-:S07]  /*234f0*/  IMAD.MOV.U32 R3, RZ, RZ, R14 ;  /* 0x000000ffff037224 */ /* 0x000fce00078e000e */
[----:B------:R-:W-:Y:S05]  /*23500*/  WARPSYNC.COLLECTIVE R15, `(.L_x_11822) ;  /* 0x000000000f087348 */ /* 0x000fea0003c00000 */
[----:B------:R0:W1:Y:S02]  /*23510*/  SHFL.IDX P6, R14, R13, R12, R11 ;  /* 0x0000000c0d0e7389 */ /* 0x00006400000c000b */
[----:B01----:R-:W-:Y:S01]  /*23520*/  ENDCOLLECTIVE ;  /* 0x000000000000791b */ /* 0x003fe20003800000 */
.L_x_11822:
        /* <DEDUP_REMOVED lines=15> */
.L_x_11823:
[----:B------:R-:W-:Y:S02]  /*23620*/  IMAD.MOV.U32 R13, RZ, RZ, R4 ;  /* 0x000000ffff0d7224 */ /* 0x000fe400078e0004 */
[----:B------:R-:W-:Y:S02]  /*23630*/  IMAD.MOV.U32 R12, RZ, RZ, 0x2 ;  /* 0x00000002ff0c7424 */ /* 0x000fe400078e00ff */
[----:B------:R-:W-:-:S07]  /*23640*/  IMAD.MOV.U32 R3, RZ, RZ, R14 ;  /* 0x000000ffff037224 */ /* 0x000fce00078e000e */
[----:B------:R-:W-:Y:S05]  /*23650*/  WARPSYNC.COLLECTIVE R15, `(.L_x_11824) ;  /* 0x000000000f087348 */ /* 0x000fea0003c00000 */
[----:B------:R0:W1:Y:S02]  /*23660*/  SHFL.IDX P6, R14, R13, R12, R11 ;  /* 0x0000000c0d0e7389 */ /* 0x00006400000c000b */
[----:B01----:R-:W-:Y:S01]  /*23670*/  ENDCOLLECTIVE ;  /* 0x000000000000791b */ /* 0x003fe20003800000 */
.L_x_11824:
        /* <DEDUP_REMOVED lines=16> */
.L_x_11825:
[----:B------:R-:W-:Y:S02]  /*23780*/  IMAD.MOV.U32 R13, RZ, RZ, R4 ;  /* 0x000000ffff0d7224 */ /* 0x000fe400078e0004 */
[----:B------:R-:W-:Y:S02]  /*23790*/  IMAD.MOV.U32 R12, RZ, RZ, 0x3 ;  /* 0x00000003ff0c7424 */ /* 0x000fe400078e00ff */
[----:B------:R-:W-:-:S07]  /*237a0*/  IMAD.MOV.U32 R3, RZ, RZ, R14 ;  /* 0x000000ffff037224 */ /* 0x000fce00078e000e */
[----:B------:R-:W-:Y:S05]  /*237b0*/  WARPSYNC.COLLECTIVE R15, `(.L_x_11826) ;  /* 0x000000000f087348 */ /* 0x000fea0003c00000 */
[----:B------:R0:W1:Y:S02]  /*237c0*/  SHFL.IDX P6, R14, R13, R12, R11 ;  /* 0x0000000c0d0e7389 */ /* 0x00006400000c000b */
[----:B01----:R-:W-:Y:S01]  /*237d0*/  ENDCOLLECTIVE ;  /* 0x000000000000791b */ /* 0x003fe20003800000 */
.L_x_11826:
        /* <DEDUP_REMOVED lines=16> */
.L_x_11827:
[----:B------:R-:W-:Y:S02]  /*238e0*/  IMAD.MOV.U32 R13, RZ, RZ, R4 ;  /* 0x000000ffff0d7224 */ /* 0x000fe400078e0004 */
[----:B------:R-:W-:Y:S02]  /*238f0*/  IMAD.MOV.U32 R12, RZ, RZ, 0x4 ;  /* 0x00000004ff0c7424 */ /* 0x000fe400078e00ff */
[----:B------:R-:W-:-:S07]  /*23900*/  IMAD.MOV.U32 R3, RZ, RZ, R14 ;  /* 0x000000ffff037224 */ /* 0x000fce00078e000e */
[----:B------:R-:W-:Y:S05]  /*23910*/  WARPSYNC.COLLECTIVE R15, `(.L_x_11828) ;  /* 0x000000000f087348 */ /* 0x000fea0003c00000 */
[----:B------:R0:W1:Y:S02]  /*23920*/  SHFL.IDX P6, R14, R13, R12, R11 ;  /* 0x0000000c0d0e7389 */ /* 0x00006400000c000b */
[----:B01----:R-:W-:Y:S01]  /*23930*/  ENDCOLLECTIVE ;  /* 0x000000000000791b */ /* 0x003fe20003800000 */
.L_x_11828:
        /* <DEDUP_REMOVED lines=16> */
.L_x_11829:
[----:B------:R-:W-:Y:S02]  /*23a40*/  IMAD.MOV.U32 R13, RZ, RZ, R4 ;  /* 0x000000ffff0d7224 */ /* 0x000fe400078e0004 */
[----:B------:R-:W-:Y:S02]  /*23a50*/  IMAD.MOV.U32 R12, RZ, RZ, 0x5 ;  /* 0x00000005ff0c7424 */ /* 0x000fe400078e00ff */
[----:B------:R-:W-:-:S07]  /*23a60*/  IMAD.MOV.U32 R3, RZ, RZ, R14 ;  /* 0x000000ffff037224 */ /* 0x000fce00078e000e */
[----:B------:R-:W-:Y:S05]  /*23a70*/  WARPSYNC.COLLECTIVE R15, `(.L_x_11830) ;  /* 0x000000000f087348 */ /* 0x000fea0003c00000 */
[----:B------:R0:W1:Y:S02]  /*23a80*/  SHFL.IDX P6, R14, R13, R12, R11 ;  /* 0x0000000c0d0e7389 */ /* 0x00006400000c000b */
[----:B01----:R-:W-:Y:S01]  /*23a90*/  ENDCOLLECTIVE ;  /* 0x000000000000791b */ /* 0x003fe20003800000 */
.L_x_11830:
        /* <DEDUP_REMOVED lines=16> */
.L_x_11831:
[----:B------:R-:W-:Y:S02]  /*23ba0*/  IMAD.MOV.U32 R13, RZ, RZ, R4 ;  /* 0x000000ffff0d7224 */ /* 0x000fe400078e0004 */
[----:B------:R-:W-:Y:S02]  /*23bb0*/  IMAD.MOV.U32 R12, RZ, RZ, 0x6 ;  /* 0x00000006ff0c7424 */ /* 0x000fe400078e00ff */
[----:B------:R-:W-:-:S07]  /*23bc0*/  IMAD.MOV.U32 R3, RZ, RZ, R14 ;  /* 0x000000ffff037224 */ /* 0x000fce00078e000e */
[----:B------:R-:W-:Y:S05]  /*23bd0*/  WARPSYNC.COLLECTIVE R15, `(.L_x_11832) ;  /* 0x000000000f087348 */ /* 0x000fea0003c00000 */
[----:B------:R0:W1:Y:S02]  /*23be0*/  SHFL.IDX P6, R14, R13, R12, R11 ;  /* 0x0000000c0d0e7389 */ /* 0x00006400000c000b */
[----:B01----:R-:W-:Y:S01]  /*23bf0*/  ENDCOLLECTIVE ;  /* 0x000000000000791b */ /* 0x003fe20003800000 */
.L_x_11832:
        /* <DEDUP_REMOVED lines=16> */
.L_x_11833:
[----:B------:R-:W-:Y:S02]  /*23d00*/  IMAD.MOV.U32 R13, RZ, RZ, R4 ;  /* 0x000000ffff0d7224 */ /* 0x000fe400078e0004 */
[----:B------:R-:W-:Y:S02]  /*23d10*/  IMAD.MOV.U32 R12, RZ, RZ, 0x7 ;  /* 0x00000007ff0c7424 */ /* 0x000fe400078e00ff */
[----:B------:R-:W-:-:S07]  /*23d20*/  IMAD.MOV.U32 R3, RZ, RZ, R14 ;  /* 0x000000ffff037224 */ /* 0x000fce00078e000e */
[----:B------:R-:W-:Y:S05]  /*23d30*/  WARPSYNC.COLLECTIVE R15, `(.L_x_11834) ;  /* 0x000000000f087348 */ /* 0x000fea0003c00000 */
[----:B------:R0:W1:Y:S02]  /*23d40*/  SHFL.IDX P6, R14, R13, R12, R11 ;  /* 0x0000000c0d0e7389 */ /* 0x00006400000c000b */
[----:B01----:R-:W-:Y:S01]  /*23d50*/  ENDCOLLECTIVE ;  /* 0x000000000000791b */ /* 0x003fe20003800000 */
.L_x_11834:
        /* <DEDUP_REMOVED lines=14> */
.L_x_11835:
[----:B------:R-:W-:Y:S05]  /*23e40*/  BRA `(.L_x_11836) ;  /* 0xffffffbc00387947 */ /* 0x000fea000383ffff */
.L_x_11750:
[----:B0-----:R0:W2:Y:S02]  /*23e50*/  SYNCS.PHASECHK.TRANS64.TRYWAIT P0, [R22+URZ+0x22820], R3 ;  /* 0x02282003160075a7 */ /* 0x0010a4000800017f */
[----:B--2---:R-:W-:Y:S05]  /*23e60*/  @!P0 NANOSLEEP.SYNCS 0x989680 ;  /* 0x009896800000895d */ /* 0x004fea0003900000 */
[----:B------:R-:W2:Y:S02]  /*23e70*/  @!P0 SYNCS.PHASECHK.TRANS64 P0, [R22+URZ+0x22820], R3 ;  /* 0x02282003160085a7 */ /* 0x000ea4000800007f */
[----:B--2---:R-:W-:Y:S05]  /*23e80*/  @!P0 BRA `(.L_x_11750) ;  /* 0xfffffffc00f08947 */ /* 0x004fea000383ffff */
[----:B------:R-:W-:Y:S05]  /*23e90*/  BRA `(.L_x_11837) ;  /* 0xffffffbc00947947 */ /* 0x000fea000383ffff */
.L_x_11753:
[----:B--2---:R2:W3:Y:S02]  /*23ea0*/  SYNCS.PHASECHK.TRANS64.TRYWAIT P0, [R17+URZ+0x22860], R0 ;  /* 0x02286000110075a7 */ /* 0x0044e4000800017f */
[----:B---3--:R-:W-:Y:S05]  /*23eb0*/  @!P0 NANOSLEEP.SYNCS 0x989680 ;  /* 0x009896800000895d */ /* 0x008fea0003900000 */
[----:B------:R-:W3:Y:S02]  /*23ec0*/  @!P0 SYNCS.PHASECHK.TRANS64 P0, [R17+URZ+0x22860], R0 ;  /* 0x02286000110085a7 */ /* 0x000ee4000800007f */
[----:B---3--:R-:W-:Y:S05]  /*23ed0*/  @!P0 BRA `(.L_x_11753) ;  /* 0xfffffffc00f08947 */ /* 0x008fea000383ffff */
[----:B------:R-:W-:Y:S05]  /*23ee0*/  BRA `(.L_x_11838) ;  /* 0xffffffbc00a07947 */ /* 0x000fea000383ffff */
.L_x_11754:
        /* <DEDUP_REMOVED lines=8> */
.L_x_11840:
[----:B------:R-:W-:Y:S05]  /*23f70*/  BSYNC B0 ;  /* 0x0000000000007941 */ /* 0x000fea0003800000 */
.L_x_11839:
        /* <DEDUP_REMOVED lines=13> */
.L_x_11841:
        /* <DEDUP_REMOVED lines=9> */
.L_x_11842:
        /* <DEDUP_REMOVED lines=17> */
.L_x_11843:
[----:B------:R-:W-:Y:S02]  /*241f0*/  IMAD.MOV.U32 R13, RZ, RZ, R6 ;  /* 0x000000ffff0d7224 */ /* 0x000fe400078e0006 */
[----:B------:R-:W-:Y:S01]  /*24200*/  IMAD.MOV.U32 R12, RZ, RZ, 0x2 ;  /* 0x00000002ff0c7424 */ /* 0x000fe200078e00ff */
[----:B------:R-:W-:-:S13]  /*24210*/  IADD3 R2, P3, R14, R0, RZ ;  /* 0x000000000e027210 */ /* 0x000fda0007f7e0ff */
[----:B------:R-:W-:Y:S05]  /*24220*/  WARPSYNC.COLLECTIVE R15, `(.L_x_11844) ;  /* 0x000000000f087348 */ /* 0x000fea0003c00000 */
[----:B------:R0:W1:Y:S02]  /*24230*/  SHFL.IDX P6, R14, R13, R12, R11 ;  /* 0x0000000c0d0e7389 */ /* 0x00006400000c000b */
[----:B01----:R-:W-:Y:S01]  /*24240*/  ENDCOLLECTIVE ;  /* 0x000000000000791b */ /* 0x003fe20003800000 */
.L_x_11844:
        /* <DEDUP_REMOVED lines=17> */
.L_x_11845:
[----:B------:R-:W-:Y:S02]  /*24360*/  IMAD.MOV.U32 R13, RZ, RZ, R6 ;  /* 0x000000ffff0d7224 */ /* 0x000fe400078e0006 */
[----:B------:R-:W-:Y:S01]  /*24370*/  IMAD.MOV.U32 R12, RZ, RZ, 0x3 ;  /* 0x00000003ff0c7424 */ /* 0x000fe200078e00ff */
[----:B------:R-:W-:-:S13]  /*24380*/  IADD3 R2, P3, R14, R0, RZ ;  /* 0x000000000e027210 */ /* 0x000fda0007f7e0ff */
[----:B------:R-:W-:Y:S05]  /*24390*/  WARPSYNC.COLLECTIVE R15, `(.L_x_11846) ;  /* 0x000000000f087348 */ /* 0x000fea0003c00000 */
[----:B------:R0:W1:Y:S02]  /*243a0*/  SHFL.IDX P6, R14, R13, R12, R11 ;  /* 0x0000000c0d0e7389 */ /* 0x00006400000c000b */
[----:B01----:R-:W-:Y:S01]  /*243b0*/  ENDCOLLECTIVE ;  /* 0x000000000000791b */ /* 0x003fe20003800000 */
.L_x_11846:
        /* <DEDUP_REMOVED lines=17> */
.L_x_11847:
[----:B------:R-:W-:Y:S02]  /*244d0*/  IMAD.MOV.U32 R13, RZ, RZ, R6 ;  /* 0x000000ffff0d7224 */ /* 0x000fe400078e0006 */
[----:B------:R-:W-:Y:S01]  /*244e0*/  IMAD.MOV.U32 R12, RZ, RZ, 0x4 ;  /* 0x00000004ff0c7424 */ /* 0x000fe200078e00ff */
[----:B------:R-:W-:-:S13]  /*244f0*/  IADD3 R2, P3, R14, R0, RZ ;  /* 0x000000000e027210 */ /* 0x000fda0007f7e0ff */
[----:B------:R-:W-:Y:S05]  /*24500*/  WARPSYNC.COLLECTIVE R15, `(.L_x_11848) ;  /* 0x000000000f087348 */ /* 0x000fea0003c00000 */
[----:B------:R0:W1:Y:S02]  /*24510*/  SHFL.IDX P6, R14, R13, R12, R11 ;  /* 0x0000000c0d0e7389 */ /* 0x00006400000c000b */
[----:B01----:R-:W-:Y:S01]  /*24520*/  ENDCOLLECTIVE ;  /* 0x000000000000791b */ /* 0x003fe20003800000 */
.L_x_11848:
        /* <DEDUP_REMOVED lines=17> */
.L_x_11849:
[----:B------:R-:W-:Y:S02]  /*24640*/  IMAD.MOV.U32 R13, RZ, RZ, R6 ;  /* 0x000000ffff0d7224 */ /* 0x000fe400078e0006 */
[----:B------:R-:W-:Y:S01]  /*24650*/  IMAD.MOV.U32 R12, RZ, RZ, 0x5 ;  /* 0x00000005ff0c7424 */ /* 0x000fe200078e00ff */
[----:B------:R-:W-:-:S13]  /*24660*/  IADD3 R2, P3, R14, R0, RZ ;  /* 0x000000000e027210 */ /* 0x000fda0007f7e0ff */
[----:B------:R-:W-:Y:S05]  /*24670*/  WARPSYNC.COLLECTIVE R15, `(.L_x_11850) ;  /* 0x000000000f087348 */ /* 0x000fea0003c00000 */
[----:B------:R0:W1:Y:S02]  /*24680*/  SHFL.IDX P6, R14, R13, R12, R11 ;  /* 0x0000000c0d0e7389 */ /* 0x00006400000c000b */
[----:B01----:R-:W-:Y:S01]  /*24690*/  ENDCOLLECTIVE ;  /* 0x000000000000791b */ /* 0x003fe20003800000 */
.L_x_11850:
        /* <DEDUP_REMOVED lines=12> */
.L_x_11851:
        /* <DEDUP_REMOVED lines=9> */
.L_x_11761:
[----:B--2---:R2:W3:Y:S02]  /*247f0*/  SYNCS.PHASECHK.TRANS64.TRYWAIT P0, [R10+URZ+0x22840], R20 ;  /* 0x022840140a0075a7 */ /* 0x0044e4000800017f */
[----:B---3--:R-:W-:Y:S05]  /*24800*/  @!P0 NANOSLEEP.SYNCS 0x989680 ;  /* 0x009896800000895d */ /* 0x008fea0003900000 */
[----:B------:R-:W3:Y:S02]  /*24810*/  @!P0 SYNCS.PHASECHK.TRANS64 P0, [R10+URZ+0x22840], R20 ;  /* 0x022840140a0085a7 */ /* 0x000ee4000800007f */
[----:B---3--:R-:W-:Y:S05]  /*24820*/  @!P0 BRA `(.L_x_11761) ;  /* 0xfffffffc00f08947 */ /* 0x008fea000383ffff */
[----:B------:R-:W-:Y:S05]  /*24830*/  BRA `(.L_x_11853) ;  /* 0xffffffc000207947 */ /* 0x000fea000383ffff */
.L_x_11762:
        /* <DEDUP_REMOVED lines=8> */
.L_x_11855:
[----:B------:R-:W-:Y:S05]  /*248c0*/  BSYNC B1 ;  /* 0x0000000000017941 */ /* 0x000fea0003800000 */
.L_x_11854:
        /* <DEDUP_REMOVED lines=9> */
.L_x_11856:
[----:B------:R-:W-:Y:S02]  /*24960*/  IMAD.MOV.U32 R13, RZ, RZ, R8 ;  /* 0x000000ffff0d7224 */ /* 0x000fe400078e0008 */
[----:B------:R-:W-:Y:S02]  /*24970*/  IMAD.MOV.U32 R12, RZ, RZ, 0x1 ;  /* 0x00000001ff0c7424 */ /* 0x000fe400078e00ff */
[----:B------:R-:W-:-:S07]  /*24980*/  IMAD.MOV.U32 R2, RZ, RZ, R14 ;  /* 0x000000ffff027224 */ /* 0x000fce00078e000e */
[----:B------:R-:W-:Y:S05]  /*24990*/  WARPSYNC.COLLECTIVE R15, `(.L_x_11857) ;  /* 0x000000000f087348 */ /* 0x000fea0003c00000 */
[----:B------:R0:W1:Y:S02]  /*249a0*/  SHFL.IDX P6, R14, R13, R12, R11 ;  /* 0x0000000c0d0e7389 */ /* 0x00006400000c000b */
[----:B01----:R-:W-:Y:S01]  /*249b0*/  ENDCOLLECTIVE ;  /* 0x000000000000791b */ /* 0x003fe20003800000 */
.L_x_11857:
        /* <DEDUP_REMOVED lines=11> */
.L_x_11858:
[----:B------:R-:W-:Y:S02]  /*24a70*/  IMAD.MOV.U32 R13, RZ, RZ, R8 ;  /* 0x000000ffff0d7224 */ /* 0x000fe400078e0008 */
[----:B------:R-:W-:Y:S02]  /*24a80*/  IMAD.MOV.U32 R12, RZ, RZ, 0x2 ;  /* 0x00000002ff0c7424 */ /* 0x000fe400078e00ff */
[----:B------:R-:W-:-:S07]  /*24a90*/  IMAD.MOV.U32 R2, RZ, RZ, R14 ;  /* 0x000000ffff027224 */ /* 0x000fce00078e000e */
[----:B------:R-:W-:Y:S05]  /*24aa0*/  WARPSYNC.COLLECTIVE R15, `(.L_x_11859) ;  /* 0x000000000f087348 */ /* 0x000fea0003c00000 */
[----:B------:R0:W1:Y:S02]  /*24ab0*/  SHFL.IDX P6, R14, R13, R12, R11 ;  /* 0x0000000c0d0e7389 */ /* 0x00006400000c000b */
[----:B01----:R-:W-:Y:S01]  /*24ac0*/  ENDCOLLECTIVE ;  /* 0x000000000000791b */ /* 0x003fe20003800000 */
.L_x_11859:
        /* <DEDUP_REMOVED lines=11> */
.L_x_11860:
[----:B------:R-:W-:Y:S02]  /*24b80*/  IMAD.MOV.U32 R13, RZ, RZ, R8 ;  /* 0x000000ffff0d7224 */ /* 0x000fe400078e0008 */
[----:B------:R-:W-:Y:S02]  /*24b90*/  IMAD.MOV.U32 R12, RZ, RZ, 0x3 ;  /* 0x00000003ff0c7424 */ /* 0x000fe400078e00ff */
[----:B------:R-:W-:-:S07]  /*24ba0*/  IMAD.MOV.U32 R2, RZ, RZ, R14 ;  /* 0x000000ffff027224 */ /* 0x000fce00078e000e */
[----:B------:R-:W-:Y:S05]  /*24bb0*/  WARPSYNC.COLLECTIVE R15, `(.L_x_11861) ;  /* 0x000000000f087348 */ /* 0x000fea0003c00000 */
[----:B------:R0:W1:Y:S02]  /*24bc0*/  SHFL.IDX P6, R14, R13, R12, R11 ;  /* 0x0000000c0d0e7389 */ /* 0x00006400000c000b */
[----:B01----:R-:W-:Y:S01]  /*24bd0*/  ENDCOLLECTIVE ;  /* 0x000000000000791b */ /* 0x003fe20003800000 */
.L_x_11861:
        /* <DEDUP_REMOVED lines=11> */
.L_x_11862:
[----:B------:R-:W-:Y:S02]  /*24c90*/  IMAD.MOV.U32 R13, RZ, RZ, R8 ;  /* 0x000000ffff0d7224 */ /* 0x000fe400078e0008 */
[----:B------:R-:W-:Y:S02]  /*24ca0*/  IMAD.MOV.U32 R12, RZ, RZ, 0x4 ;  /* 0x00000004ff0c7424 */ /* 0x000fe400078e00ff */
[----:B------:R-:W-:-:S07]  /*24cb0*/  IMAD.MOV.U32 R2, RZ, RZ, R14 ;  /* 0x000000ffff027224 */ /* 0x000fce00078e000e */
[----:B------:R-:W-:Y:S05]  /*24cc0*/  WARPSYNC.COLLECTIVE R15, `(.L_x_11863) ;  /* 0x000000000f087348 */ /* 0x000fea0003c00000 */
[----:B------:R0:W1:Y:S02]  /*24cd0*/  SHFL.IDX P6, R14, R13, R12, R11 ;  /* 0x0000000c0d0e7389 */ /* 0x00006400000c000b */
[----:B01----:R-:W-:Y:S01]  /*24ce0*/  ENDCOLLECTIVE ;  /* 0x000000000000791b */ /* 0x003fe20003800000 */
.L_x_11863:
        /* <DEDUP_REMOVED lines=11> */
.L_x_11864:
[----:B------:R-:W-:Y:S02]  /*24da0*/  IMAD.MOV.U32 R13, RZ, RZ, R8 ;  /* 0x000000ffff0d7224 */ /* 0x000fe400078e0008 */
[----:B------:R-:W-:Y:S02]  /*24db0*/  IMAD.MOV.U32 R12, RZ, RZ, 0x5 ;  /* 0x00000005ff0c7424 */ /* 0x000fe400078e00ff */
[----:B------:R-:W-:-:S07]  /*24dc0*/  IMAD.MOV.U32 R2, RZ, RZ, R14 ;  /* 0x000000ffff027224 */ /* 0x000fce00078e000e */
[----:B------:R-:W-:Y:S05]  /*24dd0*/  WARPSYNC.COLLECTIVE R15, `(.L_x_11865) ;  /* 0x000000000f087348 */ /* 0x000fea0003c00000 */
[----:B------:R0:W1:Y:S02]  /*24de0*/  SHFL.IDX P6, R14, R13, R12, R11 ;  /* 0x0000000c0d0e7389 */ /* 0x00006400000c000b */
[----:B01----:R-:W-:Y:S01]  /*24df0*/  ENDCOLLECTIVE ;  /* 0x000000000000791b */ /* 0x003fe20003800000 */
.L_x_11865:
        /* <DEDUP_REMOVED lines=11> */
.L_x_11866:
[----:B------:R-:W-:Y:S05]  /*24eb0*/  BRA `(.L_x_11867) ;  /* 0xffffffbc00487947 */ /* 0x000fea000383ffff */
.L_x_11767:
[----:B---3--:R3:W4:Y:S02]  /*24ec0*/  SYNCS.PHASECHK.TRANS64.TRYWAIT P0, [R10+URZ+0x22860], R20 ;  /* 0x022860140a0075a7 */ /* 0x008724000800017f */
[----:B----4-:R-:W-:Y:S05]  /*24ed0*/  @!P0 NANOSLEEP.SYNCS 0x989680 ;  /* 0x009896800000895d */ /* 0x010fea0003900000 */
[----:B------:R-:W4:Y:S02]  /*24ee0*/  @!P0 SYNCS.PHASECHK.TRANS64 P0, [R10+URZ+0x22860], R20 ;  /* 0x022860140a0085a7 */ /* 0x000f24000800007f */
[----:B----4-:R-:W-:Y:S05]  /*24ef0*/  @!P0 BRA `(.L_x_11767) ;  /* 0xfffffffc00f08947 */ /* 0x010fea000383ffff */
[----:B------:R-:W-:Y:S05]  /*24f00*/  BRA `(.L_x_11868) ;  /* 0xffffffbc00947947 */ /* 0x000fea000383ffff */
.L_x_11768:
        /* <DEDUP_REMOVED lines=8> */
.L_x_11870:
[----:B------:R-:W-:Y:S05]  /*24f90*/  BSYNC B1 ;  /* 0x0000000000017941 */ /* 0x000fea0003800000 */
.L_x_11869:
        /* <DEDUP_REMOVED lines=9> */
.L_x_11871:
[----:B------:R-:W-:Y:S02]  /*25030*/  IMAD.MOV.U32 R13, RZ, RZ, R25 ;  /* 0x000000ffff0d7224 */ /* 0x000fe400078e0019 */
[----:B------:R-:W-:Y:S01]  /*25040*/  IMAD.MOV.U32 R12, RZ, RZ, 0x1 ;  /* 0x00000001ff0c7424 */ /* 0x000fe200078e00ff */
[----:B------:R-:W-:-:S13]  /*25050*/  IADD3 R2, P0, R14, R0, RZ ;  /* 0x000000000e027210 */ /* 0x000fda0007f1e0ff */
[----:B------:R-:W-:Y:S05]  /*25060*/  WARPSYNC.COLLECTIVE R15, `(.L_x_11872) ;  /* 0x000000000f087348 */ /* 0x000fea0003c00000 */
[----:B------:R0:W1:Y:S02]  /*25070*/  SHFL.IDX P6, R14, R13, R12, R11 ;  /* 0x0000000c0d0e7389 */ /* 0x00006400000c000b */
[----:B01----:R-:W-:Y:S01]  /*25080*/  ENDCOLLECTIVE ;  /* 0x000000000000791b */ /* 0x003fe20003800000 */
.L_x_11872:
        /* <DEDUP_REMOVED lines=13> */
.L_x_11873:
[----:B------:R-:W-:Y:S02]  /*25160*/  IMAD.MOV.U32 R13, RZ, RZ, R25 ;  /* 0x000000ffff0d7224 */ /* 0x000fe400078e0019 */
[----:B------:R-:W-:Y:S01]  /*25170*/  IMAD.MOV.U32 R12, RZ, RZ, 0x2 ;  /* 0x00000002ff0c7424 */ /* 0x000fe200078e00ff */
[----:B------:R-:W-:-:S13]  /*25180*/  IADD3 R2, P0, R14, R0, RZ ;  /* 0x000000000e027210 */ /* 0x000fda0007f1e0ff */
[----:B------:R-:W-:Y:S05]  /*25190*/  WARPSYNC.COLLECTIVE R15, `(.L_x_11874) ;  /* 0x000000000f087348 */ /* 0x000fea0003c00000 */
[----:B------:R0:W1:Y:S02]  /*251a0*/  SHFL.IDX P6, R14, R13, R12, R11 ;  /* 0x0000000c0d0e7389 */ /* 0x00006400000c000b */
[----:B01----:R-:W-:Y:S01]  /*251b0*/  ENDCOLLECTIVE ;  /* 0x000000000000791b */ /* 0x003fe20003800000 */
.L_x_11874:
        /* <DEDUP_REMOVED lines=13> */
.L_x_11875:
[----:B------:R-:W-:Y:S02]  /*25290*/  IMAD.MOV.U32 R13, RZ, RZ, R25 ;  /* 0x000000ffff0d7224 */ /* 0x000fe400078e0019 */
[----:B------:R-:W-:Y:S02]  /*252a0*/  IMAD.MOV.U32 R12, RZ, RZ, 0x3 ;  /* 0x00000003ff0c7424 */ /* 0x000fe400078e00ff */
[----:B------:R-:W-:-:S07]  /*252b0*/  IMAD.MOV.U32 R8, RZ, RZ, R14 ;  /* 0x000000ffff087224 */ /* 0x000fce00078e000e */
[----:B------:R-:W-:Y:S05]  /*252c0*/  WARPSYNC.COLLECTIVE R15, `(.L_x_11876) ;  /* 0x000000000f087348 */ /* 0x000fea0003c00000 */
[----:B------:R0:W1:Y:S02]  /*252d0*/  SHFL.IDX P6, R14, R13, R12, R11 ;  /* 0x0000000c0d0e7389 */ /* 0x00006400000c000b */
[----:B01----:R-:W-:Y:S01]  /*252e0*/  ENDCOLLECTIVE ;  /* 0x000000000000791b */ /* 0x003fe20003800000 */
.L_x_11876:
        /* <DEDUP_REMOVED lines=14> */
.L_x_11877:
[----:B------:R-:W-:Y:S02]  /*253d0*/  IMAD.MOV.U32 R13, RZ, RZ, R25 ;  /* 0x000000ffff0d7224 */ /* 0x000fe400078e0019 */
[----:B------:R-:W-:Y:S01]  /*253e0*/  IMAD.MOV.U32 R12, RZ, RZ, 0x4 ;  /* 0x00000004ff0c7424 */ /* 0x000fe200078e00ff */
[----:B------:R-:W-:-:S13]  /*253f0*/  IADD3 R2, P0, R14, R0, RZ ;  /* 0x000000000e027210 */ /* 0x000fda0007f1e0ff */
[----:B------:R-:W-:Y:S05]  /*25400*/  WARPSYNC.COLLECTIVE R15, `(.L_x_11878) ;  /* 0x000000000f087348 */ /* 0x000fea0003c00000 */
[----:B------:R0:W1:Y:S02]  /*25410*/  SHFL.IDX P6, R14, R13, R12, R11 ;  /* 0x0000000c0d0e7389 */ /* 0x00006400000c000b */
[----:B01----:R-:W-:Y:S01]  /*25420*/  ENDCOLLECTIVE ;  /* 0x000000000000791b */ /* 0x003fe20003800000 */
.L_x_11878:
        /* <DEDUP_REMOVED lines=13> */
.L_x_11879:
[----:B------:R-:W-:Y:S02]  /*25500*/  IMAD.MOV.U32 R13, RZ, RZ, R25 ;  /* 0x000000ffff0d7224 */ /* 0x000fe400078e0019 */
[----:B------:R-:W-:Y:S01]  /*25510*/  IMAD.MOV.U32 R12, RZ, RZ, 0x5 ;  /* 0x00000005ff0c7424 */ /* 0x000fe200078e00ff */
[----:B------:R-:W-:-:S13]  /*25520*/  IADD3 R2, P0, R14, R0, RZ ;  /* 0x000000000e027210 */ /* 0x000fda0007f1e0ff */
[----:B------:R-:W-:Y:S05]  /*25530*/  WARPSYNC.COLLECTIVE R15, `(.L_x_11880) ;  /* 0x000000000f087348 */ /* 0x000fea0003c00000 */
[----:B------:R0:W1:Y:S02]  /*25540*/  SHFL.IDX P6, R14, R13, R12, R11 ;  /* 0x0000000c0d0e7389 */ /* 0x00006400000c000b */
[----:B01----:R-:W-:Y:S01]  /*25550*/  ENDCOLLECTIVE ;  /* 0x000000000000791b */ /* 0x003fe20003800000 */
.L_x_11880:
        /* <DEDUP_REMOVED lines=13> */
.L_x_11881:
[----:B------:R-:W-:Y:S05]  /*25630*/  BRA `(.L_x_11882) ;  /* 0xffffffb800d47947 */ /* 0x000fea000383ffff */
.L_x_11776:
        /* <DEDUP_REMOVED lines=8> */
.L_x_11884:
[----:B------:R-:W-:Y:S05]  /*256c0*/  BSYNC B0 ;  /* 0x0000000000007941 */ /* 0x000fea0003800000 */
.L_x_11883:
        /* <DEDUP_REMOVED lines=9> */
.L_x_11885:
        /* <DEDUP_REMOVED lines=24> */
.L_x_11886:
[----:B------:R-:W-:Y:S01]  /*258e0*/  IMAD.MOV.U32 R12, RZ, RZ, 0x2 ;  /* 0x00000002ff0c7424 */ /* 0x000fe200078e00ff */
[----:B------:R-:W-:-:S05]  /*258f0*/  SEL R14, R14, RZ, P1 ;  /* 0x000000ff0e0e7207 */ /* 0x000fca0000800000 */
[----:B------:R-:W-:-:S04]  /*25900*/  IMAD.IADD R5, R13, 0x1, R14 ;  /* 0x000000010d057824 */ /* 0x000fc800078e020e */
[----:B------:R-:W-:-:S07]  /*25910*/  IMAD.MOV.U32 R13, RZ, RZ, R5 ;  /* 0x000000ffff0d7224 */ /* 0x000fce00078e0005 */
[----:B------:R-:W-:Y:S05]  /*25920*/  WARPSYNC.COLLECTIVE R15, `(.L_x_11887) ;  /* 0x000000000f087348 */ /* 0x000fea0003c00000 */
[----:B------:R0:W1:Y:S02]  /*25930*/  SHFL.UP P6, R14, R13, R12, R11 ;  /* 0x0400000c0d0e7389 */ /* 0x00006400000c000b */
[----:B01----:R-:W-:Y:S01]  /*25940*/  ENDCOLLECTIVE ;  /* 0x000000000000791b */ /* 0x003fe20003800000 */
.L_x_11887:
[----:B------:R-:W-:Y:S01]  /*25950*/  IMAD.MOV.U32 R12, RZ, RZ, 0x4 ;  /* 0x00000004ff0c7424 */ /* 0x000fe200078e00ff */
[----:B------:R-:W-:-:S05]  /*25960*/  SEL R2, R14, RZ, P2 ;  /* 0x000000ff0e027207 */ /* 0x000fca0001000000 */
[----:B------:R-:W-:-:S04]  /*25970*/  IMAD.IADD R2, R5, 0x1, R2 ;  /* 0x0000000105027824 */ /* 0x000fc800078e0202 */
[----:B------:R-:W-:-:S07]  /*25980*/  IMAD.MOV.U32 R13, RZ, RZ, R2 ;  /* 0x000000ffff0d7224 */ /* 0x000fce00078e0002 */
[----:B------:R-:W-:Y:S05]  /*25990*/  WARPSYNC.COLLECTIVE R15, `(.L_x_11888) ;  /* 0x000000000f087348 */ /* 0x000fea0003c00000 */
[----:B------:R0:W1:Y:S02]  /*259a0*/  SHFL.UP P6, R14, R13, R12, R11 ;  /* 0x0400000c0d0e7389 */ /* 0x00006400000c000b */
[----:B01----:R-:W-:Y:S01]  /*259b0*/  ENDCOLLECTIVE ;  /* 0x000000000000791b */ /* 0x003fe20003800000 */
.L_x_11888:
[----:B------:R-:W-:Y:S01]  /*259c0*/  IMAD.MOV.U32 R12, RZ, RZ, 0x8 ;  /* 0x00000008ff0c7424 */ /* 0x000fe200078e00ff */
[----:B------:R-:W-:-:S05]  /*259d0*/  SEL R3, R14, RZ, P3 ;  /* 0x000000ff0e037207 */ /* 0x000fca0001800000 */
[----:B------:R-:W-:-:S04]  /*259e0*/  IMAD.IADD R3, R2, 0x1, R3 ;  /* 0x0000000102037824 */ /* 0x000fc800078e0203 */
[----:B------:R-:W-:-:S07]  /*259f0*/  IMAD.MOV.U32 R13, RZ, RZ, R3 ;  /* 0x000000ffff0d7224 */ /* 0x000fce00078e0003 */
[----:B------:R-:W-:Y:S05]  /*25a00*/  WARPSYNC.COLLECTIVE R15, `(.L_x_11889) ;  /* 0x000000000f087348 */ /* 0x000fea0003c00000 */
[----:B------:R0:W1:Y:S02]  /*25a10*/  SHFL.UP P6, R14, R13, R12, R11 ;  /* 0x0400000c0d0e7389 */ /* 0x00006400000c000b */
[----:B01----:R-:W-:Y:S01]  /*25a20*/  ENDCOLLECTIVE ;  /* 0x000000000000791b */ /* 0x003fe20003800000 */
.L_x_11889:
[----:B------:R-:W-:Y:S01]  /*25a30*/  IMAD.MOV.U32 R12, RZ, RZ, 0x10 ;  /* 0x00000010ff0c7424 */ /* 0x000fe200078e00ff */
[----:B------:R-:W-:-:S05]  /*25a40*/  SEL R14, R14, RZ, P4 ;  /* 0x000000ff0e0e7207 */ /* 0x000fca0002000000 */
[----:B------:R-:W-:-:S04]  /*25a50*/  IMAD.IADD R5, R3, 0x1, R14 ;  /* 0x0000000103057824 */ /* 0x000fc800078e020e */
[----:B------:R-:W-:-:S07]  /*25a60*/  IMAD.MOV.U32 R13, RZ, RZ, R5 ;  /* 0x000000ffff0d7224 */ /* 0x000fce00078e0005 */
[----:B------:R-:W-:Y:S05]  /*25a70*/  WARPSYNC.COLLECTIVE R15, `(.L_x_11890) ;  /* 0x000000000f087348 */ /* 0x000fea0003c00000 */
[----:B------:R0:W1:Y:S02]  /*25a80*/  SHFL.UP P6, R14, R13, R12, R11 ;  /* 0x0400000c0d0e7389 */ /* 0x00006400000c000b */
[----:B01----:R-:W-:Y:S01]  /*25a90*/  ENDCOLLECTIVE ;  /* 0x000000000000791b */ /* 0x003fe20003800000 */
.L_x_11890:
        /* <DEDUP_REMOVED lines=8> */
.L_x_11891:
[----:B------:R-:W-:Y:S05]  /*25b20*/  BRA `(.L_x_11892) ;  /* 0xffffffbc00307947 */ /* 0x000fea000383ffff */
.L_x_11779:
[----:B------:R-:W-:Y:S01]  /*25b30*/  BSSY B0, `(.L_x_11893) ;  /* 0x0000007000007945 */ /* 0x000fe20003800000 */
[----:B------:R-:W-:Y:S02]  /*25b40*/  IMAD.MOV.U32 R12, RZ, RZ, 0x1 ;  /* 0x00000001ff0c7424 */ /* 0x000fe400078e00ff */
[----:B------:R-:W-:Y:S02]  /*25b50*/  IMAD.MOV.U32 R11, RZ, RZ, RZ ;  /* 0x000000ffff0b7224 */ /* 0x000fe400078e00ff */
[----:B------:R-:W-:-:S07]  /*25b60*/  IMAD.MOV.U32 R15, RZ, RZ, -0x1 ;  /* 0xffffffffff0f7424 */ /* 0x000fce00078e00ff */
[----:B--2---:R-:W-:Y:S05]  /*25b70*/  WARPSYNC.COLLECTIVE R15, `(.L_x_11894) ;  /* 0x000000000f087348 */ /* 0x004fea0003c00000 */
[----:B------:R0:W1:Y:S02]  /*25b80*/  SHFL.UP P6, R14, R13, R12, R11 ;  /* 0x0400000c0d0e7389 */ /* 0x00006400000c000b */
[----:B012---:R-:W-:Y:S01]  /*25b90*/  ENDCOLLECTIVE ;  /* 0x000000000000791b */ /* 0x007fe20003800000 */
.L_x_11894:
[----:B------:R-:W-:Y:S05]  /*25ba0*/  BSYNC B0 ;  /* 0x0000000000007941 */ /* 0x000fea0003800000 */
.L_x_11893:
        /* <DEDUP_REMOVED lines=8> */
.L_x_11895:
[----:B------:R-:W-:Y:S01]  /*25c30*/  IMAD.MOV.U32 R12, RZ, RZ, 0x4 ;  /* 0x00000004ff0c7424 */ /* 0x000fe200078e00ff */
[----:B------:R-:W-:-:S05]  /*25c40*/  SEL R2, R14, RZ, P2 ;  /* 0x000000ff0e027207 */ /* 0x000fca0001000000 */
[----:B------:R-:W-:-:S04]  /*25c50*/  IMAD.IADD R2, R13, 0x1, R2 ;  /* 0x000000010d027824 */ /* 0x000fc800078e0202 */
[----:B------:R-:W-:-:S07]  /*25c60*/  IMAD.MOV.U32 R13, RZ, RZ, R2 ;  /* 0x000000ffff0d7224 */ /* 0x000fce00078e0002 */
[----:B------:R-:W-:Y:S05]  /*25c70*/  WARPSYNC.COLLECTIVE R15, `(.L_x_11896) ;  /* 0x000000000f087348 */ /* 0x000fea0003c00000 */
[----:B------:R0:W1:Y:S02]  /*25c80*/  SHFL.UP P6, R14, R13, R12, R11 ;  /* 0x0400000c0d0e7389 */ /* 0x00006400000c000b */
[----:B01----:R-:W-:Y:S01]  /*25c90*/  ENDCOLLECTIVE ;  /* 0x000000000000791b */ /* 0x003fe20003800000 */
.L_x_11896:
[----:B------:R-:W-:Y:S01]  /*25ca0*/  IMAD.MOV.U32 R12, RZ, RZ, 0x8 ;  /* 0x00000008ff0c7424 */ /* 0x000fe200078e00ff */
[----:B------:R-:W-:-:S05]  /*25cb0*/  SEL R3, R14, RZ, P3 ;  /* 0x000000ff0e037207 */ /* 0x000fca0001800000 */
[----:B------:R-:W-:-:S04]  /*25cc0*/  IMAD.IADD R3, R2, 0x1, R3 ;  /* 0x0000000102037824 */ /* 0x000fc800078e0203 */
[----:B------:R-:W-:-:S07]  /*25cd0*/  IMAD.MOV.U32 R13, RZ, RZ, R3 ;  /* 0x000000ffff0d7224 */ /* 0x000fce00078e0003 */
[----:B------:R-:W-:Y:S05]  /*25ce0*/  WARPSYNC.COLLECTIVE R15, `(.L_x_11897) ;  /* 0x000000000f087348 */ /* 0x000fea0003c00000 */
[----:B------:R0:W1:Y:S02]  /*25cf0*/  SHFL.UP P6, R14, R13, R12, R11 ;  /* 0x0400000c0d0e7389 */ /* 0x00006400000c000b */
[----:B01----:R-:W-:Y:S01]  /*25d00*/  ENDCOLLECTIVE ;  /* 0x000000000000791b */ /* 0x003fe20003800000 */
.L_x_11897:
[----:B------:R-:W-:Y:S01]  /*25d10*/  IMAD.MOV.U32 R12, RZ, RZ, 0x10 ;  /* 0x00000010ff0c7424 */ /* 0x000fe200078e00ff */
[----:B------:R-:W-:-:S05]  /*25d20*/  SEL R14, R14, RZ, P4 ;  /* 0x000000ff0e0e7207 */ /* 0x000fca0002000000 */
[----:B------:R-:W-:-:S04]  /*25d30*/  IMAD.IADD R5, R3, 0x1, R14 ;  /* 0x0000000103057824 */ /* 0x000fc800078e020e */
[----:B------:R-:W-:-:S07]  /*25d40*/  IMAD.MOV.U32 R13, RZ, RZ, R5 ;  /* 0x000000ffff0d7224 */ /* 0x000fce00078e0005 */
[----:B------:R-:W-:Y:S05]  /*25d50*/  WARPSYNC.COLLECTIVE R15, `(.L_x_11898) ;  /* 0x000000000f087348 */ /* 0x000fea0003c00000 */
[----:B------:R0:W1:Y:S02]  /*25d60*/  SHFL.UP P6, R14, R13, R12, R11 ;  /* 0x0400000c0d0e7389 */ /* 0x00006400000c000b */
[----:B01----:R-:W-:Y:S01]  /*25d70*/  ENDCOLLECTIVE ;  /* 0x000000000000791b */ /* 0x003fe20003800000 */
.L_x_11898:
        /* <DEDUP_REMOVED lines=8> */
.L_x_11899:
[----:B------:R-:W-:Y:S05]  /*25e00*/  BRA `(.L_x_11900) ;  /* 0xffffffbc001c7947 */ /* 0x000fea000383ffff */
.L_x_11781:
[----:B------:R-:W-:Y:S01]  /*25e10*/  BSSY B0, `(.L_x_11901) ;  /* 0x0000006000007945 */ /* 0x000fe20003800000 */
[----:B------:R-:W-:Y:S01]  /*25e20*/  PLOP3.LUT P6, PT, P6, PT, PT, 0x8, 0x0 ;  /* 0x000000000000781c */ /* 0x000fe200037ce170 */
[----:B------:R-:W-:-:S12]  /*25e30*/  IMAD.MOV.U32 R15, RZ, RZ, -0x1 ;  /* 0xffffffffff0f7424 */ /* 0x000fd800078e00ff */
[----:B0-2---:R-:W-:Y:S05]  /*25e40*/  WARPSYNC.COLLECTIVE R15, `(.L_x_11902) ;  /* 0x000000000f087348 */ /* 0x005fea0003c00000 */
[----:B------:R-:W-:Y:S01]  /*25e50*/  VOTE.ANY R14, PT, P6 ;  /* 0x00000000000e7806 */ /* 0x000fe200030e0100 */
[----:B0-2---:R-:W-:Y:S06]  /*25e60*/  ENDCOLLECTIVE ;  /* 0x000000000000791b */ /* 0x005fec0003800000 */
.L_x_11902:
[----:B------:R-:W-:Y:S05]  /*25e70*/  BSYNC B0 ;  /* 0x0000000000007941 */ /* 0x000fea0003800000 */
.L_x_11901:
        /* <DEDUP_REMOVED lines=8> */
.L_x_11903:
[----:B------:R-:W-:Y:S02]  /*25f00*/  IMAD.IADD R19, R12, 0x1, R19 ;  /* 0x000000010c137824 */ /* 0x000fe400078e0213 */
[----:B------:R-:W-:Y:S02]  /*25f10*/  IMAD.MOV.U32 R13, RZ, RZ, R4 ;  /* 0x000000ffff0d7224 */ /* 0x000fe400078e0004 */
[----:B------:R-:W-:-:S07]  /*25f20*/  IMAD.MOV.U32 R17, RZ, RZ, R14 ;  /* 0x000000ffff117224 */ /* 0x000fce00078e000e */
[----:B------:R-:W-:Y:S05]  /*25f30*/  WARPSYNC.COLLECTIVE R15, `(.L_x_11904) ;  /* 0x000000000f087348 */ /* 0x000fea0003c00000 */
[----:B------:R0:W1:Y:S02]  /*25f40*/  SHFL.IDX P6, R14, R13, R12, R11 ;  /* 0x0000000c0d0e7389 */ /* 0x00006400000c000b */
[----:B01----:R-:W-:Y:S01]  /*25f50*/  ENDCOLLECTIVE ;  /* 0x000000000000791b */ /* 0x003fe20003800000 */
.L_x_11904:
[----:B------:R-:W-:Y:S01]  /*25f60*/  IMAD.MOV.U32 R4, RZ, RZ, R14 ;  /* 0x000000ffff047224 */ /* 0x000fe200078e000e */
[----:B------:R-:W-:Y:S06]  /*25f70*/  BRA `(.L_x_11905) ;  /* 0xffffffbc00007947 */ /* 0x000fec000383ffff */
.L_x_11783:
[----:B------:R-:W-:Y:S01]  /*25f80*/  BSSY B0, `(.L_x_11906) ;  /* 0x0000007000007945 */ /* 0x000fe20003800000 */
[----:B------:R-:W-:Y:S02]  /*25f90*/  IMAD.MOV.U32 R13, RZ, RZ, R2 ;  /* 0x000000ffff0d7224 */ /* 0x000fe400078e0002 */
[----:B------:R-:W-:Y:S02]  /*25fa0*/  IMAD.MOV.U32 R11, RZ, RZ, 0x1f ;  /* 0x0000001fff0b7424 */ /* 0x000fe400078e00ff */
[----:B------:R-:W-:-:S07]  /*25fb0*/  IMAD.MOV.U32 R15, RZ, RZ, -0x1 ;  /* 0xffffffffff0f7424 */ /* 0x000fce00078e00ff */
[----:B0-234-:R-:W-:Y:S05]  /*25fc0*/  WARPSYNC.COLLECTIVE R15, `(.L_x_11907) ;  /* 0x000000000f087348 */ /* 0x01dfea0003c00000 */
[----:B------:R1:W0:Y:S02]  /*25fd0*/  SHFL.IDX P6, R14, R13, R12, R11 ;  /* 0x0000000c0d0e7389 */ /* 0x00022400000c000b */
[----:B01234-:R-:W-:Y:S01]  /*25fe0*/  ENDCOLLECTIVE ;  /* 0x000000000000791b */ /* 0x01ffe20003800000 */
.L_x_11907:
[----:B------:R-:W-:Y:S05]  /*25ff0*/  BSYNC B0 ;  /* 0x0000000000007941 */ /* 0x000fea0003800000 */
.L_x_11906:
[----:B------:R-:W-:Y:S01]  /*26000*/  IMAD.MOV.U32 R6, RZ, RZ, R14 ;  /* 0x000000ffff067224 */ /* 0x000fe200078e000e */
[----:B------:R-:W-:Y:S06]  /*26010*/  BRA `(.L_x_11782) ;  /* 0xffffffb800f07947 */ /* 0x000fec000383ffff */
.L_x_11789:
[----:B-1----:R1:W3:Y:S02]  /*26020*/  SYNCS.PHASECHK.TRANS64.TRYWAIT P0, [R7+URZ+0x22820], R0 ;  /* 0x02282000070075a7 */ /* 0x0022e4000800017f */
[----:B---3--:R-:W-:Y:S05]  /*26030*/  @!P0 NANOSLEEP.SYNCS 0x989680 ;  /* 0x009896800000895d */ /* 0x008fea0003900000 */
[----:B------:R-:W3:Y:S02]  /*26040*/  @!P0 SYNCS.PHASECHK.TRANS64 P0, [R7+URZ+0x22820], R0 ;  /* 0x02282000070085a7 */ /* 0x000ee4000800007f */
[----:B---3--:R-:W-:Y:S05]  /*26050*/  @!P0 BRA `(.L_x_11789) ;  /* 0xfffffffc00f08947 */ /* 0x008fea000383ffff */
[----:B------:R-:W-:Y:S05]  /*26060*/  BRA `(.L_x_11908) ;  /* 0xffffffc400487947 */ /* 0x000fea000383ffff */
.L_x_11790:
        /* <DEDUP_REMOVED lines=8> */
[----:B012---:R-:W-:Y:S05]  /*260f0*/  WARPSYNC.COLLECTIVE R15, `(.L_x_11910) ;  /* 0x000000000f087348 */ /* 0x007fea0003c00000 */
[----:B------:R3:W4:Y:S02]  /*26100*/  SHFL.IDX P6, R14, R13, R12, R11 ;  /* 0x0000000c0d0e7389 */ /* 0x00072400000c000b */
[----:B01234-:R-:W-:Y:S01]  /*26110*/  ENDCOLLECTIVE ;  /* 0x000000000000791b */ /* 0x01ffe20003800000 */
.L_x_11910:
[----:B------:R-:W-:Y:S05]  /*26120*/  BSYNC B0 ;  /* 0x0000000000007941 */ /* 0x000fea0003800000 */
.L_x_11909:
[----:B------:R-:W-:Y:S05]  /*26130*/  BRA `(.L_x_11911) ;  /* 0xffffffc400307947 */ /* 0x000fea000383ffff */
.L_x_11793:
[----:B------:R-:W-:Y:S01]  /*26140*/  BSSY B1, `(.L_x_11912) ;  /* 0x0000006000017945 */ /* 0x000fe20003800000 */
[----:B------:R-:W-:-:S07]  /*26150*/  IMAD.MOV.U32 R15, RZ, RZ, -0x1 ;  /* 0xffffffffff0f7424 */ /* 0x000fce00078e00ff */
[----:B012---:R-:W-:Y:S05]  /*26160*/  WARPSYNC.COLLECTIVE R15, `(.L_x_11913) ;  /* 0x000000000f0c7348 */ /* 0x007fea0003c00000 */
[----:B------:R-:W-:Y:S02]  /*26170*/  ELECT P6, UR62, PT ;  /* 0x00000000003e782f */ /* 0x000fe400038c0000 */
[----:B------:R-:W-:Y:S01]  /*26180*/  MOV R14, UR62 ;  /* 0x0000003e000e7c02 */ /* 0x000fe20008000f00 */
[----:B012---:R-:W-:Y:S10]  /*26190*/  ENDCOLLECTIVE ;  /* 0x000000000000791b */ /* 0x007ff40003800000 */
.L_x_11913:
[----:B------:R-:W-:Y:S05]  /*261a0*/  BSYNC B1 ;  /* 0x0000000000017941 */ /* 0x000fea0003800000 */
.L_x_11912:
[----:B------:R-:W-:Y:S05]  /*261b0*/  BRA `(.L_x_11914) ;  /* 0xffffffc400287947 */ /* 0x000fea000383ffff */
.L_x_11795:
[----:B-1----:R1:W3:Y:S02]  /*261c0*/  SYNCS.PHASECHK.TRANS64.TRYWAIT P1, [R5+URZ+0x22840], R0 ;  /* 0x02284000050075a7 */ /* 0x0022e4000802017f */
[----:B---3--:R-:W-:Y:S05]  /*261d0*/  @!P1 NANOSLEEP.SYNCS 0x989680 ;  /* 0x009896800000995d */ /* 0x008fea0003900000 */
[----:B------:R-:W3:Y:S02]  /*261e0*/  @!P1 SYNCS.PHASECHK.TRANS64 P1, [R5+URZ+0x22840], R0 ;  /* 0x02284000050095a7 */ /* 0x000ee4000802007f */
[----:B---3--:R-:W-:Y:S05]  /*261f0*/  @!P1 BRA `(.L_x_11795) ;  /* 0xfffffffc00f09947 */ /* 0x008fea000383ffff */
[----:B------:R-:W-:Y:S05]  /*26200*/  BRA `(.L_x_11915) ;  /* 0xffffffc400507947 */ /* 0x000fea000383ffff */
.L_x_11797:
[----:B---3--:R3:W4:Y:S02]  /*26210*/  SYNCS.PHASECHK.TRANS64.TRYWAIT P1, [R3+URZ+0x22840], R2 ;  /* 0x02284002030075a7 */ /* 0x008724000802017f */
[----:B----4-:R-:W-:Y:S05]  /*26220*/  @!P1 NANOSLEEP.SYNCS 0x989680 ;  /* 0x009896800000995d */ /* 0x010fea0003900000 */
[----:B------:R-:W4:Y:S02]  /*26230*/  @!P1 SYNCS.PHASECHK.TRANS64 P1, [R3+URZ+0x22840], R2 ;  /* 0x02284002030095a7 */ /* 0x000f24000802007f */
[----:B----4-:R-:W-:Y:S05]  /*26240*/  @!P1 BRA `(.L_x_11797) ;  /* 0xfffffffc00f09947 */ /* 0x010fea000383ffff */
[----:B------:R-:W-:Y:S05]  /*26250*/  BRA `(.L_x_11916) ;  /* 0xffffffc4005c7947 */ /* 0x000fea000383ffff */
.L_x_11799:
[----:B----4-:R4:W0:Y:S02]  /*26260*/  SYNCS.PHASECHK.TRANS64.TRYWAIT P1, [R5+URZ+0x22860], R0 ;  /* 0x02286000050075a7 */ /* 0x010824000802017f */
[----:B0-----:R-:W-:Y:S05]  /*26270*/  @!P1 NANOSLEEP.SYNCS 0x989680 ;  /* 0x009896800000995d */ /* 0x001fea0003900000 */
[----:B------:R-:W0:Y:S02]  /*26280*/  @!P1 SYNCS.PHASECHK.TRANS64 P1, [R5+URZ+0x22860], R0 ;  /* 0x02286000050095a7 */ /* 0x000e24000802007f */
[----:B0-----:R-:W-:Y:S05]  /*26290*/  @!P1 BRA `(.L_x_11799) ;  /* 0xfffffffc00f09947 */ /* 0x001fea000383ffff */
[----:B------:R-:W-:Y:S05]  /*262a0*/  BRA `(.L_x_11917) ;  /* 0xffffffc400587947 */ /* 0x000fea000383ffff */
        .type           $_ZN7cutlass13device_kernelIN5flash11enable_sm90INS1_16FlashAttnFwdSm90INS1_25CollectiveMainloopFwdSm90ILi2EN4cute5tupleIJNS5_1CILi1EEES8_S8_EEENS6_IJNS7_ILi128EEENS7_ILi96EEENS7_ILi64EEEEEELi256ENS_6half_tEfNS_4arch4Sm90ELb0ELb1ELb1ELb1ELb1ELb0ELb0ELb1ELb0ELb1ELb1ELb0EEENS1_21CollectiveEpilogueFwdINS6_IJSA_NS7_ILi256EEESB_EEES9_SE_SG_Li256ELb1ELb1ELb1ELb0EEENS1_36VarlenDynamicPersistentTileSchedulerILi128ELi96ELi256ELi128ELb1ELb1ELb1ELb1ELb0ELb1EEEEEEEEEvNT_6ParamsE$_ZZN5flash25CollectiveMainloopFwdSm90ILi2EN4cute5tupleIJNS1_1CILi1EEES4_S4_EEENS2_IJNS3_ILi128EEENS3_ILi96EEENS3_ILi64EEEEEELi256EN7cutlass6half_tEfNSA_4arch4Sm90ELb0ELb1ELb1ELb1ELb1ELb0ELb0ELb1ELb0ELb1ELb1ELb0EE3mmaINS_16FlashAttnFwdSm90ISE_NS_21CollectiveEpilogueFwdINS2_IJS6_NS3_ILi256EEES7_EEES5_SB_SD_Li256ELb1ELb1ELb1ELb0EEENS_36VarlenDynamicPersistentTileSchedulerILi128ELi96ELi256ELi128ELb1ELb1ELb1ELb1ELb0ELb1EEEE13SharedStorageENS1_6TensorINS1_11ArrayEngineIfLm128EEENS1_6LayoutINS2_IJNS2_IJNS3_ILi2EEEST_NS3_ILi32EEEEEES4_S4_EEENS2_IJNS2_IJS4_ST_NS3_ILi4EEEEEENS3_ILi0EEESZ_EEEEEEENS_7SoftmaxILi2ELi0EEEEEbRKNSE_6ParamsENSA_13PipelineAsyncILi2EEES19_RNSA_13PipelineStateILj2EEERT0_RT1_iRiRKNS_16SeqlenInfoQKNewKILb1ELb0EEENS2_IJiiiiEEERT_ENKUliT_T0_T1_E_clIZSF_ISO_S12_S14_EbS17_S19_S19_S1C_S1E_S1G_iS1H_S1L_S1M_S1O_EUlRS1P_iE1_NS3_ILb0EEENS3_ILb1EEEEEDaiS1P_S1Q_S1R_,@function
        .size           $_ZN7cutlass13device_kernelIN5flash11enable_sm90INS1_16FlashAttnFwdSm90INS1_25CollectiveMainloopFwdSm90ILi2EN4cute5tupleIJNS5_1CILi1EEES8_S8_EEENS6_IJNS7_ILi128EEENS7_ILi96EEENS7_ILi64EEEEEELi256ENS_6half_tEfNS_4arch4Sm90ELb0ELb1ELb1ELb1ELb1ELb0ELb0ELb1ELb0ELb1ELb1ELb0EEENS1_21CollectiveEpilogueFwdINS6_IJSA_NS7_ILi256EEESB_EEES9_SE_SG_Li256ELb1ELb1ELb1ELb0EEENS1_36VarlenDynamicPersistentTileSchedulerILi128ELi96ELi256ELi128ELb1ELb1ELb1ELb1ELb0ELb1EEEEEEEEEvNT_6ParamsE$_ZZN5flash25CollectiveMainloopFwdSm90ILi2EN4cute5tupleIJNS1_1CILi1EEES4_S4_EEENS2_IJNS3_ILi128EEENS3_ILi96EEENS3_ILi64EEEEEELi256EN7cutlass6half_tEfNSA_4arch4Sm90ELb0ELb1ELb1ELb1ELb1ELb0ELb0ELb1ELb0ELb1ELb1ELb0EE3mmaINS_16FlashAttnFwdSm90ISE_NS_21CollectiveEpilogueFwdINS2_IJS6_NS3_ILi256EEES7_EEES5_SB_SD_Li256ELb1ELb1ELb1ELb0EEENS_36VarlenDynamicPersistentTileSchedulerILi128ELi96ELi256ELi128ELb1ELb1ELb1ELb1ELb0ELb1EEEE13SharedStorageENS1_6TensorINS1_11ArrayEngineIfLm128EEENS1_6LayoutINS2_IJNS2_IJNS3_ILi2EEEST_NS3_ILi32EEEEEES4_S4_EEENS2_IJNS2_IJS4_ST_NS3_ILi4EEEEEENS3_ILi0EEESZ_EEEEEEENS_7SoftmaxILi2ELi0EEEEEbRKNSE_6ParamsENSA_13PipelineAsyncILi2EEES19_RNSA_13PipelineStateILj2EEERT0_RT1_iRiRKNS_16SeqlenInfoQKNewKILb1ELb0EEENS2_IJiiiiEEERT_ENKUliT_T0_T1_E_clIZSF_ISO_S12_S14_EbS17_S19_S19_S1C_S1E_S1G_iS1H_S1L_S1M_S1O_EUlRS1P_iE1_NS3_ILb0EEENS3_ILb1EEEEEDaiS1P_S1Q_S1R_,(.L_x_15772 - $_ZN7cutlass13device_kernelIN5flash11enable_sm90INS1_16FlashAttnFwdSm90INS1_25CollectiveMainloopFwdSm90ILi2EN4cute5tupleIJNS5_1CILi1EEES8_S8_EEENS6_IJNS7_ILi128EEENS7_ILi96EEENS7_ILi64EEEEEELi256ENS_6half_tEfNS_4arch4Sm90ELb0ELb1ELb1ELb1ELb1ELb0ELb0ELb1ELb0ELb1ELb1ELb0EEENS1_21CollectiveEpilogueFwdINS6_IJSA_NS7_ILi256EEESB_EEES9_SE_SG_Li256ELb1ELb1ELb1ELb0EEENS1_36VarlenDynamicPersistentTileSchedulerILi128ELi96ELi256ELi128ELb1ELb1ELb1ELb1ELb0ELb1EEEEEEEEEvNT_6ParamsE$_ZZN5flash25CollectiveMainloopFwdSm90ILi2EN4cute5tupleIJNS1_1CILi1EEES4_S4_EEENS2_IJNS3_ILi128EEENS3_ILi96EEENS3_ILi64EEEEEELi256EN7cutlass6half_tEfNSA_4arch4Sm90ELb0ELb1ELb1ELb1ELb1ELb0ELb0ELb1ELb0ELb1ELb1ELb0EE3mmaINS_16FlashAttnFwdSm90ISE_NS_21CollectiveEpilogueFwdINS2_IJS6_NS3_ILi256EEES7_EEES5_SB_SD_Li256ELb1ELb1ELb1ELb0EEENS_36VarlenDynamicPersistentTileSchedulerILi128ELi96ELi256ELi128ELb1ELb1ELb1ELb1ELb0ELb1EEEE13SharedStorageENS1_6TensorINS1_11ArrayEngineIfLm128EEENS1_6LayoutINS2_IJNS2_IJNS3_ILi2EEEST_NS3_ILi32EEEEEES4_S4_EEENS2_IJNS2_IJS4_ST_NS3_ILi4EEEEEENS3_ILi0EEESZ_EEEEEEENS_7SoftmaxILi2ELi0EEEEEbRKNSE_6ParamsENSA_13PipelineAsyncILi2EEES19_RNSA_13PipelineStateILj2EEERT0_RT1_iRiRKNS_16SeqlenInfoQKNewKILb1ELb0EEENS2_IJiiiiEEERT_ENKUliT_T0_T1_E_clIZSF_ISO_S12_S14_EbS17_S19_S19_S1C_S1E_S1G_iS1H_S1L_S1M_S1O_EUlRS1P_iE1_NS3_ILb0EEENS3_ILb1EEEEEDaiS1P_S1Q_S1R_)
$_ZN7cutlass13device_kernelIN5flash11enable_sm90INS1_16FlashAttnFwdSm90INS1_25CollectiveMainloopFwdSm90ILi2EN4cute5tupleIJNS5_1CILi1EEES8_S8_EEENS6_IJNS7_ILi128EEENS7_ILi96EEENS7_ILi64EEEEEELi256ENS_6half_tEfNS_4arch4Sm90ELb0ELb1ELb1ELb1ELb1ELb0ELb0ELb1ELb0ELb1ELb1ELb0EEENS1_21CollectiveEpilogueFwdINS6_IJSA_NS7_ILi256EEESB_EEES9_SE_SG_Li256ELb1ELb1ELb1ELb0EEENS1_36VarlenDynamicPersistentTileSchedulerILi128ELi96ELi256ELi128ELb1ELb1ELb1ELb1ELb0ELb1EEEEEEEEEvNT_6ParamsE$_ZZN5flash25CollectiveMainloopFwdSm90ILi2EN4cute5tupleIJNS1_1CILi1EEES4_S4_EEENS2_IJNS3_ILi128EEENS3_ILi96EEENS3_ILi64EEEEEELi256EN7cutlass6half_tEfNSA_4arch4Sm90ELb0ELb1ELb1ELb1ELb1ELb0ELb0ELb1ELb0ELb1ELb1ELb0EE3mmaINS_16FlashAttnFwdSm90ISE_NS_21CollectiveEpilogueFwdINS2_IJS6_NS3_ILi256EEES7_EEES5_SB_SD_Li256ELb1ELb1ELb1ELb0EEENS_36VarlenDynamicPersistentTileSchedulerILi128ELi96ELi256ELi128ELb1ELb1ELb1ELb1ELb0ELb1EEEE13SharedStorageENS1_6TensorINS1_11ArrayEngineIfLm128EEENS1_6LayoutINS2_IJNS2_IJNS3_ILi2EEEST_NS3_ILi32EEEEEES4_S4_EEENS2_IJNS2_IJS4_ST_NS3_ILi4EEEEEENS3_ILi0EEESZ_EEEEEEENS_7SoftmaxILi2ELi0EEEEEbRKNSE_6ParamsENSA_13PipelineAsyncILi2EEES19_RNSA_13PipelineStateILj2EEERT0_RT1_iRiRKNS_16SeqlenInfoQKNewKILb1ELb0EEENS2_IJiiiiEEERT_ENKUliT_T0_T1_E_clIZSF_ISO_S12_S14_EbS17_S19_S19_S1C_S1E_S1G_iS1H_S1L_S1M_S1O_EUlRS1P_iE1_NS3_ILb0EEENS3_ILb1EEEEEDaiS1P_S1Q_S1R_:
        /* <DEDUP_REMOVED lines=24> */
[----:B------:R0:W-:Y:S08]  /*26430*/  ST.E desc[UR4][R2.64], R7 ;  /* 0x0000000702007985 */ /* 0x0001f0000c101904 */
[----:B------:R1:W-:Y:S01]  /*26440*/  @!P0 ST.E desc[UR8][R2.64], RZ ;  /* 0x000000ff02008985 */ /* 0x0003e2000c101908 */
[----:B--2---:R-:W-:-:S05]  /*26450*/  VIADD R21, R6, 0x1 ;  /* 0x0000000106157836 */ /* 0x004fca0000000000 */
[----:B------:R1:W-:Y:S01]  /*26460*/  ST.E desc[UR6][R2.64+0x8], R21 ;  /* 0x0000081502007985 */ /* 0x0003e2000c101906 */
        /* <DEDUP_REMOVED lines=12> */
[----:B0-----:R-:W-:-:S07]  /*26530*/  IMAD.MOV.U32 R7, RZ, RZ, R27 ;  /* 0x000000ffff077224 */ /* 0x001fce00078e001b */
[----:B---3--:R1:W5:Y:S04]  /*26540*/  LD.E R12, desc[UR4][R8.64] ;  /* 0x00000004080c7980 */ /* 0x008368000c101900 */
[----:B------:R1:W5:Y:S01]  /*26550*/  LD.E R20, desc[UR6][R8.64+0x4] ;  /* 0x0000040608147980 */ /* 0x000362000c101900 */
[----:B--2---:R-:W-:-:S04]  /*26560*/  LOP3.LUT R6, R6, 0x1, RZ, 0xfc, !PT ;  /* 0x0000000106067812 */ /* 0x004fc800078efcff */
[----:B------:R-:W-:Y:S01]  /*26570*/  ISETP.NE.AND P0, PT, R6, 0x3, PT ;  /* 0x000000030600780c */ /* 0x000fe20003f05270 */
[----:B------:R-:W-:-:S12]  /*26580*/  IMAD.MOV.U32 R6, RZ, RZ, R24 ;  /* 0x000000ffff067224 */ /* 0x000fd800078e0018 */
[----:B-1----:R-:W-:Y:S05]  /*26590*/  @!P0 BRA `(.L_x_11919) ;  /* 0x0000000000048947 */ /* 0x002fea0003800000 */
[----:B------:R-:W-:Y:S01]  /*265a0*/  BPT.TRAP 0x1 ;  /* 0x000000040000795c */ /* 0x000fe20000300000 */
.L_x_11919:
[----:B------:R-:W-:Y:S05]  /*265b0*/  BSYNC B2 ;  /* 0x0000000000027941 */ /* 0x000fea0003800000 */
.L_x_11918:
        /* <DEDUP_REMOVED lines=17> */
.L_x_11921:
[----:B------:R-:W-:Y:S05]  /*266d0*/  BSYNC B2 ;  /* 0x0000000000027941 */ /* 0x000fea0003800000 */
.L_x_11920:
        /* <DEDUP_REMOVED lines=10> */
.L_x_11923:
[----:B------:R-:W-:Y:S05]  /*26780*/  BSYNC B2 ;  /* 0x0000000000027941 */ /* 0x000fea0003800000 */
.L_x_11922:
[----:B------:R-:W2:Y:S04]  /*26790*/  LDL.64 R20, [R0] ;  /* 0x0000000000147983 */ /* 0x000ea80000100a00 */
[----:B0----5:R-:W3:Y:S01]  /*267a0*/  LDL.64 R2, [R0+0x28] ;  /* 0x0000280000027983 */ /* 0x021ee20000100a00 */
        /* <DEDUP_REMOVED lines=26> */
[----:B------:R-:W-:Y:S03]  /*26950*/  HGMMA.64x96x16.F32 R24, gdesc[UR4], RZ, !UPT, gsb0 ;  /* 0x01600000041879f0 */ /* 0x000fe6000c0008ff */
        /* <DEDUP_REMOVED lines=51> */
[----:B0-----:R-:W3:Y:S01]  /*26c90*/  LDL.64 R8, [R0] ;  /* 0x0000000000087983 */ /* 0x001ee20000100a00 */
        /* <DEDUP_REMOVED lines=12> */
.L_x_11926:
[----:B------:R-:W-:Y:S05]  /*26d60*/  BSYNC B2 ;  /* 0x0000000000027941 */ /* 0x000fea0003800000 */
.L_x_11925:
        /* <DEDUP_REMOVED lines=22> */
[C---:B------:R-:W-:Y:S01]  /*26ed0*/  R2UR UR7, R5.reuse ;  /* 0x00000000050772ca */ /* 0x040fe200000e0000 */
[----:B------:R-:W4:Y:S01]  /*26ee0*/  LD.E R9, desc[UR14][R6.64+0x18] ;  /* 0x0000180e06097980 */ /* 0x000f22000c101900 */
[C---:B------:R-:W-:Y:S02]  /*26ef0*/  R2UR UR11, R5.reuse ;  /* 0x00000000050b72ca */ /* 0x040fe400000e0000 */
[C---:B------:R-:W-:Y:S02]  /*26f00*/  R2UR UR8, R4.reuse ;  /* 0x00000000040872ca */ /* 0x040fe400000e0000 */
[----:B------:R-:W-:Y:S02]  /*26f10*/  R2UR UR9, R5 ;  /* 0x00000000050972ca */ /* 0x000fe400000e0000 */
[----:B------:R-:W-:-:S02]  /*26f20*/  R2UR UR12, R4 ;  /* 0x00000000040c72ca */ /* 0x000fc400000e0000 */
[----:B------:R-:W-:-:S03]  /*26f30*/  R2UR UR13, R5 ;  /* 0x00000000050d72ca */ /* 0x000fc600000e0000 */
[----:B------:R-:W3:Y:S04]  /*26f40*/  LD.E R8, desc[UR6][R6.64+0x4] ;  /* 0x0000040606087980 */ /* 0x000ee8000c101900 */
[----:B------:R-:W3:Y:S04]  /*26f50*/  LD.E R73, desc[UR10][R6.64+0xc] ;  /* 0x00000c0a06497980 */ /* 0x000ee8000c101900 */
[----:B--2---:R1:W0:Y:S02]  /*26f60*/  LD.E R72, desc[UR4][R2.64] ;  /* 0x0000000402487980 */ /* 0x004224000c101900 */
[----:B-1----:R-:W-:-:S02]  /*26f70*/  IMAD.MOV.U32 R2, RZ, RZ, R74 ;  /* 0x000000ffff027224 */ /* 0x002fc400078e004a */
[----:B------:R-:W-:Y:S01]  /*26f80*/  IMAD.MOV.U32 R3, RZ, RZ, R75 ;  /* 0x000000ffff037224 */ /* 0x000fe200078e004b */
[----:B------:R-:W2:Y:S04]  /*26f90*/  LD.E R74, desc[UR8][R6.64+0x10] ;  /* 0x00001008064a7980 */ /* 0x000ea8000c101900 */
[----:B------:R1:W3:Y:S01]  /*26fa0*/  LD.E R80, desc[UR4][R2.64] ;  /* 0x0000000402507980 */ /* 0x0002e2000c101900 */
[----:B------:R-:W-:Y:S02]  /*26fb0*/  @P0 R2UR UR4, R4 ;  /* 0x00000000040402ca */ /* 0x000fe400000e0000 */
[----:B------:R-:W-:Y:S01]  /*26fc0*/  @P0 R2UR UR5, R5 ;  /* 0x00000000050502ca */ /* 0x000fe200000e0000 */
[----:B------:R-:W2:-:S12]  /*26fd0*/  LD.E R75, desc[UR12][R6.64+0x14] ;  /* 0x0000140c064b7980 */ /* 0x000e98000c101900 */
[----:B------:R-:W2:Y:S01]  /*26fe0*/  @P0 LD.E R76, desc[UR4][R6.64+0x28] ;  /* 0x00002804064c0980 */ /* 0x000ea2000c101900 */
[----:B------:R-:W-:Y:S02]  /*26ff0*/  R2UR UR4, R4 ;  /* 0x00000000040472ca */ /* 0x000fe400000e0000 */
[----:B------:R-:W-:-:S13]  /*27000*/  R2UR UR5, R5 ;  /* 0x00000000050572ca */ /* 0x000fda00000e0000 */
[----:B------:R-:W2:Y:S01]  /*27010*/  LD.E R3, desc[UR4][R6.64+0x8] ;  /* 0x0000080406037980 */ /* 0x000ea2000c101900 */
[----:B----4-:R-:W-:Y:S01]  /*27020*/  ISETP.GE.AND P1, PT, R9, 0x1, PT ;  /* 0x000000010900780c */ /* 0x010fe20003f26270 */
[----:B------:R-:W-:Y:S01]  /*27030*/  BSSY B2, `(.L_x_11927) ;  /* 0x00000ae000027945 */ /* 0x000fe20003800000 */
[-C--:B0-----:R-:W-:Y:S01]  /*27040*/  FMUL.FTZ R15, R24, R72.reuse ;  /* 0x00000048180f7220 */ /* 0x081fe20000410000 */
[-C--:B------:R-:W-:Y:S01]  /*27050*/  FMUL.FTZ R24, R31, R72.reuse ;  /* 0x000000481f187220 */ /* 0x080fe20000410000 */
[-C--:B------:R-:W-:Y:S01]  /*27060*/  FMUL.FTZ R31, R46, R72.reuse ;  /* 0x000000482e1f7220 */ /* 0x080fe20000410000 */
[----:B------:R-:W-:Y:S01]  /*27070*/  SHF.R.S32.HI R46, RZ, 0x1f, R79 ;  /* 0x0000001fff2e7819 */ /* 0x000fe2000001144f */
[-C--:B------:R-:W-:Y:S01]  /*27080*/  FMUL.FTZ R81, R28, R72.reuse ;  /* 0x000000481c517220 */ /* 0x080fe20000410000 */
[-C--:B------:R-:W-:Y:S01]  /*27090*/  FMUL.FTZ R28, R39, R72.reuse ;  /* 0x00000048271c7220 */ /* 0x080fe20000410000 */
[-C--:B------:R-:W-:Y:S01]  /*270a0*/  FMUL.FTZ R39, R55, R72.reuse ;  /* 0x0000004837277220 */ /* 0x080fe20000410000 */
[-C--:B-1----:R-:W-:Y:S01]  /*270b0*/  FMUL.FTZ R2, R26, R72.reuse ;  /* 0x000000481a027220 */ /* 0x082fe20000410000 */
[----:B------:R-:W-:Y:S01]  /*270c0*/  LEA.HI R55, R46, R79, RZ, 0x7 ;  /* 0x0000004f2e377211 */ /* 0x000fe200078f38ff */
[-C--:B------:R-:W-:Y:S01]  /*270d0*/  FMUL.FTZ R26, R35, R72.reuse ;  /* 0x00000048231a7220 */ /* 0x080fe20000410000 */
[-C--:B------:R-:W-:Y:S01]  /*270e0*/  FMUL.FTZ R35, R51, R72.reuse ;  /* 0x0000004833237220 */ /* 0x080fe20000410000 */
        /* <DEDUP_REMOVED lines=12> */
[----:B------:R-:W-:Y:S02]  /*271b0*/  LEA.HI R46, R46, R79, RZ, 0x2 ;  /* 0x0000004f2e2e7211 */ /* 0x000fe400078f10ff */
        /* <DEDUP_REMOVED lines=13> */
[----:B------:R-:W-:Y:S01]  /*27290*/  LEA.HI R60, R56, R57, RZ, 0x5 ;  /* 0x00000039383c7211 */ /* 0x000fe200078f28ff */
[-C--:B------:R-:W-:Y:S01]  /*272a0*/  FMUL.FTZ R20, R27, R72.reuse ;  /* 0x000000481b147220 */ /* 0x080fe20000410000 */
[----:B------:R-:W-:Y:S01]  /*272b0*/  SHF.R.S32.HI R56, RZ, 0x7, R55 ;  /* 0x00000007ff387819 */ /* 0x000fe20000011437 */
[-C--:B------:R-:W-:Y:S01]  /*272c0*/  FMUL.FTZ R27, R38, R72.reuse ;  /* 0x00000048261b7220 */ /* 0x080fe20000410000 */
[----:B------:R-:W-:Y:S01]  /*272d0*/  LEA.HI R86, R86, R59, RZ, 0x3 ;  /* 0x0000003b56567211 */ /* 0x000fe200078f18ff */
[-C--:B------:R-:W-:Y:S01]  /*272e0*/  FMUL.FTZ R38, R54, R72.reuse ;  /* 0x0000004836267220 */ /* 0x080fe20000410000 */
[----:B------:R-:W-:Y:S01]  /*272f0*/  FMUL.FTZ R54, R61, R72 ;  /* 0x000000483d367220 */ /* 0x000fe20000410000 */
[----:B------:R-:W-:Y:S02]  /*27300*/  SHF.R.S32.HI R61, RZ, 0x5, R60 ;  /* 0x00000005ff3d7819 */ /* 0x000fe4000001143c */
[----:B------:R-:W-:-:S02]  /*27310*/  LEA.HI R55, R55, R56, RZ, 0x1 ;  /* 0x0000003837377211 */ /* 0x000fc400078f08ff */
[----:B------:R-:W-:Y:S01]  /*27320*/  LOP3.LUT R86, R86, 0xfffffff8, RZ, 0xc0, !PT ;  /* 0xfffffff856567812 */ /* 0x000fe200078ec0ff */
[----:B---3--:R-:W-:Y:S01]  /*27330*/  IMAD R61, R80, 0x8, R61 ;  /* 0x00000008503d7824 */ /* 0x008fe200078e023d */
[----:B------:R-:W-:Y:S02]  /*27340*/  LOP3.LUT R55, R55, 0x3fffffe, RZ, 0xc0, !PT ;  /* 0x03fffffe37377812 */ /* 0x000fe400078ec0ff */
[----:B------:R-:W-:Y:S01]  /*27350*/  LEA.HI R60, R79, R79, RZ, 0x1 ;  /* 0x0000004f4f3c7211 */ /* 0x000fe200078f08ff */
[----:B------:R-:W-:Y:S02]  /*27360*/  IMAD.IADD R86, R59, 0x1, -R86 ;  /* 0x000000013b567824 */ /* 0x000fe400078e0a56 */
[----:B------:R-:W-:Y:S01]  /*27370*/  IMAD.IADD R56, R56, 0x1, -R55 ;  /* 0x0000000138387824 */ /* 0x000fe200078e0a37 */
[----:B------:R-:W-:Y:S01]  /*27380*/  LOP3.LUT R60, R60, 0x1ffffffe, RZ, 0xc0, !PT ;  /* 0x1ffffffe3c3c7812 */ /* 0x000fe200078ec0ff */
[----:B------:R-:W-:Y:S02]  /*27390*/  IMAD.U32 R59, R61, 0x10, R86 ;  /* 0x000000103d3b7824 */ /* 0x000fe400078e0056 */
[----:B------:R-:W-:-:S02]  /*273a0*/  FMUL.FTZ R46, R63, R72 ;  /* 0x000000483f2e7220 */ /* 0x000fc40000410000 */
[----:B------:R-:W-:Y:S02]  /*273b0*/  IMAD.IADD R60, R79, 0x1, -R60 ;  /* 0x000000014f3c7824 */ /* 0x000fe400078e0a3c */
[----:B------:R-:W-:Y:S02]  /*273c0*/  IMAD R59, R56, 0x40, R59 ;  /* 0x00000040383b7824 */ /* 0x000fe400078e023b */
[----:B------:R-:W-:Y:S02]  /*273d0*/  FMUL.FTZ R63, R65, R72 ;  /* 0x00000048413f7220 */ /* 0x000fe40000410000 */
[----:B------:R-:W-:-:S04]  /*273e0*/  IMAD R65, R60, 0x8, R59 ;  /* 0x000000083c417824 */ /* 0x000fc800078e023b */
[----:B--2---:R-:W-:Y:S01]  /*273f0*/  @P0 IMAD.HI.U32 R76, R65, R76, RZ ;  /* 0x0000004c414c0227 */ /* 0x004fe200078e00ff */
[----:B------:R-:W-:-:S04]  /*27400*/  LOP3.LUT R58, R58, 0x7ffffffc, RZ, 0xc0, !PT ;  /* 0x7ffffffc3a3a7812 */ /* 0x000fc800078ec0ff */
[----:B------:R-:W-:Y:S01]  /*27410*/  @P0 SHF.R.U32.HI R65, RZ, R77, R76 ;  /* 0x0000004dff410219 */ /* 0x000fe2000001164c */
[----:B------:R-:W-:Y:S02]  /*27420*/  IMAD.MOV.U32 R59, RZ, RZ, -0x60 ;  /* 0xffffffa0ff3b7424 */ /* 0x000fe400078e00ff */
[-C--:B------:R-:W-:Y:S01]  /*27430*/  FMUL.FTZ R21, R30, R72.reuse ;  /* 0x000000481e157220 */ /* 0x080fe20000410000 */
[----:B------:R-:W-:Y:S01]  /*27440*/  IMAD.IADD R58, R57, 0x1, -R58 ;  /* 0x00000001393a7824 */ /* 0x000fe200078e0a3a */
[----:B------:R-:W0:Y:S01]  /*27450*/  SHFL.IDX PT, R76, R65, RZ, 0x1c1f ;  /* 0x001c1fff414c7589 */ /* 0x000e2200000e0000 */
[----:B------:R-:W-:Y:S02]  /*27460*/  IMAD R59, R10, R59, 0x1 ;  /* 0x000000010a3b7424 */ /* 0x000fe400078e023b */
[-C--:B------:R-:W-:Y:S01]  /*27470*/  FMUL.FTZ R30, R43, R72.reuse ;  /* 0x000000482b1e7220 */ /* 0x080fe20000410000 */
[-C--:B------:R-:W-:Y:S01]  /*27480*/  FMUL.FTZ R43, R44, R72.reuse ;  /* 0x000000482c2b7220 */ /* 0x080fe20000410000 */
[----:B------:R-:W-:Y:S01]  /*27490*/  FMUL.FTZ R44, R62, R72 ;  /* 0x000000483e2c7220 */ /* 0x000fe20000410000 */
[----:B------:R-:W-:-:S02]  /*274a0*/  IMAD R59, R58, -0x2, R59 ;  /* 0xfffffffe3a3b7824 */ /* 0x000fc400078e023b */
        /* <DEDUP_REMOVED lines=13> */
[----:B------:R-:W-:-:S02]  /*27580*/  IADD3 R61, -R8, R59, R3 ;  /* 0x0000003b083d7210 */ /* 0x000fc40007ffe103 */
[----:B------:R-:W-:-:S05]  /*27590*/  LOP3.LUT R60, RZ, R73, RZ, 0x33, !PT ;  /* 0x00000049ff3c7212 */ /* 0x000fca00078e33ff */
        /* <DEDUP_REMOVED lines=46> */
[----:B------:R-:W1:Y:S01]  /*27880*/  MUFU.TANH R58, R58 ;  /* 0x0000003a003a7308 */ /* 0x000e620000002400 */
[----:B------:R-:W-:-:S02]  /*27890*/  IMAD.IADD R74, R61, 0x1, R74 ;  /* 0x000000013d4a7824 */ /* 0x000fc400078e024a */
[----:B------:R-:W-:Y:S02]  /*278a0*/  IMAD.IADD R73, R61, 0x1, R60 ;  /* 0x000000013d497824 */ /* 0x000fe400078e023c */
        /* <DEDUP_REMOVED lines=21> */
.L_x_11932:
[----:B------:R-:W-:Y:S05]  /*27a00*/  BSYNC B4 ;  /* 0x0000000000047941 */ /* 0x000fea0003800000 */
.L_x_11931:
[----:B------:R-:W-:Y:S01]  /*27a10*/  LOP3.LUT R60, RZ, R60, RZ, 0x33, !PT ;  /* 0x0000003cff3c7212 */ /* 0x000fe200078e33ff */
[----:B------:R-:W-:Y:S06]  /*27a20*/  BRA `(.L_x_11933) ;  /* 0x0000000000287947 */ /* 0x000fec0003800000 */
.L_x_11930:
        /* <DEDUP_REMOVED lines=10> */
.L_x_11933:
[----:B------:R-:W-:Y:S05]  /*27ad0*/  BSYNC B3 ;  /* 0x0000000000037941 */ /* 0x000fea0003800000 */
.L_x_11929:
[----:B------:R-:W-:-:S05]  /*27ae0*/  IMAD R59, R9, R60, R70 ;  /* 0x0000003c093b7224 */ /* 0x000fca00078e0246 */
[----:B------:R-:W-:Y:S02]  /*27af0*/  VIMNMX R66, R66, R59, !PT ;  /* 0x0000003b42427248 */ /* 0x000fe40007fe0100 */
[----:B------:R-:W-:-:S07]  /*27b00*/  VIADDMNMX R64, R59, R9, R64, PT ;  /* 0x000000093b407246 */ /* 0x000fce0003800140 */
.L_x_11928:
[----:B------:R-:W-:Y:S05]  /*27b10*/  BSYNC B2 ;  /* 0x0000000000027941 */ /* 0x000fea0003800000 */
.L_x_11927:
        /* <DEDUP_REMOVED lines=15> */
[--C-:B0-----:R-:W-:Y:S01]  /*27c10*/  IMAD.IADD R76, R74, 0x1, R65.reuse ;  /* 0x000000014a4c7824 */ /* 0x101fe200078e0241 */
        /* <DEDUP_REMOVED lines=120> */
.L_x_11939:
[----:B------:R-:W-:Y:S05]  /*283a0*/  BSYNC B4 ;  /* 0x0000000000047941 */ /* 0x000fea0003800000 */
.L_x_11938:
[----:B------:R-:W-:Y:S01]  /*283b0*/  LOP3.LUT R8, RZ, R8, RZ, 0x33, !PT ;  /* 0x00000008ff087212 */ /* 0x000fe200078e33ff */
[----:B------:R-:W-:Y:S06]  /*283c0*/  BRA `(.L_x_11940) ;  /* 0x0000000000287947 */ /* 0x000fec0003800000 */
.L_x_11937:
        /* <DEDUP_REMOVED lines=10> */
.L_x_11940:
[----:B------:R-:W-:Y:S05]  /*28470*/  BSYNC B3 ;  /* 0x0000000000037941 */ /* 0x000fea0003800000 */
.L_x_11936:
[----:B------:R-:W-:-:S05]  /*28480*/  IMAD R8, R9, R8, R70 ;  /* 0x0000000809087224 */ /* 0x000fca00078e0246 */
[----:B------:R-:W-:Y:S02]  /*28490*/  VIADDMNMX R76, R8, R9, R76, PT ;  /* 0x00000009084c7246 */ /* 0x000fe4000380014c */
[----:B------:R-:W-:-:S07]  /*284a0*/  VIMNMX R73, R73, R8, !PT ;  /* 0x0000000849497248 */ /* 0x000fce0007fe0100 */
.L_x_11935:
[----:B------:R-:W-:Y:S05]  /*284b0*/  BSYNC B2 ;  /* 0x0000000000027941 */ /* 0x000fea0003800000 */
.L_x_11934:
[----:B------:R-:W2:Y:S01]  /*284c0*/  LDL.64 R8, [R0+0x40] ;  /* 0x0000400000087983 */ /* 0x000ea20000100a00 */
[C---:B------:R-:W-:Y:S02]  /*284d0*/  ISETP.GT.AND P0, PT, R73.reuse, 0x1, !P0 ;  /* 0x000000014900780c */ /* 0x040fe40004704270 */
[----:B------:R-:W-:Y:S02]  /*284e0*/  ISETP.NE.AND P6, PT, R72, RZ, PT ;  /* 0x000000ff4800720c */ /* 0x000fe40003fc5270 */
[----:B------:R-:W-:Y:S02]  /*284f0*/  ISETP.LT.OR P0, PT, R76, 0x2, P0 ;  /* 0x000000024c00780c */ /* 0x000fe40000701670 */
[----:B------:R-:W-:Y:S02]  /*28500*/  ISETP.GT.AND P1, PT, R73, 0x8, !P1 ;  /* 0x000000084900780c */ /* 0x000fe40004f24270 */
[----:B------:R-:W-:Y:S02]  /*28510*/  FSEL R72, R20, -INF , !P0 ;  /* 0xff80000014487808 */ /* 0x000fe40004000000 */
[----:B------:R-:W-:-:S02]  /*28520*/  ISETP.NE.AND P0, PT, R68, RZ, PT ;  /* 0x000000ff4400720c */ /* 0x000fc40003f05270 */
[C---:B------:R-:W-:Y:S02]  /*28530*/  ISETP.LT.OR P1, PT, R76.reuse, 0x9, P1 ;  /* 0x000000094c00780c */ /* 0x040fe40000f21670 */
[----:B------:R-:W-:Y:S02]  /*28540*/  ISETP.GT.AND P0, PT, R73, 0x9, !P0 ;  /* 0x000000094900780c */ /* 0x000fe40004704270 */
[----:B------:R-:W-:Y:S02]  /*28550*/  FSEL R20, R21, -INF , !P1 ;  /* 0xff80000015147808 */ /* 0x000fe40004800000 */
        /* <DEDUP_REMOVED lines=52> */
[----:B------:R-:W-:Y:S02]  /*288a0*/  R2UR UR4, R4 ;  /* 0x00000000040472ca */ /* 0x000fe400000e0000 */
[----:B------:R-:W-:Y:S02]  /*288b0*/  ISETP.LT.OR P0, PT, R76, 0x41, P0 ;  /* 0x000000414c00780c */ /* 0x000fe40000701670 */
[----:B------:R-:W-:Y:S02]  /*288c0*/  R2UR UR5, R5 ;  /* 0x00000000050572ca */ /* 0x000fe400000e0000 */
[----:B------:R-:W-:-:S02]  /*288d0*/  FSEL R65, R42, -INF , !P0 ;  /* 0xff8000002a417808 */ /* 0x000fc40004000000 */
[----:B------:R-:W-:Y:S02]  /*288e0*/  ISETP.GT.AND P0, PT, R73, RZ, !P6 ;  /* 0x000000ff4900720c */ /* 0x000fe40007704270 */
[----:B------:R-:W-:Y:S02]  /*288f0*/  ISETP.NE.AND P1, PT, R94, RZ, PT ;  /* 0x000000ff5e00720c */ /* 0x000fe40003f25270 */
[----:B------:R-:W-:Y:S02]  /*28900*/  ISETP.LT.OR P0, PT, R76, 0x1, P0 ;  /* 0x000000014c00780c */ /* 0x000fe40000701670 */
[----:B------:R-:W-:Y:S02]  /*28910*/  ISETP.NE.AND P6, PT, R75, RZ, PT ;  /* 0x000000ff4b00720c */ /* 0x000fe40003fc5270 */
[----:B------:R-:W-:Y:S02]  /*28920*/  FSEL R34, R2, -INF , !P0 ;  /* 0xff80000002227808 */ /* 0x000fe40004000000 */
[----:B------:R-:W-:Y:S01]  /*28930*/  ISETP.NE.AND P0, PT, R93, RZ, PT ;  /* 0x000000ff5d00720c */ /* 0x000fe20003f05270 */
[----:B--2---:R-:W2:Y:S03]  /*28940*/  LD.E.64 R2, desc[UR4][R8.64] ;  /* 0x0000000408027980 */ /* 0x004ea6000c101b00 */
[----:B------:R-:W-:-:S02]  /*28950*/  ISETP.GT.AND P0, PT, R73, 0x41, !P0 ;  /* 0x000000414900780c */ /* 0x000fc40004704270 */
[C---:B------:R-:W-:Y:S01]  /*28960*/  ISETP.GT.AND P1, PT, R73.reuse, 0x48, !P1 ;  /* 0x000000484900780c */ /* 0x040fe20004f24270 */
[----:B------:R-:W3:Y:S01]  /*28970*/  LD.E R27, desc[UR4][R8.64+0x10] ;  /* 0x00001004081b7980 */ /* 0x000ee2000c101900 */
[----:B------:R-:W-:Y:S02]  /*28980*/  ISETP.LT.OR P0, PT, R76, 0x42, P0 ;  /* 0x000000424c00780c */ /* 0x000fe40000701670 */
[C---:B------:R-:W-:Y:S02]  /*28990*/  ISETP.GT.AND P2, PT, R73.reuse, 0x49, !P2 ;  /* 0x000000494900780c */ /* 0x040fe40005744270 */
[C---:B------:R-:W-:Y:S02]  /*289a0*/  ISETP.GT.AND P3, PT, R73.reuse, 0x50, !P3 ;  /* 0x000000504900780c */ /* 0x040fe40005f64270 */
[C---:B------:R-:W-:Y:S02]  /*289b0*/  ISETP.GT.AND P4, PT, R73.reuse, 0x51, !P4 ;  /* 0x000000514900780c */ /* 0x040fe40006784270 */
[----:B------:R-:W-:-:S02]  /*289c0*/  ISETP.GT.AND P5, PT, R73, 0x58, !P5 ;  /* 0x000000584900780c */ /* 0x000fc40006fa4270 */
[----:B------:R-:W-:Y:S02]  /*289d0*/  ISETP.GT.AND P6, PT, R73, 0x59, !P6 ;  /* 0x000000594900780c */ /* 0x000fe400077c4270 */
[----:B------:R-:W-:Y:S02]  /*289e0*/  ISETP.LT.OR P1, PT, R76, 0x49, P1 ;  /* 0x000000494c00780c */ /* 0x000fe40000f21670 */
[----:B------:R-:W-:Y:S02]  /*289f0*/  FSEL R73, R40, -INF , !P0 ;  /* 0xff80000028497808 */ /* 0x000fe40004000000 */
[----:B------:R-:W-:Y:S02]  /*28a00*/  ISETP.LT.OR P2, PT, R76, 0x4a, P2 ;  /* 0x0000004a4c00780c */ /* 0x000fe40001741670 */
[----:B------:R-:W-:Y:S02]  /*28a10*/  FSEL R74, R44, -INF , !P1 ;  /* 0xff8000002c4a7808 */ /* 0x000fe40004800000 */
[----:B------:R-:W-:-:S02]  /*28a20*/  ISETP.LT.OR P3, PT, R76, 0x51, P3 ;  /* 0x000000514c00780c */ /* 0x000fc40001f61670 */
[----:B------:R-:W-:Y:S02]  /*28a30*/  FSEL R46, R46, -INF , !P2 ;  /* 0xff8000002e2e7808 */ /* 0x000fe40005000000 */
[C---:B------:R-:W-:Y:S02]  /*28a40*/  ISETP.LT.OR P4, PT, R76.reuse, 0x52, P4 ;  /* 0x000000524c00780c */ /* 0x040fe40002781670 */
[----:B------:R-:W-:Y:S02]  /*28a50*/  FSEL R55, R55, -INF , !P3 ;  /* 0xff80000037377808 */ /* 0x000fe40005800000 */
[----:B------:R-:W-:Y:S02]  /*28a60*/  ISETP.LT.OR P5, PT, R76, 0x59, P5 ;  /* 0x000000594c00780c */ /* 0x000fe40002fa1670 */
[----:B------:R-:W-:Y:S02]  /*28a70*/  FSEL R56, R56, -INF , !P4 ;  /* 0xff80000038387808 */ /* 0x000fe40006000000 */
[----:B------:R-:W-:-:S02]  /*28a80*/  ISETP.LT.OR P6, PT, R76, 0x5a, P6 ;  /* 0x0000005a4c00780c */ /* 0x000fc400037c1670 */
[----:B------:R-:W-:Y:S02]  /*28a90*/  FSEL R57, R57, -INF , !P5 ;  /* 0xff80000039397808 */ /* 0x000fe40006800000 */
[----:B------:R-:W-:Y:S02]  /*28aa0*/  R2UR UR6, R4 ;  /* 0x00000000040672ca */ /* 0x000fe400000e0000 */
[----:B------:R-:W-:Y:S02]  /*28ab0*/  R2UR UR7, R5 ;  /* 0x00000000050772ca */ /* 0x000fe400000e0000 */
[----:B------:R-:W-:-:S11]  /*28ac0*/  FSEL R58, R58, -INF , !P6 ;  /* 0xff8000003a3a7808 */ /* 0x000fd60007000000 */
        /* <DEDUP_REMOVED lines=49> */
[----:B------:R-:W-:-:S05]  /*28de0*/  FMNMX.FTZ R7, R58, R7, !PT ;  /* 0x000000073a077209 */ /* 0x000fca0007810000 */
[----:B------:R-:W-:Y:S04]  /*28df0*/  ST.E.64 desc[UR4][R8.64], R6 ;  /* 0x0000000608007985 */ /* 0x000fe8000c101b04 */
[----:B------:R-:W2:Y:S01]  /*28e00*/  LD.E R29, desc[UR6][R8.64+0x4] ;  /* 0x00000406081d7980 */ /* 0x000ea2000c101900 */
[----:B0-----:R-:W-:-:S05]  /*28e10*/  FMNMX.FTZ R21, R6, R21, !PT ;  /* 0x0000001506157209 */ /* 0x001fca0007810000 */
[----:B------:R-:W0:Y:S02]  /*28e20*/  SHFL.BFLY PT, R38, R21, 0x1, 0x1f ;  /* 0x0c201f0015267f89 */ /* 0x000e2400000e0000 */
[----:B0-----:R-:W-:Y:S02]  /*28e30*/  FMNMX.FTZ R25, R21, R38, !PT ;  /* 0x0000002615197209 */ /* 0x001fe40007810000 */
[----:B------:R-:W3:Y:S04]  /*28e40*/  LD.E R38, desc[UR4][R8.64+0x20] ;  /* 0x0000200408267980 */ /* 0x000ee8000c101900 */
[----:B------:R-:W-:Y:S04]  /*28e50*/  ST.E desc[UR4][R8.64], R25 ;  /* 0x0000001908007985 */ /* 0x000fe8000c101904 */
[----:B------:R-:W4:Y:S01]  /*28e60*/  LD.E R31, desc[UR6][R8.64] ;  /* 0x00000006081f7980 */ /* 0x000f22000c101900 */
[----:B------:R-:W-:-:S02]  /*28e70*/  R2UR UR8, R4 ;  /* 0x00000000040872ca */ /* 0x000fc400000e0000 */
[----:B------:R-:W-:Y:S01]  /*28e80*/  R2UR UR9, R5 ;  /* 0x00000000050972ca */ /* 0x000fe200000e0000 */
[----:B--2---:R-:W0:Y:S02]  /*28e90*/  SHFL.BFLY PT, R6, R29, 0x2, 0x1f ;  /* 0x0c401f001d067f89 */ /* 0x004e2400000e0000 */
[----:B0-----:R-:W-:-:S05]  /*28ea0*/  FMNMX.FTZ R7, R6, R29, !PT ;  /* 0x0000001d06077209 */ /* 0x001fca0007810000 */
[----:B------:R-:W0:Y:S01]  /*28eb0*/  SHFL.BFLY PT, R6, R7, 0x1, 0x1f ;  /* 0x0c201f0007067f89 */ /* 0x000e2200000e0000 */
[----:B----4-:R-:W-:Y:S02]  /*28ec0*/  FSETP.NEU.FTZ.AND P0, PT, R31, -INF , PT ;  /* 0xff8000001f00780b */ /* 0x010fe40003f1d000 */
[----:B0-----:R-:W-:Y:S02]  /*28ed0*/  FMNMX.FTZ R21, R7, R6, !PT ;  /* 0x0000000607157209 */ /* 0x001fe40007810000 */
[----:B------:R-:W-:Y:S02]  /*28ee0*/  FSEL R25, R31, RZ, P0 ;  /* 0x000000ff1f197208 */ /* 0x000fe40000000000 */
[----:B------:R-:W-:-:S03]  /*28ef0*/  FSETP.NEU.FTZ.AND P0, PT, R21, -INF , PT ;  /* 0xff8000001500780b */ /* 0x000fc60003f1d000 */
[----:B------:R-:W-:Y:S01]  /*28f00*/  FADD.FTZ R25, R2, -R25 ;  /* 0x8000001902197221 */ /* 0x000fe20000010000 */
[----:B------:R-:W-:-:S03]  /*28f10*/  FSEL R2, R21, RZ, P0 ;  /* 0x000000ff15027208 */ /* 0x000fc60000000000 */
[----:B---3--:R-:W-:Y:S02]  /*28f20*/  FMUL.FTZ R6, R25, R38 ;  /* 0x0000002619067220 */ /* 0x008fe40000410000 */
[----:B------:R-:W-:-:S04]  /*28f30*/  FADD.FTZ R3, R3, -R2 ;  /* 0x8000000203037221 */ /* 0x000fc80000010000 */
[----:B------:R-:W-:Y:S01]  /*28f40*/  FMUL.FTZ R38, R38, R3 ;  /* 0x0000000326267220 */ /* 0x000fe20000410000 */
[----:B------:R-:W0:Y:S08]  /*28f50*/  MUFU.EX2 R6, R6 ;  /* 0x0000000600067308 */ /* 0x000e300000000800 */
[----:B------:R-:W1:Y:S01]  /*28f60*/  MUFU.EX2 R7, R38 ;  /* 0x0000002600077308 */ /* 0x000e620000000800 */
[----:B------:R-:W-:Y:S01]  /*28f70*/  ST.E desc[UR4][R8.64+0x4], R21 ;  /* 0x0000041508007985 */ /* 0x000fe2000c101904 */
[----:B0-----:R-:W-:Y:S01]  /*28f80*/  FMUL.FTZ R27, R6, R27 ;  /* 0x0000001b061b7220 */ /* 0x001fe20000410000 */
[----:B-1----:R-:W-:-:S04]  /*28f90*/  FMUL.FTZ R25, R7, R40 ;  /* 0x0000002807197220 */ /* 0x002fc80000410000 */
        /* <DEDUP_REMOVED lines=9> */
[----:B------:R-:W-:-:S04]  /*29030*/  FSETP.NEU.FTZ.AND P0, PT, R38, -INF , PT ;  /* 0xff8000002600780b */ /* 0x000fc80003f1d000 */
[----:B------:R-:W-:Y:S02]  /*29040*/  FSEL R8, R8, RZ, P0 ;  /* 0x000000ff08087208 */ /* 0x000fe40000000000 */
[----:B---3--:R-:W-:-:S03]  /*29050*/  FSETP.NEU.FTZ.AND P0, PT, R40, -INF , PT ;  /* 0xff8000002800780b */ /* 0x008fc60003f1d000 */
[-CC-:B------:R-:W-:Y:S01]  /*29060*/  FFMA.FTZ R172, R15, R75.reuse, -R8.reuse ;  /* 0x0000004b0fac7223 */ /* 0x180fe20000010808 */
[-CC-:B------:R-:W-:Y:S01]  /*29070*/  FFMA.FTZ R15, R36, R75.reuse, -R8.reuse ;  /* 0x0000004b240f7223 */ /* 0x180fe20000010808 */
        /* <DEDUP_REMOVED lines=36> */
[----:B----4-:R-:W-:Y:S01]  /*292c0*/  FADD.FTZ R20, R172, R77 ;  /* 0x0000004dac147221 */ /* 0x010fe20000010000 */
[----:B0-----:R-:W-:-:S06]  /*292d0*/  FADD.FTZ R24, R44, R9 ;  /* 0x000000092c187221 */ /* 0x001fcc0000010000 */
        /* <DEDUP_REMOVED lines=58> */
[----:B------:R-:W-:Y:S01]  /*29680*/  FFMA.FTZ R167, R46, R75, -R8 ;  /* 0x0000004b2ea77223 */ /* 0x000fe20000010808 */
[----:B0-----:R-:W-:-:S06]  /*29690*/  FADD.FTZ R20, R160, R9 ;  /* 0x00000009a0147221 */ /* 0x001fcc0000010000 */
[----:B------:R-:W0:Y:S01]  /*296a0*/  MUFU.EX2 R41, R41 ;  /* 0x0000002900297308 */ /* 0x000e220000000800 */
[----:B----4-:R-:W-:Y:S01]  /*296b0*/  FADD.FTZ R46, R32, R45 ;  /* 0x0000002d202e7221 */ /* 0x010fe20000010000 */
[----:B------:R-:W-:-:S06]  /*296c0*/  FFMA.FTZ R26, R74, R75, -R8 ;  /* 0x0000004b4a1a7223 */ /* 0x000fcc0000010808 */
        /* <DEDUP_REMOVED lines=45> */
[----:B------:R-:W0:Y:S01]  /*299a0*/  LDL.64 R8, [R0+0x50] ;  /* 0x0000500000087983 */ /* 0x000e220000100a00 */
        /* <DEDUP_REMOVED lines=8> */
[----:B0-----:R-:W2:Y:S04]  /*29a30*/  LD.E R47, desc[UR8][R8.64+0x10] ;  /* 0x00001008082f7980 */ /* 0x001ea8000c101900 */
        /* <DEDUP_REMOVED lines=83> */
[----:B--2---:R-:W-:-:S03]  /*29f70*/  FMUL.FTZ R47, R6, R47 ;  /* 0x0000002f062f7220 */ /* 0x004fc60000410000 */
[----:B------:R-:W2:Y:S01]  /*29f80*/  LD.E R104, desc[UR18][R8.64+0xec] ;  /* 0x0000ec1208687980 */ /* 0x000ea2000c101900 */
[----:B---3--:R-:W-:-:S03]  /*29f90*/  FMUL.FTZ R49, R6, R49 ;  /* 0x0000003106317220 */ /* 0x008fc60000410000 */
[----:B------:R0:W-:Y:S01]  /*29fa0*/  ST.E desc[UR8][R8.64+0x10], R47 ;  /* 0x0000102f08007985 */ /* 0x0001e2000c101908 */
[----:B----4-:R-:W-:-:S03]  /*29fb0*/  FMUL.FTZ R51, R6, R51 ;  /* 0x0000003306337220 */ /* 0x010fc60000410000 */
[----:B------:R1:W-:Y:S01]  /*29fc0*/  ST.E desc[UR4][R8.64], R49 ;  /* 0x0000003108007985 */ /* 0x0003e2000c101904 */
[----:B------:R-:W-:-:S03]  /*29fd0*/  FMUL.FTZ R53, R6, R53 ;  /* 0x0000003506357220 */ /* 0x000fc60000410000 */
[----:B------:R3:W-:Y:S01]  /*29fe0*/  ST.E desc[UR6][R8.64+0x4], R51 ;  /* 0x0000043308007985 */ /* 0x0007e2000c101906 */
[----:B------:R-:W-:-:S03]  /*29ff0*/  FMUL.FTZ R55, R6, R55 ;  /* 0x0000003706377220 */ /* 0x000fc60000410000 */
[----:B0-----:R-:W4:Y:S01]  /*2a000*/  LD.E R47, desc[UR14][R8.64+0x170] ;  /* 0x0001700e082f7980 */ /* 0x001f22000c101900 */
[----:B------:R-:W-:-:S03]  /*2a010*/  FMUL.FTZ R57, R6, R57 ;  /* 0x0000003906397220 */ /* 0x000fc60000410000 */
[----:B-1----:R-:W2:Y:S01]  /*2a020*/  LD.E R49, desc[UR16][R8.64+0x174] ;  /* 0x0001741008317980 */ /* 0x002ea2000c101900 */
[----:B------:R-:W-:-:S03]  /*2a030*/  FMUL.FTZ R59, R6, R59 ;  /* 0x0000003b063b7220 */ /* 0x000fc60000410000 */
[----:B------:R0:W-:Y:S01]  /*2a040*/  ST.E desc[UR10][R8.64+0x14], R53 ;  /* 0x0000143508007985 */ /* 0x0001e2000c10190a */
[----:B------:R-:W-:-:S03]  /*2a050*/  FMUL.FTZ R61, R6, R61 ;  /* 0x0000003d063d7220 */ /* 0x000fc60000410000 */
[----:B---3--:R-:W3:Y:S01]  /*2a060*/  LD.E R51, desc[UR18][R8.64+0x180] ;  /* 0x0001801208337980 */ /* 0x008ee2000c101900 */
[----:B------:R-:W-:-:S03]  /*2a070*/  FMUL.FTZ R63, R6, R63 ;  /* 0x0000003f063f7220 */ /* 0x000fc60000410000 */
[----:B------:R1:W-:Y:S01]  /*2a080*/  ST.E desc[UR12][R8.64+0x20], R55 ;  /* 0x0000203708007985 */ /* 0x0003e2000c10190c */
[----:B------:R-:W-:-:S03]  /*2a090*/  FMUL.FTZ R65, R6, R65 ;  /* 0x0000004106417220 */ /* 0x000fc60000410000 */
[----:B0-----:R-:W3:Y:S01]  /*2a0a0*/  LD.E R53, desc[UR20][R8.64+0x184] ;  /* 0x0001841408357980 */ /* 0x001ee2000c101900 */
[----:B------:R-:W-:-:S03]  /*2a0b0*/  FMUL.FTZ R67, R6, R67 ;  /* 0x0000004306437220 */ /* 0x000fc60000410000 */
[----:B------:R0:W-:Y:S01]  /*2a0c0*/  ST.E desc[UR14][R8.64+0x24], R57 ;  /* 0x0000243908007985 */ /* 0x0001e2000c10190e */
[----:B------:R-:W-:-:S03]  /*2a0d0*/  FMUL.FTZ R69, R6, R69 ;  /* 0x0000004506457220 */ /* 0x000fc60000410000 */
[----:B-1----:R-:W3:Y:S01]  /*2a0e0*/  LD.E R55, desc[UR12][R8.64+0x190] ;  /* 0x0001900c08377980 */ /* 0x002ee2000c101900 */
[----:B------:R-:W-:-:S03]  /*2a0f0*/  FMUL.FTZ R71, R6, R71 ;  /* 0x0000004706477220 */ /* 0x000fc60000410000 */
[----:B------:R1:W-:Y:S04]  /*2a100*/  ST.E desc[UR16][R8.64+0x30], R59 ;  /* 0x0000303b08007985 */ /* 0x0003e8000c101910 */
[----:B0-----:R-:W3:Y:S01]  /*2a110*/  LD.E R57, desc[UR14][R8.64+0x194] ;  /* 0x0001940e08397980 */ /* 0x001ee2000c101900 */
[----:B------:R-:W-:-:S03]  /*2a120*/  FMUL.FTZ R73, R6, R73 ;  /* 0x0000004906497220 */ /* 0x000fc60000410000 */
[----:B------:R0:W-:Y:S01]  /*2a130*/  ST.E desc[UR4][R8.64+0x34], R61 ;  /* 0x0000343d08007985 */ /* 0x0001e2000c101904 */
[----:B------:R-:W-:-:S03]  /*2a140*/  FMUL.FTZ R75, R6, R75 ;  /* 0x0000004b064b7220 */ /* 0x000fc60000410000 */
[----:B-1----:R-:W3:Y:S01]  /*2a150*/  LD.E R59, desc[UR16][R8.64+0x1a0] ;  /* 0x0001a010083b7980 */ /* 0x002ee2000c101900 */
[----:B------:R-:W-:-:S03]  /*2a160*/  FMUL.FTZ R113, R6, R113 ;  /* 0x0000007106717220 */ /* 0x000fc60000410000 */
[----:B------:R1:W-:Y:S01]  /*2a170*/  ST.E desc[UR6][R8.64+0x40], R63 ;  /* 0x0000403f08007985 */ /* 0x0003e2000c101906 */
[----:B------:R-:W-:-:S03]  /*2a180*/  FMUL.FTZ R117, R6, R117 ;  /* 0x0000007506757220 */ /* 0x000fc60000410000 */
[----:B0-----:R-:W3:Y:S01]  /*2a190*/  LD.E R61, desc[UR18][R8.64+0x1a4] ;  /* 0x0001a412083d7980 */ /* 0x001ee2000c101900 */
[----:B------:R-:W-:-:S03]  /*2a1a0*/  FMUL.FTZ R115, R6, R115 ;  /* 0x0000007306737220 */ /* 0x000fc60000410000 */
[----:B------:R0:W-:Y:S04]  /*2a1b0*/  ST.E desc[UR8][R8.64+0x44], R65 ;  /* 0x0000444108007985 */ /* 0x0001e8000c101908 */
[----:B-1----:R-:W3:Y:S04]  /*2a1c0*/  LD.E R63, desc[UR12][R8.64+0x1b0] ;  /* 0x0001b00c083f7980 */ /* 0x002ee8000c101900 */
[----:B------:R1:W-:Y:S04]  /*2a1d0*/  ST.E desc[UR10][R8.64+0x50], R67 ;  /* 0x0000504308007985 */ /* 0x0003e8000c10190a */
[----:B0-----:R-:W3:Y:S04]  /*2a1e0*/  LD.E R65, desc[UR20][R8.64+0x1b4] ;  /* 0x0001b41408417980 */ /* 0x001ee8000c101900 */
[----:B------:R0:W-:Y:S04]  /*2a1f0*/  ST.E desc[UR12][R8.64+0x54], R69 ;  /* 0x0000544508007985 */ /* 0x0001e8000c10190c */
[----:B-1----:R-:W3:Y:S04]  /*2a200*/  LD.E R67, desc[UR14][R8.64+0x1c0] ;  /* 0x0001c00e08437980 */ /* 0x002ee8000c101900 */
[----:B------:R1:W-:Y:S04]  /*2a210*/  ST.E desc[UR14][R8.64+0x60], R71 ;  /* 0x0000604708007985 */ /* 0x0003e8000c10190e */
[----:B0-----:R-:W3:Y:S04]  /*2a220*/  LD.E R69, desc[UR10][R8.64+0x1c4] ;  /* 0x0001c40a08457980 */ /* 0x001ee8000c101900 */
[----:B------:R0:W-:Y:S04]  /*2a230*/  ST.E desc[UR16][R8.64+0x64], R73 ;  /* 0x0000644908007985 */ /* 0x0001e8000c101910 */
[----:B-1----:R-:W3:Y:S04]  /*2a240*/  LD.E R71, desc[UR12][R8.64+0x1d0] ;  /* 0x0001d00c08477980 */ /* 0x002ee8000c101900 */
[----:B------:R1:W-:Y:S04]  /*2a250*/  ST.E desc[UR4][R8.64+0x70], R75 ;  /* 0x0000704b08007985 */ /* 0x0003e8000c101904 */
[----:B------:R1:W-:Y:S04]  /*2a260*/  ST.E desc[UR6][R8.64+0x74], R113 ;  /* 0x0000747108007985 */ /* 0x0003e8000c101906 */
[----:B0-----:R-:W3:Y:S04]  /*2a270*/  LD.E R73, desc[UR16][R8.64+0x1d4] ;  /* 0x0001d41008497980 */ /* 0x001ee8000c101900 */
[----:B------:R0:W-:Y:S04]  /*2a280*/  ST.E desc[UR10][R8.64+0x84], R117 ;  /* 0x0000847508007985 */ /* 0x0001e8000c10190a */
[----:B-1----:R-:W3:Y:S01]  /*2a290*/  LD.E R75, desc[UR18][R8.64+0x1e0] ;  /* 0x0001e012084b7980 */ /* 0x002ee2000c101900 */
[----:B------:R-:W-:-:S03]  /*2a2a0*/  FMUL.FTZ R113, R6, R77 ;  /* 0x0000004d06717220 */ /* 0x000fc60000410000 */
[----:B------:R1:W-:Y:S04]  /*2a2b0*/  ST.E desc[UR8][R8.64+0x80], R115 ;  /* 0x0000807308007985 */ /* 0x0003e8000c101908 */
[----:B------:R-:W3:Y:S01]  /*2a2c0*/  LD.E R77, desc[UR10][R8.64+0x1e4] ;  /* 0x0001e40a084d7980 */ /* 0x000ee2000c101900 */
[----:B0-----:R-:W-:-:S03]  /*2a2d0*/  FMUL.FTZ R117, R6, R81 ;  /* 0x0000005106757220 */ /* 0x001fc60000410000 */
[----:B------:R-:W3:Y:S01]  /*2a2e0*/  LD.E R81, desc[UR14][R8.64+0x1f0] ;  /* 0x0001f00e08517980 */ /* 0x000ee2000c101900 */
[----:B-1----:R-:W-:-:S03]  /*2a2f0*/  FMUL.FTZ R115, R6, R79 ;  /* 0x0000004f06737220 */ /* 0x002fc60000410000 */
[----:B------:R-:W3:Y:S04]  /*2a300*/  LD.E R102, desc[UR22][R8.64+0xf8] ;  /* 0x0000f81608667980 */ /* 0x000ee8000c101900 */
[----:B------:R-:W3:Y:S01]  /*2a310*/  LD.E R79, desc[UR20][R8.64+0x1f4] ;  /* 0x0001f414084f7980 */ /* 0x000ee2000c101900 */
[----:B------:R-:W-:-:S03]  /*2a320*/  R2UR UR27, R5 ;  /* 0x00000000051b72ca */ /* 0x000fc600000e0000 */
        /* <DEDUP_REMOVED lines=9> */
[----:B------:R-:W-:-:S03]  /*2a3c0*/  FMUL.FTZ R83, R6, R83 ;  /* 0x0000005306537220 */ /* 0x000fc60000410000 */
[----:B------:R-:W3:Y:S01]  /*2a3d0*/  LD.E R110, desc[UR22][R8.64+0x148] ;  /* 0x00014816086e7980 */ /* 0x000ee2000c101900 */
[----:B------:R-:W-:-:S03]  /*2a3e0*/  FMUL.FTZ R85, R6, R85 ;  /* 0x0000005506557220 */ /* 0x000fc60000410000 */
[----:B------:R-:W3:Y:S04]  /*2a3f0*/  LD.E R106, desc[UR14][R8.64+0x14c] ;  /* 0x00014c0e086a7980 */ /* 0x000ee8000c101900 */
[----:B------:R-:W3:Y:S04]  /*2a400*/  LD.E R138, desc[UR16][R8.64+0x158] ;  /* 0x00015810088a7980 */ /* 0x000ee8000c101900 */
[----:B------:R-:W3:Y:S01]  /*2a410*/  LD.E R136, desc[UR24][R8.64+0x15c] ;  /* 0x00015c1808887980 */ /* 0x000ee2000c101900 */
[----:B------:R-:W-:-:S03]  /*2a420*/  FMUL.FTZ R99, R6, R99 ;  /* 0x0000006306637220 */ /* 0x000fc60000410000 */
[----:B------:R-:W3:Y:S04]  /*2a430*/  LD.E R128, desc[UR26][R8.64+0x168] ;  /* 0x0001681a08807980 */ /* 0x000ee8000c101900 */
[----:B------:R-:W3:Y:S04]  /*2a440*/  LD.E R134, desc[UR12][R8.64+0x16c] ;  /* 0x00016c0c08867980 */ /* 0x000ee8000c101900 */
[----:B------:R-:W3:Y:S01]  /*2a450*/  LD.E R132, desc[UR18][R8.64+0x178] ;  /* 0x0001781208847980 */ /* 0x000ee2000c101900 */
[----:B------:R-:W-:-:S03]  /*2a460*/  FMUL.FTZ R87, R6, R87 ;  /* 0x0000005706577220 */ /* 0x000fc60000410000 */
[----:B------:R-:W3:Y:S04]  /*2a470*/  LD.E R130, desc[UR20][R8.64+0x17c] ;  /* 0x00017c1408827980 */ /* 0x000ee8000c101900 */
[----:B------:R0:W-:Y:S04]  /*2a480*/  ST.E desc[UR4][R8.64+0x144], R83 ;  /* 0x0001445308007985 */ /* 0x0001e8000c101904 */
[----:B------:R-:W3:Y:S01]  /*2a490*/  LD.E R140, desc[UR6][R8.64+0x188] ;  /* 0x00018806088c7980 */ /* 0x000ee2000c101900 */
[----:B------:R-:W-:-:S03]  /*2a4a0*/  FMUL.FTZ R119, R6, R119 ;  /* 0x0000007706777220 */ /* 0x000fc60000410000 */
[----:B------:R1:W-:Y:S01]  /*2a4b0*/  ST.E desc[UR6][R8.64+0x140], R85 ;  /* 0x0001405508007985 */ /* 0x0003e2000c101906 */
[----:B------:R-:W-:-:S03]  /*2a4c0*/  FMUL.FTZ R121, R6, R121 ;  /* 0x0000007906797220 */ /* 0x000fc60000410000 */
[----:B0-----:R-:W3:Y:S01]  /*2a4d0*/  LD.E R83, desc[UR8][R8.64+0x18c] ;  /* 0x00018c0808537980 */ /* 0x001ee2000c101900 */
[C---:B------:R-:W-:Y:S01]  /*2a4e0*/  FMUL.FTZ R123, R6.reuse, R123 ;  /* 0x0000007b067b7220 */ /* 0x040fe20000410000 */
[C---:B------:R-:W-:Y:S02]  /*2a4f0*/  FMUL.FTZ R125, R6.reuse, R125 ;  /* 0x0000007d067d7220 */ /* 0x040fe40000410000 */
[----:B------:R-:W3:Y:S01]  /*2a500*/  LD.E R146, desc[UR10][R8.64+0x198] ;  /* 0x0001980a08927980 */ /* 0x000ee2000c101900 */
[C---:B------:R-:W-:Y:S01]  /*2a510*/  FMUL.FTZ R127, R6.reuse, R127 ;  /* 0x0000007f067f7220 */ /* 0x040fe20000410000 */
[C---:B------:R-:W-:Y:S01]  /*2a520*/  FMUL.FTZ R129, R6.reuse, R129 ;  /* 0x0000008106817220 */ /* 0x040fe20000410000 */
[C---:B-1----:R-:W-:Y:S01]  /*2a530*/  FMUL.FTZ R85, R6.reuse, R3 ;  /* 0x0000000306557220 */ /* 0x042fe20000410000 */
[C---:B------:R-:W-:Y:S01]  /*2a540*/  FMUL.FTZ R131, R6.reuse, R131 ;  /* 0x0000008306837220 */ /* 0x040fe20000410000 */
[----:B------:R-:W3:Y:S01]  /*2a550*/  LD.E R3, desc[UR12][R8.64+0x19c] ;  /* 0x00019c0c08037980 */ /* 0x000ee2000c101900 */
[C---:B------:R-:W-:Y:S01]  /*2a560*/  FMUL.FTZ R133, R6.reuse, R133 ;  /* 0x0000008506857220 */ /* 0x040fe20000410000 */
[C---:B------:R-:W-:Y:S01]  /*2a570*/  FMUL.FTZ R109, R6.reuse, R109 ;  /* 0x0000006d066d7220 */ /* 0x040fe20000410000 */
[C---:B------:R-:W-:Y:S01]  /*2a580*/  FMUL.FTZ R111, R6.reuse, R111 ;  /* 0x0000006f066f7220 */ /* 0x040fe20000410000 */
[C---:B------:R-:W-:Y:S01]  /*2a590*/  FMUL.FTZ R105, R6.reuse, R105 ;  /* 0x0000006906697220 */ /* 0x040fe20000410000 */
        /* <DEDUP_REMOVED lines=9> */
[----:B------:R-:W3:Y:S04]  /*2a630*/  LD.E R150, desc[UR14][R8.64+0x1a8] ;  /* 0x0001a80e08967980 */ /* 0x000ee8000c101900 */
[----:B------:R-:W3:Y:S01]  /*2a640*/  LD.E R148, desc[UR16][R8.64+0x1ac] ;  /* 0x0001ac1008947980 */ /* 0x000ee2000c101900 */
[----:B0-----:R-:W-:-:S03]  /*2a650*/  FMUL.FTZ R99, R6, R45 ;  /* 0x0000002d06637220 */ /* 0x001fc60000410000 */
[----:B------:R-:W3:Y:S04]  /*2a660*/  LD.E R144, desc[UR4][R8.64+0x1b8] ;  /* 0x0001b80408907980 */ /* 0x000ee8000c101900 */
[----:B------:R0:W-:Y:S04]  /*2a670*/  ST.E desc[UR10][R8.64+0x154], R87 ;  /* 0x0001545708007985 */ /* 0x0001e8000c10190a */
[----:B------:R-:W3:Y:S04]  /*2a680*/  LD.E R142, desc[UR6][R8.64+0x1bc] ;  /* 0x0001bc06088e7980 */ /* 0x000ee8000c101900 */
[----:B------:R1:W-:Y:S04]  /*2a690*/  ST.E desc[UR4][R8.64+0x160], R85 ;  /* 0x0001605508007985 */ /* 0x0003e8000c101904 */
[----:B0-----:R-:W3:Y:S04]  /*2a6a0*/  LD.E R87, desc[UR8][R8.64+0x1c8] ;  /* 0x0001c80808577980 */ /* 0x001ee8000c101900 */
        /* <DEDUP_REMOVED lines=19> */
[----:B------:R-:W-:Y:S04]  /*2a7e0*/  ST.E desc[UR4][R8.64+0x130], R93 ;  /* 0x0001305d08007985 */ /* 0x000fe8000c101904 */
[----:B------:R-:W-:Y:S04]  /*2a7f0*/  ST.E desc[UR6][R8.64+0x134], R91 ;  /* 0x0001345b08007985 */ /* 0x000fe8000c101906 */
[----:B------:R4:W-:Y:S04]  /*2a800*/  ST.E desc[UR8][R8.64+0x150], R89 ;  /* 0x0001505908007985 */ /* 0x0009e8000c101908 */
[----:B------:R-:W3:Y:S04]  /*2a810*/  LD.E R45, desc[UR10][R8.64+0x1cc] ;  /* 0x0001cc0a082d7980 */ /* 0x000ee8000c101900 */
[----:B-1----:R-:W3:Y:S04]  /*2a820*/  LD.E R85, desc[UR12][R8.64+0x1d8] ;  /* 0x0001d80c08557980 */ /* 0x002ee8000c101900 */
[----:B------:R-:W-:Y:S04]  /*2a830*/  ST.E desc[UR4][R8.64+0x164], R99 ;  /* 0x0001646308007985 */ /* 0x000fe8000c101904 */
[----:B0-----:R-:W3:Y:S04]  /*2a840*/  LD.E R97, desc[UR6][R8.64+0x1dc] ;  /* 0x0001dc0608617980 */ /* 0x001ee8000c101900 */
[----:B----4-:R-:W4:Y:S04]  /*2a850*/  LD.E R89, desc[UR14][R8.64+0x1e8] ;  /* 0x0001e80e08597980 */ /* 0x010f28000c101900 */
[----:B------:R-:W4:Y:S04]  /*2a860*/  LD.E R95, desc[UR16][R8.64+0x1ec] ;  /* 0x0001ec10085f7980 */ /* 0x000f28000c101900 */
[----:B------:R-:W4:Y:S04]  /*2a870*/  LD.E R93, desc[UR18][R8.64+0x1f8] ;  /* 0x0001f812085d7980 */ /* 0x000f28000c101900 */
[----:B------:R-:W4:Y:S01]  /*2a880*/  LD.E R91, desc[UR20][R8.64+0x1fc] ;  /* 0x0001fc14085b7980 */ /* 0x000f22000c101900 */
[C---:B------:R-:W-:Y:S01]  /*2a890*/  FMUL.FTZ R47, R6.reuse, R47 ;  /* 0x0000002f062f7220 */ /* 0x040fe20000410000 */
[C---:B--2---:R-:W-:Y:S01]  /*2a8a0*/  FMUL.FTZ R49, R6.reuse, R49 ;  /* 0x0000003106317220 */ /* 0x044fe20000410000 */
[C---:B---3--:R-:W-:Y:S01]  /*2a8b0*/  FMUL.FTZ R51, R6.reuse, R51 ;  /* 0x0000003306337220 */ /* 0x048fe20000410000 */
        /* <DEDUP_REMOVED lines=8> */
[----:B------:R-:W-:-:S02]  /*2a940*/  FMUL.FTZ R65, R6, R65 ;  /* 0x0000004106417220 */ /* 0x000fc40000410000 */
        /* <DEDUP_REMOVED lines=15> */
[----:B0-----:R-:W-:-:S03]  /*2aa40*/  FMUL.FTZ R47, R7, R52 ;  /* 0x00000034072f7220 */ /* 0x001fc60000410000 */
[----:B------:R-:W-:Y:S01]  /*2aa50*/  ST.E desc[UR6][R8.64+0x1c0], R67 ;  /* 0x0001c04308007985 */ /* 0x000fe2000c101906 */
[----:B------:R-:W-:-:S03]  /*2aa60*/  FMUL.FTZ R79, R6, R79 ;  /* 0x0000004f064f7220 */ /* 0x000fc60000410000 */
[----:B------:R-:W-:Y:S01]  /*2aa70*/  ST.E desc[UR8][R8.64+0x1c4], R69 ;  /* 0x0001c44508007985 */ /* 0x000fe2000c101908 */
[----:B-1----:R-:W-:-:S03]  /*2aa80*/  FMUL.FTZ R49, R7, R50 ;  /* 0x0000003207317220 */ /* 0x002fc60000410000 */
[----:B------:R-:W-:Y:S01]  /*2aa90*/  ST.E desc[UR4][R8.64+0x1d0], R71 ;  /* 0x0001d04708007985 */ /* 0x000fe2000c101904 */
[----:B--2---:R-:W-:-:S03]  /*2aaa0*/  FMUL.FTZ R51, R7, R48 ;  /* 0x0000003007337220 */ /* 0x004fc60000410000 */
[----:B------:R-:W-:Y:S01]  /*2aab0*/  ST.E desc[UR10][R8.64+0x1d4], R73 ;  /* 0x0001d44908007985 */ /* 0x000fe2000c10190a */
[----:B---3--:R-:W-:-:S03]  /*2aac0*/  FMUL.FTZ R53, R7, R2 ;  /* 0x0000000207357220 */ /* 0x008fc60000410000 */
[----:B------:R-:W-:Y:S01]  /*2aad0*/  ST.E desc[UR12][R8.64+0x1e0], R75 ;  /* 0x0001e04b08007985 */ /* 0x000fe2000c10190c */
[----:B------:R-:W-:-:S03]  /*2aae0*/  FMUL.FTZ R55, R7, R46 ;  /* 0x0000002e07377220 */ /* 0x000fc60000410000 */
[----:B------:R-:W-:Y:S04]  /*2aaf0*/  ST.E desc[UR6][R8.64+0x1e4], R77 ;  /* 0x0001e44d08007985 */ /* 0x000fe8000c101906 */
[----:B------:R-:W-:Y:S04]  /*2ab00*/  ST.E desc[UR4][R8.64+0x1f0], R81 ;  /* 0x0001f05108007985 */ /* 0x000fe8000c101904 */
[----:B------:R-:W-:Y:S01]  /*2ab10*/  ST.E desc[UR8][R8.64+0x1f4], R79 ;  /* 0x0001f44f08007985 */ /* 0x000fe2000c101908 */
[----:B------:R-:W-:-:S03]  /*2ab20*/  FMUL.FTZ R57, R7, R58 ;  /* 0x0000003a07397220 */ /* 0x000fc60000410000 */
        /* <DEDUP_REMOVED lines=9> */
[C---:B------:R-:W-:Y:S01]  /*2abc0*/  FMUL.FTZ R59, R7.reuse, R78 ;  /* 0x0000004e073b7220 */ /* 0x040fe20000410000 */
[C---:B0-----:R-:W-:Y:S02]  /*2abd0*/  FMUL.FTZ R53, R7.reuse, R76 ;  /* 0x0000004c07357220 */ /* 0x041fe40000410000 */
[----:B------:R0:W-:Y:S01]  /*2abe0*/  ST.E desc[UR8][R8.64+0x38], R49 ;  /* 0x0000383108007985 */ /* 0x0001e2000c101908 */
[----:B-1----:R-:W-:-:S03]  /*2abf0*/  FMUL.FTZ R55, R7, R80 ;  /* 0x0000005007377220 */ /* 0x002fc60000410000 */
[----:B------:R-:W-:Y:S01]  /*2ac00*/  ST.E desc[UR10][R8.64+0x3c], R57 ;  /* 0x00003c3908007985 */ /* 0x000fe2000c10190a */
[----:B--2---:R-:W-:-:S03]  /*2ac10*/  FMUL.FTZ R47, R7, R74 ;  /* 0x0000004a072f7220 */ /* 0x004fc60000410000 */
[----:B------:R1:W-:Y:S01]  /*2ac20*/  ST.E desc[UR6][R8.64+0x48], R51 ;  /* 0x0000483308007985 */ /* 0x0003e2000c101906 */
[----:B0-----:R-:W-:-:S03]  /*2ac30*/  FMUL.FTZ R49, R7, R72 ;  /* 0x0000004807317220 */ /* 0x001fc60000410000 */
[----:B------:R0:W-:Y:S04]  /*2ac40*/  ST.E desc[UR12][R8.64+0x4c], R53 ;  /* 0x00004c3508007985 */ /* 0x0001e8000c10190c */
[----:B------:R2:W-:Y:S01]  /*2ac50*/  ST.E desc[UR14][R8.64+0x58], R55 ;  /* 0x0000583708007985 */ /* 0x0005e2000c10190e */
[----:B-1----:R-:W-:-:S03]  /*2ac60*/  FMUL.FTZ R51, R7, R70 ;  /* 0x0000004607337220 */ /* 0x002fc60000410000 */
[----:B------:R1:W-:Y:S01]  /*2ac70*/  ST.E desc[UR16][R8.64+0x5c], R59 ;  /* 0x00005c3b08007985 */ /* 0x0003e2000c101910 */
[C---:B------:R-:W-:Y:S01]  /*2ac80*/  FMUL.FTZ R57, R7.reuse, R66 ;  /* 0x0000004207397220 */ /* 0x040fe20000410000 */
[C---:B0-----:R-:W-:Y:S02]  /*2ac90*/  FMUL.FTZ R53, R7.reuse, R62 ;  /* 0x0000003e07357220 */ /* 0x041fe40000410000 */
[----:B------:R0:W-:Y:S01]  /*2aca0*/  ST.E desc[UR4][R8.64+0x68], R47 ;  /* 0x0000682f08007985 */ /* 0x0001e2000c101904 */
[----:B--2---:R-:W-:-:S03]  /*2acb0*/  FMUL.FTZ R55, R7, R68 ;  /* 0x0000004407377220 */ /* 0x004fc60000410000 */
[----:B------:R2:W-:Y:S01]  /*2acc0*/  ST.E desc[UR8][R8.64+0x6c], R49 ;  /* 0x00006c3108007985 */ /* 0x0005e2000c101908 */
[----:B-1----:R-:W-:-:S03]  /*2acd0*/  FMUL.FTZ R59, R7, R64 ;  /* 0x00000040073b7220 */ /* 0x002fc60000410000 */
[----:B------:R1:W-:Y:S01]  /*2ace0*/  ST.E desc[UR6][R8.64+0x78], R51 ;  /* 0x0000783308007985 */ /* 0x0003e2000c101906 */
[----:B0-----:R-:W-:-:S03]  /*2acf0*/  FMUL.FTZ R47, R7, R92 ;  /* 0x0000005c072f7220 */ /* 0x001fc60000410000 */
        /* <DEDUP_REMOVED lines=10> */
[----:B------:R1:W-:Y:S04]  /*2ada0*/  ST.E desc[UR6][R8.64+0xa8], R49 ;  /* 0x0000a83108007985 */ /* 0x0003e8000c101906 */
[----:B------:R3:W-:Y:S01]  /*2adb0*/  ST.E desc[UR8][R8.64+0xac], R51 ;  /* 0x0000ac3308007985 */ /* 0x0007e2000c101908 */
[C---:B0-----:R-:W-:Y:S01]  /*2adc0*/  FMUL.FTZ R59, R7.reuse, R96 ;  /* 0x00000060073b7220 */ /* 0x041fe20000410000 */
[C---:B--2---:R-:W-:Y:S02]  /*2add0*/  FMUL.FTZ R47, R7.reuse, R98 ;  /* 0x00000062072f7220 */ /* 0x044fe40000410000 */
[----:B------:R0:W-:Y:S01]  /*2ade0*/  ST.E desc[UR10][R8.64+0xb8], R53 ;  /* 0x0000b83508007985 */ /* 0x0001e2000c10190a */
[----:B-1----:R-:W-:-:S03]  /*2adf0*/  FMUL.FTZ R49, R7, R94 ;  /* 0x0000005e07317220 */ /* 0x002fc60000410000 */
        /* <DEDUP_REMOVED lines=43> */
[----:B------:R1:W-:Y:S01]  /*2b0b0*/  ST.E desc[UR10][R8.64+0x168], R53 ;  /* 0x0001683508007985 */ /* 0x0003e2000c10190a */
[----:B------:R-:W-:-:S03]  /*2b0c0*/  FMUL.FTZ R3, R7, R3 ;  /* 0x0000000307037220 */ /* 0x000fc60000410000 */
[----:B------:R3:W-:Y:S01]  /*2b0d0*/  ST.E desc[UR12][R8.64+0x16c], R55 ;  /* 0x00016c3708007985 */ /* 0x0007e2000c10190c */
[C---:B--2---:R-:W-:Y:S01]  /*2b0e0*/  FMUL.FTZ R51, R7.reuse, R150 ;  /* 0x0000009607337220 */ /* 0x044fe20000410000 */
[C---:B0-----:R-:W-:Y:S02]  /*2b0f0*/  FMUL.FTZ R47, R7.reuse, R146 ;  /* 0x00000092072f7220 */ /* 0x041fe40000410000 */
[----:B------:R-:W-:Y:S01]  /*2b100*/  ST.E desc[UR14][R8.64+0x178], R57 ;  /* 0x0001783908007985 */ /* 0x000fe2000c10190e */
[----:B-1----:R-:W-:-:S03]  /*2b110*/  FMUL.FTZ R53, R7, R148 ;  /* 0x0000009407357220 */ /* 0x002fc60000410000 */
[----:B------:R-:W-:Y:S01]  /*2b120*/  ST.E desc[UR16][R8.64+0x17c], R59 ;  /* 0x00017c3b08007985 */ /* 0x000fe2000c101910 */
[----:B------:R-:W-:-:S03]  /*2b130*/  FMUL.FTZ R87, R7, R87 ;  /* 0x0000005707577220 */ /* 0x000fc60000410000 */
[----:B------:R0:W-:Y:S01]  /*2b140*/  ST.E desc[UR6][R8.64+0x188], R49 ;  /* 0x0001883108007985 */ /* 0x0001e2000c101906 */
[----:B---3--:R-:W-:-:S03]  /*2b150*/  FMUL.FTZ R55, R7, R142 ;  /* 0x0000008e07377220 */ /* 0x008fc60000410000 */
[----:B------:R-:W-:Y:S01]  /*2b160*/  ST.E desc[UR4][R8.64+0x18c], R83 ;  /* 0x00018c5308007985 */ /* 0x000fe2000c101904 */
[----:B------:R-:W-:-:S03]  /*2b170*/  FMUL.FTZ R45, R7, R45 ;  /* 0x0000002d072d7220 */ /* 0x000fc60000410000 */
[----:B------:R-:W-:Y:S01]  /*2b180*/  ST.E desc[UR8][R8.64+0x198], R47 ;  /* 0x0001982f08007985 */ /* 0x000fe2000c101908 */
[----:B0-----:R-:W-:-:S03]  /*2b190*/  FMUL.FTZ R49, R7, R144 ;  /* 0x0000009007317220 */ /* 0x001fc60000410000 */
[----:B------:R0:W-:Y:S01]  /*2b1a0*/  ST.E desc[UR10][R8.64+0x19c], R3 ;  /* 0x00019c0308007985 */ /* 0x0001e2000c10190a */
[C---:B------:R-:W-:Y:S01]  /*2b1b0*/  FMUL.FTZ R85, R7.reuse, R85 ;  /* 0x0000005507557220 */ /* 0x040fe20000410000 */
[C---:B------:R-:W-:Y:S02]  /*2b1c0*/  FMUL.FTZ R97, R7.reuse, R97 ;  /* 0x0000006107617220 */ /* 0x040fe40000410000 */
[----:B------:R-:W-:Y:S01]  /*2b1d0*/  ST.E desc[UR12][R8.64+0x1a8], R51 ;  /* 0x0001a83308007985 */ /* 0x000fe2000c10190c */
[----:B----4-:R-:W-:-:S03]  /*2b1e0*/  FMUL.FTZ R89, R7, R89 ;  /* 0x0000005907597220 */ /* 0x010fc60000410000 */
[----:B------:R-:W-:Y:S01]  /*2b1f0*/  ST.E desc[UR14][R8.64+0x1ac], R53 ;  /* 0x0001ac3508007985 */ /* 0x000fe2000c10190e */
[----:B------:R-:W-:-:S03]  /*2b200*/  FMUL.FTZ R95, R7, R95 ;  /* 0x0000005f075f7220 */ /* 0x000fc60000410000 */
[----:B------:R-:W-:Y:S01]  /*2b210*/  ST.E desc[UR6][R8.64+0x1b8], R49 ;  /* 0x0001b83108007985 */ /* 0x000fe2000c101906 */
[----:B------:R-:W-:-:S03]  /*2b220*/  FMUL.FTZ R93, R7, R93 ;  /* 0x0000005d075d7220 */ /* 0x000fc60000410000 */
[----:B------:R-:W-:Y:S01]  /*2b230*/  ST.E desc[UR16][R8.64+0x1bc], R55 ;  /* 0x0001bc3708007985 */ /* 0x000fe2000c101910 */
[----:B------:R-:W-:-:S03]  /*2b240*/  FMUL.FTZ R91, R7, R91 ;  /* 0x0000005b075b7220 */ /* 0x000fc60000410000 */
        /* <DEDUP_REMOVED lines=8> */
[----:B------:R-:W3:Y:S04]  /*2b2d0*/  LDL.64 R6, [R0+0x58] ;  /* 0x0000580000067983 */ /* 0x000ee80000100a00 */
[----:B0-----:R-:W1:Y:S04]  /*2b2e0*/  LDL.64 R2, [R0] ;  /* 0x0000000000027983 */ /* 0x001e680000100a00 */
[----:B---3--:R-:W3:Y:S01]  /*2b2f0*/  LD.E R47, desc[UR4][R6.64] ;  /* 0x00000004062f7980 */ /* 0x008ee2000c101900 */
[----:B------:R-:W-:Y:S03]  /*2b300*/  BSSY B2, `(.L_x_11941) ;  /* 0x000001f000027945 */ /* 0x000fe60003800000 */
[----:B-1----:R2:W5:Y:S01]  /*2b310*/  LD.E R45, desc[UR4][R2.64] ;  /* 0x00000004022d7980 */ /* 0x002562000c101900 */
        /* <DEDUP_REMOVED lines=25> */
[----:B---3--:R-:W-:-:S04]  /*2b4b0*/  LOP3.LUT R47, R47, 0x1, RZ, 0xfc, !PT ;  /* 0x000000012f2f7812 */ /* 0x008fc800078efcff */
[----:B------:R-:W-:-:S13]  /*2b4c0*/  ISETP.NE.AND P0, PT, R47, 0x3, PT ;  /* 0x000000032f00780c */ /* 0x000fda0003f05270 */
[----:B--2---:R-:W-:Y:S05]  /*2b4d0*/  @!P0 BRA `(.L_x_11942) ;  /* 0x0000000000048947 */ /* 0x004fea0003800000 */
[----:B------:R-:W-:Y:S01]  /*2b4e0*/  BPT.TRAP 0x1 ;  /* 0x000000040000795c */ /* 0x000fe20000300000 */
.L_x_11942:
[----:B------:R-:W-:Y:S05]  /*2b4f0*/  BSYNC B2 ;  /* 0x0000000000027941 */ /* 0x000fea0003800000 */
.L_x_11941:
        /* <DEDUP_REMOVED lines=17> */
.L_x_11944:
[----:B------:R-:W-:Y:S05]  /*2b610*/  BSYNC B2 ;  /* 0x0000000000027941 */ /* 0x000fea0003800000 */
.L_x_11943:
        /* <DEDUP_REMOVED lines=10> */
.L_x_11946:
[----:B------:R-:W-:Y:S05]  /*2b6c0*/  BSYNC B2 ;  /* 0x0000000000027941 */ /* 0x000fea0003800000 */
.L_x_11945:
[----:B------:R-:W2:Y:S01]  /*2b6d0*/  LDL.64 R2, [R0+0x50] ;  /* 0x0000500000027983 */ /* 0x000ea20000100a00 */
        /* <DEDUP_REMOVED lines=9> */
[----:B-1----:R-:W4:Y:S01]  /*2b770*/  LDL.64 R6, [R0+0x70] ;  /* 0x0000700000067983 */ /* 0x002f220000100a00 */
[C---:B------:R-:W-:Y:S02]  /*2b780*/  R2UR UR9, R5.reuse ;  /* 0x00000000050972ca */ /* 0x040fe400000e0000 */
[----:B------:R-:W-:Y:S01]  /*2b790*/  R2UR UR10, R4 ;  /* 0x00000000040a72ca */ /* 0x000fe200000e0000 */
[----:B0----5:R-:W4:Y:S01]  /*2b7a0*/  LDL.64 R8, [R0+0x60] ;  /* 0x0000600000087983 */ /* 0x021f220000100a00 */
        /* <DEDUP_REMOVED lines=813> */
[----:B------:R-:W2:Y:S01]  /*2ea80*/  LD.E R14, desc[UR6][R8.64] ;  /* 0x00000006080e7980 */ /* 0x000ea2000c101900 */
[----:B------:R-:W-:-:S02]  /*2ea90*/  R2UR UR6, R4 ;  /* 0x00000000040672ca */ /* 0x000fc400000e0000 */
[C---:B------:R-:W-:Y:S01]  /*2eaa0*/  R2UR UR7, R5.reuse ;  /* 0x00000000050772ca */ /* 0x040fe200000e0000 */
[----:B------:R-:W3:Y:S01]  /*2eab0*/  LD.E R24, desc[UR30][R2.64] ;  /* 0x0000001e02187980 */ /* 0x000ee2000c101900 */
[C---:B------:R-:W-:Y:S02]  /*2eac0*/  R2UR UR30, R4.reuse ;  /* 0x00000000041e72ca */ /* 0x040fe400000e0000 */
[C---:B------:R-:W-:Y:S01]  /*2ead0*/  R2UR UR31, R5.reuse ;  /* 0x00000000051f72ca */ /* 0x040fe200000e0000 */
[----:B0-----:R-:W3:Y:S01]  /*2eae0*/  LD.E R25, desc[UR28][R2.64+0x4] ;  /* 0x0000041c02197980 */ /* 0x001ee2000c101900 */
        /* <DEDUP_REMOVED lines=378> */
[----:B------:R0:W-:Y:S01]  /*30290*/  ST.E desc[UR4][R2.64], R24 ;  /* 0x0000001802007985 */ /* 0x0001e2000c101904 */
[----:B------:R-:W-:-:S02]  /*302a0*/  R2UR UR4, R4 ;  /* 0x00000000040472ca */ /* 0x000fc400000e0000 */
[C---:B------:R-:W-:Y:S01]  /*302b0*/  R2UR UR5, R5.reuse ;  /* 0x00000000050572ca */ /* 0x040fe200000e0000 */
[----:B------:R1:W-:Y:S01]  /*302c0*/  ST.E desc[UR6][R2.64+0x4], R25 ;  /* 0x0000041902007985 */ /* 0x0003e2000c101906 */
[----:B------:R-:W-:Y:S02]  /*302d0*/  R2UR UR6, R4 ;  /* 0x00000000040672ca */ /* 0x000fe400000e0000 */
[----:B------:R-:W-:-:S09]  /*302e0*/  R2UR UR7, R5 ;  /* 0x00000000050772ca */ /* 0x000fd200000e0000 */
        /* <DEDUP_REMOVED lines=765> */
[C---:B------:R-:W-:Y:S01]  /*332c0*/  R2UR UR52, R4.reuse ;  /* 0x00000000043472ca */ /* 0x040fe200000e0000 */
        /* <DEDUP_REMOVED lines=350> */
[----:B------:R-:W-:Y:S02]  /*348b0*/  R2UR UR8, R4 ;  /* 0x00000000040872ca */ /* 0x000fe400000e0000 */
[C---:B------:R-:W-:Y:S01]  /*348c0*/  R2UR UR9, R5.reuse ;  /* 0x00000000050972ca */ /* 0x040fe200000e0000 */
        /* <DEDUP_REMOVED lines=1207> */
[----:B------:R-:W-:-:S13]  /*39440*/  R2UR UR5, R5 ;  /* 0x00000000050572ca */ /* 0x000fda00000e0000 */
        /* <DEDUP_REMOVED lines=2689> */
.L_x_11949:
[----:B------:R-:W-:Y:S05]  /*43c60*/  BSYNC B2 ;  /* 0x0000000000027941 */ /* 0x000fea0003800000 */
.L_x_11948:
        /* <DEDUP_REMOVED lines=9> */
[----:B---3--:R-:W-:Y:S01]  /*43d00*/  PRMT R0, R0, 0x654, R3 ;  /* 0x0000065400007816 */ /* 0x008fe20000000003 */
[----:B------:R-:W-:-:S03]  /*43d10*/  IMAD.MOV.U32 R3, RZ, RZ, 0x0 ;  /* 0x00000000ff037424 */ /* 0x000fc600078e00ff */
[----:B------:R0:W-:Y:S02]  /*43d20*/  SYNCS.ARRIVE.TRANS64.RED.A1T0 RZ, [R0+URZ], RZ ;  /* 0x000000ff00ff79a7 */ /* 0x0001e4000810043f */
[----:B0-----:R-:W-:Y:S05]  /*43d30*/  RET.REL.NODEC R2 `(_ZN7cutlass13device_kernelIN5flash11enable_sm90INS1_16FlashAttnFwdSm90INS1_25CollectiveMainloopFwdSm90ILi2EN4cute5tupleIJNS5_1CILi1EEES8_S8_EEENS6_IJNS7_ILi128EEENS7_ILi96EEENS7_ILi64EEEEEELi256ENS_6half_tEfNS_4arch4Sm90ELb0ELb1ELb1ELb1ELb1ELb0ELb0ELb1ELb0ELb1ELb1ELb0EEENS1_21CollectiveEpilogueFwdINS6_IJSA_NS7_ILi256EEESB_EEES9_SE_SG_Li256ELb1ELb1ELb1ELb0EEENS1_36VarlenDynamicPersistentTileSchedulerILi128ELi96ELi256ELi128ELb1ELb1ELb1ELb1ELb0ELb1EEEEEEEEEvNT_6ParamsE) ;  /* 0xfffffbc002b07950 */ /* 0x001fea0003c3ffff */
.L_x_11924:
[----:B0-----:R0:W1:Y:S02]  /*43d40*/  SYNCS.PHASECHK.TRANS64.TRYWAIT P0, [R2+URZ], R3 ;  /* 0x00000003020075a7 */ /* 0x001064000800017f */
[----:B-1----:R-:W-:Y:S05]  /*43d50*/  @!P0 NANOSLEEP.SYNCS 0x989680 ;  /* 0x009896800000895d */ /* 0x002fea0003900000 */
[----:B------:R-:W1:Y:S02]  /*43d60*/  @!P0 SYNCS.PHASECHK.TRANS64 P0, [R2+URZ], R3 ;  /* 0x00000003020085a7 */ /* 0x000e64000800007f */
[----:B-1----:R-:W-:Y:S05]  /*43d70*/  @!P0 BRA `(.L_x_11924) ;  /* 0xfffffffc00f08947 */ /* 0x002fea000383ffff */
[----:B------:R-:W-:Y:S05]  /*43d80*/  BRA `(.L_x_11923) ;  /* 0xfffffe28007c7947 */ /* 0x000fea000383ffff */
.L_x_11947:
[----:B0-----:R0:W1:Y:S02]  /*43d90*/  SYNCS.PHASECHK.TRANS64.TRYWAIT P0, [R8+URZ], R9 ;  /* 0x00000009080075a7 */ /* 0x001064000800017f */
[----:B-1----:R-:W-:Y:S05]  /*43da0*/  @!P0 NANOSLEEP.SYNCS 0x989680 ;  /* 0x009896800000895d */ /* 0x002fea0003900000 */
[----:B------:R-:W1:Y:S02]  /*43db0*/  @!P0 SYNCS.PHASECHK.TRANS64 P0, [R8+URZ], R9 ;  /* 0x00000009080085a7 */ /* 0x000e64000800007f */
[----:B-1----:R-:W-:Y:S05]  /*43dc0*/  @!P0 BRA `(.L_x_11947) ;  /* 0xfffffffc00f08947 */ /* 0x002fea000383ffff */
[----:B------:R-:W-:Y:S05]  /*43dd0*/  BRA `(.L_x_11946) ;  /* 0xfffffe7800387947 */ /* 0x000fea000383ffff */
.L_x_11950:
        /* <DEDUP_REMOVED lines=10> */
.L_x_15772:


//--------------------- .text._ZN7cutlass13device_kernelIN5flash11enable_sm90INS1_16FlashAttnFwdSm90INS1_25CollectiveMainloopFwdSm90ILi2EN4cute5tupleIJNS5_1CILi1EEES8_S8_EEENS6_IJNS7_ILi128EEENS7_ILi96EEENS7_ILi64EEEEEELi256ENS_6half_tEfNS_4arch4Sm90ELb0ELb1ELb1ELb1ELb1ELb1ELb0ELb1ELb0ELb1ELb1ELb0EEENS1_21CollectiveEpilogueFwdINS6_IJSA_NS7_ILi256EEESB_EEES9_SE_SG_Li256ELb1ELb1ELb1ELb0EEENS1_36VarlenDynamicPersistentTileSchedulerILi128ELi96ELi256ELi128ELb1ELb1ELb1ELb1ELb0ELb1EEEEEEEEEvNT_6ParamsE --------------------------
	.section	.text._ZN7cutlass13device_kernelIN5flash11enable_sm90INS1_16FlashAttnFwdSm90INS1_25CollectiveMainloopFwdSm90ILi2EN4cute5tupleIJNS5_1CILi1EEES8_S8_EEENS6_IJNS7_ILi128EEENS7_ILi96EEENS7_ILi64EEEEEELi256ENS_6half_tEfNS_4arch4Sm90ELb0ELb1ELb1ELb1ELb1ELb1ELb0ELb1ELb0ELb1ELb1ELb0EEENS1_21CollectiveEpilogueFwdINS6_IJSA_NS7_ILi256EEESB_EEES9_SE_SG_Li256ELb1ELb1ELb1ELb0EEENS1_36VarlenDynamicPersistentTileSchedulerILi128ELi96ELi256ELi128ELb1ELb1ELb1ELb1ELb0ELb1EEEEEEEEEvNT_6ParamsE,"ax",@progbits
	.align	128
.text._ZN7cutlass13device_kernelIN5flash11enable_sm90INS1_16FlashAttnFwdSm90INS1_25CollectiveMainloopFwdSm90ILi2EN4cute5tupleIJNS5_1CILi1EEES8_S8_EEENS6_IJNS7_ILi128EEENS7_ILi96EEENS7_ILi64EEEEEELi256ENS_6half_tEfNS_4arch4Sm90ELb0ELb1ELb1ELb1ELb1ELb1ELb0ELb1ELb0ELb1ELb1ELb0EEENS1_21CollectiveEpilogueFwdINS6_IJSA_NS7_ILi256EEESB_EEES9_SE_SG_Li256ELb1ELb1ELb1ELb0EEENS1_36VarlenDynamicPersistentTileSchedulerILi128ELi96ELi256ELi128ELb1ELb1ELb1ELb1ELb0ELb1EEEEEEEEEvNT_6ParamsE:
        .type           _ZN7cutlass13device_kernelIN5flash11enable_sm90INS1_16FlashAttnFwdSm90INS1_25CollectiveMainloopFwdSm90ILi2EN4cute5tupleIJNS5_1CILi1EEES8_S8_EEENS6_IJNS7_ILi128EEENS7_ILi96EEENS7_ILi64EEEEEELi256ENS_6half_tEfNS_4arch4Sm90ELb0ELb1ELb1ELb1ELb1ELb1ELb0ELb1ELb0ELb1ELb1ELb0EEENS1_21CollectiveEpilogueFwdINS6_IJSA_NS7_ILi256EEESB_EEES9_SE_SG_Li256ELb1ELb1ELb1ELb0EEENS1_36VarlenDynamicPersistentTileSchedulerILi128ELi96ELi256ELi128ELb1ELb1ELb1ELb1ELb0ELb1EEEEEEEEEvNT_6ParamsE,@function
        .size           _ZN7cutlass13device_kernelIN5flash11enable_sm90INS1_16FlashAttnFwdSm90INS1_25CollectiveMainloopFwdSm90ILi2EN4cute5tupleIJNS5_1CILi1EEES8_S8_EEENS6_IJNS7_ILi128EEENS7_ILi96EEENS7_ILi64EEEEEELi256ENS_6half_tEfNS_4arch4Sm90ELb0ELb1ELb1ELb1ELb1ELb1ELb0ELb1ELb0ELb1ELb1ELb0EEENS1_21CollectiveEpilogueFwdINS6_IJSA_NS7_ILi256EEESB_EEES9_SE_SG_Li256ELb1ELb1ELb1ELb0EEENS1_36VarlenDynamicPersistentTileSchedulerILi128ELi96ELi256ELi128ELb1ELb1ELb1ELb1ELb0ELb1EEEEEEEEEvNT_6ParamsE,(.L_x_15774 - _ZN7cutlass13device_kernelIN5flash11enable_sm90INS1_16FlashAttnFwdSm90INS1_25CollectiveMainloopFwdSm90ILi2EN4cute5tupleIJNS5_1CILi1EEES8_S8_EEENS6_IJNS7_ILi128EEENS7_ILi96EEENS7_ILi64EEEEEELi256ENS_6half_tEfNS_4arch4Sm90ELb0ELb1ELb1ELb1ELb1ELb1ELb0ELb1ELb0ELb1ELb1ELb0EEENS1_21CollectiveEpilogueFwdINS6_IJSA_NS7_ILi256EEESB_EEES9_SE_SG_Li256ELb1ELb1ELb1ELb0EEENS1_36VarlenDynamicPersistentTileSchedulerILi128ELi96ELi256ELi128ELb1ELb1ELb1ELb1ELb0ELb1EEEEEEEEEvNT_6ParamsE)
        .other          _ZN7cutlass13device_kernelIN5flash11enable_sm90INS1_16FlashAttnFwdSm90INS1_25CollectiveMainloopFwdSm90ILi2EN4cute5tupleIJNS5_1CILi1EEES8_S8_EEENS6_IJNS7_ILi128EEENS7_ILi96EEENS7_ILi64EEEEEELi256ENS_6half_tEfNS_4arch4Sm90ELb0ELb1ELb1ELb1ELb1ELb1ELb0ELb1ELb0ELb1ELb1ELb0EEENS1_21CollectiveEpilogueFwdINS6_IJSA_NS7_ILi256EEESB_EEES9_SE_SG_Li256ELb1ELb1ELb1ELb0EEENS1_36VarlenDynamicPersistentTileSchedulerILi128ELi96ELi256ELi128ELb1ELb1ELb1ELb1ELb0ELb1EEEEEEEEEvNT_6ParamsE,@"STO_CUDA_ENTRY STV_DEFAULT"
_ZN7cutlass13device_kernelIN5flash11enable_sm90INS1_16FlashAttnFwdSm90INS1_25CollectiveMainloopFwdSm90ILi2EN4cute5tupleIJNS5_1CILi1EEES8_S8_EEENS6_IJNS7_ILi128EEENS7_ILi96EEENS7_ILi64EEEEEELi256ENS_6half_tEfNS_4arch4Sm90ELb0ELb1ELb1ELb1ELb1ELb1ELb0ELb1ELb0ELb1ELb1ELb0EEENS1_21CollectiveEpilogueFwdINS6_IJSA_NS7_ILi256EEESB_EEES9_SE_SG_Li256ELb1ELb1ELb1ELb0EEENS1_36VarlenDynamicPersistentTileSchedulerILi128ELi96ELi256ELi128ELb1ELb1ELb1ELb1ELb0ELb1EEEEEEEEEvNT_6ParamsE:
        /* <DEDUP_REMOVED lines=23> */
.L_x_11952:
[----:B------:R-:W-:Y:S05]  /*0170*/  BSYNC B0 ;  /* 0x0000000000007941 */ /* 0x000fea0003800000 */
.L_x_11951:
        /* <DEDUP_REMOVED lines=41> */
.L_x_11953:
        /* <DEDUP_REMOVED lines=22> */
.L_x_11954:
        /* <DEDUP_REMOVED lines=18> */
.L_x_11955:
        /* <DEDUP_REMOVED lines=22> */
.L_x_11956:
        /* <DEDUP_REMOVED lines=22> */
.L_x_11957:
        /* <DEDUP_REMOVED lines=8> */
.L_x_11960:
[----:B------:R-:W-:-:S08]  /*09d0*/  NOP ;  /* 0x0000000000007918 */ /* 0x000fd00000000000 */
[----:B------:R-:W0:Y:S02]  /*09e0*/  USETMAXREG.TRY_ALLOC.CTAPOOL UP0, 0xe8 ;  /* 0x000000e8000079c8 */ /* 0x000e240008000600 */
[----:B0-----:R-:W-:-:S13]  /*09f0*/  PLOP3.LUT P0, PT, PT, PT, UP0, 0x80, 0x0 ;  /* 0x000000000000781c */ /* 0x001fda0003f0f008 */
[----:B------:R-:W-:Y:S05]  /*0a00*/  @!P0 BRA `(.L_x_11960) ;  /* 0xfffffffc00f08947 */ /* 0x000fea000383ffff */
[----:B------:R-:W0:Y:S01]  /*0a10*/  S2R R0, SR_TID.X ;  /* 0x0000000000007919 */ /* 0x000e220000002100 */
[----:B------:R-:W1:Y:S01]  /*0a20*/  S2UR UR4, SR_CgaCtaId ;  /* 0x00000000000479c3 */ /* 0x000e620000008800 */
[----:B------:R-:W-:-:S07]  /*0a30*/  MOV R2, 0x400 ;  /* 0x0000040000027802 */ /* 0x000fce0000000f00 */
[----:B------:R-:W-:Y:S06]  /*0a40*/  BAR.ARV 0x8, 0x180 ;  /* 0x0206000000007b1d */ /* 0x000fec0000002000 */
[----:B------:R-:W-:Y:S04]  /*0a50*/  STL.64 [R1+0x1c0], RZ ;  /* 0x0001c0ff01007387 */ /* 0x000fe80000100a00 */
[----:B------:R-:W-:Y:S01]  /*0a60*/  STL [R1+0x1c8], RZ ;  /* 0x0001c8ff01007387 */ /* 0x000fe20000100800 */
[----:B-1----:R-:W-:Y:S01]  /*0a70*/  IMAD.U32 R27, RZ, RZ, UR4 ;  /* 0x00000004ff1b7e24 */ /* 0x002fe2000f8e00ff */
[----:B------:R-:W-:-:S04]  /*0a80*/  ULDC UR4, c[0x0][0xc3c] ;  /* 0x00030f0000047ab9 */ /* 0x000fc80000000800 */
[----:B------:R-:W-:Y:S02]  /*0a90*/  LEA R2, R27, R2, 0x18 ;  /* 0x000000021b027211 */ /* 0x000fe400078ec0ff */
[----:B0-----:R-:W-:-:S04]  /*0aa0*/  SHF.R.U32.HI R0, RZ, 0x7, R0 ;  /* 0x00000007ff007819 */ /* 0x001fc80000011600 */
[----:B------:R-:W-:-:S13]  /*0ab0*/  ISETP.NE.AND P0, PT, R0, 0x1, PT ;  /* 0x000000010000780c */ /* 0x000fda0003f05270 */
[----:B------:R-:W-:Y:S08]  /*0ac0*/  @!P0 BAR.ARV 0x9, 0x100 ;  /* 0x0244000000008b1d */ /* 0x000ff00000002000 */
[----:B------:R-:W-:Y:S06]  /*0ad0*/  BAR.SYNC.DEFER_BLOCKING 0x5, 0x180 ;  /* 0x0146000000007b1d */ /* 0x000fec0000010000 */
[----:B------:R-:W0:Y:S02]  /*0ae0*/  LDS.128 R100, [R2+0x228d0] ;  /* 0x0228d00002647984 */ /* 0x000e240000000c00 */
[----:B------:R-:W-:Y:S06]  /*0af0*/  BAR.ARV 0x4, 0x180 ;  /* 0x0106000000007b1d */ /* 0x000fec0000002000 */
[----:B0-----:R-:W-:-:S13]  /*0b00*/  ISETP.GE.AND P0, PT, R103, UR4, PT ;  /* 0x0000000467007c0c */ /* 0x001fda000bf06270 */
[----:B------:R-:W-:Y:S05]  /*0b10*/  @P0 BRA `(.L_x_11961) ;  /* 0x000002d400ac0947 */ /* 0x000fea0003800000 */
[----:B------:R-:W0:Y:S01]  /*0b20*/  S2R R0, SR_TID.X ;  /* 0x0000000000007919 */ /* 0x000e220000002100 */
[----:B------:R-:W-:Y:S01]  /*0b30*/  MOV R152, RZ ;  /* 0x000000ff00987202 */ /* 0x000fe20000000f00 */
[----:B------:R-:W-:Y:S01]  /*0b40*/  IMAD.MOV.U32 R185, RZ, RZ, RZ ;  /* 0x000000ffffb97224 */ /* 0x000fe200078e00ff */
[----:B------:R-:W-:Y:S01]  /*0b50*/  UMOV UR37, URZ ;  /* 0x0000003f00257c82 */ /* 0x000fe20008000000 */
[----:B0-----:R-:W-:-:S05]  /*0b60*/  VIADD R205, R0, 0xffffff80 ;  /* 0xffffff8000cd7836 */ /* 0x001fca0000000000 */
[----:B------:R-:W-:-:S04]  /*0b70*/  SHF.R.S32.HI R0, RZ, 0x1f, R205 ;  /* 0x0000001fff007819 */ /* 0x000fc800000114cd */
[CC--:B------:R-:W-:Y:S02]  /*0b80*/  LEA.HI R3, R0.reuse, R205.reuse, RZ, 0x7 ;  /* 0x000000cd00037211 */ /* 0x0c0fe400078f38ff */
[----:B------:R-:W-:Y:S02]  /*0b90*/  LEA.HI R8, R0, R205, RZ, 0x4 ;  /* 0x000000cd00087211 */ /* 0x000fe400078f20ff */
[----:B------:R-:W-:Y:S02]  /*0ba0*/  LOP3.LUT R4, R3, 0xffffff80, RZ, 0xc0, !PT ;  /* 0xffffff8003047812 */ /* 0x000fe400078ec0ff */
[----:B------:R-:W-:Y:S02]  /*0bb0*/  SHF.R.S32.HI R12, RZ, 0x7, R3 ;  /* 0x00000007ff0c7819 */ /* 0x000fe40000011403 */
[----:B------:R-:W-:Y:S01]  /*0bc0*/  SHF.R.S32.HI R9, RZ, 0x4, R8 ;  /* 0x00000004ff097819 */ /* 0x000fe20000011408 */
[----:B------:R-:W-:Y:S01]  /*0bd0*/  IMAD.IADD R11, R205, 0x1, -R4 ;  /* 0x00000001cd0b7824 */ /* 0x000fe200078e0a04 */
[----:B------:R-:W-:-:S02]  /*0be0*/  LEA.HI R3, R3, R12, RZ, 0x1 ;  /* 0x0000000c03037211 */ /* 0x000fc400078f08ff */
[----:B------:R-:W-:Y:S02]  /*0bf0*/  LEA.HI R10, R8, R9, RZ, 0x1 ;  /* 0x00000009080a7211 */ /* 0x000fe400078f08ff */
[----:B------:R-:W-:Y:S01]  /*0c00*/  SHF.R.S32.HI R4, RZ, 0x1f, R11 ;  /* 0x0000001fff047819 */ /* 0x000fe2000001140b */
[----:B------:R-:W-:Y:S01]  /*0c10*/  STL [R1+0x428], R11 ;  /* 0x0004280b01007387 */ /* 0x000fe20000100800 */
        /* <DEDUP_REMOVED lines=9> */
[----:B------:R-:W-:Y:S02]  /*0cb0*/  LOP3.LUT R7, R7, 0xfffffff8, RZ, 0xc0, !PT ;  /* 0xfffffff807077812 */ /* 0x000fe400078ec0ff */
[----:B------:R-:W-:Y:S01]  /*0cc0*/  LOP3.LUT R8, R8, 0x3fffff0, RZ, 0xc0, !PT ;  /* 0x03fffff008087812 */ /* 0x000fe200078ec0ff */
[----:B------:R-:W-:Y:S01]  /*0cd0*/  IMAD.IADD R10, R9, 0x1, -R10 ;  /* 0x00000001090a7824 */ /* 0x000fe200078e0a0a */
[-C--:B------:R-:W-:Y:S01]  /*0ce0*/  LEA.HI R188, R0, R205.reuse, RZ, 0x5 ;  /* 0x000000cd00bc7211 */ /* 0x080fe200078f28ff */
[----:B------:R-:W-:Y:S01]  /*0cf0*/  IMAD.IADD R7, R6, 0x1, -R7 ;  /* 0x0000000106077824 */ /* 0x000fe200078e0a07 */
[----:B------:R-:W-:-:S02]  /*0d00*/  LEA.HI R6, R0, R205, RZ, 0x2 ;  /* 0x000000cd00067211 */ /* 0x000fc400078f10ff */
[----:B------:R-:W-:Y:S01]  /*0d10*/  LEA.HI R9, R0, R205, RZ, 0x3 ;  /* 0x000000cd00097211 */ /* 0x000fe200078f18ff */
[----:B------:R-:W-:Y:S01]  /*0d20*/  IMAD R4, R4, 0x10, R7 ;  /* 0x0000001004047824 */ /* 0x000fe200078e0207 */
[----:B------:R-:W-:Y:S01]  /*0d30*/  SHF.R.S32.HI R18, RZ, 0x2, R6 ;  /* 0x00000002ff127819 */ /* 0x000fe20000011406 */
[----:B------:R-:W-:Y:S01]  /*0d40*/  IMAD.IADD R7, R205, 0x1, -R8 ;  /* 0x00000001cd077824 */ /* 0x000fe200078e0a08 */
[----:B------:R-:W-:Y:S01]  /*0d50*/  LOP3.LUT R0, R6, 0xfffffffc, RZ, 0xc0, !PT ;  /* 0xfffffffc06007812 */ /* 0x000fe200078ec0ff */
[----:B------:R-:W-:Y:S01]  /*0d60*/  IMAD R196, R3, 0x40, R4 ;  /* 0x0000004003c47824 */ /* 0x000fe200078e0204 */
[----:B------:R-:W-:Y:S01]  /*0d70*/  SHF.R.S32.HI R3, RZ, 0x1f, R6 ;  /* 0x0000001fff037819 */ /* 0x000fe20000011406 */
[----:B------:R-:W-:Y:S01]  /*0d80*/  VIADD R13, R18, 0x40 ;  /* 0x00000040120d7836 */ /* 0x000fe20000000000 */
[----:B------:R-:W-:Y:S01]  /*0d90*/  LOP3.LUT R8, R9, 0xfffffff8, RZ, 0xc0, !PT ;  /* 0xfffffff809087812 */ /* 0x000fe200078ec0ff */
[----:B------:R-:W-:Y:S01]  /*0da0*/  IMAD.IADD R12, R205, 0x1, -R0 ;  /* 0x00000001cd0c7824 */ /* 0x000fe200078e0a00 */
[----:B------:R-:W-:Y:S01]  /*0db0*/  LEA.HI R3, R3, R18, RZ, 0x3 ;  /* 0x0000001203037211 */ /* 0x000fe200078f18ff */
[----:B------:R-:W-:Y:S01]  /*0dc0*/  IMAD.SHL.U32 R195, R13, 0x40, RZ ;  /* 0x000000400dc37824 */ /* 0x000fe200078e00ff */
[----:B------:R-:W-:Y:S01]  /*0dd0*/  SHF.R.S32.HI R4, RZ, 0x3, R9 ;  /* 0x00000003ff047819 */ /* 0x000fe20000011409 */
[----:B------:R-:W-:Y:S01]  /*0de0*/  IMAD.IADD R205, R205, 0x1, -R8 ;  /* 0x00000001cdcd7824 */ /* 0x000fe200078e0a08 */
[----:B------:R-:W-:Y:S01]  /*0df0*/  SHF.R.S32.HI R4, RZ, 0x1f, R13 ;  /* 0x0000001fff047819 */ /* 0x000fe2000001140d */
[C---:B------:R-:W-:Y:S01]  /*0e00*/  IMAD.SHL.U32 R22, R12.reuse, 0x4, RZ ;  /* 0x000000040c167824 */ /* 0x040fe200078e00ff */
[----:B------:R-:W-:Y:S01]  /*0e10*/  LOP3.LUT R3, R3, 0xfffffff8, RZ, 0xc0, !PT ;  /* 0xfffffff803037812 */ /* 0x000fe200078ec0ff */
[----:B------:R-:W-:Y:S01]  /*0e20*/  IMAD.SHL.U32 R187, R205, 0x8, RZ ;  /* 0x00000008cdbb7824 */ /* 0x000fe200078e00ff */
[----:B------:R-:W-:Y:S01]  /*0e30*/  SHF.R.S32.HI R188, RZ, 0x5, R188 ;  /* 0x00000005ffbc7819 */ /* 0x000fe200000114bc */
[C---:B------:R-:W-:Y:S01]  /*0e40*/  IMAD.SHL.U32 R16, R12.reuse, 0x8, RZ ;  /* 0x000000080c107824 */ /* 0x040fe200078e00ff */
[----:B------:R-:W-:Y:S01]  /*0e50*/  LEA.HI R0, R12, R12, RZ, 0x1 ;  /* 0x0000000c0c007211 */ /* 0x000fe200078f08ff */
[----:B------:R-:W-:Y:S01]  /*0e60*/  IMAD.IADD R3, R18, 0x1, -R3 ;  /* 0x0000000112037824 */ /* 0x000fe200078e0a03 */
[----:B------:R-:W-:Y:S01]  /*0e70*/  LEA.HI R4, R4, R13, RZ, 0x3 ;  /* 0x0000000d04047211 */ /* 0x000fe200078f18ff */
[----:B------:R-:W-:Y:S01]  /*0e80*/  IMAD R7, R188, 0x10, R7 ;  /* 0x00000010bc077824 */ /* 0x000fe200078e0207 */
[----:B------:R-:W-:Y:S01]  /*0e90*/  LOP3.LUT R0, R0, 0x1ffffffe, RZ, 0xc0, !PT ;  /* 0x1ffffffe00007812 */ /* 0x000fe200078ec0ff */
[----:B------:R-:W-:Y:S01]  /*0ea0*/  VIADD R202, R187, 0xc0 ;  /* 0x000000c0bbca7836 */ /* 0x000fe20000000000 */
[----:B------:R-:W-:Y:S01]  /*0eb0*/  IADD3 R186, R22, 0x10, RZ ;  /* 0x0000001016ba7810 */ /* 0x000fe20007ffe0ff */
[----:B------:R-:W-:Y:S01]  /*0ec0*/  IMAD.SHL.U32 R4, R4, 0x40, RZ ;  /* 0x0000004004047824 */ /* 0x000fe200078e00ff */
[----:B------:R-:W-:Y:S01]  /*0ed0*/  LOP3.LUT R195, R195, 0x1c0, RZ, 0xc0, !PT ;  /* 0x000001c0c3c37812 */ /* 0x000fe200078ec0ff */
[----:B------:R-:W-:Y:S01]  /*0ee0*/  IMAD R10, R7, 0x8, R10 ;  /* 0x00000008070a7824 */ /* 0x000fe200078e020a */
[----:B------:R0:W-:Y:S01]  /*0ef0*/  STL [R1+0x41c], R3 ;  /* 0x00041c0301007387 */ /* 0x0001e20000100800 */
[----:B------:R-:W-:Y:S01]  /*0f00*/  SHF.R.S32.HI R7, RZ, 0x1f, R186 ;  /* 0x0000001fff077819 */ /* 0x000fe200000114ba */
[C---:B------:R-:W-:Y:S01]  /*0f10*/  VIADD R200, R187.reuse, 0x80 ;  /* 0x00000080bbc87836 */ /* 0x040fe20000000000 */
[----:B------:R-:W-:Y:S01]  /*0f20*/  SHF.R.U32.HI R6, RZ, 0x3, R195 ;  /* 0x00000003ff067819 */ /* 0x000fe200000116c3 */
[----:B------:R-:W-:Y:S01]  /*0f30*/  STL [R1+0x420], R12 ;  /* 0x0004200c01007387 */ /* 0x000fe20000100800 */
[----:B------:R-:W-:Y:S01]  /*0f40*/  LOP3.LUT R199, R4, 0xfffffe00, RZ, 0xc0, !PT ;  /* 0xfffffe0004c77812 */ /* 0x000fe200078ec0ff */
[----:B------:R-:W-:Y:S01]  /*0f50*/  VIADD R201, R187, 0x40 ;  /* 0x00000040bbc97836 */ /* 0x000fe20000000000 */
[----:B------:R-:W-:Y:S01]  /*0f60*/  LOP3.LUT R5, R5, 0x7ffffffc, RZ, 0xc0, !PT ;  /* 0x7ffffffc05057812 */ /* 0x000fe200078ec0ff */
[----:B------:R1:W-:Y:S01]  /*0f70*/  STL [R1+0x424], R7 ;  /* 0x0004240701007387 */ /* 0x0003e20000100800 */
[----:B------:R-:W-:Y:S01]  /*0f80*/  SHF.R.S32.HI R4, RZ, 0x1f, R200 ;  /* 0x0000001fff047819 */ /* 0x000fe200000114c8 */
[----:B------:R-:W-:Y:S01]  /*0f90*/  IMAD.SHL.U32 R4, R10, 0x8, RZ ;  /* 0x000000080a047824 */ /* 0x000fe200078e00ff */
[----:B0-----:R-:W-:Y:S01]  /*0fa0*/  SHF.R.S32.HI R3, RZ, 0x1f, R187 ;  /* 0x0000001fff037819 */ /* 0x001fe200000114bb */
[----:B------:R-:W-:Y:S01]  /*0fb0*/  IMAD.IADD R3, R12, 0x1, -R0 ;  /* 0x000000010c037824 */ /* 0x000fe200078e0a00 */
[----:B------:R-:W-:Y:S01]  /*0fc0*/  LOP3.LUT R0, R195, 0x38, R16, 0xf8, !PT ;  /* 0x00000038c3007812 */ /* 0x000fe200078ef810 */
[----:B------:R-:W-:Y:S01]  /*0fd0*/  IMAD.IADD R5, R11, 0x1, -R5 ;  /* 0x000000010b057824 */ /* 0x000fe200078e0a05 */
[----:B------:R-:W-:Y:S01]  /*0fe0*/  SHF.R.S32.HI R8, RZ, 0x1f, R201 ;  /* 0x0000001fff087819 */ /* 0x000fe200000114c9 */
[----:B------:R-:W-:Y:S01]  /*0ff0*/  STL [R1+0x438], R4 ;  /* 0x0004380401007387 */ /* 0x000fe20000100800 */
[C---:B------:R-:W-:Y:S01]  /*1000*/  VIADD R19, R16.reuse, 0x20 ;  /* 0x0000002010137836 */ /* 0x040fe20000000000 */
[----:B-1----:R-:W-:Y:S01]  /*1010*/  LOP3.LUT R7, R199, R0, R6, 0xf6, !PT ;  /* 0x00000000c7077212 */ /* 0x002fe200078ef606 */
[----:B------:R-:W-:Y:S01]  /*1020*/  IMAD.SHL.U32 R197, R5, 0x2, RZ ;  /* 0x0000000205c57824 */ /* 0x000fe200078e00ff */
[----:B------:R-:W-:Y:S01]  /*1030*/  SHF.R.S32.HI R5, RZ, 0x1f, R202 ;  /* 0x0000001fff057819 */ /* 0x000fe200000114ca */
[----:B------:R-:W-:Y:S01]  /*1040*/  VIADD R162, R16, 0x40 ;  /* 0x0000004010a27836 */ /* 0x000fe20000000000 */
[----:B------:R-:W-:Y:S01]  /*1050*/  SHF.R.S32.HI R17, RZ, 0x1f, R16 ;  /* 0x0000001fff117819 */ /* 0x000fe20000011410 */
[----:B------:R-:W-:Y:S01]  /*1060*/  IMAD R0, R7, 0x2, R2 ;  /* 0x0000000207007824 */ /* 0x000fe200078e0202 */
        /* <DEDUP_REMOVED lines=13> */
[C---:B0-----:R-:W-:Y:S02]  /*1140*/  VIADD R0, R197.reuse, 0x60 ;  /* 0x00000060c5007836 */ /* 0x041fe40000000000 */
        /* <DEDUP_REMOVED lines=48> */
[----:B0-----:R-:W-:-:S07]  /*1450*/  SHF.R.S32.HI R4, RZ, 0x1f, R211 ;  /* 0x0000001fff047819 */ /* 0x001fce00000114d3 */
.L_x_12209:
[----:B------:R-:W-:Y:S05]  /*1460*/  YIELD ;  /* 0x0000000000007946 */ /* 0x000fea0003800000 */
[----:B------:R-:W-:Y:S01]  /*1470*/  ULDC.64 UR4, c[0x0][0xa28] ;  /* 0x00028a0000047ab9 */ /* 0x000fe20000000a00 */
[----:B-12-4-:R-:W0:Y:S01]  /*1480*/  LDC.64 R4, c[0x0][0xa08] ;  /* 0x00028200ff047b82 */ /* 0x016e220000000a00 */
[----:B------:R-:W-:Y:S01]  /*1490*/  ISETP.NE.U32.AND P1, PT, RZ, UR4, PT ;  /* 0x00000004ff007c0c */ /* 0x000fe2000bf25070 */
[----:B---3--:R-:W-:Y:S02]  /*14a0*/  IMAD.MOV.U32 R10, RZ, RZ, RZ ;  /* 0x000000ffff0a7224 */ /* 0x008fe400078e00ff */
[----:B------:R-:W-:Y:S01]  /*14b0*/  IMAD.MOV.U32 R32, RZ, RZ, RZ ;  /* 0x000000ffff207224 */ /* 0x000fe200078e00ff */
[----:B------:R-:W-:Y:S01]  /*14c0*/  ISETP.NE.AND.EX P1, PT, RZ, UR5, PT, P1 ;  /* 0x00000005ff007c0c */ /* 0x000fe2000bf25310 */
[----:B------:R-:W-:-:S02]  /*14d0*/  ULDC.64 UR4, c[0x0][0xa18] ;  /* 0x0002860000047ab9 */ /* 0x000fc40000000a00 */
        /* <DEDUP_REMOVED lines=35> */
.L_x_11962:
[----:B------:R-:W-:Y:S01]  /*1710*/  ULDC.64 UR4, c[0x0][0xa20] ;  /* 0x0002880000047ab9 */ /* 0x000fe20000000a00 */
[C---:B------:R-:W-:Y:S01]  /*1720*/  LOP3.LUT R3, R102.reuse, 0xff000000, RZ, 0xc0, !PT ;  /* 0xff00000066037812 */ /* 0x040fe200078ec0ff */
[----:B------:R-:W-:Y:S01]  /*1730*/  IMAD.MOV.U32 R208, RZ, RZ, R103 ;  /* 0x000000ffffd07224 */ /* 0x000fe200078e0067 */
[----:B------:R-:W-:Y:S02]  /*1740*/  ISETP.NE.U32.AND P1, PT, RZ, UR4, PT ;  /* 0x00000004ff007c0c */ /* 0x000fe4000bf25070 */
[C---:B------:R-:W-:Y:S02]  /*1750*/  LOP3.LUT R0, R102.reuse, 0xff0000, RZ, 0xc0, !PT ;  /* 0x00ff000066007812 */ /* 0x040fe400078ec0ff */
[----:B------:R-:W-:Y:S02]  /*1760*/  ISETP.NE.AND.EX P1, PT, RZ, UR5, PT, P1 ;  /* 0x00000005ff007c0c */ /* 0x000fe4000bf25310 */
[----:B------:R-:W-:Y:S02]  /*1770*/  SHF.R.U32.HI R3, RZ, 0x8, R3 ;  /* 0x00000008ff037819 */ /* 0x000fe40000011603 */
[----:B------:R-:W-:-:S02]  /*1780*/  LOP3.LUT R153, R102, 0xffff, RZ, 0xc0, !PT ;  /* 0x0000ffff66997812 */ /* 0x000fc400078ec0ff */
[----:B------:R-:W-:-:S07]  /*1790*/  LEA.HI R204, R0, R3, RZ, 0x10 ;  /* 0x0000000300cc7211 */ /* 0x000fce00078f80ff */
[----:B------:R-:W-:Y:S05]  /*17a0*/  @!P1 BRA `(.L_x_11963) ;  /* 0x0000000000109947 */ /* 0x000fea0003800000 */
[----:B------:R-:W0:Y:S02]  /*17b0*/  LDC.64 R4, c[0x0][0xa20] ;  /* 0x00028800ff047b82 */ /* 0x000e240000000a00 */
[----:B0-----:R-:W-:-:S05]  /*17c0*/  IMAD.WIDE R4, R103, 0x4, R4 ;  /* 0x0000000467047825 */ /* 0x001fca00078e0204 */
[----:B------:R0:W5:Y:S01]  /*17d0*/  LDG.E R33, desc[UR42][R4.64] ;  /* 0x0000002a04217981 */ /* 0x000162000c1e1900 */
[----:B------:R-:W-:Y:S05]  /*17e0*/  BRA `(.L_x_11964) ;  /* 0x0000000000107947 */ /* 0x000fea0003800000 */
.L_x_11963:
[----:B------:R-:W-:Y:S05]  /*17f0*/  @!P0 BRA `(.L_x_11964) ;  /* 0x00000000000c8947 */ /* 0x000fea0003800000 */
[----:B------:R-:W2:Y:S04]  /*1800*/  LDG.E R0, desc[UR42][R4.64] ;  /* 0x0000002a04007981 */ /* 0x000ea8000c1e1900 */
[----:B------:R-:W2:Y:S02]  /*1810*/  LDG.E R33, desc[UR42][R4.64+0x4] ;  /* 0x0000042a04217981 */ /* 0x000ea4000c1e1900 */
[----:B--2---:R-:W-:-:S07]  /*1820*/  IMAD.IADD R33, R33, 0x1, -R0 ;  /* 0x0000000121217824 */ /* 0x004fce00078e0a00 */
.L_x_11964:
[----:B------:R-:W-:Y:S01]  /*1830*/  ULDC.64 UR4, c[0x0][0xa10] ;  /* 0x0002840000047ab9 */ /* 0x000fe20000000a00 */
[----:B0-----:R-:W0:Y:S01]  /*1840*/  LDC R4, c[0x0][0x448] ;  /* 0x00011200ff047b82 */ /* 0x001e220000000800 */
[----:B------:R-:W-:-:S04]  /*1850*/  ISETP.NE.U32.AND P0, PT, RZ, UR4, PT ;  /* 0x00000004ff007c0c */ /* 0x000fc8000bf05070 */
[----:B------:R-:W-:Y:S01]  /*1860*/  ISETP.NE.AND.EX P0, PT, RZ, UR5, PT, P0 ;  /* 0x00000005ff007c0c */ /* 0x000fe2000bf05300 */
[----:B------:R-:W-:Y:S02]  /*1870*/  ULDC.64 UR4, c[0x0][0xa30] ;  /* 0x00028c0000047ab9 */ /* 0x000fe40000000a00 */
[----:B------:R-:W-:-:S04]  /*1880*/  ISETP.NE.U32.AND P1, PT, RZ, UR4, PT ;  /* 0x00000004ff007c0c */ /* 0x000fc8000bf25070 */
[----:B------:R-:W-:-:S06]  /*1890*/  ISETP.NE.AND.EX P1, PT, RZ, UR5, PT, P1 ;  /* 0x00000005ff007c0c */ /* 0x000fcc000bf25310 */
[----:B------:R-:W1:Y:S08]  /*18a0*/  @P0 LDC.64 R6, c[0x0][0xa10] ;  /* 0x00028400ff060b82 */ /* 0x000e700000000a00 */
[----:B------:R-:W2:Y:S01]  /*18b0*/  @P1 LDC.64 R8, c[0x0][0xa30] ;  /* 0x00028c00ff081b82 */ /* 0x000ea20000000a00 */
[----:B-1----:R-:W-:-:S05]  /*18c0*/  @P0 IMAD.WIDE R6, R103, 0x4, R6 ;  /* 0x0000000467060825 */ /* 0x002fca00078e0206 */
[----:B------:R-:W3:Y:S04]  /*18d0*/  @P0 LDG.E R0, desc[UR42][R6.64] ;  /* 0x0000002a06000981 */ /* 0x000ee8000c1e1900 */
[----:B------:R-:W3:Y:S01]  /*18e0*/  @P0 LDG.E R3, desc[UR42][R6.64+0x4] ;  /* 0x0000042a06030981 */ /* 0x000ee2000c1e1900 */
[----:B-----5:R-:W-:Y:S02]  /*18f0*/  IMAD.MOV.U32 R44, RZ, RZ, R33 ;  /* 0x000000ffff2c7224 */ /* 0x020fe400078e0021 */
[----:B--2---:R-:W-:-:S05]  /*1900*/  @P1 IMAD.WIDE R8, R103, 0x4, R8 ;  /* 0x0000000467081825 */ /* 0x004fca00078e0208 */
[----:B------:R1:W5:Y:S01]  /*1910*/  @P1 LDG.E R44, desc[UR42][R8.64] ;  /* 0x0000002a082c1981 */ /* 0x000362000c1e1900 */
[----:B0-----:R-:W-:Y:S01]  /*1920*/  ISETP.NE.AND P1, PT, R4, 0x1, PT ;  /* 0x000000010400780c */ /* 0x001fe20003f25270 */
[----:B------:R-:W-:Y:S01]  /*1930*/  IMAD.IADD R13, R33, 0x1, -R10 ;  /* 0x00000001210d7824 */ /* 0x000fe200078e0a0a */
[----:B------:R-:W0:Y:S01]  /*1940*/  LDC.64 R4, c[0x0][0x9e0] ;  /* 0x00027800ff047b82 */ /* 0x000e220000000a00 */
[----:B------:R-:W-:-:S10]  /*1950*/  SHF.L.U32 R203, R101, 0x7, RZ ;  /* 0x0000000765cb7819 */ /* 0x000fd400000006ff */
[----:B------:R-:W2:Y:S08]  /*1960*/  @P1 LDC R12, c[0x0][0x44c] ;  /* 0x00011300ff0c1b82 */ /* 0x000eb00000000800 */
[----:B------:R-:W4:Y:S01]  /*1970*/  @P1 LDC R11, c[0x0][0x450] ;  /* 0x00011400ff0b1b82 */ /* 0x000f220000000800 */
[----:B0-----:R-:W-:Y:S01]  /*1980*/  ISETP.GE.AND P2, PT, R5, 0x1, PT ;  /* 0x000000010500780c */ /* 0x001fe20003f46270 */
[----:B---3--:R-:W-:-:S02]  /*1990*/  @P0 IMAD.IADD R24, R3, 0x1, -R0 ;  /* 0x0000000103180824 */ /* 0x008fc400078e0a00 */
[----:B------:R-:W-:Y:S02]  /*19a0*/  VIADD R3, R203, 0x7f ;  /* 0x0000007fcb037836 */ /* 0x000fe40000000000 */
[----:B------:R-:W-:Y:S02]  /*19b0*/  IMAD.IADD R29, R13, 0x1, R24 ;  /* 0x000000010d1d7824 */ /* 0x000fe400078e0218 */
[----:B--2---:R-:W-:-:S03]  /*19c0*/  @P1 IMAD.HI.U32 R6, R3, R12, RZ ;  /* 0x0000000c03061227 */ /* 0x004fc600078e00ff */
[C---:B------:R-:W-:Y:S01]  /*19d0*/  IADD3 R210, R29.reuse, 0x1, -R28 ;  /* 0x000000011dd27810 */ /* 0x040fe20007ffe81c */
[----:B------:R-:W-:Y:S02]  /*19e0*/  VIADD R0, R29, 0x5f ;  /* 0x0000005f1d007836 */ /* 0x000fe40000000000 */
[----:B------:R-:W-:Y:S01]  /*19f0*/  IMAD.MOV.U32 R7, RZ, RZ, R3 ;  /* 0x000000ffff077224 */ /* 0x000fe200078e0003 */
[----:B----4-:R-:W-:Y:S01]  /*1a00*/  @P1 SHF.R.U32.HI R7, RZ, R11, R6 ;  /* 0x0000000bff071219 */ /* 0x010fe20000011606 */
[----:B------:R-:W-:-:S04]  /*1a10*/  IMAD.HI R0, R0, 0x2aaaaaab, RZ ;  /* 0x2aaaaaab00007827 */ /* 0x000fc800078e02ff */
[----:B-1----:R-:W-:Y:S01]  /*1a20*/  IMAD.IADD R9, R210, 0x1, R7 ;  /* 0x00000001d2097824 */ /* 0x002fe200078e0207 */
        /* <DEDUP_REMOVED lines=15> */
.L_x_11967:
[----:B------:R-:W-:-:S13]  /*1b20*/  ISETP.NE.AND P0, PT, R5, 0x1, PT ;  /* 0x000000010500780c */ /* 0x000fda0003f05270 */
[----:B------:R-:W0:Y:S02]  /*1b30*/  @P0 LDC.64 R6, c[0x0][0x9e8] ;  /* 0x00027a00ff060b82 */ /* 0x000e240000000a00 */
[----:B0-----:R-:W-:-:S05]  /*1b40*/  @P0 IMAD.HI.U32 R6, R0, R6, RZ ;  /* 0x0000000600060227 */ /* 0x001fca00078e00ff */
[----:B------:R-:W-:-:S07]  /*1b50*/  @P0 SHF.R.U32.HI R0, RZ, R7, R6 ;  /* 0x00000007ff000219 */ /* 0x000fce0000011606 */
.L_x_11968:
[----:B------:R-:W-:Y:S05]  /*1b60*/  BSYNC B0 ;  /* 0x0000000000007941 */ /* 0x000fea0003800000 */
.L_x_11966:
[----:B------:R-:W-:-:S05]  /*1b70*/  IMAD R3, R0, R5, R5 ;  /* 0x0000000500037224 */ /* 0x000fca00078e0205 */
[----:B------:R-:W-:-:S07]  /*1b80*/  VIMNMX R4, R4, R3, PT ;  /* 0x0000000304047248 */ /* 0x000fce0003fe0100 */
.L_x_11965:
[----:B------:R-:W0:Y:S01]  /*1b90*/  @P1 LDC R6, c[0x0][0x44c] ;  /* 0x00011300ff061b82 */ /* 0x000e220000000800 */
[----:B------:R-:W-:Y:S01]  /*1ba0*/  VIADD R4, R4, 0x5f ;  /* 0x0000005f04047836 */ /* 0x000fe20000000000 */
[----:B------:R-:W-:Y:S01]  /*1bb0*/  ULDC UR4, c[0x0][0x9dc] ;  /* 0x0002770000047ab9 */ /* 0x000fe20000000800 */
[----:B------:R-:W-:Y:S02]  /*1bc0*/  IMAD.MOV.U32 R0, RZ, RZ, R203 ;  /* 0x000000ffff007224 */ /* 0x000fe400078e00cb */
[----:B------:R-:W-:-:S03]  /*1bd0*/  IMAD.HI R4, R4, 0x2aaaaaab, RZ ;  /* 0x2aaaaaab04047827 */ /* 0x000fc600078e02ff */
[----:B------:R-:W1:Y:S01]  /*1be0*/  @P1 LDC R7, c[0x0][0x450] ;  /* 0x00011400ff071b82 */ /* 0x000e620000000800 */
[----:B------:R-:W-:Y:S01]  /*1bf0*/  IMAD.IADD R207, R29, 0x1, -R28 ;  /* 0x000000011dcf7824 */ /* 0x000fe200078e0a1c */
[----:B------:R-:W-:-:S04]  /*1c00*/  SHF.R.U32.HI R3, RZ, 0x1f, R4 ;  /* 0x0000001fff037819 */ /* 0x000fc80000011604 */
[----:B------:R-:W-:-:S04]  /*1c10*/  LEA.HI.SX32 R3, R4, R3, 0x1c ;  /* 0x0000000304037211 */ /* 0x000fc800078fe2ff */
        /* <DEDUP_REMOVED lines=16> */
.L_x_11971:
[----:B------:R-:W-:-:S13]  /*1d20*/  ISETP.NE.AND P0, PT, R5, 0x1, PT ;  /* 0x000000010500780c */ /* 0x000fda0003f05270 */
[----:B------:R-:W0:Y:S02]  /*1d30*/  @P0 LDC.64 R6, c[0x0][0x9e8] ;  /* 0x00027a00ff060b82 */ /* 0x000e240000000a00 */
[----:B0-----:R-:W-:-:S05]  /*1d40*/  @P0 IMAD.HI.U32 R6, R0, R6, RZ ;  /* 0x0000000600060227 */ /* 0x001fca00078e00ff */
[----:B------:R-:W-:-:S07]  /*1d50*/  @P0 SHF.R.U32.HI R0, RZ, R7, R6 ;  /* 0x00000007ff000219 */ /* 0x000fce0000011606 */
.L_x_11972:
[----:B------:R-:W-:Y:S05]  /*1d60*/  BSYNC B0 ;  /* 0x0000000000007941 */ /* 0x000fea0003800000 */
.L_x_11970:
[----:B------:R-:W-:-:S05]  /*1d70*/  IMAD R0, R0, R5, RZ ;  /* 0x0000000500007224 */ /* 0x000fca00078e02ff */
[----:B------:R-:W-:-:S07]  /*1d80*/  VIMNMX R3, R3, R0, !PT ;  /* 0x0000000003037248 */ /* 0x000fce0007fe0100 */
.L_x_11969:
[----:B------:R-:W-:Y:S01]  /*1d90*/  IMAD.HI R3, R3, 0x2aaaaaab, RZ ;  /* 0x2aaaaaab03037827 */ /* 0x000fe200078e02ff */
[----:B------:R-:W-:Y:S01]  /*1da0*/  BSSY B0, `(.L_x_11973) ;  /* 0x0000028000007945 */ /* 0x000fe20003800000 */
[----:B------:R-:W-:Y:S02]  /*1db0*/  LOP3.LUT R209, R204, 0xff, RZ, 0xc0, !PT ;  /* 0x000000ffccd17812 */ /* 0x000fe400078ec0ff */
[----:B------:R-:W-:Y:S02]  /*1dc0*/  SHF.R.U32.HI R204, RZ, 0x10, R204 ;  /* 0x00000010ffcc7819 */ /* 0x000fe400000116cc */
[----:B------:R-:W-:-:S04]  /*1dd0*/  SHF.R.U32.HI R0, RZ, 0x1f, R3 ;  /* 0x0000001fff007819 */ /* 0x000fc80000011603 */
[----:B------:R-:W-:-:S04]  /*1de0*/  LEA.HI.SX32 R0, R3, R0, 0x1c ;  /* 0x0000000003007211 */ /* 0x000fc800078fe2ff */
[----:B------:R-:W-:Y:S02]  /*1df0*/  VIMNMX R9, RZ, R0, !PT ;  /* 0x00000000ff097248 */ /* 0x000fe40007fe0100 */
[----:B------:R-:W-:Y:S02]  /*1e00*/  MOV R0, RZ ;  /* 0x000000ff00007202 */ /* 0x000fe40000000f00 */
        /* <DEDUP_REMOVED lines=33> */
.L_x_11974:
[----:B------:R-:W-:Y:S05]  /*2020*/  BSYNC B0 ;  /* 0x0000000000007941 */ /* 0x000fea0003800000 */
.L_x_11973:
        /* <DEDUP_REMOVED lines=37> */
.L_x_11977:
[----:B------:R-:W-:Y:S05]  /*2280*/  BSYNC B6 ;  /* 0x0000000000067941 */ /* 0x000fea0003800000 */
.L_x_11976:
        /* <DEDUP_REMOVED lines=20> */
.L_x_11979:
[----:B------:R-:W-:Y:S05]  /*23d0*/  BSYNC B6 ;  /* 0x0000000000067941 */ /* 0x000fea0003800000 */
.L_x_11978:
[----:B------:R-:W2:Y:S01]  /*23e0*/  LDL R21, [R1+0x41c] ;  /* 0x00041c0001157983 */ /* 0x000ea20000100800 */
[----:B------:R-:W0:Y:S01]  /*23f0*/  LDC R3, c[0x0][0x3f4] ;  /* 0x0000fd00ff037b82 */ /* 0x000e220000000800 */
[----:B------:R-:W-:Y:S01]  /*2400*/  ULDC.64 UR4, c[0x0][0x9f8] ;  /* 0x00027e0000047ab9 */ /* 0x000fe20000000a00 */
[----:B------:R-:W-:Y:S01]  /*2410*/  IMAD.IADD R0, R32, 0x1, R33 ;  /* 0x0000000120007824 */ /* 0x000fe200078e0221 */
[----:B------:R-:W-:-:S04]  /*2420*/  ISETP.NE.U32.AND P0, PT, RZ, UR4, PT ;  /* 0x00000004ff007c0c */ /* 0x000fc8000bf05070 */
[----:B------:R-:W-:Y:S02]  /*2430*/  ISETP.NE.AND.EX P0, PT, RZ, UR5, PT, P0 ;  /* 0x00000005ff007c0c */ /* 0x000fe4000bf05300 */
[----:B0-----:R-:W-:-:S04]  /*2440*/  ISETP.GE.AND P1, PT, R16, R3, PT ;  /* 0x000000031000720c */ /* 0x001fc80003f26270 */
[----:B------:R-:W-:-:S05]  /*2450*/  SEL R3, R3, RZ, P1 ;  /* 0x000000ff03037207 */ /* 0x000fca0000800000 */
[----:B------:R-:W-:Y:S02]  /*2460*/  IMAD.IADD R6, R16, 0x1, R3 ;  /* 0x0000000110067824 */ /* 0x000fe400078e0203 */
[----:B------:R-:W-:-:S03]  /*2470*/  IMAD.MOV.U32 R3, RZ, RZ, R103 ;  /* 0x000000ffff037224 */ /* 0x000fc600078e0067 */
[----:B------:R-:W-:Y:S01]  /*2480*/  SHF.R.S32.HI R7, RZ, 0x1f, R6 ;  /* 0x0000001fff077819 */ /* 0x000fe20000011406 */
[----:B--2---:R-:W-:Y:S01]  /*2490*/  IMAD.SHL.U32 R20, R21, 0x40, RZ ;  /* 0x0000004015147824 */ /* 0x004fe200078e00ff */
[----:B------:R-:W-:Y:S06]  /*24a0*/  @!P0 BRA `(.L_x_11980) ;  /* 0x00000000000c8947 */ /* 0x000fec0003800000 */
[----:B------:R-:W0:Y:S02]  /*24b0*/  LDC.64 R4, c[0x0][0x9f8] ;  /* 0x00027e00ff047b82 */ /* 0x000e240000000a00 */
[----:B0-----:R-:W-:-:S05]  /*24c0*/  IMAD.WIDE R4, R103, 0x4, R4 ;  /* 0x0000000467047825 */ /* 0x001fca00078e0204 */
[----:B------:R0:W5:Y:S02]  /*24d0*/  LDG.E R3, desc[UR42][R4.64] ;  /* 0x0000002a04037981 */ /* 0x000164000c1e1900 */
.L_x_11980:
[----:B------:R-:W2:Y:S01]  /*24e0*/  LDL R10, [R1+0x420] ;  /* 0x00042000010a7983 */ /* 0x000ea20000100800 */
[----:B0-----:R-:W0:Y:S01]  /*24f0*/  S2R R4, SR_TID.X ;  /* 0x0000000000047919 */ /* 0x001e220000002100 */
[----:B------:R-:W-:Y:S02]  /*2500*/  LOP3.LUT R20, R20, 0x1c0, RZ, 0xc0, !PT ;  /* 0x000001c014147812 */ /* 0x000fe400078ec0ff */
[----:B------:R-:W-:Y:S02]  /*2510*/  LOP3.LUT P3, RZ, R21, 0x4, RZ, 0xc0, !PT ;  /* 0x0000000415ff7812 */ /* 0x000fe4000786c0ff */
[----:B------:R-:W-:Y:S02]  /*2520*/  LEA.HI R6, R7, R6, RZ, 0x3 ;  /* 0x0000000607067211 */ /* 0x000fe400078f18ff */
[----:B0-----:R-:W-:-:S04]  /*2530*/  SHF.R.U32.HI R4, RZ, 0x7, R4 ;  /* 0x00000007ff047819 */ /* 0x001fc80000011604 */
[----:B------:R-:W-:Y:S02]  /*2540*/  ISETP.NE.AND P0, PT, R4, 0x1, PT ;  /* 0x000000010400780c */ /* 0x000fe40003f05270 */
[----:B------:R-:W-:Y:S02]  /*2550*/  LOP3.LUT R8, R20, 0x18, R16, 0xf8, !PT ;  /* 0x0000001814087812 */ /* 0x000fe400078ef810 */
[----:B------:R-:W-:-:S09]  /*2560*/  SHF.R.U32.HI R21, RZ, 0x3, R20 ;  /* 0x00000003ff157819 */ /* 0x000fd20000011614 */
[----:B------:R-:W-:Y:S05]  /*2570*/  @!P0 WARPSYNC.ALL ;  /* 0x0000000000008948 */ /* 0x000fea0003800000 */
[----:B------:R-:W-:Y:S01]  /*2580*/  ULDC UR4, c[0x0][0x2f4] ;  /* 0x0000bd0000047ab9 */ /* 0x000fe20000000800 */
[----:B------:R-:W-:Y:S01]  /*2590*/  IMAD.MOV.U32 R46, RZ, RZ, 0x20 ;  /* 0x00000020ff2e7424 */ /* 0x000fe200078e00ff */
[----:B------:R-:W-:Y:S01]  /*25a0*/  @!P0 BAR.SYNC.DEFER_BLOCKING 0x9, 0x100 ;  /* 0x0244000000008b1d */ /* 0x000fe20000010000 */
[----:B------:R-:W-:-:S04]  /*25b0*/  ISETP.GE.AND P2, PT, R19, UR4, PT ;  /* 0x0000000413007c0c */ /* 0x000fc8000bf46270 */
[----:B------:R-:W-:Y:S02]  /*25c0*/  SEL R4, RZ, 0xffffffff, P2 ;  /* 0xffffffffff047807 */ /* 0x000fe40001000000 */
[----:B------:R-:W-:Y:S02]  /*25d0*/  LOP3.LUT R47, R8, R21, RZ, 0x3c, !PT ;  /* 0x00000015082f7212 */ /* 0x000fe400078e3cff */
[----:B------:R-:W-:Y:S01]  /*25e0*/  SHF.R.U32.HI R9, RZ, 0x3, R195 ;  /* 0x00000003ff097819 */ /* 0x000fe200000116c3 */
[----:B------:R-:W-:Y:S01]  /*25f0*/  IMAD.SHL.U32 R5, R4, 0x2, RZ ;  /* 0x0000000204057824 */ /* 0x000fe200078e00ff */
[----:B------:R-:W-:Y:S02]  /*2600*/  LOP3.LUT R4, R195, 0x38, R6, 0xf8, !PT ;  /* 0x00000038c3047812 */ /* 0x000fe400078ef806 */
[----:B------:R-:W-:Y:S01]  /*2610*/  ISETP.GE.AND P0, PT, R16, UR4, PT ;  /* 0x0000000410007c0c */ /* 0x000fe2000bf06270 */
[----:B------:R-:W-:Y:S01]  /*2620*/  IMAD R47, R188, 0x200, R47 ;  /* 0x00000200bc2f7824 */ /* 0x000fe200078e022f */
[----:B------:R-:W-:-:S02]  /*2630*/  SEL R46, R46, 0xffffffe0, !P3 ;  /* 0xffffffe02e2e7807 */ /* 0x000fc40005800000 */
[----:B------:R-:W-:Y:S02]  /*2640*/  LOP3.LUT R4, R4, R9, RZ, 0x3c, !PT ;  /* 0x0000000904047212 */ /* 0x000fe400078e3cff */
[----:B------:R-:W-:Y:S01]  /*2650*/  SEL R48, RZ, 0x1, P0 ;  /* 0x00000001ff307807 */ /* 0x000fe20000000000 */
[----:B------:R-:W-:Y:S01]  /*2660*/  IMAD.IADD R50, R46, 0x1, R47 ;  /* 0x000000012e327824 */ /* 0x000fe200078e022f */
[----:B-----5:R-:W-:Y:S01]  /*2670*/  SHF.R.S32.HI R51, RZ, 0x1f, R3 ;  /* 0x0000001fff337819 */ /* 0x020fe20000011403 */
[----:B------:R-:W-:Y:S01]  /*2680*/  IMAD.IADD R53, R199, 0x1, R4 ;  /* 0x00000001c7357824 */ /* 0x000fe200078e0204 */
[----:B------:R-:W-:Y:S02]  /*2690*/  LOP3.LUT R48, R5, 0x2, R48, 0xe2, !PT ;  /* 0x0000000205307812 */ /* 0x000fe400078ee230 */
[----:B------:R-:W-:Y:S01]  /*26a0*/  SHF.R.S32.HI R52, RZ, 0x3, R6 ;  /* 0x00000003ff347819 */ /* 0x000fe20000011406 */
[----:B--2---:R-:W-:-:S07]  /*26b0*/  IMAD R49, R10, 0x40, R18 ;  /* 0x000000400a317824 */ /* 0x004fce00078e0212 */
.L_x_12038:
[----:B------:R-:W0:Y:S01]  /*26c0*/  LDC R61, c[0x0][0x430] ;  /* 0x00010c00ff3d7b82 */ /* 0x000e220000000800 */
[----:B------:R-:W-:Y:S02]  /*26d0*/  VIADD R26, R26, 0xffffffff ;  /* 0xffffffff1a1a7836 */ /* 0x000fe40000000000 */
[----:B------:R-:W-:Y:S02]  /*26e0*/  IMAD.MOV.U32 R60, RZ, RZ, RZ ;  /* 0x000000ffff3c7224 */ /* 0x000fe400078e00ff */
[----:B------:R-:W-:-:S03]  /*26f0*/  IMAD R5, R26, 0x60, R49 ;  /* 0x000000601a057824 */ /* 0x000fc600078e0231 */
[----:B------:R-:W1:Y:S02]  /*2700*/  LDC R62, c[0x0][0x3f4] ;  /* 0x0000fd00ff3e7b82 */ /* 0x000e640000000800 */
[----:B------:R-:W-:Y:S02]  /*2710*/  ISETP.GE.AND P0, PT, R5, R24, PT ;  /* 0x000000180500720c */ /* 0x000fe40003f06270 */
[----:B------:R-:W-:Y:S02]  /*2720*/  IADD3 R12, R0, R5, RZ ;  /* 0x00000005000c7210 */ /* 0x000fe40007ffe0ff */
[----:B------:R-:W-:-:S03]  /*2730*/  ISETP.GT.OR P0, PT, R49, 0x5f, P0 ;  /* 0x0000005f3100780c */ /* 0x000fc60000704670 */
[----:B------:R-:W-:Y:S01]  /*2740*/  IMAD.MOV.U32 R8, RZ, RZ, R12 ;  /* 0x000000ffff087224 */ /* 0x000fe200078e000c */
[----:B0-----:R-:W-:-:S09]  /*2750*/  ISETP.NE.AND P2, PT, R61, 0x1, PT ;  /* 0x000000013d00780c */ /* 0x001fd20003f45270 */
        /* <DEDUP_REMOVED lines=16> */
[----:B------:R-:W-:Y:S05]  /*2860*/  YIELD ;  /* 0x0000000000007946 */ /* 0x000fea0003800000 */
[----:B------:R-:W-:Y:S01]  /*2870*/  IMAD R61, R61, R6, R12 ;  /* 0x000000063d3d7224 */ /* 0x000fe200078e020c */
[----:B------:R-:W-:Y:S01]  /*2880*/  BSSY B0, `(.L_x_11981) ;  /* 0x0000356000007945 */ /* 0x000fe20003800000 */
[----:B------:R-:W-:Y:S01]  /*2890*/  IMAD R6, R152, 0x1800, R47 ;  /* 0x0000180098067824 */ /* 0x000fe200078e022f */
[----:B------:R-:W-:Y:S01]  /*28a0*/  ISETP.GT.AND P2, PT, R26, R25, PT ;  /* 0x000000191a00720c */ /* 0x000fe20003f44270 */
[----:B------:R-:W-:-:S02]  /*28b0*/  IMAD R68, R152, 0x1800, R50 ;  /* 0x0000180098447824 */ /* 0x000fc400078e0232 */
[--C-:B------:R-:W-:Y:S02]  /*28c0*/  IMAD R69, R6, 0x2, R31.reuse ;  /* 0x0000000206457824 */ /* 0x100fe400078e021f */
[----:B------:R-:W-:Y:S01]  /*28d0*/  IMAD R68, R68, 0x2, R31 ;  /* 0x0000000244447824 */ /* 0x000fe200078e021f */
[----:B0-----:R-:W-:Y:S07]  /*28e0*/  @!P0 BRA `(.L_x_11982) ;  /* 0x00000030002c8947 */ /* 0x001fee0003800000 */
[----:B------:R-:W-:Y:S01]  /*28f0*/  SHF.R.S32.HI R64, RZ, 0x1f, R61 ;  /* 0x0000001fff407819 */ /* 0x000fe2000001143d */
[----:B------:R-:W-:Y:S01]  /*2900*/  ULDC.64 UR4, c[0x0][0x300] ;  /* 0x0000c00000047ab9 */ /* 0x000fe20000000a00 */
[----:B------:R-:W0:Y:S01]  /*2910*/  LDC.64 R10, c[0x0][0x3f8] ;  /* 0x0000fe00ff0a7b82 */ /* 0x000e220000000a00 */
[C---:B------:R-:W-:Y:S01]  /*2920*/  IMAD.WIDE.U32 R4, R61.reuse, UR4, RZ ;  /* 0x000000043d047c25 */ /* 0x040fe2000f8e00ff */
[----:B-----5:R-:W-:Y:S01]  /*2930*/  SHF.R.S32.HI R65, RZ, 0x1f, R60 ;  /* 0x0000001fff417819 */ /* 0x020fe2000001143c */
[----:B------:R-:W-:Y:S02]  /*2940*/  ULDC.U8 UR6, c[0x0][0x410] ;  /* 0x0001040000067ab9 */ /* 0x000fe40000000000 */
[----:B------:R-:W-:Y:S01]  /*2950*/  IMAD R6, R64, UR4, RZ ;  /* 0x0000000440067c24 */ /* 0x000fe2000f8e02ff */
[----:B------:R-:W-:Y:S02]  /*2960*/  ISETP.NE.AND P0, PT, RZ, UR6, PT ;  /* 0x00000006ff007c0c */ /* 0x000fe4000bf05270 */
[----:B------:R-:W1:Y:S01]  /*2970*/  LDC.64 R12, c[0x0][0x408] ;  /* 0x00010200ff0c7b82 */ /* 0x000e620000000a00 */
[----:B------:R-:W-:Y:S01]  /*2980*/  IMAD R7, R61, UR5, R6 ;  /* 0x000000053d077c24 */ /* 0x000fe2000f8e0206 */
[----:B------:R-:W-:-:S03]  /*2990*/  ULDC.64 UR4, c[0x0][0x310] ;  /* 0x0000c40000047ab9 */ /* 0x000fc60000000a00 */
[----:B------:R-:W-:Y:S02]  /*29a0*/  IMAD.IADD R5, R5, 0x1, R7 ;  /* 0x0000000105057824 */ /* 0x000fe400078e0207 */
[----:B------:R-:W-:Y:S02]  /*29b0*/  IMAD R7, R65, UR4, RZ ;  /* 0x0000000441077c24 */ /* 0x000fe4000f8e02ff */
[----:B------:R-:W-:-:S04]  /*29c0*/  IMAD.WIDE.U32 R4, R60, UR4, R4 ;  /* 0x000000043c047c25 */ /* 0x000fc8000f8e0004 */
[----:B------:R-:W-:Y:S01]  /*29d0*/  IMAD R7, R60, UR5, R7 ;  /* 0x000000053c077c24 */ /* 0x000fe2000f8e0207 */
[----:B------:R-:W-:Y:S01]  /*29e0*/  ULDC.64 UR4, c[0x0][0x308] ;  /* 0x0000c20000047ab9 */ /* 0x000fe20000000a00 */
[----:B0-----:R-:W-:-:S04]  /*29f0*/  IMAD.WIDE.U32 R14, R26, R10, RZ ;  /* 0x0000000a1a0e7225 */ /* 0x001fc800078e00ff */
[----:B------:R-:W-:Y:S01]  /*2a00*/  IMAD.IADD R5, R5, 0x1, R7 ;  /* 0x0000000105057824 */ /* 0x000fe200078e0207 */
[----:B------:R-:W-:Y:S01]  /*2a10*/  SHF.R.S32.HI R7, RZ, 0x1f, R26 ;  /* 0x0000001fff077819 */ /* 0x000fe2000001141a */
[----:B------:R-:W-:-:S04]  /*2a20*/  IMAD.WIDE.U32 R4, R153, UR4, R4 ;  /* 0x0000000499047c25 */ /* 0x000fc8000f8e0004 */
[----:B------:R-:W-:Y:S01]  /*2a30*/  IMAD R59, R153, UR5, R5 ;  /* 0x00000005993b7c24 */ /* 0x000fe2000f8e0205 */
[----:B------:R-:W-:Y:S01]  /*2a40*/  ULDC.64 UR4, c[0x0][0x2e8] ;  /* 0x0000ba0000047ab9 */ /* 0x000fe20000000a00 */
[C---:B------:R-:W-:Y:S01]  /*2a50*/  IMAD R5, R7.reuse, R10, RZ ;  /* 0x0000000a07057224 */ /* 0x040fe200078e02ff */
[----:B------:R-:W-:Y:S01]  /*2a60*/  LEA R58, P3, R4, UR4, 0x1 ;  /* 0x00000004043a7c11 */ /* 0x000fe2000f8608ff */
[-C--:B-1----:R-:W-:Y:S02]  /*2a70*/  IMAD R7, R7, R12.reuse, RZ ;  /* 0x0000000c07077224 */ /* 0x082fe400078e02ff */
[----:B------:R-:W-:Y:S01]  /*2a80*/  IMAD.WIDE.U32 R54, R26, R12, RZ ;  /* 0x0000000c1a367225 */ /* 0x000fe200078e00ff */
[----:B------:R-:W-:-:S03]  /*2a90*/  LEA.HI.X R59, R4, UR5, R59, 0x1, P3 ;  /* 0x00000005043b7c11 */ /* 0x000fc600098f0c3b */
[C---:B------:R-:W-:Y:S02]  /*2aa0*/  IMAD R5, R26.reuse, R11, R5 ;  /* 0x0000000b1a057224 */ /* 0x040fe400078e0205 */
[----:B------:R-:W-:Y:S02]  /*2ab0*/  IMAD R7, R26, R13, R7 ;  /* 0x0000000d1a077224 */ /* 0x000fe400078e0207 */
[----:B------:R-:W-:Y:S02]  /*2ac0*/  IMAD.IADD R63, R15, 0x1, R5 ;  /* 0x000000010f3f7824 */ /* 0x000fe400078e0205 */
[----:B------:R-:W-:Y:S01]  /*2ad0*/  IMAD.IADD R67, R55, 0x1, R7 ;  /* 0x0000000137437824 */ /* 0x000fe200078e0207 */
[----:B------:R-:W-:Y:S06]  /*2ae0*/  @!P0 BRA `(.L_x_11983) ;  /* 0x0000001400c08947 */ /* 0x000fec0003800000 */
[----:B------:R-:W-:Y:S01]  /*2af0*/  IMAD R66, R26, -0x60, R24 ;  /* 0xffffffa01a427824 */ /* 0x000fe200078e0218 */
[----:B------:R-:W-:Y:S01]  /*2b00*/  BSSY B1, `(.L_x_11984) ;  /* 0x0000036000017945 */ /* 0x000fe20003800000 */
[----:B------:R-:W-:Y:S01]  /*2b10*/  VIADD R32, R18, 0x40 ;  /* 0x0000004012207836 */ /* 0x000fe20000000000 */
[----:B------:R-:W-:Y:S02]  /*2b20*/  CS2R R8, SRZ ;  /* 0x0000000000087805 */ /* 0x000fe4000001ff00 */
[----:B------:R-:W-:Y:S02]  /*2b30*/  CS2R R38, SRZ ;  /* 0x0000000000267805 */ /* 0x000fe4000001ff00 */
[----:B------:R-:W-:Y:S02]  /*2b40*/  VIMNMX R66, R66, 0x60, PT ;  /* 0x0000006042427848 */ /* 0x000fe40003fe0100 */
[----:B------:R-:W-:Y:S02]  /*2b50*/  CS2R R42, SRZ ;  /* 0x00000000002a7805 */ /* 0x000fe4000001ff00 */
[----:B------:R-:W-:-:S02]  /*2b60*/  CS2R R40, SRZ ;  /* 0x0000000000287805 */ /* 0x000fc4000001ff00 */
[----:B------:R-:W-:Y:S02]  /*2b70*/  CS2R R34, SRZ ;  /* 0x0000000000227805 */ /* 0x000fe4000001ff00 */
[-C--:B------:R-:W-:Y:S02]  /*2b80*/  ISETP.GE.AND P0, PT, R18, R66.reuse, PT ;  /* 0x000000421200720c */ /* 0x080fe40003f06270 */
[----:B------:R-:W-:Y:S02]  /*2b90*/  CS2R R56, SRZ ;  /* 0x0000000000387805 */ /* 0x000fe4000001ff00 */
[----:B------:R-:W-:Y:S02]  /*2ba0*/  ISETP.GE.AND P4, PT, R32, R66, PT ;  /* 0x000000422000720c */ /* 0x000fe40003f86270 */
[----:B------:R-:W-:-:S07]  /*2bb0*/  CS2R R32, SRZ ;  /* 0x0000000000207805 */ /* 0x000fce000001ff00 */
[----:B------:R-:W-:Y:S05]  /*2bc0*/  @P0 BRA `(.L_x_11985) ;  /* 0x0000000000a40947 */ /* 0x000fea0003800000 */
[----:B------:R-:W-:Y:S01]  /*2bd0*/  SHF.R.S32.HI R5, RZ, 0x1f, R18 ;  /* 0x0000001fff057819 */ /* 0x000fe20000011412 */
[----:B------:R-:W-:Y:S01]  /*2be0*/  ULDC.64 UR4, c[0x0][0x3e8] ;  /* 0x0000fa0000047ab9 */ /* 0x000fe20000000a00 */
[--C-:B------:R-:W-:Y:S01]  /*2bf0*/  SHF.R.S32.HI R23, RZ, 0x1f, R22.reuse ;  /* 0x0000001fff177819 */ /* 0x100fe20000011416 */
[----:B------:R-:W-:Y:S01]  /*2c00*/  ULDC.64 UR6, c[0x0][0x400] ;  /* 0x0001000000067ab9 */ /* 0x000fe20000000a00 */
[----:B------:R-:W-:Y:S01]  /*2c10*/  CS2R R42, SRZ ;  /* 0x00000000002a7805 */ /* 0x000fe2000001ff00 */
[C---:B------:R-:W-:Y:S01]  /*2c20*/  IMAD R4, R5.reuse, R10, RZ ;  /* 0x0000000a05047224 */ /* 0x040fe200078e02ff */
[----:B------:R-:W-:Y:S01]  /*2c30*/  CS2R R56, SRZ ;  /* 0x0000000000387805 */ /* 0x000fe2000001ff00 */
[-C--:B------:R-:W-:Y:S02]  /*2c40*/  IMAD R5, R5, R12.reuse, RZ ;  /* 0x0000000c05057224 */ /* 0x080fe400078e02ff */
[----:B------:R-:W-:-:S04]  /*2c50*/  IMAD.WIDE.U32 R38, R18, R12, R22 ;  /* 0x0000000c12267225 */ /* 0x000fc800078e0016 */
[C---:B------:R-:W-:Y:S01]  /*2c60*/  IMAD R41, R18.reuse, R13, R5 ;  /* 0x0000000d12297224 */ /* 0x040fe200078e0205 */
[----:B------:R-:W-:Y:S01]  /*2c70*/  SHF.R.S32.HI R5, RZ, 0x1f, R44 ;  /* 0x0000001fff057819 */ /* 0x000fe2000001142c */
[C---:B------:R-:W-:Y:S02]  /*2c80*/  IMAD R7, R18.reuse, R11, R4 ;  /* 0x0000000b12077224 */ /* 0x040fe400078e0204 */
[----:B------:R-:W-:-:S04]  /*2c90*/  IMAD.WIDE.U32 R36, R18, R10, R22 ;  /* 0x0000000a12247225 */ /* 0x000fc800078e0016 */
[----:B------:R-:W-:Y:S01]  /*2ca0*/  IMAD.IADD R39, R39, 0x1, R41 ;  /* 0x0000000127277824 */ /* 0x000fe200078e0229 */
[----:B------:R-:W-:Y:S01]  /*2cb0*/  CS2R R40, SRZ ;  /* 0x0000000000287805 */ /* 0x000fe2000001ff00 */
[----:B------:R-:W-:Y:S02]  /*2cc0*/  IMAD R6, R5, R12, RZ ;  /* 0x0000000c05067224 */ /* 0x000fe400078e02ff */
[----:B------:R-:W-:Y:S02]  /*2cd0*/  IMAD.IADD R37, R37, 0x1, R7 ;  /* 0x0000000125257824 */ /* 0x000fe400078e0207 */
[----:B------:R-:W-:Y:S02]  /*2ce0*/  IMAD R4, R5, R10, RZ ;  /* 0x0000000a05047224 */ /* 0x000fe400078e02ff */
[C---:B------:R-:W-:Y:S02]  /*2cf0*/  IMAD R7, R44.reuse, R13, R6 ;  /* 0x0000000d2c077224 */ /* 0x040fe400078e0206 */
[----:B------:R-:W-:-:S04]  /*2d00*/  IMAD.WIDE.U32 R38, R44, R12, R38 ;  /* 0x0000000c2c267225 */ /* 0x000fc800078e0026 */
[C---:B------:R-:W-:Y:S01]  /*2d10*/  IMAD R5, R44.reuse, R11, R4 ;  /* 0x0000000b2c057224 */ /* 0x040fe200078e0204 */
[----:B------:R-:W-:Y:S01]  /*2d20*/  IADD3 R39, R39, R7, RZ ;  /* 0x0000000727277210 */ /* 0x000fe20007ffe0ff */
[----:B------:R-:W-:-:S04]  /*2d30*/  IMAD.WIDE.U32 R36, R44, R10, R36 ;  /* 0x0000000a2c247225 */ /* 0x000fc800078e0024 */
[----:B------:R-:W-:Y:S02]  /*2d40*/  IMAD.IADD R37, R37, 0x1, R5 ;  /* 0x0000000125257824 */ /* 0x000fe400078e0205 */
[----:B------:R-:W-:Y:S02]  /*2d50*/  IMAD R5, R63, 0x60, RZ ;  /* 0x000000603f057824 */ /* 0x000fe400078e02ff */
[----:B------:R-:W-:-:S04]  /*2d60*/  IMAD.WIDE.U32 R36, R14, 0x60, R36 ;  /* 0x000000600e247825 */ /* 0x000fc800078e0024 */
[----:B------:R-:W-:Y:S01]  /*2d70*/  IMAD R7, R67, 0x60, RZ ;  /* 0x0000006043077824 */ /* 0x000fe200078e02ff */
[----:B------:R-:W-:Y:S01]  /*2d80*/  LEA R4, P3, R36, UR4, 0x1 ;  /* 0x0000000424047c11 */ /* 0x000fe2000f8608ff */
[----:B------:R-:W-:-:S04]  /*2d90*/  IMAD.WIDE.U32 R38, R54, 0x60, R38 ;  /* 0x0000006036267825 */ /* 0x000fc800078e0026 */
[----:B------:R-:W-:Y:S01]  /*2da0*/  IMAD.IADD R5, R37, 0x1, R5 ;  /* 0x0000000125057824 */ /* 0x000fe200078e0205 */
        /* <DEDUP_REMOVED lines=11> */
.L_x_11985:
[----:B------:R-:W-:Y:S05]  /*2e60*/  BSYNC B1 ;  /* 0x0000000000017941 */ /* 0x000fea0003800000 */
.L_x_11984:
[----:B------:R-:W-:Y:S01]  /*2e70*/  BSSY B1, `(.L_x_11986) ;  /* 0x0000035000017945 */ /* 0x000fe20003800000 */
[----:B-----5:R-:W-:Y:S01]  /*2e80*/  IMAD.MOV.U32 R70, RZ, RZ, R38 ;  /* 0x000000ffff467224 */ /* 0x020fe200078e0026 */
[----:B------:R-:W-:Y:S01]  /*2e90*/  CS2R R36, SRZ ;  /* 0x0000000000247805 */ /* 0x000fe2000001ff00 */
[----:B------:R-:W-:Y:S01]  /*2ea0*/  IMAD.MOV.U32 R71, RZ, RZ, R39 ;  /* 0x000000ffff477224 */ /* 0x000fe200078e0027 */
[----:B------:R-:W-:Y:S06]  /*2eb0*/  @P4 BRA `(.L_x_11987) ;  /* 0x0000000000c04947 */ /* 0x000fec0003800000 */
[----:B0-----:R-:W-:Y:S01]  /*2ec0*/  SHF.R.S32.HI R7, RZ, 0x1f, R18 ;  /* 0x0000001fff077819 */ /* 0x001fe20000011412 */
[--C-:B------:R-:W-:Y:S01]  /*2ed0*/  IMAD.MOV.U32 R4, RZ, RZ, R22.reuse ;  /* 0x000000ffff047224 */ /* 0x100fe200078e0016 */
[----:B------:R-:W-:Y:S01]  /*2ee0*/  SHF.R.S32.HI R5, RZ, 0x1f, R22 ;  /* 0x0000001fff057819 */ /* 0x000fe20000011416 */
[C---:B------:R-:W-:Y:S01]  /*2ef0*/  IMAD.SHL.U32 R8, R10.reuse, 0x40, RZ ;  /* 0x000000400a087824 */ /* 0x040fe200078e00ff */
[----:B------:R-:W-:Y:S01]  /*2f00*/  SHF.L.U64.HI R9, R10, 0x6, R11 ;  /* 0x000000060a097819 */ /* 0x000fe2000001020b */
[C---:B------:R-:W-:Y:S01]  /*2f10*/  IMAD R6, R7.reuse, R10, RZ ;  /* 0x0000000a07067224 */ /* 0x040fe200078e02ff */
[----:B------:R-:W-:Y:S01]  /*2f20*/  SHF.R.S32.HI R33, RZ, 0x1f, R44 ;  /* 0x0000001fff217819 */ /* 0x000fe2000001142c */
[----:B------:R-:W-:Y:S01]  /*2f30*/  IMAD R15, R7, R12, RZ ;  /* 0x0000000c070f7224 */ /* 0x000fe200078e02ff */
[----:B------:R-:W-:Y:S01]  /*2f40*/  ULDC.64 UR4, c[0x0][0x3e8] ;  /* 0x0000fa0000047ab9 */ /* 0x000fe20000000a00 */
[C---:B------:R-:W-:Y:S01]  /*2f50*/  IMAD R35, R18.reuse, R11, R6 ;  /* 0x0000000b12237224 */ /* 0x040fe200078e0206 */
[----:B------:R-:W-:Y:S01]  /*2f60*/  ULDC.64 UR6, c[0x0][0x400] ;  /* 0x0001000000067ab9 */ /* 0x000fe20000000a00 */
[----:B------:R-:W-:-:S04]  /*2f70*/  IMAD.WIDE.U32 R6, R18, R10, R4 ;  /* 0x0000000a12067225 */ /* 0x000fc800078e0004 */
[----:B------:R-:W-:-:S04]  /*2f80*/  IMAD.WIDE.U32 R4, R18, R12, R4 ;  /* 0x0000000c12047225 */ /* 0x000fc800078e0004 */
[----:B------:R-:W-:Y:S02]  /*2f90*/  IMAD R37, R18, R13, R15 ;  /* 0x0000000d12257224 */ /* 0x000fe400078e020f */
[----:B------:R-:W-:Y:S01]  /*2fa0*/  IMAD.WIDE.U32 R14, R14, 0x60, R8 ;  /* 0x000000600e0e7825 */ /* 0x000fe200078e0008 */
[----:B------:R-:W-:-:S03]  /*2fb0*/  SHF.L.U64.HI R9, R12, 0x6, R13 ;  /* 0x000000060c097819 */ /* 0x000fc6000001020d */
[----:B------:R-:W-:Y:S02]  /*2fc0*/  IMAD R32, R33, R10, RZ ;  /* 0x0000000a21207224 */ /* 0x000fe400078e02ff */
[----:B------:R-:W-:Y:S01]  /*2fd0*/  IMAD.IADD R7, R7, 0x1, R35 ;  /* 0x0000000107077824 */ /* 0x000fe200078e0223 */
[----:B------:R-:W-:Y:S01]  /*2fe0*/  CS2R R34, SRZ ;  /* 0x0000000000227805 */ /* 0x000fe2000001ff00 */
[----:B------:R-:W-:Y:S01]  /*2ff0*/  IMAD.IADD R5, R5, 0x1, R37 ;  /* 0x0000000105057824 */ /* 0x000fe200078e0225 */
[----:B------:R-:W-:Y:S01]  /*3000*/  CS2R R36, SRZ ;  /* 0x0000000000247805 */ /* 0x000fe2000001ff00 */
[----:B------:R-:W-:Y:S02]  /*3010*/  IMAD.SHL.U32 R8, R12, 0x40, RZ ;  /* 0x000000400c087824 */ /* 0x000fe400078e00ff */
[----:B------:R-:W-:Y:S02]  /*3020*/  IMAD R33, R33, R12, RZ ;  /* 0x0000000c21217224 */ /* 0x000fe400078e02ff */
[----:B------:R-:W-:-:S02]  /*3030*/  IMAD R11, R44, R11, R32 ;  /* 0x0000000b2c0b7224 */ /* 0x000fc400078e0220 */
[----:B------:R-:W-:-:S04]  /*3040*/  IMAD.WIDE.U32 R6, R44, R10, R6 ;  /* 0x0000000a2c067225 */ /* 0x000fc800078e0006 */
[----:B------:R-:W-:Y:S01]  /*3050*/  IMAD.WIDE.U32 R4, R44, R12, R4 ;  /* 0x0000000c2c047225 */ /* 0x000fe200078e0004 */
[----:B------:R-:W-:-:S03]  /*3060*/  IADD3 R10, P3, R6, R14, RZ ;  /* 0x0000000e060a7210 */ /* 0x000fc60007f7e0ff */
[----:B------:R-:W-:-:S04]  /*3070*/  IMAD.WIDE.U32 R8, R54, 0x60, R8 ;  /* 0x0000006036087825 */ /* 0x000fc800078e0008 */
[----:B------:R-:W-:Y:S02]  /*3080*/  IMAD R33, R44, R13, R33 ;  /* 0x0000000d2c217224 */ /* 0x000fe400078e0221 */
[----:B------:R-:W-:Y:S01]  /*3090*/  IMAD.IADD R11, R7, 0x1, R11 ;  /* 0x00000001070b7824 */ /* 0x000fe200078e020b */
[----:B------:R-:W-:Y:S01]  /*30a0*/  IADD3 R7, P5, R4, R8, RZ ;  /* 0x0000000804077210 */ /* 0x000fe20007fbe0ff */
[----:B------:R-:W-:Y:S02]  /*30b0*/  IMAD R63, R63, 0x60, RZ ;  /* 0x000000603f3f7824 */ /* 0x000fe400078e02ff */
[----:B------:R-:W-:Y:S02]  /*30c0*/  IMAD.IADD R33, R5, 0x1, R33 ;  /* 0x0000000105217824 */ /* 0x000fe400078e0221 */
[----:B------:R-:W-:Y:S01]  /*30d0*/  IMAD R8, R67, 0x60, RZ ;  /* 0x0000006043087824 */ /* 0x000fe200078e02ff */
[----:B------:R-:W-:Y:S02]  /*30e0*/  IADD3.X R15, R11, R63, R15, P3, !PT ;  /* 0x0000003f0b0f7210 */ /* 0x000fe40001ffe40f */
[----:B------:R-:W-:-:S02]  /*30f0*/  LEA R4, P3, R10, UR4, 0x1 ;  /* 0x000000040a047c11 */ /* 0x000fc4000f8608ff */
[----:B------:R-:W-:Y:S02]  /*3100*/  IADD3.X R8, R33, R8, R9, P5, !PT ;  /* 0x0000000821087210 */ /* 0x000fe40002ffe409 */
[----:B------:R-:W-:Y:S02]  /*3110*/  CS2R R32, SRZ ;  /* 0x0000000000207805 */ /* 0x000fe4000001ff00 */
[C---:B------:R-:W-:Y:S02]  /*3120*/  LEA R6, P5, R7.reuse, UR6, 0x1 ;  /* 0x0000000607067c11 */ /* 0x040fe4000f8a08ff */
[----:B------:R-:W-:Y:S02]  /*3130*/  LEA.HI.X R5, R10, UR5, R15, 0x1, P3 ;  /* 0x000000050a057c11 */ /* 0x000fe400098f0c0f */
[----:B------:R-:W-:Y:S02]  /*3140*/  LEA.HI.X R7, R7, UR7, R8, 0x1, P5 ;  /* 0x0000000707077c11 */ /* 0x000fe4000a8f0c08 */
[----:B------:R-:W-:-:S02]  /*3150*/  CS2R R8, SRZ ;  /* 0x0000000000087805 */ /* 0x000fc4000001ff00 */
[-C--:B------:R-:W-:Y:S02]  /*3160*/  ISETP.GE.AND P3, PT, R22, R62.reuse, PT ;  /* 0x0000003e1600720c */ /* 0x080fe40003f66270 */
[----:B------:R-:W-:-:S11]  /*3170*/  ISETP.GE.AND P5, PT, R186, R62, PT ;  /* 0x0000003eba00720c */ /* 0x000fd60003fa6270 */
[----:B------:R1:W5:Y:S04]  /*3180*/  @!P3 LDG.E.64 R34, desc[UR42][R4.64] ;  /* 0x0000002a0422b981 */ /* 0x000368000c1e1b00 */
[----:B------:R1:W5:Y:S04]  /*3190*/  @!P5 LDG.E.64 R8, desc[UR42][R4.64+0x20] ;  /* 0x0000202a0408d981 */ /* 0x000368000c1e1b00 */
[----:B------:R1:W5:Y:S04]  /*31a0*/  @!P3 LDG.E.64 R36, desc[UR42][R6.64] ;  /* 0x0000002a0624b981 */ /* 0x000368000c1e1b00 */
[----:B------:R1:W5:Y:S02]  /*31b0*/  @!P5 LDG.E.64 R32, desc[UR42][R6.64+0x20] ;  /* 0x0000202a0620d981 */ /* 0x000364000c1e1b00 */
.L_x_11987:
[----:B------:R-:W-:Y:S05]  /*31c0*/  BSYNC B1 ;  /* 0x0000000000017941 */ /* 0x000fea0003800000 */
.L_x_11986:
[----:B------:R-:W-:Y:S01]  /*31d0*/  ULOP3.LUT UR4, UR36, 0x1, URZ, 0xfc, !UPT ;  /* 0x0000000124047892 */ /* 0x000fe2000f8efc3f */
[----:B01----:R-:W-:Y:S01]  /*31e0*/  IMAD.MOV.U32 R4, RZ, RZ, R42 ;  /* 0x000000ffff047224 */ /* 0x003fe200078e002a */
[----:B------:R-:W-:Y:S01]  /*31f0*/  PRMT R73, R71, 0x5410, R70 ;  /* 0x0000541047497816 */ /* 0x000fe20000000046 */
[----:B------:R-:W-:Y:S01]  /*3200*/  IMAD.MOV.U32 R5, RZ, RZ, R43 ;  /* 0x000000ffff057224 */ /* 0x000fe200078e002b */
[----:B------:R-:W-:Y:S01]  /*3210*/  UISETP.NE.AND UP0, UPT, UR4, 0x3, UPT ;  /* 0x000000030400788c */ /* 0x000fe2000bf05270 */
[----:B------:R-:W-:Y:S02]  /*3220*/  IMAD.MOV.U32 R6, RZ, RZ, R40 ;  /* 0x000000ffff067224 */ /* 0x000fe400078e0028 */
[----:B-----5:R-:W-:Y:S01]  /*3230*/  IMAD.MOV.U32 R7, RZ, RZ, R8 ;  /* 0x000000ffff077224 */ /* 0x020fe200078e0008 */
[----:B------:R-:W-:Y:S01]  /*3240*/  PRMT R79, R4, 0x5410, R5 ;  /* 0x00005410044f7816 */ /* 0x000fe20000000005 */
[----:B------:R-:W-:Y:S01]  /*3250*/  IMAD.MOV.U32 R5, RZ, RZ, R56 ;  /* 0x000000ffff057224 */ /* 0x000fe200078e0038 */
[----:B------:R-:W-:Y:S01]  /*3260*/  PRMT R74, R6, 0x7610, R74 ;  /* 0x00007610064a7816 */ /* 0x000fe2000000004a */
[----:B------:R-:W-:Y:S01]  /*3270*/  IMAD.MOV.U32 R6, RZ, RZ, R57 ;  /* 0x000000ffff067224 */ /* 0x000fe200078e0039 */
[----:B------:R-:W-:-:S02]  /*3280*/  MOV R4, R41 ;  /* 0x0000002900047202 */ /* 0x000fc40000000f00 */
[----:B------:R-:W-:Y:S02]  /*3290*/  PLOP3.LUT P3, PT, PT, PT, UP0, 0x80, 0x0 ;  /* 0x000000000000781c */ /* 0x000fe40003f6f008 */
[----:B------:R-:W-:Y:S01]  /*32a0*/  PRMT R74, R74, 0x5410, R4 ;  /* 0x000054104a4a7816 */ /* 0x000fe20000000004 */
[----:B------:R-:W-:Y:S01]  /*32b0*/  IMAD.MOV.U32 R4, RZ, RZ, R9 ;  /* 0x000000ffff047224 */ /* 0x000fe200078e0009 */
[----:B------:R-:W-:Y:S01]  /*32c0*/  PRMT R80, R5, 0x5410, R6 ;  /* 0x0000541005507816 */ /* 0x000fe20000000006 */
[----:B------:R-:W-:Y:S01]  /*32d0*/  IMAD.MOV.U32 R5, RZ, RZ, R34 ;  /* 0x000000ffff057224 */ /* 0x000fe200078e0022 */
[----:B------:R-:W-:Y:S01]  /*32e0*/  PRMT R67, R7, 0x7610, R67 ;  /* 0x0000761007437816 */ /* 0x000fe20000000043 */
[----:B------:R-:W-:Y:S02]  /*32f0*/  IMAD.MOV.U32 R6, RZ, RZ, R35 ;  /* 0x000000ffff067224 */ /* 0x000fe400078e0023 */
[----:B------:R-:W-:Y:S01]  /*3300*/  IMAD.MOV.U32 R7, RZ, RZ, R37 ;  /* 0x000000ffff077224 */ /* 0x000fe200078e0025 */
[----:B------:R-:W-:Y:S01]  /*3310*/  PRMT R67, R67, 0x5410, R4 ;  /* 0x0000541043437816 */ /* 0x000fe20000000004 */
[----:B------:R-:W-:Y:S01]  /*3320*/  IMAD.MOV.U32 R4, RZ, RZ, R32 ;  /* 0x000000ffff047224 */ /* 0x000fe200078e0020 */
[----:B------:R-:W-:Y:S01]  /*3330*/  PRMT R71, R5, 0x5410, R6 ;  /* 0x0000541005477816 */ /* 0x000fe20000000006 */
[----:B------:R-:W-:-:S02]  /*3340*/  IMAD.MOV.U32 R5, RZ, RZ, R33 ;  /* 0x000000ffff057224 */ /* 0x000fc400078e0021 */
[----:B------:R-:W-:-:S03]  /*3350*/  IMAD.MOV.U32 R6, RZ, RZ, R36 ;  /* 0x000000ffff067224 */ /* 0x000fc600078e0024 */
[----:B------:R-:W-:Y:S02]  /*3360*/  PRMT R70, R4, 0x5410, R5 ;  /* 0x0000541004467816 */ /* 0x000fe40000000005 */
[----:B------:R-:W-:Y:S01]  /*3370*/  PRMT R72, R6, 0x5410, R7 ;  /* 0x0000541006487816 */ /* 0x000fe20000000007 */
[----:B------:R-:W-:Y:S06]  /*3380*/  @!P3 BRA `(.L_x_11988) ;  /* 0x000000000004b947 */ /* 0x000fec0003800000 */
[----:B------:R-:W-:Y:S01]  /*3390*/  BPT.TRAP 0x1 ;  /* 0x000000040000795c */ /* 0x000fe20000300000 */
.L_x_11988:
[----:B------:R-:W-:Y:S01]  /*33a0*/  IMAD R54, R152, 0x8, R2 ;  /* 0x0000000898367824 */ /* 0x000fe200078e0202 */
[----:B------:R-:W-:Y:S01]  /*33b0*/  SHF.L.U32 R55, R185, 0x1f, RZ ;  /* 0x0000001fb9377819 */ /* 0x000fe200000006ff */
[----:B------:R-:W-:Y:S03]  /*33c0*/  BSSY B1, `(.L_x_11989) ;  /* 0x0000003000017945 */ /* 0x000fe60003800000 */
[----:B------:R-:W0:Y:S02]  /*33d0*/  SYNCS.PHASECHK.TRANS64.TRYWAIT P5, [R54+URZ+0x22890], R55 ;  /* 0x02289037360075a7 */ /* 0x000e2400080a017f */
[----:B0-----:R-:W-:Y:S05]  /*33e0*/  @!P5 BRA `(.L_x_11990) ;  /* 0x000002ac0080d947 */ /* 0x001fea0003800000 */
.L_x_12350:
[----:B------:R-:W-:Y:S05]  /*33f0*/  BSYNC B1 ;  /* 0x0000000000017941 */ /* 0x000fea0003800000 */
.L_x_11989:
[----:B------:R-:W-:-:S03]  /*3400*/  UMOV UR4, 0xffffffff ;  /* 0xffffffff00047882 */ /* 0x000fc60000000000 */
[----:B------:R-:W-:Y:S05]  /*3410*/  BRA.DIV UR4, `(.L_x_11991) ;  /* 0x000002ae04887947 */ /* 0x000fea000b800000 */
[----:B------:R1:W2:Y:S04]  /*3420*/  SHFL.IDX PT, R63, R59, RZ, 0x1c1f ;  /* 0x001c1fff3b3f7589 */ /* 0x0002a800000e0000 */
[----:B------:R1:W3:Y:S02]  /*3430*/  SHFL.IDX PT, R14, R58, RZ, 0x1c1f ;  /* 0x001c1fff3a0e7589 */ /* 0x0002e400000e0000 */
.L_x_12354:
[----:B------:R-:W-:Y:S04]  /*3440*/  BSSY B1, `(.L_x_11992) ;  /* 0x000006b000017945 */ /* 0x000fe80003800000 */
[----:B------:R-:W-:Y:S05]  /*3450*/  @P0 BRA `(.L_x_11993) ;  /* 0x0000000400a40947 */ /* 0x000fea0003800000 */
[----:B------:R-:W-:Y:S01]  /*3460*/  LOP3.LUT R4, R48, 0x1, RZ, 0xc0, !PT ;  /* 0x0000000130047812 */ /* 0x000fe200078ec0ff */
[----:B------:R-:W-:Y:S03]  /*3470*/  BSSY B2, `(.L_x_11994) ;  /* 0x0000034000027945 */ /* 0x000fe60003800000 */
[----:B------:R-:W-:-:S13]  /*3480*/  ISETP.NE.U32.AND P0, PT, R4, 0x1, PT ;  /* 0x000000010400780c */ /* 0x000fda0003f05070 */
[----:B------:R-:W-:Y:S05]  /*3490*/  @P0 BRA `(.L_x_11995) ;  /* 0x0000000000c40947 */ /* 0x000fea0003800000 */
[----:B------:R4:W0:Y:S01]  /*34a0*/  LDS.128 R4, [R69] ;  /* 0x0000000045047984 */ /* 0x0008220000000c00 */
[----:B------:R-:W-:Y:S01]  /*34b0*/  ISETP.GE.AND P5, PT, R22, R62, PT ;  /* 0x0000003e1600720c */ /* 0x000fe20003fa6270 */
[----:B------:R-:W-:Y:S01]  /*34c0*/  BSSY B3, `(.L_x_11996) ;  /* 0x000002d000037945 */ /* 0x000fe20003800000 */
[----:B---3--:R-:W-:-:S04]  /*34d0*/  LEA R10, P0, R16, R14, 0x1 ;  /* 0x0000000e100a7211 */ /* 0x008fc800078008ff */
[----:B--2---:R-:W-:-:S07]  /*34e0*/  LEA.HI.X R11, R16, R63, R17, 0x1, P0 ;  /* 0x0000003f100b7211 */ /* 0x004fce00000f0c11 */
        /* <DEDUP_REMOVED lines=18> */
[----:B------:R-:W-:Y:S01]  /*3610*/  FFMA.FTZ R75, R6, R15, R43 ;  /* 0x0000000f064b7223 */ /* 0x000fe2000001002b */
[----:B------:R-:W-:-:S02]  /*3620*/  HADD2.F32 R5, -RZ, R4.H1_H1 ;  /* 0x30000004ff057230 */ /* 0x000fc40000004100 */
[C---:B------:R-:W-:Y:S01]  /*3630*/  FMUL.FTZ R56, R7.reuse, R56 ;  /* 0x0000003807387220 */ /* 0x040fe20000410000 */
[----:B------:R-:W-:Y:S02]  /*3640*/  HADD2.F32 R15, -RZ, R80.H0_H0 ;  /* 0x20000050ff0f7230 */ /* 0x000fe40000004100 */
        /* <DEDUP_REMOVED lines=20> */
.L_x_11997:
[----:B------:R-:W-:Y:S05]  /*3790*/  BSYNC B3 ;  /* 0x0000000000037941 */ /* 0x000fea0003800000 */
.L_x_11996:
[----:B0-----:R4:W-:Y:S02]  /*37a0*/  ST.E.128 desc[UR42][R10.64], R4 ;  /* 0x000000040a007985 */ /* 0x0019e4000c101d2a */
.L_x_11995:
[----:B------:R-:W-:Y:S05]  /*37b0*/  BSYNC B2 ;  /* 0x0000000000027941 */ /* 0x000fea0003800000 */
.L_x_11994:
[----:B------:R-:W-:-:S13]  /*37c0*/  LOP3.LUT P0, RZ, R48, 0x2, RZ, 0xc0, !PT ;  /* 0x0000000230ff7812 */ /* 0x000fda000780c0ff */
[----:B------:R-:W-:Y:S05]  /*37d0*/  @!P0 BRA `(.L_x_11993) ;  /* 0x0000000000c48947 */ /* 0x000fea0003800000 */
[----:B----4-:R4:W0:Y:S01]  /*37e0*/  LDS.128 R4, [R68] ;  /* 0x0000000044047984 */ /* 0x0108220000000c00 */
        /* <DEDUP_REMOVED lines=8> */
[----:B------:R-:W-:Y:S01]  /*3870*/  HADD2.F32 R6, -RZ, R5.H1_H1 ;  /* 0x30000005ff067230 */ /* 0x000fe20000004100 */
[--C-:B------:R-:W-:Y:S01]  /*3880*/  SHF.R.U64 R14, R38, 0x10, R39.reuse ;  /* 0x00000010260e7819 */ /* 0x100fe20000001227 */
[----:B------:R-:W-:Y:S01]  /*3890*/  HADD2.F32 R15, -RZ, R15.H0_H0 ;  /* 0x2000000fff0f7230 */ /* 0x000fe20000004100 */
[----:B------:R-:W-:Y:S01]  /*38a0*/  SHF.R.U32.HI R38, RZ, 0x10, R39 ;  /* 0x00000010ff267819 */ /* 0x000fe20000011627 */
[----:B------:R-:W-:Y:S02]  /*38b0*/  HADD2.F32 R40, -RZ, R40.H0_H0 ;  /* 0x20000028ff287230 */ /* 0x000fe40000004100 */
[--C-:B------:R-:W-:Y:S02]  /*38c0*/  HADD2.F32 R13, -RZ, R7.reuse.H1_H1 ;  /* 0x30000007ff0d7230 */ /* 0x100fe40000004100 */
[----:B------:R-:W-:Y:S01]  /*38d0*/  FMUL.FTZ R42, R6, R15 ;  /* 0x0000000f062a7220 */ /* 0x000fe20000410000 */
[----:B------:R-:W-:-:S02]  /*38e0*/  HADD2.F32 R7, -RZ, R7.H0_H0 ;  /* 0x20000007ff077230 */ /* 0x000fc40000004100 */
[----:B------:R-:W-:Y:S02]  /*38f0*/  HADD2.F32 R5, -RZ, R5.H0_H0 ;  /* 0x20000005ff057230 */ /* 0x000fe40000004100 */
[-C--:B------:R-:W-:Y:S01]  /*3900*/  FMUL.FTZ R56, R13, R40.reuse ;  /* 0x000000280d387220 */ /* 0x080fe20000410000 */
[----:B------:R-:W-:Y:S02]  /*3910*/  HADD2.F32 R14, -RZ, R14.H0_H0 ;  /* 0x2000000eff0e7230 */ /* 0x000fe40000004100 */
[----:B------:R-:W-:Y:S01]  /*3920*/  FMUL.FTZ R40, R7, R40 ;  /* 0x0000002807287220 */ /* 0x000fe20000410000 */
[----:B------:R-:W-:Y:S02]  /*3930*/  HADD2.F32 R38, -RZ, R38.H0_H0 ;  /* 0x20000026ff267230 */ /* 0x000fe40000004100 */
[C---:B------:R-:W-:Y:S01]  /*3940*/  FMUL.FTZ R15, R5.reuse, R15 ;  /* 0x0000000f050f7220 */ /* 0x040fe20000410000 */
[----:B------:R-:W-:Y:S01]  /*3950*/  FFMA.FTZ R42, R5, R14, -R42 ;  /* 0x0000000e052a7223 */ /* 0x000fe2000001082a */
[----:B------:R-:W-:-:S02]  /*3960*/  HADD2.F32 R5, -RZ, R4.H1_H1 ;  /* 0x30000004ff057230 */ /* 0x000fc40000004100 */
[----:B------:R-:W-:Y:S01]  /*3970*/  FFMA.FTZ R43, R13, R38, R40 ;  /* 0x000000260d2b7223 */ /* 0x000fe20000010028 */
[----:B------:R-:W-:Y:S01]  /*3980*/  FFMA.FTZ R41, R6, R14, R15 ;  /* 0x0000000e06297223 */ /* 0x000fe2000001000f */
[----:B------:R-:W-:Y:S02]  /*3990*/  HADD2.F32 R13, -RZ, R74.H0_H0 ;  /* 0x2000004aff0d7230 */ /* 0x000fe40000004100 */
[----:B------:R-:W-:Y:S01]  /*39a0*/  FFMA.FTZ R56, R7, R38, -R56 ;  /* 0x0000002607387223 */ /* 0x000fe20000010838 */
[----:B------:R-:W-:Y:S02]  /*39b0*/  HADD2.F32 R4, -RZ, R4.H0_H0 ;  /* 0x20000004ff047230 */ /* 0x000fe40000004100 */
[----:B------:R-:W-:Y:S02]  /*39c0*/  HADD2.F32 R15, -RZ, R74.H1_H1 ;  /* 0x3000004aff0f7230 */ /* 0x000fe40000004100 */
[----:B------:R-:W-:Y:S01]  /*39d0*/  FMUL.FTZ R39, R5, R13 ;  /* 0x0000000d05277220 */ /* 0x000fe20000410000 */
[----:B------:R-:W-:-:S02]  /*39e0*/  HADD2.F32 R6, -RZ, R12.H1_H1 ;  /* 0x3000000cff067230 */ /* 0x000fc40000004100 */
[----:B------:R-:W-:Y:S01]  /*39f0*/  FMUL.FTZ R14, R4, R13 ;  /* 0x0000000d040e7220 */ /* 0x000fe20000410000 */
[----:B------:R-:W-:Y:S02]  /*3a00*/  HADD2.F32 R12, -RZ, R12.H0_H0 ;  /* 0x2000000cff0c7230 */ /* 0x000fe40000004100 */
[--C-:B------:R-:W-:Y:S02]  /*3a10*/  HADD2.F32 R7, -RZ, R73.reuse.H1_H1 ;  /* 0x30000049ff077230 */ /* 0x100fe40000004100 */
[-C--:B------:R-:W-:Y:S01]  /*3a20*/  FMUL.FTZ R13, R6, R15.reuse ;  /* 0x0000000f060d7220 */ /* 0x080fe20000410000 */
[----:B------:R-:W-:Y:S02]  /*3a30*/  HADD2.F32 R73, -RZ, R73.H0_H0 ;  /* 0x20000049ff497230 */ /* 0x000fe40000004100 */
        /* <DEDUP_REMOVED lines=9> */
.L_x_11999:
[----:B------:R-:W-:Y:S05]  /*3ad0*/  BSYNC B2 ;  /* 0x0000000000027941 */ /* 0x000fea0003800000 */
.L_x_11998:
[----:B0-----:R0:W-:Y:S02]  /*3ae0*/  ST.E.128 desc[UR42][R10.64], R4 ;  /* 0x000000040a007985 */ /* 0x0011e4000c101d2a */
.L_x_11993:
[----:B------:R-:W-:Y:S05]  /*3af0*/  BSYNC B1 ;  /* 0x0000000000017941 */ /* 0x000fea0003800000 */
.L_x_11992:
[----:B------:R-:W-:-:S03]  /*3b00*/  UMOV UR4, 0xffffffff ;  /* 0xffffffff00047882 */ /* 0x000fc60000000000 */
[----:B------:R-:W-:Y:S05]  /*3b10*/  BRA.DIV UR4, `(.L_x_12000) ;  /* 0x000002aa04107947 */ /* 0x000fea000b800000 */
[----:B-1----:R-:W1:Y:S04]  /*3b20*/  SHFL.IDX PT, R59, R59, 0x1, 0x1c1f ;  /* 0x003c1f003b3b7f89 */ /* 0x002e6800000e0000 */
[----:B---3--:R3:W0:Y:S02]  /*3b30*/  SHFL.IDX PT, R14, R58, 0x1, 0x1c1f ;  /* 0x003c1f003a0e7f89 */ /* 0x00862400000e0000 */
.L_x_12358:
[----:B------:R-:W-:Y:S05]  /*3b40*/  @P4 BRA `(.L_x_12001) ;  /* 0x0000002000a44947 */ /* 0x000fea0003800000 */
[----:B0---4-:R-:W-:Y:S01]  /*3b50*/  LOP3.LUT R4, R48, 0x1, RZ, 0xc0, !PT ;  /* 0x0000000130047812 */ /* 0x011fe200078ec0ff */
[----:B------:R-:W-:Y:S03]  /*3b60*/  BSSY B1, `(.L_x_12002) ;  /* 0x0000034000017945 */ /* 0x000fe60003800000 */
[----:B------:R-:W-:-:S13]  /*3b70*/  ISETP.NE.U32.AND P0, PT, R4, 0x1, PT ;  /* 0x000000010400780c */ /* 0x000fda0003f05070 */
[----:B------:R-:W-:Y:S05]  /*3b80*/  @P0 BRA `(.L_x_12003) ;  /* 0x0000000000c40947 */ /* 0x000fea0003800000 */
[----:B------:R0:W4:Y:S01]  /*3b90*/  LDS.128 R4, [R69+0x2000] ;  /* 0x0020000045047984 */ /* 0x0001220000000c00 */
[----:B------:R-:W-:Y:S01]  /*3ba0*/  ISETP.GE.AND P4, PT, R22, R62, PT ;  /* 0x0000003e1600720c */ /* 0x000fe20003f86270 */
[----:B------:R-:W-:Y:S01]  /*3bb0*/  BSSY B2, `(.L_x_12004) ;  /* 0x000002d000027945 */ /* 0x000fe20003800000 */
[----:B------:R-:W-:-:S04]  /*3bc0*/  LEA R10, P0, R16, R14, 0x1 ;  /* 0x0000000e100a7211 */ /* 0x000fc800078008ff */
[----:B-1----:R-:W-:-:S07]  /*3bd0*/  LEA.HI.X R11, R16, R59, R17, 0x1, P0 ;  /* 0x0000003b100b7211 */ /* 0x002fce00000f0c11 */
[----:B0-----:R-:W-:Y:S05]  /*3be0*/  @P4 BRA `(.L_x_12005) ;  /* 0x0000000000a44947 */ /* 0x001fea0003800000 */
[--C-:B------:R-:W-:Y:S01]  /*3bf0*/  SHF.R.U64 R15, R34, 0x10, R35.reuse ;  /* 0x00000010220f7819 */ /* 0x100fe20000001223 */
[----:B----4-:R-:W-:Y:S01]  /*3c00*/  IMAD.MOV.U32 R12, RZ, RZ, R6 ;  /* 0x000000ffff0c7224 */ /* 0x010fe200078e0006 */
[----:B------:R-:W-:Y:S01]  /*3c10*/  SHF.R.U32.HI R34, RZ, 0x10, R35 ;  /* 0x00000010ff227819 */ /* 0x000fe20000011623 */
[----:B------:R-:W-:Y:S01]  /*3c20*/  HADD2.F32 R6, -RZ, R5.H1_H1 ;  /* 0x30000005ff067230 */ /* 0x000fe20000004100 */
        /* <DEDUP_REMOVED lines=13> */
[----:B------:R-:W-:Y:S01]  /*3d00*/  FFMA.FTZ R38, R5, R15, -R38 ;  /* 0x0000000f05267223 */ /* 0x000fe20000010826 */
[----:B------:R-:W-:-:S02]  /*3d10*/  HADD2.F32 R5, -RZ, R4.H1_H1 ;  /* 0x30000004ff057230 */ /* 0x000fc40000004100 */
[-C--:B------:R-:W-:Y:S01]  /*3d20*/  FFMA.FTZ R39, R13, R34.reuse, R36 ;  /* 0x000000220d277223 */ /* 0x080fe20000010024 */
        /* <DEDUP_REMOVED lines=21> */
.L_x_12005:
[----:B------:R-:W-:Y:S05]  /*3e80*/  BSYNC B2 ;  /* 0x0000000000027941 */ /* 0x000fea0003800000 */
.L_x_12004:
[----:B----4-:R0:W-:Y:S02]  /*3e90*/  ST.E.128 desc[UR42][R10.64], R4 ;  /* 0x000000040a007985 */ /* 0x0101e4000c101d2a */
.L_x_12003:
[----:B------:R-:W-:Y:S05]  /*3ea0*/  BSYNC B1 ;  /* 0x0000000000017941 */ /* 0x000fea0003800000 */
.L_x_12002:
[----:B------:R-:W-:-:S13]  /*3eb0*/  LOP3.LUT P0, RZ, R48, 0x2, RZ, 0xc0, !PT ;  /* 0x0000000230ff7812 */ /* 0x000fda000780c0ff */
[----:B------:R-:W-:Y:S05]  /*3ec0*/  @!P0 BRA `(.L_x_12001) ;  /* 0x0000001c00c48947 */ /* 0x000fea0003800000 */
[----:B0-----:R0:W4:Y:S01]  /*3ed0*/  LDS.128 R4, [R68+0x2000] ;  /* 0x0020000044047984 */ /* 0x0011220000000c00 */
[----:B------:R-:W-:Y:S01]  /*3ee0*/  ISETP.GE.AND P4, PT, R186, R62, PT ;  /* 0x0000003eba00720c */ /* 0x000fe20003f86270 */
[----:B------:R-:W-:Y:S01]  /*3ef0*/  BSSY B1, `(.L_x_12006) ;  /* 0x000002d000017945 */ /* 0x000fe20003800000 */
[----:B------:R-:W-:-:S04]  /*3f00*/  LEA R10, P0, R19, R14, 0x1 ;  /* 0x0000000e130a7211 */ /* 0x000fc800078008ff */
[----:B-1----:R-:W-:-:S07]  /*3f10*/  LEA.HI.X R11, R19, R59, R184, 0x1, P0 ;  /* 0x0000003b130b7211 */ /* 0x002fce00000f0cb8 */
[----:B0-----:R-:W-:Y:S05]  /*3f20*/  @P4 BRA `(.L_x_12007) ;  /* 0x0000000000a44947 */ /* 0x001fea0003800000 */
[--C-:B------:R-:W-:Y:S02]  /*3f30*/  SHF.R.U64 R13, R32, 0x10, R33.reuse ;  /* 0x00000010200d7819 */ /* 0x100fe40000001221 */
[----:B------:R-:W-:Y:S02]  /*3f40*/  SHF.R.U32.HI R32, RZ, 0x10, R33 ;  /* 0x00000010ff207819 */ /* 0x000fe40000011621 */
[--C-:B------:R-:W-:Y:S01]  /*3f50*/  SHF.R.U64 R12, R8, 0x10, R9.reuse ;  /* 0x00000010080c7819 */ /* 0x100fe20000001209 */
[----:B------:R-:W-:Y:S01]  /*3f60*/  HADD2.F32 R13, -RZ, R13.H0_H0 ;  /* 0x2000000dff0d7230 */ /* 0x000fe20000004100 */
[----:B------:R-:W-:Y:S01]  /*3f70*/  SHF.R.U32.HI R14, RZ, 0x10, R9 ;  /* 0x00000010ff0e7819 */ /* 0x000fe20000011609 */
[----:B------:R-:W-:Y:S01]  /*3f80*/  HADD2.F32 R32, -RZ, R32.H0_H0 ;  /* 0x20000020ff207230 */ /* 0x000fe20000004100 */
[----:B----4-:R-:W-:Y:S01]  /*3f90*/  MOV R8, R6 ;  /* 0x0000000600087202 */ /* 0x010fe20000000f00 */
[----:B------:R-:W-:Y:S02]  /*3fa0*/  HADD2.F32 R6, -RZ, R5.H1_H1 ;  /* 0x30000005ff067230 */ /* 0x000fe40000004100 */
[----:B------:R-:W-:-:S02]  /*3fb0*/  HADD2.F32 R9, -RZ, R7.H1_H1 ;  /* 0x30000007ff097230 */ /* 0x000fc40000004100 */
[----:B------:R-:W-:Y:S02]  /*3fc0*/  HADD2.F32 R7, -RZ, R7.H0_H0 ;  /* 0x20000007ff077230 */ /* 0x000fe40000004100 */
[-C--:B------:R-:W-:Y:S01]  /*3fd0*/  FMUL.FTZ R34, R6, R13.reuse ;  /* 0x0000000d06227220 */ /* 0x080fe20000410000 */
        /* <DEDUP_REMOVED lines=30> */
.L_x_12007:
[----:B------:R-:W-:Y:S05]  /*41c0*/  BSYNC B1 ;  /* 0x0000000000017941 */ /* 0x000fea0003800000 */
.L_x_12006:
[----:B----4-:R0:W-:Y:S01]  /*41d0*/  ST.E.128 desc[UR42][R10.64], R4 ;  /* 0x000000040a007985 */ /* 0x0101e2000c101d2a */
[----:B------:R-:W-:Y:S05]  /*41e0*/  BRA `(.L_x_12001) ;  /* 0x0000001800fc7947 */ /* 0x000fea0003800000 */
.L_x_11983:
        /* <DEDUP_REMOVED lines=12> */
[----:B------:R-:W-:Y:S02]  /*42b0*/  CS2R R4, SRZ ;  /* 0x0000000000047805 */ /* 0x000fe4000001ff00 */
[----:B------:R-:W-:-:S02]  /*42c0*/  ISETP.GE.OR P0, PT, R16, R62, P0 ;  /* 0x0000003e1000720c */ /* 0x000fc40000706670 */
[----:B------:R-:W-:-:S11]  /*42d0*/  ISETP.GE.OR P3, PT, R16, R62, P3 ;  /* 0x0000003e1000720c */ /* 0x000fd60001f66670 */
[----:B------:R-:W-:Y:S05]  /*42e0*/  @P0 BRA `(.L_x_12009) ;  /* 0x0000000000800947 */ /* 0x000fea0003800000 */
[----:B------:R-:W-:Y:S01]  /*42f0*/  SHF.R.S32.HI R5, RZ, 0x1f, R18 ;  /* 0x0000001fff057819 */ /* 0x000fe20000011412 */
[CC--:B------:R-:W-:Y:S01]  /*4300*/  IMAD.WIDE.U32 R6, R18.reuse, R12.reuse, R16 ;  /* 0x0000000c12067225 */ /* 0x0c0fe200078e0010 */
[----:B------:R-:W-:Y:S01]  /*4310*/  ULDC.64 UR6, c[0x0][0x400] ;  /* 0x0001000000067ab9 */ /* 0x000fe20000000a00 */
[----:B------:R-:W-:Y:S02]  /*4320*/  ULDC.64 UR4, c[0x0][0x3e8] ;  /* 0x0000fa0000047ab9 */ /* 0x000fe40000000a00 */
[C---:B------:R-:W-:Y:S02]  /*4330*/  IMAD R9, R5.reuse, R12, RZ ;  /* 0x0000000c05097224 */ /* 0x040fe400078e02ff */
[-C--:B------:R-:W-:Y:S02]  /*4340*/  IMAD R8, R5, R10.reuse, RZ ;  /* 0x0000000a05087224 */ /* 0x080fe400078e02ff */
[C---:B------:R-:W-:Y:S01]  /*4350*/  IMAD R39, R18.reuse, R13, R9 ;  /* 0x0000000d12277224 */ /* 0x040fe200078e0209 */
[----:B------:R-:W-:Y:S01]  /*4360*/  SHF.R.S32.HI R9, RZ, 0x1f, R44 ;  /* 0x0000001fff097819 */ /* 0x000fe2000001142c */
[----:B------:R-:W-:-:S04]  /*4370*/  IMAD.WIDE.U32 R4, R18, R10, R16 ;  /* 0x0000000a12047225 */ /* 0x000fc800078e0010 */
[-C--:B------:R-:W-:Y:S02]  /*4380*/  IMAD R37, R18, R11.reuse, R8 ;  /* 0x0000000b12257224 */ /* 0x080fe400078e0208 */
[----:B------:R-:W-:Y:S02]  /*4390*/  IMAD R8, R9, R10, RZ ;  /* 0x0000000a09087224 */ /* 0x000fe400078e02ff */
[----:B------:R-:W-:Y:S02]  /*43a0*/  IMAD.IADD R5, R37, 0x1, R5 ;  /* 0x0000000125057824 */ /* 0x000fe400078e0205 */
[----:B------:R-:W-:Y:S02]  /*43b0*/  IMAD.IADD R7, R39, 0x1, R7 ;  /* 0x0000000127077824 */ /* 0x000fe400078e0207 */
[----:B------:R-:W-:Y:S02]  /*43c0*/  IMAD R36, R9, R12, RZ ;  /* 0x0000000c09247224 */ /* 0x000fe400078e02ff */
[----:B------:R-:W-:-:S02]  /*43d0*/  IMAD R9, R44, R11, R8 ;  /* 0x0000000b2c097224 */ /* 0x000fc400078e0208 */
[----:B------:R-:W-:-:S04]  /*43e0*/  IMAD.WIDE.U32 R4, R44, R10, R4 ;  /* 0x0000000a2c047225 */ /* 0x000fc800078e0004 */
[C---:B------:R-:W-:Y:S02]  /*43f0*/  IMAD R37, R44.reuse, R13, R36 ;  /* 0x0000000d2c257224 */ /* 0x040fe400078e0224 */
[----:B------:R-:W-:-:S04]  /*4400*/  IMAD.WIDE.U32 R6, R44, R12, R6 ;  /* 0x0000000c2c067225 */ /* 0x000fc800078e0006 */
[----:B------:R-:W-:Y:S02]  /*4410*/  IMAD.IADD R5, R9, 0x1, R5 ;  /* 0x0000000109057824 */ /* 0x000fe400078e0205 */
        /* <DEDUP_REMOVED lines=10> */
[----:B------:R-:W-:-:S03]  /*44c0*/  LEA.HI.X R37, R6, UR7, R5, 0x1, P4 ;  /* 0x0000000706257c11 */ /* 0x000fc6000a0f0c05 */
[----:B------:R0:W5:Y:S04]  /*44d0*/  LDG.E.128 R4, desc[UR42][R8.64] ;  /* 0x0000002a08047981 */ /* 0x000168000c1e1d00 */
[----:B------:R-:W5:Y:S02]  /*44e0*/  LDG.E.128 R36, desc[UR42][R36.64] ;  /* 0x0000002a24247981 */ /* 0x000f64000c1e1d00 */
.L_x_12009:
[----:B------:R-:W-:Y:S05]  /*44f0*/  BSYNC B1 ;  /* 0x0000000000017941 */ /* 0x000fea0003800000 */
.L_x_12008:
[----:B------:R-:W-:Y:S01]  /*4500*/  BSSY B1, `(.L_x_12010) ;  /* 0x000002d000017945 */ /* 0x000fe20003800000 */
[----:B-----5:R-:W-:Y:S01]  /*4510*/  IMAD.MOV.U32 R56, RZ, RZ, R6 ;  /* 0x000000ffff387224 */ /* 0x020fe200078e0006 */
[----:B------:R-:W-:Y:S01]  /*4520*/  CS2R R40, SRZ ;  /* 0x0000000000287805 */ /* 0x000fe2000001ff00 */
[----:B------:R-:W-:Y:S01]  /*4530*/  IMAD.MOV.U32 R57, RZ, RZ, R7 ;  /* 0x000000ffff397224 */ /* 0x000fe200078e0007 */
[----:B------:R-:W-:Y:S06]  /*4540*/  @P3 BRA `(.L_x_12011) ;  /* 0x0000000000a03947 */ /* 0x000fec0003800000 */
[----:B------:R-:W-:Y:S01]  /*4550*/  SHF.R.S32.HI R35, RZ, 0x1f, R18 ;  /* 0x0000001fff237819 */ /* 0x000fe20000011412 */
[----:B------:R-:W-:Y:S01]  /*4560*/  IMAD.MOV.U32 R40, RZ, RZ, R16 ;  /* 0x000000ffff287224 */ /* 0x000fe200078e0010 */
[----:B0-----:R-:W-:Y:S01]  /*4570*/  SHF.L.U64.HI R9, R10, 0x6, R11 ;  /* 0x000000060a097819 */ /* 0x001fe2000001020b */
[----:B------:R-:W-:Y:S01]  /*4580*/  IMAD.MOV.U32 R41, RZ, RZ, R17 ;  /* 0x000000ffff297224 */ /* 0x000fe200078e0011 */
[----:B------:R-:W-:Y:S01]  /*4590*/  SHF.R.S32.HI R15, RZ, 0x1f, R44 ;  /* 0x0000001fff0f7819 */ /* 0x000fe2000001142c */
[C---:B------:R-:W-:Y:S01]  /*45a0*/  IMAD R55, R35.reuse, R12, RZ ;  /* 0x0000000c23377224 */ /* 0x040fe200078e02ff */
[----:B------:R-:W-:Y:S01]  /*45b0*/  SHF.L.U64.HI R33, R12, 0x6, R13 ;  /* 0x000000060c217819 */ /* 0x000fe2000001020d */
[-C--:B------:R-:W-:Y:S01]  /*45c0*/  IMAD R42, R35, R10.reuse, RZ ;  /* 0x0000000a232a7224 */ /* 0x080fe200078e02ff */
[----:B------:R-:W-:Y:S01]  /*45d0*/  ULDC.64 UR4, c[0x0][0x3e8] ;  /* 0x0000fa0000047ab9 */ /* 0x000fe20000000a00 */
[----:B------:R-:W-:Y:S01]  /*45e0*/  IMAD.SHL.U32 R8, R10, 0x40, RZ ;  /* 0x000000400a087824 */ /* 0x000fe200078e00ff */
[----:B------:R-:W-:Y:S01]  /*45f0*/  ULDC.64 UR6, c[0x0][0x400] ;  /* 0x0001000000067ab9 */ /* 0x000fe20000000a00 */
[----:B------:R-:W-:-:S04]  /*4600*/  IMAD.WIDE.U32 R34, R18, R10, R40 ;  /* 0x0000000a12227225 */ /* 0x000fc800078e0028 */
[----:B------:R-:W-:-:S04]  /*4610*/  IMAD.WIDE.U32 R40, R18, R12, R40 ;  /* 0x0000000c12287225 */ /* 0x000fc800078e0028 */
[C---:B------:R-:W-:Y:S02]  /*4620*/  IMAD R55, R18.reuse, R13, R55 ;  /* 0x0000000d12377224 */ /* 0x040fe400078e0237 */
[----:B------:R-:W-:Y:S02]  /*4630*/  IMAD R43, R18, R11, R42 ;  /* 0x0000000b122b7224 */ /* 0x000fe400078e022a */
[----:B------:R-:W-:Y:S01]  /*4640*/  IMAD.WIDE.U32 R8, R14, 0x60, R8 ;  /* 0x000000600e087825 */ /* 0x000fe200078e0008 */
[----:B------:R-:W-:-:S03]  /*4650*/  IADD3 R41, R55, R41, RZ ;  /* 0x0000002937297210 */ /* 0x000fc60007ffe0ff */
[-C--:B------:R-:W-:Y:S02]  /*4660*/  IMAD R14, R15, R10.reuse, RZ ;  /* 0x0000000a0f0e7224 */ /* 0x080fe400078e02ff */
[----:B------:R-:W-:Y:S02]  /*4670*/  IMAD.IADD R35, R43, 0x1, R35 ;  /* 0x000000012b237824 */ /* 0x000fe400078e0223 */
[----:B------:R-:W-:Y:S02]  /*4680*/  IMAD.SHL.U32 R32, R12, 0x40, RZ ;  /* 0x000000400c207824 */ /* 0x000fe400078e00ff */
[C---:B------:R-:W-:Y:S02]  /*4690*/  IMAD R14, R44.reuse, R11, R14 ;  /* 0x0000000b2c0e7224 */ /* 0x040fe400078e020e */
[----:B------:R-:W-:Y:S02]  /*46a0*/  IMAD R63, R63, 0x60, RZ ;  /* 0x000000603f3f7824 */ /* 0x000fe400078e02ff */
[----:B------:R-:W-:-:S04]  /*46b0*/  IMAD.WIDE.U32 R10, R44, R10, R34 ;  /* 0x0000000a2c0a7225 */ /* 0x000fc800078e0022 */
[----:B------:R-:W-:-:S04]  /*46c0*/  IMAD.WIDE.U32 R32, R54, 0x60, R32 ;  /* 0x0000006036207825 */ /* 0x000fc800078e0020 */
[-C--:B------:R-:W-:Y:S02]  /*46d0*/  IMAD R15, R15, R12.reuse, RZ ;  /* 0x0000000c0f0f7224 */ /* 0x080fe400078e02ff */
[----:B------:R-:W-:Y:S02]  /*46e0*/  IMAD R67, R67, 0x60, RZ ;  /* 0x0000006043437824 */ /* 0x000fe400078e02ff */
[----:B------:R-:W-:-:S04]  /*46f0*/  IMAD.WIDE.U32 R40, R44, R12, R40 ;  /* 0x0000000c2c287225 */ /* 0x000fc800078e0028 */
[----:B------:R-:W-:Y:S01]  /*4700*/  IMAD.IADD R63, R63, 0x1, R9 ;  /* 0x000000013f3f7824 */ /* 0x000fe200078e0209 */
[----:B------:R-:W-:Y:S01]  /*4710*/  IADD3 R9, P0, R8, R10, RZ ;  /* 0x0000000a08097210 */ /* 0x000fe20007f1e0ff */
[----:B------:R-:W-:Y:S01]  /*4720*/  IMAD R15, R44, R13, R15 ;  /* 0x0000000d2c0f7224 */ /* 0x000fe200078e020f */
[----:B------:R-:W-:Y:S01]  /*4730*/  IADD3 R8, P3, R32, R40, RZ ;  /* 0x0000002820087210 */ /* 0x000fe20007f7e0ff */
[----:B------:R-:W-:Y:S01]  /*4740*/  IMAD.IADD R67, R67, 0x1, R33 ;  /* 0x0000000143437824 */ /* 0x000fe200078e0221 */
[----:B------:R-:W-:Y:S02]  /*4750*/  IADD3.X R10, R63, R14, R11, P0, !PT ;  /* 0x0000000e3f0a7210 */ /* 0x000fe400007fe40b */
[----:B------:R-:W-:Y:S02]  /*4760*/  LEA R32, P0, R9, UR4, 0x1 ;  /* 0x0000000409207c11 */ /* 0x000fe4000f8008ff */
[----:B------:R-:W-:Y:S02]  /*4770*/  IADD3.X R41, R67, R15, R41, P3, !PT ;  /* 0x0000000f43297210 */ /* 0x000fe40001ffe429 */
[----:B------:R-:W-:-:S02]  /*4780*/  LEA R40, P3, R8, UR6, 0x1 ;  /* 0x0000000608287c11 */ /* 0x000fc4000f8608ff */
[----:B------:R-:W-:Y:S02]  /*4790*/  LEA.HI.X R33, R9, UR5, R10, 0x1, P0 ;  /* 0x0000000509217c11 */ /* 0x000fe400080f0c0a */
[----:B------:R-:W-:-:S04]  /*47a0*/  LEA.HI.X R41, R8, UR7, R41, 0x1, P3 ;  /* 0x0000000708297c11 */ /* 0x000fc800098f0c29 */
[----:B------:R-:W5:Y:S04]  /*47b0*/  LDG.E.128 R32, desc[UR42][R32.64] ;  /* 0x0000002a20207981 */ /* 0x000f68000c1e1d00 */
[----:B------:R-:W5:Y:S02]  /*47c0*/  LDG.E.128 R40, desc[UR42][R40.64] ;  /* 0x0000002a28287981 */ /* 0x000f64000c1e1d00 */
.L_x_12011:
[----:B------:R-:W-:Y:S05]  /*47d0*/  BSYNC B1 ;  /* 0x0000000000017941 */ /* 0x000fea0003800000 */
.L_x_12010:
[----:B------:R-:W-:Y:S01]  /*47e0*/  ULOP3.LUT UR4, UR36, 0x1, URZ, 0xfc, !UPT ;  /* 0x0000000124047892 */ /* 0x000fe2000f8efc3f */
[----:B0-----:R-:W-:Y:S01]  /*47f0*/  IMAD.MOV.U32 R8, RZ, RZ, R4 ;  /* 0x000000ffff087224 */ /* 0x001fe200078e0004 */
[----:B------:R-:W-:Y:S01]  /*4800*/  PRMT R72, R72, 0x5410, R56 ;  /* 0x0000541048487816 */ /* 0x000fe20000000038 */
[----:B------:R-:W-:Y:S01]  /*4810*/  IMAD.MOV.U32 R9, RZ, RZ, R5 ;  /* 0x000000ffff097224 */ /* 0x000fe200078e0005 */
[----:B------:R-:W-:Y:S01]  /*4820*/  UISETP.NE.AND UP0, UPT, UR4, 0x3, UPT ;  /* 0x000000030400788c */ /* 0x000fe2000bf05270 */
        /* <DEDUP_REMOVED lines=8> */
[----:B-----5:R-:W-:Y:S01]  /*48b0*/  IMAD.MOV.U32 R11, RZ, RZ, R34 ;  /* 0x000000ffff0b7224 */ /* 0x020fe200078e0022 */
[----:B------:R-:W-:-:S02]  /*48c0*/  PLOP3.LUT P3, PT, PT, PT, UP0, 0x80, 0x0 ;  /* 0x000000000000781c */ /* 0x000fc40003f6f008 */
        /* <DEDUP_REMOVED lines=8> */
[----:B------:R-:W-:Y:S02]  /*4950*/  ISETP.GE.AND P4, PT, R16, R62, PT ;  /* 0x0000003e1000720c */ /* 0x000fe40003f86270 */
[----:B------:R-:W-:Y:S01]  /*4960*/  PRMT R68, R68, 0x5410, R8 ;  /* 0x0000541044447816 */ /* 0x000fe20000000008 */
[----:B------:R-:W-:Y:S01]  /*4970*/  IMAD.MOV.U32 R8, RZ, RZ, R42 ;  /* 0x000000ffff087224 */ /* 0x000fe200078e002a */
[----:B------:R-:W-:Y:S01]  /*4980*/  PRMT R69, R9, 0x5410, R10 ;  /* 0x0000541009457816 */ /* 0x000fe2000000000a */
[----:B------:R-:W-:Y:S01]  /*4990*/  IMAD.MOV.U32 R9, RZ, RZ, R43 ;  /* 0x000000ffff097224 */ /* 0x000fe200078e002b */
[----:B------:R-:W-:-:S04]  /*49a0*/  MOV R10, R40 ;  /* 0x00000028000a7202 */ /* 0x000fc80000000f00 */
[----:B------:R-:W-:Y:S02]  /*49b0*/  PRMT R70, R8, 0x5410, R9 ;  /* 0x0000541008467816 */ /* 0x000fe40000000009 */
[----:B------:R-:W-:Y:S01]  /*49c0*/  PRMT R71, R10, 0x5410, R11 ;  /* 0x000054100a477816 */ /* 0x000fe2000000000b */
[----:B------:R-:W-:Y:S06]  /*49d0*/  @!P3 BRA `(.L_x_12012) ;  /* 0x000000000004b947 */ /* 0x000fec0003800000 */
[----:B------:R-:W-:Y:S01]  /*49e0*/  BPT.TRAP 0x1 ;  /* 0x000000040000795c */ /* 0x000fe20000300000 */
.L_x_12012:
[----:B------:R-:W-:Y:S01]  /*49f0*/  IMAD R54, R152, 0x8, R2 ;  /* 0x0000000898367824 */ /* 0x000fe200078e0202 */
[----:B------:R-:W-:Y:S01]  /*4a00*/  SHF.L.U32 R55, R185, 0x1f, RZ ;  /* 0x0000001fb9377819 */ /* 0x000fe200000006ff */
[----:B------:R-:W-:Y:S01]  /*4a10*/  BSSY B1, `(.L_x_12013) ;  /* 0x0000005000017945 */ /* 0x000fe20003800000 */
[----:B------:R-:W-:Y:S02]  /*4a20*/  LOP3.LUT R8, R48, 0x1, RZ, 0xc0, !PT ;  /* 0x0000000130087812 */ /* 0x000fe400078ec0ff */
[----:B------:R-:W0:Y:S02]  /*4a30*/  SYNCS.PHASECHK.TRANS64.TRYWAIT P5, [R54+URZ+0x22890], R55 ;  /* 0x02289037360075a7 */ /* 0x000e2400080a017f */
[----:B------:R-:W-:Y:S01]  /*4a40*/  ISETP.NE.U32.AND P0, PT, R8, 0x1, PT ;  /* 0x000000010800780c */ /* 0x000fe20003f05070 */
[----:B0-----:R-:W-:-:S12]  /*4a50*/  @!P5 BRA `(.L_x_12014) ;  /* 0x000002980088d947 */ /* 0x001fd80003800000 */
.L_x_12359:
[----:B------:R-:W-:Y:S05]  /*4a60*/  BSYNC B1 ;  /* 0x0000000000017941 */ /* 0x000fea0003800000 */
.L_x_12013:
[----:B------:R-:W-:-:S03]  /*4a70*/  UMOV UR4, 0xffffffff ;  /* 0xffffffff00047882 */ /* 0x000fc60000000000 */
[----:B------:R-:W-:Y:S05]  /*4a80*/  BRA.DIV UR4, `(.L_x_12015) ;  /* 0x0000029a04907947 */ /* 0x000fea000b800000 */
[----:B------:R1:W2:Y:S04]  /*4a90*/  SHFL.IDX PT, R63, R59, RZ, 0x1c1f ;  /* 0x001c1fff3b3f7589 */ /* 0x0002a800000e0000 */
[----:B------:R1:W3:Y:S02]  /*4aa0*/  SHFL.IDX PT, R14, R58, RZ, 0x1c1f ;  /* 0x001c1fff3a0e7589 */ /* 0x0002e400000e0000 */
.L_x_12363:
[----:B------:R-:W-:Y:S01]  /*4ab0*/  ISETP.GE.OR P5, PT, R18, R66, P0 ;  /* 0x000000421200720c */ /* 0x000fe200007a6670 */
[----:B------:R-:W-:Y:S01]  /*4ac0*/  BSSY B1, `(.L_x_12016) ;  /* 0x0000073000017945 */ /* 0x000fe20003800000 */
[----:B------:R-:W-:Y:S02]  /*4ad0*/  IMAD.SHL.U32 R67, R62, 0x2, RZ ;  /* 0x000000023e437824 */ /* 0x000fe400078e00ff */
[----:B---3--:R-:W-:-:S09]  /*4ae0*/  IMAD.MOV.U32 R62, RZ, RZ, R14 ;  /* 0x000000ffff3e7224 */ /* 0x008fd200078e000e */
[----:B------:R-:W-:Y:S05]  /*4af0*/  @P5 BRA `(.L_x_12017) ;  /* 0x0000000400bc5947 */ /* 0x000fea0003800000 */
[----:B------:R-:W3:Y:S01]  /*4b00*/  LDC R12, c[0x0][0x2f4] ;  /* 0x0000bd00ff0c7b82 */ /* 0x000ee20000000800 */
[----:B------:R-:W-:Y:S01]  /*4b10*/  IMAD.SHL.U32 R57, R52, 0x8, RZ ;  /* 0x0000000834397824 */ /* 0x000fe200078e00ff */
[----:B------:R-:W-:Y:S01]  /*4b20*/  BSSY B2, `(.L_x_12018) ;  /* 0x000006a000027945 */ /* 0x000fe20003800000 */
[----:B---3--:R-:W-:-:S05]  /*4b30*/  IMAD.IADD R8, R12, 0x1, -R67 ;  /* 0x000000010c087824 */ /* 0x008fca00078e0a43 */
[----:B------:R-:W-:-:S04]  /*4b40*/  SEL R8, R67, R8, !P1 ;  /* 0x0000000843087207 */ /* 0x000fc80004800000 */
[----:B------:R-:W-:-:S04]  /*4b50*/  SHF.R.S32.HI R9, RZ, 0x1f, R8 ;  /* 0x0000001fff097819 */ /* 0x000fc80000011408 */
[----:B------:R-:W-:Y:S02]  /*4b60*/  LEA.HI R9, R9, R8, RZ, 0x4 ;  /* 0x0000000809097211 */ /* 0x000fe400078f20ff */
[----:B------:R-:W-:Y:S01]  /*4b70*/  LOP3.LUT R8, R20, 0x38, R57, 0xf8, !PT ;  /* 0x0000003814087812 */ /* 0x000fe200078ef839 */
[----:B--2---:R-:W-:Y:S01]  /*4b80*/  IMAD.WIDE R56, R57, 0x2, R62 ;  /* 0x0000000239387825 */ /* 0x004fe200078e023e */
[----:B------:R-:W-:-:S05]  /*4b90*/  LEA.HI.SX32 R9, R9, R52, 0x1c ;  /* 0x0000003409097211 */ /* 0x000fca00078fe2ff */
[----:B------:R-:W-:Y:S01]  /*4ba0*/  IMAD.SHL.U32 R73, R9, 0x8, RZ ;  /* 0x0000000809497824 */ /* 0x000fe200078e00ff */
[----:B------:R-:W-:-:S04]  /*4bb0*/  LOP3.LUT R9, R8, R21, RZ, 0x3c, !PT ;  /* 0x0000001508097212 */ /* 0x000fc800078e3cff */
[----:B------:R-:W-:Y:S01]  /*4bc0*/  LOP3.LUT R10, R20, 0x38, R73, 0xf8, !PT ;  /* 0x00000038140a7812 */ /* 0x000fe200078ef849 */
[----:B------:R-:W-:Y:S01]  /*4bd0*/  IMAD R9, R188, 0x200, R9 ;  /* 0x00000200bc097824 */ /* 0x000fe200078e0209 */
[----:B------:R-:W-:Y:S02]  /*4be0*/  ISETP.GE.AND P5, PT, R73, R12, PT ;  /* 0x0000000c4900720c */ /* 0x000fe40003fa6270 */
[----:B------:R-:W-:Y:S01]  /*4bf0*/  LOP3.LUT R11, R10, R21, RZ, 0x3c, !PT ;  /* 0x000000150a0b7212 */ /* 0x000fe200078e3cff */
[----:B------:R-:W-:-:S04]  /*4c00*/  IMAD R9, R152, 0x1800, R9 ;  /* 0x0000180098097824 */ /* 0x000fc800078e0209 */
[----:B------:R-:W-:Y:S02]  /*4c10*/  IMAD R11, R188, 0x200, R11 ;  /* 0x00000200bc0b7824 */ /* 0x000fe400078e020b */
[----:B------:R-:W-:Y:S02]  /*4c20*/  IMAD R9, R9, 0x2, R2 ;  /* 0x0000000209097824 */ /* 0x000fe400078e0202 */
[----:B------:R-:W-:Y:S02]  /*4c30*/  IMAD R11, R152, 0x1800, R11 ;  /* 0x00001800980b7824 */ /* 0x000fe400078e020b */
[----:B------:R-:W-:-:S04]  /*4c40*/  @!P5 IMAD.WIDE R62, R73, 0x2, R62 ;  /* 0x00000002493ed825 */ /* 0x000fc800078e023e */
[----:B------:R-:W-:Y:S02]  /*4c50*/  IMAD R12, R11, 0x2, R2 ;  /* 0x000000020b0c7824 */ /* 0x000fe400078e0202 */
[----:B------:R-:W2:Y:S04]  /*4c60*/  LDS.128 R8, [R9+0x1c400] ;  /* 0x01c4000009087984 */ /* 0x000ea80000000c00 */
[----:B------:R-:W3:Y:S01]  /*4c70*/  LDS.128 R12, [R12+0x1c400] ;  /* 0x01c400000c0c7984 */ /* 0x000ee20000000c00 */
[----:B------:R-:W-:Y:S05]  /*4c80*/  @P4 BRA `(.L_x_12019) ;  /* 0x00000004004c4947 */ /* 0x000fea0003800000 */
[----:B------:R-:W-:Y:S02]  /*4c90*/  SHF.R.U32.HI R75, RZ, 0x10, R37 ;  /* 0x00000010ff4b7819 */ /* 0x000fe40000011625 */
[----:B------:R-:W-:Y:S02]  /*4ca0*/  SHF.R.U64 R73, R4, 0x10, R5 ;  /* 0x0000001004497819 */ /* 0x000fe40000001205 */
[----:B------:R-:W-:Y:S01]  /*4cb0*/  SHF.R.U64 R36, R36, 0x10, R37 ;  /* 0x0000001024247819 */ /* 0x000fe20000001225 */
[----:B--2---:R-:W-:Y:S01]  /*4cc0*/  IMAD.MOV.U32 R37, RZ, RZ, R8 ;  /* 0x000000ffff257224 */ /* 0x004fe200078e0008 */
[----:B------:R-:W-:Y:S01]  /*4cd0*/  SHF.R.U32.HI R76, RZ, 0x10, R5 ;  /* 0x00000010ff4c7819 */ /* 0x000fe20000011605 */
[----:B---3--:R-:W-:Y:S01]  /*4ce0*/  HADD2.F32 R8, -RZ, R13.H1_H1 ;  /* 0x3000000dff087230 */ /* 0x008fe20000004100 */
[--C-:B------:R-:W-:Y:S01]  /*4cf0*/  SHF.R.U64 R4, R6, 0x10, R7.reuse ;  /* 0x0000001006047819 */ /* 0x100fe20000001207 */
[----:B------:R-:W-:Y:S01]  /*4d00*/  HADD2.F32 R6, -RZ, R9.H0_H0 ;  /* 0x20000009ff067230 */ /* 0x000fe20000004100 */
[----:B------:R-:W-:Y:S01]  /*4d10*/  SHF.R.U32.HI R80, RZ, 0x10, R7 ;  /* 0x00000010ff507819 */ /* 0x000fe20000011607 */
[----:B------:R-:W-:Y:S01]  /*4d20*/  HADD2.F32 R75, -RZ, R75.H0_H0 ;  /* 0x2000004bff4b7230 */ /* 0x000fe20000004100 */
[--C-:B------:R-:W-:Y:S01]  /*4d30*/  SHF.R.U64 R5, R38, 0x10, R39.reuse ;  /* 0x0000001026057819 */ /* 0x100fe20000001227 */
[----:B------:R-:W-:Y:S01]  /*4d40*/  HADD2.F32 R7, -RZ, R13.H0_H0 ;  /* 0x2000000dff077230 */ /* 0x000fe20000004100 */
[----:B------:R-:W-:Y:S01]  /*4d50*/  SHF.R.U32.HI R79, RZ, 0x10, R39 ;  /* 0x00000010ff4f7819 */ /* 0x000fe20000011627 */
[----:B------:R-:W-:-:S02]  /*4d60*/  HADD2.F32 R39, -RZ, R77.H1_H1 ;  /* 0x3000004dff277230 */ /* 0x000fc40000004100 */
[----:B------:R-:W-:Y:S01]  /*4d70*/  FMUL.FTZ R78, R8, R75 ;  /* 0x0000004b084e7220 */ /* 0x000fe20000410000 */
[----:B------:R-:W-:Y:S02]  /*4d80*/  HADD2.F32 R9, -RZ, R9.H1_H1 ;  /* 0x30000009ff097230 */ /* 0x000fe40000004100 */
[----:B------:R-:W-:Y:S02]  /*4d90*/  IMAD.MOV.U32 R38, RZ, RZ, R12 ;  /* 0x000000ffff267224 */ /* 0x000fe400078e000c */
        /* <DEDUP_REMOVED lines=10> */
[----:B------:R-:W-:Y:S02]  /*4e40*/  HADD2.F32 R75, -RZ, R81.H1_H1 ;  /* 0x30000051ff4b7230 */ /* 0x000fe40000004100 */
[----:B------:R-:W-:Y:S01]  /*4e50*/  HADD2.F32 R13, -RZ, R15.H0_H0 ;  /* 0x2000000fff0d7230 */ /* 0x000fe20000004100 */
[----:B------:R-:W-:Y:S01]  /*4e60*/  F2FP.F16.F32.PACK_AB R9, R9, R6 ;  /* 0x000000060909723e */ /* 0x000fe200000000ff */
[----:B------:R-:W-:Y:S02]  /*4e70*/  HADD2.F32 R12, -RZ, R11.H0_H0 ;  /* 0x2000000bff0c7230 */ /* 0x000fe40000004100 */
[----:B------:R-:W-:Y:S02]  /*4e80*/  HADD2.F32 R15, -RZ, R15.H1_H1 ;  /* 0x3000000fff0f7230 */ /* 0x000fe40000004100 */
[----:B------:R-:W-:Y:S01]  /*4e90*/  FMUL.FTZ R77, R13, R75 ;  /* 0x0000004b0d4d7220 */ /* 0x000fe20000410000 */
[----:B------:R-:W-:-:S02]  /*4ea0*/  HADD2.F32 R78, -RZ, R79.H0_H0 ;  /* 0x2000004fff4e7230 */ /* 0x000fc40000004100 */
[----:B------:R-:W-:Y:S02]  /*4eb0*/  HADD2.F32 R76, -RZ, R80.H0_H0 ;  /* 0x20000050ff4c7230 */ /* 0x000fe40000004100 */
[C---:B------:R-:W-:Y:S01]  /*4ec0*/  FMUL.FTZ R80, R12.reuse, R75 ;  /* 0x0000004b0c507220 */ /* 0x040fe20000410000 */
[----:B------:R-:W-:Y:S02]  /*4ed0*/  HADD2.F32 R11, -RZ, R11.H1_H1 ;  /* 0x3000000bff0b7230 */ /* 0x000fe40000004100 */
[-C--:B------:R-:W-:Y:S01]  /*4ee0*/  FMUL.FTZ R82, R15, R78.reuse ;  /* 0x0000004e0f527220 */ /* 0x080fe20000410000 */
[-C--:B------:R-:W-:Y:S01]  /*4ef0*/  FFMA.FTZ R77, R12, R39.reuse, -R77 ;  /* 0x000000270c4d7223 */ /* 0x080fe2000001084d */
[----:B------:R-:W-:Y:S01]  /*4f00*/  FFMA.FTZ R80, R13, R39, R80 ;  /* 0x000000270d507223 */ /* 0x000fe20000010050 */
[--C-:B------:R-:W-:Y:S02]  /*4f10*/  HADD2.F32 R13, -RZ, R74.reuse.H0_H0 ;  /* 0x2000004aff0d7230 */ /* 0x100fe40000004100 */
[C---:B------:R-:W-:Y:S01]  /*4f20*/  FMUL.FTZ R78, R11.reuse, R78 ;  /* 0x0000004e0b4e7220 */ /* 0x040fe20000410000 */
[----:B------:R-:W-:Y:S01]  /*4f30*/  FFMA.FTZ R82, R11, R76, -R82 ;  /* 0x0000004c0b527223 */ /* 0x000fe20000010852 */
[----:B------:R-:W-:-:S02]  /*4f40*/  HADD2.F32 R74, -RZ, R74.H1_H1 ;  /* 0x3000004aff4a7230 */ /* 0x000fc40000004100 */
[----:B------:R-:W-:Y:S02]  /*4f50*/  HADD2.F32 R12, -RZ, R38.H0_H0 ;  /* 0x20000026ff0c7230 */ /* 0x000fe40000004100 */
[----:B------:R-:W-:Y:S01]  /*4f60*/  FFMA.FTZ R75, R15, R76, R78 ;  /* 0x0000004c0f4b7223 */ /* 0x000fe2000001004e */
[--C-:B------:R-:W-:Y:S02]  /*4f70*/  HADD2.F32 R11, -RZ, R37.reuse.H0_H0 ;  /* 0x20000025ff0b7230 */ /* 0x100fe40000004100 */
[----:B------:R-:W-:Y:S02]  /*4f80*/  HADD2.F32 R36, -RZ, R36.H0_H0 ;  /* 0x20000024ff247230 */ /* 0x000fe40000004100 */
[-C--:B------:R-:W-:Y:S01]  /*4f90*/  FMUL.FTZ R76, R12, R74.reuse ;  /* 0x0000004a0c4c7220 */ /* 0x080fe20000410000 */
[----:B------:R-:W-:Y:S02]  /*4fa0*/  HADD2.F32 R38, -RZ, R38.H1_H1 ;  /* 0x30000026ff267230 */ /* 0x000fe40000004100 */
[----:B------:R-:W-:Y:S01]  /*4fb0*/  FMUL.FTZ R15, R11, R74 ;  /* 0x0000004a0b0f7220 */ /* 0x000fe20000410000 */
[----:B------:R-:W-:-:S02]  /*4fc0*/  HADD2.F32 R37, -RZ, R37.H1_H1 ;  /* 0x30000025ff257230 */ /* 0x000fc40000004100 */
[-C--:B------:R-:W-:Y:S01]  /*4fd0*/  FFMA.FTZ R76, R11, R13.reuse, -R76 ;  /* 0x0000000d0b4c7223 */ /* 0x080fe2000001084c */
[----:B------:R-:W-:Y:S02]  /*4fe0*/  HADD2.F32 R73, -RZ, R73.H0_H0 ;  /* 0x20000049ff497230 */ /* 0x000fe40000004100 */
[-C--:B------:R-:W-:Y:S01]  /*4ff0*/  FMUL.FTZ R74, R38, R36.reuse ;  /* 0x00000024264a7220 */ /* 0x080fe20000410000 */
[----:B------:R-:W-:Y:S02]  /*5000*/  HADD2.F32 R11, -RZ, R14.H0_H0 ;  /* 0x2000000eff0b7230 */ /* 0x000fe40000004100 */
[C---:B------:R-:W-:Y:S01]  /*5010*/  FMUL.FTZ R39, R37.reuse, R36 ;  /* 0x0000002425277220 */ /* 0x040fe20000410000 */
[----:B------:R-:W-:Y:S01]  /*5020*/  FFMA.FTZ R36, R12, R13, R15 ;  /* 0x0000000d0c247223 */ /* 0x000fe2000001000f */
[----:B------:R-:W-:Y:S02]  /*5030*/  HADD2.F32 R12, -RZ, R72.H1_H1 ;  /* 0x30000048ff0c7230 */ /* 0x000fe40000004100 */
[----:B------:R-:W-:Y:S01]  /*5040*/  FFMA.FTZ R37, R37, R73, -R74 ;  /* 0x0000004925257223 */ /* 0x000fe2000001084a */
[----:B------:R-:W-:-:S02]  /*5050*/  HADD2.F32 R15, -RZ, R5.H0_H0 ;  /* 0x20000005ff0f7230 */ /* 0x000fc40000004100 */
[----:B------:R-:W-:Y:S01]  /*5060*/  FFMA.FTZ R39, R38, R73, R39 ;  /* 0x0000004926277223 */ /* 0x000fe20000010027 */
[----:B------:R-:W-:Y:S01]  /*5070*/  HADD2.F32 R72, -RZ, R72.H0_H0 ;  /* 0x20000048ff487230 */ /* 0x000fe20000004100 */
[----:B------:R-:W-:Y:S01]  /*5080*/  F2FP.F16.F32.PACK_AB R75, R75, R80 ;  /* 0x000000504b4b723e */ /* 0x000fe200000000ff */
[----:B------:R-:W-:Y:S02]  /*5090*/  HADD2.F32 R5, -RZ, R10.H0_H0 ;  /* 0x2000000aff057230 */ /* 0x000fe40000004100 */
[----:B------:R-:W-:Y:S02]  /*50a0*/  HADD2.F32 R14, -RZ, R14.H1_H1 ;  /* 0x3000000eff0e7230 */ /* 0x000fe40000004100 */
[----:B------:R-:W-:Y:S02]  /*50b0*/  HADD2.F32 R10, -RZ, R10.H1_H1 ;  /* 0x3000000aff0a7230 */ /* 0x000fe40000004100 */
[----:B------:R-:W-:Y:S02]  /*50c0*/  HADD2.F32 R13, -RZ, R4.H0_H0 ;  /* 0x20000004ff0d7230 */ /* 0x000fe40000004100 */
[-C--:B------:R-:W-:Y:S01]  /*50d0*/  FMUL.FTZ R4, R11, R72.reuse ;  /* 0x000000480b047220 */ /* 0x080fe20000410000 */
        /* <DEDUP_REMOVED lines=9> */
[----:B------:R-:W-:Y:S01]  /*5170*/  F2FP.F16.F32.PACK_AB R14, R15, R72 ;  /* 0x000000480f0e723e */ /* 0x000fe200000000ff */
[----:B------:R-:W-:Y:S01]  /*5180*/  IMAD.MOV.U32 R15, RZ, RZ, R75 ;  /* 0x000000ffff0f7224 */ /* 0x000fe200078e004b */
[----:B------:R-:W-:Y:S02]  /*5190*/  F2FP.F16.F32.PACK_AB R8, R37, R76 ;  /* 0x0000004c2508723e */ /* 0x000fe400000000ff */
[----:B------:R-:W-:Y:S02]  /*51a0*/  F2FP.F16.F32.PACK_AB R12, R39, R36 ;  /* 0x00000024270c723e */ /* 0x000fe400000000ff */
[----:B------:R-:W-:-:S07]  /*51b0*/  F2FP.F16.F32.PACK_AB R10, R73, R4 ;  /* 0x00000004490a723e */ /* 0x000fce00000000ff */
.L_x_12019:
[----:B------:R-:W-:Y:S05]  /*51c0*/  BSYNC B2 ;  /* 0x0000000000027941 */ /* 0x000fea0003800000 */
.L_x_12018:
[----:B--2---:R4:W-:Y:S04]  /*51d0*/  ST.E.128 desc[UR42][R56.64], R8 ;  /* 0x0000000838007985 */ /* 0x0049e8000c101d2a */
[----:B---3--:R4:W-:Y:S02]  /*51e0*/  @!P5 ST.E.128 desc[UR42][R62.64], R12 ;  /* 0x0000000c3e00d985 */ /* 0x0089e4000c101d2a */
.L_x_12017:
[----:B------:R-:W-:Y:S05]  /*51f0*/  BSYNC B1 ;  /* 0x0000000000017941 */ /* 0x000fea0003800000 */
.L_x_12016:
[----:B------:R-:W-:-:S03]  /*5200*/  UMOV UR4, 0xffffffff ;  /* 0xffffffff00047882 */ /* 0x000fc60000000000 */
[----:B------:R-:W-:Y:S05]  /*5210*/  BRA.DIV UR4, `(.L_x_12020) ;  /* 0x0000029204f47947 */ /* 0x000fea000b800000 */
[----:B-1----:R-:W1:Y:S04]  /*5220*/  SHFL.IDX PT, R59, R59, 0x1, 0x1c1f ;  /* 0x003c1f003b3b7f89 */ /* 0x002e6800000e0000 */
[----:B----4-:R3:W4:Y:S02]  /*5230*/  SHFL.IDX PT, R14, R58, 0x1, 0x1c1f ;  /* 0x003c1f003a0e7f89 */ /* 0x01072400000e0000 */
.L_x_12367:
[----:B------:R-:W-:Y:S01]  /*5240*/  IADD3 R4, R18, 0x40, RZ ;  /* 0x0000004012047810 */ /* 0x000fe20007ffe0ff */
[----:B----4-:R-:W-:Y:S02]  /*5250*/  IMAD.MOV.U32 R12, RZ, RZ, R14 ;  /* 0x000000ffff0c7224 */ /* 0x010fe400078e000e */
[----:B-1----:R-:W-:Y:S01]  /*5260*/  IMAD.MOV.U32 R13, RZ, RZ, R59 ;  /* 0x000000ffff0d7224 */ /* 0x002fe200078e003b */
[----:B------:R-:W-:-:S13]  /*5270*/  ISETP.GE.OR P0, PT, R4, R66, P0 ;  /* 0x000000420400720c */ /* 0x000fda0000706670 */
[----:B------:R-:W-:Y:S05]  /*5280*/  @P0 BRA `(.L_x_12001) ;  /* 0x0000000800d40947 */ /* 0x000fea0003800000 */
[----:B------:R-:W1:Y:S01]  /*5290*/  LDC R36, c[0x0][0x2f4] ;  /* 0x0000bd00ff247b82 */ /* 0x000e620000000800 */
[----:B------:R-:W-:Y:S01]  /*52a0*/  SHF.R.U32.HI R5, RZ, 0x3, R195 ;  /* 0x00000003ff057819 */ /* 0x000fe200000116c3 */
[----:B------:R-:W-:Y:S01]  /*52b0*/  IMAD.SHL.U32 R15, R52, 0x8, RZ ;  /* 0x00000008340f7824 */ /* 0x000fe200078e00ff */
[----:B------:R-:W-:Y:S03]  /*52c0*/  BSSY B1, `(.L_x_12021) ;  /* 0x0000067000017945 */ /* 0x000fe60003800000 */
[----:B------:R-:W-:-:S04]  /*52d0*/  IMAD.WIDE R14, R15, 0x2, R12 ;  /* 0x000000020f0e7825 */ /* 0x000fc800078e020c */
[----:B-1----:R-:W-:-:S05]  /*52e0*/  @P1 IMAD.IADD R67, R36, 0x1, -R67 ;  /* 0x0000000124431824 */ /* 0x002fca00078e0a43 */
[----:B------:R-:W-:-:S04]  /*52f0*/  SHF.R.S32.HI R4, RZ, 0x1f, R67 ;  /* 0x0000001fff047819 */ /* 0x000fc80000011443 */
[----:B------:R-:W-:-:S04]  /*5300*/  LEA.HI R67, R4, R67, RZ, 0x4 ;  /* 0x0000004304437211 */ /* 0x000fc800078f20ff */
[----:B------:R-:W-:-:S05]  /*5310*/  LEA.HI.SX32 R37, R67, R52, 0x1c ;  /* 0x0000003443257211 */ /* 0x000fca00078fe2ff */
[----:B------:R-:W-:-:S05]  /*5320*/  IMAD.SHL.U32 R37, R37, 0x8, RZ ;  /* 0x0000000825257824 */ /* 0x000fca00078e00ff */
[----:B------:R-:W-:-:S04]  /*5330*/  LOP3.LUT R4, R195, 0x38, R37, 0xf8, !PT ;  /* 0x00000038c3047812 */ /* 0x000fc800078ef825 */
[----:B------:R-:W-:Y:S01]  /*5340*/  LOP3.LUT R4, R4, R5, RZ, 0x3c, !PT ;  /* 0x0000000504047212 */ /* 0x000fe200078e3cff */
[----:B------:R-:W-:-:S04]  /*5350*/  IMAD R5, R152, 0x1800, R53 ;  /* 0x0000180098057824 */ /* 0x000fc800078e0235 */
[----:B------:R-:W-:Y:S02]  /*5360*/  IMAD.IADD R7, R199, 0x1, R4 ;  /* 0x00000001c7077824 */ /* 0x000fe400078e0204 */
[----:B------:R-:W-:Y:S02]  /*5370*/  IMAD R5, R5, 0x2, R2 ;  /* 0x0000000205057824 */ /* 0x000fe400078e0202 */
[----:B------:R-:W-:-:S04]  /*5380*/  IMAD R7, R152, 0x1800, R7 ;  /* 0x0000180098077824 */ /* 0x000fc800078e0207 */
[----:B------:R-:W-:Y:S02]  /*5390*/  IMAD R8, R7, 0x2, R2 ;  /* 0x0000000207087824 */ /* 0x000fe400078e0202 */
[----:B------:R-:W1:Y:S04]  /*53a0*/  LDS.128 R4, [R5+0x1c400] ;  /* 0x01c4000005047984 */ /* 0x000e680000000c00 */
[----:B------:R-:W4:Y:S01]  /*53b0*/  LDS.128 R8, [R8+0x1c400] ;  /* 0x01c4000008087984 */ /* 0x000f220000000c00 */
[----:B------:R-:W-:Y:S05]  /*53c0*/  @P4 BRA `(.L_x_12022) ;  /* 0x0000000400584947 */ /* 0x000fea0003800000 */
[----:B------:R-:W-:Y:S01]  /*53d0*/  SHF.R.U64 R62, R40, 0x10, R41 ;  /* 0x00000010283e7819 */ /* 0x000fe20000001229 */
[--C-:B------:R-:W-:Y:S01]  /*53e0*/  HADD2.F32 R39, -RZ, R71.reuse.H1_H1 ;  /* 0x30000047ff277230 */ /* 0x100fe20000004100 */
[----:B--2---:R-:W-:Y:S01]  /*53f0*/  SHF.R.U64 R63, R32, 0x10, R33 ;  /* 0x00000010203f7819 */ /* 0x004fe20000001221 */
[----:B------:R-:W-:Y:S01]  /*5400*/  HADD2.F32 R71, -RZ, R71.H0_H0 ;  /* 0x20000047ff477230 */ /* 0x000fe20000004100 */
[----:B------:R-:W-:Y:S02]  /*5410*/  SHF.R.U32.HI R40, RZ, 0x10, R41 ;  /* 0x00000010ff287819 */ /* 0x000fe40000011629 */
[----:B------:R-:W-:Y:S01]  /*5420*/  SHF.R.U32.HI R38, RZ, 0x10, R33 ;  /* 0x00000010ff267819 */ /* 0x000fe20000011621 */
[----:B----4-:R-:W-:Y:S01]  /*5430*/  IMAD.MOV.U32 R33, RZ, RZ, R8 ;  /* 0x000000ffff217224 */ /* 0x010fe200078e0008 */
[--C-:B------:R-:W-:Y:S01]  /*5440*/  SHF.R.U64 R32, R34, 0x10, R35.reuse ;  /* 0x0000001022207819 */ /* 0x100fe20000001223 */
[----:B------:R-:W-:Y:S01]  /*5450*/  IMAD.MOV.U32 R34, RZ, RZ, R10 ;  /* 0x000000ffff227224 */ /* 0x000fe200078e000a */
[----:B------:R-:W-:Y:S01]  /*5460*/  SHF.R.U32.HI R56, RZ, 0x10, R35 ;  /* 0x00000010ff387819 */ /* 0x000fe20000011623 */
[----:B-1----:R-:W-:Y:S01]  /*5470*/  IMAD.MOV.U32 R8, RZ, RZ, R6 ;  /* 0x000000ffff087224 */ /* 0x002fe200078e0006 */
[--C-:B------:R-:W-:Y:S01]  /*5480*/  SHF.R.U64 R59, R42, 0x10, R43.reuse ;  /* 0x000000102a3b7819 */ /* 0x100fe2000000122b */
[----:B------:R-:W-:Y:S01]  /*5490*/  HADD2.F32 R10, -RZ, R9.H0_H0 ;  /* 0x20000009ff0a7230 */ /* 0x000fe20000004100 */
[----:B------:R-:W-:Y:S01]  /*54a0*/  SHF.R.U32.HI R43, RZ, 0x10, R43 ;  /* 0x00000010ff2b7819 */ /* 0x000fe2000001162b */
[----:B------:R-:W-:-:S02]  /*54b0*/  HADD2.F32 R6, -RZ, R5.H0_H0 ;  /* 0x20000005ff067230 */ /* 0x000fc40000004100 */
[----:B------:R-:W-:Y:S02]  /*54c0*/  HADD2.F32 R9, -RZ, R9.H1_H1 ;  /* 0x30000009ff097230 */ /* 0x000fe40000004100 */
[-C--:B------:R-:W-:Y:S01]  /*54d0*/  FMUL.FTZ R41, R10, R39.reuse ;  /* 0x000000270a297220 */ /* 0x080fe20000410000 */
[----:B------:R-:W-:Y:S02]  /*54e0*/  HADD2.F32 R40, -RZ, R40.H0_H0 ;  /* 0x20000028ff287230 */ /* 0x000fe40000004100 */
[----:B------:R-:W-:Y:S01]  /*54f0*/  FMUL.FTZ R39, R6, R39 ;  /* 0x0000002706277220 */ /* 0x000fe20000410000 */
[----:B------:R-:W-:Y:S02]  /*5500*/  HADD2.F32 R35, -RZ, R69.H1_H1 ;  /* 0x30000045ff237230 */ /* 0x000fe40000004100 */
[----:B------:R-:W-:Y:S02]  /*5510*/  HADD2.F32 R5, -RZ, R5.H1_H1 ;  /* 0x30000005ff057230 */ /* 0x000fe40000004100 */
[----:B------:R-:W-:Y:S01]  /*5520*/  FMUL.FTZ R42, R9, R40 ;  /* 0x00000028092a7220 */ /* 0x000fe20000410000 */
[----:B------:R-:W-:-:S02]  /*5530*/  HADD2.F32 R38, -RZ, R38.H0_H0 ;  /* 0x20000026ff267230 */ /* 0x000fc40000004100 */
[-C--:B------:R-:W-:Y:S01]  /*5540*/  FFMA.FTZ R41, R6, R35.reuse, -R41 ;  /* 0x0000002306297223 */ /* 0x080fe20000010829 */
[----:B------:R-:W-:Y:S01]  /*5550*/  FFMA.FTZ R39, R10, R35, R39 ;  /* 0x000000230a277223 */ /* 0x000fe20000010027 */
[C---:B------:R-:W-:Y:S01]  /*5560*/  FMUL.FTZ R40, R5.reuse, R40 ;  /* 0x0000002805287220 */ /* 0x040fe20000410000 */
[----:B------:R-:W-:Y:S02]  /*5570*/  HADD2.F32 R35, -RZ, R70.H1_H1 ;  /* 0x30000046ff237230 */ /* 0x000fe40000004100 */
[-C--:B------:R-:W-:Y:S01]  /*5580*/  FFMA.FTZ R42, R5, R38.reuse, -R42 ;  /* 0x00000026052a7223 */ /* 0x080fe2000001082a */
[----:B------:R-:W-:Y:S02]  /*5590*/  HADD2.F32 R6, -RZ, R11.H0_H0 ;  /* 0x2000000bff067230 */ /* 0x000fe40000004100 */
[----:B------:R-:W-:Y:S01]  /*55a0*/  FFMA.FTZ R40, R9, R38, R40 ;  /* 0x0000002609287223 */ /* 0x000fe20000010028 */
[----:B------:R-:W-:Y:S02]  /*55b0*/  HADD2.F32 R5, -RZ, R7.H0_H0 ;  /* 0x20000007ff057230 */ /* 0x000fe40000004100 */
[----:B------:R-:W-:-:S02]  /*55c0*/  HADD2.F32 R10, -RZ, R56.H0_H0 ;  /* 0x20000038ff0a7230 */ /* 0x000fc40000004100 */
[-C--:B------:R-:W-:Y:S01]  /*55d0*/  FMUL.FTZ R56, R6, R35.reuse ;  /* 0x0000002306387220 */ /* 0x080fe20000410000 */
[----:B------:R-:W-:Y:S02]  /*55e0*/  HADD2.F32 R9, -RZ, R68.H1_H1 ;  /* 0x30000044ff097230 */ /* 0x000fe40000004100 */
[C---:B------:R-:W-:Y:S01]  /*55f0*/  FMUL.FTZ R35, R5.reuse, R35 ;  /* 0x0000002305237220 */ /* 0x040fe20000410000 */
[----:B------:R-:W-:Y:S01]  /*5600*/  HADD2.F32 R11, -RZ, R11.H1_H1 ;  /* 0x3000000bff0b7230 */ /* 0x000fe20000004100 */
[----:B------:R-:W-:Y:S01]  /*5610*/  F2FP.F16.F32.PACK_AB R39, R40, R39 ;  /* 0x000000272827723e */ /* 0x000fe200000000ff */
[----:B------:R-:W-:Y:S02]  /*5620*/  HADD2.F32 R38, -RZ, R43.H0_H0 ;  /* 0x2000002bff267230 */ /* 0x000fe40000004100 */
[-C--:B------:R-:W-:Y:S01]  /*5630*/  FFMA.FTZ R43, R6, R9.reuse, R35 ;  /* 0x00000009062b7223 */ /* 0x080fe20000010023 */
[----:B------:R-:W-:Y:S02]  /*5640*/  HADD2.F32 R7, -RZ, R7.H1_H1 ;  /* 0x30000007ff077230 */ /* 0x000fe40000004100 */
[----:B------:R-:W-:Y:S01]  /*5650*/  FFMA.FTZ R56, R5, R9, -R56 ;  /* 0x0000000905387223 */ /* 0x000fe20000010838 */
[----:B------:R-:W-:-:S02]  /*5660*/  HADD2.F32 R6, -RZ, R33.H0_H0 ;  /* 0x20000021ff067230 */ /* 0x000fc40000004100 */
[-C--:B---3--:R-:W-:Y:S01]  /*5670*/  FMUL.FTZ R58, R11, R38.reuse ;  /* 0x000000260b3a7220 */ /* 0x088fe20000410000 */
[----:B------:R-:W-:Y:S02]  /*5680*/  HADD2.F32 R9, -RZ, R62.H0_H0 ;  /* 0x2000003eff097230 */ /* 0x000fe40000004100 */
[C---:B------:R-:W-:Y:S01]  /*5690*/  FMUL.FTZ R38, R7.reuse, R38 ;  /* 0x0000002607267220 */ /* 0x040fe20000410000 */
[----:B------:R-:W-:Y:S02]  /*56a0*/  HADD2.F32 R33, -RZ, R33.H1_H1 ;  /* 0x30000021ff217230 */ /* 0x000fe40000004100 */
[-C--:B------:R-:W-:Y:S01]  /*56b0*/  FFMA.FTZ R57, R7, R10.reuse, -R58 ;  /* 0x0000000a07397223 */ /* 0x080fe2000001083a */
[----:B------:R-:W-:Y:S02]  /*56c0*/  HADD2.F32 R69, -RZ, R69.H0_H0 ;  /* 0x20000045ff457230 */ /* 0x000fe40000004100 */
[----:B------:R-:W-:Y:S01]  /*56d0*/  FFMA.FTZ R58, R11, R10, R38 ;  /* 0x0000000a0b3a7223 */ /* 0x000fe20000010026 */
[----:B------:R-:W-:-:S02]  /*56e0*/  HADD2.F32 R5, -RZ, R4.H0_H0 ;  /* 0x20000004ff057230 */ /* 0x000fc40000004100 */
[----:B------:R-:W-:Y:S01]  /*56f0*/  FMUL.FTZ R10, R6, R71 ;  /* 0x00000047060a7220 */ /* 0x000fe20000410000 */
[----:B------:R-:W-:Y:S02]  /*5700*/  HADD2.F32 R4, -RZ, R4.H1_H1 ;  /* 0x30000004ff047230 */ /* 0x000fe40000004100 */
[----:B------:R-:W-:Y:S01]  /*5710*/  FMUL.FTZ R11, R33, R9 ;  /* 0x00000009210b7220 */ /* 0x000fe20000410000 */
[----:B------:R-:W-:Y:S02]  /*5720*/  HADD2.F32 R7, -RZ, R63.H0_H0 ;  /* 0x2000003fff077230 */ /* 0x000fe40000004100 */
[C---:B------:R-:W-:Y:S01]  /*5730*/  FMUL.FTZ R71, R5.reuse, R71 ;  /* 0x0000004705477220 */ /* 0x040fe20000410000 */
[----:B------:R-:W-:Y:S01]  /*5740*/  FFMA.FTZ R10, R5, R69, -R10 ;  /* 0x00000045050a7223 */ /* 0x000fe2000001080a */
[C---:B------:R-:W-:Y:S01]  /*5750*/  FMUL.FTZ R38, R4.reuse, R9 ;  /* 0x0000000904267220 */ /* 0x040fe20000410000 */
[----:B------:R-:W-:Y:S02]  /*5760*/  HADD2.F32 R5, -RZ, R34.H0_H0 ;  /* 0x20000022ff057230 */ /* 0x000fe40000004100 */
[----:B------:R-:W-:Y:S01]  /*5770*/  FFMA.FTZ R11, R4, R7, -R11 ;  /* 0x00000007040b7223 */ /* 0x000fe2000001080b */
[----:B------:R-:W-:-:S02]  /*5780*/  HADD2.F32 R70, -RZ, R70.H0_H0 ;  /* 0x20000046ff467230 */ /* 0x000fc40000004100 */
[----:B------:R-:W-:Y:S01]  /*5790*/  FFMA.FTZ R38, R33, R7, R38 ;  /* 0x0000000721267223 */ /* 0x000fe20000010026 */
[----:B------:R-:W-:Y:S02]  /*57a0*/  HADD2.F32 R9, -RZ, R59.H0_H0 ;  /* 0x2000003bff097230 */ /* 0x000fe40000004100 */
[----:B------:R-:W-:Y:S01]  /*57b0*/  FFMA.FTZ R71, R6, R69, R71 ;  /* 0x0000004506477223 */ /* 0x000fe20000010047 */
[----:B------:R-:W-:Y:S02]  /*57c0*/  HADD2.F32 R4, -RZ, R8.H0_H0 ;  /* 0x20000008ff047230 */ /* 0x000fe40000004100 */
[-C--:B------:R-:W-:Y:S01]  /*57d0*/  FMUL.FTZ R33, R5, R70.reuse ;  /* 0x0000004605217220 */ /* 0x080fe20000410000 */
[----:B------:R-:W-:Y:S01]  /*57e0*/  HADD2.F32 R34, -RZ, R34.H1_H1 ;  /* 0x30000022ff227230 */ /* 0x000fe20000004100 */
[----:B------:R-:W-:Y:S01]  /*57f0*/  F2FP.F16.F32.PACK_AB R43, R58, R43 ;  /* 0x0000002b3a2b723e */ /* 0x000fe200000000ff */
        /* <DEDUP_REMOVED lines=16> */
[----:B------:R-:W-:Y:S01]  /*5900*/  F2FP.F16.F32.PACK_AB R10, R9, R70 ;  /* 0x00000046090a723e */ /* 0x000fe200000000ff */
[----:B------:R-:W-:Y:S01]  /*5910*/  IMAD.MOV.U32 R9, RZ, RZ, R39 ;  /* 0x000000ffff097224 */ /* 0x000fe200078e0027 */
[----:B------:R-:W-:-:S07]  /*5920*/  F2FP.F16.F32.PACK_AB R7, R57, R56 ;  /* 0x000000383907723e */ /* 0x000fce00000000ff */
.L_x_12022:
[----:B------:R-:W-:Y:S05]  /*5930*/  BSYNC B1 ;  /* 0x0000000000017941 */ /* 0x000fea0003800000 */
.L_x_12021:
[----:B-1----:R1:W-:Y:S01]  /*5940*/  ST.E.128 desc[UR42][R14.64], R4 ;  /* 0x000000040e007985 */ /* 0x0023e2000c101d2a */
[----:B------:R-:W-:-:S13]  /*5950*/  ISETP.GE.AND P0, PT, R37, R36, PT ;  /* 0x000000242500720c */ /* 0x000fda0003f06270 */
[----:B------:R-:W-:Y:S05]  /*5960*/  @P0 BRA `(.L_x_12001) ;  /* 0x00000004001c0947 */ /* 0x000fea0003800000 */
[----:B------:R-:W-:-:S05]  /*5970*/  IMAD.WIDE R12, R37, 0x2, R12 ;  /* 0x00000002250c7825 */ /* 0x000fca00078e020c */
[----:B----4-:R4:W-:Y:S01]  /*5980*/  ST.E.128 desc[UR42][R12.64], R8 ;  /* 0x000000080c007985 */ /* 0x0109e2000c101d2a */
[----:B------:R-:W-:Y:S05]  /*5990*/  BRA `(.L_x_12001) ;  /* 0x0000000400107947 */ /* 0x000fea0003800000 */
.L_x_11982:
[----:B------:R-:W-:-:S04]  /*59a0*/  ULOP3.LUT UR4, UR36, 0x1, URZ, 0xfc, !UPT ;  /* 0x0000000124047892 */ /* 0x000fc8000f8efc3f */
[----:B------:R-:W-:-:S06]  /*59b0*/  UISETP.NE.AND UP0, UPT, UR4, 0x3, UPT ;  /* 0x000000030400788c */ /* 0x000fcc000bf05270 */
[----:B------:R-:W-:-:S13]  /*59c0*/  PLOP3.LUT P3, PT, PT, PT, UP0, 0x80, 0x0 ;  /* 0x000000000000781c */ /* 0x000fda0003f6f008 */
[----:B------:R-:W-:Y:S05]  /*59d0*/  @!P3 BRA `(.L_x_12023) ;  /* 0x000000000004b947 */ /* 0x000fea0003800000 */
[----:B------:R-:W-:Y:S01]  /*59e0*/  BPT.TRAP 0x1 ;  /* 0x000000040000795c */ /* 0x000fe20000300000 */
.L_x_12023:
[----:B------:R-:W-:Y:S01]  /*59f0*/  LEA R54, R152, R2, 0x3 ;  /* 0x0000000298367211 */ /* 0x000fe200078e18ff */
[----:B------:R-:W-:Y:S01]  /*5a00*/  BSSY B1, `(.L_x_12024) ;  /* 0x0000005000017945 */ /* 0x000fe20003800000 */
[----:B------:R-:W-:Y:S02]  /*5a10*/  SHF.L.U32 R55, R185, 0x1f, RZ ;  /* 0x0000001fb9377819 */ /* 0x000fe400000006ff */
[----:B------:R-:W-:Y:S02]  /*5a20*/  SHF.R.S32.HI R64, RZ, 0x1f, R61 ;  /* 0x0000001fff407819 */ /* 0x000fe4000001143d */
[----:B------:R-:W0:Y:S02]  /*5a30*/  SYNCS.PHASECHK.TRANS64.TRYWAIT P0, [R54+URZ+0x22890], R55 ;  /* 0x02289037360075a7 */ /* 0x000e24000800017f */
[----:B0-----:R-:W-:Y:S05]  /*5a40*/  @!P0 BRA `(.L_x_12025) ;  /* 0x0000028c00308947 */ /* 0x001fea0003800000 */
.L_x_12368:
[----:B------:R-:W-:Y:S05]  /*5a50*/  BSYNC B1 ;  /* 0x0000000000017941 */ /* 0x000fea0003800000 */
.L_x_12024:
        /* <DEDUP_REMOVED lines=16> */
[C---:B------:R-:W-:Y:S01]  /*5b60*/  IMAD.WIDE.U32 R4, R153.reuse, UR4, R4 ;  /* 0x0000000499047c25 */ /* 0x040fe2000f8e0004 */
[----:B------:R-:W-:Y:S02]  /*5b70*/  UMOV UR4, 0xffffffff ;  /* 0xffffffff00047882 */ /* 0x000fe40000000000 */
[----:B------:R-:W-:Y:S01]  /*5b80*/  ISETP.GE.AND P0, PT, R34, 0x1, PT ;  /* 0x000000012200780c */ /* 0x000fe20003f06270 */
[----:B------:R-:W-:Y:S01]  /*5b90*/  IMAD R5, R153, UR5, R5 ;  /* 0x0000000599057c24 */ /* 0x000fe2000f8e0205 */
[----:B------:R-:W-:-:S04]  /*5ba0*/  LEA R10, P4, R4, UR6, 0x1 ;  /* 0x00000006040a7c11 */ /* 0x000fc8000f8808ff */
[----:B------:R-:W-:Y:S01]  /*5bb0*/  LEA.HI.X R32, R4, UR7, R5, 0x1, P4 ;  /* 0x0000000704207c11 */ /* 0x000fe2000a0f0c05 */
[----:B------:R-:W-:Y:S08]  /*5bc0*/  BRA.DIV UR4, `(.L_x_12026) ;  /* 0x0000028a04e47947 */ /* 0x000ff0000b800000 */
[----:B------:R1:W2:Y:S04]  /*5bd0*/  SHFL.IDX PT, R33, R32, RZ, 0x1c1f ;  /* 0x001c1fff20217589 */ /* 0x0002a800000e0000 */
[----:B------:R1:W3:Y:S02]  /*5be0*/  SHFL.IDX PT, R14, R10, RZ, 0x1c1f ;  /* 0x001c1fff0a0e7589 */ /* 0x0002e400000e0000 */
.L_x_12372:
[----:B------:R-:W-:Y:S04]  /*5bf0*/  BSSY B1, `(.L_x_12027) ;  /* 0x000000d000017945 */ /* 0x000fe80003800000 */
[----:B------:R-:W-:Y:S05]  /*5c00*/  @!P0 BRA `(.L_x_12028) ;  /* 0x00000000002c8947 */ /* 0x000fea0003800000 */
[----:B------:R-:W-:Y:S02]  /*5c10*/  ULDC UR4, c[0x0][0x2f4] ;  /* 0x0000bd0000047ab9 */ /* 0x000fe40000000800 */
[----:B------:R-:W-:Y:S02]  /*5c20*/  ISETP.GE.AND P4, PT, R16, UR4, PT ;  /* 0x0000000410007c0c */ /* 0x000fe4000bf86270 */
[----:B------:R-:W-:-:S11]  /*5c30*/  ISETP.GE.AND P0, PT, R19, UR4, PT ;  /* 0x0000000413007c0c */ /* 0x000fd6000bf06270 */
[----:B------:R-:W4:Y:S01]  /*5c40*/  @!P4 LDS.128 R4, [R69] ;  /* 0x000000004504c984 */ /* 0x000f220000000c00 */
[----:B---3--:R-:W-:-:S04]  /*5c50*/  @!P4 LEA R8, P5, R16, R14, 0x1 ;  /* 0x0000000e1008c211 */ /* 0x008fc800078a08ff */
[----:B--2---:R-:W-:-:S05]  /*5c60*/  @!P4 LEA.HI.X R9, R16, R33, R17, 0x1, P5 ;  /* 0x000000211009c211 */ /* 0x004fca00028f0c11 */
[----:B----4-:R2:W-:Y:S04]  /*5c70*/  @!P4 ST.E.128 desc[UR42][R8.64], R4 ;  /* 0x000000040800c985 */ /* 0x0105e8000c101d2a */
[----:B------:R-:W3:Y:S01]  /*5c80*/  @!P0 LDS.128 R4, [R68] ;  /* 0x0000000044048984 */ /* 0x000ee20000000c00 */
[----:B--2---:R-:W-:-:S04]  /*5c90*/  @!P0 LEA R8, P4, R19, R14, 0x1 ;  /* 0x0000000e13088211 */ /* 0x004fc800078808ff */
[----:B------:R-:W-:-:S05]  /*5ca0*/  @!P0 LEA.HI.X R9, R19, R33, R184, 0x1, P4 ;  /* 0x0000002113098211 */ /* 0x000fca00020f0cb8 */
[----:B---3--:R4:W-:Y:S04]  /*5cb0*/  @!P0 ST.E.128 desc[UR42][R8.64], R4 ;  /* 0x0000000408008985 */ /* 0x0089e8000c101d2a */
.L_x_12028:
[----:B------:R-:W-:Y:S05]  /*5cc0*/  BSYNC B1 ;  /* 0x0000000000017941 */ /* 0x000fea0003800000 */
.L_x_12027:
[----:B------:R-:W-:-:S03]  /*5cd0*/  UMOV UR4, 0xffffffff ;  /* 0xffffffff00047882 */ /* 0x000fc60000000000 */
[----:B------:R-:W-:Y:S05]  /*5ce0*/  BRA.DIV UR4, `(.L_x_12029) ;  /* 0x0000028a04e47947 */ /* 0x000fea000b800000 */
[----:B--2---:R2:W0:Y:S04]  /*5cf0*/  SHFL.IDX PT, R33, R32, 0x1, 0x1c1f ;  /* 0x003c1f0020217f89 */ /* 0x00442800000e0000 */
[----:B---3--:R2:W3:Y:S02]  /*5d00*/  SHFL.IDX PT, R14, R10, 0x1, 0x1c1f ;  /* 0x003c1f000a0e7f89 */ /* 0x0084e400000e0000 */
.L_x_12376:
[----:B------:R-:W-:-:S13]  /*5d10*/  ISETP.GE.AND P0, PT, R34, 0x41, PT ;  /* 0x000000412200780c */ /* 0x000fda0003f06270 */
[----:B------:R-:W-:Y:S05]  /*5d20*/  @!P0 BRA `(.L_x_12001) ;  /* 0x00000000002c8947 */ /* 0x000fea0003800000 */
[----:B------:R-:W-:Y:S02]  /*5d30*/  ULDC UR4, c[0x0][0x2f4] ;  /* 0x0000bd0000047ab9 */ /* 0x000fe40000000800 */
[----:B------:R-:W-:Y:S02]  /*5d40*/  ISETP.GE.AND P5, PT, R16, UR4, PT ;  /* 0x0000000410007c0c */ /* 0x000fe4000bfa6270 */
[----:B------:R-:W-:-:S11]  /*5d50*/  ISETP.GE.AND P0, PT, R19, UR4, PT ;  /* 0x0000000413007c0c */ /* 0x000fd6000bf06270 */
[----:B----4-:R-:W4:Y:S01]  /*5d60*/  @!P5 LDS.128 R4, [R69+0x2000] ;  /* 0x002000004504d984 */ /* 0x010f220000000c00 */
[----:B---3--:R-:W-:-:S04]  /*5d70*/  @!P5 LEA R8, P4, R16, R14, 0x1 ;  /* 0x0000000e1008d211 */ /* 0x008fc800078808ff */
[----:B0-----:R-:W-:-:S05]  /*5d80*/  @!P5 LEA.HI.X R9, R16, R33, R17, 0x1, P4 ;  /* 0x000000211009d211 */ /* 0x001fca00020f0c11 */
[----:B----4-:R0:W-:Y:S04]  /*5d90*/  @!P5 ST.E.128 desc[UR42][R8.64], R4 ;  /* 0x000000040800d985 */ /* 0x0101e8000c101d2a */
[----:B------:R-:W3:Y:S01]  /*5da0*/  @!P0 LDS.128 R4, [R68+0x2000] ;  /* 0x0020000044048984 */ /* 0x000ee20000000c00 */
[----:B0-----:R-:W-:-:S04]  /*5db0*/  @!P0 LEA R8, P4, R19, R14, 0x1 ;  /* 0x0000000e13088211 */ /* 0x001fc800078808ff */
[----:B------:R-:W-:-:S05]  /*5dc0*/  @!P0 LEA.HI.X R9, R19, R33, R184, 0x1, P4 ;  /* 0x0000002113098211 */ /* 0x000fca00020f0cb8 */
[----:B---3--:R0:W-:Y:S04]  /*5dd0*/  @!P0 ST.E.128 desc[UR42][R8.64], R4 ;  /* 0x0000000408008985 */ /* 0x0081e8000c101d2a */
.L_x_12001:
[----:B------:R-:W-:Y:S05]  /*5de0*/  BSYNC B0 ;  /* 0x0000000000007941 */ /* 0x000fea0003800000 */
.L_x_11981:
[----:B01--4-:R-:W0:Y:S01]  /*5df0*/  S2R R4, SR_TID.X ;  /* 0x0000000000047919 */ /* 0x013e220000002100 */
        /* <DEDUP_REMOVED lines=8> */
[----:B0-----:R-:W-:-:S02]  /*5e80*/  SHF.R.U32.HI R5, RZ, 0x7, R4 ;  /* 0x00000007ff057819 */ /* 0x001fc40000011604 */
[----:B------:R-:W-:-:S03]  /*5e90*/  LOP3.LUT P0, RZ, R4, 0x7f, RZ, 0xc0, !PT ;  /* 0x0000007f04ff7812 */ /* 0x000fc6000780c0ff */
[----:B--2---:R-:W-:-:S10]  /*5ea0*/  VIADD R10, R5, 0x8 ;  /* 0x00000008050a7836 */ /* 0x004fd40000000000 */
[----:B------:R-:W-:-:S05]  /*5eb0*/  @!P0 VIADD R4, R54, 0x228a0 ;  /* 0x000228a036048836 */ /* 0x000fca0000000000 */
[----:B------:R-:W-:Y:S01]  /*5ec0*/  @!P0 PRMT R4, RZ, 0x654, R4 ;  /* 0x00000654ff048816 */ /* 0x000fe20000000004 */
[----:B-1----:R0:W-:Y:S06]  /*5ed0*/  BAR.SYNC.DEFER_BLOCKING R10, 0x80 ;  /* 0x0002000a0000751d */ /* 0x0021ec0000010000 */
[----:B------:R0:W-:Y:S01]  /*5ee0*/  @!P0 SYNCS.ARRIVE.TRANS64.RED.A1T0 RZ, [R4+URZ], RZ ;  /* 0x000000ff04ff89a7 */ /* 0x0001e2000810043f */
[----:B------:R-:W-:Y:S05]  /*5ef0*/  @!P3 BRA `(.L_x_12031) ;  /* 0x000000000004b947 */ /* 0x000fea0003800000 */
[----:B------:R-:W-:Y:S01]  /*5f00*/  BPT.TRAP 0x1 ;  /* 0x000000040000795c */ /* 0x000fe20000300000 */
.L_x_12031:
[----:B------:R-:W-:Y:S05]  /*5f10*/  BSYNC B0 ;  /* 0x0000000000007941 */ /* 0x000fea0003800000 */
.L_x_12030:
[----:B------:R-:W1:Y:S01]  /*5f20*/  SYNCS.PHASECHK.TRANS64.TRYWAIT P3, [R54+URZ+0x228b0], R55 ;  /* 0x0228b037360075a7 */ /* 0x000e62000806017f */
[----:B------:R-:W-:Y:S01]  /*5f30*/  ULDC UR38, c[0x0][0x320] ;  /* 0x0000c80000267ab9 */ /* 0x000fe20000000800 */
[----:B------:R-:W-:Y:S04]  /*5f40*/  BSSY B0, `(.L_x_12032) ;  /* 0x0000002000007945 */ /* 0x000fe80003800000 */
[----:B-1----:R-:W-:Y:S05]  /*5f50*/  @!P3 BRA `(.L_x_12033) ;  /* 0x000002880090b947 */ /* 0x002fea0003800000 */
.L_x_12377:
[----:B------:R-:W-:Y:S05]  /*5f60*/  BSYNC B0 ;  /* 0x0000000000007941 */ /* 0x000fea0003800000 */
.L_x_12032:
[----:B------:R-:W-:Y:S01]  /*5f70*/  ULDC.64 UR4, c[0x0][0x328] ;  /* 0x0000ca0000047ab9 */ /* 0x000fe20000000a00 */
[----:B------:R-:W-:Y:S01]  /*5f80*/  IMAD.IADD R66, R66, 0x1, -R18 ;  /* 0x0000000142427824 */ /* 0x000fe200078e0a12 */
[----:B------:R-:W-:Y:S01]  /*5f90*/  ULDC.64 UR6, c[0x0][0x318] ;  /* 0x0000c60000067ab9 */ /* 0x000fe20000000a00 */
[----:B------:R-:W-:Y:S01]  /*5fa0*/  IMAD R64, R64, UR4, RZ ;  /* 0x0000000440407c24 */ /* 0x000fe2000f8e02ff */
[----:B------:R-:W-:Y:S01]  /*5fb0*/  BSSY B0, `(.L_x_12034) ;  /* 0x0000057000007945 */ /* 0x000fe20003800000 */
[----:B0-----:R-:W-:Y:S01]  /*5fc0*/  IMAD.WIDE.U32 R4, R61, UR4, RZ ;  /* 0x000000043d047c25 */ /* 0x001fe2000f8e00ff */
[----:B------:R-:W-:-:S03]  /*5fd0*/  ISETP.GE.AND P3, PT, R66, 0x1, PT ;  /* 0x000000014200780c */ /* 0x000fc60003f66270 */
        /* <DEDUP_REMOVED lines=9> */
[----:B------:R-:W-:Y:S02]  /*6070*/  IMAD.IADD R6, R46, 0x1, R12 ;  /* 0x000000012e067824 */ /* 0x000fe400078e020c */
[----:B------:R-:W-:-:S04]  /*6080*/  IMAD.WIDE.U32 R4, R153, UR4, R4 ;  /* 0x0000000499047c25 */ /* 0x000fc8000f8e0004 */
[----:B------:R-:W-:Y:S01]  /*6090*/  IMAD R5, R153, UR5, R5 ;  /* 0x0000000599057c24 */ /* 0x000fe2000f8e0205 */
[----:B------:R-:W-:Y:S01]  /*60a0*/  LEA R35, P4, R4, UR6, 0x1 ;  /* 0x0000000604237c11 */ /* 0x000fe2000f8808ff */
[--C-:B------:R-:W-:Y:S02]  /*60b0*/  IMAD R12, R12, 0x2, R45.reuse ;  /* 0x000000020c0c7824 */ /* 0x100fe400078e022d */
[----:B------:R-:W-:Y:S01]  /*60c0*/  IMAD R11, R6, 0x2, R45 ;  /* 0x00000002060b7824 */ /* 0x000fe200078e022d */
[----:B------:R-:W-:Y:S01]  /*60d0*/  LEA.HI.X R36, R4, UR7, R5, 0x1, P4 ;  /* 0x0000000704247c11 */ /* 0x000fe2000a0f0c05 */
[----:B------:R0:W2:Y:S04]  /*60e0*/  SHFL.IDX PT, R38, R35, RZ, 0x1c1f ;  /* 0x001c1fff23267589 */ /* 0x0000a800000e0000 */
[----:B------:R0:W4:Y:S01]  /*60f0*/  SHFL.IDX PT, R37, R36, RZ, 0x1c1f ;  /* 0x001c1fff24257589 */ /* 0x00012200000e0000 */
[----:B------:R-:W-:Y:S05]  /*6100*/  @!P3 BRA `(.L_x_12035) ;  /* 0x000000040004b947 */ /* 0x000fea0003800000 */
[----:B------:R-:W-:Y:S02]  /*6110*/  ISETP.GE.AND P3, PT, R16, UR38, PT ;  /* 0x0000002610007c0c */ /* 0x000fe4000bf66270 */
[----:B------:R-:W-:-:S11]  /*6120*/  ISETP.GE.AND P5, PT, R19, UR38, PT ;  /* 0x0000002613007c0c */ /* 0x000fd6000bfa6270 */
[----:B------:R-:W5:Y:S01]  /*6130*/  @!P3 LDS.128 R4, [R12] ;  /* 0x000000000c04b984 */ /* 0x000f620000000c00 */
[----:B--2---:R-:W-:-:S04]  /*6140*/  @!P3 LEA R8, P4, R16, R38, 0x1 ;  /* 0x000000261008b211 */ /* 0x004fc800078808ff */
[----:B----4-:R-:W-:-:S05]  /*6150*/  @!P3 LEA.HI.X R9, R16, R37, R17, 0x1, P4 ;  /* 0x000000251009b211 */ /* 0x010fca00020f0c11 */
[----:B-----5:R2:W-:Y:S01]  /*6160*/  @!P3 ST.E.128 desc[UR42][R8.64], R4 ;  /* 0x000000040800b985 */ /* 0x0205e2000c101d2a */
[----:B------:R-:W-:-:S03]  /*6170*/  ISETP.GE.AND P3, PT, R162, UR38, PT ;  /* 0x00000026a2007c0c */ /* 0x000fc6000bf66270 */
[----:B------:R-:W4:Y:S01]  /*6180*/  @!P5 LDS.128 R4, [R11] ;  /* 0x000000000b04d984 */ /* 0x000f220000000c00 */
[----:B------:R-:W-:Y:S02]  /*6190*/  SEL R13, RZ, 0x3fffc, P3 ;  /* 0x0003fffcff0d7807 */ /* 0x000fe40001800000 */
[----:B------:R-:W-:Y:S02]  /*61a0*/  SEL R32, RZ, 0x4, P3 ;  /* 0x00000004ff207807 */ /* 0x000fe40001800000 */
[----:B------:R-:W-:-:S04]  /*61b0*/  ISETP.GE.AND P3, PT, R16, UR38, PT ;  /* 0x0000002610007c0c */ /* 0x000fc8000bf66270 */
[----:B------:R-:W-:Y:S02]  /*61c0*/  SEL R33, RZ, 0x1, P3 ;  /* 0x00000001ff217807 */ /* 0x000fe40001800000 */
[----:B--2---:R-:W-:-:S04]  /*61d0*/  @!P5 LEA R8, P4, R19, R38, 0x1 ;  /* 0x000000261308d211 */ /* 0x004fc800078808ff */
[----:B------:R-:W-:Y:S02]  /*61e0*/  @!P5 LEA.HI.X R9, R19, R37, R184, 0x1, P4 ;  /* 0x000000251309d211 */ /* 0x000fe400020f0cb8 */
[----:B------:R-:W-:Y:S02]  /*61f0*/  LOP3.LUT P4, RZ, R13, 0x4, RZ, 0xc0, !PT ;  /* 0x000000040dff7812 */ /* 0x000fe4000788c0ff */
[----:B------:R-:W-:-:S04]  /*6200*/  SEL R13, RZ, 0x2, P5 ;  /* 0x00000002ff0d7807 */ /* 0x000fc80002800000 */
[----:B------:R-:W-:Y:S01]  /*6210*/  IADD3 R32, R32, R13, R33 ;  /* 0x0000000d20207210 */ /* 0x000fe20007ffe021 */
[----:B----4-:R2:W-:Y:S06]  /*6220*/  @!P5 ST.E.128 desc[UR42][R8.64], R4 ;  /* 0x000000040800d985 */ /* 0x0105ec000c101d2a */
[----:B------:R-:W4:Y:S01]  /*6230*/  @P4 LDS.128 R4, [R12+0x3000] ;  /* 0x003000000c044984 */ /* 0x000f220000000c00 */
[----:B--2---:R-:W-:-:S04]  /*6240*/  @P4 LEA R8, P5, R162, R38, 0x1 ;  /* 0x00000026a2084211 */ /* 0x004fc800078a08ff */
[----:B------:R-:W-:Y:S02]  /*6250*/  @P4 LEA.HI.X R9, R162, R37, R194, 0x1, P5 ;  /* 0x00000025a2094211 */ /* 0x000fe400028f0cc2 */
[----:B------:R-:W-:-:S04]  /*6260*/  ISETP.GE.AND P5, PT, R161, UR38, PT ;  /* 0x00000026a1007c0c */ /* 0x000fc8000bfa6270 */
[----:B---3--:R-:W-:Y:S02]  /*6270*/  SEL R14, RZ, 0x7fff8, P5 ;  /* 0x0007fff8ff0e7807 */ /* 0x008fe40002800000 */
[----:B------:R-:W-:Y:S01]  /*6280*/  SEL R15, RZ, 0x8, P5 ;  /* 0x00000008ff0f7807 */ /* 0x000fe20002800000 */
[----:B----4-:R2:W-:Y:S01]  /*6290*/  @P4 ST.E.128 desc[UR42][R8.64], R4 ;  /* 0x0000000408004985 */ /* 0x0105e2000c101d2a */
[----:B------:R-:W-:-:S13]  /*62a0*/  LOP3.LUT P4, RZ, R14, 0x8, RZ, 0xc0, !PT ;  /* 0x000000080eff7812 */ /* 0x000fda000788c0ff */
[----:B------:R-:W3:Y:S01]  /*62b0*/  @P4 LDS.128 R4, [R11+0x3000] ;  /* 0x003000000b044984 */ /* 0x000ee20000000c00 */
[----:B--2---:R-:W-:-:S04]  /*62c0*/  @P4 LEA R8, P3, R161, R38, 0x1 ;  /* 0x00000026a1084211 */ /* 0x004fc800078608ff */
[----:B------:R-:W-:Y:S02]  /*62d0*/  @P4 LEA.HI.X R9, R161, R37, R193, 0x1, P3 ;  /* 0x00000025a1094211 */ /* 0x000fe400018f0cc1 */
[----:B------:R-:W-:-:S04]  /*62e0*/  ISETP.GE.AND P3, PT, R160, UR38, PT ;  /* 0x00000026a0007c0c */ /* 0x000fc8000bf66270 */
[----:B------:R-:W-:Y:S02]  /*62f0*/  SEL R14, RZ, 0xffff0, P3 ;  /* 0x000ffff0ff0e7807 */ /* 0x000fe40001800000 */
[----:B------:R-:W-:-:S04]  /*6300*/  SEL R34, RZ, 0x10, P3 ;  /* 0x00000010ff227807 */ /* 0x000fc80001800000 */
[----:B------:R-:W-:Y:S01]  /*6310*/  IADD3 R15, R34, R32, R15 ;  /* 0x00000020220f7210 */ /* 0x000fe20007ffe00f */
[----:B---3--:R2:W-:Y:S01]  /*6320*/  @P4 ST.E.128 desc[UR42][R8.64], R4 ;  /* 0x0000000408004985 */ /* 0x0085e2000c101d2a */
[----:B------:R-:W-:-:S13]  /*6330*/  LOP3.LUT P4, RZ, R14, 0x10, RZ, 0xc0, !PT ;  /* 0x000000100eff7812 */ /* 0x000fda000788c0ff */
[----:B------:R-:W3:Y:S01]  /*6340*/  @P4 LDS.128 R4, [R12+0x6000] ;  /* 0x006000000c044984 */ /* 0x000ee20000000c00 */
[----:B--2---:R-:W-:-:S04]  /*6350*/  @P4 LEA R8, P5, R160, R38, 0x1 ;  /* 0x00000026a0084211 */ /* 0x004fc800078a08ff */
[----:B------:R-:W-:Y:S02]  /*6360*/  @P4 LEA.HI.X R9, R160, R37, R192, 0x1, P5 ;  /* 0x00000025a0094211 */ /* 0x000fe400028f0cc0 */
[----:B------:R-:W-:-:S04]  /*6370*/  ISETP.GE.AND P5, PT, R155, UR38, PT ;  /* 0x000000269b007c0c */ /* 0x000fc8000bfa6270 */
[----:B------:R-:W-:Y:S02]  /*6380*/  SEL R14, RZ, 0x1fffe0, P5 ;  /* 0x001fffe0ff0e7807 */ /* 0x000fe40002800000 */
[----:B------:R-:W-:Y:S02]  /*6390*/  SEL R13, RZ, 0x20, P5 ;  /* 0x00000020ff0d7807 */ /* 0x000fe40002800000 */
[----:B------:R-:W-:-:S04]  /*63a0*/  ISETP.GE.AND P5, PT, R163, UR38, PT ;  /* 0x00000026a3007c0c */ /* 0x000fc8000bfa6270 */
[----:B------:R-:W-:Y:S01]  /*63b0*/  SEL R32, RZ, 0x7fff80, P5 ;  /* 0x007fff80ff207807 */ /* 0x000fe20002800000 */
[----:B---3--:R2:W-:Y:S01]  /*63c0*/  @P4 ST.E.128 desc[UR42][R8.64], R4 ;  /* 0x0000000408004985 */ /* 0x0085e2000c101d2a */
[----:B------:R-:W-:-:S13]  /*63d0*/  LOP3.LUT P4, RZ, R14, 0x20, RZ, 0xc0, !PT ;  /* 0x000000200eff7812 */ /* 0x000fda000788c0ff */
[----:B------:R-:W3:Y:S01]  /*63e0*/  @P4 LDS.128 R4, [R11+0x6000] ;  /* 0x006000000b044984 */ /* 0x000ee20000000c00 */
[----:B--2---:R-:W-:-:S04]  /*63f0*/  @P4 LEA R8, P3, R155, R38, 0x1 ;  /* 0x000000269b084211 */ /* 0x004fc800078608ff */
[----:B------:R-:W-:Y:S02]  /*6400*/  @P4 LEA.HI.X R9, R155, R37, R191, 0x1, P3 ;  /* 0x000000259b094211 */ /* 0x000fe400018f0cbf */
[----:B------:R-:W-:-:S04]  /*6410*/  ISETP.GE.AND P3, PT, R154, UR38, PT ;  /* 0x000000269a007c0c */ /* 0x000fc8000bf66270 */
[----:B------:R-:W-:Y:S01]  /*6420*/  SEL R14, RZ, 0x3fffc0, P3 ;  /* 0x003fffc0ff0e7807 */ /* 0x000fe20001800000 */
[----:B---3--:R2:W-:Y:S03]  /*6430*/  @P4 ST.E.128 desc[UR42][R8.64], R4 ;  /* 0x0000000408004985 */ /* 0x0085e6000c101d2a */
[----:B------:R-:W-:Y:S02]  /*6440*/  LOP3.LUT P4, RZ, R14, 0x40, RZ, 0xc0, !PT ;  /* 0x000000400eff7812 */ /* 0x000fe4000788c0ff */
[----:B------:R-:W-:-:S04]  /*6450*/  SEL R14, RZ, 0x40, P3 ;  /* 0x00000040ff0e7807 */ /* 0x000fc80001800000 */
[----:B------:R-:W-:-:S05]  /*6460*/  IADD3 R13, R14, R15, R13 ;  /* 0x0000000f0e0d7210 */ /* 0x000fca0007ffe00d */
[----:B------:R-:W-:Y:S02]  /*6470*/  IMAD.IADD R13, R13, 0x1, R32 ;  /* 0x000000010d0d7824 */ /* 0x000fe400078e0220 */
[----:B------:R-:W3:Y:S03]  /*6480*/  @P4 LDS.128 R4, [R12+0x9000] ;  /* 0x009000000c044984 */ /* 0x000ee60000000c00 */
[----:B--2---:R-:W-:-:S04]  /*6490*/  PRMT R8, R13, 0x8880, RZ ;  /* 0x000088800d087816 */ /* 0x004fc800000000ff */
[----:B------:R-:W-:Y:S02]  /*64a0*/  ISETP.GT.AND P3, PT, R8, -0x1, PT ;  /* 0xffffffff0800780c */ /* 0x000fe40003f64270 */
[----:B------:R-:W-:-:S04]  /*64b0*/  @P4 LEA R8, P5, R154, R38, 0x1 ;  /* 0x000000269a084211 */ /* 0x000fc800078a08ff */
[----:B------:R-:W-:-:S05]  /*64c0*/  @P4 LEA.HI.X R9, R154, R37, R190, 0x1, P5 ;  /* 0x000000259a094211 */ /* 0x000fca00028f0cbe */
[----:B---3--:R2:W-:Y:S04]  /*64d0*/  @P4 ST.E.128 desc[UR42][R8.64], R4 ;  /* 0x0000000408004985 */ /* 0x0085e8000c101d2a */
[----:B------:R-:W3:Y:S01]  /*64e0*/  @!P3 LDS.128 R4, [R11+0x9000] ;  /* 0x009000000b04b984 */ /* 0x000ee20000000c00 */
[----:B--2---:R-:W-:-:S04]  /*64f0*/  @!P3 LEA R8, P4, R163, R38, 0x1 ;  /* 0x00000026a308b211 */ /* 0x004fc800078808ff */
[----:B------:R-:W-:-:S05]  /*6500*/  @!P3 LEA.HI.X R9, R163, R37, R189, 0x1, P4 ;  /* 0x00000025a309b211 */ /* 0x000fca00020f0cbd */
[----:B---3--:R2:W-:Y:S04]  /*6510*/  @!P3 ST.E.128 desc[UR42][R8.64], R4 ;  /* 0x000000040800b985 */ /* 0x0085e8000c101d2a */
.L_x_12035:
[----:B------:R-:W-:Y:S05]  /*6520*/  BSYNC B0 ;  /* 0x0000000000007941 */ /* 0x000fea0003800000 */
.L_x_12034:
[----:B------:R-:W-:Y:S01]  /*6530*/  ISETP.GE.AND P3, PT, R66, 0x41, PT ;  /* 0x000000414200780c */ /* 0x000fe20003f66270 */
[----:B------:R1:W1:Y:S01]  /*6540*/  SHFL.IDX PT, R13, R36, 0x1, 0x1c1f ;  /* 0x003c1f00240d7f89 */ /* 0x00026200000e0000 */
[----:B------:R-:W-:Y:S03]  /*6550*/  BSSY B0, `(.L_x_12036) ;  /* 0x0000044000007945 */ /* 0x000fe60003800000 */
[----:B0-----:R-:W0:Y:S08]  /*6560*/  SHFL.IDX PT, R35, R35, 0x1, 0x1c1f ;  /* 0x003c1f0023237f89 */ /* 0x001e3000000e0000 */
[----:B------:R-:W-:Y:S05]  /*6570*/  @!P3 BRA `(.L_x_12037) ;  /* 0x000000040004b947 */ /* 0x000fea0003800000 */
[----:B------:R-:W-:Y:S02]  /*6580*/  ISETP.GE.AND P4, PT, R16, UR38, PT ;  /* 0x0000002610007c0c */ /* 0x000fe4000bf86270 */
[----:B------:R-:W-:-:S11]  /*6590*/  ISETP.GE.AND P5, PT, R19, UR38, PT ;  /* 0x0000002613007c0c */ /* 0x000fd6000bfa6270 */
[----:B--2---:R-:W2:Y:S01]  /*65a0*/  @!P4 LDS.128 R4, [R12+0x2000] ;  /* 0x002000000c04c984 */ /* 0x004ea20000000c00 */
[----:B0-----:R-:W-:-:S04]  /*65b0*/  @!P4 LEA R8, P3, R16, R35, 0x1 ;  /* 0x000000231008c211 */ /* 0x001fc800078608ff */
[----:B-1----:R-:W-:Y:S02]  /*65c0*/  @!P4 LEA.HI.X R9, R16, R13, R17, 0x1, P3 ;  /* 0x0000000d1009c211 */ /* 0x002fe400018f0c11 */
[----:B------:R-:W-:-:S04]  /*65d0*/  ISETP.GE.AND P3, PT, R162, UR38, PT ;  /* 0x00000026a2007c0c */ /* 0x000fc8000bf66270 */
[----:B---3--:R-:W-:Y:S02]  /*65e0*/  SEL R14, RZ, 0x3fffc, P3 ;  /* 0x0003fffcff0e7807 */ /* 0x008fe40001800000 */
[----:B------:R-:W-:Y:S02]  /*65f0*/  SEL R33, RZ, 0x4, P3 ;  /* 0x00000004ff217807 */ /* 0x000fe40001800000 */
[----:B------:R-:W-:-:S04]  /*6600*/  ISETP.GE.AND P3, PT, R16, UR38, PT ;  /* 0x0000002610007c0c */ /* 0x000fc8000bf66270 */
[----:B------:R-:W-:Y:S01]  /*6610*/  SEL R34, RZ, 0x1, P3 ;  /* 0x00000001ff227807 */ /* 0x000fe20001800000 */
[----:B--2---:R0:W-:Y:S04]  /*6620*/  @!P4 ST.E.128 desc[UR42][R8.64], R4 ;  /* 0x000000040800c985 */ /* 0x0041e8000c101d2a */
[----:B------:R-:W1:Y:S01]  /*6630*/  @!P5 LDS.128 R4, [R11+0x2000] ;  /* 0x002000000b04d984 */ /* 0x000e620000000c00 */
[----:B0-----:R-:W-:-:S04]  /*6640*/  @!P5 LEA R8, P4, R19, R35, 0x1 ;  /* 0x000000231308d211 */ /* 0x001fc800078808ff */
[----:B------:R-:W-:Y:S02]  /*6650*/  @!P5 LEA.HI.X R9, R19, R13, R184, 0x1, P4 ;  /* 0x0000000d1309d211 */ /* 0x000fe400020f0cb8 */
[----:B------:R-:W-:Y:S02]  /*6660*/  LOP3.LUT P4, RZ, R14, 0x4, RZ, 0xc0, !PT ;  /* 0x000000040eff7812 */ /* 0x000fe4000788c0ff */
[----:B------:R-:W-:-:S04]  /*6670*/  SEL R14, RZ, 0x2, P5 ;  /* 0x00000002ff0e7807 */ /* 0x000fc80002800000 */
[----:B------:R-:W-:Y:S01]  /*6680*/  IADD3 R33, R33, R14, R34 ;  /* 0x0000000e21217210 */ /* 0x000fe20007ffe022 */
[----:B-1----:R0:W-:Y:S06]  /*6690*/  @!P5 ST.E.128 desc[UR42][R8.64], R4 ;  /* 0x000000040800d985 */ /* 0x0021ec000c101d2a */
[----:B------:R-:W1:Y:S01]  /*66a0*/  @P4 LDS.128 R4, [R12+0x5000] ;  /* 0x005000000c044984 */ /* 0x000e620000000c00 */
[----:B0-----:R-:W-:-:S04]  /*66b0*/  @P4 LEA R8, P5, R162, R35, 0x1 ;  /* 0x00000023a2084211 */ /* 0x001fc800078a08ff */
[----:B------:R-:W-:Y:S02]  /*66c0*/  @P4 LEA.HI.X R9, R162, R13, R194, 0x1, P5 ;  /* 0x0000000da2094211 */ /* 0x000fe400028f0cc2 */
[----:B------:R-:W-:-:S04]  /*66d0*/  ISETP.GE.AND P5, PT, R161, UR38, PT ;  /* 0x00000026a1007c0c */ /* 0x000fc8000bfa6270 */
[----:B------:R-:W-:Y:S02]  /*66e0*/  SEL R15, RZ, 0x7fff8, P5 ;  /* 0x0007fff8ff0f7807 */ /* 0x000fe40002800000 */
[----:B------:R-:W-:Y:S01]  /*66f0*/  SEL R32, RZ, 0x8, P5 ;  /* 0x00000008ff207807 */ /* 0x000fe20002800000 */
[----:B-1----:R0:W-:Y:S01]  /*6700*/  @P4 ST.E.128 desc[UR42][R8.64], R4 ;  /* 0x0000000408004985 */ /* 0x0021e2000c101d2a */
[----:B------:R-:W-:-:S13]  /*6710*/  LOP3.LUT P4, RZ, R15, 0x8, RZ, 0xc0, !PT ;  /* 0x000000080fff7812 */ /* 0x000fda000788c0ff */
[----:B------:R-:W1:Y:S01]  /*6720*/  @P4 LDS.128 R4, [R11+0x5000] ;  /* 0x005000000b044984 */ /* 0x000e620000000c00 */
[----:B0-----:R-:W-:-:S04]  /*6730*/  @P4 LEA R8, P3, R161, R35, 0x1 ;  /* 0x00000023a1084211 */ /* 0x001fc800078608ff */
[----:B------:R-:W-:Y:S02]  /*6740*/  @P4 LEA.HI.X R9, R161, R13, R193, 0x1, P3 ;  /* 0x0000000da1094211 */ /* 0x000fe400018f0cc1 */
[----:B------:R-:W-:-:S04]  /*6750*/  ISETP.GE.AND P3, PT, R160, UR38, PT ;  /* 0x00000026a0007c0c */ /* 0x000fc8000bf66270 */
[----:B------:R-:W-:Y:S02]  /*6760*/  SEL R15, RZ, 0xffff0, P3 ;  /* 0x000ffff0ff0f7807 */ /* 0x000fe40001800000 */
[----:B----4-:R-:W-:-:S04]  /*6770*/  SEL R37, RZ, 0x10, P3 ;  /* 0x00000010ff257807 */ /* 0x010fc80001800000 */
[----:B------:R-:W-:Y:S01]  /*6780*/  IADD3 R32, R37, R33, R32 ;  /* 0x0000002125207210 */ /* 0x000fe20007ffe020 */
[----:B-1----:R0:W-:Y:S01]  /*6790*/  @P4 ST.E.128 desc[UR42][R8.64], R4 ;  /* 0x0000000408004985 */ /* 0x0021e2000c101d2a */
[----:B------:R-:W-:-:S13]  /*67a0*/  LOP3.LUT P4, RZ, R15, 0x10, RZ, 0xc0, !PT ;  /* 0x000000100fff7812 */ /* 0x000fda000788c0ff */
[----:B------:R-:W1:Y:S01]  /*67b0*/  @P4 LDS.128 R4, [R12+0x8000] ;  /* 0x008000000c044984 */ /* 0x000e620000000c00 */
[----:B0-----:R-:W-:-:S04]  /*67c0*/  @P4 LEA R8, P5, R160, R35, 0x1 ;  /* 0x00000023a0084211 */ /* 0x001fc800078a08ff */
[----:B------:R-:W-:Y:S02]  /*67d0*/  @P4 LEA.HI.X R9, R160, R13, R192, 0x1, P5 ;  /* 0x0000000da0094211 */ /* 0x000fe400028f0cc0 */
[----:B------:R-:W-:-:S04]  /*67e0*/  ISETP.GE.AND P5, PT, R155, UR38, PT ;  /* 0x000000269b007c0c */ /* 0x000fc8000bfa6270 */
[----:B------:R-:W-:Y:S02]  /*67f0*/  SEL R15, RZ, 0x1fffe0, P5 ;  /* 0x001fffe0ff0f7807 */ /* 0x000fe40002800000 */
[----:B------:R-:W-:Y:S02]  /*6800*/  SEL R14, RZ, 0x20, P5 ;  /* 0x00000020ff0e7807 */ /* 0x000fe40002800000 */
[----:B------:R-:W-:-:S04]  /*6810*/  ISETP.GE.AND P5, PT, R163, UR38, PT ;  /* 0x00000026a3007c0c */ /* 0x000fc8000bfa6270 */
[----:B------:R-:W-:Y:S01]  /*6820*/  SEL R33, RZ, 0x7fff80, P5 ;  /* 0x007fff80ff217807 */ /* 0x000fe20002800000 */
[----:B-1----:R0:W-:Y:S01]  /*6830*/  @P4 ST.E.128 desc[UR42][R8.64], R4 ;  /* 0x0000000408004985 */ /* 0x0021e2000c101d2a */
[----:B------:R-:W-:-:S13]  /*6840*/  LOP3.LUT P4, RZ, R15, 0x20, RZ, 0xc0, !PT ;  /* 0x000000200fff7812 */ /* 0x000fda000788c0ff */
[----:B------:R-:W1:Y:S01]  /*6850*/  @P4 LDS.128 R4, [R11+0x8000] ;  /* 0x008000000b044984 */ /* 0x000e620000000c00 */
[----:B0-----:R-:W-:-:S04]  /*6860*/  @P4 LEA R8, P3, R155, R35, 0x1 ;  /* 0x000000239b084211 */ /* 0x001fc800078608ff */
[----:B------:R-:W-:Y:S02]  /*6870*/  @P4 LEA.HI.X R9, R155, R13, R191, 0x1, P3 ;  /* 0x0000000d9b094211 */ /* 0x000fe400018f0cbf */
[----:B------:R-:W-:-:S04]  /*6880*/  ISETP.GE.AND P3, PT, R154, UR38, PT ;  /* 0x000000269a007c0c */ /* 0x000fc8000bf66270 */
[----:B------:R-:W-:Y:S01]  /*6890*/  SEL R15, RZ, 0x3fffc0, P3 ;  /* 0x003fffc0ff0f7807 */ /* 0x000fe20001800000 */
[----:B-1----:R0:W-:Y:S03]  /*68a0*/  @P4 ST.E.128 desc[UR42][R8.64], R4 ;  /* 0x0000000408004985 */ /* 0x0021e6000c101d2a */
[----:B------:R-:W-:Y:S02]  /*68b0*/  LOP3.LUT P4, RZ, R15, 0x40, RZ, 0xc0, !PT ;  /* 0x000000400fff7812 */ /* 0x000fe4000788c0ff */
[----:B------:R-:W-:-:S04]  /*68c0*/  SEL R15, RZ, 0x40, P3 ;  /* 0x00000040ff0f7807 */ /* 0x000fc80001800000 */
[----:B------:R-:W-:-:S05]  /*68d0*/  IADD3 R14, R15, R32, R14 ;  /* 0x000000200f0e7210 */ /* 0x000fca0007ffe00e */
[----:B------:R-:W-:Y:S02]  /*68e0*/  IMAD.IADD R14, R14, 0x1, R33 ;  /* 0x000000010e0e7824 */ /* 0x000fe400078e0221 */
[----:B------:R-:W1:Y:S03]  /*68f0*/  @P4 LDS.128 R4, [R12+0xb000] ;  /* 0x00b000000c044984 */ /* 0x000e660000000c00 */
[----:B0-----:R-:W-:-:S04]  /*6900*/  PRMT R8, R14, 0x8880, RZ ;  /* 0x000088800e087816 */ /* 0x001fc800000000ff */
[----:B------:R-:W-:Y:S02]  /*6910*/  ISETP.GT.AND P3, PT, R8, -0x1, PT ;  /* 0xffffffff0800780c */ /* 0x000fe40003f64270 */
[----:B------:R-:W-:-:S04]  /*6920*/  @P4 LEA R8, P5, R154, R35, 0x1 ;  /* 0x000000239a084211 */ /* 0x000fc800078a08ff */
[----:B------:R-:W-:-:S05]  /*6930*/  @P4 LEA.HI.X R9, R154, R13, R190, 0x1, P5 ;  /* 0x0000000d9a094211 */ /* 0x000fca00028f0cbe */
[----:B-1----:R0:W-:Y:S04]  /*6940*/  @P4 ST.E.128 desc[UR42][R8.64], R4 ;  /* 0x0000000408004985 */ /* 0x0021e8000c101d2a */
[----:B------:R-:W1:Y:S01]  /*6950*/  @!P3 LDS.128 R4, [R11+0xb000] ;  /* 0x00b000000b04b984 */ /* 0x000e620000000c00 */
[----:B0-----:R-:W-:-:S04]  /*6960*/  @!P3 LEA R8, P4, R163, R35, 0x1 ;  /* 0x00000023a308b211 */ /* 0x001fc800078808ff */
[----:B------:R-:W-:-:S05]  /*6970*/  @!P3 LEA.HI.X R9, R163, R13, R189, 0x1, P4 ;  /* 0x0000000da309b211 */ /* 0x000fca00020f0cbd */
[----:B-1----:R0:W-:Y:S04]  /*6980*/  @!P3 ST.E.128 desc[UR42][R8.64], R4 ;  /* 0x000000040800b985 */ /* 0x0021e8000c101d2a */
.L_x_12037:
[----:B------:R-:W-:Y:S05]  /*6990*/  BSYNC B0 ;  /* 0x0000000000007941 */ /* 0x000fea0003800000 */
.L_x_12036:
[----:B------:R-:W-:Y:S01]  /*69a0*/  @!PT LDS RZ, [RZ] ;  /* 0x00000000fffff984 */ /* 0x000fe20000000800 */
[----:B------:R-:W-:Y:S01]  /*69b0*/  @!PT LDS RZ, [RZ] ;  /* 0x00000000fffff984 */ /* 0x000fe20000000800 */
[----:B------:R-:W-:Y:S01]  /*69c0*/  @!PT LDS RZ, [RZ] ;  /* 0x00000000fffff984 */ /* 0x000fe20000000800 */
[----:B------:R-:W-:Y:S01]  /*69d0*/  @!PT LDS RZ, [RZ] ;  /* 0x00000000fffff984 */ /* 0x000fe20000000800 */
[----:B------:R5:W-:Y:S06]  /*69e0*/  MEMBAR.ALL.CTA ;  /* 0x0000000000007992 */ /* 0x000bec0000008000 */
[----:B-----5:R-:W5:Y:S01]  /*69f0*/  FENCE.VIEW.ASYNC.S ;  /* 0x00000000000073c6 */ /* 0x020f620000000000 */
[----:B-1----:R-:W-:Y:S01]  /*6a00*/  @!P0 VIADD R54, R54, 0x228c0 ;  /* 0x000228c036368836 */ /* 0x002fe20000000000 */
[----:B------:R-:W-:-:S04]  /*6a10*/  IADD3 R152, R152, 0x1, RZ ;  /* 0x0000000198987810 */ /* 0x000fc80007ffe0ff */
[----:B------:R-:W-:Y:S01]  /*6a20*/  @!P0 PRMT R54, RZ, 0x654, R54 ;  /* 0x00000654ff368816 */ /* 0x000fe20000000036 */
[----:B-----5:R1:W-:Y:S06]  /*6a30*/  BAR.SYNC.DEFER_BLOCKING R10, 0x80 ;  /* 0x0002000a0000751d */ /* 0x0203ec0000010000 */
[----:B------:R1:W-:Y:S01]  /*6a40*/  @!P0 SYNCS.ARRIVE.TRANS64.RED.A1T0 RZ, [R54+URZ], RZ ;  /* 0x000000ff36ff89a7 */ /* 0x0003e2000810043f */
[----:B------:R-:W-:-:S04]  /*6a50*/  ISETP.NE.AND P0, PT, R152, 0x2, PT ;  /* 0x000000029800780c */ /* 0x000fc80003f05270 */
[----:B0-2---:R-:W-:Y:S02]  /*6a60*/  SEL R4, RZ, 0x1, P0 ;  /* 0x00000001ff047807 */ /* 0x005fe40000000000 */
[----:B------:R-:W-:Y:S02]  /*6a70*/  SEL R152, R152, RZ, P0 ;  /* 0x000000ff98987207 */ /* 0x000fe40000000000 */
[----:B------:R-:W-:Y:S01]  /*6a80*/  LOP3.LUT R185, R185, R4, RZ, 0x3c, !PT ;  /* 0x00000004b9b97212 */ /* 0x000fe200078e3cff */
[----:B-1----:R-:W-:Y:S06]  /*6a90*/  @P2 BRA `(.L_x_12038) ;  /* 0xffffffbc00082947 */ /* 0x002fec000383ffff */
[----:B------:R-:W0:Y:S01]  /*6aa0*/  S2R R5, SR_TID.X ;  /* 0x0000000000057919 */ /* 0x000e220000002100 */
[----:B------:R-:W-:Y:S02]  /*6ab0*/  PLOP3.LUT P0, PT, PT, PT, PT, 0x8, 0x0 ;  /* 0x000000000000781c */ /* 0x000fe40003f0e170 */
[----:B0-----:R-:W-:-:S04]  /*6ac0*/  SHF.R.U32.HI R5, RZ, 0x7, R5 ;  /* 0x00000007ff057819 */ /* 0x001fc80000011605 */
[----:B------:R-:W-:-:S13]  /*6ad0*/  ISETP.NE.AND P3, PT, R5, 0x1, PT ;  /* 0x000000010500780c */ /* 0x000fda0003f65270 */
[----:B------:R-:W-:Y:S05]  /*6ae0*/  @!P3 WARPSYNC.ALL ;  /* 0x000000000000b948 */ /* 0x000fea0003800000 */
[----:B------:R-:W-:Y:S06]  /*6af0*/  @!P3 BAR.ARV 0x9, 0x100 ;  /* 0x024400000000bb1d */ /* 0x000fec0000002000 */
.L_x_11975:
[----:B------:R-:W0:Y:S01]  /*6b00*/  S2R R3, SR_SWINHI ;  /* 0x0000000000037919 */ /* 0x000e220000002f00 */
[----:B------:R-:W1:Y:S01]  /*6b10*/  LDC R13, c[0x0][0x448] ;  /* 0x00011200ff0d7b82 */ /* 0x000e620000000800 */
[----:B---3--:R-:W-:Y:S01]  /*6b20*/  IMAD.U32 R14, RZ, RZ, UR36 ;  /* 0x00000024ff0e7e24 */ /* 0x008fe2000f8e00ff */
[----:B------:R-:W-:Y:S01]  /*6b30*/  MOV R34, UR44 ;  /* 0x0000002c00227c02 */ /* 0x000fe20008000f00 */
[----:B------:R-:W-:Y:S01]  /*6b40*/  IMAD.MOV.U32 R15, RZ, RZ, 0x80 ;  /* 0x00000080ff0f7424 */ /* 0x000fe200078e00ff */
[----:B------:R-:W-:Y:S01]  /*6b50*/  STL [R1+0x50], R101 ;  /* 0x0000506501007387 */ /* 0x000fe20000100800 */
[----:B------:R-:W-:Y:S02]  /*6b60*/  IMAD.MOV.U32 R26, RZ, RZ, 0x100 ;  /* 0x00000100ff1a7424 */ /* 0x000fe400078e00ff */
[----:B------:R-:W-:Y:S01]  /*6b70*/  IMAD.U32 R24, RZ, RZ, UR36 ;  /* 0x00000024ff187e24 */ /* 0x000fe2000f8e00ff */
[----:B------:R-:W2:Y:S01]  /*6b80*/  LDC R12, c[0x0][0x988] ;  /* 0x00026200ff0c7b82 */ /* 0x000ea20000000800 */
[----:B------:R-:W-:Y:S01]  /*6b90*/  IMAD.MOV.U32 R25, RZ, RZ, 0x80 ;  /* 0x00000080ff197424 */ /* 0x000fe200078e00ff */
[----:B------:R-:W-:Y:S01]  /*6ba0*/  STL.64 [R1+0x28], R14 ;  /* 0x0000280e01007387 */ /* 0x000fe20000100a00 */
[----:B------:R-:W-:-:S02]  /*6bb0*/  IMAD.U32 R39, RZ, RZ, UR44 ;  /* 0x0000002cff277e24 */ /* 0x000fc4000f8e00ff */
[----:B------:R-:W-:Y:S01]  /*6bc0*/  IMAD.U32 R35, RZ, RZ, UR44 ;  /* 0x0000002cff237e24 */ /* 0x000fe2000f8e00ff */
[----:B------:R-:W-:Y:S01]  /*6bd0*/  STL.64 [R1+0x30], R26 ;  /* 0x0000301a01007387 */ /* 0x000fe20000100a00 */
[----:B------:R-:W-:-:S03]  /*6be0*/  IMAD.U32 R72, RZ, RZ, UR44 ;  /* 0x0000002cff487e24 */ /* 0x000fc6000f8e00ff */
[----:B------:R-:W-:Y:S02]  /*6bf0*/  STL.128 [R1], R24 ;  /* 0x0000001801007387 */ /* 0x000fe40000100c00 */
[----:B------:R-:W-:Y:S02]  /*6c00*/  IADD3 R72, P5, R72, 0x50, RZ ;  /* 0x0000005048487810 */ /* 0x000fe40007fbe0ff */
[----:B------:R-:W-:Y:S04]  /*6c10*/  STL.128 [R1+0x1d0], RZ ;  /* 0x0001d0ff01007387 */ /* 0x000fe80000100c00 */
[----:B------:R-:W-:Y:S04]  /*6c20*/  STL.128 [R1+0x1e0], RZ ;  /* 0x0001e0ff01007387 */ /* 0x000fe80000100c00 */
[----:B------:R-:W-:Y:S01]  /*6c30*/  STL.128 [R1+0x200], RZ ;  /* 0x000200ff01007387 */ /* 0x000fe20000100c00 */
[----:B------:R-:W-:-:S02]  /*6c40*/  MOV R4, R2 ;  /* 0x0000000200047202 */ /* 0x000fc40000000f00 */
[----:B0-----:R-:W-:Y:S01]  /*6c50*/  MOV R5, R3 ;  /* 0x0000000300057202 */ /* 0x001fe20000000f00 */
[----:B--2---:R-:W-:Y:S01]  /*6c60*/  STL [R1+0x1f0], R12 ;  /* 0x0001f00c01007387 */ /* 0x004fe20000100800 */
[C---:B------:R-:W-:Y:S02]  /*6c70*/  IADD3 R8, P1, R4.reuse, 0x22830, RZ ;  /* 0x0002283004087810 */ /* 0x040fe40007f3e0ff */
[C---:B------:R-:W-:Y:S01]  /*6c80*/  IADD3 R0, P3, R4.reuse, 0x22850, RZ ;  /* 0x0002285004007810 */ /* 0x040fe20007f7e0ff */
[----:B------:R-:W-:Y:S01]  /*6c90*/  STL.128 [R1+0x210], RZ ;  /* 0x000210ff01007387 */ /* 0x000fe20000100c00 */
[C---:B------:R-:W-:Y:S01]  /*6ca0*/  IADD3 R6, P4, R4.reuse, 0x22860, RZ ;  /* 0x0002286004067810 */ /* 0x040fe20007f9e0ff */
[--C-:B------:R-:W-:Y:S01]  /*6cb0*/  IMAD.X R9, RZ, RZ, R5.reuse, P1 ;  /* 0x000000ffff097224 */ /* 0x100fe200008e0605 */
[----:B-1----:R-:W-:Y:S01]  /*6cc0*/  ISETP.NE.AND P1, PT, R13, 0x1, PT ;  /* 0x000000010d00780c */ /* 0x002fe20003f25270 */
[--C-:B------:R-:W-:Y:S01]  /*6cd0*/  IMAD.X R3, RZ, RZ, R5.reuse, P3 ;  /* 0x000000ffff037224 */ /* 0x100fe200018e0605 */
[----:B------:R-:W-:Y:S01]  /*6ce0*/  IADD3 R10, P2, R4, 0x22840, RZ ;  /* 0x00022840040a7810 */ /* 0x000fe20007f5e0ff */
[--C-:B------:R-:W-:Y:S01]  /*6cf0*/  IMAD.X R7, RZ, RZ, R5.reuse, P4 ;  /* 0x000000ffff077224 */ /* 0x100fe200020e0605 */
[----:B------:R-:W-:Y:S01]  /*6d00*/  STL.64 [R1+0x18], R8 ;  /* 0x0000180801007387 */ /* 0x000fe20000100a00 */
[----:B------:R-:W-:Y:S01]  /*6d10*/  IMAD.MOV.U32 R4, RZ, RZ, R0 ;  /* 0x000000ffff047224 */ /* 0x000fe200078e0000 */
[----:B------:R-:W-:Y:S01]  /*6d20*/  IADD3 R35, P3, R35, 0x200, RZ ;  /* 0x0000020023237810 */ /* 0x000fe20007f7e0ff */
[----:B------:R-:W-:Y:S01]  /*6d30*/  IMAD.X R11, RZ, RZ, R5, P2 ;  /* 0x000000ffff0b7224 */ /* 0x000fe200010e0605 */
[----:B------:R-:W-:Y:S01]  /*6d40*/  STL.128 [R1+0x220], RZ ;  /* 0x000220ff01007387 */ /* 0x000fe20000100c00 */
[----:B------:R-:W-:Y:S01]  /*6d50*/  IMAD.MOV.U32 R5, RZ, RZ, R3 ;  /* 0x000000ffff057224 */ /* 0x000fe200078e0003 */
[----:B------:R-:W-:Y:S01]  /*6d60*/  IADD3 R39, P2, R39, 0x1d0, RZ ;  /* 0x000001d027277810 */ /* 0x000fe20007f5e0ff */
[----:B------:R-:W-:Y:S01]  /*6d70*/  VIADD R3, R203, 0x7f ;  /* 0x0000007fcb037836 */ /* 0x000fe20000000000 */
[----:B------:R-:W-:Y:S01]  /*6d80*/  STL.64 [R1+0x20], R10 ;  /* 0x0000200a01007387 */ /* 0x000fe20000100a00 */
[----:B------:R-:W0:Y:S01]  /*6d90*/  @P1 LDC R0, c[0x0][0x44c] ;  /* 0x00011300ff001b82 */ /* 0x000e220000000800 */
[----:B------:R-:W-:-:S02]  /*6da0*/  IADD3 R34, P4, R34, 0x28, RZ ;  /* 0x0000002822227810 */ /* 0x000fc40007f9e0ff */
[----:B------:R1:W-:Y:S04]  /*6db0*/  STL.128 [R1+0x40], R4 ;  /* 0x0000400401007387 */ /* 0x0003e80000100c00 */
[----:B------:R2:W-:Y:S04]  /*6dc0*/  STL.128 [R1+0x230], RZ ;  /* 0x000230ff01007387 */ /* 0x0005e80000100c00 */
[----:B------:R2:W-:Y:S04]  /*6dd0*/  STL.128 [R1+0x240], RZ ;  /* 0x000240ff01007387 */ /* 0x0005e80000100c00 */
[----:B------:R2:W-:Y:S01]  /*6de0*/  STL.128 [R1+0x250], RZ ;  /* 0x000250ff01007387 */ /* 0x0005e20000100c00 */
[----:B-1----:R-:W1:Y:S03]  /*6df0*/  @P1 LDC R7, c[0x0][0x450] ;  /* 0x00011400ff071b82 */ /* 0x002e660000000800 */
[----:B------:R2:W-:Y:S04]  /*6e00*/  STL.128 [R1+0x260], RZ ;  /* 0x000260ff01007387 */ /* 0x0005e80000100c00 */
[----:B------:R2:W-:Y:S01]  /*6e10*/  STL.128 [R1+0x270], RZ ;  /* 0x000270ff01007387 */ /* 0x0005e20000100c00 */
[----:B0-----:R-:W-:Y:S01]  /*6e20*/  @P1 IMAD.HI.U32 R0, R3, R0, RZ ;  /* 0x0000000003001227 */ /* 0x001fe200078e00ff */
[----:B------:R-:W0:Y:S02]  /*6e30*/  LDC.64 R4, c[0x0][0x9e0] ;  /* 0x00027800ff047b82 */ /* 0x000e240000000a00 */
[----:B------:R2:W-:Y:S04]  /*6e40*/  STL.128 [R1+0x280], RZ ;  /* 0x000280ff01007387 */ /* 0x0005e80000100c00 */
[----:B------:R2:W-:Y:S04]  /*6e50*/  STL.128 [R1+0x290], RZ ;  /* 0x000290ff01007387 */ /* 0x0005e80000100c00 */
[----:B------:R2:W-:Y:S04]  /*6e60*/  STL.128 [R1+0x2a0], RZ ;  /* 0x0002a0ff01007387 */ /* 0x0005e80000100c00 */
[----:B------:R2:W-:Y:S01]  /*6e70*/  STL.128 [R1+0x2b0], RZ ;  /* 0x0002b0ff01007387 */ /* 0x0005e20000100c00 */
[----:B-1----:R-:W-:-:S03]  /*6e80*/  @P1 SHF.R.U32.HI R3, RZ, R7, R0 ;  /* 0x00000007ff031219 */ /* 0x002fc60000011600 */
[----:B------:R2:W-:Y:S04]  /*6e90*/  STL.128 [R1+0x2c0], RZ ;  /* 0x0002c0ff01007387 */ /* 0x0005e80000100c00 */
[----:B------:R2:W-:Y:S01]  /*6ea0*/  STL.128 [R1+0x2d0], RZ ;  /* 0x0002d0ff01007387 */ /* 0x0005e20000100c00 */
[----:B0-----:R-:W-:-:S03]  /*6eb0*/  ISETP.GE.AND P6, PT, R5, 0x1, PT ;  /* 0x000000010500780c */ /* 0x001fc60003fc6270 */
        /* <DEDUP_REMOVED lines=21> */
[----:B------:R-:W0:Y:S01]  /*7010*/  FENCE.VIEW.ASYNC.G ;  /* 0x00000000000073c6 */ /* 0x000e220000000100 */
[----:B------:R-:W-:Y:S05]  /*7020*/  WARPSYNC.ALL ;  /* 0x0000000000007948 */ /* 0x000fea0003800000 */
[----:B0-----:R-:W-:Y:S06]  /*7030*/  BAR.ARV 0xc, 0x180 ;  /* 0x0306000000007b1d */ /* 0x001fec0000002000 */
.L_x_12039:
[----:B------:R-:W-:Y:S02]  /*7040*/  IMAD.IADD R3, R210, 0x1, R3 ;  /* 0x00000001d2037824 */ /* 0x000fe400078e0203 */
[----:B------:R-:W-:Y:S02]  /*7050*/  IMAD.X R46, RZ, RZ, UR45, P2 ;  /* 0x0000002dff2e7e24 */ /* 0x000fe400090e06ff */
[----:B------:R-:W-:Y:S02]  /*7060*/  IMAD.X R45, RZ, RZ, UR45, P3 ;  /* 0x0000002dff2d7e24 */ /* 0x000fe400098e06ff */
[----:B------:R-:W-:Y:S02]  /*7070*/  IMAD.X R43, RZ, RZ, UR45, P4 ;  /* 0x0000002dff2b7e24 */ /* 0x000fe4000a0e06ff */
[----:B------:R-:W-:Y:S02]  /*7080*/  IMAD.X R73, RZ, RZ, UR45, P5 ;  /* 0x0000002dff497e24 */ /* 0x000fe4000a8e06ff */
        /* <DEDUP_REMOVED lines=13> */
.L_x_12042:
[----:B------:R-:W-:-:S13]  /*7160*/  ISETP.NE.AND P0, PT, R5, 0x1, PT ;  /* 0x000000010500780c */ /* 0x000fda0003f05270 */
[----:B------:R-:W0:Y:S02]  /*7170*/  @P0 LDC.64 R6, c[0x0][0x9e8] ;  /* 0x00027a00ff060b82 */ /* 0x000e240000000a00 */
[----:B0-----:R-:W-:-:S05]  /*7180*/  @P0 IMAD.HI.U32 R6, R0, R6, RZ ;  /* 0x0000000600060227 */ /* 0x001fca00078e00ff */
[----:B------:R-:W-:-:S07]  /*7190*/  @P0 SHF.R.U32.HI R0, RZ, R7, R6 ;  /* 0x00000007ff000219 */ /* 0x000fce0000011606 */
.L_x_12043:
[----:B------:R-:W-:Y:S05]  /*71a0*/  BSYNC B0 ;  /* 0x0000000000007941 */ /* 0x000fea0003800000 */
.L_x_12041:
[----:B------:R-:W-:-:S05]  /*71b0*/  IMAD R3, R0, R5, R5 ;  /* 0x0000000500037224 */ /* 0x000fca00078e0205 */
[----:B------:R-:W-:-:S07]  /*71c0*/  VIMNMX R4, R4, R3, PT ;  /* 0x0000000304047248 */ /* 0x000fce0003fe0100 */
.L_x_12040:
[----:B------:R-:W0:Y:S01]  /*71d0*/  @P1 LDC R0, c[0x0][0x44c] ;  /* 0x00011300ff001b82 */ /* 0x000e220000000800 */
[----:B------:R-:W-:Y:S01]  /*71e0*/  VIADD R4, R4, 0x5f ;  /* 0x0000005f04047836 */ /* 0x000fe20000000000 */
[----:B------:R-:W-:-:S03]  /*71f0*/  ULDC UR4, c[0x0][0x9dc] ;  /* 0x0002770000047ab9 */ /* 0x000fc60000000800 */
[----:B------:R-:W-:-:S03]  /*7200*/  IMAD.HI R4, R4, 0x2aaaaaab, RZ ;  /* 0x2aaaaaab04047827 */ /* 0x000fc600078e02ff */
[----:B------:R-:W1:Y:S02]  /*7210*/  @P1 LDC R7, c[0x0][0x450] ;  /* 0x00011400ff071b82 */ /* 0x000e640000000800 */
[----:B------:R-:W-:-:S04]  /*7220*/  SHF.R.U32.HI R3, RZ, 0x1f, R4 ;  /* 0x0000001fff037819 */ /* 0x000fc80000011604 */
[----:B------:R-:W-:-:S04]  /*7230*/  LEA.HI.SX32 R3, R4, R3, 0x1c ;  /* 0x0000000304037211 */ /* 0x000fc800078fe2ff */
[----:B------:R-:W-:Y:S01]  /*7240*/  VIMNMX R11, R30, R3, PT ;  /* 0x000000031e0b7248 */ /* 0x000fe20003fe0100 */
[----:B0-----:R-:W-:-:S04]  /*7250*/  @P1 IMAD.HI.U32 R6, R203, R0, RZ ;  /* 0x00000000cb061227 */ /* 0x001fc800078e00ff */
[----:B------:R-:W-:Y:S01]  /*7260*/  IMAD.MOV.U32 R0, RZ, RZ, R203 ;  /* 0x000000ffff007224 */ /* 0x000fe200078e00cb */
        /* <DEDUP_REMOVED lines=14> */
.L_x_12046:
[----:B------:R-:W-:-:S13]  /*7350*/  ISETP.NE.AND P0, PT, R5, 0x1, PT ;  /* 0x000000010500780c */ /* 0x000fda0003f05270 */
[----:B------:R-:W0:Y:S02]  /*7360*/  @P0 LDC.64 R6, c[0x0][0x9e8] ;  /* 0x00027a00ff060b82 */ /* 0x000e240000000a00 */
[----:B0-----:R-:W-:-:S05]  /*7370*/  @P0 IMAD.HI.U32 R6, R0, R6, RZ ;  /* 0x0000000600060227 */ /* 0x001fca00078e00ff */
[----:B------:R-:W-:-:S07]  /*7380*/  @P0 SHF.R.U32.HI R0, RZ, R7, R6 ;  /* 0x00000007ff000219 */ /* 0x000fce0000011606 */
.L_x_12047:
[----:B------:R-:W-:Y:S05]  /*7390*/  BSYNC B0 ;  /* 0x0000000000007941 */ /* 0x000fea0003800000 */
.L_x_12045:
[----:B------:R-:W-:-:S05]  /*73a0*/  IMAD R0, R0, R5, RZ ;  /* 0x0000000500007224 */ /* 0x000fca00078e02ff */
[----:B------:R-:W-:-:S07]  /*73b0*/  VIMNMX R3, R3, R0, !PT ;  /* 0x0000000003037248 */ /* 0x000fce0007fe0100 */
.L_x_12044:
        /* <DEDUP_REMOVED lines=39> */
.L_x_12049:
[----:B------:R-:W-:Y:S05]  /*7630*/  BSYNC B0 ;  /* 0x0000000000007941 */ /* 0x000fea0003800000 */
.L_x_12048:
[----:B------:R-:W-:Y:S01]  /*7640*/  IMAD R198, R209, R206, R198 ;  /* 0x000000ced1c67224 */ /* 0x000fe200078e02c6 */
[----:B------:R-:W-:-:S04]  /*7650*/  PLOP3.LUT P0, PT, PT, PT, PT, 0x80, 0x0 ;  /* 0x000000000000781c */ /* 0x000fc80003f0f070 */
[----:B------:R-:W-:-:S04]  /*7660*/  VIADDMNMX R206, R198, R206, R11, PT ;  /* 0x000000cec6ce7246 */ /* 0x000fc8000380010b */
[----:B------:R-:W-:-:S13]  /*7670*/  ISETP.GT.AND P1, PT, R206, R198, PT ;  /* 0x000000c6ce00720c */ /* 0x000fda0003f24270 */
[----:B------:R-:W-:Y:S05]  /*7680*/  @!P1 BRA `(.L_x_12050) ;  /* 0x0000019800a89947 */ /* 0x000fea0003800000 */
[----:B------:R0:W-:Y:S01]  /*7690*/  STL.64 [R1+0x58], RZ ;  /* 0x000058ff01007387 */ /* 0x0001e20000100a00 */
[----:B------:R-:W-:Y:S01]  /*76a0*/  IMAD.U32 R32, RZ, RZ, UR44 ;  /* 0x0000002cff207e24 */ /* 0x000fe2000f8e00ff */
[----:B------:R-:W-:Y:S01]  /*76b0*/  MOV R24, UR44 ;  /* 0x0000002c00187c02 */ /* 0x000fe20008000f00 */
[----:B------:R-:W-:Y:S01]  /*76c0*/  IMAD.U32 R40, RZ, RZ, UR44 ;  /* 0x0000002cff287e24 */ /* 0x000fe2000f8e00ff */
[----:B------:R-:W-:Y:S01]  /*76d0*/  UMOV UR4, 0xffffffff ;  /* 0xffffffff00047882 */ /* 0x000fe20000000000 */
[----:B------:R-:W-:Y:S01]  /*76e0*/  IMAD.U32 R33, RZ, RZ, UR44 ;  /* 0x0000002cff217e24 */ /* 0x000fe2000f8e00ff */
[----:B------:R-:W-:Y:S01]  /*76f0*/  IADD3 R32, P0, R32, 0x78, RZ ;  /* 0x0000007820207810 */ /* 0x000fe20007f1e0ff */
[----:B------:R-:W-:Y:S01]  /*7700*/  IMAD.U32 R41, RZ, RZ, UR44 ;  /* 0x0000002cff297e24 */ /* 0x000fe2000f8e00ff */
[----:B------:R-:W-:Y:S02]  /*7710*/  IADD3 R40, P1, R40, 0x70, RZ ;  /* 0x0000007028287810 */ /* 0x000fe40007f3e0ff */
[----:B------:R-:W-:Y:S01]  /*7720*/  IADD3 R33, P2, R33, 0x68, RZ ;  /* 0x0000006821217810 */ /* 0x000fe20007f5e0ff */
[----:B----4-:R-:W-:Y:S01]  /*7730*/  IMAD.X R37, RZ, RZ, UR45, P0 ;  /* 0x0000002dff257e24 */ /* 0x010fe200080e06ff */
[----:B------:R-:W-:Y:S01]  /*7740*/  IADD3 R41, P3, R41, 0x60, RZ ;  /* 0x0000006029297810 */ /* 0x000fe20007f7e0ff */
[----:B------:R-:W-:Y:S01]  /*7750*/  IMAD.X R48, RZ, RZ, UR45, P1 ;  /* 0x0000002dff307e24 */ /* 0x000fe200088e06ff */
[----:B------:R-:W-:Y:S01]  /*7760*/  IADD3 R24, P4, R24, 0x58, RZ ;  /* 0x0000005818187810 */ /* 0x000fe20007f9e0ff */
[----:B------:R-:W-:-:S02]  /*7770*/  IMAD.X R42, RZ, RZ, UR45, P2 ;  /* 0x0000002dff2a7e24 */ /* 0x000fc400090e06ff */
[----:B------:R-:W-:Y:S02]  /*7780*/  IMAD.X R50, RZ, RZ, UR45, P3 ;  /* 0x0000002dff327e24 */ /* 0x000fe400098e06ff */
[----:B------:R-:W-:Y:S01]  /*7790*/  IMAD.X R25, RZ, RZ, UR45, P4 ;  /* 0x0000002dff197e24 */ /* 0x000fe2000a0e06ff */
[----:B0-----:R-:W-:Y:S07]  /*77a0*/  BRA.DIV UR4, `(.L_x_12051) ;  /* 0x0000027204907947 */ /* 0x001fee000b800000 */
[----:B------:R-:W0:Y:S02]  /*77b0*/  S2R R0, SR_TID.X ;  /* 0x0000000000007919 */ /* 0x000e240000002100 */
[C---:B0-----:R-:W-:Y:S02]  /*77c0*/  VIADD R3, R0.reuse, 0xffffff80 ;  /* 0xffffff8000037836 */ /* 0x041fe40000000000 */
[----:B------:R-:W-:-:S05]  /*77d0*/  VIADD R0, R0, 0xffffff80 ;  /* 0xffffff8000007836 */ /* 0x000fca0000000000 */
[----:B------:R-:W-:-:S04]  /*77e0*/  SHF.R.S32.HI R0, RZ, 0x1f, R0 ;  /* 0x0000001fff007819 */ /* 0x000fc80000011400 */
[----:B------:R-:W-:-:S04]  /*77f0*/  LEA.HI R0, R0, R3, RZ, 0x7 ;  /* 0x0000000300007211 */ /* 0x000fc800078f38ff */
[----:B------:R-:W-:-:S05]  /*7800*/  SHF.R.S32.HI R0, RZ, 0x7, R0 ;  /* 0x00000007ff007819 */ /* 0x000fca0000011400 */
[----:B------:R0:W1:Y:S02]  /*7810*/  SHFL.IDX PT, R14, R0, RZ, 0x1f ;  /* 0x00001fff000e7589 */ /* 0x00006400000e0000 */
.L_x_12380:
[----:B01----:R-:W-:Y:S01]  /*7820*/  LEA.HI R0, R14, R14, RZ, 0x1 ;  /* 0x0000000e0e007211 */ /* 0x003fe200078f08ff */
[C---:B------:R-:W-:Y:S01]  /*7830*/  VIADD R26, R2.reuse, 0x18400 ;  /* 0x00018400021a7836 */ /* 0x040fe20000000000 */
[----:B------:R-:W-:Y:S01]  /*7840*/  MOV R6, 0x1 ;  /* 0x0000000100067802 */ /* 0x000fe20000000f00 */
[----:B------:R-:W-:Y:S01]  /*7850*/  VIADD R7, R2, 0x400 ;  /* 0x0000040002077836 */ /* 0x000fe20000000000 */
[----:B------:R-:W-:Y:S01]  /*7860*/  LOP3.LUT R3, R0, 0x1e, RZ, 0xc0, !PT ;  /* 0x0000001e00037812 */ /* 0x000fe200078ec0ff */
[----:B------:R-:W-:Y:S01]  /*7870*/  VIADD R0, R2, 0x1c400 ;  /* 0x0001c40002007836 */ /* 0x000fe20000000000 */
[----:B------:R-:W-:Y:S01]  /*7880*/  STL.128 [R1+0x90], RZ ;  /* 0x000090ff01007387 */ /* 0x000fe20000100c00 */
[----:B------:R-:W-:Y:S01]  /*7890*/  IMAD.MOV.U32 R4, RZ, RZ, 0x1 ;  /* 0x00000001ff047424 */ /* 0x000fe200078e00ff */
[----:B------:R-:W-:Y:S01]  /*78a0*/  SHF.R.U32.HI R7, RZ, 0x4, R7 ;  /* 0x00000004ff077819 */ /* 0x000fe20000011607 */
[----:B------:R-:W-:Y:S01]  /*78b0*/  IMAD.IADD R3, R14, 0x1, -R3 ;  /* 0x000000010e037824 */ /* 0x000fe200078e0a03 */
[----:B------:R-:W-:Y:S01]  /*78c0*/  SHF.R.U32.HI R0, RZ, 0x4, R0 ;  /* 0x00000004ff007819 */ /* 0x000fe20000011600 */
[----:B------:R-:W-:Y:S01]  /*78d0*/  IMAD.MOV.U32 R5, RZ, RZ, RZ ;  /* 0x000000ffff057224 */ /* 0x000fe200078e00ff */
[----:B------:R-:W-:Y:S01]  /*78e0*/  LOP3.LUT R8, R7, 0x3fff, RZ, 0xc0, !PT ;  /* 0x00003fff07087812 */ /* 0x000fe200078ec0ff */
[----:B------:R-:W-:Y:S01]  /*78f0*/  IMAD R3, R3, 0x2000, R26 ;  /* 0x0000200003037824 */ /* 0x000fe200078e021a */
[----:B------:R-:W-:Y:S01]  /*7900*/  LOP3.LUT R0, R0, 0x3fff, RZ, 0xc0, !PT ;  /* 0x00003fff00007812 */ /* 0x000fe200078ec0ff */
[----:B------:R-:W-:Y:S01]  /*7910*/  IMAD.MOV.U32 R7, RZ, RZ, RZ ;  /* 0x000000ffff077224 */ /* 0x000fe200078e00ff */
[----:B------:R-:W-:Y:S01]  /*7920*/  LOP3.LUT R8, R8, 0x3000000, RZ, 0xfc, !PT ;  /* 0x0300000008087812 */ /* 0x000fe200078efcff */
[----:B------:R-:W-:Y:S01]  /*7930*/  IMAD.MOV.U32 R9, RZ, RZ, 0x40000040 ;  /* 0x40000040ff097424 */ /* 0x000fe200078e00ff */
[----:B------:R-:W-:Y:S01]  /*7940*/  SHF.R.U32.HI R3, RZ, 0x4, R3 ;  /* 0x00000004ff037819 */ /* 0x000fe20000011603 */
[----:B------:R-:W-:Y:S01]  /*7950*/  STL.128 [R1+0xa0], RZ ;  /* 0x0000a0ff01007387 */ /* 0x000fe20000100c00 */
[----:B------:R-:W-:Y:S01]  /*7960*/  LOP3.LUT R0, R0, 0x10000, RZ, 0xfc, !PT ;  /* 0x0001000000007812 */ /* 0x000fe200078efcff */
[----:B------:R-:W-:Y:S01]  /*7970*/  IMAD.U32 R38, RZ, RZ, UR44 ;  /* 0x0000002cff267e24 */ /* 0x000fe2000f8e00ff */
[----:B------:R-:W-:Y:S01]  /*7980*/  LOP3.LUT R3, R3, 0x3fff, RZ, 0xc0, !PT ;  /* 0x00003fff03037812 */ /* 0x000fe200078ec0ff */
[----:B------:R0:W-:Y:S01]  /*7990*/  STL.128 [R1+0x60], R4 ;  /* 0x0000600401007387 */ /* 0x0001e20000100c00 */
[----:B------:R-:W-:Y:S01]  /*79a0*/  LOP3.LUT P0, RZ, R26, 0x1bf, RZ, 0xc0, !PT ;  /* 0x000001bf1aff7812 */ /* 0x000fe2000780c0ff */
[----:B------:R-:W-:Y:S01]  /*79b0*/  BSSY B6, `(.L_x_12052) ;  /* 0x000001f000067945 */ /* 0x000fe20003800000 */
[----:B------:R-:W-:Y:S01]  /*79c0*/  LOP3.LUT R3, R3, 0x10000, RZ, 0xfc, !PT ;  /* 0x0001000003037812 */ /* 0x000fe200078efcff */
[----:B------:R1:W-:Y:S01]  /*79d0*/  STL.64 [R1+0x80], R8 ;  /* 0x0000800801007387 */ /* 0x0003e20000100a00 */
[----:B------:R-:W-:-:S03]  /*79e0*/  IADD3 R38, P1, R38, 0x90, RZ ;  /* 0x0000009026267810 */ /* 0x000fc60007f3e0ff */
[----:B------:R1:W-:Y:S02]  /*79f0*/  STL.128 [R1+0xb0], RZ ;  /* 0x0000b0ff01007387 */ /* 0x0003e40000100c00 */
[----:B------:R-:W-:Y:S02]  /*7a00*/  IMAD.X R36, RZ, RZ, UR45, P1 ;  /* 0x0000002dff247e24 */ /* 0x000fe400088e06ff */
[----:B------:R1:W-:Y:S01]  /*7a10*/  STL.128 [R1+0xc0], RZ ;  /* 0x0000c0ff01007387 */ /* 0x0003e20000100c00 */
[----:B0-----:R-:W-:-:S03]  /*7a20*/  IMAD.MOV.U32 R6, RZ, RZ, R0 ;  /* 0x000000ffff067224 */ /* 0x001fc600078e0000 */
[----:B------:R1:W-:Y:S01]  /*7a30*/  STL.128 [R1+0xd0], RZ ;  /* 0x0000d0ff01007387 */ /* 0x0003e20000100c00 */
[----:B------:R-:W-:Y:S02]  /*7a40*/  IMAD.MOV.U32 R7, RZ, RZ, 0x40000040 ;  /* 0x40000040ff077424 */ /* 0x000fe400078e00ff */
[----:B------:R-:W-:Y:S01]  /*7a50*/  IMAD.MOV.U32 R4, RZ, RZ, R3 ;  /* 0x000000ffff047224 */ /* 0x000fe200078e0003 */
[----:B------:R1:W-:Y:S01]  /*7a60*/  STL.128 [R1+0xe0], RZ ;  /* 0x0000e0ff01007387 */ /* 0x0003e20000100c00 */
[----:B------:R-:W-:-:S05]  /*7a70*/  IMAD.MOV.U32 R5, RZ, RZ, 0x40000040 ;  /* 0x40000040ff057424 */ /* 0x000fca00078e00ff */
[----:B------:R1:W-:Y:S01]  /*7a80*/  STL.128 [R1+0x70], R4 ;  /* 0x0000700401007387 */ /* 0x0003e20000100c00 */
[----:B------:R-:W-:Y:S05]  /*7a90*/  @!P0 BRA `(.L_x_12053) ;  /* 0x0000000000408947 */ /* 0x000fea0003800000 */
[----:B------:R-:W-:Y:S01]  /*7aa0*/  MOV R14, 0x0 ;  /* 0x00000000000e7802 */ /* 0x000fe20000000f00 */
[----:B------:R-:W-:Y:S01]  /*7ab0*/  ULDC.64 UR4, c[0x4][0xf0] ;  /* 0x01003c0000047ab9 */ /* 0x000fe20000000a00 */
[----:B------:R-:W-:Y:S01]  /*7ac0*/  ULDC.64 UR6, c[0x4][0xf8] ;  /* 0x01003e0000067ab9 */ /* 0x000fe20000000a00 */
[----:B-1----:R-:W-:Y:S01]  /*7ad0*/  IMAD.U32 R4, RZ, RZ, UR4 ;  /* 0x00000004ff047e24 */ /* 0x002fe2000f8e00ff */
        /* <DEDUP_REMOVED lines=11> */
[----:B0-2--5:R-:W-:Y:S05]  /*7b90*/  CALL.ABS.NOINC R14 ;  /* 0x000000000e007343 */ /* 0x025fea0003c00000 */
.L_x_12053:
[----:B------:R-:W-:Y:S05]  /*7ba0*/  BSYNC B6 ;  /* 0x0000000000067941 */ /* 0x000fea0003800000 */
.L_x_12052:
[----:B-1----:R-:W0:Y:S01]  /*7bb0*/  LDC.64 R6, c[0x0][0x9e0] ;  /* 0x00027800ff067b82 */ /* 0x002e220000000a00 */
[----:B------:R-:W1:Y:S01]  /*7bc0*/  S2R R27, SR_TID.X ;  /* 0x00000000001b7919 */ /* 0x000e620000002100 */
[----:B------:R-:W-:Y:S02]  /*7bd0*/  UIADD3 UR5, UP0, UR44, 0xf0, URZ ;  /* 0x000000f02c057890 */ /* 0x000fe4000ff1e03f */
[----:B------:R-:W-:Y:S01]  /*7be0*/  IMAD.U32 R3, RZ, RZ, UR44 ;  /* 0x0000002cff037e24 */ /* 0x000fe2000f8e00ff */
[----:B------:R-:W-:Y:S01]  /*7bf0*/  STL.64 [R1+0x100], R24 ;  /* 0x0001001801007387 */ /* 0x000fe20000100a00 */
[----:B------:R-:W-:Y:S01]  /*7c00*/  UIADD3.X UR6, URZ, UR45, URZ, UP0, !UPT ;  /* 0x0000002d3f067290 */ /* 0x000fe200087fe43f */
[----:B------:R-:W-:Y:S01]  /*7c10*/  IMAD.U32 R49, RZ, RZ, UR44 ;  /* 0x0000002cff317e24 */ /* 0x000fe2000f8e00ff */
[----:B------:R-:W3:Y:S01]  /*7c20*/  LDC.64 R14, c[0x0][0x9d8] ;  /* 0x00027600ff0e7b82 */ /* 0x000ee20000000a00 */
[----:B------:R-:W-:Y:S01]  /*7c30*/  UIADD3 UR4, UP0, UR44, 0x13c, URZ ;  /* 0x0000013c2c047890 */ /* 0x000fe2000ff1e03f */
[----:B------:R-:W-:Y:S01]  /*7c40*/  IMAD.U32 R4, RZ, RZ, UR5 ;  /* 0x00000005ff047e24 */ /* 0x000fe2000f8e00ff */
[----:B------:R-:W-:Y:S01]  /*7c50*/  STL.64 [R1+0xf0], R196 ;  /* 0x0000f0c401007387 */ /* 0x000fe20000100a00 */
[----:B------:R-:W-:Y:S01]  /*7c60*/  IMAD.U32 R5, RZ, RZ, UR6 ;  /* 0x00000006ff057e24 */ /* 0x000fe2000f8e00ff */
[----:B------:R-:W-:Y:S01]  /*7c70*/  UIADD3.X UR5, URZ, UR45, URZ, UP0, !UPT ;  /* 0x0000002d3f057290 */ /* 0x000fe200087fe43f */
[----:B------:R-:W-:Y:S01]  /*7c80*/  IADD3 R49, P3, R49, 0x108, RZ ;  /* 0x0000010831317810 */ /* 0x000fe20007f7e0ff */
[----:B------:R-:W-:Y:S01]  /*7c90*/  IMAD.U32 R12, RZ, RZ, UR4 ;  /* 0x00000004ff0c7e24 */ /* 0x000fe2000f8e00ff */
[----:B------:R-:W4:Y:S01]  /*7ca0*/  LDC.64 R20, c[0x0][0x9e8] ;  /* 0x00027a00ff147b82 */ /* 0x000f220000000a00 */
[----:B------:R2:W-:Y:S01]  /*7cb0*/  STL.64 [R1+0xf8], R4 ;  /* 0x0000f80401007387 */ /* 0x0005e20000100a00 */
[----:B------:R-:W-:Y:S01]  /*7cc0*/  ULDC UR4, c[0x0][0x3f4] ;  /* 0x0000fd0000047ab9 */ /* 0x000fe20000000800 */
[----:B------:R-:W-:Y:S01]  /*7cd0*/  IMAD.U32 R13, RZ, RZ, UR5 ;  /* 0x00000005ff0d7e24 */ /* 0x000fe2000f8e00ff */
[----:B------:R-:W-:Y:S01]  /*7ce0*/  ISETP.LT.AND P0, PT, RZ, UR4, PT ;  /* 0x00000004ff007c0c */ /* 0x000fe2000bf01270 */
[----:B------:R-:W-:Y:S01]  /*7cf0*/  STL.U8 [R1+0x108], RZ ;  /* 0x000108ff01007387 */ /* 0x000fe20000100000 */
[----:B------:R-:W-:-:S02]  /*7d00*/  IMAD.X R55, RZ, RZ, UR45, P3 ;  /* 0x0000002dff377e24 */ /* 0x000fc400098e06ff */
[----:B------:R-:W4:Y:S01]  /*7d10*/  LDC R10, c[0x0][0x450] ;  /* 0x00011400ff0a7b82 */ /* 0x000f220000000800 */
[----:B0-----:R-:W-:Y:S01]  /*7d20*/  IMAD.MOV.U32 R31, RZ, RZ, R6 ;  /* 0x000000ffff1f7224 */ /* 0x001fe200078e0006 */
[----:B------:R-:W-:Y:S01]  /*7d30*/  STL.64 [R1+0x140], R12 ;  /* 0x0001400c01007387 */ /* 0x000fe20000100a00 */
[----:B--2---:R-:W-:Y:S02]  /*7d40*/  IMAD.MOV.U32 R5, RZ, RZ, R7 ;  /* 0x000000ffff057224 */ /* 0x004fe400078e0007 */
[----:B------:R-:W-:-:S03]  /*7d50*/  IMAD.MOV.U32 R4, RZ, RZ, RZ ;  /* 0x000000ffff047224 */ /* 0x000fc600078e00ff */
[----:B------:R-:W0:Y:S01]  /*7d60*/  LDC.64 R8, c[0x0][0x448] ;  /* 0x00011200ff087b82 */ /* 0x000e220000000a00 */
[----:B---3--:R-:W-:Y:S02]  /*7d70*/  IMAD.MOV.U32 R11, RZ, RZ, R14 ;  /* 0x000000ffff0b7224 */ /* 0x008fe400078e000e */
[----:B-1----:R-:W-:Y:S02]  /*7d80*/  VIADD R0, R27, 0xffffff80 ;  /* 0xffffff801b007836 */ /* 0x002fe40000000000 */
[----:B------:R-:W-:Y:S02]  /*7d90*/  IMAD.MOV.U32 R30, RZ, RZ, R15 ;  /* 0x000000ffff1e7224 */ /* 0x000fe400078e000f */
[----:B------:R-:W-:Y:S01]  /*7da0*/  IMAD.U32 R14, RZ, RZ, UR44 ;  /* 0x0000002cff0e7e24 */ /* 0x000fe2000f8e00ff */
[----:B------:R1:W-:Y:S01]  /*7db0*/  STL [R1+0x10c], R0 ;  /* 0x00010c0001007387 */ /* 0x0003e20000100800 */
[----:B----4-:R-:W-:Y:S02]  /*7dc0*/  IMAD.MOV.U32 R6, RZ, RZ, R20 ;  /* 0x000000ffff067224 */ /* 0x010fe400078e0014 */
[----:B------:R-:W-:Y:S01]  /*7dd0*/  IMAD.MOV.U32 R7, RZ, RZ, R21 ;  /* 0x000000ffff077224 */ /* 0x000fe200078e0015 */
[----:B------:R2:W-:Y:S04]  /*7de0*/  STL.128 [R1+0x110], R28 ;  /* 0x0001101c01007387 */ /* 0x0005e80000100c00 */
[----:B------:R3:W-:Y:S01]  /*7df0*/  STL.128 [R1+0x120], R4 ;  /* 0x0001200401007387 */ /* 0x0007e20000100c00 */
[----:B-1----:R-:W-:-:S03]  /*7e00*/  MOV R0, UR44 ;  /* 0x0000002c00007c02 */ /* 0x002fc60008000f00 */
[----:B0-----:R3:W-:Y:S01]  /*7e10*/  STL.128 [R1+0x130], R8 ;  /* 0x0001300801007387 */ /* 0x0017e20000100c00 */
[----:B--2---:R-:W-:Y:S02]  /*7e20*/  IADD3 R31, P1, R0, 0x140, RZ ;  /* 0x00000140001f7810 */ /* 0x004fe40007f3e0ff */
[----:B------:R-:W-:Y:S02]  /*7e30*/  IADD3 R29, P2, R3, 0x10c, RZ ;  /* 0x0000010c031d7810 */ /* 0x000fe40007f5e0ff */
[----:B------:R-:W-:Y:S01]  /*7e40*/  IADD3 R30, P4, R14, 0xf8, RZ ;  /* 0x000000f80e1e7810 */ /* 0x000fe20007f9e0ff */
[----:B------:R-:W-:Y:S02]  /*7e50*/  IMAD.X R54, RZ, RZ, UR45, P1 ;  /* 0x0000002dff367e24 */ /* 0x000fe400088e06ff */
[----:B------:R-:W-:Y:S02]  /*7e60*/  IMAD.X R47, RZ, RZ, UR45, P2 ;  /* 0x0000002dff2f7e24 */ /* 0x000fe400090e06ff */
[----:B------:R-:W-:Y:S01]  /*7e70*/  IMAD.X R51, RZ, RZ, UR45, P4 ;  /* 0x0000002dff337e24 */ /* 0x000fe2000a0e06ff */
[----:B------:R-:W-:Y:S07]  /*7e80*/  @P0 BRA `(.L_x_12054) ;  /* 0x0000000000400947 */ /* 0x000fee0003800000 */
[----:B------:R-:W-:-:S04]  /*7e90*/  ULEA.HI UR4, UR37, UR37, URZ, 0x1 ;  /* 0x0000002525047291 */ /* 0x000fc8000f8f083f */
[----:B------:R-:W-:-:S04]  /*7ea0*/  ULOP3.LUT UR4, UR4, 0xfffffffe, URZ, 0xc0, !UPT ;  /* 0xfffffffe04047892 */ /* 0x000fc8000f8ec03f */
[----:B------:R-:W-:-:S06]  /*7eb0*/  UIADD3 UR4, UR37, -UR4, URZ ;  /* 0x8000000425047290 */ /* 0x000fcc000fffe03f */
[----:B------:R-:W-:-:S05]  /*7ec0*/  IMAD.U32 R3, RZ, RZ, UR4 ;  /* 0x00000004ff037e24 */ /* 0x000fca000f8e00ff */
[----:B------:R-:W-:-:S04]  /*7ed0*/  SHF.L.U32 R3, R3, 0x1f, RZ ;  /* 0x0000001f03037819 */ /* 0x000fc800000006ff */
[----:B------:R0:W1:Y:S03]  /*7ee0*/  SYNCS.PHASECHK.TRANS64.TRYWAIT P0, [R2+URZ+0x22800], R3 ;  /* 0x02280003020075a7 */ /* 0x000066000800017f */
[----:B-1----:R-:W-:Y:S05]  /*7ef0*/  @!P0 NANOSLEEP.SYNCS 0x989680 ;  /* 0x009896800000895d */ /* 0x002fea0003900000 */
[----:B------:R-:W1:Y:S01]  /*7f00*/  @!P0 SYNCS.PHASECHK.TRANS64 P0, [R2+URZ+0x22800], R3 ;  /* 0x02280003020085a7 */ /* 0x000e62000800007f */
[----:B------:R-:W-:Y:S04]  /*7f10*/  BSSY B0, `(.L_x_12055) ;  /* 0x0000006000007945 */ /* 0x000fe80003800000 */
[----:B-1----:R-:W-:Y:S05]  /*7f20*/  @P0 BRA `(.L_x_12056) ;  /* 0x0000000000100947 */ /* 0x002fea0003800000 */
.L_x_12057:
[----:B-1----:R1:W2:Y:S02]  /*7f30*/  SYNCS.PHASECHK.TRANS64.TRYWAIT P0, [R2+URZ+0x22800], R3 ;  /* 0x02280003020075a7 */ /* 0x0022a4000800017f */
[----:B--2---:R-:W-:Y:S05]  /*7f40*/  @!P0 NANOSLEEP.SYNCS 0x989680 ;  /* 0x009896800000895d */ /* 0x004fea0003900000 */
[----:B------:R-:W2:Y:S02]  /*7f50*/  @!P0 SYNCS.PHASECHK.TRANS64 P0, [R2+URZ+0x22800], R3 ;  /* 0x02280003020085a7 */ /* 0x000ea4000800007f */
[----:B--2---:R-:W-:Y:S05]  /*7f60*/  @!P0 BRA `(.L_x_12057) ;  /* 0xfffffffc00f08947 */ /* 0x004fea000383ffff */
.L_x_12056:
[----:B------:R-:W-:Y:S05]  /*7f70*/  BSYNC B0 ;  /* 0x0000000000007941 */ /* 0x000fea0003800000 */
.L_x_12055:
[----:B------:R-:W-:Y:S05]  /*7f80*/  BRA `(.L_x_12058) ;  /* 0x0000002c00147947 */ /* 0x000fea0003800000 */
.L_x_12054:
[----:B------:R-:W-:Y:S01]  /*7f90*/  LOP3.LUT P0, RZ, R26, 0x3ff, RZ, 0xc0, !PT ;  /* 0x000003ff1aff7812 */ /* 0x000fe2000780c0ff */
[----:B------:R-:W-:Y:S01]  /*7fa0*/  ULDC.64 UR4, c[0x0][0x3f8] ;  /* 0x0000fe0000047ab9 */ /* 0x000fe20000000a00 */
[----:B-----5:R-:W-:Y:S01]  /*7fb0*/  SHF.R.S32.HI R0, RZ, 0x1f, R44 ;  /* 0x0000001fff007819 */ /* 0x020fe2000001142c */
[----:B------:R-:W-:Y:S01]  /*7fc0*/  ULDC.64 UR6, c[0x0][0x408] ;  /* 0x0001020000067ab9 */ /* 0x000fe20000000a00 */
[----:B------:R-:W-:Y:S01]  /*7fd0*/  IMAD.WIDE.U32 R24, R44, UR4, RZ ;  /* 0x000000042c187c25 */ /* 0x000fe2000f8e00ff */
[----:B------:R-:W-:Y:S03]  /*7fe0*/  BSSY B6, `(.L_x_12059) ;  /* 0x0000019000067945 */ /* 0x000fe60003800000 */
[C---:B------:R-:W-:Y:S02]  /*7ff0*/  IMAD R3, R0.reuse, UR4, RZ ;  /* 0x0000000400037c24 */ /* 0x040fe4000f8e02ff */
[----:B---3--:R-:W-:-:S02]  /*8000*/  IMAD R5, R0, UR6, RZ ;  /* 0x0000000600057c24 */ /* 0x008fc4000f8e02ff */
        /* <DEDUP_REMOVED lines=21> */
[----:B0-----:R-:W-:Y:S05]  /*8160*/  CALL.ABS.NOINC R14 ;  /* 0x000000000e007343 */ /* 0x001fea0003c00000 */
.L_x_12060:
[----:B------:R-:W-:Y:S05]  /*8170*/  BSYNC B6 ;  /* 0x0000000000067941 */ /* 0x000fea0003800000 */
.L_x_12059:
        /* <DEDUP_REMOVED lines=39> */
.L_x_12386:
        /* <DEDUP_REMOVED lines=26> */
[----:B------:R-:W-:-:S04]  /*8590*/  @!P3 SHF.L.U64.HI R12, R186, 0x1, R11 ;  /* 0x00000001ba0cb819 */ /* 0x000fc8000001020b */
[----:B------:R-:W-:Y:S01]  /*85a0*/  @!P3 IADD3.X R5, R3, R12, RZ, P0, !PT ;  /* 0x0000000c0305b210 */ /* 0x000fe200007fe4ff */
[----:B------:R-:W-:-:S04]  /*85b0*/  @!P3 IMAD.X R7, R7, 0x1, R12, P1 ;  /* 0x000000010707b824 */ /* 0x000fc800008e060c */
[----:B------:R1:W5:Y:S04]  /*85c0*/  @!P3 LD.E.64 R24, desc[UR42][R4.64] ;  /* 0x0000002a0418b980 */ /* 0x000368000c101b00 */
[----:B------:R1:W5:Y:S02]  /*85d0*/  @!P3 LD.E.64 R20, desc[UR42][R6.64] ;  /* 0x0000002a0614b980 */ /* 0x000364000c101b00 */
.L_x_12065:
[----:B------:R-:W-:Y:S05]  /*85e0*/  BSYNC B1 ;  /* 0x0000000000017941 */ /* 0x000fea0003800000 */
.L_x_12064:
[----:B-1---5:R-:W-:Y:S01]  /*85f0*/  IMAD.MOV.U32 R3, RZ, RZ, R24 ;  /* 0x000000ffff037224 */ /* 0x022fe200078e0018 */
[----:B------:R-:W-:Y:S01]  /*8600*/  UMOV UR4, 0xffffffff ;  /* 0xffffffff00047882 */ /* 0x000fe20000000000 */
[----:B------:R-:W-:Y:S01]  /*8610*/  IMAD.MOV.U32 R4, RZ, RZ, R25 ;  /* 0x000000ffff047224 */ /* 0x000fe200078e0019 */
[----:B----4-:R-:W-:Y:S01]  /*8620*/  CS2R R8, SRZ ;  /* 0x0000000000087805 */ /* 0x010fe2000001ff00 */
[----:B------:R-:W-:Y:S01]  /*8630*/  IMAD.MOV.U32 R5, RZ, RZ, R26 ;  /* 0x000000ffff057224 */ /* 0x000fe200078e001a */
[----:B------:R-:W-:Y:S01]  /*8640*/  PRMT R59, R3, 0x7610, R59 ;  /* 0x00007610033b7816 */ /* 0x000fe2000000003b */
[----:B--2---:R-:W-:Y:S01]  /*8650*/  IMAD.MOV.U32 R6, RZ, RZ, R27 ;  /* 0x000000ffff067224 */ /* 0x004fe200078e001b */
        /* <DEDUP_REMOVED lines=15> */
[----:B------:R1:W0:Y:S02]  /*8750*/  SHFL.IDX PT, R28, R56, 0x1, 0x1c1f ;  /* 0x003c1f00381c7f89 */ /* 0x00022400000e0000 */
.L_x_12392:
[----:B------:R-:W-:Y:S01]  /*8760*/  VIADD R0, R0, 0x40 ;  /* 0x0000004000007836 */ /* 0x000fe20000000000 */
[----:B------:R-:W-:Y:S01]  /*8770*/  BSSY B1, `(.L_x_12067) ;  /* 0x000001e000017945 */ /* 0x000fe20003800000 */
[----:B------:R-:W-:Y:S02]  /*8780*/  CS2R R12, SRZ ;  /* 0x00000000000c7805 */ /* 0x000fe4000001ff00 */
[----:B01----:R-:W-:Y:S02]  /*8790*/  CS2R R10, SRZ ;  /* 0x00000000000a7805 */ /* 0x003fe4000001ff00 */
[----:B------:R-:W-:Y:S02]  /*87a0*/  CS2R R14, SRZ ;  /* 0x00000000000e7805 */ /* 0x000fe4000001ff00 */
[----:B------:R-:W-:-:S13]  /*87b0*/  ISETP.GE.AND P0, PT, R0, R61, PT ;  /* 0x0000003d0000720c */ /* 0x000fda0003f06270 */
[----:B------:R-:W-:Y:S05]  /*87c0*/  @P0 BRA `(.L_x_12068) ;  /* 0x0000000000600947 */ /* 0x000fea0003800000 */
[----:B------:R-:W3:Y:S01]  /*87d0*/  LDL R44, [R1+0x424] ;  /* 0x00042400012c7983 */ /* 0x000ee20000100800 */
[----:B------:R-:W-:Y:S01]  /*87e0*/  ULDC UR4, c[0x0][0x3f4] ;  /* 0x0000fd0000047ab9 */ /* 0x000fe20000000800 */
[----:B----4-:R-:W-:Y:S01]  /*87f0*/  IMAD.MOV.U32 R4, RZ, RZ, R6 ;  /* 0x000000ffff047224 */ /* 0x010fe200078e0006 */
[----:B------:R-:W-:Y:S01]  /*8800*/  ISETP.GE.AND P2, PT, R22, UR4, PT ;  /* 0x0000000416007c0c */ /* 0x000fe2000bf46270 */
[----:B--2---:R-:W-:Y:S01]  /*8810*/  IMAD.MOV.U32 R5, RZ, RZ, R3 ;  /* 0x000000ffff057224 */ /* 0x004fe200078e0003 */
[----:B------:R-:W-:Y:S02]  /*8820*/  ISETP.GE.AND P3, PT, R186, UR4, PT ;  /* 0x00000004ba007c0c */ /* 0x000fe4000bf66270 */
[----:B------:R-:W-:Y:S01]  /*8830*/  CS2R R12, SRZ ;  /* 0x00000000000c7805 */ /* 0x000fe2000001ff00 */
[----:B------:R-:W-:-:S08]  /*8840*/  IMAD.MOV.U32 R8, RZ, RZ, R28 ;  /* 0x000000ffff087224 */ /* 0x000fd000078e001c */
[----:B------:R-:W-:-:S04]  /*8850*/  @!P2 IMAD.WIDE R4, R22, 0x2, R4 ;  /* 0x000000021604a825 */ /* 0x000fc800078e0204 */
[----:B------:R-:W-:Y:S01]  /*8860*/  @!P3 IMAD.SHL.U32 R9, R186, 0x2, RZ ;  /* 0x00000002ba09b824 */ /* 0x000fe200078e00ff */
[----:B------:R0:W5:Y:S01]  /*8870*/  @!P2 LD.E.64 R12, desc[UR42][R4.64] ;  /* 0x0000002a040ca980 */ /* 0x000162000c101b00 */
[----:B------:R-:W-:Y:S02]  /*8880*/  CS2R R14, SRZ ;  /* 0x00000000000e7805 */ /* 0x000fe4000001ff00 */
[----:B------:R-:W-:Y:S02]  /*8890*/  CS2R R10, SRZ ;  /* 0x00000000000a7805 */ /* 0x000fe4000001ff00 */
[-C--:B0-----:R-:W-:Y:S02]  /*88a0*/  @!P3 IADD3 R4, P0, R6, R9.reuse, RZ ;  /* 0x000000090604b210 */ /* 0x081fe40007f1e0ff */
[----:B------:R-:W-:Y:S02]  /*88b0*/  @!P3 IADD3 R6, P1, R28, R9, RZ ;  /* 0x000000091c06b210 */ /* 0x000fe40007f3e0ff */
[----:B---3--:R-:W-:-:S03]  /*88c0*/  MOV R9, R7 ;  /* 0x0000000700097202 */ /* 0x008fc60000000f00 */
[----:B------:R-:W-:Y:S01]  /*88d0*/  @!P2 IMAD.WIDE R56, R22, 0x2, R8 ;  /* 0x000000021638a825 */ /* 0x000fe200078e0208 */
[----:B------:R-:W-:-:S04]  /*88e0*/  CS2R R8, SRZ ;  /* 0x0000000000087805 */ /* 0x000fc8000001ff00 */
[----:B------:R0:W5:Y:S01]  /*88f0*/  @!P2 LD.E.64 R14, desc[UR42][R56.64] ;  /* 0x0000002a380ea980 */ /* 0x000162000c101b00 */
[----:B------:R-:W-:-:S05]  /*8900*/  @!P3 SHF.L.U64.HI R0, R186, 0x1, R44 ;  /* 0x00000001ba00b819 */ /* 0x000fca000001022c */
[--C-:B------:R-:W-:Y:S02]  /*8910*/  @!P3 IMAD.X R5, R3, 0x1, R0.reuse, P0 ;  /* 0x000000010305b824 */ /* 0x100fe400000e0600 */
[----:B------:R-:W-:-:S03]  /*8920*/  @!P3 IMAD.X R7, R7, 0x1, R0, P1 ;  /* 0x000000010707b824 */ /* 0x000fc600008e0600 */
[----:B------:R0:W5:Y:S04]  /*8930*/  @!P3 LD.E.64 R8, desc[UR42][R4.64] ;  /* 0x0000002a0408b980 */ /* 0x000168000c101b00 */
[----:B------:R0:W5:Y:S02]  /*8940*/  @!P3 LD.E.64 R10, desc[UR42][R6.64] ;  /* 0x0000002a060ab980 */ /* 0x000164000c101b00 */
.L_x_12068:
[----:B------:R-:W-:Y:S05]  /*8950*/  BSYNC B1 ;  /* 0x0000000000017941 */ /* 0x000fea0003800000 */
.L_x_12067:
[----:B------:R-:W-:Y:S01]  /*8960*/  ULEA.HI UR4, UR37, UR37, URZ, 0x1 ;  /* 0x0000002525047291 */ /* 0x000fe2000f8f083f */
[----:B------:R-:W-:Y:S03]  /*8970*/  BSSY B1, `(.L_x_12069) ;  /* 0x0000007000017945 */ /* 0x000fe60003800000 */
[----:B------:R-:W-:-:S04]  /*8980*/  ULOP3.LUT UR4, UR4, 0xfffffffe, URZ, 0xc0, !UPT ;  /* 0xfffffffe04047892 */ /* 0x000fc8000f8ec03f */
[----:B------:R-:W-:-:S06]  /*8990*/  UIADD3 UR4, UR37, -UR4, URZ ;  /* 0x8000000425047290 */ /* 0x000fcc000fffe03f */
[----:B--2---:R-:W-:-:S05]  /*89a0*/  IMAD.U32 R3, RZ, RZ, UR4 ;  /* 0x00000004ff037e24 */ /* 0x004fca000f8e00ff */
[----:B------:R-:W-:-:S04]  /*89b0*/  SHF.L.U32 R3, R3, 0x1f, RZ ;  /* 0x0000001f03037819 */ /* 0x000fc800000006ff */
[----:B------:R-:W1:Y:S02]  /*89c0*/  SYNCS.PHASECHK.TRANS64.TRYWAIT P0, [R2+URZ+0x22800], R3 ;  /* 0x02280003020075a7 */ /* 0x000e64000800017f */
[----:B-1----:R-:W-:Y:S05]  /*89d0*/  @!P0 BRA `(.L_x_12070) ;  /* 0x00000264002c8947 */ /* 0x002fea0003800000 */
.L_x_12393:
[----:B------:R-:W-:Y:S05]  /*89e0*/  BSYNC B1 ;  /* 0x0000000000017941 */ /* 0x000fea0003800000 */
.L_x_12069:
[----:B0--3--:R-:W2:Y:S04]  /*89f0*/  LDL R7, [R1+0x41c] ;  /* 0x00041c0001077983 */ /* 0x009ea80000100800 */
[----:B------:R-:W3:Y:S01]  /*8a00*/  LDL R5, [R1+0x50] ;  /* 0x0000500001057983 */ /* 0x000ee20000100800 */
[----:B-----5:R-:W-:Y:S01]  /*8a10*/  IMAD.MOV.U32 R4, RZ, RZ, R9 ;  /* 0x000000ffff047224 */ /* 0x020fe200078e0009 */
[----:B------:R-:W-:Y:S01]  /*8a20*/  BSSY B1, `(.L_x_12071) ;  /* 0x0000079000017945 */ /* 0x000fe20003800000 */
[----:B----4-:R-:W-:-:S05]  /*8a30*/  IMAD.MOV.U32 R6, RZ, RZ, R10 ;  /* 0x000000ffff067224 */ /* 0x010fca00078e000a */
[----:B------:R-:W-:Y:S01]  /*8a40*/  PRMT R28, R6, 0x7610, R28 ;  /* 0x00007610061c7816 */ /* 0x000fe2000000001c */
[----:B------:R-:W-:Y:S02]  /*8a50*/  IMAD.MOV.U32 R6, RZ, RZ, R15 ;  /* 0x000000ffff067224 */ /* 0x000fe400078e000f */
[C---:B--2---:R-:W-:Y:S01]  /*8a60*/  IMAD.SHL.U32 R0, R7.reuse, 0x40, RZ ;  /* 0x0000004007007824 */ /* 0x044fe200078e00ff */
[----:B------:R-:W-:Y:S01]  /*8a70*/  LOP3.LUT P1, RZ, R7, 0x4, RZ, 0xc0, !PT ;  /* 0x0000000407ff7812 */ /* 0x000fe2000782c0ff */
[----:B---3--:R-:W-:-:S03]  /*8a80*/  IMAD R5, R5, -0x80, R61 ;  /* 0xffffff8005057824 */ /* 0x008fc600078e023d */
[----:B-1----:R-:W-:-:S04]  /*8a90*/  LOP3.LUT R3, R0, 0x1c0, RZ, 0xc0, !PT ;  /* 0x000001c000037812 */ /* 0x002fc800078ec0ff */
[----:B------:R-:W-:Y:S02]  /*8aa0*/  LOP3.LUT R0, R3, 0x18, R16, 0xf8, !PT ;  /* 0x0000001803007812 */ /* 0x000fe400078ef810 */
[----:B------:R-:W-:Y:S02]  /*8ab0*/  SHF.R.U32.HI R3, RZ, 0x3, R3 ;  /* 0x00000003ff037819 */ /* 0x000fe40000011603 */
[----:B------:R-:W-:Y:S01]  /*8ac0*/  VIMNMX R57, R5, 0x80, PT ;  /* 0x0000008005397848 */ /* 0x000fe20003fe0100 */
[----:B------:R-:W-:Y:S01]  /*8ad0*/  IMAD.MOV.U32 R5, RZ, RZ, R14 ;  /* 0x000000ffff057224 */ /* 0x000fe200078e000e */
[----:B------:R-:W-:Y:S01]  /*8ae0*/  LOP3.LUT R3, R0, R3, RZ, 0x3c, !PT ;  /* 0x0000000300037212 */ /* 0x000fe200078e3cff */
[----:B------:R-:W-:Y:S01]  /*8af0*/  IMAD.MOV.U32 R0, RZ, RZ, R8 ;  /* 0x000000ffff007224 */ /* 0x000fe200078e0008 */
[----:B------:R-:W-:-:S03]  /*8b00*/  ISETP.GE.AND P0, PT, R18, R57, PT ;  /* 0x000000391200720c */ /* 0x000fc60003f06270 */
[----:B------:R-:W-:Y:S01]  /*8b10*/  IMAD R3, R188, 0x200, R3 ;  /* 0x00000200bc037824 */ /* 0x000fe200078e0203 */
[----:B------:R-:W-:Y:S01]  /*8b20*/  PRMT R0, R0, 0x5410, R4 ;  /* 0x0000541000007816 */ /* 0x000fe20000000004 */
[----:B------:R-:W-:Y:S02]  /*8b30*/  IMAD.MOV.U32 R4, RZ, RZ, R13 ;  /* 0x000000ffff047224 */ /* 0x000fe400078e000d */
[----:B------:R-:W-:Y:S02]  /*8b40*/  IMAD R2, R3, 0x2, R2 ;  /* 0x0000000203027824 */ /* 0x000fe400078e0202 */
[----:B------:R-:W-:Y:S01]  /*8b50*/  IMAD.MOV.U32 R3, RZ, RZ, R12 ;  /* 0x000000ffff037224 */ /* 0x000fe200078e000c */
[----:B------:R-:W-:Y:S01]  /*8b60*/  PRMT R44, R4, 0x7610, R44 ;  /* 0x00007610042c7816 */ /* 0x000fe2000000002c */
[----:B------:R-:W-:Y:S01]  /*8b70*/  IMAD.MOV.U32 R4, RZ, RZ, R11 ;  /* 0x000000ffff047224 */ /* 0x000fe200078e000b */
[C---:B------:R-:W-:Y:S02]  /*8b80*/  IADD3 R7, R2.reuse, 0x18400, RZ ;  /* 0x0001840002077810 */ /* 0x040fe40007ffe0ff */
[----:B------:R-:W-:Y:S01]  /*8b90*/  PRMT R56, R3, 0x7610, R56 ;  /* 0x0000761003387816 */ /* 0x000fe20000000038 */
[----:B------:R-:W-:Y:S01]  /*8ba0*/  VIADD R3, R2, 0x18440 ;  /* 0x0001844002037836 */ /* 0x000fe20000000000 */
[----:B------:R-:W-:Y:S01]  /*8bb0*/  PRMT R28, R28, 0x5410, R4 ;  /* 0x000054101c1c7816 */ /* 0x000fe20000000004 */
[----:B------:R-:W-:Y:S01]  /*8bc0*/  @P1 VIADD R3, R7, 0xffffffc0 ;  /* 0xffffffc007031836 */ /* 0x000fe20000000000 */
[----:B------:R-:W-:-:S02]  /*8bd0*/  PRMT R56, R56, 0x5410, R5 ;  /* 0x0000541038387816 */ /* 0x000fc40000000005 */
[----:B------:R-:W-:Y:S01]  /*8be0*/  PRMT R44, R44, 0x5410, R6 ;  /* 0x000054102c2c7816 */ /* 0x000fe20000000006 */
[----:B------:R-:W-:Y:S06]  /*8bf0*/  @P0 BRA `(.L_x_12072) ;  /* 0x00000004006c0947 */ /* 0x000fec0003800000 */
        /* <DEDUP_REMOVED lines=14> */
[----:B0-----:R-:W-:-:S02]  /*8ce0*/  HADD2.F32 R52, -RZ, R7.H0_H0 ;  /* 0x20000007ff347230 */ /* 0x001fc40000004100 */
        /* <DEDUP_REMOVED lines=13> */
[--C-:B------:R-:W-:Y:S02]  /*8dc0*/  HADD2.F32 R60, -RZ, R70.reuse.H1_H1 ;  /* 0x30000046ff3c7230 */ /* 0x100fe40000004100 */
        /* <DEDUP_REMOVED lines=18> */
.L_x_12074:
[----:B------:R-:W-:Y:S05]  /*8ef0*/  BSYNC B2 ;  /* 0x0000000000027941 */ /* 0x000fea0003800000 */
.L_x_12073:
[----:B------:R-:W-:Y:S05]  /*8f00*/  @P1 BRA `(.L_x_12072) ;  /* 0x0000000000a81947 */ /* 0x000fea0003800000 */
[----:B0-----:R-:W0:Y:S01]  /*8f10*/  LDS.128 R4, [R3] ;  /* 0x0000000003047984 */ /* 0x001e220000000c00 */
        /* <DEDUP_REMOVED lines=11> */
[CC--:B------:R-:W-:Y:S01]  /*8fd0*/  FMUL.FTZ R53, R25.reuse, R52.reuse ;  /* 0x0000003419357220 */ /* 0x0c0fe20000410000 */
[----:B------:R-:W-:Y:S01]  /*8fe0*/  FMUL.FTZ R25, R25, R27 ;  /* 0x0000001b19197220 */ /* 0x000fe20000410000 */
[----:B------:R-:W-:Y:S02]  /*8ff0*/  HADD2.F32 R4, -RZ, R4.H1_H1 ;  /* 0x30000004ff047230 */ /* 0x000fe40000004100 */
[--C-:B------:R-:W-:Y:S02]  /*9000*/  HADD2.F32 R20, -RZ, R6.reuse.H0_H0 ;  /* 0x20000006ff147230 */ /* 0x100fe40000004100 */
[----:B------:R-:W-:Y:S01]  /*9010*/  FFMA.FTZ R62, R24, R52, R25 ;  /* 0x00000034183e7223 */ /* 0x000fe20000010019 */
[----:B------:R-:W-:-:S02]  /*9020*/  HADD2.F32 R21, -RZ, R6.H1_H1 ;  /* 0x30000006ff157230 */ /* 0x000fc40000004100 */
[----:B------:R-:W-:Y:S01]  /*9030*/  FMUL.FTZ R60, R4, R59 ;  /* 0x0000003b043c7220 */ /* 0x000fe20000410000 */
[--C-:B------:R-:W-:Y:S02]  /*9040*/  HADD2.F32 R25, -RZ, R58.reuse.H1_H1 ;  /* 0x3000003aff197230 */ /* 0x100fe40000004100 */
[----:B------:R-:W-:Y:S01]  /*9050*/  FFMA.FTZ R53, R24, R27, -R53 ;  /* 0x0000001b18357223 */ /* 0x000fe20000010835 */
        /* <DEDUP_REMOVED lines=21> */
.L_x_12072:
[----:B------:R-:W-:Y:S05]  /*91b0*/  BSYNC B1 ;  /* 0x0000000000017941 */ /* 0x000fea0003800000 */
.L_x_12071:
        /* <DEDUP_REMOVED lines=50> */
.L_x_12077:
[----:B------:R-:W-:Y:S05]  /*94e0*/  BSYNC B1 ;  /* 0x0000000000017941 */ /* 0x000fea0003800000 */
.L_x_12076:
[----:B------:R-:W-:Y:S05]  /*94f0*/  @P1 BRA `(.L_x_12075) ;  /* 0x0000001400941947 */ /* 0x000fea0003800000 */
[----:B0-----:R-:W0:Y:S01]  /*9500*/  LDS.128 R4, [R3+0x2000] ;  /* 0x0020000003047984 */ /* 0x001e220000000c00 */
        /* <DEDUP_REMOVED lines=16> */
[C---:B------:R-:W-:Y:S01]  /*9610*/  FFMA.FTZ R25, R9.reuse, R14, R21 ;  /* 0x0000000e09197223 */ /* 0x040fe20000010015 */
[----:B------:R-:W-:Y:S02]  /*9620*/  HADD2.F32 R8, -RZ, R6.H1_H1 ;  /* 0x30000006ff087230 */ /* 0x000fe40000004100 */
[C---:B------:R-:W-:Y:S01]  /*9630*/  FMUL.FTZ R15, R4.reuse, R13 ;  /* 0x0000000d040f7220 */ /* 0x040fe20000410000 */
[-C--:B------:R-:W-:Y:S01]  /*9640*/  FMUL.FTZ R21, R4, R11.reuse ;  /* 0x0000000b04157220 */ /* 0x080fe20000410000 */
[--C-:B------:R-:W-:Y:S02]  /*9650*/  HADD2.F32 R6, -RZ, R5.reuse.H0_H0 ;  /* 0x20000005ff067230 */ /* 0x100fe40000004100 */
[----:B------:R-:W-:Y:S01]  /*9660*/  FFMA.FTZ R20, R9, R12, -R20 ;  /* 0x0000000c09147223 */ /* 0x000fe20000010814 */
[----:B------:R-:W-:Y:S02]  /*9670*/  HADD2.F32 R4, -RZ, R0.H1_H1 ;  /* 0x30000000ff047230 */ /* 0x000fe40000004100 */
[----:B------:R-:W-:Y:S01]  /*9680*/  FFMA.FTZ R15, R2, R11, -R15 ;  /* 0x0000000b020f7223 */ /* 0x000fe2000001080f */
[----:B------:R-:W-:-:S02]  /*9690*/  HADD2.F32 R5, -RZ, R5.H1_H1 ;  /* 0x30000005ff057230 */ /* 0x000fc40000004100 */
[----:B------:R-:W-:Y:S01]  /*96a0*/  FFMA.FTZ R2, R2, R13, R21 ;  /* 0x0000000d02027223 */ /* 0x000fe20000010015 */
[----:B------:R-:W-:Y:S02]  /*96b0*/  HADD2.F32 R9, -RZ, R24.H0_H0 ;  /* 0x20000018ff097230 */ /* 0x000fe40000004100 */
[C---:B------:R-:W-:Y:S01]  /*96c0*/  FMUL.FTZ R10, R8.reuse, R28 ;  /* 0x0000001c080a7220 */ /* 0x040fe20000410000 */
[----:B------:R-:W-:Y:S02]  /*96d0*/  HADD2.F32 R0, -RZ, R26.H0_H0 ;  /* 0x2000001aff007230 */ /* 0x000fe40000004100 */
[-C--:B------:R-:W-:Y:S01]  /*96e0*/  FMUL.FTZ R13, R8, R4.reuse ;  /* 0x00000004080d7220 */ /* 0x080fe20000410000 */
[-C--:B------:R-:W-:Y:S01]  /*96f0*/  FMUL.FTZ R11, R5, R9.reuse ;  /* 0x00000009050b7220 */ /* 0x080fe20000410000 */
[----:B------:R-:W-:Y:S01]  /*9700*/  FFMA.FTZ R10, R7, R4, -R10 ;  /* 0x00000004070a7223 */ /* 0x000fe2000001080a */
[----:B------:R-:W-:Y:S01]  /*9710*/  FMUL.FTZ R8, R5, R0 ;  /* 0x0000000005087220 */ /* 0x000fe20000410000 */
[----:B------:R-:W-:Y:S01]  /*9720*/  FFMA.FTZ R13, R7, R28, R13 ;  /* 0x0000001c070d7223 */ /* 0x000fe2000001000d */
[C---:B------:R-:W-:Y:S01]  /*9730*/  FFMA.FTZ R5, R6.reuse, R0, -R11 ;  /* 0x0000000006057223 */ /* 0x040fe2000001080b */
[----:B------:R-:W-:Y:S01]  /*9740*/  F2FP.F16.F32.PACK_AB R7, R25, R20 ;  /* 0x000000141907723e */ /* 0x000fe200000000ff */
[----:B------:R-:W-:Y:S01]  /*9750*/  FFMA.FTZ R8, R6, R9, R8 ;  /* 0x0000000906087223 */ /* 0x000fe20000010008 */
[----:B------:R-:W-:-:S02]  /*9760*/  F2FP.F16.F32.PACK_AB R4, R2, R15 ;  /* 0x0000000f0204723e */ /* 0x000fc400000000ff */
[----:B------:R-:W-:Y:S02]  /*9770*/  F2FP.F16.F32.PACK_AB R6, R13, R10 ;  /* 0x0000000a0d06723e */ /* 0x000fe400000000ff */
[----:B------:R-:W-:-:S05]  /*9780*/  F2FP.F16.F32.PACK_AB R5, R8, R5 ;  /* 0x000000050805723e */ /* 0x000fca00000000ff */
[----:B------:R2:W-:Y:S01]  /*9790*/  STS.128 [R3+0x2000], R4 ;  /* 0x0020000403007388 */ /* 0x0005e20000000c00 */
[----:B------:R-:W-:Y:S05]  /*97a0*/  BRA `(.L_x_12075) ;  /* 0x0000001000e87947 */ /* 0x000fea0003800000 */
.L_x_12062:
        /* <DEDUP_REMOVED lines=40> */
[----:B--2---:R-:W-:-:S06]  /*9a30*/  @!P1 IMAD.X R9, R3, 0x1, R6, P2 ;  /* 0x0000000103099824 */ /* 0x004fcc00010e0606 */
[----:B------:R-:W2:Y:S01]  /*9a40*/  @!P1 LD.E.128 R8, desc[UR42][R8.64] ;  /* 0x0000002a08089980 */ /* 0x000ea2000c101d00 */
[----:B---3--:R-:W-:-:S05]  /*9a50*/  @!P1 IADD3 R4, P2, R14, R7, RZ ;  /* 0x000000070e049210 */ /* 0x008fca0007f5e0ff */
[----:B----4-:R-:W-:-:S06]  /*9a60*/  @!P1 IMAD.X R5, R5, 0x1, R6, P2 ;  /* 0x0000000105059824 */ /* 0x010fcc00010e0606 */
        /* <DEDUP_REMOVED lines=11> */
[----:B------:R-:W-:Y:S01]  /*9b20*/  @!P1 IMAD.MOV.U32 R52, RZ, RZ, R8 ;  /* 0x000000ffff349224 */ /* 0x000fe200078e0008 */
[----:B------:R-:W-:Y:S01]  /*9b30*/  MOV R10, R21 ;  /* 0x00000015000a7202 */ /* 0x000fe20000000f00 */
[----:B------:R-:W-:-:S02]  /*9b40*/  @!P1 IMAD.MOV.U32 R53, RZ, RZ, R9 ;  /* 0x000000ffff359224 */ /* 0x000fc400078e0009 */
[----:B------:R-:W-:Y:S01]  /*9b50*/  IMAD.MOV.U32 R8, RZ, RZ, R52 ;  /* 0x000000ffff087224 */ /* 0x000fe200078e0034 */
[----:B------:R-:W-:Y:S01]  /*9b60*/  PRMT R65, R3, 0x5410, R10 ;  /* 0x0000541003417816 */ /* 0x000fe2000000000a */
[----:B---3--:R-:W-:Y:S01]  /*9b70*/  @!P1 IMAD.MOV.U32 R58, RZ, RZ, R4 ;  /* 0x000000ffff3a9224 */ /* 0x008fe200078e0004 */
[----:B------:R2:W3:Y:S01]  /*9b80*/  SHFL.IDX PT, R3, R27, 0x1, 0x1c1f ;  /* 0x003c1f001b037f89 */ /* 0x0004e200000e0000 */
[----:B------:R-:W-:Y:S02]  /*9b90*/  @!P1 IMAD.MOV.U32 R59, RZ, RZ, R5 ;  /* 0x000000ffff3b9224 */ /* 0x000fe400078e0005 */
[----:B------:R-:W-:Y:S02]  /*9ba0*/  @!P1 IMAD.MOV.U32 R56, RZ, RZ, R6 ;  /* 0x000000ffff389224 */ /* 0x000fe400078e0006 */
        /* <DEDUP_REMOVED lines=8> */
[----:B------:R-:W-:Y:S02]  /*9c30*/  PRMT R28, R8, 0x5410, R9 ;  /* 0x00005410081c7816 */ /* 0x000fe40000000009 */
[----:B------:R-:W-:Y:S02]  /*9c40*/  CS2R R6, SRZ ;  /* 0x0000000000067805 */ /* 0x000fe4000001ff00 */
[----:B012-4-:R-:W-:-:S07]  /*9c50*/  PRMT R66, R4, 0x5410, R5 ;  /* 0x0000541004427816 */ /* 0x017fce0000000005 */
.L_x_12403:
[----:B------:R-:W-:Y:S01]  /*9c60*/  VIADD R0, R0, 0x40 ;  /* 0x0000004000007836 */ /* 0x000fe20000000000 */
[----:B------:R-:W-:Y:S01]  /*9c70*/  BSSY B1, `(.L_x_12079) ;  /* 0x0000012000017945 */ /* 0x000fe20003800000 */
[----:B------:R-:W-:Y:S02]  /*9c80*/  CS2R R4, SRZ ;  /* 0x0000000000047805 */ /* 0x000fe4000001ff00 */
[----:B------:R-:W-:Y:S02]  /*9c90*/  CS2R R10, SRZ ;  /* 0x00000000000a7805 */ /* 0x000fe4000001ff00 */
[----:B------:R-:W-:Y:S02]  /*9ca0*/  CS2R R8, SRZ ;  /* 0x0000000000087805 */ /* 0x000fe4000001ff00 */
[----:B------:R-:W-:-:S13]  /*9cb0*/  ISETP.GE.AND P1, PT, R0, R61, PT ;  /* 0x0000003d0000720c */ /* 0x000fda0003f26270 */
[----:B------:R-:W-:Y:S05]  /*9cc0*/  @P1 BRA `(.L_x_12080) ;  /* 0x0000000000301947 */ /* 0x000fea0003800000 */
        /* <DEDUP_REMOVED lines=8> */
[----:B------:R-:W-:Y:S01]  /*9d50*/  IMAD.X R9, R25, 0x1, R0, P2 ;  /* 0x0000000119097824 */ /* 0x000fe200010e0600 */
[----:B---3--:R-:W-:-:S05]  /*9d60*/  IADD3.X R5, R3, R0, RZ, P1, !PT ;  /* 0x0000000003057210 */ /* 0x008fca0000ffe4ff */
[----:B------:R-:W5:Y:S04]  /*9d70*/  LD.E.128 R8, desc[UR42][R8.64] ;  /* 0x0000002a08087980 */ /* 0x000f68000c101d00 */
[----:B------:R-:W5:Y:S02]  /*9d80*/  LD.E.128 R4, desc[UR42][R4.64] ;  /* 0x0000002a04047980 */ /* 0x000f64000c101d00 */
.L_x_12080:
[----:B------:R-:W-:Y:S05]  /*9d90*/  BSYNC B1 ;  /* 0x0000000000017941 */ /* 0x000fea0003800000 */
.L_x_12079:
[----:B------:R-:W-:Y:S01]  /*9da0*/  ULEA.HI UR4, UR37, UR37, URZ, 0x1 ;  /* 0x0000002525047291 */ /* 0x000fe2000f8f083f */
[----:B------:R-:W-:Y:S03]  /*9db0*/  BSSY B1, `(.L_x_12081) ;  /* 0x0000007000017945 */ /* 0x000fe60003800000 */
[----:B------:R-:W-:-:S04]  /*9dc0*/  ULOP3.LUT UR4, UR4, 0xfffffffe, URZ, 0xc0, !UPT ;  /* 0xfffffffe04047892 */ /* 0x000fc8000f8ec03f */
[----:B------:R-:W-:-:S06]  /*9dd0*/  UIADD3 UR4, UR37, -UR4, URZ ;  /* 0x8000000425047290 */ /* 0x000fcc000fffe03f */
[----:B---3--:R-:W-:-:S05]  /*9de0*/  IMAD.U32 R3, RZ, RZ, UR4 ;  /* 0x00000004ff037e24 */ /* 0x008fca000f8e00ff */
[----:B------:R-:W-:-:S04]  /*9df0*/  SHF.L.U32 R3, R3, 0x1f, RZ ;  /* 0x0000001f03037819 */ /* 0x000fc800000006ff */
[----:B------:R-:W0:Y:S02]  /*9e00*/  SYNCS.PHASECHK.TRANS64.TRYWAIT P1, [R2+URZ+0x22800], R3 ;  /* 0x02280003020075a7 */ /* 0x000e24000802017f */
[----:B0-----:R-:W-:Y:S05]  /*9e10*/  @!P1 BRA `(.L_x_12082) ;  /* 0x00000254008c9947 */ /* 0x001fea0003800000 */
.L_x_12404:
[----:B------:R-:W-:Y:S05]  /*9e20*/  BSYNC B1 ;  /* 0x0000000000017941 */ /* 0x000fea0003800000 */
.L_x_12081:
[----:B------:R-:W2:Y:S01]  /*9e30*/  LDL R0, [R1+0x50] ;  /* 0x0000500001007983 */ /* 0x000ea20000100800 */
[----:B0----5:R-:W-:Y:S01]  /*9e40*/  IMAD.MOV.U32 R3, RZ, RZ, R6 ;  /* 0x000000ffff037224 */ /* 0x021fe200078e0006 */
[----:B------:R-:W-:Y:S01]  /*9e50*/  BSSY B1, `(.L_x_12083) ;  /* 0x0000073000017945 */ /* 0x000fe20003800000 */
[----:B------:R-:W-:Y:S02]  /*9e60*/  IMAD.MOV.U32 R12, RZ, RZ, R7 ;  /* 0x000000ffff0c7224 */ /* 0x000fe400078e0007 */
[----:B------:R-:W-:Y:S02]  /*9e70*/  IMAD.MOV.U32 R13, RZ, RZ, R4 ;  /* 0x000000ffff0d7224 */ /* 0x000fe400078e0004 */
[----:B------:R-:W-:Y:S01]  /*9e80*/  VIADD R14, R18, 0x40 ;  /* 0x00000040120e7836 */ /* 0x000fe20000000000 */
[----:B------:R-:W-:Y:S01]  /*9e90*/  PRMT R44, R3, 0x5410, R12 ;  /* 0x00005410032c7816 */ /* 0x000fe2000000000c */
[----:B------:R-:W-:Y:S02]  /*9ea0*/  IMAD.MOV.U32 R12, RZ, RZ, R5 ;  /* 0x000000ffff0c7224 */ /* 0x000fe400078e0005 */
[----:B------:R-:W-:-:S02]  /*9eb0*/  IMAD.IADD R62, R16, 0x1, R63 ;  /* 0x00000001103e7824 */ /* 0x000fc400078e023f */
[----:B------:R-:W-:-:S03]  /*9ec0*/  IMAD.MOV.U32 R60, RZ, RZ, R9 ;  /* 0x000000ffff3c7224 */ /* 0x000fc600078e0009 */
[----:B------:R-:W-:Y:S01]  /*9ed0*/  LOP3.LUT R62, R62, 0x38, RZ, 0xc0, !PT ;  /* 0x000000383e3e7812 */ /* 0x000fe200078ec0ff */
[----:B--2---:R-:W-:-:S05]  /*9ee0*/  IMAD R0, R0, -0x80, R61 ;  /* 0xffffff8000007824 */ /* 0x004fca00078e023d */
[----:B------:R-:W-:Y:S02]  /*9ef0*/  VIMNMX R3, R0, 0x80, PT ;  /* 0x0000008000037848 */ /* 0x000fe40003fe0100 */
[----:B------:R-:W-:Y:S01]  /*9f00*/  PRMT R0, R13, 0x7610, R0 ;  /* 0x000076100d007816 */ /* 0x000fe20000000000 */
[----:B------:R-:W-:Y:S01]  /*9f10*/  IMAD.MOV.U32 R13, RZ, RZ, R10 ;  /* 0x000000ffff0d7224 */ /* 0x000fe200078e000a */
[-C--:B------:R-:W-:Y:S02]  /*9f20*/  ISETP.GE.OR P1, PT, R18, R3.reuse, P0 ;  /* 0x000000031200720c */ /* 0x080fe40000726670 */
[----:B------:R-:W-:Y:S01]  /*9f30*/  ISETP.GE.OR P0, PT, R14, R3, P0 ;  /* 0x000000030e00720c */ /* 0x000fe20000706670 */
[----:B------:R-:W-:Y:S01]  /*9f40*/  IMAD.MOV.U32 R3, RZ, RZ, R11 ;  /* 0x000000ffff037224 */ /* 0x000fe200078e000b */
[----:B------:R-:W-:-:S04]  /*9f50*/  PRMT R0, R0, 0x5410, R12 ;  /* 0x0000541000007816 */ /* 0x000fc8000000000c */
[----:B------:R-:W-:Y:S01]  /*9f60*/  PRMT R64, R13, 0x5410, R3 ;  /* 0x000054100d407816 */ /* 0x000fe20000000003 */
[----:B------:R-:W-:-:S04]  /*9f70*/  IMAD.MOV.U32 R3, RZ, RZ, R8 ;  /* 0x000000ffff037224 */ /* 0x000fc800078e0008 */
[----:B------:R-:W-:Y:S05]  /*9f80*/  @P1 BRA `(.L_x_12084) ;  /* 0x00000004007c1947 */ /* 0x000fea0003800000 */
[----:B------:R-:W2:Y:S01]  /*9f90*/  LDL R14, [R1+0x41c] ;  /* 0x00041c00010e7983 */ /* 0x000ea20000100800 */
[----:B------:R-:W-:Y:S01]  /*9fa0*/  SHF.R.U32.HI R75, RZ, 0x10, R59 ;  /* 0x00000010ff4b7819 */ /* 0x000fe2000001163b */
[----:B------:R-:W-:Y:S01]  /*9fb0*/  HADD2.F32 R74, -RZ, R74.H0_H0 ;  /* 0x2000004aff4a7230 */ /* 0x000fe20000004100 */
[--C-:B------:R-:W-:Y:S01]  /*9fc0*/  SHF.R.U64 R20, R20, 0x10, R21.reuse ;  /* 0x0000001014147819 */ /* 0x100fe20000001215 */
[--C-:B------:R-:W-:Y:S01]  /*9fd0*/  HADD2.F32 R71, -RZ, R28.reuse.H1_H1 ;  /* 0x3000001cff477230 */ /* 0x100fe20000004100 */
[----:B------:R-:W-:Y:S01]  /*9fe0*/  SHF.R.U32.HI R80, RZ, 0x10, R21 ;  /* 0x00000010ff507819 */ /* 0x000fe20000011615 */
[----:B------:R-:W-:Y:S01]  /*9ff0*/  HADD2.F32 R75, -RZ, R75.H0_H0 ;  /* 0x2000004bff4b7230 */ /* 0x000fe20000004100 */
[----:B------:R-:W-:Y:S01]  /*a000*/  SHF.R.U64 R21, R56, 0x10, R57 ;  /* 0x0000001038157819 */ /* 0x000fe20000001239 */
[----:B------:R-:W-:Y:S01]  /*a010*/  HADD2.F32 R28, -RZ, R28.H0_H0 ;  /* 0x2000001cff1c7230 */ /* 0x000fe20000004100 */
[----:B------:R-:W-:Y:S02]  /*a020*/  SHF.R.U32.HI R76, RZ, 0x10, R53 ;  /* 0x00000010ff4c7819 */ /* 0x000fe40000011635 */
[----:B------:R-:W-:-:S02]  /*a030*/  SHF.R.U32.HI R78, RZ, 0x10, R57 ;  /* 0x00000010ff4e7819 */ /* 0x000fc40000011639 */
[----:B------:R-:W-:Y:S02]  /*a040*/  SHF.R.U64 R52, R52, 0x10, R53 ;  /* 0x0000001034347819 */ /* 0x000fe40000001235 */
[----:B------:R-:W-:-:S05]  /*a050*/  SHF.R.U64 R53, R58, 0x10, R59 ;  /* 0x000000103a357819 */ /* 0x000fca000000123b */
[----:B------:R-:W-:Y:S02]  /*a060*/  HADD2.F32 R53, -RZ, R53.H0_H0 ;  /* 0x20000035ff357230 */ /* 0x000fe40000004100 */
[----:B--2---:R-:W-:-:S05]  /*a070*/  IMAD.SHL.U32 R12, R14, 0x40, RZ ;  /* 0x000000400e0c7824 */ /* 0x004fca00078e00ff */
[----:B------:R-:W-:-:S04]  /*a080*/  LOP3.LUT R25, R12, 0x1c0, RZ, 0xc0, !PT ;  /* 0x000001c00c197812 */ /* 0x000fc800078ec0ff */
[--C-:B------:R-:W-:Y:S02]  /*a090*/  SHF.R.U32.HI R15, RZ, 0x3, R25.reuse ;  /* 0x00000003ff0f7819 */ /* 0x100fe40000011619 */
[----:B------:R-:W-:Y:S02]  /*a0a0*/  LOP3.LUT R12, R25, 0x38, R16, 0xf8, !PT ;  /* 0x00000038190c7812 */ /* 0x000fe400078ef810 */
[----:B------:R-:W-:Y:S02]  /*a0b0*/  LOP3.LUT R25, R15, R62, R25, 0x1e, !PT ;  /* 0x0000003e0f197212 */ /* 0x000fe400078e1e19 */
[----:B------:R-:W-:-:S03]  /*a0c0*/  LOP3.LUT R13, R12, R15, RZ, 0x3c, !PT ;  /* 0x0000000f0c0d7212 */ /* 0x000fc600078e3cff */
[C---:B------:R-:W-:Y:S02]  /*a0d0*/  IMAD R25, R188.reuse, 0x200, R25 ;  /* 0x00000200bc197824 */ /* 0x040fe400078e0219 */
[----:B------:R-:W-:Y:S02]  /*a0e0*/  IMAD R13, R188, 0x200, R13 ;  /* 0x00000200bc0d7824 */ /* 0x000fe400078e020d */
[----:B------:R-:W-:-:S03]  /*a0f0*/  IMAD R63, R25, 0x2, R2 ;  /* 0x00000002193f7824 */ /* 0x000fc600078e0202 */
[----:B------:R-:W-:Y:S02]  /*a100*/  LEA R61, R13, R2, 0x1 ;  /* 0x000000020d3d7211 */ /* 0x000fe400078e08ff */
[----:B------:R-:W0:Y:S04]  /*a110*/  LDS.128 R24, [R63+0x18400] ;  /* 0x018400003f187984 */ /* 0x000e280000000c00 */
[----:B------:R-:W1:Y:S01]  /*a120*/  LDS.128 R12, [R61+0x18400] ;  /* 0x018400003d0c7984 */ /* 0x000e620000000c00 */
[--C-:B0-----:R-:W-:Y:S02]  /*a130*/  HADD2.F32 R67, -RZ, R25.reuse.H0_H0 ;  /* 0x20000019ff437230 */ /* 0x101fe40000004100 */
[----:B------:R-:W-:Y:S02]  /*a140*/  HADD2.F32 R68, -RZ, R25.H1_H1 ;  /* 0x30000019ff447230 */ /* 0x000fe40000004100 */
[----:B-1----:R-:W-:-:S02]  /*a150*/  HADD2.F32 R56, -RZ, R13.H0_H0 ;  /* 0x2000000dff387230 */ /* 0x002fc40000004100 */
[CC--:B------:R-:W-:Y:S01]  /*a160*/  FMUL.FTZ R77, R67.reuse, R74.reuse ;  /* 0x0000004a434d7220 */ /* 0x0c0fe20000410000 */
[-C--:B------:R-:W-:Y:S01]  /*a170*/  FMUL.FTZ R79, R67, R71.reuse ;  /* 0x00000047434f7220 */ /* 0x080fe20000410000 */
[----:B------:R-:W-:Y:S02]  /*a180*/  HADD2.F32 R57, -RZ, R13.H1_H1 ;  /* 0x3000000dff397230 */ /* 0x000fe40000004100 */
[----:B------:R-:W-:Y:S01]  /*a190*/  FFMA.FTZ R77, R56, R71, -R77 ;  /* 0x00000047384d7223 */ /* 0x000fe2000001084d */
[----:B------:R-:W-:Y:S02]  /*a1a0*/  HADD2.F32 R67, -RZ, R76.H0_H0 ;  /* 0x2000004cff437230 */ /* 0x000fe40000004100 */
[----:B------:R-:W-:Y:S01]  /*a1b0*/  FMUL.FTZ R76, R68, R75 ;  /* 0x0000004b444c7220 */ /* 0x000fe20000410000 */
[----:B------:R-:W-:Y:S02]  /*a1c0*/  HADD2.F32 R69, -RZ, R27.H0_H0 ;  /* 0x2000001bff457230 */ /* 0x000fe40000004100 */
[----:B------:R-:W-:Y:S01]  /*a1d0*/  FFMA.FTZ R79, R56, R74, R79 ;  /* 0x0000004a384f7223 */ /* 0x000fe2000001004f */
[----:B------:R-:W-:-:S02]  /*a1e0*/  HADD2.F32 R71, -RZ, R66.H1_H1 ;  /* 0x30000042ff477230 */ /* 0x000fc40000004100 */
[-C--:B------:R-:W-:Y:S01]  /*a1f0*/  FMUL.FTZ R68, R68, R67.reuse ;  /* 0x0000004344447220 */ /* 0x080fe20000410000 */
[----:B------:R-:W-:Y:S02]  /*a200*/  HADD2.F32 R56, -RZ, R65.H1_H1 ;  /* 0x30000041ff387230 */ /* 0x000fe40000004100 */
[----:B------:R-:W-:Y:S01]  /*a210*/  FFMA.FTZ R76, R57, R67, -R76 ;  /* 0x00000043394c7223 */ /* 0x000fe2000001084c */
[----:B------:R-:W-:Y:S02]  /*a220*/  HADD2.F32 R58, -RZ, R15.H0_H0 ;  /* 0x2000000fff3a7230 */ /* 0x000fe40000004100 */
[C---:B------:R-:W-:Y:S01]  /*a230*/  FMUL.FTZ R81, R69.reuse, R71 ;  /* 0x0000004745517220 */ /* 0x040fe20000410000 */
[----:B------:R-:W-:Y:S02]  /*a240*/  HADD2.F32 R67, -RZ, R78.H0_H0 ;  /* 0x2000004eff437230 */ /* 0x000fe40000004100 */
[----:B------:R-:W-:Y:S01]  /*a250*/  FMUL.FTZ R78, R69, R56 ;  /* 0x00000038454e7220 */ /* 0x000fe20000410000 */
[----:B------:R-:W-:-:S02]  /*a260*/  HADD2.F32 R70, -RZ, R27.H1_H1 ;  /* 0x3000001bff467230 */ /* 0x000fc40000004100 */
[C---:B------:R-:W-:Y:S01]  /*a270*/  FFMA.FTZ R81, R58.reuse, R56, -R81 ;  /* 0x000000383a517223 */ /* 0x040fe20000010851 */
[----:B------:R-:W-:Y:S02]  /*a280*/  HADD2.F32 R59, -RZ, R15.H1_H1 ;  /* 0x3000000fff3b7230 */ /* 0x000fe40000004100 */
[----:B------:R-:W-:Y:S01]  /*a290*/  FFMA.FTZ R74, R57, R75, R68 ;  /* 0x0000004b394a7223 */ /* 0x000fe20000010044 */
        /* <DEDUP_REMOVED lines=12> */
[----:B------:R-:W-:-:S02]  /*a360*/  HADD2.F32 R56, -RZ, R65.H0_H0 ;  /* 0x20000041ff387230 */ /* 0x000fc40000004100 */
[----:B------:R-:W-:Y:S01]  /*a370*/  FFMA.FTZ R67, R59, R67, R70 ;  /* 0x000000433b437223 */ /* 0x000fe20000010046 */
[----:B------:R-:W-:Y:S02]  /*a380*/  HADD2.F32 R15, -RZ, R14.H0_H0 ;  /* 0x2000000eff0f7230 */ /* 0x000fe40000004100 */
[C---:B------:R-:W-:Y:S01]  /*a390*/  FFMA.FTZ R68, R13.reuse, R28, -R68 ;  /* 0x0000001c0d447223 */ /* 0x040fe20000010844 */
        /* <DEDUP_REMOVED lines=30> */
.L_x_12084:
[----:B------:R-:W-:Y:S05]  /*a580*/  BSYNC B1 ;  /* 0x0000000000017941 */ /* 0x000fea0003800000 */
.L_x_12083:
[----:B------:R-:W-:Y:S02]  /*a590*/  PRMT R52, R3, 0x7610, R52 ;  /* 0x0000761003347816 */ /* 0x000fe40000000034 */
[----:B------:R-:W-:Y:S01]  /*a5a0*/  PRMT R21, R60, 0x7610, R21 ;  /* 0x000076103c157816 */ /* 0x000fe20000000015 */
[----:B------:R-:W-:Y:S06]  /*a5b0*/  @P0 BRA `(.L_x_12075) ;  /* 0x0000000400640947 */ /* 0x000fec0003800000 */
[----:B------:R-:W2:Y:S01]  /*a5c0*/  LDL R65, [R1+0x430] ;  /* 0x0004300001417983 */ /* 0x000ea20000100800 */
[----:B0-----:R-:W-:-:S04]  /*a5d0*/  SHF.R.U32.HI R12, RZ, 0x3, R195 ;  /* 0x00000003ff0c7819 */ /* 0x001fc800000116c3 */
[----:B------:R-:W-:-:S05]  /*a5e0*/  LOP3.LUT R62, R12, R62, R195, 0x1e, !PT ;  /* 0x0000003e0c3e7212 */ /* 0x000fca00078e1ec3 */
[----:B------:R-:W-:-:S04]  /*a5f0*/  IMAD.IADD R3, R199, 0x1, R62 ;  /* 0x00000001c7037824 */ /* 0x000fc800078e023e */
[----:B------:R-:W-:-:S05]  /*a600*/  IMAD R2, R3, 0x2, R2 ;  /* 0x0000000203027824 */ /* 0x000fca00078e0202 */
[----:B------:R-:W0:Y:S01]  /*a610*/  LDS.128 R24, [R2+0x18400] ;  /* 0x0184000002187984 */ /* 0x000e220000000c00 */
[--C-:B------:R-:W-:Y:S01]  /*a620*/  SHF.R.U32.HI R28, RZ, 0x10, R9.reuse ;  /* 0x00000010ff1c7819 */ /* 0x100fe20000011609 */
[----:B------:R-:W-:Y:S01]  /*a630*/  HADD2.F32 R21, -RZ, R21.H0_H0 ;  /* 0x20000015ff157230 */ /* 0x000fe20000004100 */
[----:B------:R-:W-:Y:S02]  /*a640*/  SHF.R.U64 R60, R8, 0x10, R9 ;  /* 0x00000010083c7819 */ /* 0x000fe40000001209 */
[--C-:B------:R-:W-:Y:S02]  /*a650*/  SHF.R.U64 R59, R10, 0x10, R11.reuse ;  /* 0x000000100a3b7819 */ /* 0x100fe4000000120b */
[----:B------:R-:W-:Y:S01]  /*a660*/  SHF.R.U32.HI R58, RZ, 0x10, R11 ;  /* 0x00000010ff3a7819 */ /* 0x000fe2000001160b */
[----:B------:R-:W-:Y:S01]  /*a670*/  HADD2.F32 R11, -RZ, R0.H1_H1 ;  /* 0x30000000ff0b7230 */ /* 0x000fe20000004100 */
[--C-:B------:R-:W-:Y:S01]  /*a680*/  SHF.R.U32.HI R20, RZ, 0x10, R5.reuse ;  /* 0x00000010ff147819 */ /* 0x100fe20000011605 */
[----:B------:R-:W-:Y:S01]  /*a690*/  HADD2.F32 R28, -RZ, R28.H0_H0 ;  /* 0x2000001cff1c7230 */ /* 0x000fe20000004100 */
[----:B------:R-:W-:-:S02]  /*a6a0*/  SHF.R.U64 R63, R4, 0x10, R5 ;  /* 0x00000010043f7819 */ /* 0x000fc40000001205 */
[--C-:B------:R-:W-:Y:S02]  /*a6b0*/  SHF.R.U64 R62, R6, 0x10, R7.reuse ;  /* 0x00000010063e7819 */ /* 0x100fe40000001207 */
[----:B------:R-:W-:Y:S01]  /*a6c0*/  SHF.R.U32.HI R61, RZ, 0x10, R7 ;  /* 0x00000010ff3d7819 */ /* 0x000fe20000011607 */
[----:B------:R-:W-:Y:S02]  /*a6d0*/  HADD2.F32 R0, -RZ, R0.H0_H0 ;  /* 0x20000000ff007230 */ /* 0x000fe40000004100 */
[--C-:B0-----:R-:W-:Y:S02]  /*a6e0*/  HADD2.F32 R8, -RZ, R25.reuse.H0_H0 ;  /* 0x20000019ff087230 */ /* 0x101fe40000004100 */
[----:B------:R-:W-:-:S03]  /*a6f0*/  HADD2.F32 R25, -RZ, R25.H1_H1 ;  /* 0x30000019ff197230 */ /* 0x000fc60000004100 */
[C---:B------:R-:W-:Y:S01]  /*a700*/  FMUL.FTZ R53, R8.reuse, R21 ;  /* 0x0000001508357220 */ /* 0x040fe20000410000 */
[----:B------:R-:W-:Y:S01]  /*a710*/  FMUL.FTZ R57, R8, R11 ;  /* 0x0000000b08397220 */ /* 0x000fe20000410000 */
[----:B------:R-:W-:Y:S02]  /*a720*/  HADD2.F32 R8, -RZ, R20.H0_H0 ;  /* 0x20000014ff087230 */ /* 0x000fe40000004100 */
[----:B------:R-:W-:Y:S02]  /*a730*/  HADD2.F32 R20, -RZ, R52.H0_H0 ;  /* 0x20000034ff147230 */ /* 0x000fe40000004100 */
[C---:B------:R-:W-:Y:S01]  /*a740*/  FMUL.FTZ R52, R25.reuse, R28 ;  /* 0x0000001c19347220 */ /* 0x040fe20000410000 */
[----:B------:R-:W-:Y:S02]  /*a750*/  HADD2.F32 R7, -RZ, R24.H0_H0 ;  /* 0x20000018ff077230 */ /* 0x000fe40000004100 */
[----:B------:R-:W-:Y:S01]  /*a760*/  FMUL.FTZ R56, R25, R8 ;  /* 0x0000000819387220 */ /* 0x000fe20000410000 */
[----:B------:R-:W-:-:S02]  /*a770*/  HADD2.F32 R9, -RZ, R26.H0_H0 ;  /* 0x2000001aff097230 */ /* 0x000fc40000004100 */
[--C-:B------:R-:W-:Y:S02]  /*a780*/  HADD2.F32 R10, -RZ, R27.reuse.H0_H0 ;  /* 0x2000001bff0a7230 */ /* 0x100fe40000004100 */
[----:B------:R-:W-:Y:S02]  /*a790*/  HADD2.F32 R27, -RZ, R27.H1_H1 ;  /* 0x3000001bff1b7230 */ /* 0x000fe40000004100 */
[----:B------:R-:W-:Y:S02]  /*a7a0*/  HADD2.F32 R24, -RZ, R24.H1_H1 ;  /* 0x30000018ff187230 */ /* 0x000fe40000004100 */
[----:B------:R-:W-:Y:S01]  /*a7b0*/  HADD2.F32 R26, -RZ, R26.H1_H1 ;  /* 0x3000001aff1a7230 */ /* 0x000fe20000004100 */
[----:B--2---:R-:W0:Y:S02]  /*a7c0*/  LDS.128 R12, [R65+0x18400] ;  /* 0x01840000410c7984 */ /* 0x004e240000000c00 */
[--C-:B0-----:R-:W-:Y:S02]  /*a7d0*/  HADD2.F32 R4, -RZ, R13.reuse.H0_H0 ;  /* 0x2000000dff047230 */ /* 0x101fe40000004100 */
[----:B------:R-:W-:-:S02]  /*a7e0*/  HADD2.F32 R13, -RZ, R13.H1_H1 ;  /* 0x3000000dff0d7230 */ /* 0x000fc40000004100 */
[----:B------:R-:W-:Y:S02]  /*a7f0*/  HADD2.F32 R3, -RZ, R12.H0_H0 ;  /* 0x2000000cff037230 */ /* 0x000fe40000004100 */
[C---:B------:R-:W-:Y:S01]  /*a800*/  FFMA.FTZ R53, R4.reuse, R11, -R53 ;  /* 0x0000000b04357223 */ /* 0x040fe20000010835 */
[----:B------:R-:W-:Y:S01]  /*a810*/  FFMA.FTZ R57, R4, R21, R57 ;  /* 0x0000001504397223 */ /* 0x000fe20000010039 */
[----:B------:R-:W-:Y:S01]  /*a820*/  FFMA.FTZ R52, R13, R8, -R52 ;  /* 0x000000080d347223 */ /* 0x000fe20000010834 */
[C---:B------:R-:W-:Y:S01]  /*a830*/  FMUL.FTZ R8, R7.reuse, R20 ;  /* 0x0000001407087220 */ /* 0x040fe20000410000 */
[----:B------:R-:W-:Y:S02]  /*a840*/  HADD2.F32 R4, -RZ, R64.H0_H0 ;  /* 0x20000040ff047230 */ /* 0x000fe40000004100 */
[----:B------:R-:W-:Y:S01]  /*a850*/  FMUL.FTZ R7, R7, R0 ;  /* 0x0000000007077220 */ /* 0x000fe20000410000 */
[----:B------:R-:W-:Y:S01]  /*a860*/  FFMA.FTZ R56, R13, R28, R56 ;  /* 0x0000001c0d387223 */ /* 0x000fe20000010038 */
[----:B------:R-:W-:Y:S01]  /*a870*/  FFMA.FTZ R13, R3, R0, -R8 ;  /* 0x00000000030d7223 */ /* 0x000fe20000010808 */
[----:B------:R-:W-:-:S02]  /*a880*/  HADD2.F32 R5, -RZ, R14.H0_H0 ;  /* 0x2000000eff057230 */ /* 0x000fc40000004100 */
[----:B------:R-:W-:Y:S01]  /*a890*/  FFMA.FTZ R20, R3, R20, R7 ;  /* 0x0000001403147223 */ /* 0x000fe20000010007 */
[--C-:B------:R-:W-:Y:S02]  /*a8a0*/  HADD2.F32 R0, -RZ, R44.reuse.H0_H0 ;  /* 0x2000002cff007230 */ /* 0x100fe40000004100 */
[C---:B------:R-:W-:Y:S01]  /*a8b0*/  FMUL.FTZ R8, R9.reuse, R4 ;  /* 0x0000000409087220 */ /* 0x040fe20000410000 */
[----:B------:R-:W-:Y:S02]  /*a8c0*/  HADD2.F32 R3, -RZ, R44.H1_H1 ;  /* 0x3000002cff037230 */ /* 0x000fe40000004100 */
[----:B------:R-:W-:Y:S02]  /*a8d0*/  HADD2.F32 R7, -RZ, R64.H1_H1 ;  /* 0x30000040ff077230 */ /* 0x000fe40000004100 */
[-C--:B------:R-:W-:Y:S01]  /*a8e0*/  FMUL.FTZ R28, R9, R0.reuse ;  /* 0x00000000091c7220 */ /* 0x080fe20000410000 */
[----:B------:R-:W-:Y:S02]  /*a8f0*/  HADD2.F32 R6, -RZ, R15.H0_H0 ;  /* 0x2000000fff067230 */ /* 0x000fe40000004100 */
[----:B------:R-:W-:Y:S01]  /*a900*/  FFMA.FTZ R21, R5, R0, -R8 ;  /* 0x0000000005157223 */ /* 0x000fe20000010808 */
[----:B------:R-:W-:-:S02]  /*a910*/  HADD2.F32 R8, -RZ, R58.H0_H0 ;  /* 0x2000003aff087230 */ /* 0x000fc40000004100 */
[C---:B------:R-:W-:Y:S01]  /*a920*/  FMUL.FTZ R9, R10.reuse, R7 ;  /* 0x000000070a097220 */ /* 0x040fe20000410000 */
[----:B------:R-:W-:Y:S02]  /*a930*/  HADD2.F32 R0, -RZ, R61.H0_H0 ;  /* 0x2000003dff007230 */ /* 0x000fe40000004100 */
[-C--:B------:R-:W-:Y:S01]  /*a940*/  FMUL.FTZ R44, R10, R3.reuse ;  /* 0x000000030a2c7220 */ /* 0x080fe20000410000 */
        /* <DEDUP_REMOVED lines=8> */
[----:B------:R-:W-:Y:S02]  /*a9d0*/  HADD2.F32 R3, -RZ, R63.H0_H0 ;  /* 0x2000003fff037230 */ /* 0x000fe40000004100 */
[----:B------:R-:W-:Y:S02]  /*a9e0*/  HADD2.F32 R5, -RZ, R62.H0_H0 ;  /* 0x2000003eff057230 */ /* 0x000fe40000004100 */
[C---:B------:R-:W-:Y:S01]  /*a9f0*/  FFMA.FTZ R0, R15.reuse, R0, -R4 ;  /* 0x000000000f007223 */ /* 0x040fe20000010804 */
[----:B------:R-:W-:Y:S02]  /*aa00*/  HADD2.F32 R12, -RZ, R12.H1_H1 ;  /* 0x3000000cff0c7230 */ /* 0x000fe40000004100 */
[----:B------:R-:W-:Y:S01]  /*aa10*/  FFMA.FTZ R27, R15, R8, R6 ;  /* 0x000000080f1b7223 */ /* 0x000fe20000010006 */
[----:B------:R-:W-:-:S02]  /*aa20*/  HADD2.F32 R14, -RZ, R14.H1_H1 ;  /* 0x3000000eff0e7230 */ /* 0x000fc40000004100 */
        /* <DEDUP_REMOVED lines=18> */
.L_x_12075:
[----:B------:R-:W-:Y:S05]  /*ab50*/  BSYNC B0 ;  /* 0x0000000000007941 */ /* 0x000fea0003800000 */
.L_x_12061:
        /* <DEDUP_REMOVED lines=8> */
.L_x_12058:
[----:B------:R-:W4:Y:S01]  /*abe0*/  S2R R0, SR_TID.X ;  /* 0x0000000000007919 */ /* 0x000f220000002100 */
[----:B0123--:R-:W-:Y:S02]  /*abf0*/  IMAD.U32 R4, RZ, RZ, UR44 ;  /* 0x0000002cff047e24 */ /* 0x00ffe4000f8e00ff */
[----:B------:R-:W-:Y:S01]  /*ac00*/  IMAD.U32 R5, RZ, RZ, UR45 ;  /* 0x0000002dff057e24 */ /* 0x000fe2000f8e00ff */
[----:B------:R-:W-:Y:S05]  /*ac10*/  WARPSYNC.ALL ;  /* 0x0000000000007948 */ /* 0x000fea0003800000 */
[----:B------:R-:W-:Y:S01]  /*ac20*/  IMAD.MOV.U32 R6, RZ, RZ, R40 ;  /* 0x000000ffff067224 */ /* 0x000fe200078e0028 */
[----:B------:R-:W-:Y:S01]  /*ac30*/  UIADD3 UR4, UP0, UR44, 0x1cc, URZ ;  /* 0x000001cc2c047890 */ /* 0x000fe2000ff1e03f */
[----:B------:R-:W-:-:S02]  /*ac40*/  IMAD.MOV.U32 R7, RZ, RZ, R48 ;  /* 0x000000ffff077224 */ /* 0x000fc400078e0030 */
[----:B------:R-:W-:Y:S01]  /*ac50*/  IMAD.MOV.U32 R8, RZ, RZ, R41 ;  /* 0x000000ffff087224 */ /* 0x000fe200078e0029 */
[----:B------:R-:W-:Y:S01]  /*ac60*/  UIADD3.X UR5, URZ, UR45, URZ, UP0, !UPT ;  /* 0x0000002d3f057290 */ /* 0x000fe200087fe43f */
[----:B------:R-:W-:Y:S01]  /*ac70*/  IMAD.MOV.U32 R9, RZ, RZ, R50 ;  /* 0x000000ffff097224 */ /* 0x000fe200078e0032 */
[----:B------:R0:W-:Y:S01]  /*ac80*/  STL.128 [R1+0x160], R4 ;  /* 0x0001600401007387 */ /* 0x0001e20000100c00 */
[----:B------:R-:W-:Y:S02]  /*ac90*/  IMAD.MOV.U32 R10, RZ, RZ, R49 ;  /* 0x000000ffff0a7224 */ /* 0x000fe400078e0031 */
[----:B------:R-:W-:Y:S02]  /*aca0*/  IMAD.MOV.U32 R11, RZ, RZ, R55 ;  /* 0x000000ffff0b7224 */ /* 0x000fe400078e0037 */
[----:B------:R-:W-:-:S03]  /*acb0*/  IMAD.U32 R2, RZ, RZ, UR44 ;  /* 0x0000002cff027e24 */ /* 0x000fc6000f8e00ff */
[----:B------:R1:W-:Y:S02]  /*acc0*/  STL.128 [R1+0x150], R8 ;  /* 0x0001500801007387 */ /* 0x0003e40000100c00 */
[----:B------:R-:W-:Y:S02]  /*acd0*/  IADD3 R2, P1, R2, 0x1c0, RZ ;  /* 0x000001c002027810 */ /* 0x000fe40007f3e0ff */
[----:B----4-:R-:W-:Y:S01]  /*ace0*/  SHF.R.U32.HI R3, RZ, 0x7, R0 ;  /* 0x00000007ff037819 */ /* 0x010fe20000011600 */
[----:B------:R-:W-:Y:S02]  /*acf0*/  IMAD.U32 R0, RZ, RZ, UR44 ;  /* 0x0000002cff007e24 */ /* 0x000fe4000f8e00ff */
[----:B0-----:R-:W-:Y:S02]  /*ad00*/  IMAD.MOV.U32 R4, RZ, RZ, R30 ;  /* 0x000000ffff047224 */ /* 0x001fe400078e001e */
[----:B------:R-:W-:Y:S01]  /*ad10*/  IMAD.MOV.U32 R5, RZ, RZ, R51 ;  /* 0x000000ffff057224 */ /* 0x000fe200078e0033 */
[----:B------:R-:W-:Y:S01]  /*ad20*/  IADD3 R0, P0, R0, 0x80, RZ ;  /* 0x0000008000007810 */ /* 0x000fe20007f1e0ff */
[----:B------:R-:W-:Y:S01]  /*ad30*/  IMAD.MOV.U32 R6, RZ, RZ, R35 ;  /* 0x000000ffff067224 */ /* 0x000fe200078e0023 */
[----:B-1----:R-:W-:Y:S01]  /*ad40*/  MOV R10, R39 ;  /* 0x00000027000a7202 */ /* 0x002fe20000000f00 */
[----:B------:R-:W-:-:S02]  /*ad50*/  IMAD.MOV.U32 R7, RZ, RZ, R45 ;  /* 0x000000ffff077224 */ /* 0x000fc400078e002d */
[----:B------:R-:W-:Y:S02]  /*ad60*/  IMAD.MOV.U32 R8, RZ, RZ, R31 ;  /* 0x000000ffff087224 */ /* 0x000fe400078e001f */
[----:B------:R-:W-:Y:S01]  /*ad70*/  IMAD.MOV.U32 R9, RZ, RZ, R54 ;  /* 0x000000ffff097224 */ /* 0x000fe200078e0036 */
[----:B------:R0:W-:Y:S01]  /*ad80*/  STL.128 [R1+0x190], R4 ;  /* 0x0001900401007387 */ /* 0x0001e20000100c00 */
[----:B------:R-:W-:Y:S02]  /*ad90*/  IMAD.MOV.U32 R11, RZ, RZ, R46 ;  /* 0x000000ffff0b7224 */ /* 0x000fe400078e002e */
[----:B------:R-:W-:Y:S02]  /*ada0*/  VIADD R12, R3, 0x8 ;  /* 0x00000008030c7836 */ /* 0x000fe40000000000 */
[----:B------:R-:W-:Y:S01]  /*adb0*/  IMAD.X R3, RZ, RZ, UR45, P1 ;  /* 0x0000002dff037e24 */ /* 0x000fe200088e06ff */
[----:B------:R1:W-:Y:S04]  /*adc0*/  STL.128 [R1+0x180], R8 ;  /* 0x0001800801007387 */ /* 0x0003e80000100c00 */
[----:B------:R-:W-:Y:S01]  /*add0*/  STL.64 [R1+0x148], R2 ;  /* 0x0001480201007387 */ /* 0x000fe20000100a00 */
[----:B0-----:R-:W-:-:S02]  /*ade0*/  IMAD.MOV.U32 R4, RZ, RZ, R34 ;  /* 0x000000ffff047224 */ /* 0x001fc400078e0022 */
[----:B------:R-:W-:Y:S02]  /*adf0*/  IMAD.MOV.U32 R5, RZ, RZ, R43 ;  /* 0x000000ffff057224 */ /* 0x000fe400078e002b */
[----:B------:R-:W-:Y:S02]  /*ae00*/  IMAD.MOV.U32 R6, RZ, RZ, R33 ;  /* 0x000000ffff067224 */ /* 0x000fe400078e0021 */
[----:B------:R-:W-:Y:S02]  /*ae10*/  IMAD.MOV.U32 R7, RZ, RZ, R42 ;  /* 0x000000ffff077224 */ /* 0x000fe400078e002a */
[----:B-1----:R-:W-:Y:S02]  /*ae20*/  IMAD.X R9, RZ, RZ, UR45, P0 ;  /* 0x0000002dff097e24 */ /* 0x002fe400080e06ff */
[----:B------:R-:W-:Y:S01]  /*ae30*/  IMAD.U32 R8, RZ, RZ, UR4 ;  /* 0x00000004ff087e24 */ /* 0x000fe2000f8e00ff */
[----:B------:R0:W-:Y:S01]  /*ae40*/  STL.128 [R1+0x1a0], R4 ;  /* 0x0001a00401007387 */ /* 0x0001e20000100c00 */
[----:B------:R-:W-:-:S02]  /*ae50*/  IMAD.U32 R11, RZ, RZ, UR5 ;  /* 0x00000005ff0b7e24 */ /* 0x000fc4000f8e00ff */
[----:B0-----:R-:W-:Y:S01]  /*ae60*/  IMAD.MOV.U32 R4, RZ, RZ, R38 ;  /* 0x000000ffff047224 */ /* 0x001fe200078e0026 */
[----:B------:R-:W-:Y:S01]  /*ae70*/  MOV R5, R36 ;  /* 0x0000002400057202 */ /* 0x000fe20000000f00 */
[----:B------:R-:W-:Y:S02]  /*ae80*/  IMAD.MOV.U32 R6, RZ, RZ, R0 ;  /* 0x000000ffff067224 */ /* 0x000fe400078e0000 */
[----:B------:R-:W-:Y:S02]  /*ae90*/  IMAD.MOV.U32 R7, RZ, RZ, R9 ;  /* 0x000000ffff077224 */ /* 0x000fe400078e0009 */
[----:B------:R-:W-:-:S03]  /*aea0*/  VIADD R0, R206, 0xffffffff ;  /* 0xffffffffce007836 */ /* 0x000fc60000000000 */
[----:B------:R0:W-:Y:S02]  /*aeb0*/  STL.128 [R1+0x1b0], R4 ;  /* 0x0001b00401007387 */ /* 0x0001e40000100c00 */
[----:B0-----:R-:W-:Y:S02]  /*aec0*/  IMAD.MOV.U32 R4, RZ, RZ, R32 ;  /* 0x000000ffff047224 */ /* 0x001fe400078e0020 */
[----:B------:R-:W-:Y:S02]  /*aed0*/  IMAD.MOV.U32 R5, RZ, RZ, R37 ;  /* 0x000000ffff057224 */ /* 0x000fe400078e0025 */
[----:B------:R-:W-:Y:S02]  /*aee0*/  IMAD.MOV.U32 R6, RZ, RZ, R8 ;  /* 0x000000ffff067224 */ /* 0x000fe400078e0008 */
[----:B------:R-:W-:Y:S02]  /*aef0*/  IMAD.MOV.U32 R7, RZ, RZ, R11 ;  /* 0x000000ffff077224 */ /* 0x000fe400078e000b */
[----:B------:R-:W-:-:S03]  /*af00*/  IMAD.U32 R8, RZ, RZ, UR44 ;  /* 0x0000002cff087e24 */ /* 0x000fc6000f8e00ff */
[----:B------:R0:W-:Y:S01]  /*af10*/  STL.128 [R1+0x170], R4 ;  /* 0x0001700401007387 */ /* 0x0001e20000100c00 */
[----:B------:R-:W-:Y:S01]  /*af20*/  VIADD R8, R8, 0x148 ;  /* 0x0000014808087836 */ /* 0x000fe20000000000 */
[----:B------:R0:W-:Y:S06]  /*af30*/  BAR.SYNC.DEFER_BLOCKING R12, 0x100 ;  /* 0x0004000c0000751d */ /* 0x0001ec0000010000 */
[----:B0----5:R-:W-:Y:S05]  /*af40*/  CALL.REL.NOINC `($_ZN7cutlass13device_kernelIN5flash11enable_sm90INS1_16FlashAttnFwdSm90INS1_25CollectiveMainloopFwdSm90ILi2EN4cute5tupleIJNS5_1CILi1EEES8_S8_EEENS6_IJNS7_ILi128EEENS7_ILi96EEENS7_ILi64EEEEEELi256ENS_6half_tEfNS_4arch4Sm90ELb0ELb1ELb1ELb1ELb1ELb1ELb0ELb1ELb0ELb1ELb1ELb0EEENS1_21CollectiveEpilogueFwdINS6_IJSA_NS7_ILi256EEESB_EEES9_SE_SG_Li256ELb1ELb1ELb1ELb0EEENS1_36VarlenDynamicPersistentTileSchedulerILi128ELi96ELi256ELi128ELb1ELb1ELb1ELb1ELb0ELb1EEEEEEEEEvNT_6ParamsE$_ZZN5flash25CollectiveMainloopFwdSm90ILi2EN4cute5tupleIJNS1_1CILi1EEES4_S4_EEENS2_IJNS3_ILi128EEENS3_ILi96EEENS3_ILi64EEEEEELi256EN7cutlass6half_tEfNSA_4arch4Sm90ELb0ELb1ELb1ELb1ELb1ELb1ELb0ELb1ELb0ELb1ELb1ELb0EE3mmaINS_16FlashAttnFwdSm90ISE_NS_21CollectiveEpilogueFwdINS2_IJS6_NS3_ILi256EEES7_EEES5_SB_SD_Li256ELb1ELb1ELb1ELb0EEENS_36VarlenDynamicPersistentTileSchedulerILi128ELi96ELi256ELi128ELb1ELb1ELb1ELb1ELb0ELb1EEEE13SharedStorageENS1_6TensorINS1_11ArrayEngineIfLm128EEENS1_6LayoutINS2_IJNS2_IJNS3_ILi2EEEST_NS3_ILi32EEEEEES4_S4_EEENS2_IJNS2_IJS4_ST_NS3_ILi4EEEEEENS3_ILi0EEESZ_EEEEEEENS_7SoftmaxILi2ELi0EEEEEbRKNSE_6ParamsENSA_13PipelineAsyncILi2EEES19_RNSA_13PipelineStateILj2EEERT0_RT1_iRiRKNS_16SeqlenInfoQKNewKILb1ELb1EEENS2_IJiiiiEEERT_ENKUliT_T0_T1_E_clIZSF_ISO_S12_S14_EbS17_S19_S19_S1C_S1E_S1G_iS1H_S1L_S1M_S1O_EUlRS1P_iE0_NS3_ILb1EEES1W_EEDaiS1P_S1Q_S1R_) ;  /* 0x0000028c00247944 */ /* 0x021fea0003c00000 */
        /* <DEDUP_REMOVED lines=9> */
[----:B---3--:R-:W-:Y:S02]  /*afe0*/  @P0 SHF.R.U32.HI R0, RZ, R6, R5 ;  /* 0x00000006ff000219 */ /* 0x008fe40000011605 */
[----:B-1----:R-:W-:Y:S02]  /*aff0*/  ISETP.GE.AND P0, PT, R3, 0x1, PT ;  /* 0x000000010300780c */ /* 0x002fe40003f06270 */
[----:B------:R-:W-:Y:S01]  /*b000*/  IADD3 R207, R207, R0, RZ ;  /* 0x00000000cfcf7210 */ /* 0x000fe20007ffe0ff */
[----:B------:R-:W-:-:S04]  /*b010*/  VIADD R0, R206, 0xfffffffe ;  /* 0xfffffffece007836 */ /* 0x000fc80000000000 */
        /* <DEDUP_REMOVED lines=13> */
.L_x_12087:
[----:B------:R-:W-:-:S13]  /*b0f0*/  ISETP.NE.AND P0, PT, R3, 0x1, PT ;  /* 0x000000010300780c */ /* 0x000fda0003f05270 */
[----:B------:R-:W0:Y:S02]  /*b100*/  @P0 LDC.64 R6, c[0x0][0x9e8] ;  /* 0x00027a00ff060b82 */ /* 0x000e240000000a00 */
[----:B0-----:R-:W-:-:S05]  /*b110*/  @P0 IMAD.HI.U32 R6, R5, R6, RZ ;  /* 0x0000000605060227 */ /* 0x001fca00078e00ff */
[----:B------:R-:W-:-:S07]  /*b120*/  @P0 SHF.R.U32.HI R5, RZ, R7, R6 ;  /* 0x00000007ff050219 */ /* 0x000fce0000011606 */
.L_x_12088:
[----:B------:R-:W-:Y:S05]  /*b130*/  BSYNC B0 ;  /* 0x0000000000007941 */ /* 0x000fea0003800000 */
.L_x_12086:
[----:B------:R-:W-:-:S05]  /*b140*/  IMAD R3, R5, R3, R3 ;  /* 0x0000000305037224 */ /* 0x000fca00078e0203 */
[----:B------:R-:W-:-:S07]  /*b150*/  VIMNMX R2, R2, R3, PT ;  /* 0x0000000302027248 */ /* 0x000fce0003fe0100 */
.L_x_12085:
[----:B------:R-:W-:-:S05]  /*b160*/  IMAD.HI R2, R2, 0x2aaaaaab, RZ ;  /* 0x2aaaaaab02027827 */ /* 0x000fca00078e02ff */
[----:B------:R-:W-:-:S04]  /*b170*/  SHF.R.U32.HI R3, RZ, 0x1f, R2 ;  /* 0x0000001fff037819 */ /* 0x000fc80000011602 */
[----:B------:R-:W-:-:S04]  /*b180*/  LEA.HI.SX32 R3, R2, R3, 0x1c ;  /* 0x0000000302037211 */ /* 0x000fc800078fe2ff */
[----:B------:R-:W-:-:S04]  /*b190*/  VIMNMX R3, R198, R3, !PT ;  /* 0x00000003c6037248 */ /* 0x000fc80007fe0100 */
[----:B------:R-:W-:-:S13]  /*b1a0*/  ISETP.GE.AND P0, PT, R0, R3, PT ;  /* 0x000000030000720c */ /* 0x000fda0003f06270 */
[----:B------:R-:W-:Y:S05]  /*b1b0*/  @!P0 BRA `(.L_x_12089) ;  /* 0x0000007400108947 */ /* 0x000fea0003800000 */
.L_x_12118:
[----:B------:R-:W2:Y:S04]  /*b1c0*/  LDL R4, [R1+0x1c0] ;  /* 0x0001c00001047983 */ /* 0x000ea80000100800 */
[----:B0-----:R-:W3:Y:S01]  /*b1d0*/  LDL R2, [R1+0x1c8] ;  /* 0x0001c80001027983 */ /* 0x001ee20000100800 */
[----:B--2---:R-:W-:-:S05]  /*b1e0*/  VIADD R4, R4, 0x1 ;  /* 0x0000000104047836 */ /* 0x004fca0000000000 */
[----:B------:R-:W-:-:S13]  /*b1f0*/  ISETP.NE.AND P0, PT, R4, 0x2, PT ;  /* 0x000000020400780c */ /* 0x000fda0003f05270 */
[----:B------:R0:W5:Y:S04]  /*b200*/  @P0 LDL R6, [R1+0x1c4] ;  /* 0x0001c40001060983 */ /* 0x0001680000100800 */
[----:B------:R-:W2:Y:S01]  /*b210*/  @!P0 LDL R5, [R1+0x1c4] ;  /* 0x0001c40001058983 */ /* 0x000ea20000100800 */
[----:B---3--:R-:W-:Y:S02]  /*b220*/  VIADD R2, R2, 0x1 ;  /* 0x0000000102027836 */ /* 0x008fe40000000000 */
[----:B------:R-:W-:Y:S02]  /*b230*/  IMAD.U32 R8, RZ, RZ, UR44 ;  /* 0x0000002cff087e24 */ /* 0x000fe4000f8e00ff */
[----:B------:R-:W-:Y:S01]  /*b240*/  IMAD.U32 R9, RZ, RZ, UR45 ;  /* 0x0000002dff097e24 */ /* 0x000fe2000f8e00ff */
        /* <DEDUP_REMOVED lines=13> */
.L_x_12091:
[----:B------:R-:W-:Y:S05]  /*b320*/  BSYNC B0 ;  /* 0x0000000000007941 */ /* 0x000fea0003800000 */
.L_x_12090:
[----:B------:R-:W-:Y:S02]  /*b330*/  IMAD.U32 R8, RZ, RZ, UR44 ;  /* 0x0000002cff087e24 */ /* 0x000fe4000f8e00ff */
[----:B------:R-:W-:-:S06]  /*b340*/  IMAD.U32 R9, RZ, RZ, UR45 ;  /* 0x0000002dff097e24 */ /* 0x000fcc000f8e00ff */
[----:B------:R-:W2:Y:S01]  /*b350*/  LD.E.64 R8, desc[UR42][R8.64+0x18] ;  /* 0x0000182a08087980 */ /* 0x000ea2000c101b00 */
[----:B-----5:R-:W-:Y:S01]  /*b360*/  SHF.L.U32 R11, R6, 0x1f, RZ ;  /* 0x0000001f060b7819 */ /* 0x020fe200000006ff */
[----:B------:R-:W-:Y:S02]  /*b370*/  IMAD.U32 R6, RZ, RZ, UR44 ;  /* 0x0000002cff067e24 */ /* 0x000fe4000f8e00ff */
[----:B------:R-:W-:Y:S01]  /*b380*/  IMAD.U32 R7, RZ, RZ, UR45 ;  /* 0x0000002dff077e24 */ /* 0x000fe2000f8e00ff */
        /* <DEDUP_REMOVED lines=10> */
.L_x_12093:
[----:B------:R-:W-:Y:S05]  /*b430*/  BSYNC B0 ;  /* 0x0000000000007941 */ /* 0x000fea0003800000 */
.L_x_12092:
[----:B------:R-:W-:Y:S04]  /*b440*/  BSSY B0, `(.L_x_12094) ;  /* 0x000000a000007945 */ /* 0x000fe80003800000 */
[----:B------:R-:W-:Y:S05]  /*b450*/  @P0 BRA `(.L_x_12095) ;  /* 0x0000000000200947 */ /* 0x000fea0003800000 */
[----:B------:R-:W-:Y:S01]  /*b460*/  MOV R4, UR44 ;  /* 0x0000002c00047c02 */ /* 0x000fe20008000f00 */
[----:B------:R-:W-:-:S06]  /*b470*/  IMAD.U32 R5, RZ, RZ, UR45 ;  /* 0x0000002dff057e24 */ /* 0x000fcc000f8e00ff */
[----:B------:R-:W2:Y:S01]  /*b480*/  LD.E.64 R4, desc[UR42][R4.64+0x18] ;  /* 0x0000182a04047980 */ /* 0x000ea2000c101b00 */
[----:B-----5:R-:W-:Y:S02]  /*b490*/  SHF.L.U32 R9, R13, 0x1f, RZ ;  /* 0x0000001f0d097819 */ /* 0x020fe400000006ff */
[----:B--2---:R-:W-:-:S05]  /*b4a0*/  MOV R7, R4 ;  /* 0x0000000400077202 */ /* 0x004fca0000000f00 */
[----:B------:R-:W-:-:S04]  /*b4b0*/  IMAD R2, R12, 0x8, R7 ;  /* 0x000000080c027824 */ /* 0x000fc800078e0207 */
[----:B------:R-:W0:Y:S02]  /*b4c0*/  SYNCS.PHASECHK.TRANS64.TRYWAIT P0, [R2+URZ], R9 ;  /* 0x00000009020075a7 */ /* 0x000e24000800017f */
[----:B0-----:R-:W-:Y:S05]  /*b4d0*/  @!P0 BRA `(.L_x_12096) ;  /* 0x0000023c00f08947 */ /* 0x001fea0003800000 */
.L_x_12095:
[----:B------:R-:W-:Y:S05]  /*b4e0*/  BSYNC B0 ;  /* 0x0000000000007941 */ /* 0x000fea0003800000 */
.L_x_12094:
[----:B-----5:R-:W2:Y:S04]  /*b4f0*/  LDL R13, [R1+0x1c0] ;  /* 0x0001c000010d7983 */ /* 0x020ea80000100800 */
[----:B------:R-:W2:Y:S01]  /*b500*/  LDL.64 R4, [R1+0x78] ;  /* 0x0000780001047983 */ /* 0x000ea20000100a00 */
[----:B------:R-:W-:Y:S05]  /*b510*/  WARPSYNC.ALL ;  /* 0x0000000000007948 */ /* 0x000fea0003800000 */
[----:B------:R-:W3:Y:S04]  /*b520*/  LDL.64 R14, [R1+0x70] ;  /* 0x00007000010e7983 */ /* 0x000ee80000100a00 */
[----:B------:R-:W4:Y:S04]  /*b530*/  LDL.64 R6, [R1+0x70] ;  /* 0x0000700001067983 */ /* 0x000f280000100a00 */
[----:B0-----:R-:W4:Y:S01]  /*b540*/  LDL.64 R8, [R1+0x70] ;  /* 0x0000700001087983 */ /* 0x001f220000100a00 */
[----:B--2---:R-:W-:-:S03]  /*b550*/  IMAD R4, R13, 0x300, R4 ;  /* 0x000003000d047824 */ /* 0x004fc600078e0204 */
[----:B------:R-:W2:Y:S01]  /*b560*/  LDL.64 R10, [R1+0x70] ;  /* 0x00007000010a7983 */ /* 0x000ea20000100a00 */
[----:B------:R-:W-:Y:S01]  /*b570*/  R2UR UR7, R5 ;  /* 0x00000000050772ca */ /* 0x000fe200000e0000 */
[----:B------:R-:W-:Y:S01]  /*b580*/  WARPGROUP.ARRIVE ;  /* 0x00000000000079c5 */ /* 0x000fe20000000000 */
[C---:B------:R-:W-:Y:S01]  /*b590*/  R2UR UR6, R4.reuse ;  /* 0x00000000040672ca */ /* 0x040fe200000e0000 */
[----:B------:R-:W-:-:S04]  /*b5a0*/  VIADD R12, R4, 0x2 ;  /* 0x00000002040c7836 */ /* 0x000fc80000000000 */
[----:B------:R-:W0:Y:S01]  /*b5b0*/  S2R R20, SR_TID.X ;  /* 0x0000000000147919 */ /* 0x000e220000002100 */
[----:B------:R-:W-:Y:S02]  /*b5c0*/  IMAD.MOV.U32 R13, RZ, RZ, R5 ;  /* 0x000000ffff0d7224 */ /* 0x000fe400078e0005 */
[----:B------:R-:W-:Y:S01]  /*b5d0*/  IMAD.MOV.U32 R2, RZ, RZ, 0x1 ;  /* 0x00000001ff027424 */ /* 0x000fe200078e00ff */
[----:B------:R1:W-:Y:S04]  /*b5e0*/  STL [R1+0x60], RZ ;  /* 0x000060ff01007387 */ /* 0x0003e80000100800 */
[----:B------:R1:W-:Y:S04]  /*b5f0*/  STL [R1+0x60], R2 ;  /* 0x0000600201007387 */ /* 0x0003e80000100800 */
[----:B------:R1:W-:Y:S04]  /*b600*/  STL [R1+0x60], R2 ;  /* 0x0000600201007387 */ /* 0x0003e80000100800 */
[----:B------:R1:W-:Y:S04]  /*b610*/  STL [R1+0x60], R2 ;  /* 0x0000600201007387 */ /* 0x0003e80000100800 */
[----:B------:R1:W-:Y:S01]  /*b620*/  STL [R1+0x60], R2 ;  /* 0x0000600201007387 */ /* 0x0003e20000100800 */
[----:B0-----:R-:W-:-:S02]  /*b630*/  SHF.R.U32.HI R20, RZ, 0x7, R20 ;  /* 0x00000007ff147819 */ /* 0x001fc40000011614 */
[----:B---3--:R-:W-:Y:S02]  /*b640*/  R2UR UR4, R14 ;  /* 0x000000000e0472ca */ /* 0x008fe400000e0000 */
[----:B------:R-:W-:Y:S01]  /*b650*/  R2UR UR5, R15 ;  /* 0x000000000f0572ca */ /* 0x000fe200000e0000 */
[----:B----4-:R-:W-:Y:S02]  /*b660*/  VIADD R6, R6, 0x2 ;  /* 0x0000000206067836 */ /* 0x010fe40000000000 */
        /* <DEDUP_REMOVED lines=17> */
[----:B------:R1:W5:Y:S01]  /*b780*/  LDL R8, [R1+0x1c0] ;  /* 0x0001c00001087983 */ /* 0x0003620000100800 */
[----:B------:R-:W-:Y:S01]  /*b790*/  IADD3 R6, -R20, 0xb, RZ ;  /* 0x0000000b14067810 */ /* 0x000fe20007ffe1ff */
[----:B------:R-:W-:-:S02]  /*b7a0*/  WARPGROUP.DEPBAR.LE gsb0, 0x0 ;  /* 0x00008000000079c5 */ /* 0x000fc40000010000 */
[----:B------:R-:W-:-:S08]  /*b7b0*/  WARPGROUP.ARRIVE ;  /* 0x00000000000079c5 */ /* 0x000fd00000000000 */
[----:B------:R-:W-:Y:S01]  /*b7c0*/  HGMMA.64x96x16.F32 R24, gdesc[UR4], R24, gsb0 ;  /* 0x01600000041879f0 */ /* 0x000fe20008000818 */
[----:B------:R-:W-:Y:S01]  /*b7d0*/  R2UR UR6, R4 ;  /* 0x00000000040672ca */ /* 0x000fe200000e0000 */
[----:B------:R-:W-:Y:S01]  /*b7e0*/  IMAD.U32 R4, RZ, RZ, UR44 ;  /* 0x0000002cff047e24 */ /* 0x000fe2000f8e00ff */
[----:B------:R-:W-:Y:S01]  /*b7f0*/  R2UR UR7, R5 ;  /* 0x00000000050772ca */ /* 0x000fe200000e0000 */
[----:B------:R-:W-:Y:S01]  /*b800*/  IMAD.U32 R5, RZ, RZ, UR45 ;  /* 0x0000002dff057e24 */ /* 0x000fe2000f8e00ff */
[----:B------:R-:W-:Y:S02]  /*b810*/  R2UR UR4, R10 ;  /* 0x000000000a0472ca */ /* 0x000fe400000e0000 */
[----:B------:R-:W-:Y:S01]  /*b820*/  R2UR UR5, R11 ;  /* 0x000000000b0572ca */ /* 0x000fe200000e0000 */
[----:B------:R-:W-:Y:S02]  /*b830*/  WARPGROUP.DEPBAR.LE gsb0, 0x0 ;  /* 0x00008000000079c5 */ /* 0x000fe40000010000 */
[----:B------:R-:W-:-:S10]  /*b840*/  WARPGROUP.ARRIVE ;  /* 0x00000000000079c5 */ /* 0x000fd40000000000 */
[----:B------:R-:W-:Y:S03]  /*b850*/  HGMMA.64x96x16.F32 R24, gdesc[UR4], R24, gsb0 ;  /* 0x01600000041879f0 */ /* 0x000fe60008000818 */
[----:B------:R-:W-:Y:S02]  /*b860*/  WARPGROUP.DEPBAR.LE gsb0, 0x0 ;  /* 0x00008000000079c5 */ /* 0x000fe40000010000 */
[----:B------:R1:W-:Y:S06]  /*b870*/  BAR.ARV R6, 0x100 ;  /* 0x000400060000751d */ /* 0x0003ec0000002000 */
[----:B------:R-:W2:Y:S01]  /*b880*/  LD.E R4, desc[UR42][R4.64] ;  /* 0x0000002a04047980 */ /* 0x000ea2000c101900 */
[----:B------:R-:W-:Y:S01]  /*b890*/  BSSY B0, `(.L_x_12097) ;  /* 0x0000005000007945 */ /* 0x000fe20003800000 */
[----:B--2---:R-:W-:-:S04]  /*b8a0*/  LOP3.LUT R7, R4, 0x1, RZ, 0xfc, !PT ;  /* 0x0000000104077812 */ /* 0x004fc800078efcff */
[----:B------:R-:W-:-:S13]  /*b8b0*/  ISETP.NE.AND P0, PT, R7, 0x3, PT ;  /* 0x000000030700780c */ /* 0x000fda0003f05270 */
[----:B-1----:R-:W-:Y:S05]  /*b8c0*/  @!P0 BRA `(.L_x_12098) ;  /* 0x0000000000048947 */ /* 0x002fea0003800000 */
[----:B------:R-:W-:Y:S01]  /*b8d0*/  BPT.TRAP 0x1 ;  /* 0x000000040000795c */ /* 0x000fe20000300000 */
.L_x_12098:
[----:B------:R-:W-:Y:S05]  /*b8e0*/  BSYNC B0 ;  /* 0x0000000000007941 */ /* 0x000fea0003800000 */
.L_x_12097:
[----:B------:R-:W-:Y:S01]  /*b8f0*/  IMAD.U32 R4, RZ, RZ, UR44 ;  /* 0x0000002cff047e24 */ /* 0x000fe2000f8e00ff */
[----:B------:R-:W-:Y:S01]  /*b900*/  MOV R5, UR45 ;  /* 0x0000002d00057c02 */ /* 0x000fe20008000f00 */
[----:B------:R-:W-:-:S05]  /*b910*/  IMAD.U32 R6, RZ, RZ, UR44 ;  /* 0x0000002cff067e24 */ /* 0x000fca000f8e00ff */
[----:B------:R-:W2:Y:S01]  /*b920*/  LD.E.64 R4, desc[UR42][R4.64+0x20] ;  /* 0x0000202a04047980 */ /* 0x000ea2000c101b00 */
[----:B------:R-:W-:-:S05]  /*b930*/  IMAD.U32 R7, RZ, RZ, UR45 ;  /* 0x0000002dff077e24 */ /* 0x000fca000f8e00ff */
        /* <DEDUP_REMOVED lines=10> */
[----:B0-----:R-:W4:Y:S04]  /*b9e0*/  LDL.128 R8, [R1+0x120] ;  /* 0x0001200001087983 */ /* 0x001f280000100c00 */
[----:B--2---:R-:W2:Y:S04]  /*b9f0*/  LD.E R21, desc[UR42][R4.64] ;  /* 0x0000002a04157980 */ /* 0x004ea8000c101900 */
[----:B------:R-:W2:Y:S01]  /*ba00*/  LDL.128 R4, [R1+0x110] ;  /* 0x0001100001047983 */ /* 0x000ea20000100c00 */
[----:B---3--:R-:W-:-:S02]  /*ba10*/  ISETP.NE.AND P0, PT, R12, 0x1, PT ;  /* 0x000000010c00780c */ /* 0x008fc40003f05270 */
[----:B----4-:R-:W-:Y:S01]  /*ba20*/  ISETP.GE.AND P1, PT, R9, 0x1, PT ;  /* 0x000000010900780c */ /* 0x010fe20003f26270 */
[----:B------:R-:W-:Y:S01]  /*ba30*/  BSSY B0, `(.L_x_12099) ;  /* 0x000009e000007945 */ /* 0x000fe20003800000 */
[-C--:B--2---:R-:W-:Y:S01]  /*ba40*/  FMUL.FTZ R134, R31, R21.reuse ;  /* 0x000000151f867220 */ /* 0x084fe20000410000 */
[-C--:B------:R-:W-:Y:S01]  /*ba50*/  FMUL.FTZ R31, R37, R21.reuse ;  /* 0x00000015251f7220 */ /* 0x080fe20000410000 */
[----:B------:R-:W-:Y:S01]  /*ba60*/  SHF.R.S32.HI R37, RZ, 0x1f, R74 ;  /* 0x0000001fff257819 */ /* 0x000fe2000001144a */
[----:B------:R-:W-:-:S03]  /*ba70*/  FMUL.FTZ R130, R38, R21 ;  /* 0x0000001526827220 */ /* 0x000fc60000410000 */
[----:B------:R-:W-:Y:S01]  /*ba80*/  LEA.HI R38, R37, R74, RZ, 0x7 ;  /* 0x0000004a25267211 */ /* 0x000fe200078f38ff */
[-C--:B------:R-:W-:Y:S01]  /*ba90*/  FMUL.FTZ R128, R39, R21.reuse ;  /* 0x0000001527807220 */ /* 0x080fe20000410000 */
[-C--:B------:R-:W-:Y:S01]  /*baa0*/  FMUL.FTZ R15, R24, R21.reuse ;  /* 0x00000015180f7220 */ /* 0x080fe20000410000 */
[-C--:B------:R-:W-:Y:S01]  /*bab0*/  FMUL.FTZ R24, R25, R21.reuse ;  /* 0x0000001519187220 */ /* 0x080fe20000410000 */
[----:B------:R-:W-:Y:S01]  /*bac0*/  LOP3.LUT R39, R38, 0xffffff80, RZ, 0xc0, !PT ;  /* 0xffffff8026277812 */ /* 0x000fe200078ec0ff */
[-C--:B------:R-:W-:Y:S01]  /*bad0*/  FMUL.FTZ R25, R28, R21.reuse ;  /* 0x000000151c197220 */ /* 0x080fe20000410000 */
[-C--:B------:R-:W-:Y:S01]  /*bae0*/  FMUL.FTZ R28, R32, R21.reuse ;  /* 0x00000015201c7220 */ /* 0x080fe20000410000 */
[-C--:B------:R-:W-:Y:S02]  /*baf0*/  FMUL.FTZ R32, R40, R21.reuse ;  /* 0x0000001528207220 */ /* 0x080fe40000410000 */
[----:B------:R-:W-:Y:S02]  /*bb00*/  IMAD.IADD R40, R74, 0x1, -R39 ;  /* 0x000000014a287824 */ /* 0x000fe400078e0a27 */
[----:B------:R-:W-:-:S03]  /*bb10*/  FMUL.FTZ R126, R42, R21 ;  /* 0x000000152a7e7220 */ /* 0x000fc60000410000 */
[----:B------:R-:W-:Y:S01]  /*bb20*/  SHF.R.S32.HI R39, RZ, 0x1f, R40 ;  /* 0x0000001fff277819 */ /* 0x000fe20000011428 */
[-C--:B------:R-:W-:Y:S01]  /*bb30*/  FMUL.FTZ R20, R27, R21.reuse ;  /* 0x000000151b147220 */ /* 0x080fe20000410000 */
[-C--:B------:R-:W-:Y:S02]  /*bb40*/  FMUL.FTZ R27, R34, R21.reuse ;  /* 0x00000015221b7220 */ /* 0x080fe40000410000 */
[----:B------:R-:W-:Y:S01]  /*bb50*/  LEA.HI R42, R39, R40, RZ, 0x2 ;  /* 0x00000028272a7211 */ /* 0x000fe200078f10ff */
[-C--:B------:R-:W-:Y:S01]  /*bb60*/  FMUL.FTZ R124, R43, R21.reuse ;  /* 0x000000152b7c7220 */ /* 0x080fe20000410000 */
[----:B------:R-:W-:Y:S02]  /*bb70*/  FMUL.FTZ R34, R44, R21 ;  /* 0x000000152c227220 */ /* 0x000fe40000410000 */
[--C-:B------:R-:W-:Y:S02]  /*bb80*/  SHF.R.S32.HI R43, RZ, 0x2, R42.reuse ;  /* 0x00000002ff2b7819 */ /* 0x100fe4000001142a */
[----:B------:R-:W-:-:S02]  /*bb90*/  SHF.R.S32.HI R44, RZ, 0x1f, R42 ;  /* 0x0000001fff2c7819 */ /* 0x000fc4000001142a */
[----:B------:R-:W-:Y:S02]  /*bba0*/  LEA.HI R37, R37, R74, RZ, 0x2 ;  /* 0x0000004a25257211 */ /* 0x000fe400078f10ff */
[----:B------:R-:W-:Y:S01]  /*bbb0*/  LEA.HI R44, R44, R43, RZ, 0x3 ;  /* 0x0000002b2c2c7211 */ /* 0x000fe200078f18ff */
[-C--:B------:R-:W-:Y:S01]  /*bbc0*/  FMUL.FTZ R104, R29, R21.reuse ;  /* 0x000000151d687220 */ /* 0x080fe20000410000 */
[-C--:B------:R-:W-:Y:S01]  /*bbd0*/  FMUL.FTZ R29, R33, R21.reuse ;  /* 0x00000015211d7220 */ /* 0x080fe20000410000 */
[----:B------:R-:W-:Y:S01]  /*bbe0*/  LOP3.LUT R37, R37, 0xfffffffc, RZ, 0xc0, !PT ;  /* 0xfffffffc25257812 */ /* 0x000fe200078ec0ff */
[----:B------:R-:W-:Y:S01]  /*bbf0*/  FMUL.FTZ R33, R41, R21 ;  /* 0x0000001529217220 */ /* 0x000fe20000410000 */
[----:B------:R-:W-:Y:S02]  /*bc00*/  LOP3.LUT R44, R44, 0xfffffff8, RZ, 0xc0, !PT ;  /* 0xfffffff82c2c7812 */ /* 0x000fe400078ec0ff */
[----:B------:R-:W-:Y:S02]  /*bc10*/  SHF.R.S32.HI R41, RZ, 0x7, R38 ;  /* 0x00000007ff297819 */ /* 0x000fe40000011426 */
[----:B------:R-:W-:Y:S01]  /*bc20*/  LEA.HI R39, R39, R40, RZ, 0x5 ;  /* 0x0000002827277211 */ /* 0x000fe200078f28ff */
[----:B------:R-:W-:Y:S01]  /*bc30*/  IMAD.IADD R74, R74, 0x1, -R37 ;  /* 0x000000014a4a7824 */ /* 0x000fe200078e0a25 */
[----:B------:R-:W-:Y:S01]  /*bc40*/  LEA.HI R38, R38, R41, RZ, 0x1 ;  /* 0x0000002926267211 */ /* 0x000fe200078f08ff */
[----:B------:R-:W-:Y:S01]  /*bc50*/  IMAD.IADD R43, R43, 0x1, -R44 ;  /* 0x000000012b2b7824 */ /* 0x000fe200078e0a2c */
[----:B------:R-:W-:Y:S01]  /*bc60*/  SHF.R.S32.HI R44, RZ, 0x5, R39 ;  /* 0x00000005ff2c7819 */ /* 0x000fe20000011427 */
[----:B------:R-:W-:Y:S01]  /*bc70*/  FMUL.FTZ R170, R45, R21 ;  /* 0x000000152daa7220 */ /* 0x000fe20000410000 */
[----:B------:R-:W-:-:S02]  /*bc80*/  LOP3.LUT R38, R38, 0x3fffffe, RZ, 0xc0, !PT ;  /* 0x03fffffe26267812 */ /* 0x000fc400078ec0ff */
[----:B------:R-:W-:Y:S01]  /*bc90*/  LEA.HI R45, R74, R74, RZ, 0x1 ;  /* 0x0000004a4a2d7211 */ /* 0x000fe200078f08ff */
[----:B------:R-:W-:Y:S02]  /*bca0*/  IMAD R44, R73, 0x8, R44 ;  /* 0x00000008492c7824 */ /* 0x000fe400078e022c */
[----:B------:R-:W-:Y:S01]  /*bcb0*/  IMAD.IADD R38, R41, 0x1, -R38 ;  /* 0x0000000129267824 */ /* 0x000fe200078e0a26 */
[----:B------:R-:W-:Y:S01]  /*bcc0*/  LOP3.LUT R45, R45, 0x1ffffffe, RZ, 0xc0, !PT ;  /* 0x1ffffffe2d2d7812 */ /* 0x000fe200078ec0ff */
[----:B------:R-:W-:Y:S02]  /*bcd0*/  IMAD.U32 R43, R44, 0x10, R43 ;  /* 0x000000102c2b7824 */ /* 0x000fe400078e002b */
[----:B------:R-:W-:Y:S02]  /*bce0*/  FMUL.FTZ R116, R54, R21 ;  /* 0x0000001536747220 */ /* 0x000fe40000410000 */
[----:B------:R-:W-:Y:S02]  /*bcf0*/  IMAD.IADD R45, R74, 0x1, -R45 ;  /* 0x000000014a2d7824 */ /* 0x000fe400078e0a2d */
[----:B------:R-:W-:-:S04]  /*bd00*/  IMAD R38, R38, 0x40, R43 ;  /* 0x0000004026267824 */ /* 0x000fc800078e022b */
[----:B------:R-:W-:-:S04]  /*bd10*/  IMAD R54, R45, 0x8, R38 ;  /* 0x000000082d367824 */ /* 0x000fc800078e0226 */
[----:B------:R-:W-:-:S05]  /*bd20*/  @P0 IMAD.HI.U32 R13, R54, R13, RZ ;  /* 0x0000000d360d0227 */ /* 0x000fca00078e00ff */
[----:B------:R-:W-:Y:S02]  /*bd30*/  @P0 SHF.R.U32.HI R54, RZ, R72, R13 ;  /* 0x00000048ff360219 */ /* 0x000fe4000001160d */
[----:B------:R-:W-:Y:S01]  /*bd40*/  LOP3.LUT R13, R42, 0x7ffffffc, RZ, 0xc0, !PT ;  /* 0x7ffffffc2a0d7812 */ /* 0x000fe200078ec0ff */
[----:B------:R-:W-:Y:S02]  /*bd50*/  IMAD.MOV.U32 R41, RZ, RZ, -0x60 ;  /* 0xffffffa0ff297424 */ /* 0x000fe400078e00ff */
        /* <DEDUP_REMOVED lines=32> */
[----:B------:R-:W1:Y:S01]  /*bf60*/  MUFU.TANH R15, R15 ;  /* 0x0000000f000f7308 */ /* 0x000e620000002400 */
[----:B------:R-:W-:Y:S01]  /*bf70*/  IMAD R12, R13, -0x2, R12 ;  /* 0xfffffffe0d0c7824 */ /* 0x000fe200078e020c */
[----:B------:R-:W-:-:S06]  /*bf80*/  LOP3.LUT R13, RZ, R6, RZ, 0x33, !PT ;  /* 0x00000006ff0d7212 */ /* 0x000fcc00078e33ff */
[----:B------:R-:W2:Y:S01]  /*bf90*/  MUFU.TANH R24, R24 ;  /* 0x0000001800187308 */ /* 0x000ea20000002400 */
[----:B------:R-:W-:-:S07]  /*bfa0*/  IADD3 R38, -R4, R12, R5 ;  /* 0x0000000c04267210 */ /* 0x000fce0007ffe105 */
[----:B------:R-:W3:Y:S01]  /*bfb0*/  MUFU.TANH R14, R14 ;  /* 0x0000000e000e7308 */ /* 0x000ee20000002400 */
[----:B------:R-:W-:-:S07]  /*bfc0*/  IADD3 R21, R38, R7, RZ ;  /* 0x0000000726157210 */ /* 0x000fce0007ffe0ff */
        /* <DEDUP_REMOVED lines=61> */
.L_x_12102:
[----:B------:R-:W-:-:S13]  /*c3a0*/  ISETP.NE.AND P0, PT, R9, 0x1, PT ;  /* 0x000000010900780c */ /* 0x000fda0003f05270 */
[----:B------:R-:W-:-:S05]  /*c3b0*/  @P0 IMAD.HI.U32 R12, R8, R10, RZ ;  /* 0x0000000a080c0227 */ /* 0x000fca00078e00ff */
[----:B------:R-:W-:-:S07]  /*c3c0*/  @P0 SHF.R.U32.HI R8, RZ, R11, R12 ;  /* 0x0000000bff080219 */ /* 0x000fce000001160c */
.L_x_12103:
[----:B------:R-:W-:Y:S05]  /*c3d0*/  BSYNC B1 ;  /* 0x0000000000017941 */ /* 0x000fea0003800000 */
.L_x_12101:
[----:B------:R-:W-:-:S05]  /*c3e0*/  IMAD R8, R8, R9, R45 ;  /* 0x0000000908087224 */ /* 0x000fca00078e022d */
[----:B------:R-:W-:Y:S02]  /*c3f0*/  VIMNMX R7, R7, R8, !PT ;  /* 0x0000000807077248 */ /* 0x000fe40007fe0100 */
[----:B------:R-:W-:-:S07]  /*c400*/  VIADDMNMX R6, R8, R9, R6, PT ;  /* 0x0000000908067246 */ /* 0x000fce0003800106 */
.L_x_12100:
[----:B------:R-:W-:Y:S05]  /*c410*/  BSYNC B0 ;  /* 0x0000000000007941 */ /* 0x000fea0003800000 */
.L_x_12099:
[C---:B------:R-:W-:Y:S01]  /*c420*/  ISETP.GE.AND P0, PT, R43.reuse, 0x2, PT ;  /* 0x000000022b00780c */ /* 0x040fe20003f06270 */
[----:B------:R-:W0:Y:S01]  /*c430*/  SHFL.IDX PT, R54, R54, 0x1, 0x1c1f ;  /* 0x003c1f0036367f89 */ /* 0x000e2200000e0000 */
[----:B------:R-:W-:Y:S01]  /*c440*/  ISETP.GE.AND P4, PT, R43, 0xa, PT ;  /* 0x0000000a2b00780c */ /* 0x000fe20003f86270 */
[----:B------:R-:W-:Y:S01]  /*c450*/  BSSY B0, `(.L_x_12104) ;  /* 0x0000086000007945 */ /* 0x000fe20003800000 */
[----:B------:R-:W-:Y:S02]  /*c460*/  ISETP.GT.AND P2, PT, R7, 0x1, !P0 ;  /* 0x000000010700780c */ /* 0x000fe40004744270 */
[----:B------:R-:W-:Y:S02]  /*c470*/  ISETP.GE.AND P1, PT, R43, 0x9, PT ;  /* 0x000000092b00780c */ /* 0x000fe40003f26270 */
[----:B------:R-:W-:Y:S02]  /*c480*/  ISETP.LT.OR P2, PT, R6, 0x2, P2 ;  /* 0x000000020600780c */ /* 0x000fe40001741670 */
[----:B------:R-:W-:-:S02]  /*c490*/  ISETP.GT.AND P3, PT, R7, 0x8, !P1 ;  /* 0x000000080700780c */ /* 0x000fc40004f64270 */
[----:B------:R-:W-:Y:S02]  /*c4a0*/  FSEL R98, R24, -INF , !P2 ;  /* 0xff80000018627808 */ /* 0x000fe40005000000 */
[----:B------:R-:W-:Y:S02]  /*c4b0*/  ISETP.GT.AND P2, PT, R7, 0x9, !P4 ;  /* 0x000000090700780c */ /* 0x000fe40006744270 */
[----:B------:R-:W-:Y:S02]  /*c4c0*/  P2R R24, PR, RZ, 0x10 ;  /* 0x00000010ff187803 */ /* 0x000fe40000000000 */
[----:B------:R-:W-:Y:S02]  /*c4d0*/  ISETP.LT.OR P2, PT, R6, 0xa, P2 ;  /* 0x0000000a0600780c */ /* 0x000fe40001741670 */
[----:B------:R-:W-:Y:S02]  /*c4e0*/  ISETP.GE.AND P4, PT, R43, 0x11, PT ;  /* 0x000000112b00780c */ /* 0x000fe40003f86270 */
[----:B------:R-:W-:-:S02]  /*c4f0*/  FSEL R104, R104, -INF , !P2 ;  /* 0xff80000068687808 */ /* 0x000fc40005000000 */
[C---:B------:R-:W-:Y:S02]  /*c500*/  ISETP.LT.OR P3, PT, R6.reuse, 0x9, P3 ;  /* 0x000000090600780c */ /* 0x040fe40001f61670 */
        /* <DEDUP_REMOVED lines=115> */
.L_x_12107:
[----:B------:R-:W-:-:S13]  /*cc40*/  ISETP.NE.AND P6, PT, R9, 0x1, PT ;  /* 0x000000010900780c */ /* 0x000fda0003fc5270 */
[----:B------:R-:W-:-:S05]  /*cc50*/  @P6 IMAD.HI.U32 R10, R4, R10, RZ ;  /* 0x0000000a040a6227 */ /* 0x000fca00078e00ff */
[----:B------:R-:W-:-:S07]  /*cc60*/  @P6 SHF.R.U32.HI R4, RZ, R11, R10 ;  /* 0x0000000bff046219 */ /* 0x000fce000001160a */
.L_x_12108:
[----:B------:R-:W-:Y:S05]  /*cc70*/  BSYNC B1 ;  /* 0x0000000000017941 */ /* 0x000fea0003800000 */
.L_x_12106:
[----:B------:R-:W-:-:S05]  /*cc80*/  IMAD R4, R4, R9, R45 ;  /* 0x0000000904047224 */ /* 0x000fca00078e022d */
[----:B------:R-:W-:Y:S02]  /*cc90*/  VIADDMNMX R6, R4, R9, R6, PT ;  /* 0x0000000904067246 */ /* 0x000fe40003800106 */
[----:B------:R-:W-:-:S07]  /*cca0*/  VIMNMX R7, R7, R4, !PT ;  /* 0x0000000407077248 */ /* 0x000fce0007fe0100 */
.L_x_12105:
[----:B------:R-:W-:Y:S05]  /*ccb0*/  BSYNC B0 ;  /* 0x0000000000007941 */ /* 0x000fea0003800000 */
.L_x_12104:
[----:B------:R-:W2:Y:S01]  /*ccc0*/  LDL.64 R78, [R1+0x1d0] ;  /* 0x0001d000014e7983 */ /* 0x000ea20000100a00 */
[C---:B------:R-:W-:Y:S02]  /*ccd0*/  ISETP.GT.AND P0, PT, R7.reuse, 0x1, !P0 ;  /* 0x000000010700780c */ /* 0x040fe40004704270 */
[----:B------:R-:W-:Y:S01]  /*cce0*/  ISETP.NE.AND P6, PT, R28, RZ, PT ;  /* 0x000000ff1c00720c */ /* 0x000fe20003fc5270 */
[----:B------:R-:W3:Y:S01]  /*ccf0*/  LDL R80, [R1+0x1f0] ;  /* 0x0001f00001507983 */ /* 0x000ee20000100800 */
[----:B------:R-:W-:Y:S02]  /*cd00*/  ISETP.LT.OR P0, PT, R6, 0x2, P0 ;  /* 0x000000020600780c */ /* 0x000fe40000701670 */
[----:B------:R-:W-:Y:S01]  /*cd10*/  ISETP.GT.AND P1, PT, R7, 0x8, !P1 ;  /* 0x000000080700780c */ /* 0x000fe20004f24270 */
[----:B------:R-:W4:Y:S01]  /*cd20*/  LDL.64 R74, [R1+0x1e0] ;  /* 0x0001e000014a7983 */ /* 0x000f220000100a00 */
[----:B------:R-:W-:Y:S02]  /*cd30*/  FSEL R28, R20, -INF , !P0 ;  /* 0xff800000141c7808 */ /* 0x000fe40004000000 */
[----:B------:R-:W-:Y:S01]  /*cd40*/  ISETP.NE.AND P0, PT, R24, RZ, PT ;  /* 0x000000ff1800720c */ /* 0x000fe20003f05270 */
[----:B------:R-:W4:Y:S01]  /*cd50*/  LDL.64 R60, [R1+0x2d0] ;  /* 0x0002d000013c7983 */ /* 0x000f220000100a00 */
[----:B------:R-:W-:-:S02]  /*cd60*/  ISETP.LT.OR P1, PT, R6, 0x9, P1 ;  /* 0x000000090600780c */ /* 0x000fc40000f21670 */
[----:B------:R-:W-:Y:S01]  /*cd70*/  ISETP.GT.AND P0, PT, R7, 0x9, !P0 ;  /* 0x000000090700780c */ /* 0x000fe20004704270 */
[----:B------:R-:W4:Y:S01]  /*cd80*/  LDL.64 R68, [R1+0x210] ;  /* 0x0002100001447983 */ /* 0x000f220000100a00 */
[----:B------:R-:W-:Y:S02]  /*cd90*/  FSEL R24, R26, -INF , !P1 ;  /* 0xff8000001a187808 */ /* 0x000fe40004800000 */
        /* <DEDUP_REMOVED lines=13> */
[----:B------:R-:W4:Y:S01]  /*ce70*/  LDL R107, [R1+0x28] ;  /* 0x00002800016b7983 */ /* 0x000f220000100800 */
        /* <DEDUP_REMOVED lines=63> */
[----:B------:R-:W-:Y:S02]  /*d270*/  FSEL R110, R110, -INF , !P2 ;  /* 0xff8000006e6e7808 */ /* 0x000fe40005000000 */
[----:B------:R-:W-:Y:S02]  /*d280*/  FMNMX.FTZ R4, R104, R4, !PT ;  /* 0x0000000468047209 */ /* 0x000fe40007810000 */
[----:B------:R-:W-:Y:S02]  /*d290*/  ISETP.NE.AND P6, PT, R15, RZ, PT ;  /* 0x000000ff0f00720c */ /* 0x000fe40003fc5270 */
[----:B------:R-:W-:Y:S01]  /*d2a0*/  FMNMX.FTZ R4, R8, R4, !PT ;  /* 0x0000000408047209 */ /* 0x000fe20007810000 */
        /* <DEDUP_REMOVED lines=33> */
[----:B------:R-:W-:-:S03]  /*d4c0*/  FMNMX.FTZ R5, R120, R5, !PT ;  /* 0x0000000578057209 */ /* 0x000fc60007810000 */
[----:B------:R-:W0:Y:S01]  /*d4d0*/  SHFL.BFLY PT, R9, R4, 0x2, 0x1f ;  /* 0x0c401f0004097f89 */ /* 0x000e2200000e0000 */
[----:B------:R-:W-:Y:S02]  /*d4e0*/  FMNMX.FTZ R5, R116, R5, !PT ;  /* 0x0000000574057209 */ /* 0x000fe40007810000 */
[----:B------:R-:W-:Y:S02]  /*d4f0*/  ISETP.GT.AND P0, PT, R7, 0x48, !P1 ;  /* 0x000000480700780c */ /* 0x000fe40004f04270 */
[----:B------:R-:W-:Y:S02]  /*d500*/  FMNMX.FTZ R5, R90, R5, !PT ;  /* 0x000000055a057209 */ /* 0x000fe40007810000 */
[----:B------:R-:W-:Y:S02]  /*d510*/  ISETP.LT.OR P0, PT, R6, 0x49, P0 ;  /* 0x000000490600780c */ /* 0x000fe40000701670 */
[----:B------:R-:W-:Y:S02]  /*d520*/  FMNMX.FTZ R5, R114, R5, !PT ;  /* 0x0000000572057209 */ /* 0x000fe40007810000 */
[----:B------:R-:W-:-:S02]  /*d530*/  FSEL R112, R112, -INF , !P0 ;  /* 0xff80000070707808 */ /* 0x000fc40004000000 */
[----:B------:R-:W-:-:S04]  /*d540*/  FMNMX.FTZ R5, R94, R5, !PT ;  /* 0x000000055e057209 */ /* 0x000fc80007810000 */
[----:B------:R-:W-:Y:S02]  /*d550*/  FMNMX.FTZ R5, R112, R5, !PT ;  /* 0x0000000570057209 */ /* 0x000fe40007810000 */
[C---:B------:R-:W-:Y:S02]  /*d560*/  ISETP.GT.AND P5, PT, R7.reuse, 0x58, !P5 ;  /* 0x000000580700780c */ /* 0x040fe40006fa4270 */
[----:B------:R-:W-:Y:S02]  /*d570*/  ISETP.LT.OR P4, PT, R6, 0x52, P4 ;  /* 0x000000520600780c */ /* 0x000fe40002781670 */
[----:B------:R-:W-:Y:S02]  /*d580*/  FSEL R108, R108, -INF , !P3 ;  /* 0xff8000006c6c7808 */ /* 0x000fe40005800000 */
[----:B------:R-:W-:Y:S02]  /*d590*/  FMNMX.FTZ R5, R110, R5, !PT ;  /* 0x000000056e057209 */ /* 0x000fe40007810000 */
[----:B------:R-:W-:-:S02]  /*d5a0*/  ISETP.GT.AND P0, PT, R7, 0x59, !P6 ;  /* 0x000000590700780c */ /* 0x000fc40007704270 */
[----:B------:R-:W-:Y:S02]  /*d5b0*/  ISETP.LT.OR P5, PT, R6, 0x59, P5 ;  /* 0x000000590600780c */ /* 0x000fe40002fa1670 */
[----:B------:R-:W-:Y:S02]  /*d5c0*/  FSEL R92, R92, -INF , !P4 ;  /* 0xff8000005c5c7808 */ /* 0x000fe40006000000 */
[----:B------:R-:W-:Y:S02]  /*d5d0*/  FMNMX.FTZ R5, R108, R5, !PT ;  /* 0x000000056c057209 */ /* 0x000fe40007810000 */
[----:B0-----:R-:W-:Y:S02]  /*d5e0*/  FMNMX.FTZ R9, R4, R9, !PT ;  /* 0x0000000904097209 */ /* 0x001fe40007810000 */
[----:B------:R-:W-:Y:S02]  /*d5f0*/  ISETP.LT.OR P0, PT, R6, 0x5a, P0 ;  /* 0x0000005a0600780c */ /* 0x000fe40000701670 */
[----:B------:R-:W-:-:S02]  /*d600*/  FSEL R82, R82, -INF , !P5 ;  /* 0xff80000052527808 */ /* 0x000fc40006800000 */
[----:B------:R-:W-:Y:S01]  /*d610*/  FMNMX.FTZ R5, R92, R5, !PT ;  /* 0x000000055c057209 */ /* 0x000fe20007810000 */
[----:B------:R-:W0:Y:S01]  /*d620*/  SHFL.BFLY PT, R10, R9, 0x1, 0x1f ;  /* 0x0c201f00090a7f89 */ /* 0x000e2200000e0000 */
[----:B------:R-:W-:Y:S02]  /*d630*/  FSEL R58, R58, -INF , !P0 ;  /* 0xff8000003a3a7808 */ /* 0x000fe40004000000 */
[----:B------:R-:W-:-:S04]  /*d640*/  FMNMX.FTZ R5, R82, R5, !PT ;  /* 0x0000000552057209 */ /* 0x000fc80007810000 */
[----:B------:R-:W-:-:S05]  /*d650*/  FMNMX.FTZ R5, R58, R5, !PT ;  /* 0x000000053a057209 */ /* 0x000fca0007810000 */
[----:B------:R1:W-:Y:S04]  /*d660*/  STL.64 [R1+0x1d0], R4 ;  /* 0x0001d00401007387 */ /* 0x0003e80000100a00 */
[----:B------:R-:W3:Y:S01]  /*d670*/  LDL R26, [R1+0x1d4] ;  /* 0x0001d400011a7983 */ /* 0x000ee20000100800 */
[----:B0-----:R-:W-:-:S03]  /*d680*/  FMNMX.FTZ R6, R9, R10, !PT ;  /* 0x0000000a09067209 */ /* 0x001fc60007810000 */
[----:B-1----:R-:W2:Y:S04]  /*d690*/  LDL.64 R4, [R1+0x240] ;  /* 0x0002400001047983 */ /* 0x002ea80000100a00 */
[----:B------:R0:W-:Y:S04]  /*d6a0*/  STL [R1+0x1d0], R6 ;  /* 0x0001d00601007387 */ /* 0x0001e80000100800 */
[----:B------:R-:W4:Y:S04]  /*d6b0*/  LDL R20, [R1+0x1d0] ;  /* 0x0001d00001147983 */ /* 0x000f280000100800 */
[----:B------:R-:W2:Y:S04]  /*d6c0*/  LDL.64 R10, [R1+0x250] ;  /* 0x00025000010a7983 */ /* 0x000ea80000100a00 */
[----:B0-----:R-:W2:Y:S04]  /*d6d0*/  LDL.64 R6, [R1+0x3f8] ;  /* 0x0003f80001067983 */ /* 0x001ea80000100a00 */
[----:B---3--:R-:W0:Y:S01]  /*d6e0*/  SHFL.BFLY PT, R25, R26, 0x2, 0x1f ;  /* 0x0c401f001a197f89 */ /* 0x008e2200000e0000 */
[----:B----4-:R-:W-:Y:S01]  /*d6f0*/  FMUL.FTZ R21, R80, R20 ;  /* 0x0000001450157220 */ /* 0x010fe20000410000 */
[----:B------:R-:W-:-:S04]  /*d700*/  FSETP.NEU.FTZ.AND P0, PT, R20, -INF , PT ;  /* 0xff8000001400780b */ /* 0x000fc80003f1d000 */
[----:B------:R-:W-:Y:S02]  /*d710*/  FSEL R21, R21, RZ, P0 ;  /* 0x000000ff15157208 */ /* 0x000fe40000000000 */
[----:B0-----:R-:W-:Y:S02]  /*d720*/  FMNMX.FTZ R25, R25, R26, !PT ;  /* 0x0000001a19197209 */ /* 0x001fe40007810000 */
[----:B------:R-:W-:Y:S01]  /*d730*/  FSEL R29, R20, RZ, P0 ;  /* 0x000000ff141d7208 */ /* 0x000fe20000000000 */
[-CC-:B------:R-:W-:Y:S01]  /*d740*/  FFMA.FTZ R85, R30, R80.reuse, -R21.reuse ;  /* 0x000000501e557223 */ /* 0x180fe20000010815 */
[-CC-:B------:R-:W-:Y:S01]  /*d750*/  FFMA.FTZ R166, R40, R80.reuse, -R21.reuse ;  /* 0x0000005028a67223 */ /* 0x180fe20000010815 */
[----:B------:R-:W0:Y:S01]  /*d760*/  SHFL.BFLY PT, R30, R25, 0x1, 0x1f ;  /* 0x0c201f00191e7f89 */ /* 0x000e2200000e0000 */
[-CC-:B------:R-:W-:Y:S01]  /*d770*/  FFMA.FTZ R102, R42, R80.reuse, -R21.reuse ;  /* 0x000000502a667223 */ /* 0x180fe20000010815 */
[-C--:B------:R-:W-:Y:S01]  /*d780*/  FFMA.FTZ R100, R52, R80.reuse, -R21 ;  /* 0x0000005034647223 */ /* 0x080fe20000010815 */
[----:B------:R-:W-:Y:S01]  /*d790*/  FADD.FTZ R29, R78, -R29 ;  /* 0x8000001d4e1d7221 */ /* 0x000fe20000010000 */
[----:B------:R-:W3:Y:S04]  /*d7a0*/  LDL.64 R40, [R1+0x2a0] ;  /* 0x0002a00001287983 */ /* 0x000ee80000100a00 */
[----:B------:R-:W4:Y:S04]  /*d7b0*/  LDL.64 R42, [R1+0x2b0] ;  /* 0x0002b000012a7983 */ /* 0x000f280000100a00 */
[----:B------:R-:W2:Y:S01]  /*d7c0*/  LDL.64 R52, [R1+0x330] ;  /* 0x0003300001347983 */ /* 0x000ea20000100a00 */
        /* <DEDUP_REMOVED lines=9> */
[----:B------:R-:W2:Y:S01]  /*d860*/  LDL.64 R26, [R1+0x290] ;  /* 0x00029000011a7983 */ /* 0x000ea20000100a00 */
[----:B0-----:R-:W-:Y:S01]  /*d870*/  FMNMX.FTZ R99, R25, R30, !PT ;  /* 0x0000001e19637209 */ /* 0x001fe20007810000 */
[----:B------:R-:W-:-:S02]  /*d880*/  FMUL.FTZ R106, R29, R80 ;  /* 0x000000501d6a7220 */ /* 0x000fc40000410000 */
[----:B------:R-:W2:Y:S01]  /*d890*/  LDL.64 R8, [R1+0x200] ;  /* 0x0002000001087983 */ /* 0x000ea20000100a00 */
[C---:B------:R-:W-:Y:S01]  /*d8a0*/  FSETP.NEU.FTZ.AND P0, PT, R99.reuse, -INF , PT ;  /* 0xff8000006300780b */ /* 0x040fe20003f1d000 */
[-C--:B------:R-:W-:Y:S02]  /*d8b0*/  FMUL.FTZ R89, R99, R80.reuse ;  /* 0x0000005063597220 */ /* 0x080fe40000410000 */
[----:B------:R-:W2:Y:S03]  /*d8c0*/  LDL.64 R12, [R1+0x260] ;  /* 0x00026000010c7983 */ /* 0x000ea60000100a00 */
[----:B------:R-:W-:Y:S01]  /*d8d0*/  FSEL R89, R89, RZ, P0 ;  /* 0x000000ff59597208 */ /* 0x000fe20000000000 */
[----:B------:R-:W2:Y:S04]  /*d8e0*/  LDL.64 R34, [R1+0x2e0] ;  /* 0x0002e00001227983 */ /* 0x000ea80000100a00 */
[-CC-:B------:R-:W-:Y:S01]  /*d8f0*/  FFMA.FTZ R157, R32, R80.reuse, -R89.reuse ;  /* 0x00000050209d7223 */ /* 0x180fe20000010859 */
[-CC-:B------:R-:W-:Y:S01]  /*d900*/  FFMA.FTZ R66, R28, R80.reuse, -R89.reuse ;  /* 0x000000501c427223 */ /* 0x180fe20000010859 */
[-C--:B------:R-:W-:Y:S01]  /*d910*/  FFMA.FTZ R65, R24, R80.reuse, -R89 ;  /* 0x0000005018417223 */ /* 0x080fe20000010859 */
        /* <DEDUP_REMOVED lines=20> */
[----:B------:R-:W-:-:S02]  /*da60*/  FFMA.FTZ R178, R178, R80, -R21 ;  /* 0x00000050b2b27223 */ /* 0x000fc40000010815 */
[----:B------:R-:W2:Y:S01]  /*da70*/  LDL.64 R20, [R1+0x3a0] ;  /* 0x0003a00001147983 */ /* 0x000ea20000100a00 */
[----:B------:R-:W-:-:S03]  /*da80*/  FFMA.FTZ R95, R90, R80, -R89 ;  /* 0x000000505a5f7223 */ /* 0x000fc60000010859 */
[----:B------:R-:W2:Y:S01]  /*da90*/  LDL.64 R90, [R1+0x3c0] ;  /* 0x0003c000015a7983 */ /* 0x000ea20000100a00 */
[----:B------:R-:W-:-:S05]  /*daa0*/  FSEL R78, R99, RZ, P0 ;  /* 0x000000ff634e7208 */ /* 0x000fca0000000000 */
[----:B------:R-:W-:-:S04]  /*dab0*/  FADD.FTZ R79, R79, -R78 ;  /* 0x8000004e4f4f7221 */ /* 0x000fc80000010000 */
[----:B------:R-:W-:Y:S01]  /*dac0*/  FMUL.FTZ R79, R80, R79 ;  /* 0x0000004f504f7220 */ /* 0x000fe20000410000 */
[----:B------:R-:W-:Y:S01]  /*dad0*/  MUFU.EX2 R156, R156 ;  /* 0x0000009c009c7308 */ /* 0x000fe20000000800 */
[----:B------:R-:W-:-:S07]  /*dae0*/  FFMA.FTZ R159, R134, R80, -R89 ;  /* 0x00000050869f7223 */ /* 0x000fce0000010859 */
[----:B------:R-:W0:Y:S08]  /*daf0*/  MUFU.EX2 R106, R106 ;  /* 0x0000006a006a7308 */ /* 0x000e300000000800 */
[----:B------:R-:W-:Y:S08]  /*db00*/  MUFU.EX2 R157, R157 ;  /* 0x0000009d009d7308 */ /* 0x000ff00000000800 */
[----:B------:R0:W1:Y:S01]  /*db10*/  MUFU.EX2 R105, R79 ;  /* 0x0000004f00697308 */ /* 0x0000620000000800 */
[----:B------:R-:W-:-:S07]  /*db20*/  FFMA.FTZ R64, R64, R80, -R89 ;  /* 0x0000005040407223 */ /* 0x000fce0000010859 */
[----:B------:R-:W1:Y:S08]  /*db30*/  MUFU.EX2 R98, R98 ;  /* 0x0000006200627308 */ /* 0x000e700000000800 */
[----:B------:R-:W1:Y:S01]  /*db40*/  MUFU.EX2 R66, R66 ;  /* 0x0000004200427308 */ /* 0x000e620000000800 */
[----:B------:R-:W-:-:S07]  /*db50*/  FFMA.FTZ R165, R132, R80, -R89 ;  /* 0x0000005084a57223 */ /* 0x000fce0000010859 */
[----:B------:R-:W1:Y:S08]  /*db60*/  MUFU.EX2 R158, R158 ;  /* 0x0000009e009e7308 */ /* 0x000e700000000800 */
[----:B------:R-:W1:Y:S01]  /*db70*/  MUFU.EX2 R65, R65 ;  /* 0x0000004100417308 */ /* 0x000e620000000800 */
[----:B0-----:R-:W-:Y:S01]  /*db80*/  FFMA.FTZ R79, R106, R74, R156 ;  /* 0x0000004a6a4f7223 */ /* 0x001fe2000001009c */
[----:B-1----:R-:W-:-:S06]  /*db90*/  FFMA.FTZ R75, R75, R105, R157 ;  /* 0x000000694b4b7223 */ /* 0x002fcc000001009d */
[----:B------:R-:W0:Y:S01]  /*dba0*/  MUFU.EX2 R104, R104 ;  /* 0x0000006800687308 */ /* 0x000e220000000800 */
[----:B------:R-:W-:-:S07]  /*dbb0*/  FFMA.FTZ R167, R130, R80, -R89 ;  /* 0x0000005082a77223 */ /* 0x000fce0000010859 */
[----:B------:R-:W1:Y:S01]  /*dbc0*/  MUFU.EX2 R159, R159 ;  /* 0x0000009f009f7308 */ /* 0x000e620000000800 */
[----:B------:R-:W-:Y:S01]  /*dbd0*/  FADD.FTZ R79, R98, R79 ;  /* 0x0000004f624f7221 */ /* 0x000fe20000010000 */
[----:B------:R-:W-:-:S06]  /*dbe0*/  FADD.FTZ R74, R66, R75 ;  /* 0x0000004b424a7221 */ /* 0x000fcc0000010000 */
[----:B------:R-:W1:Y:S01]  /*dbf0*/  MUFU.EX2 R103, R103 ;  /* 0x0000006700677308 */ /* 0x000e620000000800 */
[----:B------:R-:W-:-:S07]  /*dc00*/  FFMA.FTZ R59, R128, R80, -R89 ;  /* 0x00000050803b7223 */ /* 0x000fce0000010859 */
[----:B------:R-:W1:Y:S01]  /*dc10*/  MUFU.EX2 R64, R64 ;  /* 0x0000004000407308 */ /* 0x000e620000000800 */
[----:B------:R-:W-:Y:S01]  /*dc20*/  FADD.FTZ R79, R158, R79 ;  /* 0x0000004f9e4f7221 */ /* 0x000fe20000010000 */
[----:B------:R-:W-:-:S06]  /*dc30*/  FADD.FTZ R74, R65, R74 ;  /* 0x0000004a414a7221 */ /* 0x000fcc0000010000 */
[----:B------:R-:W1:Y:S01]  /*dc40*/  MUFU.EX2 R164, R164 ;  /* 0x000000a400a47308 */ /* 0x000e620000000800 */
[----:B------:R-:W-:-:S07]  /*dc50*/  FFMA.FTZ R169, R126, R80, -R89 ;  /* 0x000000507ea97223 */ /* 0x000fce0000010859 */
[----:B------:R-:W1:Y:S01]  /*dc60*/  MUFU.EX2 R165, R165 ;  /* 0x000000a500a57308 */ /* 0x000e620000000800 */
[-CC-:B------:R-:W-:Y:S01]  /*dc70*/  FFMA.FTZ R97, R124, R80.reuse, -R89.reuse ;  /* 0x000000507c617223 */ /* 0x180fe20000010859 */
[-CC-:B------:R-:W-:Y:S01]  /*dc80*/  FFMA.FTZ R171, R122, R80.reuse, -R89.reuse ;  /* 0x000000507aab7223 */ /* 0x180fe20000010859 */
[-CC-:B------:R-:W-:Y:S01]  /*dc90*/  FFMA.FTZ R96, R96, R80.reuse, -R89.reuse ;  /* 0x0000005060607223 */ /* 0x180fe20000010859 */
[-CC-:B------:R-:W-:Y:S01]  /*dca0*/  FFMA.FTZ R173, R118, R80.reuse, -R89.reuse ;  /* 0x0000005076ad7223 */ /* 0x180fe20000010859 */
[----:B------:R-:W-:-:S03]  /*dcb0*/  FFMA.FTZ R78, R120, R80, -R89 ;  /* 0x00000050784e7223 */ /* 0x000fc60000010859 */
        /* <DEDUP_REMOVED lines=10> */
[----:B------:R-:W-:Y:S01]  /*dd60*/  FFMA.FTZ R89, R58, R80, -R89 ;  /* 0x000000503a597223 */ /* 0x000fe20000010859 */
[----:B0-----:R-:W-:Y:S01]  /*dd70*/  FADD.FTZ R80, R104, R79 ;  /* 0x0000004f68507221 */ /* 0x001fe20000010000 */
[----:B-1----:R-:W-:Y:S02]  /*dd80*/  FADD.FTZ R75, R159, R74 ;  /* 0x0000004a9f4b7221 */ /* 0x002fe40000010000 */
[----:B------:R-:W-:Y:S01]  /*dd90*/  MUFU.EX2 R102, R102 ;  /* 0x0000006600667308 */ /* 0x000fe20000000800 */
[----:B------:R-:W-:Y:S01]  /*dda0*/  FADD.FTZ R79, R103, R80 ;  /* 0x00000050674f7221 */ /* 0x000fe20000010000 */
[----:B------:R-:W-:-:S06]  /*ddb0*/  FADD.FTZ R74, R64, R75 ;  /* 0x0000004b404a7221 */ /* 0x000fcc0000010000 */
[----:B------:R-:W-:Y:S08]  /*ddc0*/  MUFU.EX2 R101, R101 ;  /* 0x0000006500657308 */ /* 0x000ff00000000800 */
[----:B------:R-:W0:Y:S01]  /*ddd0*/  MUFU.EX2 R59, R59 ;  /* 0x0000003b003b7308 */ /* 0x000e220000000800 */
[----:B------:R-:W-:Y:S01]  /*dde0*/  FADD.FTZ R79, R164, R79 ;  /* 0x0000004fa44f7221 */ /* 0x000fe20000010000 */
[----:B------:R-:W-:-:S06]  /*ddf0*/  FADD.FTZ R74, R165, R74 ;  /* 0x0000004aa54a7221 */ /* 0x000fcc0000010000 */
[----:B------:R-:W-:Y:S08]  /*de00*/  MUFU.EX2 R168, R168 ;  /* 0x000000a800a87308 */ /* 0x000ff00000000800 */
[----:B------:R-:W1:Y:S01]  /*de10*/  MUFU.EX2 R169, R169 ;  /* 0x000000a900a97308 */ /* 0x000e620000000800 */
[----:B------:R-:W-:Y:S01]  /*de20*/  FADD.FTZ R79, R166, R79 ;  /* 0x0000004fa64f7221 */ /* 0x000fe20000010000 */
[----:B------:R-:W-:-:S06]  /*de30*/  FADD.FTZ R74, R167, R74 ;  /* 0x0000004aa74a7221 */ /* 0x000fcc0000010000 */
[----:B------:R-:W-:Y:S08]  /*de40*/  MUFU.EX2 R100, R100 ;  /* 0x0000006400647308 */ /* 0x000ff00000000800 */
[----:B------:R-:W2:Y:S01]  /*de50*/  MUFU.EX2 R97, R97 ;  /* 0x0000006100617308 */ /* 0x000ea20000000800 */
[----:B0-----:R-:W-:-:S07]  /*de60*/  FADD.FTZ R74, R59, R74 ;  /* 0x0000004a3b4a7221 */ /* 0x001fce0000010000 */
[----:B------:R-:W-:Y:S08]  /*de70*/  MUFU.EX2 R170, R170 ;  /* 0x000000aa00aa7308 */ /* 0x000ff00000000800 */
[----:B------:R-:W0:Y:S01]  /*de80*/  MUFU.EX2 R171, R171 ;  /* 0x000000ab00ab7308 */ /* 0x000e220000000800 */
[----:B-1----:R-:W-:-:S07]  /*de90*/  FADD.FTZ R74, R169, R74 ;  /* 0x0000004aa94a7221 */ /* 0x002fce0000010000 */
        /* <DEDUP_REMOVED lines=13> */
[C---:B------:R-:W-:Y:S01]  /*df70*/  FMUL.FTZ R61, R106.reuse, R61 ;  /* 0x0000003d6a3d7220 */ /* 0x040fe20000410000 */
[C---:B------:R-:W-:Y:S01]  /*df80*/  FMUL.FTZ R60, R106.reuse, R60 ;  /* 0x0000003c6a3c7220 */ /* 0x040fe20000410000 */
[C---:B------:R-:W-:Y:S01]  /*df90*/  FMUL.FTZ R69, R106.reuse, R69 ;  /* 0x000000456a457220 */ /* 0x040fe20000410000 */
[C---:B------:R-:W-:Y:S01]  /*dfa0*/  FMUL.FTZ R68, R106.reuse, R68 ;  /* 0x000000446a447220 */ /* 0x040fe20000410000 */
[C---:B------:R-:W-:Y:S01]  /*dfb0*/  FMUL.FTZ R63, R106.reuse, R63 ;  /* 0x0000003f6a3f7220 */ /* 0x040fe20000410000 */
[C---:B------:R-:W-:Y:S01]  /*dfc0*/  FMUL.FTZ R62, R106.reuse, R62 ;  /* 0x0000003e6a3e7220 */ /* 0x040fe20000410000 */
[C---:B---3--:R-:W-:Y:S01]  /*dfd0*/  FMUL.FTZ R41, R106.reuse, R41 ;  /* 0x000000296a297220 */ /* 0x048fe20000410000 */
[----:B------:R-:W1:Y:S01]  /*dfe0*/  MUFU.EX2 R96, R96 ;  /* 0x0000006000607308 */ /* 0x000e620000000800 */
[C---:B------:R-:W-:Y:S01]  /*dff0*/  FMUL.FTZ R40, R106.reuse, R40 ;  /* 0x000000286a287220 */ /* 0x040fe20000410000 */
[C---:B----4-:R-:W-:Y:S01]  /*e000*/  FMUL.FTZ R43, R106.reuse, R43 ;  /* 0x0000002b6a2b7220 */ /* 0x050fe20000410000 */
[C---:B------:R-:W-:Y:S01]  /*e010*/  FMUL.FTZ R42, R106.reuse, R42 ;  /* 0x0000002a6a2a7220 */ /* 0x040fe20000410000 */
[C---:B------:R-:W-:Y:S01]  /*e020*/  FMUL.FTZ R57, R106.reuse, R57 ;  /* 0x000000396a397220 */ /* 0x040fe20000410000 */
[C---:B------:R-:W-:Y:S01]  /*e030*/  FMUL.FTZ R56, R106.reuse, R56 ;  /* 0x000000386a387220 */ /* 0x040fe20000410000 */
[C---:B--2---:R-:W-:Y:S01]  /*e040*/  FMUL.FTZ R7, R105.reuse, R7 ;  /* 0x0000000769077220 */ /* 0x044fe20000410000 */
[----:B------:R-:W-:Y:S01]  /*e050*/  FMUL.FTZ R6, R105, R6 ;  /* 0x0000000669067220 */ /* 0x000fe20000410000 */
[----:B------:R2:W-:Y:S01]  /*e060*/  MUFU.EX2 R58, R78 ;  /* 0x0000004e003a7308 */ /* 0x0005e20000000800 */
[----:B------:R-:W-:Y:S01]  /*e070*/  FADD.FTZ R74, R97, R74 ;  /* 0x0000004a614a7221 */ /* 0x000fe20000010000 */
[C---:B------:R-:W-:Y:S01]  /*e080*/  FMUL.FTZ R9, R106.reuse, R9 ;  /* 0x000000096a097220 */ /* 0x040fe20000410000 */
[C---:B------:R-:W-:Y:S01]  /*e090*/  FMUL.FTZ R8, R106.reuse, R8 ;  /* 0x000000086a087220 */ /* 0x040fe20000410000 */
[C---:B------:R-:W-:Y:S01]  /*e0a0*/  FMUL.FTZ R71, R106.reuse, R71 ;  /* 0x000000476a477220 */ /* 0x040fe20000410000 */
[C---:B------:R-:W-:Y:S01]  /*e0b0*/  FMUL.FTZ R70, R106.reuse, R70 ;  /* 0x000000466a467220 */ /* 0x040fe20000410000 */
[C---:B------:R-:W-:Y:S01]  /*e0c0*/  FMUL.FTZ R73, R106.reuse, R73 ;  /* 0x000000496a497220 */ /* 0x040fe20000410000 */
[----:B------:R-:W-:Y:S01]  /*e0d0*/  FMUL.FTZ R72, R106, R72 ;  /* 0x000000486a487220 */ /* 0x000fe20000410000 */
[----:B------:R-:W3:Y:S01]  /*e0e0*/  MUFU.EX2 R173, R173 ;  /* 0x000000ad00ad7308 */ /* 0x000ee20000000800 */
[----:B--2---:R-:W-:Y:S01]  /*e0f0*/  FADD.FTZ R78, R102, R79 ;  /* 0x0000004f664e7221 */ /* 0x004fe20000010000 */
[C---:B------:R-:W-:Y:S01]  /*e100*/  FMUL.FTZ R5, R106.reuse, R5 ;  /* 0x000000056a057220 */ /* 0x040fe20000410000 */
[C---:B------:R-:W-:Y:S01]  /*e110*/  FMUL.FTZ R4, R106.reuse, R4 ;  /* 0x000000046a047220 */ /* 0x040fe20000410000 */
[C---:B------:R-:W-:Y:S01]  /*e120*/  FMUL.FTZ R11, R106.reuse, R11 ;  /* 0x0000000b6a0b7220 */ /* 0x040fe20000410000 */
[----:B------:R-:W-:Y:S01]  /*e130*/  FADD.FTZ R75, R101, R78 ;  /* 0x0000004e654b7221 */ /* 0x000fe20000010000 */
[C---:B------:R-:W-:Y:S01]  /*e140*/  FMUL.FTZ R10, R106.reuse, R10 ;  /* 0x0000000a6a0a7220 */ /* 0x040fe20000410000 */
[----:B------:R-:W-:Y:S01]  /*e150*/  FMUL.FTZ R13, R106, R13 ;  /* 0x0000000d6a0d7220 */ /* 0x000fe20000410000 */
[----:B------:R-:W2:Y:S01]  /*e160*/  MUFU.EX2 R175, R175 ;  /* 0x000000af00af7308 */ /* 0x000ea20000000800 */
[----:B------:R-:W-:Y:S01]  /*e170*/  FADD.FTZ R75, R168, R75 ;  /* 0x0000004ba84b7221 */ /* 0x000fe20000010000 */
[----:B0-----:R-:W-:Y:S01]  /*e180*/  FADD.FTZ R79, R171, R74 ;  /* 0x0000004aab4f7221 */ /* 0x001fe20000010000 */
[C---:B------:R-:W-:Y:S01]  /*e190*/  FMUL.FTZ R12, R106.reuse, R12 ;  /* 0x0000000c6a0c7220 */ /* 0x040fe20000410000 */
[----:B------:R-:W-:Y:S01]  /*e1a0*/  FMUL.FTZ R15, R106, R15 ;  /* 0x0000000f6a0f7220 */ /* 0x000fe20000410000 */
[----:B------:R-:W-:Y:S01]  /*e1b0*/  FADD.FTZ R75, R100, R75 ;  /* 0x0000004b644b7221 */ /* 0x000fe20000010000 */
[----:B-1----:R-:W-:Y:S01]  /*e1c0*/  FADD.FTZ R74, R96, R79 ;  /* 0x0000004f604a7221 */ /* 0x002fe20000010000 */
[----:B------:R-:W-:Y:S01]  /*e1d0*/  FMUL.FTZ R14, R106, R14 ;  /* 0x0000000e6a0e7220 */ /* 0x000fe20000410000 */
[----:B------:R-:W0:Y:S01]  /*e1e0*/  MUFU.EX2 R177, R177 ;  /* 0x000000b100b17308 */ /* 0x000e220000000800 */
[----:B------:R-:W-:Y:S01]  /*e1f0*/  FADD.FTZ R75, R170, R75 ;  /* 0x0000004baa4b7221 */ /* 0x000fe20000010000 */
[----:B---3--:R-:W-:Y:S01]  /*e200*/  FADD.FTZ R79, R173, R74 ;  /* 0x0000004aad4f7221 */ /* 0x008fe20000010000 */
[C---:B------:R-:W-:Y:S01]  /*e210*/  FMUL.FTZ R27, R106.reuse, R27 ;  /* 0x0000001b6a1b7220 */ /* 0x040fe20000410000 */
[----:B------:R-:W-:Y:S01]  /*e220*/  FMUL.FTZ R26, R106, R26 ;  /* 0x0000001a6a1a7220 */ /* 0x000fe20000410000 */
[----:B------:R-:W-:Y:S01]  /*e230*/  FADD.FTZ R75, R172, R75 ;  /* 0x0000004bac4b7221 */ /* 0x000fe20000010000 */
[----:B------:R-:W-:Y:S01]  /*e240*/  FADD.FTZ R74, R58, R79 ;  /* 0x0000004f3a4a7221 */ /* 0x000fe20000010000 */
[----:B------:R-:W-:Y:S01]  /*e250*/  FMUL.FTZ R39, R106, R39 ;  /* 0x000000276a277220 */ /* 0x000fe20000410000 */
[----:B------:R-:W1:Y:S01]  /*e260*/  MUFU.EX2 R94, R94 ;  /* 0x0000005e005e7308 */ /* 0x000e620000000800 */
[----:B------:R-:W-:Y:S01]  /*e270*/  FADD.FTZ R75, R88, R75 ;  /* 0x0000004b584b7221 */ /* 0x000fe20000010000 */
[----:B--2---:R-:W-:Y:S01]  /*e280*/  FADD.FTZ R74, R175, R74 ;  /* 0x0000004aaf4a7221 */ /* 0x004fe20000010000 */
[C---:B------:R-:W-:Y:S01]  /*e290*/  FMUL.FTZ R38, R106.reuse, R38 ;  /* 0x000000266a267220 */ /* 0x040fe20000410000 */
[----:B------:R-:W-:Y:S01]  /*e2a0*/  FMUL.FTZ R55, R106, R55 ;  /* 0x000000376a377220 */ /* 0x000fe20000410000 */
[----:B------:R-:W-:-:S03]  /*e2b0*/  FADD.FTZ R78, R174, R75 ;  /* 0x0000004bae4e7221 */ /* 0x000fc60000010000 */
[----:B------:R-:W2:Y:S01]  /*e2c0*/  MUFU.EX2 R179, R179 ;  /* 0x000000b300b37308 */ /* 0x000ea20000000800 */
[----:B------:R-:W-:Y:S01]  /*e2d0*/  FADD.FTZ R75, R87, R78 ;  /* 0x0000004e574b7221 */ /* 0x000fe20000010000 */
[----:B------:R-:W-:Y:S01]  /*e2e0*/  FADD.FTZ R74, R95, R74 ;  /* 0x0000004a5f4a7221 */ /* 0x000fe20000010000 */
[C---:B------:R-:W-:Y:S01]  /*e2f0*/  FMUL.FTZ R54, R106.reuse, R54 ;  /* 0x000000366a367220 */ /* 0x040fe20000410000 */
[----:B------:R-:W-:-:S04]  /*e300*/  FMUL.FTZ R47, R106, R47 ;  /* 0x0000002f6a2f7220 */ /* 0x000fc80000410000 */
[----:B------:R-:W3:Y:S01]  /*e310*/  MUFU.EX2 R93, R93 ;  /* 0x0000005d005d7308 */ /* 0x000ee20000000800 */
[----:B------:R-:W-:Y:S01]  /*e320*/  FADD.FTZ R75, R176, R75 ;  /* 0x0000004bb04b7221 */ /* 0x000fe20000010000 */
[----:B0-----:R-:W-:Y:S01]  /*e330*/  FADD.FTZ R79, R177, R74 ;  /* 0x0000004ab14f7221 */ /* 0x001fe20000010000 */
[C---:B------:R-:W-:Y:S01]  /*e340*/  FMUL.FTZ R46, R106.reuse, R46 ;  /* 0x0000002e6a2e7220 */ /* 0x040fe20000410000 */
[----:B------:R-:W-:-:S04]  /*e350*/  FMUL.FTZ R49, R106, R49 ;  /* 0x000000316a317220 */ /* 0x000fc80000410000 */
[----:B------:R-:W0:Y:S01]  /*e360*/  MUFU.EX2 R181, R181 ;  /* 0x000000b500b57308 */ /* 0x000e220000000800 */
[----:B------:R-:W-:Y:S01]  /*e370*/  FADD.FTZ R75, R86, R75 ;  /* 0x0000004b564b7221 */ /* 0x000fe20000010000 */
[----:B-1----:R-:W-:Y:S01]  /*e380*/  FADD.FTZ R74, R94, R79 ;  /* 0x0000004f5e4a7221 */ /* 0x002fe20000010000 */
[C---:B------:R-:W-:Y:S01]  /*e390*/  FMUL.FTZ R48, R106.reuse, R48 ;  /* 0x000000306a307220 */ /* 0x040fe20000410000 */
[----:B------:R-:W-:-:S04]  /*e3a0*/  FMUL.FTZ R29, R106, R29 ;  /* 0x0000001d6a1d7220 */ /* 0x000fc80000410000 */
[----:B------:R-:W1:Y:S01]  /*e3b0*/  MUFU.EX2 R92, R92 ;  /* 0x0000005c005c7308 */ /* 0x000e620000000800 */
[----:B------:R-:W-:Y:S01]  /*e3c0*/  FADD.FTZ R78, R178, R75 ;  /* 0x0000004bb24e7221 */ /* 0x000fe20000010000 */
[----:B--2---:R-:W-:Y:S01]  /*e3d0*/  FADD.FTZ R74, R179, R74 ;  /* 0x0000004ab34a7221 */ /* 0x004fe20000010000 */
[C---:B------:R-:W-:Y:S01]  /*e3e0*/  FMUL.FTZ R28, R106.reuse, R28 ;  /* 0x0000001c6a1c7220 */ /* 0x040fe20000410000 */
[C---:B------:R-:W-:Y:S01]  /*e3f0*/  FMUL.FTZ R33, R106.reuse, R33 ;  /* 0x000000216a217220 */ /* 0x040fe20000410000 */
[----:B------:R-:W-:Y:S01]  /*e400*/  FMUL.FTZ R32, R106, R32 ;  /* 0x000000206a207220 */ /* 0x000fe20000410000 */
[----:B------:R-:W2:Y:S02]  /*e410*/  LDL.64 R82, [R1+0x3e8] ;  /* 0x0003e80001527983 */ /* 0x000ea40000100a00 */
[----:B------:R-:W4:Y:S01]  /*e420*/  MUFU.EX2 R183, R183 ;  /* 0x000000b700b77308 */ /* 0x000f220000000800 */
[----:B------:R-:W-:Y:S01]  /*e430*/  FADD.FTZ R75, R85, R78 ;  /* 0x0000004e554b7221 */ /* 0x000fe20000010000 */
[----:B---3--:R-:W-:-:S06]  /*e440*/  FADD.FTZ R74, R93, R74 ;  /* 0x0000004a5d4a7221 */ /* 0x008fcc0000010000 */
[----:B------:R-:W3:Y:S01]  /*e450*/  MUFU.EX2 R89, R89 ;  /* 0x0000005900597308 */ /* 0x000ee20000000800 */
[----:B------:R-:W-:Y:S01]  /*e460*/  FADD.FTZ R75, R180, R75 ;  /* 0x0000004bb44b7221 */ /* 0x000fe20000010000 */
[----:B0-----:R-:W-:-:S03]  /*e470*/  FADD.FTZ R79, R181, R74 ;  /* 0x0000004ab54f7221 */ /* 0x001fc60000010000 */
[----:B------:R-:W-:Y:S01]  /*e480*/  FADD.FTZ R75, R84, R75 ;  /* 0x0000004b544b7221 */ /* 0x000fe20000010000 */
[----:B-1----:R-:W-:-:S03]  /*e490*/  FADD.FTZ R74, R92, R79 ;  /* 0x0000004f5c4a7221 */ /* 0x002fc60000010000 */
[----:B------:R-:W-:Y:S01]  /*e4a0*/  FADD.FTZ R78, R182, R75 ;  /* 0x0000004bb64e7221 */ /* 0x000fe20000010000 */
[----:B----4-:R-:W-:Y:S01]  /*e4b0*/  FADD.FTZ R80, R183, R74 ;  /* 0x0000004ab7507221 */ /* 0x010fe20000010000 */
[----:B------:R0:W-:Y:S02]  /*e4c0*/  STL.64 [R1+0x2d0], R60 ;  /* 0x0002d03c01007387 */ /* 0x0001e40000100a00 */
[----:B------:R-:W-:Y:S02]  /*e4d0*/  FADD.FTZ R74, R67, R78 ;  /* 0x0000004e434a7221 */ /* 0x000fe40000010000 */
[----:B------:R1:W-:Y:S01]  /*e4e0*/  STL.64 [R1+0x210], R68 ;  /* 0x0002104401007387 */ /* 0x0003e20000100a00 */
[----:B---3--:R-:W-:-:S03]  /*e4f0*/  FADD.FTZ R75, R89, R80 ;  /* 0x00000050594b7221 */ /* 0x008fc60000010000 */
[----:B------:R3:W-:Y:S01]  /*e500*/  STL.64 [R1+0x280], R62 ;  /* 0x0002803e01007387 */ /* 0x0007e20000100a00 */
[C---:B0-----:R-:W-:Y:S01]  /*e510*/  FMUL.FTZ R61, R106.reuse, R53 ;  /* 0x000000356a3d7220 */ /* 0x041fe20000410000 */
[C---:B------:R-:W-:Y:S02]  /*e520*/  FMUL.FTZ R60, R106.reuse, R52 ;  /* 0x000000346a3c7220 */ /* 0x040fe40000410000 */
[----:B------:R0:W-:Y:S01]  /*e530*/  STL.64 [R1+0x1e0], R74 ;  /* 0x0001e04a01007387 */ /* 0x0001e20000100a00 */
[C---:B-1----:R-:W-:Y:S01]  /*e540*/  FMUL.FTZ R69, R106.reuse, R25 ;  /* 0x000000196a457220 */ /* 0x042fe20000410000 */
[C---:B------:R-:W-:Y:S02]  /*e550*/  FMUL.FTZ R68, R106.reuse, R24 ;  /* 0x000000186a447220 */ /* 0x040fe40000410000 */
[----:B------:R1:W-:Y:S01]  /*e560*/  STL.64 [R1+0x2a0], R40 ;  /* 0x0002a02801007387 */ /* 0x0003e20000100a00 */
[C---:B---3--:R-:W-:Y:S01]  /*e570*/  FMUL.FTZ R63, R106.reuse, R31 ;  /* 0x0000001f6a3f7220 */ /* 0x048fe20000410000 */
[----:B------:R-:W-:-:S02]  /*e580*/  FMUL.FTZ R62, R106, R30 ;  /* 0x0000001e6a3e7220 */ /* 0x000fc40000410000 */
[----:B------:R3:W-:Y:S04]  /*e590*/  STL.64 [R1+0x2b0], R42 ;  /* 0x0002b02a01007387 */ /* 0x0007e80000100a00 */
[----:B------:R4:W-:Y:S01]  /*e5a0*/  STL.64 [R1+0x2c0], R56 ;  /* 0x0002c03801007387 */ /* 0x0009e20000100a00 */
[C---:B0-----:R-:W-:Y:S01]  /*e5b0*/  FMUL.FTZ R75, R106.reuse, R77 ;  /* 0x0000004d6a4b7220 */ /* 0x041fe20000410000 */
[C---:B------:R-:W-:Y:S02]  /*e5c0*/  FMUL.FTZ R74, R106.reuse, R76 ;  /* 0x0000004c6a4a7220 */ /* 0x040fe40000410000 */
[----:B------:R0:W-:Y:S01]  /*e5d0*/  STL.64 [R1+0x330], R60 ;  /* 0x0003303c01007387 */ /* 0x0001e20000100a00 */
[C---:B-1----:R-:W-:Y:S01]  /*e5e0*/  FMUL.FTZ R41, R106.reuse, R35 ;  /* 0x000000236a297220 */ /* 0x042fe20000410000 */
[C---:B------:R-:W-:Y:S01]  /*e5f0*/  FMUL.FTZ R40, R106.reuse, R34 ;  /* 0x000000226a287220 */ /* 0x040fe20000410000 */
[C---:B---3--:R-:W-:Y:S01]  /*e600*/  FMUL.FTZ R43, R106.reuse, R37 ;  /* 0x000000256a2b7220 */ /* 0x048fe20000410000 */
[C---:B------:R-:W-:Y:S01]  /*e610*/  FMUL.FTZ R42, R106.reuse, R36 ;  /* 0x000000246a2a7220 */ /* 0x040fe20000410000 */
[----:B------:R-:W-:Y:S01]  /*e620*/  STL.64 [R1+0x3f8], R6 ;  /* 0x0003f80601007387 */ /* 0x000fe20000100a00 */
[C---:B----4-:R-:W-:Y:S01]  /*e630*/  FMUL.FTZ R57, R106.reuse, R51 ;  /* 0x000000336a397220 */ /* 0x050fe20000410000 */
[----:B------:R-:W-:-:S02]  /*e640*/  FMUL.FTZ R56, R106, R50 ;  /* 0x000000326a387220 */ /* 0x000fc40000410000 */
[----:B------:R1:W-:Y:S01]  /*e650*/  STL.64 [R1+0x200], R8 ;  /* 0x0002000801007387 */ /* 0x0003e20000100a00 */
[C---:B0-----:R-:W-:Y:S01]  /*e660*/  FMUL.FTZ R61, R106.reuse, R45 ;  /* 0x0000002d6a3d7220 */ /* 0x041fe20000410000 */
[C---:B------:R-:W-:Y:S02]  /*e670*/  FMUL.FTZ R60, R106.reuse, R44 ;  /* 0x0000002c6a3c7220 */ /* 0x040fe40000410000 */
        /* <DEDUP_REMOVED lines=20> */
[----:B-1----:R-:W2:Y:S04]  /*e7c0*/  LDL.64 R8, [R1+0x3d0] ;  /* 0x0003d00001087983 */ /* 0x002ea80000100a00 */
[----:B------:R-:W2:Y:S04]  /*e7d0*/  LDL.64 R6, [R1+0x3e0] ;  /* 0x0003e00001067983 */ /* 0x000ea80000100a00 */
[----:B0-----:R-:W2:Y:S04]  /*e7e0*/  LDL.64 R4, [R1+0x208] ;  /* 0x0002080001047983 */ /* 0x001ea80000100a00 */
[----:B---3--:R-:W3:Y:S04]  /*e7f0*/  LDL.64 R10, [R1+0x218] ;  /* 0x00021800010a7983 */ /* 0x008ee80000100a00 */
[----:B----4-:R-:W4:Y:S04]  /*e800*/  LDL.64 R12, [R1+0x228] ;  /* 0x00022800010c7983 */ /* 0x010f280000100a00 */
        /* <DEDUP_REMOVED lines=35> */
[----:B------:R-:W-:Y:S01]  /*ea40*/  FMUL.FTZ R82, R105, R82 ;  /* 0x0000005269527220 */ /* 0x000fe20000410000 */
[----:B------:R-:W-:Y:S01]  /*ea50*/  LOP3.LUT R107, R107, 0x1, RZ, 0xfc, !PT ;  /* 0x000000016b6b7812 */ /* 0x000fe200078efcff */
[----:B------:R0:W-:Y:S04]  /*ea60*/  STL [R1+0x1d4], R99 ;  /* 0x0001d46301007387 */ /* 0x0001e80000100800 */
        /* <DEDUP_REMOVED lines=30> */
[----:B------:R-:W-:Y:S01]  /*ec50*/  FMUL.FTZ R6, R106, R6 ;  /* 0x000000066a067220 */ /* 0x000fe20000410000 */
        /* <DEDUP_REMOVED lines=92> */
[----:B------:R-:W-:Y:S05]  /*f220*/  @!P1 BRA `(.L_x_12110) ;  /* 0x0000000000049947 */ /* 0x000fea0003800000 */
[----:B------:R-:W-:Y:S01]  /*f230*/  BPT.TRAP 0x1 ;  /* 0x000000040000795c */ /* 0x000fe20000300000 */
.L_x_12110:
[----:B------:R-:W-:Y:S05]  /*f240*/  BSYNC B0 ;  /* 0x0000000000007941 */ /* 0x000fea0003800000 */
.L_x_12109:
        /* <DEDUP_REMOVED lines=8> */
.L_x_12112:
[----:B------:R-:W-:Y:S05]  /*f2d0*/  BSYNC B0 ;  /* 0x0000000000007941 */ /* 0x000fea0003800000 */
.L_x_12111:
[----:B------:R-:W-:Y:S04]  /*f2e0*/  BSSY B0, `(.L_x_12113) ;  /* 0x0000004000007945 */ /* 0x000fe80003800000 */
[----:B-1----:R-:W-:Y:S05]  /*f2f0*/  @P0 BRA `(.L_x_12114) ;  /* 0x0000000000080947 */ /* 0x002fea0003800000 */
[----:B------:R-:W1:Y:S02]  /*f300*/  SYNCS.PHASECHK.TRANS64.TRYWAIT P0, [R20+URZ], R21 ;  /* 0x00000015140075a7 */ /* 0x000e64000800017f */
[----:B-1----:R-:W-:Y:S05]  /*f310*/  @!P0 BRA `(.L_x_12115) ;  /* 0x0000020000748947 */ /* 0x002fea0003800000 */
.L_x_12114:
[----:B------:R-:W-:Y:S05]  /*f320*/  BSYNC B0 ;  /* 0x0000000000007941 */ /* 0x000fea0003800000 */
.L_x_12113:
        /* <DEDUP_REMOVED lines=133> */
[----:B------:R-:W-:Y:S02]  /*fb80*/  IMAD.U32 R5, RZ, RZ, UR45 ;  /* 0x0000002dff057e24 */ /* 0x000fe4000f8e00ff */
[----:B0-----:R-:W-:-:S06]  /*fb90*/  IMAD.U32 R4, RZ, RZ, UR44 ;  /* 0x0000002cff047e24 */ /* 0x001fcc000f8e00ff */
        /* <DEDUP_REMOVED lines=213> */
[----:B------:R-:W-:Y:S01]  /*108f0*/  IMAD.MOV.U32 R7, RZ, RZ, R5 ;  /* 0x000000ffff077224 */ /* 0x000fe200078e0005 */
[----:B------:R-:W-:Y:S01]  /*10900*/  IADD3 R6, R4, 0x180, RZ ;  /* 0x0000018004067810 */ /* 0x000fe20007ffe0ff */
        /* <DEDUP_REMOVED lines=451> */
.L_x_12117:
[----:B------:R-:W-:Y:S05]  /*12540*/  BSYNC B0 ;  /* 0x0000000000007941 */ /* 0x000fea0003800000 */
.L_x_12116:
        /* <DEDUP_REMOVED lines=11> */
.L_x_12089:
[----:B0-----:R-:W0:Y:S01]  /*12600*/  LDC R2, c[0x0][0x448] ;  /* 0x00011200ff027b82 */ /* 0x001e220000000800 */
[----:B------:R-:W-:Y:S01]  /*12610*/  VIADD R3, R4, 0x7f ;  /* 0x0000007f04037836 */ /* 0x000fe20000000000 */
[----:B------:R-:W-:-:S06]  /*12620*/  ULDC UR4, c[0x0][0x9dc] ;  /* 0x0002770000047ab9 */ /* 0x000fcc0000000800 */
[----:B------:R-:W1:Y:S01]  /*12630*/  LDC R6, c[0x0][0x9e4] ;  /* 0x00027900ff067b82 */ /* 0x000e620000000800 */
[----:B0-----:R-:W-:-:S13]  /*12640*/  ISETP.NE.AND P0, PT, R2, 0x1, PT ;  /* 0x000000010200780c */ /* 0x001fda0003f05270 */
[----:B------:R-:W0:Y:S08]  /*12650*/  @P0 LDC R2, c[0x0][0x44c] ;  /* 0x00011300ff020b82 */ /* 0x000e300000000800 */
[----:B------:R-:W2:Y:S01]  /*12660*/  @P0 LDC R5, c[0x0][0x450] ;  /* 0x00011400ff050b82 */ /* 0x000ea20000000800 */
[----:B0-----:R-:W-:-:S05]  /*12670*/  @P0 IMAD.HI.U32 R2, R3, R2, RZ ;  /* 0x0000000203020227 */ /* 0x001fca00078e00ff */
[----:B--2---:R-:W-:Y:S02]  /*12680*/  @P0 SHF.R.U32.HI R3, RZ, R5, R2 ;  /* 0x00000005ff030219 */ /* 0x004fe40000011602 */
[----:B-1----:R-:W-:-:S03]  /*12690*/  ISETP.GE.AND P0, PT, R6, 0x1, PT ;  /* 0x000000010600780c */ /* 0x002fc60003f06270 */
[----:B------:R-:W-:-:S04]  /*126a0*/  IMAD.IADD R3, R210, 0x1, R3 ;  /* 0x00000001d2037824 */ /* 0x000fc800078e0203 */
[----:B------:R-:W-:-:S06]  /*126b0*/  VIADD R2, R3, -UR4 ;  /* 0x8000000403027c36 */ /* 0x000fcc0008000000 */
[----:B------:R-:W-:Y:S05]  /*126c0*/  @!P0 BRA `(.L_x_12119) ;  /* 0x0000000000448947 */ /* 0x000fea0003800000 */
        /* <DEDUP_REMOVED lines=10> */
.L_x_12121:
[----:B------:R-:W-:-:S13]  /*12770*/  ISETP.NE.AND P0, PT, R6, 0x1, PT ;  /* 0x000000010600780c */ /* 0x000fda0003f05270 */
[----:B------:R-:W0:Y:S02]  /*12780*/  @P0 LDC.64 R4, c[0x0][0x9e8] ;  /* 0x00027a00ff040b82 */ /* 0x000e240000000a00 */
[----:B0-----:R-:W-:-:S05]  /*12790*/  @P0 IMAD.HI.U32 R4, R3, R4, RZ ;  /* 0x0000000403040227 */ /* 0x001fca00078e00ff */
[----:B------:R-:W-:-:S07]  /*127a0*/  @P0 SHF.R.U32.HI R3, RZ, R5, R4 ;  /* 0x00000005ff030219 */ /* 0x000fce0000011604 */
.L_x_12122:
[----:B------:R-:W-:Y:S05]  /*127b0*/  BSYNC B0 ;  /* 0x0000000000007941 */ /* 0x000fea0003800000 */
.L_x_12120:
[----:B------:R-:W-:-:S05]  /*127c0*/  IMAD R3, R3, R6, RZ ;  /* 0x0000000603037224 */ /* 0x000fca00078e02ff */
[----:B------:R-:W-:-:S07]  /*127d0*/  VIMNMX R2, R2, R3, !PT ;  /* 0x0000000302027248 */ /* 0x000fce0007fe0100 */
.L_x_12119:
[----:B------:R-:W-:-:S04]  /*127e0*/  VIADD R2, R2, 0x5f ;  /* 0x0000005f02027836 */ /* 0x000fc80000000000 */
[----:B------:R-:W-:-:S05]  /*127f0*/  IMAD.HI R2, R2, 0x2aaaaaab, RZ ;  /* 0x2aaaaaab02027827 */ /* 0x000fca00078e02ff */
[----:B------:R-:W-:-:S04]  /*12800*/  SHF.R.U32.HI R3, RZ, 0x1f, R2 ;  /* 0x0000001fff037819 */ /* 0x000fc80000011602 */
[----:B------:R-:W-:-:S04]  /*12810*/  LEA.HI.SX32 R3, R2, R3, 0x1c ;  /* 0x0000000302037211 */ /* 0x000fc800078fe2ff */
[----:B------:R-:W-:-:S04]  /*12820*/  VIMNMX R2, R198, R3, !PT ;  /* 0x00000003c6027248 */ /* 0x000fc80007fe0100 */
[----:B------:R-:W-:-:S13]  /*12830*/  ISETP.GE.AND P0, PT, R0, R2, PT ;  /* 0x000000020000720c */ /* 0x000fda0003f06270 */
[----:B------:R-:W-:Y:S05]  /*12840*/  @!P0 BRA `(.L_x_12123) ;  /* 0x0000006000448947 */ /* 0x000fea0003800000 */
.L_x_12142:
[----:B------:R-:W2:Y:S04]  /*12850*/  LDL R6, [R1+0x1c0] ;  /* 0x0001c00001067983 */ /* 0x000ea80000100800 */
[----:B------:R-:W3:Y:S01]  /*12860*/  LDL R4, [R1+0x1c8] ;  /* 0x0001c80001047983 */ /* 0x000ee20000100800 */
[----:B--2---:R-:W-:-:S05]  /*12870*/  VIADD R6, R6, 0x1 ;  /* 0x0000000106067836 */ /* 0x004fca0000000000 */
[----:B------:R-:W-:-:S13]  /*12880*/  ISETP.NE.AND P0, PT, R6, 0x2, PT ;  /* 0x000000020600780c */ /* 0x000fda0003f05270 */
[----:B0-----:R0:W5:Y:S04]  /*12890*/  @P0 LDL R8, [R1+0x1c4] ;  /* 0x0001c40001080983 */ /* 0x0011680000100800 */
[----:B------:R-:W2:Y:S01]  /*128a0*/  @!P0 LDL R3, [R1+0x1c4] ;  /* 0x0001c40001038983 */ /* 0x000ea20000100800 */
[----:B---3--:R-:W-:Y:S01]  /*128b0*/  VIADD R4, R4, 0x1 ;  /* 0x0000000104047836 */ /* 0x008fe20000000000 */
[----:B------:R-:W-:Y:S01]  /*128c0*/  MOV R11, UR45 ;  /* 0x0000002d000b7c02 */ /* 0x000fe20008000f00 */
        /* <DEDUP_REMOVED lines=14> */
.L_x_12125:
[----:B------:R-:W-:Y:S05]  /*129b0*/  BSYNC B0 ;  /* 0x0000000000007941 */ /* 0x000fea0003800000 */
.L_x_12124:
        /* <DEDUP_REMOVED lines=16> */
.L_x_12127:
[----:B------:R-:W-:Y:S05]  /*12ac0*/  BSYNC B0 ;  /* 0x0000000000007941 */ /* 0x000fea0003800000 */
.L_x_12126:
[----:B------:R-:W-:Y:S04]  /*12ad0*/  BSSY B0, `(.L_x_12128) ;  /* 0x000000a000007945 */ /* 0x000fe80003800000 */
[----:B------:R-:W-:Y:S05]  /*12ae0*/  @P0 BRA `(.L_x_12129) ;  /* 0x0000000000200947 */ /* 0x000fea0003800000 */
[----:B------:R-:W-:Y:S02]  /*12af0*/  IMAD.U32 R4, RZ, RZ, UR44 ;  /* 0x0000002cff047e24 */ /* 0x000fe4000f8e00ff */
[----:B------:R-:W-:-:S06]  /*12b00*/  IMAD.U32 R5, RZ, RZ, UR45 ;  /* 0x0000002dff057e24 */ /* 0x000fcc000f8e00ff */
[----:B------:R-:W2:Y:S01]  /*12b10*/  LD.E.64 R4, desc[UR42][R4.64+0x18] ;  /* 0x0000182a04047980 */ /* 0x000ea2000c101b00 */
[----:B-----5:R-:W-:Y:S02]  /*12b20*/  SHF.L.U32 R6, R11, 0x1f, RZ ;  /* 0x0000001f0b067819 */ /* 0x020fe400000006ff */
[----:B--2---:R-:W-:-:S05]  /*12b30*/  MOV R3, R4 ;  /* 0x0000000400037202 */ /* 0x004fca0000000f00 */
[----:B------:R-:W-:-:S04]  /*12b40*/  IMAD R3, R10, 0x8, R3 ;  /* 0x000000080a037824 */ /* 0x000fc800078e0203 */
[----:B------:R-:W0:Y:S02]  /*12b50*/  SYNCS.PHASECHK.TRANS64.TRYWAIT P0, [R3+URZ], R6 ;  /* 0x00000006030075a7 */ /* 0x000e24000800017f */
[----:B0-----:R-:W-:Y:S05]  /*12b60*/  @!P0 BRA `(.L_x_12130) ;  /* 0x000001c800748947 */ /* 0x001fea0003800000 */
.L_x_12129:
[----:B------:R-:W-:Y:S05]  /*12b70*/  BSYNC B0 ;  /* 0x0000000000007941 */ /* 0x000fea0003800000 */
.L_x_12128:
[----:B------:R-:W1:Y:S01]  /*12b80*/  S2R R4, SR_TID.X ;  /* 0x0000000000047919 */ /* 0x000e620000002100 */
[----:B0-----:R-:W2:Y:S01]  /*12b90*/  LDL R3, [R1+0x1c0] ;  /* 0x0001c00001037983 */ /* 0x001ea20000100800 */
[----:B-1----:R-:W-:-:S03]  /*12ba0*/  SHF.R.U32.HI R7, RZ, 0x7, R4 ;  /* 0x00000007ff077819 */ /* 0x002fc60000011604 */
[----:B------:R-:W2:Y:S01]  /*12bb0*/  LDL.64 R4, [R1+0x78] ;  /* 0x0000780001047983 */ /* 0x000ea20000100a00 */
[----:B------:R-:W-:Y:S05]  /*12bc0*/  WARPSYNC.ALL ;  /* 0x0000000000007948 */ /* 0x000fea0003800000 */
[----:B------:R-:W-:Y:S01]  /*12bd0*/  IADD3 R14, -R7, 0xb, RZ ;  /* 0x0000000b070e7810 */ /* 0x000fe20007ffe1ff */
[----:B------:R-:W3:Y:S04]  /*12be0*/  LDL.64 R12, [R1+0x70] ;  /* 0x00007000010c7983 */ /* 0x000ee80000100a00 */
[----:B------:R-:W4:Y:S04]  /*12bf0*/  LDL.64 R6, [R1+0x70] ;  /* 0x0000700001067983 */ /* 0x000f280000100a00 */
[----:B------:R-:W4:Y:S01]  /*12c00*/  LDL.64 R8, [R1+0x70] ;  /* 0x0000700001087983 */ /* 0x000f220000100a00 */
[----:B--2---:R-:W-:-:S03]  /*12c10*/  IMAD R4, R3, 0x300, R4 ;  /* 0x0000030003047824 */ /* 0x004fc600078e0204 */
[----:B-----5:R-:W2:Y:S01]  /*12c20*/  LDL.64 R10, [R1+0x70] ;  /* 0x00007000010a7983 */ /* 0x020ea20000100a00 */
[----:B------:R-:W-:Y:S01]  /*12c30*/  R2UR UR7, R5 ;  /* 0x00000000050772ca */ /* 0x000fe200000e0000 */
[----:B------:R-:W-:Y:S01]  /*12c40*/  WARPGROUP.ARRIVE ;  /* 0x00000000000079c5 */ /* 0x000fe20000000000 */
[----:B------:R-:W-:Y:S01]  /*12c50*/  R2UR UR6, R4 ;  /* 0x00000000040672ca */ /* 0x000fe200000e0000 */
[----:B------:R-:W-:Y:S01]  /*12c60*/  IMAD.MOV.U32 R3, RZ, RZ, 0x1 ;  /* 0x00000001ff037424 */ /* 0x000fe200078e00ff */
[----:B------:R0:W-:Y:S04]  /*12c70*/  STL [R1+0x60], RZ ;  /* 0x000060ff01007387 */ /* 0x0001e80000100800 */
[----:B------:R0:W-:Y:S04]  /*12c80*/  STL [R1+0x60], R3 ;  /* 0x0000600301007387 */ /* 0x0001e80000100800 */
[----:B------:R0:W-:Y:S04]  /*12c90*/  STL [R1+0x60], R3 ;  /* 0x0000600301007387 */ /* 0x0001e80000100800 */
[----:B------:R0:W-:Y:S04]  /*12ca0*/  STL [R1+0x60], R3 ;  /* 0x0000600301007387 */ /* 0x0001e80000100800 */
[----:B------:R0:W-:Y:S01]  /*12cb0*/  STL [R1+0x60], R3 ;  /* 0x0000600301007387 */ /* 0x0001e20000100800 */
[----:B---3--:R-:W-:Y:S01]  /*12cc0*/  R2UR UR4, R12 ;  /* 0x000000000c0472ca */ /* 0x008fe200000e0000 */
[----:B------:R-:W-:Y:S01]  /*12cd0*/  VIADD R12, R4, 0x2 ;  /* 0x00000002040c7836 */ /* 0x000fe20000000000 */
[----:B------:R-:W-:Y:S01]  /*12ce0*/  R2UR UR5, R13 ;  /* 0x000000000d0572ca */ /* 0x000fe200000e0000 */
[----:B------:R-:W-:-:S02]  /*12cf0*/  IMAD.MOV.U32 R13, RZ, RZ, R5 ;  /* 0x000000ffff0d7224 */ /* 0x000fc400078e0005 */
[----:B----4-:R-:W-:Y:S02]  /*12d00*/  VIADD R6, R6, 0x2 ;  /* 0x0000000206067836 */ /* 0x010fe40000000000 */
[----:B------:R-:W-:Y:S02]  /*12d10*/  VIADD R8, R8, 0x4 ;  /* 0x0000000408087836 */ /* 0x000fe40000000000 */
[----:B--2---:R-:W-:-:S06]  /*12d20*/  VIADD R10, R10, 0x6 ;  /* 0x000000060a0a7836 */ /* 0x004fcc0000000000 */
[----:B------:R-:W-:Y:S01]  /*12d30*/  HGMMA.64x96x16.F32 R24, gdesc[UR4], RZ, !UPT, gsb0 ;  /* 0x01600000041879f0 */ /* 0x000fe2000c0008ff */
[----:B------:R-:W-:Y:S02]  /*12d40*/  R2UR UR6, R12 ;  /* 0x000000000c0672ca */ /* 0x000fe400000e0000 */
[----:B------:R-:W-:Y:S02]  /*12d50*/  R2UR UR7, R13 ;  /* 0x000000000d0772ca */ /* 0x000fe400000e0000 */
[----:B------:R-:W-:Y:S01]  /*12d60*/  R2UR UR4, R6 ;  /* 0x00000000060472ca */ /* 0x000fe200000e0000 */
[C---:B------:R-:W-:Y:S01]  /*12d70*/  VIADD R6, R4.reuse, 0x4 ;  /* 0x0000000404067836 */ /* 0x040fe20000000000 */
[----:B------:R-:W-:Y:S01]  /*12d80*/  R2UR UR5, R7 ;  /* 0x00000000070572ca */ /* 0x000fe200000e0000 */
[----:B------:R-:W-:Y:S01]  /*12d90*/  VIADD R4, R4, 0x6 ;  /* 0x0000000604047836 */ /* 0x000fe20000000000 */
[----:B------:R-:W-:Y:S01]  /*12da0*/  MOV R7, R5 ;  /* 0x0000000500077202 */ /* 0x000fe20000000f00 */
[----:B------:R-:W-:-:S02]  /*12db0*/  WARPGROUP.DEPBAR.LE gsb0, 0x0 ;  /* 0x00008000000079c5 */ /* 0x000fc40000010000 */
[----:B------:R-:W-:-:S08]  /*12dc0*/  WARPGROUP.ARRIVE ;  /* 0x00000000000079c5 */ /* 0x000fd00000000000 */
[----:B------:R-:W-:Y:S01]  /*12dd0*/  HGMMA.64x96x16.F32 R24, gdesc[UR4], R24, gsb0 ;  /* 0x01600000041879f0 */ /* 0x000fe20008000818 */
[----:B------:R-:W-:Y:S02]  /*12de0*/  R2UR UR6, R6 ;  /* 0x00000000060672ca */ /* 0x000fe400000e0000 */
[----:B------:R-:W-:Y:S02]  /*12df0*/  R2UR UR7, R7 ;  /* 0x00000000070772ca */ /* 0x000fe400000e0000 */
[----:B------:R-:W-:Y:S02]  /*12e00*/  R2UR UR4, R8 ;  /* 0x00000000080472ca */ /* 0x000fe400000e0000 */
[----:B------:R-:W-:Y:S01]  /*12e10*/  R2UR UR5, R9 ;  /* 0x00000000090572ca */ /* 0x000fe200000e0000 */
[----:B------:R0:W5:Y:S01]  /*12e20*/  LDL R8, [R1+0x1c0] ;  /* 0x0001c00001087983 */ /* 0x0001620000100800 */
[----:B------:R-:W-:Y:S02]  /*12e30*/  WARPGROUP.DEPBAR.LE gsb0, 0x0 ;  /* 0x00008000000079c5 */ /* 0x000fe40000010000 */
[----:B------:R-:W-:-:S09]  /*12e40*/  WARPGROUP.ARRIVE ;  /* 0x00000000000079c5 */ /* 0x000fd20000000000 */
        /* <DEDUP_REMOVED lines=18> */
.L_x_12132:
[----:B------:R-:W-:Y:S05]  /*12f70*/  BSYNC B0 ;  /* 0x0000000000007941 */ /* 0x000fea0003800000 */
.L_x_12131:
[----:B------:R-:W-:Y:S02]  /*12f80*/  IMAD.U32 R4, RZ, RZ, UR44 ;  /* 0x0000002cff047e24 */ /* 0x000fe4000f8e00ff */
[----:B------:R-:W-:Y:S02]  /*12f90*/  IMAD.U32 R5, RZ, RZ, UR45 ;  /* 0x0000002dff057e24 */ /* 0x000fe4000f8e00ff */
[----:B------:R-:W-:-:S04]  /*12fa0*/  IMAD.U32 R6, RZ, RZ, UR44 ;  /* 0x0000002cff067e24 */ /* 0x000fc8000f8e00ff */
[----:B------:R-:W2:Y:S01]  /*12fb0*/  LD.E.64 R4, desc[UR42][R4.64+0x20] ;  /* 0x0000202a04047980 */ /* 0x000ea2000c101b00 */
[----:B------:R-:W-:-:S05]  /*12fc0*/  IMAD.U32 R7, RZ, RZ, UR45 ;  /* 0x0000002dff077e24 */ /* 0x000fca000f8e00ff */
[----:B------:R-:W3:Y:S01]  /*12fd0*/  LD.E R6, desc[UR42][R6.64+0xc] ;  /* 0x00000c2a06067980 */ /* 0x000ee2000c101900 */
[----:B--2---:R-:W-:-:S05]  /*12fe0*/  MOV R9, R4 ;  /* 0x0000000400097202 */ /* 0x004fca0000000f00 */
[----:B-----5:R-:W-:-:S05]  /*12ff0*/  IMAD R9, R8, 0x8, R9 ;  /* 0x0000000808097824 */ /* 0x020fca00078e0209 */
[----:B---3--:R-:W-:-:S04]  /*13000*/  PRMT R9, R6, 0x654, R9 ;  /* 0x0000065406097816 */ /* 0x008fc80000000009 */
[----:B------:R0:W-:Y:S01]  /*13010*/  SYNCS.ARRIVE.TRANS64.RED.A1T0 RZ, [R9+URZ], RZ ;  /* 0x000000ff09ff79a7 */ /* 0x0001e2000810043f */
[----:B------:R-:W0:Y:S04]  /*13020*/  LDL.64 R4, [R1+0x140] ;  /* 0x0001400001047983 */ /* 0x000e280000100a00 */
[----:B------:R-:W2:Y:S04]  /*13030*/  LDL R116, [R1+0x1f0] ;  /* 0x0001f00001747983 */ /* 0x000ea80000100800 */
[----:B------:R-:W3:Y:S04]  /*13040*/  LDL.64 R80, [R1+0x1e0] ;  /* 0x0001e00001507983 */ /* 0x000ee80000100a00 */
[----:B------:R-:W4:Y:S04]  /*13050*/  LDL.64 R82, [R1+0x3f0] ;  /* 0x0003f00001527983 */ /* 0x000f280000100a00 */
[----:B0-----:R-:W2:Y:S04]  /*13060*/  LD.E R9, desc[UR42][R4.64] ;  /* 0x0000002a04097980 */ /* 0x001ea8000c101900 */
[----:B------:R-:W3:Y:S01]  /*13070*/  LDL.64 R4, [R1+0x1d0] ;  /* 0x0001d00001047983 */ /* 0x000ee20000100a00 */
[-C--:B--2---:R-:W-:Y:S01]  /*13080*/  FMUL.FTZ R10, R24, R9.reuse ;  /* 0x00000009180a7220 */ /* 0x084fe20000410000 */
        /* <DEDUP_REMOVED lines=22> */
[----:B---3--:R-:W-:Y:S01]  /*131f0*/  FMNMX.FTZ R11, R10, R4, !PT ;  /* 0x000000040a0b7209 */ /* 0x008fe20007810000 */
[-C--:B------:R-:W-:Y:S01]  /*13200*/  FMUL.FTZ R20, R30, R9.reuse ;  /* 0x000000091e147220 */ /* 0x080fe20000410000 */
[-C--:B------:R-:W-:Y:S01]  /*13210*/  FMUL.FTZ R96, R46, R9.reuse ;  /* 0x000000092e607220 */ /* 0x080fe20000410000 */
[-C--:B------:R-:W-:Y:S01]  /*13220*/  FMUL.FTZ R46, R56, R9.reuse ;  /* 0x00000009382e7220 */ /* 0x080fe20000410000 */
[-C--:B------:R-:W-:Y:S01]  /*13230*/  FMUL.FTZ R14, R31, R9.reuse ;  /* 0x000000091f0e7220 */ /* 0x080fe20000410000 */
[-C--:B------:R-:W-:Y:S01]  /*13240*/  FMUL.FTZ R176, R57, R9.reuse ;  /* 0x0000000939b07220 */ /* 0x080fe20000410000 */
[----:B------:R-:W-:Y:S01]  /*13250*/  FMUL.FTZ R7, R34, R9 ;  /* 0x0000000922077220 */ /* 0x000fe20000410000 */
        /* <DEDUP_REMOVED lines=29> */
[----:B------:R-:W-:Y:S01]  /*13430*/  FMUL.FTZ R115, R71, R9 ;  /* 0x0000000947737220 */ /* 0x000fe20000410000 */
[----:B------:R-:W3:Y:S02]  /*13440*/  LDL.64 R60, [R1+0x300] ;  /* 0x00030000013c7983 */ /* 0x000ee40000100a00 */
[----:B------:R-:W0:Y:S01]  /*13450*/  MUFU.TANH R78, R78 ;  /* 0x0000004e004e7308 */ /* 0x000e220000002400 */
[----:B-1----:R-:W-:Y:S01]  /*13460*/  FMNMX.FTZ R11, R76, R11, !PT ;  /* 0x0000000b4c0b7209 */ /* 0x002fe20007810000 */
[----:B------:R-:W4:Y:S04]  /*13470*/  LDL.64 R70, [R1+0x230] ;  /* 0x0002300001467983 */ /* 0x000f280000100a00 */
[----:B------:R-:W3:Y:S02]  /*13480*/  LDL.64 R62, [R1+0x310] ;  /* 0x00031000013e7983 */ /* 0x000ee40000100a00 */
[----:B------:R-:W1:Y:S01]  /*13490*/  MUFU.TANH R38, R38 ;  /* 0x0000002600267308 */ /* 0x000e620000002400 */
[----:B--2---:R-:W-:Y:S01]  /*134a0*/  FMNMX.FTZ R11, R36, R11, !PT ;  /* 0x0000000b240b7209 */ /* 0x004fe20007810000 */
[----:B------:R-:W2:Y:S04]  /*134b0*/  LDL.64 R56, [R1+0x320] ;  /* 0x0003200001387983 */ /* 0x000ea80000100a00 */
[----:B------:R-:W2:Y:S02]  /*134c0*/  LDL.64 R54, [R1+0x330] ;  /* 0x0003300001367983 */ /* 0x000ea40000100a00 */
[----:B------:R-:W1:Y:S01]  /*134d0*/  MUFU.TANH R40, R40 ;  /* 0x0000002800287308 */ /* 0x000e620000002400 */
[----:B0-----:R-:W-:Y:S01]  /*134e0*/  FMNMX.FTZ R11, R78, R11, !PT ;  /* 0x0000000b4e0b7209 */ /* 0x001fe20007810000 */
[----:B------:R-:W2:Y:S06]  /*134f0*/  LDL.64 R58, [R1+0x340] ;  /* 0x00034000013a7983 */ /* 0x000eac0000100a00 */
        /* <DEDUP_REMOVED lines=51> */
[----:B------:R-:W-:-:S05]  /*13830*/  FMNMX.FTZ R8, R28, R13, !PT ;  /* 0x0000000d1c087209 */ /* 0x000fca0007810000 */
[----:B------:R-:W1:Y:S02]  /*13840*/  SHFL.BFLY PT, R13, R8, 0x2, 0x1f ;  /* 0x0c401f00080d7f89 */ /* 0x000e6400000e0000 */
[----:B------:R-:W1:Y:S01]  /*13850*/  MUFU.TANH R98, R98 ;  /* 0x0000006200627308 */ /* 0x000e620000002400 */
[----:B0-----:R-:W-:-:S07]  /*13860*/  FMNMX.FTZ R26, R96, R11, !PT ;  /* 0x0000000b601a7209 */ /* 0x001fce0007810000 */
[----:B------:R-:W0:Y:S01]  /*13870*/  MUFU.TANH R106, R106 ;  /* 0x0000006a006a7308 */ /* 0x000e220000002400 */
[----:B-1----:R-:W-:-:S07]  /*13880*/  FMNMX.FTZ R11, R97, R26, !PT ;  /* 0x0000001a610b7209 */ /* 0x002fce0007810000 */
[----:B------:R-:W1:Y:S01]  /*13890*/  MUFU.TANH R107, R107 ;  /* 0x0000006b006b7308 */ /* 0x000e620000002400 */
[----:B------:R-:W-:Y:S02]  /*138a0*/  FMNMX.FTZ R11, R98, R11, !PT ;  /* 0x0000000b620b7209 */ /* 0x000fe40007810000 */
[----:B------:R-:W-:-:S05]  /*138b0*/  FMNMX.FTZ R13, R8, R13, !PT ;  /* 0x0000000d080d7209 */ /* 0x000fca0007810000 */
[----:B------:R-:W1:Y:S01]  /*138c0*/  MUFU.TANH R108, R108 ;  /* 0x0000006c006c7308 */ /* 0x000e620000002400 */
[----:B0-----:R-:W-:Y:S01]  /*138d0*/  FMNMX.FTZ R26, R106, R11, !PT ;  /* 0x0000000b6a1a7209 */ /* 0x001fe20007810000 */
[----:B------:R-:W0:Y:S06]  /*138e0*/  SHFL.BFLY PT, R50, R13, 0x1, 0x1f ;  /* 0x0c201f000d327f89 */ /* 0x000e2c00000e0000 */
[----:B------:R-:W0:Y:S01]  /*138f0*/  MUFU.TANH R109, R109 ;  /* 0x0000006d006d7308 */ /* 0x000e220000002400 */
[----:B-1----:R-:W-:-:S07]  /*13900*/  FMNMX.FTZ R11, R107, R26, !PT ;  /* 0x0000001a6b0b7209 */ /* 0x002fce0007810000 */
[----:B------:R-:W1:Y:S01]  /*13910*/  MUFU.TANH R110, R110 ;  /* 0x0000006e006e7308 */ /* 0x000e620000002400 */
[----:B------:R-:W-:-:S07]  /*13920*/  FMNMX.FTZ R26, R108, R11, !PT ;  /* 0x0000000b6c1a7209 */ /* 0x000fce0007810000 */
[----:B------:R-:W4:Y:S01]  /*13930*/  MUFU.TANH R111, R111 ;  /* 0x0000006f006f7308 */ /* 0x000f220000002400 */
[----:B0-----:R-:W-:-:S07]  /*13940*/  FMNMX.FTZ R11, R109, R26, !PT ;  /* 0x0000001a6d0b7209 */ /* 0x001fce0007810000 */
[----:B------:R-:W0:Y:S01]  /*13950*/  MUFU.TANH R112, R112 ;  /* 0x0000007000707308 */ /* 0x000e220000002400 */
[----:B-1----:R-:W-:-:S07]  /*13960*/  FMNMX.FTZ R26, R110, R11, !PT ;  /* 0x0000000b6e1a7209 */ /* 0x002fce0007810000 */
[----:B------:R-:W1:Y:S01]  /*13970*/  MUFU.TANH R66, R66 ;  /* 0x0000004200427308 */ /* 0x000e620000002400 */
[----:B----4-:R-:W-:-:S07]  /*13980*/  FMNMX.FTZ R9, R111, R26, !PT ;  /* 0x0000001a6f097209 */ /* 0x010fce0007810000 */
[----:B------:R-:W4:Y:S01]  /*13990*/  MUFU.TANH R113, R113 ;  /* 0x0000007100717308 */ /* 0x000f220000002400 */
[----:B0-----:R-:W-:-:S07]  /*139a0*/  FMNMX.FTZ R9, R112, R9, !PT ;  /* 0x0000000970097209 */ /* 0x001fce0007810000 */
[----:B------:R-:W0:Y:S01]  /*139b0*/  MUFU.TANH R114, R114 ;  /* 0x0000007200727308 */ /* 0x000e220000002400 */
[----:B-1----:R-:W-:-:S07]  /*139c0*/  FMNMX.FTZ R26, R66, R9, !PT ;  /* 0x00000009421a7209 */ /* 0x002fce0007810000 */
[----:B------:R-:W1:Y:S01]  /*139d0*/  MUFU.TANH R115, R115 ;  /* 0x0000007300737308 */ /* 0x000e620000002400 */
[----:B----4-:R-:W-:-:S04]  /*139e0*/  FMNMX.FTZ R9, R113, R26, !PT ;  /* 0x0000001a71097209 */ /* 0x010fc80007810000 */
[----:B0-----:R-:W-:-:S04]  /*139f0*/  FMNMX.FTZ R26, R114, R9, !PT ;  /* 0x00000009721a7209 */ /* 0x001fc80007810000 */
[----:B-1----:R-:W-:Y:S02]  /*13a00*/  FMNMX.FTZ R9, R115, R26, !PT ;  /* 0x0000001a73097209 */ /* 0x002fe40007810000 */
[----:B------:R-:W-:Y:S02]  /*13a10*/  FMNMX.FTZ R26, R13, R50, !PT ;  /* 0x000000320d1a7209 */ /* 0x000fe40007810000 */
[----:B------:R-:W4:Y:S04]  /*13a20*/  LDL.64 R50, [R1+0x220] ;  /* 0x0002200001327983 */ /* 0x000f280000100a00 */
[----:B------:R0:W-:Y:S04]  /*13a30*/  STL.64 [R1+0x1d0], R8 ;  /* 0x0001d00801007387 */ /* 0x0001e80000100a00 */
[----:B------:R1:W-:Y:S04]  /*13a40*/  STL [R1+0x1d0], R26 ;  /* 0x0001d01a01007387 */ /* 0x0003e80000100800 */
[----:B------:R-:W3:Y:S04]  /*13a50*/  LDL R21, [R1+0x1d0] ;  /* 0x0001d00001157983 */ /* 0x000ee80000100800 */
[----:B------:R-:W2:Y:S04]  /*13a60*/  LDL R25, [R1+0x1d4] ;  /* 0x0001d40001197983 */ /* 0x000ea80000100800 */
[----:B0-----:R-:W4:Y:S04]  /*13a70*/  LDL.64 R8, [R1+0x3f8] ;  /* 0x0003f80001087983 */ /* 0x001f280000100a00 */
[----:B-1----:R-:W4:Y:S01]  /*13a80*/  LDL.64 R26, [R1+0x280] ;  /* 0x00028000011a7983 */ /* 0x002f220000100a00 */
[----:B---3--:R-:W-:-:S03]  /*13a90*/  FADD.FTZ R11, R4, -R21 ;  /* 0x80000015040b7221 */ /* 0x008fc60000010000 */
[----:B--2---:R-:W0:Y:S02]  /*13aa0*/  SHFL.BFLY PT, R4, R25, 0x2, 0x1f ;  /* 0x0c401f0019047f89 */ /* 0x004e2400000e0000 */
[----:B0-----:R-:W-:-:S05]  /*13ab0*/  FMNMX.FTZ R4, R4, R25, !PT ;  /* 0x0000001904047209 */ /* 0x001fca0007810000 */
[----:B------:R-:W0:Y:S01]  /*13ac0*/  SHFL.BFLY PT, R25, R4, 0x1, 0x1f ;  /* 0x0c201f0004197f89 */ /* 0x000e2200000e0000 */
[----:B------:R-:W-:Y:S01]  /*13ad0*/  FMUL.FTZ R11, R11, R116 ;  /* 0x000000740b0b7220 */ /* 0x000fe20000410000 */
[----:B------:R-:W-:-:S03]  /*13ae0*/  FMUL.FTZ R21, R116, R21 ;  /* 0x0000001574157220 */ /* 0x000fc60000410000 */
[----:B------:R1:W-:Y:S01]  /*13af0*/  MUFU.EX2 R86, R11 ;  /* 0x0000000b00567308 */ /* 0x0003e20000000800 */
[-CC-:B------:R-:W-:Y:S01]  /*13b00*/  FFMA.FTZ R156, R10, R116.reuse, -R21.reuse ;  /* 0x000000740a9c7223 */ /* 0x180fe20000010815 */
[-CC-:B------:R-:W-:Y:S01]  /*13b10*/  FFMA.FTZ R91, R12, R116.reuse, -R21.reuse ;  /* 0x000000740c5b7223 */ /* 0x180fe20000010815 */
[-CC-:B------:R-:W-:Y:S01]  /*13b20*/  FFMA.FTZ R158, R24, R116.reuse, -R21.reuse ;  /* 0x00000074189e7223 */ /* 0x180fe20000010815 */
[-CC-:B------:R-:W-:Y:S01]  /*13b30*/  FFMA.FTZ R105, R72, R116.reuse, -R21.reuse ;  /* 0x0000007448697223 */ /* 0x180fe20000010815 */
[-CC-:B------:R-:W-:Y:S01]  /*13b40*/  FFMA.FTZ R104, R74, R116.reuse, -R21.reuse ;  /* 0x000000744a687223 */ /* 0x180fe20000010815 */
[----:B0-----:R-:W-:Y:S01]  /*13b50*/  FMNMX.FTZ R92, R4, R25, !PT ;  /* 0x00000019045c7209 */ /* 0x001fe20007810000 */
[-CC-:B------:R-:W-:Y:S01]  /*13b60*/  FFMA.FTZ R164, R76, R116.reuse, -R21.reuse ;  /* 0x000000744ca47223 */ /* 0x180fe20000010815 */
[-CC-:B------:R-:W-:Y:S01]  /*13b70*/  FFMA.FTZ R166, R36, R116.reuse, -R21.reuse ;  /* 0x0000007424a67223 */ /* 0x180fe20000010815 */
[-CC-:B------:R-:W-:Y:S01]  /*13b80*/  FFMA.FTZ R103, R78, R116.reuse, -R21.reuse ;  /* 0x000000744e677223 */ /* 0x180fe20000010815 */
[-CC-:B------:R-:W-:Y:S01]  /*13b90*/  FFMA.FTZ R102, R38, R116.reuse, -R21.reuse ;  /* 0x0000007426667223 */ /* 0x180fe20000010815 */
[----:B------:R-:W-:Y:S01]  /*13ba0*/  FADD.FTZ R5, R5, -R92 ;  /* 0x8000005c05057221 */ /* 0x000fe20000010000 */
[-CC-:B------:R-:W-:Y:S01]  /*13bb0*/  FFMA.FTZ R168, R40, R116.reuse, -R21.reuse ;  /* 0x0000007428a87223 */ /* 0x180fe20000010815 */
[-CC-:B------:R-:W-:Y:S01]  /*13bc0*/  FFMA.FTZ R100, R44, R116.reuse, -R21.reuse ;  /* 0x000000742c647223 */ /* 0x180fe20000010815 */
[-CC-:B------:R-:W-:Y:S01]  /*13bd0*/  FFMA.FTZ R170, R170, R116.reuse, -R21.reuse ;  /* 0x00000074aaaa7223 */ /* 0x180fe20000010815 */
[----:B------:R-:W-:Y:S01]  /*13be0*/  FMUL.FTZ R93, R116, R5 ;  /* 0x00000005745d7220 */ /* 0x000fe20000410000 */
        /* <DEDUP_REMOVED lines=16> */
[----:B-1----:R-:W2:Y:S04]  /*13cf0*/  LDL.64 R10, [R1+0x200] ;  /* 0x00020000010a7983 */ /* 0x002ea80000100a00 */
        /* <DEDUP_REMOVED lines=18> */
[----:B------:R-:W3:Y:S01]  /*13e20*/  LDL.64 R20, [R1+0x3b0] ;  /* 0x0003b00001147983 */ /* 0x000ee20000100a00 */
        /* <DEDUP_REMOVED lines=21> */
[----:B------:R-:W3:Y:S04]  /*13f80*/  LDL.64 R84, [R1+0x3c0] ;  /* 0x0003c00001547983 */ /* 0x000ee80000100a00 */
[----:B------:R-:W3:Y:S04]  /*13f90*/  LDL.64 R6, [R1+0x3d0] ;  /* 0x0003d00001067983 */ /* 0x000ee80000100a00 */
[----:B------:R-:W3:Y:S01]  /*13fa0*/  LDL.64 R4, [R1+0x3e0] ;  /* 0x0003e00001047983 */ /* 0x000ee20000100a00 */
[----:B------:R-:W-:Y:S08]  /*13fb0*/  MUFU.EX2 R93, R93 ;  /* 0x0000005d005d7308 */ /* 0x000ff00000000800 */
[----:B------:R-:W0:Y:S08]  /*13fc0*/  MUFU.EX2 R90, R90 ;  /* 0x0000005a005a7308 */ /* 0x000e300000000800 */
[----:B------:R-:W1:Y:S08]  /*13fd0*/  MUFU.EX2 R156, R156 ;  /* 0x0000009c009c7308 */ /* 0x000e700000000800 */
[----:B------:R-:W4:Y:S08]  /*13fe0*/  MUFU.EX2 R157, R157 ;  /* 0x0000009d009d7308 */ /* 0x000f300000000800 */
[----:B------:R-:W4:Y:S08]  /*13ff0*/  MUFU.EX2 R91, R91 ;  /* 0x0000005b005b7308 */ /* 0x000f300000000800 */
[----:B------:R-:W4:Y:S08]  /*14000*/  MUFU.EX2 R159, R159 ;  /* 0x0000009f009f7308 */ /* 0x000f300000000800 */
[----:B------:R-:W4:Y:S01]  /*14010*/  MUFU.EX2 R158, R158 ;  /* 0x0000009e009e7308 */ /* 0x000f220000000800 */
[----:B0-----:R-:W-:Y:S01]  /*14020*/  FFMA.FTZ R66, R81, R93, R90 ;  /* 0x0000005d51427223 */ /* 0x001fe2000001005a */
[----:B-1----:R-:W-:-:S06]  /*14030*/  FFMA.FTZ R80, R86, R80, R156 ;  /* 0x0000005056507223 */ /* 0x002fcc000001009c */
[----:B------:R-:W0:Y:S08]  /*14040*/  MUFU.EX2 R89, R89 ;  /* 0x0000005900597308 */ /* 0x000e300000000800 */
[----:B------:R-:W1:Y:S01]  /*14050*/  MUFU.EX2 R105, R105 ;  /* 0x0000006900697308 */ /* 0x000e620000000800 */
[----:B----4-:R-:W-:Y:S01]  /*14060*/  FADD.FTZ R66, R157, R66 ;  /* 0x000000429d427221 */ /* 0x010fe20000010000 */
[----:B------:R-:W-:-:S06]  /*14070*/  FADD.FTZ R81, R91, R80 ;  /* 0x000000505b517221 */ /* 0x000fcc0000010000 */
[----:B------:R-:W4:Y:S08]  /*14080*/  MUFU.EX2 R88, R88 ;  /* 0x0000005800587308 */ /* 0x000f300000000800 */
[----:B------:R-:W4:Y:S01]  /*14090*/  MUFU.EX2 R104, R104 ;  /* 0x0000006800687308 */ /* 0x000f220000000800 */
[----:B------:R-:W-:Y:S01]  /*140a0*/  FADD.FTZ R106, R159, R66 ;  /* 0x000000429f6a7221 */ /* 0x000fe20000010000 */
[----:B------:R-:W-:-:S06]  /*140b0*/  FADD.FTZ R80, R158, R81 ;  /* 0x000000519e507221 */ /* 0x000fcc0000010000 */
[----:B------:R-:W4:Y:S08]  /*140c0*/  MUFU.EX2 R165, R165 ;  /* 0x000000a500a57308 */ /* 0x000f300000000800 */
[----:B------:R-:W4:Y:S01]  /*140d0*/  MUFU.EX2 R164, R164 ;  /* 0x000000a400a47308 */ /* 0x000f220000000800 */
[----:B0-----:R-:W-:Y:S01]  /*140e0*/  FADD.FTZ R87, R89, R106 ;  /* 0x0000006a59577221 */ /* 0x001fe20000010000 */
[----:B-1----:R-:W-:-:S06]  /*140f0*/  FADD.FTZ R81, R105, R80 ;  /* 0x0000005069517221 */ /* 0x002fcc0000010000 */
[----:B------:R-:W0:Y:S08]  /*14100*/  MUFU.EX2 R167, R167 ;  /* 0x000000a700a77308 */ /* 0x000e300000000800 */
[----:B------:R-:W1:Y:S01]  /*14110*/  MUFU.EX2 R166, R166 ;  /* 0x000000a600a67308 */ /* 0x000e620000000800 */
[----:B----4-:R-:W-:Y:S01]  /*14120*/  FADD.FTZ R80, R88, R87 ;  /* 0x0000005758507221 */ /* 0x010fe20000010000 */
[----:B------:R-:W-:-:S06]  /*14130*/  FADD.FTZ R81, R104, R81 ;  /* 0x0000005168517221 */ /* 0x000fcc0000010000 */
[----:B------:R-:W-:Y:S08]  /*14140*/  MUFU.EX2 R103, R103 ;  /* 0x0000006700677308 */ /* 0x000ff00000000800 */
[----:B------:R-:W4:Y:S01]  /*14150*/  MUFU.EX2 R69, R69 ;  /* 0x0000004500457308 */ /* 0x000f220000000800 */
[----:B------:R-:W-:Y:S01]  /*14160*/  FADD.FTZ R80, R165, R80 ;  /* 0x00000050a5507221 */ /* 0x000fe20000010000 */
[----:B------:R-:W-:-:S06]  /*14170*/  FADD.FTZ R81, R164, R81 ;  /* 0x00000051a4517221 */ /* 0x000fcc0000010000 */
[----:B------:R-:W-:Y:S08]  /*14180*/  MUFU.EX2 R102, R102 ;  /* 0x0000006600667308 */ /* 0x000ff00000000800 */
[----:B------:R-:W4:Y:S01]  /*14190*/  MUFU.EX2 R169, R169 ;  /* 0x000000a900a97308 */ /* 0x000f220000000800 */
        /* <DEDUP_REMOVED lines=8> */
[----:B------:R-:W-:Y:S01]  /*14220*/  FADD.FTZ R106, R169, R106 ;  /* 0x0000006aa96a7221 */ /* 0x000fe20000010000 */
[----:B------:R-:W-:-:S06]  /*14230*/  FADD.FTZ R81, R102, R81 ;  /* 0x0000005166517221 */ /* 0x000fcc0000010000 */
[----:B------:R-:W-:Y:S08]  /*14240*/  MUFU.EX2 R170, R170 ;  /* 0x000000aa00aa7308 */ /* 0x000ff00000000800 */
[----:B------:R-:W4:Y:S01]  /*14250*/  MUFU.EX2 R99, R99 ;  /* 0x0000006300637308 */ /* 0x000f220000000800 */
        /* <DEDUP_REMOVED lines=8> */
[----:B----4-:R-:W-:Y:S01]  /*142e0*/  FADD.FTZ R106, R99, R106 ;  /* 0x0000006a636a7221 */ /* 0x010fe20000010000 */
        /* <DEDUP_REMOVED lines=37> */
[----:B------:R-:W4:Y:S08]  /*14540*/  MUFU.EX2 R182, R182 ;  /* 0x000000b600b67308 */ /* 0x000f300000000800 */
[----:B------:R-:W3:Y:S01]  /*14550*/  MUFU.EX2 R94, R94 ;  /* 0x0000005e005e7308 */ /* 0x000ee20000000800 */
[----:B0-----:R-:W-:Y:S01]  /*14560*/  FADD.FTZ R106, R95, R106 ;  /* 0x0000006a5f6a7221 */ /* 0x001fe20000010000 */
[----:B------:R-:W-:-:S03]  /*14570*/  FADD.FTZ R81, R180, R81 ;  /* 0x00000051b4517221 */ /* 0x000fc60000010000 */
[----:B-1----:R-:W-:Y:S01]  /*14580*/  FADD.FTZ R107, R183, R106 ;  /* 0x0000006ab76b7221 */ /* 0x002fe20000010000 */
[----:B------:R-:W-:Y:S01]  /*14590*/  FADD.FTZ R87, R52, R81 ;  /* 0x0000005134577221 */ /* 0x000fe20000010000 */
[C---:B------:R-:W-:Y:S01]  /*145a0*/  FMUL.FTZ R71, R86.reuse, R71 ;  /* 0x0000004756477220 */ /* 0x040fe20000410000 */
[----:B------:R-:W-:Y:S01]  /*145b0*/  FMUL.FTZ R70, R86, R70 ;  /* 0x0000004656467220 */ /* 0x000fe20000410000 */
[C---:B------:R-:W-:Y:S01]  /*145c0*/  FMUL.FTZ R9, R93.reuse, R9 ;  /* 0x000000095d097220 */ /* 0x040fe20000410000 */
[----:B----4-:R-:W-:Y:S01]  /*145d0*/  FADD.FTZ R80, R182, R87 ;  /* 0x00000057b6507221 */ /* 0x010fe20000010000 */
[----:B------:R-:W-:Y:S01]  /*145e0*/  FMUL.FTZ R8, R93, R8 ;  /* 0x000000085d087220 */ /* 0x000fe20000410000 */
[C---:B--2---:R-:W-:Y:S01]  /*145f0*/  FMUL.FTZ R11, R86.reuse, R11 ;  /* 0x0000000b560b7220 */ /* 0x044fe20000410000 */
[C---:B------:R-:W-:Y:S01]  /*14600*/  FMUL.FTZ R10, R86.reuse, R10 ;  /* 0x0000000a560a7220 */ /* 0x040fe20000410000 */
[C---:B---3--:R-:W-:Y:S01]  /*14610*/  FMUL.FTZ R13, R86.reuse, R13 ;  /* 0x0000000d560d7220 */ /* 0x048fe20000410000 */
[C---:B------:R-:W-:Y:S01]  /*14620*/  FMUL.FTZ R12, R86.reuse, R12 ;  /* 0x0000000c560c7220 */ /* 0x040fe20000410000 */
[----:B------:R-:W-:Y:S01]  /*14630*/  FMUL.FTZ R51, R86, R51 ;  /* 0x0000003356337220 */ /* 0x000fe20000410000 */
[----:B------:R-:W-:Y:S01]  /*14640*/  FADD.FTZ R81, R94, R107 ;  /* 0x0000006b5e517221 */ /* 0x000fe20000010000 */
[----:B------:R-:W-:Y:S01]  /*14650*/  STL.64 [R1+0x230], R70 ;  /* 0x0002304601007387 */ /* 0x000fe20000100a00 */
        /* <DEDUP_REMOVED lines=53> */
[----:B------:R0:W-:Y:S04]  /*149b0*/  STL.64 [R1+0x3f8], R8 ;  /* 0x0003f80801007387 */ /* 0x0001e80000100a00 */
[----:B------:R1:W-:Y:S04]  /*149c0*/  STL.64 [R1+0x200], R10 ;  /* 0x0002000a01007387 */ /* 0x0003e80000100a00 */
        /* <DEDUP_REMOVED lines=23> */
[----:B------:R-:W-:Y:S04]  /*14b40*/  STL.64 [R1+0x390], R70 ;  /* 0x0003904601007387 */ /* 0x000fe80000100a00 */
[----:B------:R4:W-:Y:S04]  /*14b50*/  STL.64 [R1+0x3a0], R14 ;  /* 0x0003a00e01007387 */ /* 0x0009e80000100a00 */
[----:B------:R4:W-:Y:S04]  /*14b60*/  STL.64 [R1+0x3b0], R20 ;  /* 0x0003b01401007387 */ /* 0x0009e80000100a00 */
[----:B0-----:R-:W4:Y:S04]  /*14b70*/  LDL.64 R8, [R1+0x208] ;  /* 0x0002080001087983 */ /* 0x001f280000100a00 */
[----:B-1----:R-:W4:Y:S04]  /*14b80*/  LDL.64 R10, [R1+0x218] ;  /* 0x00021800010a7983 */ /* 0x002f280000100a00 */
[----:B--2---:R-:W2:Y:S04]  /*14b90*/  LDL.64 R12, [R1+0x228] ;  /* 0x00022800010c7983 */ /* 0x004ea80000100a00 */
        /* <DEDUP_REMOVED lines=29> */
[C---:B------:R-:W-:Y:S01]  /*14d70*/  FMUL.FTZ R85, R86.reuse, R85 ;  /* 0x0000005556557220 */ /* 0x040fe20000410000 */
[C---:B------:R-:W-:Y:S01]  /*14d80*/  FMUL.FTZ R84, R86.reuse, R84 ;  /* 0x0000005456547220 */ /* 0x040fe20000410000 */
[C---:B------:R-:W-:Y:S01]  /*14d90*/  FMUL.FTZ R7, R86.reuse, R7 ;  /* 0x0000000756077220 */ /* 0x040fe20000410000 */
[C---:B------:R-:W-:Y:S01]  /*14da0*/  FMUL.FTZ R6, R86.reuse, R6 ;  /* 0x0000000656067220 */ /* 0x040fe20000410000 */
[C---:B------:R-:W-:Y:S01]  /*14db0*/  FMUL.FTZ R87, R86.reuse, R5 ;  /* 0x0000000556577220 */ /* 0x040fe20000410000 */
[----:B------:R-:W-:-:S02]  /*14dc0*/  FMUL.FTZ R86, R86, R4 ;  /* 0x0000000456567220 */ /* 0x000fc40000410000 */
[----:B------:R0:W5:Y:S04]  /*14dd0*/  LDL.64 R4, [R1+0x1c0] ;  /* 0x0001c00001047983 */ /* 0x0001680000100a00 */
[----:B------:R0:W-:Y:S04]  /*14de0*/  STL.64 [R1+0x3c0], R84 ;  /* 0x0003c05401007387 */ /* 0x0001e80000100a00 */
[----:B------:R0:W-:Y:S04]  /*14df0*/  STL.64 [R1+0x3d0], R6 ;  /* 0x0003d00601007387 */ /* 0x0001e80000100a00 */
[----:B------:R0:W-:Y:S04]  /*14e00*/  STL.64 [R1+0x3e0], R86 ;  /* 0x0003e05601007387 */ /* 0x0001e80000100a00 */
[----:B------:R0:W-:Y:S01]  /*14e10*/  STL [R1+0x1d4], R92 ;  /* 0x0001d45c01007387 */ /* 0x0001e20000100800 */
        /* <DEDUP_REMOVED lines=29> */
[C---:B--2---:R-:W-:Y:S01]  /*14ff0*/  FMUL.FTZ R13, R93.reuse, R13 ;  /* 0x0000000d5d0d7220 */ /* 0x044fe20000410000 */
        /* <DEDUP_REMOVED lines=89> */
[----:B------:R-:W-:-:S13]  /*15590*/  ISETP.NE.AND P1, PT, R106, 0x3, PT ;  /* 0x000000036a00780c */ /* 0x000fda0003f25270 */
[----:B0-----:R-:W-:Y:S05]  /*155a0*/  @!P1 BRA `(.L_x_12134) ;  /* 0x0000000000049947 */ /* 0x001fea0003800000 */
[----:B------:R-:W-:Y:S01]  /*155b0*/  BPT.TRAP 0x1 ;  /* 0x000000040000795c */ /* 0x000fe20000300000 */
.L_x_12134:
[----:B------:R-:W-:Y:S05]  /*155c0*/  BSYNC B0 ;  /* 0x0000000000007941 */ /* 0x000fea0003800000 */
.L_x_12133:
        /* <DEDUP_REMOVED lines=8> */
.L_x_12136:
[----:B------:R-:W-:Y:S05]  /*15650*/  BSYNC B0 ;  /* 0x0000000000007941 */ /* 0x000fea0003800000 */
.L_x_12135:
[----:B------:R-:W-:Y:S04]  /*15660*/  BSSY B0, `(.L_x_12137) ;  /* 0x0000004000007945 */ /* 0x000fe80003800000 */
[----:B-1----:R-:W-:Y:S05]  /*15670*/  @P0 BRA `(.L_x_12138) ;  /* 0x0000000000080947 */ /* 0x002fea0003800000 */
[----:B------:R-:W1:Y:S02]  /*15680*/  SYNCS.PHASECHK.TRANS64.TRYWAIT P0, [R4+URZ], R5 ;  /* 0x00000005040075a7 */ /* 0x000e64000800017f */
[----:B-1----:R-:W-:Y:S05]  /*15690*/  @!P0 BRA `(.L_x_12139) ;  /* 0x0000019c00bc8947 */ /* 0x002fea0003800000 */
.L_x_12138:
[----:B------:R-:W-:Y:S05]  /*156a0*/  BSYNC B0 ;  /* 0x0000000000007941 */ /* 0x000fea0003800000 */
.L_x_12137:
[----:B------:R-:W2:Y:S01]  /*156b0*/  S2R R137, SR_TID.X ;  /* 0x0000000000897919 */ /* 0x000ea20000002100 */
[----:B------:R-:W3:Y:S04]  /*156c0*/  LDL R6, [R1+0x200] ;  /* 0x0002000001067983 */ /* 0x000ee80000100800 */
[----:B------:R-:W4:Y:S04]  /*156d0*/  LDL R7, [R1+0x204] ;  /* 0x0002040001077983 */ /* 0x000f280000100800 */
[----:B------:R-:W4:Y:S04]  /*156e0*/  LDL R8, [R1+0x208] ;  /* 0x0002080001087983 */ /* 0x000f280000100800 */
[----:B------:R-:W4:Y:S04]  /*156f0*/  LDL R9, [R1+0x20c] ;  /* 0x00020c0001097983 */ /* 0x000f280000100800 */
[----:B------:R-:W4:Y:S04]  /*15700*/  LDL R10, [R1+0x210] ;  /* 0x00021000010a7983 */ /* 0x000f280000100800 */
[----:B------:R-:W4:Y:S04]  /*15710*/  LDL R11, [R1+0x214] ;  /* 0x00021400010b7983 */ /* 0x000f280000100800 */
[----:B------:R-:W4:Y:S01]  /*15720*/  LDL R12, [R1+0x218] ;  /* 0x00021800010c7983 */ /* 0x000f220000100800 */
[----:B--2---:R-:W-:-:S03]  /*15730*/  SHF.R.U32.HI R140, RZ, 0x7, R137 ;  /* 0x00000007ff8c7819 */ /* 0x004fc60000011689 */
        /* <DEDUP_REMOVED lines=121> */
[----:B01----:R-:W-:Y:S01]  /*15ed0*/  VIADD R4, R140, 0x8 ;  /* 0x000000088c047836 */ /* 0x003fe20000000000 */
[----:B------:R-:W-:Y:S05]  /*15ee0*/  WARPSYNC.ALL ;  /* 0x0000000000007948 */ /* 0x000fea0003800000 */
[----:B------:R0:W-:Y:S01]  /*15ef0*/  BAR.SYNC.DEFER_BLOCKING R4, 0x100 ;  /* 0x000400040000751d */ /* 0x0001e20000010000 */
[----:B------:R-:W-:-:S02]  /*15f00*/  IMAD.U32 R5, RZ, RZ, UR45 ;  /* 0x0000002dff057e24 */ /* 0x000fc4000f8e00ff */
[----:B0-----:R-:W-:-:S06]  /*15f10*/  IMAD.U32 R4, RZ, RZ, UR44 ;  /* 0x0000002cff047e24 */ /* 0x001fcc000f8e00ff */
[----:B------:R-:W2:Y:S04]  /*15f20*/  LD.E.64 R4, desc[UR42][R4.64+0x80] ;  /* 0x0000802a04047980 */ /* 0x000ea8000c101b00 */
[----:B---3--:R0:W-:Y:S04]  /*15f30*/  STL [R1+0x200], R6 ;  /* 0x0002000601007387 */ /* 0x0081e80000100800 */
[----:B----4-:R1:W-:Y:S04]  /*15f40*/  STL [R1+0x204], R7 ;  /* 0x0002040701007387 */ /* 0x0103e80000100800 */
[----:B------:R-:W-:Y:S04]  /*15f50*/  STL [R1+0x208], R8 ;  /* 0x0002080801007387 */ /* 0x000fe80000100800 */
[----:B0-----:R-:W3:Y:S04]  /*15f60*/  LDL R6, [R1+0x68] ;  /* 0x0000680001067983 */ /* 0x001ee80000100800 */
[----:B-1----:R-:W4:Y:S04]  /*15f70*/  LDL R7, [R1+0x1c0] ;  /* 0x0001c00001077983 */ /* 0x002f280000100800 */
        /* <DEDUP_REMOVED lines=158> */
[----:B------:R-:W-:-:S02]  /*16960*/  ISETP.NE.U32.AND P0, PT, R6, RZ, PT ;  /* 0x000000ff0600720c */ /* 0x000fc40003f05070 */
[----:B------:R-:W-:Y:S02]  /*16970*/  R2UR UR7, R5 ;  /* 0x00000000050772ca */ /* 0x000fe400000e0000 */
[----:B------:R-:W-:-:S09]  /*16980*/  R2UR UR6, R4 ;  /* 0x00000000040672ca */ /* 0x000fd200000e0000 */
[----:B------:R-:W-:Y:S01]  /*16990*/  VOTEU.ANY UP0, P0 ;  /* 0x00000000003f7886 */ /* 0x000fe20000000100 */
[----:B------:R-:W-:Y:S01]  /*169a0*/  IMAD.MOV.U32 R7, RZ, RZ, R5 ;  /* 0x000000ffff077224 */ /* 0x000fe200078e0005 */
[----:B------:R-:W-:Y:S01]  /*169b0*/  IADD3 R6, R4, 0x80, RZ ;  /* 0x0000008004067810 */ /* 0x000fe20007ffe0ff */
        /* <DEDUP_REMOVED lines=496> */
.L_x_12141:
[----:B------:R-:W-:Y:S05]  /*188c0*/  BSYNC B0 ;  /* 0x0000000000007941 */ /* 0x000fea0003800000 */
.L_x_12140:
        /* <DEDUP_REMOVED lines=9> */
.L_x_12123:
[----:B------:R-:W-:-:S13]  /*18960*/  ISETP.GE.AND P0, PT, R0, R198, PT ;  /* 0x000000c60000720c */ /* 0x000fda0003f06270 */
[----:B------:R-:W-:Y:S05]  /*18970*/  @!P0 BRA `(.L_x_12143) ;  /* 0x0000007400088947 */ /* 0x000fea0003800000 */
.L_x_12172:
[----:B------:R-:W2:Y:S04]  /*18980*/  LDL R4, [R1+0x1c0] ;  /* 0x0001c00001047983 */ /* 0x000ea80000100800 */
[----:B-1----:R-:W3:Y:S01]  /*18990*/  LDL R2, [R1+0x1c8] ;  /* 0x0001c80001027983 */ /* 0x002ee20000100800 */
[----:B--2---:R-:W-:-:S05]  /*189a0*/  VIADD R4, R4, 0x1 ;  /* 0x0000000104047836 */ /* 0x004fca0000000000 */
[----:B------:R-:W-:-:S13]  /*189b0*/  ISETP.NE.AND P0, PT, R4, 0x2, PT ;  /* 0x000000020400780c */ /* 0x000fda0003f05270 */
[----:B------:R1:W5:Y:S04]  /*189c0*/  @P0 LDL R6, [R1+0x1c4] ;  /* 0x0001c40001060983 */ /* 0x0003680000100800 */
[----:B0-----:R-:W2:Y:S01]  /*189d0*/  @!P0 LDL R3, [R1+0x1c4] ;  /* 0x0001c40001038983 */ /* 0x001ea20000100800 */
        /* <DEDUP_REMOVED lines=11> */
[----:B0-----:R-:W-:-:S02]  /*18a90*/  @!P0 MOV R4, RZ ;  /* 0x000000ff00048202 */ /* 0x001fc40000000f00 */
[----:B--2---:R-:W-:-:S04]  /*18aa0*/  LOP3.LUT R3, R3, 0x1, RZ, 0xfc, !PT ;  /* 0x0000000103037812 */ /* 0x004fc800078efcff */
[----:B------:R-:W-:-:S13]  /*18ab0*/  ISETP.NE.AND P1, PT, R3, 0x3, PT ;  /* 0x000000030300780c */ /* 0x000fda0003f25270 */
[----:B-1----:R-:W-:Y:S05]  /*18ac0*/  @!P1 BRA `(.L_x_12145) ;  /* 0x0000000000049947 */ /* 0x002fea0003800000 */
[----:B------:R-:W-:Y:S01]  /*18ad0*/  BPT.TRAP 0x1 ;  /* 0x000000040000795c */ /* 0x000fe20000300000 */
.L_x_12145:
[----:B------:R-:W-:Y:S05]  /*18ae0*/  BSYNC B0 ;  /* 0x0000000000007941 */ /* 0x000fea0003800000 */
.L_x_12144:
[----:B------:R-:W-:Y:S02]  /*18af0*/  IMAD.U32 R8, RZ, RZ, UR44 ;  /* 0x0000002cff087e24 */ /* 0x000fe4000f8e00ff */
[----:B------:R-:W-:-:S05]  /*18b00*/  IMAD.U32 R9, RZ, RZ, UR45 ;  /* 0x0000002dff097e24 */ /* 0x000fca000f8e00ff */
        /* <DEDUP_REMOVED lines=14> */
.L_x_12147:
[----:B------:R-:W-:Y:S05]  /*18bf0*/  BSYNC B0 ;  /* 0x0000000000007941 */ /* 0x000fea0003800000 */
.L_x_12146:
        /* <DEDUP_REMOVED lines=10> */
.L_x_12149:
[----:B------:R-:W-:Y:S05]  /*18ca0*/  BSYNC B0 ;  /* 0x0000000000007941 */ /* 0x000fea0003800000 */
.L_x_12148:
[----:B-----5:R-:W2:Y:S04]  /*18cb0*/  LDL R11, [R1+0x1c0] ;  /* 0x0001c000010b7983 */ /* 0x020ea80000100800 */
[----:B------:R-:W2:Y:S01]  /*18cc0*/  LDL.64 R2, [R1+0x78] ;  /* 0x0000780001027983 */ /* 0x000ea20000100a00 */
        /* <DEDUP_REMOVED lines=9> */
[----:B------:R-:W-:-:S04]  /*18d60*/  VIADD R10, R2, 0x2 ;  /* 0x00000002020a7836 */ /* 0x000fc80000000000 */
[----:B------:R-:W0:Y:S01]  /*18d70*/  S2R R14, SR_TID.X ;  /* 0x00000000000e7919 */ /* 0x000e220000002100 */
[----:B------:R-:W-:Y:S01]  /*18d80*/  IMAD.MOV.U32 R11, RZ, RZ, R3 ;  /* 0x000000ffff0b7224 */ /* 0x000fe200078e0003 */
[----:B------:R1:W-:Y:S01]  /*18d90*/  STL [R1+0x60], RZ ;  /* 0x000060ff01007387 */ /* 0x0003e20000100800 */
[----:B0-----:R-:W-:Y:S02]  /*18da0*/  SHF.R.U32.HI R14, RZ, 0x7, R14 ;  /* 0x00000007ff0e7819 */ /* 0x001fe4000001160e */
[----:B---3--:R-:W-:Y:S02]  /*18db0*/  R2UR UR4, R12 ;  /* 0x000000000c0472ca */ /* 0x008fe400000e0000 */
[----:B------:R-:W-:Y:S01]  /*18dc0*/  R2UR UR5, R13 ;  /* 0x000000000d0572ca */ /* 0x000fe200000e0000 */
[----:B----4-:R-:W-:Y:S02]  /*18dd0*/  VIADD R4, R4, 0x2 ;  /* 0x0000000204047836 */ /* 0x010fe40000000000 */
[----:B------:R-:W-:-:S02]  /*18de0*/  VIADD R6, R6, 0x4 ;  /* 0x0000000406067836 */ /* 0x000fc40000000000 */
[----:B--2---:R-:W-:-:S08]  /*18df0*/  VIADD R8, R8, 0x6 ;  /* 0x0000000608087836 */ /* 0x004fd00000000000 */
[----:B------:R-:W-:Y:S01]  /*18e00*/  HGMMA.64x96x16.F32 R24, gdesc[UR4], RZ, !UPT, gsb0 ;  /* 0x01600000041879f0 */ /* 0x000fe2000c0008ff */
[----:B------:R-:W-:Y:S02]  /*18e10*/  R2UR UR6, R10 ;  /* 0x000000000a0672ca */ /* 0x000fe400000e0000 */
[----:B------:R-:W-:Y:S02]  /*18e20*/  R2UR UR7, R11 ;  /* 0x000000000b0772ca */ /* 0x000fe400000e0000 */
[----:B------:R-:W-:Y:S01]  /*18e30*/  R2UR UR4, R4 ;  /* 0x00000000040472ca */ /* 0x000fe200000e0000 */
[C---:B------:R-:W-:Y:S01]  /*18e40*/  VIADD R4, R2.reuse, 0x4 ;  /* 0x0000000402047836 */ /* 0x040fe20000000000 */
[----:B------:R-:W-:Y:S01]  /*18e50*/  R2UR UR5, R5 ;  /* 0x00000000050572ca */ /* 0x000fe200000e0000 */
[----:B------:R-:W-:Y:S01]  /*18e60*/  IMAD.MOV.U32 R5, RZ, RZ, R3 ;  /* 0x000000ffff057224 */ /* 0x000fe200078e0003 */
[----:B------:R-:W-:Y:S01]  /*18e70*/  IADD3 R2, R2, 0x6, RZ ;  /* 0x0000000602027810 */ /* 0x000fe20007ffe0ff */
        /* <DEDUP_REMOVED lines=8> */
[----:B------:R-:W-:Y:S02]  /*18f00*/  R2UR UR5, R7 ;  /* 0x00000000070572ca */ /* 0x000fe400000e0000 */
[----:B------:R-:W-:Y:S01]  /*18f10*/  IADD3 R7, -R14, 0xb, RZ ;  /* 0x0000000b0e077810 */ /* 0x000fe20007ffe1ff */
[----:B------:R-:W-:-:S02]  /*18f20*/  WARPGROUP.DEPBAR.LE gsb0, 0x0 ;  /* 0x00008000000079c5 */ /* 0x000fc40000010000 */
[----:B------:R-:W-:-:S08]  /*18f30*/  WARPGROUP.ARRIVE ;  /* 0x00000000000079c5 */ /* 0x000fd00000000000 */
        /* <DEDUP_REMOVED lines=22> */
.L_x_12152:
[----:B------:R-:W-:Y:S05]  /*190a0*/  BSYNC B0 ;  /* 0x0000000000007941 */ /* 0x000fea0003800000 */
.L_x_12151:
        /* <DEDUP_REMOVED lines=16> */
[----:B--2---:R-:W0:Y:S04]  /*191b0*/  LD.E R20, desc[UR42][R4.64] ;  /* 0x0000002a04147980 */ /* 0x004e28000c101900 */
[----:B------:R-:W2:Y:S01]  /*191c0*/  LDL.128 R4, [R1+0x110] ;  /* 0x0001100001047983 */ /* 0x000ea20000100c00 */
[----:B---3--:R-:W-:-:S02]  /*191d0*/  ISETP.NE.AND P0, PT, R12, 0x1, PT ;  /* 0x000000010c00780c */ /* 0x008fc40003f05270 */
[----:B----4-:R-:W-:Y:S01]  /*191e0*/  ISETP.GE.AND P1, PT, R9, 0x1, PT ;  /* 0x000000010900780c */ /* 0x010fe20003f26270 */
[----:B------:R-:W-:Y:S01]  /*191f0*/  BSSY B0, `(.L_x_12153) ;  /* 0x000009e000007945 */ /* 0x000fe20003800000 */
[-C--:B0-----:R-:W-:Y:S01]  /*19200*/  FMUL.FTZ R3, R26, R20.reuse ;  /* 0x000000141a037220 */ /* 0x081fe20000410000 */
[----:B------:R-:W-:Y:S01]  /*19210*/  SHF.R.S32.HI R26, RZ, 0x1f, R73 ;  /* 0x0000001fff1a7819 */ /* 0x000fe20000011449 */
[-C--:B------:R-:W-:Y:S01]  /*19220*/  FMUL.FTZ R121, R34, R20.reuse ;  /* 0x0000001422797220 */ /* 0x080fe20000410000 */
[-C--:B------:R-:W-:Y:S02]  /*19230*/  FMUL.FTZ R125, R30, R20.reuse ;  /* 0x000000141e7d7220 */ /* 0x080fe40000410000 */
[----:B------:R-:W-:Y:S01]  /*19240*/  LEA.HI R34, R26, R73, RZ, 0x7 ;  /* 0x000000491a227211 */ /* 0x000fe200078f38ff */
[----:B------:R-:W-:-:S03]  /*19250*/  FMUL.FTZ R30, R36, R20 ;  /* 0x00000014241e7220 */ /* 0x000fc60000410000 */
[----:B------:R-:W-:Y:S01]  /*19260*/  LOP3.LUT R36, R34, 0xffffff80, RZ, 0xc0, !PT ;  /* 0xffffff8022247812 */ /* 0x000fe200078ec0ff */
[----:B------:R-:W-:-:S04]  /*19270*/  FMUL.FTZ R115, R39, R20 ;  /* 0x0000001427737220 */ /* 0x000fc80000410000 */
[----:B------:R-:W-:Y:S02]  /*19280*/  IMAD.IADD R36, R73, 0x1, -R36 ;  /* 0x0000000149247824 */ /* 0x000fe400078e0a24 */
[-C--:B------:R-:W-:Y:S01]  /*19290*/  FMUL.FTZ R123, R31, R20.reuse ;  /* 0x000000141f7b7220 */ /* 0x080fe20000410000 */
[-C--:B------:R-:W-:Y:S02]  /*192a0*/  FMUL.FTZ R31, R41, R20.reuse ;  /* 0x00000014291f7220 */ /* 0x080fe40000410000 */
        /* <DEDUP_REMOVED lines=12> */
[----:B------:R-:W-:Y:S01]  /*19370*/  FMUL.FTZ R113, R42, R20 ;  /* 0x000000142a717220 */ /* 0x000fe20000410000 */
[----:B------:R-:W-:Y:S02]  /*19380*/  LOP3.LUT R42, R40, 0xfffffffc, RZ, 0xc0, !PT ;  /* 0xfffffffc282a7812 */ /* 0x000fe400078ec0ff */
[----:B------:R-:W-:Y:S02]  /*19390*/  LEA.HI R40, R37, R38, RZ, 0x3 ;  /* 0x0000002625287211 */ /* 0x000fe400078f18ff */
[----:B------:R-:W-:Y:S01]  /*193a0*/  LEA.HI R39, R39, R36, RZ, 0x5 ;  /* 0x0000002427277211 */ /* 0x000fe200078f28ff */
[----:B------:R-:W-:Y:S01]  /*193b0*/  FMUL.FTZ R101, R43, R20 ;  /* 0x000000142b657220 */ /* 0x000fe20000410000 */
[----:B------:R-:W-:Y:S01]  /*193c0*/  SHF.R.S32.HI R37, RZ, 0x7, R34 ;  /* 0x00000007ff257819 */ /* 0x000fe20000011422 */
[----:B------:R-:W-:Y:S01]  /*193d0*/  IMAD.IADD R73, R73, 0x1, -R42 ;  /* 0x0000000149497824 */ /* 0x000fe200078e0a2a */
[----:B------:R-:W-:-:S02]  /*193e0*/  LOP3.LUT R43, R40, 0xfffffff8, RZ, 0xc0, !PT ;  /* 0xfffffff8282b7812 */ /* 0x000fc400078ec0ff */
[----:B------:R-:W-:Y:S02]  /*193f0*/  SHF.R.S32.HI R39, RZ, 0x5, R39 ;  /* 0x00000005ff277819 */ /* 0x000fe40000011427 */
[----:B------:R-:W-:Y:S01]  /*19400*/  LEA.HI R34, R34, R37, RZ, 0x1 ;  /* 0x0000002522227211 */ /* 0x000fe200078f08ff */
[----:B------:R-:W-:Y:S01]  /*19410*/  IMAD.IADD R43, R38, 0x1, -R43 ;  /* 0x00000001262b7824 */ /* 0x000fe200078e0a2b */
[----:B------:R-:W-:Y:S01]  /*19420*/  LEA.HI R38, R73, R73, RZ, 0x1 ;  /* 0x0000004949267211 */ /* 0x000fe200078f08ff */
[----:B------:R-:W-:Y:S01]  /*19430*/  IMAD R72, R72, 0x8, R39 ;  /* 0x0000000848487824 */ /* 0x000fe200078e0227 */
[----:B------:R-:W-:Y:S02]  /*19440*/  LOP3.LUT R34, R34, 0x3fffffe, RZ, 0xc0, !PT ;  /* 0x03fffffe22227812 */ /* 0x000fe400078ec0ff */
[----:B------:R-:W-:Y:S02]  /*19450*/  LOP3.LUT R38, R38, 0x1ffffffe, RZ, 0xc0, !PT ;  /* 0x1ffffffe26267812 */ /* 0x000fe400078ec0ff */
[----:B------:R-:W-:Y:S01]  /*19460*/  LEA R43, R72, R43, 0x4 ;  /* 0x0000002b482b7211 */ /* 0x000fe200078e20ff */
[----:B------:R-:W-:-:S02]  /*19470*/  IMAD.IADD R34, R37, 0x1, -R34 ;  /* 0x0000000125227824 */ /* 0x000fc400078e0a22 */
        /* <DEDUP_REMOVED lines=41> */
[----:B------:R-:W-:Y:S01]  /*19710*/  FMUL.FTZ R69, R69, R20 ;  /* 0x0000001445457220 */ /* 0x000fe20000410000 */
[----:B------:R-:W-:Y:S01]  /*19720*/  IMAD R12, R41, -0x2, R12 ;  /* 0xfffffffe290c7824 */ /* 0x000fe200078e020c */
[----:B------:R-:W1:Y:S01]  /*19730*/  MUFU.TANH R14, R14 ;  /* 0x0000000e000e7308 */ /* 0x000e620000002400 */
[----:B--2---:R-:W-:-:S03]  /*19740*/  LOP3.LUT R13, RZ, R6, RZ, 0x33, !PT ;  /* 0x00000006ff0d7212 */ /* 0x004fc600078e33ff */
        /* <DEDUP_REMOVED lines=65> */
.L_x_12156:
[----:B------:R-:W-:-:S13]  /*19b60*/  ISETP.NE.AND P0, PT, R9, 0x1, PT ;  /* 0x000000010900780c */ /* 0x000fda0003f05270 */
[----:B------:R-:W-:-:S05]  /*19b70*/  @P0 IMAD.HI.U32 R12, R8, R10, RZ ;  /* 0x0000000a080c0227 */ /* 0x000fca00078e00ff */
[----:B------:R-:W-:-:S07]  /*19b80*/  @P0 SHF.R.U32.HI R8, RZ, R11, R12 ;  /* 0x0000000bff080219 */ /* 0x000fce000001160c */
.L_x_12157:
[----:B------:R-:W-:Y:S05]  /*19b90*/  BSYNC B1 ;  /* 0x0000000000017941 */ /* 0x000fea0003800000 */
.L_x_12155:
[----:B------:R-:W-:-:S05]  /*19ba0*/  IMAD R8, R8, R9, R41 ;  /* 0x0000000908087224 */ /* 0x000fca00078e0229 */
[----:B------:R-:W-:Y:S02]  /*19bb0*/  VIMNMX R7, R7, R8, !PT ;  /* 0x0000000807077248 */ /* 0x000fe40007fe0100 */
[----:B------:R-:W-:-:S07]  /*19bc0*/  VIADDMNMX R6, R8, R9, R6, PT ;  /* 0x0000000908067246 */ /* 0x000fce0003800106 */
.L_x_12154:
[----:B------:R-:W-:Y:S05]  /*19bd0*/  BSYNC B0 ;  /* 0x0000000000007941 */ /* 0x000fea0003800000 */
.L_x_12153:
[C---:B------:R-:W-:Y:S01]  /*19be0*/  ISETP.GE.AND P0, PT, R39.reuse, 0x2, PT ;  /* 0x000000022700780c */ /* 0x040fe20003f06270 */
[----:B------:R-:W0:Y:S01]  /*19bf0*/  SHFL.IDX PT, R38, R38, 0x1, 0x1c1f ;  /* 0x003c1f0026267f89 */ /* 0x000e2200000e0000 */
[----:B------:R-:W-:Y:S01]  /*19c00*/  ISETP.GE.AND P4, PT, R39, 0xa, PT ;  /* 0x0000000a2700780c */ /* 0x000fe20003f86270 */
[----:B------:R-:W-:Y:S01]  /*19c10*/  BSSY B0, `(.L_x_12158) ;  /* 0x0000086000007945 */ /* 0x000fe20003800000 */
        /* <DEDUP_REMOVED lines=126> */
.L_x_12161:
[----:B------:R-:W-:-:S13]  /*1a400*/  ISETP.NE.AND P6, PT, R9, 0x1, PT ;  /* 0x000000010900780c */ /* 0x000fda0003fc5270 */
[----:B------:R-:W-:-:S05]  /*1a410*/  @P6 IMAD.HI.U32 R10, R4, R10, RZ ;  /* 0x0000000a040a6227 */ /* 0x000fca00078e00ff */
[----:B------:R-:W-:-:S07]  /*1a420*/  @P6 SHF.R.U32.HI R4, RZ, R11, R10 ;  /* 0x0000000bff046219 */ /* 0x000fce000001160a */
.L_x_12162:
[----:B------:R-:W-:Y:S05]  /*1a430*/  BSYNC B1 ;  /* 0x0000000000017941 */ /* 0x000fea0003800000 */
.L_x_12160:
[----:B------:R-:W-:-:S05]  /*1a440*/  IMAD R4, R4, R9, R41 ;  /* 0x0000000904047224 */ /* 0x000fca00078e0229 */
[----:B------:R-:W-:Y:S02]  /*1a450*/  VIADDMNMX R6, R4, R9, R6, PT ;  /* 0x0000000904067246 */ /* 0x000fe40003800106 */
[----:B------:R-:W-:-:S07]  /*1a460*/  VIMNMX R7, R7, R4, !PT ;  /* 0x0000000407077248 */ /* 0x000fce0007fe0100 */
.L_x_12159:
[----:B------:R-:W-:Y:S05]  /*1a470*/  BSYNC B0 ;  /* 0x0000000000007941 */ /* 0x000fea0003800000 */
.L_x_12158:
        /* <DEDUP_REMOVED lines=29> */
[----:B------:R-:W-:Y:S01]  /*1a650*/  ISETP.NE.AND P0, PT, R27, RZ, PT ;  /* 0x000000ff1b00720c */ /* 0x000fe20003f05270 */
[----:B------:R-:W4:Y:S03]  /*1a660*/  LDL R108, [R1+0x28] ;  /* 0x00002800016c7983 */ /* 0x000f260000100800 */
        /* <DEDUP_REMOVED lines=61> */
[----:B--2---:R-:W-:-:S04]  /*1aa40*/  FMNMX.FTZ R3, R14, R70, !PT ;  /* 0x000000460e037209 */ /* 0x004fc80007810000 */
        /* <DEDUP_REMOVED lines=43> */
[----:B0-----:R-:W-:-:S02]  /*1ad00*/  FMNMX.FTZ R3, R4, R3, !PT ;  /* 0x0000000304037209 */ /* 0x001fc40007810000 */
[----:B------:R-:W-:Y:S02]  /*1ad10*/  FSEL R179, R179, -INF , !P0 ;  /* 0xff800000b3b37808 */ /* 0x000fe40004000000 */
[----:B------:R-:W-:Y:S01]  /*1ad20*/  FMNMX.FTZ R10, R97, R10, !PT ;  /* 0x0000000a610a7209 */ /* 0x000fe20007810000 */
[----:B------:R-:W0:Y:S03]  /*1ad30*/  SHFL.BFLY PT, R38, R3, 0x1, 0x1f ;  /* 0x0c201f0003267f89 */ /* 0x000e2600000e0000 */
[----:B------:R-:W-:Y:S02]  /*1ad40*/  FMNMX.FTZ R10, R179, R10, !PT ;  /* 0x0000000ab30a7209 */ /* 0x000fe40007810000 */
[----:B------:R-:W-:Y:S02]  /*1ad50*/  ISETP.GT.AND P5, PT, R7, 0x58, !P5 ;  /* 0x000000580700780c */ /* 0x000fe40006fa4270 */
[----:B------:R-:W-:-:S02]  /*1ad60*/  ISETP.LT.OR P4, PT, R6, 0x52, P4 ;  /* 0x000000520600780c */ /* 0x000fc40002781670 */
[----:B------:R-:W-:Y:S02]  /*1ad70*/  FSEL R75, R75, -INF , !P3 ;  /* 0xff8000004b4b7808 */ /* 0x000fe40005800000 */
[----:B------:R-:W-:Y:S02]  /*1ad80*/  FMNMX.FTZ R10, R73, R10, !PT ;  /* 0x0000000a490a7209 */ /* 0x000fe40007810000 */
[----:B------:R-:W-:Y:S02]  /*1ad90*/  ISETP.GT.AND P0, PT, R7, 0x59, !P6 ;  /* 0x000000590700780c */ /* 0x000fe40007704270 */
[----:B------:R-:W-:Y:S02]  /*1ada0*/  ISETP.LT.OR P5, PT, R6, 0x59, P5 ;  /* 0x000000590600780c */ /* 0x000fe40002fa1670 */
[----:B------:R-:W-:Y:S02]  /*1adb0*/  FSEL R77, R77, -INF , !P4 ;  /* 0xff8000004d4d7808 */ /* 0x000fe40006000000 */
[----:B------:R-:W-:-:S02]  /*1adc0*/  FMNMX.FTZ R10, R75, R10, !PT ;  /* 0x0000000a4b0a7209 */ /* 0x000fc40007810000 */
[----:B------:R-:W-:Y:S02]  /*1add0*/  ISETP.LT.OR P0, PT, R6, 0x5a, P0 ;  /* 0x0000005a0600780c */ /* 0x000fe40000701670 */
[----:B------:R-:W-:Y:S02]  /*1ade0*/  FSEL R79, R79, -INF , !P5 ;  /* 0xff8000004f4f7808 */ /* 0x000fe40006800000 */
[----:B------:R-:W-:Y:S02]  /*1adf0*/  FMNMX.FTZ R10, R77, R10, !PT ;  /* 0x0000000a4d0a7209 */ /* 0x000fe40007810000 */
[----:B------:R-:W-:Y:S02]  /*1ae00*/  FSEL R95, R95, -INF , !P0 ;  /* 0xff8000005f5f7808 */ /* 0x000fe40004000000 */
[----:B------:R-:W-:Y:S02]  /*1ae10*/  FMNMX.FTZ R10, R79, R10, !PT ;  /* 0x0000000a4f0a7209 */ /* 0x000fe40007810000 */
[----:B0-----:R-:W-:-:S02]  /*1ae20*/  FMNMX.FTZ R6, R3, R38, !PT ;  /* 0x0000002603067209 */ /* 0x001fc40007810000 */
[----:B------:R-:W-:Y:S01]  /*1ae30*/  FMNMX.FTZ R5, R95, R10, !PT ;  /* 0x0000000a5f057209 */ /* 0x000fe20007810000 */
[----:B------:R-:W2:Y:S04]  /*1ae40*/  LDL.64 R38, [R1+0x2c0] ;  /* 0x0002c00001267983 */ /* 0x000ea80000100a00 */
[----:B------:R0:W-:Y:S04]  /*1ae50*/  STL.64 [R1+0x1d0], R4 ;  /* 0x0001d00401007387 */ /* 0x0001e80000100a00 */
[----:B------:R1:W-:Y:S04]  /*1ae60*/  STL [R1+0x1d0], R6 ;  /* 0x0001d00601007387 */ /* 0x0003e80000100800 */
[----:B------:R-:W3:Y:S04]  /*1ae70*/  LDL R26, [R1+0x1d0] ;  /* 0x0001d000011a7983 */ /* 0x000ee80000100800 */
[----:B------:R-:W4:Y:S04]  /*1ae80*/  LDL R27, [R1+0x1d4] ;  /* 0x0001d400011b7983 */ /* 0x000f280000100800 */
[----:B------:R-:W2:Y:S04]  /*1ae90*/  LDL.64 R10, [R1+0x3f8] ;  /* 0x0003f800010a7983 */ /* 0x000ea80000100a00 */
[----:B0-----:R-:W2:Y:S04]  /*1aea0*/  LDL.64 R4, [R1+0x220] ;  /* 0x0002200001047983 */ /* 0x001ea80000100a00 */
[----:B-1----:R-:W2:Y:S01]  /*1aeb0*/  LDL.64 R6, [R1+0x230] ;  /* 0x0002300001067983 */ /* 0x002ea20000100a00 */
[----:B---3--:R-:W-:Y:S01]  /*1aec0*/  FMUL.FTZ R3, R72, R26 ;  /* 0x0000001a48037220 */ /* 0x008fe20000410000 */
[----:B------:R-:W-:-:S04]  /*1aed0*/  FSETP.NEU.FTZ.AND P0, PT, R26, -INF , PT ;  /* 0xff8000001a00780b */ /* 0x000fc80003f1d000 */
[----:B------:R-:W-:-:S05]  /*1aee0*/  FSEL R3, R3, RZ, P0 ;  /* 0x000000ff03037208 */ /* 0x000fca0000000000 */
[----:B------:R-:W-:Y:S02]  /*1aef0*/  FFMA.FTZ R104, R28, R72, -R3 ;  /* 0x000000481c687223 */ /* 0x000fe40000010803 */
[----:B----4-:R-:W0:Y:S02]  /*1af00*/  SHFL.BFLY PT, R28, R27, 0x2, 0x1f ;  /* 0x0c401f001b1c7f89 */ /* 0x010e2400000e0000 */
[----:B0-----:R-:W-:-:S05]  /*1af10*/  FMNMX.FTZ R28, R28, R27, !PT ;  /* 0x0000001b1c1c7209 */ /* 0x001fca0007810000 */
[----:B------:R-:W0:Y:S01]  /*1af20*/  SHFL.BFLY PT, R27, R28, 0x1, 0x1f ;  /* 0x0c201f001c1b7f89 */ /* 0x000e2200000e0000 */
[----:B------:R-:W-:-:S05]  /*1af30*/  FSEL R49, R26, RZ, P0 ;  /* 0x000000ff1a317208 */ /* 0x000fca0000000000 */
[----:B------:R-:W-:Y:S01]  /*1af40*/  FADD.FTZ R49, R70, -R49 ;  /* 0x8000003146317221 */ /* 0x000fe20000010000 */
[-CC-:B------:R-:W-:Y:S01]  /*1af50*/  FFMA.FTZ R89, R36, R72.reuse, -R3.reuse ;  /* 0x0000004824597223 */ /* 0x180fe20000010803 */
[-CC-:B------:R-:W-:Y:S01]  /*1af60*/  FFMA.FTZ R87, R8, R72.reuse, -R3.reuse ;  /* 0x0000004808577223 */ /* 0x180fe20000010803 */
[----:B------:R-:W3:Y:S04]  /*1af70*/  LDL.64 R36, [R1+0x2b0] ;  /* 0x0002b00001247983 */ /* 0x000ee80000100a00 */
[----:B------:R-:W4:Y:S01]  /*1af80*/  LDL.64 R8, [R1+0x240] ;  /* 0x0002400001087983 */ /* 0x000f220000100a00 */
[----:B0-----:R-:W-:Y:S01]  /*1af90*/  FMNMX.FTZ R92, R28, R27, !PT ;  /* 0x0000001b1c5c7209 */ /* 0x001fe20007810000 */
[-CC-:B------:R-:W-:Y:S01]  /*1afa0*/  FFMA.FTZ R156, R14, R72.reuse, -R3.reuse ;  /* 0x000000480e9c7223 */ /* 0x180fe20000010803 */
[-CC-:B------:R-:W-:Y:S01]  /*1afb0*/  FFMA.FTZ R164, R34, R72.reuse, -R3.reuse ;  /* 0x0000004822a47223 */ /* 0x180fe20000010803 */
[-CC-:B------:R-:W-:Y:S01]  /*1afc0*/  FFMA.FTZ R105, R32, R72.reuse, -R3.reuse ;  /* 0x0000004820697223 */ /* 0x180fe20000010803 */
[C---:B------:R-:W-:Y:S01]  /*1afd0*/  FSETP.NEU.FTZ.AND P0, PT, R92.reuse, -INF , PT ;  /* 0xff8000005c00780b */ /* 0x040fe20003f1d000 */
[-C--:B------:R-:W-:Y:S01]  /*1afe0*/  FMUL.FTZ R70, R92, R72.reuse ;  /* 0x000000485c467220 */ /* 0x080fe20000410000 */
[-CC-:B------:R-:W-:Y:S01]  /*1aff0*/  FFMA.FTZ R166, R30, R72.reuse, -R3.reuse ;  /* 0x000000481ea67223 */ /* 0x180fe20000010803 */
[-CC-:B------:R-:W-:Y:S01]  /*1b000*/  FFMA.FTZ R168, R24, R72.reuse, -R3.reuse ;  /* 0x0000004818a87223 */ /* 0x180fe20000010803 */
[-CC-:B------:R-:W-:Y:S01]  /*1b010*/  FFMA.FTZ R103, R12, R72.reuse, -R3.reuse ;  /* 0x000000480c677223 */ /* 0x180fe20000010803 */
[-CC-:B------:R-:W-:Y:S01]  /*1b020*/  FFMA.FTZ R85, R20, R72.reuse, -R3.reuse ;  /* 0x0000004814557223 */ /* 0x180fe20000010803 */
[----:B------:R-:W-:Y:S01]  /*1b030*/  FSEL R70, R70, RZ, P0 ;  /* 0x000000ff46467208 */ /* 0x000fe20000000000 */
[-CC-:B------:R-:W-:Y:S01]  /*1b040*/  FFMA.FTZ R83, R42, R72.reuse, -R3.reuse ;  /* 0x000000482a537223 */ /* 0x180fe20000010803 */
[-CC-:B------:R-:W-:Y:S01]  /*1b050*/  FFMA.FTZ R180, R40, R72.reuse, -R3.reuse ;  /* 0x0000004828b47223 */ /* 0x180fe20000010803 */
[-CC-:B------:R-:W-:Y:S01]  /*1b060*/  FFMA.FTZ R82, R50, R72.reuse, -R3.reuse ;  /* 0x0000004832527223 */ /* 0x180fe20000010803 */
[-C--:B------:R-:W-:Y:S01]  /*1b070*/  FFMA.FTZ R182, R48, R72.reuse, -R3 ;  /* 0x0000004830b67223 */ /* 0x080fe20000010803 */
[-C--:B------:R-:W-:Y:S01]  /*1b080*/  FMUL.FTZ R107, R49, R72.reuse ;  /* 0x00000048316b7220 */ /* 0x080fe20000410000 */
[-CC-:B------:R-:W-:Y:S01]  /*1b090*/  FFMA.FTZ R81, R51, R72.reuse, -R70.reuse ;  /* 0x0000004833517223 */ /* 0x180fe20000010846 */
[-CC-:B------:R-:W-:Y:S01]  /*1b0a0*/  FFMA.FTZ R157, R29, R72.reuse, -R70.reuse ;  /* 0x000000481d9d7223 */ /* 0x180fe20000010846 */
        /* <DEDUP_REMOVED lines=13> */
[----:B------:R-:W-:-:S03]  /*1b180*/  FFMA.FTZ R100, R91, R72, -R70 ;  /* 0x000000485b647223 */ /* 0x000fc60000010846 */
[----:B------:R-:W4:Y:S01]  /*1b190*/  LDL.64 R90, [R1+0x3b0] ;  /* 0x0003b000015a7983 */ /* 0x000f220000100a00 */
[----:B------:R-:W-:Y:S01]  /*1b1a0*/  FSEL R74, R92, RZ, P0 ;  /* 0x000000ff5c4a7208 */ /* 0x000fe20000000000 */
[----:B------:R-:W-:-:S04]  /*1b1b0*/  FFMA.FTZ R171, R93, R72, -R70 ;  /* 0x000000485dab7223 */ /* 0x000fc80000010846 */
[----:B------:R-:W-:-:S04]  /*1b1c0*/  FADD.FTZ R93, R71, -R74 ;  /* 0x8000004a475d7221 */ /* 0x000fc80000010000 */
[----:B------:R-:W-:Y:S01]  /*1b1d0*/  FMUL.FTZ R93, R72, R93 ;  /* 0x0000005d485d7220 */ /* 0x000fe20000410000 */
[----:B------:R-:W-:Y:S01]  /*1b1e0*/  MUFU.EX2 R156, R156 ;  /* 0x0000009c009c7308 */ /* 0x000fe20000000800 */
[-C--:B------:R-:W-:Y:S01]  /*1b1f0*/  FFMA.FTZ R158, R158, R72.reuse, -R3 ;  /* 0x000000489e9e7223 */ /* 0x080fe20000010803 */
[----:B------:R-:W-:-:S06]  /*1b200*/  FFMA.FTZ R159, R125, R72, -R70 ;  /* 0x000000487d9f7223 */ /* 0x000fcc0000010846 */
[----:B------:R-:W0:Y:S01]  /*1b210*/  MUFU.EX2 R107, R107 ;  /* 0x0000006b006b7308 */ /* 0x000e220000000800 */
[-C--:B------:R-:W-:Y:S01]  /*1b220*/  FFMA.FTZ R106, R106, R72.reuse, -R3 ;  /* 0x000000486a6a7223 */ /* 0x080fe20000010803 */
[----:B------:R-:W-:-:S06]  /*1b230*/  FFMA.FTZ R80, R123, R72, -R70 ;  /* 0x000000487b507223 */ /* 0x000fcc0000010846 */
[----:B------:R-:W-:Y:S08]  /*1b240*/  MUFU.EX2 R81, R81 ;  /* 0x0000005100517308 */ /* 0x000ff00000000800 */
[----:B------:R-:W1:Y:S01]  /*1b250*/  MUFU.EX2 R93, R93 ;  /* 0x0000005d005d7308 */ /* 0x000e620000000800 */
[----:B------:R-:W-:-:S07]  /*1b260*/  FFMA.FTZ R165, R121, R72, -R70 ;  /* 0x0000004879a57223 */ /* 0x000fce0000010846 */
[----:B------:R-:W2:Y:S08]  /*1b270*/  MUFU.EX2 R89, R89 ;  /* 0x0000005900597308 */ /* 0x000eb00000000800 */
[----:B------:R-:W2:Y:S01]  /*1b280*/  MUFU.EX2 R157, R157 ;  /* 0x0000009d009d7308 */ /* 0x000ea20000000800 */
[-CC-:B------:R-:W-:Y:S01]  /*1b290*/  FFMA.FTZ R170, R170, R72.reuse, -R3.reuse ;  /* 0x00000048aaaa7223 */ /* 0x180fe20000010803 */
[----:B------:R-:W-:-:S06]  /*1b2a0*/  FFMA.FTZ R88, R88, R72, -R3 ;  /* 0x0000004858587223 */ /* 0x000fcc0000010803 */
[----:B------:R-:W2:Y:S01]  /*1b2b0*/  MUFU.EX2 R158, R158 ;  /* 0x0000009e009e7308 */ /* 0x000ea20000000800 */
[-CC-:B------:R-:W-:Y:S01]  /*1b2c0*/  FFMA.FTZ R172, R172, R72.reuse, -R3.reuse ;  /* 0x00000048acac7223 */ /* 0x180fe20000010803 */
[-CC-:B------:R-:W-:Y:S01]  /*1b2d0*/  FFMA.FTZ R174, R174, R72.reuse, -R3.reuse ;  /* 0x00000048aeae7223 */ /* 0x180fe20000010803 */
[----:B------:R-:W-:-:S05]  /*1b2e0*/  FFMA.FTZ R86, R86, R72, -R3 ;  /* 0x0000004856567223 */ /* 0x000fca0000010803 */
[----:B------:R-:W2:Y:S01]  /*1b2f0*/  MUFU.EX2 R159, R159 ;  /* 0x0000009f009f7308 */ /* 0x000ea20000000800 */
[-CC-:B------:R-:W-:Y:S01]  /*1b300*/  FFMA.FTZ R176, R176, R72.reuse, -R3.reuse ;  /* 0x00000048b0b07223 */ /* 0x180fe20000010803 */
[-CC-:B------:R-:W-:Y:S01]  /*1b310*/  FFMA.FTZ R84, R84, R72.reuse, -R3.reuse ;  /* 0x0000004854547223 */ /* 0x180fe20000010803 */
[-C--:B------:R-:W-:Y:S01]  /*1b320*/  FFMA.FTZ R178, R178, R72.reuse, -R3 ;  /* 0x00000048b2b27223 */ /* 0x080fe20000010803 */
[----:B------:R-:W-:-:S04]  /*1b330*/  FFMA.FTZ R3, R119, R72, -R70 ;  /* 0x0000004877037223 */ /* 0x000fc80000010846 */
        /* <DEDUP_REMOVED lines=18> */
[----:B------:R-:W-:Y:S01]  /*1b460*/  FFMA.FTZ R94, R95, R72, -R70 ;  /* 0x000000485f5e7223 */ /* 0x000fe20000010846 */
[----:B0-----:R-:W-:Y:S01]  /*1b470*/  FFMA.FTZ R66, R107, R66, R156 ;  /* 0x000000426b427223 */ /* 0x001fe2000001009c */
[----:B-1----:R-:W-:Y:S01]  /*1b480*/  FFMA.FTZ R70, R67, R93, R81 ;  /* 0x0000005d43467223 */ /* 0x002fe20000010051 */
[----:B------:R-:W0:Y:S08]  /*1b490*/  MUFU.EX2 R165, R165 ;  /* 0x000000a500a57308 */ /* 0x000e300000000800 */
[----:B------:R-:W1:Y:S01]  /*1b4a0*/  MUFU.EX2 R105, R105 ;  /* 0x0000006900697308 */ /* 0x000e620000000800 */
[----:B--2---:R-:W-:Y:S01]  /*1b4b0*/  FADD.FTZ R67, R89, R66 ;  /* 0x0000004259437221 */ /* 0x004fe20000010000 */
[----:B------:R-:W-:-:S06]  /*1b4c0*/  FADD.FTZ R70, R157, R70 ;  /* 0x000000469d467221 */ /* 0x000fcc0000010000 */
[----:B------:R-:W-:Y:S01]  /*1b4d0*/  MUFU.EX2 R166, R166 ;  /* 0x000000a600a67308 */ /* 0x000fe20000000800 */
[----:B------:R-:W-:Y:S01]  /*1b4e0*/  FADD.FTZ R67, R158, R67 ;  /* 0x000000439e437221 */ /* 0x000fe20000010000 */
[----:B------:R-:W-:-:S06]  /*1b4f0*/  FADD.FTZ R71, R159, R70 ;  /* 0x000000469f477221 */ /* 0x000fcc0000010000 */
[----:B------:R-:W-:Y:S08]  /*1b500*/  MUFU.EX2 R104, R104 ;  /* 0x0000006800687308 */ /* 0x000ff00000000800 */
[----:B------:R-:W2:Y:S01]  /*1b510*/  MUFU.EX2 R3, R3 ;  /* 0x0000000300037308 */ /* 0x000ea20000000800 */
[----:B------:R-:W-:Y:S01]  /*1b520*/  FADD.FTZ R67, R106, R67 ;  /* 0x000000436a437221 */ /* 0x000fe20000010000 */
[----:B------:R-:W-:-:S06]  /*1b530*/  FADD.FTZ R66, R80, R71 ;  /* 0x0000004750427221 */ /* 0x000fcc0000010000 */
[----:B------:R-:W-:Y:S08]  /*1b540*/  MUFU.EX2 R168, R168 ;  /* 0x000000a800a87308 */ /* 0x000ff00000000800 */
[----:B------:R-:W2:Y:S01]  /*1b550*/  MUFU.EX2 R167, R167 ;  /* 0x000000a700a77308 */ /* 0x000ea20000000800 */
[----:B------:R-:W-:Y:S01]  /*1b560*/  FADD.FTZ R70, R164, R67 ;  /* 0x00000043a4467221 */ /* 0x000fe20000010000 */
[----:B0-----:R-:W-:-:S06]  /*1b570*/  FADD.FTZ R66, R165, R66 ;  /* 0x00000042a5427221 */ /* 0x001fcc0000010000 */
[----:B------:R-:W-:Y:S08]  /*1b580*/  MUFU.EX2 R103, R103 ;  /* 0x0000006700677308 */ /* 0x000ff00000000800 */
[----:B------:R-:W0:Y:S01]  /*1b590*/  MUFU.EX2 R102, R102 ;  /* 0x0000006600667308 */ /* 0x000e220000000800 */
[----:B-1----:R-:W-:Y:S01]  /*1b5a0*/  FADD.FTZ R67, R105, R70 ;  /* 0x0000004669437221 */ /* 0x002fe20000010000 */
[----:B--2---:R-:W-:-:S06]  /*1b5b0*/  FADD.FTZ R66, R3, R66 ;  /* 0x0000004203427221 */ /* 0x004fcc0000010000 */
[----:B------:R-:W-:Y:S08]  /*1b5c0*/  MUFU.EX2 R171, R171 ;  /* 0x000000ab00ab7308 */ /* 0x000ff00000000800 */
[----:B------:R-:W1:Y:S01]  /*1b5d0*/  MUFU.EX2 R169, R169 ;  /* 0x000000a900a97308 */ /* 0x000e620000000800 */
        /* <DEDUP_REMOVED lines=8> */
[----:B------:R-:W-:Y:S01]  /*1b660*/  FADD.FTZ R70, R168, R67 ;  /* 0x00000043a8467221 */ /* 0x000fe20000010000 */
[----:B-1----:R-:W-:-:S06]  /*1b670*/  FADD.FTZ R66, R169, R66 ;  /* 0x00000042a9427221 */ /* 0x002fcc0000010000 */
[----:B------:R-:W-:Y:S08]  /*1b680*/  MUFU.EX2 R85, R85 ;  /* 0x0000005500557308 */ /* 0x000ff00000000800 */
[----:B------:R-:W1:Y:S01]  /*1b690*/  MUFU.EX2 R88, R88 ;  /* 0x0000005800587308 */ /* 0x000e620000000800 */
[----:B------:R-:W-:Y:S01]  /*1b6a0*/  FADD.FTZ R67, R103, R70 ;  /* 0x0000004667437221 */ /* 0x000fe20000010000 */
[----:B--2---:R-:W-:-:S06]  /*1b6b0*/  FADD.FTZ R66, R101, R66 ;  /* 0x0000004265427221 */ /* 0x004fcc0000010000 */
[----:B------:R-:W-:Y:S08]  /*1b6c0*/  MUFU.EX2 R83, R83 ;  /* 0x0000005300537308 */ /* 0x000ff00000000800 */
[----:B------:R-:W2:Y:S08]  /*1b6d0*/  MUFU.EX2 R172, R172 ;  /* 0x000000ac00ac7308 */ /* 0x000eb00000000800 */
[----:B------:R-:W3:Y:S01]  /*1b6e0*/  MUFU.EX2 R173, R173 ;  /* 0x000000ad00ad7308 */ /* 0x000ee20000000800 */
[----:B0-----:R-:W-:Y:S01]  /*1b6f0*/  FADD.FTZ R67, R170, R67 ;  /* 0x00000043aa437221 */ /* 0x001fe20000010000 */
[----:B------:R-:W-:-:S06]  /*1b700*/  FADD.FTZ R71, R171, R66 ;  /* 0x00000042ab477221 */ /* 0x000fcc0000010000 */
[----:B------:R-:W-:Y:S08]  /*1b710*/  MUFU.EX2 R180, R180 ;  /* 0x000000b400b47308 */ /* 0x000ff00000000800 */
[----:B------:R-:W0:Y:S01]  /*1b720*/  MUFU.EX2 R99, R99 ;  /* 0x0000006300637308 */ /* 0x000e220000000800 */
[----:B-1----:R-:W-:Y:S01]  /*1b730*/  FADD.FTZ R67, R88, R67 ;  /* 0x0000004358437221 */ /* 0x002fe20000010000 */
[----:B------:R-:W-:-:S06]  /*1b740*/  FADD.FTZ R66, R100, R71 ;  /* 0x0000004764427221 */ /* 0x000fcc0000010000 */
[----:B------:R-:W-:Y:S08]  /*1b750*/  MUFU.EX2 R82, R82 ;  /* 0x0000005200527308 */ /* 0x000ff00000000800 */
[----:B------:R-:W1:Y:S08]  /*1b760*/  MUFU.EX2 R174, R174 ;  /* 0x000000ae00ae7308 */ /* 0x000e700000000800 */
[----:B------:R-:W4:Y:S01]  /*1b770*/  MUFU.EX2 R175, R175 ;  /* 0x000000af00af7308 */ /* 0x000f220000000800 */
[----:B--2---:R-:W-:Y:S01]  /*1b780*/  FADD.FTZ R70, R172, R67 ;  /* 0x00000043ac467221 */ /* 0x004fe20000010000 */
[----:B---3--:R-:W-:-:S06]  /*1b790*/  FADD.FTZ R66, R173, R66 ;  /* 0x00000042ad427221 */ /* 0x008fcc0000010000 */
[----:B------:R-:W-:Y:S08]  /*1b7a0*/  MUFU.EX2 R182, R182 ;  /* 0x000000b600b67308 */ /* 0x000ff00000000800 */
[----:B------:R-:W2:Y:S08]  /*1b7b0*/  MUFU.EX2 R86, R86 ;  /* 0x0000005600567308 */ /* 0x000eb00000000800 */
[----:B------:R-:W3:Y:S01]  /*1b7c0*/  MUFU.EX2 R98, R98 ;  /* 0x0000006200627308 */ /* 0x000ee20000000800 */
[----:B------:R-:W-:Y:S01]  /*1b7d0*/  FADD.FTZ R67, R87, R70 ;  /* 0x0000004657437221 */ /* 0x000fe20000010000 */
[----:B0-----:R-:W-:Y:S01]  /*1b7e0*/  FADD.FTZ R66, R99, R66 ;  /* 0x0000004263427221 */ /* 0x001fe20000010000 */
[C---:B------:R-:W-:Y:S01]  /*1b7f0*/  FMUL.FTZ R63, R107.reuse, R63 ;  /* 0x0000003f6b3f7220 */ /* 0x040fe20000410000 */
[----:B------:R-:W-:-:S04]  /*1b800*/  FMUL.FTZ R62, R107, R62 ;  /* 0x0000003e6b3e7220 */ /* 0x000fc80000410000 */
[----:B------:R-:W0:Y:S08]  /*1b810*/  MUFU.EX2 R176, R176 ;  /* 0x000000b000b07308 */ /* 0x000e300000000800 */
[----:B------:R-:W0:Y:S01]  /*1b820*/  MUFU.EX2 R177, R177 ;  /* 0x000000b100b17308 */ /* 0x000e220000000800 */
[----:B-1----:R-:W-:Y:S01]  /*1b830*/  FADD.FTZ R67, R174, R67 ;  /* 0x00000043ae437221 */ /* 0x002fe20000010000 */
[----:B----4-:R-:W-:Y:S01]  /*1b840*/  FADD.FTZ R71, R175, R66 ;  /* 0x00000042af477221 */ /* 0x010fe20000010000 */
[C---:B------:R-:W-:Y:S01]  /*1b850*/  FMUL.FTZ R65, R107.reuse, R65 ;  /* 0x000000416b417220 */ /* 0x040fe20000410000 */
[----:B------:R-:W-:-:S04]  /*1b860*/  FMUL.FTZ R64, R107, R64 ;  /* 0x000000406b407220 */ /* 0x000fc80000410000 */
[----:B------:R-:W1:Y:S01]  /*1b870*/  MUFU.EX2 R97, R97 ;  /* 0x0000006100617308 */ /* 0x000e620000000800 */
[----:B--2---:R-:W-:Y:S01]  /*1b880*/  FADD.FTZ R67, R86, R67 ;  /* 0x0000004356437221 */ /* 0x004fe20000010000 */
[----:B---3--:R-:W-:Y:S01]  /*1b890*/  FADD.FTZ R66, R98, R71 ;  /* 0x0000004762427221 */ /* 0x008fe20000010000 */
[C---:B------:R-:W-:Y:S01]  /*1b8a0*/  FMUL.FTZ R61, R107.reuse, R61 ;  /* 0x0000003d6b3d7220 */ /* 0x040fe20000410000 */
[----:B------:R-:W-:-:S04]  /*1b8b0*/  FMUL.FTZ R60, R107, R60 ;  /* 0x0000003c6b3c7220 */ /* 0x000fc80000410000 */
[----:B------:R-:W2:Y:S08]  /*1b8c0*/  MUFU.EX2 R84, R84 ;  /* 0x0000005400547308 */ /* 0x000eb00000000800 */
[----:B------:R-:W3:Y:S01]  /*1b8d0*/  MUFU.EX2 R179, R179 ;  /* 0x000000b300b37308 */ /* 0x000ee20000000800 */
[----:B0-----:R-:W-:Y:S01]  /*1b8e0*/  FADD.FTZ R70, R176, R67 ;  /* 0x00000043b0467221 */ /* 0x001fe20000010000 */
[----:B------:R-:W-:Y:S01]  /*1b8f0*/  FADD.FTZ R66, R177, R66 ;  /* 0x00000042b1427221 */ /* 0x000fe20000010000 */
[C---:B------:R-:W-:Y:S01]  /*1b900*/  FMUL.FTZ R37, R107.reuse, R37 ;  /* 0x000000256b257220 */ /* 0x040fe20000410000 */
[C---:B------:R-:W-:Y:S01]  /*1b910*/  FMUL.FTZ R36, R107.reuse, R36 ;  /* 0x000000246b247220 */ /* 0x040fe20000410000 */
[C---:B------:R-:W-:Y:S01]  /*1b920*/  FMUL.FTZ R39, R107.reuse, R39 ;  /* 0x000000276b277220 */ /* 0x040fe20000410000 */
[C---:B------:R-:W-:Y:S01]  /*1b930*/  FMUL.FTZ R38, R107.reuse, R38 ;  /* 0x000000266b267220 */ /* 0x040fe20000410000 */
[----:B------:R-:W-:Y:S01]  /*1b940*/  FMUL.FTZ R69, R107, R69 ;  /* 0x000000456b457220 */ /* 0x000fe20000410000 */
[----:B------:R-:W0:Y:S08]  /*1b950*/  MUFU.EX2 R178, R178 ;  /* 0x000000b200b27308 */ /* 0x000e300000000800 */
[----:B------:R-:W4:Y:S01]  /*1b960*/  MUFU.EX2 R96, R96 ;  /* 0x0000006000607308 */ /* 0x000f220000000800 */
[----:B------:R-:W-:Y:S01]  /*1b970*/  FADD.FTZ R67, R85, R70 ;  /* 0x0000004655437221 */ /* 0x000fe20000010000 */
[----:B-1----:R-:W-:Y:S01]  /*1b980*/  FADD.FTZ R66, R97, R66 ;  /* 0x0000004261427221 */ /* 0x002fe20000010000 */
[----:B------:R-:W-:Y:S01]  /*1b990*/  FMUL.FTZ R68, R107, R68 ;  /* 0x000000446b447220 */ /* 0x000fe20000410000 */
[C---:B------:R-:W-:Y:S01]  /*1b9a0*/  FMUL.FTZ R11, R93.reuse, R11 ;  /* 0x0000000b5d0b7220 */ /* 0x040fe20000410000 */
[----:B------:R-:W-:Y:S01]  /*1b9b0*/  FMUL.FTZ R10, R93, R10 ;  /* 0x0000000a5d0a7220 */ /* 0x000fe20000410000 */
[C---:B------:R-:W-:Y:S01]  /*1b9c0*/  FMUL.FTZ R5, R107.reuse, R5 ;  /* 0x000000056b057220 */ /* 0x040fe20000410000 */
[----:B------:R-:W-:Y:S01]  /*1b9d0*/  FMUL.FTZ R4, R107, R4 ;  /* 0x000000046b047220 */ /* 0x000fe20000410000 */
[----:B------:R-:W1:Y:S01]  /*1b9e0*/  MUFU.EX2 R181, R181 ;  /* 0x000000b500b57308 */ /* 0x000e620000000800 */
[----:B--2---:R-:W-:Y:S01]  /*1b9f0*/  FADD.FTZ R67, R84, R67 ;  /* 0x0000004354437221 */ /* 0x004fe20000010000 */
[----:B---3--:R-:W-:Y:S01]  /*1ba00*/  FADD.FTZ R71, R179, R66 ;  /* 0x00000042b3477221 */ /* 0x008fe20000010000 */
[C---:B------:R-:W-:Y:S01]  /*1ba10*/  FMUL.FTZ R7, R107.reuse, R7 ;  /* 0x000000076b077220 */ /* 0x040fe20000410000 */
[C---:B------:R-:W-:Y:S01]  /*1ba20*/  FMUL.FTZ R6, R107.reuse, R6 ;  /* 0x000000066b067220 */ /* 0x040fe20000410000 */
[C---:B------:R-:W-:Y:S01]  /*1ba30*/  FMUL.FTZ R13, R107.reuse, R13 ;  /* 0x0000000d6b0d7220 */ /* 0x040fe20000410000 */
[C---:B------:R-:W-:Y:S01]  /*1ba40*/  FMUL.FTZ R12, R107.reuse, R12 ;  /* 0x0000000c6b0c7220 */ /* 0x040fe20000410000 */
[C---:B------:R-:W-:Y:S01]  /*1ba50*/  FMUL.FTZ R15, R107.reuse, R15 ;  /* 0x0000000f6b0f7220 */ /* 0x040fe20000410000 */
[----:B------:R-:W2:Y:S01]  /*1ba60*/  MUFU.EX2 R95, R77 ;  /* 0x0000004d005f7308 */ /* 0x000ea20000000800 */
[----:B0-----:R-:W-:Y:S01]  /*1ba70*/  FADD.FTZ R66, R178, R67 ;  /* 0x00000043b2427221 */ /* 0x001fe20000010000 */
[----:B----4-:R-:W-:Y:S01]  /*1ba80*/  FADD.FTZ R70, R96, R71 ;  /* 0x0000004760467221 */ /* 0x010fe20000010000 */
[C---:B------:R-:W-:Y:S01]  /*1ba90*/  FMUL.FTZ R14, R107.reuse, R14 ;  /* 0x0000000e6b0e7220 */ /* 0x040fe20000410000 */
[C---:B------:R-:W-:Y:S01]  /*1baa0*/  FMUL.FTZ R47, R107.reuse, R47 ;  /* 0x0000002f6b2f7220 */ /* 0x040fe20000410000 */
[C---:B------:R-:W-:Y:S01]  /*1bab0*/  FMUL.FTZ R46, R107.reuse, R46 ;  /* 0x0000002e6b2e7220 */ /* 0x040fe20000410000 */
[C---:B------:R-:W-:Y:S01]  /*1bac0*/  FMUL.FTZ R21, R107.reuse, R21 ;  /* 0x000000156b157220 */ /* 0x040fe20000410000 */
[----:B------:R-:W-:Y:S01]  /*1bad0*/  FMUL.FTZ R20, R107, R20 ;  /* 0x000000146b147220 */ /* 0x000fe20000410000 */
[----:B------:R-:W0:Y:S01]  /*1bae0*/  MUFU.EX2 R183, R183 ;  /* 0x000000b700b77308 */ /* 0x000e220000000800 */
[----:B------:R-:W-:Y:S01]  /*1baf0*/  FADD.FTZ R67, R83, R66 ;  /* 0x0000004253437221 */ /* 0x000fe20000010000 */
[----:B-1----:R-:W-:Y:S01]  /*1bb00*/  FADD.FTZ R70, R181, R70 ;  /* 0x00000046b5467221 */ /* 0x002fe20000010000 */
[C---:B------:R-:W-:Y:S01]  /*1bb10*/  FMUL.FTZ R25, R107.reuse, R25 ;  /* 0x000000196b197220 */ /* 0x040fe20000410000 */
[C---:B------:R-:W-:Y:S01]  /*1bb20*/  FMUL.FTZ R24, R107.reuse, R24 ;  /* 0x000000186b187220 */ /* 0x040fe20000410000 */
[C---:B------:R-:W-:Y:S01]  /*1bb30*/  FMUL.FTZ R35, R107.reuse, R35 ;  /* 0x000000236b237220 */ /* 0x040fe20000410000 */
[C---:B------:R-:W-:Y:S01]  /*1bb40*/  FMUL.FTZ R34, R107.reuse, R34 ;  /* 0x000000226b227220 */ /* 0x040fe20000410000 */
[----:B------:R-:W-:Y:S01]  /*1bb50*/  FMUL.FTZ R41, R107, R41 ;  /* 0x000000296b297220 */ /* 0x000fe20000410000 */
[----:B------:R-:W1:Y:S01]  /*1bb60*/  MUFU.EX2 R94, R94 ;  /* 0x0000005e005e7308 */ /* 0x000e620000000800 */
[----:B------:R-:W-:Y:S01]  /*1bb70*/  FADD.FTZ R67, R180, R67 ;  /* 0x00000043b4437221 */ /* 0x000fe20000010000 */
[----:B--2---:R-:W-:Y:S01]  /*1bb80*/  FADD.FTZ R70, R95, R70 ;  /* 0x000000465f467221 */ /* 0x004fe20000010000 */
[----:B------:R2:W-:Y:S02]  /*1bb90*/  STL.64 [R1+0x200], R62 ;  /* 0x0002003e01007387 */ /* 0x0005e40000100a00 */
[----:B------:R-:W-:Y:S01]  /*1bba0*/  FADD.FTZ R67, R82, R67 ;  /* 0x0000004352437221 */ /* 0x000fe20000010000 */
[----:B------:R-:W-:Y:S01]  /*1bbb0*/  FMUL.FTZ R40, R107, R40 ;  /* 0x000000286b287220 */ /* 0x000fe20000410000 */
[----:B------:R-:W-:Y:S01]  /*1bbc0*/  STL.64 [R1+0x210], R64 ;  /* 0x0002104001007387 */ /* 0x000fe20000100a00 */
[----:B0-----:R-:W-:Y:S01]  /*1bbd0*/  FADD.FTZ R71, R183, R70 ;  /* 0x00000046b7477221 */ /* 0x001fe20000010000 */
[----:B------:R-:W-:-:S02]  /*1bbe0*/  FADD.FTZ R66, R182, R67 ;  /* 0x00000043b6427221 */ /* 0x000fc40000010000 */
[----:B------:R-:W-:Y:S01]  /*1bbf0*/  STL.64 [R1+0x280], R60 ;  /* 0x0002803c01007387 */ /* 0x000fe20000100a00 */
[C---:B--2---:R-:W-:Y:S01]  /*1bc00*/  FMUL.FTZ R63, R107.reuse, R9 ;  /* 0x000000096b3f7220 */ /* 0x044fe20000410000 */
[C---:B------:R-:W-:Y:S02]  /*1bc10*/  FMUL.FTZ R62, R107.reuse, R8 ;  /* 0x000000086b3e7220 */ /* 0x040fe40000410000 */
[----:B------:R0:W-:Y:S01]  /*1bc20*/  STL.64 [R1+0x2b0], R36 ;  /* 0x0002b02401007387 */ /* 0x0001e20000100a00 */
[----:B-1----:R-:W-:Y:S01]  /*1bc30*/  FADD.FTZ R67, R94, R71 ;  /* 0x000000475e437221 */ /* 0x002fe20000010000 */
[C---:B------:R-:W-:Y:S01]  /*1bc40*/  FMUL.FTZ R43, R107.reuse, R43 ;  /* 0x0000002b6b2b7220 */ /* 0x040fe20000410000 */
[C---:B------:R-:W-:Y:S01]  /*1bc50*/  FMUL.FTZ R42, R107.reuse, R42 ;  /* 0x0000002a6b2a7220 */ /* 0x040fe20000410000 */
        /* <DEDUP_REMOVED lines=22> */
[----:B------:R-:W-:Y:S04]  /*1bdc0*/  STL.64 [R1+0x1e0], R66 ;  /* 0x0001e04201007387 */ /* 0x000fe80000100a00 */
[----:B------:R-:W-:Y:S04]  /*1bdd0*/  STL.64 [R1+0x3f0], R68 ;  /* 0x0003f04401007387 */ /* 0x000fe80000100a00 */
[----:B------:R0:W-:Y:S04]  /*1bde0*/  STL.64 [R1+0x3f8], R10 ;  /* 0x0003f80a01007387 */ /* 0x0001e80000100a00 */
[----:B------:R-:W-:Y:S04]  /*1bdf0*/  STL.64 [R1+0x220], R4 ;  /* 0x0002200401007387 */ /* 0x000fe80000100a00 */
[----:B------:R1:W-:Y:S04]  /*1be00*/  STL.64 [R1+0x230], R6 ;  /* 0x0002300601007387 */ /* 0x0003e80000100a00 */
[----:B------:R2:W-:Y:S04]  /*1be10*/  STL.64 [R1+0x250], R12 ;  /* 0x0002500c01007387 */ /* 0x0005e80000100a00 */
[----:B------:R3:W-:Y:S04]  /*1be20*/  STL.64 [R1+0x260], R14 ;  /* 0x0002600e01007387 */ /* 0x0007e80000100a00 */
[----:B------:R-:W-:Y:S04]  /*1be30*/  STL.64 [R1+0x270], R46 ;  /* 0x0002702e01007387 */ /* 0x000fe80000100a00 */
        /* <DEDUP_REMOVED lines=15> */
[----:B0-----:R-:W4:Y:S04]  /*1bf30*/  LDL.64 R10, [R1+0x3c0] ;  /* 0x0003c000010a7983 */ /* 0x001f280000100a00 */
[----:B------:R-:W4:Y:S04]  /*1bf40*/  LDL.64 R8, [R1+0x3d0] ;  /* 0x0003d00001087983 */ /* 0x000f280000100a00 */
[----:B-1----:R-:W4:Y:S04]  /*1bf50*/  LDL.64 R6, [R1+0x3e0] ;  /* 0x0003e00001067983 */ /* 0x002f280000100a00 */
[----:B------:R-:W4:Y:S04]  /*1bf60*/  LDL.64 R4, [R1+0x208] ;  /* 0x0002080001047983 */ /* 0x000f280000100a00 */
        /* <DEDUP_REMOVED lines=37> */
[----:B------:R-:W-:-:S03]  /*1c1c0*/  LOP3.LUT R108, R108, 0x1, RZ, 0xfc, !PT ;  /* 0x000000016c6c7812 */ /* 0x000fc600078efcff */
[----:B------:R0:W-:Y:S01]  /*1c1d0*/  STL [R1+0x1d4], R92 ;  /* 0x0001d45c01007387 */ /* 0x0001e20000100800 */
        /* <DEDUP_REMOVED lines=130> */
.L_x_12164:
[----:B------:R-:W-:Y:S05]  /*1ca00*/  BSYNC B0 ;  /* 0x0000000000007941 */ /* 0x000fea0003800000 */
.L_x_12163:
        /* <DEDUP_REMOVED lines=8> */
.L_x_12166:
[----:B------:R-:W-:Y:S05]  /*1ca90*/  BSYNC B0 ;  /* 0x0000000000007941 */ /* 0x000fea0003800000 */
.L_x_12165:
[----:B------:R-:W-:Y:S04]  /*1caa0*/  BSSY B0, `(.L_x_12167) ;  /* 0x0000004000007945 */ /* 0x000fe80003800000 */
[----:B-1----:R-:W-:Y:S05]  /*1cab0*/  @P0 BRA `(.L_x_12168) ;  /* 0x0000000000080947 */ /* 0x002fea0003800000 */
[----:B------:R-:W1:Y:S02]  /*1cac0*/  SYNCS.PHASECHK.TRANS64.TRYWAIT P0, [R26+URZ], R27 ;  /* 0x0000001b1a0075a7 */ /* 0x000e64000800017f */
[----:B-1----:R-:W-:Y:S05]  /*1cad0*/  @!P0 BRA `(.L_x_12169) ;  /* 0x0000012800d48947 */ /* 0x002fea0003800000 */
.L_x_12168:
[----:B------:R-:W-:Y:S05]  /*1cae0*/  BSYNC B0 ;  /* 0x0000000000007941 */ /* 0x000fea0003800000 */
.L_x_12167:
        /* <DEDUP_REMOVED lines=133> */
[----:B------:R-:W-:Y:S01]  /*1d340*/  IMAD.U32 R5, RZ, RZ, UR45 ;  /* 0x0000002dff057e24 */ /* 0x000fe2000f8e00ff */
[----:B0-----:R-:W-:-:S06]  /*1d350*/  MOV R4, UR44 ;  /* 0x0000002c00047c02 */ /* 0x001fcc0008000f00 */
        /* <DEDUP_REMOVED lines=666> */
.L_x_12171:
[----:B------:R-:W-:Y:S05]  /*1fd00*/  BSYNC B0 ;  /* 0x0000000000007941 */ /* 0x000fea0003800000 */
.L_x_12170:
        /* <DEDUP_REMOVED lines=9> */
.L_x_12143:
[----:B------:R-:W2:Y:S01]  /*1fda0*/  LDL R5, [R1+0x1e0] ;  /* 0x0001e00001057983 */ /* 0x000ea20000100800 */
[----:B------:R-:W-:Y:S05]  /*1fdb0*/  WARPSYNC.ALL ;  /* 0x0000000000007948 */ /* 0x000fea0003800000 */
[----:B------:R-:W3:Y:S04]  /*1fdc0*/  LDL R4, [R1+0x1e4] ;  /* 0x0001e40001047983 */ /* 0x000ee80000100800 */
[----:B------:R-:W4:Y:S04]  /*1fdd0*/  LDL.64 R8, [R1+0x210] ;  /* 0x0002100001087983 */ /* 0x000f280000100a00 */
[----:B------:R-:W5:Y:S04]  /*1fde0*/  LDL.64 R6, [R1+0x220] ;  /* 0x0002200001067983 */ /* 0x000f680000100a00 */
[----:B------:R-:W5:Y:S04]  /*1fdf0*/  LDL.64 R10, [R1+0x200] ;  /* 0x00020000010a7983 */ /* 0x000f680000100a00 */
[----:B------:R-:W5:Y:S01]  /*1fe00*/  LDL.64 R114, [R1+0x2a0] ;  /* 0x0002a00001727983 */ /* 0x000f620000100a00 */
[----:B------:R-:W-:Y:S01]  /*1fe10*/  IMAD.MOV.U32 R129, RZ, RZ, -0x800000 ;  /* 0xff800000ff817424 */ /* 0x000fe200078e00ff */
[----:B------:R-:W-:-:S02]  /*1fe20*/  MOV R130, 0xff800000 ;  /* 0xff80000000827802 */ /* 0x000fc40000000f00 */
        /* <DEDUP_REMOVED lines=50> */
[----:B------:R-:W5:Y:S04]  /*20150*/  LDL R126, [R1+0x1c0] ;  /* 0x0001c000017e7983 */ /* 0x000f680000100800 */
[----:B--2---:R-:W2:Y:S02]  /*20160*/  SHFL.BFLY PT, R0, R5, 0x2, 0x1f ;  /* 0x0c401f0005007f89 */ /* 0x004ea400000e0000 */
[----:B--2---:R-:W-:-:S05]  /*20170*/  FADD.FTZ R0, R5, R0 ;  /* 0x0000000005007221 */ /* 0x004fca0000010000 */
[----:B0-----:R-:W1:Y:S02]  /*20180*/  SHFL.BFLY PT, R3, R0, 0x1, 0x1f ;  /* 0x0c201f0000037f89 */ /* 0x001e6400000e0000 */
[----:B-1----:R-:W-:-:S05]  /*20190*/  FADD.FTZ R2, R0, R3 ;  /* 0x0000000300027221 */ /* 0x002fca0000010000 */
[----:B------:R-:W-:Y:S04]  /*201a0*/  STL [R1+0x1e0], R2 ;  /* 0x0001e00201007387 */ /* 0x000fe80000100800 */
[----:B------:R-:W2:Y:S04]  /*201b0*/  LDL R25, [R1+0x1e0] ;  /* 0x0001e00001197983 */ /* 0x000ea80000100800 */
[----:B---3--:R-:W0:Y:S02]  /*201c0*/  SHFL.BFLY PT, R3, R4, 0x2, 0x1f ;  /* 0x0c401f0004037f89 */ /* 0x008e2400000e0000 */
[----:B0-----:R-:W-:-:S02]  /*201d0*/  FADD.FTZ R3, R3, R4 ;  /* 0x0000000403037221 */ /* 0x001fc40000010000 */
[----:B------:R-:W3:Y:S04]  /*201e0*/  LDL.64 R4, [R1+0x230] ;  /* 0x0002300001047983 */ /* 0x000ee80000100a00 */
[----:B------:R-:W0:Y:S02]  /*201f0*/  SHFL.BFLY PT, R128, R3, 0x1, 0x1f ;  /* 0x0c201f0003807f89 */ /* 0x000e2400000e0000 */
[----:B0-----:R-:W-:Y:S02]  /*20200*/  FADD.FTZ R128, R3, R128 ;  /* 0x0000008003807221 */ /* 0x001fe40000010000 */
[----:B------:R-:W3:Y:S03]  /*20210*/  LDL.64 R2, [R1+0x240] ;  /* 0x0002400001027983 */ /* 0x000ee60000100a00 */
[----:B------:R-:W-:-:S13]  /*20220*/  FSETP.NE.FTZ.AND P1, PT, R128, RZ, PT ;  /* 0x000000ff8000720b */ /* 0x000fda0003f35000 */
[----:B------:R-:W3:Y:S04]  /*20230*/  @P1 LDL R20, [R1+0x1f0] ;  /* 0x0001f00001141983 */ /* 0x000ee80000100800 */
[----:B------:R-:W3:Y:S01]  /*20240*/  @P1 LDL R21, [R1+0x1d4] ;  /* 0x0001d40001151983 */ /* 0x000ee20000100800 */
[----:B--2---:R-:W-:-:S13]  /*20250*/  FSETP.NE.FTZ.AND P0, PT, R25, RZ, PT ;  /* 0x000000ff1900720b */ /* 0x004fda0003f15000 */
[----:B------:R-:W2:Y:S04]  /*20260*/  @P0 LDL R12, [R1+0x1f0] ;  /* 0x0001f000010c0983 */ /* 0x000ea80000100800 */
[----:B------:R-:W2:Y:S01]  /*20270*/  @P0 LDL R13, [R1+0x1d0] ;  /* 0x0001d000010d0983 */ /* 0x000ea20000100800 */
[----:B------:R-:W-:Y:S01]  /*20280*/  IMAD.MOV.U32 R0, RZ, RZ, RZ ;  /* 0x000000ffff007224 */ /* 0x000fe200078e00ff */
[----:B------:R-:W0:Y:S08]  /*20290*/  @P0 MUFU.LG2 R14, R25 ;  /* 0x00000019000e0308 */ /* 0x000e300000000c00 */
[----:B------:R-:W-:Y:S08]  /*202a0*/  @P1 MUFU.LG2 R24, R128 ;  /* 0x0000008000181308 */ /* 0x000ff00000000c00 */
[----:B------:R-:W4:Y:S01]  /*202b0*/  @P0 MUFU.RCP R0, R25 ;  /* 0x0000001900000308 */ /* 0x000f220000001000 */
[----:B0-----:R-:W-:Y:S01]  /*202c0*/  @P0 FMUL.FTZ R15, R14, 0.69314718246459960938 ;  /* 0x3f3172180e0f0820 */ /* 0x001fe20000410000 */
[-C--:B----4-:R-:W-:Y:S01]  /*202d0*/  FMUL.FTZ R9, R9, R0.reuse ;  /* 0x0000000009097220 */ /* 0x090fe20000410000 */
[-C--:B------:R-:W-:Y:S01]  /*202e0*/  FMUL.FTZ R8, R8, R0.reuse ;  /* 0x0000000008087220 */ /* 0x080fe20000410000 */
[-C--:B-----5:R-:W-:Y:S01]  /*202f0*/  FMUL.FTZ R7, R7, R0.reuse ;  /* 0x0000000007077220 */ /* 0x0a0fe20000410000 */
[-C--:B------:R-:W-:Y:S01]  /*20300*/  FMUL.FTZ R6, R6, R0.reuse ;  /* 0x0000000006067220 */ /* 0x080fe20000410000 */
[-C--:B---3--:R-:W-:Y:S01]  /*20310*/  FMUL.FTZ R5, R5, R0.reuse ;  /* 0x0000000005057220 */ /* 0x088fe20000410000 */
[-C--:B------:R-:W-:Y:S01]  /*20320*/  FMUL.FTZ R4, R4, R0.reuse ;  /* 0x0000000004047220 */ /* 0x080fe20000410000 */
[-C--:B------:R-:W-:Y:S01]  /*20330*/  FMUL.FTZ R3, R3, R0.reuse ;  /* 0x0000000003037220 */ /* 0x080fe20000410000 */
[----:B------:R-:W-:Y:S01]  /*20340*/  FMUL.FTZ R2, R2, R0 ;  /* 0x0000000002027220 */ /* 0x000fe20000410000 */
[----:B------:R-:W-:Y:S04]  /*20350*/  STL.64 [R1+0x210], R8 ;  /* 0x0002100801007387 */ /* 0x000fe80000100a00 */
[----:B------:R0:W-:Y:S04]  /*20360*/  STL.64 [R1+0x220], R6 ;  /* 0x0002200601007387 */ /* 0x0001e80000100a00 */
[----:B------:R1:W-:Y:S01]  /*20370*/  STL.64 [R1+0x230], R4 ;  /* 0x0002300401007387 */ /* 0x0003e20000100a00 */
[----:B------:R-:W-:-:S03]  /*20380*/  @P1 FMUL.FTZ R20, R20, 0.69314718246459960938 ;  /* 0x3f31721814141820 */ /* 0x000fc60000410000 */
[----:B------:R3:W-:Y:S04]  /*20390*/  STL.64 [R1+0x240], R2 ;  /* 0x0002400201007387 */ /* 0x0007e80000100a00 */
[----:B0-----:R-:W4:Y:S04]  /*203a0*/  LDL.64 R6, [R1+0x3d8] ;  /* 0x0003d80001067983 */ /* 0x001f280000100a00 */
[----:B-1----:R-:W5:Y:S04]  /*203b0*/  LDL.64 R4, [R1+0x3e8] ;  /* 0x0003e80001047983 */ /* 0x002f680000100a00 */
[----:B---3--:R-:W3:Y:S04]  /*203c0*/  LDL.64 R2, [R1+0x3c8] ;  /* 0x0003c80001027983 */ /* 0x008ee80000100a00 */
[----:B------:R-:W5:Y:S01]  /*203d0*/  LDL.64 R8, [R1+0x3f8] ;  /* 0x0003f80001087983 */ /* 0x000f620000100a00 */
[-C--:B------:R-:W-:Y:S01]  /*203e0*/  FMUL.FTZ R11, R11, R0.reuse ;  /* 0x000000000b0b7220 */ /* 0x080fe20000410000 */
[----:B------:R-:W-:-:S05]  /*203f0*/  FMUL.FTZ R10, R10, R0 ;  /* 0x000000000a0a7220 */ /* 0x000fca0000410000 */
[----:B------:R0:W-:Y:S04]  /*20400*/  STL.64 [R1+0x200], R10 ;  /* 0x0002000a01007387 */ /* 0x0001e80000100a00 */
[----:B0-----:R-:W5:Y:S01]  /*20410*/  LDL.64 R10, [R1+0x378] ;  /* 0x00037800010a7983 */ /* 0x001f620000100a00 */
[----:B--2---:R-:W-:-:S04]  /*20420*/  @P0 FMUL.FTZ R12, R12, 0.69314718246459960938 ;  /* 0x3f3172180c0c0820 */ /* 0x004fc80000410000 */
[----:B------:R-:W-:Y:S01]  /*20430*/  @P0 FFMA.FTZ R129, R12, R13, R15 ;  /* 0x0000000d0c810223 */ /* 0x000fe2000001000f */
[----:B------:R-:W-:Y:S01]  /*20440*/  @P1 FMUL.FTZ R13, R24, 0.69314718246459960938 ;  /* 0x3f317218180d1820 */ /* 0x000fe20000410000 */
[----:B------:R-:W2:Y:S03]  /*20450*/  LDL.64 R14, [R1+0x3a8] ;  /* 0x0003a800010e7983 */ /* 0x000ea60000100a00 */
[----:B------:R-:W-:Y:S01]  /*20460*/  @P1 FFMA.FTZ R130, R20, R21, R13 ;  /* 0x0000001514821223 */ /* 0x000fe2000001000d */
[----:B------:R-:W2:Y:S04]  /*20470*/  LDL.64 R24, [R1+0x388] ;  /* 0x0003880001187983 */ /* 0x000ea80000100a00 */
[----:B------:R-:W2:Y:S04]  /*20480*/  LDL.64 R20, [R1+0x398] ;  /* 0x0003980001147983 */ /* 0x000ea80000100a00 */
[----:B------:R-:W2:Y:S01]  /*20490*/  LDL.64 R12, [R1+0x3b8] ;  /* 0x0003b800010c7983 */ /* 0x000ea20000100a00 */
[-C--:B------:R-:W-:Y:S01]  /*204a0*/  FMUL.FTZ R115, R115, R0.reuse ;  /* 0x0000000073737220 */ /* 0x080fe20000410000 */
[----:B------:R-:W-:-:S05]  /*204b0*/  FMUL.FTZ R114, R114, R0 ;  /* 0x0000000072727220 */ /* 0x000fca0000410000 */
[----:B------:R0:W-:Y:S01]  /*204c0*/  STL.64 [R1+0x2a0], R114 ;  /* 0x0002a07201007387 */ /* 0x0001e20000100a00 */
[----:B------:R-:W1:Y:S01]  /*204d0*/  S2R R131, SR_TID.X ;  /* 0x0000000000837919 */ /* 0x000e620000002100 */
[----:B0-----:R-:W-:-:S06]  /*204e0*/  IMAD.MOV.U32 R114, RZ, RZ, RZ ;  /* 0x000000ffff727224 */ /* 0x001fcc00078e00ff */
        /* <DEDUP_REMOVED lines=103> */
[-C--:B-----5:R-:W-:Y:S01]  /*20b60*/  FMUL.FTZ R5, R5, R114.reuse ;  /* 0x0000007205057220 */ /* 0x0a0fe20000410000 */
        /* <DEDUP_REMOVED lines=90> */
.L_x_12174:
[----:B------:R-:W-:Y:S05]  /*21110*/  BSYNC B0 ;  /* 0x0000000000007941 */ /* 0x000fea0003800000 */
.L_x_12173:
[----:B------:R-:W-:-:S12]  /*21120*/  UIADD3 UR37, UR37, 0x1, URZ ;  /* 0x0000000125257890 */ /* 0x000fd8000fffe03f */
.L_x_12050:
[----:B------:R-:W-:Y:S05]  /*21130*/  WARPSYNC.ALL ;  /* 0x0000000000007948 */ /* 0x000fea0003800000 */
[----:B------:R-:W3:Y:S08]  /*21140*/  S2UR UR4, SR_CgaCtaId ;  /* 0x00000000000479c3 */ /* 0x000ef00000008800 */
[----:B------:R-:W-:Y:S01]  /*21150*/  BAR.SYNC.DEFER_BLOCKING 0x5, 0x180 ;  /* 0x0146000000007b1d */ /* 0x000fe20000010000 */
[----:B------:R-:W-:-:S05]  /*21160*/  MOV R2, 0x400 ;  /* 0x0000040000027802 */ /* 0x000fca0000000f00 */
[----:B------:R-:W-:Y:S01]  /*21170*/  BSSY B0, `(.L_x_12175) ;  /* 0x000050c000007945 */ /* 0x000fe20003800000 */
[----:B---3--:R-:W-:-:S05]  /*21180*/  IMAD.U32 R27, RZ, RZ, UR4 ;  /* 0x00000004ff1b7e24 */ /* 0x008fca000f8e00ff */
[----:B------:R-:W-:-:S05]  /*21190*/  LEA R2, R27, R2, 0x18 ;  /* 0x000000021b027211 */ /* 0x000fca00078ec0ff */
[----:B------:R3:W0:Y:S01]  /*211a0*/  LDS.128 R100, [R2+0x228d0] ;  /* 0x0228d00002647984 */ /* 0x0006220000000c00 */
[----:B------:R-:W-:Y:S06]  /*211b0*/  BAR.ARV 0x4, 0x180 ;  /* 0x0106000000007b1d */ /* 0x000fec0000002000 */
[----:B------:R-:W-:Y:S05]  /*211c0*/  @P0 BRA `(.L_x_12176) ;  /* 0x0000004000440947 */ /* 0x000fea0003800000 */
[----:B-1----:R-:W2:Y:S01]  /*211d0*/  LDL R0, [R1+0x438] ;  /* 0x0004380001007983 */ /* 0x002ea20000100800 */
[----:B------:R-:W-:-:S03]  /*211e0*/  ULDC UR4, c[0x0][0xad4] ;  /* 0x0002b50000047ab9 */ /* 0x000fc60000000800 */
[----:B------:R-:W4:Y:S04]  /*211f0*/  LDL.128 R52, [R1+0x200] ;  /* 0x0002000001347983 */ /* 0x000f280000100c00 */
[----:B------:R-:W3:Y:S04]  /*21200*/  LDL.128 R4, [R1+0x210] ;  /* 0x0002100001047983 */ /* 0x000ee80000100c00 */
[----:B------:R-:W3:Y:S04]  /*21210*/  LDL.128 R56, [R1+0x220] ;  /* 0x0002200001387983 */ /* 0x000ee80000100c00 */
[----:B------:R-:W3:Y:S04]  /*21220*/  LDL.128 R32, [R1+0x230] ;  /* 0x0002300001207983 */ /* 0x000ee80000100c00 */
[----:B------:R-:W3:Y:S04]  /*21230*/  LDL.128 R92, [R1+0x240] ;  /* 0x00024000015c7983 */ /* 0x000ee80000100c00 */
[----:B------:R-:W3:Y:S01]  /*21240*/  LDL.128 R72, [R1+0x250] ;  /* 0x0002500001487983 */ /* 0x000ee20000100c00 */
[----:B------:R-:W1:Y:S03]  /*21250*/  S2R R3, SR_SWINHI ;  /* 0x0000000000037919 */ /* 0x000e660000002f00 */
[----:B------:R-:W3:Y:S04]  /*21260*/  LDL.128 R120, [R1+0x260] ;  /* 0x0002600001787983 */ /* 0x000ee80000100c00 */
[----:B-----5:R-:W3:Y:S04]  /*21270*/  LDL.128 R44, [R1+0x2e0] ;  /* 0x0002e000012c7983 */ /* 0x020ee80000100c00 */
[----:B------:R-:W3:Y:S04]  /*21280*/  LDL.128 R40, [R1+0x2d0] ;  /* 0x0002d00001287983 */ /* 0x000ee80000100c00 */
[----:B------:R-:W3:Y:S04]  /*21290*/  LDL.128 R48, [R1+0x2f0] ;  /* 0x0002f00001307983 */ /* 0x000ee80000100c00 */
[----:B------:R-:W3:Y:S04]  /*212a0*/  LDL.128 R60, [R1+0x320] ;  /* 0x00032000013c7983 */ /* 0x000ee80000100c00 */
[----:B------:R-:W3:Y:S04]  /*212b0*/  LDL.128 R68, [R1+0x340] ;  /* 0x0003400001447983 */ /* 0x000ee80000100c00 */
[----:B------:R-:W3:Y:S01]  /*212c0*/  LDL.128 R64, [R1+0x330] ;  /* 0x0003300001407983 */ /* 0x000ee20000100c00 */
[----:B------:R-:W-:-:S02]  /*212d0*/  MOV R20, R2 ;  /* 0x0000000200147202 */ /* 0x000fc40000000f00 */
[----:B-1----:R-:W-:Y:S01]  /*212e0*/  MOV R21, R3 ;  /* 0x0000000300157202 */ /* 0x002fe20000000f00 */
[----:B------:R-:W3:Y:S04]  /*212f0*/  LDL.128 R84, [R1+0x380] ;  /* 0x0003800001547983 */ /* 0x000ee80000100c00 */
[----:B------:R-:W3:Y:S04]  /*21300*/  LDL.128 R88, [R1+0x390] ;  /* 0x0003900001587983 */ /* 0x000ee80000100c00 */
[----:B------:R-:W3:Y:S04]  /*21310*/  LDL.128 R112, [R1+0x3e0] ;  /* 0x0003e00001707983 */ /* 0x000ee80000100c00 */
[----:B------:R-:W3:Y:S01]  /*21320*/  LDL.128 R116, [R1+0x3f0] ;  /* 0x0003f00001747983 */ /* 0x000ee20000100c00 */
[----:B--2---:R-:W-:Y:S01]  /*21330*/  IMAD.WIDE R108, R0, 0x2, R20 ;  /* 0x00000002006c7825 */ /* 0x004fe200078e0214 */
[----:B----4-:R-:W-:-:S02]  /*21340*/  F2FP.F16.F32.PACK_AB R52, R53, R52 ;  /* 0x000000343534723e */ /* 0x010fc400000000ff */
        /* <DEDUP_REMOVED lines=8> */
[C---:B------:R-:W-:Y:S02]  /*213d0*/  IADD3 R13, P3, R108.reuse, 0x8020, RZ ;  /* 0x000080206c0d7810 */ /* 0x040fe40007f7e0ff */
[----:B------:R-:W-:Y:S02]  /*213e0*/  IADD3 R37, P4, R108, 0x4000, RZ ;  /* 0x000040006c257810 */ /* 0x000fe40007f9e0ff */
[----:B------:R-:W-:Y:S02]  /*213f0*/  LOP3.LUT R12, R13, 0x380, RZ, 0xc0, !PT ;  /* 0x000003800d0c7812 */ /* 0x000fe400078ec0ff */
[----:B------:R-:W-:Y:S02]  /*21400*/  LOP3.LUT R8, R9, 0x380, RZ, 0xc0, !PT ;  /* 0x0000038009087812 */ /* 0x000fe400078ec0ff */
[----:B------:R-:W-:-:S02]  /*21410*/  SHF.R.U64 R12, R12, 0x3, RZ ;  /* 0x000000030c0c7819 */ /* 0x000fc400000012ff */
[----:B------:R-:W-:Y:S02]  /*21420*/  SHF.R.U64 R110, R110, 0x3, RZ ;  /* 0x000000036e6e7819 */ /* 0x000fe400000012ff */
[----:B------:R-:W-:Y:S02]  /*21430*/  LOP3.LUT R36, R37, 0x380, RZ, 0xc0, !PT ;  /* 0x0000038025247812 */ /* 0x000fe400078ec0ff */
[----:B------:R-:W-:Y:S01]  /*21440*/  LOP3.LUT R12, R12, R13, RZ, 0x3c, !PT ;  /* 0x0000000d0c0c7212 */ /* 0x000fe200078e3cff */
[--C-:B------:R-:W-:Y:S01]  /*21450*/  IMAD.X R13, RZ, RZ, R109.reuse, P3 ;  /* 0x000000ffff0d7224 */ /* 0x100fe200018e066d */
[----:B------:R-:W-:Y:S02]  /*21460*/  SHF.R.U64 R8, R8, 0x3, RZ ;  /* 0x0000000308087819 */ /* 0x000fe400000012ff */
[----:B------:R-:W-:Y:S02]  /*21470*/  ISETP.NE.AND P3, PT, R204, RZ, PT ;  /* 0x000000ffcc00720c */ /* 0x000fe40003f65270 */
[----:B------:R-:W-:Y:S01]  /*21480*/  LOP3.LUT R110, R110, R111, RZ, 0x3c, !PT ;  /* 0x0000006f6e6e7212 */ /* 0x000fe200078e3cff */
[----:B------:R-:W-:Y:S01]  /*21490*/  IMAD.X R111, RZ, RZ, R109, P2 ;  /* 0x000000ffff6f7224 */ /* 0x000fe200010e066d */
[----:B------:R-:W-:-:S02]  /*214a0*/  SHF.R.U64 R36, R36, 0x3, RZ ;  /* 0x0000000324247819 */ /* 0x000fc400000012ff */
[----:B------:R-:W-:Y:S01]  /*214b0*/  LOP3.LUT R8, R8, R9, RZ, 0x3c, !PT ;  /* 0x0000000908087212 */ /* 0x000fe200078e3cff */
[--C-:B------:R-:W-:Y:S01]  /*214c0*/  IMAD.X R9, RZ, RZ, R109.reuse, P1 ;  /* 0x000000ffff097224 */ /* 0x100fe200008e066d */
[C---:B------:R-:W-:Y:S02]  /*214d0*/  IADD3 R31, P5, R108.reuse, 0x4020, RZ ;  /* 0x000040206c1f7810 */ /* 0x040fe40007fbe0ff */
[----:B------:R-:W-:Y:S02]  /*214e0*/  IADD3 R15, P2, R108, 0x8000, RZ ;  /* 0x000080006c0f7810 */ /* 0x000fe40007f5e0ff */
[----:B------:R-:W-:Y:S01]  /*214f0*/  SEL R204, R204, UR4, P3 ;  /* 0x00000004cccc7c07 */ /* 0x000fe20009800000 */
[----:B------:R-:W-:Y:S05]  /*21500*/  WARPSYNC.ALL ;  /* 0x0000000000007948 */ /* 0x000fea0003800000 */
[C---:B------:R-:W-:Y:S01]  /*21510*/  IADD3 R125, P0, R108.reuse, 0x4040, RZ ;  /* 0x000040406c7d7810 */ /* 0x040fe20007f1e0ff */
[----:B------:R-:W-:Y:S01]  /*21520*/  ULDC.64 UR6, c[0x0][0xc08] ;  /* 0x0003020000067ab9 */ /* 0x000fe20000000a00 */
[----:B------:R-:W-:Y:S01]  /*21530*/  IADD3 R29, P1, R108, 0x4060, RZ ;  /* 0x000040606c1d7810 */ /* 0x000fe20007f3e0ff */
[----:B------:R-:W-:Y:S01]  /*21540*/  ULDC.64 UR4, c[0x0][0xc00] ;  /* 0x0003000000047ab9 */ /* 0x000fe20000000a00 */
[----:B------:R-:W-:Y:S01]  /*21550*/  LOP3.LUT R36, R36, R37, RZ, 0x3c, !PT ;  /* 0x0000002524247212 */ /* 0x000fe200078e3cff */
[----:B------:R-:W-:Y:S01]  /*21560*/  IMAD.X R37, RZ, RZ, R109, P4 ;  /* 0x000000ffff257224 */ /* 0x000fe200020e066d */
[----:B------:R-:W-:-:S02]  /*21570*/  LOP3.LUT R30, R31, 0x380, RZ, 0xc0, !PT ;  /* 0x000003801f1e7812 */ /* 0x000fc400078ec0ff */
[C---:B------:R-:W-:Y:S02]  /*21580*/  IADD3 R11, P4, R108.reuse, 0x8040, RZ ;  /* 0x000080406c0b7810 */ /* 0x040fe40007f9e0ff */
[----:B------:R-:W-:Y:S02]  /*21590*/  LOP3.LUT R14, R15, 0x380, RZ, 0xc0, !PT ;  /* 0x000003800f0e7812 */ /* 0x000fe400078ec0ff */
[----:B------:R-:W-:Y:S02]  /*215a0*/  LOP3.LUT R124, R125, 0x380, RZ, 0xc0, !PT ;  /* 0x000003807d7c7812 */ /* 0x000fe400078ec0ff */
[----:B------:R-:W-:Y:S02]  /*215b0*/  LOP3.LUT R28, R29, 0x380, RZ, 0xc0, !PT ;  /* 0x000003801d1c7812 */ /* 0x000fe400078ec0ff */
[----:B------:R-:W-:Y:S02]  /*215c0*/  LOP3.LUT R39, R108, 0x380, RZ, 0xc0, !PT ;  /* 0x000003806c277812 */ /* 0x000fe400078ec0ff */
[----:B------:R-:W-:-:S02]  /*215d0*/  SHF.R.U64 R30, R30, 0x3, RZ ;  /* 0x000000031e1e7819 */ /* 0x000fc400000012ff */
[----:B0-----:R-:W-:Y:S02]  /*215e0*/  LOP3.LUT R10, R11, 0x380, RZ, 0xc0, !PT ;  /* 0x000003800b0a7812 */ /* 0x001fe400078ec0ff */
[----:B------:R-:W-:Y:S02]  /*215f0*/  SHF.R.U64 R14, R14, 0x3, RZ ;  /* 0x000000030e0e7819 */ /* 0x000fe400000012ff */
[----:B------:R-:W-:Y:S02]  /*21600*/  SHF.R.U64 R124, R124, 0x3, RZ ;  /* 0x000000037c7c7819 */ /* 0x000fe400000012ff */
[----:B------:R-:W-:Y:S02]  /*21610*/  SHF.R.U64 R28, R28, 0x3, RZ ;  /* 0x000000031c1c7819 */ /* 0x000fe400000012ff */
[----:B------:R-:W-:Y:S02]  /*21620*/  SHF.R.U64 R39, R39, 0x3, RZ ;  /* 0x0000000327277819 */ /* 0x000fe400000012ff */
[----:B------:R-:W-:Y:S01]  /*21630*/  LOP3.LUT R30, R30, R31, RZ, 0x3c, !PT ;  /* 0x0000001f1e1e7212 */ /* 0x000fe200078e3cff */
[----:B------:R-:W-:Y:S01]  /*21640*/  IMAD.X R31, RZ, RZ, R109, P5 ;  /* 0x000000ffff1f7224 */ /* 0x000fe200028e066d */
[----:B------:R-:W-:-:S02]  /*21650*/  SHF.R.U64 R10, R10, 0x3, RZ ;  /* 0x000000030a0a7819 */ /* 0x000fc400000012ff */
[----:B------:R-:W-:Y:S01]  /*21660*/  LOP3.LUT R14, R14, R15, RZ, 0x3c, !PT ;  /* 0x0000000f0e0e7212 */ /* 0x000fe200078e3cff */
[--C-:B------:R-:W-:Y:S01]  /*21670*/  IMAD.X R15, RZ, RZ, R109.reuse, P2 ;  /* 0x000000ffff0f7224 */ /* 0x100fe200010e066d */
[----:B------:R-:W-:Y:S01]  /*21680*/  LOP3.LUT R124, R124, R125, RZ, 0x3c, !PT ;  /* 0x0000007d7c7c7212 */ /* 0x000fe200078e3cff */
[--C-:B------:R-:W-:Y:S01]  /*21690*/  IMAD.X R125, RZ, RZ, R109.reuse, P0 ;  /* 0x000000ffff7d7224 */ /* 0x100fe200000e066d */
[----:B------:R-:W-:Y:S01]  /*216a0*/  LOP3.LUT R28, R28, R29, RZ, 0x3c, !PT ;  /* 0x0000001d1c1c7212 */ /* 0x000fe200078e3cff */
[----:B------:R-:W-:Y:S01]  /*216b0*/  IMAD.X R29, RZ, RZ, R109, P1 ;  /* 0x000000ffff1d7224 */ /* 0x000fe200008e066d */
[C---:B------:R-:W-:Y:S02]  /*216c0*/  IADD3 R107, P5, R108.reuse, 0x8060, RZ ;  /* 0x000080606c6b7810 */ /* 0x040fe40007fbe0ff */
[C---:B------:R-:W-:Y:S02]  /*216d0*/  IADD3 R105, P2, R108.reuse, 0xc040, RZ ;  /* 0x0000c0406c697810 */ /* 0x040fe40007f5e0ff */
[----:B------:R-:W-:-:S02]  /*216e0*/  IADD3 R99, P0, R108, 0xc000, RZ ;  /* 0x0000c0006c637810 */ /* 0x000fc40007f1e0ff */
[----:B------:R-:W-:Y:S02]  /*216f0*/  IADD3 R97, P1, R108, 0xc020, RZ ;  /* 0x0000c0206c617810 */ /* 0x000fe40007f3e0ff */
[----:B------:R-:W-:Y:S01]  /*21700*/  LOP3.LUT R38, R39, R108, RZ, 0x3c, !PT ;  /* 0x0000006c27267212 */ /* 0x000fe200078e3cff */
[----:B------:R-:W-:Y:S01]  /*21710*/  IMAD.MOV.U32 R39, RZ, RZ, R109 ;  /* 0x000000ffff277224 */ /* 0x000fe200078e006d */
[----:B------:R-:W-:Y:S02]  /*21720*/  LOP3.LUT R10, R10, R11, RZ, 0x3c, !PT ;  /* 0x0000000b0a0a7212 */ /* 0x000fe400078e3cff */
[----:B------:R-:W-:Y:S02]  /*21730*/  IADD3.X R11, RZ, R109, RZ, P4, !PT ;  /* 0x0000006dff0b7210 */ /* 0x000fe400027fe4ff */
[----:B------:R-:W-:Y:S02]  /*21740*/  LOP3.LUT R106, R107, 0x380, RZ, 0xc0, !PT ;  /* 0x000003806b6a7812 */ /* 0x000fe400078ec0ff */
[----:B------:R-:W-:-:S02]  /*21750*/  LOP3.LUT R104, R105, 0x380, RZ, 0xc0, !PT ;  /* 0x0000038069687812 */ /* 0x000fc400078ec0ff */
[----:B------:R-:W-:Y:S02]  /*21760*/  LOP3.LUT R98, R99, 0x380, RZ, 0xc0, !PT ;  /* 0x0000038063627812 */ /* 0x000fe400078ec0ff */
[----:B------:R-:W-:Y:S02]  /*21770*/  LOP3.LUT R96, R97, 0x380, RZ, 0xc0, !PT ;  /* 0x0000038061607812 */ /* 0x000fe400078ec0ff */
[----:B------:R-:W-:Y:S02]  /*21780*/  F2FP.F16.F32.PACK_AB R53, R55, R54 ;  /* 0x000000363735723e */ /* 0x000fe400000000ff */
[----:B------:R-:W-:Y:S02]  /*21790*/  MOV R76, R38 ;  /* 0x00000026004c7202 */ /* 0x000fe40000000f00 */
[----:B------:R-:W-:Y:S02]  /*217a0*/  MOV R25, R24 ;  /* 0x0000001800197202 */ /* 0x000fe40000000f00 */
[----:B---3--:R-:W-:-:S02]  /*217b0*/  F2FP.F16.F32.PACK_AB R54, R5, R4 ;  /* 0x000000040536723e */ /* 0x008fc400000000ff */
[----:B------:R-:W-:Y:S01]  /*217c0*/  F2FP.F16.F32.PACK_AB R55, R7, R6 ;  /* 0x000000060737723e */ /* 0x000fe200000000ff */
[----:B------:R-:W-:Y:S01]  /*217d0*/  BAR.SYNC.DEFER_BLOCKING 0x1, 0x100 ;  /* 0x0044000000007b1d */ /* 0x000fe20000010000 */
[----:B------:R-:W-:Y:S02]  /*217e0*/  F2FP.F16.F32.PACK_AB R56, R57, R56 ;  /* 0x000000383938723e */ /* 0x000fe400000000ff */
[----:B------:R-:W-:Y:S02]  /*217f0*/  SHF.R.U64 R106, R106, 0x3, RZ ;  /* 0x000000036a6a7819 */ /* 0x000fe400000012ff */
[----:B------:R-:W-:Y:S02]  /*21800*/  SHF.R.U64 R104, R104, 0x3, RZ ;  /* 0x0000000368687819 */ /* 0x000fe400000012ff */
[----:B------:R-:W-:Y:S01]  /*21810*/  MOV R80, R8 ;  /* 0x0000000800507202 */ /* 0x000fe20000000f00 */
[----:B------:R-:W2:Y:S01]  /*21820*/  LDL.128 R4, [R1+0x270] ;  /* 0x0002700001047983 */ /* 0x000ea20000100c00 */
[----:B------:R-:W-:-:S02]  /*21830*/  MOV R124, R124 ;  /* 0x0000007c007c7202 */ /* 0x000fc40000000f00 */
[----:B------:R-:W-:Y:S02]  /*21840*/  MOV R24, R10 ;  /* 0x0000000a00187202 */ /* 0x000fe40000000f00 */
[----:B------:R-:W-:Y:S01]  /*21850*/  F2FP.F16.F32.PACK_AB R57, R59, R58 ;  /* 0x0000003a3b39723e */ /* 0x000fe200000000ff */
[----:B------:R-:W3:Y:S01]  /*21860*/  LDL.128 R8, [R1+0x280] ;  /* 0x0002800001087983 */ /* 0x000ee20000100c00 */
[----:B------:R-:W-:Y:S02]  /*21870*/  SHF.R.U64 R98, R98, 0x3, RZ ;  /* 0x0000000362627819 */ /* 0x000fe400000012ff */
[----:B------:R-:W-:Y:S02]  /*21880*/  SHF.R.U64 R96, R96, 0x3, RZ ;  /* 0x0000000360607819 */ /* 0x000fe400000012ff */
[----:B------:R-:W-:Y:S02]  /*21890*/  MOV R100, R30 ;  /* 0x0000001e00647202 */ /* 0x000fe40000000f00 */
[----:B------:R-:W-:-:S02]  /*218a0*/  MOV R125, R28 ;  /* 0x0000001c007d7202 */ /* 0x000fc40000000f00 */
[----:B------:R-:W-:Y:S01]  /*218b0*/  F2FP.F16.F32.PACK_AB R58, R33, R32 ;  /* 0x00000020213a723e */ /* 0x000fe200000000ff */
[----:B------:R-:W4:Y:S01]  /*218c0*/  LDL.128 R28, [R1+0x2a0] ;  /* 0x0002a000011c7983 */ /* 0x000f220000100c00 */
[----:B------:R-:W-:Y:S02]  /*218d0*/  F2FP.F16.F32.PACK_AB R59, R35, R34 ;  /* 0x00000022233b723e */ /* 0x000fe400000000ff */
[----:B------:R-:W-:Y:S01]  /*218e0*/  MOV R26, R36 ;  /* 0x00000024001a7202 */ /* 0x000fe20000000f00 */
[----:B------:R-:W4:Y:S01]  /*218f0*/  LDL.128 R32, [R1+0x2b0] ;  /* 0x0002b00001207983 */ /* 0x000f220000100c00 */
[----:B------:R-:W-:Y:S02]  /*21900*/  MOV R0, R14 ;  /* 0x0000000e00007202 */ /* 0x000fe40000000f00 */
[----:B------:R-:W-:Y:S01]  /*21910*/  MOV R3, R12 ;  /* 0x0000000c00037202 */ /* 0x000fe20000000f00 */
[----:B------:R-:W4:Y:S01]  /*21920*/  LDL.128 R36, [R1+0x2c0] ;  /* 0x0002c00001247983 */ /* 0x000f220000100c00 */
[----:B------:R-:W-:-:S02]  /*21930*/  F2FP.F16.F32.PACK_AB R92, R93, R92 ;  /* 0x0000005c5d5c723e */ /* 0x000fc400000000ff */
[----:B------:R-:W-:Y:S01]  /*21940*/  F2FP.F16.F32.PACK_AB R93, R95, R94 ;  /* 0x0000005e5f5d723e */ /* 0x000fe200000000ff */
[----:B------:R-:W4:Y:S01]  /*21950*/  LDL.128 R12, [R1+0x290] ;  /* 0x00029000010c7983 */ /* 0x000f220000100c00 */
[----:B------:R-:W-:Y:S01]  /*21960*/  LOP3.LUT R106, R106, R107, RZ, 0x3c, !PT ;  /* 0x0000006b6a6a7212 */ /* 0x000fe200078e3cff */
[--C-:B------:R-:W-:Y:S01]  /*21970*/  IMAD.X R107, RZ, RZ, R109.reuse, P5 ;  /* 0x000000ffff6b7224 */ /* 0x100fe200028e066d */
[----:B------:R-:W-:Y:S01]  /*21980*/  LOP3.LUT R104, R104, R105, RZ, 0x3c, !PT ;  /* 0x0000006968687212 */ /* 0x000fe200078e3cff */
[----:B------:R0:W-:Y:S01]  /*21990*/  STSM.16.M88.4 [R76], R52 ;  /* 0x000000344c007844 */ /* 0x0001e20000000200 */
[----:B------:R-:W-:Y:S01]  /*219a0*/  MOV R110, R110 ;  /* 0x0000006e006e7202 */ /* 0x000fe20000000f00 */
[--C-:B------:R-:W-:Y:S01]  /*219b0*/  IMAD.X R105, RZ, RZ, R109.reuse, P2 ;  /* 0x000000ffff697224 */ /* 0x100fe200010e066d */
[----:B------:R-:W-:Y:S02]  /*219c0*/  F2FP.F16.F32.PACK_AB R94, R73, R72 ;  /* 0x00000048495e723e */ /* 0x000fe400000000ff */
[----:B------:R-:W-:Y:S01]  /*219d0*/  F2FP.F16.F32.PACK_AB R95, R75, R74 ;  /* 0x0000004a4b5f723e */ /* 0x000fe200000000ff */
[----:B------:R1:W-:Y:S01]  /*219e0*/  STSM.16.M88.4 [R80], R56 ;  /* 0x0000003850007844 */ /* 0x0003e20000000200 */
[----:B------:R-:W-:Y:S01]  /*219f0*/  LOP3.LUT R98, R98, R99, RZ, 0x3c, !PT ;  /* 0x0000006362627212 */ /* 0x000fe200078e3cff */
[--C-:B------:R-:W-:Y:S01]  /*21a00*/  IMAD.X R99, RZ, RZ, R109.reuse, P0 ;  /* 0x000000ffff637224 */ /* 0x100fe200000e066d */
[----:B------:R-:W-:Y:S01]  /*21a10*/  LOP3.LUT R96, R96, R97, RZ, 0x3c, !PT ;  /* 0x0000006160607212 */ /* 0x000fe200078e3cff */
[----:B------:R-:W-:Y:S01]  /*21a20*/  IMAD.X R97, RZ, RZ, R109, P1 ;  /* 0x000000ffff617224 */ /* 0x000fe200008e066d */
[----:B------:R-:W-:Y:S01]  /*21a30*/  IADD3 R126, P3, R108, 0xc060, RZ ;  /* 0x0000c0606c7e7810 */ /* 0x000fe20007f7e0ff */
[----:B------:R-:W4:Y:S04]  /*21a40*/  LDL.128 R72, [R1+0x350] ;  /* 0x0003500001487983 */ /* 0x000f280000100c00 */
[----:B0-----:R-:W4:Y:S01]  /*21a50*/  LDL.128 R52, [R1+0x300] ;  /* 0x0003000001347983 */ /* 0x001f220000100c00 */
[----:B------:R-:W-:-:S03]  /*21a60*/  MOV R130, R106 ;  /* 0x0000006a00827202 */ /* 0x000fc60000000f00 */
[----:B------:R-:W4:Y:S01]  /*21a70*/  LDL.128 R76, [R1+0x360] ;  /* 0x00036000014c7983 */ /* 0x000f220000100c00 */
[----:B------:R-:W-:-:S03]  /*21a80*/  MOV R129, R104 ;  /* 0x0000006800817202 */ /* 0x000fc60000000f00 */
[----:B-1----:R-:W4:Y:S01]  /*21a90*/  LDL.128 R56, [R1+0x310] ;  /* 0x0003100001387983 */ /* 0x002f220000100c00 */
[----:B------:R-:W-:-:S03]  /*21aa0*/  MOV R131, R98 ;  /* 0x0000006200837202 */ /* 0x000fc60000000f00 */
[----:B------:R0:W-:Y:S01]  /*21ab0*/  STSM.16.M88.4 [R110], R92 ;  /* 0x0000005c6e007844 */ /* 0x0001e20000000200 */
[----:B------:R-:W-:Y:S01]  /*21ac0*/  MOV R128, R96 ;  /* 0x0000006000807202 */ /* 0x000fe20000000f00 */
[----:B------:R-:W-:Y:S02]  /*21ad0*/  IMAD.X R127, RZ, RZ, R109, P3 ;  /* 0x000000ffff7f7224 */ /* 0x000fe400018e066d */
[----:B------:R-:W4:Y:S04]  /*21ae0*/  LDL.128 R80, [R1+0x370] ;  /* 0x0003700001507983 */ /* 0x000f280000100c00 */
[----:B------:R-:W4:Y:S04]  /*21af0*/  LDL.128 R104, [R1+0x3c0] ;  /* 0x0003c00001687983 */ /* 0x000f280000100c00 */
[----:B------:R-:W4:Y:S04]  /*21b00*/  LDL.128 R96, [R1+0x3b0] ;  /* 0x0003b00001607983 */ /* 0x000f280000100c00 */
[----:B0-----:R-:W4:Y:S04]  /*21b10*/  LDL.128 R92, [R1+0x3a0] ;  /* 0x0003a000015c7983 */ /* 0x001f280000100c00 */
[----:B------:R-:W4:Y:S01]  /*21b20*/  LDL.128 R108, [R1+0x3d0] ;  /* 0x0003d000016c7983 */ /* 0x000f220000100c00 */
[----:B------:R-:W-:-:S02]  /*21b30*/  ISETP.NE.U32.AND P0, PT, RZ, UR6, PT ;  /* 0x00000006ff007c0c */ /* 0x000fc4000bf05070 */
[----:B------:R-:W-:Y:S02]  /*21b40*/  F2FP.F16.F32.PACK_AB R120, R121, R120 ;  /* 0x000000787978723e */ /* 0x000fe400000000ff */
[----:B------:R-:W-:Y:S02]  /*21b50*/  F2FP.F16.F32.PACK_AB R121, R123, R122 ;  /* 0x0000007a7b79723e */ /* 0x000fe400000000ff */
[----:B------:R-:W-:Y:S02]  /*21b60*/  LOP3.LUT R133, R126, 0x380, RZ, 0xc0, !PT ;  /* 0x000003807e857812 */ /* 0x000fe400078ec0ff */
[----:B------:R-:W-:Y:S02]  /*21b70*/  ISETP.NE.AND.EX P0, PT, RZ, UR7, PT, P0 ;  /* 0x00000007ff007c0c */ /* 0x000fe4000bf05300 */
[----:B------:R-:W-:Y:S02]  /*21b80*/  F2FP.F16.F32.PACK_AB R44, R45, R44 ;  /* 0x0000002c2d2c723e */ /* 0x000fe400000000ff */
[----:B------:R-:W-:-:S02]  /*21b90*/  F2FP.F16.F32.PACK_AB R45, R47, R46 ;  /* 0x0000002e2f2d723e */ /* 0x000fc400000000ff */
[----:B------:R-:W-:Y:S02]  /*21ba0*/  SHF.R.U64 R133, R133, 0x3, RZ ;  /* 0x0000000385857819 */ /* 0x000fe400000012ff */
        /* <DEDUP_REMOVED lines=9> */
[----:B------:R-:W-:Y:S02]  /*21c40*/  LOP3.LUT R126, R133, R126, RZ, 0x3c, !PT ;  /* 0x0000007e857e7212 */ /* 0x000fe400078e3cff */
[----:B------:R-:W-:-:S02]  /*21c50*/  F2FP.F16.F32.PACK_AB R85, R87, R86 ;  /* 0x000000565755723e */ /* 0x000fc400000000ff */
[----:B------:R-:W-:Y:S02]  /*21c60*/  F2FP.F16.F32.PACK_AB R86, R89, R88 ;  /* 0x000000585956723e */ /* 0x000fe400000000ff */
[----:B------:R-:W-:Y:S02]  /*21c70*/  F2FP.F16.F32.PACK_AB R87, R91, R90 ;  /* 0x0000005a5b57723e */ /* 0x000fe400000000ff */
[----:B------:R-:W-:Y:S02]  /*21c80*/  F2FP.F16.F32.PACK_AB R112, R113, R112 ;  /* 0x000000707170723e */ /* 0x000fe400000000ff */
[----:B------:R-:W-:Y:S02]  /*21c90*/  F2FP.F16.F32.PACK_AB R113, R115, R114 ;  /* 0x000000727371723e */ /* 0x000fe400000000ff */
[----:B------:R-:W-:Y:S02]  /*21ca0*/  MOV R126, R126 ;  /* 0x0000007e007e7202 */ /* 0x000fe40000000f00 */
[----:B------:R-:W-:-:S02]  /*21cb0*/  F2FP.F16.F32.PACK_AB R114, R117, R116 ;  /* 0x000000747572723e */ /* 0x000fc400000000ff */
[----:B------:R-:W-:Y:S02]  /*21cc0*/  F2FP.F16.F32.PACK_AB R115, R119, R118 ;  /* 0x000000767773723e */ /* 0x000fe400000000ff */
[----:B------:R-:W-:-:S04]  /*21cd0*/  ISETP.NE.U32.AND P1, PT, RZ, UR4, PT ;  /* 0x00000004ff007c0c */ /* 0x000fc8000bf25070 */
[----:B------:R-:W-:Y:S01]  /*21ce0*/  ISETP.NE.AND.EX P1, PT, RZ, UR5, PT, P1 ;  /* 0x00000005ff007c0c */ /* 0x000fe2000bf25310 */
[----:B------:R-:W-:Y:S01]  /*21cf0*/  ULDC UR6, c[0x0][0xa88] ;  /* 0x0002a20000067ab9 */ /* 0x000fe20000000800 */
[----:B--2---:R-:W-:Y:S02]  /*21d00*/  F2FP.F16.F32.PACK_AB R122, R5, R4 ;  /* 0x00000004057a723e */ /* 0x004fe400000000ff */
[----:B------:R-:W-:Y:S01]  /*21d10*/  F2FP.F16.F32.PACK_AB R123, R7, R6 ;  /* 0x00000006077b723e */ /* 0x000fe200000000ff */
[----:B------:R-:W0:Y:S01]  /*21d20*/  LDC.64 R4, c[0x0][0xc00] ;  /* 0x00030000ff047b82 */ /* 0x000e220000000a00 */
[----:B---3--:R-:W-:Y:S02]  /*21d30*/  F2FP.F16.F32.PACK_AB R8, R9, R8 ;  /* 0x000000080908723e */ /* 0x008fe400000000ff */
[----:B------:R-:W-:Y:S01]  /*21d40*/  F2FP.F16.F32.PACK_AB R9, R11, R10 ;  /* 0x0000000a0b09723e */ /* 0x000fe200000000ff */
[----:B------:R-:W-:Y:S04]  /*21d50*/  STSM.16.M88.4 [R25], R120 ;  /* 0x0000007819007844 */ /* 0x000fe80000000200 */
[----:B------:R-:W1:Y:S01]  /*21d60*/  @P0 LDC.64 R6, c[0x0][0xc08] ;  /* 0x00030200ff060b82 */ /* 0x000e620000000a00 */
[----:B----4-:R-:W-:-:S02]  /*21d70*/  F2FP.F16.F32.PACK_AB R28, R29, R28 ;  /* 0x0000001c1d1c723e */ /* 0x010fc400000000ff */
        /* <DEDUP_REMOVED lines=9> */
[----:B------:R2:W-:Y:S04]  /*21e10*/  STSM.16.M88.4 [R26], R8 ;  /* 0x000000081a007844 */ /* 0x0005e80000000200 */
[----:B------:R-:W-:Y:S04]  /*21e20*/  STSM.16.M88.4 [R100], R28 ;  /* 0x0000001c64007844 */ /* 0x000fe80000000200 */
[----:B------:R-:W-:Y:S01]  /*21e30*/  STSM.16.M88.4 [R124], R36 ;  /* 0x000000247c007844 */ /* 0x000fe20000000200 */
        /* <DEDUP_REMOVED lines=13> */
[----:B------:R-:W-:Y:S01]  /*21f10*/  F2FP.F16.F32.PACK_AB R105, R107, R106 ;  /* 0x0000006a6b69723e */ /* 0x000fe200000000ff */
[----:B------:R3:W-:Y:S01]  /*21f20*/  STSM.16.M88.4 [R3], R60 ;  /* 0x0000003c03007844 */ /* 0x0007e20000000200 */
[----:B------:R-:W-:-:S02]  /*21f30*/  F2FP.F16.F32.PACK_AB R92, R93, R92 ;  /* 0x0000005c5d5c723e */ /* 0x000fc400000000ff */
[----:B------:R-:W-:Y:S02]  /*21f40*/  F2FP.F16.F32.PACK_AB R93, R95, R94 ;  /* 0x0000005e5f5d723e */ /* 0x000fe400000000ff */
[----:B------:R-:W-:Y:S02]  /*21f50*/  F2FP.F16.F32.PACK_AB R94, R97, R96 ;  /* 0x00000060615e723e */ /* 0x000fe400000000ff */
[----:B------:R-:W-:Y:S01]  /*21f60*/  F2FP.F16.F32.PACK_AB R95, R99, R98 ;  /* 0x00000062635f723e */ /* 0x000fe200000000ff */
[----:B------:R4:W-:Y:S01]  /*21f70*/  STSM.16.M88.4 [R24], R68 ;  /* 0x0000004418007844 */ /* 0x0009e20000000200 */
[----:B------:R-:W-:Y:S02]  /*21f80*/  F2FP.F16.F32.PACK_AB R106, R109, R108 ;  /* 0x0000006c6d6a723e */ /* 0x000fe400000000ff */
[----:B------:R-:W-:Y:S01]  /*21f90*/  F2FP.F16.F32.PACK_AB R107, R111, R110 ;  /* 0x0000006e6f6b723e */ /* 0x000fe200000000ff */
[----:B------:R4:W-:Y:S01]  /*21fa0*/  STSM.16.M88.4 [R130], R76 ;  /* 0x0000004c82007844 */ /* 0x0009e20000000200 */
[----:B--2---:R-:W-:Y:S01]  /*21fb0*/  IMAD.MOV.U32 R8, RZ, RZ, RZ ;  /* 0x000000ffff087224 */ /* 0x004fe200078e00ff */
[----:B---3--:R-:W2:Y:S02]  /*21fc0*/  LDC R3, c[0x0][0xbe8] ;  /* 0x0002fa00ff037b82 */ /* 0x008ea40000000800 */
[----:B------:R4:W-:Y:S04]  /*21fd0*/  STSM.16.M88.4 [R131], R84 ;  /* 0x0000005483007844 */ /* 0x0009e80000000200 */
[----:B------:R4:W-:Y:S04]  /*21fe0*/  STSM.16.M88.4 [R128], R92 ;  /* 0x0000005c80007844 */ /* 0x0009e80000000200 */
[----:B------:R4:W-:Y:S04]  /*21ff0*/  STSM.16.M88.4 [R129], R104 ;  /* 0x0000006881007844 */ /* 0x0009e80000000200 */
[----:B------:R4:W-:Y:S01]  /*22000*/  STSM.16.M88.4 [R126], R112 ;  /* 0x000000707e007844 */ /* 0x0009e20000000200 */
[----:B------:R-:W-:-:S02]  /*22010*/  IMAD.U32 R0, RZ, RZ, UR6 ;  /* 0x00000006ff007e24 */ /* 0x000fc4000f8e00ff */
[C---:B0-----:R-:W-:Y:S01]  /*22020*/  IMAD.WIDE R4, R208.reuse, 0x4, R4 ;  /* 0x00000004d0047825 */ /* 0x041fe200078e0204 */
[----:B------:R-:W-:Y:S03]  /*22030*/  BAR.SYNC.DEFER_BLOCKING 0x1, 0x100 ;  /* 0x0044000000007b1d */ /* 0x000fe60000010000 */
[----:B-1----:R-:W-:-:S03]  /*22040*/  @P0 IMAD.WIDE R6, R208, 0x4, R6 ;  /* 0x00000004d0060825 */ /* 0x002fc600078e0206 */
[----:B------:R4:W5:Y:S04]  /*22050*/  @P1 LDG.E R8, desc[UR42][R4.64] ;  /* 0x0000002a04081981 */ /* 0x000968000c1e1900 */
[----:B------:R4:W5:Y:S01]  /*22060*/  @P0 LDG.E R0, desc[UR42][R6.64] ;  /* 0x0000002a06000981 */ /* 0x000962000c1e1900 */
[----:B------:R-:W-:Y:S05]  /*22070*/  @P0 BRA `(.L_x_12177) ;  /* 0x0000000000100947 */ /* 0x000fea0003800000 */
[----:B------:R-:W-:Y:S05]  /*22080*/  @!P1 BRA `(.L_x_12177) ;  /* 0x00000000000c9947 */ /* 0x000fea0003800000 */
[----:B----4-:R-:W3:Y:S04]  /*22090*/  LDG.E R7, desc[UR42][R4.64] ;  /* 0x0000002a04077981 */ /* 0x010ee8000c1e1900 */
[----:B-----5:R-:W3:Y:S02]  /*220a0*/  LDG.E R0, desc[UR42][R4.64+0x4] ;  /* 0x0000042a04007981 */ /* 0x020ee4000c1e1900 */
[----:B---3--:R-:W-:-:S07]  /*220b0*/  IMAD.IADD R0, R0, 0x1, -R7 ;  /* 0x0000000100007824 */ /* 0x008fce00078e0a07 */
.L_x_12177:
[----:B----4-:R-:W3:Y:S04]  /*220c0*/  LDL R4, [R1+0x428] ;  /* 0x0004280001047983 */ /* 0x010ee80000100800 */
[----:B------:R-:W4:Y:S01]  /*220d0*/  LDL R28, [R1+0x434] ;  /* 0x00043400011c7983 */ /* 0x000f220000100800 */
[----:B--2--5:R-:W-:Y:S02]  /*220e0*/  IMAD R0, R0, R3, RZ ;  /* 0x0000000300007224 */ /* 0x024fe400078e02ff */
[----:B------:R-:W-:Y:S01]  /*220f0*/  IMAD.IADD R37, R196, 0x1, R203 ;  /* 0x00000001c4257824 */ /* 0x000fe200078e02cb */
[----:B------:R-:W-:Y:S01]  /*22100*/  ISETP.GT.AND P3, PT, R204, 0x1, PT ;  /* 0x00000001cc00780c */ /* 0x000fe20003f64270 */
[----:B------:R-:W-:Y:S01]  /*22110*/  IMAD.MOV.U32 R9, RZ, RZ, 0x9b8 ;  /* 0x000009b8ff097424 */ /* 0x000fe200078e00ff */
[----:B------:R-:W-:Y:S01]  /*22120*/  ISETP.NE.AND P2, PT, R3, 0x1, PT ;  /* 0x000000010300780c */ /* 0x000fe20003f45270 */
[----:B------:R-:W0:Y:S03]  /*22130*/  LDC.64 R24, c[0x0][0xba8] ;  /* 0x0002ea00ff187b82 */ /* 0x000e260000000a00 */
[----:B------:R-:W-:-:S05]  /*22140*/  SEL R9, R9, 0x978, P3 ;  /* 0x0000097809097807 */ /* 0x000fca0001800000 */
[----:B------:R-:W1:Y:S08]  /*22150*/  LDC.64 R6, c[0x0][R9+0x220] ;  /* 0x0000880009067b82 */ /* 0x000e700000000a00 */
[----:B------:R2:W2:Y:S08]  /*22160*/  LDC.64 R12, c[0x0][R9+0x218] ;  /* 0x00008600090c7b82 */ /* 0x0004b00000000a00 */
[----:B------:R2:W2:Y:S01]  /*22170*/  LDC.64 R10, c[0x0][R9+0x210] ;  /* 0x00008400090a7b82 */ /* 0x0004a20000000a00 */
[----:B------:R-:W-:-:S07]  /*22180*/  ISETP.NE.U32.AND P1, PT, RZ, UR4, PT ;  /* 0x00000004ff007c0c */ /* 0x000fce000bf25070 */
[----:B------:R-:W2:Y:S01]  /*22190*/  @P2 LDC R14, c[0x0][0xbec] ;  /* 0x0002fb00ff0e2b82 */ /* 0x000ea20000000800 */
[----:B------:R-:W-:-:S07]  /*221a0*/  ISETP.NE.AND.EX P1, PT, RZ, UR5, PT, P1 ;  /* 0x00000005ff007c0c */ /* 0x000fce000bf25310 */
[----:B------:R-:W2:Y:S01]  /*221b0*/  @P2 LDC R39, c[0x0][0xbf0] ;  /* 0x0002fc00ff272b82 */ /* 0x000ea20000000800 */
[----:B------:R-:W-:Y:S02]  /*221c0*/  SHF.R.S32.HI R26, RZ, 0x1f, R208 ;  /* 0x0000001fff1a7819 */ /* 0x000fe400000114d0 */
[----:B------:R-:W-:Y:S02]  /*221d0*/  SEL R15, R208, RZ, !P1 ;  /* 0x000000ffd00f7207 */ /* 0x000fe40004800000 */
[----:B---3--:R-:W-:-:S03]  /*221e0*/  LOP3.LUT P0, RZ, R4, 0x3, RZ, 0xc0, !PT ;  /* 0x0000000304ff7812 */ /* 0x008fc6000780c0ff */
[----:B0-----:R-:W0:Y:S01]  /*221f0*/  @!P3 LDC R24, c[0x0][0xb50] ;  /* 0x0002d400ff18bb82 */ /* 0x001e220000000800 */
[----:B------:R-:W-:Y:S01]  /*22200*/  ISETP.GE.OR P4, PT, R37, R0, P0 ;  /* 0x000000002500720c */ /* 0x000fe20000786670 */
[----:B----4-:R-:W-:-:S06]  /*22210*/  IMAD.IADD R41, R28, 0x1, R203 ;  /* 0x000000011c297824 */ /* 0x010fcc00078e02cb */
[----:B------:R-:W3:Y:S06]  /*22220*/  @!P3 LDC R25, c[0x0][0xb54] ;  /* 0x0002d500ff19bb82 */ /* 0x000eec0000000800 */
[----:B------:R-:W4:Y:S02]  /*22230*/  @!P4 LDL R31, [R1+0x1e0] ;  /* 0x0001e000011fc983 */ /* 0x000f240000100800 */
[----:B------:R2:W0:Y:S01]  /*22240*/  LDC.64 R4, c[0x0][R9+0x228] ;  /* 0x00008a0009047b82 */ /* 0x0004220000000a00 */
[----:B------:R-:W-:Y:S01]  /*22250*/  SEL R29, R26, RZ, !P1 ;  /* 0x000000ff1a1d7207 */ /* 0x000fe20004800000 */
[----:B-1----:R-:W-:-:S02]  /*22260*/  IMAD R7, R7, R15, RZ ;  /* 0x0000000f07077224 */ /* 0x002fc400078e02ff */
[----:B--2---:R-:W-:-:S04]  /*22270*/  @P2 IMAD.HI.U32 R14, R41, R14, RZ ;  /* 0x0000000e290e2227 */ /* 0x004fc800078e00ff */
[C---:B------:R-:W-:Y:S01]  /*22280*/  IMAD R35, R6.reuse, R29, R7 ;  /* 0x0000001d06237224 */ /* 0x040fe200078e0207 */
[----:B------:R-:W-:Y:S01]  /*22290*/  SEL R29, R209, RZ, P3 ;  /* 0x000000ffd11d7207 */ /* 0x000fe20001800000 */
[----:B------:R-:W-:Y:S01]  /*222a0*/  IMAD.WIDE.U32 R6, R6, R15, RZ ;  /* 0x0000000f06067225 */ /* 0x000fe200078e00ff */
[----:B------:R-:W-:-:S03]  /*222b0*/  SHF.R.S32.HI R9, RZ, 0x1f, R8 ;  /* 0x0000001fff097819 */ /* 0x000fc60000011408 */
[-C--:B------:R-:W-:Y:S02]  /*222c0*/  IMAD R33, R13, R153.reuse, RZ ;  /* 0x000000990d217224 */ /* 0x080fe400078e02ff */
[----:B------:R-:W-:-:S04]  /*222d0*/  IMAD.WIDE.U32 R12, R12, R153, RZ ;  /* 0x000000990c0c7225 */ /* 0x000fc800078e00ff */
[----:B------:R-:W-:Y:S01]  /*222e0*/  IMAD.IADD R35, R7, 0x1, R35 ;  /* 0x0000000107237824 */ /* 0x000fe200078e0223 */
[----:B------:R-:W-:Y:S01]  /*222f0*/  IADD3 R6, P1, P5, R6, R12, R8 ;  /* 0x0000000c06067210 */ /* 0x000fe20007d3e008 */
[----:B------:R-:W-:Y:S01]  /*22300*/  IMAD.MOV.U32 R7, RZ, RZ, R41 ;  /* 0x000000ffff077224 */ /* 0x000fe200078e0029 */
[----:B------:R-:W-:Y:S01]  /*22310*/  @P2 SHF.R.U32.HI R7, RZ, R39, R14 ;  /* 0x00000027ff072219 */ /* 0x000fe2000001160e */
[----:B------:R-:W-:-:S03]  /*22320*/  IMAD.IADD R26, R13, 0x1, R33 ;  /* 0x000000010d1a7824 */ /* 0x000fc600078e0221 */
[----:B------:R-:W-:Y:S02]  /*22330*/  IADD3 R14, -R7, RZ, RZ ;  /* 0x000000ff070e7210 */ /* 0x000fe40007ffe1ff */
[----:B------:R-:W-:Y:S01]  /*22340*/  IADD3.X R12, R35, R26, R9, P1, P5 ;  /* 0x0000001a230c7210 */ /* 0x000fe20000fea409 */
[-C--:B0-----:R-:W-:Y:S02]  /*22350*/  IMAD R13, R5, R29.reuse, RZ ;  /* 0x0000001d050d7224 */ /* 0x081fe400078e02ff */
[----:B------:R-:W-:-:S04]  /*22360*/  IMAD.WIDE.U32 R4, R4, R29, RZ ;  /* 0x0000001d04047225 */ /* 0x000fc800078e00ff */
[----:B------:R-:W-:Y:S01]  /*22370*/  IMAD.IADD R13, R5, 0x1, R13 ;  /* 0x00000001050d7824 */ /* 0x000fe200078e020d */
        /* <DEDUP_REMOVED lines=8> */
[C---:B------:R-:W-:Y:S01]  /*22400*/  LEA R24, P1, R4.reuse, R24, 0x2 ;  /* 0x0000001804187211 */ /* 0x040fe200078210ff */
[----:B------:R-:W-:Y:S02]  /*22410*/  VIADD R7, R37, 0x8 ;  /* 0x0000000825077836 */ /* 0x000fe40000000000 */
[----:B------:R-:W-:Y:S02]  /*22420*/  IMAD.IADD R5, R5, 0x1, R13 ;  /* 0x0000000105057824 */ /* 0x000fe400078e020d */
[----:B------:R-:W-:Y:S01]  /*22430*/  SHFL.IDX PT, R10, R24, RZ, 0x1c1f ;  /* 0x001c1fff180a7589 */ /* 0x000fe200000e0000 */
[----:B------:R-:W-:Y:S02]  /*22440*/  ISETP.GE.OR P0, PT, R7, R0, P0 ;  /* 0x000000000700720c */ /* 0x000fe40000706670 */
[----:B---3--:R-:W-:-:S05]  /*22450*/  LEA.HI.X R25, R4, R25, R5, 0x2, P1 ;  /* 0x0000001904197211 */ /* 0x008fca00008f1405 */
[----:B------:R-:W4:Y:S04]  /*22460*/  SHFL.IDX PT, R11, R25, RZ, 0x1c1f ;  /* 0x001c1fff190b7589 */ /* 0x000f2800000e0000 */
[----:B----4-:R-:W-:Y:S04]  /*22470*/  @!P4 ST.E desc[UR42][R10.64], R31 ;  /* 0x0000001f0a00c985 */ /* 0x010fe8000c10192a */
[----:B------:R-:W2:Y:S04]  /*22480*/  @!P0 LDL R13, [R1+0x1e4] ;  /* 0x0001e400010d8983 */ /* 0x000ea80000100800 */
[----:B------:R-:W-:Y:S04]  /*22490*/  SHFL.IDX PT, R4, R24, 0x1, 0x1c1f ;  /* 0x003c1f0018047f89 */ /* 0x000fe800000e0000 */
[----:B------:R-:W2:Y:S04]  /*224a0*/  SHFL.IDX PT, R5, R25, 0x1, 0x1c1f ;  /* 0x003c1f0019057f89 */ /* 0x000ea800000e0000 */
[----:B--2---:R0:W-:Y:S01]  /*224b0*/  @!P0 ST.E desc[UR42][R4.64], R13 ;  /* 0x0000000d04008985 */ /* 0x0041e2000c10192a */
[----:B------:R-:W-:Y:S05]  /*224c0*/  @P3 BRA `(.L_x_12178) ;  /* 0x0000001000383947 */ /* 0x000fea0003800000 */
[----:B------:R-:W1:Y:S01]  /*224d0*/  S2R R28, SR_TID.X ;  /* 0x00000000001c7919 */ /* 0x000e620000002100 */
[----:B0-----:R-:W0:Y:S01]  /*224e0*/  @P2 LDC R13, c[0x0][0xbec] ;  /* 0x0002fb00ff0d2b82 */ /* 0x001e220000000800 */
[----:B------:R-:W-:Y:S01]  /*224f0*/  ULDC.64 UR4, c[0x0][0xaa0] ;  /* 0x0002a80000047ab9 */ /* 0x000fe20000000a00 */
[C---:B-1----:R-:W-:Y:S02]  /*22500*/  VIADD R88, R28.reuse, 0xffffff80 ;  /* 0xffffff801c587836 */ /* 0x042fe40000000000 */
[----:B------:R-:W-:-:S03]  /*22510*/  VIADD R89, R28, 0xffffff80 ;  /* 0xffffff801c597836 */ /* 0x000fc60000000000 */
[----:B------:R-:W-:-:S04]  /*22520*/  SHF.R.S32.HI R88, RZ, 0x1f, R88 ;  /* 0x0000001fff587819 */ /* 0x000fc80000011458 */
[----:B------:R-:W-:-:S04]  /*22530*/  LEA.HI R88, R88, R89, RZ, 0x3 ;  /* 0x0000005958587211 */ /* 0x000fc800078f18ff */
[----:B------:R-:W-:-:S05]  /*22540*/  SHF.R.S32.HI R88, RZ, 0x3, R88 ;  /* 0x00000003ff587819 */ /* 0x000fca0000011458 */
[----:B------:R-:W-:-:S04]  /*22550*/  IMAD R5, R88, 0x40, R187 ;  /* 0x0000004058057824 */ /* 0x000fc800078e02bb */
[----:B------:R-:W-:-:S03]  /*22560*/  IMAD.WIDE R20, R5, 0x2, R20 ;  /* 0x0000000205147825 */ /* 0x000fc600078e0214 */
[C---:B------:R-:W-:Y:S02]  /*22570*/  IADD3 R29, P0, R20.reuse, 0x1000, RZ ;  /* 0x00001000141d7810 */ /* 0x040fe40007f1e0ff */
[C---:B------:R-:W-:Y:S02]  /*22580*/  IADD3 R33, P1, R20.reuse, 0x2000, RZ ;  /* 0x0000200014217810 */ /* 0x040fe40007f3e0ff */
[C---:B------:R-:W-:Y:S02]  /*22590*/  IADD3 R37, P3, R20.reuse, 0x3000, RZ ;  /* 0x0000300014257810 */ /* 0x040fe40007f7e0ff */
[----:B------:R-:W-:Y:S02]  /*225a0*/  IADD3 R41, P4, R20, 0x4000, RZ ;  /* 0x0000400014297810 */ /* 0x000fe40007f9e0ff */
[----:B------:R-:W-:Y:S02]  /*225b0*/  LOP3.LUT R28, R29, 0x380, RZ, 0xc0, !PT ;  /* 0x000003801d1c7812 */ /* 0x000fe400078ec0ff */
[----:B------:R-:W-:-:S02]  /*225c0*/  LOP3.LUT R32, R33, 0x380, RZ, 0xc0, !PT ;  /* 0x0000038021207812 */ /* 0x000fc400078ec0ff */
[----:B------:R-:W-:Y:S02]  /*225d0*/  LOP3.LUT R36, R37, 0x380, RZ, 0xc0, !PT ;  /* 0x0000038025247812 */ /* 0x000fe400078ec0ff */
[----:B------:R-:W-:Y:S02]  /*225e0*/  LOP3.LUT R40, R41, 0x380, RZ, 0xc0, !PT ;  /* 0x0000038029287812 */ /* 0x000fe400078ec0ff */
[----:B------:R-:W-:Y:S02]  /*225f0*/  SHF.R.U64 R28, R28, 0x3, RZ ;  /* 0x000000031c1c7819 */ /* 0x000fe400000012ff */
[----:B------:R-:W-:Y:S02]  /*22600*/  SHF.R.U64 R32, R32, 0x3, RZ ;  /* 0x0000000320207819 */ /* 0x000fe400000012ff */
[----:B------:R-:W-:Y:S02]  /*22610*/  IADD3 R45, P5, R20, 0x5000, RZ ;  /* 0x00005000142d7810 */ /* 0x000fe40007fbe0ff */
[----:B------:R-:W-:-:S02]  /*22620*/  SHF.R.U64 R36, R36, 0x3, RZ ;  /* 0x0000000324247819 */ /* 0x000fc400000012ff */
[----:B------:R-:W-:Y:S02]  /*22630*/  SHF.R.U64 R40, R40, 0x3, RZ ;  /* 0x0000000328287819 */ /* 0x000fe400000012ff */
[----:B------:R-:W-:Y:S01]  /*22640*/  LOP3.LUT R28, R28, R29, RZ, 0x3c, !PT ;  /* 0x0000001d1c1c7212 */ /* 0x000fe200078e3cff */
[--C-:B------:R-:W-:Y:S01]  /*22650*/  IMAD.X R29, RZ, RZ, R21.reuse, P0 ;  /* 0x000000ffff1d7224 */ /* 0x100fe200000e0615 */
[----:B------:R-:W-:Y:S01]  /*22660*/  LOP3.LUT R32, R32, R33, RZ, 0x3c, !PT ;  /* 0x0000002120207212 */ /* 0x000fe200078e3cff */
[--C-:B------:R-:W-:Y:S01]  /*22670*/  IMAD.X R33, RZ, RZ, R21.reuse, P1 ;  /* 0x000000ffff217224 */ /* 0x100fe200008e0615 */
[----:B------:R-:W-:Y:S02]  /*22680*/  LOP3.LUT R44, R45, 0x380, RZ, 0xc0, !PT ;  /* 0x000003802d2c7812 */ /* 0x000fe400078ec0ff */
[----:B------:R-:W-:Y:S01]  /*22690*/  LOP3.LUT R36, R36, R37, RZ, 0x3c, !PT ;  /* 0x0000002524247212 */ /* 0x000fe200078e3cff */
[--C-:B------:R-:W-:Y:S01]  /*226a0*/  IMAD.X R37, RZ, RZ, R21.reuse, P3 ;  /* 0x000000ffff257224 */ /* 0x100fe200018e0615 */
[----:B------:R-:W-:Y:S01]  /*226b0*/  LOP3.LUT R40, R40, R41, RZ, 0x3c, !PT ;  /* 0x0000002928287212 */ /* 0x000fe200078e3cff */
[----:B------:R-:W-:Y:S01]  /*226c0*/  IMAD.X R41, RZ, RZ, R21, P4 ;  /* 0x000000ffff297224 */ /* 0x000fe200020e0615 */
[C---:B------:R-:W-:Y:S01]  /*226d0*/  IADD3 R49, P0, R20.reuse, 0x6000, RZ ;  /* 0x0000600014317810 */ /* 0x040fe20007f1e0ff */
[----:B------:R-:W-:Y:S01]  /*226e0*/  IMAD R9, R9, UR4, RZ ;  /* 0x0000000409097c24 */ /* 0x000fe2000f8e02ff */
[C---:B------:R-:W-:Y:S01]  /*226f0*/  IADD3 R53, P1, R20.reuse, 0x7000, RZ ;  /* 0x0000700014357810 */ /* 0x040fe20007f3e0ff */
[----:B------:R-:W-:Y:S01]  /*22700*/  IMAD R10, R205, 0x20, R88 ;  /* 0x00000020cd0a7824 */ /* 0x000fe200078e0258 */
[C---:B------:R-:W-:Y:S01]  /*22710*/  IADD3 R57, P3, R20.reuse, 0x8000, RZ ;  /* 0x0000800014397810 */ /* 0x040fe20007f7e0ff */
[----:B------:R-:W5:Y:S01]  /*22720*/  LD.E.128 R28, desc[UR42][R28.64] ;  /* 0x0000002a1c1c7980 */ /* 0x000f62000c101d00 */
[----:B------:R-:W-:-:S02]  /*22730*/  IADD3 R61, P4, R20, 0x9000, RZ ;  /* 0x00009000143d7810 */ /* 0x000fc40007f9e0ff */
[----:B------:R-:W-:Y:S01]  /*22740*/  SHF.R.U64 R44, R44, 0x3, RZ ;  /* 0x000000032c2c7819 */ /* 0x000fe200000012ff */
        /* <DEDUP_REMOVED lines=9> */
[----:B------:R-:W-:-:S02]  /*227e0*/  SHF.R.U64 R48, R48, 0x3, RZ ;  /* 0x0000000330307819 */ /* 0x000fc400000012ff */
[----:B------:R-:W-:Y:S02]  /*227f0*/  IADD3 R65, P5, R20, 0xa000, RZ ;  /* 0x0000a00014417810 */ /* 0x000fe40007fbe0ff */
[----:B------:R-:W-:Y:S02]  /*22800*/  SHF.R.U64 R52, R52, 0x3, RZ ;  /* 0x0000000334347819 */ /* 0x000fe400000012ff */
[----:B------:R-:W-:Y:S01]  /*22810*/  LOP3.LUT R5, R20, 0x380, RZ, 0xc0, !PT ;  /* 0x0000038014057812 */ /* 0x000fe200078ec0ff */
[----:B------:R-:W-:Y:S01]  /*22820*/  IMAD R11, R8, UR5, R9 ;  /* 0x00000005080b7c24 */ /* 0x000fe2000f8e0209 */
[----:B------:R-:W-:Y:S01]  /*22830*/  SHF.R.U64 R56, R56, 0x3, RZ ;  /* 0x0000000338387819 */ /* 0x000fe200000012ff */
[----:B------:R-:W5:Y:S01]  /*22840*/  LD.E.128 R44, desc[UR42][R44.64] ;  /* 0x0000002a2c2c7980 */ /* 0x000f62000c101d00 */
[----:B------:R-:W-:Y:S02]  /*22850*/  SHF.R.U64 R60, R60, 0x3, RZ ;  /* 0x000000033c3c7819 */ /* 0x000fe400000012ff */
[----:B------:R-:W-:Y:S01]  /*22860*/  LOP3.LUT R48, R48, R49, RZ, 0x3c, !PT ;  /* 0x0000003130307212 */ /* 0x000fe200078e3cff */
[----:B------:R-:W-:Y:S01]  /*22870*/  IMAD.X R49, RZ, RZ, R21, P0 ;  /* 0x000000ffff317224 */ /* 0x000fe200000e0615 */
[----:B------:R-:W-:-:S02]  /*22880*/  LOP3.LUT R64, R65, 0x380, RZ, 0xc0, !PT ;  /* 0x0000038041407812 */ /* 0x000fc400078ec0ff */
[----:B------:R-:W-:Y:S01]  /*22890*/  LOP3.LUT R52, R52, R53, RZ, 0x3c, !PT ;  /* 0x0000003534347212 */ /* 0x000fe200078e3cff */
[--C-:B------:R-:W-:Y:S01]  /*228a0*/  IMAD.X R53, RZ, RZ, R21.reuse, P1 ;  /* 0x000000ffff357224 */ /* 0x100fe200008e0615 */
[----:B------:R-:W-:Y:S01]  /*228b0*/  LOP3.LUT R56, R56, R57, RZ, 0x3c, !PT ;  /* 0x0000003938387212 */ /* 0x000fe200078e3cff */
[----:B------:R-:W-:Y:S01]  /*228c0*/  IMAD.X R57, RZ, RZ, R21, P3 ;  /* 0x000000ffff397224 */ /* 0x000fe200018e0615 */
[----:B------:R-:W-:Y:S02]  /*228d0*/  LOP3.LUT R60, R60, R61, RZ, 0x3c, !PT ;  /* 0x0000003d3c3c7212 */ /* 0x000fe400078e3cff */
[----:B------:R-:W-:Y:S01]  /*228e0*/  SHF.R.U64 R5, R5, 0x3, RZ ;  /* 0x0000000305057819 */ /* 0x000fe200000012ff */
[----:B------:R-:W-:Y:S01]  /*228f0*/  IMAD.WIDE.U32 R8, R8, UR4, RZ ;  /* 0x0000000408087c25 */ /* 0x000fe2000f8e00ff */
[----:B------:R-:W-:Y:S01]  /*22900*/  IADD3.X R61, RZ, R21, RZ, P4, !PT ;  /* 0x00000015ff3d7210 */ /* 0x000fe200027fe4ff */
[----:B------:R-:W5:Y:S01]  /*22910*/  LD.E.128 R48, desc[UR42][R48.64] ;  /* 0x0000002a30307980 */ /* 0x000f62000c101d00 */
[C---:B------:R-:W-:Y:S01]  /*22920*/  IADD3 R69, P0, R20.reuse, 0xb000, RZ ;  /* 0x0000b00014457810 */ /* 0x040fe20007f1e0ff */
[----:B------:R-:W-:Y:S01]  /*22930*/  ULDC.64 UR4, c[0x0][0xae8] ;  /* 0x0002ba0000047ab9 */ /* 0x000fe20000000a00 */
[C---:B------:R-:W-:Y:S01]  /*22940*/  IADD3 R73, P1, R20.reuse, 0xc000, RZ ;  /* 0x0000c00014497810 */ /* 0x040fe20007f3e0ff */
[----:B------:R-:W5:Y:S01]  /*22950*/  LD.E.128 R52, desc[UR42][R52.64] ;  /* 0x0000002a34347980 */ /* 0x000f62000c101d00 */
[----:B------:R-:W-:-:S02]  /*22960*/  IADD3 R77, P3, R20, 0xd000, RZ ;  /* 0x0000d000144d7810 */ /* 0x000fc40007f7e0ff */
[----:B------:R-:W-:Y:S01]  /*22970*/  IADD3 R81, P4, R20, 0xe000, RZ ;  /* 0x0000e00014517810 */ /* 0x000fe20007f9e0ff */
[----:B------:R-:W5:Y:S01]  /*22980*/  LD.E.128 R56, desc[UR42][R56.64] ;  /* 0x0000002a38387980 */ /* 0x000f62000c101d00 */
[----:B------:R-:W-:Y:S02]  /*22990*/  SHF.R.U64 R64, R64, 0x3, RZ ;  /* 0x0000000340407819 */ /* 0x000fe400000012ff */
[----:B------:R-:W-:Y:S01]  /*229a0*/  LOP3.LUT R68, R69, 0x380, RZ, 0xc0, !PT ;  /* 0x0000038045447812 */ /* 0x000fe200078ec0ff */
[----:B------:R-:W5:Y:S01]  /*229b0*/  LD.E.128 R60, desc[UR42][R60.64] ;  /* 0x0000002a3c3c7980 */ /* 0x000f62000c101d00 */
[----:B------:R-:W-:Y:S02]  /*229c0*/  LOP3.LUT R72, R73, 0x380, RZ, 0xc0, !PT ;  /* 0x0000038049487812 */ /* 0x000fe400078ec0ff */
[----:B------:R-:W-:Y:S02]  /*229d0*/  LOP3.LUT R76, R77, 0x380, RZ, 0xc0, !PT ;  /* 0x000003804d4c7812 */ /* 0x000fe400078ec0ff */
[----:B------:R-:W-:-:S02]  /*229e0*/  LOP3.LUT R80, R81, 0x380, RZ, 0xc0, !PT ;  /* 0x0000038051507812 */ /* 0x000fc400078ec0ff */
[----:B------:R-:W-:Y:S01]  /*229f0*/  LOP3.LUT R64, R64, R65, RZ, 0x3c, !PT ;  /* 0x0000004140407212 */ /* 0x000fe200078e3cff */
[----:B------:R-:W-:Y:S01]  /*22a00*/  IMAD.X R65, RZ, RZ, R21, P5 ;  /* 0x000000ffff417224 */ /* 0x000fe200028e0615 */
[----:B------:R-:W-:Y:S02]  /*22a10*/  SHF.R.U64 R68, R68, 0x3, RZ ;  /* 0x0000000344447819 */ /* 0x000fe400000012ff */
[----:B------:R-:W-:Y:S02]  /*22a20*/  SHF.R.U64 R72, R72, 0x3, RZ ;  /* 0x0000000348487819 */ /* 0x000fe400000012ff */
[----:B------:R-:W-:Y:S01]  /*22a30*/  SHF.R.U64 R76, R76, 0x3, RZ ;  /* 0x000000034c4c7819 */ /* 0x000fe200000012ff */
[----:B------:R-:W5:Y:S01]  /*22a40*/  LD.E.128 R64, desc[UR42][R64.64] ;  /* 0x0000002a40407980 */ /* 0x000f62000c101d00 */
[----:B------:R-:W-:Y:S02]  /*22a50*/  SHF.R.U64 R80, R80, 0x3, RZ ;  /* 0x0000000350507819 */ /* 0x000fe400000012ff */
[----:B------:R-:W-:-:S02]  /*22a60*/  IADD3 R7, P5, R20, 0xf000, RZ ;  /* 0x0000f00014077810 */ /* 0x000fc40007fbe0ff */
        /* <DEDUP_REMOVED lines=9> */
[--C-:B------:R-:W-:Y:S01]  /*22b00*/  IMAD.X R85, RZ, RZ, R21.reuse, P5 ;  /* 0x000000ffff557224 */ /* 0x100fe200028e0615 */
[----:B------:R-:W-:Y:S01]  /*22b10*/  LOP3.LUT R4, R5, R20, RZ, 0x3c, !PT ;  /* 0x0000001405047212 */ /* 0x000fe200078e3cff */
[----:B------:R-:W-:Y:S01]  /*22b20*/  IMAD.MOV.U32 R5, RZ, RZ, R21 ;  /* 0x000000ffff057224 */ /* 0x000fe200078e0015 */
[----:B------:R-:W-:Y:S01]  /*22b30*/  SHF.R.U64 R6, R6, 0x3, RZ ;  /* 0x0000000306067819 */ /* 0x000fe200000012ff */
[----:B------:R-:W1:Y:S01]  /*22b40*/  @P2 LDC R21, c[0x0][0xbf0] ;  /* 0x0002fc00ff152b82 */ /* 0x000e620000000800 */
[----:B------:R-:W5:Y:S02]  /*22b50*/  LD.E.128 R68, desc[UR42][R68.64] ;  /* 0x0000002a44447980 */ /* 0x000f64000c101d00 */
[----:B------:R-:W-:Y:S01]  /*22b60*/  LOP3.LUT R84, R6, R7, RZ, 0x3c, !PT ;  /* 0x0000000706547212 */ /* 0x000fe200078e3cff */
[----:B------:R-:W-:Y:S01]  /*22b70*/  IMAD.IADD R9, R9, 0x1, R11 ;  /* 0x0000000109097824 */ /* 0x000fe200078e020b */
[----:B------:R-:W5:Y:S01]  /*22b80*/  LD.E.128 R4, desc[UR42][R4.64] ;  /* 0x0000002a04047980 */ /* 0x000f62000c101d00 */
[----:B------:R-:W-:-:S03]  /*22b90*/  IMAD.IADD R20, R203, 0x1, R10 ;  /* 0x00000001cb147824 */ /* 0x000fc600078e020a */
[----:B------:R-:W5:Y:S04]  /*22ba0*/  LD.E.128 R72, desc[UR42][R72.64] ;  /* 0x0000002a48487980 */ /* 0x000f68000c101d00 */
[----:B------:R-:W5:Y:S04]  /*22bb0*/  LD.E.128 R76, desc[UR42][R76.64] ;  /* 0x0000002a4c4c7980 */ /* 0x000f68000c101d00 */
[----:B------:R-:W5:Y:S04]  /*22bc0*/  LD.E.128 R80, desc[UR42][R80.64] ;  /* 0x0000002a50507980 */ /* 0x000f68000c101d00 */
[----:B------:R-:W5:Y:S01]  /*22bd0*/  LD.E.128 R84, desc[UR42][R84.64] ;  /* 0x0000002a54547980 */ /* 0x000f62000c101d00 */
[----:B------:R-:W-:Y:S01]  /*22be0*/  IMAD.WIDE.U32 R8, R153, UR4, R8 ;  /* 0x0000000499087c25 */ /* 0x000fe2000f8e0008 */
[----:B------:R-:W-:Y:S01]  /*22bf0*/  @!PT LDS RZ, [RZ] ;  /* 0x00000000fffff984 */ /* 0x000fe20000000800 */
[----:B------:R-:W-:Y:S01]  /*22c00*/  @!PT LDS RZ, [RZ] ;  /* 0x00000000fffff984 */ /* 0x000fe20000000800 */
[----:B------:R-:W-:Y:S01]  /*22c10*/  @!PT LDS RZ, [RZ] ;  /* 0x00000000fffff984 */ /* 0x000fe20000000800 */
[----:B------:R-:W-:Y:S01]  /*22c20*/  @!PT LDS RZ, [RZ] ;  /* 0x00000000fffff984 */ /* 0x000fe20000000800 */
[----:B------:R2:W-:Y:S06]  /*22c30*/  MEMBAR.ALL.CTA ;  /* 0x0000000000007992 */ /* 0x0005ec0000008000 */
[----:B--2---:R-:W2:Y:S01]  /*22c40*/  FENCE.VIEW.ASYNC.S ;  /* 0x00000000000073c6 */ /* 0x004ea20000000000 */
[----:B------:R-:W-:Y:S01]  /*22c50*/  SHF.R.S32.HI R12, RZ, 0x1f, R15 ;  /* 0x0000001fff0c7819 */ /* 0x000fe2000001140f */
[----:B0-----:R-:W-:-:S04]  /*22c60*/  @P2 IMAD.HI.U32 R10, R20, R13, RZ ;  /* 0x0000000d140a2227 */ /* 0x001fc800078e00ff */
[----:B------:R-:W-:Y:S01]  /*22c70*/  IMAD R9, R153, UR5, R9 ;  /* 0x0000000599097c24 */ /* 0x000fe2000f8e0209 */
[----:B------:R-:W-:Y:S01]  /*22c80*/  ULDC.64 UR4, c[0x0][0xaf0] ;  /* 0x0002bc0000047ab9 */ /* 0x000fe20000000a00 */
[----:B------:R-:W-:Y:S01]  /*22c90*/  IMAD.MOV.U32 R11, RZ, RZ, R20 ;  /* 0x000000ffff0b7224 */ /* 0x000fe200078e0014 */
[----:B-1----:R-:W-:Y:S01]  /*22ca0*/  @P2 SHF.R.U32.HI R11, RZ, R21, R10 ;  /* 0x00000015ff0b2219 */ /* 0x002fe2000001160a */
[----:B------:R-:W-:Y:S02]  /*22cb0*/  IMAD R12, R12, UR4, RZ ;  /* 0x000000040c0c7c24 */ /* 0x000fe4000f8e02ff */
[----:B------:R-:W-:Y:S02]  /*22cc0*/  VIADD R10, R2, 0x22820 ;  /* 0x00022820020a7836 */ /* 0x000fe40000000000 */
[C---:B------:R-:W-:Y:S01]  /*22cd0*/  IMAD R13, R15.reuse, UR5, R12 ;  /* 0x000000050f0d7c24 */ /* 0x040fe2000f8e020c */
[----:B------:R-:W-:Y:S01]  /*22ce0*/  SHF.R.S32.HI R12, RZ, 0x1f, R11 ;  /* 0x0000001fff0c7819 */ /* 0x000fe2000001140b */
[----:B------:R-:W-:Y:S01]  /*22cf0*/  IMAD.WIDE.U32 R8, R15, UR4, R8 ;  /* 0x000000040f087c25 */ /* 0x000fe2000f8e0008 */
[----:B------:R-:W-:-:S03]  /*22d00*/  ULDC.64 UR4, c[0x0][0xae0] ;  /* 0x0002b80000047ab9 */ /* 0x000fc60000000a00 */
[----:B------:R-:W-:Y:S01]  /*22d10*/  IMAD.MOV R14, RZ, RZ, -R11 ;  /* 0x000000ffff0e7224 */ /* 0x000fe200078e0a0b */
[----:B------:R-:W-:Y:S01]  /*22d20*/  PRMT R10, RZ, 0x654, R10 ;  /* 0x00000654ff0a7816 */ /* 0x000fe2000000000a */
[----:B------:R-:W-:Y:S02]  /*22d30*/  IMAD.IADD R9, R9, 0x1, R13 ;  /* 0x0000000109097824 */ /* 0x000fe400078e020d */
[----:B------:R-:W-:Y:S01]  /*22d40*/  IMAD R12, R12, UR4, RZ ;  /* 0x000000040c0c7c24 */ /* 0x000fe2000f8e02ff */
[----:B--2---:R0:W-:Y:S01]  /*22d50*/  SYNCS.ARRIVE.TRANS64.RED.A1T0 RZ, [R10+URZ], RZ ;  /* 0x000000ff0aff79a7 */ /* 0x0041e2000810043f */
[----:B------:R-:W-:Y:S02]  /*22d60*/  IMAD R3, R3, R14, R20 ;  /* 0x0000000e03037224 */ /* 0x000fe400078e0214 */
[C---:B------:R-:W-:Y:S02]  /*22d70*/  IMAD R13, R11.reuse, UR5, R12 ;  /* 0x000000050b0d7c24 */ /* 0x040fe4000f8e020c */
[----:B------:R-:W-:Y:S01]  /*22d80*/  IMAD.WIDE.U32 R8, R11, UR4, R8 ;  /* 0x000000040b087c25 */ /* 0x000fe2000f8e0008 */
[----:B------:R-:W-:Y:S01]  /*22d90*/  ULDC.64 UR4, c[0x0][0xad8] ;  /* 0x0002b60000047ab9 */ /* 0x000fe20000000a00 */
[----:B0-----:R-:W-:-:S03]  /*22da0*/  SHF.R.S32.HI R10, RZ, 0x1f, R3 ;  /* 0x0000001fff0a7819 */ /* 0x001fc60000011403 */
[----:B------:R-:W-:Y:S02]  /*22db0*/  IADD3 R9, R9, R13, RZ ;  /* 0x0000000d09097210 */ /* 0x000fe40007ffe0ff */
        /* <DEDUP_REMOVED lines=11> */
.L_x_12407:
[----:B------:R-:W-:Y:S01]  /*22e70*/  IMAD.IADD R203, R88, 0x1, R203 ;  /* 0x0000000158cb7824 */ /* 0x000fe200078e02cb */
[----:B------:R-:W-:Y:S04]  /*22e80*/  BSSY B1, `(.L_x_12180) ;  /* 0x0000018000017945 */ /* 0x000fe80003800000 */
[----:B------:R-:W-:-:S13]  /*22e90*/  ISETP.GE.AND P0, PT, R203, R0, PT ;  /* 0x00000000cb00720c */ /* 0x000fda0003f06270 */
[----:B------:R-:W-:Y:S05]  /*22ea0*/  @P0 BRA `(.L_x_12181) ;  /* 0x0000000000540947 */ /* 0x000fea0003800000 */
[----:B------:R-:W-:Y:S01]  /*22eb0*/  ULDC UR4, c[0x0][0xac8] ;  /* 0x0002b20000047ab9 */ /* 0x000fe20000000800 */
[----:B------:R-:W-:Y:S02]  /*22ec0*/  SHF.R.S32.HI R12, RZ, 0x1f, R187 ;  /* 0x0000001fff0c7819 */ /* 0x000fe400000114bb */
[----:B------:R-:W-:Y:S02]  /*22ed0*/  ISETP.GE.AND P3, PT, R187, UR4, PT ;  /* 0x00000004bb007c0c */ /* 0x000fe4000bf66270 */
[----:B------:R-:W-:Y:S02]  /*22ee0*/  ISETP.GE.AND P2, PT, R201, UR4, PT ;  /* 0x00000004c9007c0c */ /* 0x000fe4000bf46270 */
[----:B------:R-:W-:Y:S02]  /*22ef0*/  ISETP.GE.AND P1, PT, R200, UR4, PT ;  /* 0x00000004c8007c0c */ /* 0x000fe4000bf26270 */
[----:B------:R-:W-:Y:S02]  /*22f00*/  ISETP.GE.AND P0, PT, R202, UR4, PT ;  /* 0x00000004ca007c0c */ /* 0x000fe4000bf06270 */
[----:B------:R-:W-:-:S02]  /*22f10*/  SHF.R.S32.HI R15, RZ, 0x1f, R201 ;  /* 0x0000001fff0f7819 */ /* 0x000fc400000114c9 */
[----:B------:R-:W-:Y:S02]  /*22f20*/  SHF.R.S32.HI R25, RZ, 0x1f, R200 ;  /* 0x0000001fff197819 */ /* 0x000fe400000114c8 */
[----:B------:R-:W-:Y:S02]  /*22f30*/  SHF.R.S32.HI R24, RZ, 0x1f, R202 ;  /* 0x0000001fff187819 */ /* 0x000fe400000114ca */
[-C--:B--2---:R-:W-:Y:S02]  /*22f40*/  @!P3 LEA R8, P5, R187, R14.reuse, 0x1 ;  /* 0x0000000ebb08b211 */ /* 0x084fe400078a08ff */
[-C--:B------:R-:W-:Y:S02]  /*22f50*/  @!P2 LEA R10, P4, R201, R14.reuse, 0x1 ;  /* 0x0000000ec90aa211 */ /* 0x080fe400078808ff */
[----:B-1----:R-:W-:Y:S02]  /*22f60*/  @!P3 LEA.HI.X R9, R187, R3, R12, 0x1, P5 ;  /* 0x00000003bb09b211 */ /* 0x002fe400028f0c0c */
[----:B------:R-:W-:-:S02]  /*22f70*/  @!P1 LEA R12, P5, R200, R14, 0x1 ;  /* 0x0000000ec80c9211 */ /* 0x000fc400078a08ff */
[-C--:B------:R-:W-:Y:S01]  /*22f80*/  @!P2 LEA.HI.X R11, R201, R3.reuse, R15, 0x1, P4 ;  /* 0x00000003c90ba211 */ /* 0x080fe200020f0c0f */
[----:B-----5:R3:W-:Y:S01]  /*22f90*/  @!P3 ST.E.128 desc[UR42][R8.64], R4 ;  /* 0x000000040800b985 */ /* 0x0207e2000c101d2a */
[----:B------:R-:W-:Y:S02]  /*22fa0*/  @!P0 LEA R14, P4, R202, R14, 0x1 ;  /* 0x0000000eca0e8211 */ /* 0x000fe400078808ff */
[-C--:B------:R-:W-:Y:S01]  /*22fb0*/  @!P1 LEA.HI.X R13, R200, R3.reuse, R25, 0x1, P5 ;  /* 0x00000003c80d9211 */ /* 0x080fe200028f0c19 */
[----:B------:R3:W-:Y:S01]  /*22fc0*/  @!P2 ST.E.128 desc[UR42][R10.64], R40 ;  /* 0x000000280a00a985 */ /* 0x0007e2000c101d2a */
[----:B------:R-:W-:-:S03]  /*22fd0*/  @!P0 LEA.HI.X R15, R202, R3, R24, 0x1, P4 ;  /* 0x00000003ca0f8211 */ /* 0x000fc600020f0c18 */
[----:B------:R3:W-:Y:S04]  /*22fe0*/  @!P1 ST.E.128 desc[UR42][R12.64], R56 ;  /* 0x000000380c009985 */ /* 0x0007e8000c101d2a */
[----:B------:R3:W-:Y:S02]  /*22ff0*/  @!P0 ST.E.128 desc[UR42][R14.64], R72 ;  /* 0x000000480e008985 */ /* 0x0007e4000c101d2a */
.L_x_12181:
[----:B------:R-:W-:Y:S05]  /*23000*/  BSYNC B1 ;  /* 0x0000000000017941 */ /* 0x000fea0003800000 */
.L_x_12180:
[----:B------:R-:W-:-:S03]  /*23010*/  UMOV UR4, 0xffffffff ;  /* 0xffffffff00047882 */ /* 0x000fc60000000000 */
[----:B------:R-:W-:Y:S05]  /*23020*/  BRA.DIV UR4, `(.L_x_12182) ;  /* 0x000000c604c87947 */ /* 0x000fea000b800000 */
[----:B-1----:R1:W4:Y:S04]  /*23030*/  SHFL.IDX PT, R3, R21, 0x1, 0x181f ;  /* 0x00381f0015037f89 */ /* 0x00232800000e0000 */
[----:B--23--:R1:W2:Y:S02]  /*23040*/  SHFL.IDX PT, R14, R20, 0x1, 0x181f ;  /* 0x00381f00140e7f89 */ /* 0x00c2a400000e0000 */
.L_x_12411:
[----:B-----5:R-:W-:Y:S01]  /*23050*/  VIADD R5, R203, 0x20 ;  /* 0x00000020cb057836 */ /* 0x020fe20000000000 */
        /* <DEDUP_REMOVED lines=14> */
[----:B----4-:R-:W-:Y:S02]  /*23140*/  @!P3 LEA.HI.X R5, R187, R3, R8, 0x1, P5 ;  /* 0x00000003bb05b211 */ /* 0x010fe400028f0c08 */
[----:B------:R-:W-:-:S02]  /*23150*/  @!P1 LEA R8, P5, R200, R14, 0x1 ;  /* 0x0000000ec8089211 */ /* 0x000fc400078a08ff */
[-C--:B------:R-:W-:Y:S01]  /*23160*/  @!P2 LEA.HI.X R7, R201, R3.reuse, R10, 0x1, P4 ;  /* 0x00000003c907a211 */ /* 0x080fe200020f0c0a */
[----:B------:R3:W-:Y:S01]  /*23170*/  @!P3 ST.E.128 desc[UR42][R4.64], R28 ;  /* 0x0000001c0400b985 */ /* 0x0007e2000c101d2a */
[----:B------:R-:W-:Y:S02]  /*23180*/  @!P0 LEA R10, P4, R202, R14, 0x1 ;  /* 0x0000000eca0a8211 */ /* 0x000fe400078808ff */
[-C--:B------:R-:W-:Y:S01]  /*23190*/  @!P1 LEA.HI.X R9, R200, R3.reuse, R13, 0x1, P5 ;  /* 0x00000003c8099211 */ /* 0x080fe200028f0c0d */
[----:B------:R3:W-:Y:S01]  /*231a0*/  @!P2 ST.E.128 desc[UR42][R6.64], R44 ;  /* 0x0000002c0600a985 */ /* 0x0007e2000c101d2a */
[----:B------:R-:W-:-:S03]  /*231b0*/  @!P0 LEA.HI.X R11, R202, R3, R12, 0x1, P4 ;  /* 0x00000003ca0b8211 */ /* 0x000fc600020f0c0c */
[----:B------:R3:W-:Y:S04]  /*231c0*/  @!P1 ST.E.128 desc[UR42][R8.64], R60 ;  /* 0x0000003c08009985 */ /* 0x0007e8000c101d2a */
[----:B------:R3:W-:Y:S02]  /*231d0*/  @!P0 ST.E.128 desc[UR42][R10.64], R76 ;  /* 0x0000004c0a008985 */ /* 0x0007e4000c101d2a */
.L_x_12184:
[----:B------:R-:W-:Y:S05]  /*231e0*/  BSYNC B1 ;  /* 0x0000000000017941 */ /* 0x000fea0003800000 */
.L_x_12183:
[----:B------:R-:W-:-:S03]  /*231f0*/  UMOV UR4, 0xffffffff ;  /* 0xffffffff00047882 */ /* 0x000fc60000000000 */
[----:B------:R-:W-:Y:S05]  /*23200*/  BRA.DIV UR4, `(.L_x_12185) ;  /* 0x000000c604987947 */ /* 0x000fea000b800000 */
[----:B----4-:R4:W0:Y:S04]  /*23210*/  SHFL.IDX PT, R3, R21, 0x2, 0x181f ;  /* 0x00581f0015037f89 */ /* 0x01082800000e0000 */
[----:B--2---:R4:W2:Y:S02]  /*23220*/  SHFL.IDX PT, R14, R20, 0x2, 0x181f ;  /* 0x00581f00140e7f89 */ /* 0x0048a400000e0000 */
.L_x_12415:
[----:B---3--:R-:W-:Y:S01]  /*23230*/  VIADD R5, R203, 0x40 ;  /* 0x00000040cb057836 */ /* 0x008fe20000000000 */
        /* <DEDUP_REMOVED lines=14> */
[----:B0-----:R-:W-:Y:S02]  /*23320*/  @!P3 LEA.HI.X R5, R187, R3, R8, 0x1, P5 ;  /* 0x00000003bb05b211 */ /* 0x001fe400028f0c08 */
        /* <DEDUP_REMOVED lines=9> */
.L_x_12187:
[----:B------:R-:W-:Y:S05]  /*233c0*/  BSYNC B1 ;  /* 0x0000000000017941 */ /* 0x000fea0003800000 */
.L_x_12186:
[----:B------:R-:W-:-:S03]  /*233d0*/  UMOV UR4, 0xffffffff ;  /* 0xffffffff00047882 */ /* 0x000fc60000000000 */
[----:B------:R-:W-:Y:S05]  /*233e0*/  BRA.DIV UR4, `(.L_x_12188) ;  /* 0x000000c604687947 */ /* 0x000fea000b800000 */
[----:B0-----:R0:W0:Y:S04]  /*233f0*/  SHFL.IDX PT, R3, R21, 0x3, 0x181f ;  /* 0x00781f0015037f89 */ /* 0x00102800000e0000 */
[----:B--2---:R2:W0:Y:S02]  /*23400*/  SHFL.IDX PT, R14, R20, 0x3, 0x181f ;  /* 0x00781f00140e7f89 */ /* 0x00442400000e0000 */
.L_x_12419:
[----:B---3--:R-:W-:-:S05]  /*23410*/  VIADD R5, R203, 0x60 ;  /* 0x00000060cb057836 */ /* 0x008fca0000000000 */
[----:B------:R-:W-:-:S13]  /*23420*/  ISETP.GE.AND P0, PT, R5, R0, PT ;  /* 0x000000000500720c */ /* 0x000fda0003f06270 */
[----:B------:R-:W-:Y:S05]  /*23430*/  @P0 BRA `(.L_x_12189) ;  /* 0x0000002c007c0947 */ /* 0x000fea0003800000 */
[----:B------:R-:W-:Y:S01]  /*23440*/  ULDC UR4, c[0x0][0xac8] ;  /* 0x0002b20000047ab9 */ /* 0x000fe20000000800 */
[----:B------:R-:W-:Y:S02]  /*23450*/  SHF.R.S32.HI R12, RZ, 0x1f, R187 ;  /* 0x0000001fff0c7819 */ /* 0x000fe400000114bb */
[----:B------:R-:W-:Y:S02]  /*23460*/  ISETP.GE.AND P3, PT, R187, UR4, PT ;  /* 0x00000004bb007c0c */ /* 0x000fe4000bf66270 */
[----:B------:R-:W-:Y:S02]  /*23470*/  ISETP.GE.AND P4, PT, R201, UR4, PT ;  /* 0x00000004c9007c0c */ /* 0x000fe4000bf86270 */
[----:B------:R-:W-:Y:S02]  /*23480*/  ISETP.GE.AND P5, PT, R200, UR4, PT ;  /* 0x00000004c8007c0c */ /* 0x000fe4000bfa6270 */
[----:B------:R-:W-:Y:S02]  /*23490*/  SHF.R.S32.HI R11, RZ, 0x1f, R201 ;  /* 0x0000001fff0b7819 */ /* 0x000fe400000114c9 */
[----:B------:R-:W-:-:S05]  /*234a0*/  SHF.R.S32.HI R10, RZ, 0x1f, R200 ;  /* 0x0000001fff0a7819 */ /* 0x000fca00000114c8 */
[-C--:B0-----:R-:W-:Y:S02]  /*234b0*/  @!P3 LEA R4, P0, R187, R14.reuse, 0x1 ;  /* 0x0000000ebb04b211 */ /* 0x081fe400078008ff */
[-C--:B------:R-:W-:Y:S02]  /*234c0*/  @!P4 LEA R6, P1, R201, R14.reuse, 0x1 ;  /* 0x0000000ec906c211 */ /* 0x080fe400078208ff */
[C---:B------:R-:W-:Y:S02]  /*234d0*/  @!P5 LEA R8, P2, R200.reuse, R14, 0x1 ;  /* 0x0000000ec808d211 */ /* 0x040fe400078408ff */
        /* <DEDUP_REMOVED lines=8> */
[----:B------:R-:W-:Y:S02]  /*23560*/  SHF.R.S32.HI R10, RZ, 0x1f, R202 ;  /* 0x0000001fff0a7819 */ /* 0x000fe400000114ca */
[----:B------:R-:W-:-:S04]  /*23570*/  LEA R14, P0, R202, R14, 0x1 ;  /* 0x0000000eca0e7211 */ /* 0x000fc800078008ff */
[----:B------:R-:W-:-:S05]  /*23580*/  LEA.HI.X R15, R202, R3, R10, 0x1, P0 ;  /* 0x00000003ca0f7211 */ /* 0x000fca00000f0c0a */
[----:B------:R3:W-:Y:S01]  /*23590*/  ST.E.128 desc[UR42][R14.64], R84 ;  /* 0x000000540e007985 */ /* 0x0007e2000c101d2a */
[----:B------:R-:W-:Y:S05]  /*235a0*/  BRA `(.L_x_12189) ;  /* 0x0000002c00207947 */ /* 0x000fea0003800000 */
.L_x_12178:
[----:B------:R-:W1:Y:S01]  /*235b0*/  @P2 LDC R10, c[0x0][0xbec] ;  /* 0x0002fb00ff0a2b82 */ /* 0x000e620000000800 */
[----:B------:R-:W-:Y:S01]  /*235c0*/  ULDC.64 UR4, c[0x0][0xb08] ;  /* 0x0002c20000047ab9 */ /* 0x000fe20000000a00 */
[----:B------:R-:W-:Y:S01]  /*235d0*/  SHF.R.S32.HI R6, RZ, 0x1f, R15 ;  /* 0x0000001fff067819 */ /* 0x000fe2000001140f */
[----:B------:R-:W-:Y:S01]  /*235e0*/  IMAD R9, R9, UR4, RZ ;  /* 0x0000000409097c24 */ /* 0x000fe2000f8e02ff */
[----:B------:R-:W-:Y:S01]  /*235f0*/  ULDC.64 UR6, c[0x0][0xb30] ;  /* 0x0002cc0000067ab9 */ /* 0x000fe20000000a00 */
[C---:B0-----:R-:W-:Y:S01]  /*23600*/  IMAD.WIDE.U32 R4, R8.reuse, UR4, RZ ;  /* 0x0000000408047c25 */ /* 0x041fe2000f8e00ff */
[C---:B------:R-:W-:Y:S02]  /*23610*/  IADD3 R24, R197.reuse, 0x18, RZ ;  /* 0x00000018c5187810 */ /* 0x040fe40007ffe0ff */
[----:B------:R-:W0:Y:S01]  /*23620*/  @P2 LDC R13, c[0x0][0xbf0] ;  /* 0x0002fc00ff0d2b82 */ /* 0x000e220000000800 */
[----:B------:R-:W-:Y:S01]  /*23630*/  IMAD R9, R8, UR5, R9 ;  /* 0x0000000508097c24 */ /* 0x000fe2000f8e0209 */
[----:B------:R-:W-:Y:S01]  /*23640*/  ULDC.64 UR4, c[0x0][0xb38] ;  /* 0x0002ce0000047ab9 */ /* 0x000fe20000000a00 */
[----:B------:R-:W-:Y:S01]  /*23650*/  VIADD R20, R197, 0x8 ;  /* 0x00000008c5147836 */ /* 0x000fe20000000000 */
[----:B------:R-:W-:Y:S01]  /*23660*/  SHF.R.S32.HI R32, RZ, 0x1f, R24 ;  /* 0x0000001fff207819 */ /* 0x000fe20000011418 */
[----:B------:R-:W-:-:S02]  /*23670*/  IMAD.IADD R5, R5, 0x1, R9 ;  /* 0x0000000105057824 */ /* 0x000fc400078e0209 */
[----:B------:R-:W-:Y:S01]  /*23680*/  IMAD.MOV.U32 R9, RZ, RZ, R41 ;  /* 0x000000ffff097224 */ /* 0x000fe200078e0029 */
[----:B------:R-:W-:Y:S01]  /*23690*/  SHF.R.S32.HI R30, RZ, 0x1f, R20 ;  /* 0x0000001fff1e7819 */ /* 0x000fe20000011414 */
[----:B------:R-:W-:-:S04]  /*236a0*/  IMAD.WIDE.U32 R4, R153, UR4, R4 ;  /* 0x0000000499047c25 */ /* 0x000fc8000f8e0004 */
[----:B------:R-:W-:Y:S01]  /*236b0*/  IMAD R5, R153, UR5, R5 ;  /* 0x0000000599057c24 */ /* 0x000fe2000f8e0205 */
[----:B------:R-:W-:Y:S01]  /*236c0*/  ULDC.64 UR4, c[0x0][0xb40] ;  /* 0x0002d00000047ab9 */ /* 0x000fe20000000a00 */
[----:B------:R-:W-:Y:S02]  /*236d0*/  VIADD R21, R197, 0x10 ;  /* 0x00000010c5157836 */ /* 0x000fe40000000000 */
[----:B------:R-:W-:Y:S02]  /*236e0*/  IMAD R6, R6, UR4, RZ ;  /* 0x0000000406067c24 */ /* 0x000fe4000f8e02ff */
[----:B-1----:R-:W-:Y:S01]  /*236f0*/  @P2 IMAD.HI.U32 R10, R41, R10, RZ ;  /* 0x0000000a290a2227 */ /* 0x002fe200078e00ff */
[----:B------:R-:W-:-:S03]  /*23700*/  SHF.R.S32.HI R31, RZ, 0x1f, R21 ;  /* 0x0000001fff1f7819 */ /* 0x000fc60000011415 */
[C---:B------:R-:W-:Y:S01]  /*23710*/  IMAD R11, R15.reuse, UR5, R6 ;  /* 0x000000050f0b7c24 */ /* 0x040fe2000f8e0206 */
[----:B0-----:R-:W-:Y:S01]  /*23720*/  @P2 SHF.R.U32.HI R9, RZ, R13, R10 ;  /* 0x0000000dff092219 */ /* 0x001fe2000001160a */
[----:B------:R-:W-:Y:S01]  /*23730*/  IMAD.WIDE.U32 R4, R15, UR4, R4 ;  /* 0x000000040f047c25 */ /* 0x000fe2000f8e0004 */
[----:B------:R-:W-:Y:S02]  /*23740*/  ULDC.64 UR4, c[0x0][0xb48] ;  /* 0x0002d20000047ab9 */ /* 0x000fe40000000a00 */
[----:B------:R-:W-:Y:S01]  /*23750*/  SHF.R.S32.HI R6, RZ, 0x1f, R9 ;  /* 0x0000001fff067819 */ /* 0x000fe20000011409 */
[----:B------:R-:W-:Y:S02]  /*23760*/  IMAD.IADD R5, R5, 0x1, R11 ;  /* 0x0000000105057824 */ /* 0x000fe400078e020b */
[----:B------:R-:W-:Y:S02]  /*23770*/  IMAD.MOV R8, RZ, RZ, -R9 ;  /* 0x000000ffff087224 */ /* 0x000fe400078e0a09 */
[----:B------:R-:W-:-:S04]  /*23780*/  IMAD.WIDE.U32 R4, R209, UR4, R4 ;  /* 0x00000004d1047c25 */ /* 0x000fc8000f8e0004 */
        /* <DEDUP_REMOVED lines=9> */
[----:B------:R-:W-:Y:S02]  /*23820*/  VIADD R8, R2, 0x22820 ;  /* 0x0002282002087836 */ /* 0x000fe40000000000 */
[C---:B------:R-:W-:Y:S02]  /*23830*/  IMAD R9, R3.reuse, UR5, R6 ;  /* 0x0000000503097c24 */ /* 0x040fe4000f8e0206 */
[----:B------:R-:W-:Y:S01]  /*23840*/  IMAD.WIDE.U32 R4, R3, UR4, R4 ;  /* 0x0000000403047c25 */ /* 0x000fe2000f8e0004 */
[----:B------:R-:W-:Y:S01]  /*23850*/  ULDC.64 UR4, c[0x0][0xb00] ;  /* 0x0002c00000047ab9 */ /* 0x000fe20000000a00 */
[----:B------:R-:W-:-:S02]  /*23860*/  PRMT R8, RZ, 0x654, R8 ;  /* 0x00000654ff087816 */ /* 0x000fc40000000008 */
[----:B------:R-:W-:Y:S01]  /*23870*/  IMAD.IADD R5, R5, 0x1, R9 ;  /* 0x0000000105057824 */ /* 0x000fe200078e0209 */
[C---:B------:R-:W-:Y:S01]  /*23880*/  LEA R3, P0, R4.reuse, UR4, 0x2 ;  /* 0x0000000404037c11 */ /* 0x040fe2000f8010ff */
[C---:B------:R-:W-:Y:S01]  /*23890*/  VIADD R25, R197.reuse, 0x20 ;  /* 0x00000020c5197836 */ /* 0x040fe20000000000 */
[----:B------:R-:W-:Y:S01]  /*238a0*/  UMOV UR4, 0xffffffff ;  /* 0xffffffff00047882 */ /* 0x000fe20000000000 */
[C---:B------:R-:W-:Y:S01]  /*238b0*/  VIADD R26, R197.reuse, 0x28 ;  /* 0x00000028c51a7836 */ /* 0x040fe20000000000 */
[----:B------:R0:W-:Y:S01]  /*238c0*/  SYNCS.ARRIVE.TRANS64.RED.A1T0 RZ, [R8+URZ], RZ ;  /* 0x000000ff08ff79a7 */ /* 0x0001e2000810043f */
[C---:B------:R-:W-:Y:S01]  /*238d0*/  VIADD R28, R197.reuse, 0x30 ;  /* 0x00000030c51c7836 */ /* 0x040fe20000000000 */
[----:B------:R-:W-:Y:S01]  /*238e0*/  LEA.HI.X R4, R4, UR5, R5, 0x2, P0 ;  /* 0x0000000504047c11 */ /* 0x000fe200080f1405 */
[----:B------:R-:W-:Y:S01]  /*238f0*/  VIADD R29, R197, 0x38 ;  /* 0x00000038c51d7836 */ /* 0x000fe20000000000 */
[----:B------:R-:W-:Y:S02]  /*23900*/  SHF.R.S32.HI R33, RZ, 0x1f, R25 ;  /* 0x0000001fff217819 */ /* 0x000fe40000011419 */
[----:B------:R-:W-:-:S02]  /*23910*/  SHF.R.S32.HI R34, RZ, 0x1f, R26 ;  /* 0x0000001fff227819 */ /* 0x000fc4000001141a */
[----:B------:R-:W-:Y:S02]  /*23920*/  SHF.R.S32.HI R35, RZ, 0x1f, R28 ;  /* 0x0000001fff237819 */ /* 0x000fe4000001141c */
[----:B------:R-:W-:Y:S01]  /*23930*/  SHF.R.S32.HI R36, RZ, 0x1f, R29 ;  /* 0x0000001fff247819 */ /* 0x000fe2000001141d */
[----:B0-----:R-:W-:Y:S06]  /*23940*/  BRA.DIV UR4, `(.L_x_12190) ;  /* 0x000000c204587947 */ /* 0x001fec000b800000 */
[----:B------:R0:W1:Y:S04]  /*23950*/  SHFL.IDX PT, R5, R4, RZ, 0x1c1f ;  /* 0x001c1fff04057589 */ /* 0x00006800000e0000 */
[----:B------:R0:W2:Y:S02]  /*23960*/  SHFL.IDX PT, R6, R3, RZ, 0x1c1f ;  /* 0x001c1fff03067589 */ /* 0x0000a400000e0000 */
.L_x_12422:
[----:B------:R-:W-:Y:S01]  /*23970*/  ISETP.GE.AND P0, PT, R37, R0, PT ;  /* 0x000000002500720c */ /* 0x000fe20003f06270 */
[----:B------:R-:W-:-:S12]  /*23980*/  BSSY B1, `(.L_x_12191) ;  /* 0x00000c6000017945 */ /* 0x000fd80003800000 */
[----:B------:R-:W-:Y:S05]  /*23990*/  @P0 BRA `(.L_x_12192) ;  /* 0x0000000c00100947 */ /* 0x000fea0003800000 */
[----:B------:R-:W-:Y:S02]  /*239a0*/  ULDC UR4, c[0x0][0xac8] ;  /* 0x0002b20000047ab9 */ /* 0x000fe40000000800 */
[----:B------:R-:W-:-:S13]  /*239b0*/  ISETP.GE.AND P0, PT, R197, UR4, PT ;  /* 0x00000004c5007c0c */ /* 0x000fda000bf06270 */
[----:B------:R-:W3:Y:S01]  /*239c0*/  @!P0 LDL.64 R10, [R1+0x200] ;  /* 0x00020000010a8983 */ /* 0x000ee20000100a00 */
[----:B------:R-:W-:Y:S01]  /*239d0*/  ISETP.GE.AND P1, PT, R20, UR4, PT ;  /* 0x0000000414007c0c */ /* 0x000fe2000bf26270 */
[----:B--2---:R-:W-:Y:S02]  /*239e0*/  @!P0 IMAD.MOV.U32 R8, RZ, RZ, R6 ;  /* 0x000000ffff088224 */ /* 0x004fe400078e0006 */
[----:B-1----:R-:W-:Y:S02]  /*239f0*/  @!P0 IMAD.MOV.U32 R9, RZ, RZ, R5 ;  /* 0x000000ffff098224 */ /* 0x002fe400078e0005 */
[----:B------:R-:W-:-:S05]  /*23a00*/  @!P0 IMAD.WIDE R8, R197, 0x4, R8 ;  /* 0x00000004c5088825 */ /* 0x000fca00078e0208 */
[----:B---3--:R1:W-:Y:S04]  /*23a10*/  @!P0 ST.E.64 desc[UR42][R8.64], R10 ;  /* 0x0000000a08008985 */ /* 0x0083e8000c101b2a */
[----:B-1----:R-:W2:Y:S01]  /*23a20*/  @!P1 LDL.64 R8, [R1+0x210] ;  /* 0x0002100001089983 */ /* 0x002ea20000100a00 */
[----:B------:R-:W-:Y:S02]  /*23a30*/  ISETP.GE.AND P0, PT, R21, UR4, PT ;  /* 0x0000000415007c0c */ /* 0x000fe4000bf06270 */
[----:B------:R-:W-:-:S04]  /*23a40*/  @!P1 LEA R10, P2, R20, R6, 0x2 ;  /* 0x00000006140a9211 */ /* 0x000fc800078410ff */
[----:B------:R-:W-:-:S05]  /*23a50*/  @!P1 LEA.HI.X R11, R20, R5, R30, 0x2, P2 ;  /* 0x00000005140b9211 */ /* 0x000fca00010f141e */
[----:B--2---:R1:W-:Y:S04]  /*23a60*/  @!P1 ST.E.64 desc[UR42][R10.64], R8 ;  /* 0x000000080a009985 */ /* 0x0043e8000c101b2a */
        /* <DEDUP_REMOVED lines=21> */
[----:B------:R-:W-:Y:S01]  /*23bc0*/  ISETP.GE.AND P1, PT, R29, UR4, PT ;  /* 0x000000041d007c0c */ /* 0x000fe2000bf26270 */
[----:B------:R-:W-:Y:S01]  /*23bd0*/  VIADD R13, R197, 0x40 ;  /* 0x00000040c50d7836 */ /* 0x000fe20000000000 */
[----:B------:R-:W-:-:S04]  /*23be0*/  @!P0 LEA R10, P2, R28, R6, 0x2 ;  /* 0x000000061c0a8211 */ /* 0x000fc800078410ff */
[----:B------:R-:W-:-:S05]  /*23bf0*/  @!P0 LEA.HI.X R11, R28, R5, R35, 0x2, P2 ;  /* 0x000000051c0b8211 */ /* 0x000fca00010f1423 */
[----:B--2---:R1:W-:Y:S04]  /*23c00*/  @!P0 ST.E.64 desc[UR42][R10.64], R8 ;  /* 0x000000080a008985 */ /* 0x0043e8000c101b2a */
[----:B-1----:R-:W2:Y:S01]  /*23c10*/  @!P1 LDL.64 R8, [R1+0x270] ;  /* 0x0002700001089983 */ /* 0x002ea20000100a00 */
[----:B------:R-:W-:Y:S01]  /*23c20*/  ISETP.GE.AND P0, PT, R13, UR4, PT ;  /* 0x000000040d007c0c */ /* 0x000fe2000bf06270 */
[----:B------:R-:W-:Y:S01]  /*23c30*/  VIADD R12, R197, 0x48 ;  /* 0x00000048c50c7836 */ /* 0x000fe20000000000 */
[----:B------:R-:W-:-:S04]  /*23c40*/  @!P1 LEA R10, P2, R29, R6, 0x2 ;  /* 0x000000061d0a9211 */ /* 0x000fc800078410ff */
[----:B------:R-:W-:Y:S01]  /*23c50*/  @!P1 LEA.HI.X R11, R29, R5, R36, 0x2, P2 ;  /* 0x000000051d0b9211 */ /* 0x000fe200010f1424 */
[----:B------:R-:W-:-:S04]  /*23c60*/  VIADD R15, R197, 0x40 ;  /* 0x00000040c50f7836 */ /* 0x000fc80000000000 */
[----:B--2---:R1:W-:Y:S04]  /*23c70*/  @!P1 ST.E.64 desc[UR42][R10.64], R8 ;  /* 0x000000080a009985 */ /* 0x0043e8000c101b2a */
[----:B-1----:R-:W2:Y:S01]  /*23c80*/  @!P0 LDL.64 R8, [R1+0x280] ;  /* 0x0002800001088983 */ /* 0x002ea20000100a00 */
[----:B------:R-:W-:Y:S01]  /*23c90*/  ISETP.GE.AND P1, PT, R12, UR4, PT ;  /* 0x000000040c007c0c */ /* 0x000fe2000bf26270 */
[----:B------:R-:W-:Y:S01]  /*23ca0*/  VIADD R14, R197, 0x50 ;  /* 0x00000050c50e7836 */ /* 0x000fe20000000000 */
[----:B------:R-:W-:Y:S02]  /*23cb0*/  SHF.R.S32.HI R15, RZ, 0x1f, R15 ;  /* 0x0000001fff0f7819 */ /* 0x000fe4000001140f */
        /* <DEDUP_REMOVED lines=17> */
[----:B------:R-:W-:Y:S02]  /*23dd0*/  @!P0 LEA.HI.X R11, R14, R5, R15, 0x2, P2 ;  /* 0x000000050e0b8211 */ /* 0x000fe400010f140f */
[----:B------:R-:W-:-:S04]  /*23de0*/  IADD3 R14, R197, 0x58, RZ ;  /* 0x00000058c50e7810 */ /* 0x000fc80007ffe0ff */
[----:B------:R-:W-:Y:S01]  /*23df0*/  SHF.R.S32.HI R14, RZ, 0x1f, R14 ;  /* 0x0000001fff0e7819 */ /* 0x000fe2000001140e */
[----:B--2---:R1:W-:Y:S04]  /*23e00*/  @!P0 ST.E.64 desc[UR42][R10.64], R8 ;  /* 0x000000080a008985 */ /* 0x0043e8000c101b2a */
[----:B-1----:R-:W2:Y:S01]  /*23e10*/  @!P1 LDL.64 R8, [R1+0x2b0] ;  /* 0x0002b00001089983 */ /* 0x002ea20000100a00 */
[----:B------:R-:W-:Y:S02]  /*23e20*/  ISETP.GE.AND P0, PT, R12, UR4, PT ;  /* 0x000000040c007c0c */ /* 0x000fe4000bf06270 */
[----:B------:R-:W-:-:S04]  /*23e30*/  @!P1 LEA R10, P2, R13, R6, 0x2 ;  /* 0x000000060d0a9211 */ /* 0x000fc800078410ff */
[----:B------:R-:W-:Y:S01]  /*23e40*/  @!P1 LEA.HI.X R11, R13, R5, R14, 0x2, P2 ;  /* 0x000000050d0b9211 */ /* 0x000fe200010f140e */
[----:B------:R-:W-:-:S05]  /*23e50*/  VIADD R13, R197, 0x60 ;  /* 0x00000060c50d7836 */ /* 0x000fca0000000000 */
[----:B------:R-:W-:Y:S01]  /*23e60*/  SHF.R.S32.HI R13, RZ, 0x1f, R13 ;  /* 0x0000001fff0d7819 */ /* 0x000fe2000001140d */
[----:B--2---:R1:W-:Y:S04]  /*23e70*/  @!P1 ST.E.64 desc[UR42][R10.64], R8 ;  /* 0x000000080a009985 */ /* 0x0043e8000c101b2a */
[----:B-1----:R-:W2:Y:S01]  /*23e80*/  @!P0 LDL.64 R8, [R1+0x2c0] ;  /* 0x0002c00001088983 */ /* 0x002ea20000100a00 */
[----:B------:R-:W-:Y:S02]  /*23e90*/  ISETP.GE.AND P1, PT, R229, UR4, PT ;  /* 0x00000004e5007c0c */ /* 0x000fe4000bf26270 */
[----:B------:R-:W-:-:S04]  /*23ea0*/  @!P0 LEA R10, P2, R12, R6, 0x2 ;  /* 0x000000060c0a8211 */ /* 0x000fc800078410ff */
[----:B------:R-:W-:Y:S02]  /*23eb0*/  @!P0 LEA.HI.X R11, R12, R5, R13, 0x2, P2 ;  /* 0x000000050c0b8211 */ /* 0x000fe400010f140d */
[----:B------:R-:W-:-:S03]  /*23ec0*/  SHF.R.S32.HI R12, RZ, 0x1f, R229 ;  /* 0x0000001fff0c7819 */ /* 0x000fc600000114e5 */
        /* <DEDUP_REMOVED lines=110> */
[----:B------:R-:W-:-:S04]  /*245b0*/  @!P1 LEA R10, P0, R211, R6, 0x2 ;  /* 0x00000006d30a9211 */ /* 0x000fc800078010ff */
[----:B------:R-:W-:-:S05]  /*245c0*/  @!P1 LEA.HI.X R11, R211, R5, R12, 0x2, P0 ;  /* 0x00000005d30b9211 */ /* 0x000fca00000f140c */
[----:B--2---:R3:W-:Y:S04]  /*245d0*/  @!P1 ST.E.64 desc[UR42][R10.64], R8 ;  /* 0x000000080a009985 */ /* 0x0047e8000c101b2a */
.L_x_12192:
[----:B------:R-:W-:Y:S05]  /*245e0*/  BSYNC B1 ;  /* 0x0000000000017941 */ /* 0x000fea0003800000 */
.L_x_12191:
[----:B------:R-:W-:-:S03]  /*245f0*/  UMOV UR4, 0xffffffff ;  /* 0xffffffff00047882 */ /* 0x000fc60000000000 */
[----:B------:R-:W-:Y:S05]  /*24600*/  BRA.DIV UR4, `(.L_x_12193) ;  /* 0x000000b604607947 */ /* 0x000fea000b800000 */
[----:B------:R4:W0:Y:S04]  /*24610*/  SHFL.IDX PT, R37, R4, 0x1, 0x1c1f ;  /* 0x003c1f0004257f89 */ /* 0x00082800000e0000 */
[----:B------:R4:W0:Y:S02]  /*24620*/  SHFL.IDX PT, R14, R3, 0x1, 0x1c1f ;  /* 0x003c1f00030e7f89 */ /* 0x00082400000e0000 */
.L_x_12426:
[----:B------:R-:W-:-:S13]  /*24630*/  ISETP.GE.AND P0, PT, R7, R0, PT ;  /* 0x000000000700720c */ /* 0x000fda0003f06270 */
[----:B------:R-:W-:Y:S05]  /*24640*/  @P0 BRA `(.L_x_12189) ;  /* 0x0000001800f80947 */ /* 0x000fea0003800000 */
[----:B------:R-:W5:Y:S02]  /*24650*/  LDC R0, c[0x0][0xac8] ;  /* 0x0002b200ff007b82 */ /* 0x000f640000000800 */
[----:B-----5:R-:W-:-:S13]  /*24660*/  ISETP.GE.AND P0, PT, R197, R0, PT ;  /* 0x00000000c500720c */ /* 0x020fda0003f06270 */
[----:B---3--:R-:W3:Y:S01]  /*24670*/  @!P0 LDL.64 R10, [R1+0x208] ;  /* 0x00020800010a8983 */ /* 0x008ee20000100a00 */
[-C--:B------:R-:W-:Y:S01]  /*24680*/  ISETP.GE.AND P1, PT, R20, R0.reuse, PT ;  /* 0x000000001400720c */ /* 0x080fe20003f26270 */
[----:B0---4-:R-:W-:Y:S02]  /*24690*/  @!P0 IMAD.MOV.U32 R4, RZ, RZ, R14 ;  /* 0x000000ffff048224 */ /* 0x011fe400078e000e */
[----:B-1----:R-:W-:Y:S02]  /*246a0*/  @!P0 IMAD.MOV.U32 R5, RZ, RZ, R37 ;  /* 0x000000ffff058224 */ /* 0x002fe400078e0025 */
[----:B------:R-:W-:Y:S01]  /*246b0*/  @!P0 IMAD.WIDE R4, R197, 0x4, R4 ;  /* 0x00000004c5048825 */ /* 0x000fe200078e0204 */
[----:B------:R-:W-:-:S04]  /*246c0*/  ISETP.GE.AND P2, PT, R21, R0, PT ;  /* 0x000000001500720c */ /* 0x000fc80003f46270 */
[----:B---3--:R0:W-:Y:S04]  /*246d0*/  @!P0 ST.E.64 desc[UR42][R4.64], R10 ;  /* 0x0000000a04008985 */ /* 0x0081e8000c101b2a */
[----:B--2---:R-:W2:Y:S01]  /*246e0*/  @!P1 LDL.64 R6, [R1+0x218] ;  /* 0x0002180001069983 */ /* 0x004ea20000100a00 */
[----:B------:R-:W-:-:S04]  /*246f0*/  @!P1 LEA R8, P0, R20, R14, 0x2 ;  /* 0x0000000e14089211 */ /* 0x000fc800078010ff */
[----:B------:R-:W-:Y:S02]  /*24700*/  @!P1 LEA.HI.X R9, R20, R37, R30, 0x2, P0 ;  /* 0x0000002514099211 */ /* 0x000fe400000f141e */
        /* <DEDUP_REMOVED lines=16> */
[----:B------:R-:W3:Y:S01]  /*24810*/  @!P1 LDL.64 R8, [R1+0x258] ;  /* 0x0002580001089983 */ /* 0x000ee20000100a00 */
[----:B------:R-:W-:Y:S02]  /*24820*/  ISETP.GE.AND P2, PT, R28, R0, PT ;  /* 0x000000001c00720c */ /* 0x000fe40003f46270 */
[----:B--2---:R-:W-:-:S04]  /*24830*/  @!P1 LEA R12, P0, R26, R14, 0x2 ;  /* 0x0000000e1a0c9211 */ /* 0x004fc800078010ff */
[----:B------:R-:W-:-:S05]  /*24840*/  @!P1 LEA.HI.X R13, R26, R37, R34, 0x2, P0 ;  /* 0x000000251a0d9211 */ /* 0x000fca00000f1422 */
[----:B---3--:R2:W-:Y:S04]  /*24850*/  @!P1 ST.E.64 desc[UR42][R12.64], R8 ;  /* 0x000000080c009985 */ /* 0x0085e8000c101b2a */
[----:B0-----:R-:W3:Y:S01]  /*24860*/  @!P2 LDL.64 R4, [R1+0x268] ;  /* 0x000268000104a983 */ /* 0x001ee20000100a00 */
[----:B------:R-:W-:Y:S01]  /*24870*/  ISETP.GE.AND P1, PT, R29, R0, PT ;  /* 0x000000001d00720c */ /* 0x000fe20003f26270 */
[----:B------:R-:W-:Y:S01]  /*24880*/  VIADD R15, R197, 0x40 ;  /* 0x00000040c50f7836 */ /* 0x000fe20000000000 */
[----:B------:R-:W-:-:S04]  /*24890*/  @!P2 LEA R10, P0, R28, R14, 0x2 ;  /* 0x0000000e1c0aa211 */ /* 0x000fc800078010ff */
[----:B------:R-:W-:-:S05]  /*248a0*/  @!P2 LEA.HI.X R11, R28, R37, R35, 0x2, P0 ;  /* 0x000000251c0ba211 */ /* 0x000fca00000f1423 */
[----:B---3--:R0:W-:Y:S04]  /*248b0*/  @!P2 ST.E.64 desc[UR42][R10.64], R4 ;  /* 0x000000040a00a985 */ /* 0x0081e8000c101b2a */
[----:B-1----:R-:W3:Y:S01]  /*248c0*/  @!P1 LDL.64 R6, [R1+0x278] ;  /* 0x0002780001069983 */ /* 0x002ee20000100a00 */
[----:B------:R-:W-:Y:S01]  /*248d0*/  ISETP.GE.AND P2, PT, R15, R0, PT ;  /* 0x000000000f00720c */ /* 0x000fe20003f46270 */
[----:B------:R-:W-:Y:S01]  /*248e0*/  VIADD R3, R197, 0x48 ;  /* 0x00000048c5037836 */ /* 0x000fe20000000000 */
[----:B------:R-:W-:-:S04]  /*248f0*/  @!P1 LEA R20, P0, R29, R14, 0x2 ;  /* 0x0000000e1d149211 */ /* 0x000fc800078010ff */
[----:B------:R-:W-:Y:S01]  /*24900*/  @!P1 LEA.HI.X R21, R29, R37, R36, 0x2, P0 ;  /* 0x000000251d159211 */ /* 0x000fe200000f1424 */
[----:B------:R-:W-:-:S04]  /*24910*/  VIADD R39, R197, 0x40 ;  /* 0x00000040c5277836 */ /* 0x000fc80000000000 */
[----:B---3--:R1:W-:Y:S04]  /*24920*/  @!P1 ST.E.64 desc[UR42][R20.64], R6 ;  /* 0x0000000614009985 */ /* 0x0083e8000c101b2a */
[----:B--2---:R-:W2:Y:S01]  /*24930*/  @!P2 LDL.64 R8, [R1+0x288] ;  /* 0x000288000108a983 */ /* 0x004ea20000100a00 */
[----:B------:R-:W-:Y:S01]  /*24940*/  ISETP.GE.AND P1, PT, R3, R0, PT ;  /* 0x000000000300720c */ /* 0x000fe20003f26270 */
[----:B------:R-:W-:Y:S01]  /*24950*/  VIADD R38, R197, 0x50 ;  /* 0x00000050c5267836 */ /* 0x000fe20000000000 */
[----:B------:R-:W-:Y:S02]  /*24960*/  SHF.R.S32.HI R39, RZ, 0x1f, R39 ;  /* 0x0000001fff277819 */ /* 0x000fe40000011427 */
[----:B------:R-:W-:-:S04]  /*24970*/  @!P2 LEA R12, P0, R15, R14, 0x2 ;  /* 0x0000000e0f0ca211 */ /* 0x000fc800078010ff */
[----:B------:R-:W-:Y:S01]  /*24980*/  @!P2 LEA.HI.X R13, R15, R37, R39, 0x2, P0 ;  /* 0x000000250f0da211 */ /* 0x000fe200000f1427 */
[----:B------:R-:W-:-:S04]  /*24990*/  VIADD R39, R197, 0x48 ;  /* 0x00000048c5277836 */ /* 0x000fc80000000000 */
[----:B--2---:R2:W-:Y:S04]  /*249a0*/  @!P2 ST.E.64 desc[UR42][R12.64], R8 ;  /* 0x000000080c00a985 */ /* 0x0045e8000c101b2a */
[----:B0-----:R-:W3:Y:S01]  /*249b0*/  @!P1 LDL.64 R4, [R1+0x298] ;  /* 0x0002980001049983 */ /* 0x001ee20000100a00 */
[----:B------:R-:W-:Y:S01]  /*249c0*/  ISETP.GE.AND P2, PT, R38, R0, PT ;  /* 0x000000002600720c */ /* 0x000fe20003f46270 */
[----:B------:R-:W-:Y:S01]  /*249d0*/  VIADD R15, R197, 0x58 ;  /* 0x00000058c50f7836 */ /* 0x000fe20000000000 */
[----:B------:R-:W-:Y:S02]  /*249e0*/  SHF.R.S32.HI R39, RZ, 0x1f, R39 ;  /* 0x0000001fff277819 */ /* 0x000fe40000011427 */
[----:B------:R-:W-:-:S04]  /*249f0*/  @!P1 LEA R10, P0, R3, R14, 0x2 ;  /* 0x0000000e030a9211 */ /* 0x000fc800078010ff */
[----:B------:R-:W-:Y:S01]  /*24a00*/  @!P1 LEA.HI.X R11, R3, R37, R39, 0x2, P0 ;  /* 0x00000025030b9211 */ /* 0x000fe200000f1427 */
[----:B------:R-:W-:-:S04]  /*24a10*/  VIADD R39, R197, 0x50 ;  /* 0x00000050c5277836 */ /* 0x000fc80000000000 */
[----:B---3--:R0:W-:Y:S04]  /*24a20*/  @!P1 ST.E.64 desc[UR42][R10.64], R4 ;  /* 0x000000040a009985 */ /* 0x0081e8000c101b2a */
[----:B-1----:R-:W3:Y:S01]  /*24a30*/  @!P2 LDL.64 R6, [R1+0x2a8] ;  /* 0x0002a8000106a983 */ /* 0x002ee20000100a00 */
[----:B------:R-:W-:Y:S01]  /*24a40*/  ISETP.GE.AND P1, PT, R15, R0, PT ;  /* 0x000000000f00720c */ /* 0x000fe20003f26270 */
[----:B------:R-:W-:Y:S01]  /*24a50*/  VIADD R3, R197, 0x60 ;  /* 0x00000060c5037836 */ /* 0x000fe20000000000 */
[----:B------:R-:W-:Y:S02]  /*24a60*/  SHF.R.S32.HI R39, RZ, 0x1f, R39 ;  /* 0x0000001fff277819 */ /* 0x000fe40000011427 */
[----:B------:R-:W-:-:S04]  /*24a70*/  @!P2 LEA R20, P0, R38, R14, 0x2 ;  /* 0x0000000e2614a211 */ /* 0x000fc800078010ff */
[----:B------:R-:W-:Y:S01]  /*24a80*/  @!P2 LEA.HI.X R21, R38, R37, R39, 0x2, P0 ;  /* 0x000000252615a211 */ /* 0x000fe200000f1427 */
[----:B------:R-:W-:-:S04]  /*24a90*/  VIADD R38, R197, 0x58 ;  /* 0x00000058c5267836 */ /* 0x000fc80000000000 */
[----:B--2---:R-:W-:Y:S02]  /*24aa0*/  @!P1 LEA R12, P0, R15, R14, 0x2 ;  /* 0x0000000e0f0c9211 */ /* 0x004fe400078010ff */
[----:B------:R-:W-:Y:S01]  /*24ab0*/  SHF.R.S32.HI R38, RZ, 0x1f, R38 ;  /* 0x0000001fff267819 */ /* 0x000fe20000011426 */
[----:B---3--:R1:W-:Y:S04]  /*24ac0*/  @!P2 ST.E.64 desc[UR42][R20.64], R6 ;  /* 0x000000061400a985 */ /* 0x0083e8000c101b2a */
[----:B------:R-:W2:Y:S01]  /*24ad0*/  @!P1 LDL.64 R8, [R1+0x2b8] ;  /* 0x0002b80001089983 */ /* 0x000ea20000100a00 */
[----:B------:R-:W-:Y:S02]  /*24ae0*/  ISETP.GE.AND P2, PT, R3, R0, PT ;  /* 0x000000000300720c */ /* 0x000fe40003f46270 */
[----:B------:R-:W-:Y:S01]  /*24af0*/  @!P1 LEA.HI.X R13, R15, R37, R38, 0x2, P0 ;  /* 0x000000250f0d9211 */ /* 0x000fe200000f1426 */
[----:B------:R-:W-:-:S05]  /*24b00*/  VIADD R15, R197, 0x60 ;  /* 0x00000060c50f7836 */ /* 0x000fca0000000000 */
[----:B------:R-:W-:Y:S01]  /*24b10*/  SHF.R.S32.HI R15, RZ, 0x1f, R15 ;  /* 0x0000001fff0f7819 */ /* 0x000fe2000001140f */
[----:B--2---:R2:W-:Y:S04]  /*24b20*/  @!P1 ST.E.64 desc[UR42][R12.64], R8 ;  /* 0x000000080c009985 */ /* 0x0045e8000c101b2a */
[----:B0-----:R-:W3:Y:S01]  /*24b30*/  @!P2 LDL.64 R4, [R1+0x2c8] ;  /* 0x0002c8000104a983 */ /* 0x001ee20000100a00 */
[----:B------:R-:W-:Y:S02]  /*24b40*/  ISETP.GE.AND P1, PT, R229, R0, PT ;  /* 0x00000000e500720c */ /* 0x000fe40003f26270 */
[----:B------:R-:W-:-:S04]  /*24b50*/  @!P2 LEA R10, P0, R3, R14, 0x2 ;  /* 0x0000000e030aa211 */ /* 0x000fc800078010ff */
[----:B------:R-:W-:Y:S02]  /*24b60*/  @!P2 LEA.HI.X R11, R3, R37, R15, 0x2, P0 ;  /* 0x00000025030ba211 */ /* 0x000fe400000f140f */
[----:B------:R-:W-:-:S03]  /*24b70*/  SHF.R.S32.HI R3, RZ, 0x1f, R229 ;  /* 0x0000001fff037819 */ /* 0x000fc600000114e5 */
[----:B---3--:R0:W-:Y:S04]  /*24b80*/  @!P2 ST.E.64 desc[UR42][R10.64], R4 ;  /* 0x000000040a00a985 */ /* 0x0081e8000c101b2a */
[----:B-1----:R-:W3:Y:S01]  /*24b90*/  @!P1 LDL.64 R6, [R1+0x2d8] ;  /* 0x0002d80001069983 */ /* 0x002ee20000100a00 */
[----:B------:R-:W-:Y:S02]  /*24ba0*/  ISETP.GE.AND P2, PT, R228, R0, PT ;  /* 0x00000000e400720c */ /* 0x000fe40003f46270 */
[----:B------:R-:W-:-:S04]  /*24bb0*/  @!P1 LEA R20, P0, R229, R14, 0x2 ;  /* 0x0000000ee5149211 */ /* 0x000fc800078010ff */
[----:B------:R-:W-:Y:S02]  /*24bc0*/  @!P1 LEA.HI.X R21, R229, R37, R3, 0x2, P0 ;  /* 0x00000025e5159211 */ /* 0x000fe400000f1403 */
[----:B------:R-:W-:-:S03]  /*24bd0*/  SHF.R.S32.HI R3, RZ, 0x1f, R228 ;  /* 0x0000001fff037819 */ /* 0x000fc600000114e4 */
[----:B---3--:R1:W-:Y:S04]  /*24be0*/  @!P1 ST.E.64 desc[UR42][R20.64], R6 ;  /* 0x0000000614009985 */ /* 0x0083e8000c101b2a */
[----:B--2---:R-:W2:Y:S01]  /*24bf0*/  @!P2 LDL.64 R8, [R1+0x2e8] ;  /* 0x0002e8000108a983 */ /* 0x004ea20000100a00 */
[----:B------:R-:W-:Y:S02]  /*24c00*/  ISETP.GE.AND P1, PT, R227, R0, PT ;  /* 0x00000000e300720c */ /* 0x000fe40003f26270 */
[----:B------:R-:W-:-:S04]  /*24c10*/  @!P2 LEA R12, P0, R228, R14, 0x2 ;  /* 0x0000000ee40ca211 */ /* 0x000fc800078010ff */
[----:B------:R-:W-:Y:S02]  /*24c20*/  @!P2 LEA.HI.X R13, R228, R37, R3, 0x2, P0 ;  /* 0x00000025e40da211 */ /* 0x000fe400000f1403 */
[----:B------:R-:W-:-:S03]  /*24c30*/  SHF.R.S32.HI R3, RZ, 0x1f, R227 ;  /* 0x0000001fff037819 */ /* 0x000fc600000114e3 */
        /* <DEDUP_REMOVED lines=83> */
[----:B------:R-:W-:-:S05]  /*25170*/  SHF.R.S32.HI R3, RZ, 0x1f, R213 ;  /* 0x0000001fff037819 */ /* 0x000fca00000114d5 */
        /* <DEDUP_REMOVED lines=10> */
[----:B------:R-:W-:Y:S02]  /*25220*/  SHF.R.S32.HI R3, RZ, 0x1f, R212 ;  /* 0x0000001fff037819 */ /* 0x000fe400000114d4 */
[----:B------:R-:W-:-:S04]  /*25230*/  LEA R4, P0, R212, R14, 0x2 ;  /* 0x0000000ed4047211 */ /* 0x000fc800078010ff */
[----:B------:R-:W-:-:S05]  /*25240*/  LEA.HI.X R5, R212, R37, R3, 0x2, P0 ;  /* 0x00000025d4057211 */ /* 0x000fca00000f1403 */
[----:B--2---:R1:W-:Y:S04]  /*25250*/  ST.E.64 desc[UR42][R4.64], R6 ;  /* 0x0000000604007985 */ /* 0x0043e8000c101b2a */
.L_x_12195:
[----:B------:R-:W-:Y:S05]  /*25260*/  BSYNC B1 ;  /* 0x0000000000017941 */ /* 0x000fea0003800000 */
.L_x_12194:
[----:B------:R-:W-:Y:S05]  /*25270*/  @P1 BRA `(.L_x_12189) ;  /* 0x0000000c00ec1947 */ /* 0x000fea0003800000 */
[----:B01----:R-:W2:Y:S01]  /*25280*/  LDL.64 R4, [R1+0x3f8] ;  /* 0x0003f80001047983 */ /* 0x003ea20000100a00 */
[----:B------:R-:W-:Y:S02]  /*25290*/  SHF.R.S32.HI R0, RZ, 0x1f, R211 ;  /* 0x0000001fff007819 */ /* 0x000fe400000114d3 */
[----:B------:R-:W-:-:S04]  /*252a0*/  LEA R14, P0, R211, R14, 0x2 ;  /* 0x0000000ed30e7211 */ /* 0x000fc800078010ff */
[----:B------:R-:W-:-:S05]  /*252b0*/  LEA.HI.X R15, R211, R37, R0, 0x2, P0 ;  /* 0x00000025d30f7211 */ /* 0x000fca00000f1400 */
[----:B--2---:R0:W-:Y:S01]  /*252c0*/  ST.E.64 desc[UR42][R14.64], R4 ;  /* 0x000000040e007985 */ /* 0x0041e2000c101b2a */
[----:B------:R-:W-:Y:S05]  /*252d0*/  BRA `(.L_x_12189) ;  /* 0x0000000c00d47947 */ /* 0x000fea0003800000 */
.L_x_12176:
[----:B------:R-:W-:Y:S01]  /*252e0*/  ULDC.64 UR4, c[0x0][0xc08] ;  /* 0x0003020000047ab9 */ /* 0x000fe20000000a00 */
[----:B------:R-:W1:Y:S01]  /*252f0*/  LDC.64 R4, c[0x0][0xc00] ;  /* 0x00030000ff047b82 */ /* 0x000e620000000a00 */
        /* <DEDUP_REMOVED lines=8> */
[----:B------:R-:W-:Y:S01]  /*25380*/  MOV R20, UR4 ;  /* 0x0000000400147c02 */ /* 0x000fe20008000f00 */
[----:B-1----:R-:W-:-:S05]  /*25390*/  IMAD.WIDE R4, R208, 0x4, R4 ;  /* 0x00000004d0047825 */ /* 0x002fca00078e0204 */
[----:B------:R1:W5:Y:S01]  /*253a0*/  @P0 LDG.E R3, desc[UR42][R4.64] ;  /* 0x0000002a04030981 */ /* 0x000362000c1e1900 */
[----:B------:R-:W4:Y:S01]  /*253b0*/  S2R R30, SR_TID.X ;  /* 0x00000000001e7919 */ /* 0x000f220000002100 */
[----:B--2---:R-:W-:-:S05]  /*253c0*/  @P1 IMAD.WIDE R6, R208, 0x4, R6 ;  /* 0x00000004d0061825 */ /* 0x004fca00078e0206 */
[----:B------:R1:W5:Y:S01]  /*253d0*/  @P1 LDG.E R20, desc[UR42][R6.64] ;  /* 0x0000002a06141981 */ /* 0x000362000c1e1900 */
[----:B------:R-:W-:Y:S02]  /*253e0*/  ISETP.NE.AND P2, PT, R204, RZ, PT ;  /* 0x000000ffcc00720c */ /* 0x000fe40003f45270 */
[----:B------:R-:W-:-:S11]  /*253f0*/  SHF.R.S32.HI R28, RZ, 0x1f, R208 ;  /* 0x0000001fff1c7819 */ /* 0x000fd600000114d0 */
[----:B------:R-:W2:Y:S01]  /*25400*/  @!P2 LDC R204, c[0x0][0xad4] ;  /* 0x0002b500ffccab82 */ /* 0x000ea20000000800 */
[----:B----4-:R-:W-:-:S05]  /*25410*/  VIADD R0, R30, 0xffffff80 ;  /* 0xffffff801e007836 */ /* 0x010fca0000000000 */
[----:B------:R-:W-:Y:S02]  /*25420*/  ISETP.GT.AND P3, PT, R0, 0x7f, PT ;  /* 0x0000007f0000780c */ /* 0x000fe40003f64270 */
[----:B--2---:R-:W-:Y:S01]  /*25430*/  ISETP.GT.AND P2, PT, R204, 0x1, PT ;  /* 0x00000001cc00780c */ /* 0x004fe20003f44270 */
[----:B-1----:R-:W-:-:S12]  /*25440*/  @P1 BRA `(.L_x_12196) ;  /* 0x0000000000101947 */ /* 0x002fd80003800000 */
[----:B------:R-:W-:Y:S05]  /*25450*/  @!P0 BRA `(.L_x_12196) ;  /* 0x00000000000c8947 */ /* 0x000fea0003800000 */
[----:B------:R-:W2:Y:S04]  /*25460*/  LDG.E R7, desc[UR42][R4.64] ;  /* 0x0000002a04077981 */ /* 0x000ea8000c1e1900 */
[----:B-----5:R-:W2:Y:S02]  /*25470*/  LDG.E R20, desc[UR42][R4.64+0x4] ;  /* 0x0000042a04147981 */ /* 0x020ea4000c1e1900 */
[----:B--2---:R-:W-:-:S07]  /*25480*/  IMAD.IADD R20, R20, 0x1, -R7 ;  /* 0x0000000114147824 */ /* 0x004fce00078e0a07 */
.L_x_12196:
[----:B------:R-:W-:Y:S01]  /*25490*/  BSSY B1, `(.L_x_12197) ;  /* 0x0000035000017945 */ /* 0x000fe20003800000 */
[----:B------:R-:W-:Y:S02]  /*254a0*/  SEL R29, R208, RZ, !P0 ;  /* 0x000000ffd01d7207 */ /* 0x000fe40004000000 */
[----:B------:R-:W-:Y:S02]  /*254b0*/  SEL R28, R28, RZ, !P0 ;  /* 0x000000ff1c1c7207 */ /* 0x000fe40004000000 */
[----:B-----5:R-:W-:Y:S01]  /*254c0*/  SHF.R.S32.HI R26, RZ, 0x1f, R3 ;  /* 0x0000001fff1a7819 */ /* 0x020fe20000011403 */
[----:B------:R-:W-:Y:S06]  /*254d0*/  @P3 BRA `(.L_x_12198) ;  /* 0x0000000000c03947 */ /* 0x000fec0003800000 */
[----:B------:R-:W1:Y:S01]  /*254e0*/  LDC R33, c[0x0][0xbe8] ;  /* 0x0002fa00ff217b82 */ /* 0x000e620000000800 */
[----:B------:R-:W-:Y:S01]  /*254f0*/  IADD3 R31, R203, -0x80, R30 ;  /* 0xffffff80cb1f7810 */ /* 0x000fe20007ffe01e */
[----:B-1----:R-:W-:-:S05]  /*25500*/  IMAD R0, R20, R33, RZ ;  /* 0x0000002114007224 */ /* 0x002fca00078e02ff */
[----:B------:R-:W-:-:S13]  /*25510*/  ISETP.GE.AND P0, PT, R31, R0, PT ;  /* 0x000000001f00720c */ /* 0x000fda0003f06270 */
[----:B------:R-:W-:Y:S05]  /*25520*/  @P0 BRA `(.L_x_12198) ;  /* 0x0000000000ac0947 */ /* 0x000fea0003800000 */
[----:B------:R-:W-:Y:S01]  /*25530*/  IMAD.MOV.U32 R24, RZ, RZ, 0x9b8 ;  /* 0x000009b8ff187424 */ /* 0x000fe200078e00ff */
[----:B------:R-:W-:Y:S01]  /*25540*/  ISETP.GT.AND P0, PT, R204, 0x1, PT ;  /* 0x00000001cc00780c */ /* 0x000fe20003f04270 */
[----:B------:R-:W1:Y:S01]  /*25550*/  LDC.64 R4, c[0x0][0xba8] ;  /* 0x0002ea00ff047b82 */ /* 0x000e620000000a00 */
[----:B------:R-:W-:Y:S01]  /*25560*/  ISETP.NE.AND P1, PT, R33, 0x1, PT ;  /* 0x000000012100780c */ /* 0x000fe20003f25270 */
[----:B------:R-:W-:Y:S01]  /*25570*/  IMAD.MOV.U32 R21, RZ, RZ, R31 ;  /* 0x000000ffff157224 */ /* 0x000fe200078e001f */
[----:B------:R-:W-:Y:S02]  /*25580*/  SEL R24, R24, 0x978, P0 ;  /* 0x0000097818187807 */ /* 0x000fe40000000000 */
[----:B------:R-:W-:-:S03]  /*25590*/  SEL R209, R209, RZ, P0 ;  /* 0x000000ffd1d17207 */ /* 0x000fc60000000000 */
[----:B0-----:R-:W0:Y:S08]  /*255a0*/  LDC.64 R10, c[0x0][R24+0x220] ;  /* 0x00008800180a7b82 */ /* 0x001e300000000a00 */
[----:B------:R-:W2:Y:S08]  /*255b0*/  LDC.64 R14, c[0x0][R24+0x218] ;  /* 0x00008600180e7b82 */ /* 0x000eb00000000a00 */
[----:B------:R-:W4:Y:S08]  /*255c0*/  LDC.64 R8, c[0x0][R24+0x228] ;  /* 0x00008a0018087b82 */ /* 0x000f300000000a00 */
[----:B------:R-:W5:Y:S08]  /*255d0*/  LDC.64 R6, c[0x0][R24+0x210] ;  /* 0x0000840018067b82 */ /* 0x000f700000000a00 */
[----:B------:R-:W3:Y:S08]  /*255e0*/  @P1 LDC R0, c[0x0][0xbec] ;  /* 0x0002fb00ff001b82 */ /* 0x000ef00000000800 */
[----:B------:R-:W4:Y:S01]  /*255f0*/  @P1 LDC R35, c[0x0][0xbf0] ;  /* 0x0002fc00ff231b82 */ /* 0x000f220000000800 */
[----:B0-----:R-:W-:-:S07]  /*25600*/  IMAD R11, R11, R29, RZ ;  /* 0x0000001d0b0b7224 */ /* 0x001fce00078e02ff */
[----:B-1----:R-:W0:Y:S01]  /*25610*/  @!P0 LDC R4, c[0x0][0xb50] ;  /* 0x0002d400ff048b82 */ /* 0x002e220000000800 */
[----:B------:R-:W-:-:S04]  /*25620*/  IMAD.WIDE.U32 R12, R10, R29, RZ ;  /* 0x0000001d0a0c7225 */ /* 0x000fc800078e00ff */
[----:B------:R-:W-:Y:S02]  /*25630*/  IMAD R11, R10, R28, R11 ;  /* 0x0000001c0a0b7224 */ /* 0x000fe400078e020b */
[----:B---3--:R-:W-:Y:S01]  /*25640*/  @P1 IMAD.HI.U32 R0, R31, R0, RZ ;  /* 0x000000001f001227 */ /* 0x008fe200078e00ff */
[----:B------:R-:W1:Y:S03]  /*25650*/  @!P0 LDC R5, c[0x0][0xb54] ;  /* 0x0002d500ff058b82 */ /* 0x000e660000000800 */
[-C--:B--2---:R-:W-:Y:S02]  /*25660*/  IMAD R25, R15, R153.reuse, RZ ;  /* 0x000000990f197224 */ /* 0x084fe400078e02ff */
[----:B------:R-:W-:Y:S01]  /*25670*/  IMAD.WIDE.U32 R14, R14, R153, RZ ;  /* 0x000000990e0e7225 */ /* 0x000fe200078e00ff */
[----:B----4-:R-:W-:-:S03]  /*25680*/  @P1 SHF.R.U32.HI R21, RZ, R35, R0 ;  /* 0x00000023ff151219 */ /* 0x010fc60000011600 */
[----:B------:R-:W-:Y:S01]  /*25690*/  IMAD.IADD R25, R15, 0x1, R25 ;  /* 0x000000010f197824 */ /* 0x000fe200078e0219 */
[----:B------:R-:W-:Y:S01]  /*256a0*/  IADD3 R14, P1, P3, R12, R14, R3 ;  /* 0x0000000e0c0e7210 */ /* 0x000fe20007b3e003 */
[----:B------:R-:W-:Y:S02]  /*256b0*/  IMAD.IADD R12, R13, 0x1, R11 ;  /* 0x000000010d0c7824 */ /* 0x000fe400078e020b */
[----:B------:R-:W-:Y:S02]  /*256c0*/  IMAD.MOV R0, RZ, RZ, -R21 ;  /* 0x000000ffff007224 */ /* 0x000fe400078e0a15 */
        /* <DEDUP_REMOVED lines=8> */
[-C--:B-----5:R-:W-:Y:S01]  /*25750*/  IMAD R0, R7, R11.reuse, RZ ;  /* 0x0000000b07007224 */ /* 0x0a0fe200078e02ff */
[----:B------:R-:W-:Y:S01]  /*25760*/  SHF.R.S32.HI R13, RZ, 0x1f, R11 ;  /* 0x0000001fff0d7819 */ /* 0x000fe2000001140b */
[----:B------:R-:W-:Y:S02]  /*25770*/  IMAD.MOV.U32 R7, RZ, RZ, -0x800000 ;  /* 0xff800000ff077424 */ /* 0x000fe400078e00ff */
[----:B------:R-:W-:-:S04]  /*25780*/  IMAD.WIDE.U32 R8, R6, R11, R8 ;  /* 0x0000000b06087225 */ /* 0x000fc800078e0008 */
[----:B------:R-:W-:Y:S01]  /*25790*/  IMAD R13, R6, R13, R0 ;  /* 0x0000000d060d7224 */ /* 0x000fe200078e0200 */
[----:B0-----:R-:W-:-:S03]  /*257a0*/  LEA R4, P0, R8, R4, 0x2 ;  /* 0x0000000408047211 */ /* 0x001fc600078010ff */
[----:B------:R-:W-:-:S05]  /*257b0*/  IMAD.IADD R0, R9, 0x1, R13 ;  /* 0x0000000109007824 */ /* 0x000fca00078e020d */
[----:B-1----:R-:W-:-:S05]  /*257c0*/  LEA.HI.X R5, R8, R5, R0, 0x2, P0 ;  /* 0x0000000508057211 */ /* 0x002fca00000f1400 */
[----:B------:R1:W-:Y:S02]  /*257d0*/  STG.E desc[UR42][R4.64], R7 ;  /* 0x0000000704007986 */ /* 0x0003e4000c10192a */
.L_x_12198:
[----:B------:R-:W-:Y:S05]  /*257e0*/  BSYNC B1 ;  /* 0x0000000000017941 */ /* 0x000fea0003800000 */
.L_x_12197:
[----:B------:R-:W-:Y:S05]  /*257f0*/  @P2 BRA `(.L_x_12189) ;  /* 0x00000008008c2947 */ /* 0x000fea0003800000 */
[----:B------:R-:W2:Y:S01]  /*25800*/  LDC R21, c[0x0][0xbe8] ;  /* 0x0002fa00ff157b82 */ /* 0x000ea20000000800 */
[C---:B------:R-:W-:Y:S01]  /*25810*/  VIADD R8, R30.reuse, 0xffffff80 ;  /* 0xffffff801e087836 */ /* 0x040fe20000000000 */
[----:B------:R-:W-:Y:S01]  /*25820*/  ULDC.64 UR4, c[0x0][0xaa0] ;  /* 0x0002a80000047ab9 */ /* 0x000fe20000000a00 */
[----:B0-----:R-:W-:Y:S01]  /*25830*/  VIADD R10, R30, 0xffffff80 ;  /* 0xffffff801e0a7836 */ /* 0x001fe20000000000 */
[----:B------:R-:W-:Y:S01]  /*25840*/  ULDC.64 UR6, c[0x0][0xaf0] ;  /* 0x0002bc0000067ab9 */ /* 0x000fe20000000a00 */
[----:B------:R-:W-:Y:S01]  /*25850*/  IMAD R0, R26, UR4, RZ ;  /* 0x000000041a007c24 */ /* 0x000fe2000f8e02ff */
[----:B------:R-:W-:Y:S01]  /*25860*/  SHF.R.S32.HI R8, RZ, 0x1f, R8 ;  /* 0x0000001fff087819 */ /* 0x000fe20000011408 */
[----:B-1----:R-:W-:-:S03]  /*25870*/  IMAD.WIDE.U32 R4, R3, UR4, RZ ;  /* 0x0000000403047c25 */ /* 0x002fc6000f8e00ff */
[----:B------:R-:W-:Y:S01]  /*25880*/  LEA.HI R8, R8, R10, RZ, 0x3 ;  /* 0x0000000a08087211 */ /* 0x000fe200078f18ff */
[----:B------:R-:W-:Y:S01]  /*25890*/  IMAD R7, R3, UR5, R0 ;  /* 0x0000000503077c24 */ /* 0x000fe2000f8e0200 */
[----:B------:R-:W-:Y:S02]  /*258a0*/  ULDC.64 UR4, c[0x0][0xae8] ;  /* 0x0002ba0000047ab9 */ /* 0x000fe40000000a00 */
[----:B------:R-:W-:Y:S01]  /*258b0*/  SHF.R.S32.HI R8, RZ, 0x3, R8 ;  /* 0x00000003ff087819 */ /* 0x000fe20000011408 */
[----:B------:R-:W-:-:S04]  /*258c0*/  IMAD.IADD R5, R5, 0x1, R7 ;  /* 0x0000000105057824 */ /* 0x000fc800078e0207 */
[----:B------:R-:W-:Y:S02]  /*258d0*/  IMAD R0, R205, 0x20, R8 ;  /* 0x00000020cd007824 */ /* 0x000fe400078e0208 */
[----:B------:R-:W-:Y:S01]  /*258e0*/  IMAD.WIDE.U32 R4, R153, UR4, R4 ;  /* 0x0000000499047c25 */ /* 0x000fe2000f8e0004 */
[----:B--2---:R-:W-:-:S03]  /*258f0*/  ISETP.NE.AND P0, PT, R21, 0x1, PT ;  /* 0x000000011500780c */ /* 0x004fc60003f05270 */
[----:B------:R-:W-:Y:S01]  /*25900*/  IMAD R5, R153, UR5, R5 ;  /* 0x0000000599057c24 */ /* 0x000fe2000f8e0205 */
[----:B------:R-:W-:Y:S01]  /*25910*/  IADD3 R9, R203, R0, RZ ;  /* 0x00000000cb097210 */ /* 0x000fe20007ffe0ff */
[----:B------:R-:W-:Y:S01]  /*25920*/  ULDC.64 UR4, c[0x0][0xae0] ;  /* 0x0002b80000047ab9 */ /* 0x000fe20000000a00 */
[----:B------:R-:W-:-:S04]  /*25930*/  IMAD.WIDE.U32 R4, R29, UR6, R4 ;  /* 0x000000061d047c25 */ /* 0x000fc8000f8e0004 */
[----:B------:R-:W-:-:S03]  /*25940*/  IMAD.MOV.U32 R3, RZ, RZ, R9 ;  /* 0x000000ffff037224 */ /* 0x000fc600078e0009 */
[----:B------:R-:W0:Y:S08]  /*25950*/  @P0 LDC R6, c[0x0][0xbec] ;  /* 0x0002fb00ff060b82 */ /* 0x000e300000000800 */
[----:B------:R-:W1:Y:S01]  /*25960*/  @P0 LDC R11, c[0x0][0xbf0] ;  /* 0x0002fc00ff0b0b82 */ /* 0x000e620000000800 */
[----:B0-----:R-:W-:-:S04]  /*25970*/  @P0 IMAD.HI.U32 R0, R9, R6, RZ ;  /* 0x0000000609000227 */ /* 0x001fc800078e00ff */
[----:B------:R-:W-:Y:S01]  /*25980*/  IMAD R6, R28, UR6, RZ ;  /* 0x000000061c067c24 */ /* 0x000fe2000f8e02ff */
[----:B-1----:R-:W-:-:S03]  /*25990*/  @P0 SHF.R.U32.HI R3, RZ, R11, R0 ;  /* 0x0000000bff030219 */ /* 0x002fc60000011600 */
[----:B------:R-:W-:Y:S01]  /*259a0*/  IMAD R7, R29, UR7, R6 ;  /* 0x000000071d077c24 */ /* 0x000fe2000f8e0206 */
[--C-:B------:R-:W-:Y:S01]  /*259b0*/  SHF.R.S32.HI R0, RZ, 0x1f, R3.reuse ;  /* 0x0000001fff007819 */ /* 0x100fe20000011403 */
[----:B------:R-:W-:Y:S02]  /*259c0*/  IMAD.MOV R6, RZ, RZ, -R3 ;  /* 0x000000ffff067224 */ /* 0x000fe400078e0a03 */
[----:B------:R-:W-:Y:S02]  /*259d0*/  IMAD.IADD R5, R5, 0x1, R7 ;  /* 0x0000000105057824 */ /* 0x000fe400078e0207 */
[----:B------:R-:W-:Y:S02]  /*259e0*/  IMAD R0, R0, UR4, RZ ;  /* 0x0000000400007c24 */ /* 0x000fe4000f8e02ff */
[----:B------:R-:W-:Y:S02]  /*259f0*/  IMAD R7, R21, R6, R9 ;  /* 0x0000000615077224 */ /* 0x000fe400078e0209 */
[----:B------:R-:W-:-:S02]  /*25a00*/  IMAD R9, R3, UR5, R0 ;  /* 0x0000000503097c24 */ /* 0x000fc4000f8e0200 */
[----:B------:R-:W-:Y:S01]  /*25a10*/  IMAD.WIDE.U32 R4, R3, UR4, R4 ;  /* 0x0000000403047c25 */ /* 0x000fe2000f8e0004 */
        /* <DEDUP_REMOVED lines=14> */
.L_x_12429:
[----:B------:R-:W-:Y:S01]  /*25b00*/  IMAD R20, R20, R21, RZ ;  /* 0x0000001514147224 */ /* 0x000fe200078e02ff */
[----:B------:R-:W-:Y:S01]  /*25b10*/  BSSY B1, `(.L_x_12200) ;  /* 0x0000019000017945 */ /* 0x000fe20003800000 */
[----:B------:R-:W-:-:S05]  /*25b20*/  IMAD.IADD R203, R8, 0x1, R203 ;  /* 0x0000000108cb7824 */ /* 0x000fca00078e02cb */
        /* <DEDUP_REMOVED lines=9> */
[----:B------:R-:W-:-:S03]  /*25bc0*/  SHF.R.S32.HI R12, RZ, 0x1f, R200 ;  /* 0x0000001fff0c7819 */ /* 0x000fc600000114c8 */
[-C--:B--2---:R-:W-:Y:S02]  /*25bd0*/  @!P3 LEA R6, P5, R187, R14.reuse, 0x1 ;  /* 0x0000000ebb06b211 */ /* 0x084fe400078a08ff */
[----:B------:R-:W-:Y:S02]  /*25be0*/  @!P2 LEA R8, P4, R201, R14, 0x1 ;  /* 0x0000000ec908a211 */ /* 0x000fe400078808ff */
[----:B-1----:R-:W-:Y:S02]  /*25bf0*/  @!P3 LEA.HI.X R7, R187, R0, R5, 0x1, P5 ;  /* 0x00000000bb07b211 */ /* 0x002fe400028f0c05 */
[----:B------:R-:W-:Y:S02]  /*25c00*/  @!P1 LEA R10, P5, R200, R14, 0x1 ;  /* 0x0000000ec80a9211 */ /* 0x000fe400078a08ff */
[----:B------:R-:W-:Y:S01]  /*25c10*/  @!P2 LEA.HI.X R9, R201, R0, R13, 0x1, P4 ;  /* 0x00000000c909a211 */ /* 0x000fe200020f0c0d */
[----:B------:R4:W-:Y:S01]  /*25c20*/  @!P3 ST.E.128 desc[UR42][R6.64], RZ ;  /* 0x000000ff0600b985 */ /* 0x0009e2000c101d2a */
[----:B------:R-:W-:-:S02]  /*25c30*/  SHF.R.S32.HI R5, RZ, 0x1f, R202 ;  /* 0x0000001fff057819 */ /* 0x000fc400000114ca */
[----:B------:R-:W-:Y:S01]  /*25c40*/  @!P0 LEA R14, P4, R202, R14, 0x1 ;  /* 0x0000000eca0e8211 */ /* 0x000fe200078808ff */
[----:B------:R4:W-:Y:S01]  /*25c50*/  @!P2 ST.E.128 desc[UR42][R8.64], RZ ;  /* 0x000000ff0800a985 */ /* 0x0009e2000c101d2a */
[-C--:B------:R-:W-:Y:S02]  /*25c60*/  @!P1 LEA.HI.X R11, R200, R0.reuse, R12, 0x1, P5 ;  /* 0x00000000c80b9211 */ /* 0x080fe400028f0c0c */
[----:B------:R-:W-:-:S03]  /*25c70*/  @!P0 LEA.HI.X R15, R202, R0, R5, 0x1, P4 ;  /* 0x00000000ca0f8211 */ /* 0x000fc600020f0c05 */
[----:B------:R4:W-:Y:S04]  /*25c80*/  @!P1 ST.E.128 desc[UR42][R10.64], RZ ;  /* 0x000000ff0a009985 */ /* 0x0009e8000c101d2a */
[----:B------:R4:W-:Y:S02]  /*25c90*/  @!P0 ST.E.128 desc[UR42][R14.64], RZ ;  /* 0x000000ff0e008985 */ /* 0x0009e4000c101d2a */
.L_x_12201:
[----:B------:R-:W-:Y:S05]  /*25ca0*/  BSYNC B1 ;  /* 0x0000000000017941 */ /* 0x000fea0003800000 */
.L_x_12200:
[----:B------:R-:W-:-:S03]  /*25cb0*/  UMOV UR4, 0xffffffff ;  /* 0xffffffff00047882 */ /* 0x000fc60000000000 */
[----:B------:R-:W-:Y:S05]  /*25cc0*/  BRA.DIV UR4, `(.L_x_12202) ;  /* 0x000000a2042c7947 */ /* 0x000fea000b800000 */
[----:B-1----:R1:W0:Y:S04]  /*25cd0*/  SHFL.IDX PT, R0, R4, 0x1, 0x181f ;  /* 0x00381f0004007f89 */ /* 0x00222800000e0000 */
[----:B--2-4-:R1:W2:Y:S02]  /*25ce0*/  SHFL.IDX PT, R14, R3, 0x1, 0x181f ;  /* 0x00381f00030e7f89 */ /* 0x0142a400000e0000 */
.L_x_12433:
[----:B------:R-:W-:Y:S01]  /*25cf0*/  VIADD R5, R203, 0x20 ;  /* 0x00000020cb057836 */ /* 0x000fe20000000000 */
        /* <DEDUP_REMOVED lines=13> */
[----:B------:R-:W-:Y:S02]  /*25dd0*/  @!P2 LEA R8, P4, R201, R14, 0x1 ;  /* 0x0000000ec908a211 */ /* 0x000fe400078808ff */
[----:B0-----:R-:W-:Y:S02]  /*25de0*/  @!P3 LEA.HI.X R7, R187, R0, R10, 0x1, P5 ;  /* 0x00000000bb07b211 */ /* 0x001fe400028f0c0a */
[----:B------:R-:W-:-:S02]  /*25df0*/  @!P1 LEA R10, P5, R200, R14, 0x1 ;  /* 0x0000000ec80a9211 */ /* 0x000fc400078a08ff */
[----:B------:R-:W-:Y:S01]  /*25e00*/  @!P2 LEA.HI.X R9, R201, R0, R15, 0x1, P4 ;  /* 0x00000000c909a211 */ /* 0x000fe200020f0c0f */
[----:B------:R4:W-:Y:S01]  /*25e10*/  @!P3 ST.E.128 desc[UR42][R6.64], RZ ;  /* 0x000000ff0600b985 */ /* 0x0009e2000c101d2a */
[----:B------:R-:W-:Y:S02]  /*25e20*/  @!P0 LEA R14, P4, R202, R14, 0x1 ;  /* 0x0000000eca0e8211 */ /* 0x000fe400078808ff */
[-C--:B------:R-:W-:Y:S01]  /*25e30*/  @!P1 LEA.HI.X R11, R200, R0.reuse, R13, 0x1, P5 ;  /* 0x00000000c80b9211 */ /* 0x080fe200028f0c0d */
[----:B------:R4:W-:Y:S01]  /*25e40*/  @!P2 ST.E.128 desc[UR42][R8.64], RZ ;  /* 0x000000ff0800a985 */ /* 0x0009e2000c101d2a */
[----:B------:R-:W-:-:S03]  /*25e50*/  @!P0 LEA.HI.X R15, R202, R0, R12, 0x1, P4 ;  /* 0x00000000ca0f8211 */ /* 0x000fc600020f0c0c */
[----:B------:R4:W-:Y:S04]  /*25e60*/  @!P1 ST.E.128 desc[UR42][R10.64], RZ ;  /* 0x000000ff0a009985 */ /* 0x0009e8000c101d2a */
[----:B------:R4:W-:Y:S02]  /*25e70*/  @!P0 ST.E.128 desc[UR42][R14.64], RZ ;  /* 0x000000ff0e008985 */ /* 0x0009e4000c101d2a */
.L_x_12204:
[----:B------:R-:W-:Y:S05]  /*25e80*/  BSYNC B1 ;  /* 0x0000000000017941 */ /* 0x000fea0003800000 */
.L_x_12203:
[----:B------:R-:W-:-:S03]  /*25e90*/  UMOV UR4, 0xffffffff ;  /* 0xffffffff00047882 */ /* 0x000fc60000000000 */
[----:B------:R-:W-:Y:S05]  /*25ea0*/  BRA.DIV UR4, `(.L_x_12205) ;  /* 0x0000009e04fc7947 */ /* 0x000fea000b800000 */
[----:B0-----:R0:W0:Y:S04]  /*25eb0*/  SHFL.IDX PT, R0, R4, 0x2, 0x181f ;  /* 0x00581f0004007f89 */ /* 0x00102800000e0000 */
[----:B--2-4-:R2:W4:Y:S02]  /*25ec0*/  SHFL.IDX PT, R14, R3, 0x2, 0x181f ;  /* 0x00581f00030e7f89 */ /* 0x01452400000e0000 */
.L_x_12437:
        /* <DEDUP_REMOVED lines=13> */
[-C--:B----4-:R-:W-:Y:S02]  /*25fa0*/  @!P3 LEA R6, P5, R187, R14.reuse, 0x1 ;  /* 0x0000000ebb06b211 */ /* 0x090fe400078a08ff */
        /* <DEDUP_REMOVED lines=11> */
.L_x_12207:
[----:B------:R-:W-:Y:S05]  /*26060*/  BSYNC B1 ;  /* 0x0000000000017941 */ /* 0x000fea0003800000 */
.L_x_12206:
[----:B------:R-:W-:-:S03]  /*26070*/  UMOV UR4, 0xffffffff ;  /* 0xffffffff00047882 */ /* 0x000fc60000000000 */
[----:B------:R-:W-:Y:S05]  /*26080*/  BRA.DIV UR4, `(.L_x_12208) ;  /* 0x0000009e04cc7947 */ /* 0x000fea000b800000 */
[----:B0-----:R0:W0:Y:S04]  /*26090*/  SHFL.IDX PT, R0, R4, 0x3, 0x181f ;  /* 0x00781f0004007f89 */ /* 0x00102800000e0000 */
[----:B----4-:R4:W0:Y:S02]  /*260a0*/  SHFL.IDX PT, R14, R3, 0x3, 0x181f ;  /* 0x00781f00030e7f89 */ /* 0x01082400000e0000 */
.L_x_12441:
[----:B-12-4-:R-:W-:-:S05]  /*260b0*/  VIADD R3, R203, 0x60 ;  /* 0x00000060cb037836 */ /* 0x016fca0000000000 */
        /* <DEDUP_REMOVED lines=11> */
[-C--:B0-----:R-:W-:Y:S02]  /*26170*/  @!P3 LEA R4, P5, R187, R14.reuse, 0x1 ;  /* 0x0000000ebb04b211 */ /* 0x081fe400078a08ff */
[----:B------:R-:W-:Y:S02]  /*26180*/  @!P2 LEA R6, P4, R201, R14, 0x1 ;  /* 0x0000000ec906a211 */ /* 0x000fe400078808ff */
[----:B------:R-:W-:Y:S02]  /*26190*/  @!P3 LEA.HI.X R5, R187, R0, R8, 0x1, P5 ;  /* 0x00000000bb05b211 */ /* 0x000fe400028f0c08 */
        /* <DEDUP_REMOVED lines=9> */
.L_x_12189:
[----:B------:R-:W-:Y:S05]  /*26230*/  BSYNC B0 ;  /* 0x0000000000007941 */ /* 0x000fea0003800000 */
.L_x_12175:
[----:B------:R-:W-:Y:S02]  /*26240*/  ULDC UR4, c[0x0][0xc3c] ;  /* 0x00030f0000047ab9 */ /* 0x000fe40000000800 */
[----:B0-----:R-:W-:-:S13]  /*26250*/  ISETP.GE.AND P0, PT, R103, UR4, PT ;  /* 0x0000000467007c0c */ /* 0x001fda000bf06270 */
[----:B------:R-:W-:Y:S05]  /*26260*/  @!P0 BRA `(.L_x_12209) ;  /* 0xfffffdb0007c8947 */ /* 0x000fea000383ffff */
[----:B------:R-:W-:Y:S05]  /*26270*/  BRA `(.L_x_11961) ;  /* 0x0000007c00d47947 */ /* 0x000fea0003800000 */
.L_x_11959:
        /* <DEDUP_REMOVED lines=16> */
.L_x_12210:
        /* <DEDUP_REMOVED lines=44> */
.L_x_12214:
        /* <DEDUP_REMOVED lines=37> */
.L_x_12212:
        /* <DEDUP_REMOVED lines=13> */
.L_x_12215:
        /* <DEDUP_REMOVED lines=36> */
[----:B------:R-:W-:Y:S01]  /*26ba0*/  IMAD.MOV R10, RZ, RZ, -R2 ;  /* 0x000000ffff0a7224 */ /* 0x000fe200078e0a02 */
[----:B------:R-:W-:Y:S01]  /*26bb0*/  MOV R2, RZ ;  /* 0x000000ff00027202 */ /* 0x000fe20000000f00 */
[----:B------:R-:W-:Y:S01]  /*26bc0*/  IMAD R11, R11, R4, RZ ;  /* 0x000000040b0b7224 */ /* 0x000fe200078e02ff */
[----:B------:R-:W-:-:S03]  /*26bd0*/  IABS R6, R8 ;  /* 0x0000000800067213 */ /* 0x000fc60000000000 */
        /* <DEDUP_REMOVED lines=22> */
.L_x_12216:
        /* <DEDUP_REMOVED lines=34> */
[-C--:B------:R-:W-:Y:S02]  /*26f60*/  IABS R8, R11.reuse ;  /* 0x0000000b00087213 */ /* 0x080fe40000000000 */
[----:B------:R-:W-:Y:S02]  /*26f70*/  IABS R10, R11 ;  /* 0x0000000b000a7213 */ /* 0x000fe40000000000 */
        /* <DEDUP_REMOVED lines=25> */
.L_x_12217:
[----:B------:R-:W-:-:S05]  /*27110*/  LOP3.LUT R17, RZ, R2, RZ, 0x33, !PT ;  /* 0x00000002ff117212 */ /* 0x000fca00078e33ff */
[----:B------:R-:W-:Y:S01]  /*27120*/  IMAD.IADD R17, R0, 0x1, R17 ;  /* 0x0000000100117824 */ /* 0x000fe200078e0211 */
[----:B------:R-:W-:Y:S06]  /*27130*/  BRA `(.L_x_12218) ;  /* 0x00000000000c7947 */ /* 0x000fec0003800000 */
.L_x_12213:
[----:B------:R-:W-:Y:S02]  /*27140*/  IMAD.MOV.U32 R17, RZ, RZ, RZ ;  /* 0x000000ffff117224 */ /* 0x000fe400078e00ff */
[----:B------:R-:W-:Y:S02]  /*27150*/  IMAD.U32 R16, RZ, RZ, UR6 ;  /* 0x00000006ff107e24 */ /* 0x000fe4000f8e00ff */
[----:B------:R-:W-:-:S07]  /*27160*/  IMAD.MOV.U32 R18, RZ, RZ, RZ ;  /* 0x000000ffff127224 */ /* 0x000fce00078e00ff */
.L_x_12218:
[----:B------:R-:W-:-:S13]  /*27170*/  ISETP.NE.AND P0, PT, R7, RZ, PT ;  /* 0x000000ff0700720c */ /* 0x000fda0003f05270 */
[----:B------:R-:W0:Y:S01]  /*27180*/  @!P0 S2R R3, SR_CgaCtaId ;  /* 0x0000000000038919 */ /* 0x000e220000008800 */
[----:B------:R-:W-:-:S04]  /*27190*/  @!P0 MOV R0, 0x400 ;  /* 0x0000040000008802 */ /* 0x000fc80000000f00 */
[----:B0-----:R-:W-:-:S05]  /*271a0*/  @!P0 LEA R0, R3, R0, 0x18 ;  /* 0x0000000003008211 */ /* 0x001fca00078ec0ff */
[----:B------:R0:W-:Y:S01]  /*271b0*/  @!P0 STS.128 [R0+0x228d0], R16 ;  /* 0x0228d01000008388 */ /* 0x0001e20000000c00 */
[----:B------:R-:W-:Y:S06]  /*271c0*/  BAR.ARV 0x5, 0x180 ;  /* 0x0146000000007b1d */ /* 0x000fec0000002000 */
.L_x_12211:
[----:B------:R2:W-:Y:S01]  /*271d0*/  STL [R1+0x420], RZ ;  /* 0x000420ff01007387 */ /* 0x0005e20000100800 */
[----:B------:R-:W-:Y:S01]  /*271e0*/  ULDC UR4, c[0x0][0xc3c] ;  /* 0x00030f0000047ab9 */ /* 0x000fe20000000800 */
[----:B------:R-:W-:Y:S01]  /*271f0*/  IMAD.MOV.U32 R26, RZ, RZ, 0x1 ;  /* 0x00000001ff1a7424 */ /* 0x000fe200078e00ff */
[----:B-1----:R-:W-:Y:S01]  /*27200*/  ISETP.GE.AND P0, PT, R19, UR4, PT ;  /* 0x0000000413007c0c */ /* 0x002fe2000bf06270 */
[----:B------:R-:W-:-:S12]  /*27210*/  IMAD.MOV.U32 R25, RZ, RZ, RZ ;  /* 0x000000ffff197224 */ /* 0x000fd800078e00ff */
[----:B--2---:R-:W-:Y:S05]  /*27220*/  @P0 BRA `(.L_x_12219) ;  /* 0x0000006c000c0947 */ /* 0x004fea0003800000 */
[----:B------:R-:W1:Y:S01]  /*27230*/  S2R R4, SR_TID.X ;  /* 0x0000000000047919 */ /* 0x000e620000002100 */
[----:B------:R-:W2:Y:S01]  /*27240*/  S2UR UR5, SR_CgaCtaId ;  /* 0x00000000000579c3 */ /* 0x000ea20000008800 */
[----:B------:R-:W-:Y:S01]  /*27250*/  UMOV UR4, 0x400 ;  /* 0x0000040000047882 */ /* 0x000fe20000000000 */
[----:B------:R-:W-:Y:S01]  /*27260*/  BSSY B8, `(.L_x_12219) ;  /* 0x00006bf000087945 */ /* 0x000fe20003800000 */
[----:B------:R3:W-:Y:S01]  /*27270*/  STL [R1+0x420], RZ ;  /* 0x000420ff01007387 */ /* 0x0007e20000100800 */
[----:B------:R-:W-:Y:S01]  /*27280*/  IMAD.MOV.U32 R27, RZ, RZ, 0x1 ;  /* 0x00000001ff1b7424 */ /* 0x000fe200078e00ff */
[----:B------:R-:W-:Y:S01]  /*27290*/  CS2R R24, SRZ ;  /* 0x0000000000187805 */ /* 0x000fe2000001ff00 */
[----:B------:R-:W-:Y:S01]  /*272a0*/  IMAD.MOV.U32 R26, RZ, RZ, 0x1 ;  /* 0x00000001ff1a7424 */ /* 0x000fe200078e00ff */
[----:B------:R-:W-:Y:S01]  /*272b0*/  ULDC.64 UR40, c[0x0][0x198] ;  /* 0x0000660000287ab9 */ /* 0x000fe20000000a00 */
[----:B------:R-:W-:Y:S01]  /*272c0*/  ULOP3.LUT UR38, UR36, 0x2, URZ, 0xfc, !UPT ;  /* 0x0000000224267892 */ /* 0x000fe2000f8efc3f */
[----:B------:R-:W-:Y:S01]  /*272d0*/  ULDC UR37, c[0x0][0xc] ;  /* 0x0000030000257ab9 */ /* 0x000fe20000000800 */
[----:B--2---:R-:W-:-:S06]  /*272e0*/  ULEA UR4, UR5, UR4, 0x18 ;  /* 0x0000000405047291 */ /* 0x004fcc000f8ec03f */
[----:B------:R-:W-:Y:S01]  /*272f0*/  IMAD.U32 R22, RZ, RZ, UR4 ;  /* 0x00000004ff167e24 */ /* 0x000fe2000f8e00ff */
[C---:B-1----:R-:W-:Y:S01]  /*27300*/  LOP3.LUT R3, R4.reuse, 0x7f, RZ, 0xc0, !PT ;  /* 0x0000007f04037812 */ /* 0x042fe200078ec0ff */
[----:B0-----:R-:W-:-:S04]  /*27310*/  IMAD.SHL.U32 R0, R4, 0x8, RZ ;  /* 0x0000000804007824 */ /* 0x001fc800078e00ff */
[----:B------:R-:W-:Y:S01]  /*27320*/  IMAD.SHL.U32 R29, R3, 0x8, RZ ;  /* 0x00000008031d7824 */ /* 0x000fe200078e00ff */
[----:B------:R-:W-:Y:S02]  /*27330*/  LOP3.LUT R2, R0, 0x1f8, RZ, 0xc0, !PT ;  /* 0x000001f800027812 */ /* 0x000fe400078ec0ff */
[----:B------:R-:W-:Y:S02]  /*27340*/  SHF.R.U32.HI R3, RZ, 0x3, R3 ;  /* 0x00000003ff037819 */ /* 0x000fe40000011603 */
[----:B------:R-:W-:Y:S02]  /*27350*/  LOP3.LUT R2, R2, 0x38, R4, 0x78, !PT ;  /* 0x0000003802027812 */ /* 0x000fe400078e7804 */
[----:B------:R-:W-:Y:S02]  /*27360*/  LOP3.LUT R0, R0, 0x38, RZ, 0xc0, !PT ;  /* 0x0000003800007812 */ /* 0x000fe400078ec0ff */
[----:B------:R-:W-:Y:S01]  /*27370*/  LOP3.LUT R29, R2, 0x200, R29, 0xf8, !PT ;  /* 0x00000200021d7812 */ /* 0x000fe200078ef81d */
[----:B------:R-:W-:Y:S01]  /*27380*/  IMAD.SHL.U32 R2, R4, 0x10, RZ ;  /* 0x0000001004027824 */ /* 0x000fe200078e00ff */
[----:B------:R-:W-:-:S04]  /*27390*/  LOP3.LUT R4, R0, 0x40, RZ, 0xfc, !PT ;  /* 0x0000004000047812 */ /* 0x000fc800078efcff */
[----:B------:R-:W-:Y:S02]  /*273a0*/  LOP3.LUT R2, R3, 0x70, R2, 0xf8, !PT ;  /* 0x0000007003027812 */ /* 0x000fe400078ef802 */
[C---:B------:R-:W-:Y:S02]  /*273b0*/  LOP3.LUT R3, R0.reuse, 0x80, RZ, 0xfc, !PT ;  /* 0x0000008000037812 */ /* 0x040fe400078efcff */
[----:B------:R-:W-:Y:S01]  /*273c0*/  LOP3.LUT R2, R0, 0xc0, RZ, 0xfc, !PT ;  /* 0x000000c000027812 */ /* 0x000fe200078efcff */
[----:B------:R-:W-:-:S05]  /*273d0*/  IMAD R0, R29, 0x2, R22 ;  /* 0x000000021d007824 */ /* 0x000fca00078e0216 */
[----:B------:R3:W-:Y:S02]  /*273e0*/  STL [R1+0x404], R0 ;  /* 0x0004040001007387 */ /* 0x0007e40000100800 */
.L_x_12338:
[----:B------:R-:W-:Y:S05]  /*273f0*/  YIELD ;  /* 0x0000000000007946 */ /* 0x000fea0003800000 */
[----:B------:R-:W-:Y:S01]  /*27400*/  ULDC.64 UR4, c[0x0][0xa28] ;  /* 0x00028a0000047ab9 */ /* 0x000fe20000000a00 */
[----:B------:R-:W-:Y:S01]  /*27410*/  IMAD.MOV.U32 R31, RZ, RZ, RZ ;  /* 0x000000ffff1f7224 */ /* 0x000fe200078e00ff */
[----:B------:R-:W-:Y:S01]  /*27420*/  ISETP.NE.U32.AND P0, PT, RZ, UR4, PT ;  /* 0x00000004ff007c0c */ /* 0x000fe2000bf05070 */
[----:B0-----:R-:W0:Y:S01]  /*27430*/  LDC.64 R4, c[0x0][0xa00] ;  /* 0x00028000ff047b82 */ /* 0x001e220000000a00 */
[----:B------:R-:W-:Y:S01]  /*27440*/  MOV R8, RZ ;  /* 0x000000ff00087202 */ /* 0x000fe20000000f00 */
        /* <DEDUP_REMOVED lines=16> */
[----:B--2---:R-:W1:Y:S08]  /*27550*/  @P2 LDC.64 R6, c[0x0][0xa18] ;  /* 0x00028600ff062b82 */ /* 0x004e700000000a00 */
[----:B------:R-:W2:Y:S01]  /*27560*/  @P0 LDG.E R8, desc[UR42][R4.64] ;  /* 0x0000002a04080981 */ /* 0x000ea2000c1e1900 */
[----:B------:R-:W-:Y:S01]  /*27570*/  ULDC UR4, c[0x0][0x288] ;  /* 0x0000a20000047ab9 */ /* 0x000fe20000000800 */
[----:B0-----:R-:W-:-:S05]  /*27580*/  IMAD.WIDE R2, R19, 0x4, R2 ;  /* 0x0000000413027825 */ /* 0x001fca00078e0202 */
[----:B------:R-:W5:Y:S01]  /*27590*/  @P1 LDG.E R0, desc[UR42][R2.64] ;  /* 0x0000002a02001981 */ /* 0x000f62000c1e1900 */
[----:B-1----:R-:W-:-:S03]  /*275a0*/  @P2 IMAD.WIDE R6, R19, 0x4, R6 ;  /* 0x0000000413062825 */ /* 0x002fc600078e0206 */
[----:B--2---:R0:W-:Y:S02]  /*275b0*/  STL [R1+0x408], R8 ;  /* 0x0004080801007387 */ /* 0x0041e40000100800 */
[----:B0-----:R-:W-:Y:S01]  /*275c0*/  IMAD.U32 R8, RZ, RZ, UR4 ;  /* 0x00000004ff087e24 */ /* 0x001fe2000f8e00ff */
[----:B------:R-:W-:-:S05]  /*275d0*/  ULDC.64 UR4, c[0x0][0x418] ;  /* 0x0001060000047ab9 */ /* 0x000fca0000000a00 */
        /* <DEDUP_REMOVED lines=12> */
[----:B------:R-:W-:Y:S06]  /*276a0*/  @P2 BRA `(.L_x_12220) ;  /* 0x0000000000142947 */ /* 0x000fec0003800000 */
[----:B------:R-:W-:Y:S05]  /*276b0*/  @!P0 BRA `(.L_x_12220) ;  /* 0x0000000000108947 */ /* 0x000fea0003800000 */
[----:B------:R-:W2:Y:S04]  /*276c0*/  LDG.E R9, desc[UR42][R4.64] ;  /* 0x0000002a04097981 */ /* 0x000ea8000c1e1900 */
[----:B------:R-:W2:Y:S02]  /*276d0*/  LDG.E R6, desc[UR42][R4.64+0x4] ;  /* 0x0000042a04067981 */ /* 0x000ea4000c1e1900 */
[----:B--2---:R-:W-:-:S05]  /*276e0*/  IMAD.IADD R12, R6, 0x1, -R9 ;  /* 0x00000001060c7824 */ /* 0x004fca00078e0a09 */
[----:B------:R1:W-:Y:S02]  /*276f0*/  STL [R1+0x400], R12 ;  /* 0x0004000c01007387 */ /* 0x0003e40000100800 */
.L_x_12220:
        /* <DEDUP_REMOVED lines=13> */
.L_x_12221:
        /* <DEDUP_REMOVED lines=9> */
.L_x_12222:
[----:B--2---:R-:W2:Y:S01]  /*27860*/  @P1 LDG.E R5, desc[UR42][R2.64] ;  /* 0x0000002a02051981 */ /* 0x004ea2000c1e1900 */
[----:B0-----:R-:W0:Y:S03]  /*27870*/  LDC R8, c[0x0][0x448] ;  /* 0x00011200ff087b82 */ /* 0x001e260000000800 */
[----:B------:R3:W2:Y:S01]  /*27880*/  @P1 LDG.E R4, desc[UR42][R2.64+0x4] ;  /* 0x0000042a02041981 */ /* 0x0006a2000c1e1900 */
[----:B------:R-:W-:Y:S02]  /*27890*/  IMAD.SHL.U32 R35, R17, 0x80, RZ ;  /* 0x0000008011237824 */ /* 0x000fe400078e00ff */
[----:B-----5:R-:W-:Y:S02]  /*278a0*/  IMAD.IADD R10, R10, 0x1, -R31 ;  /* 0x000000010a0a7824 */ /* 0x020fe400078e0a1f */
[----:B---3--:R-:W3:Y:S01]  /*278b0*/  LDC.64 R2, c[0x0][0x9e0] ;  /* 0x00027800ff027b82 */ /* 0x008ee20000000a00 */
[----:B0-----:R-:W-:Y:S01]  /*278c0*/  ISETP.NE.AND P2, PT, R8, 0x1, PT ;  /* 0x000000010800780c */ /* 0x001fe20003f45270 */
[----:B------:R-:W-:-:S12]  /*278d0*/  VIADD R8, R35, 0x7f ;  /* 0x0000007f23087836 */ /* 0x000fd80000000000 */
[----:B------:R-:W0:Y:S01]  /*278e0*/  @P2 LDC R9, c[0x0][0x44c] ;  /* 0x00011300ff092b82 */ /* 0x000e220000000800 */
[----:B---3--:R-:W-:-:S07]  /*278f0*/  ISETP.GE.AND P3, PT, R3, 0x1, PT ;  /* 0x000000010300780c */ /* 0x008fce0003f66270 */
[----:B------:R-:W3:Y:S01]  /*27900*/  @P2 LDC R11, c[0x0][0x450] ;  /* 0x00011400ff0b2b82 */ /* 0x000ee20000000800 */
[----:B--2---:R-:W-:Y:S02]  /*27910*/  @P1 IMAD.IADD R7, R4, 0x1, -R5 ;  /* 0x0000000104071824 */ /* 0x004fe400078e0a05 */
[----:B0-----:R-:W-:-:S04]  /*27920*/  @P2 IMAD.HI.U32 R4, R8, R9, RZ ;  /* 0x0000000908042227 */ /* 0x001fc800078e00ff */
[----:B------:R-:W-:Y:S01]  /*27930*/  IMAD.IADD R17, R10, 0x1, R7 ;  /* 0x000000010a117824 */ /* 0x000fe200078e0207 */
[----:B---3--:R-:W-:-:S03]  /*27940*/  @P2 SHF.R.U32.HI R8, RZ, R11, R4 ;  /* 0x0000000bff082219 */ /* 0x008fc60000011604 */
[C---:B------:R-:W-:Y:S01]  /*27950*/  VIADD R4, R17.reuse, 0x5f ;  /* 0x0000005f11047836 */ /* 0x040fe20000000000 */
[----:B------:R-:W-:-:S03]  /*27960*/  IADD3 R9, R17, 0x1, -R12 ;  /* 0x0000000111097810 */ /* 0x000fc60007ffe80c */
[----:B------:R-:W-:-:S04]  /*27970*/  IMAD.HI R4, R4, 0x2aaaaaab, RZ ;  /* 0x2aaaaaab04047827 */ /* 0x000fc800078e02ff */
[----:B------:R-:W-:Y:S01]  /*27980*/  IMAD.IADD R8, R9, 0x1, R8 ;  /* 0x0000000109087824 */ /* 0x000fe200078e0208 */
[----:B------:R-:W-:-:S04]  /*27990*/  SHF.R.U32.HI R5, RZ, 0x1f, R4 ;  /* 0x0000001fff057819 */ /* 0x000fc80000011604 */
[----:B------:R-:W-:Y:S02]  /*279a0*/  LEA.HI.SX32 R20, R4, R5, 0x1c ;  /* 0x0000000504147211 */ /* 0x000fe400078fe2ff */
        /* <DEDUP_REMOVED lines=13> */
.L_x_12225:
[----:B------:R-:W-:-:S13]  /*27a80*/  ISETP.NE.AND P0, PT, R3, 0x1, PT ;  /* 0x000000010300780c */ /* 0x000fda0003f05270 */
[----:B------:R-:W0:Y:S02]  /*27a90*/  @P0 LDC.64 R4, c[0x0][0x9e8] ;  /* 0x00027a00ff040b82 */ /* 0x000e240000000a00 */
[----:B0-----:R-:W-:-:S05]  /*27aa0*/  @P0 IMAD.HI.U32 R4, R11, R4, RZ ;  /* 0x000000040b040227 */ /* 0x001fca00078e00ff */
[----:B------:R-:W-:-:S07]  /*27ab0*/  @P0 SHF.R.U32.HI R11, RZ, R5, R4 ;  /* 0x00000005ff0b0219 */ /* 0x000fce0000011604 */
.L_x_12226:
[----:B------:R-:W-:Y:S05]  /*27ac0*/  BSYNC B0 ;  /* 0x0000000000007941 */ /* 0x000fea0003800000 */
.L_x_12224:
[----:B------:R-:W-:-:S05]  /*27ad0*/  IMAD R11, R11, R3, R3 ;  /* 0x000000030b0b7224 */ /* 0x000fca00078e0203 */
[----:B------:R-:W-:-:S07]  /*27ae0*/  VIMNMX R2, R2, R11, PT ;  /* 0x0000000b02027248 */ /* 0x000fce0003fe0100 */
.L_x_12223:
[----:B------:R-:W0:Y:S01]  /*27af0*/  @P2 LDC R8, c[0x0][0x44c] ;  /* 0x00011300ff082b82 */ /* 0x000e220000000800 */
[----:B------:R-:W-:Y:S01]  /*27b00*/  VIADD R2, R2, 0x5f ;  /* 0x0000005f02027836 */ /* 0x000fe20000000000 */
[----:B------:R-:W-:Y:S01]  /*27b10*/  ULDC UR4, c[0x0][0x9dc] ;  /* 0x0002770000047ab9 */ /* 0x000fe20000000800 */
[----:B------:R-:W-:Y:S02]  /*27b20*/  IMAD.MOV.U32 R5, RZ, RZ, R35 ;  /* 0x000000ffff057224 */ /* 0x000fe400078e0023 */
[----:B------:R-:W-:-:S03]  /*27b30*/  IMAD.HI R2, R2, 0x2aaaaaab, RZ ;  /* 0x2aaaaaab02027827 */ /* 0x000fc600078e02ff */
[----:B------:R-:W2:Y:S01]  /*27b40*/  @P2 LDC R4, c[0x0][0x450] ;  /* 0x00011400ff042b82 */ /* 0x000ea20000000800 */
[----:B0-----:R-:W-:-:S04]  /*27b50*/  @P2 IMAD.HI.U32 R11, R35, R8, RZ ;  /* 0x00000008230b2227 */ /* 0x001fc800078e00ff */
[----:B------:R-:W-:Y:S01]  /*27b60*/  IMAD.IADD R8, R17, 0x1, -R12 ;  /* 0x0000000111087824 */ /* 0x000fe200078e0a0c */
[----:B--2---:R-:W-:Y:S02]  /*27b70*/  @P2 SHF.R.U32.HI R5, RZ, R4, R11 ;  /* 0x00000004ff052219 */ /* 0x004fe4000001160b */
[----:B------:R-:W-:-:S03]  /*27b80*/  SHF.R.U32.HI R11, RZ, 0x1f, R2 ;  /* 0x0000001fff0b7819 */ /* 0x000fc60000011602 */
[----:B-1----:R-:W-:Y:S01]  /*27b90*/  IMAD.IADD R12, R8, 0x1, R5 ;  /* 0x00000001080c7824 */ /* 0x002fe200078e0205 */
[----:B------:R-:W-:-:S03]  /*27ba0*/  LEA.HI.SX32 R11, R2, R11, 0x1c ;  /* 0x0000000b020b7211 */ /* 0x000fc600078fe2ff */
[----:B------:R-:W-:Y:S01]  /*27bb0*/  VIADD R2, R12, -UR4 ;  /* 0x800000040c027c36 */ /* 0x000fe20008000000 */
        /* <DEDUP_REMOVED lines=12> */
.L_x_12229:
[----:B------:R-:W-:-:S13]  /*27c80*/  ISETP.NE.AND P0, PT, R3, 0x1, PT ;  /* 0x000000010300780c */ /* 0x000fda0003f05270 */
[----:B------:R-:W0:Y:S02]  /*27c90*/  @P0 LDC.64 R4, c[0x0][0x9e8] ;  /* 0x00027a00ff040b82 */ /* 0x000e240000000a00 */
[----:B0-----:R-:W-:-:S05]  /*27ca0*/  @P0 IMAD.HI.U32 R4, R12, R4, RZ ;  /* 0x000000040c040227 */ /* 0x001fca00078e00ff */
[----:B------:R-:W-:-:S07]  /*27cb0*/  @P0 SHF.R.U32.HI R12, RZ, R5, R4 ;  /* 0x00000005ff0c0219 */ /* 0x000fce0000011604 */
.L_x_12230:
[----:B------:R-:W-:Y:S05]  /*27cc0*/  BSYNC B0 ;  /* 0x0000000000007941 */ /* 0x000fea0003800000 */
.L_x_12228:
[----:B------:R-:W-:-:S05]  /*27cd0*/  IMAD R3, R12, R3, RZ ;  /* 0x000000030c037224 */ /* 0x000fca00078e02ff */
[----:B------:R-:W-:-:S07]  /*27ce0*/  VIMNMX R2, R2, R3, !PT ;  /* 0x0000000302027248 */ /* 0x000fce0007fe0100 */
.L_x_12227:
[----:B------:R-:W-:Y:S01]  /*27cf0*/  IMAD.HI R2, R2, 0x2aaaaaab, RZ ;  /* 0x2aaaaaab02027827 */ /* 0x000fe200078e02ff */
[----:B------:R-:W-:Y:S01]  /*27d00*/  BSSY B0, `(.L_x_12231) ;  /* 0x0000026000007945 */ /* 0x000fe20003800000 */
[----:B------:R-:W-:Y:S02]  /*27d10*/  LOP3.LUT R30, R6, 0xff, RZ, 0xc0, !PT ;  /* 0x000000ff061e7812 */ /* 0x000fe400078ec0ff */
[----:B------:R-:W-:Y:S01]  /*27d20*/  SHF.R.U32.HI R6, RZ, 0x10, R6 ;  /* 0x00000010ff067819 */ /* 0x000fe20000011606 */
        /* <DEDUP_REMOVED lines=34> */
[----:B------:R-:W-:-:S07]  /*27f50*/  @!P2 LOP3.LUT R14, RZ, R5, RZ, 0x33, !PT ;  /* 0x00000005ff0ea212 */ /* 0x000fce00078e33ff */
.L_x_12232:
[----:B------:R-:W-:Y:S05]  /*27f60*/  BSYNC B0 ;  /* 0x0000000000007941 */ /* 0x000fea0003800000 */
.L_x_12231:
[-C--:B------:R-:W-:Y:S01]  /*27f70*/  IMAD R3, R30, R14.reuse, R4 ;  /* 0x0000000e1e037224 */ /* 0x080fe200078e0204 */
        /* <DEDUP_REMOVED lines=24> */
.L_x_12444:
[----:B-1----:R-:W-:Y:S02]  /*28100*/  ISETP.NE.AND P0, PT, R14, RZ, PT ;  /* 0x000000ff0e00720c */ /* 0x002fe40003f05270 */
[----:B------:R-:W-:-:S11]  /*28110*/  PLOP3.LUT P6, PT, PT, PT, PT, 0x8, 0x0 ;  /* 0x000000000000781c */ /* 0x000fd60003fce170 */
[----:B------:R-:W-:Y:S05]  /*28120*/  @P0 BRA `(.L_x_12236) ;  /* 0x00000000000c0947 */ /* 0x000fea0003800000 */
[----:B------:R-:W-:-:S03]  /*28130*/  UMOV UR4, 0xffffffff ;  /* 0xffffffff00047882 */ /* 0x000fc60000000000 */
[----:B------:R-:W-:Y:S05]  /*28140*/  BRA.DIV UR4, `(.L_x_12237) ;  /* 0x0000008204187947 */ /* 0x000fea000b800000 */
[----:B------:R-:W-:-:S13]  /*28150*/  ELECT P6, URZ, PT ;  /* 0x00000000003f782f */ /* 0x000fda00038c0000 */
.L_x_12236:
        /* <DEDUP_REMOVED lines=9> */
.L_x_12447:
[----:B------:R-:W-:Y:S05]  /*281f0*/  BSYNC B1 ;  /* 0x0000000000017941 */ /* 0x000fea0003800000 */
.L_x_12238:
        /* <DEDUP_REMOVED lines=10> */
.L_x_12448:
[----:B------:R-:W-:Y:S05]  /*282a0*/  BSYNC B2 ;  /* 0x0000000000027941 */ /* 0x000fea0003800000 */
.L_x_12242:
[----:B------:R-:W-:Y:S04]  /*282b0*/  BSSY B2, `(.L_x_12244) ;  /* 0x0000009000027945 */ /* 0x000fe80003800000 */
[----:B------:R-:W-:Y:S05]  /*282c0*/  @P1 BRA `(.L_x_12245) ;  /* 0x00000000001c1947 */ /* 0x000fea0003800000 */
[----:B0-----:R-:W0:Y:S02]  /*282d0*/  S2R R3, SR_TID.X ;  /* 0x0000000000037919 */ /* 0x001e240000002100 */
[----:B0-----:R-:W-:Y:S01]  /*282e0*/  LOP3.LUT R7, R3, 0x1f, RZ, 0xc0, !PT ;  /* 0x0000001f03077812 */ /* 0x001fe200078ec0ff */
[----:B------:R-:W-:-:S03]  /*282f0*/  IMAD.MOV.U32 R3, RZ, RZ, 0x3000 ;  /* 0x00003000ff037424 */ /* 0x000fc600078e00ff */
[----:B------:R-:W-:Y:S01]  /*28300*/  ISETP.NE.AND P0, PT, R7, RZ, PT ;  /* 0x000000ff0700720c */ /* 0x000fe20003f05270 */
[----:B------:R2:W-:-:S12]  /*28310*/  SYNCS.ARRIVE.TRANS64 RZ, [R12+URZ+0x22890], R3 ;  /* 0x022890030cff79a7 */ /* 0x0005d8000800003f */
[----:B--2---:R-:W-:Y:S05]  /*28320*/  @!P0 BRA `(.L_x_12245) ;  /* 0x0000000000048947 */ /* 0x004fea0003800000 */
[----:B------:R-:W-:Y:S01]  /*28330*/  BPT.TRAP 0x1 ;  /* 0x000000040000795c */ /* 0x000fe20000300000 */
.L_x_12245:
[----:B------:R-:W-:Y:S05]  /*28340*/  BSYNC B2 ;  /* 0x0000000000027941 */ /* 0x000fea0003800000 */
.L_x_12244:
[----:B------:R-:W-:Y:S01]  /*28350*/  IMAD.MOV.U32 R7, RZ, RZ, RZ ;  /* 0x000000ffff077224 */ /* 0x000fe200078e00ff */
[----:B------:R-:W-:Y:S01]  /*28360*/  UIADD3 UR4, UP0, UR40, 0x570, URZ ;  /* 0x0000057028047890 */ /* 0x000fe2000ff1e03f */
[----:B0-----:R-:W-:Y:S01]  /*28370*/  IMAD R3, R2, 0x60, R0 ;  /* 0x0000006002037824 */ /* 0x001fe200078e0200 */
        /* <DEDUP_REMOVED lines=9> */
.L_x_12246:
        /* <DEDUP_REMOVED lines=13> */
.L_x_12449:
[----:B------:R-:W-:Y:S05]  /*284e0*/  BSYNC B2 ;  /* 0x0000000000027941 */ /* 0x000fea0003800000 */
.L_x_12247:
[----:B------:R-:W-:Y:S01]  /*284f0*/  BSSY B2, `(.L_x_12249) ;  /* 0x000000b000027945 */ /* 0x000fe20003800000 */
[----:B01----:R-:W-:Y:S02]  /*28500*/  IMAD.MOV.U32 R10, RZ, RZ, 0x0 ;  /* 0x00000000ff0a7424 */ /* 0x003fe400078e00ff */
[----:B------:R-:W-:Y:S01]  /*28510*/  IMAD.MOV.U32 R11, RZ, RZ, 0x12f00000 ;  /* 0x12f00000ff0b7424 */ /* 0x000fe200078e00ff */
[----:B------:R-:W-:Y:S06]  /*28520*/  @P1 BRA `(.L_x_12250) ;  /* 0x00000000001c1947 */ /* 0x000fec0003800000 */
[----:B------:R-:W0:Y:S02]  /*28530*/  S2R R13, SR_TID.X ;  /* 0x00000000000d7919 */ /* 0x000e240000002100 */
[----:B0-----:R-:W-:Y:S02]  /*28540*/  LOP3.LUT R14, R13, 0x1f, RZ, 0xc0, !PT ;  /* 0x0000001f0d0e7812 */ /* 0x001fe400078ec0ff */
[----:B------:R-:W-:Y:S02]  /*28550*/  MOV R13, 0xc000 ;  /* 0x0000c000000d7802 */ /* 0x000fe40000000f00 */
[----:B------:R-:W-:Y:S02]  /*28560*/  ISETP.NE.AND P0, PT, R14, RZ, PT ;  /* 0x000000ff0e00720c */ /* 0x000fe40003f05270 */
[----:B------:R0:W-:Y:S11]  /*28570*/  SYNCS.ARRIVE.TRANS64 RZ, [R12+URZ+0x228b0], R13 ;  /* 0x0228b00d0cff79a7 */ /* 0x0001f6000800003f */
[----:B0-----:R-:W-:Y:S05]  /*28580*/  @!P0 BRA `(.L_x_12250) ;  /* 0x0000000000048947 */ /* 0x001fea0003800000 */
[----:B------:R-:W-:Y:S01]  /*28590*/  BPT.TRAP 0x1 ;  /* 0x000000040000795c */ /* 0x000fe20000300000 */
.L_x_12250:
[----:B------:R-:W-:Y:S05]  /*285a0*/  BSYNC B2 ;  /* 0x0000000000027941 */ /* 0x000fea0003800000 */
.L_x_12249:
        /* <DEDUP_REMOVED lines=9> */
.L_x_12251:
        /* <DEDUP_REMOVED lines=15> */
.L_x_12252:
        /* <DEDUP_REMOVED lines=15> */
.L_x_12253:
        /* <DEDUP_REMOVED lines=15> */
.L_x_12254:
        /* <DEDUP_REMOVED lines=10> */
.L_x_12241:
[----:B------:R-:W-:Y:S05]  /*289b0*/  BSYNC B1 ;  /* 0x0000000000017941 */ /* 0x000fea0003800000 */
.L_x_12240:
        /* <DEDUP_REMOVED lines=9> */
.L_x_12270:
        /* <DEDUP_REMOVED lines=11> */
.L_x_12450:
[----:B------:R-:W-:Y:S05]  /*28b00*/  BSYNC B2 ;  /* 0x0000000000027941 */ /* 0x000fea0003800000 */
.L_x_12257:
        /* <DEDUP_REMOVED lines=9> */
.L_x_12260:
[----:B------:R-:W-:Y:S05]  /*28ba0*/  BSYNC B2 ;  /* 0x0000000000027941 */ /* 0x000fea0003800000 */
.L_x_12259:
        /* <DEDUP_REMOVED lines=11> */
.L_x_12261:
        /* <DEDUP_REMOVED lines=13> */
.L_x_12451:
[----:B------:R-:W-:Y:S05]  /*28d30*/  BSYNC B2 ;  /* 0x0000000000027941 */ /* 0x000fea0003800000 */
.L_x_12262:
        /* <DEDUP_REMOVED lines=11> */
.L_x_12265:
[----:B------:R-:W-:Y:S05]  /*28df0*/  BSYNC B2 ;  /* 0x0000000000027941 */ /* 0x000fea0003800000 */
.L_x_12264:
        /* <DEDUP_REMOVED lines=9> */
.L_x_12266:
        /* <DEDUP_REMOVED lines=15> */
.L_x_12267:
        /* <DEDUP_REMOVED lines=15> */
.L_x_12268:
        /* <DEDUP_REMOVED lines=15> */
.L_x_12269:
        /* <DEDUP_REMOVED lines=10> */
.L_x_12256:
[----:B------:R-:W-:Y:S05]  /*29200*/  BSYNC B1 ;  /* 0x0000000000017941 */ /* 0x000fea0003800000 */
.L_x_12255:
        /* <DEDUP_REMOVED lines=8> */
.L_x_12234:
[----:B------:R-:W-:Y:S05]  /*29290*/  BSYNC B0 ;  /* 0x0000000000007941 */ /* 0x000fea0003800000 */
.L_x_12233:
[----:B------:R-:W1:Y:S01]  /*292a0*/  LDC R0, c[0x0][0x448] ;  /* 0x00011200ff007b82 */ /* 0x000e620000000800 */
[----:B------:R-:W-:Y:S07]  /*292b0*/  @!P0 WARPSYNC.ALL ;  /* 0x0000000000008948 */ /* 0x000fee0003800000 */
[----:B------:R-:W-:Y:S01]  /*292c0*/  @!P0 BAR.SYNC.DEFER_BLOCKING 0xc, 0x180 ;  /* 0x0306000000008b1d */ /* 0x000fe20000010000 */
[----:B-1----:R-:W-:Y:S01]  /*292d0*/  ISETP.NE.AND P1, PT, R0, 0x1, PT ;  /* 0x000000010000780c */ /* 0x002fe20003f25270 */
[----:B------:R-:W-:-:S12]  /*292e0*/  VIADD R0, R35, 0x7f ;  /* 0x0000007f23007836 */ /* 0x000fd80000000000 */
[----:B0-----:R-:W0:Y:S08]  /*292f0*/  @P1 LDC R3, c[0x0][0x44c] ;  /* 0x00011300ff031b82 */ /* 0x001e300000000800 */
[----:B------:R-:W1:Y:S01]  /*29300*/  @P1 LDC R2, c[0x0][0x450] ;  /* 0x00011400ff021b82 */ /* 0x000e620000000800 */
[----:B0-----:R-:W-:-:S05]  /*29310*/  @P1 IMAD.HI.U32 R3, R0, R3, RZ ;  /* 0x0000000300031227 */ /* 0x001fca00078e00ff */
[----:B-1----:R-:W-:Y:S02]  /*29320*/  @P1 SHF.R.U32.HI R0, RZ, R2, R3 ;  /* 0x00000002ff001219 */ /* 0x002fe40000011603 */
[----:B------:R-:W0:Y:S03]  /*29330*/  LDC.64 R2, c[0x0][0x9e0] ;  /* 0x00027800ff027b82 */ /* 0x000e260000000a00 */
[----:B------:R-:W-:Y:S01]  /*29340*/  IMAD.IADD R7, R9, 0x1, R0 ;  /* 0x0000000109077824 */ /* 0x000fe200078e0200 */
[----:B0-----:R-:W-:-:S03]  /*29350*/  ISETP.GE.AND P2, PT, R3, 0x1, PT ;  /* 0x000000010300780c */ /* 0x001fc60003f46270 */
[----:B------:R-:W-:-:S10]  /*29360*/  IMAD.IADD R2, R7, 0x1, R2 ;  /* 0x0000000107027824 */ /* 0x000fd400078e0202 */
        /* <DEDUP_REMOVED lines=12> */
.L_x_12273:
[----:B------:R-:W-:-:S13]  /*29430*/  ISETP.NE.AND P0, PT, R3, 0x1, PT ;  /* 0x000000010300780c */ /* 0x000fda0003f05270 */
[----:B------:R-:W0:Y:S02]  /*29440*/  @P0 LDC.64 R4, c[0x0][0x9e8] ;  /* 0x00027a00ff040b82 */ /* 0x000e240000000a00 */
[----:B0-----:R-:W-:-:S05]  /*29450*/  @P0 IMAD.HI.U32 R4, R0, R4, RZ ;  /* 0x0000000400040227 */ /* 0x001fca00078e00ff */
[----:B------:R-:W-:-:S07]  /*29460*/  @P0 SHF.R.U32.HI R0, RZ, R5, R4 ;  /* 0x00000005ff000219 */ /* 0x000fce0000011604 */
.L_x_12274:
[----:B------:R-:W-:Y:S05]  /*29470*/  BSYNC B0 ;  /* 0x0000000000007941 */ /* 0x000fea0003800000 */
.L_x_12272:
[----:B------:R-:W-:-:S05]  /*29480*/  IMAD R5, R0, R3, R3 ;  /* 0x0000000300057224 */ /* 0x000fca00078e0203 */
[----:B------:R-:W-:-:S07]  /*29490*/  VIMNMX R2, R2, R5, PT ;  /* 0x0000000502027248 */ /* 0x000fce0003fe0100 */
.L_x_12271:
[----:B------:R-:W0:Y:S01]  /*294a0*/  @P1 LDC R4, c[0x0][0x44c] ;  /* 0x00011300ff041b82 */ /* 0x000e220000000800 */
[----:B------:R-:W-:Y:S01]  /*294b0*/  VIADD R2, R2, 0x5f ;  /* 0x0000005f02027836 */ /* 0x000fe20000000000 */
[----:B------:R-:W-:Y:S01]  /*294c0*/  ULDC UR4, c[0x0][0x9dc] ;  /* 0x0002770000047ab9 */ /* 0x000fe20000000800 */
[----:B------:R-:W-:Y:S02]  /*294d0*/  IMAD.MOV.U32 R7, RZ, RZ, R35 ;  /* 0x000000ffff077224 */ /* 0x000fe400078e0023 */
[----:B------:R-:W-:-:S03]  /*294e0*/  IMAD.HI R2, R2, 0x2aaaaaab, RZ ;  /* 0x2aaaaaab02027827 */ /* 0x000fc600078e02ff */
[----:B------:R-:W1:Y:S02]  /*294f0*/  @P1 LDC R0, c[0x0][0x450] ;  /* 0x00011400ff001b82 */ /* 0x000e640000000800 */
[----:B------:R-:W-:-:S04]  /*29500*/  SHF.R.U32.HI R5, RZ, 0x1f, R2 ;  /* 0x0000001fff057819 */ /* 0x000fc80000011602 */
[----:B------:R-:W-:Y:S01]  /*29510*/  LEA.HI.SX32 R5, R2, R5, 0x1c ;  /* 0x0000000502057211 */ /* 0x000fe200078fe2ff */
[----:B0-----:R-:W-:-:S05]  /*29520*/  @P1 IMAD.HI.U32 R9, R35, R4, RZ ;  /* 0x0000000423091227 */ /* 0x001fca00078e00ff */
[----:B-1----:R-:W-:-:S04]  /*29530*/  @P1 SHF.R.U32.HI R7, RZ, R0, R9 ;  /* 0x00000000ff071219 */ /* 0x002fc80000011609 */
[----:B------:R-:W-:Y:S02]  /*29540*/  IADD3 R8, R8, R7, RZ ;  /* 0x0000000708087210 */ /* 0x000fe40007ffe0ff */
[----:B------:R-:W-:-:S03]  /*29550*/  VIMNMX R7, R20, R5, PT ;  /* 0x0000000514077248 */ /* 0x000fc60003fe0100 */
        /* <DEDUP_REMOVED lines=12> */
.L_x_12277:
[----:B------:R-:W-:-:S13]  /*29620*/  ISETP.NE.AND P0, PT, R3, 0x1, PT ;  /* 0x000000010300780c */ /* 0x000fda0003f05270 */
[----:B------:R-:W0:Y:S02]  /*29630*/  @P0 LDC.64 R4, c[0x0][0x9e8] ;  /* 0x00027a00ff040b82 */ /* 0x000e240000000a00 */
[----:B0-----:R-:W-:-:S05]  /*29640*/  @P0 IMAD.HI.U32 R4, R8, R4, RZ ;  /* 0x0000000408040227 */ /* 0x001fca00078e00ff */
[----:B------:R-:W-:-:S07]  /*29650*/  @P0 SHF.R.U32.HI R8, RZ, R5, R4 ;  /* 0x00000005ff080219 */ /* 0x000fce0000011604 */
.L_x_12278:
[----:B------:R-:W-:Y:S05]  /*29660*/  BSYNC B0 ;  /* 0x0000000000007941 */ /* 0x000fea0003800000 */
.L_x_12276:
[----:B------:R-:W-:-:S05]  /*29670*/  IMAD R3, R8, R3, RZ ;  /* 0x0000000308037224 */ /* 0x000fca00078e02ff */
[----:B------:R-:W-:-:S07]  /*29680*/  VIMNMX R0, R0, R3, !PT ;  /* 0x0000000300007248 */ /* 0x000fce0007fe0100 */
.L_x_12275:
[----:B------:R-:W-:Y:S01]  /*29690*/  ISETP.NE.AND P1, PT, R6, RZ, PT ;  /* 0x000000ff0600720c */ /* 0x000fe20003f25270 */
[----:B------:R-:W-:Y:S01]  /*296a0*/  IMAD.HI R0, R0, 0x2aaaaaab, RZ ;  /* 0x2aaaaaab00007827 */ /* 0x000fe200078e02ff */
[----:B------:R-:W-:Y:S04]  /*296b0*/  BSSY B0, `(.L_x_12279) ;  /* 0x0000023000007945 */ /* 0x000fe80003800000 */
[----:B------:R-:W-:-:S04]  /*296c0*/  SHF.R.U32.HI R3, RZ, 0x1f, R0 ;  /* 0x0000001fff037819 */ /* 0x000fc80000011600 */
[----:B------:R-:W-:Y:S01]  /*296d0*/  LEA.HI.SX32 R0, R0, R3, 0x1c ;  /* 0x0000000300007211 */ /* 0x000fe200078fe2ff */
[----:B------:R-:W-:Y:S02]  /*296e0*/  IMAD.MOV.U32 R3, RZ, RZ, RZ ;  /* 0x000000ffff037224 */ /* 0x000fe400078e00ff */
[----:B------:R-:W0:Y:S01]  /*296f0*/  @!P1 LDC R6, c[0x0][0x9f0] ;  /* 0x00027c00ff069b82 */ /* 0x000e220000000800 */
[----:B------:R-:W-:-:S04]  /*29700*/  VIMNMX R0, RZ, R0, !PT ;  /* 0x00000000ff007248 */ /* 0x000fc80007fe0100 */
[----:B------:R-:W-:-:S13]  /*29710*/  ISETP.GT.AND P0, PT, R7, R0, PT ;  /* 0x000000000700720c */ /* 0x000fda0003f04270 */
[----:B------:R-:W-:Y:S05]  /*29720*/  @!P0 BRA `(.L_x_12280) ;  /* 0x00000000006c8947 */ /* 0x000fea0003800000 */
[----:B0-----:R-:W-:Y:S01]  /*29730*/  IABS R4, R6 ;  /* 0x0000000600047213 */ /* 0x001fe20000000000 */
[----:B------:R-:W-:-:S03]  /*29740*/  IMAD.MOV.U32 R2, RZ, RZ, RZ ;  /* 0x000000ffff027224 */ /* 0x000fc600078e00ff */
[----:B------:R-:W0:Y:S08]  /*29750*/  I2F.RP R5, R4 ;  /* 0x0000000400057306 */ /* 0x000e300000209400 */
[----:B0-----:R-:W0:Y:S02]  /*29760*/  MUFU.RCP R5, R5 ;  /* 0x0000000500057308 */ /* 0x001e240000001000 */
[----:B0-----:R-:W-:-:S06]  /*29770*/  VIADD R8, R5, 0xffffffe ;  /* 0x0ffffffe05087836 */ /* 0x001fcc0000000000 */
[----:B------:R-:W0:Y:S02]  /*29780*/  F2I.FTZ.U32.TRUNC.NTZ R3, R8 ;  /* 0x0000000800037305 */ /* 0x000e24000021f000 */
[----:B0-----:R-:W-:-:S04]  /*29790*/  IMAD.MOV R9, RZ, RZ, -R3 ;  /* 0x000000ffff097224 */ /* 0x001fc800078e0a03 */
[----:B------:R-:W-:-:S04]  /*297a0*/  IMAD R9, R9, R4, RZ ;  /* 0x0000000409097224 */ /* 0x000fc800078e02ff */
[----:B------:R-:W-:Y:S01]  /*297b0*/  IMAD.HI.U32 R2, R3, R9, R2 ;  /* 0x0000000903027227 */ /* 0x000fe200078e0002 */
[----:B------:R-:W-:Y:S02]  /*297c0*/  IADD3 R3, R6, -0x1, R7 ;  /* 0xffffffff06037810 */ /* 0x000fe40007ffe007 */
[----:B------:R-:W-:-:S03]  /*297d0*/  IABS R9, R6 ;  /* 0x0000000600097213 */ /* 0x000fc60000000000 */
[----:B------:R-:W-:Y:S02]  /*297e0*/  IMAD.IADD R3, R3, 0x1, -R0 ;  /* 0x0000000103037824 */ /* 0x000fe400078e0a00 */
[----:B------:R-:W-:-:S03]  /*297f0*/  IMAD.MOV R8, RZ, RZ, -R9 ;  /* 0x000000ffff087224 */ /* 0x000fc600078e0a09 */
        /* <DEDUP_REMOVED lines=14> */
.L_x_12280:
[----:B------:R-:W-:Y:S05]  /*298e0*/  BSYNC B0 ;  /* 0x0000000000007941 */ /* 0x000fea0003800000 */
.L_x_12279:
[-C--:B------:R-:W-:Y:S01]  /*298f0*/  IMAD R30, R30, R3.reuse, R0 ;  /* 0x000000031e1e7224 */ /* 0x080fe200078e0200 */
        /* <DEDUP_REMOVED lines=22> */
.L_x_12282:
        /* <DEDUP_REMOVED lines=11> */
[----:B0-----:R-:W-:Y:S02]  /*29b10*/  IMAD.U32 R6, RZ, RZ, UR8 ;  /* 0x00000008ff067e24 */ /* 0x001fe4000f8e00ff */
[----:B------:R-:W-:Y:S02]  /*29b20*/  IMAD.U32 R7, RZ, RZ, UR9 ;  /* 0x00000009ff077e24 */ /* 0x000fe4000f8e00ff */
[----:B------:R-:W-:-:S02]  /*29b30*/  IMAD.U32 R10, RZ, RZ, UR4 ;  /* 0x00000004ff0a7e24 */ /* 0x000fc4000f8e00ff */
[----:B------:R-:W-:Y:S02]  /*29b40*/  IMAD.U32 R11, RZ, RZ, UR5 ;  /* 0x00000005ff0b7e24 */ /* 0x000fe4000f8e00ff */
[----:B------:R-:W-:Y:S02]  /*29b50*/  IMAD.MOV.U32 R8, RZ, RZ, 0x70 ;  /* 0x00000070ff087424 */ /* 0x000fe400078e00ff */
[----:B------:R-:W-:Y:S02]  /*29b60*/  IMAD.MOV.U32 R12, RZ, RZ, 0x1 ;  /* 0x00000001ff0c7424 */ /* 0x000fe400078e00ff */
[----:B------:R-:W-:-:S07]  /*29b70*/  IMAD.MOV.U32 R13, RZ, RZ, RZ ;  /* 0x000000ffff0d7224 */ /* 0x000fce00078e00ff */
[----:B------:R-:W-:-:S07]  /*29b80*/  LEPC R20, `(.L_x_12285) ;  /* 0x000000001014794e */ /* 0x000fce0000000000 */
[----:B-1----:R-:W-:Y:S05]  /*29b90*/  CALL.ABS.NOINC R2 ;  /* 0x0000000002007343 */ /* 0x002fea0003c00000 */
.L_x_12285:
[----:B------:R-:W-:Y:S05]  /*29ba0*/  BSYNC B6 ;  /* 0x0000000000067941 */ /* 0x000fea0003800000 */
.L_x_12284:
        /* <DEDUP_REMOVED lines=9> */
[----:B------:R-:W-:Y:S01]  /*29c40*/  IMAD.U32 R4, RZ, RZ, UR6 ;  /* 0x00000006ff047e24 */ /* 0x000fe2000f8e00ff */
[----:B------:R-:W-:Y:S01]  /*29c50*/  MOV R8, 0x70 ;  /* 0x0000007000087802 */ /* 0x000fe20000000f00 */
[----:B------:R-:W-:Y:S02]  /*29c60*/  IMAD.U32 R5, RZ, RZ, UR7 ;  /* 0x00000007ff057e24 */ /* 0x000fe4000f8e00ff */
[----:B0-----:R-:W-:Y:S02]  /*29c70*/  IMAD.U32 R6, RZ, RZ, UR8 ;  /* 0x00000008ff067e24 */ /* 0x001fe4000f8e00ff */
[----:B------:R-:W-:-:S02]  /*29c80*/  IMAD.U32 R7, RZ, RZ, UR9 ;  /* 0x00000009ff077e24 */ /* 0x000fc4000f8e00ff */
[----:B------:R-:W-:Y:S02]  /*29c90*/  IMAD.U32 R10, RZ, RZ, UR4 ;  /* 0x00000004ff0a7e24 */ /* 0x000fe4000f8e00ff */
[----:B------:R-:W-:Y:S02]  /*29ca0*/  IMAD.U32 R11, RZ, RZ, UR5 ;  /* 0x00000005ff0b7e24 */ /* 0x000fe4000f8e00ff */
[----:B------:R-:W-:Y:S02]  /*29cb0*/  IMAD.MOV.U32 R12, RZ, RZ, 0x1 ;  /* 0x00000001ff0c7424 */ /* 0x000fe400078e00ff */
[----:B-1----:R-:W-:-:S07]  /*29cc0*/  IMAD.MOV.U32 R13, RZ, RZ, RZ ;  /* 0x000000ffff0d7224 */ /* 0x002fce00078e00ff */
[----:B------:R-:W-:-:S07]  /*29cd0*/  LEPC R20, `(.L_x_12288) ;  /* 0x000000001014794e */ /* 0x000fce0000000000 */
[----:B--2---:R-:W-:Y:S05]  /*29ce0*/  CALL.ABS.NOINC R2 ;  /* 0x0000000002007343 */ /* 0x004fea0003c00000 */
.L_x_12288:
        /* <DEDUP_REMOVED lines=15> */
.L_x_12287:
[----:B------:R-:W-:Y:S05]  /*29de0*/  BSYNC B6 ;  /* 0x0000000000067941 */ /* 0x000fea0003800000 */
.L_x_12286:
[----:B------:R-:W1:Y:S01]  /*29df0*/  S2R R2, SR_TID.X ;  /* 0x0000000000027919 */ /* 0x000e620000002100 */
[----:B------:R-:W-:Y:S01]  /*29e00*/  ULDC.64 UR4, c[0x0][0x9f8] ;  /* 0x00027e0000047ab9 */ /* 0x000fe20000000a00 */
[----:B------:R-:W-:Y:S01]  /*29e10*/  IMAD.MOV.U32 R28, RZ, RZ, R19 ;  /* 0x000000ffff1c7224 */ /* 0x000fe200078e0013 */
[----:B------:R-:W-:Y:S01]  /*29e20*/  ISETP.NE.U32.AND P0, PT, RZ, UR4, PT ;  /* 0x00000004ff007c0c */ /* 0x000fe2000bf05070 */
[----:B------:R-:W2:Y:S01]  /*29e30*/  S2R R21, SR_TID.X ;  /* 0x0000000000157919 */ /* 0x000ea20000002100 */
[----:B------:R-:W3:Y:S01]  /*29e40*/  LDC R8, c[0x0][0x430] ;  /* 0x00010c00ff087b82 */ /* 0x000ee20000000800 */
[----:B------:R-:W-:Y:S01]  /*29e50*/  VIADD R0, R32, 0xffffffff ;  /* 0xffffffff20007836 */ /* 0x000fe20000000000 */
[----:B------:R-:W-:Y:S01]  /*29e60*/  ISETP.NE.AND.EX P0, PT, RZ, UR5, PT, P0 ;  /* 0x00000005ff007c0c */ /* 0x000fe2000bf05300 */
[----:B------:R-:W4:Y:S01]  /*29e70*/  S2R R11, SR_TID.X ;  /* 0x00000000000b7919 */ /* 0x000f220000002100 */
[----:B------:R-:W-:Y:S01]  /*29e80*/  IMAD.U32 R9, RZ, RZ, UR38 ;  /* 0x00000026ff097e24 */ /* 0x000fe2000f8e00ff */
[----:B------:R-:W-:Y:S01]  /*29e90*/  ULDC UR4, c[0x0][0x2f4] ;  /* 0x0000bd0000047ab9 */ /* 0x000fe20000000800 */
[----:B------:R-:W-:Y:S01]  /*29ea0*/  LOP3.LUT R23, R23, 0xffffffbf, RZ, 0xc0, !PT ;  /* 0xffffffbf17177812 */ /* 0x000fe200078ec0ff */
[----:B------:R-:W-:Y:S01]  /*29eb0*/  ULDC UR5, c[0x0][0x320] ;  /* 0x0000c80000057ab9 */ /* 0x000fe20000000800 */
[----:B-1----:R-:W-:-:S07]  /*29ec0*/  LOP3.LUT R20, R2, 0x7f, RZ, 0xc0, !PT ;  /* 0x0000007f02147812 */ /* 0x002fce00078ec0ff */
[----:B------:R-:W1:Y:S01]  /*29ed0*/  @P0 LDC.64 R2, c[0x0][0x9f8] ;  /* 0x00027e00ff020b82 */ /* 0x000e620000000a00 */
[----:B------:R-:W-:Y:S01]  /*29ee0*/  SHF.R.U32.HI R33, RZ, 0x3, R20 ;  /* 0x00000003ff217819 */ /* 0x000fe20000011614 */
[----:B-1----:R-:W-:-:S05]  /*29ef0*/  @P0 IMAD.WIDE R2, R19, 0x4, R2 ;  /* 0x0000000413020825 */ /* 0x002fca00078e0202 */
[----:B------:R1:W4:Y:S01]  /*29f00*/  @P0 LDG.E R28, desc[UR42][R2.64] ;  /* 0x0000002a021c0981 */ /* 0x000322000c1e1900 */
[----:B--2---:R-:W-:Y:S01]  /*29f10*/  IMAD.SHL.U32 R20, R21, 0x10, RZ ;  /* 0x0000001015147824 */ /* 0x004fe200078e00ff */
[----:B---3--:R-:W-:Y:S01]  /*29f20*/  ISETP.NE.AND P1, PT, R8, 0x1, PT ;  /* 0x000000010800780c */ /* 0x008fe20003f25270 */
[----:B------:R-:W-:-:S03]  /*29f30*/  IMAD.MOV.U32 R36, RZ, RZ, RZ ;  /* 0x000000ffff247224 */ /* 0x000fc600078e00ff */
[----:B------:R-:W-:-:S05]  /*29f40*/  LOP3.LUT R20, R33, 0x70, R20, 0xf8, !PT ;  /* 0x0000007021147812 */ /* 0x000fca00078ef814 */
[----:B0-----:R-:W-:-:S04]  /*29f50*/  IMAD R6, R0, 0x60, R20 ;  /* 0x0000006000067824 */ /* 0x001fc800078e0214 */
[----:B------:R-:W0:Y:S01]  /*29f60*/  @P1 LDC R10, c[0x0][0x434] ;  /* 0x00010d00ff0a1b82 */ /* 0x000e220000000800 */
[C---:B------:R-:W-:Y:S02]  /*29f70*/  ISETP.GE.AND P0, PT, R6.reuse, R17, PT ;  /* 0x000000110600720c */ /* 0x040fe40003f06270 */
[----:B------:R-:W-:Y:S02]  /*29f80*/  IADD3 R37, R6, R31, RZ ;  /* 0x0000001f06257210 */ /* 0x000fe40007ffe0ff */
[----:B------:R-:W-:-:S03]  /*29f90*/  ISETP.GT.U32.OR P0, PT, R20, 0x5f, P0 ;  /* 0x0000005f1400780c */ /* 0x000fc60000704470 */
[----:B------:R-:W2:Y:S01]  /*29fa0*/  @P1 LDC R4, c[0x0][0x438] ;  /* 0x00010e00ff041b82 */ /* 0x000ea20000000800 */
[----:B------:R-:W-:-:S09]  /*29fb0*/  IMAD.MOV.U32 R6, RZ, RZ, R37 ;  /* 0x000000ffff067224 */ /* 0x000fd200078e0025 */
[----:B-1----:R-:W1:Y:S01]  /*29fc0*/  @!P0 LDC.64 R2, c[0x0][0x428] ;  /* 0x00010a00ff028b82 */ /* 0x002e620000000a00 */
[----:B0-----:R-:W-:-:S05]  /*29fd0*/  @P1 IMAD.HI.U32 R5, R37, R10, RZ ;  /* 0x0000000a25051227 */ /* 0x001fca00078e00ff */
[----:B--2---:R-:W-:-:S04]  /*29fe0*/  @P1 SHF.R.U32.HI R6, RZ, R4, R5 ;  /* 0x00000004ff061219 */ /* 0x004fc80000011605 */
[--C-:B------:R-:W-:Y:S01]  /*29ff0*/  @!P0 SHF.R.S32.HI R5, RZ, 0x1f, R6.reuse ;  /* 0x0000001fff058819 */ /* 0x100fe20000011406 */
[----:B------:R-:W-:Y:S01]  /*2a000*/  @!P0 IMAD.MOV.U32 R4, RZ, RZ, R6 ;  /* 0x000000ffff048224 */ /* 0x000fe200078e0006 */
[----:B------:R-:W-:Y:S01]  /*2a010*/  ISETP.NE.AND P2, PT, R9, 0x3, PT ;  /* 0x000000030900780c */ /* 0x000fe20003f45270 */
[C---:B----4-:R-:W-:Y:S02]  /*2a020*/  IMAD.SHL.U32 R9, R11.reuse, 0x8, RZ ;  /* 0x000000080b097824 */ /* 0x050fe400078e00ff */
[----:B------:R-:W-:-:S03]  /*2a030*/  IMAD.SHL.U32 R33, R11, 0x8, RZ ;  /* 0x000000080b217824 */ /* 0x000fc600078e00ff */
[----:B------:R-:W-:Y:S02]  /*2a040*/  LOP3.LUT R9, R9, 0x38, RZ, 0xc0, !PT ;  /* 0x0000003809097812 */ /* 0x000fe400078ec0ff */
[----:B------:R-:W-:-:S04]  /*2a050*/  LOP3.LUT R33, R33, 0x38, RZ, 0xc0, !PT ;  /* 0x0000003821217812 */ /* 0x000fc800078ec0ff */
[----:B------:R-:W-:Y:S02]  /*2a060*/  LOP3.LUT R11, R33, 0x40, RZ, 0xfc, !PT ;  /* 0x00000040210b7812 */ /* 0x000fe400078efcff */
[----:B------:R-:W-:Y:S02]  /*2a070*/  @P2 LOP3.LUT R23, R23, 0x40, RZ, 0xfc, !PT ;  /* 0x0000004017172812 */ /* 0x000fe400078efcff */
[----:B------:R-:W-:Y:S02]  /*2a080*/  ISETP.GE.AND P4, PT, R11, UR5, PT ;  /* 0x000000050b007c0c */ /* 0x000fe4000bf86270 */
[----:B------:R-:W-:Y:S02]  /*2a090*/  LOP3.LUT R23, R23, 0xfffffffe, RZ, 0xc0, !PT ;  /* 0xfffffffe17177812 */ /* 0x000fe400078ec0ff */
[----:B------:R-:W-:-:S04]  /*2a0a0*/  LOP3.LUT R11, R9, 0x80, RZ, 0xfc, !PT ;  /* 0x00000080090b7812 */ /* 0x000fc800078efcff */
[----:B------:R-:W-:Y:S01]  /*2a0b0*/  ISETP.GE.AND P3, PT, R11, UR5, PT ;  /* 0x000000050b007c0c */ /* 0x000fe2000bf66270 */
[----:B------:R-:W-:Y:S01]  /*2a0c0*/  UMOV UR6, 0xffffffff ;  /* 0xffffffff00067882 */ /* 0x000fe20000000000 */
[----:B------:R-:W-:Y:S01]  /*2a0d0*/  SHF.R.S32.HI R32, RZ, 0x1f, R28 ;  /* 0x0000001fff207819 */ /* 0x000fe2000001141c */
[----:B-1----:R-:W-:-:S04]  /*2a0e0*/  @!P0 IMAD.WIDE.U32 R4, R28, R2, R4 ;  /* 0x000000021c048225 */ /* 0x002fc800078e0004 */
[----:B------:R-:W-:-:S04]  /*2a0f0*/  @!P0 IMAD R7, R32, R2, RZ ;  /* 0x0000000220078224 */ /* 0x000fc800078e02ff */
[----:B------:R-:W-:Y:S02]  /*2a100*/  @!P0 IMAD R7, R28, R3, R7 ;  /* 0x000000031c078224 */ /* 0x000fe400078e0207 */
[----:B------:R-:W0:Y:S02]  /*2a110*/  @!P0 LDC.64 R2, c[0x0][0x418] ;  /* 0x00010600ff028b82 */ /* 0x000e240000000a00 */
[----:B------:R-:W-:Y:S01]  /*2a120*/  @!P0 IMAD.IADD R7, R5, 0x1, R7 ;  /* 0x0000000105078824 */ /* 0x000fe200078e0207 */
[----:B0-----:R-:W-:-:S04]  /*2a130*/  @!P0 LEA R2, P1, R4, R2, 0x2 ;  /* 0x0000000204028211 */ /* 0x001fc800078210ff */
[----:B------:R-:W-:Y:S02]  /*2a140*/  @!P0 LEA.HI.X R3, R4, R3, R7, 0x2, P1 ;  /* 0x0000000304038211 */ /* 0x000fe400008f1407 */
[----:B------:R-:W-:-:S03]  /*2a150*/  ISETP.GE.AND P1, PT, R9, UR4, PT ;  /* 0x0000000409007c0c */ /* 0x000fc6000bf26270 */
[----:B------:R0:W5:Y:S01]  /*2a160*/  @!P0 LDG.E R36, desc[UR42][R2.64] ;  /* 0x0000002a02248981 */ /* 0x000162000c1e1900 */
[C---:B------:R-:W-:Y:S01]  /*2a170*/  ISETP.GE.AND P0, PT, R9.reuse, UR5, PT ;  /* 0x0000000509007c0c */ /* 0x040fe2000bf06270 */
[----:B------:R-:W-:Y:S01]  /*2a180*/  IMAD.MOV R4, RZ, RZ, -R6 ;  /* 0x000000ffff047224 */ /* 0x000fe200078e0a06 */
[----:B------:R-:W-:-:S03]  /*2a190*/  LOP3.LUT R9, R9, 0xc0, RZ, 0xfc, !PT ;  /* 0x000000c009097812 */ /* 0x000fc600078efcff */
[----:B------:R-:W-:-:S04]  /*2a1a0*/  IMAD R37, R8, R4, R37 ;  /* 0x0000000408257224 */ /* 0x000fc800078e0225 */
[----:B------:R-:W-:Y:S02]  /*2a1b0*/  @P1 LOP3.LUT R23, R23, 0x1, RZ, 0xfc, !PT ;  /* 0x0000000117171812 */ /* 0x000fe400078efcff */
[----:B------:R-:W-:Y:S02]  /*2a1c0*/  ISETP.GE.AND P1, PT, R9, UR5, PT ;  /* 0x0000000509007c0c */ /* 0x000fe4000bf26270 */
[----:B------:R-:W-:-:S04]  /*2a1d0*/  LOP3.LUT R23, R23, 0xfffffff7, RZ, 0xc0, !PT ;  /* 0xfffffff717177812 */ /* 0x000fc800078ec0ff */
        /* <DEDUP_REMOVED lines=8> */
.L_x_12454:
[----:B------:R-:W-:Y:S02]  /*2a260*/  SEL R6, RZ, 0x1, P0 ;  /* 0x00000001ff067807 */ /* 0x000fe40000000000 */
[----:B------:R-:W-:Y:S02]  /*2a270*/  ISETP.GT.U32.AND P0, PT, R20, 0x5f, PT ;  /* 0x0000005f1400780c */ /* 0x000fe40003f04070 */
[----:B------:R-:W-:-:S11]  /*2a280*/  LOP3.LUT R23, R23, 0xffffffdf, RZ, 0xc0, !PT ;  /* 0xffffffdf17177812 */ /* 0x000fd600078ec0ff */
[----:B------:R-:W-:Y:S01]  /*2a290*/  @P0 LOP3.LUT R23, R23, 0x20, RZ, 0xfc, !PT ;  /* 0x0000002017170812 */ /* 0x000fe200078efcff */
[----:B------:R-:W-:Y:S06]  /*2a2a0*/  @!P2 BRA `(.L_x_12290) ;  /* 0x000000000004a947 */ /* 0x000fec0003800000 */
[----:B------:R-:W-:Y:S01]  /*2a2b0*/  BPT.TRAP 0x1 ;  /* 0x000000040000795c */ /* 0x000fe20000300000 */
.L_x_12290:
[----:B------:R-:W-:Y:S01]  /*2a2c0*/  IMAD R17, R0, -0x60, R17 ;  /* 0xffffffa000117824 */ /* 0x000fe200078e0211 */
[----:B------:R-:W-:Y:S01]  /*2a2d0*/  SHF.L.U32 R0, R26, 0x1f, RZ ;  /* 0x0000001f1a007819 */ /* 0x000fe200000006ff */
[----:B------:R-:W-:Y:S01]  /*2a2e0*/  IMAD R33, R25, 0x8, R22 ;  /* 0x0000000819217824 */ /* 0x000fe200078e0216 */
[----:B------:R-:W-:Y:S03]  /*2a2f0*/  BSSY B0, `(.L_x_12291) ;  /* 0x0000003000007945 */ /* 0x000fe60003800000 */
[----:B------:R-:W0:Y:S02]  /*2a300*/  SYNCS.PHASECHK.TRANS64.TRYWAIT P0, [R33+URZ+0x22840], R0 ;  /* 0x02284000210075a7 */ /* 0x000e24000800017f */
[----:B0-----:R-:W-:Y:S05]  /*2a310*/  @!P0 BRA `(.L_x_12292) ;  /* 0x0000006000588947 */ /* 0x001fea0003800000 */
.L_x_12455:
[----:B------:R-:W-:Y:S05]  /*2a320*/  BSYNC B0 ;  /* 0x0000000000007941 */ /* 0x000fea0003800000 */
.L_x_12291:
[----:B0-----:R-:W-:Y:S01]  /*2a330*/  SHF.R.S32.HI R0, RZ, 0x1f, R37 ;  /* 0x0000001fff007819 */ /* 0x001fe20000011425 */
[----:B------:R-:W-:Y:S01]  /*2a340*/  ULDC.64 UR4, c[0x0][0x300] ;  /* 0x0000c00000047ab9 */ /* 0x000fe20000000a00 */
[----:B-----5:R-:W-:Y:S01]  /*2a350*/  SHF.R.S32.HI R4, RZ, 0x1f, R36 ;  /* 0x0000001fff047819 */ /* 0x020fe20000011424 */
[----:B------:R-:W-:Y:S01]  /*2a360*/  IMAD.WIDE.U32 R2, R37, UR4, RZ ;  /* 0x0000000425027c25 */ /* 0x000fe2000f8e00ff */
[----:B------:R-:W0:Y:S01]  /*2a370*/  S2R R7, SR_TID.X ;  /* 0x0000000000077919 */ /* 0x000e220000002100 */
[----:B------:R-:W-:Y:S01]  /*2a380*/  ULDC.64 UR6, c[0x0][0x2e8] ;  /* 0x0000ba0000067ab9 */ /* 0x000fe20000000a00 */
[----:B------:R-:W-:Y:S01]  /*2a390*/  LOP3.LUT P2, RZ, R23, 0x1, RZ, 0xc0, !PT ;  /* 0x0000000117ff7812 */ /* 0x000fe2000784c0ff */
[----:B------:R1:W-:Y:S04]  /*2a3a0*/  STL [R1+0x424], R0 ;  /* 0x0004240001007387 */ /* 0x0003e80000100800 */
        /* <DEDUP_REMOVED lines=14> */
[----:B------:R-:W-:Y:S02]  /*2a490*/  UMOV UR4, 0xffffffff ;  /* 0xffffffff00047882 */ /* 0x000fe40000000000 */
[----:B------:R-:W-:Y:S02]  /*2a4a0*/  LEA R0, P0, R2, UR6, 0x1 ;  /* 0x0000000602007c11 */ /* 0x000fe4000f8008ff */
[----:B-1----:R-:W-:Y:S01]  /*2a4b0*/  LOP3.LUT R5, R4, 0x7f, RZ, 0xc0, !PT ;  /* 0x0000007f04057812 */ /* 0x002fe200078ec0ff */
[----:B------:R-:W-:-:S03]  /*2a4c0*/  IMAD R4, R18, UR5, R3 ;  /* 0x0000000512047c24 */ /* 0x000fc6000f8e0203 */
[----:B------:R-:W-:Y:S02]  /*2a4d0*/  SHF.R.U32.HI R5, RZ, 0x3, R5 ;  /* 0x00000003ff057819 */ /* 0x000fe40000011605 */
[----:B------:R-:W-:-:S03]  /*2a4e0*/  LEA.HI.X R4, R2, UR7, R4, 0x1, P0 ;  /* 0x0000000702047c11 */ /* 0x000fc600080f0c04 */
[----:B------:R-:W-:Y:S02]  /*2a4f0*/  IMAD.IADD R17, R17, 0x1, -R5 ;  /* 0x0000000111117824 */ /* 0x000fe400078e0a05 */
[----:B------:R-:W-:-:S03]  /*2a500*/  IMAD R5, R25, 0x1800, R29 ;  /* 0x0000180019057824 */ /* 0x000fc600078e021d */
        /* <DEDUP_REMOVED lines=54> */
.L_x_12469:
[----:B------:R-:W-:-:S13]  /*2a870*/  ISETP.GE.AND P0, PT, R17, 0x51, PT ;  /* 0x000000511100780c */ /* 0x000fda0003f06270 */
[----:B0-----:R-:W-:Y:S01]  /*2a880*/  @P0 LEA R2, P1, R8, R0, 0x1 ;  /* 0x0000000008020211 */ /* 0x001fe200078208ff */
        /* <DEDUP_REMOVED lines=8> */
.L_x_12294:
        /* <DEDUP_REMOVED lines=11> */
.L_x_12295:
[----:B0-----:R0:W5:Y:S01]  /*2a9c0*/  LDL.LU R3, [R1+0x408] ;  /* 0x0004080001037983 */ /* 0x0011620000300800 */
        /* <DEDUP_REMOVED lines=9> */
[----:B------:R-:W-:Y:S01]  /*2aa60*/  SEL R34, RZ, 0x8, P0 ;  /* 0x00000008ff227807 */ /* 0x000fe20000000000 */
[----:B------:R-:W-:Y:S01]  /*2aa70*/  BSSY B6, `(.L_x_12296) ;  /* 0x0000025000067945 */ /* 0x000fe20003800000 */
[----:B------:R-:W-:-:S02]  /*2aa80*/  IADD3 R0, R2, R0, R6 ;  /* 0x0000000002007210 */ /* 0x000fc40007ffe006 */
[----:B------:R-:W-:-:S03]  /*2aa90*/  ISETP.NE.U32.AND P0, PT, RZ, UR4, PT ;  /* 0x00000004ff007c0c */ /* 0x000fc6000bf05070 */
[----:B------:R-:W-:Y:S01]  /*2aaa0*/  IMAD.IADD R34, R0, 0x1, R34 ;  /* 0x0000000100227824 */ /* 0x000fe200078e0222 */
[----:B------:R-:W-:Y:S01]  /*2aab0*/  ISETP.NE.AND.EX P0, PT, RZ, UR5, PT, P0 ;  /* 0x00000005ff007c0c */ /* 0x000fe2000bf05300 */
[----:B------:R-:W-:Y:S01]  /*2aac0*/  VIADD R0, R22, 0x18400 ;  /* 0x0001840016007836 */ /* 0x000fe20000000000 */
[----:B------:R-:W-:Y:S02]  /*2aad0*/  ULDC.64 UR4, c[0x0][0x298] ;  /* 0x0000a60000047ab9 */ /* 0x000fe40000000a00 */
[----:B------:R-:W-:Y:S02]  /*2aae0*/  SEL R2, R19, RZ, !P0 ;  /* 0x000000ff13027207 */ /* 0x000fe40004000000 */
[----:B------:R-:W-:Y:S02]  /*2aaf0*/  LOP3.LUT P1, RZ, R0, 0x3ff, RZ, 0xc0, !PT ;  /* 0x000003ff00ff7812 */ /* 0x000fe4000782c0ff */
[----:B------:R-:W-:Y:S01]  /*2ab00*/  SHF.R.S32.HI R0, RZ, 0x1f, R19 ;  /* 0x0000001fff007819 */ /* 0x000fe20000011413 */
[----:B------:R-:W-:Y:S03]  /*2ab10*/  STL [R1+0x418], R2 ;  /* 0x0004180201007387 */ /* 0x000fe60000100800 */
[----:B------:R-:W-:-:S05]  /*2ab20*/  SEL R0, R0, RZ, !P0 ;  /* 0x000000ff00007207 */ /* 0x000fca0004000000 */
[----:B------:R1:W-:Y:S02]  /*2ab30*/  STL [R1+0x42c], R0 ;  /* 0x00042c0001007387 */ /* 0x0003e40000100800 */
[----:B-1---5:R-:W-:-:S05]  /*2ab40*/  SHF.R.S32.HI R0, RZ, 0x1f, R3 ;  /* 0x0000001fff007819 */ /* 0x022fca0000011403 */
[----:B------:R-:W-:-:S04]  /*2ab50*/  IMAD R0, R0, UR4, RZ ;  /* 0x0000000400007c24 */ /* 0x000fc8000f8e02ff */
[C---:B------:R-:W-:Y:S02]  /*2ab60*/  IMAD R0, R3.reuse, UR5, R0 ;  /* 0x0000000503007c24 */ /* 0x040fe4000f8e0200 */
[----:B------:R-:W-:-:S04]  /*2ab70*/  IMAD.WIDE.U32 R2, R3, UR4, RZ ;  /* 0x0000000403027c25 */ /* 0x000fc8000f8e00ff */
[----:B------:R-:W-:Y:S01]  /*2ab80*/  IMAD.IADD R0, R3, 0x1, R0 ;  /* 0x0000000103007824 */ /* 0x000fe200078e0200 */
[----:B------:R1:W-:Y:S04]  /*2ab90*/  STL.64 [R1+0x410], R2 ;  /* 0x0004100201007387 */ /* 0x0003e80000100a00 */
[----:B------:R1:W-:Y:S01]  /*2aba0*/  STL [R1+0x408], R0 ;  /* 0x0004080001007387 */ /* 0x0003e20000100800 */
[----:B------:R-:W-:Y:S05]  /*2abb0*/  @!P1 BRA `(.L_x_12297) ;  /* 0x0000000000409947 */ /* 0x000fea0003800000 */
[----:B-1----:R-:W-:Y:S01]  /*2abc0*/  MOV R2, 0x0 ;  /* 0x0000000000027802 */ /* 0x002fe20000000f00 */
[----:B------:R-:W-:Y:S01]  /*2abd0*/  ULDC.64 UR4, c[0x4][0xf0] ;  /* 0x01003c0000047ab9 */ /* 0x000fe20000000a00 */
[----:B------:R-:W-:Y:S01]  /*2abe0*/  ULDC.64 UR6, c[0x4][0xf8] ;  /* 0x01003e0000067ab9 */ /* 0x000fe20000000a00 */
[----:B------:R-:W-:Y:S01]  /*2abf0*/  ULDC.64 UR8, c[0x4][0x20] ;  /* 0x0100080000087ab9 */ /* 0x000fe20000000a00 */
[----:B------:R-:W-:Y:S01]  /*2ac00*/  MOV R4, UR4 ;  /* 0x0000000400047c02 */ /* 0x000fe20008000f00 */
[----:B------:R-:W-:Y:S01]  /*2ac10*/  IMAD.U32 R5, RZ, RZ, UR5 ;  /* 0x00000005ff057e24 */ /* 0x000fe2000f8e00ff */
[----:B------:R-:W1:Y:S01]  /*2ac20*/  LDC.64 R2, c[0x4][R2] ;  /* 0x0100000002027b82 */ /* 0x000e620000000a00 */
        /* <DEDUP_REMOVED lines=9> */
.L_x_12297:
[----:B------:R-:W-:Y:S05]  /*2acc0*/  BSYNC B6 ;  /* 0x0000000000067941 */ /* 0x000fea0003800000 */
.L_x_12296:
[----:B------:R-:W2:Y:S01]  /*2acd0*/  LDL.LU R21, [R1+0x408] ;  /* 0x0004080001157983 */ /* 0x000ea20000300800 */
[----:B------:R-:W-:Y:S01]  /*2ace0*/  ULDC.64 UR4, c[0x0][0x2d8] ;  /* 0x0000b60000047ab9 */ /* 0x000fe20000000a00 */
[----:B------:R-:W3:Y:S02]  /*2acf0*/  LDC R7, c[0x0][0x448] ;  /* 0x00011200ff077b82 */ /* 0x000ee40000000800 */
[----:B-1----:R-:W2:Y:S04]  /*2ad00*/  LDL.LU.64 R2, [R1+0x410] ;  /* 0x0004100001027983 */ /* 0x002ea80000300a00 */
[----:B------:R-:W4:Y:S04]  /*2ad10*/  LDL.LU R0, [R1+0x42c] ;  /* 0x00042c0001007983 */ /* 0x000f280000300800 */
[----:B------:R-:W4:Y:S04]  /*2ad20*/  LDL.LU R20, [R1+0x418] ;  /* 0x0004180001147983 */ /* 0x000f280000300800 */
[----:B------:R1:W5:Y:S01]  /*2ad30*/  LDL R8, [R1+0x404] ;  /* 0x0004040001087983 */ /* 0x0003620000100800 */
[----:B---3--:R-:W-:-:S13]  /*2ad40*/  ISETP.NE.AND P0, PT, R7, 0x1, PT ;  /* 0x000000010700780c */ /* 0x008fda0003f05270 */
[----:B------:R-:W3:Y:S01]  /*2ad50*/  @P0 LDC R6, c[0x0][0x44c] ;  /* 0x00011300ff060b82 */ /* 0x000ee20000000800 */
[----:B--2---:R-:W-:Y:S02]  /*2ad60*/  IMAD.MOV.U32 R3, RZ, RZ, R21 ;  /* 0x000000ffff037224 */ /* 0x004fe400078e0015 */
[----:B------:R-:W2:Y:S01]  /*2ad70*/  S2R R21, SR_TID.X ;  /* 0x0000000000157919 */ /* 0x000ea20000002100 */
[----:B------:R-:W-:-:S04]  /*2ad80*/  IMAD.WIDE.U32 R2, R18, UR4, R2 ;  /* 0x0000000412027c25 */ /* 0x000fc8000f8e0002 */
[----:B------:R-:W-:Y:S01]  /*2ad90*/  IMAD R3, R18, UR5, R3 ;  /* 0x0000000512037c24 */ /* 0x000fe2000f8e0203 */
[----:B------:R-:W-:Y:S02]  /*2ada0*/  ULDC.64 UR4, c[0x0][0x2e0] ;  /* 0x0000b80000047ab9 */ /* 0x000fe40000000a00 */
[----:B----4-:R-:W-:Y:S02]  /*2adb0*/  IMAD R0, R0, UR4, RZ ;  /* 0x0000000400007c24 */ /* 0x010fe4000f8e02ff */
[----:B------:R-:W-:-:S04]  /*2adc0*/  IMAD.WIDE.U32 R2, R20, UR4, R2 ;  /* 0x0000000414027c25 */ /* 0x000fc8000f8e0002 */
[----:B------:R-:W-:Y:S01]  /*2add0*/  IMAD R0, R20, UR5, R0 ;  /* 0x0000000514007c24 */ /* 0x000fe2000f8e0200 */
[----:B------:R-:W4:Y:S01]  /*2ade0*/  S2R R10, SR_TID.X ;  /* 0x00000000000a7919 */ /* 0x000f220000002100 */
[----:B------:R-:W-:Y:S02]  /*2adf0*/  ULDC.64 UR4, c[0x0][0x2d0] ;  /* 0x0000b40000047ab9 */ /* 0x000fe40000000a00 */
[----:B------:R-:W-:Y:S01]  /*2ae00*/  IMAD.IADD R3, R3, 0x1, R0 ;  /* 0x0000000103037824 */ /* 0x000fe200078e0200 */
[----:B------:R-:W0:Y:S01]  /*2ae10*/  S2R R20, SR_TID.X ;  /* 0x0000000000147919 */ /* 0x000e220000002100 */
[----:B------:R-:W1:Y:S01]  /*2ae20*/  @P0 LDC R0, c[0x0][0x450] ;  /* 0x00011400ff000b82 */ /* 0x000e620000000800 */
[----:B--2---:R-:W-:-:S04]  /*2ae30*/  LOP3.LUT R21, R21, 0x7f, RZ, 0xc0, !PT ;  /* 0x0000007f15157812 */ /* 0x004fc800078ec0ff */
[----:B------:R-:W-:Y:S01]  /*2ae40*/  SHF.R.U32.HI R21, RZ, 0x3, R21 ;  /* 0x00000003ff157819 */ /* 0x000fe20000011615 */
[----:B0-----:R-:W-:-:S05]  /*2ae50*/  IMAD.SHL.U32 R20, R20, 0x10, RZ ;  /* 0x0000001014147824 */ /* 0x001fca00078e00ff */
[----:B------:R-:W-:-:S05]  /*2ae60*/  LOP3.LUT R20, R21, 0x70, R20, 0xf8, !PT ;  /* 0x0000007015147812 */ /* 0x000fca00078ef814 */
[----:B------:R-:W-:Y:S02]  /*2ae70*/  IMAD.IADD R5, R20, 0x1, R35 ;  /* 0x0000000114057824 */ /* 0x000fe400078e0223 */
[----:B------:R0:W5:Y:S02]  /*2ae80*/  LDL R20, [R1+0x400] ;  /* 0x0004000001147983 */ /* 0x0001640000100800 */
[----:B---3--:R-:W-:-:S04]  /*2ae90*/  @P0 IMAD.HI.U32 R6, R5, R6, RZ ;  /* 0x0000000605060227 */ /* 0x008fc800078e00ff */
[----:B------:R-:W-:Y:S01]  /*2aea0*/  IMAD.MOV.U32 R4, RZ, RZ, R5 ;  /* 0x000000ffff047224 */ /* 0x000fe200078e0005 */
[----:B-1----:R-:W-:-:S05]  /*2aeb0*/  @P0 SHF.R.U32.HI R4, RZ, R0, R6 ;  /* 0x00000000ff040219 */ /* 0x002fca0000011606 */
[----:B------:R-:W-:-:S04]  /*2aec0*/  IMAD.MOV R0, RZ, RZ, -R4 ;  /* 0x000000ffff007224 */ /* 0x000fc800078e0a04 */
[----:B------:R-:W-:Y:S01]  /*2aed0*/  IMAD R0, R7, R0, R5 ;  /* 0x0000000007007224 */ /* 0x000fe200078e0205 */
[----:B------:R-:W-:Y:S01]  /*2aee0*/  SHF.R.S32.HI R5, RZ, 0x1f, R4 ;  /* 0x0000001fff057819 */ /* 0x000fe20000011404 */
[----:B------:R-:W-:-:S04]  /*2aef0*/  IMAD.WIDE.U32 R2, R4, UR4, R2 ;  /* 0x0000000404027c25 */ /* 0x000fc8000f8e0002 */
[----:B------:R-:W-:-:S04]  /*2af00*/  IMAD R5, R5, UR4, RZ ;  /* 0x0000000405057c24 */ /* 0x000fc8000f8e02ff */
[----:B------:R-:W-:Y:S01]  /*2af10*/  IMAD R5, R4, UR5, R5 ;  /* 0x0000000504057c24 */ /* 0x000fe2000f8e0205 */
[----:B------:R-:W-:Y:S01]  /*2af20*/  SHF.R.S32.HI R4, RZ, 0x1f, R0 ;  /* 0x0000001fff047819 */ /* 0x000fe20000011400 */
[----:B------:R-:W-:-:S03]  /*2af30*/  ULDC.64 UR4, c[0x0][0x2c8] ;  /* 0x0000b20000047ab9 */ /* 0x000fc60000000a00 */
[----:B------:R-:W-:Y:S01]  /*2af40*/  IADD3 R3, R3, R5, RZ ;  /* 0x0000000503037210 */ /* 0x000fe20007ffe0ff */
[----:B------:R-:W-:Y:S02]  /*2af50*/  IMAD R4, R4, UR4, RZ ;  /* 0x0000000404047c24 */ /* 0x000fe4000f8e02ff */
[----:B------:R-:W-:-:S04]  /*2af60*/  IMAD.WIDE.U32 R2, R0, UR4, R2 ;  /* 0x0000000400027c25 */ /* 0x000fc8000f8e0002 */
[----:B------:R-:W-:Y:S01]  /*2af70*/  IMAD R4, R0, UR5, R4 ;  /* 0x0000000500047c24 */ /* 0x000fe2000f8e0204 */
[----:B------:R-:W-:Y:S01]  /*2af80*/  ULDC.64 UR4, c[0x0][0x280] ;  /* 0x0000a00000047ab9 */ /* 0x000fe20000000a00 */
[----:B----4-:R-:W-:Y:S01]  /*2af90*/  IMAD.SHL.U32 R9, R10, 0x8, RZ ;  /* 0x000000080a097824 */ /* 0x010fe200078e00ff */
[C---:B------:R-:W-:Y:S01]  /*2afa0*/  LEA R0, P0, R2.reuse, UR4, 0x1 ;  /* 0x0000000402007c11 */ /* 0x040fe2000f8008ff */
[----:B------:R-:W-:Y:S01]  /*2afb0*/  IMAD.IADD R4, R3, 0x1, R4 ;  /* 0x0000000103047824 */ /* 0x000fe200078e0204 */
[----:B------:R-:W-:Y:S02]  /*2afc0*/  ULDC UR4, c[0x0][0x2b8] ;  /* 0x0000ae0000047ab9 */ /* 0x000fe40000000800 */
[----:B------:R-:W-:Y:S02]  /*2afd0*/  LOP3.LUT R9, R9, 0x38, RZ, 0xc0, !PT ;  /* 0x0000003809097812 */ /* 0x000fe400078ec0ff */
[----:B------:R-:W-:Y:S01]  /*2afe0*/  LEA.HI.X R4, R2, UR5, R4, 0x1, P0 ;  /* 0x0000000502047c11 */ /* 0x000fe200080f0c04 */
[----:B------:R-:W-:Y:S01]  /*2aff0*/  UMOV UR5, 0xffffffff ;  /* 0xffffffff00057882 */ /* 0x000fe20000000000 */
[----:B------:R-:W-:-:S02]  /*2b000*/  LOP3.LUT R21, R10, 0x7f, RZ, 0xc0, !PT ;  /* 0x0000007f0a157812 */ /* 0x000fc400078ec0ff */
[----:B------:R-:W-:Y:S02]  /*2b010*/  ISETP.GE.AND P1, PT, R9, UR4, PT ;  /* 0x0000000409007c0c */ /* 0x000fe4000bf26270 */
[----:B------:R-:W-:Y:S01]  /*2b020*/  SHF.R.U32.HI R10, RZ, 0x3, R21 ;  /* 0x00000003ff0a7819 */ /* 0x000fe20000011615 */
[----:B0-----:R-:W-:Y:S10]  /*2b030*/  BRA.DIV UR5, `(.L_x_12298) ;  /* 0x0000005e05247947 */ /* 0x001ff4000b800000 */
        /* <DEDUP_REMOVED lines=53> */
[----:B------:R-:W-:Y:S02]  /*2b390*/  ISETP.GE.AND P0, PT, R6, R5, PT ;  /* 0x000000050600720c */ /* 0x000fe40003f06270 */
[----:B------:R-:W-:Y:S01]  /*2b3a0*/  IADD3 R6, R35, 0x60, RZ ;  /* 0x0000006023067810 */ /* 0x000fe20007ffe0ff */
        /* <DEDUP_REMOVED lines=19> */
.L_x_12486:
        /* <DEDUP_REMOVED lines=10> */
.L_x_12299:
        /* <DEDUP_REMOVED lines=18> */
.L_x_12487:
[----:B------:R-:W-:Y:S05]  /*2b6a0*/  BSYNC B0 ;  /* 0x0000000000007941 */ /* 0x000fea0003800000 */
.L_x_12300:
[----:B------:R-:W-:-:S05]  /*2b6b0*/  IMAD.U32 R0, RZ, RZ, UR38 ;  /* 0x00000026ff007e24 */ /* 0x000fca000f8e00ff */
[----:B------:R-:W-:-:S13]  /*2b6c0*/  ISETP.NE.AND P0, PT, R0, 0x3, PT ;  /* 0x000000030000780c */ /* 0x000fda0003f05270 */
[----:B------:R-:W-:Y:S05]  /*2b6d0*/  @!P0 BRA `(.L_x_12302) ;  /* 0x0000000000048947 */ /* 0x000fea0003800000 */
[----:B------:R-:W-:Y:S01]  /*2b6e0*/  BPT.TRAP 0x1 ;  /* 0x000000040000795c */ /* 0x000fe20000300000 */
.L_x_12302:
[----:B------:R-:W-:Y:S01]  /*2b6f0*/  SHF.L.U32 R0, R26, 0x1f, RZ ;  /* 0x0000001f1a007819 */ /* 0x000fe200000006ff */
[----:B------:R-:W-:Y:S03]  /*2b700*/  BSSY B0, `(.L_x_12303) ;  /* 0x0000003000007945 */ /* 0x000fe60003800000 */
[----:B------:R-:W1:Y:S02]  /*2b710*/  SYNCS.PHASECHK.TRANS64.TRYWAIT P0, [R33+URZ+0x22860], R0 ;  /* 0x02286000210075a7 */ /* 0x000e64000800017f */
[----:B-1----:R-:W-:Y:S05]  /*2b720*/  @!P0 BRA `(.L_x_12304) ;  /* 0x0000006000208947 */ /* 0x002fea0003800000 */
.L_x_12488:
[----:B------:R-:W-:Y:S05]  /*2b730*/  BSYNC B0 ;  /* 0x0000000000007941 */ /* 0x000fea0003800000 */
.L_x_12303:
        /* <DEDUP_REMOVED lines=22> */
[----:B------:R-:W-:Y:S01]  /*2b8a0*/  LOP3.LUT R7, R34, 0x1, RZ, 0xc0, !PT ;  /* 0x0000000122077812 */ /* 0x000fe200078ec0ff */
[----:B------:R-:W-:Y:S01]  /*2b8b0*/  IMAD R4, R4, 0x2, R22 ;  /* 0x0000000204047824 */ /* 0x000fe200078e0216 */
[C---:B------:R-:W-:Y:S01]  /*2b8c0*/  LOP3.LUT P2, RZ, R34.reuse, 0x2, RZ, 0xc0, !PT ;  /* 0x0000000222ff7812 */ /* 0x040fe2000784c0ff */
        /* <DEDUP_REMOVED lines=46> */
[----:B0-----:R-:W-:Y:S02]  /*2bbb0*/  IADD3.X R9, RZ, R3, RZ, P4, !PT ;  /* 0x00000003ff097210 */ /* 0x001fe400027fe4ff */
        /* <DEDUP_REMOVED lines=21> */
.L_x_12502:
[C---:B------:R-:W-:Y:S02]  /*2bd10*/  ISETP.LT.OR P3, PT, R17.reuse, 0x51, P3 ;  /* 0x000000511100780c */ /* 0x040fe40001f61670 */
[C---:B------:R-:W-:Y:S02]  /*2bd20*/  ISETP.LT.OR P2, PT, R17.reuse, 0x51, !P2 ;  /* 0x000000511100780c */ /* 0x040fe40005741670 */
[C---:B------:R-:W-:Y:S02]  /*2bd30*/  ISETP.LT.OR P1, PT, R17.reuse, 0x51, !P1 ;  /* 0x000000511100780c */ /* 0x040fe40004f21670 */
        /* <DEDUP_REMOVED lines=12> */
.L_x_12306:
        /* <DEDUP_REMOVED lines=11> */
.L_x_12307:
[----:B------:R-:W2:Y:S01]  /*2beb0*/  LDL.LU R2, [R1+0x41c] ;  /* 0x00041c0001027983 */ /* 0x000ea20000300800 */
[----:B------:R0:W-:Y:S01]  /*2bec0*/  SYNCS.ARRIVE.TRANS64.A1T0 RZ, [R33+URZ+0x22850], RZ ;  /* 0x022850ff21ff79a7 */ /* 0x0001e2000810003f */
[----:B------:R-:W-:Y:S01]  /*2bed0*/  BSSY B0, `(.L_x_12308) ;  /* 0x00000dc000007945 */ /* 0x000fe20003800000 */
[----:B--2---:R-:W-:-:S05]  /*2bee0*/  VIADD R10, R2, 0xfffffffe ;  /* 0xfffffffe020a7836 */ /* 0x004fca0000000000 */
[----:B------:R-:W-:-:S13]  /*2bef0*/  ISETP.GE.AND P0, PT, R10, R30, PT ;  /* 0x0000001e0a00720c */ /* 0x000fda0003f06270 */
[----:B0-----:R-:W-:Y:S05]  /*2bf00*/  @!P0 BRA `(.L_x_12309) ;  /* 0x0000000c00608947 */ /* 0x001fea0003800000 */
.L_x_12322:
[----:B0-----:R-:W0:Y:S01]  /*2bf10*/  S2R R2, SR_TID.X ;  /* 0x0000000000027919 */ /* 0x001e220000002100 */
[----:B------:R-:W1:Y:S01]  /*2bf20*/  LDC R8, c[0x0][0x430] ;  /* 0x00010c00ff087b82 */ /* 0x000e620000000800 */
[----:B------:R-:W-:Y:S01]  /*2bf30*/  IMAD R9, R10, 0x60, R31 ;  /* 0x000000600a097824 */ /* 0x000fe200078e021f */
[----:B--2---:R-:W2:Y:S01]  /*2bf40*/  S2R R3, SR_TID.X ;  /* 0x0000000000037919 */ /* 0x004ea20000002100 */
        /* <DEDUP_REMOVED lines=11> */
[----:B------:R-:W2:Y:S08]  /*2c000*/  @!P1 LDC.64 R4, c[0x0][0x428] ;  /* 0x00010a00ff049b82 */ /* 0x000eb00000000a00 */
[----:B---3--:R-:W3:Y:S01]  /*2c010*/  @!P1 LDC.64 R6, c[0x0][0x418] ;  /* 0x00010600ff069b82 */ /* 0x008ee20000000a00 */
[----:B-1----:R-:W-:-:S05]  /*2c020*/  @P0 IMAD.HI.U32 R2, R9, R2, RZ ;  /* 0x0000000209020227 */ /* 0x002fca00078e00ff */
[----:B0-----:R-:W-:-:S04]  /*2c030*/  @P0 SHF.R.U32.HI R11, RZ, R3, R2 ;  /* 0x00000003ff0b0219 */ /* 0x001fc80000011602 */
[----:B------:R-:W-:Y:S01]  /*2c040*/  @!P1 SHF.R.S32.HI R3, RZ, 0x1f, R11 ;  /* 0x0000001fff039819 */ /* 0x000fe2000001140b */
[----:B--2---:R-:W-:-:S04]  /*2c050*/  @!P1 IMAD R2, R32, R4, RZ ;  /* 0x0000000420029224 */ /* 0x004fc800078e02ff */
[----:B------:R-:W-:Y:S02]  /*2c060*/  @!P1 IMAD R5, R28, R5, R2 ;  /* 0x000000051c059224 */ /* 0x000fe400078e0202 */
[----:B------:R-:W-:-:S04]  /*2c070*/  @!P1 IMAD.MOV.U32 R2, RZ, RZ, R11 ;  /* 0x000000ffff029224 */ /* 0x000fc800078e000b */
[----:B------:R-:W-:-:S04]  /*2c080*/  @!P1 IMAD.WIDE.U32 R2, R28, R4, R2 ;  /* 0x000000041c029225 */ /* 0x000fc800078e0002 */
[----:B------:R-:W-:Y:S01]  /*2c090*/  @!P1 IMAD.IADD R5, R5, 0x1, R3 ;  /* 0x0000000105059824 */ /* 0x000fe200078e0203 */
[C---:B---3--:R-:W-:Y:S01]  /*2c0a0*/  @!P1 LEA R6, P0, R2.reuse, R6, 0x2 ;  /* 0x0000000602069211 */ /* 0x048fe200078010ff */
[----:B------:R-:W-:Y:S02]  /*2c0b0*/  IMAD.MOV.U32 R4, RZ, RZ, RZ ;  /* 0x000000ffff047224 */ /* 0x000fe400078e00ff */
[----:B------:R-:W-:Y:S01]  /*2c0c0*/  IMAD.U32 R12, RZ, RZ, UR38 ;  /* 0x00000026ff0c7e24 */ /* 0x000fe2000f8e00ff */
[----:B------:R-:W-:Y:S02]  /*2c0d0*/  @!P1 LEA.HI.X R7, R2, R7, R5, 0x2, P0 ;  /* 0x0000000702079211 */ /* 0x000fe400000f1405 */
[----:B------:R-:W-:-:S03]  /*2c0e0*/  ISETP.NE.AND P0, PT, R25, 0x2, PT ;  /* 0x000000021900780c */ /* 0x000fc60003f05270 */
[----:B------:R0:W5:Y:S01]  /*2c0f0*/  @!P1 LDG.E R4, desc[UR42][R6.64] ;  /* 0x0000002a06049981 */ /* 0x000162000c1e1900 */
[----:B------:R-:W-:Y:S02]  /*2c100*/  ISETP.NE.AND P1, PT, R12, 0x3, PT ;  /* 0x000000030c00780c */ /* 0x000fe40003f25270 */
[----:B------:R-:W-:Y:S01]  /*2c110*/  SEL R3, RZ, 0x1, P0 ;  /* 0x00000001ff037807 */ /* 0x000fe20000000000 */
[----:B------:R-:W-:Y:S01]  /*2c120*/  IMAD.MOV R5, RZ, RZ, -R11 ;  /* 0x000000ffff057224 */ /* 0x000fe200078e0a0b */
[----:B------:R-:W-:Y:S05]  /*2c130*/  YIELD ;  /* 0x0000000000007946 */ /* 0x000fea0003800000 */
[----:B------:R-:W-:Y:S01]  /*2c140*/  LOP3.LUT R26, R26, R3, RZ, 0x3c, !PT ;  /* 0x000000031a1a7212 */ /* 0x000fe200078e3cff */
[----:B------:R-:W-:Y:S01]  /*2c150*/  IMAD.MOV.U32 R3, RZ, RZ, R10 ;  /* 0x000000ffff037224 */ /* 0x000fe200078e000a */
[----:B------:R-:W-:Y:S01]  /*2c160*/  SEL R25, R25, RZ, P0 ;  /* 0x000000ff19197207 */ /* 0x000fe20000000000 */
[----:B------:R-:W-:Y:S01]  /*2c170*/  IMAD R5, R8, R5, R9 ;  /* 0x0000000508057224 */ /* 0x000fe200078e0209 */
[----:B------:R-:W-:-:S02]  /*2c180*/  IADD3 R10, R10, -0x1, RZ ;  /* 0xffffffff0a0a7810 */ /* 0x000fc40007ffe0ff */
[----:B------:R-:W-:Y:S01]  /*2c190*/  ISETP.GT.AND P2, PT, R3, R30, PT ;  /* 0x0000001e0300720c */ /* 0x000fe20003f44270 */
[----:B0-----:R-:W-:-:S12]  /*2c1a0*/  @!P1 BRA `(.L_x_12310) ;  /* 0x0000000000049947 */ /* 0x001fd80003800000 */
[----:B------:R-:W-:Y:S01]  /*2c1b0*/  BPT.TRAP 0x1 ;  /* 0x000000040000795c */ /* 0x000fe20000300000 */
.L_x_12310:
[----:B------:R-:W-:Y:S01]  /*2c1c0*/  IMAD R6, R25, 0x8, R22 ;  /* 0x0000000819067824 */ /* 0x000fe200078e0216 */
[----:B------:R-:W-:Y:S01]  /*2c1d0*/  SHF.L.U32 R21, R26, 0x1f, RZ ;  /* 0x0000001f1a157819 */ /* 0x000fe200000006ff */
[----:B------:R-:W-:Y:S01]  /*2c1e0*/  BSSY B1, `(.L_x_12311) ;  /* 0x0000004000017945 */ /* 0x000fe20003800000 */
[----:B------:R-:W-:Y:S02]  /*2c1f0*/  SHF.R.S32.HI R17, RZ, 0x1f, R5 ;  /* 0x0000001fff117819 */ /* 0x000fe40000011405 */
[----:B------:R-:W0:Y:S02]  /*2c200*/  SYNCS.PHASECHK.TRANS64.TRYWAIT P0, [R6+URZ+0x22840], R21 ;  /* 0x02284015060075a7 */ /* 0x000e24000800017f */
[----:B0-----:R-:W-:Y:S05]  /*2c210*/  @!P0 BRA `(.L_x_12312) ;  /* 0x0000005c00c08947 */ /* 0x001fea0003800000 */
.L_x_12503:
[----:B------:R-:W-:Y:S05]  /*2c220*/  BSYNC B1 ;  /* 0x0000000000017941 */ /* 0x000fea0003800000 */
.L_x_12311:
        /* <DEDUP_REMOVED lines=50> */
.L_x_12517:
        /* <DEDUP_REMOVED lines=8> */
.L_x_12314:
        /* <DEDUP_REMOVED lines=11> */
.L_x_12315:
[----:B------:R2:W-:Y:S01]  /*2c680*/  SYNCS.ARRIVE.TRANS64.A1T0 RZ, [R6+URZ+0x22830], RZ ;  /* 0x022830ff06ff79a7 */ /* 0x0005e2000810003f */
[----:B------:R-:W-:Y:S05]  /*2c690*/  @!P3 BRA `(.L_x_12316) ;  /* 0x000000000004b947 */ /* 0x000fea0003800000 */
[----:B------:R-:W-:Y:S01]  /*2c6a0*/  BPT.TRAP 0x1 ;  /* 0x000000040000795c */ /* 0x000fe20000300000 */
.L_x_12316:
[----:B------:R-:W3:Y:S01]  /*2c6b0*/  SYNCS.PHASECHK.TRANS64.TRYWAIT P0, [R6+URZ+0x22860], R21 ;  /* 0x02286015060075a7 */ /* 0x000ee2000800017f */
[----:B------:R-:W-:Y:S04]  /*2c6c0*/  BSSY B1, `(.L_x_12317) ;  /* 0x0000002000017945 */ /* 0x000fe80003800000 */
[----:B---3--:R-:W-:Y:S05]  /*2c6d0*/  @!P0 BRA `(.L_x_12318) ;  /* 0x0000006000488947 */ /* 0x008fea0003800000 */
.L_x_12518:
[----:B------:R-:W-:Y:S05]  /*2c6e0*/  BSYNC B1 ;  /* 0x0000000000017941 */ /* 0x000fea0003800000 */
.L_x_12317:
[----:B------:R-:W-:Y:S01]  /*2c6f0*/  ULDC.64 UR4, c[0x0][0x328] ;  /* 0x0000ca0000047ab9 */ /* 0x000fe20000000a00 */
[----:B------:R-:W-:Y:S01]  /*2c700*/  ULDC.64 UR6, c[0x0][0x318] ;  /* 0x0000c60000067ab9 */ /* 0x000fe20000000a00 */
[----:B------:R-:W-:Y:S01]  /*2c710*/  IMAD R2, R17, UR4, RZ ;  /* 0x0000000411027c24 */ /* 0x000fe2000f8e02ff */
[C---:B------:R-:W-:Y:S02]  /*2c720*/  LOP3.LUT P5, RZ, R23.reuse, 0x10, RZ, 0xc0, !PT ;  /* 0x0000001017ff7812 */ /* 0x040fe400078ac0ff */
        /* <DEDUP_REMOVED lines=16> */
[----:B-1----:R-:W-:-:S04]  /*2c830*/  LEA R8, P0, R2, UR6, 0x1 ;  /* 0x0000000602087c11 */ /* 0x002fc8000f8008ff */
[----:B------:R-:W-:Y:S01]  /*2c840*/  LEA.HI.X R9, R2, UR7, R9, 0x1, P0 ;  /* 0x0000000702097c11 */ /* 0x000fe200080f0c09 */
[----:B------:R-:W-:Y:S08]  /*2c850*/  BRA.DIV UR4, `(.L_x_12319) ;  /* 0x0000005e04fc7947 */ /* 0x000ff0000b800000 */
[----:B------:R-:W1:Y:S01]  /*2c860*/  SHFL.IDX PT, R14, R8, RZ, 0x181f ;  /* 0x00181fff080e7589 */ /* 0x000e6200000e0000 */
[----:B------:R-:W-:-:S03]  /*2c870*/  IMAD R7, R7, 0x2, R22 ;  /* 0x0000000207077824 */ /* 0x000fc600078e0216 */
[----:B------:R-:W4:Y:S04]  /*2c880*/  SHFL.IDX PT, R3, R9, RZ, 0x181f ;  /* 0x00181fff09037589 */ /* 0x000f2800000e0000 */
[----:B------:R-:W-:Y:S04]  /*2c890*/  SHFL.IDX PT, R5, R9, 0x1, 0x181f ;  /* 0x00381f0009057f89 */ /* 0x000fe800000e0000 */
[----:B------:R-:W-:Y:S01]  /*2c8a0*/  SHFL.IDX PT, R17, R9, 0x2, 0x181f ;  /* 0x00581f0009117f89 */ /* 0x000fe200000e0000 */
[----:B-1----:R-:W-:-:S03]  /*2c8b0*/  IADD3 R2, P0, R14, R0, RZ ;  /* 0x000000000e027210 */ /* 0x002fc60007f1e0ff */
[----:B------:R-:W1:Y:S02]  /*2c8c0*/  SHFL.IDX PT, R14, R8, 0x1, 0x181f ;  /* 0x00381f00080e7f89 */ /* 0x000e6400000e0000 */
[----:B----4-:R-:W-:-:S05]  /*2c8d0*/  IMAD.X R3, RZ, RZ, R3, P0 ;  /* 0x000000ffff037224 */ /* 0x010fca00000e0603 */
[----:B------:R-:W-:Y:S04]  /*2c8e0*/  LDGSTS.E.BYPASS.LTC128B.128 [R7+0x400], desc[UR42][R2.64], !P5 ;  /* 0x0040000002077fae */ /* 0x000fe8000e901d6a */
[----:B------:R-:W-:Y:S04]  /*2c8f0*/  LDGSTS.E.BYPASS.LTC128B.128 [R7+0x3400], desc[UR42][R2.64+0x80], !P4 ;  /* 0x0340008002077fae */ /* 0x000fe8000e101d6a */
[----:B------:R-:W-:Y:S04]  /*2c900*/  LDGSTS.E.BYPASS.LTC128B.128 [R7+0x6400], desc[UR42][R2.64+0x100], !P3 ;  /* 0x0640010002077fae */ /* 0x000fe8000d901d6a */
[----:B------:R4:W-:Y:S01]  /*2c910*/  LDGSTS.E.BYPASS.LTC128B.128 [R7+0x9400], desc[UR42][R2.64+0x180], !P1 ;  /* 0x0940018002077fae */ /* 0x0009e2000c901d6a */
[----:B-1----:R-:W-:-:S03]  /*2c920*/  IADD3 R4, P0, R14, R0, RZ ;  /* 0x000000000e047210 */ /* 0x002fc60007f1e0ff */
[----:B------:R-:W4:Y:S01]  /*2c930*/  SHFL.IDX PT, R14, R8, 0x2, 0x181f ;  /* 0x00581f00080e7f89 */ /* 0x000f2200000e0000 */
[----:B------:R-:W-:-:S05]  /*2c940*/  IADD3.X R5, RZ, R5, RZ, P0, !PT ;  /* 0x00000005ff057210 */ /* 0x000fca00007fe4ff */
[----:B------:R-:W-:Y:S04]  /*2c950*/  LDGSTS.E.BYPASS.LTC128B.128 [R7+0xc00], desc[UR42][R4.64], !P5 ;  /* 0x00c0000004077fae */ /* 0x000fe8000e901d6a */
[----:B------:R-:W-:Y:S04]  /*2c960*/  LDGSTS.E.BYPASS.LTC128B.128 [R7+0x3c00], desc[UR42][R4.64+0x80], !P4 ;  /* 0x03c0008004077fae */ /* 0x000fe8000e101d6a */
[----:B------:R-:W-:Y:S04]  /*2c970*/  LDGSTS.E.BYPASS.LTC128B.128 [R7+0x6c00], desc[UR42][R4.64+0x100], !P3 ;  /* 0x06c0010004077fae */ /* 0x000fe8000d901d6a */
[----:B------:R1:W-:Y:S01]  /*2c980*/  LDGSTS.E.BYPASS.LTC128B.128 [R7+0x9c00], desc[UR42][R4.64+0x180], !P1 ;  /* 0x09c0018004077fae */ /* 0x0003e2000c901d6a */
[----:B----4-:R-:W-:-:S03]  /*2c990*/  IADD3 R2, P0, R14, R0, RZ ;  /* 0x000000000e027210 */ /* 0x010fc60007f1e0ff */
[----:B------:R-:W4:Y:S02]  /*2c9a0*/  SHFL.IDX PT, R14, R8, 0x3, 0x181f ;  /* 0x00781f00080e7f89 */ /* 0x000f2400000e0000 */
[----:B------:R-:W-:Y:S02]  /*2c9b0*/  IMAD.X R3, RZ, RZ, R17, P0 ;  /* 0x000000ffff037224 */ /* 0x000fe400000e0611 */
[----:B-1----:R-:W1:Y:S04]  /*2c9c0*/  SHFL.IDX PT, R5, R9, 0x3, 0x181f ;  /* 0x00781f0009057f89 */ /* 0x002e6800000e0000 */
[----:B------:R-:W-:Y:S04]  /*2c9d0*/  SHFL.IDX PT, R17, R9, 0x4, 0x181f ;  /* 0x00981f0009117f89 */ /* 0x000fe800000e0000 */
[----:B------:R-:W-:Y:S04]  /*2c9e0*/  LDGSTS.E.BYPASS.LTC128B.128 [R7+0x1400], desc[UR42][R2.64], !P5 ;  /* 0x0140000002077fae */ /* 0x000fe8000e901d6a */
[----:B------:R-:W-:Y:S04]  /*2c9f0*/  LDGSTS.E.BYPASS.LTC128B.128 [R7+0x4400], desc[UR42][R2.64+0x80], !P4 ;  /* 0x0440008002077fae */ /* 0x000fe8000e101d6a */
[----:B------:R-:W-:Y:S01]  /*2ca00*/  LDGSTS.E.BYPASS.LTC128B.128 [R7+0x7400], desc[UR42][R2.64+0x100], !P3 ;  /* 0x0740010002077fae */ /* 0x000fe2000d901d6a */
[----:B----4-:R-:W-:-:S03]  /*2ca10*/  IADD3 R4, P0, R14, R0, RZ ;  /* 0x000000000e047210 */ /* 0x010fc60007f1e0ff */
[----:B------:R4:W-:Y:S04]  /*2ca20*/  LDGSTS.E.BYPASS.LTC128B.128 [R7+0xa400], desc[UR42][R2.64+0x180], !P1 ;  /* 0x0a40018002077fae */ /* 0x0009e8000c901d6a */
[----:B------:R-:W4:Y:S01]  /*2ca30*/  SHFL.IDX PT, R14, R8, 0x4, 0x181f ;  /* 0x00981f00080e7f89 */ /* 0x000f2200000e0000 */
[----:B-1----:R-:W-:-:S03]  /*2ca40*/  IMAD.X R5, RZ, RZ, R5, P0 ;  /* 0x000000ffff057224 */ /* 0x002fc600000e0605 */
[----:B------:R-:W1:Y:S04]  /*2ca50*/  SHFL.IDX PT, R9, R9, 0x5, 0x181f ;  /* 0x00b81f0009097f89 */ /* 0x000e6800000e0000 */
[----:B------:R0:W-:Y:S04]  /*2ca60*/  LDGSTS.E.BYPASS.LTC128B.128 [R7+0x1c00], desc[UR42][R4.64], !P5 ;  /* 0x01c0000004077fae */ /* 0x0001e8000e901d6a */
[----:B------:R0:W-:Y:S04]  /*2ca70*/  LDGSTS.E.BYPASS.LTC128B.128 [R7+0x4c00], desc[UR42][R4.64+0x80], !P4 ;  /* 0x04c0008004077fae */ /* 0x0001e8000e101d6a */
[----:B------:R0:W-:Y:S04]  /*2ca80*/  LDGSTS.E.BYPASS.LTC128B.128 [R7+0x7c00], desc[UR42][R4.64+0x100], !P3 ;  /* 0x07c0010004077fae */ /* 0x0001e8000d901d6a */
[----:B------:R0:W-:Y:S01]  /*2ca90*/  LDGSTS.E.BYPASS.LTC128B.128 [R7+0xac00], desc[UR42][R4.64+0x180], !P1 ;  /* 0x0ac0018004077fae */ /* 0x0001e2000c901d6a */
[----:B----4-:R-:W-:-:S03]  /*2caa0*/  IADD3 R2, P0, R14, R0, RZ ;  /* 0x000000000e027210 */ /* 0x010fc60007f1e0ff */
[----:B------:R0:W4:Y:S02]  /*2cab0*/  SHFL.IDX PT, R14, R8, 0x5, 0x181f ;  /* 0x00b81f00080e7f89 */ /* 0x00012400000e0000 */
[----:B------:R-:W-:-:S05]  /*2cac0*/  IMAD.X R3, RZ, RZ, R17, P0 ;  /* 0x000000ffff037224 */ /* 0x000fca00000e0611 */
[----:B------:R0:W-:Y:S04]  /*2cad0*/  LDGSTS.E.BYPASS.LTC128B.128 [R7+0x2400], desc[UR42][R2.64], !P5 ;  /* 0x0240000002077fae */ /* 0x0001e8000e901d6a */
[----:B------:R0:W-:Y:S04]  /*2cae0*/  LDGSTS.E.BYPASS.LTC128B.128 [R7+0x5400], desc[UR42][R2.64+0x80], !P4 ;  /* 0x0540008002077fae */ /* 0x0001e8000e101d6a */
[----:B------:R0:W-:Y:S04]  /*2caf0*/  LDGSTS.E.BYPASS.LTC128B.128 [R7+0x8400], desc[UR42][R2.64+0x100], !P3 ;  /* 0x0840010002077fae */ /* 0x0001e8000d901d6a */
[----:B-1----:R0:W-:Y:S02]  /*2cb00*/  LDGSTS.E.BYPASS.LTC128B.128 [R7+0xb400], desc[UR42][R2.64+0x180], !P1 ;  /* 0x0b40018002077fae */ /* 0x0021e4000c901d6a */
.L_x_12532:
[----:B0---4-:R-:W-:-:S05]  /*2cb10*/  IADD3 R2, P0, R14, R0, RZ ;  /* 0x000000000e027210 */ /* 0x011fca0007f1e0ff */
        /* <DEDUP_REMOVED lines=10> */
.L_x_12320:
        /* <DEDUP_REMOVED lines=11> */
.L_x_12321:
[----:B------:R0:W-:Y:S01]  /*2cc70*/  SYNCS.ARRIVE.TRANS64.A1T0 RZ, [R6+URZ+0x22850], RZ ;  /* 0x022850ff06ff79a7 */ /* 0x0001e2000810003f */
[----:B------:R-:W-:Y:S05]  /*2cc80*/  @P2 BRA `(.L_x_12322) ;  /* 0xfffffff000a02947 */ /* 0x000fea000383ffff */
.L_x_12309:
[----:B------:R-:W-:Y:S05]  /*2cc90*/  BSYNC B0 ;  /* 0x0000000000007941 */ /* 0x000fea0003800000 */
.L_x_12308:
[----:B------:R-:W1:Y:S01]  /*2cca0*/  S2R R2, SR_TID.X ;  /* 0x0000000000027919 */ /* 0x000e620000002100 */
[----:B------:R-:W-:Y:S01]  /*2ccb0*/  VIADD R25, R25, 0x1 ;  /* 0x0000000119197836 */ /* 0x000fe20000000000 */
[----:B------:R-:W-:Y:S04]  /*2ccc0*/  BSSY B0, `(.L_x_12323) ;  /* 0x0000012000007945 */ /* 0x000fe80003800000 */
[----:B------:R-:W-:-:S04]  /*2ccd0*/  ISETP.NE.AND P0, PT, R25, 0x2, PT ;  /* 0x000000021900780c */ /* 0x000fc80003f05270 */
[----:B------:R-:W-:Y:S02]  /*2cce0*/  SEL R5, RZ, 0x1, P0 ;  /* 0x00000001ff057807 */ /* 0x000fe40000000000 */
        /* <DEDUP_REMOVED lines=10> */
[----:B------:R-:W1:Y:S02]  /*2cd90*/  S2R R4, SR_LTMASK ;  /* 0x0000000000047919 */ /* 0x000e640000003900 */
[----:B-1----:R-:W-:-:S04]  /*2cda0*/  LOP3.LUT R4, R4, UR4, RZ, 0xc0, !PT ;  /* 0x0000000404047c12 */ /* 0x002fc8000f8ec0ff */
[----:B------:R-:W1:Y:S01]  /*2cdb0*/  POPC R9, R4 ;  /* 0x0000000400097309 */ /* 0x000e620000000000 */
[----:B----4-:R-:W1:Y:S02]  /*2cdc0*/  SHFL.IDX PT, R0, R3, R0, 0x1f ;  /* 0x00001f0003007589 */ /* 0x010e6400000e0000 */
[----:B-1----:R-:W-:-:S07]  /*2cdd0*/  IADD3 R16, R0, UR37, R9 ;  /* 0x0000002500107c10 */ /* 0x002fce000fffe009 */
.L_x_12324:
[----:B------:R-:W-:Y:S05]  /*2cde0*/  BSYNC B0 ;  /* 0x0000000000007941 */ /* 0x000fea0003800000 */
.L_x_12323:
[----:B------:R-:W-:Y:S02]  /*2cdf0*/  LOP3.LUT R26, R26, R5, RZ, 0x3c, !PT ;  /* 0x000000051a1a7212 */ /* 0x000fe400078e3cff */
[----:B------:R-:W-:-:S07]  /*2ce00*/  SEL R25, R25, RZ, P0 ;  /* 0x000000ff19197207 */ /* 0x000fce0000000000 */
.L_x_12283:
[----:B------:R-:W-:Y:S05]  /*2ce10*/  BSYNC B7 ;  /* 0x0000000000077941 */ /* 0x000fea0003800000 */
.L_x_12281:
[----:B------:R-:W-:-:S13]  /*2ce20*/  LOP3.LUT P0, RZ, R23, 0x80, RZ, 0xc0, !PT ;  /* 0x0000008017ff7812 */ /* 0x000fda000780c0ff */
[----:B------:R-:W-:Y:S05]  /*2ce30*/  @!P0 BRA `(.L_x_12325) ;  /* 0x0000000000248947 */ /* 0x000fea0003800000 */
[----:B------:R-:W-:Y:S05]  /*2ce40*/  WARPSYNC.ALL ;  /* 0x0000000000007948 */ /* 0x000fea0003800000 */
[----:B------:R-:W1:Y:S08]  /*2ce50*/  S2UR UR5, SR_CgaCtaId ;  /* 0x00000000000579c3 */ /* 0x000e700000008800 */
[----:B------:R-:W-:Y:S06]  /*2ce60*/  BAR.SYNC.DEFER_BLOCKING 0x5, 0x180 ;  /* 0x0146000000007b1d */ /* 0x000fec0000010000 */
[----:B------:R-:W-:-:S02]  /*2ce70*/  UMOV UR4, 0x400 ;  /* 0x0000040000047882 */ /* 0x000fc40000000000 */
[----:B-1----:R-:W-:-:S06]  /*2ce80*/  ULEA UR4, UR5, UR4, 0x18 ;  /* 0x0000000405047291 */ /* 0x002fcc000f8ec03f */
[----:B------:R-:W-:-:S05]  /*2ce90*/  IMAD.U32 R22, RZ, RZ, UR4 ;  /* 0x00000004ff167e24 */ /* 0x000fca000f8e00ff */
[----:B------:R1:W4:Y:S01]  /*2cea0*/  LDS.128 R16, [R22+0x228d0] ;  /* 0x0228d00016107984 */ /* 0x0003220000000c00 */
[----:B------:R-:W-:Y:S06]  /*2ceb0*/  BAR.ARV 0x4, 0x180 ;  /* 0x0106000000007b1d */ /* 0x000fec0000002000 */
[----:B------:R-:W-:Y:S05]  /*2cec0*/  BRA `(.L_x_12326) ;  /* 0x0000000c00d47947 */ /* 0x000fea0003800000 */
.L_x_12325:
        /* <DEDUP_REMOVED lines=8> */
[----:B------:R-:W1:Y:S08]  /*2cf50*/  @!P1 LDC.64 R2, c[0x0][0xc80] ;  /* 0x00032000ff029b82 */ /* 0x000e700000000a00 */
[----:B------:R-:W4:Y:S01]  /*2cf60*/  @!P1 LDC.64 R4, c[0x0][0xc78] ;  /* 0x00031e00ff049b82 */ /* 0x000f220000000a00 */
[----:B-1----:R-:W-:-:S05]  /*2cf70*/  @!P1 IMAD.WIDE R2, R7, 0x4, R2 ;  /* 0x0000000407029825 */ /* 0x002fca00078e0202 */
[----:B0-23--:R4:W2:Y:S02]  /*2cf80*/  @!P1 LDG.E R6, desc[UR42][R2.64] ;  /* 0x0000002a02069981 */ /* 0x00d8a4000c1e1900 */
[----:B----4-:R-:W-:-:S05]  /*2cf90*/  @!P1 IMAD.WIDE R2, R7, 0x4, R4 ;  /* 0x0000000407029825 */ /* 0x010fca00078e0204 */
        /* <DEDUP_REMOVED lines=30> */
.L_x_12542:
[----:B------:R-:W-:Y:S02]  /*2d180*/  ULDC UR4, c[0x0][0xc38] ;  /* 0x00030e0000047ab9 */ /* 0x000fe40000000800 */
[----:B------:R-:W-:-:S04]  /*2d190*/  IMAD.U32 R5, RZ, RZ, UR4 ;  /* 0x00000004ff057e24 */ /* 0x000fc8000f8e00ff */
[----:B-1----:R-:W-:-:S04]  /*2d1a0*/  IMAD R14, R14, R5, RZ ;  /* 0x000000050e0e7224 */ /* 0x002fc800078e02ff */
[----:B------:R-:W-:-:S05]  /*2d1b0*/  IMAD.IADD R7, R7, 0x1, R14 ;  /* 0x0000000107077824 */ /* 0x000fca00078e020e */
[----:B------:R-:W-:-:S13]  /*2d1c0*/  ISETP.GT.AND P6, PT, R7, R0, PT ;  /* 0x000000000700720c */ /* 0x000fda0003fc4270 */
[----:B------:R-:W-:Y:S05]  /*2d1d0*/  @P6 BRA `(.L_x_12328) ;  /* 0x0000000000a46947 */ /* 0x000fea0003800000 */
.L_x_12331:
        /* <DEDUP_REMOVED lines=34> */
[----:B------:R0:W1:Y:S02]  /*2d400*/  SHFL.IDX PT, R14, R2, 0x1f, 0x1f ;  /* 0x03e01f00020e7f89 */ /* 0x00006400000e0000 */
.L_x_12550:
[----:B------:R-:W-:Y:S02]  /*2d410*/  ULDC UR4, c[0x0][0xc38] ;  /* 0x00030e0000047ab9 */ /* 0x000fe40000000800 */
[----:B------:R-:W-:-:S04]  /*2d420*/  IMAD.U32 R5, RZ, RZ, UR4 ;  /* 0x00000004ff057e24 */ /* 0x000fc8000f8e00ff */
[----:B-1----:R-:W-:-:S04]  /*2d430*/  IMAD R14, R14, R5, RZ ;  /* 0x000000050e0e7224 */ /* 0x002fc800078e02ff */
[----:B------:R-:W-:-:S05]  /*2d440*/  IMAD.IADD R7, R14, 0x1, R7 ;  /* 0x000000010e077824 */ /* 0x000fca00078e0207 */
[----:B------:R-:W-:-:S13]  /*2d450*/  ISETP.GT.AND P6, PT, R7, R0, PT ;  /* 0x000000000700720c */ /* 0x000fda0003fc4270 */
[----:B------:R-:W-:Y:S05]  /*2d460*/  @!P6 BRA `(.L_x_12331) ;  /* 0xfffffffc005ce947 */ /* 0x000fea000383ffff */
.L_x_12328:
        /* <DEDUP_REMOVED lines=10> */
.L_x_12555:
[----:B------:R-:W-:-:S13]  /*2d510*/  ISETP.NE.AND P0, PT, R3, RZ, PT ;  /* 0x000000ff0300720c */ /* 0x000fda0003f05270 */
[----:B------:R-:W-:Y:S05]  /*2d520*/  @!P0 BRA `(.L_x_12333) ;  /* 0x0000000000108947 */ /* 0x000fea0003800000 */
[----:B------:R-:W-:Y:S01]  /*2d530*/  UMOV UR4, 0xffffffff ;  /* 0xffffffff00047882 */ /* 0x000fe20000000000 */
[----:B-1----:R-:W-:Y:S02]  /*2d540*/  VIADD R12, R12, 0xffffffff ;  /* 0xffffffff0c0c7836 */ /* 0x002fe40000000000 */
[----:B------:R-:W-:Y:S05]  /*2d550*/  BRA.DIV UR4, `(.L_x_12334) ;  /* 0x0000006204d47947 */ /* 0x000fea000b800000 */
[----:B------:R4:W1:Y:S02]  /*2d560*/  SHFL.IDX PT, R6, R2, R12, 0x1f ;  /* 0x00001f0c02067589 */ /* 0x00086400000e0000 */
.L_x_12333:
        /* <DEDUP_REMOVED lines=59> */
.L_x_12335:
        /* <DEDUP_REMOVED lines=57> */
[----:B------:R-:W-:Y:S02]  /*2dcb0*/  @!P1 LOP3.LUT R2, RZ, R5, RZ, 0x33, !PT ;  /* 0x00000005ff029212 */ /* 0x000fe400078e33ff */
[----:B------:R-:W-:-:S05]  /*2dcc0*/  IADD3 R5, -R5, RZ, RZ ;  /* 0x000000ff05057210 */ /* 0x000fca0007ffe1ff */
[----:B------:R-:W-:-:S07]  /*2dcd0*/  IMAD R18, R2, R5, R3 ;  /* 0x0000000502127224 */ /* 0x000fce00078e0203 */
.L_x_12336:
[----:B------:R-:W-:-:S05]  /*2dce0*/  LOP3.LUT R2, RZ, R2, RZ, 0x33, !PT ;  /* 0x00000002ff027212 */ /* 0x000fca00078e33ff */
[----:B------:R-:W-:Y:S01]  /*2dcf0*/  IMAD.IADD R17, R17, 0x1, R2 ;  /* 0x0000000111117824 */ /* 0x000fe200078e0202 */
[----:B------:R-:W-:Y:S06]  /*2dd00*/  BRA `(.L_x_12337) ;  /* 0x00000000001c7947 */ /* 0x000fec0003800000 */
.L_x_12329:
[----:B------:R-:W-:Y:S01]  /*2dd10*/  UMOV UR4, URZ ;  /* 0x0000003f00047c82 */ /* 0x000fe20008000000 */
[----:B------:R-:W-:Y:S01]  /*2dd20*/  UMOV UR5, URZ ;  /* 0x0000003f00057c82 */ /* 0x000fe20008000000 */
[----:B------:R-:W-:Y:S01]  /*2dd30*/  ULDC UR6, c[0x0][0xc3c] ;  /* 0x00030f0000067ab9 */ /* 0x000fe20000000800 */
[----:B------:R-:W-:Y:S02]  /*2dd40*/  IMAD.MOV.U32 R16, RZ, RZ, R0 ;  /* 0x000000ffff107224 */ /* 0x000fe400078e0000 */
[----:B------:R-:W-:Y:S02]  /*2dd50*/  IMAD.U32 R17, RZ, RZ, UR4 ;  /* 0x00000004ff117e24 */ /* 0x000fe4000f8e00ff */
[----:B------:R-:W-:Y:S02]  /*2dd60*/  IMAD.U32 R18, RZ, RZ, UR5 ;  /* 0x00000005ff127e24 */ /* 0x000fe4000f8e00ff */
[----:B------:R-:W-:-:S07]  /*2dd70*/  IMAD.U32 R19, RZ, RZ, UR6 ;  /* 0x00000006ff137e24 */ /* 0x000fce000f8e00ff */
.L_x_12337:
        /* <DEDUP_REMOVED lines=10> */
.L_x_12326:
[----:B------:R-:W-:Y:S02]  /*2de20*/  ULDC UR4, c[0x0][0xc3c] ;  /* 0x00030f0000047ab9 */ /* 0x000fe40000000800 */
[----:B----4-:R-:W-:-:S13]  /*2de30*/  ISETP.GE.AND P0, PT, R19, UR4, PT ;  /* 0x0000000413007c0c */ /* 0x010fda000bf06270 */
[----:B------:R-:W-:Y:S05]  /*2de40*/  @!P0 BRA `(.L_x_12338) ;  /* 0xffffff9400688947 */ /* 0x000fea000383ffff */
[----:B------:R-:W-:Y:S05]  /*2de50*/  BSYNC B8 ;  /* 0x0000000000087941 */ /* 0x000fea0003800000 */
.L_x_12219:
[----:B0-----:R-:W4:Y:S01]  /*2de60*/  LDL.LU R0, [R1+0x420] ;  /* 0x0004200001007983 */ /* 0x001f220000300800 */
[----:B------:R-:W-:Y:S01]  /*2de70*/  BSSY B0, `(.L_x_12339) ;  /* 0x000000b000007945 */ /* 0x000fe20003800000 */
[----:B------:R-:W0:Y:S01]  /*2de80*/  S2R R5, SR_CgaCtaId ;  /* 0x0000000000057919 */ /* 0x000e220000008800 */
[----:B----4-:R-:W-:-:S05]  /*2de90*/  VIADD R0, R0, 0x1 ;  /* 0x0000000100007836 */ /* 0x010fca0000000000 */
        /* <DEDUP_REMOVED lines=8> */
.L_x_12558:
[----:B------:R-:W-:Y:S05]  /*2df20*/  BSYNC B0 ;  /* 0x0000000000007941 */ /* 0x000fea0003800000 */
.L_x_12339:
[----:B------:R-:W-:-:S03]  /*2df30*/  UMOV UR4, 0xffffffff ;  /* 0xffffffff00047882 */ /* 0x000fc60000000000 */
[----:B------:R-:W-:Y:S05]  /*2df40*/  BRA.DIV UR4, `(.L_x_12341) ;  /* 0x0000005a04947947 */ /* 0x000fea000b800000 */
[----:B0-----:R-:W0:Y:S02]  /*2df50*/  S2R R0, SR_TID.X ;  /* 0x0000000000007919 */ /* 0x001e240000002100 */
[----:B0-----:R-:W-:-:S04]  /*2df60*/  SHF.R.U32.HI R0, RZ, 0x5, R0 ;  /* 0x00000005ff007819 */ /* 0x001fc80000011600 */
[----:B------:R-:W-:-:S05]  /*2df70*/  LOP3.LUT R0, R0, 0x3, RZ, 0xc0, !PT ;  /* 0x0000000300007812 */ /* 0x000fca00078ec0ff */
[----:B------:R0:W4:Y:S02]  /*2df80*/  SHFL.IDX PT, R14, R0, RZ, 0x1f ;  /* 0x00001fff000e7589 */ /* 0x00012400000e0000 */
.L_x_12561:
[----:B----4-:R-:W-:-:S13]  /*2df90*/  ISETP.NE.AND P0, PT, R14, RZ, PT ;  /* 0x000000ff0e00720c */ /* 0x010fda0003f05270 */
[----:B------:R-:W-:Y:S05]  /*2dfa0*/  @P0 BRA `(.L_x_11961) ;  /* 0x0000000000880947 */ /* 0x000fea0003800000 */
[----:B------:R-:W-:-:S03]  /*2dfb0*/  UMOV UR4, 0xffffffff ;  /* 0xffffffff00047882 */ /* 0x000fc60000000000 */
[----:B------:R-:W-:Y:S05]  /*2dfc0*/  BRA.DIV UR4, `(.L_x_12342) ;  /* 0x0000005a04a87947 */ /* 0x000fea000b800000 */
[----:B------:R-:W-:-:S13]  /*2dfd0*/  ELECT P6, URZ, PT ;  /* 0x00000000003f782f */ /* 0x000fda00038c0000 */
.L_x_12564:
[----:B------:R-:W-:Y:S05]  /*2dfe0*/  @!P6 BRA `(.L_x_11961) ;  /* 0x000000000078e947 */ /* 0x000fea0003800000 */
[----:B------:R-:W-:-:S06]  /*2dff0*/  ULOP3.LUT UR4, UR36, 0x2, URZ, 0xfc, !UPT ;  /* 0x0000000224047892 */ /* 0x000fcc000f8efc3f */
[----:B0-----:R-:W-:-:S05]  /*2e000*/  IMAD.U32 R0, RZ, RZ, UR4 ;  /* 0x00000004ff007e24 */ /* 0x001fca000f8e00ff */
[----:B------:R-:W-:-:S13]  /*2e010*/  ISETP.NE.AND P0, PT, R0, 0x3, PT ;  /* 0x000000030000780c */ /* 0x000fda0003f05270 */
[----:B------:R-:W-:Y:S05]  /*2e020*/  @!P0 BRA `(.L_x_12343) ;  /* 0x0000000000048947 */ /* 0x000fea0003800000 */
[----:B------:R-:W-:Y:S01]  /*2e030*/  BPT.TRAP 0x1 ;  /* 0x000000040000795c */ /* 0x000fe20000300000 */
.L_x_12343:
[C---:B------:R-:W-:Y:S01]  /*2e040*/  IMAD R5, R25.reuse, 0x8, R4 ;  /* 0x0000000819057824 */ /* 0x040fe200078e0204 */
[----:B------:R-:W-:Y:S01]  /*2e050*/  SHF.L.U32 R0, R26, 0x1f, RZ ;  /* 0x0000001f1a007819 */ /* 0x000fe200000006ff */
[----:B------:R-:W-:-:S03]  /*2e060*/  VIADD R25, R25, 0x1 ;  /* 0x0000000119197836 */ /* 0x000fc60000000000 */
[----:B------:R-:W0:Y:S02]  /*2e070*/  SYNCS.PHASECHK.TRANS64.TRYWAIT P1, [R5+URZ+0x22840], R0 ;  /* 0x02284000050075a7 */ /* 0x000e24000802017f */
[----:B------:R-:W-:-:S04]  /*2e080*/  ISETP.NE.AND P2, PT, R25, 0x2, PT ;  /* 0x000000021900780c */ /* 0x000fc80003f45270 */
[----:B------:R-:W-:Y:S01]  /*2e090*/  SEL R3, RZ, 0x1, P2 ;  /* 0x00000001ff037807 */ /* 0x000fe20001000000 */
[----:B0-----:R-:W-:Y:S08]  /*2e0a0*/  @!P1 BRA `(.L_x_12344) ;  /* 0x0000005800909947 */ /* 0x001ff00003800000 */
.L_x_12565:
[----:B------:R-:W-:Y:S02]  /*2e0b0*/  SEL R25, R25, RZ, P2 ;  /* 0x000000ff19197207 */ /* 0x000fe40001000000 */
[----:B------:R-:W-:Y:S01]  /*2e0c0*/  LOP3.LUT R2, R26, R3, RZ, 0x3c, !PT ;  /* 0x000000031a027212 */ /* 0x000fe200078e3cff */
[----:B------:R-:W-:Y:S06]  /*2e0d0*/  @!P0 BRA `(.L_x_12345) ;  /* 0x0000000000048947 */ /* 0x000fec0003800000 */
[----:B------:R-:W-:Y:S01]  /*2e0e0*/  BPT.TRAP 0x1 ;  /* 0x000000040000795c */ /* 0x000fe20000300000 */
.L_x_12345:
[----:B------:R-:W-:Y:S01]  /*2e0f0*/  IMAD R25, R25, 0x8, R4 ;  /* 0x0000000819197824 */ /* 0x000fe200078e0204 */
[----:B------:R-:W-:-:S04]  /*2e100*/  SHF.L.U32 R2, R2, 0x1f, RZ ;  /* 0x0000001f02027819 */ /* 0x000fc800000006ff */
[----:B------:R-:W4:Y:S02]  /*2e110*/  SYNCS.PHASECHK.TRANS64.TRYWAIT P1, [R25+URZ+0x22840], R2 ;  /* 0x02284002190075a7 */ /* 0x000f24000802017f */
[----:B----4-:R-:W-:Y:S05]  /*2e120*/  @!P1 BRA `(.L_x_12346) ;  /* 0x0000005800849947 */ /* 0x010fea0003800000 */
.L_x_12566:
[----:B------:R-:W-:Y:S05]  /*2e130*/  @!P0 BRA `(.L_x_12347) ;  /* 0x0000000000048947 */ /* 0x000fea0003800000 */
[----:B------:R-:W-:Y:S01]  /*2e140*/  BPT.TRAP 0x1 ;  /* 0x000000040000795c */ /* 0x000fe20000300000 */
.L_x_12347:
[----:B------:R-:W5:Y:S02]  /*2e150*/  SYNCS.PHASECHK.TRANS64.TRYWAIT P1, [R5+URZ+0x22860], R0 ;  /* 0x02286000050075a7 */ /* 0x000f64000802017f */
[----:B-----5:R-:W-:Y:S05]  /*2e160*/  @!P1 BRA `(.L_x_12348) ;  /* 0x0000005800889947 */ /* 0x020fea0003800000 */
.L_x_12567:
[----:B------:R-:W-:Y:S05]  /*2e170*/  @!P0 BRA `(.L_x_12349) ;  /* 0x0000000000048947 */ /* 0x000fea0003800000 */
[----:B------:R-:W-:Y:S01]  /*2e180*/  BPT.TRAP 0x1 ;  /* 0x000000040000795c */ /* 0x000fe20000300000 */
.L_x_12349:
[----:B------:R0:W0:Y:S02]  /*2e190*/  SYNCS.PHASECHK.TRANS64.TRYWAIT P0, [R25+URZ+0x22860], R2 ;  /* 0x02286002190075a7 */ /* 0x000024000800017f */
[----:B0-----:R-:W-:Y:S05]  /*2e1a0*/  @!P0 NANOSLEEP.SYNCS 0x989680 ;  /* 0x009896800000895d */ /* 0x001fea0003900000 */
[----:B------:R-:W0:Y:S02]  /*2e1b0*/  @!P0 SYNCS.PHASECHK.TRANS64 P0, [R25+URZ+0x22860], R2 ;  /* 0x02286002190085a7 */ /* 0x000e24000800007f */
[----:B0-----:R-:W-:Y:S05]  /*2e1c0*/  @!P0 BRA `(.L_x_12349) ;  /* 0xfffffffc00f08947 */ /* 0x001fea000383ffff */
.L_x_11961:
[----:B------:R-:W-:Y:S05]  /*2e1d0*/  BSYNC B9 ;  /* 0x0000000000097941 */ /* 0x000fea0003800000 */
.L_x_11958:
[----:B------:R-:W-:Y:S05]  /*2e1e0*/  EXIT ;  /* 0x000000000000794d */ /* 0x000fea0003800000 */
.L_x_11990:
[----:B0-----:R0:W1:Y:S02]  /*2e1f0*/  SYNCS.PHASECHK.TRANS64.TRYWAIT P5, [R54+URZ+0x22890], R55 ;  /* 0x02289037360075a7 */ /* 0x00106400080a017f */
[----:B-1----:R-:W-:Y:S05]  /*2e200*/  @!P5 NANOSLEEP.SYNCS 0x989680 ;  /* 0x009896800000d95d */ /* 0x002fea0003900000 */
[----:B------:R-:W1:Y:S02]  /*2e210*/  @!P5 SYNCS.PHASECHK.TRANS64 P5, [R54+URZ+0x22890], R55 ;  /* 0x022890373600d5a7 */ /* 0x000e6400080a007f */
[----:B-1----:R-:W-:Y:S05]  /*2e220*/  @!P5 BRA `(.L_x_11990) ;  /* 0xfffffffc00f0d947 */ /* 0x002fea000383ffff */
[----:B------:R-:W-:Y:S05]  /*2e230*/  BRA `(.L_x_12350) ;  /* 0xfffffd50006c7947 */ /* 0x000fea000383ffff */
.L_x_11991:
[----:B------:R-:W-:Y:S01]  /*2e240*/  BSSY B1, `(.L_x_12351) ;  /* 0x0000008000017945 */ /* 0x000fe20003800000 */
[----:B------:R-:W-:Y:S01]  /*2e250*/  IMAD.MOV.U32 R13, RZ, RZ, R59 ;  /* 0x000000ffff0d7224 */ /* 0x000fe200078e003b */
[----:B------:R-:W-:Y:S01]  /*2e260*/  MOV R15, 0xffffffff ;  /* 0xffffffff000f7802 */ /* 0x000fe20000000f00 */
[----:B------:R-:W-:Y:S02]  /*2e270*/  IMAD.MOV.U32 R12, RZ, RZ, RZ ;  /* 0x000000ffff0c7224 */ /* 0x000fe400078e00ff */
[----:B------:R-:W-:-:S07]  /*2e280*/  IMAD.MOV.U32 R11, RZ, RZ, 0x1c1f ;  /* 0x00001c1fff0b7424 */ /* 0x000fce00078e00ff */
[----:B0-----:R-:W-:Y:S05]  /*2e290*/  WARPSYNC.COLLECTIVE R15, `(.L_x_12352) ;  /* 0x000000000f087348 */ /* 0x001fea0003c00000 */
[----:B------:R1:W2:Y:S02]  /*2e2a0*/  SHFL.IDX P6, R14, R13, R12, R11 ;  /* 0x0000000c0d0e7389 */ /* 0x0002a400000c000b */
[----:B012---:R-:W-:Y:S01]  /*2e2b0*/  ENDCOLLECTIVE ;  /* 0x000000000000791b */ /* 0x007fe20003800000 */
.L_x_12352:
[----:B------:R-:W-:Y:S05]  /*2e2c0*/  BSYNC B1 ;  /* 0x0000000000017941 */ /* 0x000fea0003800000 */
.L_x_12351:
        /* <DEDUP_REMOVED lines=8> */
.L_x_12353:
[----:B------:R-:W-:Y:S05]  /*2e350*/  BRA `(.L_x_12354) ;  /* 0xfffffd5000387947 */ /* 0x000fea000383ffff */
.L_x_12000:
[----:B------:R-:W-:Y:S01]  /*2e360*/  BSSY B1, `(.L_x_12355) ;  /* 0x0000008000017945 */ /* 0x000fe20003800000 */
[----:B------:R-:W-:Y:S02]  /*2e370*/  IMAD.MOV.U32 R13, RZ, RZ, R59 ;  /* 0x000000ffff0d7224 */ /* 0x000fe400078e003b */
[----:B------:R-:W-:Y:S02]  /*2e380*/  IMAD.MOV.U32 R12, RZ, RZ, 0x1 ;  /* 0x00000001ff0c7424 */ /* 0x000fe400078e00ff */
[----:B0---4-:R-:W-:Y:S02]  /*2e390*/  IMAD.MOV.U32 R11, RZ, RZ, 0x1c1f ;  /* 0x00001c1fff0b7424 */ /* 0x011fe400078e00ff */
[----:B------:R-:W-:-:S07]  /*2e3a0*/  IMAD.MOV.U32 R15, RZ, RZ, -0x1 ;  /* 0xffffffffff0f7424 */ /* 0x000fce00078e00ff */
[----:B-123--:R-:W-:Y:S05]  /*2e3b0*/  WARPSYNC.COLLECTIVE R15, `(.L_x_12356) ;  /* 0x000000000f087348 */ /* 0x00efea0003c00000 */
[----:B---3--:R0:W3:Y:S02]  /*2e3c0*/  SHFL.IDX P6, R14, R13, R12, R11 ;  /* 0x0000000c0d0e7389 */ /* 0x0080e400000c000b */
[----:B0123--:R-:W-:Y:S01]  /*2e3d0*/  ENDCOLLECTIVE ;  /* 0x000000000000791b */ /* 0x00ffe20003800000 */
.L_x_12356:
[----:B------:R-:W-:Y:S05]  /*2e3e0*/  BSYNC B1 ;  /* 0x0000000000017941 */ /* 0x000fea0003800000 */
.L_x_12355:
        /* <DEDUP_REMOVED lines=8> */
.L_x_12357:
[----:B------:R-:W-:Y:S05]  /*2e470*/  BRA `(.L_x_12358) ;  /* 0xfffffd5400b07947 */ /* 0x000fea000383ffff */
.L_x_12014:
[----:B0-----:R0:W1:Y:S02]  /*2e480*/  SYNCS.PHASECHK.TRANS64.TRYWAIT P5, [R54+URZ+0x22890], R55 ;  /* 0x02289037360075a7 */ /* 0x00106400080a017f */
[----:B-1----:R-:W-:Y:S05]  /*2e490*/  @!P5 NANOSLEEP.SYNCS 0x989680 ;  /* 0x009896800000d95d */ /* 0x002fea0003900000 */
[----:B------:R-:W1:Y:S02]  /*2e4a0*/  @!P5 SYNCS.PHASECHK.TRANS64 P5, [R54+URZ+0x22890], R55 ;  /* 0x022890373600d5a7 */ /* 0x000e6400080a007f */
[----:B-1----:R-:W-:Y:S05]  /*2e4b0*/  @!P5 BRA `(.L_x_12014) ;  /* 0xfffffffc00f0d947 */ /* 0x002fea000383ffff */
[----:B------:R-:W-:Y:S05]  /*2e4c0*/  BRA `(.L_x_12359) ;  /* 0xfffffd6400647947 */ /* 0x000fea000383ffff */
.L_x_12015:
        /* <DEDUP_REMOVED lines=8> */
.L_x_12361:
[----:B------:R-:W-:Y:S05]  /*2e550*/  BSYNC B1 ;  /* 0x0000000000017941 */ /* 0x000fea0003800000 */
.L_x_12360:
        /* <DEDUP_REMOVED lines=8> */
.L_x_12362:
[----:B------:R-:W-:Y:S05]  /*2e5e0*/  BRA `(.L_x_12363) ;  /* 0xfffffd6400307947 */ /* 0x000fea000383ffff */
.L_x_12020:
[----:B------:R-:W-:Y:S01]  /*2e5f0*/  BSSY B1, `(.L_x_12364) ;  /* 0x0000008000017945 */ /* 0x000fe20003800000 */
[----:B----4-:R-:W-:Y:S02]  /*2e600*/  IMAD.MOV.U32 R13, RZ, RZ, R59 ;  /* 0x000000ffff0d7224 */ /* 0x010fe400078e003b */
[----:B------:R-:W-:Y:S02]  /*2e610*/  IMAD.MOV.U32 R12, RZ, RZ, 0x1 ;  /* 0x00000001ff0c7424 */ /* 0x000fe400078e00ff */
[----:B------:R-:W-:Y:S02]  /*2e620*/  IMAD.MOV.U32 R11, RZ, RZ, 0x1c1f ;  /* 0x00001c1fff0b7424 */ /* 0x000fe400078e00ff */
[----:B------:R-:W-:-:S07]  /*2e630*/  IMAD.MOV.U32 R15, RZ, RZ, -0x1 ;  /* 0xffffffffff0f7424 */ /* 0x000fce00078e00ff */
[----:B012---:R-:W-:Y:S05]  /*2e640*/  WARPSYNC.COLLECTIVE R15, `(.L_x_12365) ;  /* 0x000000000f087348 */ /* 0x007fea0003c00000 */
[----:B------:R3:W4:Y:S02]  /*2e650*/  SHFL.IDX P6, R14, R13, R12, R11 ;  /* 0x0000000c0d0e7389 */ /* 0x00072400000c000b */
[----:B01234-:R-:W-:Y:S01]  /*2e660*/  ENDCOLLECTIVE ;  /* 0x000000000000791b */ /* 0x01ffe20003800000 */
.L_x_12365:
[----:B------:R-:W-:Y:S05]  /*2e670*/  BSYNC B1 ;  /* 0x0000000000017941 */ /* 0x000fea0003800000 */
.L_x_12364:
        /* <DEDUP_REMOVED lines=8> */
.L_x_12366:
[----:B------:R-:W-:Y:S05]  /*2e700*/  BRA `(.L_x_12367) ;  /* 0xfffffd6800cc7947 */ /* 0x000fea000383ffff */
.L_x_12025:
[----:B0-----:R0:W1:Y:S02]  /*2e710*/  SYNCS.PHASECHK.TRANS64.TRYWAIT P0, [R54+URZ+0x22890], R55 ;  /* 0x02289037360075a7 */ /* 0x001064000800017f */
[----:B-1----:R-:W-:Y:S05]  /*2e720*/  @!P0 NANOSLEEP.SYNCS 0x989680 ;  /* 0x009896800000895d */ /* 0x002fea0003900000 */
[----:B------:R-:W1:Y:S02]  /*2e730*/  @!P0 SYNCS.PHASECHK.TRANS64 P0, [R54+URZ+0x22890], R55 ;  /* 0x02289037360085a7 */ /* 0x000e64000800007f */
[----:B-1----:R-:W-:Y:S05]  /*2e740*/  @!P0 BRA `(.L_x_12025) ;  /* 0xfffffffc00f08947 */ /* 0x002fea000383ffff */
[----:B------:R-:W-:Y:S05]  /*2e750*/  BRA `(.L_x_12368) ;  /* 0xfffffd7000bc7947 */ /* 0x000fea000383ffff */
.L_x_12026:
        /* <DEDUP_REMOVED lines=8> */
.L_x_12370:
[----:B------:R-:W-:Y:S05]  /*2e7e0*/  BSYNC B1 ;  /* 0x0000000000017941 */ /* 0x000fea0003800000 */
.L_x_12369:
        /* <DEDUP_REMOVED lines=8> */
.L_x_12371:
[----:B------:R-:W-:Y:S05]  /*2e870*/  BRA `(.L_x_12372) ;  /* 0xfffffd7000dc7947 */ /* 0x000fea000383ffff */
.L_x_12029:
[----:B------:R-:W-:Y:S01]  /*2e880*/  BSSY B1, `(.L_x_12373) ;  /* 0x0000008000017945 */ /* 0x000fe20003800000 */
[----:B------:R-:W-:Y:S01]  /*2e890*/  IMAD.MOV.U32 R13, RZ, RZ, R32 ;  /* 0x000000ffff0d7224 */ /* 0x000fe200078e0020 */
[----:B------:R-:W-:Y:S01]  /*2e8a0*/  MOV R15, 0xffffffff ;  /* 0xffffffff000f7802 */ /* 0x000fe20000000f00 */
[----:B------:R-:W-:Y:S02]  /*2e8b0*/  IMAD.MOV.U32 R12, RZ, RZ, 0x1 ;  /* 0x00000001ff0c7424 */ /* 0x000fe400078e00ff */
[----:B------:R-:W-:-:S07]  /*2e8c0*/  IMAD.MOV.U32 R11, RZ, RZ, 0x1c1f ;  /* 0x00001c1fff0b7424 */ /* 0x000fce00078e00ff */
[----:B01234-:R-:W-:Y:S05]  /*2e8d0*/  WARPSYNC.COLLECTIVE R15, `(.L_x_12374) ;  /* 0x000000000f087348 */ /* 0x01ffea0003c00000 */
[----:B---3--:R3:W0:Y:S02]  /*2e8e0*/  SHFL.IDX P6, R14, R13, R12, R11 ;  /* 0x0000000c0d0e7389 */ /* 0x00862400000c000b */
[----:B01234-:R-:W-:Y:S01]  /*2e8f0*/  ENDCOLLECTIVE ;  /* 0x000000000000791b */ /* 0x01ffe20003800000 */
.L_x_12374:
[----:B------:R-:W-:Y:S05]  /*2e900*/  BSYNC B1 ;  /* 0x0000000000017941 */ /* 0x000fea0003800000 */
.L_x_12373:
        /* <DEDUP_REMOVED lines=8> */
.L_x_12375:
[----:B------:R-:W-:Y:S05]  /*2e990*/  BRA `(.L_x_12376) ;  /* 0xfffffd7000dc7947 */ /* 0x000fea000383ffff */
.L_x_12033:
[----:B-1----:R1:W2:Y:S02]  /*2e9a0*/  SYNCS.PHASECHK.TRANS64.TRYWAIT P3, [R54+URZ+0x228b0], R55 ;  /* 0x0228b037360075a7 */ /* 0x0022a4000806017f */
[----:B--2---:R-:W-:Y:S05]  /*2e9b0*/  @!P3 NANOSLEEP.SYNCS 0x989680 ;  /* 0x009896800000b95d */ /* 0x004fea0003900000 */
[----:B------:R-:W2:Y:S02]  /*2e9c0*/  @!P3 SYNCS.PHASECHK.TRANS64 P3, [R54+URZ+0x228b0], R55 ;  /* 0x0228b0373600b5a7 */ /* 0x000ea4000806007f */
[----:B--2---:R-:W-:Y:S05]  /*2e9d0*/  @!P3 BRA `(.L_x_12033) ;  /* 0xfffffffc00f0b947 */ /* 0x004fea000383ffff */
[----:B------:R-:W-:Y:S05]  /*2e9e0*/  BRA `(.L_x_12377) ;  /* 0xfffffd74005c7947 */ /* 0x000fea000383ffff */
.L_x_12051:
[----:B------:R-:W0:Y:S01]  /*2e9f0*/  S2R R0, SR_TID.X ;  /* 0x0000000000007919 */ /* 0x000e220000002100 */
[----:B------:R-:W-:Y:S01]  /*2ea00*/  BSSY B0, `(.L_x_12378) ;  /* 0x000000d000007945 */ /* 0x000fe20003800000 */
[----:B------:R-:W-:Y:S02]  /*2ea10*/  IMAD.MOV.U32 R12, RZ, RZ, RZ ;  /* 0x000000ffff0c7224 */ /* 0x000fe400078e00ff */
[----:B------:R-:W-:Y:S02]  /*2ea20*/  IMAD.MOV.U32 R11, RZ, RZ, 0x1f ;  /* 0x0000001fff0b7424 */ /* 0x000fe400078e00ff */
[----:B------:R-:W-:Y:S02]  /*2ea30*/  IMAD.MOV.U32 R15, RZ, RZ, -0x1 ;  /* 0xffffffffff0f7424 */ /* 0x000fe400078e00ff */
[C---:B0-----:R-:W-:Y:S02]  /*2ea40*/  VIADD R3, R0.reuse, 0xffffff80 ;  /* 0xffffff8000037836 */ /* 0x041fe40000000000 */
[----:B------:R-:W-:-:S05]  /*2ea50*/  VIADD R0, R0, 0xffffff80 ;  /* 0xffffff8000007836 */ /* 0x000fca0000000000 */
[----:B------:R-:W-:-:S04]  /*2ea60*/  SHF.R.S32.HI R0, RZ, 0x1f, R0 ;  /* 0x0000001fff007819 */ /* 0x000fc80000011400 */
[----:B------:R-:W-:-:S04]  /*2ea70*/  LEA.HI R0, R0, R3, RZ, 0x7 ;  /* 0x0000000300007211 */ /* 0x000fc800078f38ff */
[----:B------:R-:W-:-:S05]  /*2ea80*/  SHF.R.S32.HI R0, RZ, 0x7, R0 ;  /* 0x00000007ff007819 */ /* 0x000fca0000011400 */
[----:B------:R-:W-:-:S07]  /*2ea90*/  IMAD.MOV.U32 R13, RZ, RZ, R0 ;  /* 0x000000ffff0d7224 */ /* 0x000fce00078e0000 */
[----:B--2--5:R-:W-:Y:S05]  /*2eaa0*/  WARPSYNC.COLLECTIVE R15, `(.L_x_12379) ;  /* 0x000000000f087348 */ /* 0x024fea0003c00000 */
[----:B------:R0:W1:Y:S02]  /*2eab0*/  SHFL.IDX P6, R14, R13, R12, R11 ;  /* 0x0000000c0d0e7389 */ /* 0x00006400000c000b */
[----:B012--5:R-:W-:Y:S01]  /*2eac0*/  ENDCOLLECTIVE ;  /* 0x000000000000791b */ /* 0x027fe20003800000 */
.L_x_12379:
[----:B------:R-:W-:Y:S05]  /*2ead0*/  BSYNC B0 ;  /* 0x0000000000007941 */ /* 0x000fea0003800000 */
.L_x_12378:
[----:B------:R-:W-:Y:S05]  /*2eae0*/  BRA `(.L_x_12380) ;  /* 0xfffffd8c004c7947 */ /* 0x000fea000383ffff */
.L_x_12063:
        /* <DEDUP_REMOVED lines=8> */
.L_x_12382:
[----:B------:R-:W-:Y:S05]  /*2eb70*/  BSYNC B1 ;  /* 0x0000000000017941 */ /* 0x000fea0003800000 */
.L_x_12381:
        /* <DEDUP_REMOVED lines=8> */
.L_x_12383:
[----:B------:R-:W-:Y:S02]  /*2ec00*/  IMAD.MOV.U32 R13, RZ, RZ, R57 ;  /* 0x000000ffff0d7224 */ /* 0x000fe400078e0039 */
[----:B------:R-:W-:-:S07]  /*2ec10*/  IMAD.MOV.U32 R6, RZ, RZ, R14 ;  /* 0x000000ffff067224 */ /* 0x000fce00078e000e */
[----:B------:R-:W-:Y:S05]  /*2ec20*/  WARPSYNC.COLLECTIVE R15, `(.L_x_12384) ;  /* 0x000000000f087348 */ /* 0x000fea0003c00000 */
[----:B------:R0:W1:Y:S02]  /*2ec30*/  SHFL.IDX P6, R14, R13, R12, R11 ;  /* 0x0000000c0d0e7389 */ /* 0x00006400000c000b */
[----:B01----:R-:W-:Y:S01]  /*2ec40*/  ENDCOLLECTIVE ;  /* 0x000000000000791b */ /* 0x003fe20003800000 */
.L_x_12384:
[----:B------:R-:W-:Y:S02]  /*2ec50*/  IMAD.MOV.U32 R13, RZ, RZ, R56 ;  /* 0x000000ffff0d7224 */ /* 0x000fe400078e0038 */
[----:B------:R-:W-:-:S07]  /*2ec60*/  IMAD.MOV.U32 R7, RZ, RZ, R14 ;  /* 0x000000ffff077224 */ /* 0x000fce00078e000e */
[----:B------:R-:W-:Y:S05]  /*2ec70*/  WARPSYNC.COLLECTIVE R15, `(.L_x_12385) ;  /* 0x000000000f087348 */ /* 0x000fea0003c00000 */
[----:B------:R0:W1:Y:S02]  /*2ec80*/  SHFL.IDX P6, R14, R13, R12, R11 ;  /* 0x0000000c0d0e7389 */ /* 0x00006400000c000b */
[----:B01----:R-:W-:Y:S01]  /*2ec90*/  ENDCOLLECTIVE ;  /* 0x000000000000791b */ /* 0x003fe20003800000 */
.L_x_12385:
[----:B------:R-:W-:Y:S01]  /*2eca0*/  IMAD.MOV.U32 R8, RZ, RZ, R14 ;  /* 0x000000ffff087224 */ /* 0x000fe200078e000e */
[----:B------:R-:W-:Y:S06]  /*2ecb0*/  BRA `(.L_x_12386) ;  /* 0xfffffd9400cc7947 */ /* 0x000fec000383ffff */
.L_x_12066:
[----:B------:R-:W-:Y:S01]  /*2ecc0*/  BSSY B1, `(.L_x_12387) ;  /* 0x0000008000017945 */ /* 0x000fe20003800000 */
[----:B------:R-:W-:Y:S01]  /*2ecd0*/  IMAD.MOV.U32 R13, RZ, RZ, R44 ;  /* 0x000000ffff0d7224 */ /* 0x000fe200078e002c */
[----:B------:R-:W-:Y:S01]  /*2ece0*/  MOV R11, 0x1c1f ;  /* 0x00001c1f000b7802 */ /* 0x000fe20000000f00 */
[----:B------:R-:W-:Y:S02]  /*2ecf0*/  IMAD.MOV.U32 R12, RZ, RZ, 0x1 ;  /* 0x00000001ff0c7424 */ /* 0x000fe400078e00ff */
[----:B------:R-:W-:-:S07]  /*2ed00*/  IMAD.MOV.U32 R15, RZ, RZ, -0x1 ;  /* 0xffffffffff0f7424 */ /* 0x000fce00078e00ff */
[----:B0--3--:R-:W-:Y:S05]  /*2ed10*/  WARPSYNC.COLLECTIVE R15, `(.L_x_12388) ;  /* 0x000000000f087348 */ /* 0x009fea0003c00000 */
[----:B------:R1:W2:Y:S02]  /*2ed20*/  SHFL.IDX P6, R14, R13, R12, R11 ;  /* 0x0000000c0d0e7389 */ /* 0x0002a400000c000b */
[----:B0123--:R-:W-:Y:S01]  /*2ed30*/  ENDCOLLECTIVE ;  /* 0x000000000000791b */ /* 0x00ffe20003800000 */
.L_x_12388:
[----:B------:R-:W-:Y:S05]  /*2ed40*/  BSYNC B1 ;  /* 0x0000000000017941 */ /* 0x000fea0003800000 */
.L_x_12387:
        /* <DEDUP_REMOVED lines=8> */
.L_x_12389:
[----:B------:R-:W-:Y:S02]  /*2edd0*/  IMAD.MOV.U32 R13, RZ, RZ, R57 ;  /* 0x000000ffff0d7224 */ /* 0x000fe400078e0039 */
[----:B------:R-:W-:-:S07]  /*2ede0*/  IMAD.MOV.U32 R6, RZ, RZ, R14 ;  /* 0x000000ffff067224 */ /* 0x000fce00078e000e */
[----:B------:R-:W-:Y:S05]  /*2edf0*/  WARPSYNC.COLLECTIVE R15, `(.L_x_12390) ;  /* 0x000000000f087348 */ /* 0x000fea0003c00000 */
[----:B------:R0:W1:Y:S02]  /*2ee00*/  SHFL.IDX P6, R14, R13, R12, R11 ;  /* 0x0000000c0d0e7389 */ /* 0x00006400000c000b */
[----:B01----:R-:W-:Y:S01]  /*2ee10*/  ENDCOLLECTIVE ;  /* 0x000000000000791b */ /* 0x003fe20003800000 */
.L_x_12390:
[----:B------:R-:W-:Y:S02]  /*2ee20*/  IMAD.MOV.U32 R13, RZ, RZ, R56 ;  /* 0x000000ffff0d7224 */ /* 0x000fe400078e0038 */
[----:B------:R-:W-:-:S07]  /*2ee30*/  IMAD.MOV.U32 R7, RZ, RZ, R14 ;  /* 0x000000ffff077224 */ /* 0x000fce00078e000e */
[----:B------:R-:W-:Y:S05]  /*2ee40*/  WARPSYNC.COLLECTIVE R15, `(.L_x_12391) ;  /* 0x000000000f087348 */ /* 0x000fea0003c00000 */
[----:B------:R0:W1:Y:S02]  /*2ee50*/  SHFL.IDX P6, R14, R13, R12, R11 ;  /* 0x0000000c0d0e7389 */ /* 0x00006400000c000b */
[----:B01----:R-:W-:Y:S01]  /*2ee60*/  ENDCOLLECTIVE ;  /* 0x000000000000791b */ /* 0x003fe20003800000 */
.L_x_12391:
[----:B------:R-:W-:Y:S01]  /*2ee70*/  IMAD.MOV.U32 R28, RZ, RZ, R14 ;  /* 0x000000ffff1c7224 */ /* 0x000fe200078e000e */
[----:B------:R-:W-:Y:S06]  /*2ee80*/  BRA `(.L_x_12392) ;  /* 0xfffffd9800347947 */ /* 0x000fec000383ffff */
.L_x_12070:
[----:B-1----:R1:W2:Y:S02]  /*2ee90*/  SYNCS.PHASECHK.TRANS64.TRYWAIT P0, [R2+URZ+0x22800], R3 ;  /* 0x02280003020075a7 */ /* 0x0022a4000800017f */
[----:B--2---:R-:W-:Y:S05]  /*2eea0*/  @!P0 NANOSLEEP.SYNCS 0x989680 ;  /* 0x009896800000895d */ /* 0x004fea0003900000 */
[----:B------:R-:W2:Y:S02]  /*2eeb0*/  @!P0 SYNCS.PHASECHK.TRANS64 P0, [R2+URZ+0x22800], R3 ;  /* 0x02280003020085a7 */ /* 0x000ea4000800007f */
[----:B--2---:R-:W-:Y:S05]  /*2eec0*/  @!P0 BRA `(.L_x_12070) ;  /* 0xfffffffc00f08947 */ /* 0x004fea000383ffff */
[----:B------:R-:W-:Y:S05]  /*2eed0*/  BRA `(.L_x_12393) ;  /* 0xfffffd9800c07947 */ /* 0x000fea000383ffff */
.L_x_12078:
[----:B------:R-:W0:Y:S01]  /*2eee0*/  LDC R63, c[0x0][0x3f4] ;  /* 0x0000fd00ff3f7b82 */ /* 0x000e220000000800 */
        /* <DEDUP_REMOVED lines=8> */
.L_x_12395:
[----:B------:R-:W-:Y:S05]  /*2ef70*/  BSYNC B1 ;  /* 0x0000000000017941 */ /* 0x000fea0003800000 */
.L_x_12394:
        /* <DEDUP_REMOVED lines=10> */
.L_x_12396:
        /* <DEDUP_REMOVED lines=8> */
.L_x_12397:
[----:B------:R-:W-:-:S05]  /*2f0a0*/  @!P1 IADD3 R8, P2, R4, R7, RZ ;  /* 0x0000000704089210 */ /* 0x000fca0007f5e0ff */
[----:B------:R-:W-:Y:S02]  /*2f0b0*/  @!P1 IMAD.X R9, R3, 0x1, R6, P2 ;  /* 0x0000000103099824 */ /* 0x000fe400010e0606 */
[----:B------:R-:W-:Y:S02]  /*2f0c0*/  IMAD.MOV.U32 R13, RZ, RZ, R60 ;  /* 0x000000ffff0d7224 */ /* 0x000fe400078e003c */
[----:B------:R-:W-:-:S07]  /*2f0d0*/  IMAD.MOV.U32 R5, RZ, RZ, R14 ;  /* 0x000000ffff057224 */ /* 0x000fce00078e000e */
[----:B------:R-:W-:Y:S05]  /*2f0e0*/  WARPSYNC.COLLECTIVE R15, `(.L_x_12398) ;  /* 0x000000000f087348 */ /* 0x000fea0003c00000 */
[----:B------:R0:W1:Y:S02]  /*2f0f0*/  SHFL.IDX P6, R14, R13, R12, R11 ;  /* 0x0000000c0d0e7389 */ /* 0x00006400000c000b */
[----:B01----:R-:W-:Y:S01]  /*2f100*/  ENDCOLLECTIVE ;  /* 0x000000000000791b */ /* 0x003fe20003800000 */
.L_x_12398:
[----:B------:R-:W2:Y:S01]  /*2f110*/  @!P1 LD.E.128 R8, desc[UR42][R8.64] ;  /* 0x0000002a08089980 */ /* 0x000ea2000c101d00 */
[----:B------:R-:W-:-:S05]  /*2f120*/  @!P1 IADD3 R4, P2, R14, R7, RZ ;  /* 0x000000070e049210 */ /* 0x000fca0007f5e0ff */
[----:B------:R-:W-:-:S06]  /*2f130*/  @!P1 IMAD.X R5, R5, 0x1, R6, P2 ;  /* 0x0000000105059824 */ /* 0x000fcc00010e0606 */
[----:B------:R-:W5:Y:S01]  /*2f140*/  @!P1 LD.E.128 R4, desc[UR42][R4.64] ;  /* 0x0000002a04049980 */ /* 0x000f62000c101d00 */
[----:B------:R-:W-:Y:S01]  /*2f150*/  CS2R R20, SRZ ;  /* 0x0000000000147805 */ /* 0x000fe2000001ff00 */
[----:B------:R-:W-:Y:S01]  /*2f160*/  IMAD.MOV.U32 R13, RZ, RZ, R27 ;  /* 0x000000ffff0d7224 */ /* 0x000fe200078e001b */
[----:B------:R-:W-:Y:S01]  /*2f170*/  CS2R R58, SRZ ;  /* 0x00000000003a7805 */ /* 0x000fe2000001ff00 */
[----:B------:R-:W-:Y:S01]  /*2f180*/  IMAD.MOV.U32 R12, RZ, RZ, 0x1 ;  /* 0x00000001ff0c7424 */ /* 0x000fe200078e00ff */
[----:B------:R-:W-:Y:S02]  /*2f190*/  CS2R R52, SRZ ;  /* 0x0000000000347805 */ /* 0x000fe4000001ff00 */
[----:B------:R-:W-:Y:S01]  /*2f1a0*/  CS2R R56, SRZ ;  /* 0x0000000000387805 */ /* 0x000fe2000001ff00 */
[----:B--2---:R-:W-:Y:S01]  /*2f1b0*/  @!P1 IMAD.MOV.U32 R21, RZ, RZ, R11 ;  /* 0x000000ffff159224 */ /* 0x004fe200078e000b */
[----:B------:R-:W-:Y:S01]  /*2f1c0*/  @!P1 MOV R20, R10 ;  /* 0x0000000a00149202 */ /* 0x000fe20000000f00 */
[----:B------:R-:W-:-:S02]  /*2f1d0*/  IMAD.MOV.U32 R11, RZ, RZ, 0x1c1f ;  /* 0x00001c1fff0b7424 */ /* 0x000fc400078e00ff */
[----:B------:R-:W-:Y:S02]  /*2f1e0*/  IMAD.MOV.U32 R10, RZ, RZ, R21 ;  /* 0x000000ffff0a7224 */ /* 0x000fe400078e0015 */
[----:B------:R-:W-:-:S07]  /*2f1f0*/  IMAD.MOV.U32 R3, RZ, RZ, R20 ;  /* 0x000000ffff037224 */ /* 0x000fce00078e0014 */
[----:B-----5:R-:W-:Y:S05]  /*2f200*/  WARPSYNC.COLLECTIVE R15, `(.L_x_12399) ;  /* 0x000000000f087348 */ /* 0x020fea0003c00000 */
[----:B------:R0:W1:Y:S02]  /*2f210*/  SHFL.IDX P6, R14, R13, R12, R11 ;  /* 0x0000000c0d0e7389 */ /* 0x00006400000c000b */
[----:B01---5:R-:W-:Y:S01]  /*2f220*/  ENDCOLLECTIVE ;  /* 0x000000000000791b */ /* 0x023fe20003800000 */
.L_x_12399:
[----:B------:R-:W-:Y:S02]  /*2f230*/  @!P1 IMAD.MOV.U32 R52, RZ, RZ, R8 ;  /* 0x000000ffff349224 */ /* 0x000fe400078e0008 */
[----:B------:R-:W-:Y:S01]  /*2f240*/  @!P1 IMAD.MOV.U32 R53, RZ, RZ, R9 ;  /* 0x000000ffff359224 */ /* 0x000fe200078e0009 */
[----:B------:R-:W-:Y:S01]  /*2f250*/  PRMT R65, R3, 0x5410, R10 ;  /* 0x0000541003417816 */ /* 0x000fe2000000000a */
[----:B------:R-:W-:Y:S02]  /*2f260*/  IMAD.MOV.U32 R8, RZ, RZ, R52 ;  /* 0x000000ffff087224 */ /* 0x000fe400078e0034 */
[----:B------:R-:W-:-:S05]  /*2f270*/  IMAD.MOV.U32 R9, RZ, RZ, R53 ;  /* 0x000000ffff097224 */ /* 0x000fca00078e0035 */
[----:B------:R-:W-:Y:S01]  /*2f280*/  PRMT R28, R8, 0x5410, R9 ;  /* 0x00005410081c7816 */ /* 0x000fe20000000009 */
[----:B------:R-:W-:Y:S02]  /*2f290*/  IMAD.MOV.U32 R13, RZ, RZ, R44 ;  /* 0x000000ffff0d7224 */ /* 0x000fe400078e002c */
[----:B------:R-:W-:Y:S02]  /*2f2a0*/  @!P1 IMAD.MOV.U32 R58, RZ, RZ, R4 ;  /* 0x000000ffff3a9224 */ /* 0x000fe400078e0004 */
[----:B------:R-:W-:Y:S02]  /*2f2b0*/  @!P1 IMAD.MOV.U32 R59, RZ, RZ, R5 ;  /* 0x000000ffff3b9224 */ /* 0x000fe400078e0005 */
[----:B------:R-:W-:Y:S02]  /*2f2c0*/  @!P1 IMAD.MOV.U32 R56, RZ, RZ, R6 ;  /* 0x000000ffff389224 */ /* 0x000fe400078e0006 */
[----:B------:R-:W-:Y:S02]  /*2f2d0*/  @!P1 IMAD.MOV.U32 R57, RZ, RZ, R7 ;  /* 0x000000ffff399224 */ /* 0x000fe400078e0007 */
[----:B------:R-:W-:-:S07]  /*2f2e0*/  IMAD.MOV.U32 R3, RZ, RZ, R14 ;  /* 0x000000ffff037224 */ /* 0x000fce00078e000e */
[----:B------:R-:W-:Y:S05]  /*2f2f0*/  WARPSYNC.COLLECTIVE R15, `(.L_x_12400) ;  /* 0x000000000f087348 */ /* 0x000fea0003c00000 */
[----:B------:R0:W1:Y:S02]  /*2f300*/  SHFL.IDX P6, R14, R13, R12, R11 ;  /* 0x0000000c0d0e7389 */ /* 0x00006400000c000b */
[----:B01----:R-:W-:Y:S01]  /*2f310*/  ENDCOLLECTIVE ;  /* 0x000000000000791b */ /* 0x003fe20003800000 */
.L_x_12400:
[----:B------:R-:W-:Y:S02]  /*2f320*/  IMAD.MOV.U32 R6, RZ, RZ, R58 ;  /* 0x000000ffff067224 */ /* 0x000fe400078e003a */
[----:B------:R-:W-:Y:S02]  /*2f330*/  IMAD.MOV.U32 R7, RZ, RZ, R59 ;  /* 0x000000ffff077224 */ /* 0x000fe400078e003b */
[----:B------:R-:W-:Y:S01]  /*2f340*/  IMAD.MOV.U32 R4, RZ, RZ, R56 ;  /* 0x000000ffff047224 */ /* 0x000fe200078e0038 */
[----:B------:R-:W-:Y:S01]  /*2f350*/  PRMT R82, R6, 0x7610, R82 ;  /* 0x0000761006527816 */ /* 0x000fe20000000052 */
[----:B------:R-:W-:Y:S01]  /*2f360*/  IMAD.MOV.U32 R5, RZ, RZ, R57 ;  /* 0x000000ffff057224 */ /* 0x000fe200078e0039 */
[----:B------:R-:W-:Y:S02]  /*2f370*/  PRMT R74, R7, 0x7610, R74 ;  /* 0x00007610074a7816 */ /* 0x000fe4000000004a */
[----:B------:R-:W-:Y:S02]  /*2f380*/  CS2R R6, SRZ ;  /* 0x0000000000067805 */ /* 0x000fe4000001ff00 */
[----:B------:R-:W-:Y:S01]  /*2f390*/  PRMT R66, R4, 0x5410, R5 ;  /* 0x0000541004427816 */ /* 0x000fe20000000005 */
[----:B------:R-:W-:-:S02]  /*2f3a0*/  IMAD.MOV.U32 R13, RZ, RZ, R25 ;  /* 0x000000ffff0d7224 */ /* 0x000fc400078e0019 */
[----:B------:R-:W-:-:S07]  /*2f3b0*/  IMAD.MOV.U32 R24, RZ, RZ, R14 ;  /* 0x000000ffff187224 */ /* 0x000fce00078e000e */
[----:B------:R-:W-:Y:S05]  /*2f3c0*/  WARPSYNC.COLLECTIVE R15, `(.L_x_12401) ;  /* 0x000000000f087348 */ /* 0x000fea0003c00000 */
[----:B------:R0:W1:Y:S02]  /*2f3d0*/  SHFL.IDX P6, R14, R13, R12, R11 ;  /* 0x0000000c0d0e7389 */ /* 0x00006400000c000b */
[----:B01----:R-:W-:Y:S01]  /*2f3e0*/  ENDCOLLECTIVE ;  /* 0x000000000000791b */ /* 0x003fe20003800000 */
.L_x_12401:
[----:B------:R-:W-:Y:S01]  /*2f3f0*/  MOV R13, R60 ;  /* 0x0000003c000d7202 */ /* 0x000fe20000000f00 */
[----:B------:R-:W-:-:S07]  /*2f400*/  IMAD.MOV.U32 R25, RZ, RZ, R14 ;  /* 0x000000ffff197224 */ /* 0x000fce00078e000e */
[----:B------:R-:W-:Y:S05]  /*2f410*/  WARPSYNC.COLLECTIVE R15, `(.L_x_12402) ;  /* 0x000000000f087348 */ /* 0x000fea0003c00000 */
[----:B------:R0:W1:Y:S02]  /*2f420*/  SHFL.IDX P6, R14, R13, R12, R11 ;  /* 0x0000000c0d0e7389 */ /* 0x00006400000c000b */
[----:B01----:R-:W-:Y:S01]  /*2f430*/  ENDCOLLECTIVE ;  /* 0x000000000000791b */ /* 0x003fe20003800000 */
.L_x_12402:
[----:B------:R-:W-:Y:S05]  /*2f440*/  BRA `(.L_x_12403) ;  /* 0xfffffda800047947 */ /* 0x000fea000383ffff */
.L_x_12082:
[----:B0-----:R0:W1:Y:S02]  /*2f450*/  SYNCS.PHASECHK.TRANS64.TRYWAIT P1, [R2+URZ+0x22800], R3 ;  /* 0x02280003020075a7 */ /* 0x001064000802017f */
[----:B-1----:R-:W-:Y:S05]  /*2f460*/  @!P1 NANOSLEEP.SYNCS 0x989680 ;  /* 0x009896800000995d */ /* 0x002fea0003900000 */
[----:B------:R-:W1:Y:S02]  /*2f470*/  @!P1 SYNCS.PHASECHK.TRANS64 P1, [R2+URZ+0x22800], R3 ;  /* 0x02280003020095a7 */ /* 0x000e64000802007f */
[----:B-1----:R-:W-:Y:S05]  /*2f480*/  @!P1 BRA `(.L_x_12082) ;  /* 0xfffffffc00f09947 */ /* 0x002fea000383ffff */
[----:B------:R-:W-:Y:S05]  /*2f490*/  BRA `(.L_x_12404) ;  /* 0xfffffda800607947 */ /* 0x000fea000383ffff */
.L_x_12096:
[----:B0-----:R0:W1:Y:S02]  /*2f4a0*/  SYNCS.PHASECHK.TRANS64.TRYWAIT P0, [R2+URZ], R9 ;  /* 0x00000009020075a7 */ /* 0x001064000800017f */
[----:B-1----:R-:W-:Y:S05]  /*2f4b0*/  @!P0 NANOSLEEP.SYNCS 0x989680 ;  /* 0x009896800000895d */ /* 0x002fea0003900000 */
[----:B------:R-:W1:Y:S02]  /*2f4c0*/  @!P0 SYNCS.PHASECHK.TRANS64 P0, [R2+URZ], R9 ;  /* 0x00000009020085a7 */ /* 0x000e64000800007f */
[----:B-1----:R-:W-:Y:S05]  /*2f4d0*/  @!P0 BRA `(.L_x_12096) ;  /* 0xfffffffc00f08947 */ /* 0x002fea000383ffff */
[----:B------:R-:W-:Y:S05]  /*2f4e0*/  BRA `(.L_x_12095) ;  /* 0xfffffdbc00fc7947 */ /* 0x000fea000383ffff */
.L_x_12115:
[----:B-1----:R1:W2:Y:S02]  /*2f4f0*/  SYNCS.PHASECHK.TRANS64.TRYWAIT P0, [R20+URZ], R21 ;  /* 0x00000015140075a7 */ /* 0x0022a4000800017f */
[----:B--2---:R-:W-:Y:S05]  /*2f500*/  @!P0 NANOSLEEP.SYNCS 0x989680 ;  /* 0x009896800000895d */ /* 0x004fea0003900000 */
[----:B------:R-:W2:Y:S02]  /*2f510*/  @!P0 SYNCS.PHASECHK.TRANS64 P0, [R20+URZ], R21 ;  /* 0x00000015140085a7 */ /* 0x000ea4000800007f */
[----:B--2---:R-:W-:Y:S05]  /*2f520*/  @!P0 BRA `(.L_x_12115) ;  /* 0xfffffffc00f08947 */ /* 0x004fea000383ffff */
[----:B------:R-:W-:Y:S05]  /*2f530*/  BRA `(.L_x_12114) ;  /* 0xfffffdfc00787947 */ /* 0x000fea000383ffff */
.L_x_12130:
[----:B0-----:R0:W1:Y:S02]  /*2f540*/  SYNCS.PHASECHK.TRANS64.TRYWAIT P0, [R3+URZ], R6 ;  /* 0x00000006030075a7 */ /* 0x001064000800017f */
[----:B-1----:R-:W-:Y:S05]  /*2f550*/  @!P0 NANOSLEEP.SYNCS 0x989680 ;  /* 0x009896800000895d */ /* 0x002fea0003900000 */
[----:B------:R-:W1:Y:S02]  /*2f560*/  @!P0 SYNCS.PHASECHK.TRANS64 P0, [R3+URZ], R6 ;  /* 0x00000006030085a7 */ /* 0x000e64000800007f */
[----:B-1----:R-:W-:Y:S05]  /*2f570*/  @!P0 BRA `(.L_x_12130) ;  /* 0xfffffffc00f08947 */ /* 0x002fea000383ffff */
[----:B------:R-:W-:Y:S05]  /*2f580*/  BRA `(.L_x_12129) ;  /* 0xfffffe3400787947 */ /* 0x000fea000383ffff */
.L_x_12139:
[----:B-1----:R1:W2:Y:S02]  /*2f590*/  SYNCS.PHASECHK.TRANS64.TRYWAIT P0, [R4+URZ], R5 ;  /* 0x00000005040075a7 */ /* 0x0022a4000800017f */
[----:B--2---:R-:W-:Y:S05]  /*2f5a0*/  @!P0 NANOSLEEP.SYNCS 0x989680 ;  /* 0x009896800000895d */ /* 0x004fea0003900000 */
[----:B------:R-:W2:Y:S02]  /*2f5b0*/  @!P0 SYNCS.PHASECHK.TRANS64 P0, [R4+URZ], R5 ;  /* 0x00000005040085a7 */ /* 0x000ea4000800007f */
[----:B--2---:R-:W-:Y:S05]  /*2f5c0*/  @!P0 BRA `(.L_x_12139) ;  /* 0xfffffffc00f08947 */ /* 0x004fea000383ffff */
[----:B------:R-:W-:Y:S05]  /*2f5d0*/  BRA `(.L_x_12138) ;  /* 0xfffffe6000307947 */ /* 0x000fea000383ffff */
.L_x_12150:
[----:B0-----:R0:W1:Y:S02]  /*2f5e0*/  SYNCS.PHASECHK.TRANS64.TRYWAIT P0, [R4+URZ], R7 ;  /* 0x00000007040075a7 */ /* 0x001064000800017f */
[----:B-1----:R-:W-:Y:S05]  /*2f5f0*/  @!P0 NANOSLEEP.SYNCS 0x989680 ;  /* 0x009896800000895d */ /* 0x002fea0003900000 */
[----:B------:R-:W1:Y:S02]  /*2f600*/  @!P0 SYNCS.PHASECHK.TRANS64 P0, [R4+URZ], R7 ;  /* 0x00000007040085a7 */ /* 0x000e64000800007f */
[----:B-1----:R-:W-:Y:S05]  /*2f610*/  @!P0 BRA `(.L_x_12150) ;  /* 0xfffffffc00f08947 */ /* 0x002fea000383ffff */
[----:B------:R-:W-:Y:S05]  /*2f620*/  BRA `(.L_x_12149) ;  /* 0xfffffe94009c7947 */ /* 0x000fea000383ffff */
.L_x_12169:
[----:B-1----:R1:W2:Y:S02]  /*2f630*/  SYNCS.PHASECHK.TRANS64.TRYWAIT P0, [R26+URZ], R27 ;  /* 0x0000001b1a0075a7 */ /* 0x0022a4000800017f */
[----:B--2---:R-:W-:Y:S05]  /*2f640*/  @!P0 NANOSLEEP.SYNCS 0x989680 ;  /* 0x009896800000895d */ /* 0x004fea0003900000 */
[----:B------:R-:W2:Y:S02]  /*2f650*/  @!P0 SYNCS.PHASECHK.TRANS64 P0, [R26+URZ], R27 ;  /* 0x0000001b1a0085a7 */ /* 0x000ea4000800007f */
[----:B--2---:R-:W-:Y:S05]  /*2f660*/  @!P0 BRA `(.L_x_12169) ;  /* 0xfffffffc00f08947 */ /* 0x004fea000383ffff */
[----:B------:R-:W-:Y:S05]  /*2f670*/  BRA `(.L_x_12168) ;  /* 0xfffffed400187947 */ /* 0x000fea000383ffff */
.L_x_12179:
[----:B------:R-:W-:Y:S01]  /*2f680*/  IMAD.MOV.U32 R13, RZ, RZ, R21 ;  /* 0x000000ffff0d7224 */ /* 0x000fe200078e0015 */
[----:B------:R-:W-:Y:S01]  /*2f690*/  MOV R15, 0xffffffff ;  /* 0xffffffff000f7802 */ /* 0x000fe20000000f00 */
[----:B------:R-:W-:Y:S02]  /*2f6a0*/  IMAD.MOV.U32 R12, RZ, RZ, RZ ;  /* 0x000000ffff0c7224 */ /* 0x000fe400078e00ff */
[----:B------:R-:W-:-:S07]  /*2f6b0*/  IMAD.MOV.U32 R11, RZ, RZ, 0x181f ;  /* 0x0000181fff0b7424 */ /* 0x000fce00078e00ff */
[----:B-----5:R-:W-:Y:S05]  /*2f6c0*/  WARPSYNC.COLLECTIVE R15, `(.L_x_12405) ;  /* 0x000000000f087348 */ /* 0x020fea0003c00000 */
[----:B------:R0:W1:Y:S02]  /*2f6d0*/  SHFL.IDX P6, R14, R13, R12, R11 ;  /* 0x0000000c0d0e7389 */ /* 0x00006400000c000b */
[----:B01---5:R-:W-:Y:S01]  /*2f6e0*/  ENDCOLLECTIVE ;  /* 0x000000000000791b */ /* 0x023fe20003800000 */
.L_x_12405:
[----:B------:R-:W-:Y:S02]  /*2f6f0*/  IMAD.MOV.U32 R13, RZ, RZ, R20 ;  /* 0x000000ffff0d7224 */ /* 0x000fe400078e0014 */
[----:B------:R-:W-:-:S07]  /*2f700*/  IMAD.MOV.U32 R3, RZ, RZ, R14 ;  /* 0x000000ffff037224 */ /* 0x000fce00078e000e */
[----:B------:R-:W-:Y:S05]  /*2f710*/  WARPSYNC.COLLECTIVE R15, `(.L_x_12406) ;  /* 0x000000000f087348 */ /* 0x000fea0003c00000 */
[----:B------:R0:W1:Y:S02]  /*2f720*/  SHFL.IDX P6, R14, R13, R12, R11 ;  /* 0x0000000c0d0e7389 */ /* 0x00006400000c000b */
[----:B01----:R-:W-:Y:S01]  /*2f730*/  ENDCOLLECTIVE ;  /* 0x000000000000791b */ /* 0x003fe20003800000 */
.L_x_12406:
[----:B------:R-:W-:Y:S05]  /*2f740*/  BRA `(.L_x_12407) ;  /* 0xffffff3400c87947 */ /* 0x000fea000383ffff */
.L_x_12182:
        /* <DEDUP_REMOVED lines=8> */
.L_x_12409:
[----:B------:R-:W-:Y:S05]  /*2f7d0*/  BSYNC B1 ;  /* 0x0000000000017941 */ /* 0x000fea0003800000 */
.L_x_12408:
        /* <DEDUP_REMOVED lines=8> */
.L_x_12410:
[----:B------:R-:W-:Y:S05]  /*2f860*/  BRA `(.L_x_12411) ;  /* 0xffffff3400f87947 */ /* 0x000fea000383ffff */
.L_x_12185:
[----:B------:R-:W-:Y:S01]  /*2f870*/  BSSY B1, `(.L_x_12412) ;  /* 0x0000008000017945 */ /* 0x000fe20003800000 */
[----:B------:R-:W-:Y:S01]  /*2f880*/  IMAD.MOV.U32 R13, RZ, RZ, R21 ;  /* 0x000000ffff0d7224 */ /* 0x000fe200078e0015 */
[----:B---3--:R-:W-:Y:S01]  /*2f890*/  MOV R11, 0x181f ;  /* 0x0000181f000b7802 */ /* 0x008fe20000000f00 */
[----:B------:R-:W-:Y:S02]  /*2f8a0*/  IMAD.MOV.U32 R12, RZ, RZ, 0x2 ;  /* 0x00000002ff0c7424 */ /* 0x000fe400078e00ff */
[----:B------:R-:W-:-:S07]  /*2f8b0*/  IMAD.MOV.U32 R15, RZ, RZ, -0x1 ;  /* 0xffffffffff0f7424 */ /* 0x000fce00078e00ff */
[----:B012-4-:R-:W-:Y:S05]  /*2f8c0*/  WARPSYNC.COLLECTIVE R15, `(.L_x_12413) ;  /* 0x000000000f087348 */ /* 0x017fea0003c00000 */
[----:B--2---:R2:W3:Y:S02]  /*2f8d0*/  SHFL.IDX P6, R14, R13, R12, R11 ;  /* 0x0000000c0d0e7389 */ /* 0x0044e400000c000b */
[----:B01234-:R-:W-:Y:S01]  /*2f8e0*/  ENDCOLLECTIVE ;  /* 0x000000000000791b */ /* 0x01ffe20003800000 */
.L_x_12413:
[----:B------:R-:W-:Y:S05]  /*2f8f0*/  BSYNC B1 ;  /* 0x0000000000017941 */ /* 0x000fea0003800000 */
.L_x_12412:
        /* <DEDUP_REMOVED lines=8> */
.L_x_12414:
[----:B------:R-:W-:Y:S05]  /*2f980*/  BRA `(.L_x_12415) ;  /* 0xffffff3800287947 */ /* 0x000fea000383ffff */
.L_x_12188:
[----:B------:R-:W-:Y:S01]  /*2f990*/  BSSY B1, `(.L_x_12416) ;  /* 0x0000008000017945 */ /* 0x000fe20003800000 */
[----:B------:R-:W-:Y:S02]  /*2f9a0*/  IMAD.MOV.U32 R13, RZ, RZ, R21 ;  /* 0x000000ffff0d7224 */ /* 0x000fe400078e0015 */
[----:B------:R-:W-:Y:S02]  /*2f9b0*/  IMAD.MOV.U32 R12, RZ, RZ, 0x3 ;  /* 0x00000003ff0c7424 */ /* 0x000fe400078e00ff */
[----:B---3--:R-:W-:Y:S02]  /*2f9c0*/  IMAD.MOV.U32 R11, RZ, RZ, 0x181f ;  /* 0x0000181fff0b7424 */ /* 0x008fe400078e00ff */
[----:B------:R-:W-:-:S07]  /*2f9d0*/  IMAD.MOV.U32 R15, RZ, RZ, -0x1 ;  /* 0xffffffffff0f7424 */ /* 0x000fce00078e00ff */
[----:B012-4-:R-:W-:Y:S05]  /*2f9e0*/  WARPSYNC.COLLECTIVE R15, `(.L_x_12417) ;  /* 0x000000000f087348 */ /* 0x017fea0003c00000 */
[----:B--2---:R2:W3:Y:S02]  /*2f9f0*/  SHFL.IDX P6, R14, R13, R12, R11 ;  /* 0x0000000c0d0e7389 */ /* 0x0044e400000c000b */
[----:B01234-:R-:W-:Y:S01]  /*2fa00*/  ENDCOLLECTIVE ;  /* 0x000000000000791b */ /* 0x01ffe20003800000 */
.L_x_12417:
[----:B------:R-:W-:Y:S05]  /*2fa10*/  BSYNC B1 ;  /* 0x0000000000017941 */ /* 0x000fea0003800000 */
.L_x_12416:
        /* <DEDUP_REMOVED lines=8> */
.L_x_12418:
[----:B------:R-:W-:Y:S05]  /*2faa0*/  BRA `(.L_x_12419) ;  /* 0xffffff3800587947 */ /* 0x000fea000383ffff */
.L_x_12190:
[----:B------:R-:W-:Y:S02]  /*2fab0*/  IMAD.MOV.U32 R13, RZ, RZ, R4 ;  /* 0x000000ffff0d7224 */ /* 0x000fe400078e0004 */
[----:B------:R-:W-:Y:S02]  /*2fac0*/  IMAD.MOV.U32 R12, RZ, RZ, RZ ;  /* 0x000000ffff0c7224 */ /* 0x000fe400078e00ff */
[----:B------:R-:W-:Y:S02]  /*2fad0*/  IMAD.MOV.U32 R11, RZ, RZ, 0x1c1f ;  /* 0x00001c1fff0b7424 */ /* 0x000fe400078e00ff */
[----:B------:R-:W-:-:S07]  /*2fae0*/  IMAD.MOV.U32 R15, RZ, RZ, -0x1 ;  /* 0xffffffffff0f7424 */ /* 0x000fce00078e00ff */
[----:B------:R-:W-:Y:S05]  /*2faf0*/  WARPSYNC.COLLECTIVE R15, `(.L_x_12420) ;  /* 0x000000000f087348 */ /* 0x000fea0003c00000 */
[----:B------:R0:W1:Y:S02]  /*2fb00*/  SHFL.IDX P6, R14, R13, R12, R11 ;  /* 0x0000000c0d0e7389 */ /* 0x00006400000c000b */
[----:B01----:R-:W-:Y:S01]  /*2fb10*/  ENDCOLLECTIVE ;  /* 0x000000000000791b */ /* 0x003fe20003800000 */
.L_x_12420:
[----:B------:R-:W-:Y:S02]  /*2fb20*/  IMAD.MOV.U32 R13, RZ, RZ, R3 ;  /* 0x000000ffff0d7224 */ /* 0x000fe400078e0003 */
[----:B------:R-:W-:-:S07]  /*2fb30*/  IMAD.MOV.U32 R5, RZ, RZ, R14 ;  /* 0x000000ffff057224 */ /* 0x000fce00078e000e */
[----:B------:R-:W-:Y:S05]  /*2fb40*/  WARPSYNC.COLLECTIVE R15, `(.L_x_12421) ;  /* 0x000000000f087348 */ /* 0x000fea0003c00000 */
[----:B------:R0:W1:Y:S02]  /*2fb50*/  SHFL.IDX P6, R14, R13, R12, R11 ;  /* 0x0000000c0d0e7389 */ /* 0x00006400000c000b */
[----:B01----:R-:W-:Y:S01]  /*2fb60*/  ENDCOLLECTIVE ;  /* 0x000000000000791b */ /* 0x003fe20003800000 */
.L_x_12421:
[----:B------:R-:W-:Y:S01]  /*2fb70*/  IMAD.MOV.U32 R6, RZ, RZ, R14 ;  /* 0x000000ffff067224 */ /* 0x000fe200078e000e */
[----:B------:R-:W-:Y:S06]  /*2fb80*/  BRA `(.L_x_12422) ;  /* 0xffffff3c00787947 */ /* 0x000fec000383ffff */
.L_x_12193:
[----:B------:R-:W-:Y:S01]  /*2fb90*/  BSSY B1, `(.L_x_12423) ;  /* 0x0000008000017945 */ /* 0x000fe20003800000 */
[----:B------:R-:W-:Y:S02]  /*2fba0*/  IMAD.MOV.U32 R13, RZ, RZ, R4 ;  /* 0x000000ffff0d7224 */ /* 0x000fe400078e0004 */
[----:B------:R-:W-:Y:S02]  /*2fbb0*/  IMAD.MOV.U32 R12, RZ, RZ, 0x1 ;  /* 0x00000001ff0c7424 */ /* 0x000fe400078e00ff */
[----:B---3--:R-:W-:Y:S02]  /*2fbc0*/  IMAD.MOV.U32 R11, RZ, RZ, 0x1c1f ;  /* 0x00001c1fff0b7424 */ /* 0x008fe400078e00ff */
[----:B------:R-:W-:-:S07]  /*2fbd0*/  IMAD.MOV.U32 R15, RZ, RZ, -0x1 ;  /* 0xffffffffff0f7424 */ /* 0x000fce00078e00ff */
[----:B012---:R-:W-:Y:S05]  /*2fbe0*/  WARPSYNC.COLLECTIVE R15, `(.L_x_12424) ;  /* 0x000000000f087348 */ /* 0x007fea0003c00000 */
[----:B------:R3:W4:Y:S02]  /*2fbf0*/  SHFL.IDX P6, R14, R13, R12, R11 ;  /* 0x0000000c0d0e7389 */ /* 0x00072400000c000b */
[----:B01234-:R-:W-:Y:S01]  /*2fc00*/  ENDCOLLECTIVE ;  /* 0x000000000000791b */ /* 0x01ffe20003800000 */
.L_x_12424:
[----:B------:R-:W-:Y:S05]  /*2fc10*/  BSYNC B1 ;  /* 0x0000000000017941 */ /* 0x000fea0003800000 */
.L_x_12423:
        /* <DEDUP_REMOVED lines=8> */
.L_x_12425:
[----:B------:R-:W-:Y:S05]  /*2fca0*/  BRA `(.L_x_12426) ;  /* 0xffffff4800607947 */ /* 0x000fea000383ffff */
.L_x_12199:
[----:B------:R-:W-:Y:S02]  /*2fcb0*/  IMAD.MOV.U32 R13, RZ, RZ, R4 ;  /* 0x000000ffff0d7224 */ /* 0x000fe400078e0004 */
[----:B------:R-:W-:Y:S02]  /*2fcc0*/  IMAD.MOV.U32 R12, RZ, RZ, RZ ;  /* 0x000000ffff0c7224 */ /* 0x000fe400078e00ff */
[----:B------:R-:W-:Y:S02]  /*2fcd0*/  IMAD.MOV.U32 R11, RZ, RZ, 0x181f ;  /* 0x0000181fff0b7424 */ /* 0x000fe400078e00ff */
[----:B------:R-:W-:-:S07]  /*2fce0*/  IMAD.MOV.U32 R15, RZ, RZ, -0x1 ;  /* 0xffffffffff0f7424 */ /* 0x000fce00078e00ff */
[----:B---3--:R-:W-:Y:S05]  /*2fcf0*/  WARPSYNC.COLLECTIVE R15, `(.L_x_12427) ;  /* 0x000000000f087348 */ /* 0x008fea0003c00000 */
[----:B------:R0:W1:Y:S02]  /*2fd00*/  SHFL.IDX P6, R14, R13, R12, R11 ;  /* 0x0000000c0d0e7389 */ /* 0x00006400000c000b */
[----:B01-3--:R-:W-:Y:S01]  /*2fd10*/  ENDCOLLECTIVE ;  /* 0x000000000000791b */ /* 0x00bfe20003800000 */
.L_x_12427:
[----:B------:R-:W-:Y:S02]  /*2fd20*/  IMAD.MOV.U32 R13, RZ, RZ, R3 ;  /* 0x000000ffff0d7224 */ /* 0x000fe400078e0003 */
[----:B------:R-:W-:-:S07]  /*2fd30*/  IMAD.MOV.U32 R0, RZ, RZ, R14 ;  /* 0x000000ffff007224 */ /* 0x000fce00078e000e */
[----:B------:R-:W-:Y:S05]  /*2fd40*/  WARPSYNC.COLLECTIVE R15, `(.L_x_12428) ;  /* 0x000000000f087348 */ /* 0x000fea0003c00000 */
[----:B------:R0:W1:Y:S02]  /*2fd50*/  SHFL.IDX P6, R14, R13, R12, R11 ;  /* 0x0000000c0d0e7389 */ /* 0x00006400000c000b */
[----:B01----:R-:W-:Y:S01]  /*2fd60*/  ENDCOLLECTIVE ;  /* 0x000000000000791b */ /* 0x003fe20003800000 */
.L_x_12428:
[----:B------:R-:W-:Y:S05]  /*2fd70*/  BRA `(.L_x_12429) ;  /* 0xffffff5c00607947 */ /* 0x000fea000383ffff */
.L_x_12202:
[----:B------:R-:W-:Y:S01]  /*2fd80*/  BSSY B1, `(.L_x_12430) ;  /* 0x0000008000017945 */ /* 0x000fe20003800000 */
[----:B------:R-:W-:Y:S02]  /*2fd90*/  IMAD.MOV.U32 R13, RZ, RZ, R4 ;  /* 0x000000ffff0d7224 */ /* 0x000fe400078e0004 */
[----:B------:R-:W-:Y:S02]  /*2fda0*/  IMAD.MOV.U32 R12, RZ, RZ, 0x1 ;  /* 0x00000001ff0c7424 */ /* 0x000fe400078e00ff */
[----:B----4-:R-:W-:Y:S02]  /*2fdb0*/  IMAD.MOV.U32 R11, RZ, RZ, 0x181f ;  /* 0x0000181fff0b7424 */ /* 0x010fe400078e00ff */
[----:B------:R-:W-:-:S07]  /*2fdc0*/  IMAD.MOV.U32 R15, RZ, RZ, -0x1 ;  /* 0xffffffffff0f7424 */ /* 0x000fce00078e00ff */
[----:B0123--:R-:W-:Y:S05]  /*2fdd0*/  WARPSYNC.COLLECTIVE R15, `(.L_x_12431) ;  /* 0x000000000f087348 */ /* 0x00ffea0003c00000 */
[----:B--2---:R2:W4:Y:S02]  /*2fde0*/  SHFL.IDX P6, R14, R13, R12, R11 ;  /* 0x0000000c0d0e7389 */ /* 0x00452400000c000b */
[----:B01234-:R-:W-:Y:S01]  /*2fdf0*/  ENDCOLLECTIVE ;  /* 0x000000000000791b */ /* 0x01ffe20003800000 */
.L_x_12431:
[----:B------:R-:W-:Y:S05]  /*2fe00*/  BSYNC B1 ;  /* 0x0000000000017941 */ /* 0x000fea0003800000 */
.L_x_12430:
        /* <DEDUP_REMOVED lines=8> */
.L_x_12432:
[----:B------:R-:W-:Y:S05]  /*2fe90*/  BRA `(.L_x_12433) ;  /* 0xffffff5c00947947 */ /* 0x000fea000383ffff */
.L_x_12205:
        /* <DEDUP_REMOVED lines=8> */
.L_x_12435:
[----:B------:R-:W-:Y:S05]  /*2ff20*/  BSYNC B1 ;  /* 0x0000000000017941 */ /* 0x000fea0003800000 */
.L_x_12434:
        /* <DEDUP_REMOVED lines=8> */
.L_x_12436:
[----:B------:R-:W-:Y:S05]  /*2ffb0*/  BRA `(.L_x_12437) ;  /* 0xffffff5c00c47947 */ /* 0x000fea000383ffff */
.L_x_12208:
[----:B------:R-:W-:Y:S01]  /*2ffc0*/  BSSY B1, `(.L_x_12438) ;  /* 0x0000008000017945 */ /* 0x000fe20003800000 */
[----:B------:R-:W-:Y:S01]  /*2ffd0*/  MOV R13, R4 ;  /* 0x00000004000d7202 */ /* 0x000fe20000000f00 */
[----:B------:R-:W-:Y:S02]  /*2ffe0*/  IMAD.MOV.U32 R12, RZ, RZ, 0x3 ;  /* 0x00000003ff0c7424 */ /* 0x000fe400078e00ff */
[----:B0-----:R-:W-:Y:S02]  /*2fff0*/  IMAD.MOV.U32 R11, RZ, RZ, 0x181f ;  /* 0x0000181fff0b7424 */ /* 0x001fe400078e00ff */
[----:B------:R-:W-:-:S07]  /*30000*/  IMAD.MOV.U32 R15, RZ, RZ, -0x1 ;  /* 0xffffffffff0f7424 */ /* 0x000fce00078e00ff */
[----:B-1234-:R-:W-:Y:S05]  /*30010*/  WARPSYNC.COLLECTIVE R15, `(.L_x_12439) ;  /* 0x000000000f087348 */ /* 0x01efea0003c00000 */
[----:B----4-:R0:W4:Y:S02]  /*30020*/  SHFL.IDX P6, R14, R13, R12, R11 ;  /* 0x0000000c0d0e7389 */ /* 0x01012400000c000b */
[----:B01234-:R-:W-:Y:S01]  /*30030*/  ENDCOLLECTIVE ;  /* 0x000000000000791b */ /* 0x01ffe20003800000 */
.L_x_12439:
[----:B------:R-:W-:Y:S05]  /*30040*/  BSYNC B1 ;  /* 0x0000000000017941 */ /* 0x000fea0003800000 */
.L_x_12438:
        /* <DEDUP_REMOVED lines=8> */
.L_x_12440:
[----:B------:R-:W-:Y:S05]  /*300d0*/  BRA `(.L_x_12441) ;  /* 0xffffff5c00f47947 */ /* 0x000fea000383ffff */
.L_x_12235:
        /* <DEDUP_REMOVED lines=11> */
.L_x_12443:
[----:B------:R-:W-:Y:S05]  /*30190*/  BSYNC B1 ;  /* 0x0000000000017941 */ /* 0x000fea0003800000 */
.L_x_12442:
[----:B------:R-:W-:Y:S05]  /*301a0*/  BRA `(.L_x_12444) ;  /* 0xffffff7c00d47947 */ /* 0x000fea000383ffff */
.L_x_12237:
[----:B------:R-:W-:Y:S01]  /*301b0*/  BSSY B1, `(.L_x_12445) ;  /* 0x0000006000017945 */ /* 0x000fe20003800000 */
[----:B------:R-:W-:-:S07]  /*301c0*/  IMAD.MOV.U32 R15, RZ, RZ, -0x1 ;  /* 0xffffffffff0f7424 */ /* 0x000fce00078e00ff */
[----:B0-----:R-:W-:Y:S05]  /*301d0*/  WARPSYNC.COLLECTIVE R15, `(.L_x_12446) ;  /* 0x000000000f0c7348 */ /* 0x001fea0003c00000 */
[----:B------:R-:W-:Y:S02]  /*301e0*/  ELECT P6, UR62, PT ;  /* 0x00000000003e782f */ /* 0x000fe400038c0000 */
[----:B------:R-:W-:Y:S01]  /*301f0*/  MOV R14, UR62 ;  /* 0x0000003e000e7c02 */ /* 0x000fe20008000f00 */
[----:B0-----:R-:W-:Y:S10]  /*30200*/  ENDCOLLECTIVE ;  /* 0x000000000000791b */ /* 0x001ff40003800000 */
.L_x_12446:
[----:B------:R-:W-:Y:S05]  /*30210*/  BSYNC B1 ;  /* 0x0000000000017941 */ /* 0x000fea0003800000 */
.L_x_12445:
[----:B------:R-:W-:Y:S05]  /*30220*/  BRA `(.L_x_12236) ;  /* 0xffffff7c00cc7947 */ /* 0x000fea000383ffff */
.L_x_12239:
[----:B0-----:R0:W1:Y:S02]  /*30230*/  SYNCS.PHASECHK.TRANS64.TRYWAIT P0, [R22+URZ+0x22820], R3 ;  /* 0x02282003160075a7 */ /* 0x001064000800017f */
[----:B-1----:R-:W-:Y:S05]  /*30240*/  @!P0 NANOSLEEP.SYNCS 0x989680 ;  /* 0x009896800000895d */ /* 0x002fea0003900000 */
[----:B------:R-:W1:Y:S02]  /*30250*/  @!P0 SYNCS.PHASECHK.TRANS64 P0, [R22+URZ+0x22820], R3 ;  /* 0x02282003160085a7 */ /* 0x000e64000800007f */
[----:B-1----:R-:W-:Y:S05]  /*30260*/  @!P0 BRA `(.L_x_12239) ;  /* 0xfffffffc00f08947 */ /* 0x002fea000383ffff */
[----:B------:R-:W-:Y:S05]  /*30270*/  BRA `(.L_x_12447) ;  /* 0xffffff7c00dc7947 */ /* 0x000fea000383ffff */
.L_x_12243:
[----:B-1----:R1:W2:Y:S02]  /*30280*/  SYNCS.PHASECHK.TRANS64.TRYWAIT P0, [R12+URZ+0x228a0], R10 ;  /* 0x0228a00a0c0075a7 */ /* 0x0022a4000800017f */
[----:B--2---:R-:W-:Y:S05]  /*30290*/  @!P0 NANOSLEEP.SYNCS 0x989680 ;  /* 0x009896800000895d */ /* 0x004fea0003900000 */
[----:B------:R-:W2:Y:S02]  /*302a0*/  @!P0 SYNCS.PHASECHK.TRANS64 P0, [R12+URZ+0x228a0], R10 ;  /* 0x0228a00a0c0085a7 */ /* 0x000ea4000800007f */
[----:B--2---:R-:W-:Y:S05]  /*302b0*/  @!P0 BRA `(.L_x_12243) ;  /* 0xfffffffc00f08947 */ /* 0x004fea000383ffff */
[----:B------:R-:W-:Y:S05]  /*302c0*/  BRA `(.L_x_12448) ;  /* 0xffffff7c00f47947 */ /* 0x000fea000383ffff */
.L_x_12248:
[----:B0-----:R0:W2:Y:S02]  /*302d0*/  SYNCS.PHASECHK.TRANS64.TRYWAIT P0, [R12+URZ+0x228c0], R10 ;  /* 0x0228c00a0c0075a7 */ /* 0x0010a4000800017f */
[----:B--2---:R-:W-:Y:S05]  /*302e0*/  @!P0 NANOSLEEP.SYNCS 0x989680 ;  /* 0x009896800000895d */ /* 0x004fea0003900000 */
[----:B------:R-:W2:Y:S02]  /*302f0*/  @!P0 SYNCS.PHASECHK.TRANS64 P0, [R12+URZ+0x228c0], R10 ;  /* 0x0228c00a0c0085a7 */ /* 0x000ea4000800007f */
[----:B--2---:R-:W-:Y:S05]  /*30300*/  @!P0 BRA `(.L_x_12248) ;  /* 0xfffffffc00f08947 */ /* 0x004fea000383ffff */
[----:B------:R-:W-:Y:S05]  /*30310*/  BRA `(.L_x_12449) ;  /* 0xffffff8000707947 */ /* 0x000fea000383ffff */
.L_x_12258:
[----:B0-----:R0:W1:Y:S02]  /*30320*/  SYNCS.PHASECHK.TRANS64.TRYWAIT P1, [R10+URZ+0x228a0], R2 ;  /* 0x0228a0020a0075a7 */ /* 0x001064000802017f */
[----:B-1----:R-:W-:Y:S05]  /*30330*/  @!P1 NANOSLEEP.SYNCS 0x989680 ;  /* 0x009896800000995d */ /* 0x002fea0003900000 */
[----:B------:R-:W1:Y:S02]  /*30340*/  @!P1 SYNCS.PHASECHK.TRANS64 P1, [R10+URZ+0x228a0], R2 ;  /* 0x0228a0020a0095a7 */ /* 0x000e64000802007f */
[----:B-1----:R-:W-:Y:S05]  /*30350*/  @!P1 BRA `(.L_x_12258) ;  /* 0xfffffffc00f09947 */ /* 0x002fea000383ffff */
[----:B------:R-:W-:Y:S05]  /*30360*/  BRA `(.L_x_12450) ;  /* 0xffffff8400e47947 */ /* 0x000fea000383ffff */
.L_x_12263:
[----:B-1----:R1:W2:Y:S02]  /*30370*/  SYNCS.PHASECHK.TRANS64.TRYWAIT P1, [R10+URZ+0x228c0], R2 ;  /* 0x0228c0020a0075a7 */ /* 0x0022a4000802017f */
[----:B--2---:R-:W-:Y:S05]  /*30380*/  @!P1 NANOSLEEP.SYNCS 0x989680 ;  /* 0x009896800000995d */ /* 0x004fea0003900000 */
[----:B------:R-:W2:Y:S02]  /*30390*/  @!P1 SYNCS.PHASECHK.TRANS64 P1, [R10+URZ+0x228c0], R2 ;  /* 0x0228c0020a0095a7 */ /* 0x000ea4000802007f */
[----:B--2---:R-:W-:Y:S05]  /*303a0*/  @!P1 BRA `(.L_x_12263) ;  /* 0xfffffffc00f09947 */ /* 0x004fea000383ffff */
[----:B------:R-:W-:Y:S05]  /*303b0*/  BRA `(.L_x_12451) ;  /* 0xffffff88005c7947 */ /* 0x000fea000383ffff */
.L_x_12289:
        /* <DEDUP_REMOVED lines=10> */
.L_x_12453:
[----:B------:R-:W-:Y:S05]  /*30460*/  BSYNC B0 ;  /* 0x0000000000007941 */ /* 0x000fea0003800000 */
.L_x_12452:
[----:B------:R-:W-:Y:S05]  /*30470*/  BRA `(.L_x_12454) ;  /* 0xffffff9c00787947 */ /* 0x000fea000383ffff */
.L_x_12292:
[----:B0-----:R0:W1:Y:S02]  /*30480*/  SYNCS.PHASECHK.TRANS64.TRYWAIT P0, [R33+URZ+0x22840], R0 ;  /* 0x02284000210075a7 */ /* 0x001064000800017f */
[----:B-1----:R-:W-:Y:S05]  /*30490*/  @!P0 NANOSLEEP.SYNCS 0x989680 ;  /* 0x009896800000895d */ /* 0x002fea0003900000 */
[----:B------:R-:W1:Y:S02]  /*304a0*/  @!P0 SYNCS.PHASECHK.TRANS64 P0, [R33+URZ+0x22840], R0 ;  /* 0x02284000210085a7 */ /* 0x000e64000800007f */
[----:B-1----:R-:W-:Y:S05]  /*304b0*/  @!P0 BRA `(.L_x_12292) ;  /* 0xfffffffc00f08947 */ /* 0x002fea000383ffff */
[----:B------:R-:W-:Y:S05]  /*304c0*/  BRA `(.L_x_12455) ;  /* 0xffffff9c00947947 */ /* 0x000fea000383ffff */
.L_x_12293:
        /* <DEDUP_REMOVED lines=8> */
.L_x_12457:
[----:B------:R-:W-:Y:S05]  /*30550*/  BSYNC B0 ;  /* 0x0000000000007941 */ /* 0x000fea0003800000 */
.L_x_12456:
        /* <DEDUP_REMOVED lines=9> */
.L_x_12458:
[----:B------:R-:W-:Y:S02]  /*305f0*/  IMAD.MOV.U32 R13, RZ, RZ, R4 ;  /* 0x000000ffff0d7224 */ /* 0x000fe400078e0004 */
[----:B------:R-:W-:Y:S02]  /*30600*/  IMAD.MOV.U32 R12, RZ, RZ, 0x1 ;  /* 0x00000001ff0c7424 */ /* 0x000fe400078e00ff */
[----:B------:R-:W-:-:S07]  /*30610*/  IMAD.MOV.U32 R3, RZ, RZ, R14 ;  /* 0x000000ffff037224 */ /* 0x000fce00078e000e */
[----:B------:R-:W-:Y:S05]  /*30620*/  WARPSYNC.COLLECTIVE R15, `(.L_x_12459) ;  /* 0x000000000f087348 */ /* 0x000fea0003c00000 */
[----:B------:R0:W1:Y:S02]  /*30630*/  SHFL.IDX P6, R14, R13, R12, R11 ;  /* 0x0000000c0d0e7389 */ /* 0x00006400000c000b */
[----:B01----:R-:W-:Y:S01]  /*30640*/  ENDCOLLECTIVE ;  /* 0x000000000000791b */ /* 0x003fe20003800000 */
.L_x_12459:
        /* <DEDUP_REMOVED lines=15> */
.L_x_12460:
[----:B------:R-:W-:Y:S02]  /*30740*/  @P0 IMAD R7, R5, 0x2, R22 ;  /* 0x0000000205070824 */ /* 0x000fe400078e0216 */
[----:B------:R-:W-:Y:S02]  /*30750*/  IMAD.MOV.U32 R13, RZ, RZ, R4 ;  /* 0x000000ffff0d7224 */ /* 0x000fe400078e0004 */
[----:B------:R-:W-:Y:S02]  /*30760*/  IMAD.MOV.U32 R12, RZ, RZ, 0x2 ;  /* 0x00000002ff0c7424 */ /* 0x000fe400078e00ff */
[----:B------:R-:W-:-:S07]  /*30770*/  IMAD.MOV.U32 R3, RZ, RZ, R14 ;  /* 0x000000ffff037224 */ /* 0x000fce00078e000e */
[----:B------:R-:W-:Y:S05]  /*30780*/  WARPSYNC.COLLECTIVE R15, `(.L_x_12461) ;  /* 0x000000000f087348 */ /* 0x000fea0003c00000 */
[----:B------:R0:W1:Y:S02]  /*30790*/  SHFL.IDX P6, R14, R13, R12, R11 ;  /* 0x0000000c0d0e7389 */ /* 0x00006400000c000b */
[----:B01----:R-:W-:Y:S01]  /*307a0*/  ENDCOLLECTIVE ;  /* 0x000000000000791b */ /* 0x003fe20003800000 */
.L_x_12461:
        /* <DEDUP_REMOVED lines=15> */
.L_x_12462:
[----:B------:R-:W-:Y:S02]  /*308a0*/  @P0 IMAD R7, R5, 0x2, R22 ;  /* 0x0000000205070824 */ /* 0x000fe400078e0216 */
[----:B------:R-:W-:Y:S02]  /*308b0*/  IMAD.MOV.U32 R13, RZ, RZ, R4 ;  /* 0x000000ffff0d7224 */ /* 0x000fe400078e0004 */
[----:B------:R-:W-:Y:S02]  /*308c0*/  IMAD.MOV.U32 R12, RZ, RZ, 0x3 ;  /* 0x00000003ff0c7424 */ /* 0x000fe400078e00ff */
[----:B------:R-:W-:-:S07]  /*308d0*/  IMAD.MOV.U32 R3, RZ, RZ, R14 ;  /* 0x000000ffff037224 */ /* 0x000fce00078e000e */
[----:B------:R-:W-:Y:S05]  /*308e0*/  WARPSYNC.COLLECTIVE R15, `(.L_x_12463) ;  /* 0x000000000f087348 */ /* 0x000fea0003c00000 */
[----:B------:R0:W1:Y:S02]  /*308f0*/  SHFL.IDX P6, R14, R13, R12, R11 ;  /* 0x0000000c0d0e7389 */ /* 0x00006400000c000b */
[----:B01----:R-:W-:Y:S01]  /*30900*/  ENDCOLLECTIVE ;  /* 0x000000000000791b */ /* 0x003fe20003800000 */
.L_x_12463:
        /* <DEDUP_REMOVED lines=15> */
.L_x_12464:
[----:B------:R-:W-:Y:S02]  /*30a00*/  @P0 IMAD R7, R5, 0x2, R22 ;  /* 0x0000000205070824 */ /* 0x000fe400078e0216 */
[----:B------:R-:W-:Y:S02]  /*30a10*/  IMAD.MOV.U32 R13, RZ, RZ, R4 ;  /* 0x000000ffff0d7224 */ /* 0x000fe400078e0004 */
[----:B------:R-:W-:Y:S02]  /*30a20*/  IMAD.MOV.U32 R12, RZ, RZ, 0x4 ;  /* 0x00000004ff0c7424 */ /* 0x000fe400078e00ff */
[----:B------:R-:W-:-:S07]  /*30a30*/  IMAD.MOV.U32 R3, RZ, RZ, R14 ;  /* 0x000000ffff037224 */ /* 0x000fce00078e000e */
[----:B------:R-:W-:Y:S05]  /*30a40*/  WARPSYNC.COLLECTIVE R15, `(.L_x_12465) ;  /* 0x000000000f087348 */ /* 0x000fea0003c00000 */
[----:B------:R0:W1:Y:S02]  /*30a50*/  SHFL.IDX P6, R14, R13, R12, R11 ;  /* 0x0000000c0d0e7389 */ /* 0x00006400000c000b */
[----:B01----:R-:W-:Y:S01]  /*30a60*/  ENDCOLLECTIVE ;  /* 0x000000000000791b */ /* 0x003fe20003800000 */
.L_x_12465:
        /* <DEDUP_REMOVED lines=15> */
.L_x_12466:
[----:B------:R-:W-:Y:S02]  /*30b60*/  @P0 IMAD R7, R5, 0x2, R22 ;  /* 0x0000000205070824 */ /* 0x000fe400078e0216 */
[----:B------:R-:W-:Y:S02]  /*30b70*/  IMAD.MOV.U32 R13, RZ, RZ, R4 ;  /* 0x000000ffff0d7224 */ /* 0x000fe400078e0004 */
[----:B------:R-:W-:Y:S02]  /*30b80*/  IMAD.MOV.U32 R12, RZ, RZ, 0x5 ;  /* 0x00000005ff0c7424 */ /* 0x000fe400078e00ff */
[----:B------:R-:W-:-:S07]  /*30b90*/  IMAD.MOV.U32 R3, RZ, RZ, R14 ;  /* 0x000000ffff037224 */ /* 0x000fce00078e000e */
[----:B------:R-:W-:Y:S05]  /*30ba0*/  WARPSYNC.COLLECTIVE R15, `(.L_x_12467) ;  /* 0x000000000f087348 */ /* 0x000fea0003c00000 */
[----:B------:R0:W1:Y:S02]  /*30bb0*/  SHFL.IDX P6, R14, R13, R12, R11 ;  /* 0x0000000c0d0e7389 */ /* 0x00006400000c000b */
[----:B01----:R-:W-:Y:S01]  /*30bc0*/  ENDCOLLECTIVE ;  /* 0x000000000000791b */ /* 0x003fe20003800000 */
.L_x_12467:
        /* <DEDUP_REMOVED lines=14> */
.L_x_12468:
[----:B------:R-:W-:Y:S01]  /*30cb0*/  IMAD.MOV.U32 R0, RZ, RZ, R14 ;  /* 0x000000ffff007224 */ /* 0x000fe200078e000e */
[----:B------:R-:W-:Y:S06]  /*30cc0*/  BRA `(.L_x_12469) ;  /* 0xffffff9800e87947 */ /* 0x000fec000383ffff */
.L_x_12298:
[----:B------:R-:W-:Y:S01]  /*30cd0*/  IMAD.MOV.U32 R13, RZ, RZ, R4 ;  /* 0x000000ffff0d7224 */ /* 0x000fe200078e0004 */
[----:B------:R-:W-:Y:S01]  /*30ce0*/  IADD3 R35, R10, R35, RZ ;  /* 0x000000230a237210 */ /* 0x000fe20007ffe0ff */
        /* <DEDUP_REMOVED lines=8> */
.L_x_12470:
[----:B------:R-:W-:Y:S01]  /*30d70*/  ISETP.GE.AND P0, PT, R35, R5, PT ;  /* 0x000000052300720c */ /* 0x000fe20003f06270 */
[----:B------:R-:W-:Y:S02]  /*30d80*/  IMAD.MOV.U32 R13, RZ, RZ, R0 ;  /* 0x000000ffff0d7224 */ /* 0x000fe400078e0000 */
[----:B------:R-:W-:-:S10]  /*30d90*/  IMAD.MOV.U32 R2, RZ, RZ, R14 ;  /* 0x000000ffff027224 */ /* 0x000fd400078e000e */
[----:B------:R-:W-:Y:S05]  /*30da0*/  WARPSYNC.COLLECTIVE R15, `(.L_x_12471) ;  /* 0x000000000f087348 */ /* 0x000fea0003c00000 */
[----:B------:R0:W1:Y:S02]  /*30db0*/  SHFL.IDX P6, R14, R13, R12, R11 ;  /* 0x0000000c0d0e7389 */ /* 0x00006400000c000b */
[----:B01----:R-:W-:Y:S01]  /*30dc0*/  ENDCOLLECTIVE ;  /* 0x000000000000791b */ /* 0x003fe20003800000 */
.L_x_12471:
[----:B------:R-:W-:Y:S02]  /*30dd0*/  IMAD.MOV.U32 R13, RZ, RZ, R4 ;  /* 0x000000ffff0d7224 */ /* 0x000fe400078e0004 */
[----:B------:R-:W-:Y:S02]  /*30de0*/  IMAD.MOV.U32 R12, RZ, RZ, 0x1 ;  /* 0x00000001ff0c7424 */ /* 0x000fe400078e00ff */
[----:B------:R-:W-:-:S07]  /*30df0*/  IMAD.MOV.U32 R3, RZ, RZ, R14 ;  /* 0x000000ffff037224 */ /* 0x000fce00078e000e */
[----:B------:R-:W-:Y:S05]  /*30e00*/  WARPSYNC.COLLECTIVE R15, `(.L_x_12472) ;  /* 0x000000000f087348 */ /* 0x000fea0003c00000 */
[----:B------:R0:W1:Y:S02]  /*30e10*/  SHFL.IDX P6, R14, R13, R12, R11 ;  /* 0x0000000c0d0e7389 */ /* 0x00006400000c000b */
[----:B01----:R-:W-:Y:S01]  /*30e20*/  ENDCOLLECTIVE ;  /* 0x000000000000791b */ /* 0x003fe20003800000 */
.L_x_12472:
        /* <DEDUP_REMOVED lines=15> */
.L_x_12473:
[----:B------:R-:W-:Y:S02]  /*30f20*/  IMAD.MOV.U32 R13, RZ, RZ, R4 ;  /* 0x000000ffff0d7224 */ /* 0x000fe400078e0004 */
[----:B------:R-:W-:Y:S02]  /*30f30*/  IMAD.MOV.U32 R12, RZ, RZ, 0x2 ;  /* 0x00000002ff0c7424 */ /* 0x000fe400078e00ff */
[----:B------:R-:W-:-:S07]  /*30f40*/  IMAD.MOV.U32 R3, RZ, RZ, R14 ;  /* 0x000000ffff037224 */ /* 0x000fce00078e000e */
[----:B------:R-:W-:Y:S05]  /*30f50*/  WARPSYNC.COLLECTIVE R15, `(.L_x_12474) ;  /* 0x000000000f087348 */ /* 0x000fea0003c00000 */
[----:B------:R0:W1:Y:S02]  /*30f60*/  SHFL.IDX P6, R14, R13, R12, R11 ;  /* 0x0000000c0d0e7389 */ /* 0x00006400000c000b */
[----:B01----:R-:W-:Y:S01]  /*30f70*/  ENDCOLLECTIVE ;  /* 0x000000000000791b */ /* 0x003fe20003800000 */
.L_x_12474:
        /* <DEDUP_REMOVED lines=16> */
.L_x_12475:
[----:B------:R-:W-:Y:S02]  /*31080*/  IMAD.MOV.U32 R13, RZ, RZ, R4 ;  /* 0x000000ffff0d7224 */ /* 0x000fe400078e0004 */
[----:B------:R-:W-:Y:S01]  /*31090*/  IMAD.MOV.U32 R12, RZ, RZ, 0x3 ;  /* 0x00000003ff0c7424 */ /* 0x000fe200078e00ff */
[----:B------:R-:W-:-:S07]  /*310a0*/  MOV R3, R14 ;  /* 0x0000000e00037202 */ /* 0x000fce0000000f00 */
[----:B------:R-:W-:Y:S05]  /*310b0*/  WARPSYNC.COLLECTIVE R15, `(.L_x_12476) ;  /* 0x000000000f087348 */ /* 0x000fea0003c00000 */
[----:B------:R0:W1:Y:S02]  /*310c0*/  SHFL.IDX P6, R14, R13, R12, R11 ;  /* 0x0000000c0d0e7389 */ /* 0x00006400000c000b */
[----:B01----:R-:W-:Y:S01]  /*310d0*/  ENDCOLLECTIVE ;  /* 0x000000000000791b */ /* 0x003fe20003800000 */
.L_x_12476:
        /* <DEDUP_REMOVED lines=16> */
.L_x_12477:
[----:B------:R-:W-:Y:S02]  /*311e0*/  IMAD.MOV.U32 R13, RZ, RZ, R4 ;  /* 0x000000ffff0d7224 */ /* 0x000fe400078e0004 */
[----:B------:R-:W-:Y:S02]  /*311f0*/  IMAD.MOV.U32 R12, RZ, RZ, 0x4 ;  /* 0x00000004ff0c7424 */ /* 0x000fe400078e00ff */
[----:B------:R-:W-:-:S07]  /*31200*/  IMAD.MOV.U32 R3, RZ, RZ, R14 ;  /* 0x000000ffff037224 */ /* 0x000fce00078e000e */
[----:B------:R-:W-:Y:S05]  /*31210*/  WARPSYNC.COLLECTIVE R15, `(.L_x_12478) ;  /* 0x000000000f087348 */ /* 0x000fea0003c00000 */
[----:B------:R0:W1:Y:S02]  /*31220*/  SHFL.IDX P6, R14, R13, R12, R11 ;  /* 0x0000000c0d0e7389 */ /* 0x00006400000c000b */
[----:B01----:R-:W-:Y:S01]  /*31230*/  ENDCOLLECTIVE ;  /* 0x000000000000791b */ /* 0x003fe20003800000 */
.L_x_12478:
        /* <DEDUP_REMOVED lines=16> */
.L_x_12479:
[----:B------:R-:W-:Y:S02]  /*31340*/  IMAD.MOV.U32 R13, RZ, RZ, R4 ;  /* 0x000000ffff0d7224 */ /* 0x000fe400078e0004 */
[----:B------:R-:W-:Y:S01]  /*31350*/  IMAD.MOV.U32 R12, RZ, RZ, 0x5 ;  /* 0x00000005ff0c7424 */ /* 0x000fe200078e00ff */
[----:B------:R-:W-:-:S07]  /*31360*/  MOV R3, R14 ;  /* 0x0000000e00037202 */ /* 0x000fce0000000f00 */
[----:B------:R-:W-:Y:S05]  /*31370*/  WARPSYNC.COLLECTIVE R15, `(.L_x_12480) ;  /* 0x000000000f087348 */ /* 0x000fea0003c00000 */
[----:B------:R0:W1:Y:S02]  /*31380*/  SHFL.IDX P6, R14, R13, R12, R11 ;  /* 0x0000000c0d0e7389 */ /* 0x00006400000c000b */
[----:B01----:R-:W-:Y:S01]  /*31390*/  ENDCOLLECTIVE ;  /* 0x000000000000791b */ /* 0x003fe20003800000 */
.L_x_12480:
        /* <DEDUP_REMOVED lines=16> */
.L_x_12481:
[----:B------:R-:W-:Y:S02]  /*314a0*/  IMAD.MOV.U32 R13, RZ, RZ, R4 ;  /* 0x000000ffff0d7224 */ /* 0x000fe400078e0004 */
[----:B------:R-:W-:Y:S02]  /*314b0*/  IMAD.MOV.U32 R12, RZ, RZ, 0x6 ;  /* 0x00000006ff0c7424 */ /* 0x000fe400078e00ff */
[----:B------:R-:W-:-:S07]  /*314c0*/  IMAD.MOV.U32 R3, RZ, RZ, R14 ;  /* 0x000000ffff037224 */ /* 0x000fce00078e000e */
[----:B------:R-:W-:Y:S05]  /*314d0*/  WARPSYNC.COLLECTIVE R15, `(.L_x_12482) ;  /* 0x000000000f087348 */ /* 0x000fea0003c00000 */
[----:B------:R0:W1:Y:S02]  /*314e0*/  SHFL.IDX P6, R14, R13, R12, R11 ;  /* 0x0000000c0d0e7389 */ /* 0x00006400000c000b */
[----:B01----:R-:W-:Y:S01]  /*314f0*/  ENDCOLLECTIVE ;  /* 0x000000000000791b */ /* 0x003fe20003800000 */
.L_x_12482:
        /* <DEDUP_REMOVED lines=16> */
.L_x_12483:
[----:B------:R-:W-:Y:S02]  /*31600*/  IMAD.MOV.U32 R13, RZ, RZ, R4 ;  /* 0x000000ffff0d7224 */ /* 0x000fe400078e0004 */
[----:B------:R-:W-:Y:S01]  /*31610*/  IMAD.MOV.U32 R12, RZ, RZ, 0x7 ;  /* 0x00000007ff0c7424 */ /* 0x000fe200078e00ff */
[----:B------:R-:W-:-:S07]  /*31620*/  MOV R3, R14 ;  /* 0x0000000e00037202 */ /* 0x000fce0000000f00 */
[----:B------:R-:W-:Y:S05]  /*31630*/  WARPSYNC.COLLECTIVE R15, `(.L_x_12484) ;  /* 0x000000000f087348 */ /* 0x000fea0003c00000 */
[----:B------:R0:W1:Y:S02]  /*31640*/  SHFL.IDX P6, R14, R13, R12, R11 ;  /* 0x0000000c0d0e7389 */ /* 0x00006400000c000b */
[----:B01----:R-:W-:Y:S01]  /*31650*/  ENDCOLLECTIVE ;  /* 0x000000000000791b */ /* 0x003fe20003800000 */
.L_x_12484:
        /* <DEDUP_REMOVED lines=14> */
.L_x_12485:
[----:B------:R-:W-:Y:S01]  /*31740*/  IMAD.MOV.U32 R0, RZ, RZ, R14 ;  /* 0x000000ffff007224 */ /* 0x000fe200078e000e */
[----:B------:R-:W-:Y:S06]  /*31750*/  BRA `(.L_x_12486) ;  /* 0xffffff9c00607947 */ /* 0x000fec000383ffff */
.L_x_12301:
[----:B0-----:R0:W1:Y:S02]  /*31760*/  SYNCS.PHASECHK.TRANS64.TRYWAIT P0, [R22+URZ+0x22820], R3 ;  /* 0x02282003160075a7 */ /* 0x001064000800017f */
[----:B-1----:R-:W-:Y:S05]  /*31770*/  @!P0 NANOSLEEP.SYNCS 0x989680 ;  /* 0x009896800000895d */ /* 0x002fea0003900000 */
[----:B------:R-:W1:Y:S02]  /*31780*/  @!P0 SYNCS.PHASECHK.TRANS64 P0, [R22+URZ+0x22820], R3 ;  /* 0x02282003160085a7 */ /* 0x000e64000800007f */
[----:B-1----:R-:W-:Y:S05]  /*31790*/  @!P0 BRA `(.L_x_12301) ;  /* 0xfffffffc00f08947 */ /* 0x002fea000383ffff */
[----:B------:R-:W-:Y:S05]  /*317a0*/  BRA `(.L_x_12487) ;  /* 0xffffff9c00bc7947 */ /* 0x000fea000383ffff */
.L_x_12304:
[----:B-1----:R1:W2:Y:S02]  /*317b0*/  SYNCS.PHASECHK.TRANS64.TRYWAIT P0, [R33+URZ+0x22860], R0 ;  /* 0x02286000210075a7 */ /* 0x0022a4000800017f */
[----:B--2---:R-:W-:Y:S05]  /*317c0*/  @!P0 NANOSLEEP.SYNCS 0x989680 ;  /* 0x009896800000895d */ /* 0x004fea0003900000 */
[----:B------:R-:W2:Y:S02]  /*317d0*/  @!P0 SYNCS.PHASECHK.TRANS64 P0, [R33+URZ+0x22860], R0 ;  /* 0x02286000210085a7 */ /* 0x000ea4000800007f */
[----:B--2---:R-:W-:Y:S05]  /*317e0*/  @!P0 BRA `(.L_x_12304) ;  /* 0xfffffffc00f08947 */ /* 0x004fea000383ffff */
[----:B------:R-:W-:Y:S05]  /*317f0*/  BRA `(.L_x_12488) ;  /* 0xffffff9c00cc7947 */ /* 0x000fea000383ffff */
.L_x_12305:
        /* <DEDUP_REMOVED lines=8> */
.L_x_12490:
[----:B------:R-:W-:Y:S05]  /*31880*/  BSYNC B0 ;  /* 0x0000000000007941 */ /* 0x000fea0003800000 */
.L_x_12489:
[----:B------:R-:W0:Y:S01]  /*31890*/  S2R R7, SR_TID.X ;  /* 0x0000000000077919 */ /* 0x000e220000002100 */
[----:B------:R-:W-:Y:S01]  /*318a0*/  IMAD.MOV.U32 R13, RZ, RZ, R5 ;  /* 0x000000ffff0d7224 */ /* 0x000fe200078e0005 */
[----:B------:R-:W-:Y:S01]  /*318b0*/  MOV R11, 0x181f ;  /* 0x0000181f000b7802 */ /* 0x000fe20000000f00 */
[----:B------:R-:W-:Y:S01]  /*318c0*/  IMAD.MOV.U32 R12, RZ, RZ, RZ ;  /* 0x000000ffff0c7224 */ /* 0x000fe200078e00ff */
[C---:B------:R-:W-:Y:S01]  /*318d0*/  LOP3.LUT P2, RZ, R34.reuse, 0x2, RZ, 0xc0, !PT ;  /* 0x0000000222ff7812 */ /* 0x040fe2000784c0ff */
[----:B------:R-:W-:Y:S01]  /*318e0*/  IMAD.MOV.U32 R15, RZ, RZ, -0x1 ;  /* 0xffffffffff0f7424 */ /* 0x000fe200078e00ff */
[----:B------:R-:W-:Y:S01]  /*318f0*/  LOP3.LUT P1, RZ, R34, 0x4, RZ, 0xc0, !PT ;  /* 0x0000000422ff7812 */ /* 0x000fe2000782c0ff */
[----:B------:R-:W-:Y:S02]  /*31900*/  IMAD.MOV.U32 R3, RZ, RZ, R14 ;  /* 0x000000ffff037224 */ /* 0x000fe400078e000e */
[----:B------:R-:W-:-:S10]  /*31910*/  IMAD R4, R4, 0x2, R22 ;  /* 0x0000000204047824 */ /* 0x000fd400078e0216 */
[----:B0-----:R-:W-:Y:S05]  /*31920*/  WARPSYNC.COLLECTIVE R15, `(.L_x_12491) ;  /* 0x000000000f087348 */ /* 0x001fea0003c00000 */
[----:B------:R1:W2:Y:S02]  /*31930*/  SHFL.IDX P6, R14, R13, R12, R11 ;  /* 0x0000000c0d0e7389 */ /* 0x0002a400000c000b */
[----:B012---:R-:W-:Y:S01]  /*31940*/  ENDCOLLECTIVE ;  /* 0x000000000000791b */ /* 0x007fe20003800000 */
.L_x_12491:
        /* <DEDUP_REMOVED lines=12> */
.L_x_12492:
        /* <DEDUP_REMOVED lines=17> */
.L_x_12493:
[----:B------:R-:W-:Y:S02]  /*31b20*/  IMAD.MOV.U32 R13, RZ, RZ, R6 ;  /* 0x000000ffff0d7224 */ /* 0x000fe400078e0006 */
[----:B------:R-:W-:Y:S01]  /*31b30*/  IMAD.MOV.U32 R12, RZ, RZ, 0x2 ;  /* 0x00000002ff0c7424 */ /* 0x000fe200078e00ff */
[----:B------:R-:W-:-:S13]  /*31b40*/  IADD3 R2, P4, R14, R0, RZ ;  /* 0x000000000e027210 */ /* 0x000fda0007f9e0ff */
[----:B------:R-:W-:Y:S05]  /*31b50*/  WARPSYNC.COLLECTIVE R15, `(.L_x_12494) ;  /* 0x000000000f087348 */ /* 0x000fea0003c00000 */
[----:B------:R0:W1:Y:S02]  /*31b60*/  SHFL.IDX P6, R14, R13, R12, R11 ;  /* 0x0000000c0d0e7389 */ /* 0x00006400000c000b */
[----:B01----:R-:W-:Y:S01]  /*31b70*/  ENDCOLLECTIVE ;  /* 0x000000000000791b */ /* 0x003fe20003800000 */
.L_x_12494:
[----:B------:R-:W-:Y:S01]  /*31b80*/  IMAD.X R3, RZ, RZ, R3, P4 ;  /* 0x000000ffff037224 */ /* 0x000fe200020e0603 */
[----:B------:R-:W-:Y:S02]  /*31b90*/  ISETP.LT.OR P4, PT, R17, 0x11, P3 ;  /* 0x000000111100780c */ /* 0x000fe40001f81670 */
[----:B------:R-:W-:-:S11]  /*31ba0*/  MOV R13, R5 ;  /* 0x00000005000d7202 */ /* 0x000fd60000000f00 */
        /* <DEDUP_REMOVED lines=14> */
.L_x_12495:
[----:B------:R-:W-:Y:S02]  /*31c90*/  IMAD.MOV.U32 R13, RZ, RZ, R6 ;  /* 0x000000ffff0d7224 */ /* 0x000fe400078e0006 */
[----:B------:R-:W-:Y:S01]  /*31ca0*/  IMAD.MOV.U32 R12, RZ, RZ, 0x3 ;  /* 0x00000003ff0c7424 */ /* 0x000fe200078e00ff */
[----:B------:R-:W-:-:S13]  /*31cb0*/  IADD3 R2, P4, R14, R0, RZ ;  /* 0x000000000e027210 */ /* 0x000fda0007f9e0ff */
[----:B------:R-:W-:Y:S05]  /*31cc0*/  WARPSYNC.COLLECTIVE R15, `(.L_x_12496) ;  /* 0x000000000f087348 */ /* 0x000fea0003c00000 */
[----:B------:R0:W1:Y:S02]  /*31cd0*/  SHFL.IDX P6, R14, R13, R12, R11 ;  /* 0x0000000c0d0e7389 */ /* 0x00006400000c000b */
[----:B01----:R-:W-:Y:S01]  /*31ce0*/  ENDCOLLECTIVE ;  /* 0x000000000000791b */ /* 0x003fe20003800000 */
.L_x_12496:
        /* <DEDUP_REMOVED lines=17> */
.L_x_12497:
[----:B------:R-:W-:Y:S02]  /*31e00*/  IMAD.MOV.U32 R13, RZ, RZ, R6 ;  /* 0x000000ffff0d7224 */ /* 0x000fe400078e0006 */
[----:B------:R-:W-:Y:S01]  /*31e10*/  IMAD.MOV.U32 R12, RZ, RZ, 0x4 ;  /* 0x00000004ff0c7424 */ /* 0x000fe200078e00ff */
[----:B------:R-:W-:-:S13]  /*31e20*/  IADD3 R2, P4, R14, R0, RZ ;  /* 0x000000000e027210 */ /* 0x000fda0007f9e0ff */
[----:B------:R-:W-:Y:S05]  /*31e30*/  WARPSYNC.COLLECTIVE R15, `(.L_x_12498) ;  /* 0x000000000f087348 */ /* 0x000fea0003c00000 */
[----:B------:R0:W1:Y:S02]  /*31e40*/  SHFL.IDX P6, R14, R13, R12, R11 ;  /* 0x0000000c0d0e7389 */ /* 0x00006400000c000b */
[----:B01----:R-:W-:Y:S01]  /*31e50*/  ENDCOLLECTIVE ;  /* 0x000000000000791b */ /* 0x003fe20003800000 */
.L_x_12498:
        /* <DEDUP_REMOVED lines=17> */
.L_x_12499:
[----:B------:R-:W-:Y:S02]  /*31f70*/  IMAD.MOV.U32 R13, RZ, RZ, R6 ;  /* 0x000000ffff0d7224 */ /* 0x000fe400078e0006 */
[----:B------:R-:W-:Y:S01]  /*31f80*/  IMAD.MOV.U32 R12, RZ, RZ, 0x5 ;  /* 0x00000005ff0c7424 */ /* 0x000fe200078e00ff */
[----:B------:R-:W-:-:S13]  /*31f90*/  IADD3 R2, P4, R14, R0, RZ ;  /* 0x000000000e027210 */ /* 0x000fda0007f9e0ff */
[----:B------:R-:W-:Y:S05]  /*31fa0*/  WARPSYNC.COLLECTIVE R15, `(.L_x_12500) ;  /* 0x000000000f087348 */ /* 0x000fea0003c00000 */
[----:B------:R0:W1:Y:S02]  /*31fb0*/  SHFL.IDX P6, R14, R13, R12, R11 ;  /* 0x0000000c0d0e7389 */ /* 0x00006400000c000b */
[----:B01----:R-:W-:Y:S01]  /*31fc0*/  ENDCOLLECTIVE ;  /* 0x000000000000791b */ /* 0x003fe20003800000 */
.L_x_12500:
        /* <DEDUP_REMOVED lines=12> */
.L_x_12501:
        /* <DEDUP_REMOVED lines=9> */
.L_x_12312:
[----:B0-----:R0:W1:Y:S02]  /*32120*/  SYNCS.PHASECHK.TRANS64.TRYWAIT P0, [R6+URZ+0x22840], R21 ;  /* 0x02284015060075a7 */ /* 0x001064000800017f */
[----:B-1----:R-:W-:Y:S05]  /*32130*/  @!P0 NANOSLEEP.SYNCS 0x989680 ;  /* 0x009896800000895d */ /* 0x002fea0003900000 */
[----:B------:R-:W1:Y:S02]  /*32140*/  @!P0 SYNCS.PHASECHK.TRANS64 P0, [R6+URZ+0x22840], R21 ;  /* 0x02284015060085a7 */ /* 0x000e64000800007f */
[----:B-1----:R-:W-:Y:S05]  /*32150*/  @!P0 BRA `(.L_x_12312) ;  /* 0xfffffffc00f08947 */ /* 0x002fea000383ffff */
[----:B------:R-:W-:Y:S05]  /*32160*/  BRA `(.L_x_12503) ;  /* 0xffffffa0002c7947 */ /* 0x000fea000383ffff */
.L_x_12313:
        /* <DEDUP_REMOVED lines=8> */
.L_x_12505:
[----:B------:R-:W-:Y:S05]  /*321f0*/  BSYNC B1 ;  /* 0x0000000000017941 */ /* 0x000fea0003800000 */
.L_x_12504:
        /* <DEDUP_REMOVED lines=9> */
.L_x_12506:
[----:B------:R-:W-:Y:S01]  /*32290*/  MOV R13, R9 ;  /* 0x00000009000d7202 */ /* 0x000fe20000000f00 */
[----:B------:R-:W-:Y:S02]  /*322a0*/  IMAD.MOV.U32 R12, RZ, RZ, 0x1 ;  /* 0x00000001ff0c7424 */ /* 0x000fe400078e00ff */
[----:B------:R-:W-:-:S07]  /*322b0*/  IMAD.MOV.U32 R2, RZ, RZ, R14 ;  /* 0x000000ffff027224 */ /* 0x000fce00078e000e */
[----:B------:R-:W-:Y:S05]  /*322c0*/  WARPSYNC.COLLECTIVE R15, `(.L_x_12507) ;  /* 0x000000000f087348 */ /* 0x000fea0003c00000 */
[----:B------:R0:W1:Y:S02]  /*322d0*/  SHFL.IDX P6, R14, R13, R12, R11 ;  /* 0x0000000c0d0e7389 */ /* 0x00006400000c000b */
[----:B01----:R-:W-:Y:S01]  /*322e0*/  ENDCOLLECTIVE ;  /* 0x000000000000791b */ /* 0x003fe20003800000 */
.L_x_12507:
        /* <DEDUP_REMOVED lines=11> */
.L_x_12508:
[----:B------:R-:W-:Y:S02]  /*323a0*/  IMAD.MOV.U32 R13, RZ, RZ, R9 ;  /* 0x000000ffff0d7224 */ /* 0x000fe400078e0009 */
[----:B------:R-:W-:Y:S02]  /*323b0*/  IMAD.MOV.U32 R12, RZ, RZ, 0x2 ;  /* 0x00000002ff0c7424 */ /* 0x000fe400078e00ff */
[----:B------:R-:W-:-:S07]  /*323c0*/  IMAD.MOV.U32 R2, RZ, RZ, R14 ;  /* 0x000000ffff027224 */ /* 0x000fce00078e000e */
[----:B------:R-:W-:Y:S05]  /*323d0*/  WARPSYNC.COLLECTIVE R15, `(.L_x_12509) ;  /* 0x000000000f087348 */ /* 0x000fea0003c00000 */
[----:B------:R0:W1:Y:S02]  /*323e0*/  SHFL.IDX P6, R14, R13, R12, R11 ;  /* 0x0000000c0d0e7389 */ /* 0x00006400000c000b */
[----:B01----:R-:W-:Y:S01]  /*323f0*/  ENDCOLLECTIVE ;  /* 0x000000000000791b */ /* 0x003fe20003800000 */
.L_x_12509:
        /* <DEDUP_REMOVED lines=11> */
.L_x_12510:
[----:B------:R-:W-:Y:S02]  /*324b0*/  IMAD.MOV.U32 R13, RZ, RZ, R9 ;  /* 0x000000ffff0d7224 */ /* 0x000fe400078e0009 */
[----:B------:R-:W-:Y:S02]  /*324c0*/  IMAD.MOV.U32 R12, RZ, RZ, 0x3 ;  /* 0x00000003ff0c7424 */ /* 0x000fe400078e00ff */
[----:B------:R-:W-:-:S07]  /*324d0*/  IMAD.MOV.U32 R2, RZ, RZ, R14 ;  /* 0x000000ffff027224 */ /* 0x000fce00078e000e */
[----:B------:R-:W-:Y:S05]  /*324e0*/  WARPSYNC.COLLECTIVE R15, `(.L_x_12511) ;  /* 0x000000000f087348 */ /* 0x000fea0003c00000 */
[----:B------:R0:W1:Y:S02]  /*324f0*/  SHFL.IDX P6, R14, R13, R12, R11 ;  /* 0x0000000c0d0e7389 */ /* 0x00006400000c000b */
[----:B01----:R-:W-:Y:S01]  /*32500*/  ENDCOLLECTIVE ;  /* 0x000000000000791b */ /* 0x003fe20003800000 */
.L_x_12511:
        /* <DEDUP_REMOVED lines=11> */
.L_x_12512:
[----:B------:R-:W-:Y:S02]  /*325c0*/  IMAD.MOV.U32 R13, RZ, RZ, R9 ;  /* 0x000000ffff0d7224 */ /* 0x000fe400078e0009 */
[----:B------:R-:W-:Y:S02]  /*325d0*/  IMAD.MOV.U32 R12, RZ, RZ, 0x4 ;  /* 0x00000004ff0c7424 */ /* 0x000fe400078e00ff */
[----:B------:R-:W-:-:S07]  /*325e0*/  IMAD.MOV.U32 R2, RZ, RZ, R14 ;  /* 0x000000ffff027224 */ /* 0x000fce00078e000e */
[----:B------:R-:W-:Y:S05]  /*325f0*/  WARPSYNC.COLLECTIVE R15, `(.L_x_12513) ;  /* 0x000000000f087348 */ /* 0x000fea0003c00000 */
[----:B------:R0:W1:Y:S02]  /*32600*/  SHFL.IDX P6, R14, R13, R12, R11 ;  /* 0x0000000c0d0e7389 */ /* 0x00006400000c000b */
[----:B01----:R-:W-:Y:S01]  /*32610*/  ENDCOLLECTIVE ;  /* 0x000000000000791b */ /* 0x003fe20003800000 */
.L_x_12513:
        /* <DEDUP_REMOVED lines=11> */
.L_x_12514:
[----:B------:R-:W-:Y:S02]  /*326d0*/  IMAD.MOV.U32 R13, RZ, RZ, R9 ;  /* 0x000000ffff0d7224 */ /* 0x000fe400078e0009 */
[----:B------:R-:W-:Y:S02]  /*326e0*/  IMAD.MOV.U32 R12, RZ, RZ, 0x5 ;  /* 0x00000005ff0c7424 */ /* 0x000fe400078e00ff */
[----:B------:R-:W-:-:S07]  /*326f0*/  IMAD.MOV.U32 R2, RZ, RZ, R14 ;  /* 0x000000ffff027224 */ /* 0x000fce00078e000e */
[----:B------:R-:W-:Y:S05]  /*32700*/  WARPSYNC.COLLECTIVE R15, `(.L_x_12515) ;  /* 0x000000000f087348 */ /* 0x000fea0003c00000 */
[----:B------:R0:W1:Y:S02]  /*32710*/  SHFL.IDX P6, R14, R13, R12, R11 ;  /* 0x0000000c0d0e7389 */ /* 0x00006400000c000b */
[----:B01----:R-:W-:Y:S01]  /*32720*/  ENDCOLLECTIVE ;  /* 0x000000000000791b */ /* 0x003fe20003800000 */
.L_x_12515:
        /* <DEDUP_REMOVED lines=11> */
.L_x_12516:
[----:B------:R-:W-:Y:S01]  /*327e0*/  MOV R2, R14 ;  /* 0x0000000e00027202 */ /* 0x000fe20000000f00 */
[----:B------:R-:W-:Y:S06]  /*327f0*/  BRA `(.L_x_12517) ;  /* 0xffffff9c00547947 */ /* 0x000fec000383ffff */
.L_x_12318:
[----:B---3--:R3:W4:Y:S02]  /*32800*/  SYNCS.PHASECHK.TRANS64.TRYWAIT P0, [R6+URZ+0x22860], R21 ;  /* 0x02286015060075a7 */ /* 0x008724000800017f */
[----:B----4-:R-:W-:Y:S05]  /*32810*/  @!P0 NANOSLEEP.SYNCS 0x989680 ;  /* 0x009896800000895d */ /* 0x010fea0003900000 */
[----:B------:R-:W4:Y:S02]  /*32820*/  @!P0 SYNCS.PHASECHK.TRANS64 P0, [R6+URZ+0x22860], R21 ;  /* 0x02286015060085a7 */ /* 0x000f24000800007f */
[----:B----4-:R-:W-:Y:S05]  /*32830*/  @!P0 BRA `(.L_x_12318) ;  /* 0xfffffffc00f08947 */ /* 0x010fea000383ffff */
[----:B------:R-:W-:Y:S05]  /*32840*/  BRA `(.L_x_12518) ;  /* 0xffffff9c00a47947 */ /* 0x000fea000383ffff */
.L_x_12319:
        /* <DEDUP_REMOVED lines=8> */
.L_x_12520:
[----:B------:R-:W-:Y:S05]  /*328d0*/  BSYNC B1 ;  /* 0x0000000000017941 */ /* 0x000fea0003800000 */
.L_x_12519:
        /* <DEDUP_REMOVED lines=9> */
.L_x_12521:
[----:B------:R-:W-:Y:S02]  /*32970*/  IMAD.MOV.U32 R13, RZ, RZ, R9 ;  /* 0x000000ffff0d7224 */ /* 0x000fe400078e0009 */
[----:B------:R-:W-:Y:S01]  /*32980*/  IMAD.MOV.U32 R12, RZ, RZ, 0x1 ;  /* 0x00000001ff0c7424 */ /* 0x000fe200078e00ff */
[----:B------:R-:W-:-:S13]  /*32990*/  IADD3 R2, P0, R14, R0, RZ ;  /* 0x000000000e027210 */ /* 0x000fda0007f1e0ff */
[----:B------:R-:W-:Y:S05]  /*329a0*/  WARPSYNC.COLLECTIVE R15, `(.L_x_12522) ;  /* 0x000000000f087348 */ /* 0x000fea0003c00000 */
[----:B------:R0:W1:Y:S02]  /*329b0*/  SHFL.IDX P6, R14, R13, R12, R11 ;  /* 0x0000000c0d0e7389 */ /* 0x00006400000c000b */
[----:B01----:R-:W-:Y:S01]  /*329c0*/  ENDCOLLECTIVE ;  /* 0x000000000000791b */ /* 0x003fe20003800000 */
.L_x_12522:
        /* <DEDUP_REMOVED lines=13> */
.L_x_12523:
[----:B------:R-:W-:Y:S02]  /*32aa0*/  IMAD.MOV.U32 R13, RZ, RZ, R9 ;  /* 0x000000ffff0d7224 */ /* 0x000fe400078e0009 */
[----:B------:R-:W-:Y:S01]  /*32ab0*/  IMAD.MOV.U32 R12, RZ, RZ, 0x2 ;  /* 0x00000002ff0c7424 */ /* 0x000fe200078e00ff */
[----:B------:R-:W-:-:S13]  /*32ac0*/  IADD3 R2, P0, R14, R0, RZ ;  /* 0x000000000e027210 */ /* 0x000fda0007f1e0ff */
[----:B------:R-:W-:Y:S05]  /*32ad0*/  WARPSYNC.COLLECTIVE R15, `(.L_x_12524) ;  /* 0x000000000f087348 */ /* 0x000fea0003c00000 */
[----:B------:R0:W1:Y:S02]  /*32ae0*/  SHFL.IDX P6, R14, R13, R12, R11 ;  /* 0x0000000c0d0e7389 */ /* 0x00006400000c000b */
[----:B01----:R-:W-:Y:S01]  /*32af0*/  ENDCOLLECTIVE ;  /* 0x000000000000791b */ /* 0x003fe20003800000 */
.L_x_12524:
        /* <DEDUP_REMOVED lines=13> */
.L_x_12525:
[----:B------:R-:W-:Y:S02]  /*32bd0*/  IMAD.MOV.U32 R13, RZ, RZ, R9 ;  /* 0x000000ffff0d7224 */ /* 0x000fe400078e0009 */
[----:B------:R-:W-:Y:S01]  /*32be0*/  IMAD.MOV.U32 R12, RZ, RZ, 0x3 ;  /* 0x00000003ff0c7424 */ /* 0x000fe200078e00ff */
[----:B------:R-:W-:-:S13]  /*32bf0*/  IADD3 R2, P0, R14, R0, RZ ;  /* 0x000000000e027210 */ /* 0x000fda0007f1e0ff */
[----:B------:R-:W-:Y:S05]  /*32c00*/  WARPSYNC.COLLECTIVE R15, `(.L_x_12526) ;  /* 0x000000000f087348 */ /* 0x000fea0003c00000 */
[----:B------:R0:W1:Y:S02]  /*32c10*/  SHFL.IDX P6, R14, R13, R12, R11 ;  /* 0x0000000c0d0e7389 */ /* 0x00006400000c000b */
[----:B01----:R-:W-:Y:S01]  /*32c20*/  ENDCOLLECTIVE ;  /* 0x000000000000791b */ /* 0x003fe20003800000 */
.L_x_12526:
        /* <DEDUP_REMOVED lines=13> */
.L_x_12527:
[----:B------:R-:W-:Y:S01]  /*32d00*/  IMAD.MOV.U32 R13, RZ, RZ, R9 ;  /* 0x000000ffff0d7224 */ /* 0x000fe200078e0009 */
[----:B------:R-:W-:Y:S02]  /*32d10*/  MOV R12, 0x4 ;  /* 0x00000004000c7802 */ /* 0x000fe40000000f00 */
[----:B------:R-:W-:-:S13]  /*32d20*/  IADD3 R2, P0, R14, R0, RZ ;  /* 0x000000000e027210 */ /* 0x000fda0007f1e0ff */
[----:B------:R-:W-:Y:S05]  /*32d30*/  WARPSYNC.COLLECTIVE R15, `(.L_x_12528) ;  /* 0x000000000f087348 */ /* 0x000fea0003c00000 */
[----:B------:R0:W1:Y:S02]  /*32d40*/  SHFL.IDX P6, R14, R13, R12, R11 ;  /* 0x0000000c0d0e7389 */ /* 0x00006400000c000b */
[----:B01----:R-:W-:Y:S01]  /*32d50*/  ENDCOLLECTIVE ;  /* 0x000000000000791b */ /* 0x003fe20003800000 */
.L_x_12528:
        /* <DEDUP_REMOVED lines=13> */
.L_x_12529:
[----:B------:R-:W-:Y:S02]  /*32e30*/  IMAD.MOV.U32 R13, RZ, RZ, R9 ;  /* 0x000000ffff0d7224 */ /* 0x000fe400078e0009 */
[----:B------:R-:W-:Y:S01]  /*32e40*/  IMAD.MOV.U32 R12, RZ, RZ, 0x5 ;  /* 0x00000005ff0c7424 */ /* 0x000fe200078e00ff */
[----:B------:R-:W-:-:S13]  /*32e50*/  IADD3 R2, P0, R14, R0, RZ ;  /* 0x000000000e027210 */ /* 0x000fda0007f1e0ff */
[----:B------:R-:W-:Y:S05]  /*32e60*/  WARPSYNC.COLLECTIVE R15, `(.L_x_12530) ;  /* 0x000000000f087348 */ /* 0x000fea0003c00000 */
[----:B------:R0:W1:Y:S02]  /*32e70*/  SHFL.IDX P6, R14, R13, R12, R11 ;  /* 0x0000000c0d0e7389 */ /* 0x00006400000c000b */
[----:B01----:R-:W-:Y:S01]  /*32e80*/  ENDCOLLECTIVE ;  /* 0x000000000000791b */ /* 0x003fe20003800000 */
.L_x_12530:
        /* <DEDUP_REMOVED lines=13> */
.L_x_12531:
[----:B------:R-:W-:Y:S05]  /*32f60*/  BRA `(.L_x_12532) ;  /* 0xffffff9800e87947 */ /* 0x000fea000383ffff */
.L_x_12327:
        /* <DEDUP_REMOVED lines=8> */
.L_x_12534:
[----:B------:R-:W-:Y:S05]  /*32ff0*/  BSYNC B0 ;  /* 0x0000000000007941 */ /* 0x000fea0003800000 */
.L_x_12533:
        /* <DEDUP_REMOVED lines=9> */
.L_x_12535:
        /* <DEDUP_REMOVED lines=24> */
.L_x_12536:
[----:B------:R-:W-:Y:S01]  /*33210*/  IMAD.MOV.U32 R12, RZ, RZ, 0x2 ;  /* 0x00000002ff0c7424 */ /* 0x000fe200078e00ff */
[----:B------:R-:W-:-:S05]  /*33220*/  SEL R14, R14, RZ, P1 ;  /* 0x000000ff0e0e7207 */ /* 0x000fca0000800000 */
[----:B------:R-:W-:-:S04]  /*33230*/  IMAD.IADD R5, R13, 0x1, R14 ;  /* 0x000000010d057824 */ /* 0x000fc800078e020e */
[----:B------:R-:W-:-:S07]  /*33240*/  IMAD.MOV.U32 R13, RZ, RZ, R5 ;  /* 0x000000ffff0d7224 */ /* 0x000fce00078e0005 */
[----:B------:R-:W-:Y:S05]  /*33250*/  WARPSYNC.COLLECTIVE R15, `(.L_x_12537) ;  /* 0x000000000f087348 */ /* 0x000fea0003c00000 */
[----:B------:R0:W1:Y:S02]  /*33260*/  SHFL.UP P6, R14, R13, R12, R11 ;  /* 0x0400000c0d0e7389 */ /* 0x00006400000c000b */
[----:B01----:R-:W-:Y:S01]  /*33270*/  ENDCOLLECTIVE ;  /* 0x000000000000791b */ /* 0x003fe20003800000 */
.L_x_12537:
[----:B------:R-:W-:Y:S01]  /*33280*/  IMAD.MOV.U32 R12, RZ, RZ, 0x4 ;  /* 0x00000004ff0c7424 */ /* 0x000fe200078e00ff */
[----:B------:R-:W-:-:S05]  /*33290*/  SEL R2, R14, RZ, P2 ;  /* 0x000000ff0e027207 */ /* 0x000fca0001000000 */
[----:B------:R-:W-:-:S05]  /*332a0*/  IMAD.IADD R2, R5, 0x1, R2 ;  /* 0x0000000105027824 */ /* 0x000fca00078e0202 */
[----:B------:R-:W-:-:S07]  /*332b0*/  MOV R13, R2 ;  /* 0x00000002000d7202 */ /* 0x000fce0000000f00 */
[----:B------:R-:W-:Y:S05]  /*332c0*/  WARPSYNC.COLLECTIVE R15, `(.L_x_12538) ;  /* 0x000000000f087348 */ /* 0x000fea0003c00000 */
[----:B------:R0:W1:Y:S02]  /*332d0*/  SHFL.UP P6, R14, R13, R12, R11 ;  /* 0x0400000c0d0e7389 */ /* 0x00006400000c000b */
[----:B01----:R-:W-:Y:S01]  /*332e0*/  ENDCOLLECTIVE ;  /* 0x000000000000791b */ /* 0x003fe20003800000 */
.L_x_12538:
[----:B------:R-:W-:Y:S01]  /*332f0*/  IMAD.MOV.U32 R12, RZ, RZ, 0x8 ;  /* 0x00000008ff0c7424 */ /* 0x000fe200078e00ff */
[----:B------:R-:W-:-:S05]  /*33300*/  SEL R3, R14, RZ, P3 ;  /* 0x000000ff0e037207 */ /* 0x000fca0001800000 */
[----:B------:R-:W-:-:S04]  /*33310*/  IMAD.IADD R3, R2, 0x1, R3 ;  /* 0x0000000102037824 */ /* 0x000fc800078e0203 */
[----:B------:R-:W-:-:S07]  /*33320*/  IMAD.MOV.U32 R13, RZ, RZ, R3 ;  /* 0x000000ffff0d7224 */ /* 0x000fce00078e0003 */
[----:B------:R-:W-:Y:S05]  /*33330*/  WARPSYNC.COLLECTIVE R15, `(.L_x_12539) ;  /* 0x000000000f087348 */ /* 0x000fea0003c00000 */
[----:B------:R0:W1:Y:S02]  /*33340*/  SHFL.UP P6, R14, R13, R12, R11 ;  /* 0x0400000c0d0e7389 */ /* 0x00006400000c000b */
[----:B01----:R-:W-:Y:S01]  /*33350*/  ENDCOLLECTIVE ;  /* 0x000000000000791b */ /* 0x003fe20003800000 */
.L_x_12539:
[----:B------:R-:W-:Y:S01]  /*33360*/  IMAD.MOV.U32 R12, RZ, RZ, 0x10 ;  /* 0x00000010ff0c7424 */ /* 0x000fe200078e00ff */
[----:B------:R-:W-:-:S05]  /*33370*/  SEL R14, R14, RZ, P4 ;  /* 0x000000ff0e0e7207 */ /* 0x000fca0002000000 */
[----:B------:R-:W-:-:S04]  /*33380*/  IMAD.IADD R5, R3, 0x1, R14 ;  /* 0x0000000103057824 */ /* 0x000fc800078e020e */
[----:B------:R-:W-:-:S07]  /*33390*/  IMAD.MOV.U32 R13, RZ, RZ, R5 ;  /* 0x000000ffff0d7224 */ /* 0x000fce00078e0005 */
[----:B------:R-:W-:Y:S05]  /*333a0*/  WARPSYNC.COLLECTIVE R15, `(.L_x_12540) ;  /* 0x000000000f087348 */ /* 0x000fea0003c00000 */
[----:B------:R0:W1:Y:S02]  /*333b0*/  SHFL.UP P6, R14, R13, R12, R11 ;  /* 0x0400000c0d0e7389 */ /* 0x00006400000c000b */
[----:B01----:R-:W-:Y:S01]  /*333c0*/  ENDCOLLECTIVE ;  /* 0x000000000000791b */ /* 0x003fe20003800000 */
.L_x_12540:
        /* <DEDUP_REMOVED lines=8> */
.L_x_12541:
[----:B------:R-:W-:Y:S05]  /*33450*/  BRA `(.L_x_12542) ;  /* 0xffffff9c00487947 */ /* 0x000fea000383ffff */
.L_x_12330:
[----:B------:R-:W-:Y:S01]  /*33460*/  BSSY B0, `(.L_x_12543) ;  /* 0x0000007000007945 */ /* 0x000fe20003800000 */
[----:B------:R-:W-:Y:S01]  /*33470*/  IMAD.MOV.U32 R12, RZ, RZ, 0x1 ;  /* 0x00000001ff0c7424 */ /* 0x000fe200078e00ff */
[----:B------:R-:W-:Y:S01]  /*33480*/  MOV R11, RZ ;  /* 0x000000ff000b7202 */ /* 0x000fe20000000f00 */
[----:B------:R-:W-:-:S07]  /*33490*/  IMAD.MOV.U32 R15, RZ, RZ, -0x1 ;  /* 0xffffffffff0f7424 */ /* 0x000fce00078e00ff */
[----:B------:R-:W-:Y:S05]  /*334a0*/  WARPSYNC.COLLECTIVE R15, `(.L_x_12544) ;  /* 0x000000000f087348 */ /* 0x000fea0003c00000 */
[----:B------:R0:W1:Y:S02]  /*334b0*/  SHFL.UP P6, R14, R13, R12, R11 ;  /* 0x0400000c0d0e7389 */ /* 0x00006400000c000b */
[----:B01----:R-:W-:Y:S01]  /*334c0*/  ENDCOLLECTIVE ;  /* 0x000000000000791b */ /* 0x003fe20003800000 */
.L_x_12544:
[----:B------:R-:W-:Y:S05]  /*334d0*/  BSYNC B0 ;  /* 0x0000000000007941 */ /* 0x000fea0003800000 */
.L_x_12543:
        /* <DEDUP_REMOVED lines=8> */
.L_x_12545:
[----:B------:R-:W-:Y:S01]  /*33560*/  IMAD.MOV.U32 R12, RZ, RZ, 0x4 ;  /* 0x00000004ff0c7424 */ /* 0x000fe200078e00ff */
[----:B------:R-:W-:-:S05]  /*33570*/  SEL R2, R14, RZ, P2 ;  /* 0x000000ff0e027207 */ /* 0x000fca0001000000 */
[----:B------:R-:W-:-:S04]  /*33580*/  IMAD.IADD R2, R13, 0x1, R2 ;  /* 0x000000010d027824 */ /* 0x000fc800078e0202 */
[----:B------:R-:W-:-:S07]  /*33590*/  IMAD.MOV.U32 R13, RZ, RZ, R2 ;  /* 0x000000ffff0d7224 */ /* 0x000fce00078e0002 */
[----:B------:R-:W-:Y:S05]  /*335a0*/  WARPSYNC.COLLECTIVE R15, `(.L_x_12546) ;  /* 0x000000000f087348 */ /* 0x000fea0003c00000 */
[----:B------:R0:W1:Y:S02]  /*335b0*/  SHFL.UP P6, R14, R13, R12, R11 ;  /* 0x0400000c0d0e7389 */ /* 0x00006400000c000b */
[----:B01----:R-:W-:Y:S01]  /*335c0*/  ENDCOLLECTIVE ;  /* 0x000000000000791b */ /* 0x003fe20003800000 */
.L_x_12546:
[----:B------:R-:W-:Y:S01]  /*335d0*/  IMAD.MOV.U32 R12, RZ, RZ, 0x8 ;  /* 0x00000008ff0c7424 */ /* 0x000fe200078e00ff */
[----:B------:R-:W-:-:S05]  /*335e0*/  SEL R3, R14, RZ, P3 ;  /* 0x000000ff0e037207 */ /* 0x000fca0001800000 */
[----:B------:R-:W-:-:S04]  /*335f0*/  IMAD.IADD R3, R2, 0x1, R3 ;  /* 0x0000000102037824 */ /* 0x000fc800078e0203 */
[----:B------:R-:W-:-:S07]  /*33600*/  IMAD.MOV.U32 R13, RZ, RZ, R3 ;  /* 0x000000ffff0d7224 */ /* 0x000fce00078e0003 */
[----:B------:R-:W-:Y:S05]  /*33610*/  WARPSYNC.COLLECTIVE R15, `(.L_x_12547) ;  /* 0x000000000f087348 */ /* 0x000fea0003c00000 */
[----:B------:R0:W1:Y:S02]  /*33620*/  SHFL.UP P6, R14, R13, R12, R11 ;  /* 0x0400000c0d0e7389 */ /* 0x00006400000c000b */
[----:B01----:R-:W-:Y:S01]  /*33630*/  ENDCOLLECTIVE ;  /* 0x000000000000791b */ /* 0x003fe20003800000 */
.L_x_12547:
[----:B------:R-:W-:Y:S02]  /*33640*/  MOV R12, 0x10 ;  /* 0x00000010000c7802 */ /* 0x000fe40000000f00 */
[----:B------:R-:W-:-:S05]  /*33650*/  SEL R14, R14, RZ, P4 ;  /* 0x000000ff0e0e7207 */ /* 0x000fca0002000000 */
[----:B------:R-:W-:-:S04]  /*33660*/  IMAD.IADD R5, R3, 0x1, R14 ;  /* 0x0000000103057824 */ /* 0x000fc800078e020e */
[----:B------:R-:W-:-:S07]  /*33670*/  IMAD.MOV.U32 R13, RZ, RZ, R5 ;  /* 0x000000ffff0d7224 */ /* 0x000fce00078e0005 */
[----:B------:R-:W-:Y:S05]  /*33680*/  WARPSYNC.COLLECTIVE R15, `(.L_x_12548) ;  /* 0x000000000f087348 */ /* 0x000fea0003c00000 */
[----:B------:R0:W1:Y:S02]  /*33690*/  SHFL.UP P6, R14, R13, R12, R11 ;  /* 0x0400000c0d0e7389 */ /* 0x00006400000c000b */
[----:B01----:R-:W-:Y:S01]  /*336a0*/  ENDCOLLECTIVE ;  /* 0x000000000000791b */ /* 0x003fe20003800000 */
.L_x_12548:
        /* <DEDUP_REMOVED lines=8> */
.L_x_12549:
[----:B------:R-:W-:Y:S05]  /*33730*/  BRA `(.L_x_12550) ;  /* 0xffffff9c00347947 */ /* 0x000fea000383ffff */
.L_x_12332:
[----:B------:R-:W-:Y:S01]  /*33740*/  BSSY B0, `(.L_x_12551) ;  /* 0x0000006000007945 */ /* 0x000fe20003800000 */
[----:B------:R-:W-:Y:S01]  /*33750*/  PLOP3.LUT P6, PT, P6, PT, PT, 0x8, 0x0 ;  /* 0x000000000000781c */ /* 0x000fe200037ce170 */
[----:B------:R-:W-:-:S12]  /*33760*/  IMAD.MOV.U32 R15, RZ, RZ, -0x1 ;  /* 0xffffffffff0f7424 */ /* 0x000fd800078e00ff */
[----:B0-----:R-:W-:Y:S05]  /*33770*/  WARPSYNC.COLLECTIVE R15, `(.L_x_12552) ;  /* 0x000000000f087348 */ /* 0x001fea0003c00000 */
[----:B------:R-:W-:Y:S01]  /*33780*/  VOTE.ANY R14, PT, P6 ;  /* 0x00000000000e7806 */ /* 0x000fe200030e0100 */
[----:B0-----:R-:W-:Y:S06]  /*33790*/  ENDCOLLECTIVE ;  /* 0x000000000000791b */ /* 0x001fec0003800000 */
.L_x_12552:
[----:B------:R-:W-:Y:S05]  /*337a0*/  BSYNC B0 ;  /* 0x0000000000007941 */ /* 0x000fea0003800000 */
.L_x_12551:
        /* <DEDUP_REMOVED lines=8> */
.L_x_12553:
[----:B------:R-:W-:Y:S02]  /*33830*/  IMAD.IADD R19, R12, 0x1, R19 ;  /* 0x000000010c137824 */ /* 0x000fe400078e0213 */
[----:B------:R-:W-:Y:S02]  /*33840*/  IMAD.MOV.U32 R13, RZ, RZ, R4 ;  /* 0x000000ffff0d7224 */ /* 0x000fe400078e0004 */
[----:B------:R-:W-:-:S07]  /*33850*/  IMAD.MOV.U32 R17, RZ, RZ, R14 ;  /* 0x000000ffff117224 */ /* 0x000fce00078e000e */
[----:B------:R-:W-:Y:S05]  /*33860*/  WARPSYNC.COLLECTIVE R15, `(.L_x_12554) ;  /* 0x000000000f087348 */ /* 0x000fea0003c00000 */
[----:B------:R0:W1:Y:S02]  /*33870*/  SHFL.IDX P6, R14, R13, R12, R11 ;  /* 0x0000000c0d0e7389 */ /* 0x00006400000c000b */
[----:B01----:R-:W-:Y:S01]  /*33880*/  ENDCOLLECTIVE ;  /* 0x000000000000791b */ /* 0x003fe20003800000 */
.L_x_12554:
[----:B------:R-:W-:Y:S01]  /*33890*/  IMAD.MOV.U32 R4, RZ, RZ, R14 ;  /* 0x000000ffff047224 */ /* 0x000fe200078e000e */
[----:B------:R-:W-:Y:S06]  /*338a0*/  BRA `(.L_x_12555) ;  /* 0xffffff9c00187947 */ /* 0x000fec000383ffff */
.L_x_12334:
[----:B------:R-:W-:Y:S01]  /*338b0*/  BSSY B0, `(.L_x_12556) ;  /* 0x0000007000007945 */ /* 0x000fe20003800000 */
[----:B------:R-:W-:Y:S01]  /*338c0*/  MOV R13, R2 ;  /* 0x00000002000d7202 */ /* 0x000fe20000000f00 */
[----:B------:R-:W-:Y:S02]  /*338d0*/  IMAD.MOV.U32 R11, RZ, RZ, 0x1f ;  /* 0x0000001fff0b7424 */ /* 0x000fe400078e00ff */
[----:B------:R-:W-:-:S07]  /*338e0*/  IMAD.MOV.U32 R15, RZ, RZ, -0x1 ;  /* 0xffffffffff0f7424 */ /* 0x000fce00078e00ff */
[----:B0-23--:R-:W-:Y:S05]  /*338f0*/  WARPSYNC.COLLECTIVE R15, `(.L_x_12557) ;  /* 0x000000000f087348 */ /* 0x00dfea0003c00000 */
[----:B------:R1:W4:Y:S02]  /*33900*/  SHFL.IDX P6, R14, R13, R12, R11 ;  /* 0x0000000c0d0e7389 */ /* 0x00032400000c000b */
[----:B01234-:R-:W-:Y:S01]  /*33910*/  ENDCOLLECTIVE ;  /* 0x000000000000791b */ /* 0x01ffe20003800000 */
.L_x_12557:
[----:B------:R-:W-:Y:S05]  /*33920*/  BSYNC B0 ;  /* 0x0000000000007941 */ /* 0x000fea0003800000 */
.L_x_12556:
[----:B------:R-:W-:Y:S01]  /*33930*/  IMAD.MOV.U32 R6, RZ, RZ, R14 ;  /* 0x000000ffff067224 */ /* 0x000fe200078e000e */
[----:B------:R-:W-:Y:S06]  /*33940*/  BRA `(.L_x_12333) ;  /* 0xffffff9c00087947 */ /* 0x000fec000383ffff */
.L_x_12340:
[----:B0-----:R0:W4:Y:S02]  /*33950*/  SYNCS.PHASECHK.TRANS64.TRYWAIT P0, [R4+URZ+0x22820], R0 ;  /* 0x02282000040075a7 */ /* 0x001124000800017f */
[----:B----4-:R-:W-:Y:S05]  /*33960*/  @!P0 NANOSLEEP.SYNCS 0x989680 ;  /* 0x009896800000895d */ /* 0x010fea0003900000 */
[----:B------:R-:W4:Y:S02]  /*33970*/  @!P0 SYNCS.PHASECHK.TRANS64 P0, [R4+URZ+0x22820], R0 ;  /* 0x02282000040085a7 */ /* 0x000f24000800007f */
[----:B----4-:R-:W-:Y:S05]  /*33980*/  @!P0 BRA `(.L_x_12340) ;  /* 0xfffffffc00f08947 */ /* 0x010fea000383ffff */
[----:B------:R-:W-:Y:S05]  /*33990*/  BRA `(.L_x_12558) ;  /* 0xffffffa400607947 */ /* 0x000fea000383ffff */
.L_x_12341:
        /* <DEDUP_REMOVED lines=11> */
.L_x_12560:
[----:B------:R-:W-:Y:S05]  /*33a50*/  BSYNC B0 ;  /* 0x0000000000007941 */ /* 0x000fea0003800000 */
.L_x_12559:
[----:B------:R-:W-:Y:S05]  /*33a60*/  BRA `(.L_x_12561) ;  /* 0xffffffa400487947 */ /* 0x000fea000383ffff */
.L_x_12342:
[----:B------:R-:W-:Y:S01]  /*33a70*/  BSSY B0, `(.L_x_12562) ;  /* 0x0000006000007945 */ /* 0x000fe20003800000 */
[----:B------:R-:W-:-:S07]  /*33a80*/  IMAD.MOV.U32 R15, RZ, RZ, -0x1 ;  /* 0xffffffffff0f7424 */ /* 0x000fce00078e00ff */
[----:B0123--:R-:W-:Y:S05]  /*33a90*/  WARPSYNC.COLLECTIVE R15, `(.L_x_12563) ;  /* 0x000000000f0c7348 */ /* 0x00ffea0003c00000 */
[----:B------:R-:W-:Y:S02]  /*33aa0*/  ELECT P6, UR62, PT ;  /* 0x00000000003e782f */ /* 0x000fe400038c0000 */
[----:B------:R-:W-:Y:S01]  /*33ab0*/  MOV R14, UR62 ;  /* 0x0000003e000e7c02 */ /* 0x000fe20008000f00 */
[----:B0123--:R-:W-:Y:S10]  /*33ac0*/  ENDCOLLECTIVE ;  /* 0x000000000000791b */ /* 0x00fff40003800000 */
.L_x_12563:
[----:B------:R-:W-:Y:S05]  /*33ad0*/  BSYNC B0 ;  /* 0x0000000000007941 */ /* 0x000fea0003800000 */
.L_x_12562:
[----:B------:R-:W-:Y:S05]  /*33ae0*/  BRA `(.L_x_12564) ;  /* 0xffffffa4003c7947 */ /* 0x000fea000383ffff */
.L_x_12344:
[----:B0-----:R0:W4:Y:S02]  /*33af0*/  SYNCS.PHASECHK.TRANS64.TRYWAIT P1, [R5+URZ+0x22840], R0 ;  /* 0x02284000050075a7 */ /* 0x001124000802017f */
[----:B----4-:R-:W-:Y:S05]  /*33b00*/  @!P1 NANOSLEEP.SYNCS 0x989680 ;  /* 0x009896800000995d */ /* 0x010fea0003900000 */
[----:B------:R-:W4:Y:S02]  /*33b10*/  @!P1 SYNCS.PHASECHK.TRANS64 P1, [R5+URZ+0x22840], R0 ;  /* 0x02284000050095a7 */ /* 0x000f24000802007f */
[----:B----4-:R-:W-:Y:S05]  /*33b20*/  @!P1 BRA `(.L_x_12344) ;  /* 0xfffffffc00f09947 */ /* 0x010fea000383ffff */
[----:B------:R-:W-:Y:S05]  /*33b30*/  BRA `(.L_x_12565) ;  /* 0xffffffa4005c7947 */ /* 0x000fea000383ffff */
.L_x_12346:
[----:B----4-:R4:W0:Y:S02]  /*33b40*/  SYNCS.PHASECHK.TRANS64.TRYWAIT P1, [R25+URZ+0x22840], R2 ;  /* 0x02284002190075a7 */ /* 0x010824000802017f */
[----:B0-----:R-:W-:Y:S05]  /*33b50*/  @!P1 NANOSLEEP.SYNCS 0x989680 ;  /* 0x009896800000995d */ /* 0x001fea0003900000 */
[----:B------:R-:W0:Y:S02]  /*33b60*/  @!P1 SYNCS.PHASECHK.TRANS64 P1, [R25+URZ+0x22840], R2 ;  /* 0x02284002190095a7 */ /* 0x000e24000802007f */
[----:B0-----:R-:W-:Y:S05]  /*33b70*/  @!P1 BRA `(.L_x_12346) ;  /* 0xfffffffc00f09947 */ /* 0x001fea000383ffff */
[----:B------:R-:W-:Y:S05]  /*33b80*/  BRA `(.L_x_12566) ;  /* 0xffffffa400687947 */ /* 0x000fea000383ffff */
.L_x_12348:
[----:B------:R0:W0:Y:S02]  /*33b90*/  SYNCS.PHASECHK.TRANS64.TRYWAIT P1, [R5+URZ+0x22860], R0 ;  /* 0x02286000050075a7 */ /* 0x000024000802017f */
[----:B0-----:R-:W-:Y:S05]  /*33ba0*/  @!P1 NANOSLEEP.SYNCS 0x989680 ;  /* 0x009896800000995d */ /* 0x001fea0003900000 */
[----:B------:R-:W0:Y:S02]  /*33bb0*/  @!P1 SYNCS.PHASECHK.TRANS64 P1, [R5+URZ+0x22860], R0 ;  /* 0x02286000050095a7 */ /* 0x000e24000802007f */
[----:B0-----:R-:W-:Y:S05]  /*33bc0*/  @!P1 BRA `(.L_x_12348) ;  /* 0xfffffffc00f09947 */ /* 0x001fea000383ffff */
[----:B------:R-:W-:Y:S05]  /*33bd0*/  BRA `(.L_x_12567) ;  /* 0xffffffa400647947 */ /* 0x000fea000383ffff */
        .type           $_ZN7cutlass13device_kernelIN5flash11enable_sm90INS1_16FlashAttnFwdSm90INS1_25CollectiveMainloopFwdSm90ILi2EN4cute5tupleIJNS5_1CILi1EEES8_S8_EEENS6_IJNS7_ILi128EEENS7_ILi96EEENS7_ILi64EEEEEELi256ENS_6half_tEfNS_4arch4Sm90ELb0ELb1ELb1ELb1ELb1ELb1ELb0ELb1ELb0ELb1ELb1ELb0EEENS1_21CollectiveEpilogueFwdINS6_IJSA_NS7_ILi256EEESB_EEES9_SE_SG_Li256ELb1ELb1ELb1ELb0EEENS1_36VarlenDynamicPersistentTileSchedulerILi128ELi96ELi256ELi128ELb1ELb1ELb1ELb1ELb0ELb1EEEEEEEEEvNT_6ParamsE$_ZZN5flash25CollectiveMainloopFwdSm90ILi2EN4cute5tupleIJNS1_1CILi1EEES4_S4_EEENS2_IJNS3_ILi128EEENS3_ILi96EEENS3_ILi64EEEEEELi256EN7cutlass6half_tEfNSA_4arch4Sm90ELb0ELb1ELb1ELb1ELb1ELb1ELb0ELb1ELb0ELb1ELb1ELb0EE3mmaINS_16FlashAttnFwdSm90ISE_NS_21CollectiveEpilogueFwdINS2_IJS6_NS3_ILi256EEES7_EEES5_SB_SD_Li256ELb1ELb1ELb1ELb0EEENS_36VarlenDynamicPersistentTileSchedulerILi128ELi96ELi256ELi128ELb1ELb1ELb1ELb1ELb0ELb1EEEE13SharedStorageENS1_6TensorINS1_11ArrayEngineIfLm128EEENS1_6LayoutINS2_IJNS2_IJNS3_ILi2EEEST_NS3_ILi32EEEEEES4_S4_EEENS2_IJNS2_IJS4_ST_NS3_ILi4EEEEEENS3_ILi0EEESZ_EEEEEEENS_7SoftmaxILi2ELi0EEEEEbRKNSE_6ParamsENSA_13PipelineAsyncILi2EEES19_RNSA_13PipelineStateILj2EEERT0_RT1_iRiRKNS_16SeqlenInfoQKNewKILb1ELb1EEENS2_IJiiiiEEERT_ENKUliT_T0_T1_E_clIZSF_ISO_S12_S14_EbS17_S19_S19_S1C_S1E_S1G_iS1H_S1L_S1M_S1O_EUlRS1P_iE0_NS3_ILb1EEES1W_EEDaiS1P_S1Q_S1R_,@function
        .size           $_ZN7cutlass13device_kernelIN5flash11enable_sm90INS1_16FlashAttnFwdSm90INS1_25CollectiveMainloopFwdSm90ILi2EN4cute5tupleIJNS5_1CILi1EEES8_S8_EEENS6_IJNS7_ILi128EEENS7_ILi96EEENS7_ILi64EEEEEELi256ENS_6half_tEfNS_4arch4Sm90ELb0ELb1ELb1ELb1ELb1ELb1ELb0ELb1ELb0ELb1ELb1ELb0EEENS1_21CollectiveEpilogueFwdINS6_IJSA_NS7_ILi256EEESB_EEES9_SE_SG_Li256ELb1ELb1ELb1ELb0EEENS1_36VarlenDynamicPersistentTileSchedulerILi128ELi96ELi256ELi128ELb1ELb1ELb1ELb1ELb0ELb1EEEEEEEEEvNT_6ParamsE$_ZZN5flash25CollectiveMainloopFwdSm90ILi2EN4cute5tupleIJNS1_1CILi1EEES4_S4_EEENS2_IJNS3_ILi128EEENS3_ILi96EEENS3_ILi64EEEEEELi256EN7cutlass6half_tEfNSA_4arch4Sm90ELb0ELb1ELb1ELb1ELb1ELb1ELb0ELb1ELb0ELb1ELb1ELb0EE3mmaINS_16FlashAttnFwdSm90ISE_NS_21CollectiveEpilogueFwdINS2_IJS6_NS3_ILi256EEES7_EEES5_SB_SD_Li256ELb1ELb1ELb1ELb0EEENS_36VarlenDynamicPersistentTileSchedulerILi128ELi96ELi256ELi128ELb1ELb1ELb1ELb1ELb0ELb1EEEE13SharedStorageENS1_6TensorINS1_11ArrayEngineIfLm128EEENS1_6LayoutINS2_IJNS2_IJNS3_ILi2EEEST_NS3_ILi32EEEEEES4_S4_EEENS2_IJNS2_IJS4_ST_NS3_ILi4EEEEEENS3_ILi0EEESZ_EEEEEEENS_7SoftmaxILi2ELi0EEEEEbRKNSE_6ParamsENSA_13PipelineAsyncILi2EEES19_RNSA_13PipelineStateILj2EEERT0_RT1_iRiRKNS_16SeqlenInfoQKNewKILb1ELb1EEENS2_IJiiiiEEERT_ENKUliT_T0_T1_E_clIZSF_ISO_S12_S14_EbS17_S19_S19_S1C_S1E_S1G_iS1H_S1L_S1M_S1O_EUlRS1P_iE0_NS3_ILb1EEES1W_EEDaiS1P_S1Q_S1R_,(.L_x_15774 - $_ZN7cutlass13device_kernelIN5flash11enable_sm90INS1_16FlashAttnFwdSm90INS1_25CollectiveMainloopFwdSm90ILi2EN4cute5tupleIJNS5_1CILi1EEES8_S8_EEENS6_IJNS7_ILi128EEENS7_ILi96EEENS7_ILi64EEEEEELi256ENS_6half_tEfNS_4arch4Sm90ELb0ELb1ELb1ELb1ELb1ELb1ELb0ELb1ELb0ELb1ELb1ELb0EEENS1_21CollectiveEpilogueFwdINS6_IJSA_NS7_ILi256EEESB_EEES9_SE_SG_Li256ELb1ELb1ELb1ELb0EEENS1_36VarlenDynamicPersistentTileSchedulerILi128ELi96ELi256ELi128ELb1ELb1ELb1ELb1ELb0ELb1EEEEEEEEEvNT_6ParamsE$_ZZN5flash25CollectiveMainloopFwdSm90ILi2EN4cute5tupleIJNS1_1CILi1EEES4_S4_EEENS2_IJNS3_ILi128EEENS3_ILi96EEENS3_ILi64EEEEEELi256EN7cutlass6half_tEfNSA_4arch4Sm90ELb0ELb1ELb1ELb1ELb1ELb1ELb0ELb1ELb0ELb1ELb1ELb0EE3mmaINS_16FlashAttnFwdSm90ISE_NS_21CollectiveEpilogueFwdINS2_IJS6_NS3_ILi256EEES7_EEES5_SB_SD_Li256ELb1ELb1ELb1ELb0EEENS_36VarlenDynamicPersistentTileSchedulerILi128ELi96ELi256ELi128ELb1ELb1ELb1ELb1ELb0ELb1EEEE13SharedStorageENS1_6TensorINS1_11ArrayEngineIfLm128EEENS1_6LayoutINS2_IJNS2_IJNS3_ILi2EEEST_NS3_ILi32EEEEEES4_S4_EEENS2_IJNS2_IJS4_ST_NS3_ILi4EEEEEENS3_ILi0EEESZ_EEEEEEENS_7SoftmaxILi2ELi0EEEEEbRKNSE_6ParamsENSA_13PipelineAsyncILi2EEES19_RNSA_13PipelineStateILj2EEERT0_RT1_iRiRKNS_16SeqlenInfoQKNewKILb1ELb1EEENS2_IJiiiiEEERT_ENKUliT_T0_T1_E_clIZSF_ISO_S12_S14_EbS17_S19_S19_S1C_S1E_S1G_iS1H_S1L_S1M_S1O_EUlRS1P_iE0_NS3_ILb1EEES1W_EEDaiS1P_S1Q_S1R_)
$_ZN7cutlass13device_kernelIN5flash11enable_sm90INS1_16FlashAttnFwdSm90INS1_25CollectiveMainloopFwdSm90ILi2EN4cute5tupleIJNS5_1CILi1EEES8_S8_EEENS6_IJNS7_ILi128EEENS7_ILi96EEENS7_ILi64EEEEEELi256ENS_6half_tEfNS_4arch4Sm90ELb0ELb1ELb1ELb1ELb1ELb1ELb0ELb1ELb0ELb1ELb1ELb0EEENS1_21CollectiveEpilogueFwdINS6_IJSA_NS7_ILi256EEESB_EEES9_SE_SG_Li256ELb1ELb1ELb1ELb0EEENS1_36VarlenDynamicPersistentTileSchedulerILi128ELi96ELi256ELi128ELb1ELb1ELb1ELb1ELb0ELb1EEEEEEEEEvNT_6ParamsE$_ZZN5flash25CollectiveMainloopFwdSm90ILi2EN4cute5tupleIJNS1_1CILi1EEES4_S4_EEENS2_IJNS3_ILi128EEENS3_ILi96EEENS3_ILi64EEEEEELi256EN7cutlass6half_tEfNSA_4arch4Sm90ELb0ELb1ELb1ELb1ELb1ELb1ELb0ELb1ELb0ELb1ELb1ELb0EE3mmaINS_16FlashAttnFwdSm90ISE_NS_21CollectiveEpilogueFwdINS2_IJS6_NS3_ILi256EEES7_EEES5_SB_SD_Li256ELb1ELb1ELb1ELb0EEENS_36VarlenDynamicPersistentTileSchedulerILi128ELi96ELi256ELi128ELb1ELb1ELb1ELb1ELb0ELb1EEEE13SharedStorageENS1_6TensorINS1_11ArrayEngineIfLm128EEENS1_6LayoutINS2_IJNS2_IJNS3_ILi2EEEST_NS3_ILi32EEEEEES4_S4_EEENS2_IJNS2_IJS4_ST_NS3_ILi4EEEEEENS3_ILi0EEESZ_EEEEEEENS_7SoftmaxILi2ELi0EEEEEbRKNSE_6ParamsENSA_13PipelineAsyncILi2EEES19_RNSA_13PipelineStateILj2EEERT0_RT1_iRiRKNS_16SeqlenInfoQKNewKILb1ELb1EEENS2_IJiiiiEEERT_ENKUliT_T0_T1_E_clIZSF_ISO_S12_S14_EbS17_S19_S19_S1C_S1E_S1G_iS1H_S1L_S1M_S1O_EUlRS1P_iE0_NS3_ILb1EEES1W_EEDaiS1P_S1Q_S1R_:
[----:B------:R-:W-:Y:S01]  /*33be0*/  R2UR UR5, R8 ;  /* 0x00000000080572ca */ /* 0x000fe200000e0000 */
[----:B------:R-:W-:-:S12]  /*33bf0*/  ULDC UR4, c[0x0][0x20] ;  /* 0x0000080000047ab9 */ /* 0x000fd80000000800 */
[----:B------:R-:W-:-:S09]  /*33c00*/  UIADD3 UR4, -UR4, UR5, URZ ;  /* 0x0000000504047290 */ /* 0x000fd2000fffe13f */
[----:B------:R-:W2:Y:S04]  /*33c10*/  LDL.64 R6, [UR4+0x18] ;  /* 0x00001804ff067983 */ /* 0x000ea80008100a00 */
[----:B------:R-:W3:Y:S01]  /*33c20*/  LDL.64 R2, [UR4] ;  /* 0x00000004ff027983 */ /* 0x000ee20008100a00 */
[----:B------:R-:W-:-:S03]  /*33c30*/  ULDC.64 UR6, c[0x0][0x208] ;  /* 0x0000820000067ab9 */ /* 0x000fc60000000a00 */
[----:B--2---:R-:W2:Y:S04]  /*33c40*/  LD.E R4, desc[UR6][R6.64] ;  /* 0x0000000606047980 */ /* 0x004ea8000c101900 */
[----:B---3--:R0:W5:Y:S04]  /*33c50*/  LD.E R10, desc[UR6][R2.64] ;  /* 0x00000006020a7980 */ /* 0x008168000c101900 */
[----:B------:R0:W5:Y:S01]  /*33c60*/  LD.E R11, desc[UR6][R2.64+0x4] ;  /* 0x00000406020b7980 */ /* 0x000162000c101900 */
[----:B------:R-:W-:Y:S01]  /*33c70*/  BSSY B0, `(.L_x_12568) ;  /* 0x0000007000007945 */ /* 0x000fe20003800000 */
[----:B------:R-:W-:Y:S01]  /*33c80*/  IMAD.MOV.U32 R5, RZ, RZ, R47 ;  /* 0x000000ffff057224 */ /* 0x000fe200078e002f */
[----:B--2---:R-:W-:-:S04]  /*33c90*/  LOP3.LUT R4, R4, 0x1, RZ, 0xfc, !PT ;  /* 0x0000000104047812 */ /* 0x004fc800078efcff */
[----:B------:R-:W-:Y:S01]  /*33ca0*/  ISETP.NE.AND P0, PT, R4, 0x3, PT ;  /* 0x000000030400780c */ /* 0x000fe20003f05270 */
[----:B------:R-:W-:-:S12]  /*33cb0*/  IMAD.MOV.U32 R4, RZ, RZ, R29 ;  /* 0x000000ffff047224 */ /* 0x000fd800078e001d */
[----:B0-----:R-:W-:Y:S05]  /*33cc0*/  @!P0 BRA `(.L_x_12569) ;  /* 0x0000000000048947 */ /* 0x001fea0003800000 */
[----:B------:R-:W-:Y:S01]  /*33cd0*/  BPT.TRAP 0x1 ;  /* 0x000000040000795c */ /* 0x000fe20000300000 */
.L_x_12569:
[----:B------:R-:W-:Y:S05]  /*33ce0*/  BSYNC B0 ;  /* 0x0000000000007941 */ /* 0x000fea0003800000 */
.L_x_12568:
[----:B------:R-:W2:Y:S01]  /*33cf0*/  LD.E.64 R8, desc[UR6][R6.64+0x18] ;  /* 0x0000180606087980 */ /* 0x000ea2000c101b00 */
[----:B-----5:R-:W-:Y:S02]  /*33d00*/  SHF.L.U32 R13, R11, 0x1f, RZ ;  /* 0x0000001f0b0d7819 */ /* 0x020fe400000006ff */
[----:B--2---:R-:W-:-:S05]  /*33d10*/  MOV R9, R8 ;  /* 0x0000000800097202 */ /* 0x004fca0000000f00 */
[----:B------:R-:W-:-:S04]  /*33d20*/  IMAD R10, R10, 0x8, R9 ;  /* 0x000000080a0a7824 */ /* 0x000fc800078e0209 */
[----:B------:R0:W1:Y:S01]  /*33d30*/  SYNCS.PHASECHK.TRANS64.TRYWAIT P0, [R10+URZ], R13 ;  /* 0x0000000d0a0075a7 */ /* 0x000062000800017f */
[----:B------:R-:W2:Y:S04]  /*33d40*/  LD.E R11, desc[UR6][R6.64] ;  /* 0x00000006060b7980 */ /* 0x000ea8000c101900 */
[----:B------:R0:W5:Y:S04]  /*33d50*/  LD.E R8, desc[UR6][R2.64] ;  /* 0x0000000602087980 */ /* 0x000168000c101900 */
[----:B------:R0:W5:Y:S01]  /*33d60*/  LD.E R9, desc[UR6][R2.64+0x4] ;  /* 0x0000040602097980 */ /* 0x000162000c101900 */
[----:B------:R-:W-:Y:S01]  /*33d70*/  BSSY B0, `(.L_x_12570) ;  /* 0x0000005000007945 */ /* 0x000fe20003800000 */
[----:B--2---:R-:W-:-:S04]  /*33d80*/  LOP3.LUT R11, R11, 0x1, RZ, 0xfc, !PT ;  /* 0x000000010b0b7812 */ /* 0x004fc800078efcff */
[----:B------:R-:W-:-:S13]  /*33d90*/  ISETP.NE.AND P1, PT, R11, 0x3, PT ;  /* 0x000000030b00780c */ /* 0x000fda0003f25270 */
[----:B01----:R-:W-:Y:S05]  /*33da0*/  @!P1 BRA `(.L_x_12571) ;  /* 0x0000000000049947 */ /* 0x003fea0003800000 */
[----:B------:R-:W-:Y:S01]  /*33db0*/  BPT.TRAP 0x1 ;  /* 0x000000040000795c */ /* 0x000fe20000300000 */
.L_x_12571:
[----:B------:R-:W-:Y:S05]  /*33dc0*/  BSYNC B0 ;  /* 0x0000000000007941 */ /* 0x000fea0003800000 */
.L_x_12570:
        /* <DEDUP_REMOVED lines=8> */
.L_x_12573:
[----:B------:R-:W-:Y:S05]  /*33e50*/  BSYNC B0 ;  /* 0x0000000000007941 */ /* 0x000fea0003800000 */
.L_x_12572:
[----:B------:R-:W2:Y:S04]  /*33e60*/  LDL.64 R10, [UR4] ;  /* 0x00000004ff0a7983 */ /* 0x000ea80008100a00 */
[----:B------:R-:W3:Y:S04]  /*33e70*/  LDL.64 R2, [UR4+0x28] ;  /* 0x00002804ff027983 */ /* 0x000ee80008100a00 */
[----:B0----5:R-:W4:Y:S04]  /*33e80*/  LDL.64 R8, [UR4+0x20] ;  /* 0x00002004ff087983 */ /* 0x021f280008100a00 */
[----:B------:R-:W4:Y:S04]  /*33e90*/  LDL.64 R6, [UR4+0x8] ;  /* 0x00000804ff067983 */ /* 0x000f280008100a00 */
[----:B--2---:R-:W2:Y:S04]  /*33ea0*/  LD.E R13, desc[UR6][R10.64] ;  /* 0x000000060a0d7980 */ /* 0x004ea8000c101900 */
[----:B---3--:R-:W2:Y:S01]  /*33eb0*/  LD.E.64 R2, desc[UR6][R2.64] ;  /* 0x0000000602027980 */ /* 0x008ea2000c101b00 */
[----:B------:R-:W-:Y:S05]  /*33ec0*/  WARPSYNC.ALL ;  /* 0x0000000000007948 */ /* 0x000fea0003800000 */
[----:B----4-:R-:W-:Y:S04]  /*33ed0*/  ST.E desc[UR6][R6.64], RZ ;  /* 0x000000ff06007985 */ /* 0x010fe8000c101906 */
[----:B------:R-:W3:Y:S01]  /*33ee0*/  LD.E.64 R10, desc[UR6][R8.64] ;  /* 0x00000006080a7980 */ /* 0x000ee2000c101b00 */
[----:B--2---:R-:W-:Y:S01]  /*33ef0*/  IMAD R2, R13, 0x300, R2 ;  /* 0x000003000d027824 */ /* 0x004fe200078e0202 */
[----:B------:R-:W-:Y:S01]  /*33f00*/  R2UR UR11, R3 ;  /* 0x00000000030b72ca */ /* 0x000fe200000e0000 */
[----:B------:R-:W-:Y:S01]  /*33f10*/  WARPGROUP.ARRIVE ;  /* 0x00000000000079c5 */ /* 0x000fe20000000000 */
[----:B------:R-:W-:-:S02]  /*33f20*/  IMAD.MOV.U32 R14, RZ, RZ, 0x1 ;  /* 0x00000001ff0e7424 */ /* 0x000fc400078e00ff */
[----:B------:R-:W-:Y:S02]  /*33f30*/  R2UR UR10, R2 ;  /* 0x00000000020a72ca */ /* 0x000fe400000e0000 */
[----:B---3--:R-:W-:Y:S02]  /*33f40*/  R2UR UR8, R10 ;  /* 0x000000000a0872ca */ /* 0x008fe400000e0000 */
[----:B------:R-:W-:-:S13]  /*33f50*/  R2UR UR9, R11 ;  /* 0x000000000b0972ca */ /* 0x000fda00000e0000 */
[----:B------:R-:W-:Y:S03]  /*33f60*/  HGMMA.64x96x16.F32 R24, gdesc[UR8], RZ, !UPT, gsb0 ;  /* 0x01600000081879f0 */ /* 0x000fe6000c0008ff */
[----:B------:R-:W-:Y:S02]  /*33f70*/  WARPGROUP.DEPBAR.LE gsb0, 0x0 ;  /* 0x00008000000079c5 */ /* 0x000fe40000010000 */
[----:B------:R-:W-:Y:S04]  /*33f80*/  ST.E desc[UR6][R6.64], R14 ;  /* 0x0000000e06007985 */ /* 0x000fe8000c101906 */
[----:B------:R-:W2:Y:S01]  /*33f90*/  LD.E.64 R10, desc[UR6][R8.64] ;  /* 0x00000006080a7980 */ /* 0x000ea2000c101b00 */
[----:B------:R-:W-:Y:S01]  /*33fa0*/  IMAD.MOV.U32 R13, RZ, RZ, R3 ;  /* 0x000000ffff0d7224 */ /* 0x000fe200078e0003 */
[----:B------:R-:W-:Y:S01]  /*33fb0*/  IADD3 R12, R2, 0x2, RZ ;  /* 0x00000002020c7810 */ /* 0x000fe20007ffe0ff */
[----:B------:R-:W-:-:S03]  /*33fc0*/  WARPGROUP.ARRIVE ;  /* 0x00000000000079c5 */ /* 0x000fc60000000000 */
        /* <DEDUP_REMOVED lines=11> */
[----:B------:R-:W-:-:S03]  /*34080*/  IMAD.MOV.U32 R13, RZ, RZ, R3 ;  /* 0x000000ffff0d7224 */ /* 0x000fc600078e0003 */
        /* <DEDUP_REMOVED lines=11> */
[----:B------:R-:W-:-:S03]  /*34140*/  WARPGROUP.ARRIVE ;  /* 0x00000000000079c5 */ /* 0x000fc60000000000 */
[----:B------:R-:W-:Y:S01]  /*34150*/  R2UR UR10, R2 ;  /* 0x00000000020a72ca */ /* 0x000fe200000e0000 */
[----:B--2---:R-:W-:Y:S01]  /*34160*/  VIADD R8, R8, 0x6 ;  /* 0x0000000608087836 */ /* 0x004fe20000000000 */
[----:B------:R-:W-:-:S04]  /*34170*/  R2UR UR9, R9 ;  /* 0x00000000090972ca */ /* 0x000fc800000e0000 */
[----:B------:R-:W-:-:S13]  /*34180*/  R2UR UR8, R8 ;  /* 0x00000000080872ca */ /* 0x000fda00000e0000 */
[----:B------:R-:W-:Y:S03]  /*34190*/  HGMMA.64x96x16.F32 R24, gdesc[UR8], R24, gsb0 ;  /* 0x01600000081879f0 */ /* 0x000fe60008000818 */
[----:B------:R-:W-:Y:S02]  /*341a0*/  WARPGROUP.DEPBAR.LE gsb0, 0x0 ;  /* 0x00008000000079c5 */ /* 0x000fe40000010000 */
[----:B------:R0:W-:Y:S04]  /*341b0*/  ST.E desc[UR6][R6.64], R14 ;  /* 0x0000000e06007985 */ /* 0x0001e8000c101906 */
[----:B------:R-:W2:Y:S04]  /*341c0*/  LDL.64 R2, [UR4+0x18] ;  /* 0x00001804ff027983 */ /* 0x000ea80008100a00 */
[----:B0-----:R-:W3:Y:S01]  /*341d0*/  LDL.64 R6, [UR4] ;  /* 0x00000004ff067983 */ /* 0x001ee20008100a00 */
[----:B------:R-:W0:Y:S02]  /*341e0*/  S2R R8, SR_TID.X ;  /* 0x0000000000087919 */ /* 0x000e240000002100 */
[----:B0-----:R-:W-:-:S04]  /*341f0*/  SHF.R.U32.HI R9, RZ, 0x7, R8 ;  /* 0x00000007ff097819 */ /* 0x001fc80000011608 */
[----:B------:R-:W-:-:S05]  /*34200*/  IADD3 R9, -R9, 0xb, RZ ;  /* 0x0000000b09097810 */ /* 0x000fca0007ffe1ff */
[----:B------:R0:W-:Y:S06]  /*34210*/  BAR.ARV R9, 0x100 ;  /* 0x000400090000751d */ /* 0x0001ec0000002000 */
[----:B--2---:R-:W2:Y:S04]  /*34220*/  LD.E R11, desc[UR6][R2.64] ;  /* 0x00000006020b7980 */ /* 0x004ea8000c101900 */
[----:B---3--:R0:W5:Y:S01]  /*34230*/  LD.E R10, desc[UR6][R6.64] ;  /* 0x00000006060a7980 */ /* 0x008162000c101900 */
[----:B------:R-:W-:Y:S01]  /*34240*/  BSSY B0, `(.L_x_12575) ;  /* 0x0000005000007945 */ /* 0x000fe20003800000 */
[----:B--2---:R-:W-:-:S04]  /*34250*/  LOP3.LUT R11, R11, 0x1, RZ, 0xfc, !PT ;  /* 0x000000010b0b7812 */ /* 0x004fc800078efcff */
[----:B------:R-:W-:-:S13]  /*34260*/  ISETP.NE.AND P0, PT, R11, 0x3, PT ;  /* 0x000000030b00780c */ /* 0x000fda0003f05270 */
[----:B0-----:R-:W-:Y:S05]  /*34270*/  @!P0 BRA `(.L_x_12576) ;  /* 0x0000000000048947 */ /* 0x001fea0003800000 */
[----:B------:R-:W-:Y:S01]  /*34280*/  BPT.TRAP 0x1 ;  /* 0x000000040000795c */ /* 0x000fe20000300000 */
.L_x_12576:
[----:B------:R-:W-:Y:S05]  /*34290*/  BSYNC B0 ;  /* 0x0000000000007941 */ /* 0x000fea0003800000 */
.L_x_12575:
[----:B------:R-:W2:Y:S04]  /*342a0*/  LD.E.64 R6, desc[UR6][R2.64+0x20] ;  /* 0x0000200602067980 */ /* 0x000ea8000c101b00 */
[----:B------:R-:W3:Y:S01]  /*342b0*/  LD.E R9, desc[UR6][R2.64+0xc] ;  /* 0x00000c0602097980 */ /* 0x000ee2000c101900 */
[----:B--2---:R-:W-:-:S05]  /*342c0*/  MOV R7, R6 ;  /* 0x0000000600077202 */ /* 0x004fca0000000f00 */
[----:B-----5:R-:W-:-:S05]  /*342d0*/  IMAD R10, R10, 0x8, R7 ;  /* 0x000000080a0a7824 */ /* 0x020fca00078e0207 */
[----:B---3--:R-:W-:-:S04]  /*342e0*/  PRMT R9, R9, 0x654, R10 ;  /* 0x0000065409097816 */ /* 0x008fc8000000000a */
[----:B------:R0:W-:Y:S01]  /*342f0*/  SYNCS.ARRIVE.TRANS64.RED.A1T0 RZ, [R9+URZ], RZ ;  /* 0x000000ff09ff79a7 */ /* 0x0001e2000810043f */
[----:B------:R-:W2:Y:S04]  /*34300*/  LDL.64 R2, [UR4+0x38] ;  /* 0x00003804ff027983 */ /* 0x000ea80008100a00 */
[----:B------:R-:W3:Y:S04]  /*34310*/  LD.E R6, desc[UR6][R4.64+0x24] ;  /* 0x0000240604067980 */ /* 0x000ee8000c101900 */
[----:B------:R-:W4:Y:S04]  /*34320*/  LD.E R80, desc[UR6][R4.64] ;  /* 0x0000000604507980 */ /* 0x000f28000c101900 */
[----:B------:R1:W4:Y:S04]  /*34330*/  LD.E R82, desc[UR6][R72.64] ;  /* 0x0000000648527980 */ /* 0x000328000c101900 */
[----:B------:R-:W4:Y:S04]  /*34340*/  LD.E R10, desc[UR6][R4.64+0x8] ;  /* 0x00000806040a7980 */ /* 0x000f28000c101900 */
[----:B------:R-:W4:Y:S04]  /*34350*/  LD.E R77, desc[UR6][R4.64+0xc] ;  /* 0x00000c06044d7980 */ /* 0x000f28000c101900 */
[----:B------:R-:W4:Y:S04]  /*34360*/  LD.E R7, desc[UR6][R4.64+0x4] ;  /* 0x0000040604077980 */ /* 0x000f28000c101900 */
[----:B------:R-:W4:Y:S04]  /*34370*/  LD.E R76, desc[UR6][R4.64+0x10] ;  /* 0x00001006044c7980 */ /* 0x000f28000c101900 */
[----:B------:R-:W4:Y:S04]  /*34380*/  LD.E R75, desc[UR6][R4.64+0x14] ;  /* 0x00001406044b7980 */ /* 0x000f28000c101900 */
[----:B--2---:R-:W2:Y:S01]  /*34390*/  LD.E.64 R2, desc[UR6][R2.64] ;  /* 0x0000000602027980 */ /* 0x004ea2000c101b00 */
[----:B---3--:R-:W-:-:S03]  /*343a0*/  ISETP.NE.AND P0, PT, R6, 0x1, PT ;  /* 0x000000010600780c */ /* 0x008fc60003f05270 */
[----:B------:R-:W3:Y:S10]  /*343b0*/  LD.E R6, desc[UR6][R4.64+0x18] ;  /* 0x0000180604067980 */ /* 0x000ef4000c101900 */
[----:B------:R-:W4:Y:S04]  /*343c0*/  @P0 LD.E R78, desc[UR6][R4.64+0x28] ;  /* 0x00002806044e0980 */ /* 0x000f28000c101900 */
[----:B------:R-:W4:Y:S04]  /*343d0*/  @P0 LD.E R79, desc[UR6][R4.64+0x2c] ;  /* 0x00002c06044f0980 */ /* 0x000f28000c101900 */
[----:B--2---:R-:W2:Y:S01]  /*343e0*/  LD.E R74, desc[UR6][R2.64] ;  /* 0x00000006024a7980 */ /* 0x004ea2000c101900 */
[----:B---3--:R-:W-:Y:S01]  /*343f0*/  ISETP.GE.AND P1, PT, R6, 0x1, PT ;  /* 0x000000010600780c */ /* 0x008fe20003f26270 */
[----:B------:R-:W-:Y:S01]  /*34400*/  BSSY B0, `(.L_x_12577) ;  /* 0x00000a8000007945 */ /* 0x000fe20003800000 */
[----:B----4-:R-:W-:-:S02]  /*34410*/  IMAD R75, R0, -0x60, R75 ;  /* 0xffffffa0004b7824 */ /* 0x010fc400078e024b */
[-C--:B--2---:R-:W-:Y:S01]  /*34420*/  FMUL.FTZ R12, R31, R74.reuse ;  /* 0x0000004a1f0c7220 */ /* 0x084fe20000410000 */
[-C--:B------:R-:W-:Y:S01]  /*34430*/  FMUL.FTZ R31, R32, R74.reuse ;  /* 0x0000004a201f7220 */ /* 0x080fe20000410000 */
[-C--:B------:R-:W-:Y:S01]  /*34440*/  FMUL.FTZ R32, R33, R74.reuse ;  /* 0x0000004a21207220 */ /* 0x080fe20000410000 */
[-C--:B------:R-:W-:Y:S01]  /*34450*/  FMUL.FTZ R33, R36, R74.reuse ;  /* 0x0000004a24217220 */ /* 0x080fe20000410000 */
        /* <DEDUP_REMOVED lines=8> */
[----:B------:R-:W-:-:S02]  /*344e0*/  FMUL.FTZ R48, R53, R74 ;  /* 0x0000004a35307220 */ /* 0x000fc40000410000 */
[----:B------:R-:W-:Y:S01]  /*344f0*/  LOP3.LUT R53, R46, 0xffffff80, RZ, 0xc0, !PT ;  /* 0xffffff802e357812 */ /* 0x000fe200078ec0ff */
[-C--:B------:R-:W-:Y:S01]  /*34500*/  FMUL.FTZ R11, R30, R74.reuse ;  /* 0x0000004a1e0b7220 */ /* 0x080fe20000410000 */
[-C--:B------:R-:W-:Y:S01]  /*34510*/  FMUL.FTZ R30, R54, R74.reuse ;  /* 0x0000004a361e7220 */ /* 0x080fe20000410000 */
[-C--:B------:R-:W-:Y:S02]  /*34520*/  FMUL.FTZ R2, R24, R74.reuse ;  /* 0x0000004a18027220 */ /* 0x080fe40000410000 */
[----:B------:R-:W-:Y:S02]  /*34530*/  IMAD.IADD R54, R80, 0x1, -R53 ;  /* 0x0000000150367824 */ /* 0x000fe400078e0a35 */
[----:B------:R-:W-:Y:S01]  /*34540*/  FMUL.FTZ R24, R42, R74 ;  /* 0x0000004a2a187220 */ /* 0x000fe20000410000 */
[----:B------:R-:W-:Y:S01]  /*34550*/  LEA.HI R42, R45, R80, RZ, 0x2 ;  /* 0x000000502d2a7211 */ /* 0x000fe200078f10ff */
[-C--:B------:R-:W-:Y:S01]  /*34560*/  FMUL.FTZ R81, R29, R74.reuse ;  /* 0x0000004a1d517220 */ /* 0x080fe20000410000 */
[----:B------:R-:W-:Y:S01]  /*34570*/  SHF.R.S32.HI R45, RZ, 0x1f, R54 ;  /* 0x0000001fff2d7819 */ /* 0x000fe20000011436 */
[-C--:B------:R-:W-:Y:S01]  /*34580*/  FMUL.FTZ R14, R35, R74.reuse ;  /* 0x0000004a230e7220 */ /* 0x080fe20000410000 */
[-C--:B------:R-:W-:Y:S01]  /*34590*/  FMUL.FTZ R29, R55, R74.reuse ;  /* 0x0000004a371d7220 */ /* 0x080fe20000410000 */
[----:B------:R-:W-:Y:S01]  /*345a0*/  FMUL.FTZ R35, R40, R74 ;  /* 0x0000004a28237220 */ /* 0x000fe20000410000 */
[----:B------:R-:W-:Y:S01]  /*345b0*/  LEA.HI R55, R45, R54, RZ, 0x2 ;  /* 0x000000362d377211 */ /* 0x000fe200078f10ff */
[-C--:B-1----:R-:W-:Y:S01]  /*345c0*/  FMUL.FTZ R73, R28, R74.reuse ;  /* 0x0000004a1c497220 */ /* 0x082fe20000410000 */
[-C--:B------:R-:W-:Y:S01]  /*345d0*/  FMUL.FTZ R40, R44, R74.reuse ;  /* 0x0000004a2c287220 */ /* 0x080fe20000410000 */
[-C--:B------:R-:W-:Y:S01]  /*345e0*/  FMUL.FTZ R44, R49, R74.reuse ;  /* 0x0000004a312c7220 */ /* 0x080fe20000410000 */
[-C--:B------:R-:W-:Y:S01]  /*345f0*/  FMUL.FTZ R28, R50, R74.reuse ;  /* 0x0000004a321c7220 */ /* 0x080fe20000410000 */
[----:B------:R-:W-:Y:S01]  /*34600*/  LOP3.LUT R53, R42, 0xfffffffc, RZ, 0xc0, !PT ;  /* 0xfffffffc2a357812 */ /* 0x000fe200078ec0ff */
[-C--:B------:R-:W-:Y:S01]  /*34610*/  FMUL.FTZ R49, R56, R74.reuse ;  /* 0x0000004a38317220 */ /* 0x080fe20000410000 */
[----:B------:R-:W-:Y:S01]  /*34620*/  FMUL.FTZ R50, R57, R74 ;  /* 0x0000004a39327220 */ /* 0x000fe20000410000 */
[----:B------:R-:W-:-:S02]  /*34630*/  SHF.R.S32.HI R57, RZ, 0x2, R55 ;  /* 0x00000002ff397819 */ /* 0x000fc40000011437 */
[----:B------:R-:W-:Y:S01]  /*34640*/  SHF.R.S32.HI R56, RZ, 0x1f, R55 ;  /* 0x0000001fff387819 */ /* 0x000fe20000011437 */
[----:B------:R-:W-:Y:S01]  /*34650*/  IMAD.IADD R80, R80, 0x1, -R53 ;  /* 0x0000000150507824 */ /* 0x000fe200078e0a35 */
[----:B------:R-:W-:Y:S01]  /*34660*/  LEA.HI R53, R45, R54, RZ, 0x5 ;  /* 0x000000362d357211 */ /* 0x000fe200078f28ff */
[-C--:B------:R-:W-:Y:S01]  /*34670*/  FMUL.FTZ R13, R34, R74.reuse ;  /* 0x0000004a220d7220 */ /* 0x080fe20000410000 */
[----:B------:R-:W-:Y:S01]  /*34680*/  LEA.HI R56, R56, R57, RZ, 0x3 ;  /* 0x0000003938387211 */ /* 0x000fe200078f18ff */
[-C--:B------:R-:W-:Y:S01]  /*34690*/  FMUL.FTZ R34, R37, R74.reuse ;  /* 0x0000004a25227220 */ /* 0x080fe20000410000 */
[-C--:B------:R-:W-:Y:S01]  /*346a0*/  FMUL.FTZ R20, R38, R74.reuse ;  /* 0x0000004a26147220 */ /* 0x080fe20000410000 */
[----:B------:R-:W-:Y:S01]  /*346b0*/  SHF.R.S32.HI R45, RZ, 0x7, R46 ;  /* 0x00000007ff2d7819 */ /* 0x000fe2000001142e */
[-C--:B------:R-:W-:Y:S01]  /*346c0*/  FMUL.FTZ R37, R58, R74.reuse ;  /* 0x0000004a3a257220 */ /* 0x080fe20000410000 */
[-C--:B------:R-:W-:Y:S01]  /*346d0*/  FMUL.FTZ R38, R59, R74.reuse ;  /* 0x0000004a3b267220 */ /* 0x080fe20000410000 */
[----:B------:R-:W-:Y:S01]  /*346e0*/  SHF.R.S32.HI R59, RZ, 0x5, R53 ;  /* 0x00000005ff3b7819 */ /* 0x000fe20000011435 */
[-C--:B------:R-:W-:Y:S01]  /*346f0*/  FMUL.FTZ R72, R25, R74.reuse ;  /* 0x0000004a19487220 */ /* 0x080fe20000410000 */
[----:B------:R-:W-:Y:S01]  /*34700*/  LOP3.LUT R58, R56, 0xfffffff8, RZ, 0xc0, !PT ;  /* 0xfffffff8383a7812 */ /* 0x000fe200078ec0ff */
[-C--:B------:R-:W-:Y:S01]  /*34710*/  FMUL.FTZ R25, R47, R74.reuse ;  /* 0x0000004a2f197220 */ /* 0x080fe20000410000 */
[----:B------:R-:W-:Y:S01]  /*34720*/  LEA.HI R46, R46, R45, RZ, 0x1 ;  /* 0x0000002d2e2e7211 */ /* 0x000fe200078f08ff */
[-C--:B------:R-:W-:Y:S01]  /*34730*/  FMUL.FTZ R47, R52, R74.reuse ;  /* 0x0000004a342f7220 */ /* 0x080fe20000410000 */
[----:B------:R-:W-:Y:S01]  /*34740*/  FMUL.FTZ R52, R61, R74 ;  /* 0x0000004a3d347220 */ /* 0x000fe20000410000 */
[----:B------:R-:W-:Y:S01]  /*34750*/  IMAD R61, R82, 0x8, R59 ;  /* 0x00000008523d7824 */ /* 0x000fe200078e023b */
[----:B------:R-:W-:Y:S01]  /*34760*/  LOP3.LUT R46, R46, 0x3fffffe, RZ, 0xc0, !PT ;  /* 0x03fffffe2e2e7812 */ /* 0x000fe200078ec0ff */
[----:B------:R-:W-:Y:S01]  /*34770*/  IMAD.IADD R58, R57, 0x1, -R58 ;  /* 0x00000001393a7824 */ /* 0x000fe200078e0a3a */
[----:B------:R-:W-:-:S03]  /*34780*/  LEA.HI R59, R80, R80, RZ, 0x1 ;  /* 0x00000050503b7211 */ /* 0x000fc600078f08ff */
[----:B------:R-:W-:Y:S01]  /*34790*/  IMAD.IADD R46, R45, 0x1, -R46 ;  /* 0x000000012d2e7824 */ /* 0x000fe200078e0a2e */
[----:B------:R-:W-:Y:S02]  /*347a0*/  LOP3.LUT R59, R59, 0x1ffffffe, RZ, 0xc0, !PT ;  /* 0x1ffffffe3b3b7812 */ /* 0x000fe400078ec0ff */
[----:B------:R-:W-:-:S03]  /*347b0*/  LEA R57, R61, R58, 0x4 ;  /* 0x0000003a3d397211 */ /* 0x000fc600078e20ff */
[----:B------:R-:W-:Y:S02]  /*347c0*/  IMAD.IADD R59, R80, 0x1, -R59 ;  /* 0x00000001503b7824 */ /* 0x000fe400078e0a3b */
[----:B------:R-:W-:-:S04]  /*347d0*/  IMAD R46, R46, 0x40, R57 ;  /* 0x000000402e2e7824 */ /* 0x000fc800078e0239 */
[----:B------:R-:W-:-:S04]  /*347e0*/  IMAD R61, R59, 0x8, R46 ;  /* 0x000000083b3d7824 */ /* 0x000fc800078e022e */
[----:B------:R-:W-:-:S04]  /*347f0*/  @P0 IMAD.HI.U32 R78, R61, R78, RZ ;  /* 0x0000004e3d4e0227 */ /* 0x000fc800078e00ff */
[-C--:B------:R-:W-:Y:S01]  /*34800*/  FMUL.FTZ R57, R69, R74.reuse ;  /* 0x0000004a45397220 */ /* 0x080fe20000410000 */
[----:B------:R-:W-:Y:S02]  /*34810*/  @P0 SHF.R.U32.HI R61, RZ, R79, R78 ;  /* 0x0000004fff3d0219 */ /* 0x000fe4000001164e */
[----:B------:R-:W-:Y:S01]  /*34820*/  LOP3.LUT R55, R55, 0x7ffffffc, RZ, 0xc0, !PT ;  /* 0x7ffffffc37377812 */ /* 0x000fe200078ec0ff */
[-C--:B------:R-:W-:Y:S02]  /*34830*/  FMUL.FTZ R53, R64, R74.reuse ;  /* 0x0000004a40357220 */ /* 0x080fe40000410000 */
[----:B------:R-:W1:Y:S01]  /*34840*/  SHFL.IDX PT, R69, R61, RZ, 0x1c1f ;  /* 0x001c1fff3d457589 */ /* 0x000e6200000e0000 */
[----:B------:R-:W-:Y:S02]  /*34850*/  IMAD R64, R0, -0x60, R10 ;  /* 0xffffffa000407824 */ /* 0x000fe400078e020a */
[-C--:B0-----:R-:W-:Y:S01]  /*34860*/  FMUL.FTZ R9, R27, R74.reuse ;  /* 0x0000004a1b097220 */ /* 0x081fe20000410000 */
[-C--:B------:R-:W-:Y:S01]  /*34870*/  FMUL.FTZ R42, R63, R74.reuse ;  /* 0x0000004a3f2a7220 */ /* 0x080fe20000410000 */
[-C--:B------:R-:W-:Y:S01]  /*34880*/  FMUL.FTZ R15, R39, R74.reuse ;  /* 0x0000004a270f7220 */ /* 0x080fe20000410000 */
[----:B------:R-:W-:Y:S01]  /*34890*/  FMUL.FTZ R27, R51, R74 ;  /* 0x0000004a331b7220 */ /* 0x000fe20000410000 */
[----:B------:R-:W-:-:S02]  /*348a0*/  IMAD.IADD R63, R54, 0x1, -R55 ;  /* 0x00000001363f7824 */ /* 0x000fc400078e0a37 */
        /* <DEDUP_REMOVED lines=8> */
[----:B------:R-:W-:Y:S01]  /*34930*/  VIADD R60, R64, 0x1 ;  /* 0x00000001403c7836 */ /* 0x000fe20000000000 */
[----:B------:R-:W0:Y:S03]  /*34940*/  MUFU.TANH R2, R2 ;  /* 0x0000000200027308 */ /* 0x000e260000002400 */
[----:B------:R-:W-:Y:S01]  /*34950*/  IMAD R60, R63, -0x2, R60 ;  /* 0xfffffffe3f3c7824 */ /* 0x000fe200078e023c */
[----:B------:R-:W-:-:S04]  /*34960*/  LOP3.LUT R62, RZ, R77, RZ, 0x33, !PT ;  /* 0x0000004dff3e7212 */ /* 0x000fc800078e33ff */
[----:B------:R-:W2:Y:S01]  /*34970*/  MUFU.TANH R72, R72 ;  /* 0x0000004800487308 */ /* 0x000ea20000002400 */
[----:B------:R-:W-:-:S07]  /*34980*/  IMAD.IADD R59, R60, 0x1, -R7 ;  /* 0x000000013c3b7824 */ /* 0x000fce00078e0a07 */
[----:B------:R-:W3:Y:S01]  /*34990*/  MUFU.TANH R3, R3 ;  /* 0x0000000300037308 */ /* 0x000ee20000002400 */
[----:B------:R-:W-:-:S07]  /*349a0*/  IMAD.SHL.U32 R65, R63, 0x2, RZ ;  /* 0x000000023f417824 */ /* 0x000fce00078e00ff */
        /* <DEDUP_REMOVED lines=47> */
[----:B------:R-:W-:Y:S01]  /*34ca0*/  IMAD.IADD R62, R59, 0x1, R62 ;  /* 0x000000013b3e7824 */ /* 0x000fe200078e023e */
[----:B-1----:R-:W-:Y:S01]  /*34cb0*/  VIADDMNMX R67, R69, R76, R63, PT ;  /* 0x0000004c45437246 */ /* 0x002fe2000380013f */
[----:B------:R-:W-:-:S02]  /*34cc0*/  IMAD R65, R0, -0x60, -R65 ;  /* 0xffffffa000417824 */ /* 0x000fc400078e0a41 */
        /* <DEDUP_REMOVED lines=10> */
[----:B------:R-:W2:Y:S04]  /*34d70*/  LD.E R59, desc[UR6][R4.64+0x1c] ;  /* 0x00001c06043b7980 */ /* 0x000ea8000c101900 */
[----:B------:R-:W3:Y:S01]  /*34d80*/  LD.E R69, desc[UR6][R4.64+0x20] ;  /* 0x0000200604457980 */ /* 0x000ee2000c101900 */
[----:B--2---:R-:W-:-:S05]  /*34d90*/  IMAD.HI.U32 R0, R0, R59, RZ ;  /* 0x0000003b00007227 */ /* 0x004fca00078e00ff */
[----:B---3--:R-:W-:-:S07]  /*34da0*/  SHF.R.U32.HI R0, RZ, R69, R0 ;  /* 0x00000045ff007219 */ /* 0x008fce0000011600 */
.L_x_12582:
[----:B------:R-:W-:Y:S05]  /*34db0*/  BSYNC B2 ;  /* 0x0000000000027941 */ /* 0x000fea0003800000 */
.L_x_12581:
[----:B------:R-:W-:Y:S01]  /*34dc0*/  LOP3.LUT R0, RZ, R0, RZ, 0x33, !PT ;  /* 0x00000000ff007212 */ /* 0x000fe200078e33ff */
[----:B------:R-:W-:Y:S06]  /*34dd0*/  BRA `(.L_x_12583) ;  /* 0x0000000000187947 */ /* 0x000fec0003800000 */
.L_x_12580:
[----:B------:R-:W-:-:S13]  /*34de0*/  ISETP.NE.AND P0, PT, R6, 0x1, PT ;  /* 0x000000010600780c */ /* 0x000fda0003f05270 */
[----:B------:R-:W-:Y:S05]  /*34df0*/  @!P0 BRA `(.L_x_12583) ;  /* 0x0000000000108947 */ /* 0x000fea0003800000 */
[----:B------:R-:W2:Y:S04]  /*34e00*/  LD.E R59, desc[UR6][R4.64+0x1c] ;  /* 0x00001c06043b7980 */ /* 0x000ea8000c101900 */
[----:B------:R-:W3:Y:S01]  /*34e10*/  LD.E R69, desc[UR6][R4.64+0x20] ;  /* 0x0000200604457980 */ /* 0x000ee2000c101900 */
[----:B--2---:R-:W-:-:S05]  /*34e20*/  IMAD.HI.U32 R0, R0, R59, RZ ;  /* 0x0000003b00007227 */ /* 0x004fca00078e00ff */
[----:B---3--:R-:W-:-:S07]  /*34e30*/  SHF.R.U32.HI R0, RZ, R69, R0 ;  /* 0x00000045ff007219 */ /* 0x008fce0000011600 */
.L_x_12583:
[----:B------:R-:W-:Y:S05]  /*34e40*/  BSYNC B1 ;  /* 0x0000000000017941 */ /* 0x000fea0003800000 */
.L_x_12579:
[----:B------:R-:W-:-:S05]  /*34e50*/  IMAD R59, R6, R0, R65 ;  /* 0x00000000063b7224 */ /* 0x000fca00078e0241 */
[----:B------:R-:W-:Y:S02]  /*34e60*/  VIMNMX R60, R60, R59, !PT ;  /* 0x0000003b3c3c7248 */ /* 0x000fe40007fe0100 */
[----:B------:R-:W-:-:S07]  /*34e70*/  VIADDMNMX R67, R59, R6, R67, PT ;  /* 0x000000063b437246 */ /* 0x000fce0003800143 */
.L_x_12578:
[----:B------:R-:W-:Y:S05]  /*34e80*/  BSYNC B0 ;  /* 0x0000000000007941 */ /* 0x000fea0003800000 */
.L_x_12577:
[C---:B------:R-:W-:Y:S01]  /*34e90*/  ISETP.GE.AND P0, PT, R75.reuse, 0x2, PT ;  /* 0x000000024b00780c */ /* 0x040fe20003f06270 */
[----:B------:R-:W1:Y:S01]  /*34ea0*/  SHFL.IDX PT, R61, R61, 0x1, 0x1c1f ;  /* 0x003c1f003d3d7f89 */ /* 0x000e6200000e0000 */
[C---:B------:R-:W-:Y:S01]  /*34eb0*/  ISETP.GE.AND P4, PT, R75.reuse, 0xa, PT ;  /* 0x0000000a4b00780c */ /* 0x040fe20003f86270 */
        /* <DEDUP_REMOVED lines=88> */
[----:B-1----:R-:W-:-:S02]  /*35440*/  VIADDMNMX R63, R61, R76, R63, PT ;  /* 0x0000004c3d3f7246 */ /* 0x002fc4000380013f */
        /* <DEDUP_REMOVED lines=40> */
.L_x_12589:
[----:B------:R-:W-:Y:S05]  /*356d0*/  BSYNC B2 ;  /* 0x0000000000027941 */ /* 0x000fea0003800000 */
.L_x_12588:
[----:B------:R-:W-:Y:S01]  /*356e0*/  LOP3.LUT R7, RZ, R7, RZ, 0x33, !PT ;  /* 0x00000007ff077212 */ /* 0x000fe200078e33ff */
[----:B------:R-:W-:Y:S06]  /*356f0*/  BRA `(.L_x_12590) ;  /* 0x0000000000187947 */ /* 0x000fec0003800000 */
.L_x_12587:
[----:B------:R-:W-:-:S13]  /*35700*/  ISETP.NE.AND P6, PT, R6, 0x1, PT ;  /* 0x000000010600780c */ /* 0x000fda0003fc5270 */
[----:B------:R-:W-:Y:S05]  /*35710*/  @!P6 BRA `(.L_x_12590) ;  /* 0x000000000010e947 */ /* 0x000fea0003800000 */
[----:B------:R-:W2:Y:S04]  /*35720*/  LD.E R2, desc[UR6][R4.64+0x1c] ;  /* 0x00001c0604027980 */ /* 0x000ea8000c101900 */
[----:B------:R-:W3:Y:S01]  /*35730*/  LD.E R10, desc[UR6][R4.64+0x20] ;  /* 0x00002006040a7980 */ /* 0x000ee2000c101900 */
[----:B--2---:R-:W-:-:S05]  /*35740*/  IMAD.HI.U32 R7, R7, R2, RZ ;  /* 0x0000000207077227 */ /* 0x004fca00078e00ff */
[----:B---3--:R-:W-:-:S07]  /*35750*/  SHF.R.U32.HI R7, RZ, R10, R7 ;  /* 0x0000000aff077219 */ /* 0x008fce0000011607 */
.L_x_12590:
[----:B------:R-:W-:Y:S05]  /*35760*/  BSYNC B1 ;  /* 0x0000000000017941 */ /* 0x000fea0003800000 */
.L_x_12586:
[----:B------:R-:W-:-:S05]  /*35770*/  IMAD R7, R6, R7, R65 ;  /* 0x0000000706077224 */ /* 0x000fca00078e0241 */
[----:B------:R-:W-:Y:S02]  /*35780*/  VIADDMNMX R63, R7, R6, R63, PT ;  /* 0x00000006073f7246 */ /* 0x000fe4000380013f */
[----:B------:R-:W-:-:S07]  /*35790*/  VIMNMX R58, R58, R7, !PT ;  /* 0x000000073a3a7248 */ /* 0x000fce0007fe0100 */
.L_x_12585:
[----:B------:R-:W-:Y:S05]  /*357a0*/  BSYNC B0 ;  /* 0x0000000000007941 */ /* 0x000fea0003800000 */
.L_x_12584:
        /* <DEDUP_REMOVED lines=68> */
[C---:B------:R-:W-:Y:S02]  /*35bf0*/  ISETP.GT.AND P0, PT, R58.reuse, RZ, !P6 ;  /* 0x000000ff3a00720c */ /* 0x040fe40007704270 */
[C---:B------:R-:W-:Y:S02]  /*35c00*/  ISETP.GT.AND P2, PT, R58.reuse, 0x49, !P2 ;  /* 0x000000493a00780c */ /* 0x040fe40005744270 */
[----:B------:R-:W-:Y:S02]  /*35c10*/  ISETP.LT.OR P0, PT, R63, 0x1, P0 ;  /* 0x000000013f00780c */ /* 0x000fe40000701670 */
[----:B------:R-:W-:Y:S02]  /*35c20*/  ISETP.GT.AND P3, PT, R58, 0x50, !P3 ;  /* 0x000000503a00780c */ /* 0x000fe40005f64270 */
[----:B------:R-:W-:-:S02]  /*35c30*/  FSEL R4, R3, -INF , !P0 ;  /* 0xff80000003047808 */ /* 0x000fc40004000000 */
[----:B------:R-:W2:Y:S01]  /*35c40*/  LDL.64 R2, [UR4+0x40] ;  /* 0x00004004ff027983 */ /* 0x000ea20008100a00 */
[----:B------:R-:W-:Y:S02]  /*35c50*/  ISETP.GT.AND P4, PT, R58, 0x51, !P4 ;  /* 0x000000513a00780c */ /* 0x000fe40006784270 */
[----:B------:R-:W-:Y:S02]  /*35c60*/  FMNMX.FTZ R6, R4, R9, !PT ;  /* 0x0000000904067209 */ /* 0x000fe40007810000 */
[----:B------:R-:W-:Y:S02]  /*35c70*/  ISETP.NE.AND P6, PT, R75, RZ, PT ;  /* 0x000000ff4b00720c */ /* 0x000fe40003fc5270 */
        /* <DEDUP_REMOVED lines=20> */
[----:B------:R-:W-:Y:S02]  /*35dc0*/  ISETP.LT.OR P3, PT, R63, 0x51, P3 ;  /* 0x000000513f00780c */ /* 0x000fe40001f61670 */
[----:B------:R-:W-:Y:S02]  /*35dd0*/  FSEL R42, R42, -INF , !P2 ;  /* 0xff8000002a2a7808 */ /* 0x000fe40005000000 */
[----:B------:R-:W-:Y:S02]  /*35de0*/  FMNMX.FTZ R5, R39, R6, !PT ;  /* 0x0000000627057209 */ /* 0x000fe40007810000 */
[----:B------:R-:W-:-:S02]  /*35df0*/  ISETP.GT.AND P5, PT, R58, 0x58, !P5 ;  /* 0x000000583a00780c */ /* 0x000fc40006fa4270 */
[----:B------:R-:W-:Y:S02]  /*35e00*/  ISETP.LT.OR P4, PT, R63, 0x52, P4 ;  /* 0x000000523f00780c */ /* 0x000fe40002781670 */
[----:B------:R-:W-:Y:S02]  /*35e10*/  FSEL R45, R45, -INF , !P3 ;  /* 0xff8000002d2d7808 */ /* 0x000fe40005800000 */
[----:B------:R-:W-:Y:S02]  /*35e20*/  FMNMX.FTZ R6, R42, R5, !PT ;  /* 0x000000052a067209 */ /* 0x000fe40007810000 */
[----:B------:R-:W-:Y:S02]  /*35e30*/  ISETP.GT.AND P0, PT, R58, 0x59, !P6 ;  /* 0x000000593a00780c */ /* 0x000fe40007704270 */
[----:B------:R-:W-:Y:S02]  /*35e40*/  ISETP.LT.OR P5, PT, R63, 0x59, P5 ;  /* 0x000000593f00780c */ /* 0x000fe40002fa1670 */
[----:B------:R-:W-:-:S02]  /*35e50*/  FSEL R46, R46, -INF , !P4 ;  /* 0xff8000002e2e7808 */ /* 0x000fc40006000000 */
[----:B------:R-:W-:Y:S02]  /*35e60*/  FMNMX.FTZ R5, R45, R6, !PT ;  /* 0x000000062d057209 */ /* 0x000fe40007810000 */
[----:B------:R-:W-:Y:S02]  /*35e70*/  ISETP.LT.OR P0, PT, R63, 0x5a, P0 ;  /* 0x0000005a3f00780c */ /* 0x000fe40000701670 */
[----:B------:R-:W-:Y:S02]  /*35e80*/  FSEL R54, R54, -INF , !P5 ;  /* 0xff80000036367808 */ /* 0x000fe40006800000 */
[----:B------:R-:W-:Y:S02]  /*35e90*/  FMNMX.FTZ R5, R46, R5, !PT ;  /* 0x000000052e057209 */ /* 0x000fe40007810000 */
[----:B------:R-:W-:Y:S02]  /*35ea0*/  FSEL R55, R55, -INF , !P0 ;  /* 0xff80000037377808 */ /* 0x000fe40004000000 */
        /* <DEDUP_REMOVED lines=38> */
[----:B------:R-:W2:Y:S04]  /*36110*/  LDL.64 R6, [UR4+0x40] ;  /* 0x00004004ff067983 */ /* 0x000ea80008100a00 */
[----:B--2---:R-:W2:Y:S04]  /*36120*/  LD.E R10, desc[UR6][R6.64+0x20] ;  /* 0x00002006060a7980 */ /* 0x004ea8000c101900 */
[----:B------:R-:W2:Y:S04]  /*36130*/  LD.E R65, desc[UR6][R6.64] ;  /* 0x0000000606417980 */ /* 0x000ea8000c101900 */
[----:B------:R-:W0:Y:S01]  /*36140*/  LD.E R67, desc[UR6][R6.64+0x4] ;  /* 0x0000040606437980 */ /* 0x000e22000c101900 */
[C---:B--2---:R-:W-:Y:S01]  /*36150*/  FMUL.FTZ R58, R65.reuse, R10 ;  /* 0x0000000a413a7220 */ /* 0x044fe20000410000 */
[----:B------:R-:W-:Y:S01]  /*36160*/  FSETP.NEU.FTZ.AND P0, PT, R65, -INF , PT ;  /* 0xff8000004100780b */ /* 0x000fe20003f1d000 */
[----:B0-----:R-:W-:-:S03]  /*36170*/  FMUL.FTZ R3, R10, R67 ;  /* 0x000000430a037220 */ /* 0x001fc60000410000 */
[----:B------:R-:W-:Y:S02]  /*36180*/  FSEL R65, R58, RZ, P0 ;  /* 0x000000ff3a417208 */ /* 0x000fe40000000000 */
[----:B------:R-:W-:-:S04]  /*36190*/  FSETP.NEU.FTZ.AND P0, PT, R67, -INF , PT ;  /* 0xff8000004300780b */ /* 0x000fc80003f1d000 */
[----:B------:R-:W-:Y:S01]  /*361a0*/  FSEL R3, R3, RZ, P0 ;  /* 0x000000ff03037208 */ /* 0x000fe20000000000 */
[-CC-:B------:R-:W-:Y:S01]  /*361b0*/  FFMA.FTZ R164, R59, R10.reuse, -R65.reuse ;  /* 0x0000000a3ba47223 */ /* 0x180fe20000010841 */
[-CC-:B------:R-:W-:Y:S01]  /*361c0*/  FFMA.FTZ R59, R72, R10.reuse, -R65.reuse ;  /* 0x0000000a483b7223 */ /* 0x180fe20000010841 */
[-C--:B------:R-:W-:Y:S02]  /*361d0*/  FFMA.FTZ R182, R0, R10.reuse, -R65 ;  /* 0x0000000a00b67223 */ /* 0x080fe40000010841 */
[-CC-:B------:R-:W-:Y:S01]  /*361e0*/  FFMA.FTZ R165, R4, R10.reuse, -R3.reuse ;  /* 0x0000000a04a57223 */ /* 0x180fe20000010803 */
[-C--:B------:R-:W-:Y:S01]  /*361f0*/  FFMA.FTZ R0, R9, R10.reuse, -R3 ;  /* 0x0000000a09007223 */ /* 0x080fe20000010803 */
[-C--:B------:R-:W-:Y:S01]  /*36200*/  FFMA.FTZ R166, R73, R10.reuse, -R65 ;  /* 0x0000000a49a67223 */ /* 0x080fe20000010841 */
[-C--:B------:R-:W-:Y:S01]  /*36210*/  FFMA.FTZ R167, R11, R10.reuse, -R3 ;  /* 0x0000000a0ba77223 */ /* 0x080fe20000010803 */
        /* <DEDUP_REMOVED lines=9> */
[----:B------:R-:W2:Y:S01]  /*362b0*/  MUFU.EX2 R166, R166 ;  /* 0x000000a600a67308 */ /* 0x000ea20000000800 */
[----:B------:R-:W-:-:S07]  /*362c0*/  FFMA.FTZ R14, R14, R10, -R3 ;  /* 0x0000000a0e0e7223 */ /* 0x000fce0000010803 */
[----:B------:R-:W3:Y:S01]  /*362d0*/  MUFU.EX2 R167, R167 ;  /* 0x000000a700a77308 */ /* 0x000ee20000000800 */
[-C--:B------:R-:W-:Y:S01]  /*362e0*/  FFMA.FTZ R158, R33, R10.reuse, -R65 ;  /* 0x0000000a219e7223 */ /* 0x080fe20000010841 */
[----:B------:R-:W-:-:S06]  /*362f0*/  FFMA.FTZ R159, R20, R10, -R3 ;  /* 0x0000000a149f7223 */ /* 0x000fcc0000010803 */
[----:B------:R-:W4:Y:S08]  /*36300*/  MUFU.EX2 R61, R61 ;  /* 0x0000003d003d7308 */ /* 0x000f300000000800 */
[----:B------:R-:W4:Y:S01]  /*36310*/  MUFU.EX2 R12, R12 ;  /* 0x0000000c000c7308 */ /* 0x000f220000000800 */
[----:B0-----:R-:W-:Y:S01]  /*36320*/  FADD.FTZ R5, R164, R59 ;  /* 0x0000003ba4057221 */ /* 0x001fe20000010000 */
[----:B-1----:R-:W-:-:S06]  /*36330*/  FADD.FTZ R2, R165, R0 ;  /* 0x00000000a5027221 */ /* 0x002fcc0000010000 */
[----:B------:R-:W0:Y:S01]  /*36340*/  MUFU.EX2 R156, R156 ;  /* 0x0000009c009c7308 */ /* 0x000e220000000800 */
[-C--:B------:R-:W-:Y:S01]  /*36350*/  FFMA.FTZ R33, R34, R10.reuse, -R65 ;  /* 0x0000000a22217223 */ /* 0x080fe20000010841 */
[----:B------:R-:W-:-:S06]  /*36360*/  FFMA.FTZ R20, R15, R10, -R3 ;  /* 0x0000000a0f147223 */ /* 0x000fcc0000010803 */
[----:B------:R-:W1:Y:S01]  /*36370*/  MUFU.EX2 R157, R157 ;  /* 0x0000009d009d7308 */ /* 0x000e620000000800 */
[----:B--2---:R-:W-:Y:S01]  /*36380*/  FADD.FTZ R4, R166, R5 ;  /* 0x00000005a6047221 */ /* 0x004fe20000010000 */
[----:B---3--:R-:W-:-:S06]  /*36390*/  FADD.FTZ R5, R167, R2 ;  /* 0x00000002a7057221 */ /* 0x008fcc0000010000 */
[----:B------:R-:W2:Y:S01]  /*363a0*/  MUFU.EX2 R31, R31 ;  /* 0x0000001f001f7308 */ /* 0x000ea20000000800 */
[-C--:B------:R-:W-:Y:S01]  /*363b0*/  FFMA.FTZ R168, R35, R10.reuse, -R65 ;  /* 0x0000000a23a87223 */ /* 0x080fe20000010841 */
[----:B------:R-:W-:-:S06]  /*363c0*/  FFMA.FTZ R169, R24, R10, -R3 ;  /* 0x0000000a18a97223 */ /* 0x000fcc0000010803 */
[----:B------:R-:W3:Y:S01]  /*363d0*/  MUFU.EX2 R14, R14 ;  /* 0x0000000e000e7308 */ /* 0x000ee20000000800 */
[----:B----4-:R-:W-:Y:S01]  /*363e0*/  FADD.FTZ R9, R61, R4 ;  /* 0x000000043d097221 */ /* 0x010fe20000010000 */
[----:B------:R-:W-:-:S06]  /*363f0*/  FADD.FTZ R2, R12, R5 ;  /* 0x000000050c027221 */ /* 0x000fcc0000010000 */
[----:B------:R-:W4:Y:S01]  /*36400*/  MUFU.EX2 R158, R158 ;  /* 0x0000009e009e7308 */ /* 0x000f220000000800 */
[-C--:B------:R-:W-:Y:S01]  /*36410*/  FFMA.FTZ R35, R36, R10.reuse, -R65 ;  /* 0x0000000a24237223 */ /* 0x080fe20000010841 */
[----:B------:R-:W-:-:S06]  /*36420*/  FFMA.FTZ R24, R21, R10, -R3 ;  /* 0x0000000a15187223 */ /* 0x000fcc0000010803 */
        /* <DEDUP_REMOVED lines=83> */
[----:B------:R-:W-:Y:S01]  /*36960*/  FFMA.FTZ R3, R55, R10, -R3 ;  /* 0x0000000a37037223 */ /* 0x000fe20000010803 */
[----:B----4-:R-:W-:Y:S01]  /*36970*/  FADD.FTZ R4, R178, R9 ;  /* 0x00000009b2047221 */ /* 0x010fe20000010000 */
[----:B------:R-:W-:-:S05]  /*36980*/  FADD.FTZ R5, R179, R2 ;  /* 0x00000002b3057221 */ /* 0x000fca0000010000 */
[----:B------:R-:W4:Y:S08]  /*36990*/  MUFU.EX2 R53, R53 ;  /* 0x0000003500357308 */ /* 0x000f300000000800 */
[----:B------:R-:W4:Y:S01]  /*369a0*/  MUFU.EX2 R46, R46 ;  /* 0x0000002e002e7308 */ /* 0x000f220000000800 */
[----:B0-----:R-:W-:Y:S01]  /*369b0*/  FADD.FTZ R9, R51, R4 ;  /* 0x0000000433097221 */ /* 0x001fe20000010000 */
[----:B-1----:R-:W-:-:S06]  /*369c0*/  FADD.FTZ R2, R42, R5 ;  /* 0x000000052a027221 */ /* 0x002fcc0000010000 */
[----:B------:R-:W0:Y:S08]  /*369d0*/  MUFU.EX2 R182, R182 ;  /* 0x000000b600b67308 */ /* 0x000e300000000800 */
[----:B------:R-:W1:Y:S01]  /*369e0*/  MUFU.EX2 R54, R54 ;  /* 0x0000003600367308 */ /* 0x000e620000000800 */
[----:B--2---:R-:W-:Y:S01]  /*369f0*/  FADD.FTZ R4, R180, R9 ;  /* 0x00000009b4047221 */ /* 0x004fe20000010000 */
[----:B---3--:R-:W-:-:S06]  /*36a00*/  FADD.FTZ R5, R45, R2 ;  /* 0x000000022d057221 */ /* 0x008fcc0000010000 */
[----:B------:R-:W2:Y:S08]  /*36a10*/  MUFU.EX2 R57, R57 ;  /* 0x0000003900397308 */ /* 0x000eb00000000800 */
[----:B------:R-:W3:Y:S01]  /*36a20*/  MUFU.EX2 R183, R3 ;  /* 0x0000000300b77308 */ /* 0x000ee20000000800 */
[----:B----4-:R-:W-:Y:S01]  /*36a30*/  FADD.FTZ R9, R53, R4 ;  /* 0x0000000435097221 */ /* 0x010fe20000010000 */
[----:B------:R-:W-:-:S03]  /*36a40*/  FADD.FTZ R5, R46, R5 ;  /* 0x000000052e057221 */ /* 0x000fc60000010000 */
[----:B0-----:R-:W-:Y:S01]  /*36a50*/  FADD.FTZ R2, R182, R9 ;  /* 0x00000009b6027221 */ /* 0x001fe20000010000 */
[----:B-1----:R-:W-:-:S03]  /*36a60*/  FADD.FTZ R4, R54, R5 ;  /* 0x0000000536047221 */ /* 0x002fc60000010000 */
[----:B--2---:R-:W-:Y:S01]  /*36a70*/  FADD.FTZ R9, R57, R2 ;  /* 0x0000000239097221 */ /* 0x004fe20000010000 */
[----:B---3--:R-:W-:-:S04]  /*36a80*/  FADD.FTZ R11, R183, R4 ;  /* 0x00000004b70b7221 */ /* 0x008fc80000010000 */
[----:B------:R0:W-:Y:S04]  /*36a90*/  ST.E desc[UR6][R6.64+0x10], R9 ;  /* 0x0000100906007985 */ /* 0x0001e8000c101906 */
[----:B------:R0:W-:Y:S04]  /*36aa0*/  ST.E desc[UR6][R6.64+0x14], R11 ;  /* 0x0000140b06007985 */ /* 0x0001e8000c101906 */
[----:B------:R-:W2:Y:S04]  /*36ab0*/  LDL.64 R2, [UR4+0x58] ;  /* 0x00005804ff027983 */ /* 0x000ea80008100a00 */
[----:B------:R-:W3:Y:S04]  /*36ac0*/  LDL.64 R4, [UR4] ;  /* 0x00000004ff047983 */ /* 0x000ee80008100a00 */
[----:B--2---:R-:W2:Y:S04]  /*36ad0*/  LD.E R15, desc[UR6][R2.64] ;  /* 0x00000006020f7980 */ /* 0x004ea8000c101900 */
[----:B---3--:R0:W5:Y:S04]  /*36ae0*/  LD.E R10, desc[UR6][R4.64] ;  /* 0x00000006040a7980 */ /* 0x008168000c101900 */
[----:B------:R0:W5:Y:S01]  /*36af0*/  LD.E R13, desc[UR6][R4.64+0x4] ;  /* 0x00000406040d7980 */ /* 0x000162000c101900 */
        /* <DEDUP_REMOVED lines=27> */
[----:B0-----:R-:W-:Y:S05]  /*36cb0*/  @!P0 BRA `(.L_x_12592) ;  /* 0x0000000000048947 */ /* 0x001fea0003800000 */
[----:B------:R-:W-:Y:S01]  /*36cc0*/  BPT.TRAP 0x1 ;  /* 0x000000040000795c */ /* 0x000fe20000300000 */
.L_x_12592:
[----:B------:R-:W-:Y:S05]  /*36cd0*/  BSYNC B0 ;  /* 0x0000000000007941 */ /* 0x000fea0003800000 */
.L_x_12591:
        /* <DEDUP_REMOVED lines=13> */
.L_x_12594:
[----:B------:R-:W-:Y:S05]  /*36db0*/  BSYNC B0 ;  /* 0x0000000000007941 */ /* 0x000fea0003800000 */
.L_x_12593:
        /* <DEDUP_REMOVED lines=8> */
.L_x_12596:
[----:B------:R-:W-:Y:S05]  /*36e40*/  BSYNC B0 ;  /* 0x0000000000007941 */ /* 0x000fea0003800000 */
.L_x_12595:
[----:B------:R-:W2:Y:S04]  /*36e50*/  LDL.64 R4, [UR4] ;  /* 0x00000004ff047983 */ /* 0x000ea80008100a00 */
[----:B0----5:R-:W3:Y:S04]  /*36e60*/  LDL.64 R6, [UR4+0x70] ;  /* 0x00007004ff067983 */ /* 0x021ee80008100a00 */
[----:B------:R-:W4:Y:S01]  /*36e70*/  LDL.64 R2, [UR4+0x50] ;  /* 0x00005004ff027983 */ /* 0x000f220008100a00 */
[----:B------:R-:W-:Y:S01]  /*36e80*/  LEA.HI R8, R8, 0x8, RZ, 0x19 ;  /* 0x0000000808087811 */ /* 0x000fe200078fc8ff */
[----:B------:R-:W-:Y:S05]  /*36e90*/  WARPSYNC.ALL ;  /* 0x0000000000007948 */ /* 0x000fea0003800000 */
[----:B------:R0:W-:Y:S06]  /*36ea0*/  BAR.SYNC.DEFER_BLOCKING R8, 0x100 ;  /* 0x000400080000751d */ /* 0x0001ec0000010000 */
[----:B--2---:R-:W2:Y:S04]  /*36eb0*/  LD.E R9, desc[UR6][R4.64] ;  /* 0x0000000604097980 */ /* 0x004ea8000c101900 */
[----:B----4-:R-:W4:Y:S04]  /*36ec0*/  LD.E R15, desc[UR6][R2.64] ;  /* 0x00000006020f7980 */ /* 0x010f28000c101900 */
[----:B---3--:R-:W2:Y:S04]  /*36ed0*/  LD.E.64 R4, desc[UR6][R6.64] ;  /* 0x0000000606047980 */ /* 0x008ea8000c101b00 */
[----:B------:R-:W3:Y:S04]  /*36ee0*/  LD.E R21, desc[UR6][R2.64+0x4] ;  /* 0x0000040602157980 */ /* 0x000ee8000c101900 */
[----:B------:R-:W3:Y:S04]  /*36ef0*/  LD.E R25, desc[UR6][R2.64+0x8] ;  /* 0x0000080602197980 */ /* 0x000ee8000c101900 */
[----:B------:R-:W3:Y:S04]  /*36f00*/  LD.E R27, desc[UR6][R2.64+0xc] ;  /* 0x00000c06021b7980 */ /* 0x000ee8000c101900 */
[----:B------:R-:W3:Y:S04]  /*36f10*/  LDL.64 R6, [UR4+0x60] ;  /* 0x00006004ff067983 */ /* 0x000ee80008100a00 */
[----:B------:R-:W3:Y:S04]  /*36f20*/  LD.E R0, desc[UR6][R2.64+0x10] ;  /* 0x0000100602007980 */ /* 0x000ee8000c101900 */
[----:B0-----:R-:W3:Y:S04]  /*36f30*/  LD.E R8, desc[UR6][R2.64+0x14] ;  /* 0x0000140602087980 */ /* 0x001ee8000c101900 */
        /* <DEDUP_REMOVED lines=67> */
[----:B----4-:R0:W-:Y:S01]  /*37370*/  ST.E desc[UR6][R2.64], R15 ;  /* 0x0000000f02007985 */ /* 0x0101e2000c101906 */
[----:B--2---:R-:W-:-:S03]  /*37380*/  IMAD R4, R9, 0xc00, R4 ;  /* 0x00000c0009047824 */ /* 0x004fc600078e0204 */
[----:B------:R-:W2:Y:S04]  /*37390*/  LD.E R87, desc[UR6][R2.64+0x138] ;  /* 0x0001380602577980 */ /* 0x000ea8000c101900 */
[----:B---3--:R1:W-:Y:S04]  /*373a0*/  ST.E desc[UR6][R2.64+0x4], R21 ;  /* 0x0000041502007985 */ /* 0x0083e8000c101906 */
[----:B------:R3:W-:Y:S04]  /*373b0*/  ST.E desc[UR6][R2.64+0x8], R25 ;  /* 0x0000081902007985 */ /* 0x0007e8000c101906 */
[----:B------:R4:W-:Y:S04]  /*373c0*/  ST.E desc[UR6][R2.64+0xc], R27 ;  /* 0x00000c1b02007985 */ /* 0x0009e8000c101906 */
[----:B------:R-:W2:Y:S04]  /*373d0*/  LD.E R9, desc[UR6][R2.64+0x18] ;  /* 0x0000180602097980 */ /* 0x000ea8000c101900 */
[----:B0-----:R-:W2:Y:S04]  /*373e0*/  LD.E R15, desc[UR6][R2.64+0x30] ;  /* 0x00003006020f7980 */ /* 0x001ea8000c101900 */
[----:B-1----:R-:W2:Y:S04]  /*373f0*/  LD.E R21, desc[UR6][R2.64+0x38] ;  /* 0x0000380602157980 */ /* 0x002ea8000c101900 */
        /* <DEDUP_REMOVED lines=76> */
[----:B------:R-:W-:Y:S04]  /*378c0*/  ST.E desc[UR6][R2.64+0x38], R21 ;  /* 0x0000381502007985 */ /* 0x000fe8000c101906 */
        /* <DEDUP_REMOVED lines=100> */
[----:B------:R-:W-:Y:S01]  /*37f10*/  ST.E desc[UR6][R6.64], RZ ;  /* 0x000000ff06007985 */ /* 0x000fe2000c101906 */
[----:B0-----:R-:W-:-:S06]  /*37f20*/  WARPGROUP.ARRIVE ;  /* 0x00000000000079c5 */ /* 0x001fcc0000000000 */
[----:B------:R-:W-:Y:S01]  /*37f30*/  HGMMA.64x256x16.F32 R24, R164, gdesc[UR8].tnspB, RZ, !UPT, gsb0 ;  /* 0x43e00008a4187df0 */ /* 0x000fe2000c0008ff */
[----:B------:R-:W-:Y:S02]  /*37f40*/  IMAD.MOV.U32 R0, RZ, RZ, 0x1 ;  /* 0x00000001ff007424 */ /* 0x000fe400078e00ff */
[----:B------:R-:W-:Y:S02]  /*37f50*/  WARPGROUP.DEPBAR.LE gsb0, 0x0 ;  /* 0x00008000000079c5 */ /* 0x000fe40000010000 */
        /* <DEDUP_REMOVED lines=128> */
[----:B------:R-:W-:Y:S04]  /*38760*/  ST.E desc[UR6][R6.64], R0 ;  /* 0x0000000006007985 */ /* 0x000fe8000c101906 */
[----:B0-----:R-:W4:Y:S04]  /*38770*/  LD.E R24, desc[UR6][R2.64] ;  /* 0x0000000602187980 */ /* 0x001f28000c101900 */
[----:B-1----:R-:W4:Y:S04]  /*38780*/  LD.E R25, desc[UR6][R2.64+0x4] ;  /* 0x0000040602197980 */ /* 0x002f28000c101900 */
[----:B--2---:R-:W2:Y:S04]  /*38790*/  LD.E R26, desc[UR6][R2.64+0x8] ;  /* 0x00000806021a7980 */ /* 0x004ea8000c101900 */
[----:B---3--:R-:W2:Y:S04]  /*387a0*/  LD.E R27, desc[UR6][R2.64+0xc] ;  /* 0x00000c06021b7980 */ /* 0x008ea8000c101900 */
        /* <DEDUP_REMOVED lines=124> */
[----:B------:R-:W-:Y:S01]  /*38f70*/  IMAD.MOV.U32 R9, RZ, RZ, R5 ;  /* 0x000000ffff097224 */ /* 0x000fe200078e0005 */
[----:B------:R-:W-:-:S04]  /*38f80*/  IADD3 R8, R4, 0x80, RZ ;  /* 0x0000008004087810 */ /* 0x000fc80007ffe0ff */
[----:B------:R-:W-:Y:S02]  /*38f90*/  R2UR UR10, R8 ;  /* 0x00000000080a72ca */ /* 0x000fe400000e0000 */
[----:B------:R-:W-:Y:S01]  /*38fa0*/  R2UR UR11, R9 ;  /* 0x00000000090b72ca */ /* 0x000fe200000e0000 */
[----:B--2---:R-:W-:-:S12]  /*38fb0*/  WARPGROUP.ARRIVE ;  /* 0x00000000000079c5 */ /* 0x004fd80000000000 */
[----:B------:R-:W-:Y:S03]  /*38fc0*/  HGMMA.64x256x16.F32 R24, R156, gdesc[UR8].tnspB, R24, gsb0 ;  /* 0x43e000089c187df0 */ /* 0x000fe60008000818 */
        /* <DEDUP_REMOVED lines=1052> */
[----:B------:R-:W-:Y:S01]  /*3d190*/  R2UR UR10, R4 ;  /* 0x00000000040a72ca */ /* 0x000fe200000e0000 */
[----:B--2---:R-:W-:-:S12]  /*3d1a0*/  WARPGROUP.ARRIVE ;  /* 0x00000000000079c5 */ /* 0x004fd80000000000 */
        /* <DEDUP_REMOVED lines=131> */
[----:B------:R-:W2:Y:S04]  /*3d9e0*/  LD.E R4, desc[UR6][R2.64] ;  /* 0x0000000602047980 */ /* 0x000ea8000c101900 */
[----:B------:R-:W3:Y:S04]  /*3d9f0*/  LD.E R5, desc[UR6][R2.64+0x4] ;  /* 0x0000040602057980 */ /* 0x000ee8000c101900 */
[----:B0-----:R-:W4:Y:S04]  /*3da00*/  LD.E R0, desc[UR6][R2.64+0x1fc] ;  /* 0x0001fc0602007980 */ /* 0x001f28000c101900 */
        /* <DEDUP_REMOVED lines=126> */
[----:B--2---:R-:W-:Y:S04]  /*3e1f0*/  ST.E desc[UR6][R2.64], R4 ;  /* 0x0000000402007985 */ /* 0x004fe8000c101906 */
[----:B---3--:R-:W-:Y:S04]  /*3e200*/  ST.E desc[UR6][R2.64+0x4], R5 ;  /* 0x0000040502007985 */ /* 0x008fe8000c101906 */
        /* <DEDUP_REMOVED lines=125> */
[----:B0-----:R-:W2:Y:S04]  /*3e9e0*/  LDL.64 R6, [UR4+0x58] ;  /* 0x00005804ff067983 */ /* 0x001ea80008100a00 */
[----:B------:R-:W3:Y:S04]  /*3e9f0*/  LDL.64 R4, [UR4] ;  /* 0x00000004ff047983 */ /* 0x000ee80008100a00 */
[----:B--2---:R-:W2:Y:S04]  /*3ea00*/  LD.E R0, desc[UR6][R6.64] ;  /* 0x0000000606007980 */ /* 0x004ea8000c101900 */
[----:B---3--:R1:W5:Y:S01]  /*3ea10*/  LD.E R4, desc[UR6][R4.64] ;  /* 0x0000000604047980 */ /* 0x008362000c101900 */
[----:B------:R-:W-:Y:S01]  /*3ea20*/  BSSY B0, `(.L_x_12598) ;  /* 0x0000005000007945 */ /* 0x000fe20003800000 */
[----:B--2---:R-:W-:-:S04]  /*3ea30*/  LOP3.LUT R0, R0, 0x1, RZ, 0xfc, !PT ;  /* 0x0000000100007812 */ /* 0x004fc800078efcff */
[----:B------:R-:W-:-:S13]  /*3ea40*/  ISETP.NE.AND P0, PT, R0, 0x3, PT ;  /* 0x000000030000780c */ /* 0x000fda0003f05270 */
[----:B-1----:R-:W-:Y:S05]  /*3ea50*/  @!P0 BRA `(.L_x_12599) ;  /* 0x0000000000048947 */ /* 0x002fea0003800000 */
[----:B------:R-:W-:Y:S01]  /*3ea60*/  BPT.TRAP 0x1 ;  /* 0x000000040000795c */ /* 0x000fe20000300000 */
.L_x_12599:
[----:B------:R-:W-:Y:S05]  /*3ea70*/  BSYNC B0 ;  /* 0x0000000000007941 */ /* 0x000fea0003800000 */
.L_x_12598:
        /* <DEDUP_REMOVED lines=9> */
[----:B0-----:R-:W-:Y:S05]  /*3eb10*/  RET.REL.NODEC R2 `(_ZN7cutlass13device_kernelIN5flash11enable_sm90INS1_16FlashAttnFwdSm90INS1_25CollectiveMainloopFwdSm90ILi2EN4cute5tupleIJNS5_1CILi1EEES8_S8_EEENS6_IJNS7_ILi128EEENS7_ILi96EEENS7_ILi64EEEEEELi256ENS_6half_tEfNS_4arch4Sm90ELb0ELb1ELb1ELb1ELb1ELb1ELb0ELb1ELb0ELb1ELb1ELb0EEENS1_21CollectiveEpilogueFwdINS6_IJSA_NS7_ILi256EEESB_EEES9_SE_SG_Li256ELb1ELb1ELb1ELb0EEENS1_36VarlenDynamicPersistentTileSchedulerILi128ELi96ELi256ELi128ELb1ELb1ELb1ELb1ELb0ELb1EEEEEEEEEvNT_6ParamsE) ;  /* 0xfffffc1402387950 */ /* 0x001fea0003c3ffff */
.L_x_12574:
[----:B0-----:R0:W1:Y:S02]  /*3eb20*/  SYNCS.PHASECHK.TRANS64.TRYWAIT P0, [R8+URZ], R9 ;  /* 0x00000009080075a7 */ /* 0x001064000800017f */
[----:B-1----:R-:W-:Y:S05]  /*3eb30*/  @!P0 NANOSLEEP.SYNCS 0x989680 ;  /* 0x009896800000895d */ /* 0x002fea0003900000 */
[----:B------:R-:W1:Y:S02]  /*3eb40*/  @!P0 SYNCS.PHASECHK.TRANS64 P0, [R8+URZ], R9 ;  /* 0x00000009080085a7 */ /* 0x000e64000800007f */
[----:B-1----:R-:W-:Y:S05]  /*3eb50*/  @!P0 BRA `(.L_x_12574) ;  /* 0xfffffffc00f08947 */ /* 0x002fea000383ffff */
[----:B------:R-:W-:Y:S05]  /*3eb60*/  BRA `(.L_x_12573) ;  /* 0xffffff5000b87947 */ /* 0x000fea000383ffff */
.L_x_12597:
[----:B0-----:R0:W1:Y:S02]  /*3eb70*/  SYNCS.PHASECHK.TRANS64.TRYWAIT P0, [R0+URZ], R7 ;  /* 0x00000007000075a7 */ /* 0x001064000800017f */
[----:B-1----:R-:W-:Y:S05]  /*3eb80*/  @!P0 NANOSLEEP.SYNCS 0x989680 ;  /* 0x009896800000895d */ /* 0x002fea0003900000 */
[----:B------:R-:W1:Y:S02]  /*3eb90*/  @!P0 SYNCS.PHASECHK.TRANS64 P0, [R0+URZ], R7 ;  /* 0x00000007000085a7 */ /* 0x000e64000800007f */
[----:B-1----:R-:W-:Y:S05]  /*3eba0*/  @!P0 BRA `(.L_x_12597) ;  /* 0xfffffffc00f08947 */ /* 0x002fea000383ffff */
[----:B------:R-:W-:Y:S05]  /*3ebb0*/  BRA `(.L_x_12596) ;  /* 0xffffff8000a07947 */ /* 0x000fea000383ffff */
.L_x_12600:
        /* <DEDUP_REMOVED lines=12> */
.L_x_15774:


//--------------------- .text._ZN7cutlass13device_kernelIN5flash11enable_sm90INS1_16FlashAttnFwdSm90INS1_25CollectiveMainloopFwdSm90ILi2EN4cute5tupleIJNS5_1CILi1EEES8_S8_EEENS6_IJNS7_ILi128EEENS7_ILi96EEENS7_ILi64EEEEEELi256ENS_6half_tEfNS_4arch4Sm90ELb0ELb1ELb1ELb1ELb1ELb0ELb1ELb1ELb0ELb1ELb1ELb0EEENS1_21CollectiveEpilogueFwdINS6_IJSA_NS7_ILi256EEESB_EEES9_SE_SG_Li256ELb1ELb1ELb1ELb0EEENS1_36VarlenDynamicPersistentTileSchedulerILi128ELi96ELi256ELi128ELb1ELb1ELb1ELb1ELb0ELb1EEEEEEEEEvNT_6ParamsE --------------------------
	.section	.text._ZN7cutlass13device_kernelIN5flash11enable_sm90INS1_16FlashAttnFwdSm90INS1_25CollectiveMainloopFwdSm90ILi2EN4cute5tupleIJNS5_1CILi1EEES8_S8_EEENS6_IJNS7_ILi128EEENS7_ILi96EEENS7_ILi64EEEEEELi256ENS_6half_tEfNS_4arch4Sm90ELb0ELb1ELb1ELb1ELb1ELb0ELb1ELb1ELb0ELb1ELb1ELb0EEENS1_21CollectiveEpilogueFwdINS6_IJSA_NS7_ILi256EEESB_EEES9_SE_SG_Li256ELb1ELb1ELb1ELb0EEENS1_36VarlenDynamicPersistentTileSchedulerILi128ELi96ELi256ELi128ELb1ELb1ELb1ELb1ELb0ELb1EEEEEEEEEvNT_6ParamsE,"ax",@progbits
	.align	128
.text._ZN7cutlass13device_kernelIN5flash11enable_sm90INS1_16FlashAttnFwdSm90INS1_25CollectiveMainloopFwdSm90ILi2EN4cute5tupleIJNS5_1CILi1EEES8_S8_EEENS6_IJNS7_ILi128EEENS7_ILi96EEENS7_ILi64EEEEEELi256ENS_6half_tEfNS_4arch4Sm90ELb0ELb1ELb1ELb1ELb1ELb0ELb1ELb1ELb0ELb1ELb1ELb0EEENS1_21CollectiveEpilogueFwdINS6_IJSA_NS7_ILi256EEESB_EEES9_SE_SG_Li256ELb1ELb1ELb1ELb0EEENS1_36VarlenDynamicPersistentTileSchedulerILi128ELi96ELi256ELi128ELb1ELb1ELb1ELb1ELb0ELb1EEEEEEEEEvNT_6ParamsE:
        .type           _ZN7cutlass13device_kernelIN5flash11enable_sm90INS1_16FlashAttnFwdSm90INS1_25CollectiveMainloopFwdSm90ILi2EN4cute5tupleIJNS5_1CILi1EEES8_S8_EEENS6_IJNS7_ILi128EEENS7_ILi96EEENS7_ILi64EEEEEELi256ENS_6half_tEfNS_4arch4Sm90ELb0ELb1ELb1ELb1ELb1ELb0ELb1ELb1ELb0ELb1ELb1ELb0EEENS1_21CollectiveEpilogueFwdINS6_IJSA_NS7_ILi256EEESB_EEES9_SE_SG_Li256ELb1ELb1ELb1ELb0EEENS1_36VarlenDynamicPersistentTileSchedulerILi128ELi96ELi256ELi128ELb1ELb1ELb1ELb1ELb0ELb1EEEEEEEEEvNT_6ParamsE,@function
        .size           _ZN7cutlass13device_kernelIN5flash11enable_sm90INS1_16FlashAttnFwdSm90INS1_25CollectiveMainloopFwdSm90ILi2EN4cute5tupleIJNS5_1CILi1EEES8_S8_EEENS6_IJNS7_ILi128EEENS7_ILi96EEENS7_ILi64EEEEEELi256ENS_6half_tEfNS_4arch4Sm90ELb0ELb1ELb1ELb1ELb1ELb0ELb1ELb1ELb0ELb1ELb1ELb0EEENS1_21CollectiveEpilogueFwdINS6_IJSA_NS7_ILi256EEESB_EEES9_SE_SG_Li256ELb1ELb1ELb1ELb0EEENS1_36VarlenDynamicPersistentTileSchedulerILi128ELi96ELi256ELi128ELb1ELb1ELb1ELb1ELb0ELb1EEEEEEEEEvNT_6ParamsE,(.L_x_15776 - _ZN7cutlass13device_kernelIN5flash11enable_sm90INS1_16FlashAttnFwdSm90INS1_25CollectiveMainloopFwdSm90ILi2EN4cute5tupleIJNS5_1CILi1EEES8_S8_EEENS6_IJNS7_ILi128EEENS7_ILi96EEENS7_ILi64EEEEEELi256ENS_6half_tEfNS_4arch4Sm90ELb0ELb1ELb1ELb1ELb1ELb0ELb1ELb1ELb0ELb1ELb1ELb0EEENS1_21CollectiveEpilogueFwdINS6_IJSA_NS7_ILi256EEESB_EEES9_SE_SG_Li256ELb1ELb1ELb1ELb0EEENS1_36VarlenDynamicPersistentTileSchedulerILi128ELi96ELi256ELi128ELb1ELb1ELb1ELb1ELb0ELb1EEEEEEEEEvNT_6ParamsE)
        .other          _ZN7cutlass13device_kernelIN5flash11enable_sm90INS1_16FlashAttnFwdSm90INS1_25CollectiveMainloopFwdSm90ILi2EN4cute5tupleIJNS5_1CILi1EEES8_S8_EEENS6_IJNS7_ILi128EEENS7_ILi96EEENS7_ILi64EEEEEELi256ENS_6half_tEfNS_4arch4Sm90ELb0ELb1ELb1ELb1ELb1ELb0ELb1ELb1ELb0ELb1ELb1ELb0EEENS1_21CollectiveEpilogueFwdINS6_IJSA_NS7_ILi256EEESB_EEES9_SE_SG_Li256ELb1ELb1ELb1ELb0EEENS1_36VarlenDynamicPersistentTileSchedulerILi128ELi96ELi256ELi128ELb1ELb1ELb1ELb1ELb0ELb1EEEEEEEEEvNT_6ParamsE,@"STO_CUDA_ENTRY STV_DEFAULT"
_ZN7cutlass13device_kernelIN5flash11enable_sm90INS1_16FlashAttnFwdSm90INS1_25CollectiveMainloopFwdSm90ILi2EN4cute5tupleIJNS5_1CILi1EEES8_S8_EEENS6_IJNS7_ILi128EEENS7_ILi96EEENS7_ILi64EEEEEELi256ENS_6half_tEfNS_4arch4Sm90ELb0ELb1ELb1ELb1ELb1ELb0ELb1ELb1ELb0ELb1ELb1ELb0EEENS1_21CollectiveEpilogueFwdINS6_IJSA_NS7_ILi256EEESB_EEES9_SE_SG_Li256ELb1ELb1ELb1ELb0EEENS1_36VarlenDynamicPersistentTileSchedulerILi128ELi96ELi256ELi128ELb1ELb1ELb1ELb1ELb0ELb1EEEEEEEEEvNT_6ParamsE:
        /* <DEDUP_REMOVED lines=47> */
.L_x_12601:
        /* <DEDUP_REMOVED lines=22> */
.L_x_12602:
        /* <DEDUP_REMOVED lines=18> */
.L_x_12603:
        /* <DEDUP_REMOVED lines=22> */
.L_x_12604:
        /* <DEDUP_REMOVED lines=23> */
.L_x_12605:
[----:B------:R-:W-:Y:S01]  /*0840*/  UISETP.NE.AND UP0, UPT, UR9, URZ, UPT ;  /* 0x0000003f0900728c */ /* 0x000fe2000bf05270 */
[----:B------:R-:W-:Y:S01]  /*0850*/  NOP ;  /* 0x0000000000007918 */ /* 0x000fe20000000000 */
[----:B0-----:R-:W-:Y:S01]  /*0860*/  UMOV UR4, 0x1 ;  /* 0x0000000100047882 */ /* 0x001fe20000000000 */
[----:B------:R-:W-:Y:S01]  /*0870*/  ULDC UR5, c[0x0][0x20] ;  /* 0x0000080000057ab9 */ /* 0x000fe20000000800 */
[----:B------:R-:W-:Y:S01]  /*0880*/  USEL UR4, UR4, 0x2, !UP0 ;  /* 0x0000000204047887 */ /* 0x000fe2000c000000 */
[----:B-1234-:R-:W-:Y:S01]  /*0890*/  BAR.SYNC.DEFER_BLOCKING 0x0 ;  /* 0x0000000000007b1d */ /* 0x01efe20000010000 */
[----:B------:R-:W-:Y:S02]  /*08a0*/  PLOP3.LUT P1, PT, PT, PT, UP0, 0x80, 0x0 ;  /* 0x000000000000781c */ /* 0x000fe40003f2f008 */
[----:B------:R-:W-:Y:S02]  /*08b0*/  IADD3 R16, P0, R1, UR5, RZ ;  /* 0x0000000501107c10 */ /* 0x000fe4000ff1e0ff */
[----:B------:R-:W-:Y:S01]  /*08c0*/  IMAD.U32 R2, RZ, RZ, UR4 ;  /* 0x00000004ff027e24 */ /* 0x000fe2000f8e00ff */
[----:B------:R-:W-:Y:S01]  /*08d0*/  ULDC UR6, c[0x0][0x24] ;  /* 0x0000090000067ab9 */ /* 0x000fe20000000800 */
[----:B------:R-:W-:Y:S01]  /*08e0*/  ULDC.64 UR36, c[0x0][0x208] ;  /* 0x0000820000247ab9 */ /* 0x000fe20000000a00 */
[----:B------:R-:W-:-:S02]  /*08f0*/  IMAD.X R17, RZ, RZ, UR6, P0 ;  /* 0x00000006ff117e24 */ /* 0x000fc400080e06ff */
[----:B------:R0:W-:Y:S04]  /*0900*/  STL [R1+0x4c8], R2 ;  /* 0x0004c80201007387 */ /* 0x0001e80000100800 */
[----:B------:R-:W-:Y:S05]  /*0910*/  @!P1 BRA `(.L_x_12606) ;  /* 0x0000024800849947 */ /* 0x000fea0003800000 */
.L_x_12607:
        /* <DEDUP_REMOVED lines=12> */
[----:B------:R-:W-:Y:S04]  /*09e0*/  STL [R1+0x200], RZ ;  /* 0x000200ff01007387 */ /* 0x000fe80000100800 */
[----:B------:R-:W-:Y:S01]  /*09f0*/  STL [R1+0x204], RZ ;  /* 0x000204ff01007387 */ /* 0x000fe20000100800 */
[----:B-1----:R-:W-:-:S04]  /*0a00*/  SHF.R.U32.HI R0, RZ, 0x7, R0 ;  /* 0x00000007ff007819 */ /* 0x002fc80000011600 */
[----:B------:R-:W-:Y:S02]  /*0a10*/  ISETP.NE.AND P0, PT, R0, 0x1, PT ;  /* 0x000000010000780c */ /* 0x000fe40003f05270 */
[----:B------:R-:W-:-:S04]  /*0a20*/  MOV R0, 0x400 ;  /* 0x0000040000007802 */ /* 0x000fc80000000f00 */
[----:B0-----:R-:W-:-:S07]  /*0a30*/  LEA R0, R7, R0, 0x18 ;  /* 0x0000000007007211 */ /* 0x001fce00078ec0ff */
[----:B------:R-:W-:Y:S08]  /*0a40*/  @!P0 BAR.ARV 0x9, 0x100 ;  /* 0x0244000000008b1d */ /* 0x000ff00000002000 */
[----:B------:R-:W-:Y:S06]  /*0a50*/  BAR.SYNC.DEFER_BLOCKING 0x5, 0x180 ;  /* 0x0146000000007b1d */ /* 0x000fec0000010000 */
[----:B------:R0:W1:Y:S02]  /*0a60*/  LDS.128 R12, [R0+0x324d0] ;  /* 0x0324d000000c7984 */ /* 0x0000640000000c00 */
[----:B------:R-:W-:Y:S06]  /*0a70*/  BAR.ARV 0x4, 0x180 ;  /* 0x0106000000007b1d */ /* 0x000fec0000002000 */
[----:B0-----:R-:W-:-:S05]  /*0a80*/  IADD3 R0, P2, R16, 0x204, RZ ;  /* 0x0000020410007810 */ /* 0x001fca0007f5e0ff */
[----:B------:R0:W-:Y:S02]  /*0a90*/  STL [R1+0x4c0], R0 ;  /* 0x0004c00001007387 */ /* 0x0001e40000100800 */
[----:B0-----:R-:W-:-:S05]  /*0aa0*/  IMAD.X R0, RZ, RZ, R17, P2 ;  /* 0x000000ffff007224 */ /* 0x001fca00010e0611 */
[----:B------:R0:W-:Y:S01]  /*0ab0*/  STL [R1+0x4bc], R0 ;  /* 0x0004bc0001007387 */ /* 0x0001e20000100800 */
[----:B-1----:R-:W-:-:S13]  /*0ac0*/  ISETP.GE.AND P0, PT, R15, UR4, PT ;  /* 0x000000040f007c0c */ /* 0x002fda000bf06270 */
[----:B0-----:R-:W-:Y:S05]  /*0ad0*/  @P0 EXIT ;  /* 0x000000000000094d */ /* 0x001fea0003800000 */
[----:B------:R-:W0:Y:S01]  /*0ae0*/  S2R R2, SR_TID.X ;  /* 0x0000000000027919 */ /* 0x000e220000002100 */
[----:B------:R-:W-:Y:S02]  /*0af0*/  R2UR UR5, R13 ;  /* 0x000000000d0572ca */ /* 0x000fe400000e0000 */
[----:B------:R-:W-:Y:S02]  /*0b00*/  R2UR UR6, R14 ;  /* 0x000000000e0672ca */ /* 0x000fe400000e0000 */
[----:B------:R-:W-:Y:S01]  /*0b10*/  R2UR UR7, R15 ;  /* 0x000000000f0772ca */ /* 0x000fe200000e0000 */
[----:B0-----:R-:W-:-:S05]  /*0b20*/  VIADD R217, R2, 0xffffff80 ;  /* 0xffffff8002d97836 */ /* 0x001fca0000000000 */
[----:B------:R-:W-:-:S04]  /*0b30*/  SHF.R.S32.HI R0, RZ, 0x1f, R217 ;  /* 0x0000001fff007819 */ /* 0x000fc800000114d9 */
[CC--:B------:R-:W-:Y:S02]  /*0b40*/  LEA.HI R2, R0.reuse, R217.reuse, RZ, 0x7 ;  /* 0x000000d900027211 */ /* 0x0c0fe400078f38ff */
[-C--:B------:R-:W-:Y:S02]  /*0b50*/  LEA.HI R5, R0, R217.reuse, RZ, 0x4 ;  /* 0x000000d900057211 */ /* 0x080fe400078f20ff */
[----:B------:R-:W-:Y:S02]  /*0b60*/  LOP3.LUT R4, R2, 0xffffff80, RZ, 0xc0, !PT ;  /* 0xffffff8002047812 */ /* 0x000fe400078ec0ff */
[----:B------:R-:W-:Y:S02]  /*0b70*/  SHF.R.S32.HI R10, RZ, 0x4, R5 ;  /* 0x00000004ff0a7819 */ /* 0x000fe40000011405 */
[----:B------:R-:W-:Y:S01]  /*0b80*/  LOP3.LUT R8, R5, 0x3fffff0, RZ, 0xc0, !PT ;  /* 0x03fffff005087812 */ /* 0x000fe200078ec0ff */
[----:B------:R-:W-:Y:S01]  /*0b90*/  IMAD.IADD R12, R217, 0x1, -R4 ;  /* 0x00000001d90c7824 */ /* 0x000fe200078e0a04 */
[----:B------:R-:W-:-:S02]  /*0ba0*/  LEA.HI R4, R0, R217, RZ, 0x5 ;  /* 0x000000d900047211 */ /* 0x000fc400078f28ff */
[----:B------:R-:W-:Y:S01]  /*0bb0*/  LEA.HI R9, R5, R10, RZ, 0x1 ;  /* 0x0000000a05097211 */ /* 0x000fe200078f08ff */
[----:B------:R-:W-:Y:S01]  /*0bc0*/  IMAD.IADD R8, R217, 0x1, -R8 ;  /* 0x00000001d9087824 */ /* 0x000fe200078e0a08 */
[----:B------:R-:W-:Y:S01]  /*0bd0*/  SHF.R.S32.HI R3, RZ, 0x1f, R12 ;  /* 0x0000001fff037819 */ /* 0x000fe2000001140c */
[----:B------:R-:W-:Y:S01]  /*0be0*/  IMAD.SHL.U32 R6, R4, 0x20, RZ ;  /* 0x0000002004067824 */ /* 0x000fe200078e00ff */
[----:B------:R-:W-:Y:S01]  /*0bf0*/  LOP3.LUT R9, R9, 0x1ffffffe, RZ, 0xc0, !PT ;  /* 0x1ffffffe09097812 */ /* 0x000fe200078ec0ff */
[----:B------:R-:W-:Y:S01]  /*0c00*/  STL [R1+0x4b8], R12 ;  /* 0x0004b80c01007387 */ /* 0x000fe20000100800 */
[----:B------:R-:W-:Y:S02]  /*0c10*/  LEA.HI R4, R3, R12, RZ, 0x2 ;  /* 0x0000000c03047211 */ /* 0x000fe400078f10ff */
[----:B------:R-:W-:Y:S01]  /*0c20*/  LOP3.LUT R11, R6, 0xfffffc00, RZ, 0xc0, !PT ;  /* 0xfffffc00060b7812 */ /* 0x000fe200078ec0ff */
[----:B------:R-:W-:Y:S01]  /*0c30*/  IMAD.IADD R9, R10, 0x1, -R9 ;  /* 0x000000010a097824 */ /* 0x000fe200078e0a09 */
[----:B------:R-:W-:-:S02]  /*0c40*/  SHF.R.S32.HI R5, RZ, 0x2, R4 ;  /* 0x00000002ff057819 */ /* 0x000fc40000011404 */
[----:B------:R-:W-:Y:S01]  /*0c50*/  SHF.R.S32.HI R6, RZ, 0x1f, R4 ;  /* 0x0000001fff067819 */ /* 0x000fe20000011404 */
[----:B------:R-:W-:Y:S01]  /*0c60*/  IMAD R8, R8, 0x40, R11 ;  /* 0x0000004008087824 */ /* 0x000fe200078e020b */
[----:B------:R-:W-:Y:S02]  /*0c70*/  LOP3.LUT R4, R4, 0x7ffffffc, RZ, 0xc0, !PT ;  /* 0x7ffffffc04047812 */ /* 0x000fe400078ec0ff */
[----:B------:R-:W-:Y:S01]  /*0c80*/  LEA.HI R11, R0, R217, RZ, 0x2 ;  /* 0x000000d9000b7211 */ /* 0x000fe200078f10ff */
[----:B------:R-:W-:Y:S01]  /*0c90*/  IMAD R8, R9, 0x8, R8 ;  /* 0x0000000809087824 */ /* 0x000fe200078e0208 */
[----:B------:R-:W-:Y:S01]  /*0ca0*/  LEA.HI R6, R6, R5, RZ, 0x3 ;  /* 0x0000000506067211 */ /* 0x000fe200078f18ff */
[----:B------:R-:W-:Y:S01]  /*0cb0*/  IMAD.IADD R4, R12, 0x1, -R4 ;  /* 0x000000010c047824 */ /* 0x000fe200078e0a04 */
[----:B------:R-:W-:Y:S02]  /*0cc0*/  LOP3.LUT R10, R11, 0xfffffffc, RZ, 0xc0, !PT ;  /* 0xfffffffc0b0a7812 */ /* 0x000fe400078ec0ff */
[----:B------:R-:W-:Y:S01]  /*0cd0*/  SHF.R.S32.HI R11, RZ, 0x7, R2 ;  /* 0x00000007ff0b7819 */ /* 0x000fe20000011402 */
[----:B------:R-:W-:Y:S01]  /*0ce0*/  IMAD.SHL.U32 R179, R4, 0x2, RZ ;  /* 0x0000000204b37824 */ /* 0x000fe200078e00ff */
[----:B------:R-:W-:Y:S01]  /*0cf0*/  LOP3.LUT R6, R6, 0xfffffff8, RZ, 0xc0, !PT ;  /* 0xfffffff806067812 */ /* 0x000fe200078ec0ff */
[----:B------:R0:W-:Y:S01]  /*0d00*/  STL [R1+0x4d0], R8 ;  /* 0x0004d00801007387 */ /* 0x0001e20000100800 */
[----:B------:R-:W-:Y:S01]  /*0d10*/  LEA.HI R3, R3, R12, RZ, 0x5 ;  /* 0x0000000c03037211 */ /* 0x000fe200078f28ff */
[----:B------:R-:W-:Y:S01]  /*0d20*/  VIADD R210, R179, 0x18 ;  /* 0x00000018b3d27836 */ /* 0x000fe20000000000 */
[----:B------:R-:W-:Y:S01]  /*0d30*/  LEA.HI R2, R2, R11, RZ, 0x1 ;  /* 0x0000000b02027211 */ /* 0x000fe200078f08ff */
[----:B------:R-:W-:Y:S01]  /*0d40*/  IMAD.IADD R6, R5, 0x1, -R6 ;  /* 0x0000000105067824 */ /* 0x000fe200078e0a06 */
[----:B------:R-:W-:Y:S01]  /*0d50*/  LEA.HI R0, R0, R217, RZ, 0x3 ;  /* 0x000000d900007211 */ /* 0x000fe200078f18ff */
[C---:B------:R-:W-:Y:S01]  /*0d60*/  VIADD R212, R179.reuse, 0x8 ;  /* 0x00000008b3d47836 */ /* 0x040fe20000000000 */
[----:B------:R-:W-:Y:S01]  /*0d70*/  SHF.R.S32.HI R3, RZ, 0x5, R3 ;  /* 0x00000005ff037819 */ /* 0x000fe20000011403 */
[C---:B------:R-:W-:Y:S01]  /*0d80*/  VIADD R211, R179.reuse, 0x10 ;  /* 0x00000010b3d37836 */ /* 0x040fe20000000000 */
[----:B------:R-:W-:Y:S01]  /*0d90*/  LOP3.LUT R2, R2, 0x3fffffe, RZ, 0xc0, !PT ;  /* 0x03fffffe02027812 */ /* 0x000fe200078ec0ff */
[----:B------:R-:W-:Y:S01]  /*0da0*/  VIADD R207, R179, 0x30 ;  /* 0x00000030b3cf7836 */ /* 0x000fe20000000000 */
[----:B0-----:R-:W-:Y:S01]  /*0db0*/  LOP3.LUT R8, R0, 0xfffffff8, RZ, 0xc0, !PT ;  /* 0xfffffff800087812 */ /* 0x001fe200078ec0ff */
[----:B------:R-:W-:Y:S01]  /*0dc0*/  IMAD R3, R3, 0x10, R6 ;  /* 0x0000001003037824 */ /* 0x000fe200078e0206 */
[----:B------:R-:W-:Y:S01]  /*0dd0*/  SHF.R.S32.HI R215, RZ, 0x3, R0 ;  /* 0x00000003ffd77819 */ /* 0x000fe20000011400 */
[----:B------:R-:W-:Y:S01]  /*0de0*/  IMAD.IADD R2, R11, 0x1, -R2 ;  /* 0x000000010b027824 */ /* 0x000fe200078e0a02 */
[----:B------:R-:W-:Y:S01]  /*0df0*/  SHF.R.S32.HI R0, RZ, 0x1f, R210 ;  /* 0x0000001fff007819 */ /* 0x000fe200000114d2 */
[C---:B------:R-:W-:Y:S01]  /*0e00*/  VIADD R209, R179.reuse, 0x20 ;  /* 0x00000020b3d17836 */ /* 0x040fe20000000000 */
[----:B------:R-:W-:Y:S01]  /*0e10*/  STL [R1+0x4c4], R11 ;  /* 0x0004c40b01007387 */ /* 0x000fe20000100800 */
[----:B------:R-:W-:Y:S01]  /*0e20*/  IMAD R178, R2, 0x40, R3 ;  /* 0x0000004002b27824 */ /* 0x000fe200078e0203 */
[----:B------:R-:W-:Y:S01]  /*0e30*/  SHF.R.S32.HI R3, RZ, 0x1f, R212 ;  /* 0x0000001fff037819 */ /* 0x000fe200000114d4 */
[C---:B------:R-:W-:Y:S01]  /*0e40*/  VIADD R208, R179.reuse, 0x28 ;  /* 0x00000028b3d07836 */ /* 0x040fe20000000000 */
[----:B------:R0:W-:Y:S01]  /*0e50*/  STL [R1+0x4a4], R0 ;  /* 0x0004a40001007387 */ /* 0x0001e20000100800 */
[----:B------:R-:W-:Y:S01]  /*0e60*/  SHF.R.S32.HI R2, RZ, 0x1f, R211 ;  /* 0x0000001fff027819 */ /* 0x000fe200000114d3 */
[----:B------:R-:W-:-:S02]  /*0e70*/  VIADD R204, R179, 0x48 ;  /* 0x00000048b3cc7836 */ /* 0x000fc40000000000 */
[----:B------:R1:W-:Y:S01]  /*0e80*/  STL [R1+0x4ac], R3 ;  /* 0x0004ac0301007387 */ /* 0x0003e20000100800 */
[C---:B------:R-:W-:Y:S02]  /*0e90*/  VIADD R206, R179.reuse, 0x38 ;  /* 0x00000038b3ce7836 */ /* 0x040fe40000000000 */
[C---:B------:R-:W-:Y:S01]  /*0ea0*/  VIADD R205, R179.reuse, 0x40 ;  /* 0x00000040b3cd7836 */ /* 0x040fe20000000000 */
[----:B------:R2:W-:Y:S01]  /*0eb0*/  STL [R1+0x4a8], R2 ;  /* 0x0004a80201007387 */ /* 0x0005e20000100800 */
[C---:B------:R-:W-:Y:S01]  /*0ec0*/  VIADD R201, R179.reuse, 0x60 ;  /* 0x00000060b3c97836 */ /* 0x040fe20000000000 */
[----:B0-----:R-:W-:Y:S01]  /*0ed0*/  SHF.R.S32.HI R0, RZ, 0x1f, R207 ;  /* 0x0000001fff007819 */ /* 0x001fe200000114cf */
[C---:B------:R-:W-:Y:S02]  /*0ee0*/  VIADD R203, R179.reuse, 0x50 ;  /* 0x00000050b3cb7836 */ /* 0x040fe40000000000 */
[C---:B------:R-:W-:Y:S01]  /*0ef0*/  VIADD R202, R179.reuse, 0x58 ;  /* 0x00000058b3ca7836 */ /* 0x040fe20000000000 */
[----:B-1----:R-:W-:Y:S01]  /*0f00*/  SHF.R.S32.HI R3, RZ, 0x1f, R209 ;  /* 0x0000001fff037819 */ /* 0x002fe200000114d1 */
[----:B------:R0:W-:Y:S01]  /*0f10*/  STL [R1+0x498], R0 ;  /* 0x0004980001007387 */ /* 0x0001e20000100800 */
[----:B------:R-:W-:Y:S01]  /*0f20*/  VIADD R198, R179, 0x78 ;  /* 0x00000078b3c67836 */ /* 0x000fe20000000000 */
[----:B--2---:R-:W-:-:S02]  /*0f30*/  SHF.R.S32.HI R2, RZ, 0x1f, R208 ;  /* 0x0000001fff027819 */ /* 0x004fc400000114d0 */
        /* <DEDUP_REMOVED lines=13> */
[----:B------:R-:W-:Y:S02]  /*1010*/  IMAD.IADD R10, R217, 0x1, -R10 ;  /* 0x00000001d90a7824 */ /* 0x000fe400078e0a0a */
[C---:B------:R-:W-:Y:S01]  /*1020*/  VIADD R194, R179.reuse, 0x98 ;  /* 0x00000098b3c27836 */ /* 0x040fe20000000000 */
[----:B------:R2:W-:Y:S01]  /*1030*/  STL [R1+0x490], R2 ;  /* 0x0004900201007387 */ /* 0x0005e20000100800 */
[C---:B------:R-:W-:Y:S01]  /*1040*/  VIADD R193, R179.reuse, 0xa0 ;  /* 0x000000a0b3c17836 */ /* 0x040fe20000000000 */
[----:B0-----:R-:W-:Y:S01]  /*1050*/  SHF.R.S32.HI R0, RZ, 0x1f, R201 ;  /* 0x0000001fff007819 */ /* 0x001fe200000114c9 */
[C---:B------:R-:W-:Y:S01]  /*1060*/  VIADD R189, R179.reuse, 0xc0 ;  /* 0x000000c0b3bd7836 */ /* 0x040fe20000000000 */
[----:B------:R-:W-:Y:S01]  /*1070*/  LEA.HI R5, R10, R10, RZ, 0x1 ;  /* 0x0000000a0a057211 */ /* 0x000fe200078f08ff */
[C---:B------:R-:W-:Y:S01]  /*1080*/  VIADD R191, R179.reuse, 0xb0 ;  /* 0x000000b0b3bf7836 */ /* 0x040fe20000000000 */
[----:B-1----:R-:W-:Y:S01]  /*1090*/  SHF.R.S32.HI R3, RZ, 0x1f, R203 ;  /* 0x0000001fff037819 */ /* 0x002fe200000114cb */
[----:B------:R0:W-:Y:S01]  /*10a0*/  STL [R1+0x480], R0 ;  /* 0x0004800001007387 */ /* 0x0001e20000100800 */
[----:B------:R-:W-:Y:S01]  /*10b0*/  VIADD R190, R179, 0xb8 ;  /* 0x000000b8b3be7836 */ /* 0x000fe20000000000 */
[----:B------:R-:W-:Y:S01]  /*10c0*/  LOP3.LUT R5, R5, 0x1ffffffe, RZ, 0xc0, !PT ;  /* 0x1ffffffe05057812 */ /* 0x000fe200078ec0ff */
[C---:B------:R-:W-:Y:S01]  /*10d0*/  VIADD R186, R179.reuse, 0xd8 ;  /* 0x000000d8b3ba7836 */ /* 0x040fe20000000000 */
[----:B--2---:R-:W-:Y:S01]  /*10e0*/  SHF.R.S32.HI R2, RZ, 0x1f, R202 ;  /* 0x0000001fff027819 */ /* 0x004fe200000114ca */
[----:B------:R1:W-:Y:S01]  /*10f0*/  STL [R1+0x488], R3 ;  /* 0x0004880301007387 */ /* 0x0003e20000100800 */
[----:B------:R-:W-:-:S02]  /*1100*/  VIADD R188, R179, 0xc8 ;  /* 0x000000c8b3bc7836 */ /* 0x000fc40000000000 */
[----:B------:R-:W-:Y:S01]  /*1110*/  VIADD R187, R179, 0xd0 ;  /* 0x000000d0b3bb7836 */ /* 0x000fe20000000000 */
[----:B------:R2:W-:Y:S01]  /*1120*/  STL [R1+0x484], R2 ;  /* 0x0004840201007387 */ /* 0x0005e20000100800 */
[----:B0-----:R-:W-:Y:S01]  /*1130*/  SHF.R.S32.HI R0, RZ, 0x1f, R198 ;  /* 0x0000001fff007819 */ /* 0x001fe200000114c6 */
[----:B------:R-:W-:Y:S02]  /*1140*/  IMAD.IADD R5, R10, 0x1, -R5 ;  /* 0x000000010a057824 */ /* 0x000fe400078e0a05 */
[----:B------:R-:W-:Y:S02]  /*1150*/  IMAD.IADD R225, R217, 0x1, -R8 ;  /* 0x00000001d9e17824 */ /* 0x000fe400078e0a08 */
[----:B------:R0:W-:Y:S01]  /*1160*/  STL [R1+0x474], R0 ;  /* 0x0004740001007387 */ /* 0x0001e20000100800 */
[----:B-1----:R-:W-:Y:S01]  /*1170*/  SHF.R.S32.HI R3, RZ, 0x1f, R200 ;  /* 0x0000001fff037819 */ /* 0x002fe200000114c8 */
[----:B------:R-:W-:Y:S01]  /*1180*/  IMAD.SHL.U32 R22, R225, 0x8, RZ ;  /* 0x00000008e1167824 */ /* 0x000fe200078e00ff */
[----:B--2---:R-:W-:Y:S01]  /*1190*/  SHF.R.S32.HI R2, RZ, 0x1f, R199 ;  /* 0x0000001fff027819 */ /* 0x004fe200000114c7 */
[----:B------:R-:W-:-:S02]  /*11a0*/  VIADD R185, R179, 0xe0 ;  /* 0x000000e0b3b97836 */ /* 0x000fc40000000000 */
[----:B------:R1:W-:Y:S01]  /*11b0*/  STL [R1+0x47c], R3 ;  /* 0x00047c0301007387 */ /* 0x0003e20000100800 */
[C---:B------:R-:W-:Y:S01]  /*11c0*/  VIADD R176, R22.reuse, 0x40 ;  /* 0x0000004016b07836 */ /* 0x040fe20000000000 */
[----:B------:R-:W-:Y:S01]  /*11d0*/  SHF.R.S32.HI R183, RZ, 0x1f, R22 ;  /* 0x0000001fffb77819 */ /* 0x000fe20000011416 */
[C---:B------:R-:W-:Y:S01]  /*11e0*/  VIADD R23, R22.reuse, 0x80 ;  /* 0x0000008016177836 */ /* 0x040fe20000000000 */
[----:B0-----:R-:W-:Y:S01]  /*11f0*/  SHF.R.S32.HI R0, RZ, 0x1f, R195 ;  /* 0x0000001fff007819 */ /* 0x001fe200000114c3 */
[----:B------:R0:W-:Y:S01]  /*1200*/  STL [R1+0x478], R2 ;  /* 0x0004780201007387 */ /* 0x0001e20000100800 */
[----:B------:R-:W-:Y:S01]  /*1210*/  VIADD R177, R22, 0xc0 ;  /* 0x000000c016b17836 */ /* 0x000fe20000000000 */
[----:B------:R-:W-:Y:S01]  /*1220*/  SHF.R.S32.HI R182, RZ, 0x1f, R176 ;  /* 0x0000001fffb67819 */ /* 0x000fe200000114b0 */
[C---:B------:R-:W-:Y:S01]  /*1230*/  VIADD R184, R179.reuse, 0xe8 ;  /* 0x000000e8b3b87836 */ /* 0x040fe20000000000 */
[----:B------:R2:W-:Y:S01]  /*1240*/  STL [R1+0x468], R0 ;  /* 0x0004680001007387 */ /* 0x0005e20000100800 */
[----:B-1----:R-:W-:Y:S01]  /*1250*/  SHF.R.S32.HI R3, RZ, 0x1f, R197 ;  /* 0x0000001fff037819 */ /* 0x002fe200000114c5 */
[C---:B------:R-:W-:Y:S01]  /*1260*/  VIADD R214, R179.reuse, 0xf0 ;  /* 0x000000f0b3d67836 */ /* 0x040fe20000000000 */
[----:B------:R-:W-:Y:S01]  /*1270*/  SHF.R.S32.HI R181, RZ, 0x1f, R23 ;  /* 0x0000001fffb57819 */ /* 0x000fe20000011417 */
[----:B------:R-:W-:Y:S01]  /*1280*/  VIADD R213, R179, 0xf8 ;  /* 0x000000f8b3d57836 */ /* 0x000fe20000000000 */
[----:B------:R-:W-:Y:S01]  /*1290*/  SHF.R.S32.HI R180, RZ, 0x1f, R177 ;  /* 0x0000001fffb47819 */ /* 0x000fe200000114b1 */
[----:B------:R1:W-:Y:S01]  /*12a0*/  STL [R1+0x470], R3 ;  /* 0x0004700301007387 */ /* 0x0003e20000100800 */
[----:B0-----:R-:W-:-:S02]  /*12b0*/  SHF.R.S32.HI R2, RZ, 0x1f, R196 ;  /* 0x0000001fff027819 */ /* 0x001fc400000114c4 */
[----:B------:R-:W-:Y:S02]  /*12c0*/  SHF.R.S32.HI R229, RZ, 0x1f, R185 ;  /* 0x0000001fffe57819 */ /* 0x000fe400000114b9 */
[----:B--2---:R-:W-:Y:S01]  /*12d0*/  SHF.R.S32.HI R0, RZ, 0x1f, R192 ;  /* 0x0000001fff007819 */ /* 0x004fe200000114c0 */
[----:B------:R0:W-:Y:S01]  /*12e0*/  STL [R1+0x46c], R2 ;  /* 0x00046c0201007387 */ /* 0x0001e20000100800 */
[----:B------:R-:W-:Y:S02]  /*12f0*/  SHF.R.S32.HI R228, RZ, 0x1f, R184 ;  /* 0x0000001fffe47819 */ /* 0x000fe400000114b8 */
[----:B------:R-:W-:Y:S01]  /*1300*/  SHF.R.S32.HI R227, RZ, 0x1f, R214 ;  /* 0x0000001fffe37819 */ /* 0x000fe200000114d6 */
[----:B------:R2:W-:Y:S01]  /*1310*/  STL [R1+0x45c], R0 ;  /* 0x00045c0001007387 */ /* 0x0005e20000100800 */
[----:B-1----:R-:W-:Y:S02]  /*1320*/  SHF.R.S32.HI R3, RZ, 0x1f, R194 ;  /* 0x0000001fff037819 */ /* 0x002fe400000114c2 */
[----:B------:R-:W-:-:S02]  /*1330*/  SHF.R.S32.HI R226, RZ, 0x1f, R213 ;  /* 0x0000001fffe27819 */ /* 0x000fc400000114d5 */
[----:B0-----:R-:W-:Y:S01]  /*1340*/  SHF.R.S32.HI R2, RZ, 0x1f, R193 ;  /* 0x0000001fff027819 */ /* 0x001fe200000114c1 */
[----:B------:R0:W-:Y:S01]  /*1350*/  STL [R1+0x464], R3 ;  /* 0x0004640301007387 */ /* 0x0001e20000100800 */
[----:B--2---:R-:W-:-:S03]  /*1360*/  SHF.R.S32.HI R0, RZ, 0x1f, R189 ;  /* 0x0000001fff007819 */ /* 0x004fc600000114bd */
[----:B------:R1:W-:Y:S04]  /*1370*/  STL [R1+0x460], R2 ;  /* 0x0004600201007387 */ /* 0x0003e80000100800 */
[----:B------:R2:W-:Y:S01]  /*1380*/  STL [R1+0x450], R0 ;  /* 0x0004500001007387 */ /* 0x0005e20000100800 */
[----:B0-----:R-:W-:Y:S02]  /*1390*/  SHF.R.S32.HI R3, RZ, 0x1f, R191 ;  /* 0x0000001fff037819 */ /* 0x001fe400000114bf */
[----:B-1----:R-:W-:-:S03]  /*13a0*/  SHF.R.S32.HI R2, RZ, 0x1f, R190 ;  /* 0x0000001fff027819 */ /* 0x002fc600000114be */
[----:B------:R0:W-:Y:S01]  /*13b0*/  STL [R1+0x458], R3 ;  /* 0x0004580301007387 */ /* 0x0001e20000100800 */
[----:B--2---:R-:W-:-:S03]  /*13c0*/  SHF.R.S32.HI R0, RZ, 0x1f, R186 ;  /* 0x0000001fff007819 */ /* 0x004fc600000114ba */
[----:B------:R1:W-:Y:S04]  /*13d0*/  STL [R1+0x454], R2 ;  /* 0x0004540201007387 */ /* 0x0003e80000100800 */
[----:B------:R2:W-:Y:S01]  /*13e0*/  STL [R1+0x444], R0 ;  /* 0x0004440001007387 */ /* 0x0005e20000100800 */
[----:B0-----:R-:W-:Y:S02]  /*13f0*/  SHF.R.S32.HI R3, RZ, 0x1f, R188 ;  /* 0x0000001fff037819 */ /* 0x001fe400000114bc */
[----:B-1----:R-:W-:-:S03]  /*1400*/  SHF.R.S32.HI R2, RZ, 0x1f, R187 ;  /* 0x0000001fff027819 */ /* 0x002fc600000114bb */
[----:B------:R0:W-:Y:S01]  /*1410*/  STL [R1+0x44c], R3 ;  /* 0x00044c0301007387 */ /* 0x0001e20000100800 */
[----:B--2---:R-:W-:-:S03]  /*1420*/  IMAD R0, R5, 0x8, R178 ;  /* 0x0000000805007824 */ /* 0x004fc600078e02b2 */
[----:B------:R0:W-:Y:S04]  /*1430*/  STL [R1+0x448], R2 ;  /* 0x0004480201007387 */ /* 0x0001e80000100800 */
[----:B------:R0:W-:Y:S02]  /*1440*/  STL [R1+0x4cc], R0 ;  /* 0x0004cc0001007387 */ /* 0x0001e40000100800 */
.L_x_12738:
        /* <DEDUP_REMOVED lines=12> */
[----:B01-3--:R-:W-:Y:S02]  /*1510*/  IMAD.U32 R2, RZ, RZ, UR8 ;  /* 0x00000008ff027e24 */ /* 0x00bfe4000f8e00ff */
[----:B------:R-:W-:Y:S01]  /*1520*/  IMAD.U32 R3, RZ, RZ, UR9 ;  /* 0x00000009ff037e24 */ /* 0x000fe2000f8e00ff */
[----:B------:R-:W-:Y:S02]  /*1530*/  @UP1 ULDC.64 UR8, c[0x0][0xb10] ;  /* 0x0002c40000081ab9 */ /* 0x000fe40000000a00 */
[----:B------:R-:W-:Y:S02]  /*1540*/  @UP1 UIMAD.WIDE UR8, UR7, 0x4, UR8 ;  /* 0x00000004070818a5 */ /* 0x000fe4000f8e0208 */
[----:B--2---:R-:W2:Y:S04]  /*1550*/  @P0 LDG.E R2, desc[UR36][R2.64] ;  /* 0x0000002402020981 */ /* 0x004ea8000c1e1900 */
[----:B------:R-:W-:-:S02]  /*1560*/  IMAD.U32 R4, RZ, RZ, UR8 ;  /* 0x00000008ff047e24 */ /* 0x000fc4000f8e00ff */
[----:B------:R-:W-:Y:S01]  /*1570*/  IMAD.U32 R5, RZ, RZ, UR9 ;  /* 0x00000009ff057e24 */ /* 0x000fe2000f8e00ff */
[----:B------:R-:W-:-:S04]  /*1580*/  ULDC.64 UR8, c[0x0][0x418] ;  /* 0x0001060000087ab9 */ /* 0x000fc80000000a00 */
[----:B------:R-:W3:Y:S01]  /*1590*/  @P2 LDG.E R4, desc[UR36][R4.64] ;  /* 0x0000002404042981 */ /* 0x000ee2000c1e1900 */
[----:B------:R-:W-:Y:S01]  /*15a0*/  UISETP.NE.U32.AND UP0, UPT, UR8, URZ, UPT ;  /* 0x0000003f0800728c */ /* 0x000fe2000bf05070 */
[----:B------:R-:W-:Y:S01]  /*15b0*/  ISETP.NE.U32.AND P1, PT, RZ, UR10, PT ;  /* 0x0000000aff007c0c */ /* 0x000fe2000bf25070 */
[----:B------:R-:W-:Y:S01]  /*15c0*/  UMOV UR4, URZ ;  /* 0x0000003f00047c82 */ /* 0x000fe20008000000 */
[----:B------:R-:W-:Y:S01]  /*15d0*/  ULDC UR8, c[0x0][0x424] ;  /* 0x0001090000087ab9 */ /* 0x000fe20000000800 */
[----:B------:R-:W-:Y:S01]  /*15e0*/  UISETP.NE.AND.EX UP0, UPT, UR9, URZ, UPT, UP0 ;  /* 0x0000003f0900728c */ /* 0x000fe2000bf05300 */
[----:B------:R-:W-:Y:S01]  /*15f0*/  ISETP.NE.AND.EX P1, PT, RZ, UR11, PT, P1 ;  /* 0x0000000bff007c0c */ /* 0x000fe2000bf25310 */
[----:B------:R-:W-:Y:S01]  /*1600*/  ULDC UR44, c[0x0][0x288] ;  /* 0x0000a200002c7ab9 */ /* 0x000fe20000000800 */
[----:B------:R-:W-:Y:S02]  /*1610*/  ULOP3.LUT UR60, UR6, 0xffff, URZ, 0xc0, !UPT ;  /* 0x0000ffff063c7892 */ /* 0x000fe4000f8ec03f */
[----:B------:R-:W-:-:S04]  /*1620*/  USEL UR8, UR8, 0x1, UP0 ;  /* 0x0000000108087887 */ /* 0x000fc80008000000 */
[----:B------:R-:W-:Y:S01]  /*1630*/  UIMAD UR45, UR8, UR45, URZ ;  /* 0x0000002d082d72a4 */ /* 0x000fe2000f8e023f */
[----:B--2---:R-:W-:Y:S02]  /*1640*/  @P0 R2UR UR4, R2 ;  /* 0x00000000020402ca */ /* 0x004fe400000e0000 */
        /* <DEDUP_REMOVED lines=15> */
.L_x_12608:
[----:B------:R-:W-:Y:S01]  /*1740*/  IMAD.U32 R216, RZ, RZ, UR7 ;  /* 0x00000007ffd87e24 */ /* 0x000fe2000f8e00ff */
[----:B------:R-:W-:Y:S06]  /*1750*/  @!P1 BRA `(.L_x_12609) ;  /* 0x00000000001c9947 */ /* 0x000fec0003800000 */
[----:B------:R-:W-:Y:S02]  /*1760*/  ULDC.64 UR8, c[0x0][0xb18] ;  /* 0x0002c60000087ab9 */ /* 0x000fe40000000a00 */
[----:B------:R-:W-:-:S06]  /*1770*/  UIMAD.WIDE UR8, UR7, 0x4, UR8 ;  /* 0x00000004070878a5 */ /* 0x000fcc000f8e0208 */
[----:B------:R-:W-:Y:S02]  /*1780*/  IMAD.U32 R2, RZ, RZ, UR8 ;  /* 0x00000008ff027e24 */ /* 0x000fe4000f8e00ff */
[----:B------:R-:W-:-:S05]  /*1790*/  IMAD.U32 R3, RZ, RZ, UR9 ;  /* 0x00000009ff037e24 */ /* 0x000fca000f8e00ff */
[----:B------:R-:W2:Y:S02]  /*17a0*/  LDG.E R2, desc[UR36][R2.64] ;  /* 0x0000002402027981 */ /* 0x000ea4000c1e1900 */
[----:B--2---:R-:W-:Y:S01]  /*17b0*/  R2UR UR45, R2 ;  /* 0x00000000022d72ca */ /* 0x004fe200000e0000 */
[----:B------:R-:W-:-:S14]  /*17c0*/  BRA `(.L_x_12610) ;  /* 0x0000000000347947 */ /* 0x000fdc0003800000 */
.L_x_12609:
        /* <DEDUP_REMOVED lines=13> */
.L_x_12610:
        /* <DEDUP_REMOVED lines=8> */
[----:B------:R-:W3:Y:S01]  /*1920*/  S2R R3, SR_SWINHI ;  /* 0x0000000000037919 */ /* 0x000ee20000002f00 */
[----:B------:R-:W-:Y:S01]  /*1930*/  ULDC UR4, c[0x0][0x448] ;  /* 0x0001120000047ab9 */ /* 0x000fe20000000800 */
[----:B------:R-:W-:Y:S01]  /*1940*/  IMAD.MOV.U32 R20, RZ, RZ, 0x100 ;  /* 0x00000100ff147424 */ /* 0x000fe200078e00ff */
[----:B------:R-:W-:Y:S01]  /*1950*/  UISETP.NE.AND UP1, UPT, UR4, 0x1, UPT ;  /* 0x000000010400788c */ /* 0x000fe2000bf25270 */
[----:B------:R-:W-:Y:S01]  /*1960*/  IMAD.U32 R14, RZ, RZ, UR5 ;  /* 0x00000005ff0e7e24 */ /* 0x000fe2000f8e00ff */
[----:B------:R-:W-:Y:S01]  /*1970*/  USHF.L.U32 UR58, UR5, 0x7, URZ ;  /* 0x00000007053a7899 */ /* 0x000fe2000800063f */
[----:B------:R-:W-:Y:S01]  /*1980*/  STL.128 [R1+0x210], RZ ;  /* 0x000210ff01007387 */ /* 0x000fe20000100c00 */
[----:B------:R-:W-:Y:S01]  /*1990*/  ULOP3.LUT UR8, UR6, 0xff000000, URZ, 0xc0, !UPT ;  /* 0xff00000006087892 */ /* 0x000fe2000f8ec03f */
[----:B------:R-:W-:-:S02]  /*19a0*/  ULDC.64 UR4, c[0x0][0xad8] ;  /* 0x0002b60000047ab9 */ /* 0x000fc40000000a00 */
[----:B------:R-:W-:Y:S01]  /*19b0*/  STL [R1+0x50], R14 ;  /* 0x0000500e01007387 */ /* 0x000fe20000100800 */
[----:B------:R-:W-:Y:S02]  /*19c0*/  UISETP.GE.AND UP0, UPT, UR5, 0x1, UPT ;  /* 0x000000010500788c */ /* 0x000fe4000bf06270 */
[----:B------:R-:W-:Y:S01]  /*19d0*/  UIADD3 UR9, UR58, 0x7f, URZ ;  /* 0x0000007f3a097890 */ /* 0x000fe2000fffe03f */
[----:B------:R-:W-:Y:S01]  /*19e0*/  STL.128 [R1+0x220], RZ ;  /* 0x000220ff01007387 */ /* 0x000fe20000100c00 */
[----:B------:R-:W-:Y:S01]  /*19f0*/  ULOP3.LUT UR59, UR6, 0xff0000, URZ, 0xc0, !UPT ;  /* 0x00ff0000063b7892 */ /* 0x000fe2000f8ec03f */
[----:B------:R-:W-:Y:S02]  /*1a00*/  @UP1 ULDC UR10, c[0x0][0x450] ;  /* 0x00011400000a1ab9 */ /* 0x000fe40000000800 */
[----:B0-----:R-:W-:Y:S01]  /*1a10*/  STL [R1+0x230], R8 ;  /* 0x0002300801007387 */ /* 0x001fe20000100800 */
[----:B------:R-:W-:Y:S01]  /*1a20*/  @UP1 ULDC UR6, c[0x0][0x44c] ;  /* 0x0001130000061ab9 */ /* 0x000fe20000000800 */
[----:B------:R-:W-:-:S02]  /*1a30*/  UIADD3 UR38, UR45, 0x1, -UR44 ;  /* 0x000000012d267890 */ /* 0x000fc4000fffe82c */
[----:B------:R-:W-:Y:S01]  /*1a40*/  STL.128 [R1+0x240], RZ ;  /* 0x000240ff01007387 */ /* 0x000fe20000100c00 */
[----:B------:R-:W-:Y:S02]  /*1a50*/  USHF.R.U32.HI UR8, URZ, 0x8, UR8 ;  /* 0x000000083f087899 */ /* 0x000fe40008011608 */
[----:B------:R-:W-:Y:S01]  /*1a60*/  UP2UR UR39, UPR, URZ, 0x2 ;  /* 0x000000023f277883 */ /* 0x000fe20008000000 */
[----:B------:R-:W-:Y:S01]  /*1a70*/  STL.128 [R1+0x250], RZ ;  /* 0x000250ff01007387 */ /* 0x000fe20000100c00 */
[----:B------:R-:W-:Y:S01]  /*1a80*/  UP2UR UR41, UPR, URZ, 0x1 ;  /* 0x000000013f297883 */ /* 0x000fe20008000000 */
[----:B-1----:R-:W-:Y:S01]  /*1a90*/  LEA R72, R21, R72, 0x18 ;  /* 0x0000004815487211 */ /* 0x002fe200078ec0ff */
[----:B------:R-:W-:Y:S01]  /*1aa0*/  ULEA.HI UR59, UR59, UR8, URZ, 0x10 ;  /* 0x000000083b3b7291 */ /* 0x000fe2000f8f803f */
[----:B------:R-:W-:Y:S02]  /*1ab0*/  STL.64 [R1+0x30], R20 ;  /* 0x0000301401007387 */ /* 0x000fe40000100a00 */
[----:B------:R-:W-:-:S02]  /*1ac0*/  MOV R26, R72 ;  /* 0x00000048001a7202 */ /* 0x000fc40000000f00 */
[----:B---3--:R-:W-:Y:S01]  /*1ad0*/  MOV R27, R3 ;  /* 0x00000003001b7202 */ /* 0x008fe20000000f00 */
[----:B------:R-:W-:Y:S01]  /*1ae0*/  STL.128 [R1+0x260], RZ ;  /* 0x000260ff01007387 */ /* 0x000fe20000100c00 */
[C---:B------:R-:W-:Y:S02]  /*1af0*/  IADD3 R2, P2, R26.reuse, 0x32450, RZ ;  /* 0x000324501a027810 */ /* 0x040fe40007f5e0ff */
[C---:B------:R-:W-:Y:S01]  /*1b00*/  IADD3 R10, P0, R26.reuse, 0x32430, RZ ;  /* 0x000324301a0a7810 */ /* 0x040fe20007f1e0ff */
[----:B------:R-:W-:Y:S01]  /*1b10*/  STL.128 [R1+0x270], RZ ;  /* 0x000270ff01007387 */ /* 0x000fe20000100c00 */
[----:B------:R-:W-:Y:S01]  /*1b20*/  IADD3 R12, P1, R26, 0x32440, RZ ;  /* 0x000324401a0c7810 */ /* 0x000fe20007f3e0ff */
[--C-:B------:R-:W-:Y:S01]  /*1b30*/  IMAD.X R9, RZ, RZ, R27.reuse, P2 ;  /* 0x000000ffff097224 */ /* 0x100fe200010e061b */
[C---:B------:R-:W-:Y:S01]  /*1b40*/  IADD3 R36, P2, R16.reuse, 0x28, RZ ;  /* 0x0000002810247810 */ /* 0x040fe20007f5e0ff */
[--C-:B------:R-:W-:Y:S01]  /*1b50*/  IMAD.X R11, RZ, RZ, R27.reuse, P0 ;  /* 0x000000ffff0b7224 */ /* 0x100fe200000e061b */
[----:B------:R-:W-:Y:S01]  /*1b60*/  STL.128 [R1+0x280], RZ ;  /* 0x000280ff01007387 */ /* 0x000fe20000100c00 */
[----:B------:R-:W-:Y:S01]  /*1b70*/  IMAD.X R13, RZ, RZ, R27, P1 ;  /* 0x000000ffff0d7224 */ /* 0x000fe200008e061b */
[C---:B------:R-:W-:Y:S01]  /*1b80*/  IADD3 R35, P0, R16.reuse, 0x210, RZ ;  /* 0x0000021010237810 */ /* 0x040fe20007f1e0ff */
[----:B------:R-:W-:Y:S01]  /*1b90*/  IMAD.X R47, RZ, RZ, R17, P2 ;  /* 0x000000ffff2f7224 */ /* 0x000fe200010e0611 */
[----:B------:R-:W-:Y:S01]  /*1ba0*/  STL.64 [R1+0x18], R10 ;  /* 0x0000180a01007387 */ /* 0x000fe20000100a00 */
[----:B------:R-:W-:-:S02]  /*1bb0*/  IADD3 R34, P1, R16, 0x240, RZ ;  /* 0x0000024010227810 */ /* 0x000fc40007f3e0ff */
[--C-:B------:R-:W-:Y:S01]  /*1bc0*/  IMAD.X R44, RZ, RZ, R17.reuse, P0 ;  /* 0x000000ffff2c7224 */ /* 0x100fe200000e0611 */
[----:B------:R-:W-:Y:S02]  /*1bd0*/  STL.64 [R1+0x20], R12 ;  /* 0x0000200c01007387 */ /* 0x000fe40000100a00 */
[----:B------:R-:W-:Y:S02]  /*1be0*/  IMAD.X R45, RZ, RZ, R17, P1 ;  /* 0x000000ffff2d7224 */ /* 0x000fe400008e0611 */
        /* <DEDUP_REMOVED lines=30> */
[----:B------:R-:W-:-:S05]  /*1dd0*/  IADD3 R0, P3, R26, 0x32460, RZ ;  /* 0x000324601a007810 */ /* 0x000fca0007f7e0ff */
[----:B------:R-:W-:Y:S01]  /*1de0*/  IMAD.X R3, RZ, RZ, R27, P3 ;  /* 0x000000ffff037224 */ /* 0x000fe200018e061b */
[----:B------:R-:W-:-:S05]  /*1df0*/  PLOP3.LUT P3, PT, PT, PT, UP0, 0x40, 0x0 ;  /* 0x000000000000781c */ /* 0x000fca0003f6e808 */
[----:B------:R-:W-:Y:S02]  /*1e00*/  IMAD.U32 R4, RZ, RZ, UR7 ;  /* 0x00000007ff047e24 */ /* 0x000fe4000f8e00ff */
[----:B------:R-:W-:Y:S01]  /*1e10*/  IMAD.U32 R18, RZ, RZ, UR7 ;  /* 0x00000007ff127e24 */ /* 0x000fe2000f8e00ff */
[----:B------:R-:W-:Y:S02]  /*1e20*/  UIMAD.WIDE.U32 UR6, UR9, UR6, URZ ;  /* 0x00000006090672a5 */ /* 0x000fe4000f8e003f */
[----:B------:R0:W-:Y:S02]  /*1e30*/  STL.128 [R1], R4 ;  /* 0x0000000401007387 */ /* 0x0001e40000100c00 */
[----:B------:R-:W-:Y:S02]  /*1e40*/  @UP1 USHF.R.U32.HI UR9, URZ, UR10, UR7 ;  /* 0x0000000a3f091299 */ /* 0x000fe40008011607 */
[----:B------:R1:W-:Y:S02]  /*1e50*/  STL.64 [R1+0x28], R18 ;  /* 0x0000281201007387 */ /* 0x0003e40000100a00 */
[----:B------:R-:W-:-:S04]  /*1e60*/  UIADD3 UR9, UR38, UR9, URZ ;  /* 0x0000000926097290 */ /* 0x000fc8000fffe03f */
[----:B------:R-:W-:Y:S01]  /*1e70*/  UIADD3 UR4, UR9, UR4, URZ ;  /* 0x0000000409047290 */ /* 0x000fe2000fffe03f */
[----:B0-----:R-:W-:Y:S02]  /*1e80*/  IMAD.MOV.U32 R4, RZ, RZ, R2 ;  /* 0x000000ffff047224 */ /* 0x001fe400078e0002 */
[----:B------:R-:W-:Y:S02]  /*1e90*/  IMAD.MOV.U32 R5, RZ, RZ, R9 ;  /* 0x000000ffff057224 */ /* 0x000fe400078e0009 */
[----:B------:R-:W-:Y:S02]  /*1ea0*/  IMAD.MOV.U32 R6, RZ, RZ, R0 ;  /* 0x000000ffff067224 */ /* 0x000fe400078e0000 */
[----:B------:R-:W-:-:S05]  /*1eb0*/  IMAD.MOV.U32 R7, RZ, RZ, R3 ;  /* 0x000000ffff077224 */ /* 0x000fca00078e0003 */
[----:B------:R1:W-:Y:S01]  /*1ec0*/  STL.128 [R1+0x40], R4 ;  /* 0x0000400401007387 */ /* 0x0003e20000100c00 */
        /* <DEDUP_REMOVED lines=11> */
.L_x_12612:
[----:B------:R-:W-:-:S11]  /*1f80*/  UISETP.NE.AND UP0, UPT, UR5, 0x1, UPT ;  /* 0x000000010500788c */ /* 0x000fd6000bf05270 */
[----:B------:R-:W-:Y:S02]  /*1f90*/  @UP0 ULDC.64 UR10, c[0x0][0xae0] ;  /* 0x0002b800000a0ab9 */ /* 0x000fe40000000a00 */
[----:B------:R-:W-:-:S04]  /*1fa0*/  UIMAD.WIDE.U32 UR6, UR8, UR10, URZ ;  /* 0x0000000a080672a5 */ /* 0x000fc8000f8e003f */
[----:B------:R-:W-:-:S12]  /*1fb0*/  @UP0 USHF.R.U32.HI UR8, URZ, UR11, UR7 ;  /* 0x0000000b3f080299 */ /* 0x000fd80008011607 */
.L_x_12613:
[----:B------:R-:W-:-:S04]  /*1fc0*/  UIMAD UR8, UR8, UR5, UR5 ;  /* 0x00000005080872a4 */ /* 0x000fc8000f8e0205 */
[----:B------:R-:W-:-:S04]  /*1fd0*/  UISETP.LT.AND UP0, UPT, UR4, UR8, UPT ;  /* 0x000000080400728c */ /* 0x000fc8000bf01270 */
[----:B------:R-:W-:-:S12]  /*1fe0*/  USEL UR4, UR4, UR8, UP0 ;  /* 0x0000000804047287 */ /* 0x000fd80008000000 */
.L_x_12611:
        /* <DEDUP_REMOVED lines=33> */
.L_x_12615:
[----:B------:R-:W-:-:S11]  /*2200*/  UISETP.NE.AND UP0, UPT, UR5, 0x1, UPT ;  /* 0x000000010500788c */ /* 0x000fd6000bf05270 */
[----:B------:R-:W-:Y:S02]  /*2210*/  @UP0 ULDC.64 UR12, c[0x0][0xae0] ;  /* 0x0002b800000c0ab9 */ /* 0x000fe40000000a00 */
[----:B------:R-:W-:-:S04]  /*2220*/  UIMAD.WIDE.U32 UR8, UR7, UR12, URZ ;  /* 0x0000000c070872a5 */ /* 0x000fc8000f8e003f */
[----:B------:R-:W-:-:S12]  /*2230*/  @UP0 USHF.R.U32.HI UR7, URZ, UR13, UR9 ;  /* 0x0000000d3f070299 */ /* 0x000fd80008011609 */
.L_x_12616:
[----:B------:R-:W-:-:S04]  /*2240*/  UIMAD UR5, UR7, UR5, URZ ;  /* 0x00000005070572a4 */ /* 0x000fc8000f8e023f */
[----:B------:R-:W-:-:S04]  /*2250*/  UISETP.LT.AND UP0, UPT, UR10, UR5, UPT ;  /* 0x000000050a00728c */ /* 0x000fc8000bf01270 */
[----:B------:R-:W-:-:S12]  /*2260*/  USEL UR10, UR10, UR5, !UP0 ;  /* 0x000000050a0a7287 */ /* 0x000fd8000c000000 */
.L_x_12614:
        /* <DEDUP_REMOVED lines=15> */
[----:B------:R-:W-:Y:S02]  /*2360*/  IMAD.U32 R3, RZ, RZ, UR10 ;  /* 0x0000000aff037e24 */ /* 0x000fe4000f8e00ff */
[----:B------:R-:W-:-:S03]  /*2370*/  UIADD3 UR7, -UR40, UR4, URZ ;  /* 0x0000000428077290 */ /* 0x000fc6000fffe13f */
[-C--:B------:R-:W-:Y:S01]  /*2380*/  IABS R0, R3.reuse ;  /* 0x0000000300007213 */ /* 0x080fe20000000000 */
[----:B------:R-:W-:Y:S01]  /*2390*/  UMOV UR4, URZ ;  /* 0x0000003f00047c82 */ /* 0x000fe20008000000 */
[----:B-1----:R-:W-:Y:S01]  /*23a0*/  IABS R5, R3 ;  /* 0x0000000300057213 */ /* 0x002fe20000000000 */
        /* <DEDUP_REMOVED lines=28> */
.L_x_12617:
        /* <DEDUP_REMOVED lines=9> */
[----:B------:R-:W2:Y:S01]  /*2600*/  LDL R2, [R1+0x4c4] ;  /* 0x0004c40001027983 */ /* 0x000ea20000100800 */
[----:B------:R-:W-:Y:S01]  /*2610*/  VIADD R8, R72, 0x400 ;  /* 0x0000040048087836 */ /* 0x000fe20000000000 */
[----:B-1----:R-:W-:Y:S01]  /*2620*/  IADD3 R18, P5, R16, 0x58, RZ ;  /* 0x0000005810127810 */ /* 0x002fe20007fbe0ff */
[----:B------:R-:W-:Y:S01]  /*2630*/  IMAD.MOV.U32 R4, RZ, RZ, 0x1 ;  /* 0x00000001ff047424 */ /* 0x000fe200078e00ff */
[----:B------:R-:W-:Y:S01]  /*2640*/  STL.64 [R1+0x58], RZ ;  /* 0x000058ff01007387 */ /* 0x000fe20000100a00 */
[----:B------:R-:W-:Y:S01]  /*2650*/  IMAD.MOV.U32 R5, RZ, RZ, RZ ;  /* 0x000000ffff057224 */ /* 0x000fe200078e00ff */
[----:B------:R-:W-:Y:S01]  /*2660*/  SHF.R.U32.HI R8, RZ, 0x4, R8 ;  /* 0x00000004ff087819 */ /* 0x000fe20000011608 */
[----:B------:R-:W-:Y:S01]  /*2670*/  IMAD.MOV.U32 R6, RZ, RZ, 0x1 ;  /* 0x00000001ff067424 */ /* 0x000fe200078e00ff */
[----:B------:R-:W-:Y:S01]  /*2680*/  STL.128 [R1+0x90], RZ ;  /* 0x000090ff01007387 */ /* 0x000fe20000100c00 */
[----:B------:R-:W-:Y:S01]  /*2690*/  IMAD.MOV.U32 R7, RZ, RZ, RZ ;  /* 0x000000ffff077224 */ /* 0x000fe200078e00ff */
[----:B------:R-:W-:Y:S01]  /*26a0*/  LOP3.LUT R8, R8, 0x3fff, RZ, 0xc0, !PT ;  /* 0x00003fff08087812 */ /* 0x000fe200078ec0ff */
[----:B------:R-:W-:Y:S01]  /*26b0*/  IMAD.MOV.U32 R10, RZ, RZ, 0x1 ;  /* 0x00000001ff0a7424 */ /* 0x000fe200078e00ff */
[----:B------:R-:W-:Y:S01]  /*26c0*/  STL.128 [R1+0xa0], RZ ;  /* 0x0000a0ff01007387 */ /* 0x000fe20000100c00 */
[----:B------:R-:W-:Y:S01]  /*26d0*/  IMAD.MOV.U32 R11, RZ, RZ, RZ ;  /* 0x000000ffff0b7224 */ /* 0x000fe200078e00ff */
[C---:B------:R-:W-:Y:S01]  /*26e0*/  IADD3 R42, P6, R16.reuse, 0x60, RZ ;  /* 0x00000060102a7810 */ /* 0x040fe20007fde0ff */
[----:B------:R-:W-:Y:S01]  /*26f0*/  IMAD.X R19, RZ, RZ, R17, P5 ;  /* 0x000000ffff137224 */ /* 0x000fe200028e0611 */
[----:B------:R0:W-:Y:S01]  /*2700*/  STL.128 [R1+0x60], R4 ;  /* 0x0000600401007387 */ /* 0x0001e20000100c00 */
[----:B------:R-:W-:-:S02]  /*2710*/  IADD3 R41, P1, R16, 0x68, RZ ;  /* 0x0000006810297810 */ /* 0x000fc40007f3e0ff */
[C---:B------:R-:W-:Y:S01]  /*2720*/  IADD3 R40, P2, R16.reuse, 0x70, RZ ;  /* 0x0000007010287810 */ /* 0x040fe20007f5e0ff */
[----:B------:R-:W-:Y:S01]  /*2730*/  STL.64 [R1+0x70], R10 ;  /* 0x0000700a01007387 */ /* 0x000fe20000100a00 */
[--C-:B------:R-:W-:Y:S01]  /*2740*/  IMAD.X R43, RZ, RZ, R17.reuse, P6 ;  /* 0x000000ffff2b7224 */ /* 0x100fe200030e0611 */
[C---:B------:R-:W-:Y:S01]  /*2750*/  IADD3 R39, P3, R16.reuse, 0x78, RZ ;  /* 0x0000007810277810 */ /* 0x040fe20007f7e0ff */
[--C-:B------:R-:W-:Y:S01]  /*2760*/  IMAD.X R56, RZ, RZ, R17.reuse, P1 ;  /* 0x000000ffff387224 */ /* 0x100fe200008e0611 */
[----:B------:R-:W-:Y:S01]  /*2770*/  STL.128 [R1+0xb0], RZ ;  /* 0x0000b0ff01007387 */ /* 0x000fe20000100c00 */
[--C-:B------:R-:W-:Y:S01]  /*2780*/  IMAD.X R55, RZ, RZ, R17.reuse, P2 ;  /* 0x000000ffff377224 */ /* 0x100fe200010e0611 */
[C---:B------:R-:W-:Y:S01]  /*2790*/  IADD3 R38, P4, R16.reuse, 0x80, RZ ;  /* 0x0000008010267810 */ /* 0x040fe20007f9e0ff */
[----:B------:R-:W-:Y:S01]  /*27a0*/  IMAD.X R54, RZ, RZ, R17, P3 ;  /* 0x000000ffff367224 */ /* 0x000fe200018e0611 */
[----:B------:R-:W-:Y:S01]  /*27b0*/  STL.128 [R1+0xc0], RZ ;  /* 0x0000c0ff01007387 */ /* 0x000fe20000100c00 */
[----:B------:R-:W-:-:S02]  /*27c0*/  IADD3 R32, P5, R16, 0x88, RZ ;  /* 0x0000008810207810 */ /* 0x000fc40007fbe0ff */
[----:B------:R-:W-:Y:S01]  /*27d0*/  IADD3 R37, P6, R16, 0x90, RZ ;  /* 0x0000009010257810 */ /* 0x000fe20007fde0ff */
[----:B0-----:R-:W-:Y:S01]  /*27e0*/  IMAD.MOV.U32 R5, RZ, RZ, 0x40000040 ;  /* 0x40000040ff057424 */ /* 0x001fe200078e00ff */
[C---:B------:R-:W-:Y:S01]  /*27f0*/  LOP3.LUT R6, R8.reuse, 0x3000000, RZ, 0xfc, !PT ;  /* 0x0300000008067812 */ /* 0x040fe200078efcff */
[----:B------:R-:W-:Y:S01]  /*2800*/  IMAD.MOV.U32 R7, RZ, RZ, 0x40000040 ;  /* 0x40000040ff077424 */ /* 0x000fe200078e00ff */
[----:B------:R-:W-:Y:S01]  /*2810*/  LOP3.LUT R8, R8, 0x10000, RZ, 0xfc, !PT ;  /* 0x0001000008087812 */ /* 0x000fe200078efcff */
[----:B------:R-:W-:Y:S01]  /*2820*/  STL.128 [R1+0xd0], RZ ;  /* 0x0000d0ff01007387 */ /* 0x000fe20000100c00 */
[C---:B------:R-:W-:Y:S01]  /*2830*/  IADD3 R50, P1, R16.reuse, 0xf0, RZ ;  /* 0x000000f010327810 */ /* 0x040fe20007f3e0ff */
[--C-:B------:R-:W-:Y:S01]  /*2840*/  IMAD.X R53, RZ, RZ, R17.reuse, P4 ;  /* 0x000000ffff357224 */ /* 0x100fe200020e0611 */
[----:B------:R-:W-:Y:S01]  /*2850*/  IADD3 R48, P2, R16, 0xf8, RZ ;  /* 0x000000f810307810 */ /* 0x000fe20007f5e0ff */
[----:B------:R-:W-:Y:S01]  /*2860*/  STL.128 [R1+0xe0], RZ ;  /* 0x0000e0ff01007387 */ /* 0x000fe20000100c00 */
[----:B------:R-:W-:-:S02]  /*2870*/  IMAD.X R33, RZ, RZ, R17, P5 ;  /* 0x000000ffff217224 */ /* 0x000fc400028e0611 */
[--C-:B------:R-:W-:Y:S02]  /*2880*/  IMAD.X R52, RZ, RZ, R17.reuse, P6 ;  /* 0x000000ffff347224 */ /* 0x100fe400030e0611 */
[--C-:B------:R-:W-:Y:S02]  /*2890*/  IMAD.X R51, RZ, RZ, R17.reuse, P1 ;  /* 0x000000ffff337224 */ /* 0x100fe400008e0611 */
[----:B------:R-:W-:Y:S01]  /*28a0*/  IMAD.X R49, RZ, RZ, R17, P2 ;  /* 0x000000ffff317224 */ /* 0x000fe200010e0611 */
[----:B--2---:R-:W0:Y:S02]  /*28b0*/  SHFL.IDX PT, R0, R2, RZ, 0x1f ;  /* 0x00001fff02007589 */ /* 0x004e2400000e0000 */
[----:B0-----:R-:W-:-:S04]  /*28c0*/  LEA.HI R2, R0, R0, RZ, 0x1 ;  /* 0x0000000000027211 */ /* 0x001fc800078f08ff */
[----:B------:R-:W-:Y:S01]  /*28d0*/  LOP3.LUT R3, R2, 0x7fffe, RZ, 0xc0, !PT ;  /* 0x0007fffe02037812 */ /* 0x000fe200078ec0ff */
[----:B------:R-:W-:-:S04]  /*28e0*/  VIADD R2, R72, 0x1c400 ;  /* 0x0001c40048027836 */ /* 0x000fc80000000000 */
[----:B------:R-:W-:Y:S01]  /*28f0*/  IMAD.IADD R0, R0, 0x1, -R3 ;  /* 0x0000000100007824 */ /* 0x000fe200078e0a03 */
[----:B------:R-:W-:Y:S01]  /*2900*/  SHF.R.U32.HI R2, RZ, 0x4, R2 ;  /* 0x00000004ff027819 */ /* 0x000fe20000011602 */
[----:B------:R-:W-:-:S03]  /*2910*/  VIADD R3, R72, 0x18400 ;  /* 0x0001840048037836 */ /* 0x000fc60000000000 */
[----:B------:R-:W-:Y:S01]  /*2920*/  LOP3.LUT R2, R2, 0x3fff, RZ, 0xc0, !PT ;  /* 0x00003fff02027812 */ /* 0x000fe200078ec0ff */
[----:B------:R-:W-:Y:S01]  /*2930*/  IMAD R0, R0, 0x2000, R3 ;  /* 0x0000200000007824 */ /* 0x000fe200078e0203 */
[----:B------:R-:W-:Y:S02]  /*2940*/  LOP3.LUT P0, RZ, R3, 0x1bf, RZ, 0xc0, !PT ;  /* 0x000001bf03ff7812 */ /* 0x000fe4000780c0ff */
[----:B------:R-:W-:Y:S01]  /*2950*/  LOP3.LUT R4, R2, 0x10000, RZ, 0xfc, !PT ;  /* 0x0001000002047812 */ /* 0x000fe200078efcff */
[----:B------:R-:W-:Y:S01]  /*2960*/  VIADD R3, R0, 0xa000 ;  /* 0x0000a00000037836 */ /* 0x000fe20000000000 */
[----:B------:R-:W-:-:S03]  /*2970*/  SHF.R.U32.HI R0, RZ, 0x4, R0 ;  /* 0x00000004ff007819 */ /* 0x000fc60000011600 */
[----:B------:R0:W-:Y:S01]  /*2980*/  STL.128 [R1+0x80], R4 ;  /* 0x0000800401007387 */ /* 0x0001e20000100c00 */
[----:B------:R-:W-:Y:S02]  /*2990*/  SHF.R.U32.HI R3, RZ, 0x4, R3 ;  /* 0x00000004ff037819 */ /* 0x000fe40000011603 */
[----:B------:R-:W-:Y:S02]  /*29a0*/  LOP3.LUT R0, R0, 0x3fff, RZ, 0xc0, !PT ;  /* 0x00003fff00007812 */ /* 0x000fe400078ec0ff */
[----:B------:R-:W-:Y:S02]  /*29b0*/  LOP3.LUT R3, R3, 0x3fff, RZ, 0xc0, !PT ;  /* 0x00003fff03037812 */ /* 0x000fe400078ec0ff */
[----:B------:R-:W-:Y:S02]  /*29c0*/  LOP3.LUT R2, R0, 0x10000, RZ, 0xfc, !PT ;  /* 0x0001000000027812 */ /* 0x000fe400078efcff */
[----:B------:R-:W-:Y:S01]  /*29d0*/  LOP3.LUT R0, R3, 0x10000, RZ, 0xfc, !PT ;  /* 0x0001000003007812 */ /* 0x000fe200078efcff */
[----:B------:R-:W-:-:S05]  /*29e0*/  IMAD.MOV.U32 R3, RZ, RZ, 0x40000040 ;  /* 0x40000040ff037424 */ /* 0x000fca00078e00ff */
[----:B------:R1:W-:Y:S01]  /*29f0*/  STL.64 [R1+0x78], R2 ;  /* 0x0000780201007387 */ /* 0x0003e20000100a00 */
[----:B0-----:R-:W-:Y:S02]  /*2a00*/  IMAD.MOV.U32 R6, RZ, RZ, R8 ;  /* 0x000000ffff067224 */ /* 0x001fe400078e0008 */
[----:B------:R-:W-:-:S05]  /*2a10*/  IMAD.MOV.U32 R4, RZ, RZ, R0 ;  /* 0x000000ffff047224 */ /* 0x000fca00078e0000 */
[----:B------:R1:W-:Y:S01]  /*2a20*/  STL.128 [R1+0xf0], R4 ;  /* 0x0000f00401007387 */ /* 0x0003e20000100c00 */
[----:B------:R-:W-:Y:S05]  /*2a30*/  @!P0 BRA `(.L_x_12619) ;  /* 0x0000000000408947 */ /* 0x000fea0003800000 */
[----:B-1----:R-:W-:Y:S01]  /*2a40*/  MOV R2, 0x0 ;  /* 0x0000000000027802 */ /* 0x002fe20000000f00 */
        /* <DEDUP_REMOVED lines=15> */
.L_x_12619:
[----:B------:R-:W2:Y:S01]  /*2b40*/  LDL R46, [R1+0x204] ;  /* 0x00020400012e7983 */ /* 0x000ea20000100800 */
[----:B------:R-:W0:Y:S01]  /*2b50*/  LDC.64 R10, c[0x0][0xad0] ;  /* 0x0002b400ff0a7b82 */ /* 0x000e220000000a00 */
[C---:B------:R-:W-:Y:S01]  /*2b60*/  IADD3 R24, P0, R16.reuse, 0x100, RZ ;  /* 0x0000010010187810 */ /* 0x040fe20007f1e0ff */
[----:B------:R-:W-:Y:S01]  /*2b70*/  IMAD.U32 R13, RZ, RZ, UR45 ;  /* 0x0000002dff0d7e24 */ /* 0x000fe2000f8e00ff */
[----:B------:R-:W3:Y:S01]  /*2b80*/  S2R R57, SR_TID.X ;  /* 0x0000000000397919 */ /* 0x000ee20000002100 */
[----:B------:R-:W-:Y:S01]  /*2b90*/  IMAD.U32 R12, RZ, RZ, UR44 ;  /* 0x0000002cff0c7e24 */ /* 0x000fe2000f8e00ff */
[----:B------:R-:W-:Y:S01]  /*2ba0*/  BSSY B0, `(.L_x_12620) ;  /* 0x000001f000007945 */ /* 0x000fe20003800000 */
[--C-:B------:R-:W-:Y:S01]  /*2bb0*/  IMAD.X R25, RZ, RZ, R17.reuse, P0 ;  /* 0x000000ffff197224 */ /* 0x100fe200000e0611 */
[----:B------:R-:W-:Y:S01]  /*2bc0*/  IADD3 R20, P0, R16, 0x14c, RZ ;  /* 0x0000014c10147810 */ /* 0x000fe20007f1e0ff */
[----:B-1----:R-:W1:Y:S01]  /*2bd0*/  LDC.64 R2, c[0x0][0xad8] ;  /* 0x0002b600ff027b82 */ /* 0x002e620000000a00 */
[----:B------:R-:W-:Y:S01]  /*2be0*/  IMAD.MOV.U32 R28, RZ, RZ, RZ ;  /* 0x000000ffff1c7224 */ /* 0x000fe200078e00ff */
[----:B------:R4:W-:Y:S02]  /*2bf0*/  STL.64 [R1+0x110], R18 ;  /* 0x0001101201007387 */ /* 0x0009e40000100a00 */
[----:B------:R-:W-:-:S02]  /*2c00*/  IMAD.X R21, RZ, RZ, R17, P0 ;  /* 0x000000ffff157224 */ /* 0x000fc400000e0611 */
[----:B------:R4:W-:Y:S02]  /*2c10*/  STL.64 [R1+0x108], R24 ;  /* 0x0001081801007387 */ /* 0x0009e40000100a00 */
[----:B------:R-:W5:Y:S02]  /*2c20*/  LDC.64 R8, c[0x0][0xae0] ;  /* 0x0002b800ff087b82 */ /* 0x000f640000000a00 */
[----:B------:R4:W-:Y:S04]  /*2c30*/  STL.64 [R1+0x150], R20 ;  /* 0x0001501401007387 */ /* 0x0009e80000100a00 */
[----:B------:R4:W-:Y:S02]  /*2c40*/  STL.64 [R1+0x100], R178 ;  /* 0x000100b201007387 */ /* 0x0009e40000100a00 */
[----:B------:R-:W4:Y:S01]  /*2c50*/  LDC R6, c[0x0][0x450] ;  /* 0x00011400ff067b82 */ /* 0x000f220000000800 */
[----:B0-----:R-:W-:Y:S01]  /*2c60*/  IMAD.MOV.U32 R14, RZ, RZ, R11 ;  /* 0x000000ffff0e7224 */ /* 0x001fe200078e000b */
[----:B------:R0:W-:Y:S01]  /*2c70*/  STL.U8 [R1+0x118], RZ ;  /* 0x000118ff01007387 */ /* 0x0001e20000100000 */
[----:B------:R-:W-:-:S05]  /*2c80*/  IMAD.MOV.U32 R7, RZ, RZ, R10 ;  /* 0x000000ffff077224 */ /* 0x000fca00078e000a */
[----:B------:R-:W4:Y:S01]  /*2c90*/  LDC.64 R4, c[0x0][0x448] ;  /* 0x00011200ff047b82 */ /* 0x000f220000000a00 */
[----:B-1----:R-:W-:Y:S02]  /*2ca0*/  IMAD.MOV.U32 R15, RZ, RZ, R2 ;  /* 0x000000ffff0f7224 */ /* 0x002fe400078e0002 */
[----:B------:R-:W-:Y:S02]  /*2cb0*/  IMAD.MOV.U32 R29, RZ, RZ, R3 ;  /* 0x000000ffff1d7224 */ /* 0x000fe400078e0003 */
[----:B---3--:R-:W-:Y:S01]  /*2cc0*/  VIADD R217, R57, 0xffffff80 ;  /* 0xffffff8039d97836 */ /* 0x008fe20000000000 */
[----:B------:R0:W-:Y:S01]  /*2cd0*/  STL.128 [R1+0x120], R12 ;  /* 0x0001200c01007387 */ /* 0x0001e20000100c00 */
[----:B-----5:R-:W-:Y:S02]  /*2ce0*/  IMAD.MOV.U32 R30, RZ, RZ, R8 ;  /* 0x000000ffff1e7224 */ /* 0x020fe400078e0008 */
[----:B------:R-:W-:Y:S01]  /*2cf0*/  IMAD.MOV.U32 R31, RZ, RZ, R9 ;  /* 0x000000ffff1f7224 */ /* 0x000fe200078e0009 */
[----:B------:R0:W-:Y:S04]  /*2d00*/  STL [R1+0x11c], R217 ;  /* 0x00011cd901007387 */ /* 0x0001e80000100800 */
[----:B------:R0:W-:Y:S04]  /*2d10*/  STL.128 [R1+0x130], R28 ;  /* 0x0001301c01007387 */ /* 0x0001e80000100c00 */
[----:B----4-:R0:W-:Y:S01]  /*2d20*/  STL.128 [R1+0x140], R4 ;  /* 0x0001400401007387 */ /* 0x0101e20000100c00 */
[----:B--2---:R-:W-:-:S04]  /*2d30*/  LEA.HI R0, R46, R46, RZ, 0x1 ;  /* 0x0000002e2e007211 */ /* 0x004fc800078f08ff */
[----:B------:R-:W-:-:S05]  /*2d40*/  LOP3.LUT R11, R0, 0xfffffffe, RZ, 0xc0, !PT ;  /* 0xfffffffe000b7812 */ /* 0x000fca00078ec0ff */
[----:B------:R-:W-:-:S05]  /*2d50*/  IMAD.IADD R0, R46, 0x1, -R11 ;  /* 0x000000012e007824 */ /* 0x000fca00078e0a0b */
[----:B------:R-:W-:-:S04]  /*2d60*/  SHF.L.U32 R11, R0, 0x1f, RZ ;  /* 0x0000001f000b7819 */ /* 0x000fc800000006ff */
[----:B------:R-:W1:Y:S02]  /*2d70*/  SYNCS.PHASECHK.TRANS64.TRYWAIT P0, [R72+URZ+0x32400], R11 ;  /* 0x0324000b480075a7 */ /* 0x000e64000800017f */
[----:B01----:R-:W-:Y:S05]  /*2d80*/  @!P0 BRA `(.L_x_12621) ;  /* 0x00000294009c8947 */ /* 0x003fea0003800000 */
.L_x_12839:
[----:B------:R-:W-:Y:S05]  /*2d90*/  BSYNC B0 ;  /* 0x0000000000007941 */ /* 0x000fea0003800000 */
.L_x_12620:
[----:B------:R-:W2:Y:S04]  /*2da0*/  LDL R4, [R1+0x4bc] ;  /* 0x0004bc0001047983 */ /* 0x000ea80000100800 */
[----:B------:R-:W3:Y:S04]  /*2db0*/  LDL R0, [R1+0x4c0] ;  /* 0x0004c00001007983 */ /* 0x000ee80000100800 */
[----:B------:R-:W4:Y:S04]  /*2dc0*/  LDL.64 R28, [R1+0x4b0] ;  /* 0x0004b000011c7983 */ /* 0x000f280000100a00 */
[----:B------:R-:W4:Y:S04]  /*2dd0*/  LDL R20, [R1] ;  /* 0x0000000001147983 */ /* 0x000f280000100800 */
[----:B0-----:R0:W5:Y:S01]  /*2de0*/  LDL.64 R10, [R1+0x1f8] ;  /* 0x0001f800010a7983 */ /* 0x0011620000100a00 */
[C---:B------:R-:W-:Y:S01]  /*2df0*/  IADD3 R14, P0, R16.reuse, 0x118, RZ ;  /* 0x00000118100e7810 */ /* 0x040fe20007f1e0ff */
[----:B------:R-:W-:Y:S01]  /*2e00*/  IMAD.MOV.U32 R12, RZ, RZ, R42 ;  /* 0x000000ffff0c7224 */ /* 0x000fe200078e002a */
[----:B------:R-:W-:Y:S05]  /*2e10*/  WARPSYNC.ALL ;  /* 0x0000000000007948 */ /* 0x000fea0003800000 */
[----:B------:R-:W-:Y:S01]  /*2e20*/  IMAD.X R15, RZ, RZ, R17, P0 ;  /* 0x000000ffff0f7224 */ /* 0x000fe200000e0611 */
[----:B------:R-:W-:Y:S01]  /*2e30*/  IADD3 R18, P0, R16, 0x150, RZ ;  /* 0x0000015010127810 */ /* 0x000fe20007f1e0ff */
[----:B------:R-:W-:Y:S01]  /*2e40*/  IMAD.MOV.U32 R13, RZ, RZ, R43 ;  /* 0x000000ffff0d7224 */ /* 0x000fe200078e002b */
[----:B------:R-:W1:Y:S01]  /*2e50*/  S2R R21, SR_TID.X ;  /* 0x0000000000157919 */ /* 0x000e620000002100 */
[----:B------:R-:W-:Y:S01]  /*2e60*/  IMAD.MOV.U32 R24, RZ, RZ, R38 ;  /* 0x000000ffff187224 */ /* 0x000fe200078e0026 */
[----:B------:R-:W-:Y:S01]  /*2e70*/  BSSY B0, `(.L_x_12622) ;  /* 0x0000033000007945 */ /* 0x000fe20003800000 */
[----:B------:R-:W-:Y:S01]  /*2e80*/  IMAD.X R19, RZ, RZ, R17, P0 ;  /* 0x000000ffff137224 */ /* 0x000fe200000e0611 */
[----:B------:R0:W-:Y:S01]  /*2e90*/  STL.128 [R1+0x160], R12 ;  /* 0x0001600c01007387 */ /* 0x0001e20000100c00 */
[----:B------:R-:W-:-:S03]  /*2ea0*/  IMAD.MOV.U32 R25, RZ, RZ, R53 ;  /* 0x000000ffff197224 */ /* 0x000fc600078e0035 */
[----:B------:R-:W-:Y:S04]  /*2eb0*/  STL.64 [R1+0x1f0], R32 ;  /* 0x0001f02001007387 */ /* 0x000fe80000100a00 */
[----:B------:R-:W-:Y:S01]  /*2ec0*/  STL.128 [R1+0x180], R24 ;  /* 0x0001801801007387 */ /* 0x000fe20000100c00 */
[----:B0-----:R-:W-:Y:S02]  /*2ed0*/  IMAD.MOV.U32 R14, RZ, RZ, R36 ;  /* 0x000000ffff0e7224 */ /* 0x001fe400078e0024 */
[----:B------:R-:W-:Y:S01]  /*2ee0*/  IMAD.MOV.U32 R15, RZ, RZ, R47 ;  /* 0x000000ffff0f7224 */ /* 0x000fe200078e002f */
[----:B-1----:R-:W-:Y:S01]  /*2ef0*/  SHF.R.U32.HI R21, RZ, 0x7, R21 ;  /* 0x00000007ff157819 */ /* 0x002fe20000011615 */
[----:B--2---:R-:W-:Y:S02]  /*2f00*/  IMAD.MOV.U32 R13, RZ, RZ, R4 ;  /* 0x000000ffff0d7224 */ /* 0x004fe400078e0004 */
[----:B---3--:R-:W-:Y:S01]  /*2f10*/  IMAD.MOV.U32 R12, RZ, RZ, R0 ;  /* 0x000000ffff0c7224 */ /* 0x008fe200078e0000 */
[C---:B------:R-:W-:Y:S01]  /*2f20*/  IADD3 R0, P1, R16.reuse, 0x208, RZ ;  /* 0x0000020810007810 */ /* 0x040fe20007f3e0ff */
[----:B----4-:R-:W-:Y:S04]  /*2f30*/  STL.64 [R1+0x158], R28 ;  /* 0x0001581c01007387 */ /* 0x010fe80000100a00 */
[----:B------:R-:W-:Y:S01]  /*2f40*/  IMAD.X R7, RZ, RZ, R17, P1 ;  /* 0x000000ffff077224 */ /* 0x000fe200008e0611 */
[----:B------:R-:W-:Y:S01]  /*2f50*/  IADD3 R4, P1, R16, 0x108, RZ ;  /* 0x0000010810047810 */ /* 0x000fe20007f3e0ff */
[----:B------:R0:W-:Y:S02]  /*2f60*/  STL.128 [R1+0x190], R12 ;  /* 0x0001900c01007387 */ /* 0x0001e40000100c00 */
[----:B0-----:R-:W-:-:S02]  /*2f70*/  IMAD.MOV.U32 R12, RZ, RZ, R40 ;  /* 0x000000ffff0c7224 */ /* 0x001fc400078e0028 */
[----:B------:R-:W-:Y:S02]  /*2f80*/  IMAD.MOV.U32 R13, RZ, RZ, R55 ;  /* 0x000000ffff0d7224 */ /* 0x000fe400078e0037 */
[----:B------:R-:W-:Y:S02]  /*2f90*/  IMAD.MOV.U32 R14, RZ, RZ, R50 ;  /* 0x000000ffff0e7224 */ /* 0x000fe400078e0032 */
[----:B------:R-:W-:-:S05]  /*2fa0*/  IMAD.MOV.U32 R15, RZ, RZ, R51 ;  /* 0x000000ffff0f7224 */ /* 0x000fca00078e0033 */
[----:B------:R0:W-:Y:S02]  /*2fb0*/  STL.128 [R1+0x1a0], R12 ;  /* 0x0001a00c01007387 */ /* 0x0001e40000100c00 */
[----:B0-----:R-:W-:Y:S02]  /*2fc0*/  IMAD.MOV.U32 R12, RZ, RZ, R48 ;  /* 0x000000ffff0c7224 */ /* 0x001fe400078e0030 */
[----:B------:R-:W-:Y:S02]  /*2fd0*/  IMAD.MOV.U32 R13, RZ, RZ, R49 ;  /* 0x000000ffff0d7224 */ /* 0x000fe400078e0031 */
[----:B------:R-:W-:Y:S01]  /*2fe0*/  IMAD.MOV.U32 R14, RZ, RZ, R0 ;  /* 0x000000ffff0e7224 */ /* 0x000fe200078e0000 */
[----:B------:R-:W-:Y:S01]  /*2ff0*/  LOP3.LUT R0, R20, 0x1, RZ, 0xfc, !PT ;  /* 0x0000000114007812 */ /* 0x000fe200078efcff */
[----:B------:R-:W-:Y:S02]  /*3000*/  IMAD.MOV.U32 R15, RZ, RZ, R7 ;  /* 0x000000ffff0f7224 */ /* 0x000fe400078e0007 */
[----:B------:R-:W-:Y:S01]  /*3010*/  IMAD.X R7, RZ, RZ, R17, P1 ;  /* 0x000000ffff077224 */ /* 0x000fe200008e0611 */
[----:B------:R-:W-:-:S02]  /*3020*/  ISETP.NE.AND P1, PT, R0, 0x3, PT ;  /* 0x000000030000780c */ /* 0x000fc40003f25270 */
[----:B------:R0:W-:Y:S02]  /*3030*/  STL.128 [R1+0x1b0], R12 ;  /* 0x0001b00c01007387 */ /* 0x0001e40000100c00 */
[----:B0-----:R-:W-:Y:S02]  /*3040*/  IMAD.MOV.U32 R14, RZ, RZ, R35 ;  /* 0x000000ffff0e7224 */ /* 0x001fe400078e0023 */
[----:B------:R-:W-:Y:S02]  /*3050*/  IMAD.MOV.U32 R15, RZ, RZ, R44 ;  /* 0x000000ffff0f7224 */ /* 0x000fe400078e002c */
[----:B------:R-:W-:Y:S02]  /*3060*/  IMAD.MOV.U32 R12, RZ, RZ, R18 ;  /* 0x000000ffff0c7224 */ /* 0x000fe400078e0012 */
[----:B------:R-:W-:Y:S02]  /*3070*/  IMAD.MOV.U32 R13, RZ, RZ, R19 ;  /* 0x000000ffff0d7224 */ /* 0x000fe400078e0013 */
[----:B------:R-:W-:-:S02]  /*3080*/  IMAD.MOV.U32 R18, RZ, RZ, R39 ;  /* 0x000000ffff127224 */ /* 0x000fc400078e0027 */
[----:B------:R-:W-:Y:S01]  /*3090*/  IMAD.MOV.U32 R19, RZ, RZ, R54 ;  /* 0x000000ffff137224 */ /* 0x000fe200078e0036 */
[----:B------:R0:W-:Y:S04]  /*30a0*/  STL.128 [R1+0x1c0], R12 ;  /* 0x0001c00c01007387 */ /* 0x0001e80000100c00 */
[----:B------:R-:W-:Y:S01]  /*30b0*/  STL.128 [R1+0x170], R16 ;  /* 0x0001701001007387 */ /* 0x000fe20000100c00 */
[----:B0-----:R-:W-:Y:S02]  /*30c0*/  IMAD.MOV.U32 R14, RZ, RZ, R34 ;  /* 0x000000ffff0e7224 */ /* 0x001fe400078e0022 */
[----:B------:R-:W-:Y:S02]  /*30d0*/  IMAD.MOV.U32 R15, RZ, RZ, R45 ;  /* 0x000000ffff0f7224 */ /* 0x000fe400078e002d */
[----:B------:R-:W-:-:S02]  /*30e0*/  IMAD.MOV.U32 R12, RZ, RZ, R4 ;  /* 0x000000ffff0c7224 */ /* 0x000fc400078e0004 */
[----:B------:R-:W-:Y:S02]  /*30f0*/  IMAD.MOV.U32 R13, RZ, RZ, R7 ;  /* 0x000000ffff0d7224 */ /* 0x000fe400078e0007 */
[----:B------:R-:W-:-:S03]  /*3100*/  VIADD R4, R21, 0x8 ;  /* 0x0000000815047836 */ /* 0x000fc60000000000 */
[----:B------:R0:W-:Y:S02]  /*3110*/  STL.128 [R1+0x1d0], R12 ;  /* 0x0001d00c01007387 */ /* 0x0001e40000100c00 */
[----:B0-----:R-:W-:Y:S02]  /*3120*/  IMAD.MOV.U32 R12, RZ, RZ, R41 ;  /* 0x000000ffff0c7224 */ /* 0x001fe400078e0029 */
[----:B------:R-:W-:Y:S02]  /*3130*/  IMAD.MOV.U32 R13, RZ, RZ, R56 ;  /* 0x000000ffff0d7224 */ /* 0x000fe400078e0038 */
[----:B------:R-:W-:Y:S02]  /*3140*/  IMAD.MOV.U32 R14, RZ, RZ, R37 ;  /* 0x000000ffff0e7224 */ /* 0x000fe400078e0025 */
[----:B------:R-:W-:-:S05]  /*3150*/  IMAD.MOV.U32 R15, RZ, RZ, R52 ;  /* 0x000000ffff0f7224 */ /* 0x000fca00078e0034 */
[----:B------:R0:W-:Y:S01]  /*3160*/  STL.128 [R1+0x1e0], R12 ;  /* 0x0001e00c01007387 */ /* 0x0001e20000100c00 */
[----:B------:R0:W-:Y:S06]  /*3170*/  BAR.SYNC.DEFER_BLOCKING R4, 0x100 ;  /* 0x000400040000751d */ /* 0x0001ec0000010000 */
[----:B------:R-:W-:Y:S05]  /*3180*/  @!P1 BRA `(.L_x_12623) ;  /* 0x0000000000049947 */ /* 0x000fea0003800000 */
[----:B------:R-:W-:Y:S01]  /*3190*/  BPT.TRAP 0x1 ;  /* 0x000000040000795c */ /* 0x000fe20000300000 */
.L_x_12623:
[----:B------:R-:W-:Y:S05]  /*31a0*/  BSYNC B0 ;  /* 0x0000000000007941 */ /* 0x000fea0003800000 */
.L_x_12622:
        /* <DEDUP_REMOVED lines=8> */
.L_x_12625:
[----:B------:R-:W-:Y:S05]  /*3230*/  BSYNC B0 ;  /* 0x0000000000007941 */ /* 0x000fea0003800000 */
.L_x_12624:
[----:B------:R-:W-:Y:S04]  /*3240*/  BSSY B0, `(.L_x_12626) ;  /* 0x0000004000007945 */ /* 0x000fe80003800000 */
[----:B-1----:R-:W-:Y:S05]  /*3250*/  @P0 BRA `(.L_x_12627) ;  /* 0x0000000000080947 */ /* 0x002fea0003800000 */
[----:B------:R-:W1:Y:S02]  /*3260*/  SYNCS.PHASECHK.TRANS64.TRYWAIT P0, [R10+URZ], R11 ;  /* 0x0000000b0a0075a7 */ /* 0x000e64000800017f */
[----:B-1----:R-:W-:Y:S05]  /*3270*/  @!P0 BRA `(.L_x_12628) ;  /* 0x0000029000748947 */ /* 0x002fea0003800000 */
.L_x_12627:
[----:B------:R-:W-:Y:S05]  /*3280*/  BSYNC B0 ;  /* 0x0000000000007941 */ /* 0x000fea0003800000 */
.L_x_12626:
[----:B------:R-:W2:Y:S04]  /*3290*/  LDL R21, [R1+0x1f8] ;  /* 0x0001f80001157983 */ /* 0x000ea80000100800 */
[----:B01----:R-:W2:Y:S01]  /*32a0*/  LDL.64 R10, [R1+0x80] ;  /* 0x00008000010a7983 */ /* 0x003ea20000100a00 */
[----:B------:R-:W-:Y:S05]  /*32b0*/  WARPSYNC.ALL ;  /* 0x0000000000007948 */ /* 0x000fea0003800000 */
[----:B------:R-:W3:Y:S04]  /*32c0*/  LDL.64 R24, [R1+0x78] ;  /* 0x0000780001187983 */ /* 0x000ee80000100a00 */
[----:B------:R-:W4:Y:S04]  /*32d0*/  LDL.64 R12, [R1+0x78] ;  /* 0x00007800010c7983 */ /* 0x000f280000100a00 */
[----:B------:R-:W5:Y:S01]  /*32e0*/  LDL.64 R14, [R1+0x78] ;  /* 0x00007800010e7983 */ /* 0x000f620000100a00 */
[----:B--2---:R-:W-:-:S03]  /*32f0*/  IMAD R10, R21, 0x300, R10 ;  /* 0x00000300150a7824 */ /* 0x004fc600078e020a */
[----:B------:R-:W2:Y:S01]  /*3300*/  LDL.64 R18, [R1+0x78] ;  /* 0x0000780001127983 */ /* 0x000ea20000100a00 */
[----:B------:R-:W-:Y:S02]  /*3310*/  R2UR UR7, R11 ;  /* 0x000000000b0772ca */ /* 0x000fe400000e0000 */
[C---:B------:R-:W-:Y:S01]  /*3320*/  R2UR UR6, R10.reuse ;  /* 0x000000000a0672ca */ /* 0x040fe200000e0000 */
[----:B------:R-:W2:Y:S01]  /*3330*/  LDL R7, [R1+0x204] ;  /* 0x0002040001077983 */ /* 0x000ea20000100800 */
[----:B------:R-:W-:Y:S01]  /*3340*/  VIADD R20, R10, 0x2 ;  /* 0x000000020a147836 */ /* 0x000fe20000000000 */
[----:B------:R-:W-:Y:S01]  /*3350*/  BSSY B0, `(.L_x_12629) ;  /* 0x000002e000007945 */ /* 0x000fe20003800000 */
[----:B------:R-:W-:Y:S01]  /*3360*/  IMAD.MOV.U32 R21, RZ, RZ, R11 ;  /* 0x000000ffff157224 */ /* 0x000fe200078e000b */
[----:B------:R0:W-:Y:S01]  /*3370*/  STL [R1+0x60], RZ ;  /* 0x000060ff01007387 */ /* 0x0001e20000100800 */
[----:B---3--:R-:W-:Y:S02]  /*3380*/  R2UR UR4, R24 ;  /* 0x00000000180472ca */ /* 0x008fe400000e0000 */
[----:B------:R-:W-:-:S02]  /*3390*/  R2UR UR5, R25 ;  /* 0x00000000190572ca */ /* 0x000fc400000e0000 */
[----:B------:R-:W-:Y:S01]  /*33a0*/  WARPGROUP.ARRIVE ;  /* 0x00000000000079c5 */ /* 0x000fe20000000000 */
[----:B----4-:R-:W-:Y:S02]  /*33b0*/  VIADD R12, R12, 0x2 ;  /* 0x000000020c0c7836 */ /* 0x010fe40000000000 */
[----:B-----5:R-:W-:Y:S02]  /*33c0*/  VIADD R14, R14, 0x4 ;  /* 0x000000040e0e7836 */ /* 0x020fe40000000000 */
[----:B--2---:R-:W-:-:S06]  /*33d0*/  VIADD R18, R18, 0x6 ;  /* 0x0000000612127836 */ /* 0x004fcc0000000000 */
[----:B------:R-:W-:Y:S01]  /*33e0*/  HGMMA.64x96x16.F32 R24, gdesc[UR4], RZ, !UPT, gsb0 ;  /* 0x01600000041879f0 */ /* 0x000fe2000c0008ff */
[----:B------:R-:W-:Y:S02]  /*33f0*/  R2UR UR6, R20 ;  /* 0x00000000140672ca */ /* 0x000fe400000e0000 */
[----:B------:R-:W-:Y:S02]  /*3400*/  R2UR UR7, R21 ;  /* 0x00000000150772ca */ /* 0x000fe400000e0000 */
[----:B------:R-:W-:Y:S01]  /*3410*/  R2UR UR4, R12 ;  /* 0x000000000c0472ca */ /* 0x000fe200000e0000 */
[C---:B------:R-:W-:Y:S01]  /*3420*/  VIADD R12, R10.reuse, 0x4 ;  /* 0x000000040a0c7836 */ /* 0x040fe20000000000 */
[----:B------:R-:W-:Y:S01]  /*3430*/  R2UR UR5, R13 ;  /* 0x000000000d0572ca */ /* 0x000fe200000e0000 */
[----:B------:R-:W-:Y:S01]  /*3440*/  IMAD.MOV.U32 R13, RZ, RZ, R11 ;  /* 0x000000ffff0d7224 */ /* 0x000fe200078e000b */
[----:B------:R-:W-:Y:S01]  /*3450*/  LEA.HI R0, R7, R7, RZ, 0x1 ;  /* 0x0000000707007211 */ /* 0x000fe200078f08ff */
        /* <DEDUP_REMOVED lines=25> */
[----:B------:R-:W-:Y:S03]  /*35f0*/  HGMMA.64x96x16.F32 R24, gdesc[UR4], R24, gsb0 ;  /* 0x01600000041879f0 */ /* 0x000fe60008000818 */
[----:B------:R-:W-:Y:S02]  /*3600*/  WARPGROUP.DEPBAR.LE gsb0, 0x0 ;  /* 0x00008000000079c5 */ /* 0x000fe40000010000 */
[----:B------:R-:W1:Y:S02]  /*3610*/  SYNCS.PHASECHK.TRANS64.TRYWAIT P0, [R72+URZ+0x32410], R7 ;  /* 0x03241007480075a7 */ /* 0x000e64000800017f */
[----:B01----:R-:W-:Y:S05]  /*3620*/  @!P0 BRA `(.L_x_12630) ;  /* 0x0000028c009c8947 */ /* 0x003fea0003800000 */
.L_x_12840:
[----:B------:R-:W-:Y:S05]  /*3630*/  BSYNC B0 ;  /* 0x0000000000007941 */ /* 0x000fea0003800000 */
.L_x_12629:
[----:B0-----:R-:W2:Y:S04]  /*3640*/  LDL R7, [R1+0x28] ;  /* 0x0000280001077983 */ /* 0x001ea80000100800 */
[----:B------:R0:W5:Y:S01]  /*3650*/  LDL.64 R10, [R1+0x1f8] ;  /* 0x0001f800010a7983 */ /* 0x0001620000100a00 */
[----:B------:R-:W-:Y:S01]  /*3660*/  BSSY B0, `(.L_x_12631) ;  /* 0x0000005000007945 */ /* 0x000fe20003800000 */
[----:B--2---:R-:W-:-:S04]  /*3670*/  LOP3.LUT R7, R7, 0x1, RZ, 0xfc, !PT ;  /* 0x0000000107077812 */ /* 0x004fc800078efcff */
[----:B------:R-:W-:-:S13]  /*3680*/  ISETP.NE.AND P1, PT, R7, 0x3, PT ;  /* 0x000000030700780c */ /* 0x000fda0003f25270 */
[----:B0-----:R-:W-:Y:S05]  /*3690*/  @!P1 BRA `(.L_x_12632) ;  /* 0x0000000000049947 */ /* 0x001fea0003800000 */
[----:B------:R-:W-:Y:S01]  /*36a0*/  BPT.TRAP 0x1 ;  /* 0x000000040000795c */ /* 0x000fe20000300000 */
.L_x_12632:
[----:B------:R-:W-:Y:S05]  /*36b0*/  BSYNC B0 ;  /* 0x0000000000007941 */ /* 0x000fea0003800000 */
.L_x_12631:
        /* <DEDUP_REMOVED lines=8> */
.L_x_12634:
[----:B------:R-:W-:Y:S05]  /*3740*/  BSYNC B0 ;  /* 0x0000000000007941 */ /* 0x000fea0003800000 */
.L_x_12633:
[----:B------:R-:W-:Y:S04]  /*3750*/  BSSY B0, `(.L_x_12635) ;  /* 0x0000004000007945 */ /* 0x000fe80003800000 */
[----:B-1----:R-:W-:Y:S05]  /*3760*/  @P0 BRA `(.L_x_12636) ;  /* 0x0000000000080947 */ /* 0x002fea0003800000 */
[----:B------:R-:W1:Y:S02]  /*3770*/  SYNCS.PHASECHK.TRANS64.TRYWAIT P0, [R10+URZ], R11 ;  /* 0x0000000b0a0075a7 */ /* 0x000e64000800017f */
[----:B-1----:R-:W-:Y:S05]  /*3780*/  @!P0 BRA `(.L_x_12637) ;  /* 0x0000028c00588947 */ /* 0x002fea0003800000 */
.L_x_12636:
[----:B------:R-:W-:Y:S05]  /*3790*/  BSYNC B0 ;  /* 0x0000000000007941 */ /* 0x000fea0003800000 */
.L_x_12635:
[----:B------:R-:W2:Y:S04]  /*37a0*/  LDL R73, [R1+0x1f8] ;  /* 0x0001f80001497983 */ /* 0x000ea80000100800 */
[----:B01----:R-:W2:Y:S04]  /*37b0*/  LDL.64 R10, [R1+0xf8] ;  /* 0x0000f800010a7983 */ /* 0x003ea80000100a00 */
[----:B------:R-:W3:Y:S04]  /*37c0*/  LDL R7, [R1+0x70] ;  /* 0x0000700001077983 */ /* 0x000ee80000100800 */
[----:B------:R-:W4:Y:S04]  /*37d0*/  LDL.64 R12, [R1+0xf0] ;  /* 0x0000f000010c7983 */ /* 0x000f280000100a00 */
[----:B------:R-:W4:Y:S04]  /*37e0*/  LDL.64 R20, [R1+0xf0] ;  /* 0x0000f00001147983 */ /* 0x000f280000100a00 */
[----:B------:R-:W4:Y:S04]  /*37f0*/  LDL.64 R18, [R1+0xf0] ;  /* 0x0000f00001127983 */ /* 0x000f280000100a00 */
[----:B------:R-:W4:Y:S01]  /*3800*/  LDL.64 R14, [R1+0xf0] ;  /* 0x0000f000010e7983 */ /* 0x000f220000100a00 */
[----:B------:R-:W-:Y:S05]  /*3810*/  WARPSYNC.ALL ;  /* 0x0000000000007948 */ /* 0x000fea0003800000 */
[----:B------:R-:W-:Y:S01]  /*3820*/  WARPGROUP.ARRIVE ;  /* 0x00000000000079c5 */ /* 0x000fe20000000000 */
[----:B------:R0:W5:Y:S01]  /*3830*/  LDL R74, [R1+0xc] ;  /* 0x00000c00014a7983 */ /* 0x0001620000100800 */
[----:B--2---:R-:W-:Y:S01]  /*3840*/  IMAD R10, R73, 0xc00, R10 ;  /* 0x00000c00490a7824 */ /* 0x004fe200078e020a */
[----:B------:R-:W-:-:S02]  /*3850*/  R2UR UR7, R11 ;  /* 0x000000000b0772ca */ /* 0x000fc400000e0000 */
[----:B---3--:R-:W-:Y:S02]  /*3860*/  ISETP.NE.U32.AND P0, PT, R7, RZ, PT ;  /* 0x000000ff0700720c */ /* 0x008fe40003f05070 */
[----:B------:R-:W-:Y:S02]  /*3870*/  R2UR UR6, R10 ;  /* 0x000000000a0672ca */ /* 0x000fe400000e0000 */
[----:B----4-:R-:W-:Y:S02]  /*3880*/  R2UR UR4, R12 ;  /* 0x000000000c0472ca */ /* 0x010fe400000e0000 */
[----:B------:R-:W-:Y:S01]  /*3890*/  R2UR UR5, R13 ;  /* 0x000000000d0572ca */ /* 0x000fe200000e0000 */
[----:B------:R-:W-:Y:S01]  /*38a0*/  VIADD R72, R10, 0x2 ;  /* 0x000000020a487836 */ /* 0x000fe20000000000 */
[----:B------:R-:W2:Y:S01]  /*38b0*/  LDL.64 R12, [R1+0xf0] ;  /* 0x0000f000010c7983 */ /* 0x000ea20000100a00 */
[----:B------:R-:W-:Y:S02]  /*38c0*/  VIADD R20, R20, 0x2 ;  /* 0x0000000214147836 */ /* 0x000fe40000000000 */
[----:B------:R-:W-:Y:S01]  /*38d0*/  IMAD.MOV.U32 R73, RZ, RZ, R11 ;  /* 0x000000ffff497224 */ /* 0x000fe200078e000b */
[----:B------:R0:W5:Y:S01]  /*38e0*/  LDL R7, [R1+0x1f8] ;  /* 0x0001f80001077983 */ /* 0x0001620000100800 */
[----:B------:R-:W-:-:S06]  /*38f0*/  VOTEU.ANY UP0, P0 ;  /* 0x00000000003f7886 */ /* 0x000fcc0000000100 */
[----:B------:R-:W-:Y:S01]  /*3900*/  HGMMA.64x96x16.F32 R24, gdesc[UR4], R24, UP0, gsb0 ;  /* 0x01600000041879f0 */ /* 0x000fe2000b800818 */
[----:B------:R-:W-:Y:S02]  /*3910*/  R2UR UR6, R72 ;  /* 0x00000000480672ca */ /* 0x000fe400000e0000 */
[----:B------:R-:W-:Y:S02]  /*3920*/  R2UR UR7, R73 ;  /* 0x00000000490772ca */ /* 0x000fe400000e0000 */
[----:B------:R-:W-:Y:S02]  /*3930*/  R2UR UR4, R20 ;  /* 0x00000000140472ca */ /* 0x000fe400000e0000 */
[----:B------:R-:W-:Y:S02]  /*3940*/  R2UR UR5, R21 ;  /* 0x00000000150572ca */ /* 0x000fe400000e0000 */
[----:B------:R-:W3:Y:S01]  /*3950*/  LDL.64 R20, [R1+0xf0] ;  /* 0x0000f00001147983 */ /* 0x000ee20000100a00 */
[----:B------:R-:W-:-:S02]  /*3960*/  VIADD R18, R18, 0x4 ;  /* 0x0000000412127836 */ /* 0x000fc40000000000 */
[----:B------:R-:W-:Y:S02]  /*3970*/  VIADD R72, R10, 0x4 ;  /* 0x000000040a487836 */ /* 0x000fe40000000000 */
[----:B------:R-:W-:Y:S01]  /*3980*/  IMAD.MOV.U32 R73, RZ, RZ, R11 ;  /* 0x000000ffff497224 */ /* 0x000fe200078e000b */
[----:B------:R-:W-:Y:S02]  /*3990*/  WARPGROUP.DEPBAR.LE gsb0, 0x0 ;  /* 0x00008000000079c5 */ /* 0x000fe40000010000 */
[----:B------:R-:W-:-:S06]  /*39a0*/  WARPGROUP.ARRIVE ;  /* 0x00000000000079c5 */ /* 0x000fcc0000000000 */
[----:B------:R-:W-:Y:S01]  /*39b0*/  HGMMA.64x96x16.F32 R24, gdesc[UR4], R24, gsb0 ;  /* 0x01600000041879f0 */ /* 0x000fe20008000818 */
[----:B------:R-:W-:Y:S02]  /*39c0*/  R2UR UR6, R72 ;  /* 0x00000000480672ca */ /* 0x000fe400000e0000 */
[----:B------:R-:W-:Y:S02]  /*39d0*/  R2UR UR7, R73 ;  /* 0x00000000490772ca */ /* 0x000fe400000e0000 */
[----:B------:R-:W-:Y:S02]  /*39e0*/  R2UR UR4, R18 ;  /* 0x00000000120472ca */ /* 0x000fe400000e0000 */
[----:B------:R-:W-:Y:S02]  /*39f0*/  R2UR UR5, R19 ;  /* 0x00000000130572ca */ /* 0x000fe400000e0000 */
[----:B------:R-:W4:Y:S01]  /*3a00*/  LDL.64 R18, [R1+0xf0] ;  /* 0x0000f00001127983 */ /* 0x000f220000100a00 */
        /* <DEDUP_REMOVED lines=12> */
[----:B------:R-:W-:Y:S01]  /*3ad0*/  IMAD.MOV.U32 R73, RZ, RZ, R11 ;  /* 0x000000ffff497224 */ /* 0x000fe200078e000b */
[----:B------:R-:W-:Y:S02]  /*3ae0*/  WARPGROUP.DEPBAR.LE gsb0, 0x0 ;  /* 0x00008000000079c5 */ /* 0x000fe40000010000 */
[----:B------:R-:W-:-:S06]  /*3af0*/  WARPGROUP.ARRIVE ;  /* 0x00000000000079c5 */ /* 0x000fcc0000000000 */
[----:B------:R-:W-:Y:S01]  /*3b00*/  HGMMA.64x96x16.F32 R24, gdesc[UR4], R24, gsb0 ;  /* 0x01600000041879f0 */ /* 0x000fe20008000818 */
[----:B--2---:R-:W-:Y:S01]  /*3b10*/  VIADD R12, R12, 0x400 ;  /* 0x000004000c0c7836 */ /* 0x004fe20000000000 */
[----:B------:R-:W-:Y:S02]  /*3b20*/  R2UR UR6, R72 ;  /* 0x00000000480672ca */ /* 0x000fe400000e0000 */
[----:B------:R-:W-:Y:S02]  /*3b30*/  R2UR UR7, R73 ;  /* 0x00000000490772ca */ /* 0x000fe400000e0000 */
[----:B------:R-:W-:Y:S02]  /*3b40*/  R2UR UR4, R12 ;  /* 0x000000000c0472ca */ /* 0x000fe400000e0000 */
[----:B------:R-:W-:Y:S02]  /*3b50*/  R2UR UR5, R13 ;  /* 0x000000000d0572ca */ /* 0x000fe400000e0000 */
[----:B------:R-:W2:Y:S01]  /*3b60*/  LDL.64 R12, [R1+0xf0] ;  /* 0x0000f000010c7983 */ /* 0x000ea20000100a00 */
[----:B---3--:R-:W-:-:S02]  /*3b70*/  VIADD R20, R20, 0x402 ;  /* 0x0000040214147836 */ /* 0x008fc40000000000 */
[----:B------:R-:W-:Y:S01]  /*3b80*/  VIADD R72, R10, 0x302 ;  /* 0x000003020a487836 */ /* 0x000fe20000000000 */
[----:B------:R-:W-:Y:S02]  /*3b90*/  WARPGROUP.DEPBAR.LE gsb0, 0x0 ;  /* 0x00008000000079c5 */ /* 0x000fe40000010000 */
[----:B------:R-:W-:-:S06]  /*3ba0*/  WARPGROUP.ARRIVE ;  /* 0x00000000000079c5 */ /* 0x000fcc0000000000 */
[----:B------:R-:W-:Y:S01]  /*3bb0*/  HGMMA.64x96x16.F32 R24, gdesc[UR4], R24, gsb0 ;  /* 0x01600000041879f0 */ /* 0x000fe20008000818 */
[----:B------:R-:W-:Y:S01]  /*3bc0*/  IMAD.MOV.U32 R73, RZ, RZ, R11 ;  /* 0x000000ffff497224 */ /* 0x000fe200078e000b */
[----:B------:R-:W-:Y:S02]  /*3bd0*/  R2UR UR6, R72 ;  /* 0x00000000480672ca */ /* 0x000fe400000e0000 */
[----:B------:R-:W-:Y:S02]  /*3be0*/  R2UR UR4, R20 ;  /* 0x00000000140472ca */ /* 0x000fe400000e0000 */
[----:B------:R-:W-:Y:S02]  /*3bf0*/  R2UR UR7, R73 ;  /* 0x00000000490772ca */ /* 0x000fe400000e0000 */
[----:B------:R-:W-:Y:S02]  /*3c00*/  R2UR UR5, R21 ;  /* 0x00000000150572ca */ /* 0x000fe400000e0000 */
[----:B------:R-:W3:Y:S01]  /*3c10*/  LDL.64 R20, [R1+0xf0] ;  /* 0x0000f00001147983 */ /* 0x000ee20000100a00 */
[----:B----4-:R-:W-:-:S02]  /*3c20*/  VIADD R18, R18, 0x404 ;  /* 0x0000040412127836 */ /* 0x010fc40000000000 */
        /* <DEDUP_REMOVED lines=9> */
[----:B------:R-:W4:Y:S01]  /*3cc0*/  LDL.64 R18, [R1+0xf0] ;  /* 0x0000f00001127983 */ /* 0x000f220000100a00 */
[----:B------:R-:W-:-:S02]  /*3cd0*/  VIADD R14, R14, 0x406 ;  /* 0x000004060e0e7836 */ /* 0x000fc40000000000 */
        /* <DEDUP_REMOVED lines=10> */
[----:B--2---:R-:W-:-:S02]  /*3d80*/  VIADD R12, R12, 0x800 ;  /* 0x000008000c0c7836 */ /* 0x004fc40000000000 */
        /* <DEDUP_REMOVED lines=50> */
[----:B------:R-:W-:Y:S01]  /*40b0*/  R2UR UR4, R12 ;  /* 0x000000000c0472ca */ /* 0x000fe200000e0000 */
[----:B------:R-:W2:Y:S01]  /*40c0*/  LDL R72, [R1] ;  /* 0x0000000001487983 */ /* 0x000ea20000100800 */
[----:B------:R-:W-:Y:S02]  /*40d0*/  R2UR UR7, R73 ;  /* 0x00000000490772ca */ /* 0x000fe400000e0000 */
[----:B------:R-:W-:Y:S01]  /*40e0*/  R2UR UR5, R13 ;  /* 0x000000000d0572ca */ /* 0x000fe200000e0000 */
[----:B---3--:R-:W-:Y:S02]  /*40f0*/  VIADD R20, R20, 0xc02 ;  /* 0x00000c0214147836 */ /* 0x008fe40000000000 */
        /* <DEDUP_REMOVED lines=9> */
[----:B----4-:R-:W-:Y:S02]  /*4190*/  VIADD R18, R18, 0xc04 ;  /* 0x00000c0412127836 */ /* 0x010fe40000000000 */
        /* <DEDUP_REMOVED lines=39> */
[----:B------:R-:W-:Y:S02]  /*4410*/  ISETP.NE.AND P0, PT, R72, 0x3, PT ;  /* 0x000000034800780c */ /* 0x000fe40003f05270 */
[----:B-1----:R-:W-:-:S04]  /*4420*/  SHF.R.U32.HI R75, RZ, 0x7, R75 ;  /* 0x00000007ff4b7819 */ /* 0x002fc8000001164b */
[----:B------:R-:W-:Y:S01]  /*4430*/  IADD3 R10, -R75, 0xb, RZ ;  /* 0x0000000b4b0a7810 */ /* 0x000fe20007ffe1ff */
[----:B------:R-:W-:Y:S01]  /*4440*/  BSSY B0, `(.L_x_12638) ;  /* 0x0000005000007945 */ /* 0x000fe20003800000 */
[----:B------:R-:W-:-:S03]  /*4450*/  WARPGROUP.DEPBAR.LE gsb0, 0x0 ;  /* 0x00008000000079c5 */ /* 0x000fc60000010000 */
[----:B------:R0:W-:Y:S06]  /*4460*/  BAR.ARV R10, 0x100 ;  /* 0x0004000a0000751d */ /* 0x0001ec0000002000 */
[----:B------:R-:W-:Y:S05]  /*4470*/  @!P0 BRA `(.L_x_12639) ;  /* 0x0000000000048947 */ /* 0x000fea0003800000 */
[----:B------:R-:W-:Y:S01]  /*4480*/  BPT.TRAP 0x1 ;  /* 0x000000040000795c */ /* 0x000fe20000300000 */
.L_x_12639:
[----:B------:R-:W-:Y:S05]  /*4490*/  BSYNC B0 ;  /* 0x0000000000007941 */ /* 0x000fea0003800000 */
.L_x_12638:
[----:B0-----:R-:W2:Y:S02]  /*44a0*/  LDL.64 R10, [R1+0x20] ;  /* 0x00002000010a7983 */ /* 0x001ea40000100a00 */
        /* <DEDUP_REMOVED lines=8> */
[----:B------:R-:W4:Y:S04]  /*4530*/  LDL.128 R12, [R1+0x120] ;  /* 0x00012000010c7983 */ /* 0x000f280000100c00 */
[----:B------:R-:W3:Y:S04]  /*4540*/  LDL.128 R72, [R1+0x130] ;  /* 0x0001300001487983 */ /* 0x000ee80000100c00 */
[----:B--2---:R-:W2:Y:S04]  /*4550*/  LD.E R20, desc[UR36][R10.64] ;  /* 0x000000240a147980 */ /* 0x004ea8000c101900 */
[----:B------:R-:W4:Y:S01]  /*4560*/  LDL.64 R10, [R1+0x140] ;  /* 0x00014000010a7983 */ /* 0x000f220000100a00 */
[----:B------:R-:W-:-:S02]  /*4570*/  UMOV UR4, 0xffffffa0 ;  /* 0xffffffa000047882 */ /* 0x000fc40000000000 */
[----:B------:R-:W-:Y:S01]  /*4580*/  UIMAD UR4, UR43, UR4, 0x60 ;  /* 0x000000602b0474a4 */ /* 0x000fe2000f8e0204 */
[----:B---3--:R-:W-:-:S05]  /*4590*/  ISETP.GE.AND P1, PT, R73, 0x1, PT ;  /* 0x000000014900780c */ /* 0x008fca0003f26270 */
[----:B------:R-:W-:Y:S01]  /*45a0*/  VIADD R72, R72, UR4 ;  /* 0x0000000448487c36 */ /* 0x000fe20008000000 */
[----:B------:R-:W-:Y:S01]  /*45b0*/  BSSY B0, `(.L_x_12640) ;  /* 0x00000a2000007945 */ /* 0x000fe20003800000 */
[-C--:B--2---:R-:W-:Y:S01]  /*45c0*/  FMUL.FTZ R80, R34, R20.reuse ;  /* 0x0000001422507220 */ /* 0x084fe20000410000 */
[----:B------:R-:W-:Y:S01]  /*45d0*/  SHF.R.S32.HI R34, RZ, 0x1f, R77 ;  /* 0x0000001fff227819 */ /* 0x000fe2000001144d */
[-C--:B0-----:R-:W-:Y:S01]  /*45e0*/  FMUL.FTZ R7, R26, R20.reuse ;  /* 0x000000141a077220 */ /* 0x081fe20000410000 */
[-C--:B------:R-:W-:Y:S02]  /*45f0*/  FMUL.FTZ R26, R33, R20.reuse ;  /* 0x00000014211a7220 */ /* 0x080fe40000410000 */
[----:B------:R-:W-:Y:S01]  /*4600*/  LEA.HI R33, R34, R77, RZ, 0x7 ;  /* 0x0000004d22217211 */ /* 0x000fe200078f38ff */
[----:B------:R-:W-:-:S03]  /*4610*/  FMUL.FTZ R149, R36, R20 ;  /* 0x0000001424957220 */ /* 0x000fc60000410000 */
[----:B------:R-:W-:Y:S01]  /*4620*/  LOP3.LUT R36, R33, 0xffffff80, RZ, 0xc0, !PT ;  /* 0xffffff8021247812 */ /* 0x000fe200078ec0ff */
[----:B------:R-:W-:-:S04]  /*4630*/  FMUL.FTZ R138, R35, R20 ;  /* 0x00000014238a7220 */ /* 0x000fc80000410000 */
[----:B------:R-:W-:Y:S02]  /*4640*/  IMAD.IADD R36, R77, 0x1, -R36 ;  /* 0x000000014d247824 */ /* 0x000fe400078e0a24 */
[----:B------:R-:W-:-:S03]  /*4650*/  FMUL.FTZ R82, R38, R20 ;  /* 0x0000001426527220 */ /* 0x000fc60000410000 */
[----:B------:R-:W-:Y:S01]  /*4660*/  SHF.R.S32.HI R35, RZ, 0x1f, R36 ;  /* 0x0000001fff237819 */ /* 0x000fe20000011424 */
[----:B------:R-:W-:-:S03]  /*4670*/  FMUL.FTZ R19, R27, R20 ;  /* 0x000000141b137220 */ /* 0x000fc60000410000 */
[----:B------:R-:W-:Y:S01]  /*4680*/  LEA.HI R38, R35, R36, RZ, 0x2 ;  /* 0x0000002423267211 */ /* 0x000fe200078f10ff */
[-C--:B------:R-:W-:Y:S01]  /*4690*/  FMUL.FTZ R27, R37, R20.reuse ;  /* 0x00000014251b7220 */ /* 0x080fe20000410000 */
[-C--:B------:R-:W-:Y:S01]  /*46a0*/  FMUL.FTZ R147, R40, R20.reuse ;  /* 0x0000001428937220 */ /* 0x080fe20000410000 */
[----:B------:R-:W-:Y:S02]  /*46b0*/  LEA.HI R34, R34, R77, RZ, 0x2 ;  /* 0x0000004d22227211 */ /* 0x000fe400078f10ff */
        /* <DEDUP_REMOVED lines=18> */
[----:B----4-:R-:W-:Y:S01]  /*47e0*/  IMAD R41, R76, 0x8, R41 ;  /* 0x000000084c297824 */ /* 0x010fe200078e0229 */
[----:B------:R-:W-:Y:S01]  /*47f0*/  ISETP.NE.AND P0, PT, R10, 0x1, PT ;  /* 0x000000010a00780c */ /* 0x000fe20003f05270 */
        /* <DEDUP_REMOVED lines=10> */
[----:B------:R-:W0:Y:S01]  /*48a0*/  SHFL.IDX PT, R41, R10, RZ, 0x1c1f ;  /* 0x001c1fff0a297589 */ /* 0x000e2200000e0000 */
[----:B------:R-:W-:Y:S02]  /*48b0*/  IMAD R21, R40, -0x60, R13 ;  /* 0xffffffa028157824 */ /* 0x000fe400078e020d */
[-C--:B------:R-:W-:Y:S01]  /*48c0*/  FMUL.FTZ R135, R29, R20.reuse ;  /* 0x000000141d877220 */ /* 0x080fe20000410000 */
        /* <DEDUP_REMOVED lines=34> */
[----:B------:R-:W-:Y:S01]  /*4af0*/  FMUL.FTZ R44, R71, R20 ;  /* 0x00000014472c7220 */ /* 0x000fe20000410000 */
[----:B------:R-:W1:Y:S01]  /*4b00*/  MUFU.TANH R18, R18 ;  /* 0x0000001200127308 */ /* 0x000e620000002400 */
[----:B------:R-:W-:Y:S02]  /*4b10*/  IMAD R33, R36, -0x2, R33 ;  /* 0xfffffffe24217824 */ /* 0x000fe400078e0221 */
[----:B------:R-:W-:Y:S02]  /*4b20*/  VIADD R21, R21, 0x60 ;  /* 0x0000006015157836 */ /* 0x000fe40000000000 */
[----:B------:R-:W-:-:S03]  /*4b30*/  IMAD.IADD R20, R33, 0x1, -R12 ;  /* 0x0000000121147824 */ /* 0x000fc600078e0a0c */
[----:B------:R-:W2:Y:S01]  /*4b40*/  MUFU.TANH R24, R24 ;  /* 0x0000001800187308 */ /* 0x000ea20000002400 */
[----:B------:R-:W-:-:S07]  /*4b50*/  LOP3.LUT R33, RZ, R14, RZ, 0x33, !PT ;  /* 0x0000000eff217212 */ /* 0x000fce00078e33ff */
        /* <DEDUP_REMOVED lines=48> */
[----:B------:R-:W-:-:S02]  /*4e60*/  IMAD.U32 R43, RZ, RZ, UR4 ;  /* 0x00000004ff2b7e24 */ /* 0x000fc4000f8e00ff */
[----:B------:R-:W-:Y:S01]  /*4e70*/  IMAD.IADD R40, R20, 0x1, R33 ;  /* 0x0000000114287824 */ /* 0x000fe200078e0221 */
[----:B0-----:R-:W-:Y:S01]  /*4e80*/  VIADDMNMX R14, R41, R45, R38, PT ;  /* 0x0000002d290e7246 */ /* 0x001fe20003800126 */
[----:B------:R-:W-:Y:S02]  /*4e90*/  IMAD R42, R36, -0x2, R43 ;  /* 0xfffffffe242a7824 */ /* 0x000fe400078e022b */
        /* <DEDUP_REMOVED lines=12> */
.L_x_12643:
[----:B------:R-:W-:-:S13]  /*4f60*/  ISETP.NE.AND P0, PT, R73, 0x1, PT ;  /* 0x000000014900780c */ /* 0x000fda0003f05270 */
[----:B------:R-:W-:-:S05]  /*4f70*/  @P0 IMAD.HI.U32 R36, R15, R74, RZ ;  /* 0x0000004a0f240227 */ /* 0x000fca00078e00ff */
[----:B------:R-:W-:-:S07]  /*4f80*/  @P0 SHF.R.U32.HI R15, RZ, R75, R36 ;  /* 0x0000004bff0f0219 */ /* 0x000fce0000011624 */
.L_x_12644:
[----:B------:R-:W-:Y:S05]  /*4f90*/  BSYNC B1 ;  /* 0x0000000000017941 */ /* 0x000fea0003800000 */
.L_x_12642:
[----:B------:R-:W-:-:S05]  /*4fa0*/  IMAD R15, R15, R73, R42 ;  /* 0x000000490f0f7224 */ /* 0x000fca00078e022a */
[----:B------:R-:W-:Y:S02]  /*4fb0*/  VIMNMX R20, R20, R15, !PT ;  /* 0x0000000f14147248 */ /* 0x000fe40007fe0100 */
[----:B------:R-:W-:-:S07]  /*4fc0*/  VIADDMNMX R14, R15, R73, R14, PT ;  /* 0x000000490f0e7246 */ /* 0x000fce000380010e */
.L_x_12641:
[----:B------:R-:W-:Y:S05]  /*4fd0*/  BSYNC B0 ;  /* 0x0000000000007941 */ /* 0x000fea0003800000 */
.L_x_12640:
        /* <DEDUP_REMOVED lines=130> */
.L_x_12648:
[----:B------:R-:W-:-:S13]  /*5800*/  ISETP.NE.AND P6, PT, R73, 0x1, PT ;  /* 0x000000014900780c */ /* 0x000fda0003fc5270 */
[----:B------:R-:W-:-:S05]  /*5810*/  @P6 IMAD.HI.U32 R74, R12, R74, RZ ;  /* 0x0000004a0c4a6227 */ /* 0x000fca00078e00ff */
[----:B------:R-:W-:-:S07]  /*5820*/  @P6 SHF.R.U32.HI R12, RZ, R75, R74 ;  /* 0x0000004bff0c6219 */ /* 0x000fce000001164a */
.L_x_12649:
[----:B------:R-:W-:Y:S05]  /*5830*/  BSYNC B1 ;  /* 0x0000000000017941 */ /* 0x000fea0003800000 */
.L_x_12647:
[----:B------:R-:W-:-:S05]  /*5840*/  IMAD R13, R12, R73, R42 ;  /* 0x000000490c0d7224 */ /* 0x000fca00078e022a */
[----:B------:R-:W-:Y:S02]  /*5850*/  VIADDMNMX R14, R13, R73, R14, PT ;  /* 0x000000490d0e7246 */ /* 0x000fe4000380010e */
[----:B------:R-:W-:-:S07]  /*5860*/  VIMNMX R18, R18, R13, !PT ;  /* 0x0000000d12127248 */ /* 0x000fce0007fe0100 */
.L_x_12646:
[----:B------:R-:W-:Y:S05]  /*5870*/  BSYNC B0 ;  /* 0x0000000000007941 */ /* 0x000fea0003800000 */
.L_x_12645:
        /* <DEDUP_REMOVED lines=22> */
[----:B------:R-:W4:Y:S01]  /*59e0*/  LDL R68, [R1+0x264] ;  /* 0x0002640001447983 */ /* 0x000f220000100800 */
[----:B------:R-:W-:Y:S02]  /*59f0*/  FMNMX.FTZ R10, R153, R10, !PT ;  /* 0x0000000a990a7209 */ /* 0x000fe40007810000 */
[----:B------:R-:W-:Y:S01]  /*5a00*/  ISETP.LT.OR P0, PT, R14, 0x11, P0 ;  /* 0x000000110e00780c */ /* 0x000fe20000701670 */
[----:B------:R-:W4:Y:S01]  /*5a10*/  LDL R70, [R1+0x268] ;  /* 0x0002680001467983 */ /* 0x000f220000100800 */
[----:B------:R-:W-:-:S02]  /*5a20*/  FMNMX.FTZ R10, R135, R10, !PT ;  /* 0x0000000a870a7209 */ /* 0x000fc40007810000 */
[----:B------:R-:W-:Y:S01]  /*5a30*/  FSEL R80, R80, -INF , !P0 ;  /* 0xff80000050507808 */ /* 0x000fe20004000000 */
[----:B------:R-:W4:Y:S01]  /*5a40*/  LDL R38, [R1+0x274] ;  /* 0x0002740001267983 */ /* 0x000f220000100800 */
[----:B------:R-:W-:Y:S02]  /*5a50*/  ISETP.GT.AND P0, PT, R18, 0x11, !P1 ;  /* 0x000000111200780c */ /* 0x000fe40004f04270 */
[----:B------:R-:W-:Y:S01]  /*5a60*/  ISETP.NE.AND P1, PT, R58, RZ, PT ;  /* 0x000000ff3a00720c */ /* 0x000fe20003f25270 */
[----:B------:R-:W4:Y:S01]  /*5a70*/  LDL R48, [R1+0x280] ;  /* 0x0002800001307983 */ /* 0x000f220000100800 */
[----:B------:R-:W-:Y:S02]  /*5a80*/  ISETP.LT.OR P0, PT, R14, 0x12, P0 ;  /* 0x000000120e00780c */ /* 0x000fe40000701670 */
[----:B------:R-:W-:Y:S01]  /*5a90*/  FMNMX.FTZ R10, R151, R10, !PT ;  /* 0x0000000a970a7209 */ /* 0x000fe20007810000 */
[----:B------:R-:W4:Y:S01]  /*5aa0*/  LDL R58, [R1+0x250] ;  /* 0x00025000013a7983 */ /* 0x000f220000100800 */
[----:B------:R-:W-:-:S02]  /*5ab0*/  FSEL R138, R138, -INF , !P0 ;  /* 0xff8000008a8a7808 */ /* 0x000fc40004000000 */
[----:B------:R-:W-:Y:S01]  /*5ac0*/  ISETP.GT.AND P0, PT, R18, 0x18, !P6 ;  /* 0x000000181200780c */ /* 0x000fe20007704270 */
[----:B------:R-:W4:Y:S01]  /*5ad0*/  LDL R46, [R1+0x28c] ;  /* 0x00028c00012e7983 */ /* 0x000f220000100800 */
[----:B------:R-:W-:Y:S02]  /*5ae0*/  ISETP.NE.AND P6, PT, R24, RZ, PT ;  /* 0x000000ff1800720c */ /* 0x000fe40003fc5270 */
[----:B------:R-:W-:Y:S01]  /*5af0*/  ISETP.LT.OR P0, PT, R14, 0x19, P0 ;  /* 0x000000190e00780c */ /* 0x000fe20000701670 */
[----:B------:R-:W4:Y:S01]  /*5b00*/  LDL.64 R24, [R1+0x88] ;  /* 0x0000880001187983 */ /* 0x000f220000100a00 */
[----:B------:R-:W-:Y:S02]  /*5b10*/  FMNMX.FTZ R10, R43, R10, !PT ;  /* 0x0000000a2b0a7209 */ /* 0x000fe40007810000 */
[----:B------:R-:W-:Y:S01]  /*5b20*/  FSEL R82, R82, -INF , !P0 ;  /* 0xff80000052527808 */ /* 0x000fe20004000000 */
[----:B------:R-:W4:Y:S01]  /*5b30*/  LDL R42, [R1+0x290] ;  /* 0x00029000012a7983 */ /* 0x000f220000100800 */
[----:B------:R-:W-:-:S02]  /*5b40*/  ISETP.NE.AND P0, PT, R50, RZ, PT ;  /* 0x000000ff3200720c */ /* 0x000fc40003f05270 */
[----:B------:R-:W-:Y:S01]  /*5b50*/  FMNMX.FTZ R10, R149, R10, !PT ;  /* 0x0000000a950a7209 */ /* 0x000fe20007810000 */
[----:B------:R-:W4:Y:S01]  /*5b60*/  LDL R50, [R1+0x27c] ;  /* 0x00027c0001327983 */ /* 0x000f220000100800 */
[----:B------:R-:W-:Y:S02]  /*5b70*/  ISETP.GT.AND P0, PT, R18, 0x19, !P0 ;  /* 0x000000191200780c */ /* 0x000fe40004704270 */
[----:B------:R-:W-:Y:S01]  /*5b80*/  FMNMX.FTZ R10, R47, R10, !PT ;  /* 0x0000000a2f0a7209 */ /* 0x000fe20007810000 */
[----:B------:R-:W4:Y:S01]  /*5b90*/  LDL R129, [R1+0x2a4] ;  /* 0x0002a40001817983 */ /* 0x000f220000100800 */
[----:B------:R-:W-:Y:S02]  /*5ba0*/  ISETP.LT.OR P0, PT, R14, 0x1a, P0 ;  /* 0x0000001a0e00780c */ /* 0x000fe40000701670 */
[----:B------:R-:W-:Y:S01]  /*5bb0*/  FMNMX.FTZ R10, R147, R10, !PT ;  /* 0x0000000a930a7209 */ /* 0x000fe20007810000 */
        /* <DEDUP_REMOVED lines=34> */
[----:B------:R-:W-:Y:S02]  /*5de0*/  ISETP.NE.AND P0, PT, R54, RZ, PT ;  /* 0x000000ff3600720c */ /* 0x000fe40003f05270 */
[C---:B------:R-:W-:Y:S01]  /*5df0*/  ISETP.GT.AND P2, PT, R18.reuse, 0x49, !P2 ;  /* 0x000000491200780c */ /* 0x040fe20005744270 */
[----:B------:R-:W4:Y:S01]  /*5e00*/  LDL R54, [R1+0x26c] ;  /* 0x00026c0001367983 */ /* 0x000f220000100800 */
[----:B------:R-:W-:-:S02]  /*5e10*/  ISETP.GT.AND P0, PT, R18, 0x29, !P0 ;  /* 0x000000291200780c */ /* 0x000fc40004704270 */
[----:B------:R-:W-:Y:S01]  /*5e20*/  FMNMX.FTZ R10, R39, R10, !PT ;  /* 0x0000000a270a7209 */ /* 0x000fe20007810000 */
[----:B------:R-:W4:Y:S01]  /*5e30*/  LDL R119, [R1+0x2d4] ;  /* 0x0002d40001777983 */ /* 0x000f220000100800 */
[----:B------:R-:W-:Y:S02]  /*5e40*/  ISETP.LT.OR P0, PT, R14, 0x2a, P0 ;  /* 0x0000002a0e00780c */ /* 0x000fe40000701670 */
[----:B------:R-:W-:Y:S01]  /*5e50*/  ISETP.GT.AND P3, PT, R18, 0x50, !P3 ;  /* 0x000000501200780c */ /* 0x000fe20005f64270 */
[----:B------:R-:W4:Y:S01]  /*5e60*/  LDL R118, [R1+0x2d8] ;  /* 0x0002d80001767983 */ /* 0x000f220000100800 */
[----:B------:R-:W-:Y:S02]  /*5e70*/  FSEL R86, R86, -INF , !P0 ;  /* 0xff80000056567808 */ /* 0x000fe40004000000 */
[----:B------:R-:W-:Y:S01]  /*5e80*/  ISETP.NE.AND P0, PT, R29, RZ, PT ;  /* 0x000000ff1d00720c */ /* 0x000fe20003f05270 */
[----:B------:R-:W4:Y:S01]  /*5e90*/  LDL R117, [R1+0x2dc] ;  /* 0x0002dc0001757983 */ /* 0x000f220000100800 */
[----:B------:R-:W-:-:S02]  /*5ea0*/  ISETP.LT.OR P2, PT, R14, 0x4a, P2 ;  /* 0x0000004a0e00780c */ /* 0x000fc40001741670 */
[----:B------:R-:W-:Y:S01]  /*5eb0*/  ISETP.GT.AND P0, PT, R18, 0x30, !P0 ;  /* 0x000000301200780c */ /* 0x000fe20004704270 */
[----:B------:R-:W4:Y:S01]  /*5ec0*/  LDL R29, [R1+0x230] ;  /* 0x00023000011d7983 */ /* 0x000f220000100800 */
[----:B------:R-:W-:Y:S02]  /*5ed0*/  FMNMX.FTZ R10, R21, R10, !PT ;  /* 0x0000000a150a7209 */ /* 0x000fe40007810000 */
[----:B------:R-:W-:Y:S01]  /*5ee0*/  ISETP.LT.OR P0, PT, R14, 0x31, P0 ;  /* 0x000000310e00780c */ /* 0x000fe20000701670 */
[----:B------:R-:W4:Y:S01]  /*5ef0*/  LDL R116, [R1+0x2e0] ;  /* 0x0002e00001747983 */ /* 0x000f220000100800 */
[----:B------:R-:W-:Y:S02]  /*5f00*/  ISETP.GT.AND P4, PT, R18, 0x51, !P4 ;  /* 0x000000511200780c */ /* 0x000fe40006784270 */
[----:B------:R-:W-:Y:S01]  /*5f10*/  FSEL R174, R174, -INF , !P0 ;  /* 0xff800000aeae7808 */ /* 0x000fe20004000000 */
[----:B------:R-:W4:Y:S01]  /*5f20*/  LDL R115, [R1+0x2e8] ;  /* 0x0002e80001737983 */ /* 0x000f220000100800 */
[----:B------:R-:W-:-:S02]  /*5f30*/  ISETP.NE.AND P0, PT, R30, RZ, PT ;  /* 0x000000ff1e00720c */ /* 0x000fc40003f05270 */
[----:B------:R-:W-:Y:S01]  /*5f40*/  ISETP.LT.OR P3, PT, R14, 0x51, P3 ;  /* 0x000000510e00780c */ /* 0x000fe20001f61670 */
[----:B------:R-:W4:Y:S01]  /*5f50*/  LDL R30, [R1+0x278] ;  /* 0x00027800011e7983 */ /* 0x000f220000100800 */
[----:B------:R-:W-:Y:S02]  /*5f60*/  ISETP.GT.AND P0, PT, R18, 0x31, !P0 ;  /* 0x000000311200780c */ /* 0x000fe40004704270 */
[----:B------:R-:W-:Y:S01]  /*5f70*/  FSEL R94, R94, -INF , !P2 ;  /* 0xff8000005e5e7808 */ /* 0x000fe20005000000 */
[----:B------:R-:W4:Y:S01]  /*5f80*/  LDL R114, [R1+0x2ec] ;  /* 0x0002ec0001727983 */ /* 0x000f220000100800 */
[----:B------:R-:W-:Y:S02]  /*5f90*/  ISETP.LT.OR P0, PT, R14, 0x32, P0 ;  /* 0x000000320e00780c */ /* 0x000fe40000701670 */
[----:B------:R-:W-:Y:S01]  /*5fa0*/  FMNMX.FTZ R10, R37, R10, !PT ;  /* 0x0000000a250a7209 */ /* 0x000fe20007810000 */
[----:B------:R-:W4:Y:S01]  /*5fb0*/  LDL R113, [R1+0x2f0] ;  /* 0x0002f00001717983 */ /* 0x000f220000100800 */
[----:B------:R-:W-:-:S02]  /*5fc0*/  FSEL R88, R88, -INF , !P0 ;  /* 0xff80000058587808 */ /* 0x000fc40004000000 */
[----:B------:R-:W-:Y:S01]  /*5fd0*/  ISETP.NE.AND P0, PT, R56, RZ, PT ;  /* 0x000000ff3800720c */ /* 0x000fe20003f05270 */
[----:B------:R-:W4:Y:S01]  /*5fe0*/  LDL R112, [R1+0x2f4] ;  /* 0x0002f40001707983 */ /* 0x000f220000100800 */
[C---:B------:R-:W-:Y:S02]  /*5ff0*/  ISETP.GT.AND P5, PT, R18.reuse, 0x58, !P5 ;  /* 0x000000581200780c */ /* 0x040fe40006fa4270 */
[----:B------:R-:W-:Y:S01]  /*6000*/  ISETP.GT.AND P0, PT, R18, 0x38, !P0 ;  /* 0x000000381200780c */ /* 0x000fe20004704270 */
[----:B------:R-:W4:Y:S01]  /*6010*/  LDL R56, [R1+0x24c] ;  /* 0x00024c0001387983 */ /* 0x000f220000100800 */
[C---:B------:R-:W-:Y:S02]  /*6020*/  ISETP.LT.OR P4, PT, R14.reuse, 0x52, P4 ;  /* 0x000000520e00780c */ /* 0x040fe40002781670 */
[----:B------:R-:W-:Y:S01]  /*6030*/  ISETP.LT.OR P0, PT, R14, 0x39, P0 ;  /* 0x000000390e00780c */ /* 0x000fe20000701670 */
[----:B------:R-:W4:Y:S01]  /*6040*/  LDL R111, [R1+0x2f8] ;  /* 0x0002f800016f7983 */ /* 0x000f220000100800 */
[----:B------:R-:W-:-:S02]  /*6050*/  FSEL R76, R76, -INF , !P3 ;  /* 0xff8000004c4c7808 */ /* 0x000fc40005800000 */
[----:B------:R-:W-:Y:S01]  /*6060*/  FSEL R218, R218, -INF , !P0 ;  /* 0xff800000dada7808 */ /* 0x000fe20004000000 */
[----:B------:R-:W4:Y:S01]  /*6070*/  LDL R110, [R1+0x2fc] ;  /* 0x0002fc00016e7983 */ /* 0x000f220000100800 */
[----:B------:R-:W-:Y:S02]  /*6080*/  ISETP.NE.AND P0, PT, R31, RZ, PT ;  /* 0x000000ff1f00720c */ /* 0x000fe40003f05270 */
[----:B------:R-:W-:Y:S01]  /*6090*/  FMNMX.FTZ R10, R35, R10, !PT ;  /* 0x0000000a230a7209 */ /* 0x000fe20007810000 */
[----:B------:R-:W4:Y:S01]  /*60a0*/  LDL R31, [R1+0x298] ;  /* 0x00029800011f7983 */ /* 0x000f220000100800 */
[----:B------:R-:W-:Y:S02]  /*60b0*/  ISETP.GT.AND P0, PT, R18, 0x39, !P0 ;  /* 0x000000391200780c */ /* 0x000fe40004704270 */
[C---:B------:R-:W-:Y:S01]  /*60c0*/  ISETP.LT.OR P5, PT, R14.reuse, 0x59, P5 ;  /* 0x000000590e00780c */ /* 0x040fe20002fa1670 */
[----:B------:R-:W4:Y:S01]  /*60d0*/  LDL R109, [R1+0x304] ;  /* 0x00030400016d7983 */ /* 0x000f220000100800 */
[----:B------:R-:W-:-:S02]  /*60e0*/  ISETP.LT.OR P0, PT, R14, 0x3a, P0 ;  /* 0x0000003a0e00780c */ /* 0x000fc40000701670 */
[----:B------:R-:W-:Y:S01]  /*60f0*/  FSEL R74, R34, -INF , !P4 ;  /* 0xff800000224a7808 */ /* 0x000fe20006000000 */
        /* <DEDUP_REMOVED lines=10> */
[----:B------:R-:W-:Y:S02]  /*61a0*/  ISETP.GT.AND P0, PT, R18, RZ, !P6 ;  /* 0x000000ff1200720c */ /* 0x000fe40007704270 */
[C---:B------:R-:W-:Y:S01]  /*61b0*/  ISETP.LT.OR P1, PT, R14.reuse, 0x49, P1 ;  /* 0x000000490e00780c */ /* 0x040fe20000f21670 */
[----:B------:R-:W4:Y:S01]  /*61c0*/  LDL R105, [R1+0x314] ;  /* 0x0003140001697983 */ /* 0x000f220000100800 */
[----:B------:R-:W-:Y:S02]  /*61d0*/  ISETP.LT.OR P0, PT, R14, 0x1, P0 ;  /* 0x000000010e00780c */ /* 0x000fe40000701670 */
[----:B------:R-:W-:Y:S01]  /*61e0*/  FSEL R168, R168, -INF , !P1 ;  /* 0xff800000a8a87808 */ /* 0x000fe20004800000 */
        /* <DEDUP_REMOVED lines=14> */
[----:B------:R-:W-:Y:S01]  /*62d0*/  ISETP.NE.AND P6, PT, R32, RZ, PT ;  /* 0x000000ff2000720c */ /* 0x000fe20003fc5270 */
[----:B------:R-:W4:Y:S01]  /*62e0*/  LDL R100, [R1+0x32c] ;  /* 0x00032c0001647983 */ /* 0x000f220000100800 */
[----:B------:R-:W-:Y:S02]  /*62f0*/  FMNMX.FTZ R7, R138, R7, !PT ;  /* 0x000000078a077209 */ /* 0x000fe40007810000 */
[----:B------:R-:W-:Y:S01]  /*6300*/  ISETP.GT.AND P6, PT, R18, 0x59, !P6 ;  /* 0x000000591200780c */ /* 0x000fe200077c4270 */
[----:B------:R-:W4:Y:S01]  /*6310*/  LDL R32, [R1+0x244] ;  /* 0x0002440001207983 */ /* 0x000f220000100800 */
[----:B------:R-:W-:-:S02]  /*6320*/  FMNMX.FTZ R7, R82, R7, !PT ;  /* 0x0000000752077209 */ /* 0x000fc40007810000 */
[----:B------:R-:W-:Y:S01]  /*6330*/  FMNMX.FTZ R10, R15, R10, !PT ;  /* 0x0000000a0f0a7209 */ /* 0x000fe20007810000 */
[----:B------:R-:W4:Y:S01]  /*6340*/  LDL R99, [R1+0x330] ;  /* 0x0003300001637983 */ /* 0x000f220000100800 */
[----:B------:R-:W-:Y:S02]  /*6350*/  FMNMX.FTZ R7, R132, R7, !PT ;  /* 0x0000000784077209 */ /* 0x000fe40007810000 */
[----:B------:R-:W-:Y:S01]  /*6360*/  ISETP.LT.OR P6, PT, R14, 0x5a, P6 ;  /* 0x0000005a0e00780c */ /* 0x000fe200037c1670 */
[----:B------:R-:W4:Y:S01]  /*6370*/  LDL R98, [R1+0x334] ;  /* 0x0003340001627983 */ /* 0x000f220000100800 */
[----:B------:R-:W-:Y:S02]  /*6380*/  FMNMX.FTZ R7, R136, R7, !PT ;  /* 0x0000000788077209 */ /* 0x000fe40007810000 */
[----:B------:R-:W-:Y:S01]  /*6390*/  FSEL R72, R11, -INF , !P5 ;  /* 0xff8000000b487808 */ /* 0x000fe20006800000 */
[----:B------:R-:W4:Y:S01]  /*63a0*/  LDL R97, [R1+0x33c] ;  /* 0x00033c0001617983 */ /* 0x000f220000100800 */
[----:B------:R-:W-:-:S02]  /*63b0*/  FMNMX.FTZ R7, R84, R7, !PT ;  /* 0x0000000754077209 */ /* 0x000fc40007810000 */
[----:B------:R-:W-:Y:S01]  /*63c0*/  FMNMX.FTZ R10, R33, R10, !PT ;  /* 0x0000000a210a7209 */ /* 0x000fe20007810000 */
[----:B------:R-:W4:Y:S01]  /*63d0*/  LDL R96, [R1+0x340] ;  /* 0x0003400001607983 */ /* 0x000f220000100800 */
[----:B------:R-:W-:Y:S02]  /*63e0*/  FMNMX.FTZ R7, R134, R7, !PT ;  /* 0x0000000786077209 */ /* 0x000fe40007810000 */
[----:B------:R-:W-:Y:S01]  /*63f0*/  FSEL R44, R44, -INF , !P6 ;  /* 0xff8000002c2c7808 */ /* 0x000fe20007000000 */
[----:B------:R-:W0:Y:S01]  /*6400*/  SHFL.BFLY PT, R13, R10, 0x2, 0x1f ;  /* 0x0c401f000a0d7f89 */ /* 0x000e2200000e0000 */
[----:B------:R-:W-:-:S03]  /*6410*/  FMNMX.FTZ R7, R86, R7, !PT ;  /* 0x0000000756077209 */ /* 0x000fc60007810000 */
[----:B------:R-:W4:Y:S01]  /*6420*/  LDL R95, [R1+0x344] ;  /* 0x00034400015f7983 */ /* 0x000f220000100800 */
        /* <DEDUP_REMOVED lines=23> */
[----:B------:R-:W4:Y:S04]  /*65a0*/  LDL R71, [R1+0x3b4] ;  /* 0x0003b40001477983 */ /* 0x000f280000100800 */
[----:B------:R-:W-:Y:S04]  /*65b0*/  STL.64 [R1+0x210], R10 ;  /* 0x0002100a01007387 */ /* 0x000fe80000100a00 */
[----:B------:R-:W4:Y:S01]  /*65c0*/  LDL R14, [R1+0x214] ;  /* 0x00021400010e7983 */ /* 0x000f220000100800 */
[----:B0-----:R-:W-:-:S03]  /*65d0*/  FMNMX.FTZ R7, R10, R13, !PT ;  /* 0x0000000d0a077209 */ /* 0x001fc60007810000 */
[----:B---3--:R-:W-:Y:S04]  /*65e0*/  STL [R1+0x248], R40 ;  /* 0x0002482801007387 */ /* 0x008fe80000100800 */
[----:B------:R-:W0:Y:S04]  /*65f0*/  SHFL.BFLY PT, R12, R7, 0x1, 0x1f ;  /* 0x0c201f00070c7f89 */ /* 0x000e2800000e0000 */
[----:B--2---:R1:W-:Y:S04]  /*6600*/  STL [R1+0x284], R36 ;  /* 0x0002842401007387 */ /* 0x0043e80000100800 */
[----:B----4-:R-:W-:Y:S04]  /*6610*/  STL [R1+0x258], R62 ;  /* 0x0002583e01007387 */ /* 0x010fe80000100800 */
[----:B------:R2:W-:Y:S04]  /*6620*/  STL [R1+0x240], R26 ;  /* 0x0002401a01007387 */ /* 0x0005e80000100800 */
[----:B-1----:R-:W3:Y:S04]  /*6630*/  LDL R36, [R1+0x38c] ;  /* 0x00038c0001247983 */ /* 0x002ee80000100800 */
[----:B------:R-:W-:Y:S01]  /*6640*/  STL [R1+0x25c], R64 ;  /* 0x00025c4001007387 */ /* 0x000fe20000100800 */
[----:B0-----:R-:W-:-:S03]  /*6650*/  FMNMX.FTZ R12, R7, R12, !PT ;  /* 0x0000000c070c7209 */ /* 0x001fc60007810000 */
[----:B--2---:R-:W2:Y:S04]  /*6660*/  LDL R26, [R1+0x2a0] ;  /* 0x0002a000011a7983 */ /* 0x004ea80000100800 */
[----:B------:R-:W-:Y:S04]  /*6670*/  STL [R1+0x210], R12 ;  /* 0x0002100c01007387 */ /* 0x000fe80000100800 */
[----:B------:R-:W4:Y:S04]  /*6680*/  LDL R18, [R1+0x210] ;  /* 0x0002100001127983 */ /* 0x000f280000100800 */
        /* <DEDUP_REMOVED lines=10> */
[----:B0-----:R-:W2:Y:S04]  /*6730*/  LDL R27, [R1+0x418] ;  /* 0x00041800011b7983 */ /* 0x001ea80000100800 */
[----:B------:R-:W-:Y:S04]  /*6740*/  STL [R1+0x270], R52 ;  /* 0x0002703401007387 */ /* 0x000fe80000100800 */
[----:B------:R-:W2:Y:S04]  /*6750*/  LDL R40, [R1+0x2b4] ;  /* 0x0002b40001287983 */ /* 0x000ea80000100800 */
[----:B------:R-:W2:Y:S04]  /*6760*/  LDL R38, [R1+0x31c] ;  /* 0x00031c0001267983 */ /* 0x000ea80000100800 */
[----:B------:R0:W-:Y:S04]  /*6770*/  STL [R1+0x288], R28 ;  /* 0x0002881c01007387 */ /* 0x0001e80000100800 */
[----:B------:R-:W2:Y:S04]  /*6780*/  LDL R70, [R1+0x3b8] ;  /* 0x0003b80001467983 */ /* 0x000ea80000100800 */
[----:B------:R-:W2:Y:S04]  /*6790*/  LDL R69, [R1+0x3bc] ;  /* 0x0003bc0001457983 */ /* 0x000ea80000100800 */
[----:B0-----:R-:W2:Y:S04]  /*67a0*/  LDL R28, [R1+0x3a8] ;  /* 0x0003a800011c7983 */ /* 0x001ea80000100800 */
[----:B------:R-:W-:Y:S04]  /*67b0*/  STL [R1+0x26c], R54 ;  /* 0x00026c3601007387 */ /* 0x000fe80000100800 */
[----:B------:R-:W2:Y:S04]  /*67c0*/  LDL R68, [R1+0x3c0] ;  /* 0x0003c00001447983 */ /* 0x000ea80000100800 */
[----:B------:R-:W2:Y:S04]  /*67d0*/  LDL R67, [R1+0x3c8] ;  /* 0x0003c80001437983 */ /* 0x000ea80000100800 */
[----:B------:R-:W2:Y:S04]  /*67e0*/  LDL R66, [R1+0x3cc] ;  /* 0x0003cc0001427983 */ /* 0x000ea80000100800 */
[----:B------:R-:W2:Y:S04]  /*67f0*/  LDL R65, [R1+0x3d0] ;  /* 0x0003d00001417983 */ /* 0x000ea80000100800 */
[----:B------:R-:W2:Y:S04]  /*6800*/  LDL R64, [R1+0x3d4] ;  /* 0x0003d40001407983 */ /* 0x000ea80000100800 */
[----:B------:R0:W-:Y:S04]  /*6810*/  STL [R1+0x278], R30 ;  /* 0x0002781e01007387 */ /* 0x0001e80000100800 */
[----:B------:R-:W2:Y:S04]  /*6820*/  LDL R63, [R1+0x3d8] ;  /* 0x0003d800013f7983 */ /* 0x000ea80000100800 */
[----:B------:R-:W2:Y:S04]  /*6830*/  LDL R62, [R1+0x3dc] ;  /* 0x0003dc00013e7983 */ /* 0x000ea80000100800 */
[----:B0-----:R-:W2:Y:S04]  /*6840*/  LDL R30, [R1+0x338] ;  /* 0x00033800011e7983 */ /* 0x001ea80000100800 */
[----:B------:R0:W-:Y:S04]  /*6850*/  STL [R1+0x24c], R56 ;  /* 0x00024c3801007387 */ /* 0x0001e80000100800 */
[----:B------:R-:W2:Y:S04]  /*6860*/  LDL R61, [R1+0x3e4] ;  /* 0x0003e400013d7983 */ /* 0x000ea80000100800 */
[----:B------:R-:W2:Y:S04]  /*6870*/  LDL R58, [R1+0x3f0] ;  /* 0x0003f000013a7983 */ /* 0x000ea80000100800 */
[----:B------:R1:W-:Y:S04]  /*6880*/  STL [R1+0x298], R31 ;  /* 0x0002981f01007387 */ /* 0x0003e80000100800 */
[----:B0-----:R-:W2:Y:S04]  /*6890*/  LDL R56, [R1+0x3f8] ;  /* 0x0003f80001387983 */ /* 0x001ea80000100800 */
[----:B------:R-:W2:Y:S04]  /*68a0*/  LDL R54, [R1+0x404] ;  /* 0x0004040001367983 */ /* 0x000ea80000100800 */
[----:B------:R0:W-:Y:S04]  /*68b0*/  STL [R1+0x294], R34 ;  /* 0x0002942201007387 */ /* 0x0001e80000100800 */
[----:B-1----:R-:W2:Y:S04]  /*68c0*/  LDL R31, [R1+0x3e0] ;  /* 0x0003e000011f7983 */ /* 0x002ea80000100800 */
[----:B------:R-:W2:Y:S04]  /*68d0*/  LDL R52, [R1+0x40c] ;  /* 0x00040c0001347983 */ /* 0x000ea80000100800 */
[----:B0-----:R-:W3:Y:S04]  /*68e0*/  LDL R34, [R1+0x3fc] ;  /* 0x0003fc0001227983 */ /* 0x001ee80000100800 */
[----:B------:R-:W2:Y:S04]  /*68f0*/  LDL R50, [R1+0x414] ;  /* 0x0004140001327983 */ /* 0x000ea80000100800 */
[----:B------:R-:W2:Y:S04]  /*6900*/  LDL R48, [R1+0x420] ;  /* 0x0004200001307983 */ /* 0x000ea80000100800 */
[----:B------:R0:W-:Y:S04]  /*6910*/  STL [R1+0x254], R60 ;  /* 0x0002543c01007387 */ /* 0x0001e80000100800 */
[----:B------:R-:W2:Y:S04]  /*6920*/  LDL R46, [R1+0x428] ;  /* 0x00042800012e7983 */ /* 0x000ea80000100800 */
[----:B------:R-:W2:Y:S04]  /*6930*/  LDL R42, [R1+0x438] ;  /* 0x00043800012a7983 */ /* 0x000ea80000100800 */
[----:B0-----:R-:W2:Y:S04]  /*6940*/  LDL R60, [R1+0x3e8] ;  /* 0x0003e800013c7983 */ /* 0x001ea80000100800 */
[----:B------:R-:W0:Y:S02]  /*6950*/  SHFL.BFLY PT, R7, R14, 0x2, 0x1f ;  /* 0x0c401f000e077f89 */ /* 0x000e2400000e0000 */
[----:B0-----:R-:W-:-:S05]  /*6960*/  FMNMX.FTZ R7, R7, R14, !PT ;  /* 0x0000000e07077209 */ /* 0x001fca0007810000 */
[----:B------:R-:W0:Y:S01]  /*6970*/  SHFL.BFLY PT, R10, R7, 0x1, 0x1f ;  /* 0x0c201f00070a7f89 */ /* 0x000e2200000e0000 */
[----:B------:R0:W-:Y:S01]  /*6980*/  BAR.SYNC.DEFER_BLOCKING R4, 0x100 ;  /* 0x000400040000751d */ /* 0x0001e20000010000 */
[----:B----4-:R-:W-:Y:S01]  /*6990*/  FMUL.FTZ R11, R29, R18 ;  /* 0x000000121d0b7220 */ /* 0x010fe20000410000 */
[----:B------:R-:W-:-:S04]  /*69a0*/  FSETP.NEU.FTZ.AND P0, PT, R18, -INF , PT ;  /* 0xff8000001200780b */ /* 0x000fc80003f1d000 */
[----:B------:R-:W-:Y:S02]  /*69b0*/  FSEL R12, R11, RZ, P0 ;  /* 0x000000ff0b0c7208 */ /* 0x000fe40000000000 */
[----:B0-----:R-:W-:-:S03]  /*69c0*/  FMNMX.FTZ R4, R7, R10, !PT ;  /* 0x0000000a07047209 */ /* 0x001fc60007810000 */
[-CC-:B------:R-:W-:Y:S01]  /*69d0*/  FFMA.FTZ R20, R39, R29.reuse, -R12.reuse ;  /* 0x0000001d27147223 */ /* 0x180fe2000001080c */
[C---:B------:R-:W-:Y:S01]  /*69e0*/  FSETP.NEU.FTZ.AND P0, PT, R4.reuse, -INF , PT ;  /* 0xff8000000400780b */ /* 0x040fe20003f1d000 */
[-C--:B------:R-:W-:Y:S01]  /*69f0*/  FMUL.FTZ R7, R4, R29.reuse ;  /* 0x0000001d04077220 */ /* 0x080fe20000410000 */
[-CC-:B------:R-:W-:Y:S02]  /*6a00*/  FFMA.FTZ R10, R35, R29.reuse, -R12.reuse ;  /* 0x0000001d230a7223 */ /* 0x180fe4000001080c */
[----:B------:R-:W4:Y:S02]  /*6a10*/  LDL R35, [R1+0x3c4] ;  /* 0x0003c40001237983 */ /* 0x000f240000100800 */
[----:B------:R-:W-:Y:S01]  /*6a20*/  FSEL R39, R7, RZ, P0 ;  /* 0x000000ff07277208 */ /* 0x000fe20000000000 */
[-C--:B------:R-:W-:Y:S02]  /*6a30*/  FFMA.FTZ R7, R37, R29.reuse, -R12 ;  /* 0x0000001d25077223 */ /* 0x080fe4000001080c */
[----:B------:R-:W4:Y:S02]  /*6a40*/  LDL R37, [R1+0x354] ;  /* 0x0003540001257983 */ /* 0x000f240000100800 */
[----:B------:R-:W-:Y:S01]  /*6a50*/  FFMA.FTZ R18, R44, R29, -R39 ;  /* 0x0000001d2c127223 */ /* 0x000fe20000010827 */
[----:B------:R-:W-:-:S02]  /*6a60*/  IMAD R44, R45, 0xc00, R24 ;  /* 0x00000c002d2c7824 */ /* 0x000fc400078e0218 */
        /* <DEDUP_REMOVED lines=20> */
[----:B------:R-:W4:Y:S01]  /*6bb0*/  LDL R24, [R1+0x300] ;  /* 0x0003000001187983 */ /* 0x000f220000100800 */
        /* <DEDUP_REMOVED lines=24> */
[----:B------:R-:W4:Y:S04]  /*6d40*/  LDL R45, [R1+0x42c] ;  /* 0x00042c00012d7983 */ /* 0x000f280000100800 */
[----:B------:R-:W4:Y:S04]  /*6d50*/  LDL R29, [R1+0x370] ;  /* 0x00037000011d7983 */ /* 0x000f280000100800 */
        /* <DEDUP_REMOVED lines=25> */
[----:B------:R-:W-:Y:S08]  /*6ef0*/  MUFU.EX2 R152, R152 ;  /* 0x0000009800987308 */ /* 0x000ff00000000800 */
[----:B------:R-:W0:Y:S08]  /*6f00*/  MUFU.EX2 R130, R130 ;  /* 0x0000008200827308 */ /* 0x000e300000000800 */
[----:B------:R-:W1:Y:S08]  /*6f10*/  MUFU.EX2 R153, R153 ;  /* 0x0000009900997308 */ /* 0x000e700000000800 */
[----:B------:R-:W2:Y:S01]  /*6f20*/  MUFU.EX2 R135, R135 ;  /* 0x0000008700877308 */ /* 0x000ea20000000800 */
[----:B---3--:R0:W-:Y:S07]  /*6f30*/  STL [R1+0x3fc], R34 ;  /* 0x0003fc2201007387 */ /* 0x0081ee0000100800 */
[----:B------:R-:W-:Y:S08]  /*6f40*/  MUFU.EX2 R143, R143 ;  /* 0x0000008f008f7308 */ /* 0x000ff00000000800 */
[----:B------:R-:W3:Y:S01]  /*6f50*/  MUFU.EX2 R142, R142 ;  /* 0x0000008e008e7308 */ /* 0x000ee20000000800 */
[----:B0-----:R-:W-:-:S07]  /*6f60*/  FADD.FTZ R34, R152, R130 ;  /* 0x0000008298227221 */ /* 0x001fce0000010000 */
[----:B------:R-:W-:Y:S08]  /*6f70*/  MUFU.EX2 R151, R151 ;  /* 0x0000009700977308 */ /* 0x000ff00000000800 */
[----:B------:R-:W0:Y:S01]  /*6f80*/  MUFU.EX2 R141, R141 ;  /* 0x0000008d008d7308 */ /* 0x000e220000000800 */
[----:B-1----:R-:W-:-:S07]  /*6f90*/  FADD.FTZ R34, R153, R34 ;  /* 0x0000002299227221 */ /* 0x002fce0000010000 */
[----:B------:R-:W-:Y:S01]  /*6fa0*/  MUFU.EX2 R150, R150 ;  /* 0x0000009600967308 */ /* 0x000fe20000000800 */
[----:B------:R2:W-:Y:S07]  /*6fb0*/  STL [R1+0x38c], R36 ;  /* 0x00038c2401007387 */ /* 0x0005ee0000100800 */
[----:B------:R-:W1:Y:S01]  /*6fc0*/  MUFU.EX2 R140, R140 ;  /* 0x0000008c008c7308 */ /* 0x000e620000000800 */
[----:B--2---:R-:W-:-:S07]  /*6fd0*/  FADD.FTZ R36, R135, R34 ;  /* 0x0000002287247221 */ /* 0x004fce0000010000 */
[----:B------:R-:W-:Y:S01]  /*6fe0*/  MUFU.EX2 R149, R149 ;  /* 0x0000009500957308 */ /* 0x000fe20000000800 */
[----:B---3--:R-:W-:-:S07]  /*6ff0*/  FADD.FTZ R34, R143, R142 ;  /* 0x0000008e8f227221 */ /* 0x008fce0000010000 */
[----:B------:R-:W2:Y:S01]  /*7000*/  MUFU.EX2 R139, R139 ;  /* 0x0000008b008b7308 */ /* 0x000ea20000000800 */
[----:B------:R3:W-:Y:S07]  /*7010*/  STL [R1+0x3e0], R31 ;  /* 0x0003e01f01007387 */ /* 0x0007ee0000100800 */
[----:B------:R-:W2:Y:S01]  /*7020*/  MUFU.EX2 R148, R148 ;  /* 0x0000009400947308 */ /* 0x000ea20000000800 */
[----:B------:R0:W-:Y:S07]  /*7030*/  STL [R1+0x418], R27 ;  /* 0x0004181b01007387 */ /* 0x0001ee0000100800 */
[----:B------:R-:W2:Y:S01]  /*7040*/  MUFU.EX2 R138, R138 ;  /* 0x0000008a008a7308 */ /* 0x000ea20000000800 */
[----:B---3--:R-:W-:-:S02]  /*7050*/  IMAD.MOV.U32 R31, RZ, RZ, R25 ;  /* 0x000000ffff1f7224 */ /* 0x008fc400078e0019 */
[----:B0-----:R-:W-:-:S05]  /*7060*/  IMAD.MOV.U32 R27, RZ, RZ, R25 ;  /* 0x000000ffff1b7224 */ /* 0x001fca00078e0019 */
[----:B------:R-:W0:Y:S01]  /*7070*/  MUFU.EX2 R147, R147 ;  /* 0x0000009300937308 */ /* 0x000e220000000800 */
[----:B------:R3:W-:Y:S07]  /*7080*/  STL [R1+0x3a8], R28 ;  /* 0x0003a81c01007387 */ /* 0x0007ee0000100800 */
[----:B------:R-:W-:Y:S01]  /*7090*/  MUFU.EX2 R137, R137 ;  /* 0x0000008900897308 */ /* 0x000fe20000000800 */
[----:B------:R1:W-:Y:S01]  /*70a0*/  STL [R1+0x2a0], R26 ;  /* 0x0002a01a01007387 */ /* 0x0003e20000100800 */
[----:B------:R-:W-:Y:S01]  /*70b0*/  R2UR UR15, R31 ;  /* 0x000000001f0f72ca */ /* 0x000fe200000e0000 */
[----:B---3--:R-:W-:-:S05]  /*70c0*/  VIADD R28, R44, 0x180 ;  /* 0x000001802c1c7836 */ /* 0x008fca0000000000 */
[----:B------:R-:W3:Y:S01]  /*70d0*/  MUFU.EX2 R146, R146 ;  /* 0x0000009200927308 */ /* 0x000ee20000000800 */
[----:B------:R-:W-:Y:S01]  /*70e0*/  R2UR UR11, R27 ;  /* 0x000000001b0b72ca */ /* 0x000fe200000e0000 */
[----:B-1----:R-:W-:-:S06]  /*70f0*/  VIADD R26, R44, 0x80 ;  /* 0x000000802c1a7836 */ /* 0x002fcc0000000000 */
[----:B------:R-:W1:Y:S01]  /*7100*/  MUFU.EX2 R132, R132 ;  /* 0x0000008400847308 */ /* 0x000e620000000800 */
[----:B----4-:R4:W-:Y:S04]  /*7110*/  STL [R1+0x3c4], R35 ;  /* 0x0003c42301007387 */ /* 0x0109e80000100800 */
[----:B------:R2:W-:Y:S01]  /*7120*/  STL [R1+0x354], R37 ;  /* 0x0003542501007387 */ /* 0x0005e20000100800 */
[----:B----4-:R-:W-:Y:S01]  /*7130*/  FADD.FTZ R35, R141, R34 ;  /* 0x000000228d237221 */ /* 0x010fe20000010000 */
[----:B--2---:R-:W-:-:S03]  /*7140*/  FADD.FTZ R37, R151, R36 ;  /* 0x0000002497257221 */ /* 0x004fc60000010000 */
[----:B------:R-:W-:Y:S01]  /*7150*/  FADD.FTZ R34, R140, R35 ;  /* 0x000000238c227221 */ /* 0x000fe20000010000 */
[----:B------:R-:W-:Y:S01]  /*7160*/  FADD.FTZ R36, R150, R37 ;  /* 0x0000002596247221 */ /* 0x000fe20000010000 */
[----:B------:R-:W2:Y:S02]  /*7170*/  MUFU.EX2 R145, R145 ;  /* 0x0000009100917308 */ /* 0x000ea40000000800 */
[----:B------:R-:W-:Y:S01]  /*7180*/  FADD.FTZ R27, R139, R34 ;  /* 0x000000228b1b7221 */ /* 0x000fe20000010000 */
[----:B------:R-:W-:Y:S01]  /*7190*/  FADD.FTZ R31, R149, R36 ;  /* 0x00000024951f7221 */ /* 0x000fe20000010000 */
[----:B------:R-:W-:-:S04]  /*71a0*/  R2UR UR18, R28 ;  /* 0x000000001c1272ca */ /* 0x000fc800000e0000 */
[----:B------:R-:W4:Y:S01]  /*71b0*/  MUFU.EX2 R136, R136 ;  /* 0x0000008800887308 */ /* 0x000f220000000800 */
[----:B------:R-:W-:Y:S01]  /*71c0*/  R2UR UR10, R26 ;  /* 0x000000001a0a72ca */ /* 0x000fe200000e0000 */
[----:B------:R-:W-:Y:S01]  /*71d0*/  FADD.FTZ R28, R148, R31 ;  /* 0x0000001f941c7221 */ /* 0x000fe20000010000 */
[----:B------:R3:W-:Y:S01]  /*71e0*/  STL [R1+0x300], R24 ;  /* 0x0003001801007387 */ /* 0x0007e20000100800 */
[----:B------:R-:W-:-:S04]  /*71f0*/  FADD.FTZ R26, R138, R27 ;  /* 0x0000001b8a1a7221 */ /* 0x000fc80000010000 */
[----:B------:R-:W4:Y:S01]  /*7200*/  MUFU.EX2 R133, R133 ;  /* 0x0000008500857308 */ /* 0x000f220000000800 */
[----:B------:R-:W-:Y:S01]  /*7210*/  R2UR UR23, R25 ;  /* 0x00000000191772ca */ /* 0x000fe200000e0000 */
[----:B0-----:R-:W-:Y:S01]  /*7220*/  FADD.FTZ R27, R147, R28 ;  /* 0x0000001c931b7221 */ /* 0x001fe20000010000 */
[----:B---3--:R-:W-:-:S05]  /*7230*/  VIADD R24, R44, 0x200 ;  /* 0x000002002c187836 */ /* 0x008fca0000000000 */
[----:B------:R-:W0:Y:S01]  /*7240*/  MUFU.EX2 R134, R134 ;  /* 0x0000008600867308 */ /* 0x000e220000000800 */
[----:B------:R-:W-:Y:S01]  /*7250*/  R2UR UR22, R24 ;  /* 0x00000000181672ca */ /* 0x000fe200000e0000 */
[----:B------:R-:W-:Y:S01]  /*7260*/  FADD.FTZ R24, R146, R27 ;  /* 0x0000001b92187221 */ /* 0x000fe20000010000 */
[----:B------:R3:W-:Y:S04]  /*7270*/  STL [R1+0x42c], R45 ;  /* 0x00042c2d01007387 */ /* 0x0007e80000100800 */
[----:B------:R1:W-:Y:S04]  /*7280*/  STL [R1+0x370], R29 ;  /* 0x0003701d01007387 */ /* 0x0003e80000100800 */
[----:B------:R2:W-:Y:S01]  /*7290*/  STL [R1+0x434], R33 ;  /* 0x0004342101007387 */ /* 0x0005e20000100800 */
[----:B---3--:R-:W-:-:S02]  /*72a0*/  IMAD.MOV.U32 R45, RZ, RZ, R25 ;  /* 0x000000ffff2d7224 */ /* 0x008fc400078e0019 */
[--C-:B-1----:R-:W-:Y:S02]  /*72b0*/  IMAD.MOV.U32 R29, RZ, RZ, R25.reuse ;  /* 0x000000ffff1d7224 */ /* 0x102fe400078e0019 */
[----:B--2---:R-:W-:Y:S02]  /*72c0*/  IMAD.MOV.U32 R33, RZ, RZ, R25 ;  /* 0x000000ffff217224 */ /* 0x004fe400078e0019 */
[----:B------:R-:W-:Y:S01]  /*72d0*/  FADD.FTZ R25, R137, R26 ;  /* 0x0000001a89197221 */ /* 0x000fe20000010000 */
[----:B------:R-:W1:Y:S03]  /*72e0*/  MUFU.EX2 R144, R144 ;  /* 0x0000009000907308 */ /* 0x000e660000000800 */
[----:B------:R-:W-:Y:S01]  /*72f0*/  FADD.FTZ R25, R132, R25 ;  /* 0x0000001984197221 */ /* 0x000fe20000010000 */
[----:B------:R-:W-:-:S04]  /*7300*/  FADD.FTZ R219, R145, R24 ;  /* 0x0000001891db7221 */ /* 0x000fc80000010000 */
[----:B------:R-:W2:Y:S01]  /*7310*/  MUFU.EX2 R131, R131 ;  /* 0x0000008300837308 */ /* 0x000ea20000000800 */
[----:B----4-:R-:W-:Y:S01]  /*7320*/  FADD.FTZ R24, R136, R25 ;  /* 0x0000001988187221 */ /* 0x010fe20000010000 */
[----:B------:R3:W-:Y:S01]  /*7330*/  STL [R1+0x2cc], R32 ;  /* 0x0002cc2001007387 */ /* 0x0007e20000100800 */
[----:B------:R-:W-:Y:S02]  /*7340*/  R2UR UR6, R44 ;  /* 0x000000002c0672ca */ /* 0x000fe400000e0000 */
[----:B------:R-:W-:Y:S01]  /*7350*/  FADD.FTZ R25, R133, R24 ;  /* 0x0000001885197221 */ /* 0x000fe20000010000 */
[----:B------:R4:W-:Y:S01]  /*7360*/  STL [R1+0x338], R30 ;  /* 0x0003381e01007387 */ /* 0x0009e20000100800 */
[----:B------:R-:W-:Y:S02]  /*7370*/  R2UR UR7, R45 ;  /* 0x000000002d0772ca */ /* 0x000fe400000e0000 */
[----:B------:R-:W-:Y:S01]  /*7380*/  F2FP.F16.F32.PACK_AB R154, R135, R153 ;  /* 0x00000099879a723e */ /* 0x000fe200000000ff */
[----:B0-----:R-:W-:Y:S01]  /*7390*/  FADD.FTZ R220, R134, R25 ;  /* 0x0000001986dc7221 */ /* 0x001fe20000010000 */
[----:B---3--:R-:W-:Y:S01]  /*73a0*/  VIADD R32, R44, 0x280 ;  /* 0x000002802c207836 */ /* 0x008fe20000000000 */
[----:B------:R-:W-:Y:S01]  /*73b0*/  F2FP.F16.F32.PACK_AB R152, R130, R152 ;  /* 0x000000988298723e */ /* 0x000fe200000000ff */
[----:B----4-:R-:W-:Y:S01]  /*73c0*/  VIADD R30, R44, 0x100 ;  /* 0x000001002c1e7836 */ /* 0x010fe20000000000 */
[----:B------:R-:W-:-:S02]  /*73d0*/  F2FP.F16.F32.PACK_AB R153, R142, R143 ;  /* 0x0000008f8e99723e */ /* 0x000fc400000000ff */
[----:B------:R-:W-:Y:S01]  /*73e0*/  F2FP.F16.F32.PACK_AB R155, R140, R141 ;  /* 0x0000008d8c9b723e */ /* 0x000fe200000000ff */
[----:B------:R-:W-:Y:S01]  /*73f0*/  STL [R1+0x2a4], R129 ;  /* 0x0002a48101007387 */ /* 0x000fe20000100800 */
[----:B------:R-:W-:Y:S01]  /*7400*/  R2UR UR14, R30 ;  /* 0x000000001e0e72ca */ /* 0x000fe200000e0000 */
[----:B-1----:R-:W-:Y:S01]  /*7410*/  FADD.FTZ R219, R144, R219 ;  /* 0x000000db90db7221 */ /* 0x002fe20000010000 */
[----:B------:R-:W-:Y:S01]  /*7420*/  R2UR UR19, R29 ;  /* 0x000000001d1372ca */ /* 0x000fe200000e0000 */
[----:B------:R-:W-:Y:S01]  /*7430*/  STL [R1+0x2a8], R128 ;  /* 0x0002a88001007387 */ /* 0x000fe20000100800 */
[----:B------:R-:W-:Y:S01]  /*7440*/  R2UR UR26, R32 ;  /* 0x00000000201a72ca */ /* 0x000fe200000e0000 */
[----:B--2---:R-:W-:Y:S01]  /*7450*/  FADD.FTZ R220, R131, R220 ;  /* 0x000000dc83dc7221 */ /* 0x004fe20000010000 */
[----:B------:R-:W-:Y:S01]  /*7460*/  R2UR UR27, R33 ;  /* 0x00000000211b72ca */ /* 0x000fe200000e0000 */
[----:B------:R-:W-:Y:S01]  /*7470*/  STL [R1+0x2ac], R127 ;  /* 0x0002ac7f01007387 */ /* 0x000fe20000100800 */
[----:B------:R-:W-:-:S02]  /*7480*/  F2FP.F16.F32.PACK_AB R156, R150, R151 ;  /* 0x00000097969c723e */ /* 0x000fc400000000ff */
[----:B------:R-:W-:Y:S01]  /*7490*/  F2FP.F16.F32.PACK_AB R158, R148, R149 ;  /* 0x00000095949e723e */ /* 0x000fe200000000ff */
[----:B------:R-:W-:Y:S01]  /*74a0*/  STL [R1+0x2b0], R126 ;  /* 0x0002b07e01007387 */ /* 0x000fe20000100800 */
[----:B------:R-:W-:Y:S02]  /*74b0*/  F2FP.F16.F32.PACK_AB R160, R146, R147 ;  /* 0x0000009392a0723e */ /* 0x000fe400000000ff */
[----:B------:R-:W-:Y:S01]  /*74c0*/  F2FP.F16.F32.PACK_AB R162, R144, R145 ;  /* 0x0000009190a2723e */ /* 0x000fe200000000ff */
[----:B------:R-:W-:Y:S01]  /*74d0*/  STL [R1+0x2b4], R40 ;  /* 0x0002b42801007387 */ /* 0x000fe20000100800 */
[----:B------:R-:W-:Y:S02]  /*74e0*/  F2FP.F16.F32.PACK_AB R157, R138, R139 ;  /* 0x0000008b8a9d723e */ /* 0x000fe400000000ff */
[----:B------:R-:W-:Y:S01]  /*74f0*/  F2FP.F16.F32.PACK_AB R159, R132, R137 ;  /* 0x00000089849f723e */ /* 0x000fe200000000ff */
[----:B------:R-:W-:Y:S01]  /*7500*/  STL [R1+0x2b8], R125 ;  /* 0x0002b87d01007387 */ /* 0x000fe20000100800 */
[----:B------:R-:W-:-:S02]  /*7510*/  F2FP.F16.F32.PACK_AB R161, R133, R136 ;  /* 0x0000008885a1723e */ /* 0x000fc400000000ff */
[----:B------:R-:W-:Y:S01]  /*7520*/  F2FP.F16.F32.PACK_AB R163, R131, R134 ;  /* 0x0000008683a3723e */ /* 0x000fe200000000ff */
        /* <DEDUP_REMOVED lines=85> */
[----:B------:R-:W-:Y:S03]  /*7a80*/  HGMMA.64x256x16.F32 R24, R152, gdesc[UR4].tnspB, RZ, !UPT, gsb0 ;  /* 0x43e0000498187df0 */ /* 0x000fe6000c0008ff */
        /* <DEDUP_REMOVED lines=43> */
[----:B0-----:R-:W-:-:S02]  /*7d40*/  F2FP.F16.F32.PACK_AB R154, R173, R172 ;  /* 0x000000acad9a723e */ /* 0x001fc400000000ff */
[----:B-1----:R-:W-:Y:S01]  /*7d50*/  F2FP.F16.F32.PACK_AB R155, R169, R218 ;  /* 0x000000daa99b723e */ /* 0x002fe200000000ff */
        /* <DEDUP_REMOVED lines=36> */
[----:B------:R-:W-:Y:S01]  /*7fa0*/  FADD.FTZ R157, R153, R220 ;  /* 0x000000dc999d7221 */ /* 0x000fe20000010000 */
[----:B------:R-:W-:Y:S02]  /*7fb0*/  F2FP.F16.F32.PACK_AB R152, R171, R152 ;  /* 0x00000098ab98723e */ /* 0x000fe400000000ff */
[----:B------:R-:W-:Y:S01]  /*7fc0*/  F2FP.F16.F32.PACK_AB R153, R175, R153 ;  /* 0x00000099af99723e */ /* 0x000fe200000000ff */
[----:B------:R-:W-:Y:S01]  /*7fd0*/  MUFU.EX2 R164, R164 ;  /* 0x000000a400a47308 */ /* 0x000fe20000000800 */
[----:B------:R-:W-:Y:S01]  /*7fe0*/  FADD.FTZ R156, R171, R156 ;  /* 0x0000009cab9c7221 */ /* 0x000fe20000010000 */
[----:B------:R-:W-:-:S06]  /*7ff0*/  FADD.FTZ R157, R175, R157 ;  /* 0x0000009daf9d7221 */ /* 0x000fcc0000010000 */
[----:B------:R-:W-:Y:S08]  /*8000*/  MUFU.EX2 R20, R20 ;  /* 0x0000001400147308 */ /* 0x000ff00000000800 */
[----:B------:R-:W-:Y:S08]  /*8010*/  MUFU.EX2 R167, R167 ;  /* 0x000000a700a77308 */ /* 0x000ff00000000800 */
[----:B------:R-:W0:Y:S08]  /*8020*/  MUFU.EX2 R21, R21 ;  /* 0x0000001500157308 */ /* 0x000e300000000800 */
[----:B------:R-:W-:Y:S08]  /*8030*/  MUFU.EX2 R168, R168 ;  /* 0x000000a800a87308 */ /* 0x000ff00000000800 */
[----:B------:R-:W1:Y:S01]  /*8040*/  MUFU.EX2 R19, R19 ;  /* 0x0000001300137308 */ /* 0x000e620000000800 */
        /* <DEDUP_REMOVED lines=48> */
[----:B------:R-:W2:Y:S08]  /*8350*/  MUFU.EX2 R152, R165 ;  /* 0x000000a500987308 */ /* 0x000eb00000000800 */
[----:B------:R-:W3:Y:S01]  /*8360*/  MUFU.EX2 R153, R166 ;  /* 0x000000a600997308 */ /* 0x000ee20000000800 */
[----:B0-----:R-:W-:Y:S02]  /*8370*/  F2FP.F16.F32.PACK_AB R154, R21, R20 ;  /* 0x00000014159a723e */ /* 0x001fe400000000ff */
[----:B-1----:R-:W-:Y:S01]  /*8380*/  F2FP.F16.F32.PACK_AB R155, R19, R168 ;  /* 0x000000a8139b723e */ /* 0x002fe200000000ff */
[----:B------:R-:W-:Y:S01]  /*8390*/  STL.128 [R1+0x240], R24 ;  /* 0x0002401801007387 */ /* 0x000fe20000100c00 */
[----:B--2---:R-:W-:Y:S01]  /*83a0*/  FADD.FTZ R156, R152, R156 ;  /* 0x0000009c989c7221 */ /* 0x004fe20000010000 */
[----:B------:R-:W-:-:S02]  /*83b0*/  F2FP.F16.F32.PACK_AB R152, R164, R152 ;  /* 0x00000098a498723e */ /* 0x000fc400000000ff */
[----:B------:R-:W-:Y:S01]  /*83c0*/  STL.128 [R1+0x250], R28 ;  /* 0x0002501c01007387 */ /* 0x000fe20000100c00 */
[----:B---3--:R-:W-:Y:S01]  /*83d0*/  FADD.FTZ R157, R153, R157 ;  /* 0x0000009d999d7221 */ /* 0x008fe20000010000 */
[----:B------:R-:W-:Y:S02]  /*83e0*/  F2FP.F16.F32.PACK_AB R153, R167, R153 ;  /* 0x00000099a799723e */ /* 0x000fe400000000ff */
        /* <DEDUP_REMOVED lines=39> */
[----:B------:R-:W-:-:S04]  /*8660*/  FADD.FTZ R19, R7, R156 ;  /* 0x0000009c07137221 */ /* 0x000fc80000010000 */
[C---:B------:R-:W-:Y:S01]  /*8670*/  FADD.FTZ R19, R10.reuse, R19 ;  /* 0x000000130a137221 */ /* 0x040fe20000010000 */
[----:B------:R-:W-:Y:S02]  /*8680*/  WARPGROUP.DEPBAR.LE gsb0, 0x0 ;  /* 0x00008000000079c5 */ /* 0x000fe40000010000 */
[----:B------:R-:W-:Y:S02]  /*8690*/  F2FP.F16.F32.PACK_AB R152, R10, R7 ;  /* 0x000000070a98723e */ /* 0x000fe400000000ff */
[----:B------:R-:W-:Y:S02]  /*86a0*/  F2FP.F16.F32.PACK_AB R153, R14, R13 ;  /* 0x0000000d0e99723e */ /* 0x000fe400000000ff */
        /* <DEDUP_REMOVED lines=34> */
[----:B------:R-:W-:-:S03]  /*88d0*/  FADD.FTZ R7, R14, R20 ;  /* 0x000000140e077221 */ /* 0x000fc60000010000 */
[----:B------:R1:W5:Y:S01]  /*88e0*/  LDL R10, [R1+0x1f8] ;  /* 0x0001f800010a7983 */ /* 0x0003620000100800 */
        /* <DEDUP_REMOVED lines=38> */
[----:B0-----:R-:W4:Y:S04]  /*8b50*/  LDL R24, [R1+0x24c] ;  /* 0x00024c0001187983 */ /* 0x001f280000100800 */
        /* <DEDUP_REMOVED lines=125> */
[----:B------:R-:W-:Y:S01]  /*9330*/  FADD.FTZ R19, R11, R19 ;  /* 0x000000130b137221 */ /* 0x000fe20000010000 */
[----:B------:R-:W-:-:S02]  /*9340*/  FADD.FTZ R7, R15, R7 ;  /* 0x000000070f077221 */ /* 0x000fc40000010000 */
[----:B------:R0:W-:Y:S01]  /*9350*/  STL [R1+0x68], RZ ;  /* 0x000068ff01007387 */ /* 0x0001e20000100800 */
[----:B------:R-:W-:Y:S01]  /*9360*/  FADD.FTZ R12, R12, R19 ;  /* 0x000000130c0c7221 */ /* 0x000fe20000010000 */
[----:B------:R-:W-:Y:S02]  /*9370*/  FADD.FTZ R13, R18, R7 ;  /* 0x00000007120d7221 */ /* 0x000fe40000010000 */
[----:B------:R0:W-:Y:S04]  /*9380*/  STL [R1+0x68], R0 ;  /* 0x0000680001007387 */ /* 0x0001e80000100800 */
[----:B------:R0:W-:Y:S04]  /*9390*/  STL [R1+0x68], R0 ;  /* 0x0000680001007387 */ /* 0x0001e80000100800 */
[----:B------:R0:W-:Y:S04]  /*93a0*/  STL [R1+0x68], R0 ;  /* 0x0000680001007387 */ /* 0x0001e80000100800 */
[----:B------:R0:W-:Y:S04]  /*93b0*/  STL [R1+0x68], R0 ;  /* 0x0000680001007387 */ /* 0x0001e80000100800 */
[----:B------:R0:W-:Y:S04]  /*93c0*/  STL [R1+0x68], R0 ;  /* 0x0000680001007387 */ /* 0x0001e80000100800 */
[----:B------:R0:W-:Y:S04]  /*93d0*/  STL [R1+0x68], R0 ;  /* 0x0000680001007387 */ /* 0x0001e80000100800 */
[----:B------:R0:W-:Y:S04]  /*93e0*/  STL [R1+0x214], R4 ;  /* 0x0002140401007387 */ /* 0x0001e80000100800 */
        /* <DEDUP_REMOVED lines=134> */
.L_x_12651:
[----:B------:R-:W-:Y:S05]  /*9c50*/  BSYNC B0 ;  /* 0x0000000000007941 */ /* 0x000fea0003800000 */
.L_x_12650:
        /* <DEDUP_REMOVED lines=31> */
.L_x_12654:
[----:B------:R-:W-:-:S13]  /*9e50*/  ISETP.NE.AND P0, PT, R3, 0x1, PT ;  /* 0x000000010300780c */ /* 0x000fda0003f05270 */
[----:B------:R-:W-:-:S05]  /*9e60*/  @P0 IMAD.HI.U32 R8, R4, R8, RZ ;  /* 0x0000000804080227 */ /* 0x000fca00078e00ff */
[----:B------:R-:W-:-:S07]  /*9e70*/  @P0 SHF.R.U32.HI R4, RZ, R9, R8 ;  /* 0x00000009ff040219 */ /* 0x000fce0000011608 */
.L_x_12655:
[----:B------:R-:W-:Y:S05]  /*9e80*/  BSYNC B0 ;  /* 0x0000000000007941 */ /* 0x000fea0003800000 */
.L_x_12653:
[----:B------:R-:W-:-:S05]  /*9e90*/  IMAD R3, R4, R3, R3 ;  /* 0x0000000304037224 */ /* 0x000fca00078e0203 */
[----:B------:R-:W-:-:S07]  /*9ea0*/  VIMNMX R2, R2, R3, PT ;  /* 0x0000000302027248 */ /* 0x000fce0003fe0100 */
.L_x_12652:
        /* <DEDUP_REMOVED lines=8> */
.L_x_12659:
[C---:B------:R-:W-:Y:S01]  /*9f30*/  IADD3 R2, P0, R16.reuse, 0x50, RZ ;  /* 0x0000005010027810 */ /* 0x040fe20007f1e0ff */
[C---:B------:R-:W-:Y:S01]  /*9f40*/  VIADD R0, R16.reuse, 0x158 ;  /* 0x0000015810007836 */ /* 0x040fe20000000000 */
[----:B------:R-:W-:Y:S02]  /*9f50*/  IADD3 R24, P1, R16, 0x11c, RZ ;  /* 0x0000011c10187810 */ /* 0x000fe40007f3e0ff */
[----:B------:R-:W-:Y:S01]  /*9f60*/  MOV R218, 0x9fa0 ;  /* 0x00009fa000da7802 */ /* 0x000fe20000000f00 */
[--C-:B------:R-:W-:Y:S02]  /*9f70*/  IMAD.X R3, RZ, RZ, R17.reuse, P0 ;  /* 0x000000ffff037224 */ /* 0x100fe400000e0611 */
[----:B------:R-:W-:-:S08]  /*9f80*/  IMAD.X R25, RZ, RZ, R17, P1 ;  /* 0x000000ffff197224 */ /* 0x000fd000008e0611 */
[----:B------:R-:W-:Y:S05]  /*9f90*/  CALL.REL.NOINC `($_ZN7cutlass13device_kernelIN5flash11enable_sm90INS1_16FlashAttnFwdSm90INS1_25CollectiveMainloopFwdSm90ILi2EN4cute5tupleIJNS5_1CILi1EEES8_S8_EEENS6_IJNS7_ILi128EEENS7_ILi96EEENS7_ILi64EEEEEELi256ENS_6half_tEfNS_4arch4Sm90ELb0ELb1ELb1ELb1ELb1ELb0ELb1ELb1ELb0ELb1ELb1ELb0EEENS1_21CollectiveEpilogueFwdINS6_IJSA_NS7_ILi256EEESB_EEES9_SE_SG_Li256ELb1ELb1ELb1ELb0EEENS1_36VarlenDynamicPersistentTileSchedulerILi128ELi96ELi256ELi128ELb1ELb1ELb1ELb1ELb0ELb1EEEEEEEEEvNT_6ParamsE$_ZZN5flash25CollectiveMainloopFwdSm90ILi2EN4cute5tupleIJNS1_1CILi1EEES4_S4_EEENS2_IJNS3_ILi128EEENS3_ILi96EEENS3_ILi64EEEEEELi256EN7cutlass6half_tEfNSA_4arch4Sm90ELb0ELb1ELb1ELb1ELb1ELb0ELb1ELb1ELb0ELb1ELb1ELb0EE3mmaINS_16FlashAttnFwdSm90ISE_NS_21CollectiveEpilogueFwdINS2_IJS6_NS3_ILi256EEES7_EEES5_SB_SD_Li256ELb1ELb1ELb1ELb0EEENS_36VarlenDynamicPersistentTileSchedulerILi128ELi96ELi256ELi128ELb1ELb1ELb1ELb1ELb0ELb1EEEE13SharedStorageENS1_6TensorINS1_11ArrayEngineIfLm128EEENS1_6LayoutINS2_IJNS2_IJNS3_ILi2EEEST_NS3_ILi32EEEEEES4_S4_EEENS2_IJNS2_IJS4_ST_NS3_ILi4EEEEEENS3_ILi0EEESZ_EEEEEEENS_7SoftmaxILi2ELi0EEEEEbRKNSE_6ParamsENSA_13PipelineAsyncILi2EEES19_RNSA_13PipelineStateILj2EEERT0_RT1_iRiRKNS_16SeqlenInfoQKNewKILb1ELb0EEENS2_IJiiiiEEERT_ENKUliT_T0_T1_E_clIZSF_ISO_S12_S14_EbS17_S19_S19_S1C_S1E_S1G_iS1H_S1L_S1M_S1O_EUlRS1P_iE1_NS3_ILb0EEENS3_ILb1EEEEEDaiS1P_S1Q_S1R_) ;  /* 0x0000026800847944 */ /* 0x000fea0003c00000 */
[C---:B------:R-:W-:Y:S01]  /*9fa0*/  ISETP.GT.AND P0, PT, R10.reuse, R11, PT ;  /* 0x0000000b0a00720c */ /* 0x040fe20003f04270 */
[----:B------:R-:W-:-:S12]  /*9fb0*/  VIADD R10, R10, 0xffffffff ;  /* 0xffffffff0a0a7836 */ /* 0x000fd80000000000 */
[----:B------:R-:W-:Y:S05]  /*9fc0*/  @P0 BRA `(.L_x_12659) ;  /* 0xfffffffc00d80947 */ /* 0x000fea000383ffff */
[----:B------:R-:W-:Y:S05]  /*9fd0*/  BSYNC B0 ;  /* 0x0000000000007941 */ /* 0x000fea0003800000 */
.L_x_12658:
[----:B------:R-:W2:Y:S02]  /*9fe0*/  LDL R0, [R1+0x50] ;  /* 0x0000500001007983 */ /* 0x000ea40000100800 */
[----:B--2---:R-:W-:-:S07]  /*9ff0*/  IMAD.SHL.U32 R0, R0, 0x80, RZ ;  /* 0x0000008000007824 */ /* 0x004fce00078e00ff */
.L_x_12657:
[----:B------:R-:W-:Y:S05]  /*a000*/  BSYNC B1 ;  /* 0x0000000000017941 */ /* 0x000fea0003800000 */
.L_x_12656:
        /* <DEDUP_REMOVED lines=26> */
.L_x_12662:
[----:B------:R-:W-:Y:S02]  /*a1b0*/  ULDC UR4, c[0x0][0xadc] ;  /* 0x0002b70000047ab9 */ /* 0x000fe40000000800 */
[----:B------:R-:W-:-:S05]  /*a1c0*/  IMAD.U32 R5, RZ, RZ, UR4 ;  /* 0x00000004ff057e24 */ /* 0x000fca000f8e00ff */
[----:B------:R-:W-:-:S13]  /*a1d0*/  ISETP.NE.AND P0, PT, R5, 0x1, PT ;  /* 0x000000010500780c */ /* 0x000fda0003f05270 */
[----:B------:R-:W0:Y:S02]  /*a1e0*/  @P0 LDC.64 R6, c[0x0][0xae0] ;  /* 0x0002b800ff060b82 */ /* 0x000e240000000a00 */
[----:B0-----:R-:W-:-:S05]  /*a1f0*/  @P0 IMAD.HI.U32 R4, R0, R6, RZ ;  /* 0x0000000600040227 */ /* 0x001fca00078e00ff */
[----:B------:R-:W-:-:S07]  /*a200*/  @P0 SHF.R.U32.HI R0, RZ, R7, R4 ;  /* 0x00000007ff000219 */ /* 0x000fce0000011604 */
.L_x_12663:
[----:B------:R-:W-:Y:S05]  /*a210*/  BSYNC B0 ;  /* 0x0000000000007941 */ /* 0x000fea0003800000 */
.L_x_12661:
[----:B------:R-:W-:-:S05]  /*a220*/  IMAD R3, R0, R5, RZ ;  /* 0x0000000500037224 */ /* 0x000fca00078e02ff */
[----:B------:R-:W-:-:S07]  /*a230*/  VIMNMX R2, R2, R3, !PT ;  /* 0x0000000302027248 */ /* 0x000fce0007fe0100 */
.L_x_12660:
[----:B------:R-:W-:-:S04]  /*a240*/  VIADD R2, R2, 0x5f ;  /* 0x0000005f02027836 */ /* 0x000fc80000000000 */
[----:B------:R-:W-:-:S05]  /*a250*/  IMAD.HI R2, R2, 0x2aaaaaab, RZ ;  /* 0x2aaaaaab02027827 */ /* 0x000fca00078e02ff */
[----:B------:R-:W-:-:S04]  /*a260*/  SHF.R.U32.HI R3, RZ, 0x1f, R2 ;  /* 0x0000001fff037819 */ /* 0x000fc80000011602 */
[----:B------:R-:W-:-:S04]  /*a270*/  LEA.HI.SX32 R2, R2, R3, 0x1c ;  /* 0x0000000302027211 */ /* 0x000fc800078fe2ff */
[----:B------:R-:W-:-:S04]  /*a280*/  VIMNMX R2, R2, UR40, !PT ;  /* 0x0000002802027c48 */ /* 0x000fc8000ffe0100 */
[----:B------:R-:W-:-:S13]  /*a290*/  ISETP.GE.AND P0, PT, R10, R2, PT ;  /* 0x000000020a00720c */ /* 0x000fda0003f06270 */
[----:B------:R-:W-:Y:S05]  /*a2a0*/  @!P0 BRA `(.L_x_12664) ;  /* 0x0000009c00ac8947 */ /* 0x000fea0003800000 */
.L_x_12683:
        /* <DEDUP_REMOVED lines=20> */
.L_x_12666:
[----:B------:R-:W-:Y:S05]  /*a3f0*/  BSYNC B0 ;  /* 0x0000000000007941 */ /* 0x000fea0003800000 */
.L_x_12665:
[----:B------:R-:W2:Y:S01]  /*a400*/  LDL.64 R8, [R1+0x18] ;  /* 0x0000180001087983 */ /* 0x000ea20000100a00 */
[----:B-----5:R-:W-:Y:S02]  /*a410*/  SHF.L.U32 R5, R6, 0x1f, RZ ;  /* 0x0000001f06057819 */ /* 0x020fe400000006ff */
[----:B--2---:R-:W-:-:S05]  /*a420*/  MOV R3, R8 ;  /* 0x0000000800037202 */ /* 0x004fca0000000f00 */
[----:B------:R-:W-:-:S04]  /*a430*/  IMAD R4, R4, 0x8, R3 ;  /* 0x0000000804047824 */ /* 0x000fc800078e0203 */
[----:B------:R1:W2:Y:S01]  /*a440*/  SYNCS.PHASECHK.TRANS64.TRYWAIT P0, [R4+URZ], R5 ;  /* 0x00000005040075a7 */ /* 0x0002a2000800017f */
[----:B0-----:R1:W5:Y:S01]  /*a450*/  LDL.64 R6, [R1+0x1f8] ;  /* 0x0001f80001067983 */ /* 0x0013620000100a00 */
[----:B------:R-:W-:Y:S04]  /*a460*/  BSSY B0, `(.L_x_12667) ;  /* 0x0000003000007945 */ /* 0x000fe80003800000 */
[----:B------:R-:W-:Y:S05]  /*a470*/  @!P1 BRA `(.L_x_12668) ;  /* 0x0000000000049947 */ /* 0x000fea0003800000 */
[----:B------:R-:W-:Y:S01]  /*a480*/  BPT.TRAP 0x1 ;  /* 0x000000040000795c */ /* 0x000fe20000300000 */
.L_x_12668:
[----:B------:R-:W-:Y:S05]  /*a490*/  BSYNC B0 ;  /* 0x0000000000007941 */ /* 0x000fea0003800000 */
.L_x_12667:
[----:B------:R-:W-:Y:S04]  /*a4a0*/  BSSY B0, `(.L_x_12669) ;  /* 0x0000006000007945 */ /* 0x000fe80003800000 */
[----:B--2---:R-:W-:Y:S05]  /*a4b0*/  @P0 BRA `(.L_x_12670) ;  /* 0x0000000000100947 */ /* 0x004fea0003800000 */
[----:B-----5:R-:W-:Y:S01]  /*a4c0*/  IMAD R6, R6, 0x8, R3 ;  /* 0x0000000806067824 */ /* 0x020fe200078e0203 */
[----:B------:R-:W-:-:S04]  /*a4d0*/  SHF.L.U32 R7, R7, 0x1f, RZ ;  /* 0x0000001f07077819 */ /* 0x000fc800000006ff */
[----:B------:R-:W0:Y:S02]  /*a4e0*/  SYNCS.PHASECHK.TRANS64.TRYWAIT P0, [R6+URZ], R7 ;  /* 0x00000007060075a7 */ /* 0x000e24000800017f */
[----:B0-----:R-:W-:Y:S05]  /*a4f0*/  @!P0 BRA `(.L_x_12671) ;  /* 0x0000022000108947 */ /* 0x001fea0003800000 */
.L_x_12670:
[----:B------:R-:W-:Y:S05]  /*a500*/  BSYNC B0 ;  /* 0x0000000000007941 */ /* 0x000fea0003800000 */
.L_x_12669:
[----:B------:R-:W2:Y:S04]  /*a510*/  LDL R3, [R1+0x1f8] ;  /* 0x0001f80001037983 */ /* 0x000ea80000100800 */
[----:B-1----:R-:W2:Y:S01]  /*a520*/  LDL.64 R4, [R1+0x80] ;  /* 0x0000800001047983 */ /* 0x002ea20000100a00 */
[----:B------:R-:W-:Y:S05]  /*a530*/  WARPSYNC.ALL ;  /* 0x0000000000007948 */ /* 0x000fea0003800000 */
[----:B0----5:R-:W3:Y:S04]  /*a540*/  LDL.64 R6, [R1+0x78] ;  /* 0x0000780001067983 */ /* 0x021ee80000100a00 */
[----:B------:R-:W4:Y:S04]  /*a550*/  LDL.64 R8, [R1+0x78] ;  /* 0x0000780001087983 */ /* 0x000f280000100a00 */
[----:B------:R-:W4:Y:S01]  /*a560*/  LDL.64 R12, [R1+0x78] ;  /* 0x00007800010c7983 */ /* 0x000f220000100a00 */
[----:B--2---:R-:W-:Y:S01]  /*a570*/  IMAD R4, R3, 0x300, R4 ;  /* 0x0000030003047824 */ /* 0x004fe200078e0204 */
[----:B------:R-:W-:-:S02]  /*a580*/  R2UR UR7, R5 ;  /* 0x00000000050772ca */ /* 0x000fc400000e0000 */
[----:B------:R-:W2:Y:S01]  /*a590*/  LDL.64 R14, [R1+0x78] ;  /* 0x00007800010e7983 */ /* 0x000ea20000100a00 */
        /* <DEDUP_REMOVED lines=10> */
[----:B---3--:R-:W-:Y:S02]  /*a640*/  R2UR UR4, R6 ;  /* 0x00000000060472ca */ /* 0x008fe400000e0000 */
        /* <DEDUP_REMOVED lines=9> */
[----:B------:R-:W3:Y:S01]  /*a6e0*/  LD.E R3, desc[UR36][R16.64+0x28] ;  /* 0x0000282410037980 */ /* 0x000ee2000c101900 */
        /* <DEDUP_REMOVED lines=13> */
[----:B--2---:R-:W-:Y:S01]  /*a7c0*/  VIADD R14, R14, 0x6 ;  /* 0x000000060e0e7836 */ /* 0x004fe20000000000 */
        /* <DEDUP_REMOVED lines=8> */
[----:B---3--:R-:W-:-:S04]  /*a850*/  LOP3.LUT R3, R3, 0x1, RZ, 0xfc, !PT ;  /* 0x0000000103037812 */ /* 0x008fc800078efcff */
[----:B------:R-:W-:Y:S01]  /*a860*/  ISETP.NE.AND P0, PT, R3, 0x3, PT ;  /* 0x000000030300780c */ /* 0x000fe20003f05270 */
[----:B------:R-:W-:-:S12]  /*a870*/  WARPGROUP.DEPBAR.LE gsb0, 0x0 ;  /* 0x00008000000079c5 */ /* 0x000fd80000010000 */
[----:B0-----:R-:W-:Y:S05]  /*a880*/  @!P0 BRA `(.L_x_12673) ;  /* 0x0000000000048947 */ /* 0x001fea0003800000 */
[----:B------:R-:W-:Y:S01]  /*a890*/  BPT.TRAP 0x1 ;  /* 0x000000040000795c */ /* 0x000fe20000300000 */
.L_x_12673:
[----:B------:R-:W-:Y:S05]  /*a8a0*/  BSYNC B0 ;  /* 0x0000000000007941 */ /* 0x000fea0003800000 */
.L_x_12672:
[----:B------:R-:W2:Y:S01]  /*a8b0*/  LD.E.64 R4, desc[UR36][R16.64+0x40] ;  /* 0x0000402410047980 */ /* 0x000ea2000c101b00 */
[----:B-----5:R-:W-:Y:S02]  /*a8c0*/  SHF.L.U32 R7, R7, 0x1f, RZ ;  /* 0x0000001f07077819 */ /* 0x020fe400000006ff */
[----:B--2---:R-:W-:-:S05]  /*a8d0*/  MOV R3, R4 ;  /* 0x0000000400037202 */ /* 0x004fca0000000f00 */
[----:B------:R-:W-:-:S04]  /*a8e0*/  IMAD R3, R6, 0x8, R3 ;  /* 0x0000000806037824 */ /* 0x000fc800078e0203 */
[----:B------:R0:W1:Y:S01]  /*a8f0*/  SYNCS.PHASECHK.TRANS64.TRYWAIT P0, [R3+URZ], R7 ;  /* 0x00000007030075a7 */ /* 0x000062000800017f */
[----:B------:R-:W2:Y:S01]  /*a900*/  LD.E R4, desc[UR36][R16.64+0x28] ;  /* 0x0000282410047980 */ /* 0x000ea2000c101900 */
[----:B------:R-:W-:Y:S01]  /*a910*/  BSSY B0, `(.L_x_12674) ;  /* 0x0000005000007945 */ /* 0x000fe20003800000 */
[----:B--2---:R-:W-:-:S04]  /*a920*/  LOP3.LUT R4, R4, 0x1, RZ, 0xfc, !PT ;  /* 0x0000000104047812 */ /* 0x004fc800078efcff */
[----:B------:R-:W-:-:S13]  /*a930*/  ISETP.NE.AND P1, PT, R4, 0x3, PT ;  /* 0x000000030400780c */ /* 0x000fda0003f25270 */
[----:B01----:R-:W-:Y:S05]  /*a940*/  @!P1 BRA `(.L_x_12675) ;  /* 0x0000000000049947 */ /* 0x003fea0003800000 */
[----:B------:R-:W-:Y:S01]  /*a950*/  BPT.TRAP 0x1 ;  /* 0x000000040000795c */ /* 0x000fe20000300000 */
.L_x_12675:
[----:B------:R-:W-:Y:S05]  /*a960*/  BSYNC B0 ;  /* 0x0000000000007941 */ /* 0x000fea0003800000 */
.L_x_12674:
[----:B------:R-:W-:Y:S04]  /*a970*/  BSSY B0, `(.L_x_12676) ;  /* 0x0000007000007945 */ /* 0x000fe80003800000 */
[----:B------:R-:W-:Y:S05]  /*a980*/  @P0 BRA `(.L_x_12677) ;  /* 0x0000000000140947 */ /* 0x000fea0003800000 */
[----:B------:R-:W2:Y:S02]  /*a990*/  LD.E.64 R4, desc[UR36][R16.64+0x40] ;  /* 0x0000402410047980 */ /* 0x000ea4000c101b00 */
[----:B--2---:R-:W-:-:S05]  /*a9a0*/  MOV R5, R4 ;  /* 0x0000000400057202 */ /* 0x004fca0000000f00 */
[----:B------:R-:W-:-:S04]  /*a9b0*/  IMAD R6, R6, 0x8, R5 ;  /* 0x0000000806067824 */ /* 0x000fc800078e0205 */
[----:B------:R-:W0:Y:S02]  /*a9c0*/  SYNCS.PHASECHK.TRANS64.TRYWAIT P0, [R6+URZ], R7 ;  /* 0x00000007060075a7 */ /* 0x000e24000800017f */
[----:B0-----:R-:W-:Y:S05]  /*a9d0*/  @!P0 BRA `(.L_x_12678) ;  /* 0x0000021800ec8947 */ /* 0x001fea0003800000 */
.L_x_12677:
[----:B------:R-:W-:Y:S05]  /*a9e0*/  BSYNC B0 ;  /* 0x0000000000007941 */ /* 0x000fea0003800000 */
.L_x_12676:
[----:B------:R-:W2:Y:S04]  /*a9f0*/  LDL R11, [R1+0x1f8] ;  /* 0x0001f800010b7983 */ /* 0x000ea80000100800 */
[----:B------:R-:W2:Y:S04]  /*aa00*/  LDL.64 R4, [R1+0xf8] ;  /* 0x0000f80001047983 */ /* 0x000ea80000100a00 */
[----:B------:R-:W3:Y:S04]  /*aa10*/  LDL R3, [R1+0x70] ;  /* 0x0000700001037983 */ /* 0x000ee80000100800 */
[----:B0-----:R-:W4:Y:S04]  /*aa20*/  LDL.64 R6, [R1+0xf0] ;  /* 0x0000f00001067983 */ /* 0x001f280000100a00 */
[----:B------:R-:W4:Y:S04]  /*aa30*/  LDL.64 R14, [R1+0xf0] ;  /* 0x0000f000010e7983 */ /* 0x000f280000100a00 */
[----:B------:R-:W4:Y:S04]  /*aa40*/  LDL.64 R12, [R1+0xf0] ;  /* 0x0000f000010c7983 */ /* 0x000f280000100a00 */
[----:B------:R-:W4:Y:S01]  /*aa50*/  LDL.64 R8, [R1+0xf0] ;  /* 0x0000f00001087983 */ /* 0x000f220000100a00 */
[----:B------:R-:W-:Y:S05]  /*aa60*/  WARPSYNC.ALL ;  /* 0x0000000000007948 */ /* 0x000fea0003800000 */
[----:B------:R-:W-:Y:S01]  /*aa70*/  WARPGROUP.ARRIVE ;  /* 0x00000000000079c5 */ /* 0x000fe20000000000 */
[----:B--2---:R-:W-:Y:S01]  /*aa80*/  IMAD R4, R11, 0xc00, R4 ;  /* 0x00000c000b047824 */ /* 0x004fe200078e0204 */
[----:B------:R-:W-:Y:S01]  /*aa90*/  R2UR UR7, R5 ;  /* 0x00000000050772ca */ /* 0x000fe200000e0000 */
[----:B------:R-:W-:Y:S01]  /*aaa0*/  IMAD.MOV.U32 R19, RZ, RZ, R5 ;  /* 0x000000ffff137224 */ /* 0x000fe200078e0005 */
[----:B------:R-:W2:Y:S01]  /*aab0*/  LDL R11, [R1] ;  /* 0x00000000010b7983 */ /* 0x000ea20000100800 */
[----:B---3--:R-:W-:-:S02]  /*aac0*/  ISETP.NE.U32.AND P0, PT, R3, RZ, PT ;  /* 0x000000ff0300720c */ /* 0x008fc40003f05070 */
[----:B------:R-:W-:Y:S02]  /*aad0*/  R2UR UR6, R4 ;  /* 0x00000000040672ca */ /* 0x000fe400000e0000 */
[----:B----4-:R-:W-:Y:S02]  /*aae0*/  R2UR UR4, R6 ;  /* 0x00000000060472ca */ /* 0x010fe400000e0000 */
[----:B------:R-:W-:Y:S01]  /*aaf0*/  R2UR UR5, R7 ;  /* 0x00000000070572ca */ /* 0x000fe200000e0000 */
[----:B------:R-:W-:Y:S01]  /*ab00*/  VIADD R18, R4, 0x2 ;  /* 0x0000000204127836 */ /* 0x000fe20000000000 */
[----:B------:R-:W3:Y:S01]  /*ab10*/  LDL.64 R6, [R1+0xf0] ;  /* 0x0000f00001067983 */ /* 0x000ee20000100a00 */
[----:B------:R-:W-:Y:S02]  /*ab20*/  VIADD R14, R14, 0x2 ;  /* 0x000000020e0e7836 */ /* 0x000fe40000000000 */
[----:B------:R-:W-:Y:S02]  /*ab30*/  VIADD R12, R12, 0x4 ;  /* 0x000000040c0c7836 */ /* 0x000fe40000000000 */
[----:B------:R-:W-:Y:S01]  /*ab40*/  VOTEU.ANY UP0, P0 ;  /* 0x00000000003f7886 */ /* 0x000fe20000000100 */
[----:B------:R0:W5:Y:S05]  /*ab50*/  LDL R3, [R1+0x1f8] ;  /* 0x0001f80001037983 */ /* 0x00016a0000100800 */
[----:B------:R-:W-:Y:S01]  /*ab60*/  HGMMA.64x96x16.F32 R24, gdesc[UR4], R24, UP0, gsb0 ;  /* 0x01600000041879f0 */ /* 0x000fe2000b800818 */
[----:B------:R-:W-:-:S02]  /*ab70*/  R2UR UR6, R18 ;  /* 0x00000000120672ca */ /* 0x000fc400000e0000 */
[----:B------:R-:W-:Y:S02]  /*ab80*/  R2UR UR7, R19 ;  /* 0x00000000130772ca */ /* 0x000fe400000e0000 */
[----:B------:R-:W-:Y:S02]  /*ab90*/  R2UR UR4, R14 ;  /* 0x000000000e0472ca */ /* 0x000fe400000e0000 */
[----:B------:R-:W-:Y:S02]  /*aba0*/  R2UR UR5, R15 ;  /* 0x000000000f0572ca */ /* 0x000fe400000e0000 */
[----:B------:R-:W4:Y:S01]  /*abb0*/  LDL.64 R14, [R1+0xf0] ;  /* 0x0000f000010e7983 */ /* 0x000f220000100a00 */
        /* <DEDUP_REMOVED lines=8> */
[----:B------:R-:W-:Y:S02]  /*ac40*/  R2UR UR5, R13 ;  /* 0x000000000d0572ca */ /* 0x000fe400000e0000 */
[----:B------:R-:W2:Y:S01]  /*ac50*/  LDL.64 R12, [R1+0xf0] ;  /* 0x0000f000010c7983 */ /* 0x000ea20000100a00 */
        /* <DEDUP_REMOVED lines=12> */
[----:B------:R-:W-:Y:S01]  /*ad20*/  IMAD.MOV.U32 R19, RZ, RZ, R5 ;  /* 0x000000ffff137224 */ /* 0x000fe200078e0005 */
[----:B------:R-:W-:Y:S02]  /*ad30*/  WARPGROUP.DEPBAR.LE gsb0, 0x0 ;  /* 0x00008000000079c5 */ /* 0x000fe40000010000 */
[----:B------:R-:W-:-:S06]  /*ad40*/  WARPGROUP.ARRIVE ;  /* 0x00000000000079c5 */ /* 0x000fcc0000000000 */
[----:B------:R-:W-:Y:S01]  /*ad50*/  HGMMA.64x96x16.F32 R24, gdesc[UR4], R24, gsb0 ;  /* 0x01600000041879f0 */ /* 0x000fe20008000818 */
[----:B---3--:R-:W-:Y:S01]  /*ad60*/  VIADD R6, R6, 0x400 ;  /* 0x0000040006067836 */ /* 0x008fe20000000000 */
        /* <DEDUP_REMOVED lines=91> */
[----:B------:R-:W-:Y:S01]  /*b320*/  R2UR UR5, R7 ;  /* 0x00000000070572ca */ /* 0x000fe200000e0000 */
[----:B----4-:R-:W-:Y:S01]  /*b330*/  VIADD R14, R14, 0xc02 ;  /* 0x00000c020e0e7836 */ /* 0x010fe20000000000 */
[----:B------:R0:W5:Y:S01]  /*b340*/  LDL R18, [R1+0xc] ;  /* 0x00000c0001127983 */ /* 0x0001620000100800 */
        /* <DEDUP_REMOVED lines=9> */
[----:B--2---:R-:W-:Y:S02]  /*b3e0*/  VIADD R12, R12, 0xc04 ;  /* 0x00000c040c0c7836 */ /* 0x004fe40000000000 */
        /* <DEDUP_REMOVED lines=47> */
.L_x_12680:
[----:B------:R-:W-:Y:S05]  /*b6e0*/  BSYNC B0 ;  /* 0x0000000000007941 */ /* 0x000fea0003800000 */
.L_x_12679:
[----:B0-----:R-:W2:Y:S02]  /*b6f0*/  LDL.64 R4, [R1+0x20] ;  /* 0x0000200001047983 */ /* 0x001ea40000100a00 */
[----:B--2---:R-:W-:-:S05]  /*b700*/  MOV R4, R4 ;  /* 0x0000000400047202 */ /* 0x004fca0000000f00 */
[----:B-----5:R-:W-:-:S05]  /*b710*/  IMAD R3, R3, 0x8, R4 ;  /* 0x0000000803037824 */ /* 0x020fca00078e0204 */
[----:B------:R-:W-:-:S04]  /*b720*/  PRMT R3, R18, 0x654, R3 ;  /* 0x0000065412037816 */ /* 0x000fc80000000003 */
[----:B------:R0:W-:Y:S01]  /*b730*/  SYNCS.ARRIVE.TRANS64.RED.A1T0 RZ, [R3+URZ], RZ ;  /* 0x000000ff03ff79a7 */ /* 0x0001e2000810043f */
[----:B------:R-:W2:Y:S04]  /*b740*/  LD.E.64 R4, desc[UR36][R16.64+0x150] ;  /* 0x0001502410047980 */ /* 0x000ea8000c101b00 */
[----:B--2---:R-:W2:Y:S04]  /*b750*/  LD.E R6, desc[UR36][R4.64] ;  /* 0x0000002404067980 */ /* 0x004ea8000c101900 */
[----:B------:R-:W3:Y:S01]  /*b760*/  LDL.64 R4, [R1+0x210] ;  /* 0x0002100001047983 */ /* 0x000ee20000100a00 */
[-C--:B--2---:R-:W-:Y:S01]  /*b770*/  FMUL.FTZ R11, R24, R6.reuse ;  /* 0x00000006180b7220 */ /* 0x084fe20000410000 */
[-C--:B------:R-:W-:Y:S01]  /*b780*/  FMUL.FTZ R14, R25, R6.reuse ;  /* 0x00000006190e7220 */ /* 0x080fe20000410000 */
[-C--:B------:R-:W-:Y:S01]  /*b790*/  FMUL.FTZ R18, R28, R6.reuse ;  /* 0x000000061c127220 */ /* 0x080fe20000410000 */
[-C--:B------:R-:W-:Y:S01]  /*b7a0*/  FMUL.FTZ R21, R29, R6.reuse ;  /* 0x000000061d157220 */ /* 0x080fe20000410000 */
[-C--:B0-----:R-:W-:Y:S01]  /*b7b0*/  FMUL.FTZ R3, R27, R6.reuse ;  /* 0x000000061b037220 */ /* 0x081fe20000410000 */
        /* <DEDUP_REMOVED lines=18> */
[----:B---3--:R-:W-:Y:S01]  /*b8e0*/  FMNMX.FTZ R7, R11, R4, !PT ;  /* 0x000000040b077209 */ /* 0x008fe20007810000 */
        /* <DEDUP_REMOVED lines=36> */
[----:B------:R-:W3:Y:S02]  /*bb30*/  LDL R25, [R1+0x230] ;  /* 0x0002300001197983 */ /* 0x000ee40000100800 */
        /* <DEDUP_REMOVED lines=56> */
[----:B------:R-:W1:Y:S02]  /*bec0*/  SHFL.BFLY PT, R9, R8, 0x2, 0x1f ;  /* 0x0c401f0008097f89 */ /* 0x000e6400000e0000 */
[----:B------:R-:W4:Y:S01]  /*bed0*/  MUFU.TANH R46, R46 ;  /* 0x0000002e002e7308 */ /* 0x000f220000002400 */
[----:B--2---:R-:W-:-:S07]  /*bee0*/  FMNMX.FTZ R7, R42, R7, !PT ;  /* 0x000000072a077209 */ /* 0x004fce0007810000 */
[----:B------:R-:W2:Y:S01]  /*bef0*/  MUFU.TANH R48, R48 ;  /* 0x0000003000307308 */ /* 0x000ea20000002400 */
[----:B0-----:R-:W-:-:S07]  /*bf00*/  FMNMX.FTZ R7, R44, R7, !PT ;  /* 0x000000072c077209 */ /* 0x001fce0007810000 */
[----:B------:R-:W0:Y:S01]  /*bf10*/  MUFU.TANH R50, R50 ;  /* 0x0000003200327308 */ /* 0x000e220000002400 */
[----:B----4-:R-:W-:Y:S02]  /*bf20*/  FMNMX.FTZ R7, R46, R7, !PT ;  /* 0x000000072e077209 */ /* 0x010fe40007810000 */
[----:B-1----:R-:W-:-:S05]  /*bf30*/  FMNMX.FTZ R13, R8, R9, !PT ;  /* 0x00000009080d7209 */ /* 0x002fca0007810000 */
[----:B------:R-:W1:Y:S01]  /*bf40*/  MUFU.TANH R52, R52 ;  /* 0x0000003400347308 */ /* 0x000e620000002400 */
[----:B--2---:R-:W-:Y:S01]  /*bf50*/  FMNMX.FTZ R7, R48, R7, !PT ;  /* 0x0000000730077209 */ /* 0x004fe20007810000 */
[----:B------:R-:W2:Y:S06]  /*bf60*/  SHFL.BFLY PT, R20, R13, 0x1, 0x1f ;  /* 0x0c201f000d147f89 */ /* 0x000eac00000e0000 */
[----:B------:R-:W4:Y:S01]  /*bf70*/  MUFU.TANH R54, R54 ;  /* 0x0000003600367308 */ /* 0x000f220000002400 */
[----:B0-----:R-:W-:-:S07]  /*bf80*/  FMNMX.FTZ R7, R50, R7, !PT ;  /* 0x0000000732077209 */ /* 0x001fce0007810000 */
[----:B------:R-:W0:Y:S01]  /*bf90*/  MUFU.TANH R56, R56 ;  /* 0x0000003800387308 */ /* 0x000e220000002400 */
[----:B-1----:R-:W-:-:S07]  /*bfa0*/  FMNMX.FTZ R7, R52, R7, !PT ;  /* 0x0000000734077209 */ /* 0x002fce0007810000 */
[----:B------:R-:W1:Y:S01]  /*bfb0*/  MUFU.TANH R58, R58 ;  /* 0x0000003a003a7308 */ /* 0x000e620000002400 */
[----:B----4-:R-:W-:Y:S02]  /*bfc0*/  FMNMX.FTZ R7, R54, R7, !PT ;  /* 0x0000000736077209 */ /* 0x010fe40007810000 */
[----:B--2---:R-:W-:-:S05]  /*bfd0*/  FMNMX.FTZ R20, R13, R20, !PT ;  /* 0x000000140d147209 */ /* 0x004fca0007810000 */
        /* <DEDUP_REMOVED lines=11> */
[----:B--2---:R-:W-:-:S04]  /*c090*/  FMNMX.FTZ R7, R66, R7, !PT ;  /* 0x0000000742077209 */ /* 0x004fc80007810000 */
[----:B0-----:R-:W-:-:S04]  /*c0a0*/  FMNMX.FTZ R7, R68, R7, !PT ;  /* 0x0000000744077209 */ /* 0x001fc80007810000 */
[----:B-1----:R-:W-:Y:S02]  /*c0b0*/  FMNMX.FTZ R9, R70, R7, !PT ;  /* 0x0000000746097209 */ /* 0x002fe40007810000 */
[----:B------:R-:W2:Y:S04]  /*c0c0*/  LDL.64 R6, [R1+0x220] ;  /* 0x0002200001067983 */ /* 0x000ea80000100a00 */
[----:B------:R-:W-:Y:S04]  /*c0d0*/  STL.64 [R1+0x210], R8 ;  /* 0x0002100801007387 */ /* 0x000fe80000100a00 */
[----:B------:R-:W-:Y:S04]  /*c0e0*/  STL [R1+0x210], R20 ;  /* 0x0002101401007387 */ /* 0x000fe80000100800 */
[----:B------:R-:W4:Y:S04]  /*c0f0*/  LDL R24, [R1+0x210] ;  /* 0x0002100001187983 */ /* 0x000f280000100800 */
[----:B------:R-:W2:Y:S01]  /*c100*/  LDL R19, [R1+0x214] ;  /* 0x0002140001137983 */ /* 0x000ea20000100800 */
[----:B----4-:R-:W-:-:S04]  /*c110*/  FADD.FTZ R4, R4, -R24 ;  /* 0x8000001804047221 */ /* 0x010fc80000010000 */
[----:B---3--:R-:W-:-:S04]  /*c120*/  FMUL.FTZ R4, R4, R25 ;  /* 0x0000001904047220 */ /* 0x008fc80000410000 */
[----:B------:R2:W-:Y:S02]  /*c130*/  MUFU.EX2 R13, R4 ;  /* 0x00000004000d7308 */ /* 0x0005e40000000800 */
[----:B--2---:R-:W0:Y:S02]  /*c140*/  SHFL.BFLY PT, R4, R19, 0x2, 0x1f ;  /* 0x0c401f0013047f89 */ /* 0x004e2400000e0000 */
[----:B0-----:R-:W-:-:S05]  /*c150*/  FMNMX.FTZ R4, R4, R19, !PT ;  /* 0x0000001304047209 */ /* 0x001fca0007810000 */
[----:B------:R-:W0:Y:S01]  /*c160*/  SHFL.BFLY PT, R9, R4, 0x1, 0x1f ;  /* 0x0c201f0004097f89 */ /* 0x000e2200000e0000 */
[----:B------:R-:W-:-:S04]  /*c170*/  FMUL.FTZ R24, R25, R24 ;  /* 0x0000001819187220 */ /* 0x000fc80000410000 */
        /* <DEDUP_REMOVED lines=30> */
[----:B------:R-:W-:Y:S01]  /*c360*/  MUFU.EX2 R152, R152 ;  /* 0x0000009800987308 */ /* 0x000fe20000000800 */
[-CC-:B------:R-:W-:Y:S01]  /*c370*/  FFMA.FTZ R35, R26, R25.reuse, -R5.reuse ;  /* 0x000000191a237223 */ /* 0x180fe20000010805 */
[----:B------:R-:W-:-:S06]  /*c380*/  FFMA.FTZ R155, R72, R25, -R5 ;  /* 0x00000019489b7223 */ /* 0x000fcc0000010805 */
[----:B------:R-:W-:Y:S08]  /*c390*/  MUFU.EX2 R24, R4 ;  /* 0x0000000400187308 */ /* 0x000ff00000000800 */
[----:B------:R-:W0:Y:S01]  /*c3a0*/  MUFU.EX2 R37, R37 ;  /* 0x0000002500257308 */ /* 0x000e220000000800 */
[----:B------:R-:W-:-:S07]  /*c3b0*/  FFMA.FTZ R33, R74, R25, -R5 ;  /* 0x000000194a217223 */ /* 0x000fce0000010805 */
[----:B------:R-:W-:Y:S08]  /*c3c0*/  MUFU.EX2 R15, R15 ;  /* 0x0000000f000f7308 */ /* 0x000ff00000000800 */
[----:B------:R-:W1:Y:S01]  /*c3d0*/  MUFU.EX2 R153, R153 ;  /* 0x0000009900997308 */ /* 0x000e620000000800 */
[----:B------:R-:W-:-:S07]  /*c3e0*/  FFMA.FTZ R157, R76, R25, -R5 ;  /* 0x000000194c9d7223 */ /* 0x000fce0000010805 */
[----:B------:R-:W-:Y:S08]  /*c3f0*/  MUFU.EX2 R154, R154 ;  /* 0x0000009a009a7308 */ /* 0x000ff00000000800 */
[----:B------:R-:W2:Y:S01]  /*c400*/  MUFU.EX2 R35, R35 ;  /* 0x0000002300237308 */ /* 0x000ea20000000800 */
[----:B0-----:R-:W-:Y:S01]  /*c410*/  FFMA.FTZ R4, R7, R24, R37 ;  /* 0x0000001807047223 */ /* 0x001fe20000010025 */
[----:B------:R-:W-:-:S06]  /*c420*/  FFMA.FTZ R6, R13, R6, R152 ;  /* 0x000000060d067223 */ /* 0x000fcc0000010098 */
        /* <DEDUP_REMOVED lines=105> */
[----:B------:R-:W-:Y:S01]  /*cac0*/  STL [R1+0x214], R8 ;  /* 0x0002140801007387 */ /* 0x000fe20000100800 */
[----:B---3--:R-:W-:-:S05]  /*cad0*/  FADD.FTZ R5, R11, R6 ;  /* 0x000000060b057221 */ /* 0x008fca0000010000 */
[----:B------:R0:W-:Y:S04]  /*cae0*/  STL.64 [R1+0x220], R4 ;  /* 0x0002200401007387 */ /* 0x0001e80000100a00 */
[----:B------:R-:W2:Y:S01]  /*caf0*/  LD.E R12, desc[UR36][R16.64+0x240] ;  /* 0x00024024100c7980 */ /* 0x000ea2000c101900 */
[----:B------:R-:W-:-:S05]  /*cb00*/  IADD3 R6, P0, R16, 0x240, RZ ;  /* 0x0000024010067810 */ /* 0x000fca0007f1e0ff */
[----:B0-----:R-:W-:Y:S01]  /*cb10*/  IMAD.X R5, RZ, RZ, R17, P0 ;  /* 0x000000ffff057224 */ /* 0x001fe200000e0611 */
[----:B------:R-:W-:Y:S01]  /*cb20*/  LOP3.LUT R4, R6, 0x4, RZ, 0xfc, !PT ;  /* 0x0000000406047812 */ /* 0x000fe200078efcff */
[----:B--2---:R-:W-:-:S05]  /*cb30*/  FMUL.FTZ R7, R13, R12 ;  /* 0x0000000c0d077220 */ /* 0x004fca0000410000 */
[----:B------:R-:W-:Y:S04]  /*cb40*/  ST.E desc[UR36][R16.64+0x240], R7 ;  /* 0x0002400710007985 */ /* 0x000fe8000c101924 */
[----:B------:R-:W2:Y:S02]  /*cb50*/  LD.E R12, desc[UR36][R4.64] ;  /* 0x00000024040c7980 */ /* 0x000ea4000c101900 */
[----:B--2---:R-:W-:-:S05]  /*cb60*/  FMUL.FTZ R9, R13, R12 ;  /* 0x0000000c0d097220 */ /* 0x004fca0000410000 */
[----:B------:R0:W-:Y:S04]  /*cb70*/  ST.E desc[UR36][R4.64], R9 ;  /* 0x0000000904007985 */ /* 0x0001e8000c101924 */
[----:B------:R-:W0:Y:S04]  /*cb80*/  LD.E R118, desc[UR36][R16.64+0x254] ;  /* 0x0002542410767980 */ /* 0x000e28000c101900 */
[----:B------:R-:W2:Y:S04]  /*cb90*/  LD.E R8, desc[UR36][R16.64+0x434] ;  /* 0x0004342410087980 */ /* 0x000ea8000c101900 */
[----:B------:R-:W3:Y:S04]  /*cba0*/  LD.E R132, desc[UR36][R16.64+0x290] ;  /* 0x0002902410847980 */ /* 0x000ee8000c101900 */
[----:B------:R-:W4:Y:S04]  /*cbb0*/  LD.E R116, desc[UR36][R16.64+0x250] ;  /* 0x0002502410747980 */ /* 0x000f28000c101900 */
        /* <DEDUP_REMOVED lines=58> */
[C---:B0-----:R-:W-:Y:S01]  /*cf60*/  FMUL.FTZ R9, R13.reuse, R118 ;  /* 0x000000760d097220 */ /* 0x041fe20000410000 */
[----:B--2---:R-:W-:-:S04]  /*cf70*/  FMUL.FTZ R45, R13, R8 ;  /* 0x000000080d2d7220 */ /* 0x004fc80000410000 */
[----:B------:R3:W-:Y:S04]  /*cf80*/  ST.E desc[UR36][R16.64+0x254], R9 ;  /* 0x0002540910007985 */ /* 0x0007e8000c101924 */
[----:B------:R0:W-:Y:S01]  /*cf90*/  ST.E desc[UR36][R16.64+0x434], R45 ;  /* 0x0004342d10007985 */ /* 0x0001e2000c101924 */
[C---:B----4-:R-:W-:Y:S01]  /*cfa0*/  FMUL.FTZ R7, R13.reuse, R116 ;  /* 0x000000740d077220 */ /* 0x050fe20000410000 */
[C---:B---3--:R-:W-:Y:S01]  /*cfb0*/  FMUL.FTZ R9, R13.reuse, R132 ;  /* 0x000000840d097220 */ /* 0x048fe20000410000 */
[C---:B------:R-:W-:Y:S01]  /*cfc0*/  FMUL.FTZ R25, R13.reuse, R120 ;  /* 0x000000780d197220 */ /* 0x040fe20000410000 */
[----:B------:R-:W-:-:S03]  /*cfd0*/  FMUL.FTZ R27, R13, R122 ;  /* 0x0000007a0d1b7220 */ /* 0x000fc60000410000 */
[----:B------:R1:W-:Y:S01]  /*cfe0*/  ST.E desc[UR36][R16.64+0x290], R9 ;  /* 0x0002900910007985 */ /* 0x0003e2000c101924 */
[C---:B------:R-:W-:Y:S01]  /*cff0*/  FMUL.FTZ R39, R13.reuse, R124 ;  /* 0x0000007c0d277220 */ /* 0x040fe20000410000 */
[C---:B------:R-:W-:Y:S01]  /*d000*/  FMUL.FTZ R41, R13.reuse, R126 ;  /* 0x0000007e0d297220 */ /* 0x040fe20000410000 */
[C---:B------:R-:W-:Y:S01]  /*d010*/  FMUL.FTZ R43, R13.reuse, R128 ;  /* 0x000000800d2b7220 */ /* 0x040fe20000410000 */
[C---:B0-----:R-:W-:Y:S01]  /*d020*/  FMUL.FTZ R45, R13.reuse, R134 ;  /* 0x000000860d2d7220 */ /* 0x041fe20000410000 */
[C---:B------:R-:W-:Y:S01]  /*d030*/  FMUL.FTZ R47, R13.reuse, R136 ;  /* 0x000000880d2f7220 */ /* 0x040fe20000410000 */
        /* <DEDUP_REMOVED lines=13> */
[C---:B0-----:R-:W-:Y:S01]  /*d110*/  FMUL.FTZ R41, R13.reuse, R146 ;  /* 0x000000920d297220 */ /* 0x041fe20000410000 */
[C---:B-1----:R-:W-:Y:S02]  /*d120*/  FMUL.FTZ R43, R13.reuse, R148 ;  /* 0x000000940d2b7220 */ /* 0x042fe40000410000 */
[----:B------:R0:W-:Y:S01]  /*d130*/  ST.E desc[UR36][R16.64+0x2e0], R9 ;  /* 0x0002e00910007985 */ /* 0x0001e2000c101924 */
[C---:B--2---:R-:W-:Y:S01]  /*d140*/  FMUL.FTZ R45, R13.reuse, R114 ;  /* 0x000000720d2d7220 */ /* 0x044fe20000410000 */
[C---:B---3--:R-:W-:Y:S02]  /*d150*/  FMUL.FTZ R47, R13.reuse, R112 ;  /* 0x000000700d2f7220 */ /* 0x048fe40000410000 */
[----:B------:R1:W-:Y:S01]  /*d160*/  ST.E desc[UR36][R16.64+0x284], R7 ;  /* 0x0002840710007985 */ /* 0x0003e2000c101924 */
[----:B0-----:R-:W-:-:S03]  /*d170*/  FMUL.FTZ R9, R13, R92 ;  /* 0x0000005c0d097220 */ /* 0x001fc60000410000 */
[----:B------:R0:W-:Y:S01]  /*d180*/  ST.E desc[UR36][R16.64+0x2b0], R25 ;  /* 0x0002b01910007985 */ /* 0x0001e2000c101924 */
[----:B------:R-:W-:-:S03]  /*d190*/  FMUL.FTZ R49, R13, R138 ;  /* 0x0000008a0d317220 */ /* 0x000fc60000410000 */
[----:B------:R2:W-:Y:S01]  /*d1a0*/  ST.E desc[UR36][R16.64+0x2b4], R27 ;  /* 0x0002b41b10007985 */ /* 0x0005e2000c101924 */
[----:B-1----:R-:W-:-:S03]  /*d1b0*/  FMUL.FTZ R7, R13, R150 ;  /* 0x000000960d077220 */ /* 0x002fc60000410000 */
[----:B------:R1:W-:Y:S04]  /*d1c0*/  ST.E desc[UR36][R16.64+0x2c0], R39 ;  /* 0x0002c02710007985 */ /* 0x0003e8000c101924 */
[----:B------:R3:W-:Y:S01]  /*d1d0*/  ST.E desc[UR36][R16.64+0x2c4], R41 ;  /* 0x0002c42910007985 */ /* 0x0007e2000c101924 */
[----:B0-----:R-:W-:-:S03]  /*d1e0*/  FMUL.FTZ R25, R13, R110 ;  /* 0x0000006e0d197220 */ /* 0x001fc60000410000 */
[----:B------:R0:W-:Y:S01]  /*d1f0*/  ST.E desc[UR36][R16.64+0x2d0], R43 ;  /* 0x0002d02b10007985 */ /* 0x0001e2000c101924 */
[----:B--2---:R-:W-:-:S03]  /*d200*/  FMUL.FTZ R27, R13, R102 ;  /* 0x000000660d1b7220 */ /* 0x004fc60000410000 */
[----:B------:R2:W-:Y:S01]  /*d210*/  ST.E desc[UR36][R16.64+0x2f0], R45 ;  /* 0x0002f02d10007985 */ /* 0x0005e2000c101924 */
[----:B-1----:R-:W-:-:S03]  /*d220*/  FMUL.FTZ R39, R13, R108 ;  /* 0x0000006c0d277220 */ /* 0x002fc60000410000 */
[----:B------:R1:W-:Y:S01]  /*d230*/  ST.E desc[UR36][R16.64+0x2f4], R47 ;  /* 0x0002f42f10007985 */ /* 0x0003e2000c101924 */
[C---:B---3--:R-:W-:Y:S01]  /*d240*/  FMUL.FTZ R41, R13.reuse, R106 ;  /* 0x0000006a0d297220 */ /* 0x048fe20000410000 */
[C---:B0-----:R-:W-:Y:S02]  /*d250*/  FMUL.FTZ R43, R13.reuse, R104 ;  /* 0x000000680d2b7220 */ /* 0x041fe40000410000 */
[----:B------:R0:W-:Y:S01]  /*d260*/  ST.E desc[UR36][R16.64+0x330], R9 ;  /* 0x0003300910007985 */ /* 0x0001e2000c101924 */
[C---:B--2---:R-:W-:Y:S01]  /*d270*/  FMUL.FTZ R45, R13.reuse, R98 ;  /* 0x000000620d2d7220 */ /* 0x044fe20000410000 */
[C---:B-1----:R-:W-:Y:S02]  /*d280*/  FMUL.FTZ R47, R13.reuse, R96 ;  /* 0x000000600d2f7220 */ /* 0x042fe40000410000 */
[----:B------:R1:W-:Y:S01]  /*d290*/  ST.E desc[UR36][R16.64+0x2a4], R49 ;  /* 0x0002a43110007985 */ /* 0x0003e2000c101924 */
[----:B0-----:R-:W-:-:S03]  /*d2a0*/  FMUL.FTZ R9, R13, R72 ;  /* 0x000000480d097220 */ /* 0x001fc60000410000 */
[----:B------:R0:W-:Y:S04]  /*d2b0*/  ST.E desc[UR36][R16.64+0x2d4], R7 ;  /* 0x0002d40710007985 */ /* 0x0001e8000c101924 */
        /* <DEDUP_REMOVED lines=10> */
[----:B---3--:R-:W-:-:S03]  /*d360*/  FMUL.FTZ R39, R13, R88 ;  /* 0x000000580d277220 */ /* 0x008fc60000410000 */
[----:B------:R3:W-:Y:S01]  /*d370*/  ST.E desc[UR36][R16.64+0x340], R47 ;  /* 0x0003402f10007985 */ /* 0x0007e2000c101924 */
[C---:B0-----:R-:W-:Y:S01]  /*d380*/  FMUL.FTZ R41, R13.reuse, R86 ;  /* 0x000000560d297220 */ /* 0x041fe20000410000 */
[C---:B--2---:R-:W-:Y:S02]  /*d390*/  FMUL.FTZ R43, R13.reuse, R84 ;  /* 0x000000540d2b7220 */ /* 0x044fe40000410000 */
[----:B------:R0:W-:Y:S01]  /*d3a0*/  ST.E desc[UR36][R16.64+0x380], R9 ;  /* 0x0003800910007985 */ /* 0x0001e2000c101924 */
[C---:B-1----:R-:W-:Y:S01]  /*d3b0*/  FMUL.FTZ R45, R13.reuse, R78 ;  /* 0x0000004e0d2d7220 */ /* 0x042fe20000410000 */
[C---:B---3--:R-:W-:Y:S02]  /*d3c0*/  FMUL.FTZ R47, R13.reuse, R76 ;  /* 0x0000004c0d2f7220 */ /* 0x048fe40000410000 */
        /* <DEDUP_REMOVED lines=22> */
[----:B------:R0:W-:Y:S01]  /*d530*/  ST.E desc[UR36][R16.64+0x394], R49 ;  /* 0x0003943110007985 */ /* 0x0001e2000c101924 */
[----:B------:R-:W-:-:S03]  /*d540*/  FMUL.FTZ R51, R13, R51 ;  /* 0x000000330d337220 */ /* 0x000fc60000410000 */
[----:B------:R2:W-:Y:S01]  /*d550*/  ST.E desc[UR36][R16.64+0x3a0], R25 ;  /* 0x0003a01910007985 */ /* 0x0005e2000c101924 */
[----:B------:R-:W-:Y:S01]  /*d560*/  LOP3.LUT R8, R6, 0x8, RZ, 0xfc, !PT ;  /* 0x0000000806087812 */ /* 0x000fe200078efcff */
[C---:B-1----:R-:W-:Y:S02]  /*d570*/  FMUL.FTZ R7, R13.reuse, R60 ;  /* 0x0000003c0d077220 */ /* 0x042fe40000410000 */
        /* <DEDUP_REMOVED lines=14> */
[C---:B---3--:R-:W-:Y:S01]  /*d660*/  FMUL.FTZ R47, R13.reuse, R26 ;  /* 0x0000001a0d2f7220 */ /* 0x048fe20000410000 */
[----:B------:R-:W-:Y:S01]  /*d670*/  FMUL.FTZ R13, R13, R38 ;  /* 0x000000260d0d7220 */ /* 0x000fe20000410000 */
[--C-:B0-----:R-:W-:Y:S01]  /*d680*/  IMAD.MOV.U32 R9, RZ, RZ, R5.reuse ;  /* 0x000000ffff097224 */ /* 0x101fe200078e0005 */
[----:B------:R-:W-:Y:S04]  /*d690*/  ST.E desc[UR36][R16.64+0x2e4], R51 ;  /* 0x0002e43310007985 */ /* 0x000fe8000c101924 */
[----:B------:R0:W-:Y:S04]  /*d6a0*/  ST.E desc[UR36][R16.64+0x3c4], R7 ;  /* 0x0003c40710007985 */ /* 0x0001e8000c101924 */
[----:B------:R-:W-:Y:S04]  /*d6b0*/  ST.E desc[UR36][R16.64+0x3e4], R49 ;  /* 0x0003e43110007985 */ /* 0x000fe8000c101924 */
[----:B------:R1:W-:Y:S04]  /*d6c0*/  ST.E desc[UR36][R16.64+0x3f0], R25 ;  /* 0x0003f01910007985 */ /* 0x0003e8000c101924 */
[----:B------:R2:W-:Y:S04]  /*d6d0*/  ST.E desc[UR36][R16.64+0x3f4], R27 ;  /* 0x0003f41b10007985 */ /* 0x0005e8000c101924 */
[----:B------:R-:W-:Y:S04]  /*d6e0*/  ST.E desc[UR36][R16.64+0x400], R39 ;  /* 0x0004002710007985 */ /* 0x000fe8000c101924 */
[----:B------:R3:W-:Y:S04]  /*d6f0*/  ST.E desc[UR36][R16.64+0x404], R41 ;  /* 0x0004042910007985 */ /* 0x0007e8000c101924 */
[----:B------:R-:W-:Y:S04]  /*d700*/  ST.E desc[UR36][R16.64+0x410], R43 ;  /* 0x0004102b10007985 */ /* 0x000fe8000c101924 */
[----:B------:R-:W-:Y:S04]  /*d710*/  ST.E desc[UR36][R16.64+0x420], R45 ;  /* 0x0004202d10007985 */ /* 0x000fe8000c101924 */
[----:B------:R4:W-:Y:S04]  /*d720*/  ST.E desc[UR36][R16.64+0x424], R47 ;  /* 0x0004242f10007985 */ /* 0x0009e8000c101924 */
[----:B------:R4:W-:Y:S04]  /*d730*/  ST.E desc[UR36][R16.64+0x430], R13 ;  /* 0x0004300d10007985 */ /* 0x0009e8000c101924 */
[----:B0-----:R-:W1:Y:S01]  /*d740*/  LD.E R7, desc[UR36][R8.64] ;  /* 0x0000002408077980 */ /* 0x001e62000c101900 */
[----:B------:R-:W-:Y:S01]  /*d750*/  LOP3.LUT R6, R6, 0xc, RZ, 0xfc, !PT ;  /* 0x0000000c06067812 */ /* 0x000fe200078efcff */
[----:B-1----:R-:W-:Y:S01]  /*d760*/  FMUL.FTZ R25, R24, R7 ;  /* 0x0000000718197220 */ /* 0x002fe20000410000 */
[----:B------:R-:W-:-:S04]  /*d770*/  IMAD.MOV.U32 R7, RZ, RZ, R5 ;  /* 0x000000ffff077224 */ /* 0x000fc800078e0005 */
[----:B------:R0:W-:Y:S04]  /*d780*/  ST.E desc[UR36][R8.64], R25 ;  /* 0x0000001908007985 */ /* 0x0001e8000c101924 */
[----:B--2---:R-:W2:Y:S01]  /*d790*/  LD.E R27, desc[UR36][R6.64] ;  /* 0x00000024061b7980 */ /* 0x004ea2000c101900 */
[----:B------:R-:W1:Y:S01]  /*d7a0*/  S2R R116, SR_TID.X ;  /* 0x0000000000747919 */ /* 0x000e620000002100 */
[----:B--2---:R-:W-:-:S05]  /*d7b0*/  FMUL.FTZ R27, R24, R27 ;  /* 0x0000001b181b7220 */ /* 0x004fca0000410000 */
[----:B------:R2:W-:Y:S04]  /*d7c0*/  ST.E desc[UR36][R6.64], R27 ;  /* 0x0000001b06007985 */ /* 0x0005e8000c101924 */
        /* <DEDUP_REMOVED lines=54> */
[----:B---3--:R-:W3:Y:S04]  /*db30*/  LD.E R41, desc[UR36][R16.64+0x3fc] ;  /* 0x0003fc2410297980 */ /* 0x008ee8000c101900 */
[----:B----4-:R-:W4:Y:S04]  /*db40*/  LD.E R47, desc[UR36][R16.64+0x408] ;  /* 0x00040824102f7980 */ /* 0x010f28000c101900 */
[----:B------:R-:W4:Y:S04]  /*db50*/  LD.E R45, desc[UR36][R16.64+0x40c] ;  /* 0x00040c24102d7980 */ /* 0x000f28000c101900 */
[----:B------:R-:W4:Y:S04]  /*db60*/  LD.E R43, desc[UR36][R16.64+0x418] ;  /* 0x00041824102b7980 */ /* 0x000f28000c101900 */
[----:B------:R-:W4:Y:S04]  /*db70*/  LD.E R39, desc[UR36][R16.64+0x41c] ;  /* 0x00041c2410277980 */ /* 0x000f28000c101900 */
[----:B------:R-:W4:Y:S04]  /*db80*/  LD.E R13, desc[UR36][R16.64+0x428] ;  /* 0x00042824100d7980 */ /* 0x000f28000c101900 */
[----:B0-----:R-:W4:Y:S04]  /*db90*/  LD.E R25, desc[UR36][R16.64+0x42c] ;  /* 0x00042c2410197980 */ /* 0x001f28000c101900 */
[----:B--2---:R-:W2:Y:S01]  /*dba0*/  LD.E R27, desc[UR36][R16.64+0x438] ;  /* 0x00043824101b7980 */ /* 0x004ea2000c101900 */
[----:B-1----:R-:W-:Y:S01]  /*dbb0*/  SHF.R.U32.HI R116, RZ, 0x7, R116 ;  /* 0x00000007ff747819 */ /* 0x002fe20000011674 */
[C---:B------:R-:W-:Y:S01]  /*dbc0*/  FMUL.FTZ R119, R24.reuse, R119 ;  /* 0x0000007718777220 */ /* 0x040fe20000410000 */
[C---:B------:R-:W-:Y:S01]  /*dbd0*/  FMUL.FTZ R51, R24.reuse, R51 ;  /* 0x0000003318337220 */ /* 0x040fe20000410000 */
[C---:B------:R-:W-:Y:S01]  /*dbe0*/  FMUL.FTZ R55, R24.reuse, R55 ;  /* 0x0000003718377220 */ /* 0x040fe20000410000 */
[C---:B------:R-:W-:Y:S01]  /*dbf0*/  FMUL.FTZ R53, R24.reuse, R53 ;  /* 0x0000003518357220 */ /* 0x040fe20000410000 */
[C---:B------:R-:W-:Y:S01]  /*dc00*/  FMUL.FTZ R26, R24.reuse, R26 ;  /* 0x0000001a181a7220 */ /* 0x040fe20000410000 */
        /* <DEDUP_REMOVED lines=9> */
[C---:B------:R-:W-:Y:S01]  /*dca0*/  FMUL.FTZ R129, R24.reuse, R129 ;  /* 0x0000008118817220 */ /* 0x040fe20000410000 */
[C---:B------:R-:W-:Y:S01]  /*dcb0*/  FMUL.FTZ R131, R24.reuse, R131 ;  /* 0x0000008318837220 */ /* 0x040fe20000410000 */
[----:B------:R-:W-:Y:S01]  /*dcc0*/  FMUL.FTZ R133, R24, R133 ;  /* 0x0000008518857220 */ /* 0x000fe20000410000 */
[----:B0-----:R-:W-:Y:S02]  /*dcd0*/  VIADD R26, R116, 0x8 ;  /* 0x00000008741a7836 */ /* 0x001fe40000000000 */
        /* <DEDUP_REMOVED lines=43> */
[C---:B----4-:R-:W-:Y:S01]  /*df90*/  FMUL.FTZ R47, R24.reuse, R47 ;  /* 0x0000002f182f7220 */ /* 0x050fe20000410000 */
[C---:B------:R-:W-:Y:S01]  /*dfa0*/  FMUL.FTZ R45, R24.reuse, R45 ;  /* 0x0000002d182d7220 */ /* 0x040fe20000410000 */
[C---:B------:R-:W-:Y:S01]  /*dfb0*/  FMUL.FTZ R43, R24.reuse, R43 ;  /* 0x0000002b182b7220 */ /* 0x040fe20000410000 */
[C---:B------:R-:W-:Y:S01]  /*dfc0*/  FMUL.FTZ R39, R24.reuse, R39 ;  /* 0x0000002718277220 */ /* 0x040fe20000410000 */
[C---:B------:R-:W-:Y:S01]  /*dfd0*/  FMUL.FTZ R51, R24.reuse, R13 ;  /* 0x0000000d18337220 */ /* 0x040fe20000410000 */
[C---:B------:R-:W-:Y:S01]  /*dfe0*/  FMUL.FTZ R53, R24.reuse, R25 ;  /* 0x0000001918357220 */ /* 0x040fe20000410000 */
[----:B--2---:R-:W-:Y:S01]  /*dff0*/  FMUL.FTZ R55, R24, R27 ;  /* 0x0000001b18377220 */ /* 0x004fe20000410000 */
        /* <DEDUP_REMOVED lines=53> */
[----:B------:R1:W-:Y:S04]  /*e350*/  ST.E desc[UR36][R16.64+0x41c], R39 ;  /* 0x00041c2710007985 */ /* 0x0003e8000c101924 */
[----:B------:R-:W-:Y:S04]  /*e360*/  ST.E desc[UR36][R16.64+0x428], R51 ;  /* 0x0004283310007985 */ /* 0x000fe8000c101924 */
[----:B------:R-:W-:Y:S04]  /*e370*/  ST.E desc[UR36][R16.64+0x42c], R53 ;  /* 0x00042c3510007985 */ /* 0x000fe8000c101924 */
[----:B------:R-:W-:Y:S01]  /*e380*/  ST.E desc[UR36][R16.64+0x438], R55 ;  /* 0x0004383710007985 */ /* 0x000fe2000c101924 */
[----:B------:R2:W-:Y:S06]  /*e390*/  BAR.SYNC.DEFER_BLOCKING R26, 0x100 ;  /* 0x0004001a0000751d */ /* 0x0005ec0000010000 */
[----:B------:R-:W3:Y:S04]  /*e3a0*/  LDL R24, [R1+0x1f8] ;  /* 0x0001f80001187983 */ /* 0x000ee80000100800 */
[----:B0-----:R-:W4:Y:S04]  /*e3b0*/  LD.E R45, desc[UR36][R16.64+0x240] ;  /* 0x00024024102d7980 */ /* 0x001f28000c101900 */
[----:B------:R-:W3:Y:S04]  /*e3c0*/  LD.E.64 R12, desc[UR36][R16.64+0x88] ;  /* 0x00008824100c7980 */ /* 0x000ee8000c101b00 */
[----:B----4-:R0:W-:Y:S04]  /*e3d0*/  ST.E desc[UR36][R16.64+0x240], R45 ;  /* 0x0002402d10007985 */ /* 0x0101e8000c101924 */
[----:B------:R-:W4:Y:S04]  /*e3e0*/  LD.E R25, desc[UR36][R4.64] ;  /* 0x0000002404197980 */ /* 0x000f28000c101900 */
[----:B----4-:R4:W-:Y:S04]  /*e3f0*/  ST.E desc[UR36][R4.64], R25 ;  /* 0x0000001904007985 */ /* 0x0109e8000c101924 */
[----:B------:R-:W2:Y:S04]  /*e400*/  LD.E R27, desc[UR36][R8.64] ;  /* 0x00000024081b7980 */ /* 0x000ea8000c101900 */
[----:B--2---:R2:W-:Y:S04]  /*e410*/  ST.E desc[UR36][R8.64], R27 ;  /* 0x0000001b08007985 */ /* 0x0045e8000c101924 */
[----:B-1----:R-:W3:Y:S04]  /*e420*/  LD.E R39, desc[UR36][R6.64] ;  /* 0x0000002406277980 */ /* 0x002ee8000c101900 */
[----:B---3--:R1:W-:Y:S04]  /*e430*/  ST.E desc[UR36][R6.64], R39 ;  /* 0x0000002706007985 */ /* 0x0083e8000c101924 */
[----:B------:R-:W3:Y:S04]  /*e440*/  LD.E R41, desc[UR36][R16.64+0x250] ;  /* 0x0002502410297980 */ /* 0x000ee8000c101900 */
[----:B------:R-:W3:Y:S04]  /*e450*/  LD.E R43, desc[UR36][R16.64+0x254] ;  /* 0x00025424102b7980 */ /* 0x000ee8000c101900 */
        /* <DEDUP_REMOVED lines=16> */
[----:B--2---:R-:W2:Y:S04]  /*e560*/  LD.E R27, desc[UR36][R16.64+0x298] ;  /* 0x00029824101b7980 */ /* 0x004ea8000c101900 */
        /* <DEDUP_REMOVED lines=121> */
[----:B------:R0:W-:Y:S04]  /*ed00*/  ST.E desc[UR36][R16.64+0x290], R25 ;  /* 0x0002901910007985 */ /* 0x0001e8000c101924 */
[----:B------:R-:W-:Y:S04]  /*ed10*/  ST.E desc[UR36][R16.64+0x294], R26 ;  /* 0x0002941a10007985 */ /* 0x000fe8000c101924 */
[----:B--2---:R1:W-:Y:S04]  /*ed20*/  ST.E desc[UR36][R16.64+0x298], R27 ;  /* 0x0002981b10007985 */ /* 0x0043e8000c101924 */
[----:B------:R2:W-:Y:S04]  /*ed30*/  ST.E desc[UR36][R16.64+0x29c], R38 ;  /* 0x00029c2610007985 */ /* 0x0005e8000c101924 */
[----:B------:R2:W-:Y:S04]  /*ed40*/  ST.E desc[UR36][R16.64+0x2a0], R39 ;  /* 0x0002a02710007985 */ /* 0x0005e8000c101924 */
        /* <DEDUP_REMOVED lines=103> */
[----:B0-----:R-:W4:Y:S01]  /*f3c0*/  LDL R25, [R1+0x68] ;  /* 0x0000680001197983 */ /* 0x001f220000100800 */
[----:B------:R-:W-:-:S02]  /*f3d0*/  IMAD R12, R24, 0xc00, R12 ;  /* 0x00000c00180c7824 */ /* 0x000fc400078e020c */
[----:B-1----:R-:W-:Y:S01]  /*f3e0*/  IMAD.MOV.U32 R27, RZ, RZ, R13 ;  /* 0x000000ffff1b7224 */ /* 0x002fe200078e000d */
[----:B------:R-:W-:Y:S01]  /*f3f0*/  F2FP.F16.F32.PACK_AB R153, R153, R37 ;  /* 0x000000259999723e */ /* 0x000fe200000000ff */
[----:B------:R-:W-:Y:S01]  /*f400*/  VIADD R24, R12, 0x80 ;  /* 0x000000800c187836 */ /* 0x000fe20000000000 */
[----:B------:R-:W-:Y:S01]  /*f410*/  F2FP.F16.F32.PACK_AB R154, R36, R154 ;  /* 0x0000009a249a723e */ /* 0x000fe200000000ff */
[----:B------:R-:W-:Y:S01]  /*f420*/  VIADD R26, R12, 0x100 ;  /* 0x000001000c1a7836 */ /* 0x000fe20000000000 */
[----:B------:R-:W-:Y:S01]  /*f430*/  R2UR UR15, R27 ;  /* 0x000000001b0f72ca */ /* 0x000fe200000e0000 */
[----:B------:R-:W4:Y:S01]  /*f440*/  LD.E R36, desc[UR36][R16.64+0x270] ;  /* 0x0002702410247980 */ /* 0x000f22000c101900 */
[----:B------:R-:W-:Y:S02]  /*f450*/  R2UR UR10, R24 ;  /* 0x00000000180a72ca */ /* 0x000fe400000e0000 */
[----:B------:R-:W-:Y:S01]  /*f460*/  R2UR UR14, R26 ;  /* 0x000000001a0e72ca */ /* 0x000fe200000e0000 */
[----:B------:R-:W4:Y:S01]  /*f470*/  LD.E R24, desc[UR36][R16.64+0x240] ;  /* 0x0002402410187980 */ /* 0x000f22000c101900 */
[----:B------:R-:W-:-:S02]  /*f480*/  F2FP.F16.F32.PACK_AB R155, R155, R35 ;  /* 0x000000239b9b723e */ /* 0x000fc400000000ff */
[----:B------:R-:W-:Y:S01]  /*f490*/  F2FP.F16.F32.PACK_AB R156, R156, R34 ;  /* 0x000000229c9c723e */ /* 0x000fe200000000ff */
[----:B------:R-:W4:Y:S01]  /*f4a0*/  LD.E R35, desc[UR36][R16.64+0x26c] ;  /* 0x00026c2410237980 */ /* 0x000f22000c101900 */
[----:B------:R-:W-:Y:S02]  /*f4b0*/  F2FP.F16.F32.PACK_AB R157, R157, R33 ;  /* 0x000000219d9d723e */ /* 0x000fe400000000ff */
[----:B------:R-:W-:Y:S01]  /*f4c0*/  F2FP.F16.F32.PACK_AB R158, R158, R32 ;  /* 0x000000209e9e723e */ /* 0x000fe200000000ff */
[----:B------:R-:W4:Y:S01]  /*f4d0*/  LD.E R33, desc[UR36][R16.64+0x264] ;  /* 0x0002642410217980 */ /* 0x000f22000c101900 */
[----:B------:R-:W-:Y:S02]  /*f4e0*/  F2FP.F16.F32.PACK_AB R159, R159, R31 ;  /* 0x0000001f9f9f723e */ /* 0x000fe400000000ff */
[----:B------:R-:W-:Y:S01]  /*f4f0*/  F2FP.F16.F32.PACK_AB R160, R160, R30 ;  /* 0x0000001ea0a0723e */ /* 0x000fe200000000ff */
[----:B------:R-:W4:Y:S01]  /*f500*/  LD.E R31, desc[UR36][R16.64+0x25c] ;  /* 0x00025c24101f7980 */ /* 0x000f22000c101900 */
[----:B------:R-:W-:-:S02]  /*f510*/  F2FP.F16.F32.PACK_AB R161, R161, R29 ;  /* 0x0000001da1a1723e */ /* 0x000fc400000000ff */
[----:B------:R-:W-:Y:S01]  /*f520*/  F2FP.F16.F32.PACK_AB R162, R162, R28 ;  /* 0x0000001ca2a2723e */ /* 0x000fe200000000ff */
[----:B------:R-:W4:Y:S04]  /*f530*/  LD.E R29, desc[UR36][R16.64+0x254] ;  /* 0x00025424101d7980 */ /* 0x000f28000c101900 */
[----:B------:R-:W4:Y:S04]  /*f540*/  LD.E R28, desc[UR36][R16.64+0x250] ;  /* 0x00025024101c7980 */ /* 0x000f28000c101900 */
[----:B------:R-:W4:Y:S04]  /*f550*/  LD.E R30, desc[UR36][R16.64+0x258] ;  /* 0x00025824101e7980 */ /* 0x000f28000c101900 */
[----:B------:R-:W4:Y:S04]  /*f560*/  LD.E R32, desc[UR36][R16.64+0x260] ;  /* 0x0002602410207980 */ /* 0x000f28000c101900 */
[----:B------:R-:W4:Y:S04]  /*f570*/  LD.E R34, desc[UR36][R16.64+0x268] ;  /* 0x0002682410227980 */ /* 0x000f28000c101900 */
        /* <DEDUP_REMOVED lines=8> */
[----:B---3--:R-:W2:Y:S04]  /*f600*/  LD.E R45, desc[UR36][R16.64+0x294] ;  /* 0x00029424102d7980 */ /* 0x008ea8000c101900 */
        /* <DEDUP_REMOVED lines=54> */
[----:B------:R-:W-:Y:S01]  /*f970*/  ISETP.NE.U32.AND P0, PT, R25, RZ, PT ;  /* 0x000000ff1900720c */ /* 0x000fe20003f05070 */
[----:B------:R-:W-:-:S02]  /*f980*/  IMAD.MOV.U32 R25, RZ, RZ, R13 ;  /* 0x000000ffff197224 */ /* 0x000fc400078e000d */
[----:B------:R-:W2:Y:S03]  /*f990*/  LD.E R100, desc[UR36][R16.64+0x370] ;  /* 0x0003702410647980 */ /* 0x000ea6000c101900 */
        /* <DEDUP_REMOVED lines=56> */
[----:B------:R-:W-:Y:S02]  /*fd20*/  R2UR UR7, R13 ;  /* 0x000000000d0772ca */ /* 0x000fe400000e0000 */
[----:B------:R-:W-:Y:S01]  /*fd30*/  F2FP.F16.F32.PACK_AB R152, R15, R152 ;  /* 0x000000980f98723e */ /* 0x000fe200000000ff */
[----:B------:R-:W-:-:S03]  /*fd40*/  VOTEU.ANY UP0, P0 ;  /* 0x00000000003f7886 */ /* 0x000fc60000000100 */
[----:B--2---:R-:W-:-:S07]  /*fd50*/  WARPGROUP.ARRIVE ;  /* 0x00000000000079c5 */ /* 0x004fce0000000000 */
[----:B------:R-:W-:Y:S01]  /*fd60*/  HGMMA.64x256x16.F32 R24, R152, gdesc[UR4].tnspB, R24, UP0, gsb0 ;  /* 0x43e0000498187df0 */ /* 0x000fe2000b800818 */
[----:B------:R-:W-:Y:S02]  /*fd70*/  F2FP.F16.F32.PACK_AB R163, R14, R163 ;  /* 0x000000a30ea3723e */ /* 0x000fe400000000ff */
        /* <DEDUP_REMOVED lines=131> */
[----:B------:R-:W-:Y:S01]  /*105b0*/  STL [R1+0x68], R0 ;  /* 0x0000680001007387 */ /* 0x000fe20000100800 */
[----:B------:R-:W-:Y:S02]  /*105c0*/  VIADD R14, R12, 0x180 ;  /* 0x000001800c0e7836 */ /* 0x000fe40000000000 */
[----:B------:R-:W-:-:S03]  /*105d0*/  IMAD.MOV.U32 R15, RZ, RZ, R13 ;  /* 0x000000ffff0f7224 */ /* 0x000fc600078e000d */
[----:B------:R-:W-:Y:S02]  /*105e0*/  R2UR UR6, R14 ;  /* 0x000000000e0672ca */ /* 0x000fe400000e0000 */
[----:B------:R-:W-:Y:S02]  /*105f0*/  R2UR UR7, R15 ;  /* 0x000000000f0772ca */ /* 0x000fe400000e0000 */
[----:B------:R-:W-:Y:S02]  /*10600*/  F2FP.F16.F32.PACK_AB R152, R223, R222 ;  /* 0x000000dedf98723e */ /* 0x000fe400000000ff */
[----:B------:R-:W-:Y:S02]  /*10610*/  F2FP.F16.F32.PACK_AB R153, R221, R220 ;  /* 0x000000dcdd99723e */ /* 0x000fe400000000ff */
[----:B------:R-:W-:Y:S02]  /*10620*/  F2FP.F16.F32.PACK_AB R154, R219, R218 ;  /* 0x000000dadb9a723e */ /* 0x000fe400000000ff */
[----:B------:R-:W-:Y:S01]  /*10630*/  F2FP.F16.F32.PACK_AB R155, R175, R174 ;  /* 0x000000aeaf9b723e */ /* 0x000fe200000000ff */
[----:B------:R-:W-:-:S02]  /*10640*/  WARPGROUP.DEPBAR.LE gsb0, 0x0 ;  /* 0x00008000000079c5 */ /* 0x000fc40000010000 */
        /* <DEDUP_REMOVED lines=132> */
[----:B------:R-:W-:Y:S01]  /*10e90*/  IMAD.MOV.U32 R15, RZ, RZ, R13 ;  /* 0x000000ffff0f7224 */ /* 0x000fe200078e000d */
        /* <DEDUP_REMOVED lines=131> */
[----:B------:R-:W-:Y:S01]  /*116d0*/  R2UR UR6, R14 ;  /* 0x000000000e0672ca */ /* 0x000fe200000e0000 */
[----:B------:R-:W-:Y:S01]  /*116e0*/  STL [R1+0x68], R0 ;  /* 0x0000680001007387 */ /* 0x000fe20000100800 */
[----:B------:R-:W-:Y:S01]  /*116f0*/  R2UR UR7, R15 ;  /* 0x000000000f0772ca */ /* 0x000fe200000e0000 */
[----:B------:R-:W-:Y:S01]  /*11700*/  VIADD R12, R12, 0x280 ;  /* 0x000002800c0c7836 */ /* 0x000fe20000000000 */
[----:B------:R-:W-:Y:S02]  /*11710*/  WARPGROUP.DEPBAR.LE gsb0, 0x0 ;  /* 0x00008000000079c5 */ /* 0x000fe40000010000 */
[----:B------:R-:W-:Y:S01]  /*11720*/  ST.E desc[UR36][R16.64+0x240], R24 ;  /* 0x0002401810007985 */ /* 0x000fe2000c101924 */
[----:B------:R-:W-:Y:S02]  /*11730*/  F2FP.F16.F32.PACK_AB R152, R173, R172 ;  /* 0x000000acad98723e */ /* 0x000fe400000000ff */
[----:B------:R-:W-:Y:S01]  /*11740*/  F2FP.F16.F32.PACK_AB R153, R171, R170 ;  /* 0x000000aaab99723e */ /* 0x000fe200000000ff */
[----:B------:R-:W-:Y:S01]  /*11750*/  ST.E desc[UR36][R4.64], R25 ;  /* 0x0000001904007985 */ /* 0x000fe2000c101924 */
[----:B------:R-:W-:-:S02]  /*11760*/  F2FP.F16.F32.PACK_AB R154, R168, R169 ;  /* 0x000000a9a89a723e */ /* 0x000fc400000000ff */
[----:B------:R-:W-:Y:S01]  /*11770*/  F2FP.F16.F32.PACK_AB R155, R167, R166 ;  /* 0x000000a6a79b723e */ /* 0x000fe200000000ff */
        /* <DEDUP_REMOVED lines=266> */
[----:B------:R-:W-:Y:S02]  /*12820*/  STL [R1+0x68], R0 ;  /* 0x0000680001007387 */ /* 0x000fe40000100800 */
        /* <DEDUP_REMOVED lines=129> */
[----:B------:R0:W-:Y:S04]  /*13040*/  STL [R1+0x68], R0 ;  /* 0x0000680001007387 */ /* 0x0001e80000100800 */
[----:B------:R-:W2:Y:S04]  /*13050*/  LD.E R3, desc[UR36][R16.64+0x240] ;  /* 0x0002402410037980 */ /* 0x000ea8000c101900 */
[----:B--2---:R1:W-:Y:S04]  /*13060*/  ST.E desc[UR36][R16.64+0x240], R3 ;  /* 0x0002400310007985 */ /* 0x0043e8000c101924 */
[----:B------:R-:W2:Y:S04]  /*13070*/  LD.E R11, desc[UR36][R4.64] ;  /* 0x00000024040b7980 */ /* 0x000ea8000c101900 */
[----:B--2---:R2:W-:Y:S04]  /*13080*/  ST.E desc[UR36][R4.64], R11 ;  /* 0x0000000b04007985 */ /* 0x0045e8000c101924 */
[----:B------:R-:W3:Y:S04]  /*13090*/  LD.E R13, desc[UR36][R8.64] ;  /* 0x00000024080d7980 */ /* 0x000ee8000c101900 */
[----:B---3--:R3:W-:Y:S04]  /*130a0*/  ST.E desc[UR36][R8.64], R13 ;  /* 0x0000000d08007985 */ /* 0x0087e8000c101924 */
[----:B------:R-:W4:Y:S04]  /*130b0*/  LD.E R15, desc[UR36][R6.64] ;  /* 0x00000024060f7980 */ /* 0x000f28000c101900 */
[----:B----4-:R4:W-:Y:S04]  /*130c0*/  ST.E desc[UR36][R6.64], R15 ;  /* 0x0000000f06007985 */ /* 0x0109e8000c101924 */
[----:B0-----:R-:W4:Y:S04]  /*130d0*/  LD.E R0, desc[UR36][R16.64+0x3b0] ;  /* 0x0003b02410007980 */ /* 0x001f28000c101900 */
        /* <DEDUP_REMOVED lines=124> */
[----:B0-----:R-:W4:Y:S04]  /*138a0*/  LD.E R0, desc[UR36][R16.64+0x28] ;  /* 0x0000282410007980 */ /* 0x001f28000c101900 */
[----:B------:R-:W-:Y:S04]  /*138b0*/  ST.E desc[UR36][R16.64+0x250], R19 ;  /* 0x0002501310007985 */ /* 0x000fe8000c101924 */
[----:B------:R-:W-:Y:S04]  /*138c0*/  ST.E desc[UR36][R16.64+0x254], R21 ;  /* 0x0002541510007985 */ /* 0x000fe8000c101924 */
[----:B------:R-:W-:Y:S04]  /*138d0*/  ST.E desc[UR36][R16.64+0x258], R25 ;  /* 0x0002581910007985 */ /* 0x000fe8000c101924 */
[----:B------:R-:W-:Y:S04]  /*138e0*/  ST.E desc[UR36][R16.64+0x25c], R27 ;  /* 0x00025c1b10007985 */ /* 0x000fe8000c101924 */
[----:B------:R0:W-:Y:S04]  /*138f0*/  ST.E desc[UR36][R16.64+0x260], R3 ;  /* 0x0002600310007985 */ /* 0x0001e8000c101924 */
[----:B------:R1:W-:Y:S04]  /*13900*/  ST.E desc[UR36][R16.64+0x264], R29 ;  /* 0x0002641d10007985 */ /* 0x0003e8000c101924 */
[----:B--2---:R1:W-:Y:S04]  /*13910*/  ST.E desc[UR36][R16.64+0x268], R5 ;  /* 0x0002680510007985 */ /* 0x0043e8000c101924 */
[----:B------:R1:W-:Y:S04]  /*13920*/  ST.E desc[UR36][R16.64+0x26c], R11 ;  /* 0x00026c0b10007985 */ /* 0x0003e8000c101924 */
[----:B---3--:R1:W-:Y:S04]  /*13930*/  ST.E desc[UR36][R16.64+0x270], R9 ;  /* 0x0002700910007985 */ /* 0x0083e8000c101924 */
        /* <DEDUP_REMOVED lines=114> */
[----:B0-----:R1:W5:Y:S01]  /*14060*/  LDL R3, [R1+0x1f8] ;  /* 0x0001f80001037983 */ /* 0x0013620000100800 */
[----:B------:R-:W-:-:S04]  /*14070*/  LOP3.LUT R0, R0, 0x1, RZ, 0xfc, !PT ;  /* 0x0000000100007812 */ /* 0x000fc800078efcff */
[----:B------:R-:W-:Y:S01]  /*14080*/  ISETP.NE.AND P0, PT, R0, 0x3, PT ;  /* 0x000000030000780c */ /* 0x000fe20003f05270 */
[----:B------:R-:W-:-:S12]  /*14090*/  BSSY B0, `(.L_x_12681) ;  /* 0x0000003000007945 */ /* 0x000fd80003800000 */
[----:B-1----:R-:W-:Y:S05]  /*140a0*/  @!P0 BRA `(.L_x_12682) ;  /* 0x0000000000048947 */ /* 0x002fea0003800000 */
[----:B------:R-:W-:Y:S01]  /*140b0*/  BPT.TRAP 0x1 ;  /* 0x000000040000795c */ /* 0x000fe20000300000 */
.L_x_12682:
[----:B------:R-:W-:Y:S05]  /*140c0*/  BSYNC B0 ;  /* 0x0000000000007941 */ /* 0x000fea0003800000 */
.L_x_12681:
[----:B------:R-:W2:Y:S04]  /*140d0*/  LD.E.64 R4, desc[UR36][R16.64+0x48] ;  /* 0x0000482410047980 */ /* 0x000ea8000c101b00 */
[----:B------:R-:W3:Y:S01]  /*140e0*/  LD.E R0, desc[UR36][R16.64+0x34] ;  /* 0x0000342410007980 */ /* 0x000ee2000c101900 */
[C---:B------:R-:W-:Y:S01]  /*140f0*/  ISETP.GT.AND P0, PT, R10.reuse, R2, PT ;  /* 0x000000020a00720c */ /* 0x040fe20003f04270 */
[----:B------:R-:W-:Y:S01]  /*14100*/  VIADD R10, R10, 0xffffffff ;  /* 0xffffffff0a0a7836 */ /* 0x000fe20000000000 */
[----:B--2---:R-:W-:-:S05]  /*14110*/  MOV R4, R4 ;  /* 0x0000000400047202 */ /* 0x004fca0000000f00 */
[----:B-----5:R-:W-:-:S05]  /*14120*/  IMAD R3, R3, 0x8, R4 ;  /* 0x0000000803037824 */ /* 0x020fca00078e0204 */
[----:B---3--:R-:W-:-:S04]  /*14130*/  PRMT R0, R0, 0x654, R3 ;  /* 0x0000065400007816 */ /* 0x008fc80000000003 */
[----:B------:R0:W-:Y:S01]  /*14140*/  SYNCS.ARRIVE.TRANS64.RED.A1T0 RZ, [R0+URZ], RZ ;  /* 0x000000ff00ff79a7 */ /* 0x0001e2000810043f */
[----:B------:R-:W-:Y:S05]  /*14150*/  @P0 BRA `(.L_x_12683) ;  /* 0xffffff6000540947 */ /* 0x000fea000383ffff */
.L_x_12664:
[----:B------:R-:W-:-:S13]  /*14160*/  ISETP.GE.AND P0, PT, R10, UR40, PT ;  /* 0x000000280a007c0c */ /* 0x000fda000bf06270 */
[----:B------:R-:W-:Y:S05]  /*14170*/  @!P0 BRA `(.L_x_12684) ;  /* 0x000000b000988947 */ /* 0x000fea0003800000 */
[----:B------:R1:W5:Y:S01]  /*14180*/  LDL.64 R2, [R1+0x158] ;  /* 0x0001580001027983 */ /* 0x0003620000100a00 */
[----:B------:R-:W-:-:S05]  /*14190*/  IADD3 R4, P0, R16, 0x28, RZ ;  /* 0x0000002810047810 */ /* 0x000fca0007f1e0ff */
[----:B------:R-:W-:-:S08]  /*141a0*/  IMAD.X R5, RZ, RZ, R17, P0 ;  /* 0x000000ffff057224 */ /* 0x000fd000000e0611 */
.L_x_12713:
[----:B--2--5:R-:W2:Y:S04]  /*141b0*/  LD.E R7, desc[UR36][R2.64] ;  /* 0x0000002402077980 */ /* 0x024ea8000c101900 */
[----:B0-----:R-:W3:Y:S01]  /*141c0*/  LD.E R0, desc[UR36][R2.64+0x8] ;  /* 0x0000082402007980 */ /* 0x001ee2000c101900 */
        /* <DEDUP_REMOVED lines=10> */
[----:B------:R-:W2:Y:S01]  /*14270*/  LDL R0, [R1] ;  /* 0x0000000001007983 */ /* 0x000ea20000100800 */
[----:B------:R-:W-:Y:S05]  /*14280*/  YIELD ;  /* 0x0000000000007946 */ /* 0x000fea0003800000 */
[----:B------:R-:W-:Y:S01]  /*14290*/  BSSY B0, `(.L_x_12685) ;  /* 0x0000006000007945 */ /* 0x000fe20003800000 */
[----:B---3--:R-:W-:Y:S01]  /*142a0*/  @!P0 IMAD.MOV.U32 R7, RZ, RZ, RZ ;  /* 0x000000ffff078224 */ /* 0x008fe200078e00ff */
[----:B--2---:R-:W-:-:S04]  /*142b0*/  LOP3.LUT R0, R0, 0x1, RZ, 0xfc, !PT ;  /* 0x0000000100007812 */ /* 0x004fc800078efcff */
[----:B------:R-:W-:-:S13]  /*142c0*/  ISETP.NE.AND P1, PT, R0, 0x3, PT ;  /* 0x000000030000780c */ /* 0x000fda0003f25270 */
[----:B0-----:R-:W-:Y:S05]  /*142d0*/  @!P1 BRA `(.L_x_12686) ;  /* 0x0000000000049947 */ /* 0x001fea0003800000 */
[----:B------:R-:W-:Y:S01]  /*142e0*/  BPT.TRAP 0x1 ;  /* 0x000000040000795c */ /* 0x000fe20000300000 */
.L_x_12686:
[----:B------:R-:W-:Y:S05]  /*142f0*/  BSYNC B0 ;  /* 0x0000000000007941 */ /* 0x000fea0003800000 */
.L_x_12685:
[----:B------:R-:W2:Y:S01]  /*14300*/  LDL.64 R8, [R1+0x18] ;  /* 0x0000180001087983 */ /* 0x000ea20000100a00 */
[----:B-----5:R-:W-:Y:S02]  /*14310*/  SHF.L.U32 R12, R11, 0x1f, RZ ;  /* 0x0000001f0b0c7819 */ /* 0x020fe400000006ff */
[----:B--2---:R-:W-:-:S05]  /*14320*/  MOV R8, R8 ;  /* 0x0000000800087202 */ /* 0x004fca0000000f00 */
[----:B------:R-:W-:-:S04]  /*14330*/  IMAD R7, R7, 0x8, R8 ;  /* 0x0000000807077824 */ /* 0x000fc800078e0208 */
[----:B------:R0:W2:Y:S01]  /*14340*/  SYNCS.PHASECHK.TRANS64.TRYWAIT P0, [R7+URZ], R12 ;  /* 0x0000000c070075a7 */ /* 0x0000a2000800017f */
[----:B------:R0:W5:Y:S04]  /*14350*/  LD.E R0, desc[UR36][R2.64] ;  /* 0x0000002402007980 */ /* 0x000168000c101900 */
[----:B------:R0:W5:Y:S01]  /*14360*/  LD.E R6, desc[UR36][R2.64+0x4] ;  /* 0x0000042402067980 */ /* 0x000162000c101900 */
[----:B------:R-:W-:Y:S04]  /*14370*/  BSSY B0, `(.L_x_12687) ;  /* 0x0000003000007945 */ /* 0x000fe80003800000 */
[----:B------:R-:W-:Y:S05]  /*14380*/  @!P1 BRA `(.L_x_12688) ;  /* 0x0000000000049947 */ /* 0x000fea0003800000 */
[----:B------:R-:W-:Y:S01]  /*14390*/  BPT.TRAP 0x1 ;  /* 0x000000040000795c */ /* 0x000fe20000300000 */
.L_x_12688:
[----:B------:R-:W-:Y:S05]  /*143a0*/  BSYNC B0 ;  /* 0x0000000000007941 */ /* 0x000fea0003800000 */
.L_x_12687:
[----:B------:R-:W-:Y:S04]  /*143b0*/  BSSY B0, `(.L_x_12689) ;  /* 0x0000006000007945 */ /* 0x000fe80003800000 */
[----:B--2---:R-:W-:Y:S05]  /*143c0*/  @P0 BRA `(.L_x_12690) ;  /* 0x0000000000100947 */ /* 0x004fea0003800000 */
[----:B-----5:R-:W-:Y:S01]  /*143d0*/  IMAD R0, R0, 0x8, R8 ;  /* 0x0000000800007824 */ /* 0x020fe200078e0208 */
[----:B0-----:R-:W-:-:S04]  /*143e0*/  SHF.L.U32 R7, R6, 0x1f, RZ ;  /* 0x0000001f06077819 */ /* 0x001fc800000006ff */
[----:B------:R-:W0:Y:S02]  /*143f0*/  SYNCS.PHASECHK.TRANS64.TRYWAIT P0, [R0+URZ], R7 ;  /* 0x00000007000075a7 */ /* 0x000e24000800017f */
[----:B0-----:R-:W-:Y:S05]  /*14400*/  @!P0 BRA `(.L_x_12691) ;  /* 0x0000018000748947 */ /* 0x001fea0003800000 */
.L_x_12690:
[----:B------:R-:W-:Y:S05]  /*14410*/  BSYNC B0 ;  /* 0x0000000000007941 */ /* 0x000fea0003800000 */
.L_x_12689:
[----:B------:R-:W2:Y:S04]  /*14420*/  LD.E R11, desc[UR36][R2.64] ;  /* 0x00000024020b7980 */ /* 0x000ea8000c101900 */
[----:B------:R-:W2:Y:S01]  /*14430*/  LDL.64 R14, [R1+0x80] ;  /* 0x00008000010e7983 */ /* 0x000ea20000100a00 */
[----:B------:R-:W-:Y:S05]  /*14440*/  WARPSYNC.ALL ;  /* 0x0000000000007948 */ /* 0x000fea0003800000 */
[----:B------:R-:W3:Y:S04]  /*14450*/  LDL.64 R18, [R1+0x78] ;  /* 0x0000780001127983 */ /* 0x000ee80000100a00 */
[----:B0----5:R-:W4:Y:S04]  /*14460*/  LDL.64 R6, [R1+0x78] ;  /* 0x0000780001067983 */ /* 0x021f280000100a00 */
[----:B------:R-:W4:Y:S01]  /*14470*/  LDL.64 R8, [R1+0x78] ;  /* 0x0000780001087983 */ /* 0x000f220000100a00 */
[----:B--2---:R-:W-:Y:S01]  /*14480*/  IMAD R14, R11, 0x300, R14 ;  /* 0x000003000b0e7824 */ /* 0x004fe200078e020e */
[----:B------:R-:W-:-:S02]  /*14490*/  R2UR UR7, R15 ;  /* 0x000000000f0772ca */ /* 0x000fc400000e0000 */
[----:B------:R-:W2:Y:S01]  /*144a0*/  LDL.64 R12, [R1+0x78] ;  /* 0x00007800010c7983 */ /* 0x000ea20000100a00 */
        /* <DEDUP_REMOVED lines=26> */
[--C-:B------:R-:W-:Y:S01]  /*14650*/  IMAD.MOV.U32 R7, RZ, RZ, R15.reuse ;  /* 0x000000ffff077224 */ /* 0x100fe200078e000f */
[----:B------:R-:W-:Y:S01]  /*14660*/  HGMMA.64x96x16.F32 R24, gdesc[UR4], R24, gsb0 ;  /* 0x01600000041879f0 */ /* 0x000fe20008000818 */
[----:B------:R-:W-:Y:S01]  /*14670*/  R2UR UR4, R8 ;  /* 0x00000000080472ca */ /* 0x000fe200000e0000 */
[----:B--2---:R-:W-:Y:S01]  /*14680*/  VIADD R12, R12, 0x6 ;  /* 0x000000060c0c7836 */ /* 0x004fe20000000000 */
[----:B------:R-:W-:Y:S01]  /*14690*/  R2UR UR6, R6 ;  /* 0x00000000060672ca */ /* 0x000fe200000e0000 */
[----:B------:R-:W-:Y:S01]  /*146a0*/  VIADD R6, R14, 0x6 ;  /* 0x000000060e067836 */ /* 0x000fe20000000000 */
[----:B------:R-:W-:Y:S01]  /*146b0*/  R2UR UR7, R7 ;  /* 0x00000000070772ca */ /* 0x000fe200000e0000 */
[----:B------:R-:W-:Y:S01]  /*146c0*/  IMAD.MOV.U32 R7, RZ, RZ, R15 ;  /* 0x000000ffff077224 */ /* 0x000fe200078e000f */
        /* <DEDUP_REMOVED lines=14> */
[----:B0-----:R-:W-:Y:S05]  /*147b0*/  @!P0 BRA `(.L_x_12693) ;  /* 0x0000000000048947 */ /* 0x001fea0003800000 */
[----:B------:R-:W-:Y:S01]  /*147c0*/  BPT.TRAP 0x1 ;  /* 0x000000040000795c */ /* 0x000fe20000300000 */
.L_x_12693:
[----:B------:R-:W-:Y:S05]  /*147d0*/  BSYNC B0 ;  /* 0x0000000000007941 */ /* 0x000fea0003800000 */
.L_x_12692:
        /* <DEDUP_REMOVED lines=11> */
[----:B0-2---:R-:W-:Y:S05]  /*14890*/  @!P1 BRA `(.L_x_12695) ;  /* 0x0000000000049947 */ /* 0x005fea0003800000 */
[----:B------:R-:W-:Y:S01]  /*148a0*/  BPT.TRAP 0x1 ;  /* 0x000000040000795c */ /* 0x000fe20000300000 */
.L_x_12695:
[----:B------:R-:W-:Y:S05]  /*148b0*/  BSYNC B0 ;  /* 0x0000000000007941 */ /* 0x000fea0003800000 */
.L_x_12694:
        /* <DEDUP_REMOVED lines=8> */
.L_x_12697:
[----:B------:R-:W-:Y:S05]  /*14940*/  BSYNC B0 ;  /* 0x0000000000007941 */ /* 0x000fea0003800000 */
.L_x_12696:
[----:B------:R-:W2:Y:S04]  /*14950*/  LD.E R19, desc[UR36][R2.64] ;  /* 0x0000002402137980 */ /* 0x000ea8000c101900 */
[----:B------:R-:W2:Y:S04]  /*14960*/  LDL.64 R4, [R1+0xf8] ;  /* 0x0000f80001047983 */ /* 0x000ea80000100a00 */
[----:B------:R-:W3:Y:S04]  /*14970*/  LDL R11, [R1+0x70] ;  /* 0x00007000010b7983 */ /* 0x000ee80000100800 */
[----:B0----5:R-:W4:Y:S04]  /*14980*/  LDL.64 R6, [R1+0xf0] ;  /* 0x0000f00001067983 */ /* 0x021f280000100a00 */
[----:B------:R-:W4:Y:S04]  /*14990*/  LDL.64 R14, [R1+0xf0] ;  /* 0x0000f000010e7983 */ /* 0x000f280000100a00 */
[----:B------:R-:W4:Y:S04]  /*149a0*/  LDL.64 R12, [R1+0xf0] ;  /* 0x0000f000010c7983 */ /* 0x000f280000100a00 */
[----:B------:R-:W4:Y:S01]  /*149b0*/  LDL.64 R8, [R1+0xf0] ;  /* 0x0000f00001087983 */ /* 0x000f220000100a00 */
[----:B------:R-:W-:Y:S05]  /*149c0*/  WARPSYNC.ALL ;  /* 0x0000000000007948 */ /* 0x000fea0003800000 */
[----:B------:R-:W-:Y:S01]  /*149d0*/  WARPGROUP.ARRIVE ;  /* 0x00000000000079c5 */ /* 0x000fe20000000000 */
[----:B--2---:R-:W-:Y:S01]  /*149e0*/  IMAD R4, R19, 0xc00, R4 ;  /* 0x00000c0013047824 */ /* 0x004fe200078e0204 */
[----:B------:R-:W-:-:S02]  /*149f0*/  R2UR UR7, R5 ;  /* 0x00000000050772ca */ /* 0x000fc400000e0000 */
[----:B---3--:R-:W-:Y:S02]  /*14a00*/  ISETP.NE.U32.AND P0, PT, R11, RZ, PT ;  /* 0x000000ff0b00720c */ /* 0x008fe40003f05070 */
[----:B------:R-:W-:Y:S02]  /*14a10*/  R2UR UR6, R4 ;  /* 0x00000000040672ca */ /* 0x000fe400000e0000 */
[----:B----4-:R-:W-:Y:S02]  /*14a20*/  R2UR UR4, R6 ;  /* 0x00000000060472ca */ /* 0x010fe400000e0000 */
[----:B------:R-:W-:Y:S02]  /*14a30*/  R2UR UR5, R7 ;  /* 0x00000000070572ca */ /* 0x000fe400000e0000 */
[----:B------:R-:W2:Y:S05]  /*14a40*/  LDL.64 R6, [R1+0xf0] ;  /* 0x0000f00001067983 */ /* 0x000eaa0000100a00 */
        /* <DEDUP_REMOVED lines=150> */
[----:B------:R-:W-:Y:S01]  /*153b0*/  VIADD R8, R8, 0xc06 ;  /* 0x00000c0608087836 */ /* 0x000fe20000000000 */
[----:B------:R-:W0:Y:S01]  /*153c0*/  S2R R20, SR_TID.X ;  /* 0x0000000000147919 */ /* 0x000e220000002100 */
[----:B------:R-:W-:Y:S01]  /*153d0*/  VIADD R4, R4, 0x906 ;  /* 0x0000090604047836 */ /* 0x000fe20000000000 */
[----:B------:R2:W-:Y:S01]  /*153e0*/  STL [R1+0x70], R0 ;  /* 0x0000700001007387 */ /* 0x0005e20000100800 */
[----:B------:R-:W-:-:S02]  /*153f0*/  WARPGROUP.DEPBAR.LE gsb0, 0x0 ;  /* 0x00008000000079c5 */ /* 0x000fc40000010000 */
[----:B------:R-:W-:Y:S01]  /*15400*/  WARPGROUP.ARRIVE ;  /* 0x00000000000079c5 */ /* 0x000fe20000000000 */
[----:B------:R2:W5:Y:S05]  /*15410*/  LDL R7, [R1+0xc] ;  /* 0x00000c0001077983 */ /* 0x00056a0000100800 */
[----:B------:R-:W-:Y:S01]  /*15420*/  HGMMA.64x96x16.F32 R24, gdesc[UR4], R24, gsb0 ;  /* 0x01600000041879f0 */ /* 0x000fe20008000818 */
[----:B------:R-:W-:Y:S02]  /*15430*/  R2UR UR4, R8 ;  /* 0x00000000080472ca */ /* 0x000fe400000e0000 */
[----:B------:R-:W-:Y:S02]  /*15440*/  R2UR UR5, R9 ;  /* 0x00000000090572ca */ /* 0x000fe400000e0000 */
[----:B------:R-:W-:-:S02]  /*15450*/  R2UR UR6, R4 ;  /* 0x00000000040672ca */ /* 0x000fc400000e0000 */
[----:B------:R-:W-:Y:S01]  /*15460*/  R2UR UR7, R5 ;  /* 0x00000000050772ca */ /* 0x000fe200000e0000 */
[----:B------:R-:W3:Y:S04]  /*15470*/  LDL R4, [R1] ;  /* 0x0000000001047983 */ /* 0x000ee80000100800 */
[----:B------:R2:W-:Y:S01]  /*15480*/  STL [R1+0x70], R0 ;  /* 0x0000700001007387 */ /* 0x0005e20000100800 */
[----:B------:R-:W-:Y:S02]  /*15490*/  WARPGROUP.DEPBAR.LE gsb0, 0x0 ;  /* 0x00008000000079c5 */ /* 0x000fe40000010000 */
[----:B------:R-:W-:-:S06]  /*154a0*/  WARPGROUP.ARRIVE ;  /* 0x00000000000079c5 */ /* 0x000fcc0000000000 */
[----:B------:R-:W-:Y:S01]  /*154b0*/  HGMMA.64x96x16.F32 R24, gdesc[UR4], R24, gsb0 ;  /* 0x01600000041879f0 */ /* 0x000fe20008000818 */
[----:B------:R2:W-:Y:S01]  /*154c0*/  STL [R1+0x70], R0 ;  /* 0x0000700001007387 */ /* 0x0005e20000100800 */
[----:B0-----:R-:W-:-:S03]  /*154d0*/  SHF.R.U32.HI R20, RZ, 0x7, R20 ;  /* 0x00000007ff147819 */ /* 0x001fc60000011614 */
[----:B------:R2:W-:Y:S04]  /*154e0*/  STL [R1+0x70], R0 ;  /* 0x0000700001007387 */ /* 0x0005e80000100800 */
[----:B------:R2:W-:Y:S04]  /*154f0*/  STL [R1+0x70], R0 ;  /* 0x0000700001007387 */ /* 0x0005e80000100800 */
[----:B------:R2:W-:Y:S04]  /*15500*/  STL [R1+0x70], R0 ;  /* 0x0000700001007387 */ /* 0x0005e80000100800 */
[----:B------:R2:W-:Y:S01]  /*15510*/  STL [R1+0x70], R0 ;  /* 0x0000700001007387 */ /* 0x0005e20000100800 */
[----:B------:R-:W-:-:S03]  /*15520*/  IADD3 R5, -R20, 0xb, RZ ;  /* 0x0000000b14057810 */ /* 0x000fc60007ffe1ff */
        /* <DEDUP_REMOVED lines=11> */
[----:B------:R2:W5:Y:S01]  /*155e0*/  LD.E R6, desc[UR36][R2.64] ;  /* 0x0000002402067980 */ /* 0x000562000c101900 */
[----:B------:R-:W-:Y:S01]  /*155f0*/  BSSY B0, `(.L_x_12699) ;  /* 0x0000005000007945 */ /* 0x000fe20003800000 */
[----:B---3--:R-:W-:-:S04]  /*15600*/  LOP3.LUT R4, R4, 0x1, RZ, 0xfc, !PT ;  /* 0x0000000104047812 */ /* 0x008fc800078efcff */
[----:B------:R-:W-:-:S13]  /*15610*/  ISETP.NE.AND P0, PT, R4, 0x3, PT ;  /* 0x000000030400780c */ /* 0x000fda0003f05270 */
[----:B--2---:R-:W-:Y:S05]  /*15620*/  @!P0 BRA `(.L_x_12700) ;  /* 0x0000000000048947 */ /* 0x004fea0003800000 */
[----:B------:R-:W-:Y:S01]  /*15630*/  BPT.TRAP 0x1 ;  /* 0x000000040000795c */ /* 0x000fe20000300000 */
.L_x_12700:
[----:B------:R-:W-:Y:S05]  /*15640*/  BSYNC B0 ;  /* 0x0000000000007941 */ /* 0x000fea0003800000 */
.L_x_12699:
[----:B------:R-:W2:Y:S02]  /*15650*/  LDL.64 R4, [R1+0x20] ;  /* 0x0000200001047983 */ /* 0x000ea40000100a00 */
[----:B--2---:R-:W-:-:S05]  /*15660*/  MOV R5, R4 ;  /* 0x0000000400057202 */ /* 0x004fca0000000f00 */
[----:B-----5:R-:W-:-:S05]  /*15670*/  IMAD R6, R6, 0x8, R5 ;  /* 0x0000000806067824 */ /* 0x020fca00078e0205 */
[----:B------:R-:W-:-:S04]  /*15680*/  PRMT R6, R7, 0x654, R6 ;  /* 0x0000065407067816 */ /* 0x000fc80000000006 */
[----:B------:R0:W-:Y:S01]  /*15690*/  SYNCS.ARRIVE.TRANS64.RED.A1T0 RZ, [R6+URZ], RZ ;  /* 0x000000ff06ff79a7 */ /* 0x0001e2000810043f */
[----:B------:R-:W2:Y:S04]  /*156a0*/  LD.E.64 R4, desc[UR36][R16.64+0x150] ;  /* 0x0001502410047980 */ /* 0x000ea8000c101b00 */
[----:B------:R-:W3:Y:S04]  /*156b0*/  LDL R73, [R1+0x11c] ;  /* 0x00011c0001497983 */ /* 0x000ee80000100800 */
[----:B------:R-:W4:Y:S04]  /*156c0*/  LDL R72, [R1+0x50] ;  /* 0x0000500001487983 */ /* 0x000f280000100800 */
[----:B------:R-:W3:Y:S04]  /*156d0*/  LDL.64 R8, [R1+0x140] ;  /* 0x0001400001087983 */ /* 0x000ee80000100a00 */
[----:B------:R-:W4:Y:S04]  /*156e0*/  LDL R21, [R1+0x148] ;  /* 0x0001480001157983 */ /* 0x000f280000100800 */
[----:B------:R-:W4:Y:S04]  /*156f0*/  LDL.128 R12, [R1+0x130] ;  /* 0x00013000010c7983 */ /* 0x000f280000100c00 */
[----:B--2---:R-:W2:Y:S04]  /*15700*/  LD.E R20, desc[UR36][R4.64] ;  /* 0x0000002404147980 */ /* 0x004ea8000c101900 */
[----:B0-----:R-:W2:Y:S01]  /*15710*/  LDL.128 R4, [R1+0x120] ;  /* 0x0001200001047983 */ /* 0x001ea20000100c00 */
[----:B---3--:R-:W-:-:S02]  /*15720*/  ISETP.NE.AND P0, PT, R8, 0x1, PT ;  /* 0x000000010800780c */ /* 0x008fc40003f05270 */
[----:B----4-:R-:W-:Y:S01]  /*15730*/  ISETP.GE.AND P1, PT, R13, 0x1, PT ;  /* 0x000000010d00780c */ /* 0x010fe20003f26270 */
[----:B------:R-:W-:Y:S01]  /*15740*/  BSSY B0, `(.L_x_12701) ;  /* 0x000009e000007945 */ /* 0x000fe20003800000 */
[-C--:B--2---:R-:W-:Y:S01]  /*15750*/  FMUL.FTZ R77, R36, R20.reuse ;  /* 0x00000014244d7220 */ /* 0x084fe20000410000 */
[-C--:B------:R-:W-:Y:S01]  /*15760*/  FMUL.FTZ R36, R50, R20.reuse ;  /* 0x0000001432247220 */ /* 0x080fe20000410000 */
[-C--:B------:R-:W-:Y:S01]  /*15770*/  FMUL.FTZ R50, R56, R20.reuse ;  /* 0x0000001438327220 */ /* 0x080fe20000410000 */
[-C--:B------:R-:W-:Y:S01]  /*15780*/  FMUL.FTZ R18, R26, R20.reuse ;  /* 0x000000141a127220 */ /* 0x080fe20000410000 */
[----:B------:R-:W-:Y:S01]  /*15790*/  SHF.R.S32.HI R56, RZ, 0x1f, R73 ;  /* 0x0000001fff387819 */ /* 0x000fe20000011449 */
        /* <DEDUP_REMOVED lines=22> */
[-C--:B------:R-:W-:Y:S01]  /*15900*/  FMUL.FTZ R54, R60, R20.reuse ;  /* 0x000000143c367220 */ /* 0x080fe20000410000 */
[----:B------:R-:W-:Y:S01]  /*15910*/  FMUL.FTZ R46, R48, R20 ;  /* 0x00000014302e7220 */ /* 0x000fe20000410000 */
[----:B------:R-:W-:Y:S01]  /*15920*/  LEA.HI R60, R53, R58, RZ, 0x2 ;  /* 0x0000003a353c7211 */ /* 0x000fe200078f10ff */
[-C--:B------:R-:W-:Y:S01]  /*15930*/  FMUL.FTZ R48, R52, R20.reuse ;  /* 0x0000001434307220 */ /* 0x080fe20000410000 */
[-C--:B------:R-:W-:Y:S01]  /*15940*/  FMUL.FTZ R78, R37, R20.reuse ;  /* 0x00000014254e7220 */ /* 0x080fe20000410000 */
[-C--:B------:R-:W-:Y:S01]  /*15950*/  FMUL.FTZ R52, R57, R20.reuse ;  /* 0x0000001439347220 */ /* 0x080fe20000410000 */
[-C--:B------:R-:W-:Y:S01]  /*15960*/  FMUL.FTZ R19, R27, R20.reuse ;  /* 0x000000141b137220 */ /* 0x080fe20000410000 */
[-C--:B------:R-:W-:Y:S01]  /*15970*/  FMUL.FTZ R37, R59, R20.reuse ;  /* 0x000000143b257220 */ /* 0x080fe20000410000 */
[----:B------:R-:W-:Y:S01]  /*15980*/  LEA.HI R57, R56, R73, RZ, 0x2 ;  /* 0x0000004938397211 */ /* 0x000fe200078f10ff */
[-C--:B------:R-:W-:Y:S01]  /*15990*/  FMUL.FTZ R27, R31, R20.reuse ;  /* 0x000000141f1b7220 */ /* 0x080fe20000410000 */
[--C-:B------:R-:W-:Y:S01]  /*159a0*/  SHF.R.S32.HI R59, RZ, 0x2, R60.reuse ;  /* 0x00000002ff3b7819 */ /* 0x100fe2000001143c */
[-C--:B------:R-:W-:Y:S01]  /*159b0*/  FMUL.FTZ R31, R39, R20.reuse ;  /* 0x00000014271f7220 */ /* 0x080fe20000410000 */
[----:B------:R-:W-:Y:S01]  /*159c0*/  SHF.R.S32.HI R56, RZ, 0x1f, R60 ;  /* 0x0000001fff387819 */ /* 0x000fe2000001143c */
[----:B------:R-:W-:Y:S01]  /*159d0*/  FMUL.FTZ R39, R62, R20 ;  /* 0x000000143e277220 */ /* 0x000fe20000410000 */
[----:B------:R-:W-:-:S02]  /*159e0*/  LOP3.LUT R62, R57, 0xfffffffc, RZ, 0xc0, !PT ;  /* 0xfffffffc393e7812 */ /* 0x000fc400078ec0ff */
[----:B------:R-:W-:Y:S02]  /*159f0*/  LEA.HI R57, R56, R59, RZ, 0x3 ;  /* 0x0000003b38397211 */ /* 0x000fe400078f18ff */
[----:B------:R-:W-:Y:S02]  /*15a00*/  SHF.R.S32.HI R56, RZ, 0x7, R51 ;  /* 0x00000007ff387819 */ /* 0x000fe40000011433 */
[----:B------:R-:W-:Y:S01]  /*15a10*/  LEA.HI R53, R53, R58, RZ, 0x5 ;  /* 0x0000003a35357211 */ /* 0x000fe200078f28ff */
[----:B------:R-:W-:Y:S02]  /*15a20*/  IMAD.IADD R73, R73, 0x1, -R62 ;  /* 0x0000000149497824 */ /* 0x000fe400078e0a3e */
[-C--:B------:R-:W-:Y:S01]  /*15a30*/  FMUL.FTZ R75, R32, R20.reuse ;  /* 0x00000014204b7220 */ /* 0x080fe20000410000 */
[----:B------:R-:W-:Y:S01]  /*15a40*/  LOP3.LUT R62, R57, 0xfffffff8, RZ, 0xc0, !PT ;  /* 0xfffffff8393e7812 */ /* 0x000fe200078ec0ff */
[----:B------:R-:W-:Y:S01]  /*15a50*/  FMUL.FTZ R32, R42, R20 ;  /* 0x000000142a207220 */ /* 0x000fe20000410000 */
[----:B------:R-:W-:-:S02]  /*15a60*/  LEA.HI R51, R51, R56, RZ, 0x1 ;  /* 0x0000003833337211 */ /* 0x000fc400078f08ff */
[----:B------:R-:W-:Y:S01]  /*15a70*/  SHF.R.S32.HI R53, RZ, 0x5, R53 ;  /* 0x00000005ff357819 */ /* 0x000fe20000011435 */
[-C--:B------:R-:W-:Y:S01]  /*15a80*/  FMUL.FTZ R42, R55, R20.reuse ;  /* 0x00000014372a7220 */ /* 0x080fe20000410000 */
[-C--:B------:R-:W-:Y:S01]  /*15a90*/  FMUL.FTZ R55, R61, R20.reuse ;  /* 0x000000143d377220 */ /* 0x080fe20000410000 */
[----:B------:R-:W-:Y:S01]  /*15aa0*/  LOP3.LUT R51, R51, 0x3fffffe, RZ, 0xc0, !PT ;  /* 0x03fffffe33337812 */ /* 0x000fe200078ec0ff */
[----:B------:R-:W-:Y:S01]  /*15ab0*/  IMAD.IADD R62, R59, 0x1, -R62 ;  /* 0x000000013b3e7824 */ /* 0x000fe200078e0a3e */
[----:B------:R-:W-:Y:S01]  /*15ac0*/  LEA.HI R61, R73, R73, RZ, 0x1 ;  /* 0x00000049493d7211 */ /* 0x000fe200078f08ff */
[----:B------:R-:W-:Y:S02]  /*15ad0*/  IMAD R53, R72, 0x8, R53 ;  /* 0x0000000848357824 */ /* 0x000fe400078e0235 */
[----:B------:R-:W-:Y:S01]  /*15ae0*/  FMUL.FTZ R57, R64, R20 ;  /* 0x0000001440397220 */ /* 0x000fe20000410000 */
[----:B------:R-:W-:Y:S01]  /*15af0*/  IMAD.IADD R56, R56, 0x1, -R51 ;  /* 0x0000000138387824 */ /* 0x000fe200078e0a33 */
[----:B------:R-:W-:Y:S01]  /*15b00*/  LOP3.LUT R64, R61, 0x1ffffffe, RZ, 0xc0, !PT ;  /* 0x1ffffffe3d407812 */ /* 0x000fe200078ec0ff */
[----:B------:R-:W-:-:S04]  /*15b10*/  IMAD.U32 R53, R53, 0x10, R62 ;  /* 0x0000001035357824 */ /* 0x000fc800078e003e */
[----:B------:R-:W-:Y:S02]  /*15b20*/  IMAD.IADD R64, R73, 0x1, -R64 ;  /* 0x0000000149407824 */ /* 0x000fe400078e0a40 */
[----:B------:R-:W-:-:S04]  /*15b30*/  IMAD R53, R56, 0x40, R53 ;  /* 0x0000004038357824 */ /* 0x000fc800078e0235 */
[----:B------:R-:W-:-:S04]  /*15b40*/  IMAD R8, R64, 0x8, R53 ;  /* 0x0000000840087824 */ /* 0x000fc800078e0235 */
[----:B------:R-:W-:Y:S01]  /*15b50*/  @P0 IMAD.HI.U32 R56, R8, R9, RZ ;  /* 0x0000000908380227 */ /* 0x000fe200078e00ff */
[----:B------:R-:W-:-:S04]  /*15b60*/  LOP3.LUT R9, R60, 0x7ffffffc, RZ, 0xc0, !PT ;  /* 0x7ffffffc3c097812 */ /* 0x000fc800078ec0ff */
[----:B------:R-:W-:Y:S01]  /*15b70*/  @P0 SHF.R.U32.HI R8, RZ, R21, R56 ;  /* 0x00000015ff080219 */ /* 0x000fe20000011638 */
[----:B------:R-:W-:Y:S02]  /*15b80*/  IMAD.MOV.U32 R21, RZ, RZ, -0x60 ;  /* 0xffffffa0ff157424 */ /* 0x000fe400078e00ff */
[----:B------:R-:W-:Y:S02]  /*15b90*/  IMAD.IADD R58, R58, 0x1, -R9 ;  /* 0x000000013a3a7824 */ /* 0x000fe400078e0a09 */
        /* <DEDUP_REMOVED lines=15> */
[----:B------:R-:W-:Y:S02]  /*15c90*/  IADD3 R20, -R4, R58, R5 ;  /* 0x0000003a04147210 */ /* 0x000fe40007ffe105 */
[----:B------:R-:W-:-:S05]  /*15ca0*/  LOP3.LUT R61, RZ, R6, RZ, 0x33, !PT ;  /* 0x00000006ff3d7212 */ /* 0x000fca00078e33ff */
        /* <DEDUP_REMOVED lines=64> */
.L_x_12704:
[----:B------:R-:W-:-:S13]  /*160b0*/  ISETP.NE.AND P0, PT, R13, 0x1, PT ;  /* 0x000000010d00780c */ /* 0x000fda0003f05270 */
[----:B------:R-:W-:-:S05]  /*160c0*/  @P0 IMAD.HI.U32 R20, R12, R14, RZ ;  /* 0x0000000e0c140227 */ /* 0x000fca00078e00ff */
[----:B------:R-:W-:-:S07]  /*160d0*/  @P0 SHF.R.U32.HI R12, RZ, R15, R20 ;  /* 0x0000000fff0c0219 */ /* 0x000fce0000011614 */
.L_x_12705:
[----:B------:R-:W-:Y:S05]  /*160e0*/  BSYNC B1 ;  /* 0x0000000000017941 */ /* 0x000fea0003800000 */
.L_x_12703:
[----:B------:R-:W-:-:S05]  /*160f0*/  IMAD R12, R12, R13, R73 ;  /* 0x0000000d0c0c7224 */ /* 0x000fca00078e0249 */
[----:B------:R-:W-:Y:S02]  /*16100*/  VIMNMX R7, R7, R12, !PT ;  /* 0x0000000c07077248 */ /* 0x000fe40007fe0100 */
[----:B------:R-:W-:-:S07]  /*16110*/  VIADDMNMX R6, R12, R13, R6, PT ;  /* 0x0000000d0c067246 */ /* 0x000fce0003800106 */
.L_x_12702:
[----:B------:R-:W-:Y:S05]  /*16120*/  BSYNC B0 ;  /* 0x0000000000007941 */ /* 0x000fea0003800000 */
.L_x_12701:
[C---:B------:R-:W-:Y:S01]  /*16130*/  ISETP.GE.AND P0, PT, R71.reuse, 0x9, PT ;  /* 0x000000094700780c */ /* 0x040fe20003f06270 */
[----:B------:R-:W0:Y:S01]  /*16140*/  SHFL.IDX PT, R8, R8, 0x1, 0x1c1f ;  /* 0x003c1f0008087f89 */ /* 0x000e2200000e0000 */
[----:B------:R-:W-:Y:S01]  /*16150*/  ISETP.GE.AND P1, PT, R71, 0x2, PT ;  /* 0x000000024700780c */ /* 0x000fe20003f26270 */
[----:B------:R-:W-:Y:S01]  /*16160*/  BSSY B0, `(.L_x_12706) ;  /* 0x0000086000007945 */ /* 0x000fe20003800000 */
[----:B------:R-:W-:Y:S02]  /*16170*/  P2R R81, PR, RZ, 0x1 ;  /* 0x00000001ff517803 */ /* 0x000fe40000000000 */
[----:B------:R-:W-:Y:S02]  /*16180*/  ISETP.GT.AND P0, PT, R7, 0x8, !P0 ;  /* 0x000000080700780c */ /* 0x000fe40004704270 */
[----:B------:R-:W-:Y:S02]  /*16190*/  P2R R61, PR, RZ, 0x2 ;  /* 0x00000002ff3d7803 */ /* 0x000fe40000000000 */
[----:B------:R-:W-:-:S02]  /*161a0*/  ISETP.LT.OR P0, PT, R6, 0x9, P0 ;  /* 0x000000090600780c */ /* 0x000fc40000701670 */
[----:B------:R-:W-:Y:S02]  /*161b0*/  ISETP.GT.AND P1, PT, R7, 0x1, !P1 ;  /* 0x000000010700780c */ /* 0x000fe40004f24270 */
[----:B------:R-:W-:Y:S02]  /*161c0*/  ISETP.GE.AND P2, PT, R71, 0x11, PT ;  /* 0x000000114700780c */ /* 0x000fe40003f46270 */
[----:B------:R-:W-:Y:S02]  /*161d0*/  FSEL R154, R25, -INF , !P0 ;  /* 0xff800000199a7808 */ /* 0x000fe40004000000 */
[----:B------:R-:W-:Y:S02]  /*161e0*/  ISETP.LT.OR P1, PT, R6, 0x2, P1 ;  /* 0x000000020600780c */ /* 0x000fe40000f21670 */
[----:B------:R-:W-:Y:S02]  /*161f0*/  ISETP.GT.AND P0, PT, R7, 0x10, !P2 ;  /* 0x000000100700780c */ /* 0x000fe40005704270 */
[----:B------:R-:W-:-:S02]  /*16200*/  ISETP.GE.AND P3, PT, R71, 0xa, PT ;  /* 0x0000000a4700780c */ /* 0x000fc40003f66270 */
[----:B------:R-:W-:Y:S01]  /*16210*/  FSEL R82, R24, -INF , !P1 ;  /* 0xff80000018527808 */ /* 0x000fe20004800000 */
[----:B0-----:R-:W-:Y:S01]  /*16220*/  IMAD.IADD R12, R65, 0x1, R8 ;  /* 0x00000001410c7824 */ /* 0x001fe200078e0208 */
[----:B------:R-:W-:Y:S02]  /*16230*/  P2R R85, PR, RZ, 0x4 ;  /* 0x00000004ff557803 */ /* 0x000fe40000000000 */
[----:B------:R-:W-:Y:S02]  /*16240*/  ISETP.LT.OR P0, PT, R6, 0x11, P0 ;  /* 0x000000110600780c */ /* 0x000fe40000701670 */
[----:B------:R-:W-:Y:S02]  /*16250*/  ISETP.GT.AND P1, PT, R7, 0x9, !P3 ;  /* 0x000000090700780c */ /* 0x000fe40005f24270 */
[----:B------:R-:W-:Y:S02]  /*16260*/  ISETP.GE.AND P2, PT, R71, 0x12, PT ;  /* 0x000000124700780c */ /* 0x000fe40003f46270 */
[----:B------:R-:W-:-:S02]  /*16270*/  FSEL R24, R75, -INF , !P0 ;  /* 0xff8000004b187808 */ /* 0x000fc40004000000 */
        /* <DEDUP_REMOVED lines=64> */
[----:B------:R-:W-:Y:S02]  /*16680*/  P2R R25, PR, RZ, 0x4 ;  /* 0x00000004ff197803 */ /* 0x000fe40000000000 */
[----:B------:R-:W-:-:S02]  /*16690*/  FSEL R52, R52, -INF , !P0 ;  /* 0xff80000034347808 */ /* 0x000fc40004000000 */
        /* <DEDUP_REMOVED lines=43> */
.L_x_12709:
[----:B------:R-:W-:-:S13]  /*16950*/  ISETP.NE.AND P6, PT, R13, 0x1, PT ;  /* 0x000000010d00780c */ /* 0x000fda0003fc5270 */
[----:B------:R-:W-:-:S05]  /*16960*/  @P6 IMAD.HI.U32 R14, R4, R14, RZ ;  /* 0x0000000e040e6227 */ /* 0x000fca00078e00ff */
[----:B------:R-:W-:-:S07]  /*16970*/  @P6 SHF.R.U32.HI R4, RZ, R15, R14 ;  /* 0x0000000fff046219 */ /* 0x000fce000001160e */
.L_x_12710:
[----:B------:R-:W-:Y:S05]  /*16980*/  BSYNC B1 ;  /* 0x0000000000017941 */ /* 0x000fea0003800000 */
.L_x_12708:
[----:B------:R-:W-:-:S05]  /*16990*/  IMAD R4, R4, R13, R73 ;  /* 0x0000000d04047224 */ /* 0x000fca00078e0249 */
[----:B------:R-:W-:Y:S02]  /*169a0*/  VIADDMNMX R12, R4, R13, R12, PT ;  /* 0x0000000d040c7246 */ /* 0x000fe4000380010c */
[----:B------:R-:W-:-:S07]  /*169b0*/  VIMNMX R11, R11, R4, !PT ;  /* 0x000000040b0b7248 */ /* 0x000fce0007fe0100 */
.L_x_12707:
[----:B------:R-:W-:Y:S05]  /*169c0*/  BSYNC B0 ;  /* 0x0000000000007941 */ /* 0x000fea0003800000 */
.L_x_12706:
[----:B------:R-:W2:Y:S01]  /*169d0*/  LDL.64 R6, [R1+0x210] ;  /* 0x0002100001067983 */ /* 0x000ea20000100a00 */
        /* <DEDUP_REMOVED lines=33> */
[C---:B------:R-:W-:Y:S01]  /*16bf0*/  ISETP.GT.AND P0, PT, R11.reuse, 0x48, !P0 ;  /* 0x000000480b00780c */ /* 0x040fe20004704270 */
[----:B------:R-:W3:Y:S01]  /*16c00*/  LDL R86, [R1+0x230] ;  /* 0x0002300001567983 */ /* 0x000ee20000100800 */
        /* <DEDUP_REMOVED lines=35> */
[----:B------:R-:W-:Y:S02]  /*16e40*/  ISETP.NE.AND P5, PT, R93, RZ, PT ;  /* 0x000000ff5d00720c */ /* 0x000fe40003fa5270 */
        /* <DEDUP_REMOVED lines=35> */
[----:B------:R-:W0:Y:S01]  /*17080*/  SHFL.BFLY PT, R13, R8, 0x2, 0x1f ;  /* 0x0c401f00080d7f89 */ /* 0x000e2200000e0000 */
[----:B------:R-:W-:-:S04]  /*17090*/  FMNMX.FTZ R4, R18, R5, !PT ;  /* 0x0000000512047209 */ /* 0x000fc80007810000 */
[----:B------:R-:W-:-:S04]  /*170a0*/  FMNMX.FTZ R5, R19, R4, !PT ;  /* 0x0000000413057209 */ /* 0x000fc80007810000 */
[----:B------:R-:W-:Y:S02]  /*170b0*/  FMNMX.FTZ R5, R38, R5, !PT ;  /* 0x0000000526057209 */ /* 0x000fe40007810000 */
[C---:B------:R-:W-:Y:S02]  /*170c0*/  ISETP.GT.AND P5, PT, R11.reuse, 0x41, !P5 ;  /* 0x000000410b00780c */ /* 0x040fe40006fa4270 */
[----:B------:R-:W-:Y:S02]  /*170d0*/  FMNMX.FTZ R5, R40, R5, !PT ;  /* 0x0000000528057209 */ /* 0x000fe40007810000 */
[----:B------:R-:W-:Y:S02]  /*170e0*/  ISETP.LT.OR P5, PT, R12, 0x42, P5 ;  /* 0x000000420c00780c */ /* 0x000fe40002fa1670 */
[----:B------:R-:W-:Y:S02]  /*170f0*/  FMNMX.FTZ R4, R42, R5, !PT ;  /* 0x000000052a047209 */ /* 0x000fe40007810000 */
[----:B------:R-:W-:-:S02]  /*17100*/  ISETP.GT.AND P1, PT, R11, 0x49, !P1 ;  /* 0x000000490b00780c */ /* 0x000fc40004f24270 */
[----:B------:R-:W-:Y:S02]  /*17110*/  ISETP.LT.OR P0, PT, R12, 0x49, P0 ;  /* 0x000000490c00780c */ /* 0x000fe40000701670 */
[----:B------:R-:W-:Y:S02]  /*17120*/  FSEL R59, R37, -INF , !P5 ;  /* 0xff800000253b7808 */ /* 0x000fe40006800000 */
[----:B------:R-:W-:Y:S02]  /*17130*/  FMNMX.FTZ R4, R43, R4, !PT ;  /* 0x000000042b047209 */ /* 0x000fe40007810000 */
[----:B------:R-:W-:Y:S02]  /*17140*/  ISETP.GT.AND P2, PT, R11, 0x50, !P2 ;  /* 0x000000500b00780c */ /* 0x000fe40005744270 */
[----:B0-----:R-:W-:Y:S02]  /*17150*/  FMNMX.FTZ R13, R8, R13, !PT ;  /* 0x0000000d080d7209 */ /* 0x001fe40007810000 */
[----:B------:R-:W-:-:S02]  /*17160*/  ISETP.LT.OR P1, PT, R12, 0x4a, P1 ;  /* 0x0000004a0c00780c */ /* 0x000fc40000f21670 */
[----:B------:R-:W-:Y:S02]  /*17170*/  FSEL R39, R39, -INF , !P0 ;  /* 0xff80000027277808 */ /* 0x000fe40004000000 */
[----:B------:R-:W-:Y:S01]  /*17180*/  FMNMX.FTZ R4, R59, R4, !PT ;  /* 0x000000043b047209 */ /* 0x000fe20007810000 */
[----:B------:R-:W0:Y:S01]  /*17190*/  SHFL.BFLY PT, R14, R13, 0x1, 0x1f ;  /* 0x0c201f000d0e7f89 */ /* 0x000e2200000e0000 */
        /* <DEDUP_REMOVED lines=8> */
[----:B------:R-:W-:Y:S02]  /*17220*/  ISETP.GT.AND P0, PT, R11, 0x59, !P6 ;  /* 0x000000590b00780c */ /* 0x000fe40007704270 */
[----:B------:R-:W-:-:S02]  /*17230*/  ISETP.LT.OR P4, PT, R12, 0x59, P4 ;  /* 0x000000590c00780c */ /* 0x000fc40002781670 */
[----:B------:R-:W-:Y:S02]  /*17240*/  FSEL R53, R53, -INF , !P3 ;  /* 0xff80000035357808 */ /* 0x000fe40005800000 */
[----:B------:R-:W-:Y:S02]  /*17250*/  FMNMX.FTZ R4, R51, R4, !PT ;  /* 0x0000000433047209 */ /* 0x000fe40007810000 */
[----:B------:R-:W-:Y:S02]  /*17260*/  ISETP.LT.OR P0, PT, R12, 0x5a, P0 ;  /* 0x0000005a0c00780c */ /* 0x000fe40000701670 */
[----:B------:R-:W-:Y:S02]  /*17270*/  FSEL R61, R9, -INF , !P4 ;  /* 0xff800000093d7808 */ /* 0x000fe40006000000 */
[----:B------:R-:W-:Y:S02]  /*17280*/  FMNMX.FTZ R4, R53, R4, !PT ;  /* 0x0000000435047209 */ /* 0x000fe40007810000 */
[----:B-1----:R-:W-:-:S02]  /*17290*/  FSEL R63, R21, -INF , !P0 ;  /* 0xff800000153f7808 */ /* 0x002fc40004000000 */
[----:B------:R-:W-:-:S04]  /*172a0*/  FMNMX.FTZ R4, R61, R4, !PT ;  /* 0x000000043d047209 */ /* 0x000fc80007810000 */
[----:B------:R-:W-:Y:S02]  /*172b0*/  FMNMX.FTZ R9, R63, R4, !PT ;  /* 0x000000043f097209 */ /* 0x000fe40007810000 */
[----:B0-----:R-:W-:Y:S01]  /*172c0*/  FMNMX.FTZ R12, R13, R14, !PT ;  /* 0x0000000e0d0c7209 */ /* 0x001fe20007810000 */
[----:B------:R-:W2:Y:S04]  /*172d0*/  LDL.64 R4, [R1+0x220] ;  /* 0x0002200001047983 */ /* 0x000ea80000100a00 */
[----:B------:R-:W-:Y:S04]  /*172e0*/  STL.64 [R1+0x210], R8 ;  /* 0x0002100801007387 */ /* 0x000fe80000100a00 */
[----:B------:R-:W4:Y:S04]  /*172f0*/  LDL R13, [R1+0x214] ;  /* 0x00021400010d7983 */ /* 0x000f280000100800 */
[----:B------:R-:W-:Y:S04]  /*17300*/  STL [R1+0x210], R12 ;  /* 0x0002100c01007387 */ /* 0x000fe80000100800 */
[----:B------:R-:W3:Y:S04]  /*17310*/  LDL R14, [R1+0x210] ;  /* 0x00021000010e7983 */ /* 0x000ee80000100800 */
[----:B----4-:R-:W0:Y:S02]  /*17320*/  SHFL.BFLY PT, R8, R13, 0x2, 0x1f ;  /* 0x0c401f000d087f89 */ /* 0x010e2400000e0000 */
[----:B0-----:R-:W-:-:S05]  /*17330*/  FMNMX.FTZ R8, R8, R13, !PT ;  /* 0x0000000d08087209 */ /* 0x001fca0007810000 */
[----:B------:R-:W0:Y:S01]  /*17340*/  SHFL.BFLY PT, R9, R8, 0x1, 0x1f ;  /* 0x0c201f0008097f89 */ /* 0x000e2200000e0000 */
[----:B---3--:R-:W-:Y:S01]  /*17350*/  FSETP.NEU.FTZ.AND P0, PT, R14, -INF , PT ;  /* 0xff8000000e00780b */ /* 0x008fe20003f1d000 */
[----:B------:R-:W-:-:S03]  /*17360*/  FMUL.FTZ R11, R86, R14 ;  /* 0x0000000e560b7220 */ /* 0x000fc60000410000 */
[----:B------:R-:W-:Y:S02]  /*17370*/  FSEL R13, R14, RZ, P0 ;  /* 0x000000ff0e0d7208 */ /* 0x000fe40000000000 */
[----:B------:R-:W-:-:S03]  /*17380*/  FSEL R11, R11, RZ, P0 ;  /* 0x000000ff0b0b7208 */ /* 0x000fc60000000000 */
[----:B------:R-:W-:Y:S01]  /*17390*/  FADD.FTZ R13, R6, -R13 ;  /* 0x8000000d060d7221 */ /* 0x000fe20000010000 */
[----:B0-----:R-:W-:-:S04]  /*173a0*/  FMNMX.FTZ R8, R8, R9, !PT ;  /* 0x0000000908087209 */ /* 0x001fc80007810000 */
[C---:B------:R-:W-:Y:S01]  /*173b0*/  FSETP.NEU.FTZ.AND P0, PT, R8.reuse, -INF , PT ;  /* 0xff8000000800780b */ /* 0x040fe20003f1d000 */
[----:B------:R-:W-:-:S03]  /*173c0*/  FMUL.FTZ R6, R8, R86 ;  /* 0x0000005608067220 */ /* 0x000fc60000410000 */
[----:B------:R-:W-:Y:S02]  /*173d0*/  FSEL R12, R8, RZ, P0 ;  /* 0x000000ff080c7208 */ /* 0x000fe40000000000 */
[----:B------:R-:W-:Y:S01]  /*173e0*/  FSEL R6, R6, RZ, P0 ;  /* 0x000000ff06067208 */ /* 0x000fe20000000000 */
[-CC-:B------:R-:W-:Y:S01]  /*173f0*/  FFMA.FTZ R152, R152, R86.reuse, -R11.reuse ;  /* 0x0000005698987223 */ /* 0x180fe2000001080b */
[-C--:B------:R-:W-:Y:S01]  /*17400*/  FMUL.FTZ R13, R13, R86.reuse ;  /* 0x000000560d0d7220 */ /* 0x080fe20000410000 */
[----:B------:R-:W-:Y:S02]  /*17410*/  FADD.FTZ R7, R7, -R12 ;  /* 0x8000000c07077221 */ /* 0x000fe40000010000 */
[-CC-:B------:R-:W-:Y:S01]  /*17420*/  FFMA.FTZ R32, R84, R86.reuse, -R6.reuse ;  /* 0x0000005654207223 */ /* 0x180fe20000010806 */
[-CC-:B------:R-:W-:Y:S01]  /*17430*/  FFMA.FTZ R15, R82, R86.reuse, -R11.reuse ;  /* 0x00000056520f7223 */ /* 0x180fe2000001080b */
[----:B------:R-:W-:Y:S01]  /*17440*/  FMUL.FTZ R7, R86, R7 ;  /* 0x0000000756077220 */ /* 0x000fe20000410000 */
[-CC-:B------:R-:W-:Y:S01]  /*17450*/  FFMA.FTZ R153, R57, R86.reuse, -R6.reuse ;  /* 0x0000005639997223 */ /* 0x180fe20000010806 */
[----:B------:R-:W-:Y:S01]  /*17460*/  MUFU.EX2 R152, R152 ;  /* 0x0000009800987308 */ /* 0x000fe20000000800 */
[-C--:B------:R-:W-:Y:S01]  /*17470*/  FFMA.FTZ R154, R154, R86.reuse, -R11 ;  /* 0x000000569a9a7223 */ /* 0x080fe2000001080b */
[----:B------:R-:W-:-:S06]  /*17480*/  FFMA.FTZ R31, R26, R86, -R6 ;  /* 0x000000561a1f7223 */ /* 0x000fcc0000010806 */
[----:B------:R-:W2:Y:S01]  /*17490*/  MUFU.EX2 R13, R13 ;  /* 0x0000000d000d7308 */ /* 0x000ea20000000800 */
[-C--:B------:R-:W-:Y:S01]  /*174a0*/  FFMA.FTZ R37, R74, R86.reuse, -R11 ;  /* 0x000000564a257223 */ /* 0x080fe2000001080b */
[----:B------:R-:W-:-:S06]  /*174b0*/  FFMA.FTZ R155, R55, R86, -R6 ;  /* 0x00000056379b7223 */ /* 0x000fcc0000010806 */
[----:B------:R-:W-:Y:S08]  /*174c0*/  MUFU.EX2 R32, R32 ;  /* 0x0000002000207308 */ /* 0x000ff00000000800 */
[----:B------:R-:W0:Y:S01]  /*174d0*/  MUFU.EX2 R12, R7 ;  /* 0x00000007000c7308 */ /* 0x000e220000000800 */
[----:B------:R-:W-:-:S07]  /*174e0*/  FFMA.FTZ R36, R24, R86, -R11 ;  /* 0x0000005618247223 */ /* 0x000fce000001080b */
[----:B------:R-:W1:Y:S01]  /*174f0*/  MUFU.EX2 R15, R15 ;  /* 0x0000000f000f7308 */ /* 0x000e620000000800 */
[----:B------:R-:W-:-:S07]  /*17500*/  FFMA.FTZ R30, R28, R86, -R6 ;  /* 0x000000561c1e7223 */ /* 0x000fce0000010806 */
[----:B------:R-:W3:Y:S01]  /*17510*/  MUFU.EX2 R153, R153 ;  /* 0x0000009900997308 */ /* 0x000ee20000000800 */
[----:B------:R-:W-:-:S07]  /*17520*/  FFMA.FTZ R156, R76, R86, -R11 ;  /* 0x000000564c9c7223 */ /* 0x000fce000001080b */
[----:B------:R-:W4:Y:S01]  /*17530*/  MUFU.EX2 R154, R154 ;  /* 0x0000009a009a7308 */ /* 0x000f220000000800 */
[----:B------:R-:W-:-:S07]  /*17540*/  FFMA.FTZ R157, R29, R86, -R6 ;  /* 0x000000561d9d7223 */ /* 0x000fce0000010806 */
[----:B------:R-:W4:Y:S01]  /*17550*/  MUFU.EX2 R31, R31 ;  /* 0x0000001f001f7308 */ /* 0x000f220000000800 */
[----:B------:R-:W-:Y:S01]  /*17560*/  FFMA.FTZ R14, R18, R86, -R6 ;  /* 0x00000056120e7223 */ /* 0x000fe20000010806 */
[----:B--2---:R-:W-:-:S06]  /*17570*/  FFMA.FTZ R4, R13, R4, R152 ;  /* 0x000000040d047223 */ /* 0x004fcc0000010098 */
[----:B------:R-:W2:Y:S01]  /*17580*/  MUFU.EX2 R37, R37 ;  /* 0x0000002500257308 */ /* 0x000ea20000000800 */
[----:B------:R-:W-:Y:S01]  /*17590*/  FFMA.FTZ R35, R56, R86, -R11 ;  /* 0x0000005638237223 */ /* 0x000fe2000001080b */
[----:B0-----:R-:W-:-:S06]  /*175a0*/  FFMA.FTZ R18, R5, R12, R32 ;  /* 0x0000000c05127223 */ /* 0x001fcc0000010020 */
[----:B------:R-:W0:Y:S01]  /*175b0*/  MUFU.EX2 R155, R155 ;  /* 0x0000009b009b7308 */ /* 0x000e220000000800 */
[----:B------:R-:W-:Y:S01]  /*175c0*/  FFMA.FTZ R29, R25, R86, -R6 ;  /* 0x00000056191d7223 */ /* 0x000fe20000010806 */
[----:B-1----:R-:W-:-:S06]  /*175d0*/  FADD.FTZ R5, R15, R4 ;  /* 0x000000040f057221 */ /* 0x002fcc0000010000 */
[----:B------:R-:W1:Y:S01]  /*175e0*/  MUFU.EX2 R36, R36 ;  /* 0x0000002400247308 */ /* 0x000e620000000800 */
[----:B------:R-:W-:Y:S01]  /*175f0*/  FFMA.FTZ R158, R78, R86, -R11 ;  /* 0x000000564e9e7223 */ /* 0x000fe2000001080b */
[----:B---3--:R-:W-:-:S06]  /*17600*/  FADD.FTZ R18, R153, R18 ;  /* 0x0000001299127221 */ /* 0x008fcc0000010000 */
[----:B------:R-:W3:Y:S01]  /*17610*/  MUFU.EX2 R30, R30 ;  /* 0x0000001e001e7308 */ /* 0x000ee20000000800 */
[----:B------:R-:W-:Y:S01]  /*17620*/  FFMA.FTZ R159, R49, R86, -R6 ;  /* 0x00000056319f7223 */ /* 0x000fe20000010806 */
[----:B----4-:R-:W-:-:S06]  /*17630*/  FADD.FTZ R4, R154, R5 ;  /* 0x000000059a047221 */ /* 0x010fcc0000010000 */
[----:B------:R-:W4:Y:S01]  /*17640*/  MUFU.EX2 R156, R156 ;  /* 0x0000009c009c7308 */ /* 0x000f220000000800 */
[----:B------:R-:W-:Y:S01]  /*17650*/  FFMA.FTZ R34, R58, R86, -R11 ;  /* 0x000000563a227223 */ /* 0x000fe2000001080b */
[----:B------:R-:W-:-:S06]  /*17660*/  FADD.FTZ R18, R31, R18 ;  /* 0x000000121f127221 */ /* 0x000fcc0000010000 */
[----:B------:R-:W4:Y:S01]  /*17670*/  MUFU.EX2 R157, R157 ;  /* 0x0000009d009d7308 */ /* 0x000f220000000800 */
[----:B------:R-:W-:Y:S01]  /*17680*/  FFMA.FTZ R28, R27, R86, -R6 ;  /* 0x000000561b1c7223 */ /* 0x000fe20000010806 */
[----:B--2---:R-:W-:-:S06]  /*17690*/  FADD.FTZ R5, R37, R4 ;  /* 0x0000000425057221 */ /* 0x004fcc0000010000 */
[----:B------:R-:W2:Y:S01]  /*176a0*/  MUFU.EX2 R35, R35 ;  /* 0x0000002300237308 */ /* 0x000ea20000000800 */
[----:B------:R-:W-:Y:S01]  /*176b0*/  FFMA.FTZ R160, R80, R86, -R11 ;  /* 0x0000005650a07223 */ /* 0x000fe2000001080b */
[----:B0-----:R-:W-:-:S06]  /*176c0*/  FADD.FTZ R7, R155, R18 ;  /* 0x000000129b077221 */ /* 0x001fcc0000010000 */
        /* <DEDUP_REMOVED lines=13> */
[----:B--2---:R-:W-:Y:S01]  /*177a0*/  FADD.FTZ R5, R35, R18 ;  /* 0x0000001223057221 */ /* 0x004fe20000010000 */
[----:B------:R-:W-:-:S06]  /*177b0*/  FFMA.FTZ R223, R46, R86, -R11 ;  /* 0x000000562edf7223 */ /* 0x000fcc000001080b */
[----:B------:R-:W2:Y:S01]  /*177c0*/  MUFU.EX2 R160, R160 ;  /* 0x000000a000a07308 */ /* 0x000ea20000000800 */
[----:B0-----:R-:W-:Y:S01]  /*177d0*/  FADD.FTZ R4, R29, R4 ;  /* 0x000000041d047221 */ /* 0x001fe20000010000 */
[----:B------:R-:W-:-:S06]  /*177e0*/  FFMA.FTZ R219, R19, R86, -R6 ;  /* 0x0000005613db7223 */ /* 0x000fcc0000010806 */
[----:B------:R-:W0:Y:S01]  /*177f0*/  MUFU.EX2 R161, R161 ;  /* 0x000000a100a17308 */ /* 0x000e220000000800 */
[----:B-1----:R-:W-:Y:S01]  /*17800*/  FADD.FTZ R5, R158, R5 ;  /* 0x000000059e057221 */ /* 0x002fe20000010000 */
[----:B------:R-:W-:-:S06]  /*17810*/  FFMA.FTZ R224, R62, R86, -R11 ;  /* 0x000000563ee07223 */ /* 0x000fcc000001080b */
[----:B------:R-:W1:Y:S01]  /*17820*/  MUFU.EX2 R33, R33 ;  /* 0x0000002100217308 */ /* 0x000e620000000800 */
[----:B---3--:R-:W-:Y:S01]  /*17830*/  FADD.FTZ R7, R159, R4 ;  /* 0x000000049f077221 */ /* 0x008fe20000010000 */
[----:B------:R-:W-:-:S06]  /*17840*/  FFMA.FTZ R220, R38, R86, -R6 ;  /* 0x0000005626dc7223 */ /* 0x000fcc0000010806 */
[----:B------:R-:W3:Y:S01]  /*17850*/  MUFU.EX2 R163, R163 ;  /* 0x000000a300a37308 */ /* 0x000ee20000000800 */
[----:B----4-:R-:W-:Y:S01]  /*17860*/  FADD.FTZ R5, R34, R5 ;  /* 0x0000000522057221 */ /* 0x010fe20000010000 */
[----:B------:R-:W-:-:S06]  /*17870*/  FFMA.FTZ R221, R48, R86, -R11 ;  /* 0x0000005630dd7223 */ /* 0x000fcc000001080b */
[----:B------:R-:W4:Y:S01]  /*17880*/  MUFU.EX2 R162, R162 ;  /* 0x000000a200a27308 */ /* 0x000f220000000800 */
[----:B------:R-:W-:Y:S01]  /*17890*/  FADD.FTZ R4, R28, R7 ;  /* 0x000000071c047221 */ /* 0x000fe20000010000 */
[----:B------:R-:W-:-:S06]  /*178a0*/  FFMA.FTZ R175, R40, R86, -R6 ;  /* 0x0000005628af7223 */ /* 0x000fcc0000010806 */
        /* <DEDUP_REMOVED lines=52> */
[----:B------:R-:W-:Y:S01]  /*17bf0*/  FADD.FTZ R4, R170, R5 ;  /* 0x00000005aa047221 */ /* 0x000fe20000010000 */
[----:B------:R-:W-:-:S06]  /*17c00*/  FFMA.FTZ R18, R63, R86, -R6 ;  /* 0x000000563f127223 */ /* 0x000fcc0000010806 */
[----:B------:R-:W4:Y:S01]  /*17c10*/  MUFU.EX2 R19, R19 ;  /* 0x0000001300137308 */ /* 0x000f220000000800 */
[----:B--2---:R-:W-:Y:S01]  /*17c20*/  FADD.FTZ R6, R172, R7 ;  /* 0x00000007ac067221 */ /* 0x004fe20000010000 */
[----:B0-----:R-:W-:-:S06]  /*17c30*/  FADD.FTZ R5, R167, R4 ;  /* 0x00000004a7057221 */ /* 0x001fcc0000010000 */
[----:B------:R-:W0:Y:S08]  /*17c40*/  MUFU.EX2 R166, R166 ;  /* 0x000000a600a67308 */ /* 0x000e300000000800 */
[----:B------:R-:W2:Y:S01]  /*17c50*/  MUFU.EX2 R20, R20 ;  /* 0x0000001400147308 */ /* 0x000ea20000000800 */
[----:B-1----:R-:W-:Y:S01]  /*17c60*/  FADD.FTZ R6, R171, R6 ;  /* 0x00000006ab067221 */ /* 0x002fe20000010000 */
[----:B---3--:R-:W-:-:S06]  /*17c70*/  FADD.FTZ R4, R168, R5 ;  /* 0x00000005a8047221 */ /* 0x008fcc0000010000 */
[----:B------:R-:W1:Y:S08]  /*17c80*/  MUFU.EX2 R164, R164 ;  /* 0x000000a400a47308 */ /* 0x000e700000000800 */
[----:B------:R-:W3:Y:S01]  /*17c90*/  MUFU.EX2 R11, R11 ;  /* 0x0000000b000b7308 */ /* 0x000ee20000000800 */
[----:B----4-:R-:W-:Y:S01]  /*17ca0*/  FADD.FTZ R5, R165, R6 ;  /* 0x00000006a5057221 */ /* 0x010fe20000010000 */
[----:B------:R-:W-:-:S06]  /*17cb0*/  FADD.FTZ R7, R19, R4 ;  /* 0x0000000413077221 */ /* 0x000fcc0000010000 */
[----:B------:R-:W4:Y:S08]  /*17cc0*/  MUFU.EX2 R21, R21 ;  /* 0x0000001500157308 */ /* 0x000f300000000800 */
[----:B------:R-:W4:Y:S01]  /*17cd0*/  MUFU.EX2 R18, R18 ;  /* 0x0000001200127308 */ /* 0x000f220000000800 */
[----:B0-----:R-:W-:Y:S01]  /*17ce0*/  FADD.FTZ R5, R166, R5 ;  /* 0x00000005a6057221 */ /* 0x001fe20000010000 */
[----:B--2---:R-:W-:-:S03]  /*17cf0*/  FADD.FTZ R4, R20, R7 ;  /* 0x0000000714047221 */ /* 0x004fc60000010000 */
[----:B-1----:R-:W-:Y:S01]  /*17d00*/  FADD.FTZ R6, R164, R5 ;  /* 0x00000005a4067221 */ /* 0x002fe20000010000 */
[----:B---3--:R-:W-:-:S03]  /*17d10*/  FADD.FTZ R5, R11, R4 ;  /* 0x000000040b057221 */ /* 0x008fc60000010000 */
[----:B----4-:R-:W-:Y:S01]  /*17d20*/  FADD.FTZ R4, R21, R6 ;  /* 0x0000000615047221 */ /* 0x010fe20000010000 */
[----:B------:R-:W-:Y:S01]  /*17d30*/  STL [R1+0x214], R8 ;  /* 0x0002140801007387 */ /* 0x000fe20000100800 */
[----:B------:R-:W-:-:S05]  /*17d40*/  FADD.FTZ R5, R18, R5 ;  /* 0x0000000512057221 */ /* 0x000fca0000010000 */
        /* <DEDUP_REMOVED lines=85> */
[----:B------:R0:W-:Y:S01]  /*182a0*/  ST.E desc[UR36][R16.64+0x250], R7 ;  /* 0x0002500710007985 */ /* 0x0001e2000c101924 */
[----:B-1----:R-:W-:-:S03]  /*182b0*/  FMUL.FTZ R9, R13, R114 ;  /* 0x000000720d097220 */ /* 0x002fc60000410000 */
[----:B------:R1:W-:Y:S04]  /*182c0*/  ST.E desc[UR36][R16.64+0x260], R25 ;  /* 0x0002601910007985 */ /* 0x0003e8000c101924 */
[----:B------:R2:W-:Y:S01]  /*182d0*/  ST.E desc[UR36][R16.64+0x264], R27 ;  /* 0x0002641b10007985 */ /* 0x0005e2000c101924 */
[----:B------:R-:W-:-:S03]  /*182e0*/  FMUL.FTZ R47, R13, R138 ;  /* 0x0000008a0d2f7220 */ /* 0x000fc60000410000 */
[----:B------:R3:W-:Y:S01]  /*182f0*/  ST.E desc[UR36][R16.64+0x270], R39 ;  /* 0x0002702710007985 */ /* 0x0007e2000c101924 */
[----:B0-----:R-:W-:-:S03]  /*18300*/  FMUL.FTZ R7, R13, R132 ;  /* 0x000000840d077220 */ /* 0x001fc60000410000 */
[----:B------:R0:W-:Y:S01]  /*18310*/  ST.E desc[UR36][R16.64+0x274], R41 ;  /* 0x0002742910007985 */ /* 0x0001e2000c101924 */
[----:B-1----:R-:W-:-:S03]  /*18320*/  FMUL.FTZ R25, R13, R142 ;  /* 0x0000008e0d197220 */ /* 0x002fc60000410000 */
[----:B------:R1:W-:Y:S01]  /*18330*/  ST.E desc[UR36][R16.64+0x280], R43 ;  /* 0x0002802b10007985 */ /* 0x0003e2000c101924 */
[----:B--2---:R-:W-:-:S03]  /*18340*/  FMUL.FTZ R27, R13, R144 ;  /* 0x000000900d1b7220 */ /* 0x004fc60000410000 */
[----:B------:R2:W-:Y:S01]  /*18350*/  ST.E desc[UR36][R16.64+0x294], R45 ;  /* 0x0002942d10007985 */ /* 0x0005e2000c101924 */
[C---:B---3--:R-:W-:Y:S01]  /*18360*/  FMUL.FTZ R39, R13.reuse, R146 ;  /* 0x000000920d277220 */ /* 0x048fe20000410000 */
[C---:B0-----:R-:W-:Y:S02]  /*18370*/  FMUL.FTZ R41, R13.reuse, R148 ;  /* 0x000000940d297220 */ /* 0x041fe40000410000 */
[----:B------:R0:W-:Y:S01]  /*18380*/  ST.E desc[UR36][R16.64+0x2f0], R9 ;  /* 0x0002f00910007985 */ /* 0x0001e2000c101924 */
[C---:B-1----:R-:W-:Y:S01]  /*18390*/  FMUL.FTZ R43, R13.reuse, R150 ;  /* 0x000000960d2b7220 */ /* 0x042fe20000410000 */
[C---:B--2---:R-:W-:Y:S02]  /*183a0*/  FMUL.FTZ R45, R13.reuse, R112 ;  /* 0x000000700d2d7220 */ /* 0x044fe40000410000 */
[----:B------:R1:W-:Y:S01]  /*183b0*/  ST.E desc[UR36][R16.64+0x284], R7 ;  /* 0x0002840710007985 */ /* 0x0003e2000c101924 */
[----:B0-----:R-:W-:-:S03]  /*183c0*/  FMUL.FTZ R9, R13, R92 ;  /* 0x0000005c0d097220 */ /* 0x001fc60000410000 */
[----:B------:R-:W-:Y:S01]  /*183d0*/  ST.E desc[UR36][R16.64+0x2a0], R47 ;  /* 0x0002a02f10007985 */ /* 0x000fe2000c101924 */
[----:B------:R-:W-:-:S03]  /*183e0*/  FMUL.FTZ R49, R13, R140 ;  /* 0x0000008c0d317220 */ /* 0x000fc60000410000 */
        /* <DEDUP_REMOVED lines=10> */
[C---:B---3--:R-:W-:Y:S02]  /*18490*/  FMUL.FTZ R41, R13.reuse, R106 ;  /* 0x0000006a0d297220 */ /* 0x048fe40000410000 */
[----:B------:R2:W-:Y:S01]  /*184a0*/  ST.E desc[UR36][R16.64+0x330], R9 ;  /* 0x0003300910007985 */ /* 0x0005e2000c101924 */
[C---:B0-----:R-:W-:Y:S01]  /*184b0*/  FMUL.FTZ R43, R13.reuse, R104 ;  /* 0x000000680d2b7220 */ /* 0x041fe20000410000 */
[C---:B------:R-:W-:Y:S01]  /*184c0*/  FMUL.FTZ R47, R13.reuse, R96 ;  /* 0x000000600d2f7220 */ /* 0x040fe20000410000 */
[C---:B-1----:R-:W-:Y:S01]  /*184d0*/  FMUL.FTZ R45, R13.reuse, R98 ;  /* 0x000000620d2d7220 */ /* 0x042fe20000410000 */
[----:B------:R0:W-:Y:S01]  /*184e0*/  ST.E desc[UR36][R16.64+0x2a4], R49 ;  /* 0x0002a43110007985 */ /* 0x0001e2000c101924 */
[----:B--2---:R-:W-:-:S03]  /*184f0*/  FMUL.FTZ R9, R13, R72 ;  /* 0x000000480d097220 */ /* 0x004fc60000410000 */
[----:B------:R1:W-:Y:S04]  /*18500*/  ST.E desc[UR36][R16.64+0x2e4], R7 ;  /* 0x0002e40710007985 */ /* 0x0003e8000c101924 */
[----:B------:R2:W-:Y:S01]  /*18510*/  ST.E desc[UR36][R16.64+0x300], R25 ;  /* 0x0003001910007985 */ /* 0x0005e2000c101924 */
[----:B0-----:R-:W-:-:S03]  /*18520*/  FMUL.FTZ R49, R13, R94 ;  /* 0x0000005e0d317220 */ /* 0x001fc60000410000 */
[----:B------:R0:W-:Y:S04]  /*18530*/  ST.E desc[UR36][R16.64+0x304], R27 ;  /* 0x0003041b10007985 */ /* 0x0001e8000c101924 */
[----:B------:R3:W-:Y:S01]  /*18540*/  ST.E desc[UR36][R16.64+0x310], R39 ;  /* 0x0003102710007985 */ /* 0x0007e2000c101924 */
[----:B-1----:R-:W-:-:S03]  /*18550*/  FMUL.FTZ R7, R13, R100 ;  /* 0x000000640d077220 */ /* 0x002fc60000410000 */
[----:B------:R1:W-:Y:S01]  /*18560*/  ST.E desc[UR36][R16.64+0x314], R41 ;  /* 0x0003142910007985 */ /* 0x0003e2000c101924 */
[----:B--2---:R-:W-:-:S03]  /*18570*/  FMUL.FTZ R25, R13, R90 ;  /* 0x0000005a0d197220 */ /* 0x004fc60000410000 */
[----:B------:R2:W-:Y:S01]  /*18580*/  ST.E desc[UR36][R16.64+0x320], R43 ;  /* 0x0003202b10007985 */ /* 0x0005e2000c101924 */
[----:B0-----:R-:W-:-:S03]  /*18590*/  FMUL.FTZ R27, R13, R82 ;  /* 0x000000520d1b7220 */ /* 0x001fc60000410000 */
[----:B------:R0:W-:Y:S01]  /*185a0*/  ST.E desc[UR36][R16.64+0x334], R45 ;  /* 0x0003342d10007985 */ /* 0x0001e2000c101924 */
[----:B---3--:R-:W-:-:S03]  /*185b0*/  FMUL.FTZ R39, R13, R88 ;  /* 0x000000580d277220 */ /* 0x008fc60000410000 */
[----:B------:R3:W-:Y:S01]  /*185c0*/  ST.E desc[UR36][R16.64+0x340], R47 ;  /* 0x0003402f10007985 */ /* 0x0007e2000c101924 */
[C---:B-1----:R-:W-:Y:S01]  /*185d0*/  FMUL.FTZ R41, R13.reuse, R86 ;  /* 0x000000560d297220 */ /* 0x042fe20000410000 */
[C---:B--2---:R-:W-:Y:S02]  /*185e0*/  FMUL.FTZ R43, R13.reuse, R84 ;  /* 0x000000540d2b7220 */ /* 0x044fe40000410000 */
[----:B------:R1:W-:Y:S01]  /*185f0*/  ST.E desc[UR36][R16.64+0x380], R9 ;  /* 0x0003800910007985 */ /* 0x0003e2000c101924 */
[C---:B0-----:R-:W-:Y:S01]  /*18600*/  FMUL.FTZ R45, R13.reuse, R78 ;  /* 0x0000004e0d2d7220 */ /* 0x041fe20000410000 */
[C---:B---3--:R-:W-:Y:S02]  /*18610*/  FMUL.FTZ R47, R13.reuse, R76 ;  /* 0x0000004c0d2f7220 */ /* 0x048fe40000410000 */
[----:B------:R0:W-:Y:S01]  /*18620*/  ST.E desc[UR36][R16.64+0x324], R7 ;  /* 0x0003240710007985 */ /* 0x0001e2000c101924 */
[----:B-1----:R-:W-:-:S03]  /*18630*/  FMUL.FTZ R9, R13, R52 ;  /* 0x000000340d097220 */ /* 0x002fc60000410000 */
        /* <DEDUP_REMOVED lines=20> */
[----:B------:R1:W-:Y:S01]  /*18780*/  ST.E desc[UR36][R16.64+0x394], R49 ;  /* 0x0003943110007985 */ /* 0x0003e2000c101924 */
[C---:B------:R-:W-:Y:S01]  /*18790*/  FMUL.FTZ R51, R13.reuse, R51 ;  /* 0x000000330d337220 */ /* 0x040fe20000410000 */
[C---:B------:R-:W-:Y:S02]  /*187a0*/  FMUL.FTZ R53, R13.reuse, R53 ;  /* 0x000000350d357220 */ /* 0x040fe40000410000 */
[----:B------:R2:W-:Y:S01]  /*187b0*/  ST.E desc[UR36][R16.64+0x3a0], R25 ;  /* 0x0003a01910007985 */ /* 0x0005e2000c101924 */
[----:B------:R-:W-:Y:S01]  /*187c0*/  LOP3.LUT R8, R6, 0x8, RZ, 0xfc, !PT ;  /* 0x0000000806087812 */ /* 0x000fe200078efcff */
[C---:B0-----:R-:W-:Y:S02]  /*187d0*/  FMUL.FTZ R7, R13.reuse, R60 ;  /* 0x0000003c0d077220 */ /* 0x041fe40000410000 */
        /* <DEDUP_REMOVED lines=14> */
[C---:B---3--:R-:W-:Y:S01]  /*188c0*/  FMUL.FTZ R47, R13.reuse, R26 ;  /* 0x0000001a0d2f7220 */ /* 0x048fe20000410000 */
[----:B------:R-:W-:Y:S01]  /*188d0*/  FMUL.FTZ R13, R13, R38 ;  /* 0x000000260d0d7220 */ /* 0x000fe20000410000 */
[--C-:B-1----:R-:W-:Y:S01]  /*188e0*/  IMAD.MOV.U32 R9, RZ, RZ, R5.reuse ;  /* 0x000000ffff097224 */ /* 0x102fe200078e0005 */
[----:B------:R-:W-:Y:S04]  /*188f0*/  ST.E desc[UR36][R16.64+0x2d4], R51 ;  /* 0x0002d43310007985 */ /* 0x000fe8000c101924 */
        /* <DEDUP_REMOVED lines=203> */
[----:B------:R1:W-:Y:S04]  /*195b0*/  ST.E desc[UR36][R16.64+0x418], R43 ;  /* 0x0004182b10007985 */ /* 0x0003e8000c101924 */
[----:B------:R2:W-:Y:S04]  /*195c0*/  ST.E desc[UR36][R16.64+0x41c], R39 ;  /* 0x00041c2710007985 */ /* 0x0005e8000c101924 */
[----:B------:R-:W-:Y:S04]  /*195d0*/  ST.E desc[UR36][R16.64+0x428], R51 ;  /* 0x0004283310007985 */ /* 0x000fe8000c101924 */
[----:B------:R3:W-:Y:S04]  /*195e0*/  ST.E desc[UR36][R16.64+0x42c], R25 ;  /* 0x00042c1910007985 */ /* 0x0007e8000c101924 */
[----:B------:R4:W-:Y:S01]  /*195f0*/  ST.E desc[UR36][R16.64+0x438], R27 ;  /* 0x0004381b10007985 */ /* 0x0009e2000c101924 */
[----:B------:R4:W-:Y:S06]  /*19600*/  BAR.SYNC.DEFER_BLOCKING R26, 0x100 ;  /* 0x0004001a0000751d */ /* 0x0009ec0000010000 */
[----:B0-----:R-:W2:Y:S04]  /*19610*/  LD.E R41, desc[UR36][R16.64+0x240] ;  /* 0x0002402410297980 */ /* 0x001ea8000c101900 */
[----:B------:R-:W4:Y:S04]  /*19620*/  LD.E R24, desc[UR36][R2.64] ;  /* 0x0000002402187980 */ /* 0x000f28000c101900 */
[----:B------:R-:W4:Y:S04]  /*19630*/  LD.E.64 R12, desc[UR36][R16.64+0x88] ;  /* 0x00008824100c7980 */ /* 0x000f28000c101b00 */
[----:B--2---:R0:W-:Y:S04]  /*19640*/  ST.E desc[UR36][R16.64+0x240], R41 ;  /* 0x0002402910007985 */ /* 0x0041e8000c101924 */
[----:B-1----:R-:W2:Y:S04]  /*19650*/  LD.E R43, desc[UR36][R4.64] ;  /* 0x00000024042b7980 */ /* 0x002ea8000c101900 */
[----:B--2---:R1:W-:Y:S04]  /*19660*/  ST.E desc[UR36][R4.64], R43 ;  /* 0x0000002b04007985 */ /* 0x0043e8000c101924 */
[----:B------:R-:W2:Y:S04]  /*19670*/  LD.E R39, desc[UR36][R8.64] ;  /* 0x0000002408277980 */ /* 0x000ea8000c101900 */
[----:B--2---:R2:W-:Y:S04]  /*19680*/  ST.E desc[UR36][R8.64], R39 ;  /* 0x0000002708007985 */ /* 0x0045e8000c101924 */
[----:B---3--:R-:W3:Y:S04]  /*19690*/  LD.E R25, desc[UR36][R6.64] ;  /* 0x0000002406197980 */ /* 0x008ee8000c101900 */
[----:B---3--:R3:W-:Y:S04]  /*196a0*/  ST.E desc[UR36][R6.64], R25 ;  /* 0x0000001906007985 */ /* 0x0087e8000c101924 */
[----:B----4-:R-:W4:Y:S04]  /*196b0*/  LD.E R27, desc[UR36][R16.64+0x250] ;  /* 0x00025024101b7980 */ /* 0x010f28000c101900 */
[----:B------:R-:W4:Y:S04]  /*196c0*/  LD.E R45, desc[UR36][R16.64+0x254] ;  /* 0x00025424102d7980 */ /* 0x000f28000c101900 */
[----:B------:R-:W4:Y:S04]  /*196d0*/  LD.E R47, desc[UR36][R16.64+0x258] ;  /* 0x00025824102f7980 */ /* 0x000f28000c101900 */
[----:B0-----:R-:W4:Y:S04]  /*196e0*/  LD.E R41, desc[UR36][R16.64+0x25c] ;  /* 0x00025c2410297980 */ /* 0x001f28000c101900 */
[----:B------:R-:W4:Y:S04]  /*196f0*/  LD.E R49, desc[UR36][R16.64+0x260] ;  /* 0x0002602410317980 */ /* 0x000f28000c101900 */
[----:B------:R-:W4:Y:S04]  /*19700*/  LD.E R51, desc[UR36][R16.64+0x264] ;  /* 0x0002642410337980 */ /* 0x000f28000c101900 */
        /* <DEDUP_REMOVED lines=69> */
[----:B----4-:R0:W-:Y:S04]  /*19b60*/  ST.E desc[UR36][R16.64+0x250], R27 ;  /* 0x0002501b10007985 */ /* 0x0101e8000c101924 */
[----:B------:R-:W-:Y:S04]  /*19b70*/  ST.E desc[UR36][R16.64+0x254], R45 ;  /* 0x0002542d10007985 */ /* 0x000fe8000c101924 */
[----:B------:R-:W-:Y:S04]  /*19b80*/  ST.E desc[UR36][R16.64+0x258], R47 ;  /* 0x0002582f10007985 */ /* 0x000fe8000c101924 */
[----:B------:R-:W-:Y:S04]  /*19b90*/  ST.E desc[UR36][R16.64+0x25c], R41 ;  /* 0x00025c2910007985 */ /* 0x000fe8000c101924 */
[----:B------:R-:W-:Y:S04]  /*19ba0*/  ST.E desc[UR36][R16.64+0x260], R49 ;  /* 0x0002603110007985 */ /* 0x000fe8000c101924 */
[----:B------:R-:W-:Y:S04]  /*19bb0*/  ST.E desc[UR36][R16.64+0x264], R51 ;  /* 0x0002643310007985 */ /* 0x000fe8000c101924 */
[----:B------:R-:W-:Y:S04]  /*19bc0*/  ST.E desc[UR36][R16.64+0x268], R43 ;  /* 0x0002682b10007985 */ /* 0x000fe8000c101924 */
[----:B------:R-:W-:Y:S04]  /*19bd0*/  ST.E desc[UR36][R16.64+0x26c], R53 ;  /* 0x00026c3510007985 */ /* 0x000fe8000c101924 */
        /* <DEDUP_REMOVED lines=8> */
[----:B0-----:R-:W3:Y:S04]  /*19c60*/  LD.E R27, desc[UR36][R16.64+0x298] ;  /* 0x00029824101b7980 */ /* 0x001ee8000c101900 */
[----:B-1----:R-:W3:Y:S04]  /*19c70*/  LD.E R39, desc[UR36][R16.64+0x2a0] ;  /* 0x0002a02410277980 */ /* 0x002ee8000c101900 */
[----:B------:R-:W3:Y:S04]  /*19c80*/  LD.E R41, desc[UR36][R16.64+0x2a8] ;  /* 0x0002a82410297980 */ /* 0x000ee8000c101900 */
[----:B------:R-:W3:Y:S04]  /*19c90*/  LD.E R43, desc[UR36][R16.64+0x2b0] ;  /* 0x0002b024102b7980 */ /* 0x000ee8000c101900 */
[----:B------:R-:W3:Y:S04]  /*19ca0*/  LD.E R45, desc[UR36][R16.64+0x2b8] ;  /* 0x0002b824102d7980 */ /* 0x000ee8000c101900 */
[----:B------:R-:W3:Y:S04]  /*19cb0*/  LD.E R47, desc[UR36][R16.64+0x2c0] ;  /* 0x0002c024102f7980 */ /* 0x000ee8000c101900 */
[----:B------:R-:W3:Y:S04]  /*19cc0*/  LD.E R49, desc[UR36][R16.64+0x2c8] ;  /* 0x0002c82410317980 */ /* 0x000ee8000c101900 */
[----:B------:R-:W3:Y:S04]  /*19cd0*/  LD.E R51, desc[UR36][R16.64+0x2d0] ;  /* 0x0002d02410337980 */ /* 0x000ee8000c101900 */
[----:B------:R-:W3:Y:S04]  /*19ce0*/  LD.E R53, desc[UR36][R16.64+0x2d8] ;  /* 0x0002d82410357980 */ /* 0x000ee8000c101900 */
[----:B--2---:R-:W2:Y:S04]  /*19cf0*/  LD.E R55, desc[UR36][R16.64+0x2e0] ;  /* 0x0002e02410377980 */ /* 0x004ea8000c101900 */
        /* <DEDUP_REMOVED lines=39> */
[----:B---3--:R0:W-:Y:S04]  /*19f70*/  ST.E desc[UR36][R16.64+0x290], R25 ;  /* 0x0002901910007985 */ /* 0x0081e8000c101924 */
        /* <DEDUP_REMOVED lines=34> */
[----:B--2---:R2:W-:Y:S04]  /*1a1a0*/  ST.E desc[UR36][R16.64+0x2e0], R55 ;  /* 0x0002e03710007985 */ /* 0x0045e8000c101924 */
        /* <DEDUP_REMOVED lines=101> */
[----:B------:R-:W4:Y:S04]  /*1a800*/  LD.E R38, desc[UR36][R16.64+0x278] ;  /* 0x0002782410267980 */ /* 0x000f28000c101900 */
        /* <DEDUP_REMOVED lines=16> */
[----:B--2---:R-:W3:Y:S04]  /*1a910*/  LD.E R55, desc[UR36][R16.64+0x2bc] ;  /* 0x0002bc2410377980 */ /* 0x004ee8000c101900 */
[----:B------:R-:W3:Y:S04]  /*1a920*/  LD.E R56, desc[UR36][R16.64+0x2c0] ;  /* 0x0002c02410387980 */ /* 0x000ee8000c101900 */
[----:B----4-:R-:W3:Y:S04]  /*1a930*/  LD.E R57, desc[UR36][R16.64+0x2c4] ;  /* 0x0002c42410397980 */ /* 0x010ee8000c101900 */
        /* <DEDUP_REMOVED lines=42> */
[----:B------:R-:W-:Y:S01]  /*1abe0*/  ISETP.NE.U32.AND P0, PT, R25, RZ, PT ;  /* 0x000000ff1900720c */ /* 0x000fe20003f05070 */
[----:B------:R-:W-:-:S02]  /*1abf0*/  IMAD.MOV.U32 R25, RZ, RZ, R13 ;  /* 0x000000ffff197224 */ /* 0x000fc400078e000d */
[----:B------:R-:W3:Y:S03]  /*1ac00*/  LD.E R100, desc[UR36][R16.64+0x370] ;  /* 0x0003702410647980 */ /* 0x000ee6000c101900 */
        /* <DEDUP_REMOVED lines=55> */
[----:B------:R-:W-:-:S02]  /*1af80*/  R2UR UR6, R12 ;  /* 0x000000000c0672ca */ /* 0x000fc400000e0000 */
[----:B------:R-:W-:Y:S02]  /*1af90*/  R2UR UR7, R13 ;  /* 0x000000000d0772ca */ /* 0x000fe400000e0000 */
[----:B------:R-:W-:Y:S01]  /*1afa0*/  F2FP.F16.F32.PACK_AB R152, R15, R152 ;  /* 0x000000980f98723e */ /* 0x000fe200000000ff */
[----:B------:R-:W-:-:S03]  /*1afb0*/  VOTEU.ANY UP0, P0 ;  /* 0x00000000003f7886 */ /* 0x000fc60000000100 */
[----:B---3--:R-:W-:-:S07]  /*1afc0*/  WARPGROUP.ARRIVE ;  /* 0x00000000000079c5 */ /* 0x008fce0000000000 */
        /* <DEDUP_REMOVED lines=687> */
[----:B------:R0:W-:Y:S04]  /*1dac0*/  ST.E desc[UR36][R4.64], R25 ;  /* 0x0000001904007985 */ /* 0x0001e8000c101924 */
[----:B------:R-:W-:Y:S04]  /*1dad0*/  ST.E desc[UR36][R8.64], R26 ;  /* 0x0000001a08007985 */ /* 0x000fe8000c101924 */
[----:B------:R1:W-:Y:S04]  /*1dae0*/  ST.E desc[UR36][R6.64], R27 ;  /* 0x0000001b06007985 */ /* 0x0003e8000c101924 */
[----:B------:R-:W-:Y:S04]  /*1daf0*/  ST.E desc[UR36][R16.64+0x250], R28 ;  /* 0x0002501c10007985 */ /* 0x000fe8000c101924 */
        /* <DEDUP_REMOVED lines=123> */
[----:B------:R-:W-:Y:S04]  /*1e2b0*/  STL [R1+0x68], R0 ;  /* 0x0000680001007387 */ /* 0x000fe80000100800 */
[----:B------:R-:W3:Y:S04]  /*1e2c0*/  LD.E R11, desc[UR36][R16.64+0x240] ;  /* 0x00024024100b7980 */ /* 0x000ee8000c101900 */
[----:B---3--:R3:W-:Y:S04]  /*1e2d0*/  ST.E desc[UR36][R16.64+0x240], R11 ;  /* 0x0002400b10007985 */ /* 0x0087e8000c101924 */
[----:B------:R-:W4:Y:S04]  /*1e2e0*/  LD.E R13, desc[UR36][R4.64] ;  /* 0x00000024040d7980 */ /* 0x000f28000c101900 */
[----:B----4-:R4:W-:Y:S04]  /*1e2f0*/  ST.E desc[UR36][R4.64], R13 ;  /* 0x0000000d04007985 */ /* 0x0109e8000c101924 */
[----:B------:R-:W2:Y:S04]  /*1e300*/  LD.E R15, desc[UR36][R8.64] ;  /* 0x00000024080f7980 */ /* 0x000ea8000c101900 */
[----:B--2---:R2:W-:Y:S04]  /*1e310*/  ST.E desc[UR36][R8.64], R15 ;  /* 0x0000000f08007985 */ /* 0x0045e8000c101924 */
[----:B------:R-:W3:Y:S04]  /*1e320*/  LD.E R19, desc[UR36][R6.64] ;  /* 0x0000002406137980 */ /* 0x000ee8000c101900 */
[----:B---3--:R3:W-:Y:S04]  /*1e330*/  ST.E desc[UR36][R6.64], R19 ;  /* 0x0000001306007985 */ /* 0x0087e8000c101924 */
[----:B------:R-:W3:Y:S04]  /*1e340*/  LD.E R21, desc[UR36][R16.64+0x250] ;  /* 0x0002502410157980 */ /* 0x000ee8000c101900 */
[----:B0-----:R-:W3:Y:S04]  /*1e350*/  LD.E R25, desc[UR36][R16.64+0x254] ;  /* 0x0002542410197980 */ /* 0x001ee8000c101900 */
[----:B-1----:R-:W3:Y:S04]  /*1e360*/  LD.E R27, desc[UR36][R16.64+0x258] ;  /* 0x00025824101b7980 */ /* 0x002ee8000c101900 */
[----:B------:R-:W3:Y:S04]  /*1e370*/  LD.E R29, desc[UR36][R16.64+0x25c] ;  /* 0x00025c24101d7980 */ /* 0x000ee8000c101900 */
[----:B------:R-:W3:Y:S04]  /*1e380*/  LD.E R11, desc[UR36][R16.64+0x260] ;  /* 0x00026024100b7980 */ /* 0x000ee8000c101900 */
[----:B------:R-:W3:Y:S04]  /*1e390*/  LD.E R31, desc[UR36][R16.64+0x264] ;  /* 0x00026424101f7980 */ /* 0x000ee8000c101900 */
[----:B----4-:R-:W4:Y:S04]  /*1e3a0*/  LD.E R5, desc[UR36][R16.64+0x268] ;  /* 0x0002682410057980 */ /* 0x010f28000c101900 */
[----:B------:R-:W4:Y:S04]  /*1e3b0*/  LD.E R13, desc[UR36][R16.64+0x26c] ;  /* 0x00026c24100d7980 */ /* 0x000f28000c101900 */
        /* <DEDUP_REMOVED lines=116> */
[----:B------:R-:W-:Y:S04]  /*1eb00*/  ST.E desc[UR36][R16.64+0x250], R21 ;  /* 0x0002501510007985 */ /* 0x000fe8000c101924 */
[----:B------:R-:W-:Y:S04]  /*1eb10*/  ST.E desc[UR36][R16.64+0x254], R25 ;  /* 0x0002541910007985 */ /* 0x000fe8000c101924 */
[----:B------:R-:W-:Y:S04]  /*1eb20*/  ST.E desc[UR36][R16.64+0x258], R27 ;  /* 0x0002581b10007985 */ /* 0x000fe8000c101924 */
[----:B------:R-:W-:Y:S04]  /*1eb30*/  ST.E desc[UR36][R16.64+0x25c], R29 ;  /* 0x00025c1d10007985 */ /* 0x000fe8000c101924 */
[----:B------:R-:W-:Y:S04]  /*1eb40*/  ST.E desc[UR36][R16.64+0x260], R11 ;  /* 0x0002600b10007985 */ /* 0x000fe8000c101924 */
[----:B------:R-:W-:Y:S04]  /*1eb50*/  ST.E desc[UR36][R16.64+0x264], R31 ;  /* 0x0002641f10007985 */ /* 0x000fe8000c101924 */
[----:B----4-:R-:W-:Y:S04]  /*1eb60*/  ST.E desc[UR36][R16.64+0x268], R5 ;  /* 0x0002680510007985 */ /* 0x010fe8000c101924 */
        /* <DEDUP_REMOVED lines=125> */
.L_x_12712:
[----:B------:R-:W-:Y:S05]  /*1f340*/  BSYNC B0 ;  /* 0x0000000000007941 */ /* 0x000fea0003800000 */
.L_x_12711:
        /* <DEDUP_REMOVED lines=9> */
.L_x_12684:
[----:B0-----:R-:W0:Y:S01]  /*1f3e0*/  S2R R0, SR_TID.X ;  /* 0x0000000000007919 */ /* 0x001e220000002100 */
[----:B------:R-:W-:Y:S05]  /*1f3f0*/  WARPSYNC.ALL ;  /* 0x0000000000007948 */ /* 0x000fea0003800000 */
[----:B0-----:R-:W-:-:S04]  /*1f400*/  SHF.R.U32.HI R0, RZ, 0x7, R0 ;  /* 0x00000007ff007819 */ /* 0x001fc80000011600 */
[----:B------:R-:W-:Y:S01]  /*1f410*/  IADD3 R141, -R0, 0xb, RZ ;  /* 0x0000000b008d7810 */ /* 0x000fe20007ffe1ff */
[----:B------:R-:W3:Y:S04]  /*1f420*/  LDL R5, [R1+0x220] ;  /* 0x0002200001057983 */ /* 0x000ee80000100800 */
[----:B------:R-:W4:Y:S04]  /*1f430*/  LDL R8, [R1+0x224] ;  /* 0x0002240001087983 */ /* 0x000f280000100800 */
[----:B------:R-:W5:Y:S04]  /*1f440*/  LDL R135, [R1+0x1f8] ;  /* 0x0001f80001877983 */ /* 0x000f680000100800 */
[----:B------:R-:W2:Y:S01]  /*1f450*/  LDL.64 R122, [R1+0x290] ;  /* 0x00029000017a7983 */ /* 0x000ea20000100a00 */
[----:B------:R-:W-:-:S02]  /*1f460*/  IMAD.MOV.U32 R140, RZ, RZ, -0x800000 ;  /* 0xff800000ff8c7424 */ /* 0x000fc400078e00ff */
[----:B------:R-:W-:Y:S01]  /*1f470*/  IMAD.MOV.U32 R138, RZ, RZ, -0x800000 ;  /* 0xff800000ff8a7424 */ /* 0x000fe200078e00ff */
[----:B------:R-:W2:Y:S01]  /*1f480*/  LDL.64 R132, [R1+0x240] ;  /* 0x0002400001847983 */ /* 0x000ea20000100a00 */
[----:B------:R-:W-:-:S03]  /*1f490*/  IMAD.MOV.U32 R137, RZ, RZ, RZ ;  /* 0x000000ffff897224 */ /* 0x000fc600078e00ff */
        /* <DEDUP_REMOVED lines=58> */
[----:B------:R-:W2:Y:S04]  /*1f840*/  LDL R136, [R1+0x200] ;  /* 0x0002000001887983 */ /* 0x000ea80000100800 */
[----:B---3--:R-:W0:Y:S02]  /*1f850*/  SHFL.BFLY PT, R0, R5, 0x2, 0x1f ;  /* 0x0c401f0005007f89 */ /* 0x008e2400000e0000 */
[----:B0-----:R-:W-:-:S05]  /*1f860*/  FADD.FTZ R0, R5, R0 ;  /* 0x0000000005007221 */ /* 0x001fca0000010000 */
[----:B------:R-:W0:Y:S02]  /*1f870*/  SHFL.BFLY PT, R3, R0, 0x1, 0x1f ;  /* 0x0c201f0000037f89 */ /* 0x000e2400000e0000 */
[----:B0-----:R-:W-:-:S05]  /*1f880*/  FADD.FTZ R2, R0, R3 ;  /* 0x0000000300027221 */ /* 0x001fca0000010000 */
[----:B------:R-:W-:Y:S04]  /*1f890*/  STL [R1+0x220], R2 ;  /* 0x0002200201007387 */ /* 0x000fe80000100800 */
[----:B------:R-:W3:Y:S04]  /*1f8a0*/  LDL R134, [R1+0x220] ;  /* 0x0002200001867983 */ /* 0x000ee80000100800 */
[----:B----4-:R-:W0:Y:S02]  /*1f8b0*/  SHFL.BFLY PT, R3, R8, 0x2, 0x1f ;  /* 0x0c401f0008037f89 */ /* 0x010e2400000e0000 */
[----:B0-----:R-:W-:Y:S01]  /*1f8c0*/  FADD.FTZ R3, R3, R8 ;  /* 0x0000000803037221 */ /* 0x001fe20000010000 */
[----:B-----5:R-:W-:Y:S01]  /*1f8d0*/  VIADD R135, R135, 0x1 ;  /* 0x0000000187877836 */ /* 0x020fe20000000000 */
[----:B------:R-:W4:Y:S04]  /*1f8e0*/  LDL.64 R8, [R1+0x3f8] ;  /* 0x0003f80001087983 */ /* 0x000f280000100a00 */
[----:B------:R-:W0:Y:S02]  /*1f8f0*/  SHFL.BFLY PT, R4, R3, 0x1, 0x1f ;  /* 0x0c201f0003047f89 */ /* 0x000e2400000e0000 */
[----:B0-----:R-:W-:Y:S01]  /*1f900*/  FADD.FTZ R139, R3, R4 ;  /* 0x00000004038b7221 */ /* 0x001fe20000010000 */
[----:B------:R0:W-:Y:S08]  /*1f910*/  BAR.ARV R141, 0x100 ;  /* 0x0004008d0000751d */ /* 0x0001f00000002000 */
[----:B------:R-:W-:Y:S06]  /*1f920*/  BAR.ARV 0x8, 0x180 ;  /* 0x0206000000007b1d */ /* 0x000fec0000002000 */
[----:B------:R-:W-:-:S13]  /*1f930*/  FSETP.NE.FTZ.AND P1, PT, R139, RZ, PT ;  /* 0x000000ff8b00720b */ /* 0x000fda0003f35000 */
[----:B------:R-:W5:Y:S04]  /*1f940*/  @P1 LDL R6, [R1+0x230] ;  /* 0x0002300001061983 */ /* 0x000f680000100800 */
[----:B--2---:R-:W2:Y:S01]  /*1f950*/  @P1 LDL R7, [R1+0x214] ;  /* 0x0002140001071983 */ /* 0x004ea20000100800 */
[----:B---3--:R-:W-:-:S13]  /*1f960*/  FSETP.NE.FTZ.AND P0, PT, R134, RZ, PT ;  /* 0x000000ff8600720b */ /* 0x008fda0003f15000 */
[----:B------:R-:W3:Y:S04]  /*1f970*/  @P0 LDL R4, [R1+0x230] ;  /* 0x0002300001040983 */ /* 0x000ee80000100800 */
[----:B------:R-:W4:Y:S01]  /*1f980*/  @P0 LDL R5, [R1+0x210] ;  /* 0x0002100001050983 */ /* 0x000f220000100800 */
[----:B------:R-:W1:Y:S08]  /*1f990*/  @P0 MUFU.LG2 R0, R134 ;  /* 0x0000008600000308 */ /* 0x000e700000000c00 */
[----:B------:R-:W0:Y:S01]  /*1f9a0*/  @P1 MUFU.LG2 R2, R139 ;  /* 0x0000008b00021308 */ /* 0x000e220000000c00 */
[----:B-1----:R-:W-:-:S02]  /*1f9b0*/  @P0 FMUL.FTZ R3, R0, 0.69314718246459960938 ;  /* 0x3f31721800030820 */ /* 0x002fc40000410000 */
[----:B------:R-:W2:Y:S05]  /*1f9c0*/  LDL R0, [R1+0x204] ;  /* 0x0002040001007983 */ /* 0x000eaa0000100800 */
[----:B------:R1:W1:Y:S01]  /*1f9d0*/  @P0 MUFU.RCP R137, R134 ;  /* 0x0000008600890308 */ /* 0x0002620000001000 */
[----:B-----5:R-:W-:Y:S01]  /*1f9e0*/  @P1 FMUL.FTZ R6, R6, 0.69314718246459960938 ;  /* 0x3f31721806061820 */ /* 0x020fe20000410000 */
[----:B---3--:R-:W-:-:S04]  /*1f9f0*/  @P0 FMUL.FTZ R4, R4, 0.69314718246459960938 ;  /* 0x3f31721804040820 */ /* 0x008fc80000410000 */
[----:B----4-:R-:W-:Y:S01]  /*1fa00*/  @P0 FFMA.FTZ R140, R4, R5, R3 ;  /* 0x00000005048c0223 */ /* 0x010fe20000010003 */
[----:B0-----:R-:W-:Y:S01]  /*1fa10*/  @P1 FMUL.FTZ R3, R2, 0.69314718246459960938 ;  /* 0x3f31721802031820 */ /* 0x001fe20000410000 */
[----:B------:R-:W3:Y:S03]  /*1fa20*/  LDL.64 R4, [R1+0x408] ;  /* 0x0004080001047983 */ /* 0x000ee60000100a00 */
[----:B--2---:R-:W-:Y:S02]  /*1fa30*/  @P1 FFMA.FTZ R138, R6, R7, R3 ;  /* 0x00000007068a1223 */ /* 0x004fe40000010003 */
[----:B------:R-:W2:Y:S04]  /*1fa40*/  LDL.64 R2, [R1+0x428] ;  /* 0x0004280001027983 */ /* 0x000ea80000100a00 */
[----:B------:R-:W4:Y:S01]  /*1fa50*/  LDL.64 R6, [R1+0x438] ;  /* 0x0004380001067983 */ /* 0x000f220000100a00 */
[----:B------:R-:W-:-:S13]  /*1fa60*/  ISETP.NE.AND P0, PT, R135, 0x2, PT ;  /* 0x000000028700780c */ /* 0x000fda0003f05270 */
[----:B-1----:R-:W5:Y:S01]  /*1fa70*/  @!P0 LDL R134, [R1+0x1fc] ;  /* 0x0001fc0001868983 */ /* 0x002f620000100800 */
[-C--:B------:R-:W-:Y:S01]  /*1fa80*/  FMUL.FTZ R123, R123, R137.reuse ;  /* 0x000000897b7b7220 */ /* 0x080fe20000410000 */
[----:B------:R-:W-:-:S05]  /*1fa90*/  FMUL.FTZ R122, R122, R137 ;  /* 0x000000897a7a7220 */ /* 0x000fca0000410000 */
[----:B------:R0:W-:Y:S02]  /*1faa0*/  STL.64 [R1+0x290], R122 ;  /* 0x0002907a01007387 */ /* 0x0001e40000100a00 */
        /* <DEDUP_REMOVED lines=124> */
[----:B------:R0:W-:Y:S04]  /*20270*/  STL [R1+0x224], R139 ;  /* 0x0002248b01007387 */ /* 0x0001e80000100800 */
[----:B------:R0:W-:Y:S04]  /*20280*/  STL.64 [R1+0x240], R132 ;  /* 0x0002408401007387 */ /* 0x0001e80000100a00 */
[----:B------:R0:W-:Y:S04]  /*20290*/  STL.64 [R1+0x250], R130 ;  /* 0x0002508201007387 */ /* 0x0001e80000100a00 */
[----:B------:R0:W-:Y:S04]  /*202a0*/  STL.64 [R1+0x260], R128 ;  /* 0x0002608001007387 */ /* 0x0001e80000100a00 */
[----:B------:R0:W-:Y:S04]  /*202b0*/  STL.64 [R1+0x270], R126 ;  /* 0x0002707e01007387 */ /* 0x0001e80000100a00 */
[----:B------:R0:W-:Y:S04]  /*202c0*/  STL.64 [R1+0x280], R124 ;  /* 0x0002807c01007387 */ /* 0x0001e80000100a00 */
[----:B------:R0:W-:Y:S04]  /*202d0*/  STL [R1+0x220], R140 ;  /* 0x0002208c01007387 */ /* 0x0001e80000100800 */
        /* <DEDUP_REMOVED lines=26> */
[-C--:B--2---:R-:W-:Y:S01]  /*20480*/  FMUL.FTZ R3, R3, R122.reuse ;  /* 0x0000007a03037220 */ /* 0x084fe20000410000 */
[-C--:B------:R-:W-:Y:S01]  /*20490*/  FMUL.FTZ R2, R2, R122.reuse ;  /* 0x0000007a02027220 */ /* 0x080fe20000410000 */
[-C--:B----4-:R-:W-:Y:S01]  /*204a0*/  FMUL.FTZ R7, R7, R122.reuse ;  /* 0x0000007a07077220 */ /* 0x090fe20000410000 */
        /* <DEDUP_REMOVED lines=38> */
[----:B-----5:R-:W-:-:S03]  /*20710*/  @!P0 LOP3.LUT R134, R134, 0x1, RZ, 0x3c, !PT ;  /* 0x0000000186868812 */ /* 0x020fc600078e3cff */
[----:B------:R0:W-:Y:S04]  /*20720*/  STL [R1+0x1f8], R135 ;  /* 0x0001f88701007387 */ /* 0x0001e80000100800 */
[----:B------:R0:W-:Y:S04]  /*20730*/  @!P0 STL [R1+0x1fc], R134 ;  /* 0x0001fc8601008387 */ /* 0x0001e80000100800 */
[----:B------:R0:W-:Y:S01]  /*20740*/  @!P0 STL [R1+0x1f8], RZ ;  /* 0x0001f8ff01008387 */ /* 0x0001e20000100800 */
[----:B------:R-:W-:-:S13]  /*20750*/  PLOP3.LUT P0, PT, PT, PT, PT, 0x8, 0x0 ;  /* 0x000000000000781c */ /* 0x000fda0003f0e170 */
.L_x_12618:
[----:B01----:R-:W0:Y:S01]  /*20760*/  S2R R7, SR_CgaCtaId ;  /* 0x0000000000077919 */ /* 0x003e220000008800 */
        /* <DEDUP_REMOVED lines=10> */
[----:B------:R-:W2:Y:S01]  /*20810*/  LDL R4, [R1+0x4d0] ;  /* 0x0004d00001047983 */ /* 0x000ea20000100800 */
[----:B------:R-:W-:Y:S01]  /*20820*/  R2UR UR4, R216 ;  /* 0x00000000d80472ca */ /* 0x000fe200000e0000 */
[----:B------:R-:W-:Y:S01]  /*20830*/  ULDC.64 UR8, c[0x0][0xd00] ;  /* 0x0003400000087ab9 */ /* 0x000fe20000000a00 */
[----:B------:R-:W-:Y:S01]  /*20840*/  ULDC.64 UR10, c[0x0][0xd00] ;  /* 0x00034000000a7ab9 */ /* 0x000fe20000000a00 */
[----:B------:R-:W3:Y:S04]  /*20850*/  LDL.128 R8, [R1+0x240] ;  /* 0x0002400001087983 */ /* 0x000ee80000100c00 */
[----:B------:R-:W4:Y:S04]  /*20860*/  LDL.128 R12, [R1+0x260] ;  /* 0x00026000010c7983 */ /* 0x000f280000100c00 */
[----:B------:R-:W4:Y:S04]  /*20870*/  LDL.128 R28, [R1+0x250] ;  /* 0x00025000011c7983 */ /* 0x000f280000100c00 */
[----:B------:R-:W4:Y:S01]  /*20880*/  LDL.128 R24, [R1+0x270] ;  /* 0x0002700001187983 */ /* 0x000f220000100c00 */
[----:B------:R-:W0:Y:S03]  /*20890*/  S2R R5, SR_SWINHI ;  /* 0x0000000000057919 */ /* 0x000e260000002f00 */
[----:B------:R-:W4:Y:S04]  /*208a0*/  LDL.128 R124, [R1+0x280] ;  /* 0x00028000017c7983 */ /* 0x000f280000100c00 */
[----:B------:R-:W4:Y:S04]  /*208b0*/  LDL.128 R116, [R1+0x2a0] ;  /* 0x0002a00001747983 */ /* 0x000f280000100c00 */
[----:B------:R-:W4:Y:S04]  /*208c0*/  LDL.128 R120, [R1+0x290] ;  /* 0x0002900001787983 */ /* 0x000f280000100c00 */
[----:B------:R-:W4:Y:S04]  /*208d0*/  LDL.128 R108, [R1+0x2c0] ;  /* 0x0002c000016c7983 */ /* 0x000f280000100c00 */
[----:B------:R-:W4:Y:S04]  /*208e0*/  LDL.128 R112, [R1+0x2b0] ;  /* 0x0002b00001707983 */ /* 0x000f280000100c00 */
[----:B------:R-:W4:Y:S04]  /*208f0*/  LDL.128 R100, [R1+0x2e0] ;  /* 0x0002e00001647983 */ /* 0x000f280000100c00 */
[----:B------:R-:W4:Y:S01]  /*20900*/  LDL.128 R104, [R1+0x2d0] ;  /* 0x0002d00001687983 */ /* 0x000f220000100c00 */
[----:B------:R-:W-:-:S02]  /*20910*/  MOV R2, R0 ;  /* 0x0000000000027202 */ /* 0x000fc40000000f00 */
[----:B0-----:R-:W-:Y:S01]  /*20920*/  MOV R3, R5 ;  /* 0x0000000500037202 */ /* 0x001fe20000000f00 */
        /* <DEDUP_REMOVED lines=16> */
[----:B--2---:R-:W-:-:S03]  /*20a30*/  IMAD.WIDE R4, R4, 0x2, R2 ;  /* 0x0000000204047825 */ /* 0x004fc600078e0202 */
[C---:B------:R-:W-:Y:S02]  /*20a40*/  IADD3 R33, P1, R4.reuse, 0x20, RZ ;  /* 0x0000002004217810 */ /* 0x040fe40007f3e0ff */
[----:B------:R-:W-:Y:S02]  /*20a50*/  LOP3.LUT R35, R4, 0x380, RZ, 0xc0, !PT ;  /* 0x0000038004237812 */ /* 0x000fe400078ec0ff */
[----:B------:R-:W-:Y:S02]  /*20a60*/  LOP3.LUT R32, R33, 0x380, RZ, 0xc0, !PT ;  /* 0x0000038021207812 */ /* 0x000fe400078ec0ff */
[----:B------:R-:W-:Y:S02]  /*20a70*/  SHF.R.U64 R35, R35, 0x3, RZ ;  /* 0x0000000323237819 */ /* 0x000fe400000012ff */
[----:B------:R-:W-:Y:S02]  /*20a80*/  SHF.R.U64 R32, R32, 0x3, RZ ;  /* 0x0000000320207819 */ /* 0x000fe400000012ff */
[----:B------:R-:W-:Y:S01]  /*20a90*/  LOP3.LUT R34, R35, R4, RZ, 0x3c, !PT ;  /* 0x0000000423227212 */ /* 0x000fe200078e3cff */
[--C-:B------:R-:W-:Y:S01]  /*20aa0*/  IMAD.MOV.U32 R35, RZ, RZ, R5.reuse ;  /* 0x000000ffff237224 */ /* 0x100fe200078e0005 */
[----:B------:R-:W-:Y:S01]  /*20ab0*/  LOP3.LUT R32, R32, R33, RZ, 0x3c, !PT ;  /* 0x0000002120207212 */ /* 0x000fe200078e3cff */
[----:B------:R-:W-:Y:S01]  /*20ac0*/  IMAD.X R33, RZ, RZ, R5, P1 ;  /* 0x000000ffff217224 */ /* 0x000fe200008e0605 */
[----:B---3--:R-:W-:-:S02]  /*20ad0*/  F2FP.F16.F32.PACK_AB R8, R9, R8 ;  /* 0x000000080908723e */ /* 0x008fc400000000ff */
[----:B------:R-:W-:Y:S02]  /*20ae0*/  F2FP.F16.F32.PACK_AB R9, R11, R10 ;  /* 0x0000000a0b09723e */ /* 0x000fe400000000ff */
[----:B----4-:R-:W-:Y:S02]  /*20af0*/  F2FP.F16.F32.PACK_AB R12, R13, R12 ;  /* 0x0000000c0d0c723e */ /* 0x010fe400000000ff */
[----:B------:R-:W-:Y:S02]  /*20b00*/  MOV R34, R34 ;  /* 0x0000002200227202 */ /* 0x000fe40000000f00 */
[----:B------:R-:W-:Y:S02]  /*20b10*/  F2FP.F16.F32.PACK_AB R10, R29, R28 ;  /* 0x0000001c1d0a723e */ /* 0x000fe400000000ff */
[----:B------:R-:W-:Y:S01]  /*20b20*/  F2FP.F16.F32.PACK_AB R11, R31, R30 ;  /* 0x0000001e1f0b723e */ /* 0x000fe200000000ff */
[----:B------:R-:W-:Y:S01]  /*20b30*/  BAR.SYNC.DEFER_BLOCKING 0x1, 0x100 ;  /* 0x0044000000007b1d */ /* 0x000fe20000010000 */
[----:B------:R-:W-:-:S02]  /*20b40*/  F2FP.F16.F32.PACK_AB R13, R15, R14 ;  /* 0x0000000e0f0d723e */ /* 0x000fc400000000ff */
[----:B------:R-:W-:Y:S02]  /*20b50*/  MOV R6, R32 ;  /* 0x0000002000067202 */ /* 0x000fe40000000f00 */
[----:B------:R-:W-:Y:S02]  /*20b60*/  F2FP.F16.F32.PACK_AB R14, R25, R24 ;  /* 0x00000018190e723e */ /* 0x000fe400000000ff */
[----:B------:R-:W-:Y:S01]  /*20b70*/  F2FP.F16.F32.PACK_AB R15, R27, R26 ;  /* 0x0000001a1b0f723e */ /* 0x000fe200000000ff */
[----:B------:R-:W2:Y:S04]  /*20b80*/  LDL.128 R28, [R1+0x400] ;  /* 0x00040000011c7983 */ /* 0x000ea80000100c00 */
[----:B------:R-:W3:Y:S04]  /*20b90*/  LDL.128 R24, [R1+0x410] ;  /* 0x0004100001187983 */ /* 0x000ee80000100c00 */
[----:B------:R0:W-:Y:S04]  /*20ba0*/  STSM.16.M88.4 [R34], R8 ;  /* 0x0000000822007844 */ /* 0x0001e80000000200 */
[----:B------:R1:W-:Y:S04]  /*20bb0*/  STSM.16.M88.4 [R6], R12 ;  /* 0x0000000c06007844 */ /* 0x0003e80000000200 */
[----:B0-----:R-:W4:Y:S04]  /*20bc0*/  LDL.128 R32, [R1+0x3f0] ;  /* 0x0003f00001207983 */ /* 0x001f280000100c00 */
[----:B-1----:R-:W4:Y:S04]  /*20bd0*/  LDL.128 R12, [R1+0x420] ;  /* 0x00042000010c7983 */ /* 0x002f280000100c00 */
[----:B------:R-:W4:Y:S01]  /*20be0*/  LDL.128 R8, [R1+0x430] ;  /* 0x0004300001087983 */ /* 0x000f220000100c00 */
[----:B------:R-:W-:-:S02]  /*20bf0*/  IADD3 R139, P0, R4, 0x40, RZ ;  /* 0x00000040048b7810 */ /* 0x000fc40007f1e0ff */
[C---:B------:R-:W-:Y:S02]  /*20c00*/  IADD3 R141, P4, R4.reuse, 0x60, RZ ;  /* 0x00000060048d7810 */ /* 0x040fe40007f9e0ff */
[C---:B------:R-:W-:Y:S02]  /*20c10*/  IADD3 R19, P3, R4.reuse, 0x4000, RZ ;  /* 0x0000400004137810 */ /* 0x040fe40007f7e0ff */
[C---:B------:R-:W-:Y:S02]  /*20c20*/  IADD3 R21, P6, R4.reuse, 0x4020, RZ ;  /* 0x0000402004157810 */ /* 0x040fe40007fde0ff */
[----:B------:R-:W-:Y:S02]  /*20c30*/  LOP3.LUT R138, R139, 0x380, RZ, 0xc0, !PT ;  /* 0x000003808b8a7812 */ /* 0x000fe400078ec0ff */
[----:B------:R-:W-:Y:S02]  /*20c40*/  IADD3 R129, P5, R4, 0x4040, RZ ;  /* 0x0000404004817810 */ /* 0x000fe40007fbe0ff */
[----:B------:R-:W-:-:S02]  /*20c50*/  LOP3.LUT R140, R141, 0x380, RZ, 0xc0, !PT ;  /* 0x000003808d8c7812 */ /* 0x000fc400078ec0ff */
[----:B------:R-:W-:Y:S02]  /*20c60*/  IADD3 R131, P2, R4, 0x4060, RZ ;  /* 0x0000406004837810 */ /* 0x000fe40007f5e0ff */
[----:B------:R-:W-:Y:S02]  /*20c70*/  LOP3.LUT R18, R19, 0x380, RZ, 0xc0, !PT ;  /* 0x0000038013127812 */ /* 0x000fe400078ec0ff */
[----:B------:R-:W-:Y:S02]  /*20c80*/  LOP3.LUT R20, R21, 0x380, RZ, 0xc0, !PT ;  /* 0x0000038015147812 */ /* 0x000fe400078ec0ff */
[----:B------:R-:W-:Y:S02]  /*20c90*/  SHF.R.U64 R138, R138, 0x3, RZ ;  /* 0x000000038a8a7819 */ /* 0x000fe400000012ff */
[----:B------:R-:W-:Y:S02]  /*20ca0*/  LOP3.LUT R128, R129, 0x380, RZ, 0xc0, !PT ;  /* 0x0000038081807812 */ /* 0x000fe400078ec0ff */
[----:B------:R-:W-:-:S02]  /*20cb0*/  IADD3 R133, P1, R4, 0x8000, RZ ;  /* 0x0000800004857810 */ /* 0x000fc40007f3e0ff */
[----:B------:R-:W-:Y:S02]  /*20cc0*/  SHF.R.U64 R140, R140, 0x3, RZ ;  /* 0x000000038c8c7819 */ /* 0x000fe400000012ff */
[----:B------:R-:W-:Y:S02]  /*20cd0*/  LOP3.LUT R130, R131, 0x380, RZ, 0xc0, !PT ;  /* 0x0000038083827812 */ /* 0x000fe400078ec0ff */
[----:B------:R-:W-:Y:S02]  /*20ce0*/  SHF.R.U64 R18, R18, 0x3, RZ ;  /* 0x0000000312127819 */ /* 0x000fe400000012ff */
[----:B------:R-:W-:Y:S02]  /*20cf0*/  SHF.R.U64 R20, R20, 0x3, RZ ;  /* 0x0000000314147819 */ /* 0x000fe400000012ff */
[----:B------:R-:W-:Y:S01]  /*20d00*/  LOP3.LUT R138, R138, R139, RZ, 0x3c, !PT ;  /* 0x0000008b8a8a7212 */ /* 0x000fe200078e3cff */
[----:B------:R-:W-:Y:S01]  /*20d10*/  IMAD.X R139, RZ, RZ, R5, P0 ;  /* 0x000000ffff8b7224 */ /* 0x000fe200000e0605 */
[----:B------:R-:W-:-:S02]  /*20d20*/  SHF.R.U64 R128, R128, 0x3, RZ ;  /* 0x0000000380807819 */ /* 0x000fc400000012ff */
[----:B------:R-:W-:Y:S02]  /*20d30*/  LOP3.LUT R132, R133, 0x380, RZ, 0xc0, !PT ;  /* 0x0000038085847812 */ /* 0x000fe400078ec0ff */
[----:B------:R-:W-:Y:S01]  /*20d40*/  LOP3.LUT R140, R140, R141, RZ, 0x3c, !PT ;  /* 0x0000008d8c8c7212 */ /* 0x000fe200078e3cff */
[--C-:B------:R-:W-:Y:S01]  /*20d50*/  IMAD.X R141, RZ, RZ, R5.reuse, P4 ;  /* 0x000000ffff8d7224 */ /* 0x100fe200020e0605 */
[----:B------:R-:W-:Y:S02]  /*20d60*/  SHF.R.U64 R130, R130, 0x3, RZ ;  /* 0x0000000382827819 */ /* 0x000fe400000012ff */
        /* <DEDUP_REMOVED lines=8> */
[----:B------:R-:W-:Y:S02]  /*20df0*/  SHF.R.U64 R132, R132, 0x3, RZ ;  /* 0x0000000384847819 */ /* 0x000fe400000012ff */
[----:B------:R-:W-:Y:S02]  /*20e00*/  IADD3 R135, P3, R4, 0x8060, RZ ;  /* 0x0000806004877810 */ /* 0x000fe40007f7e0ff */
[----:B------:R-:W-:Y:S01]  /*20e10*/  LOP3.LUT R130, R130, R131, RZ, 0x3c, !PT ;  /* 0x0000008382827212 */ /* 0x000fe200078e3cff */
[----:B------:R-:W-:Y:S01]  /*20e20*/  IMAD.X R131, RZ, RZ, R5, P2 ;  /* 0x000000ffff837224 */ /* 0x000fe200010e0605 */
[----:B------:R-:W-:Y:S02]  /*20e30*/  IADD3 R137, P6, R4, 0xc000, RZ ;  /* 0x0000c00004897810 */ /* 0x000fe40007fde0ff */
[----:B------:R-:W-:-:S02]  /*20e40*/  LOP3.LUT R142, R143, 0x380, RZ, 0xc0, !PT ;  /* 0x000003808f8e7812 */ /* 0x000fc400078ec0ff */
[C---:B------:R-:W-:Y:S02]  /*20e50*/  IADD3 R147, P5, R4.reuse, 0xc020, RZ ;  /* 0x0000c02004937810 */ /* 0x040fe40007fbe0ff */
[----:B------:R-:W-:Y:S02]  /*20e60*/  LOP3.LUT R144, R145, 0x380, RZ, 0xc0, !PT ;  /* 0x0000038091907812 */ /* 0x000fe400078ec0ff */
[----:B------:R-:W-:Y:S02]  /*20e70*/  IADD3 R149, P2, R4, 0xc040, RZ ;  /* 0x0000c04004957810 */ /* 0x000fe40007f5e0ff */
[----:B------:R-:W-:Y:S01]  /*20e80*/  LOP3.LUT R132, R132, R133, RZ, 0x3c, !PT ;  /* 0x0000008584847212 */ /* 0x000fe200078e3cff */
[----:B------:R-:W-:Y:S01]  /*20e90*/  IMAD.X R133, RZ, RZ, R5, P1 ;  /* 0x000000ffff857224 */ /* 0x000fe200008e0605 */
[----:B------:R-:W-:Y:S02]  /*20ea0*/  LOP3.LUT R134, R135, 0x380, RZ, 0xc0, !PT ;  /* 0x0000038087867812 */ /* 0x000fe400078ec0ff */
[----:B------:R-:W-:-:S02]  /*20eb0*/  LOP3.LUT R136, R137, 0x380, RZ, 0xc0, !PT ;  /* 0x0000038089887812 */ /* 0x000fc400078ec0ff */
[----:B------:R-:W-:Y:S02]  /*20ec0*/  SHF.R.U64 R142, R142, 0x3, RZ ;  /* 0x000000038e8e7819 */ /* 0x000fe400000012ff */
[----:B------:R-:W-:Y:S02]  /*20ed0*/  LOP3.LUT R146, R147, 0x380, RZ, 0xc0, !PT ;  /* 0x0000038093927812 */ /* 0x000fe400078ec0ff */
[----:B------:R-:W-:Y:S02]  /*20ee0*/  IADD3 R4, P1, R4, 0xc060, RZ ;  /* 0x0000c06004047810 */ /* 0x000fe40007f3e0ff */
[----:B------:R-:W-:Y:S02]  /*20ef0*/  SHF.R.U64 R144, R144, 0x3, RZ ;  /* 0x0000000390907819 */ /* 0x000fe400000012ff */
[----:B------:R-:W-:Y:S02]  /*20f00*/  LOP3.LUT R148, R149, 0x380, RZ, 0xc0, !PT ;  /* 0x0000038095947812 */ /* 0x000fe400078ec0ff */
[----:B------:R-:W-:-:S02]  /*20f10*/  F2FP.F16.F32.PACK_AB R124, R125, R124 ;  /* 0x0000007c7d7c723e */ /* 0x000fc400000000ff */
[----:B------:R-:W-:Y:S02]  /*20f20*/  SHF.R.U64 R134, R134, 0x3, RZ ;  /* 0x0000000386867819 */ /* 0x000fe400000012ff */
[----:B------:R-:W-:Y:S02]  /*20f30*/  F2FP.F16.F32.PACK_AB R125, R127, R126 ;  /* 0x0000007e7f7d723e */ /* 0x000fe400000000ff */
[----:B------:R-:W-:Y:S02]  /*20f40*/  F2FP.F16.F32.PACK_AB R116, R117, R116 ;  /* 0x000000747574723e */ /* 0x000fe400000000ff */
[----:B------:R-:W-:Y:S02]  /*20f50*/  SHF.R.U64 R136, R136, 0x3, RZ ;  /* 0x0000000388887819 */ /* 0x000fe400000012ff */
[----:B------:R-:W-:Y:S02]  /*20f60*/  MOV R138, R138 ;  /* 0x0000008a008a7202 */ /* 0x000fe40000000f00 */
[----:B------:R-:W-:-:S02]  /*20f70*/  F2FP.F16.F32.PACK_AB R126, R121, R120 ;  /* 0x00000078797e723e */ /* 0x000fc400000000ff */
[----:B------:R-:W-:Y:S02]  /*20f80*/  F2FP.F16.F32.PACK_AB R127, R123, R122 ;  /* 0x0000007a7b7f723e */ /* 0x000fe400000000ff */
[----:B------:R-:W-:Y:S02]  /*20f90*/  F2FP.F16.F32.PACK_AB R117, R119, R118 ;  /* 0x000000767775723e */ /* 0x000fe400000000ff */
[----:B------:R-:W-:Y:S02]  /*20fa0*/  F2FP.F16.F32.PACK_AB R108, R109, R108 ;  /* 0x0000006c6d6c723e */ /* 0x000fe400000000ff */
[----:B------:R-:W-:Y:S01]  /*20fb0*/  LOP3.LUT R142, R142, R143, RZ, 0x3c, !PT ;  /* 0x0000008f8e8e7212 */ /* 0x000fe200078e3cff */
[----:B------:R-:W-:Y:S01]  /*20fc0*/  IMAD.X R143, RZ, RZ, R5, P0 ;  /* 0x000000ffff8f7224 */ /* 0x000fe200000e0605 */
[----:B------:R-:W-:Y:S02]  /*20fd0*/  SHF.R.U64 R146, R146, 0x3, RZ ;  /* 0x0000000392927819 */ /* 0x000fe400000012ff */
[----:B------:R-:W-:-:S02]  /*20fe0*/  MOV R140, R140 ;  /* 0x0000008c008c7202 */ /* 0x000fc40000000f00 */
[----:B------:R-:W-:Y:S02]  /*20ff0*/  LOP3.LUT R6, R4, 0x380, RZ, 0xc0, !PT ;  /* 0x0000038004067812 */ /* 0x000fe400078ec0ff */
[----:B------:R-:W-:Y:S02]  /*21000*/  F2FP.F16.F32.PACK_AB R118, R113, R112 ;  /* 0x000000707176723e */ /* 0x000fe400000000ff */
[----:B------:R-:W-:Y:S02]  /*21010*/  F2FP.F16.F32.PACK_AB R119, R115, R114 ;  /* 0x000000727377723e */ /* 0x000fe400000000ff */
[----:B------:R-:W-:Y:S02]  /*21020*/  F2FP.F16.F32.PACK_AB R109, R111, R110 ;  /* 0x0000006e6f6d723e */ /* 0x000fe400000000ff */
[----:B------:R-:W-:Y:S02]  /*21030*/  F2FP.F16.F32.PACK_AB R100, R101, R100 ;  /* 0x000000646564723e */ /* 0x000fe400000000ff */
[----:B------:R-:W-:Y:S01]  /*21040*/  LOP3.LUT R144, R144, R145, RZ, 0x3c, !PT ;  /* 0x0000009190907212 */ /* 0x000fe200078e3cff */
[----:B------:R-:W-:Y:S01]  /*21050*/  IMAD.X R145, RZ, RZ, R5, P4 ;  /* 0x000000ffff917224 */ /* 0x000fe200020e0605 */
[----:B------:R-:W-:-:S02]  /*21060*/  SHF.R.U64 R148, R148, 0x3, RZ ;  /* 0x0000000394947819 */ /* 0x000fc400000012ff */
[----:B------:R-:W-:Y:S02]  /*21070*/  MOV R18, R18 ;  /* 0x0000001200127202 */ /* 0x000fe40000000f00 */
[----:B------:R-:W-:Y:S02]  /*21080*/  F2FP.F16.F32.PACK_AB R110, R105, R104 ;  /* 0x00000068696e723e */ /* 0x000fe400000000ff */
[----:B------:R-:W-:Y:S02]  /*21090*/  F2FP.F16.F32.PACK_AB R111, R107, R106 ;  /* 0x0000006a6b6f723e */ /* 0x000fe400000000ff */
[----:B------:R-:W-:Y:S02]  /*210a0*/  F2FP.F16.F32.PACK_AB R101, R103, R102 ;  /* 0x000000666765723e */ /* 0x000fe400000000ff */
[----:B------:R-:W-:Y:S02]  /*210b0*/  F2FP.F16.F32.PACK_AB R92, R93, R92 ;  /* 0x0000005c5d5c723e */ /* 0x000fe400000000ff */
[----:B------:R-:W-:Y:S01]  /*210c0*/  LOP3.LUT R134, R134, R135, RZ, 0x3c, !PT ;  /* 0x0000008786867212 */ /* 0x000fe200078e3cff */
[----:B------:R-:W-:Y:S01]  /*210d0*/  IMAD.X R135, RZ, RZ, R5, P3 ;  /* 0x000000ffff877224 */ /* 0x000fe200018e0605 */
[----:B------:R-:W-:-:S02]  /*210e0*/  MOV R20, R20 ;  /* 0x0000001400147202 */ /* 0x000fc40000000f00 */
[----:B------:R-:W-:Y:S02]  /*210f0*/  F2FP.F16.F32.PACK_AB R102, R97, R96 ;  /* 0x000000606166723e */ /* 0x000fe400000000ff */
[----:B------:R-:W-:Y:S02]  /*21100*/  F2FP.F16.F32.PACK_AB R103, R99, R98 ;  /* 0x000000626367723e */ /* 0x000fe400000000ff */
[----:B------:R-:W-:Y:S02]  /*21110*/  F2FP.F16.F32.PACK_AB R93, R95, R94 ;  /* 0x0000005e5f5d723e */ /* 0x000fe400000000ff */
[----:B------:R-:W-:Y:S01]  /*21120*/  F2FP.F16.F32.PACK_AB R84, R85, R84 ;  /* 0x000000545554723e */ /* 0x000fe200000000ff */
[----:B------:R-:W-:Y:S01]  /*21130*/  STSM.16.M88.4 [R138], R124 ;  /* 0x0000007c8a007844 */ /* 0x000fe20000000200 */
        /* <DEDUP_REMOVED lines=10> */
[----:B------:R-:W-:Y:S01]  /*211e0*/  SHF.R.U64 R6, R6, 0x3, RZ ;  /* 0x0000000306067819 */ /* 0x000fe200000012ff */
[----:B------:R-:W-:Y:S01]  /*211f0*/  UIMAD.WIDE UR8, UR4, 0x4, UR8 ;  /* 0x00000004040878a5 */ /* 0x000fe2000f8e0208 */
[----:B------:R-:W-:-:S02]  /*21200*/  MOV R130, R130 ;  /* 0x0000008200827202 */ /* 0x000fc40000000f00 */
[----:B------:R-:W-:Y:S02]  /*21210*/  F2FP.F16.F32.PACK_AB R86, R81, R80 ;  /* 0x000000505156723e */ /* 0x000fe400000000ff */
[----:B------:R-:W-:Y:S02]  /*21220*/  F2FP.F16.F32.PACK_AB R87, R83, R82 ;  /* 0x000000525357723e */ /* 0x000fe400000000ff */
[----:B------:R-:W-:Y:S02]  /*21230*/  F2FP.F16.F32.PACK_AB R77, R79, R78 ;  /* 0x0000004e4f4d723e */ /* 0x000fe400000000ff */
[----:B------:R-:W-:Y:S01]  /*21240*/  F2FP.F16.F32.PACK_AB R68, R69, R68 ;  /* 0x000000444544723e */ /* 0x000fe200000000ff */
[----:B------:R0:W-:Y:S01]  /*21250*/  STSM.16.M88.4 [R18], R108 ;  /* 0x0000006c12007844 */ /* 0x0001e20000000200 */
[----:B------:R-:W-:Y:S01]  /*21260*/  LOP3.LUT R148, R148, R149, RZ, 0x3c, !PT ;  /* 0x0000009594947212 */ /* 0x000fe200078e3cff */
[----:B------:R-:W-:Y:S01]  /*21270*/  IMAD.X R149, RZ, RZ, R5, P2 ;  /* 0x000000ffff957224 */ /* 0x000fe200010e0605 */
[----:B------:R-:W-:-:S02]  /*21280*/  MOV R132, R132 ;  /* 0x0000008400847202 */ /* 0x000fc40000000f00 */
[----:B------:R-:W-:Y:S02]  /*21290*/  F2FP.F16.F32.PACK_AB R78, R73, R72 ;  /* 0x00000048494e723e */ /* 0x000fe400000000ff */
[----:B------:R-:W-:Y:S02]  /*212a0*/  F2FP.F16.F32.PACK_AB R79, R75, R74 ;  /* 0x0000004a4b4f723e */ /* 0x000fe400000000ff */
[----:B------:R-:W-:Y:S02]  /*212b0*/  F2FP.F16.F32.PACK_AB R69, R71, R70 ;  /* 0x000000464745723e */ /* 0x000fe400000000ff */
[----:B------:R-:W-:Y:S01]  /*212c0*/  F2FP.F16.F32.PACK_AB R60, R61, R60 ;  /* 0x0000003c3d3c723e */ /* 0x000fe200000000ff */
[----:B------:R-:W-:Y:S01]  /*212d0*/  IMAD.X R5, RZ, RZ, R5, P1 ;  /* 0x000000ffff057224 */ /* 0x000fe200008e0605 */
[----:B------:R-:W-:Y:S01]  /*212e0*/  MOV R142, R142 ;  /* 0x0000008e008e7202 */ /* 0x000fe20000000f00 */
[----:B------:R-:W-:Y:S01]  /*212f0*/  STSM.16.M88.4 [R20], R100 ;  /* 0x0000006414007844 */ /* 0x000fe20000000200 */
[----:B------:R-:W-:Y:S01]  /*21300*/  F2FP.F16.F32.PACK_AB R70, R65, R64 ;  /* 0x000000404146723e */ /* 0x000fe200000000ff */
[----:B0-----:R-:W0:Y:S01]  /*21310*/  LDC R18, c[0x0][0xce8] ;  /* 0x00033a00ff127b82 */ /* 0x001e220000000800 */
[----:B------:R-:W-:-:S02]  /*21320*/  F2FP.F16.F32.PACK_AB R71, R67, R66 ;  /* 0x000000424347723e */ /* 0x000fc400000000ff */
[----:B------:R-:W-:Y:S02]  /*21330*/  F2FP.F16.F32.PACK_AB R61, R63, R62 ;  /* 0x0000003e3f3d723e */ /* 0x000fe400000000ff */
[----:B------:R-:W-:Y:S01]  /*21340*/  F2FP.F16.F32.PACK_AB R52, R53, R52 ;  /* 0x000000343534723e */ /* 0x000fe200000000ff */
[----:B------:R-:W-:Y:S01]  /*21350*/  STSM.16.M88.4 [R128], R92 ;  /* 0x0000005c80007844 */ /* 0x000fe20000000200 */
[----:B------:R-:W-:Y:S02]  /*21360*/  MOV R144, R144 ;  /* 0x0000009000907202 */ /* 0x000fe40000000f00 */
[----:B------:R-:W-:Y:S02]  /*21370*/  F2FP.F16.F32.PACK_AB R62, R57, R56 ;  /* 0x00000038393e723e */ /* 0x000fe400000000ff */
[----:B------:R-:W-:Y:S02]  /*21380*/  F2FP.F16.F32.PACK_AB R63, R59, R58 ;  /* 0x0000003a3b3f723e */ /* 0x000fe400000000ff */
[----:B------:R-:W-:-:S02]  /*21390*/  F2FP.F16.F32.PACK_AB R53, R55, R54 ;  /* 0x000000363735723e */ /* 0x000fc400000000ff */
[----:B------:R-:W-:Y:S01]  /*213a0*/  F2FP.F16.F32.PACK_AB R44, R45, R44 ;  /* 0x0000002c2d2c723e */ /* 0x000fe200000000ff */
[----:B------:R-:W-:Y:S01]  /*213b0*/  STSM.16.M88.4 [R130], R84 ;  /* 0x0000005482007844 */ /* 0x000fe20000000200 */
[----:B------:R-:W-:Y:S02]  /*213c0*/  LOP3.LUT R4, R6, R4, RZ, 0x3c, !PT ;  /* 0x0000000406047212 */ /* 0x000fe400078e3cff */
[----:B------:R-:W-:Y:S02]  /*213d0*/  MOV R134, R134 ;  /* 0x0000008600867202 */ /* 0x000fe40000000f00 */
        /* <DEDUP_REMOVED lines=8> */
[----:B------:R-:W-:Y:S01]  /*21460*/  F2FP.F16.F32.PACK_AB R37, R39, R38 ;  /* 0x000000262725723e */ /* 0x000fe200000000ff */
[----:B------:R-:W-:Y:S01]  /*21470*/  STSM.16.M88.4 [R142], R68 ;  /* 0x000000448e007844 */ /* 0x000fe20000000200 */
[----:B------:R-:W-:-:S02]  /*21480*/  MOV R146, R146 ;  /* 0x0000009200927202 */ /* 0x000fc40000000f00 */
[----:B------:R-:W-:Y:S01]  /*21490*/  MOV R148, R148 ;  /* 0x0000009400947202 */ /* 0x000fe20000000f00 */
[----:B------:R-:W-:Y:S01]  /*214a0*/  STSM.16.M88.4 [R144], R60 ;  /* 0x0000003c90007844 */ /* 0x000fe20000000200 */
[----:B------:R-:W-:-:S03]  /*214b0*/  MOV R4, R4 ;  /* 0x0000000400047202 */ /* 0x000fc60000000f00 */
[----:B------:R-:W-:Y:S04]  /*214c0*/  STSM.16.M88.4 [R134], R52 ;  /* 0x0000003486007844 */ /* 0x000fe80000000200 */
[----:B------:R-:W-:Y:S01]  /*214d0*/  STSM.16.M88.4 [R136], R44 ;  /* 0x0000002c88007844 */ /* 0x000fe20000000200 */
[----:B------:R-:W-:Y:S02]  /*214e0*/  ISETP.NE.U32.AND P1, PT, RZ, UR10, PT ;  /* 0x0000000aff007c0c */ /* 0x000fe4000bf25070 */
[----:B--2---:R-:W-:Y:S02]  /*214f0*/  F2FP.F16.F32.PACK_AB R28, R29, R28 ;  /* 0x0000001c1d1c723e */ /* 0x004fe400000000ff */
[----:B------:R-:W-:Y:S02]  /*21500*/  F2FP.F16.F32.PACK_AB R29, R31, R30 ;  /* 0x0000001e1f1d723e */ /* 0x000fe400000000ff */
[----:B---3--:R-:W-:-:S02]  /*21510*/  F2FP.F16.F32.PACK_AB R30, R25, R24 ;  /* 0x00000018191e723e */ /* 0x008fc400000000ff */
[----:B------:R-:W-:Y:S02]  /*21520*/  F2FP.F16.F32.PACK_AB R31, R27, R26 ;  /* 0x0000001a1b1f723e */ /* 0x000fe400000000ff */
[----:B------:R-:W-:Y:S02]  /*21530*/  ISETP.NE.AND.EX P1, PT, RZ, UR11, PT, P1 ;  /* 0x0000000bff007c0c */ /* 0x000fe4000bf25310 */
[----:B----4-:R-:W-:Y:S02]  /*21540*/  F2FP.F16.F32.PACK_AB R38, R33, R32 ;  /* 0x000000202126723e */ /* 0x010fe400000000ff */
[----:B------:R-:W-:Y:S02]  /*21550*/  F2FP.F16.F32.PACK_AB R39, R35, R34 ;  /* 0x000000222327723e */ /* 0x000fe400000000ff */
[----:B------:R-:W-:Y:S02]  /*21560*/  F2FP.F16.F32.PACK_AB R12, R13, R12 ;  /* 0x0000000c0d0c723e */ /* 0x000fe400000000ff */
[----:B------:R-:W-:-:S02]  /*21570*/  F2FP.F16.F32.PACK_AB R13, R15, R14 ;  /* 0x0000000e0f0d723e */ /* 0x000fc400000000ff */
[----:B------:R-:W-:Y:S01]  /*21580*/  F2FP.F16.F32.PACK_AB R14, R9, R8 ;  /* 0x00000008090e723e */ /* 0x000fe200000000ff */
[----:B------:R-:W-:Y:S01]  /*21590*/  IMAD.U32 R8, RZ, RZ, UR8 ;  /* 0x00000008ff087e24 */ /* 0x000fe2000f8e00ff */
[----:B------:R-:W-:Y:S01]  /*215a0*/  F2FP.F16.F32.PACK_AB R15, R11, R10 ;  /* 0x0000000a0b0f723e */ /* 0x000fe200000000ff */
[----:B------:R-:W-:Y:S01]  /*215b0*/  IMAD.U32 R9, RZ, RZ, UR9 ;  /* 0x00000009ff097e24 */ /* 0x000fe2000f8e00ff */
[----:B------:R-:W-:Y:S01]  /*215c0*/  ULDC.64 UR8, c[0x0][0xd08] ;  /* 0x0003420000087ab9 */ /* 0x000fe20000000a00 */
[----:B------:R-:W-:Y:S01]  /*215d0*/  STSM.16.M88.4 [R146], R36 ;  /* 0x0000002492007844 */ /* 0x000fe20000000200 */
[----:B------:R-:W-:-:S03]  /*215e0*/  UISETP.NE.U32.AND UP0, UPT, UR8, URZ, UPT ;  /* 0x0000003f0800728c */ /* 0x000fc6000bf05070 */
[----:B------:R-:W-:Y:S01]  /*215f0*/  STSM.16.M88.4 [R148], R28 ;  /* 0x0000001c94007844 */ /* 0x000fe20000000200 */
[----:B------:R-:W-:-:S03]  /*21600*/  UISETP.NE.AND.EX UP0, UPT, UR9, URZ, UPT, UP0 ;  /* 0x0000003f0900728c */ /* 0x000fc6000bf05300 */
[----:B------:R1:W-:Y:S01]  /*21610*/  STSM.16.M88.4 [R4], R12 ;  /* 0x0000000c04007844 */ /* 0x0003e20000000200 */
[----:B------:R-:W-:Y:S02]  /*21620*/  BAR.SYNC.DEFER_BLOCKING 0x1, 0x100 ;  /* 0x0044000000007b1d */ /* 0x000fe40000010000 */
[----:B------:R-:W-:-:S05]  /*21630*/  PLOP3.LUT P0, PT, PT, PT, UP0, 0x80, 0x0 ;  /* 0x000000000000781c */ /* 0x000fca0003f0f008 */
[----:B------:R-:W-:Y:S02]  /*21640*/  @UP0 ULDC.64 UR8, c[0x0][0xd08] ;  /* 0x0003420000080ab9 */ /* 0x000fe40000000a00 */
[----:B------:R-:W-:-:S03]  /*21650*/  @UP0 UIMAD.WIDE UR8, UR4, 0x4, UR8 ;  /* 0x00000004040808a5 */ /* 0x000fc6000f8e0208 */
[----:B------:R-:W-:Y:S02]  /*21660*/  ULDC UR4, c[0x0][0xb88] ;  /* 0x0002e20000047ab9 */ /* 0x000fe40000000800 */
[----:B------:R-:W-:Y:S01]  /*21670*/  IMAD.U32 R11, RZ, RZ, UR4 ;  /* 0x00000004ff0b7e24 */ /* 0x000fe2000f8e00ff */
[----:B------:R2:W5:Y:S01]  /*21680*/  @P1 LDG.E R10, desc[UR36][R8.64] ;  /* 0x00000024080a1981 */ /* 0x000562000c1e1900 */
[----:B-1----:R-:W-:Y:S01]  /*21690*/  IMAD.U32 R4, RZ, RZ, UR8 ;  /* 0x00000008ff047e24 */ /* 0x002fe2000f8e00ff */
[----:B------:R-:W-:Y:S01]  /*216a0*/  UISETP.NE.AND UP0, UPT, UR59, URZ, UPT ;  /* 0x0000003f3b00728c */ /* 0x000fe2000bf05270 */
[----:B------:R-:W-:Y:S01]  /*216b0*/  IMAD.U32 R5, RZ, RZ, UR9 ;  /* 0x00000009ff057e24 */ /* 0x000fe2000f8e00ff */
[----:B------:R-:W-:-:S04]  /*216c0*/  ULDC UR4, c[0x0][0xbd4] ;  /* 0x0002f50000047ab9 */ /* 0x000fc80000000800 */
[----:B------:R2:W5:Y:S01]  /*216d0*/  @P0 LDG.E R11, desc[UR36][R4.64] ;  /* 0x00000024040b0981 */ /* 0x000562000c1e1900 */
[----:B------:R-:W-:Y:S01]  /*216e0*/  USEL UR4, UR59, UR4, UP0 ;  /* 0x000000043b047287 */ /* 0x000fe20008000000 */
[----:B0-----:R-:W-:Y:S11]  /*216f0*/  @P0 BRA `(.L_x_12716) ;  /* 0x0000000000100947 */ /* 0x001ff60003800000 */
[----:B------:R-:W-:Y:S05]  /*21700*/  @!P1 BRA `(.L_x_12716) ;  /* 0x00000000000c9947 */ /* 0x000fea0003800000 */
[----:B--2---:R-:W2:Y:S04]  /*21710*/  LDG.E R4, desc[UR36][R8.64] ;  /* 0x0000002408047981 */ /* 0x004ea8000c1e1900 */
[----:B-----5:R-:W2:Y:S02]  /*21720*/  LDG.E R11, desc[UR36][R8.64+0x4] ;  /* 0x00000424080b7981 */ /* 0x020ea4000c1e1900 */
[----:B--2---:R-:W-:-:S07]  /*21730*/  IMAD.IADD R11, R11, 0x1, -R4 ;  /* 0x000000010b0b7824 */ /* 0x004fce00078e0a04 */
.L_x_12716:
[----:B--2---:R-:W2:Y:S04]  /*21740*/  LDL R4, [R1+0x4b8] ;  /* 0x0004b80001047983 */ /* 0x004ea80000100800 */
[----:B------:R-:W3:Y:S01]  /*21750*/  LDL R8, [R1+0x4cc] ;  /* 0x0004cc0001087983 */ /* 0x000ee20000100800 */
[----:B-----5:R-:W-:Y:S01]  /*21760*/  IMAD R6, R11, R18, RZ ;  /* 0x000000120b067224 */ /* 0x020fe200078e02ff */
[----:B------:R-:W-:Y:S01]  /*21770*/  R2UR UR8, R216 ;  /* 0x00000000d80872ca */ /* 0x000fe200000e0000 */
        /* <DEDUP_REMOVED lines=243> */
.L_x_12719:
[----:B------:R-:W-:Y:S05]  /*226b0*/  BSYNC B1 ;  /* 0x0000000000017941 */ /* 0x000fea0003800000 */
.L_x_12718:
        /* <DEDUP_REMOVED lines=21> */
.L_x_12721:
[----:B------:R-:W-:Y:S05]  /*22810*/  BSYNC B1 ;  /* 0x0000000000017941 */ /* 0x000fea0003800000 */
.L_x_12720:
        /* <DEDUP_REMOVED lines=21> */
.L_x_12723:
[----:B------:R-:W-:Y:S05]  /*22970*/  BSYNC B1 ;  /* 0x0000000000017941 */ /* 0x000fea0003800000 */
.L_x_12722:
        /* <DEDUP_REMOVED lines=24> */
.L_x_12717:
        /* <DEDUP_REMOVED lines=236> */
.L_x_12726:
[----:B------:R-:W-:Y:S05]  /*239c0*/  BSYNC B1 ;  /* 0x0000000000017941 */ /* 0x000fea0003800000 */
.L_x_12725:
[----:B--23--:R4:W2:Y:S04]  /*239d0*/  SHFL.IDX PT, R11, R6, 0x1, 0x1c1f ;  /* 0x003c1f00060b7f89 */ /* 0x00c8a800000e0000 */
[----:B0-----:R4:W0:Y:S01]  /*239e0*/  SHFL.IDX PT, R10, R0, 0x1, 0x1c1f ;  /* 0x003c1f00000a7f89 */ /* 0x00182200000e0000 */
[----:B------:R-:W-:Y:S05]  /*239f0*/  @P0 BRA `(.L_x_12724) ;  /* 0x0000001800340947 */ /* 0x000fea0003800000 */
[----:B-1--4-:R-:W1:Y:S02]  /*23a00*/  LDC R0, c[0x0][0xbc8] ;  /* 0x0002f200ff007b82 */ /* 0x012e640000000800 */
[----:B-1----:R-:W-:-:S13]  /*23a10*/  ISETP.GE.AND P0, PT, R179, R0, PT ;  /* 0x00000000b300720c */ /* 0x002fda0003f06270 */
[----:B------:R-:W3:Y:S01]  /*23a20*/  @!P0 LDL.64 R18, [R1+0x248] ;  /* 0x0002480001128983 */ /* 0x000ee20000100a00 */
[-C--:B------:R-:W-:Y:S01]  /*23a30*/  ISETP.GE.AND P1, PT, R212, R0.reuse, PT ;  /* 0x00000000d400720c */ /* 0x080fe20003f26270 */
[----:B0-2---:R-:W-:Y:S01]  /*23a40*/  @!P0 IMAD.WIDE R2, R179, 0x4, R10 ;  /* 0x00000004b3028825 */ /* 0x005fe200078e020a */
[----:B------:R-:W-:-:S04]  /*23a50*/  ISETP.GE.AND P2, PT, R211, R0, PT ;  /* 0x00000000d300720c */ /* 0x000fc80003f46270 */
[----:B---3--:R0:W-:Y:S07]  /*23a60*/  @!P0 ST.E.64 desc[UR36][R2.64], R18 ;  /* 0x0000001202008985 */ /* 0x0081ee000c101b24 */
        /* <DEDUP_REMOVED lines=151> */
.L_x_12728:
[----:B------:R-:W-:Y:S05]  /*243e0*/  BSYNC B1 ;  /* 0x0000000000017941 */ /* 0x000fea0003800000 */
.L_x_12727:
[----:B------:R-:W-:Y:S05]  /*243f0*/  @P1 BRA `(.L_x_12724) ;  /* 0x0000000c00b41947 */ /* 0x000fea0003800000 */
[----:B01----:R-:W2:Y:S01]  /*24400*/  LDL.64 R4, [R1+0x438] ;  /* 0x0004380001047983 */ /* 0x003ea20000100a00 */
[----:B------:R-:W-:-:S04]  /*24410*/  LEA R2, P0, R213, R10, 0x2 ;  /* 0x0000000ad5027211 */ /* 0x000fc800078010ff */
[----:B------:R-:W-:-:S05]  /*24420*/  LEA.HI.X R3, R213, R11, R226, 0x2, P0 ;  /* 0x0000000bd5037211 */ /* 0x000fca00000f14e2 */
[----:B--2---:R0:W-:Y:S01]  /*24430*/  ST.E.64 desc[UR36][R2.64], R4 ;  /* 0x0000000402007985 */ /* 0x0041e2000c101b24 */
[----:B------:R-:W-:Y:S05]  /*24440*/  BRA `(.L_x_12724) ;  /* 0x0000000c00a07947 */ /* 0x000fea0003800000 */
.L_x_12715:
[----:B------:R-:W-:Y:S01]  /*24450*/  R2UR UR4, R216 ;  /* 0x00000000d80472ca */ /* 0x000fe200000e0000 */
[----:B------:R-:W-:Y:S02]  /*24460*/  ULDC.64 UR8, c[0x0][0xd00] ;  /* 0x0003400000087ab9 */ /* 0x000fe40000000a00 */
[----:B------:R-:W-:-:S04]  /*24470*/  UISETP.NE.U32.AND UP0, UPT, UR8, URZ, UPT ;  /* 0x0000003f0800728c */ /* 0x000fc8000bf05070 */
        /* <DEDUP_REMOVED lines=11> */
[----:B------:R-:W-:Y:S02]  /*24530*/  @UP1 ULDC.64 UR8, c[0x0][0xd08] ;  /* 0x0003420000081ab9 */ /* 0x000fe40000000a00 */
[----:B------:R-:W-:-:S03]  /*24540*/  @UP1 UIMAD.WIDE UR8, UR4, 0x4, UR8 ;  /* 0x00000004040818a5 */ /* 0x000fc6000f8e0208 */
[----:B------:R-:W-:Y:S02]  /*24550*/  ULDC UR4, c[0x0][0xb88] ;  /* 0x0002e20000047ab9 */ /* 0x000fe40000000800 */
[----:B------:R-:W-:Y:S02]  /*24560*/  IMAD.U32 R0, RZ, RZ, UR4 ;  /* 0x00000004ff007e24 */ /* 0x000fe4000f8e00ff */
        /* <DEDUP_REMOVED lines=13> */
.L_x_12729:
[----:B------:R-:W-:Y:S01]  /*24640*/  R2UR UR8, R216 ;  /* 0x00000000d80872ca */ /* 0x000fe200000e0000 */
[----:B------:R-:W-:Y:S01]  /*24650*/  USHF.R.S32.HI UR20, URZ, 0x1f, UR4 ;  /* 0x0000001f3f147899 */ /* 0x000fe20008011404 */
[----:B------:R-:W-:Y:S11]  /*24660*/  BSSY B1, `(.L_x_12730) ;  /* 0x000003a000017945 */ /* 0x000ff60003800000 */
[----:B------:R-:W-:-:S02]  /*24670*/  USHF.R.S32.HI UR21, URZ, 0x1f, UR8 ;  /* 0x0000001f3f157899 */ /* 0x000fc40008011408 */
        /* <DEDUP_REMOVED lines=38> */
[----:B------:R-:W-:Y:S01]  /*248e0*/  ULDC.64 UR10, c[0x0][UR18+0x210] ;  /* 0x00008400120a7abb */ /* 0x000fe20008000a00 */
[----:B------:R-:W-:Y:S01]  /*248f0*/  ULDC.64 UR12, c[0x0][0xca8] ;  /* 0x00032a00000c7ab9 */ /* 0x000fe20000000a00 */
[----:B------:R-:W-:Y:S01]  /*24900*/  @!UP0 ULDC UR12, c[0x0][0xc50] ;  /* 0x00031400000c8ab9 */ /* 0x000fe20000000800 */
[--C-:B------:R-:W-:Y:S01]  /*24910*/  IMAD.MOV R9, RZ, RZ, -R5.reuse ;  /* 0x000000ffff097224 */ /* 0x100fe200078e0a05 */
[----:B------:R-:W-:Y:S01]  /*24920*/  IADD3 R2, P0, P1, R5, UR16, R2 ;  /* 0x0000001005027c10 */ /* 0x000fe2000f91e002 */
[----:B------:R-:W-:Y:S01]  /*24930*/  @!UP0 ULDC UR13, c[0x0][0xc54] ;  /* 0x00031500000d8ab9 */ /* 0x000fe20000000800 */
[----:B------:R-:W-:Y:S01]  /*24940*/  SHF.R.S32.HI R5, RZ, 0x1f, R5 ;  /* 0x0000001fff057819 */ /* 0x000fe20000011405 */
[----:B------:R-:W-:-:S03]  /*24950*/  IMAD R9, R11, R9, R4 ;  /* 0x000000090b097224 */ /* 0x000fc600078e0204 */
[----:B------:R-:W-:Y:S01]  /*24960*/  IADD3.X R3, R5, UR9, R6, P0, P1 ;  /* 0x0000000905037c10 */ /* 0x000fe200087e2406 */
        /* <DEDUP_REMOVED lines=9> */
.L_x_12731:
[----:B------:R-:W-:Y:S05]  /*24a00*/  BSYNC B1 ;  /* 0x0000000000017941 */ /* 0x000fea0003800000 */
.L_x_12730:
        /* <DEDUP_REMOVED lines=11> */
[----:B------:R-:W-:Y:S01]  /*24ac0*/  ULDC.64 UR12, c[0x0][0xbe8] ;  /* 0x0002fa00000c7ab9 */ /* 0x000fe20000000a00 */
[----:B------:R-:W-:Y:S01]  /*24ad0*/  UIADD3 UR11, UR11, UR9, URZ ;  /* 0x000000090b0b7290 */ /* 0x000fe2000fffe03f */
[----:B0-----:R-:W-:-:S03]  /*24ae0*/  IMAD.MOV.U32 R5, RZ, RZ, R6 ;  /* 0x000000ffff057224 */ /* 0x001fc600078e0006 */
        /* <DEDUP_REMOVED lines=59> */
.L_x_12733:
[----:B------:R-:W-:Y:S05]  /*24ea0*/  BSYNC B1 ;  /* 0x0000000000017941 */ /* 0x000fea0003800000 */
.L_x_12732:
        /* <DEDUP_REMOVED lines=21> */
.L_x_12735:
[----:B------:R-:W-:Y:S05]  /*25000*/  BSYNC B1 ;  /* 0x0000000000017941 */ /* 0x000fea0003800000 */
.L_x_12734:
        /* <DEDUP_REMOVED lines=21> */
.L_x_12737:
[----:B------:R-:W-:Y:S05]  /*25160*/  BSYNC B1 ;  /* 0x0000000000017941 */ /* 0x000fea0003800000 */
.L_x_12736:
[----:B0-----:R-:W-:Y:S01]  /*25170*/  VIADD R0, R6, 0x60 ;  /* 0x0000006006007836 */ /* 0x001fe20000000000 */
[----:B--2-4-:R-:W2:Y:S04]  /*25180*/  SHFL.IDX PT, R5, R5, 0x3, 0x181f ;  /* 0x00781f0005057f89 */ /* 0x014ea800000e0000 */
[----:B------:R-:W-:Y:S01]  /*25190*/  ISETP.GE.AND P0, PT, R0, R13, PT ;  /* 0x0000000d0000720c */ /* 0x000fe20003f06270 */
[----:B-1-3--:R1:W3:-:S12]  /*251a0*/  SHFL.IDX PT, R2, R4, 0x3, 0x181f ;  /* 0x00781f0004027f89 */ /* 0x00a2d800000e0000 */
[----:B-1----:R-:W-:Y:S05]  /*251b0*/  @P0 BRA `(.L_x_12724) ;  /* 0x0000000000440947 */ /* 0x002fea0003800000 */
[----:B------:R-:W-:Y:S02]  /*251c0*/  ULDC UR4, c[0x0][0xbc8] ;  /* 0x0002f20000047ab9 */ /* 0x000fe40000000800 */
[----:B------:R-:W-:Y:S02]  /*251d0*/  ISETP.GE.AND P3, PT, R22, UR4, PT ;  /* 0x0000000416007c0c */ /* 0x000fe4000bf66270 */
[----:B------:R-:W-:Y:S02]  /*251e0*/  ISETP.GE.AND P2, PT, R176, UR4, PT ;  /* 0x00000004b0007c0c */ /* 0x000fe4000bf46270 */
[----:B------:R-:W-:Y:S02]  /*251f0*/  ISETP.GE.AND P1, PT, R23, UR4, PT ;  /* 0x0000000417007c0c */ /* 0x000fe4000bf26270 */
[----:B------:R-:W-:-:S07]  /*25200*/  ISETP.GE.AND P0, PT, R177, UR4, PT ;  /* 0x00000004b1007c0c */ /* 0x000fce000bf06270 */
[-C--:B---3--:R-:W-:Y:S02]  /*25210*/  @!P3 LEA R8, P6, R22, R2.reuse, 0x1 ;  /* 0x000000021608b211 */ /* 0x088fe400078c08ff */
[-C--:B------:R-:W-:Y:S02]  /*25220*/  @!P2 LEA R10, P5, R176, R2.reuse, 0x1 ;  /* 0x00000002b00aa211 */ /* 0x080fe400078a08ff */
[-C--:B------:R-:W-:Y:S02]  /*25230*/  @!P1 LEA R12, P4, R23, R2.reuse, 0x1 ;  /* 0x00000002170c9211 */ /* 0x080fe400078808ff */
[-C--:B--2---:R-:W-:Y:S02]  /*25240*/  @!P3 LEA.HI.X R9, R22, R5.reuse, R183, 0x1, P6 ;  /* 0x000000051609b211 */ /* 0x084fe400030f0cb7 */
        /* <DEDUP_REMOVED lines=8> */
.L_x_12724:
[----:B------:R-:W-:Y:S05]  /*252d0*/  BSYNC B0 ;  /* 0x0000000000007941 */ /* 0x000fea0003800000 */
.L_x_12714:
[----:B------:R-:W-:Y:S02]  /*252e0*/  ULDC UR4, c[0x0][0xd3c] ;  /* 0x00034f0000047ab9 */ /* 0x000fe40000000800 */
[----:B------:R-:W-:-:S06]  /*252f0*/  UISETP.GE.AND UP0, UPT, UR7, UR4, UPT ;  /* 0x000000040700728c */ /* 0x000fcc000bf06270 */
[----:B------:R-:W-:-:S13]  /*25300*/  PLOP3.LUT P0, PT, PT, PT, UP0, 0x80, 0x0 ;  /* 0x000000000000781c */ /* 0x000fda0003f0f008 */
[----:B------:R-:W-:Y:S05]  /*25310*/  @!P0 BRA `(.L_x_12738) ;  /* 0xfffffdc0004c8947 */ /* 0x000fea000383ffff */
[----:B------:R-:W-:Y:S05]  /*25320*/  EXIT ;  /* 0x000000000000794d */ /* 0x000fea0003800000 */
.L_x_12606:
        /* <DEDUP_REMOVED lines=16> */
.L_x_12739:
        /* <DEDUP_REMOVED lines=44> */
.L_x_12743:
        /* <DEDUP_REMOVED lines=35> */
.L_x_12741:
        /* <DEDUP_REMOVED lines=13> */
.L_x_12744:
        /* <DEDUP_REMOVED lines=62> */
.L_x_12745:
        /* <DEDUP_REMOVED lines=61> */
.L_x_12746:
[----:B------:R-:W-:-:S05]  /*261a0*/  LOP3.LUT R17, RZ, R2, RZ, 0x33, !PT ;  /* 0x00000002ff117212 */ /* 0x000fca00078e33ff */
[----:B------:R-:W-:Y:S01]  /*261b0*/  IMAD.IADD R17, R0, 0x1, R17 ;  /* 0x0000000100117824 */ /* 0x000fe200078e0211 */
[----:B------:R-:W-:Y:S06]  /*261c0*/  BRA `(.L_x_12747) ;  /* 0x0000000000147947 */ /* 0x000fec0003800000 */
.L_x_12742:
[----:B------:R-:W-:Y:S01]  /*261d0*/  ULDC UR4, c[0x0][0xd3c] ;  /* 0x00034f0000047ab9 */ /* 0x000fe20000000800 */
[----:B------:R-:W-:Y:S02]  /*261e0*/  IMAD.MOV.U32 R17, RZ, RZ, RZ ;  /* 0x000000ffff117224 */ /* 0x000fe400078e00ff */
[----:B------:R-:W-:Y:S02]  /*261f0*/  IMAD.U32 R16, RZ, RZ, UR6 ;  /* 0x00000006ff107e24 */ /* 0x000fe4000f8e00ff */
[----:B------:R-:W-:Y:S02]  /*26200*/  IMAD.MOV.U32 R18, RZ, RZ, RZ ;  /* 0x000000ffff127224 */ /* 0x000fe400078e00ff */
[----:B------:R-:W-:-:S07]  /*26210*/  IMAD.U32 R19, RZ, RZ, UR4 ;  /* 0x00000004ff137e24 */ /* 0x000fce000f8e00ff */
.L_x_12747:
[----:B------:R-:W-:-:S13]  /*26220*/  ISETP.NE.AND P0, PT, R7, RZ, PT ;  /* 0x000000ff0700720c */ /* 0x000fda0003f05270 */
[----:B------:R-:W0:Y:S01]  /*26230*/  @!P0 S2R R3, SR_CgaCtaId ;  /* 0x0000000000038919 */ /* 0x000e220000008800 */
[----:B------:R-:W-:-:S04]  /*26240*/  @!P0 MOV R0, 0x400 ;  /* 0x0000040000008802 */ /* 0x000fc80000000f00 */
[----:B0-----:R-:W-:-:S05]  /*26250*/  @!P0 LEA R0, R3, R0, 0x18 ;  /* 0x0000000003008211 */ /* 0x001fca00078ec0ff */
[----:B------:R0:W-:Y:S01]  /*26260*/  @!P0 STS.128 [R0+0x324d0], R16 ;  /* 0x0324d01000008388 */ /* 0x0001e20000000c00 */
[----:B------:R-:W-:Y:S06]  /*26270*/  BAR.ARV 0x5, 0x180 ;  /* 0x0146000000007b1d */ /* 0x000fec0000002000 */
.L_x_12740:
        /* <DEDUP_REMOVED lines=32> */
.L_x_12825:
        /* <DEDUP_REMOVED lines=31> */
[----:B0-23--:R-:W-:Y:S06]  /*26670*/  @P1 BRA `(.L_x_12749) ;  /* 0x0000000000181947 */ /* 0x00dfec0003800000 */
[----:B------:R-:W-:Y:S02]  /*26680*/  ULDC UR4, c[0x0][0x288] ;  /* 0x0000a20000047ab9 */ /* 0x000fe40000000800 */
[----:B-----5:R-:W-:Y:S01]  /*26690*/  IMAD.U32 R37, RZ, RZ, UR4 ;  /* 0x00000004ff257e24 */ /* 0x020fe2000f8e00ff */
[----:B------:R-:W-:Y:S06]  /*266a0*/  @!P2 BRA `(.L_x_12749) ;  /* 0x00000000000ca947 */ /* 0x000fec0003800000 */
[----:B------:R-:W2:Y:S04]  /*266b0*/  LDG.E R4, desc[UR36][R2.64] ;  /* 0x0000002402047981 */ /* 0x000ea8000c1e1900 */
[----:B------:R-:W2:Y:S02]  /*266c0*/  LDG.E R37, desc[UR36][R2.64+0x4] ;  /* 0x0000042402257981 */ /* 0x000ea4000c1e1900 */
[----:B--2---:R-:W-:-:S07]  /*266d0*/  IMAD.IADD R37, R37, 0x1, -R4 ;  /* 0x0000000125257824 */ /* 0x004fce00078e0a04 */
.L_x_12749:
        /* <DEDUP_REMOVED lines=8> */
.L_x_12750:
        /* <DEDUP_REMOVED lines=9> */
.L_x_12751:
[----:B0-----:R-:W0:Y:S01]  /*267f0*/  LDC R2, c[0x0][0x448] ;  /* 0x00011200ff027b82 */ /* 0x001e220000000800 */
[----:B------:R-:W-:Y:S01]  /*26800*/  IMAD.SHL.U32 R36, R17, 0x80, RZ ;  /* 0x0000008011247824 */ /* 0x000fe200078e00ff */
[----:B------:R-:W-:Y:S01]  /*26810*/  LOP3.LUT R23, R23, 0xfffeffff, RZ, 0xc0, !PT ;  /* 0xfffeffff17177812 */ /* 0x000fe200078ec0ff */
[----:B-----5:R-:W-:Y:S02]  /*26820*/  IMAD.IADD R17, R0, 0x1, -R31 ;  /* 0x0000000100117824 */ /* 0x020fe400078e0a1f */
[----:B------:R-:W-:Y:S01]  /*26830*/  VIADD R4, R36, 0x7f ;  /* 0x0000007f24047836 */ /* 0x000fe20000000000 */
[----:B0-----:R-:W-:Y:S02]  /*26840*/  ISETP.NE.AND P2, PT, R2, 0x1, PT ;  /* 0x000000010200780c */ /* 0x001fe40003f45270 */
[----:B------:R-:W0:Y:S11]  /*26850*/  LDC.64 R2, c[0x0][0xad8] ;  /* 0x0002b600ff027b82 */ /* 0x000e360000000a00 */
[----:B------:R-:W1:Y:S01]  /*26860*/  @P2 LDC R5, c[0x0][0x44c] ;  /* 0x00011300ff052b82 */ /* 0x000e620000000800 */
[----:B------:R-:W-:-:S07]  /*26870*/  @P2 LOP3.LUT R23, R23, 0x10000, RZ, 0xfc, !PT ;  /* 0x0001000017172812 */ /* 0x000fce00078efcff */
[----:B------:R-:W2:Y:S01]  /*26880*/  @P2 LDC R6, c[0x0][0x450] ;  /* 0x00011400ff062b82 */ /* 0x000ea20000000800 */
[----:B0-----:R-:W-:Y:S01]  /*26890*/  ISETP.GE.AND P1, PT, R3, 0x1, PT ;  /* 0x000000010300780c */ /* 0x001fe20003f26270 */
[----:B-1----:R-:W-:-:S05]  /*268a0*/  @P2 IMAD.HI.U32 R5, R4, R5, RZ ;  /* 0x0000000504052227 */ /* 0x002fca00078e00ff */
[----:B--2---:R-:W-:Y:S02]  /*268b0*/  @P2 SHF.R.U32.HI R4, RZ, R6, R5 ;  /* 0x00000006ff042219 */ /* 0x004fe40000011605 */
[----:B------:R-:W-:-:S05]  /*268c0*/  IADD3 R5, R17, 0x1, -R37 ;  /* 0x0000000111057810 */ /* 0x000fca0007ffe825 */
        /* <DEDUP_REMOVED lines=14> */
.L_x_12754:
[----:B------:R-:W-:-:S13]  /*269b0*/  ISETP.NE.AND P0, PT, R3, 0x1, PT ;  /* 0x000000010300780c */ /* 0x000fda0003f05270 */
[----:B------:R-:W0:Y:S02]  /*269c0*/  @P0 LDC.64 R4, c[0x0][0xae0] ;  /* 0x0002b800ff040b82 */ /* 0x000e240000000a00 */
[----:B0-----:R-:W-:-:S05]  /*269d0*/  @P0 IMAD.HI.U32 R4, R0, R4, RZ ;  /* 0x0000000400040227 */ /* 0x001fca00078e00ff */
[----:B------:R-:W-:-:S07]  /*269e0*/  @P0 SHF.R.U32.HI R0, RZ, R5, R4 ;  /* 0x00000005ff000219 */ /* 0x000fce0000011604 */
.L_x_12755:
[----:B------:R-:W-:Y:S05]  /*269f0*/  BSYNC B0 ;  /* 0x0000000000007941 */ /* 0x000fea0003800000 */
.L_x_12753:
[----:B------:R-:W-:-:S05]  /*26a00*/  IMAD R5, R0, R3, R3 ;  /* 0x0000000300057224 */ /* 0x000fca00078e0203 */
[----:B------:R-:W-:-:S07]  /*26a10*/  VIMNMX R2, R2, R5, PT ;  /* 0x0000000502027248 */ /* 0x000fce0003fe0100 */
.L_x_12752:
[----:B------:R-:W0:Y:S01]  /*26a20*/  @P2 LDC R5, c[0x0][0x44c] ;  /* 0x00011300ff052b82 */ /* 0x000e220000000800 */
[----:B------:R-:W-:Y:S01]  /*26a30*/  VIADD R2, R2, 0x5f ;  /* 0x0000005f02027836 */ /* 0x000fe20000000000 */
[----:B------:R-:W-:Y:S01]  /*26a40*/  ULDC UR4, c[0x0][0xad4] ;  /* 0x0002b50000047ab9 */ /* 0x000fe20000000800 */
[----:B------:R-:W-:-:S05]  /*26a50*/  IMAD.MOV.U32 R0, RZ, RZ, R36 ;  /* 0x000000ffff007224 */ /* 0x000fca00078e0024 */
[----:B------:R-:W1:Y:S01]  /*26a60*/  @P2 LDC R7, c[0x0][0x450] ;  /* 0x00011400ff072b82 */ /* 0x000e620000000800 */
[----:B0-----:R-:W-:-:S05]  /*26a70*/  @P2 IMAD.HI.U32 R4, R36, R5, RZ ;  /* 0x0000000524042227 */ /* 0x001fca00078e00ff */
[----:B-1----:R-:W-:Y:S01]  /*26a80*/  @P2 SHF.R.U32.HI R0, RZ, R7, R4 ;  /* 0x00000007ff002219 */ /* 0x002fe20000011604 */
[----:B------:R-:W-:-:S04]  /*26a90*/  IMAD.HI R4, R2, 0x2aaaaaab, RZ ;  /* 0x2aaaaaab02047827 */ /* 0x000fc800078e02ff */
[----:B------:R-:W-:Y:S01]  /*26aa0*/  VIADD R2, R17, 0x5f ;  /* 0x0000005f11027836 */ /* 0x000fe20000000000 */
[----:B------:R-:W-:-:S03]  /*26ab0*/  SHF.R.U32.HI R5, RZ, 0x1f, R4 ;  /* 0x0000001fff057819 */ /* 0x000fc60000011604 */
[----:B------:R-:W-:Y:S01]  /*26ac0*/  IMAD.HI R2, R2, 0x2aaaaaab, RZ ;  /* 0x2aaaaaab02027827 */ /* 0x000fe200078e02ff */
[----:B------:R-:W-:-:S04]  /*26ad0*/  LEA.HI.SX32 R4, R4, R5, 0x1c ;  /* 0x0000000504047211 */ /* 0x000fc800078fe2ff */
[----:B------:R-:W-:-:S04]  /*26ae0*/  SHF.R.U32.HI R5, RZ, 0x1f, R2 ;  /* 0x0000001fff057819 */ /* 0x000fc80000011602 */
[----:B------:R-:W-:Y:S02]  /*26af0*/  LEA.HI.SX32 R5, R2, R5, 0x1c ;  /* 0x0000000502057211 */ /* 0x000fe400078fe2ff */
[----:B------:R-:W-:Y:S02]  /*26b00*/  IADD3 R2, R0, R17, -R37 ;  /* 0x0000001100027210 */ /* 0x000fe40007ffe825 */
        /* <DEDUP_REMOVED lines=13> */
.L_x_12758:
[----:B------:R-:W-:-:S13]  /*26be0*/  ISETP.NE.AND P0, PT, R3, 0x1, PT ;  /* 0x000000010300780c */ /* 0x000fda0003f05270 */
[----:B------:R-:W0:Y:S02]  /*26bf0*/  @P0 LDC.64 R4, c[0x0][0xae0] ;  /* 0x0002b800ff040b82 */ /* 0x000e240000000a00 */
[----:B0-----:R-:W-:-:S05]  /*26c00*/  @P0 IMAD.HI.U32 R4, R2, R4, RZ ;  /* 0x0000000402040227 */ /* 0x001fca00078e00ff */
[----:B------:R-:W-:-:S07]  /*26c10*/  @P0 SHF.R.U32.HI R2, RZ, R5, R4 ;  /* 0x00000005ff020219 */ /* 0x000fce0000011604 */
.L_x_12759:
[----:B------:R-:W-:Y:S05]  /*26c20*/  BSYNC B0 ;  /* 0x0000000000007941 */ /* 0x000fea0003800000 */
.L_x_12757:
[----:B------:R-:W-:-:S05]  /*26c30*/  IMAD R3, R2, R3, RZ ;  /* 0x0000000302037224 */ /* 0x000fca00078e02ff */
[----:B------:R-:W-:-:S07]  /*26c40*/  VIMNMX R0, R0, R3, !PT ;  /* 0x0000000300007248 */ /* 0x000fce0007fe0100 */
.L_x_12756:
        /* <DEDUP_REMOVED lines=17> */
[----:B0-----:R-:W-:-:S04]  /*26d60*/  IABS R4, R0 ;  /* 0x0000000000047213 */ /* 0x001fc80000000000 */
[----:B------:R-:W0:Y:S08]  /*26d70*/  I2F.RP R6, R4 ;  /* 0x0000000400067306 */ /* 0x000e300000209400 */
        /* <DEDUP_REMOVED lines=8> */
[----:B------:R-:W-:-:S05]  /*26e00*/  IADD3 R3, R0, -0x1, R7 ;  /* 0xffffffff00037810 */ /* 0x000fca0007ffe007 */
[----:B------:R-:W-:-:S05]  /*26e10*/  IMAD.IADD R3, R3, 0x1, -R30 ;  /* 0x0000000103037824 */ /* 0x000fca00078e0a1e */
[----:B------:R-:W-:Y:S02]  /*26e20*/  LOP3.LUT R9, R3, R0, RZ, 0x3c, !PT ;  /* 0x0000000003097212 */ /* 0x000fe400078e3cff */
[----:B------:R-:W-:Y:S02]  /*26e30*/  IABS R3, R3 ;  /* 0x0000000300037213 */ /* 0x000fe40000000000 */
[----:B------:R-:W-:-:S03]  /*26e40*/  ISETP.GE.AND P2, PT, R9, RZ, PT ;  /* 0x000000ff0900720c */ /* 0x000fc60003f46270 */
        /* <DEDUP_REMOVED lines=11> */
.L_x_12761:
[----:B------:R-:W-:Y:S05]  /*26f00*/  BSYNC B0 ;  /* 0x0000000000007941 */ /* 0x000fea0003800000 */
.L_x_12760:
        /* <DEDUP_REMOVED lines=23> */
.L_x_12763:
        /* <DEDUP_REMOVED lines=20> */
.L_x_12766:
[----:B------:R-:W-:Y:S05]  /*271c0*/  BSYNC B6 ;  /* 0x0000000000067941 */ /* 0x000fea0003800000 */
.L_x_12765:
        /* <DEDUP_REMOVED lines=20> */
.L_x_12769:
        /* <DEDUP_REMOVED lines=15> */
.L_x_12768:
[----:B------:R-:W-:Y:S05]  /*27400*/  BSYNC B6 ;  /* 0x0000000000067941 */ /* 0x000fea0003800000 */
.L_x_12767:
        /* <DEDUP_REMOVED lines=39> */
.L_x_12843:
        /* <DEDUP_REMOVED lines=21> */
[----:B------:R-:W-:Y:S01]  /*277d0*/  IMAD.MOV R5, RZ, RZ, -R7 ;  /* 0x000000ffff057224 */ /* 0x000fe200078e0a07 */
[----:B0-----:R-:W-:-:S04]  /*277e0*/  @!P0 LEA R2, P1, R4, R2, 0x2 ;  /* 0x0000000204028211 */ /* 0x001fc800078210ff */
[----:B------:R-:W-:-:S05]  /*277f0*/  @!P0 LEA.HI.X R3, R4, R3, R8, 0x2, P1 ;  /* 0x0000000304038211 */ /* 0x000fca00008f1408 */
[----:B------:R0:W5:Y:S01]  /*27800*/  @!P0 LDG.E R35, desc[UR36][R2.64] ;  /* 0x0000002402238981 */ /* 0x000162000c1e1900 */
[----:B------:R-:W-:Y:S01]  /*27810*/  IMAD.U32 R4, RZ, RZ, UR38 ;  /* 0x00000026ff047e24 */ /* 0x000fe2000f8e00ff */
[----:B------:R-:W-:Y:S02]  /*27820*/  ISETP.GT.U32.AND P1, PT, R20, 0x5f, PT ;  /* 0x0000005f1400780c */ /* 0x000fe40003f24070 */
[----:B------:R-:W-:Y:S02]  /*27830*/  LOP3.LUT R23, R23, 0xfffffbff, RZ, 0xc0, !PT ;  /* 0xfffffbff17177812 */ /* 0x000fe400078ec0ff */
[----:B------:R-:W-:Y:S02]  /*27840*/  ISETP.NE.AND P0, PT, R4, 0x3, PT ;  /* 0x000000030400780c */ /* 0x000fe40003f05270 */
[----:B------:R-:W-:Y:S01]  /*27850*/  LOP3.LUT R18, R18, 0xffff, RZ, 0xc0, !PT ;  /* 0x0000ffff12127812 */ /* 0x000fe200078ec0ff */
[----:B0-----:R-:W-:-:S05]  /*27860*/  IMAD R2, R9, R5, R6 ;  /* 0x0000000509027224 */ /* 0x001fca00078e0206 */
[----:B------:R0:W-:Y:S05]  /*27870*/  STL [R1+0x440], R2 ;  /* 0x0004400201007387 */ /* 0x0001ea0000100800 */
[----:B------:R-:W-:-:S04]  /*27880*/  @P0 LOP3.LUT R23, R23, 0x400, RZ, 0xfc, !PT ;  /* 0x0000040017170812 */ /* 0x000fc800078efcff */
[----:B------:R-:W-:Y:S02]  /*27890*/  LOP3.LUT R23, R23, 0xffffffdf, RZ, 0xc0, !PT ;  /* 0xffffffdf17177812 */ /* 0x000fe400078ec0ff */
[----:B0-----:R-:W-:Y:S02]  /*278a0*/  SEL R2, RZ, 0x1, P2 ;  /* 0x00000001ff027807 */ /* 0x001fe40001000000 */
[----:B------:R-:W-:-:S03]  /*278b0*/  @P1 LOP3.LUT R23, R23, 0x20, RZ, 0xfc, !PT ;  /* 0x0000002017171812 */ /* 0x000fc600078efcff */
[----:B------:R0:W-:Y:S01]  /*278c0*/  STL [R1+0x478], R2 ;  /* 0x0004780201007387 */ /* 0x0001e20000100800 */
[----:B------:R-:W-:Y:S05]  /*278d0*/  @!P0 BRA `(.L_x_12771) ;  /* 0x0000000000048947 */ /* 0x000fea0003800000 */
[----:B------:R-:W-:Y:S01]  /*278e0*/  BPT.TRAP 0x1 ;  /* 0x000000040000795c */ /* 0x000fe20000300000 */
.L_x_12771:
[----:B------:R-:W-:Y:S01]  /*278f0*/  IMAD R25, R0, -0x60, R17 ;  /* 0xffffffa000197824 */ /* 0x000fe200078e0211 */
[----:B------:R-:W-:Y:S01]  /*27900*/  SHF.L.U32 R0, R27, 0x1f, RZ ;  /* 0x0000001f1b007819 */ /* 0x000fe200000006ff */
[----:B------:R-:W-:Y:S01]  /*27910*/  IMAD R17, R24, 0x8, R22 ;  /* 0x0000000818117824 */ /* 0x000fe200078e0216 */
[----:B------:R-:W-:Y:S03]  /*27920*/  BSSY B0, `(.L_x_12772) ;  /* 0x0000003000007945 */ /* 0x000fe60003800000 */
[----:B------:R-:W1:Y:S02]  /*27930*/  SYNCS.PHASECHK.TRANS64.TRYWAIT P0, [R17+URZ+0x32440], R0 ;  /* 0x03244000110075a7 */ /* 0x000e64000800017f */
[----:B-1----:R-:W-:Y:S05]  /*27940*/  @!P0 BRA `(.L_x_12773) ;  /* 0x0000004c007c8947 */ /* 0x002fea0003800000 */
.L_x_12844:
[----:B------:R-:W-:Y:S05]  /*27950*/  BSYNC B0 ;  /* 0x0000000000007941 */ /* 0x000fea0003800000 */
.L_x_12772:
[----:B0-----:R-:W1:Y:S01]  /*27960*/  LDL R2, [R1+0x440] ;  /* 0x0004400001027983 */ /* 0x001e620000100800 */
[----:B------:R-:W-:Y:S01]  /*27970*/  ULDC.64 UR4, c[0x0][0x300] ;  /* 0x0000c00000047ab9 */ /* 0x000fe20000000a00 */
[----:B-----5:R-:W-:Y:S01]  /*27980*/  SHF.R.S32.HI R4, RZ, 0x1f, R35 ;  /* 0x0000001fff047819 */ /* 0x020fe20000011423 */
[----:B------:R-:W-:Y:S01]  /*27990*/  ULDC.64 UR6, c[0x0][0x2e8] ;  /* 0x0000ba0000067ab9 */ /* 0x000fe20000000a00 */
[----:B------:R-:W-:-:S03]  /*279a0*/  LOP3.LUT R23, R23, 0xfffffffd, RZ, 0xc0, !PT ;  /* 0xfffffffd17177812 */ /* 0x000fc600078ec0ff */
[----:B------:R-:W-:Y:S01]  /*279b0*/  STL [R1+0x460], R4 ;  /* 0x0004600401007387 */ /* 0x000fe20000100800 */
[----:B-1----:R-:W-:-:S05]  /*279c0*/  SHF.R.S32.HI R0, RZ, 0x1f, R2 ;  /* 0x0000001fff007819 */ /* 0x002fca0000011402 */
        /* <DEDUP_REMOVED lines=81> */
.L_x_12858:
        /* <DEDUP_REMOVED lines=10> */
.L_x_12775:
        /* <DEDUP_REMOVED lines=10> */
.L_x_12776:
        /* <DEDUP_REMOVED lines=31> */
.L_x_12778:
[----:B------:R-:W-:Y:S05]  /*28210*/  BSYNC B6 ;  /* 0x0000000000067941 */ /* 0x000fea0003800000 */
.L_x_12777:
[----:B------:R-:W3:Y:S01]  /*28220*/  LDL R20, [R1+0x450] ;  /* 0x0004500001147983 */ /* 0x000ee20000100800 */
[----:B------:R-:W-:Y:S01]  /*28230*/  IMAD.MOV.U32 R21, RZ, RZ, R34 ;  /* 0x000000ffff157224 */ /* 0x000fe200078e0022 */
[----:B------:R-:W-:Y:S01]  /*28240*/  ULDC.64 UR4, c[0x0][0x298] ;  /* 0x0000a60000047ab9 */ /* 0x000fe20000000a00 */
[----:B0-----:R-:W0:Y:S01]  /*28250*/  LDC R5, c[0x0][0x448] ;  /* 0x00011200ff057b82 */ /* 0x001e220000000800 */
[----:B------:R-:W4:Y:S01]  /*28260*/  S2R R2, SR_TID.X ;  /* 0x0000000000027919 */ /* 0x000f220000002100 */
[----:B------:R-:W5:Y:S01]  /*28270*/  S2R R34, SR_TID.X ;  /* 0x0000000000227919 */ /* 0x000f620000002100 */
[----:B----4-:R-:W-:-:S04]  /*28280*/  LOP3.LUT R2, R2, 0x7f, RZ, 0xc0, !PT ;  /* 0x0000007f02027812 */ /* 0x010fc800078ec0ff */
[----:B--2---:R-:W-:Y:S02]  /*28290*/  SHF.R.U32.HI R0, RZ, 0x3, R2 ;  /* 0x00000003ff007819 */ /* 0x004fe40000011602 */
[----:B------:R-:W2:Y:S01]  /*282a0*/  LDC R2, c[0x0][0x448] ;  /* 0x00011200ff027b82 */ /* 0x000ea20000000800 */
[----:B---3--:R-:W-:Y:S02]  /*282b0*/  IMAD.MOV.U32 R4, RZ, RZ, R20 ;  /* 0x000000ffff047224 */ /* 0x008fe400078e0014 */
[----:B------:R-:W3:Y:S01]  /*282c0*/  LDL R20, [R1+0x448] ;  /* 0x0004480001147983 */ /* 0x000ee20000100800 */
[----:B--2---:R-:W-:Y:S01]  /*282d0*/  ISETP.NE.AND P6, PT, R2, 0x1, PT ;  /* 0x000000010200780c */ /* 0x004fe20003fc5270 */
[----:B-----5:R-:W-:Y:S02]  /*282e0*/  IMAD.SHL.U32 R34, R34, 0x10, RZ ;  /* 0x0000001022227824 */ /* 0x020fe400078e00ff */
[----:B------:R-:W-:Y:S01]  /*282f0*/  IMAD R4, R4, UR4, RZ ;  /* 0x0000000404047c24 */ /* 0x000fe2000f8e02ff */
[----:B------:R-:W2:Y:S02]  /*28300*/  S2R R6, SR_TID.X ;  /* 0x0000000000067919 */ /* 0x000ea40000002100 */
[----:B------:R-:W-:Y:S01]  /*28310*/  LOP3.LUT R34, R0, 0x70, R34, 0xf8, !PT ;  /* 0x0000007000227812 */ /* 0x000fe200078ef822 */
[----:B------:R-:W-:-:S04]  /*28320*/  IMAD R4, R33, UR5, R4 ;  /* 0x0000000521047c24 */ /* 0x000fc8000f8e0204 */
[----:B------:R-:W-:Y:S02]  /*28330*/  IMAD.IADD R34, R34, 0x1, R36 ;  /* 0x0000000122227824 */ /* 0x000fe400078e0224 */
[----:B------:R-:W4:Y:S02]  /*28340*/  @P6 LDC R3, c[0x0][0x44c] ;  /* 0x00011300ff036b82 */ /* 0x000f240000000800 */
[----:B------:R-:W-:-:S06]  /*28350*/  IMAD.MOV.U32 R0, RZ, RZ, R34 ;  /* 0x000000ffff007224 */ /* 0x000fcc00078e0022 */
[----:B------:R-:W5:Y:S01]  /*28360*/  @P6 LDC R2, c[0x0][0x450] ;  /* 0x00011400ff026b82 */ /* 0x000f620000000800 */
[----:B----4-:R-:W-:-:S05]  /*28370*/  @P6 IMAD.HI.U32 R3, R34, R3, RZ ;  /* 0x0000000322036227 */ /* 0x010fca00078e00ff */
[----:B-----5:R-:W-:Y:S01]  /*28380*/  @P6 SHF.R.U32.HI R0, RZ, R2, R3 ;  /* 0x00000002ff006219 */ /* 0x020fe20000011603 */
[----:B------:R-:W-:Y:S01]  /*28390*/  IMAD.WIDE.U32 R2, R33, UR4, RZ ;  /* 0x0000000421027c25 */ /* 0x000fe2000f8e00ff */
[----:B------:R-:W-:-:S03]  /*283a0*/  ULDC.64 UR4, c[0x0][0x2d8] ;  /* 0x0000b60000047ab9 */ /* 0x000fc60000000a00 */
[----:B------:R-:W-:Y:S02]  /*283b0*/  IMAD.IADD R3, R3, 0x1, R4 ;  /* 0x0000000103037824 */ /* 0x000fe400078e0204 */
[----:B------:R-:W-:-:S04]  /*283c0*/  IMAD.WIDE.U32 R2, R18, UR4, R2 ;  /* 0x0000000412027c25 */ /* 0x000fc8000f8e0002 */
[----:B------:R-:W-:Y:S01]  /*283d0*/  IMAD R3, R18, UR5, R3 ;  /* 0x0000000512037c24 */ /* 0x000fe2000f8e0203 */
[----:B------:R-:W-:Y:S02]  /*283e0*/  ULDC.64 UR4, c[0x0][0x2e0] ;  /* 0x0000b80000047ab9 */ /* 0x000fe40000000a00 */
[----:B------:R-:W-:Y:S01]  /*283f0*/  IMAD R4, R21, UR4, RZ ;  /* 0x0000000415047c24 */ /* 0x000fe2000f8e02ff */
[----:B--2---:R-:W-:-:S04]  /*28400*/  LOP3.LUT R21, R6, 0x7f, RZ, 0xc0, !PT ;  /* 0x0000007f06157812 */ /* 0x004fc800078ec0ff */
[----:B------:R-:W-:Y:S01]  /*28410*/  SHF.R.U32.HI R21, RZ, 0x3, R21 ;  /* 0x00000003ff157819 */ /* 0x000fe20000011615 */
[C---:B---3--:R-:W-:Y:S02]  /*28420*/  IMAD R4, R20.reuse, UR5, R4 ;  /* 0x0000000514047c24 */ /* 0x048fe4000f8e0204 */
[----:B------:R-:W-:Y:S01]  /*28430*/  IMAD.WIDE.U32 R2, R20, UR4, R2 ;  /* 0x0000000414027c25 */ /* 0x000fe2000f8e0002 */
[----:B------:R-:W-:-:S03]  /*28440*/  ULDC.64 UR4, c[0x0][0x2d0] ;  /* 0x0000b40000047ab9 */ /* 0x000fc60000000a00 */
[----:B------:R-:W-:Y:S01]  /*28450*/  IMAD.IADD R3, R3, 0x1, R4 ;  /* 0x0000000103037824 */ /* 0x000fe200078e0204 */
[----:B------:R-:W-:Y:S01]  /*28460*/  SHF.R.S32.HI R4, RZ, 0x1f, R0 ;  /* 0x0000001fff047819 */ /* 0x000fe20000011400 */
[----:B------:R-:W-:Y:S02]  /*28470*/  IMAD.SHL.U32 R20, R6, 0x8, RZ ;  /* 0x0000000806147824 */ /* 0x000fe400078e00ff */
[----:B------:R-:W-:-:S03]  /*28480*/  IMAD.WIDE.U32 R2, R0, UR4, R2 ;  /* 0x0000000400027c25 */ /* 0x000fc6000f8e0002 */
[----:B------:R-:W-:Y:S01]  /*28490*/  LOP3.LUT R20, R20, 0x38, RZ, 0xc0, !PT ;  /* 0x0000003814147812 */ /* 0x000fe200078ec0ff */
[----:B------:R-:W-:-:S04]  /*284a0*/  IMAD R4, R4, UR4, RZ ;  /* 0x0000000404047c24 */ /* 0x000fc8000f8e02ff */
[----:B------:R-:W-:Y:S01]  /*284b0*/  IMAD R4, R0, UR5, R4 ;  /* 0x0000000500047c24 */ /* 0x000fe2000f8e0204 */
[----:B------:R-:W-:Y:S01]  /*284c0*/  ULDC.64 UR4, c[0x0][0x2c8] ;  /* 0x0000b20000047ab9 */ /* 0x000fe20000000a00 */
[----:B------:R-:W-:Y:S02]  /*284d0*/  IMAD.MOV R0, RZ, RZ, -R0 ;  /* 0x000000ffff007224 */ /* 0x000fe400078e0a00 */
[----:B------:R-:W-:Y:S02]  /*284e0*/  IMAD.IADD R3, R3, 0x1, R4 ;  /* 0x0000000103037824 */ /* 0x000fe400078e0204 */
[----:B0-----:R-:W-:-:S04]  /*284f0*/  IMAD R0, R5, R0, R34 ;  /* 0x0000000005007224 */ /* 0x001fc800078e0222 */
[----:B------:R-:W-:Y:S01]  /*28500*/  IMAD.WIDE.U32 R2, R0, UR4, R2 ;  /* 0x0000000400027c25 */ /* 0x000fe2000f8e0002 */
[----:B------:R-:W-:-:S05]  /*28510*/  SHF.R.S32.HI R4, RZ, 0x1f, R0 ;  /* 0x0000001fff047819 */ /* 0x000fca0000011400 */
[----:B------:R-:W-:-:S04]  /*28520*/  IMAD R4, R4, UR4, RZ ;  /* 0x0000000404047c24 */ /* 0x000fc8000f8e02ff */
        /* <DEDUP_REMOVED lines=10> */
[----:B------:R-:W-:Y:S01]  /*285d0*/  IMAD R37, R37, R5, RZ ;  /* 0x0000000525257224 */ /* 0x000fe200078e02ff */
[----:B------:R-:W-:Y:S01]  /*285e0*/  LOP3.LUT R23, R23, 0xffffdfff, RZ, 0xc0, !PT ;  /* 0xffffdfff17177812 */ /* 0x000fe200078ec0ff */
[----:B------:R-:W-:Y:S01]  /*285f0*/  IMAD.IADD R36, R21, 0x1, R36 ;  /* 0x0000000115247824 */ /* 0x000fe200078e0224 */
[----:B------:R-:W2:Y:S04]  /*28600*/  SHFL.IDX PT, R2, R4, RZ, 0x181f ;  /* 0x00181fff04027589 */ /* 0x000ea800000e0000 */
[----:B------:R-:W-:Y:S01]  /*28610*/  ISETP.GE.AND P6, PT, R36, R37, PT ;  /* 0x000000252400720c */ /* 0x000fe20003fc6270 */
[----:B------:R-:W3:Y:S04]  /*28620*/  SHFL.IDX PT, R11, R0, 0x1, 0x181f ;  /* 0x00381f00000b7f89 */ /* 0x000ee800000e0000 */
[----:B------:R-:W4:Y:S04]  /*28630*/  SHFL.IDX PT, R6, R4, 0x1, 0x181f ;  /* 0x00381f0004067f89 */ /* 0x000f2800000e0000 */
[----:B------:R-:W5:Y:S04]  /*28640*/  SHFL.IDX PT, R8, R0, 0x2, 0x181f ;  /* 0x00581f0000087f89 */ /* 0x000f6800000e0000 */
[----:B------:R-:W1:Y:S01]  /*28650*/  SHFL.IDX PT, R5, R4, 0x2, 0x181f ;  /* 0x00581f0004057f89 */ /* 0x000e6200000e0000 */
[----:B------:R-:W-:-:S02]  /*28660*/  @P6 LOP3.LUT R23, R23, 0x2000, RZ, 0xfc, !PT ;  /* 0x0000200017176812 */ /* 0x000fc400078efcff */
[----:B0-----:R-:W-:Y:S01]  /*28670*/  @!P6 LEA R3, P1, R20, R3, 0x1 ;  /* 0x000000031403e211 */ /* 0x001fe200078208ff */
[----:B------:R-:W0:Y:S01]  /*28680*/  SHFL.IDX PT, R9, R0, 0x3, 0x181f ;  /* 0x00781f0000097f89 */ /* 0x000e2200000e0000 */
[----:B------:R-:W-:-:S03]  /*28690*/  LOP3.LUT R23, R23, 0xffffefff, RZ, 0xc0, !PT ;  /* 0xffffefff17177812 */ /* 0x000fc600078ec0ff */
[----:B--2---:R-:W-:Y:S02]  /*286a0*/  @!P6 IMAD.X R7, RZ, RZ, R2, P1 ;  /* 0x000000ffff07e224 */ /* 0x004fe400008e0602 */
[----:B------:R-:W-:-:S05]  /*286b0*/  VIADD R2, R36, 0x10 ;  /* 0x0000001024027836 */ /* 0x000fca0000000000 */
[----:B------:R-:W-:Y:S01]  /*286c0*/  ISETP.GE.AND P5, PT, R2, R37, PT ;  /* 0x000000250200720c */ /* 0x000fe20003fa6270 */
[----:B------:R-:W-:-:S05]  /*286d0*/  VIADD R2, R36, 0x20 ;  /* 0x0000002024027836 */ /* 0x000fca0000000000 */
[----:B------:R-:W-:Y:S01]  /*286e0*/  ISETP.GE.AND P3, PT, R2, R37, PT ;  /* 0x000000250200720c */ /* 0x000fe20003f66270 */
[----:B------:R-:W-:-:S05]  /*286f0*/  VIADD R2, R36, 0x30 ;  /* 0x0000003024027836 */ /* 0x000fca0000000000 */
[----:B------:R-:W-:Y:S01]  /*28700*/  ISETP.GE.AND P2, PT, R2, R37, PT ;  /* 0x000000250200720c */ /* 0x000fe20003f46270 */
[----:B------:R-:W-:Y:S01]  /*28710*/  VIADD R2, R36, 0x40 ;  /* 0x0000004024027836 */ /* 0x000fe20000000000 */
[----:B---3--:R-:W-:Y:S02]  /*28720*/  @!P5 LEA R11, P1, R20, R11, 0x1 ;  /* 0x0000000b140bd211 */ /* 0x008fe400078208ff */
[----:B------:R-:W-:Y:S02]  /*28730*/  @P5 LOP3.LUT R23, R23, 0x1000, RZ, 0xfc, !PT ;  /* 0x0000100017175812 */ /* 0x000fe400078efcff */
[----:B------:R-:W-:Y:S01]  /*28740*/  ISETP.GE.AND P4, PT, R2, R37, PT ;  /* 0x000000250200720c */ /* 0x000fe20003f86270 */
[----:B----4-:R-:W-:Y:S01]  /*28750*/  @!P5 IMAD.X R6, RZ, RZ, R6, P1 ;  /* 0x000000ffff06d224 */ /* 0x010fe200008e0606 */
[----:B------:R-:W2:Y:S01]  /*28760*/  SHFL.IDX PT, R2, R4, 0x3, 0x181f ;  /* 0x00781f0004027f89 */ /* 0x000ea200000e0000 */
[----:B-----5:R-:W-:Y:S02]  /*28770*/  @!P3 LEA R8, P1, R20, R8, 0x1 ;  /* 0x000000081408b211 */ /* 0x020fe400078208ff */
[----:B------:R-:W-:-:S03]  /*28780*/  LOP3.LUT R23, R23, 0xfffff7ff, RZ, 0xc0, !PT ;  /* 0xfffff7ff17177812 */ /* 0x000fc600078ec0ff */
[----:B-1----:R-:W-:Y:S01]  /*28790*/  @!P3 IMAD.X R5, RZ, RZ, R5, P1 ;  /* 0x000000ffff05b224 */ /* 0x002fe200008e0605 */
[----:B0-----:R-:W-:Y:S02]  /*287a0*/  @!P2 LEA R12, P1, R20, R9, 0x1 ;  /* 0x00000009140ca211 */ /* 0x001fe400078208ff */
[----:B------:R-:W0:Y:S01]  /*287b0*/  SHFL.IDX PT, R9, R0, 0x4, 0x181f ;  /* 0x00981f0000097f89 */ /* 0x000e2200000e0000 */
[----:B------:R-:W-:-:S04]  /*287c0*/  @P3 LOP3.LUT R23, R23, 0x800, RZ, 0xfc, !PT ;  /* 0x0000080017173812 */ /* 0x000fc800078efcff */
[----:B------:R-:W-:-:S04]  /*287d0*/  LOP3.LUT R23, R23, 0xfffffdff, RZ, 0xc0, !PT ;  /* 0xfffffdff17177812 */ /* 0x000fc800078ec0ff */
[----:B------:R-:W-:-:S04]  /*287e0*/  @P2 LOP3.LUT R23, R23, 0x200, RZ, 0xfc, !PT ;  /* 0x0000020017172812 */ /* 0x000fc800078efcff */
[----:B------:R-:W-:Y:S01]  /*287f0*/  LOP3.LUT R23, R23, 0xfffffeff, RZ, 0xc0, !PT ;  /* 0xfffffeff17177812 */ /* 0x000fe200078ec0ff */
[----:B--2---:R-:W-:Y:S02]  /*28800*/  @!P2 IMAD.X R10, RZ, RZ, R2, P1 ;  /* 0x000000ffff0aa224 */ /* 0x004fe400008e0602 */
[----:B------:R-:W1:Y:S01]  /*28810*/  SHFL.IDX PT, R2, R4, 0x4, 0x181f ;  /* 0x00981f0004027f89 */ /* 0x000e6200000e0000 */
[----:B------:R-:W-:-:S04]  /*28820*/  @P4 LOP3.LUT R23, R23, 0x100, RZ, 0xfc, !PT ;  /* 0x0000010017174812 */ /* 0x000fc800078efcff */
[----:B------:R-:W-:Y:S02]  /*28830*/  LOP3.LUT R23, R23, 0xffffff7f, RZ, 0xc0, !PT ;  /* 0xffffff7f17177812 */ /* 0x000fe400078ec0ff */
[----:B0-----:R-:W-:-:S05]  /*28840*/  @!P4 LEA R13, P1, R20, R9, 0x1 ;  /* 0x00000009140dc211 */ /* 0x001fca00078208ff */
[----:B-1----:R-:W-:Y:S02]  /*28850*/  @!P4 IMAD.X R9, RZ, RZ, R2, P1 ;  /* 0x000000ffff09c224 */ /* 0x002fe400008e0602 */
[----:B------:R-:W-:Y:S02]  /*28860*/  @!P6 IMAD.MOV.U32 R2, RZ, RZ, R3 ;  /* 0x000000ffff02e224 */ /* 0x000fe400078e0003 */
[----:B------:R-:W-:Y:S02]  /*28870*/  @!P6 IMAD.MOV.U32 R3, RZ, RZ, R7 ;  /* 0x000000ffff03e224 */ /* 0x000fe400078e0007 */
[----:B------:R-:W0:Y:S04]  /*28880*/  SHFL.IDX PT, R7, R0, 0x5, 0x181f ;  /* 0x00b81f0000077f89 */ /* 0x000e2800000e0000 */
[----:B------:R1:W-:Y:S02]  /*28890*/  @!P6 LDGSTS.E.BYPASS.LTC128B.128 [R26+0x18400], desc[UR36][R2.64], !P0 ;  /* 0x18400000021aefae */ /* 0x0003e4000c101d64 */
[----:B-1----:R-:W-:-:S02]  /*288a0*/  @!P5 IMAD.MOV.U32 R2, RZ, RZ, R11 ;  /* 0x000000ffff02d224 */ /* 0x002fc400078e000b */
[----:B------:R-:W-:Y:S02]  /*288b0*/  @!P5 IMAD.MOV.U32 R3, RZ, RZ, R6 ;  /* 0x000000ffff03d224 */ /* 0x000fe400078e0006 */
[----:B------:R-:W1:Y:S04]  /*288c0*/  SHFL.IDX PT, R6, R4, 0x5, 0x181f ;  /* 0x00b81f0004067f89 */ /* 0x000e6800000e0000 */
[----:B------:R2:W-:Y:S02]  /*288d0*/  @!P5 LDGSTS.E.BYPASS.LTC128B.128 [R26+0x18c00], desc[UR36][R2.64], !P0 ;  /* 0x18c00000021adfae */ /* 0x0005e4000c101d64 */
[----:B--2---:R-:W-:Y:S02]  /*288e0*/  @!P3 IMAD.MOV.U32 R2, RZ, RZ, R8 ;  /* 0x000000ffff02b224 */ /* 0x004fe400078e0008 */
[----:B------:R-:W-:-:S02]  /*288f0*/  @!P3 IMAD.MOV.U32 R3, RZ, RZ, R5 ;  /* 0x000000ffff03b224 */ /* 0x000fc400078e0005 */
[----:B------:R-:W2:Y:S04]  /*28900*/  SHFL.IDX PT, R5, R0, 0x6, 0x181f ;  /* 0x00d81f0000057f89 */ /* 0x000ea800000e0000 */
[----:B------:R3:W-:Y:S04]  /*28910*/  @!P3 LDGSTS.E.BYPASS.LTC128B.128 [R26+0x19400], desc[UR36][R2.64], !P0 ;  /* 0x19400000021abfae */ /* 0x0007e8000c101d64 */
[----:B------:R-:W-:Y:S01]  /*28920*/  SHFL.IDX PT, R0, R0, 0x7, 0x181f ;  /* 0x00f81f0000007f89 */ /* 0x000fe200000e0000 */
[----:B---3--:R-:W-:Y:S02]  /*28930*/  VIADD R2, R36, 0x50 ;  /* 0x0000005024027836 */ /* 0x008fe40000000000 */
[----:B------:R-:W-:-:S03]  /*28940*/  @!P2 IMAD.MOV.U32 R3, RZ, RZ, R10 ;  /* 0x000000ffff03a224 */ /* 0x000fc600078e000a */
[----:B------:R-:W-:Y:S01]  /*28950*/  ISETP.GE.AND P3, PT, R2, R37, PT ;  /* 0x000000250200720c */ /* 0x000fe20003f66270 */
[----:B------:R-:W-:-:S05]  /*28960*/  @!P2 IMAD.MOV.U32 R2, RZ, RZ, R12 ;  /* 0x000000ffff02a224 */ /* 0x000fca00078e000c */
[----:B------:R3:W-:Y:S07]  /*28970*/  @!P2 LDGSTS.E.BYPASS.LTC128B.128 [R26+0x19c00], desc[UR36][R2.64], !P0 ;  /* 0x19c00000021aafae */ /* 0x0007ee000c101d64 */
[----:B0-----:R-:W-:Y:S02]  /*28980*/  @!P3 LEA R7, P1, R20, R7, 0x1 ;  /* 0x000000071407b211 */ /* 0x001fe400078208ff */
[----:B------:R-:W-:Y:S01]  /*28990*/  @P3 LOP3.LUT R23, R23, 0x80, RZ, 0xfc, !PT ;  /* 0x0000008017173812 */ /* 0x000fe200078efcff */
[----:B---3--:R-:W0:Y:S01]  /*289a0*/  SHFL.IDX PT, R2, R4, 0x6, 0x181f ;  /* 0x00d81f0004027f89 */ /* 0x008e2200000e0000 */
[----:B------:R-:W-:-:S02]  /*289b0*/  VIADD R3, R36, 0x60 ;  /* 0x0000006024037836 */ /* 0x000fc40000000000 */
[----:B------:R-:W-:Y:S01]  /*289c0*/  LOP3.LUT R23, R23, 0xffffffbf, RZ, 0xc0, !PT ;  /* 0xffffffbf17177812 */ /* 0x000fe200078ec0ff */
[----:B-1----:R-:W-:Y:S01]  /*289d0*/  @!P3 IMAD.X R6, RZ, RZ, R6, P1 ;  /* 0x000000ffff06b224 */ /* 0x002fe200008e0606 */
[----:B------:R-:W1:Y:S01]  /*289e0*/  SHFL.IDX PT, R4, R4, 0x7, 0x181f ;  /* 0x00f81f0004047f89 */ /* 0x000e6200000e0000 */
[----:B------:R-:W-:Y:S01]  /*289f0*/  ISETP.GE.AND P2, PT, R3, R37, PT ;  /* 0x000000250300720c */ /* 0x000fe20003f46270 */
[----:B------:R-:W-:-:S12]  /*28a00*/  @!P4 IMAD.MOV.U32 R3, RZ, RZ, R9 ;  /* 0x000000ffff03c224 */ /* 0x000fd800078e0009 */
[----:B--2---:R-:W-:Y:S02]  /*28a10*/  @!P2 LEA R5, P1, R20, R5, 0x1 ;  /* 0x000000051405a211 */ /* 0x004fe400078208ff */
[----:B------:R-:W-:-:S03]  /*28a20*/  @P2 LOP3.LUT R23, R23, 0x40, RZ, 0xfc, !PT ;  /* 0x0000004017172812 */ /* 0x000fc600078efcff */
[----:B0-----:R-:W-:Y:S02]  /*28a30*/  @!P2 IMAD.X R8, RZ, RZ, R2, P1 ;  /* 0x000000ffff08a224 */ /* 0x001fe400008e0602 */
[----:B------:R-:W-:-:S05]  /*28a40*/  @!P4 IMAD.MOV.U32 R2, RZ, RZ, R13 ;  /* 0x000000ffff02c224 */ /* 0x000fca00078e000d */
[----:B------:R0:W-:Y:S02]  /*28a50*/  @!P4 LDGSTS.E.BYPASS.LTC128B.128 [R26+0x1a400], desc[UR36][R2.64], !P0 ;  /* 0x1a400000021acfae */ /* 0x0001e4000c101d64 */
[----:B0-----:R-:W-:Y:S02]  /*28a60*/  @!P3 IMAD.MOV.U32 R2, RZ, RZ, R7 ;  /* 0x000000ffff02b224 */ /* 0x001fe400078e0007 */
[----:B------:R-:W-:-:S05]  /*28a70*/  @!P3 IMAD.MOV.U32 R3, RZ, RZ, R6 ;  /* 0x000000ffff03b224 */ /* 0x000fca00078e0006 */
[----:B------:R0:W-:Y:S02]  /*28a80*/  @!P3 LDGSTS.E.BYPASS.LTC128B.128 [R26+0x1ac00], desc[UR36][R2.64], !P0 ;  /* 0x1ac00000021abfae */ /* 0x0001e4000c101d64 */
[----:B0-----:R-:W-:Y:S02]  /*28a90*/  @!P2 IMAD.MOV.U32 R2, RZ, RZ, R5 ;  /* 0x000000ffff02a224 */ /* 0x001fe400078e0005 */
[----:B------:R-:W-:-:S05]  /*28aa0*/  @!P2 IMAD.MOV.U32 R3, RZ, RZ, R8 ;  /* 0x000000ffff03a224 */ /* 0x000fca00078e0008 */
[----:B-1----:R0:W-:Y:S02]  /*28ab0*/  @!P2 LDGSTS.E.BYPASS.LTC128B.128 [R26+0x1b400], desc[UR36][R2.64], !P0 ;  /* 0x1b400000021aafae */ /* 0x0021e4000c101d64 */
.L_x_12875:
        /* <DEDUP_REMOVED lines=12> */
.L_x_12780:
        /* <DEDUP_REMOVED lines=28> */
.L_x_12782:
[----:B------:R-:W-:Y:S05]  /*28d40*/  BSYNC B6 ;  /* 0x0000000000067941 */ /* 0x000fea0003800000 */
.L_x_12781:
        /* <DEDUP_REMOVED lines=143> */
.L_x_12893:
        /* <DEDUP_REMOVED lines=12> */
.L_x_12785:
[----:B------:R-:W-:Y:S05]  /*29700*/  BSYNC B0 ;  /* 0x0000000000007941 */ /* 0x000fea0003800000 */
.L_x_12784:
[----:B------:R-:W-:Y:S01]  /*29710*/  NOP ;  /* 0x0000000000007918 */ /* 0x000fe20000000000 */
[----:B------:R-:W-:-:S13]  /*29720*/  PLOP3.LUT P0, PT, PT, PT, PT, 0x80, 0x0 ;  /* 0x000000000000781c */ /* 0x000fda0003f0f070 */
.L_x_12786:
        /* <DEDUP_REMOVED lines=18> */
.L_x_12894:
[----:B------:R-:W-:Y:S05]  /*29850*/  BSYNC B0 ;  /* 0x0000000000007941 */ /* 0x000fea0003800000 */
.L_x_12787:
[----:B------:R-:W-:-:S13]  /*29860*/  LOP3.LUT P0, RZ, R23, 0x400, RZ, 0xc0, !PT ;  /* 0x0000040017ff7812 */ /* 0x000fda000780c0ff */
[----:B------:R-:W-:Y:S05]  /*29870*/  @!P0 BRA `(.L_x_12789) ;  /* 0x0000000000048947 */ /* 0x000fea0003800000 */
[----:B------:R-:W-:Y:S01]  /*29880*/  BPT.TRAP 0x1 ;  /* 0x000000040000795c */ /* 0x000fe20000300000 */
.L_x_12789:
[----:B------:R-:W-:Y:S01]  /*29890*/  SHF.L.U32 R0, R27, 0x1f, RZ ;  /* 0x0000001f1b007819 */ /* 0x000fe200000006ff */
[----:B------:R-:W-:Y:S03]  /*298a0*/  BSSY B0, `(.L_x_12790) ;  /* 0x0000003000007945 */ /* 0x000fe60003800000 */
[----:B------:R-:W1:Y:S02]  /*298b0*/  SYNCS.PHASECHK.TRANS64.TRYWAIT P0, [R17+URZ+0x32460], R0 ;  /* 0x03246000110075a7 */ /* 0x000e64000800017f */
[----:B-1----:R-:W-:Y:S05]  /*298c0*/  @!P0 BRA `(.L_x_12791) ;  /* 0x0000004c00348947 */ /* 0x002fea0003800000 */
.L_x_12895:
[----:B------:R-:W-:Y:S05]  /*298d0*/  BSYNC B0 ;  /* 0x0000000000007941 */ /* 0x000fea0003800000 */
.L_x_12790:
[----:B0-----:R-:W1:Y:S01]  /*298e0*/  LDL.LU R3, [R1+0x45c] ;  /* 0x00045c0001037983 */ /* 0x001e620000300800 */
[----:B------:R-:W-:Y:S01]  /*298f0*/  ULDC.64 UR4, c[0x0][0x328] ;  /* 0x0000ca0000047ab9 */ /* 0x000fe20000000a00 */
[----:B------:R-:W-:Y:S02]  /*29900*/  ULDC.64 UR6, c[0x0][0x318] ;  /* 0x0000c60000067ab9 */ /* 0x000fe40000000a00 */
[----:B------:R-:W2:Y:S04]  /*29910*/  LDL.LU R2, [R1+0x440] ;  /* 0x0004400001027983 */ /* 0x000ea80000300800 */
[----:B------:R-:W3:Y:S04]  /*29920*/  LDL.LU R6, [R1+0x460] ;  /* 0x0004600001067983 */ /* 0x000ee80000300800 */
[----:B------:R-:W4:Y:S01]  /*29930*/  LDL.LU R4, [R1+0x478] ;  /* 0x0004780001047983 */ /* 0x000f220000300800 */
[----:B------:R-:W-:-:S02]  /*29940*/  LOP3.LUT P3, RZ, R23, 0x10, RZ, 0xc0, !PT ;  /* 0x0000001017ff7812 */ /* 0x000fc4000786c0ff */
[C---:B------:R-:W-:Y:S02]  /*29950*/  LOP3.LUT P2, RZ, R23.reuse, 0x8, RZ, 0xc0, !PT ;  /* 0x0000000817ff7812 */ /* 0x040fe4000784c0ff */
[C---:B------:R-:W-:Y:S02]  /*29960*/  LOP3.LUT P1, RZ, R23.reuse, 0x4, RZ, 0xc0, !PT ;  /* 0x0000000417ff7812 */ /* 0x040fe4000782c0ff */
[----:B------:R-:W-:Y:S02]  /*29970*/  LOP3.LUT P4, RZ, R23, 0x1, RZ, 0xc0, !PT ;  /* 0x0000000117ff7812 */ /* 0x000fe4000788c0ff */
[----:B------:R-:W-:Y:S01]  /*29980*/  SEL R7, RZ, 0x8, P1 ;  /* 0x00000008ff077807 */ /* 0x000fe20000800000 */
[----:B-1----:R-:W-:-:S04]  /*29990*/  IMAD R0, R3, UR4, RZ ;  /* 0x0000000403007c24 */ /* 0x002fc8000f8e02ff */
[C---:B--2---:R-:W-:Y:S02]  /*299a0*/  IMAD R5, R2.reuse, UR5, R0 ;  /* 0x0000000502057c24 */ /* 0x044fe4000f8e0200 */
[----:B------:R-:W-:Y:S01]  /*299b0*/  IMAD.WIDE.U32 R2, R2, UR4, RZ ;  /* 0x0000000402027c25 */ /* 0x000fe2000f8e00ff */
[----:B------:R-:W-:-:S03]  /*299c0*/  ULDC.64 UR4, c[0x0][0x338] ;  /* 0x0000ce0000047ab9 */ /* 0x000fc60000000a00 */
[----:B------:R-:W-:Y:S02]  /*299d0*/  IMAD.IADD R3, R3, 0x1, R5 ;  /* 0x0000000103037824 */ /* 0x000fe400078e0205 */
[----:B---3--:R-:W-:Y:S02]  /*299e0*/  IMAD R0, R6, UR4, RZ ;  /* 0x0000000406007c24 */ /* 0x008fe4000f8e02ff */
[----:B------:R-:W-:-:S04]  /*299f0*/  IMAD.WIDE.U32 R2, R35, UR4, R2 ;  /* 0x0000000423027c25 */ /* 0x000fc8000f8e0002 */
[----:B------:R-:W-:Y:S01]  /*29a00*/  IMAD R5, R35, UR5, R0 ;  /* 0x0000000523057c24 */ /* 0x000fe2000f8e0200 */
[----:B------:R-:W-:Y:S01]  /*29a10*/  ULDC.64 UR4, c[0x0][0x330] ;  /* 0x0000cc0000047ab9 */ /* 0x000fe20000000a00 */
[----:B------:R-:W-:Y:S02]  /*29a20*/  SEL R0, RZ, 0x2, P3 ;  /* 0x00000002ff007807 */ /* 0x000fe40001800000 */
        /* <DEDUP_REMOVED lines=81> */
.L_x_12909:
        /* <DEDUP_REMOVED lines=15> */
.L_x_12793:
        /* <DEDUP_REMOVED lines=10> */
.L_x_12794:
[----:B0-----:R-:W2:Y:S01]  /*2a0d0*/  LDL.LU R2, [R1+0x458] ;  /* 0x0004580001027983 */ /* 0x001ea20000300800 */
[----:B------:R0:W-:Y:S01]  /*2a0e0*/  SYNCS.ARRIVE.TRANS64.A1T0 RZ, [R17+URZ+0x32450], RZ ;  /* 0x032450ff11ff79a7 */ /* 0x0001e2000810003f */
[----:B------:R-:W-:Y:S01]  /*2a0f0*/  BSSY B0, `(.L_x_12795) ;  /* 0x00000d8000007945 */ /* 0x000fe20003800000 */
[----:B--2---:R-:W-:-:S05]  /*2a100*/  VIADD R21, R2, 0xfffffffe ;  /* 0xfffffffe02157836 */ /* 0x004fca0000000000 */
[----:B------:R-:W-:-:S13]  /*2a110*/  ISETP.GE.AND P0, PT, R21, R30, PT ;  /* 0x0000001e1500720c */ /* 0x000fda0003f06270 */
[----:B0-----:R-:W-:Y:S05]  /*2a120*/  @!P0 BRA `(.L_x_12796) ;  /* 0x0000000c00508947 */ /* 0x001fea0003800000 */
.L_x_12809:
        /* <DEDUP_REMOVED lines=12> */
[----:B-1----:R-:W1:Y:S01]  /*2a1f0*/  @!P2 LDC.64 R4, c[0x0][0x428] ;  /* 0x00010a00ff04ab82 */ /* 0x002e620000000a00 */
[----:B0-----:R-:W-:-:S13]  /*2a200*/  ISETP.NE.AND P0, PT, R3, 0x1, PT ;  /* 0x000000010300780c */ /* 0x001fda0003f05270 */
[----:B------:R-:W0:Y:S08]  /*2a210*/  @P0 LDC R3, c[0x0][0x434] ;  /* 0x00010d00ff030b82 */ /* 0x000e300000000800 */
[----:B--2---:R-:W2:Y:S01]  /*2a220*/  @P0 LDC R7, c[0x0][0x438] ;  /* 0x00010e00ff070b82 */ /* 0x004ea20000000800 */
[----:B0-----:R-:W-:-:S05]  /*2a230*/  @P0 IMAD.HI.U32 R2, R8, R3, RZ ;  /* 0x0000000308020227 */ /* 0x001fca00078e00ff */
[----:B--2---:R-:W-:Y:S01]  /*2a240*/  @P0 SHF.R.U32.HI R9, RZ, R7, R2 ;  /* 0x00000007ff090219 */ /* 0x004fe20000011602 */
[----:B-1----:R-:W-:Y:S01]  /*2a250*/  @!P2 IMAD R2, R32, R4, RZ ;  /* 0x000000042002a224 */ /* 0x002fe200078e02ff */
        /* <DEDUP_REMOVED lines=21> */
[----:B------:R-:W-:-:S12]  /*2a3b0*/  @!P1 BRA `(.L_x_12797) ;  /* 0x0000000000049947 */ /* 0x000fd80003800000 */
[----:B------:R-:W-:Y:S01]  /*2a3c0*/  BPT.TRAP 0x1 ;  /* 0x000000040000795c */ /* 0x000fe20000300000 */
.L_x_12797:
[----:B------:R-:W-:Y:S01]  /*2a3d0*/  IMAD R10, R24, 0x8, R22 ;  /* 0x00000008180a7824 */ /* 0x000fe200078e0216 */
[----:B------:R-:W-:Y:S01]  /*2a3e0*/  SHF.L.U32 R20, R27, 0x1f, RZ ;  /* 0x0000001f1b147819 */ /* 0x000fe200000006ff */
[----:B------:R-:W-:Y:S01]  /*2a3f0*/  BSSY B1, `(.L_x_12798) ;  /* 0x0000004000017945 */ /* 0x000fe20003800000 */
[----:B------:R-:W-:Y:S02]  /*2a400*/  SHF.R.S32.HI R9, RZ, 0x1f, R5 ;  /* 0x0000001fff097819 */ /* 0x000fe40000011405 */
[----:B------:R-:W1:Y:S02]  /*2a410*/  SYNCS.PHASECHK.TRANS64.TRYWAIT P0, [R10+URZ+0x32440], R20 ;  /* 0x032440140a0075a7 */ /* 0x000e64000800017f */
[----:B-1----:R-:W-:Y:S05]  /*2a420*/  @!P0 BRA `(.L_x_12799) ;  /* 0x0000004800b08947 */ /* 0x002fea0003800000 */
.L_x_12910:
[----:B------:R-:W-:Y:S05]  /*2a430*/  BSYNC B1 ;  /* 0x0000000000017941 */ /* 0x000fea0003800000 */
.L_x_12798:
        /* <DEDUP_REMOVED lines=49> */
.L_x_12924:
        /* <DEDUP_REMOVED lines=8> */
.L_x_12801:
        /* <DEDUP_REMOVED lines=10> */
.L_x_12802:
[----:B------:R2:W-:Y:S01]  /*2a870*/  SYNCS.ARRIVE.TRANS64.A1T0 RZ, [R10+URZ+0x32430], RZ ;  /* 0x032430ff0aff79a7 */ /* 0x0005e2000810003f */
[----:B------:R-:W-:Y:S05]  /*2a880*/  @!P3 BRA `(.L_x_12803) ;  /* 0x000000000004b947 */ /* 0x000fea0003800000 */
[----:B------:R-:W-:Y:S01]  /*2a890*/  BPT.TRAP 0x1 ;  /* 0x000000040000795c */ /* 0x000fe20000300000 */
.L_x_12803:
[----:B------:R-:W3:Y:S01]  /*2a8a0*/  SYNCS.PHASECHK.TRANS64.TRYWAIT P0, [R10+URZ+0x32460], R20 ;  /* 0x032460140a0075a7 */ /* 0x000ee2000800017f */
[----:B------:R-:W-:Y:S04]  /*2a8b0*/  BSSY B1, `(.L_x_12804) ;  /* 0x0000002000017945 */ /* 0x000fe80003800000 */
[----:B---3--:R-:W-:Y:S05]  /*2a8c0*/  @!P0 BRA `(.L_x_12805) ;  /* 0x0000004c003c8947 */ /* 0x008fea0003800000 */
.L_x_12925:
[----:B------:R-:W-:Y:S05]  /*2a8d0*/  BSYNC B1 ;  /* 0x0000000000017941 */ /* 0x000fea0003800000 */
.L_x_12804:
        /* <DEDUP_REMOVED lines=66> */
.L_x_12939:
        /* <DEDUP_REMOVED lines=11> */
.L_x_12807:
        /* <DEDUP_REMOVED lines=10> */
.L_x_12808:
[----:B------:R1:W-:Y:S01]  /*2ae50*/  SYNCS.ARRIVE.TRANS64.A1T0 RZ, [R10+URZ+0x32450], RZ ;  /* 0x032450ff0aff79a7 */ /* 0x0003e2000810003f */
[----:B------:R-:W-:Y:S05]  /*2ae60*/  @P2 BRA `(.L_x_12809) ;  /* 0xfffffff000b02947 */ /* 0x000fea000383ffff */
.L_x_12796:
[----:B------:R-:W-:Y:S05]  /*2ae70*/  BSYNC B0 ;  /* 0x0000000000007941 */ /* 0x000fea0003800000 */
.L_x_12795:
        /* <DEDUP_REMOVED lines=20> */
.L_x_12811:
[----:B------:R-:W-:Y:S05]  /*2afc0*/  BSYNC B0 ;  /* 0x0000000000007941 */ /* 0x000fea0003800000 */
.L_x_12810:
[----:B------:R-:W-:Y:S02]  /*2afd0*/  SEL R24, R24, RZ, P0 ;  /* 0x000000ff18187207 */ /* 0x000fe40000000000 */
[----:B------:R-:W-:-:S07]  /*2afe0*/  LOP3.LUT R27, R27, R0, RZ, 0x3c, !PT ;  /* 0x000000001b1b7212 */ /* 0x000fce00078e3cff */
.L_x_12764:
[----:B------:R-:W-:Y:S05]  /*2aff0*/  BSYNC B7 ;  /* 0x0000000000077941 */ /* 0x000fea0003800000 */
.L_x_12762:
        /* <DEDUP_REMOVED lines=8> */
[----:B------:R3:W4:Y:S01]  /*2b080*/  LDS.128 R16, [R22+0x324d0] ;  /* 0x0324d00016107984 */ /* 0x0007220000000c00 */
[----:B------:R-:W-:Y:S06]  /*2b090*/  BAR.ARV 0x4, 0x180 ;  /* 0x0106000000007b1d */ /* 0x000fec0000002000 */
[----:B------:R-:W-:Y:S05]  /*2b0a0*/  BRA `(.L_x_12813) ;  /* 0x0000000c00d47947 */ /* 0x000fea0003800000 */
.L_x_12812:
        /* <DEDUP_REMOVED lines=43> */
.L_x_12949:
[----:B------:R-:W-:Y:S02]  /*2b360*/  ULDC UR4, c[0x0][0xd38] ;  /* 0x00034e0000047ab9 */ /* 0x000fe40000000800 */
[----:B------:R-:W-:-:S04]  /*2b370*/  IMAD.U32 R5, RZ, RZ, UR4 ;  /* 0x00000004ff057e24 */ /* 0x000fc8000f8e00ff */
[----:B---3--:R-:W-:-:S04]  /*2b380*/  IMAD R14, R14, R5, RZ ;  /* 0x000000050e0e7224 */ /* 0x008fc800078e02ff */
[----:B------:R-:W-:-:S05]  /*2b390*/  IMAD.IADD R7, R7, 0x1, R14 ;  /* 0x0000000107077824 */ /* 0x000fca00078e020e */
[----:B------:R-:W-:-:S13]  /*2b3a0*/  ISETP.GT.AND P6, PT, R7, R0, PT ;  /* 0x000000000700720c */ /* 0x000fda0003fc4270 */
[----:B------:R-:W-:Y:S05]  /*2b3b0*/  @P6 BRA `(.L_x_12815) ;  /* 0x0000000000a46947 */ /* 0x000fea0003800000 */
.L_x_12818:
        /* <DEDUP_REMOVED lines=35> */
.L_x_12957:
[----:B------:R-:W-:Y:S02]  /*2b5f0*/  ULDC UR4, c[0x0][0xd38] ;  /* 0x00034e0000047ab9 */ /* 0x000fe40000000800 */
[----:B------:R-:W-:-:S04]  /*2b600*/  IMAD.U32 R5, RZ, RZ, UR4 ;  /* 0x00000004ff057e24 */ /* 0x000fc8000f8e00ff */
[----:B---3--:R-:W-:-:S04]  /*2b610*/  IMAD R14, R14, R5, RZ ;  /* 0x000000050e0e7224 */ /* 0x008fc800078e02ff */
[----:B------:R-:W-:-:S05]  /*2b620*/  IMAD.IADD R7, R14, 0x1, R7 ;  /* 0x000000010e077824 */ /* 0x000fca00078e0207 */
[----:B------:R-:W-:-:S13]  /*2b630*/  ISETP.GT.AND P6, PT, R7, R0, PT ;  /* 0x000000000700720c */ /* 0x000fda0003fc4270 */
[----:B------:R-:W-:Y:S05]  /*2b640*/  @!P6 BRA `(.L_x_12818) ;  /* 0xfffffffc005ce947 */ /* 0x000fea000383ffff */
.L_x_12815:
[----:B------:R-:W-:Y:S01]  /*2b650*/  IMAD.IADD R7, R7, 0x1, -R14 ;  /* 0x0000000107077824 */ /* 0x000fe200078e0a0e */
[----:B------:R-:W-:-:S03]  /*2b660*/  UMOV UR4, 0xffffffff ;  /* 0xffffffff00047882 */ /* 0x000fc60000000000 */
[----:B------:R-:W-:-:S05]  /*2b670*/  IMAD R3, R2, R5, R7 ;  /* 0x0000000502037224 */ /* 0x000fca00078e0207 */
[----:B------:R-:W-:Y:S01]  /*2b680*/  ISETP.GT.AND P6, PT, R3, R0, PT ;  /* 0x000000000300720c */ /* 0x000fe20003fc4270 */
[----:B------:R-:W-:-:S12]  /*2b690*/  BRA.DIV UR4, `(.L_x_12819) ;  /* 0x0000004e049c7947 */ /* 0x000fd8000b800000 */
[----:B------:R-:W-:-:S04]  /*2b6a0*/  VOTE.ANY R3, PT, !P6 ;  /* 0x0000000000037806 */ /* 0x000fc800070e0100 */
[----:B------:R-:W3:Y:S02]  /*2b6b0*/  POPC R12, R3 ;  /* 0x00000003000c7309 */ /* 0x000ee40000000000 */
[----:B---3--:R3:W4:Y:S01]  /*2b6c0*/  SHFL.IDX PT, R17, R17, R12, 0x1f ;  /* 0x00001f0c11117589 */ /* 0x00872200000e0000 */
[----:B------:R-:W-:-:S03]  /*2b6d0*/  IMAD.IADD R19, R12, 0x1, R19 ;  /* 0x000000010c137824 */ /* 0x000fc600078e0213 */
[----:B------:R3:W0:Y:S04]  /*2b6e0*/  SHFL.IDX PT, R4, R4, R12, 0x1f ;  /* 0x00001f0c04047589 */ /* 0x00062800000e0000 */
.L_x_12962:
[----:B------:R-:W-:-:S13]  /*2b6f0*/  ISETP.NE.AND P0, PT, R3, RZ, PT ;  /* 0x000000ff0300720c */ /* 0x000fda0003f05270 */
[----:B------:R-:W-:Y:S05]  /*2b700*/  @!P0 BRA `(.L_x_12820) ;  /* 0x0000000000108947 */ /* 0x000fea0003800000 */
[----:B------:R-:W-:Y:S01]  /*2b710*/  UMOV UR4, 0xffffffff ;  /* 0xffffffff00047882 */ /* 0x000fe20000000000 */
[----:B---3--:R-:W-:Y:S02]  /*2b720*/  VIADD R12, R12, 0xffffffff ;  /* 0xffffffff0c0c7836 */ /* 0x008fe40000000000 */
[----:B------:R-:W-:Y:S05]  /*2b730*/  BRA.DIV UR4, `(.L_x_12821) ;  /* 0x0000004e04d07947 */ /* 0x000fea000b800000 */
[----:B------:R3:W0:Y:S02]  /*2b740*/  SHFL.IDX PT, R6, R2, R12, 0x1f ;  /* 0x00001f0c02067589 */ /* 0x00062400000e0000 */
.L_x_12820:
[----:B0-----:R-:W-:Y:S01]  /*2b750*/  ISETP.NE.AND P0, PT, R4, 0x1, PT ;  /* 0x000000010400780c */ /* 0x001fe20003f05270 */
[----:B------:R-:W-:-:S04]  /*2b760*/  IMAD R16, R6, R5, R7 ;  /* 0x0000000506107224 */ /* 0x000fc800078e0207 */
[----:B------:R-:W-:-:S08]  /*2b770*/  IMAD.IADD R0, R0, 0x1, -R16 ;  /* 0x0000000100007824 */ /* 0x000fd000078e0a10 */
[----:B------:R-:W-:Y:S05]  /*2b780*/  @!P0 BRA `(.L_x_12822) ;  /* 0x0000000000dc8947 */ /* 0x000fea0003800000 */
[-C--:B----4-:R-:W-:Y:S02]  /*2b790*/  IABS R6, R17.reuse ;  /* 0x0000001100067213 */ /* 0x090fe40000000000 */
[----:B------:R-:W-:Y:S02]  /*2b7a0*/  IABS R5, R4 ;  /* 0x0000000400057213 */ /* 0x000fe40000000000 */
[----:B------:R-:W0:Y:S08]  /*2b7b0*/  I2F.RP R7, R6 ;  /* 0x0000000600077306 */ /* 0x000e300000209400 */
[----:B------:R-:W4:Y:S08]  /*2b7c0*/  I2F.RP R8, R5 ;  /* 0x0000000500087306 */ /* 0x000f300000209400 */
[----:B0-----:R-:W3:Y:S08]  /*2b7d0*/  MUFU.RCP R7, R7 ;  /* 0x0000000700077308 */ /* 0x001ef00000001000 */
[----:B----4-:R-:W-:Y:S01]  /*2b7e0*/  MUFU.RCP R8, R8 ;  /* 0x0000000800087308 */ /* 0x010fe20000001000 */
[----:B---3--:R-:W-:Y:S01]  /*2b7f0*/  VIADD R2, R7, 0xffffffe ;  /* 0x0ffffffe07027836 */ /* 0x008fe20000000000 */
[----:B------:R-:W-:-:S06]  /*2b800*/  IABS R7, R17 ;  /* 0x0000001100077213 */ /* 0x000fcc0000000000 */
[----:B------:R0:W3:Y:S02]  /*2b810*/  F2I.FTZ.U32.TRUNC.NTZ R3, R2 ;  /* 0x0000000200037305 */ /* 0x0000e4000021f000 */
[----:B0-----:R-:W-:Y:S02]  /*2b820*/  IMAD.MOV.U32 R2, RZ, RZ, RZ ;  /* 0x000000ffff027224 */ /* 0x001fe400078e00ff */
[----:B---3--:R-:W-:-:S04]  /*2b830*/  IMAD.MOV R9, RZ, RZ, -R3 ;  /* 0x000000ffff097224 */ /* 0x008fc800078e0a03 */
        /* <DEDUP_REMOVED lines=44> */
.L_x_12822:
[----:B---3--:R-:W0:Y:S02]  /*2bb00*/  LDC.64 R2, c[0x0][0xd90] ;  /* 0x00036400ff027b82 */ /* 0x008e240000000a00 */
[----:B0-----:R-:W-:-:S05]  /*2bb10*/  IMAD.WIDE R2, R19, 0x4, R2 ;  /* 0x0000000413027825 */ /* 0x001fca00078e0202 */
[----:B------:R0:W4:Y:S02]  /*2bb20*/  LDG.E R6, desc[UR36][R2.64] ;  /* 0x0000002402067981 */ /* 0x000124000c1e1900 */
[----:B0-----:R-:W-:Y:S02]  /*2bb30*/  IMAD.MOV.U32 R2, RZ, RZ, RZ ;  /* 0x000000ffff027224 */ /* 0x001fe400078e00ff */
[----:B----4-:R-:W-:-:S05]  /*2bb40*/  IMAD R7, R17, R6, RZ ;  /* 0x0000000611077224 */ /* 0x010fca00078e02ff */
        /* <DEDUP_REMOVED lines=55> */
.L_x_12823:
[----:B------:R-:W-:-:S05]  /*2bec0*/  LOP3.LUT R2, RZ, R2, RZ, 0x33, !PT ;  /* 0x00000002ff027212 */ /* 0x000fca00078e33ff */
[----:B------:R-:W-:Y:S01]  /*2bed0*/  IMAD.IADD R17, R17, 0x1, R2 ;  /* 0x0000000111117824 */ /* 0x000fe200078e0202 */
[----:B------:R-:W-:Y:S06]  /*2bee0*/  BRA `(.L_x_12824) ;  /* 0x00000000001c7947 */ /* 0x000fec0003800000 */
.L_x_12816:
[----:B------:R-:W-:Y:S01]  /*2bef0*/  UMOV UR4, URZ ;  /* 0x0000003f00047c82 */ /* 0x000fe20008000000 */
[----:B------:R-:W-:Y:S01]  /*2bf00*/  UMOV UR5, URZ ;  /* 0x0000003f00057c82 */ /* 0x000fe20008000000 */
[----:B------:R-:W-:Y:S01]  /*2bf10*/  ULDC UR6, c[0x0][0xd3c] ;  /* 0x00034f0000067ab9 */ /* 0x000fe20000000800 */
[----:B------:R-:W-:Y:S02]  /*2bf20*/  IMAD.MOV.U32 R16, RZ, RZ, R0 ;  /* 0x000000ffff107224 */ /* 0x000fe400078e0000 */
[----:B------:R-:W-:Y:S02]  /*2bf30*/  IMAD.U32 R17, RZ, RZ, UR4 ;  /* 0x00000004ff117e24 */ /* 0x000fe4000f8e00ff */
[----:B------:R-:W-:Y:S02]  /*2bf40*/  IMAD.U32 R18, RZ, RZ, UR5 ;  /* 0x00000005ff127e24 */ /* 0x000fe4000f8e00ff */
[----:B------:R-:W-:-:S07]  /*2bf50*/  IMAD.U32 R19, RZ, RZ, UR6 ;  /* 0x00000006ff137e24 */ /* 0x000fce000f8e00ff */
.L_x_12824:
        /* <DEDUP_REMOVED lines=10> */
.L_x_12813:
[----:B------:R-:W-:Y:S02]  /*2c000*/  ULDC UR4, c[0x0][0xd3c] ;  /* 0x00034f0000047ab9 */ /* 0x000fe40000000800 */
[----:B----4-:R-:W-:-:S13]  /*2c010*/  ISETP.GE.AND P0, PT, R19, UR4, PT ;  /* 0x0000000413007c0c */ /* 0x010fda000bf06270 */
[----:B------:R-:W-:Y:S05]  /*2c020*/  @!P0 BRA `(.L_x_12825) ;  /* 0xffffffa400148947 */ /* 0x000fea000383ffff */
[----:B------:R-:W-:Y:S05]  /*2c030*/  BSYNC B8 ;  /* 0x0000000000087941 */ /* 0x000fea0003800000 */
.L_x_12748:
        /* <DEDUP_REMOVED lines=12> */
.L_x_12965:
[----:B------:R-:W-:Y:S05]  /*2c100*/  BSYNC B0 ;  /* 0x0000000000007941 */ /* 0x000fea0003800000 */
.L_x_12826:
[----:B------:R-:W-:-:S03]  /*2c110*/  UMOV UR4, 0xffffffff ;  /* 0xffffffff00047882 */ /* 0x000fc60000000000 */
[----:B------:R-:W-:Y:S05]  /*2c120*/  BRA.DIV UR4, `(.L_x_12828) ;  /* 0x0000004604907947 */ /* 0x000fea000b800000 */
[----:B0-----:R-:W0:Y:S02]  /*2c130*/  S2R R0, SR_TID.X ;  /* 0x0000000000007919 */ /* 0x001e240000002100 */
[----:B0-----:R-:W-:-:S04]  /*2c140*/  SHF.R.U32.HI R0, RZ, 0x5, R0 ;  /* 0x00000005ff007819 */ /* 0x001fc80000011600 */
[----:B------:R-:W-:-:S05]  /*2c150*/  LOP3.LUT R0, R0, 0x3, RZ, 0xc0, !PT ;  /* 0x0000000300007812 */ /* 0x000fca00078ec0ff */
[----:B------:R0:W4:Y:S02]  /*2c160*/  SHFL.IDX PT, R14, R0, RZ, 0x1f ;  /* 0x00001fff000e7589 */ /* 0x00012400000e0000 */
.L_x_12968:
[----:B----4-:R-:W-:Y:S01]  /*2c170*/  ISETP.NE.AND P0, PT, R14, RZ, PT ;  /* 0x000000ff0e00720c */ /* 0x010fe20003f05270 */
[----:B------:R-:W-:-:S12]  /*2c180*/  BSSY B0, `(.L_x_12829) ;  /* 0x0000026000007945 */ /* 0x000fd80003800000 */
[----:B------:R-:W-:Y:S05]  /*2c190*/  @P0 BRA `(.L_x_12830) ;  /* 0x0000000000900947 */ /* 0x000fea0003800000 */
[----:B------:R-:W-:-:S03]  /*2c1a0*/  UMOV UR4, 0xffffffff ;  /* 0xffffffff00047882 */ /* 0x000fc60000000000 */
[----:B------:R-:W-:Y:S05]  /*2c1b0*/  BRA.DIV UR4, `(.L_x_12831) ;  /* 0x0000004604a07947 */ /* 0x000fea000b800000 */
[----:B------:R-:W-:-:S13]  /*2c1c0*/  ELECT P6, URZ, PT ;  /* 0x00000000003f782f */ /* 0x000fda00038c0000 */
.L_x_12971:
[----:B------:R-:W-:Y:S05]  /*2c1d0*/  @!P6 BRA `(.L_x_12830) ;  /* 0x000000000080e947 */ /* 0x000fea0003800000 */
[----:B0-----:R-:W4:Y:S02]  /*2c1e0*/  LDL R0, [R1+0x4c8] ;  /* 0x0004c80001007983 */ /* 0x001f240000100800 */
[----:B----4-:R-:W-:-:S13]  /*2c1f0*/  R2UR UR4, R0 ;  /* 0x00000000000472ca */ /* 0x010fda00000e0000 */
[----:B------:R-:W-:-:S06]  /*2c200*/  ULOP3.LUT UR4, UR4, 0x2, URZ, 0xfc, !UPT ;  /* 0x0000000204047892 */ /* 0x000fcc000f8efc3f */
[----:B------:R-:W-:-:S05]  /*2c210*/  IMAD.U32 R0, RZ, RZ, UR4 ;  /* 0x00000004ff007e24 */ /* 0x000fca000f8e00ff */
[----:B------:R-:W-:-:S13]  /*2c220*/  ISETP.NE.AND P0, PT, R0, 0x3, PT ;  /* 0x000000030000780c */ /* 0x000fda0003f05270 */
[----:B------:R-:W-:Y:S05]  /*2c230*/  @!P0 BRA `(.L_x_12832) ;  /* 0x0000000000048947 */ /* 0x000fea0003800000 */
[----:B------:R-:W-:Y:S01]  /*2c240*/  BPT.TRAP 0x1 ;  /* 0x000000040000795c */ /* 0x000fe20000300000 */
.L_x_12832:
[C---:B------:R-:W-:Y:S01]  /*2c250*/  IMAD R3, R24.reuse, 0x8, R5 ;  /* 0x0000000818037824 */ /* 0x040fe200078e0205 */
[----:B------:R-:W-:Y:S01]  /*2c260*/  SHF.L.U32 R2, R27, 0x1f, RZ ;  /* 0x0000001f1b027819 */ /* 0x000fe200000006ff */
[----:B------:R-:W-:-:S03]  /*2c270*/  VIADD R24, R24, 0x1 ;  /* 0x0000000118187836 */ /* 0x000fc60000000000 */
[----:B------:R-:W0:Y:S02]  /*2c280*/  SYNCS.PHASECHK.TRANS64.TRYWAIT P1, [R3+URZ+0x32440], R2 ;  /* 0x03244002030075a7 */ /* 0x000e24000802017f */
[----:B------:R-:W-:-:S04]  /*2c290*/  ISETP.NE.AND P2, PT, R24, 0x2, PT ;  /* 0x000000021800780c */ /* 0x000fc80003f45270 */
[----:B------:R-:W-:Y:S01]  /*2c2a0*/  SEL R0, RZ, 0x1, P2 ;  /* 0x00000001ff007807 */ /* 0x000fe20001000000 */
[----:B0-----:R-:W-:Y:S08]  /*2c2b0*/  @!P1 BRA `(.L_x_12833) ;  /* 0x0000004400809947 */ /* 0x001ff00003800000 */
.L_x_12972:
[----:B------:R-:W-:Y:S02]  /*2c2c0*/  SEL R24, R24, RZ, P2 ;  /* 0x000000ff18187207 */ /* 0x000fe40001000000 */
[----:B------:R-:W-:Y:S01]  /*2c2d0*/  LOP3.LUT R0, R27, R0, RZ, 0x3c, !PT ;  /* 0x000000001b007212 */ /* 0x000fe200078e3cff */
[----:B------:R-:W-:Y:S06]  /*2c2e0*/  @!P0 BRA `(.L_x_12834) ;  /* 0x0000000000048947 */ /* 0x000fec0003800000 */
[----:B------:R-:W-:Y:S01]  /*2c2f0*/  BPT.TRAP 0x1 ;  /* 0x000000040000795c */ /* 0x000fe20000300000 */
.L_x_12834:
[----:B------:R-:W-:Y:S01]  /*2c300*/  IMAD R5, R24, 0x8, R5 ;  /* 0x0000000818057824 */ /* 0x000fe200078e0205 */
[----:B------:R-:W-:-:S04]  /*2c310*/  SHF.L.U32 R0, R0, 0x1f, RZ ;  /* 0x0000001f00007819 */ /* 0x000fc800000006ff */
[----:B------:R-:W4:Y:S02]  /*2c320*/  SYNCS.PHASECHK.TRANS64.TRYWAIT P1, [R5+URZ+0x32440], R0 ;  /* 0x03244000050075a7 */ /* 0x000f24000802017f */
[----:B----4-:R-:W-:Y:S05]  /*2c330*/  @!P1 BRA `(.L_x_12835) ;  /* 0x0000004400749947 */ /* 0x010fea0003800000 */
.L_x_12973:
[----:B------:R-:W-:Y:S05]  /*2c340*/  @!P0 BRA `(.L_x_12836) ;  /* 0x0000000000048947 */ /* 0x000fea0003800000 */
[----:B------:R-:W-:Y:S01]  /*2c350*/  BPT.TRAP 0x1 ;  /* 0x000000040000795c */ /* 0x000fe20000300000 */
.L_x_12836:
[----:B------:R-:W5:Y:S02]  /*2c360*/  SYNCS.PHASECHK.TRANS64.TRYWAIT P1, [R3+URZ+0x32460], R2 ;  /* 0x03246002030075a7 */ /* 0x000f64000802017f */
[----:B-----5:R-:W-:Y:S05]  /*2c370*/  @!P1 BRA `(.L_x_12837) ;  /* 0x0000004400789947 */ /* 0x020fea0003800000 */
.L_x_12974:
[----:B------:R-:W-:Y:S05]  /*2c380*/  @!P0 BRA `(.L_x_12838) ;  /* 0x0000000000048947 */ /* 0x000fea0003800000 */
[----:B------:R-:W-:Y:S01]  /*2c390*/  BPT.TRAP 0x1 ;  /* 0x000000040000795c */ /* 0x000fe20000300000 */
.L_x_12838:
[----:B------:R0:W0:Y:S02]  /*2c3a0*/  SYNCS.PHASECHK.TRANS64.TRYWAIT P0, [R5+URZ+0x32460], R0 ;  /* 0x03246000050075a7 */ /* 0x000024000800017f */
[----:B0-----:R-:W-:Y:S05]  /*2c3b0*/  @!P0 NANOSLEEP.SYNCS 0x989680 ;  /* 0x009896800000895d */ /* 0x001fea0003900000 */
[----:B------:R-:W0:Y:S02]  /*2c3c0*/  @!P0 SYNCS.PHASECHK.TRANS64 P0, [R5+URZ+0x32460], R0 ;  /* 0x03246000050085a7 */ /* 0x000e24000800007f */
[----:B0-----:R-:W-:Y:S05]  /*2c3d0*/  @!P0 BRA `(.L_x_12838) ;  /* 0xfffffffc00f08947 */ /* 0x001fea000383ffff */
.L_x_12830:
[----:B------:R-:W-:Y:S05]  /*2c3e0*/  BSYNC B0 ;  /* 0x0000000000007941 */ /* 0x000fea0003800000 */
.L_x_12829:
[----:B------:R-:W-:Y:S05]  /*2c3f0*/  EXIT ;  /* 0x000000000000794d */ /* 0x000fea0003800000 */
.L_x_12621:
[----:B0-----:R0:W1:Y:S02]  /*2c400*/  SYNCS.PHASECHK.TRANS64.TRYWAIT P0, [R72+URZ+0x32400], R11 ;  /* 0x0324000b480075a7 */ /* 0x001064000800017f */
[----:B-1----:R-:W-:Y:S05]  /*2c410*/  @!P0 NANOSLEEP.SYNCS 0x989680 ;  /* 0x009896800000895d */ /* 0x002fea0003900000 */
[----:B------:R-:W1:Y:S02]  /*2c420*/  @!P0 SYNCS.PHASECHK.TRANS64 P0, [R72+URZ+0x32400], R11 ;  /* 0x0324000b480085a7 */ /* 0x000e64000800007f */
[----:B-1----:R-:W-:Y:S05]  /*2c430*/  @!P0 BRA `(.L_x_12621) ;  /* 0xfffffffc00f08947 */ /* 0x002fea000383ffff */
[----:B------:R-:W-:Y:S05]  /*2c440*/  BRA `(.L_x_12839) ;  /* 0xfffffd6800507947 */ /* 0x000fea000383ffff */
.L_x_12628:
[----:B-1----:R1:W2:Y:S02]  /*2c450*/  SYNCS.PHASECHK.TRANS64.TRYWAIT P0, [R10+URZ], R11 ;  /* 0x0000000b0a0075a7 */ /* 0x0022a4000800017f */
[----:B--2---:R-:W-:Y:S05]  /*2c460*/  @!P0 NANOSLEEP.SYNCS 0x989680 ;  /* 0x009896800000895d */ /* 0x004fea0003900000 */
[----:B------:R-:W2:Y:S02]  /*2c470*/  @!P0 SYNCS.PHASECHK.TRANS64 P0, [R10+URZ], R11 ;  /* 0x0000000b0a0085a7 */ /* 0x000ea4000800007f */
[----:B--2---:R-:W-:Y:S05]  /*2c480*/  @!P0 BRA `(.L_x_12628) ;  /* 0xfffffffc00f08947 */ /* 0x004fea000383ffff */
[----:B------:R-:W-:Y:S05]  /*2c490*/  BRA `(.L_x_12627) ;  /* 0xfffffd6c00787947 */ /* 0x000fea000383ffff */
.L_x_12630:
[----:B0-----:R0:W1:Y:S02]  /*2c4a0*/  SYNCS.PHASECHK.TRANS64.TRYWAIT P0, [R72+URZ+0x32410], R7 ;  /* 0x03241007480075a7 */ /* 0x001064000800017f */
[----:B-1----:R-:W-:Y:S05]  /*2c4b0*/  @!P0 NANOSLEEP.SYNCS 0x989680 ;  /* 0x009896800000895d */ /* 0x002fea0003900000 */
[----:B------:R-:W1:Y:S02]  /*2c4c0*/  @!P0 SYNCS.PHASECHK.TRANS64 P0, [R72+URZ+0x32410], R7 ;  /* 0x03241007480085a7 */ /* 0x000e64000800007f */
[----:B-1----:R-:W-:Y:S05]  /*2c4d0*/  @!P0 BRA `(.L_x_12630) ;  /* 0xfffffffc00f08947 */ /* 0x002fea000383ffff */
[----:B------:R-:W-:Y:S05]  /*2c4e0*/  BRA `(.L_x_12840) ;  /* 0xfffffd7000507947 */ /* 0x000fea000383ffff */
.L_x_12637:
[----:B-1----:R1:W2:Y:S02]  /*2c4f0*/  SYNCS.PHASECHK.TRANS64.TRYWAIT P0, [R10+URZ], R11 ;  /* 0x0000000b0a0075a7 */ /* 0x0022a4000800017f */
[----:B--2---:R-:W-:Y:S05]  /*2c500*/  @!P0 NANOSLEEP.SYNCS 0x989680 ;  /* 0x009896800000895d */ /* 0x004fea0003900000 */
[----:B------:R-:W2:Y:S02]  /*2c510*/  @!P0 SYNCS.PHASECHK.TRANS64 P0, [R10+URZ], R11 ;  /* 0x0000000b0a0085a7 */ /* 0x000ea4000800007f */
[----:B--2---:R-:W-:Y:S05]  /*2c520*/  @!P0 BRA `(.L_x_12637) ;  /* 0xfffffffc00f08947 */ /* 0x004fea000383ffff */
[----:B------:R-:W-:Y:S05]  /*2c530*/  BRA `(.L_x_12636) ;  /* 0xfffffd7000947947 */ /* 0x000fea000383ffff */
.L_x_12671:
[----:B0-----:R0:W2:Y:S02]  /*2c540*/  SYNCS.PHASECHK.TRANS64.TRYWAIT P0, [R6+URZ], R7 ;  /* 0x00000007060075a7 */ /* 0x0010a4000800017f */
[----:B--2---:R-:W-:Y:S05]  /*2c550*/  @!P0 NANOSLEEP.SYNCS 0x989680 ;  /* 0x009896800000895d */ /* 0x004fea0003900000 */
[----:B------:R-:W2:Y:S02]  /*2c560*/  @!P0 SYNCS.PHASECHK.TRANS64 P0, [R6+URZ], R7 ;  /* 0x00000007060085a7 */ /* 0x000ea4000800007f */
[----:B--2---:R-:W-:Y:S05]  /*2c570*/  @!P0 BRA `(.L_x_12671) ;  /* 0xfffffffc00f08947 */ /* 0x004fea000383ffff */
[----:B------:R-:W-:Y:S05]  /*2c580*/  BRA `(.L_x_12670) ;  /* 0xfffffddc00dc7947 */ /* 0x000fea000383ffff */
.L_x_12678:
[----:B0-----:R0:W1:Y:S02]  /*2c590*/  SYNCS.PHASECHK.TRANS64.TRYWAIT P0, [R6+URZ], R7 ;  /* 0x00000007060075a7 */ /* 0x001064000800017f */
[----:B-1----:R-:W-:Y:S05]  /*2c5a0*/  @!P0 NANOSLEEP.SYNCS 0x989680 ;  /* 0x009896800000895d */ /* 0x002fea0003900000 */
[----:B------:R-:W1:Y:S02]  /*2c5b0*/  @!P0 SYNCS.PHASECHK.TRANS64 P0, [R6+URZ], R7 ;  /* 0x00000007060085a7 */ /* 0x000e64000800007f */
[----:B-1----:R-:W-:Y:S05]  /*2c5c0*/  @!P0 BRA `(.L_x_12678) ;  /* 0xfffffffc00f08947 */ /* 0x002fea000383ffff */
[----:B------:R-:W-:Y:S05]  /*2c5d0*/  BRA `(.L_x_12677) ;  /* 0xfffffde400007947 */ /* 0x000fea000383ffff */
.L_x_12691:
[----:B0-----:R0:W2:Y:S02]  /*2c5e0*/  SYNCS.PHASECHK.TRANS64.TRYWAIT P0, [R0+URZ], R7 ;  /* 0x00000007000075a7 */ /* 0x0010a4000800017f */
[----:B--2---:R-:W-:Y:S05]  /*2c5f0*/  @!P0 NANOSLEEP.SYNCS 0x989680 ;  /* 0x009896800000895d */ /* 0x004fea0003900000 */
[----:B------:R-:W2:Y:S02]  /*2c600*/  @!P0 SYNCS.PHASECHK.TRANS64 P0, [R0+URZ], R7 ;  /* 0x00000007000085a7 */ /* 0x000ea4000800007f */
[----:B--2---:R-:W-:Y:S05]  /*2c610*/  @!P0 BRA `(.L_x_12691) ;  /* 0xfffffffc00f08947 */ /* 0x004fea000383ffff */
[----:B------:R-:W-:Y:S05]  /*2c620*/  BRA `(.L_x_12690) ;  /* 0xfffffe7c00787947 */ /* 0x000fea000383ffff */
.L_x_12698:
[----:B0-----:R0:W2:Y:S02]  /*2c630*/  SYNCS.PHASECHK.TRANS64.TRYWAIT P0, [R6+URZ], R7 ;  /* 0x00000007060075a7 */ /* 0x0010a4000800017f */
[----:B--2---:R-:W-:Y:S05]  /*2c640*/  @!P0 NANOSLEEP.SYNCS 0x989680 ;  /* 0x009896800000895d */ /* 0x004fea0003900000 */
[----:B------:R-:W2:Y:S02]  /*2c650*/  @!P0 SYNCS.PHASECHK.TRANS64 P0, [R6+URZ], R7 ;  /* 0x00000007060085a7 */ /* 0x000ea4000800007f */
[----:B--2---:R-:W-:Y:S05]  /*2c660*/  @!P0 BRA `(.L_x_12698) ;  /* 0xfffffffc00f08947 */ /* 0x004fea000383ffff */
[----:B------:R-:W-:Y:S05]  /*2c670*/  BRA `(.L_x_12697) ;  /* 0xfffffe8000b07947 */ /* 0x000fea000383ffff */
.L_x_12770:
        /* <DEDUP_REMOVED lines=10> */
.L_x_12842:
[----:B------:R-:W-:Y:S05]  /*2c720*/  BSYNC B0 ;  /* 0x0000000000007941 */ /* 0x000fea0003800000 */
.L_x_12841:
[----:B------:R-:W-:Y:S05]  /*2c730*/  BRA `(.L_x_12843) ;  /* 0xffffffac00d07947 */ /* 0x000fea000383ffff */
.L_x_12773:
[----:B-1----:R1:W2:Y:S02]  /*2c740*/  SYNCS.PHASECHK.TRANS64.TRYWAIT P0, [R17+URZ+0x32440], R0 ;  /* 0x03244000110075a7 */ /* 0x0022a4000800017f */
[----:B--2---:R-:W-:Y:S05]  /*2c750*/  @!P0 NANOSLEEP.SYNCS 0x989680 ;  /* 0x009896800000895d */ /* 0x004fea0003900000 */
[----:B------:R-:W2:Y:S02]  /*2c760*/  @!P0 SYNCS.PHASECHK.TRANS64 P0, [R17+URZ+0x32440], R0 ;  /* 0x03244000110085a7 */ /* 0x000ea4000800007f */
[----:B--2---:R-:W-:Y:S05]  /*2c770*/  @!P0 BRA `(.L_x_12773) ;  /* 0xfffffffc00f08947 */ /* 0x004fea000383ffff */
[----:B------:R-:W-:Y:S05]  /*2c780*/  BRA `(.L_x_12844) ;  /* 0xffffffb000707947 */ /* 0x000fea000383ffff */
.L_x_12774:
        /* <DEDUP_REMOVED lines=8> */
.L_x_12846:
[----:B------:R-:W-:Y:S05]  /*2c810*/  BSYNC B0 ;  /* 0x0000000000007941 */ /* 0x000fea0003800000 */
.L_x_12845:
        /* <DEDUP_REMOVED lines=9> */
.L_x_12847:
[----:B------:R-:W-:Y:S02]  /*2c8b0*/  IMAD.MOV.U32 R13, RZ, RZ, R4 ;  /* 0x000000ffff0d7224 */ /* 0x000fe400078e0004 */
[----:B------:R-:W-:Y:S02]  /*2c8c0*/  IMAD.MOV.U32 R12, RZ, RZ, 0x1 ;  /* 0x00000001ff0c7424 */ /* 0x000fe400078e00ff */
[----:B------:R-:W-:-:S07]  /*2c8d0*/  IMAD.MOV.U32 R3, RZ, RZ, R14 ;  /* 0x000000ffff037224 */ /* 0x000fce00078e000e */
[----:B------:R-:W-:Y:S05]  /*2c8e0*/  WARPSYNC.COLLECTIVE R15, `(.L_x_12848) ;  /* 0x000000000f087348 */ /* 0x000fea0003c00000 */
[----:B------:R0:W1:Y:S02]  /*2c8f0*/  SHFL.IDX P6, R14, R13, R12, R11 ;  /* 0x0000000c0d0e7389 */ /* 0x00006400000c000b */
[----:B01----:R-:W-:Y:S01]  /*2c900*/  ENDCOLLECTIVE ;  /* 0x000000000000791b */ /* 0x003fe20003800000 */
.L_x_12848:
        /* <DEDUP_REMOVED lines=15> */
.L_x_12849:
[----:B------:R-:W-:Y:S02]  /*2ca00*/  @P0 IMAD R6, R5, 0x2, R22 ;  /* 0x0000000205060824 */ /* 0x000fe400078e0216 */
[----:B------:R-:W-:Y:S02]  /*2ca10*/  IMAD.MOV.U32 R13, RZ, RZ, R4 ;  /* 0x000000ffff0d7224 */ /* 0x000fe400078e0004 */
[----:B------:R-:W-:Y:S02]  /*2ca20*/  IMAD.MOV.U32 R12, RZ, RZ, 0x2 ;  /* 0x00000002ff0c7424 */ /* 0x000fe400078e00ff */
[----:B------:R-:W-:-:S07]  /*2ca30*/  IMAD.MOV.U32 R3, RZ, RZ, R14 ;  /* 0x000000ffff037224 */ /* 0x000fce00078e000e */
[----:B------:R-:W-:Y:S05]  /*2ca40*/  WARPSYNC.COLLECTIVE R15, `(.L_x_12850) ;  /* 0x000000000f087348 */ /* 0x000fea0003c00000 */
[----:B------:R0:W1:Y:S02]  /*2ca50*/  SHFL.IDX P6, R14, R13, R12, R11 ;  /* 0x0000000c0d0e7389 */ /* 0x00006400000c000b */
[----:B01----:R-:W-:Y:S01]  /*2ca60*/  ENDCOLLECTIVE ;  /* 0x000000000000791b */ /* 0x003fe20003800000 */
.L_x_12850:
        /* <DEDUP_REMOVED lines=15> */
.L_x_12851:
[----:B------:R-:W-:Y:S02]  /*2cb60*/  @P0 IMAD R6, R5, 0x2, R22 ;  /* 0x0000000205060824 */ /* 0x000fe400078e0216 */
[----:B------:R-:W-:Y:S02]  /*2cb70*/  IMAD.MOV.U32 R13, RZ, RZ, R4 ;  /* 0x000000ffff0d7224 */ /* 0x000fe400078e0004 */
[----:B------:R-:W-:Y:S02]  /*2cb80*/  IMAD.MOV.U32 R12, RZ, RZ, 0x3 ;  /* 0x00000003ff0c7424 */ /* 0x000fe400078e00ff */
[----:B------:R-:W-:-:S07]  /*2cb90*/  IMAD.MOV.U32 R3, RZ, RZ, R14 ;  /* 0x000000ffff037224 */ /* 0x000fce00078e000e */
[----:B------:R-:W-:Y:S05]  /*2cba0*/  WARPSYNC.COLLECTIVE R15, `(.L_x_12852) ;  /* 0x000000000f087348 */ /* 0x000fea0003c00000 */
[----:B------:R0:W1:Y:S02]  /*2cbb0*/  SHFL.IDX P6, R14, R13, R12, R11 ;  /* 0x0000000c0d0e7389 */ /* 0x00006400000c000b */
[----:B01----:R-:W-:Y:S01]  /*2cbc0*/  ENDCOLLECTIVE ;  /* 0x000000000000791b */ /* 0x003fe20003800000 */
.L_x_12852:
        /* <DEDUP_REMOVED lines=15> */
.L_x_12853:
[----:B------:R-:W-:Y:S02]  /*2ccc0*/  @P0 IMAD R6, R5, 0x2, R22 ;  /* 0x0000000205060824 */ /* 0x000fe400078e0216 */
[----:B------:R-:W-:Y:S02]  /*2ccd0*/  IMAD.MOV.U32 R13, RZ, RZ, R4 ;  /* 0x000000ffff0d7224 */ /* 0x000fe400078e0004 */
[----:B------:R-:W-:Y:S02]  /*2cce0*/  IMAD.MOV.U32 R12, RZ, RZ, 0x4 ;  /* 0x00000004ff0c7424 */ /* 0x000fe400078e00ff */
[----:B------:R-:W-:-:S07]  /*2ccf0*/  IMAD.MOV.U32 R3, RZ, RZ, R14 ;  /* 0x000000ffff037224 */ /* 0x000fce00078e000e */
[----:B------:R-:W-:Y:S05]  /*2cd00*/  WARPSYNC.COLLECTIVE R15, `(.L_x_12854) ;  /* 0x000000000f087348 */ /* 0x000fea0003c00000 */
[----:B------:R0:W1:Y:S02]  /*2cd10*/  SHFL.IDX P6, R14, R13, R12, R11 ;  /* 0x0000000c0d0e7389 */ /* 0x00006400000c000b */
[----:B01----:R-:W-:Y:S01]  /*2cd20*/  ENDCOLLECTIVE ;  /* 0x000000000000791b */ /* 0x003fe20003800000 */
.L_x_12854:
        /* <DEDUP_REMOVED lines=15> */
.L_x_12855:
[----:B------:R-:W-:Y:S02]  /*2ce20*/  @P0 IMAD R6, R5, 0x2, R22 ;  /* 0x0000000205060824 */ /* 0x000fe400078e0216 */
[----:B------:R-:W-:Y:S02]  /*2ce30*/  IMAD.MOV.U32 R13, RZ, RZ, R4 ;  /* 0x000000ffff0d7224 */ /* 0x000fe400078e0004 */
[----:B------:R-:W-:Y:S02]  /*2ce40*/  IMAD.MOV.U32 R12, RZ, RZ, 0x5 ;  /* 0x00000005ff0c7424 */ /* 0x000fe400078e00ff */
[----:B------:R-:W-:-:S07]  /*2ce50*/  IMAD.MOV.U32 R3, RZ, RZ, R14 ;  /* 0x000000ffff037224 */ /* 0x000fce00078e000e */
[----:B------:R-:W-:Y:S05]  /*2ce60*/  WARPSYNC.COLLECTIVE R15, `(.L_x_12856) ;  /* 0x000000000f087348 */ /* 0x000fea0003c00000 */
[----:B------:R0:W1:Y:S02]  /*2ce70*/  SHFL.IDX P6, R14, R13, R12, R11 ;  /* 0x0000000c0d0e7389 */ /* 0x00006400000c000b */
[----:B01----:R-:W-:Y:S01]  /*2ce80*/  ENDCOLLECTIVE ;  /* 0x000000000000791b */ /* 0x003fe20003800000 */
.L_x_12856:
        /* <DEDUP_REMOVED lines=10> */
.L_x_12857:
[----:B------:R-:W-:Y:S01]  /*2cf30*/  @!PT LDS RZ, [RZ] ;  /* 0x00000000fffff984 */ /* 0x000fe20000000800 */
[----:B------:R-:W-:Y:S01]  /*2cf40*/  @!PT LDS RZ, [RZ] ;  /* 0x00000000fffff984 */ /* 0x000fe20000000800 */
[----:B------:R-:W-:Y:S01]  /*2cf50*/  @!PT LDS RZ, [RZ] ;  /* 0x00000000fffff984 */ /* 0x000fe20000000800 */
[----:B------:R1:W-:Y:S01]  /*2cf60*/  @P0 LDGSTS.E.BYPASS.LTC128B.128 [R6+0x1e400], desc[UR36][R2.64], !P2 ;  /* 0x1e40000002060fae */ /* 0x0003e2000d101d64 */
[----:B------:R-:W-:Y:S01]  /*2cf70*/  IMAD.MOV.U32 R0, RZ, RZ, R14 ;  /* 0x000000ffff007224 */ /* 0x000fe200078e000e */
[----:B------:R-:W-:Y:S06]  /*2cf80*/  BRA `(.L_x_12858) ;  /* 0xffffffac00d47947 */ /* 0x000fec000383ffff */
.L_x_12779:
[----:B------:R-:W-:Y:S01]  /*2cf90*/  IMAD.MOV.U32 R13, RZ, RZ, R4 ;  /* 0x000000ffff0d7224 */ /* 0x000fe200078e0004 */
[----:B------:R-:W-:Y:S01]  /*2cfa0*/  LOP3.LUT R23, R23, 0xffffdfff, RZ, 0xc0, !PT ;  /* 0xffffdfff17177812 */ /* 0x000fe200078ec0ff */
        /* <DEDUP_REMOVED lines=8> */
.L_x_12859:
        /* <DEDUP_REMOVED lines=8> */
.L_x_12860:
[----:B------:R-:W-:Y:S02]  /*2d0b0*/  IMAD.MOV.U32 R13, RZ, RZ, R4 ;  /* 0x000000ffff0d7224 */ /* 0x000fe400078e0004 */
[----:B------:R-:W-:Y:S02]  /*2d0c0*/  IMAD.MOV.U32 R12, RZ, RZ, 0x1 ;  /* 0x00000001ff0c7424 */ /* 0x000fe400078e00ff */
[----:B------:R-:W-:-:S07]  /*2d0d0*/  IMAD.MOV.U32 R3, RZ, RZ, R14 ;  /* 0x000000ffff037224 */ /* 0x000fce00078e000e */
[----:B------:R-:W-:Y:S05]  /*2d0e0*/  WARPSYNC.COLLECTIVE R15, `(.L_x_12861) ;  /* 0x000000000f087348 */ /* 0x000fea0003c00000 */
[----:B------:R0:W1:Y:S02]  /*2d0f0*/  SHFL.IDX P6, R14, R13, R12, R11 ;  /* 0x0000000c0d0e7389 */ /* 0x00006400000c000b */
[----:B01----:R-:W-:Y:S01]  /*2d100*/  ENDCOLLECTIVE ;  /* 0x000000000000791b */ /* 0x003fe20003800000 */
.L_x_12861:
        /* <DEDUP_REMOVED lines=13> */
.L_x_12862:
[----:B------:R-:W-:-:S05]  /*2d1e0*/  VIADD R2, R36, 0x10 ;  /* 0x0000001024027836 */ /* 0x000fca0000000000 */
[----:B------:R-:W-:Y:S01]  /*2d1f0*/  ISETP.GE.AND P2, PT, R2, R37, PT ;  /* 0x000000250200720c */ /* 0x000fe20003f46270 */
[----:B------:R-:W-:Y:S02]  /*2d200*/  IMAD.MOV.U32 R13, RZ, RZ, R4 ;  /* 0x000000ffff0d7224 */ /* 0x000fe400078e0004 */
[----:B------:R-:W-:-:S10]  /*2d210*/  IMAD.MOV.U32 R12, RZ, RZ, 0x2 ;  /* 0x00000002ff0c7424 */ /* 0x000fd400078e00ff */
[----:B------:R-:W-:Y:S01]  /*2d220*/  @P2 LOP3.LUT R23, R23, 0x1000, RZ, 0xfc, !PT ;  /* 0x0000100017172812 */ /* 0x000fe200078efcff */
[----:B------:R-:W-:-:S03]  /*2d230*/  IMAD.MOV.U32 R11, RZ, RZ, R14 ;  /* 0x000000ffff0b7224 */ /* 0x000fc600078e000e */
[----:B------:R-:W-:Y:S02]  /*2d240*/  LOP3.LUT R23, R23, 0xfffff7ff, RZ, 0xc0, !PT ;  /* 0xfffff7ff17177812 */ /* 0x000fe400078ec0ff */
[----:B------:R-:W-:-:S05]  /*2d250*/  @!P2 LEA R11, P1, R20, R11, 0x1 ;  /* 0x0000000b140ba211 */ /* 0x000fca00078208ff */
[----:B------:R-:W-:Y:S02]  /*2d260*/  @!P2 IMAD.MOV.U32 R2, RZ, RZ, R11 ;  /* 0x000000ffff02a224 */ /* 0x000fe400078e000b */
[----:B------:R-:W-:Y:S02]  /*2d270*/  IMAD.MOV.U32 R11, RZ, RZ, 0x181f ;  /* 0x0000181fff0b7424 */ /* 0x000fe400078e00ff */
[----:B------:R-:W-:-:S07]  /*2d280*/  @!P2 IMAD.X R6, RZ, RZ, R6, P1 ;  /* 0x000000ffff06a224 */ /* 0x000fce00008e0606 */
[----:B------:R-:W-:Y:S05]  /*2d290*/  WARPSYNC.COLLECTIVE R15, `(.L_x_12863) ;  /* 0x000000000f087348 */ /* 0x000fea0003c00000 */
[----:B------:R0:W1:Y:S02]  /*2d2a0*/  SHFL.IDX P6, R14, R13, R12, R11 ;  /* 0x0000000c0d0e7389 */ /* 0x00006400000c000b */
[----:B01----:R-:W-:Y:S01]  /*2d2b0*/  ENDCOLLECTIVE ;  /* 0x000000000000791b */ /* 0x003fe20003800000 */
.L_x_12863:
[----:B------:R-:W-:-:S05]  /*2d2c0*/  @!P2 IMAD.MOV.U32 R3, RZ, RZ, R6 ;  /* 0x000000ffff03a224 */ /* 0x000fca00078e0006 */
        /* <DEDUP_REMOVED lines=11> */
.L_x_12864:
        /* <DEDUP_REMOVED lines=8> */
.L_x_12865:
        /* <DEDUP_REMOVED lines=15> */
.L_x_12866:
[----:B------:R-:W-:Y:S01]  /*2d4f0*/  @P2 LOP3.LUT R23, R23, 0x200, RZ, 0xfc, !PT ;  /* 0x0000020017172812 */ /* 0x000fe200078efcff */
[----:B------:R-:W-:-:S03]  /*2d500*/  IMAD.MOV.U32 R13, RZ, RZ, R4 ;  /* 0x000000ffff0d7224 */ /* 0x000fc600078e0004 */
[----:B------:R-:W-:Y:S01]  /*2d510*/  LOP3.LUT R23, R23, 0xfffffeff, RZ, 0xc0, !PT ;  /* 0xfffffeff17177812 */ /* 0x000fe200078ec0ff */
        /* <DEDUP_REMOVED lines=9> */
.L_x_12867:
        /* <DEDUP_REMOVED lines=11> */
.L_x_12868:
[----:B------:R-:W-:-:S04]  /*2d660*/  @P2 LOP3.LUT R23, R23, 0x100, RZ, 0xfc, !PT ;  /* 0x0000010017172812 */ /* 0x000fc800078efcff */
[----:B------:R-:W-:Y:S01]  /*2d670*/  LOP3.LUT R23, R23, 0xffffff7f, RZ, 0xc0, !PT ;  /* 0xffffff7f17177812 */ /* 0x000fe200078ec0ff */
[----:B------:R-:W-:Y:S02]  /*2d680*/  IMAD.MOV.U32 R12, RZ, RZ, 0x5 ;  /* 0x00000005ff0c7424 */ /* 0x000fe400078e00ff */
[----:B------:R-:W-:-:S05]  /*2d690*/  IMAD.MOV.U32 R9, RZ, RZ, R14 ;  /* 0x000000ffff097224 */ /* 0x000fca00078e000e */
[----:B------:R-:W-:-:S05]  /*2d6a0*/  @!P2 LEA R13, P1, R20, R9, 0x1 ;  /* 0x00000009140da211 */ /* 0x000fca00078208ff */
[----:B------:R-:W-:Y:S02]  /*2d6b0*/  @!P2 IMAD.X R9, RZ, RZ, R2, P1 ;  /* 0x000000ffff09a224 */ /* 0x000fe400008e0602 */
[----:B------:R-:W-:Y:S02]  /*2d6c0*/  @!P2 IMAD.MOV.U32 R2, RZ, RZ, R13 ;  /* 0x000000ffff02a224 */ /* 0x000fe400078e000d */
[----:B------:R-:W-:Y:S02]  /*2d6d0*/  IMAD.MOV.U32 R13, RZ, RZ, R4 ;  /* 0x000000ffff0d7224 */ /* 0x000fe400078e0004 */
[----:B------:R-:W-:-:S07]  /*2d6e0*/  @!P2 IMAD.MOV.U32 R3, RZ, RZ, R9 ;  /* 0x000000ffff03a224 */ /* 0x000fce00078e0009 */
[----:B------:R-:W-:Y:S05]  /*2d6f0*/  WARPSYNC.COLLECTIVE R15, `(.L_x_12869) ;  /* 0x000000000f087348 */ /* 0x000fea0003c00000 */
[----:B------:R0:W1:Y:S02]  /*2d700*/  SHFL.IDX P6, R14, R13, R12, R11 ;  /* 0x0000000c0d0e7389 */ /* 0x00006400000c000b */
[----:B01----:R-:W-:Y:S01]  /*2d710*/  ENDCOLLECTIVE ;  /* 0x000000000000791b */ /* 0x003fe20003800000 */
.L_x_12869:
        /* <DEDUP_REMOVED lines=11> */
.L_x_12870:
        /* <DEDUP_REMOVED lines=8> */
.L_x_12871:
[----:B------:R-:W-:-:S05]  /*2d850*/  @!P2 LEA R7, P1, R20, R7, 0x1 ;  /* 0x000000071407a211 */ /* 0x000fca00078208ff */
[----:B------:R-:W-:Y:S02]  /*2d860*/  @!P2 IMAD.X R6, RZ, RZ, R6, P1 ;  /* 0x000000ffff06a224 */ /* 0x000fe400008e0606 */
[----:B------:R-:W-:Y:S02]  /*2d870*/  @!P2 IMAD.MOV.U32 R2, RZ, RZ, R7 ;  /* 0x000000ffff02a224 */ /* 0x000fe400078e0007 */
[----:B------:R-:W-:Y:S02]  /*2d880*/  @!P2 IMAD.MOV.U32 R3, RZ, RZ, R6 ;  /* 0x000000ffff03a224 */ /* 0x000fe400078e0006 */
[----:B------:R-:W-:Y:S02]  /*2d890*/  IMAD.MOV.U32 R13, RZ, RZ, R0 ;  /* 0x000000ffff0d7224 */ /* 0x000fe400078e0000 */
[----:B------:R-:W-:Y:S01]  /*2d8a0*/  VIADD R6, R36, 0x60 ;  /* 0x0000006024067836 */ /* 0x000fe20000000000 */
[----:B------:R-:W-:Y:S01]  /*2d8b0*/  @!PT LDS RZ, [RZ] ;  /* 0x00000000fffff984 */ /* 0x000fe20000000800 */
[----:B------:R-:W-:Y:S01]  /*2d8c0*/  @!PT LDS RZ, [RZ] ;  /* 0x00000000fffff984 */ /* 0x000fe20000000800 */
[----:B------:R-:W-:Y:S01]  /*2d8d0*/  @!PT LDS RZ, [RZ] ;  /* 0x00000000fffff984 */ /* 0x000fe20000000800 */
[----:B------:R0:W-:Y:S04]  /*2d8e0*/  @!P2 LDGSTS.E.BYPASS.LTC128B.128 [R26+0x1ac00], desc[UR36][R2.64], !P0 ;  /* 0x1ac00000021aafae */ /* 0x0001e8000c101d64 */
[----:B------:R-:W-:Y:S01]  /*2d8f0*/  ISETP.GE.AND P2, PT, R6, R37, PT ;  /* 0x000000250600720c */ /* 0x000fe20003f46270 */
[----:B0-----:R-:W-:-:S12]  /*2d900*/  IMAD.MOV.U32 R2, RZ, RZ, R14 ;  /* 0x000000ffff027224 */ /* 0x001fd800078e000e */
[----:B------:R-:W-:Y:S05]  /*2d910*/  WARPSYNC.COLLECTIVE R15, `(.L_x_12872) ;  /* 0x000000000f087348 */ /* 0x000fea0003c00000 */
[----:B------:R0:W1:Y:S02]  /*2d920*/  SHFL.IDX P6, R14, R13, R12, R11 ;  /* 0x0000000c0d0e7389 */ /* 0x00006400000c000b */
[----:B01----:R-:W-:Y:S01]  /*2d930*/  ENDCOLLECTIVE ;  /* 0x000000000000791b */ /* 0x003fe20003800000 */
.L_x_12872:
[----:B------:R-:W-:Y:S01]  /*2d940*/  @P2 LOP3.LUT R23, R23, 0x40, RZ, 0xfc, !PT ;  /* 0x0000004017172812 */ /* 0x000fe200078efcff */
[----:B------:R-:W-:Y:S02]  /*2d950*/  IMAD.MOV.U32 R13, RZ, RZ, R4 ;  /* 0x000000ffff0d7224 */ /* 0x000fe400078e0004 */
[----:B------:R-:W-:Y:S02]  /*2d960*/  IMAD.MOV.U32 R12, RZ, RZ, 0x7 ;  /* 0x00000007ff0c7424 */ /* 0x000fe400078e00ff */
[----:B------:R-:W-:-:S07]  /*2d970*/  IMAD.MOV.U32 R5, RZ, RZ, R14 ;  /* 0x000000ffff057224 */ /* 0x000fce00078e000e */
[----:B------:R-:W-:Y:S05]  /*2d980*/  WARPSYNC.COLLECTIVE R15, `(.L_x_12873) ;  /* 0x000000000f087348 */ /* 0x000fea0003c00000 */
[----:B------:R0:W1:Y:S02]  /*2d990*/  SHFL.IDX P6, R14, R13, R12, R11 ;  /* 0x0000000c0d0e7389 */ /* 0x00006400000c000b */
[----:B01----:R-:W-:Y:S01]  /*2d9a0*/  ENDCOLLECTIVE ;  /* 0x000000000000791b */ /* 0x003fe20003800000 */
.L_x_12873:
        /* <DEDUP_REMOVED lines=13> */
.L_x_12874:
[----:B------:R-:W-:Y:S01]  /*2da80*/  IMAD.MOV.U32 R0, RZ, RZ, R14 ;  /* 0x000000ffff007224 */ /* 0x000fe200078e000e */
[----:B------:R-:W-:Y:S06]  /*2da90*/  BRA `(.L_x_12875) ;  /* 0xffffffb000087947 */ /* 0x000fec000383ffff */
.L_x_12783:
        /* <DEDUP_REMOVED lines=8> */
.L_x_12877:
[----:B------:R-:W-:Y:S05]  /*2db20*/  BSYNC B0 ;  /* 0x0000000000007941 */ /* 0x000fea0003800000 */
.L_x_12876:
        /* <DEDUP_REMOVED lines=9> */
.L_x_12878:
[----:B------:R-:W-:Y:S02]  /*2dbc0*/  IMAD.MOV.U32 R13, RZ, RZ, R4 ;  /* 0x000000ffff0d7224 */ /* 0x000fe400078e0004 */
[----:B------:R-:W-:Y:S01]  /*2dbd0*/  IMAD.MOV.U32 R12, RZ, RZ, 0x1 ;  /* 0x00000001ff0c7424 */ /* 0x000fe200078e00ff */
[----:B------:R-:W-:-:S13]  /*2dbe0*/  @!P5 LEA R5, P0, R8, R14, 0x1 ;  /* 0x0000000e0805d211 */ /* 0x000fda00078008ff */
[----:B------:R-:W-:Y:S05]  /*2dbf0*/  WARPSYNC.COLLECTIVE R15, `(.L_x_12879) ;  /* 0x000000000f087348 */ /* 0x000fea0003c00000 */
[----:B------:R0:W1:Y:S02]  /*2dc00*/  SHFL.IDX P6, R14, R13, R12, R11 ;  /* 0x0000000c0d0e7389 */ /* 0x00006400000c000b */
[----:B01----:R-:W-:Y:S01]  /*2dc10*/  ENDCOLLECTIVE ;  /* 0x000000000000791b */ /* 0x003fe20003800000 */
.L_x_12879:
        /* <DEDUP_REMOVED lines=15> */
.L_x_12880:
        /* <DEDUP_REMOVED lines=17> */
.L_x_12881:
[----:B------:R-:W-:Y:S02]  /*2de20*/  IMAD.MOV.U32 R13, RZ, RZ, R0 ;  /* 0x000000ffff0d7224 */ /* 0x000fe400078e0000 */
[----:B------:R-:W-:-:S07]  /*2de30*/  IMAD.MOV.U32 R5, RZ, RZ, R14 ;  /* 0x000000ffff057224 */ /* 0x000fce00078e000e */
[----:B------:R-:W-:Y:S05]  /*2de40*/  WARPSYNC.COLLECTIVE R15, `(.L_x_12882) ;  /* 0x000000000f087348 */ /* 0x000fea0003c00000 */
[----:B------:R0:W1:Y:S02]  /*2de50*/  SHFL.IDX P6, R14, R13, R12, R11 ;  /* 0x0000000c0d0e7389 */ /* 0x00006400000c000b */
[----:B01----:R-:W-:Y:S01]  /*2de60*/  ENDCOLLECTIVE ;  /* 0x000000000000791b */ /* 0x003fe20003800000 */
.L_x_12882:
[----:B------:R-:W-:Y:S02]  /*2de70*/  IMAD.MOV.U32 R13, RZ, RZ, R4 ;  /* 0x000000ffff0d7224 */ /* 0x000fe400078e0004 */
[----:B------:R-:W-:Y:S01]  /*2de80*/  IMAD.MOV.U32 R12, RZ, RZ, 0x3 ;  /* 0x00000003ff0c7424 */ /* 0x000fe200078e00ff */
[----:B------:R-:W-:-:S13]  /*2de90*/  @!P5 LEA R6, P0, R8, R14, 0x1 ;  /* 0x0000000e0806d211 */ /* 0x000fda00078008ff */
[----:B------:R-:W-:Y:S05]  /*2dea0*/  WARPSYNC.COLLECTIVE R15, `(.L_x_12883) ;  /* 0x000000000f087348 */ /* 0x000fea0003c00000 */
[----:B------:R0:W1:Y:S02]  /*2deb0*/  SHFL.IDX P6, R14, R13, R12, R11 ;  /* 0x0000000c0d0e7389 */ /* 0x00006400000c000b */
[----:B01----:R-:W-:Y:S01]  /*2dec0*/  ENDCOLLECTIVE ;  /* 0x000000000000791b */ /* 0x003fe20003800000 */
.L_x_12883:
        /* <DEDUP_REMOVED lines=16> */
.L_x_12884:
        /* <DEDUP_REMOVED lines=17> */
.L_x_12885:
[----:B------:R-:W-:Y:S02]  /*2e0e0*/  IMAD.MOV.U32 R13, RZ, RZ, R0 ;  /* 0x000000ffff0d7224 */ /* 0x000fe400078e0000 */
[----:B------:R-:W-:-:S07]  /*2e0f0*/  IMAD.MOV.U32 R5, RZ, RZ, R14 ;  /* 0x000000ffff057224 */ /* 0x000fce00078e000e */
[----:B------:R-:W-:Y:S05]  /*2e100*/  WARPSYNC.COLLECTIVE R15, `(.L_x_12886) ;  /* 0x000000000f087348 */ /* 0x000fea0003c00000 */
[----:B------:R0:W1:Y:S02]  /*2e110*/  SHFL.IDX P6, R14, R13, R12, R11 ;  /* 0x0000000c0d0e7389 */ /* 0x00006400000c000b */
[----:B01----:R-:W-:Y:S01]  /*2e120*/  ENDCOLLECTIVE ;  /* 0x000000000000791b */ /* 0x003fe20003800000 */
.L_x_12886:
[----:B------:R-:W-:Y:S02]  /*2e130*/  IMAD.MOV.U32 R13, RZ, RZ, R4 ;  /* 0x000000ffff0d7224 */ /* 0x000fe400078e0004 */
[----:B------:R-:W-:Y:S01]  /*2e140*/  IMAD.MOV.U32 R12, RZ, RZ, 0x5 ;  /* 0x00000005ff0c7424 */ /* 0x000fe200078e00ff */
[----:B------:R-:W-:-:S13]  /*2e150*/  @!P5 LEA R6, P0, R8, R14, 0x1 ;  /* 0x0000000e0806d211 */ /* 0x000fda00078008ff */
[----:B------:R-:W-:Y:S05]  /*2e160*/  WARPSYNC.COLLECTIVE R15, `(.L_x_12887) ;  /* 0x000000000f087348 */ /* 0x000fea0003c00000 */
[----:B------:R0:W1:Y:S02]  /*2e170*/  SHFL.IDX P6, R14, R13, R12, R11 ;  /* 0x0000000c0d0e7389 */ /* 0x00006400000c000b */
[----:B01----:R-:W-:Y:S01]  /*2e180*/  ENDCOLLECTIVE ;  /* 0x000000000000791b */ /* 0x003fe20003800000 */
.L_x_12887:
        /* <DEDUP_REMOVED lines=16> */
.L_x_12888:
        /* <DEDUP_REMOVED lines=17> */
.L_x_12889:
[----:B------:R-:W-:Y:S02]  /*2e3a0*/  IMAD.MOV.U32 R13, RZ, RZ, R0 ;  /* 0x000000ffff0d7224 */ /* 0x000fe400078e0000 */
[----:B------:R-:W-:-:S07]  /*2e3b0*/  IMAD.MOV.U32 R5, RZ, RZ, R14 ;  /* 0x000000ffff057224 */ /* 0x000fce00078e000e */
[----:B------:R-:W-:Y:S05]  /*2e3c0*/  WARPSYNC.COLLECTIVE R15, `(.L_x_12890) ;  /* 0x000000000f087348 */ /* 0x000fea0003c00000 */
[----:B------:R0:W1:Y:S02]  /*2e3d0*/  SHFL.IDX P6, R14, R13, R12, R11 ;  /* 0x0000000c0d0e7389 */ /* 0x00006400000c000b */
[----:B01----:R-:W-:Y:S01]  /*2e3e0*/  ENDCOLLECTIVE ;  /* 0x000000000000791b */ /* 0x003fe20003800000 */
.L_x_12890:
[----:B------:R-:W-:Y:S02]  /*2e3f0*/  IMAD.MOV.U32 R13, RZ, RZ, R4 ;  /* 0x000000ffff0d7224 */ /* 0x000fe400078e0004 */
[----:B------:R-:W-:Y:S01]  /*2e400*/  IMAD.MOV.U32 R12, RZ, RZ, 0x7 ;  /* 0x00000007ff0c7424 */ /* 0x000fe200078e00ff */
[----:B------:R-:W-:-:S13]  /*2e410*/  @!P5 LEA R6, P0, R8, R14, 0x1 ;  /* 0x0000000e0806d211 */ /* 0x000fda00078008ff */
[----:B------:R-:W-:Y:S05]  /*2e420*/  WARPSYNC.COLLECTIVE R15, `(.L_x_12891) ;  /* 0x000000000f087348 */ /* 0x000fea0003c00000 */
[----:B------:R0:W1:Y:S02]  /*2e430*/  SHFL.IDX P6, R14, R13, R12, R11 ;  /* 0x0000000c0d0e7389 */ /* 0x00006400000c000b */
[----:B01----:R-:W-:Y:S01]  /*2e440*/  ENDCOLLECTIVE ;  /* 0x000000000000791b */ /* 0x003fe20003800000 */
.L_x_12891:
        /* <DEDUP_REMOVED lines=15> */
.L_x_12892:
[----:B------:R-:W-:Y:S05]  /*2e540*/  BRA `(.L_x_12893) ;  /* 0xffffffb0003c7947 */ /* 0x000fea000383ffff */
.L_x_12788:
[----:B0-----:R0:W1:Y:S02]  /*2e550*/  SYNCS.PHASECHK.TRANS64.TRYWAIT P0, [R22+URZ+0x32420], R3 ;  /* 0x03242003160075a7 */ /* 0x001064000800017f */
[----:B-1----:R-:W-:Y:S05]  /*2e560*/  @!P0 NANOSLEEP.SYNCS 0x989680 ;  /* 0x009896800000895d */ /* 0x002fea0003900000 */
[----:B------:R-:W1:Y:S02]  /*2e570*/  @!P0 SYNCS.PHASECHK.TRANS64 P0, [R22+URZ+0x32420], R3 ;  /* 0x03242003160085a7 */ /* 0x000e64000800007f */
[----:B-1----:R-:W-:Y:S05]  /*2e580*/  @!P0 BRA `(.L_x_12788) ;  /* 0xfffffffc00f08947 */ /* 0x002fea000383ffff */
[----:B------:R-:W-:Y:S05]  /*2e590*/  BRA `(.L_x_12894) ;  /* 0xffffffb000ac7947 */ /* 0x000fea000383ffff */
.L_x_12791:
[----:B-1----:R1:W2:Y:S02]  /*2e5a0*/  SYNCS.PHASECHK.TRANS64.TRYWAIT P0, [R17+URZ+0x32460], R0 ;  /* 0x03246000110075a7 */ /* 0x0022a4000800017f */
[----:B--2---:R-:W-:Y:S05]  /*2e5b0*/  @!P0 NANOSLEEP.SYNCS 0x989680 ;  /* 0x009896800000895d */ /* 0x004fea0003900000 */
[----:B------:R-:W2:Y:S02]  /*2e5c0*/  @!P0 SYNCS.PHASECHK.TRANS64 P0, [R17+URZ+0x32460], R0 ;  /* 0x03246000110085a7 */ /* 0x000ea4000800007f */
[----:B--2---:R-:W-:Y:S05]  /*2e5d0*/  @!P0 BRA `(.L_x_12791) ;  /* 0xfffffffc00f08947 */ /* 0x004fea000383ffff */
[----:B------:R-:W-:Y:S05]  /*2e5e0*/  BRA `(.L_x_12895) ;  /* 0xffffffb000b87947 */ /* 0x000fea000383ffff */
.L_x_12792:
        /* <DEDUP_REMOVED lines=8> */
.L_x_12897:
[----:B------:R-:W-:Y:S05]  /*2e670*/  BSYNC B0 ;  /* 0x0000000000007941 */ /* 0x000fea0003800000 */
.L_x_12896:
        /* <DEDUP_REMOVED lines=13> */
.L_x_12898:
        /* <DEDUP_REMOVED lines=9> */
.L_x_12899:
        /* <DEDUP_REMOVED lines=17> */
.L_x_12900:
[----:B------:R-:W-:Y:S02]  /*2e8f0*/  IMAD.MOV.U32 R13, RZ, RZ, R6 ;  /* 0x000000ffff0d7224 */ /* 0x000fe400078e0006 */
[----:B------:R-:W-:Y:S01]  /*2e900*/  IMAD.MOV.U32 R12, RZ, RZ, 0x2 ;  /* 0x00000002ff0c7424 */ /* 0x000fe200078e00ff */
[----:B------:R-:W-:-:S13]  /*2e910*/  IADD3 R2, P3, R14, R0, RZ ;  /* 0x000000000e027210 */ /* 0x000fda0007f7e0ff */
[----:B------:R-:W-:Y:S05]  /*2e920*/  WARPSYNC.COLLECTIVE R15, `(.L_x_12901) ;  /* 0x000000000f087348 */ /* 0x000fea0003c00000 */
[----:B------:R0:W1:Y:S02]  /*2e930*/  SHFL.IDX P6, R14, R13, R12, R11 ;  /* 0x0000000c0d0e7389 */ /* 0x00006400000c000b */
[----:B01----:R-:W-:Y:S01]  /*2e940*/  ENDCOLLECTIVE ;  /* 0x000000000000791b */ /* 0x003fe20003800000 */
.L_x_12901:
        /* <DEDUP_REMOVED lines=17> */
.L_x_12902:
[----:B------:R-:W-:Y:S02]  /*2ea60*/  IMAD.MOV.U32 R13, RZ, RZ, R6 ;  /* 0x000000ffff0d7224 */ /* 0x000fe400078e0006 */
[----:B------:R-:W-:Y:S01]  /*2ea70*/  IMAD.MOV.U32 R12, RZ, RZ, 0x3 ;  /* 0x00000003ff0c7424 */ /* 0x000fe200078e00ff */
[----:B------:R-:W-:-:S13]  /*2ea80*/  IADD3 R2, P3, R14, R0, RZ ;  /* 0x000000000e027210 */ /* 0x000fda0007f7e0ff */
[----:B------:R-:W-:Y:S05]  /*2ea90*/  WARPSYNC.COLLECTIVE R15, `(.L_x_12903) ;  /* 0x000000000f087348 */ /* 0x000fea0003c00000 */
[----:B------:R0:W1:Y:S02]  /*2eaa0*/  SHFL.IDX P6, R14, R13, R12, R11 ;  /* 0x0000000c0d0e7389 */ /* 0x00006400000c000b */
[----:B01----:R-:W-:Y:S01]  /*2eab0*/  ENDCOLLECTIVE ;  /* 0x000000000000791b */ /* 0x003fe20003800000 */
.L_x_12903:
        /* <DEDUP_REMOVED lines=17> */
.L_x_12904:
[----:B------:R-:W-:Y:S02]  /*2ebd0*/  IMAD.MOV.U32 R13, RZ, RZ, R6 ;  /* 0x000000ffff0d7224 */ /* 0x000fe400078e0006 */
[----:B------:R-:W-:Y:S01]  /*2ebe0*/  IMAD.MOV.U32 R12, RZ, RZ, 0x4 ;  /* 0x00000004ff0c7424 */ /* 0x000fe200078e00ff */
[----:B------:R-:W-:-:S13]  /*2ebf0*/  IADD3 R2, P3, R14, R0, RZ ;  /* 0x000000000e027210 */ /* 0x000fda0007f7e0ff */
[----:B------:R-:W-:Y:S05]  /*2ec00*/  WARPSYNC.COLLECTIVE R15, `(.L_x_12905) ;  /* 0x000000000f087348 */ /* 0x000fea0003c00000 */
[----:B------:R0:W1:Y:S02]  /*2ec10*/  SHFL.IDX P6, R14, R13, R12, R11 ;  /* 0x0000000c0d0e7389 */ /* 0x00006400000c000b */
[----:B01----:R-:W-:Y:S01]  /*2ec20*/  ENDCOLLECTIVE ;  /* 0x000000000000791b */ /* 0x003fe20003800000 */
.L_x_12905:
        /* <DEDUP_REMOVED lines=17> */
.L_x_12906:
[----:B------:R-:W-:Y:S02]  /*2ed40*/  IMAD.MOV.U32 R13, RZ, RZ, R6 ;  /* 0x000000ffff0d7224 */ /* 0x000fe400078e0006 */
[----:B------:R-:W-:Y:S01]  /*2ed50*/  IMAD.MOV.U32 R12, RZ, RZ, 0x5 ;  /* 0x00000005ff0c7424 */ /* 0x000fe200078e00ff */
[----:B------:R-:W-:-:S13]  /*2ed60*/  IADD3 R2, P3, R14, R0, RZ ;  /* 0x000000000e027210 */ /* 0x000fda0007f7e0ff */
[----:B------:R-:W-:Y:S05]  /*2ed70*/  WARPSYNC.COLLECTIVE R15, `(.L_x_12907) ;  /* 0x000000000f087348 */ /* 0x000fea0003c00000 */
[----:B------:R0:W1:Y:S02]  /*2ed80*/  SHFL.IDX P6, R14, R13, R12, R11 ;  /* 0x0000000c0d0e7389 */ /* 0x00006400000c000b */
[----:B01----:R-:W-:Y:S01]  /*2ed90*/  ENDCOLLECTIVE ;  /* 0x000000000000791b */ /* 0x003fe20003800000 */
.L_x_12907:
        /* <DEDUP_REMOVED lines=12> */
.L_x_12908:
        /* <DEDUP_REMOVED lines=9> */
.L_x_12799:
[----:B-1----:R1:W2:Y:S02]  /*2eef0*/  SYNCS.PHASECHK.TRANS64.TRYWAIT P0, [R10+URZ+0x32440], R20 ;  /* 0x032440140a0075a7 */ /* 0x0022a4000800017f */
[----:B--2---:R-:W-:Y:S05]  /*2ef00*/  @!P0 NANOSLEEP.SYNCS 0x989680 ;  /* 0x009896800000895d */ /* 0x004fea0003900000 */
[----:B------:R-:W2:Y:S02]  /*2ef10*/  @!P0 SYNCS.PHASECHK.TRANS64 P0, [R10+URZ+0x32440], R20 ;  /* 0x032440140a0085a7 */ /* 0x000ea4000800007f */
[----:B--2---:R-:W-:Y:S05]  /*2ef20*/  @!P0 BRA `(.L_x_12799) ;  /* 0xfffffffc00f08947 */ /* 0x004fea000383ffff */
[----:B------:R-:W-:Y:S05]  /*2ef30*/  BRA `(.L_x_12910) ;  /* 0xffffffb4003c7947 */ /* 0x000fea000383ffff */
.L_x_12800:
        /* <DEDUP_REMOVED lines=8> */
.L_x_12912:
[----:B------:R-:W-:Y:S05]  /*2efc0*/  BSYNC B1 ;  /* 0x0000000000017941 */ /* 0x000fea0003800000 */
.L_x_12911:
        /* <DEDUP_REMOVED lines=9> */
.L_x_12913:
[----:B------:R-:W-:Y:S02]  /*2f060*/  IMAD.MOV.U32 R13, RZ, RZ, R8 ;  /* 0x000000ffff0d7224 */ /* 0x000fe400078e0008 */
[----:B------:R-:W-:Y:S02]  /*2f070*/  IMAD.MOV.U32 R12, RZ, RZ, 0x1 ;  /* 0x00000001ff0c7424 */ /* 0x000fe400078e00ff */
[----:B------:R-:W-:-:S07]  /*2f080*/  IMAD.MOV.U32 R2, RZ, RZ, R14 ;  /* 0x000000ffff027224 */ /* 0x000fce00078e000e */
[----:B------:R-:W-:Y:S05]  /*2f090*/  WARPSYNC.COLLECTIVE R15, `(.L_x_12914) ;  /* 0x000000000f087348 */ /* 0x000fea0003c00000 */
[----:B------:R0:W1:Y:S02]  /*2f0a0*/  SHFL.IDX P6, R14, R13, R12, R11 ;  /* 0x0000000c0d0e7389 */ /* 0x00006400000c000b */
[----:B01----:R-:W-:Y:S01]  /*2f0b0*/  ENDCOLLECTIVE ;  /* 0x000000000000791b */ /* 0x003fe20003800000 */
.L_x_12914:
        /* <DEDUP_REMOVED lines=11> */
.L_x_12915:
[----:B------:R-:W-:Y:S02]  /*2f170*/  IMAD.MOV.U32 R13, RZ, RZ, R8 ;  /* 0x000000ffff0d7224 */ /* 0x000fe400078e0008 */
[----:B------:R-:W-:Y:S02]  /*2f180*/  IMAD.MOV.U32 R12, RZ, RZ, 0x2 ;  /* 0x00000002ff0c7424 */ /* 0x000fe400078e00ff */
[----:B------:R-:W-:-:S07]  /*2f190*/  IMAD.MOV.U32 R2, RZ, RZ, R14 ;  /* 0x000000ffff027224 */ /* 0x000fce00078e000e */
[----:B------:R-:W-:Y:S05]  /*2f1a0*/  WARPSYNC.COLLECTIVE R15, `(.L_x_12916) ;  /* 0x000000000f087348 */ /* 0x000fea0003c00000 */
[----:B------:R0:W1:Y:S02]  /*2f1b0*/  SHFL.IDX P6, R14, R13, R12, R11 ;  /* 0x0000000c0d0e7389 */ /* 0x00006400000c000b */
[----:B01----:R-:W-:Y:S01]  /*2f1c0*/  ENDCOLLECTIVE ;  /* 0x000000000000791b */ /* 0x003fe20003800000 */
.L_x_12916:
        /* <DEDUP_REMOVED lines=11> */
.L_x_12917:
[----:B------:R-:W-:Y:S02]  /*2f280*/  IMAD.MOV.U32 R13, RZ, RZ, R8 ;  /* 0x000000ffff0d7224 */ /* 0x000fe400078e0008 */
[----:B------:R-:W-:Y:S02]  /*2f290*/  IMAD.MOV.U32 R12, RZ, RZ, 0x3 ;  /* 0x00000003ff0c7424 */ /* 0x000fe400078e00ff */
[----:B------:R-:W-:-:S07]  /*2f2a0*/  IMAD.MOV.U32 R2, RZ, RZ, R14 ;  /* 0x000000ffff027224 */ /* 0x000fce00078e000e */
[----:B------:R-:W-:Y:S05]  /*2f2b0*/  WARPSYNC.COLLECTIVE R15, `(.L_x_12918) ;  /* 0x000000000f087348 */ /* 0x000fea0003c00000 */
[----:B------:R0:W1:Y:S02]  /*2f2c0*/  SHFL.IDX P6, R14, R13, R12, R11 ;  /* 0x0000000c0d0e7389 */ /* 0x00006400000c000b */
[----:B01----:R-:W-:Y:S01]  /*2f2d0*/  ENDCOLLECTIVE ;  /* 0x000000000000791b */ /* 0x003fe20003800000 */
.L_x_12918:
        /* <DEDUP_REMOVED lines=11> */
.L_x_12919:
[----:B------:R-:W-:Y:S02]  /*2f390*/  IMAD.MOV.U32 R13, RZ, RZ, R8 ;  /* 0x000000ffff0d7224 */ /* 0x000fe400078e0008 */
[----:B------:R-:W-:Y:S02]  /*2f3a0*/  IMAD.MOV.U32 R12, RZ, RZ, 0x4 ;  /* 0x00000004ff0c7424 */ /* 0x000fe400078e00ff */
[----:B------:R-:W-:-:S07]  /*2f3b0*/  IMAD.MOV.U32 R2, RZ, RZ, R14 ;  /* 0x000000ffff027224 */ /* 0x000fce00078e000e */
[----:B------:R-:W-:Y:S05]  /*2f3c0*/  WARPSYNC.COLLECTIVE R15, `(.L_x_12920) ;  /* 0x000000000f087348 */ /* 0x000fea0003c00000 */
[----:B------:R0:W1:Y:S02]  /*2f3d0*/  SHFL.IDX P6, R14, R13, R12, R11 ;  /* 0x0000000c0d0e7389 */ /* 0x00006400000c000b */
[----:B01----:R-:W-:Y:S01]  /*2f3e0*/  ENDCOLLECTIVE ;  /* 0x000000000000791b */ /* 0x003fe20003800000 */
.L_x_12920:
        /* <DEDUP_REMOVED lines=11> */
.L_x_12921:
[----:B------:R-:W-:Y:S02]  /*2f4a0*/  IMAD.MOV.U32 R13, RZ, RZ, R8 ;  /* 0x000000ffff0d7224 */ /* 0x000fe400078e0008 */
[----:B------:R-:W-:Y:S02]  /*2f4b0*/  IMAD.MOV.U32 R12, RZ, RZ, 0x5 ;  /* 0x00000005ff0c7424 */ /* 0x000fe400078e00ff */
[----:B------:R-:W-:-:S07]  /*2f4c0*/  IMAD.MOV.U32 R2, RZ, RZ, R14 ;  /* 0x000000ffff027224 */ /* 0x000fce00078e000e */
[----:B------:R-:W-:Y:S05]  /*2f4d0*/  WARPSYNC.COLLECTIVE R15, `(.L_x_12922) ;  /* 0x000000000f087348 */ /* 0x000fea0003c00000 */
[----:B------:R0:W1:Y:S02]  /*2f4e0*/  SHFL.IDX P6, R14, R13, R12, R11 ;  /* 0x0000000c0d0e7389 */ /* 0x00006400000c000b */
[----:B01----:R-:W-:Y:S01]  /*2f4f0*/  ENDCOLLECTIVE ;  /* 0x000000000000791b */ /* 0x003fe20003800000 */
.L_x_12922:
        /* <DEDUP_REMOVED lines=11> */
.L_x_12923:
[----:B------:R-:W-:Y:S05]  /*2f5b0*/  BRA `(.L_x_12924) ;  /* 0xffffffb000647947 */ /* 0x000fea000383ffff */
.L_x_12805:
[----:B---3--:R3:W4:Y:S02]  /*2f5c0*/  SYNCS.PHASECHK.TRANS64.TRYWAIT P0, [R10+URZ+0x32460], R20 ;  /* 0x032460140a0075a7 */ /* 0x008724000800017f */
[----:B----4-:R-:W-:Y:S05]  /*2f5d0*/  @!P0 NANOSLEEP.SYNCS 0x989680 ;  /* 0x009896800000895d */ /* 0x010fea0003900000 */
[----:B------:R-:W4:Y:S02]  /*2f5e0*/  @!P0 SYNCS.PHASECHK.TRANS64 P0, [R10+URZ+0x32460], R20 ;  /* 0x032460140a0085a7 */ /* 0x000f24000800007f */
[----:B----4-:R-:W-:Y:S05]  /*2f5f0*/  @!P0 BRA `(.L_x_12805) ;  /* 0xfffffffc00f08947 */ /* 0x010fea000383ffff */
[----:B------:R-:W-:Y:S05]  /*2f600*/  BRA `(.L_x_12925) ;  /* 0xffffffb000b07947 */ /* 0x000fea000383ffff */
.L_x_12806:
        /* <DEDUP_REMOVED lines=8> */
.L_x_12927:
[----:B------:R-:W-:Y:S05]  /*2f690*/  BSYNC B1 ;  /* 0x0000000000017941 */ /* 0x000fea0003800000 */
.L_x_12926:
        /* <DEDUP_REMOVED lines=9> */
.L_x_12928:
[----:B------:R-:W-:Y:S02]  /*2f730*/  IMAD.MOV.U32 R13, RZ, RZ, R25 ;  /* 0x000000ffff0d7224 */ /* 0x000fe400078e0019 */
[----:B------:R-:W-:Y:S01]  /*2f740*/  IMAD.MOV.U32 R12, RZ, RZ, 0x1 ;  /* 0x00000001ff0c7424 */ /* 0x000fe200078e00ff */
[----:B------:R-:W-:-:S13]  /*2f750*/  IADD3 R2, P0, R14, R0, RZ ;  /* 0x000000000e027210 */ /* 0x000fda0007f1e0ff */
[----:B------:R-:W-:Y:S05]  /*2f760*/  WARPSYNC.COLLECTIVE R15, `(.L_x_12929) ;  /* 0x000000000f087348 */ /* 0x000fea0003c00000 */
[----:B------:R0:W1:Y:S02]  /*2f770*/  SHFL.IDX P6, R14, R13, R12, R11 ;  /* 0x0000000c0d0e7389 */ /* 0x00006400000c000b */
[----:B01----:R-:W-:Y:S01]  /*2f780*/  ENDCOLLECTIVE ;  /* 0x000000000000791b */ /* 0x003fe20003800000 */
.L_x_12929:
        /* <DEDUP_REMOVED lines=13> */
.L_x_12930:
[----:B------:R-:W-:Y:S02]  /*2f860*/  IMAD.MOV.U32 R13, RZ, RZ, R25 ;  /* 0x000000ffff0d7224 */ /* 0x000fe400078e0019 */
[----:B------:R-:W-:Y:S01]  /*2f870*/  IMAD.MOV.U32 R12, RZ, RZ, 0x2 ;  /* 0x00000002ff0c7424 */ /* 0x000fe200078e00ff */
[----:B------:R-:W-:-:S13]  /*2f880*/  IADD3 R2, P0, R14, R0, RZ ;  /* 0x000000000e027210 */ /* 0x000fda0007f1e0ff */
[----:B------:R-:W-:Y:S05]  /*2f890*/  WARPSYNC.COLLECTIVE R15, `(.L_x_12931) ;  /* 0x000000000f087348 */ /* 0x000fea0003c00000 */
[----:B------:R0:W1:Y:S02]  /*2f8a0*/  SHFL.IDX P6, R14, R13, R12, R11 ;  /* 0x0000000c0d0e7389 */ /* 0x00006400000c000b */
[----:B01----:R-:W-:Y:S01]  /*2f8b0*/  ENDCOLLECTIVE ;  /* 0x000000000000791b */ /* 0x003fe20003800000 */
.L_x_12931:
        /* <DEDUP_REMOVED lines=13> */
.L_x_12932:
[----:B------:R-:W-:Y:S02]  /*2f990*/  IMAD.MOV.U32 R13, RZ, RZ, R25 ;  /* 0x000000ffff0d7224 */ /* 0x000fe400078e0019 */
[----:B------:R-:W-:Y:S02]  /*2f9a0*/  IMAD.MOV.U32 R12, RZ, RZ, 0x3 ;  /* 0x00000003ff0c7424 */ /* 0x000fe400078e00ff */
[----:B------:R-:W-:-:S07]  /*2f9b0*/  IMAD.MOV.U32 R8, RZ, RZ, R14 ;  /* 0x000000ffff087224 */ /* 0x000fce00078e000e */
[----:B------:R-:W-:Y:S05]  /*2f9c0*/  WARPSYNC.COLLECTIVE R15, `(.L_x_12933) ;  /* 0x000000000f087348 */ /* 0x000fea0003c00000 */
[----:B------:R0:W1:Y:S02]  /*2f9d0*/  SHFL.IDX P6, R14, R13, R12, R11 ;  /* 0x0000000c0d0e7389 */ /* 0x00006400000c000b */
[----:B01----:R-:W-:Y:S01]  /*2f9e0*/  ENDCOLLECTIVE ;  /* 0x000000000000791b */ /* 0x003fe20003800000 */
.L_x_12933:
        /* <DEDUP_REMOVED lines=14> */
.L_x_12934:
[----:B------:R-:W-:Y:S02]  /*2fad0*/  IMAD.MOV.U32 R13, RZ, RZ, R25 ;  /* 0x000000ffff0d7224 */ /* 0x000fe400078e0019 */
[----:B------:R-:W-:Y:S01]  /*2fae0*/  IMAD.MOV.U32 R12, RZ, RZ, 0x4 ;  /* 0x00000004ff0c7424 */ /* 0x000fe200078e00ff */
[----:B------:R-:W-:-:S13]  /*2faf0*/  IADD3 R2, P0, R14, R0, RZ ;  /* 0x000000000e027210 */ /* 0x000fda0007f1e0ff */
[----:B------:R-:W-:Y:S05]  /*2fb00*/  WARPSYNC.COLLECTIVE R15, `(.L_x_12935) ;  /* 0x000000000f087348 */ /* 0x000fea0003c00000 */
[----:B------:R0:W1:Y:S02]  /*2fb10*/  SHFL.IDX P6, R14, R13, R12, R11 ;  /* 0x0000000c0d0e7389 */ /* 0x00006400000c000b */
[----:B01----:R-:W-:Y:S01]  /*2fb20*/  ENDCOLLECTIVE ;  /* 0x000000000000791b */ /* 0x003fe20003800000 */
.L_x_12935:
        /* <DEDUP_REMOVED lines=13> */
.L_x_12936:
[----:B------:R-:W-:Y:S02]  /*2fc00*/  IMAD.MOV.U32 R13, RZ, RZ, R25 ;  /* 0x000000ffff0d7224 */ /* 0x000fe400078e0019 */
[----:B------:R-:W-:Y:S01]  /*2fc10*/  IMAD.MOV.U32 R12, RZ, RZ, 0x5 ;  /* 0x00000005ff0c7424 */ /* 0x000fe200078e00ff */
[----:B------:R-:W-:-:S13]  /*2fc20*/  IADD3 R2, P0, R14, R0, RZ ;  /* 0x000000000e027210 */ /* 0x000fda0007f1e0ff */
[----:B------:R-:W-:Y:S05]  /*2fc30*/  WARPSYNC.COLLECTIVE R15, `(.L_x_12937) ;  /* 0x000000000f087348 */ /* 0x000fea0003c00000 */
[----:B------:R0:W1:Y:S02]  /*2fc40*/  SHFL.IDX P6, R14, R13, R12, R11 ;  /* 0x0000000c0d0e7389 */ /* 0x00006400000c000b */
[----:B01----:R-:W-:Y:S01]  /*2fc50*/  ENDCOLLECTIVE ;  /* 0x000000000000791b */ /* 0x003fe20003800000 */
.L_x_12937:
        /* <DEDUP_REMOVED lines=13> */
.L_x_12938:
[----:B------:R-:W-:Y:S05]  /*2fd30*/  BRA `(.L_x_12939) ;  /* 0xffffffac00f07947 */ /* 0x000fea000383ffff */
.L_x_12814:
        /* <DEDUP_REMOVED lines=8> */
.L_x_12941:
[----:B------:R-:W-:Y:S05]  /*2fdc0*/  BSYNC B0 ;  /* 0x0000000000007941 */ /* 0x000fea0003800000 */
.L_x_12940:
        /* <DEDUP_REMOVED lines=9> */
.L_x_12942:
        /* <DEDUP_REMOVED lines=24> */
.L_x_12943:
[----:B------:R-:W-:Y:S01]  /*2ffe0*/  IMAD.MOV.U32 R12, RZ, RZ, 0x2 ;  /* 0x00000002ff0c7424 */ /* 0x000fe200078e00ff */
[----:B------:R-:W-:-:S05]  /*2fff0*/  SEL R14, R14, RZ, P1 ;  /* 0x000000ff0e0e7207 */ /* 0x000fca0000800000 */
[----:B------:R-:W-:-:S04]  /*30000*/  IMAD.IADD R5, R13, 0x1, R14 ;  /* 0x000000010d057824 */ /* 0x000fc800078e020e */
[----:B------:R-:W-:-:S07]  /*30010*/  IMAD.MOV.U32 R13, RZ, RZ, R5 ;  /* 0x000000ffff0d7224 */ /* 0x000fce00078e0005 */
[----:B------:R-:W-:Y:S05]  /*30020*/  WARPSYNC.COLLECTIVE R15, `(.L_x_12944) ;  /* 0x000000000f087348 */ /* 0x000fea0003c00000 */
[----:B------:R0:W1:Y:S02]  /*30030*/  SHFL.UP P6, R14, R13, R12, R11 ;  /* 0x0400000c0d0e7389 */ /* 0x00006400000c000b */
[----:B01----:R-:W-:Y:S01]  /*30040*/  ENDCOLLECTIVE ;  /* 0x000000000000791b */ /* 0x003fe20003800000 */
.L_x_12944:
[----:B------:R-:W-:Y:S01]  /*30050*/  IMAD.MOV.U32 R12, RZ, RZ, 0x4 ;  /* 0x00000004ff0c7424 */ /* 0x000fe200078e00ff */
[----:B------:R-:W-:-:S05]  /*30060*/  SEL R2, R14, RZ, P2 ;  /* 0x000000ff0e027207 */ /* 0x000fca0001000000 */
[----:B------:R-:W-:-:S04]  /*30070*/  IMAD.IADD R2, R5, 0x1, R2 ;  /* 0x0000000105027824 */ /* 0x000fc800078e0202 */
[----:B------:R-:W-:-:S07]  /*30080*/  IMAD.MOV.U32 R13, RZ, RZ, R2 ;  /* 0x000000ffff0d7224 */ /* 0x000fce00078e0002 */
[----:B------:R-:W-:Y:S05]  /*30090*/  WARPSYNC.COLLECTIVE R15, `(.L_x_12945) ;  /* 0x000000000f087348 */ /* 0x000fea0003c00000 */
[----:B------:R0:W1:Y:S02]  /*300a0*/  SHFL.UP P6, R14, R13, R12, R11 ;  /* 0x0400000c0d0e7389 */ /* 0x00006400000c000b */
[----:B01----:R-:W-:Y:S01]  /*300b0*/  ENDCOLLECTIVE ;  /* 0x000000000000791b */ /* 0x003fe20003800000 */
.L_x_12945:
[----:B------:R-:W-:Y:S01]  /*300c0*/  IMAD.MOV.U32 R12, RZ, RZ, 0x8 ;  /* 0x00000008ff0c7424 */ /* 0x000fe200078e00ff */
[----:B------:R-:W-:-:S05]  /*300d0*/  SEL R3, R14, RZ, P3 ;  /* 0x000000ff0e037207 */ /* 0x000fca0001800000 */
[----:B------:R-:W-:-:S04]  /*300e0*/  IMAD.IADD R3, R2, 0x1, R3 ;  /* 0x0000000102037824 */ /* 0x000fc800078e0203 */
[----:B------:R-:W-:-:S07]  /*300f0*/  IMAD.MOV.U32 R13, RZ, RZ, R3 ;  /* 0x000000ffff0d7224 */ /* 0x000fce00078e0003 */
[----:B------:R-:W-:Y:S05]  /*30100*/  WARPSYNC.COLLECTIVE R15, `(.L_x_12946) ;  /* 0x000000000f087348 */ /* 0x000fea0003c00000 */
[----:B------:R0:W1:Y:S02]  /*30110*/  SHFL.UP P6, R14, R13, R12, R11 ;  /* 0x0400000c0d0e7389 */ /* 0x00006400000c000b */
[----:B01----:R-:W-:Y:S01]  /*30120*/  ENDCOLLECTIVE ;  /* 0x000000000000791b */ /* 0x003fe20003800000 */
.L_x_12946:
[----:B------:R-:W-:Y:S01]  /*30130*/  IMAD.MOV.U32 R12, RZ, RZ, 0x10 ;  /* 0x00000010ff0c7424 */ /* 0x000fe200078e00ff */
[----:B------:R-:W-:-:S05]  /*30140*/  SEL R14, R14, RZ, P4 ;  /* 0x000000ff0e0e7207 */ /* 0x000fca0002000000 */
[----:B------:R-:W-:-:S04]  /*30150*/  IMAD.IADD R5, R3, 0x1, R14 ;  /* 0x0000000103057824 */ /* 0x000fc800078e020e */
[----:B------:R-:W-:-:S07]  /*30160*/  IMAD.MOV.U32 R13, RZ, RZ, R5 ;  /* 0x000000ffff0d7224 */ /* 0x000fce00078e0005 */
[----:B------:R-:W-:Y:S05]  /*30170*/  WARPSYNC.COLLECTIVE R15, `(.L_x_12947) ;  /* 0x000000000f087348 */ /* 0x000fea0003c00000 */
[----:B------:R0:W1:Y:S02]  /*30180*/  SHFL.UP P6, R14, R13, R12, R11 ;  /* 0x0400000c0d0e7389 */ /* 0x00006400000c000b */
[----:B01----:R-:W-:Y:S01]  /*30190*/  ENDCOLLECTIVE ;  /* 0x000000000000791b */ /* 0x003fe20003800000 */
.L_x_12947:
        /* <DEDUP_REMOVED lines=8> */
.L_x_12948:
[----:B------:R-:W-:Y:S05]  /*30220*/  BRA `(.L_x_12949) ;  /* 0xffffffb0004c7947 */ /* 0x000fea000383ffff */
.L_x_12817:
[----:B------:R-:W-:Y:S01]  /*30230*/  BSSY B0, `(.L_x_12950) ;  /* 0x0000007000007945 */ /* 0x000fe20003800000 */
[----:B------:R-:W-:Y:S02]  /*30240*/  IMAD.MOV.U32 R12, RZ, RZ, 0x1 ;  /* 0x00000001ff0c7424 */ /* 0x000fe400078e00ff */
[----:B------:R-:W-:Y:S02]  /*30250*/  IMAD.MOV.U32 R11, RZ, RZ, RZ ;  /* 0x000000ffff0b7224 */ /* 0x000fe400078e00ff */
[----:B------:R-:W-:-:S07]  /*30260*/  IMAD.MOV.U32 R15, RZ, RZ, -0x1 ;  /* 0xffffffffff0f7424 */ /* 0x000fce00078e00ff */
[----:B-12---:R-:W-:Y:S05]  /*30270*/  WARPSYNC.COLLECTIVE R15, `(.L_x_12951) ;  /* 0x000000000f087348 */ /* 0x006fea0003c00000 */
[----:B------:R0:W3:Y:S02]  /*30280*/  SHFL.UP P6, R14, R13, R12, R11 ;  /* 0x0400000c0d0e7389 */ /* 0x0000e400000c000b */
[----:B0123--:R-:W-:Y:S01]  /*30290*/  ENDCOLLECTIVE ;  /* 0x000000000000791b */ /* 0x00ffe20003800000 */
.L_x_12951:
[----:B------:R-:W-:Y:S05]  /*302a0*/  BSYNC B0 ;  /* 0x0000000000007941 */ /* 0x000fea0003800000 */
.L_x_12950:
        /* <DEDUP_REMOVED lines=8> */
.L_x_12952:
[----:B------:R-:W-:Y:S01]  /*30330*/  IMAD.MOV.U32 R12, RZ, RZ, 0x4 ;  /* 0x00000004ff0c7424 */ /* 0x000fe200078e00ff */
[----:B------:R-:W-:-:S05]  /*30340*/  SEL R2, R14, RZ, P2 ;  /* 0x000000ff0e027207 */ /* 0x000fca0001000000 */
[----:B------:R-:W-:-:S04]  /*30350*/  IMAD.IADD R2, R13, 0x1, R2 ;  /* 0x000000010d027824 */ /* 0x000fc800078e0202 */
[----:B------:R-:W-:-:S07]  /*30360*/  IMAD.MOV.U32 R13, RZ, RZ, R2 ;  /* 0x000000ffff0d7224 */ /* 0x000fce00078e0002 */
[----:B------:R-:W-:Y:S05]  /*30370*/  WARPSYNC.COLLECTIVE R15, `(.L_x_12953) ;  /* 0x000000000f087348 */ /* 0x000fea0003c00000 */
[----:B------:R0:W1:Y:S02]  /*30380*/  SHFL.UP P6, R14, R13, R12, R11 ;  /* 0x0400000c0d0e7389 */ /* 0x00006400000c000b */
[----:B01----:R-:W-:Y:S01]  /*30390*/  ENDCOLLECTIVE ;  /* 0x000000000000791b */ /* 0x003fe20003800000 */
.L_x_12953:
[----:B------:R-:W-:Y:S01]  /*303a0*/  IMAD.MOV.U32 R12, RZ, RZ, 0x8 ;  /* 0x00000008ff0c7424 */ /* 0x000fe200078e00ff */
[----:B------:R-:W-:-:S05]  /*303b0*/  SEL R3, R14, RZ, P3 ;  /* 0x000000ff0e037207 */ /* 0x000fca0001800000 */
[----:B------:R-:W-:-:S04]  /*303c0*/  IMAD.IADD R3, R2, 0x1, R3 ;  /* 0x0000000102037824 */ /* 0x000fc800078e0203 */
[----:B------:R-:W-:-:S07]  /*303d0*/  IMAD.MOV.U32 R13, RZ, RZ, R3 ;  /* 0x000000ffff0d7224 */ /* 0x000fce00078e0003 */
[----:B------:R-:W-:Y:S05]  /*303e0*/  WARPSYNC.COLLECTIVE R15, `(.L_x_12954) ;  /* 0x000000000f087348 */ /* 0x000fea0003c00000 */
[----:B------:R0:W1:Y:S02]  /*303f0*/  SHFL.UP P6, R14, R13, R12, R11 ;  /* 0x0400000c0d0e7389 */ /* 0x00006400000c000b */
[----:B01----:R-:W-:Y:S01]  /*30400*/  ENDCOLLECTIVE ;  /* 0x000000000000791b */ /* 0x003fe20003800000 */
.L_x_12954:
[----:B------:R-:W-:Y:S01]  /*30410*/  IMAD.MOV.U32 R12, RZ, RZ, 0x10 ;  /* 0x00000010ff0c7424 */ /* 0x000fe200078e00ff */
[----:B------:R-:W-:-:S05]  /*30420*/  SEL R14, R14, RZ, P4 ;  /* 0x000000ff0e0e7207 */ /* 0x000fca0002000000 */
[----:B------:R-:W-:-:S04]  /*30430*/  IMAD.IADD R5, R3, 0x1, R14 ;  /* 0x0000000103057824 */ /* 0x000fc800078e020e */
[----:B------:R-:W-:-:S07]  /*30440*/  IMAD.MOV.U32 R13, RZ, RZ, R5 ;  /* 0x000000ffff0d7224 */ /* 0x000fce00078e0005 */
[----:B------:R-:W-:Y:S05]  /*30450*/  WARPSYNC.COLLECTIVE R15, `(.L_x_12955) ;  /* 0x000000000f087348 */ /* 0x000fea0003c00000 */
[----:B------:R0:W1:Y:S02]  /*30460*/  SHFL.UP P6, R14, R13, R12, R11 ;  /* 0x0400000c0d0e7389 */ /* 0x00006400000c000b */
[----:B01----:R-:W-:Y:S01]  /*30470*/  ENDCOLLECTIVE ;  /* 0x000000000000791b */ /* 0x003fe20003800000 */
.L_x_12955:
        /* <DEDUP_REMOVED lines=8> */
.L_x_12956:
[----:B------:R-:W-:Y:S05]  /*30500*/  BRA `(.L_x_12957) ;  /* 0xffffffb000387947 */ /* 0x000fea000383ffff */
.L_x_12819:
[----:B------:R-:W-:Y:S01]  /*30510*/  BSSY B0, `(.L_x_12958) ;  /* 0x0000006000007945 */ /* 0x000fe20003800000 */
[----:B------:R-:W-:Y:S01]  /*30520*/  PLOP3.LUT P6, PT, P6, PT, PT, 0x8, 0x0 ;  /* 0x000000000000781c */ /* 0x000fe200037ce170 */
[----:B------:R-:W-:-:S12]  /*30530*/  IMAD.MOV.U32 R15, RZ, RZ, -0x1 ;  /* 0xffffffffff0f7424 */ /* 0x000fd800078e00ff */
[----:B012---:R-:W-:Y:S05]  /*30540*/  WARPSYNC.COLLECTIVE R15, `(.L_x_12959) ;  /* 0x000000000f087348 */ /* 0x007fea0003c00000 */
[----:B------:R-:W-:Y:S01]  /*30550*/  VOTE.ANY R14, PT, P6 ;  /* 0x00000000000e7806 */ /* 0x000fe200030e0100 */
[----:B012---:R-:W-:Y:S06]  /*30560*/  ENDCOLLECTIVE ;  /* 0x000000000000791b */ /* 0x007fec0003800000 */
.L_x_12959:
[----:B------:R-:W-:Y:S05]  /*30570*/  BSYNC B0 ;  /* 0x0000000000007941 */ /* 0x000fea0003800000 */
.L_x_12958:
        /* <DEDUP_REMOVED lines=8> */
.L_x_12960:
[----:B------:R-:W-:Y:S02]  /*30600*/  IMAD.IADD R19, R12, 0x1, R19 ;  /* 0x000000010c137824 */ /* 0x000fe400078e0213 */
[----:B------:R-:W-:Y:S02]  /*30610*/  IMAD.MOV.U32 R13, RZ, RZ, R4 ;  /* 0x000000ffff0d7224 */ /* 0x000fe400078e0004 */
[----:B------:R-:W-:-:S07]  /*30620*/  IMAD.MOV.U32 R17, RZ, RZ, R14 ;  /* 0x000000ffff117224 */ /* 0x000fce00078e000e */
[----:B------:R-:W-:Y:S05]  /*30630*/  WARPSYNC.COLLECTIVE R15, `(.L_x_12961) ;  /* 0x000000000f087348 */ /* 0x000fea0003c00000 */
[----:B------:R0:W1:Y:S02]  /*30640*/  SHFL.IDX P6, R14, R13, R12, R11 ;  /* 0x0000000c0d0e7389 */ /* 0x00006400000c000b */
[----:B01----:R-:W-:Y:S01]  /*30650*/  ENDCOLLECTIVE ;  /* 0x000000000000791b */ /* 0x003fe20003800000 */
.L_x_12961:
[----:B------:R-:W-:Y:S01]  /*30660*/  IMAD.MOV.U32 R4, RZ, RZ, R14 ;  /* 0x000000ffff047224 */ /* 0x000fe200078e000e */
[----:B------:R-:W-:Y:S06]  /*30670*/  BRA `(.L_x_12962) ;  /* 0xffffffb0001c7947 */ /* 0x000fec000383ffff */
.L_x_12821:
[----:B------:R-:W-:Y:S01]  /*30680*/  BSSY B0, `(.L_x_12963) ;  /* 0x0000007000007945 */ /* 0x000fe20003800000 */
[----:B------:R-:W-:Y:S02]  /*30690*/  IMAD.MOV.U32 R13, RZ, RZ, R2 ;  /* 0x000000ffff0d7224 */ /* 0x000fe400078e0002 */
[----:B------:R-:W-:Y:S02]  /*306a0*/  IMAD.MOV.U32 R11, RZ, RZ, 0x1f ;  /* 0x0000001fff0b7424 */ /* 0x000fe400078e00ff */
[----:B------:R-:W-:-:S07]  /*306b0*/  IMAD.MOV.U32 R15, RZ, RZ, -0x1 ;  /* 0xffffffffff0f7424 */ /* 0x000fce00078e00ff */
[----:B012-4-:R-:W-:Y:S05]  /*306c0*/  WARPSYNC.COLLECTIVE R15, `(.L_x_12964) ;  /* 0x000000000f087348 */ /* 0x017fea0003c00000 */
[----:B------:R3:W0:Y:S02]  /*306d0*/  SHFL.IDX P6, R14, R13, R12, R11 ;  /* 0x0000000c0d0e7389 */ /* 0x00062400000c000b */
[----:B01234-:R-:W-:Y:S01]  /*306e0*/  ENDCOLLECTIVE ;  /* 0x000000000000791b */ /* 0x01ffe20003800000 */
.L_x_12964:
[----:B------:R-:W-:Y:S05]  /*306f0*/  BSYNC B0 ;  /* 0x0000000000007941 */ /* 0x000fea0003800000 */
.L_x_12963:
[----:B------:R-:W-:Y:S01]  /*30700*/  IMAD.MOV.U32 R6, RZ, RZ, R14 ;  /* 0x000000ffff067224 */ /* 0x000fe200078e000e */
[----:B------:R-:W-:Y:S06]  /*30710*/  BRA `(.L_x_12820) ;  /* 0xffffffb0000c7947 */ /* 0x000fec000383ffff */
.L_x_12827:
[----:B0-----:R0:W4:Y:S02]  /*30720*/  SYNCS.PHASECHK.TRANS64.TRYWAIT P0, [R5+URZ+0x32420], R0 ;  /* 0x03242000050075a7 */ /* 0x001124000800017f */
[----:B----4-:R-:W-:Y:S05]  /*30730*/  @!P0 NANOSLEEP.SYNCS 0x989680 ;  /* 0x009896800000895d */ /* 0x010fea0003900000 */
[----:B------:R-:W4:Y:S02]  /*30740*/  @!P0 SYNCS.PHASECHK.TRANS64 P0, [R5+URZ+0x32420], R0 ;  /* 0x03242000050085a7 */ /* 0x000f24000800007f */
[----:B----4-:R-:W-:Y:S05]  /*30750*/  @!P0 BRA `(.L_x_12827) ;  /* 0xfffffffc00f08947 */ /* 0x010fea000383ffff */
[----:B------:R-:W-:Y:S05]  /*30760*/  BRA `(.L_x_12965) ;  /* 0xffffffb800647947 */ /* 0x000fea000383ffff */
.L_x_12828:
        /* <DEDUP_REMOVED lines=11> */
.L_x_12967:
[----:B------:R-:W-:Y:S05]  /*30820*/  BSYNC B0 ;  /* 0x0000000000007941 */ /* 0x000fea0003800000 */
.L_x_12966:
[----:B------:R-:W-:Y:S05]  /*30830*/  BRA `(.L_x_12968) ;  /* 0xffffffb8004c7947 */ /* 0x000fea000383ffff */
.L_x_12831:
[----:B------:R-:W-:Y:S01]  /*30840*/  BSSY B1, `(.L_x_12969) ;  /* 0x0000006000017945 */ /* 0x000fe20003800000 */
[----:B------:R-:W-:-:S07]  /*30850*/  IMAD.MOV.U32 R15, RZ, RZ, -0x1 ;  /* 0xffffffffff0f7424 */ /* 0x000fce00078e00ff */
[----:B0123--:R-:W-:Y:S05]  /*30860*/  WARPSYNC.COLLECTIVE R15, `(.L_x_12970) ;  /* 0x000000000f0c7348 */ /* 0x00ffea0003c00000 */
[----:B------:R-:W-:Y:S02]  /*30870*/  ELECT P6, UR62, PT ;  /* 0x00000000003e782f */ /* 0x000fe400038c0000 */
[----:B------:R-:W-:Y:S01]  /*30880*/  MOV R14, UR62 ;  /* 0x0000003e000e7c02 */ /* 0x000fe20008000f00 */
[----:B0123--:R-:W-:Y:S10]  /*30890*/  ENDCOLLECTIVE ;  /* 0x000000000000791b */ /* 0x00fff40003800000 */
.L_x_12970:
[----:B------:R-:W-:Y:S05]  /*308a0*/  BSYNC B1 ;  /* 0x0000000000017941 */ /* 0x000fea0003800000 */
.L_x_12969:
[----:B------:R-:W-:Y:S05]  /*308b0*/  BRA `(.L_x_12971) ;  /* 0xffffffb800447947 */ /* 0x000fea000383ffff */
.L_x_12833:
[----:B0-----:R0:W4:Y:S02]  /*308c0*/  SYNCS.PHASECHK.TRANS64.TRYWAIT P1, [R3+URZ+0x32440], R2 ;  /* 0x03244002030075a7 */ /* 0x001124000802017f */
[----:B----4-:R-:W-:Y:S05]  /*308d0*/  @!P1 NANOSLEEP.SYNCS 0x989680 ;  /* 0x009896800000995d */ /* 0x010fea0003900000 */
[----:B------:R-:W4:Y:S02]  /*308e0*/  @!P1 SYNCS.PHASECHK.TRANS64 P1, [R3+URZ+0x32440], R2 ;  /* 0x03244002030095a7 */ /* 0x000f24000802007f */
[----:B----4-:R-:W-:Y:S05]  /*308f0*/  @!P1 BRA `(.L_x_12833) ;  /* 0xfffffffc00f09947 */ /* 0x010fea000383ffff */
[----:B------:R-:W-:Y:S05]  /*30900*/  BRA `(.L_x_12972) ;  /* 0xffffffb8006c7947 */ /* 0x000fea000383ffff */
.L_x_12835:
[----:B----4-:R4:W0:Y:S02]  /*30910*/  SYNCS.PHASECHK.TRANS64.TRYWAIT P1, [R5+URZ+0x32440], R0 ;  /* 0x03244000050075a7 */ /* 0x010824000802017f */
[----:B0-----:R-:W-:Y:S05]  /*30920*/  @!P1 NANOSLEEP.SYNCS 0x989680 ;  /* 0x009896800000995d */ /* 0x001fea0003900000 */
[----:B------:R-:W0:Y:S02]  /*30930*/  @!P1 SYNCS.PHASECHK.TRANS64 P1, [R5+URZ+0x32440], R0 ;  /* 0x03244000050095a7 */ /* 0x000e24000802007f */
[----:B0-----:R-:W-:Y:S05]  /*30940*/  @!P1 BRA `(.L_x_12835) ;  /* 0xfffffffc00f09947 */ /* 0x001fea000383ffff */
[----:B------:R-:W-:Y:S05]  /*30950*/  BRA `(.L_x_12973) ;  /* 0xffffffb800787947 */ /* 0x000fea000383ffff */
.L_x_12837:
[----:B------:R0:W0:Y:S02]  /*30960*/  SYNCS.PHASECHK.TRANS64.TRYWAIT P1, [R3+URZ+0x32460], R2 ;  /* 0x03246002030075a7 */ /* 0x000024000802017f */
[----:B0-----:R-:W-:Y:S05]  /*30970*/  @!P1 NANOSLEEP.SYNCS 0x989680 ;  /* 0x009896800000995d */ /* 0x001fea0003900000 */
[----:B------:R-:W0:Y:S02]  /*30980*/  @!P1 SYNCS.PHASECHK.TRANS64 P1, [R3+URZ+0x32460], R2 ;  /* 0x03246002030095a7 */ /* 0x000e24000802007f */
[----:B0-----:R-:W-:Y:S05]  /*30990*/  @!P1 BRA `(.L_x_12837) ;  /* 0xfffffffc00f09947 */ /* 0x001fea000383ffff */
[----:B------:R-:W-:Y:S05]  /*309a0*/  BRA `(.L_x_12974) ;  /* 0xffffffb800747947 */ /* 0x000fea000383ffff */
        .type           $_ZN7cutlass13device_kernelIN5flash11enable_sm90INS1_16FlashAttnFwdSm90INS1_25CollectiveMainloopFwdSm90ILi2EN4cute5tupleIJNS5_1CILi1EEES8_S8_EEENS6_IJNS7_ILi128EEENS7_ILi96EEENS7_ILi64EEEEEELi256ENS_6half_tEfNS_4arch4Sm90ELb0ELb1ELb1ELb1ELb1ELb0ELb1ELb1ELb0ELb1ELb1ELb0EEENS1_21CollectiveEpilogueFwdINS6_IJSA_NS7_ILi256EEESB_EEES9_SE_SG_Li256ELb1ELb1ELb1ELb0EEENS1_36VarlenDynamicPersistentTileSchedulerILi128ELi96ELi256ELi128ELb1ELb1ELb1ELb1ELb0ELb1EEEEEEEEEvNT_6ParamsE$_ZZN5flash25CollectiveMainloopFwdSm90ILi2EN4cute5tupleIJNS1_1CILi1EEES4_S4_EEENS2_IJNS3_ILi128EEENS3_ILi96EEENS3_ILi64EEEEEELi256EN7cutlass6half_tEfNSA_4arch4Sm90ELb0ELb1ELb1ELb1ELb1ELb0ELb1ELb1ELb0ELb1ELb1ELb0EE3mmaINS_16FlashAttnFwdSm90ISE_NS_21CollectiveEpilogueFwdINS2_IJS6_NS3_ILi256EEES7_EEES5_SB_SD_Li256ELb1ELb1ELb1ELb0EEENS_36VarlenDynamicPersistentTileSchedulerILi128ELi96ELi256ELi128ELb1ELb1ELb1ELb1ELb0ELb1EEEE13SharedStorageENS1_6TensorINS1_11ArrayEngineIfLm128EEENS1_6LayoutINS2_IJNS2_IJNS3_ILi2EEEST_NS3_ILi32EEEEEES4_S4_EEENS2_IJNS2_IJS4_ST_NS3_ILi4EEEEEENS3_ILi0EEESZ_EEEEEEENS_7SoftmaxILi2ELi0EEEEEbRKNSE_6ParamsENSA_13PipelineAsyncILi2EEES19_RNSA_13PipelineStateILj2EEERT0_RT1_iRiRKNS_16SeqlenInfoQKNewKILb1ELb0EEENS2_IJiiiiEEERT_ENKUliT_T0_T1_E_clIZSF_ISO_S12_S14_EbS17_S19_S19_S1C_S1E_S1G_iS1H_S1L_S1M_S1O_EUlRS1P_iE1_NS3_ILb0EEENS3_ILb1EEEEEDaiS1P_S1Q_S1R_,@function
        .size           $_ZN7cutlass13device_kernelIN5flash11enable_sm90INS1_16FlashAttnFwdSm90INS1_25CollectiveMainloopFwdSm90ILi2EN4cute5tupleIJNS5_1CILi1EEES8_S8_EEENS6_IJNS7_ILi128EEENS7_ILi96EEENS7_ILi64EEEEEELi256ENS_6half_tEfNS_4arch4Sm90ELb0ELb1ELb1ELb1ELb1ELb0ELb1ELb1ELb0ELb1ELb1ELb0EEENS1_21CollectiveEpilogueFwdINS6_IJSA_NS7_ILi256EEESB_EEES9_SE_SG_Li256ELb1ELb1ELb1ELb0EEENS1_36VarlenDynamicPersistentTileSchedulerILi128ELi96ELi256ELi128ELb1ELb1ELb1ELb1ELb0ELb1EEEEEEEEEvNT_6ParamsE$_ZZN5flash25CollectiveMainloopFwdSm90ILi2EN4cute5tupleIJNS1_1CILi1EEES4_S4_EEENS2_IJNS3_ILi128EEENS3_ILi96EEENS3_ILi64EEEEEELi256EN7cutlass6half_tEfNSA_4arch4Sm90ELb0ELb1ELb1ELb1ELb1ELb0ELb1ELb1ELb0ELb1ELb1ELb0EE3mmaINS_16FlashAttnFwdSm90ISE_NS_21CollectiveEpilogueFwdINS2_IJS6_NS3_ILi256EEES7_EEES5_SB_SD_Li256ELb1ELb1ELb1ELb0EEENS_36VarlenDynamicPersistentTileSchedulerILi128ELi96ELi256ELi128ELb1ELb1ELb1ELb1ELb0ELb1EEEE13SharedStorageENS1_6TensorINS1_11ArrayEngineIfLm128EEENS1_6LayoutINS2_IJNS2_IJNS3_ILi2EEEST_NS3_ILi32EEEEEES4_S4_EEENS2_IJNS2_IJS4_ST_NS3_ILi4EEEEEENS3_ILi0EEESZ_EEEEEEENS_7SoftmaxILi2ELi0EEEEEbRKNSE_6ParamsENSA_13PipelineAsyncILi2EEES19_RNSA_13PipelineStateILj2EEERT0_RT1_iRiRKNS_16SeqlenInfoQKNewKILb1ELb0EEENS2_IJiiiiEEERT_ENKUliT_T0_T1_E_clIZSF_ISO_S12_S14_EbS17_S19_S19_S1C_S1E_S1G_iS1H_S1L_S1M_S1O_EUlRS1P_iE1_NS3_ILb0EEENS3_ILb1EEEEEDaiS1P_S1Q_S1R_,(.L_x_15776 - $_ZN7cutlass13device_kernelIN5flash11enable_sm90INS1_16FlashAttnFwdSm90INS1_25CollectiveMainloopFwdSm90ILi2EN4cute5tupleIJNS5_1CILi1EEES8_S8_EEENS6_IJNS7_ILi128EEENS7_ILi96EEENS7_ILi64EEEEEELi256ENS_6half_tEfNS_4arch4Sm90ELb0ELb1ELb1ELb1ELb1ELb0ELb1ELb1ELb0ELb1ELb1ELb0EEENS1_21CollectiveEpilogueFwdINS6_IJSA_NS7_ILi256EEESB_EEES9_SE_SG_Li256ELb1ELb1ELb1ELb0EEENS1_36VarlenDynamicPersistentTileSchedulerILi128ELi96ELi256ELi128ELb1ELb1ELb1ELb1ELb0ELb1EEEEEEEEEvNT_6ParamsE$_ZZN5flash25CollectiveMainloopFwdSm90ILi2EN4cute5tupleIJNS1_1CILi1EEES4_S4_EEENS2_IJNS3_ILi128EEENS3_ILi96EEENS3_ILi64EEEEEELi256EN7cutlass6half_tEfNSA_4arch4Sm90ELb0ELb1ELb1ELb1ELb1ELb0ELb1ELb1ELb0ELb1ELb1ELb0EE3mmaINS_16FlashAttnFwdSm90ISE_NS_21CollectiveEpilogueFwdINS2_IJS6_NS3_ILi256EEES7_EEES5_SB_SD_Li256ELb1ELb1ELb1ELb0EEENS_36VarlenDynamicPersistentTileSchedulerILi128ELi96ELi256ELi128ELb1ELb1ELb1ELb1ELb0ELb1EEEE13SharedStorageENS1_6TensorINS1_11ArrayEngineIfLm128EEENS1_6LayoutINS2_IJNS2_IJNS3_ILi2EEEST_NS3_ILi32EEEEEES4_S4_EEENS2_IJNS2_IJS4_ST_NS3_ILi4EEEEEENS3_ILi0EEESZ_EEEEEEENS_7SoftmaxILi2ELi0EEEEEbRKNSE_6ParamsENSA_13PipelineAsyncILi2EEES19_RNSA_13PipelineStateILj2EEERT0_RT1_iRiRKNS_16SeqlenInfoQKNewKILb1ELb0EEENS2_IJiiiiEEERT_ENKUliT_T0_T1_E_clIZSF_ISO_S12_S14_EbS17_S19_S19_S1C_S1E_S1G_iS1H_S1L_S1M_S1O_EUlRS1P_iE1_NS3_ILb0EEENS3_ILb1EEEEEDaiS1P_S1Q_S1R_)
$_ZN7cutlass13device_kernelIN5flash11enable_sm90INS1_16FlashAttnFwdSm90INS1_25CollectiveMainloopFwdSm90ILi2EN4cute5tupleIJNS5_1CILi1EEES8_S8_EEENS6_IJNS7_ILi128EEENS7_ILi96EEENS7_ILi64EEEEEELi256ENS_6half_tEfNS_4arch4Sm90ELb0ELb1ELb1ELb1ELb1ELb0ELb1ELb1ELb0ELb1ELb1ELb0EEENS1_21CollectiveEpilogueFwdINS6_IJSA_NS7_ILi256EEESB_EEES9_SE_SG_Li256ELb1ELb1ELb1ELb0EEENS1_36VarlenDynamicPersistentTileSchedulerILi128ELi96ELi256ELi128ELb1ELb1ELb1ELb1ELb0ELb1EEEEEEEEEvNT_6ParamsE$_ZZN5flash25CollectiveMainloopFwdSm90ILi2EN4cute5tupleIJNS1_1CILi1EEES4_S4_EEENS2_IJNS3_ILi128EEENS3_ILi96EEENS3_ILi64EEEEEELi256EN7cutlass6half_tEfNSA_4arch4Sm90ELb0ELb1ELb1ELb1ELb1ELb0ELb1ELb1ELb0ELb1ELb1ELb0EE3mmaINS_16FlashAttnFwdSm90ISE_NS_21CollectiveEpilogueFwdINS2_IJS6_NS3_ILi256EEES7_EEES5_SB_SD_Li256ELb1ELb1ELb1ELb0EEENS_36VarlenDynamicPersistentTileSchedulerILi128ELi96ELi256ELi128ELb1ELb1ELb1ELb1ELb0ELb1EEEE13SharedStorageENS1_6TensorINS1_11ArrayEngineIfLm128EEENS1_6LayoutINS2_IJNS2_IJNS3_ILi2EEEST_NS3_ILi32EEEEEES4_S4_EEENS2_IJNS2_IJS4_ST_NS3_ILi4EEEEEENS3_ILi0EEESZ_EEEEEEENS_7SoftmaxILi2ELi0EEEEEbRKNSE_6ParamsENSA_13PipelineAsyncILi2EEES19_RNSA_13PipelineStateILj2EEERT0_RT1_iRiRKNS_16SeqlenInfoQKNewKILb1ELb0EEENS2_IJiiiiEEERT_ENKUliT_T0_T1_E_clIZSF_ISO_S12_S14_EbS17_S19_S19_S1C_S1E_S1G_iS1H_S1L_S1M_S1O_EUlRS1P_iE1_NS3_ILb0EEENS3_ILb1EEEEEDaiS1P_S1Q_S1R_:
        /* <DEDUP_REMOVED lines=48> */
.L_x_12976:
[----:B------:R-:W-:Y:S05]  /*30cb0*/  BSYNC B2 ;  /* 0x0000000000027941 */ /* 0x000fea0003800000 */
.L_x_12975:
        /* <DEDUP_REMOVED lines=17> */
.L_x_12978:
[----:B------:R-:W-:Y:S05]  /*30dd0*/  BSYNC B2 ;  /* 0x0000000000027941 */ /* 0x000fea0003800000 */
.L_x_12977:
        /* <DEDUP_REMOVED lines=10> */
.L_x_12980:
[----:B------:R-:W-:Y:S05]  /*30e80*/  BSYNC B2 ;  /* 0x0000000000027941 */ /* 0x000fea0003800000 */
.L_x_12979:
        /* <DEDUP_REMOVED lines=20> */
[----:B------:R-:W-:Y:S02]  /*30fd0*/  R2UR UR8, R4 ;  /* 0x00000000040872ca */ /* 0x000fe400000e0000 */
[----:B------:R-:W-:-:S02]  /*30fe0*/  R2UR UR6, R6 ;  /* 0x00000000060672ca */ /* 0x000fc400000e0000 */
[C---:B------:R-:W-:Y:S02]  /*30ff0*/  R2UR UR9, R5.reuse ;  /* 0x00000000050972ca */ /* 0x040fe400000e0000 */
[----:B------:R-:W-:Y:S02]  /*31000*/  R2UR UR10, R4 ;  /* 0x00000000040a72ca */ /* 0x000fe400000e0000 */
[----:B------:R-:W-:Y:S02]  /*31010*/  R2UR UR11, R5 ;  /* 0x00000000050b72ca */ /* 0x000fe400000e0000 */
[----:B---3--:R-:W-:Y:S01]  /*31020*/  R2UR UR4, R12 ;  /* 0x000000000c0472ca */ /* 0x008fe200000e0000 */
[----:B------:R-:W-:Y:S01]  /*31030*/  IMAD.MOV.U32 R12, RZ, RZ, 0x1 ;  /* 0x00000001ff0c7424 */ /* 0x000fe200078e00ff */
        /* <DEDUP_REMOVED lines=65> */
.L_x_12983:
[----:B------:R-:W-:Y:S05]  /*31450*/  BSYNC B2 ;  /* 0x0000000000027941 */ /* 0x000fea0003800000 */
.L_x_12982:
        /* <DEDUP_REMOVED lines=17> */
.L_x_12985:
[----:B------:R-:W-:Y:S05]  /*31570*/  BSYNC B2 ;  /* 0x0000000000027941 */ /* 0x000fea0003800000 */
.L_x_12984:
        /* <DEDUP_REMOVED lines=10> */
.L_x_12987:
[----:B------:R-:W-:Y:S05]  /*31620*/  BSYNC B2 ;  /* 0x0000000000027941 */ /* 0x000fea0003800000 */
.L_x_12986:
        /* <DEDUP_REMOVED lines=29> */
[----:B------:R-:W-:Y:S03]  /*31800*/  HGMMA.64x96x16.F32 R24, gdesc[UR4], R24, UP0, gsb0 ;  /* 0x01600000041879f0 */ /* 0x000fe6000b800818 */
        /* <DEDUP_REMOVED lines=238> */
[----:B------:R0:W-:Y:S01]  /*326f0*/  ST.E desc[UR8][R14.64], R12 ;  /* 0x0000000c0e007985 */ /* 0x0001e2000c101908 */
[----:B------:R-:W1:Y:S01]  /*32700*/  S2R R6, SR_TID.X ;  /* 0x0000000000067919 */ /* 0x000e620000002100 */
[----:B------:R-:W-:Y:S02]  /*32710*/  R2UR UR4, R4 ;  /* 0x00000000040472ca */ /* 0x000fe400000e0000 */
[----:B------:R-:W-:Y:S01]  /*32720*/  R2UR UR5, R5 ;  /* 0x00000000050572ca */ /* 0x000fe200000e0000 */
[----:B------:R-:W2:Y:S04]  /*32730*/  LDL.64 R18, [R0] ;  /* 0x0000000000127983 */ /* 0x000ea80000100a00 */
[----:B0-----:R-:W3:Y:S01]  /*32740*/  LDL.64 R14, [R0+0x18] ;  /* 0x00001800000e7983 */ /* 0x001ee20000100a00 */
[----:B-1----:R-:W-:-:S04]  /*32750*/  SHF.R.U32.HI R7, RZ, 0x7, R6 ;  /* 0x00000007ff077819 */ /* 0x002fc80000011606 */
[----:B------:R-:W-:-:S05]  /*32760*/  IADD3 R7, -R7, 0xb, RZ ;  /* 0x0000000b07077810 */ /* 0x000fca0007ffe1ff */
[----:B------:R0:W-:Y:S06]  /*32770*/  BAR.ARV R7, 0x100 ;  /* 0x000400070000751d */ /* 0x0001ec0000002000 */
[----:B---3--:R-:W3:Y:S01]  /*32780*/  LD.E R20, desc[UR4][R14.64] ;  /* 0x000000040e147980 */ /* 0x008ee2000c101900 */
[----:B------:R-:W-:Y:S02]  /*32790*/  R2UR UR4, R4 ;  /* 0x00000000040472ca */ /* 0x000fe400000e0000 */
[----:B------:R-:W-:Y:S01]  /*327a0*/  R2UR UR5, R5 ;  /* 0x00000000050572ca */ /* 0x000fe200000e0000 */
[----:B------:R-:W-:-:S12]  /*327b0*/  BSSY B2, `(.L_x_12989) ;  /* 0x0000006000027945 */ /* 0x000fd80003800000 */
[----:B--2---:R0:W5:Y:S01]  /*327c0*/  LD.E R13, desc[UR4][R18.64] ;  /* 0x00000004120d7980 */ /* 0x004162000c101900 */
[----:B---3--:R-:W-:-:S04]  /*327d0*/  LOP3.LUT R20, R20, 0x1, RZ, 0xfc, !PT ;  /* 0x0000000114147812 */ /* 0x008fc800078efcff */
[----:B------:R-:W-:-:S13]  /*327e0*/  ISETP.NE.AND P0, PT, R20, 0x3, PT ;  /* 0x000000031400780c */ /* 0x000fda0003f05270 */
[----:B0-----:R-:W-:Y:S05]  /*327f0*/  @!P0 BRA `(.L_x_12990) ;  /* 0x0000000000048947 */ /* 0x001fea0003800000 */
[----:B------:R-:W-:Y:S01]  /*32800*/  BPT.TRAP 0x1 ;  /* 0x000000040000795c */ /* 0x000fe20000300000 */
.L_x_12990:
[----:B------:R-:W-:Y:S05]  /*32810*/  BSYNC B2 ;  /* 0x0000000000027941 */ /* 0x000fea0003800000 */
.L_x_12989:
        /* <DEDUP_REMOVED lines=30> */
[----:B------:R-:W4:Y:S04]  /*32a00*/  LD.E R7, desc[UR6][R8.64+0x4] ;  /* 0x0000040608077980 */ /* 0x000f28000c101900 */
[----:B------:R-:W4:Y:S04]  /*32a10*/  LD.E R73, desc[UR10][R8.64+0xc] ;  /* 0x00000c0a08497980 */ /* 0x000f28000c101900 */
[----:B------:R-:W4:Y:S04]  /*32a20*/  LD.E R74, desc[UR8][R8.64+0x10] ;  /* 0x00001008084a7980 */ /* 0x000f28000c101900 */
[----:B------:R-:W4:Y:S04]  /*32a30*/  LD.E R75, desc[UR12][R8.64+0x14] ;  /* 0x0000140c084b7980 */ /* 0x000f28000c101900 */
[----:B--2---:R-:W2:Y:S01]  /*32a40*/  LD.E R72, desc[UR4][R14.64] ;  /* 0x000000040e487980 */ /* 0x004ea2000c101900 */
[----:B------:R-:W-:-:S02]  /*32a50*/  @P0 R2UR UR4, R4 ;  /* 0x00000000040402ca */ /* 0x000fc400000e0000 */
[----:B------:R-:W-:-:S13]  /*32a60*/  @P0 R2UR UR5, R5 ;  /* 0x00000000050502ca */ /* 0x000fda00000e0000 */
[----:B------:R-:W2:Y:S01]  /*32a70*/  @P0 LD.E R76, desc[UR4][R8.64+0x28] ;  /* 0x00002804084c0980 */ /* 0x000ea2000c101900 */
[----:B------:R-:W-:Y:S02]  /*32a80*/  R2UR UR4, R4 ;  /* 0x00000000040472ca */ /* 0x000fe400000e0000 */
[----:B------:R-:W-:-:S13]  /*32a90*/  R2UR UR5, R5 ;  /* 0x00000000050572ca */ /* 0x000fda00000e0000 */
[----:B------:R-:W2:Y:S01]  /*32aa0*/  LD.E R14, desc[UR4][R8.64+0x8] ;  /* 0x00000804080e7980 */ /* 0x000ea2000c101900 */
[----:B---3--:R-:W-:Y:S01]  /*32ab0*/  ISETP.GE.AND P1, PT, R3, 0x1, PT ;  /* 0x000000010300780c */ /* 0x008fe20003f26270 */
[----:B------:R-:W-:Y:S01]  /*32ac0*/  BSSY B2, `(.L_x_12991) ;  /* 0x00000ae000027945 */ /* 0x000fe20003800000 */
[----:B----4-:R-:W-:Y:S02]  /*32ad0*/  IMAD R75, R10, -0x60, R75 ;  /* 0xffffffa00a4b7824 */ /* 0x010fe400078e024b */
[-C--:B--2---:R-:W-:Y:S01]  /*32ae0*/  FMUL.FTZ R13, R24, R72.reuse ;  /* 0x00000048180d7220 */ /* 0x084fe20000410000 */
        /* <DEDUP_REMOVED lines=15> */
[----:B------:R-:W-:Y:S01]  /*32be0*/  LEA.HI R54, R54, R79, RZ, 0x2 ;  /* 0x0000004f36367211 */ /* 0x000fe200078f10ff */
[-C--:B0-----:R-:W-:Y:S01]  /*32bf0*/  FMUL.FTZ R2, R26, R72.reuse ;  /* 0x000000481a027220 */ /* 0x081fe20000410000 */
[----:B------:R-:W-:Y:S01]  /*32c00*/  SHF.R.S32.HI R57, RZ, 0x1f, R56 ;  /* 0x0000001fff397819 */ /* 0x000fe20000011438 */
[-C--:B------:R-:W-:Y:S01]  /*32c10*/  FMUL.FTZ R26, R42, R72.reuse ;  /* 0x000000482a1a7220 */ /* 0x080fe20000410000 */
[-C--:B------:R-:W-:Y:S01]  /*32c20*/  FMUL.FTZ R18, R30, R72.reuse ;  /* 0x000000481e127220 */ /* 0x080fe20000410000 */
[-C--:B------:R-:W-:Y:S01]  /*32c30*/  FMUL.FTZ R42, R58, R72.reuse ;  /* 0x000000483a2a7220 */ /* 0x080fe20000410000 */
[-C--:B------:R-:W-:Y:S01]  /*32c40*/  FMUL.FTZ R30, R46, R72.reuse ;  /* 0x000000482e1e7220 */ /* 0x080fe20000410000 */
[----:B------:R-:W-:Y:S01]  /*32c50*/  LOP3.LUT R54, R54, 0xfffffffc, RZ, 0xc0, !PT ;  /* 0xfffffffc36367812 */ /* 0x000fe200078ec0ff */
[----:B------:R-:W-:Y:S01]  /*32c60*/  FMUL.FTZ R81, R40, R72 ;  /* 0x0000004828517220 */ /* 0x000fe20000410000 */
[----:B------:R-:W-:Y:S01]  /*32c70*/  LEA.HI R58, R57, R56, RZ, 0x2 ;  /* 0x00000038393a7211 */ /* 0x000fe200078f10ff */
[-C--:B------:R-:W-:Y:S01]  /*32c80*/  FMUL.FTZ R46, R48, R72.reuse ;  /* 0x00000048302e7220 */ /* 0x080fe20000410000 */
[-C--:B------:R-:W-:Y:S01]  /*32c90*/  FMUL.FTZ R48, R52, R72.reuse ;  /* 0x0000004834307220 */ /* 0x080fe20000410000 */
[-C--:B------:R-:W-:Y:S01]  /*32ca0*/  FMUL.FTZ R40, R59, R72.reuse ;  /* 0x000000483b287220 */ /* 0x080fe20000410000 */
[----:B------:R-:W-:Y:S01]  /*32cb0*/  FMUL.FTZ R52, R60, R72 ;  /* 0x000000483c347220 */ /* 0x000fe20000410000 */
[----:B------:R-:W-:Y:S01]  /*32cc0*/  LEA.HI R59, R57, R56, RZ, 0x5 ;  /* 0x00000038393b7211 */ /* 0x000fe200078f28ff */
[----:B------:R-:W-:Y:S01]  /*32cd0*/  IMAD.IADD R79, R79, 0x1, -R54 ;  /* 0x000000014f4f7824 */ /* 0x000fe200078e0a36 */
[----:B------:R-:W-:-:S02]  /*32ce0*/  SHF.R.S32.HI R57, RZ, 0x2, R58 ;  /* 0x00000002ff397819 */ /* 0x000fc4000001143a */
[----:B------:R-:W-:Y:S02]  /*32cf0*/  SHF.R.S32.HI R60, RZ, 0x1f, R58 ;  /* 0x0000001fff3c7819 */ /* 0x000fe4000001143a */
[----:B------:R-:W-:Y:S02]  /*32d00*/  SHF.R.S32.HI R54, RZ, 0x7, R55 ;  /* 0x00000007ff367819 */ /* 0x000fe40000011437 */
[----:B------:R-:W-:Y:S01]  /*32d10*/  LEA.HI R60, R60, R57, RZ, 0x3 ;  /* 0x000000393c3c7211 */ /* 0x000fe200078f18ff */
[-C--:B------:R-:W-:Y:S01]  /*32d20*/  FMUL.FTZ R19, R31, R72.reuse ;  /* 0x000000481f137220 */ /* 0x080fe20000410000 */
[----:B------:R-:W-:Y:S01]  /*32d30*/  SHF.R.S32.HI R59, RZ, 0x5, R59 ;  /* 0x00000005ff3b7819 */ /* 0x000fe2000001143b */
[----:B------:R-:W-:Y:S01]  /*32d40*/  FMUL.FTZ R31, R47, R72 ;  /* 0x000000482f1f7220 */ /* 0x000fe20000410000 */
[----:B------:R-:W-:Y:S01]  /*32d50*/  LEA.HI R55, R55, R54, RZ, 0x1 ;  /* 0x0000003637377211 */ /* 0x000fe200078f08ff */
[-C--:B------:R-:W-:Y:S01]  /*32d60*/  FMUL.FTZ R47, R49, R72.reuse ;  /* 0x00000048312f7220 */ /* 0x080fe20000410000 */
[----:B------:R-:W-:Y:S01]  /*32d70*/  LOP3.LUT R60, R60, 0xfffffff8, RZ, 0xc0, !PT ;  /* 0xfffffff83c3c7812 */ /* 0x000fe200078ec0ff */
[-C--:B------:R-:W-:Y:S01]  /*32d80*/  FMUL.FTZ R49, R53, R72.reuse ;  /* 0x0000004835317220 */ /* 0x080fe20000410000 */
[----:B------:R-:W-:Y:S01]  /*32d90*/  FMUL.FTZ R53, R61, R72 ;  /* 0x000000483d357220 */ /* 0x000fe20000410000 */
[----:B------:R-:W-:Y:S01]  /*32da0*/  LOP3.LUT R55, R55, 0x3fffffe, RZ, 0xc0, !PT ;  /* 0x03fffffe37377812 */ /* 0x000fe200078ec0ff */
[----:B------:R-:W-:Y:S01]  /*32db0*/  IMAD R61, R80, 0x8, R59 ;  /* 0x00000008503d7824 */ /* 0x000fe200078e023b */
[----:B------:R-:W-:Y:S01]  /*32dc0*/  LEA.HI R59, R79, R79, RZ, 0x1 ;  /* 0x0000004f4f3b7211 */ /* 0x000fe200078f08ff */
[----:B------:R-:W-:-:S02]  /*32dd0*/  IMAD.IADD R60, R57, 0x1, -R60 ;  /* 0x00000001393c7824 */ /* 0x000fc400078e0a3c */
[----:B------:R-:W-:Y:S01]  /*32de0*/  IMAD.IADD R55, R54, 0x1, -R55 ;  /* 0x0000000136377824 */ /* 0x000fe200078e0a37 */
[----:B------:R-:W-:Y:S01]  /*32df0*/  LOP3.LUT R54, R59, 0x1ffffffe, RZ, 0xc0, !PT ;  /* 0x1ffffffe3b367812 */ /* 0x000fe200078ec0ff */
[----:B------:R-:W-:Y:S02]  /*32e00*/  IMAD.U32 R60, R61, 0x10, R60 ;  /* 0x000000103d3c7824 */ /* 0x000fe400078e003c */
[-C--:B------:R-:W-:Y:S01]  /*32e10*/  FMUL.FTZ R82, R45, R72.reuse ;  /* 0x000000482d527220 */ /* 0x080fe20000410000 */
[-C--:B------:R-:W-:Y:S01]  /*32e20*/  FMUL.FTZ R45, R63, R72.reuse ;  /* 0x000000483f2d7220 */ /* 0x080fe20000410000 */
[----:B------:R-:W-:Y:S01]  /*32e30*/  FMUL.FTZ R63, R65, R72 ;  /* 0x00000048413f7220 */ /* 0x000fe20000410000 */
        /* <DEDUP_REMOVED lines=101> */
.L_x_12996:
[----:B------:R-:W-:Y:S05]  /*33490*/  BSYNC B4 ;  /* 0x0000000000047941 */ /* 0x000fea0003800000 */
.L_x_12995:
[----:B------:R-:W-:Y:S01]  /*334a0*/  LOP3.LUT R58, RZ, R58, RZ, 0x33, !PT ;  /* 0x0000003aff3a7212 */ /* 0x000fe200078e33ff */
[----:B------:R-:W-:Y:S06]  /*334b0*/  BRA `(.L_x_12997) ;  /* 0x0000000000287947 */ /* 0x000fec0003800000 */
.L_x_12994:
        /* <DEDUP_REMOVED lines=10> */
.L_x_12997:
[----:B------:R-:W-:Y:S05]  /*33560*/  BSYNC B3 ;  /* 0x0000000000037941 */ /* 0x000fea0003800000 */
.L_x_12993:
[----:B------:R-:W-:-:S05]  /*33570*/  IMAD R59, R3, R58, R67 ;  /* 0x0000003a033b7224 */ /* 0x000fca00078e0243 */
[----:B------:R-:W-:Y:S02]  /*33580*/  VIMNMX R66, R66, R59, !PT ;  /* 0x0000003b42427248 */ /* 0x000fe40007fe0100 */
[----:B------:R-:W-:-:S07]  /*33590*/  VIADDMNMX R64, R59, R3, R64, PT ;  /* 0x000000033b407246 */ /* 0x000fce0003800140 */
.L_x_12992:
[----:B------:R-:W-:Y:S05]  /*335a0*/  BSYNC B2 ;  /* 0x0000000000027941 */ /* 0x000fea0003800000 */
.L_x_12991:
        /* <DEDUP_REMOVED lines=136> */
.L_x_13003:
[----:B------:R-:W-:Y:S05]  /*33e30*/  BSYNC B4 ;  /* 0x0000000000047941 */ /* 0x000fea0003800000 */
.L_x_13002:
[----:B------:R-:W-:Y:S01]  /*33e40*/  LOP3.LUT R14, RZ, R14, RZ, 0x33, !PT ;  /* 0x0000000eff0e7212 */ /* 0x000fe200078e33ff */
[----:B------:R-:W-:Y:S06]  /*33e50*/  BRA `(.L_x_13004) ;  /* 0x0000000000287947 */ /* 0x000fec0003800000 */
.L_x_13001:
        /* <DEDUP_REMOVED lines=10> */
.L_x_13004:
[----:B------:R-:W-:Y:S05]  /*33f00*/  BSYNC B3 ;  /* 0x0000000000037941 */ /* 0x000fea0003800000 */
.L_x_13000:
[----:B------:R-:W-:-:S05]  /*33f10*/  IMAD R7, R3, R14, R67 ;  /* 0x0000000e03077224 */ /* 0x000fca00078e0243 */
[----:B------:R-:W-:Y:S02]  /*33f20*/  VIADDMNMX R74, R7, R3, R74, PT ;  /* 0x00000003074a7246 */ /* 0x000fe4000380014a */
[----:B------:R-:W-:-:S07]  /*33f30*/  VIMNMX R72, R72, R7, !PT ;  /* 0x0000000748487248 */ /* 0x000fce0007fe0100 */
.L_x_12999:
[----:B------:R-:W-:Y:S05]  /*33f40*/  BSYNC B2 ;  /* 0x0000000000027941 */ /* 0x000fea0003800000 */
.L_x_12998:
[----:B------:R-:W-:Y:S02]  /*33f50*/  ISETP.GT.AND P0, PT, R72, 0x1, !P0 ;  /* 0x000000014800780c */ /* 0x000fe40004704270 */
[----:B------:R-:W-:Y:S02]  /*33f60*/  ISETP.NE.AND P6, PT, R71, RZ, PT ;  /* 0x000000ff4700720c */ /* 0x000fe40003fc5270 */
[----:B------:R-:W-:Y:S02]  /*33f70*/  ISETP.LT.OR P0, PT, R74, 0x2, P0 ;  /* 0x000000024a00780c */ /* 0x000fe40000701670 */
[----:B------:R-:W-:Y:S02]  /*33f80*/  ISETP.GT.AND P1, PT, R72, 0x8, !P1 ;  /* 0x000000084800780c */ /* 0x000fe40004f24270 */
[----:B------:R-:W-:Y:S02]  /*33f90*/  FSEL R71, R15, -INF , !P0 ;  /* 0xff8000000f477808 */ /* 0x000fe40004000000 */
[----:B------:R-:W2:Y:S01]  /*33fa0*/  LDL.64 R14, [R0+0x70] ;  /* 0x00007000000e7983 */ /* 0x000ea20000100a00 */
[----:B------:R-:W-:-:S02]  /*33fb0*/  ISETP.NE.AND P0, PT, R70, RZ, PT ;  /* 0x000000ff4600720c */ /* 0x000fc40003f05270 */
[----:B------:R-:W-:Y:S02]  /*33fc0*/  ISETP.LT.OR P1, PT, R74, 0x9, P1 ;  /* 0x000000094a00780c */ /* 0x000fe40000f21670 */
        /* <DEDUP_REMOVED lines=66> */
[----:B------:R-:W-:Y:S01]  /*343f0*/  ISETP.GT.AND P1, PT, R72, 0x48, !P1 ;  /* 0x000000484800780c */ /* 0x000fe20004f24270 */
        /* <DEDUP_REMOVED lines=9> */
[C---:B------:R-:W-:Y:S02]  /*34490*/  ISETP.LT.OR P2, PT, R74.reuse, 0x4a, P2 ;  /* 0x0000004a4a00780c */ /* 0x040fe40001741670 */
[----:B------:R-:W-:Y:S02]  /*344a0*/  FSEL R43, R43, -INF , !P1 ;  /* 0xff8000002b2b7808 */ /* 0x000fe40004800000 */
[----:B------:R-:W-:-:S02]  /*344b0*/  ISETP.LT.OR P3, PT, R74, 0x51, P3 ;  /* 0x000000514a00780c */ /* 0x000fc40001f61670 */
[----:B------:R-:W-:Y:S02]  /*344c0*/  FSEL R45, R45, -INF , !P2 ;  /* 0xff8000002d2d7808 */ /* 0x000fe40005000000 */
[----:B------:R-:W-:Y:S02]  /*344d0*/  ISETP.LT.OR P4, PT, R74, 0x52, P4 ;  /* 0x000000524a00780c */ /* 0x000fe40002781670 */
[----:B------:R-:W-:Y:S02]  /*344e0*/  FSEL R54, R54, -INF , !P3 ;  /* 0xff80000036367808 */ /* 0x000fe40005800000 */
        /* <DEDUP_REMOVED lines=97> */
[----:B------:R-:W-:Y:S01]  /*34b00*/  FMUL.FTZ R44, R9, R74 ;  /* 0x0000004a092c7220 */ /* 0x000fe20000410000 */
[----:B------:R-:W-:-:S04]  /*34b10*/  FFMA.FTZ R30, R29, R9, -R14 ;  /* 0x000000091d1e7223 */ /* 0x000fc8000001080e */
[----:B------:R-:W-:Y:S01]  /*34b20*/  FSEL R44, R44, RZ, P0 ;  /* 0x000000ff2c2c7208 */ /* 0x000fe20000000000 */
[-CC-:B------:R-:W-:Y:S01]  /*34b30*/  FFMA.FTZ R29, R28, R9.reuse, -R14.reuse ;  /* 0x000000091c1d7223 */ /* 0x180fe2000001080e */
[----:B------:R-:W-:-:S03]  /*34b40*/  FFMA.FTZ R172, R37, R9, -R14 ;  /* 0x0000000925ac7223 */ /* 0x000fc6000001080e */
[-C--:B------:R-:W-:Y:S01]  /*34b50*/  FFMA.FTZ R28, R26, R9.reuse, -R44 ;  /* 0x000000091a1c7223 */ /* 0x080fe2000001082c */
[-C--:B------:R-:W-:Y:S01]  /*34b60*/  FFMA.FTZ R40, R78, R9.reuse, -R14 ;  /* 0x000000094e287223 */ /* 0x080fe2000001080e */
[-C--:B------:R-:W-:Y:S01]  /*34b70*/  FFMA.FTZ R173, R71, R9.reuse, -R44 ;  /* 0x0000000947ad7223 */ /* 0x080fe2000001082c */
[----:B------:R-:W4:Y:S01]  /*34b80*/  MUFU.EX2 R172, R172 ;  /* 0x000000ac00ac7308 */ /* 0x000f220000000800 */
[-C--:B------:R-:W-:Y:S01]  /*34b90*/  FFMA.FTZ R39, R58, R9.reuse, -R14 ;  /* 0x000000093a277223 */ /* 0x080fe2000001080e */
[----:B------:R-:W-:-:S06]  /*34ba0*/  FFMA.FTZ R27, R18, R9, -R44 ;  /* 0x00000009121b7223 */ /* 0x000fcc000001082c */
[----:B------:R-:W0:Y:S01]  /*34bb0*/  MUFU.EX2 R28, R28 ;  /* 0x0000001c001c7308 */ /* 0x000e220000000800 */
[-C--:B------:R-:W-:Y:S01]  /*34bc0*/  FFMA.FTZ R174, R59, R9.reuse, -R14 ;  /* 0x000000093bae7223 */ /* 0x080fe2000001080e */
[----:B------:R-:W-:-:S06]  /*34bd0*/  FFMA.FTZ R175, R70, R9, -R44 ;  /* 0x0000000946af7223 */ /* 0x000fcc000001082c */
[----:B------:R-:W1:Y:S01]  /*34be0*/  MUFU.EX2 R40, R40 ;  /* 0x0000002800287308 */ /* 0x000e620000000800 */
[-C--:B------:R-:W-:Y:S01]  /*34bf0*/  FFMA.FTZ R38, R32, R9.reuse, -R14 ;  /* 0x0000000920267223 */ /* 0x080fe2000001080e */
[----:B------:R-:W-:-:S06]  /*34c00*/  FFMA.FTZ R26, R64, R9, -R44 ;  /* 0x00000009401a7223 */ /* 0x000fcc000001082c */
[----:B------:R-:W2:Y:S01]  /*34c10*/  MUFU.EX2 R173, R173 ;  /* 0x000000ad00ad7308 */ /* 0x000ea20000000800 */
[-C--:B------:R-:W-:Y:S01]  /*34c20*/  FFMA.FTZ R152, R61, R9.reuse, -R14 ;  /* 0x000000093d987223 */ /* 0x080fe2000001080e */
[----:B------:R-:W-:-:S06]  /*34c30*/  FFMA.FTZ R153, R69, R9, -R44 ;  /* 0x0000000945997223 */ /* 0x000fcc000001082c */
[----:B------:R-:W3:Y:S01]  /*34c40*/  MUFU.EX2 R39, R39 ;  /* 0x0000002700277308 */ /* 0x000ee20000000800 */
[----:B------:R-:W-:-:S07]  /*34c50*/  FFMA.FTZ R37, R36, R9, -R14 ;  /* 0x0000000924257223 */ /* 0x000fce000001080e */
[----:B------:R-:W3:Y:S01]  /*34c60*/  MUFU.EX2 R27, R27 ;  /* 0x0000001b001b7308 */ /* 0x000ee20000000800 */
        /* <DEDUP_REMOVED lines=14> */
[-CC-:B------:R-:W-:Y:S01]  /*34d50*/  FFMA.FTZ R168, R41, R9.reuse, -R14.reuse ;  /* 0x0000000929a87223 */ /* 0x180fe2000001080e */
[-C--:B------:R-:W-:Y:S01]  /*34d60*/  FFMA.FTZ R170, R13, R9.reuse, -R14 ;  /* 0x000000090daa7223 */ /* 0x080fe2000001080e */
[----:B----4-:R-:W-:Y:S01]  /*34d70*/  FADD.FTZ R73, R172, R73 ;  /* 0x00000049ac497221 */ /* 0x010fe20000010000 */
[----:B------:R-:W4:Y:S01]  /*34d80*/  MUFU.EX2 R38, R38 ;  /* 0x0000002600267308 */ /* 0x000f220000000800 */
[----:B0-----:R-:W-:Y:S01]  /*34d90*/  FADD.FTZ R14, R28, R15 ;  /* 0x0000000f1c0e7221 */ /* 0x001fe20000010000 */
[----:B------:R-:W-:Y:S01]  /*34da0*/  FFMA.FTZ R25, R24, R9, -R44 ;  /* 0x0000000918197223 */ /* 0x000fe2000001082c */
[----:B-1----:R-:W-:-:S05]  /*34db0*/  FADD.FTZ R18, R40, R73 ;  /* 0x0000004928127221 */ /* 0x002fca0000010000 */
[----:B------:R-:W0:Y:S01]  /*34dc0*/  MUFU.EX2 R26, R26 ;  /* 0x0000001a001a7308 */ /* 0x000e220000000800 */
[----:B--2---:R-:W-:Y:S01]  /*34dd0*/  FADD.FTZ R14, R173, R14 ;  /* 0x0000000ead0e7221 */ /* 0x004fe20000010000 */
[----:B------:R-:W-:Y:S01]  /*34de0*/  FFMA.FTZ R155, R68, R9, -R44 ;  /* 0x00000009449b7223 */ /* 0x000fe2000001082c */
[----:B---3--:R-:W-:-:S05]  /*34df0*/  FADD.FTZ R13, R39, R18 ;  /* 0x00000012270d7221 */ /* 0x008fca0000010000 */
[----:B------:R-:W1:Y:S01]  /*34e00*/  MUFU.EX2 R152, R152 ;  /* 0x0000009800987308 */ /* 0x000e620000000800 */
[----:B------:R-:W-:Y:S01]  /*34e10*/  FADD.FTZ R14, R27, R14 ;  /* 0x0000000e1b0e7221 */ /* 0x000fe20000010000 */
[----:B------:R-:W-:-:S06]  /*34e20*/  FFMA.FTZ R24, R20, R9, -R44 ;  /* 0x0000000914187223 */ /* 0x000fcc000001082c */
[----:B------:R-:W2:Y:S01]  /*34e30*/  MUFU.EX2 R153, R153 ;  /* 0x0000009900997308 */ /* 0x000ea20000000800 */
[----:B------:R-:W-:Y:S01]  /*34e40*/  FADD.FTZ R13, R174, R13 ;  /* 0x0000000dae0d7221 */ /* 0x000fe20000010000 */
        /* <DEDUP_REMOVED lines=10> */
[----:B-1----:R-:W-:Y:S01]  /*34ef0*/  FADD.FTZ R42, R152, R13 ;  /* 0x0000000d982a7221 */ /* 0x002fe20000010000 */
[----:B--2---:R-:W-:-:S05]  /*34f00*/  FADD.FTZ R14, R153, R14 ;  /* 0x0000000e990e7221 */ /* 0x004fca0000010000 */
        /* <DEDUP_REMOVED lines=75> */
[----:B------:R-:W-:-:S03]  /*353c0*/  FADD.FTZ R42, R169, R42 ;  /* 0x0000002aa92a7221 */ /* 0x000fc60000010000 */
[----:B0-----:R-:W-:Y:S01]  /*353d0*/  FADD.FTZ R9, R29, R44 ;  /* 0x0000002c1d097221 */ /* 0x001fe20000010000 */
[----:B----4-:R-:W-:-:S03]  /*353e0*/  FADD.FTZ R42, R13, R42 ;  /* 0x0000002a0d2a7221 */ /* 0x010fc60000010000 */
[----:B-1----:R-:W-:Y:S01]  /*353f0*/  FADD.FTZ R9, R170, R9 ;  /* 0x00000009aa097221 */ /* 0x002fe20000010000 */
[----:B--2---:R-:W-:-:S04]  /*35400*/  FADD.FTZ R41, R171, R42 ;  /* 0x0000002aab297221 */ /* 0x004fc80000010000 */
[----:B------:R-:W-:Y:S04]  /*35410*/  ST.E desc[UR4][R2.64+0x10], R9 ;  /* 0x0000100902007985 */ /* 0x000fe8000c101904 */
[----:B------:R0:W-:Y:S04]  /*35420*/  ST.E desc[UR6][R2.64+0x14], R41 ;  /* 0x0000142902007985 */ /* 0x0001e8000c101906 */
[----:B0-----:R-:W2:Y:S01]  /*35430*/  LDL.64 R2, [R0+0x80] ;  /* 0x0000800000027983 */ /* 0x001ea20000100a00 */
        /* <DEDUP_REMOVED lines=100> */
[----:B------:R-:W3:Y:S04]  /*35a80*/  LD.E R90, desc[UR14][R2.64+0x6c] ;  /* 0x00006c0e025a7980 */ /* 0x000ee8000c101900 */
[----:B0-----:R-:W4:Y:S01]  /*35a90*/  LD.E R91, desc[UR12][R2.64+0x68] ;  /* 0x0000680c025b7980 */ /* 0x001f22000c101900 */
[C---:B------:R-:W-:Y:S01]  /*35aa0*/  FMUL.FTZ R83, R8.reuse, R83 ;  /* 0x0000005308537220 */ /* 0x040fe20000410000 */
[C---:B------:R-:W-:Y:S02]  /*35ab0*/  FMUL.FTZ R79, R8.reuse, R79 ;  /* 0x0000004f084f7220 */ /* 0x040fe40000410000 */
[----:B------:R0:W-:Y:S04]  /*35ac0*/  ST.E desc[UR4][R2.64+0x44], R85 ;  /* 0x0000445502007985 */ /* 0x0001e8000c101904 */
[----:B-1----:R-:W3:Y:S01]  /*35ad0*/  LD.E R89, desc[UR24][R2.64+0x78] ;  /* 0x0000781802597980 */ /* 0x002ee2000c101900 */
[----:B------:R-:W-:-:S03]  /*35ae0*/  FMUL.FTZ R81, R8, R81 ;  /* 0x0000005108517220 */ /* 0x000fc60000410000 */
[----:B------:R1:W-:Y:S04]  /*35af0*/  ST.E desc[UR6][R2.64+0x50], R87 ;  /* 0x0000505702007985 */ /* 0x0003e8000c101906 */
[----:B0-----:R-:W3:Y:S04]  /*35b00*/  LD.E R85, desc[UR26][R2.64+0x7c] ;  /* 0x00007c1a02557980 */ /* 0x001ee8000c101900 */
[----:B------:R-:W3:Y:S01]  /*35b10*/  LD.E R88, desc[UR16][R2.64+0x88] ;  /* 0x0000881002587980 */ /* 0x000ee2000c101900 */
[----:B------:R-:W-:-:S03]  /*35b20*/  FMUL.FTZ R77, R8, R77 ;  /* 0x0000004d084d7220 */ /* 0x000fc60000410000 */
[----:B-1----:R-:W3:Y:S04]  /*35b30*/  LD.E R87, desc[UR18][R2.64+0x8c] ;  /* 0x00008c1202577980 */ /* 0x002ee8000c101900 */
[----:B------:R-:W3:Y:S04]  /*35b40*/  LD.E R86, desc[UR20][R2.64+0x98] ;  /* 0x0000981402567980 */ /* 0x000ee8000c101900 */
[----:B------:R0:W-:Y:S04]  /*35b50*/  ST.E desc[UR8][R2.64+0x40], R83 ;  /* 0x0000405302007985 */ /* 0x0001e8000c101908 */
[----:B------:R-:W3:Y:S01]  /*35b60*/  LD.E R84, desc[UR6][R2.64+0x9c] ;  /* 0x00009c0602547980 */ /* 0x000ee2000c101900 */
[----:B------:R-:W-:-:S03]  /*35b70*/  FMUL.FTZ R73, R8, R73 ;  /* 0x0000004908497220 */ /* 0x000fc60000410000 */
[----:B------:R1:W-:Y:S04]  /*35b80*/  ST.E desc[UR4][R2.64+0x30], R79 ;  /* 0x0000304f02007985 */ /* 0x0003e8000c101904 */
[----:B0-----:R-:W3:Y:S01]  /*35b90*/  LD.E R83, desc[UR10][R2.64+0xa8] ;  /* 0x0000a80a02537980 */ /* 0x001ee2000c101900 */
[----:B------:R-:W-:-:S03]  /*35ba0*/  FMUL.FTZ R75, R8, R75 ;  /* 0x0000004b084b7220 */ /* 0x000fc60000410000 */
[----:B------:R0:W-:Y:S04]  /*35bb0*/  ST.E desc[UR6][R2.64+0x34], R81 ;  /* 0x0000345102007985 */ /* 0x0001e8000c101906 */
[----:B-1----:R-:W3:Y:S04]  /*35bc0*/  LD.E R79, desc[UR12][R2.64+0xac] ;  /* 0x0000ac0c024f7980 */ /* 0x002ee8000c101900 */
[----:B------:R-:W3:Y:S04]  /*35bd0*/  LD.E R82, desc[UR14][R2.64+0xb8] ;  /* 0x0000b80e02527980 */ /* 0x000ee8000c101900 */
[----:B0-----:R-:W3:Y:S04]  /*35be0*/  LD.E R81, desc[UR16][R2.64+0xbc] ;  /* 0x0000bc1002517980 */ /* 0x001ee8000c101900 */
[----:B------:R-:W3:Y:S01]  /*35bf0*/  LD.E R80, desc[UR18][R2.64+0xc8] ;  /* 0x0000c81202507980 */ /* 0x000ee2000c101900 */
[----:B------:R-:W-:-:S03]  /*35c00*/  FMUL.FTZ R71, R8, R71 ;  /* 0x0000004708477220 */ /* 0x000fc60000410000 */
[----:B------:R0:W-:Y:S04]  /*35c10*/  ST.E desc[UR10][R2.64+0x24], R77 ;  /* 0x0000244d02007985 */ /* 0x0001e8000c10190a */
[----:B------:R-:W3:Y:S01]  /*35c20*/  LD.E R78, desc[UR20][R2.64+0xcc] ;  /* 0x0000cc14024e7980 */ /* 0x000ee2000c101900 */
[----:B------:R-:W-:-:S03]  /*35c30*/  FMUL.FTZ R69, R8, R69 ;  /* 0x0000004508457220 */ /* 0x000fc60000410000 */
[----:B------:R1:W-:Y:S04]  /*35c40*/  ST.E desc[UR6][R2.64+0x14], R73 ;  /* 0x0000144902007985 */ /* 0x0003e8000c101906 */
[----:B0-----:R-:W3:Y:S04]  /*35c50*/  LD.E R77, desc[UR22][R2.64+0xd8] ;  /* 0x0000d816024d7980 */ /* 0x001ee8000c101900 */
[----:B------:R-:W3:Y:S01]  /*35c60*/  LD.E R76, desc[UR24][R2.64+0xdc] ;  /* 0x0000dc18024c7980 */ /* 0x000ee2000c101900 */
[----:B------:R-:W-:-:S03]  /*35c70*/  FMUL.FTZ R67, R8, R67 ;  /* 0x0000004308437220 */ /* 0x000fc60000410000 */
[----:B------:R0:W-:Y:S04]  /*35c80*/  ST.E desc[UR8][R2.64+0x20], R75 ;  /* 0x0000204b02007985 */ /* 0x0001e8000c101908 */
[----:B-1----:R-:W3:Y:S04]  /*35c90*/  LD.E R73, desc[UR10][R2.64+0xe8] ;  /* 0x0000e80a02497980 */ /* 0x002ee8000c101900 */
[----:B------:R-:W3:Y:S04]  /*35ca0*/  LD.E R74, desc[UR14][R2.64+0xf8] ;  /* 0x0000f80e024a7980 */ /* 0x000ee8000c101900 */
[----:B0-----:R-:W3:Y:S01]  /*35cb0*/  LD.E R75, desc[UR12][R2.64+0xec] ;  /* 0x0000ec0c024b7980 */ /* 0x001ee2000c101900 */
[----:B------:R-:W-:-:S03]  /*35cc0*/  FMUL.FTZ R63, R8, R63 ;  /* 0x0000003f083f7220 */ /* 0x000fc60000410000 */
[----:B------:R-:W3:Y:S01]  /*35cd0*/  LD.E R72, desc[UR16][R2.64+0xfc] ;  /* 0x0000fc1002487980 */ /* 0x000ee2000c101900 */
[----:B------:R-:W-:-:S03]  /*35ce0*/  FMUL.FTZ R65, R8, R65 ;  /* 0x0000004108417220 */ /* 0x000fc60000410000 */
[----:B------:R0:W-:Y:S04]  /*35cf0*/  ST.E desc[UR4][R2.64+0x10], R71 ;  /* 0x0000104702007985 */ /* 0x0001e8000c101904 */
[----:B------:R-:W3:Y:S04]  /*35d00*/  LD.E R70, desc[UR18][R2.64+0x108] ;  /* 0x0001081202467980 */ /* 0x000ee8000c101900 */
[----:B------:R1:W-:Y:S04]  /*35d10*/  ST.E desc[UR6][R2.64+0x4], R69 ;  /* 0x0000044502007985 */ /* 0x0003e8000c101906 */
[----:B0-----:R-:W3:Y:S01]  /*35d20*/  LD.E R71, desc[UR20][R2.64+0x10c] ;  /* 0x00010c1402477980 */ /* 0x001ee2000c101900 */
[----:B------:R-:W-:-:S03]  /*35d30*/  FMUL.FTZ R61, R8, R61 ;  /* 0x0000003d083d7220 */ /* 0x000fc60000410000 */
[----:B------:R0:W-:Y:S04]  /*35d40*/  ST.E desc[UR4][R2.64], R67 ;  /* 0x0000004302007985 */ /* 0x0001e8000c101904 */
[----:B-1----:R-:W3:Y:S04]  /*35d50*/  LD.E R69, desc[UR12][R2.64+0x118] ;  /* 0x0001180c02457980 */ /* 0x002ee8000c101900 */
[----:B------:R-:W3:Y:S04]  /*35d60*/  LD.E R68, desc[UR22][R2.64+0x128] ;  /* 0x0001281602447980 */ /* 0x000ee8000c101900 */
[----:B0-----:R-:W3:Y:S01]  /*35d70*/  LD.E R67, desc[UR14][R2.64+0x11c] ;  /* 0x00011c0e02437980 */ /* 0x001ee2000c101900 */
[----:B------:R-:W-:-:S03]  /*35d80*/  FMUL.FTZ R59, R8, R59 ;  /* 0x0000003b083b7220 */ /* 0x000fc60000410000 */
[----:B------:R0:W-:Y:S04]  /*35d90*/  ST.E desc[UR8][R2.64+0x74], R63 ;  /* 0x0000743f02007985 */ /* 0x0001e8000c101908 */
[----:B------:R-:W3:Y:S04]  /*35da0*/  LD.E R66, desc[UR16][R2.64+0x12c] ;  /* 0x00012c1002427980 */ /* 0x000ee8000c101900 */
[----:B------:R1:W-:Y:S04]  /*35db0*/  ST.E desc[UR10][R2.64+0x80], R65 ;  /* 0x0000804102007985 */ /* 0x0003e8000c10190a */
[----:B0-----:R-:W3:Y:S01]  /*35dc0*/  LD.E R63, desc[UR18][R2.64+0x138] ;  /* 0x00013812023f7980 */ /* 0x001ee2000c101900 */
[----:B------:R-:W-:-:S03]  /*35dd0*/  FMUL.FTZ R57, R8, R57 ;  /* 0x0000003908397220 */ /* 0x000fc60000410000 */
[----:B------:R-:W3:Y:S04]  /*35de0*/  LD.E R64, desc[UR24][R2.64+0x148] ;  /* 0x0001481802407980 */ /* 0x000ee8000c101900 */
[----:B-1----:R-:W3:Y:S04]  /*35df0*/  LD.E R65, desc[UR20][R2.64+0x13c] ;  /* 0x00013c1402417980 */ /* 0x002ee8000c101900 */
[----:B------:R0:W-:Y:S04]  /*35e00*/  ST.E desc[UR6][R2.64+0x70], R61 ;  /* 0x0000703d02007985 */ /* 0x0001e8000c101906 */
[----:B------:R-:W3:Y:S01]  /*35e10*/  LD.E R62, desc[UR6][R2.64+0x14c] ;  /* 0x00014c06023e7980 */ /* 0x000ee2000c101900 */
[----:B------:R-:W-:-:S03]  /*35e20*/  FMUL.FTZ R55, R8, R55 ;  /* 0x0000003708377220 */ /* 0x000fc60000410000 */
[----:B------:R-:W3:Y:S04]  /*35e30*/  LD.E R60, desc[UR12][R2.64+0x15c] ;  /* 0x00015c0c023c7980 */ /* 0x000ee8000c101900 */
[----:B0-----:R-:W3:Y:S04]  /*35e40*/  LD.E R61, desc[UR8][R2.64+0x158] ;  /* 0x00015808023d7980 */ /* 0x001ee8000c101900 */
[----:B------:R0:W-:Y:S04]  /*35e50*/  ST.E desc[UR4][R2.64+0x64], R59 ;  /* 0x0000643b02007985 */ /* 0x0001e8000c101904 */
[----:B------:R-:W3:Y:S01]  /*35e60*/  LD.E R56, desc[UR14][R2.64+0x168] ;  /* 0x0001680e02387980 */ /* 0x000ee2000c101900 */
[----:B------:R-:W-:-:S03]  /*35e70*/  FMUL.FTZ R53, R8, R53 ;  /* 0x0000003508357220 */ /* 0x000fc60000410000 */
[----:B------:R1:W-:Y:S04]  /*35e80*/  ST.E desc[UR4][R2.64+0x84], R57 ;  /* 0x0000843902007985 */ /* 0x0003e8000c101904 */
[----:B0-----:R-:W3:Y:S04]  /*35e90*/  LD.E R59, desc[UR16][R2.64+0x16c] ;  /* 0x00016c10023b7980 */ /* 0x001ee8000c101900 */
[----:B------:R-:W3:Y:S01]  /*35ea0*/  LD.E R58, desc[UR18][R2.64+0x178] ;  /* 0x00017812023a7980 */ /* 0x000ee2000c101900 */
[----:B------:R-:W-:-:S03]  /*35eb0*/  FMUL.FTZ R51, R8, R51 ;  /* 0x0000003308337220 */ /* 0x000fc60000410000 */
[----:B-1----:R-:W3:Y:S04]  /*35ec0*/  LD.E R57, desc[UR20][R2.64+0x17c] ;  /* 0x00017c1402397980 */ /* 0x002ee8000c101900 */
[----:B------:R0:W-:Y:S01]  /*35ed0*/  ST.E desc[UR8][R2.64+0xa0], R55 ;  /* 0x0000a03702007985 */ /* 0x0001e2000c101908 */
[----:B------:R-:W-:-:S03]  /*35ee0*/  FMUL.FTZ R47, R8, R47 ;  /* 0x0000002f082f7220 */ /* 0x000fc60000410000 */
[----:B------:R-:W3:Y:S01]  /*35ef0*/  LD.E R54, desc[UR24][R2.64+0x18c] ;  /* 0x00018c1802367980 */ /* 0x000ee2000c101900 */
[----:B------:R-:W-:-:S03]  /*35f00*/  FMUL.FTZ R45, R8, R45 ;  /* 0x0000002d082d7220 */ /* 0x000fc60000410000 */
[----:B------:R1:W-:Y:S04]  /*35f10*/  ST.E desc[UR6][R2.64+0x94], R53 ;  /* 0x0000943502007985 */ /* 0x0003e8000c101906 */
[----:B0-----:R-:W3:Y:S01]  /*35f20*/  LD.E R55, desc[UR22][R2.64+0x188] ;  /* 0x0001881602377980 */ /* 0x001ee2000c101900 */
[----:B------:R-:W-:-:S03]  /*35f30*/  FMUL.FTZ R46, R8, R49 ;  /* 0x00000031082e7220 */ /* 0x000fc60000410000 */
[----:B------:R-:W3:Y:S01]  /*35f40*/  LD.E R50, desc[UR26][R2.64+0x198] ;  /* 0x0001981a02327980 */ /* 0x000ee2000c101900 */
[----:B------:R-:W-:-:S03]  /*35f50*/  FMUL.FTZ R44, R8, R44 ;  /* 0x0000002c082c7220 */ /* 0x000fc60000410000 */
[----:B-1----:R-:W3:Y:S01]  /*35f60*/  LD.E R53, desc[UR12][R2.64+0x19c] ;  /* 0x00019c0c02357980 */ /* 0x002ee2000c101900 */
[----:B------:R-:W-:-:S03]  /*35f70*/  FMUL.FTZ R9, R8, R9 ;  /* 0x0000000908097220 */ /* 0x000fc60000410000 */
[----:B------:R0:W-:Y:S04]  /*35f80*/  ST.E desc[UR4][R2.64+0x90], R51 ;  /* 0x0000903302007985 */ /* 0x0001e8000c101904 */
[----:B------:R-:W3:Y:S01]  /*35f90*/  LD.E R52, desc[UR14][R2.64+0x1a8] ;  /* 0x0001a80e02347980 */ /* 0x000ee2000c101900 */
[----:B------:R-:W-:-:S03]  /*35fa0*/  FMUL.FTZ R43, R8, R43 ;  /* 0x0000002b082b7220 */ /* 0x000fc60000410000 */
[----:B------:R-:W3:Y:S04]  /*35fb0*/  LD.E R49, desc[UR4][R2.64+0x1b8] ;  /* 0x0001b80402317980 */ /* 0x000ee8000c101900 */
[----:B0-----:R-:W3:Y:S01]  /*35fc0*/  LD.E R51, desc[UR16][R2.64+0x1ac] ;  /* 0x0001ac1002337980 */ /* 0x001ee2000c101900 */
[C---:B------:R-:W-:Y:S01]  /*35fd0*/  FMUL.FTZ R42, R8.reuse, R42 ;  /* 0x0000002a082a7220 */ /* 0x040fe20000410000 */
[C---:B------:R-:W-:Y:S02]  /*35fe0*/  FMUL.FTZ R41, R8.reuse, R41 ;  /* 0x0000002908297220 */ /* 0x040fe40000410000 */
[----:B------:R0:W-:Y:S04]  /*35ff0*/  ST.E desc[UR8][R2.64+0xb4], R47 ;  /* 0x0000b42f02007985 */ /* 0x0001e8000c101908 */
[----:B------:R-:W3:Y:S04]  /*36000*/  LD.E R48, desc[UR6][R2.64+0x1bc] ;  /* 0x0001bc0602307980 */ /* 0x000ee8000c101900 */
        /* <DEDUP_REMOVED lines=14> */
[----:B-1----:R-:W3:Y:S01]  /*360f0*/  LD.E R41, desc[UR22][R2.64+0x1fc] ;  /* 0x0001fc1602297980 */ /* 0x002ee2000c101900 */
[C---:B------:R-:W-:Y:S01]  /*36100*/  FMUL.FTZ R136, R8.reuse, R136 ;  /* 0x0000008808887220 */ /* 0x040fe20000410000 */
[C---:B------:R-:W-:Y:S01]  /*36110*/  FMUL.FTZ R138, R8.reuse, R138 ;  /* 0x0000008a088a7220 */ /* 0x040fe20000410000 */
[C---:B------:R-:W-:Y:S01]  /*36120*/  FMUL.FTZ R137, R8.reuse, R137 ;  /* 0x0000008908897220 */ /* 0x040fe20000410000 */
[C---:B------:R-:W-:Y:S01]  /*36130*/  FMUL.FTZ R135, R8.reuse, R135 ;  /* 0x0000008708877220 */ /* 0x040fe20000410000 */
[C---:B------:R-:W-:Y:S01]  /*36140*/  FMUL.FTZ R134, R8.reuse, R134 ;  /* 0x0000008608867220 */ /* 0x040fe20000410000 */
[----:B------:R-:W-:Y:S01]  /*36150*/  ST.E desc[UR4][R2.64+0xe4], R136 ;  /* 0x0000e48802007985 */ /* 0x000fe2000c101904 */
[C---:B------:R-:W-:Y:S01]  /*36160*/  FMUL.FTZ R133, R8.reuse, R133 ;  /* 0x0000008508857220 */ /* 0x040fe20000410000 */
[C---:B------:R-:W-:Y:S01]  /*36170*/  FMUL.FTZ R132, R8.reuse, R132 ;  /* 0x0000008408847220 */ /* 0x040fe20000410000 */
[C---:B------:R-:W-:Y:S01]  /*36180*/  FMUL.FTZ R131, R8.reuse, R131 ;  /* 0x0000008308837220 */ /* 0x040fe20000410000 */
        /* <DEDUP_REMOVED lines=33> */
[----:B------:R-:W-:Y:S04]  /*363a0*/  ST.E desc[UR16][R2.64+0x170], R122 ;  /* 0x0001707a02007985 */ /* 0x000fe8000c101910 */
[----:B------:R-:W-:Y:S04]  /*363b0*/  ST.E desc[UR6][R2.64+0x174], R120 ;  /* 0x0001747802007985 */ /* 0x000fe8000c101906 */
[----:B------:R0:W-:Y:S01]  /*363c0*/  ST.E desc[UR8][R2.64+0x180], R119 ;  /* 0x0001807702007985 */ /* 0x0001e2000c101908 */
[----:B------:R-:W-:-:S03]  /*363d0*/  FMUL.FTZ R113, R8, R113 ;  /* 0x0000007108717220 */ /* 0x000fc60000410000 */
[----:B------:R-:W-:Y:S04]  /*363e0*/  ST.E desc[UR4][R2.64+0x184], R118 ;  /* 0x0001847602007985 */ /* 0x000fe8000c101904 */
[----:B------:R-:W-:Y:S04]  /*363f0*/  ST.E desc[UR10][R2.64+0x190], R114 ;  /* 0x0001907202007985 */ /* 0x000fe8000c10190a */
[----:B------:R1:W-:Y:S01]  /*36400*/  ST.E desc[UR12][R2.64+0x194], R117 ;  /* 0x0001947502007985 */ /* 0x0003e2000c10190c */
[----:B------:R-:W-:-:S03]  /*36410*/  FMUL.FTZ R111, R8, R111 ;  /* 0x0000006f086f7220 */ /* 0x000fc60000410000 */
[----:B------:R-:W-:Y:S01]  /*36420*/  ST.E desc[UR14][R2.64+0x1a0], R116 ;  /* 0x0001a07402007985 */ /* 0x000fe2000c10190e */
[----:B0-----:R-:W-:-:S03]  /*36430*/  FMUL.FTZ R119, R8, R110 ;  /* 0x0000006e08777220 */ /* 0x001fc60000410000 */
[----:B------:R0:W-:Y:S01]  /*36440*/  ST.E desc[UR16][R2.64+0x1a4], R115 ;  /* 0x0001a47302007985 */ /* 0x0001e2000c101910 */
[----:B-1----:R-:W-:-:S03]  /*36450*/  FMUL.FTZ R117, R8, R112 ;  /* 0x0000007008757220 */ /* 0x002fc60000410000 */
[----:B------:R1:W-:Y:S01]  /*36460*/  ST.E desc[UR6][R2.64+0x1b0], R113 ;  /* 0x0001b07102007985 */ /* 0x0003e2000c101906 */
[C---:B------:R-:W-:Y:S01]  /*36470*/  FMUL.FTZ R109, R8.reuse, R109 ;  /* 0x0000006d086d7220 */ /* 0x040fe20000410000 */
[C---:B------:R-:W-:Y:S01]  /*36480*/  FMUL.FTZ R107, R8.reuse, R107 ;  /* 0x0000006b086b7220 */ /* 0x040fe20000410000 */
[C---:B0-----:R-:W-:Y:S01]  /*36490*/  FMUL.FTZ R115, R8.reuse, R108 ;  /* 0x0000006c08737220 */ /* 0x041fe20000410000 */
[----:B------:R-:W-:Y:S01]  /*364a0*/  ST.E desc[UR4][R2.64+0x1b4], R117 ;  /* 0x0001b47502007985 */ /* 0x000fe2000c101904 */
[----:B------:R-:W-:-:S03]  /*364b0*/  FMUL.FTZ R105, R8, R105 ;  /* 0x0000006908697220 */ /* 0x000fc60000410000 */
[----:B------:R-:W-:Y:S01]  /*364c0*/  ST.E desc[UR8][R2.64+0x1c0], R115 ;  /* 0x0001c07302007985 */ /* 0x000fe2000c101908 */
[----:B-1----:R-:W-:-:S03]  /*364d0*/  FMUL.FTZ R113, R8, R106 ;  /* 0x0000006a08717220 */ /* 0x002fc60000410000 */
[----:B------:R0:W-:Y:S01]  /*364e0*/  ST.E desc[UR10][R2.64+0x1c4], R111 ;  /* 0x0001c46f02007985 */ /* 0x0001e2000c10190a */
[----:B------:R-:W-:-:S03]  /*364f0*/  FMUL.FTZ R103, R7, R103 ;  /* 0x0000006707677220 */ /* 0x000fc60000410000 */
[----:B------:R-:W-:Y:S04]  /*36500*/  ST.E desc[UR12][R2.64+0x1d0], R119 ;  /* 0x0001d07702007985 */ /* 0x000fe8000c10190c */
[----:B------:R1:W-:Y:S01]  /*36510*/  ST.E desc[UR14][R2.64+0x1d4], R109 ;  /* 0x0001d46d02007985 */ /* 0x0003e2000c10190e */
[----:B0-----:R-:W-:-:S03]  /*36520*/  FMUL.FTZ R111, R8, R102 ;  /* 0x00000066086f7220 */ /* 0x001fc60000410000 */
[----:B------:R0:W-:Y:S01]  /*36530*/  ST.E desc[UR6][R2.64+0x1e0], R107 ;  /* 0x0001e06b02007985 */ /* 0x0001e2000c101906 */
[----:B------:R-:W-:-:S03]  /*36540*/  FMUL.FTZ R101, R7, R101 ;  /* 0x0000006507657220 */ /* 0x000fc60000410000 */
[----:B------:R-:W-:Y:S01]  /*36550*/  ST.E desc[UR16][R2.64+0x1e4], R113 ;  /* 0x0001e47102007985 */ /* 0x000fe2000c101910 */
[----:B-1----:R-:W-:-:S03]  /*36560*/  FMUL.FTZ R109, R7, R104 ;  /* 0x00000068076d7220 */ /* 0x002fc60000410000 */
[----:B------:R1:W-:Y:S01]  /*36570*/  ST.E desc[UR4][R2.64+0x1f0], R105 ;  /* 0x0001f06902007985 */ /* 0x0003e2000c101904 */
[----:B------:R-:W-:-:S03]  /*36580*/  FMUL.FTZ R99, R7, R99 ;  /* 0x0000006307637220 */ /* 0x000fc60000410000 */
[----:B------:R-:W-:Y:S01]  /*36590*/  ST.E desc[UR8][R2.64+0x1f4], R111 ;  /* 0x0001f46f02007985 */ /* 0x000fe2000c101908 */
[----:B0-----:R-:W-:-:S03]  /*365a0*/  FMUL.FTZ R107, R7, R100 ;  /* 0x00000064076b7220 */ /* 0x001fc60000410000 */
[----:B------:R-:W-:Y:S01]  /*365b0*/  ST.E desc[UR10][R2.64+0x8], R109 ;  /* 0x0000086d02007985 */ /* 0x000fe2000c10190a */
[----:B------:R-:W-:-:S03]  /*365c0*/  FMUL.FTZ R97, R7, R97 ;  /* 0x0000006107617220 */ /* 0x000fc60000410000 */
[----:B------:R0:W-:Y:S01]  /*365d0*/  ST.E desc[UR12][R2.64+0xc], R103 ;  /* 0x00000c6702007985 */ /* 0x0001e2000c10190c */
[C---:B-1----:R-:W-:Y:S01]  /*365e0*/  FMUL.FTZ R105, R7.reuse, R96 ;  /* 0x0000006007697220 */ /* 0x042fe20000410000 */
[C---:B------:R-:W-:Y:S02]  /*365f0*/  FMUL.FTZ R95, R7.reuse, R95 ;  /* 0x0000005f075f7220 */ /* 0x040fe40000410000 */
[----:B------:R1:W-:Y:S01]  /*36600*/  ST.E desc[UR6][R2.64+0x18], R101 ;  /* 0x0000186502007985 */ /* 0x0003e2000c101906 */
[----:B--2---:R-:W-:-:S03]  /*36610*/  FMUL.FTZ R93, R7, R93 ;  /* 0x0000005d075d7220 */ /* 0x004fc60000410000 */
[----:B------:R2:W-:Y:S01]  /*36620*/  ST.E desc[UR14][R2.64+0x1c], R99 ;  /* 0x00001c6302007985 */ /* 0x0005e2000c10190e */
[----:B0-----:R-:W-:-:S03]  /*36630*/  FMUL.FTZ R103, R7, R98 ;  /* 0x0000006207677220 */ /* 0x001fc60000410000 */
[----:B------:R-:W-:Y:S01]  /*36640*/  ST.E desc[UR16][R2.64+0x28], R107 ;  /* 0x0000286b02007985 */ /* 0x000fe2000c101910 */
[----:B-1----:R-:W-:-:S03]  /*36650*/  FMUL.FTZ R101, R7, R94 ;  /* 0x0000005e07657220 */ /* 0x002fc60000410000 */
[----:B------:R-:W-:Y:S01]  /*36660*/  ST.E desc[UR4][R2.64+0x2c], R103 ;  /* 0x00002c6702007985 */ /* 0x000fe2000c101904 */
[----:B--2---:R-:W-:-:S03]  /*36670*/  FMUL.FTZ R99, R7, R92 ;  /* 0x0000005c07637220 */ /* 0x004fc60000410000 */
[----:B------:R-:W-:Y:S01]  /*36680*/  ST.E desc[UR8][R2.64+0x38], R105 ;  /* 0x0000386902007985 */ /* 0x000fe2000c101908 */
[----:B----4-:R-:W-:-:S03]  /*36690*/  FMUL.FTZ R91, R7, R91 ;  /* 0x0000005b075b7220 */ /* 0x010fc60000410000 */
[----:B------:R0:W-:Y:S01]  /*366a0*/  ST.E desc[UR10][R2.64+0x3c], R97 ;  /* 0x00003c6102007985 */ /* 0x0001e2000c10190a */
[----:B---3--:R-:W-:-:S03]  /*366b0*/  FMUL.FTZ R89, R7, R89 ;  /* 0x0000005907597220 */ /* 0x008fc60000410000 */
[----:B------:R1:W-:Y:S01]  /*366c0*/  ST.E desc[UR6][R2.64+0x48], R95 ;  /* 0x0000485f02007985 */ /* 0x0003e2000c101906 */
[----:B------:R-:W-:-:S03]  /*366d0*/  FMUL.FTZ R85, R7, R85 ;  /* 0x0000005507557220 */ /* 0x000fc60000410000 */
[----:B------:R-:W-:Y:S01]  /*366e0*/  ST.E desc[UR12][R2.64+0x4c], R99 ;  /* 0x00004c6302007985 */ /* 0x000fe2000c10190c */
[----:B0-----:R-:W-:-:S03]  /*366f0*/  FMUL.FTZ R97, R7, R90 ;  /* 0x0000005a07617220 */ /* 0x001fc60000410000 */
[----:B------:R-:W-:Y:S01]  /*36700*/  ST.E desc[UR14][R2.64+0x58], R101 ;  /* 0x0000586502007985 */ /* 0x000fe2000c10190e */
[----:B------:R-:W-:-:S03]  /*36710*/  FMUL.FTZ R87, R7, R87 ;  /* 0x0000005707577220 */ /* 0x000fc60000410000 */
[----:B------:R0:W-:Y:S01]  /*36720*/  ST.E desc[UR16][R2.64+0x5c], R93 ;  /* 0x00005c5d02007985 */ /* 0x0001e2000c101910 */
[----:B-1----:R-:W-:-:S03]  /*36730*/  FMUL.FTZ R95, R7, R86 ;  /* 0x00000056075f7220 */ /* 0x002fc60000410000 */
[----:B------:R1:W-:Y:S01]  /*36740*/  ST.E desc[UR4][R2.64+0x68], R91 ;  /* 0x0000685b02007985 */ /* 0x0003e2000c101904 */
[----:B------:R-:W-:-:S03]  /*36750*/  FMUL.FTZ R83, R7, R83 ;  /* 0x0000005307537220 */ /* 0x000fc60000410000 */
[----:B------:R-:W-:Y:S01]  /*36760*/  ST.E desc[UR8][R2.64+0x6c], R97 ;  /* 0x00006c6102007985 */ /* 0x000fe2000c101908 */
[----:B0-----:R-:W-:-:S03]  /*36770*/  FMUL.FTZ R93, R7, R88 ;  /* 0x00000058075d7220 */ /* 0x001fc60000410000 */
[----:B------:R0:W-:Y:S01]  /*36780*/  ST.E desc[UR6][R2.64+0x78], R89 ;  /* 0x0000785902007985 */ /* 0x0001e2000c101906 */
[C---:B------:R-:W-:Y:S01]  /*36790*/  FMUL.FTZ R79, R7.reuse, R79 ;  /* 0x0000004f074f7220 */ /* 0x040fe20000410000 */
[C---:B-1----:R-:W-:Y:S02]  /*367a0*/  FMUL.FTZ R91, R7.reuse, R84 ;  /* 0x00000054075b7220 */ /* 0x042fe40000410000 */
[----:B------:R1:W-:Y:S01]  /*367b0*/  ST.E desc[UR10][R2.64+0x7c], R85 ;  /* 0x00007c5502007985 */ /* 0x0003e2000c10190a */
[----:B------:R-:W-:-:S03]  /*367c0*/  FMUL.FTZ R81, R7, R81 ;  /* 0x0000005107517220 */ /* 0x000fc60000410000 */
[----:B------:R-:W-:Y:S04]  /*367d0*/  ST.E desc[UR12][R2.64+0x88], R93 ;  /* 0x0000885d02007985 */ /* 0x000fe8000c10190c */
[----:B------:R2:W-:Y:S01]  /*367e0*/  ST.E desc[UR14][R2.64+0x8c], R87 ;  /* 0x00008c5702007985 */ /* 0x0005e2000c10190e */
[C---:B0-----:R-:W-:Y:S01]  /*367f0*/  FMUL.FTZ R89, R7.reuse, R78 ;  /* 0x0000004e07597220 */ /* 0x041fe20000410000 */
[C---:B-1----:R-:W-:Y:S02]  /*36800*/  FMUL.FTZ R85, R7.reuse, R82 ;  /* 0x0000005207557220 */ /* 0x042fe40000410000 */
[----:B------:R-:W-:Y:S01]  /*36810*/  ST.E desc[UR16][R2.64+0x98], R95 ;  /* 0x0000985f02007985 */ /* 0x000fe2000c101910 */
[----:B------:R-:W-:-:S03]  /*36820*/  FMUL.FTZ R77, R7, R77 ;  /* 0x0000004d074d7220 */ /* 0x000fc60000410000 */
[----:B------:R-:W-:Y:S01]  /*36830*/  ST.E desc[UR4][R2.64+0x9c], R91 ;  /* 0x00009c5b02007985 */ /* 0x000fe2000c101904 */
[----:B--2---:R-:W-:-:S03]  /*36840*/  FMUL.FTZ R87, R7, R80 ;  /* 0x0000005007577220 */ /* 0x004fc60000410000 */
[----:B------:R-:W-:Y:S01]  /*36850*/  ST.E desc[UR6][R2.64+0xa8], R83 ;  /* 0x0000a85302007985 */ /* 0x000fe2000c101906 */
[----:B------:R-:W-:-:S03]  /*36860*/  FMUL.FTZ R73, R7, R73 ;  /* 0x0000004907497220 */ /* 0x000fc60000410000 */
[----:B------:R0:W-:Y:S01]  /*36870*/  ST.E desc[UR8][R2.64+0xac], R79 ;  /* 0x0000ac4f02007985 */ /* 0x0001e2000c101908 */
[----:B------:R-:W-:-:S03]  /*36880*/  FMUL.FTZ R75, R7, R75 ;  /* 0x0000004b074b7220 */ /* 0x000fc60000410000 */
[----:B------:R-:W-:Y:S04]  /*36890*/  ST.E desc[UR10][R2.64+0xb8], R85 ;  /* 0x0000b85502007985 */ /* 0x000fe8000c10190a */
[----:B------:R1:W-:Y:S01]  /*368a0*/  ST.E desc[UR12][R2.64+0xbc], R81 ;  /* 0x0000bc5102007985 */ /* 0x0003e2000c10190c */
[----:B0-----:R-:W-:-:S03]  /*368b0*/  FMUL.FTZ R79, R7, R76 ;  /* 0x0000004c074f7220 */ /* 0x001fc60000410000 */
[----:B------:R-:W-:Y:S01]  /*368c0*/  ST.E desc[UR14][R2.64+0xc8], R87 ;  /* 0x0000c85702007985 */ /* 0x000fe2000c10190e */
[----:B------:R-:W-:-:S03]  /*368d0*/  FMUL.FTZ R83, R7, R70 ;  /* 0x0000004607537220 */ /* 0x000fc60000410000 */
[----:B------:R-:W-:Y:S01]  /*368e0*/  ST.E desc[UR4][R2.64+0xcc], R89 ;  /* 0x0000cc5902007985 */ /* 0x000fe2000c101904 */
[----:B-1----:R-:W-:-:S03]  /*368f0*/  FMUL.FTZ R81, R7, R74 ;  /* 0x0000004a07517220 */ /* 0x002fc60000410000 */
[----:B------:R0:W-:Y:S01]  /*36900*/  ST.E desc[UR16][R2.64+0xd8], R77 ;  /* 0x0000d84d02007985 */ /* 0x0001e2000c101910 */
[----:B------:R-:W-:-:S03]  /*36910*/  FMUL.FTZ R71, R7, R71 ;  /* 0x0000004707477220 */ /* 0x000fc60000410000 */
[----:B------:R-:W-:Y:S01]  /*36920*/  ST.E desc[UR6][R2.64+0xdc], R79 ;  /* 0x0000dc4f02007985 */ /* 0x000fe2000c101906 */
[----:B------:R-:W-:-:S03]  /*36930*/  FMUL.FTZ R69, R7, R69 ;  /* 0x0000004507457220 */ /* 0x000fc60000410000 */
[----:B------:R1:W-:Y:S01]  /*36940*/  ST.E desc[UR8][R2.64+0xe8], R73 ;  /* 0x0000e84902007985 */ /* 0x0003e2000c101908 */
[----:B0-----:R-:W-:-:S03]  /*36950*/  FMUL.FTZ R77, R7, R72 ;  /* 0x00000048074d7220 */ /* 0x001fc60000410000 */
[----:B------:R0:W-:Y:S01]  /*36960*/  ST.E desc[UR10][R2.64+0xec], R75 ;  /* 0x0000ec4b02007985 */ /* 0x0001e2000c10190a */
[----:B------:R-:W-:-:S03]  /*36970*/  FMUL.FTZ R67, R7, R67 ;  /* 0x0000004307437220 */ /* 0x000fc60000410000 */
[----:B------:R-:W-:Y:S04]  /*36980*/  ST.E desc[UR12][R2.64+0xf8], R81 ;  /* 0x0000f85102007985 */ /* 0x000fe8000c10190c */
[----:B------:R-:W-:Y:S01]  /*36990*/  ST.E desc[UR4][R2.64+0xfc], R77 ;  /* 0x0000fc4d02007985 */ /* 0x000fe2000c101904 */
[----:B-1----:R-:W-:-:S03]  /*369a0*/  FMUL.FTZ R73, R7, R68 ;  /* 0x0000004407497220 */ /* 0x002fc60000410000 */
[----:B------:R-:W-:Y:S01]  /*369b0*/  ST.E desc[UR14][R2.64+0x108], R83 ;  /* 0x0001085302007985 */ /* 0x000fe2000c10190e */
[----:B------:R-:W-:-:S03]  /*369c0*/  FMUL.FTZ R63, R7, R63 ;  /* 0x0000003f073f7220 */ /* 0x000fc60000410000 */
[----:B------:R1:W-:Y:S01]  /*369d0*/  ST.E desc[UR16][R2.64+0x10c], R71 ;  /* 0x00010c4702007985 */ /* 0x0003e2000c101910 */
[C---:B------:R-:W-:Y:S01]  /*369e0*/  FMUL.FTZ R65, R7.reuse, R65 ;  /* 0x0000004107417220 */ /* 0x040fe20000410000 */
[C---:B0-----:R-:W-:Y:S02]  /*369f0*/  FMUL.FTZ R75, R7.reuse, R64 ;  /* 0x00000040074b7220 */ /* 0x041fe40000410000 */
[----:B------:R-:W-:Y:S01]  /*36a00*/  ST.E desc[UR6][R2.64+0x118], R69 ;  /* 0x0001184502007985 */ /* 0x000fe2000c101906 */
[----:B------:R-:W-:-:S03]  /*36a10*/  FMUL.FTZ R61, R7, R61 ;  /* 0x0000003d073d7220 */ /* 0x000fc60000410000 */
[----:B------:R0:W-:Y:S01]  /*36a20*/  ST.E desc[UR8][R2.64+0x11c], R67 ;  /* 0x00011c4302007985 */ /* 0x0001e2000c101908 */
[----:B-1----:R-:W-:-:S03]  /*36a30*/  FMUL.FTZ R71, R7, R66 ;  /* 0x0000004207477220 */ /* 0x002fc60000410000 */
[----:B------:R-:W-:Y:S04]  /*36a40*/  ST.E desc[UR10][R2.64+0x128], R73 ;  /* 0x0001284902007985 */ /* 0x000fe8000c10190a */
[----:B------:R-:W-:Y:S01]  /*36a50*/  ST.E desc[UR4][R2.64+0x12c], R71 ;  /* 0x00012c4702007985 */ /* 0x000fe2000c101904 */
[----:B0-----:R-:W-:-:S03]  /*36a60*/  FMUL.FTZ R67, R7, R62 ;  /* 0x0000003e07437220 */ /* 0x001fc60000410000 */
[----:B------:R0:W-:Y:S01]  /*36a70*/  ST.E desc[UR12][R2.64+0x138], R63 ;  /* 0x0001383f02007985 */ /* 0x0001e2000c10190c */
[----:B------:R-:W-:-:S03]  /*36a80*/  FMUL.FTZ R59, R7, R59 ;  /* 0x0000003b073b7220 */ /* 0x000fc60000410000 */
[----:B------:R1:W-:Y:S01]  /*36a90*/  ST.E desc[UR14][R2.64+0x13c], R65 ;  /* 0x00013c4102007985 */ /* 0x0003e2000c10190e */
[C---:B------:R-:W-:Y:S01]  /*36aa0*/  FMUL.FTZ R69, R7.reuse, R58 ;  /* 0x0000003a07457220 */ /* 0x040fe20000410000 */
[C---:B------:R-:W-:Y:S02]  /*36ab0*/  FMUL.FTZ R57, R7.reuse, R57 ;  /* 0x0000003907397220 */ /* 0x040fe40000410000 */
[----:B------:R-:W-:Y:S01]  /*36ac0*/  ST.E desc[UR16][R2.64+0x148], R75 ;  /* 0x0001484b02007985 */ /* 0x000fe2000c101910 */
[----:B0-----:R-:W-:-:S03]  /*36ad0*/  FMUL.FTZ R63, R7, R60 ;  /* 0x0000003c073f7220 */ /* 0x001fc60000410000 */
[----:B------:R-:W-:Y:S01]  /*36ae0*/  ST.E desc[UR6][R2.64+0x14c], R67 ;  /* 0x00014c4302007985 */ /* 0x000fe2000c101906 */
[----:B-1----:R-:W-:-:S03]  /*36af0*/  FMUL.FTZ R65, R7, R56 ;  /* 0x0000003807417220 */ /* 0x002fc60000410000 */
        /* <DEDUP_REMOVED lines=17> */
[C---:B-1----:R-:W-:Y:S01]  /*36c10*/  FMUL.FTZ R55, R7.reuse, R48 ;  /* 0x0000003007377220 */ /* 0x042fe20000410000 */
[C---:B------:R-:W-:Y:S02]  /*36c20*/  FMUL.FTZ R45, R7.reuse, R45 ;  /* 0x0000002d072d7220 */ /* 0x040fe40000410000 */
[----:B------:R0:W-:Y:S04]  /*36c30*/  ST.E desc[UR10][R2.64+0x19c], R53 ;  /* 0x00019c3502007985 */ /* 0x0001e8000c10190a */
[----:B------:R-:W-:Y:S04]  /*36c40*/  ST.E desc[UR12][R2.64+0x1a8], R61 ;  /* 0x0001a83d02007985 */ /* 0x000fe8000c10190c */
[----:B------:R1:W-:Y:S01]  /*36c50*/  ST.E desc[UR14][R2.64+0x1ac], R51 ;  /* 0x0001ac3302007985 */ /* 0x0003e2000c10190e */
[----:B------:R-:W-:-:S03]  /*36c60*/  FMUL.FTZ R43, R7, R43 ;  /* 0x0000002b072b7220 */ /* 0x000fc60000410000 */
[----:B------:R2:W-:Y:S01]  /*36c70*/  ST.E desc[UR6][R2.64+0x1b8], R49 ;  /* 0x0001b83102007985 */ /* 0x0005e2000c101906 */
[----:B0-----:R-:W-:-:S03]  /*36c80*/  FMUL.FTZ R53, R7, R9 ;  /* 0x0000000907357220 */ /* 0x001fc60000410000 */
[----:B------:R0:W-:Y:S01]  /*36c90*/  ST.E desc[UR16][R2.64+0x1bc], R55 ;  /* 0x0001bc3702007985 */ /* 0x0001e2000c101910 */
[----:B-1----:R-:W-:-:S03]  /*36ca0*/  FMUL.FTZ R51, R7, R46 ;  /* 0x0000002e07337220 */ /* 0x002fc60000410000 */
[----:B------:R-:W-:Y:S01]  /*36cb0*/  ST.E desc[UR4][R2.64+0x1c8], R47 ;  /* 0x0001c82f02007985 */ /* 0x000fe2000c101904 */
[----:B--2---:R-:W-:-:S03]  /*36cc0*/  FMUL.FTZ R49, R7, R44 ;  /* 0x0000002c07317220 */ /* 0x004fc60000410000 */
[----:B------:R-:W-:Y:S01]  /*36cd0*/  ST.E desc[UR8][R2.64+0x1cc], R45 ;  /* 0x0001cc2d02007985 */ /* 0x000fe2000c101908 */
[C---:B------:R-:W-:Y:S01]  /*36ce0*/  FMUL.FTZ R41, R7.reuse, R41 ;  /* 0x0000002907297220 */ /* 0x040fe20000410000 */
[----:B0-----:R-:W-:Y:S02]  /*36cf0*/  FMUL.FTZ R55, R7, R42 ;  /* 0x0000002a07377220 */ /* 0x001fe40000410000 */
[----:B------:R-:W-:Y:S04]  /*36d00*/  ST.E desc[UR10][R2.64+0x1d8], R51 ;  /* 0x0001d83302007985 */ /* 0x000fe8000c10190a */
[----:B------:R-:W-:Y:S04]  /*36d10*/  ST.E desc[UR6][R2.64+0x1dc], R49 ;  /* 0x0001dc3102007985 */ /* 0x000fe8000c101906 */
[----:B------:R-:W-:Y:S04]  /*36d20*/  ST.E desc[UR12][R2.64+0x1e8], R53 ;  /* 0x0001e83502007985 */ /* 0x000fe8000c10190c */
[----:B------:R-:W-:Y:S04]  /*36d30*/  ST.E desc[UR14][R2.64+0x1ec], R43 ;  /* 0x0001ec2b02007985 */ /* 0x000fe8000c10190e */
[----:B------:R-:W-:Y:S04]  /*36d40*/  ST.E desc[UR16][R2.64+0x1f8], R55 ;  /* 0x0001f83702007985 */ /* 0x000fe8000c101910 */
[----:B------:R0:W-:Y:S01]  /*36d50*/  ST.E desc[UR18][R2.64+0x1fc], R41 ;  /* 0x0001fc2902007985 */ /* 0x0001e2000c101912 */
[----:B------:R-:W-:-:S03]  /*36d60*/  LEA.HI R42, R6, 0x8, RZ, 0x19 ;  /* 0x00000008062a7811 */ /* 0x000fc600078fc8ff */
[----:B------:R-:W2:Y:S02]  /*36d70*/  LDL.64 R8, [R0] ;  /* 0x0000000000087983 */ /* 0x000ea40000100a00 */
[----:B------:R1:W-:Y:S06]  /*36d80*/  BAR.SYNC.DEFER_BLOCKING R42, 0x100 ;  /* 0x0004002a0000751d */ /* 0x0003ec0000010000 */
[----:B0-----:R-:W3:Y:S01]  /*36d90*/  LDL.64 R2, [R0+0x80] ;  /* 0x0000800000027983 */ /* 0x001ee20000100a00 */
[C---:B------:R-:W-:Y:S02]  /*36da0*/  R2UR UR28, R4.reuse ;  /* 0x00000000041c72ca */ /* 0x040fe400000e0000 */
[----:B------:R-:W-:Y:S01]  /*36db0*/  R2UR UR29, R5 ;  /* 0x00000000051d72ca */ /* 0x000fe200000e0000 */
[----:B------:R-:W4:Y:S04]  /*36dc0*/  LDL.64 R6, [R0+0x98] ;  /* 0x0000980000067983 */ /* 0x000f280000100a00 */
[----:B--2---:R-:W2:Y:S04]  /*36dd0*/  LD.E R41, desc[UR6][R8.64] ;  /* 0x0000000608297980 */ /* 0x004ea8000c101900 */
[----:B------:R-:W2:Y:S04]  /*36de0*/  LDL.64 R8, [R0+0x88] ;  /* 0x0000880000087983 */ /* 0x000ea80000100a00 */
[----:B---3--:R-:W3:Y:S04]  /*36df0*/  LD.E R45, desc[UR4][R2.64] ;  /* 0x00000004022d7980 */ /* 0x008ee8000c101900 */
        /* <DEDUP_REMOVED lines=64> */
[----:B----4-:R-:W4:Y:S04]  /*37200*/  LD.E.64 R6, desc[UR4][R6.64] ;  /* 0x0000000406067980 */ /* 0x010f28000c101b00 */
[----:B---3--:R-:W-:Y:S04]  /*37210*/  ST.E desc[UR8][R2.64], R45 ;  /* 0x0000002d02007985 */ /* 0x008fe8000c101908 */
        /* <DEDUP_REMOVED lines=64> */
[----:B0-----:R-:W3:Y:S04]  /*37620*/  LD.E R43, desc[UR28][R2.64+0x104] ;  /* 0x0001041c022b7980 */ /* 0x001ee8000c101900 */
[----:B---3--:R0:W-:Y:S04]  /*37630*/  ST.E desc[UR4][R2.64+0x104], R43 ;  /* 0x0001042b02007985 */ /* 0x0081e8000c101904 */
[----:B------:R-:W3:Y:S04]  /*37640*/  LD.E R45, desc[UR6][R2.64+0x108] ;  /* 0x00010806022d7980 */ /* 0x000ee8000c101900 */
[----:B-1----:R-:W4:Y:S04]  /*37650*/  LD.E R47, desc[UR8][R2.64+0x10c] ;  /* 0x00010c08022f7980 */ /* 0x002f28000c101900 */
        /* <DEDUP_REMOVED lines=60> */
[----:B---3--:R-:W-:Y:S04]  /*37a20*/  ST.E desc[UR4][R2.64+0x108], R45 ;  /* 0x0001082d02007985 */ /* 0x008fe8000c101904 */
[----:B----4-:R-:W-:Y:S04]  /*37a30*/  ST.E desc[UR6][R2.64+0x10c], R47 ;  /* 0x00010c2f02007985 */ /* 0x010fe8000c101906 */
[----:B--2---:R-:W-:Y:S04]  /*37a40*/  ST.E desc[UR8][R2.64+0x110], R49 ;  /* 0x0001103102007985 */ /* 0x004fe8000c101908 */
        /* <DEDUP_REMOVED lines=59> */
[----:B0-----:R-:W4:Y:S01]  /*37e00*/  LD.E R43, desc[UR28][R8.64] ;  /* 0x0000001c082b7980 */ /* 0x001f22000c101900 */
        /* <DEDUP_REMOVED lines=22> */
[----:B------:R-:W-:Y:S01]  /*37f70*/  IMAD R6, R41, 0xc00, R6 ;  /* 0x00000c0029067824 */ /* 0x000fe200078e0206 */
[----:B------:R-:W-:Y:S01]  /*37f80*/  F2FP.F16.F32.PACK_AB R172, R40, R172 ;  /* 0x000000ac28ac723e */ /* 0x000fe200000000ff */
[----:B------:R-:W4:Y:S01]  /*37f90*/  LD.E R41, desc[UR30][R2.64+0x44] ;  /* 0x0000441e02297980 */ /* 0x000f22000c101900 */
[----:B------:R-:W-:Y:S02]  /*37fa0*/  F2FP.F16.F32.PACK_AB R174, R174, R39 ;  /* 0x00000027aeae723e */ /* 0x000fe400000000ff */
[----:B------:R-:W-:Y:S01]  /*37fb0*/  F2FP.F16.F32.PACK_AB R152, R152, R38 ;  /* 0x000000269898723e */ /* 0x000fe200000000ff */
        /* <DEDUP_REMOVED lines=77> */
[----:B------:R-:W-:-:S03]  /*38490*/  ISETP.NE.U32.AND P0, PT, R43, RZ, PT ;  /* 0x000000ff2b00720c */ /* 0x000fc60003f05070 */
        /* <DEDUP_REMOVED lines=65> */
[----:B------:R-:W-:Y:S01]  /*388b0*/  R2UR UR7, R7 ;  /* 0x00000000070772ca */ /* 0x000fe200000e0000 */
[----:B------:R-:W-:Y:S01]  /*388c0*/  VOTEU.ANY UP0, P0 ;  /* 0x00000000003f7886 */ /* 0x000fe20000000100 */
        /* <DEDUP_REMOVED lines=52> */
[----:B------:R-:W-:Y:S02]  /*38c10*/  R2UR UR4, R4 ;  /* 0x00000000040472ca */ /* 0x000fe400000e0000 */
        /* <DEDUP_REMOVED lines=721> */
[----:B------:R-:W-:Y:S01]  /*3b930*/  F2FP.F16.F32.PACK_AB R167, R167, R15 ;  /* 0x0000000fa7a7723e */ /* 0x000fe200000000ff */
[----:B------:R-:W-:Y:S01]  /*3b940*/  IMAD.MOV.U32 R15, RZ, RZ, R7 ;  /* 0x000000ffff0f7224 */ /* 0x000fe200078e0007 */
[----:B------:R-:W-:Y:S01]  /*3b950*/  F2FP.F16.F32.PACK_AB R169, R169, R14 ;  /* 0x0000000ea9a9723e */ /* 0x000fe200000000ff */
[----:B------:R-:W-:-:S03]  /*3b960*/  VIADD R14, R6, 0x80 ;  /* 0x00000080060e7836 */ /* 0x000fc60000000000 */
        /* <DEDUP_REMOVED lines=3117> */
[----:B------:R-:W-:Y:S02]  /*47c40*/  F2FP.F16.F32.PACK_AB R171, R171, R13 ;  /* 0x0000000dabab723e */ /* 0x000fe400000000ff */
        /* <DEDUP_REMOVED lines=1158> */
[----:B0-----:R-:W1:Y:S01]  /*4c4b0*/  LDL.64 R8, [R0+0x40] ;  /* 0x0000400000087983 */ /* 0x001e620000100a00 */
[----:B------:R-:W-:-:S02]  /*4c4c0*/  R2UR UR4, R4 ;  /* 0x00000000040472ca */ /* 0x000fc400000e0000 */
[----:B------:R-:W-:Y:S01]  /*4c4d0*/  R2UR UR5, R5 ;  /* 0x00000000050572ca */ /* 0x000fe200000e0000 */
[----:B------:R-:W3:-:S12]  /*4c4e0*/  LDL.64 R6, [R0] ;  /* 0x0000000000067983 */ /* 0x000ed80000100a00 */
[----:B-1----:R-:W4:Y:S01]  /*4c4f0*/  LD.E R12, desc[UR4][R8.64] ;  /* 0x00000004080c7980 */ /* 0x002f22000c101900 */
[----:B------:R-:W-:Y:S02]  /*4c500*/  R2UR UR4, R4 ;  /* 0x00000000040472ca */ /* 0x000fe400000e0000 */
[----:B------:R-:W-:Y:S01]  /*4c510*/  R2UR UR5, R5 ;  /* 0x00000000050572ca */ /* 0x000fe200000e0000 */
[----:B------:R-:W-:-:S12]  /*4c520*/  BSSY B2, `(.L_x_13005) ;  /* 0x0000006000027945 */ /* 0x000fd80003800000 */
[----:B---3--:R2:W5:Y:S01]  /*4c530*/  LD.E R6, desc[UR4][R6.64] ;  /* 0x0000000406067980 */ /* 0x008562000c101900 */
[----:B----4-:R-:W-:-:S04]  /*4c540*/  LOP3.LUT R12, R12, 0x1, RZ, 0xfc, !PT ;  /* 0x000000010c0c7812 */ /* 0x010fc800078efcff */
[----:B------:R-:W-:-:S13]  /*4c550*/  ISETP.NE.AND P0, PT, R12, 0x3, PT ;  /* 0x000000030c00780c */ /* 0x000fda0003f05270 */
[----:B--2---:R-:W-:Y:S05]  /*4c560*/  @!P0 BRA `(.L_x_13006) ;  /* 0x0000000000048947 */ /* 0x004fea0003800000 */
[----:B------:R-:W-:Y:S01]  /*4c570*/  BPT.TRAP 0x1 ;  /* 0x000000040000795c */ /* 0x000fe20000300000 */
.L_x_13006:
[----:B------:R-:W-:Y:S05]  /*4c580*/  BSYNC B2 ;  /* 0x0000000000027941 */ /* 0x000fea0003800000 */
.L_x_13005:
        /* <DEDUP_REMOVED lines=11> */
[----:B0-----:R-:W-:Y:S05]  /*4c640*/  RET.REL.NODEC R218 `(_ZN7cutlass13device_kernelIN5flash11enable_sm90INS1_16FlashAttnFwdSm90INS1_25CollectiveMainloopFwdSm90ILi2EN4cute5tupleIJNS5_1CILi1EEES8_S8_EEENS6_IJNS7_ILi128EEENS7_ILi96EEENS7_ILi64EEEEEELi256ENS_6half_tEfNS_4arch4Sm90ELb0ELb1ELb1ELb1ELb1ELb0ELb1ELb1ELb0ELb1ELb1ELb0EEENS1_21CollectiveEpilogueFwdINS6_IJSA_NS7_ILi256EEESB_EEES9_SE_SG_Li256ELb1ELb1ELb1ELb0EEENS1_36VarlenDynamicPersistentTileSchedulerILi128ELi96ELi256ELi128ELb1ELb1ELb1ELb1ELb0ELb1EEEEEEEEEvNT_6ParamsE) ;  /* 0xfffffb38da6c7950 */ /* 0x001fea0003c3ffff */
.L_x_12981:
[----:B0-----:R0:W1:Y:S02]  /*4c650*/  SYNCS.PHASECHK.TRANS64.TRYWAIT P0, [R6+URZ], R7 ;  /* 0x00000007060075a7 */ /* 0x001064000800017f */
[----:B-1----:R-:W-:Y:S05]  /*4c660*/  @!P0 NANOSLEEP.SYNCS 0x989680 ;  /* 0x009896800000895d */ /* 0x002fea0003900000 */
[----:B------:R-:W1:Y:S02]  /*4c670*/  @!P0 SYNCS.PHASECHK.TRANS64 P0, [R6+URZ], R7 ;  /* 0x00000007060085a7 */ /* 0x000e64000800007f */
[----:B-1----:R-:W-:Y:S05]  /*4c680*/  @!P0 BRA `(.L_x_12981) ;  /* 0xfffffffc00f08947 */ /* 0x002fea000383ffff */
[----:B------:R-:W-:Y:S05]  /*4c690*/  BRA `(.L_x_12980) ;  /* 0xfffffe4400f87947 */ /* 0x000fea000383ffff */
.L_x_12988:
[----:B0-----:R0:W1:Y:S02]  /*4c6a0*/  SYNCS.PHASECHK.TRANS64.TRYWAIT P0, [R18+URZ], R19 ;  /* 0x00000013120075a7 */ /* 0x001064000800017f */
[----:B-1----:R-:W-:Y:S05]  /*4c6b0*/  @!P0 NANOSLEEP.SYNCS 0x989680 ;  /* 0x009896800000895d */ /* 0x002fea0003900000 */
[----:B------:R-:W1:Y:S02]  /*4c6c0*/  @!P0 SYNCS.PHASECHK.TRANS64 P0, [R18+URZ], R19 ;  /* 0x00000013120085a7 */ /* 0x000e64000800007f */
[----:B-1----:R-:W-:Y:S05]  /*4c6d0*/  @!P0 BRA `(.L_x_12988) ;  /* 0xfffffffc00f08947 */ /* 0x002fea000383ffff */
[----:B------:R-:W-:Y:S05]  /*4c6e0*/  BRA `(.L_x_12987) ;  /* 0xfffffe4c00cc7947 */ /* 0x000fea000383ffff */
.L_x_13007:
        /* <DEDUP_REMOVED lines=9> */
.L_x_15776:


//--------------------- .text._ZN7cutlass13device_kernelIN5flash11enable_sm90INS1_16FlashAttnFwdSm90INS1_25CollectiveMainloopFwdSm90ILi2EN4cute5tupleIJNS5_1CILi1EEES8_S8_EEENS6_IJNS7_ILi128EEENS7_ILi96EEENS7_ILi64EEEEEELi256ENS_6half_tEfNS_4arch4Sm90ELb0ELb1ELb1ELb1ELb1ELb1ELb1ELb1ELb0ELb1ELb1ELb0EEENS1_21CollectiveEpilogueFwdINS6_IJSA_NS7_ILi256EEESB_EEES9_SE_SG_Li256ELb1ELb1ELb1ELb0EEENS1_36VarlenDynamicPersistentTileSchedulerILi128ELi96ELi256ELi128ELb1ELb1ELb1ELb1ELb0ELb1EEEEEEEEEvNT_6ParamsE --------------------------
	.section	.text._ZN7cutlass13device_kernelIN5flash11enable_sm90INS1_16FlashAttnFwdSm90INS1_25CollectiveMainloopFwdSm90ILi2EN4cute5tupleIJNS5_1CILi1EEES8_S8_EEENS6_IJNS7_ILi128EEENS7_ILi96EEENS7_ILi64EEEEEELi256ENS_6half_tEfNS_4arch4Sm90ELb0ELb1ELb1ELb1ELb1ELb1ELb1ELb1ELb0ELb1ELb1ELb0EEENS1_21CollectiveEpilogueFwdINS6_IJSA_NS7_ILi256EEESB_EEES9_SE_SG_Li256ELb1ELb1ELb1ELb0EEENS1_36VarlenDynamicPersistentTileSchedulerILi128ELi96ELi256ELi128ELb1ELb1ELb1ELb1ELb0ELb1EEEEEEEEEvNT_6ParamsE,"ax",@progbits
	.align	128
.text._ZN7cutlass13device_kernelIN5flash11enable_sm90INS1_16FlashAttnFwdSm90INS1_25CollectiveMainloopFwdSm90ILi2EN4cute5tupleIJNS5_1CILi1EEES8_S8_EEENS6_IJNS7_ILi128EEENS7_ILi96EEENS7_ILi64EEEEEELi256ENS_6half_tEfNS_4arch4Sm90ELb0ELb1ELb1ELb1ELb1ELb1ELb1ELb1ELb0ELb1ELb1ELb0EEENS1_21CollectiveEpilogueFwdINS6_IJSA_NS7_ILi256EEESB_EEES9_SE_SG_Li256ELb1ELb1ELb1ELb0EEENS1_36VarlenDynamicPersistentTileSchedulerILi128ELi96ELi256ELi128ELb1ELb1ELb1ELb1ELb0ELb1EEEEEEEEEvNT_6ParamsE:
        .type           _ZN7cutlass13device_kernelIN5flash11enable_sm90INS1_16FlashAttnFwdSm90INS1_25CollectiveMainloopFwdSm90ILi2EN4cute5tupleIJNS5_1CILi1EEES8_S8_EEENS6_IJNS7_ILi128EEENS7_ILi96EEENS7_ILi64EEEEEELi256ENS_6half_tEfNS_4arch4Sm90ELb0ELb1ELb1ELb1ELb1ELb1ELb1ELb1ELb0ELb1ELb1ELb0EEENS1_21CollectiveEpilogueFwdINS6_IJSA_NS7_ILi256EEESB_EEES9_SE_SG_Li256ELb1ELb1ELb1ELb0EEENS1_36VarlenDynamicPersistentTileSchedulerILi128ELi96ELi256ELi128ELb1ELb1ELb1ELb1ELb0ELb1EEEEEEEEEvNT_6ParamsE,@function
        .size           _ZN7cutlass13device_kernelIN5flash11enable_sm90INS1_16FlashAttnFwdSm90INS1_25CollectiveMainloopFwdSm90ILi2EN4cute5tupleIJNS5_1CILi1EEES8_S8_EEENS6_IJNS7_ILi128EEENS7_ILi96EEENS7_ILi64EEEEEELi256ENS_6half_tEfNS_4arch4Sm90ELb0ELb1ELb1ELb1ELb1ELb1ELb1ELb1ELb0ELb1ELb1ELb0EEENS1_21CollectiveEpilogueFwdINS6_IJSA_NS7_ILi256EEESB_EEES9_SE_SG_Li256ELb1ELb1ELb1ELb0EEENS1_36VarlenDynamicPersistentTileSchedulerILi128ELi96ELi256ELi128ELb1ELb1ELb1ELb1ELb0ELb1EEEEEEEEEvNT_6ParamsE,(.L_x_15778 - _ZN7cutlass13device_kernelIN5flash11enable_sm90INS1_16FlashAttnFwdSm90INS1_25CollectiveMainloopFwdSm90ILi2EN4cute5tupleIJNS5_1CILi1EEES8_S8_EEENS6_IJNS7_ILi128EEENS7_ILi96EEENS7_ILi64EEEEEELi256ENS_6half_tEfNS_4arch4Sm90ELb0ELb1ELb1ELb1ELb1ELb1ELb1ELb1ELb0ELb1ELb1ELb0EEENS1_21CollectiveEpilogueFwdINS6_IJSA_NS7_ILi256EEESB_EEES9_SE_SG_Li256ELb1ELb1ELb1ELb0EEENS1_36VarlenDynamicPersistentTileSchedulerILi128ELi96ELi256ELi128ELb1ELb1ELb1ELb1ELb0ELb1EEEEEEEEEvNT_6ParamsE)
        .other          _ZN7cutlass13device_kernelIN5flash11enable_sm90INS1_16FlashAttnFwdSm90INS1_25CollectiveMainloopFwdSm90ILi2EN4cute5tupleIJNS5_1CILi1EEES8_S8_EEENS6_IJNS7_ILi128EEENS7_ILi96EEENS7_ILi64EEEEEELi256ENS_6half_tEfNS_4arch4Sm90ELb0ELb1ELb1ELb1ELb1ELb1ELb1ELb1ELb0ELb1ELb1ELb0EEENS1_21CollectiveEpilogueFwdINS6_IJSA_NS7_ILi256EEESB_EEES9_SE_SG_Li256ELb1ELb1ELb1ELb0EEENS1_36VarlenDynamicPersistentTileSchedulerILi128ELi96ELi256ELi128ELb1ELb1ELb1ELb1ELb0ELb1EEEEEEEEEvNT_6ParamsE,@"STO_CUDA_ENTRY STV_DEFAULT"
_ZN7cutlass13device_kernelIN5flash11enable_sm90INS1_16FlashAttnFwdSm90INS1_25CollectiveMainloopFwdSm90ILi2EN4cute5tupleIJNS5_1CILi1EEES8_S8_EEENS6_IJNS7_ILi128EEENS7_ILi96EEENS7_ILi64EEEEEELi256ENS_6half_tEfNS_4arch4Sm90ELb0ELb1ELb1ELb1ELb1ELb1ELb1ELb1ELb0ELb1ELb1ELb0EEENS1_21CollectiveEpilogueFwdINS6_IJSA_NS7_ILi256EEESB_EEES9_SE_SG_Li256ELb1ELb1ELb1ELb0EEENS1_36VarlenDynamicPersistentTileSchedulerILi128ELi96ELi256ELi128ELb1ELb1ELb1ELb1ELb0ELb1EEEEEEEEEvNT_6ParamsE:
        /* <DEDUP_REMOVED lines=23> */
.L_x_13009:
[----:B------:R-:W-:Y:S05]  /*0170*/  BSYNC B0 ;  /* 0x0000000000007941 */ /* 0x000fea0003800000 */
.L_x_13008:
        /* <DEDUP_REMOVED lines=43> */
.L_x_13010:
        /* <DEDUP_REMOVED lines=22> */
.L_x_13011:
        /* <DEDUP_REMOVED lines=18> */
.L_x_13012:
        /* <DEDUP_REMOVED lines=22> */
.L_x_13013:
        /* <DEDUP_REMOVED lines=22> */
.L_x_13014:
[----:B------:R-:W-:Y:S01]  /*0970*/  PLOP3.LUT P0, PT, PT, PT, UP0, 0x80, 0x0 ;  /* 0x000000000000781c */ /* 0x000fe20003f0f008 */
[----:B------:R-:W-:Y:S01]  /*0980*/  UMOV UR38, 0x1 ;  /* 0x0000000100267882 */ /* 0x000fe20000000000 */
[----:B------:R-:W-:Y:S01]  /*0990*/  NOP ;  /* 0x0000000000007918 */ /* 0x000fe20000000000 */
[----:B------:R-:W-:Y:S01]  /*09a0*/  USEL UR38, UR38, 0x2, !UP0 ;  /* 0x0000000226267887 */ /* 0x000fe2000c000000 */
[----:B------:R-:W-:Y:S01]  /*09b0*/  BSSY B9, `(.L_x_13015) ;  /* 0x0003a17000097945 */ /* 0x000fe20003800000 */
[----:B------:R-:W-:Y:S01]  /*09c0*/  ULDC.64 UR44, c[0x0][0x208] ;  /* 0x00008200002c7ab9 */ /* 0x000fe20000000a00 */
[----:B------:R-:W-:Y:S02]  /*09d0*/  IMAD.U32 R16, RZ, RZ, UR37 ;  /* 0x00000025ff107e24 */ /* 0x000fe4000f8e00ff */
[----:B------:R-:W-:Y:S01]  /*09e0*/  IMAD.U32 R17, RZ, RZ, UR36 ;  /* 0x00000024ff117e24 */ /* 0x000fe2000f8e00ff */
[----:B0123--:R-:W-:Y:S06]  /*09f0*/  BAR.SYNC.DEFER_BLOCKING 0x0 ;  /* 0x0000000000007b1d */ /* 0x00ffec0000010000 */
[----:B------:R-:W-:Y:S05]  /*0a00*/  @!P0 BRA `(.L_x_13016) ;  /* 0x0000031400848947 */ /* 0x000fea0003800000 */
.L_x_13017:
[----:B------:R-:W-:-:S08]  /*0a10*/  NOP ;  /* 0x0000000000007918 */ /* 0x000fd00000000000 */
[----:B------:R-:W0:Y:S02]  /*0a20*/  USETMAXREG.TRY_ALLOC.CTAPOOL UP0, 0xe8 ;  /* 0x000000e8000079c8 */ /* 0x000e240008000600 */
[----:B0-----:R-:W-:-:S13]  /*0a30*/  PLOP3.LUT P0, PT, PT, PT, UP0, 0x80, 0x0 ;  /* 0x000000000000781c */ /* 0x001fda0003f0f008 */
[----:B------:R-:W-:Y:S05]  /*0a40*/  @!P0 BRA `(.L_x_13017) ;  /* 0xfffffffc00f08947 */ /* 0x000fea000383ffff */
[----:B------:R-:W0:Y:S01]  /*0a50*/  S2R R0, SR_TID.X ;  /* 0x0000000000007919 */ /* 0x000e220000002100 */
[----:B------:R-:W1:Y:S01]  /*0a60*/  S2UR UR4, SR_CgaCtaId ;  /* 0x00000000000479c3 */ /* 0x000e620000008800 */
[----:B------:R-:W-:Y:S01]  /*0a70*/  MOV R2, 0x400 ;  /* 0x0000040000027802 */ /* 0x000fe20000000f00 */
[----:B------:R-:W-:-:S06]  /*0a80*/  UIADD3 URZ, UP0, UR37, 0x1f8, URZ ;  /* 0x000001f8253f7890 */ /* 0x000fcc000ff1e03f */
[----:B------:R-:W-:Y:S06]  /*0a90*/  BAR.ARV 0x8, 0x180 ;  /* 0x0206000000007b1d */ /* 0x000fec0000002000 */
[----:B------:R-:W-:Y:S01]  /*0aa0*/  UIADD3 URZ, UP1, UR37, 0x204, URZ ;  /* 0x00000204253f7890 */ /* 0x000fe2000ff3e03f */
[----:B------:R-:W-:Y:S01]  /*0ab0*/  STL.64 [R1+0x1f8], RZ ;  /* 0x0001f8ff01007387 */ /* 0x000fe20000100a00 */
[----:B------:R-:W-:Y:S02]  /*0ac0*/  UIADD3.X UR39, URZ, UR36, URZ, UP0, !UPT ;  /* 0x000000243f277290 */ /* 0x000fe400087fe43f */
[----:B------:R-:W-:Y:S01]  /*0ad0*/  UIADD3.X UR40, URZ, UR36, URZ, UP1, !UPT ;  /* 0x000000243f287290 */ /* 0x000fe20008ffe43f */
[----:B------:R-:W-:Y:S04]  /*0ae0*/  STL [R1+0x200], RZ ;  /* 0x000200ff01007387 */ /* 0x000fe80000100800 */
        /* <DEDUP_REMOVED lines=13> */
[----:B------:R-:W-:Y:S02]  /*0bc0*/  IMAD.MOV.U32 R153, RZ, RZ, RZ ;  /* 0x000000ffff997224 */ /* 0x000fe400078e00ff */
[----:B------:R-:W-:Y:S02]  /*0bd0*/  IMAD.MOV.U32 R159, RZ, RZ, RZ ;  /* 0x000000ffff9f7224 */ /* 0x000fe400078e00ff */
[----:B0-----:R-:W-:-:S05]  /*0be0*/  VIADD R11, R0, 0xffffff80 ;  /* 0xffffff80000b7836 */ /* 0x001fca0000000000 */
[----:B------:R-:W-:Y:S01]  /*0bf0*/  SHF.R.S32.HI R0, RZ, 0x1f, R11 ;  /* 0x0000001fff007819 */ /* 0x000fe2000001140b */
[----:B------:R-:W-:Y:S03]  /*0c00*/  STL [R1+0x4a0], R11 ;  /* 0x0004a00b01007387 */ /* 0x000fe60000100800 */
[CC--:B------:R-:W-:Y:S02]  /*0c10*/  LEA.HI R3, R0.reuse, R11.reuse, RZ, 0x7 ;  /* 0x0000000b00037211 */ /* 0x0c0fe400078f38ff */
[----:B------:R-:W-:Y:S02]  /*0c20*/  LEA.HI R8, R0, R11, RZ, 0x4 ;  /* 0x0000000b00087211 */ /* 0x000fe400078f20ff */
[----:B------:R-:W-:Y:S02]  /*0c30*/  LOP3.LUT R4, R3, 0xffffff80, RZ, 0xc0, !PT ;  /* 0xffffff8003047812 */ /* 0x000fe400078ec0ff */
[----:B------:R-:W-:-:S02]  /*0c40*/  SHF.R.S32.HI R12, RZ, 0x7, R3 ;  /* 0x00000007ff0c7819 */ /* 0x000fc40000011403 */
[----:B------:R-:W-:Y:S01]  /*0c50*/  SHF.R.S32.HI R9, RZ, 0x4, R8 ;  /* 0x00000004ff097819 */ /* 0x000fe20000011408 */
[----:B------:R-:W-:Y:S01]  /*0c60*/  IMAD.IADD R10, R11, 0x1, -R4 ;  /* 0x000000010b0a7824 */ /* 0x000fe200078e0a04 */
[----:B------:R-:W-:Y:S01]  /*0c70*/  LEA.HI R3, R3, R12, RZ, 0x1 ;  /* 0x0000000c03037211 */ /* 0x000fe200078f08ff */
[----:B------:R-:W-:Y:S01]  /*0c80*/  STL [R1+0x51c], R12 ;  /* 0x00051c0c01007387 */ /* 0x000fe20000100800 */
[----:B------:R-:W-:Y:S02]  /*0c90*/  LEA.HI R203, R0, R11, RZ, 0x5 ;  /* 0x0000000b00cb7211 */ /* 0x000fe400078f28ff */
[----:B------:R-:W-:Y:S01]  /*0ca0*/  SHF.R.S32.HI R4, RZ, 0x1f, R10 ;  /* 0x0000001fff047819 */ /* 0x000fe2000001140a */
[----:B------:R-:W-:Y:S01]  /*0cb0*/  STL [R1+0x518], R10 ;  /* 0x0005180a01007387 */ /* 0x000fe20000100800 */
[----:B------:R-:W-:Y:S02]  /*0cc0*/  LOP3.LUT R3, R3, 0x3fffffe, RZ, 0xc0, !PT ;  /* 0x03fffffe03037812 */ /* 0x000fe400078ec0ff */
[----:B------:R-:W-:-:S02]  /*0cd0*/  LEA.HI R5, R4, R10, RZ, 0x2 ;  /* 0x0000000a04057211 */ /* 0x000fc400078f10ff */
[----:B------:R-:W-:Y:S01]  /*0ce0*/  LEA.HI R4, R4, R10, RZ, 0x5 ;  /* 0x0000000a04047211 */ /* 0x000fe200078f28ff */
[----:B------:R-:W-:Y:S01]  /*0cf0*/  IMAD.IADD R3, R12, 0x1, -R3 ;  /* 0x000000010c037824 */ /* 0x000fe200078e0a03 */
[--C-:B------:R-:W-:Y:S02]  /*0d00*/  SHF.R.S32.HI R6, RZ, 0x2, R5.reuse ;  /* 0x00000002ff067819 */ /* 0x100fe40000011405 */
[----:B------:R-:W-:Y:S02]  /*0d10*/  SHF.R.S32.HI R7, RZ, 0x1f, R5 ;  /* 0x0000001fff077819 */ /* 0x000fe40000011405 */
[----:B------:R-:W-:Y:S02]  /*0d20*/  SHF.R.S32.HI R4, RZ, 0x5, R4 ;  /* 0x00000005ff047819 */ /* 0x000fe40000011404 */
[----:B------:R-:W-:Y:S02]  /*0d30*/  LEA.HI R7, R7, R6, RZ, 0x3 ;  /* 0x0000000607077211 */ /* 0x000fe400078f18ff */
[----:B------:R-:W-:-:S02]  /*0d40*/  SHF.R.S32.HI R203, RZ, 0x5, R203 ;  /* 0x00000005ffcb7819 */ /* 0x000fc400000114cb */
[----:B------:R-:W-:Y:S02]  /*0d50*/  LOP3.LUT R7, R7, 0xfffffff8, RZ, 0xc0, !PT ;  /* 0xfffffff807077812 */ /* 0x000fe400078ec0ff */
[----:B------:R-:W-:-:S03]  /*0d60*/  LOP3.LUT R5, R5, 0x7ffffffc, RZ, 0xc0, !PT ;  /* 0x7ffffffc05057812 */ /* 0x000fc600078ec0ff */
[----:B------:R-:W-:Y:S01]  /*0d70*/  IMAD.IADD R7, R6, 0x1, -R7 ;  /* 0x0000000106077824 */ /* 0x000fe200078e0a07 */
[----:B------:R-:W-:Y:S01]  /*0d80*/  LOP3.LUT R6, R8, 0x3fffff0, RZ, 0xc0, !PT ;  /* 0x03fffff008067812 */ /* 0x000fe200078ec0ff */
[----:B------:R-:W-:Y:S01]  /*0d90*/  IMAD.IADD R5, R10, 0x1, -R5 ;  /* 0x000000010a057824 */ /* 0x000fe200078e0a05 */
[----:B------:R-:W-:Y:S01]  /*0da0*/  LEA.HI R8, R8, R9, RZ, 0x1 ;  /* 0x0000000908087211 */ /* 0x000fe200078f08ff */
[----:B------:R-:W-:Y:S02]  /*0db0*/  IMAD R4, R4, 0x10, R7 ;  /* 0x0000001004047824 */ /* 0x000fe400078e0207 */
[----:B------:R-:W-:Y:S01]  /*0dc0*/  IMAD.IADD R6, R11, 0x1, -R6 ;  /* 0x000000010b067824 */ /* 0x000fe200078e0a06 */
[----:B------:R-:W-:Y:S01]  /*0dd0*/  LOP3.LUT R8, R8, 0x1ffffffe, RZ, 0xc0, !PT ;  /* 0x1ffffffe08087812 */ /* 0x000fe200078ec0ff */
[----:B------:R-:W-:Y:S01]  /*0de0*/  IMAD R204, R3, 0x40, R4 ;  /* 0x0000004003cc7824 */ /* 0x000fe200078e0204 */
[CC--:B------:R-:W-:Y:S01]  /*0df0*/  LEA.HI R3, R0.reuse, R11.reuse, RZ, 0x2 ;  /* 0x0000000b00037211 */ /* 0x0c0fe200078f10ff */
[----:B------:R-:W-:Y:S01]  /*0e00*/  IMAD.SHL.U32 R205, R5, 0x2, RZ ;  /* 0x0000000205cd7824 */ /* 0x000fe200078e00ff */
[----:B------:R-:W-:Y:S01]  /*0e10*/  LEA.HI R0, R0, R11, RZ, 0x3 ;  /* 0x0000000b00007211 */ /* 0x000fe200078f18ff */
[----:B------:R-:W-:Y:S01]  /*0e20*/  IMAD.IADD R8, R9, 0x1, -R8 ;  /* 0x0000000109087824 */ /* 0x000fe200078e0a08 */
[--C-:B------:R-:W-:Y:S01]  /*0e30*/  SHF.R.S32.HI R158, RZ, 0x2, R3.reuse ;  /* 0x00000002ff9e7819 */ /* 0x100fe20000011403 */
[----:B------:R-:W-:Y:S01]  /*0e40*/  IMAD R9, R203, 0x10, R6 ;  /* 0x00000010cb097824 */ /* 0x000fe200078e0206 */
[----:B------:R-:W-:Y:S01]  /*0e50*/  SHF.R.S32.HI R4, RZ, 0x3, R0 ;  /* 0x00000003ff047819 */ /* 0x000fe20000011400 */
[----:B------:R-:W-:Y:S01]  /*0e60*/  VIADD R28, R205, 0x40 ;  /* 0x00000040cd1c7836 */ /* 0x000fe20000000000 */
[----:B------:R-:W-:Y:S01]  /*0e70*/  SHF.R.S32.HI R7, RZ, 0x1f, R3 ;  /* 0x0000001fff077819 */ /* 0x000fe20000011403 */
[----:B------:R-:W-:Y:S01]  /*0e80*/  VIADD R175, R158, 0x40 ;  /* 0x000000409eaf7836 */ /* 0x000fe20000000000 */
[----:B------:R-:W-:Y:S01]  /*0e90*/  LOP3.LUT R3, R3, 0xfffffffc, RZ, 0xc0, !PT ;  /* 0xfffffffc03037812 */ /* 0x000fe200078ec0ff */
[----:B------:R0:W-:Y:S01]  /*0ea0*/  STL [R1+0x49c], R4 ;  /* 0x00049c0401007387 */ /* 0x0001e20000100800 */
[----:B------:R-:W-:Y:S01]  /*0eb0*/  LOP3.LUT R0, R0, 0xfffffff8, RZ, 0xc0, !PT ;  /* 0xfffffff800007812 */ /* 0x000fe200078ec0ff */
[----:B------:R-:W-:Y:S01]  /*0ec0*/  IMAD.SHL.U32 R206, R175, 0x40, RZ ;  /* 0x00000040afce7824 */ /* 0x000fe200078e00ff */
[----:B------:R-:W-:Y:S01]  /*0ed0*/  IADD3 R3, R11, -R3, RZ ;  /* 0x800000030b037210 */ /* 0x000fe20007ffe0ff */
[----:B------:R-:W-:Y:S01]  /*0ee0*/  VIADD R25, R205, 0x50 ;  /* 0x00000050cd197836 */ /* 0x000fe20000000000 */
[----:B------:R-:W-:Y:S01]  /*0ef0*/  LEA.HI R7, R7, R158, RZ, 0x3 ;  /* 0x0000009e07077211 */ /* 0x000fe200078f18ff */
[----:B------:R-:W-:Y:S01]  /*0f00*/  IMAD.IADD R6, R11, 0x1, -R0 ;  /* 0x000000010b067824 */ /* 0x000fe200078e0a00 */
[C---:B------:R-:W-:Y:S01]  /*0f10*/  LEA.HI R0, R3.reuse, R3, RZ, 0x1 ;  /* 0x0000000303007211 */ /* 0x040fe200078f08ff */
[C---:B------:R-:W-:Y:S01]  /*0f20*/  IMAD.SHL.U32 R22, R3.reuse, 0x8, RZ ;  /* 0x0000000803167824 */ /* 0x040fe200078e00ff */
[----:B------:R-:W-:Y:S01]  /*0f30*/  LOP3.LUT R206, R206, 0x1c0, RZ, 0xc0, !PT ;  /* 0x000001c0cece7812 */ /* 0x000fe200078ec0ff */
[----:B------:R1:W-:Y:S01]  /*0f40*/  STL [R1+0x4a4], R3 ;  /* 0x0004a40301007387 */ /* 0x0003e20000100800 */
[----:B0-----:R-:W-:Y:S01]  /*0f50*/  SHF.R.S32.HI R4, RZ, 0x1f, R175 ;  /* 0x0000001fff047819 */ /* 0x001fe200000114af */
[----:B------:R-:W-:Y:S01]  /*0f60*/  IMAD.SHL.U32 R154, R3, 0x4, RZ ;  /* 0x00000004039a7824 */ /* 0x000fe200078e00ff */
[----:B------:R-:W-:Y:S01]  /*0f70*/  LOP3.LUT R0, R0, 0x1ffffffe, RZ, 0xc0, !PT ;  /* 0x1ffffffe00007812 */ /* 0x000fe200078ec0ff */
[----:B------:R0:W-:Y:S01]  /*0f80*/  STL [R1+0x4ac], R6 ;  /* 0x0004ac0601007387 */ /* 0x0001e20000100800 */
[----:B------:R-:W-:Y:S01]  /*0f90*/  LEA.HI R4, R4, R175, RZ, 0x3 ;  /* 0x000000af04047211 */ /* 0x000fe200078f18ff */
[----:B------:R-:W-:Y:S01]  /*0fa0*/  IMAD.SHL.U32 R198, R6, 0x8, RZ ;  /* 0x0000000806c67824 */ /* 0x000fe200078e00ff */
[----:B------:R-:W-:Y:S01]  /*0fb0*/  LOP3.LUT R7, R7, 0xfffffff8, RZ, 0xc0, !PT ;  /* 0xfffffff807077812 */ /* 0x000fe200078ec0ff */
[C---:B------:R-:W-:Y:S01]  /*0fc0*/  VIADD R20, R205.reuse, 0x68 ;  /* 0x00000068cd147836 */ /* 0x040fe20000000000 */
[----:B------:R-:W-:Y:S01]  /*0fd0*/  SHF.R.U32.HI R207, RZ, 0x3, R206 ;  /* 0x00000003ffcf7819 */ /* 0x000fe200000116ce */
[----:B------:R-:W-:Y:S01]  /*0fe0*/  IMAD.SHL.U32 R4, R4, 0x40, RZ ;  /* 0x0000004004047824 */ /* 0x000fe200078e00ff */
[----:B------:R-:W-:Y:S01]  /*0ff0*/  IADD3 R18, R205, 0x78, RZ ;  /* 0x00000078cd127810 */ /* 0x000fe20007ffe0ff */
[----:B-1----:R-:W-:Y:S01]  /*1000*/  IMAD.IADD R3, R3, 0x1, -R0 ;  /* 0x0000000103037824 */ /* 0x002fe200078e0a00 */
[----:B------:R-:W-:Y:S01]  /*1010*/  LOP3.LUT R0, R206, 0x38, R22, 0xf8, !PT ;  /* 0x00000038ce007812 */ /* 0x000fe200078ef816 */
[----:B0-----:R-:W-:Y:S01]  /*1020*/  IMAD.IADD R6, R158, 0x1, -R7 ;  /* 0x000000019e067824 */ /* 0x001fe200078e0a07 */
[----:B------:R-:W-:Y:S01]  /*1030*/  LOP3.LUT R208, R4, 0xfffffe00, RZ, 0xc0, !PT ;  /* 0xfffffe0004d07812 */ /* 0x000fe200078ec0ff */
[C---:B------:R-:W-:Y:S01]  /*1040*/  VIADD R15, R205.reuse, 0x80 ;  /* 0x00000080cd0f7836 */ /* 0x040fe20000000000 */
[----:B------:R0:W-:Y:S01]  /*1050*/  STL [R1+0x46c], R18 ;  /* 0x00046c1201007387 */ /* 0x0001e20000100800 */
[----:B------:R-:W-:Y:S01]  /*1060*/  VIADD R12, R205, 0x98 ;  /* 0x00000098cd0c7836 */ /* 0x000fe20000000000 */
[----:B------:R-:W-:Y:S01]  /*1070*/  LOP3.LUT R7, R208, R0, R207, 0xf6, !PT ;  /* 0x00000000d0077212 */ /* 0x000fe200078ef6cf */
[----:B------:R-:W-:Y:S01]  /*1080*/  VIADD R164, R154, 0x10 ;  /* 0x000000109aa47836 */ /* 0x000fe20000000000 */
[----:B------:R1:W-:Y:S01]  /*1090*/  STL [R1+0x498], R6 ;  /* 0x0004980601007387 */ /* 0x0003e20000100800 */
[----:B------:R-:W-:Y:S01]  /*10a0*/  IMAD R8, R9, 0x8, R8 ;  /* 0x0000000809087824 */ /* 0x000fe200078e0208 */
[----:B------:R-:W-:Y:S01]  /*10b0*/  IADD3 R199, R198, 0x80, RZ ;  /* 0x00000080c6c77810 */ /* 0x000fe20007ffe0ff */
[----:B------:R-:W-:Y:S01]  /*10c0*/  IMAD R0, R7, 0x2, R2 ;  /* 0x0000000207007824 */ /* 0x000fe200078e0202 */
[----:B------:R-:W-:Y:S01]  /*10d0*/  SHF.R.S32.HI R7, RZ, 0x1f, R28 ;  /* 0x0000001fff077819 */ /* 0x000fe2000001141c */
[C---:B------:R-:W-:Y:S01]  /*10e0*/  VIADD R9, R205.reuse, 0xb0 ;  /* 0x000000b0cd097836 */ /* 0x040fe20000000000 */
[----:B0-----:R-:W-:Y:S01]  /*10f0*/  SHF.R.S32.HI R18, RZ, 0x1f, R18 ;  /* 0x0000001fff127819 */ /* 0x001fe20000011412 */
[----:B------:R-:W-:Y:S01]  /*1100*/  IMAD.SHL.U32 R4, R8, 0x8, RZ ;  /* 0x0000000808047824 */ /* 0x000fe200078e00ff */
        /* <DEDUP_REMOVED lines=16> */
[----:B------:R-:W-:Y:S01]  /*1210*/  STL [R1+0x444], R5 ;  /* 0x0004440501007387 */ /* 0x000fe20000100800 */
[C---:B------:R-:W-:Y:S01]  /*1220*/  VIADD R19, R205.reuse, 0x70 ;  /* 0x00000070cd137836 */ /* 0x040fe20000000000 */
[----:B------:R-:W-:Y:S01]  /*1230*/  SHF.R.S32.HI R213, RZ, 0x1f, R199 ;  /* 0x0000001fffd57819 */ /* 0x000fe200000114c7 */
[C---:B-1----:R-:W-:Y:S01]  /*1240*/  VIADD R6, R205.reuse, 0xc0 ;  /* 0x000000c0cd067836 */ /* 0x042fe20000000000 */
[----:B------:R0:W-:Y:S01]  /*1250*/  STL [R1+0x504], R7 ;  /* 0x0005040701007387 */ /* 0x0001e20000100800 */
[----:B------:R-:W-:-:S02]  /*1260*/  VIADD R14, R205, 0x88 ;  /* 0x00000088cd0e7836 */ /* 0x000fc40000000000 */
[C---:B------:R-:W-:Y:S01]  /*1270*/  VIADD R13, R205.reuse, 0x90 ;  /* 0x00000090cd0d7836 */ /* 0x040fe20000000000 */
[----:B------:R1:W-:Y:S01]  /*1280*/  STL [R1+0x524], R4 ;  /* 0x0005240401007387 */ /* 0x0003e20000100800 */
[C---:B------:R-:W-:Y:S02]  /*1290*/  VIADD R11, R205.reuse, 0xa0 ;  /* 0x000000a0cd0b7836 */ /* 0x040fe40000000000 */
[C---:B------:R-:W-:Y:S01]  /*12a0*/  VIADD R10, R205.reuse, 0xa8 ;  /* 0x000000a8cd0a7836 */ /* 0x040fe20000000000 */
[----:B------:R-:W-:Y:S01]  /*12b0*/  STL [R1+0x44c], R8 ;  /* 0x00044c0801007387 */ /* 0x000fe20000100800 */
[C---:B------:R-:W-:Y:S01]  /*12c0*/  VIADD R0, R205.reuse, 0xf8 ;  /* 0x000000f8cd007836 */ /* 0x040fe20000000000 */
[----:B0-----:R-:W-:Y:S01]  /*12d0*/  SHF.R.S32.HI R7, RZ, 0x1f, R20 ;  /* 0x0000001fff077819 */ /* 0x001fe20000011414 */
[C---:B------:R-:W-:Y:S01]  /*12e0*/  VIADD R227, R205.reuse, 0xe0 ;  /* 0x000000e0cde37836 */ /* 0x040fe20000000000 */
[----:B------:R-:W-:Y:S01]  /*12f0*/  STL [R1+0x448], R6 ;  /* 0x0004480601007387 */ /* 0x000fe20000100800 */
[----:B------:R-:W-:-:S02]  /*1300*/  VIADD R220, R205, 0xe8 ;  /* 0x000000e8cddc7836 */ /* 0x000fc40000000000 */
[C---:B-1----:R-:W-:Y:S01]  /*1310*/  VIADD R4, R205.reuse, 0xf0 ;  /* 0x000000f0cd047836 */ /* 0x042fe20000000000 */
[----:B------:R0:W-:Y:S01]  /*1320*/  STL [R1+0x4f8], R7 ;  /* 0x0004f80701007387 */ /* 0x0001e20000100800 */
[C---:B------:R-:W-:Y:S02]  /*1330*/  VIADD R152, R22.reuse, 0x20 ;  /* 0x0000002016987836 */ /* 0x040fe40000000000 */
        /* <DEDUP_REMOVED lines=10> */
[----:B------:R-:W-:Y:S01]  /*13e0*/  VIADD R173, R22, 0xe0 ;  /* 0x000000e016ad7836 */ /* 0x000fe20000000000 */
[----:B------:R-:W-:Y:S01]  /*13f0*/  SHF.R.S32.HI R197, RZ, 0x1f, R172 ;  /* 0x0000001fffc57819 */ /* 0x000fe200000114ac */
[C---:B------:R-:W-:Y:S01]  /*1400*/  VIADD R200, R198.reuse, 0x40 ;  /* 0x00000040c6c87836 */ /* 0x040fe20000000000 */
[----:B------:R2:W-:Y:S01]  /*1410*/  STL [R1+0x4ec], R7 ;  /* 0x0004ec0701007387 */ /* 0x0005e20000100800 */
[----:B------:R-:W-:Y:S01]  /*1420*/  VIADD R201, R198, 0xc0 ;  /* 0x000000c0c6c97836 */ /* 0x000fe20000000000 */
[----:B-1----:R-:W-:Y:S01]  /*1430*/  SHF.R.S32.HI R29, RZ, 0x1f, R29 ;  /* 0x0000001fff1d7819 */ /* 0x002fe2000001141d */
[----:B------:R-:W-:Y:S01]  /*1440*/  VIADD R218, R205, 0x30 ;  /* 0x00000030cdda7836 */ /* 0x000fe20000000000 */
[----:B------:R1:W-:Y:S01]  /*1450*/  STL [R1+0x47c], R24 ;  /* 0x00047c1801007387 */ /* 0x0003e20000100800 */
[----:B------:R-:W-:-:S02]  /*1460*/  SHF.R.S32.HI R196, RZ, 0x1f, R167 ;  /* 0x0000001fffc47819 */ /* 0x000fc400000114a7 */
[----:B0-----:R-:W-:Y:S01]  /*1470*/  SHF.R.S32.HI R26, RZ, 0x1f, R26 ;  /* 0x0000001fff1a7819 */ /* 0x001fe2000001141a */
[----:B------:R0:W-:Y:S01]  /*1480*/  STL [R1+0x478], R21 ;  /* 0x0004781501007387 */ /* 0x0001e20000100800 */
[----:B------:R-:W-:Y:S02]  /*1490*/  SHF.R.S32.HI R195, RZ, 0x1f, R166 ;  /* 0x0000001fffc37819 */ /* 0x000fe400000114a6 */
[----:B--2---:R-:W-:Y:S01]  /*14a0*/  SHF.R.S32.HI R7, RZ, 0x1f, R12 ;  /* 0x0000001fff077819 */ /* 0x004fe2000001140c */
[----:B------:R2:W-:Y:S01]  /*14b0*/  STL [R1+0x470], R19 ;  /* 0x0004701301007387 */ /* 0x0005e20000100800 */
[----:B------:R-:W-:Y:S02]  /*14c0*/  SHF.R.S32.HI R194, RZ, 0x1f, R165 ;  /* 0x0000001fffc27819 */ /* 0x000fe400000114a5 */
[----:B-1----:R-:W-:Y:S01]  /*14d0*/  SHF.R.S32.HI R24, RZ, 0x1f, R24 ;  /* 0x0000001fff187819 */ /* 0x002fe20000011418 */
        /* <DEDUP_REMOVED lines=11> */
[----:B------:R-:W-:Y:S01]  /*1590*/  SHF.R.S32.HI R8, RZ, 0x1f, R6 ;  /* 0x0000001fff087819 */ /* 0x000fe20000011406 */
[----:B------:R3:W-:Y:S01]  /*15a0*/  STL [R1+0x4d4], R7 ;  /* 0x0004d40701007387 */ /* 0x0007e20000100800 */
[----:B------:R-:W-:Y:S02]  /*15b0*/  SHF.R.S32.HI R6, RZ, 0x1f, R229 ;  /* 0x0000001fff067819 */ /* 0x000fe400000114e5 */
[----:B0-----:R-:W-:Y:S01]  /*15c0*/  SHF.R.S32.HI R14, RZ, 0x1f, R14 ;  /* 0x0000001fff0e7819 */ /* 0x001fe2000001140e */
[----:B------:R0:W-:Y:S01]  /*15d0*/  STL [R1+0x454], R10 ;  /* 0x0004540a01007387 */ /* 0x0001e20000100800 */
[----:B--2---:R-:W-:Y:S02]  /*15e0*/  SHF.R.S32.HI R13, RZ, 0x1f, R13 ;  /* 0x0000001fff0d7819 */ /* 0x004fe4000001140d */
[----:B-1----:R-:W-:Y:S01]  /*15f0*/  SHF.R.S32.HI R11, RZ, 0x1f, R11 ;  /* 0x0000001fff0b7819 */ /* 0x002fe2000001140b */
[----:B------:R-:W-:Y:S01]  /*1600*/  STL [R1+0x490], R0 ;  /* 0x0004900001007387 */ /* 0x000fe20000100800 */
[----:B------:R-:W-:-:S02]  /*1610*/  SHF.R.S32.HI R212, RZ, 0x1f, R201 ;  /* 0x0000001fffd47819 */ /* 0x000fc400000114c9 */
[----:B---3--:R-:W-:Y:S01]  /*1620*/  SHF.R.S32.HI R7, RZ, 0x1f, R5 ;  /* 0x0000001fff077819 */ /* 0x008fe20000011405 */
[----:B------:R1:W-:Y:S01]  /*1630*/  STL [R1+0x4c4], R6 ;  /* 0x0004c40601007387 */ /* 0x0003e20000100800 */
[----:B------:R-:W-:Y:S02]  /*1640*/  SHF.R.S32.HI R5, RZ, 0x1f, R228 ;  /* 0x0000001fff057819 */ /* 0x000fe400000114e4 */
[----:B0-----:R-:W-:Y:S01]  /*1650*/  SHF.R.S32.HI R10, RZ, 0x1f, R10 ;  /* 0x0000001fff0a7819 */ /* 0x001fe2000001140a */
[----:B------:R0:W-:Y:S04]  /*1660*/  STL [R1+0x4c8], R7 ;  /* 0x0004c80701007387 */ /* 0x0001e80000100800 */
[----:B------:R2:W-:Y:S01]  /*1670*/  STL [R1+0x4c0], R5 ;  /* 0x0004c00501007387 */ /* 0x0005e20000100800 */
[----:B-1----:R-:W-:-:S03]  /*1680*/  SHF.R.S32.HI R6, RZ, 0x1f, R220 ;  /* 0x0000001fff067819 */ /* 0x002fc600000114dc */
[----:B------:R1:W-:Y:S01]  /*1690*/  STL [R1+0x488], R28 ;  /* 0x0004881c01007387 */ /* 0x0003e20000100800 */
[----:B0-----:R-:W-:-:S03]  /*16a0*/  SHF.R.S32.HI R7, RZ, 0x1f, R227 ;  /* 0x0000001fff077819 */ /* 0x001fc600000114e3 */
[----:B------:R1:W-:Y:S01]  /*16b0*/  STL [R1+0x480], R25 ;  /* 0x0004801901007387 */ /* 0x0003e20000100800 */
[----:B--2---:R-:W-:Y:S02]  /*16c0*/  SHF.R.S32.HI R5, RZ, 0x1f, R4 ;  /* 0x0000001fff057819 */ /* 0x004fe40000011404 */
[----:B------:R-:W-:Y:S01]  /*16d0*/  SHF.R.S32.HI R4, RZ, 0x1f, R0 ;  /* 0x0000001fff047819 */ /* 0x000fe20000011400 */
[----:B------:R1:W-:Y:S01]  /*16e0*/  STL [R1+0x474], R20 ;  /* 0x0004741401007387 */ /* 0x0003e20000100800 */
[----:B------:R-:W-:-:S03]  /*16f0*/  LEA R0, R3, R204, 0x3 ;  /* 0x000000cc03007211 */ /* 0x000fc600078e18ff */
        /* <DEDUP_REMOVED lines=18> */
[----:B------:R1:W-:Y:S02]  /*1820*/  STL [R1+0x4b0], R4 ;  /* 0x0004b00401007387 */ /* 0x0003e40000100800 */
.L_x_13261:
[----:B------:R-:W-:Y:S05]  /*1830*/  YIELD ;  /* 0x0000000000007946 */ /* 0x000fea0003800000 */
[----:B------:R-:W-:Y:S01]  /*1840*/  ULDC.64 UR4, c[0x0][0xb20] ;  /* 0x0002c80000047ab9 */ /* 0x000fe20000000a00 */
[----:B012---:R-:W0:Y:S01]  /*1850*/  LDC.64 R4, c[0x0][0xb00] ;  /* 0x0002c000ff047b82 */ /* 0x007e220000000a00 */
[----:B------:R-:W-:Y:S01]  /*1860*/  ISETP.NE.U32.AND P1, PT, RZ, UR4, PT ;  /* 0x00000004ff007c0c */ /* 0x000fe2000bf25070 */
[----:B----4-:R-:W-:Y:S02]  /*1870*/  IMAD.MOV.U32 R10, RZ, RZ, RZ ;  /* 0x000000ffff0a7224 */ /* 0x010fe400078e00ff */
[----:B------:R-:W-:Y:S01]  /*1880*/  IMAD.MOV.U32 R30, RZ, RZ, RZ ;  /* 0x000000ffff1e7224 */ /* 0x000fe200078e00ff */
[----:B------:R-:W-:Y:S01]  /*1890*/  ISETP.NE.AND.EX P1, PT, RZ, UR5, PT, P1 ;  /* 0x00000005ff007c0c */ /* 0x000fe2000bf25310 */
[----:B------:R-:W-:-:S02]  /*18a0*/  ULDC.64 UR4, c[0x0][0xb10] ;  /* 0x0002c40000047ab9 */ /* 0x000fc40000000a00 */
[----:B------:R-:W-:-:S04]  /*18b0*/  ISETP.NE.U32.AND P2, PT, RZ, UR4, PT ;  /* 0x00000004ff007c0c */ /* 0x000fc8000bf45070 */
[----:B------:R-:W-:Y:S01]  /*18c0*/  ISETP.NE.AND.EX P2, PT, RZ, UR5, PT, P2 ;  /* 0x00000005ff007c0c */ /* 0x000fe2000bf45320 */
[----:B------:R-:W-:Y:S02]  /*18d0*/  ULDC.64 UR4, c[0x0][0xb00] ;  /* 0x0002c00000047ab9 */ /* 0x000fe40000000a00 */
[----:B------:R-:W-:-:S03]  /*18e0*/  ISETP.NE.U32.AND P0, PT, RZ, UR4, PT ;  /* 0x00000004ff007c0c */ /* 0x000fc6000bf05070 */
[----:B---3--:R-:W1:Y:S01]  /*18f0*/  @P1 LDC.64 R6, c[0x0][0xb20] ;  /* 0x0002c800ff061b82 */ /* 0x008e620000000a00 */
        /* <DEDUP_REMOVED lines=30> */
.L_x_13019:
        /* <DEDUP_REMOVED lines=14> */
.L_x_13020:
[----:B------:R-:W-:Y:S05]  /*1bc0*/  @!P0 BRA `(.L_x_13021) ;  /* 0x00000000000c8947 */ /* 0x000fea0003800000 */
[----:B------:R-:W2:Y:S04]  /*1bd0*/  LDG.E R0, desc[UR44][R4.64] ;  /* 0x0000002c04007981 */ /* 0x000ea8000c1e1900 */
[----:B------:R-:W2:Y:S02]  /*1be0*/  LDG.E R31, desc[UR44][R4.64+0x4] ;  /* 0x0000042c041f7981 */ /* 0x000ea4000c1e1900 */
[----:B--2---:R-:W-:-:S07]  /*1bf0*/  IMAD.IADD R31, R31, 0x1, -R0 ;  /* 0x000000011f1f7824 */ /* 0x004fce00078e0a00 */
.L_x_13021:
[----:B------:R-:W-:Y:S02]  /*1c00*/  ULDC.64 UR4, c[0x0][0xb08] ;  /* 0x0002c20000047ab9 */ /* 0x000fe40000000a00 */
[----:B------:R-:W-:-:S04]  /*1c10*/  ISETP.NE.U32.AND P0, PT, RZ, UR4, PT ;  /* 0x00000004ff007c0c */ /* 0x000fc8000bf05070 */
[----:B------:R-:W-:Y:S01]  /*1c20*/  ISETP.NE.AND.EX P0, PT, RZ, UR5, PT, P0 ;  /* 0x00000005ff007c0c */ /* 0x000fe2000bf05300 */
[----:B------:R-:W-:Y:S02]  /*1c30*/  ULDC.64 UR4, c[0x0][0xb28] ;  /* 0x0002ca0000047ab9 */ /* 0x000fe40000000a00 */
[----:B------:R-:W-:-:S04]  /*1c40*/  ISETP.NE.U32.AND P1, PT, RZ, UR4, PT ;  /* 0x00000004ff007c0c */ /* 0x000fc8000bf25070 */
[----:B------:R-:W-:-:S06]  /*1c50*/  ISETP.NE.AND.EX P1, PT, RZ, UR5, PT, P1 ;  /* 0x00000005ff007c0c */ /* 0x000fcc000bf25310 */
[----:B------:R-:W1:Y:S08]  /*1c60*/  @P0 LDC.64 R8, c[0x0][0xb08] ;  /* 0x0002c200ff080b82 */ /* 0x000e700000000a00 */
[----:B0-----:R-:W0:Y:S01]  /*1c70*/  @P1 LDC.64 R4, c[0x0][0xb28] ;  /* 0x0002ca00ff041b82 */ /* 0x001e220000000a00 */
[----:B-1----:R-:W-:-:S05]  /*1c80*/  @P0 IMAD.WIDE R8, R99, 0x4, R8 ;  /* 0x0000000463080825 */ /* 0x002fca00078e0208 */
[----:B------:R-:W2:Y:S04]  /*1c90*/  @P0 LDG.E R0, desc[UR44][R8.64] ;  /* 0x0000002c08000981 */ /* 0x000ea8000c1e1900 */
[----:B------:R-:W2:Y:S01]  /*1ca0*/  @P0 LDG.E R3, desc[UR44][R8.64+0x4] ;  /* 0x0000042c08030981 */ /* 0x000ea2000c1e1900 */
[----:B0-----:R-:W-:Y:S02]  /*1cb0*/  @P1 IMAD.WIDE R6, R99, 0x4, R4 ;  /* 0x0000000463061825 */ /* 0x001fe400078e0204 */
[----:B------:R-:W0:Y:S02]  /*1cc0*/  LDC R4, c[0x0][0x448] ;  /* 0x00011200ff047b82 */ /* 0x000e240000000800 */
[----:B-----5:R-:W-:-:S06]  /*1cd0*/  IMAD.MOV.U32 R44, RZ, RZ, R31 ;  /* 0x000000ffff2c7224 */ /* 0x020fcc00078e001f */
[----:B------:R1:W5:Y:S01]  /*1ce0*/  @P1 LDG.E R44, desc[UR44][R6.64] ;  /* 0x0000002c062c1981 */ /* 0x000362000c1e1900 */
[----:B------:R-:W-:Y:S02]  /*1cf0*/  IMAD.SHL.U32 R209, R97, 0x80, RZ ;  /* 0x0000008061d17824 */ /* 0x000fe400078e00ff */
[----:B------:R-:W-:Y:S01]  /*1d00*/  IMAD.IADD R13, R31, 0x1, -R10 ;  /* 0x000000011f0d7824 */ /* 0x000fe200078e0a0a */
[----:B0-----:R-:W-:Y:S02]  /*1d10*/  ISETP.NE.AND P1, PT, R4, 0x1, PT ;  /* 0x000000010400780c */ /* 0x001fe40003f25270 */
[----:B------:R-:W0:Y:S11]  /*1d20*/  LDC.64 R4, c[0x0][0xad8] ;  /* 0x0002b600ff047b82 */ /* 0x000e360000000a00 */
        /* <DEDUP_REMOVED lines=8> */
[----:B------:R-:W-:Y:S01]  /*1db0*/  VIADD R0, R29, 0x5f ;  /* 0x0000005f1d007836 */ /* 0x000fe20000000000 */
[----:B---3--:R-:W-:-:S03]  /*1dc0*/  @P1 SHF.R.U32.HI R3, RZ, R11, R6 ;  /* 0x0000000bff031219 */ /* 0x008fc60000011606 */
        /* <DEDUP_REMOVED lines=17> */
.L_x_13024:
[----:B------:R-:W-:-:S13]  /*1ee0*/  ISETP.NE.AND P0, PT, R5, 0x1, PT ;  /* 0x000000010500780c */ /* 0x000fda0003f05270 */
[----:B------:R-:W0:Y:S02]  /*1ef0*/  @P0 LDC.64 R6, c[0x0][0xae0] ;  /* 0x0002b800ff060b82 */ /* 0x000e240000000a00 */
[----:B0-----:R-:W-:-:S05]  /*1f00*/  @P0 IMAD.HI.U32 R6, R0, R6, RZ ;  /* 0x0000000600060227 */ /* 0x001fca00078e00ff */
[----:B------:R-:W-:-:S07]  /*1f10*/  @P0 SHF.R.U32.HI R0, RZ, R7, R6 ;  /* 0x00000007ff000219 */ /* 0x000fce0000011606 */
.L_x_13025:
[----:B------:R-:W-:Y:S05]  /*1f20*/  BSYNC B0 ;  /* 0x0000000000007941 */ /* 0x000fea0003800000 */
.L_x_13023:
[----:B------:R-:W-:-:S05]  /*1f30*/  IMAD R3, R0, R5, R5 ;  /* 0x0000000500037224 */ /* 0x000fca00078e0205 */
[----:B------:R-:W-:-:S07]  /*1f40*/  VIMNMX R4, R4, R3, PT ;  /* 0x0000000304047248 */ /* 0x000fce0003fe0100 */
.L_x_13022:
        /* <DEDUP_REMOVED lines=25> */
.L_x_13028:
[----:B------:R-:W-:-:S13]  /*20e0*/  ISETP.NE.AND P0, PT, R5, 0x1, PT ;  /* 0x000000010500780c */ /* 0x000fda0003f05270 */
[----:B------:R-:W0:Y:S02]  /*20f0*/  @P0 LDC.64 R6, c[0x0][0xae0] ;  /* 0x0002b800ff060b82 */ /* 0x000e240000000a00 */
[----:B0-----:R-:W-:-:S05]  /*2100*/  @P0 IMAD.HI.U32 R6, R0, R6, RZ ;  /* 0x0000000600060227 */ /* 0x001fca00078e00ff */
[----:B------:R-:W-:-:S07]  /*2110*/  @P0 SHF.R.U32.HI R0, RZ, R7, R6 ;  /* 0x00000007ff000219 */ /* 0x000fce0000011606 */
.L_x_13029:
[----:B------:R-:W-:Y:S05]  /*2120*/  BSYNC B0 ;  /* 0x0000000000007941 */ /* 0x000fea0003800000 */
.L_x_13027:
[----:B------:R-:W-:-:S05]  /*2130*/  IMAD R0, R0, R5, RZ ;  /* 0x0000000500007224 */ /* 0x000fca00078e02ff */
[----:B------:R-:W-:-:S07]  /*2140*/  VIMNMX R3, R3, R0, !PT ;  /* 0x0000000003037248 */ /* 0x000fce0007fe0100 */
.L_x_13026:
[----:B------:R-:W-:Y:S01]  /*2150*/  IMAD.HI R3, R3, 0x2aaaaaab, RZ ;  /* 0x2aaaaaab03037827 */ /* 0x000fe200078e02ff */
[----:B------:R-:W-:Y:S01]  /*2160*/  BSSY B0, `(.L_x_13030) ;  /* 0x0000028000007945 */ /* 0x000fe20003800000 */
[----:B------:R-:W-:Y:S02]  /*2170*/  LOP3.LUT R219, R210, 0xff, RZ, 0xc0, !PT ;  /* 0x000000ffd2db7812 */ /* 0x000fe400078ec0ff */
[----:B------:R-:W-:Y:S02]  /*2180*/  SHF.R.U32.HI R210, RZ, 0x10, R210 ;  /* 0x00000010ffd27819 */ /* 0x000fe400000116d2 */
[----:B------:R-:W-:-:S04]  /*2190*/  SHF.R.U32.HI R0, RZ, 0x1f, R3 ;  /* 0x0000001fff007819 */ /* 0x000fc80000011603 */
[----:B------:R-:W-:-:S04]  /*21a0*/  LEA.HI.SX32 R0, R3, R0, 0x1c ;  /* 0x0000000003007211 */ /* 0x000fc800078fe2ff */
[----:B------:R-:W-:Y:S01]  /*21b0*/  VIMNMX R9, RZ, R0, !PT ;  /* 0x00000000ff097248 */ /* 0x000fe20007fe0100 */
[----:B------:R-:W-:-:S03]  /*21c0*/  IMAD.MOV.U32 R0, RZ, RZ, RZ ;  /* 0x000000ffff007224 */ /* 0x000fc600078e00ff */
        /* <DEDUP_REMOVED lines=33> */
.L_x_13031:
[----:B------:R-:W-:Y:S05]  /*23e0*/  BSYNC B0 ;  /* 0x0000000000007941 */ /* 0x000fea0003800000 */
.L_x_13030:
        /* <DEDUP_REMOVED lines=37> */
.L_x_13034:
[----:B------:R-:W-:Y:S05]  /*2640*/  BSYNC B6 ;  /* 0x0000000000067941 */ /* 0x000fea0003800000 */
.L_x_13033:
        /* <DEDUP_REMOVED lines=20> */
.L_x_13036:
[----:B------:R-:W-:Y:S05]  /*2790*/  BSYNC B6 ;  /* 0x0000000000067941 */ /* 0x000fea0003800000 */
.L_x_13035:
[----:B------:R-:W-:Y:S01]  /*27a0*/  ULDC.64 UR4, c[0x0][0xaf0] ;  /* 0x0002bc0000047ab9 */ /* 0x000fe20000000a00 */
[----:B------:R-:W2:Y:S01]  /*27b0*/  LDL R34, [R1+0x498] ;  /* 0x0004980001227983 */ /* 0x000ea20000100800 */
[----:B------:R-:W-:Y:S01]  /*27c0*/  ISETP.NE.U32.AND P0, PT, RZ, UR4, PT ;  /* 0x00000004ff007c0c */ /* 0x000fe2000bf05070 */
[----:B------:R-:W-:Y:S02]  /*27d0*/  IMAD.MOV.U32 R0, RZ, RZ, R99 ;  /* 0x000000ffff007224 */ /* 0x000fe400078e0063 */
[----:B------:R-:W3:Y:S01]  /*27e0*/  LDL R32, [R1+0x4a4] ;  /* 0x0004a40001207983 */ /* 0x000ee20000100800 */
[----:B------:R-:W-:Y:S01]  /*27f0*/  ISETP.NE.AND.EX P0, PT, RZ, UR5, PT, P0 ;  /* 0x00000005ff007c0c */ /* 0x000fe2000bf05300 */
[----:B------:R-:W-:Y:S01]  /*2800*/  ULDC UR8, c[0x0][0x320] ;  /* 0x0000c80000087ab9 */ /* 0x000fe20000000800 */
[----:B------:R-:W-:Y:S01]  /*2810*/  SHF.R.S32.HI R3, RZ, 0x1f, R158 ;  /* 0x0000001fff037819 */ /* 0x000fe2000001149e */
[----:B------:R-:W0:Y:S01]  /*2820*/  S2R R33, SR_TID.X ;  /* 0x0000000000217919 */ /* 0x000e220000002100 */
[----:B------:R-:W1:Y:S01]  /*2830*/  LDC R11, c[0x0][0x3f4] ;  /* 0x0000fd00ff0b7b82 */ /* 0x000e620000000800 */
[----:B------:R-:W-:Y:S01]  /*2840*/  ULDC.64 UR4, c[0x0][0x3f8] ;  /* 0x0000fe0000047ab9 */ /* 0x000fe20000000a00 */
[----:B------:R-:W-:Y:S01]  /*2850*/  SHF.R.S32.HI R155, RZ, 0x1f, R154 ;  /* 0x0000001fff9b7819 */ /* 0x000fe2000001149a */
[----:B------:R-:W-:-:S06]  /*2860*/  ULDC.64 UR6, c[0x0][0x408] ;  /* 0x0001020000067ab9 */ /* 0x000fcc0000000a00 */
[----:B------:R-:W4:Y:S02]  /*2870*/  @P0 LDC.64 R4, c[0x0][0xaf0] ;  /* 0x0002bc00ff040b82 */ /* 0x000f240000000a00 */
[----:B----4-:R-:W-:-:S05]  /*2880*/  @P0 IMAD.WIDE R4, R99, 0x4, R4 ;  /* 0x0000000463040825 */ /* 0x010fca00078e0204 */
[----:B------:R4:W3:Y:S01]  /*2890*/  @P0 LDG.E R0, desc[UR44][R4.64] ;  /* 0x0000002c04000981 */ /* 0x0008e2000c1e1900 */
[----:B------:R-:W-:Y:S01]  /*28a0*/  ISETP.GE.AND P1, PT, R152, UR8, PT ;  /* 0x0000000898007c0c */ /* 0x000fe2000bf26270 */
[C---:B------:R-:W-:Y:S01]  /*28b0*/  IMAD R7, R3.reuse, UR4, RZ ;  /* 0x0000000403077c24 */ /* 0x040fe2000f8e02ff */
[----:B0-----:R-:W-:Y:S01]  /*28c0*/  SHF.R.U32.HI R33, RZ, 0x7, R33 ;  /* 0x00000007ff217819 */ /* 0x001fe20000011621 */
[----:B------:R-:W-:Y:S01]  /*28d0*/  IMAD R9, R3, UR6, RZ ;  /* 0x0000000603097c24 */ /* 0x000fe2000f8e02ff */
[----:B------:R-:W-:Y:S01]  /*28e0*/  SEL R3, RZ, 0xffffffff, P1 ;  /* 0xffffffffff037807 */ /* 0x000fe20000800000 */
[----:B------:R-:W-:Y:S01]  /*28f0*/  IMAD.WIDE.U32 R18, R158, UR4, R154 ;  /* 0x000000049e127c25 */ /* 0x000fe2000f8e009a */
[----:B------:R-:W-:Y:S02]  /*2900*/  ISETP.GE.AND P0, PT, R22, UR8, PT ;  /* 0x0000000816007c0c */ /* 0x000fe4000bf06270 */
[----:B------:R-:W-:Y:S01]  /*2910*/  ISETP.NE.AND P6, PT, R33, 0x1, PT ;  /* 0x000000012100780c */ /* 0x000fe20003fc5270 */
[C---:B------:R-:W-:Y:S01]  /*2920*/  IMAD R7, R158.reuse, UR5, R7 ;  /* 0x000000059e077c24 */ /* 0x040fe2000f8e0207 */
[----:B----4-:R-:W-:Y:S01]  /*2930*/  SEL R4, RZ, 0x1, P0 ;  /* 0x00000001ff047807 */ /* 0x010fe20000000000 */
[----:B------:R-:W-:Y:S01]  /*2940*/  IMAD.WIDE.U32 R20, R158, UR4, R22 ;  /* 0x000000049e147c25 */ /* 0x000fe2000f8e0016 */
[----:B------:R-:W-:-:S02]  /*2950*/  ISETP.GE.AND P0, PT, R172, UR8, PT ;  /* 0x00000008ac007c0c */ /* 0x000fc4000bf06270 */
[----:B------:R-:W-:Y:S01]  /*2960*/  ISETP.GE.AND P1, PT, R167, UR8, PT ;  /* 0x00000008a7007c0c */ /* 0x000fe2000bf26270 */
[----:B------:R-:W-:Y:S01]  /*2970*/  IMAD.SHL.U32 R5, R3, 0x2, RZ ;  /* 0x0000000203057824 */ /* 0x000fe200078e00ff */
[----:B------:R-:W-:Y:S01]  /*2980*/  ISETP.GE.AND P2, PT, R173, UR8, PT ;  /* 0x00000008ad007c0c */ /* 0x000fe2000bf46270 */
[----:B------:R-:W-:Y:S01]  /*2990*/  IMAD.IADD R3, R30, 0x1, R31 ;  /* 0x000000011e037824 */ /* 0x000fe200078e021f */
[----:B------:R-:W-:Y:S01]  /*29a0*/  SEL R6, RZ, 0x8, P1 ;  /* 0x00000008ff067807 */ /* 0x000fe20000800000 */
[----:B------:R-:W-:Y:S01]  /*29b0*/  IMAD.IADD R19, R19, 0x1, R7 ;  /* 0x0000000113137824 */ /* 0x000fe200078e0207 */
[----:B------:R-:W-:Y:S01]  /*29c0*/  LOP3.LUT R4, R5, 0x2, R4, 0xe2, !PT ;  /* 0x0000000205047812 */ /* 0x000fe200078ee204 */
[----:B------:R-:W-:Y:S01]  /*29d0*/  IMAD.IADD R21, R7, 0x1, R21 ;  /* 0x0000000107157824 */ /* 0x000fe200078e0215 */
[----:B-----5:R-:W-:Y:S01]  /*29e0*/  SHF.R.S32.HI R7, RZ, 0x1f, R44 ;  /* 0x0000001fff077819 */ /* 0x020fe2000001142c */
[----:B------:R-:W-:Y:S01]  /*29f0*/  IMAD.WIDE.U32 R24, R158, UR6, R154 ;  /* 0x000000069e187c25 */ /* 0x000fe2000f8e009a */
[----:B------:R-:W-:-:S02]  /*2a00*/  SEL R5, RZ, 0x4, P0 ;  /* 0x00000004ff057807 */ /* 0x000fc40000000000 */
[----:B------:R-:W-:Y:S01]  /*2a10*/  ISETP.GE.AND P0, PT, R166, UR8, PT ;  /* 0x00000008a6007c0c */ /* 0x000fe2000bf06270 */
[C---:B------:R-:W-:Y:S01]  /*2a20*/  IMAD R9, R158.reuse, UR7, R9 ;  /* 0x000000079e097c24 */ /* 0x040fe2000f8e0209 */
[----:B------:R-:W-:Y:S01]  /*2a30*/  ISETP.GE.AND P1, PT, R165, UR8, PT ;  /* 0x00000008a5007c0c */ /* 0x000fe2000bf26270 */
[----:B------:R-:W-:Y:S01]  /*2a40*/  IMAD.WIDE.U32 R30, R158, UR6, R22 ;  /* 0x000000069e1e7c25 */ /* 0x000fe2000f8e0016 */
[----:B------:R-:W-:Y:S02]  /*2a50*/  LOP3.LUT R4, R6, R4, R5, 0xfe, !PT ;  /* 0x0000000406047212 */ /* 0x000fe400078efe05 */
[----:B------:R-:W-:Y:S01]  /*2a60*/  SEL R5, RZ, 0x10, P0 ;  /* 0x00000010ff057807 */ /* 0x000fe20000000000 */
[----:B------:R-:W-:Y:S01]  /*2a70*/  IMAD.IADD R25, R25, 0x1, R9 ;  /* 0x0000000119197824 */ /* 0x000fe200078e0209 */
[----:B------:R-:W-:Y:S01]  /*2a80*/  SEL R6, RZ, 0x20, P1 ;  /* 0x00000020ff067807 */ /* 0x000fe20000800000 */
[----:B------:R-:W-:Y:S01]  /*2a90*/  IMAD.IADD R31, R9, 0x1, R31 ;  /* 0x00000001091f7824 */ /* 0x000fe200078e021f */
[----:B------:R-:W-:Y:S01]  /*2aa0*/  ISETP.GE.AND P0, PT, R174, UR8, PT ;  /* 0x00000008ae007c0c */ /* 0x000fe2000bf06270 */
[C---:B------:R-:W-:Y:S01]  /*2ab0*/  IMAD R9, R7.reuse, UR4, RZ ;  /* 0x0000000407097c24 */ /* 0x040fe2000f8e02ff */
[----:B-1----:R-:W-:Y:S01]  /*2ac0*/  ISETP.GE.AND P1, PT, R22, R11, PT ;  /* 0x0000000b1600720c */ /* 0x002fe20003f26270 */
[----:B------:R-:W-:Y:S01]  /*2ad0*/  IMAD R7, R7, UR6, RZ ;  /* 0x0000000607077c24 */ /* 0x000fe2000f8e02ff */
[----:B------:R-:W-:Y:S01]  /*2ae0*/  LOP3.LUT R4, R6, R4, R5, 0xfe, !PT ;  /* 0x0000000406047212 */ /* 0x000fe200078efe05 */
[C---:B------:R-:W-:Y:S01]  /*2af0*/  IMAD R9, R44.reuse, UR5, R9 ;  /* 0x000000052c097c24 */ /* 0x040fe2000f8e0209 */
[----:B------:R-:W-:Y:S01]  /*2b00*/  SEL R51, RZ, 0x40, P0 ;  /* 0x00000040ff337807 */ /* 0x000fe20000000000 */
[----:B------:R-:W-:Y:S01]  /*2b10*/  IMAD.WIDE.U32 R18, R44, UR4, R18 ;  /* 0x000000042c127c25 */ /* 0x000fe2000f8e0012 */
[----:B------:R-:W-:-:S03]  /*2b20*/  SEL R5, RZ, 0x7fff80, P2 ;  /* 0x007fff80ff057807 */ /* 0x000fc60001000000 */
[----:B------:R-:W-:Y:S01]  /*2b30*/  IMAD.WIDE.U32 R20, R44, UR4, R20 ;  /* 0x000000042c147c25 */ /* 0x000fe2000f8e0014 */
[----:B------:R-:W-:-:S03]  /*2b40*/  LOP3.LUT R51, R5, R4, R51, 0xfe, !PT ;  /* 0x0000000405337212 */ /* 0x000fc600078efe33 */
[C---:B------:R-:W-:Y:S01]  /*2b50*/  IMAD R63, R44.reuse, UR7, R7 ;  /* 0x000000072c3f7c24 */ /* 0x040fe2000f8e0207 */
[----:B------:R-:W-:Y:S01]  /*2b60*/  SEL R7, R11, RZ, P1 ;  /* 0x000000ff0b077207 */ /* 0x000fe20000800000 */
[----:B------:R-:W-:Y:S01]  /*2b70*/  IMAD.WIDE.U32 R24, R44, UR6, R24 ;  /* 0x000000062c187c25 */ /* 0x000fe2000f8e0018 */
[----:B------:R-:W-:-:S03]  /*2b80*/  PRMT R68, R51, 0x8880, RZ ;  /* 0x0000888033447816 */ /* 0x000fc600000000ff */
[----:B------:R-:W-:Y:S01]  /*2b90*/  IMAD.WIDE.U32 R30, R44, UR6, R30 ;  /* 0x000000062c1e7c25 */ /* 0x000fe2000f8e001e */
[----:B------:R-:W-:Y:S05]  /*2ba0*/  @!P6 WARPSYNC.ALL ;  /* 0x000000000000e948 */ /* 0x000fea0003800000 */
[----:B------:R-:W-:Y:S01]  /*2bb0*/  ULDC UR4, c[0x0][0x2f4] ;  /* 0x0000bd0000047ab9 */ /* 0x000fe20000000800 */
[----:B------:R-:W-:Y:S01]  /*2bc0*/  IMAD.IADD R7, R22, 0x1, R7 ;  /* 0x0000000116077824 */ /* 0x000fe200078e0207 */
[----:B------:R-:W-:Y:S01]  /*2bd0*/  ISETP.GE.AND P3, PT, R152, UR4, PT ;  /* 0x0000000498007c0c */ /* 0x000fe2000bf66270 */
[----:B------:R-:W-:Y:S01]  /*2be0*/  IMAD.MOV.U32 R55, RZ, RZ, 0x20 ;  /* 0x00000020ff377424 */ /* 0x000fe200078e00ff */
[----:B------:R-:W-:Y:S01]  /*2bf0*/  ISETP.GE.AND P0, PT, R22, UR4, PT ;  /* 0x0000000416007c0c */ /* 0x000fe2000bf06270 */
[----:B------:R-:W-:Y:S01]  /*2c00*/  IMAD.U32 R58, RZ, RZ, UR38 ;  /* 0x00000026ff3a7e24 */ /* 0x000fe2000f8e00ff */
[----:B------:R-:W-:Y:S01]  /*2c10*/  SEL R6, RZ, 0xffffffff, P3 ;  /* 0xffffffffff067807 */ /* 0x000fe20001800000 */
[----:B------:R-:W-:Y:S01]  /*2c20*/  IMAD.IADD R62, R25, 0x1, R63 ;  /* 0x00000001193e7824 */ /* 0x000fe200078e023f */
[----:B------:R-:W-:Y:S01]  /*2c30*/  SHF.R.S32.HI R4, RZ, 0x1f, R7 ;  /* 0x0000001fff047819 */ /* 0x000fe20000011407 */
[----:B------:R-:W-:Y:S01]  /*2c40*/  VIADD R54, R33, 0x8 ;  /* 0x0000000821367836 */ /* 0x000fe20000000000 */
[----:B------:R-:W-:Y:S01]  /*2c50*/  SHF.L.U32 R11, R6, 0x1, RZ ;  /* 0x00000001060b7819 */ /* 0x000fe200000006ff */
[----:B------:R-:W-:Y:S01]  /*2c60*/  IMAD.IADD R60, R19, 0x1, R9 ;  /* 0x00000001133c7824 */ /* 0x000fe200078e0209 */
[----:B------:R-:W-:Y:S01]  /*2c70*/  LEA.HI R7, R4, R7, RZ, 0x3 ;  /* 0x0000000704077211 */ /* 0x000fe200078f18ff */
[----:B------:R-:W-:Y:S01]  /*2c80*/  IMAD.IADD R61, R9, 0x1, R21 ;  /* 0x00000001093d7824 */ /* 0x000fe200078e0215 */
[----:B------:R-:W-:Y:S01]  /*2c90*/  SEL R52, RZ, 0x1, P0 ;  /* 0x00000001ff347807 */ /* 0x000fe20000000000 */
[----:B------:R-:W-:Y:S01]  /*2ca0*/  IMAD.IADD R63, R63, 0x1, R31 ;  /* 0x000000013f3f7824 */ /* 0x000fe200078e021f */
[----:B------:R-:W-:-:S02]  /*2cb0*/  LOP3.LUT R58, R58, 0x1, RZ, 0xfc, !PT ;  /* 0x000000013a3a7812 */ /* 0x000fc400078efcff */
[----:B------:R-:W-:Y:S02]  /*2cc0*/  LOP3.LUT R52, R11, 0x2, R52, 0xe2, !PT ;  /* 0x000000020b347812 */ /* 0x000fe400078ee234 */
[----:B------:R-:W-:Y:S02]  /*2cd0*/  SHF.R.S32.HI R65, RZ, 0x3, R7 ;  /* 0x00000003ff417819 */ /* 0x000fe40000011407 */
[----:B------:R-:W-:Y:S01]  /*2ce0*/  PRMT R68, R68, 0x7710, RZ ;  /* 0x0000771044447816 */ /* 0x000fe200000000ff */
[C---:B--2---:R-:W-:Y:S01]  /*2cf0*/  IMAD.SHL.U32 R50, R34.reuse, 0x40, RZ ;  /* 0x0000004022327824 */ /* 0x044fe200078e00ff */
[----:B------:R-:W-:Y:S01]  /*2d00*/  @!P6 BAR.SYNC.DEFER_BLOCKING 0x9, 0x100 ;  /* 0x024400000000eb1d */ /* 0x000fe20000010000 */
[----:B------:R-:W-:Y:S01]  /*2d10*/  LOP3.LUT P0, RZ, R34, 0x4, RZ, 0xc0, !PT ;  /* 0x0000000422ff7812 */ /* 0x000fe2000780c0ff */
[----:B---3--:R-:W-:Y:S02]  /*2d20*/  IMAD R57, R32, 0x40, R158 ;  /* 0x0000004020397824 */ /* 0x008fe400078e029e */
[----:B------:R-:W-:-:S02]  /*2d30*/  LOP3.LUT R50, R50, 0x1c0, RZ, 0xc0, !PT ;  /* 0x000001c032327812 */ /* 0x000fc400078ec0ff */
[----:B------:R-:W-:Y:S02]  /*2d40*/  SEL R55, R55, 0xffffffe0, !P0 ;  /* 0xffffffe037377807 */ /* 0x000fe40004000000 */
[----:B------:R-:W-:Y:S02]  /*2d50*/  SHF.R.U32.HI R53, RZ, 0x3, R50 ;  /* 0x00000003ff357819 */ /* 0x000fe40000011632 */
[C---:B------:R-:W-:Y:S02]  /*2d60*/  LOP3.LUT R6, R50.reuse, 0x18, R22, 0xf8, !PT ;  /* 0x0000001832067812 */ /* 0x040fe400078ef816 */
[----:B------:R-:W-:Y:S02]  /*2d70*/  LOP3.LUT R4, R50, 0x38, R7, 0xf8, !PT ;  /* 0x0000003832047812 */ /* 0x000fe400078ef807 */
[-C--:B------:R-:W-:Y:S02]  /*2d80*/  LOP3.LUT R6, R6, R53.reuse, RZ, 0x3c, !PT ;  /* 0x0000003506067212 */ /* 0x080fe400078e3cff */
[----:B------:R-:W-:-:S03]  /*2d90*/  LOP3.LUT R4, R4, R53, RZ, 0x3c, !PT ;  /* 0x0000003504047212 */ /* 0x000fc600078e3cff */
[C---:B------:R-:W-:Y:S01]  /*2da0*/  IMAD R56, R203.reuse, 0x200, R6 ;  /* 0x00000200cb387824 */ /* 0x040fe200078e0206 */
[----:B------:R-:W-:Y:S01]  /*2db0*/  LOP3.LUT R6, R206, 0x38, R7, 0xf8, !PT ;  /* 0x00000038ce067812 */ /* 0x000fe200078ef807 */
[----:B------:R-:W-:Y:S02]  /*2dc0*/  IMAD R66, R203, 0x200, R4 ;  /* 0x00000200cb427824 */ /* 0x000fe400078e0204 */
[----:B------:R-:W-:Y:S01]  /*2dd0*/  IMAD.IADD R59, R55, 0x1, R56 ;  /* 0x00000001373b7824 */ /* 0x000fe200078e0238 */
[----:B------:R-:W-:-:S05]  /*2de0*/  LOP3.LUT R67, R6, R207, RZ, 0x3c, !PT ;  /* 0x000000cf06437212 */ /* 0x000fca00078e3cff */
[----:B------:R-:W-:Y:S01]  /*2df0*/  IMAD.IADD R67, R208, 0x1, R67 ;  /* 0x00000001d0437824 */ /* 0x000fe200078e0243 */
[----:B------:R-:W-:-:S07]  /*2e00*/  SHF.R.S32.HI R64, RZ, 0x1f, R0 ;  /* 0x0000001fff407819 */ /* 0x000fce0000011400 */
.L_x_13092:
[----:B------:R-:W0:Y:S01]  /*2e10*/  LDC R75, c[0x0][0x430] ;  /* 0x00010c00ff4b7b82 */ /* 0x000e220000000800 */
[----:B------:R-:W-:Y:S01]  /*2e20*/  VIADD R48, R48, 0xffffffff ;  /* 0xffffffff30307836 */ /* 0x000fe20000000000 */
[----:B------:R-:W-:-:S03]  /*2e30*/  MOV R74, RZ ;  /* 0x000000ff004a7202 */ /* 0x000fc60000000f00 */
        /* <DEDUP_REMOVED lines=26> */
[C---:B------:R-:W-:Y:S01]  /*2fe0*/  IMAD R84, R153.reuse, 0x1800, R56 ;  /* 0x0000180099547824 */ /* 0x040fe200078e0238 */
        /* <DEDUP_REMOVED lines=44> */
[----:B------:R-:W-:Y:S02]  /*32b0*/  CS2R R72, SRZ ;  /* 0x0000000000487805 */ /* 0x000fe4000001ff00 */
[----:B------:R-:W-:-:S13]  /*32c0*/  ISETP.GE.AND P0, PT, R158, R78, PT ;  /* 0x0000004e9e00720c */ /* 0x000fda0003f06270 */
[----:B------:R-:W-:Y:S05]  /*32d0*/  @P0 BRA `(.L_x_13041) ;  /* 0x0000000000680947 */ /* 0x000fea0003800000 */
[----:B------:R-:W-:Y:S01]  /*32e0*/  IMAD.MOV.U32 R4, RZ, RZ, R18 ;  /* 0x000000ffff047224 */ /* 0x000fe200078e0012 */
[----:B------:R-:W-:Y:S01]  /*32f0*/  ULDC.64 UR4, c[0x0][0x3e8] ;  /* 0x0000fa0000047ab9 */ /* 0x000fe20000000a00 */
[----:B------:R-:W-:Y:S01]  /*3300*/  IMAD.MOV.U32 R5, RZ, RZ, R60 ;  /* 0x000000ffff057224 */ /* 0x000fe200078e003c */
[----:B------:R-:W-:Y:S01]  /*3310*/  ISETP.GE.AND P4, PT, R164, R81, PT ;  /* 0x00000051a400720c */ /* 0x000fe20003f86270 */
[----:B------:R-:W-:Y:S01]  /*3320*/  IMAD R33, R69, 0x60, RZ ;  /* 0x0000006045217824 */ /* 0x000fe200078e02ff */
[----:B------:R-:W-:Y:S01]  /*3330*/  CS2R R42, SRZ ;  /* 0x00000000002a7805 */ /* 0x000fe2000001ff00 */
[----:B------:R-:W-:Y:S01]  /*3340*/  IMAD.WIDE.U32 R6, R14, 0x60, R4 ;  /* 0x000000600e067825 */ /* 0x000fe200078e0004 */
[----:B------:R-:W-:Y:S02]  /*3350*/  CS2R R38, SRZ ;  /* 0x0000000000267805 */ /* 0x000fe4000001ff00 */
[----:B------:R-:W-:Y:S02]  /*3360*/  CS2R R72, SRZ ;  /* 0x0000000000487805 */ /* 0x000fe4000001ff00 */
[----:B------:R-:W-:Y:S01]  /*3370*/  CS2R R40, SRZ ;  /* 0x0000000000287805 */ /* 0x000fe2000001ff00 */
[----:B------:R-:W-:Y:S01]  /*3380*/  IMAD.IADD R5, R7, 0x1, R33 ;  /* 0x0000000107057824 */ /* 0x000fe200078e0221 */
[----:B------:R-:W-:Y:S01]  /*3390*/  LEA R4, P3, R6, UR4, 0x1 ;  /* 0x0000000406047c11 */ /* 0x000fe2000f8608ff */
[----:B------:R-:W-:-:S02]  /*33a0*/  IMAD.MOV.U32 R32, RZ, RZ, R24 ;  /* 0x000000ffff207224 */ /* 0x000fc400078e0018 */
[----:B------:R-:W-:Y:S01]  /*33b0*/  IMAD.MOV.U32 R33, RZ, RZ, R62 ;  /* 0x000000ffff217224 */ /* 0x000fe200078e003e */
[----:B------:R-:W-:Y:S01]  /*33c0*/  LEA.HI.X R5, R6, UR5, R5, 0x1, P3 ;  /* 0x0000000506057c11 */ /* 0x000fe200098f0c05 */
[----:B------:R-:W-:Y:S01]  /*33d0*/  IMAD R7, R82, 0x60, RZ ;  /* 0x0000006052077824 */ /* 0x000fe200078e02ff */
[----:B------:R-:W-:Y:S01]  /*33e0*/  ISETP.GE.AND P3, PT, R154, R81, PT ;  /* 0x000000519a00720c */ /* 0x000fe20003f66270 */
[----:B------:R-:W-:Y:S01]  /*33f0*/  IMAD.WIDE.U32 R32, R70, 0x60, R32 ;  /* 0x0000006046207825 */ /* 0x000fe200078e0020 */
[----:B------:R-:W-:Y:S01]  /*3400*/  ULDC.64 UR4, c[0x0][0x400] ;  /* 0x0001000000047ab9 */ /* 0x000fe20000000a00 */
[----:B------:R0:W5:Y:S02]  /*3410*/  @!P4 LDG.E.64 R38, desc[UR44][R4.64+0x20] ;  /* 0x0000202c0426c981 */ /* 0x000164000c1e1b00 */
[----:B------:R-:W-:Y:S01]  /*3420*/  IMAD.IADD R7, R33, 0x1, R7 ;  /* 0x0000000121077824 */ /* 0x000fe200078e0207 */
[----:B------:R-:W-:-:S04]  /*3430*/  LEA R6, P5, R32, UR4, 0x1 ;  /* 0x0000000420067c11 */ /* 0x000fc8000f8a08ff */
[----:B------:R-:W-:-:S03]  /*3440*/  LEA.HI.X R7, R32, UR5, R7, 0x1, P5 ;  /* 0x0000000520077c11 */ /* 0x000fc6000a8f0c07 */
[----:B------:R0:W5:Y:S04]  /*3450*/  @!P3 LDG.E.64 R42, desc[UR44][R4.64] ;  /* 0x0000002c042ab981 */ /* 0x000168000c1e1b00 */
[----:B------:R0:W5:Y:S04]  /*3460*/  @!P3 LDG.E.64 R72, desc[UR44][R6.64] ;  /* 0x0000002c0648b981 */ /* 0x000168000c1e1b00 */
[----:B------:R0:W5:Y:S02]  /*3470*/  @!P4 LDG.E.64 R40, desc[UR44][R6.64+0x20] ;  /* 0x0000202c0628c981 */ /* 0x000164000c1e1b00 */
.L_x_13041:
[----:B------:R-:W-:Y:S05]  /*3480*/  BSYNC B1 ;  /* 0x0000000000017941 */ /* 0x000fea0003800000 */
.L_x_13040:
[----:B------:R-:W-:Y:S01]  /*3490*/  ISETP.GE.AND P4, PT, R175, R78, PT ;  /* 0x0000004eaf00720c */ /* 0x000fe20003f86270 */
[----:B------:R-:W-:Y:S01]  /*34a0*/  BSSY B1, `(.L_x_13042) ;  /* 0x0000023000017945 */ /* 0x000fe20003800000 */
[----:B------:R-:W-:Y:S02]  /*34b0*/  CS2R R34, SRZ ;  /* 0x0000000000227805 */ /* 0x000fe4000001ff00 */
[----:B------:R-:W-:Y:S01]  /*34c0*/  CS2R R32, SRZ ;  /* 0x0000000000207805 */ /* 0x000fe2000001ff00 */
[----:B-----5:R-:W-:Y:S01]  /*34d0*/  IMAD.MOV.U32 R85, RZ, RZ, R38 ;  /* 0x000000ffff557224 */ /* 0x020fe200078e0026 */
[----:B------:R-:W-:Y:S01]  /*34e0*/  CS2R R36, SRZ ;  /* 0x0000000000247805 */ /* 0x000fe2000001ff00 */
[----:B------:R-:W-:-:S06]  /*34f0*/  IMAD.MOV.U32 R86, RZ, RZ, R39 ;  /* 0x000000ffff567224 */ /* 0x000fcc00078e0027 */
[----:B------:R-:W-:Y:S05]  /*3500*/  @P4 BRA `(.L_x_13043) ;  /* 0x0000000000704947 */ /* 0x000fea0003800000 */
[C---:B0-----:R-:W-:Y:S01]  /*3510*/  SHF.L.U64.HI R5, R10.reuse, 0x6, R11 ;  /* 0x000000060a057819 */ /* 0x041fe2000001020b */
[----:B------:R-:W-:Y:S01]  /*3520*/  IMAD.SHL.U32 R4, R10, 0x40, RZ ;  /* 0x000000400a047824 */ /* 0x000fe200078e00ff */
[C---:B------:R-:W-:Y:S01]  /*3530*/  SHF.L.U64.HI R7, R12.reuse, 0x6, R13 ;  /* 0x000000060c077819 */ /* 0x040fe2000001020d */
[----:B------:R-:W-:Y:S01]  /*3540*/  IMAD R69, R69, 0x60, RZ ;  /* 0x0000006045457824 */ /* 0x000fe200078e02ff */
[----:B------:R-:W-:Y:S01]  /*3550*/  SHF.L.U32 R6, R12, 0x6, RZ ;  /* 0x000000060c067819 */ /* 0x000fe200000006ff */
[----:B------:R-:W-:Y:S01]  /*3560*/  IMAD.WIDE.U32 R4, R14, 0x60, R4 ;  /* 0x000000600e047825 */ /* 0x000fe200078e0004 */
[----:B------:R-:W-:Y:S01]  /*3570*/  ULDC.64 UR4, c[0x0][0x3e8] ;  /* 0x0000fa0000047ab9 */ /* 0x000fe20000000a00 */
[----:B------:R-:W-:Y:S01]  /*3580*/  ULDC.64 UR6, c[0x0][0x400] ;  /* 0x0001000000067ab9 */ /* 0x000fe20000000a00 */
[----:B------:R-:W-:Y:S01]  /*3590*/  CS2R R34, SRZ ;  /* 0x0000000000227805 */ /* 0x000fe2000001ff00 */
[----:B------:R-:W-:Y:S01]  /*35a0*/  IMAD.WIDE.U32 R6, R70, 0x60, R6 ;  /* 0x0000006046067825 */ /* 0x000fe200078e0006 */
[----:B------:R-:W-:-:S02]  /*35b0*/  IADD3 R9, P3, R18, R4, RZ ;  /* 0x0000000412097210 */ /* 0x000fc40007f7e0ff */
[----:B------:R-:W-:Y:S02]  /*35c0*/  CS2R R36, SRZ ;  /* 0x0000000000247805 */ /* 0x000fe4000001ff00 */
[----:B------:R-:W-:Y:S01]  /*35d0*/  CS2R R32, SRZ ;  /* 0x0000000000207805 */ /* 0x000fe2000001ff00 */
[----:B------:R-:W-:Y:S01]  /*35e0*/  IMAD R11, R82, 0x60, RZ ;  /* 0x00000060520b7824 */ /* 0x000fe200078e02ff */
[----:B------:R-:W-:Y:S02]  /*35f0*/  IADD3 R8, P5, R24, R6, RZ ;  /* 0x0000000618087210 */ /* 0x000fe40007fbe0ff */
[----:B------:R-:W-:Y:S02]  /*3600*/  IADD3.X R10, R60, R69, R5, P3, !PT ;  /* 0x000000453c0a7210 */ /* 0x000fe40001ffe405 */
[----:B------:R-:W-:Y:S02]  /*3610*/  IADD3.X R7, R62, R11, R7, P5, !PT ;  /* 0x0000000b3e077210 */ /* 0x000fe40002ffe407 */
[----:B------:R-:W-:-:S02]  /*3620*/  LEA R4, P3, R9, UR4, 0x1 ;  /* 0x0000000409047c11 */ /* 0x000fc4000f8608ff */
[C---:B------:R-:W-:Y:S02]  /*3630*/  LEA R6, P5, R8.reuse, UR6, 0x1 ;  /* 0x0000000608067c11 */ /* 0x040fe4000f8a08ff */
        /* <DEDUP_REMOVED lines=9> */
.L_x_13043:
[----:B------:R-:W-:Y:S05]  /*36d0*/  BSYNC B1 ;  /* 0x0000000000017941 */ /* 0x000fea0003800000 */
.L_x_13042:
[----:B01----:R-:W-:Y:S01]  /*36e0*/  IMAD.MOV.U32 R4, RZ, RZ, R42 ;  /* 0x000000ffff047224 */ /* 0x003fe200078e002a */
[----:B------:R-:W-:Y:S01]  /*36f0*/  ISETP.NE.AND P3, PT, R58, 0x3, PT ;  /* 0x000000033a00780c */ /* 0x000fe20003f65270 */
[----:B------:R-:W-:Y:S01]  /*3700*/  IMAD.MOV.U32 R5, RZ, RZ, R43 ;  /* 0x000000ffff057224 */ /* 0x000fe200078e002b */
[----:B------:R-:W-:Y:S01]  /*3710*/  PRMT R88, R86, 0x5410, R85 ;  /* 0x0000541056587816 */ /* 0x000fe20000000055 */
[----:B------:R-:W-:Y:S02]  /*3720*/  IMAD.MOV.U32 R6, RZ, RZ, R72 ;  /* 0x000000ffff067224 */ /* 0x000fe400078e0048 */
[----:B------:R-:W-:Y:S01]  /*3730*/  IMAD.MOV.U32 R7, RZ, RZ, R73 ;  /* 0x000000ffff077224 */ /* 0x000fe200078e0049 */
[----:B------:R-:W-:Y:S01]  /*3740*/  PRMT R94, R4, 0x5410, R5 ;  /* 0x00005410045e7816 */ /* 0x000fe20000000005 */
[----:B------:R-:W-:Y:S02]  /*3750*/  IMAD.MOV.U32 R4, RZ, RZ, R40 ;  /* 0x000000ffff047224 */ /* 0x000fe400078e0028 */
[----:B------:R-:W-:Y:S01]  /*3760*/  IMAD.MOV.U32 R5, RZ, RZ, R41 ;  /* 0x000000ffff057224 */ /* 0x000fe200078e0029 */
[----:B------:R-:W-:Y:S01]  /*3770*/  PRMT R95, R6, 0x5410, R7 ;  /* 0x00005410065f7816 */ /* 0x000fe20000000007 */
[----:B-----5:R-:W-:-:S02]  /*3780*/  IMAD.MOV.U32 R6, RZ, RZ, R34 ;  /* 0x000000ffff067224 */ /* 0x020fc400078e0022 */
        /* <DEDUP_REMOVED lines=14> */
.L_x_13044:
[----:B------:R-:W-:Y:S01]  /*3870*/  IMAD R69, R153, 0x8, R2 ;  /* 0x0000000899457824 */ /* 0x000fe200078e0202 */
[----:B------:R-:W-:Y:S01]  /*3880*/  SHF.L.U32 R82, R159, 0x1f, RZ ;  /* 0x0000001f9f527819 */ /* 0x000fe200000006ff */
[----:B------:R-:W-:Y:S03]  /*3890*/  BSSY B1, `(.L_x_13045) ;  /* 0x0000003000017945 */ /* 0x000fe60003800000 */
[----:B------:R-:W0:Y:S02]  /*38a0*/  SYNCS.PHASECHK.TRANS64.TRYWAIT P5, [R69+URZ+0x32490], R82 ;  /* 0x03249052450075a7 */ /* 0x000e2400080a017f */
[----:B0-----:R-:W-:Y:S05]  /*38b0*/  @!P5 BRA `(.L_x_13046) ;  /* 0x0000037000a0d947 */ /* 0x001fea0003800000 */
.L_x_13408:
[----:B------:R-:W-:Y:S05]  /*38c0*/  BSYNC B1 ;  /* 0x0000000000017941 */ /* 0x000fea0003800000 */
.L_x_13045:
[----:B------:R-:W-:-:S03]  /*38d0*/  UMOV UR4, 0xffffffff ;  /* 0xffffffff00047882 */ /* 0x000fc60000000000 */
[----:B------:R-:W-:Y:S05]  /*38e0*/  BRA.DIV UR4, `(.L_x_13047) ;  /* 0x0000037204a87947 */ /* 0x000fea000b800000 */
[----:B------:R1:W2:Y:S04]  /*38f0*/  SHFL.IDX PT, R71, R80, RZ, 0x1c1f ;  /* 0x001c1fff50477589 */ /* 0x0002a800000e0000 */
[----:B------:R1:W3:Y:S02]  /*3900*/  SHFL.IDX PT, R14, R79, RZ, 0x1c1f ;  /* 0x001c1fff4f0e7589 */ /* 0x0002e400000e0000 */
.L_x_13412:
        /* <DEDUP_REMOVED lines=53> */
.L_x_13053:
[----:B------:R-:W-:Y:S05]  /*3c60*/  BSYNC B3 ;  /* 0x0000000000037941 */ /* 0x000fea0003800000 */
.L_x_13052:
[----:B0-----:R4:W-:Y:S02]  /*3c70*/  ST.E.128 desc[UR44][R10.64], R4 ;  /* 0x000000040a007985 */ /* 0x0019e4000c101d2c */
.L_x_13051:
[----:B------:R-:W-:Y:S05]  /*3c80*/  BSYNC B2 ;  /* 0x0000000000027941 */ /* 0x000fea0003800000 */
.L_x_13050:
        /* <DEDUP_REMOVED lines=8> */
[----:B------:R-:W-:Y:S01]  /*3d10*/  SHF.R.U64 R15, R40, 0x10, R41 ;  /* 0x00000010280f7819 */ /* 0x000fe20000001229 */
[----:B0-----:R-:W-:Y:S01]  /*3d20*/  HADD2.F32 R13, -RZ, R7.H1_H1 ;  /* 0x30000007ff0d7230 */ /* 0x001fe20000004100 */
[----:B------:R-:W-:Y:S01]  /*3d30*/  MOV R12, R6 ;  /* 0x00000006000c7202 */ /* 0x000fe20000000f00 */
[----:B------:R-:W-:Y:S01]  /*3d40*/  HADD2.F32 R6, -RZ, R5.H1_H1 ;  /* 0x30000005ff067230 */ /* 0x000fe20000004100 */
[----:B------:R-:W-:Y:S01]  /*3d50*/  SHF.R.U64 R14, R38, 0x10, R39 ;  /* 0x00000010260e7819 */ /* 0x000fe20000001227 */
[----:B------:R-:W-:Y:S01]  /*3d60*/  HADD2.F32 R15, -RZ, R15.H0_H0 ;  /* 0x2000000fff0f7230 */ /* 0x000fe20000004100 */
[----:B------:R-:W-:Y:S01]  /*3d70*/  SHF.R.U32.HI R40, RZ, 0x10, R41 ;  /* 0x00000010ff287819 */ /* 0x000fe20000011629 */
[----:B------:R-:W-:Y:S01]  /*3d80*/  HADD2.F32 R5, -RZ, R5.H0_H0 ;  /* 0x20000005ff057230 */ /* 0x000fe20000004100 */
[----:B------:R-:W-:Y:S01]  /*3d90*/  SHF.R.U32.HI R38, RZ, 0x10, R39 ;  /* 0x00000010ff267819 */ /* 0x000fe20000011627 */
[----:B------:R-:W-:Y:S02]  /*3da0*/  HADD2.F32 R14, -RZ, R14.H0_H0 ;  /* 0x2000000eff0e7230 */ /* 0x000fe40000004100 */
[----:B------:R-:W-:Y:S01]  /*3db0*/  FMUL.FTZ R42, R6, R15 ;  /* 0x0000000f062a7220 */ /* 0x000fe20000410000 */
[----:B------:R-:W-:-:S02]  /*3dc0*/  HADD2.F32 R40, -RZ, R40.H0_H0 ;  /* 0x20000028ff287230 */ /* 0x000fc40000004100 */
[C---:B------:R-:W-:Y:S01]  /*3dd0*/  FMUL.FTZ R15, R5.reuse, R15 ;  /* 0x0000000f050f7220 */ /* 0x040fe20000410000 */
[----:B------:R-:W-:Y:S02]  /*3de0*/  HADD2.F32 R7, -RZ, R7.H0_H0 ;  /* 0x20000007ff077230 */ /* 0x000fe40000004100 */
[-C--:B------:R-:W-:Y:S01]  /*3df0*/  FFMA.FTZ R42, R5, R14.reuse, -R42 ;  /* 0x0000000e052a7223 */ /* 0x080fe2000001082a */
[----:B------:R-:W-:Y:S02]  /*3e00*/  HADD2.F32 R38, -RZ, R38.H0_H0 ;  /* 0x20000026ff267230 */ /* 0x000fe40000004100 */
[----:B------:R-:W-:Y:S01]  /*3e10*/  FFMA.FTZ R39, R6, R14, R15 ;  /* 0x0000000e06277223 */ /* 0x000fe2000001000f */
[-C--:B------:R-:W-:Y:S01]  /*3e20*/  FMUL.FTZ R72, R13, R40.reuse ;  /* 0x000000280d487220 */ /* 0x080fe20000410000 */
[--C-:B------:R-:W-:Y:S02]  /*3e30*/  HADD2.F32 R14, -RZ, R89.reuse.H0_H0 ;  /* 0x20000059ff0e7230 */ /* 0x100fe40000004100 */
[----:B------:R-:W-:Y:S01]  /*3e40*/  FMUL.FTZ R40, R7, R40 ;  /* 0x0000002807287220 */ /* 0x000fe20000410000 */
[----:B------:R-:W-:-:S02]  /*3e50*/  HADD2.F32 R89, -RZ, R89.H1_H1 ;  /* 0x30000059ff597230 */ /* 0x000fc40000004100 */
[-C--:B------:R-:W-:Y:S01]  /*3e60*/  FFMA.FTZ R72, R7, R38.reuse, -R72 ;  /* 0x0000002607487223 */ /* 0x080fe20000010848 */
[----:B------:R-:W-:Y:S02]  /*3e70*/  HADD2.F32 R5, -RZ, R4.H1_H1 ;  /* 0x30000004ff057230 */ /* 0x000fe40000004100 */
[----:B------:R-:W-:Y:S01]  /*3e80*/  FFMA.FTZ R43, R13, R38, R40 ;  /* 0x000000260d2b7223 */ /* 0x000fe20000010028 */
[----:B------:R-:W-:Y:S02]  /*3e90*/  HADD2.F32 R6, -RZ, R12.H1_H1 ;  /* 0x3000000cff067230 */ /* 0x000fe40000004100 */
[----:B------:R-:W-:Y:S02]  /*3ea0*/  HADD2.F32 R4, -RZ, R4.H0_H0 ;  /* 0x20000004ff047230 */ /* 0x000fe40000004100 */
[----:B------:R-:W-:Y:S01]  /*3eb0*/  FMUL.FTZ R15, R5, R14 ;  /* 0x0000000e050f7220 */ /* 0x000fe20000410000 */
[----:B------:R-:W-:Y:S02]  /*3ec0*/  HADD2.F32 R12, -RZ, R12.H0_H0 ;  /* 0x2000000cff0c7230 */ /* 0x000fe40000004100 */
[----:B------:R-:W-:Y:S01]  /*3ed0*/  FMUL.FTZ R41, R6, R89 ;  /* 0x0000005906297220 */ /* 0x000fe20000410000 */
[----:B------:R-:W-:-:S02]  /*3ee0*/  HADD2.F32 R7, -RZ, R88.H1_H1 ;  /* 0x30000058ff077230 */ /* 0x000fc40000004100 */
[----:B------:R-:W-:Y:S01]  /*3ef0*/  FMUL.FTZ R14, R4, R14 ;  /* 0x0000000e040e7220 */ /* 0x000fe20000410000 */
[----:B------:R-:W-:Y:S02]  /*3f00*/  HADD2.F32 R13, -RZ, R88.H0_H0 ;  /* 0x20000058ff0d7230 */ /* 0x000fe40000004100 */
        /* <DEDUP_REMOVED lines=8> */
[----:B------:R-:W-:-:S07]  /*3f90*/  F2FP.F16.F32.PACK_AB R6, R6, R41 ;  /* 0x000000290606723e */ /* 0x000fce00000000ff */
.L_x_13055:
[----:B------:R-:W-:Y:S05]  /*3fa0*/  BSYNC B2 ;  /* 0x0000000000027941 */ /* 0x000fea0003800000 */
.L_x_13054:
[----:B0-----:R0:W-:Y:S02]  /*3fb0*/  ST.E.128 desc[UR44][R10.64], R4 ;  /* 0x000000040a007985 */ /* 0x0011e4000c101d2c */
.L_x_13049:
[----:B------:R-:W-:Y:S05]  /*3fc0*/  BSYNC B1 ;  /* 0x0000000000017941 */ /* 0x000fea0003800000 */
.L_x_13048:
[----:B------:R-:W-:-:S03]  /*3fd0*/  UMOV UR4, 0xffffffff ;  /* 0xffffffff00047882 */ /* 0x000fc60000000000 */
[----:B------:R-:W-:Y:S05]  /*3fe0*/  BRA.DIV UR4, `(.L_x_13056) ;  /* 0x0000036e04307947 */ /* 0x000fea000b800000 */
[----:B------:R0:W0:Y:S04]  /*3ff0*/  SHFL.IDX PT, R39, R80, 0x1, 0x1c1f ;  /* 0x003c1f0050277f89 */ /* 0x00002800000e0000 */
[----:B---3--:R3:W0:Y:S02]  /*4000*/  SHFL.IDX PT, R14, R79, 0x1, 0x1c1f ;  /* 0x003c1f004f0e7f89 */ /* 0x00862400000e0000 */
.L_x_13416:
        /* <DEDUP_REMOVED lines=9> */
[----:B------:R-:W-:-:S07]  /*40a0*/  LEA.HI.X R11, R22, R39, R23, 0x1, P0 ;  /* 0x00000027160b7211 */ /* 0x000fce00000f0c17 */
[----:B0-----:R-:W-:Y:S05]  /*40b0*/  @P4 BRA `(.L_x_13061) ;  /* 0x0000000000a44947 */ /* 0x001fea0003800000 */
[--C-:B------:R-:W-:Y:S01]  /*40c0*/  SHF.R.U64 R15, R34, 0x10, R35.reuse ;  /* 0x00000010220f7819 */ /* 0x100fe20000001223 */
[----:B----4-:R-:W-:Y:S01]  /*40d0*/  IMAD.MOV.U32 R12, RZ, RZ, R6 ;  /* 0x000000ffff0c7224 */ /* 0x010fe200078e0006 */
        /* <DEDUP_REMOVED lines=39> */
.L_x_13061:
[----:B------:R-:W-:Y:S05]  /*4350*/  BSYNC B2 ;  /* 0x0000000000027941 */ /* 0x000fea0003800000 */
.L_x_13060:
[----:B----4-:R0:W-:Y:S02]  /*4360*/  ST.E.128 desc[UR44][R10.64], R4 ;  /* 0x000000040a007985 */ /* 0x0101e4000c101d2c */
.L_x_13059:
[----:B------:R-:W-:Y:S05]  /*4370*/  BSYNC B1 ;  /* 0x0000000000017941 */ /* 0x000fea0003800000 */
.L_x_13058:
[----:B------:R-:W-:-:S13]  /*4380*/  LOP3.LUT P0, RZ, R52, 0x2, RZ, 0xc0, !PT ;  /* 0x0000000234ff7812 */ /* 0x000fda000780c0ff */
[----:B------:R-:W-:Y:S05]  /*4390*/  @!P0 BRA `(.L_x_13057) ;  /* 0x0000001c00088947 */ /* 0x000fea0003800000 */
[----:B0-----:R0:W4:Y:S01]  /*43a0*/  LDS.128 R4, [R83+0x2000] ;  /* 0x0020000053047984 */ /* 0x0011220000000c00 */
[----:B------:R-:W-:Y:S01]  /*43b0*/  ISETP.GE.AND P4, PT, R164, R81, PT ;  /* 0x00000051a400720c */ /* 0x000fe20003f86270 */
[----:B------:R-:W-:Y:S01]  /*43c0*/  BSSY B1, `(.L_x_13062) ;  /* 0x000002d000017945 */ /* 0x000fe20003800000 */
[----:B------:R-:W-:-:S04]  /*43d0*/  LEA R10, P0, R152, R14, 0x1 ;  /* 0x0000000e980a7211 */ /* 0x000fc800078008ff */
[----:B------:R-:W-:-:S07]  /*43e0*/  LEA.HI.X R11, R152, R39, R157, 0x1, P0 ;  /* 0x00000027980b7211 */ /* 0x000fce00000f0c9d */
[----:B0-----:R-:W-:Y:S05]  /*43f0*/  @P4 BRA `(.L_x_13063) ;  /* 0x0000000000a44947 */ /* 0x001fea0003800000 */
[----:B------:R-:W-:Y:S02]  /*4400*/  SHF.R.U64 R13, R32, 0x10, R33 ;  /* 0x00000010200d7819 */ /* 0x000fe40000001221 */
[----:B------:R-:W-:Y:S01]  /*4410*/  SHF.R.U64 R12, R8, 0x10, R9 ;  /* 0x00000010080c7819 */ /* 0x000fe20000001209 */
[----:B----4-:R-:W-:Y:S01]  /*4420*/  IMAD.MOV.U32 R8, RZ, RZ, R6 ;  /* 0x000000ffff087224 */ /* 0x010fe200078e0006 */
        /* <DEDUP_REMOVED lines=38> */
.L_x_13063:
[----:B------:R-:W-:Y:S05]  /*4690*/  BSYNC B1 ;  /* 0x0000000000017941 */ /* 0x000fea0003800000 */
.L_x_13062:
[----:B----4-:R0:W-:Y:S01]  /*46a0*/  ST.E.128 desc[UR44][R10.64], R4 ;  /* 0x000000040a007985 */ /* 0x0101e2000c101d2c */
[----:B------:R-:W-:Y:S05]  /*46b0*/  BRA `(.L_x_13057) ;  /* 0x0000001800407947 */ /* 0x000fea0003800000 */
.L_x_13039:
[----:B------:R-:W-:-:S05]  /*46c0*/  IMAD R78, R48, -0x60, R26 ;  /* 0xffffffa0304e7824 */ /* 0x000fca00078e021a */
[----:B------:R-:W-:-:S04]  /*46d0*/  VIMNMX R78, R78, 0x60, PT ;  /* 0x000000604e4e7848 */ /* 0x000fc80003fe0100 */
[----:B------:R-:W-:-:S04]  /*46e0*/  ISETP.GE.AND P0, PT, R158, R78, PT ;  /* 0x0000004e9e00720c */ /* 0x000fc80003f06270 */
[----:B------:R-:W-:-:S13]  /*46f0*/  ISETP.GE.OR P0, PT, R22, R81, P0 ;  /* 0x000000511600720c */ /* 0x000fda0000706670 */
[----:B------:R-:W0:Y:S01]  /*4700*/  @!P0 LDC.64 R36, c[0x0][0x3e8] ;  /* 0x0000fa00ff248b82 */ /* 0x000e220000000a00 */
[----:B------:R-:W-:Y:S02]  /*4710*/  @!P0 IMAD.MOV.U32 R4, RZ, RZ, R20 ;  /* 0x000000ffff048224 */ /* 0x000fe400078e0014 */
[----:B------:R-:W-:Y:S02]  /*4720*/  @!P0 IMAD.MOV.U32 R5, RZ, RZ, R61 ;  /* 0x000000ffff058224 */ /* 0x000fe400078e003d */
[----:B------:R-:W-:Y:S02]  /*4730*/  @!P0 IMAD R33, R69, 0x60, RZ ;  /* 0x0000006045218824 */ /* 0x000fe400078e02ff */
[----:B------:R-:W-:Y:S01]  /*4740*/  @!P0 IMAD.WIDE.U32 R6, R14, 0x60, R4 ;  /* 0x000000600e068825 */ /* 0x000fe200078e0004 */
[----:B------:R-:W1:Y:S03]  /*4750*/  @!P0 LDC.64 R8, c[0x0][0x400] ;  /* 0x00010000ff088b82 */ /* 0x000e660000000a00 */
[----:B------:R-:W-:-:S02]  /*4760*/  @!P0 IMAD.MOV.U32 R4, RZ, RZ, R30 ;  /* 0x000000ffff048224 */ /* 0x000fc400078e001e */
[----:B------:R-:W-:Y:S02]  /*4770*/  @!P0 IMAD.MOV.U32 R5, RZ, RZ, R63 ;  /* 0x000000ffff058224 */ /* 0x000fe400078e003f */
[----:B------:R-:W-:Y:S02]  /*4780*/  @!P0 IMAD R35, R82, 0x60, RZ ;  /* 0x0000006052238824 */ /* 0x000fe400078e02ff */
[----:B------:R-:W-:-:S04]  /*4790*/  @!P0 IMAD.WIDE.U32 R4, R70, 0x60, R4 ;  /* 0x0000006046048825 */ /* 0x000fc800078e0004 */
[----:B------:R-:W-:Y:S01]  /*47a0*/  @!P0 IMAD.IADD R7, R33, 0x1, R7 ;  /* 0x0000000121078824 */ /* 0x000fe200078e0207 */
[----:B------:R-:W-:Y:S01]  /*47b0*/  CS2R R32, SRZ ;  /* 0x0000000000207805 */ /* 0x000fe2000001ff00 */
[----:B------:R-:W-:Y:S01]  /*47c0*/  @!P0 IMAD.IADD R5, R35, 0x1, R5 ;  /* 0x0000000123058824 */ /* 0x000fe200078e0205 */
[C---:B0-----:R-:W-:Y:S02]  /*47d0*/  @!P0 LEA R36, P3, R6.reuse, R36, 0x1 ;  /* 0x0000002406248211 */ /* 0x041fe400078608ff */
[----:B------:R-:W-:Y:S02]  /*47e0*/  CS2R R34, SRZ ;  /* 0x0000000000227805 */ /* 0x000fe4000001ff00 */
[----:B------:R-:W-:Y:S02]  /*47f0*/  @!P0 LEA.HI.X R37, R6, R37, R7, 0x1, P3 ;  /* 0x0000002506258211 */ /* 0x000fe400018f0c07 */
[----:B------:R-:W-:Y:S02]  /*4800*/  CS2R R6, SRZ ;  /* 0x0000000000067805 */ /* 0x000fe4000001ff00 */
[----:B-1----:R-:W-:-:S04]  /*4810*/  @!P0 LEA R8, P4, R4, R8, 0x1 ;  /* 0x0000000804088211 */ /* 0x002fc800078808ff */
[----:B------:R-:W-:Y:S02]  /*4820*/  @!P0 LEA.HI.X R9, R4, R9, R5, 0x1, P4 ;  /* 0x0000000904098211 */ /* 0x000fe400020f0c05 */
[----:B------:R-:W-:-:S03]  /*4830*/  CS2R R4, SRZ ;  /* 0x0000000000047805 */ /* 0x000fc6000001ff00 */
[----:B------:R-:W5:Y:S04]  /*4840*/  @!P0 LDG.E.128 R32, desc[UR44][R8.64] ;  /* 0x0000002c08208981 */ /* 0x000f68000c1e1d00 */
[----:B------:R0:W5:Y:S01]  /*4850*/  @!P0 LDG.E.128 R4, desc[UR44][R36.64] ;  /* 0x0000002c24048981 */ /* 0x000162000c1e1d00 */
[----:B------:R-:W-:-:S04]  /*4860*/  ISETP.GE.AND P0, PT, R175, R78, PT ;  /* 0x0000004eaf00720c */ /* 0x000fc80003f06270 */
[----:B------:R-:W-:Y:S01]  /*4870*/  ISETP.GE.OR P0, PT, R22, R81, P0 ;  /* 0x000000511600720c */ /* 0x000fe20000706670 */
[----:B------:R-:W-:Y:S01]  /*4880*/  BSSY B1, `(.L_x_13064) ;  /* 0x000001a000017945 */ /* 0x000fe20003800000 */
[----:B------:R-:W-:Y:S02]  /*4890*/  CS2R R38, SRZ ;  /* 0x0000000000267805 */ /* 0x000fe4000001ff00 */
[----:B------:R-:W-:Y:S02]  /*48a0*/  CS2R R42, SRZ ;  /* 0x00000000002a7805 */ /* 0x000fe4000001ff00 */
[----:B------:R-:W-:Y:S02]  /*48b0*/  CS2R R40, SRZ ;  /* 0x0000000000287805 */ /* 0x000fe4000001ff00 */
[----:B0-----:R-:W-:-:S05]  /*48c0*/  CS2R R36, SRZ ;  /* 0x0000000000247805 */ /* 0x001fca000001ff00 */
[----:B------:R-:W-:Y:S05]  /*48d0*/  @P0 BRA `(.L_x_13065) ;  /* 0x0000000000500947 */ /* 0x000fea0003800000 */
[C---:B------:R-:W-:Y:S01]  /*48e0*/  SHF.L.U64.HI R9, R10.reuse, 0x6, R11 ;  /* 0x000000060a097819 */ /* 0x040fe2000001020b */
[----:B------:R-:W-:Y:S01]  /*48f0*/  IMAD.SHL.U32 R8, R10, 0x40, RZ ;  /* 0x000000400a087824 */ /* 0x000fe200078e00ff */
[C---:B------:R-:W-:Y:S01]  /*4900*/  SHF.L.U64.HI R11, R12.reuse, 0x6, R13 ;  /* 0x000000060c0b7819 */ /* 0x040fe2000001020d */
[----:B------:R-:W-:Y:S01]  /*4910*/  IMAD.SHL.U32 R10, R12, 0x40, RZ ;  /* 0x000000400c0a7824 */ /* 0x000fe200078e00ff */
[----:B------:R-:W-:Y:S01]  /*4920*/  ULDC.64 UR4, c[0x0][0x3e8] ;  /* 0x0000fa0000047ab9 */ /* 0x000fe20000000a00 */
[----:B------:R-:W-:Y:S01]  /*4930*/  IMAD.WIDE.U32 R8, R14, 0x60, R8 ;  /* 0x000000600e087825 */ /* 0x000fe200078e0008 */
[----:B------:R-:W-:-:S03]  /*4940*/  ULDC.64 UR6, c[0x0][0x400] ;  /* 0x0001000000067ab9 */ /* 0x000fc60000000a00 */
[----:B------:R-:W-:Y:S01]  /*4950*/  IMAD.WIDE.U32 R10, R70, 0x60, R10 ;  /* 0x00000060460a7825 */ /* 0x000fe200078e000a */
[----:B------:R-:W-:-:S03]  /*4960*/  IADD3 R12, P0, R20, R8, RZ ;  /* 0x00000008140c7210 */ /* 0x000fc60007f1e0ff */
[----:B------:R-:W-:Y:S01]  /*4970*/  IMAD R69, R69, 0x60, RZ ;  /* 0x0000006045457824 */ /* 0x000fe200078e02ff */
[----:B------:R-:W-:Y:S01]  /*4980*/  IADD3 R8, P3, R30, R10, RZ ;  /* 0x0000000a1e087210 */ /* 0x000fe20007f7e0ff */
[----:B------:R-:W-:-:S03]  /*4990*/  IMAD R82, R82, 0x60, RZ ;  /* 0x0000006052527824 */ /* 0x000fc600078e02ff */
[----:B------:R-:W-:Y:S02]  /*49a0*/  IADD3.X R9, R61, R69, R9, P0, !PT ;  /* 0x000000453d097210 */ /* 0x000fe400007fe409 */
[----:B------:R-:W-:Y:S02]  /*49b0*/  IADD3.X R11, R63, R82, R11, P3, !PT ;  /* 0x000000523f0b7210 */ /* 0x000fe40001ffe40b */
[----:B------:R-:W-:Y:S02]  /*49c0*/  LEA R36, P0, R12, UR4, 0x1 ;  /* 0x000000040c247c11 */ /* 0x000fe4000f8008ff */
[----:B------:R-:W-:Y:S02]  /*49d0*/  LEA R40, P3, R8, UR6, 0x1 ;  /* 0x0000000608287c11 */ /* 0x000fe4000f8608ff */
[----:B------:R-:W-:Y:S02]  /*49e0*/  LEA.HI.X R37, R12, UR5, R9, 0x1, P0 ;  /* 0x000000050c257c11 */ /* 0x000fe400080f0c09 */
[----:B------:R-:W-:-:S04]  /*49f0*/  LEA.HI.X R41, R8, UR7, R11, 0x1, P3 ;  /* 0x0000000708297c11 */ /* 0x000fc800098f0c0b */
[----:B------:R-:W5:Y:S04]  /*4a00*/  LDG.E.128 R36, desc[UR44][R36.64] ;  /* 0x0000002c24247981 */ /* 0x000f68000c1e1d00 */
[----:B------:R-:W5:Y:S02]  /*4a10*/  LDG.E.128 R40, desc[UR44][R40.64] ;  /* 0x0000002c28287981 */ /* 0x000f64000c1e1d00 */
.L_x_13065:
[----:B------:R-:W-:Y:S05]  /*4a20*/  BSYNC B1 ;  /* 0x0000000000017941 */ /* 0x000fea0003800000 */
.L_x_13064:
[----:B-----5:R-:W-:Y:S01]  /*4a30*/  IMAD.MOV.U32 R8, RZ, RZ, R38 ;  /* 0x000000ffff087224 */ /* 0x020fe200078e0026 */
[----:B------:R-:W-:Y:S01]  /*4a40*/  ISETP.NE.AND P3, PT, R58, 0x3, PT ;  /* 0x000000033a00780c */ /* 0x000fe20003f65270 */
[----:B------:R-:W-:Y:S01]  /*4a50*/  IMAD.MOV.U32 R9, RZ, RZ, R39 ;  /* 0x000000ffff097224 */ /* 0x000fe200078e0027 */
[----:B------:R-:W-:Y:S01]  /*4a60*/  ISETP.GE.AND P4, PT, R22, R81, PT ;  /* 0x000000511600720c */ /* 0x000fe20003f86270 */
        /* <DEDUP_REMOVED lines=9> */
[----:B------:R-:W-:Y:S01]  /*4b00*/  PRMT R84, R84, 0x5410, R8 ;  /* 0x0000541054547816 */ /* 0x000fe20000000008 */
[----:B------:R-:W-:Y:S01]  /*4b10*/  IMAD.MOV.U32 R8, RZ, RZ, R6 ;  /* 0x000000ffff087224 */ /* 0x000fe200078e0006 */
        /* <DEDUP_REMOVED lines=18> */
.L_x_13066:
[----:B------:R-:W-:Y:S01]  /*4c40*/  IMAD R69, R153, 0x8, R2 ;  /* 0x0000000899457824 */ /* 0x000fe200078e0202 */
[----:B------:R-:W-:Y:S01]  /*4c50*/  SHF.L.U32 R82, R159, 0x1f, RZ ;  /* 0x0000001f9f527819 */ /* 0x000fe200000006ff */
[----:B------:R-:W-:Y:S01]  /*4c60*/  BSSY B1, `(.L_x_13067) ;  /* 0x0000005000017945 */ /* 0x000fe20003800000 */
[----:B------:R-:W-:Y:S02]  /*4c70*/  LOP3.LUT R8, R52, 0x1, RZ, 0xc0, !PT ;  /* 0x0000000134087812 */ /* 0x000fe400078ec0ff */
[----:B------:R-:W0:Y:S02]  /*4c80*/  SYNCS.PHASECHK.TRANS64.TRYWAIT P5, [R69+URZ+0x32490], R82 ;  /* 0x03249052450075a7 */ /* 0x000e2400080a017f */
[----:B------:R-:W-:Y:S01]  /*4c90*/  ISETP.NE.U32.AND P0, PT, R8, 0x1, PT ;  /* 0x000000010800780c */ /* 0x000fe20003f05070 */
[----:B0-----:R-:W-:-:S12]  /*4ca0*/  @!P5 BRA `(.L_x_13068) ;  /* 0x000003600048d947 */ /* 0x001fd80003800000 */
.L_x_13417:
[----:B------:R-:W-:Y:S05]  /*4cb0*/  BSYNC B1 ;  /* 0x0000000000017941 */ /* 0x000fea0003800000 */
.L_x_13067:
[----:B------:R-:W-:-:S03]  /*4cc0*/  UMOV UR4, 0xffffffff ;  /* 0xffffffff00047882 */ /* 0x000fc60000000000 */
[----:B------:R-:W-:Y:S05]  /*4cd0*/  BRA.DIV UR4, `(.L_x_13069) ;  /* 0x0000036204507947 */ /* 0x000fea000b800000 */
[----:B------:R1:W2:Y:S04]  /*4ce0*/  SHFL.IDX PT, R73, R80, RZ, 0x1c1f ;  /* 0x001c1fff50497589 */ /* 0x0002a800000e0000 */
[----:B------:R1:W3:Y:S02]  /*4cf0*/  SHFL.IDX PT, R72, R79, RZ, 0x1c1f ;  /* 0x001c1fff4f487589 */ /* 0x0002e400000e0000 */
.L_x_13421:
[----:B------:R-:W-:Y:S01]  /*4d00*/  ISETP.GE.OR P5, PT, R158, R78, P0 ;  /* 0x0000004e9e00720c */ /* 0x000fe200007a6670 */
[----:B------:R-:W-:Y:S01]  /*4d10*/  BSSY B1, `(.L_x_13070) ;  /* 0x000006f000017945 */ /* 0x000fe20003800000 */
[----:B------:R-:W-:-:S11]  /*4d20*/  IMAD.SHL.U32 R81, R81, 0x2, RZ ;  /* 0x0000000251517824 */ /* 0x000fd600078e00ff */
[----:B------:R-:W-:Y:S05]  /*4d30*/  @P5 BRA `(.L_x_13071) ;  /* 0x0000000400b05947 */ /* 0x000fea0003800000 */
[----:B------:R-:W4:Y:S01]  /*4d40*/  LDC R10, c[0x0][0x2f4] ;  /* 0x0000bd00ff0a7b82 */ /* 0x000f220000000800 */
[----:B------:R-:W-:Y:S01]  /*4d50*/  SHF.L.U32 R71, R65, 0x3, RZ ;  /* 0x0000000341477819 */ /* 0x000fe200000006ff */
[----:B------:R-:W-:Y:S04]  /*4d60*/  BSSY B2, `(.L_x_13072) ;  /* 0x0000067000027945 */ /* 0x000fe80003800000 */
[----:B--23--:R-:W-:-:S04]  /*4d70*/  IMAD.WIDE R70, R71, 0x2, R72 ;  /* 0x0000000247467825 */ /* 0x00cfc800078e0248 */
[----:B----4-:R-:W-:-:S05]  /*4d80*/  IMAD.IADD R8, R10, 0x1, -R81 ;  /* 0x000000010a087824 */ /* 0x010fca00078e0a51 */
[----:B------:R-:W-:-:S04]  /*4d90*/  SEL R8, R81, R8, !P1 ;  /* 0x0000000851087207 */ /* 0x000fc80004800000 */
[----:B------:R-:W-:-:S04]  /*4da0*/  SHF.R.S32.HI R9, RZ, 0x1f, R8 ;  /* 0x0000001fff097819 */ /* 0x000fc80000011408 */
[----:B------:R-:W-:Y:S01]  /*4db0*/  LEA.HI R8, R9, R8, RZ, 0x4 ;  /* 0x0000000809087211 */ /* 0x000fe200078f20ff */
[----:B------:R-:W-:-:S03]  /*4dc0*/  IMAD R9, R153, 0x1800, R66 ;  /* 0x0000180099097824 */ /* 0x000fc600078e0242 */
[----:B------:R-:W-:Y:S01]  /*4dd0*/  LEA.HI.SX32 R8, R8, R65, 0x1c ;  /* 0x0000004108087211 */ /* 0x000fe200078fe2ff */
[----:B------:R-:W-:-:S04]  /*4de0*/  IMAD R9, R9, 0x2, R2 ;  /* 0x0000000209097824 */ /* 0x000fc800078e0202 */
[----:B------:R-:W-:-:S05]  /*4df0*/  IMAD.SHL.U32 R89, R8, 0x8, RZ ;  /* 0x0000000808597824 */ /* 0x000fca00078e00ff */
[----:B------:R-:W-:Y:S02]  /*4e00*/  LOP3.LUT R8, R50, 0x38, R89, 0xf8, !PT ;  /* 0x0000003832087812 */ /* 0x000fe400078ef859 */
[----:B------:R-:W-:Y:S02]  /*4e10*/  ISETP.GE.AND P5, PT, R89, R10, PT ;  /* 0x0000000a5900720c */ /* 0x000fe40003fa6270 */
[----:B------:R-:W-:-:S05]  /*4e20*/  LOP3.LUT R8, R8, R53, RZ, 0x3c, !PT ;  /* 0x0000003508087212 */ /* 0x000fca00078e3cff */
[----:B------:R-:W-:-:S04]  /*4e30*/  IMAD R8, R203, 0x200, R8 ;  /* 0x00000200cb087824 */ /* 0x000fc800078e0208 */
[----:B------:R-:W-:Y:S02]  /*4e40*/  IMAD R11, R153, 0x1800, R8 ;  /* 0x00001800990b7824 */ /* 0x000fe400078e0208 */
[----:B------:R-:W-:-:S04]  /*4e50*/  @!P5 IMAD.WIDE R72, R89, 0x2, R72 ;  /* 0x000000025948d825 */ /* 0x000fc800078e0248 */
[----:B------:R-:W-:Y:S02]  /*4e60*/  IMAD R12, R11, 0x2, R2 ;  /* 0x000000020b0c7824 */ /* 0x000fe400078e0202 */
[----:B------:R-:W2:Y:S04]  /*4e70*/  LDS.128 R8, [R9+0x1c400] ;  /* 0x01c4000009087984 */ /* 0x000ea80000000c00 */
[----:B------:R-:W3:Y:S01]  /*4e80*/  LDS.128 R12, [R12+0x1c400] ;  /* 0x01c400000c0c7984 */ /* 0x000ee20000000c00 */
[----:B------:R-:W-:Y:S05]  /*4e90*/  @P4 BRA `(.L_x_13073) ;  /* 0x00000004004c4947 */ /* 0x000fea0003800000 */
[----:B------:R-:W-:Y:S01]  /*4ea0*/  SHF.R.U32.HI R91, RZ, 0x10, R33 ;  /* 0x00000010ff5b7819 */ /* 0x000fe20000011621 */
[----:B---3--:R-:W-:Y:S01]  /*4eb0*/  IMAD.MOV.U32 R89, RZ, RZ, R15 ;  /* 0x000000ffff597224 */ /* 0x008fe200078e000f */
[--C-:B------:R-:W-:Y:S01]  /*4ec0*/  SHF.R.U64 R4, R4, 0x10, R5.reuse ;  /* 0x0000001004047819 */ /* 0x100fe20000001205 */
[----:B------:R-:W-:Y:S01]  /*4ed0*/  HADD2.F32 R92, -RZ, R92.H0_H0 ;  /* 0x2000005cff5c7230 */ /* 0x000fe20000004100 */
[----:B------:R-:W-:Y:S01]  /*4ee0*/  SHF.R.U32.HI R90, RZ, 0x10, R5 ;  /* 0x00000010ff5a7819 */ /* 0x000fe20000011605 */
[----:B------:R-:W-:Y:S01]  /*4ef0*/  HADD2.F32 R15, -RZ, R13.H0_H0 ;  /* 0x2000000dff0f7230 */ /* 0x000fe20000004100 */
[----:B------:R-:W-:Y:S01]  /*4f00*/  SHF.R.U64 R32, R32, 0x10, R33 ;  /* 0x0000001020207819 */ /* 0x000fe20000001221 */
[----:B------:R-:W-:Y:S01]  /*4f10*/  HADD2.F32 R91, -RZ, R91.H0_H0 ;  /* 0x2000005bff5b7230 */ /* 0x000fe20000004100 */
[--C-:B------:R-:W-:Y:S01]  /*4f20*/  SHF.R.U64 R5, R6, 0x10, R7.reuse ;  /* 0x0000001006057819 */ /* 0x100fe20000001207 */
[----:B------:R-:W-:Y:S01]  /*4f30*/  HADD2.F32 R13, -RZ, R13.H1_H1 ;  /* 0x3000000dff0d7230 */ /* 0x000fe20000004100 */
[----:B------:R-:W-:Y:S01]  /*4f40*/  SHF.R.U32.HI R33, RZ, 0x10, R7 ;  /* 0x00000010ff217819 */ /* 0x000fe20000011607 */
[--C-:B--2---:R-:W-:Y:S01]  /*4f50*/  HADD2.F32 R7, -RZ, R9.reuse.H0_H0 ;  /* 0x20000009ff077230 */ /* 0x104fe20000004100 */
[----:B------:R-:W-:Y:S01]  /*4f60*/  SHF.R.U64 R6, R34, 0x10, R35 ;  /* 0x0000001022067819 */ /* 0x000fe20000001223 */
[----:B------:R-:W-:-:S02]  /*4f70*/  HADD2.F32 R34, -RZ, R9.H1_H1 ;  /* 0x30000009ff227230 */ /* 0x000fc40000004100 */
[-C--:B------:R-:W-:Y:S01]  /*4f80*/  FMUL.FTZ R94, R15, R92.reuse ;  /* 0x0000005c0f5e7220 */ /* 0x080fe20000410000 */
[----:B------:R-:W-:Y:S02]  /*4f90*/  HADD2.F32 R88, -RZ, R88.H0_H0 ;  /* 0x20000058ff587230 */ /* 0x000fe40000004100 */
[----:B------:R-:W-:Y:S01]  /*4fa0*/  FMUL.FTZ R92, R7, R92 ;  /* 0x0000005c075c7220 */ /* 0x000fe20000410000 */
[----:B------:R-:W-:Y:S01]  /*4fb0*/  HADD2.F32 R90, -RZ, R90.H0_H0 ;  /* 0x2000005aff5a7230 */ /* 0x000fe20000004100 */
[----:B------:R-:W-:Y:S01]  /*4fc0*/  SHF.R.U32.HI R35, RZ, 0x10, R35 ;  /* 0x00000010ff237819 */ /* 0x000fe20000011623 */
[-C--:B------:R-:W-:Y:S01]  /*4fd0*/  FMUL.FTZ R96, R34, R91.reuse ;  /* 0x0000005b22607220 */ /* 0x080fe20000410000 */
[----:B------:R-:W-:Y:S01]  /*4fe0*/  FMUL.FTZ R93, R13, R91 ;  /* 0x0000005b0d5d7220 */ /* 0x000fe20000410000 */
[-C--:B------:R-:W-:Y:S01]  /*4ff0*/  FFMA.FTZ R7, R7, R88.reuse, -R94 ;  /* 0x0000005807077223 */ /* 0x080fe2000001085e */
[----:B------:R-:W-:Y:S01]  /*5000*/  FFMA.FTZ R9, R15, R88, R92 ;  /* 0x000000580f097223 */ /* 0x000fe2000001005c */
[----:B------:R-:W-:Y:S01]  /*5010*/  FFMA.FTZ R88, R13, R90, R96 ;  /* 0x0000005a0d587223 */ /* 0x000fe20000010060 */
[----:B------:R-:W-:-:S02]  /*5020*/  HADD2.F32 R94, -RZ, R98.H0_H0 ;  /* 0x20000062ff5e7230 */ /* 0x000fc40000004100 */
[----:B------:R-:W-:Y:S01]  /*5030*/  FFMA.FTZ R34, R34, R90, -R93 ;  /* 0x0000005a22227223 */ /* 0x000fe2000001085d */
[--C-:B------:R-:W-:Y:S02]  /*5040*/  HADD2.F32 R15, -RZ, R89.reuse.H0_H0 ;  /* 0x20000059ff0f7230 */ /* 0x100fe40000004100 */
[----:B------:R-:W-:Y:S01]  /*5050*/  HADD2.F32 R89, -RZ, R89.H1_H1 ;  /* 0x30000059ff597230 */ /* 0x000fe20000004100 */
[----:B------:R-:W-:Y:S01]  /*5060*/  F2FP.F16.F32.PACK_AB R88, R88, R9 ;  /* 0x000000095858723e */ /* 0x000fe200000000ff */
[----:B------:R-:W-:Y:S02]  /*5070*/  HADD2.F32 R13, -RZ, R11.H0_H0 ;  /* 0x2000000bff0d7230 */ /* 0x000fe40000004100 */
[----:B------:R-:W-:Y:S01]  /*5080*/  FMUL.FTZ R96, R15, R94 ;  /* 0x0000005e0f607220 */ /* 0x000fe20000410000 */
[----:B------:R-:W-:Y:S01]  /*5090*/  HADD2.F32 R35, -RZ, R35.H0_H0 ;  /* 0x20000023ff237230 */ /* 0x000fe20000004100 */
[----:B------:R-:W-:Y:S01]  /*50a0*/  F2FP.F16.F32.PACK_AB R7, R34, R7 ;  /* 0x000000072207723e */ /* 0x000fe200000000ff */
[----:B------:R-:W-:-:S02]  /*50b0*/  HADD2.F32 R90, -RZ, R11.H1_H1 ;  /* 0x3000000bff5a7230 */ /* 0x000fc40000004100 */
[----:B------:R-:W-:Y:S01]  /*50c0*/  FMUL.FTZ R94, R13, R94 ;  /* 0x0000005e0d5e7220 */ /* 0x000fe20000410000 */
[----:B------:R-:W-:Y:S02]  /*50d0*/  HADD2.F32 R92, -RZ, R95.H0_H0 ;  /* 0x2000005fff5c7230 */ /* 0x000fe40000004100 */
        /* <DEDUP_REMOVED lines=11> */
[----:B------:R-:W-:Y:S02]  /*5190*/  HADD2.F32 R32, -RZ, R12.H0_H0 ;  /* 0x2000000cff207230 */ /* 0x000fe40000004100 */
[----:B------:R-:W-:Y:S02]  /*51a0*/  HADD2.F32 R15, -RZ, R8.H0_H0 ;  /* 0x20000008ff0f7230 */ /* 0x000fe40000004100 */
[----:B------:R-:W-:Y:S02]  /*51b0*/  HADD2.F32 R33, -RZ, R95.H1_H1 ;  /* 0x3000005fff217230 */ /* 0x000fe40000004100 */
[-C--:B------:R-:W-:Y:S01]  /*51c0*/  FMUL.FTZ R4, R32, R89.reuse ;  /* 0x0000005920047220 */ /* 0x080fe20000410000 */
[----:B------:R-:W-:Y:S02]  /*51d0*/  HADD2.F32 R12, -RZ, R12.H1_H1 ;  /* 0x3000000cff0c7230 */ /* 0x000fe40000004100 */
[----:B------:R-:W-:Y:S01]  /*51e0*/  FMUL.FTZ R93, R15, R89 ;  /* 0x000000590f5d7220 */ /* 0x000fe20000410000 */
[----:B------:R-:W-:-:S02]  /*51f0*/  HADD2.F32 R8, -RZ, R8.H1_H1 ;  /* 0x30000008ff087230 */ /* 0x000fc40000004100 */
[-C--:B------:R-:W-:Y:S01]  /*5200*/  FFMA.FTZ R89, R15, R33.reuse, -R4 ;  /* 0x000000210f597223 */ /* 0x080fe20000010804 */
[--C-:B------:R-:W-:Y:S02]  /*5210*/  HADD2.F32 R15, -RZ, R87.reuse.H1_H1 ;  /* 0x30000057ff0f7230 */ /* 0x100fe40000004100 */
[----:B------:R-:W-:Y:S01]  /*5220*/  FFMA.FTZ R93, R32, R33, R93 ;  /* 0x00000021205d7223 */ /* 0x000fe2000001005d */
        /* <DEDUP_REMOVED lines=13> */
[----:B------:R-:W-:Y:S01]  /*5300*/  FMUL.FTZ R91, R14, R33 ;  /* 0x000000210e5b7220 */ /* 0x000fe20000410000 */
[----:B------:R-:W-:Y:S01]  /*5310*/  FFMA.FTZ R35, R4, R15, -R35 ;  /* 0x0000000f04237223 */ /* 0x000fe20000010823 */
[----:B------:R-:W-:Y:S01]  /*5320*/  FMUL.FTZ R33, R10, R33 ;  /* 0x000000210a217220 */ /* 0x000fe20000410000 */
[----:B------:R-:W-:Y:S01]  /*5330*/  FFMA.FTZ R87, R6, R15, R87 ;  /* 0x0000000f06577223 */ /* 0x000fe20000010057 */
[----:B------:R-:W-:Y:S01]  /*5340*/  FFMA.FTZ R10, R10, R5, -R91 ;  /* 0x000000050a0a7223 */ /* 0x000fe2000001085b */
[----:B------:R-:W-:Y:S01]  /*5350*/  F2FP.F16.F32.PACK_AB R15, R92, R13 ;  /* 0x0000000d5c0f723e */ /* 0x000fe200000000ff */
[----:B------:R-:W-:Y:S01]  /*5360*/  FFMA.FTZ R14, R14, R5, R33 ;  /* 0x000000050e0e7223 */ /* 0x000fe20000010021 */
[----:B------:R-:W-:Y:S01]  /*5370*/  F2FP.F16.F32.PACK_AB R8, R8, R89 ;  /* 0x000000590808723e */ /* 0x000fe200000000ff */
[----:B------:R-:W-:Y:S01]  /*5380*/  IMAD.MOV.U32 R9, RZ, RZ, R7 ;  /* 0x000000ffff097224 */ /* 0x000fe200078e0007 */
[----:B------:R-:W-:Y:S01]  /*5390*/  F2FP.F16.F32.PACK_AB R12, R12, R93 ;  /* 0x0000005d0c0c723e */ /* 0x000fe200000000ff */
[----:B------:R-:W-:Y:S01]  /*53a0*/  IMAD.MOV.U32 R13, RZ, RZ, R88 ;  /* 0x000000ffff0d7224 */ /* 0x000fe200078e0058 */
[----:B------:R-:W-:-:S02]  /*53b0*/  F2FP.F16.F32.PACK_AB R10, R10, R35 ;  /* 0x000000230a0a723e */ /* 0x000fc400000000ff */
[----:B------:R-:W-:-:S07]  /*53c0*/  F2FP.F16.F32.PACK_AB R14, R14, R87 ;  /* 0x000000570e0e723e */ /* 0x000fce00000000ff */
.L_x_13073:
[----:B------:R-:W-:Y:S05]  /*53d0*/  BSYNC B2 ;  /* 0x0000000000027941 */ /* 0x000fea0003800000 */
.L_x_13072:
[----:B--2---:R4:W-:Y:S04]  /*53e0*/  ST.E.128 desc[UR44][R70.64], R8 ;  /* 0x0000000846007985 */ /* 0x0049e8000c101d2c */
[----:B---3--:R4:W-:Y:S02]  /*53f0*/  @!P5 ST.E.128 desc[UR44][R72.64], R12 ;  /* 0x0000000c4800d985 */ /* 0x0089e4000c101d2c */
.L_x_13071:
[----:B------:R-:W-:Y:S05]  /*5400*/  BSYNC B1 ;  /* 0x0000000000017941 */ /* 0x000fea0003800000 */
.L_x_13070:
[----:B------:R-:W-:-:S03]  /*5410*/  UMOV UR4, 0xffffffff ;  /* 0xffffffff00047882 */ /* 0x000fc60000000000 */
[----:B------:R-:W-:Y:S05]  /*5420*/  BRA.DIV UR4, `(.L_x_13074) ;  /* 0x0000035a04c87947 */ /* 0x000fea000b800000 */
[----:B-1----:R-:W1:Y:S04]  /*5430*/  SHFL.IDX PT, R80, R80, 0x1, 0x1c1f ;  /* 0x003c1f0050507f89 */ /* 0x002e6800000e0000 */
[----:B----4-:R4:W0:Y:S02]  /*5440*/  SHFL.IDX PT, R14, R79, 0x1, 0x1c1f ;  /* 0x003c1f004f0e7f89 */ /* 0x01082400000e0000 */
.L_x_13425:
[----:B------:R-:W-:Y:S01]  /*5450*/  ISETP.GE.OR P0, PT, R175, R78, P0 ;  /* 0x0000004eaf00720c */ /* 0x000fe20000706670 */
[----:B0-----:R-:W-:Y:S02]  /*5460*/  IMAD.MOV.U32 R12, RZ, RZ, R14 ;  /* 0x000000ffff0c7224 */ /* 0x001fe400078e000e */
[----:B-1----:R-:W-:-:S10]  /*5470*/  IMAD.MOV.U32 R13, RZ, RZ, R80 ;  /* 0x000000ffff0d7224 */ /* 0x002fd400078e0050 */
[----:B------:R-:W-:Y:S05]  /*5480*/  @P0 BRA `(.L_x_13057) ;  /* 0x0000000800cc0947 */ /* 0x000fea0003800000 */
[----:B------:R-:W0:Y:S01]  /*5490*/  LDC R32, c[0x0][0x2f4] ;  /* 0x0000bd00ff207b82 */ /* 0x000e220000000800 */
[----:B------:R-:W-:Y:S01]  /*54a0*/  IMAD.SHL.U32 R15, R65, 0x8, RZ ;  /* 0x00000008410f7824 */ /* 0x000fe200078e00ff */
[----:B------:R-:W-:Y:S03]  /*54b0*/  BSSY B1, `(.L_x_13075) ;  /* 0x0000068000017945 */ /* 0x000fe60003800000 */
[----:B------:R-:W-:-:S04]  /*54c0*/  IMAD.WIDE R14, R15, 0x2, R12 ;  /* 0x000000020f0e7825 */ /* 0x000fc800078e020c */
[----:B0-----:R-:W-:-:S05]  /*54d0*/  @P1 IMAD.IADD R81, R32, 0x1, -R81 ;  /* 0x0000000120511824 */ /* 0x001fca00078e0a51 */
[----:B------:R-:W-:-:S04]  /*54e0*/  SHF.R.S32.HI R4, RZ, 0x1f, R81 ;  /* 0x0000001fff047819 */ /* 0x000fc80000011451 */
[----:B------:R-:W-:-:S04]  /*54f0*/  LEA.HI R4, R4, R81, RZ, 0x4 ;  /* 0x0000005104047211 */ /* 0x000fc800078f20ff */
[----:B------:R-:W-:-:S05]  /*5500*/  LEA.HI.SX32 R4, R4, R65, 0x1c ;  /* 0x0000004104047211 */ /* 0x000fca00078fe2ff */
[----:B------:R-:W-:-:S05]  /*5510*/  IMAD.SHL.U32 R33, R4, 0x8, RZ ;  /* 0x0000000804217824 */ /* 0x000fca00078e00ff */
[----:B------:R-:W-:-:S04]  /*5520*/  LOP3.LUT R4, R206, 0x38, R33, 0xf8, !PT ;  /* 0x00000038ce047812 */ /* 0x000fc800078ef821 */
[----:B------:R-:W-:-:S05]  /*5530*/  LOP3.LUT R5, R4, R207, RZ, 0x3c, !PT ;  /* 0x000000cf04057212 */ /* 0x000fca00078e3cff */
[----:B------:R-:W-:Y:S02]  /*5540*/  IMAD.IADD R4, R208, 0x1, R5 ;  /* 0x00000001d0047824 */ /* 0x000fe400078e0205 */
[C---:B------:R-:W-:Y:S02]  /*5550*/  IMAD R5, R153.reuse, 0x1800, R67 ;  /* 0x0000180099057824 */ /* 0x040fe400078e0243 */
[----:B------:R-:W-:Y:S02]  /*5560*/  IMAD R7, R153, 0x1800, R4 ;  /* 0x0000180099077824 */ /* 0x000fe400078e0204 */
[--C-:B------:R-:W-:Y:S02]  /*5570*/  IMAD R5, R5, 0x2, R2.reuse ;  /* 0x0000000205057824 */ /* 0x100fe400078e0202 */
[----:B------:R-:W-:-:S04]  /*5580*/  IMAD R8, R7, 0x2, R2 ;  /* 0x0000000207087824 */ /* 0x000fc800078e0202 */
[----:B------:R-:W0:Y:S04]  /*5590*/  LDS.128 R4, [R5+0x1c400] ;  /* 0x01c4000005047984 */ /* 0x000e280000000c00 */
[----:B------:R-:W1:Y:S01]  /*55a0*/  LDS.128 R8, [R8+0x1c400] ;  /* 0x01c4000008087984 */ /* 0x000e620000000c00 */
[----:B------:R-:W-:Y:S05]  /*55b0*/  @P4 BRA `(.L_x_13076) ;  /* 0x00000004005c4947 */ /* 0x000fea0003800000 */
[----:B------:R-:W-:Y:S01]  /*55c0*/  SHF.R.U64 R34, R38, 0x10, R39 ;  /* 0x0000001026227819 */ /* 0x000fe20000001227 */
[----:B0-----:R-:W-:Y:S01]  /*55d0*/  IMAD.MOV.U32 R38, RZ, RZ, R4 ;  /* 0x000000ffff267224 */ /* 0x001fe200078e0004 */
[----:B------:R-:W-:Y:S01]  /*55e0*/  SHF.R.U32.HI R70, RZ, 0x10, R41 ;  /* 0x00000010ff467819 */ /* 0x000fe20000011629 */
[----:B-1----:R-:W-:Y:S01]  /*55f0*/  IMAD.MOV.U32 R4, RZ, RZ, R9 ;  /* 0x000000ffff047224 */ /* 0x002fe200078e0009 */
[----:B------:R-:W-:Y:S01]  /*5600*/  SHF.R.U64 R36, R36, 0x10, R37 ;  /* 0x0000001024247819 */ /* 0x000fe20000001225 */
[----:B------:R-:W-:Y:S01]  /*5610*/  IMAD.MOV.U32 R9, RZ, RZ, R7 ;  /* 0x000000ffff097224 */ /* 0x000fe200078e0007 */
[----:B---3--:R-:W-:Y:S01]  /*5620*/  SHF.R.U32.HI R72, RZ, 0x10, R37 ;  /* 0x00000010ff487819 */ /* 0x008fe20000011625 */
[----:B------:R-:W-:Y:S01]  /*5630*/  HADD2.F32 R70, -RZ, R70.H0_H0 ;  /* 0x20000046ff467230 */ /* 0x000fe20000004100 */
[----:B------:R-:W-:Y:S01]  /*5640*/  SHF.R.U64 R37, R40, 0x10, R41 ;  /* 0x0000001028257819 */ /* 0x000fe20000001229 */
[----:B------:R-:W-:Y:S01]  /*5650*/  IMAD.MOV.U32 R40, RZ, RZ, R11 ;  /* 0x000000ffff287224 */ /* 0x000fe200078e000b */
[----:B--2---:R-:W-:Y:S01]  /*5660*/  SHF.R.U32.HI R73, RZ, 0x10, R39 ;  /* 0x00000010ff497819 */ /* 0x004fe20000011627 */
[----:B------:R-:W-:Y:S01]  /*5670*/  IMAD.MOV.U32 R39, RZ, RZ, R8 ;  /* 0x000000ffff277224 */ /* 0x000fe200078e0008 */
[--C-:B------:R-:W-:Y:S01]  /*5680*/  SHF.R.U64 R35, R42, 0x10, R43.reuse ;  /* 0x000000102a237819 */ /* 0x100fe2000000122b */
[----:B------:R-:W-:Y:S01]  /*5690*/  HADD2.F32 R8, -RZ, R4.H0_H0 ;  /* 0x20000004ff087230 */ /* 0x000fe20000004100 */
[----:B------:R-:W-:Y:S01]  /*56a0*/  SHF.R.U32.HI R71, RZ, 0x10, R43 ;  /* 0x00000010ff477819 */ /* 0x000fe2000001162b */
[----:B------:R-:W-:-:S02]  /*56b0*/  HADD2.F32 R43, -RZ, R86.H1_H1 ;  /* 0x30000056ff2b7230 */ /* 0x000fc40000004100 */
[----:B------:R-:W-:Y:S02]  /*56c0*/  HADD2.F32 R11, -RZ, R4.H1_H1 ;  /* 0x30000004ff0b7230 */ /* 0x000fe40000004100 */
[--C-:B------:R-:W-:Y:S02]  /*56d0*/  HADD2.F32 R4, -RZ, R5.reuse.H0_H0 ;  /* 0x20000005ff047230 */ /* 0x100fe40000004100 */
[----:B------:R-:W-:Y:S02]  /*56e0*/  HADD2.F32 R7, -RZ, R5.H1_H1 ;  /* 0x30000005ff077230 */ /* 0x000fe40000004100 */
[-C--:B------:R-:W-:Y:S01]  /*56f0*/  FMUL.FTZ R5, R8, R43.reuse ;  /* 0x0000002b08057220 */ /* 0x080fe20000410000 */
[----:B------:R-:W-:Y:S02]  /*5700*/  HADD2.F32 R41, -RZ, R86.H0_H0 ;  /* 0x20000056ff297230 */ /* 0x000fe40000004100 */
[----:B------:R-:W-:Y:S01]  /*5710*/  FMUL.FTZ R43, R4, R43 ;  /* 0x0000002b042b7220 */ /* 0x000fe20000410000 */
[----:B------:R-:W-:-:S02]  /*5720*/  HADD2.F32 R42, -RZ, R72.H0_H0 ;  /* 0x20000048ff2a7230 */ /* 0x000fc40000004100 */
[-C--:B------:R-:W-:Y:S01]  /*5730*/  FMUL.FTZ R72, R11, R70.reuse ;  /* 0x000000460b487220 */ /* 0x080fe20000410000 */
[----:B------:R-:W-:Y:S01]  /*5740*/  FMUL.FTZ R70, R7, R70 ;  /* 0x0000004607467220 */ /* 0x000fe20000410000 */
[-C--:B------:R-:W-:Y:S01]  /*5750*/  FFMA.FTZ R4, R4, R41.reuse, -R5 ;  /* 0x0000002904047223 */ /* 0x080fe20000010805 */
[----:B------:R-:W-:Y:S01]  /*5760*/  FFMA.FTZ R5, R8, R41, R43 ;  /* 0x0000002908057223 */ /* 0x000fe2000001002b */
[----:B------:R-:W-:Y:S02]  /*5770*/  HADD2.F32 R41, -RZ, R40.H0_H0 ;  /* 0x20000028ff297230 */ /* 0x000fe40000004100 */
[-C--:B------:R-:W-:Y:S01]  /*5780*/  FFMA.FTZ R8, R11, R42.reuse, R70 ;  /* 0x0000002a0b087223 */ /* 0x080fe20000010046 */
[----:B------:R-:W-:Y:S02]  /*5790*/  HADD2.F32 R70, -RZ, R85.H0_H0 ;  /* 0x20000055ff467230 */ /* 0x000fe40000004100 */
[----:B------:R-:W-:Y:S01]  /*57a0*/  FFMA.FTZ R7, R7, R42, -R72 ;  /* 0x0000002a07077223 */ /* 0x000fe20000010848 */
[----:B------:R-:W-:-:S02]  /*57b0*/  HADD2.F32 R11, -RZ, R9.H0_H0 ;  /* 0x20000009ff0b7230 */ /* 0x000fc40000004100 */
[----:B------:R-:W-:Y:S02]  /*57c0*/  HADD2.F32 R40, -RZ, R40.H1_H1 ;  /* 0x30000028ff287230 */ /* 0x000fe40000004100 */
[-C--:B------:R-:W-:Y:S01]  /*57d0*/  FMUL.FTZ R72, R41, R70.reuse ;  /* 0x0000004629487220 */ /* 0x080fe20000410000 */
[----:B------:R-:W-:Y:S02]  /*57e0*/  HADD2.F32 R71, -RZ, R71.H0_H0 ;  /* 0x20000047ff477230 */ /* 0x000fe40000004100 */
[----:B------:R-:W-:Y:S01]  /*57f0*/  FMUL.FTZ R70, R11, R70 ;  /* 0x000000460b467220 */ /* 0x000fe20000410000 */
[----:B------:R-:W-:Y:S01]  /*5800*/  HADD2.F32 R9, -RZ, R9.H1_H1 ;  /* 0x30000009ff097230 */ /* 0x000fe20000004100 */
[----:B------:R-:W-:Y:S01]  /*5810*/  F2FP.F16.F32.PACK_AB R7, R7, R4 ;  /* 0x000000040707723e */ /* 0x000fe200000000ff */
[----:B------:R-:W-:Y:S02]  /*5820*/  HADD2.F32 R42, -RZ, R83.H1_H1 ;  /* 0x30000053ff2a7230 */ /* 0x000fe40000004100 */
[----:B------:R-:W-:Y:S01]  /*5830*/  FMUL.FTZ R80, R40, R71 ;  /* 0x0000004728507220 */ /* 0x000fe20000410000 */
[----:B------:R-:W-:-:S02]  /*5840*/  HADD2.F32 R43, -RZ, R73.H0_H0 ;  /* 0x20000049ff2b7230 */ /* 0x000fc40000004100 */
[----:B----4-:R-:W-:Y:S01]  /*5850*/  FMUL.FTZ R79, R9, R71 ;  /* 0x00000047094f7220 */ /* 0x010fe20000410000 */
[----:B------:R-:W-:Y:S02]  /*5860*/  HADD2.F32 R37, -RZ, R37.H0_H0 ;  /* 0x20000025ff257230 */ /* 0x000fe40000004100 */
[-C--:B------:R-:W-:Y:S01]  /*5870*/  FFMA.FTZ R71, R11, R42.reuse, -R72 ;  /* 0x0000002a0b477223 */ /* 0x080fe20000010848 */
[----:B------:R-:W-:Y:S01]  /*5880*/  FFMA.FTZ R73, R41, R42, R70 ;  /* 0x0000002a29497223 */ /* 0x000fe20000010046 */
[-C--:B------:R-:W-:Y:S01]  /*5890*/  FFMA.FTZ R80, R9, R43.reuse, -R80 ;  /* 0x0000002b09507223 */ /* 0x080fe20000010850 */
[----:B------:R-:W-:Y:S02]  /*58a0*/  HADD2.F32 R42, -RZ, R85.H1_H1 ;  /* 0x30000055ff2a7230 */ /* 0x000fe40000004100 */
        /* <DEDUP_REMOVED lines=14> */
[----:B------:R-:W-:-:S02]  /*5990*/  HADD2.F32 R11, -RZ, R10.H0_H0 ;  /* 0x2000000aff0b7230 */ /* 0x000fc40000004100 */
[----:B------:R-:W-:Y:S02]  /*59a0*/  HADD2.F32 R84, -RZ, R84.H1_H1 ;  /* 0x30000054ff547230 */ /* 0x000fe40000004100 */
[-C--:B------:R-:W-:Y:S01]  /*59b0*/  FFMA.FTZ R41, R38, R36.reuse, -R41 ;  /* 0x0000002426297223 */ /* 0x080fe20000010829 */
[----:B------:R-:W-:Y:S02]  /*59c0*/  HADD2.F32 R37, -RZ, R35.H0_H0 ;  /* 0x20000023ff257230 */ /* 0x000fe40000004100 */
[----:B------:R-:W-:Y:S01]  /*59d0*/  FFMA.FTZ R39, R39, R36, R72 ;  /* 0x0000002427277223 */ /* 0x000fe20000010048 */
[----:B------:R-:W-:Y:S02]  /*59e0*/  HADD2.F32 R9, -RZ, R6.H0_H0 ;  /* 0x20000006ff097230 */ /* 0x000fe40000004100 */
[----:B------:R-:W-:Y:S01]  /*59f0*/  HADD2.F32 R10, -RZ, R10.H1_H1 ;  /* 0x3000000aff0a7230 */ /* 0x000fe20000004100 */
[----:B------:R-:W-:Y:S01]  /*5a00*/  F2FP.F16.F32.PACK_AB R4, R41, R70 ;  /* 0x000000462904723e */ /* 0x000fe200000000ff */
[----:B------:R-:W-:-:S02]  /*5a10*/  HADD2.F32 R6, -RZ, R6.H1_H1 ;  /* 0x30000006ff067230 */ /* 0x000fc40000004100 */
[----:B------:R-:W-:Y:S02]  /*5a20*/  HADD2.F32 R35, -RZ, R34.H0_H0 ;  /* 0x20000022ff237230 */ /* 0x000fe40000004100 */
[-C--:B------:R-:W-:Y:S01]  /*5a30*/  FMUL.FTZ R34, R11, R84.reuse ;  /* 0x000000540b227220 */ /* 0x080fe20000410000 */
[----:B------:R-:W-:Y:S02]  /*5a40*/  HADD2.F32 R36, -RZ, R83.H0_H0 ;  /* 0x20000053ff247230 */ /* 0x000fe40000004100 */
[-C--:B------:R-:W-:Y:S01]  /*5a50*/  FMUL.FTZ R43, R10, R37.reuse ;  /* 0x000000250a2b7220 */ /* 0x080fe20000410000 */
[C---:B------:R-:W-:Y:S01]  /*5a60*/  FMUL.FTZ R84, R9.reuse, R84 ;  /* 0x0000005409547220 */ /* 0x040fe20000410000 */
[C---:B------:R-:W-:Y:S01]  /*5a70*/  FMUL.FTZ R37, R6.reuse, R37 ;  /* 0x0000002506257220 */ /* 0x040fe20000410000 */
[-C--:B------:R-:W-:Y:S02]  /*5a80*/  FFMA.FTZ R34, R9, R36.reuse, -R34 ;  /* 0x0000002409227223 */ /* 0x080fe40000010822 */
[----:B------:R-:W-:Y:S01]  /*5a90*/  FFMA.FTZ R84, R11, R36, R84 ;  /* 0x000000240b547223 */ /* 0x000fe20000010054 */
[-C--:B------:R-:W-:Y:S01]  /*5aa0*/  FFMA.FTZ R43, R6, R35.reuse, -R43 ;  /* 0x00000023062b7223 */ /* 0x080fe2000001082b */
[----:B------:R-:W-:Y:S01]  /*5ab0*/  FFMA.FTZ R37, R10, R35, R37 ;  /* 0x000000230a257223 */ /* 0x000fe20000010025 */
[----:B------:R-:W-:-:S02]  /*5ac0*/  F2FP.F16.F32.PACK_AB R9, R8, R5 ;  /* 0x000000050809723e */ /* 0x000fc400000000ff */
[----:B------:R-:W-:Y:S01]  /*5ad0*/  MOV R5, R7 ;  /* 0x0000000700057202 */ /* 0x000fe20000000f00 */
[----:B------:R-:W-:Y:S01]  /*5ae0*/  IMAD.MOV.U32 R7, RZ, RZ, R71 ;  /* 0x000000ffff077224 */ /* 0x000fe200078e0047 */
[----:B------:R-:W-:Y:S02]  /*5af0*/  F2FP.F16.F32.PACK_AB R11, R86, R73 ;  /* 0x00000049560b723e */ /* 0x000fe400000000ff */
[----:B------:R-:W-:Y:S02]  /*5b00*/  F2FP.F16.F32.PACK_AB R8, R39, R42 ;  /* 0x0000002a2708723e */ /* 0x000fe400000000ff */
[----:B------:R-:W-:Y:S02]  /*5b10*/  F2FP.F16.F32.PACK_AB R6, R43, R34 ;  /* 0x000000222b06723e */ /* 0x000fe400000000ff */
[----:B------:R-:W-:-:S07]  /*5b20*/  F2FP.F16.F32.PACK_AB R10, R37, R84 ;  /* 0x00000054250a723e */ /* 0x000fce00000000ff */
.L_x_13076:
[----:B------:R-:W-:Y:S05]  /*5b30*/  BSYNC B1 ;  /* 0x0000000000017941 */ /* 0x000fea0003800000 */
.L_x_13075:
[----:B0-----:R0:W-:Y:S01]  /*5b40*/  ST.E.128 desc[UR44][R14.64], R4 ;  /* 0x000000040e007985 */ /* 0x0011e2000c101d2c */
[----:B------:R-:W-:-:S13]  /*5b50*/  ISETP.GE.AND P0, PT, R33, R32, PT ;  /* 0x000000202100720c */ /* 0x000fda0003f06270 */
[----:B------:R-:W-:Y:S05]  /*5b60*/  @P0 BRA `(.L_x_13057) ;  /* 0x0000000400140947 */ /* 0x000fea0003800000 */
[----:B------:R-:W-:-:S05]  /*5b70*/  IMAD.WIDE R12, R33, 0x2, R12 ;  /* 0x00000002210c7825 */ /* 0x000fca00078e020c */
[----:B-1----:R1:W-:Y:S01]  /*5b80*/  ST.E.128 desc[UR44][R12.64], R8 ;  /* 0x000000080c007985 */ /* 0x0023e2000c101d2c */
[----:B------:R-:W-:Y:S05]  /*5b90*/  BRA `(.L_x_13057) ;  /* 0x0000000400087947 */ /* 0x000fea0003800000 */
.L_x_13038:
[----:B------:R-:W-:-:S13]  /*5ba0*/  ISETP.NE.AND P3, PT, R58, 0x3, PT ;  /* 0x000000033a00780c */ /* 0x000fda0003f65270 */
[----:B------:R-:W-:Y:S05]  /*5bb0*/  @!P3 BRA `(.L_x_13077) ;  /* 0x000000000004b947 */ /* 0x000fea0003800000 */
[----:B------:R-:W-:Y:S01]  /*5bc0*/  BPT.TRAP 0x1 ;  /* 0x000000040000795c */ /* 0x000fe20000300000 */
.L_x_13077:
[----:B------:R-:W-:Y:S01]  /*5bd0*/  IMAD R69, R153, 0x8, R2 ;  /* 0x0000000899457824 */ /* 0x000fe200078e0202 */
[----:B------:R-:W-:Y:S01]  /*5be0*/  SHF.L.U32 R82, R159, 0x1f, RZ ;  /* 0x0000001f9f527819 */ /* 0x000fe200000006ff */
[----:B------:R-:W-:Y:S01]  /*5bf0*/  BSSY B1, `(.L_x_13078) ;  /* 0x0000004000017945 */ /* 0x000fe20003800000 */
[----:B------:R-:W-:Y:S02]  /*5c00*/  SHF.R.S32.HI R76, RZ, 0x1f, R75 ;  /* 0x0000001fff4c7819 */ /* 0x000fe4000001144b */
[----:B------:R-:W0:Y:S02]  /*5c10*/  SYNCS.PHASECHK.TRANS64.TRYWAIT P0, [R69+URZ+0x32490], R82 ;  /* 0x03249052450075a7 */ /* 0x000e24000800017f */
[----:B0-----:R-:W-:Y:S05]  /*5c20*/  @!P0 BRA `(.L_x_13079) ;  /* 0x0000035400108947 */ /* 0x001fea0003800000 */
.L_x_13426:
[----:B------:R-:W-:Y:S05]  /*5c30*/  BSYNC B1 ;  /* 0x0000000000017941 */ /* 0x000fea0003800000 */
.L_x_13078:
        /* <DEDUP_REMOVED lines=25> */
.L_x_13430:
        /* <DEDUP_REMOVED lines=13> */
.L_x_13082:
[----:B------:R-:W-:Y:S05]  /*5ea0*/  BSYNC B1 ;  /* 0x0000000000017941 */ /* 0x000fea0003800000 */
.L_x_13081:
[----:B------:R-:W-:-:S03]  /*5eb0*/  UMOV UR4, 0xffffffff ;  /* 0xffffffff00047882 */ /* 0x000fc60000000000 */
[----:B------:R-:W-:Y:S05]  /*5ec0*/  BRA.DIV UR4, `(.L_x_13083) ;  /* 0x0000035204c47947 */ /* 0x000fea000b800000 */
[----:B--2---:R2:W0:Y:S04]  /*5ed0*/  SHFL.IDX PT, R33, R32, 0x1, 0x1c1f ;  /* 0x003c1f0020217f89 */ /* 0x00442800000e0000 */
[----:B---3--:R2:W3:Y:S02]  /*5ee0*/  SHFL.IDX PT, R14, R10, 0x1, 0x1c1f ;  /* 0x003c1f000a0e7f89 */ /* 0x0084e400000e0000 */
.L_x_13434:
        /* <DEDUP_REMOVED lines=13> */
.L_x_13057:
[----:B------:R-:W-:Y:S05]  /*5fc0*/  BSYNC B0 ;  /* 0x0000000000007941 */ /* 0x000fea0003800000 */
.L_x_13037:
[----:B0---4-:R-:W0:Y:S01]  /*5fd0*/  S2R R4, SR_TID.X ;  /* 0x0000000000047919 */ /* 0x011e220000002100 */
        /* <DEDUP_REMOVED lines=8> */
[----:B----4-:R4:W-:Y:S01]  /*6060*/  BAR.SYNC.DEFER_BLOCKING R54, 0x80 ;  /* 0x000200360000751d */ /* 0x0109e20000010000 */
[----:B0-----:R-:W-:-:S13]  /*6070*/  LOP3.LUT P0, RZ, R4, 0x7f, RZ, 0xc0, !PT ;  /* 0x0000007f04ff7812 */ /* 0x001fda000780c0ff */
[----:B------:R-:W-:-:S05]  /*6080*/  @!P0 VIADD R4, R69, 0x324a0 ;  /* 0x000324a045048836 */ /* 0x000fca0000000000 */
[----:B------:R-:W-:-:S04]  /*6090*/  @!P0 PRMT R4, RZ, 0x654, R4 ;  /* 0x00000654ff048816 */ /* 0x000fc80000000004 */
[----:B------:R4:W-:Y:S01]  /*60a0*/  @!P0 SYNCS.ARRIVE.TRANS64.RED.A1T0 RZ, [R4+URZ], RZ ;  /* 0x000000ff04ff89a7 */ /* 0x0009e2000810043f */
[----:B------:R-:W-:Y:S05]  /*60b0*/  @!P3 BRA `(.L_x_13085) ;  /* 0x000000000004b947 */ /* 0x000fea0003800000 */
[----:B------:R-:W-:Y:S01]  /*60c0*/  BPT.TRAP 0x1 ;  /* 0x000000040000795c */ /* 0x000fe20000300000 */
.L_x_13085:
[----:B------:R-:W-:Y:S05]  /*60d0*/  BSYNC B0 ;  /* 0x0000000000007941 */ /* 0x000fea0003800000 */
.L_x_13084:
[----:B------:R-:W0:Y:S01]  /*60e0*/  SYNCS.PHASECHK.TRANS64.TRYWAIT P3, [R69+URZ+0x324b0], R82 ;  /* 0x0324b052450075a7 */ /* 0x000e22000806017f */
[----:B------:R-:W-:Y:S04]  /*60f0*/  BSSY B0, `(.L_x_13086) ;  /* 0x0000002000007945 */ /* 0x000fe80003800000 */
[----:B0-----:R-:W-:Y:S05]  /*6100*/  @!P3 BRA `(.L_x_13087) ;  /* 0x00000350007cb947 */ /* 0x001fea0003800000 */
.L_x_13435:
[----:B------:R-:W-:Y:S05]  /*6110*/  BSYNC B0 ;  /* 0x0000000000007941 */ /* 0x000fea0003800000 */
.L_x_13086:
[----:B------:R-:W-:Y:S01]  /*6120*/  ULDC.64 UR4, c[0x0][0x328] ;  /* 0x0000ca0000047ab9 */ /* 0x000fe20000000a00 */
[----:B------:R-:W-:Y:S01]  /*6130*/  IMAD.IADD R78, R78, 0x1, -R158 ;  /* 0x000000014e4e7824 */ /* 0x000fe200078e0a9e */
[----:B------:R-:W-:Y:S01]  /*6140*/  ULDC.64 UR6, c[0x0][0x318] ;  /* 0x0000c60000067ab9 */ /* 0x000fe20000000a00 */
[----:B------:R-:W-:Y:S01]  /*6150*/  IMAD R76, R76, UR4, RZ ;  /* 0x000000044c4c7c24 */ /* 0x000fe2000f8e02ff */
[----:B------:R-:W-:Y:S01]  /*6160*/  BSSY B0, `(.L_x_13088) ;  /* 0x0000040000007945 */ /* 0x000fe20003800000 */
[----:B----4-:R-:W-:Y:S01]  /*6170*/  IMAD.WIDE.U32 R4, R75, UR4, RZ ;  /* 0x000000044b047c25 */ /* 0x010fe2000f8e00ff */
[----:B------:R-:W-:-:S03]  /*6180*/  ISETP.GE.AND P3, PT, R78, 0x1, PT ;  /* 0x000000014e00780c */ /* 0x000fc60003f66270 */
[----:B------:R-:W-:Y:S01]  /*6190*/  IMAD R75, R75, UR5, R76 ;  /* 0x000000054b4b7c24 */ /* 0x000fe2000f8e024c */
[----:B------:R-:W-:Y:S01]  /*61a0*/  ULDC.64 UR4, c[0x0][0x338] ;  /* 0x0000ce0000047ab9 */ /* 0x000fe20000000a00 */
[----:B-1----:R-:W-:Y:S02]  /*61b0*/  IMAD R11, R153, 0x6000, R56 ;  /* 0x00006000990b7824 */ /* 0x002fe400078e0238 */
        /* <DEDUP_REMOVED lines=8> */
[C---:B------:R-:W-:Y:S01]  /*6240*/  LEA R13, P4, R4.reuse, UR6, 0x1 ;  /* 0x00000006040d7c11 */ /* 0x040fe2000f8808ff */
[----:B------:R-:W-:Y:S02]  /*6250*/  IMAD.IADD R5, R55, 0x1, R11 ;  /* 0x0000000137057824 */ /* 0x000fe400078e020b */
[--C-:B------:R-:W-:Y:S01]  /*6260*/  IMAD R11, R11, 0x2, R46.reuse ;  /* 0x000000020b0b7824 */ /* 0x100fe200078e022e */
[----:B---3--:R-:W-:Y:S01]  /*6270*/  LEA.HI.X R14, R4, UR7, R7, 0x1, P4 ;  /* 0x00000007040e7c11 */ /* 0x008fe2000a0f0c07 */
[----:B------:R0:W1:Y:S01]  /*6280*/  SHFL.IDX PT, R33, R13, RZ, 0x1c1f ;  /* 0x001c1fff0d217589 */ /* 0x00006200000e0000 */
[----:B--2---:R-:W-:-:S03]  /*6290*/  IMAD R10, R5, 0x2, R46 ;  /* 0x00000002050a7824 */ /* 0x004fc600078e022e */
[----:B------:R0:W2:Y:S01]  /*62a0*/  SHFL.IDX PT, R15, R14, RZ, 0x1c1f ;  /* 0x001c1fff0e0f7589 */ /* 0x0000a200000e0000 */
[----:B------:R-:W-:Y:S05]  /*62b0*/  @!P3 BRA `(.L_x_13089) ;  /* 0x0000000000a8b947 */ /* 0x000fea0003800000 */
[C---:B------:R-:W-:Y:S02]  /*62c0*/  LOP3.LUT R4, R68.reuse, 0x1, RZ, 0xc0, !PT ;  /* 0x0000000144047812 */ /* 0x040fe400078ec0ff */
[----:B------:R-:W-:Y:S02]  /*62d0*/  LOP3.LUT P3, RZ, R68, 0x2, RZ, 0xc0, !PT ;  /* 0x0000000244ff7812 */ /* 0x000fe4000786c0ff */
[----:B------:R-:W-:Y:S02]  /*62e0*/  ISETP.NE.U32.AND P4, PT, R4, 0x1, PT ;  /* 0x000000010400780c */ /* 0x000fe40003f85070 */
[----:B------:R-:W-:-:S11]  /*62f0*/  PRMT R12, R51, 0x8880, RZ ;  /* 0x00008880330c7816 */ /* 0x000fd600000000ff */
[----:B------:R-:W3:Y:S01]  /*6300*/  @!P4 LDS.128 R4, [R11] ;  /* 0x000000000b04c984 */ /* 0x000ee20000000c00 */
[----:B-1----:R-:W-:-:S04]  /*6310*/  @!P4 LEA R8, P5, R22, R33, 0x1 ;  /* 0x000000211608c211 */ /* 0x002fc800078a08ff */
[----:B--2---:R-:W-:-:S05]  /*6320*/  @!P4 LEA.HI.X R9, R22, R15, R23, 0x1, P5 ;  /* 0x0000000f1609c211 */ /* 0x004fca00028f0c17 */
[----:B---3--:R1:W-:Y:S01]  /*6330*/  @!P4 ST.E.128 desc[UR44][R8.64], R4 ;  /* 0x000000040800c985 */ /* 0x0083e2000c101d2c */
[----:B------:R-:W-:-:S03]  /*6340*/  LOP3.LUT P4, RZ, R68, 0x4, RZ, 0xc0, !PT ;  /* 0x0000000444ff7812 */ /* 0x000fc6000788c0ff */
[----:B------:R-:W2:Y:S01]  /*6350*/  @P3 LDS.128 R4, [R10] ;  /* 0x000000000a043984 */ /* 0x000ea20000000c00 */
[----:B-1----:R-:W-:-:S04]  /*6360*/  @P3 LEA R8, P5, R152, R33, 0x1 ;  /* 0x0000002198083211 */ /* 0x002fc800078a08ff */
[----:B------:R-:W-:-:S05]  /*6370*/  @P3 LEA.HI.X R9, R152, R15, R157, 0x1, P5 ;  /* 0x0000000f98093211 */ /* 0x000fca00028f0c9d */
[----:B--2---:R1:W-:Y:S01]  /*6380*/  @P3 ST.E.128 desc[UR44][R8.64], R4 ;  /* 0x0000000408003985 */ /* 0x0043e2000c101d2c */
[----:B------:R-:W-:-:S03]  /*6390*/  LOP3.LUT P3, RZ, R68, 0x8, RZ, 0xc0, !PT ;  /* 0x0000000844ff7812 */ /* 0x000fc6000786c0ff */
[----:B------:R-:W2:Y:S01]  /*63a0*/  @P4 LDS.128 R4, [R11+0x3000] ;  /* 0x003000000b044984 */ /* 0x000ea20000000c00 */
        /* <DEDUP_REMOVED lines=18> */
[----:B------:R-:W-:-:S03]  /*64d0*/  ISETP.GT.AND P3, PT, R12, -0x1, PT ;  /* 0xffffffff0c00780c */ /* 0x000fc60003f64270 */
[----:B------:R-:W2:Y:S01]  /*64e0*/  @P4 LDS.128 R4, [R11+0x9000] ;  /* 0x009000000b044984 */ /* 0x000ea20000000c00 */
[----:B-1----:R-:W-:-:S04]  /*64f0*/  @P4 LEA R8, P5, R174, R33, 0x1 ;  /* 0x00000021ae084211 */ /* 0x002fc800078a08ff */
[----:B------:R-:W-:-:S05]  /*6500*/  @P4 LEA.HI.X R9, R174, R15, R193, 0x1, P5 ;  /* 0x0000000fae094211 */ /* 0x000fca00028f0cc1 */
[----:B--2---:R1:W-:Y:S04]  /*6510*/  @P4 ST.E.128 desc[UR44][R8.64], R4 ;  /* 0x0000000408004985 */ /* 0x0043e8000c101d2c */
[----:B------:R-:W2:Y:S01]  /*6520*/  @!P3 LDS.128 R4, [R10+0x9000] ;  /* 0x009000000a04b984 */ /* 0x000ea20000000c00 */
[----:B-1----:R-:W-:-:S04]  /*6530*/  @!P3 LEA R8, P4, R173, R33, 0x1 ;  /* 0x00000021ad08b211 */ /* 0x002fc800078808ff */
[----:B------:R-:W-:-:S05]  /*6540*/  @!P3 LEA.HI.X R9, R173, R15, R192, 0x1, P4 ;  /* 0x0000000fad09b211 */ /* 0x000fca00020f0cc0 */
[----:B--2---:R3:W-:Y:S04]  /*6550*/  @!P3 ST.E.128 desc[UR44][R8.64], R4 ;  /* 0x000000040800b985 */ /* 0x0047e8000c101d2c */
.L_x_13089:
[----:B------:R-:W-:Y:S05]  /*6560*/  BSYNC B0 ;  /* 0x0000000000007941 */ /* 0x000fea0003800000 */
.L_x_13088:
[----:B------:R-:W-:Y:S01]  /*6570*/  ISETP.GE.AND P3, PT, R78, 0x41, PT ;  /* 0x000000414e00780c */ /* 0x000fe20003f66270 */
[----:B--2---:R2:W4:Y:S01]  /*6580*/  SHFL.IDX PT, R15, R14, 0x1, 0x1c1f ;  /* 0x003c1f000e0f7f89 */ /* 0x00452200000e0000 */
[----:B------:R-:W-:Y:S03]  /*6590*/  BSSY B0, `(.L_x_13090) ;  /* 0x000002d000007945 */ /* 0x000fe60003800000 */
[----:B0-----:R-:W0:Y:S08]  /*65a0*/  SHFL.IDX PT, R13, R13, 0x1, 0x1c1f ;  /* 0x003c1f000d0d7f89 */ /* 0x001e3000000e0000 */
[----:B--2---:R-:W-:Y:S05]  /*65b0*/  @!P3 BRA `(.L_x_13091) ;  /* 0x0000000000a8b947 */ /* 0x004fea0003800000 */
[C---:B---3--:R-:W-:Y:S02]  /*65c0*/  LOP3.LUT R4, R68.reuse, 0x1, RZ, 0xc0, !PT ;  /* 0x0000000144047812 */ /* 0x048fe400078ec0ff */
[----:B------:R-:W-:Y:S02]  /*65d0*/  LOP3.LUT P4, RZ, R68, 0x2, RZ, 0xc0, !PT ;  /* 0x0000000244ff7812 */ /* 0x000fe4000788c0ff */
[----:B------:R-:W-:Y:S02]  /*65e0*/  ISETP.NE.U32.AND P5, PT, R4, 0x1, PT ;  /* 0x000000010400780c */ /* 0x000fe40003fa5070 */
[----:B------:R-:W-:-:S11]  /*65f0*/  PRMT R12, R51, 0x8880, RZ ;  /* 0x00008880330c7816 */ /* 0x000fd600000000ff */
[----:B------:R-:W2:Y:S01]  /*6600*/  @!P5 LDS.128 R4, [R11+0x2000] ;  /* 0x002000000b04d984 */ /* 0x000ea20000000c00 */
[----:B0-----:R-:W-:-:S04]  /*6610*/  @!P5 LEA R8, P3, R22, R13, 0x1 ;  /* 0x0000000d1608d211 */ /* 0x001fc800078608ff */
[----:B----4-:R-:W-:Y:S02]  /*6620*/  @!P5 LEA.HI.X R9, R22, R15, R23, 0x1, P3 ;  /* 0x0000000f1609d211 */ /* 0x010fe400018f0c17 */
[----:B------:R-:W-:-:S03]  /*6630*/  LOP3.LUT P3, RZ, R68, 0x4, RZ, 0xc0, !PT ;  /* 0x0000000444ff7812 */ /* 0x000fc6000786c0ff */
[----:B--2---:R0:W-:Y:S04]  /*6640*/  @!P5 ST.E.128 desc[UR44][R8.64], R4 ;  /* 0x000000040800d985 */ /* 0x0041e8000c101d2c */
[----:B------:R-:W2:Y:S01]  /*6650*/  @P4 LDS.128 R4, [R10+0x2000] ;  /* 0x002000000a044984 */ /* 0x000ea20000000c00 */
[----:B0-----:R-:W-:-:S04]  /*6660*/  @P4 LEA R8, P5, R152, R13, 0x1 ;  /* 0x0000000d98084211 */ /* 0x001fc800078a08ff */
[----:B------:R-:W-:-:S05]  /*6670*/  @P4 LEA.HI.X R9, R152, R15, R157, 0x1, P5 ;  /* 0x0000000f98094211 */ /* 0x000fca00028f0c9d */
[----:B--2---:R0:W-:Y:S01]  /*6680*/  @P4 ST.E.128 desc[UR44][R8.64], R4 ;  /* 0x0000000408004985 */ /* 0x0041e2000c101d2c */
[----:B------:R-:W-:-:S03]  /*6690*/  LOP3.LUT P4, RZ, R68, 0x8, RZ, 0xc0, !PT ;  /* 0x0000000844ff7812 */ /* 0x000fc6000788c0ff */
        /* <DEDUP_REMOVED lines=19> */
[----:B------:R-:W-:-:S03]  /*67d0*/  ISETP.GT.AND P4, PT, R12, -0x1, PT ;  /* 0xffffffff0c00780c */ /* 0x000fc60003f84270 */
[----:B------:R-:W2:Y:S01]  /*67e0*/  @P3 LDS.128 R4, [R11+0xb000] ;  /* 0x00b000000b043984 */ /* 0x000ea20000000c00 */
[----:B0-----:R-:W-:-:S04]  /*67f0*/  @P3 LEA R8, P5, R174, R13, 0x1 ;  /* 0x0000000dae083211 */ /* 0x001fc800078a08ff */
[----:B------:R-:W-:-:S05]  /*6800*/  @P3 LEA.HI.X R9, R174, R15, R193, 0x1, P5 ;  /* 0x0000000fae093211 */ /* 0x000fca00028f0cc1 */
[----:B--2---:R0:W-:Y:S04]  /*6810*/  @P3 ST.E.128 desc[UR44][R8.64], R4 ;  /* 0x0000000408003985 */ /* 0x0041e8000c101d2c */
[----:B------:R-:W2:Y:S01]  /*6820*/  @!P4 LDS.128 R4, [R10+0xb000] ;  /* 0x00b000000a04c984 */ /* 0x000ea20000000c00 */
[----:B0-----:R-:W-:-:S04]  /*6830*/  @!P4 LEA R8, P3, R173, R13, 0x1 ;  /* 0x0000000dad08c211 */ /* 0x001fc800078608ff */
[----:B------:R-:W-:-:S05]  /*6840*/  @!P4 LEA.HI.X R9, R173, R15, R192, 0x1, P3 ;  /* 0x0000000fad09c211 */ /* 0x000fca00018f0cc0 */
[----:B--2---:R2:W-:Y:S04]  /*6850*/  @!P4 ST.E.128 desc[UR44][R8.64], R4 ;  /* 0x000000040800c985 */ /* 0x0045e8000c101d2c */
.L_x_13091:
[----:B------:R-:W-:Y:S05]  /*6860*/  BSYNC B0 ;  /* 0x0000000000007941 */ /* 0x000fea0003800000 */
.L_x_13090:
[----:B------:R-:W-:Y:S01]  /*6870*/  @!PT LDS RZ, [RZ] ;  /* 0x00000000fffff984 */ /* 0x000fe20000000800 */
[----:B------:R-:W-:Y:S01]  /*6880*/  @!PT LDS RZ, [RZ] ;  /* 0x00000000fffff984 */ /* 0x000fe20000000800 */
[----:B------:R-:W-:Y:S01]  /*6890*/  @!PT LDS RZ, [RZ] ;  /* 0x00000000fffff984 */ /* 0x000fe20000000800 */
[----:B------:R-:W-:Y:S01]  /*68a0*/  @!PT LDS RZ, [RZ] ;  /* 0x00000000fffff984 */ /* 0x000fe20000000800 */
[----:B------:R5:W-:Y:S06]  /*68b0*/  MEMBAR.ALL.CTA ;  /* 0x0000000000007992 */ /* 0x000bec0000008000 */
[----:B-----5:R-:W5:Y:S01]  /*68c0*/  FENCE.VIEW.ASYNC.S ;  /* 0x00000000000073c6 */ /* 0x020f620000000000 */
[----:B------:R-:W-:Y:S02]  /*68d0*/  @!P0 VIADD R69, R69, 0x324c0 ;  /* 0x000324c045458836 */ /* 0x000fe40000000000 */
[----:B------:R-:W-:-:S03]  /*68e0*/  VIADD R153, R153, 0x1 ;  /* 0x0000000199997836 */ /* 0x000fc60000000000 */
[----:B------:R-:W-:Y:S01]  /*68f0*/  @!P0 PRMT R69, RZ, 0x654, R69 ;  /* 0x00000654ff458816 */ /* 0x000fe20000000045 */
[----:B-----5:R0:W-:Y:S06]  /*6900*/  BAR.SYNC.DEFER_BLOCKING R54, 0x80 ;  /* 0x000200360000751d */ /* 0x0201ec0000010000 */
[----:B------:R0:W-:Y:S01]  /*6910*/  @!P0 SYNCS.ARRIVE.TRANS64.RED.A1T0 RZ, [R69+URZ], RZ ;  /* 0x000000ff45ff89a7 */ /* 0x0001e2000810043f */
[----:B------:R-:W-:-:S04]  /*6920*/  ISETP.NE.AND P0, PT, R153, 0x2, PT ;  /* 0x000000029900780c */ /* 0x000fc80003f05270 */
[----:B--23--:R-:W-:Y:S02]  /*6930*/  SEL R4, RZ, 0x1, P0 ;  /* 0x00000001ff047807 */ /* 0x00cfe40000000000 */
[----:B------:R-:W-:Y:S02]  /*6940*/  SEL R153, R153, RZ, P0 ;  /* 0x000000ff99997207 */ /* 0x000fe40000000000 */
[----:B------:R-:W-:Y:S01]  /*6950*/  LOP3.LUT R159, R159, R4, RZ, 0x3c, !PT ;  /* 0x000000049f9f7212 */ /* 0x000fe200078e3cff */
[----:B0-----:R-:W-:Y:S06]  /*6960*/  @P2 BRA `(.L_x_13092) ;  /* 0xffffffc400282947 */ /* 0x001fec000383ffff */
[----:B------:R-:W0:Y:S01]  /*6970*/  S2R R5, SR_TID.X ;  /* 0x0000000000057919 */ /* 0x000e220000002100 */
[----:B------:R-:W-:Y:S02]  /*6980*/  PLOP3.LUT P0, PT, PT, PT, PT, 0x8, 0x0 ;  /* 0x000000000000781c */ /* 0x000fe40003f0e170 */
[----:B0-----:R-:W-:-:S04]  /*6990*/  SHF.R.U32.HI R5, RZ, 0x7, R5 ;  /* 0x00000007ff057819 */ /* 0x001fc80000011605 */
[----:B------:R-:W-:-:S13]  /*69a0*/  ISETP.NE.AND P3, PT, R5, 0x1, PT ;  /* 0x000000010500780c */ /* 0x000fda0003f65270 */
[----:B------:R-:W-:Y:S05]  /*69b0*/  @!P3 WARPSYNC.ALL ;  /* 0x000000000000b948 */ /* 0x000fea0003800000 */
[----:B------:R-:W-:Y:S06]  /*69c0*/  @!P3 BAR.ARV 0x9, 0x100 ;  /* 0x024400000000bb1d */ /* 0x000fec0000002000 */
.L_x_13032:
[----:B------:R-:W0:Y:S01]  /*69d0*/  S2R R3, SR_SWINHI ;  /* 0x0000000000037919 */ /* 0x000e220000002f00 */
[----:B------:R-:W2:Y:S01]  /*69e0*/  LDC R13, c[0x0][0x448] ;  /* 0x00011200ff0d7b82 */ /* 0x000ea20000000800 */
[----:B------:R-:W-:Y:S01]  /*69f0*/  IMAD.U32 R6, RZ, RZ, UR38 ;  /* 0x00000026ff067e24 */ /* 0x000fe2000f8e00ff */
[----:B------:R-:W-:Y:S01]  /*6a00*/  MOV R26, 0x100 ;  /* 0x00000100001a7802 */ /* 0x000fe20000000f00 */
[----:B------:R-:W-:Y:S01]  /*6a10*/  IMAD.MOV.U32 R7, RZ, RZ, 0x80 ;  /* 0x00000080ff077424 */ /* 0x000fe200078e00ff */
[----:B------:R-:W-:Y:S01]  /*6a20*/  STL [R1+0x50], R97 ;  /* 0x0000506101007387 */ /* 0x000fe20000100800 */
[----:B------:R-:W-:Y:S02]  /*6a30*/  IMAD.U32 R24, RZ, RZ, UR38 ;  /* 0x00000026ff187e24 */ /* 0x000fe4000f8e00ff */
[----:B------:R-:W-:Y:S01]  /*6a40*/  IMAD.MOV.U32 R25, RZ, RZ, 0x80 ;  /* 0x00000080ff197424 */ /* 0x000fe200078e00ff */
[----:B------:R-:W3:Y:S01]  /*6a50*/  LDC R14, c[0x0][0xa80] ;  /* 0x0002a000ff0e7b82 */ /* 0x000ee20000000800 */
[----:B------:R1:W-:Y:S01]  /*6a60*/  STL.64 [R1+0x28], R6 ;  /* 0x0000280601007387 */ /* 0x0003e20000100a00 */
[----:B------:R-:W-:-:S03]  /*6a70*/  IMAD.U32 R72, RZ, RZ, UR37 ;  /* 0x00000025ff487e24 */ /* 0x000fc6000f8e00ff */
[----:B------:R-:W-:Y:S04]  /*6a80*/  STL.64 [R1+0x30], R26 ;  /* 0x0000301a01007387 */ /* 0x000fe80000100a00 */
[----:B------:R-:W-:Y:S04]  /*6a90*/  STL.128 [R1], R24 ;  /* 0x0000001801007387 */ /* 0x000fe80000100c00 */
[----:B------:R-:W-:Y:S04]  /*6aa0*/  STL.128 [R1+0x210], RZ ;  /* 0x000210ff01007387 */ /* 0x000fe80000100c00 */
[----:B------:R-:W-:Y:S04]  /*6ab0*/  STL.128 [R1+0x220], RZ ;  /* 0x000220ff01007387 */ /* 0x000fe80000100c00 */
[----:B------:R-:W-:Y:S01]  /*6ac0*/  STL.128 [R1+0x240], RZ ;  /* 0x000240ff01007387 */ /* 0x000fe20000100c00 */
[----:B------:R-:W-:-:S02]  /*6ad0*/  MOV R4, R2 ;  /* 0x0000000200047202 */ /* 0x000fc40000000f00 */
[----:B0-----:R-:W-:Y:S01]  /*6ae0*/  MOV R5, R3 ;  /* 0x0000000300057202 */ /* 0x001fe20000000f00 */
[----:B---3--:R-:W-:Y:S01]  /*6af0*/  STL [R1+0x230], R14 ;  /* 0x0002300e01007387 */ /* 0x008fe20000100800 */
[C---:B------:R-:W-:Y:S02]  /*6b00*/  IADD3 R8, P1, R4.reuse, 0x32430, RZ ;  /* 0x0003243004087810 */ /* 0x040fe40007f3e0ff */
[C---:B------:R-:W-:Y:S01]  /*6b10*/  IADD3 R3, P3, R4.reuse, 0x32450, RZ ;  /* 0x0003245004037810 */ /* 0x040fe20007f7e0ff */
[----:B------:R-:W-:Y:S01]  /*6b20*/  STL.128 [R1+0x250], RZ ;  /* 0x000250ff01007387 */ /* 0x000fe20000100c00 */
[C---:B------:R-:W-:Y:S01]  /*6b30*/  IADD3 R0, P4, R4.reuse, 0x32460, RZ ;  /* 0x0003246004007810 */ /* 0x040fe20007f9e0ff */
[--C-:B------:R-:W-:Y:S01]  /*6b40*/  IMAD.X R9, RZ, RZ, R5.reuse, P1 ;  /* 0x000000ffff097224 */ /* 0x100fe200008e0605 */
[----:B--2---:R-:W-:Y:S01]  /*6b50*/  ISETP.NE.AND P1, PT, R13, 0x1, PT ;  /* 0x000000010d00780c */ /* 0x004fe20003f25270 */
[--C-:B------:R-:W-:Y:S01]  /*6b60*/  IMAD.X R12, RZ, RZ, R5.reuse, P3 ;  /* 0x000000ffff0c7224 */ /* 0x100fe200018e0605 */
[----:B------:R-:W-:Y:S01]  /*6b70*/  IADD3 R10, P2, R4, 0x32440, RZ ;  /* 0x00032440040a7810 */ /* 0x000fe20007f5e0ff */
[----:B-1----:R-:W-:Y:S01]  /*6b80*/  IMAD.X R7, RZ, RZ, R5, P4 ;  /* 0x000000ffff077224 */ /* 0x002fe200020e0605 */
[----:B------:R-:W-:Y:S01]  /*6b90*/  STL.64 [R1+0x18], R8 ;  /* 0x0000180801007387 */ /* 0x000fe20000100a00 */
[----:B------:R-:W-:Y:S01]  /*6ba0*/  IMAD.MOV.U32 R4, RZ, RZ, R3 ;  /* 0x000000ffff047224 */ /* 0x000fe200078e0003 */
[----:B------:R-:W-:Y:S01]  /*6bb0*/  IADD3 R72, P3, R72, 0x50, RZ ;  /* 0x0000005048487810 */ /* 0x000fe20007f7e0ff */
[----:B------:R-:W-:Y:S01]  /*6bc0*/  IMAD.X R11, RZ, RZ, R5, P2 ;  /* 0x000000ffff0b7224 */ /* 0x000fe200010e0605 */
[----:B------:R-:W-:Y:S01]  /*6bd0*/  STL.128 [R1+0x260], RZ ;  /* 0x000260ff01007387 */ /* 0x000fe20000100c00 */
[----:B------:R-:W-:-:S02]  /*6be0*/  IMAD.MOV.U32 R5, RZ, RZ, R12 ;  /* 0x000000ffff057224 */ /* 0x000fc400078e000c */
[----:B------:R-:W-:Y:S01]  /*6bf0*/  IMAD.MOV.U32 R6, RZ, RZ, R0 ;  /* 0x000000ffff067224 */ /* 0x000fe200078e0000 */
[----:B------:R-:W-:Y:S01]  /*6c00*/  STL.64 [R1+0x20], R10 ;  /* 0x0000200a01007387 */ /* 0x000fe20000100a00 */
[----:B------:R-:W0:Y:S01]  /*6c10*/  @P1 LDC R3, c[0x0][0x44c] ;  /* 0x00011300ff031b82 */ /* 0x000e220000000800 */
[----:B------:R-:W-:Y:S02]  /*6c20*/  VIADD R0, R209, 0x7f ;  /* 0x0000007fd1007836 */ /* 0x000fe40000000000 */
        /* <DEDUP_REMOVED lines=16> */
[----:B------:R-:W-:Y:S01]  /*6d30*/  IMAD.IADD R3, R225, 0x1, R0 ;  /* 0x00000001e1037824 */ /* 0x000fe200078e0200 */
[----:B0-----:R-:W-:Y:S02]  /*6d40*/  ISETP.GE.AND P2, PT, R5, 0x1, PT ;  /* 0x000000010500780c */ /* 0x001fe40003f46270 */
        /* <DEDUP_REMOVED lines=24> */
.L_x_13093:
        /* <DEDUP_REMOVED lines=14> */
.L_x_13096:
[----:B------:R-:W-:-:S13]  /*6fb0*/  ISETP.NE.AND P0, PT, R5, 0x1, PT ;  /* 0x000000010500780c */ /* 0x000fda0003f05270 */
[----:B------:R-:W0:Y:S02]  /*6fc0*/  @P0 LDC.64 R6, c[0x0][0xae0] ;  /* 0x0002b800ff060b82 */ /* 0x000e240000000a00 */
[----:B0-----:R-:W-:-:S05]  /*6fd0*/  @P0 IMAD.HI.U32 R6, R0, R6, RZ ;  /* 0x0000000600060227 */ /* 0x001fca00078e00ff */
[----:B------:R-:W-:-:S07]  /*6fe0*/  @P0 SHF.R.U32.HI R0, RZ, R7, R6 ;  /* 0x00000007ff000219 */ /* 0x000fce0000011606 */
.L_x_13097:
[----:B------:R-:W-:Y:S05]  /*6ff0*/  BSYNC B0 ;  /* 0x0000000000007941 */ /* 0x000fea0003800000 */
.L_x_13095:
[----:B------:R-:W-:-:S05]  /*7000*/  IMAD R3, R0, R5, R5 ;  /* 0x0000000500037224 */ /* 0x000fca00078e0205 */
[----:B------:R-:W-:-:S07]  /*7010*/  VIMNMX R4, R4, R3, PT ;  /* 0x0000000304047248 */ /* 0x000fce0003fe0100 */
.L_x_13094:
[----:B------:R-:W0:Y:S01]  /*7020*/  @P1 LDC R0, c[0x0][0x44c] ;  /* 0x00011300ff001b82 */ /* 0x000e220000000800 */
[----:B------:R-:W-:Y:S01]  /*7030*/  IADD3 R4, R4, 0x5f, RZ ;  /* 0x0000005f04047810 */ /* 0x000fe20007ffe0ff */
[----:B------:R-:W-:-:S04]  /*7040*/  ULDC UR4, c[0x0][0xad4] ;  /* 0x0002b50000047ab9 */ /* 0x000fc80000000800 */
[----:B------:R-:W-:Y:S02]  /*7050*/  IMAD.HI R4, R4, 0x2aaaaaab, RZ ;  /* 0x2aaaaaab04047827 */ /* 0x000fe400078e02ff */
[----:B------:R-:W1:Y:S03]  /*7060*/  @P1 LDC R7, c[0x0][0x450] ;  /* 0x00011400ff071b82 */ /* 0x000e660000000800 */
        /* <DEDUP_REMOVED lines=19> */
.L_x_13100:
[----:B------:R-:W-:-:S13]  /*71a0*/  ISETP.NE.AND P0, PT, R5, 0x1, PT ;  /* 0x000000010500780c */ /* 0x000fda0003f05270 */
[----:B------:R-:W0:Y:S02]  /*71b0*/  @P0 LDC.64 R6, c[0x0][0xae0] ;  /* 0x0002b800ff060b82 */ /* 0x000e240000000a00 */
[----:B0-----:R-:W-:-:S05]  /*71c0*/  @P0 IMAD.HI.U32 R6, R0, R6, RZ ;  /* 0x0000000600060227 */ /* 0x001fca00078e00ff */
[----:B------:R-:W-:-:S07]  /*71d0*/  @P0 SHF.R.U32.HI R0, RZ, R7, R6 ;  /* 0x00000007ff000219 */ /* 0x000fce0000011606 */
.L_x_13101:
[----:B------:R-:W-:Y:S05]  /*71e0*/  BSYNC B0 ;  /* 0x0000000000007941 */ /* 0x000fea0003800000 */
.L_x_13099:
[----:B------:R-:W-:-:S05]  /*71f0*/  IMAD R0, R0, R5, RZ ;  /* 0x0000000500007224 */ /* 0x000fca00078e02ff */
[----:B------:R-:W-:-:S07]  /*7200*/  VIMNMX R3, R3, R0, !PT ;  /* 0x0000000003037248 */ /* 0x000fce0007fe0100 */
.L_x_13098:
        /* <DEDUP_REMOVED lines=39> */
.L_x_13103:
[----:B------:R-:W-:Y:S05]  /*7480*/  BSYNC B0 ;  /* 0x0000000000007941 */ /* 0x000fea0003800000 */
.L_x_13102:
        /* <DEDUP_REMOVED lines=11> */
[----:B------:R-:W-:Y:S02]  /*7540*/  IADD3 R32, P0, R32, 0x88, RZ ;  /* 0x0000008820207810 */ /* 0x000fe40007f1e0ff */
[----:B------:R-:W-:Y:S02]  /*7550*/  IADD3 R19, P1, R19, 0x78, RZ ;  /* 0x0000007813137810 */ /* 0x000fe40007f3e0ff */
[----:B------:R-:W-:Y:S01]  /*7560*/  IADD3 R24, P2, R24, 0x58, RZ ;  /* 0x0000005818187810 */ /* 0x000fe20007f5e0ff */
[----:B------:R-:W-:Y:S01]  /*7570*/  IMAD.X R33, RZ, RZ, UR36, P0 ;  /* 0x00000024ff217e24 */ /* 0x000fe200080e06ff */
[----:B------:R-:W-:Y:S01]  /*7580*/  IADD3 R37, P3, R37, 0x60, RZ ;  /* 0x0000006025257810 */ /* 0x000fe20007f7e0ff */
[----:B------:R-:W-:-:S02]  /*7590*/  IMAD.X R18, RZ, RZ, UR36, P1 ;  /* 0x00000024ff127e24 */ /* 0x000fc400088e06ff */
[----:B------:R-:W-:Y:S02]  /*75a0*/  IMAD.X R25, RZ, RZ, UR36, P2 ;  /* 0x00000024ff197e24 */ /* 0x000fe400090e06ff */
[----:B------:R-:W-:Y:S01]  /*75b0*/  IMAD.X R46, RZ, RZ, UR36, P3 ;  /* 0x00000024ff2e7e24 */ /* 0x000fe200098e06ff */
[----:B0-----:R-:W-:Y:S07]  /*75c0*/  BRA.DIV UR4, `(.L_x_13105) ;  /* 0x0000033e04607947 */ /* 0x001fee000b800000 */
[----:B------:R-:W3:Y:S04]  /*75d0*/  LDL R0, [R1+0x51c] ;  /* 0x00051c0001007983 */ /* 0x000ee80000100800 */
[----:B---3--:R0:W1:Y:S02]  /*75e0*/  SHFL.IDX PT, R14, R0, RZ, 0x1f ;  /* 0x00001fff000e7589 */ /* 0x00806400000e0000 */
.L_x_13438:
[----:B01----:R-:W-:Y:S01]  /*75f0*/  LEA.HI R0, R14, R14, RZ, 0x1 ;  /* 0x0000000e0e007211 */ /* 0x003fe200078f08ff */
[C---:B------:R-:W-:Y:S01]  /*7600*/  VIADD R26, R2.reuse, 0x18400 ;  /* 0x00018400021a7836 */ /* 0x040fe20000000000 */
[----:B------:R-:W-:Y:S01]  /*7610*/  STL.128 [R1+0x90], RZ ;  /* 0x000090ff01007387 */ /* 0x000fe20000100c00 */
[----:B------:R-:W-:Y:S01]  /*7620*/  VIADD R10, R2, 0x400 ;  /* 0x00000400020a7836 */ /* 0x000fe20000000000 */
[----:B------:R-:W-:Y:S01]  /*7630*/  LOP3.LUT R3, R0, 0x7fffe, RZ, 0xc0, !PT ;  /* 0x0007fffe00037812 */ /* 0x000fe200078ec0ff */
[----:B------:R-:W-:Y:S01]  /*7640*/  IMAD.MOV.U32 R4, RZ, RZ, 0x1 ;  /* 0x00000001ff047424 */ /* 0x000fe200078e00ff */
[----:B------:R-:W-:Y:S01]  /*7650*/  STL.128 [R1+0xa0], RZ ;  /* 0x0000a0ff01007387 */ /* 0x000fe20000100c00 */
[----:B------:R-:W-:Y:S01]  /*7660*/  IMAD.MOV.U32 R5, RZ, RZ, RZ ;  /* 0x000000ffff057224 */ /* 0x000fe200078e00ff */
[----:B------:R-:W-:Y:S01]  /*7670*/  SHF.R.U32.HI R10, RZ, 0x4, R10 ;  /* 0x00000004ff0a7819 */ /* 0x000fe2000001160a */
[----:B------:R-:W-:Y:S01]  /*7680*/  IMAD.IADD R11, R14, 0x1, -R3 ;  /* 0x000000010e0b7824 */ /* 0x000fe200078e0a03 */
[----:B------:R-:W-:Y:S01]  /*7690*/  STL.128 [R1+0xb0], RZ ;  /* 0x0000b0ff01007387 */ /* 0x000fe20000100c00 */
[----:B------:R-:W-:Y:S01]  /*76a0*/  VIADD R3, R2, 0x1c400 ;  /* 0x0001c40002037836 */ /* 0x000fe20000000000 */
[----:B------:R-:W-:Y:S01]  /*76b0*/  LOP3.LUT R10, R10, 0x3fff, RZ, 0xc0, !PT ;  /* 0x00003fff0a0a7812 */ /* 0x000fe200078ec0ff */
[----:B------:R-:W-:Y:S01]  /*76c0*/  IMAD.MOV.U32 R6, RZ, RZ, 0x1 ;  /* 0x00000001ff067424 */ /* 0x000fe200078e00ff */
[----:B------:R-:W-:Y:S01]  /*76d0*/  LEA R0, R11, R26, 0xd ;  /* 0x0000001a0b007211 */ /* 0x000fe200078e68ff */
[----:B------:R-:W-:Y:S01]  /*76e0*/  IMAD.MOV.U32 R7, RZ, RZ, RZ ;  /* 0x000000ffff077224 */ /* 0x000fe200078e00ff */
[----:B------:R-:W-:Y:S01]  /*76f0*/  SHF.R.U32.HI R3, RZ, 0x4, R3 ;  /* 0x00000004ff037819 */ /* 0x000fe20000011603 */
[----:B------:R-:W-:Y:S01]  /*7700*/  IMAD.MOV.U32 R8, RZ, RZ, 0x1 ;  /* 0x00000001ff087424 */ /* 0x000fe200078e00ff */
[----:B------:R-:W-:Y:S01]  /*7710*/  STL.128 [R1+0xc0], RZ ;  /* 0x0000c0ff01007387 */ /* 0x000fe20000100c00 */
[----:B------:R-:W-:Y:S01]  /*7720*/  VIADD R11, R0, 0xa000 ;  /* 0x0000a000000b7836 */ /* 0x000fe20000000000 */
[----:B------:R-:W-:Y:S01]  /*7730*/  LOP3.LUT R3, R3, 0x3fff, RZ, 0xc0, !PT ;  /* 0x00003fff03037812 */ /* 0x000fe200078ec0ff */
[----:B------:R-:W-:Y:S01]  /*7740*/  IMAD.MOV.U32 R9, RZ, RZ, RZ ;  /* 0x000000ffff097224 */ /* 0x000fe200078e00ff */
[----:B------:R-:W-:Y:S01]  /*7750*/  SHF.R.U32.HI R0, RZ, 0x4, R0 ;  /* 0x00000004ff007819 */ /* 0x000fe20000011600 */
[----:B------:R0:W-:Y:S01]  /*7760*/  STL.128 [R1+0x60], R4 ;  /* 0x0000600401007387 */ /* 0x0001e20000100c00 */
[----:B------:R-:W-:Y:S01]  /*7770*/  SHF.R.U32.HI R11, RZ, 0x4, R11 ;  /* 0x00000004ff0b7819 */ /* 0x000fe2000001160b */
[----:B------:R-:W-:Y:S01]  /*7780*/  IMAD.U32 R34, RZ, RZ, UR37 ;  /* 0x00000025ff227e24 */ /* 0x000fe2000f8e00ff */
[----:B------:R-:W-:Y:S01]  /*7790*/  LOP3.LUT R3, R3, 0x10000, RZ, 0xfc, !PT ;  /* 0x0001000003037812 */ /* 0x000fe200078efcff */
[----:B------:R1:W-:Y:S01]  /*77a0*/  STL.64 [R1+0x70], R8 ;  /* 0x0000700801007387 */ /* 0x0003e20000100a00 */
[----:B------:R-:W-:Y:S01]  /*77b0*/  LOP3.LUT R11, R11, 0x3fff, RZ, 0xc0, !PT ;  /* 0x00003fff0b0b7812 */ /* 0x000fe200078ec0ff */
[----:B------:R-:W-:Y:S01]  /*77c0*/  IMAD.U32 R38, RZ, RZ, UR37 ;  /* 0x00000025ff267e24 */ /* 0x000fe2000f8e00ff */
[----:B------:R-:W-:Y:S01]  /*77d0*/  LOP3.LUT R0, R0, 0x3fff, RZ, 0xc0, !PT ;  /* 0x00003fff00007812 */ /* 0x000fe200078ec0ff */
[----:B------:R-:W-:Y:S01]  /*77e0*/  STL.128 [R1+0xd0], RZ ;  /* 0x0000d0ff01007387 */ /* 0x000fe20000100c00 */
[----:B------:R-:W-:Y:S01]  /*77f0*/  LOP3.LUT R11, R11, 0x10000, RZ, 0xfc, !PT ;  /* 0x000100000b0b7812 */ /* 0x000fe200078efcff */
[----:B------:R-:W-:Y:S01]  /*7800*/  IMAD.U32 R39, RZ, RZ, UR37 ;  /* 0x00000025ff277e24 */ /* 0x000fe2000f8e00ff */
[----:B------:R-:W-:Y:S01]  /*7810*/  LOP3.LUT P0, RZ, R26, 0x1bf, RZ, 0xc0, !PT ;  /* 0x000001bf1aff7812 */ /* 0x000fe2000780c0ff */
[----:B------:R-:W-:Y:S01]  /*7820*/  STL.128 [R1+0xe0], RZ ;  /* 0x0000e0ff01007387 */ /* 0x000fe20000100c00 */
[----:B------:R-:W-:Y:S01]  /*7830*/  IADD3 R34, P5, R34, 0x68, RZ ;  /* 0x0000006822227810 */ /* 0x000fe20007fbe0ff */
[----:B------:R-:W-:Y:S01]  /*7840*/  IMAD.U32 R45, RZ, RZ, UR37 ;  /* 0x00000025ff2d7e24 */ /* 0x000fe2000f8e00ff */
[----:B------:R-:W-:Y:S01]  /*7850*/  IADD3 R38, P4, R38, 0x70, RZ ;  /* 0x0000007026267810 */ /* 0x000fe20007f9e0ff */
[----:B0-----:R-:W-:Y:S01]  /*7860*/  IMAD.MOV.U32 R4, RZ, RZ, R3 ;  /* 0x000000ffff047224 */ /* 0x001fe200078e0003 */
[C---:B------:R-:W-:Y:S01]  /*7870*/  LOP3.LUT R6, R10.reuse, 0x3000000, RZ, 0xfc, !PT ;  /* 0x030000000a067812 */ /* 0x040fe200078efcff */
[----:B------:R-:W-:Y:S01]  /*7880*/  IMAD.MOV.U32 R5, RZ, RZ, 0x40000040 ;  /* 0x40000040ff057424 */ /* 0x000fe200078e00ff */
[----:B------:R-:W-:Y:S01]  /*7890*/  LOP3.LUT R10, R10, 0x10000, RZ, 0xfc, !PT ;  /* 0x000100000a0a7812 */ /* 0x000fe200078efcff */
[----:B------:R-:W-:Y:S01]  /*78a0*/  IMAD.MOV.U32 R7, RZ, RZ, 0x40000040 ;  /* 0x40000040ff077424 */ /* 0x000fe200078e00ff */
[----:B-1----:R-:W-:Y:S01]  /*78b0*/  LOP3.LUT R8, R0, 0x10000, RZ, 0xfc, !PT ;  /* 0x0001000000087812 */ /* 0x002fe200078efcff */
[----:B------:R-:W-:Y:S01]  /*78c0*/  IMAD.MOV.U32 R9, RZ, RZ, 0x40000040 ;  /* 0x40000040ff097424 */ /* 0x000fe200078e00ff */
[----:B------:R-:W-:Y:S01]  /*78d0*/  IADD3 R39, P3, R39, 0x80, RZ ;  /* 0x0000008027277810 */ /* 0x000fe20007f7e0ff */
[----:B------:R-:W-:Y:S01]  /*78e0*/  IMAD.U32 R35, RZ, RZ, UR37 ;  /* 0x00000025ff237e24 */ /* 0x000fe2000f8e00ff */
[----:B------:R0:W-:Y:S01]  /*78f0*/  STL.128 [R1+0x80], R4 ;  /* 0x0000800401007387 */ /* 0x0001e20000100c00 */
[----:B------:R-:W-:Y:S01]  /*7900*/  IMAD.U32 R41, RZ, RZ, UR37 ;  /* 0x00000025ff297e24 */ /* 0x000fe2000f8e00ff */
[----:B------:R-:W-:Y:S01]  /*7910*/  IADD3 R45, P1, R45, 0xf0, RZ ;  /* 0x000000f02d2d7810 */ /* 0x000fe20007f3e0ff */
[----:B------:R-:W-:Y:S01]  /*7920*/  IMAD.X R42, RZ, RZ, UR36, P5 ;  /* 0x00000024ff2a7e24 */ /* 0x000fe2000a8e06ff */
[----:B------:R1:W-:Y:S01]  /*7930*/  STL.64 [R1+0x78], R8 ;  /* 0x0000780801007387 */ /* 0x0003e20000100a00 */
[----:B------:R-:W-:Y:S01]  /*7940*/  IADD3 R35, P5, R35, 0xf8, RZ ;  /* 0x000000f823237810 */ /* 0x000fe20007fbe0ff */
[----:B------:R-:W-:Y:S01]  /*7950*/  BSSY B6, `(.L_x_13106) ;  /* 0x000001b000067945 */ /* 0x000fe20003800000 */
[----:B------:R-:W-:Y:S01]  /*7960*/  IADD3 R41, P2, R41, 0x90, RZ ;  /* 0x0000009029297810 */ /* 0x000fe20007f5e0ff */
[----:B------:R-:W-:-:S02]  /*7970*/  IMAD.X R48, RZ, RZ, UR36, P4 ;  /* 0x00000024ff307e24 */ /* 0x000fc4000a0e06ff */
[----:B------:R-:W-:Y:S01]  /*7980*/  IMAD.X R49, RZ, RZ, UR36, P3 ;  /* 0x00000024ff317e24 */ /* 0x000fe200098e06ff */
[----:B------:R-:W-:Y:S01]  /*7990*/  IADD3.X R40, RZ, UR36, RZ, P2, !PT ;  /* 0x00000024ff287c10 */ /* 0x000fe200097fe4ff */
[----:B------:R-:W-:Y:S02]  /*79a0*/  IMAD.X R47, RZ, RZ, UR36, P1 ;  /* 0x00000024ff2f7e24 */ /* 0x000fe400088e06ff */
[----:B------:R-:W-:Y:S02]  /*79b0*/  IMAD.X R36, RZ, RZ, UR36, P5 ;  /* 0x00000024ff247e24 */ /* 0x000fe4000a8e06ff */
[----:B0-----:R-:W-:Y:S02]  /*79c0*/  IMAD.MOV.U32 R6, RZ, RZ, R10 ;  /* 0x000000ffff067224 */ /* 0x001fe400078e000a */
[----:B------:R-:W-:-:S05]  /*79d0*/  IMAD.MOV.U32 R4, RZ, RZ, R11 ;  /* 0x000000ffff047224 */ /* 0x000fca00078e000b */
[----:B------:R1:W-:Y:S01]  /*79e0*/  STL.128 [R1+0xf0], R4 ;  /* 0x0000f00401007387 */ /* 0x0003e20000100c00 */
[----:B------:R-:W-:Y:S05]  /*79f0*/  @!P0 BRA `(.L_x_13107) ;  /* 0x0000000000408947 */ /* 0x000fea0003800000 */
[----:B------:R-:W-:Y:S01]  /*7a00*/  MOV R14, 0x0 ;  /* 0x00000000000e7802 */ /* 0x000fe20000000f00 */
[----:B------:R-:W-:Y:S01]  /*7a10*/  ULDC.64 UR4, c[0x4][0xf0] ;  /* 0x01003c0000047ab9 */ /* 0x000fe20000000a00 */
[----:B------:R-:W-:Y:S01]  /*7a20*/  ULDC.64 UR6, c[0x4][0xf8] ;  /* 0x01003e0000067ab9 */ /* 0x000fe20000000a00 */
[----:B-1----:R-:W-:Y:S02]  /*7a30*/  IMAD.U32 R4, RZ, RZ, UR4 ;  /* 0x00000004ff047e24 */ /* 0x002fe4000f8e00ff */
[----:B------:R-:W-:Y:S01]  /*7a40*/  IMAD.U32 R5, RZ, RZ, UR5 ;  /* 0x00000005ff057e24 */ /* 0x000fe2000f8e00ff */
[----:B----4-:R-:W0:Y:S01]  /*7a50*/  LDC.64 R14, c[0x4][R14] ;  /* 0x010000000e0e7b82 */ /* 0x010e220000000a00 */
        /* <DEDUP_REMOVED lines=9> */
[----:B0-2--5:R-:W-:Y:S05]  /*7af0*/  CALL.ABS.NOINC R14 ;  /* 0x000000000e007343 */ /* 0x025fea0003c00000 */
.L_x_13107:
[----:B------:R-:W-:Y:S05]  /*7b00*/  BSYNC B6 ;  /* 0x0000000000067941 */ /* 0x000fea0003800000 */
.L_x_13106:
[----:B------:R-:W0:Y:S01]  /*7b10*/  LDC.64 R10, c[0x0][0xad0] ;  /* 0x0002b400ff0a7b82 */ /* 0x000e220000000a00 */
[----:B------:R-:W3:Y:S01]  /*7b20*/  S2R R27, SR_TID.X ;  /* 0x00000000001b7919 */ /* 0x000ee20000002100 */
[----:B------:R-:W-:Y:S02]  /*7b30*/  UIADD3 UR5, UP0, UR37, 0x100, URZ ;  /* 0x0000010025057890 */ /* 0x000fe4000ff1e03f */
[----:B------:R-:W-:Y:S01]  /*7b40*/  IMAD.U32 R54, RZ, RZ, UR37 ;  /* 0x00000025ff367e24 */ /* 0x000fe2000f8e00ff */
[----:B------:R-:W-:Y:S01]  /*7b50*/  STL.64 [R1+0x110], R24 ;  /* 0x0001101801007387 */ /* 0x000fe20000100a00 */
[----:B------:R-:W-:Y:S01]  /*7b60*/  UIADD3.X UR6, URZ, UR36, URZ, UP0, !UPT ;  /* 0x000000243f067290 */ /* 0x000fe200087fe43f */
[----:B------:R-:W-:Y:S01]  /*7b70*/  IMAD.U32 R3, RZ, RZ, UR37 ;  /* 0x00000025ff037e24 */ /* 0x000fe2000f8e00ff */
[----:B----4-:R-:W4:Y:S01]  /*7b80*/  LDC.64 R14, c[0x0][0xad8] ;  /* 0x0002b600ff0e7b82 */ /* 0x010f220000000a00 */
[----:B------:R-:W-:Y:S01]  /*7b90*/  UIADD3 UR4, UP0, UR37, 0x14c, URZ ;  /* 0x0000014c25047890 */ /* 0x000fe2000ff1e03f */
[----:B-1----:R-:W-:Y:S01]  /*7ba0*/  IMAD.U32 R8, RZ, RZ, UR5 ;  /* 0x00000005ff087e24 */ /* 0x002fe2000f8e00ff */
[----:B------:R-:W-:Y:S01]  /*7bb0*/  STL.64 [R1+0x100], R204 ;  /* 0x000100cc01007387 */ /* 0x000fe20000100a00 */
[----:B------:R-:W-:Y:S01]  /*7bc0*/  IMAD.U32 R9, RZ, RZ, UR6 ;  /* 0x00000006ff097e24 */ /* 0x000fe2000f8e00ff */
[----:B------:R-:W-:Y:S01]  /*7bd0*/  UIADD3.X UR5, URZ, UR36, URZ, UP0, !UPT ;  /* 0x000000243f057290 */ /* 0x000fe200087fe43f */
[----:B------:R-:W-:Y:S01]  /*7be0*/  IMAD.U32 R43, RZ, RZ, UR37 ;  /* 0x00000025ff2b7e24 */ /* 0x000fe2000f8e00ff */
[----:B------:R-:W-:Y:S01]  /*7bf0*/  STL.U8 [R1+0x118], RZ ;  /* 0x000118ff01007387 */ /* 0x000fe20000100000 */
[----:B------:R-:W1:Y:S01]  /*7c00*/  LDC.64 R20, c[0x0][0xae0] ;  /* 0x0002b800ff147b82 */ /* 0x000e620000000a00 */
[----:B------:R-:W-:Y:S01]  /*7c10*/  IMAD.U32 R12, RZ, RZ, UR4 ;  /* 0x00000004ff0c7e24 */ /* 0x000fe2000f8e00ff */
[----:B------:R-:W-:Y:S01]  /*7c20*/  ULDC UR4, c[0x0][0x3f4] ;  /* 0x0000fd0000047ab9 */ /* 0x000fe20000000800 */
[----:B------:R2:W-:Y:S01]  /*7c30*/  STL.64 [R1+0x108], R8 ;  /* 0x0001080801007387 */ /* 0x0005e20000100a00 */
[----:B------:R-:W-:Y:S01]  /*7c40*/  IMAD.U32 R13, RZ, RZ, UR5 ;  /* 0x00000005ff0d7e24 */ /* 0x000fe2000f8e00ff */
[----:B------:R-:W-:-:S02]  /*7c50*/  ISETP.LT.AND P0, PT, RZ, UR4, PT ;  /* 0x00000004ff007c0c */ /* 0x000fc4000bf01270 */
[----:B------:R-:W-:Y:S01]  /*7c60*/  IADD3 R54, P2, R54, 0x118, RZ ;  /* 0x0000011836367810 */ /* 0x000fe20007f5e0ff */
[----:B------:R-:W1:Y:S01]  /*7c70*/  LDC R6, c[0x0][0x450] ;  /* 0x00011400ff067b82 */ /* 0x000e620000000800 */
[----:B0-----:R-:W-:Y:S01]  /*7c80*/  IMAD.MOV.U32 R30, RZ, RZ, R11 ;  /* 0x000000ffff1e7224 */ /* 0x001fe200078e000b */
[----:B------:R-:W-:Y:S01]  /*7c90*/  MOV R7, R10 ;  /* 0x0000000a00077202 */ /* 0x000fe20000000f00 */
[----:B------:R-:W-:Y:S01]  /*7ca0*/  STL.64 [R1+0x150], R12 ;  /* 0x0001500c01007387 */ /* 0x000fe20000100a00 */
[----:B------:R-:W-:Y:S01]  /*7cb0*/  IADD3 R43, P4, R43, 0x150, RZ ;  /* 0x000001502b2b7810 */ /* 0x000fe20007f9e0ff */
[----:B------:R-:W-:Y:S02]  /*7cc0*/  IMAD.X R55, RZ, RZ, UR36, P2 ;  /* 0x00000024ff377e24 */ /* 0x000fe400090e06ff */
[----:B--2---:R-:W-:Y:S01]  /*7cd0*/  IMAD.MOV.U32 R8, RZ, RZ, RZ ;  /* 0x000000ffff087224 */ /* 0x004fe200078e00ff */
[----:B------:R-:W0:Y:S01]  /*7ce0*/  LDC.64 R4, c[0x0][0x448] ;  /* 0x00011200ff047b82 */ /* 0x000e220000000a00 */
[----:B----4-:R-:W-:-:S02]  /*7cf0*/  IMAD.MOV.U32 R9, RZ, RZ, R15 ;  /* 0x000000ffff097224 */ /* 0x010fc400078e000f */
[----:B---3--:R-:W-:Y:S02]  /*7d00*/  VIADD R0, R27, 0xffffff80 ;  /* 0xffffff801b007836 */ /* 0x008fe40000000000 */
[----:B------:R-:W-:Y:S02]  /*7d10*/  IMAD.MOV.U32 R31, RZ, RZ, R14 ;  /* 0x000000ffff1f7224 */ /* 0x000fe400078e000e */
[----:B------:R-:W-:Y:S01]  /*7d20*/  IMAD.X R51, RZ, RZ, UR36, P4 ;  /* 0x00000024ff337e24 */ /* 0x000fe2000a0e06ff */
[----:B------:R-:W-:Y:S01]  /*7d30*/  STL [R1+0x4a0], R0 ;  /* 0x0004a00001007387 */ /* 0x000fe20000100800 */
[----:B-1----:R-:W-:Y:S02]  /*7d40*/  IMAD.MOV.U32 R10, RZ, RZ, R20 ;  /* 0x000000ffff0a7224 */ /* 0x002fe400078e0014 */
[----:B------:R-:W-:Y:S01]  /*7d50*/  IMAD.MOV.U32 R11, RZ, RZ, R21 ;  /* 0x000000ffff0b7224 */ /* 0x000fe200078e0015 */
[----:B------:R1:W-:Y:S04]  /*7d60*/  STL [R1+0x11c], R0 ;  /* 0x00011c0001007387 */ /* 0x0003e80000100800 */
[----:B------:R-:W-:Y:S04]  /*7d70*/  STL.128 [R1+0x130], R8 ;  /* 0x0001300801007387 */ /* 0x000fe80000100c00 */
[----:B------:R2:W-:Y:S01]  /*7d80*/  STL.128 [R1+0x120], R28 ;  /* 0x0001201c01007387 */ /* 0x0005e20000100c00 */
[----:B-1----:R-:W-:-:S03]  /*7d90*/  IMAD.U32 R0, RZ, RZ, UR37 ;  /* 0x00000025ff007e24 */ /* 0x002fc6000f8e00ff */
[----:B0-----:R0:W-:Y:S02]  /*7da0*/  STL.128 [R1+0x140], R4 ;  /* 0x0001400401007387 */ /* 0x0011e40000100c00 */
[----:B--2---:R-:W-:Y:S02]  /*7db0*/  IADD3 R29, P1, R0, 0x11c, RZ ;  /* 0x0000011c001d7810 */ /* 0x004fe40007f3e0ff */
[----:B------:R-:W-:-:S03]  /*7dc0*/  IADD3 R30, P3, R3, 0x108, RZ ;  /* 0x00000108031e7810 */ /* 0x000fc60007f7e0ff */
[----:B------:R-:W-:Y:S02]  /*7dd0*/  IMAD.X R31, RZ, RZ, UR36, P1 ;  /* 0x00000024ff1f7e24 */ /* 0x000fe400088e06ff */
[----:B------:R-:W-:Y:S01]  /*7de0*/  IMAD.X R50, RZ, RZ, UR36, P3 ;  /* 0x00000024ff327e24 */ /* 0x000fe200098e06ff */
[----:B------:R-:W-:Y:S07]  /*7df0*/  @P0 BRA `(.L_x_13108) ;  /* 0x0000000000400947 */ /* 0x000fee0003800000 */
        /* <DEDUP_REMOVED lines=10> */
.L_x_13111:
[----:B--2---:R2:W3:Y:S02]  /*7ea0*/  SYNCS.PHASECHK.TRANS64.TRYWAIT P0, [R2+URZ+0x32400], R3 ;  /* 0x03240003020075a7 */ /* 0x0044e4000800017f */
[----:B---3--:R-:W-:Y:S05]  /*7eb0*/  @!P0 NANOSLEEP.SYNCS 0x989680 ;  /* 0x009896800000895d */ /* 0x008fea0003900000 */
[----:B------:R-:W3:Y:S02]  /*7ec0*/  @!P0 SYNCS.PHASECHK.TRANS64 P0, [R2+URZ+0x32400], R3 ;  /* 0x03240003020085a7 */ /* 0x000ee4000800007f */
[----:B---3--:R-:W-:Y:S05]  /*7ed0*/  @!P0 BRA `(.L_x_13111) ;  /* 0xfffffffc00f08947 */ /* 0x008fea000383ffff */
.L_x_13110:
[----:B------:R-:W-:Y:S05]  /*7ee0*/  BSYNC B0 ;  /* 0x0000000000007941 */ /* 0x000fea0003800000 */
.L_x_13109:
[----:B------:R-:W-:Y:S05]  /*7ef0*/  BRA `(.L_x_13112) ;  /* 0x0000002c00007947 */ /* 0x000fea0003800000 */
.L_x_13108:
[----:B------:R-:W-:Y:S01]  /*7f00*/  LOP3.LUT P0, RZ, R26, 0x3ff, RZ, 0xc0, !PT ;  /* 0x000003ff1aff7812 */ /* 0x000fe2000780c0ff */
[----:B------:R-:W-:Y:S01]  /*7f10*/  ULDC.64 UR6, c[0x0][0x408] ;  /* 0x0001020000067ab9 */ /* 0x000fe20000000a00 */
[----:B-----5:R-:W-:Y:S01]  /*7f20*/  SHF.R.S32.HI R0, RZ, 0x1f, R44 ;  /* 0x0000001fff007819 */ /* 0x020fe2000001142c */
[----:B------:R-:W-:Y:S01]  /*7f30*/  ULDC.64 UR4, c[0x0][0x3f8] ;  /* 0x0000fe0000047ab9 */ /* 0x000fe20000000a00 */
[----:B------:R-:W-:Y:S01]  /*7f40*/  IMAD.WIDE.U32 R26, R44, UR6, RZ ;  /* 0x000000062c1a7c25 */ /* 0x000fe2000f8e00ff */
[----:B------:R-:W-:Y:S03]  /*7f50*/  BSSY B6, `(.L_x_13113) ;  /* 0x0000019000067945 */ /* 0x000fe60003800000 */
[C---:B0-----:R-:W-:Y:S02]  /*7f60*/  IMAD R5, R0.reuse, UR6, RZ ;  /* 0x0000000600057c24 */ /* 0x041fe4000f8e02ff */
[----:B------:R-:W-:-:S02]  /*7f70*/  IMAD R3, R0, UR4, RZ ;  /* 0x0000000400037c24 */ /* 0x000fc4000f8e02ff */
[C---:B------:R-:W-:Y:S02]  /*7f80*/  IMAD R5, R44.reuse, UR7, R5 ;  /* 0x000000072c057c24 */ /* 0x040fe4000f8e0205 */
[----:B------:R-:W-:-:S03]  /*7f90*/  IMAD.WIDE.U32 R24, R44, UR4, RZ ;  /* 0x000000042c187c25 */ /* 0x000fc6000f8e00ff */
[----:B------:R-:W-:Y:S01]  /*7fa0*/  IADD3 R57, R5, R27, RZ ;  /* 0x0000001b05397210 */ /* 0x000fe20007ffe0ff */
[----:B------:R-:W-:-:S04]  /*7fb0*/  IMAD R3, R44, UR5, R3 ;  /* 0x000000052c037c24 */ /* 0x000fc8000f8e0203 */
        /* <DEDUP_REMOVED lines=18> */
.L_x_13114:
[----:B------:R-:W-:Y:S05]  /*80e0*/  BSYNC B6 ;  /* 0x0000000000067941 */ /* 0x000fea0003800000 */
.L_x_13113:
        /* <DEDUP_REMOVED lines=39> */
.L_x_13444:
        /* <DEDUP_REMOVED lines=10> */
[----:B-1----:R-:W-:Y:S01]  /*8400*/  MOV R5, R3 ;  /* 0x0000000300057202 */ /* 0x002fe20000000f00 */
[----:B--2---:R-:W-:Y:S01]  /*8410*/  IMAD.MOV.U32 R4, RZ, RZ, R6 ;  /* 0x000000ffff047224 */ /* 0x004fe200078e0006 */
[----:B------:R-:W-:Y:S02]  /*8420*/  ISETP.GE.AND P2, PT, R154, UR4, PT ;  /* 0x000000049a007c0c */ /* 0x000fe4000bf46270 */
[----:B------:R-:W-:Y:S02]  /*8430*/  CS2R R52, SRZ ;  /* 0x0000000000347805 */ /* 0x000fe4000001ff00 */
[----:B------:R-:W-:-:S09]  /*8440*/  ISETP.GE.AND P3, PT, R164, UR4, PT ;  /* 0x00000004a4007c0c */ /* 0x000fd2000bf66270 */
        /* <DEDUP_REMOVED lines=16> */
.L_x_13119:
[----:B------:R-:W-:Y:S05]  /*8550*/  BSYNC B1 ;  /* 0x0000000000017941 */ /* 0x000fea0003800000 */
.L_x_13118:
[----:B-1---5:R-:W-:Y:S01]  /*8560*/  IMAD.MOV.U32 R3, RZ, RZ, R24 ;  /* 0x000000ffff037224 */ /* 0x022fe200078e0018 */
[----:B------:R-:W-:Y:S01]  /*8570*/  UMOV UR4, 0xffffffff ;  /* 0xffffffff00047882 */ /* 0x000fe20000000000 */
[----:B------:R-:W-:Y:S01]  /*8580*/  IMAD.MOV.U32 R4, RZ, RZ, R25 ;  /* 0x000000ffff047224 */ /* 0x000fe200078e0019 */
[----:B------:R-:W-:Y:S01]  /*8590*/  CS2R R20, SRZ ;  /* 0x0000000000147805 */ /* 0x000fe2000001ff00 */
[----:B------:R-:W-:Y:S02]  /*85a0*/  IMAD.MOV.U32 R5, RZ, RZ, R52 ;  /* 0x000000ffff057224 */ /* 0x000fe400078e0034 */
        /* <DEDUP_REMOVED lines=9> */
[----:B------:R-:W-:-:S04]  /*8640*/  PRMT R63, R63, 0x5410, R5 ;  /* 0x000054103f3f7816 */ /* 0x000fc80000000005 */
[----:B------:R-:W-:Y:S01]  /*8650*/  PRMT R69, R3, 0x5410, R6 ;  /* 0x0000541003457816 */ /* 0x000fe20000000006 */
[----:B------:R-:W-:Y:S06]  /*8660*/  BRA.DIV UR4, `(.L_x_13120) ;  /* 0x0000032e04d47947 */ /* 0x000fec000b800000 */
[----:B------:R1:W2:Y:S04]  /*8670*/  SHFL.IDX PT, R3, R44, 0x1, 0x1c1f ;  /* 0x003c1f002c037f89 */ /* 0x0002a800000e0000 */
[----:B------:R1:W0:Y:S04]  /*8680*/  SHFL.IDX PT, R6, R10, 0x1, 0x1c1f ;  /* 0x003c1f000a067f89 */ /* 0x00022800000e0000 */
[----:B---3--:R1:W3:Y:S04]  /*8690*/  SHFL.IDX PT, R7, R59, 0x1, 0x1c1f ;  /* 0x003c1f003b077f89 */ /* 0x0082e800000e0000 */
[----:B------:R1:W0:Y:S02]  /*86a0*/  SHFL.IDX PT, R14, R58, 0x1, 0x1c1f ;  /* 0x003c1f003a0e7f89 */ /* 0x00022400000e0000 */
.L_x_13450:
[----:B------:R-:W5:Y:S01]  /*86b0*/  LDL R5, [R1+0x204] ;  /* 0x0002040001057983 */ /* 0x000f620000100800 */
[----:B------:R-:W-:Y:S01]  /*86c0*/  VIADD R0, R0, 0x40 ;  /* 0x0000004000007836 */ /* 0x000fe20000000000 */
[----:B------:R-:W-:Y:S01]  /*86d0*/  BSSY B1, `(.L_x_13121) ;  /* 0x0000022000017945 */ /* 0x000fe20003800000 */
[----:B01----:R-:W-:Y:S02]  /*86e0*/  CS2R R10, SRZ ;  /* 0x00000000000a7805 */ /* 0x003fe4000001ff00 */
        /* <DEDUP_REMOVED lines=10> */
[----:B------:R-:W-:Y:S01]  /*8790*/  IMAD.MOV.U32 R4, RZ, RZ, R6 ;  /* 0x000000ffff047224 */ /* 0x000fe200078e0006 */
[----:B------:R-:W-:Y:S01]  /*87a0*/  ISETP.GE.AND P2, PT, R154, UR4, PT ;  /* 0x000000049a007c0c */ /* 0x000fe2000bf46270 */
[----:B--2---:R-:W-:Y:S01]  /*87b0*/  IMAD.MOV.U32 R5, RZ, RZ, R3 ;  /* 0x000000ffff057224 */ /* 0x004fe200078e0003 */
[----:B------:R-:W-:Y:S02]  /*87c0*/  ISETP.GE.AND P3, PT, R164, UR4, PT ;  /* 0x00000004a4007c0c */ /* 0x000fe4000bf66270 */
[----:B------:R-:W-:Y:S01]  /*87d0*/  CS2R R10, SRZ ;  /* 0x00000000000a7805 */ /* 0x000fe2000001ff00 */
[----:B------:R-:W-:-:S08]  /*87e0*/  IMAD.MOV.U32 R8, RZ, RZ, R14 ;  /* 0x000000ffff087224 */ /* 0x000fd000078e000e */
[----:B------:R-:W-:Y:S02]  /*87f0*/  @!P2 IMAD.WIDE R4, R154, 0x2, R4 ;  /* 0x000000029a04a825 */ /* 0x000fe400078e0204 */
[----:B------:R-:W-:-:S03]  /*8800*/  @!P3 SHF.L.U32 R9, R164, 0x1, RZ ;  /* 0x00000001a409b819 */ /* 0x000fc600000006ff */
[----:B------:R0:W5:Y:S01]  /*8810*/  @!P2 LD.E.64 R10, desc[UR44][R4.64] ;  /* 0x0000002c040aa980 */ /* 0x000162000c101b00 */
[----:B------:R-:W-:Y:S02]  /*8820*/  CS2R R12, SRZ ;  /* 0x00000000000c7805 */ /* 0x000fe4000001ff00 */
[----:B------:R-:W-:Y:S02]  /*8830*/  CS2R R20, SRZ ;  /* 0x0000000000147805 */ /* 0x000fe4000001ff00 */
[-C--:B0-----:R-:W-:Y:S02]  /*8840*/  @!P3 IADD3 R4, P0, R6, R9.reuse, RZ ;  /* 0x000000090604b210 */ /* 0x081fe40007f1e0ff */
[----:B------:R-:W-:Y:S01]  /*8850*/  @!P3 IADD3 R6, P1, R14, R9, RZ ;  /* 0x000000090e06b210 */ /* 0x000fe20007f3e0ff */
[----:B---3--:R-:W-:Y:S01]  /*8860*/  IMAD.MOV.U32 R9, RZ, RZ, R7 ;  /* 0x000000ffff097224 */ /* 0x008fe200078e0007 */
        /* <DEDUP_REMOVED lines=8> */
.L_x_13122:
[----:B------:R-:W-:Y:S05]  /*88f0*/  BSYNC B1 ;  /* 0x0000000000017941 */ /* 0x000fea0003800000 */
.L_x_13121:
[----:B------:R-:W1:Y:S01]  /*8900*/  SYNCS.PHASECHK.TRANS64.TRYWAIT P0, [R2+URZ+0x32400], R59 ;  /* 0x0324003b020075a7 */ /* 0x000e62000800017f */
[----:B------:R-:W-:Y:S04]  /*8910*/  BSSY B1, `(.L_x_13123) ;  /* 0x0000002000017945 */ /* 0x000fe80003800000 */
[----:B-1----:R-:W-:Y:S05]  /*8920*/  @!P0 BRA `(.L_x_13124) ;  /* 0x0000032c00948947 */ /* 0x002fea0003800000 */
.L_x_13451:
[----:B------:R-:W-:Y:S05]  /*8930*/  BSYNC B1 ;  /* 0x0000000000017941 */ /* 0x000fea0003800000 */
.L_x_13123:
[----:B0--3--:R-:W3:Y:S04]  /*8940*/  LDL R7, [R1+0x498] ;  /* 0x0004980001077983 */ /* 0x009ee80000100800 */
[----:B------:R-:W4:Y:S01]  /*8950*/  LDL R14, [R1+0x50] ;  /* 0x00005000010e7983 */ /* 0x000f220000100800 */
[----:B-----5:R-:W-:Y:S01]  /*8960*/  IMAD.MOV.U32 R4, RZ, RZ, R20 ;  /* 0x000000ffff047224 */ /* 0x020fe200078e0014 */
[----:B------:R-:W-:Y:S01]  /*8970*/  BSSY B1, `(.L_x_13125) ;  /* 0x0000079000017945 */ /* 0x000fe20003800000 */
[----:B------:R-:W-:Y:S02]  /*8980*/  IMAD.MOV.U32 R5, RZ, RZ, R21 ;  /* 0x000000ffff057224 */ /* 0x000fe400078e0015 */
[----:B------:R-:W-:-:S05]  /*8990*/  IMAD.MOV.U32 R6, RZ, RZ, R10 ;  /* 0x000000ffff067224 */ /* 0x000fca00078e000a */
[----:B------:R-:W-:Y:S01]  /*89a0*/  PRMT R70, R6, 0x7610, R70 ;  /* 0x0000761006467816 */ /* 0x000fe20000000046 */
[----:B------:R-:W-:-:S05]  /*89b0*/  IMAD.MOV.U32 R6, RZ, RZ, R8 ;  /* 0x000000ffff067224 */ /* 0x000fca00078e0008 */
[----:B------:R-:W-:Y:S01]  /*89c0*/  PRMT R28, R6, 0x7610, R28 ;  /* 0x00007610061c7816 */ /* 0x000fe2000000001c */
[----:B------:R-:W-:Y:S02]  /*89d0*/  IMAD.MOV.U32 R6, RZ, RZ, R13 ;  /* 0x000000ffff067224 */ /* 0x000fe400078e000d */
[C---:B---3--:R-:W-:Y:S01]  /*89e0*/  IMAD.SHL.U32 R0, R7.reuse, 0x40, RZ ;  /* 0x0000004007007824 */ /* 0x048fe200078e00ff */
[----:B------:R-:W-:Y:S01]  /*89f0*/  LOP3.LUT P1, RZ, R7, 0x4, RZ, 0xc0, !PT ;  /* 0x0000000407ff7812 */ /* 0x000fe2000782c0ff */
[----:B----4-:R-:W-:-:S03]  /*8a00*/  IMAD R15, R14, -0x80, R61 ;  /* 0xffffff800e0f7824 */ /* 0x010fc600078e023d */
[----:B--2---:R-:W-:-:S04]  /*8a10*/  LOP3.LUT R3, R0, 0x1c0, RZ, 0xc0, !PT ;  /* 0x000001c000037812 */ /* 0x004fc800078ec0ff */
[----:B------:R-:W-:Y:S02]  /*8a20*/  LOP3.LUT R0, R3, 0x18, R22, 0xf8, !PT ;  /* 0x0000001803007812 */ /* 0x000fe400078ef816 */
[----:B------:R-:W-:Y:S02]  /*8a30*/  SHF.R.U32.HI R3, RZ, 0x3, R3 ;  /* 0x00000003ff037819 */ /* 0x000fe40000011603 */
[----:B------:R-:W-:Y:S02]  /*8a40*/  VIMNMX R15, R15, 0x80, PT ;  /* 0x000000800f0f7848 */ /* 0x000fe40003fe0100 */
[----:B------:R-:W-:Y:S02]  /*8a50*/  LOP3.LUT R0, R0, R3, RZ, 0x3c, !PT ;  /* 0x0000000300007212 */ /* 0x000fe400078e3cff */
[----:B------:R-:W-:Y:S02]  /*8a60*/  ISETP.GE.AND P0, PT, R158, R15, PT ;  /* 0x0000000f9e00720c */ /* 0x000fe40003f06270 */
[----:B------:R-:W-:Y:S01]  /*8a70*/  PRMT R3, R4, 0x5410, R5 ;  /* 0x0000541004037816 */ /* 0x000fe20000000005 */
[----:B------:R-:W-:-:S02]  /*8a80*/  IMAD R5, R203, 0x200, R0 ;  /* 0x00000200cb057824 */ /* 0x000fc400078e0200 */
[----:B------:R-:W-:Y:S02]  /*8a90*/  IMAD.MOV.U32 R4, RZ, RZ, R11 ;  /* 0x000000ffff047224 */ /* 0x000fe400078e000b */
[----:B------:R-:W-:Y:S02]  /*8aa0*/  IMAD R14, R5, 0x2, R2 ;  /* 0x00000002050e7824 */ /* 0x000fe400078e0202 */
[----:B------:R-:W-:Y:S01]  /*8ab0*/  IMAD.MOV.U32 R5, RZ, RZ, R12 ;  /* 0x000000ffff057224 */ /* 0x000fe200078e000c */
[----:B------:R-:W-:Y:S01]  /*8ac0*/  PRMT R44, R4, 0x7610, R44 ;  /* 0x00007610042c7816 */ /* 0x000fe2000000002c */
[----:B------:R-:W-:Y:S01]  /*8ad0*/  IMAD.MOV.U32 R4, RZ, RZ, R9 ;  /* 0x000000ffff047224 */ /* 0x000fe200078e0009 */
[C---:B------:R-:W-:Y:S01]  /*8ae0*/  IADD3 R0, R14.reuse, 0x18440, RZ ;  /* 0x000184400e007810 */ /* 0x040fe20007ffe0ff */
[----:B------:R-:W-:Y:S01]  /*8af0*/  VIADD R7, R14, 0x18400 ;  /* 0x000184000e077836 */ /* 0x000fe20000000000 */
[----:B------:R-:W-:Y:S02]  /*8b00*/  PRMT R70, R70, 0x5410, R5 ;  /* 0x0000541046467816 */ /* 0x000fe40000000005 */
[----:B------:R-:W-:Y:S01]  /*8b10*/  PRMT R28, R28, 0x5410, R4 ;  /* 0x000054101c1c7816 */ /* 0x000fe20000000004 */
[----:B------:R-:W-:Y:S01]  /*8b20*/  @P1 VIADD R0, R7, 0xffffffc0 ;  /* 0xffffffc007001836 */ /* 0x000fe20000000000 */
        /* <DEDUP_REMOVED lines=9> */
[--C-:B------:R-:W-:Y:S01]  /*8bc0*/  HADD2.F32 R61, -RZ, R63.reuse.H1_H1 ;  /* 0x3000003fff3d7230 */ /* 0x100fe20000004100 */
[----:B-1----:R-:W-:Y:S01]  /*8bd0*/  SHF.R.U32.HI R59, RZ, 0x10, R53 ;  /* 0x00000010ff3b7819 */ /* 0x002fe20000011635 */
        /* <DEDUP_REMOVED lines=9> */
[CC--:B------:R-:W-:Y:S01]  /*8c70*/  FMUL.FTZ R63, R57.reuse, R62.reuse ;  /* 0x0000003e393f7220 */ /* 0x0c0fe20000410000 */
[----:B------:R-:W-:Y:S01]  /*8c80*/  FMUL.FTZ R57, R57, R59 ;  /* 0x0000003b39397220 */ /* 0x000fe20000410000 */
        /* <DEDUP_REMOVED lines=27> */
.L_x_13128:
[----:B------:R-:W-:Y:S05]  /*8e40*/  BSYNC B2 ;  /* 0x0000000000027941 */ /* 0x000fea0003800000 */
.L_x_13127:
[----:B------:R-:W-:Y:S05]  /*8e50*/  @P1 BRA `(.L_x_13126) ;  /* 0x0000000000a81947 */ /* 0x000fea0003800000 */
[----:B0-----:R-:W0:Y:S01]  /*8e60*/  LDS.128 R4, [R0] ;  /* 0x0000000000047984 */ /* 0x001e220000000c00 */
        /* <DEDUP_REMOVED lines=13> */
[-C--:B-1----:R-:W-:Y:S01]  /*8f40*/  FMUL.FTZ R59, R27, R57.reuse ;  /* 0x000000391b3b7220 */ /* 0x082fe20000410000 */
        /* <DEDUP_REMOVED lines=27> */
.L_x_13126:
[----:B------:R-:W-:Y:S05]  /*9100*/  BSYNC B1 ;  /* 0x0000000000017941 */ /* 0x000fea0003800000 */
.L_x_13125:
[----:B------:R-:W-:-:S13]  /*9110*/  ISETP.GE.AND P0, PT, R175, R15, PT ;  /* 0x0000000faf00720c */ /* 0x000fda0003f06270 */
[----:B------:R-:W-:Y:S05]  /*9120*/  @P0 BRA `(.L_x_13129) ;  /* 0x0000001800500947 */ /* 0x000fea0003800000 */
[----:B0-2---:R-:W0:Y:S01]  /*9130*/  LDC R5, c[0x0][0x3f4] ;  /* 0x0000fd00ff057b82 */ /* 0x005e220000000800 */
        /* <DEDUP_REMOVED lines=17> */
[----:B------:R-:W-:Y:S01]  /*9250*/  FMUL.FTZ R13, R13, R24 ;  /* 0x000000180d0d7220 */ /* 0x000fe20000410000 */
[----:B------:R-:W-:Y:S02]  /*9260*/  HADD2.F32 R4, -RZ, R4.H1_H1 ;  /* 0x30000004ff047230 */ /* 0x000fe40000004100 */
[--C-:B------:R-:W-:Y:S02]  /*9270*/  HADD2.F32 R10, -RZ, R6.reuse.H0_H0 ;  /* 0x20000006ff0a7230 */ /* 0x100fe40000004100 */
[----:B------:R-:W-:Y:S01]  /*9280*/  FFMA.FTZ R26, R12, R26, R13 ;  /* 0x0000001a0c1a7223 */ /* 0x000fe2000001000d */
[----:B------:R-:W-:-:S02]  /*9290*/  HADD2.F32 R11, -RZ, R6.H1_H1 ;  /* 0x30000006ff0b7230 */ /* 0x000fc40000004100 */
[----:B------:R-:W-:Y:S01]  /*92a0*/  FFMA.FTZ R27, R12, R24, -R27 ;  /* 0x000000180c1b7223 */ /* 0x000fe2000001081b */
[--C-:B------:R-:W-:Y:S02]  /*92b0*/  HADD2.F32 R13, -RZ, R44.reuse.H1_H1 ;  /* 0x3000002cff0d7230 */ /* 0x100fe40000004100 */
[C---:B------:R-:W-:Y:S01]  /*92c0*/  FMUL.FTZ R52, R4.reuse, R25 ;  /* 0x0000001904347220 */ /* 0x040fe20000410000 */
        /* <DEDUP_REMOVED lines=21> */
.L_x_13131:
[----:B------:R-:W-:Y:S05]  /*9420*/  BSYNC B1 ;  /* 0x0000000000017941 */ /* 0x000fea0003800000 */
.L_x_13130:
[----:B------:R-:W-:Y:S05]  /*9430*/  @P1 BRA `(.L_x_13129) ;  /* 0x00000014008c1947 */ /* 0x000fea0003800000 */
[----:B0-----:R-:W0:Y:S01]  /*9440*/  LDS.128 R4, [R0+0x2000] ;  /* 0x0020000000047984 */ /* 0x001e220000000c00 */
        /* <DEDUP_REMOVED lines=18> */
[C---:B------:R-:W-:Y:S01]  /*9570*/  FMUL.FTZ R20, R4.reuse, R14 ;  /* 0x0000000e04147220 */ /* 0x040fe20000410000 */
[-C--:B------:R-:W-:Y:S01]  /*9580*/  FMUL.FTZ R24, R4, R12.reuse ;  /* 0x0000000c04187220 */ /* 0x080fe20000410000 */
[----:B------:R-:W-:Y:S02]  /*9590*/  HADD2.F32 R6, -RZ, R5.H0_H0 ;  /* 0x20000005ff067230 */ /* 0x000fe40000004100 */
        /* <DEDUP_REMOVED lines=19> */
[----:B------:R3:W-:Y:S01]  /*96d0*/  STS.128 [R0+0x2000], R4 ;  /* 0x0020000400007388 */ /* 0x0007e20000000c00 */
[----:B------:R-:W-:Y:S05]  /*96e0*/  BRA `(.L_x_13129) ;  /* 0x0000001000e07947 */ /* 0x000fea0003800000 */
.L_x_13116:
        /* <DEDUP_REMOVED lines=40> */
[----:B--2---:R-:W-:Y:S01]  /*9970*/  @!P1 IMAD.X R9, R4, 0x1, R21, P2 ;  /* 0x0000000104099824 */ /* 0x004fe200010e0615 */
[----:B---3--:R-:W-:-:S05]  /*9980*/  @!P1 IADD3 R4, P2, R14, R7, RZ ;  /* 0x000000070e049210 */ /* 0x008fca0007f5e0ff */
[----:B----4-:R-:W-:Y:S01]  /*9990*/  @!P1 IMAD.X R5, R6, 0x1, R21, P2 ;  /* 0x0000000106059824 */ /* 0x010fe200010e0615 */
[----:B------:R-:W2:Y:S05]  /*99a0*/  @!P1 LD.E.128 R8, desc[UR44][R8.64] ;  /* 0x0000002c08089980 */ /* 0x000eaa000c101d00 */
[----:B------:R-:W3:Y:S01]  /*99b0*/  @!P1 LD.E.128 R4, desc[UR44][R4.64] ;  /* 0x0000002c04049980 */ /* 0x000ee2000c101d00 */
[----:B------:R-:W-:Y:S02]  /*99c0*/  CS2R R56, SRZ ;  /* 0x0000000000387805 */ /* 0x000fe4000001ff00 */
[----:B------:R-:W-:Y:S02]  /*99d0*/  CS2R R58, SRZ ;  /* 0x00000000003a7805 */ /* 0x000fe4000001ff00 */
[----:B------:R-:W-:Y:S01]  /*99e0*/  CS2R R20, SRZ ;  /* 0x0000000000147805 */ /* 0x000fe2000001ff00 */
[----:B------:R0:W1:Y:S01]  /*99f0*/  SHFL.IDX PT, R25, R44, 0x1, 0x1c1f ;  /* 0x003c1f002c197f89 */ /* 0x00006200000e0000 */
[----:B------:R-:W-:-:S03]  /*9a00*/  CS2R R52, SRZ ;  /* 0x0000000000347805 */ /* 0x000fc6000001ff00 */
[----:B------:R-:W4:Y:S04]  /*9a10*/  SHFL.IDX PT, R24, R24, 0x1, 0x1c1f ;  /* 0x003c1f0018187f89 */ /* 0x000f2800000e0000 */
[----:B------:R0:W0:Y:S04]  /*9a20*/  SHFL.IDX PT, R14, R60, 0x1, 0x1c1f ;  /* 0x003c1f003c0e7f89 */ /* 0x00002800000e0000 */
[----:B------:R-:W0:Y:S01]  /*9a30*/  SHFL.IDX PT, R26, R26, 0x1, 0x1c1f ;  /* 0x003c1f001a1a7f89 */ /* 0x000e2200000e0000 */
[----:B--2---:R-:W-:Y:S02]  /*9a40*/  @!P1 IMAD.MOV.U32 R20, RZ, RZ, R10 ;  /* 0x000000ffff149224 */ /* 0x004fe400078e000a */
[----:B------:R-:W-:-:S02]  /*9a50*/  @!P1 IMAD.MOV.U32 R21, RZ, RZ, R11 ;  /* 0x000000ffff159224 */ /* 0x000fc400078e000b */
[----:B------:R-:W-:Y:S02]  /*9a60*/  @!P1 IMAD.MOV.U32 R52, RZ, RZ, R8 ;  /* 0x000000ffff349224 */ /* 0x000fe400078e0008 */
[----:B---3--:R-:W-:Y:S02]  /*9a70*/  @!P1 IMAD.MOV.U32 R56, RZ, RZ, R6 ;  /* 0x000000ffff389224 */ /* 0x008fe400078e0006 */
[----:B------:R-:W-:Y:S02]  /*9a80*/  @!P1 IMAD.MOV.U32 R58, RZ, RZ, R4 ;  /* 0x000000ffff3a9224 */ /* 0x000fe400078e0004 */
[----:B------:R-:W-:Y:S02]  /*9a90*/  @!P1 IMAD.MOV.U32 R59, RZ, RZ, R5 ;  /* 0x000000ffff3b9224 */ /* 0x000fe400078e0005 */
[----:B------:R-:W-:Y:S02]  /*9aa0*/  @!P1 IMAD.MOV.U32 R53, RZ, RZ, R9 ;  /* 0x000000ffff359224 */ /* 0x000fe400078e0009 */
[----:B------:R-:W-:-:S02]  /*9ab0*/  @!P1 IMAD.MOV.U32 R57, RZ, RZ, R7 ;  /* 0x000000ffff399224 */ /* 0x000fc400078e0007 */
[----:B------:R-:W-:Y:S01]  /*9ac0*/  IMAD.MOV.U32 R4, RZ, RZ, R56 ;  /* 0x000000ffff047224 */ /* 0x000fe200078e0038 */
[----:B------:R-:W-:Y:S01]  /*9ad0*/  MOV R9, R53 ;  /* 0x0000003500097202 */ /* 0x000fe20000000f00 */
[----:B------:R-:W-:Y:S02]  /*9ae0*/  IMAD.MOV.U32 R6, RZ, RZ, R58 ;  /* 0x000000ffff067224 */ /* 0x000fe400078e003a */
        /* <DEDUP_REMOVED lines=8> */
[----:B------:R-:W-:-:S02]  /*9b70*/  PRMT R65, R10, 0x5410, R11 ;  /* 0x000054100a417816 */ /* 0x000fc4000000000b */
[----:B------:R-:W-:Y:S02]  /*9b80*/  PRMT R28, R8, 0x5410, R9 ;  /* 0x00005410081c7816 */ /* 0x000fe40000000009 */
[----:B01--4-:R-:W-:-:S07]  /*9b90*/  PRMT R77, R5, 0x7610, R77 ;  /* 0x00007610054d7816 */ /* 0x013fce000000004d */
.L_x_13461:
        /* <DEDUP_REMOVED lines=24> */
.L_x_13134:
[----:B------:R-:W-:Y:S05]  /*9d20*/  BSYNC B1 ;  /* 0x0000000000017941 */ /* 0x000fea0003800000 */
.L_x_13133:
[----:B------:R-:W0:Y:S01]  /*9d30*/  SYNCS.PHASECHK.TRANS64.TRYWAIT P1, [R2+URZ+0x32400], R13 ;  /* 0x0324000d020075a7 */ /* 0x000e22000802017f */
[----:B------:R-:W-:Y:S04]  /*9d40*/  BSSY B1, `(.L_x_13135) ;  /* 0x0000002000017945 */ /* 0x000fe80003800000 */
[----:B0-----:R-:W-:Y:S05]  /*9d50*/  @!P1 BRA `(.L_x_13136) ;  /* 0x0000031c00f89947 */ /* 0x001fea0003800000 */
.L_x_13462:
[----:B------:R-:W-:Y:S05]  /*9d60*/  BSYNC B1 ;  /* 0x0000000000017941 */ /* 0x000fea0003800000 */
.L_x_13135:
[----:B------:R-:W2:Y:S01]  /*9d70*/  LDL R14, [R1+0x50] ;  /* 0x00005000010e7983 */ /* 0x000ea20000100800 */
[----:B-----5:R-:W-:Y:S01]  /*9d80*/  IMAD.MOV.U32 R0, RZ, RZ, R6 ;  /* 0x000000ffff007224 */ /* 0x020fe200078e0006 */
[----:B------:R-:W-:Y:S01]  /*9d90*/  BSSY B1, `(.L_x_13137) ;  /* 0x0000072000017945 */ /* 0x000fe20003800000 */
[----:B------:R-:W-:Y:S02]  /*9da0*/  IMAD.MOV.U32 R12, RZ, RZ, R7 ;  /* 0x000000ffff0c7224 */ /* 0x000fe400078e0007 */
[----:B0-----:R-:W-:Y:S02]  /*9db0*/  IMAD.MOV.U32 R13, RZ, RZ, R4 ;  /* 0x000000ffff0d7224 */ /* 0x001fe400078e0004 */
[----:B------:R-:W-:Y:S01]  /*9dc0*/  IMAD.IADD R61, R22, 0x1, R27 ;  /* 0x00000001163d7824 */ /* 0x000fe200078e021b */
[----:B------:R-:W-:Y:S01]  /*9dd0*/  PRMT R0, R0, 0x5410, R12 ;  /* 0x0000541000007816 */ /* 0x000fe2000000000c */
[----:B------:R-:W-:Y:S01]  /*9de0*/  IMAD.MOV.U32 R60, RZ, RZ, R9 ;  /* 0x000000ffff3c7224 */ /* 0x000fe200078e0009 */
[----:B------:R-:W-:Y:S01]  /*9df0*/  PRMT R44, R13, 0x7610, R44 ;  /* 0x000076100d2c7816 */ /* 0x000fe2000000002c */
[----:B------:R-:W-:Y:S01]  /*9e00*/  IMAD.MOV.U32 R13, RZ, RZ, R10 ;  /* 0x000000ffff0d7224 */ /* 0x000fe200078e000a */
[----:B------:R-:W-:-:S02]  /*9e10*/  MOV R12, R5 ;  /* 0x00000005000c7202 */ /* 0x000fc40000000f00 */
        /* <DEDUP_REMOVED lines=10> */
[----:B------:R-:W2:Y:S01]  /*9ec0*/  LDL R15, [R1+0x498] ;  /* 0x00049800010f7983 */ /* 0x000ea20000100800 */
[--C-:B------:R-:W-:Y:S01]  /*9ed0*/  SHF.R.U64 R52, R52, 0x10, R53.reuse ;  /* 0x0000001034347819 */ /* 0x100fe20000001235 */
[----:B------:R-:W-:Y:S01]  /*9ee0*/  HADD2.F32 R76, -RZ, R76.H0_H0 ;  /* 0x2000004cff4c7230 */ /* 0x000fe20000004100 */
[----:B------:R-:W-:Y:S01]  /*9ef0*/  SHF.R.U32.HI R71, RZ, 0x10, R53 ;  /* 0x00000010ff477819 */ /* 0x000fe20000011635 */
[--C-:B------:R-:W-:Y:S01]  /*9f00*/  HADD2.F32 R74, -RZ, R28.reuse.H1_H1 ;  /* 0x3000001cff4a7230 */ /* 0x100fe20000004100 */
[--C-:B------:R-:W-:Y:S01]  /*9f10*/  SHF.R.U64 R53, R58, 0x10, R59.reuse ;  /* 0x000000103a357819 */ /* 0x100fe2000000123b */
[----:B------:R-:W-:Y:S01]  /*9f20*/  HADD2.F32 R28, -RZ, R28.H0_H0 ;  /* 0x2000001cff1c7230 */ /* 0x000fe20000004100 */
[----:B------:R-:W-:Y:S01]  /*9f30*/  SHF.R.U32.HI R75, RZ, 0x10, R59 ;  /* 0x00000010ff4b7819 */ /* 0x000fe2000001163b */
[----:B------:R-:W-:Y:S01]  /*9f40*/  HADD2.F32 R71, -RZ, R71.H0_H0 ;  /* 0x20000047ff477230 */ /* 0x000fe20000004100 */
[--C-:B------:R-:W-:Y:S01]  /*9f50*/  SHF.R.U64 R20, R20, 0x10, R21.reuse ;  /* 0x0000001014147819 */ /* 0x100fe20000001215 */
[----:B------:R-:W-:Y:S01]  /*9f60*/  HADD2.F32 R53, -RZ, R53.H0_H0 ;  /* 0x20000035ff357230 */ /* 0x000fe20000004100 */
[----:B------:R-:W-:Y:S01]  /*9f70*/  SHF.R.U32.HI R81, RZ, 0x10, R21 ;  /* 0x00000010ff517819 */ /* 0x000fe20000011615 */
[----:B------:R-:W-:Y:S01]  /*9f80*/  HADD2.F32 R75, -RZ, R75.H0_H0 ;  /* 0x2000004bff4b7230 */ /* 0x000fe20000004100 */
[----:B------:R-:W-:-:S02]  /*9f90*/  SHF.R.U64 R21, R56, 0x10, R57 ;  /* 0x0000001038157819 */ /* 0x000fc40000001239 */
[----:B------:R-:W-:Y:S01]  /*9fa0*/  SHF.R.U32.HI R79, RZ, 0x10, R57 ;  /* 0x00000010ff4f7819 */ /* 0x000fe20000011639 */
[----:B--2---:R-:W-:-:S05]  /*9fb0*/  IMAD.SHL.U32 R12, R15, 0x40, RZ ;  /* 0x000000400f0c7824 */ /* 0x004fca00078e00ff */
[----:B------:R-:W-:-:S04]  /*9fc0*/  LOP3.LUT R24, R12, 0x1c0, RZ, 0xc0, !PT ;  /* 0x000001c00c187812 */ /* 0x000fc800078ec0ff */
[----:B------:R-:W-:Y:S02]  /*9fd0*/  LOP3.LUT R12, R24, 0x38, R22, 0xf8, !PT ;  /* 0x00000038180c7812 */ /* 0x000fe400078ef816 */
[----:B------:R-:W-:-:S04]  /*9fe0*/  SHF.R.U32.HI R15, RZ, 0x3, R24 ;  /* 0x00000003ff0f7819 */ /* 0x000fc80000011618 */
[----:B------:R-:W-:Y:S02]  /*9ff0*/  LOP3.LUT R12, R12, R15, RZ, 0x3c, !PT ;  /* 0x0000000f0c0c7212 */ /* 0x000fe400078e3cff */
[----:B------:R-:W-:-:S03]  /*a000*/  LOP3.LUT R24, R15, R61, R24, 0x1e, !PT ;  /* 0x0000003d0f187212 */ /* 0x000fc600078e1e18 */
[C---:B------:R-:W-:Y:S02]  /*a010*/  IMAD R13, R203.reuse, 0x200, R12 ;  /* 0x00000200cb0d7824 */ /* 0x040fe400078e020c */
        /* <DEDUP_REMOVED lines=19> */
[----:B------:R-:W-:Y:S01]  /*a150*/  FMUL.FTZ R57, R67, R71 ;  /* 0x0000004743397220 */ /* 0x000fe20000410000 */
[C---:B------:R-:W-:Y:S01]  /*a160*/  FMUL.FTZ R82, R69.reuse, R78 ;  /* 0x0000004e45527220 */ /* 0x040fe20000410000 */
[----:B------:R-:W-:Y:S02]  /*a170*/  HADD2.F32 R70, -RZ, R27.H1_H1 ;  /* 0x3000001bff467230 */ /* 0x000fe40000004100 */
[-C--:B------:R-:W-:Y:S01]  /*a180*/  FMUL.FTZ R69, R69, R74.reuse ;  /* 0x0000004a45457220 */ /* 0x080fe20000410000 */
[----:B------:R-:W-:Y:S02]  /*a190*/  HADD2.F32 R67, -RZ, R79.H0_H0 ;  /* 0x2000004fff437230 */ /* 0x000fe40000004100 */
[----:B------:R-:W-:Y:S01]  /*a1a0*/  FFMA.FTZ R80, R58, R75, R57 ;  /* 0x0000004b3a507223 */ /* 0x000fe20000010039 */
[----:B------:R-:W-:Y:S01]  /*a1b0*/  FFMA.FTZ R82, R59, R74, -R82 ;  /* 0x0000004a3b527223 */ /* 0x000fe20000010852 */
[----:B------:R-:W-:-:S02]  /*a1c0*/  HADD2.F32 R57, -RZ, R81.H0_H0 ;  /* 0x20000051ff397230 */ /* 0x000fc40000004100 */
[----:B------:R-:W-:Y:S01]  /*a1d0*/  FFMA.FTZ R69, R59, R78, R69 ;  /* 0x0000004e3b457223 */ /* 0x000fe20000010045 */
[----:B------:R-:W-:Y:S01]  /*a1e0*/  FFMA.FTZ R76, R58, R71, -R77 ;  /* 0x000000473a4c7223 */ /* 0x000fe2000001084d */
[C---:B------:R-:W-:Y:S01]  /*a1f0*/  FMUL.FTZ R59, R70.reuse, R67 ;  /* 0x00000043463b7220 */ /* 0x040fe20000410000 */
[----:B------:R-:W-:Y:S02]  /*a200*/  HADD2.F32 R27, -RZ, R24.H0_H0 ;  /* 0x20000018ff1b7230 */ /* 0x000fe40000004100 */
[-C--:B------:R-:W-:Y:S01]  /*a210*/  FMUL.FTZ R75, R70, R57.reuse ;  /* 0x00000039464b7220 */ /* 0x080fe20000410000 */
[----:B------:R-:W-:Y:S02]  /*a220*/  HADD2.F32 R58, -RZ, R83.H1_H1 ;  /* 0x30000053ff3a7230 */ /* 0x000fe40000004100 */
[C---:B------:R-:W-:Y:S01]  /*a230*/  FFMA.FTZ R71, R66.reuse, R57, -R59 ;  /* 0x0000003942477223 */ /* 0x040fe2000001083b */
[----:B------:R-:W-:Y:S02]  /*a240*/  HADD2.F32 R56, -RZ, R12.H0_H0 ;  /* 0x2000000cff387230 */ /* 0x000fe40000004100 */
[----:B------:R-:W-:Y:S01]  /*a250*/  FFMA.FTZ R70, R66, R67, R75 ;  /* 0x0000004342467223 */ /* 0x000fe2000001004b */
[----:B------:R-:W-:-:S02]  /*a260*/  HADD2.F32 R68, -RZ, R26.H0_H0 ;  /* 0x2000001aff447230 */ /* 0x000fc40000004100 */
[C---:B------:R-:W-:Y:S01]  /*a270*/  FMUL.FTZ R59, R27.reuse, R58 ;  /* 0x0000003a1b3b7220 */ /* 0x040fe20000410000 */
[----:B------:R-:W-:Y:S02]  /*a280*/  HADD2.F32 R57, -RZ, R83.H0_H0 ;  /* 0x20000053ff397230 */ /* 0x000fe40000004100 */
[-C--:B------:R-:W-:Y:S01]  /*a290*/  FMUL.FTZ R27, R27, R28.reuse ;  /* 0x0000001c1b1b7220 */ /* 0x080fe20000410000 */
[----:B------:R-:W-:Y:S02]  /*a2a0*/  HADD2.F32 R65, -RZ, R65.H0_H0 ;  /* 0x20000041ff417230 */ /* 0x000fe40000004100 */
[----:B------:R-:W-:Y:S01]  /*a2b0*/  FFMA.FTZ R28, R56, R28, -R59 ;  /* 0x0000001c381c7223 */ /* 0x000fe2000001083b */
[----:B------:R-:W-:Y:S02]  /*a2c0*/  HADD2.F32 R13, -RZ, R14.H0_H0 ;  /* 0x2000000eff0d7230 */ /* 0x000fe40000004100 */
[----:B------:R-:W-:Y:S01]  /*a2d0*/  FMUL.FTZ R66, R68, R57 ;  /* 0x0000003944427220 */ /* 0x000fe20000410000 */
[----:B------:R-:W-:-:S02]  /*a2e0*/  HADD2.F32 R24, -RZ, R24.H1_H1 ;  /* 0x30000018ff187230 */ /* 0x000fc40000004100 */
[----:B------:R-:W-:Y:S01]  /*a2f0*/  FFMA.FTZ R56, R56, R58, R27 ;  /* 0x0000003a38387223 */ /* 0x000fe2000001001b */
        /* <DEDUP_REMOVED lines=27> */
.L_x_13138:
[----:B------:R-:W-:Y:S05]  /*a4b0*/  BSYNC B1 ;  /* 0x0000000000017941 */ /* 0x000fea0003800000 */
.L_x_13137:
[----:B------:R-:W-:Y:S02]  /*a4c0*/  PRMT R53, R3, 0x7610, R53 ;  /* 0x0000761003357816 */ /* 0x000fe40000000035 */
[----:B------:R-:W-:Y:S01]  /*a4d0*/  PRMT R28, R60, 0x7610, R28 ;  /* 0x000076103c1c7816 */ /* 0x000fe2000000001c */
[----:B------:R-:W-:Y:S06]  /*a4e0*/  @P0 BRA `(.L_x_13129) ;  /* 0x0000000400600947 */ /* 0x000fec0003800000 */
[----:B------:R-:W2:Y:S01]  /*a4f0*/  LDL R68, [R1+0x514] ;  /* 0x0005140001447983 */ /* 0x000ea20000100800 */
[----:B------:R-:W-:Y:S01]  /*a500*/  LOP3.LUT R61, R207, R61, R206, 0x1e, !PT ;  /* 0x0000003dcf3d7212 */ /* 0x000fe200078e1ece */
[----:B------:R-:W-:Y:S01]  /*a510*/  HADD2.F32 R28, -RZ, R28.H0_H0 ;  /* 0x2000001cff1c7230 */ /* 0x000fe20000004100 */
[--C-:B0-----:R-:W-:Y:S01]  /*a520*/  SHF.R.U64 R63, R8, 0x10, R9.reuse ;  /* 0x00000010083f7819 */ /* 0x101fe20000001209 */
[--C-:B------:R-:W-:Y:S01]  /*a530*/  HADD2.F32 R20, -RZ, R64.reuse.H1_H1 ;  /* 0x30000040ff147230 */ /* 0x100fe20000004100 */
[----:B------:R-:W-:Y:S01]  /*a540*/  SHF.R.U32.HI R52, RZ, 0x10, R9 ;  /* 0x00000010ff347819 */ /* 0x000fe20000011609 */
[----:B------:R-:W-:Y:S01]  /*a550*/  IMAD.IADD R3, R208, 0x1, R61 ;  /* 0x00000001d0037824 */ /* 0x000fe200078e023d */
[--C-:B------:R-:W-:Y:S01]  /*a560*/  SHF.R.U64 R67, R4, 0x10, R5.reuse ;  /* 0x0000001004437819 */ /* 0x100fe20000001205 */
[----:B------:R-:W-:Y:S01]  /*a570*/  HADD2.F32 R64, -RZ, R64.H0_H0 ;  /* 0x20000040ff407230 */ /* 0x000fe20000004100 */
[----:B------:R-:W-:Y:S01]  /*a580*/  SHF.R.U32.HI R21, RZ, 0x10, R5 ;  /* 0x00000010ff157819 */ /* 0x000fe20000011605 */
[----:B------:R-:W-:Y:S01]  /*a590*/  IMAD R3, R3, 0x2, R2 ;  /* 0x0000000203037824 */ /* 0x000fe200078e0202 */
[--C-:B------:R-:W-:Y:S01]  /*a5a0*/  SHF.R.U64 R62, R10, 0x10, R11.reuse ;  /* 0x000000100a3e7819 */ /* 0x100fe2000000120b */
[----:B------:R-:W-:Y:S01]  /*a5b0*/  HADD2.F32 R52, -RZ, R52.H0_H0 ;  /* 0x20000034ff347230 */ /* 0x000fe20000004100 */
[----:B------:R-:W-:-:S02]  /*a5c0*/  SHF.R.U32.HI R61, RZ, 0x10, R11 ;  /* 0x00000010ff3d7819 */ /* 0x000fc4000001160b */
[----:B------:R-:W0:Y:S01]  /*a5d0*/  LDS.128 R24, [R3+0x18400] ;  /* 0x0184000003187984 */ /* 0x000e220000000c00 */
[--C-:B------:R-:W-:Y:S02]  /*a5e0*/  SHF.R.U32.HI R65, RZ, 0x10, R7.reuse ;  /* 0x00000010ff417819 */ /* 0x100fe40000011607 */
[----:B------:R-:W-:Y:S01]  /*a5f0*/  SHF.R.U64 R66, R6, 0x10, R7 ;  /* 0x0000001006427819 */ /* 0x000fe20000001207 */
[--C-:B0-----:R-:W-:Y:S02]  /*a600*/  HADD2.F32 R9, -RZ, R25.reuse.H0_H0 ;  /* 0x20000019ff097230 */ /* 0x101fe40000004100 */
[----:B------:R-:W-:Y:S02]  /*a610*/  HADD2.F32 R25, -RZ, R25.H1_H1 ;  /* 0x30000019ff197230 */ /* 0x000fe40000004100 */
[----:B------:R-:W-:Y:S02]  /*a620*/  HADD2.F32 R8, -RZ, R24.H0_H0 ;  /* 0x20000018ff087230 */ /* 0x000fe40000004100 */
[C---:B------:R-:W-:Y:S01]  /*a630*/  FMUL.FTZ R56, R9.reuse, R28 ;  /* 0x0000001c09387220 */ /* 0x040fe20000410000 */
[----:B------:R-:W-:Y:S01]  /*a640*/  FMUL.FTZ R58, R9, R20 ;  /* 0x00000014093a7220 */ /* 0x000fe20000410000 */
[----:B------:R-:W-:-:S02]  /*a650*/  HADD2.F32 R9, -RZ, R53.H0_H0 ;  /* 0x20000035ff097230 */ /* 0x000fc40000004100 */
[----:B------:R-:W-:Y:S01]  /*a660*/  FMUL.FTZ R60, R25, R52 ;  /* 0x00000034193c7220 */ /* 0x000fe20000410000 */
[--C-:B------:R-:W-:Y:S02]  /*a670*/  HADD2.F32 R11, -RZ, R27.reuse.H0_H0 ;  /* 0x2000001bff0b7230 */ /* 0x100fe40000004100 */
[----:B------:R-:W-:Y:S02]  /*a680*/  HADD2.F32 R10, -RZ, R26.H0_H0 ;  /* 0x2000001aff0a7230 */ /* 0x000fe40000004100 */
[----:B------:R-:W-:Y:S02]  /*a690*/  HADD2.F32 R27, -RZ, R27.H1_H1 ;  /* 0x3000001bff1b7230 */ /* 0x000fe40000004100 */
[----:B------:R-:W-:Y:S02]  /*a6a0*/  HADD2.F32 R24, -RZ, R24.H1_H1 ;  /* 0x30000018ff187230 */ /* 0x000fe40000004100 */
[----:B------:R-:W-:Y:S01]  /*a6b0*/  HADD2.F32 R26, -RZ, R26.H1_H1 ;  /* 0x3000001aff1a7230 */ /* 0x000fe20000004100 */
[----:B--2---:R-:W0:Y:S02]  /*a6c0*/  LDS.128 R12, [R68+0x18400] ;  /* 0x01840000440c7984 */ /* 0x004e240000000c00 */
[----:B0-----:R-:W-:-:S02]  /*a6d0*/  HADD2.F32 R5, -RZ, R13.H0_H0 ;  /* 0x2000000dff057230 */ /* 0x001fc40000004100 */
[----:B------:R-:W-:Y:S02]  /*a6e0*/  HADD2.F32 R4, -RZ, R12.H0_H0 ;  /* 0x2000000cff047230 */ /* 0x000fe40000004100 */
[----:B------:R-:W-:Y:S02]  /*a6f0*/  HADD2.F32 R13, -RZ, R13.H1_H1 ;  /* 0x3000000dff0d7230 */ /* 0x000fe40000004100 */
[C---:B------:R-:W-:Y:S01]  /*a700*/  FFMA.FTZ R56, R5.reuse, R20, -R56 ;  /* 0x0000001405387223 */ /* 0x040fe20000010838 */
[----:B------:R-:W-:Y:S02]  /*a710*/  HADD2.F32 R20, -RZ, R21.H0_H0 ;  /* 0x20000015ff147230 */ /* 0x000fe40000004100 */
[----:B------:R-:W-:Y:S01]  /*a720*/  FFMA.FTZ R58, R5, R28, R58 ;  /* 0x0000001c053a7223 */ /* 0x000fe2000001003a */
[--C-:B------:R-:W-:Y:S02]  /*a730*/  HADD2.F32 R5, -RZ, R44.reuse.H0_H0 ;  /* 0x2000002cff057230 */ /* 0x100fe40000004100 */
[----:B------:R-:W-:-:S02]  /*a740*/  HADD2.F32 R21, -RZ, R44.H1_H1 ;  /* 0x3000002cff157230 */ /* 0x000fc40000004100 */
[-C--:B------:R-:W-:Y:S01]  /*a750*/  FMUL.FTZ R28, R25, R20.reuse ;  /* 0x00000014191c7220 */ /* 0x080fe20000410000 */
[C---:B------:R-:W-:Y:S01]  /*a760*/  FMUL.FTZ R25, R8.reuse, R9 ;  /* 0x0000000908197220 */ /* 0x040fe20000410000 */
[-C--:B------:R-:W-:Y:S01]  /*a770*/  FMUL.FTZ R8, R8, R5.reuse ;  /* 0x0000000508087220 */ /* 0x080fe20000410000 */
[C---:B------:R-:W-:Y:S01]  /*a780*/  FFMA.FTZ R53, R13.reuse, R20, -R60 ;  /* 0x000000140d357223 */ /* 0x040fe2000001083c */
[----:B------:R-:W-:Y:S01]  /*a790*/  FFMA.FTZ R57, R13, R52, R28 ;  /* 0x000000340d397223 */ /* 0x000fe2000001001c */
[C---:B------:R-:W-:Y:S01]  /*a7a0*/  FFMA.FTZ R25, R4.reuse, R5, -R25 ;  /* 0x0000000504197223 */ /* 0x040fe20000010819 */
[--C-:B------:R-:W-:Y:S02]  /*a7b0*/  HADD2.F32 R5, -RZ, R0.reuse.H0_H0 ;  /* 0x20000000ff057230 */ /* 0x100fe40000004100 */
[----:B------:R-:W-:Y:S01]  /*a7c0*/  FFMA.FTZ R13, R4, R9, R8 ;  /* 0x00000009040d7223 */ /* 0x000fe20000010008 */
[----:B------:R-:W-:Y:S02]  /*a7d0*/  HADD2.F32 R0, -RZ, R0.H1_H1 ;  /* 0x30000000ff007230 */ /* 0x000fe40000004100 */
[----:B------:R-:W-:Y:S01]  /*a7e0*/  FMUL.FTZ R20, R11, R64 ;  /* 0x000000400b147220 */ /* 0x000fe20000410000 */
[----:B------:R-:W-:-:S02]  /*a7f0*/  HADD2.F32 R6, -RZ, R14.H0_H0 ;  /* 0x2000000eff067230 */ /* 0x000fc40000004100 */
[C---:B------:R-:W-:Y:S01]  /*a800*/  FMUL.FTZ R9, R10.reuse, R21 ;  /* 0x000000150a097220 */ /* 0x040fe20000410000 */
[----:B------:R-:W-:Y:S02]  /*a810*/  HADD2.F32 R7, -RZ, R15.H0_H0 ;  /* 0x2000000fff077230 */ /* 0x000fe40000004100 */
[-C--:B------:R-:W-:Y:S01]  /*a820*/  FMUL.FTZ R59, R10, R5.reuse ;  /* 0x000000050a3b7220 */ /* 0x080fe20000410000 */
[----:B------:R-:W-:Y:S02]  /*a830*/  HADD2.F32 R8, -RZ, R61.H0_H0 ;  /* 0x2000003dff087230 */ /* 0x000fe40000004100 */
[----:B------:R-:W-:Y:S01]  /*a840*/  FMUL.FTZ R11, R11, R0 ;  /* 0x000000000b0b7220 */ /* 0x000fe20000410000 */
[----:B------:R-:W-:Y:S02]  /*a850*/  HADD2.F32 R4, -RZ, R65.H0_H0 ;  /* 0x20000041ff047230 */ /* 0x000fe40000004100 */
[----:B------:R-:W-:Y:S01]  /*a860*/  FFMA.FTZ R10, R6, R5, -R9 ;  /* 0x00000005060a7223 */ /* 0x000fe20000010809 */
        /* <DEDUP_REMOVED lines=32> */
.L_x_13129:
[----:B------:R-:W-:Y:S05]  /*aa70*/  BSYNC B0 ;  /* 0x0000000000007941 */ /* 0x000fea0003800000 */
.L_x_13115:
        /* <DEDUP_REMOVED lines=8> */
.L_x_13112:
[----:B--23--:R-:W2:Y:S01]  /*ab00*/  S2R R0, SR_TID.X ;  /* 0x0000000000007919 */ /* 0x00cea20000002100 */
[----:B------:R-:W-:Y:S01]  /*ab10*/  IMAD.U32 R20, RZ, RZ, UR37 ;  /* 0x00000025ff147e24 */ /* 0x000fe2000f8e00ff */
[----:B------:R-:W-:Y:S05]  /*ab20*/  WARPSYNC.ALL ;  /* 0x0000000000007948 */ /* 0x000fea0003800000 */
[----:B-1--4-:R-:W1:Y:S01]  /*ab30*/  S2R R3, SR_SWINHI ;  /* 0x0000000000037919 */ /* 0x012e620000002f00 */
[----:B0-----:R-:W-:Y:S01]  /*ab40*/  IMAD.U32 R14, RZ, RZ, UR37 ;  /* 0x00000025ff0e7e24 */ /* 0x001fe2000f8e00ff */
[----:B------:R-:W-:Y:S01]  /*ab50*/  IADD3 R20, P0, R20, 0x240, RZ ;  /* 0x0000024014147810 */ /* 0x000fe20007f1e0ff */
[----:B------:R-:W-:-:S03]  /*ab60*/  IMAD.U32 R12, RZ, RZ, UR37 ;  /* 0x00000025ff0c7e24 */ /* 0x000fc6000f8e00ff */
[----:B------:R-:W-:Y:S01]  /*ab70*/  IADD3 R14, P2, R14, 0x28, RZ ;  /* 0x000000280e0e7810 */ /* 0x000fe20007f5e0ff */
[----:B------:R-:W-:Y:S02]  /*ab80*/  VIADD R12, R12, 0x1f8 ;  /* 0x000001f80c0c7836 */ /* 0x000fe40000000000 */
[----:B------:R-:W-:Y:S02]  /*ab90*/  IMAD.X R21, RZ, RZ, UR36, P0 ;  /* 0x00000024ff157e24 */ /* 0x000fe400080e06ff */
[----:B------:R-:W-:Y:S01]  /*aba0*/  IMAD.X R15, RZ, RZ, UR36, P2 ;  /* 0x00000024ff0f7e24 */ /* 0x000fe200090e06ff */
[----:B--2---:R-:W-:Y:S01]  /*abb0*/  SHF.R.U32.HI R4, RZ, 0x7, R0 ;  /* 0x00000007ff047819 */ /* 0x004fe20000011600 */
[----:B------:R-:W-:-:S03]  /*abc0*/  IMAD.U32 R0, RZ, RZ, UR37 ;  /* 0x00000025ff007e24 */ /* 0x000fc6000f8e00ff */
[----:B------:R-:W-:Y:S02]  /*abd0*/  IADD3 R4, R4, 0x8, RZ ;  /* 0x0000000804047810 */ /* 0x000fe40007ffe0ff */
[----:B------:R-:W-:Y:S02]  /*abe0*/  IADD3 R0, P1, R0, 0x210, RZ ;  /* 0x0000021000007810 */ /* 0x000fe40007f3e0ff */
[----:B------:R-:W-:Y:S02]  /*abf0*/  MOV R10, R2 ;  /* 0x00000002000a7202 */ /* 0x000fe40000000f00 */
[----:B-1----:R-:W-:Y:S01]  /*ac00*/  MOV R11, R3 ;  /* 0x00000003000b7202 */ /* 0x002fe20000000f00 */
[----:B------:R-:W-:Y:S01]  /*ac10*/  IMAD.X R3, RZ, RZ, UR36, P1 ;  /* 0x00000024ff037e24 */ /* 0x000fe200088e06ff */
[----:B------:R0:W-:Y:S01]  /*ac20*/  BAR.SYNC.DEFER_BLOCKING R4, 0x100 ;  /* 0x000400040000751d */ /* 0x0001e20000010000 */
[----:B------:R-:W-:Y:S01]  /*ac30*/  IMAD.MOV.U32 R5, RZ, RZ, R46 ;  /* 0x000000ffff057224 */ /* 0x000fe200078e002e */
[----:B------:R-:W-:Y:S01]  /*ac40*/  UIADD3 UR6, UR37, 0x204, URZ ;  /* 0x0000020425067890 */ /* 0x000fe2000fffe03f */
[----:B------:R-:W-:Y:S01]  /*ac50*/  IMAD.MOV.U32 R6, RZ, RZ, R54 ;  /* 0x000000ffff067224 */ /* 0x000fe200078e0036 */
[----:B------:R-:W-:Y:S01]  /*ac60*/  UIADD3 UR4, UP0, UR37, 0x208, URZ ;  /* 0x0000020825047890 */ /* 0x000fe2000ff1e03f */
[----:B------:R-:W-:Y:S01]  /*ac70*/  IMAD.MOV.U32 R7, RZ, RZ, R55 ;  /* 0x000000ffff077224 */ /* 0x000fe200078e0037 */
[-C--:B------:R-:W-:Y:S01]  /*ac80*/  LOP3.LUT R19, R19, R18.reuse, RZ, 0x3c, !PT ;  /* 0x0000001213137212 */ /* 0x080fe200078e3cff */
[----:B------:R-:W-:Y:S01]  /*ac90*/  IMAD.MOV.U32 R8, RZ, RZ, R39 ;  /* 0x000000ffff087224 */ /* 0x000fe200078e0027 */
[----:B------:R-:W-:Y:S01]  /*aca0*/  UIADD3.X UR5, URZ, UR36, URZ, UP0, !UPT ;  /* 0x000000243f057290 */ /* 0x000fe200087fe43f */
[----:B0-----:R-:W-:Y:S01]  /*acb0*/  IMAD.MOV.U32 R4, RZ, RZ, R37 ;  /* 0x000000ffff047224 */ /* 0x001fe200078e0025 */
[C---:B------:R-:W-:Y:S01]  /*acc0*/  LOP3.LUT R18, R19.reuse, R18, RZ, 0x3c, !PT ;  /* 0x0000001213127212 */ /* 0x040fe200078e3cff */
[----:B------:R-:W-:Y:S01]  /*acd0*/  IMAD.MOV.U32 R9, RZ, RZ, R49 ;  /* 0x000000ffff097224 */ /* 0x000fe200078e0031 */
[----:B------:R-:W-:Y:S01]  /*ace0*/  STL.64 [R1+0x1f0], R32 ;  /* 0x0001f02001007387 */ /* 0x000fe20000100a00 */
[----:B------:R-:W-:Y:S01]  /*acf0*/  IMAD.U32 R2, RZ, RZ, UR4 ;  /* 0x00000004ff027e24 */ /* 0x000fe2000f8e00ff */
[----:B------:R-:W-:Y:S01]  /*ad00*/  LOP3.LUT R19, R19, R18, RZ, 0x3c, !PT ;  /* 0x0000001213137212 */ /* 0x000fe200078e3cff */
[----:B------:R-:W-:Y:S01]  /*ad10*/  IMAD.U32 R13, RZ, RZ, UR39 ;  /* 0x00000027ff0d7e24 */ /* 0x000fe2000f8e00ff */
[----:B------:R0:W-:Y:S01]  /*ad20*/  STL.128 [R1+0x160], R4 ;  /* 0x0001600401007387 */ /* 0x0001e20000100c00 */
[----:B------:R-:W-:-:S03]  /*ad30*/  MOV R222, 0xafb0 ;  /* 0x0000afb000de7802 */ /* 0x000fc60000000f00 */
[----:B------:R1:W-:Y:S04]  /*ad40*/  STL.128 [R1+0x180], R8 ;  /* 0x0001800801007387 */ /* 0x0003e80000100c00 */
[----:B------:R-:W-:Y:S04]  /*ad50*/  STL.128 [R1+0x170], R16 ;  /* 0x0001701001007387 */ /* 0x000fe80000100c00 */
[----:B------:R-:W-:Y:S01]  /*ad60*/  STL.64 [R1+0x158], R12 ;  /* 0x0001580c01007387 */ /* 0x000fe20000100a00 */
[----:B0-----:R-:W-:Y:S02]  /*ad70*/  IMAD.MOV.U32 R4, RZ, RZ, R38 ;  /* 0x000000ffff047224 */ /* 0x001fe400078e0026 */
[----:B------:R-:W-:-:S02]  /*ad80*/  IMAD.MOV.U32 R5, RZ, RZ, R48 ;  /* 0x000000ffff057224 */ /* 0x000fc400078e0030 */
[----:B------:R-:W-:Y:S02]  /*ad90*/  IMAD.MOV.U32 R6, RZ, RZ, R45 ;  /* 0x000000ffff067224 */ /* 0x000fe400078e002d */
[----:B------:R-:W-:Y:S02]  /*ada0*/  IMAD.MOV.U32 R7, RZ, RZ, R47 ;  /* 0x000000ffff077224 */ /* 0x000fe400078e002f */
[----:B-1----:R-:W-:Y:S01]  /*adb0*/  IMAD.U32 R9, RZ, RZ, UR5 ;  /* 0x00000005ff097e24 */ /* 0x002fe2000f8e00ff */
[----:B------:R-:W-:Y:S02]  /*adc0*/  UIADD3 UR5, UR37, 0x158, URZ ;  /* 0x0000015825057890 */ /* 0x000fe4000fffe03f */
[----:B------:R0:W-:Y:S02]  /*add0*/  STL.128 [R1+0x1a0], R4 ;  /* 0x0001a00401007387 */ /* 0x0001e40000100c00 */
[----:B0-----:R-:W-:Y:S01]  /*ade0*/  IMAD.MOV.U32 R4, RZ, RZ, R43 ;  /* 0x000000ffff047224 */ /* 0x001fe200078e002b */
[----:B------:R-:W-:Y:S01]  /*adf0*/  MOV R6, R0 ;  /* 0x0000000000067202 */ /* 0x000fe20000000f00 */
[----:B------:R-:W-:-:S02]  /*ae00*/  IMAD.MOV.U32 R5, RZ, RZ, R51 ;  /* 0x000000ffff057224 */ /* 0x000fc400078e0033 */
[----:B------:R-:W-:Y:S02]  /*ae10*/  IMAD.MOV.U32 R7, RZ, RZ, R3 ;  /* 0x000000ffff077224 */ /* 0x000fe400078e0003 */
[----:B------:R-:W-:Y:S02]  /*ae20*/  IMAD.U32 R0, RZ, RZ, UR6 ;  /* 0x00000006ff007e24 */ /* 0x000fe4000f8e00ff */
[----:B------:R-:W-:Y:S01]  /*ae30*/  IMAD.U32 R3, RZ, RZ, UR40 ;  /* 0x00000028ff037e24 */ /* 0x000fe2000f8e00ff */
[----:B------:R0:W-:Y:S02]  /*ae40*/  STL.128 [R1+0x1c0], R4 ;  /* 0x0001c00401007387 */ /* 0x0001e40000100c00 */
[----:B0-----:R-:W-:Y:S02]  /*ae50*/  IMAD.MOV.U32 R4, RZ, RZ, R30 ;  /* 0x000000ffff047224 */ /* 0x001fe400078e001e */
[----:B------:R-:W-:Y:S02]  /*ae60*/  IMAD.MOV.U32 R5, RZ, RZ, R50 ;  /* 0x000000ffff057224 */ /* 0x000fe400078e0032 */
[----:B------:R-:W-:-:S02]  /*ae70*/  IMAD.MOV.U32 R6, RZ, RZ, R20 ;  /* 0x000000ffff067224 */ /* 0x000fc400078e0014 */
[----:B------:R-:W-:-:S05]  /*ae80*/  IMAD.MOV.U32 R7, RZ, RZ, R21 ;  /* 0x000000ffff077224 */ /* 0x000fca00078e0015 */
[----:B------:R0:W-:Y:S02]  /*ae90*/  STL.128 [R1+0x1d0], R4 ;  /* 0x0001d00401007387 */ /* 0x0001e40000100c00 */
[----:B0-----:R-:W-:Y:S02]  /*aea0*/  IMAD.MOV.U32 R4, RZ, RZ, R34 ;  /* 0x000000ffff047224 */ /* 0x001fe400078e0022 */
[----:B------:R-:W-:Y:S02]  /*aeb0*/  IMAD.MOV.U32 R5, RZ, RZ, R42 ;  /* 0x000000ffff057224 */ /* 0x000fe400078e002a */
[----:B------:R-:W-:Y:S02]  /*aec0*/  IMAD.MOV.U32 R6, RZ, RZ, R41 ;  /* 0x000000ffff067224 */ /* 0x000fe400078e0029 */
[----:B------:R-:W-:-:S05]  /*aed0*/  IMAD.MOV.U32 R7, RZ, RZ, R40 ;  /* 0x000000ffff077224 */ /* 0x000fca00078e0028 */
[----:B------:R0:W-:Y:S02]  /*aee0*/  STL.128 [R1+0x1e0], R4 ;  /* 0x0001e00401007387 */ /* 0x0001e40000100c00 */
        /* <DEDUP_REMOVED lines=11> */
[----:B0----5:R-:W-:Y:S05]  /*afa0*/  CALL.REL.NOINC `($_ZN7cutlass13device_kernelIN5flash11enable_sm90INS1_16FlashAttnFwdSm90INS1_25CollectiveMainloopFwdSm90ILi2EN4cute5tupleIJNS5_1CILi1EEES8_S8_EEENS6_IJNS7_ILi128EEENS7_ILi96EEENS7_ILi64EEEEEELi256ENS_6half_tEfNS_4arch4Sm90ELb0ELb1ELb1ELb1ELb1ELb1ELb1ELb1ELb0ELb1ELb1ELb0EEENS1_21CollectiveEpilogueFwdINS6_IJSA_NS7_ILi256EEESB_EEES9_SE_SG_Li256ELb1ELb1ELb1ELb0EEENS1_36VarlenDynamicPersistentTileSchedulerILi128ELi96ELi256ELi128ELb1ELb1ELb1ELb1ELb0ELb1EEEEEEEEEvNT_6ParamsE$_ZZN5flash25CollectiveMainloopFwdSm90ILi2EN4cute5tupleIJNS1_1CILi1EEES4_S4_EEENS2_IJNS3_ILi128EEENS3_ILi96EEENS3_ILi64EEEEEELi256EN7cutlass6half_tEfNSA_4arch4Sm90ELb0ELb1ELb1ELb1ELb1ELb1ELb1ELb1ELb0ELb1ELb1ELb0EE3mmaINS_16FlashAttnFwdSm90ISE_NS_21CollectiveEpilogueFwdINS2_IJS6_NS3_ILi256EEES7_EEES5_SB_SD_Li256ELb1ELb1ELb1ELb0EEENS_36VarlenDynamicPersistentTileSchedulerILi128ELi96ELi256ELi128ELb1ELb1ELb1ELb1ELb0ELb1EEEE13SharedStorageENS1_6TensorINS1_11ArrayEngineIfLm128EEENS1_6LayoutINS2_IJNS2_IJNS3_ILi2EEEST_NS3_ILi32EEEEEES4_S4_EEENS2_IJNS2_IJS4_ST_NS3_ILi4EEEEEENS3_ILi0EEESZ_EEEEEEENS_7SoftmaxILi2ELi0EEEEEbRKNSE_6ParamsENSA_13PipelineAsyncILi2EEES19_RNSA_13PipelineStateILj2EEERT0_RT1_iRiRKNS_16SeqlenInfoQKNewKILb1ELb1EEENS2_IJiiiiEEERT_ENKUliT_T0_T1_E_clIZSF_ISO_S12_S14_EbS17_S19_S19_S1C_S1E_S1G_iS1H_S1L_S1M_S1O_EUlRS1P_iE0_NS3_ILb1EEES1W_EEDaiS1P_S1Q_S1R_) ;  /* 0x0000036000ac7944 */ /* 0x021fea0003c00000 */
        /* <DEDUP_REMOVED lines=10> */
[----:B-1----:R-:W-:-:S03]  /*b050*/  ISETP.GE.AND P0, PT, R3, 0x1, PT ;  /* 0x000000010300780c */ /* 0x002fc60003f06270 */
[----:B------:R-:W-:Y:S02]  /*b060*/  IMAD.IADD R217, R217, 0x1, R0 ;  /* 0x00000001d9d97824 */ /* 0x000fe400078e0200 */
[----:B------:R-:W-:Y:S02]  /*b070*/  VIADD R0, R215, 0xfffffffe ;  /* 0xfffffffed7007836 */ /* 0x000fe40000000000 */
        /* <DEDUP_REMOVED lines=13> */
.L_x_13141:
[----:B------:R-:W-:-:S13]  /*b150*/  ISETP.NE.AND P0, PT, R3, 0x1, PT ;  /* 0x000000010300780c */ /* 0x000fda0003f05270 */
[----:B------:R-:W0:Y:S02]  /*b160*/  @P0 LDC.64 R6, c[0x0][0xae0] ;  /* 0x0002b800ff060b82 */ /* 0x000e240000000a00 */
[----:B0-----:R-:W-:-:S05]  /*b170*/  @P0 IMAD.HI.U32 R6, R5, R6, RZ ;  /* 0x0000000605060227 */ /* 0x001fca00078e00ff */
[----:B------:R-:W-:-:S07]  /*b180*/  @P0 SHF.R.U32.HI R5, RZ, R7, R6 ;  /* 0x00000007ff050219 */ /* 0x000fce0000011606 */
.L_x_13142:
[----:B------:R-:W-:Y:S05]  /*b190*/  BSYNC B0 ;  /* 0x0000000000007941 */ /* 0x000fea0003800000 */
.L_x_13140:
[----:B------:R-:W-:-:S05]  /*b1a0*/  IMAD R3, R5, R3, R3 ;  /* 0x0000000305037224 */ /* 0x000fca00078e0203 */
[----:B------:R-:W-:-:S07]  /*b1b0*/  VIMNMX R2, R2, R3, PT ;  /* 0x0000000302027248 */ /* 0x000fce0003fe0100 */
.L_x_13139:
[----:B------:R-:W-:-:S05]  /*b1c0*/  IMAD.HI R2, R2, 0x2aaaaaab, RZ ;  /* 0x2aaaaaab02027827 */ /* 0x000fca00078e02ff */
[----:B------:R-:W-:-:S04]  /*b1d0*/  SHF.R.U32.HI R3, RZ, 0x1f, R2 ;  /* 0x0000001fff037819 */ /* 0x000fc80000011602 */
[----:B------:R-:W-:-:S04]  /*b1e0*/  LEA.HI.SX32 R3, R2, R3, 0x1c ;  /* 0x0000000302037211 */ /* 0x000fc800078fe2ff */
[----:B------:R-:W-:-:S04]  /*b1f0*/  VIMNMX R3, R202, R3, !PT ;  /* 0x00000003ca037248 */ /* 0x000fc80007fe0100 */
[----:B------:R-:W-:-:S13]  /*b200*/  ISETP.GE.AND P0, PT, R0, R3, PT ;  /* 0x000000030000720c */ /* 0x000fda0003f06270 */
[----:B------:R-:W-:Y:S05]  /*b210*/  @!P0 BRA `(.L_x_13143) ;  /* 0x000000b000948947 */ /* 0x000fea0003800000 */
.L_x_13172:
[----:B------:R-:W2:Y:S04]  /*b220*/  LDL R4, [R1+0x1f8] ;  /* 0x0001f80001047983 */ /* 0x000ea80000100800 */
[----:B0-----:R-:W3:Y:S01]  /*b230*/  LDL R2, [R1+0x200] ;  /* 0x0002000001027983 */ /* 0x001ee20000100800 */
        /* <DEDUP_REMOVED lines=18> */
.L_x_13145:
[----:B------:R-:W-:Y:S05]  /*b360*/  BSYNC B0 ;  /* 0x0000000000007941 */ /* 0x000fea0003800000 */
.L_x_13144:
[----:B------:R-:W2:Y:S01]  /*b370*/  LD.E.64 R8, desc[UR44][R16.64+0x18] ;  /* 0x0000182c10087980 */ /* 0x000ea2000c101b00 */
[----:B-----5:R-:W-:Y:S02]  /*b380*/  SHF.L.U32 R5, R6, 0x1f, RZ ;  /* 0x0000001f06057819 */ /* 0x020fe400000006ff */
[----:B--2---:R-:W-:-:S04]  /*b390*/  MOV R9, R8 ;  /* 0x0000000800097202 */ /* 0x004fc80000000f00 */
[----:B------:R-:W-:-:S04]  /*b3a0*/  LEA R4, R4, R9, 0x3 ;  /* 0x0000000904047211 */ /* 0x000fc800078e18ff */
        /* <DEDUP_REMOVED lines=8> */
.L_x_13147:
[----:B------:R-:W-:Y:S05]  /*b430*/  BSYNC B0 ;  /* 0x0000000000007941 */ /* 0x000fea0003800000 */
.L_x_13146:
        /* <DEDUP_REMOVED lines=8> */
.L_x_13149:
[----:B------:R-:W-:Y:S05]  /*b4c0*/  BSYNC B0 ;  /* 0x0000000000007941 */ /* 0x000fea0003800000 */
.L_x_13148:
[----:B------:R-:W2:Y:S04]  /*b4d0*/  LDL R15, [R1+0x1f8] ;  /* 0x0001f800010f7983 */ /* 0x000ea80000100800 */
[----:B------:R-:W2:Y:S01]  /*b4e0*/  LDL.64 R4, [R1+0x80] ;  /* 0x0000800001047983 */ /* 0x000ea20000100a00 */
[----:B------:R-:W-:Y:S05]  /*b4f0*/  WARPSYNC.ALL ;  /* 0x0000000000007948 */ /* 0x000fea0003800000 */
[----:B------:R1:W-:Y:S04]  /*b500*/  STL [R1+0x60], RZ ;  /* 0x000060ff01007387 */ /* 0x0003e80000100800 */
[----:B0----5:R-:W3:Y:S01]  /*b510*/  LD.E.64 R6, desc[UR44][R16.64+0x78] ;  /* 0x0000782c10067980 */ /* 0x021ee2000c101b00 */
[----:B------:R-:W-:-:S05]  /*b520*/  IMAD.MOV.U32 R2, RZ, RZ, 0x1 ;  /* 0x00000001ff027424 */ /* 0x000fca00078e00ff */
[----:B------:R1:W-:Y:S04]  /*b530*/  STL [R1+0x60], R2 ;  /* 0x0000600201007387 */ /* 0x0003e80000100800 */
[----:B------:R-:W4:Y:S04]  /*b540*/  LD.E.64 R8, desc[UR44][R16.64+0x78] ;  /* 0x0000782c10087980 */ /* 0x000f28000c101b00 */
[----:B------:R1:W-:Y:S04]  /*b550*/  STL [R1+0x60], R2 ;  /* 0x0000600201007387 */ /* 0x0003e80000100800 */
[----:B------:R-:W4:Y:S01]  /*b560*/  LD.E.64 R10, desc[UR44][R16.64+0x78] ;  /* 0x0000782c100a7980 */ /* 0x000f22000c101b00 */
[----:B--2---:R-:W-:Y:S01]  /*b570*/  IMAD R4, R15, 0x300, R4 ;  /* 0x000003000f047824 */ /* 0x004fe200078e0204 */
[----:B------:R-:W-:-:S02]  /*b580*/  R2UR UR7, R5 ;  /* 0x00000000050772ca */ /* 0x000fc400000e0000 */
[----:B------:R1:W-:Y:S02]  /*b590*/  STL [R1+0x60], R2 ;  /* 0x0000600201007387 */ /* 0x0003e40000100800 */
[----:B------:R-:W-:Y:S02]  /*b5a0*/  R2UR UR6, R4 ;  /* 0x00000000040672ca */ /* 0x000fe400000e0000 */
[----:B------:R-:W2:Y:S01]  /*b5b0*/  LD.E.64 R12, desc[UR44][R16.64+0x78] ;  /* 0x0000782c100c7980 */ /* 0x000ea2000c101b00 */
[----:B------:R-:W-:-:S03]  /*b5c0*/  WARPGROUP.ARRIVE ;  /* 0x00000000000079c5 */ /* 0x000fc60000000000 */
[----:B------:R1:W-:Y:S01]  /*b5d0*/  STL [R1+0x60], R2 ;  /* 0x0000600201007387 */ /* 0x0003e20000100800 */
[----:B------:R-:W-:Y:S02]  /*b5e0*/  VIADD R14, R4, 0x2 ;  /* 0x00000002040e7836 */ /* 0x000fe40000000000 */
[----:B------:R-:W-:Y:S01]  /*b5f0*/  IMAD.MOV.U32 R15, RZ, RZ, R5 ;  /* 0x000000ffff0f7224 */ /* 0x000fe200078e0005 */
[----:B---3--:R-:W-:Y:S02]  /*b600*/  R2UR UR4, R6 ;  /* 0x00000000060472ca */ /* 0x008fe400000e0000 */
[----:B------:R-:W-:Y:S02]  /*b610*/  R2UR UR5, R7 ;  /* 0x00000000070572ca */ /* 0x000fe400000e0000 */
[----:B------:R1:W5:Y:S11]  /*b620*/  LDL.64 R6, [R1+0x1f8] ;  /* 0x0001f80001067983 */ /* 0x0003760000100a00 */
[----:B------:R-:W-:Y:S01]  /*b630*/  HGMMA.64x96x16.F32 R24, gdesc[UR4], RZ, !UPT, gsb0 ;  /* 0x01600000041879f0 */ /* 0x000fe2000c0008ff */
[----:B----4-:R-:W-:Y:S01]  /*b640*/  VIADD R8, R8, 0x2 ;  /* 0x0000000208087836 */ /* 0x010fe20000000000 */
        /* <DEDUP_REMOVED lines=31> */
[----:B-1----:R-:W-:Y:S05]  /*b840*/  @!P0 BRA `(.L_x_13152) ;  /* 0x0000000000048947 */ /* 0x002fea0003800000 */
[----:B------:R-:W-:Y:S01]  /*b850*/  BPT.TRAP 0x1 ;  /* 0x000000040000795c */ /* 0x000fe20000300000 */
.L_x_13152:
[----:B------:R-:W-:Y:S05]  /*b860*/  BSYNC B0 ;  /* 0x0000000000007941 */ /* 0x000fea0003800000 */
.L_x_13151:
        /* <DEDUP_REMOVED lines=11> */
.L_x_13154:
[----:B------:R-:W-:Y:S05]  /*b920*/  BSYNC B0 ;  /* 0x0000000000007941 */ /* 0x000fea0003800000 */
.L_x_13153:
[----:B------:R-:W-:Y:S04]  /*b930*/  BSSY B0, `(.L_x_13155) ;  /* 0x0000007000007945 */ /* 0x000fe80003800000 */
[----:B------:R-:W-:Y:S05]  /*b940*/  @P0 BRA `(.L_x_13156) ;  /* 0x0000000000140947 */ /* 0x000fea0003800000 */
[----:B------:R-:W2:Y:S02]  /*b950*/  LD.E.64 R4, desc[UR44][R16.64+0x40] ;  /* 0x0000402c10047980 */ /* 0x000ea4000c101b00 */
[----:B--2---:R-:W-:-:S05]  /*b960*/  MOV R5, R4 ;  /* 0x0000000400057202 */ /* 0x004fca0000000f00 */
[----:B------:R-:W-:-:S04]  /*b970*/  IMAD R6, R6, 0x8, R5 ;  /* 0x0000000806067824 */ /* 0x000fc800078e0205 */
[----:B------:R-:W0:Y:S02]  /*b980*/  SYNCS.PHASECHK.TRANS64.TRYWAIT P0, [R6+URZ], R7 ;  /* 0x00000007060075a7 */ /* 0x000e24000800017f */
[----:B0-----:R-:W-:Y:S05]  /*b990*/  @!P0 BRA `(.L_x_13157) ;  /* 0x0000030400108947 */ /* 0x001fea0003800000 */
.L_x_13156:
[----:B------:R-:W-:Y:S05]  /*b9a0*/  BSYNC B0 ;  /* 0x0000000000007941 */ /* 0x000fea0003800000 */
.L_x_13155:
        /* <DEDUP_REMOVED lines=29> */
[----:B------:R-:W-:Y:S01]  /*bb80*/  VIADD R10, R10, 0x4 ;  /* 0x000000040a0a7836 */ /* 0x000fe20000000000 */
[----:B------:R-:W-:Y:S01]  /*bb90*/  IADD3 R14, R4, 0x4, RZ ;  /* 0x00000004040e7810 */ /* 0x000fe20007ffe0ff */
[----:B------:R-:W-:Y:S01]  /*bba0*/  IMAD.MOV.U32 R15, RZ, RZ, R5 ;  /* 0x000000ffff0f7224 */ /* 0x000fe200078e0005 */
[----:B------:R-:W-:Y:S02]  /*bbb0*/  R2UR UR5, R11 ;  /* 0x000000000b0572ca */ /* 0x000fe400000e0000 */
[----:B------:R-:W-:Y:S02]  /*bbc0*/  R2UR UR6, R14 ;  /* 0x000000000e0672ca */ /* 0x000fe400000e0000 */
[----:B------:R-:W-:Y:S02]  /*bbd0*/  R2UR UR7, R15 ;  /* 0x000000000f0772ca */ /* 0x000fe400000e0000 */
[----:B------:R-:W-:-:S02]  /*bbe0*/  R2UR UR4, R10 ;  /* 0x000000000a0472ca */ /* 0x000fc400000e0000 */
[----:B------:R-:W4:Y:S01]  /*bbf0*/  LDL.64 R10, [R1+0xf0] ;  /* 0x0000f000010a7983 */ /* 0x000f220000100a00 */
[----:B------:R-:W-:Y:S01]  /*bc00*/  VIADD R8, R8, 0x6 ;  /* 0x0000000608087836 */ /* 0x000fe20000000000 */
[----:B------:R-:W-:Y:S02]  /*bc10*/  WARPGROUP.DEPBAR.LE gsb0, 0x0 ;  /* 0x00008000000079c5 */ /* 0x000fe40000010000 */
[----:B------:R-:W-:-:S07]  /*bc20*/  WARPGROUP.ARRIVE ;  /* 0x00000000000079c5 */ /* 0x000fce0000000000 */
[----:B------:R-:W-:Y:S01]  /*bc30*/  HGMMA.64x96x16.F32 R24, gdesc[UR4], R24, gsb0 ;  /* 0x01600000041879f0 */ /* 0x000fe20008000818 */
[----:B------:R-:W-:Y:S02]  /*bc40*/  VIADD R14, R4, 0x6 ;  /* 0x00000006040e7836 */ /* 0x000fe40000000000 */
        /* <DEDUP_REMOVED lines=10> */
[----:B--2---:R-:W-:Y:S02]  /*bcf0*/  VIADD R6, R6, 0x400 ;  /* 0x0000040006067836 */ /* 0x004fe40000000000 */
[----:B------:R-:W-:Y:S01]  /*bd00*/  IMAD.MOV.U32 R15, RZ, RZ, R5 ;  /* 0x000000ffff0f7224 */ /* 0x000fe200078e0005 */
[----:B------:R-:W-:Y:S02]  /*bd10*/  R2UR UR6, R14 ;  /* 0x000000000e0672ca */ /* 0x000fe400000e0000 */
[----:B------:R-:W-:Y:S02]  /*bd20*/  R2UR UR4, R6 ;  /* 0x00000000060472ca */ /* 0x000fe400000e0000 */
[----:B------:R-:W-:Y:S02]  /*bd30*/  R2UR UR7, R15 ;  /* 0x000000000f0772ca */ /* 0x000fe400000e0000 */
[----:B------:R-:W-:-:S02]  /*bd40*/  R2UR UR5, R7 ;  /* 0x00000000070572ca */ /* 0x000fc400000e0000 */
[----:B------:R-:W2:Y:S01]  /*bd50*/  LDL.64 R6, [R1+0xf0] ;  /* 0x0000f00001067983 */ /* 0x000ea20000100a00 */
[----:B---3--:R-:W-:Y:S01]  /*bd60*/  VIADD R12, R12, 0x402 ;  /* 0x000004020c0c7836 */ /* 0x008fe20000000000 */
        /* <DEDUP_REMOVED lines=9> */
[----:B------:R-:W3:Y:S01]  /*be00*/  LDL.64 R12, [R1+0xf0] ;  /* 0x0000f000010c7983 */ /* 0x000ee20000100a00 */
[----:B----4-:R-:W-:Y:S01]  /*be10*/  VIADD R10, R10, 0x404 ;  /* 0x000004040a0a7836 */ /* 0x010fe20000000000 */
        /* <DEDUP_REMOVED lines=25> */
[----:B------:R-:W-:Y:S01]  /*bfb0*/  IMAD.MOV.U32 R15, RZ, RZ, R5 ;  /* 0x000000ffff0f7224 */ /* 0x000fe200078e0005 */
[----:B--2---:R-:W-:Y:S02]  /*bfc0*/  IADD3 R6, R6, 0x800, RZ ;  /* 0x0000080006067810 */ /* 0x004fe40007ffe0ff */
        /* <DEDUP_REMOVED lines=38> */
[----:B--2---:R-:W-:Y:S01]  /*c230*/  VIADD R6, R6, 0xc00 ;  /* 0x00000c0006067836 */ /* 0x004fe20000000000 */
        /* <DEDUP_REMOVED lines=8> */
[----:B------:R-:W-:Y:S01]  /*c2c0*/  R2UR UR5, R7 ;  /* 0x00000000070572ca */ /* 0x000fe200000e0000 */
[----:B---3--:R-:W-:Y:S01]  /*c2d0*/  VIADD R12, R12, 0xc02 ;  /* 0x00000c020c0c7836 */ /* 0x008fe20000000000 */
[----:B------:R-:W-:Y:S01]  /*c2e0*/  MOV R7, R5 ;  /* 0x0000000500077202 */ /* 0x000fe20000000f00 */
        /* <DEDUP_REMOVED lines=15> */
[----:B------:R-:W-:Y:S01]  /*c3e0*/  R2UR UR7, R7 ;  /* 0x00000000070772ca */ /* 0x000fe200000e0000 */
[----:B------:R-:W-:Y:S01]  /*c3f0*/  VIADD R8, R8, 0xc06 ;  /* 0x00000c0608087836 */ /* 0x000fe20000000000 */
[----:B------:R-:W-:Y:S01]  /*c400*/  R2UR UR4, R10 ;  /* 0x000000000a0472ca */ /* 0x000fe200000e0000 */
[----:B------:R-:W-:Y:S01]  /*c410*/  VIADD R4, R4, 0x906 ;  /* 0x0000090604047836 */ /* 0x000fe20000000000 */
[----:B------:R-:W-:Y:S01]  /*c420*/  R2UR UR5, R11 ;  /* 0x000000000b0572ca */ /* 0x000fe200000e0000 */
[----:B------:R-:W0:Y:S01]  /*c430*/  S2R R18, SR_TID.X ;  /* 0x0000000000127919 */ /* 0x000e220000002100 */
[----:B------:R1:W-:Y:S01]  /*c440*/  STL [R1+0x70], R2 ;  /* 0x0000700201007387 */ /* 0x0003e20000100800 */
[----:B------:R-:W-:-:S02]  /*c450*/  WARPGROUP.DEPBAR.LE gsb0, 0x0 ;  /* 0x00008000000079c5 */ /* 0x000fc40000010000 */
[----:B------:R-:W-:Y:S01]  /*c460*/  WARPGROUP.ARRIVE ;  /* 0x00000000000079c5 */ /* 0x000fe20000000000 */
[----:B------:R1:W5:Y:S07]  /*c470*/  LDL R6, [R1+0x1f8] ;  /* 0x0001f80001067983 */ /* 0x00036e0000100800 */
[----:B------:R-:W-:Y:S01]  /*c480*/  HGMMA.64x96x16.F32 R24, gdesc[UR4], R24, gsb0 ;  /* 0x01600000041879f0 */ /* 0x000fe20008000818 */
[----:B------:R-:W-:Y:S02]  /*c490*/  R2UR UR4, R8 ;  /* 0x00000000080472ca */ /* 0x000fe400000e0000 */
[----:B------:R-:W-:-:S02]  /*c4a0*/  R2UR UR5, R9 ;  /* 0x00000000090572ca */ /* 0x000fc400000e0000 */
[----:B------:R-:W-:Y:S02]  /*c4b0*/  R2UR UR6, R4 ;  /* 0x00000000040672ca */ /* 0x000fe400000e0000 */
[----:B------:R-:W-:Y:S01]  /*c4c0*/  R2UR UR7, R5 ;  /* 0x00000000050772ca */ /* 0x000fe200000e0000 */
[----:B------:R1:W-:Y:S04]  /*c4d0*/  STL [R1+0x70], R2 ;  /* 0x0000700201007387 */ /* 0x0003e80000100800 */
        /* <DEDUP_REMOVED lines=21> */
[----:B------:R-:W2:Y:S01]  /*c630*/  LD.E R4, desc[UR44][R16.64] ;  /* 0x0000002c10047980 */ /* 0x000ea2000c101900 */
[----:B------:R-:W-:Y:S01]  /*c640*/  BSSY B0, `(.L_x_13158) ;  /* 0x0000005000007945 */ /* 0x000fe20003800000 */
[----:B--2---:R-:W-:-:S04]  /*c650*/  LOP3.LUT R4, R4, 0x1, RZ, 0xfc, !PT ;  /* 0x0000000104047812 */ /* 0x004fc800078efcff */
[----:B------:R-:W-:-:S13]  /*c660*/  ISETP.NE.AND P0, PT, R4, 0x3, PT ;  /* 0x000000030400780c */ /* 0x000fda0003f05270 */
[----:B-1----:R-:W-:Y:S05]  /*c670*/  @!P0 BRA `(.L_x_13159) ;  /* 0x0000000000048947 */ /* 0x002fea0003800000 */
[----:B------:R-:W-:Y:S01]  /*c680*/  BPT.TRAP 0x1 ;  /* 0x000000040000795c */ /* 0x000fe20000300000 */
.L_x_13159:
[----:B------:R-:W-:Y:S05]  /*c690*/  BSYNC B0 ;  /* 0x0000000000007941 */ /* 0x000fea0003800000 */
.L_x_13158:
        /* <DEDUP_REMOVED lines=27> */
[----:B------:R-:W-:-:S03]  /*c850*/  FMUL.FTZ R79, R50, R19 ;  /* 0x00000013324f7220 */ /* 0x000fc60000410000 */
[----:B------:R-:W-:Y:S01]  /*c860*/  LOP3.LUT R50, R49, 0xffffff80, RZ, 0xc0, !PT ;  /* 0xffffff8031327812 */ /* 0x000fe200078ec0ff */
        /* <DEDUP_REMOVED lines=16> */
[-C--:B------:R-:W-:Y:S01]  /*c970*/  FMUL.FTZ R44, R52, R19.reuse ;  /* 0x00000013342c7220 */ /* 0x080fe20000410000 */
[----:B------:R-:W-:Y:S01]  /*c980*/  FMUL.FTZ R76, R56, R19 ;  /* 0x00000013384c7220 */ /* 0x000fe20000410000 */
[----:B------:R-:W-:-:S02]  /*c990*/  LEA.HI R52, R36, R73, RZ, 0x2 ;  /* 0x0000004924347211 */ /* 0x000fc400078f10ff */
[--C-:B------:R-:W-:Y:S02]  /*c9a0*/  SHF.R.S32.HI R56, RZ, 0x2, R54.reuse ;  /* 0x00000002ff387819 */ /* 0x100fe40000011436 */
[----:B------:R-:W-:Y:S02]  /*c9b0*/  SHF.R.S32.HI R47, RZ, 0x1f, R54 ;  /* 0x0000001fff2f7819 */ /* 0x000fe40000011436 */
[----:B------:R-:W-:Y:S02]  /*c9c0*/  LOP3.LUT R52, R52, 0xfffffffc, RZ, 0xc0, !PT ;  /* 0xfffffffc34347812 */ /* 0x000fe400078ec0ff */
        /* <DEDUP_REMOVED lines=10> */
[-C--:B------:R-:W-:Y:S01]  /*ca70*/  FMUL.FTZ R78, R57, R19.reuse ;  /* 0x00000013394e7220 */ /* 0x080fe20000410000 */
        /* <DEDUP_REMOVED lines=13> */
[----:B------:R-:W-:Y:S01]  /*cb50*/  IMAD.MOV.U32 R21, RZ, RZ, -0x60 ;  /* 0xffffffa0ff157424 */ /* 0x000fe200078e00ff */
[----:B------:R-:W-:Y:S01]  /*cb60*/  IADD3 R50, R50, -R13, RZ ;  /* 0x8000000d32327210 */ /* 0x000fe20007ffe0ff */
[----:B------:R-:W-:Y:S02]  /*cb70*/  FMUL.FTZ R14, R24, R19 ;  /* 0x00000013180e7220 */ /* 0x000fe40000410000 */
[----:B------:R-:W0:Y:S01]  /*cb80*/  SHFL.IDX PT, R54, R84, RZ, 0x1c1f ;  /* 0x001c1fff54367589 */ /* 0x000e2200000e0000 */
[----:B------:R-:W-:Y:S02]  /*cb90*/  IMAD R21, R0, R21, 0x1 ;  /* 0x0000000100157424 */ /* 0x000fe400078e0215 */
[-C--:B------:R-:W-:Y:S01]  /*cba0*/  FMUL.FTZ R24, R28, R19.reuse ;  /* 0x000000131c187220 */ /* 0x080fe20000410000 */
[-C--:B------:R-:W-:Y:S01]  /*cbb0*/  FMUL.FTZ R28, R33, R19.reuse ;  /* 0x00000013211c7220 */ /* 0x080fe20000410000 */
[-C--:B------:R-:W-:Y:S01]  /*cbc0*/  FMUL.FTZ R74, R42, R19.reuse ;  /* 0x000000132a4a7220 */ /* 0x080fe20000410000 */
        /* <DEDUP_REMOVED lines=84> */
.L_x_13163:
[----:B------:R-:W-:-:S13]  /*d110*/  ISETP.NE.AND P0, PT, R9, 0x1, PT ;  /* 0x000000010900780c */ /* 0x000fda0003f05270 */
[----:B------:R-:W-:-:S05]  /*d120*/  @P0 IMAD.HI.U32 R50, R8, R10, RZ ;  /* 0x0000000a08320227 */ /* 0x000fca00078e00ff */
[----:B------:R-:W-:-:S07]  /*d130*/  @P0 SHF.R.U32.HI R8, RZ, R11, R50 ;  /* 0x0000000bff080219 */ /* 0x000fce0000011632 */
.L_x_13164:
[----:B------:R-:W-:Y:S05]  /*d140*/  BSYNC B1 ;  /* 0x0000000000017941 */ /* 0x000fea0003800000 */
.L_x_13162:
[----:B------:R-:W-:-:S05]  /*d150*/  IMAD R8, R8, R9, R71 ;  /* 0x0000000908087224 */ /* 0x000fca00078e0247 */
[----:B------:R-:W-:Y:S02]  /*d160*/  VIMNMX R7, R7, R8, !PT ;  /* 0x0000000807077248 */ /* 0x000fe40007fe0100 */
[----:B------:R-:W-:-:S07]  /*d170*/  VIADDMNMX R6, R8, R9, R6, PT ;  /* 0x0000000908067246 */ /* 0x000fce0003800106 */
.L_x_13161:
[----:B------:R-:W-:Y:S05]  /*d180*/  BSYNC B0 ;  /* 0x0000000000007941 */ /* 0x000fea0003800000 */
.L_x_13160:
[C---:B------:R-:W-:Y:S01]  /*d190*/  ISETP.GE.AND P0, PT, R69.reuse, 0x2, PT ;  /* 0x000000024500780c */ /* 0x040fe20003f06270 */
[----:B------:R-:W0:Y:S01]  /*d1a0*/  SHFL.IDX PT, R84, R84, 0x1, 0x1c1f ;  /* 0x003c1f0054547f89 */ /* 0x000e2200000e0000 */
[----:B------:R-:W-:Y:S01]  /*d1b0*/  ISETP.GE.AND P2, PT, R69, 0xa, PT ;  /* 0x0000000a4500780c */ /* 0x000fe20003f46270 */
[----:B------:R-:W-:Y:S01]  /*d1c0*/  BSSY B0, `(.L_x_13165) ;  /* 0x0000086000007945 */ /* 0x000fe20003800000 */
[----:B------:R-:W-:Y:S02]  /*d1d0*/  P2R R8, PR, RZ, 0x1 ;  /* 0x00000001ff087803 */ /* 0x000fe40000000000 */
[----:B------:R-:W-:Y:S02]  /*d1e0*/  ISETP.GT.AND P0, PT, R7, 0x1, !P0 ;  /* 0x000000010700780c */ /* 0x000fe40004704270 */
[----:B------:R-:W-:Y:S02]  /*d1f0*/  ISETP.GE.AND P1, PT, R69, 0x9, PT ;  /* 0x000000094500780c */ /* 0x000fe40003f26270 */
[----:B------:R-:W-:-:S02]  /*d200*/  ISETP.LT.OR P0, PT, R6, 0x2, P0 ;  /* 0x000000020600780c */ /* 0x000fc40000701670 */
[----:B------:R-:W-:Y:S02]  /*d210*/  P2R R19, PR, RZ, 0x2 ;  /* 0x00000002ff137803 */ /* 0x000fe40000000000 */
[----:B------:R-:W-:Y:S02]  /*d220*/  FSEL R82, R20, -INF , !P0 ;  /* 0xff80000014527808 */ /* 0x000fe40004000000 */
[C---:B------:R-:W-:Y:S02]  /*d230*/  ISETP.GT.AND P0, PT, R7.reuse, 0x9, !P2 ;  /* 0x000000090700780c */ /* 0x040fe40005704270 */
[----:B------:R-:W-:Y:S02]  /*d240*/  P2R R73, PR, RZ, 0x4 ;  /* 0x00000004ff497803 */ /* 0x000fe40000000000 */
[----:B------:R-:W-:Y:S02]  /*d250*/  ISETP.LT.OR P0, PT, R6, 0xa, P0 ;  /* 0x0000000a0600780c */ /* 0x000fe40000701670 */
[----:B------:R-:W-:-:S02]  /*d260*/  ISETP.GT.AND P1, PT, R7, 0x8, !P1 ;  /* 0x000000080700780c */ /* 0x000fc40004f24270 */
[----:B------:R-:W-:Y:S02]  /*d270*/  ISETP.GE.AND P2, PT, R69, 0x11, PT ;  /* 0x000000114500780c */ /* 0x000fe40003f46270 */
[----:B------:R-:W-:Y:S02]  /*d280*/  FSEL R80, R80, -INF , !P0 ;  /* 0xff80000050507808 */ /* 0x000fe40004000000 */
[----:B------:R-:W-:Y:S02]  /*d290*/  ISETP.LT.OR P1, PT, R6, 0x9, P1 ;  /* 0x000000090600780c */ /* 0x000fe40000f21670 */
[----:B------:R-:W-:Y:S02]  /*d2a0*/  ISETP.GT.AND P0, PT, R7, 0x10, !P2 ;  /* 0x000000100700780c */ /* 0x000fe40005704270 */
[----:B------:R-:W-:Y:S02]  /*d2b0*/  FSEL R162, R24, -INF , !P1 ;  /* 0xff80000018a27808 */ /* 0x000fe40004800000 */
        /* <DEDUP_REMOVED lines=66> */
[----:B------:R-:W-:-:S02]  /*d6e0*/  P2R R83, PR, RZ, 0x4 ;  /* 0x00000004ff537803 */ /* 0x000fc40000000000 */
        /* <DEDUP_REMOVED lines=17> */
[----:B0-----:R-:W-:Y:S01]  /*d800*/  IMAD.IADD R59, R67, 0x1, R84 ;  /* 0x00000001433b7824 */ /* 0x001fe200078e0254 */
[----:B------:R-:W-:-:S04]  /*d810*/  ISETP.GE.AND P4, PT, R69, 0x59, PT ;  /* 0x000000594500780c */ /* 0x000fc80003f86270 */
[----:B------:R-:W-:-:S04]  /*d820*/  ISETP.GT.AND P5, PT, R7, 0x58, !P4 ;  /* 0x000000580700780c */ /* 0x000fc800067a4270 */
[----:B------:R-:W-:-:S04]  /*d830*/  ISETP.LT.OR P5, PT, R6, 0x59, P5 ;  /* 0x000000590600780c */ /* 0x000fc80002fa1670 */
[----:B------:R-:W-:Y:S02]  /*d840*/  FSEL R24, R61, -INF , !P5 ;  /* 0xff8000003d187808 */ /* 0x000fe40006800000 */
[----:B------:R-:W-:-:S04]  /*d850*/  ISETP.GE.AND P5, PT, R69, 0x1, PT ;  /* 0x000000014500780c */ /* 0x000fc80003fa6270 */
        /* <DEDUP_REMOVED lines=21> */
.L_x_13168:
[----:B------:R-:W-:-:S13]  /*d9b0*/  ISETP.NE.AND P6, PT, R9, 0x1, PT ;  /* 0x000000010900780c */ /* 0x000fda0003fc5270 */
[----:B------:R-:W-:-:S05]  /*d9c0*/  @P6 IMAD.HI.U32 R10, R4, R10, RZ ;  /* 0x0000000a040a6227 */ /* 0x000fca00078e00ff */
[----:B------:R-:W-:-:S07]  /*d9d0*/  @P6 SHF.R.U32.HI R4, RZ, R11, R10 ;  /* 0x0000000bff046219 */ /* 0x000fce000001160a */
.L_x_13169:
[----:B------:R-:W-:Y:S05]  /*d9e0*/  BSYNC B1 ;  /* 0x0000000000017941 */ /* 0x000fea0003800000 */
.L_x_13167:
[----:B------:R-:W-:-:S05]  /*d9f0*/  IMAD R4, R4, R9, R71 ;  /* 0x0000000904047224 */ /* 0x000fca00078e0247 */
[----:B------:R-:W-:Y:S02]  /*da00*/  VIADDMNMX R14, R4, R9, R14, PT ;  /* 0x00000009040e7246 */ /* 0x000fe4000380010e */
[----:B------:R-:W-:-:S07]  /*da10*/  VIMNMX R59, R59, R4, !PT ;  /* 0x000000043b3b7248 */ /* 0x000fce0007fe0100 */
.L_x_13166:
[----:B------:R-:W-:Y:S05]  /*da20*/  BSYNC B0 ;  /* 0x0000000000007941 */ /* 0x000fea0003800000 */
.L_x_13165:
        /* <DEDUP_REMOVED lines=38> */
[----:B------:R-:W3:Y:S03]  /*dc90*/  LDL R74, [R1+0x230] ;  /* 0x00023000014a7983 */ /* 0x000ee60000100800 */
        /* <DEDUP_REMOVED lines=34> */
[----:B--2---:R-:W-:Y:S02]  /*dec0*/  FMNMX.FTZ R4, R160, R6, !PT ;  /* 0x00000006a0047209 */ /* 0x004fe40007810000 */
[----:B------:R-:W-:-:S02]  /*ded0*/  FSEL R15, R55, -INF , !P5 ;  /* 0xff800000370f7808 */ /* 0x000fc40006800000 */
[----:B------:R-:W-:Y:S02]  /*dee0*/  FMNMX.FTZ R4, R82, R4, !PT ;  /* 0x0000000452047209 */ /* 0x000fe40007810000 */
[C---:B------:R-:W-:Y:S02]  /*def0*/  ISETP.GT.AND P1, PT, R59.reuse, 0x49, !P1 ;  /* 0x000000493b00780c */ /* 0x040fe40004f24270 */
[----:B------:R-:W-:Y:S02]  /*df00*/  FMNMX.FTZ R4, R162, R4, !PT ;  /* 0x00000004a2047209 */ /* 0x000fe40007810000 */
[C---:B------:R-:W-:Y:S02]  /*df10*/  ISETP.GT.AND P2, PT, R59.reuse, 0x50, !P2 ;  /* 0x000000503b00780c */ /* 0x040fe40005744270 */
[----:B------:R-:W-:Y:S02]  /*df20*/  FMNMX.FTZ R4, R80, R4, !PT ;  /* 0x0000000450047209 */ /* 0x000fe40007810000 */
[----:B------:R-:W-:-:S02]  /*df30*/  ISETP.GT.AND P3, PT, R59, 0x51, !P3 ;  /* 0x000000513b00780c */ /* 0x000fc40005f64270 */
        /* <DEDUP_REMOVED lines=13> */
[----:B------:R-:W-:-:S04]  /*e010*/  FMNMX.FTZ R5, R70, R5, !PT ;  /* 0x0000000546057209 */ /* 0x000fc80007810000 */
[----:B------:R-:W-:Y:S02]  /*e020*/  FMNMX.FTZ R9, R72, R5, !PT ;  /* 0x0000000548097209 */ /* 0x000fe40007810000 */
        /* <DEDUP_REMOVED lines=22> */
[----:B------:R-:W-:-:S02]  /*e190*/  ISETP.LT.OR P0, PT, R14, 0x49, P0 ;  /* 0x000000490e00780c */ /* 0x000fc40000701670 */
[----:B------:R-:W-:Y:S01]  /*e1a0*/  FMNMX.FTZ R4, R18, R5, !PT ;  /* 0x0000000512047209 */ /* 0x000fe20007810000 */
[----:B------:R-:W0:Y:S01]  /*e1b0*/  SHFL.BFLY PT, R9, R8, 0x2, 0x1f ;  /* 0x0c401f0008097f89 */ /* 0x000e2200000e0000 */
[C---:B------:R-:W-:Y:S02]  /*e1c0*/  ISETP.LT.OR P1, PT, R14.reuse, 0x4a, P1 ;  /* 0x0000004a0e00780c */ /* 0x040fe40000f21670 */
[----:B------:R-:W-:Y:S02]  /*e1d0*/  FSEL R55, R35, -INF , !P0 ;  /* 0xff80000023377808 */ /* 0x000fe40004000000 */
[----:B------:R-:W-:Y:S02]  /*e1e0*/  FMNMX.FTZ R4, R15, R4, !PT ;  /* 0x000000040f047209 */ /* 0x000fe40007810000 */
[----:B------:R-:W-:Y:S02]  /*e1f0*/  ISETP.LT.OR P2, PT, R14, 0x51, P2 ;  /* 0x000000510e00780c */ /* 0x000fe40001741670 */
[----:B------:R-:W-:-:S02]  /*e200*/  FSEL R53, R36, -INF , !P1 ;  /* 0xff80000024357808 */ /* 0x000fc40004800000 */
        /* <DEDUP_REMOVED lines=15> */
[----:B------:R-:W-:-:S05]  /*e300*/  FMNMX.FTZ R9, R59, R4, !PT ;  /* 0x000000043b097209 */ /* 0x000fca0007810000 */
[----:B------:R-:W-:Y:S04]  /*e310*/  STL.64 [R1+0x210], R8 ;  /* 0x0002100801007387 */ /* 0x000fe80000100a00 */
[----:B------:R-:W2:Y:S04]  /*e320*/  LDL R12, [R1+0x214] ;  /* 0x00021400010c7983 */ /* 0x000ea80000100800 */
[----:B------:R-:W0:Y:S02]  /*e330*/  SHFL.BFLY PT, R5, R10, 0x1, 0x1f ;  /* 0x0c201f000a057f89 */ /* 0x000e2400000e0000 */
[----:B0-----:R-:W-:-:S02]  /*e340*/  FMNMX.FTZ R10, R10, R5, !PT ;  /* 0x000000050a0a7209 */ /* 0x001fc40007810000 */
[----:B------:R-:W4:Y:S04]  /*e350*/  LDL.64 R4, [R1+0x220] ;  /* 0x0002200001047983 */ /* 0x000f280000100a00 */
[----:B------:R-:W-:Y:S04]  /*e360*/  STL [R1+0x210], R10 ;  /* 0x0002100a01007387 */ /* 0x000fe80000100800 */
[----:B------:R-:W3:Y:S04]  /*e370*/  LDL R14, [R1+0x210] ;  /* 0x00021000010e7983 */ /* 0x000ee80000100800 */
[----:B--2---:R-:W0:Y:S02]  /*e380*/  SHFL.BFLY PT, R9, R12, 0x2, 0x1f ;  /* 0x0c401f000c097f89 */ /* 0x004e2400000e0000 */
        /* <DEDUP_REMOVED lines=37> */
[-C--:B------:R-:W-:Y:S01]  /*e5e0*/  FMUL.FTZ R11, R61, R74.reuse ;  /* 0x0000004a3d0b7220 */ /* 0x080fe20000410000 */
[----:B------:R-:W-:-:S02]  /*e5f0*/  FFMA.FTZ R32, R32, R74, -R6 ;  /* 0x0000004a20207223 */ /* 0x000fc40000010806 */
[----:B------:R-:W-:Y:S01]  /*e600*/  FMUL.FTZ R7, R74, R7 ;  /* 0x000000074a077220 */ /* 0x000fe20000410000 */
[-CC-:B------:R-:W-:Y:S01]  /*e610*/  FFMA.FTZ R161, R29, R74.reuse, -R6.reuse ;  /* 0x0000004a1da17223 */ /* 0x180fe20000010806 */
[----:B------:R-:W-:Y:S01]  /*e620*/  MUFU.EX2 R160, R160 ;  /* 0x000000a000a07308 */ /* 0x000fe20000000800 */
[----:B------:R-:W-:-:S07]  /*e630*/  FFMA.FTZ R31, R31, R74, -R6 ;  /* 0x0000004a1f1f7223 */ /* 0x000fce0000010806 */
[----:B------:R-:W4:Y:S01]  /*e640*/  MUFU.EX2 R11, R11 ;  /* 0x0000000b000b7308 */ /* 0x000f220000000800 */
[----:B------:R-:W-:-:S07]  /*e650*/  FFMA.FTZ R163, R40, R74, -R6 ;  /* 0x0000004a28a37223 */ /* 0x000fce0000010806 */
[----:B------:R-:W-:Y:S08]  /*e660*/  MUFU.EX2 R32, R32 ;  /* 0x0000002000207308 */ /* 0x000ff00000000800 */
[----:B------:R-:W0:Y:S01]  /*e670*/  MUFU.EX2 R10, R7 ;  /* 0x00000007000a7308 */ /* 0x000e220000000800 */
[----:B------:R-:W-:-:S07]  /*e680*/  FFMA.FTZ R30, R41, R74, -R6 ;  /* 0x0000004a291e7223 */ /* 0x000fce0000010806 */
[----:B------:R-:W1:Y:S08]  /*e690*/  MUFU.EX2 R13, R13 ;  /* 0x0000000d000d7308 */ /* 0x000e700000000800 */
[----:B------:R-:W2:Y:S01]  /*e6a0*/  MUFU.EX2 R161, R161 ;  /* 0x000000a100a17308 */ /* 0x000ea20000000800 */
[----:B------:R-:W-:-:S07]  /*e6b0*/  FFMA.FTZ R169, R42, R74, -R6 ;  /* 0x0000004a2aa97223 */ /* 0x000fce0000010806 */
[----:B------:R-:W3:Y:S08]  /*e6c0*/  MUFU.EX2 R162, R162 ;  /* 0x000000a200a27308 */ /* 0x000ef00000000800 */
[----:B------:R-:W3:Y:S01]  /*e6d0*/  MUFU.EX2 R31, R31 ;  /* 0x0000001f001f7308 */ /* 0x000ee20000000800 */
[----:B----4-:R-:W-:Y:S01]  /*e6e0*/  FFMA.FTZ R4, R11, R4, R160 ;  /* 0x000000040b047223 */ /* 0x010fe200000100a0 */
[----:B0-----:R-:W-:-:S06]  /*e6f0*/  FFMA.FTZ R14, R5, R10, R32 ;  /* 0x0000000a050e7223 */ /* 0x001fcc0000010020 */
        /* <DEDUP_REMOVED lines=105> */
[----:B------:R-:W-:Y:S01]  /*ed90*/  STL [R1+0x214], R8 ;  /* 0x0002140801007387 */ /* 0x000fe20000100800 */
[----:B------:R-:W-:-:S05]  /*eda0*/  FADD.FTZ R5, R15, R6 ;  /* 0x000000060f057221 */ /* 0x000fca0000010000 */
[----:B------:R0:W-:Y:S04]  /*edb0*/  STL.64 [R1+0x220], R4 ;  /* 0x0002200401007387 */ /* 0x0001e80000100a00 */
[----:B------:R-:W2:Y:S01]  /*edc0*/  LD.E R6, desc[UR44][R16.64+0x240] ;  /* 0x0002402c10067980 */ /* 0x000ea2000c101900 */
[----:B------:R-:W-:-:S04]  /*edd0*/  UIADD3 UR4, UP0, UR37, 0x240, URZ ;  /* 0x0000024025047890 */ /* 0x000fc8000ff1e03f */
[----:B------:R-:W-:Y:S02]  /*ede0*/  ULOP3.LUT UR5, UR4, 0x4, URZ, 0xfc, !UPT ;  /* 0x0000000404057892 */ /* 0x000fe4000f8efc3f */
[----:B------:R-:W-:-:S04]  /*edf0*/  UIADD3.X UR6, URZ, UR36, URZ, UP0, !UPT ;  /* 0x000000243f067290 */ /* 0x000fc800087fe43f */
[----:B0-----:R-:W-:Y:S02]  /*ee00*/  IMAD.U32 R4, RZ, RZ, UR5 ;  /* 0x00000005ff047e24 */ /* 0x001fe4000f8e00ff */
[----:B------:R-:W-:Y:S02]  /*ee10*/  IMAD.U32 R5, RZ, RZ, UR6 ;  /* 0x00000006ff057e24 */ /* 0x000fe4000f8e00ff */
        /* <DEDUP_REMOVED lines=67> */
[----:B------:R-:W-:Y:S01]  /*f250*/  ULOP3.LUT UR5, UR4, 0x8, URZ, 0xfc, !UPT ;  /* 0x0000000804057892 */ /* 0x000fe2000f8efc3f */
[C---:B0-----:R-:W-:Y:S01]  /*f260*/  FMUL.FTZ R9, R11.reuse, R150 ;  /* 0x000000960b097220 */ /* 0x041fe20000410000 */
[----:B--2---:R-:W-:-:S04]  /*f270*/  FMUL.FTZ R45, R11, R226 ;  /* 0x000000e20b2d7220 */ /* 0x004fc80000410000 */
[----:B------:R0:W-:Y:S01]  /*f280*/  ST.E desc[UR44][R16.64+0x254], R9 ;  /* 0x0002540910007985 */ /* 0x0001e2000c10192c */
[C---:B---3--:R-:W-:Y:S01]  /*f290*/  FMUL.FTZ R7, R11.reuse, R148 ;  /* 0x000000940b077220 */ /* 0x048fe20000410000 */
[C---:B----4-:R-:W-:Y:S01]  /*f2a0*/  FMUL.FTZ R25, R11.reuse, R146 ;  /* 0x000000920b197220 */ /* 0x050fe20000410000 */
[C---:B------:R-:W-:Y:S01]  /*f2b0*/  FMUL.FTZ R27, R11.reuse, R144 ;  /* 0x000000900b1b7220 */ /* 0x040fe20000410000 */
[C---:B------:R-:W-:Y:S01]  /*f2c0*/  FMUL.FTZ R39, R11.reuse, R142 ;  /* 0x0000008e0b277220 */ /* 0x040fe20000410000 */
[----:B------:R-:W-:Y:S01]  /*f2d0*/  ST.E desc[UR44][R16.64+0x434], R45 ;  /* 0x0004342d10007985 */ /* 0x000fe2000c10192c */
[----:B0-----:R-:W-:-:S03]  /*f2e0*/  FMUL.FTZ R9, R11, R134 ;  /* 0x000000860b097220 */ /* 0x001fc60000410000 */
[----:B------:R0:W-:Y:S01]  /*f2f0*/  ST.E desc[UR44][R16.64+0x250], R7 ;  /* 0x0002500710007985 */ /* 0x0001e2000c10192c */
[----:B------:R-:W-:-:S03]  /*f300*/  FMUL.FTZ R41, R11, R138 ;  /* 0x0000008a0b297220 */ /* 0x000fc60000410000 */
[----:B------:R1:W-:Y:S01]  /*f310*/  ST.E desc[UR44][R16.64+0x260], R25 ;  /* 0x0002601910007985 */ /* 0x0003e2000c10192c */
[----:B------:R-:W-:-:S03]  /*f320*/  FMUL.FTZ R43, R11, R140 ;  /* 0x0000008c0b2b7220 */ /* 0x000fc60000410000 */
[----:B------:R2:W-:Y:S04]  /*f330*/  ST.E desc[UR44][R16.64+0x264], R27 ;  /* 0x0002641b10007985 */ /* 0x0005e8000c10192c */
[----:B------:R3:W-:Y:S01]  /*f340*/  ST.E desc[UR44][R16.64+0x270], R39 ;  /* 0x0002702710007985 */ /* 0x0007e2000c10192c */
[C---:B0-----:R-:W-:Y:S01]  /*f350*/  FMUL.FTZ R7, R11.reuse, R136 ;  /* 0x000000880b077220 */ /* 0x041fe20000410000 */
[C---:B------:R-:W-:Y:S02]  /*f360*/  FMUL.FTZ R45, R11.reuse, R120 ;  /* 0x000000780b2d7220 */ /* 0x040fe40000410000 */
[----:B------:R0:W-:Y:S01]  /*f370*/  ST.E desc[UR44][R16.64+0x290], R9 ;  /* 0x0002900910007985 */ /* 0x0001e2000c10192c */
[C---:B------:R-:W-:Y:S01]  /*f380*/  FMUL.FTZ R47, R11.reuse, R130 ;  /* 0x000000820b2f7220 */ /* 0x040fe20000410000 */
[C---:B-1----:R-:W-:Y:S01]  /*f390*/  FMUL.FTZ R25, R11.reuse, R132 ;  /* 0x000000840b197220 */ /* 0x042fe20000410000 */
[C---:B--2---:R-:W-:Y:S01]  /*f3a0*/  FMUL.FTZ R27, R11.reuse, R128 ;  /* 0x000000800b1b7220 */ /* 0x044fe20000410000 */
[C---:B---3--:R-:W-:Y:S01]  /*f3b0*/  FMUL.FTZ R39, R11.reuse, R126 ;  /* 0x0000007e0b277220 */ /* 0x048fe20000410000 */
[----:B------:R1:W-:Y:S01]  /*f3c0*/  ST.E desc[UR44][R16.64+0x274], R41 ;  /* 0x0002742910007985 */ /* 0x0003e2000c10192c */
[----:B0-----:R-:W-:-:S03]  /*f3d0*/  FMUL.FTZ R9, R11, R118 ;  /* 0x000000760b097220 */ /* 0x001fc60000410000 */
[----:B------:R0:W-:Y:S04]  /*f3e0*/  ST.E desc[UR44][R16.64+0x280], R43 ;  /* 0x0002802b10007985 */ /* 0x0001e8000c10192c */
[----:B------:R2:W-:Y:S04]  /*f3f0*/  ST.E desc[UR44][R16.64+0x284], R7 ;  /* 0x0002840710007985 */ /* 0x0005e8000c10192c */
[----:B------:R3:W-:Y:S01]  /*f400*/  ST.E desc[UR44][R16.64+0x294], R45 ;  /* 0x0002942d10007985 */ /* 0x0007e2000c10192c */
[----:B-1----:R-:W-:-:S03]  /*f410*/  FMUL.FTZ R41, R11, R110 ;  /* 0x0000006e0b297220 */ /* 0x002fc60000410000 */
[----:B------:R1:W-:Y:S01]  /*f420*/  ST.E desc[UR44][R16.64+0x2a0], R47 ;  /* 0x0002a02f10007985 */ /* 0x0003e2000c10192c */
[----:B0-----:R-:W-:-:S03]  /*f430*/  FMUL.FTZ R43, R11, R122 ;  /* 0x0000007a0b2b7220 */ /* 0x001fc60000410000 */
[----:B------:R0:W-:Y:S01]  /*f440*/  ST.E desc[UR44][R16.64+0x2a4], R25 ;  /* 0x0002a41910007985 */ /* 0x0001e2000c10192c */
[----:B--2---:R-:W-:-:S03]  /*f450*/  FMUL.FTZ R7, R11, R124 ;  /* 0x0000007c0b077220 */ /* 0x004fc60000410000 */
[----:B------:R2:W-:Y:S01]  /*f460*/  ST.E desc[UR44][R16.64+0x2b0], R27 ;  /* 0x0002b01b10007985 */ /* 0x0005e2000c10192c */
[----:B---3--:R-:W-:-:S03]  /*f470*/  FMUL.FTZ R45, R11, R100 ;  /* 0x000000640b2d7220 */ /* 0x008fc60000410000 */
[----:B------:R3:W-:Y:S01]  /*f480*/  ST.E desc[UR44][R16.64+0x2b4], R39 ;  /* 0x0002b42710007985 */ /* 0x0007e2000c10192c */
[C---:B-1----:R-:W-:Y:S01]  /*f490*/  FMUL.FTZ R47, R11.reuse, R112 ;  /* 0x000000700b2f7220 */ /* 0x042fe20000410000 */
[C---:B0-----:R-:W-:Y:S02]  /*f4a0*/  FMUL.FTZ R25, R11.reuse, R116 ;  /* 0x000000740b197220 */ /* 0x041fe40000410000 */
[----:B------:R0:W-:Y:S01]  /*f4b0*/  ST.E desc[UR44][R16.64+0x2d4], R9 ;  /* 0x0002d40910007985 */ /* 0x0001e2000c10192c */
[C---:B--2---:R-:W-:Y:S01]  /*f4c0*/  FMUL.FTZ R27, R11.reuse, R114 ;  /* 0x000000720b1b7220 */ /* 0x044fe20000410000 */
        /* <DEDUP_REMOVED lines=60> */
[----:B------:R1:W-:Y:S01]  /*f890*/  ST.E desc[UR44][R16.64+0x3b4], R43 ;  /* 0x0003b42b10007985 */ /* 0x0003e2000c10192c */
[----:B------:R-:W-:-:S03]  /*f8a0*/  FMUL.FTZ R49, R11, R8 ;  /* 0x000000080b317220 */ /* 0x000fc60000410000 */
        /* <DEDUP_REMOVED lines=8> */
[----:B------:R-:W-:Y:S02]  /*f930*/  IMAD.U32 R8, RZ, RZ, UR5 ;  /* 0x00000005ff087e24 */ /* 0x000fe4000f8e00ff */
[C---:B0-----:R-:W-:Y:S01]  /*f940*/  FMUL.FTZ R39, R11.reuse, R44 ;  /* 0x0000002c0b277220 */ /* 0x041fe20000410000 */
[----:B------:R0:W-:Y:S01]  /*f950*/  ST.E desc[UR44][R16.64+0x3e4], R9 ;  /* 0x0003e40910007985 */ /* 0x0001e2000c10192c */
[C---:B--2---:R-:W-:Y:S01]  /*f960*/  FMUL.FTZ R45, R11.reuse, R26 ;  /* 0x0000001a0b2d7220 */ /* 0x044fe20000410000 */
[C---:B-1----:R-:W-:Y:S01]  /*f970*/  FMUL.FTZ R47, R11.reuse, R6 ;  /* 0x000000060b2f7220 */ /* 0x042fe20000410000 */
[----:B------:R-:W-:Y:S01]  /*f980*/  FMUL.FTZ R11, R11, R24 ;  /* 0x000000180b0b7220 */ /* 0x000fe20000410000 */
[----:B0-----:R-:W-:Y:S01]  /*f990*/  IMAD.U32 R9, RZ, RZ, UR6 ;  /* 0x00000006ff097e24 */ /* 0x001fe2000f8e00ff */
[----:B------:R-:W-:Y:S04]  /*f9a0*/  ST.E desc[UR44][R16.64+0x3d0], R7 ;  /* 0x0003d00710007985 */ /* 0x000fe8000c10192c */
[----:B------:R0:W-:Y:S04]  /*f9b0*/  ST.E desc[UR44][R16.64+0x3f0], R25 ;  /* 0x0003f01910007985 */ /* 0x0001e8000c10192c */
[----:B------:R1:W-:Y:S04]  /*f9c0*/  ST.E desc[UR44][R16.64+0x3f4], R27 ;  /* 0x0003f41b10007985 */ /* 0x0003e8000c10192c */
[----:B------:R-:W-:Y:S04]  /*f9d0*/  ST.E desc[UR44][R16.64+0x400], R41 ;  /* 0x0004002910007985 */ /* 0x000fe8000c10192c */
[----:B------:R-:W-:Y:S04]  /*f9e0*/  ST.E desc[UR44][R16.64+0x404], R43 ;  /* 0x0004042b10007985 */ /* 0x000fe8000c10192c */
[----:B------:R-:W-:Y:S04]  /*f9f0*/  ST.E desc[UR44][R16.64+0x410], R39 ;  /* 0x0004102710007985 */ /* 0x000fe8000c10192c */
[----:B------:R-:W-:Y:S04]  /*fa00*/  ST.E desc[UR44][R16.64+0x414], R45 ;  /* 0x0004142d10007985 */ /* 0x000fe8000c10192c */
[----:B------:R2:W-:Y:S04]  /*fa10*/  ST.E desc[UR44][R16.64+0x420], R47 ;  /* 0x0004202f10007985 */ /* 0x0005e8000c10192c */
[----:B------:R3:W-:Y:S04]  /*fa20*/  ST.E desc[UR44][R16.64+0x424], R49 ;  /* 0x0004243110007985 */ /* 0x0007e8000c10192c */
[----:B------:R-:W-:Y:S04]  /*fa30*/  ST.E desc[UR44][R16.64+0x430], R11 ;  /* 0x0004300b10007985 */ /* 0x000fe8000c10192c */
[----:B0-----:R-:W4:Y:S01]  /*fa40*/  LD.E R25, desc[UR44][R8.64] ;  /* 0x0000002c08197980 */ /* 0x001f22000c101900 */
[----:B------:R-:W-:Y:S01]  /*fa50*/  ULOP3.LUT UR4, UR4, 0xc, URZ, 0xfc, !UPT ;  /* 0x0000000c04047892 */ /* 0x000fe2000f8efc3f */
[----:B------:R-:W-:-:S05]  /*fa60*/  IMAD.U32 R7, RZ, RZ, UR6 ;  /* 0x00000006ff077e24 */ /* 0x000fca000f8e00ff */
[----:B------:R-:W-:Y:S02]  /*fa70*/  IMAD.U32 R6, RZ, RZ, UR4 ;  /* 0x00000004ff067e24 */ /* 0x000fe4000f8e00ff */
[----:B----4-:R-:W-:-:S05]  /*fa80*/  FMUL.FTZ R25, R10, R25 ;  /* 0x000000190a197220 */ /* 0x010fca0000410000 */
[----:B------:R-:W-:Y:S04]  /*fa90*/  ST.E desc[UR44][R8.64], R25 ;  /* 0x0000001908007985 */ /* 0x000fe8000c10192c */
[----:B-1----:R-:W4:Y:S02]  /*faa0*/  LD.E R27, desc[UR44][R6.64] ;  /* 0x0000002c061b7980 */ /* 0x002f24000c101900 */
[----:B----4-:R-:W-:-:S05]  /*fab0*/  FMUL.FTZ R27, R10, R27 ;  /* 0x0000001b0a1b7220 */ /* 0x010fca0000410000 */
[----:B------:R0:W-:Y:S04]  /*fac0*/  ST.E desc[UR44][R6.64], R27 ;  /* 0x0000001b06007985 */ /* 0x0001e8000c10192c */
        /* <DEDUP_REMOVED lines=22> */
[----:B--2---:R-:W2:Y:S04]  /*fc30*/  LD.E R47, desc[UR44][R16.64+0x3ac] ;  /* 0x0003ac2c102f7980 */ /* 0x004ea8000c101900 */
        /* <DEDUP_REMOVED lines=38> */
[----:B------:R-:W3:Y:S01]  /*fea0*/  LD.E R25, desc[UR44][R16.64+0x438] ;  /* 0x0004382c10197980 */ /* 0x000ee2000c101900 */
[C---:B----4-:R-:W-:Y:S01]  /*feb0*/  FMUL.FTZ R53, R10.reuse, R53 ;  /* 0x000000350a357220 */ /* 0x050fe20000410000 */
[----:B------:R-:W-:-:S04]  /*fec0*/  FMUL.FTZ R93, R10, R93 ;  /* 0x0000005d0a5d7220 */ /* 0x000fc80000410000 */
        /* <DEDUP_REMOVED lines=22> */
[C---:B---3--:R-:W-:Y:S01]  /*10030*/  FMUL.FTZ R49, R10.reuse, R49 ;  /* 0x000000310a317220 */ /* 0x048fe20000410000 */
[C---:B0-----:R-:W-:Y:S01]  /*10040*/  FMUL.FTZ R53, R10.reuse, R46 ;  /* 0x0000002e0a357220 */ /* 0x041fe20000410000 */
[C---:B------:R-:W-:Y:S01]  /*10050*/  FMUL.FTZ R45, R10.reuse, R45 ;  /* 0x0000002d0a2d7220 */ /* 0x040fe20000410000 */
[C---:B------:R-:W-:Y:S01]  /*10060*/  FMUL.FTZ R43, R10.reuse, R43 ;  /* 0x0000002b0a2b7220 */ /* 0x040fe20000410000 */
        /* <DEDUP_REMOVED lines=9> */
[----:B0-----:R-:W-:-:S03]  /*10100*/  FMUL.FTZ R93, R10, R86 ;  /* 0x000000560a5d7220 */ /* 0x001fc60000410000 */
[----:B------:R0:W-:Y:S01]  /*10110*/  ST.E desc[UR44][R16.64+0x2ac], R83 ;  /* 0x0002ac5310007985 */ /* 0x0001e2000c10192c */
[----:B------:R-:W-:-:S03]  /*10120*/  FMUL.FTZ R99, R10, R82 ;  /* 0x000000520a637220 */ /* 0x000fc60000410000 */
[----:B------:R-:W-:Y:S01]  /*10130*/  ST.E desc[UR44][R16.64+0x2b8], R81 ;  /* 0x0002b85110007985 */ /* 0x000fe2000c10192c */
[----:B------:R-:W-:-:S03]  /*10140*/  FMUL.FTZ R101, R10, R84 ;  /* 0x000000540a657220 */ /* 0x000fc60000410000 */
[----:B------:R3:W-:Y:S01]  /*10150*/  ST.E desc[UR44][R16.64+0x2bc], R77 ;  /* 0x0002bc4d10007985 */ /* 0x0007e2000c10192c */
[----:B-1----:R-:W-:-:S03]  /*10160*/  FMUL.FTZ R87, R10, R80 ;  /* 0x000000500a577220 */ /* 0x002fc60000410000 */
[----:B------:R1:W-:Y:S01]  /*10170*/  ST.E desc[UR44][R16.64+0x2cc], R79 ;  /* 0x0002cc4f10007985 */ /* 0x0003e2000c10192c */
[----:B--2---:R-:W-:-:S03]  /*10180*/  FMUL.FTZ R89, R10, R78 ;  /* 0x0000004e0a597220 */ /* 0x004fc60000410000 */
[----:B------:R-:W-:Y:S01]  /*10190*/  ST.E desc[UR44][R16.64+0x2ec], R75 ;  /* 0x0002ec4b10007985 */ /* 0x000fe2000c10192c */
[----:B0-----:R-:W-:-:S03]  /*101a0*/  FMUL.FTZ R83, R10, R76 ;  /* 0x0000004c0a537220 */ /* 0x001fc60000410000 */
[----:B------:R0:W-:Y:S01]  /*101b0*/  ST.E desc[UR44][R16.64+0x2fc], R73 ;  /* 0x0002fc4910007985 */ /* 0x0001e2000c10192c */
[----:B------:R-:W-:-:S03]  /*101c0*/  FMUL.FTZ R85, R10, R72 ;  /* 0x000000480a557220 */ /* 0x000fc60000410000 */
[----:B------:R-:W-:Y:S01]  /*101d0*/  ST.E desc[UR44][R16.64+0x308], R71 ;  /* 0x0003084710007985 */ /* 0x000fe2000c10192c */
[----:B------:R-:W-:-:S03]  /*101e0*/  FMUL.FTZ R91, R10, R74 ;  /* 0x0000004a0a5b7220 */ /* 0x000fc60000410000 */
[----:B------:R2:W-:Y:S01]  /*101f0*/  ST.E desc[UR44][R16.64+0x30c], R67 ;  /* 0x00030c4310007985 */ /* 0x0005e2000c10192c */
[----:B---3--:R-:W-:-:S03]  /*10200*/  FMUL.FTZ R77, R10, R70 ;  /* 0x000000460a4d7220 */ /* 0x008fc60000410000 */
[----:B------:R3:W-:Y:S01]  /*10210*/  ST.E desc[UR44][R16.64+0x31c], R69 ;  /* 0x00031c4510007985 */ /* 0x0007e2000c10192c */
[----:B-1----:R-:W-:-:S03]  /*10220*/  FMUL.FTZ R79, R10, R68 ;  /* 0x000000440a4f7220 */ /* 0x002fc60000410000 */
[----:B------:R-:W-:Y:S01]  /*10230*/  ST.E desc[UR44][R16.64+0x33c], R65 ;  /* 0x00033c4110007985 */ /* 0x000fe2000c10192c */
[----:B0-----:R-:W-:-:S03]  /*10240*/  FMUL.FTZ R73, R10, R66 ;  /* 0x000000420a497220 */ /* 0x001fc60000410000 */
[----:B------:R0:W-:Y:S01]  /*10250*/  ST.E desc[UR44][R16.64+0x34c], R63 ;  /* 0x00034c3f10007985 */ /* 0x0001e2000c10192c */
[----:B------:R-:W-:-:S03]  /*10260*/  FMUL.FTZ R75, R10, R62 ;  /* 0x0000003e0a4b7220 */ /* 0x000fc60000410000 */
[----:B------:R-:W-:Y:S01]  /*10270*/  ST.E desc[UR44][R16.64+0x358], R61 ;  /* 0x0003583d10007985 */ /* 0x000fe2000c10192c */
[----:B------:R-:W-:-:S03]  /*10280*/  FMUL.FTZ R81, R10, R64 ;  /* 0x000000400a517220 */ /* 0x000fc60000410000 */
[----:B------:R1:W-:Y:S01]  /*10290*/  ST.E desc[UR44][R16.64+0x35c], R57 ;  /* 0x00035c3910007985 */ /* 0x0003e2000c10192c */
[----:B--2---:R-:W-:-:S03]  /*102a0*/  FMUL.FTZ R67, R10, R60 ;  /* 0x0000003c0a437220 */ /* 0x004fc60000410000 */
[----:B------:R2:W-:Y:S01]  /*102b0*/  ST.E desc[UR44][R16.64+0x36c], R59 ;  /* 0x00036c3b10007985 */ /* 0x0005e2000c10192c */
[----:B---3--:R-:W-:-:S03]  /*102c0*/  FMUL.FTZ R69, R10, R58 ;  /* 0x0000003a0a457220 */ /* 0x008fc60000410000 */
[----:B------:R3:W-:Y:S01]  /*102d0*/  ST.E desc[UR44][R16.64+0x38c], R55 ;  /* 0x00038c3710007985 */ /* 0x0007e2000c10192c */
[----:B0-----:R-:W-:-:S03]  /*102e0*/  FMUL.FTZ R63, R10, R56 ;  /* 0x000000380a3f7220 */ /* 0x001fc60000410000 */
[----:B------:R-:W-:Y:S01]  /*102f0*/  ST.E desc[UR44][R16.64+0x3a8], R51 ;  /* 0x0003a83310007985 */ /* 0x000fe2000c10192c */
[----:B------:R-:W-:-:S03]  /*10300*/  FMUL.FTZ R65, R10, R52 ;  /* 0x000000340a417220 */ /* 0x000fc60000410000 */
[----:B------:R0:W-:Y:S01]  /*10310*/  ST.E desc[UR44][R16.64+0x3ac], R47 ;  /* 0x0003ac2f10007985 */ /* 0x0001e2000c10192c */
[----:B------:R-:W-:-:S03]  /*10320*/  FMUL.FTZ R71, R10, R54 ;  /* 0x000000360a477220 */ /* 0x000fc60000410000 */
[----:B------:R4:W-:Y:S01]  /*10330*/  ST.E desc[UR44][R16.64+0x3bc], R49 ;  /* 0x0003bc3110007985 */ /* 0x0009e2000c10192c */
[----:B-1----:R-:W-:-:S03]  /*10340*/  FMUL.FTZ R57, R10, R50 ;  /* 0x000000320a397220 */ /* 0x002fc60000410000 */
[----:B------:R-:W-:Y:S01]  /*10350*/  ST.E desc[UR44][R16.64+0x3cc], R53 ;  /* 0x0003cc3510007985 */ /* 0x000fe2000c10192c */
[----:B--2---:R-:W-:-:S03]  /*10360*/  FMUL.FTZ R59, R10, R48 ;  /* 0x000000300a3b7220 */ /* 0x004fc60000410000 */
[----:B------:R-:W-:Y:S01]  /*10370*/  ST.E desc[UR44][R16.64+0x3dc], R45 ;  /* 0x0003dc2d10007985 */ /* 0x000fe2000c10192c */
[----:B---3--:R-:W-:-:S03]  /*10380*/  FMUL.FTZ R55, R10, R42 ;  /* 0x0000002a0a377220 */ /* 0x008fc60000410000 */
[----:B------:R1:W-:Y:S01]  /*10390*/  ST.E desc[UR44][R16.64+0x3ec], R43 ;  /* 0x0003ec2b10007985 */ /* 0x0003e2000c10192c */
[C---:B------:R-:W-:Y:S01]  /*103a0*/  FMUL.FTZ R61, R10.reuse, R44 ;  /* 0x0000002c0a3d7220 */ /* 0x040fe20000410000 */
[C---:B------:R-:W-:Y:S01]  /*103b0*/  FMUL.FTZ R41, R10.reuse, R41 ;  /* 0x000000290a297220 */ /* 0x040fe20000410000 */
[C---:B------:R-:W-:Y:S01]  /*103c0*/  FMUL.FTZ R27, R10.reuse, R27 ;  /* 0x0000001b0a1b7220 */ /* 0x040fe20000410000 */
[C---:B0-----:R-:W-:Y:S01]  /*103d0*/  FMUL.FTZ R47, R10.reuse, R40 ;  /* 0x000000280a2f7220 */ /* 0x041fe20000410000 */
[C---:B------:R-:W-:Y:S01]  /*103e0*/  FMUL.FTZ R39, R10.reuse, R39 ;  /* 0x000000270a277220 */ /* 0x040fe20000410000 */
[C---:B----4-:R-:W-:Y:S01]  /*103f0*/  FMUL.FTZ R49, R10.reuse, R38 ;  /* 0x000000260a317220 */ /* 0x050fe20000410000 */
[C---:B-1----:R-:W-:Y:S01]  /*10400*/  FMUL.FTZ R43, R10.reuse, R26 ;  /* 0x0000001a0a2b7220 */ /* 0x042fe20000410000 */
[----:B------:R-:W-:Y:S02]  /*10410*/  VIADD R26, R103, 0x8 ;  /* 0x00000008671a7836 */ /* 0x000fe40000000000 */
[C---:B------:R-:W-:Y:S01]  /*10420*/  FMUL.FTZ R45, R10.reuse, R11 ;  /* 0x0000000b0a2d7220 */ /* 0x040fe20000410000 */
[C---:B------:R-:W-:Y:S01]  /*10430*/  FMUL.FTZ R51, R10.reuse, R24 ;  /* 0x000000180a337220 */ /* 0x040fe20000410000 */
        /* <DEDUP_REMOVED lines=33> */
[----:B------:R3:W-:Y:S04]  /*10650*/  ST.E desc[UR44][R16.64+0x428], R45 ;  /* 0x0004282d10007985 */ /* 0x0007e8000c10192c */
[----:B------:R-:W-:Y:S04]  /*10660*/  ST.E desc[UR44][R16.64+0x42c], R51 ;  /* 0x00042c3310007985 */ /* 0x000fe8000c10192c */
[----:B------:R-:W-:Y:S01]  /*10670*/  ST.E desc[UR44][R16.64+0x438], R53 ;  /* 0x0004383510007985 */ /* 0x000fe2000c10192c */
[----:B------:R4:W-:Y:S06]  /*10680*/  BAR.SYNC.DEFER_BLOCKING R26, 0x100 ;  /* 0x0004001a0000751d */ /* 0x0009ec0000010000 */
[----:B------:R-:W4:Y:S04]  /*10690*/  LDL R24, [R1+0x1f8] ;  /* 0x0001f80001187983 */ /* 0x000f280000100800 */
[----:B0-----:R-:W2:Y:S04]  /*106a0*/  LD.E R47, desc[UR44][R16.64+0x240] ;  /* 0x0002402c102f7980 */ /* 0x001ea8000c101900 */
[----:B------:R-:W4:Y:S04]  /*106b0*/  LD.E.64 R10, desc[UR44][R16.64+0x88] ;  /* 0x0000882c100a7980 */ /* 0x000f28000c101b00 */
[----:B--2---:R0:W-:Y:S04]  /*106c0*/  ST.E desc[UR44][R16.64+0x240], R47 ;  /* 0x0002402f10007985 */ /* 0x0041e8000c10192c */
[----:B------:R-:W2:Y:S04]  /*106d0*/  LD.E R25, desc[UR44][R4.64] ;  /* 0x0000002c04197980 */ /* 0x000ea8000c101900 */
[----:B--2---:R2:W-:Y:S04]  /*106e0*/  ST.E desc[UR44][R4.64], R25 ;  /* 0x0000001904007985 */ /* 0x0045e8000c10192c */
[----:B------:R-:W3:Y:S04]  /*106f0*/  LD.E R27, desc[UR44][R8.64] ;  /* 0x0000002c081b7980 */ /* 0x000ee8000c101900 */
[----:B---3--:R3:W-:Y:S04]  /*10700*/  ST.E desc[UR44][R8.64], R27 ;  /* 0x0000001b08007985 */ /* 0x0087e8000c10192c */
[----:B-1----:R-:W4:Y:S04]  /*10710*/  LD.E R39, desc[UR44][R6.64] ;  /* 0x0000002c06277980 */ /* 0x002f28000c101900 */
[----:B----4-:R1:W-:Y:S04]  /*10720*/  ST.E desc[UR44][R6.64], R39 ;  /* 0x0000002706007985 */ /* 0x0103e8000c10192c */
        /* <DEDUP_REMOVED lines=18> */
[----:B---3--:R-:W3:Y:S04]  /*10850*/  LD.E R27, desc[UR44][R16.64+0x298] ;  /* 0x0002982c101b7980 */ /* 0x008ee8000c101900 */
[----:B------:R-:W3:Y:S04]  /*10860*/  LD.E R38, desc[UR44][R16.64+0x29c] ;  /* 0x00029c2c10267980 */ /* 0x000ee8000c101900 */
        /* <DEDUP_REMOVED lines=73> */
[----:B----4-:R-:W4:Y:S04]  /*10d00*/  LD.E R45, desc[UR44][R16.64+0x2b8] ;  /* 0x0002b82c102d7980 */ /* 0x010f28000c101900 */
        /* <DEDUP_REMOVED lines=46> */
[----:B------:R0:W-:Y:S04]  /*10ff0*/  ST.E desc[UR44][R16.64+0x290], R25 ;  /* 0x0002901910007985 */ /* 0x0001e8000c10192c */
[----:B------:R-:W-:Y:S04]  /*11000*/  ST.E desc[UR44][R16.64+0x294], R26 ;  /* 0x0002941a10007985 */ /* 0x000fe8000c10192c */
[----:B---3--:R1:W-:Y:S04]  /*11010*/  ST.E desc[UR44][R16.64+0x298], R27 ;  /* 0x0002981b10007985 */ /* 0x0083e8000c10192c */
        /* <DEDUP_REMOVED lines=105> */
[----:B0-----:R-:W2:Y:S01]  /*116b0*/  LDL R25, [R1+0x68] ;  /* 0x0000680001197983 */ /* 0x001ea20000100800 */
[----:B------:R-:W-:-:S02]  /*116c0*/  IMAD R10, R24, 0xc00, R10 ;  /* 0x00000c00180a7824 */ /* 0x000fc400078e020a */
[----:B-1----:R-:W-:Y:S01]  /*116d0*/  IMAD.MOV.U32 R27, RZ, RZ, R11 ;  /* 0x000000ffff1b7224 */ /* 0x002fe200078e000b */
[----:B------:R-:W-:Y:S01]  /*116e0*/  F2FP.F16.F32.PACK_AB R162, R37, R162 ;  /* 0x000000a225a2723e */ /* 0x000fe200000000ff */
[----:B------:R-:W-:Y:S01]  /*116f0*/  VIADD R24, R10, 0x80 ;  /* 0x000000800a187836 */ /* 0x000fe20000000000 */
[----:B------:R-:W-:Y:S01]  /*11700*/  F2FP.F16.F32.PACK_AB R168, R168, R36 ;  /* 0x00000024a8a8723e */ /* 0x000fe200000000ff */
[----:B------:R-:W-:Y:S01]  /*11710*/  VIADD R26, R10, 0x100 ;  /* 0x000001000a1a7836 */ /* 0x000fe20000000000 */
[----:B------:R-:W-:Y:S01]  /*11720*/  R2UR UR15, R27 ;  /* 0x000000001b0f72ca */ /* 0x000fe200000e0000 */
[----:B------:R-:W2:Y:S01]  /*11730*/  LD.E R36, desc[UR44][R16.64+0x270] ;  /* 0x0002702c10247980 */ /* 0x000ea2000c101900 */
[----:B------:R-:W-:Y:S02]  /*11740*/  R2UR UR10, R24 ;  /* 0x00000000180a72ca */ /* 0x000fe400000e0000 */
[----:B------:R-:W-:Y:S01]  /*11750*/  R2UR UR14, R26 ;  /* 0x000000001a0e72ca */ /* 0x000fe200000e0000 */
[----:B------:R-:W2:Y:S01]  /*11760*/  LD.E R24, desc[UR44][R16.64+0x240] ;  /* 0x0002402c10187980 */ /* 0x000ea2000c101900 */
[----:B------:R-:W-:-:S02]  /*11770*/  F2FP.F16.F32.PACK_AB R170, R170, R35 ;  /* 0x00000023aaaa723e */ /* 0x000fc400000000ff */
[----:B------:R-:W-:Y:S01]  /*11780*/  F2FP.F16.F32.PACK_AB R176, R176, R34 ;  /* 0x00000022b0b0723e */ /* 0x000fe200000000ff */
[----:B------:R-:W2:Y:S01]  /*11790*/  LD.E R35, desc[UR44][R16.64+0x26c] ;  /* 0x00026c2c10237980 */ /* 0x000ea2000c101900 */
[----:B------:R-:W-:Y:S02]  /*117a0*/  F2FP.F16.F32.PACK_AB R178, R178, R33 ;  /* 0x00000021b2b2723e */ /* 0x000fe400000000ff */
[----:B------:R-:W-:Y:S01]  /*117b0*/  F2FP.F16.F32.PACK_AB R161, R161, R32 ;  /* 0x00000020a1a1723e */ /* 0x000fe200000000ff */
[----:B------:R-:W2:Y:S01]  /*117c0*/  LD.E R33, desc[UR44][R16.64+0x264] ;  /* 0x0002642c10217980 */ /* 0x000ea2000c101900 */
[----:B------:R-:W-:Y:S02]  /*117d0*/  F2FP.F16.F32.PACK_AB R163, R163, R31 ;  /* 0x0000001fa3a3723e */ /* 0x000fe400000000ff */
[----:B------:R-:W-:Y:S01]  /*117e0*/  F2FP.F16.F32.PACK_AB R169, R169, R30 ;  /* 0x0000001ea9a9723e */ /* 0x000fe200000000ff */
[----:B------:R-:W2:Y:S01]  /*117f0*/  LD.E R31, desc[UR44][R16.64+0x25c] ;  /* 0x00025c2c101f7980 */ /* 0x000ea2000c101900 */
[----:B------:R-:W-:-:S02]  /*11800*/  F2FP.F16.F32.PACK_AB R171, R171, R29 ;  /* 0x0000001dabab723e */ /* 0x000fc400000000ff */
[----:B------:R-:W-:Y:S01]  /*11810*/  F2FP.F16.F32.PACK_AB R177, R177, R28 ;  /* 0x0000001cb1b1723e */ /* 0x000fe200000000ff */
        /* <DEDUP_REMOVED lines=68> */
[----:B------:R-:W-:-:S03]  /*11c60*/  ISETP.NE.U32.AND P0, PT, R25, RZ, PT ;  /* 0x000000ff1900720c */ /* 0x000fc60003f05070 */
[----:B------:R-:W3:Y:S01]  /*11c70*/  LD.E R100, desc[UR44][R16.64+0x370] ;  /* 0x0003702c10647980 */ /* 0x000ee2000c101900 */
[----:B------:R-:W-:-:S03]  /*11c80*/  MOV R25, R11 ;  /* 0x0000000b00197202 */ /* 0x000fc60000000f00 */
        /* <DEDUP_REMOVED lines=876> */
[----:B--2---:R-:W-:Y:S04]  /*15350*/  ST.E desc[UR44][R16.64+0x240], R11 ;  /* 0x0002400b10007985 */ /* 0x004fe8000c10192c */
[----:B------:R-:W2:Y:S04]  /*15360*/  LD.E R13, desc[UR44][R4.64] ;  /* 0x0000002c040d7980 */ /* 0x000ea8000c101900 */
[----:B--2---:R1:W-:Y:S04]  /*15370*/  ST.E desc[UR44][R4.64], R13 ;  /* 0x0000000d04007985 */ /* 0x0043e8000c10192c */
[----:B------:R-:W2:Y:S04]  /*15380*/  LD.E R15, desc[UR44][R8.64] ;  /* 0x0000002c080f7980 */ /* 0x000ea8000c101900 */
[----:B--2---:R-:W-:Y:S04]  /*15390*/  ST.E desc[UR44][R8.64], R15 ;  /* 0x0000000f08007985 */ /* 0x004fe8000c10192c */
[----:B------:R-:W2:Y:S04]  /*153a0*/  LD.E R19, desc[UR44][R6.64] ;  /* 0x0000002c06137980 */ /* 0x000ea8000c101900 */
[----:B--2---:R2:W-:Y:S04]  /*153b0*/  ST.E desc[UR44][R6.64], R19 ;  /* 0x0000001306007985 */ /* 0x0045e8000c10192c */
[----:B0-----:R-:W3:Y:S04]  /*153c0*/  LD.E R2, desc[UR44][R16.64+0x250] ;  /* 0x0002502c10027980 */ /* 0x001ee8000c101900 */
        /* <DEDUP_REMOVED lines=124> */
[----:B0-----:R-:W3:Y:S04]  /*15b90*/  LD.E R2, desc[UR44][R16.64+0x28] ;  /* 0x0000282c10027980 */ /* 0x001ee8000c101900 */
[----:B----4-:R-:W-:Y:S04]  /*15ba0*/  ST.E desc[UR44][R16.64+0x254], R4 ;  /* 0x0002540410007985 */ /* 0x010fe8000c10192c */
        /* <DEDUP_REMOVED lines=123> */
[----:B---3--:R-:W-:-:S04]  /*16360*/  LOP3.LUT R2, R2, 0x1, RZ, 0xfc, !PT ;  /* 0x0000000102027812 */ /* 0x008fc800078efcff */
[----:B------:R-:W-:Y:S01]  /*16370*/  ISETP.NE.AND P0, PT, R2, 0x3, PT ;  /* 0x000000030200780c */ /* 0x000fe20003f05270 */
[----:B------:R-:W-:-:S12]  /*16380*/  BSSY B0, `(.L_x_13170) ;  /* 0x0000003000007945 */ /* 0x000fd80003800000 */
[----:B-1----:R-:W-:Y:S05]  /*16390*/  @!P0 BRA `(.L_x_13171) ;  /* 0x0000000000048947 */ /* 0x002fea0003800000 */
[----:B------:R-:W-:Y:S01]  /*163a0*/  BPT.TRAP 0x1 ;  /* 0x000000040000795c */ /* 0x000fe20000300000 */
.L_x_13171:
[----:B------:R-:W-:Y:S05]  /*163b0*/  BSYNC B0 ;  /* 0x0000000000007941 */ /* 0x000fea0003800000 */
.L_x_13170:
        /* <DEDUP_REMOVED lines=11> */
.L_x_13143:
        /* <DEDUP_REMOVED lines=23> */
.L_x_13175:
[----:B------:R-:W-:-:S13]  /*165e0*/  ISETP.NE.AND P0, PT, R7, 0x1, PT ;  /* 0x000000010700780c */ /* 0x000fda0003f05270 */
[----:B------:R-:W0:Y:S02]  /*165f0*/  @P0 LDC.64 R8, c[0x0][0xae0] ;  /* 0x0002b800ff080b82 */ /* 0x000e240000000a00 */
[----:B0-----:R-:W-:-:S05]  /*16600*/  @P0 IMAD.HI.U32 R6, R4, R8, RZ ;  /* 0x0000000804060227 */ /* 0x001fca00078e00ff */
[----:B------:R-:W-:-:S07]  /*16610*/  @P0 SHF.R.U32.HI R4, RZ, R9, R6 ;  /* 0x00000009ff040219 */ /* 0x000fce0000011606 */
.L_x_13176:
[----:B------:R-:W-:Y:S05]  /*16620*/  BSYNC B0 ;  /* 0x0000000000007941 */ /* 0x000fea0003800000 */
.L_x_13174:
[----:B------:R-:W-:-:S05]  /*16630*/  IMAD R3, R4, R7, RZ ;  /* 0x0000000704037224 */ /* 0x000fca00078e02ff */
[----:B------:R-:W-:-:S07]  /*16640*/  VIMNMX R2, R2, R3, !PT ;  /* 0x0000000302027248 */ /* 0x000fce0007fe0100 */
.L_x_13173:
[----:B------:R-:W-:Y:S01]  /*16650*/  VIADD R2, R2, 0x5f ;  /* 0x0000005f02027836 */ /* 0x000fe20000000000 */
[----:B------:R-:W-:-:S03]  /*16660*/  UIADD3 UR4, UP0, UR37, 0x28, URZ ;  /* 0x0000002825047890 */ /* 0x000fc6000ff1e03f */
[----:B------:R-:W-:Y:S01]  /*16670*/  IMAD.HI R2, R2, 0x2aaaaaab, RZ ;  /* 0x2aaaaaab02027827 */ /* 0x000fe200078e02ff */
[----:B------:R-:W-:-:S03]  /*16680*/  UIADD3.X UR5, URZ, UR36, URZ, UP0, !UPT ;  /* 0x000000243f057290 */ /* 0x000fc600087fe43f */
[----:B------:R-:W-:Y:S01]  /*16690*/  IMAD.U32 R6, RZ, RZ, UR4 ;  /* 0x00000004ff067e24 */ /* 0x000fe2000f8e00ff */
[----:B------:R-:W-:Y:S02]  /*166a0*/  SHF.R.U32.HI R3, RZ, 0x1f, R2 ;  /* 0x0000001fff037819 */ /* 0x000fe40000011602 */
[----:B------:R-:W-:Y:S02]  /*166b0*/  IMAD.U32 R7, RZ, RZ, UR5 ;  /* 0x00000005ff077e24 */ /* 0x000fe4000f8e00ff */
[----:B------:R-:W-:-:S04]  /*166c0*/  LEA.HI.SX32 R3, R2, R3, 0x1c ;  /* 0x0000000302037211 */ /* 0x000fc800078fe2ff */
[----:B------:R-:W-:-:S04]  /*166d0*/  VIMNMX R4, R202, R3, !PT ;  /* 0x00000003ca047248 */ /* 0x000fc80007fe0100 */
[----:B------:R-:W-:-:S13]  /*166e0*/  ISETP.GE.AND P0, PT, R0, R4, PT ;  /* 0x000000040000720c */ /* 0x000fda0003f06270 */
[----:B------:R-:W-:Y:S05]  /*166f0*/  @!P0 BRA `(.L_x_13177) ;  /* 0x000000a0000c8947 */ /* 0x000fea0003800000 */
[----:B------:R0:W5:Y:S02]  /*16700*/  LDL.64 R2, [R1+0x158] ;  /* 0x0001580001027983 */ /* 0x0001640000100a00 */
.L_x_13196:
[----:B-1---5:R-:W2:Y:S04]  /*16710*/  LD.E R5, desc[UR44][R2.64] ;  /* 0x0000002c02057980 */ /* 0x022ea8000c101900 */
[----:B------:R-:W3:Y:S01]  /*16720*/  LD.E R8, desc[UR44][R2.64+0x8] ;  /* 0x0000082c02087980 */ /* 0x000ee2000c101900 */
[----:B--2---:R-:W-:-:S05]  /*16730*/  VIADD R5, R5, 0x1 ;  /* 0x0000000105057836 */ /* 0x004fca0000000000 */
[----:B------:R-:W-:-:S13]  /*16740*/  ISETP.NE.AND P0, PT, R5, 0x2, PT ;  /* 0x000000020500780c */ /* 0x000fda0003f05270 */
[----:B------:R1:W5:Y:S04]  /*16750*/  @P0 LD.E R11, desc[UR44][R2.64+0x4] ;  /* 0x0000042c020b0980 */ /* 0x000368000c101900 */
[----:B------:R-:W2:Y:S01]  /*16760*/  @!P0 LD.E R10, desc[UR44][R2.64+0x4] ;  /* 0x0000042c020a8980 */ /* 0x000ea2000c101900 */
[----:B---3--:R-:W-:-:S03]  /*16770*/  IADD3 R9, R8, 0x1, RZ ;  /* 0x0000000108097810 */ /* 0x008fc60007ffe0ff */
        /* <DEDUP_REMOVED lines=14> */
.L_x_13179:
[----:B------:R-:W-:Y:S05]  /*16860*/  BSYNC B0 ;  /* 0x0000000000007941 */ /* 0x000fea0003800000 */
.L_x_13178:
        /* <DEDUP_REMOVED lines=13> */
.L_x_13181:
[----:B------:R-:W-:Y:S05]  /*16940*/  BSYNC B0 ;  /* 0x0000000000007941 */ /* 0x000fea0003800000 */
.L_x_13180:
        /* <DEDUP_REMOVED lines=8> */
.L_x_13183:
[----:B------:R-:W-:Y:S05]  /*169d0*/  BSYNC B0 ;  /* 0x0000000000007941 */ /* 0x000fea0003800000 */
.L_x_13182:
[----:B------:R-:W2:Y:S04]  /*169e0*/  LD.E R25, desc[UR44][R2.64] ;  /* 0x0000002c02197980 */ /* 0x000ea8000c101900 */
[----:B------:R-:W2:Y:S01]  /*169f0*/  LDL.64 R14, [R1+0x80] ;  /* 0x00008000010e7983 */ /* 0x000ea20000100a00 */
[----:B------:R-:W-:Y:S05]  /*16a00*/  WARPSYNC.ALL ;  /* 0x0000000000007948 */ /* 0x000fea0003800000 */
[----:B------:R3:W-:Y:S04]  /*16a10*/  STL [R1+0x60], RZ ;  /* 0x000060ff01007387 */ /* 0x0007e80000100800 */
[----:B------:R-:W4:Y:S01]  /*16a20*/  LD.E.64 R20, desc[UR44][R16.64+0x78] ;  /* 0x0000782c10147980 */ /* 0x000f22000c101b00 */
[----:B------:R-:W-:-:S05]  /*16a30*/  IMAD.MOV.U32 R5, RZ, RZ, 0x1 ;  /* 0x00000001ff057424 */ /* 0x000fca00078e00ff */
[----:B------:R3:W-:Y:S04]  /*16a40*/  STL [R1+0x60], R5 ;  /* 0x0000600501007387 */ /* 0x0007e80000100800 */
[----:B------:R-:W3:Y:S04]  /*16a50*/  LD.E.64 R8, desc[UR44][R16.64+0x78] ;  /* 0x0000782c10087980 */ /* 0x000ee8000c101b00 */
[----:B------:R0:W-:Y:S04]  /*16a60*/  STL [R1+0x60], R5 ;  /* 0x0000600501007387 */ /* 0x0001e80000100800 */
[----:B-1---5:R-:W3:Y:S01]  /*16a70*/  LD.E.64 R10, desc[UR44][R16.64+0x78] ;  /* 0x0000782c100a7980 */ /* 0x022ee2000c101b00 */
        /* <DEDUP_REMOVED lines=49> */
.L_x_13186:
[----:B------:R-:W-:Y:S05]  /*16d90*/  BSYNC B0 ;  /* 0x0000000000007941 */ /* 0x000fea0003800000 */
.L_x_13185:
        /* <DEDUP_REMOVED lines=13> */
.L_x_13188:
[----:B------:R-:W-:Y:S05]  /*16e70*/  BSYNC B0 ;  /* 0x0000000000007941 */ /* 0x000fea0003800000 */
.L_x_13187:
        /* <DEDUP_REMOVED lines=8> */
.L_x_13190:
[----:B------:R-:W-:Y:S05]  /*16f00*/  BSYNC B0 ;  /* 0x0000000000007941 */ /* 0x000fea0003800000 */
.L_x_13189:
        /* <DEDUP_REMOVED lines=18> */
[----:B------:R-:W-:Y:S01]  /*17030*/  VIADD R14, R14, 0x2 ;  /* 0x000000020e0e7836 */ /* 0x000fe20000000000 */
[----:B------:R-:W-:Y:S01]  /*17040*/  IADD3 R20, R6, 0x2, RZ ;  /* 0x0000000206147810 */ /* 0x000fe20007ffe0ff */
[----:B------:R-:W-:Y:S01]  /*17050*/  IMAD.MOV.U32 R21, RZ, RZ, R7 ;  /* 0x000000ffff157224 */ /* 0x000fe200078e0007 */
[----:B------:R-:W-:Y:S02]  /*17060*/  R2UR UR5, R15 ;  /* 0x000000000f0572ca */ /* 0x000fe400000e0000 */
[----:B------:R-:W-:Y:S02]  /*17070*/  R2UR UR6, R20 ;  /* 0x00000000140672ca */ /* 0x000fe400000e0000 */
[----:B------:R-:W-:Y:S02]  /*17080*/  R2UR UR7, R21 ;  /* 0x00000000150772ca */ /* 0x000fe400000e0000 */
[----:B------:R-:W-:-:S02]  /*17090*/  R2UR UR4, R14 ;  /* 0x000000000e0472ca */ /* 0x000fc400000e0000 */
[----:B------:R-:W3:Y:S01]  /*170a0*/  LDL.64 R14, [R1+0xf0] ;  /* 0x0000f000010e7983 */ /* 0x000ee20000100a00 */
        /* <DEDUP_REMOVED lines=60> */
[----:B------:R-:W-:Y:S02]  /*17470*/  IADD3 R10, R10, 0x406, RZ ;  /* 0x000004060a0a7810 */ /* 0x000fe40007ffe0ff */
        /* <DEDUP_REMOVED lines=53> */
[----:B------:R-:W-:Y:S01]  /*177d0*/  VIADD R20, R6, 0x900 ;  /* 0x0000090006147836 */ /* 0x000fe20000000000 */
[----:B------:R-:W-:Y:S02]  /*177e0*/  MOV R21, R7 ;  /* 0x0000000700157202 */ /* 0x000fe40000000f00 */
        /* <DEDUP_REMOVED lines=33> */
[----:B------:R-:W0:Y:S01]  /*17a00*/  S2R R72, SR_TID.X ;  /* 0x0000000000487919 */ /* 0x000e220000002100 */
[----:B------:R1:W-:Y:S04]  /*17a10*/  STL [R1+0x70], R5 ;  /* 0x0000700501007387 */ /* 0x0003e80000100800 */
[----:B------:R1:W-:Y:S01]  /*17a20*/  STL [R1+0x70], R5 ;  /* 0x0000700501007387 */ /* 0x0003e20000100800 */
[----:B------:R-:W-:-:S02]  /*17a30*/  WARPGROUP.DEPBAR.LE gsb0, 0x0 ;  /* 0x00008000000079c5 */ /* 0x000fc40000010000 */
        /* <DEDUP_REMOVED lines=27> */
.L_x_13193:
[----:B------:R-:W-:Y:S05]  /*17bf0*/  BSYNC B0 ;  /* 0x0000000000007941 */ /* 0x000fea0003800000 */
.L_x_13192:
[----:B------:R-:W2:Y:S04]  /*17c00*/  LD.E.64 R6, desc[UR44][R18.64+0x20] ;  /* 0x0000202c12067980 */ /* 0x000ea8000c101b00 */
[----:B------:R-:W3:Y:S01]  /*17c10*/  LD.E R9, desc[UR44][R18.64+0xc] ;  /* 0x00000c2c12097980 */ /* 0x000ee2000c101900 */
[----:B--2---:R-:W-:-:S05]  /*17c20*/  MOV R7, R6 ;  /* 0x0000000600077202 */ /* 0x004fca0000000f00 */
[----:B-----5:R-:W-:-:S05]  /*17c30*/  IMAD R8, R8, 0x8, R7 ;  /* 0x0000000808087824 */ /* 0x020fca00078e0207 */
[----:B---3--:R-:W-:-:S04]  /*17c40*/  PRMT R8, R9, 0x654, R8 ;  /* 0x0000065409087816 */ /* 0x008fc80000000008 */
[----:B------:R0:W-:Y:S01]  /*17c50*/  SYNCS.ARRIVE.TRANS64.RED.A1T0 RZ, [R8+URZ], RZ ;  /* 0x000000ff08ff79a7 */ /* 0x0001e2000810043f */
[----:B------:R-:W2:Y:S04]  /*17c60*/  LDL.64 R6, [R1+0x150] ;  /* 0x0001500001067983 */ /* 0x000ea80000100a00 */
[----:B--2---:R-:W2:Y:S04]  /*17c70*/  LD.E R12, desc[UR44][R6.64] ;  /* 0x0000002c060c7980 */ /* 0x004ea8000c101900 */
[----:B------:R-:W3:Y:S01]  /*17c80*/  LD.E.64 R6, desc[UR44][R16.64+0x210] ;  /* 0x0002102c10067980 */ /* 0x000ee2000c101b00 */
[----:B------:R-:W-:-:S04]  /*17c90*/  UIADD3 UR4, UP0, UR37, 0x210, URZ ;  /* 0x0000021025047890 */ /* 0x000fc8000ff1e03f */
[----:B------:R-:W-:Y:S02]  /*17ca0*/  ULOP3.LUT UR4, UR4, 0x4, URZ, 0xfc, !UPT ;  /* 0x0000000404047892 */ /* 0x000fe4000f8efc3f */
[----:B------:R-:W-:Y:S01]  /*17cb0*/  UIADD3.X UR5, URZ, UR36, URZ, UP0, !UPT ;  /* 0x000000243f057290 */ /* 0x000fe200087fe43f */
        /* <DEDUP_REMOVED lines=23> */
[----:B---3--:R-:W-:Y:S01]  /*17e30*/  FMNMX.FTZ R13, R11, R6, !PT ;  /* 0x000000060b0d7209 */ /* 0x008fe20007810000 */
[-C--:B------:R-:W-:Y:S01]  /*17e40*/  FMUL.FTZ R47, R49, R12.reuse ;  /* 0x0000000c312f7220 */ /* 0x080fe20000410000 */
[-C--:B0-----:R-:W-:Y:S01]  /*17e50*/  FMUL.FTZ R8, R26, R12.reuse ;  /* 0x0000000c1a087220 */ /* 0x081fe20000410000 */
        /* <DEDUP_REMOVED lines=68> */
[-C--:B------:R-:W-:Y:S01]  /*182a0*/  FMUL.FTZ R52, R59, R12.reuse ;  /* 0x0000000c3b347220 */ /* 0x080fe20000410000 */
[----:B------:R-:W-:-:S05]  /*182b0*/  FMUL.FTZ R59, R66, R12 ;  /* 0x0000000c423b7220 */ /* 0x000fca0000410000 */
        /* <DEDUP_REMOVED lines=12> */
[----:B------:R-:W-:-:S06]  /*18380*/  FMUL.FTZ R54, R62, R12 ;  /* 0x0000000c3e367220 */ /* 0x000fcc0000410000 */
        /* <DEDUP_REMOVED lines=8> */
[----:B0-----:R-:W-:Y:S01]  /*18410*/  FMNMX.FTZ R62, R38, R13, !PT ;  /* 0x0000000d263e7209 */ /* 0x001fe20007810000 */
[----:B------:R-:W-:Y:S06]  /*18420*/  ST.E desc[UR44][R16.64+0x210], R25 ;  /* 0x0002101910007985 */ /* 0x000fec000c10192c */
[----:B------:R-:W0:Y:S01]  /*18430*/  MUFU.TANH R42, R42 ;  /* 0x0000002a002a7308 */ /* 0x000e220000002400 */
[----:B-1----:R-:W-:-:S07]  /*18440*/  FMNMX.FTZ R13, R39, R62, !PT ;  /* 0x0000003e270d7209 */ /* 0x002fce0007810000 */
[----:B------:R-:W1:Y:S01]  /*18450*/  MUFU.TANH R41, R41 ;  /* 0x0000002900297308 */ /* 0x000e620000002400 */
[----:B---3--:R-:W-:Y:S02]  /*18460*/  FMNMX.FTZ R13, R40, R13, !PT ;  /* 0x0000000d280d7209 */ /* 0x008fe40007810000 */
[----:B--2---:R-:W-:-:S05]  /*18470*/  FMNMX.FTZ R68, R25, R68, !PT ;  /* 0x0000004419447209 */ /* 0x004fca0007810000 */
[----:B------:R-:W2:Y:S01]  /*18480*/  MUFU.TANH R43, R43 ;  /* 0x0000002b002b7308 */ /* 0x000ea20000002400 */
[----:B0-----:R-:W-:Y:S01]  /*18490*/  FMNMX.FTZ R62, R42, R13, !PT ;  /* 0x0000000d2a3e7209 */ /* 0x001fe20007810000 */
[----:B------:R-:W0:Y:S06]  /*184a0*/  SHFL.BFLY PT, R33, R68, 0x1, 0x1f ;  /* 0x0c201f0044217f89 */ /* 0x000e2c00000e0000 */
[----:B------:R-:W3:Y:S01]  /*184b0*/  MUFU.TANH R44, R44 ;  /* 0x0000002c002c7308 */ /* 0x000ee20000002400 */
[----:B-1----:R-:W-:-:S07]  /*184c0*/  FMNMX.FTZ R62, R41, R62, !PT ;  /* 0x0000003e293e7209 */ /* 0x002fce0007810000 */
[----:B------:R-:W1:Y:S01]  /*184d0*/  MUFU.TANH R45, R45 ;  /* 0x0000002d002d7308 */ /* 0x000e620000002400 */
[----:B--2---:R-:W-:Y:S01]  /*184e0*/  FMNMX.FTZ R13, R43, R62, !PT ;  /* 0x0000003e2b0d7209 */ /* 0x004fe20007810000 */
[----:B------:R-:W-:-:S06]  /*184f0*/  FMUL.FTZ R62, R70, R12 ;  /* 0x0000000c463e7220 */ /* 0x000fcc0000410000 */
[----:B------:R-:W2:Y:S01]  /*18500*/  MUFU.TANH R52, R52 ;  /* 0x0000003400347308 */ /* 0x000ea20000002400 */
[----:B---3--:R-:W-:Y:S02]  /*18510*/  FMNMX.FTZ R66, R44, R13, !PT ;  /* 0x0000000d2c427209 */ /* 0x008fe40007810000 */
[----:B0-----:R-:W-:-:S05]  /*18520*/  FMNMX.FTZ R33, R68, R33, !PT ;  /* 0x0000002144217209 */ /* 0x001fca0007810000 */
        /* <DEDUP_REMOVED lines=12> */
[----:B------:R-:W-:-:S03]  /*185f0*/  IMAD.U32 R12, RZ, RZ, UR4 ;  /* 0x00000004ff0c7e24 */ /* 0x000fc6000f8e00ff */
[----:B-1----:R-:W-:Y:S01]  /*18600*/  FMNMX.FTZ R66, R62, R13, !PT ;  /* 0x0000000d3e427209 */ /* 0x002fe20007810000 */
[----:B------:R-:W-:-:S03]  /*18610*/  IMAD.U32 R13, RZ, RZ, UR5 ;  /* 0x00000005ff0d7e24 */ /* 0x000fc6000f8e00ff */
[----:B--2---:R-:W-:-:S05]  /*18620*/  FMNMX.FTZ R31, R63, R66, !PT ;  /* 0x000000423f1f7209 */ /* 0x004fca0007810000 */
        /* <DEDUP_REMOVED lines=11> */
[----:B------:R-:W4:Y:S04]  /*186e0*/  LD.E R68, desc[UR44][R16.64+0x224] ;  /* 0x0002242c10447980 */ /* 0x000f28000c101900 */
[----:B------:R-:W4:Y:S01]  /*186f0*/  LD.E R66, desc[UR44][R16.64+0x240] ;  /* 0x0002402c10427980 */ /* 0x000f22000c101900 */
[----:B------:R-:W-:Y:S01]  /*18700*/  FADD.FTZ R74, R7, -R70 ;  /* 0x80000046074a7221 */ /* 0x000fe20000010000 */
[----:B------:R-:W-:-:S04]  /*18710*/  UIADD3 UR4, UP0, UR37, 0x240, URZ ;  /* 0x0000024025047890 */ /* 0x000fc8000ff1e03f */
[----:B------:R-:W-:Y:S02]  /*18720*/  ULOP3.LUT UR6, UR4, 0x4, URZ, 0xfc, !UPT ;  /* 0x0000000404067892 */ /* 0x000fe4000f8efc3f */
[----:B------:R-:W-:Y:S01]  /*18730*/  UIADD3.X UR5, URZ, UR36, URZ, UP0, !UPT ;  /* 0x000000243f057290 */ /* 0x000fe200087fe43f */
[----:B--2---:R-:W-:-:S04]  /*18740*/  FADD.FTZ R6, R6, -R69 ;  /* 0x8000004506067221 */ /* 0x004fc80000010000 */
[-C--:B---3--:R-:W-:Y:S01]  /*18750*/  FMUL.FTZ R6, R6, R65.reuse ;  /* 0x0000004106067220 */ /* 0x088fe20000410000 */
[----:B0-----:R-:W-:-:S03]  /*18760*/  FMUL.FTZ R12, R69, R65 ;  /* 0x00000041450c7220 */ /* 0x001fc60000410000 */
[----:B------:R0:W-:Y:S01]  /*18770*/  MUFU.EX2 R7, R6 ;  /* 0x0000000600077308 */ /* 0x0001e20000000800 */
[-CC-:B------:R-:W-:Y:S01]  /*18780*/  FFMA.FTZ R160, R11, R65.reuse, -R12.reuse ;  /* 0x000000410ba07223 */ /* 0x180fe2000001080c */
[-CC-:B------:R-:W-:Y:S01]  /*18790*/  FFMA.FTZ R176, R36, R65.reuse, -R12.reuse ;  /* 0x0000004124b07223 */ /* 0x180fe2000001080c */
[----:B------:R-:W-:Y:S01]  /*187a0*/  FMUL.FTZ R25, R65, R74 ;  /* 0x0000004a41197220 */ /* 0x000fe20000410000 */
[-C--:B0-----:R-:W-:Y:S01]  /*187b0*/  FMUL.FTZ R6, R70, R65.reuse ;  /* 0x0000004146067220 */ /* 0x081fe20000410000 */
[----:B------:R-:W-:-:S03]  /*187c0*/  FFMA.FTZ R37, R10, R65, -R12 ;  /* 0x000000410a257223 */ /* 0x000fc6000001080c */
[-CC-:B------:R-:W-:Y:S01]  /*187d0*/  FFMA.FTZ R36, R8, R65.reuse, -R6.reuse ;  /* 0x0000004108247223 */ /* 0x180fe20000010806 */
[-C--:B------:R-:W-:Y:S01]  /*187e0*/  FFMA.FTZ R161, R9, R65.reuse, -R6 ;  /* 0x0000004109a17223 */ /* 0x080fe20000010806 */
[----:B------:R-:W4:Y:S01]  /*187f0*/  MUFU.EX2 R160, R160 ;  /* 0x000000a000a07308 */ /* 0x000f220000000800 */
[-CC-:B------:R-:W-:Y:S01]  /*18800*/  FFMA.FTZ R168, R29, R65.reuse, -R12.reuse ;  /* 0x000000411da87223 */ /* 0x180fe2000001080c */
[-CC-:B------:R-:W-:Y:S01]  /*18810*/  FFMA.FTZ R35, R15, R65.reuse, -R12.reuse ;  /* 0x000000410f237223 */ /* 0x180fe2000001080c */
[-C--:B------:R-:W-:Y:S01]  /*18820*/  FFMA.FTZ R29, R34, R65.reuse, -R12 ;  /* 0x00000041221d7223 */ /* 0x080fe2000001080c */
[----:B------:R-:W-:-:S04]  /*18830*/  FFMA.FTZ R34, R14, R65, -R6 ;  /* 0x000000410e227223 */ /* 0x000fc80000010806 */
[----:B------:R-:W-:Y:S01]  /*18840*/  MUFU.EX2 R25, R25 ;  /* 0x0000001900197308 */ /* 0x000fe20000000800 */
[-C--:B------:R-:W-:Y:S01]  /*18850*/  FFMA.FTZ R162, R20, R65.reuse, -R12 ;  /* 0x0000004114a27223 */ /* 0x080fe2000001080c */
[----:B------:R-:W-:-:S06]  /*18860*/  FFMA.FTZ R163, R18, R65, -R6 ;  /* 0x0000004112a37223 */ /* 0x000fcc0000010806 */
[----:B------:R-:W0:Y:S01]  /*18870*/  MUFU.EX2 R36, R36 ;  /* 0x0000002400247308 */ /* 0x000e220000000800 */
[----:B------:R-:W-:-:S07]  /*18880*/  FFMA.FTZ R170, R32, R65, -R12 ;  /* 0x0000004120aa7223 */ /* 0x000fce000001080c */
[----:B------:R-:W1:Y:S01]  /*18890*/  MUFU.EX2 R37, R37 ;  /* 0x0000002500257308 */ /* 0x000e620000000800 */
[-C--:B------:R-:W-:Y:S01]  /*188a0*/  FFMA.FTZ R33, R21, R65.reuse, -R12 ;  /* 0x0000004115217223 */ /* 0x080fe2000001080c */
[----:B------:R-:W-:-:S06]  /*188b0*/  FFMA.FTZ R32, R19, R65, -R6 ;  /* 0x0000004113207223 */ /* 0x000fcc0000010806 */
[----:B------:R-:W2:Y:S01]  /*188c0*/  MUFU.EX2 R161, R161 ;  /* 0x000000a100a17308 */ /* 0x000ea20000000800 */
[----:B------:R-:W-:-:S07]  /*188d0*/  FFMA.FTZ R169, R24, R65, -R6 ;  /* 0x0000004118a97223 */ /* 0x000fce0000010806 */
[----:B------:R-:W3:Y:S08]  /*188e0*/  MUFU.EX2 R35, R35 ;  /* 0x0000002300237308 */ /* 0x000ef00000000800 */
[----:B------:R-:W3:Y:S01]  /*188f0*/  MUFU.EX2 R34, R34 ;  /* 0x0000002200227308 */ /* 0x000ee20000000800 */
[----:B----4-:R-:W-:Y:S01]  /*18900*/  FFMA.FTZ R8, R7, R67, R160 ;  /* 0x0000004307087223 */ /* 0x010fe200000100a0 */
[----:B------:R-:W-:Y:S01]  /*18910*/  FFMA.FTZ R31, R30, R65, -R12 ;  /* 0x000000411e1f7223 */ /* 0x000fe2000001080c */
[----:B0-----:R-:W-:-:S05]  /*18920*/  FFMA.FTZ R68, R25, R68, R36 ;  /* 0x0000004419447223 */ /* 0x001fca0000010024 */
        /* <DEDUP_REMOVED lines=21> */
[-C--:B------:R-:W-:Y:S01]  /*18a80*/  FFMA.FTZ R15, R72, R65.reuse, -R12 ;  /* 0x00000041480f7223 */ /* 0x080fe2000001080c */
[----:B------:R-:W-:-:S06]  /*18a90*/  FFMA.FTZ R179, R39, R65, -R6 ;  /* 0x0000004127b37223 */ /* 0x000fcc0000010806 */
[----:B------:R-:W2:Y:S01]  /*18aa0*/  MUFU.EX2 R171, R171 ;  /* 0x000000ab00ab7308 */ /* 0x000ea20000000800 */
[----:B---3--:R-:W-:Y:S01]  /*18ab0*/  FADD.FTZ R10, R168, R11 ;  /* 0x0000000ba80a7221 */ /* 0x008fe20000010000 */
[----:B------:R-:W-:-:S06]  /*18ac0*/  FADD.FTZ R9, R169, R8 ;  /* 0x00000008a9097221 */ /* 0x000fcc0000010000 */
[----:B------:R-:W3:Y:S01]  /*18ad0*/  MUFU.EX2 R29, R29 ;  /* 0x0000001d001d7308 */ /* 0x000ee20000000800 */
[-C--:B------:R-:W-:Y:S01]  /*18ae0*/  FFMA.FTZ R178, R73, R65.reuse, -R12 ;  /* 0x0000004149b27223 */ /* 0x080fe2000001080c */
[----:B------:R-:W-:-:S06]  /*18af0*/  FFMA.FTZ R14, R40, R65, -R6 ;  /* 0x00000041280e7223 */ /* 0x000fcc0000010806 */
[----:B------:R-:W3:Y:S01]  /*18b00*/  MUFU.EX2 R28, R28 ;  /* 0x0000001c001c7308 */ /* 0x000ee20000000800 */
[----:B0-----:R-:W-:Y:S01]  /*18b10*/  FADD.FTZ R11, R31, R10 ;  /* 0x0000000a1f0b7221 */ /* 0x001fe20000010000 */
[----:B----4-:R-:W-:-:S06]  /*18b20*/  FADD.FTZ R8, R30, R9 ;  /* 0x000000091e087221 */ /* 0x010fcc0000010000 */
[----:B------:R-:W0:Y:S01]  /*18b30*/  MUFU.EX2 R176, R176 ;  /* 0x000000b000b07308 */ /* 0x000e220000000800 */
[-C--:B------:R-:W-:Y:S01]  /*18b40*/  FFMA.FTZ R225, R46, R65.reuse, -R12 ;  /* 0x000000412ee17223 */ /* 0x080fe2000001080c */
[----:B------:R-:W-:-:S06]  /*18b50*/  FFMA.FTZ R223, R42, R65, -R6 ;  /* 0x000000412adf7223 */ /* 0x000fcc0000010806 */
        /* <DEDUP_REMOVED lines=82> */
[----:B--2---:R-:W-:Y:S01]  /*19080*/  FADD.FTZ R8, R18, R11 ;  /* 0x0000000b12087221 */ /* 0x004fe20000010000 */
[----:B------:R-:W-:Y:S01]  /*19090*/  FMUL.FTZ R27, R7, R66 ;  /* 0x00000042071b7220 */ /* 0x000fe20000410000 */
[----:B------:R-:W-:Y:S02]  /*190a0*/  IMAD.U32 R10, RZ, RZ, UR6 ;  /* 0x00000006ff0a7e24 */ /* 0x000fe4000f8e00ff */
[----:B---3--:R-:W-:Y:S01]  /*190b0*/  FADD.FTZ R9, R21, R6 ;  /* 0x0000000615097221 */ /* 0x008fe20000010000 */
[----:B------:R-:W-:Y:S01]  /*190c0*/  IMAD.U32 R11, RZ, RZ, UR5 ;  /* 0x00000005ff0b7e24 */ /* 0x000fe2000f8e00ff */
[----:B------:R-:W-:Y:S01]  /*190d0*/  ST.E desc[UR44][R16.64+0x240], R27 ;  /* 0x0002401b10007985 */ /* 0x000fe2000c10192c */
[----:B------:R-:W-:-:S03]  /*190e0*/  FADD.FTZ R13, R19, R8 ;  /* 0x00000008130d7221 */ /* 0x000fc60000010000 */
[----:B------:R-:W-:Y:S04]  /*190f0*/  ST.E desc[UR44][R16.64+0x220], R9 ;  /* 0x0002200910007985 */ /* 0x000fe8000c10192c */
[----:B------:R0:W-:Y:S04]  /*19100*/  ST.E desc[UR44][R16.64+0x224], R13 ;  /* 0x0002240d10007985 */ /* 0x0001e8000c10192c */
[----:B------:R-:W2:Y:S02]  /*19110*/  LD.E R6, desc[UR44][R10.64] ;  /* 0x0000002c0a067980 */ /* 0x000ea4000c101900 */
[----:B--2---:R-:W-:-:S05]  /*19120*/  FMUL.FTZ R39, R7, R6 ;  /* 0x0000000607277220 */ /* 0x004fca0000410000 */
[----:B------:R1:W-:Y:S04]  /*19130*/  ST.E desc[UR44][R10.64], R39 ;  /* 0x000000270a007985 */ /* 0x0003e8000c10192c */
[----:B------:R-:W0:Y:S04]  /*19140*/  LD.E R148, desc[UR44][R16.64+0x250] ;  /* 0x0002502c10947980 */ /* 0x000e28000c101900 */
[----:B------:R-:W2:Y:S04]  /*19150*/  LD.E R150, desc[UR44][R16.64+0x434] ;  /* 0x0004342c10967980 */ /* 0x000ea8000c101900 */
[----:B------:R-:W3:Y:S04]  /*19160*/  LD.E R146, desc[UR44][R16.64+0x254] ;  /* 0x0002542c10927980 */ /* 0x000ee8000c101900 */
[----:B------:R-:W1:Y:S04]  /*19170*/  LD.E R144, desc[UR44][R16.64+0x260] ;  /* 0x0002602c10907980 */ /* 0x000e68000c101900 */
        /* <DEDUP_REMOVED lines=62> */
[----:B---3--:R-:W-:-:S03]  /*19560*/  FMUL.FTZ R27, R7, R146 ;  /* 0x00000092071b7220 */ /* 0x008fc60000410000 */
[----:B------:R2:W-:Y:S01]  /*19570*/  ST.E desc[UR44][R16.64+0x434], R9 ;  /* 0x0004340910007985 */ /* 0x0005e2000c10192c */
[C---:B-1----:R-:W-:Y:S01]  /*19580*/  FMUL.FTZ R39, R7.reuse, R144 ;  /* 0x0000009007277220 */ /* 0x042fe20000410000 */
[C---:B----4-:R-:W-:Y:S01]  /*19590*/  FMUL.FTZ R41, R7.reuse, R142 ;  /* 0x0000008e07297220 */ /* 0x050fe20000410000 */
[C---:B------:R-:W-:Y:S01]  /*195a0*/  FMUL.FTZ R43, R7.reuse, R128 ;  /* 0x00000080072b7220 */ /* 0x040fe20000410000 */
[C---:B0-----:R-:W-:Y:S01]  /*195b0*/  FMUL.FTZ R13, R7.reuse, R134 ;  /* 0x00000086070d7220 */ /* 0x041fe20000410000 */
[C---:B--2---:R-:W-:Y:S01]  /*195c0*/  FMUL.FTZ R9, R7.reuse, R136 ;  /* 0x0000008807097220 */ /* 0x044fe20000410000 */
        /* <DEDUP_REMOVED lines=29> */
[C---:B-1----:R-:W-:Y:S01]  /*197a0*/  FMUL.FTZ R41, R7.reuse, R112 ;  /* 0x0000007007297220 */ /* 0x042fe20000410000 */
[C---:B--2---:R-:W-:Y:S01]  /*197b0*/  FMUL.FTZ R43, R7.reuse, R106 ;  /* 0x0000006a072b7220 */ /* 0x044fe20000410000 */
[C---:B---3--:R-:W-:Y:S01]  /*197c0*/  FMUL.FTZ R13, R7.reuse, R102 ;  /* 0x00000066070d7220 */ /* 0x048fe20000410000 */
[C---:B0-----:R-:W-:Y:S01]  /*197d0*/  FMUL.FTZ R9, R7.reuse, R104 ;  /* 0x0000006807097220 */ /* 0x041fe20000410000 */
        /* <DEDUP_REMOVED lines=54> */
[----:B------:R0:W-:Y:S01]  /*19b40*/  ST.E desc[UR44][R16.64+0x3a4], R27 ;  /* 0x0003a41b10007985 */ /* 0x0001e2000c10192c */
        /* <DEDUP_REMOVED lines=16> */
[----:B------:R-:W-:Y:S02]  /*19c50*/  IMAD.U32 R8, RZ, RZ, UR6 ;  /* 0x00000006ff087e24 */ /* 0x000fe4000f8e00ff */
[----:B---3--:R-:W-:Y:S01]  /*19c60*/  FMUL.FTZ R13, R7, R24 ;  /* 0x00000018070d7220 */ /* 0x008fe20000410000 */
[----:B0-----:R-:W-:Y:S01]  /*19c70*/  IMAD.U32 R9, RZ, RZ, UR5 ;  /* 0x00000005ff097e24 */ /* 0x001fe2000f8e00ff */
[----:B------:R0:W-:Y:S04]  /*19c80*/  ST.E desc[UR44][R16.64+0x3f0], R27 ;  /* 0x0003f01b10007985 */ /* 0x0001e8000c10192c */
        /* <DEDUP_REMOVED lines=8> */
[----:B------:R-:W0:Y:S01]  /*19d10*/  LD.E R12, desc[UR44][R8.64] ;  /* 0x0000002c080c7980 */ /* 0x000e22000c101900 */
[----:B------:R-:W-:Y:S01]  /*19d20*/  ULOP3.LUT UR4, UR4, 0xc, URZ, 0xfc, !UPT ;  /* 0x0000000c04047892 */ /* 0x000fe2000f8efc3f */
[----:B------:R-:W-:-:S05]  /*19d30*/  MOV R7, UR5 ;  /* 0x0000000500077c02 */ /* 0x000fca0008000f00 */
[----:B------:R-:W-:Y:S02]  /*19d40*/  IMAD.U32 R6, RZ, RZ, UR4 ;  /* 0x00000004ff067e24 */ /* 0x000fe4000f8e00ff */
[----:B0-----:R-:W-:-:S05]  /*19d50*/  FMUL.FTZ R27, R25, R12 ;  /* 0x0000000c191b7220 */ /* 0x001fca0000410000 */
[----:B------:R0:W-:Y:S04]  /*19d60*/  ST.E desc[UR44][R8.64], R27 ;  /* 0x0000001b08007985 */ /* 0x0001e8000c10192c */
[----:B------:R-:W1:Y:S02]  /*19d70*/  LD.E R12, desc[UR44][R6.64] ;  /* 0x0000002c060c7980 */ /* 0x000e64000c101900 */
[----:B-1----:R-:W-:-:S05]  /*19d80*/  FMUL.FTZ R13, R25, R12 ;  /* 0x0000000c190d7220 */ /* 0x002fca0000410000 */
[----:B------:R1:W-:Y:S04]  /*19d90*/  ST.E desc[UR44][R6.64], R13 ;  /* 0x0000000d06007985 */ /* 0x0003e8000c10192c */
        /* <DEDUP_REMOVED lines=60> */
[----:B-1----:R-:W2:Y:S04]  /*1a160*/  LD.E R13, desc[UR44][R16.64+0x42c] ;  /* 0x00042c2c100d7980 */ /* 0x002ea8000c101900 */
[----:B------:R-:W2:Y:S01]  /*1a170*/  LD.E R24, desc[UR44][R16.64+0x438] ;  /* 0x0004382c10187980 */ /* 0x000ea2000c101900 */
[C---:B---3--:R-:W-:Y:S01]  /*1a180*/  FMUL.FTZ R93, R25.reuse, R93 ;  /* 0x0000005d195d7220 */ /* 0x048fe20000410000 */
        /* <DEDUP_REMOVED lines=76> */
[C---:B------:R-:W-:Y:S01]  /*1a650*/  FMUL.FTZ R55, R25.reuse, R42 ;  /* 0x0000002a19377220 */ /* 0x040fe20000410000 */
[C---:B------:R-:W-:Y:S01]  /*1a660*/  FMUL.FTZ R61, R25.reuse, R44 ;  /* 0x0000002c193d7220 */ /* 0x040fe20000410000 */
[C---:B------:R-:W-:Y:S01]  /*1a670*/  FMUL.FTZ R41, R25.reuse, R41 ;  /* 0x0000002919297220 */ /* 0x040fe20000410000 */
[C---:B------:R-:W-:Y:S01]  /*1a680*/  FMUL.FTZ R27, R25.reuse, R27 ;  /* 0x0000001b191b7220 */ /* 0x040fe20000410000 */
[C---:B---3--:R-:W-:Y:S01]  /*1a690*/  FMUL.FTZ R47, R25.reuse, R40 ;  /* 0x00000028192f7220 */ /* 0x048fe20000410000 */
[C---:B------:R-:W-:Y:S01]  /*1a6a0*/  FMUL.FTZ R39, R25.reuse, R39 ;  /* 0x0000002719277220 */ /* 0x040fe20000410000 */
[C---:B-1----:R-:W-:Y:S01]  /*1a6b0*/  FMUL.FTZ R49, R25.reuse, R38 ;  /* 0x0000002619317220 */ /* 0x042fe20000410000 */
[----:B0-----:R-:W-:Y:S01]  /*1a6c0*/  FMUL.FTZ R43, R25, R26 ;  /* 0x0000001a192b7220 */ /* 0x001fe20000410000 */
        /* <DEDUP_REMOVED lines=49> */
[----:B------:R-:W3:Y:S04]  /*1a9e0*/  LD.E R43, desc[UR44][R6.64] ;  /* 0x0000002c062b7980 */ /* 0x000ee8000c101900 */
[----:B---3--:R3:W-:Y:S04]  /*1a9f0*/  ST.E desc[UR44][R6.64], R43 ;  /* 0x0000002b06007985 */ /* 0x0087e8000c10192c */
[----:B------:R-:W4:Y:S04]  /*1aa00*/  LD.E R25, desc[UR44][R16.64+0x250] ;  /* 0x0002502c10197980 */ /* 0x000f28000c101900 */
        /* <DEDUP_REMOVED lines=76> */
[----:B------:R-:W-:Y:S04]  /*1aed0*/  ST.E desc[UR44][R16.64+0x258], R47 ;  /* 0x0002582f10007985 */ /* 0x000fe8000c10192c */
[----:B------:R1:W-:Y:S04]  /*1aee0*/  ST.E desc[UR44][R16.64+0x25c], R27 ;  /* 0x00025c1b10007985 */ /* 0x0003e8000c10192c */
[----:B------:R-:W-:Y:S04]  /*1aef0*/  ST.E desc[UR44][R16.64+0x260], R49 ;  /* 0x0002603110007985 */ /* 0x000fe8000c10192c */
[----:B------:R-:W-:Y:S04]  /*1af00*/  ST.E desc[UR44][R16.64+0x264], R51 ;  /* 0x0002643310007985 */ /* 0x000fe8000c10192c */
[----:B------:R1:W-:Y:S04]  /*1af10*/  ST.E desc[UR44][R16.64+0x268], R39 ;  /* 0x0002682710007985 */ /* 0x0003e8000c10192c */
[----:B------:R-:W-:Y:S04]  /*1af20*/  ST.E desc[UR44][R16.64+0x26c], R53 ;  /* 0x00026c3510007985 */ /* 0x000fe8000c10192c */
[----:B--2---:R2:W-:Y:S04]  /*1af30*/  ST.E desc[UR44][R16.64+0x270], R41 ;  /* 0x0002702910007985 */ /* 0x0045e8000c10192c */
[----:B------:R-:W-:Y:S04]  /*1af40*/  ST.E desc[UR44][R16.64+0x274], R55 ;  /* 0x0002743710007985 */ /* 0x000fe8000c10192c */
[----:B---3--:R3:W-:Y:S04]  /*1af50*/  ST.E desc[UR44][R16.64+0x278], R43 ;  /* 0x0002782b10007985 */ /* 0x0087e8000c10192c */
[----:B------:R3:W-:Y:S04]  /*1af60*/  ST.E desc[UR44][R16.64+0x27c], R57 ;  /* 0x00027c3910007985 */ /* 0x0007e8000c10192c */
[----:B------:R3:W-:Y:S04]  /*1af70*/  ST.E desc[UR44][R16.64+0x280], R59 ;  /* 0x0002803b10007985 */ /* 0x0007e8000c10192c */
[----:B------:R3:W-:Y:S04]  /*1af80*/  ST.E desc[UR44][R16.64+0x284], R61 ;  /* 0x0002843d10007985 */ /* 0x0007e8000c10192c */
[----:B------:R3:W-:Y:S04]  /*1af90*/  ST.E desc[UR44][R16.64+0x288], R63 ;  /* 0x0002883f10007985 */ /* 0x0007e8000c10192c */
[----:B------:R3:W-:Y:S04]  /*1afa0*/  ST.E desc[UR44][R16.64+0x28c], R65 ;  /* 0x00028c4110007985 */ /* 0x0007e8000c10192c */
[----:B0-----:R-:W4:Y:S04]  /*1afb0*/  LD.E R25, desc[UR44][R16.64+0x290] ;  /* 0x0002902c10197980 */ /* 0x001f28000c101900 */
[----:B-1----:R-:W4:Y:S04]  /*1afc0*/  LD.E R27, desc[UR44][R16.64+0x298] ;  /* 0x0002982c101b7980 */ /* 0x002f28000c101900 */
        /* <DEDUP_REMOVED lines=76> */
[----:B--2---:R2:W-:Y:S04]  /*1b490*/  ST.E desc[UR44][R16.64+0x2a8], R41 ;  /* 0x0002a82910007985 */ /* 0x0045e8000c10192c */
[----:B---3--:R3:W-:Y:S04]  /*1b4a0*/  ST.E desc[UR44][R16.64+0x2b0], R43 ;  /* 0x0002b02b10007985 */ /* 0x0087e8000c10192c */
        /* <DEDUP_REMOVED lines=77> */
[----:B0-----:R-:W3:Y:S01]  /*1b980*/  LDL R25, [R1+0x68] ;  /* 0x0000680001197983 */ /* 0x001ee20000100800 */
[----:B------:R-:W-:-:S02]  /*1b990*/  IMAD R12, R24, 0xc00, R12 ;  /* 0x00000c00180c7824 */ /* 0x000fc400078e020c */
[----:B-1----:R-:W-:Y:S01]  /*1b9a0*/  IMAD.MOV.U32 R27, RZ, RZ, R13 ;  /* 0x000000ffff1b7224 */ /* 0x002fe200078e000d */
[----:B------:R-:W-:Y:S01]  /*1b9b0*/  F2FP.F16.F32.PACK_AB R160, R37, R160 ;  /* 0x000000a025a0723e */ /* 0x000fe200000000ff */
[C---:B------:R-:W-:Y:S01]  /*1b9c0*/  VIADD R24, R12.reuse, 0x80 ;  /* 0x000000800c187836 */ /* 0x040fe20000000000 */
[----:B------:R-:W-:Y:S01]  /*1b9d0*/  F2FP.F16.F32.PACK_AB R161, R161, R36 ;  /* 0x00000024a1a1723e */ /* 0x000fe200000000ff */
[----:B------:R-:W-:Y:S01]  /*1b9e0*/  VIADD R26, R12, 0x100 ;  /* 0x000001000c1a7836 */ /* 0x000fe20000000000 */
[----:B------:R-:W-:Y:S01]  /*1b9f0*/  R2UR UR15, R27 ;  /* 0x000000001b0f72ca */ /* 0x000fe200000e0000 */
[----:B------:R-:W3:Y:S01]  /*1ba00*/  LD.E R36, desc[UR44][R16.64+0x270] ;  /* 0x0002702c10247980 */ /* 0x000ee2000c101900 */
[----:B------:R-:W-:Y:S02]  /*1ba10*/  R2UR UR10, R24 ;  /* 0x00000000180a72ca */ /* 0x000fe400000e0000 */
[----:B------:R-:W-:Y:S01]  /*1ba20*/  R2UR UR14, R26 ;  /* 0x000000001a0e72ca */ /* 0x000fe200000e0000 */
[----:B------:R-:W3:Y:S01]  /*1ba30*/  LD.E R24, desc[UR44][R16.64+0x240] ;  /* 0x0002402c10187980 */ /* 0x000ee2000c101900 */
[----:B------:R-:W-:-:S02]  /*1ba40*/  F2FP.F16.F32.PACK_AB R162, R162, R35 ;  /* 0x00000023a2a2723e */ /* 0x000fc400000000ff */
[----:B------:R-:W-:Y:S01]  /*1ba50*/  F2FP.F16.F32.PACK_AB R163, R163, R34 ;  /* 0x00000022a3a3723e */ /* 0x000fe200000000ff */
[----:B------:R-:W3:Y:S01]  /*1ba60*/  LD.E R35, desc[UR44][R16.64+0x26c] ;  /* 0x00026c2c10237980 */ /* 0x000ee2000c101900 */
[----:B------:R-:W-:Y:S02]  /*1ba70*/  F2FP.F16.F32.PACK_AB R168, R168, R33 ;  /* 0x00000021a8a8723e */ /* 0x000fe400000000ff */
[----:B------:R-:W-:Y:S01]  /*1ba80*/  F2FP.F16.F32.PACK_AB R169, R169, R32 ;  /* 0x00000020a9a9723e */ /* 0x000fe200000000ff */
[----:B------:R-:W3:Y:S01]  /*1ba90*/  LD.E R33, desc[UR44][R16.64+0x264] ;  /* 0x0002642c10217980 */ /* 0x000ee2000c101900 */
[----:B------:R-:W-:Y:S02]  /*1baa0*/  F2FP.F16.F32.PACK_AB R170, R170, R31 ;  /* 0x0000001faaaa723e */ /* 0x000fe400000000ff */
[----:B------:R-:W-:Y:S01]  /*1bab0*/  F2FP.F16.F32.PACK_AB R171, R171, R30 ;  /* 0x0000001eabab723e */ /* 0x000fe200000000ff */
[----:B------:R-:W3:Y:S01]  /*1bac0*/  LD.E R31, desc[UR44][R16.64+0x25c] ;  /* 0x00025c2c101f7980 */ /* 0x000ee2000c101900 */
[----:B------:R-:W-:-:S02]  /*1bad0*/  F2FP.F16.F32.PACK_AB R176, R176, R29 ;  /* 0x0000001db0b0723e */ /* 0x000fc400000000ff */
[----:B------:R-:W-:Y:S01]  /*1bae0*/  F2FP.F16.F32.PACK_AB R177, R177, R28 ;  /* 0x0000001cb1b1723e */ /* 0x000fe200000000ff */
        /* <DEDUP_REMOVED lines=9> */
[----:B--2---:R-:W4:Y:S04]  /*1bb80*/  LD.E R41, desc[UR44][R16.64+0x284] ;  /* 0x0002842c10297980 */ /* 0x004f28000c101900 */
[----:B------:R-:W4:Y:S04]  /*1bb90*/  LD.E R42, desc[UR44][R16.64+0x288] ;  /* 0x0002882c102a7980 */ /* 0x000f28000c101900 */
[----:B---3--:R-:W4:Y:S04]  /*1bba0*/  LD.E R43, desc[UR44][R16.64+0x28c] ;  /* 0x00028c2c102b7980 */ /* 0x008f28000c101900 */
        /* <DEDUP_REMOVED lines=56> */
[----:B------:R-:W-:Y:S01]  /*1bf30*/  ISETP.NE.U32.AND P0, PT, R25, RZ, PT ;  /* 0x000000ff1900720c */ /* 0x000fe20003f05070 */
[----:B------:R-:W-:-:S02]  /*1bf40*/  IMAD.MOV.U32 R25, RZ, RZ, R13 ;  /* 0x000000ffff197224 */ /* 0x000fc400078e000d */
[----:B------:R-:W4:Y:S03]  /*1bf50*/  LD.E R100, desc[UR44][R16.64+0x370] ;  /* 0x0003702c10647980 */ /* 0x000f26000c101900 */
        /* <DEDUP_REMOVED lines=57> */
[----:B------:R-:W-:Y:S01]  /*1c2f0*/  VOTEU.ANY UP0, P0 ;  /* 0x00000000003f7886 */ /* 0x000fe20000000100 */
[----:B----4-:R-:W-:-:S11]  /*1c300*/  WARPGROUP.ARRIVE ;  /* 0x00000000000079c5 */ /* 0x010fd60000000000 */
[----:B------:R-:W-:Y:S01]  /*1c310*/  HGMMA.64x256x16.F32 R24, R160, gdesc[UR4].tnspB, R24, UP0, gsb0 ;  /* 0x43e00004a0187df0 */ /* 0x000fe2000b800818 */
[----:B------:R-:W-:Y:S02]  /*1c320*/  F2FP.F16.F32.PACK_AB R178, R178, R15 ;  /* 0x0000000fb2b2723e */ /* 0x000fe400000000ff */
[----:B------:R-:W-:Y:S01]  /*1c330*/  F2FP.F16.F32.PACK_AB R179, R14, R179 ;  /* 0x000000b30eb3723e */ /* 0x000fe200000000ff */
        /* <DEDUP_REMOVED lines=816> */
[----:B--2---:R-:W-:Y:S04]  /*1f640*/  ST.E desc[UR44][R10.64], R15 ;  /* 0x0000000f0a007985 */ /* 0x004fe8000c10192c */
[----:B------:R-:W2:Y:S04]  /*1f650*/  LD.E R19, desc[UR44][R8.64] ;  /* 0x0000002c08137980 */ /* 0x000ea8000c101900 */
[----:B--2---:R1:W-:Y:S04]  /*1f660*/  ST.E desc[UR44][R8.64], R19 ;  /* 0x0000001308007985 */ /* 0x0043e8000c10192c */
[----:B------:R-:W2:Y:S04]  /*1f670*/  LD.E R21, desc[UR44][R6.64] ;  /* 0x0000002c06157980 */ /* 0x000ea8000c101900 */
[----:B--2---:R2:W-:Y:S04]  /*1f680*/  ST.E desc[UR44][R6.64], R21 ;  /* 0x0000001506007985 */ /* 0x0045e8000c10192c */
[----:B0-----:R-:W3:Y:S04]  /*1f690*/  LD.E R5, desc[UR44][R16.64+0x250] ;  /* 0x0002502c10057980 */ /* 0x001ee8000c101900 */
[----:B-1----:R-:W4:Y:S04]  /*1f6a0*/  LD.E R8, desc[UR44][R16.64+0x25c] ;  /* 0x00025c2c10087980 */ /* 0x002f28000c101900 */
[----:B--2---:R-:W2:Y:S04]  /*1f6b0*/  LD.E R6, desc[UR44][R16.64+0x254] ;  /* 0x0002542c10067980 */ /* 0x004ea8000c101900 */
        /* <DEDUP_REMOVED lines=121> */
[----:B---3--:R-:W-:Y:S04]  /*1fe50*/  ST.E desc[UR44][R16.64+0x250], R5 ;  /* 0x0002500510007985 */ /* 0x008fe8000c10192c */
[----:B--2---:R-:W-:Y:S04]  /*1fe60*/  ST.E desc[UR44][R16.64+0x254], R6 ;  /* 0x0002540610007985 */ /* 0x004fe8000c10192c */
        /* <DEDUP_REMOVED lines=130> */
.L_x_13195:
[----:B------:R-:W-:Y:S05]  /*20690*/  BSYNC B0 ;  /* 0x0000000000007941 */ /* 0x000fea0003800000 */
.L_x_13194:
        /* <DEDUP_REMOVED lines=9> */
.L_x_13177:
[----:B------:R-:W-:-:S13]  /*20730*/  ISETP.GE.AND P0, PT, R0, R202, PT ;  /* 0x000000ca0000720c */ /* 0x000fda0003f06270 */
[----:B------:R-:W-:Y:S05]  /*20740*/  @!P0 BRA `(.L_x_13197) ;  /* 0x000000b000d08947 */ /* 0x000fea0003800000 */
[----:B------:R0:W5:Y:S02]  /*20750*/  LDL.64 R2, [R1+0x158] ;  /* 0x0001580001027983 */ /* 0x0001640000100a00 */
.L_x_13226:
        /* <DEDUP_REMOVED lines=21> */
.L_x_13199:
[----:B------:R-:W-:Y:S05]  /*208b0*/  BSYNC B0 ;  /* 0x0000000000007941 */ /* 0x000fea0003800000 */
.L_x_13198:
        /* <DEDUP_REMOVED lines=13> */
.L_x_13201:
[----:B------:R-:W-:Y:S05]  /*20990*/  BSYNC B0 ;  /* 0x0000000000007941 */ /* 0x000fea0003800000 */
.L_x_13200:
[----:B------:R-:W-:Y:S04]  /*209a0*/  BSSY B0, `(.L_x_13202) ;  /* 0x0000008000007945 */ /* 0x000fe80003800000 */
[----:B------:R-:W-:Y:S05]  /*209b0*/  @P0 BRA `(.L_x_13203) ;  /* 0x0000000000180947 */ /* 0x000fea0003800000 */
[----:B------:R-:W2:Y:S01]  /*209c0*/  LD.E.64 R4, desc[UR44][R18.64+0x18] ;  /* 0x0000182c12047980 */ /* 0x000ea2000c101b00 */
[----:B-----5:R-:W-:Y:S02]  /*209d0*/  SHF.L.U32 R9, R9, 0x1f, RZ ;  /* 0x0000001f09097819 */ /* 0x020fe400000006ff */
[----:B--2---:R-:W-:-:S04]  /*209e0*/  MOV R5, R4 ;  /* 0x0000000400057202 */ /* 0x004fc80000000f00 */
[----:B------:R-:W-:-:S04]  /*209f0*/  LEA R8, R8, R5, 0x3 ;  /* 0x0000000508087211 */ /* 0x000fc800078e18ff */
[----:B------:R-:W1:Y:S02]  /*20a00*/  SYNCS.PHASECHK.TRANS64.TRYWAIT P0, [R8+URZ], R9 ;  /* 0x00000009080075a7 */ /* 0x000e64000800017f */
[----:B-1----:R-:W-:Y:S05]  /*20a10*/  @!P0 BRA `(.L_x_13204) ;  /* 0x000001b4002c8947 */ /* 0x002fea0003800000 */
.L_x_13203:
[----:B------:R-:W-:Y:S05]  /*20a20*/  BSYNC B0 ;  /* 0x0000000000007941 */ /* 0x000fea0003800000 */
.L_x_13202:
[----:B------:R-:W2:Y:S04]  /*20a30*/  LD.E R5, desc[UR44][R2.64] ;  /* 0x0000002c02057980 */ /* 0x000ea8000c101900 */
[----:B------:R-:W2:Y:S01]  /*20a40*/  LDL.64 R14, [R1+0x80] ;  /* 0x00008000010e7983 */ /* 0x000ea20000100a00 */
[----:B------:R-:W-:Y:S05]  /*20a50*/  WARPSYNC.ALL ;  /* 0x0000000000007948 */ /* 0x000fea0003800000 */
[----:B------:R3:W-:Y:S04]  /*20a60*/  STL [R1+0x60], RZ ;  /* 0x000060ff01007387 */ /* 0x0007e80000100800 */
[----:B------:R-:W4:Y:S01]  /*20a70*/  LD.E.64 R20, desc[UR44][R16.64+0x78] ;  /* 0x0000782c10147980 */ /* 0x000f22000c101b00 */
[----:B------:R-:W-:-:S05]  /*20a80*/  IMAD.MOV.U32 R4, RZ, RZ, 0x1 ;  /* 0x00000001ff047424 */ /* 0x000fca00078e00ff */
[----:B------:R3:W-:Y:S04]  /*20a90*/  STL [R1+0x60], R4 ;  /* 0x0000600401007387 */ /* 0x0007e80000100800 */
[----:B-1---5:R-:W3:Y:S04]  /*20aa0*/  LD.E.64 R8, desc[UR44][R16.64+0x78] ;  /* 0x0000782c10087980 */ /* 0x022ee8000c101b00 */
        /* <DEDUP_REMOVED lines=51> */
.L_x_13206:
[----:B------:R-:W-:Y:S05]  /*20de0*/  BSYNC B0 ;  /* 0x0000000000007941 */ /* 0x000fea0003800000 */
.L_x_13205:
        /* <DEDUP_REMOVED lines=13> */
.L_x_13208:
[----:B------:R-:W-:Y:S05]  /*20ec0*/  BSYNC B0 ;  /* 0x0000000000007941 */ /* 0x000fea0003800000 */
.L_x_13207:
        /* <DEDUP_REMOVED lines=8> */
.L_x_13210:
[----:B------:R-:W-:Y:S05]  /*20f50*/  BSYNC B0 ;  /* 0x0000000000007941 */ /* 0x000fea0003800000 */
.L_x_13209:
        /* <DEDUP_REMOVED lines=177> */
[----:B------:R2:W-:Y:S01]  /*21a70*/  STL [R1+0x70], R4 ;  /* 0x0000700401007387 */ /* 0x0005e20000100800 */
[----:B------:R-:W-:-:S02]  /*21a80*/  WARPGROUP.DEPBAR.LE gsb0, 0x0 ;  /* 0x00008000000079c5 */ /* 0x000fc40000010000 */
[----:B------:R-:W-:-:S06]  /*21a90*/  WARPGROUP.ARRIVE ;  /* 0x00000000000079c5 */ /* 0x000fcc0000000000 */
[----:B------:R-:W-:Y:S01]  /*21aa0*/  HGMMA.64x96x16.F32 R24, gdesc[UR4], R24, gsb0 ;  /* 0x01600000041879f0 */ /* 0x000fe20008000818 */
[----:B------:R2:W-:Y:S01]  /*21ab0*/  STL [R1+0x70], R4 ;  /* 0x0000700401007387 */ /* 0x0005e20000100800 */
[----:B-1----:R-:W-:-:S03]  /*21ac0*/  SHF.R.U32.HI R103, RZ, 0x7, R72 ;  /* 0x00000007ff677819 */ /* 0x002fc60000011648 */
        /* <DEDUP_REMOVED lines=16> */
[----:B------:R-:W3:Y:S04]  /*21bd0*/  LD.E R6, desc[UR44][R18.64] ;  /* 0x0000002c12067980 */ /* 0x000ee8000c101900 */
[----:B------:R2:W5:Y:S01]  /*21be0*/  LD.E R5, desc[UR44][R2.64] ;  /* 0x0000002c02057980 */ /* 0x000562000c101900 */
[----:B------:R-:W-:Y:S01]  /*21bf0*/  BSSY B0, `(.L_x_13212) ;  /* 0x0000005000007945 */ /* 0x000fe20003800000 */
[----:B---3--:R-:W-:-:S04]  /*21c00*/  LOP3.LUT R6, R6, 0x1, RZ, 0xfc, !PT ;  /* 0x0000000106067812 */ /* 0x008fc800078efcff */
[----:B------:R-:W-:-:S13]  /*21c10*/  ISETP.NE.AND P0, PT, R6, 0x3, PT ;  /* 0x000000030600780c */ /* 0x000fda0003f05270 */
[----:B--2---:R-:W-:Y:S05]  /*21c20*/  @!P0 BRA `(.L_x_13213) ;  /* 0x0000000000048947 */ /* 0x004fea0003800000 */
[----:B------:R-:W-:Y:S01]  /*21c30*/  BPT.TRAP 0x1 ;  /* 0x000000040000795c */ /* 0x000fe20000300000 */
.L_x_13213:
[----:B------:R-:W-:Y:S05]  /*21c40*/  BSYNC B0 ;  /* 0x0000000000007941 */ /* 0x000fea0003800000 */
.L_x_13212:
        /* <DEDUP_REMOVED lines=19> */
[-C--:B------:R-:W-:Y:S01]  /*21d80*/  FMUL.FTZ R77, R33, R20.reuse ;  /* 0x00000014214d7220 */ /* 0x080fe20000410000 */
[----:B------:R-:W-:-:S02]  /*21d90*/  FMUL.FTZ R33, R47, R20 ;  /* 0x000000142f217220 */ /* 0x000fc40000410000 */
[----:B------:R-:W-:Y:S01]  /*21da0*/  LEA.HI R47, R39, R74, RZ, 0x7 ;  /* 0x0000004a272f7211 */ /* 0x000fe200078f38ff */
[-C--:B------:R-:W-:Y:S01]  /*21db0*/  FMUL.FTZ R79, R37, R20.reuse ;  /* 0x00000014254f7220 */ /* 0x080fe20000410000 */
[-C--:B------:R-:W-:Y:S01]  /*21dc0*/  FMUL.FTZ R37, R55, R20.reuse ;  /* 0x0000001437257220 */ /* 0x080fe20000410000 */
[-C--:B-1----:R-:W-:Y:S01]  /*21dd0*/  FMUL.FTZ R5, R24, R20.reuse ;  /* 0x0000001418057220 */ /* 0x082fe20000410000 */
[----:B------:R-:W-:Y:S01]  /*21de0*/  LOP3.LUT R55, R47, 0xffffff80, RZ, 0xc0, !PT ;  /* 0xffffff802f377812 */ /* 0x000fe200078ec0ff */
        /* <DEDUP_REMOVED lines=29> */
[--C-:B------:R-:W-:Y:S01]  /*21fc0*/  SHF.R.S32.HI R58, RZ, 0x2, R59.reuse ;  /* 0x00000002ff3a7819 */ /* 0x100fe2000001143b */
[----:B------:R-:W-:Y:S01]  /*21fd0*/  FMUL.FTZ R54, R61, R20 ;  /* 0x000000143d367220 */ /* 0x000fe20000410000 */
[----:B------:R-:W-:-:S02]  /*21fe0*/  SHF.R.S32.HI R55, RZ, 0x1f, R59 ;  /* 0x0000001fff377819 */ /* 0x000fc4000001143b */
[----:B------:R-:W-:Y:S02]  /*21ff0*/  LOP3.LUT R61, R48, 0xfffffffc, RZ, 0xc0, !PT ;  /* 0xfffffffc303d7812 */ /* 0x000fe400078ec0ff */
[----:B------:R-:W-:Y:S02]  /*22000*/  LEA.HI R55, R55, R58, RZ, 0x3 ;  /* 0x0000003a37377211 */ /* 0x000fe400078f18ff */
[----:B------:R-:W-:Y:S01]  /*22010*/  SHF.R.S32.HI R48, RZ, 0x7, R47 ;  /* 0x00000007ff307819 */ /* 0x000fe2000001142f */
[----:B------:R-:W-:Y:S01]  /*22020*/  IMAD.IADD R74, R74, 0x1, -R61 ;  /* 0x000000014a4a7824 */ /* 0x000fe200078e0a3d */
[----:B------:R-:W-:Y:S02]  /*22030*/  LOP3.LUT R61, R55, 0xfffffff8, RZ, 0xc0, !PT ;  /* 0xfffffff8373d7812 */ /* 0x000fe400078ec0ff */
[----:B------:R-:W-:Y:S02]  /*22040*/  LEA.HI R57, R57, R56, RZ, 0x5 ;  /* 0x0000003839397211 */ /* 0x000fe400078f28ff */
[----:B------:R-:W-:Y:S01]  /*22050*/  LEA.HI R47, R47, R48, RZ, 0x1 ;  /* 0x000000302f2f7211 */ /* 0x000fe200078f08ff */
[----:B------:R-:W-:-:S02]  /*22060*/  IMAD.IADD R61, R58, 0x1, -R61 ;  /* 0x000000013a3d7824 */ /* 0x000fc400078e0a3d */
[-C--:B------:R-:W-:Y:S01]  /*22070*/  FMUL.FTZ R78, R36, R20.reuse ;  /* 0x00000014244e7220 */ /* 0x080fe20000410000 */
[----:B------:R-:W-:Y:S01]  /*22080*/  SHF.R.S32.HI R58, RZ, 0x5, R57 ;  /* 0x00000005ff3a7819 */ /* 0x000fe20000011439 */
[-C--:B------:R-:W-:Y:S01]  /*22090*/  FMUL.FTZ R36, R50, R20.reuse ;  /* 0x0000001432247220 */ /* 0x080fe20000410000 */
[-C--:B------:R-:W-:Y:S01]  /*220a0*/  FMUL.FTZ R50, R53, R20.reuse ;  /* 0x0000001435327220 */ /* 0x080fe20000410000 */
[----:B------:R-:W-:Y:S01]  /*220b0*/  LOP3.LUT R47, R47, 0x3fffffe, RZ, 0xc0, !PT ;  /* 0x03fffffe2f2f7812 */ /* 0x000fe200078ec0ff */
[----:B------:R-:W-:Y:S01]  /*220c0*/  FMUL.FTZ R53, R60, R20 ;  /* 0x000000143c357220 */ /* 0x000fe20000410000 */
        /* <DEDUP_REMOVED lines=11> */
[----:B------:R-:W-:Y:S02]  /*22180*/  @P0 SHF.R.U32.HI R6, RZ, R72, R61 ;  /* 0x00000048ff060219 */ /* 0x000fe4000001163d */
[----:B------:R-:W-:Y:S01]  /*22190*/  LOP3.LUT R59, R59, 0x7ffffffc, RZ, 0xc0, !PT ;  /* 0x7ffffffc3b3b7812 */ /* 0x000fe200078ec0ff */
[----:B------:R-:W-:Y:S02]  /*221a0*/  IMAD.MOV.U32 R61, RZ, RZ, -0x60 ;  /* 0xffffffa0ff3d7424 */ /* 0x000fe400078e00ff */
[----:B------:R-:W1:Y:S01]  /*221b0*/  SHFL.IDX PT, R64, R6, RZ, 0x1c1f ;  /* 0x001c1fff06407589 */ /* 0x000e6200000e0000 */
[-C--:B------:R-:W-:Y:S01]  /*221c0*/  FMUL.FTZ R80, R40, R20.reuse ;  /* 0x0000001428507220 */ /* 0x080fe20000410000 */
[----:B------:R-:W-:Y:S01]  /*221d0*/  IADD3 R59, R56, -R59, RZ ;  /* 0x8000003b383b7210 */ /* 0x000fe20007ffe0ff */
        /* <DEDUP_REMOVED lines=9> */
[----:B------:R-:W-:Y:S01]  /*22270*/  FMUL.FTZ R20, R71, R20 ;  /* 0x0000001447147220 */ /* 0x000fe20000410000 */
[----:B------:R-:W2:Y:S01]  /*22280*/  MUFU.TANH R5, R5 ;  /* 0x0000000500057308 */ /* 0x000ea20000002400 */
[----:B------:R-:W-:Y:S01]  /*22290*/  IMAD R59, R59, -0x2, R60 ;  /* 0xfffffffe3b3b7824 */ /* 0x000fe200078e023c */
[----:B------:R-:W-:-:S06]  /*222a0*/  LOP3.LUT R61, RZ, R10, RZ, 0x33, !PT ;  /* 0x0000000aff3d7212 */ /* 0x000fcc00078e33ff */
[----:B------:R-:W3:Y:S01]  /*222b0*/  MUFU.TANH R21, R21 ;  /* 0x0000001500157308 */ /* 0x000ee20000002400 */
[----:B------:R-:W-:-:S07]  /*222c0*/  IADD3 R60, -R8, R59, R9 ;  /* 0x0000003b083c7210 */ /* 0x000fce0007ffe109 */
        /* <DEDUP_REMOVED lines=47> */
[----:B------:R-:W-:Y:S02]  /*225c0*/  IMAD.IADD R61, R60, 0x1, R61 ;  /* 0x000000013c3d7824 */ /* 0x000fe400078e023d */
[----:B------:R-:W-:Y:S02]  /*225d0*/  IMAD R63, R0, -0x60, R12 ;  /* 0xffffffa0003f7824 */ /* 0x000fe400078e020c */
[----:B------:R-:W-:Y:S02]  /*225e0*/  VIADD R66, R59, 0xffffffff ;  /* 0xffffffff3b427836 */ /* 0x000fe40000000000 */
        /* <DEDUP_REMOVED lines=13> */
.L_x_13217:
[----:B------:R-:W-:-:S13]  /*226c0*/  ISETP.NE.AND P0, PT, R13, 0x1, PT ;  /* 0x000000010d00780c */ /* 0x000fda0003f05270 */
[----:B------:R-:W-:-:S05]  /*226d0*/  @P0 IMAD.HI.U32 R60, R10, R14, RZ ;  /* 0x0000000e0a3c0227 */ /* 0x000fca00078e00ff */
[----:B------:R-:W-:-:S07]  /*226e0*/  @P0 SHF.R.U32.HI R10, RZ, R15, R60 ;  /* 0x0000000fff0a0219 */ /* 0x000fce000001163c */
.L_x_13218:
[----:B------:R-:W-:Y:S05]  /*226f0*/  BSYNC B1 ;  /* 0x0000000000017941 */ /* 0x000fea0003800000 */
.L_x_13216:
[----:B------:R-:W-:-:S05]  /*22700*/  IMAD R10, R10, R13, R66 ;  /* 0x0000000d0a0a7224 */ /* 0x000fca00078e0242 */
[----:B------:R-:W-:Y:S02]  /*22710*/  VIMNMX R59, R59, R10, !PT ;  /* 0x0000000a3b3b7248 */ /* 0x000fe40007fe0100 */
[----:B------:R-:W-:-:S07]  /*22720*/  VIADDMNMX R12, R10, R13, R12, PT ;  /* 0x0000000d0a0c7246 */ /* 0x000fce000380010c */
.L_x_13215:
[----:B------:R-:W-:Y:S05]  /*22730*/  BSYNC B0 ;  /* 0x0000000000007941 */ /* 0x000fea0003800000 */
.L_x_13214:
[C---:B------:R-:W-:Y:S01]  /*22740*/  ISETP.GE.AND P0, PT, R63.reuse, 0x2, PT ;  /* 0x000000023f00780c */ /* 0x040fe20003f06270 */
[----:B------:R-:W1:Y:S01]  /*22750*/  SHFL.IDX PT, R6, R6, 0x1, 0x1c1f ;  /* 0x003c1f0006067f89 */ /* 0x000e6200000e0000 */
        /* <DEDUP_REMOVED lines=12> */
[----:B------:R-:W-:Y:S01]  /*22820*/  ISETP.GE.AND P2, PT, R63, 0x11, PT ;  /* 0x000000113f00780c */ /* 0x000fe20003f46270 */
[----:B-1----:R-:W-:Y:S01]  /*22830*/  IMAD.IADD R64, R61, 0x1, R6 ;  /* 0x000000013d407824 */ /* 0x002fe200078e0206 */
[----:B0-----:R-:W-:Y:S02]  /*22840*/  FSEL R75, R75, -INF , !P0 ;  /* 0xff8000004b4b7808 */ /* 0x001fe40004000000 */
        /* <DEDUP_REMOVED lines=113> */
.L_x_13222:
[----:B------:R-:W-:-:S13]  /*22f60*/  ISETP.NE.AND P6, PT, R13, 0x1, PT ;  /* 0x000000010d00780c */ /* 0x000fda0003fc5270 */
[----:B------:R-:W-:-:S05]  /*22f70*/  @P6 IMAD.HI.U32 R14, R8, R14, RZ ;  /* 0x0000000e080e6227 */ /* 0x000fca00078e00ff */
[----:B------:R-:W-:-:S07]  /*22f80*/  @P6 SHF.R.U32.HI R8, RZ, R15, R14 ;  /* 0x0000000fff086219 */ /* 0x000fce000001160e */
.L_x_13223:
[----:B------:R-:W-:Y:S05]  /*22f90*/  BSYNC B1 ;  /* 0x0000000000017941 */ /* 0x000fea0003800000 */
.L_x_13221:
[----:B------:R-:W-:-:S05]  /*22fa0*/  IMAD R7, R8, R13, R66 ;  /* 0x0000000d08077224 */ /* 0x000fca00078e0242 */
[----:B------:R-:W-:Y:S02]  /*22fb0*/  VIADDMNMX R12, R7, R13, R12, PT ;  /* 0x0000000d070c7246 */ /* 0x000fe4000380010c */
[----:B------:R-:W-:-:S07]  /*22fc0*/  VIMNMX R64, R64, R7, !PT ;  /* 0x0000000740407248 */ /* 0x000fce0007fe0100 */
.L_x_13220:
[----:B------:R-:W-:Y:S05]  /*22fd0*/  BSYNC B0 ;  /* 0x0000000000007941 */ /* 0x000fea0003800000 */
.L_x_13219:
[----:B------:R-:W2:Y:S01]  /*22fe0*/  LD.E.64 R6, desc[UR44][R16.64+0x210] ;  /* 0x0002102c10067980 */ /* 0x000ea2000c101b00 */
        /* <DEDUP_REMOVED lines=74> */
[----:B------:R-:W-:Y:S02]  /*23490*/  ISETP.GT.AND P1, PT, R64, 0x49, !P1 ;  /* 0x000000494000780c */ /* 0x000fe40004f24270 */
        /* <DEDUP_REMOVED lines=40> */
[----:B------:R-:W-:-:S04]  /*23720*/  FMNMX.FTZ R9, R38, R9, !PT ;  /* 0x0000000926097209 */ /* 0x000fc80007810000 */
[----:B------:R-:W-:Y:S02]  /*23730*/  FMNMX.FTZ R9, R18, R9, !PT ;  /* 0x0000000912097209 */ /* 0x000fe40007810000 */
[----:B------:R-:W-:Y:S02]  /*23740*/  ISETP.LT.OR P0, PT, R12, 0x49, P0 ;  /* 0x000000490c00780c */ /* 0x000fe40000701670 */
[----:B------:R-:W-:Y:S02]  /*23750*/  FMNMX.FTZ R8, R42, R9, !PT ;  /* 0x000000092a087209 */ /* 0x000fe40007810000 */
[----:B0-----:R-:W-:Y:S02]  /*23760*/  FMNMX.FTZ R32, R19, R32, !PT ;  /* 0x0000002013207209 */ /* 0x001fe40007810000 */
[----:B------:R-:W-:Y:S02]  /*23770*/  ISETP.LT.OR P1, PT, R12, 0x4a, P1 ;  /* 0x0000004a0c00780c */ /* 0x000fe40000f21670 */
[----:B------:R-:W-:Y:S01]  /*23780*/  FSEL R40, R40, -INF , !P0 ;  /* 0xff80000028287808 */ /* 0x000fe20004000000 */
[----:B------:R-:W0:Y:S01]  /*23790*/  SHFL.BFLY PT, R29, R32, 0x1, 0x1f ;  /* 0x0c201f00201d7f89 */ /* 0x000e2200000e0000 */
[----:B------:R-:W-:-:S02]  /*237a0*/  FMNMX.FTZ R9, R41, R8, !PT ;  /* 0x0000000829097209 */ /* 0x000fc40007810000 */
[----:B------:R-:W-:Y:S02]  /*237b0*/  ISETP.LT.OR P2, PT, R12, 0x51, P2 ;  /* 0x000000510c00780c */ /* 0x000fe40001741670 */
[----:B------:R-:W-:Y:S02]  /*237c0*/  FSEL R39, R39, -INF , !P1 ;  /* 0xff80000027277808 */ /* 0x000fe40004800000 */
[----:B------:R-:W-:Y:S02]  /*237d0*/  FMNMX.FTZ R8, R40, R9, !PT ;  /* 0x0000000928087209 */ /* 0x000fe40007810000 */
[----:B------:R-:W-:Y:S02]  /*237e0*/  ISETP.GT.AND P4, PT, R64, 0x58, !P4 ;  /* 0x000000584000780c */ /* 0x000fe40006784270 */
[----:B------:R-:W-:Y:S02]  /*237f0*/  ISETP.LT.OR P3, PT, R12, 0x52, P3 ;  /* 0x000000520c00780c */ /* 0x000fe40001f61670 */
[----:B------:R-:W-:-:S02]  /*23800*/  FSEL R47, R47, -INF , !P2 ;  /* 0xff8000002f2f7808 */ /* 0x000fc40005000000 */
[----:B------:R-:W-:Y:S02]  /*23810*/  FMNMX.FTZ R8, R39, R8, !PT ;  /* 0x0000000827087209 */ /* 0x000fe40007810000 */
[----:B------:R-:W-:Y:S02]  /*23820*/  ISETP.GT.AND P0, PT, R64, 0x59, !P6 ;  /* 0x000000594000780c */ /* 0x000fe40007704270 */
[----:B------:R-:W-:Y:S02]  /*23830*/  ISETP.LT.OR P4, PT, R12, 0x59, P4 ;  /* 0x000000590c00780c */ /* 0x000fe40002781670 */
[----:B------:R-:W-:Y:S02]  /*23840*/  FSEL R48, R48, -INF , !P3 ;  /* 0xff80000030307808 */ /* 0x000fe40005800000 */
[----:B------:R-:W-:Y:S01]  /*23850*/  FMNMX.FTZ R9, R47, R8, !PT ;  /* 0x000000082f097209 */ /* 0x000fe20007810000 */
[----:B------:R-:W-:Y:S01]  /*23860*/  UIADD3 UR4, UP0, UR37, 0x210, URZ ;  /* 0x0000021025047890 */ /* 0x000fe2000ff1e03f */
[----:B------:R-:W-:-:S02]  /*23870*/  ISETP.LT.OR P0, PT, R12, 0x5a, P0 ;  /* 0x0000005a0c00780c */ /* 0x000fc40000701670 */
[----:B------:R-:W-:Y:S02]  /*23880*/  FSEL R56, R56, -INF , !P4 ;  /* 0xff80000038387808 */ /* 0x000fe40006000000 */
[----:B------:R-:W-:Y:S01]  /*23890*/  FMNMX.FTZ R9, R48, R9, !PT ;  /* 0x0000000930097209 */ /* 0x000fe20007810000 */
[----:B------:R-:W-:Y:S02]  /*238a0*/  ULOP3.LUT UR4, UR4, 0x4, URZ, 0xfc, !UPT ;  /* 0x0000000404047892 */ /* 0x000fe4000f8efc3f */
[----:B------:R-:W-:Y:S01]  /*238b0*/  UIADD3.X UR5, URZ, UR36, URZ, UP0, !UPT ;  /* 0x000000243f057290 */ /* 0x000fe200087fe43f */
[----:B------:R-:W-:Y:S02]  /*238c0*/  FSEL R64, R20, -INF , !P0 ;  /* 0xff80000014407808 */ /* 0x000fe40004000000 */
[----:B------:R-:W-:Y:S01]  /*238d0*/  FMNMX.FTZ R15, R56, R9, !PT ;  /* 0x00000009380f7209 */ /* 0x000fe20007810000 */
[----:B------:R-:W-:Y:S01]  /*238e0*/  IMAD.U32 R8, RZ, RZ, UR4 ;  /* 0x00000004ff087e24 */ /* 0x000fe2000f8e00ff */
[----:B0-----:R-:W-:Y:S01]  /*238f0*/  FMNMX.FTZ R29, R32, R29, !PT ;  /* 0x0000001d201d7209 */ /* 0x001fe20007810000 */
[----:B------:R-:W-:Y:S01]  /*23900*/  IMAD.U32 R9, RZ, RZ, UR5 ;  /* 0x00000005ff097e24 */ /* 0x000fe2000f8e00ff */
[----:B------:R-:W-:Y:S01]  /*23910*/  FMNMX.FTZ R15, R64, R15, !PT ;  /* 0x0000000f400f7209 */ /* 0x000fe20007810000 */
        /* <DEDUP_REMOVED lines=14> */
[----:B------:R-:W-:-:S04]  /*23a00*/  FSETP.NEU.FTZ.AND P1, PT, R20, -INF , PT ;  /* 0xff8000001400780b */ /* 0x000fc80003f3d000 */
[----:B------:R-:W-:-:S05]  /*23a10*/  FSEL R32, R20, RZ, P1 ;  /* 0x000000ff14207208 */ /* 0x000fca0000800000 */
[----:B------:R-:W-:Y:S01]  /*23a20*/  FADD.FTZ R32, R7, -R32 ;  /* 0x8000002007207221 */ /* 0x000fe20000010000 */
[----:B------:R-:W-:-:S04]  /*23a30*/  UIADD3 UR4, UP0, UR37, 0x240, URZ ;  /* 0x0000024025047890 */ /* 0x000fc8000ff1e03f */
[----:B------:R-:W-:Y:S02]  /*23a40*/  ULOP3.LUT UR6, UR4, 0x4, URZ, 0xfc, !UPT ;  /* 0x0000000404067892 */ /* 0x000fe4000f8efc3f */
[----:B------:R-:W-:Y:S01]  /*23a50*/  UIADD3.X UR5, URZ, UR36, URZ, UP0, !UPT ;  /* 0x000000243f057290 */ /* 0x000fe200087fe43f */
[C---:B--2---:R-:W-:Y:S01]  /*23a60*/  FSETP.NEU.FTZ.AND P0, PT, R70.reuse, -INF , PT ;  /* 0xff8000004600780b */ /* 0x044fe20003f1d000 */
[----:B---3--:R-:W-:-:S05]  /*23a70*/  FMUL.FTZ R7, R70, R67 ;  /* 0x0000004346077220 */ /* 0x008fca0000410000 */
[----:B0-----:R-:W-:Y:S01]  /*23a80*/  FSEL R8, R7, RZ, P0 ;  /* 0x000000ff07087208 */ /* 0x001fe20000000000 */
[----:B------:R-:W-:-:S04]  /*23a90*/  FMUL.FTZ R7, R20, R67 ;  /* 0x0000004314077220 */ /* 0x000fc80000410000 */
[-CC-:B------:R-:W-:Y:S01]  /*23aa0*/  FFMA.FTZ R20, R5, R67.reuse, -R8.reuse ;  /* 0x0000004305147223 */ /* 0x180fe20000010808 */
        /* <DEDUP_REMOVED lines=24> */
[----:B------:R-:W-:Y:S01]  /*23c30*/  FSEL R8, R7, RZ, P1 ;  /* 0x000000ff07087208 */ /* 0x000fe20000800000 */
[----:B------:R-:W-:Y:S01]  /*23c40*/  FADD.FTZ R6, R6, -R5 ;  /* 0x8000000506067221 */ /* 0x000fe20000010000 */
[----:B------:R-:W-:-:S03]  /*23c50*/  FMUL.FTZ R12, R67, R32 ;  /* 0x00000020430c7220 */ /* 0x000fc60000410000 */
[-CC-:B------:R-:W-:Y:S01]  /*23c60*/  FFMA.FTZ R36, R14, R67.reuse, -R8.reuse ;  /* 0x000000430e247223 */ /* 0x180fe20000010808 */
[-C--:B------:R-:W-:Y:S01]  /*23c70*/  FMUL.FTZ R6, R6, R67.reuse ;  /* 0x0000004306067220 */ /* 0x080fe20000410000 */
        /* <DEDUP_REMOVED lines=119> */
[C---:B------:R-:W-:Y:S01]  /*243f0*/  FMUL.FTZ R25, R7.reuse, R66 ;  /* 0x0000004207197220 */ /* 0x040fe20000410000 */
[----:B------:R-:W-:Y:S02]  /*24400*/  IMAD.U32 R10, RZ, RZ, UR6 ;  /* 0x00000006ff0a7e24 */ /* 0x000fe4000f8e00ff */
[----:B---3--:R-:W-:Y:S02]  /*24410*/  FADD.FTZ R9, R20, R9 ;  /* 0x0000000914097221 */ /* 0x008fe40000010000 */
[----:B------:R-:W-:Y:S01]  /*24420*/  ST.E desc[UR44][R16.64+0x240], R25 ;  /* 0x0002401910007985 */ /* 0x000fe2000c10192c */
[----:B------:R-:W-:Y:S01]  /*24430*/  FADD.FTZ R13, R18, R11 ;  /* 0x0000000b120d7221 */ /* 0x000fe20000010000 */
[----:B------:R-:W-:Y:S02]  /*24440*/  IMAD.U32 R11, RZ, RZ, UR5 ;  /* 0x00000005ff0b7e24 */ /* 0x000fe4000f8e00ff */
        /* <DEDUP_REMOVED lines=8> */
[----:B------:R-:W4:Y:S04]  /*244d0*/  LD.E R146, desc[UR44][R16.64+0x260] ;  /* 0x0002602c10927980 */ /* 0x000f28000c101900 */
        /* <DEDUP_REMOVED lines=64> */
[C---:B----4-:R-:W-:Y:S01]  /*248e0*/  FMUL.FTZ R25, R7.reuse, R146 ;  /* 0x0000009207197220 */ /* 0x050fe20000410000 */
[C---:B-1----:R-:W-:Y:S01]  /*248f0*/  FMUL.FTZ R27, R7.reuse, R144 ;  /* 0x00000090071b7220 */ /* 0x042fe20000410000 */
        /* <DEDUP_REMOVED lines=111> */
[----:B------:R1:W-:Y:S04]  /*24ff0*/  ST.E desc[UR44][R16.64+0x3f4], R27 ;  /* 0x0003f41b10007985 */ /* 0x0003e8000c10192c */
[----:B------:R-:W-:Y:S04]  /*25000*/  ST.E desc[UR44][R16.64+0x400], R41 ;  /* 0x0004002910007985 */ /* 0x000fe8000c10192c */
[----:B------:R-:W-:Y:S04]  /*25010*/  ST.E desc[UR44][R16.64+0x404], R43 ;  /* 0x0004042b10007985 */ /* 0x000fe8000c10192c */
[----:B------:R-:W-:Y:S04]  /*25020*/  ST.E desc[UR44][R16.64+0x410], R39 ;  /* 0x0004102710007985 */ /* 0x000fe8000c10192c */
[----:B------:R-:W-:Y:S04]  /*25030*/  ST.E desc[UR44][R16.64+0x414], R13 ;  /* 0x0004140d10007985 */ /* 0x000fe8000c10192c */
[----:B------:R-:W-:Y:S04]  /*25040*/  ST.E desc[UR44][R16.64+0x420], R45 ;  /* 0x0004202d10007985 */ /* 0x000fe8000c10192c */
[----:B------:R2:W-:Y:S04]  /*25050*/  ST.E desc[UR44][R16.64+0x424], R47 ;  /* 0x0004242f10007985 */ /* 0x0005e8000c10192c */
[----:B------:R3:W-:Y:S04]  /*25060*/  ST.E desc[UR44][R16.64+0x430], R49 ;  /* 0x0004303110007985 */ /* 0x0007e8000c10192c */
        /* <DEDUP_REMOVED lines=155> */
[C---:B0-----:R-:W-:Y:S01]  /*25a20*/  FMUL.FTZ R43, R12.reuse, R26 ;  /* 0x0000001a0c2b7220 */ /* 0x041fe20000410000 */
        /* <DEDUP_REMOVED lines=304> */
[----:B------:R-:W-:Y:S01]  /*26d30*/  IADD3 R24, R12, 0x80, RZ ;  /* 0x000000800c187810 */ /* 0x000fe20007ffe0ff */
[----:B------:R-:W3:Y:S01]  /*26d40*/  LD.E R37, desc[UR44][R16.64+0x274] ;  /* 0x0002742c10257980 */ /* 0x000ee2000c101900 */
[----:B------:R-:W-:Y:S02]  /*26d50*/  R2UR UR15, R27 ;  /* 0x000000001b0f72ca */ /* 0x000fe400000e0000 */
[----:B------:R-:W-:Y:S01]  /*26d60*/  R2UR UR10, R24 ;  /* 0x00000000180a72ca */ /* 0x000fe200000e0000 */
[----:B------:R-:W3:Y:S01]  /*26d70*/  LD.E R38, desc[UR44][R16.64+0x278] ;  /* 0x0002782c10267980 */ /* 0x000ee2000c101900 */
[----:B------:R-:W-:Y:S02]  /*26d80*/  R2UR UR14, R26 ;  /* 0x000000001a0e72ca */ /* 0x000fe400000e0000 */
[----:B------:R-:W-:Y:S01]  /*26d90*/  F2FP.F16.F32.PACK_AB R161, R161, R36 ;  /* 0x00000024a1a1723e */ /* 0x000fe200000000ff */
        /* <DEDUP_REMOVED lines=962> */
[----:B--2---:R-:W-:Y:S04]  /*2a9c0*/  ST.E desc[UR44][R8.64], R19 ;  /* 0x0000001308007985 */ /* 0x004fe8000c10192c */
[----:B------:R-:W2:Y:S04]  /*2a9d0*/  LD.E R21, desc[UR44][R6.64] ;  /* 0x0000002c06157980 */ /* 0x000ea8000c101900 */
[----:B--2---:R1:W-:Y:S04]  /*2a9e0*/  ST.E desc[UR44][R6.64], R21 ;  /* 0x0000001506007985 */ /* 0x0043e8000c10192c */
[----:B0-----:R-:W2:Y:S04]  /*2a9f0*/  LD.E R4, desc[UR44][R16.64+0x250] ;  /* 0x0002502c10047980 */ /* 0x001ea8000c101900 */
[----:B------:R-:W3:Y:S04]  /*2aa00*/  LD.E R5, desc[UR44][R16.64+0x254] ;  /* 0x0002542c10057980 */ /* 0x000ee8000c101900 */
        /* <DEDUP_REMOVED lines=122> */
[----:B--2---:R-:W-:Y:S04]  /*2b1b0*/  ST.E desc[UR44][R16.64+0x250], R4 ;  /* 0x0002500410007985 */ /* 0x004fe8000c10192c */
[----:B---3--:R-:W-:Y:S04]  /*2b1c0*/  ST.E desc[UR44][R16.64+0x254], R5 ;  /* 0x0002540510007985 */ /* 0x008fe8000c10192c */
[----:B----4-:R-:W-:Y:S04]  /*2b1d0*/  ST.E desc[UR44][R16.64+0x258], R6 ;  /* 0x0002580610007985 */ /* 0x010fe8000c10192c */
        /* <DEDUP_REMOVED lines=122> */
[----:B------:R1:W5:Y:S04]  /*2b980*/  LD.E R4, desc[UR44][R2.64] ;  /* 0x0000002c02047980 */ /* 0x000368000c101900 */
[----:B--2---:R-:W2:Y:S01]  /*2b990*/  LD.E R5, desc[UR44][R6.64] ;  /* 0x0000002c06057980 */ /* 0x004ea2000c101900 */
[----:B------:R-:W-:Y:S01]  /*2b9a0*/  BSSY B0, `(.L_x_13224) ;  /* 0x0000005000007945 */ /* 0x000fe20003800000 */
[----:B--2---:R-:W-:-:S04]  /*2b9b0*/  LOP3.LUT R5, R5, 0x1, RZ, 0xfc, !PT ;  /* 0x0000000105057812 */ /* 0x004fc800078efcff */
[----:B------:R-:W-:-:S13]  /*2b9c0*/  ISETP.NE.AND P0, PT, R5, 0x3, PT ;  /* 0x000000030500780c */ /* 0x000fda0003f05270 */
[----:B-1----:R-:W-:Y:S05]  /*2b9d0*/  @!P0 BRA `(.L_x_13225) ;  /* 0x0000000000048947 */ /* 0x002fea0003800000 */
[----:B------:R-:W-:Y:S01]  /*2b9e0*/  BPT.TRAP 0x1 ;  /* 0x000000040000795c */ /* 0x000fe20000300000 */
.L_x_13225:
[----:B------:R-:W-:Y:S05]  /*2b9f0*/  BSYNC B0 ;  /* 0x0000000000007941 */ /* 0x000fea0003800000 */
.L_x_13224:
        /* <DEDUP_REMOVED lines=9> */
.L_x_13197:
[----:B------:R-:W3:Y:S01]  /*2ba90*/  LDL R7, [R1+0x220] ;  /* 0x0002200001077983 */ /* 0x000ee20000100800 */
[----:B------:R-:W-:Y:S05]  /*2baa0*/  WARPSYNC.ALL ;  /* 0x0000000000007948 */ /* 0x000fea0003800000 */
[----:B-1----:R-:W4:Y:S04]  /*2bab0*/  LDL R5, [R1+0x224] ;  /* 0x0002240001057983 */ /* 0x002f280000100800 */
[----:B------:R-:W5:Y:S04]  /*2bac0*/  LDL.64 R18, [R1+0x240] ;  /* 0x0002400001127983 */ /* 0x000f680000100a00 */
[----:B------:R-:W5:Y:S04]  /*2bad0*/  LDL.64 R20, [R1+0x250] ;  /* 0x0002500001147983 */ /* 0x000f680000100a00 */
[----:B------:R-:W5:Y:S04]  /*2bae0*/  LDL.64 R14, [R1+0x260] ;  /* 0x00026000010e7983 */ /* 0x000f680000100a00 */
[----:B------:R-:W5:Y:S04]  /*2baf0*/  LDL.64 R12, [R1+0x270] ;  /* 0x00027000010c7983 */ /* 0x000f680000100a00 */
[----:B------:R-:W5:Y:S04]  /*2bb00*/  LDL.64 R10, [R1+0x280] ;  /* 0x00028000010a7983 */ /* 0x000f680000100a00 */
[----:B------:R-:W5:Y:S04]  /*2bb10*/  LDL.64 R8, [R1+0x290] ;  /* 0x0002900001087983 */ /* 0x000f680000100a00 */
[----:B------:R-:W5:Y:S01]  /*2bb20*/  LDL R121, [R1+0x1f8] ;  /* 0x0001f80001797983 */ /* 0x000f620000100800 */
[----:B------:R-:W-:-:S03]  /*2bb30*/  IMAD.MOV.U32 R116, RZ, RZ, RZ ;  /* 0x000000ffff747224 */ /* 0x000fc600078e00ff */
[----:B------:R-:W5:Y:S01]  /*2bb40*/  LDL.64 R104, [R1+0x320] ;  /* 0x0003200001687983 */ /* 0x000f620000100a00 */
[----:B------:R-:W-:Y:S02]  /*2bb50*/  IMAD.MOV.U32 R117, RZ, RZ, -0x800000 ;  /* 0xff800000ff757424 */ /* 0x000fe400078e00ff */
[----:B------:R-:W-:Y:S01]  /*2bb60*/  IMAD.MOV.U32 R118, RZ, RZ, -0x800000 ;  /* 0xff800000ff767424 */ /* 0x000fe200078e00ff */
        /* <DEDUP_REMOVED lines=43> */
[----:B---3--:R-:W0:Y:S02]  /*2be20*/  SHFL.BFLY PT, R0, R7, 0x2, 0x1f ;  /* 0x0c401f0007007f89 */ /* 0x008e2400000e0000 */
[----:B0-----:R-:W-:-:S02]  /*2be30*/  FADD.FTZ R2, R7, R0 ;  /* 0x0000000007027221 */ /* 0x001fc40000010000 */
[----:B------:R-:W3:Y:S04]  /*2be40*/  LDL.64 R6, [R1+0x2c0] ;  /* 0x0002c00001067983 */ /* 0x000ee80000100a00 */
[----:B------:R-:W2:Y:S02]  /*2be50*/  SHFL.BFLY PT, R3, R2, 0x1, 0x1f ;  /* 0x0c201f0002037f89 */ /* 0x000ea400000e0000 */
[----:B--2---:R-:W-:-:S05]  /*2be60*/  FADD.FTZ R4, R2, R3 ;  /* 0x0000000302047221 */ /* 0x004fca0000010000 */
[----:B------:R-:W-:Y:S04]  /*2be70*/  STL [R1+0x220], R4 ;  /* 0x0002200401007387 */ /* 0x000fe80000100800 */
[----:B------:R-:W2:Y:S04]  /*2be80*/  LDL R30, [R1+0x220] ;  /* 0x00022000011e7983 */ /* 0x000ea80000100800 */
[----:B----4-:R-:W0:Y:S02]  /*2be90*/  SHFL.BFLY PT, R0, R5, 0x2, 0x1f ;  /* 0x0c401f0005007f89 */ /* 0x010e2400000e0000 */
[----:B0-----:R-:W-:-:S02]  /*2bea0*/  FADD.FTZ R3, R0, R5 ;  /* 0x0000000500037221 */ /* 0x001fc40000010000 */
[----:B------:R-:W4:Y:S04]  /*2beb0*/  LDL.64 R4, [R1+0x2b0] ;  /* 0x0002b00001047983 */ /* 0x000f280000100a00 */
[----:B------:R-:W0:Y:S02]  /*2bec0*/  SHFL.BFLY PT, R0, R3, 0x1, 0x1f ;  /* 0x0c201f0003007f89 */ /* 0x000e2400000e0000 */
[----:B0-----:R-:W-:Y:S02]  /*2bed0*/  FADD.FTZ R0, R3, R0 ;  /* 0x0000000003007221 */ /* 0x001fe40000010000 */
[----:B------:R-:W3:Y:S03]  /*2bee0*/  LDL.64 R2, [R1+0x2a0] ;  /* 0x0002a00001027983 */ /* 0x000ee60000100a00 */
[----:B------:R-:W-:-:S13]  /*2bef0*/  FSETP.NE.FTZ.AND P1, PT, R0, RZ, PT ;  /* 0x000000ff0000720b */ /* 0x000fda0003f35000 */
[----:B------:R-:W4:Y:S04]  /*2bf00*/  @P1 LDL R28, [R1+0x230] ;  /* 0x00023000011c1983 */ /* 0x000f280000100800 */
[----:B------:R-:W4:Y:S01]  /*2bf10*/  @P1 LDL R29, [R1+0x214] ;  /* 0x00021400011d1983 */ /* 0x000f220000100800 */
[----:B--2---:R-:W-:-:S13]  /*2bf20*/  FSETP.NE.FTZ.AND P0, PT, R30, RZ, PT ;  /* 0x000000ff1e00720b */ /* 0x004fda0003f15000 */
[----:B------:R-:W2:Y:S04]  /*2bf30*/  @P0 LDL R24, [R1+0x230] ;  /* 0x0002300001180983 */ /* 0x000ea80000100800 */
[----:B------:R-:W2:Y:S01]  /*2bf40*/  @P0 LDL R25, [R1+0x210] ;  /* 0x0002100001190983 */ /* 0x000ea20000100800 */
[----:B------:R-:W0:Y:S08]  /*2bf50*/  @P1 MUFU.LG2 R27, R0 ;  /* 0x00000000001b1308 */ /* 0x000e300000000c00 */
[----:B------:R-:W1:Y:S08]  /*2bf60*/  @P0 MUFU.LG2 R26, R30 ;  /* 0x0000001e001a0308 */ /* 0x000e700000000c00 */
[----:B------:R-:W1:Y:S01]  /*2bf70*/  @P0 MUFU.RCP R116, R30 ;  /* 0x0000001e00740308 */ /* 0x000e620000001000 */
[----:B0-----:R-:W-:Y:S01]  /*2bf80*/  @P1 FMUL.FTZ R31, R27, 0.69314718246459960938 ;  /* 0x3f3172181b1f1820 */ /* 0x001fe20000410000 */
[----:B-----5:R-:W-:-:S02]  /*2bf90*/  VIADD R121, R121, 0x1 ;  /* 0x0000000179797836 */ /* 0x020fc40000000000 */
[----:B-1----:R-:W-:Y:S01]  /*2bfa0*/  @P0 FMUL.FTZ R27, R26, 0.69314718246459960938 ;  /* 0x3f3172181a1b0820 */ /* 0x002fe20000410000 */
        /* <DEDUP_REMOVED lines=17> */
[----:B------:R-:W-:Y:S01]  /*2c0c0*/  FMUL.FTZ R6, R6, R116 ;  /* 0x0000007406067220 */ /* 0x000fe20000410000 */
[----:B------:R-:W-:Y:S01]  /*2c0d0*/  STL.64 [R1+0x240], R18 ;  /* 0x0002401201007387 */ /* 0x000fe20000100a00 */
[----:B------:R-:W-:-:S03]  /*2c0e0*/  @P1 FMUL.FTZ R28, R28, 0.69314718246459960938 ;  /* 0x3f3172181c1c1820 */ /* 0x000fc60000410000 */
[----:B------:R-:W-:Y:S01]  /*2c0f0*/  STL.64 [R1+0x250], R20 ;  /* 0x0002501401007387 */ /* 0x000fe20000100a00 */
[----:B------:R-:W-:-:S03]  /*2c100*/  @P1 FFMA.FTZ R118, R28, R29, R31 ;  /* 0x0000001d1c761223 */ /* 0x000fc6000001001f */
[----:B------:R-:W-:Y:S04]  /*2c110*/  STL.64 [R1+0x260], R14 ;  /* 0x0002600e01007387 */ /* 0x000fe80000100a00 */
[----:B------:R0:W-:Y:S04]  /*2c120*/  STL.64 [R1+0x270], R12 ;  /* 0x0002700c01007387 */ /* 0x0001e80000100a00 */
[----:B------:R-:W-:Y:S04]  /*2c130*/  STL.64 [R1+0x280], R10 ;  /* 0x0002800a01007387 */ /* 0x000fe80000100a00 */
[----:B------:R1:W-:Y:S04]  /*2c140*/  STL.64 [R1+0x290], R8 ;  /* 0x0002900801007387 */ /* 0x0003e80000100a00 */
[----:B------:R-:W-:Y:S04]  /*2c150*/  STL.64 [R1+0x2a0], R2 ;  /* 0x0002a00201007387 */ /* 0x000fe80000100a00 */
[----:B------:R3:W-:Y:S04]  /*2c160*/  STL.64 [R1+0x2b0], R4 ;  /* 0x0002b00401007387 */ /* 0x0007e80000100a00 */
[----:B------:R4:W-:Y:S04]  /*2c170*/  STL.64 [R1+0x2c0], R6 ;  /* 0x0002c00601007387 */ /* 0x0009e80000100a00 */
[----:B------:R-:W5:Y:S04]  /*2c180*/  LDL.64 R30, [R1+0x388] ;  /* 0x00038800011e7983 */ /* 0x000f680000100a00 */
[----:B------:R-:W5:Y:S04]  /*2c190*/  LDL.64 R28, [R1+0x398] ;  /* 0x00039800011c7983 */ /* 0x000f680000100a00 */
[----:B0-----:R-:W5:Y:S04]  /*2c1a0*/  LDL.64 R12, [R1+0x3a8] ;  /* 0x0003a800010c7983 */ /* 0x001f680000100a00 */
[----:B------:R-:W5:Y:S04]  /*2c1b0*/  LDL.64 R20, [R1+0x3c8] ;  /* 0x0003c80001147983 */ /* 0x000f680000100a00 */
[----:B------:R-:W5:Y:S04]  /*2c1c0*/  LDL.64 R18, [R1+0x3d8] ;  /* 0x0003d80001127983 */ /* 0x000f680000100a00 */
[----:B------:R-:W5:Y:S04]  /*2c1d0*/  LDL.64 R14, [R1+0x3e8] ;  /* 0x0003e800010e7983 */ /* 0x000f680000100a00 */
[----:B-1----:R-:W5:Y:S04]  /*2c1e0*/  LDL.64 R8, [R1+0x3f8] ;  /* 0x0003f80001087983 */ /* 0x002f680000100a00 */
[----:B---3--:R-:W3:Y:S04]  /*2c1f0*/  LDL.64 R4, [R1+0x408] ;  /* 0x0004080001047983 */ /* 0x008ee80000100a00 */
[----:B------:R-:W3:Y:S04]  /*2c200*/  LDL.64 R10, [R1+0x418] ;  /* 0x00041800010a7983 */ /* 0x000ee80000100a00 */
[----:B------:R-:W3:Y:S04]  /*2c210*/  LDL.64 R2, [R1+0x428] ;  /* 0x0004280001027983 */ /* 0x000ee80000100a00 */
[----:B----4-:R-:W4:Y:S01]  /*2c220*/  LDL.64 R6, [R1+0x438] ;  /* 0x0004380001067983 */ /* 0x010f220000100a00 */
[----:B--2---:R-:W-:-:S04]  /*2c230*/  @P0 FMUL.FTZ R24, R24, 0.69314718246459960938 ;  /* 0x3f31721818180820 */ /* 0x004fc80000410000 */
[----:B------:R-:W-:Y:S02]  /*2c240*/  @P0 FFMA.FTZ R117, R24, R25, R27 ;  /* 0x0000001918750223 */ /* 0x000fe4000001001b */
[----:B------:R-:W2:Y:S04]  /*2c250*/  LDL.64 R26, [R1+0x358] ;  /* 0x00035800011a7983 */ /* 0x000ea80000100a00 */
[----:B------:R-:W2:Y:S01]  /*2c260*/  LDL.64 R24, [R1+0x3b8] ;  /* 0x0003b80001187983 */ /* 0x000ea20000100a00 */
[----:B------:R-:W-:-:S13]  /*2c270*/  ISETP.NE.AND P0, PT, R121, 0x2, PT ;  /* 0x000000027900780c */ /* 0x000fda0003f05270 */
[----:B------:R-:W2:Y:S01]  /*2c280*/  @!P0 LDL R120, [R1+0x1fc] ;  /* 0x0001fc0001788983 */ /* 0x000ea20000100800 */
[----:B------:R-:W0:Y:S01]  /*2c290*/  S2R R123, SR_TID.X ;  /* 0x00000000007b7919 */ /* 0x000e220000002100 */
[-C--:B------:R-:W-:Y:S01]  /*2c2a0*/  FMUL.FTZ R105, R105, R116.reuse ;  /* 0x0000007469697220 */ /* 0x080fe20000410000 */
[----:B------:R-:W-:-:S05]  /*2c2b0*/  FMUL.FTZ R104, R104, R116 ;  /* 0x0000007468687220 */ /* 0x000fca0000410000 */
[----:B------:R1:W-:Y:S02]  /*2c2c0*/  STL.64 [R1+0x320], R104 ;  /* 0x0003206801007387 */ /* 0x0003e40000100a00 */
[----:B-1----:R-:W-:-:S06]  /*2c2d0*/  IMAD.MOV.U32 R104, RZ, RZ, RZ ;  /* 0x000000ffff687224 */ /* 0x002fcc00078e00ff */
[----:B------:R-:W1:Y:S01]  /*2c2e0*/  @P1 MUFU.RCP R104, R0 ;  /* 0x0000000000681308 */ /* 0x000e620000001000 */
[----:B------:R4:W-:Y:S01]  /*2c2f0*/  STL [R1+0x224], R0 ;  /* 0x0002240001007387 */ /* 0x0009e20000100800 */
[-C--:B------:R-:W-:Y:S01]  /*2c300*/  FMUL.FTZ R115, R115, R116.reuse ;  /* 0x0000007473737220 */ /* 0x080fe20000410000 */
[----:B0-----:R-:W-:Y:S01]  /*2c310*/  SHF.R.U32.HI R123, RZ, 0x7, R123 ;  /* 0x00000007ff7b7819 */ /* 0x001fe2000001167b */
        /* <DEDUP_REMOVED lines=102> */
[-C--:B----4-:R-:W-:Y:S01]  /*2c980*/  FMUL.FTZ R7, R7, R104.reuse ;  /* 0x0000006807077220 */ /* 0x090fe20000410000 */
[-C--:B------:R-:W-:Y:S01]  /*2c990*/  FMUL.FTZ R6, R6, R104.reuse ;  /* 0x0000006806067220 */ /* 0x080fe20000410000 */
[----:B------:R-:W-:Y:S01]  /*2c9a0*/  VIADD R122, R122, 0x1 ;  /* 0x000000017a7a7836 */ /* 0x000fe20000000000 */
[----:B------:R-:W-:Y:S01]  /*2c9b0*/  IADD3 R0, R119, 0x1, RZ ;  /* 0x0000000177007810 */ /* 0x000fe20007ffe0ff */
        /* <DEDUP_REMOVED lines=34> */
[-C--:B--2---:R-:W-:Y:S01]  /*2cbe0*/  FMUL.FTZ R27, R27, R104.reuse ;  /* 0x000000681b1b7220 */ /* 0x084fe20000410000 */
        /* <DEDUP_REMOVED lines=27> */
[----:B------:R-:W-:-:S03]  /*2cda0*/  @!P0 LOP3.LUT R120, R120, 0x1, RZ, 0x3c, !PT ;  /* 0x0000000178788812 */ /* 0x000fc600078e3cff */
[----:B------:R0:W-:Y:S04]  /*2cdb0*/  STL [R1+0x1f8], R121 ;  /* 0x0001f87901007387 */ /* 0x0001e80000100800 */
[----:B------:R0:W-:Y:S04]  /*2cdc0*/  @!P0 STL [R1+0x1fc], R120 ;  /* 0x0001fc7801008387 */ /* 0x0001e80000100800 */
[----:B------:R0:W-:Y:S01]  /*2cdd0*/  @!P0 STL [R1+0x1f8], RZ ;  /* 0x0001f8ff01008387 */ /* 0x0001e20000100800 */
[----:B------:R0:W-:Y:S08]  /*2cde0*/  BAR.ARV R105, 0x100 ;  /* 0x000400690000751d */ /* 0x0001f00000002000 */
[----:B------:R-:W-:Y:S06]  /*2cdf0*/  BAR.ARV 0x8, 0x180 ;  /* 0x0206000000007b1d */ /* 0x000fec0000002000 */
[----:B------:R-:W-:-:S13]  /*2ce00*/  PLOP3.LUT P0, PT, PT, PT, PT, 0x8, 0x0 ;  /* 0x000000000000781c */ /* 0x000fda0003f0e170 */
.L_x_13104:
[----:B------:R-:W-:Y:S05]  /*2ce10*/  WARPSYNC.ALL ;  /* 0x0000000000007948 */ /* 0x000fea0003800000 */
[----:B------:R-:W1:Y:S08]  /*2ce20*/  S2UR UR4, SR_CgaCtaId ;  /* 0x00000000000479c3 */ /* 0x000e700000008800 */
[----:B------:R-:W-:Y:S01]  /*2ce30*/  BAR.SYNC.DEFER_BLOCKING 0x5, 0x180 ;  /* 0x0146000000007b1d */ /* 0x000fe20000010000 */
[----:B0-----:R-:W-:-:S05]  /*2ce40*/  MOV R2, 0x400 ;  /* 0x0000040000027802 */ /* 0x001fca0000000f00 */
[----:B------:R-:W-:Y:S01]  /*2ce50*/  BSSY B0, `(.L_x_13227) ;  /* 0x0000518000007945 */ /* 0x000fe20003800000 */
[----:B-1----:R-:W-:-:S05]  /*2ce60*/  IMAD.U32 R27, RZ, RZ, UR4 ;  /* 0x00000004ff1b7e24 */ /* 0x002fca000f8e00ff */
[----:B------:R-:W-:-:S05]  /*2ce70*/  LEA R2, R27, R2, 0x18 ;  /* 0x000000021b027211 */ /* 0x000fca00078ec0ff */
[----:B------:R0:W1:Y:S01]  /*2ce80*/  LDS.128 R96, [R2+0x324d0] ;  /* 0x0324d00002607984 */ /* 0x0000620000000c00 */
[----:B------:R-:W-:Y:S06]  /*2ce90*/  BAR.ARV 0x4, 0x180 ;  /* 0x0106000000007b1d */ /* 0x000fec0000002000 */
[----:B------:R-:W-:Y:S05]  /*2cea0*/  @P0 BRA `(.L_x_13228) ;  /* 0x0000004000c00947 */ /* 0x000fea0003800000 */
[----:B------:R-:W3:Y:S01]  /*2ceb0*/  LDL R0, [R1+0x524] ;  /* 0x0005240001007983 */ /* 0x000ee20000100800 */
[----:B------:R-:W-:-:S03]  /*2cec0*/  ULDC UR4, c[0x0][0xbd4] ;  /* 0x0002f50000047ab9 */ /* 0x000fc60000000800 */
[----:B------:R-:W2:Y:S04]  /*2ced0*/  LDL.128 R56, [R1+0x240] ;  /* 0x0002400001387983 */ /* 0x000ea80000100c00 */
[----:B------:R-:W2:Y:S04]  /*2cee0*/  LDL.128 R52, [R1+0x260] ;  /* 0x0002600001347983 */ /* 0x000ea80000100c00 */
[----:B------:R-:W2:Y:S04]  /*2cef0*/  LDL.128 R8, [R1+0x250] ;  /* 0x0002500001087983 */ /* 0x000ea80000100c00 */
[----:B------:R-:W2:Y:S04]  /*2cf00*/  LDL.128 R4, [R1+0x270] ;  /* 0x0002700001047983 */ /* 0x000ea80000100c00 */
[----:B-----5:R-:W2:Y:S04]  /*2cf10*/  LDL.128 R44, [R1+0x280] ;  /* 0x00028000012c7983 */ /* 0x020ea80000100c00 */
[----:B------:R-:W2:Y:S04]  /*2cf20*/  LDL.128 R48, [R1+0x290] ;  /* 0x0002900001307983 */ /* 0x000ea80000100c00 */
[----:B------:R-:W2:Y:S04]  /*2cf30*/  LDL.128 R88, [R1+0x2a0] ;  /* 0x0002a00001587983 */ /* 0x000ea80000100c00 */
[----:B------:R-:W2:Y:S01]  /*2cf40*/  LDL.128 R40, [R1+0x2b0] ;  /* 0x0002b00001287983 */ /* 0x000ea20000100c00 */
[----:B------:R-:W4:Y:S03]  /*2cf50*/  S2R R3, SR_SWINHI ;  /* 0x0000000000037919 */ /* 0x000f260000002f00 */
[----:B------:R-:W2:Y:S04]  /*2cf60*/  LDL.128 R112, [R1+0x2c0] ;  /* 0x0002c00001707983 */ /* 0x000ea80000100c00 */
[----:B------:R-:W2:Y:S04]  /*2cf70*/  LDL.128 R116, [R1+0x2d0] ;  /* 0x0002d00001747983 */ /* 0x000ea80000100c00 */
[----:B------:R-:W2:Y:S04]  /*2cf80*/  LDL.128 R84, [R1+0x340] ;  /* 0x0003400001547983 */ /* 0x000ea80000100c00 */
[----:B------:R-:W2:Y:S04]  /*2cf90*/  LDL.128 R76, [R1+0x360] ;  /* 0x00036000014c7983 */ /* 0x000ea80000100c00 */
[----:B------:R-:W2:Y:S04]  /*2cfa0*/  LDL.128 R80, [R1+0x350] ;  /* 0x0003500001507983 */ /* 0x000ea80000100c00 */
[----:B------:R-:W2:Y:S04]  /*2cfb0*/  LDL.128 R68, [R1+0x380] ;  /* 0x0003800001447983 */ /* 0x000ea80000100c00 */
[----:B------:R-:W2:Y:S01]  /*2cfc0*/  LDL.128 R72, [R1+0x370] ;  /* 0x0003700001487983 */ /* 0x000ea20000100c00 */
[----:B------:R-:W-:-:S02]  /*2cfd0*/  MOV R18, R2 ;  /* 0x0000000200127202 */ /* 0x000fc40000000f00 */
[----:B----4-:R-:W-:Y:S01]  /*2cfe0*/  MOV R19, R3 ;  /* 0x0000000300137202 */ /* 0x010fe20000000f00 */
[----:B------:R-:W4:Y:S04]  /*2cff0*/  LDL.128 R64, [R1+0x390] ;  /* 0x0003900001407983 */ /* 0x000f280000100c00 */
[----:B------:R-:W4:Y:S04]  /*2d000*/  LDL.128 R104, [R1+0x420] ;  /* 0x0004200001687983 */ /* 0x000f280000100c00 */
[----:B------:R-:W4:Y:S01]  /*2d010*/  LDL.128 R108, [R1+0x430] ;  /* 0x00043000016c7983 */ /* 0x000f220000100c00 */
[----:B---3--:R-:W-:-:S03]  /*2d020*/  IMAD.WIDE R100, R0, 0x2, R18 ;  /* 0x0000000200647825 */ /* 0x008fc600078e0212 */
[----:B------:R-:W-:-:S04]  /*2d030*/  IADD3 R123, P0, R100, 0x4040, RZ ;  /* 0x00004040647b7810 */ /* 0x000fc80007f1e0ff */
[----:B------:R-:W-:-:S04]  /*2d040*/  LOP3.LUT R122, R123, 0x380, RZ, 0xc0, !PT ;  /* 0x000003807b7a7812 */ /* 0x000fc800078ec0ff */
[----:B------:R-:W-:-:S04]  /*2d050*/  SHF.R.U64 R122, R122, 0x3, RZ ;  /* 0x000000037a7a7819 */ /* 0x000fc800000012ff */
[----:B------:R-:W-:Y:S01]  /*2d060*/  LOP3.LUT R122, R122, R123, RZ, 0x3c, !PT ;  /* 0x0000007b7a7a7212 */ /* 0x000fe200078e3cff */
[----:B------:R-:W-:Y:S01]  /*2d070*/  IMAD.X R123, RZ, RZ, R101, P0 ;  /* 0x000000ffff7b7224 */ /* 0x000fe200000e0665 */
[C---:B------:R-:W-:Y:S02]  /*2d080*/  IADD3 R15, P0, R100.reuse, 0xc000, RZ ;  /* 0x0000c000640f7810 */ /* 0x040fe40007f1e0ff */
[C---:B------:R-:W-:Y:S02]  /*2d090*/  IADD3 R13, P1, R100.reuse, 0x20, RZ ;  /* 0x00000020640d7810 */ /* 0x040fe40007f3e0ff */
[----:B------:R-:W-:Y:S02]  /*2d0a0*/  IADD3 R103, P2, R100, 0x40, RZ ;  /* 0x0000004064677810 */ /* 0x000fe40007f5e0ff */
[----:B------:R-:W-:Y:S02]  /*2d0b0*/  LOP3.LUT R14, R15, 0x380, RZ, 0xc0, !PT ;  /* 0x000003800f0e7812 */ /* 0x000fe400078ec0ff */
[----:B------:R-:W-:-:S02]  /*2d0c0*/  LOP3.LUT R12, R13, 0x380, RZ, 0xc0, !PT ;  /* 0x000003800d0c7812 */ /* 0x000fc400078ec0ff */
[----:B------:R-:W-:Y:S02]  /*2d0d0*/  LOP3.LUT R102, R103, 0x380, RZ, 0xc0, !PT ;  /* 0x0000038067667812 */ /* 0x000fe400078ec0ff */
[C---:B------:R-:W-:Y:S02]  /*2d0e0*/  IADD3 R39, P4, R100.reuse, 0x4000, RZ ;  /* 0x0000400064277810 */ /* 0x040fe40007f9e0ff */
[C---:B------:R-:W-:Y:S02]  /*2d0f0*/  IADD3 R25, P3, R100.reuse, 0x60, RZ ;  /* 0x0000006064197810 */ /* 0x040fe40007f7e0ff */
[----:B------:R-:W-:Y:S02]  /*2d100*/  IADD3 R37, P5, R100, 0x4020, RZ ;  /* 0x0000402064257810 */ /* 0x000fe40007fbe0ff */
[----:B------:R-:W-:Y:S02]  /*2d110*/  SHF.R.U64 R14, R14, 0x3, RZ ;  /* 0x000000030e0e7819 */ /* 0x000fe400000012ff */
[----:B------:R-:W-:-:S02]  /*2d120*/  SHF.R.U64 R12, R12, 0x3, RZ ;  /* 0x000000030c0c7819 */ /* 0x000fc400000012ff */
[----:B------:R-:W-:Y:S02]  /*2d130*/  SHF.R.U64 R102, R102, 0x3, RZ ;  /* 0x0000000366667819 */ /* 0x000fe400000012ff */
[----:B------:R-:W-:Y:S02]  /*2d140*/  LOP3.LUT R38, R39, 0x380, RZ, 0xc0, !PT ;  /* 0x0000038027267812 */ /* 0x000fe400078ec0ff */
[----:B------:R-:W-:Y:S02]  /*2d150*/  LOP3.LUT R24, R25, 0x380, RZ, 0xc0, !PT ;  /* 0x0000038019187812 */ /* 0x000fe400078ec0ff */
[----:B------:R-:W-:Y:S02]  /*2d160*/  LOP3.LUT R36, R37, 0x380, RZ, 0xc0, !PT ;  /* 0x0000038025247812 */ /* 0x000fe400078ec0ff */
[----:B------:R-:W-:Y:S01]  /*2d170*/  LOP3.LUT R14, R14, R15, RZ, 0x3c, !PT ;  /* 0x0000000f0e0e7212 */ /* 0x000fe200078e3cff */
[--C-:B------:R-:W-:Y:S01]  /*2d180*/  IMAD.X R15, RZ, RZ, R101.reuse, P0 ;  /* 0x000000ffff0f7224 */ /* 0x100fe200000e0665 */
[----:B------:R-:W-:Y:S01]  /*2d190*/  LOP3.LUT R12, R12, R13, RZ, 0x3c, !PT ;  /* 0x0000000d0c0c7212 */ /* 0x000fe200078e3cff */
[--C-:B------:R-:W-:Y:S01]  /*2d1a0*/  IMAD.X R13, RZ, RZ, R101.reuse, P1 ;  /* 0x000000ffff0d7224 */ /* 0x100fe200008e0665 */
[----:B------:R-:W-:Y:S01]  /*2d1b0*/  LOP3.LUT R102, R102, R103, RZ, 0x3c, !PT ;  /* 0x0000006766667212 */ /* 0x000fe200078e3cff */
[----:B------:R-:W-:Y:S01]  /*2d1c0*/  IMAD.X R103, RZ, RZ, R101, P2 ;  /* 0x000000ffff677224 */ /* 0x000fe200010e0665 */
[----:B------:R-:W-:-:S02]  /*2d1d0*/  ISETP.NE.AND P0, PT, R210, RZ, PT ;  /* 0x000000ffd200720c */ /* 0x000fc40003f05270 */
[----:B------:R-:W-:Y:S02]  /*2d1e0*/  SHF.R.U64 R38, R38, 0x3, RZ ;  /* 0x0000000326267819 */ /* 0x000fe400000012ff */
[----:B------:R-:W-:Y:S02]  /*2d1f0*/  SHF.R.U64 R24, R24, 0x3, RZ ;  /* 0x0000000318187819 */ /* 0x000fe400000012ff */
[----:B------:R-:W-:Y:S02]  /*2d200*/  SHF.R.U64 R36, R36, 0x3, RZ ;  /* 0x0000000324247819 */ /* 0x000fe400000012ff */
[C---:B------:R-:W-:Y:S02]  /*2d210*/  IADD3 R35, P1, R100.reuse, 0x4060, RZ ;  /* 0x0000406064237810 */ /* 0x040fe40007f3e0ff */
[----:B------:R-:W-:Y:S02]  /*2d220*/  IADD3 R33, P2, R100, 0x8000, RZ ;  /* 0x0000800064217810 */ /* 0x000fe40007f5e0ff */
[----:B------:R-:W-:Y:S01]  /*2d230*/  SEL R210, R210, UR4, P0 ;  /* 0x00000004d2d27c07 */ /* 0x000fe20008000000 */
[----:B------:R-:W-:Y:S05]  /*2d240*/  WARPSYNC.ALL ;  /* 0x0000000000007948 */ /* 0x000fea0003800000 */
[----:B------:R-:W-:Y:S01]  /*2d250*/  LOP3.LUT R38, R38, R39, RZ, 0x3c, !PT ;  /* 0x0000002726267212 */ /* 0x000fe200078e3cff */
[--C-:B------:R-:W-:Y:S01]  /*2d260*/  IMAD.X R39, RZ, RZ, R101.reuse, P4 ;  /* 0x000000ffff277224 */ /* 0x100fe200020e0665 */
[----:B------:R-:W-:Y:S01]  /*2d270*/  LOP3.LUT R24, R24, R25, RZ, 0x3c, !PT ;  /* 0x0000001918187212 */ /* 0x000fe200078e3cff */
[--C-:B------:R-:W-:Y:S01]  /*2d280*/  IMAD.X R25, RZ, RZ, R101.reuse, P3 ;  /* 0x000000ffff197224 */ /* 0x100fe200018e0665 */
[----:B------:R-:W-:Y:S01]  /*2d290*/  LOP3.LUT R36, R36, R37, RZ, 0x3c, !PT ;  /* 0x0000002524247212 */ /* 0x000fe200078e3cff */
[----:B------:R-:W-:Y:S01]  /*2d2a0*/  IMAD.X R37, RZ, RZ, R101, P5 ;  /* 0x000000ffff257224 */ /* 0x000fe200028e0665 */
[----:B------:R-:W-:Y:S01]  /*2d2b0*/  LOP3.LUT R34, R35, 0x380, RZ, 0xc0, !PT ;  /* 0x0000038023227812 */ /* 0x000fe200078ec0ff */
[----:B------:R-:W-:Y:S01]  /*2d2c0*/  ULDC.64 UR6, c[0x0][0xd08] ;  /* 0x0003420000067ab9 */ /* 0x000fe20000000a00 */
[----:B------:R-:W-:Y:S01]  /*2d2d0*/  LOP3.LUT R32, R33, 0x380, RZ, 0xc0, !PT ;  /* 0x0000038021207812 */ /* 0x000fe200078ec0ff */
[----:B------:R-:W-:Y:S01]  /*2d2e0*/  ULDC.64 UR4, c[0x0][0xd00] ;  /* 0x0003400000047ab9 */ /* 0x000fe20000000a00 */
[----:B------:R-:W-:-:S02]  /*2d2f0*/  IADD3 R21, P4, R100, 0x8040, RZ ;  /* 0x0000804064157810 */ /* 0x000fc40007f9e0ff */
[C---:B------:R-:W-:Y:S02]  /*2d300*/  IADD3 R31, P3, R100.reuse, 0x8020, RZ ;  /* 0x00008020641f7810 */ /* 0x040fe40007f7e0ff */
[----:B------:R-:W-:Y:S02]  /*2d310*/  IADD3 R29, P5, R100, 0x8060, RZ ;  /* 0x00008060641d7810 */ /* 0x000fe40007fbe0ff */
[----:B------:R-:W-:Y:S02]  /*2d320*/  SHF.R.U64 R34, R34, 0x3, RZ ;  /* 0x0000000322227819 */ /* 0x000fe400000012ff */
[----:B------:R-:W-:Y:S02]  /*2d330*/  SHF.R.U64 R32, R32, 0x3, RZ ;  /* 0x0000000320207819 */ /* 0x000fe400000012ff */
[----:B------:R-:W-:Y:S02]  /*2d340*/  LOP3.LUT R20, R21, 0x380, RZ, 0xc0, !PT ;  /* 0x0000038015147812 */ /* 0x000fe400078ec0ff */
[----:B------:R-:W-:-:S02]  /*2d350*/  LOP3.LUT R61, R100, 0x380, RZ, 0xc0, !PT ;  /* 0x00000380643d7812 */ /* 0x000fc400078ec0ff */
[----:B------:R-:W-:Y:S02]  /*2d360*/  LOP3.LUT R30, R31, 0x380, RZ, 0xc0, !PT ;  /* 0x000003801f1e7812 */ /* 0x000fe400078ec0ff */
[----:B------:R-:W-:Y:S02]  /*2d370*/  LOP3.LUT R28, R29, 0x380, RZ, 0xc0, !PT ;  /* 0x000003801d1c7812 */ /* 0x000fe400078ec0ff */
[----:B------:R-:W-:Y:S01]  /*2d380*/  LOP3.LUT R34, R34, R35, RZ, 0x3c, !PT ;  /* 0x0000002322227212 */ /* 0x000fe200078e3cff */
[--C-:B------:R-:W-:Y:S01]  /*2d390*/  IMAD.X R35, RZ, RZ, R101.reuse, P1 ;  /* 0x000000ffff237224 */ /* 0x100fe200008e0665 */
[----:B------:R-:W-:Y:S01]  /*2d3a0*/  LOP3.LUT R32, R32, R33, RZ, 0x3c, !PT ;  /* 0x0000002120207212 */ /* 0x000fe200078e3cff */
[----:B------:R-:W-:Y:S01]  /*2d3b0*/  IMAD.X R33, RZ, RZ, R101, P2 ;  /* 0x000000ffff217224 */ /* 0x000fe200010e0665 */
[----:B------:R-:W-:Y:S02]  /*2d3c0*/  SHF.R.U64 R20, R20, 0x3, RZ ;  /* 0x0000000314147819 */ /* 0x000fe400000012ff */
[----:B------:R-:W-:-:S02]  /*2d3d0*/  SHF.R.U64 R61, R61, 0x3, RZ ;  /* 0x000000033d3d7819 */ /* 0x000fc400000012ff */
[----:B------:R-:W-:Y:S02]  /*2d3e0*/  SHF.R.U64 R30, R30, 0x3, RZ ;  /* 0x000000031e1e7819 */ /* 0x000fe400000012ff */
[C---:B------:R-:W-:Y:S02]  /*2d3f0*/  IADD3 R95, P1, R100.reuse, 0xc020, RZ ;  /* 0x0000c020645f7810 */ /* 0x040fe40007f3e0ff */
[----:B------:R-:W-:Y:S02]  /*2d400*/  IADD3 R93, P2, R100, 0xc040, RZ ;  /* 0x0000c040645d7810 */ /* 0x000fe40007f5e0ff */
[----:B------:R-:W-:Y:S02]  /*2d410*/  SHF.R.U64 R28, R28, 0x3, RZ ;  /* 0x000000031c1c7819 */ /* 0x000fe400000012ff */
[----:B------:R-:W-:Y:S01]  /*2d420*/  LOP3.LUT R20, R20, R21, RZ, 0x3c, !PT ;  /* 0x0000001514147212 */ /* 0x000fe200078e3cff */
[--C-:B------:R-:W-:Y:S01]  /*2d430*/  IMAD.X R21, RZ, RZ, R101.reuse, P4 ;  /* 0x000000ffff157224 */ /* 0x100fe200020e0665 */
[----:B------:R-:W-:Y:S01]  /*2d440*/  LOP3.LUT R60, R61, R100, RZ, 0x3c, !PT ;  /* 0x000000643d3c7212 */ /* 0x000fe200078e3cff */
[--C-:B------:R-:W-:Y:S01]  /*2d450*/  IMAD.MOV.U32 R61, RZ, RZ, R101.reuse ;  /* 0x000000ffff3d7224 */ /* 0x100fe200078e0065 */
[----:B------:R-:W-:Y:S01]  /*2d460*/  LOP3.LUT R30, R30, R31, RZ, 0x3c, !PT ;  /* 0x0000001f1e1e7212 */ /* 0x000fe200078e3cff */
[----:B------:R-:W-:Y:S01]  /*2d470*/  IMAD.X R31, RZ, RZ, R101, P3 ;  /* 0x000000ffff1f7224 */ /* 0x000fe200018e0665 */
[----:B------:R-:W-:-:S02]  /*2d480*/  LOP3.LUT R94, R95, 0x380, RZ, 0xc0, !PT ;  /* 0x000003805f5e7812 */ /* 0x000fc400078ec0ff */
[----:B------:R-:W-:Y:S02]  /*2d490*/  LOP3.LUT R92, R93, 0x380, RZ, 0xc0, !PT ;  /* 0x000003805d5c7812 */ /* 0x000fe400078ec0ff */
[----:B------:R-:W-:Y:S01]  /*2d4a0*/  LOP3.LUT R28, R28, R29, RZ, 0x3c, !PT ;  /* 0x0000001d1c1c7212 */ /* 0x000fe200078e3cff */
[----:B------:R-:W-:Y:S01]  /*2d4b0*/  IMAD.X R29, RZ, RZ, R101, P5 ;  /* 0x000000ffff1d7224 */ /* 0x000fe200028e0665 */
[----:B--2---:R-:W-:Y:S02]  /*2d4c0*/  F2FP.F16.F32.PACK_AB R56, R57, R56 ;  /* 0x000000383938723e */ /* 0x004fe400000000ff */
[----:B------:R-:W-:Y:S02]  /*2d4d0*/  SHF.R.U64 R94, R94, 0x3, RZ ;  /* 0x000000035e5e7819 */ /* 0x000fe400000012ff */
[----:B------:R-:W-:Y:S02]  /*2d4e0*/  SHF.R.U64 R92, R92, 0x3, RZ ;  /* 0x000000035c5c7819 */ /* 0x000fe400000012ff */
[----:B------:R-:W-:-:S02]  /*2d4f0*/  F2FP.F16.F32.PACK_AB R57, R59, R58 ;  /* 0x0000003a3b39723e */ /* 0x000fc400000000ff */
[----:B------:R-:W-:Y:S02]  /*2d500*/  F2FP.F16.F32.PACK_AB R52, R53, R52 ;  /* 0x000000343534723e */ /* 0x000fe400000000ff */
[----:B------:R-:W-:Y:S02]  /*2d510*/  MOV R61, R60 ;  /* 0x0000003c003d7202 */ /* 0x000fe40000000f00 */
[----:B------:R-:W-:Y:S02]  /*2d520*/  MOV R26, R38 ;  /* 0x00000026001a7202 */ /* 0x000fe40000000f00 */
[----:B-1----:R-:W-:Y:S02]  /*2d530*/  MOV R96, R36 ;  /* 0x0000002400607202 */ /* 0x002fe40000000f00 */
[----:B------:R-:W-:Y:S01]  /*2d540*/  MOV R20, R20 ;  /* 0x0000001400147202 */ /* 0x000fe20000000f00 */
[----:B------:R-:W2:Y:S01]  /*2d550*/  LDL.128 R36, [R1+0x2e0] ;  /* 0x0002e00001247983 */ /* 0x000ea20000100c00 */
[----:B------:R-:W-:-:S02]  /*2d560*/  F2FP.F16.F32.PACK_AB R58, R9, R8 ;  /* 0x00000008093a723e */ /* 0x000fc400000000ff */
[----:B------:R-:W-:Y:S01]  /*2d570*/  F2FP.F16.F32.PACK_AB R59, R11, R10 ;  /* 0x0000000a0b3b723e */ /* 0x000fe200000000ff */
[----:B------:R-:W-:Y:S01]  /*2d580*/  BAR.SYNC.DEFER_BLOCKING 0x1, 0x100 ;  /* 0x0044000000007b1d */ /* 0x000fe20000010000 */
[----:B------:R-:W-:Y:S02]  /*2d590*/  F2FP.F16.F32.PACK_AB R53, R55, R54 ;  /* 0x000000363735723e */ /* 0x000fe400000000ff */
[----:B------:R-:W-:Y:S02]  /*2d5a0*/  MOV R60, R12 ;  /* 0x0000000c003c7202 */ /* 0x000fe40000000f00 */
[----:B------:R-:W-:Y:S02]  /*2d5b0*/  MOV R3, R30 ;  /* 0x0000001e00037202 */ /* 0x000fe40000000f00 */
[----:B------:R-:W-:Y:S01]  /*2d5c0*/  MOV R21, R28 ;  /* 0x0000001c00157202 */ /* 0x000fe20000000f00 */
[----:B------:R-:W3:Y:S01]  /*2d5d0*/  LDL.128 R8, [R1+0x320] ;  /* 0x0003200001087983 */ /* 0x000ee20000100c00 */
[----:B------:R-:W-:-:S02]  /*2d5e0*/  F2FP.F16.F32.PACK_AB R54, R5, R4 ;  /* 0x000000040536723e */ /* 0x000fc400000000ff */
[----:B------:R-:W-:Y:S01]  /*2d5f0*/  F2FP.F16.F32.PACK_AB R55, R7, R6 ;  /* 0x000000060737723e */ /* 0x000fe200000000ff */
[----:B------:R-:W3:Y:S01]  /*2d600*/  LDL.128 R28, [R1+0x300] ;  /* 0x00030000011c7983 */ /* 0x000ee20000100c00 */
[----:B------:R-:W-:Y:S02]  /*2d610*/  F2FP.F16.F32.PACK_AB R44, R45, R44 ;  /* 0x0000002c2d2c723e */ /* 0x000fe400000000ff */
[----:B------:R-:W-:Y:S01]  /*2d620*/  MOV R122, R122 ;  /* 0x0000007a007a7202 */ /* 0x000fe20000000f00 */
[----:B------:R-:W3:Y:S01]  /*2d630*/  LDL.128 R4, [R1+0x2f0] ;  /* 0x0002f00001047983 */ /* 0x000ee20000100c00 */
[----:B------:R-:W-:Y:S02]  /*2d640*/  F2FP.F16.F32.PACK_AB R45, R47, R46 ;  /* 0x0000002e2f2d723e */ /* 0x000fe400000000ff */
        /* <DEDUP_REMOVED lines=8> */
[----:B------:R-:W-:Y:S01]  /*2d6d0*/  F2FP.F16.F32.PACK_AB R46, R49, R48 ;  /* 0x00000030312e723e */ /* 0x000fe200000000ff */
[----:B------:R-:W3:Y:S01]  /*2d6e0*/  LDL.128 R32, [R1+0x310] ;  /* 0x0003100001207983 */ /* 0x000ee20000100c00 */
[----:B------:R-:W-:Y:S02]  /*2d6f0*/  F2FP.F16.F32.PACK_AB R47, R51, R50 ;  /* 0x00000032332f723e */ /* 0x000fe400000000ff */
[----:B------:R-:W-:Y:S01]  /*2d700*/  MOV R24, R14 ;  /* 0x0000000e00187202 */ /* 0x000fe20000000f00 */
[----:B------:R1:W-:Y:S01]  /*2d710*/  STSM.16.M88.4 [R61], R56 ;  /* 0x000000383d007844 */ /* 0x0003e20000000200 */
[----:B------:R-:W-:-:S03]  /*2d720*/  IADD3 R120, P0, R100, 0xc060, RZ ;  /* 0x0000c06064787810 */ /* 0x000fc60007f1e0ff */
[----:B------:R-:W3:Y:S01]  /*2d730*/  LDL.128 R12, [R1+0x330] ;  /* 0x00033000010c7983 */ /* 0x000ee20000100c00 */
[----:B------:R-:W-:-:S03]  /*2d740*/  F2FP.F16.F32.PACK_AB R88, R89, R88 ;  /* 0x000000585958723e */ /* 0x000fc600000000ff */
[----:B------:R0:W-:Y:S01]  /*2d750*/  STSM.16.M88.4 [R60], R52 ;  /* 0x000000343c007844 */ /* 0x0001e20000000200 */
[----:B------:R-:W-:Y:S02]  /*2d760*/  MOV R124, R94 ;  /* 0x0000005e007c7202 */ /* 0x000fe40000000f00 */
[----:B------:R-:W-:Y:S01]  /*2d770*/  MOV R125, R92 ;  /* 0x0000005c007d7202 */ /* 0x000fe20000000f00 */
[----:B------:R4:W-:Y:S01]  /*2d780*/  STSM.16.M88.4 [R102], R44 ;  /* 0x0000002c66007844 */ /* 0x0009e20000000200 */
[----:B------:R-:W-:Y:S02]  /*2d790*/  F2FP.F16.F32.PACK_AB R89, R91, R90 ;  /* 0x0000005a5b59723e */ /* 0x000fe400000000ff */
[----:B------:R-:W-:Y:S01]  /*2d7a0*/  F2FP.F16.F32.PACK_AB R90, R41, R40 ;  /* 0x00000028295a723e */ /* 0x000fe200000000ff */
[----:B-1----:R-:W3:Y:S01]  /*2d7b0*/  LDL.128 R56, [R1+0x3b0] ;  /* 0x0003b00001387983 */ /* 0x002ee20000100c00 */
[----:B------:R-:W-:Y:S02]  /*2d7c0*/  F2FP.F16.F32.PACK_AB R91, R43, R42 ;  /* 0x0000002a2b5b723e */ /* 0x000fe400000000ff */
[----:B------:R-:W-:Y:S01]  /*2d7d0*/  IADD3.X R121, RZ, R101, RZ, P0, !PT ;  /* 0x00000065ff797210 */ /* 0x000fe200007fe4ff */
[----:B------:R-:W3:Y:S04]  /*2d7e0*/  LDL.128 R48, [R1+0x3d0] ;  /* 0x0003d00001307983 */ /* 0x000ee80000100c00 */
[----:B0-----:R-:W3:Y:S04]  /*2d7f0*/  LDL.128 R60, [R1+0x3a0] ;  /* 0x0003a000013c7983 */ /* 0x001ee80000100c00 */
[----:B------:R-:W3:Y:S04]  /*2d800*/  LDL.128 R52, [R1+0x3c0] ;  /* 0x0003c00001347983 */ /* 0x000ee80000100c00 */
[----:B----4-:R-:W4:Y:S04]  /*2d810*/  LDL.128 R44, [R1+0x3e0] ;  /* 0x0003e000012c7983 */ /* 0x010f280000100c00 */
[----:B------:R-:W4:Y:S04]  /*2d820*/  LDL.128 R92, [R1+0x400] ;  /* 0x00040000015c7983 */ /* 0x000f280000100c00 */
[----:B------:R-:W4:Y:S04]  /*2d830*/  LDL.128 R40, [R1+0x3f0] ;  /* 0x0003f00001287983 */ /* 0x000f280000100c00 */
[----:B------:R-:W4:Y:S01]  /*2d840*/  LDL.128 R100, [R1+0x410] ;  /* 0x0004100001647983 */ /* 0x000f220000100c00 */
[----:B------:R-:W-:-:S02]  /*2d850*/  F2FP.F16.F32.PACK_AB R112, R113, R112 ;  /* 0x000000707170723e */ /* 0x000fc400000000ff */
[----:B------:R-:W-:Y:S02]  /*2d860*/  LOP3.LUT R113, R120, 0x380, RZ, 0xc0, !PT ;  /* 0x0000038078717812 */ /* 0x000fe400078ec0ff */
[----:B------:R-:W-:Y:S02]  /*2d870*/  ISETP.NE.U32.AND P0, PT, RZ, UR6, PT ;  /* 0x00000006ff007c0c */ /* 0x000fe4000bf05070 */
[----:B------:R-:W-:Y:S02]  /*2d880*/  SHF.R.U64 R113, R113, 0x3, RZ ;  /* 0x0000000371717819 */ /* 0x000fe400000012ff */
[----:B------:R-:W-:Y:S02]  /*2d890*/  ISETP.NE.AND.EX P0, PT, RZ, UR7, PT, P0 ;  /* 0x00000007ff007c0c */ /* 0x000fe4000bf05300 */
[----:B------:R-:W-:Y:S02]  /*2d8a0*/  LOP3.LUT R120, R113, R120, RZ, 0x3c, !PT ;  /* 0x0000007871787212 */ /* 0x000fe400078e3cff */
[----:B------:R-:W-:-:S02]  /*2d8b0*/  F2FP.F16.F32.PACK_AB R113, R115, R114 ;  /* 0x000000727371723e */ /* 0x000fc400000000ff */
[----:B------:R-:W-:Y:S02]  /*2d8c0*/  F2FP.F16.F32.PACK_AB R114, R117, R116 ;  /* 0x000000747572723e */ /* 0x000fe400000000ff */
[----:B------:R-:W-:Y:S02]  /*2d8d0*/  F2FP.F16.F32.PACK_AB R115, R119, R118 ;  /* 0x000000767773723e */ /* 0x000fe400000000ff */
[----:B------:R-:W-:Y:S01]  /*2d8e0*/  F2FP.F16.F32.PACK_AB R84, R85, R84 ;  /* 0x000000545554723e */ /* 0x000fe200000000ff */
[----:B------:R-:W-:Y:S01]  /*2d8f0*/  STSM.16.M88.4 [R25], R88 ;  /* 0x0000005819007844 */ /* 0x000fe20000000200 */
[----:B------:R-:W-:Y:S02]  /*2d900*/  F2FP.F16.F32.PACK_AB R85, R87, R86 ;  /* 0x000000565755723e */ /* 0x000fe400000000ff */
[----:B------:R-:W-:Y:S01]  /*2d910*/  F2FP.F16.F32.PACK_AB R76, R77, R76 ;  /* 0x0000004c4d4c723e */ /* 0x000fe200000000ff */
        /* <DEDUP_REMOVED lines=19> */
[----:B------:R-:W-:Y:S02]  /*2da50*/  F2FP.F16.F32.PACK_AB R37, R39, R38 ;  /* 0x000000262725723e */ /* 0x000fe400000000ff */
[----:B---3--:R-:W-:Y:S02]  /*2da60*/  F2FP.F16.F32.PACK_AB R8, R9, R8 ;  /* 0x000000080908723e */ /* 0x008fe400000000ff */
[----:B------:R-:W-:Y:S02]  /*2da70*/  F2FP.F16.F32.PACK_AB R9, R11, R10 ;  /* 0x0000000a0b09723e */ /* 0x000fe400000000ff */
[----:B------:R-:W-:-:S02]  /*2da80*/  F2FP.F16.F32.PACK_AB R28, R29, R28 ;  /* 0x0000001c1d1c723e */ /* 0x000fc400000000ff */
[----:B------:R-:W-:Y:S02]  /*2da90*/  F2FP.F16.F32.PACK_AB R29, R31, R30 ;  /* 0x0000001e1f1d723e */ /* 0x000fe400000000ff */
[----:B------:R-:W-:Y:S02]  /*2daa0*/  F2FP.F16.F32.PACK_AB R38, R5, R4 ;  /* 0x000000040526723e */ /* 0x000fe400000000ff */
[----:B------:R-:W-:Y:S01]  /*2dab0*/  F2FP.F16.F32.PACK_AB R39, R7, R6 ;  /* 0x000000060727723e */ /* 0x000fe200000000ff */
[----:B------:R-:W0:Y:S04]  /*2dac0*/  LDC.64 R4, c[0x0][0xd00] ;  /* 0x00034000ff047b82 */ /* 0x000e280000000a00 */
[----:B------:R-:W-:Y:S04]  /*2dad0*/  STSM.16.M88.4 [R96], R36 ;  /* 0x0000002460007844 */ /* 0x000fe80000000200 */
[----:B------:R-:W1:Y:S01]  /*2dae0*/  @P0 LDC.64 R6, c[0x0][0xd08] ;  /* 0x00034200ff060b82 */ /* 0x000e620000000a00 */
[----:B------:R-:W-:-:S02]  /*2daf0*/  F2FP.F16.F32.PACK_AB R30, R33, R32 ;  /* 0x00000020211e723e */ /* 0x000fc400000000ff */
[----:B------:R-:W-:Y:S02]  /*2db00*/  F2FP.F16.F32.PACK_AB R31, R35, R34 ;  /* 0x00000022231f723e */ /* 0x000fe400000000ff */
[----:B------:R-:W-:Y:S02]  /*2db10*/  F2FP.F16.F32.PACK_AB R10, R13, R12 ;  /* 0x0000000c0d0a723e */ /* 0x000fe400000000ff */
[----:B------:R-:W-:Y:S01]  /*2db20*/  F2FP.F16.F32.PACK_AB R11, R15, R14 ;  /* 0x0000000e0f0b723e */ /* 0x000fe200000000ff */
[----:B------:R-:W-:Y:S04]  /*2db30*/  STSM.16.M88.4 [R122], R28 ;  /* 0x0000001c7a007844 */ /* 0x000fe80000000200 */
[----:B------:R2:W-:Y:S04]  /*2db40*/  STSM.16.M88.4 [R123], R8 ;  /* 0x000000087b007844 */ /* 0x0005e80000000200 */
[----:B------:R3:W-:Y:S04]  /*2db50*/  STSM.16.M88.4 [R0], R84 ;  /* 0x0000005400007844 */ /* 0x0007e80000000200 */
[----:B------:R0:W-:Y:S01]  /*2db60*/  STSM.16.M88.4 [R3], R76 ;  /* 0x0000004c03007844 */ /* 0x0001e20000000200 */
[----:B------:R-:W-:-:S02]  /*2db70*/  F2FP.F16.F32.PACK_AB R60, R61, R60 ;  /* 0x0000003c3d3c723e */ /* 0x000fc400000000ff */
[----:B------:R-:W-:Y:S02]  /*2db80*/  F2FP.F16.F32.PACK_AB R61, R63, R62 ;  /* 0x0000003e3f3d723e */ /* 0x000fe400000000ff */
[----:B------:R-:W-:Y:S02]  /*2db90*/  F2FP.F16.F32.PACK_AB R52, R53, R52 ;  /* 0x000000343534723e */ /* 0x000fe400000000ff */
[----:B------:R-:W-:Y:S02]  /*2dba0*/  F2FP.F16.F32.PACK_AB R62, R57, R56 ;  /* 0x00000038393e723e */ /* 0x000fe400000000ff */
[----:B------:R-:W-:Y:S02]  /*2dbb0*/  F2FP.F16.F32.PACK_AB R63, R59, R58 ;  /* 0x0000003a3b3f723e */ /* 0x000fe400000000ff */
[----:B------:R-:W-:Y:S02]  /*2dbc0*/  F2FP.F16.F32.PACK_AB R53, R55, R54 ;  /* 0x000000363735723e */ /* 0x000fe400000000ff */
[----:B----4-:R-:W-:-:S02]  /*2dbd0*/  F2FP.F16.F32.PACK_AB R44, R45, R44 ;  /* 0x0000002c2d2c723e */ /* 0x010fc400000000ff */
[----:B------:R-:W-:Y:S01]  /*2dbe0*/  F2FP.F16.F32.PACK_AB R92, R93, R92 ;  /* 0x0000005c5d5c723e */ /* 0x000fe200000000ff */
[----:B--2---:R-:W-:Y:S01]  /*2dbf0*/  IMAD.MOV.U32 R8, RZ, RZ, RZ ;  /* 0x000000ffff087224 */ /* 0x004fe200078e00ff */
[----:B------:R-:W-:Y:S01]  /*2dc00*/  F2FP.F16.F32.PACK_AB R54, R49, R48 ;  /* 0x000000303136723e */ /* 0x000fe200000000ff */
[----:B---3--:R-:W-:Y:S01]  /*2dc10*/  IMAD.U32 R0, RZ, RZ, UR6 ;  /* 0x00000006ff007e24 */ /* 0x008fe2000f8e00ff */
[----:B------:R-:W-:Y:S01]  /*2dc20*/  F2FP.F16.F32.PACK_AB R55, R51, R50 ;  /* 0x000000323337723e */ /* 0x000fe200000000ff */
[----:B0-----:R-:W-:Y:S01]  /*2dc30*/  IMAD.WIDE R4, R211, 0x4, R4 ;  /* 0x00000004d3047825 */ /* 0x001fe200078e0204 */
[----:B------:R-:W-:Y:S01]  /*2dc40*/  F2FP.F16.F32.PACK_AB R45, R47, R46 ;  /* 0x0000002e2f2d723e */ /* 0x000fe200000000ff */
[----:B------:R-:W0:Y:S01]  /*2dc50*/  LDC R3, c[0x0][0xce8] ;  /* 0x00033a00ff037b82 */ /* 0x000e220000000800 */
[----:B------:R-:W-:Y:S02]  /*2dc60*/  F2FP.F16.F32.PACK_AB R46, R41, R40 ;  /* 0x00000028292e723e */ /* 0x000fe400000000ff */
[----:B------:R-:W-:-:S02]  /*2dc70*/  F2FP.F16.F32.PACK_AB R47, R43, R42 ;  /* 0x0000002a2b2f723e */ /* 0x000fc400000000ff */
[----:B------:R-:W-:Y:S01]  /*2dc80*/  F2FP.F16.F32.PACK_AB R93, R95, R94 ;  /* 0x0000005e5f5d723e */ /* 0x000fe200000000ff */
[----:B------:R2:W-:Y:S01]  /*2dc90*/  STSM.16.M88.4 [R20], R68 ;  /* 0x0000004414007844 */ /* 0x0005e20000000200 */
[----:B------:R-:W-:Y:S02]  /*2dca0*/  F2FP.F16.F32.PACK_AB R94, R101, R100 ;  /* 0x00000064655e723e */ /* 0x000fe400000000ff */
[----:B------:R-:W-:Y:S01]  /*2dcb0*/  F2FP.F16.F32.PACK_AB R95, R103, R102 ;  /* 0x00000066675f723e */ /* 0x000fe200000000ff */
[----:B------:R2:W-:Y:S04]  /*2dcc0*/  STSM.16.M88.4 [R21], R60 ;  /* 0x0000003c15007844 */ /* 0x0005e80000000200 */
[----:B------:R2:W-:Y:S04]  /*2dcd0*/  STSM.16.M88.4 [R24], R52 ;  /* 0x0000003418007844 */ /* 0x0005e80000000200 */
[----:B------:R2:W-:Y:S04]  /*2dce0*/  STSM.16.M88.4 [R124], R44 ;  /* 0x0000002c7c007844 */ /* 0x0005e80000000200 */
[----:B------:R2:W-:Y:S04]  /*2dcf0*/  STSM.16.M88.4 [R125], R92 ;  /* 0x0000005c7d007844 */ /* 0x0005e80000000200 */
[----:B------:R2:W-:Y:S01]  /*2dd00*/  STSM.16.M88.4 [R120], R104 ;  /* 0x0000006878007844 */ /* 0x0005e20000000200 */
[----:B------:R-:W-:Y:S01]  /*2dd10*/  BAR.SYNC.DEFER_BLOCKING 0x1, 0x100 ;  /* 0x0044000000007b1d */ /* 0x000fe20000010000 */
[----:B-1----:R-:W-:-:S05]  /*2dd20*/  @P0 IMAD.WIDE R6, R211, 0x4, R6 ;  /* 0x00000004d3060825 */ /* 0x002fca00078e0206 */
[----:B------:R2:W5:Y:S04]  /*2dd30*/  @P1 LDG.E R8, desc[UR44][R4.64] ;  /* 0x0000002c04081981 */ /* 0x000568000c1e1900 */
[----:B------:R2:W5:Y:S01]  /*2dd40*/  @P0 LDG.E R0, desc[UR44][R6.64] ;  /* 0x0000002c06000981 */ /* 0x000562000c1e1900 */
[----:B------:R-:W-:Y:S05]  /*2dd50*/  @P0 BRA `(.L_x_13229) ;  /* 0x0000000000100947 */ /* 0x000fea0003800000 */
[----:B------:R-:W-:Y:S05]  /*2dd60*/  @!P1 BRA `(.L_x_13229) ;  /* 0x00000000000c9947 */ /* 0x000fea0003800000 */
[----:B--2---:R-:W2:Y:S04]  /*2dd70*/  LDG.E R7, desc[UR44][R4.64] ;  /* 0x0000002c04077981 */ /* 0x004ea8000c1e1900 */
[----:B-----5:R-:W2:Y:S02]  /*2dd80*/  LDG.E R0, desc[UR44][R4.64+0x4] ;  /* 0x0000042c04007981 */ /* 0x020ea4000c1e1900 */
[----:B--2---:R-:W-:-:S07]  /*2dd90*/  IMAD.IADD R0, R0, 0x1, -R7 ;  /* 0x0000000100007824 */ /* 0x004fce00078e0a07 */
.L_x_13229:
[----:B--2---:R-:W2:Y:S04]  /*2dda0*/  LDL R4, [R1+0x518] ;  /* 0x0005180001047983 */ /* 0x004ea80000100800 */
[----:B------:R-:W3:Y:S01]  /*2ddb0*/  LDL R28, [R1+0x520] ;  /* 0x00052000011c7983 */ /* 0x000ee20000100800 */
[----:B0----5:R-:W-:Y:S02]  /*2ddc0*/  IMAD R0, R0, R3, RZ ;  /* 0x0000000300007224 */ /* 0x021fe400078e02ff */
[----:B------:R-:W-:Y:S01]  /*2ddd0*/  IMAD.IADD R33, R204, 0x1, R209 ;  /* 0x00000001cc217824 */ /* 0x000fe200078e02d1 */
[----:B------:R-:W-:Y:S01]  /*2dde0*/  ISETP.GT.AND P3, PT, R210, 0x1, PT ;  /* 0x00000001d200780c */ /* 0x000fe20003f64270 */
[----:B------:R-:W-:Y:S01]  /*2ddf0*/  IMAD.MOV.U32 R9, RZ, RZ, 0xab8 ;  /* 0x00000ab8ff097424 */ /* 0x000fe200078e00ff */
[----:B------:R-:W-:Y:S01]  /*2de00*/  ISETP.NE.AND P2, PT, R3, 0x1, PT ;  /* 0x000000010300780c */ /* 0x000fe20003f45270 */
[----:B------:R-:W0:Y:S03]  /*2de10*/  LDC.64 R20, c[0x0][0xca8] ;  /* 0x00032a00ff147b82 */ /* 0x000e260000000a00 */
[----:B------:R-:W-:-:S05]  /*2de20*/  SEL R9, R9, 0xa78, P3 ;  /* 0x00000a7809097807 */ /* 0x000fca0001800000 */
[----:B------:R-:W1:Y:S08]  /*2de30*/  LDC.64 R6, c[0x0][R9+0x220] ;  /* 0x0000880009067b82 */ /* 0x000e700000000a00 */
[----:B------:R-:W4:Y:S08]  /*2de40*/  LDC.64 R10, c[0x0][R9+0x218] ;  /* 0x00008600090a7b82 */ /* 0x000f300000000a00 */
[----:B------:R4:W4:Y:S01]  /*2de50*/  LDC.64 R14, c[0x0][R9+0x228] ;  /* 0x00008a00090e7b82 */ /* 0x0009220000000a00 */
[----:B------:R-:W-:-:S07]  /*2de60*/  ISETP.NE.U32.AND P1, PT, RZ, UR4, PT ;  /* 0x00000004ff007c0c */ /* 0x000fce000bf25070 */
[----:B------:R-:W4:Y:S01]  /*2de70*/  @P2 LDC R13, c[0x0][0xcec] ;  /* 0x00033b00ff0d2b82 */ /* 0x000f220000000800 */
[----:B------:R-:W-:-:S07]  /*2de80*/  ISETP.NE.AND.EX P1, PT, RZ, UR5, PT, P1 ;  /* 0x00000005ff007c0c */ /* 0x000fce000bf25310 */
[----:B------:R-:W4:Y:S01]  /*2de90*/  @P2 LDC R26, c[0x0][0xcf0] ;  /* 0x00033c00ff1a2b82 */ /* 0x000f220000000800 */
[----:B------:R-:W-:Y:S02]  /*2dea0*/  SHF.R.S32.HI R24, RZ, 0x1f, R211 ;  /* 0x0000001fff187819 */ /* 0x000fe400000114d3 */
[----:B------:R-:W-:Y:S02]  /*2deb0*/  SEL R12, R211, RZ, !P1 ;  /* 0x000000ffd30c7207 */ /* 0x000fe40004800000 */
[----:B--2---:R-:W-:-:S03]  /*2dec0*/  LOP3.LUT P0, RZ, R4, 0x3, RZ, 0xc0, !PT ;  /* 0x0000000304ff7812 */ /* 0x004fc6000780c0ff */
[----:B0-----:R-:W0:Y:S01]  /*2ded0*/  @!P3 LDC R20, c[0x0][0xc50] ;  /* 0x00031400ff14bb82 */ /* 0x001e220000000800 */
[----:B------:R-:W-:Y:S01]  /*2dee0*/  ISETP.GE.OR P4, PT, R33, R0, P0 ;  /* 0x000000002100720c */ /* 0x000fe20000786670 */
[----:B---3--:R-:W-:-:S06]  /*2def0*/  IMAD.IADD R28, R28, 0x1, R209 ;  /* 0x000000011c1c7824 */ /* 0x008fcc00078e02d1 */
[----:B------:R-:W2:Y:S06]  /*2df00*/  @!P3 LDC R21, c[0x0][0xc54] ;  /* 0x00031500ff15bb82 */ /* 0x000eac0000000800 */
[----:B------:R-:W3:Y:S02]  /*2df10*/  @!P4 LDL R29, [R1+0x220] ;  /* 0x00022000011dc983 */ /* 0x000ee40000100800 */
[----:B------:R4:W0:Y:S01]  /*2df20*/  LDC.64 R4, c[0x0][R9+0x210] ;  /* 0x0000840009047b82 */ /* 0x0008220000000a00 */
[----:B------:R-:W-:Y:S01]  /*2df30*/  SEL R25, R24, RZ, !P1 ;  /* 0x000000ff18197207 */ /* 0x000fe20004800000 */
[----:B-1----:R-:W-:-:S02]  /*2df40*/  IMAD R7, R7, R12, RZ ;  /* 0x0000000c07077224 */ /* 0x002fc400078e02ff */
[-C--:B----4-:R-:W-:Y:S02]  /*2df50*/  IMAD R31, R11, R156.reuse, RZ ;  /* 0x0000009c0b1f7224 */ /* 0x090fe400078e02ff */
[----:B------:R-:W-:Y:S01]  /*2df60*/  IMAD R35, R6, R25, R7 ;  /* 0x0000001906237224 */ /* 0x000fe200078e0207 */
[----:B------:R-:W-:Y:S01]  /*2df70*/  SEL R25, R219, RZ, P3 ;  /* 0x000000ffdb197207 */ /* 0x000fe20001800000 */
[----:B------:R-:W-:Y:S01]  /*2df80*/  IMAD.WIDE.U32 R10, R10, R156, RZ ;  /* 0x0000009c0a0a7225 */ /* 0x000fe200078e00ff */
[----:B------:R-:W-:-:S03]  /*2df90*/  SHF.R.S32.HI R9, RZ, 0x1f, R8 ;  /* 0x0000001fff097819 */ /* 0x000fc60000011408 */
[----:B------:R-:W-:-:S04]  /*2dfa0*/  IMAD.WIDE.U32 R6, R6, R12, RZ ;  /* 0x0000000c06067225 */ /* 0x000fc800078e00ff */
[----:B------:R-:W-:Y:S01]  /*2dfb0*/  @P2 IMAD.HI.U32 R13, R28, R13, RZ ;  /* 0x0000000d1c0d2227 */ /* 0x000fe200078e00ff */
[----:B------:R-:W-:-:S03]  /*2dfc0*/  IADD3 R6, P1, P5, R6, R10, R8 ;  /* 0x0000000a06067210 */ /* 0x000fc60007d3e008 */
[----:B------:R-:W-:Y:S02]  /*2dfd0*/  IMAD.IADD R24, R11, 0x1, R31 ;  /* 0x000000010b187824 */ /* 0x000fe400078e021f */
[----:B------:R-:W-:Y:S02]  /*2dfe0*/  IMAD.IADD R11, R7, 0x1, R35 ;  /* 0x00000001070b7824 */ /* 0x000fe400078e0223 */
[----:B------:R-:W-:Y:S01]  /*2dff0*/  IMAD.MOV.U32 R7, RZ, RZ, R28 ;  /* 0x000000ffff077224 */ /* 0x000fe200078e001c */
[----:B------:R-:W-:Y:S01]  /*2e000*/  @P2 SHF.R.U32.HI R7, RZ, R26, R13 ;  /* 0x0000001aff072219 */ /* 0x000fe2000001160d */
[-C--:B------:R-:W-:Y:S01]  /*2e010*/  IMAD R31, R15, R25.reuse, RZ ;  /* 0x000000190f1f7224 */ /* 0x080fe200078e02ff */
[----:B------:R-:W-:Y:S01]  /*2e020*/  IADD3.X R11, R11, R24, R9, P1, P5 ;  /* 0x000000180b0b7210 */ /* 0x000fe20000fea409 */
[----:B------:R-:W-:-:S04]  /*2e030*/  IMAD.WIDE.U32 R14, R14, R25, RZ ;  /* 0x000000190e0e7225 */ /* 0x000fc800078e00ff */
[----:B------:R-:W-:Y:S01]  /*2e040*/  IMAD.MOV R10, RZ, RZ, -R7 ;  /* 0x000000ffff0a7224 */ /* 0x000fe200078e0a07 */
[----:B------:R-:W-:Y:S01]  /*2e050*/  IADD3 R14, P1, P5, R7, R6, R14 ;  /* 0x00000006070e7210 */ /* 0x000fe20007d3e00e */
[----:B------:R-:W-:Y:S01]  /*2e060*/  IMAD.IADD R31, R15, 0x1, R31 ;  /* 0x000000010f1f7824 */ /* 0x000fe200078e021f */
[----:B------:R-:W-:Y:S01]  /*2e070*/  SHF.R.S32.HI R6, RZ, 0x1f, R7 ;  /* 0x0000001fff067819 */ /* 0x000fe20000011407 */
[----:B------:R-:W-:-:S03]  /*2e080*/  IMAD R7, R3, R10, R28 ;  /* 0x0000000a03077224 */ /* 0x000fc600078e021c */
[----:B------:R-:W-:Y:S02]  /*2e090*/  IADD3.X R15, R6, R11, R31, P1, P5 ;  /* 0x0000000b060f7210 */ /* 0x000fe40000fea41f */
[----:B------:R-:W-:Y:S01]  /*2e0a0*/  SHF.R.S32.HI R11, RZ, 0x1f, R7 ;  /* 0x0000001fff0b7819 */ /* 0x000fe20000011407 */
[-C--:B0-----:R-:W-:Y:S02]  /*2e0b0*/  IMAD R5, R5, R7.reuse, RZ ;  /* 0x0000000705057224 */ /* 0x081fe400078e02ff */
[----:B------:R-:W-:-:S04]  /*2e0c0*/  IMAD.WIDE.U32 R14, R4, R7, R14 ;  /* 0x00000007040e7225 */ /* 0x000fc800078e000e */
[----:B------:R-:W-:Y:S01]  /*2e0d0*/  IMAD R5, R4, R11, R5 ;  /* 0x0000000b04057224 */ /* 0x000fe200078e0205 */
[C---:B------:R-:W-:Y:S01]  /*2e0e0*/  LEA R20, P1, R14.reuse, R20, 0x2 ;  /* 0x000000140e147211 */ /* 0x040fe200078210ff */
[----:B------:R-:W-:Y:S02]  /*2e0f0*/  VIADD R7, R33, 0x8 ;  /* 0x0000000821077836 */ /* 0x000fe40000000000 */
[----:B------:R-:W-:Y:S02]  /*2e100*/  IMAD.IADD R4, R15, 0x1, R5 ;  /* 0x000000010f047824 */ /* 0x000fe400078e0205 */
[----:B------:R-:W-:Y:S01]  /*2e110*/  SHFL.IDX PT, R10, R20, RZ, 0x1c1f ;  /* 0x001c1fff140a7589 */ /* 0x000fe200000e0000 */
[----:B------:R-:W-:Y:S02]  /*2e120*/  ISETP.GE.OR P0, PT, R7, R0, P0 ;  /* 0x000000000700720c */ /* 0x000fe40000706670 */
[----:B--2---:R-:W-:-:S05]  /*2e130*/  LEA.HI.X R21, R14, R21, R4, 0x2, P1 ;  /* 0x000000150e157211 */ /* 0x004fca00008f1404 */
[----:B------:R-:W3:Y:S04]  /*2e140*/  SHFL.IDX PT, R11, R21, RZ, 0x1c1f ;  /* 0x001c1fff150b7589 */ /* 0x000ee800000e0000 */
[----:B---3--:R-:W-:Y:S04]  /*2e150*/  @!P4 ST.E desc[UR44][R10.64], R29 ;  /* 0x0000001d0a00c985 */ /* 0x008fe8000c10192c */
[----:B------:R-:W2:Y:S04]  /*2e160*/  @!P0 LDL R13, [R1+0x224] ;  /* 0x00022400010d8983 */ /* 0x000ea80000100800 */
[----:B------:R-:W-:Y:S04]  /*2e170*/  SHFL.IDX PT, R4, R20, 0x1, 0x1c1f ;  /* 0x003c1f0014047f89 */ /* 0x000fe800000e0000 */
[----:B------:R-:W2:Y:S04]  /*2e180*/  SHFL.IDX PT, R5, R21, 0x1, 0x1c1f ;  /* 0x003c1f0015057f89 */ /* 0x000ea800000e0000 */
[----:B--2---:R0:W-:Y:S01]  /*2e190*/  @!P0 ST.E desc[UR44][R4.64], R13 ;  /* 0x0000000d04008985 */ /* 0x0041e2000c10192c */
[----:B------:R-:W-:Y:S05]  /*2e1a0*/  @P3 BRA `(.L_x_13230) ;  /* 0x0000000c00e83947 */ /* 0x000fea0003800000 */
[----:B------:R-:W2:Y:S01]  /*2e1b0*/  LDL R88, [R1+0x49c] ;  /* 0x00049c0001587983 */ /* 0x000ea20000100800 */
[----:B------:R-:W1:Y:S01]  /*2e1c0*/  @P2 LDC R14, c[0x0][0xcec] ;  /* 0x00033b00ff0e2b82 */ /* 0x000e620000000800 */
[----:B------:R-:W-:Y:S02]  /*2e1d0*/  ULDC.64 UR4, c[0x0][0xba0] ;  /* 0x0002e80000047ab9 */ /* 0x000fe40000000a00 */
[----:B------:R-:W3:Y:S01]  /*2e1e0*/  LDL R89, [R1+0x4ac] ;  /* 0x0004ac0001597983 */ /* 0x000ee20000100800 */
[----:B------:R-:W-:-:S04]  /*2e1f0*/  IMAD R9, R9, UR4, RZ ;  /* 0x0000000409097c24 */ /* 0x000fc8000f8e02ff */
[C---:B------:R-:W-:Y:S02]  /*2e200*/  IMAD R11, R8.reuse, UR5, R9 ;  /* 0x00000005080b7c24 */ /* 0x040fe4000f8e0209 */
[----:B------:R-:W-:Y:S01]  /*2e210*/  IMAD.WIDE.U32 R8, R8, UR4, RZ ;  /* 0x0000000408087c25 */ /* 0x000fe2000f8e00ff */
[----:B------:R-:W-:-:S03]  /*2e220*/  ULDC.64 UR4, c[0x0][0xbe8] ;  /* 0x0002fa0000047ab9 */ /* 0x000fc60000000a00 */
[----:B------:R-:W-:Y:S01]  /*2e230*/  IMAD.IADD R9, R9, 0x1, R11 ;  /* 0x0000000109097824 */ /* 0x000fe200078e020b */
[----:B0-----:R-:W-:Y:S01]  /*2e240*/  SHF.R.S32.HI R13, RZ, 0x1f, R12 ;  /* 0x0000001fff0d7819 */ /* 0x001fe2000001140c */
[----:B------:R-:W-:-:S04]  /*2e250*/  IMAD.WIDE.U32 R8, R156, UR4, R8 ;  /* 0x000000049c087c25 */ /* 0x000fc8000f8e0008 */
[----:B------:R-:W-:Y:S01]  /*2e260*/  IMAD R9, R156, UR5, R9 ;  /* 0x000000059c097c24 */ /* 0x000fe2000f8e0209 */
[----:B------:R-:W-:Y:S02]  /*2e270*/  ULDC.64 UR4, c[0x0][0xbf0] ;  /* 0x0002fc0000047ab9 */ /* 0x000fe40000000a00 */
[----:B------:R-:W-:Y:S02]  /*2e280*/  IMAD R13, R13, UR4, RZ ;  /* 0x000000040d0d7c24 */ /* 0x000fe4000f8e02ff */
[----:B------:R-:W-:-:S04]  /*2e290*/  IMAD.WIDE.U32 R8, R12, UR4, R8 ;  /* 0x000000040c087c25 */ /* 0x000fc8000f8e0008 */
[----:B------:R-:W-:Y:S01]  /*2e2a0*/  IMAD R13, R12, UR5, R13 ;  /* 0x000000050c0d7c24 */ /* 0x000fe2000f8e020d */
[----:B------:R-:W-:-:S03]  /*2e2b0*/  ULDC.64 UR4, c[0x0][0xbe0] ;  /* 0x0002f80000047ab9 */ /* 0x000fc60000000a00 */
[----:B------:R-:W-:Y:S02]  /*2e2c0*/  IMAD.IADD R9, R9, 0x1, R13 ;  /* 0x0000000109097824 */ /* 0x000fe400078e020d */
[----:B--2---:R-:W-:-:S04]  /*2e2d0*/  IMAD R5, R88, 0x40, R198 ;  /* 0x0000004058057824 */ /* 0x004fc800078e02c6 */
        /* <DEDUP_REMOVED lines=20> */
[----:B---3--:R-:W-:Y:S01]  /*2e420*/  IMAD R10, R89, 0x20, R88 ;  /* 0x00000020590a7824 */ /* 0x008fe200078e0258 */
[----:B------:R-:W-:Y:S01]  /*2e430*/  LOP3.LUT R40, R40, R41, RZ, 0x3c, !PT ;  /* 0x0000002928287212 */ /* 0x000fe200078e3cff */
[----:B------:R-:W-:Y:S01]  /*2e440*/  IMAD.X R41, RZ, RZ, R19, P4 ;  /* 0x000000ffff297224 */ /* 0x000fe200020e0613 */
[----:B------:R-:W-:Y:S01]  /*2e450*/  IADD3.X R37, RZ, R19, RZ, P3, !PT ;  /* 0x00000013ff257210 */ /* 0x000fe20001ffe4ff */
[----:B------:R-:W5:Y:S01]  /*2e460*/  LD.E.128 R28, desc[UR44][R28.64] ;  /* 0x0000002c1c1c7980 */ /* 0x000f62000c101d00 */
[----:B------:R-:W-:-:S02]  /*2e470*/  IADD3 R49, P0, R18, 0x6000, RZ ;  /* 0x0000600012317810 */ /* 0x000fc40007f1e0ff */
[C---:B------:R-:W-:Y:S01]  /*2e480*/  IADD3 R53, P1, R18.reuse, 0x7000, RZ ;  /* 0x0000700012357810 */ /* 0x040fe20007f3e0ff */
[----:B------:R-:W5:Y:S01]  /*2e490*/  LD.E.128 R32, desc[UR44][R32.64] ;  /* 0x0000002c20207980 */ /* 0x000f62000c101d00 */
[C---:B------:R-:W-:Y:S02]  /*2e4a0*/  IADD3 R57, P3, R18.reuse, 0x8000, RZ ;  /* 0x0000800012397810 */ /* 0x040fe40007f7e0ff */
[----:B------:R-:W-:Y:S01]  /*2e4b0*/  IADD3 R61, P4, R18, 0x9000, RZ ;  /* 0x00009000123d7810 */ /* 0x000fe20007f9e0ff */
[----:B------:R-:W5:Y:S01]  /*2e4c0*/  LD.E.128 R36, desc[UR44][R36.64] ;  /* 0x0000002c24247980 */ /* 0x000f62000c101d00 */
[----:B------:R-:W-:Y:S02]  /*2e4d0*/  SHF.R.U64 R44, R44, 0x3, RZ ;  /* 0x000000032c2c7819 */ /* 0x000fe400000012ff */
[----:B------:R-:W-:Y:S01]  /*2e4e0*/  LOP3.LUT R48, R49, 0x380, RZ, 0xc0, !PT ;  /* 0x0000038031307812 */ /* 0x000fe200078ec0ff */
[----:B------:R-:W5:Y:S01]  /*2e4f0*/  LD.E.128 R40, desc[UR44][R40.64] ;  /* 0x0000002c28287980 */ /* 0x000f62000c101d00 */
[----:B------:R-:W-:-:S02]  /*2e500*/  LOP3.LUT R52, R53, 0x380, RZ, 0xc0, !PT ;  /* 0x0000038035347812 */ /* 0x000fc400078ec0ff */
[----:B------:R-:W-:Y:S02]  /*2e510*/  LOP3.LUT R56, R57, 0x380, RZ, 0xc0, !PT ;  /* 0x0000038039387812 */ /* 0x000fe400078ec0ff */
[----:B------:R-:W-:Y:S02]  /*2e520*/  LOP3.LUT R60, R61, 0x380, RZ, 0xc0, !PT ;  /* 0x000003803d3c7812 */ /* 0x000fe400078ec0ff */
[----:B------:R-:W-:Y:S01]  /*2e530*/  LOP3.LUT R44, R44, R45, RZ, 0x3c, !PT ;  /* 0x0000002d2c2c7212 */ /* 0x000fe200078e3cff */
[----:B------:R-:W-:Y:S01]  /*2e540*/  IMAD.X R45, RZ, RZ, R19, P5 ;  /* 0x000000ffff2d7224 */ /* 0x000fe200028e0613 */
[----:B------:R-:W-:Y:S02]  /*2e550*/  SHF.R.U64 R48, R48, 0x3, RZ ;  /* 0x0000000330307819 */ /* 0x000fe400000012ff */
[----:B------:R-:W-:Y:S02]  /*2e560*/  IADD3 R65, P5, R18, 0xa000, RZ ;  /* 0x0000a00012417810 */ /* 0x000fe40007fbe0ff */
[----:B------:R-:W-:Y:S01]  /*2e570*/  SHF.R.U64 R52, R52, 0x3, RZ ;  /* 0x0000000334347819 */ /* 0x000fe200000012ff */
[----:B------:R-:W5:Y:S01]  /*2e580*/  LD.E.128 R44, desc[UR44][R44.64] ;  /* 0x0000002c2c2c7980 */ /* 0x000f62000c101d00 */
[----:B------:R-:W-:-:S02]  /*2e590*/  SHF.R.U64 R56, R56, 0x3, RZ ;  /* 0x0000000338387819 */ /* 0x000fc400000012ff */
[----:B------:R-:W-:Y:S02]  /*2e5a0*/  SHF.R.U64 R60, R60, 0x3, RZ ;  /* 0x000000033c3c7819 */ /* 0x000fe400000012ff */
[----:B------:R-:W-:Y:S01]  /*2e5b0*/  LOP3.LUT R48, R48, R49, RZ, 0x3c, !PT ;  /* 0x0000003130307212 */ /* 0x000fe200078e3cff */
[--C-:B------:R-:W-:Y:S01]  /*2e5c0*/  IMAD.X R49, RZ, RZ, R19.reuse, P0 ;  /* 0x000000ffff317224 */ /* 0x100fe200000e0613 */
[----:B------:R-:W-:Y:S02]  /*2e5d0*/  LOP3.LUT R64, R65, 0x380, RZ, 0xc0, !PT ;  /* 0x0000038041407812 */ /* 0x000fe400078ec0ff */
        /* <DEDUP_REMOVED lines=41> */
[----:B------:R-:W5:Y:S01]  /*2e870*/  LD.E.128 R68, desc[UR44][R68.64] ;  /* 0x0000002c44447980 */ /* 0x000f62000c101d00 */
[----:B------:R-:W0:Y:S01]  /*2e880*/  @P2 LDC R19, c[0x0][0xcf0] ;  /* 0x00033c00ff132b82 */ /* 0x000e220000000800 */
[----:B------:R-:W-:-:S02]  /*2e890*/  SHF.R.U64 R6, R6, 0x3, RZ ;  /* 0x0000000306067819 */ /* 0x000fc400000012ff */
[----:B------:R-:W5:Y:S02]  /*2e8a0*/  LD.E.128 R72, desc[UR44][R72.64] ;  /* 0x0000002c48487980 */ /* 0x000f64000c101d00 */
[----:B------:R-:W-:Y:S02]  /*2e8b0*/  LOP3.LUT R84, R6, R7, RZ, 0x3c, !PT ;  /* 0x0000000706547212 */ /* 0x000fe400078e3cff */
[----:B------:R-:W5:Y:S01]  /*2e8c0*/  LD.E.128 R4, desc[UR44][R4.64] ;  /* 0x0000002c04047980 */ /* 0x000f62000c101d00 */
[----:B------:R-:W-:-:S03]  /*2e8d0*/  IMAD.IADD R15, R209, 0x1, R10 ;  /* 0x00000001d10f7824 */ /* 0x000fc600078e020a */
        /* <DEDUP_REMOVED lines=8> */
[----:B--2---:R-:W2:Y:S01]  /*2e960*/  FENCE.VIEW.ASYNC.S ;  /* 0x00000000000073c6 */ /* 0x004ea20000000000 */
[----:B-1----:R-:W-:Y:S01]  /*2e970*/  @P2 IMAD.HI.U32 R10, R15, R14, RZ ;  /* 0x0000000e0f0a2227 */ /* 0x002fe200078e00ff */
[----:B------:R-:W-:-:S04]  /*2e980*/  MOV R11, R15 ;  /* 0x0000000f000b7202 */ /* 0x000fc80000000f00 */
[----:B0-----:R-:W-:Y:S01]  /*2e990*/  @P2 SHF.R.U32.HI R11, RZ, R19, R10 ;  /* 0x00000013ff0b2219 */ /* 0x001fe2000001160a */
[----:B------:R-:W-:-:S03]  /*2e9a0*/  VIADD R10, R2, 0x32420 ;  /* 0x00032420020a7836 */ /* 0x000fc60000000000 */
[--C-:B------:R-:W-:Y:S01]  /*2e9b0*/  SHF.R.S32.HI R12, RZ, 0x1f, R11.reuse ;  /* 0x0000001fff0c7819 */ /* 0x100fe2000001140b */
[----:B------:R-:W-:Y:S01]  /*2e9c0*/  IMAD.MOV R14, RZ, RZ, -R11 ;  /* 0x000000ffff0e7224 */ /* 0x000fe200078e0a0b */
[----:B------:R-:W-:-:S03]  /*2e9d0*/  PRMT R10, RZ, 0x654, R10 ;  /* 0x00000654ff0a7816 */ /* 0x000fc6000000000a */
[----:B------:R-:W-:Y:S02]  /*2e9e0*/  IMAD R3, R3, R14, R15 ;  /* 0x0000000e03037224 */ /* 0x000fe400078e020f */
[----:B------:R-:W-:Y:S02]  /*2e9f0*/  IMAD R12, R12, UR4, RZ ;  /* 0x000000040c0c7c24 */ /* 0x000fe4000f8e02ff */
[C---:B------:R-:W-:Y:S01]  /*2ea00*/  IMAD.WIDE.U32 R8, R11.reuse, UR4, R8 ;  /* 0x000000040b087c25 */ /* 0x040fe2000f8e0008 */
[----:B--2---:R0:W-:Y:S03]  /*2ea10*/  SYNCS.ARRIVE.TRANS64.RED.A1T0 RZ, [R10+URZ], RZ ;  /* 0x000000ff0aff79a7 */ /* 0x0041e6000810043f */
[----:B------:R-:W-:Y:S01]  /*2ea20*/  IMAD R13, R11, UR5, R12 ;  /* 0x000000050b0d7c24 */ /* 0x000fe2000f8e020c */
[----:B------:R-:W-:Y:S01]  /*2ea30*/  ULDC.64 UR4, c[0x0][0xbd8] ;  /* 0x0002f60000047ab9 */ /* 0x000fe20000000a00 */
[----:B0-----:R-:W-:-:S02]  /*2ea40*/  SHF.R.S32.HI R10, RZ, 0x1f, R3 ;  /* 0x0000001fff0a7819 */ /* 0x001fc40000011403 */
[----:B------:R-:W-:-:S03]  /*2ea50*/  IMAD.IADD R9, R9, 0x1, R13 ;  /* 0x0000000109097824 */ /* 0x000fc600078e020d */
        /* <DEDUP_REMOVED lines=11> */
.L_x_13465:
[----:B------:R-:W-:Y:S01]  /*2eb10*/  IMAD.IADD R209, R88, 0x1, R209 ;  /* 0x0000000158d17824 */ /* 0x000fe200078e02d1 */
[----:B------:R-:W-:Y:S04]  /*2eb20*/  BSSY B1, `(.L_x_13232) ;  /* 0x0000014000017945 */ /* 0x000fe80003800000 */
[----:B------:R-:W-:-:S13]  /*2eb30*/  ISETP.GE.AND P0, PT, R209, R0, PT ;  /* 0x00000000d100720c */ /* 0x000fda0003f06270 */
[----:B------:R-:W-:Y:S05]  /*2eb40*/  @P0 BRA `(.L_x_13233) ;  /* 0x0000000000440947 */ /* 0x000fea0003800000 */
[----:B------:R-:W-:Y:S02]  /*2eb50*/  ULDC UR4, c[0x0][0xbc8] ;  /* 0x0002f20000047ab9 */ /* 0x000fe40000000800 */
[----:B------:R-:W-:Y:S02]  /*2eb60*/  ISETP.GE.AND P3, PT, R198, UR4, PT ;  /* 0x00000004c6007c0c */ /* 0x000fe4000bf66270 */
[----:B------:R-:W-:Y:S02]  /*2eb70*/  ISETP.GE.AND P2, PT, R200, UR4, PT ;  /* 0x00000004c8007c0c */ /* 0x000fe4000bf46270 */
[----:B------:R-:W-:Y:S02]  /*2eb80*/  ISETP.GE.AND P1, PT, R199, UR4, PT ;  /* 0x00000004c7007c0c */ /* 0x000fe4000bf26270 */
[----:B------:R-:W-:-:S07]  /*2eb90*/  ISETP.GE.AND P0, PT, R201, UR4, PT ;  /* 0x00000004c9007c0c */ /* 0x000fce000bf06270 */
[-C--:B--2---:R-:W-:Y:S02]  /*2eba0*/  @!P3 LEA R8, P5, R198, R14.reuse, 0x1 ;  /* 0x0000000ec608b211 */ /* 0x084fe400078a08ff */
[-C--:B------:R-:W-:Y:S02]  /*2ebb0*/  @!P2 LEA R10, P4, R200, R14.reuse, 0x1 ;  /* 0x0000000ec80aa211 */ /* 0x080fe400078808ff */
[-C--:B-1----:R-:W-:Y:S02]  /*2ebc0*/  @!P3 LEA.HI.X R9, R198, R3.reuse, R216, 0x1, P5 ;  /* 0x00000003c609b211 */ /* 0x082fe400028f0cd8 */
[-C--:B------:R-:W-:Y:S02]  /*2ebd0*/  @!P1 LEA R12, P5, R199, R14.reuse, 0x1 ;  /* 0x0000000ec70c9211 */ /* 0x080fe400078a08ff */
[----:B------:R-:W-:Y:S01]  /*2ebe0*/  @!P2 LEA.HI.X R11, R200, R3, R214, 0x1, P4 ;  /* 0x00000003c80ba211 */ /* 0x000fe200020f0cd6 */
[----:B-----5:R3:W-:Y:S01]  /*2ebf0*/  @!P3 ST.E.128 desc[UR44][R8.64], R4 ;  /* 0x000000040800b985 */ /* 0x0207e2000c101d2c */
[----:B------:R-:W-:-:S02]  /*2ec00*/  @!P0 LEA R14, P4, R201, R14, 0x1 ;  /* 0x0000000ec90e8211 */ /* 0x000fc400078808ff */
[-C--:B------:R-:W-:Y:S01]  /*2ec10*/  @!P1 LEA.HI.X R13, R199, R3.reuse, R213, 0x1, P5 ;  /* 0x00000003c70d9211 */ /* 0x080fe200028f0cd5 */
[----:B------:R3:W-:Y:S01]  /*2ec20*/  @!P2 ST.E.128 desc[UR44][R10.64], R40 ;  /* 0x000000280a00a985 */ /* 0x0007e2000c101d2c */
[----:B------:R-:W-:-:S03]  /*2ec30*/  @!P0 LEA.HI.X R15, R201, R3, R212, 0x1, P4 ;  /* 0x00000003c90f8211 */ /* 0x000fc600020f0cd4 */
[----:B------:R3:W-:Y:S04]  /*2ec40*/  @!P1 ST.E.128 desc[UR44][R12.64], R56 ;  /* 0x000000380c009985 */ /* 0x0007e8000c101d2c */
[----:B------:R3:W-:Y:S02]  /*2ec50*/  @!P0 ST.E.128 desc[UR44][R14.64], R72 ;  /* 0x000000480e008985 */ /* 0x0007e4000c101d2c */
.L_x_13233:
[----:B------:R-:W-:Y:S05]  /*2ec60*/  BSYNC B1 ;  /* 0x0000000000017941 */ /* 0x000fea0003800000 */
.L_x_13232:
[----:B------:R-:W-:-:S03]  /*2ec70*/  UMOV UR4, 0xffffffff ;  /* 0xffffffff00047882 */ /* 0x000fc60000000000 */
[----:B------:R-:W-:Y:S05]  /*2ec80*/  BRA.DIV UR4, `(.L_x_13234) ;  /* 0x000000d204ec7947 */ /* 0x000fea000b800000 */
[----:B-1----:R1:W4:Y:S04]  /*2ec90*/  SHFL.IDX PT, R3, R19, 0x1, 0x181f ;  /* 0x00381f0013037f89 */ /* 0x00232800000e0000 */
[----:B--23--:R1:W2:Y:S02]  /*2eca0*/  SHFL.IDX PT, R14, R18, 0x1, 0x181f ;  /* 0x00381f00120e7f89 */ /* 0x00c2a400000e0000 */
.L_x_13469:
[----:B-----5:R-:W-:Y:S01]  /*2ecb0*/  VIADD R5, R209, 0x20 ;  /* 0x00000020d1057836 */ /* 0x020fe20000000000 */
        /* <DEDUP_REMOVED lines=10> */
[-C--:B----4-:R-:W-:Y:S02]  /*2ed60*/  @!P3 LEA.HI.X R5, R198, R3.reuse, R216, 0x1, P5 ;  /* 0x00000003c605b211 */ /* 0x090fe400028f0cd8 */
[-C--:B------:R-:W-:Y:S02]  /*2ed70*/  @!P1 LEA R8, P5, R199, R14.reuse, 0x1 ;  /* 0x0000000ec7089211 */ /* 0x080fe400078a08ff */
        /* <DEDUP_REMOVED lines=8> */
.L_x_13236:
[----:B------:R-:W-:Y:S05]  /*2ee00*/  BSYNC B1 ;  /* 0x0000000000017941 */ /* 0x000fea0003800000 */
.L_x_13235:
[----:B------:R-:W-:-:S03]  /*2ee10*/  UMOV UR4, 0xffffffff ;  /* 0xffffffff00047882 */ /* 0x000fc60000000000 */
[----:B------:R-:W-:Y:S05]  /*2ee20*/  BRA.DIV UR4, `(.L_x_13237) ;  /* 0x000000d204cc7947 */ /* 0x000fea000b800000 */
[----:B----4-:R4:W0:Y:S04]  /*2ee30*/  SHFL.IDX PT, R3, R19, 0x2, 0x181f ;  /* 0x00581f0013037f89 */ /* 0x01082800000e0000 */
[----:B--2---:R4:W2:Y:S02]  /*2ee40*/  SHFL.IDX PT, R14, R18, 0x2, 0x181f ;  /* 0x00581f00120e7f89 */ /* 0x0048a400000e0000 */
.L_x_13473:
[----:B---3--:R-:W-:Y:S01]  /*2ee50*/  VIADD R5, R209, 0x40 ;  /* 0x00000040d1057836 */ /* 0x008fe20000000000 */
        /* <DEDUP_REMOVED lines=10> */
[-C--:B0-----:R-:W-:Y:S02]  /*2ef00*/  @!P3 LEA.HI.X R5, R198, R3.reuse, R216, 0x1, P5 ;  /* 0x00000003c605b211 */ /* 0x081fe400028f0cd8 */
        /* <DEDUP_REMOVED lines=9> */
.L_x_13239:
[----:B------:R-:W-:Y:S05]  /*2efa0*/  BSYNC B1 ;  /* 0x0000000000017941 */ /* 0x000fea0003800000 */
.L_x_13238:
[----:B------:R-:W-:-:S03]  /*2efb0*/  UMOV UR4, 0xffffffff ;  /* 0xffffffff00047882 */ /* 0x000fc60000000000 */
[----:B------:R-:W-:Y:S05]  /*2efc0*/  BRA.DIV UR4, `(.L_x_13240) ;  /* 0x000000d204ac7947 */ /* 0x000fea000b800000 */
[----:B0-----:R0:W0:Y:S04]  /*2efd0*/  SHFL.IDX PT, R3, R19, 0x3, 0x181f ;  /* 0x00781f0013037f89 */ /* 0x00102800000e0000 */
[----:B--2---:R2:W0:Y:S02]  /*2efe0*/  SHFL.IDX PT, R14, R18, 0x3, 0x181f ;  /* 0x00781f00120e7f89 */ /* 0x00442400000e0000 */
.L_x_13477:
[----:B---3--:R-:W-:-:S05]  /*2eff0*/  VIADD R5, R209, 0x60 ;  /* 0x00000060d1057836 */ /* 0x008fca0000000000 */
[----:B------:R-:W-:-:S13]  /*2f000*/  ISETP.GE.AND P0, PT, R5, R0, PT ;  /* 0x000000000500720c */ /* 0x000fda0003f06270 */
[----:B------:R-:W-:Y:S05]  /*2f010*/  @P0 BRA `(.L_x_13241) ;  /* 0x0000002c00ec0947 */ /* 0x000fea0003800000 */
[----:B------:R-:W-:Y:S02]  /*2f020*/  ULDC UR4, c[0x0][0xbc8] ;  /* 0x0002f20000047ab9 */ /* 0x000fe40000000800 */
[----:B------:R-:W-:Y:S02]  /*2f030*/  ISETP.GE.AND P3, PT, R198, UR4, PT ;  /* 0x00000004c6007c0c */ /* 0x000fe4000bf66270 */
[----:B------:R-:W-:Y:S02]  /*2f040*/  ISETP.GE.AND P4, PT, R200, UR4, PT ;  /* 0x00000004c8007c0c */ /* 0x000fe4000bf86270 */
[----:B------:R-:W-:-:S09]  /*2f050*/  ISETP.GE.AND P5, PT, R199, UR4, PT ;  /* 0x00000004c7007c0c */ /* 0x000fd2000bfa6270 */
        /* <DEDUP_REMOVED lines=11> */
[----:B------:R-:W-:-:S04]  /*2f110*/  LEA R14, P0, R201, R14, 0x1 ;  /* 0x0000000ec90e7211 */ /* 0x000fc800078008ff */
[----:B------:R-:W-:-:S05]  /*2f120*/  LEA.HI.X R15, R201, R3, R212, 0x1, P0 ;  /* 0x00000003c90f7211 */ /* 0x000fca00000f0cd4 */
[----:B------:R3:W-:Y:S01]  /*2f130*/  ST.E.128 desc[UR44][R14.64], R84 ;  /* 0x000000540e007985 */ /* 0x0007e2000c101d2c */
[----:B------:R-:W-:Y:S05]  /*2f140*/  BRA `(.L_x_13241) ;  /* 0x0000002c00a07947 */ /* 0x000fea0003800000 */
.L_x_13230:
[----:B0-----:R-:W0:Y:S01]  /*2f150*/  @P2 LDC R13, c[0x0][0xcec] ;  /* 0x00033b00ff0d2b82 */ /* 0x001e220000000800 */
[----:B------:R-:W-:Y:S01]  /*2f160*/  ULDC.64 UR4, c[0x0][0xc08] ;  /* 0x0003020000047ab9 */ /* 0x000fe20000000a00 */
[----:B------:R-:W-:Y:S01]  /*2f170*/  ULDC.64 UR6, c[0x0][0xc30] ;  /* 0x00030c0000067ab9 */ /* 0x000fe20000000a00 */
[----:B------:R-:W-:Y:S01]  /*2f180*/  IMAD R9, R9, UR4, RZ ;  /* 0x0000000409097c24 */ /* 0x000fe2000f8e02ff */
[C---:B------:R-:W-:Y:S01]  /*2f190*/  IADD3 R18, R205.reuse, 0x8, RZ ;  /* 0x00000008cd127810 */ /* 0x040fe20007ffe0ff */
[C---:B------:R-:W-:Y:S01]  /*2f1a0*/  IMAD.WIDE.U32 R4, R8.reuse, UR4, RZ ;  /* 0x0000000408047c25 */ /* 0x040fe2000f8e00ff */
[----:B------:R-:W-:Y:S02]  /*2f1b0*/  SHF.R.S32.HI R25, RZ, 0x1f, R218 ;  /* 0x0000001fff197819 */ /* 0x000fe400000114da */
[----:B------:R-:W1:Y:S01]  /*2f1c0*/  @P2 LDC R6, c[0x0][0xcf0] ;  /* 0x00033c00ff062b82 */ /* 0x000e620000000800 */
[----:B------:R-:W-:Y:S01]  /*2f1d0*/  IMAD R9, R8, UR5, R9 ;  /* 0x0000000508097c24 */ /* 0x000fe2000f8e0209 */
[----:B------:R-:W-:Y:S01]  /*2f1e0*/  ULDC.64 UR4, c[0x0][0xc38] ;  /* 0x00030e0000047ab9 */ /* 0x000fe20000000a00 */
[----:B------:R-:W-:Y:S01]  /*2f1f0*/  VIADD R19, R205, 0x10 ;  /* 0x00000010cd137836 */ /* 0x000fe20000000000 */
[----:B------:R-:W-:Y:S01]  /*2f200*/  SHF.R.S32.HI R26, RZ, 0x1f, R18 ;  /* 0x0000001fff1a7819 */ /* 0x000fe20000011412 */
[----:B------:R-:W-:Y:S01]  /*2f210*/  IMAD.IADD R5, R5, 0x1, R9 ;  /* 0x0000000105057824 */ /* 0x000fe200078e0209 */
[----:B------:R-:W-:Y:S01]  /*2f220*/  SHF.R.S32.HI R9, RZ, 0x1f, R12 ;  /* 0x0000001fff097819 */ /* 0x000fe2000001140c */
[----:B------:R-:W-:-:S02]  /*2f230*/  VIADD R20, R205, 0x18 ;  /* 0x00000018cd147836 */ /* 0x000fc40000000000 */
[----:B------:R-:W-:-:S03]  /*2f240*/  IMAD.WIDE.U32 R4, R156, UR4, R4 ;  /* 0x000000049c047c25 */ /* 0x000fc6000f8e0004 */
[----:B------:R-:W-:Y:S01]  /*2f250*/  SHF.R.S32.HI R29, RZ, 0x1f, R20 ;  /* 0x0000001fff1d7819 */ /* 0x000fe20000011414 */
[----:B------:R-:W-:Y:S01]  /*2f260*/  IMAD R5, R156, UR5, R5 ;  /* 0x000000059c057c24 */ /* 0x000fe2000f8e0205 */
[----:B------:R-:W-:Y:S01]  /*2f270*/  ULDC.64 UR4, c[0x0][0xc40] ;  /* 0x0003100000047ab9 */ /* 0x000fe20000000a00 */
[----:B------:R-:W-:Y:S02]  /*2f280*/  VIADD R21, R205, 0x20 ;  /* 0x00000020cd157836 */ /* 0x000fe40000000000 */
[----:B------:R-:W-:Y:S02]  /*2f290*/  IMAD R9, R9, UR4, RZ ;  /* 0x0000000409097c24 */ /* 0x000fe4000f8e02ff */
[----:B0-----:R-:W-:Y:S01]  /*2f2a0*/  @P2 IMAD.HI.U32 R13, R28, R13, RZ ;  /* 0x0000000d1c0d2227 */ /* 0x001fe200078e00ff */
[----:B------:R-:W-:-:S03]  /*2f2b0*/  SHF.R.S32.HI R30, RZ, 0x1f, R21 ;  /* 0x0000001fff1e7819 */ /* 0x000fc60000011415 */
[C---:B------:R-:W-:Y:S02]  /*2f2c0*/  IMAD R11, R12.reuse, UR5, R9 ;  /* 0x000000050c0b7c24 */ /* 0x040fe4000f8e0209 */
[----:B------:R-:W-:Y:S01]  /*2f2d0*/  IMAD.WIDE.U32 R4, R12, UR4, R4 ;  /* 0x000000040c047c25 */ /* 0x000fe2000f8e0004 */
[----:B------:R-:W-:-:S03]  /*2f2e0*/  ULDC.64 UR4, c[0x0][0xc48] ;  /* 0x0003120000047ab9 */ /* 0x000fc60000000a00 */
[----:B------:R-:W-:Y:S01]  /*2f2f0*/  IMAD.MOV.U32 R9, RZ, RZ, R28 ;  /* 0x000000ffff097224 */ /* 0x000fe200078e001c */
[----:B-1----:R-:W-:Y:S01]  /*2f300*/  @P2 SHF.R.U32.HI R9, RZ, R6, R13 ;  /* 0x00000006ff092219 */ /* 0x002fe2000001160d */
[----:B------:R-:W-:Y:S02]  /*2f310*/  IMAD.IADD R5, R5, 0x1, R11 ;  /* 0x0000000105057824 */ /* 0x000fe400078e020b */
[----:B------:R-:W-:Y:S01]  /*2f320*/  VIADD R24, R205, 0x28 ;  /* 0x00000028cd187836 */ /* 0x000fe20000000000 */
[--C-:B------:R-:W-:Y:S01]  /*2f330*/  SHF.R.S32.HI R6, RZ, 0x1f, R9.reuse ;  /* 0x0000001fff067819 */ /* 0x100fe20000011409 */
[----:B------:R-:W-:Y:S02]  /*2f340*/  IMAD.MOV R8, RZ, RZ, -R9 ;  /* 0x000000ffff087224 */ /* 0x000fe400078e0a09 */
[----:B------:R-:W-:Y:S01]  /*2f350*/  IMAD.WIDE.U32 R4, R219, UR4, R4 ;  /* 0x00000004db047c25 */ /* 0x000fe2000f8e0004 */
[----:B------:R-:W-:-:S03]  /*2f360*/  SHF.R.S32.HI R31, RZ, 0x1f, R24 ;  /* 0x0000001fff1f7819 */ /* 0x000fc60000011418 */
        /* <DEDUP_REMOVED lines=17> */
[----:B------:R-:W-:Y:S01]  /*2f480*/  UMOV UR4, 0xffffffff ;  /* 0xffffffff00047882 */ /* 0x000fe20000000000 */
[----:B------:R0:W-:Y:S02]  /*2f490*/  SYNCS.ARRIVE.TRANS64.RED.A1T0 RZ, [R8+URZ], RZ ;  /* 0x000000ff08ff79a7 */ /* 0x0001e4000810043f */
[----:B------:R-:W-:Y:S01]  /*2f4a0*/  LEA.HI.X R4, R4, UR5, R5, 0x2, P0 ;  /* 0x0000000504047c11 */ /* 0x000fe200080f1405 */
[----:B------:R-:W-:Y:S08]  /*2f4b0*/  BRA.DIV UR4, `(.L_x_13242) ;  /* 0x000000ce04b87947 */ /* 0x000ff0000b800000 */
[----:B------:R1:W2:Y:S04]  /*2f4c0*/  SHFL.IDX PT, R5, R4, RZ, 0x1c1f ;  /* 0x001c1fff04057589 */ /* 0x0002a800000e0000 */
[----:B------:R1:W3:Y:S02]  /*2f4d0*/  SHFL.IDX PT, R6, R3, RZ, 0x1c1f ;  /* 0x001c1fff03067589 */ /* 0x0002e400000e0000 */
.L_x_13480:
[----:B------:R-:W-:Y:S01]  /*2f4e0*/  ISETP.GE.AND P0, PT, R33, R0, PT ;  /* 0x000000002100720c */ /* 0x000fe20003f06270 */
[----:B------:R-:W-:-:S12]  /*2f4f0*/  BSSY B1, `(.L_x_13243) ;  /* 0x00000d2000017945 */ /* 0x000fd80003800000 */
[----:B------:R-:W-:Y:S05]  /*2f500*/  @P0 BRA `(.L_x_13244) ;  /* 0x0000000c00400947 */ /* 0x000fea0003800000 */
[----:B------:R-:W-:Y:S01]  /*2f510*/  ULDC UR4, c[0x0][0xbc8] ;  /* 0x0002f20000047ab9 */ /* 0x000fe20000000800 */
[----:B------:R-:W4:Y:S01]  /*2f520*/  LDL R15, [R1+0x48c] ;  /* 0x00048c00010f7983 */ /* 0x000f220000100800 */
[----:B------:R-:W-:-:S03]  /*2f530*/  ISETP.GE.AND P0, PT, R205, UR4, PT ;  /* 0x00000004cd007c0c */ /* 0x000fc6000bf06270 */
[----:B------:R-:W5:Y:S04]  /*2f540*/  LDL R36, [R1+0x488] ;  /* 0x0004880001247983 */ /* 0x000f680000100800 */
[----:B------:R-:W5:Y:S04]  /*2f550*/  LDL R39, [R1+0x510] ;  /* 0x0005100001277983 */ /* 0x000f680000100800 */
[----:B------:R-:W5:Y:S04]  /*2f560*/  LDL R32, [R1+0x484] ;  /* 0x0004840001207983 */ /* 0x000f680000100800 */
[----:B------:R-:W4:Y:S01]  /*2f570*/  @!P0 LDL.64 R10, [R1+0x240] ;  /* 0x00024000010a8983 */ /* 0x000f220000100a00 */
[----:B------:R-:W-:Y:S01]  /*2f580*/  ISETP.GE.AND P1, PT, R18, UR4, PT ;  /* 0x0000000412007c0c */ /* 0x000fe2000bf26270 */
[----:B0--3--:R-:W-:-:S02]  /*2f590*/  @!P0 IMAD.MOV.U32 R8, RZ, RZ, R6 ;  /* 0x000000ffff088224 */ /* 0x009fc400078e0006 */
[----:B--2---:R-:W-:Y:S01]  /*2f5a0*/  @!P0 IMAD.MOV.U32 R9, RZ, RZ, R5 ;  /* 0x000000ffff098224 */ /* 0x004fe200078e0005 */
[----:B------:R-:W2:Y:S01]  /*2f5b0*/  LDL R37, [R1+0x50c] ;  /* 0x00050c0001257983 */ /* 0x000ea20000100800 */
[----:B------:R-:W-:-:S03]  /*2f5c0*/  @!P0 IMAD.WIDE R8, R205, 0x4, R8 ;  /* 0x00000004cd088825 */ /* 0x000fc600078e0208 */
[----:B------:R-:W3:Y:S04]  /*2f5d0*/  LDL R12, [R1+0x480] ;  /* 0x00048000010c7983 */ /* 0x000ee80000100800 */
[----:B------:R-:W3:Y:S04]  /*2f5e0*/  LDL R38, [R1+0x508] ;  /* 0x0005080001267983 */ /* 0x000ee80000100800 */
[----:B------:R-:W3:Y:S04]  /*2f5f0*/  LDL R13, [R1+0x47c] ;  /* 0x00047c00010d7983 */ /* 0x000ee80000100800 */
[----:B------:R-:W3:Y:S04]  /*2f600*/  LDL R34, [R1+0x504] ;  /* 0x0005040001227983 */ /* 0x000ee80000100800 */
[----:B------:R-:W3:Y:S04]  /*2f610*/  LDL R14, [R1+0x478] ;  /* 0x00047800010e7983 */ /* 0x000ee80000100800 */
[----:B------:R-:W3:Y:S04]  /*2f620*/  LDL R35, [R1+0x500] ;  /* 0x0005000001237983 */ /* 0x000ee80000100800 */
[----:B------:R-:W3:Y:S04]  /*2f630*/  LDL R33, [R1+0x4fc] ;  /* 0x0004fc0001217983 */ /* 0x000ee80000100800 */
[----:B----4-:R0:W-:Y:S04]  /*2f640*/  @!P0 ST.E.64 desc[UR44][R8.64], R10 ;  /* 0x0000000a08008985 */ /* 0x0101e8000c101b2c */
[----:B0-----:R-:W4:Y:S01]  /*2f650*/  @!P1 LDL.64 R8, [R1+0x250] ;  /* 0x0002500001089983 */ /* 0x001f220000100a00 */
[----:B------:R-:W-:-:S02]  /*2f660*/  ISETP.GE.AND P0, PT, R19, UR4, PT ;  /* 0x0000000413007c0c */ /* 0x000fc4000bf06270 */
[----:B------:R-:W-:-:S04]  /*2f670*/  @!P1 LEA R10, P2, R18, R6, 0x2 ;  /* 0x00000006120a9211 */ /* 0x000fc800078410ff */
[----:B------:R-:W-:-:S05]  /*2f680*/  @!P1 LEA.HI.X R11, R18, R5, R26, 0x2, P2 ;  /* 0x00000005120b9211 */ /* 0x000fca00010f141a */
[----:B----4-:R0:W-:Y:S04]  /*2f690*/  @!P1 ST.E.64 desc[UR44][R10.64], R8 ;  /* 0x000000080a009985 */ /* 0x0101e8000c101b2c */
[----:B0-----:R-:W4:Y:S01]  /*2f6a0*/  @!P0 LDL.64 R8, [R1+0x260] ;  /* 0x0002600001088983 */ /* 0x001f220000100a00 */
[----:B------:R-:W-:Y:S02]  /*2f6b0*/  ISETP.GE.AND P1, PT, R20, UR4, PT ;  /* 0x0000000414007c0c */ /* 0x000fe4000bf26270 */
        /* <DEDUP_REMOVED lines=24> */
[----:B-----5:R-:W-:Y:S02]  /*2f840*/  ISETP.GE.AND P0, PT, R36, UR4, PT ;  /* 0x0000000424007c0c */ /* 0x020fe4000bf06270 */
[----:B------:R-:W-:-:S04]  /*2f850*/  @!P1 LEA R10, P2, R15, R6, 0x2 ;  /* 0x000000060f0a9211 */ /* 0x000fc800078410ff */
[----:B------:R-:W-:Y:S02]  /*2f860*/  @!P1 LEA.HI.X R11, R15, R5, R39, 0x2, P2 ;  /* 0x000000050f0b9211 */ /* 0x000fe400010f1427 */
[----:B------:R-:W5:Y:S04]  /*2f870*/  LDL R15, [R1+0x474] ;  /* 0x00047400010f7983 */ /* 0x000f680000100800 */
[----:B------:R-:W5:Y:S04]  /*2f880*/  LDL R39, [R1+0x4e0] ;  /* 0x0004e00001277983 */ /* 0x000f680000100800 */
[----:B----4-:R0:W-:Y:S04]  /*2f890*/  @!P1 ST.E.64 desc[UR44][R10.64], R8 ;  /* 0x000000080a009985 */ /* 0x0101e8000c101b2c */
[----:B0-----:R-:W4:Y:S01]  /*2f8a0*/  @!P0 LDL.64 R8, [R1+0x2c0] ;  /* 0x0002c00001088983 */ /* 0x001f220000100a00 */
[----:B------:R-:W-:-:S02]  /*2f8b0*/  ISETP.GE.AND P1, PT, R32, UR4, PT ;  /* 0x0000000420007c0c */ /* 0x000fc4000bf26270 */
[----:B------:R-:W-:-:S04]  /*2f8c0*/  @!P0 LEA R10, P2, R36, R6, 0x2 ;  /* 0x00000006240a8211 */ /* 0x000fc800078410ff */
[----:B--2---:R-:W-:Y:S02]  /*2f8d0*/  @!P0 LEA.HI.X R11, R36, R5, R37, 0x2, P2 ;  /* 0x00000005240b8211 */ /* 0x004fe400010f1425 */
[----:B------:R-:W2:Y:S04]  /*2f8e0*/  LDL R37, [R1+0x470] ;  /* 0x0004700001257983 */ /* 0x000ea80000100800 */
[----:B------:R-:W2:Y:S04]  /*2f8f0*/  LDL R36, [R1+0x4f8] ;  /* 0x0004f80001247983 */ /* 0x000ea80000100800 */
[----:B----4-:R0:W-:Y:S04]  /*2f900*/  @!P0 ST.E.64 desc[UR44][R10.64], R8 ;  /* 0x000000080a008985 */ /* 0x0101e8000c101b2c */
[----:B0-----:R-:W4:Y:S01]  /*2f910*/  @!P1 LDL.64 R8, [R1+0x2d0] ;  /* 0x0002d00001089983 */ /* 0x001f220000100a00 */
[----:B---3--:R-:W-:-:S02]  /*2f920*/  ISETP.GE.AND P0, PT, R12, UR4, PT ;  /* 0x000000040c007c0c */ /* 0x008fc4000bf06270 */
[----:B------:R-:W-:-:S04]  /*2f930*/  @!P1 LEA R10, P2, R32, R6, 0x2 ;  /* 0x00000006200a9211 */ /* 0x000fc800078410ff */
[----:B------:R-:W-:Y:S02]  /*2f940*/  @!P1 LEA.HI.X R11, R32, R5, R38, 0x2, P2 ;  /* 0x00000005200b9211 */ /* 0x000fe400010f1426 */
[----:B------:R-:W3:Y:S04]  /*2f950*/  LDL R32, [R1+0x46c] ;  /* 0x00046c0001207983 */ /* 0x000ee80000100800 */
[----:B------:R-:W3:Y:S04]  /*2f960*/  LDL R38, [R1+0x4f4] ;  /* 0x0004f40001267983 */ /* 0x000ee80000100800 */
[----:B----4-:R0:W-:Y:S04]  /*2f970*/  @!P1 ST.E.64 desc[UR44][R10.64], R8 ;  /* 0x000000080a009985 */ /* 0x0101e8000c101b2c */
[----:B0-----:R-:W4:Y:S01]  /*2f980*/  @!P0 LDL.64 R8, [R1+0x2e0] ;  /* 0x0002e00001088983 */ /* 0x001f220000100a00 */
[----:B------:R-:W-:-:S02]  /*2f990*/  ISETP.GE.AND P1, PT, R13, UR4, PT ;  /* 0x000000040d007c0c */ /* 0x000fc4000bf26270 */
        /* <DEDUP_REMOVED lines=13> */
[----:B-----5:R-:W-:-:S02]  /*2fa70*/  ISETP.GE.AND P1, PT, R15, UR4, PT ;  /* 0x000000040f007c0c */ /* 0x020fc4000bf26270 */
[----:B------:R-:W-:-:S04]  /*2fa80*/  @!P0 LEA R10, P2, R14, R6, 0x2 ;  /* 0x000000060e0a8211 */ /* 0x000fc800078410ff */
[----:B------:R-:W-:Y:S02]  /*2fa90*/  @!P0 LEA.HI.X R11, R14, R5, R33, 0x2, P2 ;  /* 0x000000050e0b8211 */ /* 0x000fe400010f1421 */
[----:B------:R-:W5:Y:S04]  /*2faa0*/  LDL R14, [R1+0x460] ;  /* 0x00046000010e7983 */ /* 0x000f680000100800 */
[----:B------:R-:W5:Y:S04]  /*2fab0*/  LDL R33, [R1+0x4e8] ;  /* 0x0004e80001217983 */ /* 0x000f680000100800 */
[----:B----4-:R0:W-:Y:S04]  /*2fac0*/  @!P0 ST.E.64 desc[UR44][R10.64], R8 ;  /* 0x000000080a008985 */ /* 0x0101e8000c101b2c */
[----:B0-----:R-:W4:Y:S01]  /*2fad0*/  @!P1 LDL.64 R8, [R1+0x310] ;  /* 0x0003100001089983 */ /* 0x001f220000100a00 */
[----:B--2---:R-:W-:-:S02]  /*2fae0*/  ISETP.GE.AND P0, PT, R37, UR4, PT ;  /* 0x0000000425007c0c */ /* 0x004fc4000bf06270 */
[----:B------:R-:W-:-:S04]  /*2faf0*/  @!P1 LEA R10, P2, R15, R6, 0x2 ;  /* 0x000000060f0a9211 */ /* 0x000fc800078410ff */
[----:B------:R-:W-:Y:S02]  /*2fb00*/  @!P1 LEA.HI.X R11, R15, R5, R36, 0x2, P2 ;  /* 0x000000050f0b9211 */ /* 0x000fe400010f1424 */
        /* <DEDUP_REMOVED lines=43> */
[----:B----4-:R0:W-:Y:S04]  /*2fdc0*/  @!P1 ST.E.64 desc[UR44][R10.64], R8 ;  /* 0x000000080a009985 */ /* 0x0101e8000c101b2c */
[----:B0-----:R-:W4:Y:S01]  /*2fdd0*/  @!P0 LDL.64 R8, [R1+0x380] ;  /* 0x0003800001088983 */ /* 0x001f220000100a00 */
[----:B------:R-:W-:-:S02]  /*2fde0*/  ISETP.GE.AND P1, PT, R34, UR4, PT ;  /* 0x0000000422007c0c */ /* 0x000fc4000bf26270 */
        /* <DEDUP_REMOVED lines=14> */
[----:B-----5:R-:W-:Y:S02]  /*2fed0*/  @!P0 LEA.HI.X R11, R32, R5, R33, 0x2, P2 ;  /* 0x00000005200b8211 */ /* 0x020fe400010f1421 */
        /* <DEDUP_REMOVED lines=11> */
[----:B------:R-:W-:-:S02]  /*2ff90*/  ISETP.GE.AND P1, PT, R36, UR4, PT ;  /* 0x0000000424007c0c */ /* 0x000fc4000bf26270 */
[----:B------:R-:W-:-:S04]  /*2ffa0*/  @!P0 LEA R10, P2, R13, R6, 0x2 ;  /* 0x000000060d0a8211 */ /* 0x000fc800078410ff */
[----:B---3--:R-:W-:Y:S02]  /*2ffb0*/  @!P0 LEA.HI.X R11, R13, R5, R15, 0x2, P2 ;  /* 0x000000050d0b8211 */ /* 0x008fe400010f140f */
        /* <DEDUP_REMOVED lines=21> */
[----:B-----5:R-:W-:-:S05]  /*30110*/  @!P0 LEA.HI.X R11, R227, R5, R33, 0x2, P2 ;  /* 0x00000005e30b8211 */ /* 0x020fca00010f1421 */
[----:B----4-:R0:W-:Y:S04]  /*30120*/  @!P0 ST.E.64 desc[UR44][R10.64], R8 ;  /* 0x000000080a008985 */ /* 0x0101e8000c101b2c */
[----:B0-----:R-:W4:Y:S01]  /*30130*/  @!P1 LDL.64 R8, [R1+0x410] ;  /* 0x0004100001089983 */ /* 0x001f220000100a00 */
[----:B--2---:R-:W-:Y:S02]  /*30140*/  ISETP.GE.AND P0, PT, R14, UR4, PT ;  /* 0x000000040e007c0c */ /* 0x004fe4000bf06270 */
[----:B------:R-:W-:-:S04]  /*30150*/  @!P1 LEA R10, P2, R220, R6, 0x2 ;  /* 0x00000006dc0a9211 */ /* 0x000fc800078410ff */
[----:B------:R-:W-:-:S05]  /*30160*/  @!P1 LEA.HI.X R11, R220, R5, R32, 0x2, P2 ;  /* 0x00000005dc0b9211 */ /* 0x000fca00010f1420 */
[----:B----4-:R0:W-:Y:S04]  /*30170*/  @!P1 ST.E.64 desc[UR44][R10.64], R8 ;  /* 0x000000080a009985 */ /* 0x0101e8000c101b2c */
[----:B0-----:R-:W2:Y:S01]  /*30180*/  @!P0 LDL.64 R8, [R1+0x420] ;  /* 0x0004200001088983 */ /* 0x001ea20000100a00 */
[----:B------:R-:W-:Y:S02]  /*30190*/  ISETP.GE.AND P1, PT, R12, UR4, PT ;  /* 0x000000040c007c0c */ /* 0x000fe4000bf26270 */
[----:B------:R-:W-:-:S04]  /*301a0*/  @!P0 LEA R10, P2, R14, R6, 0x2 ;  /* 0x000000060e0a8211 */ /* 0x000fc800078410ff */
[----:B---3--:R-:W-:-:S05]  /*301b0*/  @!P0 LEA.HI.X R11, R14, R5, R15, 0x2, P2 ;  /* 0x000000050e0b8211 */ /* 0x008fca00010f140f */
[----:B--2---:R0:W-:Y:S04]  /*301c0*/  @!P0 ST.E.64 desc[UR44][R10.64], R8 ;  /* 0x000000080a008985 */ /* 0x0041e8000c101b2c */
[----:B0-----:R-:W2:Y:S01]  /*301d0*/  @!P1 LDL.64 R8, [R1+0x430] ;  /* 0x0004300001089983 */ /* 0x001ea20000100a00 */
[----:B------:R-:W-:-:S04]  /*301e0*/  @!P1 LEA R10, P0, R12, R6, 0x2 ;  /* 0x000000060c0a9211 */ /* 0x000fc800078010ff */
[----:B------:R-:W-:-:S05]  /*301f0*/  @!P1 LEA.HI.X R11, R12, R5, R13, 0x2, P0 ;  /* 0x000000050c0b9211 */ /* 0x000fca00000f140d */
[----:B--2---:R4:W-:Y:S04]  /*30200*/  @!P1 ST.E.64 desc[UR44][R10.64], R8 ;  /* 0x000000080a009985 */ /* 0x0049e8000c101b2c */
.L_x_13244:
[----:B------:R-:W-:Y:S05]  /*30210*/  BSYNC B1 ;  /* 0x0000000000017941 */ /* 0x000fea0003800000 */
.L_x_13243:
[----:B------:R-:W-:-:S03]  /*30220*/  UMOV UR4, 0xffffffff ;  /* 0xffffffff00047882 */ /* 0x000fc60000000000 */
[----:B------:R-:W-:Y:S05]  /*30230*/  BRA.DIV UR4, `(.L_x_13245) ;  /* 0x000000c204907947 */ /* 0x000fea000b800000 */
[----:B------:R0:W0:Y:S04]  /*30240*/  SHFL.IDX PT, R33, R4, 0x1, 0x1c1f ;  /* 0x003c1f0004217f89 */ /* 0x00002800000e0000 */
[----:B------:R0:W0:Y:S02]  /*30250*/  SHFL.IDX PT, R14, R3, 0x1, 0x1c1f ;  /* 0x003c1f00030e7f89 */ /* 0x00002400000e0000 */
.L_x_13484:
[----:B------:R-:W-:-:S13]  /*30260*/  ISETP.GE.AND P0, PT, R7, R0, PT ;  /* 0x000000000700720c */ /* 0x000fda0003f06270 */
[----:B------:R-:W-:Y:S05]  /*30270*/  @P0 BRA `(.L_x_13241) ;  /* 0x0000001c00540947 */ /* 0x000fea0003800000 */
[----:B01----:R-:W0:Y:S01]  /*30280*/  LDC R3, c[0x0][0xbc8] ;  /* 0x0002f200ff037b82 */ /* 0x003e220000000800 */
[----:B------:R-:W5:Y:S04]  /*30290*/  LDL R68, [R1+0x48c] ;  /* 0x00048c0001447983 */ /* 0x000f680000100800 */
[----:B------:R-:W5:Y:S04]  /*302a0*/  LDL R65, [R1+0x488] ;  /* 0x0004880001417983 */ /* 0x000f680000100800 */
[----:B------:R-:W5:Y:S04]  /*302b0*/  LDL R69, [R1+0x510] ;  /* 0x0005100001457983 */ /* 0x000f680000100800 */
[----:B------:R-:W5:Y:S04]  /*302c0*/  LDL R63, [R1+0x484] ;  /* 0x00048400013f7983 */ /* 0x000f680000100800 */
[----:B------:R-:W5:Y:S04]  /*302d0*/  LDL R61, [R1+0x50c] ;  /* 0x00050c00013d7983 */ /* 0x000f680000100800 */
[----:B------:R-:W5:Y:S01]  /*302e0*/  LDL R60, [R1+0x508] ;  /* 0x00050800013c7983 */ /* 0x000f620000100800 */
[----:B0-----:R-:W-:-:S03]  /*302f0*/  ISETP.GE.AND P0, PT, R205, R3, PT ;  /* 0x00000003cd00720c */ /* 0x001fc60003f06270 */
[----:B------:R-:W5:Y:S04]  /*30300*/  LDL R67, [R1+0x480] ;  /* 0x0004800001437983 */ /* 0x000f680000100800 */
[----:B------:R-:W5:Y:S04]  /*30310*/  LDL R59, [R1+0x470] ;  /* 0x00047000013b7983 */ /* 0x000f680000100800 */
[----:B------:R-:W5:Y:S04]  /*30320*/  LDL R57, [R1+0x504] ;  /* 0x0005040001397983 */ /* 0x000f680000100800 */
[----:B---3--:R-:W3:Y:S01]  /*30330*/  @!P0 LDL.64 R6, [R1+0x248] ;  /* 0x0002480001068983 */ /* 0x008ee20000100a00 */
[----:B------:R-:W-:Y:S01]  /*30340*/  ISETP.GE.AND P1, PT, R18, R3, PT ;  /* 0x000000031200720c */ /* 0x000fe20003f26270 */
[----:B------:R-:W-:-:S02]  /*30350*/  @!P0 IMAD.MOV.U32 R4, RZ, RZ, R14 ;  /* 0x000000ffff048224 */ /* 0x000fc400078e000e */
[----:B--2---:R-:W-:Y:S01]  /*30360*/  @!P0 IMAD.MOV.U32 R5, RZ, RZ, R33 ;  /* 0x000000ffff058224 */ /* 0x004fe200078e0021 */
[----:B------:R-:W2:Y:S01]  /*30370*/  LDL R66, [R1+0x47c] ;  /* 0x00047c0001427983 */ /* 0x000ea20000100800 */
[----:B------:R-:W-:Y:S01]  /*30380*/  @!P0 IMAD.WIDE R4, R205, 0x4, R4 ;  /* 0x00000004cd048825 */ /* 0x000fe200078e0204 */
[----:B------:R-:W-:Y:S02]  /*30390*/  ISETP.GE.AND P2, PT, R19, R3, PT ;  /* 0x000000031300720c */ /* 0x000fe40003f46270 */
        /* <DEDUP_REMOVED lines=28> */
[----:B---3--:R0:W-:Y:S04]  /*30560*/  @!P0 ST.E.64 desc[UR44][R4.64], R6 ;  /* 0x0000000604008985 */ /* 0x0081e8000c101b2c */
[----:B0-----:R-:W3:Y:S01]  /*30570*/  @!P1 LDL.64 R4, [R1+0x258] ;  /* 0x0002580001049983 */ /* 0x001ee20000100a00 */
[----:B------:R-:W-:-:S04]  /*30580*/  @!P1 LEA R6, P0, R18, R14, 0x2 ;  /* 0x0000000e12069211 */ /* 0x000fc800078010ff */
[----:B------:R-:W-:Y:S02]  /*30590*/  @!P1 LEA.HI.X R7, R18, R33, R26, 0x2, P0 ;  /* 0x0000002112079211 */ /* 0x000fe400000f141a */
[----:B----4-:R-:W-:-:S03]  /*305a0*/  @!P2 LEA R10, P0, R19, R14, 0x2 ;  /* 0x0000000e130aa211 */ /* 0x010fc600078010ff */
[----:B---3--:R0:W-:Y:S04]  /*305b0*/  @!P1 ST.E.64 desc[UR44][R6.64], R4 ;  /* 0x0000000406009985 */ /* 0x0081e8000c101b2c */
[----:B------:R-:W3:Y:S01]  /*305c0*/  @!P2 LDL.64 R8, [R1+0x268] ;  /* 0x000268000108a983 */ /* 0x000ee20000100a00 */
[----:B------:R-:W-:Y:S02]  /*305d0*/  ISETP.GE.AND P1, PT, R20, R3, PT ;  /* 0x000000031400720c */ /* 0x000fe40003f26270 */
[----:B------:R-:W-:-:S05]  /*305e0*/  @!P2 LEA.HI.X R11, R19, R33, R28, 0x2, P0 ;  /* 0x00000021130ba211 */ /* 0x000fca00000f141c */
[----:B---3--:R1:W-:Y:S06]  /*305f0*/  @!P2 ST.E.64 desc[UR44][R10.64], R8 ;  /* 0x000000080a00a985 */ /* 0x0083ec000c101b2c */
        /* <DEDUP_REMOVED lines=10> */
[----:B------:R-:W4:Y:S01]  /*306a0*/  @!P1 LDL.64 R6, [R1+0x298] ;  /* 0x0002980001069983 */ /* 0x000f220000100a00 */
[----:B------:R-:W-:Y:S02]  /*306b0*/  ISETP.GE.AND P2, PT, R218, R3, PT ;  /* 0x00000003da00720c */ /* 0x000fe40003f46270 */
[----:B-1----:R-:W-:-:S04]  /*306c0*/  @!P1 LEA R10, P0, R24, R14, 0x2 ;  /* 0x0000000e180a9211 */ /* 0x002fc800078010ff */
[----:B------:R-:W-:-:S05]  /*306d0*/  @!P1 LEA.HI.X R11, R24, R33, R31, 0x2, P0 ;  /* 0x00000021180b9211 */ /* 0x000fca00000f141f */
[----:B----4-:R1:W-:Y:S04]  /*306e0*/  @!P1 ST.E.64 desc[UR44][R10.64], R6 ;  /* 0x000000060a009985 */ /* 0x0103e8000c101b2c */
[----:B------:R-:W4:Y:S01]  /*306f0*/  @!P2 LDL.64 R8, [R1+0x2a8] ;  /* 0x0002a8000108a983 */ /* 0x000f220000100a00 */
[----:B-----5:R-:W-:Y:S02]  /*30700*/  ISETP.GE.AND P1, PT, R68, R3, PT ;  /* 0x000000034400720c */ /* 0x020fe40003f26270 */
[----:B---3--:R-:W-:-:S04]  /*30710*/  @!P2 LEA R12, P0, R218, R14, 0x2 ;  /* 0x0000000eda0ca211 */ /* 0x008fc800078010ff */
[----:B------:R-:W-:-:S05]  /*30720*/  @!P2 LEA.HI.X R13, R218, R33, R25, 0x2, P0 ;  /* 0x00000021da0da211 */ /* 0x000fca00000f1419 */
[----:B----4-:R3:W-:Y:S04]  /*30730*/  @!P2 ST.E.64 desc[UR44][R12.64], R8 ;  /* 0x000000080c00a985 */ /* 0x0107e8000c101b2c */
[----:B0-----:R-:W4:Y:S01]  /*30740*/  @!P1 LDL.64 R4, [R1+0x2b8] ;  /* 0x0002b80001049983 */ /* 0x001f220000100a00 */
[----:B------:R-:W-:Y:S02]  /*30750*/  ISETP.GE.AND P2, PT, R65, R3, PT ;  /* 0x000000034100720c */ /* 0x000fe40003f46270 */
[----:B------:R-:W-:-:S04]  /*30760*/  @!P1 LEA R18, P0, R68, R14, 0x2 ;  /* 0x0000000e44129211 */ /* 0x000fc800078010ff */
[----:B------:R-:W-:Y:S01]  /*30770*/  @!P1 LEA.HI.X R19, R68, R33, R69, 0x2, P0 ;  /* 0x0000002144139211 */ /* 0x000fe200000f1445 */
[----:B------:R-:W-:-:S04]  /*30780*/  IMAD.MOV.U32 R68, RZ, RZ, R61 ;  /* 0x000000ffff447224 */ /* 0x000fc800078e003d */
[----:B----4-:R0:W-:Y:S04]  /*30790*/  @!P1 ST.E.64 desc[UR44][R18.64], R4 ;  /* 0x0000000412009985 */ /* 0x0101e8000c101b2c */
[----:B-1----:R-:W4:Y:S01]  /*307a0*/  @!P2 LDL.64 R6, [R1+0x2c8] ;  /* 0x0002c8000106a983 */ /* 0x002f220000100a00 */
[----:B------:R-:W-:Y:S02]  /*307b0*/  ISETP.GE.AND P1, PT, R63, R3, PT ;  /* 0x000000033f00720c */ /* 0x000fe40003f26270 */
[----:B------:R-:W-:-:S04]  /*307c0*/  @!P2 LEA R10, P0, R65, R14, 0x2 ;  /* 0x0000000e410aa211 */ /* 0x000fc800078010ff */
[----:B------:R-:W-:Y:S01]  /*307d0*/  @!P2 LEA.HI.X R11, R65, R33, R68, 0x2, P0 ;  /* 0x00000021410ba211 */ /* 0x000fe200000f1444 */
[----:B------:R-:W-:-:S04]  /*307e0*/  IMAD.MOV.U32 R61, RZ, RZ, R60 ;  /* 0x000000ffff3d7224 */ /* 0x000fc800078e003c */
[----:B----4-:R1:W-:Y:S04]  /*307f0*/  @!P2 ST.E.64 desc[UR44][R10.64], R6 ;  /* 0x000000060a00a985 */ /* 0x0103e8000c101b2c */
[----:B---3--:R-:W3:Y:S01]  /*30800*/  @!P1 LDL.64 R8, [R1+0x2d8] ;  /* 0x0002d80001089983 */ /* 0x008ee20000100a00 */
[----:B------:R-:W-:Y:S01]  /*30810*/  ISETP.GE.AND P2, PT, R67, R3, PT ;  /* 0x000000034300720c */ /* 0x000fe20003f46270 */
[----:B------:R-:W-:Y:S01]  /*30820*/  IMAD.MOV.U32 R65, RZ, RZ, R61 ;  /* 0x000000ffff417224 */ /* 0x000fe200078e003d */
[----:B------:R-:W-:-:S04]  /*30830*/  @!P1 LEA R12, P0, R63, R14, 0x2 ;  /* 0x0000000e3f0c9211 */ /* 0x000fc800078010ff */
[----:B------:R-:W-:Y:S01]  /*30840*/  @!P1 LEA.HI.X R13, R63, R33, R65, 0x2, P0 ;  /* 0x000000213f0d9211 */ /* 0x000fe200000f1441 */
[----:B------:R-:W-:Y:S02]  /*30850*/  IMAD.MOV.U32 R60, RZ, RZ, R59 ;  /* 0x000000ffff3c7224 */ /* 0x000fe400078e003b */
[----:B------:R-:W-:Y:S02]  /*30860*/  IMAD.MOV.U32 R59, RZ, RZ, R57 ;  /* 0x000000ffff3b7224 */ /* 0x000fe400078e0039 */
[----:B---3--:R3:W-:Y:S04]  /*30870*/  @!P1 ST.E.64 desc[UR44][R12.64], R8 ;  /* 0x000000080c009985 */ /* 0x0087e8000c101b2c */
[----:B0-----:R-:W4:Y:S01]  /*30880*/  @!P2 LDL.64 R4, [R1+0x2e8] ;  /* 0x0002e8000104a983 */ /* 0x001f220000100a00 */
[----:B------:R-:W-:Y:S01]  /*30890*/  IMAD.MOV.U32 R61, RZ, RZ, R59 ;  /* 0x000000ffff3d7224 */ /* 0x000fe200078e003b */
[----:B--2---:R-:W-:-:S02]  /*308a0*/  ISETP.GE.AND P1, PT, R66, R3, PT ;  /* 0x000000034200720c */ /* 0x004fc40003f26270 */
[----:B------:R-:W-:Y:S01]  /*308b0*/  @!P2 LEA R18, P0, R67, R14, 0x2 ;  /* 0x0000000e4312a211 */ /* 0x000fe200078010ff */
[----:B------:R-:W-:-:S05]  /*308c0*/  IMAD.MOV.U32 R68, RZ, RZ, R61 ;  /* 0x000000ffff447224 */ /* 0x000fca00078e003d */
[----:B------:R-:W-:Y:S01]  /*308d0*/  @!P2 LEA.HI.X R19, R67, R33, R68, 0x2, P0 ;  /* 0x000000214313a211 */ /* 0x000fe200000f1444 */
[----:B------:R-:W-:-:S04]  /*308e0*/  IMAD.MOV.U32 R57, RZ, RZ, R56 ;  /* 0x000000ffff397224 */ /* 0x000fc800078e0038 */
[----:B------:R-:W-:Y:S01]  /*308f0*/  IMAD.MOV.U32 R59, RZ, RZ, R57 ;  /* 0x000000ffff3b7224 */ /* 0x000fe200078e0039 */
[----:B----4-:R0:W-:Y:S04]  /*30900*/  @!P2 ST.E.64 desc[UR44][R18.64], R4 ;  /* 0x000000041200a985 */ /* 0x0101e8000c101b2c */
[----:B-1----:R-:W2:Y:S01]  /*30910*/  @!P1 LDL.64 R6, [R1+0x2f8] ;  /* 0x0002f80001069983 */ /* 0x002ea20000100a00 */
[----:B------:R-:W-:Y:S01]  /*30920*/  IMAD.MOV.U32 R65, RZ, RZ, R59 ;  /* 0x000000ffff417224 */ /* 0x000fe200078e003b */
[----:B------:R-:W-:Y:S02]  /*30930*/  ISETP.GE.AND P2, PT, R64, R3, PT ;  /* 0x000000034000720c */ /* 0x000fe40003f46270 */
[----:B------:R-:W-:Y:S01]  /*30940*/  @!P1 LEA R10, P0, R66, R14, 0x2 ;  /* 0x0000000e420a9211 */ /* 0x000fe200078010ff */
[----:B------:R-:W-:-:S05]  /*30950*/  IMAD.MOV.U32 R67, RZ, RZ, R65 ;  /* 0x000000ffff437224 */ /* 0x000fca00078e0041 */
[----:B------:R-:W-:Y:S01]  /*30960*/  @!P1 LEA.HI.X R11, R66, R33, R67, 0x2, P0 ;  /* 0x00000021420b9211 */ /* 0x000fe200000f1443 */
[----:B------:R-:W-:Y:S02]  /*30970*/  IMAD.MOV.U32 R56, RZ, RZ, R55 ;  /* 0x000000ffff387224 */ /* 0x000fe400078e0037 */
[----:B------:R-:W-:-:S04]  /*30980*/  IMAD.MOV.U32 R55, RZ, RZ, R54 ;  /* 0x000000ffff377224 */ /* 0x000fc800078e0036 */
[----:B------:R-:W-:Y:S01]  /*30990*/  IMAD.MOV.U32 R57, RZ, RZ, R55 ;  /* 0x000000ffff397224 */ /* 0x000fe200078e0037 */
[----:B--2---:R1:W-:Y:S04]  /*309a0*/  @!P1 ST.E.64 desc[UR44][R10.64], R6 ;  /* 0x000000060a009985 */ /* 0x0043e8000c101b2c */
[----:B---3--:R-:W2:Y:S01]  /*309b0*/  @!P2 LDL.64 R8, [R1+0x308] ;  /* 0x000308000108a983 */ /* 0x008ea20000100a00 */
[----:B------:R-:W-:Y:S01]  /*309c0*/  IMAD.MOV.U32 R63, RZ, RZ, R57 ;  /* 0x000000ffff3f7224 */ /* 0x000fe200078e0039 */
[----:B------:R-:W-:Y:S02]  /*309d0*/  ISETP.GE.AND P1, PT, R62, R3, PT ;  /* 0x000000033e00720c */ /* 0x000fe40003f26270 */
[C---:B------:R-:W-:Y:S01]  /*309e0*/  @!P2 LEA R12, P0, R64.reuse, R14, 0x2 ;  /* 0x0000000e400ca211 */ /* 0x040fe200078010ff */
[----:B------:R-:W-:Y:S01]  /*309f0*/  IMAD.MOV.U32 R54, RZ, RZ, R53 ;  /* 0x000000ffff367224 */ /* 0x000fe200078e0035 */
[----:B------:R-:W-:Y:S01]  /*30a00*/  MOV R65, R63 ;  /* 0x0000003f00417202 */ /* 0x000fe20000000f00 */
[----:B------:R-:W3:Y:S03]  /*30a10*/  LDL R57, [R1+0x4f4] ;  /* 0x0004f40001397983 */ /* 0x000ee60000100800 */
[----:B------:R-:W-:-:S02]  /*30a20*/  @!P2 LEA.HI.X R13, R64, R33, R65, 0x2, P0 ;  /* 0x00000021400da211 */ /* 0x000fc400000f1441 */
[----:B------:R-:W-:-:S05]  /*30a30*/  MOV R53, R52 ;  /* 0x0000003400357202 */ /* 0x000fca0000000f00 */
[----:B------:R-:W-:Y:S01]  /*30a40*/  IMAD.MOV.U32 R55, RZ, RZ, R53 ;  /* 0x000000ffff377224 */ /* 0x000fe200078e0035 */
[----:B--2---:R2:W-:Y:S04]  /*30a50*/  @!P2 ST.E.64 desc[UR44][R12.64], R8 ;  /* 0x000000080c00a985 */ /* 0x0045e8000c101b2c */
[----:B0-----:R-:W4:Y:S01]  /*30a60*/  @!P1 LDL.64 R4, [R1+0x318] ;  /* 0x0003180001049983 */ /* 0x001f220000100a00 */
[----:B------:R-:W-:Y:S01]  /*30a70*/  IMAD.MOV.U32 R61, RZ, RZ, R55 ;  /* 0x000000ffff3d7224 */ /* 0x000fe200078e0037 */
[----:B------:R-:W-:Y:S02]  /*30a80*/  ISETP.GE.AND P2, PT, R60, R3, PT ;  /* 0x000000033c00720c */ /* 0x000fe40003f46270 */
[C---:B------:R-:W-:Y:S01]  /*30a90*/  @!P1 LEA R18, P0, R62.reuse, R14, 0x2 ;  /* 0x0000000e3e129211 */ /* 0x040fe200078010ff */
[----:B------:R-:W-:Y:S01]  /*30aa0*/  IMAD.MOV.U32 R63, RZ, RZ, R61 ;  /* 0x000000ffff3f7224 */ /* 0x000fe200078e003d */
[----:B------:R-:W5:Y:S04]  /*30ab0*/  LDL R55, [R1+0x4e8] ;  /* 0x0004e80001377983 */ /* 0x000f680000100800 */
[----:B------:R-:W-:-:S05]  /*30ac0*/  @!P1 LEA.HI.X R19, R62, R33, R63, 0x2, P0 ;  /* 0x000000213e139211 */ /* 0x000fca00000f143f */
[----:B----4-:R0:W-:Y:S04]  /*30ad0*/  @!P1 ST.E.64 desc[UR44][R18.64], R4 ;  /* 0x0000000412009985 */ /* 0x0101e8000c101b2c */
[----:B-1----:R-:W4:Y:S01]  /*30ae0*/  @!P2 LDL.64 R6, [R1+0x328] ;  /* 0x000328000106a983 */ /* 0x002f220000100a00 */
[----:B------:R-:W-:Y:S01]  /*30af0*/  ISETP.GE.AND P1, PT, R58, R3, PT ;  /* 0x000000033a00720c */ /* 0x000fe20003f26270 */
[----:B---3--:R-:W-:Y:S01]  /*30b00*/  IMAD.MOV.U32 R61, RZ, RZ, R57 ;  /* 0x000000ffff3d7224 */ /* 0x008fe200078e0039 */
[----:B------:R-:W-:-:S04]  /*30b10*/  @!P2 LEA R10, P0, R60, R14, 0x2 ;  /* 0x0000000e3c0aa211 */ /* 0x000fc800078010ff */
[----:B------:R-:W-:Y:S01]  /*30b20*/  @!P2 LEA.HI.X R11, R60, R33, R61, 0x2, P0 ;  /* 0x000000213c0ba211 */ /* 0x000fe200000f143d */
[----:B------:R-:W-:-:S04]  /*30b30*/  IMAD.MOV.U32 R53, RZ, RZ, R48 ;  /* 0x000000ffff357224 */ /* 0x000fc800078e0030 */
[----:B----4-:R1:W-:Y:S04]  /*30b40*/  @!P2 ST.E.64 desc[UR44][R10.64], R6 ;  /* 0x000000060a00a985 */ /* 0x0103e8000c101b2c */
[----:B--2---:R-:W2:Y:S01]  /*30b50*/  @!P1 LDL.64 R8, [R1+0x338] ;  /* 0x0003380001089983 */ /* 0x004ea20000100a00 */
[----:B------:R-:W-:Y:S01]  /*30b60*/  ISETP.GE.AND P2, PT, R56, R3, PT ;  /* 0x000000033800720c */ /* 0x000fe20003f46270 */
[----:B------:R-:W-:Y:S01]  /*30b70*/  IMAD.MOV.U32 R59, RZ, RZ, R53 ;  /* 0x000000ffff3b7224 */ /* 0x000fe200078e0035 */
[----:B------:R-:W-:-:S04]  /*30b80*/  @!P1 LEA R12, P0, R58, R14, 0x2 ;  /* 0x0000000e3a0c9211 */ /* 0x000fc800078010ff */
[----:B------:R-:W-:Y:S01]  /*30b90*/  @!P1 LEA.HI.X R13, R58, R33, R59, 0x2, P0 ;  /* 0x000000213a0d9211 */ /* 0x000fe200000f143b */
[----:B------:R-:W-:-:S04]  /*30ba0*/  IMAD.MOV.U32 R57, RZ, RZ, R51 ;  /* 0x000000ffff397224 */ /* 0x000fc800078e0033 */
[----:B--2---:R2:W-:Y:S04]  /*30bb0*/  @!P1 ST.E.64 desc[UR44][R12.64], R8 ;  /* 0x000000080c009985 */ /* 0x0045e8000c101b2c */
[----:B0-----:R-:W3:Y:S01]  /*30bc0*/  @!P2 LDL.64 R4, [R1+0x348] ;  /* 0x000348000104a983 */ /* 0x001ee20000100a00 */
[----:B------:R-:W-:Y:S02]  /*30bd0*/  ISETP.GE.AND P1, PT, R54, R3, PT ;  /* 0x000000033600720c */ /* 0x000fe40003f26270 */
[----:B------:R-:W-:-:S04]  /*30be0*/  @!P2 LEA R18, P0, R56, R14, 0x2 ;  /* 0x0000000e3812a211 */ /* 0x000fc800078010ff */
[----:B------:R-:W-:Y:S01]  /*30bf0*/  @!P2 LEA.HI.X R19, R56, R33, R57, 0x2, P0 ;  /* 0x000000213813a211 */ /* 0x000fe200000f1439 */
[----:B------:R-:W-:-:S04]  /*30c00*/  IMAD.MOV.U32 R52, RZ, RZ, R43 ;  /* 0x000000ffff347224 */ /* 0x000fc800078e002b */
[----:B---3--:R0:W-:Y:S04]  /*30c10*/  @!P2 ST.E.64 desc[UR44][R18.64], R4 ;  /* 0x000000041200a985 */ /* 0x0081e8000c101b2c */
[----:B-1----:R-:W3:Y:S01]  /*30c20*/  @!P1 LDL.64 R6, [R1+0x358] ;  /* 0x0003580001069983 */ /* 0x002ee20000100a00 */
[----:B------:R-:W-:Y:S01]  /*30c30*/  ISETP.GE.AND P2, PT, R52, R3, PT ;  /* 0x000000033400720c */ /* 0x000fe20003f46270 */
[----:B------:R-:W-:Y:S01]  /*30c40*/  IMAD.MOV.U32 R48, RZ, RZ, R47 ;  /* 0x000000ffff307224 */ /* 0x000fe200078e002f */
[C---:B------:R-:W-:Y:S01]  /*30c50*/  @!P1 LEA R10, P0, R54.reuse, R14, 0x2 ;  /* 0x0000000e360a9211 */ /* 0x040fe200078010ff */
[----:B------:R-:W4:Y:S03]  /*30c60*/  LDL R47, [R1+0x4e4] ;  /* 0x0004e400012f7983 */ /* 0x000f260000100800 */
[----:B-----5:R-:W-:-:S05]  /*30c70*/  @!P1 LEA.HI.X R11, R54, R33, R55, 0x2, P0 ;  /* 0x00000021360b9211 */ /* 0x020fca00000f1437 */
[----:B---3--:R1:W-:Y:S04]  /*30c80*/  @!P1 ST.E.64 desc[UR44][R10.64], R6 ;  /* 0x000000060a009985 */ /* 0x0083e8000c101b2c */
[----:B--2---:R-:W2:Y:S01]  /*30c90*/  @!P2 LDL.64 R8, [R1+0x368] ;  /* 0x000368000108a983 */ /* 0x004ea20000100a00 */
[----:B------:R-:W-:Y:S01]  /*30ca0*/  ISETP.GE.AND P1, PT, R50, R3, PT ;  /* 0x000000033200720c */ /* 0x000fe20003f26270 */
[----:B----4-:R-:W-:Y:S01]  /*30cb0*/  IMAD.MOV.U32 R53, RZ, RZ, R47 ;  /* 0x000000ffff357224 */ /* 0x010fe200078e002f */
[C---:B------:R-:W-:Y:S01]  /*30cc0*/  @!P2 LEA R12, P0, R52.reuse, R14, 0x2 ;  /* 0x0000000e340ca211 */ /* 0x040fe200078010ff */
[----:B------:R-:W-:Y:S01]  /*30cd0*/  IMAD.MOV.U32 R51, RZ, RZ, R44 ;  /* 0x000000ffff337224 */ /* 0x000fe200078e002c */
[----:B------:R-:W3:Y:S02]  /*30ce0*/  LDL R47, [R1+0x4d8] ;  /* 0x0004d800012f7983 */ /* 0x000ee40000100800 */
[----:B------:R-:W-:-:S02]  /*30cf0*/  @!P2 LEA.HI.X R13, R52, R33, R53, 0x2, P0 ;  /* 0x00000021340da211 */ /* 0x000fc400000f1435 */
[----:B------:R-:W4:Y:S04]  /*30d00*/  LDL R44, [R1+0x450] ;  /* 0x00045000012c7983 */ /* 0x000f280000100800 */
[----:B--2---:R2:W-:Y:S04]  /*30d10*/  @!P2 ST.E.64 desc[UR44][R12.64], R8 ;  /* 0x000000080c00a985 */ /* 0x0045e8000c101b2c */
[----:B0-----:R-:W5:Y:S01]  /*30d20*/  @!P1 LDL.64 R4, [R1+0x378] ;  /* 0x0003780001049983 */ /* 0x001f620000100a00 */
[----:B------:R-:W-:Y:S02]  /*30d30*/  ISETP.GE.AND P2, PT, R48, R3, PT ;  /* 0x000000033000720c */ /* 0x000fe40003f46270 */
[----:B------:R-:W-:-:S04]  /*30d40*/  @!P1 LEA R18, P0, R50, R14, 0x2 ;  /* 0x0000000e32129211 */ /* 0x000fc800078010ff */
[----:B------:R-:W-:-:S05]  /*30d50*/  @!P1 LEA.HI.X R19, R50, R33, R51, 0x2, P0 ;  /* 0x0000002132139211 */ /* 0x000fca00000f1433 */
[----:B-----5:R0:W-:Y:S04]  /*30d60*/  @!P1 ST.E.64 desc[UR44][R18.64], R4 ;  /* 0x0000000412009985 */ /* 0x0201e8000c101b2c */
[----:B-1----:R-:W5:Y:S01]  /*30d70*/  @!P2 LDL.64 R6, [R1+0x388] ;  /* 0x000388000106a983 */ /* 0x002f620000100a00 */
[----:B------:R-:W-:Y:S02]  /*30d80*/  ISETP.GE.AND P1, PT, R46, R3, PT ;  /* 0x000000032e00720c */ /* 0x000fe40003f26270 */
[----:B------:R-:W-:-:S04]  /*30d90*/  @!P2 LEA R10, P0, R48, R14, 0x2 ;  /* 0x0000000e300aa211 */ /* 0x000fc800078010ff */
[----:B------:R-:W-:-:S05]  /*30da0*/  @!P2 LEA.HI.X R11, R48, R33, R49, 0x2, P0 ;  /* 0x00000021300ba211 */ /* 0x000fca00000f1431 */
[----:B-----5:R1:W-:Y:S04]  /*30db0*/  @!P2 ST.E.64 desc[UR44][R10.64], R6 ;  /* 0x000000060a00a985 */ /* 0x0203e8000c101b2c */
[----:B--2---:R-:W2:Y:S01]  /*30dc0*/  @!P1 LDL.64 R8, [R1+0x398] ;  /* 0x0003980001089983 */ /* 0x004ea20000100a00 */
[----:B----4-:R-:W-:Y:S02]  /*30dd0*/  ISETP.GE.AND P2, PT, R44, R3, PT ;  /* 0x000000032c00720c */ /* 0x010fe40003f46270 */
[----:B------:R-:W-:-:S04]  /*30de0*/  @!P1 LEA R12, P0, R46, R14, 0x2 ;  /* 0x0000000e2e0c9211 */ /* 0x000fc800078010ff */
[----:B---3--:R-:W-:-:S05]  /*30df0*/  @!P1 LEA.HI.X R13, R46, R33, R47, 0x2, P0 ;  /* 0x000000212e0d9211 */ /* 0x008fca00000f142f */
[----:B--2---:R2:W-:Y:S04]  /*30e00*/  @!P1 ST.E.64 desc[UR44][R12.64], R8 ;  /* 0x000000080c009985 */ /* 0x0045e8000c101b2c */
[----:B0-----:R-:W3:Y:S01]  /*30e10*/  @!P2 LDL.64 R4, [R1+0x3a8] ;  /* 0x0003a8000104a983 */ /* 0x001ee20000100a00 */
[----:B------:R-:W-:Y:S02]  /*30e20*/  ISETP.GE.AND P1, PT, R42, R3, PT ;  /* 0x000000032a00720c */ /* 0x000fe40003f26270 */
[----:B------:R-:W-:-:S04]  /*30e30*/  @!P2 LEA R18, P0, R44, R14, 0x2 ;  /* 0x0000000e2c12a211 */ /* 0x000fc800078010ff */
[----:B------:R-:W-:Y:S01]  /*30e40*/  @!P2 LEA.HI.X R19, R44, R33, R45, 0x2, P0 ;  /* 0x000000212c13a211 */ /* 0x000fe200000f142d */
[----:B------:R-:W-:Y:S02]  /*30e50*/  IMAD.MOV.U32 R43, RZ, RZ, R32 ;  /* 0x000000ffff2b7224 */ /* 0x000fe400078e0020 */
[----:B------:R-:W4:Y:S04]  /*30e60*/  LDL R32, [R1+0x490] ;  /* 0x0004900001207983 */ /* 0x000f280000100800 */
[----:B---3--:R0:W-:Y:S04]  /*30e70*/  @!P2 ST.E.64 desc[UR44][R18.64], R4 ;  /* 0x000000041200a985 */ /* 0x0081e8000c101b2c */
[----:B-1----:R-:W3:Y:S01]  /*30e80*/  @!P1 LDL.64 R6, [R1+0x3b8] ;  /* 0x0003b80001069983 */ /* 0x002ee20000100a00 */
[----:B------:R-:W-:-:S02]  /*30e90*/  ISETP.GE.AND P2, PT, R40, R3, PT ;  /* 0x000000032800720c */ /* 0x000fc40003f46270 */
        /* <DEDUP_REMOVED lines=26> */
[----:B------:R-:W-:-:S07]  /*31040*/  @!P2 LEA.HI.X R19, R227, R33, R35, 0x2, P0 ;  /* 0x00000021e313a211 */ /* 0x000fce00000f1423 */
[C---:B-1----:R-:W-:Y:S01]  /*31050*/  @!P1 LEA R10, P0, R220.reuse, R14, 0x2 ;  /* 0x0000000edc0a9211 */ /* 0x042fe200078010ff */
[----:B---3--:R2:W-:Y:S04]  /*31060*/  @!P2 ST.E.64 desc[UR44][R18.64], R4 ;  /* 0x000000041200a985 */ /* 0x0085e8000c101b2c */
[----:B------:R-:W3:Y:S01]  /*31070*/  @!P1 LDL.64 R6, [R1+0x418] ;  /* 0x0004180001069983 */ /* 0x000ee20000100a00 */
[----:B------:R-:W-:Y:S02]  /*31080*/  @!P1 LEA.HI.X R11, R220, R33, R34, 0x2, P0 ;  /* 0x00000021dc0b9211 */ /* 0x000fe400000f1422 */
[-C--:B------:R-:W-:Y:S01]  /*31090*/  ISETP.GE.AND P0, PT, R15, R3.reuse, PT ;  /* 0x000000030f00720c */ /* 0x080fe20003f06270 */
[----:B------:R-:W-:Y:S02]  /*310a0*/  BSSY B1, `(.L_x_13246) ;  /* 0x0000009000017945 */ /* 0x000fe40003800000 */
[----:B---3--:R2:W-:Y:S01]  /*310b0*/  @!P1 ST.E.64 desc[UR44][R10.64], R6 ;  /* 0x000000060a009985 */ /* 0x0085e2000c101b2c */
[----:B----4-:R-:W-:-:S09]  /*310c0*/  ISETP.GE.AND P1, PT, R32, R3, PT ;  /* 0x000000032000720c */ /* 0x010fd20003f26270 */
[----:B------:R-:W-:Y:S05]  /*310d0*/  @P0 BRA `(.L_x_13247) ;  /* 0x0000000000140947 */ /* 0x000fea0003800000 */
[----:B------:R-:W3:Y:S04]  /*310e0*/  LDL R34, [R1+0x4b4] ;  /* 0x0004b40001227983 */ /* 0x000ee80000100800 */
[----:B--2---:R-:W2:Y:S01]  /*310f0*/  LDL.64 R6, [R1+0x428] ;  /* 0x0004280001067983 */ /* 0x004ea20000100a00 */
[----:B------:R-:W-:-:S04]  /*31100*/  LEA R4, P0, R15, R14, 0x2 ;  /* 0x0000000e0f047211 */ /* 0x000fc800078010ff */
[----:B---3--:R-:W-:-:S05]  /*31110*/  LEA.HI.X R5, R15, R33, R34, 0x2, P0 ;  /* 0x000000210f057211 */ /* 0x008fca00000f1422 */
[----:B--2---:R0:W-:Y:S04]  /*31120*/  ST.E.64 desc[UR44][R4.64], R6 ;  /* 0x0000000604007985 */ /* 0x0041e8000c101b2c */
.L_x_13247:
[----:B------:R-:W-:Y:S05]  /*31130*/  BSYNC B1 ;  /* 0x0000000000017941 */ /* 0x000fea0003800000 */
.L_x_13246:
[----:B------:R-:W-:Y:S05]  /*31140*/  @P1 BRA `(.L_x_13241) ;  /* 0x0000000c00a01947 */ /* 0x000fea0003800000 */
[----:B------:R-:W3:Y:S04]  /*31150*/  LDL R0, [R1+0x4b0] ;  /* 0x0004b00001007983 */ /* 0x000ee80000100800 */
[----:B0-2---:R-:W2:Y:S01]  /*31160*/  LDL.64 R4, [R1+0x438] ;  /* 0x0004380001047983 */ /* 0x005ea20000100a00 */
[----:B------:R-:W-:-:S04]  /*31170*/  LEA R14, P0, R32, R14, 0x2 ;  /* 0x0000000e200e7211 */ /* 0x000fc800078010ff */
[----:B---3--:R-:W-:-:S05]  /*31180*/  LEA.HI.X R15, R32, R33, R0, 0x2, P0 ;  /* 0x00000021200f7211 */ /* 0x008fca00000f1400 */
[----:B--2---:R0:W-:Y:S01]  /*31190*/  ST.E.64 desc[UR44][R14.64], R4 ;  /* 0x000000040e007985 */ /* 0x0041e2000c101b2c */
[----:B------:R-:W-:Y:S05]  /*311a0*/  BRA `(.L_x_13241) ;  /* 0x0000000c00887947 */ /* 0x000fea0003800000 */
.L_x_13228:
        /* <DEDUP_REMOVED lines=17> */
[----:B------:R-:W-:-:S11]  /*312c0*/  SHF.R.S32.HI R26, RZ, 0x1f, R211 ;  /* 0x0000001fff1a7819 */ /* 0x000fd600000114d3 */
[----:B------:R-:W4:Y:S02]  /*312d0*/  @!P2 LDC R210, c[0x0][0xbd4] ;  /* 0x0002f500ffd2ab82 */ /* 0x000f240000000800 */
[----:B----4-:R-:W-:Y:S02]  /*312e0*/  ISETP.GT.AND P2, PT, R210, 0x1, PT ;  /* 0x00000001d200780c */ /* 0x010fe40003f44270 */
[----:B--2---:R-:W-:Y:S01]  /*312f0*/  ISETP.GT.AND P3, PT, R0, 0x7f, PT ;  /* 0x0000007f0000780c */ /* 0x004fe20003f64270 */
[----:B---3--:R-:W-:-:S12]  /*31300*/  @P1 BRA `(.L_x_13248) ;  /* 0x0000000000101947 */ /* 0x008fd80003800000 */
[----:B------:R-:W-:Y:S05]  /*31310*/  @!P0 BRA `(.L_x_13248) ;  /* 0x00000000000c8947 */ /* 0x000fea0003800000 */
[----:B------:R-:W2:Y:S04]  /*31320*/  LDG.E R7, desc[UR44][R4.64] ;  /* 0x0000002c04077981 */ /* 0x000ea8000c1e1900 */
[----:B-----5:R-:W2:Y:S02]  /*31330*/  LDG.E R18, desc[UR44][R4.64+0x4] ;  /* 0x0000042c04127981 */ /* 0x020ea4000c1e1900 */
[----:B--2---:R-:W-:-:S07]  /*31340*/  IMAD.IADD R18, R18, 0x1, -R7 ;  /* 0x0000000112127824 */ /* 0x004fce00078e0a07 */
.L_x_13248:
[----:B------:R-:W-:Y:S01]  /*31350*/  BSSY B1, `(.L_x_13249) ;  /* 0x0000036000017945 */ /* 0x000fe20003800000 */
[----:B------:R-:W-:Y:S02]  /*31360*/  SEL R29, R211, RZ, !P0 ;  /* 0x000000ffd31d7207 */ /* 0x000fe40004000000 */
[----:B------:R-:W-:Y:S02]  /*31370*/  SEL R26, R26, RZ, !P0 ;  /* 0x000000ff1a1a7207 */ /* 0x000fe40004000000 */
[----:B-----5:R-:W-:Y:S01]  /*31380*/  SHF.R.S32.HI R24, RZ, 0x1f, R3 ;  /* 0x0000001fff187819 */ /* 0x020fe20000011403 */
[----:B------:R-:W-:Y:S06]  /*31390*/  @P3 BRA `(.L_x_13250) ;  /* 0x0000000000c43947 */ /* 0x000fec0003800000 */
[----:B------:R-:W2:Y:S01]  /*313a0*/  S2R R4, SR_TID.X ;  /* 0x0000000000047919 */ /* 0x000ea20000002100 */
[----:B------:R-:W3:Y:S02]  /*313b0*/  LDC R33, c[0x0][0xce8] ;  /* 0x00033a00ff217b82 */ /* 0x000ee40000000800 */
[----:B---3--:R-:W-:Y:S01]  /*313c0*/  IMAD R0, R18, R33, RZ ;  /* 0x0000002112007224 */ /* 0x008fe200078e02ff */
[----:B--2---:R-:W-:-:S04]  /*313d0*/  IADD3 R31, R209, -0x80, R4 ;  /* 0xffffff80d11f7810 */ /* 0x004fc80007ffe004 */
        /* <DEDUP_REMOVED lines=38> */
[----:B------:R-:W-:Y:S02]  /*31640*/  IMAD.MOV.U32 R7, RZ, RZ, -0x800000 ;  /* 0xff800000ff077424 */ /* 0x000fe400078e00ff */
[----:B------:R-:W-:-:S04]  /*31650*/  IMAD.WIDE.U32 R8, R6, R11, R8 ;  /* 0x0000000b06087225 */ /* 0x000fc800078e0008 */
[----:B------:R-:W-:Y:S01]  /*31660*/  IMAD R13, R6, R13, R0 ;  /* 0x0000000d060d7224 */ /* 0x000fe200078e0200 */
[----:B0-----:R-:W-:-:S03]  /*31670*/  LEA R4, P0, R8, R4, 0x2 ;  /* 0x0000000408047211 */ /* 0x001fc600078010ff */
[----:B------:R-:W-:-:S05]  /*31680*/  IMAD.IADD R0, R9, 0x1, R13 ;  /* 0x0000000109007824 */ /* 0x000fca00078e020d */
[----:B--2---:R-:W-:-:S05]  /*31690*/  LEA.HI.X R5, R8, R5, R0, 0x2, P0 ;  /* 0x0000000508057211 */ /* 0x004fca00000f1400 */
[----:B------:R2:W-:Y:S02]  /*316a0*/  STG.E desc[UR44][R4.64], R7 ;  /* 0x0000000704007986 */ /* 0x0005e4000c10192c */
.L_x_13250:
[----:B------:R-:W-:Y:S05]  /*316b0*/  BSYNC B1 ;  /* 0x0000000000017941 */ /* 0x000fea0003800000 */
.L_x_13249:
[----:B------:R-:W-:Y:S05]  /*316c0*/  @P2 BRA `(.L_x_13241) ;  /* 0x0000000800402947 */ /* 0x000fea0003800000 */
[----:B------:R-:W3:Y:S01]  /*316d0*/  LDL R9, [R1+0x4ac] ;  /* 0x0004ac0001097983 */ /* 0x000ee20000100800 */
[----:B------:R-:W4:Y:S01]  /*316e0*/  LDC R19, c[0x0][0xce8] ;  /* 0x00033a00ff137b82 */ /* 0x000f220000000800 */
[----:B------:R-:W-:Y:S01]  /*316f0*/  ULDC.64 UR4, c[0x0][0xba0] ;  /* 0x0002e80000047ab9 */ /* 0x000fe20000000a00 */
[----:B------:R-:W-:Y:S01]  /*31700*/  ULDC.64 UR6, c[0x0][0xbf0] ;  /* 0x0002fc0000067ab9 */ /* 0x000fe20000000a00 */
[----:B------:R-:W3:Y:S01]  /*31710*/  LDL R8, [R1+0x49c] ;  /* 0x00049c0001087983 */ /* 0x000ee20000100800 */
[----:B------:R-:W-:Y:S02]  /*31720*/  IMAD R0, R24, UR4, RZ ;  /* 0x0000000418007c24 */ /* 0x000fe4000f8e02ff */
[----:B--2---:R-:W-:-:S04]  /*31730*/  IMAD.WIDE.U32 R4, R3, UR4, RZ ;  /* 0x0000000403047c25 */ /* 0x004fc8000f8e00ff */
[----:B------:R-:W-:Y:S01]  /*31740*/  IMAD R7, R3, UR5, R0 ;  /* 0x0000000503077c24 */ /* 0x000fe2000f8e0200 */
[----:B------:R-:W-:-:S04]  /*31750*/  ULDC.64 UR4, c[0x0][0xbe8] ;  /* 0x0002fa0000047ab9 */ /* 0x000fc80000000a00 */
[----:B------:R-:W-:-:S03]  /*31760*/  IADD3 R5, R5, R7, RZ ;  /* 0x0000000705057210 */ /* 0x000fc60007ffe0ff */
[----:B------:R-:W-:Y:S01]  /*31770*/  IMAD.WIDE.U32 R4, R156, UR4, R4 ;  /* 0x000000049c047c25 */ /* 0x000fe2000f8e0004 */
[----:B----4-:R-:W-:-:S03]  /*31780*/  ISETP.NE.AND P0, PT, R19, 0x1, PT ;  /* 0x000000011300780c */ /* 0x010fc60003f05270 */
[----:B------:R-:W-:Y:S01]  /*31790*/  IMAD R5, R156, UR5, R5 ;  /* 0x000000059c057c24 */ /* 0x000fe2000f8e0205 */
[----:B------:R-:W-:Y:S01]  /*317a0*/  ULDC.64 UR4, c[0x0][0xbe0] ;  /* 0x0002f80000047ab9 */ /* 0x000fe20000000a00 */
[----:B------:R-:W-:-:S08]  /*317b0*/  IMAD.WIDE.U32 R4, R29, UR6, R4 ;  /* 0x000000061d047c25 */ /* 0x000fd0000f8e0004 */
[----:B------:R-:W2:Y:S08]  /*317c0*/  @P0 LDC R6, c[0x0][0xcec] ;  /* 0x00033b00ff060b82 */ /* 0x000eb00000000800 */
[----:B------:R-:W4:Y:S01]  /*317d0*/  @P0 LDC R11, c[0x0][0xcf0] ;  /* 0x00033c00ff0b0b82 */ /* 0x000f220000000800 */
[----:B---3--:R-:W-:-:S04]  /*317e0*/  IMAD R0, R9, 0x20, R8 ;  /* 0x0000002009007824 */ /* 0x008fc800078e0208 */
[----:B------:R-:W-:-:S04]  /*317f0*/  IMAD.IADD R9, R209, 0x1, R0 ;  /* 0x00000001d1097824 */ /* 0x000fc800078e0200 */
[----:B--2---:R-:W-:-:S04]  /*31800*/  @P0 IMAD.HI.U32 R0, R9, R6, RZ ;  /* 0x0000000609000227 */ /* 0x004fc800078e00ff */
[----:B------:R-:W-:Y:S01]  /*31810*/  IMAD.MOV.U32 R3, RZ, RZ, R9 ;  /* 0x000000ffff037224 */ /* 0x000fe200078e0009 */
[----:B----4-:R-:W-:Y:S01]  /*31820*/  @P0 SHF.R.U32.HI R3, RZ, R11, R0 ;  /* 0x0000000bff030219 */ /* 0x010fe20000011600 */
[----:B------:R-:W-:-:S03]  /*31830*/  IMAD R6, R26, UR6, RZ ;  /* 0x000000061a067c24 */ /* 0x000fc6000f8e02ff */
[--C-:B------:R-:W-:Y:S01]  /*31840*/  SHF.R.S32.HI R0, RZ, 0x1f, R3.reuse ;  /* 0x0000001fff007819 */ /* 0x100fe20000011403 */
[----:B------:R-:W-:Y:S02]  /*31850*/  IMAD R7, R29, UR7, R6 ;  /* 0x000000071d077c24 */ /* 0x000fe4000f8e0206 */
        /* <DEDUP_REMOVED lines=18> */
[----:B------:R2:W3:Y:S04]  /*31980*/  SHFL.IDX PT, R3, R4, RZ, 0x181f ;  /* 0x00181fff04037589 */ /* 0x0004e800000e0000 */
[----:B------:R2:W4:Y:S02]  /*31990*/  SHFL.IDX PT, R14, R0, RZ, 0x181f ;  /* 0x00181fff000e7589 */ /* 0x00052400000e0000 */
.L_x_13487:
[----:B------:R-:W-:Y:S01]  /*319a0*/  IMAD R18, R18, R19, RZ ;  /* 0x0000001312127224 */ /* 0x000fe200078e02ff */
[----:B------:R-:W-:Y:S01]  /*319b0*/  BSSY B1, `(.L_x_13252) ;  /* 0x0000015000017945 */ /* 0x000fe20003800000 */
[----:B------:R-:W-:-:S05]  /*319c0*/  IMAD.IADD R209, R8, 0x1, R209 ;  /* 0x0000000108d17824 */ /* 0x000fca00078e02d1 */
[----:B------:R-:W-:-:S13]  /*319d0*/  ISETP.GE.AND P0, PT, R209, R18, PT ;  /* 0x00000012d100720c */ /* 0x000fda0003f06270 */
[----:B------:R-:W-:Y:S05]  /*319e0*/  @P0 BRA `(.L_x_13253) ;  /* 0x0000000000440947 */ /* 0x000fea0003800000 */
[----:B------:R-:W-:Y:S02]  /*319f0*/  ULDC UR4, c[0x0][0xbc8] ;  /* 0x0002f20000047ab9 */ /* 0x000fe40000000800 */
[----:B------:R-:W-:Y:S02]  /*31a00*/  ISETP.GE.AND P3, PT, R198, UR4, PT ;  /* 0x00000004c6007c0c */ /* 0x000fe4000bf66270 */
[----:B------:R-:W-:Y:S02]  /*31a10*/  ISETP.GE.AND P2, PT, R200, UR4, PT ;  /* 0x00000004c8007c0c */ /* 0x000fe4000bf46270 */
[----:B------:R-:W-:Y:S02]  /*31a20*/  ISETP.GE.AND P1, PT, R199, UR4, PT ;  /* 0x00000004c7007c0c */ /* 0x000fe4000bf26270 */
[----:B------:R-:W-:-:S07]  /*31a30*/  ISETP.GE.AND P0, PT, R201, UR4, PT ;  /* 0x00000004c9007c0c */ /* 0x000fce000bf06270 */
[-C--:B----4-:R-:W-:Y:S02]  /*31a40*/  @!P3 LEA R6, P5, R198, R14.reuse, 0x1 ;  /* 0x0000000ec606b211 */ /* 0x090fe400078a08ff */
[-C--:B------:R-:W-:Y:S02]  /*31a50*/  @!P2 LEA R8, P4, R200, R14.reuse, 0x1 ;  /* 0x0000000ec808a211 */ /* 0x080fe400078808ff */
[-C--:B---3--:R-:W-:Y:S02]  /*31a60*/  @!P3 LEA.HI.X R7, R198, R3.reuse, R216, 0x1, P5 ;  /* 0x00000003c607b211 */ /* 0x088fe400028f0cd8 */
[-C--:B------:R-:W-:Y:S02]  /*31a70*/  @!P1 LEA R10, P5, R199, R14.reuse, 0x1 ;  /* 0x0000000ec70a9211 */ /* 0x080fe400078a08ff */
        /* <DEDUP_REMOVED lines=8> */
.L_x_13253:
[----:B------:R-:W-:Y:S05]  /*31b00*/  BSYNC B1 ;  /* 0x0000000000017941 */ /* 0x000fea0003800000 */
.L_x_13252:
[----:B------:R-:W-:-:S03]  /*31b10*/  UMOV UR4, 0xffffffff ;  /* 0xffffffff00047882 */ /* 0x000fc60000000000 */
[----:B------:R-:W-:Y:S05]  /*31b20*/  BRA.DIV UR4, `(.L_x_13254) ;  /* 0x000000aa04d07947 */ /* 0x000fea000b800000 */
[----:B---3--:R3:W0:Y:S04]  /*31b30*/  SHFL.IDX PT, R3, R4, 0x1, 0x181f ;  /* 0x00381f0004037f89 */ /* 0x00862800000e0000 */
[----:B----4-:R3:W4:Y:S02]  /*31b40*/  SHFL.IDX PT, R14, R0, 0x1, 0x181f ;  /* 0x00381f00000e7f89 */ /* 0x01072400000e0000 */
.L_x_13491:
[----:B------:R-:W-:Y:S01]  /*31b50*/  VIADD R5, R209, 0x20 ;  /* 0x00000020d1057836 */ /* 0x000fe20000000000 */
        /* <DEDUP_REMOVED lines=10> */
[-C--:B0-----:R-:W-:Y:S02]  /*31c00*/  @!P3 LEA.HI.X R7, R198, R3.reuse, R216, 0x1, P5 ;  /* 0x00000003c607b211 */ /* 0x081fe400028f0cd8 */
        /* <DEDUP_REMOVED lines=9> */
.L_x_13256:
[----:B------:R-:W-:Y:S05]  /*31ca0*/  BSYNC B1 ;  /* 0x0000000000017941 */ /* 0x000fea0003800000 */
.L_x_13255:
[----:B------:R-:W-:-:S03]  /*31cb0*/  UMOV UR4, 0xffffffff ;  /* 0xffffffff00047882 */ /* 0x000fc60000000000 */
[----:B------:R-:W-:Y:S05]  /*31cc0*/  BRA.DIV UR4, `(.L_x_13257) ;  /* 0x000000aa04b07947 */ /* 0x000fea000b800000 */
[----:B0-----:R0:W0:Y:S04]  /*31cd0*/  SHFL.IDX PT, R3, R4, 0x2, 0x181f ;  /* 0x00581f0004037f89 */ /* 0x00102800000e0000 */
[----:B----4-:R4:W0:Y:S02]  /*31ce0*/  SHFL.IDX PT, R14, R0, 0x2, 0x181f ;  /* 0x00581f00000e7f89 */ /* 0x01082400000e0000 */
.L_x_13495:
        /* <DEDUP_REMOVED lines=11> */
[-C--:B------:R-:W-:Y:S02]  /*31da0*/  @!P3 LEA.HI.X R7, R198, R3.reuse, R216, 0x1, P5 ;  /* 0x00000003c607b211 */ /* 0x080fe400028f0cd8 */
        /* <DEDUP_REMOVED lines=9> */
.L_x_13259:
[----:B------:R-:W-:Y:S05]  /*31e40*/  BSYNC B1 ;  /* 0x0000000000017941 */ /* 0x000fea0003800000 */
.L_x_13258:
[----:B------:R-:W-:-:S03]  /*31e50*/  UMOV UR4, 0xffffffff ;  /* 0xffffffff00047882 */ /* 0x000fc60000000000 */
[----:B------:R-:W-:Y:S05]  /*31e60*/  BRA.DIV UR4, `(.L_x_13260) ;  /* 0x000000aa04907947 */ /* 0x000fea000b800000 */
[----:B0-----:R0:W0:Y:S04]  /*31e70*/  SHFL.IDX PT, R3, R4, 0x3, 0x181f ;  /* 0x00781f0004037f89 */ /* 0x00102800000e0000 */
[----:B------:R0:W0:Y:S02]  /*31e80*/  SHFL.IDX PT, R14, R0, 0x3, 0x181f ;  /* 0x00781f00000e7f89 */ /* 0x00002400000e0000 */
.L_x_13499:
[----:B0-234-:R-:W-:-:S05]  /*31e90*/  VIADD R0, R209, 0x60 ;  /* 0x00000060d1007836 */ /* 0x01dfca0000000000 */
[----:B------:R-:W-:-:S13]  /*31ea0*/  ISETP.GE.AND P0, PT, R0, R18, PT ;  /* 0x000000120000720c */ /* 0x000fda0003f06270 */
[----:B------:R-:W-:Y:S05]  /*31eb0*/  @P0 BRA `(.L_x_13241) ;  /* 0x0000000000440947 */ /* 0x000fea0003800000 */
[----:B------:R-:W-:Y:S02]  /*31ec0*/  ULDC UR4, c[0x0][0xbc8] ;  /* 0x0002f20000047ab9 */ /* 0x000fe40000000800 */
[----:B------:R-:W-:Y:S02]  /*31ed0*/  ISETP.GE.AND P3, PT, R198, UR4, PT ;  /* 0x00000004c6007c0c */ /* 0x000fe4000bf66270 */
[----:B------:R-:W-:Y:S02]  /*31ee0*/  ISETP.GE.AND P2, PT, R200, UR4, PT ;  /* 0x00000004c8007c0c */ /* 0x000fe4000bf46270 */
[----:B------:R-:W-:Y:S02]  /*31ef0*/  ISETP.GE.AND P1, PT, R199, UR4, PT ;  /* 0x00000004c7007c0c */ /* 0x000fe4000bf26270 */
[----:B------:R-:W-:-:S07]  /*31f00*/  ISETP.GE.AND P0, PT, R201, UR4, PT ;  /* 0x00000004c9007c0c */ /* 0x000fce000bf06270 */
[-C--:B------:R-:W-:Y:S02]  /*31f10*/  @!P3 LEA R4, P5, R198, R14.reuse, 0x1 ;  /* 0x0000000ec604b211 */ /* 0x080fe400078a08ff */
        /* <DEDUP_REMOVED lines=11> */
.L_x_13241:
[----:B------:R-:W-:Y:S05]  /*31fd0*/  BSYNC B0 ;  /* 0x0000000000007941 */ /* 0x000fea0003800000 */
.L_x_13227:
[----:B------:R-:W-:Y:S02]  /*31fe0*/  ULDC UR4, c[0x0][0xd3c] ;  /* 0x00034f0000047ab9 */ /* 0x000fe40000000800 */
[----:B-1----:R-:W-:-:S13]  /*31ff0*/  ISETP.GE.AND P0, PT, R99, UR4, PT ;  /* 0x0000000463007c0c */ /* 0x002fda000bf06270 */
[----:B------:R-:W-:Y:S05]  /*32000*/  @!P0 BRA `(.L_x_13261) ;  /* 0xfffffcf800088947 */ /* 0x000fea000383ffff */
[----:B------:R-:W-:Y:S05]  /*32010*/  BRA `(.L_x_13018) ;  /* 0x0000008800c07947 */ /* 0x000fea0003800000 */
.L_x_13016:
        /* <DEDUP_REMOVED lines=16> */
.L_x_13262:
        /* <DEDUP_REMOVED lines=44> */
.L_x_13266:
        /* <DEDUP_REMOVED lines=37> */
.L_x_13264:
        /* <DEDUP_REMOVED lines=13> */
.L_x_13267:
        /* <DEDUP_REMOVED lines=11> */
[----:B0-----:R-:W-:-:S02]  /*327b0*/  IADD3 R2, R6, 0xffffffe, RZ ;  /* 0x0ffffffe06027810 */ /* 0x001fc40007ffe0ff */
[----:B------:R-:W-:-:S05]  /*327c0*/  IABS R6, R5 ;  /* 0x0000000500067213 */ /* 0x000fca0000000000 */
        /* <DEDUP_REMOVED lines=49> */
.L_x_13268:
        /* <DEDUP_REMOVED lines=61> */
.L_x_13269:
[----:B------:R-:W-:-:S05]  /*32eb0*/  LOP3.LUT R17, RZ, R2, RZ, 0x33, !PT ;  /* 0x00000002ff117212 */ /* 0x000fca00078e33ff */
[----:B------:R-:W-:Y:S01]  /*32ec0*/  IMAD.IADD R17, R0, 0x1, R17 ;  /* 0x0000000100117824 */ /* 0x000fe200078e0211 */
[----:B------:R-:W-:Y:S06]  /*32ed0*/  BRA `(.L_x_13270) ;  /* 0x00000000000c7947 */ /* 0x000fec0003800000 */
.L_x_13265:
[----:B------:R-:W-:Y:S02]  /*32ee0*/  IMAD.MOV.U32 R17, RZ, RZ, RZ ;  /* 0x000000ffff117224 */ /* 0x000fe400078e00ff */
[----:B------:R-:W-:Y:S02]  /*32ef0*/  IMAD.U32 R16, RZ, RZ, UR6 ;  /* 0x00000006ff107e24 */ /* 0x000fe4000f8e00ff */
[----:B------:R-:W-:-:S07]  /*32f00*/  IMAD.MOV.U32 R18, RZ, RZ, RZ ;  /* 0x000000ffff127224 */ /* 0x000fce00078e00ff */
.L_x_13270:
[----:B------:R-:W-:-:S13]  /*32f10*/  ISETP.NE.AND P0, PT, R7, RZ, PT ;  /* 0x000000ff0700720c */ /* 0x000fda0003f05270 */
[----:B------:R-:W0:Y:S01]  /*32f20*/  @!P0 S2R R3, SR_CgaCtaId ;  /* 0x0000000000038919 */ /* 0x000e220000008800 */
[----:B------:R-:W-:-:S04]  /*32f30*/  @!P0 MOV R0, 0x400 ;  /* 0x0000040000008802 */ /* 0x000fc80000000f00 */
[----:B0-----:R-:W-:-:S05]  /*32f40*/  @!P0 LEA R0, R3, R0, 0x18 ;  /* 0x0000000003008211 */ /* 0x001fca00078ec0ff */
[----:B------:R1:W-:Y:S01]  /*32f50*/  @!P0 STS.128 [R0+0x324d0], R16 ;  /* 0x0324d01000008388 */ /* 0x0003e20000000c00 */
[----:B------:R-:W-:Y:S06]  /*32f60*/  BAR.ARV 0x5, 0x180 ;  /* 0x0146000000007b1d */ /* 0x000fec0000002000 */
.L_x_13263:
        /* <DEDUP_REMOVED lines=19> */
[C---:B0-----:R-:W-:Y:S01]  /*330a0*/  LOP3.LUT R4, R5.reuse, 0x7f, RZ, 0xc0, !PT ;  /* 0x0000007f05047812 */ /* 0x041fe200078ec0ff */
[----:B-1----:R-:W-:-:S04]  /*330b0*/  IMAD.SHL.U32 R0, R5, 0x8, RZ ;  /* 0x0000000805007824 */ /* 0x002fc800078e00ff */
[----:B------:R-:W-:Y:S01]  /*330c0*/  IMAD.SHL.U32 R30, R4, 0x8, RZ ;  /* 0x00000008041e7824 */ /* 0x000fe200078e00ff */
[C---:B------:R-:W-:Y:S02]  /*330d0*/  LOP3.LUT R2, R0.reuse, 0x1f8, RZ, 0xc0, !PT ;  /* 0x000001f800027812 */ /* 0x040fe400078ec0ff */
[----:B------:R-:W-:Y:S02]  /*330e0*/  LOP3.LUT R0, R0, 0x38, RZ, 0xc0, !PT ;  /* 0x0000003800007812 */ /* 0x000fe400078ec0ff */
[----:B------:R-:W-:Y:S02]  /*330f0*/  LOP3.LUT R3, R2, 0x38, R5, 0x78, !PT ;  /* 0x0000003802037812 */ /* 0x000fe400078e7805 */
[----:B------:R-:W-:Y:S02]  /*33100*/  SHF.L.U32 R2, R5, 0x4, RZ ;  /* 0x0000000405027819 */ /* 0x000fe400000006ff */
[----:B------:R-:W-:Y:S02]  /*33110*/  LOP3.LUT R30, R3, 0x200, R30, 0xf8, !PT ;  /* 0x00000200031e7812 */ /* 0x000fe400078ef81e */
[----:B------:R-:W-:-:S03]  /*33120*/  SHF.R.U32.HI R3, RZ, 0x3, R4 ;  /* 0x00000003ff037819 */ /* 0x000fc60000011604 */
[----:B------:R-:W-:Y:S01]  /*33130*/  IMAD R26, R30, 0x2, R23 ;  /* 0x000000021e1a7824 */ /* 0x000fe200078e0217 */
[----:B------:R-:W-:Y:S02]  /*33140*/  LOP3.LUT R2, R3, 0x70, R2, 0xf8, !PT ;  /* 0x0000007003027812 */ /* 0x000fe400078ef802 */
[C---:B------:R-:W-:Y:S02]  /*33150*/  LOP3.LUT R3, R0.reuse, 0x40, RZ, 0xfc, !PT ;  /* 0x0000004000037812 */ /* 0x040fe400078efcff */
[C---:B------:R-:W-:Y:S02]  /*33160*/  LOP3.LUT R2, R0.reuse, 0x80, RZ, 0xfc, !PT ;  /* 0x0000008000027812 */ /* 0x040fe400078efcff */
[----:B---3--:R-:W-:-:S07]  /*33170*/  LOP3.LUT R0, R0, 0xc0, RZ, 0xfc, !PT ;  /* 0x000000c000007812 */ /* 0x008fce00078efcff */
.L_x_13396:
[----:B------:R-:W-:Y:S05]  /*33180*/  YIELD ;  /* 0x0000000000007946 */ /* 0x000fea0003800000 */
[----:B------:R-:W-:Y:S01]  /*33190*/  ULDC.64 UR4, c[0x0][0xb20] ;  /* 0x0002c80000047ab9 */ /* 0x000fe20000000a00 */
[----:B------:R-:W-:Y:S01]  /*331a0*/  IMAD.MOV.U32 R33, RZ, RZ, RZ ;  /* 0x000000ffff217224 */ /* 0x000fe200078e00ff */
[----:B------:R-:W-:Y:S01]  /*331b0*/  ISETP.NE.U32.AND P0, PT, RZ, UR4, PT ;  /* 0x00000004ff007c0c */ /* 0x000fe2000bf05070 */
[----:B------:R-:W0:Y:S01]  /*331c0*/  LDC.64 R4, c[0x0][0xaf8] ;  /* 0x0002be00ff047b82 */ /* 0x000e220000000a00 */
[----:B------:R-:W-:Y:S02]  /*331d0*/  ULDC.64 UR6, c[0x0][0xb08] ;  /* 0x0002c20000067ab9 */ /* 0x000fe40000000a00 */
[----:B------:R-:W-:Y:S01]  /*331e0*/  ISETP.NE.AND.EX P0, PT, RZ, UR5, PT, P0 ;  /* 0x00000005ff007c0c */ /* 0x000fe2000bf05300 */
[----:B------:R-:W-:-:S12]  /*331f0*/  ULDC.64 UR4, c[0x0][0xb10] ;  /* 0x0002c40000047ab9 */ /* 0x000fd80000000a00 */
[----:B-1----:R-:W1:Y:S02]  /*33200*/  @P0 LDC.64 R2, c[0x0][0xb20] ;  /* 0x0002c800ff020b82 */ /* 0x002e640000000a00 */
[----:B-1----:R-:W-:-:S05]  /*33210*/  @P0 IMAD.WIDE R2, R19, 0x4, R2 ;  /* 0x0000000413020825 */ /* 0x002fca00078e0202 */
[----:B------:R1:W5:Y:S01]  /*33220*/  @P0 LDG.E R33, desc[UR44][R2.64] ;  /* 0x0000002c02210981 */ /* 0x000362000c1e1900 */
[----:B------:R-:W-:Y:S01]  /*33230*/  ISETP.NE.U32.AND P0, PT, RZ, UR4, PT ;  /* 0x00000004ff007c0c */ /* 0x000fe2000bf05070 */
[----:B------:R-:W-:Y:S01]  /*33240*/  IMAD.MOV.U32 R37, RZ, RZ, RZ ;  /* 0x000000ffff257224 */ /* 0x000fe200078e00ff */
[----:B------:R-:W-:Y:S01]  /*33250*/  ISETP.NE.U32.AND P1, PT, RZ, UR6, PT ;  /* 0x00000006ff007c0c */ /* 0x000fe2000bf25070 */
[----:B------:R-:W-:Y:S01]  /*33260*/  IMAD.MOV.U32 R0, RZ, RZ, RZ ;  /* 0x000000ffff007224 */ /* 0x000fe200078e00ff */
[----:B------:R-:W-:Y:S01]  /*33270*/  ISETP.NE.AND.EX P2, PT, RZ, UR5, PT, P0 ;  /* 0x00000005ff007c0c */ /* 0x000fe2000bf45300 */
[----:B------:R-:W-:Y:S01]  /*33280*/  ULDC.64 UR4, c[0x0][0xaf8] ;  /* 0x0002be0000047ab9 */ /* 0x000fe20000000a00 */
[----:B------:R-:W-:Y:S01]  /*33290*/  ISETP.NE.AND.EX P1, PT, RZ, UR7, PT, P1 ;  /* 0x00000007ff007c0c */ /* 0x000fe2000bf25310 */
[----:B0-----:R-:W-:Y:S01]  /*332a0*/  IMAD.WIDE R4, R19, 0x4, R4 ;  /* 0x0000000413047825 */ /* 0x001fe200078e0204 */
[----:B------:R-:W-:Y:S01]  /*332b0*/  ISETP.NE.U32.AND P0, PT, RZ, UR4, PT ;  /* 0x00000004ff007c0c */ /* 0x000fe2000bf05070 */
[----:B-1----:R-:W0:Y:S08]  /*332c0*/  LDC.64 R2, c[0x0][0xb08] ;  /* 0x0002c200ff027b82 */ /* 0x002e300000000a00 */
[----:B--23--:R-:W1:Y:S01]  /*332d0*/  @P2 LDC.64 R6, c[0x0][0xb10] ;  /* 0x0002c400ff062b82 */ /* 0x00ce620000000a00 */
        /* <DEDUP_REMOVED lines=17> */
[----:B--2---:R0:W-:Y:S01]  /*333f0*/  STL [R1+0x440], R8 ;  /* 0x0004400801007387 */ /* 0x0041e20000100800 */
[----:B------:R-:W-:Y:S02]  /*33400*/  IMAD.MOV.U32 R12, RZ, RZ, R8 ;  /* 0x000000ffff0c7224 */ /* 0x000fe400078e0008 */
[----:B0-----:R-:W-:Y:S01]  /*33410*/  IMAD.U32 R8, RZ, RZ, UR4 ;  /* 0x00000004ff087e24 */ /* 0x001fe2000f8e00ff */
[----:B----4-:R-:W-:Y:S06]  /*33420*/  @P2 BRA `(.L_x_13272) ;  /* 0x0000000000142947 */ /* 0x010fec0003800000 */
[----:B------:R-:W-:Y:S05]  /*33430*/  @!P0 BRA `(.L_x_13272) ;  /* 0x0000000000108947 */ /* 0x000fea0003800000 */
[----:B------:R-:W2:Y:S04]  /*33440*/  LDG.E R9, desc[UR44][R4.64] ;  /* 0x0000002c04097981 */ /* 0x000ea8000c1e1900 */
[----:B------:R-:W2:Y:S02]  /*33450*/  LDG.E R6, desc[UR44][R4.64+0x4] ;  /* 0x0000042c04067981 */ /* 0x000ea4000c1e1900 */
[----:B--2---:R-:W-:-:S05]  /*33460*/  IMAD.IADD R12, R6, 0x1, -R9 ;  /* 0x00000001060c7824 */ /* 0x004fca00078e0a09 */
[----:B------:R0:W-:Y:S02]  /*33470*/  STL [R1+0x440], R12 ;  /* 0x0004400c01007387 */ /* 0x0001e40000100800 */
.L_x_13272:
        /* <DEDUP_REMOVED lines=13> */
.L_x_13273:
        /* <DEDUP_REMOVED lines=9> */
.L_x_13274:
[----:B-1----:R-:W2:Y:S01]  /*335e0*/  @P1 LDG.E R5, desc[UR44][R2.64] ;  /* 0x0000002c02051981 */ /* 0x002ea2000c1e1900 */
[----:B------:R-:W1:Y:S03]  /*335f0*/  LDC R9, c[0x0][0x448] ;  /* 0x00011200ff097b82 */ /* 0x000e660000000800 */
[----:B------:R3:W2:Y:S01]  /*33600*/  @P1 LDG.E R4, desc[UR44][R2.64+0x4] ;  /* 0x0000042c02041981 */ /* 0x0006a2000c1e1900 */
[----:B------:R-:W-:-:S04]  /*33610*/  IMAD.SHL.U32 R35, R17, 0x80, RZ ;  /* 0x0000008011237824 */ /* 0x000fc800078e00ff */
[----:B---3--:R-:W3:Y:S01]  /*33620*/  LDC.64 R2, c[0x0][0xad8] ;  /* 0x0002b600ff027b82 */ /* 0x008ee20000000a00 */
[----:B-1----:R-:W-:-:S13]  /*33630*/  ISETP.NE.AND P2, PT, R9, 0x1, PT ;  /* 0x000000010900780c */ /* 0x002fda0003f45270 */
[----:B------:R-:W1:Y:S01]  /*33640*/  @P2 LDC R10, c[0x0][0x44c] ;  /* 0x00011300ff0a2b82 */ /* 0x000e620000000800 */
[----:B---3--:R-:W-:-:S07]  /*33650*/  ISETP.GE.AND P3, PT, R3, 0x1, PT ;  /* 0x000000010300780c */ /* 0x008fce0003f66270 */
[----:B------:R-:W3:Y:S01]  /*33660*/  @P2 LDC R9, c[0x0][0x450] ;  /* 0x00011400ff092b82 */ /* 0x000ee20000000800 */
[----:B--2---:R-:W-:Y:S02]  /*33670*/  @P1 IMAD.IADD R7, R4, 0x1, -R5 ;  /* 0x0000000104071824 */ /* 0x004fe400078e0a05 */
[----:B------:R-:W-:-:S04]  /*33680*/  VIADD R5, R35, 0x7f ;  /* 0x0000007f23057836 */ /* 0x000fc80000000000 */
[----:B-1----:R-:W-:-:S05]  /*33690*/  @P2 IMAD.HI.U32 R4, R5, R10, RZ ;  /* 0x0000000a05042227 */ /* 0x002fca00078e00ff */
[----:B---3--:R-:W-:Y:S02]  /*336a0*/  @P2 SHF.R.U32.HI R5, RZ, R9, R4 ;  /* 0x00000009ff052219 */ /* 0x008fe40000011604 */
[----:B-----5:R-:W-:-:S05]  /*336b0*/  IADD3 R9, -R33, R8, RZ ;  /* 0x0000000821097210 */ /* 0x020fca0007ffe1ff */
[----:B------:R-:W-:-:S04]  /*336c0*/  IMAD.IADD R17, R9, 0x1, R7 ;  /* 0x0000000109117824 */ /* 0x000fc800078e0207 */
[C---:B------:R-:W-:Y:S01]  /*336d0*/  VIADD R4, R17.reuse, 0x5f ;  /* 0x0000005f11047836 */ /* 0x040fe20000000000 */
        /* <DEDUP_REMOVED lines=18> */
.L_x_13277:
[----:B------:R-:W-:-:S13]  /*33800*/  ISETP.NE.AND P0, PT, R3, 0x1, PT ;  /* 0x000000010300780c */ /* 0x000fda0003f05270 */
[----:B------:R-:W1:Y:S02]  /*33810*/  @P0 LDC.64 R4, c[0x0][0xae0] ;  /* 0x0002b800ff040b82 */ /* 0x000e640000000a00 */
[----:B-1----:R-:W-:-:S05]  /*33820*/  @P0 IMAD.HI.U32 R4, R11, R4, RZ ;  /* 0x000000040b040227 */ /* 0x002fca00078e00ff */
[----:B------:R-:W-:-:S07]  /*33830*/  @P0 SHF.R.U32.HI R11, RZ, R5, R4 ;  /* 0x00000005ff0b0219 */ /* 0x000fce0000011604 */
.L_x_13278:
[----:B------:R-:W-:Y:S05]  /*33840*/  BSYNC B0 ;  /* 0x0000000000007941 */ /* 0x000fea0003800000 */
.L_x_13276:
[----:B------:R-:W-:-:S05]  /*33850*/  IMAD R11, R11, R3, R3 ;  /* 0x000000030b0b7224 */ /* 0x000fca00078e0203 */
[----:B------:R-:W-:-:S07]  /*33860*/  VIMNMX R2, R2, R11, PT ;  /* 0x0000000b02027248 */ /* 0x000fce0003fe0100 */
.L_x_13275:
[----:B------:R-:W1:Y:S01]  /*33870*/  @P2 LDC R8, c[0x0][0x44c] ;  /* 0x00011300ff082b82 */ /* 0x000e620000000800 */
[----:B------:R-:W-:Y:S01]  /*33880*/  VIADD R2, R2, 0x5f ;  /* 0x0000005f02027836 */ /* 0x000fe20000000000 */
[----:B------:R-:W-:Y:S01]  /*33890*/  ULDC UR4, c[0x0][0xad4] ;  /* 0x0002b50000047ab9 */ /* 0x000fe20000000800 */
[----:B------:R-:W-:Y:S02]  /*338a0*/  IMAD.MOV.U32 R5, RZ, RZ, R35 ;  /* 0x000000ffff057224 */ /* 0x000fe400078e0023 */
[----:B------:R-:W-:-:S03]  /*338b0*/  IMAD.HI R2, R2, 0x2aaaaaab, RZ ;  /* 0x2aaaaaab02027827 */ /* 0x000fc600078e02ff */
[----:B------:R-:W2:Y:S01]  /*338c0*/  @P2 LDC R4, c[0x0][0x450] ;  /* 0x00011400ff042b82 */ /* 0x000ea20000000800 */
[----:B-1----:R-:W-:-:S04]  /*338d0*/  @P2 IMAD.HI.U32 R11, R35, R8, RZ ;  /* 0x00000008230b2227 */ /* 0x002fc800078e00ff */
[----:B------:R-:W-:Y:S01]  /*338e0*/  IMAD.IADD R8, R17, 0x1, -R12 ;  /* 0x0000000111087824 */ /* 0x000fe200078e0a0c */
[----:B--2---:R-:W-:Y:S02]  /*338f0*/  @P2 SHF.R.U32.HI R5, RZ, R4, R11 ;  /* 0x00000004ff052219 */ /* 0x004fe4000001160b */
[----:B------:R-:W-:-:S03]  /*33900*/  SHF.R.U32.HI R11, RZ, 0x1f, R2 ;  /* 0x0000001fff0b7819 */ /* 0x000fc60000011602 */
[----:B0-----:R-:W-:Y:S01]  /*33910*/  IMAD.IADD R12, R8, 0x1, R5 ;  /* 0x00000001080c7824 */ /* 0x001fe200078e0205 */
        /* <DEDUP_REMOVED lines=14> */
.L_x_13281:
[----:B------:R-:W-:-:S13]  /*33a00*/  ISETP.NE.AND P0, PT, R3, 0x1, PT ;  /* 0x000000010300780c */ /* 0x000fda0003f05270 */
[----:B------:R-:W0:Y:S02]  /*33a10*/  @P0 LDC.64 R4, c[0x0][0xae0] ;  /* 0x0002b800ff040b82 */ /* 0x000e240000000a00 */
[----:B0-----:R-:W-:-:S05]  /*33a20*/  @P0 IMAD.HI.U32 R4, R12, R4, RZ ;  /* 0x000000040c040227 */ /* 0x001fca00078e00ff */
[----:B------:R-:W-:-:S07]  /*33a30*/  @P0 SHF.R.U32.HI R12, RZ, R5, R4 ;  /* 0x00000005ff0c0219 */ /* 0x000fce0000011604 */
.L_x_13282:
[----:B------:R-:W-:Y:S05]  /*33a40*/  BSYNC B0 ;  /* 0x0000000000007941 */ /* 0x000fea0003800000 */
.L_x_13280:
[----:B------:R-:W-:-:S05]  /*33a50*/  IMAD R3, R12, R3, RZ ;  /* 0x000000030c037224 */ /* 0x000fca00078e02ff */
[----:B------:R-:W-:-:S07]  /*33a60*/  VIMNMX R2, R2, R3, !PT ;  /* 0x0000000302027248 */ /* 0x000fce0007fe0100 */
.L_x_13279:
        /* <DEDUP_REMOVED lines=39> */
.L_x_13284:
[----:B------:R-:W-:Y:S05]  /*33ce0*/  BSYNC B0 ;  /* 0x0000000000007941 */ /* 0x000fea0003800000 */
.L_x_13283:
[-C--:B------:R-:W-:Y:S01]  /*33cf0*/  IMAD R4, R32, R14.reuse, R4 ;  /* 0x0000000e20047224 */ /* 0x080fe200078e0204 */
[----:B------:R-:W-:Y:S04]  /*33d00*/  BSSY B0, `(.L_x_13285) ;  /* 0x0000131000007945 */ /* 0x000fe80003800000 */
        /* <DEDUP_REMOVED lines=23> */
.L_x_13502:
[----:B-1----:R-:W-:Y:S02]  /*33e80*/  ISETP.NE.AND P0, PT, R14, RZ, PT ;  /* 0x000000ff0e00720c */ /* 0x002fe40003f05270 */
[----:B------:R-:W-:-:S11]  /*33e90*/  PLOP3.LUT P6, PT, PT, PT, PT, 0x8, 0x0 ;  /* 0x000000000000781c */ /* 0x000fd60003fce170 */
[----:B------:R-:W-:Y:S05]  /*33ea0*/  @P0 BRA `(.L_x_13288) ;  /* 0x00000000000c0947 */ /* 0x000fea0003800000 */
[----:B------:R-:W-:-:S03]  /*33eb0*/  UMOV UR4, 0xffffffff ;  /* 0xffffffff00047882 */ /* 0x000fc60000000000 */
[----:B------:R-:W-:Y:S05]  /*33ec0*/  BRA.DIV UR4, `(.L_x_13289) ;  /* 0x0000008a04f47947 */ /* 0x000fea000b800000 */
[----:B------:R-:W-:-:S13]  /*33ed0*/  ELECT P6, URZ, PT ;  /* 0x00000000003f782f */ /* 0x000fda00038c0000 */
.L_x_13288:
        /* <DEDUP_REMOVED lines=9> */
.L_x_13505:
[----:B------:R-:W-:Y:S05]  /*33f70*/  BSYNC B1 ;  /* 0x0000000000017941 */ /* 0x000fea0003800000 */
.L_x_13290:
[----:B------:R-:W-:Y:S04]  /*33f80*/  BSSY B1, `(.L_x_13292) ;  /* 0x000007b000017945 */ /* 0x000fe80003800000 */
[----:B------:R-:W-:Y:S05]  /*33f90*/  @!P6 BRA `(.L_x_13293) ;  /* 0x0000000400e4e947 */ /* 0x000fea0003800000 */
[----:B------:R-:W1:Y:S01]  /*33fa0*/  S2R R3, SR_TID.X ;  /* 0x0000000000037919 */ /* 0x000e620000002100 */
[----:B------:R-:W-:Y:S01]  /*33fb0*/  SHF.L.U32 R7, R28, 0x1f, RZ ;  /* 0x0000001f1c077819 */ /* 0x000fe200000006ff */
[----:B------:R-:W-:Y:S01]  /*33fc0*/  BSSY B2, `(.L_x_13294) ;  /* 0x0000006000027945 */ /* 0x000fe20003800000 */
[----:B-1----:R-:W-:Y:S01]  /*33fd0*/  LOP3.LUT R9, R3, 0x7f, RZ, 0xc0, !PT ;  /* 0x0000007f03097812 */ /* 0x002fe200078ec0ff */
[----:B------:R-:W-:-:S03]  /*33fe0*/  IMAD R3, R24, 0x8, R23 ;  /* 0x0000000818037824 */ /* 0x000fc600078e0217 */
[----:B------:R-:W-:Y:S01]  /*33ff0*/  ISETP.NE.AND P1, PT, R9, RZ, PT ;  /* 0x000000ff0900720c */ /* 0x000fe20003f25270 */
[----:B------:R-:W1:Y:S02]  /*34000*/  SYNCS.PHASECHK.TRANS64.TRYWAIT P0, [R3+URZ+0x324a0], R7 ;  /* 0x0324a007030075a7 */ /* 0x000e64000800017f */
[----:B-1----:R-:W-:Y:S10]  /*34010*/  @!P0 BRA `(.L_x_13295) ;  /* 0x0000008800d48947 */ /* 0x002ff40003800000 */
.L_x_13506:
[----:B------:R-:W-:Y:S05]  /*34020*/  BSYNC B2 ;  /* 0x0000000000027941 */ /* 0x000fea0003800000 */
.L_x_13294:
[----:B------:R-:W-:Y:S04]  /*34030*/  BSSY B2, `(.L_x_13296) ;  /* 0x0000009000027945 */ /* 0x000fe80003800000 */
[----:B------:R-:W-:Y:S05]  /*34040*/  @P1 BRA `(.L_x_13297) ;  /* 0x00000000001c1947 */ /* 0x000fea0003800000 */
[----:B------:R-:W2:Y:S02]  /*34050*/  S2R R9, SR_TID.X ;  /* 0x0000000000097919 */ /* 0x000ea40000002100 */
[----:B--2---:R-:W-:Y:S01]  /*34060*/  LOP3.LUT R11, R9, 0x1f, RZ, 0xc0, !PT ;  /* 0x0000001f090b7812 */ /* 0x004fe200078ec0ff */
[----:B------:R-:W-:-:S03]  /*34070*/  IMAD.MOV.U32 R9, RZ, RZ, 0x3000 ;  /* 0x00003000ff097424 */ /* 0x000fc600078e00ff */
[----:B------:R-:W-:Y:S01]  /*34080*/  ISETP.NE.AND P0, PT, R11, RZ, PT ;  /* 0x000000ff0b00720c */ /* 0x000fe20003f05270 */
[----:B------:R2:W-:-:S12]  /*34090*/  SYNCS.ARRIVE.TRANS64 RZ, [R3+URZ+0x32490], R9 ;  /* 0x0324900903ff79a7 */ /* 0x0005d8000800003f */
[----:B--2---:R-:W-:Y:S05]  /*340a0*/  @!P0 BRA `(.L_x_13297) ;  /* 0x0000000000048947 */ /* 0x004fea0003800000 */
[----:B------:R-:W-:Y:S01]  /*340b0*/  BPT.TRAP 0x1 ;  /* 0x000000040000795c */ /* 0x000fe20000300000 */
.L_x_13297:
[----:B------:R-:W-:Y:S05]  /*340c0*/  BSYNC B2 ;  /* 0x0000000000027941 */ /* 0x000fea0003800000 */
.L_x_13296:
        /* <DEDUP_REMOVED lines=10> */
[----:B0-----:R-:W-:Y:S01]  /*34170*/  VIADD R12, R3, 0x32490 ;  /* 0x00032490030c7836 */ /* 0x001fe20000000000 */
[----:B------:R-:W-:-:S09]  /*34180*/  UMOV UR7, 0x12f00000 ;  /* 0x12f0000000077882 */ /* 0x000fd20000000000 */
.L_x_13298:
        /* <DEDUP_REMOVED lines=13> */
.L_x_13507:
[----:B------:R-:W-:Y:S05]  /*34260*/  BSYNC B2 ;  /* 0x0000000000027941 */ /* 0x000fea0003800000 */
.L_x_13299:
[----:B------:R-:W-:Y:S01]  /*34270*/  BSSY B2, `(.L_x_13301) ;  /* 0x000000b000027945 */ /* 0x000fe20003800000 */
[----:B------:R-:W-:Y:S02]  /*34280*/  IMAD.MOV.U32 R12, RZ, RZ, 0x0 ;  /* 0x00000000ff0c7424 */ /* 0x000fe400078e00ff */
[----:B------:R-:W-:Y:S01]  /*34290*/  IMAD.MOV.U32 R13, RZ, RZ, 0x12f00000 ;  /* 0x12f00000ff0d7424 */ /* 0x000fe200078e00ff */
[----:B------:R-:W-:Y:S06]  /*342a0*/  @P1 BRA `(.L_x_13302) ;  /* 0x00000000001c1947 */ /* 0x000fec0003800000 */
[----:B------:R-:W2:Y:S01]  /*342b0*/  S2R R11, SR_TID.X ;  /* 0x00000000000b7919 */ /* 0x000ea20000002100 */
[----:B01----:R-:W-:-:S04]  /*342c0*/  MOV R7, 0xc000 ;  /* 0x0000c00000077802 */ /* 0x003fc80000000f00 */
[----:B------:R3:W-:Y:S01]  /*342d0*/  SYNCS.ARRIVE.TRANS64 RZ, [R3+URZ+0x324b0], R7 ;  /* 0x0324b00703ff79a7 */ /* 0x0007e2000800003f */
[----:B--2---:R-:W-:-:S04]  /*342e0*/  LOP3.LUT R11, R11, 0x1f, RZ, 0xc0, !PT ;  /* 0x0000001f0b0b7812 */ /* 0x004fc800078ec0ff */
[----:B------:R-:W-:-:S13]  /*342f0*/  ISETP.NE.AND P0, PT, R11, RZ, PT ;  /* 0x000000ff0b00720c */ /* 0x000fda0003f05270 */
[----:B---3--:R-:W-:Y:S05]  /*34300*/  @!P0 BRA `(.L_x_13302) ;  /* 0x0000000000048947 */ /* 0x008fea0003800000 */
[----:B------:R-:W-:Y:S01]  /*34310*/  BPT.TRAP 0x1 ;  /* 0x000000040000795c */ /* 0x000fe20000300000 */
.L_x_13302:
[----:B------:R-:W-:Y:S05]  /*34320*/  BSYNC B2 ;  /* 0x0000000000027941 */ /* 0x000fea0003800000 */
.L_x_13301:
        /* <DEDUP_REMOVED lines=9> */
.L_x_13303:
        /* <DEDUP_REMOVED lines=15> */
.L_x_13304:
        /* <DEDUP_REMOVED lines=15> */
.L_x_13305:
        /* <DEDUP_REMOVED lines=15> */
.L_x_13306:
        /* <DEDUP_REMOVED lines=10> */
.L_x_13293:
[----:B------:R-:W-:Y:S05]  /*34730*/  BSYNC B1 ;  /* 0x0000000000017941 */ /* 0x000fea0003800000 */
.L_x_13292:
        /* <DEDUP_REMOVED lines=9> */
.L_x_13322:
[----:B------:R-:W-:Y:S05]  /*347d0*/  YIELD ;  /* 0x0000000000007946 */ /* 0x000fea0003800000 */
[----:B------:R-:W-:Y:S04]  /*347e0*/  BSSY B1, `(.L_x_13307) ;  /* 0x000007a000017945 */ /* 0x000fe80003800000 */
[----:B------:R-:W-:Y:S05]  /*347f0*/  @!P6 BRA `(.L_x_13308) ;  /* 0x0000000400e0e947 */ /* 0x000fea0003800000 */
[----:B------:R-:W1:Y:S01]  /*34800*/  S2R R2, SR_TID.X ;  /* 0x0000000000027919 */ /* 0x000e620000002100 */
[----:B------:R-:W-:Y:S01]  /*34810*/  IMAD R9, R24, 0x8, R23 ;  /* 0x0000000818097824 */ /* 0x000fe200078e0217 */
[----:B------:R-:W-:Y:S01]  /*34820*/  BSSY B2, `(.L_x_13309) ;  /* 0x0000006000027945 */ /* 0x000fe20003800000 */
[----:B-1----:R-:W-:Y:S02]  /*34830*/  LOP3.LUT R3, R2, 0x7f, RZ, 0xc0, !PT ;  /* 0x0000007f02037812 */ /* 0x002fe400078ec0ff */
[----:B------:R-:W-:Y:S02]  /*34840*/  SHF.L.U32 R2, R28, 0x1f, RZ ;  /* 0x0000001f1c027819 */ /* 0x000fe400000006ff */
[----:B------:R-:W-:Y:S02]  /*34850*/  ISETP.NE.AND P2, PT, R3, RZ, PT ;  /* 0x000000ff0300720c */ /* 0x000fe40003f45270 */
[----:B------:R-:W1:Y:S02]  /*34860*/  SYNCS.PHASECHK.TRANS64.TRYWAIT P1, [R9+URZ+0x324a0], R2 ;  /* 0x0324a002090075a7 */ /* 0x000e64000802017f */
[----:B-1----:R-:W-:Y:S09]  /*34870*/  @!P1 BRA `(.L_x_13310) ;  /* 0x0000008000e49947 */ /* 0x002ff20003800000 */
.L_x_13508:
[----:B------:R-:W-:Y:S05]  /*34880*/  BSYNC B2 ;  /* 0x0000000000027941 */ /* 0x000fea0003800000 */
.L_x_13309:
        /* <DEDUP_REMOVED lines=9> */
.L_x_13312:
[----:B------:R-:W-:Y:S05]  /*34920*/  BSYNC B2 ;  /* 0x0000000000027941 */ /* 0x000fea0003800000 */
.L_x_13311:
        /* <DEDUP_REMOVED lines=11> */
.L_x_13313:
        /* <DEDUP_REMOVED lines=13> */
.L_x_13509:
[----:B------:R-:W-:Y:S05]  /*34ab0*/  BSYNC B2 ;  /* 0x0000000000027941 */ /* 0x000fea0003800000 */
.L_x_13314:
        /* <DEDUP_REMOVED lines=11> */
.L_x_13317:
[----:B------:R-:W-:Y:S05]  /*34b70*/  BSYNC B2 ;  /* 0x0000000000027941 */ /* 0x000fea0003800000 */
.L_x_13316:
[----:B------:R-:W-:Y:S01]  /*34b80*/  R2UR UR6, R2 ;  /* 0x00000000020672ca */ /* 0x000fe200000e0000 */
[----:B------:R-:W-:Y:S01]  /*34b90*/  UIADD3 UR4, UP0, UR42, 0x670, URZ ;  /* 0x000006702a047890 */ /* 0x000fe2000ff1e03f */
[----:B------:R-:W-:Y:S01]  /*34ba0*/  R2UR UR7, R3 ;  /* 0x00000000030772ca */ /* 0x000fe200000e0000 */
[----:B------:R-:W-:Y:S01]  /*34bb0*/  VIADD R9, R9, 0x324b0 ;  /* 0x000324b009097836 */ /* 0x000fe20000000000 */
[----:B------:R-:W-:Y:S01]  /*34bc0*/  R2UR UR10, R7 ;  /* 0x00000000070a72ca */ /* 0x000fe200000e0000 */
[----:B------:R-:W-:Y:S01]  /*34bd0*/  IMAD R7, R24, 0xc000, R23 ;  /* 0x0000c00018077824 */ /* 0x000fe200078e0217 */
[----:B------:R-:W-:Y:S01]  /*34be0*/  PLOP3.LUT P1, PT, PT, PT, PT, 0x80, 0x0 ;  /* 0x000000000000781c */ /* 0x000fe20003f2f070 */
[----:B------:R-:W-:-:S03]  /*34bf0*/  UIADD3.X UR5, URZ, UR43, URZ, UP0, !UPT ;  /* 0x0000002b3f057290 */ /* 0x000fc600087fe43f */
[----:B------:R-:W-:-:S09]  /*34c00*/  IADD3 R13, R7, 0x400, RZ ;  /* 0x00000400070d7810 */ /* 0x000fd20007ffe0ff */
.L_x_13318:
        /* <DEDUP_REMOVED lines=15> */
.L_x_13319:
        /* <DEDUP_REMOVED lines=15> */
.L_x_13320:
        /* <DEDUP_REMOVED lines=15> */
.L_x_13321:
        /* <DEDUP_REMOVED lines=10> */
.L_x_13308:
[----:B------:R-:W-:Y:S05]  /*34f80*/  BSYNC B1 ;  /* 0x0000000000017941 */ /* 0x000fea0003800000 */
.L_x_13307:
        /* <DEDUP_REMOVED lines=8> */
.L_x_13286:
[----:B------:R-:W-:Y:S05]  /*35010*/  BSYNC B0 ;  /* 0x0000000000007941 */ /* 0x000fea0003800000 */
.L_x_13285:
[----:B------:R-:W1:Y:S01]  /*35020*/  LDC R0, c[0x0][0x448] ;  /* 0x00011200ff007b82 */ /* 0x000e620000000800 */
[----:B------:R-:W-:Y:S01]  /*35030*/  VIADD R5, R35, 0x7f ;  /* 0x0000007f23057836 */ /* 0x000fe20000000000 */
[----:B------:R-:W-:Y:S06]  /*35040*/  @!P0 WARPSYNC.ALL ;  /* 0x0000000000008948 */ /* 0x000fec0003800000 */
[----:B------:R-:W-:Y:S01]  /*35050*/  @!P0 BAR.SYNC.DEFER_BLOCKING 0xc, 0x180 ;  /* 0x0306000000008b1d */ /* 0x000fe20000010000 */
[----:B-1----:R-:W-:-:S13]  /*35060*/  ISETP.NE.AND P1, PT, R0, 0x1, PT ;  /* 0x000000010000780c */ /* 0x002fda0003f25270 */
[----:B------:R-:W1:Y:S08]  /*35070*/  @P1 LDC R0, c[0x0][0x44c] ;  /* 0x00011300ff001b82 */ /* 0x000e700000000800 */
[----:B------:R-:W2:Y:S01]  /*35080*/  @P1 LDC R3, c[0x0][0x450] ;  /* 0x00011400ff031b82 */ /* 0x000ea20000000800 */
[----:B-1----:R-:W-:-:S05]  /*35090*/  @P1 IMAD.HI.U32 R0, R5, R0, RZ ;  /* 0x0000000005001227 */ /* 0x002fca00078e00ff */
[----:B--2---:R-:W-:Y:S02]  /*350a0*/  @P1 SHF.R.U32.HI R5, RZ, R3, R0 ;  /* 0x00000003ff051219 */ /* 0x004fe40000011600 */
[----:B------:R-:W1:Y:S03]  /*350b0*/  LDC.64 R2, c[0x0][0xad8] ;  /* 0x0002b600ff027b82 */ /* 0x000e660000000a00 */
[----:B------:R-:W-:Y:S01]  /*350c0*/  IMAD.IADD R7, R10, 0x1, R5 ;  /* 0x000000010a077824 */ /* 0x000fe200078e0205 */
[----:B-1----:R-:W-:-:S03]  /*350d0*/  ISETP.GE.AND P2, PT, R3, 0x1, PT ;  /* 0x000000010300780c */ /* 0x002fc60003f46270 */
        /* <DEDUP_REMOVED lines=13> */
.L_x_13325:
[----:B------:R-:W-:-:S13]  /*351b0*/  ISETP.NE.AND P0, PT, R3, 0x1, PT ;  /* 0x000000010300780c */ /* 0x000fda0003f05270 */
[----:B------:R-:W1:Y:S02]  /*351c0*/  @P0 LDC.64 R4, c[0x0][0xae0] ;  /* 0x0002b800ff040b82 */ /* 0x000e640000000a00 */
[----:B-1----:R-:W-:-:S05]  /*351d0*/  @P0 IMAD.HI.U32 R4, R0, R4, RZ ;  /* 0x0000000400040227 */ /* 0x002fca00078e00ff */
[----:B------:R-:W-:-:S07]  /*351e0*/  @P0 SHF.R.U32.HI R0, RZ, R5, R4 ;  /* 0x00000005ff000219 */ /* 0x000fce0000011604 */
.L_x_13326:
[----:B------:R-:W-:Y:S05]  /*351f0*/  BSYNC B0 ;  /* 0x0000000000007941 */ /* 0x000fea0003800000 */
.L_x_13324:
[----:B------:R-:W-:-:S05]  /*35200*/  IMAD R5, R0, R3, R3 ;  /* 0x0000000300057224 */ /* 0x000fca00078e0203 */
[----:B------:R-:W-:-:S07]  /*35210*/  VIMNMX R2, R2, R5, PT ;  /* 0x0000000502027248 */ /* 0x000fce0003fe0100 */
.L_x_13323:
[----:B------:R-:W1:Y:S01]  /*35220*/  @P1 LDC R4, c[0x0][0x44c] ;  /* 0x00011300ff041b82 */ /* 0x000e620000000800 */
[----:B------:R-:W-:Y:S01]  /*35230*/  VIADD R2, R2, 0x5f ;  /* 0x0000005f02027836 */ /* 0x000fe20000000000 */
[----:B------:R-:W-:Y:S01]  /*35240*/  ULDC UR4, c[0x0][0xad4] ;  /* 0x0002b50000047ab9 */ /* 0x000fe20000000800 */
[----:B------:R-:W-:Y:S02]  /*35250*/  IMAD.MOV.U32 R7, RZ, RZ, R35 ;  /* 0x000000ffff077224 */ /* 0x000fe400078e0023 */
[----:B------:R-:W-:-:S03]  /*35260*/  IMAD.HI R2, R2, 0x2aaaaaab, RZ ;  /* 0x2aaaaaab02027827 */ /* 0x000fc600078e02ff */
[----:B------:R-:W2:Y:S02]  /*35270*/  @P1 LDC R0, c[0x0][0x450] ;  /* 0x00011400ff001b82 */ /* 0x000ea40000000800 */
[----:B------:R-:W-:-:S04]  /*35280*/  SHF.R.U32.HI R5, RZ, 0x1f, R2 ;  /* 0x0000001fff057819 */ /* 0x000fc80000011602 */
[----:B------:R-:W-:Y:S01]  /*35290*/  LEA.HI.SX32 R5, R2, R5, 0x1c ;  /* 0x0000000502057211 */ /* 0x000fe200078fe2ff */
[----:B-1----:R-:W-:-:S05]  /*352a0*/  @P1 IMAD.HI.U32 R9, R35, R4, RZ ;  /* 0x0000000423091227 */ /* 0x002fca00078e00ff */
[----:B--2---:R-:W-:-:S05]  /*352b0*/  @P1 SHF.R.U32.HI R7, RZ, R0, R9 ;  /* 0x00000000ff071219 */ /* 0x004fca0000011609 */
[----:B------:R-:W-:Y:S01]  /*352c0*/  IMAD.IADD R8, R8, 0x1, R7 ;  /* 0x0000000108087824 */ /* 0x000fe200078e0207 */
        /* <DEDUP_REMOVED lines=13> */
.L_x_13329:
[----:B------:R-:W-:-:S13]  /*353a0*/  ISETP.NE.AND P0, PT, R3, 0x1, PT ;  /* 0x000000010300780c */ /* 0x000fda0003f05270 */
[----:B------:R-:W1:Y:S02]  /*353b0*/  @P0 LDC.64 R4, c[0x0][0xae0] ;  /* 0x0002b800ff040b82 */ /* 0x000e640000000a00 */
[----:B-1----:R-:W-:-:S05]  /*353c0*/  @P0 IMAD.HI.U32 R4, R8, R4, RZ ;  /* 0x0000000408040227 */ /* 0x002fca00078e00ff */
[----:B------:R-:W-:-:S07]  /*353d0*/  @P0 SHF.R.U32.HI R8, RZ, R5, R4 ;  /* 0x00000005ff080219 */ /* 0x000fce0000011604 */
.L_x_13330:
[----:B------:R-:W-:Y:S05]  /*353e0*/  BSYNC B0 ;  /* 0x0000000000007941 */ /* 0x000fea0003800000 */
.L_x_13328:
[----:B------:R-:W-:-:S05]  /*353f0*/  IMAD R3, R8, R3, RZ ;  /* 0x0000000308037224 */ /* 0x000fca00078e02ff */
[----:B------:R-:W-:-:S07]  /*35400*/  VIMNMX R0, R0, R3, !PT ;  /* 0x0000000300007248 */ /* 0x000fce0007fe0100 */
.L_x_13327:
[----:B------:R-:W-:Y:S01]  /*35410*/  ISETP.NE.AND P1, PT, R6, RZ, PT ;  /* 0x000000ff0600720c */ /* 0x000fe20003f25270 */
[----:B------:R-:W-:Y:S01]  /*35420*/  IMAD.HI R0, R0, 0x2aaaaaab, RZ ;  /* 0x2aaaaaab00007827 */ /* 0x000fe200078e02ff */
[----:B------:R-:W-:Y:S04]  /*35430*/  BSSY B0, `(.L_x_13331) ;  /* 0x0000023000007945 */ /* 0x000fe80003800000 */
[----:B------:R-:W-:-:S04]  /*35440*/  SHF.R.U32.HI R3, RZ, 0x1f, R0 ;  /* 0x0000001fff037819 */ /* 0x000fc80000011600 */
[----:B------:R-:W-:Y:S01]  /*35450*/  LEA.HI.SX32 R0, R0, R3, 0x1c ;  /* 0x0000000300007211 */ /* 0x000fe200078fe2ff */
[----:B------:R-:W-:Y:S02]  /*35460*/  IMAD.MOV.U32 R3, RZ, RZ, RZ ;  /* 0x000000ffff037224 */ /* 0x000fe400078e00ff */
[----:B------:R-:W1:Y:S01]  /*35470*/  @!P1 LDC R6, c[0x0][0xae8] ;  /* 0x0002ba00ff069b82 */ /* 0x000e620000000800 */
[----:B------:R-:W-:-:S04]  /*35480*/  VIMNMX R0, RZ, R0, !PT ;  /* 0x00000000ff007248 */ /* 0x000fc80007fe0100 */
[----:B------:R-:W-:-:S13]  /*35490*/  ISETP.GT.AND P0, PT, R7, R0, PT ;  /* 0x000000000700720c */ /* 0x000fda0003f04270 */
[----:B------:R-:W-:Y:S05]  /*354a0*/  @!P0 BRA `(.L_x_13332) ;  /* 0x00000000006c8947 */ /* 0x000fea0003800000 */
[----:B-1----:R-:W-:Y:S01]  /*354b0*/  IABS R4, R6 ;  /* 0x0000000600047213 */ /* 0x002fe20000000000 */
[----:B------:R-:W-:-:S03]  /*354c0*/  IMAD.MOV.U32 R2, RZ, RZ, RZ ;  /* 0x000000ffff027224 */ /* 0x000fc600078e00ff */
[----:B------:R-:W1:Y:S08]  /*354d0*/  I2F.RP R5, R4 ;  /* 0x0000000400057306 */ /* 0x000e700000209400 */
[----:B-1----:R-:W1:Y:S02]  /*354e0*/  MUFU.RCP R5, R5 ;  /* 0x0000000500057308 */ /* 0x002e640000001000 */
[----:B-1----:R-:W-:-:S06]  /*354f0*/  VIADD R8, R5, 0xffffffe ;  /* 0x0ffffffe05087836 */ /* 0x002fcc0000000000 */
[----:B------:R-:W1:Y:S02]  /*35500*/  F2I.FTZ.U32.TRUNC.NTZ R3, R8 ;  /* 0x0000000800037305 */ /* 0x000e64000021f000 */
[----:B-1----:R-:W-:-:S05]  /*35510*/  IADD3 R9, RZ, -R3, RZ ;  /* 0x80000003ff097210 */ /* 0x002fca0007ffe0ff */
        /* <DEDUP_REMOVED lines=20> */
.L_x_13332:
[----:B------:R-:W-:Y:S05]  /*35660*/  BSYNC B0 ;  /* 0x0000000000007941 */ /* 0x000fea0003800000 */
.L_x_13331:
        /* <DEDUP_REMOVED lines=23> */
.L_x_13334:
        /* <DEDUP_REMOVED lines=9> */
[----:B0-----:R-:W-:Y:S01]  /*35870*/  MOV R12, 0x1 ;  /* 0x00000001000c7802 */ /* 0x001fe20000000f00 */
[----:B------:R-:W0:Y:S01]  /*35880*/  LDC.64 R2, c[0x4][R2] ;  /* 0x0100000002027b82 */ /* 0x000e220000000a00 */
[----:B------:R-:W-:Y:S02]  /*35890*/  IMAD.U32 R5, RZ, RZ, UR7 ;  /* 0x00000007ff057e24 */ /* 0x000fe4000f8e00ff */
[----:B-1----:R-:W-:Y:S02]  /*358a0*/  IMAD.U32 R6, RZ, RZ, UR8 ;  /* 0x00000008ff067e24 */ /* 0x002fe4000f8e00ff */
[----:B------:R-:W-:-:S02]  /*358b0*/  IMAD.U32 R7, RZ, RZ, UR9 ;  /* 0x00000009ff077e24 */ /* 0x000fc4000f8e00ff */
[----:B------:R-:W-:Y:S02]  /*358c0*/  IMAD.U32 R10, RZ, RZ, UR4 ;  /* 0x00000004ff0a7e24 */ /* 0x000fe4000f8e00ff */
[----:B------:R-:W-:Y:S02]  /*358d0*/  IMAD.U32 R11, RZ, RZ, UR5 ;  /* 0x00000005ff0b7e24 */ /* 0x000fe4000f8e00ff */
[----:B------:R-:W-:Y:S02]  /*358e0*/  IMAD.MOV.U32 R8, RZ, RZ, 0x70 ;  /* 0x00000070ff087424 */ /* 0x000fe400078e00ff */
[----:B------:R-:W-:-:S07]  /*358f0*/  IMAD.MOV.U32 R13, RZ, RZ, RZ ;  /* 0x000000ffff0d7224 */ /* 0x000fce00078e00ff */
[----:B------:R-:W-:-:S07]  /*35900*/  LEPC R20, `(.L_x_13337) ;  /* 0x000000001014794e */ /* 0x000fce0000000000 */
[----:B0-----:R-:W-:Y:S05]  /*35910*/  CALL.ABS.NOINC R2 ;  /* 0x0000000002007343 */ /* 0x001fea0003c00000 */
.L_x_13337:
[----:B------:R-:W-:Y:S05]  /*35920*/  BSYNC B6 ;  /* 0x0000000000067941 */ /* 0x000fea0003800000 */
.L_x_13336:
        /* <DEDUP_REMOVED lines=9> */
[----:B------:R-:W-:Y:S02]  /*359c0*/  IMAD.U32 R4, RZ, RZ, UR6 ;  /* 0x00000006ff047e24 */ /* 0x000fe4000f8e00ff */
[----:B------:R-:W-:Y:S02]  /*359d0*/  IMAD.U32 R5, RZ, RZ, UR7 ;  /* 0x00000007ff057e24 */ /* 0x000fe4000f8e00ff */
[----:B-1----:R-:W-:Y:S02]  /*359e0*/  IMAD.U32 R6, RZ, RZ, UR8 ;  /* 0x00000008ff067e24 */ /* 0x002fe4000f8e00ff */
[----:B------:R-:W-:-:S02]  /*359f0*/  IMAD.U32 R7, RZ, RZ, UR9 ;  /* 0x00000009ff077e24 */ /* 0x000fc4000f8e00ff */
[----:B------:R-:W-:Y:S02]  /*35a00*/  IMAD.U32 R10, RZ, RZ, UR4 ;  /* 0x00000004ff0a7e24 */ /* 0x000fe4000f8e00ff */
[----:B------:R-:W-:Y:S02]  /*35a10*/  IMAD.U32 R11, RZ, RZ, UR5 ;  /* 0x00000005ff0b7e24 */ /* 0x000fe4000f8e00ff */
[----:B------:R-:W-:Y:S02]  /*35a20*/  IMAD.MOV.U32 R8, RZ, RZ, 0x70 ;  /* 0x00000070ff087424 */ /* 0x000fe400078e00ff */
[----:B0-----:R-:W-:Y:S02]  /*35a30*/  IMAD.MOV.U32 R12, RZ, RZ, 0x1 ;  /* 0x00000001ff0c7424 */ /* 0x001fe400078e00ff */
[----:B--2---:R-:W-:-:S07]  /*35a40*/  IMAD.MOV.U32 R13, RZ, RZ, RZ ;  /* 0x000000ffff0d7224 */ /* 0x004fce00078e00ff */
[----:B------:R-:W-:-:S07]  /*35a50*/  LEPC R20, `(.L_x_13340) ;  /* 0x000000001014794e */ /* 0x000fce0000000000 */
[----:B---3--:R-:W-:Y:S05]  /*35a60*/  CALL.ABS.NOINC R2 ;  /* 0x0000000002007343 */ /* 0x008fea0003c00000 */
.L_x_13340:
        /* <DEDUP_REMOVED lines=15> */
.L_x_13339:
[----:B------:R-:W-:Y:S05]  /*35b60*/  BSYNC B6 ;  /* 0x0000000000067941 */ /* 0x000fea0003800000 */
.L_x_13338:
[----:B------:R-:W2:Y:S01]  /*35b70*/  S2R R2, SR_TID.X ;  /* 0x0000000000027919 */ /* 0x000ea20000002100 */
[----:B------:R-:W-:Y:S01]  /*35b80*/  ULDC.64 UR4, c[0x0][0xaf0] ;  /* 0x0002bc0000047ab9 */ /* 0x000fe20000000a00 */
[----:B------:R-:W-:Y:S01]  /*35b90*/  IMAD.MOV.U32 R29, RZ, RZ, R19 ;  /* 0x000000ffff1d7224 */ /* 0x000fe200078e0013 */
[----:B------:R-:W-:Y:S01]  /*35ba0*/  ISETP.NE.U32.AND P0, PT, RZ, UR4, PT ;  /* 0x00000004ff007c0c */ /* 0x000fe2000bf05070 */
[----:B------:R-:W3:Y:S01]  /*35bb0*/  S2R R21, SR_TID.X ;  /* 0x0000000000157919 */ /* 0x000ee20000002100 */
[----:B------:R-:W4:Y:S01]  /*35bc0*/  LDC R9, c[0x0][0x430] ;  /* 0x00010c00ff097b82 */ /* 0x000f220000000800 */
[----:B------:R-:W-:Y:S01]  /*35bd0*/  VIADD R0, R31, 0xffffffff ;  /* 0xffffffff1f007836 */ /* 0x000fe20000000000 */
[----:B------:R-:W-:Y:S01]  /*35be0*/  ISETP.NE.AND.EX P0, PT, RZ, UR5, PT, P0 ;  /* 0x00000005ff007c0c */ /* 0x000fe2000bf05300 */
[----:B------:R-:W-:Y:S01]  /*35bf0*/  IMAD.MOV.U32 R10, RZ, RZ, RZ ;  /* 0x000000ffff0a7224 */ /* 0x000fe200078e00ff */
[----:B------:R-:W5:Y:S01]  /*35c00*/  S2R R11, SR_TID.X ;  /* 0x00000000000b7919 */ /* 0x000f620000002100 */
[----:B------:R-:W-:Y:S01]  /*35c10*/  ULDC UR4, c[0x0][0x2f4] ;  /* 0x0000bd0000047ab9 */ /* 0x000fe20000000800 */
[----:B------:R-:W-:Y:S01]  /*35c20*/  LOP3.LUT R22, R22, 0xfffff7ff, RZ, 0xc0, !PT ;  /* 0xfffff7ff16167812 */ /* 0x000fe200078ec0ff */
[----:B------:R-:W-:Y:S01]  /*35c30*/  ULDC UR5, c[0x0][0x320] ;  /* 0x0000c80000057ab9 */ /* 0x000fe20000000800 */
[----:B--2---:R-:W-:-:S07]  /*35c40*/  LOP3.LUT R20, R2, 0x7f, RZ, 0xc0, !PT ;  /* 0x0000007f02147812 */ /* 0x004fce00078ec0ff */
[----:B------:R-:W2:Y:S01]  /*35c50*/  @P0 LDC.64 R2, c[0x0][0xaf0] ;  /* 0x0002bc00ff020b82 */ /* 0x000ea20000000a00 */
[----:B------:R-:W-:Y:S01]  /*35c60*/  SHF.R.U32.HI R34, RZ, 0x3, R20 ;  /* 0x00000003ff227819 */ /* 0x000fe20000011614 */
[----:B--2---:R-:W-:-:S05]  /*35c70*/  @P0 IMAD.WIDE R2, R19, 0x4, R2 ;  /* 0x0000000413020825 */ /* 0x004fca00078e0202 */
[----:B------:R2:W5:Y:S01]  /*35c80*/  @P0 LDG.E R29, desc[UR44][R2.64] ;  /* 0x0000002c021d0981 */ /* 0x000562000c1e1900 */
[----:B---3--:R-:W-:Y:S01]  /*35c90*/  IMAD.SHL.U32 R20, R21, 0x10, RZ ;  /* 0x0000001015147824 */ /* 0x008fe200078e00ff */
[----:B----4-:R-:W-:-:S04]  /*35ca0*/  ISETP.NE.AND P1, PT, R9, 0x1, PT ;  /* 0x000000010900780c */ /* 0x010fc80003f25270 */
[----:B------:R-:W-:-:S05]  /*35cb0*/  LOP3.LUT R20, R34, 0x70, R20, 0xf8, !PT ;  /* 0x0000007022147812 */ /* 0x000fca00078ef814 */
[----:B-1----:R-:W-:-:S04]  /*35cc0*/  IMAD R6, R0, 0x60, R20 ;  /* 0x0000006000067824 */ /* 0x002fc800078e0214 */
[----:B------:R-:W1:Y:S01]  /*35cd0*/  @P1 LDC R5, c[0x0][0x434] ;  /* 0x00010d00ff051b82 */ /* 0x000e620000000800 */
[C---:B------:R-:W-:Y:S01]  /*35ce0*/  ISETP.GE.AND P0, PT, R6.reuse, R17, PT ;  /* 0x000000110600720c */ /* 0x040fe20003f06270 */
[----:B------:R-:W-:-:S03]  /*35cf0*/  IMAD.IADD R6, R6, 0x1, R33 ;  /* 0x0000000106067824 */ /* 0x000fc600078e0221 */
[----:B------:R-:W-:Y:S01]  /*35d00*/  ISETP.GT.U32.OR P0, PT, R20, 0x5f, P0 ;  /* 0x0000005f1400780c */ /* 0x000fe20000704470 */
[----:B------:R-:W-:Y:S02]  /*35d10*/  IMAD.MOV.U32 R7, RZ, RZ, R6 ;  /* 0x000000ffff077224 */ /* 0x000fe400078e0006 */
[----:B------:R-:W3:Y:S10]  /*35d20*/  @P1 LDC R4, c[0x0][0x438] ;  /* 0x00010e00ff041b82 */ /* 0x000ef40000000800 */
[----:B--2---:R-:W2:Y:S01]  /*35d30*/  @!P0 LDC.64 R2, c[0x0][0x428] ;  /* 0x00010a00ff028b82 */ /* 0x004ea20000000a00 */
[----:B-1----:R-:W-:-:S05]  /*35d40*/  @P1 IMAD.HI.U32 R5, R6, R5, RZ ;  /* 0x0000000506051227 */ /* 0x002fca00078e00ff */
[----:B---3--:R-:W-:-:S04]  /*35d50*/  @P1 SHF.R.U32.HI R7, RZ, R4, R5 ;  /* 0x00000004ff071219 */ /* 0x008fc80000011605 */
[--C-:B------:R-:W-:Y:S01]  /*35d60*/  @!P0 SHF.R.S32.HI R5, RZ, 0x1f, R7.reuse ;  /* 0x0000001fff058819 */ /* 0x100fe20000011407 */
[----:B------:R-:W-:Y:S01]  /*35d70*/  @!P0 IMAD.MOV.U32 R4, RZ, RZ, R7 ;  /* 0x000000ffff048224 */ /* 0x000fe200078e0007 */
[----:B-----5:R-:W-:-:S03]  /*35d80*/  SHF.R.S32.HI R34, RZ, 0x1f, R29 ;  /* 0x0000001fff227819 */ /* 0x020fc6000001141d */
[----:B--2---:R-:W-:-:S04]  /*35d90*/  @!P0 IMAD.WIDE.U32 R4, R29, R2, R4 ;  /* 0x000000021d048225 */ /* 0x004fc800078e0004 */
[----:B------:R-:W-:-:S04]  /*35da0*/  @!P0 IMAD R8, R34, R2, RZ ;  /* 0x0000000222088224 */ /* 0x000fc800078e02ff */
[----:B------:R-:W-:Y:S02]  /*35db0*/  @!P0 IMAD R8, R29, R3, R8 ;  /* 0x000000031d088224 */ /* 0x000fe400078e0208 */
[----:B------:R-:W1:Y:S02]  /*35dc0*/  @!P0 LDC.64 R2, c[0x0][0x418] ;  /* 0x00010600ff028b82 */ /* 0x000e640000000a00 */
[----:B------:R-:W-:Y:S01]  /*35dd0*/  @!P0 IMAD.IADD R8, R5, 0x1, R8 ;  /* 0x0000000105088824 */ /* 0x000fe200078e0208 */
[----:B-1----:R-:W-:-:S04]  /*35de0*/  @!P0 LEA R2, P1, R4, R2, 0x2 ;  /* 0x0000000204028211 */ /* 0x002fc800078210ff */
[----:B------:R-:W-:-:S05]  /*35df0*/  @!P0 LEA.HI.X R3, R4, R3, R8, 0x2, P1 ;  /* 0x0000000304038211 */ /* 0x000fca00008f1408 */
[----:B------:R1:W2:Y:S01]  /*35e00*/  @!P0 LDG.E R10, desc[UR44][R2.64] ;  /* 0x0000002c020a8981 */ /* 0x0002a2000c1e1900 */
[----:B------:R-:W-:Y:S01]  /*35e10*/  IMAD.SHL.U32 R31, R11, 0x8, RZ ;  /* 0x000000080b1f7824 */ /* 0x000fe200078e00ff */
[----:B------:R-:W-:Y:S01]  /*35e20*/  UMOV UR6, 0xffffffff ;  /* 0xffffffff00067882 */ /* 0x000fe20000000000 */
[----:B------:R-:W-:-:S03]  /*35e30*/  IMAD.MOV R4, RZ, RZ, -R7 ;  /* 0x000000ffff047224 */ /* 0x000fc600078e0a07 */
[----:B------:R-:W-:Y:S01]  /*35e40*/  LOP3.LUT R31, R31, 0x38, RZ, 0xc0, !PT ;  /* 0x000000381f1f7812 */ /* 0x000fe200078ec0ff */
[----:B-1----:R-:W-:Y:S02]  /*35e50*/  IMAD.U32 R2, RZ, RZ, UR40 ;  /* 0x00000028ff027e24 */ /* 0x002fe4000f8e00ff */
[----:B------:R-:W-:-:S03]  /*35e60*/  IMAD R3, R9, R4, R6 ;  /* 0x0000000409037224 */ /* 0x000fc600078e0206 */
[----:B------:R-:W-:Y:S02]  /*35e70*/  ISETP.NE.AND P2, PT, R2, 0x3, PT ;  /* 0x000000030200780c */ /* 0x000fe40003f45270 */
[----:B------:R-:W-:Y:S11]  /*35e80*/  STL [R1+0x448], R3 ;  /* 0x0004480301007387 */ /* 0x000ff60000100800 */
[----:B------:R-:W-:-:S04]  /*35e90*/  @P2 LOP3.LUT R22, R22, 0x800, RZ, 0xfc, !PT ;  /* 0x0000080016162812 */ /* 0x000fc800078efcff */
[----:B------:R-:W-:Y:S01]  /*35ea0*/  LOP3.LUT R22, R22, 0xfffffffd, RZ, 0xc0, !PT ;  /* 0xfffffffd16167812 */ /* 0x000fe200078ec0ff */
[----:B--2---:R1:W-:Y:S02]  /*35eb0*/  STL [R1+0x444], R10 ;  /* 0x0004440a01007387 */ /* 0x0043e40000100800 */
[----:B-1----:R-:W-:Y:S01]  /*35ec0*/  IMAD.SHL.U32 R10, R11, 0x8, RZ ;  /* 0x000000080b0a7824 */ /* 0x002fe200078e00ff */
[----:B------:R-:W-:-:S04]  /*35ed0*/  LOP3.LUT R11, R31, 0x40, RZ, 0xfc, !PT ;  /* 0x000000401f0b7812 */ /* 0x000fc800078efcff */
[----:B------:R-:W-:Y:S02]  /*35ee0*/  LOP3.LUT R10, R10, 0x38, RZ, 0xc0, !PT ;  /* 0x000000380a0a7812 */ /* 0x000fe400078ec0ff */
[----:B------:R-:W-:Y:S02]  /*35ef0*/  ISETP.GE.AND P4, PT, R11, UR5, PT ;  /* 0x000000050b007c0c */ /* 0x000fe4000bf86270 */
[C---:B------:R-:W-:Y:S02]  /*35f00*/  ISETP.GE.AND P1, PT, R10.reuse, UR4, PT ;  /* 0x000000040a007c0c */ /* 0x040fe4000bf26270 */
[C---:B------:R-:W-:Y:S02]  /*35f10*/  LOP3.LUT R11, R10.reuse, 0x80, RZ, 0xfc, !PT ;  /* 0x000000800a0b7812 */ /* 0x040fe400078efcff */
[----:B------:R-:W-:Y:S02]  /*35f20*/  ISETP.GE.AND P0, PT, R10, UR5, PT ;  /* 0x000000050a007c0c */ /* 0x000fe4000bf06270 */
[----:B------:R-:W-:-:S02]  /*35f30*/  ISETP.GE.AND P3, PT, R11, UR5, PT ;  /* 0x000000050b007c0c */ /* 0x000fc4000bf66270 */
[----:B------:R-:W-:-:S05]  /*35f40*/  LOP3.LUT R10, R10, 0xc0, RZ, 0xfc, !PT ;  /* 0x000000c00a0a7812 */ /* 0x000fca00078efcff */
        /* <DEDUP_REMOVED lines=10> */
[----:B------:R-:W-:Y:S06]  /*35ff0*/  BRA.DIV UR6, `(.L_x_13341) ;  /* 0x0000006e062c7947 */ /* 0x000fec000b800000 */
.L_x_13512:
[----:B------:R-:W-:Y:S02]  /*36000*/  SEL R2, RZ, 0x1, P0 ;  /* 0x00000001ff027807 */ /* 0x000fe40000000000 */
[----:B------:R-:W-:Y:S02]  /*36010*/  ISETP.GT.U32.AND P0, PT, R20, 0x5f, PT ;  /* 0x0000005f1400780c */ /* 0x000fe40003f04070 */
[----:B------:R-:W-:Y:S01]  /*36020*/  LOP3.LUT R22, R22, 0xffffffdf, RZ, 0xc0, !PT ;  /* 0xffffffdf16167812 */ /* 0x000fe200078ec0ff */
[----:B------:R1:W-:Y:S10]  /*36030*/  STL [R1+0x49c], R2 ;  /* 0x00049c0201007387 */ /* 0x0003f40000100800 */
[----:B------:R-:W-:Y:S01]  /*36040*/  @P0 LOP3.LUT R22, R22, 0x20, RZ, 0xfc, !PT ;  /* 0x0000002016160812 */ /* 0x000fe200078efcff */
[----:B-1----:R-:W-:Y:S06]  /*36050*/  @!P2 BRA `(.L_x_13342) ;  /* 0x000000000004a947 */ /* 0x002fec0003800000 */
[----:B------:R-:W-:Y:S01]  /*36060*/  BPT.TRAP 0x1 ;  /* 0x000000040000795c */ /* 0x000fe20000300000 */
.L_x_13342:
[----:B------:R-:W-:Y:S01]  /*36070*/  IMAD R31, R0, -0x60, R17 ;  /* 0xffffffa0001f7824 */ /* 0x000fe200078e0211 */
[----:B------:R-:W-:Y:S01]  /*36080*/  SHF.L.U32 R0, R27, 0x1f, RZ ;  /* 0x0000001f1b007819 */ /* 0x000fe200000006ff */
[----:B------:R-:W-:Y:S01]  /*36090*/  IMAD R17, R25, 0x8, R23 ;  /* 0x0000000819117824 */ /* 0x000fe200078e0217 */
[----:B------:R-:W-:Y:S03]  /*360a0*/  BSSY B0, `(.L_x_13343) ;  /* 0x0000003000007945 */ /* 0x000fe60003800000 */
[----:B------:R-:W1:Y:S02]  /*360b0*/  SYNCS.PHASECHK.TRANS64.TRYWAIT P0, [R17+URZ+0x32440], R0 ;  /* 0x03244000110075a7 */ /* 0x000e64000800017f */
[----:B-1----:R-:W-:Y:S05]  /*360c0*/  @!P0 BRA `(.L_x_13344) ;  /* 0x0000006c00288947 */ /* 0x002fea0003800000 */
.L_x_13513:
[----:B------:R-:W-:Y:S05]  /*360d0*/  BSYNC B0 ;  /* 0x0000000000007941 */ /* 0x000fea0003800000 */
.L_x_13343:
[----:B------:R-:W1:Y:S01]  /*360e0*/  LDL R2, [R1+0x448] ;  /* 0x0004480001027983 */ /* 0x000e620000100800 */
[----:B------:R-:W-:Y:S01]  /*360f0*/  ULDC.64 UR4, c[0x0][0x300] ;  /* 0x0000c00000047ab9 */ /* 0x000fe20000000a00 */
[----:B------:R-:W-:Y:S02]  /*36100*/  ULDC.64 UR6, c[0x0][0x2e8] ;  /* 0x0000ba0000067ab9 */ /* 0x000fe40000000a00 */
[----:B------:R-:W2:Y:S01]  /*36110*/  LDL R4, [R1+0x444] ;  /* 0x0004440001047983 */ /* 0x000ea20000100800 */
[----:B------:R-:W-:Y:S01]  /*36120*/  LOP3.LUT P2, RZ, R22, 0x2, RZ, 0xc0, !PT ;  /* 0x0000000216ff7812 */ /* 0x000fe2000784c0ff */
[----:B------:R-:W3:Y:S02]  /*36130*/  S2R R6, SR_TID.X ;  /* 0x0000000000067919 */ /* 0x000ee40000002100 */
[----:B---3--:R-:W-:-:S05]  /*36140*/  IMAD.SHL.U32 R7, R6, 0x8, RZ ;  /* 0x0000000806077824 */ /* 0x008fca00078e00ff */
[----:B------:R-:W-:Y:S02]  /*36150*/  LOP3.LUT R7, R7, 0x38, RZ, 0xc0, !PT ;  /* 0x0000003807077812 */ /* 0x000fe400078ec0ff */
[----:B-1----:R-:W-:Y:S02]  /*36160*/  SHF.R.S32.HI R0, RZ, 0x1f, R2 ;  /* 0x0000001fff007819 */ /* 0x002fe40000011402 */
[----:B--2---:R-:W-:-:S03]  /*36170*/  SHF.R.S32.HI R5, RZ, 0x1f, R4 ;  /* 0x0000001fff057819 */ /* 0x004fc60000011404 */
[----:B------:R1:W-:Y:S04]  /*36180*/  STL [R1+0x484], R0 ;  /* 0x0004840001007387 */ /* 0x0003e80000100800 */
[----:B------:R2:W-:Y:S01]  /*36190*/  STL [R1+0x488], R5 ;  /* 0x0004880501007387 */ /* 0x0005e20000100800 */
[----:B-1----:R-:W-:-:S04]  /*361a0*/  IMAD R0, R0, UR4, RZ ;  /* 0x0000000400007c24 */ /* 0x002fc8000f8e02ff */
[C---:B------:R-:W-:Y:S02]  /*361b0*/  IMAD R0, R2.reuse, UR5, R0 ;  /* 0x0000000502007c24 */ /* 0x040fe4000f8e0200 */
[----:B------:R-:W-:Y:S01]  /*361c0*/  IMAD.WIDE.U32 R2, R2, UR4, RZ ;  /* 0x0000000402027c25 */ /* 0x000fe2000f8e00ff */
[----:B------:R-:W-:-:S04]  /*361d0*/  ULDC.64 UR4, c[0x0][0x310] ;  /* 0x0000c40000047ab9 */ /* 0x000fc80000000a00 */
[----:B------:R-:W-:Y:S01]  /*361e0*/  IADD3 R3, R3, R0, RZ ;  /* 0x0000000003037210 */ /* 0x000fe20007ffe0ff */
[----:B------:R-:W-:-:S04]  /*361f0*/  IMAD R0, R5, UR4, RZ ;  /* 0x0000000405007c24 */ /* 0x000fc8000f8e02ff */
[C---:B------:R-:W-:Y:S02]  /*36200*/  IMAD R0, R4.reuse, UR5, R0 ;  /* 0x0000000504007c24 */ /* 0x040fe4000f8e0200 */
[----:B------:R-:W-:Y:S01]  /*36210*/  IMAD.WIDE.U32 R2, R4, UR4, R2 ;  /* 0x0000000404027c25 */ /* 0x000fe2000f8e0002 */
[----:B------:R-:W-:Y:S01]  /*36220*/  ULDC.64 UR4, c[0x0][0x308] ;  /* 0x0000c20000047ab9 */ /* 0x000fe20000000a00 */
[----:B------:R-:W2:Y:S02]  /*36230*/  S2R R4, SR_TID.X ;  /* 0x0000000000047919 */ /* 0x000ea40000002100 */
[----:B------:R-:W-:Y:S02]  /*36240*/  IMAD.IADD R3, R3, 0x1, R0 ;  /* 0x0000000103037824 */ /* 0x000fe400078e0200 */
[----:B------:R-:W-:Y:S01]  /*36250*/  IMAD.WIDE.U32 R2, R18, UR4, R2 ;  /* 0x0000000412027c25 */ /* 0x000fe2000f8e0002 */
[----:B------:R-:W-:Y:S02]  /*36260*/  UMOV UR4, 0xffffffff ;  /* 0xffffffff00047882 */ /* 0x000fe40000000000 */
[----:B------:R-:W-:-:S02]  /*36270*/  LEA R0, P0, R2, UR6, 0x1 ;  /* 0x0000000602007c11 */ /* 0x000fc4000f8008ff */
[----:B--2---:R-:W-:Y:S01]  /*36280*/  LOP3.LUT R5, R4, 0x7f, RZ, 0xc0, !PT ;  /* 0x0000007f04057812 */ /* 0x004fe200078ec0ff */
[----:B------:R-:W-:-:S03]  /*36290*/  IMAD R4, R18, UR5, R3 ;  /* 0x0000000512047c24 */ /* 0x000fc6000f8e0203 */
[----:B------:R-:W-:Y:S02]  /*362a0*/  SHF.R.U32.HI R5, RZ, 0x3, R5 ;  /* 0x00000003ff057819 */ /* 0x000fe40000011605 */
[----:B------:R-:W-:-:S03]  /*362b0*/  LEA.HI.X R4, R2, UR7, R4, 0x1, P0 ;  /* 0x0000000702047c11 */ /* 0x000fc600080f0c04 */
[----:B------:R-:W-:Y:S02]  /*362c0*/  IMAD.IADD R31, R31, 0x1, -R5 ;  /* 0x000000011f1f7824 */ /* 0x000fe400078e0a05 */
[----:B------:R-:W-:-:S03]  /*362d0*/  IMAD R5, R25, 0x1800, R30 ;  /* 0x0000180019057824 */ /* 0x000fc600078e021e */
[----:B------:R-:W-:Y:S01]  /*362e0*/  ISETP.GE.AND P0, PT, R31, 0x1, PT ;  /* 0x000000011f00780c */ /* 0x000fe20003f06270 */
[----:B------:R-:W-:-:S12]  /*362f0*/  BRA.DIV UR4, `(.L_x_13345) ;  /* 0x0000006a04b07947 */ /* 0x000fd8000b800000 */
[----:B------:R-:W1:Y:S01]  /*36300*/  SHFL.IDX PT, R3, R0, RZ, 0x181f ;  /* 0x00181fff00037589 */ /* 0x000e6200000e0000 */
[----:B------:R-:W-:-:S03]  /*36310*/  @P0 IMAD R6, R5, 0x2, R23 ;  /* 0x0000000205060824 */ /* 0x000fc600078e0217 */
[----:B------:R-:W2:Y:S01]  /*36320*/  SHFL.IDX PT, R2, R4, RZ, 0x181f ;  /* 0x00181fff04027589 */ /* 0x000ea200000e0000 */
[----:B-1----:R-:W-:-:S05]  /*36330*/  @P0 LEA R3, P1, R7, R3, 0x1 ;  /* 0x0000000307030211 */ /* 0x002fca00078208ff */
[----:B--2---:R-:W-:-:S05]  /*36340*/  @P0 IMAD.X R2, RZ, RZ, R2, P1 ;  /* 0x000000ffff020224 */ /* 0x004fca00008e0602 */
[----:B------:R-:W-:-:S04]  /*36350*/  @P0 LOP3.LUT R3, R3, R2, RZ, 0x3c, !PT ;  /* 0x0000000203030212 */ /* 0x000fc800078e3cff */
[----:B------:R-:W-:-:S04]  /*36360*/  @P0 LOP3.LUT R2, R3, R2, RZ, 0x3c, !PT ;  /* 0x0000000203020212 */ /* 0x000fc800078e3cff */
[----:B------:R-:W-:-:S05]  /*36370*/  @P0 LOP3.LUT R3, R3, R2, RZ, 0x3c, !PT ;  /* 0x0000000203030212 */ /* 0x000fca00078e3cff */
[----:B------:R-:W-:Y:S01]  /*36380*/  @!PT LDS RZ, [RZ] ;  /* 0x00000000fffff984 */ /* 0x000fe20000000800 */
[----:B------:R1:W-:Y:S01]  /*36390*/  @P0 LDGSTS.E.BYPASS.LTC128B.128 [R6+0x1c400], desc[UR44][R2.64], !P2 ;  /* 0x1c40000002060fae */ /* 0x0003e2000d101d6c */
[----:B------:R-:W-:-:S03]  /*363a0*/  ISETP.GE.AND P0, PT, R31, 0x11, PT ;  /* 0x000000111f00780c */ /* 0x000fc60003f06270 */
[----:B-1----:R-:W1:Y:S10]  /*363b0*/  SHFL.IDX PT, R3, R0, 0x1, 0x181f ;  /* 0x00381f0000037f89 */ /* 0x002e7400000e0000 */
[----:B------:R-:W-:Y:S01]  /*363c0*/  @P0 IMAD R6, R5, 0x2, R23 ;  /* 0x0000000205060824 */ /* 0x000fe200078e0217 */
[----:B------:R-:W2:Y:S01]  /*363d0*/  SHFL.IDX PT, R2, R4, 0x1, 0x181f ;  /* 0x00381f0004027f89 */ /* 0x000ea200000e0000 */
[----:B-1----:R-:W-:-:S05]  /*363e0*/  @P0 LEA R3, P1, R7, R3, 0x1 ;  /* 0x0000000307030211 */ /* 0x002fca00078208ff */
[----:B--2---:R-:W-:-:S05]  /*363f0*/  @P0 IMAD.X R2, RZ, RZ, R2, P1 ;  /* 0x000000ffff020224 */ /* 0x004fca00008e0602 */
[----:B------:R-:W-:-:S04]  /*36400*/  @P0 LOP3.LUT R3, R3, R2, RZ, 0x3c, !PT ;  /* 0x0000000203030212 */ /* 0x000fc800078e3cff */
[----:B------:R-:W-:-:S04]  /*36410*/  @P0 LOP3.LUT R2, R3, R2, RZ, 0x3c, !PT ;  /* 0x0000000203020212 */ /* 0x000fc800078e3cff */
[----:B------:R-:W-:-:S05]  /*36420*/  @P0 LOP3.LUT R3, R3, R2, RZ, 0x3c, !PT ;  /* 0x0000000203030212 */ /* 0x000fca00078e3cff */
        /* <DEDUP_REMOVED lines=24> */
[----:B------:R-:W2:Y:S04]  /*365b0*/  SHFL.IDX PT, R2, R4, 0x4, 0x181f ;  /* 0x00981f0004027f89 */ /* 0x000ea800000e0000 */
[----:B------:R-:W3:Y:S04]  /*365c0*/  SHFL.IDX PT, R4, R4, 0x5, 0x181f ;  /* 0x00b81f0004047f89 */ /* 0x000ee800000e0000 */
[----:B------:R-:W4:Y:S01]  /*365d0*/  SHFL.IDX PT, R0, R0, 0x5, 0x181f ;  /* 0x00b81f0000007f89 */ /* 0x000f2200000e0000 */
[----:B-1----:R-:W-:-:S05]  /*365e0*/  @P0 LEA R3, P1, R7, R3, 0x1 ;  /* 0x0000000307030211 */ /* 0x002fca00078208ff */
[----:B--2---:R-:W-:-:S05]  /*365f0*/  @P0 IMAD.X R2, RZ, RZ, R2, P1 ;  /* 0x000000ffff020224 */ /* 0x004fca00008e0602 */
[----:B------:R-:W-:-:S04]  /*36600*/  @P0 LOP3.LUT R3, R3, R2, RZ, 0x3c, !PT ;  /* 0x0000000203030212 */ /* 0x000fc800078e3cff */
[----:B------:R-:W-:-:S04]  /*36610*/  @P0 LOP3.LUT R2, R3, R2, RZ, 0x3c, !PT ;  /* 0x0000000203020212 */ /* 0x000fc800078e3cff */
[----:B------:R-:W-:-:S05]  /*36620*/  @P0 LOP3.LUT R3, R3, R2, RZ, 0x3c, !PT ;  /* 0x0000000203030212 */ /* 0x000fca00078e3cff */
[----:B---34-:R1:W-:Y:S02]  /*36630*/  @P0 LDGSTS.E.BYPASS.LTC128B.128 [R6+0x1e400], desc[UR44][R2.64], !P2 ;  /* 0x1e40000002060fae */ /* 0x0183e4000d101d6c */
.L_x_13527:
[----:B------:R-:W-:-:S13]  /*36640*/  ISETP.GE.AND P0, PT, R31, 0x51, PT ;  /* 0x000000511f00780c */ /* 0x000fda0003f06270 */
[----:B-12---:R-:W-:Y:S01]  /*36650*/  @P0 LEA R2, P1, R7, R0, 0x1 ;  /* 0x0000000007020211 */ /* 0x006fe200078208ff */
        /* <DEDUP_REMOVED lines=8> */
.L_x_13346:
        /* <DEDUP_REMOVED lines=11> */
.L_x_13347:
[----:B------:R2:W-:Y:S02]  /*36790*/  SYNCS.ARRIVE.TRANS64.A1T0 RZ, [R17+URZ+0x32430], RZ ;  /* 0x032430ff11ff79a7 */ /* 0x0005e4000810003f */
[----:B------:R-:W-:Y:S05]  /*367a0*/  WARPSYNC.ALL ;  /* 0x0000000000007948 */ /* 0x000fea0003800000 */
[----:B------:R-:W-:Y:S01]  /*367b0*/  ULDC.64 UR4, c[0x0][0xaf8] ;  /* 0x0002be0000047ab9 */ /* 0x000fe20000000a00 */
[----:B------:R-:W-:Y:S01]  /*367c0*/  IADD3 R0, R23, 0x18400, RZ ;  /* 0x0001840017007810 */ /* 0x000fe20007ffe0ff */
[----:B------:R-:W-:Y:S01]  /*367d0*/  BSSY B6, `(.L_x_13348) ;  /* 0x000001d000067945 */ /* 0x000fe20003800000 */
[----:B------:R-:W-:Y:S01]  /*367e0*/  BAR.SYNC.DEFER_BLOCKING 0x8, 0x180 ;  /* 0x0206000000007b1d */ /* 0x000fe20000010000 */
[----:B------:R-:W-:Y:S02]  /*367f0*/  ISETP.NE.U32.AND P0, PT, RZ, UR4, PT ;  /* 0x00000004ff007c0c */ /* 0x000fe4000bf05070 */
[----:B------:R-:W-:-:S02]  /*36800*/  LOP3.LUT P1, RZ, R0, 0x3ff, RZ, 0xc0, !PT ;  /* 0x000003ff00ff7812 */ /* 0x000fc4000782c0ff */
[----:B------:R-:W-:Y:S02]  /*36810*/  ISETP.NE.AND.EX P0, PT, RZ, UR5, PT, P0 ;  /* 0x00000005ff007c0c */ /* 0x000fe4000bf05300 */
[----:B------:R-:W-:Y:S02]  /*36820*/  SHF.R.S32.HI R0, RZ, 0x1f, R19 ;  /* 0x0000001fff007819 */ /* 0x000fe40000011413 */
[----:B-1----:R-:W-:Y:S02]  /*36830*/  SEL R2, R19, RZ, !P0 ;  /* 0x000000ff13027207 */ /* 0x002fe40004000000 */
[----:B------:R-:W-:-:S03]  /*36840*/  SEL R0, R0, RZ, !P0 ;  /* 0x000000ff00007207 */ /* 0x000fc60004000000 */
[----:B------:R-:W-:Y:S04]  /*36850*/  STL [R1+0x44c], R2 ;  /* 0x00044c0201007387 */ /* 0x000fe80000100800 */
[----:B------:R1:W-:Y:S02]  /*36860*/  STL [R1+0x474], R0 ;  /* 0x0004740001007387 */ /* 0x0003e40000100800 */
[----:B-1----:R-:W-:-:S05]  /*36870*/  SHF.R.S32.HI R0, RZ, 0x1f, R37 ;  /* 0x0000001fff007819 */ /* 0x002fca0000011425 */
[----:B------:R1:W-:Y:S01]  /*36880*/  STL [R1+0x468], R0 ;  /* 0x0004680001007387 */ /* 0x0003e20000100800 */
[----:B------:R-:W-:Y:S05]  /*36890*/  @!P1 BRA `(.L_x_13349) ;  /* 0x0000000000409947 */ /* 0x000fea0003800000 */
[----:B------:R-:W-:Y:S01]  /*368a0*/  MOV R2, 0x0 ;  /* 0x0000000000027802 */ /* 0x000fe20000000f00 */
[----:B------:R-:W-:Y:S01]  /*368b0*/  ULDC.64 UR4, c[0x4][0xf0] ;  /* 0x01003c0000047ab9 */ /* 0x000fe20000000a00 */
[----:B------:R-:W-:Y:S01]  /*368c0*/  ULDC.64 UR6, c[0x4][0xf8] ;  /* 0x01003e0000067ab9 */ /* 0x000fe20000000a00 */
[----:B------:R-:W-:Y:S01]  /*368d0*/  ULDC.64 UR8, c[0x4][0x20] ;  /* 0x0100080000087ab9 */ /* 0x000fe20000000a00 */
[----:B------:R-:W-:Y:S02]  /*368e0*/  IMAD.U32 R4, RZ, RZ, UR4 ;  /* 0x00000004ff047e24 */ /* 0x000fe4000f8e00ff */
[----:B------:R-:W3:Y:S01]  /*368f0*/  LDC.64 R2, c[0x4][R2] ;  /* 0x0100000002027b82 */ /* 0x000ee20000000a00 */
[----:B------:R-:W-:Y:S02]  /*36900*/  IMAD.U32 R5, RZ, RZ, UR5 ;  /* 0x00000005ff057e24 */ /* 0x000fe4000f8e00ff */
[----:B------:R-:W-:Y:S02]  /*36910*/  IMAD.U32 R6, RZ, RZ, UR6 ;  /* 0x00000006ff067e24 */ /* 0x000fe4000f8e00ff */
[----:B------:R-:W-:-:S02]  /*36920*/  IMAD.U32 R7, RZ, RZ, UR7 ;  /* 0x00000007ff077e24 */ /* 0x000fc4000f8e00ff */
[----:B------:R-:W-:Y:S02]  /*36930*/  IMAD.U32 R10, RZ, RZ, UR8 ;  /* 0x00000008ff0a7e24 */ /* 0x000fe4000f8e00ff */
[----:B------:R-:W-:Y:S02]  /*36940*/  IMAD.U32 R11, RZ, RZ, UR9 ;  /* 0x00000009ff0b7e24 */ /* 0x000fe4000f8e00ff */
[----:B------:R-:W-:Y:S02]  /*36950*/  IMAD.MOV.U32 R8, RZ, RZ, 0x70 ;  /* 0x00000070ff087424 */ /* 0x000fe400078e00ff */
[----:B0-----:R-:W-:Y:S02]  /*36960*/  IMAD.MOV.U32 R12, RZ, RZ, 0x1 ;  /* 0x00000001ff0c7424 */ /* 0x001fe400078e00ff */
[----:B------:R-:W-:-:S07]  /*36970*/  IMAD.MOV.U32 R13, RZ, RZ, RZ ;  /* 0x000000ffff0d7224 */ /* 0x000fce00078e00ff */
[----:B------:R-:W-:-:S07]  /*36980*/  LEPC R20, `(.L_x_13349) ;  /* 0x000000001014794e */ /* 0x000fce0000000000 */
[----:B-123--:R-:W-:Y:S05]  /*36990*/  CALL.ABS.NOINC R2 ;  /* 0x0000000002007343 */ /* 0x00efea0003c00000 */
.L_x_13349:
[----:B------:R-:W-:Y:S05]  /*369a0*/  BSYNC B6 ;  /* 0x0000000000067941 */ /* 0x000fea0003800000 */
.L_x_13348:
[----:B-1----:R-:W3:Y:S01]  /*369b0*/  LDL R0, [R1+0x468] ;  /* 0x0004680001007983 */ /* 0x002ee20000100800 */
[----:B------:R-:W1:Y:S01]  /*369c0*/  LDC R6, c[0x0][0x448] ;  /* 0x00011200ff067b82 */ /* 0x000e620000000800 */
[----:B------:R-:W-:Y:S02]  /*369d0*/  ULDC.64 UR4, c[0x0][0x298] ;  /* 0x0000a60000047ab9 */ /* 0x000fe40000000a00 */
[----:B------:R-:W4:Y:S04]  /*369e0*/  LDL R21, [R1+0x474] ;  /* 0x0004740001157983 */ /* 0x000f280000100800 */
[----:B------:R-:W2:Y:S04]  /*369f0*/  LDL R20, [R1+0x44c] ;  /* 0x00044c0001147983 */ /* 0x000ea80000100800 */
[----:B------:R0:W5:Y:S01]  /*36a00*/  LDL R9, [R1+0x440] ;  /* 0x0004400001097983 */ /* 0x0001620000100800 */
[----:B------:R-:W0:Y:S01]  /*36a10*/  S2R R2, SR_TID.X ;  /* 0x0000000000027919 */ /* 0x000e220000002100 */
[----:B------:R-:W0:Y:S01]  /*36a20*/  S2R R5, SR_TID.X ;  /* 0x0000000000057919 */ /* 0x000e220000002100 */
[----:B-1----:R-:W-:-:S13]  /*36a30*/  ISETP.NE.AND P0, PT, R6, 0x1, PT ;  /* 0x000000010600780c */ /* 0x002fda0003f05270 */
[----:B------:R-:W1:Y:S01]  /*36a40*/  @P0 LDC R3, c[0x0][0x44c] ;  /* 0x00011300ff030b82 */ /* 0x000e620000000800 */
[----:B0-----:R-:W-:-:S04]  /*36a50*/  LOP3.LUT R2, R2, 0x7f, RZ, 0xc0, !PT ;  /* 0x0000007f02027812 */ /* 0x001fc800078ec0ff */
[----:B------:R-:W-:Y:S01]  /*36a60*/  SHF.R.U32.HI R2, RZ, 0x3, R2 ;  /* 0x00000003ff027819 */ /* 0x000fe20000011602 */
[----:B------:R-:W-:-:S05]  /*36a70*/  IMAD.SHL.U32 R7, R5, 0x8, RZ ;  /* 0x0000000805077824 */ /* 0x000fca00078e00ff */
[----:B------:R-:W-:Y:S01]  /*36a80*/  LOP3.LUT R7, R7, 0x38, RZ, 0xc0, !PT ;  /* 0x0000003807077812 */ /* 0x000fe200078ec0ff */
[----:B---3--:R-:W-:Y:S02]  /*36a90*/  IMAD.MOV.U32 R4, RZ, RZ, R0 ;  /* 0x000000ffff047224 */ /* 0x008fe400078e0000 */
[----:B------:R-:W0:Y:S02]  /*36aa0*/  S2R R0, SR_TID.X ;  /* 0x0000000000007919 */ /* 0x000e240000002100 */
[----:B------:R-:W-:-:S04]  /*36ab0*/  IMAD R4, R4, UR4, RZ ;  /* 0x0000000404047c24 */ /* 0x000fc8000f8e02ff */
[----:B------:R-:W-:Y:S02]  /*36ac0*/  IMAD R4, R37, UR5, R4 ;  /* 0x0000000525047c24 */ /* 0x000fe4000f8e0204 */
[----:B0-----:R-:W-:-:S05]  /*36ad0*/  IMAD.SHL.U32 R0, R0, 0x10, RZ ;  /* 0x0000001000007824 */ /* 0x001fca00078e00ff */
[----:B------:R-:W-:Y:S02]  /*36ae0*/  LOP3.LUT R0, R2, 0x70, R0, 0xf8, !PT ;  /* 0x0000007002007812 */ /* 0x000fe400078ef800 */
[----:B------:R-:W0:Y:S03]  /*36af0*/  @P0 LDC R2, c[0x0][0x450] ;  /* 0x00011400ff020b82 */ /* 0x000e260000000800 */
[----:B------:R-:W-:-:S04]  /*36b00*/  IMAD.IADD R36, R0, 0x1, R35 ;  /* 0x0000000100247824 */ /* 0x000fc800078e0223 */
[----:B-1----:R-:W-:-:S04]  /*36b10*/  @P0 IMAD.HI.U32 R3, R36, R3, RZ ;  /* 0x0000000324030227 */ /* 0x002fc800078e00ff */
[----:B------:R-:W-:Y:S01]  /*36b20*/  IMAD.MOV.U32 R0, RZ, RZ, R36 ;  /* 0x000000ffff007224 */ /* 0x000fe200078e0024 */
[----:B0-----:R-:W-:Y:S01]  /*36b30*/  @P0 SHF.R.U32.HI R0, RZ, R2, R3 ;  /* 0x00000002ff000219 */ /* 0x001fe20000011603 */
[----:B------:R-:W-:Y:S01]  /*36b40*/  IMAD.WIDE.U32 R2, R37, UR4, RZ ;  /* 0x0000000425027c25 */ /* 0x000fe2000f8e00ff */
[----:B------:R-:W-:-:S03]  /*36b50*/  ULDC.64 UR4, c[0x0][0x2d8] ;  /* 0x0000b60000047ab9 */ /* 0x000fc60000000a00 */
[----:B------:R-:W-:Y:S02]  /*36b60*/  IMAD.IADD R3, R3, 0x1, R4 ;  /* 0x0000000103037824 */ /* 0x000fe400078e0204 */
[----:B------:R-:W-:-:S04]  /*36b70*/  IMAD.WIDE.U32 R2, R18, UR4, R2 ;  /* 0x0000000412027c25 */ /* 0x000fc8000f8e0002 */
[----:B------:R-:W-:Y:S01]  /*36b80*/  IMAD R3, R18, UR5, R3 ;  /* 0x0000000512037c24 */ /* 0x000fe2000f8e0203 */
[----:B------:R-:W-:Y:S02]  /*36b90*/  ULDC.64 UR4, c[0x0][0x2e0] ;  /* 0x0000b80000047ab9 */ /* 0x000fe40000000a00 */
[----:B----4-:R-:W-:Y:S02]  /*36ba0*/  IMAD R4, R21, UR4, RZ ;  /* 0x0000000415047c24 */ /* 0x010fe4000f8e02ff */
[----:B--2---:R-:W-:-:S04]  /*36bb0*/  IMAD.WIDE.U32 R2, R20, UR4, R2 ;  /* 0x0000000414027c25 */ /* 0x004fc8000f8e0002 */
[----:B------:R-:W-:Y:S01]  /*36bc0*/  IMAD R4, R20, UR5, R4 ;  /* 0x0000000514047c24 */ /* 0x000fe2000f8e0204 */
[----:B------:R-:W-:-:S03]  /*36bd0*/  ULDC.64 UR4, c[0x0][0x2d0] ;  /* 0x0000b40000047ab9 */ /* 0x000fc60000000a00 */
[----:B------:R-:W-:Y:S01]  /*36be0*/  IMAD.IADD R3, R3, 0x1, R4 ;  /* 0x0000000103037824 */ /* 0x000fe200078e0204 */
[----:B------:R-:W-:Y:S01]  /*36bf0*/  SHF.R.S32.HI R4, RZ, 0x1f, R0 ;  /* 0x0000001fff047819 */ /* 0x000fe20000011400 */
[----:B------:R-:W-:-:S04]  /*36c00*/  IMAD.WIDE.U32 R2, R0, UR4, R2 ;  /* 0x0000000400027c25 */ /* 0x000fc8000f8e0002 */
[----:B------:R-:W-:-:S04]  /*36c10*/  IMAD R4, R4, UR4, RZ ;  /* 0x0000000404047c24 */ /* 0x000fc8000f8e02ff */
[----:B------:R-:W-:Y:S01]  /*36c20*/  IMAD R4, R0, UR5, R4 ;  /* 0x0000000500047c24 */ /* 0x000fe2000f8e0204 */
[----:B------:R-:W-:Y:S01]  /*36c30*/  ULDC.64 UR4, c[0x0][0x2c8] ;  /* 0x0000b20000047ab9 */ /* 0x000fe20000000a00 */
[----:B------:R-:W-:-:S03]  /*36c40*/  IMAD.MOV R0, RZ, RZ, -R0 ;  /* 0x000000ffff007224 */ /* 0x000fc600078e0a00 */
[----:B------:R-:W-:Y:S01]  /*36c50*/  IADD3 R3, R3, R4, RZ ;  /* 0x0000000403037210 */ /* 0x000fe20007ffe0ff */
[----:B------:R-:W-:-:S04]  /*36c60*/  IMAD R0, R6, R0, R36 ;  /* 0x0000000006007224 */ /* 0x000fc800078e0224 */
[----:B------:R-:W-:Y:S01]  /*36c70*/  IMAD.WIDE.U32 R2, R0, UR4, R2 ;  /* 0x0000000400027c25 */ /* 0x000fe2000f8e0002 */
[----:B------:R-:W-:-:S05]  /*36c80*/  SHF.R.S32.HI R4, RZ, 0x1f, R0 ;  /* 0x0000001fff047819 */ /* 0x000fca0000011400 */
        /* <DEDUP_REMOVED lines=19> */
[----:B------:R2:W-:Y:S04]  /*36dc0*/  STL [R1+0x458], R6 ;  /* 0x0004580601007387 */ /* 0x0005e80000100800 */
[----:B------:R-:W-:Y:S05]  /*36dd0*/  STL [R1+0x464], R8 ;  /* 0x0004640801007387 */ /* 0x000fea0000100800 */
        /* <DEDUP_REMOVED lines=10> */
[----:B0-----:R-:W0:Y:S04]  /*36e80*/  SHFL.IDX PT, R5, R0, 0x1, 0x181f ;  /* 0x00381f0000057f89 */ /* 0x001e2800000e0000 */
[----:B------:R-:W1:Y:S01]  /*36e90*/  SHFL.IDX PT, R4, R3, 0x1, 0x181f ;  /* 0x00381f0003047f89 */ /* 0x000e6200000e0000 */
        /* <DEDUP_REMOVED lines=59> */
.L_x_13544:
[----:B0-2---:R-:W-:-:S04]  /*37250*/  IADD3 R4, R35, 0x70, RZ ;  /* 0x0000007023047810 */ /* 0x005fc80007ffe0ff */
        /* <DEDUP_REMOVED lines=10> */
.L_x_13351:
        /* <DEDUP_REMOVED lines=28> */
.L_x_13353:
[----:B------:R-:W-:Y:S05]  /*374c0*/  BSYNC B6 ;  /* 0x0000000000067941 */ /* 0x000fea0003800000 */
.L_x_13352:
        /* <DEDUP_REMOVED lines=23> */
[----:B------:R-:W-:Y:S02]  /*37640*/  IMAD.SHL.U32 R20, R8, 0x8, RZ ;  /* 0x0000000808147824 */ /* 0x000fe400078e00ff */
[----:B------:R-:W-:Y:S02]  /*37650*/  IMAD.IADD R3, R3, 0x1, R0 ;  /* 0x0000000103037824 */ /* 0x000fe400078e0200 */
[----:B------:R-:W1:Y:S01]  /*37660*/  @P0 LDC R0, c[0x0][0x44c] ;  /* 0x00011300ff000b82 */ /* 0x000e620000000800 */
[----:B------:R-:W-:-:S04]  /*37670*/  LOP3.LUT R20, R20, 0x38, RZ, 0xc0, !PT ;  /* 0x0000003814147812 */ /* 0x000fc800078ec0ff */
[C---:B------:R-:W-:Y:S02]  /*37680*/  LOP3.LUT R10, R20.reuse, 0x40, RZ, 0xfc, !PT ;  /* 0x00000040140a7812 */ /* 0x040fe400078efcff */
[C---:B------:R-:W-:Y:S02]  /*37690*/  LOP3.LUT R9, R20.reuse, 0x80, RZ, 0xfc, !PT ;  /* 0x0000008014097812 */ /* 0x040fe400078efcff */
[----:B------:R-:W-:Y:S01]  /*376a0*/  LOP3.LUT R8, R20, 0xc0, RZ, 0xfc, !PT ;  /* 0x000000c014087812 */ /* 0x000fe200078efcff */
[----:B-1----:R-:W-:-:S05]  /*376b0*/  @P0 IMAD.HI.U32 R0, R36, R0, RZ ;  /* 0x0000000024000227 */ /* 0x002fca00078e00ff */
[----:B0-----:R-:W-:-:S04]  /*376c0*/  @P0 SHF.R.U32.HI R4, RZ, R5, R0 ;  /* 0x00000005ff040219 */ /* 0x001fc80000011600 */
        /* <DEDUP_REMOVED lines=14> */
[----:B------:R-:W-:Y:S01]  /*377b0*/  ULDC UR4, c[0x0][0x3b8] ;  /* 0x0000ee0000047ab9 */ /* 0x000fe20000000800 */
[----:B------:R-:W-:Y:S02]  /*377c0*/  IADD3 R0, R3, R0, RZ ;  /* 0x0000000003007210 */ /* 0x000fe40007ffe0ff */
        /* <DEDUP_REMOVED lines=11> */
[----:B------:R-:W5:Y:S04]  /*37880*/  LDL.LU R8, [R1+0x45c] ;  /* 0x00045c0001087983 */ /* 0x000f680000300800 */
[----:B------:R-:W-:Y:S01]  /*37890*/  SHFL.IDX PT, R2, R0, RZ, 0x181f ;  /* 0x00181fff00027589 */ /* 0x000fe200000e0000 */
[----:B--2---:R-:W-:-:S02]  /*378a0*/  IMAD R5, R11, R6, RZ ;  /* 0x000000060b057224 */ /* 0x004fc400078e02ff */
[----:B---3--:R-:W-:Y:S02]  /*378b0*/  IMAD.MOV.U32 R11, RZ, RZ, R3 ;  /* 0x000000ffff0b7224 */ /* 0x008fe400078e0003 */
[----:B------:R-:W0:Y:S01]  /*378c0*/  SHFL.IDX PT, R3, R4, RZ, 0x181f ;  /* 0x00181fff04037589 */ /* 0x000e2200000e0000 */
[----:B------:R-:W-:-:S13]  /*378d0*/  ISETP.GE.AND P0, PT, R35, R5, PT ;  /* 0x000000052300720c */ /* 0x000fda0003f06270 */
[----:B0-----:R-:W-:-:S05]  /*378e0*/  @!P0 LEA R3, P6, R7, R3, 0x1 ;  /* 0x0000000307038211 */ /* 0x001fca00078c08ff */
[----:B------:R-:W-:-:S05]  /*378f0*/  @!P0 IMAD.X R2, RZ, RZ, R2, P6 ;  /* 0x000000ffff028224 */ /* 0x000fca00030e0602 */
[----:B------:R-:W-:-:S04]  /*37900*/  @!P0 LOP3.LUT R3, R3, R2, RZ, 0x3c, !PT ;  /* 0x0000000203038212 */ /* 0x000fc800078e3cff */
[----:B------:R-:W-:-:S04]  /*37910*/  @!P0 LOP3.LUT R2, R3, R2, RZ, 0x3c, !PT ;  /* 0x0000000203028212 */ /* 0x000fc800078e3cff */
[----:B------:R-:W-:-:S05]  /*37920*/  @!P0 LOP3.LUT R3, R3, R2, RZ, 0x3c, !PT ;  /* 0x0000000203038212 */ /* 0x000fca00078e3cff */
[----:B------:R-:W-:Y:S01]  /*37930*/  @!PT LDS RZ, [RZ] ;  /* 0x00000000fffff984 */ /* 0x000fe20000000800 */
[----:B------:R-:W-:Y:S04]  /*37940*/  @!P0 LDGSTS.E.BYPASS.LTC128B.128 [R26+0x22400], desc[UR44][R2.64], !P4 ;  /* 0x22400000021a8fae */ /* 0x000fe8000e101d6c */
[----:B------:R-:W-:Y:S04]  /*37950*/  @!P0 LDGSTS.E.BYPASS.LTC128B.128 [R26+0x26400], desc[UR44][R2.64+0x80], !P3 ;  /* 0x26400080021a8fae */ /* 0x000fe8000d901d6c */
[----:B------:R-:W-:Y:S04]  /*37960*/  @!P0 LDGSTS.E.BYPASS.LTC128B.128 [R26+0x2a400], desc[UR44][R2.64+0x100], !P2 ;  /* 0x2a400100021a8fae */ /* 0x000fe8000d101d6c */
[----:B------:R0:W-:Y:S01]  /*37970*/  @!P0 LDGSTS.E.BYPASS.LTC128B.128 [R26+0x2e400], desc[UR44][R2.64+0x180], !P1 ;  /* 0x2e400180021a8fae */ /* 0x0001e2000c901d6c */
[----:B----4-:R-:W-:Y:S01]  /*37980*/  ISETP.GE.AND P0, PT, R10, R5, PT ;  /* 0x000000050a00720c */ /* 0x010fe20003f06270 */
[----:B-----5:R-:W-:-:S02]  /*37990*/  IMAD.MOV.U32 R10, RZ, RZ, R9 ;  /* 0x000000ffff0a7224 */ /* 0x020fc400078e0009 */
[----:B------:R-:W2:Y:S04]  /*379a0*/  LDL.LU R9, [R1+0x46c] ;  /* 0x00046c0001097983 */ /* 0x000ea80000300800 */
[----:B0-----:R-:W0:Y:S04]  /*379b0*/  SHFL.IDX PT, R2, R4, 0x1, 0x181f ;  /* 0x00381f0004027f89 */ /* 0x001e2800000e0000 */
[----:B------:R-:W1:Y:S02]  /*379c0*/  SHFL.IDX PT, R6, R0, 0x1, 0x181f ;  /* 0x00381f0000067f89 */ /* 0x000e6400000e0000 */
[----:B0-----:R-:W-:-:S05]  /*379d0*/  @!P0 LEA R2, P6, R7, R2, 0x1 ;  /* 0x0000000207028211 */ /* 0x001fca00078c08ff */
[----:B-1----:R-:W-:-:S05]  /*379e0*/  @!P0 IMAD.X R3, RZ, RZ, R6, P6 ;  /* 0x000000ffff038224 */ /* 0x002fca00030e0606 */
[----:B------:R-:W-:Y:S04]  /*379f0*/  @!P0 LDGSTS.E.BYPASS.LTC128B.128 [R26+0x22c00], desc[UR44][R2.64], !P4 ;  /* 0x22c00000021a8fae */ /* 0x000fe8000e101d6c */
[----:B------:R-:W-:Y:S04]  /*37a00*/  @!P0 LDGSTS.E.BYPASS.LTC128B.128 [R26+0x26c00], desc[UR44][R2.64+0x80], !P3 ;  /* 0x26c00080021a8fae */ /* 0x000fe8000d901d6c */
[----:B------:R-:W-:Y:S04]  /*37a10*/  @!P0 LDGSTS.E.BYPASS.LTC128B.128 [R26+0x2ac00], desc[UR44][R2.64+0x100], !P2 ;  /* 0x2ac00100021a8fae */ /* 0x000fe8000d101d6c */
[----:B------:R0:W-:Y:S01]  /*37a20*/  @!P0 LDGSTS.E.BYPASS.LTC128B.128 [R26+0x2ec00], desc[UR44][R2.64+0x180], !P1 ;  /* 0x2ec00180021a8fae */ /* 0x0001e2000c901d6c */
[----:B------:R-:W-:-:S03]  /*37a30*/  ISETP.GE.AND P0, PT, R8, R5, PT ;  /* 0x000000050800720c */ /* 0x000fc60003f06270 */
[----:B------:R-:W3:Y:S04]  /*37a40*/  LDL.LU R8, [R1+0x470] ;  /* 0x0004700001087983 */ /* 0x000ee80000300800 */
[----:B0-----:R-:W0:Y:S04]  /*37a50*/  SHFL.IDX PT, R2, R4, 0x2, 0x181f ;  /* 0x00581f0004027f89 */ /* 0x001e2800000e0000 */
[----:B------:R-:W1:Y:S02]  /*37a60*/  SHFL.IDX PT, R6, R0, 0x2, 0x181f ;  /* 0x00581f0000067f89 */ /* 0x000e6400000e0000 */
[----:B0-----:R-:W-:-:S05]  /*37a70*/  @!P0 LEA R2, P6, R7, R2, 0x1 ;  /* 0x0000000207028211 */ /* 0x001fca00078c08ff */
[----:B-1----:R-:W-:-:S05]  /*37a80*/  @!P0 IMAD.X R3, RZ, RZ, R6, P6 ;  /* 0x000000ffff038224 */ /* 0x002fca00030e0606 */
        /* <DEDUP_REMOVED lines=42> */
.L_x_13562:
        /* <DEDUP_REMOVED lines=13> */
.L_x_13356:
[----:B------:R-:W-:Y:S05]  /*37e00*/  BSYNC B0 ;  /* 0x0000000000007941 */ /* 0x000fea0003800000 */
.L_x_13355:
[----:B------:R-:W-:Y:S01]  /*37e10*/  NOP ;  /* 0x0000000000007918 */ /* 0x000fe20000000000 */
[----:B------:R-:W-:-:S13]  /*37e20*/  PLOP3.LUT P0, PT, PT, PT, PT, 0x80, 0x0 ;  /* 0x000000000000781c */ /* 0x000fda0003f0f070 */
.L_x_13357:
        /* <DEDUP_REMOVED lines=18> */
.L_x_13563:
[----:B------:R-:W-:Y:S05]  /*37f50*/  BSYNC B0 ;  /* 0x0000000000007941 */ /* 0x000fea0003800000 */
.L_x_13358:
[----:B------:R-:W-:-:S05]  /*37f60*/  IMAD.U32 R2, RZ, RZ, UR40 ;  /* 0x00000028ff027e24 */ /* 0x000fca000f8e00ff */
[----:B------:R-:W-:-:S13]  /*37f70*/  ISETP.NE.AND P0, PT, R2, 0x3, PT ;  /* 0x000000030200780c */ /* 0x000fda0003f05270 */
[----:B------:R-:W-:Y:S05]  /*37f80*/  @!P0 BRA `(.L_x_13360) ;  /* 0x0000000000048947 */ /* 0x000fea0003800000 */
[----:B------:R-:W-:Y:S01]  /*37f90*/  BPT.TRAP 0x1 ;  /* 0x000000040000795c */ /* 0x000fe20000300000 */
.L_x_13360:
[----:B0-----:R-:W-:Y:S01]  /*37fa0*/  SHF.L.U32 R0, R27, 0x1f, RZ ;  /* 0x0000001f1b007819 */ /* 0x001fe200000006ff */
[----:B------:R-:W-:Y:S03]  /*37fb0*/  BSSY B0, `(.L_x_13361) ;  /* 0x0000003000007945 */ /* 0x000fe60003800000 */
[----:B------:R-:W0:Y:S02]  /*37fc0*/  SYNCS.PHASECHK.TRANS64.TRYWAIT P0, [R17+URZ+0x32460], R0 ;  /* 0x03246000110075a7 */ /* 0x000e24000800017f */
[----:B0-----:R-:W-:Y:S05]  /*37fd0*/  @!P0 BRA `(.L_x_13362) ;  /* 0x0000006c009c8947 */ /* 0x001fea0003800000 */
.L_x_13564:
[----:B------:R-:W-:Y:S05]  /*37fe0*/  BSYNC B0 ;  /* 0x0000000000007941 */ /* 0x000fea0003800000 */
.L_x_13361:
[----:B------:R-:W0:Y:S01]  /*37ff0*/  LDL.LU R3, [R1+0x484] ;  /* 0x0004840001037983 */ /* 0x000e220000300800 */
[----:B------:R-:W-:Y:S01]  /*38000*/  ULDC.64 UR4, c[0x0][0x328] ;  /* 0x0000ca0000047ab9 */ /* 0x000fe20000000a00 */
[----:B------:R-:W-:Y:S02]  /*38010*/  ULDC.64 UR6, c[0x0][0x318] ;  /* 0x0000c60000067ab9 */ /* 0x000fe40000000a00 */
[----:B------:R-:W3:Y:S04]  /*38020*/  LDL.LU R2, [R1+0x448] ;  /* 0x0004480001027983 */ /* 0x000ee80000300800 */
[----:B------:R-:W4:Y:S04]  /*38030*/  LDL.LU R7, [R1+0x488] ;  /* 0x0004880001077983 */ /* 0x000f280000300800 */
[----:B--2---:R-:W2:Y:S04]  /*38040*/  LDL.LU R6, [R1+0x444] ;  /* 0x0004440001067983 */ /* 0x004ea80000300800 */
[----:B------:R-:W5:Y:S01]  /*38050*/  LDL.LU R4, [R1+0x49c] ;  /* 0x00049c0001047983 */ /* 0x000f620000300800 */
[----:B------:R-:W-:-:S02]  /*38060*/  LOP3.LUT P3, RZ, R22, 0x10, RZ, 0xc0, !PT ;  /* 0x0000001016ff7812 */ /* 0x000fc4000786c0ff */
[C---:B------:R-:W-:Y:S02]  /*38070*/  LOP3.LUT P2, RZ, R22.reuse, 0x8, RZ, 0xc0, !PT ;  /* 0x0000000816ff7812 */ /* 0x040fe4000784c0ff */
[C---:B------:R-:W-:Y:S02]  /*38080*/  LOP3.LUT P1, RZ, R22.reuse, 0x4, RZ, 0xc0, !PT ;  /* 0x0000000416ff7812 */ /* 0x040fe4000782c0ff */
[----:B------:R-:W-:Y:S01]  /*38090*/  LOP3.LUT P4, RZ, R22, 0x1, RZ, 0xc0, !PT ;  /* 0x0000000116ff7812 */ /* 0x000fe2000788c0ff */
[----:B0-----:R-:W-:-:S04]  /*380a0*/  IMAD R0, R3, UR4, RZ ;  /* 0x0000000403007c24 */ /* 0x001fc8000f8e02ff */
[C---:B---3--:R-:W-:Y:S02]  /*380b0*/  IMAD R5, R2.reuse, UR5, R0 ;  /* 0x0000000502057c24 */ /* 0x048fe4000f8e0200 */
[----:B------:R-:W-:Y:S01]  /*380c0*/  IMAD.WIDE.U32 R2, R2, UR4, RZ ;  /* 0x0000000402027c25 */ /* 0x000fe2000f8e00ff */
[----:B------:R-:W-:-:S03]  /*380d0*/  ULDC.64 UR4, c[0x0][0x338] ;  /* 0x0000ce0000047ab9 */ /* 0x000fc60000000a00 */
[----:B------:R-:W-:Y:S02]  /*380e0*/  IMAD.IADD R3, R3, 0x1, R5 ;  /* 0x0000000103037824 */ /* 0x000fe400078e0205 */
[----:B----4-:R-:W-:Y:S01]  /*380f0*/  IMAD R0, R7, UR4, RZ ;  /* 0x0000000407007c24 */ /* 0x010fe2000f8e02ff */
[----:B------:R-:W-:Y:S01]  /*38100*/  SEL R7, RZ, 0x8, P1 ;  /* 0x00000008ff077807 */ /* 0x000fe20000800000 */
[----:B--2---:R-:W-:-:S04]  /*38110*/  IMAD.WIDE.U32 R2, R6, UR4, R2 ;  /* 0x0000000406027c25 */ /* 0x004fc8000f8e0002 */
[----:B------:R-:W-:Y:S01]  /*38120*/  IMAD R5, R6, UR5, R0 ;  /* 0x0000000506057c24 */ /* 0x000fe2000f8e0200 */
[----:B------:R-:W-:Y:S01]  /*38130*/  ULDC.64 UR4, c[0x0][0x330] ;  /* 0x0000cc0000047ab9 */ /* 0x000fe20000000a00 */
[----:B------:R-:W-:-:S03]  /*38140*/  SEL R0, RZ, 0x2, P3 ;  /* 0x00000002ff007807 */ /* 0x000fc60001800000 */
[----:B------:R-:W-:-:S03]  /*38150*/  IADD3 R3, R3, R5, RZ ;  /* 0x0000000503037210 */ /* 0x000fc60007ffe0ff */
[----:B------:R-:W-:Y:S01]  /*38160*/  IMAD.WIDE.U32 R2, R18, UR4, R2 ;  /* 0x0000000412027c25 */ /* 0x000fe2000f8e0002 */
[----:B------:R-:W-:-:S03]  /*38170*/  UMOV UR4, 0xffffffff ;  /* 0xffffffff00047882 */ /* 0x000fc60000000000 */
[----:B------:R-:W-:Y:S01]  /*38180*/  IMAD R3, R18, UR5, R3 ;  /* 0x0000000512037c24 */ /* 0x000fe2000f8e0203 */
[----:B------:R-:W-:-:S04]  /*38190*/  LEA R5, P0, R2, UR6, 0x1 ;  /* 0x0000000602057c11 */ /* 0x000fc8000f8008ff */
[----:B------:R-:W-:Y:S02]  /*381a0*/  LEA.HI.X R6, R2, UR7, R3, 0x1, P0 ;  /* 0x0000000702067c11 */ /* 0x000fe400080f0c03 */
[----:B------:R-:W-:-:S04]  /*381b0*/  SEL R3, RZ, 0x4, P2 ;  /* 0x00000004ff037807 */ /* 0x000fc80001000000 */
[----:B-----5:R-:W-:Y:S01]  /*381c0*/  IADD3 R0, R3, R0, R4 ;  /* 0x0000000003007210 */ /* 0x020fe20007ffe004 */
        /* <DEDUP_REMOVED lines=73> */
.L_x_13578:
        /* <DEDUP_REMOVED lines=15> */
.L_x_13364:
        /* <DEDUP_REMOVED lines=11> */
.L_x_13365:
[----:B------:R-:W2:Y:S01]  /*38800*/  LDL.LU R2, [R1+0x47c] ;  /* 0x00047c0001027983 */ /* 0x000ea20000300800 */
[----:B------:R0:W-:Y:S01]  /*38810*/  SYNCS.ARRIVE.TRANS64.A1T0 RZ, [R17+URZ+0x32450], RZ ;  /* 0x032450ff11ff79a7 */ /* 0x0001e2000810003f */
[----:B------:R-:W-:Y:S01]  /*38820*/  BSSY B0, `(.L_x_13366) ;  /* 0x00000dc000007945 */ /* 0x000fe20003800000 */
[----:B--2---:R-:W-:-:S05]  /*38830*/  VIADD R10, R2, 0xfffffffe ;  /* 0xfffffffe020a7836 */ /* 0x004fca0000000000 */
[----:B------:R-:W-:-:S13]  /*38840*/  ISETP.GE.AND P0, PT, R10, R32, PT ;  /* 0x000000200a00720c */ /* 0x000fda0003f06270 */
[----:B0-----:R-:W-:Y:S05]  /*38850*/  @!P0 BRA `(.L_x_13367) ;  /* 0x0000000c00608947 */ /* 0x001fea0003800000 */
.L_x_13380:
        /* <DEDUP_REMOVED lines=24> */
[----:B------:R-:W-:Y:S01]  /*389e0*/  IMAD.MOV.U32 R4, RZ, RZ, RZ ;  /* 0x000000ffff047224 */ /* 0x000fe200078e00ff */
[----:B------:R-:W-:Y:S02]  /*389f0*/  @!P1 IADD3 R5, R5, R3, RZ ;  /* 0x0000000305059210 */ /* 0x000fe40007ffe0ff */
[----:B---3--:R-:W-:Y:S01]  /*38a00*/  @!P1 LEA R6, P0, R2, R6, 0x2 ;  /* 0x0000000602069211 */ /* 0x008fe200078010ff */
[----:B------:R-:W-:-:S03]  /*38a10*/  IMAD.U32 R12, RZ, RZ, UR40 ;  /* 0x00000028ff0c7e24 */ /* 0x000fc6000f8e00ff */
[----:B------:R-:W-:Y:S02]  /*38a20*/  @!P1 LEA.HI.X R7, R2, R7, R5, 0x2, P0 ;  /* 0x0000000702079211 */ /* 0x000fe400000f1405 */
[----:B------:R-:W-:-:S03]  /*38a30*/  ISETP.NE.AND P0, PT, R25, 0x2, PT ;  /* 0x000000021900780c */ /* 0x000fc60003f05270 */
[----:B------:R0:W5:Y:S01]  /*38a40*/  @!P1 LDG.E R4, desc[UR44][R6.64] ;  /* 0x0000002c06049981 */ /* 0x000162000c1e1900 */
[----:B------:R-:W-:Y:S01]  /*38a50*/  ISETP.NE.AND P1, PT, R12, 0x3, PT ;  /* 0x000000030c00780c */ /* 0x000fe20003f25270 */
[----:B------:R-:W-:Y:S01]  /*38a60*/  IMAD.MOV.U32 R3, RZ, RZ, R10 ;  /* 0x000000ffff037224 */ /* 0x000fe200078e000a */
[----:B------:R-:W-:Y:S01]  /*38a70*/  SEL R2, RZ, 0x1, P0 ;  /* 0x00000001ff027807 */ /* 0x000fe20000000000 */
[----:B------:R-:W-:Y:S01]  /*38a80*/  IMAD.MOV R5, RZ, RZ, -R11 ;  /* 0x000000ffff057224 */ /* 0x000fe200078e0a0b */
[----:B------:R-:W-:Y:S05]  /*38a90*/  YIELD ;  /* 0x0000000000007946 */ /* 0x000fea0003800000 */
[----:B------:R-:W-:Y:S01]  /*38aa0*/  SEL R25, R25, RZ, P0 ;  /* 0x000000ff19197207 */ /* 0x000fe20000000000 */
[----:B------:R-:W-:Y:S01]  /*38ab0*/  IMAD R5, R8, R5, R9 ;  /* 0x0000000508057224 */ /* 0x000fe200078e0209 */
[----:B------:R-:W-:Y:S01]  /*38ac0*/  LOP3.LUT R27, R27, R2, RZ, 0x3c, !PT ;  /* 0x000000021b1b7212 */ /* 0x000fe200078e3cff */
[----:B------:R-:W-:Y:S01]  /*38ad0*/  VIADD R10, R10, 0xffffffff ;  /* 0xffffffff0a0a7836 */ /* 0x000fe20000000000 */
[----:B------:R-:W-:Y:S01]  /*38ae0*/  ISETP.GT.AND P2, PT, R3, R32, PT ;  /* 0x000000200300720c */ /* 0x000fe20003f44270 */
[----:B0-----:R-:W-:-:S12]  /*38af0*/  @!P1 BRA `(.L_x_13368) ;  /* 0x0000000000049947 */ /* 0x001fd80003800000 */
[----:B------:R-:W-:Y:S01]  /*38b00*/  BPT.TRAP 0x1 ;  /* 0x000000040000795c */ /* 0x000fe20000300000 */
.L_x_13368:
[----:B------:R-:W-:Y:S01]  /*38b10*/  IMAD R6, R25, 0x8, R23 ;  /* 0x0000000819067824 */ /* 0x000fe200078e0217 */
[----:B------:R-:W-:Y:S01]  /*38b20*/  SHF.L.U32 R21, R27, 0x1f, RZ ;  /* 0x0000001f1b157819 */ /* 0x000fe200000006ff */
[----:B------:R-:W-:Y:S01]  /*38b30*/  BSSY B1, `(.L_x_13369) ;  /* 0x0000004000017945 */ /* 0x000fe20003800000 */
[----:B------:R-:W-:Y:S02]  /*38b40*/  SHF.R.S32.HI R17, RZ, 0x1f, R5 ;  /* 0x0000001fff117819 */ /* 0x000fe40000011405 */
[----:B------:R-:W0:Y:S02]  /*38b50*/  SYNCS.PHASECHK.TRANS64.TRYWAIT P0, [R6+URZ+0x32440], R21 ;  /* 0x03244015060075a7 */ /* 0x000e24000800017f */
[----:B0-----:R-:W-:Y:S05]  /*38b60*/  @!P0 BRA `(.L_x_13370) ;  /* 0x0000006c000c8947 */ /* 0x001fea0003800000 */
.L_x_13579:
[----:B------:R-:W-:Y:S05]  /*38b70*/  BSYNC B1 ;  /* 0x0000000000017941 */ /* 0x000fea0003800000 */
.L_x_13369:
        /* <DEDUP_REMOVED lines=50> */
.L_x_13593:
        /* <DEDUP_REMOVED lines=8> */
.L_x_13372:
[----:B------:R-:W-:Y:S02]  /*38f20*/  PLOP3.LUT P1, PT, P1, P0, PT, 0xa2, 0x0 ;  /* 0x000000000000781c */ /* 0x000fe40000f21472 */
[----:B------:R-:W-:-:S08]  /*38f30*/  @P0 R2UR P1, UR4, R6 ;  /* 0x00000000060402ca */ /* 0x000fd00000020000 */
[----:B------:R-:W-:-:S05]  /*38f40*/  @P0 PLOP3.LUT P0, PT, P1, PT, PT, 0x80, 0x0 ;  /* 0x000000000000081c */ /* 0x000fca0000f0f070 */
[----:B------:R-:W-:Y:S01]  /*38f50*/  @!P1 SYNCS.ARRIVE.TRANS64.RED.A0T1 RZ, [UR4+0x32430], RZ ;  /* 0x032430ffffff99a7 */ /* 0x000fe20008200404 */
[----:B------:R-:W-:Y:S07]  /*38f60*/  @!P1 ARRIVES.LDGSTSBAR.64.TRANSCNT [UR4+0x32430] ;  /* 0x03243000ff0099b0 */ /* 0x000fee0008000a84 */
[----:B------:R-:W-:Y:S05]  /*38f70*/  @P0 BRA.U.ANY `(.L_x_13372) ;  /* 0xfffffffd00e80947 */ /* 0x000fea000393ffff */
[----:B------:R-:W-:Y:S01]  /*38f80*/  NOP ;  /* 0x0000000000007918 */ /* 0x000fe20000000000 */
[----:B--2---:R-:W-:-:S04]  /*38f90*/  MOV R2, UR40 ;  /* 0x0000002800027c02 */ /* 0x004fc80008000f00 */
[----:B------:R-:W-:-:S13]  /*38fa0*/  ISETP.NE.AND P3, PT, R2, 0x3, PT ;  /* 0x000000030200780c */ /* 0x000fda0003f65270 */
[----:B------:R-:W-:Y:S05]  /*38fb0*/  @!P3 BRA `(.L_x_13373) ;  /* 0x000000000004b947 */ /* 0x000fea0003800000 */
[----:B------:R-:W-:Y:S01]  /*38fc0*/  BPT.TRAP 0x1 ;  /* 0x000000040000795c */ /* 0x000fe20000300000 */
.L_x_13373:
[----:B------:R2:W-:Y:S01]  /*38fd0*/  SYNCS.ARRIVE.TRANS64.A1T0 RZ, [R6+URZ+0x32430], RZ ;  /* 0x032430ff06ff79a7 */ /* 0x0005e2000810003f */
[----:B------:R-:W-:Y:S05]  /*38fe0*/  @!P3 BRA `(.L_x_13374) ;  /* 0x000000000004b947 */ /* 0x000fea0003800000 */
[----:B------:R-:W-:Y:S01]  /*38ff0*/  BPT.TRAP 0x1 ;  /* 0x000000040000795c */ /* 0x000fe20000300000 */
.L_x_13374:
[----:B------:R-:W3:Y:S01]  /*39000*/  SYNCS.PHASECHK.TRANS64.TRYWAIT P0, [R6+URZ+0x32460], R21 ;  /* 0x03246015060075a7 */ /* 0x000ee2000800017f */
[----:B------:R-:W-:Y:S04]  /*39010*/  BSSY B1, `(.L_x_13375) ;  /* 0x0000002000017945 */ /* 0x000fe80003800000 */
[----:B---3--:R-:W-:Y:S05]  /*39020*/  @!P0 BRA `(.L_x_13376) ;  /* 0x0000006c00948947 */ /* 0x008fea0003800000 */
.L_x_13594:
[----:B------:R-:W-:Y:S05]  /*39030*/  BSYNC B1 ;  /* 0x0000000000017941 */ /* 0x000fea0003800000 */
.L_x_13375:
[----:B------:R-:W-:Y:S01]  /*39040*/  ULDC.64 UR4, c[0x0][0x328] ;  /* 0x0000ca0000047ab9 */ /* 0x000fe20000000a00 */
[----:B------:R-:W-:Y:S01]  /*39050*/  ULDC.64 UR6, c[0x0][0x318] ;  /* 0x0000c60000067ab9 */ /* 0x000fe20000000a00 */
[----:B------:R-:W-:Y:S01]  /*39060*/  IMAD R2, R17, UR4, RZ ;  /* 0x0000000411027c24 */ /* 0x000fe2000f8e02ff */
[C---:B------:R-:W-:Y:S01]  /*39070*/  LOP3.LUT P5, RZ, R22.reuse, 0x1, RZ, 0xc0, !PT ;  /* 0x0000000116ff7812 */ /* 0x040fe200078ac0ff */
[----:B-1----:R-:W-:Y:S01]  /*39080*/  IMAD R8, R25, 0x6000, R30 ;  /* 0x0000600019087824 */ /* 0x002fe200078e021e */
[C---:B------:R-:W-:Y:S01]  /*39090*/  LOP3.LUT P4, RZ, R22.reuse, 0x10, RZ, 0xc0, !PT ;  /* 0x0000001016ff7812 */ /* 0x040fe2000788c0ff */
[C---:B------:R-:W-:Y:S01]  /*390a0*/  IMAD R7, R5.reuse, UR5, R2 ;  /* 0x0000000505077c24 */ /* 0x040fe2000f8e0202 */
[C---:B------:R-:W-:Y:S01]  /*390b0*/  LOP3.LUT P3, RZ, R22.reuse, 0x8, RZ, 0xc0, !PT ;  /* 0x0000000816ff7812 */ /* 0x040fe2000786c0ff */
        /* <DEDUP_REMOVED lines=28> */
[----:B------:R-:W4:Y:S02]  /*39280*/  SHFL.IDX PT, R14, R7, 0x2, 0x181f ;  /* 0x00581f00070e7f89 */ /* 0x000f2400000e0000 */
[----:B------:R-:W-:-:S05]  /*39290*/  IMAD.X R5, RZ, RZ, R5, P0 ;  /* 0x000000ffff057224 */ /* 0x000fca00000e0605 */
[----:B------:R-:W-:Y:S04]  /*392a0*/  LDGSTS.E.BYPASS.LTC128B.128 [R8+0xc00], desc[UR44][R4.64], !P5 ;  /* 0x00c0000004087fae */ /* 0x000fe8000e901d6c */
[----:B------:R-:W-:Y:S04]  /*392b0*/  LDGSTS.E.BYPASS.LTC128B.128 [R8+0x3c00], desc[UR44][R4.64+0x80], !P4 ;  /* 0x03c0008004087fae */ /* 0x000fe8000e101d6c */
[----:B------:R-:W-:Y:S04]  /*392c0*/  LDGSTS.E.BYPASS.LTC128B.128 [R8+0x6c00], desc[UR44][R4.64+0x100], !P3 ;  /* 0x06c0010004087fae */ /* 0x000fe8000d901d6c */
[----:B------:R1:W-:Y:S01]  /*392d0*/  LDGSTS.E.BYPASS.LTC128B.128 [R8+0x9c00], desc[UR44][R4.64+0x180], !P1 ;  /* 0x09c0018004087fae */ /* 0x0003e2000c901d6c */
[----:B----4-:R-:W-:-:S03]  /*392e0*/  IADD3 R2, P0, R14, R0, RZ ;  /* 0x000000000e027210 */ /* 0x010fc60007f1e0ff */
[----:B------:R-:W4:Y:S02]  /*392f0*/  SHFL.IDX PT, R14, R7, 0x3, 0x181f ;  /* 0x00781f00070e7f89 */ /* 0x000f2400000e0000 */
[----:B------:R-:W-:Y:S02]  /*39300*/  IMAD.X R3, RZ, RZ, R17, P0 ;  /* 0x000000ffff037224 */ /* 0x000fe400000e0611 */
[----:B------:R-:W-:Y:S04]  /*39310*/  SHFL.IDX PT, R17, R9, 0x4, 0x181f ;  /* 0x00981f0009117f89 */ /* 0x000fe800000e0000 */
[----:B-1----:R-:W1:Y:S04]  /*39320*/  SHFL.IDX PT, R5, R9, 0x3, 0x181f ;  /* 0x00781f0009057f89 */ /* 0x002e6800000e0000 */
        /* <DEDUP_REMOVED lines=19> */
.L_x_13608:
        /* <DEDUP_REMOVED lines=11> */
.L_x_13378:
        /* <DEDUP_REMOVED lines=11> */
.L_x_13379:
[----:B------:R0:W-:Y:S01]  /*395c0*/  SYNCS.ARRIVE.TRANS64.A1T0 RZ, [R6+URZ+0x32450], RZ ;  /* 0x032450ff06ff79a7 */ /* 0x0001e2000810003f */
[----:B------:R-:W-:Y:S05]  /*395d0*/  @P2 BRA `(.L_x_13380) ;  /* 0xfffffff000a02947 */ /* 0x000fea000383ffff */
.L_x_13367:
[----:B------:R-:W-:Y:S05]  /*395e0*/  BSYNC B0 ;  /* 0x0000000000007941 */ /* 0x000fea0003800000 */
.L_x_13366:
        /* <DEDUP_REMOVED lines=20> */
.L_x_13382:
[----:B------:R-:W-:Y:S05]  /*39730*/  BSYNC B0 ;  /* 0x0000000000007941 */ /* 0x000fea0003800000 */
.L_x_13381:
[----:B------:R-:W-:Y:S02]  /*39740*/  LOP3.LUT R27, R27, R0, RZ, 0x3c, !PT ;  /* 0x000000001b1b7212 */ /* 0x000fe400078e3cff */
[----:B------:R-:W-:-:S07]  /*39750*/  SEL R25, R25, RZ, P0 ;  /* 0x000000ff19197207 */ /* 0x000fce0000000000 */
.L_x_13335:
[----:B------:R-:W-:Y:S05]  /*39760*/  BSYNC B7 ;  /* 0x0000000000077941 */ /* 0x000fea0003800000 */
.L_x_13333:
        /* <DEDUP_REMOVED lines=8> */
[----:B------:R4:W0:Y:S01]  /*397f0*/  LDS.128 R16, [R23+0x324d0] ;  /* 0x0324d00017107984 */ /* 0x0008220000000c00 */
[----:B------:R-:W-:Y:S06]  /*39800*/  BAR.ARV 0x4, 0x180 ;  /* 0x0106000000007b1d */ /* 0x000fec0000002000 */
[----:B------:R-:W-:Y:S05]  /*39810*/  BRA `(.L_x_13384) ;  /* 0x0000000c00d47947 */ /* 0x000fea0003800000 */
.L_x_13383:
        /* <DEDUP_REMOVED lines=9> */
[----:B------:R-:W5:Y:S01]  /*398b0*/  @!P1 LDC.64 R4, c[0x0][0xd78] ;  /* 0x00035e00ff049b82 */ /* 0x000f620000000a00 */
[----:B----4-:R-:W-:-:S05]  /*398c0*/  @!P1 IMAD.WIDE R2, R7, 0x4, R2 ;  /* 0x0000000407029825 */ /* 0x010fca00078e0202 */
[----:B0123--:R5:W2:Y:S02]  /*398d0*/  @!P1 LDG.E R6, desc[UR44][R2.64] ;  /* 0x0000002c02069981 */ /* 0x00faa4000c1e1900 */
[----:B-----5:R-:W-:-:S05]  /*398e0*/  @!P1 IMAD.WIDE R2, R7, 0x4, R4 ;  /* 0x0000000407029825 */ /* 0x020fca00078e0204 */
        /* <DEDUP_REMOVED lines=30> */
.L_x_13618:
[----:B------:R-:W-:Y:S02]  /*39ad0*/  ULDC UR4, c[0x0][0xd38] ;  /* 0x00034e0000047ab9 */ /* 0x000fe40000000800 */
[----:B------:R-:W-:-:S04]  /*39ae0*/  IMAD.U32 R5, RZ, RZ, UR4 ;  /* 0x00000004ff057e24 */ /* 0x000fc8000f8e00ff */
[----:B-1----:R-:W-:-:S04]  /*39af0*/  IMAD R14, R14, R5, RZ ;  /* 0x000000050e0e7224 */ /* 0x002fc800078e02ff */
[----:B------:R-:W-:-:S05]  /*39b00*/  IMAD.IADD R7, R7, 0x1, R14 ;  /* 0x0000000107077824 */ /* 0x000fca00078e020e */
[----:B------:R-:W-:-:S13]  /*39b10*/  ISETP.GT.AND P6, PT, R7, R0, PT ;  /* 0x000000000700720c */ /* 0x000fda0003fc4270 */
[----:B------:R-:W-:Y:S05]  /*39b20*/  @P6 BRA `(.L_x_13386) ;  /* 0x0000000000a46947 */ /* 0x000fea0003800000 */
.L_x_13389:
        /* <DEDUP_REMOVED lines=35> */
.L_x_13626:
[----:B------:R-:W-:Y:S02]  /*39d60*/  ULDC UR4, c[0x0][0xd38] ;  /* 0x00034e0000047ab9 */ /* 0x000fe40000000800 */
[----:B------:R-:W-:-:S04]  /*39d70*/  IMAD.U32 R5, RZ, RZ, UR4 ;  /* 0x00000004ff057e24 */ /* 0x000fc8000f8e00ff */
[----:B-1----:R-:W-:-:S04]  /*39d80*/  IMAD R14, R14, R5, RZ ;  /* 0x000000050e0e7224 */ /* 0x002fc800078e02ff */
[----:B------:R-:W-:-:S05]  /*39d90*/  IMAD.IADD R7, R14, 0x1, R7 ;  /* 0x000000010e077824 */ /* 0x000fca00078e0207 */
[----:B------:R-:W-:-:S13]  /*39da0*/  ISETP.GT.AND P6, PT, R7, R0, PT ;  /* 0x000000000700720c */ /* 0x000fda0003fc4270 */
[----:B------:R-:W-:Y:S05]  /*39db0*/  @!P6 BRA `(.L_x_13389) ;  /* 0xfffffffc005ce947 */ /* 0x000fea000383ffff */
.L_x_13386:
        /* <DEDUP_REMOVED lines=10> */
.L_x_13631:
[----:B------:R-:W-:-:S13]  /*39e60*/  ISETP.NE.AND P0, PT, R3, RZ, PT ;  /* 0x000000ff0300720c */ /* 0x000fda0003f05270 */
[----:B------:R-:W-:Y:S05]  /*39e70*/  @!P0 BRA `(.L_x_13391) ;  /* 0x0000000000108947 */ /* 0x000fea0003800000 */
[----:B------:R-:W-:Y:S01]  /*39e80*/  UMOV UR4, 0xffffffff ;  /* 0xffffffff00047882 */ /* 0x000fe20000000000 */
[----:B-1----:R-:W-:Y:S02]  /*39e90*/  VIADD R12, R12, 0xffffffff ;  /* 0xffffffff0c0c7836 */ /* 0x002fe40000000000 */
[----:B------:R-:W-:Y:S05]  /*39ea0*/  BRA.DIV UR4, `(.L_x_13392) ;  /* 0x0000007204207947 */ /* 0x000fea000b800000 */
[----:B------:R4:W1:Y:S02]  /*39eb0*/  SHFL.IDX PT, R6, R2, R12, 0x1f ;  /* 0x00001f0c02067589 */ /* 0x00086400000e0000 */
.L_x_13391:
        /* <DEDUP_REMOVED lines=59> */
.L_x_13393:
        /* <DEDUP_REMOVED lines=60> */
.L_x_13394:
[----:B------:R-:W-:-:S05]  /*3a630*/  LOP3.LUT R2, RZ, R2, RZ, 0x33, !PT ;  /* 0x00000002ff027212 */ /* 0x000fca00078e33ff */
[----:B------:R-:W-:Y:S01]  /*3a640*/  IMAD.IADD R17, R17, 0x1, R2 ;  /* 0x0000000111117824 */ /* 0x000fe200078e0202 */
[----:B------:R-:W-:Y:S06]  /*3a650*/  BRA `(.L_x_13395) ;  /* 0x00000000001c7947 */ /* 0x000fec0003800000 */
.L_x_13387:
[----:B------:R-:W-:Y:S01]  /*3a660*/  UMOV UR4, URZ ;  /* 0x0000003f00047c82 */ /* 0x000fe20008000000 */
[----:B------:R-:W-:Y:S01]  /*3a670*/  UMOV UR5, URZ ;  /* 0x0000003f00057c82 */ /* 0x000fe20008000000 */
[----:B------:R-:W-:Y:S01]  /*3a680*/  ULDC UR6, c[0x0][0xd3c] ;  /* 0x00034f0000067ab9 */ /* 0x000fe20000000800 */
[----:B------:R-:W-:Y:S02]  /*3a690*/  IMAD.MOV.U32 R16, RZ, RZ, R0 ;  /* 0x000000ffff107224 */ /* 0x000fe400078e0000 */
[----:B------:R-:W-:Y:S02]  /*3a6a0*/  IMAD.U32 R17, RZ, RZ, UR4 ;  /* 0x00000004ff117e24 */ /* 0x000fe4000f8e00ff */
[----:B------:R-:W-:Y:S02]  /*3a6b0*/  IMAD.U32 R18, RZ, RZ, UR5 ;  /* 0x00000005ff127e24 */ /* 0x000fe4000f8e00ff */
[----:B------:R-:W-:-:S07]  /*3a6c0*/  IMAD.U32 R19, RZ, RZ, UR6 ;  /* 0x00000006ff137e24 */ /* 0x000fce000f8e00ff */
.L_x_13395:
        /* <DEDUP_REMOVED lines=10> */
.L_x_13384:
[----:B------:R-:W-:Y:S02]  /*3a770*/  ULDC UR4, c[0x0][0xd3c] ;  /* 0x00034f0000047ab9 */ /* 0x000fe40000000800 */
[----:B0-----:R-:W-:-:S13]  /*3a780*/  ISETP.GE.AND P0, PT, R19, UR4, PT ;  /* 0x0000000413007c0c */ /* 0x001fda000bf06270 */
[----:B------:R-:W-:Y:S05]  /*3a790*/  @!P0 BRA `(.L_x_13396) ;  /* 0xffffff8800788947 */ /* 0x000fea000383ffff */
[----:B------:R-:W-:Y:S05]  /*3a7a0*/  BSYNC B8 ;  /* 0x0000000000087941 */ /* 0x000fea0003800000 */
.L_x_13271:
[----:B-1----:R-:W5:Y:S01]  /*3a7b0*/  LDL.LU R0, [R1+0x480] ;  /* 0x0004800001007983 */ /* 0x002f620000300800 */
[----:B------:R-:W-:Y:S01]  /*3a7c0*/  BSSY B0, `(.L_x_13397) ;  /* 0x000000b000007945 */ /* 0x000fe20003800000 */
[----:B------:R-:W0:Y:S01]  /*3a7d0*/  S2R R5, SR_CgaCtaId ;  /* 0x0000000000057919 */ /* 0x000e220000008800 */
[----:B-----5:R-:W-:-:S04]  /*3a7e0*/  IADD3 R0, R0, 0x1, RZ ;  /* 0x0000000100007810 */ /* 0x020fc80007ffe0ff */
        /* <DEDUP_REMOVED lines=8> */
.L_x_13634:
[----:B------:R-:W-:Y:S05]  /*3a870*/  BSYNC B0 ;  /* 0x0000000000007941 */ /* 0x000fea0003800000 */
.L_x_13397:
[----:B------:R-:W-:-:S03]  /*3a880*/  UMOV UR4, 0xffffffff ;  /* 0xffffffff00047882 */ /* 0x000fc60000000000 */
[----:B------:R-:W-:Y:S05]  /*3a890*/  BRA.DIV UR4, `(.L_x_13399) ;  /* 0x0000006604e07947 */ /* 0x000fea000b800000 */
[----:B0-----:R-:W0:Y:S02]  /*3a8a0*/  S2R R0, SR_TID.X ;  /* 0x0000000000007919 */ /* 0x001e240000002100 */
[----:B0-----:R-:W-:-:S04]  /*3a8b0*/  SHF.R.U32.HI R0, RZ, 0x5, R0 ;  /* 0x00000005ff007819 */ /* 0x001fc80000011600 */
[----:B------:R-:W-:-:S05]  /*3a8c0*/  LOP3.LUT R0, R0, 0x3, RZ, 0xc0, !PT ;  /* 0x0000000300007812 */ /* 0x000fca00078ec0ff */
[----:B------:R0:W1:Y:S02]  /*3a8d0*/  SHFL.IDX PT, R14, R0, RZ, 0x1f ;  /* 0x00001fff000e7589 */ /* 0x00006400000e0000 */
.L_x_13637:
[----:B-1----:R-:W-:-:S13]  /*3a8e0*/  ISETP.NE.AND P0, PT, R14, RZ, PT ;  /* 0x000000ff0e00720c */ /* 0x002fda0003f05270 */
[----:B------:R-:W-:Y:S05]  /*3a8f0*/  @P0 BRA `(.L_x_13018) ;  /* 0x0000000000880947 */ /* 0x000fea0003800000 */
[----:B------:R-:W-:-:S03]  /*3a900*/  UMOV UR4, 0xffffffff ;  /* 0xffffffff00047882 */ /* 0x000fc60000000000 */
[----:B------:R-:W-:Y:S05]  /*3a910*/  BRA.DIV UR4, `(.L_x_13400) ;  /* 0x0000006604f47947 */ /* 0x000fea000b800000 */
[----:B------:R-:W-:-:S13]  /*3a920*/  ELECT P6, URZ, PT ;  /* 0x00000000003f782f */ /* 0x000fda00038c0000 */
.L_x_13640:
[----:B------:R-:W-:Y:S05]  /*3a930*/  @!P6 BRA `(.L_x_13018) ;  /* 0x000000000078e947 */ /* 0x000fea0003800000 */
[----:B------:R-:W-:-:S06]  /*3a940*/  ULOP3.LUT UR4, UR38, 0x2, URZ, 0xfc, !UPT ;  /* 0x0000000226047892 */ /* 0x000fcc000f8efc3f */
[----:B0-----:R-:W-:-:S05]  /*3a950*/  IMAD.U32 R0, RZ, RZ, UR4 ;  /* 0x00000004ff007e24 */ /* 0x001fca000f8e00ff */
[----:B------:R-:W-:-:S13]  /*3a960*/  ISETP.NE.AND P0, PT, R0, 0x3, PT ;  /* 0x000000030000780c */ /* 0x000fda0003f05270 */
[----:B------:R-:W-:Y:S05]  /*3a970*/  @!P0 BRA `(.L_x_13401) ;  /* 0x0000000000048947 */ /* 0x000fea0003800000 */
[----:B------:R-:W-:Y:S01]  /*3a980*/  BPT.TRAP 0x1 ;  /* 0x000000040000795c */ /* 0x000fe20000300000 */
.L_x_13401:
[----:B------:R-:W-:Y:S01]  /*3a990*/  IMAD R3, R25, 0x8, R5 ;  /* 0x0000000819037824 */ /* 0x000fe200078e0205 */
[----:B------:R-:W-:Y:S01]  /*3a9a0*/  SHF.L.U32 R2, R27, 0x1f, RZ ;  /* 0x0000001f1b027819 */ /* 0x000fe200000006ff */
[----:B------:R-:W-:-:S03]  /*3a9b0*/  VIADD R25, R25, 0x1 ;  /* 0x0000000119197836 */ /* 0x000fc60000000000 */
[----:B------:R-:W0:Y:S02]  /*3a9c0*/  SYNCS.PHASECHK.TRANS64.TRYWAIT P1, [R3+URZ+0x32440], R2 ;  /* 0x03244002030075a7 */ /* 0x000e24000802017f */
[----:B------:R-:W-:-:S04]  /*3a9d0*/  ISETP.NE.AND P2, PT, R25, 0x2, PT ;  /* 0x000000021900780c */ /* 0x000fc80003f45270 */
[----:B------:R-:W-:Y:S01]  /*3a9e0*/  SEL R0, RZ, 0x1, P2 ;  /* 0x00000001ff007807 */ /* 0x000fe20001000000 */
[----:B0-----:R-:W-:Y:S08]  /*3a9f0*/  @!P1 BRA `(.L_x_13402) ;  /* 0x0000006400dc9947 */ /* 0x001ff00003800000 */
.L_x_13641:
[----:B------:R-:W-:Y:S02]  /*3aa00*/  SEL R25, R25, RZ, P2 ;  /* 0x000000ff19197207 */ /* 0x000fe40001000000 */
[----:B------:R-:W-:Y:S01]  /*3aa10*/  LOP3.LUT R0, R27, R0, RZ, 0x3c, !PT ;  /* 0x000000001b007212 */ /* 0x000fe200078e3cff */
[----:B------:R-:W-:Y:S06]  /*3aa20*/  @!P0 BRA `(.L_x_13403) ;  /* 0x0000000000048947 */ /* 0x000fec0003800000 */
[----:B------:R-:W-:Y:S01]  /*3aa30*/  BPT.TRAP 0x1 ;  /* 0x000000040000795c */ /* 0x000fe20000300000 */
.L_x_13403:
[----:B------:R-:W-:Y:S01]  /*3aa40*/  IMAD R25, R25, 0x8, R5 ;  /* 0x0000000819197824 */ /* 0x000fe200078e0205 */
[----:B------:R-:W-:-:S04]  /*3aa50*/  SHF.L.U32 R0, R0, 0x1f, RZ ;  /* 0x0000001f00007819 */ /* 0x000fc800000006ff */
[----:B------:R-:W1:Y:S02]  /*3aa60*/  SYNCS.PHASECHK.TRANS64.TRYWAIT P1, [R25+URZ+0x32440], R0 ;  /* 0x03244000190075a7 */ /* 0x000e64000802017f */
[----:B-1----:R-:W-:Y:S05]  /*3aa70*/  @!P1 BRA `(.L_x_13404) ;  /* 0x0000006400d09947 */ /* 0x002fea0003800000 */
.L_x_13642:
[----:B------:R-:W-:Y:S05]  /*3aa80*/  @!P0 BRA `(.L_x_13405) ;  /* 0x0000000000048947 */ /* 0x000fea0003800000 */
[----:B------:R-:W-:Y:S01]  /*3aa90*/  BPT.TRAP 0x1 ;  /* 0x000000040000795c */ /* 0x000fe20000300000 */
.L_x_13405:
[----:B------:R-:W5:Y:S02]  /*3aaa0*/  SYNCS.PHASECHK.TRANS64.TRYWAIT P1, [R3+URZ+0x32460], R2 ;  /* 0x03246002030075a7 */ /* 0x000f64000802017f */
[----:B-----5:R-:W-:Y:S05]  /*3aab0*/  @!P1 BRA `(.L_x_13406) ;  /* 0x0000006400d49947 */ /* 0x020fea0003800000 */
.L_x_13643:
[----:B------:R-:W-:Y:S05]  /*3aac0*/  @!P0 BRA `(.L_x_13407) ;  /* 0x0000000000048947 */ /* 0x000fea0003800000 */
[----:B------:R-:W-:Y:S01]  /*3aad0*/  BPT.TRAP 0x1 ;  /* 0x000000040000795c */ /* 0x000fe20000300000 */
.L_x_13407:
[----:B------:R0:W0:Y:S02]  /*3aae0*/  SYNCS.PHASECHK.TRANS64.TRYWAIT P0, [R25+URZ+0x32460], R0 ;  /* 0x03246000190075a7 */ /* 0x000024000800017f */
[----:B0-----:R-:W-:Y:S05]  /*3aaf0*/  @!P0 NANOSLEEP.SYNCS 0x989680 ;  /* 0x009896800000895d */ /* 0x001fea0003900000 */
[----:B------:R-:W0:Y:S02]  /*3ab00*/  @!P0 SYNCS.PHASECHK.TRANS64 P0, [R25+URZ+0x32460], R0 ;  /* 0x03246000190085a7 */ /* 0x000e24000800007f */
[----:B0-----:R-:W-:Y:S05]  /*3ab10*/  @!P0 BRA `(.L_x_13407) ;  /* 0xfffffffc00f08947 */ /* 0x001fea000383ffff */
.L_x_13018:
[----:B------:R-:W-:Y:S05]  /*3ab20*/  BSYNC B9 ;  /* 0x0000000000097941 */ /* 0x000fea0003800000 */
.L_x_13015:
[----:B------:R-:W-:Y:S05]  /*3ab30*/  EXIT ;  /* 0x000000000000794d */ /* 0x000fea0003800000 */
.L_x_13046:
[----:B0-----:R0:W1:Y:S02]  /*3ab40*/  SYNCS.PHASECHK.TRANS64.TRYWAIT P5, [R69+URZ+0x32490], R82 ;  /* 0x03249052450075a7 */ /* 0x00106400080a017f */
[----:B-1----:R-:W-:Y:S05]  /*3ab50*/  @!P5 NANOSLEEP.SYNCS 0x989680 ;  /* 0x009896800000d95d */ /* 0x002fea0003900000 */
[----:B------:R-:W1:Y:S02]  /*3ab60*/  @!P5 SYNCS.PHASECHK.TRANS64 P5, [R69+URZ+0x32490], R82 ;  /* 0x032490524500d5a7 */ /* 0x000e6400080a007f */
[----:B-1----:R-:W-:Y:S05]  /*3ab70*/  @!P5 BRA `(.L_x_13046) ;  /* 0xfffffffc00f0d947 */ /* 0x002fea000383ffff */
[----:B------:R-:W-:Y:S05]  /*3ab80*/  BRA `(.L_x_13408) ;  /* 0xfffffc8c004c7947 */ /* 0x000fea000383ffff */
.L_x_13047:
        /* <DEDUP_REMOVED lines=8> */
.L_x_13410:
[----:B------:R-:W-:Y:S05]  /*3ac10*/  BSYNC B1 ;  /* 0x0000000000017941 */ /* 0x000fea0003800000 */
.L_x_13409:
        /* <DEDUP_REMOVED lines=8> */
.L_x_13411:
[----:B------:R-:W-:Y:S05]  /*3aca0*/  BRA `(.L_x_13412) ;  /* 0xfffffc8c00187947 */ /* 0x000fea000383ffff */
.L_x_13056:
[----:B------:R-:W-:Y:S01]  /*3acb0*/  BSSY B1, `(.L_x_13413) ;  /* 0x0000008000017945 */ /* 0x000fe20003800000 */
[----:B------:R-:W-:Y:S01]  /*3acc0*/  IMAD.MOV.U32 R13, RZ, RZ, R80 ;  /* 0x000000ffff0d7224 */ /* 0x000fe200078e0050 */
[----:B0---4-:R-:W-:Y:S01]  /*3acd0*/  MOV R11, 0x1c1f ;  /* 0x00001c1f000b7802 */ /* 0x011fe20000000f00 */
[----:B------:R-:W-:Y:S02]  /*3ace0*/  IMAD.MOV.U32 R12, RZ, RZ, 0x1 ;  /* 0x00000001ff0c7424 */ /* 0x000fe400078e00ff */
[----:B------:R-:W-:-:S07]  /*3acf0*/  IMAD.MOV.U32 R15, RZ, RZ, -0x1 ;  /* 0xffffffffff0f7424 */ /* 0x000fce00078e00ff */
[----:B-123--:R-:W-:Y:S05]  /*3ad00*/  WARPSYNC.COLLECTIVE R15, `(.L_x_13414) ;  /* 0x000000000f087348 */ /* 0x00efea0003c00000 */
[----:B---3--:R0:W3:Y:S02]  /*3ad10*/  SHFL.IDX P6, R14, R13, R12, R11 ;  /* 0x0000000c0d0e7389 */ /* 0x0080e400000c000b */
[----:B0123--:R-:W-:Y:S01]  /*3ad20*/  ENDCOLLECTIVE ;  /* 0x000000000000791b */ /* 0x00ffe20003800000 */
.L_x_13414:
[----:B------:R-:W-:Y:S05]  /*3ad30*/  BSYNC B1 ;  /* 0x0000000000017941 */ /* 0x000fea0003800000 */
.L_x_13413:
        /* <DEDUP_REMOVED lines=8> */
.L_x_13415:
[----:B------:R-:W-:Y:S05]  /*3adc0*/  BRA `(.L_x_13416) ;  /* 0xfffffc9000907947 */ /* 0x000fea000383ffff */
.L_x_13068:
[----:B0-----:R0:W1:Y:S02]  /*3add0*/  SYNCS.PHASECHK.TRANS64.TRYWAIT P5, [R69+URZ+0x32490], R82 ;  /* 0x03249052450075a7 */ /* 0x00106400080a017f */
[----:B-1----:R-:W-:Y:S05]  /*3ade0*/  @!P5 NANOSLEEP.SYNCS 0x989680 ;  /* 0x009896800000d95d */ /* 0x002fea0003900000 */
[----:B------:R-:W1:Y:S02]  /*3adf0*/  @!P5 SYNCS.PHASECHK.TRANS64 P5, [R69+URZ+0x32490], R82 ;  /* 0x032490524500d5a7 */ /* 0x000e6400080a007f */
[----:B-1----:R-:W-:Y:S05]  /*3ae00*/  @!P5 BRA `(.L_x_13068) ;  /* 0xfffffffc00f0d947 */ /* 0x002fea000383ffff */
[----:B------:R-:W-:Y:S05]  /*3ae10*/  BRA `(.L_x_13417) ;  /* 0xfffffc9c00a47947 */ /* 0x000fea000383ffff */
.L_x_13069:
        /* <DEDUP_REMOVED lines=8> */
.L_x_13419:
[----:B------:R-:W-:Y:S05]  /*3aea0*/  BSYNC B1 ;  /* 0x0000000000017941 */ /* 0x000fea0003800000 */
.L_x_13418:
        /* <DEDUP_REMOVED lines=8> */
.L_x_13420:
[----:B------:R-:W-:Y:S01]  /*3af30*/  IMAD.MOV.U32 R72, RZ, RZ, R14 ;  /* 0x000000ffff487224 */ /* 0x000fe200078e000e */
[----:B------:R-:W-:Y:S06]  /*3af40*/  BRA `(.L_x_13421) ;  /* 0xfffffc9c006c7947 */ /* 0x000fec000383ffff */
.L_x_13074:
[----:B------:R-:W-:Y:S01]  /*3af50*/  BSSY B1, `(.L_x_13422) ;  /* 0x0000008000017945 */ /* 0x000fe20003800000 */
[----:B----4-:R-:W-:Y:S01]  /*3af60*/  MOV R13, R80 ;  /* 0x00000050000d7202 */ /* 0x010fe20000000f00 */
[----:B------:R-:W-:Y:S02]  /*3af70*/  IMAD.MOV.U32 R12, RZ, RZ, 0x1 ;  /* 0x00000001ff0c7424 */ /* 0x000fe400078e00ff */
[----:B------:R-:W-:Y:S02]  /*3af80*/  IMAD.MOV.U32 R11, RZ, RZ, 0x1c1f ;  /* 0x00001c1fff0b7424 */ /* 0x000fe400078e00ff */
[----:B------:R-:W-:-:S07]  /*3af90*/  IMAD.MOV.U32 R15, RZ, RZ, -0x1 ;  /* 0xffffffffff0f7424 */ /* 0x000fce00078e00ff */
[----:B0123--:R-:W-:Y:S05]  /*3afa0*/  WARPSYNC.COLLECTIVE R15, `(.L_x_13423) ;  /* 0x000000000f087348 */ /* 0x00ffea0003c00000 */
[----:B------:R4:W0:Y:S02]  /*3afb0*/  SHFL.IDX P6, R14, R13, R12, R11 ;  /* 0x0000000c0d0e7389 */ /* 0x00082400000c000b */
[----:B01234-:R-:W-:Y:S01]  /*3afc0*/  ENDCOLLECTIVE ;  /* 0x000000000000791b */ /* 0x01ffe20003800000 */
.L_x_13423:
[----:B------:R-:W-:Y:S05]  /*3afd0*/  BSYNC B1 ;  /* 0x0000000000017941 */ /* 0x000fea0003800000 */
.L_x_13422:
        /* <DEDUP_REMOVED lines=8> */
.L_x_13424:
[----:B------:R-:W-:Y:S05]  /*3b060*/  BRA `(.L_x_13425) ;  /* 0xfffffca000f87947 */ /* 0x000fea000383ffff */
.L_x_13079:
[----:B0-----:R0:W1:Y:S02]  /*3b070*/  SYNCS.PHASECHK.TRANS64.TRYWAIT P0, [R69+URZ+0x32490], R82 ;  /* 0x03249052450075a7 */ /* 0x001064000800017f */
[----:B-1----:R-:W-:Y:S05]  /*3b080*/  @!P0 NANOSLEEP.SYNCS 0x989680 ;  /* 0x009896800000895d */ /* 0x002fea0003900000 */
[----:B------:R-:W1:Y:S02]  /*3b090*/  @!P0 SYNCS.PHASECHK.TRANS64 P0, [R69+URZ+0x32490], R82 ;  /* 0x03249052450085a7 */ /* 0x000e64000800007f */
[----:B-1----:R-:W-:Y:S05]  /*3b0a0*/  @!P0 BRA `(.L_x_13079) ;  /* 0xfffffffc00f08947 */ /* 0x002fea000383ffff */
[----:B------:R-:W-:Y:S05]  /*3b0b0*/  BRA `(.L_x_13426) ;  /* 0xfffffca800dc7947 */ /* 0x000fea000383ffff */
.L_x_13080:
        /* <DEDUP_REMOVED lines=8> */
.L_x_13428:
[----:B------:R-:W-:Y:S05]  /*3b140*/  BSYNC B1 ;  /* 0x0000000000017941 */ /* 0x000fea0003800000 */
.L_x_13427:
        /* <DEDUP_REMOVED lines=8> */
.L_x_13429:
[----:B------:R-:W-:Y:S05]  /*3b1d0*/  BRA `(.L_x_13430) ;  /* 0xfffffca800fc7947 */ /* 0x000fea000383ffff */
.L_x_13083:
[----:B------:R-:W-:Y:S01]  /*3b1e0*/  BSSY B1, `(.L_x_13431) ;  /* 0x0000008000017945 */ /* 0x000fe20003800000 */
[----:B------:R-:W-:Y:S02]  /*3b1f0*/  IMAD.MOV.U32 R13, RZ, RZ, R32 ;  /* 0x000000ffff0d7224 */ /* 0x000fe400078e0020 */
[----:B------:R-:W-:Y:S02]  /*3b200*/  IMAD.MOV.U32 R12, RZ, RZ, 0x1 ;  /* 0x00000001ff0c7424 */ /* 0x000fe400078e00ff */
[----:B------:R-:W-:Y:S02]  /*3b210*/  IMAD.MOV.U32 R11, RZ, RZ, 0x1c1f ;  /* 0x00001c1fff0b7424 */ /* 0x000fe400078e00ff */
[----:B------:R-:W-:-:S07]  /*3b220*/  IMAD.MOV.U32 R15, RZ, RZ, -0x1 ;  /* 0xffffffffff0f7424 */ /* 0x000fce00078e00ff */
[----:B01234-:R-:W-:Y:S05]  /*3b230*/  WARPSYNC.COLLECTIVE R15, `(.L_x_13432) ;  /* 0x000000000f087348 */ /* 0x01ffea0003c00000 */
[----:B---3--:R3:W0:Y:S02]  /*3b240*/  SHFL.IDX P6, R14, R13, R12, R11 ;  /* 0x0000000c0d0e7389 */ /* 0x00862400000c000b */
[----:B01234-:R-:W-:Y:S01]  /*3b250*/  ENDCOLLECTIVE ;  /* 0x000000000000791b */ /* 0x01ffe20003800000 */
.L_x_13432:
[----:B------:R-:W-:Y:S05]  /*3b260*/  BSYNC B1 ;  /* 0x0000000000017941 */ /* 0x000fea0003800000 */
.L_x_13431:
        /* <DEDUP_REMOVED lines=8> */
.L_x_13433:
[----:B------:R-:W-:Y:S05]  /*3b2f0*/  BRA `(.L_x_13434) ;  /* 0xfffffca800fc7947 */ /* 0x000fea000383ffff */
.L_x_13087:
[----:B------:R0:W0:Y:S02]  /*3b300*/  SYNCS.PHASECHK.TRANS64.TRYWAIT P3, [R69+URZ+0x324b0], R82 ;  /* 0x0324b052450075a7 */ /* 0x000024000806017f */
[----:B0-----:R-:W-:Y:S05]  /*3b310*/  @!P3 NANOSLEEP.SYNCS 0x989680 ;  /* 0x009896800000b95d */ /* 0x001fea0003900000 */
[----:B------:R-:W0:Y:S02]  /*3b320*/  @!P3 SYNCS.PHASECHK.TRANS64 P3, [R69+URZ+0x324b0], R82 ;  /* 0x0324b0524500b5a7 */ /* 0x000e24000806007f */
[----:B0-----:R-:W-:Y:S05]  /*3b330*/  @!P3 BRA `(.L_x_13087) ;  /* 0xfffffffc00f0b947 */ /* 0x001fea000383ffff */
[----:B------:R-:W-:Y:S05]  /*3b340*/  BRA `(.L_x_13435) ;  /* 0xfffffcac00707947 */ /* 0x000fea000383ffff */
.L_x_13105:
[----:B------:R0:W5:Y:S01]  /*3b350*/  LDL R13, [R1+0x51c] ;  /* 0x00051c00010d7983 */ /* 0x0001620000100800 */
[----:B------:R-:W-:Y:S01]  /*3b360*/  BSSY B0, `(.L_x_13436) ;  /* 0x0000007000007945 */ /* 0x000fe20003800000 */
[----:B------:R-:W-:Y:S02]  /*3b370*/  IMAD.MOV.U32 R12, RZ, RZ, RZ ;  /* 0x000000ffff0c7224 */ /* 0x000fe400078e00ff */
[----:B------:R-:W-:Y:S02]  /*3b380*/  IMAD.MOV.U32 R11, RZ, RZ, 0x1f ;  /* 0x0000001fff0b7424 */ /* 0x000fe400078e00ff */
[----:B----4-:R-:W-:-:S07]  /*3b390*/  IMAD.MOV.U32 R15, RZ, RZ, -0x1 ;  /* 0xffffffffff0f7424 */ /* 0x010fce00078e00ff */
[----:B0-2--5:R-:W-:Y:S05]  /*3b3a0*/  WARPSYNC.COLLECTIVE R15, `(.L_x_13437) ;  /* 0x000000000f087348 */ /* 0x025fea0003c00000 */
[----:B-----5:R1:W3:Y:S02]  /*3b3b0*/  SHFL.IDX P6, R14, R13, R12, R11 ;  /* 0x0000000c0d0e7389 */ /* 0x0202e400000c000b */
[----:B0123--:R-:W-:Y:S01]  /*3b3c0*/  ENDCOLLECTIVE ;  /* 0x000000000000791b */ /* 0x00ffe20003800000 */
.L_x_13437:
[----:B------:R-:W-:Y:S05]  /*3b3d0*/  BSYNC B0 ;  /* 0x0000000000007941 */ /* 0x000fea0003800000 */
.L_x_13436:
[----:B------:R-:W-:Y:S05]  /*3b3e0*/  BRA `(.L_x_13438) ;  /* 0xfffffcc000807947 */ /* 0x000fea000383ffff */
.L_x_13117:
        /* <DEDUP_REMOVED lines=8> */
.L_x_13440:
[----:B------:R-:W-:Y:S05]  /*3b470*/  BSYNC B1 ;  /* 0x0000000000017941 */ /* 0x000fea0003800000 */
.L_x_13439:
        /* <DEDUP_REMOVED lines=8> */
.L_x_13441:
[----:B------:R-:W-:Y:S02]  /*3b500*/  IMAD.MOV.U32 R13, RZ, RZ, R59 ;  /* 0x000000ffff0d7224 */ /* 0x000fe400078e003b */
[----:B------:R-:W-:-:S07]  /*3b510*/  IMAD.MOV.U32 R6, RZ, RZ, R14 ;  /* 0x000000ffff067224 */ /* 0x000fce00078e000e */
[----:B------:R-:W-:Y:S05]  /*3b520*/  WARPSYNC.COLLECTIVE R15, `(.L_x_13442) ;  /* 0x000000000f087348 */ /* 0x000fea0003c00000 */
[----:B------:R0:W1:Y:S02]  /*3b530*/  SHFL.IDX P6, R14, R13, R12, R11 ;  /* 0x0000000c0d0e7389 */ /* 0x00006400000c000b */
[----:B01----:R-:W-:Y:S01]  /*3b540*/  ENDCOLLECTIVE ;  /* 0x000000000000791b */ /* 0x003fe20003800000 */
.L_x_13442:
[----:B------:R-:W-:Y:S02]  /*3b550*/  IMAD.MOV.U32 R13, RZ, RZ, R58 ;  /* 0x000000ffff0d7224 */ /* 0x000fe400078e003a */
[----:B------:R-:W-:-:S07]  /*3b560*/  IMAD.MOV.U32 R7, RZ, RZ, R14 ;  /* 0x000000ffff077224 */ /* 0x000fce00078e000e */
[----:B------:R-:W-:Y:S05]  /*3b570*/  WARPSYNC.COLLECTIVE R15, `(.L_x_13443) ;  /* 0x000000000f087348 */ /* 0x000fea0003c00000 */
[----:B------:R0:W1:Y:S02]  /*3b580*/  SHFL.IDX P6, R14, R13, R12, R11 ;  /* 0x0000000c0d0e7389 */ /* 0x00006400000c000b */
[----:B01----:R-:W-:Y:S01]  /*3b590*/  ENDCOLLECTIVE ;  /* 0x000000000000791b */ /* 0x003fe20003800000 */
.L_x_13443:
[----:B------:R-:W-:Y:S01]  /*3b5a0*/  IMAD.MOV.U32 R8, RZ, RZ, R14 ;  /* 0x000000ffff087224 */ /* 0x000fe200078e000e */
[----:B------:R-:W-:Y:S06]  /*3b5b0*/  BRA `(.L_x_13444) ;  /* 0xfffffccc00687947 */ /* 0x000fec000383ffff */
.L_x_13120:
[----:B------:R-:W-:Y:S01]  /*3b5c0*/  BSSY B1, `(.L_x_13445) ;  /* 0x0000008000017945 */ /* 0x000fe20003800000 */
[----:B------:R-:W-:Y:S02]  /*3b5d0*/  IMAD.MOV.U32 R13, RZ, RZ, R44 ;  /* 0x000000ffff0d7224 */ /* 0x000fe400078e002c */
[----:B------:R-:W-:Y:S02]  /*3b5e0*/  IMAD.MOV.U32 R12, RZ, RZ, 0x1 ;  /* 0x00000001ff0c7424 */ /* 0x000fe400078e00ff */
[----:B------:R-:W-:Y:S02]  /*3b5f0*/  IMAD.MOV.U32 R11, RZ, RZ, 0x1c1f ;  /* 0x00001c1fff0b7424 */ /* 0x000fe400078e00ff */
[----:B------:R-:W-:-:S07]  /*3b600*/  IMAD.MOV.U32 R15, RZ, RZ, -0x1 ;  /* 0xffffffffff0f7424 */ /* 0x000fce00078e00ff */
[----:B0--34-:R-:W-:Y:S05]  /*3b610*/  WARPSYNC.COLLECTIVE R15, `(.L_x_13446) ;  /* 0x000000000f087348 */ /* 0x019fea0003c00000 */
[----:B------:R1:W2:Y:S02]  /*3b620*/  SHFL.IDX P6, R14, R13, R12, R11 ;  /* 0x0000000c0d0e7389 */ /* 0x0002a400000c000b */
[----:B01234-:R-:W-:Y:S01]  /*3b630*/  ENDCOLLECTIVE ;  /* 0x000000000000791b */ /* 0x01ffe20003800000 */
.L_x_13446:
[----:B------:R-:W-:Y:S05]  /*3b640*/  BSYNC B1 ;  /* 0x0000000000017941 */ /* 0x000fea0003800000 */
.L_x_13445:
        /* <DEDUP_REMOVED lines=8> */
.L_x_13447:
[----:B------:R-:W-:Y:S02]  /*3b6d0*/  IMAD.MOV.U32 R13, RZ, RZ, R59 ;  /* 0x000000ffff0d7224 */ /* 0x000fe400078e003b */
[----:B------:R-:W-:-:S07]  /*3b6e0*/  IMAD.MOV.U32 R6, RZ, RZ, R14 ;  /* 0x000000ffff067224 */ /* 0x000fce00078e000e */
[----:B------:R-:W-:Y:S05]  /*3b6f0*/  WARPSYNC.COLLECTIVE R15, `(.L_x_13448) ;  /* 0x000000000f087348 */ /* 0x000fea0003c00000 */
[----:B------:R0:W1:Y:S02]  /*3b700*/  SHFL.IDX P6, R14, R13, R12, R11 ;  /* 0x0000000c0d0e7389 */ /* 0x00006400000c000b */
[----:B01----:R-:W-:Y:S01]  /*3b710*/  ENDCOLLECTIVE ;  /* 0x000000000000791b */ /* 0x003fe20003800000 */
.L_x_13448:
[----:B------:R-:W-:Y:S02]  /*3b720*/  IMAD.MOV.U32 R13, RZ, RZ, R58 ;  /* 0x000000ffff0d7224 */ /* 0x000fe400078e003a */
[----:B------:R-:W-:-:S07]  /*3b730*/  IMAD.MOV.U32 R7, RZ, RZ, R14 ;  /* 0x000000ffff077224 */ /* 0x000fce00078e000e */
[----:B------:R-:W-:Y:S05]  /*3b740*/  WARPSYNC.COLLECTIVE R15, `(.L_x_13449) ;  /* 0x000000000f087348 */ /* 0x000fea0003c00000 */
[----:B------:R0:W1:Y:S02]  /*3b750*/  SHFL.IDX P6, R14, R13, R12, R11 ;  /* 0x0000000c0d0e7389 */ /* 0x00006400000c000b */
[----:B01----:R-:W-:Y:S01]  /*3b760*/  ENDCOLLECTIVE ;  /* 0x000000000000791b */ /* 0x003fe20003800000 */
.L_x_13449:
[----:B------:R-:W-:Y:S05]  /*3b770*/  BRA `(.L_x_13450) ;  /* 0xfffffccc00cc7947 */ /* 0x000fea000383ffff */
.L_x_13124:
[----:B-1----:R1:W4:Y:S02]  /*3b780*/  SYNCS.PHASECHK.TRANS64.TRYWAIT P0, [R2+URZ+0x32400], R59 ;  /* 0x0324003b020075a7 */ /* 0x002324000800017f */
[----:B----4-:R-:W-:Y:S05]  /*3b790*/  @!P0 NANOSLEEP.SYNCS 0x989680 ;  /* 0x009896800000895d */ /* 0x010fea0003900000 */
[----:B------:R-:W4:Y:S02]  /*3b7a0*/  @!P0 SYNCS.PHASECHK.TRANS64 P0, [R2+URZ+0x32400], R59 ;  /* 0x0324003b020085a7 */ /* 0x000f24000800007f */
[----:B----4-:R-:W-:Y:S05]  /*3b7b0*/  @!P0 BRA `(.L_x_13124) ;  /* 0xfffffffc00f08947 */ /* 0x010fea000383ffff */
[----:B------:R-:W-:Y:S05]  /*3b7c0*/  BRA `(.L_x_13451) ;  /* 0xfffffcd000587947 */ /* 0x000fea000383ffff */
.L_x_13132:
        /* <DEDUP_REMOVED lines=9> */
.L_x_13453:
[----:B------:R-:W-:Y:S05]  /*3b860*/  BSYNC B1 ;  /* 0x0000000000017941 */ /* 0x000fea0003800000 */
.L_x_13452:
        /* <DEDUP_REMOVED lines=10> */
.L_x_13454:
        /* <DEDUP_REMOVED lines=8> */
.L_x_13455:
[----:B------:R-:W-:-:S05]  /*3b990*/  @!P1 IADD3 R8, P2, R5, R7, RZ ;  /* 0x0000000705089210 */ /* 0x000fca0007f5e0ff */
[----:B------:R-:W-:Y:S02]  /*3b9a0*/  @!P1 IMAD.X R9, R4, 0x1, R21, P2 ;  /* 0x0000000104099824 */ /* 0x000fe400010e0615 */
[----:B------:R-:W-:Y:S01]  /*3b9b0*/  IMAD.MOV.U32 R13, RZ, RZ, R60 ;  /* 0x000000ffff0d7224 */ /* 0x000fe200078e003c */
[----:B------:R-:W-:-:S07]  /*3b9c0*/  MOV R6, R14 ;  /* 0x0000000e00067202 */ /* 0x000fce0000000f00 */
[----:B------:R-:W-:Y:S05]  /*3b9d0*/  WARPSYNC.COLLECTIVE R15, `(.L_x_13456) ;  /* 0x000000000f087348 */ /* 0x000fea0003c00000 */
[----:B------:R0:W1:Y:S02]  /*3b9e0*/  SHFL.IDX P6, R14, R13, R12, R11 ;  /* 0x0000000c0d0e7389 */ /* 0x00006400000c000b */
[----:B01----:R-:W-:Y:S01]  /*3b9f0*/  ENDCOLLECTIVE ;  /* 0x000000000000791b */ /* 0x003fe20003800000 */
.L_x_13456:
        /* <DEDUP_REMOVED lines=10> */
[----:B--2---:R-:W-:Y:S02]  /*3baa0*/  @!P1 IMAD.MOV.U32 R20, RZ, RZ, R10 ;  /* 0x000000ffff149224 */ /* 0x004fe400078e000a */
[----:B------:R-:W-:-:S02]  /*3bab0*/  @!P1 IMAD.MOV.U32 R21, RZ, RZ, R11 ;  /* 0x000000ffff159224 */ /* 0x000fc400078e000b */
[----:B------:R-:W-:Y:S02]  /*3bac0*/  IMAD.MOV.U32 R10, RZ, RZ, R20 ;  /* 0x000000ffff0a7224 */ /* 0x000fe400078e0014 */
[----:B------:R-:W-:Y:S02]  /*3bad0*/  IMAD.MOV.U32 R11, RZ, RZ, R21 ;  /* 0x000000ffff0b7224 */ /* 0x000fe400078e0015 */
[----:B------:R-:W-:Y:S02]  /*3bae0*/  @!P1 IMAD.MOV.U32 R52, RZ, RZ, R8 ;  /* 0x000000ffff349224 */ /* 0x000fe400078e0008 */
[----:B------:R-:W-:Y:S01]  /*3baf0*/  @!P1 IMAD.MOV.U32 R53, RZ, RZ, R9 ;  /* 0x000000ffff359224 */ /* 0x000fe200078e0009 */
[----:B------:R-:W-:Y:S01]  /*3bb00*/  PRMT R65, R10, 0x5410, R11 ;  /* 0x000054100a417816 */ /* 0x000fe2000000000b */
[----:B------:R-:W-:Y:S02]  /*3bb10*/  IMAD.MOV.U32 R11, RZ, RZ, 0x1c1f ;  /* 0x00001c1fff0b7424 */ /* 0x000fe400078e00ff */
[----:B------:R-:W-:-:S02]  /*3bb20*/  IMAD.MOV.U32 R8, RZ, RZ, R52 ;  /* 0x000000ffff087224 */ /* 0x000fc400078e0034 */
[----:B------:R-:W-:-:S07]  /*3bb30*/  IMAD.MOV.U32 R9, RZ, RZ, R53 ;  /* 0x000000ffff097224 */ /* 0x000fce00078e0035 */
[----:B-----5:R-:W-:Y:S05]  /*3bb40*/  WARPSYNC.COLLECTIVE R15, `(.L_x_13457) ;  /* 0x000000000f087348 */ /* 0x020fea0003c00000 */
[----:B------:R0:W1:Y:S02]  /*3bb50*/  SHFL.IDX P6, R14, R13, R12, R11 ;  /* 0x0000000c0d0e7389 */ /* 0x00006400000c000b */
[----:B01---5:R-:W-:Y:S01]  /*3bb60*/  ENDCOLLECTIVE ;  /* 0x000000000000791b */ /* 0x023fe20003800000 */
.L_x_13457:
[----:B------:R-:W-:Y:S01]  /*3bb70*/  @!P1 IMAD.MOV.U32 R56, RZ, RZ, R6 ;  /* 0x000000ffff389224 */ /* 0x000fe200078e0006 */
[----:B------:R-:W-:Y:S01]  /*3bb80*/  PRMT R28, R8, 0x5410, R9 ;  /* 0x00005410081c7816 */ /* 0x000fe20000000009 */
[----:B------:R-:W-:Y:S02]  /*3bb90*/  @!P1 IMAD.MOV.U32 R58, RZ, RZ, R4 ;  /* 0x000000ffff3a9224 */ /* 0x000fe400078e0004 */
[----:B------:R-:W-:Y:S02]  /*3bba0*/  @!P1 IMAD.MOV.U32 R59, RZ, RZ, R5 ;  /* 0x000000ffff3b9224 */ /* 0x000fe400078e0005 */
[----:B------:R-:W-:Y:S02]  /*3bbb0*/  @!P1 IMAD.MOV.U32 R57, RZ, RZ, R7 ;  /* 0x000000ffff399224 */ /* 0x000fe400078e0007 */
[----:B------:R-:W-:Y:S02]  /*3bbc0*/  IMAD.MOV.U32 R4, RZ, RZ, R56 ;  /* 0x000000ffff047224 */ /* 0x000fe400078e0038 */
[----:B------:R-:W-:-:S02]  /*3bbd0*/  IMAD.MOV.U32 R13, RZ, RZ, R44 ;  /* 0x000000ffff0d7224 */ /* 0x000fc400078e002c */
[----:B------:R-:W-:Y:S02]  /*3bbe0*/  IMAD.MOV.U32 R6, RZ, RZ, R58 ;  /* 0x000000ffff067224 */ /* 0x000fe400078e003a */
[----:B------:R-:W-:Y:S02]  /*3bbf0*/  IMAD.MOV.U32 R7, RZ, RZ, R59 ;  /* 0x000000ffff077224 */ /* 0x000fe400078e003b */
[----:B------:R-:W-:Y:S01]  /*3bc00*/  IMAD.MOV.U32 R5, RZ, RZ, R57 ;  /* 0x000000ffff057224 */ /* 0x000fe200078e0039 */
[----:B------:R-:W-:Y:S02]  /*3bc10*/  PRMT R83, R4, 0x5410, R6 ;  /* 0x0000541004537816 */ /* 0x000fe40000000006 */
[----:B------:R-:W-:Y:S01]  /*3bc20*/  PRMT R76, R7, 0x7610, R76 ;  /* 0x00007610074c7816 */ /* 0x000fe2000000004c */
[----:B------:R-:W-:Y:S01]  /*3bc30*/  IMAD.MOV.U32 R24, RZ, RZ, R14 ;  /* 0x000000ffff187224 */ /* 0x000fe200078e000e */
[----:B------:R-:W-:-:S07]  /*3bc40*/  PRMT R77, R5, 0x7610, R77 ;  /* 0x00007610054d7816 */ /* 0x000fce000000004d */
[----:B------:R-:W-:Y:S05]  /*3bc50*/  WARPSYNC.COLLECTIVE R15, `(.L_x_13458) ;  /* 0x000000000f087348 */ /* 0x000fea0003c00000 */
[----:B------:R0:W1:Y:S02]  /*3bc60*/  SHFL.IDX P6, R14, R13, R12, R11 ;  /* 0x0000000c0d0e7389 */ /* 0x00006400000c000b */
[----:B01----:R-:W-:Y:S01]  /*3bc70*/  ENDCOLLECTIVE ;  /* 0x000000000000791b */ /* 0x003fe20003800000 */
.L_x_13458:
[----:B------:R-:W-:Y:S02]  /*3bc80*/  CS2R R6, SRZ ;  /* 0x0000000000067805 */ /* 0x000fe4000001ff00 */
[----:B------:R-:W-:Y:S01]  /*3bc90*/  MOV R13, R26 ;  /* 0x0000001a000d7202 */ /* 0x000fe20000000f00 */
[----:B------:R-:W-:-:S07]  /*3bca0*/  IMAD.MOV.U32 R25, RZ, RZ, R14 ;  /* 0x000000ffff197224 */ /* 0x000fce00078e000e */
[----:B------:R-:W-:Y:S05]  /*3bcb0*/  WARPSYNC.COLLECTIVE R15, `(.L_x_13459) ;  /* 0x000000000f087348 */ /* 0x000fea0003c00000 */
[----:B------:R0:W1:Y:S02]  /*3bcc0*/  SHFL.IDX P6, R14, R13, R12, R11 ;  /* 0x0000000c0d0e7389 */ /* 0x00006400000c000b */
[----:B01----:R-:W-:Y:S01]  /*3bcd0*/  ENDCOLLECTIVE ;  /* 0x000000000000791b */ /* 0x003fe20003800000 */
.L_x_13459:
[----:B------:R-:W-:Y:S02]  /*3bce0*/  IMAD.MOV.U32 R13, RZ, RZ, R60 ;  /* 0x000000ffff0d7224 */ /* 0x000fe400078e003c */
[----:B------:R-:W-:-:S07]  /*3bcf0*/  IMAD.MOV.U32 R26, RZ, RZ, R14 ;  /* 0x000000ffff1a7224 */ /* 0x000fce00078e000e */
[----:B------:R-:W-:Y:S05]  /*3bd00*/  WARPSYNC.COLLECTIVE R15, `(.L_x_13460) ;  /* 0x000000000f087348 */ /* 0x000fea0003c00000 */
[----:B------:R0:W1:Y:S02]  /*3bd10*/  SHFL.IDX P6, R14, R13, R12, R11 ;  /* 0x0000000c0d0e7389 */ /* 0x00006400000c000b */
[----:B01----:R-:W-:Y:S01]  /*3bd20*/  ENDCOLLECTIVE ;  /* 0x000000000000791b */ /* 0x003fe20003800000 */
.L_x_13460:
[----:B------:R-:W-:Y:S05]  /*3bd30*/  BRA `(.L_x_13461) ;  /* 0xfffffcdc00987947 */ /* 0x000fea000383ffff */
.L_x_13136:
[----:B0-----:R0:W1:Y:S02]  /*3bd40*/  SYNCS.PHASECHK.TRANS64.TRYWAIT P1, [R2+URZ+0x32400], R13 ;  /* 0x0324000d020075a7 */ /* 0x001064000802017f */
[----:B-1----:R-:W-:Y:S05]  /*3bd50*/  @!P1 NANOSLEEP.SYNCS 0x989680 ;  /* 0x009896800000995d */ /* 0x002fea0003900000 */
[----:B------:R-:W1:Y:S02]  /*3bd60*/  @!P1 SYNCS.PHASECHK.TRANS64 P1, [R2+URZ+0x32400], R13 ;  /* 0x0324000d020095a7 */ /* 0x000e64000802007f */
[----:B-1----:R-:W-:Y:S05]  /*3bd70*/  @!P1 BRA `(.L_x_13136) ;  /* 0xfffffffc00f09947 */ /* 0x002fea000383ffff */
[----:B------:R-:W-:Y:S05]  /*3bd80*/  BRA `(.L_x_13462) ;  /* 0xfffffcdc00f47947 */ /* 0x000fea000383ffff */
.L_x_13150:
[----:B0-----:R0:W1:Y:S02]  /*3bd90*/  SYNCS.PHASECHK.TRANS64.TRYWAIT P0, [R2+URZ], R7 ;  /* 0x00000007020075a7 */ /* 0x001064000800017f */
[----:B-1----:R-:W-:Y:S05]  /*3bda0*/  @!P0 NANOSLEEP.SYNCS 0x989680 ;  /* 0x009896800000895d */ /* 0x002fea0003900000 */
[----:B------:R-:W1:Y:S02]  /*3bdb0*/  @!P0 SYNCS.PHASECHK.TRANS64 P0, [R2+URZ], R7 ;  /* 0x00000007020085a7 */ /* 0x000e64000800007f */
[----:B-1----:R-:W-:Y:S05]  /*3bdc0*/  @!P0 BRA `(.L_x_13150) ;  /* 0xfffffffc00f08947 */ /* 0x002fea000383ffff */
[----:B------:R-:W-:Y:S05]  /*3bdd0*/  BRA `(.L_x_13149) ;  /* 0xfffffcf400b87947 */ /* 0x000fea000383ffff */
.L_x_13157:
[----:B0-----:R0:W1:Y:S02]  /*3bde0*/  SYNCS.PHASECHK.TRANS64.TRYWAIT P0, [R6+URZ], R7 ;  /* 0x00000007060075a7 */ /* 0x001064000800017f */
[----:B-1----:R-:W-:Y:S05]  /*3bdf0*/  @!P0 NANOSLEEP.SYNCS 0x989680 ;  /* 0x009896800000895d */ /* 0x002fea0003900000 */
[----:B------:R-:W1:Y:S02]  /*3be00*/  @!P0 SYNCS.PHASECHK.TRANS64 P0, [R6+URZ], R7 ;  /* 0x00000007060085a7 */ /* 0x000e64000800007f */
[----:B-1----:R-:W-:Y:S05]  /*3be10*/  @!P0 BRA `(.L_x_13157) ;  /* 0xfffffffc00f08947 */ /* 0x002fea000383ffff */
[----:B------:R-:W-:Y:S05]  /*3be20*/  BRA `(.L_x_13156) ;  /* 0xfffffcf800dc7947 */ /* 0x000fea000383ffff */
.L_x_13184:
[----:B-1----:R1:W2:Y:S02]  /*3be30*/  SYNCS.PHASECHK.TRANS64.TRYWAIT P0, [R10+URZ], R11 ;  /* 0x0000000b0a0075a7 */ /* 0x0022a4000800017f */
[----:B--2---:R-:W-:Y:S05]  /*3be40*/  @!P0 NANOSLEEP.SYNCS 0x989680 ;  /* 0x009896800000895d */ /* 0x004fea0003900000 */
[----:B------:R-:W2:Y:S02]  /*3be50*/  @!P0 SYNCS.PHASECHK.TRANS64 P0, [R10+URZ], R11 ;  /* 0x0000000b0a0085a7 */ /* 0x000ea4000800007f */
[----:B--2---:R-:W-:Y:S05]  /*3be60*/  @!P0 BRA `(.L_x_13184) ;  /* 0xfffffffc00f08947 */ /* 0x004fea000383ffff */
[----:B------:R-:W-:Y:S05]  /*3be70*/  BRA `(.L_x_13183) ;  /* 0xfffffda800d47947 */ /* 0x000fea000383ffff */
.L_x_13191:
[----:B0-----:R0:W1:Y:S02]  /*3be80*/  SYNCS.PHASECHK.TRANS64.TRYWAIT P0, [R8+URZ], R9 ;  /* 0x00000009080075a7 */ /* 0x001064000800017f */
[----:B-1----:R-:W-:Y:S05]  /*3be90*/  @!P0 NANOSLEEP.SYNCS 0x989680 ;  /* 0x009896800000895d */ /* 0x002fea0003900000 */
[----:B------:R-:W1:Y:S02]  /*3bea0*/  @!P0 SYNCS.PHASECHK.TRANS64 P0, [R8+URZ], R9 ;  /* 0x00000009080085a7 */ /* 0x000e64000800007f */
[----:B-1----:R-:W-:Y:S05]  /*3beb0*/  @!P0 BRA `(.L_x_13191) ;  /* 0xfffffffc00f08947 */ /* 0x002fea000383ffff */
[----:B------:R-:W-:Y:S05]  /*3bec0*/  BRA `(.L_x_13190) ;  /* 0xfffffdb0000c7947 */ /* 0x000fea000383ffff */
.L_x_13204:
[----:B-1----:R1:W2:Y:S02]  /*3bed0*/  SYNCS.PHASECHK.TRANS64.TRYWAIT P0, [R8+URZ], R9 ;  /* 0x00000009080075a7 */ /* 0x0022a4000800017f */
[----:B--2---:R-:W-:Y:S05]  /*3bee0*/  @!P0 NANOSLEEP.SYNCS 0x989680 ;  /* 0x009896800000895d */ /* 0x004fea0003900000 */
[----:B------:R-:W2:Y:S02]  /*3bef0*/  @!P0 SYNCS.PHASECHK.TRANS64 P0, [R8+URZ], R9 ;  /* 0x00000009080085a7 */ /* 0x000ea4000800007f */
[----:B--2---:R-:W-:Y:S05]  /*3bf00*/  @!P0 BRA `(.L_x_13204) ;  /* 0xfffffffc00f08947 */ /* 0x004fea000383ffff */
[----:B------:R-:W-:Y:S05]  /*3bf10*/  BRA `(.L_x_13203) ;  /* 0xfffffe4800c07947 */ /* 0x000fea000383ffff */
.L_x_13211:
[----:B-1----:R1:W2:Y:S02]  /*3bf20*/  SYNCS.PHASECHK.TRANS64.TRYWAIT P0, [R8+URZ], R9 ;  /* 0x00000009080075a7 */ /* 0x0022a4000800017f */
[----:B--2---:R-:W-:Y:S05]  /*3bf30*/  @!P0 NANOSLEEP.SYNCS 0x989680 ;  /* 0x009896800000895d */ /* 0x004fea0003900000 */
[----:B------:R-:W2:Y:S02]  /*3bf40*/  @!P0 SYNCS.PHASECHK.TRANS64 P0, [R8+URZ], R9 ;  /* 0x00000009080085a7 */ /* 0x000ea4000800007f */
[----:B--2---:R-:W-:Y:S05]  /*3bf50*/  @!P0 BRA `(.L_x_13211) ;  /* 0xfffffffc00f08947 */ /* 0x004fea000383ffff */
[----:B------:R-:W-:Y:S05]  /*3bf60*/  BRA `(.L_x_13210) ;  /* 0xfffffe4c00f87947 */ /* 0x000fea000383ffff */
.L_x_13231:
[----:B------:R-:W-:Y:S02]  /*3bf70*/  IMAD.MOV.U32 R13, RZ, RZ, R19 ;  /* 0x000000ffff0d7224 */ /* 0x000fe400078e0013 */
[----:B------:R-:W-:Y:S02]  /*3bf80*/  IMAD.MOV.U32 R12, RZ, RZ, RZ ;  /* 0x000000ffff0c7224 */ /* 0x000fe400078e00ff */
[----:B------:R-:W-:Y:S02]  /*3bf90*/  IMAD.MOV.U32 R11, RZ, RZ, 0x181f ;  /* 0x0000181fff0b7424 */ /* 0x000fe400078e00ff */
[----:B------:R-:W-:-:S07]  /*3bfa0*/  IMAD.MOV.U32 R15, RZ, RZ, -0x1 ;  /* 0xffffffffff0f7424 */ /* 0x000fce00078e00ff */
[----:B-----5:R-:W-:Y:S05]  /*3bfb0*/  WARPSYNC.COLLECTIVE R15, `(.L_x_13463) ;  /* 0x000000000f087348 */ /* 0x020fea0003c00000 */
[----:B------:R0:W1:Y:S02]  /*3bfc0*/  SHFL.IDX P6, R14, R13, R12, R11 ;  /* 0x0000000c0d0e7389 */ /* 0x00006400000c000b */
[----:B01---5:R-:W-:Y:S01]  /*3bfd0*/  ENDCOLLECTIVE ;  /* 0x000000000000791b */ /* 0x023fe20003800000 */
.L_x_13463:
[----:B------:R-:W-:Y:S01]  /*3bfe0*/  IMAD.MOV.U32 R13, RZ, RZ, R18 ;  /* 0x000000ffff0d7224 */ /* 0x000fe200078e0012 */
[----:B------:R-:W-:-:S07]  /*3bff0*/  MOV R3, R14 ;  /* 0x0000000e00037202 */ /* 0x000fce0000000f00 */
[----:B------:R-:W-:Y:S05]  /*3c000*/  WARPSYNC.COLLECTIVE R15, `(.L_x_13464) ;  /* 0x000000000f087348 */ /* 0x000fea0003c00000 */
[----:B------:R0:W1:Y:S02]  /*3c010*/  SHFL.IDX P6, R14, R13, R12, R11 ;  /* 0x0000000c0d0e7389 */ /* 0x00006400000c000b */
[----:B01----:R-:W-:Y:S01]  /*3c020*/  ENDCOLLECTIVE ;  /* 0x000000000000791b */ /* 0x003fe20003800000 */
.L_x_13464:
[----:B------:R-:W-:Y:S05]  /*3c030*/  BRA `(.L_x_13465) ;  /* 0xffffff2800b47947 */ /* 0x000fea000383ffff */
.L_x_13234:
        /* <DEDUP_REMOVED lines=8> */
.L_x_13467:
[----:B------:R-:W-:Y:S05]  /*3c0c0*/  BSYNC B1 ;  /* 0x0000000000017941 */ /* 0x000fea0003800000 */
.L_x_13466:
        /* <DEDUP_REMOVED lines=8> */
.L_x_13468:
[----:B------:R-:W-:Y:S05]  /*3c150*/  BRA `(.L_x_13469) ;  /* 0xffffff2800d47947 */ /* 0x000fea000383ffff */
.L_x_13237:
        /* <DEDUP_REMOVED lines=8> */
.L_x_13471:
[----:B------:R-:W-:Y:S05]  /*3c1e0*/  BSYNC B1 ;  /* 0x0000000000017941 */ /* 0x000fea0003800000 */
.L_x_13470:
        /* <DEDUP_REMOVED lines=8> */
.L_x_13472:
[----:B------:R-:W-:Y:S05]  /*3c270*/  BRA `(.L_x_13473) ;  /* 0xffffff2800f47947 */ /* 0x000fea000383ffff */
.L_x_13240:
        /* <DEDUP_REMOVED lines=8> */
.L_x_13475:
[----:B------:R-:W-:Y:S05]  /*3c300*/  BSYNC B1 ;  /* 0x0000000000017941 */ /* 0x000fea0003800000 */
.L_x_13474:
        /* <DEDUP_REMOVED lines=8> */
.L_x_13476:
[----:B------:R-:W-:Y:S05]  /*3c390*/  BRA `(.L_x_13477) ;  /* 0xffffff2c00147947 */ /* 0x000fea000383ffff */
.L_x_13242:
[----:B------:R-:W-:Y:S02]  /*3c3a0*/  IMAD.MOV.U32 R13, RZ, RZ, R4 ;  /* 0x000000ffff0d7224 */ /* 0x000fe400078e0004 */
[----:B------:R-:W-:Y:S02]  /*3c3b0*/  IMAD.MOV.U32 R12, RZ, RZ, RZ ;  /* 0x000000ffff0c7224 */ /* 0x000fe400078e00ff */
[----:B------:R-:W-:Y:S02]  /*3c3c0*/  IMAD.MOV.U32 R11, RZ, RZ, 0x1c1f ;  /* 0x00001c1fff0b7424 */ /* 0x000fe400078e00ff */
[----:B------:R-:W-:-:S07]  /*3c3d0*/  IMAD.MOV.U32 R15, RZ, RZ, -0x1 ;  /* 0xffffffffff0f7424 */ /* 0x000fce00078e00ff */
[----:B0-----:R-:W-:Y:S05]  /*3c3e0*/  WARPSYNC.COLLECTIVE R15, `(.L_x_13478) ;  /* 0x000000000f087348 */ /* 0x001fea0003c00000 */
[----:B------:R1:W2:Y:S02]  /*3c3f0*/  SHFL.IDX P6, R14, R13, R12, R11 ;  /* 0x0000000c0d0e7389 */ /* 0x0002a400000c000b */
[----:B012---:R-:W-:Y:S01]  /*3c400*/  ENDCOLLECTIVE ;  /* 0x000000000000791b */ /* 0x007fe20003800000 */
.L_x_13478:
[----:B------:R-:W-:Y:S01]  /*3c410*/  MOV R13, R3 ;  /* 0x00000003000d7202 */ /* 0x000fe20000000f00 */
[----:B------:R-:W-:-:S07]  /*3c420*/  IMAD.MOV.U32 R5, RZ, RZ, R14 ;  /* 0x000000ffff057224 */ /* 0x000fce00078e000e */
[----:B------:R-:W-:Y:S05]  /*3c430*/  WARPSYNC.COLLECTIVE R15, `(.L_x_13479) ;  /* 0x000000000f087348 */ /* 0x000fea0003c00000 */
[----:B------:R0:W1:Y:S02]  /*3c440*/  SHFL.IDX P6, R14, R13, R12, R11 ;  /* 0x0000000c0d0e7389 */ /* 0x00006400000c000b */
[----:B01----:R-:W-:Y:S01]  /*3c450*/  ENDCOLLECTIVE ;  /* 0x000000000000791b */ /* 0x003fe20003800000 */
.L_x_13479:
[----:B------:R-:W-:Y:S01]  /*3c460*/  IMAD.MOV.U32 R6, RZ, RZ, R14 ;  /* 0x000000ffff067224 */ /* 0x000fe200078e000e */
[----:B------:R-:W-:Y:S06]  /*3c470*/  BRA `(.L_x_13480) ;  /* 0xffffff3000187947 */ /* 0x000fec000383ffff */
.L_x_13245:
[----:B------:R-:W-:Y:S01]  /*3c480*/  BSSY B1, `(.L_x_13481) ;  /* 0x0000008000017945 */ /* 0x000fe20003800000 */
[----:B------:R-:W-:Y:S02]  /*3c490*/  IMAD.MOV.U32 R13, RZ, RZ, R4 ;  /* 0x000000ffff0d7224 */ /* 0x000fe400078e0004 */
[----:B------:R-:W-:Y:S02]  /*3c4a0*/  IMAD.MOV.U32 R12, RZ, RZ, 0x1 ;  /* 0x00000001ff0c7424 */ /* 0x000fe400078e00ff */
[----:B----4-:R-:W-:Y:S02]  /*3c4b0*/  IMAD.MOV.U32 R11, RZ, RZ, 0x1c1f ;  /* 0x00001c1fff0b7424 */ /* 0x010fe400078e00ff */
[----:B------:R-:W-:-:S07]  /*3c4c0*/  IMAD.MOV.U32 R15, RZ, RZ, -0x1 ;  /* 0xffffffffff0f7424 */ /* 0x000fce00078e00ff */
[----:B0123--:R-:W-:Y:S05]  /*3c4d0*/  WARPSYNC.COLLECTIVE R15, `(.L_x_13482) ;  /* 0x000000000f087348 */ /* 0x00ffea0003c00000 */
[----:B------:R4:W0:Y:S02]  /*3c4e0*/  SHFL.IDX P6, R14, R13, R12, R11 ;  /* 0x0000000c0d0e7389 */ /* 0x00082400000c000b */
[----:B01234-:R-:W-:Y:S01]  /*3c4f0*/  ENDCOLLECTIVE ;  /* 0x000000000000791b */ /* 0x01ffe20003800000 */
.L_x_13482:
[----:B------:R-:W-:Y:S05]  /*3c500*/  BSYNC B1 ;  /* 0x0000000000017941 */ /* 0x000fea0003800000 */
.L_x_13481:
        /* <DEDUP_REMOVED lines=8> */
.L_x_13483:
[----:B------:R-:W-:Y:S05]  /*3c590*/  BRA `(.L_x_13484) ;  /* 0xffffff3c00307947 */ /* 0x000fea000383ffff */
.L_x_13251:
[----:B------:R-:W-:Y:S02]  /*3c5a0*/  IMAD.MOV.U32 R13, RZ, RZ, R4 ;  /* 0x000000ffff0d7224 */ /* 0x000fe400078e0004 */
[----:B------:R-:W-:Y:S02]  /*3c5b0*/  IMAD.MOV.U32 R12, RZ, RZ, RZ ;  /* 0x000000ffff0c7224 */ /* 0x000fe400078e00ff */
[----:B------:R-:W-:Y:S02]  /*3c5c0*/  IMAD.MOV.U32 R11, RZ, RZ, 0x181f ;  /* 0x0000181fff0b7424 */ /* 0x000fe400078e00ff */
[----:B------:R-:W-:-:S07]  /*3c5d0*/  IMAD.MOV.U32 R15, RZ, RZ, -0x1 ;  /* 0xffffffffff0f7424 */ /* 0x000fce00078e00ff */
[----:B01----:R-:W-:Y:S05]  /*3c5e0*/  WARPSYNC.COLLECTIVE R15, `(.L_x_13485) ;  /* 0x000000000f087348 */ /* 0x003fea0003c00000 */
[----:B------:R2:W3:Y:S02]  /*3c5f0*/  SHFL.IDX P6, R14, R13, R12, R11 ;  /* 0x0000000c0d0e7389 */ /* 0x0004e400000c000b */
[----:B0123--:R-:W-:Y:S01]  /*3c600*/  ENDCOLLECTIVE ;  /* 0x000000000000791b */ /* 0x00ffe20003800000 */
.L_x_13485:
[----:B------:R-:W-:Y:S01]  /*3c610*/  MOV R13, R0 ;  /* 0x00000000000d7202 */ /* 0x000fe20000000f00 */
[----:B------:R-:W-:-:S07]  /*3c620*/  IMAD.MOV.U32 R3, RZ, RZ, R14 ;  /* 0x000000ffff037224 */ /* 0x000fce00078e000e */
[----:B------:R-:W-:Y:S05]  /*3c630*/  WARPSYNC.COLLECTIVE R15, `(.L_x_13486) ;  /* 0x000000000f087348 */ /* 0x000fea0003c00000 */
[----:B------:R0:W1:Y:S02]  /*3c640*/  SHFL.IDX P6, R14, R13, R12, R11 ;  /* 0x0000000c0d0e7389 */ /* 0x00006400000c000b */
[----:B01----:R-:W-:Y:S01]  /*3c650*/  ENDCOLLECTIVE ;  /* 0x000000000000791b */ /* 0x003fe20003800000 */
.L_x_13486:
[----:B------:R-:W-:Y:S05]  /*3c660*/  BRA `(.L_x_13487) ;  /* 0xffffff5000cc7947 */ /* 0x000fea000383ffff */
.L_x_13254:
[----:B------:R-:W-:Y:S01]  /*3c670*/  BSSY B1, `(.L_x_13488) ;  /* 0x0000008000017945 */ /* 0x000fe20003800000 */
[----:B------:R-:W-:Y:S02]  /*3c680*/  IMAD.MOV.U32 R13, RZ, RZ, R4 ;  /* 0x000000ffff0d7224 */ /* 0x000fe400078e0004 */
[----:B------:R-:W-:Y:S02]  /*3c690*/  IMAD.MOV.U32 R12, RZ, RZ, 0x1 ;  /* 0x00000001ff0c7424 */ /* 0x000fe400078e00ff */
[----:B---3--:R-:W-:Y:S02]  /*3c6a0*/  IMAD.MOV.U32 R11, RZ, RZ, 0x181f ;  /* 0x0000181fff0b7424 */ /* 0x008fe400078e00ff */
[----:B------:R-:W-:-:S07]  /*3c6b0*/  IMAD.MOV.U32 R15, RZ, RZ, -0x1 ;  /* 0xffffffffff0f7424 */ /* 0x000fce00078e00ff */
[----:B012-4-:R-:W-:Y:S05]  /*3c6c0*/  WARPSYNC.COLLECTIVE R15, `(.L_x_13489) ;  /* 0x000000000f087348 */ /* 0x017fea0003c00000 */
[----:B----4-:R3:W4:Y:S02]  /*3c6d0*/  SHFL.IDX P6, R14, R13, R12, R11 ;  /* 0x0000000c0d0e7389 */ /* 0x01072400000c000b */
[----:B01234-:R-:W-:Y:S01]  /*3c6e0*/  ENDCOLLECTIVE ;  /* 0x000000000000791b */ /* 0x01ffe20003800000 */
.L_x_13489:
[----:B------:R-:W-:Y:S05]  /*3c6f0*/  BSYNC B1 ;  /* 0x0000000000017941 */ /* 0x000fea0003800000 */
.L_x_13488:
        /* <DEDUP_REMOVED lines=8> */
.L_x_13490:
[----:B------:R-:W-:Y:S05]  /*3c780*/  BRA `(.L_x_13491) ;  /* 0xffffff5000f07947 */ /* 0x000fea000383ffff */
.L_x_13257:
[----:B------:R-:W-:Y:S01]  /*3c790*/  BSSY B1, `(.L_x_13492) ;  /* 0x0000008000017945 */ /* 0x000fe20003800000 */
[----:B------:R-:W-:Y:S02]  /*3c7a0*/  IMAD.MOV.U32 R13, RZ, RZ, R4 ;  /* 0x000000ffff0d7224 */ /* 0x000fe400078e0004 */
[----:B------:R-:W-:Y:S02]  /*3c7b0*/  IMAD.MOV.U32 R12, RZ, RZ, 0x2 ;  /* 0x00000002ff0c7424 */ /* 0x000fe400078e00ff */
[----:B0-----:R-:W-:Y:S02]  /*3c7c0*/  IMAD.MOV.U32 R11, RZ, RZ, 0x181f ;  /* 0x0000181fff0b7424 */ /* 0x001fe400078e00ff */
[----:B------:R-:W-:-:S07]  /*3c7d0*/  IMAD.MOV.U32 R15, RZ, RZ, -0x1 ;  /* 0xffffffffff0f7424 */ /* 0x000fce00078e00ff */
[----:B-1234-:R-:W-:Y:S05]  /*3c7e0*/  WARPSYNC.COLLECTIVE R15, `(.L_x_13493) ;  /* 0x000000000f087348 */ /* 0x01efea0003c00000 */
[----:B----4-:R0:W4:Y:S02]  /*3c7f0*/  SHFL.IDX P6, R14, R13, R12, R11 ;  /* 0x0000000c0d0e7389 */ /* 0x01012400000c000b */
[----:B01234-:R-:W-:Y:S01]  /*3c800*/  ENDCOLLECTIVE ;  /* 0x000000000000791b */ /* 0x01ffe20003800000 */
.L_x_13493:
[----:B------:R-:W-:Y:S05]  /*3c810*/  BSYNC B1 ;  /* 0x0000000000017941 */ /* 0x000fea0003800000 */
.L_x_13492:
        /* <DEDUP_REMOVED lines=8> */
.L_x_13494:
[----:B------:R-:W-:Y:S05]  /*3c8a0*/  BRA `(.L_x_13495) ;  /* 0xffffff5400107947 */ /* 0x000fea000383ffff */
.L_x_13260:
        /* <DEDUP_REMOVED lines=8> */
.L_x_13497:
[----:B------:R-:W-:Y:S05]  /*3c930*/  BSYNC B1 ;  /* 0x0000000000017941 */ /* 0x000fea0003800000 */
.L_x_13496:
        /* <DEDUP_REMOVED lines=8> */
.L_x_13498:
[----:B------:R-:W-:Y:S05]  /*3c9c0*/  BRA `(.L_x_13499) ;  /* 0xffffff5400307947 */ /* 0x000fea000383ffff */
.L_x_13287:
        /* <DEDUP_REMOVED lines=11> */
.L_x_13501:
[----:B------:R-:W-:Y:S05]  /*3ca80*/  BSYNC B1 ;  /* 0x0000000000017941 */ /* 0x000fea0003800000 */
.L_x_13500:
[----:B------:R-:W-:Y:S05]  /*3ca90*/  BRA `(.L_x_13502) ;  /* 0xffffff7000f87947 */ /* 0x000fea000383ffff */
.L_x_13289:
[----:B------:R-:W-:Y:S01]  /*3caa0*/  BSSY B1, `(.L_x_13503) ;  /* 0x0000006000017945 */ /* 0x000fe20003800000 */
[----:B------:R-:W-:-:S07]  /*3cab0*/  MOV R15, 0xffffffff ;  /* 0xffffffff000f7802 */ /* 0x000fce0000000f00 */
[----:B0-----:R-:W-:Y:S05]  /*3cac0*/  WARPSYNC.COLLECTIVE R15, `(.L_x_13504) ;  /* 0x000000000f0c7348 */ /* 0x001fea0003c00000 */
[----:B------:R-:W-:Y:S02]  /*3cad0*/  ELECT P6, UR62, PT ;  /* 0x00000000003e782f */ /* 0x000fe400038c0000 */
[----:B------:R-:W-:Y:S01]  /*3cae0*/  MOV R14, UR62 ;  /* 0x0000003e000e7c02 */ /* 0x000fe20008000f00 */
[----:B0-----:R-:W-:Y:S10]  /*3caf0*/  ENDCOLLECTIVE ;  /* 0x000000000000791b */ /* 0x001ff40003800000 */
.L_x_13504:
[----:B------:R-:W-:Y:S05]  /*3cb00*/  BSYNC B1 ;  /* 0x0000000000017941 */ /* 0x000fea0003800000 */
.L_x_13503:
[----:B------:R-:W-:Y:S05]  /*3cb10*/  BRA `(.L_x_13288) ;  /* 0xffffff7000f07947 */ /* 0x000fea000383ffff */
.L_x_13291:
[----:B0-----:R0:W1:Y:S02]  /*3cb20*/  SYNCS.PHASECHK.TRANS64.TRYWAIT P0, [R23+URZ+0x32420], R12 ;  /* 0x0324200c170075a7 */ /* 0x001064000800017f */
[----:B-1----:R-:W-:Y:S05]  /*3cb30*/  @!P0 NANOSLEEP.SYNCS 0x989680 ;  /* 0x009896800000895d */ /* 0x002fea0003900000 */
[----:B------:R-:W1:Y:S02]  /*3cb40*/  @!P0 SYNCS.PHASECHK.TRANS64 P0, [R23+URZ+0x32420], R12 ;  /* 0x0324200c170085a7 */ /* 0x000e64000800007f */
[----:B-1----:R-:W-:Y:S05]  /*3cb50*/  @!P0 BRA `(.L_x_13291) ;  /* 0xfffffffc00f08947 */ /* 0x002fea000383ffff */
[----:B------:R-:W-:Y:S05]  /*3cb60*/  BRA `(.L_x_13505) ;  /* 0xffffff7400007947 */ /* 0x000fea000383ffff */
.L_x_13295:
[----:B-1----:R1:W2:Y:S02]  /*3cb70*/  SYNCS.PHASECHK.TRANS64.TRYWAIT P0, [R3+URZ+0x324a0], R7 ;  /* 0x0324a007030075a7 */ /* 0x0022a4000800017f */
[----:B--2---:R-:W-:Y:S05]  /*3cb80*/  @!P0 NANOSLEEP.SYNCS 0x989680 ;  /* 0x009896800000895d */ /* 0x004fea0003900000 */
[----:B------:R-:W2:Y:S02]  /*3cb90*/  @!P0 SYNCS.PHASECHK.TRANS64 P0, [R3+URZ+0x324a0], R7 ;  /* 0x0324a007030085a7 */ /* 0x000ea4000800007f */
[----:B--2---:R-:W-:Y:S05]  /*3cba0*/  @!P0 BRA `(.L_x_13295) ;  /* 0xfffffffc00f08947 */ /* 0x004fea000383ffff */
[----:B------:R-:W-:Y:S05]  /*3cbb0*/  BRA `(.L_x_13506) ;  /* 0xffffff7400187947 */ /* 0x000fea000383ffff */
.L_x_13300:
[----:B0-----:R0:W2:Y:S02]  /*3cbc0*/  SYNCS.PHASECHK.TRANS64.TRYWAIT P0, [R3+URZ+0x324c0], R7 ;  /* 0x0324c007030075a7 */ /* 0x0010a4000800017f */
[----:B--2---:R-:W-:Y:S05]  /*3cbd0*/  @!P0 NANOSLEEP.SYNCS 0x989680 ;  /* 0x009896800000895d */ /* 0x004fea0003900000 */
[----:B------:R-:W2:Y:S02]  /*3cbe0*/  @!P0 SYNCS.PHASECHK.TRANS64 P0, [R3+URZ+0x324c0], R7 ;  /* 0x0324c007030085a7 */ /* 0x000ea4000800007f */
[----:B--2---:R-:W-:Y:S05]  /*3cbf0*/  @!P0 BRA `(.L_x_13300) ;  /* 0xfffffffc00f08947 */ /* 0x004fea000383ffff */
[----:B------:R-:W-:Y:S05]  /*3cc00*/  BRA `(.L_x_13507) ;  /* 0xffffff7400947947 */ /* 0x000fea000383ffff */
.L_x_13310:
[----:B-1----:R1:W2:Y:S02]  /*3cc10*/  SYNCS.PHASECHK.TRANS64.TRYWAIT P1, [R9+URZ+0x324a0], R2 ;  /* 0x0324a002090075a7 */ /* 0x0022a4000802017f */
[----:B--2---:R-:W-:Y:S05]  /*3cc20*/  @!P1 NANOSLEEP.SYNCS 0x989680 ;  /* 0x009896800000995d */ /* 0x004fea0003900000 */
[----:B------:R-:W2:Y:S02]  /*3cc30*/  @!P1 SYNCS.PHASECHK.TRANS64 P1, [R9+URZ+0x324a0], R2 ;  /* 0x0324a002090095a7 */ /* 0x000ea4000802007f */
[----:B--2---:R-:W-:Y:S05]  /*3cc40*/  @!P1 BRA `(.L_x_13310) ;  /* 0xfffffffc00f09947 */ /* 0x004fea000383ffff */
[----:B------:R-:W-:Y:S05]  /*3cc50*/  BRA `(.L_x_13508) ;  /* 0xffffff7c00087947 */ /* 0x000fea000383ffff */
.L_x_13315:
[----:B0-----:R0:W2:Y:S02]  /*3cc60*/  SYNCS.PHASECHK.TRANS64.TRYWAIT P1, [R9+URZ+0x324c0], R2 ;  /* 0x0324c002090075a7 */ /* 0x0010a4000802017f */
[----:B--2---:R-:W-:Y:S05]  /*3cc70*/  @!P1 NANOSLEEP.SYNCS 0x989680 ;  /* 0x009896800000995d */ /* 0x004fea0003900000 */
[----:B------:R-:W2:Y:S02]  /*3cc80*/  @!P1 SYNCS.PHASECHK.TRANS64 P1, [R9+URZ+0x324c0], R2 ;  /* 0x0324c002090095a7 */ /* 0x000ea4000802007f */
[----:B--2---:R-:W-:Y:S05]  /*3cc90*/  @!P1 BRA `(.L_x_13315) ;  /* 0xfffffffc00f09947 */ /* 0x004fea000383ffff */
[----:B------:R-:W-:Y:S05]  /*3cca0*/  BRA `(.L_x_13509) ;  /* 0xffffff7c00807947 */ /* 0x000fea000383ffff */
.L_x_13341:
[----:B------:R-:W-:Y:S01]  /*3ccb0*/  SHF.R.U32.HI R10, RZ, 0x5, R21 ;  /* 0x00000005ff0a7819 */ /* 0x000fe20000011615 */
[----:B------:R-:W-:Y:S01]  /*3ccc0*/  BSSY B0, `(.L_x_13510) ;  /* 0x0000009000007945 */ /* 0x000fe20003800000 */
[----:B0-----:R-:W-:Y:S02]  /*3ccd0*/  IMAD.MOV.U32 R12, RZ, RZ, RZ ;  /* 0x000000ffff0c7224 */ /* 0x001fe400078e00ff */
[----:B------:R-:W-:Y:S01]  /*3cce0*/  LOP3.LUT R10, R10, 0x3, RZ, 0xc0, !PT ;  /* 0x000000030a0a7812 */ /* 0x000fe200078ec0ff */
[----:B------:R-:W-:Y:S02]  /*3ccf0*/  IMAD.MOV.U32 R11, RZ, RZ, 0x1f ;  /* 0x0000001fff0b7424 */ /* 0x000fe400078e00ff */
[----:B------:R-:W-:Y:S02]  /*3cd00*/  IMAD.MOV.U32 R15, RZ, RZ, -0x1 ;  /* 0xffffffffff0f7424 */ /* 0x000fe400078e00ff */
[----:B------:R-:W-:-:S07]  /*3cd10*/  IMAD.MOV.U32 R13, RZ, RZ, R10 ;  /* 0x000000ffff0d7224 */ /* 0x000fce00078e000a */
[----:B------:R-:W-:Y:S05]  /*3cd20*/  WARPSYNC.COLLECTIVE R15, `(.L_x_13511) ;  /* 0x000000000f087348 */ /* 0x000fea0003c00000 */
[----:B------:R0:W1:Y:S02]  /*3cd30*/  SHFL.IDX P6, R14, R13, R12, R11 ;  /* 0x0000000c0d0e7389 */ /* 0x00006400000c000b */
[----:B01----:R-:W-:Y:S01]  /*3cd40*/  ENDCOLLECTIVE ;  /* 0x000000000000791b */ /* 0x003fe20003800000 */
.L_x_13511:
[----:B------:R-:W-:Y:S05]  /*3cd50*/  BSYNC B0 ;  /* 0x0000000000007941 */ /* 0x000fea0003800000 */
.L_x_13510:
[----:B------:R-:W-:Y:S05]  /*3cd60*/  BRA `(.L_x_13512) ;  /* 0xffffff9000a47947 */ /* 0x000fea000383ffff */
.L_x_13344:
[----:B-1----:R1:W2:Y:S02]  /*3cd70*/  SYNCS.PHASECHK.TRANS64.TRYWAIT P0, [R17+URZ+0x32440], R0 ;  /* 0x03244000110075a7 */ /* 0x0022a4000800017f */
[----:B--2---:R-:W-:Y:S05]  /*3cd80*/  @!P0 NANOSLEEP.SYNCS 0x989680 ;  /* 0x009896800000895d */ /* 0x004fea0003900000 */
[----:B------:R-:W2:Y:S02]  /*3cd90*/  @!P0 SYNCS.PHASECHK.TRANS64 P0, [R17+URZ+0x32440], R0 ;  /* 0x03244000110085a7 */ /* 0x000ea4000800007f */
[----:B--2---:R-:W-:Y:S05]  /*3cda0*/  @!P0 BRA `(.L_x_13344) ;  /* 0xfffffffc00f08947 */ /* 0x004fea000383ffff */
[----:B------:R-:W-:Y:S05]  /*3cdb0*/  BRA `(.L_x_13513) ;  /* 0xffffff9000c47947 */ /* 0x000fea000383ffff */
.L_x_13345:
[----:B------:R-:W-:Y:S01]  /*3cdc0*/  BSSY B0, `(.L_x_13514) ;  /* 0x0000008000007945 */ /* 0x000fe20003800000 */
[----:B------:R-:W-:Y:S02]  /*3cdd0*/  IMAD.MOV.U32 R13, RZ, RZ, R4 ;  /* 0x000000ffff0d7224 */ /* 0x000fe400078e0004 */
[----:B0-----:R-:W-:Y:S02]  /*3cde0*/  IMAD.MOV.U32 R12, RZ, RZ, RZ ;  /* 0x000000ffff0c7224 */ /* 0x001fe400078e00ff */
[----:B------:R-:W-:Y:S02]  /*3cdf0*/  IMAD.MOV.U32 R11, RZ, RZ, 0x181f ;  /* 0x0000181fff0b7424 */ /* 0x000fe400078e00ff */
[----:B------:R-:W-:-:S07]  /*3ce00*/  IMAD.MOV.U32 R15, RZ, RZ, -0x1 ;  /* 0xffffffffff0f7424 */ /* 0x000fce00078e00ff */
[----:B------:R-:W-:Y:S05]  /*3ce10*/  WARPSYNC.COLLECTIVE R15, `(.L_x_13515) ;  /* 0x000000000f087348 */ /* 0x000fea0003c00000 */
[----:B------:R0:W1:Y:S02]  /*3ce20*/  SHFL.IDX P6, R14, R13, R12, R11 ;  /* 0x0000000c0d0e7389 */ /* 0x00006400000c000b */
[----:B01----:R-:W-:Y:S01]  /*3ce30*/  ENDCOLLECTIVE ;  /* 0x000000000000791b */ /* 0x003fe20003800000 */
.L_x_13515:
[----:B------:R-:W-:Y:S05]  /*3ce40*/  BSYNC B0 ;  /* 0x0000000000007941 */ /* 0x000fea0003800000 */
.L_x_13514:
[----:B------:R-:W-:Y:S01]  /*3ce50*/  IMAD.MOV.U32 R13, RZ, RZ, R0 ;  /* 0x000000ffff0d7224 */ /* 0x000fe200078e0000 */
[----:B------:R-:W-:Y:S01]  /*3ce60*/  @P0 LEA R6, R5, R23, 0x1 ;  /* 0x0000001705060211 */ /* 0x000fe200078e08ff */
[----:B------:R-:W-:Y:S02]  /*3ce70*/  IMAD.MOV.U32 R12, RZ, RZ, RZ ;  /* 0x000000ffff0c7224 */ /* 0x000fe400078e00ff */
[----:B------:R-:W-:Y:S02]  /*3ce80*/  IMAD.MOV.U32 R11, RZ, RZ, 0x181f ;  /* 0x0000181fff0b7424 */ /* 0x000fe400078e00ff */
[----:B------:R-:W-:Y:S02]  /*3ce90*/  IMAD.MOV.U32 R15, RZ, RZ, -0x1 ;  /* 0xffffffffff0f7424 */ /* 0x000fe400078e00ff */
[----:B------:R-:W-:-:S07]  /*3cea0*/  IMAD.MOV.U32 R2, RZ, RZ, R14 ;  /* 0x000000ffff027224 */ /* 0x000fce00078e000e */
[----:B------:R-:W-:Y:S05]  /*3ceb0*/  WARPSYNC.COLLECTIVE R15, `(.L_x_13516) ;  /* 0x000000000f087348 */ /* 0x000fea0003c00000 */
[----:B------:R0:W1:Y:S02]  /*3cec0*/  SHFL.IDX P6, R14, R13, R12, R11 ;  /* 0x0000000c0d0e7389 */ /* 0x00006400000c000b */
[----:B01----:R-:W-:Y:S01]  /*3ced0*/  ENDCOLLECTIVE ;  /* 0x000000000000791b */ /* 0x003fe20003800000 */
.L_x_13516:
[----:B------:R-:W-:Y:S02]  /*3cee0*/  IMAD.MOV.U32 R13, RZ, RZ, R4 ;  /* 0x000000ffff0d7224 */ /* 0x000fe400078e0004 */
[----:B------:R-:W-:Y:S02]  /*3cef0*/  IMAD.MOV.U32 R12, RZ, RZ, 0x1 ;  /* 0x00000001ff0c7424 */ /* 0x000fe400078e00ff */
[----:B------:R-:W-:-:S07]  /*3cf00*/  IMAD.MOV.U32 R3, RZ, RZ, R14 ;  /* 0x000000ffff037224 */ /* 0x000fce00078e000e */
[----:B------:R-:W-:Y:S05]  /*3cf10*/  WARPSYNC.COLLECTIVE R15, `(.L_x_13517) ;  /* 0x000000000f087348 */ /* 0x000fea0003c00000 */
[----:B------:R0:W1:Y:S02]  /*3cf20*/  SHFL.IDX P6, R14, R13, R12, R11 ;  /* 0x0000000c0d0e7389 */ /* 0x00006400000c000b */
[----:B01----:R-:W-:Y:S01]  /*3cf30*/  ENDCOLLECTIVE ;  /* 0x000000000000791b */ /* 0x003fe20003800000 */
.L_x_13517:
        /* <DEDUP_REMOVED lines=15> */
.L_x_13518:
[----:B------:R-:W-:Y:S02]  /*3d030*/  @P0 IMAD R6, R5, 0x2, R23 ;  /* 0x0000000205060824 */ /* 0x000fe400078e0217 */
[----:B------:R-:W-:Y:S02]  /*3d040*/  IMAD.MOV.U32 R13, RZ, RZ, R4 ;  /* 0x000000ffff0d7224 */ /* 0x000fe400078e0004 */
[----:B------:R-:W-:Y:S02]  /*3d050*/  IMAD.MOV.U32 R12, RZ, RZ, 0x2 ;  /* 0x00000002ff0c7424 */ /* 0x000fe400078e00ff */
[----:B------:R-:W-:-:S07]  /*3d060*/  IMAD.MOV.U32 R3, RZ, RZ, R14 ;  /* 0x000000ffff037224 */ /* 0x000fce00078e000e */
[----:B------:R-:W-:Y:S05]  /*3d070*/  WARPSYNC.COLLECTIVE R15, `(.L_x_13519) ;  /* 0x000000000f087348 */ /* 0x000fea0003c00000 */
[----:B------:R0:W1:Y:S02]  /*3d080*/  SHFL.IDX P6, R14, R13, R12, R11 ;  /* 0x0000000c0d0e7389 */ /* 0x00006400000c000b */
[----:B01----:R-:W-:Y:S01]  /*3d090*/  ENDCOLLECTIVE ;  /* 0x000000000000791b */ /* 0x003fe20003800000 */
.L_x_13519:
        /* <DEDUP_REMOVED lines=15> */
.L_x_13520:
[----:B------:R-:W-:Y:S02]  /*3d190*/  @P0 IMAD R6, R5, 0x2, R23 ;  /* 0x0000000205060824 */ /* 0x000fe400078e0217 */
[----:B------:R-:W-:Y:S01]  /*3d1a0*/  IMAD.MOV.U32 R13, RZ, RZ, R4 ;  /* 0x000000ffff0d7224 */ /* 0x000fe200078e0004 */
[----:B------:R-:W-:Y:S01]  /*3d1b0*/  MOV R12, 0x3 ;  /* 0x00000003000c7802 */ /* 0x000fe20000000f00 */
[----:B------:R-:W-:-:S07]  /*3d1c0*/  IMAD.MOV.U32 R3, RZ, RZ, R14 ;  /* 0x000000ffff037224 */ /* 0x000fce00078e000e */
[----:B------:R-:W-:Y:S05]  /*3d1d0*/  WARPSYNC.COLLECTIVE R15, `(.L_x_13521) ;  /* 0x000000000f087348 */ /* 0x000fea0003c00000 */
[----:B------:R0:W1:Y:S02]  /*3d1e0*/  SHFL.IDX P6, R14, R13, R12, R11 ;  /* 0x0000000c0d0e7389 */ /* 0x00006400000c000b */
[----:B01----:R-:W-:Y:S01]  /*3d1f0*/  ENDCOLLECTIVE ;  /* 0x000000000000791b */ /* 0x003fe20003800000 */
.L_x_13521:
        /* <DEDUP_REMOVED lines=15> */
.L_x_13522:
[----:B------:R-:W-:Y:S02]  /*3d2f0*/  @P0 IMAD R6, R5, 0x2, R23 ;  /* 0x0000000205060824 */ /* 0x000fe400078e0217 */
[----:B------:R-:W-:Y:S02]  /*3d300*/  IMAD.MOV.U32 R13, RZ, RZ, R4 ;  /* 0x000000ffff0d7224 */ /* 0x000fe400078e0004 */
[----:B------:R-:W-:Y:S02]  /*3d310*/  IMAD.MOV.U32 R12, RZ, RZ, 0x4 ;  /* 0x00000004ff0c7424 */ /* 0x000fe400078e00ff */
[----:B------:R-:W-:-:S07]  /*3d320*/  IMAD.MOV.U32 R3, RZ, RZ, R14 ;  /* 0x000000ffff037224 */ /* 0x000fce00078e000e */
[----:B------:R-:W-:Y:S05]  /*3d330*/  WARPSYNC.COLLECTIVE R15, `(.L_x_13523) ;  /* 0x000000000f087348 */ /* 0x000fea0003c00000 */
[----:B------:R0:W1:Y:S02]  /*3d340*/  SHFL.IDX P6, R14, R13, R12, R11 ;  /* 0x0000000c0d0e7389 */ /* 0x00006400000c000b */
[----:B01----:R-:W-:Y:S01]  /*3d350*/  ENDCOLLECTIVE ;  /* 0x000000000000791b */ /* 0x003fe20003800000 */
.L_x_13523:
        /* <DEDUP_REMOVED lines=15> */
.L_x_13524:
[----:B------:R-:W-:Y:S02]  /*3d450*/  @P0 IMAD R6, R5, 0x2, R23 ;  /* 0x0000000205060824 */ /* 0x000fe400078e0217 */
[----:B------:R-:W-:Y:S02]  /*3d460*/  IMAD.MOV.U32 R13, RZ, RZ, R4 ;  /* 0x000000ffff0d7224 */ /* 0x000fe400078e0004 */
[----:B------:R-:W-:Y:S02]  /*3d470*/  IMAD.MOV.U32 R12, RZ, RZ, 0x5 ;  /* 0x00000005ff0c7424 */ /* 0x000fe400078e00ff */
[----:B------:R-:W-:-:S07]  /*3d480*/  IMAD.MOV.U32 R3, RZ, RZ, R14 ;  /* 0x000000ffff037224 */ /* 0x000fce00078e000e */
[----:B------:R-:W-:Y:S05]  /*3d490*/  WARPSYNC.COLLECTIVE R15, `(.L_x_13525) ;  /* 0x000000000f087348 */ /* 0x000fea0003c00000 */
[----:B------:R0:W1:Y:S02]  /*3d4a0*/  SHFL.IDX P6, R14, R13, R12, R11 ;  /* 0x0000000c0d0e7389 */ /* 0x00006400000c000b */
[----:B01----:R-:W-:Y:S01]  /*3d4b0*/  ENDCOLLECTIVE ;  /* 0x000000000000791b */ /* 0x003fe20003800000 */
.L_x_13525:
[----:B------:R-:W-:-:S05]  /*3d4c0*/  @P0 LEA R3, P1, R7, R3, 0x1 ;  /* 0x0000000307030211 */ /* 0x000fca00078208ff */
[----:B------:R-:W-:-:S05]  /*3d4d0*/  @P0 IMAD.X R2, RZ, RZ, R2, P1 ;  /* 0x000000ffff020224 */ /* 0x000fca00008e0602 */
[----:B------:R-:W-:Y:S02]  /*3d4e0*/  @P0 LOP3.LUT R3, R3, R2, RZ, 0x3c, !PT ;  /* 0x0000000203030212 */ /* 0x000fe400078e3cff */
[----:B------:R-:W-:Y:S02]  /*3d4f0*/  MOV R13, R0 ;  /* 0x00000000000d7202 */ /* 0x000fe40000000f00 */
[----:B------:R-:W-:-:S04]  /*3d500*/  @P0 LOP3.LUT R2, R3, R2, RZ, 0x3c, !PT ;  /* 0x0000000203020212 */ /* 0x000fc800078e3cff */
[----:B------:R-:W-:Y:S01]  /*3d510*/  @P0 LOP3.LUT R3, R3, R2, RZ, 0x3c, !PT ;  /* 0x0000000203030212 */ /* 0x000fe200078e3cff */
[----:B------:R-:W-:-:S07]  /*3d520*/  IMAD.MOV.U32 R4, RZ, RZ, R14 ;  /* 0x000000ffff047224 */ /* 0x000fce00078e000e */
[----:B------:R-:W-:Y:S05]  /*3d530*/  WARPSYNC.COLLECTIVE R15, `(.L_x_13526) ;  /* 0x000000000f087348 */ /* 0x000fea0003c00000 */
[----:B------:R0:W1:Y:S02]  /*3d540*/  SHFL.IDX P6, R14, R13, R12, R11 ;  /* 0x0000000c0d0e7389 */ /* 0x00006400000c000b */
[----:B01----:R-:W-:Y:S01]  /*3d550*/  ENDCOLLECTIVE ;  /* 0x000000000000791b */ /* 0x003fe20003800000 */
.L_x_13526:
[----:B------:R-:W-:Y:S01]  /*3d560*/  @!PT LDS RZ, [RZ] ;  /* 0x00000000fffff984 */ /* 0x000fe20000000800 */
[----:B------:R-:W-:Y:S01]  /*3d570*/  @!PT LDS RZ, [RZ] ;  /* 0x00000000fffff984 */ /* 0x000fe20000000800 */
[----:B------:R-:W-:Y:S01]  /*3d580*/  @!PT LDS RZ, [RZ] ;  /* 0x00000000fffff984 */ /* 0x000fe20000000800 */
[----:B------:R2:W-:Y:S01]  /*3d590*/  @P0 LDGSTS.E.BYPASS.LTC128B.128 [R6+0x1e400], desc[UR44][R2.64], !P2 ;  /* 0x1e40000002060fae */ /* 0x0005e2000d101d6c */
[----:B------:R-:W-:Y:S01]  /*3d5a0*/  IMAD.MOV.U32 R0, RZ, RZ, R14 ;  /* 0x000000ffff007224 */ /* 0x000fe200078e000e */
[----:B------:R-:W-:Y:S06]  /*3d5b0*/  BRA `(.L_x_13527) ;  /* 0xffffff9000207947 */ /* 0x000fec000383ffff */
.L_x_13350:
        /* <DEDUP_REMOVED lines=9> */
.L_x_13528:
[C---:B------:R-:W-:Y:S01]  /*3d650*/  VIADD R6, R35.reuse, 0x20 ;  /* 0x0000002023067836 */ /* 0x040fe20000000000 */
[C---:B------:R-:W-:Y:S01]  /*3d660*/  ISETP.GE.AND P0, PT, R35.reuse, R2, PT ;  /* 0x000000022300720c */ /* 0x040fe20003f06270 */
[C---:B------:R-:W-:Y:S01]  /*3d670*/  VIADD R8, R35.reuse, 0x40 ;  /* 0x0000004023087836 */ /* 0x040fe20000000000 */
[----:B------:R-:W-:Y:S02]  /*3d680*/  IADD3 R10, R35, 0x10, RZ ;  /* 0x00000010230a7810 */ /* 0x000fe40007ffe0ff */
        /* <DEDUP_REMOVED lines=8> */
.L_x_13529:
[----:B------:R-:W-:Y:S02]  /*3d710*/  IMAD.MOV.U32 R13, RZ, RZ, R3 ;  /* 0x000000ffff0d7224 */ /* 0x000fe400078e0003 */
[----:B------:R-:W-:Y:S02]  /*3d720*/  IMAD.MOV.U32 R12, RZ, RZ, 0x1 ;  /* 0x00000001ff0c7424 */ /* 0x000fe400078e00ff */
[----:B------:R-:W-:-:S07]  /*3d730*/  IMAD.MOV.U32 R5, RZ, RZ, R14 ;  /* 0x000000ffff057224 */ /* 0x000fce00078e000e */
[----:B------:R-:W-:Y:S05]  /*3d740*/  WARPSYNC.COLLECTIVE R15, `(.L_x_13530) ;  /* 0x000000000f087348 */ /* 0x000fea0003c00000 */
[----:B------:R0:W1:Y:S02]  /*3d750*/  SHFL.IDX P6, R14, R13, R12, R11 ;  /* 0x0000000c0d0e7389 */ /* 0x00006400000c000b */
[----:B01----:R-:W-:Y:S01]  /*3d760*/  ENDCOLLECTIVE ;  /* 0x000000000000791b */ /* 0x003fe20003800000 */
.L_x_13530:
        /* <DEDUP_REMOVED lines=15> */
.L_x_13531:
[----:B------:R-:W-:Y:S02]  /*3d860*/  IMAD.MOV.U32 R13, RZ, RZ, R3 ;  /* 0x000000ffff0d7224 */ /* 0x000fe400078e0003 */
[----:B------:R-:W-:Y:S02]  /*3d870*/  IMAD.MOV.U32 R12, RZ, RZ, 0x2 ;  /* 0x00000002ff0c7424 */ /* 0x000fe400078e00ff */
[----:B------:R-:W-:-:S07]  /*3d880*/  IMAD.MOV.U32 R5, RZ, RZ, R14 ;  /* 0x000000ffff057224 */ /* 0x000fce00078e000e */
[----:B------:R-:W-:Y:S05]  /*3d890*/  WARPSYNC.COLLECTIVE R15, `(.L_x_13532) ;  /* 0x000000000f087348 */ /* 0x000fea0003c00000 */
[----:B------:R0:W1:Y:S02]  /*3d8a0*/  SHFL.IDX P6, R14, R13, R12, R11 ;  /* 0x0000000c0d0e7389 */ /* 0x00006400000c000b */
[----:B01----:R-:W-:Y:S01]  /*3d8b0*/  ENDCOLLECTIVE ;  /* 0x000000000000791b */ /* 0x003fe20003800000 */
.L_x_13532:
        /* <DEDUP_REMOVED lines=11> */
[----:B------:R-:W-:-:S05]  /*3d970*/  VIADD R6, R35, 0x30 ;  /* 0x0000003023067836 */ /* 0x000fca0000000000 */
[----:B------:R1:W-:Y:S01]  /*3d980*/  STL [R1+0x460], R6 ;  /* 0x0004600601007387 */ /* 0x0003e20000100800 */
[----:B0-----:R-:W-:-:S07]  /*3d990*/  IMAD.MOV.U32 R4, RZ, RZ, R14 ;  /* 0x000000ffff047224 */ /* 0x001fce00078e000e */
[----:B-1----:R-:W-:Y:S05]  /*3d9a0*/  WARPSYNC.COLLECTIVE R15, `(.L_x_13533) ;  /* 0x000000000f087348 */ /* 0x002fea0003c00000 */
[----:B------:R0:W2:Y:S02]  /*3d9b0*/  SHFL.IDX P6, R14, R13, R12, R11 ;  /* 0x0000000c0d0e7389 */ /* 0x0000a400000c000b */
[----:B012---:R-:W-:Y:S01]  /*3d9c0*/  ENDCOLLECTIVE ;  /* 0x000000000000791b */ /* 0x007fe20003800000 */
.L_x_13533:
[----:B------:R-:W-:Y:S02]  /*3d9d0*/  IMAD.MOV.U32 R13, RZ, RZ, R3 ;  /* 0x000000ffff0d7224 */ /* 0x000fe400078e0003 */
[----:B------:R-:W-:Y:S02]  /*3d9e0*/  IMAD.MOV.U32 R12, RZ, RZ, 0x3 ;  /* 0x00000003ff0c7424 */ /* 0x000fe400078e00ff */
[----:B------:R-:W-:-:S07]  /*3d9f0*/  IMAD.MOV.U32 R5, RZ, RZ, R14 ;  /* 0x000000ffff057224 */ /* 0x000fce00078e000e */
[----:B------:R-:W-:Y:S05]  /*3da00*/  WARPSYNC.COLLECTIVE R15, `(.L_x_13534) ;  /* 0x000000000f087348 */ /* 0x000fea0003c00000 */
[----:B------:R0:W1:Y:S02]  /*3da10*/  SHFL.IDX P6, R14, R13, R12, R11 ;  /* 0x0000000c0d0e7389 */ /* 0x00006400000c000b */
[----:B01----:R-:W-:Y:S01]  /*3da20*/  ENDCOLLECTIVE ;  /* 0x000000000000791b */ /* 0x003fe20003800000 */
.L_x_13534:
        /* <DEDUP_REMOVED lines=15> */
.L_x_13535:
[----:B------:R-:W-:Y:S01]  /*3db20*/  MOV R13, R3 ;  /* 0x00000003000d7202 */ /* 0x000fe20000000f00 */
[----:B------:R-:W-:Y:S02]  /*3db30*/  IMAD.MOV.U32 R12, RZ, RZ, 0x4 ;  /* 0x00000004ff0c7424 */ /* 0x000fe400078e00ff */
[----:B------:R-:W-:-:S07]  /*3db40*/  IMAD.MOV.U32 R5, RZ, RZ, R14 ;  /* 0x000000ffff057224 */ /* 0x000fce00078e000e */
[----:B------:R-:W-:Y:S05]  /*3db50*/  WARPSYNC.COLLECTIVE R15, `(.L_x_13536) ;  /* 0x000000000f087348 */ /* 0x000fea0003c00000 */
[----:B------:R0:W1:Y:S02]  /*3db60*/  SHFL.IDX P6, R14, R13, R12, R11 ;  /* 0x0000000c0d0e7389 */ /* 0x00006400000c000b */
[----:B01----:R-:W-:Y:S01]  /*3db70*/  ENDCOLLECTIVE ;  /* 0x000000000000791b */ /* 0x003fe20003800000 */
.L_x_13536:
        /* <DEDUP_REMOVED lines=10> */
.L_x_13537:
        /* <DEDUP_REMOVED lines=8> */
[----:B------:R-:W-:Y:S02]  /*3dca0*/  IMAD.MOV.U32 R12, RZ, RZ, 0x5 ;  /* 0x00000005ff0c7424 */ /* 0x000fe400078e00ff */
[----:B0-----:R-:W-:-:S07]  /*3dcb0*/  IMAD.MOV.U32 R4, RZ, RZ, R14 ;  /* 0x000000ffff047224 */ /* 0x001fce00078e000e */
[----:B-1----:R-:W-:Y:S05]  /*3dcc0*/  WARPSYNC.COLLECTIVE R15, `(.L_x_13538) ;  /* 0x000000000f087348 */ /* 0x002fea0003c00000 */
[----:B------:R0:W2:Y:S02]  /*3dcd0*/  SHFL.IDX P6, R14, R13, R12, R11 ;  /* 0x0000000c0d0e7389 */ /* 0x0000a400000c000b */
[----:B012---:R-:W-:Y:S01]  /*3dce0*/  ENDCOLLECTIVE ;  /* 0x000000000000791b */ /* 0x007fe20003800000 */
.L_x_13538:
        /* <DEDUP_REMOVED lines=10> */
.L_x_13539:
        /* <DEDUP_REMOVED lines=13> */
.L_x_13540:
[----:B------:R-:W-:-:S05]  /*3de60*/  @!P0 LEA R5, P2, R7, R4, 0x1 ;  /* 0x0000000407058211 */ /* 0x000fca00078408ff */
[----:B------:R-:W-:-:S05]  /*3de70*/  @!P0 IMAD.X R4, RZ, RZ, R6, P2 ;  /* 0x000000ffff048224 */ /* 0x000fca00010e0606 */
[----:B------:R-:W-:Y:S01]  /*3de80*/  @!P0 LOP3.LUT R5, R5, R4, RZ, 0x3c, !PT ;  /* 0x0000000405058212 */ /* 0x000fe200078e3cff */
[----:B------:R-:W-:-:S03]  /*3de90*/  IMAD.MOV.U32 R13, RZ, RZ, R0 ;  /* 0x000000ffff0d7224 */ /* 0x000fc600078e0000 */
[----:B------:R-:W-:-:S04]  /*3dea0*/  @!P0 LOP3.LUT R4, R5, R4, RZ, 0x3c, !PT ;  /* 0x0000000405048212 */ /* 0x000fc800078e3cff */
[----:B------:R-:W-:Y:S02]  /*3deb0*/  @!P0 LOP3.LUT R5, R5, R4, RZ, 0x3c, !PT ;  /* 0x0000000405058212 */ /* 0x000fe400078e3cff */
[----:B------:R-:W-:-:S07]  /*3dec0*/  MOV R6, R14 ;  /* 0x0000000e00067202 */ /* 0x000fce0000000f00 */
[----:B------:R-:W-:Y:S05]  /*3ded0*/  WARPSYNC.COLLECTIVE R15, `(.L_x_13541) ;  /* 0x000000000f087348 */ /* 0x000fea0003c00000 */
[----:B------:R0:W1:Y:S02]  /*3dee0*/  SHFL.IDX P6, R14, R13, R12, R11 ;  /* 0x0000000c0d0e7389 */ /* 0x00006400000c000b */
[----:B01----:R-:W-:Y:S01]  /*3def0*/  ENDCOLLECTIVE ;  /* 0x000000000000791b */ /* 0x003fe20003800000 */
.L_x_13541:
        /* <DEDUP_REMOVED lines=11> */
.L_x_13542:
        /* <DEDUP_REMOVED lines=10> */
.L_x_13543:
[----:B------:R-:W-:Y:S01]  /*3e050*/  @!PT LDS RZ, [RZ] ;  /* 0x00000000fffff984 */ /* 0x000fe20000000800 */
[----:B------:R-:W-:Y:S01]  /*3e060*/  @!PT LDS RZ, [RZ] ;  /* 0x00000000fffff984 */ /* 0x000fe20000000800 */
[----:B------:R-:W-:Y:S01]  /*3e070*/  @!PT LDS RZ, [RZ] ;  /* 0x00000000fffff984 */ /* 0x000fe20000000800 */
[----:B------:R0:W-:Y:S01]  /*3e080*/  @!P0 LDGSTS.E.BYPASS.LTC128B.128 [R26+0x1b400], desc[UR44][R4.64], !P1 ;  /* 0x1b400000041a8fae */ /* 0x0001e2000c901d6c */
[----:B------:R-:W-:Y:S01]  /*3e090*/  IMAD.MOV.U32 R0, RZ, RZ, R14 ;  /* 0x000000ffff007224 */ /* 0x000fe200078e000e */
[----:B------:R-:W-:Y:S06]  /*3e0a0*/  BRA `(.L_x_13544) ;  /* 0xffffff9000687947 */ /* 0x000fec000383ffff */
.L_x_13354:
[----:B------:R-:W2:Y:S04]  /*3e0b0*/  LDL.LU R14, [R1+0x440] ;  /* 0x00044000010e7983 */ /* 0x000ea80000300800 */
[----:B------:R-:W3:Y:S04]  /*3e0c0*/  LDL.LU R13, [R1+0x458] ;  /* 0x00045800010d7983 */ /* 0x000ee80000300800 */
[----:B------:R-:W4:Y:S04]  /*3e0d0*/  LDL.LU R12, [R1+0x45c] ;  /* 0x00045c00010c7983 */ /* 0x000f280000300800 */
[----:B------:R-:W5:Y:S04]  /*3e0e0*/  LDL.LU R11, [R1+0x460] ;  /* 0x00046000010b7983 */ /* 0x000f680000300800 */
[----:B------:R-:W5:Y:S04]  /*3e0f0*/  LDL.LU R10, [R1+0x464] ;  /* 0x00046400010a7983 */ /* 0x000f680000300800 */
[----:B------:R-:W5:Y:S04]  /*3e100*/  LDL.LU R9, [R1+0x46c] ;  /* 0x00046c0001097983 */ /* 0x000f680000300800 */
[----:B------:R-:W5:Y:S01]  /*3e110*/  LDL.LU R8, [R1+0x470] ;  /* 0x0004700001087983 */ /* 0x000f620000300800 */
[----:B------:R-:W-:Y:S01]  /*3e120*/  LOP3.LUT R22, R22, 0xfffffbff, RZ, 0xc0, !PT ;  /* 0xfffffbff16167812 */ /* 0x000fe200078ec0ff */
[----:B------:R-:W-:Y:S01]  /*3e130*/  BSSY B0, `(.L_x_13545) ;  /* 0x0000019000007945 */ /* 0x000fe20003800000 */
[----:B------:R-:W-:-:S02]  /*3e140*/  IMAD.MOV.U32 R15, RZ, RZ, -0x1 ;  /* 0xffffffffff0f7424 */ /* 0x000fc400078e00ff */
[----:B--2---:R-:W-:-:S05]  /*3e150*/  IMAD R5, R14, R6, RZ ;  /* 0x000000060e057224 */ /* 0x004fca00078e02ff */
[-C--:B------:R-:W-:Y:S02]  /*3e160*/  ISETP.GE.AND P0, PT, R35, R5.reuse, PT ;  /* 0x000000052300720c */ /* 0x080fe40003f06270 */
[-C--:B---3--:R-:W-:Y:S01]  /*3e170*/  ISETP.GE.AND P6, PT, R13, R5.reuse, PT ;  /* 0x000000050d00720c */ /* 0x088fe20003fc6270 */
[----:B------:R-:W-:Y:S01]  /*3e180*/  IMAD.MOV.U32 R13, RZ, RZ, R0 ;  /* 0x000000ffff0d7224 */ /* 0x000fe200078e0000 */
[----:B----4-:R-:W-:Y:S01]  /*3e190*/  ISETP.GE.AND P5, PT, R12, R5, PT ;  /* 0x000000050c00720c */ /* 0x010fe20003fa6270 */
[----:B------:R-:W-:-:S08]  /*3e1a0*/  IMAD.MOV.U32 R12, RZ, RZ, RZ ;  /* 0x000000ffff0c7224 */ /* 0x000fd000078e00ff */
[----:B------:R-:W-:Y:S02]  /*3e1b0*/  @P0 LOP3.LUT R22, R22, 0x400, RZ, 0xfc, !PT ;  /* 0x0000040016160812 */ /* 0x000fe400078efcff */
[----:B-----5:R-:W-:Y:S01]  /*3e1c0*/  ISETP.GE.AND P0, PT, R11, R5, PT ;  /* 0x000000050b00720c */ /* 0x020fe20003f06270 */
        /* <DEDUP_REMOVED lines=8> */
[----:B------:R-:W-:Y:S02]  /*3e250*/  @P0 LOP3.LUT R22, R22, 0x80, RZ, 0xfc, !PT ;  /* 0x0000008016160812 */ /* 0x000fe400078efcff */
[----:B------:R-:W-:Y:S02]  /*3e260*/  ISETP.GE.AND P0, PT, R8, R5, PT ;  /* 0x000000050800720c */ /* 0x000fe40003f06270 */
[----:B------:R-:W-:-:S04]  /*3e270*/  LOP3.LUT R22, R22, 0xffffffbf, RZ, 0xc0, !PT ;  /* 0xffffffbf16167812 */ /* 0x000fc800078ec0ff */
[----:B------:R-:W-:-:S07]  /*3e280*/  @P6 LOP3.LUT R22, R22, 0x40, RZ, 0xfc, !PT ;  /* 0x0000004016166812 */ /* 0x000fce00078efcff */
[----:B------:R-:W-:Y:S05]  /*3e290*/  WARPSYNC.COLLECTIVE R15, `(.L_x_13546) ;  /* 0x000000000f087348 */ /* 0x000fea0003c00000 */
[----:B------:R0:W1:Y:S02]  /*3e2a0*/  SHFL.IDX P6, R14, R13, R12, R11 ;  /* 0x0000000c0d0e7389 */ /* 0x00006400000c000b */
[----:B01----:R-:W-:Y:S01]  /*3e2b0*/  ENDCOLLECTIVE ;  /* 0x000000000000791b */ /* 0x003fe20003800000 */
.L_x_13546:
[----:B------:R-:W-:Y:S05]  /*3e2c0*/  BSYNC B0 ;  /* 0x0000000000007941 */ /* 0x000fea0003800000 */
.L_x_13545:
[----:B------:R-:W-:Y:S01]  /*3e2d0*/  IMAD.MOV.U32 R13, RZ, RZ, R4 ;  /* 0x000000ffff0d7224 */ /* 0x000fe200078e0004 */
[----:B------:R-:W-:Y:S01]  /*3e2e0*/  MOV R12, RZ ;  /* 0x000000ff000c7202 */ /* 0x000fe20000000f00 */
[----:B------:R-:W-:Y:S01]  /*3e2f0*/  IMAD.MOV.U32 R11, RZ, RZ, 0x181f ;  /* 0x0000181fff0b7424 */ /* 0x000fe200078e00ff */
[----:B------:R-:W-:Y:S01]  /*3e300*/  LOP3.LUT R22, R22, 0xffdfffff, RZ, 0xc0, !PT ;  /* 0xffdfffff16167812 */ /* 0x000fe200078ec0ff */
[----:B------:R-:W-:Y:S02]  /*3e310*/  IMAD.MOV.U32 R15, RZ, RZ, -0x1 ;  /* 0xffffffffff0f7424 */ /* 0x000fe400078e00ff */
[----:B------:R-:W-:Y:S01]  /*3e320*/  IMAD.MOV.U32 R2, RZ, RZ, R14 ;  /* 0x000000ffff027224 */ /* 0x000fe200078e000e */
[----:B------:R-:W-:-:S07]  /*3e330*/  @P5 LOP3.LUT R22, R22, 0x200000, RZ, 0xfc, !PT ;  /* 0x0020000016165812 */ /* 0x000fce00078efcff */
[----:B------:R-:W-:Y:S05]  /*3e340*/  WARPSYNC.COLLECTIVE R15, `(.L_x_13547) ;  /* 0x000000000f087348 */ /* 0x000fea0003c00000 */
[----:B------:R0:W1:Y:S02]  /*3e350*/  SHFL.IDX P6, R14, R13, R12, R11 ;  /* 0x0000000c0d0e7389 */ /* 0x00006400000c000b */
[----:B01----:R-:W-:Y:S01]  /*3e360*/  ENDCOLLECTIVE ;  /* 0x000000000000791b */ /* 0x003fe20003800000 */
.L_x_13547:
[C---:B------:R-:W-:Y:S02]  /*3e370*/  LOP3.LUT P5, RZ, R22.reuse, 0x200, RZ, 0xc0, !PT ;  /* 0x0000020016ff7812 */ /* 0x040fe400078ac0ff */
[----:B------:R-:W-:-:S04]  /*3e380*/  LOP3.LUT R22, R22, 0xffefffff, RZ, 0xc0, !PT ;  /* 0xffefffff16167812 */ /* 0x000fc800078ec0ff */
[----:B------:R-:W-:-:S04]  /*3e390*/  @P0 LOP3.LUT R22, R22, 0x100000, RZ, 0xfc, !PT ;  /* 0x0010000016160812 */ /* 0x000fc800078efcff */
[----:B------:R-:W-:Y:S01]  /*3e3a0*/  LOP3.LUT P0, RZ, R22, 0x400, RZ, 0xc0, !PT ;  /* 0x0000040016ff7812 */ /* 0x000fe2000780c0ff */
[----:B------:R-:W-:Y:S02]  /*3e3b0*/  IMAD.MOV.U32 R13, RZ, RZ, R0 ;  /* 0x000000ffff0d7224 */ /* 0x000fe400078e0000 */
[----:B------:R-:W-:Y:S02]  /*3e3c0*/  IMAD.MOV.U32 R12, RZ, RZ, 0x1 ;  /* 0x00000001ff0c7424 */ /* 0x000fe400078e00ff */
[----:B------:R-:W-:-:S08]  /*3e3d0*/  IMAD.MOV.U32 R3, RZ, RZ, R14 ;  /* 0x000000ffff037224 */ /* 0x000fd000078e000e */
[----:B------:R-:W-:-:S05]  /*3e3e0*/  @!P0 LEA R3, P6, R7, R3, 0x1 ;  /* 0x0000000307038211 */ /* 0x000fca00078c08ff */
[----:B------:R-:W-:-:S05]  /*3e3f0*/  @!P0 IMAD.X R2, RZ, RZ, R2, P6 ;  /* 0x000000ffff028224 */ /* 0x000fca00030e0602 */
[----:B------:R-:W-:-:S07]  /*3e400*/  @!P0 LOP3.LUT R3, R3, R2, RZ, 0x3c, !PT ;  /* 0x0000000203038212 */ /* 0x000fce00078e3cff */
[----:B------:R-:W-:Y:S05]  /*3e410*/  WARPSYNC.COLLECTIVE R15, `(.L_x_13548) ;  /* 0x000000000f087348 */ /* 0x000fea0003c00000 */
[----:B------:R0:W1:Y:S02]  /*3e420*/  SHFL.IDX P6, R14, R13, R12, R11 ;  /* 0x0000000c0d0e7389 */ /* 0x00006400000c000b */
[----:B01----:R-:W-:Y:S01]  /*3e430*/  ENDCOLLECTIVE ;  /* 0x000000000000791b */ /* 0x003fe20003800000 */
.L_x_13548:
        /* <DEDUP_REMOVED lines=15> */
.L_x_13549:
        /* <DEDUP_REMOVED lines=12> */
.L_x_13550:
        /* <DEDUP_REMOVED lines=12> */
.L_x_13551:
        /* <DEDUP_REMOVED lines=12> */
.L_x_13552:
        /* <DEDUP_REMOVED lines=12> */
.L_x_13553:
        /* <DEDUP_REMOVED lines=12> */
.L_x_13554:
        /* <DEDUP_REMOVED lines=12> */
.L_x_13555:
        /* <DEDUP_REMOVED lines=12> */
.L_x_13556:
[----:B------:R-:W-:Y:S01]  /*3ea70*/  @!PT LDS RZ, [RZ] ;  /* 0x00000000fffff984 */ /* 0x000fe20000000800 */
[----:B------:R-:W-:Y:S01]  /*3ea80*/  @!PT LDS RZ, [RZ] ;  /* 0x00000000fffff984 */ /* 0x000fe20000000800 */
[----:B------:R-:W-:Y:S01]  /*3ea90*/  @!PT LDS RZ, [RZ] ;  /* 0x00000000fffff984 */ /* 0x000fe20000000800 */
[----:B------:R0:W-:Y:S04]  /*3eaa0*/  @!P0 LDGSTS.E.BYPASS.LTC128B.128 [R26+0x28400], desc[UR44][R2.64+0x80], !P3 ;  /* 0x28400080021a8fae */ /* 0x0001e8000d901d6c */
[----:B------:R0:W-:Y:S04]  /*3eab0*/  @!P0 LDGSTS.E.BYPASS.LTC128B.128 [R26+0x2c400], desc[UR44][R2.64+0x100], !P2 ;  /* 0x2c400100021a8fae */ /* 0x0001e8000d101d6c */
[----:B------:R0:W-:Y:S01]  /*3eac0*/  @!P0 LDGSTS.E.BYPASS.LTC128B.128 [R26+0x30400], desc[UR44][R2.64+0x180], !P1 ;  /* 0x30400180021a8fae */ /* 0x0001e2000c901d6c */
[----:B------:R-:W-:Y:S02]  /*3ead0*/  LOP3.LUT P0, RZ, R22, 0x100000, RZ, 0xc0, !PT ;  /* 0x0010000016ff7812 */ /* 0x000fe4000780c0ff */
[----:B------:R-:W-:Y:S01]  /*3eae0*/  MOV R13, R4 ;  /* 0x00000004000d7202 */ /* 0x000fe20000000f00 */
[----:B------:R-:W-:-:S10]  /*3eaf0*/  IMAD.MOV.U32 R6, RZ, RZ, R14 ;  /* 0x000000ffff067224 */ /* 0x000fd400078e000e */
[----:B0-----:R-:W-:Y:S05]  /*3eb00*/  WARPSYNC.COLLECTIVE R15, `(.L_x_13557) ;  /* 0x000000000f087348 */ /* 0x001fea0003c00000 */
[----:B------:R1:W2:Y:S02]  /*3eb10*/  SHFL.IDX P6, R14, R13, R12, R11 ;  /* 0x0000000c0d0e7389 */ /* 0x0002a400000c000b */
[----:B012---:R-:W-:Y:S01]  /*3eb20*/  ENDCOLLECTIVE ;  /* 0x000000000000791b */ /* 0x007fe20003800000 */
.L_x_13557:
        /* <DEDUP_REMOVED lines=12> */
.L_x_13558:
[----:B------:R-:W-:Y:S01]  /*3ebf0*/  @!PT LDS RZ, [RZ] ;  /* 0x00000000fffff984 */ /* 0x000fe20000000800 */
[----:B------:R-:W-:Y:S01]  /*3ec00*/  @!PT LDS RZ, [RZ] ;  /* 0x00000000fffff984 */ /* 0x000fe20000000800 */
[----:B------:R-:W-:Y:S01]  /*3ec10*/  @!PT LDS RZ, [RZ] ;  /* 0x00000000fffff984 */ /* 0x000fe20000000800 */
[----:B------:R0:W-:Y:S04]  /*3ec20*/  @!P5 LDGSTS.E.BYPASS.LTC128B.128 [R26+0x28c00], desc[UR44][R2.64+0x80], !P3 ;  /* 0x28c00080021adfae */ /* 0x0001e8000d901d6c */
[----:B------:R0:W-:Y:S04]  /*3ec30*/  @!P5 LDGSTS.E.BYPASS.LTC128B.128 [R26+0x2cc00], desc[UR44][R2.64+0x100], !P2 ;  /* 0x2cc00100021adfae */ /* 0x0001e8000d101d6c */
[----:B------:R0:W-:Y:S01]  /*3ec40*/  @!P5 LDGSTS.E.BYPASS.LTC128B.128 [R26+0x30c00], desc[UR44][R2.64+0x180], !P1 ;  /* 0x30c00180021adfae */ /* 0x0001e2000c901d6c */
[----:B------:R-:W-:Y:S02]  /*3ec50*/  IMAD.MOV.U32 R13, RZ, RZ, R4 ;  /* 0x000000ffff0d7224 */ /* 0x000fe400078e0004 */
[----:B------:R-:W-:-:S07]  /*3ec60*/  IMAD.MOV.U32 R6, RZ, RZ, R14 ;  /* 0x000000ffff067224 */ /* 0x000fce00078e000e */
[----:B0-----:R-:W-:Y:S05]  /*3ec70*/  WARPSYNC.COLLECTIVE R15, `(.L_x_13559) ;  /* 0x000000000f087348 */ /* 0x001fea0003c00000 */
[----:B------:R1:W2:Y:S02]  /*3ec80*/  SHFL.IDX P6, R14, R13, R12, R11 ;  /* 0x0000000c0d0e7389 */ /* 0x0002a400000c000b */
[----:B012---:R-:W-:Y:S01]  /*3ec90*/  ENDCOLLECTIVE ;  /* 0x000000000000791b */ /* 0x007fe20003800000 */
.L_x_13559:
[----:B------:R-:W-:Y:S02]  /*3eca0*/  IMAD.MOV.U32 R13, RZ, RZ, R0 ;  /* 0x000000ffff0d7224 */ /* 0x000fe400078e0000 */
[----:B------:R-:W-:Y:S02]  /*3ecb0*/  IMAD.MOV.U32 R12, RZ, RZ, 0x7 ;  /* 0x00000007ff0c7424 */ /* 0x000fe400078e00ff */
[----:B------:R-:W-:-:S07]  /*3ecc0*/  IMAD.MOV.U32 R2, RZ, RZ, R14 ;  /* 0x000000ffff027224 */ /* 0x000fce00078e000e */
[----:B------:R-:W-:Y:S05]  /*3ecd0*/  WARPSYNC.COLLECTIVE R15, `(.L_x_13560) ;  /* 0x000000000f087348 */ /* 0x000fea0003c00000 */
[----:B------:R0:W1:Y:S02]  /*3ece0*/  SHFL.IDX P6, R14, R13, R12, R11 ;  /* 0x0000000c0d0e7389 */ /* 0x00006400000c000b */
[----:B01----:R-:W-:Y:S01]  /*3ecf0*/  ENDCOLLECTIVE ;  /* 0x000000000000791b */ /* 0x003fe20003800000 */
.L_x_13560:
        /* <DEDUP_REMOVED lines=14> */
.L_x_13561:
[----:B------:R-:W-:Y:S01]  /*3ede0*/  IMAD.MOV.U32 R2, RZ, RZ, R14 ;  /* 0x000000ffff027224 */ /* 0x000fe200078e000e */
[----:B------:R-:W-:Y:S06]  /*3edf0*/  BRA `(.L_x_13562) ;  /* 0xffffff8c00cc7947 */ /* 0x000fec000383ffff */
.L_x_13359:
[----:B0-----:R0:W1:Y:S02]  /*3ee00*/  SYNCS.PHASECHK.TRANS64.TRYWAIT P0, [R23+URZ+0x32420], R0 ;  /* 0x03242000170075a7 */ /* 0x001064000800017f */
[----:B-1----:R-:W-:Y:S05]  /*3ee10*/  @!P0 NANOSLEEP.SYNCS 0x989680 ;  /* 0x009896800000895d */ /* 0x002fea0003900000 */
[----:B------:R-:W1:Y:S02]  /*3ee20*/  @!P0 SYNCS.PHASECHK.TRANS64 P0, [R23+URZ+0x32420], R0 ;  /* 0x03242000170085a7 */ /* 0x000e64000800007f */
[----:B-1----:R-:W-:Y:S05]  /*3ee30*/  @!P0 BRA `(.L_x_13359) ;  /* 0xfffffffc00f08947 */ /* 0x002fea000383ffff */
[----:B------:R-:W-:Y:S05]  /*3ee40*/  BRA `(.L_x_13563) ;  /* 0xffffff9000407947 */ /* 0x000fea000383ffff */
.L_x_13362:
[----:B0-----:R0:W1:Y:S02]  /*3ee50*/  SYNCS.PHASECHK.TRANS64.TRYWAIT P0, [R17+URZ+0x32460], R0 ;  /* 0x03246000110075a7 */ /* 0x001064000800017f */
[----:B-1----:R-:W-:Y:S05]  /*3ee60*/  @!P0 NANOSLEEP.SYNCS 0x989680 ;  /* 0x009896800000895d */ /* 0x002fea0003900000 */
[----:B------:R-:W1:Y:S02]  /*3ee70*/  @!P0 SYNCS.PHASECHK.TRANS64 P0, [R17+URZ+0x32460], R0 ;  /* 0x03246000110085a7 */ /* 0x000e64000800007f */
[----:B-1----:R-:W-:Y:S05]  /*3ee80*/  @!P0 BRA `(.L_x_13362) ;  /* 0xfffffffc00f08947 */ /* 0x002fea000383ffff */
[----:B------:R-:W-:Y:S05]  /*3ee90*/  BRA `(.L_x_13564) ;  /* 0xffffff9000507947 */ /* 0x000fea000383ffff */
.L_x_13363:
        /* <DEDUP_REMOVED lines=8> */
.L_x_13566:
[----:B------:R-:W-:Y:S05]  /*3ef20*/  BSYNC B0 ;  /* 0x0000000000007941 */ /* 0x000fea0003800000 */
.L_x_13565:
        /* <DEDUP_REMOVED lines=13> */
.L_x_13567:
        /* <DEDUP_REMOVED lines=9> */
.L_x_13568:
        /* <DEDUP_REMOVED lines=17> */
.L_x_13569:
[----:B------:R-:W-:Y:S01]  /*3f1a0*/  MOV R13, R6 ;  /* 0x00000006000d7202 */ /* 0x000fe20000000f00 */
[----:B------:R-:W-:Y:S01]  /*3f1b0*/  IMAD.MOV.U32 R12, RZ, RZ, 0x2 ;  /* 0x00000002ff0c7424 */ /* 0x000fe200078e00ff */
[----:B------:R-:W-:-:S13]  /*3f1c0*/  IADD3 R2, P3, R14, R0, RZ ;  /* 0x000000000e027210 */ /* 0x000fda0007f7e0ff */
[----:B------:R-:W-:Y:S05]  /*3f1d0*/  WARPSYNC.COLLECTIVE R15, `(.L_x_13570) ;  /* 0x000000000f087348 */ /* 0x000fea0003c00000 */
[----:B------:R0:W1:Y:S02]  /*3f1e0*/  SHFL.IDX P6, R14, R13, R12, R11 ;  /* 0x0000000c0d0e7389 */ /* 0x00006400000c000b */
[----:B01----:R-:W-:Y:S01]  /*3f1f0*/  ENDCOLLECTIVE ;  /* 0x000000000000791b */ /* 0x003fe20003800000 */
.L_x_13570:
        /* <DEDUP_REMOVED lines=17> */
.L_x_13571:
[----:B------:R-:W-:Y:S02]  /*3f310*/  IMAD.MOV.U32 R13, RZ, RZ, R6 ;  /* 0x000000ffff0d7224 */ /* 0x000fe400078e0006 */
[----:B------:R-:W-:Y:S01]  /*3f320*/  IMAD.MOV.U32 R12, RZ, RZ, 0x3 ;  /* 0x00000003ff0c7424 */ /* 0x000fe200078e00ff */
[----:B------:R-:W-:-:S13]  /*3f330*/  IADD3 R2, P3, R14, R0, RZ ;  /* 0x000000000e027210 */ /* 0x000fda0007f7e0ff */
[----:B------:R-:W-:Y:S05]  /*3f340*/  WARPSYNC.COLLECTIVE R15, `(.L_x_13572) ;  /* 0x000000000f087348 */ /* 0x000fea0003c00000 */
[----:B------:R0:W1:Y:S02]  /*3f350*/  SHFL.IDX P6, R14, R13, R12, R11 ;  /* 0x0000000c0d0e7389 */ /* 0x00006400000c000b */
[----:B01----:R-:W-:Y:S01]  /*3f360*/  ENDCOLLECTIVE ;  /* 0x000000000000791b */ /* 0x003fe20003800000 */
.L_x_13572:
        /* <DEDUP_REMOVED lines=17> */
.L_x_13573:
[----:B------:R-:W-:Y:S02]  /*3f480*/  IMAD.MOV.U32 R13, RZ, RZ, R6 ;  /* 0x000000ffff0d7224 */ /* 0x000fe400078e0006 */
[----:B------:R-:W-:Y:S01]  /*3f490*/  IMAD.MOV.U32 R12, RZ, RZ, 0x4 ;  /* 0x00000004ff0c7424 */ /* 0x000fe200078e00ff */
[----:B------:R-:W-:-:S13]  /*3f4a0*/  IADD3 R2, P3, R14, R0, RZ ;  /* 0x000000000e027210 */ /* 0x000fda0007f7e0ff */
[----:B------:R-:W-:Y:S05]  /*3f4b0*/  WARPSYNC.COLLECTIVE R15, `(.L_x_13574) ;  /* 0x000000000f087348 */ /* 0x000fea0003c00000 */
[----:B------:R0:W1:Y:S02]  /*3f4c0*/  SHFL.IDX P6, R14, R13, R12, R11 ;  /* 0x0000000c0d0e7389 */ /* 0x00006400000c000b */
[----:B01----:R-:W-:Y:S01]  /*3f4d0*/  ENDCOLLECTIVE ;  /* 0x000000000000791b */ /* 0x003fe20003800000 */
.L_x_13574:
        /* <DEDUP_REMOVED lines=17> */
.L_x_13575:
[----:B------:R-:W-:Y:S01]  /*3f5f0*/  IMAD.MOV.U32 R13, RZ, RZ, R6 ;  /* 0x000000ffff0d7224 */ /* 0x000fe200078e0006 */
[----:B------:R-:W-:Y:S02]  /*3f600*/  MOV R12, 0x5 ;  /* 0x00000005000c7802 */ /* 0x000fe40000000f00 */
[----:B------:R-:W-:-:S13]  /*3f610*/  IADD3 R2, P3, R14, R0, RZ ;  /* 0x000000000e027210 */ /* 0x000fda0007f7e0ff */
[----:B------:R-:W-:Y:S05]  /*3f620*/  WARPSYNC.COLLECTIVE R15, `(.L_x_13576) ;  /* 0x000000000f087348 */ /* 0x000fea0003c00000 */
[----:B------:R0:W1:Y:S02]  /*3f630*/  SHFL.IDX P6, R14, R13, R12, R11 ;  /* 0x0000000c0d0e7389 */ /* 0x00006400000c000b */
[----:B01----:R-:W-:Y:S01]  /*3f640*/  ENDCOLLECTIVE ;  /* 0x000000000000791b */ /* 0x003fe20003800000 */
.L_x_13576:
        /* <DEDUP_REMOVED lines=12> */
.L_x_13577:
        /* <DEDUP_REMOVED lines=9> */
.L_x_13370:
[----:B0-----:R0:W1:Y:S02]  /*3f7a0*/  SYNCS.PHASECHK.TRANS64.TRYWAIT P0, [R6+URZ+0x32440], R21 ;  /* 0x03244015060075a7 */ /* 0x001064000800017f */
[----:B-1----:R-:W-:Y:S05]  /*3f7b0*/  @!P0 NANOSLEEP.SYNCS 0x989680 ;  /* 0x009896800000895d */ /* 0x002fea0003900000 */
[----:B------:R-:W1:Y:S02]  /*3f7c0*/  @!P0 SYNCS.PHASECHK.TRANS64 P0, [R6+URZ+0x32440], R21 ;  /* 0x03244015060085a7 */ /* 0x000e64000800007f */
[----:B-1----:R-:W-:Y:S05]  /*3f7d0*/  @!P0 BRA `(.L_x_13370) ;  /* 0xfffffffc00f08947 */ /* 0x002fea000383ffff */
[----:B------:R-:W-:Y:S05]  /*3f7e0*/  BRA `(.L_x_13579) ;  /* 0xffffff9000e07947 */ /* 0x000fea000383ffff */
.L_x_13371:
        /* <DEDUP_REMOVED lines=8> */
.L_x_13581:
[----:B------:R-:W-:Y:S05]  /*3f870*/  BSYNC B1 ;  /* 0x0000000000017941 */ /* 0x000fea0003800000 */
.L_x_13580:
        /* <DEDUP_REMOVED lines=9> */
.L_x_13582:
[----:B------:R-:W-:Y:S01]  /*3f910*/  IMAD.MOV.U32 R13, RZ, RZ, R9 ;  /* 0x000000ffff0d7224 */ /* 0x000fe200078e0009 */
[----:B------:R-:W-:Y:S01]  /*3f920*/  MOV R12, 0x1 ;  /* 0x00000001000c7802 */ /* 0x000fe20000000f00 */
[----:B------:R-:W-:-:S07]  /*3f930*/  IMAD.MOV.U32 R2, RZ, RZ, R14 ;  /* 0x000000ffff027224 */ /* 0x000fce00078e000e */
[----:B------:R-:W-:Y:S05]  /*3f940*/  WARPSYNC.COLLECTIVE R15, `(.L_x_13583) ;  /* 0x000000000f087348 */ /* 0x000fea0003c00000 */
[----:B------:R0:W1:Y:S02]  /*3f950*/  SHFL.IDX P6, R14, R13, R12, R11 ;  /* 0x0000000c0d0e7389 */ /* 0x00006400000c000b */
[----:B01----:R-:W-:Y:S01]  /*3f960*/  ENDCOLLECTIVE ;  /* 0x000000000000791b */ /* 0x003fe20003800000 */
.L_x_13583:
        /* <DEDUP_REMOVED lines=11> */
.L_x_13584:
[----:B------:R-:W-:Y:S02]  /*3fa20*/  IMAD.MOV.U32 R13, RZ, RZ, R9 ;  /* 0x000000ffff0d7224 */ /* 0x000fe400078e0009 */
[----:B------:R-:W-:Y:S02]  /*3fa30*/  IMAD.MOV.U32 R12, RZ, RZ, 0x2 ;  /* 0x00000002ff0c7424 */ /* 0x000fe400078e00ff */
[----:B------:R-:W-:-:S07]  /*3fa40*/  IMAD.MOV.U32 R2, RZ, RZ, R14 ;  /* 0x000000ffff027224 */ /* 0x000fce00078e000e */
[----:B------:R-:W-:Y:S05]  /*3fa50*/  WARPSYNC.COLLECTIVE R15, `(.L_x_13585) ;  /* 0x000000000f087348 */ /* 0x000fea0003c00000 */
[----:B------:R0:W1:Y:S02]  /*3fa60*/  SHFL.IDX P6, R14, R13, R12, R11 ;  /* 0x0000000c0d0e7389 */ /* 0x00006400000c000b */
[----:B01----:R-:W-:Y:S01]  /*3fa70*/  ENDCOLLECTIVE ;  /* 0x000000000000791b */ /* 0x003fe20003800000 */
.L_x_13585:
        /* <DEDUP_REMOVED lines=11> */
.L_x_13586:
[----:B------:R-:W-:Y:S02]  /*3fb30*/  IMAD.MOV.U32 R13, RZ, RZ, R9 ;  /* 0x000000ffff0d7224 */ /* 0x000fe400078e0009 */
[----:B------:R-:W-:Y:S02]  /*3fb40*/  IMAD.MOV.U32 R12, RZ, RZ, 0x3 ;  /* 0x00000003ff0c7424 */ /* 0x000fe400078e00ff */
[----:B------:R-:W-:-:S07]  /*3fb50*/  IMAD.MOV.U32 R2, RZ, RZ, R14 ;  /* 0x000000ffff027224 */ /* 0x000fce00078e000e */
[----:B------:R-:W-:Y:S05]  /*3fb60*/  WARPSYNC.COLLECTIVE R15, `(.L_x_13587) ;  /* 0x000000000f087348 */ /* 0x000fea0003c00000 */
[----:B------:R0:W1:Y:S02]  /*3fb70*/  SHFL.IDX P6, R14, R13, R12, R11 ;  /* 0x0000000c0d0e7389 */ /* 0x00006400000c000b */
[----:B01----:R-:W-:Y:S01]  /*3fb80*/  ENDCOLLECTIVE ;  /* 0x000000000000791b */ /* 0x003fe20003800000 */
.L_x_13587:
        /* <DEDUP_REMOVED lines=11> */
.L_x_13588:
[----:B------:R-:W-:Y:S02]  /*3fc40*/  IMAD.MOV.U32 R13, RZ, RZ, R9 ;  /* 0x000000ffff0d7224 */ /* 0x000fe400078e0009 */
[----:B------:R-:W-:Y:S02]  /*3fc50*/  IMAD.MOV.U32 R12, RZ, RZ, 0x4 ;  /* 0x00000004ff0c7424 */ /* 0x000fe400078e00ff */
[----:B------:R-:W-:-:S07]  /*3fc60*/  IMAD.MOV.U32 R2, RZ, RZ, R14 ;  /* 0x000000ffff027224 */ /* 0x000fce00078e000e */
[----:B------:R-:W-:Y:S05]  /*3fc70*/  WARPSYNC.COLLECTIVE R15, `(.L_x_13589) ;  /* 0x000000000f087348 */ /* 0x000fea0003c00000 */
[----:B------:R0:W1:Y:S02]  /*3fc80*/  SHFL.IDX P6, R14, R13, R12, R11 ;  /* 0x0000000c0d0e7389 */ /* 0x00006400000c000b */
[----:B01----:R-:W-:Y:S01]  /*3fc90*/  ENDCOLLECTIVE ;  /* 0x000000000000791b */ /* 0x003fe20003800000 */
.L_x_13589:
        /* <DEDUP_REMOVED lines=11> */
.L_x_13590:
[----:B------:R-:W-:Y:S02]  /*3fd50*/  IMAD.MOV.U32 R13, RZ, RZ, R9 ;  /* 0x000000ffff0d7224 */ /* 0x000fe400078e0009 */
[----:B------:R-:W-:Y:S02]  /*3fd60*/  IMAD.MOV.U32 R12, RZ, RZ, 0x5 ;  /* 0x00000005ff0c7424 */ /* 0x000fe400078e00ff */
[----:B------:R-:W-:-:S07]  /*3fd70*/  IMAD.MOV.U32 R2, RZ, RZ, R14 ;  /* 0x000000ffff027224 */ /* 0x000fce00078e000e */
[----:B------:R-:W-:Y:S05]  /*3fd80*/  WARPSYNC.COLLECTIVE R15, `(.L_x_13591) ;  /* 0x000000000f087348 */ /* 0x000fea0003c00000 */
[----:B------:R0:W1:Y:S02]  /*3fd90*/  SHFL.IDX P6, R14, R13, R12, R11 ;  /* 0x0000000c0d0e7389 */ /* 0x00006400000c000b */
[----:B01----:R-:W-:Y:S01]  /*3fda0*/  ENDCOLLECTIVE ;  /* 0x000000000000791b */ /* 0x003fe20003800000 */
.L_x_13591:
        /* <DEDUP_REMOVED lines=11> */
.L_x_13592:
[----:B------:R-:W-:Y:S01]  /*3fe60*/  IMAD.MOV.U32 R2, RZ, RZ, R14 ;  /* 0x000000ffff027224 */ /* 0x000fe200078e000e */
[----:B------:R-:W-:Y:S06]  /*3fe70*/  BRA `(.L_x_13593) ;  /* 0xffffff9000087947 */ /* 0x000fec000383ffff */
.L_x_13376:
[----:B---3--:R3:W4:Y:S02]  /*3fe80*/  SYNCS.PHASECHK.TRANS64.TRYWAIT P0, [R6+URZ+0x32460], R21 ;  /* 0x03246015060075a7 */ /* 0x008724000800017f */
[----:B----4-:R-:W-:Y:S05]  /*3fe90*/  @!P0 NANOSLEEP.SYNCS 0x989680 ;  /* 0x009896800000895d */ /* 0x010fea0003900000 */
[----:B------:R-:W4:Y:S02]  /*3fea0*/  @!P0 SYNCS.PHASECHK.TRANS64 P0, [R6+URZ+0x32460], R21 ;  /* 0x03246015060085a7 */ /* 0x000f24000800007f */
[----:B----4-:R-:W-:Y:S05]  /*3feb0*/  @!P0 BRA `(.L_x_13376) ;  /* 0xfffffffc00f08947 */ /* 0x010fea000383ffff */
[----:B------:R-:W-:Y:S05]  /*3fec0*/  BRA `(.L_x_13594) ;  /* 0xffffff9000587947 */ /* 0x000fea000383ffff */
.L_x_13377:
        /* <DEDUP_REMOVED lines=8> */
.L_x_13596:
[----:B------:R-:W-:Y:S05]  /*3ff50*/  BSYNC B1 ;  /* 0x0000000000017941 */ /* 0x000fea0003800000 */
.L_x_13595:
        /* <DEDUP_REMOVED lines=9> */
.L_x_13597:
[----:B------:R-:W-:Y:S02]  /*3fff0*/  IMAD.MOV.U32 R13, RZ, RZ, R9 ;  /* 0x000000ffff0d7224 */ /* 0x000fe400078e0009 */
[----:B------:R-:W-:Y:S01]  /*40000*/  IMAD.MOV.U32 R12, RZ, RZ, 0x1 ;  /* 0x00000001ff0c7424 */ /* 0x000fe200078e00ff */
[----:B------:R-:W-:-:S13]  /*40010*/  IADD3 R2, P0, R14, R0, RZ ;  /* 0x000000000e027210 */ /* 0x000fda0007f1e0ff */
[----:B------:R-:W-:Y:S05]  /*40020*/  WARPSYNC.COLLECTIVE R15, `(.L_x_13598) ;  /* 0x000000000f087348 */ /* 0x000fea0003c00000 */
[----:B------:R0:W1:Y:S02]  /*40030*/  SHFL.IDX P6, R14, R13, R12, R11 ;  /* 0x0000000c0d0e7389 */ /* 0x00006400000c000b */
[----:B01----:R-:W-:Y:S01]  /*40040*/  ENDCOLLECTIVE ;  /* 0x000000000000791b */ /* 0x003fe20003800000 */
.L_x_13598:
        /* <DEDUP_REMOVED lines=13> */
.L_x_13599:
[----:B------:R-:W-:Y:S02]  /*40120*/  IMAD.MOV.U32 R13, RZ, RZ, R9 ;  /* 0x000000ffff0d7224 */ /* 0x000fe400078e0009 */
[----:B------:R-:W-:Y:S01]  /*40130*/  IMAD.MOV.U32 R12, RZ, RZ, 0x2 ;  /* 0x00000002ff0c7424 */ /* 0x000fe200078e00ff */
[----:B------:R-:W-:-:S13]  /*40140*/  IADD3 R2, P0, R14, R0, RZ ;  /* 0x000000000e027210 */ /* 0x000fda0007f1e0ff */
[----:B------:R-:W-:Y:S05]  /*40150*/  WARPSYNC.COLLECTIVE R15, `(.L_x_13600) ;  /* 0x000000000f087348 */ /* 0x000fea0003c00000 */
[----:B------:R0:W1:Y:S02]  /*40160*/  SHFL.IDX P6, R14, R13, R12, R11 ;  /* 0x0000000c0d0e7389 */ /* 0x00006400000c000b */
[----:B01----:R-:W-:Y:S01]  /*40170*/  ENDCOLLECTIVE ;  /* 0x000000000000791b */ /* 0x003fe20003800000 */
.L_x_13600:
        /* <DEDUP_REMOVED lines=13> */
.L_x_13601:
[----:B------:R-:W-:Y:S02]  /*40250*/  IMAD.MOV.U32 R13, RZ, RZ, R9 ;  /* 0x000000ffff0d7224 */ /* 0x000fe400078e0009 */
[----:B------:R-:W-:Y:S01]  /*40260*/  IMAD.MOV.U32 R12, RZ, RZ, 0x3 ;  /* 0x00000003ff0c7424 */ /* 0x000fe200078e00ff */
[----:B------:R-:W-:-:S13]  /*40270*/  IADD3 R2, P0, R14, R0, RZ ;  /* 0x000000000e027210 */ /* 0x000fda0007f1e0ff */
[----:B------:R-:W-:Y:S05]  /*40280*/  WARPSYNC.COLLECTIVE R15, `(.L_x_13602) ;  /* 0x000000000f087348 */ /* 0x000fea0003c00000 */
[----:B------:R0:W1:Y:S02]  /*40290*/  SHFL.IDX P6, R14, R13, R12, R11 ;  /* 0x0000000c0d0e7389 */ /* 0x00006400000c000b */
[----:B01----:R-:W-:Y:S01]  /*402a0*/  ENDCOLLECTIVE ;  /* 0x000000000000791b */ /* 0x003fe20003800000 */
.L_x_13602:
        /* <DEDUP_REMOVED lines=13> */
.L_x_13603:
[----:B------:R-:W-:Y:S02]  /*40380*/  IMAD.MOV.U32 R13, RZ, RZ, R9 ;  /* 0x000000ffff0d7224 */ /* 0x000fe400078e0009 */
[----:B------:R-:W-:Y:S01]  /*40390*/  IMAD.MOV.U32 R12, RZ, RZ, 0x4 ;  /* 0x00000004ff0c7424 */ /* 0x000fe200078e00ff */
[----:B------:R-:W-:-:S13]  /*403a0*/  IADD3 R2, P0, R14, R0, RZ ;  /* 0x000000000e027210 */ /* 0x000fda0007f1e0ff */
[----:B------:R-:W-:Y:S05]  /*403b0*/  WARPSYNC.COLLECTIVE R15, `(.L_x_13604) ;  /* 0x000000000f087348 */ /* 0x000fea0003c00000 */
[----:B------:R0:W1:Y:S02]  /*403c0*/  SHFL.IDX P6, R14, R13, R12, R11 ;  /* 0x0000000c0d0e7389 */ /* 0x00006400000c000b */
[----:B01----:R-:W-:Y:S01]  /*403d0*/  ENDCOLLECTIVE ;  /* 0x000000000000791b */ /* 0x003fe20003800000 */
.L_x_13604:
        /* <DEDUP_REMOVED lines=13> */
.L_x_13605:
[----:B------:R-:W-:Y:S02]  /*404b0*/  IMAD.MOV.U32 R13, RZ, RZ, R9 ;  /* 0x000000ffff0d7224 */ /* 0x000fe400078e0009 */
[----:B------:R-:W-:Y:S01]  /*404c0*/  IMAD.MOV.U32 R12, RZ, RZ, 0x5 ;  /* 0x00000005ff0c7424 */ /* 0x000fe200078e00ff */
[----:B------:R-:W-:-:S13]  /*404d0*/  IADD3 R2, P0, R14, R0, RZ ;  /* 0x000000000e027210 */ /* 0x000fda0007f1e0ff */
[----:B------:R-:W-:Y:S05]  /*404e0*/  WARPSYNC.COLLECTIVE R15, `(.L_x_13606) ;  /* 0x000000000f087348 */ /* 0x000fea0003c00000 */
[----:B------:R0:W1:Y:S02]  /*404f0*/  SHFL.IDX P6, R14, R13, R12, R11 ;  /* 0x0000000c0d0e7389 */ /* 0x00006400000c000b */
[----:B01----:R-:W-:Y:S01]  /*40500*/  ENDCOLLECTIVE ;  /* 0x000000000000791b */ /* 0x003fe20003800000 */
.L_x_13606:
        /* <DEDUP_REMOVED lines=13> */
.L_x_13607:
[----:B------:R-:W-:Y:S05]  /*405e0*/  BRA `(.L_x_13608) ;  /* 0xffffff8c009c7947 */ /* 0x000fea000383ffff */
.L_x_13385:
[----:B------:R-:W-:Y:S01]  /*405f0*/  BSSY B0, `(.L_x_13609) ;  /* 0x0000008000007945 */ /* 0x000fe20003800000 */
[----:B------:R-:W-:Y:S01]  /*40600*/  IMAD.MOV.U32 R13, RZ, RZ, R16 ;  /* 0x000000ffff0d7224 */ /* 0x000fe200078e0010 */
[----:B0-----:R-:W-:Y:S01]  /*40610*/  MOV R12, RZ ;  /* 0x000000ff000c7202 */ /* 0x001fe20000000f00 */
[----:B------:R-:W-:Y:S02]  /*40620*/  IMAD.MOV.U32 R11, RZ, RZ, 0x1f ;  /* 0x0000001fff0b7424 */ /* 0x000fe400078e00ff */
[----:B------:R-:W-:-:S07]  /*40630*/  IMAD.MOV.U32 R15, RZ, RZ, -0x1 ;  /* 0xffffffffff0f7424 */ /* 0x000fce00078e00ff */
[----:B-123--:R-:W-:Y:S05]  /*40640*/  WARPSYNC.COLLECTIVE R15, `(.L_x_13610) ;  /* 0x000000000f087348 */ /* 0x00efea0003c00000 */
[----:B------:R0:W4:Y:S02]  /*40650*/  SHFL.IDX P6, R14, R13, R12, R11 ;  /* 0x0000000c0d0e7389 */ /* 0x00012400000c000b */
[----:B01234-:R-:W-:Y:S01]  /*40660*/  ENDCOLLECTIVE ;  /* 0x000000000000791b */ /* 0x01ffe20003800000 */
.L_x_13610:
[----:B------:R-:W-:Y:S05]  /*40670*/  BSYNC B0 ;  /* 0x0000000000007941 */ /* 0x000fea0003800000 */
.L_x_13609:
        /* <DEDUP_REMOVED lines=9> */
.L_x_13611:
        /* <DEDUP_REMOVED lines=24> */
.L_x_13612:
[----:B------:R-:W-:Y:S01]  /*40890*/  IMAD.MOV.U32 R12, RZ, RZ, 0x2 ;  /* 0x00000002ff0c7424 */ /* 0x000fe200078e00ff */
[----:B------:R-:W-:-:S05]  /*408a0*/  SEL R14, R14, RZ, P1 ;  /* 0x000000ff0e0e7207 */ /* 0x000fca0000800000 */
[----:B------:R-:W-:-:S05]  /*408b0*/  IMAD.IADD R5, R13, 0x1, R14 ;  /* 0x000000010d057824 */ /* 0x000fca00078e020e */
[----:B------:R-:W-:-:S07]  /*408c0*/  MOV R13, R5 ;  /* 0x00000005000d7202 */ /* 0x000fce0000000f00 */
[----:B------:R-:W-:Y:S05]  /*408d0*/  WARPSYNC.COLLECTIVE R15, `(.L_x_13613) ;  /* 0x000000000f087348 */ /* 0x000fea0003c00000 */
[----:B------:R0:W1:Y:S02]  /*408e0*/  SHFL.UP P6, R14, R13, R12, R11 ;  /* 0x0400000c0d0e7389 */ /* 0x00006400000c000b */
[----:B01----:R-:W-:Y:S01]  /*408f0*/  ENDCOLLECTIVE ;  /* 0x000000000000791b */ /* 0x003fe20003800000 */
.L_x_13613:
[----:B------:R-:W-:Y:S01]  /*40900*/  IMAD.MOV.U32 R12, RZ, RZ, 0x4 ;  /* 0x00000004ff0c7424 */ /* 0x000fe200078e00ff */
[----:B------:R-:W-:-:S05]  /*40910*/  SEL R2, R14, RZ, P2 ;  /* 0x000000ff0e027207 */ /* 0x000fca0001000000 */
[----:B------:R-:W-:-:S04]  /*40920*/  IMAD.IADD R2, R5, 0x1, R2 ;  /* 0x0000000105027824 */ /* 0x000fc800078e0202 */
[----:B------:R-:W-:-:S07]  /*40930*/  IMAD.MOV.U32 R13, RZ, RZ, R2 ;  /* 0x000000ffff0d7224 */ /* 0x000fce00078e0002 */
[----:B------:R-:W-:Y:S05]  /*40940*/  WARPSYNC.COLLECTIVE R15, `(.L_x_13614) ;  /* 0x000000000f087348 */ /* 0x000fea0003c00000 */
[----:B------:R0:W1:Y:S02]  /*40950*/  SHFL.UP P6, R14, R13, R12, R11 ;  /* 0x0400000c0d0e7389 */ /* 0x00006400000c000b */
[----:B01----:R-:W-:Y:S01]  /*40960*/  ENDCOLLECTIVE ;  /* 0x000000000000791b */ /* 0x003fe20003800000 */
.L_x_13614:
[----:B------:R-:W-:Y:S01]  /*40970*/  IMAD.MOV.U32 R12, RZ, RZ, 0x8 ;  /* 0x00000008ff0c7424 */ /* 0x000fe200078e00ff */
[----:B------:R-:W-:-:S05]  /*40980*/  SEL R3, R14, RZ, P3 ;  /* 0x000000ff0e037207 */ /* 0x000fca0001800000 */
[----:B------:R-:W-:-:S04]  /*40990*/  IMAD.IADD R3, R2, 0x1, R3 ;  /* 0x0000000102037824 */ /* 0x000fc800078e0203 */
[----:B------:R-:W-:-:S07]  /*409a0*/  IMAD.MOV.U32 R13, RZ, RZ, R3 ;  /* 0x000000ffff0d7224 */ /* 0x000fce00078e0003 */
[----:B------:R-:W-:Y:S05]  /*409b0*/  WARPSYNC.COLLECTIVE R15, `(.L_x_13615) ;  /* 0x000000000f087348 */ /* 0x000fea0003c00000 */
[----:B------:R0:W1:Y:S02]  /*409c0*/  SHFL.UP P6, R14, R13, R12, R11 ;  /* 0x0400000c0d0e7389 */ /* 0x00006400000c000b */
[----:B01----:R-:W-:Y:S01]  /*409d0*/  ENDCOLLECTIVE ;  /* 0x000000000000791b */ /* 0x003fe20003800000 */
.L_x_13615:
[----:B------:R-:W-:Y:S01]  /*409e0*/  IMAD.MOV.U32 R12, RZ, RZ, 0x10 ;  /* 0x00000010ff0c7424 */ /* 0x000fe200078e00ff */
[----:B------:R-:W-:-:S05]  /*409f0*/  SEL R14, R14, RZ, P4 ;  /* 0x000000ff0e0e7207 */ /* 0x000fca0002000000 */
[----:B------:R-:W-:-:S04]  /*40a00*/  IMAD.IADD R5, R3, 0x1, R14 ;  /* 0x0000000103057824 */ /* 0x000fc800078e020e */
[----:B------:R-:W-:-:S07]  /*40a10*/  IMAD.MOV.U32 R13, RZ, RZ, R5 ;  /* 0x000000ffff0d7224 */ /* 0x000fce00078e0005 */
[----:B------:R-:W-:Y:S05]  /*40a20*/  WARPSYNC.COLLECTIVE R15, `(.L_x_13616) ;  /* 0x000000000f087348 */ /* 0x000fea0003c00000 */
[----:B------:R0:W1:Y:S02]  /*40a30*/  SHFL.UP P6, R14, R13, R12, R11 ;  /* 0x0400000c0d0e7389 */ /* 0x00006400000c000b */
[----:B01----:R-:W-:Y:S01]  /*40a40*/  ENDCOLLECTIVE ;  /* 0x000000000000791b */ /* 0x003fe20003800000 */
.L_x_13616:
        /* <DEDUP_REMOVED lines=8> */
.L_x_13617:
[----:B------:R-:W-:Y:S05]  /*40ad0*/  BRA `(.L_x_13618) ;  /* 0xffffff8c00fc7947 */ /* 0x000fea000383ffff */
.L_x_13388:
[----:B------:R-:W-:Y:S01]  /*40ae0*/  BSSY B0, `(.L_x_13619) ;  /* 0x0000007000007945 */ /* 0x000fe20003800000 */
[----:B------:R-:W-:Y:S01]  /*40af0*/  MOV R12, 0x1 ;  /* 0x00000001000c7802 */ /* 0x000fe20000000f00 */
[----:B------:R-:W-:Y:S02]  /*40b00*/  IMAD.MOV.U32 R11, RZ, RZ, RZ ;  /* 0x000000ffff0b7224 */ /* 0x000fe400078e00ff */
[----:B------:R-:W-:-:S07]  /*40b10*/  IMAD.MOV.U32 R15, RZ, RZ, -0x1 ;  /* 0xffffffffff0f7424 */ /* 0x000fce00078e00ff */
[----:B------:R-:W-:Y:S05]  /*40b20*/  WARPSYNC.COLLECTIVE R15, `(.L_x_13620) ;  /* 0x000000000f087348 */ /* 0x000fea0003c00000 */
[----:B------:R0:W1:Y:S02]  /*40b30*/  SHFL.UP P6, R14, R13, R12, R11 ;  /* 0x0400000c0d0e7389 */ /* 0x00006400000c000b */
[----:B01----:R-:W-:Y:S01]  /*40b40*/  ENDCOLLECTIVE ;  /* 0x000000000000791b */ /* 0x003fe20003800000 */
.L_x_13620:
[----:B------:R-:W-:Y:S05]  /*40b50*/  BSYNC B0 ;  /* 0x0000000000007941 */ /* 0x000fea0003800000 */
.L_x_13619:
        /* <DEDUP_REMOVED lines=8> */
.L_x_13621:
[----:B------:R-:W-:Y:S01]  /*40be0*/  IMAD.MOV.U32 R12, RZ, RZ, 0x4 ;  /* 0x00000004ff0c7424 */ /* 0x000fe200078e00ff */
[----:B------:R-:W-:-:S05]  /*40bf0*/  SEL R2, R14, RZ, P2 ;  /* 0x000000ff0e027207 */ /* 0x000fca0001000000 */
[----:B------:R-:W-:-:S04]  /*40c00*/  IMAD.IADD R2, R13, 0x1, R2 ;  /* 0x000000010d027824 */ /* 0x000fc800078e0202 */
[----:B------:R-:W-:-:S07]  /*40c10*/  IMAD.MOV.U32 R13, RZ, RZ, R2 ;  /* 0x000000ffff0d7224 */ /* 0x000fce00078e0002 */
[----:B------:R-:W-:Y:S05]  /*40c20*/  WARPSYNC.COLLECTIVE R15, `(.L_x_13622) ;  /* 0x000000000f087348 */ /* 0x000fea0003c00000 */
[----:B------:R0:W1:Y:S02]  /*40c30*/  SHFL.UP P6, R14, R13, R12, R11 ;  /* 0x0400000c0d0e7389 */ /* 0x00006400000c000b */
[----:B01----:R-:W-:Y:S01]  /*40c40*/  ENDCOLLECTIVE ;  /* 0x000000000000791b */ /* 0x003fe20003800000 */
.L_x_13622:
[----:B------:R-:W-:Y:S01]  /*40c50*/  IMAD.MOV.U32 R12, RZ, RZ, 0x8 ;  /* 0x00000008ff0c7424 */ /* 0x000fe200078e00ff */
[----:B------:R-:W-:-:S05]  /*40c60*/  SEL R3, R14, RZ, P3 ;  /* 0x000000ff0e037207 */ /* 0x000fca0001800000 */
[----:B------:R-:W-:-:S04]  /*40c70*/  IMAD.IADD R3, R2, 0x1, R3 ;  /* 0x0000000102037824 */ /* 0x000fc800078e0203 */
[----:B------:R-:W-:-:S07]  /*40c80*/  IMAD.MOV.U32 R13, RZ, RZ, R3 ;  /* 0x000000ffff0d7224 */ /* 0x000fce00078e0003 */
[----:B------:R-:W-:Y:S05]  /*40c90*/  WARPSYNC.COLLECTIVE R15, `(.L_x_13623) ;  /* 0x000000000f087348 */ /* 0x000fea0003c00000 */
[----:B------:R0:W1:Y:S02]  /*40ca0*/  SHFL.UP P6, R14, R13, R12, R11 ;  /* 0x0400000c0d0e7389 */ /* 0x00006400000c000b */
[----:B01----:R-:W-:Y:S01]  /*40cb0*/  ENDCOLLECTIVE ;  /* 0x000000000000791b */ /* 0x003fe20003800000 */
.L_x_13623:
[----:B------:R-:W-:Y:S01]  /*40cc0*/  IMAD.MOV.U32 R12, RZ, RZ, 0x10 ;  /* 0x00000010ff0c7424 */ /* 0x000fe200078e00ff */
[----:B------:R-:W-:-:S05]  /*40cd0*/  SEL R14, R14, RZ, P4 ;  /* 0x000000ff0e0e7207 */ /* 0x000fca0002000000 */
[----:B------:R-:W-:-:S04]  /*40ce0*/  IMAD.IADD R5, R3, 0x1, R14 ;  /* 0x0000000103057824 */ /* 0x000fc800078e020e */
[----:B------:R-:W-:-:S07]  /*40cf0*/  IMAD.MOV.U32 R13, RZ, RZ, R5 ;  /* 0x000000ffff0d7224 */ /* 0x000fce00078e0005 */
[----:B------:R-:W-:Y:S05]  /*40d00*/  WARPSYNC.COLLECTIVE R15, `(.L_x_13624) ;  /* 0x000000000f087348 */ /* 0x000fea0003c00000 */
[----:B------:R0:W1:Y:S02]  /*40d10*/  SHFL.UP P6, R14, R13, R12, R11 ;  /* 0x0400000c0d0e7389 */ /* 0x00006400000c000b */
[----:B01----:R-:W-:Y:S01]  /*40d20*/  ENDCOLLECTIVE ;  /* 0x000000000000791b */ /* 0x003fe20003800000 */
.L_x_13624:
        /* <DEDUP_REMOVED lines=8> */
.L_x_13625:
[----:B------:R-:W-:Y:S05]  /*40db0*/  BRA `(.L_x_13626) ;  /* 0xffffff8c00e87947 */ /* 0x000fea000383ffff */
.L_x_13390:
[----:B------:R-:W-:Y:S01]  /*40dc0*/  BSSY B0, `(.L_x_13627) ;  /* 0x0000006000007945 */ /* 0x000fe20003800000 */
[----:B------:R-:W-:Y:S01]  /*40dd0*/  PLOP3.LUT P6, PT, P6, PT, PT, 0x8, 0x0 ;  /* 0x000000000000781c */ /* 0x000fe200037ce170 */
[----:B------:R-:W-:-:S12]  /*40de0*/  IMAD.MOV.U32 R15, RZ, RZ, -0x1 ;  /* 0xffffffffff0f7424 */ /* 0x000fd800078e00ff */
[----:B0-----:R-:W-:Y:S05]  /*40df0*/  WARPSYNC.COLLECTIVE R15, `(.L_x_13628) ;  /* 0x000000000f087348 */ /* 0x001fea0003c00000 */
[----:B------:R-:W-:Y:S01]  /*40e00*/  VOTE.ANY R14, PT, P6 ;  /* 0x00000000000e7806 */ /* 0x000fe200030e0100 */
[----:B0-----:R-:W-:Y:S06]  /*40e10*/  ENDCOLLECTIVE ;  /* 0x000000000000791b */ /* 0x001fec0003800000 */
.L_x_13628:
[----:B------:R-:W-:Y:S05]  /*40e20*/  BSYNC B0 ;  /* 0x0000000000007941 */ /* 0x000fea0003800000 */
.L_x_13627:
        /* <DEDUP_REMOVED lines=8> */
.L_x_13629:
[----:B------:R-:W-:Y:S02]  /*40eb0*/  IMAD.IADD R19, R12, 0x1, R19 ;  /* 0x000000010c137824 */ /* 0x000fe400078e0213 */
[----:B------:R-:W-:Y:S02]  /*40ec0*/  IMAD.MOV.U32 R13, RZ, RZ, R4 ;  /* 0x000000ffff0d7224 */ /* 0x000fe400078e0004 */
[----:B------:R-:W-:-:S07]  /*40ed0*/  IMAD.MOV.U32 R17, RZ, RZ, R14 ;  /* 0x000000ffff117224 */ /* 0x000fce00078e000e */
[----:B------:R-:W-:Y:S05]  /*40ee0*/  WARPSYNC.COLLECTIVE R15, `(.L_x_13630) ;  /* 0x000000000f087348 */ /* 0x000fea0003c00000 */
[----:B------:R0:W1:Y:S02]  /*40ef0*/  SHFL.IDX P6, R14, R13, R12, R11 ;  /* 0x0000000c0d0e7389 */ /* 0x00006400000c000b */
[----:B01----:R-:W-:Y:S01]  /*40f00*/  ENDCOLLECTIVE ;  /* 0x000000000000791b */ /* 0x003fe20003800000 */
.L_x_13630:
[----:B------:R-:W-:Y:S01]  /*40f10*/  IMAD.MOV.U32 R4, RZ, RZ, R14 ;  /* 0x000000ffff047224 */ /* 0x000fe200078e000e */
[----:B------:R-:W-:Y:S06]  /*40f20*/  BRA `(.L_x_13631) ;  /* 0xffffff8c00cc7947 */ /* 0x000fec000383ffff */
.L_x_13392:
[----:B------:R-:W-:Y:S01]  /*40f30*/  BSSY B0, `(.L_x_13632) ;  /* 0x0000007000007945 */ /* 0x000fe20003800000 */
[----:B------:R-:W-:Y:S02]  /*40f40*/  IMAD.MOV.U32 R13, RZ, RZ, R2 ;  /* 0x000000ffff0d7224 */ /* 0x000fe400078e0002 */
[----:B------:R-:W-:Y:S02]  /*40f50*/  IMAD.MOV.U32 R11, RZ, RZ, 0x1f ;  /* 0x0000001fff0b7424 */ /* 0x000fe400078e00ff */
[----:B------:R-:W-:-:S07]  /*40f60*/  IMAD.MOV.U32 R15, RZ, RZ, -0x1 ;  /* 0xffffffffff0f7424 */ /* 0x000fce00078e00ff */
[----:B0-23--:R-:W-:Y:S05]  /*40f70*/  WARPSYNC.COLLECTIVE R15, `(.L_x_13633) ;  /* 0x000000000f087348 */ /* 0x00dfea0003c00000 */
[----:B------:R1:W4:Y:S02]  /*40f80*/  SHFL.IDX P6, R14, R13, R12, R11 ;  /* 0x0000000c0d0e7389 */ /* 0x00032400000c000b */
[----:B01234-:R-:W-:Y:S01]  /*40f90*/  ENDCOLLECTIVE ;  /* 0x000000000000791b */ /* 0x01ffe20003800000 */
.L_x_13633:
[----:B------:R-:W-:Y:S05]  /*40fa0*/  BSYNC B0 ;  /* 0x0000000000007941 */ /* 0x000fea0003800000 */
.L_x_13632:
[----:B------:R-:W-:Y:S01]  /*40fb0*/  MOV R6, R14 ;  /* 0x0000000e00067202 */ /* 0x000fe20000000f00 */
[----:B------:R-:W-:Y:S06]  /*40fc0*/  BRA `(.L_x_13391) ;  /* 0xffffff8c00bc7947 */ /* 0x000fec000383ffff */
.L_x_13398:
[----:B0-----:R0:W1:Y:S02]  /*40fd0*/  SYNCS.PHASECHK.TRANS64.TRYWAIT P0, [R5+URZ+0x32420], R0 ;  /* 0x03242000050075a7 */ /* 0x001064000800017f */
[----:B-1----:R-:W-:Y:S05]  /*40fe0*/  @!P0 NANOSLEEP.SYNCS 0x989680 ;  /* 0x009896800000895d */ /* 0x002fea0003900000 */
[----:B------:R-:W1:Y:S02]  /*40ff0*/  @!P0 SYNCS.PHASECHK.TRANS64 P0, [R5+URZ+0x32420], R0 ;  /* 0x03242000050085a7 */ /* 0x000e64000800007f */
[----:B-1----:R-:W-:Y:S05]  /*41000*/  @!P0 BRA `(.L_x_13398) ;  /* 0xfffffffc00f08947 */ /* 0x002fea000383ffff */
[----:B------:R-:W-:Y:S05]  /*41010*/  BRA `(.L_x_13634) ;  /* 0xffffff9800147947 */ /* 0x000fea000383ffff */
.L_x_13399:
        /* <DEDUP_REMOVED lines=11> */
.L_x_13636:
[----:B------:R-:W-:Y:S05]  /*410d0*/  BSYNC B0 ;  /* 0x0000000000007941 */ /* 0x000fea0003800000 */
.L_x_13635:
[----:B------:R-:W-:Y:S05]  /*410e0*/  BRA `(.L_x_13637) ;  /* 0xffffff9400fc7947 */ /* 0x000fea000383ffff */
.L_x_13400:
[----:B------:R-:W-:Y:S01]  /*410f0*/  BSSY B0, `(.L_x_13638) ;  /* 0x0000006000007945 */ /* 0x000fe20003800000 */
[----:B------:R-:W-:-:S07]  /*41100*/  IMAD.MOV.U32 R15, RZ, RZ, -0x1 ;  /* 0xffffffffff0f7424 */ /* 0x000fce00078e00ff */
[----:B0-234-:R-:W-:Y:S05]  /*41110*/  WARPSYNC.COLLECTIVE R15, `(.L_x_13639) ;  /* 0x000000000f0c7348 */ /* 0x01dfea0003c00000 */
[----:B------:R-:W-:Y:S02]  /*41120*/  ELECT P6, UR62, PT ;  /* 0x00000000003e782f */ /* 0x000fe400038c0000 */
[----:B------:R-:W-:Y:S01]  /*41130*/  MOV R14, UR62 ;  /* 0x0000003e000e7c02 */ /* 0x000fe20008000f00 */
[----:B0-234-:R-:W-:Y:S10]  /*41140*/  ENDCOLLECTIVE ;  /* 0x000000000000791b */ /* 0x01dff40003800000 */
.L_x_13639:
[----:B------:R-:W-:Y:S05]  /*41150*/  BSYNC B0 ;  /* 0x0000000000007941 */ /* 0x000fea0003800000 */
.L_x_13638:
[----:B------:R-:W-:Y:S05]  /*41160*/  BRA `(.L_x_13640) ;  /* 0xffffff9400f07947 */ /* 0x000fea000383ffff */
.L_x_13402:
[----:B0-----:R0:W1:Y:S02]  /*41170*/  SYNCS.PHASECHK.TRANS64.TRYWAIT P1, [R3+URZ+0x32440], R2 ;  /* 0x03244002030075a7 */ /* 0x001064000802017f */
[----:B-1----:R-:W-:Y:S05]  /*41180*/  @!P1 NANOSLEEP.SYNCS 0x989680 ;  /* 0x009896800000995d */ /* 0x002fea0003900000 */
[----:B------:R-:W1:Y:S02]  /*41190*/  @!P1 SYNCS.PHASECHK.TRANS64 P1, [R3+URZ+0x32440], R2 ;  /* 0x03244002030095a7 */ /* 0x000e64000802007f */
[----:B-1----:R-:W-:Y:S05]  /*411a0*/  @!P1 BRA `(.L_x_13402) ;  /* 0xfffffffc00f09947 */ /* 0x002fea000383ffff */
[----:B------:R-:W-:Y:S05]  /*411b0*/  BRA `(.L_x_13641) ;  /* 0xffffff9800107947 */ /* 0x000fea000383ffff */
.L_x_13404:
[----:B-1----:R1:W0:Y:S02]  /*411c0*/  SYNCS.PHASECHK.TRANS64.TRYWAIT P1, [R25+URZ+0x32440], R0 ;  /* 0x03244000190075a7 */ /* 0x002224000802017f */
[----:B0-----:R-:W-:Y:S05]  /*411d0*/  @!P1 NANOSLEEP.SYNCS 0x989680 ;  /* 0x009896800000995d */ /* 0x001fea0003900000 */
[----:B------:R-:W0:Y:S02]  /*411e0*/  @!P1 SYNCS.PHASECHK.TRANS64 P1, [R25+URZ+0x32440], R0 ;  /* 0x03244000190095a7 */ /* 0x000e24000802007f */
[----:B0-----:R-:W-:Y:S05]  /*411f0*/  @!P1 BRA `(.L_x_13404) ;  /* 0xfffffffc00f09947 */ /* 0x001fea000383ffff */
[----:B------:R-:W-:Y:S05]  /*41200*/  BRA `(.L_x_13642) ;  /* 0xffffff98001c7947 */ /* 0x000fea000383ffff */
.L_x_13406:
[----:B------:R0:W0:Y:S02]  /*41210*/  SYNCS.PHASECHK.TRANS64.TRYWAIT P1, [R3+URZ+0x32460], R2 ;  /* 0x03246002030075a7 */ /* 0x000024000802017f */
[----:B0-----:R-:W-:Y:S05]  /*41220*/  @!P1 NANOSLEEP.SYNCS 0x989680 ;  /* 0x009896800000995d */ /* 0x001fea0003900000 */
[----:B------:R-:W0:Y:S02]  /*41230*/  @!P1 SYNCS.PHASECHK.TRANS64 P1, [R3+URZ+0x32460], R2 ;  /* 0x03246002030095a7 */ /* 0x000e24000802007f */
[----:B0-----:R-:W-:Y:S05]  /*41240*/  @!P1 BRA `(.L_x_13406) ;  /* 0xfffffffc00f09947 */ /* 0x001fea000383ffff */
[----:B------:R-:W-:Y:S05]  /*41250*/  BRA `(.L_x_13643) ;  /* 0xffffff9800187947 */ /* 0x000fea000383ffff */
        .type           $_ZN7cutlass13device_kernelIN5flash11enable_sm90INS1_16FlashAttnFwdSm90INS1_25CollectiveMainloopFwdSm90ILi2EN4cute5tupleIJNS5_1CILi1EEES8_S8_EEENS6_IJNS7_ILi128EEENS7_ILi96EEENS7_ILi64EEEEEELi256ENS_6half_tEfNS_4arch4Sm90ELb0ELb1ELb1ELb1ELb1ELb1ELb1ELb1ELb0ELb1ELb1ELb0EEENS1_21CollectiveEpilogueFwdINS6_IJSA_NS7_ILi256EEESB_EEES9_SE_SG_Li256ELb1ELb1ELb1ELb0EEENS1_36VarlenDynamicPersistentTileSchedulerILi128ELi96ELi256ELi128ELb1ELb1ELb1ELb1ELb0ELb1EEEEEEEEEvNT_6ParamsE$_ZZN5flash25CollectiveMainloopFwdSm90ILi2EN4cute5tupleIJNS1_1CILi1EEES4_S4_EEENS2_IJNS3_ILi128EEENS3_ILi96EEENS3_ILi64EEEEEELi256EN7cutlass6half_tEfNSA_4arch4Sm90ELb0ELb1ELb1ELb1ELb1ELb1ELb1ELb1ELb0ELb1ELb1ELb0EE3mmaINS_16FlashAttnFwdSm90ISE_NS_21CollectiveEpilogueFwdINS2_IJS6_NS3_ILi256EEES7_EEES5_SB_SD_Li256ELb1ELb1ELb1ELb0EEENS_36VarlenDynamicPersistentTileSchedulerILi128ELi96ELi256ELi128ELb1ELb1ELb1ELb1ELb0ELb1EEEE13SharedStorageENS1_6TensorINS1_11ArrayEngineIfLm128EEENS1_6LayoutINS2_IJNS2_IJNS3_ILi2EEEST_NS3_ILi32EEEEEES4_S4_EEENS2_IJNS2_IJS4_ST_NS3_ILi4EEEEEENS3_ILi0EEESZ_EEEEEEENS_7SoftmaxILi2ELi0EEEEEbRKNSE_6ParamsENSA_13PipelineAsyncILi2EEES19_RNSA_13PipelineStateILj2EEERT0_RT1_iRiRKNS_16SeqlenInfoQKNewKILb1ELb1EEENS2_IJiiiiEEERT_ENKUliT_T0_T1_E_clIZSF_ISO_S12_S14_EbS17_S19_S19_S1C_S1E_S1G_iS1H_S1L_S1M_S1O_EUlRS1P_iE0_NS3_ILb1EEES1W_EEDaiS1P_S1Q_S1R_,@function
        .size           $_ZN7cutlass13device_kernelIN5flash11enable_sm90INS1_16FlashAttnFwdSm90INS1_25CollectiveMainloopFwdSm90ILi2EN4cute5tupleIJNS5_1CILi1EEES8_S8_EEENS6_IJNS7_ILi128EEENS7_ILi96EEENS7_ILi64EEEEEELi256ENS_6half_tEfNS_4arch4Sm90ELb0ELb1ELb1ELb1ELb1ELb1ELb1ELb1ELb0ELb1ELb1ELb0EEENS1_21CollectiveEpilogueFwdINS6_IJSA_NS7_ILi256EEESB_EEES9_SE_SG_Li256ELb1ELb1ELb1ELb0EEENS1_36VarlenDynamicPersistentTileSchedulerILi128ELi96ELi256ELi128ELb1ELb1ELb1ELb1ELb0ELb1EEEEEEEEEvNT_6ParamsE$_ZZN5flash25CollectiveMainloopFwdSm90ILi2EN4cute5tupleIJNS1_1CILi1EEES4_S4_EEENS2_IJNS3_ILi128EEENS3_ILi96EEENS3_ILi64EEEEEELi256EN7cutlass6half_tEfNSA_4arch4Sm90ELb0ELb1ELb1ELb1ELb1ELb1ELb1ELb1ELb0ELb1ELb1ELb0EE3mmaINS_16FlashAttnFwdSm90ISE_NS_21CollectiveEpilogueFwdINS2_IJS6_NS3_ILi256EEES7_EEES5_SB_SD_Li256ELb1ELb1ELb1ELb0EEENS_36VarlenDynamicPersistentTileSchedulerILi128ELi96ELi256ELi128ELb1ELb1ELb1ELb1ELb0ELb1EEEE13SharedStorageENS1_6TensorINS1_11ArrayEngineIfLm128EEENS1_6LayoutINS2_IJNS2_IJNS3_ILi2EEEST_NS3_ILi32EEEEEES4_S4_EEENS2_IJNS2_IJS4_ST_NS3_ILi4EEEEEENS3_ILi0EEESZ_EEEEEEENS_7SoftmaxILi2ELi0EEEEEbRKNSE_6ParamsENSA_13PipelineAsyncILi2EEES19_RNSA_13PipelineStateILj2EEERT0_RT1_iRiRKNS_16SeqlenInfoQKNewKILb1ELb1EEENS2_IJiiiiEEERT_ENKUliT_T0_T1_E_clIZSF_ISO_S12_S14_EbS17_S19_S19_S1C_S1E_S1G_iS1H_S1L_S1M_S1O_EUlRS1P_iE0_NS3_ILb1EEES1W_EEDaiS1P_S1Q_S1R_,(.L_x_15778 - $_ZN7cutlass13device_kernelIN5flash11enable_sm90INS1_16FlashAttnFwdSm90INS1_25CollectiveMainloopFwdSm90ILi2EN4cute5tupleIJNS5_1CILi1EEES8_S8_EEENS6_IJNS7_ILi128EEENS7_ILi96EEENS7_ILi64EEEEEELi256ENS_6half_tEfNS_4arch4Sm90ELb0ELb1ELb1ELb1ELb1ELb1ELb1ELb1ELb0ELb1ELb1ELb0EEENS1_21CollectiveEpilogueFwdINS6_IJSA_NS7_ILi256EEESB_EEES9_SE_SG_Li256ELb1ELb1ELb1ELb0EEENS1_36VarlenDynamicPersistentTileSchedulerILi128ELi96ELi256ELi128ELb1ELb1ELb1ELb1ELb0ELb1EEEEEEEEEvNT_6ParamsE$_ZZN5flash25CollectiveMainloopFwdSm90ILi2EN4cute5tupleIJNS1_1CILi1EEES4_S4_EEENS2_IJNS3_ILi128EEENS3_ILi96EEENS3_ILi64EEEEEELi256EN7cutlass6half_tEfNSA_4arch4Sm90ELb0ELb1ELb1ELb1ELb1ELb1ELb1ELb1ELb0ELb1ELb1ELb0EE3mmaINS_16FlashAttnFwdSm90ISE_NS_21CollectiveEpilogueFwdINS2_IJS6_NS3_ILi256EEES7_EEES5_SB_SD_Li256ELb1ELb1ELb1ELb0EEENS_36VarlenDynamicPersistentTileSchedulerILi128ELi96ELi256ELi128ELb1ELb1ELb1ELb1ELb0ELb1EEEE13SharedStorageENS1_6TensorINS1_11ArrayEngineIfLm128EEENS1_6LayoutINS2_IJNS2_IJNS3_ILi2EEEST_NS3_ILi32EEEEEES4_S4_EEENS2_IJNS2_IJS4_ST_NS3_ILi4EEEEEENS3_ILi0EEESZ_EEEEEEENS_7SoftmaxILi2ELi0EEEEEbRKNSE_6ParamsENSA_13PipelineAsyncILi2EEES19_RNSA_13PipelineStateILj2EEERT0_RT1_iRiRKNS_16SeqlenInfoQKNewKILb1ELb1EEENS2_IJiiiiEEERT_ENKUliT_T0_T1_E_clIZSF_ISO_S12_S14_EbS17_S19_S19_S1C_S1E_S1G_iS1H_S1L_S1M_S1O_EUlRS1P_iE0_NS3_ILb1EEES1W_EEDaiS1P_S1Q_S1R_)
$_ZN7cutlass13device_kernelIN5flash11enable_sm90INS1_16FlashAttnFwdSm90INS1_25CollectiveMainloopFwdSm90ILi2EN4cute5tupleIJNS5_1CILi1EEES8_S8_EEENS6_IJNS7_ILi128EEENS7_ILi96EEENS7_ILi64EEEEEELi256ENS_6half_tEfNS_4arch4Sm90ELb0ELb1ELb1ELb1ELb1ELb1ELb1ELb1ELb0ELb1ELb1ELb0EEENS1_21CollectiveEpilogueFwdINS6_IJSA_NS7_ILi256EEESB_EEES9_SE_SG_Li256ELb1ELb1ELb1ELb0EEENS1_36VarlenDynamicPersistentTileSchedulerILi128ELi96ELi256ELi128ELb1ELb1ELb1ELb1ELb0ELb1EEEEEEEEEvNT_6ParamsE$_ZZN5flash25CollectiveMainloopFwdSm90ILi2EN4cute5tupleIJNS1_1CILi1EEES4_S4_EEENS2_IJNS3_ILi128EEENS3_ILi96EEENS3_ILi64EEEEEELi256EN7cutlass6half_tEfNSA_4arch4Sm90ELb0ELb1ELb1ELb1ELb1ELb1ELb1ELb1ELb0ELb1ELb1ELb0EE3mmaINS_16FlashAttnFwdSm90ISE_NS_21CollectiveEpilogueFwdINS2_IJS6_NS3_ILi256EEES7_EEES5_SB_SD_Li256ELb1ELb1ELb1ELb0EEENS_36VarlenDynamicPersistentTileSchedulerILi128ELi96ELi256ELi128ELb1ELb1ELb1ELb1ELb0ELb1EEEE13SharedStorageENS1_6TensorINS1_11ArrayEngineIfLm128EEENS1_6LayoutINS2_IJNS2_IJNS3_ILi2EEEST_NS3_ILi32EEEEEES4_S4_EEENS2_IJNS2_IJS4_ST_NS3_ILi4EEEEEENS3_ILi0EEESZ_EEEEEEENS_7SoftmaxILi2ELi0EEEEEbRKNSE_6ParamsENSA_13PipelineAsyncILi2EEES19_RNSA_13PipelineStateILj2EEERT0_RT1_iRiRKNS_16SeqlenInfoQKNewKILb1ELb1EEENS2_IJiiiiEEERT_ENKUliT_T0_T1_E_clIZSF_ISO_S12_S14_EbS17_S19_S19_S1C_S1E_S1G_iS1H_S1L_S1M_S1O_EUlRS1P_iE0_NS3_ILb1EEES1W_EEDaiS1P_S1Q_S1R_:
[----:B------:R-:W-:Y:S02]  /*41260*/  ULDC UR4, c[0x0][0x20] ;  /* 0x0000080000047ab9 */ /* 0x000fe40000000800 */
        /* <DEDUP_REMOVED lines=14> */
.L_x_13645:
[----:B------:R-:W-:Y:S05]  /*41350*/  BSYNC B0 ;  /* 0x0000000000007941 */ /* 0x000fea0003800000 */
.L_x_13644:
        /* <DEDUP_REMOVED lines=13> */
.L_x_13647:
[----:B------:R-:W-:Y:S05]  /*41430*/  BSYNC B0 ;  /* 0x0000000000007941 */ /* 0x000fea0003800000 */
.L_x_13646:
        /* <DEDUP_REMOVED lines=8> */
.L_x_13649:
[----:B------:R-:W-:Y:S05]  /*414c0*/  BSYNC B0 ;  /* 0x0000000000007941 */ /* 0x000fea0003800000 */
.L_x_13648:
[----:B------:R-:W2:Y:S04]  /*414d0*/  LDL.64 R6, [UR4] ;  /* 0x00000004ff067983 */ /* 0x000ea80008100a00 */
[----:B------:R-:W3:Y:S04]  /*414e0*/  LDL.64 R2, [UR4+0x28] ;  /* 0x00002804ff027983 */ /* 0x000ee80008100a00 */
[----:B0----5:R-:W4:Y:S04]  /*414f0*/  LDL.64 R8, [UR4+0x20] ;  /* 0x00002004ff087983 */ /* 0x021f280008100a00 */
[----:B--2---:R-:W2:Y:S04]  /*41500*/  LD.E R13, desc[UR6][R6.64] ;  /* 0x00000006060d7980 */ /* 0x004ea8000c101900 */
[----:B---3--:R-:W2:Y:S04]  /*41510*/  LD.E.64 R2, desc[UR6][R2.64] ;  /* 0x0000000602027980 */ /* 0x008ea8000c101b00 */
[----:B------:R-:W3:Y:S01]  /*41520*/  LDL.64 R6, [UR4+0x8] ;  /* 0x00000804ff067983 */ /* 0x000ee20008100a00 */
[----:B------:R-:W-:Y:S05]  /*41530*/  WARPSYNC.ALL ;  /* 0x0000000000007948 */ /* 0x000fea0003800000 */
[----:B---3--:R0:W-:Y:S04]  /*41540*/  ST.E desc[UR6][R6.64], RZ ;  /* 0x000000ff06007985 */ /* 0x0081e8000c101906 */
[----:B----4-:R-:W3:Y:S01]  /*41550*/  LD.E.64 R10, desc[UR6][R8.64] ;  /* 0x00000006080a7980 */ /* 0x010ee2000c101b00 */
        /* <DEDUP_REMOVED lines=24> */
[----:B------:R-:W-:Y:S01]  /*416e0*/  MOV R13, R3 ;  /* 0x00000003000d7202 */ /* 0x000fe20000000f00 */
        /* <DEDUP_REMOVED lines=21> */
[----:B--2---:R-:W2:Y:S04]  /*41840*/  LD.E R10, desc[UR6][R2.64] ;  /* 0x00000006020a7980 */ /* 0x004ea8000c101900 */
[----:B------:R-:W3:Y:S01]  /*41850*/  LDL.64 R2, [UR4+0x30] ;  /* 0x00003004ff027983 */ /* 0x000ee20008100a00 */
        /* <DEDUP_REMOVED lines=8> */
.L_x_13678:
[----:B------:R-:W-:Y:S05]  /*418e0*/  BSYNC B0 ;  /* 0x0000000000007941 */ /* 0x000fea0003800000 */
.L_x_13651:
[----:B------:R-:W0:Y:S04]  /*418f0*/  LDL.64 R2, [UR4+0x40] ;  /* 0x00004004ff027983 */ /* 0x000e280008100a00 */
[----:B------:R-:W2:Y:S04]  /*41900*/  LDL.64 R6, [UR4] ;  /* 0x00000004ff067983 */ /* 0x000ea80008100a00 */
[----:B0-----:R-:W3:Y:S04]  /*41910*/  LD.E R8, desc[UR6][R2.64] ;  /* 0x0000000602087980 */ /* 0x001ee8000c101900 */
[----:B--2---:R0:W5:Y:S04]  /*41920*/  LD.E R10, desc[UR6][R6.64] ;  /* 0x00000006060a7980 */ /* 0x004168000c101900 */
[----:B------:R0:W5:Y:S01]  /*41930*/  LD.E R11, desc[UR6][R6.64+0x4] ;  /* 0x00000406060b7980 */ /* 0x000162000c101900 */
[----:B------:R-:W-:Y:S01]  /*41940*/  BSSY B0, `(.L_x_13653) ;  /* 0x0000005000007945 */ /* 0x000fe20003800000 */
[----:B---3--:R-:W-:-:S04]  /*41950*/  LOP3.LUT R8, R8, 0x1, RZ, 0xfc, !PT ;  /* 0x0000000108087812 */ /* 0x008fc800078efcff */
[----:B------:R-:W-:-:S13]  /*41960*/  ISETP.NE.AND P0, PT, R8, 0x3, PT ;  /* 0x000000030800780c */ /* 0x000fda0003f05270 */
[----:B0-----:R-:W-:Y:S05]  /*41970*/  @!P0 BRA `(.L_x_13654) ;  /* 0x0000000000048947 */ /* 0x001fea0003800000 */
[----:B------:R-:W-:Y:S01]  /*41980*/  BPT.TRAP 0x1 ;  /* 0x000000040000795c */ /* 0x000fe20000300000 */
.L_x_13654:
[----:B------:R-:W-:Y:S05]  /*41990*/  BSYNC B0 ;  /* 0x0000000000007941 */ /* 0x000fea0003800000 */
.L_x_13653:
        /* <DEDUP_REMOVED lines=13> */
.L_x_13656:
[----:B------:R-:W-:Y:S05]  /*41a70*/  BSYNC B0 ;  /* 0x0000000000007941 */ /* 0x000fea0003800000 */
.L_x_13655:
        /* <DEDUP_REMOVED lines=8> */
.L_x_13658:
[----:B------:R-:W-:Y:S05]  /*41b00*/  BSYNC B0 ;  /* 0x0000000000007941 */ /* 0x000fea0003800000 */
.L_x_13657:
[----:B------:R-:W2:Y:S04]  /*41b10*/  LDL.64 R2, [UR4] ;  /* 0x00000004ff027983 */ /* 0x000ea80008100a00 */
[----:B------:R-:W3:Y:S04]  /*41b20*/  LDL.64 R10, [UR4+0x58] ;  /* 0x00005804ff0a7983 */ /* 0x000ee80008100a00 */
[----:B------:R-:W4:Y:S04]  /*41b30*/  LDL.64 R6, [UR4+0x48] ;  /* 0x00004804ff067983 */ /* 0x000f280008100a00 */
[----:B0----5:R-:W3:Y:S04]  /*41b40*/  LDL.64 R8, [UR4+0x50] ;  /* 0x00005004ff087983 */ /* 0x021ee80008100a00 */
[----:B--2---:R-:W2:Y:S04]  /*41b50*/  LD.E R13, desc[UR6][R2.64] ;  /* 0x00000006020d7980 */ /* 0x004ea8000c101900 */
[----:B----4-:R-:W4:Y:S04]  /*41b60*/  LD.E R12, desc[UR6][R6.64] ;  /* 0x00000006060c7980 */ /* 0x010f28000c101900 */
[----:B---3--:R-:W2:Y:S04]  /*41b70*/  LD.E.64 R2, desc[UR6][R10.64] ;  /* 0x000000060a027980 */ /* 0x008ea8000c101b00 */
[----:B------:R-:W3:Y:S01]  /*41b80*/  LD.E.64 R10, desc[UR6][R8.64] ;  /* 0x00000006080a7980 */ /* 0x000ee2000c101b00 */
[----:B------:R-:W-:Y:S05]  /*41b90*/  WARPSYNC.ALL ;  /* 0x0000000000007948 */ /* 0x000fea0003800000 */
[----:B------:R-:W-:Y:S01]  /*41ba0*/  WARPGROUP.ARRIVE ;  /* 0x00000000000079c5 */ /* 0x000fe20000000000 */
[----:B----4-:R-:W-:Y:S01]  /*41bb0*/  ISETP.NE.U32.AND P0, PT, R12, RZ, PT ;  /* 0x000000ff0c00720c */ /* 0x010fe20003f05070 */
[----:B--2---:R-:W-:Y:S01]  /*41bc0*/  IMAD R2, R13, 0xc00, R2 ;  /* 0x00000c000d027824 */ /* 0x004fe200078e0202 */
[----:B------:R-:W-:-:S04]  /*41bd0*/  R2UR UR11, R3 ;  /* 0x00000000030b72ca */ /* 0x000fc800000e0000 */
[----:B------:R-:W-:Y:S02]  /*41be0*/  R2UR UR10, R2 ;  /* 0x00000000020a72ca */ /* 0x000fe400000e0000 */
[----:B---3--:R-:W-:Y:S02]  /*41bf0*/  R2UR UR8, R10 ;  /* 0x000000000a0872ca */ /* 0x008fe400000e0000 */
[----:B------:R-:W-:-:S03]  /*41c00*/  R2UR UR9, R11 ;  /* 0x000000000b0972ca */ /* 0x000fc600000e0000 */
[----:B------:R-:W-:-:S10]  /*41c10*/  VOTEU.ANY UP0, P0 ;  /* 0x00000000003f7886 */ /* 0x000fd40000000100 */
[----:B------:R-:W-:Y:S03]  /*41c20*/  HGMMA.64x96x16.F32 R24, gdesc[UR8], R24, UP0, gsb0 ;  /* 0x01600000081879f0 */ /* 0x000fe6000b800818 */
[----:B------:R-:W-:Y:S02]  /*41c30*/  WARPGROUP.DEPBAR.LE gsb0, 0x0 ;  /* 0x00008000000079c5 */ /* 0x000fe40000010000 */
[----:B------:R-:W-:Y:S04]  /*41c40*/  ST.E desc[UR6][R6.64], R221 ;  /* 0x000000dd06007985 */ /* 0x000fe8000c101906 */
[----:B------:R-:W2:Y:S01]  /*41c50*/  LD.E.64 R10, desc[UR6][R8.64] ;  /* 0x00000006080a7980 */ /* 0x000ea2000c101b00 */
[----:B------:R-:W-:-:S02]  /*41c60*/  VIADD R12, R2, 0x2 ;  /* 0x00000002020c7836 */ /* 0x000fc40000000000 */
[----:B------:R-:W-:-:S03]  /*41c70*/  IMAD.MOV.U32 R13, RZ, RZ, R3 ;  /* 0x000000ffff0d7224 */ /* 0x000fc600078e0003 */
[----:B------:R-:W-:Y:S02]  /*41c80*/  R2UR UR10, R12 ;  /* 0x000000000c0a72ca */ /* 0x000fe400000e0000 */
[----:B------:R-:W-:Y:S01]  /*41c90*/  R2UR UR11, R13 ;  /* 0x000000000d0b72ca */ /* 0x000fe200000e0000 */
[----:B------:R-:W-:Y:S01]  /*41ca0*/  WARPGROUP.ARRIVE ;  /* 0x00000000000079c5 */ /* 0x000fe20000000000 */
[----:B--2---:R-:W-:Y:S01]  /*41cb0*/  VIADD R10, R10, 0x2 ;  /* 0x000000020a0a7836 */ /* 0x004fe20000000000 */
[----:B------:R-:W-:-:S04]  /*41cc0*/  R2UR UR9, R11 ;  /* 0x000000000b0972ca */ /* 0x000fc800000e0000 */
[----:B------:R-:W-:-:S13]  /*41cd0*/  R2UR UR8, R10 ;  /* 0x000000000a0872ca */ /* 0x000fda00000e0000 */
[----:B------:R-:W-:Y:S03]  /*41ce0*/  HGMMA.64x96x16.F32 R24, gdesc[UR8], R24, gsb0 ;  /* 0x01600000081879f0 */ /* 0x000fe60008000818 */
        /* <DEDUP_REMOVED lines=32> */
[----:B--2---:R-:W-:Y:S02]  /*41ef0*/  IADD3 R10, R10, 0x400, RZ ;  /* 0x000004000a0a7810 */ /* 0x004fe40007ffe0ff */
[----:B------:R-:W-:Y:S02]  /*41f00*/  R2UR UR9, R11 ;  /* 0x000000000b0972ca */ /* 0x000fe400000e0000 */
        /* <DEDUP_REMOVED lines=54> */
[----:B------:R-:W-:-:S04]  /*42270*/  MOV R13, R3 ;  /* 0x00000003000d7202 */ /* 0x000fc80000000f00 */
        /* <DEDUP_REMOVED lines=70> */
[----:B------:R-:W-:-:S02]  /*426e0*/  IADD3 R2, R2, 0x906, RZ ;  /* 0x0000090602027810 */ /* 0x000fc40007ffe0ff */
        /* <DEDUP_REMOVED lines=22> */
.L_x_13661:
[----:B------:R-:W-:Y:S05]  /*42850*/  BSYNC B0 ;  /* 0x0000000000007941 */ /* 0x000fea0003800000 */
.L_x_13660:
        /* <DEDUP_REMOVED lines=10> */
[----:B0-----:R-:W4:Y:S04]  /*42900*/  LD.E R8, desc[UR6][R4.64+0x8] ;  /* 0x0000080604087980 */ /* 0x001f28000c101900 */
        /* <DEDUP_REMOVED lines=23> */
[----:B------:R-:W-:Y:S01]  /*42a80*/  LEA.HI R29, R29, R82, RZ, 0x2 ;  /* 0x000000521d1d7211 */ /* 0x000fe200078f10ff */
[-C--:B------:R-:W-:Y:S01]  /*42a90*/  FMUL.FTZ R35, R37, R76.reuse ;  /* 0x0000004c25237220 */ /* 0x080fe20000410000 */
[-C--:B------:R-:W-:Y:S01]  /*42aa0*/  FMUL.FTZ R37, R41, R76.reuse ;  /* 0x0000004c29257220 */ /* 0x080fe20000410000 */
[----:B------:R-:W-:Y:S01]  /*42ab0*/  SHF.R.S32.HI R33, RZ, 0x1f, R44 ;  /* 0x0000001fff217819 */ /* 0x000fe2000001142c */
[-C--:B-1----:R-:W-:Y:S01]  /*42ac0*/  FMUL.FTZ R72, R25, R76.reuse ;  /* 0x0000004c19487220 */ /* 0x082fe20000410000 */
[-C--:B------:R-:W-:Y:S01]  /*42ad0*/  FMUL.FTZ R41, R49, R76.reuse ;  /* 0x0000004c31297220 */ /* 0x080fe20000410000 */
[----:B------:R-:W-:Y:S01]  /*42ae0*/  FMUL.FTZ R25, R50, R76 ;  /* 0x0000004c32197220 */ /* 0x000fe20000410000 */
[----:B------:R-:W-:-:S02]  /*42af0*/  LOP3.LUT R49, R29, 0xfffffffc, RZ, 0xc0, !PT ;  /* 0xfffffffc1d317812 */ /* 0x000fc400078ec0ff */
[----:B------:R-:W-:Y:S01]  /*42b00*/  LEA.HI R50, R33, R44, RZ, 0x2 ;  /* 0x0000002c21327211 */ /* 0x000fe200078f10ff */
[-C--:B------:R-:W-:Y:S01]  /*42b10*/  FMUL.FTZ R2, R24, R76.reuse ;  /* 0x0000004c18027220 */ /* 0x080fe20000410000 */
[-C--:B------:R-:W-:Y:S01]  /*42b20*/  FMUL.FTZ R18, R42, R76.reuse ;  /* 0x0000004c2a127220 */ /* 0x080fe20000410000 */
[-C--:B------:R-:W-:Y:S01]  /*42b30*/  FMUL.FTZ R24, R51, R76.reuse ;  /* 0x0000004c33187220 */ /* 0x080fe20000410000 */
[----:B------:R-:W-:Y:S01]  /*42b40*/  FMUL.FTZ R42, R52, R76 ;  /* 0x0000004c342a7220 */ /* 0x000fe20000410000 */
[----:B------:R-:W-:Y:S01]  /*42b50*/  IMAD.IADD R82, R82, 0x1, -R49 ;  /* 0x0000000152527824 */ /* 0x000fe200078e0a31 */
[--C-:B------:R-:W-:Y:S02]  /*42b60*/  SHF.R.S32.HI R52, RZ, 0x2, R50.reuse ;  /* 0x00000002ff347819 */ /* 0x100fe40000011432 */
[----:B------:R-:W-:Y:S02]  /*42b70*/  SHF.R.S32.HI R51, RZ, 0x1f, R50 ;  /* 0x0000001fff337819 */ /* 0x000fe40000011432 */
[----:B------:R-:W-:-:S02]  /*42b80*/  LEA.HI R49, R33, R44, RZ, 0x5 ;  /* 0x0000002c21317211 */ /* 0x000fc400078f28ff */
[----:B------:R-:W-:Y:S01]  /*42b90*/  SHF.R.S32.HI R33, RZ, 0x7, R32 ;  /* 0x00000007ff217819 */ /* 0x000fe20000011420 */
[----:B------:R-:W-:Y:S01]  /*42ba0*/  FMUL.FTZ R9, R27, R76 ;  /* 0x0000004c1b097220 */ /* 0x000fe20000410000 */
[----:B------:R-:W-:Y:S01]  /*42bb0*/  LEA.HI R51, R51, R52, RZ, 0x3 ;  /* 0x0000003433337211 */ /* 0x000fe200078f18ff */
[-C--:B------:R-:W-:Y:S01]  /*42bc0*/  FMUL.FTZ R27, R54, R76.reuse ;  /* 0x0000004c361b7220 */ /* 0x080fe20000410000 */
[-C--:B------:R-:W-:Y:S01]  /*42bd0*/  FMUL.FTZ R19, R43, R76.reuse ;  /* 0x0000004c2b137220 */ /* 0x080fe20000410000 */
[----:B------:R-:W-:Y:S01]  /*42be0*/  SHF.R.S32.HI R54, RZ, 0x5, R49 ;  /* 0x00000005ff367819 */ /* 0x000fe20000011431 */
[-C--:B------:R-:W-:Y:S01]  /*42bf0*/  FMUL.FTZ R43, R53, R76.reuse ;  /* 0x0000004c352b7220 */ /* 0x080fe20000410000 */
        /* <DEDUP_REMOVED lines=17> */
[----:B------:R-:W-:Y:S01]  /*42d10*/  FMUL.FTZ R73, R28, R76 ;  /* 0x0000004c1c497220 */ /* 0x000fe20000410000 */
[----:B------:R-:W-:Y:S01]  /*42d20*/  @P0 SHF.R.U32.HI R54, RZ, R80, R79 ;  /* 0x00000050ff360219 */ /* 0x000fe2000001164f */
[-C--:B------:R-:W-:Y:S01]  /*42d30*/  FMUL.FTZ R26, R55, R76.reuse ;  /* 0x0000004c371a7220 */ /* 0x080fe20000410000 */
[-C--:B------:R-:W-:Y:S01]  /*42d40*/  FMUL.FTZ R28, R62, R76.reuse ;  /* 0x0000004c3e1c7220 */ /* 0x080fe20000410000 */
[----:B------:R-:W-:Y:S01]  /*42d50*/  LOP3.LUT R55, R50, 0x7ffffffc, RZ, 0xc0, !PT ;  /* 0x7ffffffc32377812 */ /* 0x000fe200078ec0ff */
[-C--:B------:R-:W-:Y:S01]  /*42d60*/  FMUL.FTZ R20, R47, R76.reuse ;  /* 0x0000004c2f147220 */ /* 0x080fe20000410000 */
[----:B------:R-:W0:Y:S01]  /*42d70*/  SHFL.IDX PT, R62, R54, RZ, 0x1c1f ;  /* 0x001c1fff363e7589 */ /* 0x000e2200000e0000 */
        /* <DEDUP_REMOVED lines=24> */
[----:B------:R-:W1:Y:S03]  /*42f00*/  MUFU.TANH R2, R2 ;  /* 0x0000000200027308 */ /* 0x000e660000002400 */
        /* <DEDUP_REMOVED lines=52> */
[C---:B------:R-:W-:Y:S01]  /*43250*/  IADD3 R56, R58.reuse, R77, RZ ;  /* 0x0000004d3a387210 */ /* 0x040fe20007ffe0ff */
[----:B------:R-:W-:-:S02]  /*43260*/  IMAD.IADD R57, R58, 0x1, R57 ;  /* 0x000000013a397824 */ /* 0x000fc400078e0239 */
[----:B------:R-:W-:Y:S01]  /*43270*/  IMAD R55, R0, -0x60, -R59 ;  /* 0xffffffa000377824 */ /* 0x000fe200078e0a3b */
[----:B0-----:R-:W-:Y:S01]  /*43280*/  VIADDMNMX R59, R62, R56, R67, PT ;  /* 0x000000383e3b7246 */ /* 0x001fe20003800143 */
        /* <DEDUP_REMOVED lines=14> */
.L_x_13667:
[----:B------:R-:W-:Y:S05]  /*43370*/  BSYNC B2 ;  /* 0x0000000000027941 */ /* 0x000fea0003800000 */
.L_x_13666:
[----:B------:R-:W-:Y:S01]  /*43380*/  LOP3.LUT R0, RZ, R0, RZ, 0x33, !PT ;  /* 0x00000000ff007212 */ /* 0x000fe200078e33ff */
[----:B------:R-:W-:Y:S06]  /*43390*/  BRA `(.L_x_13668) ;  /* 0x0000000000187947 */ /* 0x000fec0003800000 */
.L_x_13665:
[----:B------:R-:W-:-:S13]  /*433a0*/  ISETP.NE.AND P0, PT, R6, 0x1, PT ;  /* 0x000000010600780c */ /* 0x000fda0003f05270 */
[----:B------:R-:W-:Y:S05]  /*433b0*/  @!P0 BRA `(.L_x_13668) ;  /* 0x0000000000108947 */ /* 0x000fea0003800000 */
[----:B------:R-:W2:Y:S04]  /*433c0*/  LD.E R61, desc[UR6][R4.64+0x1c] ;  /* 0x00001c06043d7980 */ /* 0x000ea8000c101900 */
[----:B------:R-:W3:Y:S01]  /*433d0*/  LD.E R63, desc[UR6][R4.64+0x20] ;  /* 0x00002006043f7980 */ /* 0x000ee2000c101900 */
[----:B--2---:R-:W-:-:S05]  /*433e0*/  IMAD.HI.U32 R0, R0, R61, RZ ;  /* 0x0000003d00007227 */ /* 0x004fca00078e00ff */
[----:B---3--:R-:W-:-:S07]  /*433f0*/  SHF.R.U32.HI R0, RZ, R63, R0 ;  /* 0x0000003fff007219 */ /* 0x008fce0000011600 */
.L_x_13668:
[----:B------:R-:W-:Y:S05]  /*43400*/  BSYNC B1 ;  /* 0x0000000000017941 */ /* 0x000fea0003800000 */
.L_x_13664:
[----:B------:R-:W-:-:S05]  /*43410*/  IMAD R61, R6, R0, R55 ;  /* 0x00000000063d7224 */ /* 0x000fca00078e0237 */
[----:B------:R-:W-:Y:S02]  /*43420*/  VIMNMX R58, R58, R61, !PT ;  /* 0x0000003d3a3a7248 */ /* 0x000fe40007fe0100 */
[----:B------:R-:W-:-:S07]  /*43430*/  VIADDMNMX R59, R61, R6, R59, PT ;  /* 0x000000063d3b7246 */ /* 0x000fce000380013b */
.L_x_13663:
[----:B------:R-:W-:Y:S05]  /*43440*/  BSYNC B0 ;  /* 0x0000000000007941 */ /* 0x000fea0003800000 */
.L_x_13662:
[C---:B------:R-:W-:Y:S01]  /*43450*/  ISETP.GE.AND P0, PT, R75.reuse, 0x2, PT ;  /* 0x000000024b00780c */ /* 0x040fe20003f06270 */
[----:B------:R-:W0:Y:S01]  /*43460*/  SHFL.IDX PT, R54, R54, 0x1, 0x1c1f ;  /* 0x003c1f0036367f89 */ /* 0x000e2200000e0000 */
        /* <DEDUP_REMOVED lines=89> */
[----:B0-----:R-:W-:-:S02]  /*43a00*/  VIADDMNMX R67, R54, R56, R67, PT ;  /* 0x0000003836437246 */ /* 0x001fc40003800143 */
        /* <DEDUP_REMOVED lines=40> */
.L_x_13674:
[----:B------:R-:W-:Y:S05]  /*43c90*/  BSYNC B2 ;  /* 0x0000000000027941 */ /* 0x000fea0003800000 */
.L_x_13673:
[----:B------:R-:W-:Y:S01]  /*43ca0*/  LOP3.LUT R7, RZ, R7, RZ, 0x33, !PT ;  /* 0x00000007ff077212 */ /* 0x000fe200078e33ff */
[----:B------:R-:W-:Y:S06]  /*43cb0*/  BRA `(.L_x_13675) ;  /* 0x0000000000187947 */ /* 0x000fec0003800000 */
.L_x_13672:
[----:B------:R-:W-:-:S13]  /*43cc0*/  ISETP.NE.AND P6, PT, R6, 0x1, PT ;  /* 0x000000010600780c */ /* 0x000fda0003fc5270 */
[----:B------:R-:W-:Y:S05]  /*43cd0*/  @!P6 BRA `(.L_x_13675) ;  /* 0x000000000010e947 */ /* 0x000fea0003800000 */
[----:B------:R-:W2:Y:S04]  /*43ce0*/  LD.E R8, desc[UR6][R4.64+0x1c] ;  /* 0x00001c0604087980 */ /* 0x000ea8000c101900 */
[----:B------:R-:W3:Y:S01]  /*43cf0*/  LD.E R34, desc[UR6][R4.64+0x20] ;  /* 0x0000200604227980 */ /* 0x000ee2000c101900 */
[----:B--2---:R-:W-:-:S05]  /*43d00*/  IMAD.HI.U32 R7, R7, R8, RZ ;  /* 0x0000000807077227 */ /* 0x004fca00078e00ff */
[----:B---3--:R-:W-:-:S07]  /*43d10*/  SHF.R.U32.HI R7, RZ, R34, R7 ;  /* 0x00000022ff077219 */ /* 0x008fce0000011607 */
.L_x_13675:
[----:B------:R-:W-:Y:S05]  /*43d20*/  BSYNC B1 ;  /* 0x0000000000017941 */ /* 0x000fea0003800000 */
.L_x_13671:
[----:B------:R-:W-:-:S05]  /*43d30*/  IMAD R7, R6, R7, R55 ;  /* 0x0000000706077224 */ /* 0x000fca00078e0237 */
[----:B------:R-:W-:Y:S02]  /*43d40*/  VIADDMNMX R67, R7, R6, R67, PT ;  /* 0x0000000607437246 */ /* 0x000fe40003800143 */
[----:B------:R-:W-:-:S07]  /*43d50*/  VIMNMX R2, R2, R7, !PT ;  /* 0x0000000702027248 */ /* 0x000fce0007fe0100 */
.L_x_13670:
[----:B------:R-:W-:Y:S05]  /*43d60*/  BSYNC B0 ;  /* 0x0000000000007941 */ /* 0x000fea0003800000 */
.L_x_13669:
[----:B------:R-:W2:Y:S01]  /*43d70*/  LDL.64 R4, [UR4+0x70] ;  /* 0x00007004ff047983 */ /* 0x000ea20008100a00 */
        /* <DEDUP_REMOVED lines=113> */
[----:B--2---:R0:W-:Y:S04]  /*44490*/  ST.E desc[UR6][R4.64+0x4], R15 ;  /* 0x0000040f04007985 */ /* 0x0041e8000c101906 */
        /* <DEDUP_REMOVED lines=23> */
[----:B0-----:R-:W-:-:S05]  /*44610*/  FMNMX.FTZ R15, R53, R2, !PT ;  /* 0x00000002350f7209 */ /* 0x001fca0007810000 */
[----:B------:R-:W0:Y:S02]  /*44620*/  SHFL.BFLY PT, R2, R15, 0x2, 0x1f ;  /* 0x0c401f000f027f89 */ /* 0x000e2400000e0000 */
[----:B0-----:R-:W-:-:S05]  /*44630*/  FMNMX.FTZ R19, R15, R2, !PT ;  /* 0x000000020f137209 */ /* 0x001fca0007810000 */
[----:B------:R-:W0:Y:S04]  /*44640*/  SHFL.BFLY PT, R2, R19, 0x1, 0x1f ;  /* 0x0c201f0013027f89 */ /* 0x000e2800000e0000 */
[----:B------:R-:W-:Y:S01]  /*44650*/  ST.E desc[UR6][R4.64], R15 ;  /* 0x0000000f04007985 */ /* 0x000fe2000c101906 */
[----:B0-----:R-:W-:-:S05]  /*44660*/  FMNMX.FTZ R21, R19, R2, !PT ;  /* 0x0000000213157209 */ /* 0x001fca0007810000 */
[----:B------:R-:W-:Y:S04]  /*44670*/  ST.E desc[UR6][R4.64], R21 ;  /* 0x0000001504007985 */ /* 0x000fe8000c101906 */
[----:B--2---:R-:W0:Y:S02]  /*44680*/  SHFL.BFLY PT, R3, R20, 0x2, 0x1f ;  /* 0x0c401f0014037f89 */ /* 0x004e2400000e0000 */
[----:B0-----:R-:W-:-:S05]  /*44690*/  FMNMX.FTZ R24, R20, R3, !PT ;  /* 0x0000000314187209 */ /* 0x001fca0007810000 */
[----:B------:R-:W0:Y:S02]  /*446a0*/  SHFL.BFLY PT, R3, R24, 0x1, 0x1f ;  /* 0x0c201f0018037f89 */ /* 0x000e2400000e0000 */
[----:B0-----:R-:W-:-:S05]  /*446b0*/  FMNMX.FTZ R25, R24, R3, !PT ;  /* 0x0000000318197209 */ /* 0x001fca0007810000 */
        /* <DEDUP_REMOVED lines=48> */
[----:B------:R-:W4:Y:S01]  /*449c0*/  MUFU.EX2 R178, R178 ;  /* 0x000000b200b27308 */ /* 0x000f220000000800 */
[----:B------:R-:W-:-:S07]  /*449d0*/  FFMA.FTZ R169, R13, R67, -R4 ;  /* 0x000000430da97223 */ /* 0x000fce0000010804 */
[----:B------:R-:W4:Y:S01]  /*449e0*/  MUFU.EX2 R179, R179 ;  /* 0x000000b300b37308 */ /* 0x000f220000000800 */
[-CC-:B------:R-:W-:Y:S01]  /*449f0*/  FFMA.FTZ R13, R12, R67.reuse, -R4.reuse ;  /* 0x000000430c0d7223 */ /* 0x180fe20000010804 */
[----:B------:R-:W-:Y:S01]  /*44a00*/  FFMA.FTZ R12, R8, R67, -R4 ;  /* 0x00000043080c7223 */ /* 0x000fe20000010804 */
[----:B0-----:R-:W-:-:S05]  /*44a10*/  FADD.FTZ R0, R34, R176 ;  /* 0x000000b022007221 */ /* 0x001fca0000010000 */
[----:B------:R-:W0:Y:S01]  /*44a20*/  MUFU.EX2 R32, R32 ;  /* 0x0000002000207308 */ /* 0x000e220000000800 */
[----:B-1----:R-:W-:Y:S01]  /*44a30*/  FADD.FTZ R8, R20, R177 ;  /* 0x000000b114087221 */ /* 0x002fe20000010000 */
[----:B------:R-:W-:-:S06]  /*44a40*/  FFMA.FTZ R163, R58, R67, -R4 ;  /* 0x000000433aa37223 */ /* 0x000fcc0000010804 */
[----:B------:R-:W1:Y:S01]  /*44a50*/  MUFU.EX2 R18, R18 ;  /* 0x0000001200127308 */ /* 0x000e620000000800 */
[----:B--2---:R-:W-:Y:S01]  /*44a60*/  FADD.FTZ R5, R33, R0 ;  /* 0x0000000021057221 */ /* 0x004fe20000010000 */
[----:B---3--:R-:W-:-:S06]  /*44a70*/  FADD.FTZ R8, R19, R8 ;  /* 0x0000000813087221 */ /* 0x008fcc0000010000 */
[----:B------:R-:W2:Y:S01]  /*44a80*/  MUFU.EX2 R160, R160 ;  /* 0x000000a000a07308 */ /* 0x000ea20000000800 */
[----:B------:R-:W-:-:S07]  /*44a90*/  FFMA.FTZ R14, R11, R67, -R4 ;  /* 0x000000430b0e7223 */ /* 0x000fce0000010804 */
[----:B------:R-:W3:Y:S01]  /*44aa0*/  MUFU.EX2 R161, R161 ;  /* 0x000000a100a17308 */ /* 0x000ee20000000800 */
[----:B------:R-:W-:Y:S01]  /*44ab0*/  FFMA.FTZ R11, R9, R67, -R4 ;  /* 0x00000043090b7223 */ /* 0x000fe20000010804 */
[----:B----4-:R-:W-:-:S06]  /*44ac0*/  FADD.FTZ R5, R178, R5 ;  /* 0x00000005b2057221 */ /* 0x010fcc0000010000 */
[----:B------:R-:W4:Y:S01]  /*44ad0*/  MUFU.EX2 R31, R31 ;  /* 0x0000001f001f7308 */ /* 0x000f220000000800 */
[----:B------:R-:W-:-:S07]  /*44ae0*/  FADD.FTZ R9, R179, R8 ;  /* 0x00000008b3097221 */ /* 0x000fce0000010000 */
        /* <DEDUP_REMOVED lines=16> */
[----:B0-----:R-:W-:-:S06]  /*44bf0*/  FADD.FTZ R5, R162, R5 ;  /* 0x00000005a2057221 */ /* 0x001fcc0000010000 */
[----:B------:R-:W0:Y:S01]  /*44c00*/  MUFU.EX2 R29, R29 ;  /* 0x0000001d001d7308 */ /* 0x000e220000000800 */
[----:B-1----:R-:W-:Y:S01]  /*44c10*/  FADD.FTZ R7, R163, R0 ;  /* 0x00000000a3077221 */ /* 0x002fe20000010000 */
[----:B------:R-:W-:-:S06]  /*44c20*/  FFMA.FTZ R181, R56, R67, -R4 ;  /* 0x0000004338b57223 */ /* 0x000fcc0000010804 */
        /* <DEDUP_REMOVED lines=16> */
[----:B------:R-:W2:Y:S08]  /*44d30*/  MUFU.EX2 R27, R27 ;  /* 0x0000001b001b7308 */ /* 0x000eb00000000800 */
        /* <DEDUP_REMOVED lines=49> */
[----:B------:R-:W-:Y:S04]  /*45050*/  ST.E desc[UR6][R2.64+0x10], R35 ;  /* 0x0000102302007985 */ /* 0x000fe8000c101906 */
[----:B------:R0:W-:Y:S04]  /*45060*/  ST.E desc[UR6][R2.64+0x14], R37 ;  /* 0x0000142502007985 */ /* 0x0001e8000c101906 */
[----:B------:R-:W2:Y:S04]  /*45070*/  LDL.64 R4, [UR4] ;  /* 0x00000004ff047983 */ /* 0x000ea80008100a00 */
[----:B------:R-:W3:Y:S04]  /*45080*/  LDL.64 R6, [UR4+0x98] ;  /* 0x00009804ff067983 */ /* 0x000ee80008100a00 */
[----:B0-----:R-:W4:Y:S01]  /*45090*/  LDL.64 R2, [UR4+0x80] ;  /* 0x00008004ff027983 */ /* 0x001f220008100a00 */
[----:B------:R-:W-:-:S05]  /*450a0*/  LEA.HI R74, R74, 0x8, RZ, 0x19 ;  /* 0x000000084a4a7811 */ /* 0x000fca00078fc8ff */
[----:B------:R0:W-:Y:S06]  /*450b0*/  BAR.SYNC.DEFER_BLOCKING R74, 0x100 ;  /* 0x0004004a0000751d */ /* 0x0001ec0000010000 */
[----:B--2---:R-:W2:Y:S04]  /*450c0*/  LD.E R39, desc[UR6][R4.64] ;  /* 0x0000000604277980 */ /* 0x004ea8000c101900 */
[----:B----4-:R-:W4:Y:S04]  /*450d0*/  LD.E R41, desc[UR6][R2.64] ;  /* 0x0000000602297980 */ /* 0x010f28000c101900 */
[----:B---3--:R-:W2:Y:S04]  /*450e0*/  LD.E.64 R4, desc[UR6][R6.64] ;  /* 0x0000000606047980 */ /* 0x008ea8000c101b00 */
        /* <DEDUP_REMOVED lines=27> */
[----:B------:R-:W3:Y:S04]  /*452a0*/  LDL.64 R6, [UR4+0x88] ;  /* 0x00008804ff067983 */ /* 0x000ee80008100a00 */
        /* <DEDUP_REMOVED lines=45> */
[----:B----4-:R-:W-:Y:S01]  /*45580*/  ST.E desc[UR6][R2.64], R41 ;  /* 0x0000002902007985 */ /* 0x010fe2000c101906 */
[----:B--2---:R-:W-:-:S03]  /*45590*/  IMAD R4, R39, 0xc00, R4 ;  /* 0x00000c0027047824 */ /* 0x004fc600078e0204 */
[----:B------:R-:W2:Y:S04]  /*455a0*/  LD.E R109, desc[UR6][R2.64+0x198] ;  /* 0x00019806026d7980 */ /* 0x000ea8000c101900 */
[----:B---3--:R-:W-:Y:S04]  /*455b0*/  ST.E desc[UR6][R2.64+0x4], R43 ;  /* 0x0000042b02007985 */ /* 0x008fe8000c101906 */
        /* <DEDUP_REMOVED lines=81> */
[----:B------:R-:W-:Y:S02]  /*45ad0*/  R2UR UR11, R5 ;  /* 0x00000000050b72ca */ /* 0x000fe400000e0000 */
[----:B------:R-:W-:Y:S02]  /*45ae0*/  F2FP.F16.F32.PACK_AB R176, R176, R34 ;  /* 0x00000022b0b0723e */ /* 0x000fe400000000ff */
[----:B------:R-:W-:Y:S02]  /*45af0*/  F2FP.F16.F32.PACK_AB R178, R178, R33 ;  /* 0x00000021b2b2723e */ /* 0x000fe400000000ff */
[----:B------:R-:W-:Y:S02]  /*45b00*/  F2FP.F16.F32.PACK_AB R177, R177, R20 ;  /* 0x00000014b1b1723e */ /* 0x000fe400000000ff */
[----:B------:R-:W-:Y:S01]  /*45b10*/  F2FP.F16.F32.PACK_AB R179, R179, R19 ;  /* 0x00000013b3b3723e */ /* 0x000fe200000000ff */
[----:B------:R-:W-:Y:S01]  /*45b20*/  ST.E desc[UR6][R2.64+0x74], R36 ;  /* 0x0000742402007985 */ /* 0x000fe2000c101906 */
[----:B------:R-:W-:-:S02]  /*45b30*/  F2FP.F16.F32.PACK_AB R160, R160, R32 ;  /* 0x00000020a0a0723e */ /* 0x000fc400000000ff */
[----:B------:R-:W-:Y:S01]  /*45b40*/  F2FP.F16.F32.PACK_AB R162, R162, R31 ;  /* 0x0000001fa2a2723e */ /* 0x000fe200000000ff */
[----:B------:R-:W-:Y:S01]  /*45b50*/  ST.E desc[UR6][R2.64+0x7c], R38 ;  /* 0x00007c2602007985 */ /* 0x000fe2000c101906 */
[----:B------:R-:W-:Y:S02]  /*45b60*/  F2FP.F16.F32.PACK_AB R168, R168, R30 ;  /* 0x0000001ea8a8723e */ /* 0x000fe400000000ff */
[----:B------:R-:W-:Y:S01]  /*45b70*/  F2FP.F16.F32.PACK_AB R170, R170, R29 ;  /* 0x0000001daaaa723e */ /* 0x000fe200000000ff */
[----:B------:R-:W-:Y:S01]  /*45b80*/  ST.E desc[UR6][R2.64+0x84], R40 ;  /* 0x0000842802007985 */ /* 0x000fe2000c101906 */
[----:B------:R-:W-:Y:S02]  /*45b90*/  F2FP.F16.F32.PACK_AB R180, R180, R28 ;  /* 0x0000001cb4b4723e */ /* 0x000fe400000000ff */
[----:B------:R-:W-:Y:S01]  /*45ba0*/  F2FP.F16.F32.PACK_AB R182, R182, R27 ;  /* 0x0000001bb6b6723e */ /* 0x000fe200000000ff */
[----:B------:R-:W-:Y:S01]  /*45bb0*/  ST.E desc[UR6][R2.64+0x8c], R42 ;  /* 0x00008c2a02007985 */ /* 0x000fe2000c101906 */
[----:B------:R-:W-:-:S02]  /*45bc0*/  F2FP.F16.F32.PACK_AB R184, R184, R26 ;  /* 0x0000001ab8b8723e */ /* 0x000fc400000000ff */
[----:B------:R-:W-:Y:S01]  /*45bd0*/  F2FP.F16.F32.PACK_AB R186, R186, R25 ;  /* 0x00000019baba723e */ /* 0x000fe200000000ff */
[----:B------:R-:W-:Y:S01]  /*45be0*/  ST.E desc[UR6][R2.64+0x94], R44 ;  /* 0x0000942c02007985 */ /* 0x000fe2000c101906 */
[----:B------:R-:W-:-:S03]  /*45bf0*/  F2FP.F16.F32.PACK_AB R188, R188, R24 ;  /* 0x00000018bcbc723e */ /* 0x000fc600000000ff */
        /* <DEDUP_REMOVED lines=97> */
[----:B------:R-:W-:Y:S03]  /*46210*/  HGMMA.64x256x16.F32 R24, R176, gdesc[UR8].tnspB, RZ, !UPT, gsb0 ;  /* 0x43e00008b0187df0 */ /* 0x000fe6000c0008ff */
        /* <DEDUP_REMOVED lines=264> */
[----:B------:R-:W-:Y:S02]  /*472a0*/  F2FP.F16.F32.PACK_AB R161, R161, R18 ;  /* 0x00000012a1a1723e */ /* 0x000fe400000000ff */
[----:B------:R-:W-:-:S04]  /*472b0*/  F2FP.F16.F32.PACK_AB R163, R163, R15 ;  /* 0x0000000fa3a3723e */ /* 0x000fc800000000ff */
[----:B--2---:R-:W-:-:S06]  /*472c0*/  WARPGROUP.ARRIVE ;  /* 0x00000000000079c5 */ /* 0x004fcc0000000000 */
        /* <DEDUP_REMOVED lines=795> */
[----:B------:R-:W-:-:S04]  /*4a480*/  F2FP.F16.F32.PACK_AB R185, R185, R10 ;  /* 0x0000000ab9b9723e */ /* 0x000fc800000000ff */
[----:B--2---:R-:W-:-:S07]  /*4a490*/  WARPGROUP.ARRIVE ;  /* 0x00000000000079c5 */ /* 0x004fce0000000000 */
        /* <DEDUP_REMOVED lines=263> */
[----:B------:R-:W-:-:S04]  /*4b510*/  F2FP.F16.F32.PACK_AB R191, R191, R0 ;  /* 0x00000000bfbf723e */ /* 0x000fc800000000ff */
[----:B--2---:R-:W-:-:S06]  /*4b520*/  WARPGROUP.ARRIVE ;  /* 0x00000000000079c5 */ /* 0x004fcc0000000000 */
        /* <DEDUP_REMOVED lines=261> */
[----:B----4-:R0:W-:Y:S04]  /*4c580*/  ST.E desc[UR6][R2.64+0x4], R5 ;  /* 0x0000040502007985 */ /* 0x0101e8000c101906 */
        /* <DEDUP_REMOVED lines=125> */
[----:B0-----:R-:W3:Y:S04]  /*4cd60*/  LDL.64 R4, [UR4+0x40] ;  /* 0x00004004ff047983 */ /* 0x001ee80008100a00 */
[----:B-1----:R-:W4:Y:S04]  /*4cd70*/  LDL.64 R6, [UR4] ;  /* 0x00000004ff067983 */ /* 0x002f280008100a00 */
[----:B---3--:R-:W3:Y:S04]  /*4cd80*/  LD.E R0, desc[UR6][R4.64] ;  /* 0x0000000604007980 */ /* 0x008ee8000c101900 */
[----:B----4-:R2:W5:Y:S01]  /*4cd90*/  LD.E R6, desc[UR6][R6.64] ;  /* 0x0000000606067980 */ /* 0x010562000c101900 */
[----:B------:R-:W-:Y:S01]  /*4cda0*/  BSSY B0, `(.L_x_13676) ;  /* 0x0000005000007945 */ /* 0x000fe20003800000 */
[----:B---3--:R-:W-:-:S04]  /*4cdb0*/  LOP3.LUT R0, R0, 0x1, RZ, 0xfc, !PT ;  /* 0x0000000100007812 */ /* 0x008fc800078efcff */
[----:B------:R-:W-:-:S13]  /*4cdc0*/  ISETP.NE.AND P0, PT, R0, 0x3, PT ;  /* 0x000000030000780c */ /* 0x000fda0003f05270 */
[----:B--2---:R-:W-:Y:S05]  /*4cdd0*/  @!P0 BRA `(.L_x_13677) ;  /* 0x0000000000048947 */ /* 0x004fea0003800000 */
[----:B------:R-:W-:Y:S01]  /*4cde0*/  BPT.TRAP 0x1 ;  /* 0x000000040000795c */ /* 0x000fe20000300000 */
.L_x_13677:
[----:B------:R-:W-:Y:S05]  /*4cdf0*/  BSYNC B0 ;  /* 0x0000000000007941 */ /* 0x000fea0003800000 */
.L_x_13676:
[----:B------:R-:W2:Y:S04]  /*4ce00*/  LD.E.64 R2, desc[UR6][R4.64+0x20] ;  /* 0x0000200604027980 */ /* 0x000ea8000c101b00 */
[----:B------:R-:W3:Y:S01]  /*4ce10*/  LD.E R0, desc[UR6][R4.64+0xc] ;  /* 0x00000c0604007980 */ /* 0x000ee2000c101900 */
[----:B------:R-:W-:Y:S01]  /*4ce20*/  IMAD.MOV.U32 R223, RZ, RZ, 0x0 ;  /* 0x00000000ffdf7424 */ /* 0x000fe200078e00ff */
[----:B--2---:R-:W-:-:S05]  /*4ce30*/  MOV R3, R2 ;  /* 0x0000000200037202 */ /* 0x004fca0000000f00 */
[----:B-----5:R-:W-:-:S05]  /*4ce40*/  IMAD R3, R6, 0x8, R3 ;  /* 0x0000000806037824 */ /* 0x020fca00078e0203 */
[----:B---3--:R-:W-:-:S04]  /*4ce50*/  PRMT R0, R0, 0x654, R3 ;  /* 0x0000065400007816 */ /* 0x008fc80000000003 */
[----:B------:R0:W-:Y:S02]  /*4ce60*/  SYNCS.ARRIVE.TRANS64.RED.A1T0 RZ, [R0+URZ], RZ ;  /* 0x000000ff00ff79a7 */ /* 0x0001e4000810043f */
[----:B0-----:R-:W-:Y:S05]  /*4ce70*/  RET.REL.NODEC R222 `(_ZN7cutlass13device_kernelIN5flash11enable_sm90INS1_16FlashAttnFwdSm90INS1_25CollectiveMainloopFwdSm90ILi2EN4cute5tupleIJNS5_1CILi1EEES8_S8_EEENS6_IJNS7_ILi128EEENS7_ILi96EEENS7_ILi64EEEEEELi256ENS_6half_tEfNS_4arch4Sm90ELb0ELb1ELb1ELb1ELb1ELb1ELb1ELb1ELb0ELb1ELb1ELb0EEENS1_21CollectiveEpilogueFwdINS6_IJSA_NS7_ILi256EEESB_EEES9_SE_SG_Li256ELb1ELb1ELb1ELb0EEENS1_36VarlenDynamicPersistentTileSchedulerILi128ELi96ELi256ELi128ELb1ELb1ELb1ELb1ELb0ELb1EEEEEEEEEvNT_6ParamsE) ;  /* 0xfffffb30de607950 */ /* 0x001fea0003c3ffff */
.L_x_13650:
[----:B0-----:R0:W1:Y:S02]  /*4ce80*/  SYNCS.PHASECHK.TRANS64.TRYWAIT P0, [R8+URZ], R9 ;  /* 0x00000009080075a7 */ /* 0x001064000800017f */
[----:B-1----:R-:W-:Y:S05]  /*4ce90*/  @!P0 NANOSLEEP.SYNCS 0x989680 ;  /* 0x009896800000895d */ /* 0x002fea0003900000 */
[----:B------:R-:W1:Y:S02]  /*4cea0*/  @!P0 SYNCS.PHASECHK.TRANS64 P0, [R8+URZ], R9 ;  /* 0x00000009080085a7 */ /* 0x000e64000800007f */
[----:B-1----:R-:W-:Y:S05]  /*4ceb0*/  @!P0 BRA `(.L_x_13650) ;  /* 0xfffffffc00f08947 */ /* 0x002fea000383ffff */
[----:B------:R-:W-:Y:S05]  /*4cec0*/  BRA `(.L_x_13649) ;  /* 0xffffff44007c7947 */ /* 0x000fea000383ffff */
.L_x_13652:
[----:B0-----:R0:W1:Y:S02]  /*4ced0*/  SYNCS.PHASECHK.TRANS64.TRYWAIT P0, [R8+URZ+0x32410], R9 ;  /* 0x03241009080075a7 */ /* 0x001064000800017f */
[----:B-1----:R-:W-:Y:S05]  /*4cee0*/  @!P0 NANOSLEEP.SYNCS 0x989680 ;  /* 0x009896800000895d */ /* 0x002fea0003900000 */
[----:B------:R-:W1:Y:S02]  /*4cef0*/  @!P0 SYNCS.PHASECHK.TRANS64 P0, [R8+URZ+0x32410], R9 ;  /* 0x03241009080085a7 */ /* 0x000e64000800007f */
[----:B-1----:R-:W-:Y:S05]  /*4cf00*/  @!P0 BRA `(.L_x_13652) ;  /* 0xfffffffc00f08947 */ /* 0x002fea000383ffff */
[----:B------:R-:W-:Y:S05]  /*4cf10*/  BRA `(.L_x_13678) ;  /* 0xffffff4800707947 */ /* 0x000fea000383ffff */
.L_x_13659:
[----:B0-----:R0:W1:Y:S02]  /*4cf20*/  SYNCS.PHASECHK.TRANS64.TRYWAIT P0, [R8+URZ], R9 ;  /* 0x00000009080075a7 */ /* 0x001064000800017f */
[----:B-1----:R-:W-:Y:S05]  /*4cf30*/  @!P0 NANOSLEEP.SYNCS 0x989680 ;  /* 0x009896800000895d */ /* 0x002fea0003900000 */
[----:B------:R-:W1:Y:S02]  /*4cf40*/  @!P0 SYNCS.PHASECHK.TRANS64 P0, [R8+URZ], R9 ;  /* 0x00000009080085a7 */ /* 0x000e64000800007f */
[----:B-1----:R-:W-:Y:S05]  /*4cf50*/  @!P0 BRA `(.L_x_13659) ;  /* 0xfffffffc00f08947 */ /* 0x002fea000383ffff */
[----:B------:R-:W-:Y:S05]  /*4cf60*/  BRA `(.L_x_13658) ;  /* 0xffffff4800e47947 */ /* 0x000fea000383ffff */
.L_x_13679:
        /* <DEDUP_REMOVED lines=9> */
.L_x_15778:


//--------------------- .text._ZN7cutlass13device_kernelIN5flash11enable_sm90INS1_16FlashAttnFwdSm90INS1_25CollectiveMainloopFwdSm90ILi2EN4cute5tupleIJNS5_1CILi1EEES8_S8_EEENS6_IJNS7_ILi128EEENS7_ILi96EEENS7_ILi64EEEEEELi256ENS_6half_tEfNS_4arch4Sm90ELb1ELb0ELb1ELb0ELb1ELb0ELb0ELb1ELb0ELb1ELb1ELb0EEENS1_21CollectiveEpilogueFwdINS6_IJSA_NS7_ILi256EEESB_EEES9_SE_SG_Li256ELb0ELb1ELb1ELb0EEENS1_19SingleTileSchedulerILb0ELb1ELb1ELi128EEEEEEEEEvNT_6ParamsE --------------------------
	.section	.text._ZN7cutlass13device_kernelIN5flash11enable_sm90INS1_16FlashAttnFwdSm90INS1_25CollectiveMainloopFwdSm90ILi2EN4cute5tupleIJNS5_1CILi1EEES8_S8_EEENS6_IJNS7_ILi128EEENS7_ILi96EEENS7_ILi64EEEEEELi256ENS_6half_tEfNS_4arch4Sm90ELb1ELb0ELb1ELb0ELb1ELb0ELb0ELb1ELb0ELb1ELb1ELb0EEENS1_21CollectiveEpilogueFwdINS6_IJSA_NS7_ILi256EEESB_EEES9_SE_SG_Li256ELb0ELb1ELb1ELb0EEENS1_19SingleTileSchedulerILb0ELb1ELb1ELi128EEEEEEEEEvNT_6ParamsE,"ax",@progbits
	.align	128
.text._ZN7cutlass13device_kernelIN5flash11enable_sm90INS1_16FlashAttnFwdSm90INS1_25CollectiveMainloopFwdSm90ILi2EN4cute5tupleIJNS5_1CILi1EEES8_S8_EEENS6_IJNS7_ILi128EEENS7_ILi96EEENS7_ILi64EEEEEELi256ENS_6half_tEfNS_4arch4Sm90ELb1ELb0ELb1ELb0ELb1ELb0ELb0ELb1ELb0ELb1ELb1ELb0EEENS1_21CollectiveEpilogueFwdINS6_IJSA_NS7_ILi256EEESB_EEES9_SE_SG_Li256ELb0ELb1ELb1ELb0EEENS1_19SingleTileSchedulerILb0ELb1ELb1ELi128EEEEEEEEEvNT_6ParamsE:
        .type           _ZN7cutlass13device_kernelIN5flash11enable_sm90INS1_16FlashAttnFwdSm90INS1_25CollectiveMainloopFwdSm90ILi2EN4cute5tupleIJNS5_1CILi1EEES8_S8_EEENS6_IJNS7_ILi128EEENS7_ILi96EEENS7_ILi64EEEEEELi256ENS_6half_tEfNS_4arch4Sm90ELb1ELb0ELb1ELb0ELb1ELb0ELb0ELb1ELb0ELb1ELb1ELb0EEENS1_21CollectiveEpilogueFwdINS6_IJSA_NS7_ILi256EEESB_EEES9_SE_SG_Li256ELb0ELb1ELb1ELb0EEENS1_19SingleTileSchedulerILb0ELb1ELb1ELi128EEEEEEEEEvNT_6ParamsE,@function
        .size           _ZN7cutlass13device_kernelIN5flash11enable_sm90INS1_16FlashAttnFwdSm90INS1_25CollectiveMainloopFwdSm90ILi2EN4cute5tupleIJNS5_1CILi1EEES8_S8_EEENS6_IJNS7_ILi128EEENS7_ILi96EEENS7_ILi64EEEEEELi256ENS_6half_tEfNS_4arch4Sm90ELb1ELb0ELb1ELb0ELb1ELb0ELb0ELb1ELb0ELb1ELb1ELb0EEENS1_21CollectiveEpilogueFwdINS6_IJSA_NS7_ILi256EEESB_EEES9_SE_SG_Li256ELb0ELb1ELb1ELb0EEENS1_19SingleTileSchedulerILb0ELb1ELb1ELi128EEEEEEEEEvNT_6ParamsE,(.L_x_15780 - _ZN7cutlass13device_kernelIN5flash11enable_sm90INS1_16FlashAttnFwdSm90INS1_25CollectiveMainloopFwdSm90ILi2EN4cute5tupleIJNS5_1CILi1EEES8_S8_EEENS6_IJNS7_ILi128EEENS7_ILi96EEENS7_ILi64EEEEEELi256ENS_6half_tEfNS_4arch4Sm90ELb1ELb0ELb1ELb0ELb1ELb0ELb0ELb1ELb0ELb1ELb1ELb0EEENS1_21CollectiveEpilogueFwdINS6_IJSA_NS7_ILi256EEESB_EEES9_SE_SG_Li256ELb0ELb1ELb1ELb0EEENS1_19SingleTileSchedulerILb0ELb1ELb1ELi128EEEEEEEEEvNT_6ParamsE)
        .other          _ZN7cutlass13device_kernelIN5flash11enable_sm90INS1_16FlashAttnFwdSm90INS1_25CollectiveMainloopFwdSm90ILi2EN4cute5tupleIJNS5_1CILi1EEES8_S8_EEENS6_IJNS7_ILi128EEENS7_ILi96EEENS7_ILi64EEEEEELi256ENS_6half_tEfNS_4arch4Sm90ELb1ELb0ELb1ELb0ELb1ELb0ELb0ELb1ELb0ELb1ELb1ELb0EEENS1_21CollectiveEpilogueFwdINS6_IJSA_NS7_ILi256EEESB_EEES9_SE_SG_Li256ELb0ELb1ELb1ELb0EEENS1_19SingleTileSchedulerILb0ELb1ELb1ELi128EEEEEEEEEvNT_6ParamsE,@"STO_CUDA_ENTRY STV_DEFAULT"
_ZN7cutlass13device_kernelIN5flash11enable_sm90INS1_16FlashAttnFwdSm90INS1_25CollectiveMainloopFwdSm90ILi2EN4cute5tupleIJNS5_1CILi1EEES8_S8_EEENS6_IJNS7_ILi128EEENS7_ILi96EEENS7_ILi64EEEEEELi256ENS_6half_tEfNS_4arch4Sm90ELb1ELb0ELb1ELb0ELb1ELb0ELb0ELb1ELb0ELb1ELb1ELb0EEENS1_21CollectiveEpilogueFwdINS6_IJSA_NS7_ILi256EEESB_EEES9_SE_SG_Li256ELb0ELb1ELb1ELb0EEENS1_19SingleTileSchedulerILb0ELb1ELb1ELi128EEEEEEEEEvNT_6ParamsE:
        /* <DEDUP_REMOVED lines=44> */
.L_x_13680:
        /* <DEDUP_REMOVED lines=22> */
.L_x_13681:
        /* <DEDUP_REMOVED lines=18> */
.L_x_13682:
        /* <DEDUP_REMOVED lines=22> */
.L_x_13683:
        /* <DEDUP_REMOVED lines=23> */
.L_x_13684:
        /* <DEDUP_REMOVED lines=9> */
.L_x_13687:
        /* <DEDUP_REMOVED lines=20> */
[----:B------:R-:W0:Y:S01]  /*09e0*/  S2UR UR45, SR_CTAID.X ;  /* 0x00000000002d79c3 */ /* 0x000e220000002500 */
[----:B------:R-:W-:Y:S01]  /*09f0*/  ULDC UR4, c[0x0][0x448] ;  /* 0x0001120000047ab9 */ /* 0x000fe20000000800 */
[----:B------:R-:W-:Y:S01]  /*0a00*/  ULDC UR40, c[0x0][0x424] ;  /* 0x0001090000287ab9 */ /* 0x000fe20000000800 */
[----:B------:R-:W-:Y:S01]  /*0a10*/  UISETP.NE.AND UP1, UPT, UR4, 0x1, UPT ;  /* 0x000000010400788c */ /* 0x000fe2000bf25270 */
[----:B------:R-:W-:Y:S02]  /*0a20*/  ULDC UR44, c[0x0][0x2f0] ;  /* 0x0000bc00002c7ab9 */ /* 0x000fe40000000800 */
[----:B------:R-:W-:Y:S01]  /*0a30*/  ULDC.64 UR4, c[0x0][0x418] ;  /* 0x0001060000047ab9 */ /* 0x000fe20000000a00 */
[----:B------:R-:W-:Y:S01]  /*0a40*/  ULDC UR7, c[0x0][0x288] ;  /* 0x0000a20000077ab9 */ /* 0x000fe20000000800 */
[----:B------:R-:W-:Y:S02]  /*0a50*/  UISETP.NE.U32.AND UP0, UPT, UR4, URZ, UPT ;  /* 0x0000003f0400728c */ /* 0x000fe4000bf05070 */
[----:B------:R-:W-:-:S02]  /*0a60*/  UP2UR UR43, UPR, URZ, 0x2 ;  /* 0x000000023f2b7883 */ /* 0x000fc40008000000 */
[----:B------:R-:W-:Y:S02]  /*0a70*/  UISETP.NE.AND.EX UP0, UPT, UR5, URZ, UPT, UP0 ;  /* 0x0000003f0500728c */ /* 0x000fe4000bf05300 */
[----:B------:R-:W-:Y:S01]  /*0a80*/  @UP1 ULDC UR4, c[0x0][0x44c] ;  /* 0x0001130000041ab9 */ /* 0x000fe20000000800 */
[----:B------:R-:W-:Y:S01]  /*0a90*/  @UP1 ULDC UR8, c[0x0][0x450] ;  /* 0x0001140000081ab9 */ /* 0x000fe20000000800 */
[----:B------:R-:W-:Y:S02]  /*0aa0*/  USEL UR40, UR40, 0x1, UP0 ;  /* 0x0000000128287887 */ /* 0x000fe40008000000 */
[----:B------:R-:W-:Y:S02]  /*0ab0*/  USHF.R.U32.HI UR10, URZ, 0x10, UR41 ;  /* 0x000000103f0a7899 */ /* 0x000fe40008011629 */
[----:B------:R-:W-:Y:S02]  /*0ac0*/  UIMAD UR44, UR40, UR44, URZ ;  /* 0x0000002c282c72a4 */ /* 0x000fe4000f8e023f */
[----:B------:R-:W-:-:S02]  /*0ad0*/  ULOP3.LUT UR41, UR41, 0xffff, URZ, 0xc0, !UPT ;  /* 0x0000ffff29297892 */ /* 0x000fc4000f8ec03f */
[----:B0-----:R-:W-:-:S04]  /*0ae0*/  USHF.L.U32 UR45, UR45, 0x7, URZ ;  /* 0x000000072d2d7899 */ /* 0x001fc8000800063f */
[----:B------:R-:W-:-:S04]  /*0af0*/  UIADD3 UR6, UR45, 0x7f, URZ ;  /* 0x0000007f2d067890 */ /* 0x000fc8000fffe03f */
[----:B------:R-:W-:Y:S02]  /*0b00*/  UIMAD.WIDE.U32 UR4, UR6, UR4, URZ ;  /* 0x00000004060472a5 */ /* 0x000fe4000f8e003f */
[----:B------:R-:W-:Y:S02]  /*0b10*/  UIADD3 UR4, UR44, 0x5f, URZ ;  /* 0x0000005f2c047890 */ /* 0x000fe4000fffe03f */
[----:B------:R-:W-:Y:S02]  /*0b20*/  @UP1 USHF.R.U32.HI UR6, URZ, UR8, UR5 ;  /* 0x000000083f061299 */ /* 0x000fe40008011605 */
[----:B------:R-:W-:-:S04]  /*0b30*/  UIADD3 UR5, UR44, 0x60, -UR7 ;  /* 0x000000602c057890 */ /* 0x000fc8000fffe807 */
[----:B------:R-:W-:Y:S02]  /*0b40*/  UIADD3 UR6, UR5, UR6, URZ ;  /* 0x0000000605067290 */ /* 0x000fe4000fffe03f */
[----:B------:R-:W-:Y:S02]  /*0b50*/  UIMAD.WIDE UR4, UR4, 0x2aaaaaab, URZ ;  /* 0x2aaaaaab040478a5 */ /* 0x000fe4000f8e023f */
[----:B------:R-:W-:Y:S02]  /*0b60*/  UIMAD.WIDE UR6, UR6, 0x2aaaaaab, URZ ;  /* 0x2aaaaaab060678a5 */ /* 0x000fe4000f8e023f */
[----:B------:R-:W-:Y:S02]  /*0b70*/  USHF.R.U32.HI UR4, URZ, 0x1f, UR5 ;  /* 0x0000001f3f047899 */ /* 0x000fe40008011605 */
[----:B------:R-:W-:Y:S02]  /*0b80*/  USHF.R.U32.HI UR6, URZ, 0x1f, UR7 ;  /* 0x0000001f3f067899 */ /* 0x000fe40008011607 */
[----:B------:R-:W-:-:S02]  /*0b90*/  ULEA.HI.SX32 UR4, UR5, UR4, 0x1c ;  /* 0x0000000405047291 */ /* 0x000fc4000f8fe23f */
[----:B------:R-:W-:-:S04]  /*0ba0*/  ULEA.HI.SX32 UR6, UR7, UR6, 0x1c ;  /* 0x0000000607067291 */ /* 0x000fc8000f8fe23f */
[----:B------:R-:W-:-:S04]  /*0bb0*/  UISETP.LT.AND UP0, UPT, UR4, UR6, UPT ;  /* 0x000000060400728c */ /* 0x000fc8000bf01270 */
[----:B------:R-:W-:Y:S02]  /*0bc0*/  USEL UR9, UR4, UR6, UP0 ;  /* 0x0000000604097287 */ /* 0x000fe40008000000 */
[----:B------:R-:W-:Y:S02]  /*0bd0*/  UISETP.NE.AND UP0, UPT, UR10, URZ, UPT ;  /* 0x0000003f0a00728c */ /* 0x000fe4000bf05270 */
[----:B------:R-:W-:Y:S01]  /*0be0*/  UISETP.GE.AND UP1, UPT, UR9, 0x1, UPT ;  /* 0x000000010900788c */ /* 0x000fe2000bf26270 */
[----:B------:R-:W-:-:S05]  /*0bf0*/  UMOV UR4, URZ ;  /* 0x0000003f00047c82 */ /* 0x000fca0008000000 */
[----:B------:R-:W-:-:S03]  /*0c00*/  PLOP3.LUT P0, PT, PT, PT, UP1, 0x80, 0x0 ;  /* 0x000000000000781c */ /* 0x000fc60003f0f018 */
[----:B------:R-:W-:-:S10]  /*0c10*/  @!UP0 ULDC UR10, c[0x0][0x9f0] ;  /* 0x00027c00000a8ab9 */ /* 0x000fd40000000800 */
        /* <DEDUP_REMOVED lines=34> */
.L_x_13689:
[----:B------:R-:W-:Y:S02]  /*0e40*/  UIMAD UR41, UR41, UR4, URZ ;  /* 0x00000004292972a4 */ /* 0x000fe4000f8e023f */
[----:B------:R-:W-:Y:S01]  /*0e50*/  IMAD.U32 R3, RZ, RZ, UR4 ;  /* 0x00000004ff037e24 */ /* 0x000fe2000f8e00ff */
[----:B------:R-:W-:Y:S01]  /*0e60*/  MOV R0, UR9 ;  /* 0x0000000900007c02 */ /* 0x000fe20008000f00 */
[----:B------:R-:W-:Y:S01]  /*0e70*/  VIADD R16, R16, 0xffffff80 ;  /* 0xffffff8010107836 */ /* 0x000fe20000000000 */
[----:B------:R-:W-:Y:S01]  /*0e80*/  PLOP3.LUT P0, PT, PT, PT, PT, 0x80, 0x0 ;  /* 0x000000000000781c */ /* 0x000fe20003f0f070 */
[----:B------:R-:W-:Y:S01]  /*0e90*/  IMAD.MOV.U32 R4, RZ, RZ, RZ ;  /* 0x000000ffff047224 */ /* 0x000fe200078e00ff */
[----:B------:R-:W-:Y:S02]  /*0ea0*/  VIADDMNMX R0, R3, UR41, R0, PT ;  /* 0x0000002903007c46 */ /* 0x000fe4000b800100 */
[----:B------:R-:W-:Y:S02]  /*0eb0*/  CS2R R150, SRZ ;  /* 0x0000000000967805 */ /* 0x000fe4000001ff00 */
[----:B------:R-:W-:-:S02]  /*0ec0*/  MOV R3, RZ ;  /* 0x000000ff00037202 */ /* 0x000fc40000000f00 */
        /* <DEDUP_REMOVED lines=101> */
.L_x_13691:
[----:B------:R-:W-:Y:S01]  /*1520*/  SHF.L.U32 R10, RZ, 0x1f, RZ ;  /* 0x0000001fff0a7819 */ /* 0x000fe200000006ff */
[----:B------:R-:W-:-:S03]  /*1530*/  VIADD R3, R2, 0x8 ;  /* 0x0000000802037836 */ /* 0x000fc60000000000 */
[----:B------:R-:W0:Y:S02]  /*1540*/  SYNCS.PHASECHK.TRANS64.TRYWAIT P0, [UR42+0x22800], R10 ;  /* 0x0228000aff0075a7 */ /* 0x000e24000800016a */
[----:B0-----:R-:W-:Y:S05]  /*1550*/  @!P0 BRA `(.L_x_13692) ;  /* 0x000000d800808947 */ /* 0x001fea0003800000 */
.L_x_13776:
[----:B------:R-:W-:Y:S05]  /*1560*/  WARPSYNC.ALL ;  /* 0x0000000000007948 */ /* 0x000fea0003800000 */
[----:B------:R-:W-:Y:S01]  /*1570*/  ULOP3.LUT UR4, UR39, 0x1, URZ, 0xfc, !UPT ;  /* 0x0000000127047892 */ /* 0x000fe2000f8efc3f */
[----:B------:R1:W-:Y:S03]  /*1580*/  BAR.SYNC.DEFER_BLOCKING R3, 0x100 ;  /* 0x000400030000751d */ /* 0x0003e60000010000 */
[----:B------:R-:W-:-:S06]  /*1590*/  UISETP.NE.AND UP0, UPT, UR4, 0x3, UPT ;  /* 0x000000030400788c */ /* 0x000fcc000bf05270 */
[----:B------:R-:W-:-:S13]  /*15a0*/  PLOP3.LUT P0, PT, PT, PT, UP0, 0x80, 0x0 ;  /* 0x000000000000781c */ /* 0x000fda0003f0f008 */
[----:B-1----:R-:W-:Y:S05]  /*15b0*/  @!P0 BRA `(.L_x_13693) ;  /* 0x0000000000048947 */ /* 0x002fea0003800000 */
[----:B------:R-:W-:Y:S01]  /*15c0*/  BPT.TRAP 0x1 ;  /* 0x000000040000795c */ /* 0x000fe20000300000 */
.L_x_13693:
[----:B------:R1:W2:Y:S01]  /*15d0*/  SYNCS.PHASECHK.TRANS64.TRYWAIT P1, [UR42+0x22830], R10 ;  /* 0x0228300aff0075a7 */ /* 0x0002a2000802016a */
[----:B------:R-:W-:Y:S05]  /*15e0*/  @!P0 BRA `(.L_x_13694) ;  /* 0x0000000000048947 */ /* 0x000fea0003800000 */
[----:B------:R-:W-:Y:S01]  /*15f0*/  BPT.TRAP 0x1 ;  /* 0x000000040000795c */ /* 0x000fe20000300000 */
.L_x_13694:
[----:B--2---:R-:W-:Y:S05]  /*1600*/  @P1 BRA `(.L_x_13695) ;  /* 0x0000000000081947 */ /* 0x004fea0003800000 */
[----:B------:R-:W2:Y:S02]  /*1610*/  SYNCS.PHASECHK.TRANS64.TRYWAIT P1, [UR42+0x22830], R10 ;  /* 0x0228300aff0075a7 */ /* 0x000ea4000802016a */
[----:B--2---:R-:W-:Y:S05]  /*1620*/  @!P1 BRA `(.L_x_13696) ;  /* 0x000000d800649947 */ /* 0x004fea0003800000 */
.L_x_13695:
        /* <DEDUP_REMOVED lines=38> */
.L_x_13697:
[----:B------:R-:W-:Y:S01]  /*1890*/  LOP3.LUT R7, R18, 0xffffff80, RZ, 0xc0, !PT ;  /* 0xffffff8012077812 */ /* 0x000fe200078ec0ff */
[----:B------:R-:W-:Y:S01]  /*18a0*/  UISETP.NE.AND UP0, UPT, UR43, URZ, UPT ;  /* 0x0000003f2b00728c */ /* 0x000fe2000bf05270 */
[----:B------:R-:W-:Y:S01]  /*18b0*/  LEA.HI R17, R17, R16, RZ, 0x2 ;  /* 0x0000001011117211 */ /* 0x000fe200078f10ff */
[----:B------:R-:W-:Y:S01]  /*18c0*/  ULDC UR5, c[0x0][0x9d8] ;  /* 0x0002760000057ab9 */ /* 0x000fe20000000800 */
[----:B------:R-:W-:Y:S01]  /*18d0*/  IADD3 R7, R16, -R7, RZ ;  /* 0x8000000710077210 */ /* 0x000fe20007ffe0ff */
[----:B------:R-:W-:Y:S01]  /*18e0*/  FMUL.FTZ R24, R24, UR5 ;  /* 0x0000000518187c20 */ /* 0x000fe20008410000 */
[----:B------:R-:W-:Y:S01]  /*18f0*/  LOP3.LUT R17, R17, 0xfffffffc, RZ, 0xc0, !PT ;  /* 0xfffffffc11117812 */ /* 0x000fe200078ec0ff */
[----:B------:R-:W-:Y:S01]  /*1900*/  FMUL.FTZ R25, R25, UR5 ;  /* 0x0000000519197c20 */ /* 0x000fe20008410000 */
[----:B------:R-:W-:Y:S01]  /*1910*/  SHF.R.S32.HI R6, RZ, 0x1f, R7 ;  /* 0x0000001fff067819 */ /* 0x000fe20000011407 */
[----:B------:R-:W-:Y:S01]  /*1920*/  ULDC UR14, c[0x0][0x288] ;  /* 0x0000a200000e7ab9 */ /* 0x000fe20000000800 */
[----:B------:R-:W-:Y:S01]  /*1930*/  LEA.HI R12, R19, R19, RZ, 0x1 ;  /* 0x00000013130c7211 */ /* 0x000fe200078f08ff */
[----:B------:R-:W-:Y:S01]  /*1940*/  IMAD.IADD R17, R16, 0x1, -R17 ;  /* 0x0000000110117824 */ /* 0x000fe200078e0a11 */
[CC--:B------:R-:W-:Y:S01]  /*1950*/  LEA.HI R8, R6.reuse, R7.reuse, RZ, 0x2 ;  /* 0x0000000706087211 */ /* 0x0c0fe200078f10ff */
[----:B------:R-:W-:Y:S01]  /*1960*/  @UP0 ULDC UR4, c[0x0][0x44c] ;  /* 0x0001130000040ab9 */ /* 0x000fe20000000800 */
[----:B------:R-:W-:Y:S01]  /*1970*/  LEA.HI R9, R6, R7, RZ, 0x5 ;  /* 0x0000000706097211 */ /* 0x000fe200078f28ff */
[----:B------:R-:W2:Y:S01]  /*1980*/  MUFU.TANH R24, R24 ;  /* 0x0000001800187308 */ /* 0x000ea20000002400 */
[--C-:B------:R-:W-:Y:S01]  /*1990*/  SHF.R.S32.HI R6, RZ, 0x2, R8.reuse ;  /* 0x00000002ff067819 */ /* 0x100fe20000011408 */
[----:B------:R-:W-:Y:S01]  /*19a0*/  FMUL.FTZ R28, R28, UR5 ;  /* 0x000000051c1c7c20 */ /* 0x000fe20008410000 */
[----:B------:R-:W-:Y:S01]  /*19b0*/  SHF.R.S32.HI R11, RZ, 0x1f, R8 ;  /* 0x0000001fff0b7819 */ /* 0x000fe20000011408 */
[----:B------:R-:W-:Y:S01]  /*19c0*/  FMUL.FTZ R29, R29, UR5 ;  /* 0x000000051d1d7c20 */ /* 0x000fe20008410000 */
[----:B------:R-:W-:Y:S01]  /*19d0*/  SHF.R.S32.HI R9, RZ, 0x5, R9 ;  /* 0x00000005ff097819 */ /* 0x000fe20000011409 */
[----:B------:R-:W-:Y:S01]  /*19e0*/  FMUL.FTZ R32, R32, UR5 ;  /* 0x0000000520207c20 */ /* 0x000fe20008410000 */
[-C--:B------:R-:W-:Y:S01]  /*19f0*/  LEA.HI R11, R11, R6.reuse, RZ, 0x3 ;  /* 0x000000060b0b7211 */ /* 0x080fe200078f18ff */
[----:B------:R-:W4:Y:S01]  /*1a00*/  MUFU.TANH R14, R25 ;  /* 0x00000019000e7308 */ /* 0x000f220000002400 */
[----:B------:R-:W-:Y:S01]  /*1a10*/  LEA R13, R9, UR45, 0x4 ;  /* 0x0000002d090d7c11 */ /* 0x000fe2000f8e20ff */
[----:B------:R-:W-:Y:S01]  /*1a20*/  FMUL.FTZ R33, R33, UR5 ;  /* 0x0000000521217c20 */ /* 0x000fe20008410000 */
[----:B------:R-:W-:Y:S01]  /*1a30*/  LOP3.LUT R11, R11, 0xfffffff8, RZ, 0xc0, !PT ;  /* 0xfffffff80b0b7812 */ /* 0x000fe200078ec0ff */
[----:B------:R-:W-:Y:S01]  /*1a40*/  FMUL.FTZ R36, R36, UR5 ;  /* 0x0000000524247c20 */ /* 0x000fe20008410000 */
[----:B------:R-:W-:Y:S01]  /*1a50*/  LOP3.LUT R12, R12, 0x3fffffe, RZ, 0xc0, !PT ;  /* 0x03fffffe0c0c7812 */ /* 0x000fe200078ec0ff */
[----:B------:R-:W-:Y:S01]  /*1a60*/  FMUL.FTZ R37, R37, UR5 ;  /* 0x0000000525257c20 */ /* 0x000fe20008410000 */
[----:B------:R-:W-:Y:S01]  /*1a70*/  LEA.HI R9, R17, R17, RZ, 0x1 ;  /* 0x0000001111097211 */ /* 0x000fe200078f08ff */
[----:B------:R-:W5:Y:S01]  /*1a80*/  MUFU.TANH R15, R28 ;  /* 0x0000001c000f7308 */ /* 0x000f620000002400 */
[----:B------:R-:W-:Y:S01]  /*1a90*/  IADD3 R11, R13, R6, -R11 ;  /* 0x000000060d0b7210 */ /* 0x000fe20007ffe80b */
[----:B------:R-:W-:Y:S01]  /*1aa0*/  IMAD.IADD R12, R19, 0x1, -R12 ;  /* 0x00000001130c7824 */ /* 0x000fe200078e0a0c */
[----:B------:R-:W-:Y:S01]  /*1ab0*/  LOP3.LUT R6, R9, 0x1ffffffe, RZ, 0xc0, !PT ;  /* 0x1ffffffe09067812 */ /* 0x000fe200078ec0ff */
[----:B------:R-:W-:Y:S01]  /*1ac0*/  FMUL.FTZ R40, R40, UR5 ;  /* 0x0000000528287c20 */ /* 0x000fe20008410000 */
[----:B------:R-:W-:Y:S01]  /*1ad0*/  PLOP3.LUT P1, PT, PT, PT, UP0, 0x80, 0x0 ;  /* 0x000000000000781c */ /* 0x000fe20003f2f008 */
[----:B------:R-:W-:Y:S01]  /*1ae0*/  IMAD R11, R12, 0x40, R11 ;  /* 0x000000400c0b7824 */ /* 0x000fe200078e020b */
[----:B------:R-:W-:Y:S01]  /*1af0*/  IADD3 R6, R17, -R6, RZ ;  /* 0x8000000611067210 */ /* 0x000fe20007ffe0ff */
[----:B------:R-:W1:Y:S01]  /*1b00*/  MUFU.TANH R29, R29 ;  /* 0x0000001d001d7308 */ /* 0x000e620000002400 */
[----:B------:R-:W-:Y:S01]  /*1b10*/  PLOP3.LUT P2, PT, PT, PT, UP0, 0x80, 0x0 ;  /* 0x000000000000781c */ /* 0x000fe20003f4f008 */
[----:B------:R-:W-:Y:S01]  /*1b20*/  FMUL.FTZ R41, R41, UR5 ;  /* 0x0000000529297c20 */ /* 0x000fe20008410000 */
[----:B------:R-:W-:Y:S01]  /*1b30*/  LOP3.LUT R8, R8, 0x7ffffffc, RZ, 0xc0, !PT ;  /* 0x7ffffffc08087812 */ /* 0x000fe200078ec0ff */
[----:B------:R-:W-:-:S02]  /*1b40*/  IMAD R6, R6, 0x8, R11 ;  /* 0x0000000806067824 */ /* 0x000fc400078e020b */
[----:B------:R-:W-:Y:S01]  /*1b50*/  FMUL.FTZ R44, R44, UR5 ;  /* 0x000000052c2c7c20 */ /* 0x000fe20008410000 */
[----:B------:R-:W-:Y:S01]  /*1b60*/  FMUL.FTZ R45, R45, UR5 ;  /* 0x000000052d2d7c20 */ /* 0x000fe20008410000 */
[----:B------:R-:W-:Y:S01]  /*1b70*/  FMUL.FTZ R48, R48, UR5 ;  /* 0x0000000530307c20 */ /* 0x000fe20008410000 */
[----:B------:R-:W-:Y:S01]  /*1b80*/  IMAD.IADD R7, R7, 0x1, -R8 ;  /* 0x0000000107077824 */ /* 0x000fe200078e0a08 */
[----:B------:R-:W-:Y:S01]  /*1b90*/  MOV R9, R6 ;  /* 0x0000000600097202 */ /* 0x000fe20000000f00 */
[----:B------:R-:W-:Y:S01]  /*1ba0*/  @P1 IMAD.HI.U32 R11, R6, UR4, RZ ;  /* 0x00000004060b1c27 */ /* 0x000fe2000f8e00ff */
[----:B------:R-:W-:Y:S01]  /*1bb0*/  @UP0 ULDC UR4, c[0x0][0x450] ;  /* 0x0001140000040ab9 */ /* 0x000fe20000000800 */
[----:B------:R-:W3:Y:S02]  /*1bc0*/  MUFU.TANH R32, R32 ;  /* 0x0000002000207308 */ /* 0x000ee40000002400 */
[----:B------:R-:W-:Y:S01]  /*1bd0*/  FMUL.FTZ R49, R49, UR5 ;  /* 0x0000000531317c20 */ /* 0x000fe20008410000 */
[----:B------:R-:W-:Y:S01]  /*1be0*/  FMUL.FTZ R52, R52, UR5 ;  /* 0x0000000534347c20 */ /* 0x000fe20008410000 */
[----:B------:R-:W-:Y:S01]  /*1bf0*/  @P2 SHF.R.U32.HI R9, RZ, UR4, R11 ;  /* 0x00000004ff092c19 */ /* 0x000fe2000801160b */
[----:B------:R-:W-:Y:S01]  /*1c00*/  UIMAD UR4, UR46, -0x60, UR44 ;  /* 0xffffffa02e0478a4 */ /* 0x000fe2000f8e022c */
[----:B------:R-:W-:Y:S01]  /*1c10*/  MOV R11, UR14 ;  /* 0x0000000e000b7c02 */ /* 0x000fe20008000f00 */
[----:B------:R-:W-:Y:S01]  /*1c20*/  FMUL.FTZ R53, R53, UR5 ;  /* 0x0000000535357c20 */ /* 0x000fe20008410000 */
[----:B------:R-:W-:Y:S01]  /*1c30*/  FMUL.FTZ R4, R26, UR5 ;  /* 0x000000051a047c20 */ /* 0x000fe20008410000 */
[----:B------:R-:W2:Y:S01]  /*1c40*/  SHFL.IDX PT, R12, R9, RZ, 0x1c1f ;  /* 0x001c1fff090c7589 */ /* 0x000ea200000e0000 */
[----:B------:R-:W-:Y:S01]  /*1c50*/  UIADD3 UR4, UR4, 0x60, URZ ;  /* 0x0000006004047890 */ /* 0x000fe2000fffe03f */
[----:B------:R-:W3:Y:S01]  /*1c60*/  MUFU.TANH R33, R33 ;  /* 0x0000002100217308 */ /* 0x000ee20000002400 */
[----:B------:R-:W-:Y:S01]  /*1c70*/  FMUL.FTZ R56, R56, UR5 ;  /* 0x0000000538387c20 */ /* 0x000fe20008410000 */
[----:B0-----:R-:W-:Y:S01]  /*1c80*/  FMUL.FTZ R5, R27, UR5 ;  /* 0x000000051b057c20 */ /* 0x001fe20008410000 */
[----:B------:R-:W-:Y:S01]  /*1c90*/  FMUL.FTZ R57, R57, UR5 ;  /* 0x0000000539397c20 */ /* 0x000fe20008410000 */
[----:B------:R-:W-:Y:S01]  /*1ca0*/  FMUL.FTZ R60, R60, UR5 ;  /* 0x000000053c3c7c20 */ /* 0x000fe20008410000 */
[----:B------:R-:W-:-:S02]  /*1cb0*/  IMAD.U32 R8, RZ, RZ, UR4 ;  /* 0x00000004ff087e24 */ /* 0x000fc4000f8e00ff */
[----:B------:R-:W-:Y:S01]  /*1cc0*/  FMUL.FTZ R30, R30, UR5 ;  /* 0x000000051e1e7c20 */ /* 0x000fe20008410000 */
[----:B------:R-:W-:Y:S01]  /*1cd0*/  FMUL.FTZ R61, R61, UR5 ;  /* 0x000000053d3d7c20 */ /* 0x000fe20008410000 */
[----:B------:R-:W0:Y:S01]  /*1ce0*/  MUFU.TANH R36, R36 ;  /* 0x0000002400247308 */ /* 0x000e220000002400 */
[----:B------:R-:W-:Y:S02]  /*1cf0*/  IMAD R8, R7, -0x2, R8 ;  /* 0xfffffffe07087824 */ /* 0x000fe400078e0208 */
[----:B------:R-:W-:Y:S01]  /*1d00*/  FMUL.FTZ R31, R31, UR5 ;  /* 0x000000051f1f7c20 */ /* 0x000fe20008410000 */
[----:B------:R-:W-:Y:S01]  /*1d10*/  FMUL.FTZ R64, R64, UR5 ;  /* 0x0000000540407c20 */ /* 0x000fe20008410000 */
[----:B------:R-:W-:Y:S01]  /*1d20*/  FMUL.FTZ R65, R65, UR5 ;  /* 0x0000000541417c20 */ /* 0x000fe20008410000 */
[----:B------:R-:W-:Y:S01]  /*1d30*/  FMUL.FTZ R68, R68, UR5 ;  /* 0x0000000544447c20 */ /* 0x000fe20008410000 */
[----:B------:R-:W-:Y:S01]  /*1d40*/  IADD3 R11, R8, 0x1, -R11 ;  /* 0x00000001080b7810 */ /* 0x000fe20007ffe80b */
[----:B------:R-:W-:Y:S01]  /*1d50*/  FMUL.FTZ R34, R34, UR5 ;  /* 0x0000000522227c20 */ /* 0x000fe20008410000 */
[----:B------:R-:W0:Y:S01]  /*1d60*/  MUFU.TANH R37, R37 ;  /* 0x0000002500257308 */ /* 0x000e220000002400 */
[----:B------:R-:W-:Y:S01]  /*1d70*/  FMUL.FTZ R69, R69, UR5 ;  /* 0x0000000545457c20 */ /* 0x000fe20008410000 */
[----:B------:R-:W-:Y:S01]  /*1d80*/  FMUL.FTZ R35, R35, UR5 ;  /* 0x0000000523237c20 */ /* 0x000fe20008410000 */
[----:B------:R-:W0:Y:S01]  /*1d90*/  SHFL.IDX PT, R9, R9, 0x1, 0x1c1f ;  /* 0x003c1f0009097f89 */ /* 0x000e2200000e0000 */
[----:B------:R-:W-:Y:S01]  /*1da0*/  FMUL.FTZ R38, R38, UR5 ;  /* 0x0000000526267c20 */ /* 0x000fe20008410000 */
[----:B------:R-:W-:Y:S01]  /*1db0*/  ULDC UR7, c[0x0][0x988] ;  /* 0x0002620000077ab9 */ /* 0x000fe20000000800 */
[----:B--2---:R-:W-:Y:S01]  /*1dc0*/  VIADDMNMX R12, R12, R11, R8, PT ;  /* 0x0000000b0c0c7246 */ /* 0x004fe20003800108 */
[----:B------:R-:W-:Y:S01]  /*1dd0*/  FMUL.FTZ R39, R39, UR5 ;  /* 0x0000000527277c20 */ /* 0x000fe20008410000 */
[----:B------:R-:W2:Y:S01]  /*1de0*/  MUFU.TANH R40, R40 ;  /* 0x0000002800287308 */ /* 0x000ea20000002400 */
[----:B------:R-:W-:Y:S01]  /*1df0*/  FMUL.FTZ R42, R42, UR5 ;  /* 0x000000052a2a7c20 */ /* 0x000fe20008410000 */
[C---:B------:R-:W-:Y:S01]  /*1e00*/  ISETP.GT.AND P1, PT, R12.reuse, RZ, PT ;  /* 0x000000ff0c00720c */ /* 0x040fe20003f24270 */
[----:B------:R-:W-:Y:S01]  /*1e10*/  FMUL.FTZ R43, R43, UR5 ;  /* 0x000000052b2b7c20 */ /* 0x000fe20008410000 */
[----:B------:R-:W-:Y:S01]  /*1e20*/  ISETP.GT.AND P2, PT, R12, 0x1, PT ;  /* 0x000000010c00780c */ /* 0x000fe20003f44270 */
[----:B------:R-:W-:Y:S01]  /*1e30*/  FMUL.FTZ R46, R46, UR5 ;  /* 0x000000052e2e7c20 */ /* 0x000fe20008410000 */
[----:B------:R-:W-:Y:S01]  /*1e40*/  ISETP.GT.AND P3, PT, R12, 0x8, PT ;  /* 0x000000080c00780c */ /* 0x000fe20003f64270 */
[----:B------:R-:W-:Y:S01]  /*1e50*/  FMUL.FTZ R47, R47, UR5 ;  /* 0x000000052f2f7c20 */ /* 0x000fe20008410000 */
[----:B------:R-:W-:Y:S01]  /*1e60*/  FSEL R13, R24, -INF , P1 ;  /* 0xff800000180d7808 */ /* 0x000fe20000800000 */
[----:B------:R-:W2:Y:S01]  /*1e70*/  MUFU.TANH R41, R41 ;  /* 0x0000002900297308 */ /* 0x000ea20000002400 */
[----:B----4-:R-:W-:Y:S01]  /*1e80*/  FSEL R14, R14, -INF , P2 ;  /* 0xff8000000e0e7808 */ /* 0x010fe20001000000 */
[----:B------:R-:W-:Y:S01]  /*1e90*/  FMUL.FTZ R50, R50, UR5 ;  /* 0x0000000532327c20 */ /* 0x000fe20008410000 */
[----:B------:R-:W-:Y:S01]  /*1ea0*/  ISETP.GT.AND P1, PT, R12, 0x9, PT ;  /* 0x000000090c00780c */ /* 0x000fe20003f24270 */
[----:B------:R-:W-:Y:S01]  /*1eb0*/  FMUL.FTZ R51, R51, UR5 ;  /* 0x0000000533337c20 */ /* 0x000fe20008410000 */
[----:B-----5:R-:W-:Y:S01]  /*1ec0*/  FSEL R15, R15, -INF , P3 ;  /* 0xff8000000f0f7808 */ /* 0x020fe20001800000 */
[----:B------:R-:W-:Y:S01]  /*1ed0*/  FMUL.FTZ R54, R54, UR5 ;  /* 0x0000000536367c20 */ /* 0x000fe20008410000 */
[----:B------:R-:W-:Y:S01]  /*1ee0*/  FMNMX.FTZ R18, R13, R14, !PT ;  /* 0x0000000e0d127209 */ /* 0x000fe20007810000 */
[----:B------:R-:W4:Y:S01]  /*1ef0*/  MUFU.TANH R44, R44 ;  /* 0x0000002c002c7308 */ /* 0x000f220000002400 */
[----:B------:R-:W-:Y:S01]  /*1f00*/  ISETP.GT.AND P2, PT, R12, 0x10, PT ;  /* 0x000000100c00780c */ /* 0x000fe20003f44270 */
[----:B------:R-:W-:Y:S01]  /*1f10*/  FMUL.FTZ R55, R55, UR5 ;  /* 0x0000000537377c20 */ /* 0x000fe20008410000 */
[----:B-1----:R-:W-:Y:S01]  /*1f20*/  FSEL R16, R29, -INF , P1 ;  /* 0xff8000001d107808 */ /* 0x002fe20000800000 */
        /* <DEDUP_REMOVED lines=11> */
[----:B------:R-:W-:Y:S01]  /*1fe0*/  FSEL R18, R33, -INF , P1 ;  /* 0xff80000021127808 */ /* 0x000fe20000800000 */
[----:B------:R-:W3:Y:S01]  /*1ff0*/  MUFU.TANH R48, R48 ;  /* 0x0000003000307308 */ /* 0x000ee20000002400 */
        /* <DEDUP_REMOVED lines=8> */
[----:B------:R-:W-:Y:S01]  /*2080*/  ISETP.GT.AND P2, PT, R12, 0x20, PT ;  /* 0x000000200c00780c */ /* 0x000fe20003f44270 */
[----:B------:R-:W-:Y:S01]  /*2090*/  UIADD3 UR4, UR42, 0x22840, URZ ;  /* 0x000228402a047890 */ /* 0x000fe2000fffe03f */
[----:B------:R-:W-:-:S02]  /*20a0*/  FSEL R20, R37, -INF , P1 ;  /* 0xff80000025147808 */ /* 0x000fc40000800000 */
[----:B------:R-:W-:Y:S01]  /*20b0*/  FMNMX.FTZ R23, R19, R22, !PT ;  /* 0x0000001613177209 */ /* 0x000fe20007810000 */
[----:B------:R-:W-:Y:S01]  /*20c0*/  UPRMT UR4, UR25, 0x654, UR4 ;  /* 0x0000065419047896 */ /* 0x000fe20008000004 */
[----:B------:R-:W-:Y:S01]  /*20d0*/  ISETP.GT.AND P1, PT, R12, 0x21, PT ;  /* 0x000000210c00780c */ /* 0x000fe20003f24270 */
[----:B------:R-:W5:Y:S01]  /*20e0*/  MUFU.TANH R52, R52 ;  /* 0x0000003400347308 */ /* 0x000f620000002400 */
[----:B--2---:R-:W-:Y:S02]  /*20f0*/  FSEL R21, R40, -INF , P2 ;  /* 0xff80000028157808 */ /* 0x004fe40001000000 */
[----:B------:R-:W-:Y:S02]  /*2100*/  FMNMX.FTZ R24, R20, R23, !PT ;  /* 0x0000001714187209 */ /* 0x000fe40007810000 */
[C---:B------:R-:W-:Y:S02]  /*2110*/  ISETP.GT.AND P2, PT, R12.reuse, 0x28, PT ;  /* 0x000000280c00780c */ /* 0x040fe40003f44270 */
[----:B------:R-:W-:Y:S01]  /*2120*/  FSEL R22, R41, -INF , P1 ;  /* 0xff80000029167808 */ /* 0x000fe20000800000 */
[----:B------:R-:W2:Y:S01]  /*2130*/  MUFU.TANH R53, R53 ;  /* 0x0000003500357308 */ /* 0x000ea20000002400 */
[----:B------:R-:W-:Y:S01]  /*2140*/  FMNMX.FTZ R25, R21, R24, !PT ;  /* 0x0000001815197209 */ /* 0x000fe20007810000 */
[----:B------:R-:W-:Y:S01]  /*2150*/  SYNCS.ARRIVE.TRANS64.RED.A1T0 RZ, [UR4], RZ ;  /* 0x000000ffffff79a7 */ /* 0x000fe20008100404 */
[----:B------:R-:W-:-:S02]  /*2160*/  ISETP.GT.AND P1, PT, R12, 0x29, PT ;  /* 0x000000290c00780c */ /* 0x000fc40003f24270 */
[----:B----4-:R-:W-:Y:S02]  /*2170*/  FSEL R23, R44, -INF , P2 ;  /* 0xff8000002c177808 */ /* 0x010fe40001000000 */
[----:B------:R-:W-:Y:S01]  /*2180*/  FMNMX.FTZ R26, R22, R25, !PT ;  /* 0x00000019161a7209 */ /* 0x000fe20007810000 */
[----:B------:R-:W4:Y:S01]  /*2190*/  MUFU.TANH R56, R56 ;  /* 0x0000003800387308 */ /* 0x000f220000002400 */
[C---:B------:R-:W-:Y:S02]  /*21a0*/  ISETP.GT.AND P2, PT, R12.reuse, 0x30, PT ;  /* 0x000000300c00780c */ /* 0x040fe40003f44270 */
[----:B-1----:R-:W-:Y:S02]  /*21b0*/  FSEL R24, R45, -INF , P1 ;  /* 0xff8000002d187808 */ /* 0x002fe40000800000 */
[----:B------:R-:W-:Y:S02]  /*21c0*/  FMNMX.FTZ R27, R23, R26, !PT ;  /* 0x0000001a171b7209 */ /* 0x000fe40007810000 */
[----:B------:R-:W-:Y:S01]  /*21d0*/  ISETP.GT.AND P1, PT, R12, 0x31, PT ;  /* 0x000000310c00780c */ /* 0x000fe20003f24270 */
[----:B------:R-:W1:Y:S01]  /*21e0*/  MUFU.TANH R57, R57 ;  /* 0x0000003900397308 */ /* 0x000e620000002400 */
[----:B---3--:R-:W-:-:S02]  /*21f0*/  FSEL R25, R48, -INF , P2 ;  /* 0xff80000030197808 */ /* 0x008fc40001000000 */
[----:B------:R-:W-:Y:S02]  /*2200*/  FMNMX.FTZ R28, R24, R27, !PT ;  /* 0x0000001b181c7209 */ /* 0x000fe40007810000 */
[C---:B------:R-:W-:Y:S02]  /*2210*/  ISETP.GT.AND P2, PT, R12.reuse, 0x38, PT ;  /* 0x000000380c00780c */ /* 0x040fe40003f44270 */
[----:B0-----:R-:W-:Y:S01]  /*2220*/  FSEL R26, R49, -INF , P1 ;  /* 0xff800000311a7808 */ /* 0x001fe20000800000 */
[----:B------:R0:W-:Y:S01]  /*2230*/  MUFU.TANH R72, R30 ;  /* 0x0000001e00487308 */ /* 0x0001e20000002400 */
[----:B------:R-:W-:Y:S02]  /*2240*/  FMNMX.FTZ R29, R25, R28, !PT ;  /* 0x0000001c191d7209 */ /* 0x000fe40007810000 */
[----:B------:R-:W-:Y:S02]  /*2250*/  ISETP.GT.AND P1, PT, R12, 0x39, PT ;  /* 0x000000390c00780c */ /* 0x000fe40003f24270 */
[----:B-----5:R-:W-:-:S02]  /*2260*/  FSEL R27, R52, -INF , P2 ;  /* 0xff800000341b7808 */ /* 0x020fc40001000000 */
[----:B------:R-:W-:Y:S01]  /*2270*/  ISETP.GT.AND P2, PT, R12, 0x40, PT ;  /* 0x000000400c00780c */ /* 0x000fe20003f44270 */
[----:B------:R-:W3:Y:S01]  /*2280*/  MUFU.TANH R60, R60 ;  /* 0x0000003c003c7308 */ /* 0x000ee20000002400 */
[----:B0-----:R-:W-:Y:S02]  /*2290*/  FMNMX.FTZ R30, R26, R29, !PT ;  /* 0x0000001d1a1e7209 */ /* 0x001fe40007810000 */
[----:B--2---:R-:W-:Y:S02]  /*22a0*/  FSEL R28, R53, -INF , P1 ;  /* 0xff800000351c7808 */ /* 0x004fe40000800000 */
[----:B------:R-:W-:Y:S02]  /*22b0*/  ISETP.GT.AND P1, PT, R12, 0x41, PT ;  /* 0x000000410c00780c */ /* 0x000fe40003f24270 */
[----:B----4-:R-:W-:Y:S01]  /*22c0*/  FSEL R29, R56, -INF , P2 ;  /* 0xff800000381d7808 */ /* 0x010fe20001000000 */
[----:B------:R0:W-:Y:S01]  /*22d0*/  MUFU.TANH R73, R31 ;  /* 0x0000001f00497308 */ /* 0x0001e20000002400 */
[----:B------:R-:W-:-:S02]  /*22e0*/  ISETP.GT.AND P2, PT, R12, 0x48, PT ;  /* 0x000000480c00780c */ /* 0x000fc40003f44270 */
[----:B------:R-:W-:-:S04]  /*22f0*/  VIADDMNMX R9, R9, R11, R8, PT ;  /* 0x0000000b09097246 */ /* 0x000fc80003800108 */
[----:B------:R-:W-:Y:S01]  /*2300*/  ISETP.GT.AND P3, PT, R9, 0x8, PT ;  /* 0x000000080900780c */ /* 0x000fe20003f64270 */
[----:B------:R-:W2:Y:S01]  /*2310*/  MUFU.TANH R61, R61 ;  /* 0x0000003d003d7308 */ /* 0x000ea20000002400 */
[----:B0-----:R-:W-:Y:S02]  /*2320*/  FMNMX.FTZ R31, R27, R30, !PT ;  /* 0x0000001e1b1f7209 */ /* 0x001fe40007810000 */
[----:B-1----:R-:W-:Y:S02]  /*2330*/  FSEL R30, R57, -INF , P1 ;  /* 0xff800000391e7808 */ /* 0x002fe40000800000 */
[----:B------:R-:W-:Y:S02]  /*2340*/  FMNMX.FTZ R32, R28, R31, !PT ;  /* 0x0000001f1c207209 */ /* 0x000fe40007810000 */
[----:B------:R-:W-:Y:S01]  /*2350*/  ISETP.GT.AND P1, PT, R12, 0x49, PT ;  /* 0x000000490c00780c */ /* 0x000fe20003f24270 */
[----:B------:R-:W0:Y:S01]  /*2360*/  MUFU.TANH R64, R64 ;  /* 0x0000004000407308 */ /* 0x000e220000002400 */
[----:B------:R-:W-:-:S02]  /*2370*/  FMNMX.FTZ R33, R29, R32, !PT ;  /* 0x000000201d217209 */ /* 0x000fc40007810000 */
[----:B---3--:R-:W-:Y:S02]  /*2380*/  FSEL R31, R60, -INF , P2 ;  /* 0xff8000003c1f7808 */ /* 0x008fe40001000000 */
[C---:B------:R-:W-:Y:S02]  /*2390*/  ISETP.GT.AND P2, PT, R12.reuse, 0x50, PT ;  /* 0x000000500c00780c */ /* 0x040fe40003f44270 */
[----:B------:R-:W-:Y:S01]  /*23a0*/  ISETP.GT.AND P4, PT, R9, 0x9, PT ;  /* 0x000000090900780c */ /* 0x000fe20003f84270 */
[----:B------:R-:W1:Y:S01]  /*23b0*/  MUFU.TANH R65, R65 ;  /* 0x0000004100417308 */ /* 0x000e620000002400 */
[----:B--2---:R-:W-:Y:S02]  /*23c0*/  FSEL R32, R61, -INF , P1 ;  /* 0xff8000003d207808 */ /* 0x004fe40000800000 */
[----:B------:R-:W-:Y:S02]  /*23d0*/  ISETP.GT.AND P1, PT, R12, 0x51, PT ;  /* 0x000000510c00780c */ /* 0x000fe40003f24270 */
[----:B------:R-:W-:-:S03]  /*23e0*/  FSEL R11, R72, -INF , P3 ;  /* 0xff800000480b7808 */ /* 0x000fc60001800000 */
[----:B------:R2:W-:Y:S08]  /*23f0*/  MUFU.TANH R74, R34 ;  /* 0x00000022004a7308 */ /* 0x0005f00000002400 */
[----:B------:R-:W3:Y:S01]  /*2400*/  MUFU.TANH R68, R68 ;  /* 0x0000004400447308 */ /* 0x000ee20000002400 */
[----:B--2---:R-:W-:Y:S02]  /*2410*/  FMNMX.FTZ R34, R30, R33, !PT ;  /* 0x000000211e227209 */ /* 0x004fe40007810000 */
[----:B0-----:R-:W-:-:S02]  /*2420*/  FSEL R33, R64, -INF , P2 ;  /* 0xff80000040217808 */ /* 0x001fc40001000000 */
[----:B------:R-:W-:-:S03]  /*2430*/  ISETP.GT.AND P2, PT, R12, 0x58, PT ;  /* 0x000000580c00780c */ /* 0x000fc60003f44270 */
[----:B------:R0:W-:Y:S08]  /*2440*/  MUFU.TANH R75, R35 ;  /* 0x00000023004b7308 */ /* 0x0001f00000002400 */
[----:B------:R-:W2:Y:S01]  /*2450*/  MUFU.TANH R69, R69 ;  /* 0x0000004500457308 */ /* 0x000ea20000002400 */
[----:B0-----:R-:W-:Y:S02]  /*2460*/  FMNMX.FTZ R35, R31, R34, !PT ;  /* 0x000000221f237209 */ /* 0x001fe40007810000 */
[----:B-1----:R-:W-:-:S02]  /*2470*/  FSEL R34, R65, -INF , P1 ;  /* 0xff80000041227808 */ /* 0x002fc40000800000 */
[----:B------:R-:W-:Y:S02]  /*2480*/  FMNMX.FTZ R36, R32, R35, !PT ;  /* 0x0000002320247209 */ /* 0x000fe40007810000 */
[----:B------:R-:W-:Y:S01]  /*2490*/  ISETP.GT.AND P1, PT, R12, 0x59, PT ;  /* 0x000000590c00780c */ /* 0x000fe20003f24270 */
[----:B------:R-:W0:Y:S01]  /*24a0*/  MUFU.TANH R4, R4 ;  /* 0x0000000400047308 */ /* 0x000e220000002400 */
[----:B------:R-:W-:Y:S02]  /*24b0*/  FMNMX.FTZ R35, R33, R36, !PT ;  /* 0x0000002421237209 */ /* 0x000fe40007810000 */
[----:B---3--:R-:W-:Y:S02]  /*24c0*/  FSEL R12, R68, -INF , P2 ;  /* 0xff800000440c7808 */ /* 0x008fe40001000000 */
[----:B------:R-:W-:Y:S02]  /*24d0*/  FMNMX.FTZ R37, R34, R35, !PT ;  /* 0x0000002322257209 */ /* 0x000fe40007810000 */
[----:B------:R-:W-:Y:S01]  /*24e0*/  ISETP.GT.AND P2, PT, R9, 0x1, PT ;  /* 0x000000010900780c */ /* 0x000fe20003f44270 */
[----:B------:R-:W1:Y:S01]  /*24f0*/  MUFU.TANH R5, R5 ;  /* 0x0000000500057308 */ /* 0x000e620000002400 */
[----:B--2---:R-:W-:-:S02]  /*2500*/  FSEL R35, R69, -INF , P1 ;  /* 0xff80000045237808 */ /* 0x004fc40000800000 */
[----:B------:R-:W-:Y:S02]  /*2510*/  FMNMX.FTZ R36, R12, R37, !PT ;  /* 0x000000250c247209 */ /* 0x000fe40007810000 */
[----:B------:R-:W-:Y:S02]  /*2520*/  ISETP.GT.AND P1, PT, R9, RZ, PT ;  /* 0x000000ff0900720c */ /* 0x000fe40003f24270 */
[----:B------:R-:W-:Y:S01]  /*2530*/  FMNMX.FTZ R36, R35, R36, !PT ;  /* 0x0000002423247209 */ /* 0x000fe20007810000 */
[----:B------:R2:W3:Y:S01]  /*2540*/  MUFU.TANH R76, R38 ;  /* 0x00000026004c7308 */ /* 0x0004e20000002400 */
[----:B0-----:R-:W-:Y:S02]  /*2550*/  FSEL R4, R4, -INF , P1 ;  /* 0xff80000004047808 */ /* 0x001fe40000800000 */
[----:B------:R-:W-:Y:S01]  /*2560*/  ISETP.GT.AND P1, PT, R9, 0x10, PT ;  /* 0x000000100900780c */ /* 0x000fe20003f24270 */
[----:B------:R-:W0:Y:S04]  /*2570*/  SHFL.BFLY PT, R37, R36, 0x2, 0x1f ;  /* 0x0c401f0024257f89 */ /* 0x000e2800000e0000 */
[----:B------:R4:W5:Y:S01]  /*2580*/  MUFU.TANH R77, R39 ;  /* 0x00000027004d7308 */ /* 0x0009620000002400 */
[----:B-1----:R-:W-:-:S04]  /*2590*/  FSEL R5, R5, -INF , P2 ;  /* 0xff80000005057808 */ /* 0x002fc80001000000 */
[----:B--2---:R-:W-:-:S03]  /*25a0*/  FMNMX.FTZ R38, R4, R5, !PT ;  /* 0x0000000504267209 */ /* 0x004fc60007810000 */
[----:B------:R1:W2:Y:S01]  /*25b0*/  MUFU.TANH R78, R42 ;  /* 0x0000002a004e7308 */ /* 0x0002a20000002400 */
[----:B----4-:R-:W-:-:S07]  /*25c0*/  FMNMX.FTZ R39, R11, R38, !PT ;  /* 0x000000260b277209 */ /* 0x010fce0007810000 */
[----:B------:R4:W2:Y:S01]  /*25d0*/  MUFU.TANH R79, R43 ;  /* 0x0000002b004f7308 */ /* 0x0008a20000002400 */
[----:B0-----:R-:W-:-:S07]  /*25e0*/  FMNMX.FTZ R37, R36, R37, !PT ;  /* 0x0000002524257209 */ /* 0x001fce0007810000 */
[----:B------:R-:W0:Y:S01]  /*25f0*/  MUFU.TANH R46, R46 ;  /* 0x0000002e002e7308 */ /* 0x000e220000002400 */
[----:B------:R-:W3:Y:S07]  /*2600*/  SHFL.BFLY PT, R36, R37, 0x1, 0x1f ;  /* 0x0c201f0025247f89 */ /* 0x000eee00000e0000 */
[----:B------:R-:W0:Y:S08]  /*2610*/  MUFU.TANH R47, R47 ;  /* 0x0000002f002f7308 */ /* 0x000e300000002400 */
[----:B------:R-:W0:Y:S08]  /*2620*/  MUFU.TANH R50, R50 ;  /* 0x0000003200327308 */ /* 0x000e300000002400 */
[----:B------:R-:W0:Y:S01]  /*2630*/  MUFU.TANH R48, R51 ;  /* 0x0000003300307308 */ /* 0x000e220000002400 */
[----:B---3--:R-:W-:-:S02]  /*2640*/  FMNMX.FTZ R8, R37, R36, !PT ;  /* 0x0000002425087209 */ /* 0x008fc40007810000 */
[----:B------:R-:W-:Y:S02]  /*2650*/  FSEL R37, R74, -INF , P1 ;  /* 0xff8000004a257808 */ /* 0x000fe40000800000 */
[C---:B------:R-:W-:Y:S01]  /*2660*/  FSETP.NEU.FTZ.AND P2, PT, R8.reuse, -INF , PT ;  /* 0xff8000000800780b */ /* 0x040fe20003f5d000 */
[----:B------:R-:W-:Y:S01]  /*2670*/  FMUL.FTZ R36, R8, UR7 ;  /* 0x0000000708247c20 */ /* 0x000fe20008410000 */
[----:B------:R-:W-:Y:S01]  /*2680*/  ISETP.GT.AND P1, PT, R9, 0x18, PT ;  /* 0x000000180900780c */ /* 0x000fe20003f24270 */
[----:B------:R-:W3:Y:S03]  /*2690*/  MUFU.TANH R54, R54 ;  /* 0x0000003600367308 */ /* 0x000ee60000002400 */
[----:B------:R-:W-:Y:S02]  /*26a0*/  FSEL R49, R36, RZ, P2 ;  /* 0x000000ff24317208 */ /* 0x000fe40001000000 */
[----:B------:R-:W-:-:S02]  /*26b0*/  FSEL R36, R73, -INF , P4 ;  /* 0xff80000049247808 */ /* 0x000fc40002000000 */
[----:B------:R-:W-:Y:S01]  /*26c0*/  ISETP.GT.AND P2, PT, R9, 0x11, PT ;  /* 0x000000110900780c */ /* 0x000fe20003f44270 */
[--C-:B-1----:R-:W-:Y:S01]  /*26d0*/  FFMA.FTZ R42, R13, UR7, -R49.reuse ;  /* 0x000000070d2a7c23 */ /* 0x102fe20008010831 */
[----:B------:R-:W-:Y:S01]  /*26e0*/  FMNMX.FTZ R38, R36, R39, !PT ;  /* 0x0000002724267209 */ /* 0x000fe20007810000 */
[--C-:B----4-:R-:W-:Y:S01]  /*26f0*/  FFMA.FTZ R43, R14, UR7, -R49.reuse ;  /* 0x000000070e2b7c23 */ /* 0x110fe20008010831 */
[----:B------:R-:W-:Y:S01]  /*2700*/  FSEL R13, R75, -INF , P2 ;  /* 0xff8000004b0d7808 */ /* 0x000fe20001000000 */
[----:B------:R1:W-:Y:S01]  /*2710*/  MUFU.EX2 R168, R42 ;  /* 0x0000002a00a87308 */ /* 0x0003e20000000800 */
[----:B------:R-:W-:Y:S01]  /*2720*/  FMNMX.FTZ R40, R37, R38, !PT ;  /* 0x0000002625287209 */ /* 0x000fe20007810000 */
[--C-:B------:R-:W-:Y:S01]  /*2730*/  FFMA.FTZ R44, R15, UR7, -R49.reuse ;  /* 0x000000070f2c7c23 */ /* 0x100fe20008010831 */
[----:B------:R-:W-:Y:S01]  /*2740*/  ISETP.GT.AND P2, PT, R9, 0x19, PT ;  /* 0x000000190900780c */ /* 0x000fe20003f44270 */
[--C-:B------:R-:W-:Y:S01]  /*2750*/  FFMA.FTZ R45, R16, UR7, -R49.reuse ;  /* 0x00000007102d7c23 */ /* 0x100fe20008010831 */
[----:B------:R-:W-:Y:S01]  /*2760*/  FSEL R38, R76, -INF , P1 ;  /* 0xff8000004c267808 */ /* 0x000fe20000800000 */
[--C-:B------:R-:W-:Y:S01]  /*2770*/  FFMA.FTZ R52, R21, UR7, -R49.reuse ;  /* 0x0000000715347c23 */ /* 0x100fe20008010831 */
[----:B------:R-:W-:Y:S01]  /*2780*/  FMNMX.FTZ R39, R13, R40, !PT ;  /* 0x000000280d277209 */ /* 0x000fe20007810000 */
[----:B------:R-:W4:Y:S01]  /*2790*/  MUFU.TANH R55, R55 ;  /* 0x0000003700377308 */ /* 0x000f220000002400 */
[----:B------:R-:W-:Y:S01]  /*27a0*/  ISETP.GT.AND P1, PT, R9, 0x20, PT ;  /* 0x000000200900780c */ /* 0x000fe20003f24270 */
[--C-:B------:R-:W-:Y:S01]  /*27b0*/  FFMA.FTZ R23, R23, UR7, -R49.reuse ;  /* 0x0000000717177c23 */ /* 0x100fe20008010831 */
[----:B-----5:R-:W-:Y:S01]  /*27c0*/  FSEL R14, R77, -INF , P2 ;  /* 0xff8000004d0e7808 */ /* 0x020fe20001000000 */
[--C-:B------:R-:W-:Y:S01]  /*27d0*/  FFMA.FTZ R25, R25, UR7, -R49.reuse ;  /* 0x0000000719197c23 */ /* 0x100fe20008010831 */
[----:B------:R-:W-:Y:S01]  /*27e0*/  FMNMX.FTZ R41, R38, R39, !PT ;  /* 0x0000002726297209 */ /* 0x000fe20007810000 */
[--C-:B------:R-:W-:Y:S01]  /*27f0*/  FFMA.FTZ R26, R26, UR7, -R49.reuse ;  /* 0x000000071a1a7c23 */ /* 0x100fe20008010831 */
[----:B------:R-:W-:Y:S01]  /*2800*/  ISETP.GT.AND P2, PT, R9, 0x21, PT ;  /* 0x000000210900780c */ /* 0x000fe20003f44270 */
[----:B------:R5:W-:Y:S01]  /*2810*/  MUFU.EX2 R51, R43 ;  /* 0x0000002b00337308 */ /* 0x000be20000000800 */
[----:B--2---:R-:W-:Y:S01]  /*2820*/  FSEL R39, R78, -INF , P1 ;  /* 0xff8000004e277808 */ /* 0x004fe20000800000 */
[--C-:B------:R-:W-:Y:S01]  /*2830*/  FFMA.FTZ R27, R27, UR7, -R49.reuse ;  /* 0x000000071b1b7c23 */ /* 0x100fe20008010831 */
[----:B------:R-:W-:Y:S01]  /*2840*/  FMNMX.FTZ R40, R14, R41, !PT ;  /* 0x000000290e287209 */ /* 0x000fe20007810000 */
[--C-:B------:R-:W-:Y:S01]  /*2850*/  FFMA.FTZ R28, R28, UR7, -R49.reuse ;  /* 0x000000071c1c7c23 */ /* 0x100fe20008010831 */
[----:B------:R-:W-:Y:S01]  /*2860*/  ISETP.GT.AND P1, PT, R9, 0x28, PT ;  /* 0x000000280900780c */ /* 0x000fe20003f24270 */
[--C-:B------:R-:W-:Y:S01]  /*2870*/  FFMA.FTZ R29, R29, UR7, -R49.reuse ;  /* 0x000000071d1d7c23 */ /* 0x100fe20008010831 */
[----:B------:R-:W-:Y:S01]  /*2880*/  FSEL R15, R79, -INF , P2 ;  /* 0xff8000004f0f7808 */ /* 0x000fe20001000000 */
[----:B------:R-:W-:Y:S01]  /*2890*/  MUFU.TANH R58, R58 ;  /* 0x0000003a003a7308 */ /* 0x000fe20000002400 */
[----:B-1----:R-:W-:Y:S01]  /*28a0*/  FMNMX.FTZ R42, R39, R40, !PT ;  /* 0x00000028272a7209 */ /* 0x002fe20007810000 */
[--C-:B------:R-:W-:Y:S01]  /*28b0*/  FFMA.FTZ R30, R30, UR7, -R49.reuse ;  /* 0x000000071e1e7c23 */ /* 0x100fe20008010831 */
[----:B------:R-:W-:Y:S01]  /*28c0*/  ISETP.GT.AND P2, PT, R9, 0x29, PT ;  /* 0x000000290900780c */ /* 0x000fe20003f44270 */
[--C-:B------:R-:W-:Y:S01]  /*28d0*/  FFMA.FTZ R31, R31, UR7, -R49.reuse ;  /* 0x000000071f1f7c23 */ /* 0x100fe20008010831 */
[----:B0-----:R-:W-:Y:S01]  /*28e0*/  FSEL R40, R46, -INF , P1 ;  /* 0xff8000002e287808 */ /* 0x001fe20000800000 */
[--C-:B------:R-:W-:Y:S01]  /*28f0*/  FFMA.FTZ R46, R17, UR7, -R49.reuse ;  /* 0x00000007112e7c23 */ /* 0x100fe20008010831 */
[----:B------:R-:W-:Y:S01]  /*2900*/  FMNMX.FTZ R41, R15, R42, !PT ;  /* 0x0000002a0f297209 */ /* 0x000fe20007810000 */
[----:B------:R-:W0:Y:S01]  /*2910*/  MUFU.TANH R59, R59 ;  /* 0x0000003b003b7308 */ /* 0x000e220000002400 */
[----:B------:R-:W-:Y:S01]  /*2920*/  ISETP.GT.AND P1, PT, R9, 0x30, PT ;  /* 0x000000300900780c */ /* 0x000fe20003f24270 */
[--C-:B------:R-:W-:Y:S01]  /*2930*/  FFMA.FTZ R32, R32, UR7, -R49.reuse ;  /* 0x0000000720207c23 */ /* 0x100fe20008010831 */
[----:B------:R-:W-:Y:S01]  /*2940*/  FSEL R16, R47, -INF , P2 ;  /* 0xff8000002f107808 */ /* 0x000fe20001000000 */
[--C-:B------:R-:W-:Y:S01]  /*2950*/  FFMA.FTZ R47, R18, UR7, -R49.reuse ;  /* 0x00000007122f7c23 */ /* 0x100fe20008010831 */
[----:B-----5:R-:W-:Y:S01]  /*2960*/  FMNMX.FTZ R43, R40, R41, !PT ;  /* 0x00000029282b7209 */ /* 0x020fe20007810000 */
[--C-:B------:R-:W-:Y:S01]  /*2970*/  FFMA.FTZ R33, R33, UR7, -R49.reuse ;  /* 0x0000000721217c23 */ /* 0x100fe20008010831 */
[C---:B------:R-:W-:Y:S01]  /*2980*/  ISETP.GT.AND P2, PT, R9.reuse, 0x31, PT ;  /* 0x000000310900780c */ /* 0x040fe20003f44270 */
[----:B------:R1:W-:Y:S01]  /*2990*/  MUFU.EX2 R170, R44 ;  /* 0x0000002c00aa7308 */ /* 0x0003e20000000800 */
[----:B------:R-:W-:Y:S01]  /*29a0*/  FSEL R41, R50, -INF , P1 ;  /* 0xff80000032297808 */ /* 0x000fe20000800000 */
        /* <DEDUP_REMOVED lines=10> */
[----:B------:R-:W-:Y:S01]  /*2a50*/  FFMA.FTZ R35, R35, UR7, -R49 ;  /* 0x0000000723237c23 */ /* 0x000fe20008010831 */
[----:B---3--:R-:W-:-:S02]  /*2a60*/  FSEL R42, R54, -INF , P1 ;  /* 0xff800000362a7808 */ /* 0x008fc40000800000 */
[----:B------:R-:W-:Y:S01]  /*2a70*/  FMNMX.FTZ R43, R17, R44, !PT ;  /* 0x0000002c112b7209 */ /* 0x000fe20007810000 */
[----:B------:R-:W1:Y:S01]  /*2a80*/  MUFU.TANH R63, R63 ;  /* 0x0000003f003f7308 */ /* 0x000e620000002400 */
[----:B------:R-:W-:Y:S02]  /*2a90*/  ISETP.GT.AND P1, PT, R9, 0x40, PT ;  /* 0x000000400900780c */ /* 0x000fe40003f24270 */
[----:B----4-:R-:W-:Y:S02]  /*2aa0*/  FSEL R18, R55, -INF , P2 ;  /* 0xff80000037127808 */ /* 0x010fe40001000000 */
[----:B------:R-:W-:-:S03]  /*2ab0*/  ISETP.GT.AND P2, PT, R9, 0x41, PT ;  /* 0x000000410900780c */ /* 0x000fc60003f44270 */
[----:B------:R2:W-:Y:S01]  /*2ac0*/  MUFU.EX2 R53, R45 ;  /* 0x0000002d00357308 */ /* 0x0005e20000000800 */
[----:B0-----:R-:W-:Y:S02]  /*2ad0*/  FSEL R19, R59, -INF , P2 ;  /* 0xff8000003b137808 */ /* 0x001fe40001000000 */
[----:B------:R-:W-:-:S05]  /*2ae0*/  ISETP.GT.AND P2, PT, R9, 0x49, PT ;  /* 0x000000490900780c */ /* 0x000fca0003f44270 */
[----:B------:R-:W-:Y:S01]  /*2af0*/  MUFU.TANH R66, R66 ;  /* 0x0000004200427308 */ /* 0x000fe20000002400 */
[----:B--2---:R-:W-:Y:S02]  /*2b00*/  FMNMX.FTZ R45, R42, R43, !PT ;  /* 0x0000002b2a2d7209 */ /* 0x004fe40007810000 */
[----:B------:R-:W-:Y:S02]  /*2b10*/  FSEL R43, R58, -INF , P1 ;  /* 0xff8000003a2b7808 */ /* 0x000fe40000800000 */
[----:B------:R-:W-:Y:S02]  /*2b20*/  FMNMX.FTZ R44, R18, R45, !PT ;  /* 0x0000002d122c7209 */ /* 0x000fe40007810000 */
[----:B------:R-:W-:Y:S01]  /*2b30*/  ISETP.GT.AND P1, PT, R9, 0x48, PT ;  /* 0x000000480900780c */ /* 0x000fe20003f24270 */
[----:B------:R-:W0:Y:S01]  /*2b40*/  MUFU.TANH R67, R67 ;  /* 0x0000004300437308 */ /* 0x000e220000002400 */
[----:B-1----:R-:W-:Y:S02]  /*2b50*/  FSEL R20, R63, -INF , P2 ;  /* 0xff8000003f147808 */ /* 0x002fe40001000000 */
[----:B------:R-:W-:-:S05]  /*2b60*/  ISETP.GT.AND P2, PT, R9, 0x51, PT ;  /* 0x000000510900780c */ /* 0x000fca0003f44270 */
[----:B------:R1:W-:Y:S08]  /*2b70*/  MUFU.EX2 R164, R46 ;  /* 0x0000002e00a47308 */ /* 0x0003f00000000800 */
[----:B------:R-:W2:Y:S01]  /*2b80*/  MUFU.TANH R70, R70 ;  /* 0x0000004600467308 */ /* 0x000ea20000002400 */
[----:B-1----:R-:W-:Y:S02]  /*2b90*/  FMNMX.FTZ R46, R43, R44, !PT ;  /* 0x0000002c2b2e7209 */ /* 0x002fe40007810000 */
[----:B------:R-:W-:-:S02]  /*2ba0*/  FSEL R44, R62, -INF , P1 ;  /* 0xff8000003e2c7808 */ /* 0x000fc40000800000 */
[----:B------:R-:W-:Y:S02]  /*2bb0*/  FMNMX.FTZ R45, R19, R46, !PT ;  /* 0x0000002e132d7209 */ /* 0x000fe40007810000 */
[----:B------:R-:W-:Y:S01]  /*2bc0*/  ISETP.GT.AND P1, PT, R9, 0x50, PT ;  /* 0x000000500900780c */ /* 0x000fe20003f24270 */
[----:B------:R-:W1:Y:S01]  /*2bd0*/  MUFU.TANH R71, R71 ;  /* 0x0000004700477308 */ /* 0x000e620000002400 */
[----:B0-----:R-:W-:Y:S02]  /*2be0*/  FSEL R21, R67, -INF , P2 ;  /* 0xff80000043157808 */ /* 0x001fe40001000000 */
[----:B------:R-:W-:-:S05]  /*2bf0*/  ISETP.GT.AND P2, PT, R9, 0x59, PT ;  /* 0x000000590900780c */ /* 0x000fca0003f44270 */
[----:B------:R0:W-:Y:S08]  /*2c00*/  MUFU.EX2 R55, R47 ;  /* 0x0000002f00377308 */ /* 0x0001f00000000800 */
[----:B------:R3:W-:Y:S01]  /*2c10*/  MUFU.EX2 R166, R48 ;  /* 0x0000003000a67308 */ /* 0x0007e20000000800 */
[----:B0-----:R-:W-:Y:S02]  /*2c20*/  FMNMX.FTZ R47, R44, R45, !PT ;  /* 0x0000002d2c2f7209 */ /* 0x001fe40007810000 */
[----:B------:R-:W-:-:S02]  /*2c30*/  FSEL R45, R66, -INF , P1 ;  /* 0xff800000422d7808 */ /* 0x000fc40000800000 */
[----:B------:R-:W-:Y:S01]  /*2c40*/  FMNMX.FTZ R46, R20, R47, !PT ;  /* 0x0000002f142e7209 */ /* 0x000fe20007810000 */
[--C-:B------:R-:W-:Y:S01]  /*2c50*/  FFMA.FTZ R47, R22, UR7, -R49.reuse ;  /* 0x00000007162f7c23 */ /* 0x100fe20008010831 */
[----:B------:R-:W-:Y:S01]  /*2c60*/  ISETP.GT.AND P1, PT, R9, 0x58, PT ;  /* 0x000000580900780c */ /* 0x000fe20003f24270 */
[----:B------:R-:W-:Y:S01]  /*2c70*/  MUFU.EX2 R57, R50 ;  /* 0x0000003200397308 */ /* 0x000fe20000000800 */
[----:B---3--:R-:W-:Y:S02]  /*2c80*/  FMNMX.FTZ R48, R45, R46, !PT ;  /* 0x0000002e2d307209 */ /* 0x008fe40007810000 */
[----:B--2---:R-:W-:Y:S02]  /*2c90*/  FSEL R46, R70, -INF , P1 ;  /* 0xff800000462e7808 */ /* 0x004fe40000800000 */
[----:B------:R-:W-:Y:S01]  /*2ca0*/  FMNMX.FTZ R9, R21, R48, !PT ;  /* 0x0000003015097209 */ /* 0x000fe20007810000 */
[----:B------:R-:W-:Y:S01]  /*2cb0*/  FFMA.FTZ R48, R24, UR7, -R49 ;  /* 0x0000000718307c23 */ /* 0x000fe20008010831 */
[----:B-1----:R-:W-:Y:S01]  /*2cc0*/  FSEL R22, R71, -INF , P2 ;  /* 0xff80000047167808 */ /* 0x002fe20001000000 */
[----:B------:R-:W-:Y:S01]  /*2cd0*/  MUFU.EX2 R52, R52 ;  /* 0x0000003400347308 */ /* 0x000fe20000000800 */
[----:B------:R-:W-:-:S04]  /*2ce0*/  FMNMX.FTZ R9, R46, R9, !PT ;  /* 0x000000092e097209 */ /* 0x000fc80007810000 */
[----:B------:R-:W-:-:S03]  /*2cf0*/  FMNMX.FTZ R9, R22, R9, !PT ;  /* 0x0000000916097209 */ /* 0x000fc60007810000 */
[----:B------:R-:W0:Y:S02]  /*2d00*/  MUFU.EX2 R47, R47 ;  /* 0x0000002f002f7308 */ /* 0x000e240000000800 */
[----:B------:R-:W1:Y:S06]  /*2d10*/  SHFL.BFLY PT, R24, R9, 0x2, 0x1f ;  /* 0x0c401f0009187f89 */ /* 0x000e6c00000e0000 */
[----:B------:R-:W-:Y:S08]  /*2d20*/  MUFU.EX2 R23, R23 ;  /* 0x0000001700177308 */ /* 0x000ff00000000800 */
[----:B------:R-:W2:Y:S01]  /*2d30*/  MUFU.EX2 R48, R48 ;  /* 0x0000003000307308 */ /* 0x000ea20000000800 */
[----:B0-----:R-:W-:-:S07]  /*2d40*/  F2FP.F16.F32.PACK_AB R160, R47, R52 ;  /* 0x000000342fa0723e */ /* 0x001fce00000000ff */
[----:B------:R-:W-:Y:S01]  /*2d50*/  MUFU.EX2 R25, R25 ;  /* 0x0000001900197308 */ /* 0x000fe20000000800 */
[----:B-1----:R-:W-:-:S05]  /*2d60*/  FMNMX.FTZ R24, R9, R24, !PT ;  /* 0x0000001809187209 */ /* 0x002fca0007810000 */
[----:B------:R-:W0:Y:S02]  /*2d70*/  SHFL.BFLY PT, R9, R24, 0x1, 0x1f ;  /* 0x0c201f0018097f89 */ /* 0x000e2400000e0000 */
[----:B------:R-:W1:Y:S01]  /*2d80*/  MUFU.EX2 R26, R26 ;  /* 0x0000001a001a7308 */ /* 0x000e620000000800 */
[----:B--2---:R-:W-:-:S07]  /*2d90*/  F2FP.F16.F32.PACK_AB R162, R48, R23 ;  /* 0x0000001730a2723e */ /* 0x004fce00000000ff */
[----:B------:R-:W-:Y:S08]  /*2da0*/  MUFU.EX2 R27, R27 ;  /* 0x0000001b001b7308 */ /* 0x000ff00000000800 */
[----:B------:R-:W2:Y:S01]  /*2db0*/  MUFU.EX2 R28, R28 ;  /* 0x0000001c001c7308 */ /* 0x000ea20000000800 */
[----:B-1----:R-:W-:Y:S02]  /*2dc0*/  F2FP.F16.F32.PACK_AB R156, R26, R25 ;  /* 0x000000191a9c723e */ /* 0x002fe400000000ff */
[----:B0-----:R-:W-:-:S05]  /*2dd0*/  FMNMX.FTZ R9, R24, R9, !PT ;  /* 0x0000000918097209 */ /* 0x001fca0007810000 */
[----:B------:R-:W-:Y:S01]  /*2de0*/  MUFU.EX2 R29, R29 ;  /* 0x0000001d001d7308 */ /* 0x000fe20000000800 */
[C---:B------:R-:W-:Y:S01]  /*2df0*/  FSETP.NEU.FTZ.AND P1, PT, R9.reuse, -INF , PT ;  /* 0xff8000000900780b */ /* 0x040fe20003f3d000 */
[----:B------:R-:W-:-:S06]  /*2e00*/  FMUL.FTZ R24, R9, UR7 ;  /* 0x0000000709187c20 */ /* 0x000fcc0008410000 */
[----:B------:R-:W0:Y:S01]  /*2e10*/  MUFU.EX2 R30, R30 ;  /* 0x0000001e001e7308 */ /* 0x000e220000000800 */
[----:B------:R-:W-:Y:S02]  /*2e20*/  FSEL R24, R24, RZ, P1 ;  /* 0x000000ff18187208 */ /* 0x000fe40000800000 */
[----:B--2---:R-:W-:-:S03]  /*2e30*/  F2FP.F16.F32.PACK_AB R158, R28, R27 ;  /* 0x0000001b1c9e723e */ /* 0x004fc600000000ff */
        /* <DEDUP_REMOVED lines=26> */
[----:B------:R-:W-:Y:S01]  /*2fe0*/  FFMA.FTZ R22, R22, UR7, -R24 ;  /* 0x0000000716167c23 */ /* 0x000fe20008010818 */
[----:B0-----:R-:W-:-:S03]  /*2ff0*/  F2FP.F16.F32.PACK_AB R152, R30, R29 ;  /* 0x0000001d1e98723e */ /* 0x001fc600000000ff */
[----:B------:R-:W0:Y:S01]  /*3000*/  MUFU.EX2 R36, R36 ;  /* 0x0000002400247308 */ /* 0x000e220000000800 */
[----:B-1----:R-:W-:Y:S01]  /*3010*/  FADD.FTZ R56, R4, R5 ;  /* 0x0000000504387221 */ /* 0x002fe20000010000 */
[----:B------:R-:W-:-:S06]  /*3020*/  F2FP.F16.F32.PACK_AB R169, R5, R4 ;  /* 0x0000000405a9723e */ /* 0x000fcc00000000ff */
[----:B------:R-:W-:Y:S08]  /*3030*/  MUFU.EX2 R37, R37 ;  /* 0x0000002500257308 */ /* 0x000ff00000000800 */
[----:B------:R1:W2:Y:S01]  /*3040*/  MUFU.EX2 R50, R13 ;  /* 0x0000000d00327308 */ /* 0x0002a20000000800 */
[----:B0-----:R-:W-:-:S07]  /*3050*/  F2FP.F16.F32.PACK_AB R171, R36, R11 ;  /* 0x0000000b24ab723e */ /* 0x001fce00000000ff */
[----:B------:R-:W-:Y:S01]  /*3060*/  MUFU.EX2 R38, R38 ;  /* 0x0000002600267308 */ /* 0x000fe20000000800 */
[----:B-1----:R-:W-:Y:S01]  /*3070*/  FADD.FTZ R13, R168, R51 ;  /* 0x00000033a80d7221 */ /* 0x002fe20000010000 */
[----:B------:R-:W-:-:S03]  /*3080*/  F2FP.F16.F32.PACK_AB R168, R51, R168 ;  /* 0x000000a833a8723e */ /* 0x000fc600000000ff */
[----:B------:R-:W-:Y:S01]  /*3090*/  FADD.FTZ R58, R170, R13 ;  /* 0x0000000daa3a7221 */ /* 0x000fe20000010000 */
[----:B------:R-:W-:Y:S01]  /*30a0*/  FADD.FTZ R13, R11, R56 ;  /* 0x000000380b0d7221 */ /* 0x000fe20000010000 */
[----:B------:R-:W-:Y:S01]  /*30b0*/  F2FP.F16.F32.PACK_AB R170, R53, R170 ;  /* 0x000000aa35aa723e */ /* 0x000fe200000000ff */
[----:B------:R0:W-:Y:S01]  /*30c0*/  MUFU.EX2 R54, R15 ;  /* 0x0000000f00367308 */ /* 0x0001e20000000800 */
[----:B--2---:R-:W-:-:S07]  /*30d0*/  F2FP.F16.F32.PACK_AB R165, R50, R37 ;  /* 0x0000002532a5723e */ /* 0x004fce00000000ff */
[----:B------:R-:W-:Y:S01]  /*30e0*/  MUFU.EX2 R167, R14 ;  /* 0x0000000e00a77308 */ /* 0x000fe20000000800 */
[----:B0-----:R-:W-:-:S04]  /*30f0*/  FADD.FTZ R15, R53, R58 ;  /* 0x0000003a350f7221 */ /* 0x001fc80000010000 */
[----:B------:R-:W-:Y:S01]  /*3100*/  FADD.FTZ R56, R164, R15 ;  /* 0x0000000fa4387221 */ /* 0x000fe20000010000 */
[C---:B------:R-:W-:Y:S02]  /*3110*/  F2FP.F16.F32.PACK_AB R164, R55.reuse, R164 ;  /* 0x000000a437a4723e */ /* 0x040fe400000000ff */
[----:B------:R0:W-:Y:S01]  /*3120*/  MUFU.EX2 R163, R16 ;  /* 0x0000001000a37308 */ /* 0x0001e20000000800 */
[----:B------:R-:W-:-:S07]  /*3130*/  FADD.FTZ R15, R55, R56 ;  /* 0x00000038370f7221 */ /* 0x000fce0000010000 */
[----:B------:R-:W1:Y:S01]  /*3140*/  MUFU.EX2 R39, R39 ;  /* 0x0000002700277308 */ /* 0x000e620000000800 */
[----:B0-----:R-:W-:-:S04]  /*3150*/  FADD.FTZ R16, R36, R13 ;  /* 0x0000000d24107221 */ /* 0x001fc80000010000 */
[----:B------:R-:W-:Y:S01]  /*3160*/  FADD.FTZ R13, R37, R16 ;  /* 0x00000010250d7221 */ /* 0x000fe20000010000 */
[----:B------:R-:W-:Y:S01]  /*3170*/  FADD.FTZ R16, R166, R15 ;  /* 0x0000000fa6107221 */ /* 0x000fe20000010000 */
[----:B------:R-:W-:Y:S01]  /*3180*/  F2FP.F16.F32.PACK_AB R166, R57, R166 ;  /* 0x000000a639a6723e */ /* 0x000fe200000000ff */
[----:B------:R-:W0:Y:S01]  /*3190*/  MUFU.EX2 R40, R40 ;  /* 0x0000002800287308 */ /* 0x000e220000000800 */
[----:B------:R-:W-:-:S07]  /*31a0*/  FADD.FTZ R13, R50, R13 ;  /* 0x0000000d320d7221 */ /* 0x000fce0000010000 */
[----:B------:R2:W-:Y:S01]  /*31b0*/  MUFU.EX2 R159, R18 ;  /* 0x00000012009f7308 */ /* 0x0005e20000000800 */
[----:B-1----:R-:W-:-:S07]  /*31c0*/  F2FP.F16.F32.PACK_AB R161, R54, R39 ;  /* 0x0000002736a1723e */ /* 0x002fce00000000ff */
[----:B------:R-:W1:Y:S01]  /*31d0*/  MUFU.EX2 R41, R41 ;  /* 0x0000002900297308 */ /* 0x000e620000000800 */
[----:B--2---:R-:W-:Y:S01]  /*31e0*/  FADD.FTZ R18, R38, R13 ;  /* 0x0000000d26127221 */ /* 0x004fe20000010000 */
[----:B------:R-:W-:-:S03]  /*31f0*/  FADD.FTZ R13, R57, R16 ;  /* 0x00000010390d7221 */ /* 0x000fc60000010000 */
[C---:B------:R-:W-:Y:S01]  /*3200*/  FADD.FTZ R18, R167.reuse, R18 ;  /* 0x00000012a7127221 */ /* 0x040fe20000010000 */
[----:B------:R-:W-:Y:S01]  /*3210*/  FADD.FTZ R24, R52, R13 ;  /* 0x0000000d34187221 */ /* 0x000fe20000010000 */
[----:B------:R-:W-:Y:S01]  /*3220*/  F2FP.F16.F32.PACK_AB R167, R167, R38 ;  /* 0x00000026a7a7723e */ /* 0x000fe200000000ff */
[----:B------:R-:W2:Y:S01]  /*3230*/  MUFU.EX2 R14, R17 ;  /* 0x00000011000e7308 */ /* 0x000ea20000000800 */
[----:B------:R-:W-:Y:S01]  /*3240*/  FADD.FTZ R13, R39, R18 ;  /* 0x00000012270d7221 */ /* 0x000fe20000010000 */
[----:B------:R-:W-:-:S03]  /*3250*/  FADD.FTZ R24, R47, R24 ;  /* 0x000000182f187221 */ /* 0x000fc60000010000 */
[----:B------:R-:W-:Y:S01]  /*3260*/  FADD.FTZ R13, R54, R13 ;  /* 0x0000000d360d7221 */ /* 0x000fe20000010000 */
[----:B------:R-:W-:Y:S02]  /*3270*/  FADD.FTZ R5, R23, R24 ;  /* 0x0000001817057221 */ /* 0x000fe40000010000 */
[----:B------:R-:W3:Y:S01]  /*3280*/  MUFU.EX2 R42, R42 ;  /* 0x0000002a002a7308 */ /* 0x000ee20000000800 */
[----:B0-----:R-:W-:Y:S01]  /*3290*/  FADD.FTZ R4, R40, R13 ;  /* 0x0000000d28047221 */ /* 0x001fe20000010000 */
[----:B------:R-:W-:-:S03]  /*32a0*/  FADD.FTZ R18, R48, R5 ;  /* 0x0000000530127221 */ /* 0x000fc60000010000 */
[----:B------:R-:W-:Y:S01]  /*32b0*/  FADD.FTZ R4, R163, R4 ;  /* 0x00000004a3047221 */ /* 0x000fe20000010000 */
[----:B------:R-:W-:Y:S01]  /*32c0*/  FADD.FTZ R5, R25, R18 ;  /* 0x0000001219057221 */ /* 0x000fe20000010000 */
[----:B------:R-:W-:Y:S01]  /*32d0*/  F2FP.F16.F32.PACK_AB R163, R163, R40 ;  /* 0x00000028a3a3723e */ /* 0x000fe200000000ff */
[----:B------:R-:W0:Y:S01]  /*32e0*/  MUFU.EX2 R43, R43 ;  /* 0x0000002b002b7308 */ /* 0x000e220000000800 */
[----:B-1----:R-:W-:Y:S01]  /*32f0*/  FADD.FTZ R11, R41, R4 ;  /* 0x00000004290b7221 */ /* 0x002fe20000010000 */
[----:B------:R-:W-:Y:S01]  /*3300*/  FADD.FTZ R4, R26, R5 ;  /* 0x000000051a047221 */ /* 0x000fe20000010000 */
[C---:B--2---:R-:W-:Y:S02]  /*3310*/  F2FP.F16.F32.PACK_AB R157, R14.reuse, R41 ;  /* 0x000000290e9d723e */ /* 0x044fe400000000ff */
[----:B------:R-:W-:Y:S01]  /*3320*/  FADD.FTZ R11, R14, R11 ;  /* 0x0000000b0e0b7221 */ /* 0x000fe20000010000 */
[----:B------:R-:W-:Y:S02]  /*3330*/  FADD.FTZ R5, R27, R4 ;  /* 0x000000041b057221 */ /* 0x000fe40000010000 */
[----:B------:R-:W1:Y:S01]  /*3340*/  MUFU.EX2 R16, R19 ;  /* 0x0000001300107308 */ /* 0x000e620000000800 */
[----:B---3--:R-:W-:-:S04]  /*3350*/  FADD.FTZ R18, R42, R11 ;  /* 0x0000000b2a127221 */ /* 0x008fc80000010000 */
[C---:B------:R-:W-:Y:S01]  /*3360*/  FADD.FTZ R18, R159.reuse, R18 ;  /* 0x000000129f127221 */ /* 0x040fe20000010000 */
[----:B------:R-:W-:Y:S02]  /*3370*/  F2FP.F16.F32.PACK_AB R159, R159, R42 ;  /* 0x0000002a9f9f723e */ /* 0x000fe400000000ff */
[----:B------:R-:W2:Y:S01]  /*3380*/  MUFU.EX2 R44, R44 ;  /* 0x0000002c002c7308 */ /* 0x000ea20000000800 */
[----:B0-----:R-:W-:-:S07]  /*3390*/  FADD.FTZ R11, R43, R18 ;  /* 0x000000122b0b7221 */ /* 0x001fce0000010000 */
[----:B------:R-:W-:Y:S01]  /*33a0*/  MUFU.EX2 R31, R31 ;  /* 0x0000001f001f7308 */ /* 0x000fe20000000800 */
[C---:B-1----:R-:W-:Y:S01]  /*33b0*/  FADD.FTZ R11, R16.reuse, R11 ;  /* 0x0000000b100b7221 */ /* 0x042fe20000010000 */
[----:B------:R-:W-:-:S06]  /*33c0*/  F2FP.F16.F32.PACK_AB R153, R16, R43 ;  /* 0x0000002b1099723e */ /* 0x000fcc00000000ff */
[----:B------:R0:W1:Y:S01]  /*33d0*/  MUFU.EX2 R155, R20 ;  /* 0x00000014009b7308 */ /* 0x0000620000000800 */
[----:B--2---:R-:W-:-:S07]  /*33e0*/  FADD.FTZ R14, R44, R11 ;  /* 0x0000000b2c0e7221 */ /* 0x004fce0000010000 */
[----:B------:R-:W2:Y:S01]  /*33f0*/  MUFU.EX2 R32, R32 ;  /* 0x0000002000207308 */ /* 0x000ea20000000800 */
[----:B0-----:R-:W-:-:S04]  /*3400*/  FADD.FTZ R20, R28, R5 ;  /* 0x000000051c147221 */ /* 0x001fc80000010000 */
[----:B------:R-:W-:-:S03]  /*3410*/  FADD.FTZ R5, R29, R20 ;  /* 0x000000141d057221 */ /* 0x000fc60000010000 */
[----:B------:R-:W0:Y:S01]  /*3420*/  MUFU.EX2 R45, R45 ;  /* 0x0000002d002d7308 */ /* 0x000e220000000800 */
[----:B------:R-:W-:Y:S01]  /*3430*/  FADD.FTZ R18, R30, R5 ;  /* 0x000000051e127221 */ /* 0x000fe20000010000 */
[C---:B-1----:R-:W-:Y:S01]  /*3440*/  FADD.FTZ R14, R155.reuse, R14 ;  /* 0x0000000e9b0e7221 */ /* 0x042fe20000010000 */
[----:B------:R-:W-:Y:S02]  /*3450*/  F2FP.F16.F32.PACK_AB R155, R155, R44 ;  /* 0x0000002c9b9b723e */ /* 0x000fe400000000ff */
[----:B------:R-:W-:-:S03]  /*3460*/  FADD.FTZ R5, R31, R18 ;  /* 0x000000121f057221 */ /* 0x000fc60000010000 */
        /* <DEDUP_REMOVED lines=23> */
.L_x_13698:
[----:B------:R0:W1:Y:S01]  /*35e0*/  SYNCS.PHASECHK.TRANS64.TRYWAIT P1, [UR42+0x22850], R10 ;  /* 0x0228500aff0075a7 */ /* 0x000062000802016a */
[----:B------:R-:W-:Y:S05]  /*35f0*/  @!P0 BRA `(.L_x_13699) ;  /* 0x0000000000048947 */ /* 0x000fea0003800000 */
[----:B------:R-:W-:Y:S01]  /*3600*/  BPT.TRAP 0x1 ;  /* 0x000000040000795c */ /* 0x000fe20000300000 */
.L_x_13699:
[----:B-1----:R-:W-:Y:S05]  /*3610*/  @P1 BRA `(.L_x_13700) ;  /* 0x0000000000081947 */ /* 0x002fea0003800000 */
[----:B------:R-:W1:Y:S02]  /*3620*/  SYNCS.PHASECHK.TRANS64.TRYWAIT P1, [UR42+0x22850], R10 ;  /* 0x0228500aff0075a7 */ /* 0x000e64000802016a */
[----:B-1----:R-:W-:Y:S05]  /*3630*/  @!P1 BRA `(.L_x_13701) ;  /* 0x000000b800789947 */ /* 0x002fea0003800000 */
.L_x_13700:
        /* <DEDUP_REMOVED lines=45> */
[----:B--2---:R-:W-:Y:S05]  /*3910*/  @!P0 BRA `(.L_x_13702) ;  /* 0x0000000000048947 */ /* 0x004fea0003800000 */
[----:B------:R-:W-:Y:S01]  /*3920*/  BPT.TRAP 0x1 ;  /* 0x000000040000795c */ /* 0x000fe20000300000 */
.L_x_13702:
[----:B------:R-:W2:Y:S01]  /*3930*/  S2UR UR4, SR_CTAID.X ;  /* 0x00000000000479c3 */ /* 0x000ea20000002500 */
[----:B------:R-:W-:Y:S02]  /*3940*/  UISETP.NE.AND UP0, UPT, UR43, URZ, UPT ;  /* 0x0000003f2b00728c */ /* 0x000fe4000bf05270 */
[----:B------:R-:W-:-:S09]  /*3950*/  UIADD3 UR27, UR46, -0x2, URZ ;  /* 0xfffffffe2e1b7890 */ /* 0x000fd2000fffe03f */
[----:B------:R-:W-:Y:S01]  /*3960*/  @UP0 ULDC UR11, c[0x0][0x450] ;  /* 0x00011400000b0ab9 */ /* 0x000fe20000000800 */
[----:B--2---:R-:W-:-:S03]  /*3970*/  USHF.L.U32 UR10, UR4, 0x7, URZ ;  /* 0x00000007040a7899 */ /* 0x004fc6000800063f */
[----:B------:R-:W-:Y:S02]  /*3980*/  @UP0 ULDC UR4, c[0x0][0x44c] ;  /* 0x0001130000040ab9 */ /* 0x000fe40000000800 */
[----:B------:R-:W-:-:S04]  /*3990*/  UIMAD.WIDE.U32 UR4, UR10, UR4, URZ ;  /* 0x000000040a0472a5 */ /* 0x000fc8000f8e003f */
[----:B------:R-:W-:-:S04]  /*39a0*/  @UP0 USHF.R.U32.HI UR10, URZ, UR11, UR5 ;  /* 0x0000000b3f0a0299 */ /* 0x000fc80008011605 */
[----:B------:R-:W-:Y:S02]  /*39b0*/  UIADD3 UR4, UR10, -UR14, UR44 ;  /* 0x8000000e0a047290 */ /* 0x000fe4000fffe02c */
[----:B------:R-:W-:Y:S02]  /*39c0*/  UIADD3 UR10, UR42, 0x22860, URZ ;  /* 0x000228602a0a7890 */ /* 0x000fe4000fffe03f */
[----:B------:R-:W-:Y:S02]  /*39d0*/  UIMAD.WIDE UR4, UR4, 0x2aaaaaab, URZ ;  /* 0x2aaaaaab040478a5 */ /* 0x000fe4000f8e023f */
[----:B------:R-:W-:Y:S02]  /*39e0*/  UPRMT UR10, UR25, 0x654, UR10 ;  /* 0x00000654190a7896 */ /* 0x000fe4000800000a */
[----:B------:R-:W-:-:S04]  /*39f0*/  USHF.R.U32.HI UR4, URZ, 0x1f, UR5 ;  /* 0x0000001f3f047899 */ /* 0x000fc80008011605 */
[----:B------:R-:W-:-:S03]  /*3a00*/  ULEA.HI.SX32 UR4, UR5, UR4, 0x1c ;  /* 0x0000000405047291 */ /* 0x000fc6000f8fe23f */
[----:B------:R-:W-:Y:S01]  /*3a10*/  SYNCS.ARRIVE.TRANS64.RED.A1T0 RZ, [UR10], RZ ;  /* 0x000000ffffff79a7 */ /* 0x000fe2000810040a */
[----:B------:R-:W-:Y:S01]  /*3a20*/  UISETP.LT.AND UP0, UPT, UR41, UR4, UPT ;  /* 0x000000042900728c */ /* 0x000fe2000bf01270 */
[----:B------:R-:W-:-:S03]  /*3a30*/  UMOV UR5, URZ ;  /* 0x0000003f00057c82 */ /* 0x000fc60008000000 */
[----:B------:R-:W-:-:S03]  /*3a40*/  USEL UR26, UR41, UR4, !UP0 ;  /* 0x00000004291a7287 */ /* 0x000fc6000c000000 */
[----:B------:R-:W-:Y:S01]  /*3a50*/  UMOV UR4, URZ ;  /* 0x0000003f00047c82 */ /* 0x000fe20008000000 */
[----:B------:R-:W-:-:S06]  /*3a60*/  UISETP.GE.AND UP0, UPT, UR27, UR26, UPT ;  /* 0x0000001a1b00728c */ /* 0x000fcc000bf06270 */
[----:B------:R-:W-:-:S13]  /*3a70*/  PLOP3.LUT P1, PT, PT, PT, UP0, 0x80, 0x0 ;  /* 0x000000000000781c */ /* 0x000fda0003f2f008 */
[----:B------:R-:W-:Y:S05]  /*3a80*/  @!P1 BRA `(.L_x_13703) ;  /* 0x0000002800ac9947 */ /* 0x000fea0003800000 */
[----:B------:R-:W-:Y:S01]  /*3a90*/  IMAD.MOV.U32 R12, RZ, RZ, R9 ;  /* 0x000000ffff0c7224 */ /* 0x000fe200078e0009 */
[----:B------:R-:W-:Y:S01]  /*3aa0*/  UMOV UR5, URZ ;  /* 0x0000003f00057c82 */ /* 0x000fe20008000000 */
[----:B-1----:R-:W-:Y:S01]  /*3ab0*/  IMAD.MOV.U32 R11, RZ, RZ, R8 ;  /* 0x000000ffff0b7224 */ /* 0x002fe200078e0008 */
[----:B------:R-:W-:Y:S01]  /*3ac0*/  UMOV UR4, URZ ;  /* 0x0000003f00047c82 */ /* 0x000fe20008000000 */
[----:B------:R-:W-:Y:S01]  /*3ad0*/  ULDC UR29, c[0x0][0x288] ;  /* 0x0000a200001d7ab9 */ /* 0x000fe20000000800 */
[----:B------:R-:W-:Y:S01]  /*3ae0*/  ULDC UR30, c[0x0][0x2f0] ;  /* 0x0000bc00001e7ab9 */ /* 0x000fe20000000800 */
[----:B------:R-:W-:Y:S01]  /*3af0*/  ULDC UR31, c[0x0][0x9d8] ;  /* 0x00027600001f7ab9 */ /* 0x000fe20000000800 */
[----:B------:R-:W-:-:S05]  /*3b00*/  ULDC UR7, c[0x0][0x988] ;  /* 0x0002620000077ab9 */ /* 0x000fca0000000800 */
.L_x_13714:
[----:B------:R-:W-:-:S04]  /*3b10*/  UIADD3 UR4, UR4, 0x1, URZ ;  /* 0x0000000104047890 */ /* 0x000fc8000fffe03f */
[----:B------:R-:W-:-:S04]  /*3b20*/  UISETP.NE.AND UP0, UPT, UR4, 0x2, UPT ;  /* 0x000000020400788c */ /* 0x000fc8000bf05270 */
[----:B------:R-:W-:Y:S02]  /*3b30*/  USEL UR10, URZ, 0x1, UP0 ;  /* 0x000000013f0a7887 */ /* 0x000fe40008000000 */
[----:B------:R-:W-:Y:S02]  /*3b40*/  USEL UR4, UR4, URZ, UP0 ;  /* 0x0000003f04047287 */ /* 0x000fe40008000000 */
[----:B------:R-:W-:Y:S01]  /*3b50*/  ULOP3.LUT UR5, UR5, UR10, URZ, 0x3c, !UPT ;  /* 0x0000000a05057292 */ /* 0x000fe2000f8e3c3f */
[----:B------:R-:W-:Y:S11]  /*3b60*/  @!P0 BRA `(.L_x_13704) ;  /* 0x0000000000048947 */ /* 0x000ff60003800000 */
[----:B------:R-:W-:Y:S01]  /*3b70*/  BPT.TRAP 0x1 ;  /* 0x000000040000795c */ /* 0x000fe20000300000 */
.L_x_13704:
[----:B------:R-:W-:Y:S01]  /*3b80*/  ULEA UR28, UR4, UR42, 0x3 ;  /* 0x0000002a041c7291 */ /* 0x000fe2000f8e183f */
[----:B0-----:R-:W-:-:S04]  /*3b90*/  MOV R10, UR5 ;  /* 0x00000005000a7c02 */ /* 0x001fc80008000f00 */
[----:B------:R-:W-:-:S04]  /*3ba0*/  SHF.L.U32 R10, R10, 0x1f, RZ ;  /* 0x0000001f0a0a7819 */ /* 0x000fc800000006ff */
[----:B------:R0:W1:Y:S01]  /*3bb0*/  SYNCS.PHASECHK.TRANS64.TRYWAIT P1, [UR28+0x22830], R10 ;  /* 0x0228300aff0075a7 */ /* 0x000062000802015c */
[----:B------:R-:W-:Y:S05]  /*3bc0*/  @!P0 BRA `(.L_x_13705) ;  /* 0x0000000000048947 */ /* 0x000fea0003800000 */
[----:B------:R-:W-:Y:S01]  /*3bd0*/  BPT.TRAP 0x1 ;  /* 0x000000040000795c */ /* 0x000fe20000300000 */
.L_x_13705:
[----:B-1----:R-:W-:Y:S05]  /*3be0*/  @P1 BRA `(.L_x_13706) ;  /* 0x0000000000081947 */ /* 0x002fea0003800000 */
[----:B------:R-:W1:Y:S02]  /*3bf0*/  SYNCS.PHASECHK.TRANS64.TRYWAIT P1, [UR28+0x22830], R10 ;  /* 0x0228300aff0075a7 */ /* 0x000e64000802015c */
[----:B-1----:R-:W-:Y:S05]  /*3c00*/  @!P1 BRA `(.L_x_13707) ;  /* 0x000000b4001c9947 */ /* 0x002fea0003800000 */
.L_x_13706:
[----:B------:R-:W-:Y:S01]  /*3c10*/  UIMAD UR10, UR4, 0x300, UR6 ;  /* 0x00000300040a78a4 */ /* 0x000fe2000f8e0206 */
[----:B------:R-:W-:Y:S01]  /*3c20*/  WARPGROUP.ARRIVE ;  /* 0x00000000000079c5 */ /* 0x000fe20000000000 */
[----:B------:R-:W-:Y:S01]  /*3c30*/  UMOV UR11, 0x40000040 ;  /* 0x40000040000b7882 */ /* 0x000fe20000000000 */
[----:B------:R-:W-:Y:S01]  /*3c40*/  UMOV UR15, 0x40000040 ;  /* 0x40000040000f7882 */ /* 0x000fe20000000000 */
[----:B------:R-:W-:Y:S01]  /*3c50*/  UIADD3 UR14, UR10, 0x2, URZ ;  /* 0x000000020a0e7890 */ /* 0x000fe2000fffe03f */
[----:B------:R-:W-:Y:S01]  /*3c60*/  IADD3 R0, -R2, 0xb, RZ ;  /* 0x0000000b02007810 */ /* 0x000fe20007ffe1ff */
        /* <DEDUP_REMOVED lines=18> */
.L_x_13708:
[----:B------:R-:W-:Y:S01]  /*3d90*/  UISETP.NE.AND UP0, UPT, UR43, URZ, UPT ;  /* 0x0000003f2b00728c */ /* 0x000fe2000bf05270 */
[----:B-1----:R-:W-:Y:S02]  /*3da0*/  IMAD.MOV.U32 R9, RZ, RZ, R6 ;  /* 0x000000ffff097224 */ /* 0x002fe400078e0006 */
[----:B------:R-:W-:Y:S01]  /*3db0*/  FMUL.FTZ R8, R154, UR31 ;  /* 0x0000001f9a087c20 */ /* 0x000fe20008410000 */
[----:B------:R-:W-:Y:S02]  /*3dc0*/  IMAD.MOV.U32 R22, RZ, RZ, -0x2 ;  /* 0xfffffffeff167424 */ /* 0x000fe400078e00ff */
[----:B------:R-:W-:Y:S01]  /*3dd0*/  FMUL.FTZ R14, R155, UR31 ;  /* 0x0000001f9b0e7c20 */ /* 0x000fe20008410000 */
[----:B------:R-:W-:Y:S01]  /*3de0*/  FMUL.FTZ R155, R167, UR31 ;  /* 0x0000001fa79b7c20 */ /* 0x000fe20008410000 */
[----:B------:R-:W-:Y:S01]  /*3df0*/  PLOP3.LUT P1, PT, PT, PT, UP0, 0x80, 0x0 ;  /* 0x000000000000781c */ /* 0x000fe20003f2f008 */
[----:B------:R-:W-:Y:S01]  /*3e00*/  FMUL.FTZ R16, R158, UR31 ;  /* 0x0000001f9e107c20 */ /* 0x000fe20008410000 */
[----:B------:R-:W-:Y:S01]  /*3e10*/  PLOP3.LUT P2, PT, PT, PT, UP0, 0x80, 0x0 ;  /* 0x000000000000781c */ /* 0x000fe20003f4f008 */
[----:B------:R-:W1:Y:S01]  /*3e20*/  MUFU.TANH R8, R8 ;  /* 0x0000000800087308 */ /* 0x000e620000002400 */
[----:B------:R-:W-:Y:S01]  /*3e30*/  MOV R20, UR30 ;  /* 0x0000001e00147c02 */ /* 0x000fe20008000f00 */
[----:B------:R-:W-:Y:S01]  /*3e40*/  @UP0 ULDC UR10, c[0x0][0x44c] ;  /* 0x00011300000a0ab9 */ /* 0x000fe20000000800 */
[----:B------:R-:W-:Y:S01]  /*3e50*/  FMUL.FTZ R15, R159, UR31 ;  /* 0x0000001f9f0f7c20 */ /* 0x000fe20008410000 */
[----:B------:R-:W-:Y:S01]  /*3e60*/  FMUL.FTZ R162, R162, UR31 ;  /* 0x0000001fa2a27c20 */ /* 0x000fe20008410000 */
[----:B------:R-:W-:Y:S01]  /*3e70*/  FMUL.FTZ R203, R157, UR31 ;  /* 0x0000001f9dcb7c20 */ /* 0x000fe20008410000 */
[----:B------:R-:W-:Y:S01]  /*3e80*/  FMUL.FTZ R158, R163, UR31 ;  /* 0x0000001fa39e7c20 */ /* 0x000fe20008410000 */
[----:B------:R-:W-:Y:S01]  /*3e90*/  FMUL.FTZ R157, R166, UR31 ;  /* 0x0000001fa69d7c20 */ /* 0x000fe20008410000 */
[----:B------:R-:W3:Y:S01]  /*3ea0*/  MUFU.TANH R14, R14 ;  /* 0x0000000e000e7308 */ /* 0x000ee20000002400 */
        /* <DEDUP_REMOVED lines=8> */
[----:B------:R-:W-:Y:S01]  /*3f30*/  MUFU.TANH R16, R16 ;  /* 0x0000001000107308 */ /* 0x000fe20000002400 */
[----:B------:R-:W-:Y:S01]  /*3f40*/  UIMAD UR10, UR27, -0x60, UR10 ;  /* 0xffffffa01b0a78a4 */ /* 0x000fe2000f8e020a */
[----:B------:R-:W-:Y:S01]  /*3f50*/  FMUL.FTZ R201, R153, UR31 ;  /* 0x0000001f99c97c20 */ /* 0x000fe20008410000 */
[----:B------:R-:W4:Y:S01]  /*3f60*/  SHFL.IDX PT, R18, R9, 0x1, 0x1c1f ;  /* 0x003c1f0009127f89 */ /* 0x000f2200000e0000 */
[----:B------:R-:W-:Y:S01]  /*3f70*/  FMUL.FTZ R163, R165, UR31 ;  /* 0x0000001fa5a37c20 */ /* 0x000fe20008410000 */
[----:B------:R-:W-:Y:S01]  /*3f80*/  FMUL.FTZ R171, R171, UR31 ;  /* 0x0000001fabab7c20 */ /* 0x000fe20008410000 */
[----:B------:R-:W-:Y:S01]  /*3f90*/  FMUL.FTZ R200, R152, UR31 ;  /* 0x0000001f98c87c20 */ /* 0x000fe20008410000 */
[----:B------:R-:W-:Y:S01]  /*3fa0*/  IMAD R167, R7, R22, UR10 ;  /* 0x0000000a07a77e24 */ /* 0x000fe2000f8e0216 */
[----:B------:R-:W5:Y:S01]  /*3fb0*/  MUFU.TANH R15, R15 ;  /* 0x0000000f000f7308 */ /* 0x000f620000002400 */
[----:B------:R-:W-:Y:S01]  /*3fc0*/  FMUL.FTZ R152, R175, UR31 ;  /* 0x0000001faf987c20 */ /* 0x000fe20008410000 */
[----:B------:R-:W-:Y:S01]  /*3fd0*/  FMUL.FTZ R178, R178, UR31 ;  /* 0x0000001fb2b27c20 */ /* 0x000fe20008410000 */
[----:B------:R-:W-:-:S02]  /*3fe0*/  IMAD R167, R20, UR40, R167 ;  /* 0x0000002814a77c24 */ /* 0x000fc4000f8e02a7 */
        /* <DEDUP_REMOVED lines=15> */
[----:B----4-:R-:W-:Y:S01]  /*40e0*/  IADD3 R13, R18, -UR29, R167 ;  /* 0x8000001d120d7c10 */ /* 0x010fe2000fffe0a7 */
[----:B------:R-:W-:Y:S01]  /*40f0*/  FMUL.FTZ R164, R169, UR31 ;  /* 0x0000001fa9a47c20 */ /* 0x000fe20008410000 */
[----:B------:R-:W-:Y:S01]  /*4100*/  FMUL.FTZ R169, R172, UR31 ;  /* 0x0000001faca97c20 */ /* 0x000fe20008410000 */
[----:B------:R-:W-:Y:S01]  /*4110*/  FMUL.FTZ R175, R177, UR31 ;  /* 0x0000001fb1af7c20 */ /* 0x000fe20008410000 */
[C---:B------:R-:W-:Y:S01]  /*4120*/  ISETP.GT.AND P1, PT, R13.reuse, RZ, PT ;  /* 0x000000ff0d00720c */ /* 0x040fe20003f24270 */
[----:B------:R3:W-:Y:S01]  /*4130*/  MUFU.TANH R156, R170 ;  /* 0x000000aa009c7308 */ /* 0x0007e20000002400 */
[----:B------:R-:W-:Y:S01]  /*4140*/  ISETP.GT.AND P2, PT, R13, 0x1, PT ;  /* 0x000000010d00780c */ /* 0x000fe20003f44270 */
[----:B------:R-:W-:Y:S01]  /*4150*/  FMUL.FTZ R177, R181, UR31 ;  /* 0x0000001fb5b17c20 */ /* 0x000fe20008410000 */
[----:B-1----:R-:W-:Y:S01]  /*4160*/  FSEL R168, R8, -INF , P1 ;  /* 0xff80000008a87808 */ /* 0x002fe20000800000 */
[----:B------:R-:W-:Y:S01]  /*4170*/  FMUL.FTZ R160, R160, UR31 ;  /* 0x0000001fa0a07c20 */ /* 0x000fe20008410000 */
[----:B------:R-:W-:Y:S01]  /*4180*/  ISETP.GT.AND P1, PT, R13, 0x8, PT ;  /* 0x000000080d00780c */ /* 0x000fe20003f24270 */
[----:B------:R-:W-:Y:S01]  /*4190*/  FMUL.FTZ R173, R173, UR31 ;  /* 0x0000001fadad7c20 */ /* 0x000fe20008410000 */
[----:B------:R-:W-:Y:S01]  /*41a0*/  FMNMX.FTZ R17, R168, R12, !PT ;  /* 0x0000000ca8117209 */ /* 0x000fe20007810000 */
[----:B------:R-:W1:Y:S01]  /*41b0*/  MUFU.TANH R157, R157 ;  /* 0x0000009d009d7308 */ /* 0x000e620000002400 */
[----:B---3--:R-:W-:Y:S01]  /*41c0*/  FSEL R170, R14, -INF , P2 ;  /* 0xff8000000eaa7808 */ /* 0x008fe20001000000 */
[----:B------:R-:W-:Y:S01]  /*41d0*/  UIADD3 UR10, UR28, 0x22840, URZ ;  /* 0x000228401c0a7890 */ /* 0x000fe2000fffe03f */
[----:B------:R-:W-:-:S02]  /*41e0*/  ISETP.GT.AND P2, PT, R13, 0x9, PT ;  /* 0x000000090d00780c */ /* 0x000fc40003f44270 */
[----:B------:R-:W-:Y:S01]  /*41f0*/  FMNMX.FTZ R17, R170, R17, !PT ;  /* 0x00000011aa117209 */ /* 0x000fe20007810000 */
[----:B------:R-:W-:Y:S01]  /*4200*/  UPRMT UR10, UR25, 0x654, UR10 ;  /* 0x00000654190a7896 */ /* 0x000fe2000800000a */
[----:B-----5:R-:W-:Y:S01]  /*4210*/  FSEL R165, R15, -INF , P2 ;  /* 0xff8000000fa57808 */ /* 0x020fe20001000000 */
[----:B------:R3:W-:Y:S01]  /*4220*/  MUFU.TANH R153, R174 ;  /* 0x000000ae00997308 */ /* 0x0007e20000002400 */
[----:B------:R-:W-:-:S04]  /*4230*/  ISETP.GT.AND P2, PT, R13, 0x11, PT ;  /* 0x000000110d00780c */ /* 0x000fc80003f44270 */
[----:B0-----:R-:W-:Y:S02]  /*4240*/  FSEL R158, R158, -INF , P2 ;  /* 0xff8000009e9e7808 */ /* 0x001fe40001000000 */
[C---:B------:R-:W-:Y:S01]  /*4250*/  ISETP.GT.AND P2, PT, R13.reuse, 0x19, PT ;  /* 0x000000190d00780c */ /* 0x040fe20003f44270 */
[----:B------:R-:W0:Y:S01]  /*4260*/  MUFU.TANH R155, R155 ;  /* 0x0000009b009b7308 */ /* 0x000e220000002400 */
[----:B---3--:R-:W-:Y:S01]  /*4270*/  FSEL R174, R16, -INF , P1 ;  /* 0xff80000010ae7808 */ /* 0x008fe20000800000 */
[----:B------:R-:W-:Y:S01]  /*4280*/  SYNCS.ARRIVE.TRANS64.RED.A1T0 RZ, [UR10], RZ ;  /* 0x000000ffffff79a7 */ /* 0x000fe2000810040a */
[----:B------:R-:W-:Y:S02]  /*4290*/  ISETP.GT.AND P1, PT, R13, 0x10, PT ;  /* 0x000000100d00780c */ /* 0x000fe40003f24270 */
[----:B------:R-:W-:Y:S02]  /*42a0*/  FMNMX.FTZ R8, R174, R17, !PT ;  /* 0x00000011ae087209 */ /* 0x000fe40007810000 */
[----:B------:R-:W-:Y:S01]  /*42b0*/  FSEL R162, R162, -INF , P1 ;  /* 0xff800000a2a27808 */ /* 0x000fe20000800000 */
[----:B------:R-:W3:Y:S01]  /*42c0*/  MUFU.TANH R154, R171 ;  /* 0x000000ab009a7308 */ /* 0x000ee20000002400 */
[----:B------:R-:W-:-:S02]  /*42d0*/  FMNMX.FTZ R15, R165, R8, !PT ;  /* 0x00000008a50f7209 */ /* 0x000fc40007810000 */
[----:B------:R-:W-:Y:S02]  /*42e0*/  ISETP.GT.AND P1, PT, R13, 0x18, PT ;  /* 0x000000180d00780c */ /* 0x000fe40003f24270 */
[----:B------:R-:W-:Y:S02]  /*42f0*/  FMNMX.FTZ R15, R162, R15, !PT ;  /* 0x0000000fa20f7209 */ /* 0x000fe40007810000 */
[----:B-1----:R-:W-:Y:S01]  /*4300*/  FSEL R157, R157, -INF , P1 ;  /* 0xff8000009d9d7808 */ /* 0x002fe20000800000 */
[----:B------:R-:W1:Y:S01]  /*4310*/  MUFU.TANH R152, R152 ;  /* 0x0000009800987308 */ /* 0x000e620000002400 */
[----:B------:R-:W-:Y:S02]  /*4320*/  FMNMX.FTZ R8, R158, R15, !PT ;  /* 0x0000000f9e087209 */ /* 0x000fe40007810000 */
[----:B------:R-:W-:Y:S02]  /*4330*/  ISETP.GT.AND P1, PT, R13, 0x20, PT ;  /* 0x000000200d00780c */ /* 0x000fe40003f24270 */
[----:B0-----:R-:W-:-:S02]  /*4340*/  FSEL R155, R155, -INF , P2 ;  /* 0xff8000009b9b7808 */ /* 0x001fc40001000000 */
[----:B------:R-:W-:Y:S01]  /*4350*/  FMNMX.FTZ R8, R157, R8, !PT ;  /* 0x000000089d087209 */ /* 0x000fe20007810000 */
[----:B------:R-:W0:Y:S01]  /*4360*/  MUFU.TANH R23, R178 ;  /* 0x000000b200177308 */ /* 0x000e220000002400 */
[----:B------:R-:W-:Y:S02]  /*4370*/  ISETP.GT.AND P2, PT, R13, 0x21, PT ;  /* 0x000000210d00780c */ /* 0x000fe40003f44270 */
[----:B------:R-:W-:Y:S02]  /*4380*/  FSEL R156, R156, -INF , P1 ;  /* 0xff8000009c9c7808 */ /* 0x000fe40000800000 */
[----:B------:R-:W-:Y:S02]  /*4390*/  FMNMX.FTZ R15, R155, R8, !PT ;  /* 0x000000089b0f7209 */ /* 0x000fe40007810000 */
[----:B------:R-:W-:Y:S01]  /*43a0*/  ISETP.GT.AND P1, PT, R13, 0x28, PT ;  /* 0x000000280d00780c */ /* 0x000fe20003f24270 */
[----:B------:R4:W5:Y:S01]  /*43b0*/  MUFU.TANH R22, R179 ;  /* 0x000000b300167308 */ /* 0x0009620000002400 */
[----:B---3--:R-:W-:-:S02]  /*43c0*/  FSEL R154, R154, -INF , P2 ;  /* 0xff8000009a9a7808 */ /* 0x008fc40001000000 */
[----:B------:R-:W-:Y:S02]  /*43d0*/  FMNMX.FTZ R15, R156, R15, !PT ;  /* 0x0000000f9c0f7209 */ /* 0x000fe40007810000 */
[----:B------:R-:W-:Y:S02]  /*43e0*/  ISETP.GT.AND P2, PT, R13, 0x29, PT ;  /* 0x000000290d00780c */ /* 0x000fe40003f44270 */
[----:B------:R-:W-:Y:S01]  /*43f0*/  FSEL R153, R153, -INF , P1 ;  /* 0xff80000099997808 */ /* 0x000fe20000800000 */
[----:B------:R3:W2:Y:S01]  /*4400*/  MUFU.TANH R21, R182 ;  /* 0x000000b600157308 */ /* 0x0006a20000002400 */
[----:B------:R-:W-:Y:S01]  /*4410*/  FMNMX.FTZ R8, R154, R15, !PT ;  /* 0x0000000f9a087209 */ /* 0x000fe20007810000 */
[----:B----4-:R-:W-:Y:S01]  /*4420*/  FMUL.FTZ R179, R184, UR31 ;  /* 0x0000001fb8b37c20 */ /* 0x010fe20008410000 */
[----:B------:R-:W-:Y:S01]  /*4430*/  ISETP.GT.AND P1, PT, R13, 0x30, PT ;  /* 0x000000300d00780c */ /* 0x000fe20003f24270 */
[----:B------:R-:W-:Y:S01]  /*4440*/  FMUL.FTZ R184, R189, UR31 ;  /* 0x0000001fbdb87c20 */ /* 0x000fe20008410000 */
[----:B-1----:R-:W-:Y:S01]  /*4450*/  FSEL R152, R152, -INF , P2 ;  /* 0xff80000098987808 */ /* 0x002fe20001000000 */
[----:B------:R-:W-:Y:S01]  /*4460*/  FMUL.FTZ R189, R193, UR31 ;  /* 0x0000001fc1bd7c20 */ /* 0x000fe20008410000 */
[----:B------:R-:W-:Y:S01]  /*4470*/  FMNMX.FTZ R15, R153, R8, !PT ;  /* 0x00000008990f7209 */ /* 0x000fe20007810000 */
[----:B------:R1:W4:Y:S01]  /*4480*/  MUFU.TANH R20, R183 ;  /* 0x000000b700147308 */ /* 0x0003220000002400 */
[----:B------:R-:W-:Y:S01]  /*4490*/  ISETP.GT.AND P2, PT, R13, 0x31, PT ;  /* 0x000000310d00780c */ /* 0x000fe20003f44270 */
[----:B---3--:R-:W-:Y:S01]  /*44a0*/  FMUL.FTZ R182, R192, UR31 ;  /* 0x0000001fc0b67c20 */ /* 0x008fe20008410000 */
[----:B0-----:R-:W-:-:S02]  /*44b0*/  FSEL R23, R23, -INF , P1 ;  /* 0xff80000017177808 */ /* 0x001fc40000800000 */
[----:B------:R-:W-:Y:S02]  /*44c0*/  FMNMX.FTZ R8, R152, R15, !PT ;  /* 0x0000000f98087209 */ /* 0x000fe40007810000 */
[----:B------:R-:W-:Y:S01]  /*44d0*/  ISETP.GT.AND P1, PT, R13, 0x38, PT ;  /* 0x000000380d00780c */ /* 0x000fe20003f24270 */
[----:B------:R0:W3:Y:S01]  /*44e0*/  MUFU.TANH R19, R186 ;  /* 0x000000ba00137308 */ /* 0x0000e20000002400 */
[----:B-----5:R-:W-:Y:S01]  /*44f0*/  FSEL R22, R22, -INF , P2 ;  /* 0xff80000016167808 */ /* 0x020fe20001000000 */
[----:B-1----:R-:W-:Y:S01]  /*4500*/  FMUL.FTZ R183, R196, UR31 ;  /* 0x0000001fc4b77c20 */ /* 0x002fe20008410000 */
[----:B------:R-:W-:Y:S02]  /*4510*/  FMNMX.FTZ R15, R23, R8, !PT ;  /* 0x00000008170f7209 */ /* 0x000fe40007810000 */
[----:B------:R-:W-:Y:S02]  /*4520*/  ISETP.GT.AND P2, PT, R13, 0x39, PT ;  /* 0x000000390d00780c */ /* 0x000fe40003f44270 */
[----:B--2---:R-:W-:Y:S01]  /*4530*/  FSEL R21, R21, -INF , P1 ;  /* 0xff80000015157808 */ /* 0x004fe20000800000 */
[----:B------:R-:W1:Y:S01]  /*4540*/  MUFU.TANH R17, R187 ;  /* 0x000000bb00117308 */ /* 0x000e620000002400 */
[----:B------:R-:W-:Y:S01]  /*4550*/  FMNMX.FTZ R8, R22, R15, !PT ;  /* 0x0000000f16087209 */ /* 0x000fe20007810000 */
[----:B0-----:R-:W0:Y:S01]  /*4560*/  SHFL.IDX PT, R186, R9, RZ, 0x1c1f ;  /* 0x001c1fff09ba7589 */ /* 0x001e2200000e0000 */
[----:B------:R-:W-:-:S02]  /*4570*/  ISETP.GT.AND P1, PT, R13, 0x40, PT ;  /* 0x000000400d00780c */ /* 0x000fc40003f24270 */
[----:B----4-:R-:W-:Y:S02]  /*4580*/  FSEL R20, R20, -INF , P2 ;  /* 0xff80000014147808 */ /* 0x010fe40001000000 */
[----:B------:R-:W-:Y:S01]  /*4590*/  FMNMX.FTZ R15, R21, R8, !PT ;  /* 0x00000008150f7209 */ /* 0x000fe20007810000 */
[----:B------:R-:W2:Y:S01]  /*45a0*/  MUFU.TANH R18, R190 ;  /* 0x000000be00127308 */ /* 0x000ea20000002400 */
[----:B------:R-:W-:Y:S02]  /*45b0*/  ISETP.GT.AND P2, PT, R13, 0x41, PT ;  /* 0x000000410d00780c */ /* 0x000fe40003f44270 */
[----:B---3--:R-:W-:Y:S02]  /*45c0*/  FSEL R19, R19, -INF , P1 ;  /* 0xff80000013137808 */ /* 0x008fe40000800000 */
[----:B------:R-:W-:Y:S02]  /*45d0*/  FMNMX.FTZ R8, R20, R15, !PT ;  /* 0x0000000f14087209 */ /* 0x000fe40007810000 */
[----:B------:R-:W-:Y:S01]  /*45e0*/  ISETP.GT.AND P1, PT, R13, 0x48, PT ;  /* 0x000000480d00780c */ /* 0x000fe20003f24270 */
[----:B------:R-:W3:Y:S01]  /*45f0*/  MUFU.TANH R191, R191 ;  /* 0x000000bf00bf7308 */ /* 0x000ee20000002400 */
[----:B-1----:R-:W-:-:S02]  /*4600*/  FSEL R17, R17, -INF , P2 ;  /* 0xff80000011117808 */ /* 0x002fc40001000000 */
[----:B------:R-:W-:Y:S02]  /*4610*/  FMNMX.FTZ R8, R19, R8, !PT ;  /* 0x0000000813087209 */ /* 0x000fe40007810000 */
[----:B------:R-:W-:Y:S02]  /*4620*/  ISETP.GT.AND P2, PT, R13, 0x49, PT ;  /* 0x000000490d00780c */ /* 0x000fe40003f44270 */
[----:B------:R-:W-:Y:S01]  /*4630*/  FMNMX.FTZ R15, R17, R8, !PT ;  /* 0x00000008110f7209 */ /* 0x000fe20007810000 */
[----:B------:R-:W1:Y:S01]  /*4640*/  MUFU.TANH R16, R194 ;  /* 0x000000c200107308 */ /* 0x000e620000002400 */
[----:B--2---:R-:W-:Y:S02]  /*4650*/  FSEL R18, R18, -INF , P1 ;  /* 0xff80000012127808 */ /* 0x004fe40000800000 */
[----:B------:R-:W-:Y:S02]  /*4660*/  ISETP.GT.AND P1, PT, R13, 0x50, PT ;  /* 0x000000500d00780c */ /* 0x000fe40003f24270 */
[----:B------:R-:W-:-:S02]  /*4670*/  FMNMX.FTZ R15, R18, R15, !PT ;  /* 0x0000000f120f7209 */ /* 0x000fc40007810000 */
[----:B0-----:R-:W-:Y:S01]  /*4680*/  IADD3 R181, R186, -UR29, R167 ;  /* 0x8000001dbab57c10 */ /* 0x001fe2000fffe0a7 */
[----:B------:R-:W0:Y:S01]  /*4690*/  MUFU.TANH R14, R195 ;  /* 0x000000c3000e7308 */ /* 0x000e220000002400 */
[----:B---3--:R-:W-:Y:S02]  /*46a0*/  FSEL R8, R191, -INF , P2 ;  /* 0xff800000bf087808 */ /* 0x008fe40001000000 */
[----:B------:R-:W-:Y:S02]  /*46b0*/  ISETP.GT.AND P2, PT, R13, 0x51, PT ;  /* 0x000000510d00780c */ /* 0x000fe40003f44270 */
[----:B------:R-:W-:Y:S02]  /*46c0*/  FMNMX.FTZ R15, R8, R15, !PT ;  /* 0x0000000f080f7209 */ /* 0x000fe40007810000 */
[----:B------:R-:W-:Y:S01]  /*46d0*/  ISETP.GT.AND P3, PT, R181, 0x18, PT ;  /* 0x00000018b500780c */ /* 0x000fe20003f64270 */
[----:B------:R-:W2:Y:S01]  /*46e0*/  MUFU.TANH R198, R198 ;  /* 0x000000c600c67308 */ /* 0x000ea20000002400 */
[----:B-1----:R-:W-:-:S02]  /*46f0*/  FSEL R16, R16, -INF , P1 ;  /* 0xff80000010107808 */ /* 0x002fc40000800000 */
[----:B------:R-:W-:Y:S02]  /*4700*/  ISETP.GT.AND P1, PT, R13, 0x58, PT ;  /* 0x000000580d00780c */ /* 0x000fe40003f24270 */
[----:B------:R-:W-:-:S03]  /*4710*/  FMNMX.FTZ R171, R16, R15, !PT ;  /* 0x0000000f10ab7209 */ /* 0x000fc60007810000 */
[----:B------:R-:W1:Y:S01]  /*4720*/  MUFU.TANH R199, R199 ;  /* 0x000000c700c77308 */ /* 0x000e620000002400 */
[----:B0-----:R-:W-:Y:S02]  /*4730*/  FSEL R14, R14, -INF , P2 ;  /* 0xff8000000e0e7808 */ /* 0x001fe40001000000 */
[----:B------:R-:W-:Y:S02]  /*4740*/  ISETP.GT.AND P2, PT, R13, 0x59, PT ;  /* 0x000000590d00780c */ /* 0x000fe40003f44270 */
[----:B------:R-:W-:-:S03]  /*4750*/  FMNMX.FTZ R172, R14, R171, !PT ;  /* 0x000000ab0eac7209 */ /* 0x000fc60007810000 */
[----:B------:R-:W0:Y:S01]  /*4760*/  MUFU.TANH R200, R200 ;  /* 0x000000c800c87308 */ /* 0x000e220000002400 */
[----:B--2---:R-:W-:Y:S02]  /*4770*/  FSEL R15, R198, -INF , P1 ;  /* 0xff800000c60f7808 */ /* 0x004fe40000800000 */
[----:B------:R-:W-:Y:S02]  /*4780*/  ISETP.GT.AND P1, PT, R181, RZ, PT ;  /* 0x000000ffb500720c */ /* 0x000fe40003f24270 */
[----:B------:R-:W-:Y:S01]  /*4790*/  FMNMX.FTZ R178, R15, R172, !PT ;  /* 0x000000ac0fb27209 */ /* 0x000fe20007810000 */
[----:B------:R-:W-:Y:S01]  /*47a0*/  FMUL.FTZ R172, R176, UR31 ;  /* 0x0000001fb0ac7c20 */ /* 0x000fe20008410000 */
[----:B------:R-:W-:Y:S01]  /*47b0*/  FMUL.FTZ R176, R180, UR31 ;  /* 0x0000001fb4b07c20 */ /* 0x000fe20008410000 */
[----:B------:R-:W2:Y:S01]  /*47c0*/  MUFU.TANH R201, R201 ;  /* 0x000000c900c97308 */ /* 0x000ea20000002400 */
[----:B-1----:R-:W-:Y:S01]  /*47d0*/  FSEL R13, R199, -INF , P2 ;  /* 0xff800000c70d7808 */ /* 0x002fe20001000000 */
[----:B------:R-:W-:Y:S01]  /*47e0*/  FMUL.FTZ R180, R185, UR31 ;  /* 0x0000001fb9b47c20 */ /* 0x000fe20008410000 */
[----:B------:R-:W-:Y:S01]  /*47f0*/  ISETP.GT.AND P2, PT, R181, 0x1, PT ;  /* 0x00000001b500780c */ /* 0x000fe20003f44270 */
[----:B------:R-:W-:Y:S01]  /*4800*/  FMUL.FTZ R185, R197, UR31 ;  /* 0x0000001fc5b97c20 */ /* 0x000fe20008410000 */
[----:B------:R-:W-:-:S03]  /*4810*/  FMNMX.FTZ R178, R13, R178, !PT ;  /* 0x000000b20db27209 */ /* 0x000fc60007810000 */
[----:B------:R-:W1:Y:S01]  /*4820*/  MUFU.TANH R202, R202 ;  /* 0x000000ca00ca7308 */ /* 0x000e620000002400 */
[----:B0-----:R-:W-:Y:S01]  /*4830*/  FSEL R200, R200, -INF , P1 ;  /* 0xff800000c8c87808 */ /* 0x001fe20000800000 */
[----:B------:R-:W0:Y:S01]  /*4840*/  SHFL.BFLY PT, R171, R178, 0x2, 0x1f ;  /* 0x0c401f00b2ab7f89 */ /* 0x000e2200000e0000 */
[----:B------:R-:W-:Y:S02]  /*4850*/  ISETP.GT.AND P1, PT, R181, 0x8, PT ;  /* 0x00000008b500780c */ /* 0x000fe40003f24270 */
[----:B------:R-:W-:-:S03]  /*4860*/  FMNMX.FTZ R186, R200, R11, !PT ;  /* 0x0000000bc8ba7209 */ /* 0x000fc60007810000 */
[----:B------:R-:W3:Y:S01]  /*4870*/  MUFU.TANH R203, R203 ;  /* 0x000000cb00cb7308 */ /* 0x000ee20000002400 */
[----:B--2---:R-:W-:Y:S02]  /*4880*/  FSEL R201, R201, -INF , P2 ;  /* 0xff800000c9c97808 */ /* 0x004fe40001000000 */
[----:B------:R-:W-:Y:S02]  /*4890*/  ISETP.GT.AND P2, PT, R181, 0x9, PT ;  /* 0x00000009b500780c */ /* 0x000fe40003f44270 */
[----:B------:R-:W-:-:S03]  /*48a0*/  FMNMX.FTZ R167, R201, R186, !PT ;  /* 0x000000bac9a77209 */ /* 0x000fc60007810000 */
[----:B------:R-:W2:Y:S01]  /*48b0*/  MUFU.TANH R160, R160 ;  /* 0x000000a000a07308 */ /* 0x000ea20000002400 */
[----:B-1----:R-:W-:Y:S02]  /*48c0*/  FSEL R202, R202, -INF , P1 ;  /* 0xff800000caca7808 */ /* 0x002fe40000800000 */
[----:B------:R-:W-:Y:S02]  /*48d0*/  ISETP.GT.AND P1, PT, R181, 0x10, PT ;  /* 0x00000010b500780c */ /* 0x000fe40003f24270 */
[----:B------:R-:W-:-:S03]  /*48e0*/  FMNMX.FTZ R186, R202, R167, !PT ;  /* 0x000000a7caba7209 */ /* 0x000fc60007810000 */
[----:B------:R-:W1:Y:S01]  /*48f0*/  MUFU.TANH R159, R159 ;  /* 0x0000009f009f7308 */ /* 0x000e620000002400 */
[----:B---3--:R-:W-:Y:S02]  /*4900*/  FSEL R203, R203, -INF , P2 ;  /* 0xff800000cbcb7808 */ /* 0x008fe40001000000 */
[----:B0-----:R-:W-:Y:S01]  /*4910*/  FMNMX.FTZ R171, R178, R171, !PT ;  /* 0x000000abb2ab7209 */ /* 0x001fe20007810000 */
[----:B------:R-:W-:Y:S01]  /*4920*/  FMUL.FTZ R178, R188, UR31 ;  /* 0x0000001fbcb27c20 */ /* 0x000fe20008410000 */
[----:B------:R-:W-:-:S03]  /*4930*/  ISETP.GT.AND P2, PT, R181, 0x11, PT ;  /* 0x00000011b500780c */ /* 0x000fc60003f44270 */
[----:B------:R-:W0:Y:S01]  /*4940*/  SHFL.BFLY PT, R190, R171, 0x1, 0x1f ;  /* 0x0c201f00abbe7f89 */ /* 0x000e2200000e0000 */
[----:B------:R-:W3:Y:S01]  /*4950*/  MUFU.TANH R161, R161 ;  /* 0x000000a100a17308 */ /* 0x000ee20000002400 */
[----:B--2---:R-:W-:-:S07]  /*4960*/  FSEL R160, R160, -INF , P1 ;  /* 0xff800000a0a07808 */ /* 0x004fce0000800000 */
[----:B------:R-:W2:Y:S01]  /*4970*/  MUFU.TANH R163, R163 ;  /* 0x000000a300a37308 */ /* 0x000ea20000002400 */
[----:B-1----:R-:W-:Y:S02]  /*4980*/  FSEL R167, R159, -INF , P2 ;  /* 0xff8000009fa77808 */ /* 0x002fe40001000000 */
[----:B------:R-:W-:-:S05]  /*4990*/  ISETP.GT.AND P2, PT, R181, 0x19, PT ;  /* 0x00000019b500780c */ /* 0x000fca0003f44270 */
[----:B------:R-:W1:Y:S01]  /*49a0*/  MUFU.TANH R166, R166 ;  /* 0x000000a600a67308 */ /* 0x000e620000002400 */
[----:B---3--:R-:W-:Y:S02]  /*49b0*/  FSEL R161, R161, -INF , P3 ;  /* 0xff800000a1a17808 */ /* 0x008fe40001800000 */
[----:B------:R-:W-:Y:S02]  /*49c0*/  ISETP.GT.AND P3, PT, R181, 0x20, PT ;  /* 0x00000020b500780c */ /* 0x000fe40003f64270 */
[----:B0-----:R-:W-:-:S03]  /*49d0*/  FMNMX.FTZ R9, R171, R190, !PT ;  /* 0x000000beab097209 */ /* 0x001fc60007810000 */
[----:B------:R-:W0:Y:S01]  /*49e0*/  MUFU.TANH R164, R164 ;  /* 0x000000a400a47308 */ /* 0x000e220000002400 */
[----:B------:R-:W-:Y:S02]  /*49f0*/  FMNMX.FTZ R171, R203, R186, !PT ;  /* 0x000000bacbab7209 */ /* 0x000fe40007810000 */
[----:B--2---:R-:W-:Y:S01]  /*4a00*/  FSEL R163, R163, -INF , P2 ;  /* 0xff800000a3a37808 */ /* 0x004fe20001000000 */
[C---:B------:R-:W-:Y:S01]  /*4a10*/  FMUL.FTZ R187, R9.reuse, UR7 ;  /* 0x0000000709bb7c20 */ /* 0x040fe20008410000 */
[----:B------:R-:W-:Y:S02]  /*4a20*/  FMNMX.FTZ R186, R160, R171, !PT ;  /* 0x000000aba0ba7209 */ /* 0x000fe40007810000 */
[----:B------:R-:W-:Y:S01]  /*4a30*/  FSETP.NEU.FTZ.AND P1, PT, R9, -INF , PT ;  /* 0xff8000000900780b */ /* 0x000fe20003f3d000 */
[----:B------:R-:W2:Y:S01]  /*4a40*/  MUFU.TANH R169, R169 ;  /* 0x000000a900a97308 */ /* 0x000ea20000002400 */
[----:B------:R-:W-:Y:S02]  /*4a50*/  FMNMX.FTZ R186, R167, R186, !PT ;  /* 0x000000baa7ba7209 */ /* 0x000fe40007810000 */
[----:B------:R-:W-:-:S02]  /*4a60*/  ISETP.GT.AND P2, PT, R181, 0x21, PT ;  /* 0x00000021b500780c */ /* 0x000fc40003f44270 */
[----:B------:R-:W-:Y:S02]  /*4a70*/  FMNMX.FTZ R186, R161, R186, !PT ;  /* 0x000000baa1ba7209 */ /* 0x000fe40007810000 */
[----:B-1----:R-:W-:Y:S01]  /*4a80*/  FSEL R166, R166, -INF , P3 ;  /* 0xff800000a6a67808 */ /* 0x002fe20001800000 */
[----:B------:R-:W1:Y:S01]  /*4a90*/  MUFU.TANH R173, R173 ;  /* 0x000000ad00ad7308 */ /* 0x000e620000002400 */
[----:B------:R-:W-:Y:S02]  /*4aa0*/  FMNMX.FTZ R171, R163, R186, !PT ;  /* 0x000000baa3ab7209 */ /* 0x000fe40007810000 */
[----:B------:R-:W-:Y:S02]  /*4ab0*/  FSEL R159, R187, RZ, P1 ;  /* 0x000000ffbb9f7208 */ /* 0x000fe40000800000 */
[C---:B------:R-:W-:Y:S02]  /*4ac0*/  ISETP.GT.AND P3, PT, R181.reuse, 0x28, PT ;  /* 0x00000028b500780c */ /* 0x040fe40003f64270 */
[----:B0-----:R-:W-:Y:S01]  /*4ad0*/  FSEL R164, R164, -INF , P2 ;  /* 0xff800000a4a47808 */ /* 0x001fe20001000000 */
[----:B------:R-:W0:Y:S01]  /*4ae0*/  MUFU.TANH R172, R172 ;  /* 0x000000ac00ac7308 */ /* 0x000e220000002400 */
        /* <DEDUP_REMOVED lines=10> */
[----:B-1----:R-:W-:Y:S01]  /*4b90*/  FSEL R173, R173, -INF , P2 ;  /* 0xff800000adad7808 */ /* 0x002fe20001000000 */
[--C-:B------:R-:W-:Y:S01]  /*4ba0*/  FFMA.FTZ R23, R23, UR7, -R159.reuse ;  /* 0x0000000717177c23 */ /* 0x100fe2000801089f */
[----:B------:R-:W-:Y:S01]  /*4bb0*/  FMNMX.FTZ R174, R170, R171, !PT ;  /* 0x000000abaaae7209 */ /* 0x000fe20007810000 */
[--C-:B------:R-:W-:Y:S01]  /*4bc0*/  FFMA.FTZ R22, R22, UR7, -R159.reuse ;  /* 0x0000000716167c23 */ /* 0x100fe2000801089f */
[----:B------:R-:W-:Y:S01]  /*4bd0*/  ISETP.GT.AND P2, PT, R181, 0x31, PT ;  /* 0x00000031b500780c */ /* 0x000fe20003f44270 */
[----:B------:R-:W1:Y:S01]  /*4be0*/  MUFU.TANH R176, R176 ;  /* 0x000000b000b07308 */ /* 0x000e620000002400 */
[----:B0-----:R-:W-:Y:S01]  /*4bf0*/  FSEL R172, R172, -INF , P3 ;  /* 0xff800000acac7808 */ /* 0x001fe20001800000 */
[--C-:B------:R-:W-:Y:S01]  /*4c00*/  FFMA.FTZ R21, R21, UR7, -R159.reuse ;  /* 0x0000000715157c23 */ /* 0x100fe2000801089f */
[----:B------:R-:W-:Y:S01]  /*4c10*/  FMNMX.FTZ R187, R173, R174, !PT ;  /* 0x000000aeadbb7209 */ /* 0x000fe20007810000 */
[--C-:B------:R-:W-:Y:S01]  /*4c20*/  FFMA.FTZ R20, R20, UR7, -R159.reuse ;  /* 0x0000000714147c23 */ /* 0x100fe2000801089f */
[----:B------:R-:W-:Y:S01]  /*4c30*/  ISETP.GT.AND P3, PT, R181, 0x38, PT ;  /* 0x00000038b500780c */ /* 0x000fe20003f64270 */
[--C-:B------:R-:W-:Y:S01]  /*4c40*/  FFMA.FTZ R19, R19, UR7, -R159.reuse ;  /* 0x0000000713137c23 */ /* 0x100fe2000801089f */
[----:B------:R-:W-:Y:S01]  /*4c50*/  FMNMX.FTZ R187, R172, R187, !PT ;  /* 0x000000bbacbb7209 */ /* 0x000fe20007810000 */
[----:B------:R-:W0:Y:S01]  /*4c60*/  MUFU.TANH R177, R177 ;  /* 0x000000b100b17308 */ /* 0x000e220000002400 */
[----:B--2---:R-:W-:Y:S01]  /*4c70*/  FSEL R174, R175, -INF , P2 ;  /* 0xff800000afae7808 */ /* 0x004fe20001000000 */
[--C-:B------:R-:W-:Y:S01]  /*4c80*/  FFMA.FTZ R175, R165, UR7, -R159.reuse ;  /* 0x00000007a5af7c23 */ /* 0x100fe2000801089f */
[----:B------:R-:W-:Y:S01]  /*4c90*/  ISETP.GT.AND P2, PT, R181, 0x39, PT ;  /* 0x00000039b500780c */ /* 0x000fe20003f44270 */
[--C-:B------:R-:W-:Y:S01]  /*4ca0*/  FFMA.FTZ R16, R16, UR7, -R159.reuse ;  /* 0x0000000710107c23 */ /* 0x100fe2000801089f */
[----:B------:R-:W-:-:S03]  /*4cb0*/  FFMA.FTZ R13, R13, UR7, -R159 ;  /* 0x000000070d0d7c23 */ /* 0x000fc6000801089f */
[----:B------:R-:W2:Y:S01]  /*4cc0*/  MUFU.TANH R179, R179 ;  /* 0x000000b300b37308 */ /* 0x000ea20000002400 */
[----:B-1----:R-:W-:Y:S02]  /*4cd0*/  FSEL R165, R176, -INF , P3 ;  /* 0xff800000b0a57808 */ /* 0x002fe40001800000 */
[----:B------:R-:W-:-:S05]  /*4ce0*/  ISETP.GT.AND P3, PT, R181, 0x40, PT ;  /* 0x00000040b500780c */ /* 0x000fca0003f64270 */
[----:B------:R-:W1:Y:S01]  /*4cf0*/  MUFU.TANH R180, R180 ;  /* 0x000000b400b47308 */ /* 0x000e620000002400 */
[----:B0-----:R-:W-:Y:S02]  /*4d00*/  FSEL R177, R177, -INF , P2 ;  /* 0xff800000b1b17808 */ /* 0x001fe40001000000 */
[----:B------:R-:W-:-:S05]  /*4d10*/  ISETP.GT.AND P2, PT, R181, 0x41, PT ;  /* 0x00000041b500780c */ /* 0x000fca0003f44270 */
[----:B------:R-:W-:Y:S01]  /*4d20*/  MUFU.TANH R178, R178 ;  /* 0x000000b200b27308 */ /* 0x000fe20000002400 */
[----:B--2---:R-:W-:Y:S02]  /*4d30*/  FSEL R179, R179, -INF , P3 ;  /* 0xff800000b3b37808 */ /* 0x004fe40001800000 */
[----:B------:R-:W-:-:S05]  /*4d40*/  ISETP.GT.AND P3, PT, R181, 0x48, PT ;  /* 0x00000048b500780c */ /* 0x000fca0003f64270 */
[----:B------:R0:W-:Y:S01]  /*4d50*/  MUFU.EX2 R169, R186 ;  /* 0x000000ba00a97308 */ /* 0x0001e20000000800 */
[----:B-1----:R-:W-:Y:S02]  /*4d60*/  FSEL R180, R180, -INF , P2 ;  /* 0xff800000b4b47808 */ /* 0x002fe40001000000 */
[----:B------:R-:W-:-:S05]  /*4d70*/  ISETP.GT.AND P2, PT, R181, 0x49, PT ;  /* 0x00000049b500780c */ /* 0x000fca0003f44270 */
[----:B------:R-:W1:Y:S01]  /*4d80*/  MUFU.TANH R184, R184 ;  /* 0x000000b800b87308 */ /* 0x000e620000002400 */
[----:B0-----:R-:W-:-:S04]  /*4d90*/  FMNMX.FTZ R186, R174, R187, !PT ;  /* 0x000000bbaeba7209 */ /* 0x001fc80007810000 */
[----:B------:R-:W-:-:S03]  /*4da0*/  FMNMX.FTZ R186, R165, R186, !PT ;  /* 0x000000baa5ba7209 */ /* 0x000fc60007810000 */
[----:B------:R-:W0:Y:S01]  /*4db0*/  MUFU.TANH R182, R182 ;  /* 0x000000b600b67308 */ /* 0x000e220000002400 */
[----:B------:R-:W-:-:S04]  /*4dc0*/  FMNMX.FTZ R186, R177, R186, !PT ;  /* 0x000000bab1ba7209 */ /* 0x000fc80007810000 */
[----:B------:R-:W-:Y:S01]  /*4dd0*/  FMNMX.FTZ R187, R179, R186, !PT ;  /* 0x000000bab3bb7209 */ /* 0x000fe20007810000 */
[----:B------:R-:W-:Y:S02]  /*4de0*/  FFMA.FTZ R186, R155, UR7, -R159 ;  /* 0x000000079bba7c23 */ /* 0x000fe4000801089f */
[----:B------:R-:W2:Y:S01]  /*4df0*/  MUFU.TANH R189, R189 ;  /* 0x000000bd00bd7308 */ /* 0x000ea20000002400 */
[----:B------:R-:W-:Y:S02]  /*4e00*/  FMNMX.FTZ R187, R180, R187, !PT ;  /* 0x000000bbb4bb7209 */ /* 0x000fe40007810000 */
[----:B-1----:R-:W-:Y:S02]  /*4e10*/  FSEL R184, R184, -INF , P2 ;  /* 0xff800000b8b87808 */ /* 0x002fe40001000000 */
[----:B------:R-:W-:-:S03]  /*4e20*/  ISETP.GT.AND P2, PT, R181, 0x51, PT ;  /* 0x00000051b500780c */ /* 0x000fc60003f44270 */
[----:B------:R1:W-:Y:S08]  /*4e30*/  MUFU.EX2 R176, R175 ;  /* 0x000000af00b07308 */ /* 0x0003f00000000800 */
[----:B------:R-:W3:Y:S01]  /*4e40*/  MUFU.TANH R183, R183 ;  /* 0x000000b700b77308 */ /* 0x000ee20000002400 */
[--C-:B-1----:R-:W-:Y:S01]  /*4e50*/  FFMA.FTZ R175, R158, UR7, -R159.reuse ;  /* 0x000000079eaf7c23 */ /* 0x102fe2000801089f */
[----:B------:R-:W-:Y:S01]  /*4e60*/  FSEL R158, R178, -INF , P3 ;  /* 0xff800000b29e7808 */ /* 0x000fe20001800000 */
[----:B------:R-:W-:Y:S01]  /*4e70*/  FFMA.FTZ R178, R157, UR7, -R159 ;  /* 0x000000079db27c23 */ /* 0x000fe2000801089f */
[----:B------:R-:W-:-:S02]  /*4e80*/  ISETP.GT.AND P3, PT, R181, 0x50, PT ;  /* 0x00000050b500780c */ /* 0x000fc40003f64270 */
[----:B------:R-:W-:Y:S02]  /*4e90*/  FMNMX.FTZ R187, R158, R187, !PT ;  /* 0x000000bb9ebb7209 */ /* 0x000fe40007810000 */
[----:B------:R-:W1:Y:S01]  /*4ea0*/  MUFU.TANH R185, R185 ;  /* 0x000000b900b97308 */ /* 0x000e620000002400 */
[----:B0-----:R-:W-:Y:S02]  /*4eb0*/  FSEL R157, R182, -INF , P3 ;  /* 0xff800000b69d7808 */ /* 0x001fe40001800000 */
[----:B------:R-:W-:Y:S02]  /*4ec0*/  FMNMX.FTZ R182, R184, R187, !PT ;  /* 0x000000bbb8b67209 */ /* 0x000fe40007810000 */
[----:B------:R-:W-:Y:S02]  /*4ed0*/  ISETP.GT.AND P3, PT, R181, 0x58, PT ;  /* 0x00000058b500780c */ /* 0x000fe40003f64270 */
[----:B--2---:R-:W-:Y:S01]  /*4ee0*/  FSEL R189, R189, -INF , P2 ;  /* 0xff800000bdbd7808 */ /* 0x004fe20001000000 */
[----:B------:R0:W-:Y:S01]  /*4ef0*/  MUFU.EX2 R171, R188 ;  /* 0x000000bc00ab7308 */ /* 0x0001e20000000800 */
[----:B------:R-:W-:-:S02]  /*4f00*/  FMNMX.FTZ R182, R157, R182, !PT ;  /* 0x000000b69db67209 */ /* 0x000fc40007810000 */
[----:B------:R-:W-:Y:S02]  /*4f10*/  ISETP.GT.AND P2, PT, R181, 0x59, PT ;  /* 0x00000059b500780c */ /* 0x000fe40003f44270 */
[----:B---3--:R-:W-:Y:S01]  /*4f20*/  FSEL R155, R183, -INF , P3 ;  /* 0xff800000b79b7808 */ /* 0x008fe20001800000 */
[--C-:B------:R-:W-:Y:S01]  /*4f30*/  FFMA.FTZ R183, R156, UR7, -R159.reuse ;  /* 0x000000079cb77c23 */ /* 0x100fe2000801089f */
[----:B------:R-:W-:Y:S01]  /*4f40*/  FMNMX.FTZ R182, R189, R182, !PT ;  /* 0x000000b6bdb67209 */ /* 0x000fe20007810000 */
[----:B------:R2:W-:Y:S01]  /*4f50*/  MUFU.EX2 R181, R186 ;  /* 0x000000ba00b57308 */ /* 0x0005e20000000800 */
[----:B-1----:R-:W-:Y:S01]  /*4f60*/  FSEL R190, R185, -INF , P2 ;  /* 0xff800000b9be7808 */ /* 0x002fe20001000000 */
[--C-:B0-----:R-:W-:Y:S01]  /*4f70*/  FFMA.FTZ R188, R154, UR7, -R159.reuse ;  /* 0x000000079abc7c23 */ /* 0x101fe2000801089f */
[----:B------:R-:W-:Y:S01]  /*4f80*/  FMNMX.FTZ R185, R155, R182, !PT ;  /* 0x000000b69bb97209 */ /* 0x000fe20007810000 */
[----:B------:R-:W-:Y:S01]  /*4f90*/  FFMA.FTZ R182, R153, UR7, -R159 ;  /* 0x0000000799b67c23 */ /* 0x000fe2000801089f */
[----:B------:R-:W-:-:S02]  /*4fa0*/  FSEL R153, R9, RZ, P1 ;  /* 0x000000ff09997208 */ /* 0x000fc40000800000 */
[----:B------:R-:W-:Y:S01]  /*4fb0*/  FMNMX.FTZ R156, R190, R185, !PT ;  /* 0x000000b9be9c7209 */ /* 0x000fe20007810000 */
[--C-:B------:R-:W-:Y:S01]  /*4fc0*/  FFMA.FTZ R185, R152, UR7, -R159.reuse ;  /* 0x0000000798b97c23 */ /* 0x100fe2000801089f */
[--C-:B--2---:R-:W-:Y:S01]  /*4fd0*/  FFMA.FTZ R186, R17, UR7, -R159.reuse ;  /* 0x0000000711ba7c23 */ /* 0x104fe2000801089f */
[--C-:B------:R-:W-:Y:S01]  /*4fe0*/  FFMA.FTZ R17, R18, UR7, -R159.reuse ;  /* 0x0000000712117c23 */ /* 0x100fe2000801089f */
[----:B------:R-:W-:Y:S01]  /*4ff0*/  FFMA.FTZ R18, R8, UR7, -R159 ;  /* 0x0000000708127c23 */ /* 0x000fe2000801089f */
[----:B------:R-:W0:Y:S01]  /*5000*/  SHFL.BFLY PT, R187, R156, 0x2, 0x1f ;  /* 0x0c401f009cbb7f89 */ /* 0x000e2200000e0000 */
[----:B------:R-:W-:Y:S01]  /*5010*/  FADD.FTZ R153, -R153, R12 ;  /* 0x0000000c99997221 */ /* 0x000fe20000010100 */
[----:B------:R-:W-:Y:S03]  /*5020*/  MUFU.EX2 R168, R168 ;  /* 0x000000a800a87308 */ /* 0x000fe60000000800 */
[----:B------:R-:W-:-:S05]  /*5030*/  FMUL.FTZ R153, R153, UR7 ;  /* 0x0000000799997c20 */ /* 0x000fca0008410000 */
        /* <DEDUP_REMOVED lines=8> */
[----:B0-----:R-:W-:Y:S01]  /*50c0*/  FMNMX.FTZ R8, R187, R152, !PT ;  /* 0x00000098bb087209 */ /* 0x001fe20007810000 */
[--C-:B------:R-:W-:Y:S01]  /*50d0*/  FFMA.FTZ R187, R14, UR7, -R159.reuse ;  /* 0x000000070ebb7c23 */ /* 0x100fe2000801089f */
[----:B------:R-:W-:-:S02]  /*50e0*/  FFMA.FTZ R14, R15, UR7, -R159 ;  /* 0x000000070f0e7c23 */ /* 0x000fc4000801089f */
[C---:B------:R-:W-:Y:S01]  /*50f0*/  FSETP.NEU.FTZ.AND P2, PT, R8.reuse, -INF , PT ;  /* 0xff8000000800780b */ /* 0x040fe20003f5d000 */
[C---:B------:R-:W-:Y:S02]  /*5100*/  FMUL.FTZ R152, R8.reuse, UR7 ;  /* 0x0000000708987c20 */ /* 0x040fe40008410000 */
[----:B------:R-:W-:Y:S01]  /*5110*/  MUFU.EX2 R185, R185 ;  /* 0x000000b900b97308 */ /* 0x000fe20000000800 */
[----:B------:R-:W-:Y:S02]  /*5120*/  FSEL R12, R8, RZ, P2 ;  /* 0x000000ff080c7208 */ /* 0x000fe40001000000 */
[----:B------:R-:W-:-:S03]  /*5130*/  FSEL R152, R152, RZ, P2 ;  /* 0x000000ff98987208 */ /* 0x000fc60001000000 */
[----:B------:R-:W-:Y:S02]  /*5140*/  FADD.FTZ R12, -R12, R11 ;  /* 0x0000000b0c0c7221 */ /* 0x000fe40000010100 */
        /* <DEDUP_REMOVED lines=22> */
[----:B------:R-:W-:-:S02]  /*52b0*/  FFMA.FTZ R190, R190, UR7, -R152 ;  /* 0x00000007bebe7c23 */ /* 0x000fc40008010898 */
[----:B------:R-:W1:Y:S08]  /*52c0*/  MUFU.EX2 R11, R153 ;  /* 0x00000099000b7308 */ /* 0x000e700000000800 */
        /* <DEDUP_REMOVED lines=9> */
[----:B-1----:R-:W-:Y:S01]  /*5360*/  FFMA.FTZ R4, R11, R5, R168 ;  /* 0x000000050b047223 */ /* 0x002fe200000100a8 */
[-C--:B------:R-:W-:Y:S01]  /*5370*/  FMUL.FTZ R36, R36, R12.reuse ;  /* 0x0000000c24247220 */ /* 0x080fe20000410000 */
[-C--:B------:R-:W-:Y:S01]  /*5380*/  FMUL.FTZ R37, R37, R12.reuse ;  /* 0x0000000c25257220 */ /* 0x080fe20000410000 */
[-C--:B------:R-:W-:Y:S01]  /*5390*/  FMUL.FTZ R40, R40, R12.reuse ;  /* 0x0000000c28287220 */ /* 0x080fe20000410000 */
[----:B------:R-:W-:Y:S01]  /*53a0*/  FADD.FTZ R174, R169, R4 ;  /* 0x00000004a9ae7221 */ /* 0x000fe20000010000 */
[--C-:B------:R-:W-:Y:S01]  /*53b0*/  FFMA.FTZ R4, R179, UR7, -R152.reuse ;  /* 0x00000007b3047c23 */ /* 0x100fe20008010898 */
[----:B------:R-:W-:Y:S01]  /*53c0*/  FFMA.FTZ R179, R184, UR7, -R152 ;  /* 0x00000007b8b37c23 */ /* 0x000fe20008010898 */
[----:B------:R-:W1:Y:S01]  /*53d0*/  MUFU.EX2 R191, R191 ;  /* 0x000000bf00bf7308 */ /* 0x000e620000000800 */
[----:B--2---:R-:W-:Y:S01]  /*53e0*/  FADD.FTZ R165, R154, R165 ;  /* 0x000000a59aa57221 */ /* 0x004fe20000010000 */
[----:B------:R-:W-:Y:S01]  /*53f0*/  FADD.FTZ R153, R171, R174 ;  /* 0x000000aeab997221 */ /* 0x000fe20000010000 */
[--C-:B------:R-:W-:Y:S01]  /*5400*/  FFMA.FTZ R174, R158, UR7, -R152.reuse ;  /* 0x000000079eae7c23 */ /* 0x100fe20008010898 */
[----:B------:R-:W-:Y:S01]  /*5410*/  FFMA.FTZ R184, R155, UR7, -R152 ;  /* 0x000000079bb87c23 */ /* 0x000fe20008010898 */
[-C--:B------:R-:W-:Y:S01]  /*5420*/  FMUL.FTZ R41, R41, R12.reuse ;  /* 0x0000000c29297220 */ /* 0x080fe20000410000 */
[----:B------:R-:W-:Y:S01]  /*5430*/  FADD.FTZ R153, R176, R153 ;  /* 0x00000099b0997221 */ /* 0x000fe20000010000 */
[-C--:B------:R-:W-:Y:S01]  /*5440*/  FMUL.FTZ R44, R44, R12.reuse ;  /* 0x0000000c2c2c7220 */ /* 0x080fe20000410000 */
[----:B------:R-:W2:Y:S01]  /*5450*/  MUFU.EX2 R160, R160 ;  /* 0x000000a000a07308 */ /* 0x000ea20000000800 */
[----:B0-----:R-:W-:Y:S01]  /*5460*/  FADD.FTZ R194, R156, R165 ;  /* 0x000000a59cc27221 */ /* 0x001fe20000010000 */
[----:B------:R-:W-:Y:S01]  /*5470*/  FADD.FTZ R196, R162, R153 ;  /* 0x00000099a2c47221 */ /* 0x000fe20000010000 */
[-C--:B------:R-:W-:Y:S01]  /*5480*/  FMUL.FTZ R45, R45, R12.reuse ;  /* 0x0000000c2d2d7220 */ /* 0x080fe20000410000 */
[-C--:B------:R-:W-:Y:S01]  /*5490*/  FMUL.FTZ R48, R48, R12.reuse ;  /* 0x0000000c30307220 */ /* 0x080fe20000410000 */
[-C--:B------:R-:W-:Y:S01]  /*54a0*/  FMUL.FTZ R49, R49, R12.reuse ;  /* 0x0000000c31317220 */ /* 0x080fe20000410000 */
[----:B------:R-:W-:Y:S01]  /*54b0*/  FADD.FTZ R153, R175, R196 ;  /* 0x000000c4af997221 */ /* 0x000fe20000010000 */
[----:B------:R-:W-:Y:S01]  /*54c0*/  FMUL.FTZ R52, R52, R12 ;  /* 0x0000000c34347220 */ /* 0x000fe20000410000 */
[----:B------:R-:W0:Y:S01]  /*54d0*/  MUFU.EX2 R167, R167 ;  /* 0x000000a700a77308 */ /* 0x000e220000000800 */
[----:B-1----:R-:W-:Y:S01]  /*54e0*/  FADD.FTZ R165, R191, R194 ;  /* 0x000000c2bfa57221 */ /* 0x002fe20000010000 */
[----:B------:R-:W-:Y:S01]  /*54f0*/  FADD.FTZ R158, R178, R153 ;  /* 0x00000099b29e7221 */ /* 0x000fe20000010000 */
[----:B------:R-:W-:Y:S01]  /*5500*/  F2FP.F16.F32.PACK_AB R153, R169, R168 ;  /* 0x000000a8a999723e */ /* 0x000fe200000000ff */
[-C--:B------:R-:W-:Y:S01]  /*5510*/  FMUL.FTZ R53, R53, R12.reuse ;  /* 0x0000000c35357220 */ /* 0x080fe20000410000 */
[----:B------:R-:W-:Y:S01]  /*5520*/  F2FP.F16.F32.PACK_AB R169, R188, R183 ;  /* 0x000000b7bca9723e */ /* 0x000fe200000000ff */
[----:B------:R-:W-:Y:S01]  /*5530*/  FADD.FTZ R158, R181, R158 ;  /* 0x0000009eb59e7221 */ /* 0x000fe20000010000 */
[-C--:B------:R-:W-:Y:S01]  /*5540*/  FMUL.FTZ R56, R56, R12.reuse ;  /* 0x0000000c38387220 */ /* 0x080fe20000410000 */
[----:B------:R-:W1:Y:S01]  /*5550*/  MUFU.EX2 R161, R161 ;  /* 0x000000a100a17308 */ /* 0x000e620000000800 */
[----:B--2---:R-:W-:Y:S01]  /*5560*/  FADD.FTZ R194, R160, R165 ;  /* 0x000000a5a0c27221 */ /* 0x004fe20000010000 */
[----:B------:R-:W-:Y:S01]  /*5570*/  FFMA.FTZ R165, R157, UR7, -R152 ;  /* 0x000000079da57c23 */ /* 0x000fe20008010898 */
[----:B------:R-:W-:Y:S01]  /*5580*/  FADD.FTZ R157, R183, R158 ;  /* 0x0000009eb79d7221 */ /* 0x000fe20000010000 */
[----:B------:R-:W-:Y:S01]  /*5590*/  F2FP.F16.F32.PACK_AB R152, R154, R15 ;  /* 0x0000000f9a98723e */ /* 0x000fe200000000ff */
[----:B------:R-:W-:Y:S01]  /*55a0*/  FMUL.FTZ R57, R57, R12 ;  /* 0x0000000c39397220 */ /* 0x000fe20000410000 */
[----:B------:R-:W-:Y:S01]  /*55b0*/  F2FP.F16.F32.PACK_AB R154, R191, R156 ;  /* 0x0000009cbf9a723e */ /* 0x000fe200000000ff */
[----:B------:R-:W-:Y:S01]  /*55c0*/  FADD.FTZ R157, R188, R157 ;  /* 0x0000009dbc9d7221 */ /* 0x000fe20000010000 */
[----:B------:R-:W2:Y:S01]  /*55d0*/  MUFU.EX2 R192, R192 ;  /* 0x000000c000c07308 */ /* 0x000ea20000000800 */
[C---:B0-----:R-:W-:Y:S01]  /*55e0*/  FADD.FTZ R194, R167.reuse, R194 ;  /* 0x000000c2a7c27221 */ /* 0x041fe20000010000 */
[----:B------:R-:W-:Y:S01]  /*55f0*/  F2FP.F16.F32.PACK_AB R156, R167, R160 ;  /* 0x000000a0a79c723e */ /* 0x000fe200000000ff */
[----:B------:R-:W-:Y:S01]  /*5600*/  FADD.FTZ R168, R182, R157 ;  /* 0x0000009db6a87221 */ /* 0x000fe20000010000 */
[-C--:B------:R-:W-:Y:S01]  /*5610*/  FMUL.FTZ R60, R60, R12.reuse ;  /* 0x0000000c3c3c7220 */ /* 0x080fe20000410000 */
[-C--:B------:R-:W-:Y:S01]  /*5620*/  FMUL.FTZ R61, R61, R12.reuse ;  /* 0x0000000c3d3d7220 */ /* 0x080fe20000410000 */
[-C--:B------:R-:W-:Y:S01]  /*5630*/  FMUL.FTZ R64, R64, R12.reuse ;  /* 0x0000000c40407220 */ /* 0x080fe20000410000 */
[----:B------:R-:W-:Y:S01]  /*5640*/  FADD.FTZ R168, R185, R168 ;  /* 0x000000a8b9a87221 */ /* 0x000fe20000010000 */
        /* <DEDUP_REMOVED lines=27> */
[----:B------:R-:W-:Y:S01]  /*5800*/  FMUL.FTZ R101, R101, R12 ;  /* 0x0000000c65657220 */ /* 0x000fe20000410000 */
[----:B------:R-:W-:Y:S01]  /*5810*/  F2FP.F16.F32.PACK_AB R171, R185, R182 ;  /* 0x000000b6b9ab723e */ /* 0x000fe200000000ff */
[-C--:B------:R-:W-:Y:S01]  /*5820*/  FMUL.FTZ R104, R104, R12.reuse ;  /* 0x0000000c68687220 */ /* 0x080fe20000410000 */
[-C--:B------:R-:W-:Y:S01]  /*5830*/  FMUL.FTZ R105, R105, R12.reuse ;  /* 0x0000000c69697220 */ /* 0x080fe20000410000 */
[-C--:B------:R-:W-:Y:S01]  /*5840*/  FMUL.FTZ R108, R108, R12.reuse ;  /* 0x0000000c6c6c7220 */ /* 0x080fe20000410000 */
[----:B------:R-:W1:Y:S01]  /*5850*/  MUFU.EX2 R166, R166 ;  /* 0x000000a600a67308 */ /* 0x000e620000000800 */
[----:B--2---:R-:W-:Y:S01]  /*5860*/  FADD.FTZ R158, R170, R159 ;  /* 0x0000009faa9e7221 */ /* 0x004fe20000010000 */
[----:B------:R-:W-:Y:S01]  /*5870*/  FADD.FTZ R159, R23, R168 ;  /* 0x000000a8179f7221 */ /* 0x000fe20000010000 */
[----:B------:R-:W-:Y:S01]  /*5880*/  F2FP.F16.F32.PACK_AB R168, R164, R163 ;  /* 0x000000a3a4a8723e */ /* 0x000fe200000000ff */
[-C--:B------:R-:W-:Y:S01]  /*5890*/  FMUL.FTZ R109, R109, R12.reuse ;  /* 0x0000000c6d6d7220 */ /* 0x080fe20000410000 */
[-C--:B------:R-:W-:Y:S01]  /*58a0*/  FMUL.FTZ R112, R112, R12.reuse ;  /* 0x0000000c70707220 */ /* 0x080fe20000410000 */
[-C--:B------:R-:W-:Y:S01]  /*58b0*/  FMUL.FTZ R113, R113, R12.reuse ;  /* 0x0000000c71717220 */ /* 0x080fe20000410000 */
[-C--:B------:R-:W-:Y:S01]  /*58c0*/  FMUL.FTZ R116, R116, R12.reuse ;  /* 0x0000000c74747220 */ /* 0x080fe20000410000 */
[----:B------:R-:W2:Y:S01]  /*58d0*/  MUFU.EX2 R193, R193 ;  /* 0x000000c100c17308 */ /* 0x000ea20000000800 */
[----:B0-----:R-:W-:Y:S01]  /*58e0*/  FADD.FTZ R157, R173, R158 ;  /* 0x0000009ead9d7221 */ /* 0x001fe20000010000 */
[----:B------:R-:W-:Y:S01]  /*58f0*/  F2FP.F16.F32.PACK_AB R158, R192, R161 ;  /* 0x000000a1c09e723e */ /* 0x000fe200000000ff */
[----:B------:R-:W-:Y:S01]  /*5900*/  FMUL.FTZ R117, R117, R12 ;  /* 0x0000000c75757220 */ /* 0x000fe20000410000 */
[----:B------:R-:W-:Y:S01]  /*5910*/  F2FP.F16.F32.PACK_AB R170, R173, R170 ;  /* 0x000000aaadaa723e */ /* 0x000fe200000000ff */
[-C--:B------:R-:W-:Y:S01]  /*5920*/  FMUL.FTZ R120, R120, R12.reuse ;  /* 0x0000000c78787220 */ /* 0x080fe20000410000 */
[-C--:B------:R-:W-:Y:S01]  /*5930*/  FMUL.FTZ R121, R121, R12.reuse ;  /* 0x0000000c79797220 */ /* 0x080fe20000410000 */
[----:B------:R-:W-:Y:S01]  /*5940*/  FMUL.FTZ R124, R124, R12 ;  /* 0x0000000c7c7c7220 */ /* 0x000fe20000410000 */
[----:B------:R-:W0:Y:S01]  /*5950*/  MUFU.EX2 R22, R22 ;  /* 0x0000001600167308 */ /* 0x000e220000000800 */
[----:B-1----:R-:W-:Y:S01]  /*5960*/  FADD.FTZ R160, R166, R157 ;  /* 0x0000009da6a07221 */ /* 0x002fe20000010000 */
[----:B------:R-:W-:Y:S01]  /*5970*/  F2FP.F16.F32.PACK_AB R157, R175, R162 ;  /* 0x000000a2af9d723e */ /* 0x000fe200000000ff */
[-C--:B------:R-:W-:Y:S01]  /*5980*/  FMUL.FTZ R125, R125, R12.reuse ;  /* 0x0000000c7d7d7220 */ /* 0x080fe20000410000 */
[-C--:B------:R-:W-:Y:S01]  /*5990*/  FMUL.FTZ R128, R128, R12.reuse ;  /* 0x0000000c80807220 */ /* 0x080fe20000410000 */
        /* <DEDUP_REMOVED lines=10> */
[----:B------:R-:W-:Y:S01]  /*5a40*/  FMUL.FTZ R144, R144, R12 ;  /* 0x0000000c90907220 */ /* 0x000fe20000410000 */
[----:B------:R-:W2:Y:S01]  /*5a50*/  MUFU.EX2 R21, R21 ;  /* 0x0000001500157308 */ /* 0x000ea20000000800 */
[----:B0-----:R-:W-:Y:S01]  /*5a60*/  FADD.FTZ R160, R22, R159 ;  /* 0x0000009f16a07221 */ /* 0x001fe20000010000 */
[----:B------:R-:W-:Y:S01]  /*5a70*/  F2FP.F16.F32.PACK_AB R159, R181, R178 ;  /* 0x000000b2b59f723e */ /* 0x000fe200000000ff */
[-C--:B------:R-:W-:Y:S01]  /*5a80*/  FMUL.FTZ R145, R145, R12.reuse ;  /* 0x0000000c91917220 */ /* 0x080fe20000410000 */
[-C--:B------:R-:W-:Y:S01]  /*5a90*/  FMUL.FTZ R148, R148, R12.reuse ;  /* 0x0000000c94947220 */ /* 0x080fe20000410000 */
        /* <DEDUP_REMOVED lines=20> */
[C---:B0-----:R-:W-:Y:S01]  /*5be0*/  FADD.FTZ R163, R5.reuse, R162 ;  /* 0x000000a205a37221 */ /* 0x041fe20000010000 */
[----:B------:R-:W-:Y:S01]  /*5bf0*/  F2FP.F16.F32.PACK_AB R166, R5, R172 ;  /* 0x000000ac05a6723e */ /* 0x000fe200000000ff */
[-C--:B------:R-:W-:Y:S01]  /*5c00*/  FMUL.FTZ R54, R54, R11.reuse ;  /* 0x0000000b36367220 */ /* 0x080fe20000410000 */
[-C--:B------:R-:W-:Y:S01]  /*5c10*/  FMUL.FTZ R55, R55, R11.reuse ;  /* 0x0000000b37377220 */ /* 0x080fe20000410000 */
[-C--:B------:R-:W-:Y:S01]  /*5c20*/  FMUL.FTZ R58, R58, R11.reuse ;  /* 0x0000000b3a3a7220 */ /* 0x080fe20000410000 */
[-C--:B------:R-:W-:Y:S01]  /*5c30*/  FMUL.FTZ R59, R59, R11.reuse ;  /* 0x0000000b3b3b7220 */ /* 0x080fe20000410000 */
[----:B------:R-:W-:Y:S01]  /*5c40*/  FMUL.FTZ R62, R62, R11 ;  /* 0x0000000b3e3e7220 */ /* 0x000fe20000410000 */
[----:B------:R-:W0:Y:S01]  /*5c50*/  MUFU.EX2 R19, R19 ;  /* 0x0000001300137308 */ /* 0x000e220000000800 */
        /* <DEDUP_REMOVED lines=23> */
[----:B------:R-:W-:Y:S01]  /*5dd0*/  MUFU.EX2 R174, R174 ;  /* 0x000000ae00ae7308 */ /* 0x000fe20000000800 */
[----:B-1----:R-:W-:Y:S01]  /*5de0*/  FADD.FTZ R163, R177, R162 ;  /* 0x000000a2b1a37221 */ /* 0x002fe20000010000 */
        /* <DEDUP_REMOVED lines=30> */
[----:B------:R0:W3:Y:S01]  /*5fd0*/  MUFU.EX2 R15, R165 ;  /* 0x000000a5000f7308 */ /* 0x0000e20000000800 */
[----:B-1----:R-:W-:Y:S01]  /*5fe0*/  F2FP.F16.F32.PACK_AB R162, R179, R174 ;  /* 0x000000aeb3a2723e */ /* 0x002fe200000000ff */
[-C--:B------:R-:W-:Y:S01]  /*5ff0*/  FMUL.FTZ R143, R143, R11.reuse ;  /* 0x0000000b8f8f7220 */ /* 0x080fe20000410000 */
[-C--:B------:R-:W-:Y:S01]  /*6000*/  FMUL.FTZ R146, R146, R11.reuse ;  /* 0x0000000b92927220 */ /* 0x080fe20000410000 */
[-C--:B------:R-:W-:Y:S01]  /*6010*/  FMUL.FTZ R147, R147, R11.reuse ;  /* 0x0000000b93937220 */ /* 0x080fe20000410000 */
[-C--:B------:R-:W-:Y:S01]  /*6020*/  FMUL.FTZ R150, R150, R11.reuse ;  /* 0x0000000b96967220 */ /* 0x080fe20000410000 */
[----:B------:R-:W-:-:S02]  /*6030*/  FMUL.FTZ R151, R151, R11 ;  /* 0x0000000b97977220 */ /* 0x000fc40000410000 */
[----:B------:R-:W1:Y:S01]  /*6040*/  MUFU.EX2 R16, R16 ;  /* 0x0000001000107308 */ /* 0x000e620000000800 */
[----:B0-----:R-:W-:Y:S01]  /*6050*/  F2FP.F16.F32.PACK_AB R165, R22, R23 ;  /* 0x0000001716a5723e */ /* 0x001fe200000000ff */
[----:B------:R-:W-:Y:S01]  /*6060*/  FADD.FTZ R22, R174, R163 ;  /* 0x000000a3ae167221 */ /* 0x000fe20000010000 */
[C---:B--2---:R-:W-:Y:S01]  /*6070*/  FADD.FTZ R5, R18.reuse, R5 ;  /* 0x0000000512057221 */ /* 0x044fe20000010000 */
[----:B------:R-:W-:Y:S02]  /*6080*/  F2FP.F16.F32.PACK_AB R163, R18, R17 ;  /* 0x0000001112a3723e */ /* 0x000fe400000000ff */
[----:B------:R-:W-:Y:S02]  /*6090*/  FADD.FTZ R22, R179, R22 ;  /* 0x00000016b3167221 */ /* 0x000fe40000010000 */
[----:B------:R-:W0:Y:S02]  /*60a0*/  MUFU.EX2 R176, R189 ;  /* 0x000000bd00b07308 */ /* 0x000e240000000800 */
[----:B---3--:R-:W-:-:S06]  /*60b0*/  FADD.FTZ R21, R15, R22 ;  /* 0x000000160f157221 */ /* 0x008fcc0000010000 */
[----:B------:R-:W2:Y:S01]  /*60c0*/  MUFU.EX2 R187, R187 ;  /* 0x000000bb00bb7308 */ /* 0x000ea20000000800 */
[----:B-1----:R-:W-:-:S07]  /*60d0*/  FADD.FTZ R4, R16, R5 ;  /* 0x0000000510047221 */ /* 0x002fce0000010000 */
[----:B------:R-:W1:Y:S01]  /*60e0*/  MUFU.EX2 R184, R184 ;  /* 0x000000b800b87308 */ /* 0x000e620000000800 */
[C---:B0-----:R-:W-:Y:S01]  /*60f0*/  FADD.FTZ R21, R176.reuse, R21 ;  /* 0x00000015b0157221 */ /* 0x041fe20000010000 */
[----:B------:R-:W-:-:S06]  /*6100*/  F2FP.F16.F32.PACK_AB R172, R176, R15 ;  /* 0x0000000fb0ac723e */ /* 0x000fcc00000000ff */
[----:B------:R-:W0:Y:S01]  /*6110*/  MUFU.EX2 R14, R14 ;  /* 0x0000000e000e7308 */ /* 0x000e220000000800 */
[C---:B--2---:R-:W-:Y:S01]  /*6120*/  FADD.FTZ R5, R187.reuse, R4 ;  /* 0x00000004bb057221 */ /* 0x044fe20000010000 */
[----:B------:R-:W-:-:S06]  /*6130*/  F2FP.F16.F32.PACK_AB R173, R187, R16 ;  /* 0x00000010bbad723e */ /* 0x000fcc00000000ff */
[----:B------:R-:W2:Y:S01]  /*6140*/  MUFU.EX2 R175, R190 ;  /* 0x000000be00af7308 */ /* 0x000ea20000000800 */
[----:B-1----:R-:W-:-:S07]  /*6150*/  FADD.FTZ R4, R184, R21 ;  /* 0x00000015b8047221 */ /* 0x002fce0000010000 */
[----:B------:R-:W1:Y:S01]  /*6160*/  MUFU.EX2 R13, R13 ;  /* 0x0000000d000d7308 */ /* 0x000e620000000800 */
[----:B0-----:R-:W-:Y:S01]  /*6170*/  FADD.FTZ R16, R14, R5 ;  /* 0x000000050e107221 */ /* 0x001fe20000010000 */
[C---:B--2---:R-:W-:Y:S01]  /*6180*/  FADD.FTZ R4, R175.reuse, R4 ;  /* 0x00000004af047221 */ /* 0x044fe20000010000 */
[----:B------:R-:W-:Y:S02]  /*6190*/  F2FP.F16.F32.PACK_AB R174, R175, R184 ;  /* 0x000000b8afae723e */ /* 0x000fe400000000ff */
[C---:B-1----:R-:W-:Y:S01]  /*61a0*/  FADD.FTZ R5, R13.reuse, R16 ;  /* 0x000000100d057221 */ /* 0x042fe20000010000 */
[----:B------:R-:W-:Y:S01]  /*61b0*/  F2FP.F16.F32.PACK_AB R175, R13, R14 ;  /* 0x0000000e0daf723e */ /* 0x000fe200000000ff */
[----:B------:R-:W-:Y:S06]  /*61c0*/  @!P0 BRA `(.L_x_13709) ;  /* 0x0000000000048947 */ /* 0x000fec0003800000 */
[----:B------:R-:W-:Y:S01]  /*61d0*/  BPT.TRAP 0x1 ;  /* 0x000000040000795c */ /* 0x000fe20000300000 */
.L_x_13709:
[----:B------:R0:W1:Y:S01]  /*61e0*/  SYNCS.PHASECHK.TRANS64.TRYWAIT P1, [UR28+0x22850], R10 ;  /* 0x0228500aff0075a7 */ /* 0x000062000802015c */
[----:B------:R-:W-:Y:S05]  /*61f0*/  @!P0 BRA `(.L_x_13710) ;  /* 0x0000000000048947 */ /* 0x000fea0003800000 */
[----:B------:R-:W-:Y:S01]  /*6200*/  BPT.TRAP 0x1 ;  /* 0x000000040000795c */ /* 0x000fe20000300000 */
.L_x_13710:
[----:B-1----:R-:W-:Y:S05]  /*6210*/  @P1 BRA `(.L_x_13711) ;  /* 0x0000000000081947 */ /* 0x002fea0003800000 */
[----:B------:R-:W1:Y:S02]  /*6220*/  SYNCS.PHASECHK.TRANS64.TRYWAIT P1, [UR28+0x22850], R10 ;  /* 0x0228500aff0075a7 */ /* 0x000e64000802015c */
[----:B-1----:R-:W-:Y:S05]  /*6230*/  @!P1 BRA `(.L_x_13712) ;  /* 0x0000008c00a89947 */ /* 0x002fea0003800000 */
.L_x_13711:
        /* <DEDUP_REMOVED lines=39> */
.L_x_13713:
[----:B------:R-:W-:Y:S01]  /*64b0*/  UISETP.GT.AND UP0, UPT, UR27, UR26, UPT ;  /* 0x0000001a1b00728c */ /* 0x000fe2000bf04270 */
[----:B------:R-:W-:Y:S01]  /*64c0*/  IMAD.MOV.U32 R12, RZ, RZ, R9 ;  /* 0x000000ffff0c7224 */ /* 0x000fe200078e0009 */
[----:B------:R-:W-:Y:S01]  /*64d0*/  UIADD3 UR28, UR28, 0x22860, URZ ;  /* 0x000228601c1c7890 */ /* 0x000fe2000fffe03f */
[----:B-1----:R-:W-:Y:S01]  /*64e0*/  IMAD.MOV.U32 R11, RZ, RZ, R8 ;  /* 0x000000ffff0b7224 */ /* 0x002fe200078e0008 */
[----:B------:R-:W-:Y:S02]  /*64f0*/  UIADD3 UR27, UR27, -0x1, URZ ;  /* 0xffffffff1b1b7890 */ /* 0x000fe4000fffe03f */
[----:B------:R-:W-:Y:S01]  /*6500*/  PLOP3.LUT P1, PT, PT, PT, UP0, 0x80, 0x0 ;  /* 0x000000000000781c */ /* 0x000fe20003f2f008 */
[----:B------:R-:W-:-:S09]  /*6510*/  UPRMT UR28, UR25, 0x654, UR28 ;  /* 0x00000654191c7896 */ /* 0x000fd2000800001c */
[----:B------:R-:W-:Y:S03]  /*6520*/  SYNCS.ARRIVE.TRANS64.RED.A1T0 RZ, [UR28], RZ ;  /* 0x000000ffffff79a7 */ /* 0x000fe6000810041c */
[----:B------:R-:W-:Y:S05]  /*6530*/  @P1 BRA `(.L_x_13714) ;  /* 0xffffffd400741947 */ /* 0x000fea000383ffff */
.L_x_13703:
[----:B------:R-:W-:-:S06]  /*6540*/  UISETP.GE.AND UP0, UPT, UR27, UR41, UPT ;  /* 0x000000291b00728c */ /* 0x000fcc000bf06270 */
[----:B------:R-:W-:-:S13]  /*6550*/  PLOP3.LUT P1, PT, PT, PT, UP0, 0x80, 0x0 ;  /* 0x000000000000781c */ /* 0x000fda0003f2f008 */
[----:B------:R-:W-:Y:S05]  /*6560*/  @!P1 BRA `(.L_x_13715) ;  /* 0x0000002000b89947 */ /* 0x000fea0003800000 */
[----:B01----:R-:W-:Y:S01]  /*6570*/  MOV R10, R9 ;  /* 0x00000009000a7202 */ /* 0x003fe20000000f00 */
[----:B------:R-:W-:Y:S01]  /*6580*/  IMAD.MOV.U32 R21, RZ, RZ, R8 ;  /* 0x000000ffff157224 */ /* 0x000fe200078e0008 */
[----:B------:R-:W-:Y:S01]  /*6590*/  ULDC UR28, c[0x0][0x9d8] ;  /* 0x00027600001c7ab9 */ /* 0x000fe20000000800 */
[----:B------:R-:W-:-:S05]  /*65a0*/  ULDC UR7, c[0x0][0x988] ;  /* 0x0002620000077ab9 */ /* 0x000fca0000000800 */
.L_x_13726:
[----:B------:R-:W-:-:S04]  /*65b0*/  UIADD3 UR4, UR4, 0x1, URZ ;  /* 0x0000000104047890 */ /* 0x000fc8000fffe03f */
[----:B------:R-:W-:-:S04]  /*65c0*/  UISETP.NE.AND UP0, UPT, UR4, 0x2, UPT ;  /* 0x000000020400788c */ /* 0x000fc8000bf05270 */
[----:B------:R-:W-:Y:S02]  /*65d0*/  USEL UR10, URZ, 0x1, UP0 ;  /* 0x000000013f0a7887 */ /* 0x000fe40008000000 */
[----:B------:R-:W-:Y:S02]  /*65e0*/  USEL UR4, UR4, URZ, UP0 ;  /* 0x0000003f04047287 */ /* 0x000fe40008000000 */
[----:B------:R-:W-:Y:S01]  /*65f0*/  ULOP3.LUT UR5, UR5, UR10, URZ, 0x3c, !UPT ;  /* 0x0000000a05057292 */ /* 0x000fe2000f8e3c3f */
[----:B01----:R-:W-:Y:S11]  /*6600*/  @!P0 BRA `(.L_x_13716) ;  /* 0x0000000000048947 */ /* 0x003ff60003800000 */
[----:B------:R-:W-:Y:S01]  /*6610*/  BPT.TRAP 0x1 ;  /* 0x000000040000795c */ /* 0x000fe20000300000 */
.L_x_13716:
[----:B------:R-:W-:Y:S01]  /*6620*/  ULEA UR26, UR4, UR42, 0x3 ;  /* 0x0000002a041a7291 */ /* 0x000fe2000f8e183f */
[----:B------:R-:W-:-:S05]  /*6630*/  IMAD.U32 R6, RZ, RZ, UR5 ;  /* 0x00000005ff067e24 */ /* 0x000fca000f8e00ff */
[----:B------:R-:W-:-:S04]  /*6640*/  SHF.L.U32 R6, R6, 0x1f, RZ ;  /* 0x0000001f06067819 */ /* 0x000fc800000006ff */
[----:B------:R0:W1:Y:S01]  /*6650*/  SYNCS.PHASECHK.TRANS64.TRYWAIT P1, [UR26+0x22830], R6 ;  /* 0x02283006ff0075a7 */ /* 0x000062000802015a */
[----:B------:R-:W-:Y:S05]  /*6660*/  @!P0 BRA `(.L_x_13717) ;  /* 0x0000000000048947 */ /* 0x000fea0003800000 */
[----:B------:R-:W-:Y:S01]  /*6670*/  BPT.TRAP 0x1 ;  /* 0x000000040000795c */ /* 0x000fe20000300000 */
.L_x_13717:
[----:B-1----:R-:W-:Y:S05]  /*6680*/  @P1 BRA `(.L_x_13718) ;  /* 0x0000000000081947 */ /* 0x002fea0003800000 */
[----:B------:R-:W1:Y:S02]  /*6690*/  SYNCS.PHASECHK.TRANS64.TRYWAIT P1, [UR26+0x22830], R6 ;  /* 0x02283006ff0075a7 */ /* 0x000e64000802015a */
[----:B-1----:R-:W-:Y:S05]  /*66a0*/  @!P1 BRA `(.L_x_13719) ;  /* 0x0000008800a49947 */ /* 0x002fea0003800000 */
.L_x_13718:
[----:B------:R-:W-:Y:S01]  /*66b0*/  UIMAD UR10, UR4, 0x300, UR6 ;  /* 0x00000300040a78a4 */ /* 0x000fe2000f8e0206 */
[----:B------:R-:W-:Y:S01]  /*66c0*/  WARPGROUP.ARRIVE ;  /* 0x00000000000079c5 */ /* 0x000fe20000000000 */
[----:B------:R-:W-:Y:S01]  /*66d0*/  UMOV UR11, 0x40000040 ;  /* 0x40000040000b7882 */ /* 0x000fe20000000000 */
[----:B------:R-:W-:Y:S01]  /*66e0*/  UMOV UR15, 0x40000040 ;  /* 0x40000040000f7882 */ /* 0x000fe20000000000 */
[----:B------:R-:W-:Y:S02]  /*66f0*/  UIADD3 UR14, UR10, 0x2, URZ ;  /* 0x000000020a0e7890 */ /* 0x000fe4000fffe03f */
        /* <DEDUP_REMOVED lines=18> */
.L_x_13720:
[----:B------:R-:W-:Y:S01]  /*6820*/  FMUL.FTZ R22, R152, UR28 ;  /* 0x0000001c98167c20 */ /* 0x000fe20008410000 */
[----:B------:R-:W-:Y:S01]  /*6830*/  FMUL.FTZ R9, R153, UR28 ;  /* 0x0000001c99097c20 */ /* 0x000fe20008410000 */
[----:B------:R-:W-:Y:S01]  /*6840*/  FMUL.FTZ R152, R156, UR28 ;  /* 0x0000001c9c987c20 */ /* 0x000fe20008410000 */
[----:B------:R-:W-:Y:S01]  /*6850*/  FMUL.FTZ R23, R157, UR28 ;  /* 0x0000001c9d177c20 */ /* 0x000fe20008410000 */
[----:B-1----:R-:W-:Y:S01]  /*6860*/  FMUL.FTZ R7, R154, UR28 ;  /* 0x0000001c9a077c20 */ /* 0x002fe20008410000 */
        /* <DEDUP_REMOVED lines=51> */
[----:B------:R-:W-:-:S04]  /*6ba0*/  UIADD3 UR10, UR26, 0x22840, URZ ;  /* 0x000228401a0a7890 */ /* 0x000fc8000fffe03f */
[----:B------:R-:W-:Y:S02]  /*6bb0*/  UPRMT UR10, UR25, 0x654, UR10 ;  /* 0x00000654190a7896 */ /* 0x000fe4000800000a */
[----:B------:R-:W3:Y:S01]  /*6bc0*/  MUFU.TANH R201, R201 ;  /* 0x000000c900c97308 */ /* 0x000ee20000002400 */
[----:B----4-:R-:W-:-:S06]  /*6bd0*/  FMNMX.FTZ R155, R153, R8, !PT ;  /* 0x00000008999b7209 */ /* 0x010fcc0007810000 */
[----:B------:R-:W-:Y:S01]  /*6be0*/  SYNCS.ARRIVE.TRANS64.RED.A1T0 RZ, [UR10], RZ ;  /* 0x000000ffffff79a7 */ /* 0x000fe2000810040a */
[----:B------:R-:W4:Y:S01]  /*6bf0*/  MUFU.TANH R202, R202 ;  /* 0x000000ca00ca7308 */ /* 0x000f220000002400 */
[----:B-1----:R-:W-:-:S07]  /*6c00*/  FMNMX.FTZ R8, R200, R155, !PT ;  /* 0x0000009bc8087209 */ /* 0x002fce0007810000 */
[----:B------:R-:W1:Y:S01]  /*6c10*/  MUFU.TANH R169, R169 ;  /* 0x000000a900a97308 */ /* 0x000e620000002400 */
[----:B---3--:R-:W-:-:S07]  /*6c20*/  FMNMX.FTZ R155, R201, R8, !PT ;  /* 0x00000008c99b7209 */ /* 0x008fce0007810000 */
[----:B------:R-:W3:Y:S01]  /*6c30*/  MUFU.TANH R171, R171 ;  /* 0x000000ab00ab7308 */ /* 0x000ee20000002400 */
[----:B----4-:R-:W-:-:S07]  /*6c40*/  FMNMX.FTZ R8, R202, R155, !PT ;  /* 0x0000009bca087209 */ /* 0x010fce0007810000 */
        /* <DEDUP_REMOVED lines=17> */
[----:B----4-:R-:W-:Y:S01]  /*6d60*/  FMNMX.FTZ R8, R206, R155, !PT ;  /* 0x0000009bce087209 */ /* 0x010fe20007810000 */
[----:B------:R-:W-:-:S06]  /*6d70*/  FMUL.FTZ R155, R175, UR28 ;  /* 0x0000001caf9b7c20 */ /* 0x000fcc0008410000 */
        /* <DEDUP_REMOVED lines=9> */
[----:B---3--:R-:W-:Y:S01]  /*6e10*/  FMNMX.FTZ R159, R192, R157, !PT ;  /* 0x0000009dc09f7209 */ /* 0x008fe20007810000 */
[----:B------:R-:W-:-:S06]  /*6e20*/  FMUL.FTZ R157, R179, UR28 ;  /* 0x0000001cb39d7c20 */ /* 0x000fcc0008410000 */
[----:B------:R-:W3:Y:S01]  /*6e30*/  MUFU.TANH R11, R11 ;  /* 0x0000000b000b7308 */ /* 0x000ee20000002400 */
[----:B----4-:R-:W-:Y:S01]  /*6e40*/  FMNMX.FTZ R8, R188, R159, !PT ;  /* 0x0000009fbc087209 */ /* 0x010fe20007810000 */
[----:B------:R-:W-:-:S04]  /*6e50*/  FMUL.FTZ R159, R183, UR28 ;  /* 0x0000001cb79f7c20 */ /* 0x000fc80008410000 */
[----:B------:R-:W4:Y:S02]  /*6e60*/  SHFL.BFLY PT, R163, R8, 0x2, 0x1f ;  /* 0x0c401f0008a37f89 */ /* 0x000f2400000e0000 */
[----:B------:R-:W5:Y:S08]  /*6e70*/  MUFU.TANH R12, R12 ;  /* 0x0000000c000c7308 */ /* 0x000f700000002400 */
[----:B------:R-:W0:Y:S08]  /*6e80*/  MUFU.TANH R13, R13 ;  /* 0x0000000d000d7308 */ /* 0x000e300000002400 */
[----:B------:R-:W2:Y:S01]  /*6e90*/  MUFU.TANH R14, R14 ;  /* 0x0000000e000e7308 */ /* 0x000ea20000002400 */
[----:B----4-:R-:W-:Y:S01]  /*6ea0*/  FMNMX.FTZ R168, R8, R163, !PT ;  /* 0x000000a308a87209 */ /* 0x010fe20007810000 */
[----:B------:R-:W-:-:S06]  /*6eb0*/  FMUL.FTZ R163, R191, UR28 ;  /* 0x0000001cbfa37c20 */ /* 0x000fcc0008410000 */
[----:B------:R-:W4:Y:S01]  /*6ec0*/  MUFU.TANH R15, R15 ;  /* 0x0000000f000f7308 */ /* 0x000f220000002400 */
[----:B------:R-:W1:Y:S07]  /*6ed0*/  SHFL.BFLY PT, R173, R168, 0x1, 0x1f ;  /* 0x0c201f00a8ad7f89 */ /* 0x000e6e00000e0000 */
[----:B------:R-:W4:Y:S08]  /*6ee0*/  MUFU.TANH R16, R16 ;  /* 0x0000001000107308 */ /* 0x000f300000002400 */
[----:B------:R-:W4:Y:S08]  /*6ef0*/  MUFU.TANH R17, R17 ;  /* 0x0000001100117308 */ /* 0x000f300000002400 */
[----:B------:R-:W4:Y:S01]  /*6f00*/  MUFU.TANH R18, R18 ;  /* 0x0000001200127308 */ /* 0x000f220000002400 */
[----:B-1----:R-:W-:-:S02]  /*6f10*/  FMNMX.FTZ R8, R168, R173, !PT ;  /* 0x000000ada8087209 */ /* 0x002fc40007810000 */
[----:B------:R-:W-:-:S03]  /*6f20*/  FMNMX.FTZ R168, R7, R10, !PT ;  /* 0x0000000a07a87209 */ /* 0x000fc60007810000 */
[C---:B------:R-:W-:Y:S01]  /*6f30*/  FMUL.FTZ R186, R8.reuse, UR7 ;  /* 0x0000000708ba7c20 */ /* 0x040fe20008410000 */
[----:B---3--:R-:W-:Y:S01]  /*6f40*/  FMNMX.FTZ R173, R11, R168, !PT ;  /* 0x000000a80bad7209 */ /* 0x008fe20007810000 */
[----:B------:R-:W1:Y:S01]  /*6f50*/  MUFU.TANH R19, R19 ;  /* 0x0000001300137308 */ /* 0x000e620000002400 */
[----:B------:R-:W-:Y:S01]  /*6f60*/  FADD.FTZ R21, -R8, R21 ;  /* 0x0000001508157221 */ /* 0x000fe20000010100 */
        /* <DEDUP_REMOVED lines=9> */
[----:B--2---:R-:W-:Y:S01]  /*7000*/  FMNMX.FTZ R22, R14, R9, !PT ;  /* 0x000000090e167209 */ /* 0x004fe20007810000 */
[--C-:B------:R-:W-:Y:S01]  /*7010*/  FFMA.FTZ R180, R172, UR7, -R186.reuse ;  /* 0x00000007acb47c23 */ /* 0x100fe200080108ba */
[--C-:B------:R-:W-:Y:S01]  /*7020*/  FFMA.FTZ R170, R152, UR7, -R186.reuse ;  /* 0x0000000798aa7c23 */ /* 0x100fe200080108ba */
[--C-:B------:R-:W-:Y:S01]  /*7030*/  FFMA.FTZ R177, R153, UR7, -R186.reuse ;  /* 0x0000000799b17c23 */ /* 0x100fe200080108ba */
[----:B----4-:R-:W-:Y:S01]  /*7040*/  FMNMX.FTZ R9, R15, R22, !PT ;  /* 0x000000160f097209 */ /* 0x010fe20007810000 */
[----:B------:R-:W2:Y:S01]  /*7050*/  MUFU.TANH R155, R155 ;  /* 0x0000009b009b7308 */ /* 0x000ea20000002400 */
[--C-:B------:R-:W-:Y:S01]  /*7060*/  FFMA.FTZ R179, R181, UR7, -R186.reuse ;  /* 0x00000007b5b37c23 */ /* 0x100fe200080108ba */
[--C-:B------:R-:W-:Y:S01]  /*7070*/  FFMA.FTZ R172, R189, UR7, -R186.reuse ;  /* 0x00000007bdac7c23 */ /* 0x100fe200080108ba */
[----:B------:R-:W-:Y:S01]  /*7080*/  FMNMX.FTZ R22, R16, R9, !PT ;  /* 0x0000000910167209 */ /* 0x000fe20007810000 */
        /* <DEDUP_REMOVED lines=11> */
[----:B-1----:R-:W-:Y:S01]  /*7140*/  FMNMX.FTZ R9, R19, R22, !PT ;  /* 0x0000001613097209 */ /* 0x002fe20007810000 */
[----:B------:R-:W1:Y:S01]  /*7150*/  MUFU.TANH R157, R157 ;  /* 0x0000009d009d7308 */ /* 0x000e620000002400 */
[----:B------:R-:W-:Y:S01]  /*7160*/  FFMA.FTZ R189, R188, UR7, -R186 ;  /* 0x00000007bcbd7c23 */ /* 0x000fe200080108ba */
[----:B------:R-:W-:Y:S01]  /*7170*/  FMUL.FTZ R21, R21, UR7 ;  /* 0x0000000715157c20 */ /* 0x000fe20008410000 */
[----:B0-----:R-:W-:-:S04]  /*7180*/  FMNMX.FTZ R22, R20, R9, !PT ;  /* 0x0000000914167209 */ /* 0x001fc80007810000 */
[----:B--2---:R-:W-:Y:S01]  /*7190*/  FMNMX.FTZ R9, R155, R22, !PT ;  /* 0x000000169b097209 */ /* 0x004fe20007810000 */
[----:B------:R-:W0:Y:S03]  /*71a0*/  MUFU.TANH R158, R158 ;  /* 0x0000009e009e7308 */ /* 0x000e260000002400 */
[----:B---3--:R-:W-:-:S05]  /*71b0*/  FMNMX.FTZ R22, R156, R9, !PT ;  /* 0x000000099c167209 */ /* 0x008fca0007810000 */
        /* <DEDUP_REMOVED lines=18> */
[----:B------:R2:W-:Y:S01]  /*72e0*/  MUFU.EX2 R168, R175 ;  /* 0x000000af00a87308 */ /* 0x0005e20000000800 */
[----:B-1----:R-:W-:-:S07]  /*72f0*/  FMNMX.FTZ R22, R166, R9, !PT ;  /* 0x00000009a6167209 */ /* 0x002fce0007810000 */
[----:B------:R-:W1:Y:S01]  /*7300*/  MUFU.EX2 R21, R21 ;  /* 0x0000001500157308 */ /* 0x000e620000000800 */
[----:B0-----:R-:W-:Y:S01]  /*7310*/  FMNMX.FTZ R9, R167, R22, !PT ;  /* 0x00000016a7097209 */ /* 0x001fe20007810000 */
[--C-:B--2---:R-:W-:Y:S01]  /*7320*/  FFMA.FTZ R175, R200, UR7, -R186.reuse ;  /* 0x00000007c8af7c23 */ /* 0x104fe200080108ba */
[----:B------:R-:W-:-:S03]  /*7330*/  FFMA.FTZ R22, R204, UR7, -R186 ;  /* 0x00000007cc167c23 */ /* 0x000fc600080108ba */
[----:B------:R-:W0:Y:S02]  /*7340*/  SHFL.BFLY PT, R154, R9, 0x2, 0x1f ;  /* 0x0c401f00099a7f89 */ /* 0x000e2400000e0000 */
[----:B------:R-:W2:Y:S08]  /*7350*/  MUFU.EX2 R187, R187 ;  /* 0x000000bb00bb7308 */ /* 0x000eb00000000800 */
[----:B------:R-:W3:Y:S01]  /*7360*/  MUFU.EX2 R170, R170 ;  /* 0x000000aa00aa7308 */ /* 0x000ee20000000800 */
[-C--:B-1----:R-:W-:Y:S01]  /*7370*/  FMUL.FTZ R24, R24, R21.reuse ;  /* 0x0000001518187220 */ /* 0x082fe20000410000 */
        /* <DEDUP_REMOVED lines=12> */
[----:B0-----:R-:W-:Y:S01]  /*7440*/  FMNMX.FTZ R169, R9, R154, !PT ;  /* 0x0000009a09a97209 */ /* 0x001fe20007810000 */
[--C-:B------:R-:W-:Y:S01]  /*7450*/  FFMA.FTZ R154, R185, UR7, -R186.reuse ;  /* 0x00000007b99a7c23 */ /* 0x100fe200080108ba */
[----:B------:R-:W-:Y:S01]  /*7460*/  FFMA.FTZ R185, R193, UR7, -R186 ;  /* 0x00000007c1b97c23 */ /* 0x000fe200080108ba */
[----:B------:R-:W0:Y:S01]  /*7470*/  MUFU.EX2 R176, R176 ;  /* 0x000000b000b07308 */ /* 0x000e220000000800 */
[-C--:B------:R-:W-:Y:S01]  /*7480*/  FMUL.FTZ R48, R48, R21.reuse ;  /* 0x0000001530307220 */ /* 0x080fe20000410000 */
[----:B------:R-:W4:Y:S01]  /*7490*/  SHFL.BFLY PT, R174, R169, 0x1, 0x1f ;  /* 0x0c201f00a9ae7f89 */ /* 0x000f2200000e0000 */
        /* <DEDUP_REMOVED lines=23> */
[----:B----4-:R-:W-:Y:S01]  /*7610*/  FMNMX.FTZ R9, R169, R174, !PT ;  /* 0x000000aea9097209 */ /* 0x010fe20007810000 */
        /* <DEDUP_REMOVED lines=19> */
[----:B------:R-:W-:Y:S01]  /*7750*/  FFMA.FTZ R156, R21, R4, R168 ;  /* 0x00000004159c7223 */ /* 0x000fe200000100a8 */
[--C-:B------:R-:W-:Y:S01]  /*7760*/  FFMA.FTZ R13, R18, UR7, -R186.reuse ;  /* 0x00000007120d7c23 */ /* 0x100fe200080108ba */
[----:B------:R-:W-:Y:S01]  /*7770*/  FFMA.FTZ R18, R19, UR7, -R186 ;  /* 0x0000000713127c23 */ /* 0x000fe200080108ba */
[----:B------:R-:W4:Y:S01]  /*7780*/  MUFU.EX2 R169, R169 ;  /* 0x000000a900a97308 */ /* 0x000f220000000800 */
[----:B--2---:R-:W-:Y:S01]  /*7790*/  FADD.FTZ R19, R187, R156 ;  /* 0x0000009cbb137221 */ /* 0x004fe20000010000 */
[--C-:B------:R-:W-:Y:S01]  /*77a0*/  FFMA.FTZ R4, R158, UR7, -R186.reuse ;  /* 0x000000079e047c23 */ /* 0x100fe200080108ba */
[--C-:B------:R-:W-:Y:S01]  /*77b0*/  FFMA.FTZ R15, R20, UR7, -R186.reuse ;  /* 0x00000007140f7c23 */ /* 0x100fe200080108ba */
[--C-:B------:R-:W-:Y:S01]  /*77c0*/  FFMA.FTZ R20, R155, UR7, -R186.reuse ;  /* 0x000000079b147c23 */ /* 0x100fe200080108ba */
[----:B---3--:R-:W-:Y:S01]  /*77d0*/  FADD.FTZ R158, R170, R19 ;  /* 0x00000013aa9e7221 */ /* 0x008fe20000010000 */
[--C-:B------:R-:W-:Y:S01]  /*77e0*/  FFMA.FTZ R190, R157, UR7, -R186.reuse ;  /* 0x000000079dbe7c23 */ /* 0x100fe200080108ba */
[----:B------:R-:W-:Y:S01]  /*77f0*/  FFMA.FTZ R159, R159, UR7, -R186 ;  /* 0x000000079f9f7c23 */ /* 0x000fe200080108ba */
[----:B------:R-:W2:Y:S01]  /*7800*/  MUFU.EX2 R188, R188 ;  /* 0x000000bc00bc7308 */ /* 0x000ea20000000800 */
[----:B-1----:R-:W-:Y:S01]  /*7810*/  FADD.FTZ R19, R191, R158 ;  /* 0x0000009ebf137221 */ /* 0x002fe20000010000 */
[--C-:B------:R-:W-:Y:S01]  /*7820*/  FFMA.FTZ R155, R162, UR7, -R186.reuse ;  /* 0x00000007a29b7c23 */ /* 0x100fe200080108ba */
[--C-:B------:R-:W-:Y:S01]  /*7830*/  FFMA.FTZ R163, R163, UR7, -R186.reuse ;  /* 0x00000007a3a37c23 */ /* 0x100fe200080108ba */
[----:B------:R-:W-:Y:S01]  /*7840*/  FFMA.FTZ R193, R166, UR7, -R186 ;  /* 0x00000007a6c17c23 */ /* 0x000fe200080108ba */
[----:B0-----:R-:W-:Y:S01]  /*7850*/  FADD.FTZ R158, R176, R19 ;  /* 0x00000013b09e7221 */ /* 0x001fe20000010000 */
[----:B-----5:R-:W-:Y:S01]  /*7860*/  F2FP.F16.F32.PACK_AB R166, R184, R175 ;  /* 0x000000afb8a6723e */ /* 0x020fe200000000ff */
[----:B------:R-:W-:Y:S01]  /*7870*/  FMUL.FTZ R100, R100, R21 ;  /* 0x0000001564647220 */ /* 0x000fe20000410000 */
[----:B------:R-:W0:Y:S01]  /*7880*/  MUFU.EX2 R171, R171 ;  /* 0x000000ab00ab7308 */ /* 0x000e220000000800 */
[----:B----4-:R-:W-:Y:S01]  /*7890*/  FFMA.FTZ R5, R10, R5, R169 ;  /* 0x000000050a057223 */ /* 0x010fe200000100a9 */
[----:B------:R-:W-:Y:S01]  /*78a0*/  FADD.FTZ R158, R177, R158 ;  /* 0x0000009eb19e7221 */ /* 0x000fe20000010000 */
[----:B------:R-:W-:Y:S01]  /*78b0*/  F2FP.F16.F32.PACK_AB R168, R187, R168 ;  /* 0x000000a8bba8723e */ /* 0x000fe200000000ff */
[----:B------:R-:W-:Y:S01]  /*78c0*/  FMUL.FTZ R101, R101, R21 ;  /* 0x0000001565657220 */ /* 0x000fe20000410000 */
[----:B------:R-:W-:Y:S01]  /*78d0*/  F2FP.F16.F32.PACK_AB R170, R191, R170 ;  /* 0x000000aabfaa723e */ /* 0x000fe200000000ff */
[----:B------:R-:W-:Y:S01]  /*78e0*/  FADD.FTZ R157, R175, R158 ;  /* 0x0000009eaf9d7221 */ /* 0x000fe20000010000 */
[----:B------:R-:W-:Y:S01]  /*78f0*/  FFMA.FTZ R158, R165, UR7, -R186 ;  /* 0x00000007a59e7c23 */ /* 0x000fe200080108ba */
        /* <DEDUP_REMOVED lines=17> */
[----:B-1----:R-:W-:Y:S01]  /*7a10*/  FADD.FTZ R156, R12, R5 ;  /* 0x000000050c9c7221 */ /* 0x002fe20000010000 */
[----:B------:R-:W-:Y:S01]  /*7a20*/  FFMA.FTZ R5, R160, UR7, -R186 ;  /* 0x00000007a0057c23 */ /* 0x000fe200080108ba */
[----:B------:R-:W-:Y:S01]  /*7a30*/  F2FP.F16.F32.PACK_AB R171, R12, R171 ;  /* 0x000000ab0cab723e */ /* 0x000fe200000000ff */
        /* <DEDUP_REMOVED lines=15> */
[--C-:B------:R-:W-:Y:S01]  /*7b30*/  FFMA.FTZ R19, R164, UR7, -R186.reuse ;  /* 0x00000007a4137c23 */ /* 0x100fe200080108ba */
[----:B------:R-:W-:Y:S01]  /*7b40*/  F2FP.F16.F32.PACK_AB R164, R177, R176 ;  /* 0x000000b0b1a4723e */ /* 0x000fe200000000ff */
[-C--:B------:R-:W-:Y:S01]  /*7b50*/  FMUL.FTZ R145, R145, R21.reuse ;  /* 0x0000001591917220 */ /* 0x080fe20000410000 */
[-C--:B------:R-:W-:Y:S01]  /*7b60*/  FMUL.FTZ R148, R148, R21.reuse ;  /* 0x0000001594947220 */ /* 0x080fe20000410000 */
[----:B------:R-:W-:Y:S01]  /*7b70*/  FMUL.FTZ R149, R149, R21 ;  /* 0x0000001595957220 */ /* 0x000fe20000410000 */
        /* <DEDUP_REMOVED lines=41> */
[----:B-1----:R-:W-:Y:S01]  /*7e10*/  FFMA.FTZ R192, R161, UR7, -R186 ;  /* 0x00000007a1c07c23 */ /* 0x002fe200080108ba */
[----:B------:R-:W-:Y:S01]  /*7e20*/  FADD.FTZ R161, R11, R156 ;  /* 0x0000009c0ba17221 */ /* 0x000fe20000010000 */
[----:B------:R-:W-:Y:S01]  /*7e30*/  FADD.FTZ R156, R184, R157 ;  /* 0x0000009db89c7221 */ /* 0x000fe20000010000 */
[----:B------:R-:W-:Y:S01]  /*7e40*/  FFMA.FTZ R186, R167, UR7, -R186 ;  /* 0x00000007a7ba7c23 */ /* 0x000fe200080108ba */
[C---:B--2---:R-:W-:Y:S01]  /*7e50*/  F2FP.F16.F32.PACK_AB R167, R16.reuse, R11 ;  /* 0x0000000b10a7723e */ /* 0x044fe200000000ff */
[----:B------:R-:W-:Y:S01]  /*7e60*/  FADD.FTZ R160, R16, R161 ;  /* 0x000000a110a07221 */ /* 0x000fe20000010000 */
[----:B------:R-:W-:Y:S01]  /*7e70*/  FADD.FTZ R157, R173, R156 ;  /* 0x0000009cad9d7221 */ /* 0x000fe20000010000 */
[----:B------:R-:W1:Y:S01]  /*7e80*/  MUFU.EX2 R180, R180 ;  /* 0x000000b400b47308 */ /* 0x000e620000000800 */
[-C--:B------:R-:W-:Y:S01]  /*7e90*/  FMUL.FTZ R95, R95, R10.reuse ;  /* 0x0000000a5f5f7220 */ /* 0x080fe20000410000 */
[----:B0-----:R-:W-:Y:S01]  /*7ea0*/  FADD.FTZ R161, R13, R160 ;  /* 0x000000a00da17221 */ /* 0x001fe20000010000 */
[----:B---3--:R-:W-:Y:S01]  /*7eb0*/  FADD.FTZ R156, R178, R157 ;  /* 0x0000009db29c7221 */ /* 0x008fe20000010000 */
[-C--:B------:R-:W-:Y:S01]  /*7ec0*/  FMUL.FTZ R98, R98, R10.reuse ;  /* 0x0000000a62627220 */ /* 0x080fe20000410000 */
[-C--:B------:R-:W-:Y:S01]  /*7ed0*/  FMUL.FTZ R99, R99, R10.reuse ;  /* 0x0000000a63637220 */ /* 0x080fe20000410000 */
[----:B----4-:R-:W-:Y:S01]  /*7ee0*/  FADD.FTZ R160, R18, R161 ;  /* 0x000000a112a07221 */ /* 0x010fe20000010000 */
[----:B-----5:R-:W-:Y:S01]  /*7ef0*/  FADD.FTZ R157, R153, R156 ;  /* 0x0000009c999d7221 */ /* 0x020fe20000010000 */
[----:B------:R-:W0:Y:S01]  /*7f00*/  MUFU.EX2 R20, R20 ;  /* 0x0000001400147308 */ /* 0x000e220000000800 */
[-C--:B------:R-:W-:Y:S01]  /*7f10*/  FMUL.FTZ R102, R102, R10.reuse ;  /* 0x0000000a66667220 */ /* 0x080fe20000410000 */
[----:B------:R-:W-:Y:S01]  /*7f20*/  FADD.FTZ R161, R15, R160 ;  /* 0x000000a00fa17221 */ /* 0x000fe20000010000 */
[-C--:B------:R-:W-:Y:S01]  /*7f30*/  FMUL.FTZ R103, R103, R10.reuse ;  /* 0x0000000a67677220 */ /* 0x080fe20000410000 */
[-C--:B------:R-:W-:Y:S01]  /*7f40*/  FMUL.FTZ R106, R106, R10.reuse ;  /* 0x0000000a6a6a7220 */ /* 0x080fe20000410000 */
[-C--:B------:R-:W-:Y:S01]  /*7f50*/  FMUL.FTZ R107, R107, R10.reuse ;  /* 0x0000000a6b6b7220 */ /* 0x080fe20000410000 */
[-C--:B------:R-:W-:Y:S01]  /*7f60*/  FMUL.FTZ R110, R110, R10.reuse ;  /* 0x0000000a6e6e7220 */ /* 0x080fe20000410000 */
[-C--:B------:R-:W-:Y:S01]  /*7f70*/  FMUL.FTZ R111, R111, R10.reuse ;  /* 0x0000000a6f6f7220 */ /* 0x080fe20000410000 */
[----:B------:R-:W2:Y:S01]  /*7f80*/  MUFU.EX2 R23, R23 ;  /* 0x0000001700177308 */ /* 0x000ea20000000800 */
        /* <DEDUP_REMOVED lines=25> */
[----:B------:R-:W-:Y:S01]  /*8120*/  F2FP.F16.F32.PACK_AB R160, R178, R173 ;  /* 0x000000adb2a0723e */ /* 0x000fe200000000ff */
[-C--:B------:R-:W-:Y:S01]  /*8130*/  FMUL.FTZ R146, R146, R10.reuse ;  /* 0x0000000a92927220 */ /* 0x080fe20000410000 */
[-C--:B------:R-:W-:Y:S01]  /*8140*/  FMUL.FTZ R147, R147, R10.reuse ;  /* 0x0000000a93937220 */ /* 0x080fe20000410000 */
[-C--:B------:R-:W-:Y:S01]  /*8150*/  FMUL.FTZ R150, R150, R10.reuse ;  /* 0x0000000a96967220 */ /* 0x080fe20000410000 */
[----:B------:R-:W-:-:S02]  /*8160*/  FMUL.FTZ R151, R151, R10 ;  /* 0x0000000a97977220 */ /* 0x000fc40000410000 */
[----:B------:R-:W1:Y:S01]  /*8170*/  MUFU.EX2 R22, R22 ;  /* 0x0000001600167308 */ /* 0x000e620000000800 */
[C---:B0-----:R-:W-:Y:S01]  /*8180*/  FADD.FTZ R157, R182.reuse, R157 ;  /* 0x0000009db69d7221 */ /* 0x041fe20000010000 */
[----:B------:R-:W-:-:S06]  /*8190*/  F2FP.F16.F32.PACK_AB R156, R182, R23 ;  /* 0x00000017b69c723e */ /* 0x000fcc00000000ff */
[----:B------:R-:W0:Y:S01]  /*81a0*/  MUFU.EX2 R4, R4 ;  /* 0x0000000400047308 */ /* 0x000e220000000800 */
[----:B--2---:R-:W-:-:S07]  /*81b0*/  FADD.FTZ R7, R190, R7 ;  /* 0x00000007be077221 */ /* 0x004fce0000010000 */
[----:B------:R-:W2:Y:S01]  /*81c0*/  MUFU.EX2 R179, R179 ;  /* 0x000000b300b37308 */ /* 0x000ea20000000800 */
[----:B-1----:R-:W-:Y:S01]  /*81d0*/  FADD.FTZ R14, R22, R157 ;  /* 0x0000009d160e7221 */ /* 0x002fe20000010000 */
        /* <DEDUP_REMOVED lines=20> */
[----:B------:R2:W3:Y:S01]  /*8320*/  MUFU.EX2 R12, R163 ;  /* 0x000000a3000c7308 */ /* 0x0004e20000000800 */
[----:B-1----:R-:W-:-:S07]  /*8330*/  FADD.FTZ R7, R155, R16 ;  /* 0x000000109b077221 */ /* 0x002fce0000010000 */
[----:B------:R-:W1:Y:S01]  /*8340*/  MUFU.EX2 R172, R172 ;  /* 0x000000ac00ac7308 */ /* 0x000e620000000800 */
[C---:B0-----:R-:W-:Y:S01]  /*8350*/  FADD.FTZ R11, R183.reuse, R18 ;  /* 0x00000012b70b7221 */ /* 0x041fe20000010000 */
[----:B--2---:R-:W-:Y:S02]  /*8360*/  F2FP.F16.F32.PACK_AB R163, R20, R15 ;  /* 0x0000000f14a3723e */ /* 0x004fe400000000ff */
[----:B------:R-:W-:-:S04]  /*8370*/  F2FP.F16.F32.PACK_AB R154, R183, R154 ;  /* 0x0000009ab79a723e */ /* 0x000fc800000000ff */
[----:B------:R-:W0:Y:S01]  /*8380*/  MUFU.EX2 R19, R19 ;  /* 0x0000001300137308 */ /* 0x000e220000000800 */
[C---:B---3--:R-:W-:Y:S01]  /*8390*/  FADD.FTZ R4, R12.reuse, R7 ;  /* 0x000000070c047221 */ /* 0x048fe20000010000 */
[----:B------:R-:W-:-:S06]  /*83a0*/  F2FP.F16.F32.PACK_AB R155, R12, R155 ;  /* 0x0000009b0c9b723e */ /* 0x000fcc00000000ff */
[----:B------:R-:W2:Y:S01]  /*83b0*/  MUFU.EX2 R185, R185 ;  /* 0x000000b900b97308 */ /* 0x000ea20000000800 */
[----:B-1----:R-:W-:-:S07]  /*83c0*/  FADD.FTZ R16, R172, R11 ;  /* 0x0000000bac107221 */ /* 0x002fce0000010000 */
[----:B------:R1:W3:Y:S01]  /*83d0*/  MUFU.EX2 R14, R158 ;  /* 0x0000009e000e7308 */ /* 0x0002e20000000800 */
[----:B0-----:R-:W-:-:S07]  /*83e0*/  FADD.FTZ R5, R19, R4 ;  /* 0x0000000413057221 */ /* 0x001fce0000010000 */
[----:B------:R-:W0:Y:S01]  /*83f0*/  MUFU.EX2 R175, R193 ;  /* 0x000000c100af7308 */ /* 0x000e220000000800 */
[----:B--2---:R-:W-:Y:S01]  /*8400*/  FADD.FTZ R7, R185, R16 ;  /* 0x00000010b9077221 */ /* 0x004fe20000010000 */
[----:B-1----:R-:W-:Y:S02]  /*8410*/  F2FP.F16.F32.PACK_AB R158, R179, R22 ;  /* 0x00000016b39e723e */ /* 0x002fe400000000ff */
[----:B------:R-:W-:Y:S01]  /*8420*/  F2FP.F16.F32.PACK_AB R172, R185, R172 ;  /* 0x000000acb9ac723e */ /* 0x000fe200000000ff */
[----:B------:R-:W-:-:S03]  /*8430*/  FADD.FTZ R12, R174, R7 ;  /* 0x00000007ae0c7221 */ /* 0x000fc60000010000 */
[----:B------:R-:W1:Y:S01]  /*8440*/  MUFU.EX2 R189, R189 ;  /* 0x000000bd00bd7308 */ /* 0x000e620000000800 */
[C---:B---3--:R-:W-:Y:S01]  /*8450*/  FADD.FTZ R4, R14.reuse, R5 ;  /* 0x000000050e047221 */ /* 0x048fe20000010000 */
[----:B------:R-:W-:-:S06]  /*8460*/  F2FP.F16.F32.PACK_AB R173, R14, R19 ;  /* 0x000000130ead723e */ /* 0x000fcc00000000ff */
[----:B------:R-:W2:Y:S01]  /*8470*/  MUFU.EX2 R186, R186 ;  /* 0x000000ba00ba7308 */ /* 0x000ea20000000800 */
[----:B0-----:R-:W-:Y:S01]  /*8480*/  FADD.FTZ R5, R175, R4 ;  /* 0x00000004af057221 */ /* 0x001fe20000010000 */
[C---:B-1----:R-:W-:Y:S01]  /*8490*/  FADD.FTZ R4, R189.reuse, R12 ;  /* 0x0000000cbd047221 */ /* 0x042fe20000010000 */
[----:B------:R-:W-:Y:S02]  /*84a0*/  F2FP.F16.F32.PACK_AB R174, R189, R174 ;  /* 0x000000aebdae723e */ /* 0x000fe400000000ff */
[C---:B--2---:R-:W-:Y:S01]  /*84b0*/  FADD.FTZ R5, R186.reuse, R5 ;  /* 0x00000005ba057221 */ /* 0x044fe20000010000 */
[----:B------:R-:W-:Y:S01]  /*84c0*/  F2FP.F16.F32.PACK_AB R175, R186, R175 ;  /* 0x000000afbaaf723e */ /* 0x000fe200000000ff */
[----:B------:R-:W-:Y:S06]  /*84d0*/  @!P0 BRA `(.L_x_13721) ;  /* 0x0000000000048947 */ /* 0x000fec0003800000 */
[----:B------:R-:W-:Y:S01]  /*84e0*/  BPT.TRAP 0x1 ;  /* 0x000000040000795c */ /* 0x000fe20000300000 */
.L_x_13721:
[----:B------:R0:W1:Y:S01]  /*84f0*/  SYNCS.PHASECHK.TRANS64.TRYWAIT P1, [UR26+0x22850], R6 ;  /* 0x02285006ff0075a7 */ /* 0x000062000802015a */
[----:B------:R-:W-:Y:S05]  /*8500*/  @!P0 BRA `(.L_x_13722) ;  /* 0x0000000000048947 */ /* 0x000fea0003800000 */
[----:B------:R-:W-:Y:S01]  /*8510*/  BPT.TRAP 0x1 ;  /* 0x000000040000795c */ /* 0x000fe20000300000 */
.L_x_13722:
[----:B-1----:R-:W-:Y:S05]  /*8520*/  @P1 BRA `(.L_x_13723) ;  /* 0x0000000000081947 */ /* 0x002fea0003800000 */
[----:B------:R-:W1:Y:S02]  /*8530*/  SYNCS.PHASECHK.TRANS64.TRYWAIT P1, [UR26+0x22850], R6 ;  /* 0x02285006ff0075a7 */ /* 0x000e64000802015a */
[----:B-1----:R-:W-:Y:S05]  /*8540*/  @!P1 BRA `(.L_x_13724) ;  /* 0x0000006c00149947 */ /* 0x002fea0003800000 */
.L_x_13723:
        /* <DEDUP_REMOVED lines=39> */
.L_x_13725:
[----:B------:R-:W-:Y:S01]  /*87c0*/  UISETP.GT.AND UP0, UPT, UR27, UR41, UPT ;  /* 0x000000291b00728c */ /* 0x000fe2000bf04270 */
[----:B------:R-:W-:Y:S01]  /*87d0*/  MOV R10, R9 ;  /* 0x00000009000a7202 */ /* 0x000fe20000000f00 */
[----:B------:R-:W-:Y:S01]  /*87e0*/  UIADD3 UR26, UR26, 0x22860, URZ ;  /* 0x000228601a1a7890 */ /* 0x000fe2000fffe03f */
[----:B------:R-:W-:Y:S01]  /*87f0*/  IMAD.MOV.U32 R21, RZ, RZ, R8 ;  /* 0x000000ffff157224 */ /* 0x000fe200078e0008 */
[----:B------:R-:W-:Y:S02]  /*8800*/  UIADD3 UR27, UR27, -0x1, URZ ;  /* 0xffffffff1b1b7890 */ /* 0x000fe4000fffe03f */
[----:B------:R-:W-:Y:S01]  /*8810*/  PLOP3.LUT P1, PT, PT, PT, UP0, 0x80, 0x0 ;  /* 0x000000000000781c */ /* 0x000fe20003f2f008 */
[----:B------:R-:W-:-:S09]  /*8820*/  UPRMT UR26, UR25, 0x654, UR26 ;  /* 0x00000654191a7896 */ /* 0x000fd2000800001a */
[----:B------:R-:W-:Y:S03]  /*8830*/  SYNCS.ARRIVE.TRANS64.RED.A1T0 RZ, [UR26], RZ ;  /* 0x000000ffffff79a7 */ /* 0x000fe6000810041a */
[----:B------:R-:W-:Y:S05]  /*8840*/  @P1 BRA `(.L_x_13726) ;  /* 0xffffffdc00581947 */ /* 0x000fea000383ffff */
.L_x_13715:
[----:B------:R-:W2:Y:S01]  /*8850*/  SHFL.BFLY PT, R3, R4, 0x2, 0x1f ;  /* 0x0c401f0004037f89 */ /* 0x000ea200000e0000 */
[----:B------:R-:W-:-:S03]  /*8860*/  PLOP3.LUT P0, PT, PT, PT, PT, 0x8, 0x0 ;  /* 0x000000000000781c */ /* 0x000fc60003f0e170 */
[----:B01----:R-:W0:Y:S01]  /*8870*/  SHFL.BFLY PT, R6, R5, 0x2, 0x1f ;  /* 0x0c401f0005067f89 */ /* 0x003e2200000e0000 */
[----:B--2---:R-:W-:Y:S01]  /*8880*/  FADD.FTZ R3, R3, R4 ;  /* 0x0000000403037221 */ /* 0x004fe20000010000 */
[----:B------:R-:W-:Y:S02]  /*8890*/  IMAD.MOV.U32 R4, RZ, RZ, -0x800000 ;  /* 0xff800000ff047424 */ /* 0x000fe400078e00ff */
[----:B0-----:R-:W-:Y:S02]  /*88a0*/  FADD.FTZ R6, R6, R5 ;  /* 0x0000000506067221 */ /* 0x001fe40000010000 */
[----:B------:R-:W0:Y:S01]  /*88b0*/  SHFL.BFLY PT, R0, R3, 0x1, 0x1f ;  /* 0x0c201f0003007f89 */ /* 0x000e2200000e0000 */
[----:B------:R-:W-:-:S03]  /*88c0*/  IMAD.U32 R5, RZ, RZ, UR7 ;  /* 0x00000007ff057e24 */ /* 0x000fc6000f8e00ff */
[----:B------:R-:W1:Y:S01]  /*88d0*/  SHFL.BFLY PT, R7, R6, 0x1, 0x1f ;  /* 0x0c201f0006077f89 */ /* 0x000e6200000e0000 */
[----:B0-----:R-:W-:Y:S01]  /*88e0*/  FADD.FTZ R11, R3, R0 ;  /* 0x00000000030b7221 */ /* 0x001fe20000010000 */
[----:B------:R-:W-:Y:S02]  /*88f0*/  IADD3 R3, -R2, 0xb, RZ ;  /* 0x0000000b02037810 */ /* 0x000fe40007ffe1ff */
[----:B------:R-:W-:Y:S01]  /*8900*/  MOV R0, RZ ;  /* 0x000000ff00007202 */ /* 0x000fe20000000f00 */
[----:B-1----:R-:W-:Y:S02]  /*8910*/  FADD.FTZ R12, R6, R7 ;  /* 0x00000007060c7221 */ /* 0x002fe40000010000 */
[----:B------:R0:W-:Y:S08]  /*8920*/  BAR.ARV R3, 0x100 ;  /* 0x000400030000751d */ /* 0x0001f00000002000 */
[----:B------:R-:W-:Y:S06]  /*8930*/  BAR.ARV 0x8, 0x180 ;  /* 0x0206000000007b1d */ /* 0x000fec0000002000 */
[----:B------:R-:W-:Y:S01]  /*8940*/  FSETP.NE.FTZ.AND P1, PT, R11, RZ, PT ;  /* 0x000000ff0b00720b */ /* 0x000fe20003f35000 */
[----:B------:R-:W-:Y:S01]  /*8950*/  IMAD.MOV.U32 R7, RZ, RZ, RZ ;  /* 0x000000ffff077224 */ /* 0x000fe200078e00ff */
[----:B------:R-:W-:Y:S01]  /*8960*/  FSETP.NE.FTZ.AND P2, PT, R12, RZ, PT ;  /* 0x000000ff0c00720b */ /* 0x000fe20003f55000 */
[----:B0-----:R-:W-:-:S10]  /*8970*/  IMAD.MOV.U32 R3, RZ, RZ, -0x800000 ;  /* 0xff800000ff037424 */ /* 0x001fd400078e00ff */
[----:B------:R-:W0:Y:S01]  /*8980*/  @P1 MUFU.RCP R7, R11 ;  /* 0x0000000b00071308 */ /* 0x000e220000001000 */
[----:B------:R-:W-:-:S07]  /*8990*/  @P1 FMUL.FTZ R5, R5, 0.69314718246459960938 ;  /* 0x3f31721805051820 */ /* 0x000fce0000410000 */
[----:B------:R-:W1:Y:S08]  /*89a0*/  @P1 MUFU.LG2 R10, R11 ;  /* 0x0000000b000a1308 */ /* 0x000e700000000c00 */
[----:B------:R-:W2:Y:S01]  /*89b0*/  @P2 MUFU.LG2 R2, R12 ;  /* 0x0000000c00022308 */ /* 0x000ea20000000c00 */
[-C--:B0-----:R-:W-:Y:S01]  /*89c0*/  FMUL.FTZ R24, R24, R7.reuse ;  /* 0x0000000718187220 */ /* 0x081fe20000410000 */
[-C--:B------:R-:W-:Y:S01]  /*89d0*/  FMUL.FTZ R25, R25, R7.reuse ;  /* 0x0000000719197220 */ /* 0x080fe20000410000 */
[-C--:B------:R-:W-:Y:S01]  /*89e0*/  FMUL.FTZ R28, R28, R7.reuse ;  /* 0x000000071c1c7220 */ /* 0x080fe20000410000 */
[-C--:B------:R-:W-:Y:S01]  /*89f0*/  FMUL.FTZ R29, R29, R7.reuse ;  /* 0x000000071d1d7220 */ /* 0x080fe20000410000 */
[-C--:B------:R-:W-:Y:S01]  /*8a00*/  FMUL.FTZ R32, R32, R7.reuse ;  /* 0x0000000720207220 */ /* 0x080fe20000410000 */
[-C--:B------:R-:W-:Y:S01]  /*8a10*/  FMUL.FTZ R33, R33, R7.reuse ;  /* 0x0000000721217220 */ /* 0x080fe20000410000 */
[-C--:B------:R-:W-:Y:S01]  /*8a20*/  FMUL.FTZ R36, R36, R7.reuse ;  /* 0x0000000724247220 */ /* 0x080fe20000410000 */
        /* <DEDUP_REMOVED lines=59> */
[----:B-1----:R-:W-:Y:S01]  /*8de0*/  @P1 FMUL.FTZ R10, R10, 0.69314718246459960938 ;  /* 0x3f3172180a0a1820 */ /* 0x002fe20000410000 */
[----:B--2---:R-:W-:Y:S01]  /*8df0*/  @P2 FMUL.FTZ R2, R2, 0.69314718246459960938 ;  /* 0x3f31721802022820 */ /* 0x004fe20000410000 */
[-C--:B0-----:R-:W-:Y:S01]  /*8e00*/  FMUL.FTZ R26, R26, R0.reuse ;  /* 0x000000001a1a7220 */ /* 0x081fe20000410000 */
        /* <DEDUP_REMOVED lines=66> */
.L_x_13690:
[----:B------:R-:W-:Y:S05]  /*9230*/  @P0 BRA `(.L_x_13727) ;  /* 0x00000020004c0947 */ /* 0x000fea0003800000 */
[----:B------:R-:W0:Y:S01]  /*9240*/  S2R R0, SR_TID.X ;  /* 0x0000000000007919 */ /* 0x000e220000002100 */
        /* <DEDUP_REMOVED lines=16> */
[----:B0-----:R-:W-:Y:S01]  /*9350*/  VIADD R5, R0, 0xffffff80 ;  /* 0xffffff8000057836 */ /* 0x001fe20000000000 */
[----:B---3--:R-:W-:-:S06]  /*9360*/  USHF.R.S32.HI UR10, URZ, 0x1f, UR12 ;  /* 0x0000001f3f0a7899 */ /* 0x008fcc000801140c */
[----:B------:R-:W1:Y:S01]  /*9370*/  LDC R23, c[0x0][0xc50] ;  /* 0x00031400ff177b82 */ /* 0x000e620000000800 */
[----:B------:R-:W-:-:S04]  /*9380*/  SHF.R.S32.HI R2, RZ, 0x1f, R5 ;  /* 0x0000001fff027819 */ /* 0x000fc80000011405 */
[----:B------:R-:W-:-:S03]  /*9390*/  LEA.HI R6, R2, R5, RZ, 0x7 ;  /* 0x0000000502067211 */ /* 0x000fc600078f38ff */
[----:B------:R-:W0:Y:S01]  /*93a0*/  @P0 LDC R14, c[0x0][0xbec] ;  /* 0x0002fb00ff0e0b82 */ /* 0x000e220000000800 */
[----:B------:R-:W-:Y:S02]  /*93b0*/  LEA.HI R13, R2, R5, RZ, 0x2 ;  /* 0x00000005020d7211 */ /* 0x000fe400078f10ff */
[C---:B------:R-:W-:Y:S02]  /*93c0*/  LOP3.LUT R0, R6.reuse, 0xffffff80, RZ, 0xc0, !PT ;  /* 0xffffff8006007812 */ /* 0x040fe400078ec0ff */
[----:B------:R-:W-:Y:S02]  /*93d0*/  SHF.R.S32.HI R7, RZ, 0x7, R6 ;  /* 0x00000007ff077819 */ /* 0x000fe40000011406 */
[----:B------:R-:W-:Y:S01]  /*93e0*/  IADD3 R0, R5, -R0, RZ ;  /* 0x8000000005007210 */ /* 0x000fe20007ffe0ff */
[----:B------:R-:W3:Y:S01]  /*93f0*/  LDC.64 R20, c[0x0][0xb40] ;  /* 0x0002d000ff147b82 */ /* 0x000ee20000000a00 */
[----:B------:R-:W-:Y:S02]  /*9400*/  LEA.HI R2, R6, R7, RZ, 0x1 ;  /* 0x0000000706027211 */ /* 0x000fe400078f08ff */
[----:B------:R-:W-:-:S02]  /*9410*/  SHF.R.S32.HI R9, RZ, 0x1f, R0 ;  /* 0x0000001fff097819 */ /* 0x000fc40000011400 */
[----:B------:R-:W-:Y:S02]  /*9420*/  LOP3.LUT R6, R13, 0xfffffffc, RZ, 0xc0, !PT ;  /* 0xfffffffc0d067812 */ /* 0x000fe400078ec0ff */
[CC--:B------:R-:W-:Y:S01]  /*9430*/  LEA.HI R10, R9.reuse, R0.reuse, RZ, 0x2 ;  /* 0x00000000090a7211 */ /* 0x0c0fe200078f10ff */
[----:B------:R-:W5:Y:S01]  /*9440*/  @P0 LDC R152, c[0x0][0xbec] ;  /* 0x0002fb00ff980b82 */ /* 0x000f620000000800 */
[----:B------:R-:W-:Y:S01]  /*9450*/  LEA.HI R9, R9, R0, RZ, 0x5 ;  /* 0x0000000009097211 */ /* 0x000fe200078f28ff */
[----:B------:R-:W-:Y:S01]  /*9460*/  IMAD.IADD R13, R5, 0x1, -R6 ;  /* 0x00000001050d7824 */ /* 0x000fe200078e0a06 */
[--C-:B------:R-:W-:Y:S02]  /*9470*/  SHF.R.S32.HI R11, RZ, 0x2, R10.reuse ;  /* 0x00000002ff0b7819 */ /* 0x100fe4000001140a */
[----:B------:R-:W-:Y:S02]  /*9480*/  SHF.R.S32.HI R12, RZ, 0x1f, R10 ;  /* 0x0000001fff0c7819 */ /* 0x000fe4000001140a */
[----:B------:R-:W-:Y:S01]  /*9490*/  LEA.HI R6, R13, R13, RZ, 0x1 ;  /* 0x0000000d0d067211 */ /* 0x000fe200078f08ff */
[----:B------:R-:W5:Y:S01]  /*94a0*/  @P0 LDC R17, c[0x0][0xbf0] ;  /* 0x0002fc00ff110b82 */ /* 0x000f620000000800 */
[----:B------:R-:W-:-:S02]  /*94b0*/  LEA.HI R12, R12, R11, RZ, 0x3 ;  /* 0x0000000b0c0c7211 */ /* 0x000fc400078f18ff */
[----:B------:R-:W-:Y:S02]  /*94c0*/  LOP3.LUT R2, R2, 0x3fffffe, RZ, 0xc0, !PT ;  /* 0x03fffffe02027812 */ /* 0x000fe400078ec0ff */
[----:B------:R-:W-:-:S03]  /*94d0*/  LOP3.LUT R12, R12, 0xfffffff8, RZ, 0xc0, !PT ;  /* 0xfffffff80c0c7812 */ /* 0x000fc600078ec0ff */
[----:B------:R-:W-:Y:S01]  /*94e0*/  IMAD.IADD R2, R7, 0x1, -R2 ;  /* 0x0000000107027824 */ /* 0x000fe200078e0a02 */
[----:B------:R-:W-:Y:S01]  /*94f0*/  IADD3 R5, R11, -R12, RZ ;  /* 0x8000000c0b057210 */ /* 0x000fe20007ffe0ff */
[----:B------:R-:W5:Y:S01]  /*9500*/  @P0 LDC R153, c[0x0][0xbf0] ;  /* 0x0002fc00ff990b82 */ /* 0x000f620000000800 */
[----:B------:R-:W-:Y:S01]  /*9510*/  LOP3.LUT R12, R6, 0x1ffffffe, RZ, 0xc0, !PT ;  /* 0x1ffffffe060c7812 */ /* 0x000fe200078ec0ff */
[----:B------:R-:W-:Y:S01]  /*9520*/  IMAD.U32 R7, RZ, RZ, UR5 ;  /* 0x00000005ff077e24 */ /* 0x000fe2000f8e00ff */
[----:B------:R-:W-:Y:S01]  /*9530*/  SHF.R.S32.HI R6, RZ, 0x5, R9 ;  /* 0x00000005ff067819 */ /* 0x000fe20000011409 */
[----:B------:R-:W-:Y:S01]  /*9540*/  IMAD.U32 R7, RZ, RZ, UR6 ;  /* 0x00000006ff077e24 */ /* 0x000fe2000f8e00ff */
[----:B------:R-:W-:Y:S01]  /*9550*/  UIMAD UR6, UR38, UR9, UR7 ;  /* 0x00000009260672a4 */ /* 0x000fe2000f8e0207 */
[----:B------:R-:W-:Y:S02]  /*9560*/  IMAD.IADD R16, R13, 0x1, -R12 ;  /* 0x000000010d107824 */ /* 0x000fe400078e0a0c */
[----:B------:R-:W-:Y:S01]  /*9570*/  IMAD R5, R6, 0x10, R5 ;  /* 0x0000001006057824 */ /* 0x000fe200078e0205 */
[----:B------:R-:W-:Y:S01]  /*9580*/  MOV R6, UR4 ;  /* 0x0000000400067c02 */ /* 0x000fe20008000f00 */
[----:B------:R-:W-:Y:S01]  /*9590*/  UIMAD.WIDE.U32 UR4, UR38, UR8, URZ ;  /* 0x00000008260472a5 */ /* 0x000fe2000f8e003f */
[----:B----4-:R-:W-:-:S02]  /*95a0*/  IMAD R12, R18, UR10, RZ ;  /* 0x0000000a120c7c24 */ /* 0x010fc4000f8e02ff */
[----:B------:R-:W-:Y:S01]  /*95b0*/  LEA R9, R2, R5, 0x6 ;  /* 0x0000000502097211 */ /* 0x000fe200078e30ff */
[----:B------:R-:W-:Y:S01]  /*95c0*/  UIADD3 UR6, UR5, UR6, URZ ;  /* 0x0000000605067290 */ /* 0x000fe2000fffe03f */
[----:B------:R-:W-:Y:S01]  /*95d0*/  IMAD R15, R19, UR12, R12 ;  /* 0x0000000c130f7c24 */ /* 0x000fe2000f8e020c */
[----:B------:R-:W-:Y:S01]  /*95e0*/  MOV R12, UR4 ;  /* 0x00000004000c7c02 */ /* 0x000fe20008000f00 */
[----:B------:R-:W-:Y:S01]  /*95f0*/  IMAD.WIDE.U32 R6, R18, UR12, R6 ;  /* 0x0000000c12067c25 */ /* 0x000fe2000f8e0006 */
[----:B------:R-:W-:-:S03]  /*9600*/  ULDC.64 UR8, c[0x0][0xb28] ;  /* 0x0002ca0000087ab9 */ /* 0x000fc60000000a00 */
[----:B------:R-:W-:Y:S01]  /*9610*/  IMAD R2, R16, 0x8, R9 ;  /* 0x0000000810027824 */ /* 0x000fe200078e0209 */
[----:B------:R-:W-:Y:S01]  /*9620*/  IADD3 R16, RZ, -UR38, RZ ;  /* 0x80000026ff107c10 */ /* 0x000fe2000fffe0ff */
[----:B------:R-:W-:Y:S01]  /*9630*/  IMAD.U32 R13, RZ, RZ, UR5 ;  /* 0x00000005ff0d7e24 */ /* 0x000fe2000f8e00ff */
[----:B------:R-:W-:Y:S01]  /*9640*/  ULDC.64 UR4, c[0x0][0xbe0] ;  /* 0x0002f80000047ab9 */ /* 0x000fe20000000a00 */
[----:B--2---:R-:W-:Y:S02]  /*9650*/  IMAD R5, R22, 0x80, R2 ;  /* 0x0000008016057824 */ /* 0x004fe400078e0202 */
[----:B-1----:R-:W-:Y:S02]  /*9660*/  IMAD R23, R23, R16, UR11 ;  /* 0x0000000b17177e24 */ /* 0x002fe4000f8e0210 */
[----:B0-----:R-:W-:-:S03]  /*9670*/  @P0 IMAD.HI.U32 R2, R5, R14, RZ ;  /* 0x0000000e05020227 */ /* 0x001fc600078e00ff */
[----:B------:R-:W-:Y:S01]  /*9680*/  SHF.R.S32.HI R16, RZ, 0x1f, R23 ;  /* 0x0000001fff107819 */ /* 0x000fe20000011417 */
[----:B------:R-:W-:Y:S01]  /*9690*/  IMAD.U32 R13, RZ, RZ, UR6 ;  /* 0x00000006ff0d7e24 */ /* 0x000fe2000f8e00ff */
[----:B------:R-:W-:Y:S01]  /*96a0*/  ULDC.64 UR6, c[0x0][0xb48] ;  /* 0x0002d20000067ab9 */ /* 0x000fe20000000a00 */
[----:B------:R-:W-:Y:S01]  /*96b0*/  IMAD.IADD R7, R7, 0x1, R15 ;  /* 0x0000000107077824 */ /* 0x000fe200078e020f */
[----:B------:R-:W-:Y:S01]  /*96c0*/  MOV R15, R5 ;  /* 0x00000005000f7202 */ /* 0x000fe20000000f00 */
[----:B---3--:R-:W-:Y:S02]  /*96d0*/  IMAD R14, R20, UR10, RZ ;  /* 0x0000000a140e7c24 */ /* 0x008fe4000f8e02ff */
[----:B-----5:R-:W-:-:S04]  /*96e0*/  @P0 IMAD.HI.U32 R152, R5, R152, RZ ;  /* 0x0000009805980227 */ /* 0x020fc800078e00ff */
[----:B------:R-:W-:Y:S01]  /*96f0*/  IMAD.MOV.U32 R11, RZ, RZ, R5 ;  /* 0x000000ffff0b7224 */ /* 0x000fe200078e0005 */
[----:B------:R-:W-:Y:S01]  /*9700*/  @P0 SHF.R.U32.HI R11, RZ, R17, R2 ;  /* 0x00000011ff0b0219 */ /* 0x000fe20000011602 */
        /* <DEDUP_REMOVED lines=72> */
[----:B------:R-:W-:Y:S01]  /*9b90*/  VIADD R19, R0, 0x28 ;  /* 0x0000002800137836 */ /* 0x000fe20000000000 */
        /* <DEDUP_REMOVED lines=16> */
[C---:B------:R-:W-:Y:S02]  /*9ca0*/  IADD3 R4, R0.reuse, 0x38, RZ ;  /* 0x0000003800047810 */ /* 0x040fe40007ffe0ff */
[----:B------:R-:W-:Y:S01]  /*9cb0*/  IADD3 R22, R0, 0x50, RZ ;  /* 0x0000005000167810 */ /* 0x000fe20007ffe0ff */
        /* <DEDUP_REMOVED lines=66> */
[----:B------:R-:W-:-:S02]  /*a0e0*/  @!P2 LOP3.LUT R3, R3, 0xfffffffe, RZ, 0xc0, !PT ;  /* 0xfffffffe0303a812 */ /* 0x000fc400078ec0ff */
[----:B------:R-:W-:Y:S01]  /*a0f0*/  @!P3 LEA.HI R22, R22, R22, RZ, 0x1 ;  /* 0x000000161616b211 */ /* 0x000fe200078f08ff */
[----:B------:R1:W-:Y:S01]  /*a100*/  @!P0 ST.E.64 desc[UR36][R12.64], R72 ;  /* 0x000000480c008985 */ /* 0x0003e2000c101b24 */
[----:B--2---:R-:W-:Y:S01]  /*a110*/  @!P6 LOP3.LUT R15, R4, 0xfffffffe, RZ, 0xc0, !PT ;  /* 0xfffffffe040fe812 */ /* 0x004fe200078ec0ff */
        /* <DEDUP_REMOVED lines=9> */
[C---:B------:R-:W-:Y:S01]  /*a1b0*/  VIADD R3, R0.reuse, 0xa0 ;  /* 0x000000a000037836 */ /* 0x040fe20000000000 */
[----:B------:R0:W-:Y:S01]  /*a1c0*/  @!P2 ST.E.64 desc[UR36][R10.64], R76 ;  /* 0x0000004c0a00a985 */ /* 0x0001e2000c101b24 */
[--C-:B-1----:R-:W-:Y:S01]  /*a1d0*/  @!P6 IMAD.WIDE R12, R15, 0x4, R6.reuse ;  /* 0x000000040f0ce825 */ /* 0x102fe200078e0206 */
[----:B------:R-:W-:Y:S02]  /*a1e0*/  IADD3 R20, R0, 0xb0, RZ ;  /* 0x000000b000147810 */ /* 0x000fe40007ffe0ff */
[----:B------:R-:W-:Y:S01]  /*a1f0*/  ISETP.GE.AND P2, PT, R3, UR4, PT ;  /* 0x0000000403007c0c */ /* 0x000fe2000bf46270 */
        /* <DEDUP_REMOVED lines=25> */
[----:B--2---:R-:W-:Y:S01]  /*a390*/  @!P2 IMAD.WIDE R14, R3, 0x4, R6 ;  /* 0x00000004030ea825 */ /* 0x004fe200078e0206 */
[----:B---3--:R-:W-:Y:S01]  /*a3a0*/  @!P3 LOP3.LUT R17, R4, 0xfffffffe, RZ, 0xc0, !PT ;  /* 0xfffffffe0411b812 */ /* 0x008fe200078ec0ff */
[----:B------:R1:W-:Y:S01]  /*a3b0*/  @!P1 ST.E.64 desc[UR36][R12.64], R100 ;  /* 0x000000640c009985 */ /* 0x0003e2000c101b24 */
[----:B----4-:R-:W-:Y:S01]  /*a3c0*/  @!P4 LOP3.LUT R19, R20, 0xfffffffe, RZ, 0xc0, !PT ;  /* 0xfffffffe1413c812 */ /* 0x010fe200078ec0ff */
[----:B------:R-:W-:Y:S01]  /*a3d0*/  VIADD R4, R0, 0xd0 ;  /* 0x000000d000047836 */ /* 0x000fe20000000000 */
[----:B------:R-:W-:Y:S01]  /*a3e0*/  @!P6 LOP3.LUT R3, R22, 0xfffffffe, RZ, 0xc0, !PT ;  /* 0xfffffffe1603e812 */ /* 0x000fe200078ec0ff */
[----:B------:R-:W-:Y:S01]  /*a3f0*/  VIADD R20, R0, 0xd8 ;  /* 0x000000d800147836 */ /* 0x000fe20000000000 */
[----:B------:R-:W-:Y:S01]  /*a400*/  @!P5 LOP3.LUT R21, R21, 0xfffffffe, RZ, 0xc0, !PT ;  /* 0xfffffffe1515d812 */ /* 0x000fe200078ec0ff */
[----:B------:R2:W-:Y:S01]  /*a410*/  @!P2 ST.E.64 desc[UR36][R14.64], R104 ;  /* 0x000000680e00a985 */ /* 0x0005e2000c101b24 */
[----:B------:R-:W-:-:S02]  /*a420*/  ISETP.GE.AND P1, PT, R4, UR4, PT ;  /* 0x0000000404007c0c */ /* 0x000fc4000bf26270 */
[----:B------:R-:W-:Y:S01]  /*a430*/  ISETP.GE.AND P2, PT, R20, UR4, PT ;  /* 0x0000000414007c0c */ /* 0x000fe2000bf46270 */
[----:B0-----:R-:W-:-:S04]  /*a440*/  @!P3 IMAD.WIDE R10, R17, 0x4, R6 ;  /* 0x00000004110ab825 */ /* 0x001fc800078e0206 */
[--C-:B-1----:R-:W-:Y:S01]  /*a450*/  @!P4 IMAD.WIDE R12, R19, 0x4, R6.reuse ;  /* 0x00000004130cc825 */ /* 0x102fe200078e0206 */
[----:B------:R0:W-:Y:S03]  /*a460*/  @!P3 ST.E.64 desc[UR36][R10.64], R108 ;  /* 0x0000006c0a00b985 */ /* 0x0001e6000c101b24 */
[--C-:B------:R-:W-:Y:S01]  /*a470*/  @!P6 IMAD.WIDE R18, R3, 0x4, R6.reuse ;  /* 0x000000040312e825 */ /* 0x100fe200078e0206 */
[----:B------:R-:W-:Y:S01]  /*a480*/  IADD3 R3, R0, 0xc8, RZ ;  /* 0x000000c800037810 */ /* 0x000fe20007ffe0ff */
[----:B------:R1:W-:Y:S01]  /*a490*/  @!P4 ST.E.64 desc[UR36][R12.64], R112 ;  /* 0x000000700c00c985 */ /* 0x0003e2000c101b24 */
[----:B------:R-:W-:Y:S01]  /*a4a0*/  @!P1 LEA.HI R4, R4, R4, RZ, 0x1 ;  /* 0x0000000404049211 */ /* 0x000fe200078f08ff */
[----:B------:R-:W-:Y:S01]  /*a4b0*/  @!P5 IMAD.WIDE R16, R21, 0x4, R6 ;  /* 0x000000041510d825 */ /* 0x000fe200078e0206 */
[C---:B------:R-:W-:Y:S02]  /*a4c0*/  IADD3 R21, R0.reuse, 0xe0, RZ ;  /* 0x000000e000157810 */ /* 0x040fe40007ffe0ff */
[----:B------:R-:W-:Y:S01]  /*a4d0*/  ISETP.GE.AND P0, PT, R3, UR4, PT ;  /* 0x0000000403007c0c */ /* 0x000fe2000bf06270 */
[C---:B--2---:R-:W-:Y:S01]  /*a4e0*/  VIADD R14, R0.reuse, 0xe8 ;  /* 0x000000e8000e7836 */ /* 0x044fe20000000000 */
[----:B------:R2:W-:Y:S01]  /*a4f0*/  @!P5 ST.E.64 desc[UR36][R16.64], R116 ;  /* 0x000000741000d985 */ /* 0x0005e2000c101b24 */
[C---:B------:R-:W-:Y:S01]  /*a500*/  VIADD R15, R0.reuse, 0xf0 ;  /* 0x000000f0000f7836 */ /* 0x040fe20000000000 */
[----:B0-----:R-:W-:-:S02]  /*a510*/  IADD3 R11, R0, 0xf8, RZ ;  /* 0x000000f8000b7810 */ /* 0x001fc40007ffe0ff */
[----:B------:R0:W-:Y:S01]  /*a520*/  @!P6 ST.E.64 desc[UR36][R18.64], R120 ;  /* 0x000000781200e985 */ /* 0x0001e2000c101b24 */
[----:B------:R-:W-:Y:S02]  /*a530*/  ISETP.GE.AND P3, PT, R21, UR4, PT ;  /* 0x0000000415007c0c */ /* 0x000fe4000bf66270 */
[----:B------:R-:W-:Y:S02]  /*a540*/  ISETP.GE.AND P4, PT, R14, UR4, PT ;  /* 0x000000040e007c0c */ /* 0x000fe4000bf86270 */
[----:B------:R-:W-:Y:S02]  /*a550*/  ISETP.GE.AND P5, PT, R15, UR4, PT ;  /* 0x000000040f007c0c */ /* 0x000fe4000bfa6270 */
[----:B------:R-:W-:Y:S02]  /*a560*/  ISETP.GE.AND P6, PT, R11, UR4, PT ;  /* 0x000000040b007c0c */ /* 0x000fe4000bfc6270 */
[----:B------:R-:W-:Y:S02]  /*a570*/  @!P0 LEA.HI R3, R3, R3, RZ, 0x1 ;  /* 0x0000000303038211 */ /* 0x000fe400078f08ff */
[----:B------:R-:W-:-:S02]  /*a580*/  @!P2 LEA.HI R20, R20, R20, RZ, 0x1 ;  /* 0x000000141414a211 */ /* 0x000fc400078f08ff */
[----:B------:R-:W-:Y:S02]  /*a590*/  @!P0 LOP3.LUT R3, R3, 0xfffffffe, RZ, 0xc0, !PT ;  /* 0xfffffffe03038812 */ /* 0x000fe400078ec0ff */
[----:B------:R-:W-:Y:S02]  /*a5a0*/  @!P3 LEA.HI R21, R21, R21, RZ, 0x1 ;  /* 0x000000151515b211 */ /* 0x000fe400078f08ff */
[----:B------:R-:W-:Y:S02]  /*a5b0*/  @!P4 LEA.HI R14, R14, R14, RZ, 0x1 ;  /* 0x0000000e0e0ec211 */ /* 0x000fe400078f08ff */
[----:B------:R-:W-:Y:S02]  /*a5c0*/  @!P5 LEA.HI R10, R15, R15, RZ, 0x1 ;  /* 0x0000000f0f0ad211 */ /* 0x000fe400078f08ff */
[----:B------:R-:W-:Y:S02]  /*a5d0*/  @!P6 LEA.HI R11, R11, R11, RZ, 0x1 ;  /* 0x0000000b0b0be211 */ /* 0x000fe400078f08ff */
[----:B-1----:R-:W-:-:S02]  /*a5e0*/  @!P1 LOP3.LUT R13, R4, 0xfffffffe, RZ, 0xc0, !PT ;  /* 0xfffffffe040d9812 */ /* 0x002fc400078ec0ff */
        /* <DEDUP_REMOVED lines=19> */
.L_x_13729:
[----:B------:R-:W-:Y:S05]  /*a720*/  BSYNC B0 ;  /* 0x0000000000007941 */ /* 0x000fea0003800000 */
.L_x_13728:
        /* <DEDUP_REMOVED lines=196> */
.L_x_13727:
[----:B------:R-:W0:Y:S02]  /*b370*/  S2R R0, SR_TID.X ;  /* 0x0000000000007919 */ /* 0x000e240000002100 */
        /* <DEDUP_REMOVED lines=59> */
.L_x_13686:
        /* <DEDUP_REMOVED lines=18> */
.L_x_13730:
[----:B------:R-:W-:Y:S01]  /*b850*/  ULDC UR44, c[0x0][0xc50] ;  /* 0x00031400002c7ab9 */ /* 0x000fe20000000800 */
[----:B------:R-:W-:Y:S01]  /*b860*/  UMOV UR40, UR6 ;  /* 0x0000000600287c82 */ /* 0x000fe20008000000 */
[----:B------:R-:W-:-:S11]  /*b870*/  UISETP.NE.AND UP0, UPT, UR44, 0x1, UPT ;  /* 0x000000012c00788c */ /* 0x000fd6000bf05270 */
[----:B------:R-:W-:Y:S01]  /*b880*/  @UP0 ULDC UR4, c[0x0][0xc54] ;  /* 0x0003150000040ab9 */ /* 0x000fe20000000800 */
[----:B------:R-:W-:Y:S01]  /*b890*/  @UP0 ULDC UR7, c[0x0][0xc58] ;  /* 0x0003160000070ab9 */ /* 0x000fe20000000800 */
[----:B------:R-:W-:-:S04]  /*b8a0*/  UIMAD.WIDE.U32 UR4, UR6, UR4, URZ ;  /* 0x00000004060472a5 */ /* 0x000fc8000f8e003f */
[----:B------:R-:W-:-:S12]  /*b8b0*/  @UP0 USHF.R.U32.HI UR40, URZ, UR7, UR5 ;  /* 0x000000073f280299 */ /* 0x000fd80008011605 */
.L_x_13731:
        /* <DEDUP_REMOVED lines=25> */
[----:B------:R-:W-:Y:S01]  /*ba50*/  @UP1 ULDC UR7, c[0x0][0x450] ;  /* 0x0001140000071ab9 */ /* 0x000fe20000000800 */
[----:B------:R-:W-:Y:S02]  /*ba60*/  UIADD3 UR8, UR41, 0x60, -UR8 ;  /* 0x0000006029087890 */ /* 0x000fe4000fffe808 */
[----:B------:R-:W-:-:S04]  /*ba70*/  @UP1 USHF.R.U32.HI UR6, URZ, UR7, UR5 ;  /* 0x000000073f061299 */ /* 0x000fc80008011605 */
[----:B------:R-:W0:Y:S01]  /*ba80*/  @P0 LDC.64 R4, c[0x0][0xa28] ;  /* 0x00028a00ff040b82 */ /* 0x000e220000000a00 */
[----:B------:R-:W-:Y:S02]  /*ba90*/  UIADD3 UR4, UR41, 0x5f, URZ ;  /* 0x0000005f29047890 */ /* 0x000fe4000fffe03f */
[----:B------:R-:W-:Y:S02]  /*baa0*/  UIADD3 UR6, UR8, UR6, URZ ;  /* 0x0000000608067290 */ /* 0x000fe4000fffe03f */
[----:B------:R-:W-:Y:S02]  /*bab0*/  UIMAD.WIDE UR4, UR4, 0x2aaaaaab, URZ ;  /* 0x2aaaaaab040478a5 */ /* 0x000fe4000f8e023f */
[----:B------:R-:W-:Y:S02]  /*bac0*/  UIMAD.WIDE UR6, UR6, 0x2aaaaaab, URZ ;  /* 0x2aaaaaab060678a5 */ /* 0x000fe4000f8e023f */
[----:B------:R-:W-:Y:S02]  /*bad0*/  USHF.R.U32.HI UR42, URZ, 0x1f, UR5 ;  /* 0x0000001f3f2a7899 */ /* 0x000fe40008011605 */
[----:B------:R-:W-:-:S02]  /*bae0*/  USHF.R.U32.HI UR43, URZ, 0x1f, UR7 ;  /* 0x0000001f3f2b7899 */ /* 0x000fc40008011607 */
[----:B------:R-:W-:Y:S02]  /*baf0*/  ULEA.HI.SX32 UR42, UR5, UR42, 0x1c ;  /* 0x0000002a052a7291 */ /* 0x000fe4000f8fe23f */
[----:B------:R-:W-:-:S04]  /*bb00*/  ULEA.HI.SX32 UR43, UR7, UR43, 0x1c ;  /* 0x0000002b072b7291 */ /* 0x000fc8000f8fe23f */
[----:B------:R-:W-:-:S04]  /*bb10*/  UISETP.LT.AND UP0, UPT, UR42, UR43, UPT ;  /* 0x0000002b2a00728c */ /* 0x000fc8000bf01270 */
[----:B------:R-:W-:Y:S01]  /*bb20*/  USEL UR11, UR42, UR43, UP0 ;  /* 0x0000002b2a0b7287 */ /* 0x000fe20008000000 */
[----:B0-----:R-:W-:Y:S01]  /*bb30*/  @P0 IMAD.WIDE R4, R33, 0x4, R4 ;  /* 0x0000000421040825 */ /* 0x001fe200078e0204 */
[----:B------:R-:W-:Y:S02]  /*bb40*/  UP2UR UR47, UPR, URZ, 0x2 ;  /* 0x000000023f2f7883 */ /* 0x000fe40008000000 */
[----:B------:R-:W-:Y:S02]  /*bb50*/  UISETP.GE.AND UP1, UPT, UR11, 0x1, UPT ;  /* 0x000000010b00788c */ /* 0x000fe4000bf26270 */
[----:B------:R-:W-:Y:S01]  /*bb60*/  USHF.R.U32.HI UR9, URZ, 0x10, UR44 ;  /* 0x000000103f097899 */ /* 0x000fe2000801162c */
[----:B------:R0:W5:Y:S01]  /*bb70*/  @P0 LDG.E R32, desc[UR36][R4.64] ;  /* 0x0000002404200981 */ /* 0x000162000c1e1900 */
        /* <DEDUP_REMOVED lines=36> */
.L_x_13733:
[----:B------:R-:W-:Y:S02]  /*bdc0*/  UIMAD UR48, UR44, UR38, URZ ;  /* 0x000000262c3072a4 */ /* 0x000fe4000f8e023f */
[----:B------:R-:W-:Y:S02]  /*bdd0*/  IMAD.U32 R0, RZ, RZ, UR38 ;  /* 0x00000026ff007e24 */ /* 0x000fe4000f8e00ff */
[----:B------:R-:W-:Y:S02]  /*bde0*/  IMAD.MOV.U32 R21, RZ, RZ, RZ ;  /* 0x000000ffff157224 */ /* 0x000fe400078e00ff */
[----:B------:R-:W-:Y:S01]  /*bdf0*/  IMAD.MOV.U32 R8, RZ, RZ, 0x1 ;  /* 0x00000001ff087424 */ /* 0x000fe200078e00ff */
[----:B------:R-:W-:-:S04]  /*be00*/  MOV R31, UR48 ;  /* 0x00000030001f7c02 */ /* 0x000fc80008000f00 */
        /* <DEDUP_REMOVED lines=26> */
.L_x_13734:
        /* <DEDUP_REMOVED lines=20> */
.L_x_13736:
        /* <DEDUP_REMOVED lines=15> */
.L_x_13735:
[----:B------:R-:W0:Y:S01]  /*c1e0*/  LDC.64 R4, c[0x0][0x9f8] ;  /* 0x00027e00ff047b82 */ /* 0x000e220000000a00 */
[----:B------:R-:W-:-:S07]  /*c1f0*/  MOV R30, R33 ;  /* 0x00000021001e7202 */ /* 0x000fce0000000f00 */
        /* <DEDUP_REMOVED lines=18> */
[----:B------:R-:W1:Y:S01]  /*c320*/  @P1 LDC R3, c[0x0][0x434] ;  /* 0x00010d00ff031b82 */ /* 0x000e620000000800 */
[----:B-----5:R-:W-:Y:S02]  /*c330*/  IADD3 R22, R13, R32, RZ ;  /* 0x000000200d167210 */ /* 0x020fe40007ffe0ff */
[----:B------:R-:W-:Y:S02]  /*c340*/  ISETP.GT.U32.OR P0, PT, R26, 0x5f, P0 ;  /* 0x0000005f1a00780c */ /* 0x000fe40000704470 */
[----:B------:R-:W-:-:S03]  /*c350*/  @P1 LOP3.LUT R23, R23, 0x40, RZ, 0xfc, !PT ;  /* 0x0000004017171812 */ /* 0x000fc600078efcff */
[----:B0-----:R-:W0:Y:S08]  /*c360*/  @P1 LDC R5, c[0x0][0x438] ;  /* 0x00010e00ff051b82 */ /* 0x001e300000000800 */
[----:B------:R-:W3:Y:S08]  /*c370*/  @!P0 LDC.64 R10, c[0x0][0x428] ;  /* 0x00010a00ff0a8b82 */ /* 0x000ef00000000a00 */
[----:B------:R-:W4:Y:S01]  /*c380*/  @!P0 LDC.64 R12, c[0x0][0x418] ;  /* 0x00010600ff0c8b82 */ /* 0x000f220000000a00 */
[----:B-1----:R-:W-:-:S04]  /*c390*/  @P1 IMAD.HI.U32 R0, R22, R3, RZ ;  /* 0x0000000316001227 */ /* 0x002fc800078e00ff */
[----:B------:R-:W-:Y:S01]  /*c3a0*/  IMAD.MOV.U32 R3, RZ, RZ, R22 ;  /* 0x000000ffff037224 */ /* 0x000fe200078e0016 */
[----:B0-----:R-:W-:-:S04]  /*c3b0*/  @P1 SHF.R.U32.HI R3, RZ, R5, R0 ;  /* 0x00000005ff031219 */ /* 0x001fc80000011600 */
[--C-:B------:R-:W-:Y:S01]  /*c3c0*/  @!P0 SHF.R.S32.HI R5, RZ, 0x1f, R3.reuse ;  /* 0x0000001fff058819 */ /* 0x100fe20000011403 */
[----:B------:R-:W-:Y:S01]  /*c3d0*/  @!P0 IMAD.MOV.U32 R4, RZ, RZ, R3 ;  /* 0x000000ffff048224 */ /* 0x000fe200078e0003 */
[----:B--2---:R-:W-:-:S05]  /*c3e0*/  SHF.R.S32.HI R25, RZ, 0x1f, R30 ;  /* 0x0000001fff197819 */ /* 0x004fca000001141e */
[----:B---3--:R-:W-:-:S04]  /*c3f0*/  @!P0 IMAD R0, R25, R10, RZ ;  /* 0x0000000a19008224 */ /* 0x008fc800078e02ff */
[C---:B------:R-:W-:Y:S02]  /*c400*/  @!P0 IMAD R15, R30.reuse, R11, R0 ;  /* 0x0000000b1e0f8224 */ /* 0x040fe400078e0200 */
[----:B------:R-:W-:-:S05]  /*c410*/  @!P0 IMAD.WIDE.U32 R10, R30, R10, R4 ;  /* 0x0000000a1e0a8225 */ /* 0x000fca00078e0004 */
[----:B------:R-:W-:Y:S02]  /*c420*/  @!P0 IADD3 R0, R11, R15, RZ ;  /* 0x0000000f0b008210 */ /* 0x000fe40007ffe0ff */
        /* <DEDUP_REMOVED lines=21> */
.L_x_13778:
[----:B------:R-:W-:Y:S01]  /*c580*/  ULOP3.LUT UR4, UR39, 0x2, URZ, 0xfc, !UPT ;  /* 0x0000000227047892 */ /* 0x000fe2000f8efc3f */
[--C-:B-----5:R-:W-:Y:S02]  /*c590*/  @!P0 SHF.R.S32.HI R5, RZ, 0x1f, R4.reuse ;  /* 0x0000001fff058819 */ /* 0x120fe40000011404 */
[----:B------:R-:W-:Y:S02]  /*c5a0*/  CS2R R36, SRZ ;  /* 0x0000000000247805 */ /* 0x000fe4000001ff00 */
[----:B------:R-:W-:Y:S01]  /*c5b0*/  LOP3.LUT R23, R23, 0xffffffdf, RZ, 0xc0, !PT ;  /* 0xffffffdf17177812 */ /* 0x000fe200078ec0ff */
[----:B------:R-:W-:Y:S01]  /*c5c0*/  @!P0 IMAD.MOV.U32 R36, RZ, RZ, R4 ;  /* 0x000000ffff248224 */ /* 0x000fe200078e0004 */
[----:B------:R-:W-:Y:S01]  /*c5d0*/  @!P0 MOV R37, R5 ;  /* 0x0000000500258202 */ /* 0x000fe20000000f00 */
[----:B------:R-:W-:Y:S01]  /*c5e0*/  IMAD.U32 R34, RZ, RZ, UR4 ;  /* 0x00000004ff227e24 */ /* 0x000fe2000f8e00ff */
[----:B------:R-:W-:Y:S01]  /*c5f0*/  ISETP.GT.U32.AND P0, PT, R26, 0x5f, PT ;  /* 0x0000005f1a00780c */ /* 0x000fe20003f04070 */
[----:B------:R-:W-:Y:S01]  /*c600*/  IMAD.MOV R0, RZ, RZ, -R3 ;  /* 0x000000ffff007224 */ /* 0x000fe200078e0a03 */
[----:B------:R-:W-:-:S02]  /*c610*/  LOP3.LUT R23, R23, 0xffffff7f, RZ, 0xc0, !PT ;  /* 0xffffff7f17177812 */ /* 0x000fc400078ec0ff */
[----:B------:R-:W-:Y:S01]  /*c620*/  ISETP.NE.AND P1, PT, R34, 0x3, PT ;  /* 0x000000032200780c */ /* 0x000fe20003f25270 */
[----:B------:R-:W-:Y:S01]  /*c630*/  IMAD R22, R29, R0, R22 ;  /* 0x000000001d167224 */ /* 0x000fe200078e0216 */
[----:B------:R-:W-:Y:S02]  /*c640*/  MOV R19, UR40 ;  /* 0x0000002800137c02 */ /* 0x000fe40008000f00 */
[----:B------:R-:W-:Y:S02]  /*c650*/  SEL R18, RZ, 0x1, P2 ;  /* 0x00000001ff127807 */ /* 0x000fe40001000000 */
[----:B------:R-:W-:-:S03]  /*c660*/  SHF.R.S32.HI R19, RZ, 0x1f, R19 ;  /* 0x0000001fff137819 */ /* 0x000fc60000011413 */
[----:B------:R-:W-:-:S04]  /*c670*/  @P0 LOP3.LUT R23, R23, 0x80, RZ, 0xfc, !PT ;  /* 0x0000008017170812 */ /* 0x000fc800078efcff */
[----:B------:R-:W-:Y:S01]  /*c680*/  @P1 LOP3.LUT R23, R23, 0x20, RZ, 0xfc, !PT ;  /* 0x0000002017171812 */ /* 0x000fe200078efcff */
[----:B------:R-:W-:Y:S06]  /*c690*/  @!P1 BRA `(.L_x_13738) ;  /* 0x0000000000049947 */ /* 0x000fec0003800000 */
[----:B------:R-:W-:Y:S01]  /*c6a0*/  BPT.TRAP 0x1 ;  /* 0x000000040000795c */ /* 0x000fe20000300000 */
.L_x_13738:
[----:B------:R-:W-:-:S05]  /*c6b0*/  IMAD.MOV.U32 R0, RZ, RZ, 0x1 ;  /* 0x00000001ff007424 */ /* 0x000fca00078e00ff */
[----:B------:R-:W-:-:S04]  /*c6c0*/  SHF.L.U32 R0, R0, 0x1f, RZ ;  /* 0x0000001f00007819 */ /* 0x000fc800000006ff */
[----:B------:R-:W0:Y:S02]  /*c6d0*/  SYNCS.PHASECHK.TRANS64.TRYWAIT P0, [UR45+0x22840], R0 ;  /* 0x02284000ff0075a7 */ /* 0x000e24000800016d */
[----:B0-----:R-:W-:Y:S05]  /*c6e0*/  @!P0 BRA `(.L_x_13739) ;  /* 0x0000002800e48947 */ /* 0x001fea0003800000 */
.L_x_13779:
[----:B------:R-:W-:Y:S01]  /*c6f0*/  SHF.R.S32.HI R17, RZ, 0x1f, R22 ;  /* 0x0000001fff117819 */ /* 0x000fe20000011416 */
[----:B------:R-:W-:Y:S01]  /*c700*/  ULDC.64 UR4, c[0x0][0x300] ;  /* 0x0000c00000047ab9 */ /* 0x000fe20000000a00 */
[----:B------:R-:W-:Y:S01]  /*c710*/  R2UR UR6, R19 ;  /* 0x00000000130672ca */ /* 0x000fe200000e0000 */
[----:B------:R-:W-:Y:S01]  /*c720*/  IMAD.WIDE.U32 R4, R22, UR4, RZ ;  /* 0x0000000416047c25 */ /* 0x000fe2000f8e00ff */
[----:B------:R-:W-:-:S03]  /*c730*/  LOP3.LUT R23, R23, 0xfffffffd, RZ, 0xc0, !PT ;  /* 0xfffffffd17177812 */ /* 0x000fc600078ec0ff */
[----:B0-----:R-:W-:-:S04]  /*c740*/  IMAD R3, R17, UR4, RZ ;  /* 0x0000000411037c24 */ /* 0x001fc8000f8e02ff */
        /* <DEDUP_REMOVED lines=20> */
[----:B------:R-:W-:Y:S02]  /*c890*/  MOV R4, 0xffffffa0 ;  /* 0xffffffa000047802 */ /* 0x000fe40000000f00 */
[----:B------:R-:W-:-:S03]  /*c8a0*/  LOP3.LUT R5, R5, 0x38, R6, 0xf8, !PT ;  /* 0x0000003805057812 */ /* 0x000fc600078ef806 */
[----:B------:R-:W-:Y:S01]  /*c8b0*/  IMAD R4, R9, R4, UR41 ;  /* 0x0000002909047e24 */ /* 0x000fe2000f8e0204 */
[----:B------:R-:W-:Y:S01]  /*c8c0*/  LOP3.LUT R5, R5, 0x38, R16, 0x78, !PT ;  /* 0x0000003805057812 */ /* 0x000fe200078e7810 */
[----:B------:R-:W-:Y:S01]  /*c8d0*/  IMAD.SHL.U32 R16, R7, 0x8, RZ ;  /* 0x0000000807107824 */ /* 0x000fe200078e00ff */
[----:B------:R-:W-:Y:S01]  /*c8e0*/  @P2 LOP3.LUT R23, R23, 0x2, RZ, 0xfc, !PT ;  /* 0x0000000217172812 */ /* 0x000fe200078efcff */
[----:B------:R-:W-:-:S03]  /*c8f0*/  IMAD.IADD R35, R4, 0x1, -R27 ;  /* 0x0000000104237824 */ /* 0x000fc600078e0a1b */
[----:B------:R-:W-:Y:S02]  /*c900*/  LOP3.LUT R16, R5, 0x200, R16, 0xf8, !PT ;  /* 0x0000020005107812 */ /* 0x000fe400078ef810 */
[----:B------:R-:W-:Y:S01]  /*c910*/  ISETP.GE.AND P0, PT, R35, 0x1, PT ;  /* 0x000000012300780c */ /* 0x000fe20003f06270 */
[----:B------:R-:W-:-:S12]  /*c920*/  BRA.DIV UR5, `(.L_x_13740) ;  /* 0x0000002a056c7947 */ /* 0x000fd8000b800000 */
        /* <DEDUP_REMOVED lines=37> */
.L_x_13793:
        /* <DEDUP_REMOVED lines=15> */
.L_x_13741:
        /* <DEDUP_REMOVED lines=23> */
.L_x_13742:
[----:B------:R-:W-:Y:S01]  /*cde0*/  UISETP.NE.AND UP0, UPT, UR47, URZ, UPT ;  /* 0x0000003f2f00728c */ /* 0x000fe2000bf05270 */
[----:B------:R-:W-:Y:S01]  /*cdf0*/  IMAD.U32 R3, RZ, RZ, UR46 ;  /* 0x0000002eff037e24 */ /* 0x000fe2000f8e00ff */
[----:B------:R-:W-:Y:S01]  /*ce00*/  R2UR UR6, R19 ;  /* 0x00000000130672ca */ /* 0x000fe200000e0000 */
[----:B------:R-:W-:Y:S01]  /*ce10*/  ULDC.64 UR8, c[0x0][0x2d8] ;  /* 0x0000b60000087ab9 */ /* 0x000fe20000000a00 */
[----:B------:R-:W-:Y:S01]  /*ce20*/  SHF.R.S32.HI R8, RZ, 0x1f, R33 ;  /* 0x0000001fff087819 */ /* 0x000fe20000011421 */
[----:B------:R-:W-:Y:S01]  /*ce30*/  IMAD R0, R3, 0x80, R26 ;  /* 0x0000008003007824 */ /* 0x000fe200078e021a */
[----:B------:R-:W-:-:S04]  /*ce40*/  PLOP3.LUT P0, PT, PT, PT, UP0, 0x80, 0x0 ;  /* 0x000000000000781c */ /* 0x000fc80003f0f008 */
[----:B------:R-:W-:Y:S01]  /*ce50*/  MOV R9, R0 ;  /* 0x0000000000097202 */ /* 0x000fe20000000f00 */
[----:B------:R-:W-:-:S04]  /*ce60*/  @UP0 ULDC UR4, c[0x0][0x44c] ;  /* 0x0001130000040ab9 */ /* 0x000fc80000000800 */
[----:B------:R-:W-:-:S04]  /*ce70*/  UIMAD UR6, UR6, UR8, URZ ;  /* 0x00000008060672a4 */ /* 0x000fc8000f8e023f */
[----:B------:R-:W-:Y:S01]  /*ce80*/  @P0 IMAD.HI.U32 R3, R0, UR4, RZ ;  /* 0x0000000400030c27 */ /* 0x000fe2000f8e00ff */
[----:B------:R-:W-:Y:S01]  /*ce90*/  PLOP3.LUT P0, PT, PT, PT, UP0, 0x80, 0x0 ;  /* 0x000000000000781c */ /* 0x000fe20003f0f008 */
[----:B------:R-:W-:Y:S01]  /*cea0*/  @UP0 ULDC UR4, c[0x0][0x450] ;  /* 0x0001140000040ab9 */ /* 0x000fe20000000800 */
[----:B------:R-:W-:-:S11]  /*ceb0*/  UIMAD UR6, UR40, UR9, UR6 ;  /* 0x00000009280672a4 */ /* 0x000fd6000f8e0206 */
[----:B------:R-:W-:Y:S01]  /*cec0*/  @P0 SHF.R.U32.HI R9, RZ, UR4, R3 ;  /* 0x00000004ff090c19 */ /* 0x000fe20008011603 */
[----:B------:R-:W-:Y:S01]  /*ced0*/  UIMAD.WIDE.U32 UR4, UR40, UR8, URZ ;  /* 0x00000008280472a5 */ /* 0x000fe2000f8e003f */
[----:B------:R-:W0:Y:S02]  /*cee0*/  LDC R3, c[0x0][0x448] ;  /* 0x00011200ff037b82 */ /* 0x000e240000000800 */
[----:B------:R-:W-:Y:S01]  /*cef0*/  ULDC.64 UR8, c[0x0][0x2e0] ;  /* 0x0000b80000087ab9 */ /* 0x000fe20000000a00 */
[----:B------:R-:W-:Y:S01]  /*cf00*/  UIADD3 UR6, UR5, UR6, URZ ;  /* 0x0000000605067290 */ /* 0x000fe2000fffe03f */
[----:B------:R-:W-:Y:S01]  /*cf10*/  IMAD R8, R8, UR8, RZ ;  /* 0x0000000808087c24 */ /* 0x000fe2000f8e02ff */
[----:B------:R-:W-:Y:S01]  /*cf20*/  MOV R5, UR5 ;  /* 0x0000000500057c02 */ /* 0x000fe20008000f00 */
[----:B------:R-:W-:Y:S01]  /*cf30*/  IMAD.U32 R4, RZ, RZ, UR4 ;  /* 0x00000004ff047e24 */ /* 0x000fe2000f8e00ff */
[----:B------:R-:W-:Y:S01]  /*cf40*/  ULDC.64 UR4, c[0x0][0x2d0] ;  /* 0x0000b40000047ab9 */ /* 0x000fe20000000a00 */
[----:B------:R-:W-:-:S02]  /*cf50*/  IMAD R11, R33, UR9, R8 ;  /* 0x00000009210b7c24 */ /* 0x000fc4000f8e0208 */
[----:B------:R-:W-:Y:S02]  /*cf60*/  IMAD.U32 R7, RZ, RZ, UR6 ;  /* 0x00000006ff077e24 */ /* 0x000fe4000f8e00ff */
[----:B------:R-:W-:-:S04]  /*cf70*/  IMAD.MOV.U32 R6, RZ, RZ, R4 ;  /* 0x000000ffff067224 */ /* 0x000fc800078e0004 */
[----:B------:R-:W-:Y:S01]  /*cf80*/  IMAD.WIDE.U32 R4, R33, UR8, R6 ;  /* 0x0000000821047c25 */ /* 0x000fe2000f8e0006 */
[----:B------:R-:W-:-:S03]  /*cf90*/  SHF.R.S32.HI R6, RZ, 0x1f, R9 ;  /* 0x0000001fff067819 */ /* 0x000fc60000011409 */
[----:B------:R-:W-:Y:S01]  /*cfa0*/  IMAD.IADD R5, R5, 0x1, R11 ;  /* 0x0000000105057824 */ /* 0x000fe200078e020b */
[----:B------:R-:W-:Y:S01]  /*cfb0*/  IADD3 R11, -R9, RZ, RZ ;  /* 0x000000ff090b7210 */ /* 0x000fe20007ffe1ff */
[----:B------:R-:W-:-:S04]  /*cfc0*/  IMAD R6, R6, UR4, RZ ;  /* 0x0000000406067c24 */ /* 0x000fc8000f8e02ff */
[----:B0-----:R-:W-:Y:S02]  /*cfd0*/  IMAD R11, R3, R11, R0 ;  /* 0x0000000b030b7224 */ /* 0x001fe400078e0200 */
        /* <DEDUP_REMOVED lines=17> */
[----:B------:R-:W-:Y:S01]  /*d0f0*/  MOV R0, UR46 ;  /* 0x0000002e00007c02 */ /* 0x000fe20008000f00 */
[----:B------:R-:W-:Y:S02]  /*d100*/  ULDC UR4, c[0x0][0x288] ;  /* 0x0000a20000047ab9 */ /* 0x000fe40000000800 */
[----:B------:R-:W1:Y:S01]  /*d110*/  SHFL.IDX PT, R4, R6, RZ, 0x181f ;  /* 0x00181fff06047589 */ /* 0x000e6200000e0000 */
[----:B------:R-:W-:Y:S02]  /*d120*/  IMAD R3, R3, UR4, RZ ;  /* 0x0000000403037c24 */ /* 0x000fe4000f8e02ff */
[----:B------:R-:W-:Y:S01]  /*d130*/  IMAD R0, R0, 0x80, R27 ;  /* 0x0000008000007824 */ /* 0x000fe200078e021b */
[----:B------:R-:W-:Y:S03]  /*d140*/  SHFL.IDX PT, R8, R6, 0x1, 0x181f ;  /* 0x00381f0006087f89 */ /* 0x000fe600000e0000 */
[C---:B------:R-:W-:Y:S01]  /*d150*/  VIADD R10, R0.reuse, 0x10 ;  /* 0x00000010000a7836 */ /* 0x040fe20000000000 */
[----:B------:R-:W-:-:S13]  /*d160*/  ISETP.GE.AND P0, PT, R0, R3, PT ;  /* 0x000000030000720c */ /* 0x000fda0003f06270 */
[----:B0-----:R-:W-:Y:S02]  /*d170*/  @!P0 LEA R14, P2, R24, R14, 0x1 ;  /* 0x0000000e180e8211 */ /* 0x001fe400078408ff */
[----:B------:R-:W-:-:S03]  /*d180*/  @!P0 LEA R9, R16, UR45, 0x1 ;  /* 0x0000002d10098c11 */ /* 0x000fc6000f8e08ff */
[----:B-1----:R-:W-:Y:S01]  /*d190*/  @!P0 IMAD.X R5, RZ, RZ, R4, P2 ;  /* 0x000000ffff058224 */ /* 0x002fe200010e0604 */
[----:B------:R-:W-:Y:S02]  /*d1a0*/  @!P0 MOV R4, R14 ;  /* 0x0000000e00048202 */ /* 0x000fe40000000f00 */
[----:B------:R-:W0:Y:S04]  /*d1b0*/  SHFL.IDX PT, R14, R7, 0x1, 0x181f ;  /* 0x00381f00070e7f89 */ /* 0x000e2800000e0000 */
[----:B------:R0:W-:Y:S01]  /*d1c0*/  @!P0 LDGSTS.E.BYPASS.LTC128B.128 [R9+0x18400], desc[UR36][R4.64], !P1 ;  /* 0x1840000004098fae */ /* 0x0001e2000c901d64 */
[----:B------:R-:W-:Y:S02]  /*d1d0*/  ISETP.GE.AND P0, PT, R10, R3, PT ;  /* 0x000000030a00720c */ /* 0x000fe40003f06270 */
[----:B------:R-:W-:-:S11]  /*d1e0*/  IADD3 R10, R0, 0x20, RZ ;  /* 0x00000020000a7810 */ /* 0x000fd60007ffe0ff */
        /* <DEDUP_REMOVED lines=45> */
.L_x_13810:
[----:B------:R-:W-:-:S05]  /*d4c0*/  VIADD R0, R0, 0x70 ;  /* 0x0000007000007836 */ /* 0x000fca0000000000 */
[----:B------:R-:W-:Y:S02]  /*d4d0*/  ISETP.GE.AND P0, PT, R0, R3, PT ;  /* 0x000000030000720c */ /* 0x000fe40003f06270 */
[----:B------:R-:W-:-:S04]  /*d4e0*/  MOV R0, 0x1 ;  /* 0x0000000100007802 */ /* 0x000fc80000000f00 */
        /* <DEDUP_REMOVED lines=15> */
.L_x_13811:
[----:B------:R-:W-:-:S13]  /*d5e0*/  ISETP.NE.AND P0, PT, R34, 0x3, PT ;  /* 0x000000032200780c */ /* 0x000fda0003f05270 */
[----:B------:R-:W-:Y:S05]  /*d5f0*/  @!P0 BRA `(.L_x_13745) ;  /* 0x0000000000048947 */ /* 0x000fea0003800000 */
[----:B------:R-:W-:Y:S01]  /*d600*/  BPT.TRAP 0x1 ;  /* 0x000000040000795c */ /* 0x000fe20000300000 */
.L_x_13745:
[----:B------:R-:W1:Y:S02]  /*d610*/  SYNCS.PHASECHK.TRANS64.TRYWAIT P0, [UR45+0x22860], R0 ;  /* 0x02286000ff0075a7 */ /* 0x000e64000800016d */
[----:B-1----:R-:W-:Y:S05]  /*d620*/  @!P0 BRA `(.L_x_13746) ;  /* 0x0000002c004c8947 */ /* 0x002fea0003800000 */
.L_x_13812:
        /* <DEDUP_REMOVED lines=10> */
[----:B------:R-:W-:Y:S01]  /*d6d0*/  SEL R0, RZ, 0x4, P2 ;  /* 0x00000004ff007807 */ /* 0x000fe20001000000 */
[----:B------:R-:W-:Y:S01]  /*d6e0*/  IMAD.IADD R5, R5, 0x1, R17 ;  /* 0x0000000105057824 */ /* 0x000fe200078e0211 */
[----:B------:R-:W-:Y:S01]  /*d6f0*/  SEL R7, RZ, 0x8, P1 ;  /* 0x00000008ff077807 */ /* 0x000fe20000800000 */
[C---:B------:R-:W-:Y:S01]  /*d700*/  IMAD R3, R36.reuse, UR7, R3 ;  /* 0x0000000724037c24 */ /* 0x040fe2000f8e0203 */
[----:B------:R-:W-:Y:S01]  /*d710*/  LOP3.LUT P4, RZ, R23, 0x1, RZ, 0xc0, !PT ;  /* 0x0000000117ff7812 */ /* 0x000fe2000788c0ff */
[----:B------:R-:W-:Y:S01]  /*d720*/  IMAD.WIDE.U32 R10, R36, UR6, R4 ;  /* 0x00000006240a7c25 */ /* 0x000fe2000f8e0004 */
[----:B------:R-:W-:-:S02]  /*d730*/  ULDC.64 UR6, c[0x0][0x330] ;  /* 0x0000cc0000067ab9 */ /* 0x000fc40000000a00 */
        /* <DEDUP_REMOVED lines=14> */
[----:B------:R-:W0:Y:S01]  /*d820*/  SHFL.IDX PT, R14, R3, RZ, 0x181f ;  /* 0x00181fff030e7589 */ /* 0x000e2200000e0000 */
[----:B------:R-:W-:Y:S02]  /*d830*/  SHF.L.U32 R24, R24, 0x1, RZ ;  /* 0x0000000118187819 */ /* 0x000fe400000006ff */
[----:B------:R-:W-:Y:S01]  /*d840*/  LEA R17, R16, UR45, 0x1 ;  /* 0x0000002d10117c11 */ /* 0x000fe2000f8e08ff */
[----:B------:R-:W1:Y:S01]  /*d850*/  SHFL.IDX PT, R0, R10, RZ, 0x181f ;  /* 0x00181fff0a007589 */ /* 0x000e6200000e0000 */
[C---:B------:R-:W-:Y:S02]  /*d860*/  LOP3.LUT P2, RZ, R8.reuse, 0x2, RZ, 0xc0, !PT ;  /* 0x0000000208ff7812 */ /* 0x040fe4000784c0ff */
[----:B------:R-:W-:Y:S02]  /*d870*/  LOP3.LUT P1, RZ, R8, 0x4, RZ, 0xc0, !PT ;  /* 0x0000000408ff7812 */ /* 0x000fe4000782c0ff */
[----:B0-----:R-:W-:Y:S02]  /*d880*/  IADD3 R6, P0, R14, R24, RZ ;  /* 0x000000180e067210 */ /* 0x001fe40007f1e0ff */
[----:B------:R-:W0:Y:S03]  /*d890*/  SHFL.IDX PT, R14, R3, 0x1, 0x181f ;  /* 0x00381f00030e7f89 */ /* 0x000e2600000e0000 */
[----:B-1----:R-:W-:-:S02]  /*d8a0*/  IMAD.X R7, RZ, RZ, R0, P0 ;  /* 0x000000ffff077224 */ /* 0x002fc400000e0600 */
        /* <DEDUP_REMOVED lines=27> */
[----:B------:R-:W1:Y:S02]  /*da60*/  SHFL.IDX PT, R14, R3, 0x4, 0x181f ;  /* 0x00981f00030e7f89 */ /* 0x000e6400000e0000 */
[----:B0-----:R-:W-:Y:S01]  /*da70*/  IMAD.X R7, RZ, RZ, R0, P3 ;  /* 0x000000ffff077224 */ /* 0x001fe200018e0600 */
[C---:B------:R-:W-:Y:S01]  /*da80*/  ISETP.LT.OR P3, PT, R35.reuse, 0x21, P4 ;  /* 0x000000212300780c */ /* 0x040fe20002761670 */
[----:B------:R-:W0:Y:S04]  /*da90*/  SHFL.IDX PT, R0, R10, 0x4, 0x181f ;  /* 0x00981f000a007f89 */ /* 0x000e2800000e0000 */
[----:B------:R-:W2:Y:S08]  /*daa0*/  SHFL.IDX PT, R10, R10, 0x5, 0x181f ;  /* 0x00b81f000a0a7f89 */ /* 0x000eb000000e0000 */
        /* <DEDUP_REMOVED lines=8> */
[----:B------:R1:W4:Y:S02]  /*db30*/  SHFL.IDX PT, R14, R3, 0x5, 0x181f ;  /* 0x00b81f00030e7f89 */ /* 0x00032400000e0000 */
[----:B0-----:R-:W-:Y:S01]  /*db40*/  IMAD.X R5, RZ, RZ, R0, P3 ;  /* 0x000000ffff057224 */ /* 0x001fe200018e0600 */
[----:B------:R-:W-:Y:S01]  /*db50*/  ISETP.LT.OR P3, PT, R35, 0x31, P4 ;  /* 0x000000312300780c */ /* 0x000fe20002761670 */
[----:B------:R-:W-:Y:S01]  /*db60*/  VIADD R0, R17, 0x400 ;  /* 0x0000040011007836 */ /* 0x000fe20000000000 */
[----:B---3--:R-:W-:-:S11]  /*db70*/  MOV R8, RZ ;  /* 0x000000ff00087202 */ /* 0x008fd60000000f00 */
        /* <DEDUP_REMOVED lines=15> */
.L_x_13826:
        /* <DEDUP_REMOVED lines=20> */
.L_x_13748:
[----:B------:R-:W-:Y:S01]  /*ddb0*/  IADD3 R31, R31, -0x2, RZ ;  /* 0xfffffffe1f1f7810 */ /* 0x000fe20007ffe0ff */
[----:B------:R-:W-:Y:S01]  /*ddc0*/  SYNCS.ARRIVE.TRANS64.A1T0 RZ, [UR45+0x22850], RZ ;  /* 0x022850ffffff79a7 */ /* 0x000fe2000810002d */
[----:B------:R-:W-:Y:S01]  /*ddd0*/  BSSY B0, `(.L_x_13732) ;  /* 0x00000e7000007945 */ /* 0x000fe20003800000 */
[----:B------:R-:W-:Y:S01]  /*dde0*/  IMAD.MOV.U32 R21, RZ, RZ, 0x1 ;  /* 0x00000001ff157424 */ /* 0x000fe200078e00ff */
[----:B------:R-:W-:Y:S01]  /*ddf0*/  ISETP.GE.AND P0, PT, R31, UR48, PT ;  /* 0x000000301f007c0c */ /* 0x000fe2000bf06270 */
[----:B------:R-:W-:-:S12]  /*de00*/  IMAD.MOV.U32 R20, RZ, RZ, 0x1 ;  /* 0x00000001ff147424 */ /* 0x000fd800078e00ff */
[----:B------:R-:W-:Y:S05]  /*de10*/  @!P0 BRA `(.L_x_13749) ;  /* 0x0000000c00888947 */ /* 0x000fea0003800000 */
[----:B------:R-:W-:Y:S01]  /*de20*/  UIADD3 UR4, UR44, 0x1, URZ ;  /* 0x000000012c047890 */ /* 0x000fe2000fffe03f */
[----:B------:R-:W-:Y:S01]  /*de30*/  IADD3 R27, R28, R32, R27 ;  /* 0x000000201c1b7210 */ /* 0x000fe20007ffe01b */
[----:B------:R-:W-:Y:S01]  /*de40*/  ULOP3.LUT UR5, URZ, UR43, URZ, 0x33, !UPT ;  /* 0x0000002b3f057292 */ /* 0x000fe2000f8e333f */
[----:B------:R-:W-:Y:S01]  /*de50*/  LOP3.LUT R3, RZ, UR42, RZ, 0x33, !PT ;  /* 0x0000002aff037c12 */ /* 0x000fe2000f8e33ff */
[----:B------:R-:W-:Y:S01]  /*de60*/  UIMAD UR4, UR4, UR38, URZ ;  /* 0x00000026040472a4 */ /* 0x000fe2000f8e023f */
[----:B------:R-:W-:Y:S01]  /*de70*/  IADD3 R36, R27, -0x120, RZ ;  /* 0xfffffee01b247810 */ /* 0x000fe20007ffe0ff */
[----:B------:R-:W-:Y:S02]  /*de80*/  IMAD.MOV.U32 R20, RZ, RZ, 0x1 ;  /* 0x00000001ff147424 */ /* 0x000fe400078e00ff */
[----:B------:R-:W-:Y:S02]  /*de90*/  IMAD.MOV.U32 R21, RZ, RZ, 0x1 ;  /* 0x00000001ff157424 */ /* 0x000fe400078e00ff */
[----:B------:R-:W-:-:S04]  /*dea0*/  LOP3.LUT R4, RZ, UR4, RZ, 0x33, !PT ;  /* 0x00000004ff047c12 */ /* 0x000fc8000f8e33ff */
[----:B------:R-:W-:-:S04]  /*deb0*/  VIMNMX3 R3, R3, UR5, R4, !PT ;  /* 0x0000000503037c0f */ /* 0x000fc8000f800104 */
[C---:B------:R-:W-:Y:S01]  /*dec0*/  IADD3 R35, -R3.reuse, -0x2, RZ ;  /* 0xfffffffe03237810 */ /* 0x040fe20007ffe1ff */
[----:B------:R-:W-:-:S07]  /*ded0*/  IMAD R36, R3, -0x60, R36 ;  /* 0xffffffa003247824 */ /* 0x000fce00078e0224 */
.L_x_13764:
[----:B------:R-:W-:Y:S01]  /*dee0*/  ISETP.NE.AND P1, PT, R29, 0x1, PT ;  /* 0x000000011d00780c */ /* 0x000fe20003f25270 */
[----:B------:R-:W-:Y:S01]  /*def0*/  BSSY B1, `(.L_x_13750) ;  /* 0x0000014000017945 */ /* 0x000fe20003800000 */
[----:B------:R-:W-:Y:S01]  /*df00*/  ISETP.GT.U32.AND P0, PT, R26, 0x5f, PT ;  /* 0x0000005f1a00780c */ /* 0x000fe20003f04070 */
[----:B------:R-:W-:-:S10]  /*df10*/  IMAD.MOV.U32 R33, RZ, RZ, RZ ;  /* 0x000000ffff217224 */ /* 0x000fd400078e00ff */
[----:B0-----:R-:W0:Y:S08]  /*df20*/  @P1 LDC R3, c[0x0][0x434] ;  /* 0x00010d00ff031b82 */ /* 0x001e300000000800 */
[----:B------:R-:W1:Y:S01]  /*df30*/  @P1 LDC R5, c[0x0][0x438] ;  /* 0x00010e00ff051b82 */ /* 0x000e620000000800 */
[----:B0-----:R-:W-:Y:S01]  /*df40*/  @P1 IMAD.HI.U32 R4, R36, R3, RZ ;  /* 0x0000000324041227 */ /* 0x001fe200078e00ff */
[----:B------:R-:W-:-:S04]  /*df50*/  MOV R3, R36 ;  /* 0x0000002400037202 */ /* 0x000fc80000000f00 */
[----:B-1----:R-:W-:Y:S01]  /*df60*/  @P1 SHF.R.U32.HI R3, RZ, R5, R4 ;  /* 0x00000005ff031219 */ /* 0x002fe20000011604 */
[----:B--23--:R-:W-:Y:S06]  /*df70*/  @P0 BRA `(.L_x_13751) ;  /* 0x00000000002c0947 */ /* 0x00cfec0003800000 */
[--C-:B------:R-:W-:Y:S01]  /*df80*/  SHF.R.S32.HI R5, RZ, 0x1f, R3.reuse ;  /* 0x0000001fff057819 */ /* 0x100fe20000011403 */
[----:B------:R-:W-:Y:S01]  /*df90*/  ULDC.64 UR4, c[0x0][0x428] ;  /* 0x00010a0000047ab9 */ /* 0x000fe20000000a00 */
[----:B------:R-:W-:Y:S02]  /*dfa0*/  IMAD.MOV.U32 R4, RZ, RZ, R3 ;  /* 0x000000ffff047224 */ /* 0x000fe400078e0003 */
[----:B------:R-:W-:Y:S02]  /*dfb0*/  IMAD R9, R25, UR4, RZ ;  /* 0x0000000419097c24 */ /* 0x000fe4000f8e02ff */
[----:B------:R-:W-:-:S04]  /*dfc0*/  IMAD.WIDE.U32 R6, R30, UR4, R4 ;  /* 0x000000041e067c25 */ /* 0x000fc8000f8e0004 */
[----:B------:R-:W-:Y:S01]  /*dfd0*/  IMAD R5, R30, UR5, R9 ;  /* 0x000000051e057c24 */ /* 0x000fe2000f8e0209 */
[----:B------:R-:W-:Y:S02]  /*dfe0*/  ULDC.64 UR4, c[0x0][0x418] ;  /* 0x0001060000047ab9 */ /* 0x000fe40000000a00 */
[----:B------:R-:W-:Y:S02]  /*dff0*/  LEA R4, P0, R6, UR4, 0x2 ;  /* 0x0000000406047c11 */ /* 0x000fe4000f8010ff */
[----:B------:R-:W-:-:S04]  /*e000*/  IADD3 R5, R5, R7, RZ ;  /* 0x0000000705057210 */ /* 0x000fc80007ffe0ff */
[----:B------:R-:W-:-:S05]  /*e010*/  LEA.HI.X R5, R6, UR5, R5, 0x2, P0 ;  /* 0x0000000506057c11 */ /* 0x000fca00080f1405 */
[----:B------:R0:W5:Y:S02]  /*e020*/  LDG.E R33, desc[UR36][R4.64] ;  /* 0x0000002404217981 */ /* 0x000164000c1e1900 */
.L_x_13751:
[----:B------:R-:W-:Y:S05]  /*e030*/  BSYNC B1 ;  /* 0x0000000000017941 */ /* 0x000fea0003800000 */
.L_x_13750:
[----:B------:R-:W-:-:S13]  /*e040*/  ISETP.NE.AND P0, PT, R34, 0x3, PT ;  /* 0x000000032200780c */ /* 0x000fda0003f05270 */
[----:B------:R-:W-:Y:S05]  /*e050*/  @!P0 BRA `(.L_x_13752) ;  /* 0x0000000000048947 */ /* 0x000fea0003800000 */
[----:B------:R-:W-:Y:S01]  /*e060*/  BPT.TRAP 0x1 ;  /* 0x000000040000795c */ /* 0x000fe20000300000 */
.L_x_13752:
[----:B------:R-:W-:Y:S01]  /*e070*/  LEA R32, R21, UR45, 0x3 ;  /* 0x0000002d15207c11 */ /* 0x000fe2000f8e18ff */
[----:B------:R-:W-:Y:S01]  /*e080*/  BSSY B1, `(.L_x_13753) ;  /* 0x0000004000017945 */ /* 0x000fe20003800000 */
[----:B------:R-:W-:-:S04]  /*e090*/  SHF.L.U32 R31, R20, 0x1f, RZ ;  /* 0x0000001f141f7819 */ /* 0x000fc800000006ff */
[----:B------:R-:W1:Y:S02]  /*e0a0*/  SYNCS.PHASECHK.TRANS64.TRYWAIT P0, [R32+URZ+0x22840], R31 ;  /* 0x0228401f200075a7 */ /* 0x000e64000800017f */
[----:B-1----:R-:W-:Y:S05]  /*e0b0*/  @!P0 BRA `(.L_x_13754) ;  /* 0x0000002c002c8947 */ /* 0x002fea0003800000 */
.L_x_13827:
[----:B------:R-:W-:Y:S05]  /*e0c0*/  BSYNC B1 ;  /* 0x0000000000017941 */ /* 0x000fea0003800000 */
.L_x_13753:
        /* <DEDUP_REMOVED lines=42> */
[----:B------:R-:W0:Y:S01]  /*e370*/  SHFL.IDX PT, R14, R10, 0x2, 0x181f ;  /* 0x00581f000a0e7f89 */ /* 0x000e2200000e0000 */
[----:B------:R-:W-:-:S05]  /*e380*/  IADD3.X R9, RZ, R7, RZ, P0, !PT ;  /* 0x00000007ff097210 */ /* 0x000fca00007fe4ff */
        /* <DEDUP_REMOVED lines=9> */
[----:B0-----:R-:W-:-:S04]  /*e420*/  IADD3 R14, P0, R14, R24, RZ ;  /* 0x000000180e0e7210 */ /* 0x001fc80007f1e0ff */
[----:B------:R-:W-:Y:S02]  /*e430*/  IADD3.X R15, RZ, R18, RZ, P0, !PT ;  /* 0x00000012ff0f7210 */ /* 0x000fe400007fe4ff */
[----:B------:R2:W0:Y:S04]  /*e440*/  SHFL.IDX PT, R18, R3, 0x5, 0x181f ;  /* 0x00b81f0003127f89 */ /* 0x00042800000e0000 */
[----:B------:R2:W-:Y:S03]  /*e450*/  LDGSTS.E.BYPASS.LTC128B.128 [R17+0x1e400], desc[UR36][R14.64], !P1 ;  /* 0x1e4000000e117fae */ /* 0x0005e6000c901d64 */
.L_x_13841:
        /* <DEDUP_REMOVED lines=8> */
.L_x_13756:
        /* <DEDUP_REMOVED lines=10> */
.L_x_13757:
[----:B------:R2:W-:Y:S01]  /*e580*/  SYNCS.ARRIVE.TRANS64.A1T0 RZ, [R32+URZ+0x22830], RZ ;  /* 0x022830ff20ff79a7 */ /* 0x0005e2000810003f */
[----:B------:R-:W-:Y:S05]  /*e590*/  @!P2 BRA `(.L_x_13758) ;  /* 0x000000000004a947 */ /* 0x000fea0003800000 */
[----:B------:R-:W-:Y:S01]  /*e5a0*/  BPT.TRAP 0x1 ;  /* 0x000000040000795c */ /* 0x000fe20000300000 */
.L_x_13758:
[----:B------:R-:W3:Y:S01]  /*e5b0*/  SYNCS.PHASECHK.TRANS64.TRYWAIT P0, [R32+URZ+0x22860], R31 ;  /* 0x0228601f200075a7 */ /* 0x000ee2000800017f */
[----:B------:R-:W-:Y:S04]  /*e5c0*/  BSSY B1, `(.L_x_13759) ;  /* 0x0000002000017945 */ /* 0x000fe80003800000 */
[----:B---3--:R-:W-:Y:S05]  /*e5d0*/  @!P0 BRA `(.L_x_13760) ;  /* 0x0000002c00888947 */ /* 0x008fea0003800000 */
.L_x_13842:
[----:B------:R-:W-:Y:S05]  /*e5e0*/  BSYNC B1 ;  /* 0x0000000000017941 */ /* 0x000fea0003800000 */
.L_x_13759:
        /* <DEDUP_REMOVED lines=10> */
[----:B------:R-:W-:Y:S01]  /*e690*/  LOP3.LUT P1, RZ, R23, 0x4, RZ, 0xc0, !PT ;  /* 0x0000000417ff7812 */ /* 0x000fe2000782c0ff */
[----:B------:R-:W-:-:S02]  /*e6a0*/  IMAD.IADD R5, R5, 0x1, R27 ;  /* 0x0000000105057824 */ /* 0x000fc400078e021b */
        /* <DEDUP_REMOVED lines=20> */
[----:B0-----:R-:W-:-:S04]  /*e7f0*/  IADD3 R14, P0, R14, R24, RZ ;  /* 0x000000180e0e7210 */ /* 0x001fc80007f1e0ff */
[----:B----4-:R-:W-:Y:S02]  /*e800*/  IADD3.X R15, RZ, R5, RZ, P0, !PT ;  /* 0x00000005ff0f7210 */ /* 0x010fe400007fe4ff */
        /* <DEDUP_REMOVED lines=16> */
[----:B----4-:R-:W-:-:S05]  /*e910*/  IMAD.X R9, RZ, RZ, R6, P0 ;  /* 0x000000ffff097224 */ /* 0x010fca00000e0606 */
[----:B------:R-:W-:Y:S04]  /*e920*/  LDGSTS.E.BYPASS.LTC128B.128 [R17+0x1000], desc[UR36][R8.64], !P4 ;  /* 0x0100000008117fae */ /* 0x000fe8000e101d64 */
[----:B------:R-:W-:Y:S04]  /*e930*/  LDGSTS.E.BYPASS.LTC128B.128 [R17+0x4000], desc[UR36][R8.64+0x80], !P3 ;  /* 0x0400008008117fae */ /* 0x000fe8000d901d64 */
[----:B------:R-:W-:Y:S04]  /*e940*/  LDGSTS.E.BYPASS.LTC128B.128 [R17+0x7000], desc[UR36][R8.64+0x100], !P2 ;  /* 0x0700010008117fae */ /* 0x000fe8000d101d64 */
[----:B------:R4:W-:Y:S01]  /*e950*/  LDGSTS.E.BYPASS.LTC128B.128 [R17+0xa000], desc[UR36][R8.64+0x180], !P1 ;  /* 0x0a00018008117fae */ /* 0x0009e2000c901d64 */
[----:B0-----:R-:W-:-:S03]  /*e960*/  IADD3 R6, P0, R5, R24, RZ ;  /* 0x0000001805067210 */ /* 0x001fc60007f1e0ff */
[----:B------:R-:W0:Y:S01]  /*e970*/  SHFL.IDX PT, R5, R3, 0x4, 0x181f ;  /* 0x00981f0003057f89 */ /* 0x000e2200000e0000 */
[----:B------:R-:W-:-:S03]  /*e980*/  IADD3.X R7, RZ, R7, RZ, P0, !PT ;  /* 0x00000007ff077210 */ /* 0x000fc600007fe4ff */
[----:B------:R-:W1:Y:S01]  /*e990*/  SHFL.IDX PT, R3, R3, 0x5, 0x181f ;  /* 0x00b81f0003037f89 */ /* 0x000e6200000e0000 */
[----:B----4-:R-:W-:-:S03]  /*e9a0*/  IMAD.MOV.U32 R8, RZ, RZ, RZ ;  /* 0x000000ffff087224 */ /* 0x010fc600078e00ff */
        /* <DEDUP_REMOVED lines=10> */
.L_x_13856:
[----:B----4-:R-:W-:-:S04]  /*ea50*/  IADD3 R4, P0, R3, R24, RZ ;  /* 0x0000001803047210 */ /* 0x010fc80007f1e0ff */
[----:B------:R-:W-:Y:S02]  /*ea60*/  IADD3.X R5, RZ, R18, RZ, P0, !PT ;  /* 0x00000012ff057210 */ /* 0x000fe400007fe4ff */
[----:B------:R-:W-:-:S03]  /*ea70*/  PLOP3.LUT P0, PT, PT, PT, PT, 0x80, 0x0 ;  /* 0x000000000000781c */ /* 0x000fc60003f0f070 */
        /* <DEDUP_REMOVED lines=8> */
.L_x_13762:
        /* <DEDUP_REMOVED lines=10> */
.L_x_13763:
[----:B------:R-:W-:Y:S01]  /*eba0*/  VIADD R21, R21, 0x1 ;  /* 0x0000000115157836 */ /* 0x000fe20000000000 */
[----:B------:R1:W-:Y:S01]  /*ebb0*/  SYNCS.ARRIVE.TRANS64.A1T0 RZ, [R32+URZ+0x22850], RZ ;  /* 0x022850ff20ff79a7 */ /* 0x0003e2000810003f */
[----:B------:R-:W-:Y:S01]  /*ebc0*/  VIADD R35, R35, 0xffffffff ;  /* 0xffffffff23237836 */ /* 0x000fe20000000000 */
[----:B------:R-:W-:Y:S02]  /*ebd0*/  IADD3 R36, R36, -0x60, RZ ;  /* 0xffffffa024247810 */ /* 0x000fe40007ffe0ff */
[----:B------:R-:W-:-:S04]  /*ebe0*/  ISETP.NE.AND P0, PT, R21, 0x2, PT ;  /* 0x000000021500780c */ /* 0x000fc80003f05270 */
[----:B------:R-:W-:Y:S02]  /*ebf0*/  SEL R21, R21, RZ, P0 ;  /* 0x000000ff15157207 */ /* 0x000fe40000000000 */
[----:B------:R-:W-:Y:S02]  /*ec00*/  SEL R3, RZ, 0x1, P0 ;  /* 0x00000001ff037807 */ /* 0x000fe40000000000 */
[----:B------:R-:W-:Y:S02]  /*ec10*/  ISETP.GT.AND P0, PT, R35, UR48, PT ;  /* 0x0000003023007c0c */ /* 0x000fe4000bf04270 */
[----:B------:R-:W-:-:S11]  /*ec20*/  LOP3.LUT R20, R20, R3, RZ, 0x3c, !PT ;  /* 0x0000000314147212 */ /* 0x000fd600078e3cff */
[----:B-1----:R-:W-:Y:S05]  /*ec30*/  @P0 BRA `(.L_x_13764) ;  /* 0xfffffff000a80947 */ /* 0x002fea000383ffff */
.L_x_13749:
[----:B------:R-:W-:Y:S05]  /*ec40*/  BSYNC B0 ;  /* 0x0000000000007941 */ /* 0x000fea0003800000 */
.L_x_13732:
[----:B------:R-:W0:Y:S01]  /*ec50*/  S2R R3, SR_CgaCtaId ;  /* 0x0000000000037919 */ /* 0x000e220000008800 */
[----:B------:R-:W-:Y:S01]  /*ec60*/  MOV R0, 0x400 ;  /* 0x0000040000007802 */ /* 0x000fe20000000f00 */
[----:B------:R-:W-:Y:S01]  /*ec70*/  BSSY B0, `(.L_x_13765) ;  /* 0x0000005000007945 */ /* 0x000fe20003800000 */
[----:B------:R-:W-:Y:S02]  /*ec80*/  SHF.L.U32 R8, R8, 0x1f, RZ ;  /* 0x0000001f08087819 */ /* 0x000fe400000006ff */
[----:B0-----:R-:W-:-:S04]  /*ec90*/  LEA R4, R3, R0, 0x18 ;  /* 0x0000000003047211 */ /* 0x001fc800078ec0ff */
[----:B------:R-:W0:Y:S02]  /*eca0*/  SYNCS.PHASECHK.TRANS64.TRYWAIT P0, [R4+URZ+0x22820], R8 ;  /* 0x02282008040075a7 */ /* 0x000e24000800017f */
[----:B0-----:R-:W-:Y:S05]  /*ecb0*/  @!P0 BRA `(.L_x_13766) ;  /* 0x0000002c00c48947 */ /* 0x001fea0003800000 */
.L_x_13857:
[----:B------:R-:W-:Y:S05]  /*ecc0*/  BSYNC B0 ;  /* 0x0000000000007941 */ /* 0x000fea0003800000 */
.L_x_13765:
[----:B------:R-:W-:-:S03]  /*ecd0*/  UMOV UR4, 0xffffffff ;  /* 0xffffffff00047882 */ /* 0x000fc60000000000 */
[----:B------:R-:W-:Y:S05]  /*ece0*/  BRA.DIV UR4, `(.L_x_13767) ;  /* 0x0000002e04cc7947 */ /* 0x000fea000b800000 */
[----:B------:R1:W4:Y:S02]  /*ecf0*/  SHFL.IDX PT, R14, R2, RZ, 0x1f ;  /* 0x00001fff020e7589 */ /* 0x00032400000e0000 */
.L_x_13860:
[----:B----4-:R-:W-:-:S13]  /*ed00*/  ISETP.NE.AND P0, PT, R14, RZ, PT ;  /* 0x000000ff0e00720c */ /* 0x010fda0003f05270 */
[----:B------:R-:W-:Y:S05]  /*ed10*/  @P0 BRA `(.L_x_13688) ;  /* 0x0000000000880947 */ /* 0x000fea0003800000 */
[----:B------:R-:W-:-:S03]  /*ed20*/  UMOV UR4, 0xffffffff ;  /* 0xffffffff00047882 */ /* 0x000fc60000000000 */
[----:B------:R-:W-:Y:S05]  /*ed30*/  BRA.DIV UR4, `(.L_x_13768) ;  /* 0x0000002e04e07947 */ /* 0x000fea000b800000 */
[----:B------:R-:W-:-:S13]  /*ed40*/  ELECT P6, URZ, PT ;  /* 0x00000000003f782f */ /* 0x000fda00038c0000 */
.L_x_13863:
[----:B------:R-:W-:Y:S05]  /*ed50*/  @!P6 BRA `(.L_x_13688) ;  /* 0x000000000078e947 */ /* 0x000fea0003800000 */
[----:B------:R-:W-:-:S06]  /*ed60*/  ULOP3.LUT UR4, UR39, 0x2, URZ, 0xfc, !UPT ;  /* 0x0000000227047892 */ /* 0x000fcc000f8efc3f */
[----:B------:R-:W-:-:S05]  /*ed70*/  IMAD.U32 R0, RZ, RZ, UR4 ;  /* 0x00000004ff007e24 */ /* 0x000fca000f8e00ff */
[----:B------:R-:W-:-:S13]  /*ed80*/  ISETP.NE.AND P0, PT, R0, 0x3, PT ;  /* 0x000000030000780c */ /* 0x000fda0003f05270 */
[----:B------:R-:W-:Y:S05]  /*ed90*/  @!P0 BRA `(.L_x_13769) ;  /* 0x0000000000048947 */ /* 0x000fea0003800000 */
[----:B------:R-:W-:Y:S01]  /*eda0*/  BPT.TRAP 0x1 ;  /* 0x000000040000795c */ /* 0x000fe20000300000 */
.L_x_13769:
[C---:B------:R-:W-:Y:S01]  /*edb0*/  IMAD R5, R21.reuse, 0x8, R4 ;  /* 0x0000000815057824 */ /* 0x040fe200078e0204 */
[----:B------:R-:W-:Y:S02]  /*edc0*/  SHF.L.U32 R0, R20, 0x1f, RZ ;  /* 0x0000001f14007819 */ /* 0x000fe400000006ff */
[----:B------:R-:W-:Y:S02]  /*edd0*/  IADD3 R21, R21, 0x1, RZ ;  /* 0x0000000115157810 */ /* 0x000fe40007ffe0ff */
[----:B------:R-:W4:Y:S02]  /*ede0*/  SYNCS.PHASECHK.TRANS64.TRYWAIT P1, [R5+URZ+0x22840], R0 ;  /* 0x02284000050075a7 */ /* 0x000f24000802017f */
[----:B------:R-:W-:-:S04]  /*edf0*/  ISETP.NE.AND P2, PT, R21, 0x2, PT ;  /* 0x000000021500780c */ /* 0x000fc80003f45270 */
[----:B------:R-:W-:Y:S01]  /*ee00*/  SEL R3, RZ, 0x1, P2 ;  /* 0x00000001ff037807 */ /* 0x000fe20001000000 */
[----:B----4-:R-:W-:Y:S08]  /*ee10*/  @!P1 BRA `(.L_x_13770) ;  /* 0x0000002c00c89947 */ /* 0x010ff00003800000 */
.L_x_13864:
[----:B------:R-:W-:Y:S02]  /*ee20*/  SEL R21, R21, RZ, P2 ;  /* 0x000000ff15157207 */ /* 0x000fe40001000000 */
[----:B-1----:R-:W-:Y:S01]  /*ee30*/  LOP3.LUT R2, R20, R3, RZ, 0x3c, !PT ;  /* 0x0000000314027212 */ /* 0x002fe200078e3cff */
[----:B------:R-:W-:Y:S06]  /*ee40*/  @!P0 BRA `(.L_x_13771) ;  /* 0x0000000000048947 */ /* 0x000fec0003800000 */
[----:B------:R-:W-:Y:S01]  /*ee50*/  BPT.TRAP 0x1 ;  /* 0x000000040000795c */ /* 0x000fe20000300000 */
.L_x_13771:
[----:B------:R-:W-:Y:S01]  /*ee60*/  IMAD R21, R21, 0x8, R4 ;  /* 0x0000000815157824 */ /* 0x000fe200078e0204 */
[----:B------:R-:W-:-:S04]  /*ee70*/  SHF.L.U32 R2, R2, 0x1f, RZ ;  /* 0x0000001f02027819 */ /* 0x000fc800000006ff */
[----:B------:R-:W1:Y:S02]  /*ee80*/  SYNCS.PHASECHK.TRANS64.TRYWAIT P1, [R21+URZ+0x22840], R2 ;  /* 0x02284002150075a7 */ /* 0x000e64000802017f */
[----:B-1----:R-:W-:Y:S05]  /*ee90*/  @!P1 BRA `(.L_x_13772) ;  /* 0x0000002c00bc9947 */ /* 0x002fea0003800000 */
.L_x_13865:
[----:B------:R-:W-:Y:S05]  /*eea0*/  @!P0 BRA `(.L_x_13773) ;  /* 0x0000000000048947 */ /* 0x000fea0003800000 */
[----:B------:R-:W-:Y:S01]  /*eeb0*/  BPT.TRAP 0x1 ;  /* 0x000000040000795c */ /* 0x000fe20000300000 */
.L_x_13773:
[----:B------:R-:W0:Y:S02]  /*eec0*/  SYNCS.PHASECHK.TRANS64.TRYWAIT P1, [R5+URZ+0x22860], R0 ;  /* 0x02286000050075a7 */ /* 0x000e24000802017f */
[----:B0-----:R-:W-:Y:S05]  /*eed0*/  @!P1 BRA `(.L_x_13774) ;  /* 0x0000002c00c09947 */ /* 0x001fea0003800000 */
.L_x_13866:
[----:B------:R-:W-:Y:S05]  /*eee0*/  @!P0 BRA `(.L_x_13775) ;  /* 0x0000000000048947 */ /* 0x000fea0003800000 */
[----:B------:R-:W-:Y:S01]  /*eef0*/  BPT.TRAP 0x1 ;  /* 0x000000040000795c */ /* 0x000fe20000300000 */
.L_x_13775:
[----:B------:R0:W0:Y:S02]  /*ef00*/  SYNCS.PHASECHK.TRANS64.TRYWAIT P0, [R21+URZ+0x22860], R2 ;  /* 0x02286002150075a7 */ /* 0x000024000800017f */
[----:B0-----:R-:W-:Y:S05]  /*ef10*/  @!P0 NANOSLEEP.SYNCS 0x989680 ;  /* 0x009896800000895d */ /* 0x001fea0003900000 */
[----:B------:R-:W0:Y:S02]  /*ef20*/  @!P0 SYNCS.PHASECHK.TRANS64 P0, [R21+URZ+0x22860], R2 ;  /* 0x02286002150085a7 */ /* 0x000e24000800007f */
[----:B0-----:R-:W-:Y:S05]  /*ef30*/  @!P0 BRA `(.L_x_13775) ;  /* 0xfffffffc00f08947 */ /* 0x001fea000383ffff */
.L_x_13688:
[----:B------:R-:W-:Y:S05]  /*ef40*/  BSYNC B6 ;  /* 0x0000000000067941 */ /* 0x000fea0003800000 */
.L_x_13685:
[----:B------:R-:W-:Y:S05]  /*ef50*/  EXIT ;  /* 0x000000000000794d */ /* 0x000fea0003800000 */
.L_x_13692:
[----:B0-----:R-:W-:-:S04]  /*ef60*/  IMAD.U32 R5, RZ, RZ, UR42 ;  /* 0x0000002aff057e24 */ /* 0x001fc8000f8e00ff */
[----:B------:R0:W1:Y:S03]  /*ef70*/  SYNCS.PHASECHK.TRANS64.TRYWAIT P0, [R5+URZ+0x22800], R10 ;  /* 0x0228000a050075a7 */ /* 0x000066000800017f */
[----:B-1----:R-:W-:Y:S05]  /*ef80*/  @!P0 NANOSLEEP.SYNCS 0x989680 ;  /* 0x009896800000895d */ /* 0x002fea0003900000 */
[----:B------:R-:W1:Y:S02]  /*ef90*/  @!P0 SYNCS.PHASECHK.TRANS64 P0, [R5+URZ+0x22800], R10 ;  /* 0x0228000a050085a7 */ /* 0x000e64000800007f */
[----:B-1----:R-:W-:Y:S05]  /*efa0*/  @!P0 BRA `(.L_x_13692) ;  /* 0xfffffffc00ec8947 */ /* 0x002fea000383ffff */
[----:B------:R-:W-:Y:S05]  /*efb0*/  BRA `(.L_x_13776) ;  /* 0xffffff2400687947 */ /* 0x000fea000383ffff */
.L_x_13696:
[----:B0-----:R-:W-:-:S04]  /*efc0*/  MOV R5, UR42 ;  /* 0x0000002a00057c02 */ /* 0x001fc80008000f00 */
[----:B------:R0:W2:Y:S03]  /*efd0*/  SYNCS.PHASECHK.TRANS64.TRYWAIT P1, [R5+URZ+0x22830], R10 ;  /* 0x0228300a050075a7 */ /* 0x0000a6000802017f */
[----:B--2---:R-:W-:Y:S05]  /*efe0*/  @!P1 NANOSLEEP.SYNCS 0x989680 ;  /* 0x009896800000995d */ /* 0x004fea0003900000 */
[----:B------:R-:W2:Y:S02]  /*eff0*/  @!P1 SYNCS.PHASECHK.TRANS64 P1, [R5+URZ+0x22830], R10 ;  /* 0x0228300a050095a7 */ /* 0x000ea4000802007f */
[----:B--2---:R-:W-:Y:S05]  /*f000*/  @!P1 BRA `(.L_x_13696) ;  /* 0xfffffffc00ec9947 */ /* 0x004fea000383ffff */
[----:B------:R-:W-:Y:S05]  /*f010*/  BRA `(.L_x_13695) ;  /* 0xffffff2400847947 */ /* 0x000fea000383ffff */
.L_x_13701:
[----:B-1----:R-:W-:-:S04]  /*f020*/  IMAD.U32 R11, RZ, RZ, UR42 ;  /* 0x0000002aff0b7e24 */ /* 0x002fc8000f8e00ff */
[----:B------:R1:W2:Y:S03]  /*f030*/  SYNCS.PHASECHK.TRANS64.TRYWAIT P1, [R11+URZ+0x22850], R10 ;  /* 0x0228500a0b0075a7 */ /* 0x0002a6000802017f */
[----:B--2---:R-:W-:Y:S05]  /*f040*/  @!P1 NANOSLEEP.SYNCS 0x989680 ;  /* 0x009896800000995d */ /* 0x004fea0003900000 */
[----:B------:R-:W2:Y:S02]  /*f050*/  @!P1 SYNCS.PHASECHK.TRANS64 P1, [R11+URZ+0x22850], R10 ;  /* 0x0228500a0b0095a7 */ /* 0x000ea4000802007f */
[----:B--2---:R-:W-:Y:S05]  /*f060*/  @!P1 BRA `(.L_x_13701) ;  /* 0xfffffffc00ec9947 */ /* 0x004fea000383ffff */
[----:B------:R-:W-:Y:S05]  /*f070*/  BRA `(.L_x_13700) ;  /* 0xffffff4400707947 */ /* 0x000fea000383ffff */
.L_x_13707:
[----:B-1----:R-:W-:-:S04]  /*f080*/  IMAD.U32 R9, RZ, RZ, UR28 ;  /* 0x0000001cff097e24 */ /* 0x002fc8000f8e00ff */
[----:B------:R1:W2:Y:S03]  /*f090*/  SYNCS.PHASECHK.TRANS64.TRYWAIT P1, [R9+URZ+0x22830], R10 ;  /* 0x0228300a090075a7 */ /* 0x0002a6000802017f */
[----:B--2---:R-:W-:Y:S05]  /*f0a0*/  @!P1 NANOSLEEP.SYNCS 0x989680 ;  /* 0x009896800000995d */ /* 0x004fea0003900000 */
[----:B------:R-:W2:Y:S02]  /*f0b0*/  @!P1 SYNCS.PHASECHK.TRANS64 P1, [R9+URZ+0x22830], R10 ;  /* 0x0228300a090095a7 */ /* 0x000ea4000802007f */
[----:B--2---:R-:W-:Y:S05]  /*f0c0*/  @!P1 BRA `(.L_x_13707) ;  /* 0xfffffffc00ec9947 */ /* 0x004fea000383ffff */
[----:B------:R-:W-:Y:S05]  /*f0d0*/  BRA `(.L_x_13706) ;  /* 0xffffff4800cc7947 */ /* 0x000fea000383ffff */
.L_x_13712:
[----:B-1----:R-:W-:-:S04]  /*f0e0*/  MOV R11, UR28 ;  /* 0x0000001c000b7c02 */ /* 0x002fc80008000f00 */
[----:B------:R1:W2:Y:S03]  /*f0f0*/  SYNCS.PHASECHK.TRANS64.TRYWAIT P1, [R11+URZ+0x22850], R10 ;  /* 0x0228500a0b0075a7 */ /* 0x0002a6000802017f */
[----:B--2---:R-:W-:Y:S05]  /*f100*/  @!P1 NANOSLEEP.SYNCS 0x989680 ;  /* 0x009896800000995d */ /* 0x004fea0003900000 */
[----:B------:R-:W2:Y:S02]  /*f110*/  @!P1 SYNCS.PHASECHK.TRANS64 P1, [R11+URZ+0x22850], R10 ;  /* 0x0228500a0b0095a7 */ /* 0x000ea4000802007f */
[----:B--2---:R-:W-:Y:S05]  /*f120*/  @!P1 BRA `(.L_x_13712) ;  /* 0xfffffffc00ec9947 */ /* 0x004fea000383ffff */
[----:B------:R-:W-:Y:S05]  /*f130*/  BRA `(.L_x_13711) ;  /* 0xffffff7000407947 */ /* 0x000fea000383ffff */
.L_x_13719:
[----:B-1----:R-:W-:-:S04]  /*f140*/  IMAD.U32 R7, RZ, RZ, UR26 ;  /* 0x0000001aff077e24 */ /* 0x002fc8000f8e00ff */
[----:B------:R1:W2:Y:S03]  /*f150*/  SYNCS.PHASECHK.TRANS64.TRYWAIT P1, [R7+URZ+0x22830], R6 ;  /* 0x02283006070075a7 */ /* 0x0002a6000802017f */
[----:B--2---:R-:W-:Y:S05]  /*f160*/  @!P1 NANOSLEEP.SYNCS 0x989680 ;  /* 0x009896800000995d */ /* 0x004fea0003900000 */
[----:B------:R-:W2:Y:S02]  /*f170*/  @!P1 SYNCS.PHASECHK.TRANS64 P1, [R7+URZ+0x22830], R6 ;  /* 0x02283006070095a7 */ /* 0x000ea4000802007f */
[----:B--2---:R-:W-:Y:S05]  /*f180*/  @!P1 BRA `(.L_x_13719) ;  /* 0xfffffffc00ec9947 */ /* 0x004fea000383ffff */
[----:B------:R-:W-:Y:S05]  /*f190*/  BRA `(.L_x_13718) ;  /* 0xffffff7400447947 */ /* 0x000fea000383ffff */
.L_x_13724:
[----:B-1----:R-:W-:-:S04]  /*f1a0*/  IMAD.U32 R7, RZ, RZ, UR26 ;  /* 0x0000001aff077e24 */ /* 0x002fc8000f8e00ff */
[----:B------:R1:W2:Y:S03]  /*f1b0*/  SYNCS.PHASECHK.TRANS64.TRYWAIT P1, [R7+URZ+0x22850], R6 ;  /* 0x02285006070075a7 */ /* 0x0002a6000802017f */
[----:B--2---:R-:W-:Y:S05]  /*f1c0*/  @!P1 NANOSLEEP.SYNCS 0x989680 ;  /* 0x009896800000995d */ /* 0x004fea0003900000 */
[----:B------:R-:W2:Y:S02]  /*f1d0*/  @!P1 SYNCS.PHASECHK.TRANS64 P1, [R7+URZ+0x22850], R6 ;  /* 0x02285006070095a7 */ /* 0x000ea4000802007f */
[----:B--2---:R-:W-:Y:S05]  /*f1e0*/  @!P1 BRA `(.L_x_13724) ;  /* 0xfffffffc00ec9947 */ /* 0x004fea000383ffff */
[----:B------:R-:W-:Y:S05]  /*f1f0*/  BRA `(.L_x_13723) ;  /* 0xffffff9000d47947 */ /* 0x000fea000383ffff */
.L_x_13737:
[----:B------:R-:W-:Y:S01]  /*f200*/  MOV R13, R2 ;  /* 0x00000002000d7202 */ /* 0x000fe20000000f00 */
[----:B------:R-:W-:Y:S01]  /*f210*/  IMAD.MOV.U32 R12, RZ, RZ, RZ ;  /* 0x000000ffff0c7224 */ /* 0x000fe200078e00ff */
[----:B------:R-:W-:Y:S01]  /*f220*/  MOV R15, 0xffffffff ;  /* 0xffffffff000f7802 */ /* 0x000fe20000000f00 */
[----:B------:R-:W-:-:S07]  /*f230*/  IMAD.MOV.U32 R11, RZ, RZ, 0x1f ;  /* 0x0000001fff0b7424 */ /* 0x000fce00078e00ff */
[----:B-----5:R-:W-:Y:S05]  /*f240*/  WARPSYNC.COLLECTIVE R15, `(.L_x_13777) ;  /* 0x000000000f087348 */ /* 0x020fea0003c00000 */
[----:B------:R0:W1:Y:S02]  /*f250*/  SHFL.IDX P6, R14, R13, R12, R11 ;  /* 0x0000000c0d0e7389 */ /* 0x00006400000c000b */
[----:B01---5:R-:W-:Y:S01]  /*f260*/  ENDCOLLECTIVE ;  /* 0x000000000000791b */ /* 0x023fe20003800000 */
.L_x_13777:
[----:B------:R-:W-:Y:S05]  /*f270*/  BRA `(.L_x_13778) ;  /* 0xffffffd000c07947 */ /* 0x000fea000383ffff */
.L_x_13739:
[----:B0-----:R-:W-:-:S04]  /*f280*/  IMAD.U32 R3, RZ, RZ, UR45 ;  /* 0x0000002dff037e24 */ /* 0x001fc8000f8e00ff */
[----:B------:R0:W1:Y:S03]  /*f290*/  SYNCS.PHASECHK.TRANS64.TRYWAIT P0, [R3+URZ+0x22840], R0 ;  /* 0x02284000030075a7 */ /* 0x000066000800017f */
[----:B-1----:R-:W-:Y:S05]  /*f2a0*/  @!P0 NANOSLEEP.SYNCS 0x989680 ;  /* 0x009896800000895d */ /* 0x002fea0003900000 */
[----:B------:R-:W1:Y:S02]  /*f2b0*/  @!P0 SYNCS.PHASECHK.TRANS64 P0, [R3+URZ+0x22840], R0 ;  /* 0x02284000030085a7 */ /* 0x000e64000800007f */
[----:B-1----:R-:W-:Y:S05]  /*f2c0*/  @!P0 BRA `(.L_x_13739) ;  /* 0xfffffffc00ec8947 */ /* 0x002fea000383ffff */
[----:B------:R-:W-:Y:S05]  /*f2d0*/  BRA `(.L_x_13779) ;  /* 0xffffffd400047947 */ /* 0x000fea000383ffff */
.L_x_13740:
        /* <DEDUP_REMOVED lines=8> */
.L_x_13781:
[----:B------:R-:W-:Y:S05]  /*f360*/  BSYNC B0 ;  /* 0x0000000000007941 */ /* 0x000fea0003800000 */
.L_x_13780:
        /* <DEDUP_REMOVED lines=9> */
.L_x_13782:
        /* <DEDUP_REMOVED lines=8> */
.L_x_13783:
        /* <DEDUP_REMOVED lines=11> */
.L_x_13784:
[----:B------:R-:W-:Y:S01]  /*f530*/  MOV R13, R0 ;  /* 0x00000000000d7202 */ /* 0x000fe20000000f00 */
[----:B------:R-:W-:Y:S01]  /*f540*/  IMAD.MOV.U32 R12, RZ, RZ, 0x2 ;  /* 0x00000002ff0c7424 */ /* 0x000fe200078e00ff */
[----:B------:R-:W-:-:S13]  /*f550*/  @P0 LEA R4, P1, R24, R14, 0x1 ;  /* 0x0000000e18040211 */ /* 0x000fda00078208ff */
[----:B------:R-:W-:Y:S05]  /*f560*/  WARPSYNC.COLLECTIVE R15, `(.L_x_13785) ;  /* 0x000000000f087348 */ /* 0x000fea0003c00000 */
[----:B------:R0:W1:Y:S02]  /*f570*/  SHFL.IDX P6, R14, R13, R12, R11 ;  /* 0x0000000c0d0e7389 */ /* 0x00006400000c000b */
[----:B01----:R-:W-:Y:S01]  /*f580*/  ENDCOLLECTIVE ;  /* 0x000000000000791b */ /* 0x003fe20003800000 */
.L_x_13785:
        /* <DEDUP_REMOVED lines=12> */
.L_x_13786:
[----:B------:R-:W-:Y:S01]  /*f650*/  IMAD.MOV.U32 R13, RZ, RZ, R0 ;  /* 0x000000ffff0d7224 */ /* 0x000fe200078e0000 */
[----:B------:R-:W-:Y:S02]  /*f660*/  MOV R12, 0x3 ;  /* 0x00000003000c7802 */ /* 0x000fe40000000f00 */
[----:B------:R-:W-:-:S13]  /*f670*/  @P0 LEA R4, P1, R24, R14, 0x1 ;  /* 0x0000000e18040211 */ /* 0x000fda00078208ff */
[----:B------:R-:W-:Y:S05]  /*f680*/  WARPSYNC.COLLECTIVE R15, `(.L_x_13787) ;  /* 0x000000000f087348 */ /* 0x000fea0003c00000 */
[----:B------:R0:W1:Y:S02]  /*f690*/  SHFL.IDX P6, R14, R13, R12, R11 ;  /* 0x0000000c0d0e7389 */ /* 0x00006400000c000b */
[----:B01----:R-:W-:Y:S01]  /*f6a0*/  ENDCOLLECTIVE ;  /* 0x000000000000791b */ /* 0x003fe20003800000 */
.L_x_13787:
        /* <DEDUP_REMOVED lines=12> */
.L_x_13788:
[----:B------:R-:W-:Y:S02]  /*f770*/  IMAD.MOV.U32 R13, RZ, RZ, R0 ;  /* 0x000000ffff0d7224 */ /* 0x000fe400078e0000 */
[----:B------:R-:W-:Y:S01]  /*f780*/  IMAD.MOV.U32 R12, RZ, RZ, 0x4 ;  /* 0x00000004ff0c7424 */ /* 0x000fe200078e00ff */
[----:B------:R-:W-:-:S13]  /*f790*/  @P0 LEA R4, P1, R24, R14, 0x1 ;  /* 0x0000000e18040211 */ /* 0x000fda00078208ff */
[----:B------:R-:W-:Y:S05]  /*f7a0*/  WARPSYNC.COLLECTIVE R15, `(.L_x_13789) ;  /* 0x000000000f087348 */ /* 0x000fea0003c00000 */
[----:B------:R0:W1:Y:S02]  /*f7b0*/  SHFL.IDX P6, R14, R13, R12, R11 ;  /* 0x0000000c0d0e7389 */ /* 0x00006400000c000b */
[----:B01----:R-:W-:Y:S01]  /*f7c0*/  ENDCOLLECTIVE ;  /* 0x000000000000791b */ /* 0x003fe20003800000 */
.L_x_13789:
        /* <DEDUP_REMOVED lines=12> */
.L_x_13790:
[----:B------:R-:W-:Y:S01]  /*f890*/  MOV R13, R0 ;  /* 0x00000000000d7202 */ /* 0x000fe20000000f00 */
[----:B------:R-:W-:Y:S01]  /*f8a0*/  IMAD.MOV.U32 R12, RZ, RZ, 0x5 ;  /* 0x00000005ff0c7424 */ /* 0x000fe200078e00ff */
[----:B------:R-:W-:-:S13]  /*f8b0*/  @P0 LEA R4, P1, R24, R14, 0x1 ;  /* 0x0000000e18040211 */ /* 0x000fda00078208ff */
[----:B------:R-:W-:Y:S05]  /*f8c0*/  WARPSYNC.COLLECTIVE R15, `(.L_x_13791) ;  /* 0x000000000f087348 */ /* 0x000fea0003c00000 */
[----:B------:R0:W1:Y:S02]  /*f8d0*/  SHFL.IDX P6, R14, R13, R12, R11 ;  /* 0x0000000c0d0e7389 */ /* 0x00006400000c000b */
[----:B01----:R-:W-:Y:S01]  /*f8e0*/  ENDCOLLECTIVE ;  /* 0x000000000000791b */ /* 0x003fe20003800000 */
.L_x_13791:
        /* <DEDUP_REMOVED lines=10> */
.L_x_13792:
[----:B------:R-:W-:Y:S05]  /*f990*/  BRA `(.L_x_13793) ;  /* 0xffffffd000787947 */ /* 0x000fea000383ffff */
.L_x_13743:
[----:B------:R-:W-:Y:S01]  /*f9a0*/  IMAD.MOV.U32 R13, RZ, RZ, R6 ;  /* 0x000000ffff0d7224 */ /* 0x000fe200078e0006 */
[----:B------:R-:W-:Y:S01]  /*f9b0*/  MOV R11, 0x181f ;  /* 0x0000181f000b7802 */ /* 0x000fe20000000f00 */
[----:B------:R-:W-:Y:S02]  /*f9c0*/  IMAD.MOV.U32 R12, RZ, RZ, RZ ;  /* 0x000000ffff0c7224 */ /* 0x000fe400078e00ff */
[----:B------:R-:W-:Y:S02]  /*f9d0*/  IMAD.MOV.U32 R15, RZ, RZ, -0x1 ;  /* 0xffffffffff0f7424 */ /* 0x000fe400078e00ff */
[----:B------:R-:W-:-:S07]  /*f9e0*/  IMAD.U32 R0, RZ, RZ, UR46 ;  /* 0x0000002eff007e24 */ /* 0x000fce000f8e00ff */
[----:B------:R-:W-:Y:S05]  /*f9f0*/  WARPSYNC.COLLECTIVE R15, `(.L_x_13794) ;  /* 0x000000000f087348 */ /* 0x000fea0003c00000 */
[----:B------:R0:W1:Y:S02]  /*fa00*/  SHFL.IDX P6, R14, R13, R12, R11 ;  /* 0x0000000c0d0e7389 */ /* 0x00006400000c000b */
[----:B01----:R-:W-:Y:S01]  /*fa10*/  ENDCOLLECTIVE ;  /* 0x000000000000791b */ /* 0x003fe20003800000 */
.L_x_13794:
[----:B------:R-:W-:-:S04]  /*fa20*/  IMAD R0, R0, 0x80, R27 ;  /* 0x0000008000007824 */ /* 0x000fc800078e021b */
[----:B------:R-:W-:Y:S01]  /*fa30*/  VIADD R8, R0, 0x10 ;  /* 0x0000001000087836 */ /* 0x000fe20000000000 */
[----:B------:R-:W-:Y:S01]  /*fa40*/  MOV R13, R7 ;  /* 0x00000007000d7202 */ /* 0x000fe20000000f00 */
[----:B------:R-:W-:-:S07]  /*fa50*/  IMAD.MOV.U32 R4, RZ, RZ, R14 ;  /* 0x000000ffff047224 */ /* 0x000fce00078e000e */
[----:B------:R-:W-:Y:S05]  /*fa60*/  WARPSYNC.COLLECTIVE R15, `(.L_x_13795) ;  /* 0x000000000f087348 */ /* 0x000fea0003c00000 */
[----:B------:R0:W1:Y:S02]  /*fa70*/  SHFL.IDX P6, R14, R13, R12, R11 ;  /* 0x0000000c0d0e7389 */ /* 0x00006400000c000b */
[----:B01----:R-:W-:Y:S01]  /*fa80*/  ENDCOLLECTIVE ;  /* 0x000000000000791b */ /* 0x003fe20003800000 */
.L_x_13795:
        /* <DEDUP_REMOVED lines=12> */
.L_x_13796:
        /* <DEDUP_REMOVED lines=11> */
.L_x_13797:
[----:B------:R-:W-:Y:S01]  /*fc00*/  IMAD.MOV.U32 R13, RZ, RZ, R6 ;  /* 0x000000ffff0d7224 */ /* 0x000fe200078e0006 */
[----:B------:R-:W-:Y:S02]  /*fc10*/  MOV R12, 0x2 ;  /* 0x00000002000c7802 */ /* 0x000fe40000000f00 */
[----:B------:R-:W-:-:S13]  /*fc20*/  @!P0 LEA R4, P2, R24, R14, 0x1 ;  /* 0x0000000e18048211 */ /* 0x000fda00078408ff */
[----:B------:R-:W-:Y:S05]  /*fc30*/  WARPSYNC.COLLECTIVE R15, `(.L_x_13798) ;  /* 0x000000000f087348 */ /* 0x000fea0003c00000 */
[----:B------:R0:W1:Y:S02]  /*fc40*/  SHFL.IDX P6, R14, R13, R12, R11 ;  /* 0x0000000c0d0e7389 */ /* 0x00006400000c000b */
[----:B01----:R-:W-:Y:S01]  /*fc50*/  ENDCOLLECTIVE ;  /* 0x000000000000791b */ /* 0x003fe20003800000 */
.L_x_13798:
[----:B------:R-:W-:Y:S01]  /*fc60*/  @!P0 IMAD.X R5, RZ, RZ, R8, P2 ;  /* 0x000000ffff058224 */ /* 0x000fe200010e0608 */
[----:B------:R-:W-:-:S04]  /*fc70*/  IADD3 R8, R0, 0x20, RZ ;  /* 0x0000002000087810 */ /* 0x000fc80007ffe0ff */
        /* <DEDUP_REMOVED lines=11> */
.L_x_13799:
[----:B------:R-:W-:Y:S01]  /*fd30*/  IMAD.MOV.U32 R13, RZ, RZ, R6 ;  /* 0x000000ffff0d7224 */ /* 0x000fe200078e0006 */
[----:B------:R-:W-:Y:S02]  /*fd40*/  MOV R12, 0x3 ;  /* 0x00000003000c7802 */ /* 0x000fe40000000f00 */
[----:B------:R-:W-:-:S13]  /*fd50*/  @!P0 LEA R4, P2, R24, R14, 0x1 ;  /* 0x0000000e18048211 */ /* 0x000fda00078408ff */
[----:B------:R-:W-:Y:S05]  /*fd60*/  WARPSYNC.COLLECTIVE R15, `(.L_x_13800) ;  /* 0x000000000f087348 */ /* 0x000fea0003c00000 */
[----:B------:R0:W1:Y:S02]  /*fd70*/  SHFL.IDX P6, R14, R13, R12, R11 ;  /* 0x0000000c0d0e7389 */ /* 0x00006400000c000b */
[----:B01----:R-:W-:Y:S01]  /*fd80*/  ENDCOLLECTIVE ;  /* 0x000000000000791b */ /* 0x003fe20003800000 */
.L_x_13800:
        /* <DEDUP_REMOVED lines=13> */
.L_x_13801:
[----:B------:R-:W-:Y:S01]  /*fe60*/  IMAD.MOV.U32 R13, RZ, RZ, R6 ;  /* 0x000000ffff0d7224 */ /* 0x000fe200078e0006 */
[----:B------:R-:W-:Y:S02]  /*fe70*/  MOV R12, 0x4 ;  /* 0x00000004000c7802 */ /* 0x000fe40000000f00 */
[----:B------:R-:W-:-:S13]  /*fe80*/  @!P0 LEA R4, P2, R24, R14, 0x1 ;  /* 0x0000000e18048211 */ /* 0x000fda00078408ff */
[----:B------:R-:W-:Y:S05]  /*fe90*/  WARPSYNC.COLLECTIVE R15, `(.L_x_13802) ;  /* 0x000000000f087348 */ /* 0x000fea0003c00000 */
[----:B------:R0:W1:Y:S02]  /*fea0*/  SHFL.IDX P6, R14, R13, R12, R11 ;  /* 0x0000000c0d0e7389 */ /* 0x00006400000c000b */
[----:B01----:R-:W-:Y:S01]  /*feb0*/  ENDCOLLECTIVE ;  /* 0x000000000000791b */ /* 0x003fe20003800000 */
.L_x_13802:
        /* <DEDUP_REMOVED lines=13> */
.L_x_13803:
[----:B------:R-:W-:Y:S01]  /*ff90*/  IMAD.MOV.U32 R13, RZ, RZ, R6 ;  /* 0x000000ffff0d7224 */ /* 0x000fe200078e0006 */
[----:B------:R-:W-:Y:S02]  /*ffa0*/  MOV R12, 0x5 ;  /* 0x00000005000c7802 */ /* 0x000fe40000000f00 */
[----:B------:R-:W-:-:S13]  /*ffb0*/  @!P0 LEA R4, P2, R24, R14, 0x1 ;  /* 0x0000000e18048211 */ /* 0x000fda00078408ff */
[----:B------:R-:W-:Y:S05]  /*ffc0*/  WARPSYNC.COLLECTIVE R15, `(.L_x_13804) ;  /* 0x000000000f087348 */ /* 0x000fea0003c00000 */
[----:B------:R0:W1:Y:S02]  /*ffd0*/  SHFL.IDX P6, R14, R13, R12, R11 ;  /* 0x0000000c0d0e7389 */ /* 0x00006400000c000b */
[----:B01----:R-:W-:Y:S01]  /*ffe0*/  ENDCOLLECTIVE ;  /* 0x000000000000791b */ /* 0x003fe20003800000 */
.L_x_13804:
        /* <DEDUP_REMOVED lines=13> */
.L_x_13805:
[----:B------:R-:W-:Y:S01]  /*100c0*/  MOV R13, R6 ;  /* 0x00000006000d7202 */ /* 0x000fe20000000f00 */
[----:B------:R-:W-:Y:S01]  /*100d0*/  IMAD.MOV.U32 R12, RZ, RZ, 0x6 ;  /* 0x00000006ff0c7424 */ /* 0x000fe200078e00ff */
[----:B------:R-:W-:-:S13]  /*100e0*/  @!P0 LEA R4, P2, R24, R14, 0x1 ;  /* 0x0000000e18048211 */ /* 0x000fda00078408ff */
[----:B------:R-:W-:Y:S05]  /*100f0*/  WARPSYNC.COLLECTIVE R15, `(.L_x_13806) ;  /* 0x000000000f087348 */ /* 0x000fea0003c00000 */
[----:B------:R0:W1:Y:S02]  /*10100*/  SHFL.IDX P6, R14, R13, R12, R11 ;  /* 0x0000000c0d0e7389 */ /* 0x00006400000c000b */
[----:B01----:R-:W-:Y:S01]  /*10110*/  ENDCOLLECTIVE ;  /* 0x000000000000791b */ /* 0x003fe20003800000 */
.L_x_13806:
[----:B------:R-:W-:-:S05]  /*10120*/  @!P0 IMAD.X R5, RZ, RZ, R8, P2 ;  /* 0x000000ffff058224 */ /* 0x000fca00010e0608 */
[----:B------:R-:W-:Y:S01]  /*10130*/  @!PT LDS RZ, [RZ] ;  /* 0x00000000fffff984 */ /* 0x000fe20000000800 */
[----:B------:R-:W-:Y:S01]  /*10140*/  @!PT LDS RZ, [RZ] ;  /* 0x00000000fffff984 */ /* 0x000fe20000000800 */
[----:B------:R-:W-:Y:S01]  /*10150*/  @!PT LDS RZ, [RZ] ;  /* 0x00000000fffff984 */ /* 0x000fe20000000800 */
[----:B------:R0:W-:Y:S01]  /*10160*/  @!P0 LDGSTS.E.BYPASS.LTC128B.128 [R21+0x1ac00], desc[UR36][R4.64], !P1 ;  /* 0x1ac0000004158fae */ /* 0x0001e2000c901d64 */
[----:B------:R-:W-:Y:S01]  /*10170*/  IMAD.MOV.U32 R13, RZ, RZ, R7 ;  /* 0x000000ffff0d7224 */ /* 0x000fe200078e0007 */
[----:B0-----:R-:W-:Y:S02]  /*10180*/  IADD3 R4, R0, 0x60, RZ ;  /* 0x0000006000047810 */ /* 0x001fe40007ffe0ff */
[----:B------:R-:W-:-:S07]  /*10190*/  MOV R8, R14 ;  /* 0x0000000e00087202 */ /* 0x000fce0000000f00 */
[----:B------:R-:W-:Y:S05]  /*101a0*/  WARPSYNC.COLLECTIVE R15, `(.L_x_13807) ;  /* 0x000000000f087348 */ /* 0x000fea0003c00000 */
[----:B------:R0:W1:Y:S02]  /*101b0*/  SHFL.IDX P6, R14, R13, R12, R11 ;  /* 0x0000000c0d0e7389 */ /* 0x00006400000c000b */
[----:B01----:R-:W-:Y:S01]  /*101c0*/  ENDCOLLECTIVE ;  /* 0x000000000000791b */ /* 0x003fe20003800000 */
.L_x_13807:
[----:B------:R-:W-:Y:S02]  /*101d0*/  ISETP.GE.AND P0, PT, R4, R3, PT ;  /* 0x000000030400720c */ /* 0x000fe40003f06270 */
[----:B------:R-:W-:Y:S01]  /*101e0*/  MOV R13, R6 ;  /* 0x00000006000d7202 */ /* 0x000fe20000000f00 */
[----:B------:R-:W-:-:S10]  /*101f0*/  IMAD.MOV.U32 R12, RZ, RZ, 0x7 ;  /* 0x00000007ff0c7424 */ /* 0x000fd400078e00ff */
[----:B------:R-:W-:Y:S02]  /*10200*/  @!P0 LEA R9, R16, UR45, 0x1 ;  /* 0x0000002d10098c11 */ /* 0x000fe4000f8e08ff */
[----:B------:R-:W-:-:S13]  /*10210*/  @!P0 LEA R4, P2, R24, R14, 0x1 ;  /* 0x0000000e18048211 */ /* 0x000fda00078408ff */
[----:B------:R-:W-:Y:S05]  /*10220*/  WARPSYNC.COLLECTIVE R15, `(.L_x_13808) ;  /* 0x000000000f087348 */ /* 0x000fea0003c00000 */
[----:B------:R0:W1:Y:S02]  /*10230*/  SHFL.IDX P6, R14, R13, R12, R11 ;  /* 0x0000000c0d0e7389 */ /* 0x00006400000c000b */
[----:B01----:R-:W-:Y:S01]  /*10240*/  ENDCOLLECTIVE ;  /* 0x000000000000791b */ /* 0x003fe20003800000 */
.L_x_13808:
[----:B------:R-:W-:-:S05]  /*10250*/  @!P0 IMAD.X R5, RZ, RZ, R8, P2 ;  /* 0x000000ffff058224 */ /* 0x000fca00010e0608 */
        /* <DEDUP_REMOVED lines=9> */
.L_x_13809:
[----:B------:R-:W-:Y:S05]  /*102f0*/  BRA `(.L_x_13810) ;  /* 0xffffffd000707947 */ /* 0x000fea000383ffff */
.L_x_13744:
[----:B0-----:R-:W-:-:S04]  /*10300*/  MOV R3, UR45 ;  /* 0x0000002d00037c02 */ /* 0x001fc80008000f00 */
[----:B------:R0:W1:Y:S03]  /*10310*/  SYNCS.PHASECHK.TRANS64.TRYWAIT P0, [R3+URZ+0x22820], R0 ;  /* 0x02282000030075a7 */ /* 0x000066000800017f */
[----:B-1----:R-:W-:Y:S05]  /*10320*/  @!P0 NANOSLEEP.SYNCS 0x989680 ;  /* 0x009896800000895d */ /* 0x002fea0003900000 */
[----:B------:R-:W1:Y:S02]  /*10330*/  @!P0 SYNCS.PHASECHK.TRANS64 P0, [R3+URZ+0x22820], R0 ;  /* 0x02282000030085a7 */ /* 0x000e64000800007f */
[----:B-1----:R-:W-:Y:S05]  /*10340*/  @!P0 BRA `(.L_x_13744) ;  /* 0xfffffffc00ec8947 */ /* 0x002fea000383ffff */
[----:B------:R-:W-:Y:S05]  /*10350*/  BRA `(.L_x_13811) ;  /* 0xffffffd000a07947 */ /* 0x000fea000383ffff */
.L_x_13746:
[----:B0-----:R-:W-:-:S04]  /*10360*/  IMAD.U32 R3, RZ, RZ, UR45 ;  /* 0x0000002dff037e24 */ /* 0x001fc8000f8e00ff */
[----:B------:R0:W1:Y:S03]  /*10370*/  SYNCS.PHASECHK.TRANS64.TRYWAIT P0, [R3+URZ+0x22860], R0 ;  /* 0x02286000030075a7 */ /* 0x000066000800017f */
[----:B-1----:R-:W-:Y:S05]  /*10380*/  @!P0 NANOSLEEP.SYNCS 0x989680 ;  /* 0x009896800000895d */ /* 0x002fea0003900000 */
[----:B------:R-:W1:Y:S02]  /*10390*/  @!P0 SYNCS.PHASECHK.TRANS64 P0, [R3+URZ+0x22860], R0 ;  /* 0x02286000030085a7 */ /* 0x000e64000800007f */
[----:B-1----:R-:W-:Y:S05]  /*103a0*/  @!P0 BRA `(.L_x_13746) ;  /* 0xfffffffc00ec8947 */ /* 0x002fea000383ffff */
[----:B------:R-:W-:Y:S05]  /*103b0*/  BRA `(.L_x_13812) ;  /* 0xffffffd0009c7947 */ /* 0x000fea000383ffff */
.L_x_13747:
        /* <DEDUP_REMOVED lines=8> */
.L_x_13814:
[----:B------:R-:W-:Y:S05]  /*10440*/  BSYNC B0 ;  /* 0x0000000000007941 */ /* 0x000fea0003800000 */
.L_x_13813:
[----:B------:R-:W-:Y:S01]  /*10450*/  IMAD.MOV.U32 R13, RZ, RZ, R3 ;  /* 0x000000ffff0d7224 */ /* 0x000fe200078e0003 */
[----:B------:R-:W-:Y:S01]  /*10460*/  MOV R12, RZ ;  /* 0x000000ff000c7202 */ /* 0x000fe20000000f00 */
[----:B------:R-:W-:Y:S01]  /*10470*/  IMAD.MOV.U32 R11, RZ, RZ, 0x181f ;  /* 0x0000181fff0b7424 */ /* 0x000fe200078e00ff */
[----:B------:R-:W-:Y:S01]  /*10480*/  MOV R15, 0xffffffff ;  /* 0xffffffff000f7802 */ /* 0x000fe20000000f00 */
[----:B------:R-:W-:Y:S01]  /*10490*/  IMAD.SHL.U32 R24, R24, 0x2, RZ ;  /* 0x0000000218187824 */ /* 0x000fe200078e00ff */
[----:B------:R-:W-:Y:S02]  /*104a0*/  MOV R0, R14 ;  /* 0x0000000e00007202 */ /* 0x000fe40000000f00 */
[----:B------:R-:W-:-:S07]  /*104b0*/  LEA R17, R16, UR45, 0x1 ;  /* 0x0000002d10117c11 */ /* 0x000fce000f8e08ff */
[----:B------:R-:W-:Y:S05]  /*104c0*/  WARPSYNC.COLLECTIVE R15, `(.L_x_13815) ;  /* 0x000000000f087348 */ /* 0x000fea0003c00000 */
[----:B------:R0:W1:Y:S02]  /*104d0*/  SHFL.IDX P6, R14, R13, R12, R11 ;  /* 0x0000000c0d0e7389 */ /* 0x00006400000c000b */
[----:B01----:R-:W-:Y:S01]  /*104e0*/  ENDCOLLECTIVE ;  /* 0x000000000000791b */ /* 0x003fe20003800000 */
.L_x_13815:
[C---:B------:R-:W-:Y:S02]  /*104f0*/  LOP3.LUT P2, RZ, R8.reuse, 0x2, RZ, 0xc0, !PT ;  /* 0x0000000208ff7812 */ /* 0x040fe4000784c0ff */
[----:B------:R-:W-:-:S04]  /*10500*/  LOP3.LUT P1, RZ, R8, 0x4, RZ, 0xc0, !PT ;  /* 0x0000000408ff7812 */ /* 0x000fc8000782c0ff */
[----:B------:R-:W-:Y:S01]  /*10510*/  ISETP.LT.OR P3, PT, R35, 0x1, !P1 ;  /* 0x000000012300780c */ /* 0x000fe20004f61670 */
[----:B------:R-:W-:Y:S01]  /*10520*/  IMAD.MOV.U32 R13, RZ, RZ, R10 ;  /* 0x000000ffff0d7224 */ /* 0x000fe200078e000a */
[----:B------:R-:W-:Y:S02]  /*10530*/  MOV R12, 0x1 ;  /* 0x00000001000c7802 */ /* 0x000fe40000000f00 */
[----:B------:R-:W-:-:S13]  /*10540*/  IADD3 R4, P0, R14, R24, RZ ;  /* 0x000000180e047210 */ /* 0x000fda0007f1e0ff */
[----:B------:R-:W-:Y:S05]  /*10550*/  WARPSYNC.COLLECTIVE R15, `(.L_x_13816) ;  /* 0x000000000f087348 */ /* 0x000fea0003c00000 */
[----:B------:R0:W1:Y:S02]  /*10560*/  SHFL.IDX P6, R14, R13, R12, R11 ;  /* 0x0000000c0d0e7389 */ /* 0x00006400000c000b */
[----:B01----:R-:W-:Y:S01]  /*10570*/  ENDCOLLECTIVE ;  /* 0x000000000000791b */ /* 0x003fe20003800000 */
.L_x_13816:
        /* <DEDUP_REMOVED lines=12> */
.L_x_13817:
[----:B------:R-:W-:Y:S01]  /*10640*/  @!PT LDS RZ, [RZ] ;  /* 0x00000000fffff984 */ /* 0x000fe20000000800 */
[----:B------:R-:W-:Y:S01]  /*10650*/  @!PT LDS RZ, [RZ] ;  /* 0x00000000fffff984 */ /* 0x000fe20000000800 */
[----:B------:R-:W-:Y:S01]  /*10660*/  @!PT LDS RZ, [RZ] ;  /* 0x00000000fffff984 */ /* 0x000fe20000000800 */
[----:B------:R-:W-:Y:S01]  /*10670*/  LDGSTS.E.BYPASS.LTC128B.128 [R17+0x3400], desc[UR36][R4.64+0x80], !P0 ;  /* 0x0340008004117fae */ /* 0x000fe2000c101d64 */
[----:B------:R-:W-:Y:S01]  /*10680*/  LOP3.LUT P0, RZ, R8, 0x8, RZ, 0xc0, !PT ;  /* 0x0000000808ff7812 */ /* 0x000fe2000780c0ff */
[----:B------:R-:W-:Y:S02]  /*10690*/  IMAD.MOV.U32 R8, RZ, RZ, RZ ;  /* 0x000000ffff087224 */ /* 0x000fe400078e00ff */
        /* <DEDUP_REMOVED lines=9> */
.L_x_13818:
        /* <DEDUP_REMOVED lines=12> */
.L_x_13819:
        /* <DEDUP_REMOVED lines=14> */
.L_x_13820:
        /* <DEDUP_REMOVED lines=12> */
.L_x_13821:
        /* <DEDUP_REMOVED lines=14> */
.L_x_13822:
        /* <DEDUP_REMOVED lines=12> */
.L_x_13823:
        /* <DEDUP_REMOVED lines=14> */
.L_x_13824:
[----:B------:R-:W-:Y:S02]  /*10c10*/  IADD3.X R5, RZ, R0, RZ, P3, !PT ;  /* 0x00000000ff057210 */ /* 0x000fe40001ffe4ff */
[----:B------:R-:W-:Y:S02]  /*10c20*/  ISETP.LT.OR P3, PT, R35, 0x41, P4 ;  /* 0x000000412300780c */ /* 0x000fe40002761670 */
[----:B------:R-:W-:Y:S02]  /*10c30*/  IADD3 R0, R17, 0x400, RZ ;  /* 0x0000040011007810 */ /* 0x000fe40007ffe0ff */
[----:B------:R-:W-:-:S09]  /*10c40*/  MOV R13, R3 ;  /* 0x00000003000d7202 */ /* 0x000fd20000000f00 */
        /* <DEDUP_REMOVED lines=9> */
.L_x_13825:
        /* <DEDUP_REMOVED lines=9> */
.L_x_13754:
[----:B-1----:R1:W2:Y:S02]  /*10d70*/  SYNCS.PHASECHK.TRANS64.TRYWAIT P0, [R32+URZ+0x22840], R31 ;  /* 0x0228401f200075a7 */ /* 0x0022a4000800017f */
[----:B--2---:R-:W-:Y:S05]  /*10d80*/  @!P0 NANOSLEEP.SYNCS 0x989680 ;  /* 0x009896800000895d */ /* 0x004fea0003900000 */
[----:B------:R-:W2:Y:S02]  /*10d90*/  @!P0 SYNCS.PHASECHK.TRANS64 P0, [R32+URZ+0x22840], R31 ;  /* 0x0228401f200085a7 */ /* 0x000ea4000800007f */
[----:B--2---:R-:W-:Y:S05]  /*10da0*/  @!P0 BRA `(.L_x_13754) ;  /* 0xfffffffc00f08947 */ /* 0x004fea000383ffff */
[----:B------:R-:W-:Y:S05]  /*10db0*/  BRA `(.L_x_13827) ;  /* 0xffffffd000c07947 */ /* 0x000fea000383ffff */
.L_x_13755:
        /* <DEDUP_REMOVED lines=8> */
.L_x_13829:
[----:B------:R-:W-:Y:S05]  /*10e40*/  BSYNC B1 ;  /* 0x0000000000017941 */ /* 0x000fea0003800000 */
.L_x_13828:
        /* <DEDUP_REMOVED lines=9> */
.L_x_13830:
[----:B------:R-:W-:Y:S01]  /*10ee0*/  IMAD.MOV.U32 R13, RZ, RZ, R3 ;  /* 0x000000ffff0d7224 */ /* 0x000fe200078e0003 */
[----:B------:R-:W-:Y:S02]  /*10ef0*/  MOV R12, 0x1 ;  /* 0x00000001000c7802 */ /* 0x000fe40000000f00 */
[----:B------:R-:W-:-:S13]  /*10f00*/  IADD3 R4, P0, R14, R24, RZ ;  /* 0x000000180e047210 */ /* 0x000fda0007f1e0ff */
[----:B------:R-:W-:Y:S05]  /*10f10*/  WARPSYNC.COLLECTIVE R15, `(.L_x_13831) ;  /* 0x000000000f087348 */ /* 0x000fea0003c00000 */
[----:B------:R0:W1:Y:S02]  /*10f20*/  SHFL.IDX P6, R14, R13, R12, R11 ;  /* 0x0000000c0d0e7389 */ /* 0x00006400000c000b */
[----:B01----:R-:W-:Y:S01]  /*10f30*/  ENDCOLLECTIVE ;  /* 0x000000000000791b */ /* 0x003fe20003800000 */
.L_x_13831:
        /* <DEDUP_REMOVED lines=10> */
.L_x_13832:
[----:B------:R-:W-:Y:S01]  /*10fe0*/  MOV R13, R3 ;  /* 0x00000003000d7202 */ /* 0x000fe20000000f00 */
[----:B------:R-:W-:Y:S01]  /*10ff0*/  IMAD.MOV.U32 R12, RZ, RZ, 0x2 ;  /* 0x00000002ff0c7424 */ /* 0x000fe200078e00ff */
[----:B------:R-:W-:-:S13]  /*11000*/  IADD3 R6, P0, R14, R24, RZ ;  /* 0x000000180e067210 */ /* 0x000fda0007f1e0ff */
[----:B------:R-:W-:Y:S05]  /*11010*/  WARPSYNC.COLLECTIVE R15, `(.L_x_13833) ;  /* 0x000000000f087348 */ /* 0x000fea0003c00000 */
[----:B------:R0:W1:Y:S02]  /*11020*/  SHFL.IDX P6, R14, R13, R12, R11 ;  /* 0x0000000c0d0e7389 */ /* 0x00006400000c000b */
[----:B01----:R-:W-:Y:S01]  /*11030*/  ENDCOLLECTIVE ;  /* 0x000000000000791b */ /* 0x003fe20003800000 */
.L_x_13833:
[----:B------:R-:W-:-:S05]  /*11040*/  IMAD.X R7, RZ, RZ, R7, P0 ;  /* 0x000000ffff077224 */ /* 0x000fca00000e0607 */
        /* <DEDUP_REMOVED lines=9> */
.L_x_13834:
[----:B------:R-:W-:Y:S01]  /*110e0*/  IMAD.MOV.U32 R13, RZ, RZ, R3 ;  /* 0x000000ffff0d7224 */ /* 0x000fe200078e0003 */
[----:B------:R-:W-:Y:S02]  /*110f0*/  MOV R12, 0x3 ;  /* 0x00000003000c7802 */ /* 0x000fe40000000f00 */
[----:B------:R-:W-:-:S13]  /*11100*/  IADD3 R6, P0, R14, R24, RZ ;  /* 0x000000180e067210 */ /* 0x000fda0007f1e0ff */
[----:B------:R-:W-:Y:S05]  /*11110*/  WARPSYNC.COLLECTIVE R15, `(.L_x_13835) ;  /* 0x000000000f087348 */ /* 0x000fea0003c00000 */
[----:B------:R0:W1:Y:S02]  /*11120*/  SHFL.IDX P6, R14, R13, R12, R11 ;  /* 0x0000000c0d0e7389 */ /* 0x00006400000c000b */
[----:B01----:R-:W-:Y:S01]  /*11130*/  ENDCOLLECTIVE ;  /* 0x000000000000791b */ /* 0x003fe20003800000 */
.L_x_13835:
        /* <DEDUP_REMOVED lines=10> */
.L_x_13836:
[----:B------:R-:W-:Y:S01]  /*111e0*/  MOV R13, R3 ;  /* 0x00000003000d7202 */ /* 0x000fe20000000f00 */
[----:B------:R-:W-:Y:S01]  /*111f0*/  IMAD.MOV.U32 R12, RZ, RZ, 0x4 ;  /* 0x00000004ff0c7424 */ /* 0x000fe200078e00ff */
[----:B------:R-:W-:-:S13]  /*11200*/  IADD3 R4, P0, R14, R24, RZ ;  /* 0x000000180e047210 */ /* 0x000fda0007f1e0ff */
[----:B------:R-:W-:Y:S05]  /*11210*/  WARPSYNC.COLLECTIVE R15, `(.L_x_13837) ;  /* 0x000000000f087348 */ /* 0x000fea0003c00000 */
[----:B------:R0:W1:Y:S02]  /*11220*/  SHFL.IDX P6, R14, R13, R12, R11 ;  /* 0x0000000c0d0e7389 */ /* 0x00006400000c000b */
[----:B01----:R-:W-:Y:S01]  /*11230*/  ENDCOLLECTIVE ;  /* 0x000000000000791b */ /* 0x003fe20003800000 */
.L_x_13837:
        /* <DEDUP_REMOVED lines=10> */
.L_x_13838:
[----:B------:R-:W-:Y:S01]  /*112e0*/  IMAD.MOV.U32 R13, RZ, RZ, R3 ;  /* 0x000000ffff0d7224 */ /* 0x000fe200078e0003 */
[----:B------:R-:W-:Y:S02]  /*112f0*/  MOV R12, 0x5 ;  /* 0x00000005000c7802 */ /* 0x000fe40000000f00 */
[----:B------:R-:W-:-:S13]  /*11300*/  IADD3 R4, P0, R14, R24, RZ ;  /* 0x000000180e047210 */ /* 0x000fda0007f1e0ff */
[----:B------:R-:W-:Y:S05]  /*11310*/  WARPSYNC.COLLECTIVE R15, `(.L_x_13839) ;  /* 0x000000000f087348 */ /* 0x000fea0003c00000 */
[----:B------:R0:W1:Y:S02]  /*11320*/  SHFL.IDX P6, R14, R13, R12, R11 ;  /* 0x0000000c0d0e7389 */ /* 0x00006400000c000b */
[----:B01----:R-:W-:Y:S01]  /*11330*/  ENDCOLLECTIVE ;  /* 0x000000000000791b */ /* 0x003fe20003800000 */
.L_x_13839:
        /* <DEDUP_REMOVED lines=10> */
.L_x_13840:
[----:B------:R-:W-:Y:S01]  /*113e0*/  IMAD.MOV.U32 R37, RZ, RZ, R14 ;  /* 0x000000ffff257224 */ /* 0x000fe200078e000e */
[----:B------:R-:W-:Y:S06]  /*113f0*/  BRA `(.L_x_13841) ;  /* 0xffffffd000187947 */ /* 0x000fec000383ffff */
.L_x_13760:
[----:B---3--:R3:W4:Y:S02]  /*11400*/  SYNCS.PHASECHK.TRANS64.TRYWAIT P0, [R32+URZ+0x22860], R31 ;  /* 0x0228601f200075a7 */ /* 0x008724000800017f */
[----:B----4-:R-:W-:Y:S05]  /*11410*/  @!P0 NANOSLEEP.SYNCS 0x989680 ;  /* 0x009896800000895d */ /* 0x010fea0003900000 */
[----:B------:R-:W4:Y:S02]  /*11420*/  @!P0 SYNCS.PHASECHK.TRANS64 P0, [R32+URZ+0x22860], R31 ;  /* 0x0228601f200085a7 */ /* 0x000f24000800007f */
[----:B----4-:R-:W-:Y:S05]  /*11430*/  @!P0 BRA `(.L_x_13760) ;  /* 0xfffffffc00f08947 */ /* 0x010fea000383ffff */
[----:B------:R-:W-:Y:S05]  /*11440*/  BRA `(.L_x_13842) ;  /* 0xffffffd000647947 */ /* 0x000fea000383ffff */
.L_x_13761:
[----:B------:R-:W-:Y:S01]  /*11450*/  BSSY B1, `(.L_x_13843) ;  /* 0x0000008000017945 */ /* 0x000fe20003800000 */
[----:B------:R-:W-:Y:S01]  /*11460*/  MOV R13, R18 ;  /* 0x00000012000d7202 */ /* 0x000fe20000000f00 */
[----:B------:R-:W-:Y:S01]  /*11470*/  IMAD.MOV.U32 R12, RZ, RZ, RZ ;  /* 0x000000ffff0c7224 */ /* 0x000fe200078e00ff */
[----:B------:R-:W-:Y:S01]  /*11480*/  MOV R11, 0x181f ;  /* 0x0000181f000b7802 */ /* 0x000fe20000000f00 */
[----:B------:R-:W-:-:S07]  /*11490*/  IMAD.MOV.U32 R15, RZ, RZ, -0x1 ;  /* 0xffffffffff0f7424 */ /* 0x000fce00078e00ff */
[----:B-123--:R-:W-:Y:S05]  /*114a0*/  WARPSYNC.COLLECTIVE R15, `(.L_x_13844) ;  /* 0x000000000f087348 */ /* 0x00efea0003c00000 */
[----:B------:R0:W4:Y:S02]  /*114b0*/  SHFL.IDX P6, R14, R13, R12, R11 ;  /* 0x0000000c0d0e7389 */ /* 0x00012400000c000b */
[----:B01234-:R-:W-:Y:S01]  /*114c0*/  ENDCOLLECTIVE ;  /* 0x000000000000791b */ /* 0x01ffe20003800000 */
.L_x_13844:
[----:B------:R-:W-:Y:S05]  /*114d0*/  BSYNC B1 ;  /* 0x0000000000017941 */ /* 0x000fea0003800000 */
.L_x_13843:
[----:B------:R-:W-:Y:S01]  /*114e0*/  IMAD.MOV.U32 R13, RZ, RZ, R3 ;  /* 0x000000ffff0d7224 */ /* 0x000fe200078e0003 */
[----:B------:R-:W-:Y:S01]  /*114f0*/  MOV R12, RZ ;  /* 0x000000ff000c7202 */ /* 0x000fe20000000f00 */
[----:B------:R-:W-:Y:S01]  /*11500*/  IMAD.MOV.U32 R11, RZ, RZ, 0x181f ;  /* 0x0000181fff0b7424 */ /* 0x000fe200078e00ff */
[----:B------:R-:W-:Y:S01]  /*11510*/  MOV R15, 0xffffffff ;  /* 0xffffffff000f7802 */ /* 0x000fe20000000f00 */
[----:B------:R-:W-:Y:S01]  /*11520*/  IMAD R17, R21, 0xc000, R0 ;  /* 0x0000c00015117824 */ /* 0x000fe200078e0200 */
[----:B------:R-:W-:Y:S01]  /*11530*/  MOV R5, R14 ;  /* 0x0000000e00057202 */ /* 0x000fe20000000f00 */
[----:B------:R-:W-:-:S07]  /*11540*/  IMAD.MOV.U32 R8, RZ, RZ, RZ ;  /* 0x000000ffff087224 */ /* 0x000fce00078e00ff */
[----:B------:R-:W-:Y:S05]  /*11550*/  WARPSYNC.COLLECTIVE R15, `(.L_x_13845) ;  /* 0x000000000f087348 */ /* 0x000fea0003c00000 */
[----:B------:R0:W1:Y:S02]  /*11560*/  SHFL.IDX P6, R14, R13, R12, R11 ;  /* 0x0000000c0d0e7389 */ /* 0x00006400000c000b */
[----:B01----:R-:W-:Y:S01]  /*11570*/  ENDCOLLECTIVE ;  /* 0x000000000000791b */ /* 0x003fe20003800000 */
.L_x_13845:
[----:B------:R-:W-:Y:S01]  /*11580*/  MOV R13, R18 ;  /* 0x00000012000d7202 */ /* 0x000fe20000000f00 */
[----:B------:R-:W-:Y:S01]  /*11590*/  IMAD.MOV.U32 R12, RZ, RZ, 0x1 ;  /* 0x00000001ff0c7424 */ /* 0x000fe200078e00ff */
[----:B------:R-:W-:-:S13]  /*115a0*/  IADD3 R4, P0, R14, R24, RZ ;  /* 0x000000180e047210 */ /* 0x000fda0007f1e0ff */
[----:B------:R-:W-:Y:S05]  /*115b0*/  WARPSYNC.COLLECTIVE R15, `(.L_x_13846) ;  /* 0x000000000f087348 */ /* 0x000fea0003c00000 */
[----:B------:R0:W1:Y:S02]  /*115c0*/  SHFL.IDX P6, R14, R13, R12, R11 ;  /* 0x0000000c0d0e7389 */ /* 0x00006400000c000b */
[----:B01----:R-:W-:Y:S01]  /*115d0*/  ENDCOLLECTIVE ;  /* 0x000000000000791b */ /* 0x003fe20003800000 */
.L_x_13846:
        /* <DEDUP_REMOVED lines=13> */
.L_x_13847:
[----:B------:R-:W-:Y:S01]  /*116b0*/  MOV R13, R18 ;  /* 0x00000012000d7202 */ /* 0x000fe20000000f00 */
[----:B------:R-:W-:Y:S01]  /*116c0*/  IMAD.MOV.U32 R12, RZ, RZ, 0x2 ;  /* 0x00000002ff0c7424 */ /* 0x000fe200078e00ff */
[----:B------:R-:W-:-:S07]  /*116d0*/  MOV R5, R14 ;  /* 0x0000000e00057202 */ /* 0x000fce0000000f00 */
[----:B------:R-:W-:Y:S05]  /*116e0*/  WARPSYNC.COLLECTIVE R15, `(.L_x_13848) ;  /* 0x000000000f087348 */ /* 0x000fea0003c00000 */
[----:B------:R0:W1:Y:S02]  /*116f0*/  SHFL.IDX P6, R14, R13, R12, R11 ;  /* 0x0000000c0d0e7389 */ /* 0x00006400000c000b */
[----:B01----:R-:W-:Y:S01]  /*11700*/  ENDCOLLECTIVE ;  /* 0x000000000000791b */ /* 0x003fe20003800000 */
.L_x_13848:
        /* <DEDUP_REMOVED lines=14> */
.L_x_13849:
[----:B------:R-:W-:Y:S01]  /*117f0*/  MOV R13, R18 ;  /* 0x00000012000d7202 */ /* 0x000fe20000000f00 */
[----:B------:R-:W-:Y:S01]  /*11800*/  IMAD.MOV.U32 R12, RZ, RZ, 0x3 ;  /* 0x00000003ff0c7424 */ /* 0x000fe200078e00ff */
[----:B------:R-:W-:-:S07]  /*11810*/  MOV R5, R14 ;  /* 0x0000000e00057202 */ /* 0x000fce0000000f00 */
[----:B------:R-:W-:Y:S05]  /*11820*/  WARPSYNC.COLLECTIVE R15, `(.L_x_13850) ;  /* 0x000000000f087348 */ /* 0x000fea0003c00000 */
[----:B------:R0:W1:Y:S02]  /*11830*/  SHFL.IDX P6, R14, R13, R12, R11 ;  /* 0x0000000c0d0e7389 */ /* 0x00006400000c000b */
[----:B01----:R-:W-:Y:S01]  /*11840*/  ENDCOLLECTIVE ;  /* 0x000000000000791b */ /* 0x003fe20003800000 */
.L_x_13850:
        /* <DEDUP_REMOVED lines=14> */
.L_x_13851:
[----:B------:R-:W-:Y:S01]  /*11930*/  MOV R13, R18 ;  /* 0x00000012000d7202 */ /* 0x000fe20000000f00 */
[----:B------:R-:W-:Y:S01]  /*11940*/  IMAD.MOV.U32 R12, RZ, RZ, 0x4 ;  /* 0x00000004ff0c7424 */ /* 0x000fe200078e00ff */
[----:B------:R-:W-:-:S07]  /*11950*/  MOV R5, R14 ;  /* 0x0000000e00057202 */ /* 0x000fce0000000f00 */
[----:B------:R-:W-:Y:S05]  /*11960*/  WARPSYNC.COLLECTIVE R15, `(.L_x_13852) ;  /* 0x000000000f087348 */ /* 0x000fea0003c00000 */
[----:B------:R0:W1:Y:S02]  /*11970*/  SHFL.IDX P6, R14, R13, R12, R11 ;  /* 0x0000000c0d0e7389 */ /* 0x00006400000c000b */
[----:B01----:R-:W-:Y:S01]  /*11980*/  ENDCOLLECTIVE ;  /* 0x000000000000791b */ /* 0x003fe20003800000 */
.L_x_13852:
        /* <DEDUP_REMOVED lines=14> */
.L_x_13853:
[----:B------:R-:W-:Y:S01]  /*11a70*/  MOV R13, R18 ;  /* 0x00000012000d7202 */ /* 0x000fe20000000f00 */
[----:B------:R-:W-:Y:S01]  /*11a80*/  IMAD.MOV.U32 R12, RZ, RZ, 0x5 ;  /* 0x00000005ff0c7424 */ /* 0x000fe200078e00ff */
[----:B------:R-:W-:-:S07]  /*11a90*/  MOV R5, R14 ;  /* 0x0000000e00057202 */ /* 0x000fce0000000f00 */
[----:B------:R-:W-:Y:S05]  /*11aa0*/  WARPSYNC.COLLECTIVE R15, `(.L_x_13854) ;  /* 0x000000000f087348 */ /* 0x000fea0003c00000 */
[----:B------:R0:W1:Y:S02]  /*11ab0*/  SHFL.IDX P6, R14, R13, R12, R11 ;  /* 0x0000000c0d0e7389 */ /* 0x00006400000c000b */
[----:B01----:R-:W-:Y:S01]  /*11ac0*/  ENDCOLLECTIVE ;  /* 0x000000000000791b */ /* 0x003fe20003800000 */
.L_x_13854:
        /* <DEDUP_REMOVED lines=14> */
.L_x_13855:
[----:B------:R-:W-:Y:S01]  /*11bb0*/  MOV R3, R14 ;  /* 0x0000000e00037202 */ /* 0x000fe20000000f00 */
[----:B------:R-:W-:Y:S06]  /*11bc0*/  BRA `(.L_x_13856) ;  /* 0xffffffcc00a07947 */ /* 0x000fec000383ffff */
.L_x_13766:
[----:B0-----:R0:W1:Y:S02]  /*11bd0*/  SYNCS.PHASECHK.TRANS64.TRYWAIT P0, [R4+URZ+0x22820], R8 ;  /* 0x02282008040075a7 */ /* 0x001064000800017f */
[----:B-1----:R-:W-:Y:S05]  /*11be0*/  @!P0 NANOSLEEP.SYNCS 0x989680 ;  /* 0x009896800000895d */ /* 0x002fea0003900000 */
[----:B------:R-:W1:Y:S02]  /*11bf0*/  @!P0 SYNCS.PHASECHK.TRANS64 P0, [R4+URZ+0x22820], R8 ;  /* 0x02282008040085a7 */ /* 0x000e64000800007f */
[----:B-1----:R-:W-:Y:S05]  /*11c00*/  @!P0 BRA `(.L_x_13766) ;  /* 0xfffffffc00f08947 */ /* 0x002fea000383ffff */
[----:B------:R-:W-:Y:S05]  /*11c10*/  BRA `(.L_x_13857) ;  /* 0xffffffd000287947 */ /* 0x000fea000383ffff */
.L_x_13767:
[----:B------:R-:W-:Y:S01]  /*11c20*/  BSSY B0, `(.L_x_13858) ;  /* 0x0000008000007945 */ /* 0x000fe20003800000 */
[----:B------:R-:W-:Y:S01]  /*11c30*/  MOV R13, R2 ;  /* 0x00000002000d7202 */ /* 0x000fe20000000f00 */
[----:B------:R-:W-:Y:S01]  /*11c40*/  IMAD.MOV.U32 R12, RZ, RZ, RZ ;  /* 0x000000ffff0c7224 */ /* 0x000fe200078e00ff */
[----:B------:R-:W-:Y:S01]  /*11c50*/  MOV R11, 0x1f ;  /* 0x0000001f000b7802 */ /* 0x000fe20000000f00 */
[----:B------:R-:W-:-:S07]  /*11c60*/  IMAD.MOV.U32 R15, RZ, RZ, -0x1 ;  /* 0xffffffffff0f7424 */ /* 0x000fce00078e00ff */
[----:B0-23-5:R-:W-:Y:S05]  /*11c70*/  WARPSYNC.COLLECTIVE R15, `(.L_x_13859) ;  /* 0x000000000f087348 */ /* 0x02dfea0003c00000 */
[----:B------:R1:W4:Y:S02]  /*11c80*/  SHFL.IDX P6, R14, R13, R12, R11 ;  /* 0x0000000c0d0e7389 */ /* 0x00032400000c000b */
[----:B012345:R-:W-:Y:S01]  /*11c90*/  ENDCOLLECTIVE ;  /* 0x000000000000791b */ /* 0x03ffe20003800000 */
.L_x_13859:
[----:B------:R-:W-:Y:S05]  /*11ca0*/  BSYNC B0 ;  /* 0x0000000000007941 */ /* 0x000fea0003800000 */
.L_x_13858:
[----:B------:R-:W-:Y:S05]  /*11cb0*/  BRA `(.L_x_13860) ;  /* 0xffffffd000107947 */ /* 0x000fea000383ffff */
.L_x_13768:
[----:B------:R-:W-:Y:S01]  /*11cc0*/  BSSY B0, `(.L_x_13861) ;  /* 0x0000006000007945 */ /* 0x000fe20003800000 */
[----:B------:R-:W-:-:S07]  /*11cd0*/  MOV R15, 0xffffffff ;  /* 0xffffffff000f7802 */ /* 0x000fce0000000f00 */
[----:B0123-5:R-:W-:Y:S05]  /*11ce0*/  WARPSYNC.COLLECTIVE R15, `(.L_x_13862) ;  /* 0x000000000f0c7348 */ /* 0x02ffea0003c00000 */
[----:B------:R-:W-:Y:S02]  /*11cf0*/  ELECT P6, UR62, PT ;  /* 0x00000000003e782f */ /* 0x000fe400038c0000 */
[----:B------:R-:W-:Y:S01]  /*11d00*/  MOV R14, UR62 ;  /* 0x0000003e000e7c02 */ /* 0x000fe20008000f00 */
[----:B0123-5:R-:W-:Y:S10]  /*11d10*/  ENDCOLLECTIVE ;  /* 0x000000000000791b */ /* 0x02fff40003800000 */
.L_x_13862:
[----:B------:R-:W-:Y:S05]  /*11d20*/  BSYNC B0 ;  /* 0x0000000000007941 */ /* 0x000fea0003800000 */
.L_x_13861:
[----:B------:R-:W-:Y:S05]  /*11d30*/  BRA `(.L_x_13863) ;  /* 0xffffffd000047947 */ /* 0x000fea000383ffff */
.L_x_13770:
[----:B----4-:R4:W0:Y:S02]  /*11d40*/  SYNCS.PHASECHK.TRANS64.TRYWAIT P1, [R5+URZ+0x22840], R0 ;  /* 0x02284000050075a7 */ /* 0x010824000802017f */
[----:B0-----:R-:W-:Y:S05]  /*11d50*/  @!P1 NANOSLEEP.SYNCS 0x989680 ;  /* 0x009896800000995d */ /* 0x001fea0003900000 */
[----:B------:R-:W0:Y:S02]  /*11d60*/  @!P1 SYNCS.PHASECHK.TRANS64 P1, [R5+URZ+0x22840], R0 ;  /* 0x02284000050095a7 */ /* 0x000e24000802007f */
[----:B0-----:R-:W-:Y:S05]  /*11d70*/  @!P1 BRA `(.L_x_13770) ;  /* 0xfffffffc00f09947 */ /* 0x001fea000383ffff */
[----:B------:R-:W-:Y:S05]  /*11d80*/  BRA `(.L_x_13864) ;  /* 0xffffffd000247947 */ /* 0x000fea000383ffff */
.L_x_13772:
[----:B-1----:R1:W0:Y:S02]  /*11d90*/  SYNCS.PHASECHK.TRANS64.TRYWAIT P1, [R21+URZ+0x22840], R2 ;  /* 0x02284002150075a7 */ /* 0x002224000802017f */
[----:B0-----:R-:W-:Y:S05]  /*11da0*/  @!P1 NANOSLEEP.SYNCS 0x989680 ;  /* 0x009896800000995d */ /* 0x001fea0003900000 */
[----:B------:R-:W0:Y:S02]  /*11db0*/  @!P1 SYNCS.PHASECHK.TRANS64 P1, [R21+URZ+0x22840], R2 ;  /* 0x02284002150095a7 */ /* 0x000e24000802007f */
[----:B0-----:R-:W-:Y:S05]  /*11dc0*/  @!P1 BRA `(.L_x_13772) ;  /* 0xfffffffc00f09947 */ /* 0x001fea000383ffff */
[----:B------:R-:W-:Y:S05]  /*11dd0*/  BRA `(.L_x_13865) ;  /* 0xffffffd000307947 */ /* 0x000fea000383ffff */
.L_x_13774:
[----:B------:R0:W0:Y:S02]  /*11de0*/  SYNCS.PHASECHK.TRANS64.TRYWAIT P1, [R5+URZ+0x22860], R0 ;  /* 0x02286000050075a7 */ /* 0x000024000802017f */
[----:B0-----:R-:W-:Y:S05]  /*11df0*/  @!P1 NANOSLEEP.SYNCS 0x989680 ;  /* 0x009896800000995d */ /* 0x001fea0003900000 */
[----:B------:R-:W0:Y:S02]  /*11e00*/  @!P1 SYNCS.PHASECHK.TRANS64 P1, [R5+URZ+0x22860], R0 ;  /* 0x02286000050095a7 */ /* 0x000e24000802007f */
[----:B0-----:R-:W-:Y:S05]  /*11e10*/  @!P1 BRA `(.L_x_13774) ;  /* 0xfffffffc00f09947 */ /* 0x001fea000383ffff */
[----:B------:R-:W-:Y:S05]  /*11e20*/  BRA `(.L_x_13866) ;  /* 0xffffffd0002c7947 */ /* 0x000fea000383ffff */
.L_x_13867:
        /* <DEDUP_REMOVED lines=13> */
.L_x_15780:


//--------------------- .text._ZN7cutlass13device_kernelIN5flash11enable_sm90INS1_16FlashAttnFwdSm90INS1_25CollectiveMainloopFwdSm90ILi2EN4cute5tupleIJNS5_1CILi1EEES8_S8_EEENS6_IJNS7_ILi128EEENS7_ILi96EEENS7_ILi64EEEEEELi256ENS_6half_tEfNS_4arch4Sm90ELb1ELb0ELb1ELb0ELb1ELb0ELb1ELb1ELb0ELb1ELb1ELb0EEENS1_21CollectiveEpilogueFwdINS6_IJSA_NS7_ILi256EEESB_EEES9_SE_SG_Li256ELb0ELb1ELb1ELb0EEENS1_19SingleTileSchedulerILb0ELb1ELb1ELi128EEEEEEEEEvNT_6ParamsE --------------------------
	.section	.text._ZN7cutlass13device_kernelIN5flash11enable_sm90INS1_16FlashAttnFwdSm90INS1_25CollectiveMainloopFwdSm90ILi2EN4cute5tupleIJNS5_1CILi1EEES8_S8_EEENS6_IJNS7_ILi128EEENS7_ILi96EEENS7_ILi64EEEEEELi256ENS_6half_tEfNS_4arch4Sm90ELb1ELb0ELb1ELb0ELb1ELb0ELb1ELb1ELb0ELb1ELb1ELb0EEENS1_21CollectiveEpilogueFwdINS6_IJSA_NS7_ILi256EEESB_EEES9_SE_SG_Li256ELb0ELb1ELb1ELb0EEENS1_19SingleTileSchedulerILb0ELb1ELb1ELi128EEEEEEEEEvNT_6ParamsE,"ax",@progbits
	.align	128
.text._ZN7cutlass13device_kernelIN5flash11enable_sm90INS1_16FlashAttnFwdSm90INS1_25CollectiveMainloopFwdSm90ILi2EN4cute5tupleIJNS5_1CILi1EEES8_S8_EEENS6_IJNS7_ILi128EEENS7_ILi96EEENS7_ILi64EEEEEELi256ENS_6half_tEfNS_4arch4Sm90ELb1ELb0ELb1ELb0ELb1ELb0ELb1ELb1ELb0ELb1ELb1ELb0EEENS1_21CollectiveEpilogueFwdINS6_IJSA_NS7_ILi256EEESB_EEES9_SE_SG_Li256ELb0ELb1ELb1ELb0EEENS1_19SingleTileSchedulerILb0ELb1ELb1ELi128EEEEEEEEEvNT_6ParamsE:
        .type           _ZN7cutlass13device_kernelIN5flash11enable_sm90INS1_16FlashAttnFwdSm90INS1_25CollectiveMainloopFwdSm90ILi2EN4cute5tupleIJNS5_1CILi1EEES8_S8_EEENS6_IJNS7_ILi128EEENS7_ILi96EEENS7_ILi64EEEEEELi256ENS_6half_tEfNS_4arch4Sm90ELb1ELb0ELb1ELb0ELb1ELb0ELb1ELb1ELb0ELb1ELb1ELb0EEENS1_21CollectiveEpilogueFwdINS6_IJSA_NS7_ILi256EEESB_EEES9_SE_SG_Li256ELb0ELb1ELb1ELb0EEENS1_19SingleTileSchedulerILb0ELb1ELb1ELi128EEEEEEEEEvNT_6ParamsE,@function
        .size           _ZN7cutlass13device_kernelIN5flash11enable_sm90INS1_16FlashAttnFwdSm90INS1_25CollectiveMainloopFwdSm90ILi2EN4cute5tupleIJNS5_1CILi1EEES8_S8_EEENS6_IJNS7_ILi128EEENS7_ILi96EEENS7_ILi64EEEEEELi256ENS_6half_tEfNS_4arch4Sm90ELb1ELb0ELb1ELb0ELb1ELb0ELb1ELb1ELb0ELb1ELb1ELb0EEENS1_21CollectiveEpilogueFwdINS6_IJSA_NS7_ILi256EEESB_EEES9_SE_SG_Li256ELb0ELb1ELb1ELb0EEENS1_19SingleTileSchedulerILb0ELb1ELb1ELi128EEEEEEEEEvNT_6ParamsE,(.L_x_15781 - _ZN7cutlass13device_kernelIN5flash11enable_sm90INS1_16FlashAttnFwdSm90INS1_25CollectiveMainloopFwdSm90ILi2EN4cute5tupleIJNS5_1CILi1EEES8_S8_EEENS6_IJNS7_ILi128EEENS7_ILi96EEENS7_ILi64EEEEEELi256ENS_6half_tEfNS_4arch4Sm90ELb1ELb0ELb1ELb0ELb1ELb0ELb1ELb1ELb0ELb1ELb1ELb0EEENS1_21CollectiveEpilogueFwdINS6_IJSA_NS7_ILi256EEESB_EEES9_SE_SG_Li256ELb0ELb1ELb1ELb0EEENS1_19SingleTileSchedulerILb0ELb1ELb1ELi128EEEEEEEEEvNT_6ParamsE)
        .other          _ZN7cutlass13device_kernelIN5flash11enable_sm90INS1_16FlashAttnFwdSm90INS1_25CollectiveMainloopFwdSm90ILi2EN4cute5tupleIJNS5_1CILi1EEES8_S8_EEENS6_IJNS7_ILi128EEENS7_ILi96EEENS7_ILi64EEEEEELi256ENS_6half_tEfNS_4arch4Sm90ELb1ELb0ELb1ELb0ELb1ELb0ELb1ELb1ELb0ELb1ELb1ELb0EEENS1_21CollectiveEpilogueFwdINS6_IJSA_NS7_ILi256EEESB_EEES9_SE_SG_Li256ELb0ELb1ELb1ELb0EEENS1_19SingleTileSchedulerILb0ELb1ELb1ELi128EEEEEEEEEvNT_6ParamsE,@"STO_CUDA_ENTRY STV_DEFAULT"
_ZN7cutlass13device_kernelIN5flash11enable_sm90INS1_16FlashAttnFwdSm90INS1_25CollectiveMainloopFwdSm90ILi2EN4cute5tupleIJNS5_1CILi1EEES8_S8_EEENS6_IJNS7_ILi128EEENS7_ILi96EEENS7_ILi64EEEEEELi256ENS_6half_tEfNS_4arch4Sm90ELb1ELb0ELb1ELb0ELb1ELb0ELb1ELb1ELb0ELb1ELb1ELb0EEENS1_21CollectiveEpilogueFwdINS6_IJSA_NS7_ILi256EEESB_EEES9_SE_SG_Li256ELb0ELb1ELb1ELb0EEENS1_19SingleTileSchedulerILb0ELb1ELb1ELi128EEEEEEEEEvNT_6ParamsE:
        /* <DEDUP_REMOVED lines=8> */
[----:B------:R-:W0:Y:S02]  /*0080*/  SHFL.IDX PT, R2, R0, RZ, 0x1f ;  /* 0x00001fff00027589 */ /* 0x000e2400000e0000 */
[C---:B0-----:R-:W-:Y:S02]  /*0090*/  ISETP.NE.OR P0, PT, R2.reuse, RZ, !P0 ;  /* 0x000000ff0200720c */ /* 0x041fe40004705670 */
[----:B------:R-:W-:Y:S02]  /*00a0*/  ISETP.NE.AND P1, PT, R2, RZ, PT ;  /* 0x000000ff0200720c */ /* 0x000fe40003f25270 */
[----:B------:R0:W1:Y:S09]  /*00b0*/  SHFL.IDX PT, R2, R3, RZ, 0x1f ;  /* 0x00001fff03027589 */ /* 0x00007200000e0000 */
[----:B------:R-:W-:Y:S01]  /*00c0*/  VOTEU.ALL UP0, P0 ;  /* 0x00000000003f7886 */ /* 0x000fe20000000000 */
[----:B------:R-:W-:Y:S01]  /*00d0*/  VOTEU.ALL UP1, P0 ;  /* 0x00000000003f7886 */ /* 0x000fe20000020000 */
[----:B------:R-:W-:-:S03]  /*00e0*/  VOTEU.ALL UP2, P0 ;  /* 0x00000000003f7886 */ /* 0x000fc60000040000 */
        /* <DEDUP_REMOVED lines=32> */
.L_x_13868:
        /* <DEDUP_REMOVED lines=22> */
.L_x_13869:
        /* <DEDUP_REMOVED lines=18> */
.L_x_13870:
        /* <DEDUP_REMOVED lines=22> */
.L_x_13871:
        /* <DEDUP_REMOVED lines=22> */
.L_x_13872:
[----:B------:R-:W-:Y:S01]  /*0830*/  ISETP.NE.AND P0, PT, R2, RZ, PT ;  /* 0x000000ff0200720c */ /* 0x000fe20003f05270 */
[----:B------:R-:W-:Y:S01]  /*0840*/  IMAD.MOV.U32 R34, RZ, RZ, 0x1 ;  /* 0x00000001ff227424 */ /* 0x000fe200078e00ff */
[----:B------:R-:W-:Y:S01]  /*0850*/  NOP ;  /* 0x0000000000007918 */ /* 0x000fe20000000000 */
[----:B------:R-:W-:Y:S01]  /*0860*/  ULDC.64 UR36, c[0x0][0x208] ;  /* 0x0000820000247ab9 */ /* 0x000fe20000000a00 */
[----:B------:R-:W-:Y:S02]  /*0870*/  BSSY B6, `(.L_x_13873) ;  /* 0x00010f3000067945 */ /* 0x000fe40003800000 */
[----:B------:R-:W-:Y:S01]  /*0880*/  SEL R34, R34, 0x2, !P0 ;  /* 0x0000000222227807 */ /* 0x000fe20004000000 */
[----:B01234-:R-:W-:Y:S06]  /*0890*/  BAR.SYNC.DEFER_BLOCKING 0x0 ;  /* 0x0000000000007b1d */ /* 0x01ffec0000010000 */
[----:B------:R-:W-:Y:S05]  /*08a0*/  @!P0 BRA `(.L_x_13874) ;  /* 0x000000c800448947 */ /* 0x000fea0003800000 */
.L_x_13875:
[----:B------:R-:W-:-:S08]  /*08b0*/  NOP ;  /* 0x0000000000007918 */ /* 0x000fd00000000000 */
[----:B------:R-:W0:Y:S02]  /*08c0*/  USETMAXREG.TRY_ALLOC.CTAPOOL UP0, 0xe8 ;  /* 0x000000e8000079c8 */ /* 0x000e240008000600 */
[----:B0-----:R-:W-:-:S13]  /*08d0*/  PLOP3.LUT P0, PT, PT, PT, UP0, 0x80, 0x0 ;  /* 0x000000000000781c */ /* 0x001fda0003f0f008 */
[----:B------:R-:W-:Y:S05]  /*08e0*/  @!P0 BRA `(.L_x_13875) ;  /* 0xfffffffc00f08947 */ /* 0x000fea000383ffff */
[----:B------:R-:W0:Y:S01]  /*08f0*/  S2UR UR6, SR_CTAID.Y ;  /* 0x00000000000679c3 */ /* 0x000e220000002600 */
[----:B------:R-:W-:Y:S01]  /*0900*/  ULDC UR7, c[0x0][0xd50] ;  /* 0x0003540000077ab9 */ /* 0x000fe20000000800 */
[----:B------:R-:W-:Y:S01]  /*0910*/  SHF.R.U32.HI R16, RZ, 0x7, R24 ;  /* 0x00000007ff107819 */ /* 0x000fe20000011618 */
[----:B------:R-:W-:-:S05]  /*0920*/  UISETP.NE.AND UP0, UPT, UR7, 0x1, UPT ;  /* 0x000000010700788c */ /* 0x000fca000bf05270 */
[----:B------:R-:W-:Y:S08]  /*0930*/  BAR.ARV 0x8, 0x180 ;  /* 0x0206000000007b1d */ /* 0x000ff00000002000 */
[----:B------:R-:W1:Y:S01]  /*0940*/  S2UR UR8, SR_CTAID.Z ;  /* 0x00000000000879c3 */ /* 0x000e620000002700 */
[----:B------:R-:W-:Y:S01]  /*0950*/  ISETP.NE.AND P0, PT, R16, 0x1, PT ;  /* 0x000000011000780c */ /* 0x000fe20003f05270 */
[----:B------:R-:W-:Y:S01]  /*0960*/  @UP0 ULDC UR4, c[0x0][0xd54] ;  /* 0x0003550000040ab9 */ /* 0x000fe20000000800 */
[----:B------:R-:W-:Y:S01]  /*0970*/  @UP0 ULDC UR9, c[0x0][0xd58] ;  /* 0x0003560000090ab9 */ /* 0x000fe20000000800 */
[----:B0-----:R-:W-:-:S10]  /*0980*/  UIMAD.WIDE.U32 UR4, UR6, UR4, URZ ;  /* 0x00000004060472a5 */ /* 0x001fd4000f8e003f */
[----:B------:R-:W-:Y:S06]  /*0990*/  @!P0 BAR.ARV 0x9, 0x100 ;  /* 0x0244000000008b1d */ /* 0x000fec0000002000 */
[----:B------:R-:W-:Y:S01]  /*09a0*/  UMOV UR10, UR6 ;  /* 0x00000006000a7c82 */ /* 0x000fe20008000000 */
[----:B------:R-:W-:Y:S01]  /*09b0*/  @UP0 USHF.R.U32.HI UR10, URZ, UR9, UR5 ;  /* 0x000000093f0a0299 */ /* 0x000fe20008011605 */
[----:B-1----:R-:W-:-:S03]  /*09c0*/  ISETP.LE.AND P0, PT, RZ, UR8, PT ;  /* 0x00000008ff007c0c */ /* 0x002fc6000bf03270 */
[----:B------:R-:W-:Y:S02]  /*09d0*/  UIADD3 UR4, -UR10, URZ, URZ ;  /* 0x0000003f0a047290 */ /* 0x000fe4000fffe13f */
[----:B------:R-:W-:Y:S02]  /*09e0*/  IMAD.U32 R0, RZ, RZ, UR10 ;  /* 0x0000000aff007e24 */ /* 0x000fe4000f8e00ff */
[----:B------:R-:W-:-:S03]  /*09f0*/  UIMAD UR8, UR7, UR4, UR6 ;  /* 0x00000004070872a4 */ /* 0x000fc6000f8e0206 */
[----:B------:R0:W-:Y:S03]  /*0a00*/  STL [R1], R0 ;  /* 0x0000000001007387 */ /* 0x0001e60000100800 */
[----:B------:R-:W-:Y:S06]  /*0a10*/  @!P0 BRA `(.L_x_13876) ;  /* 0x0000010c00608947 */ /* 0x000fec0003800000 */
[----:B------:R-:W1:Y:S01]  /*0a20*/  S2UR UR38, SR_CTAID.X ;  /* 0x00000000002679c3 */ /* 0x000e620000002500 */
        /* <DEDUP_REMOVED lines=14> */
[----:B-1----:R-:W-:-:S04]  /*0b10*/  USHF.L.U32 UR38, UR38, 0x7, URZ ;  /* 0x0000000726267899 */ /* 0x002fc8000800063f */
[----:B------:R-:W-:Y:S02]  /*0b20*/  @UP1 UIADD3 UR4, UR38, 0x7f, URZ ;  /* 0x0000007f26041890 */ /* 0x000fe4000fffe03f */
[----:B------:R-:W-:Y:S02]  /*0b30*/  UIADD3 UR6, UR38, 0x7f, URZ ;  /* 0x0000007f26067890 */ /* 0x000fe4000fffe03f */
        /* <DEDUP_REMOVED lines=10> */
[----:B------:R-:W-:Y:S02]  /*0be0*/  ULEA.HI.SX32 UR6, UR7, UR6, 0x1c ;  /* 0x0000000607067291 */ /* 0x000fe4000f8fe23f */
[----:B------:R-:W-:Y:S02]  /*0bf0*/  ULOP3.LUT UR7, UR8, 0xffff, URZ, 0xc0, !UPT ;  /* 0x0000ffff08077892 */ /* 0x000fe4000f8ec03f */
        /* <DEDUP_REMOVED lines=8> */
[----:B------:R-:W-:Y:S01]  /*0c80*/  MOV R3, UR11 ;  /* 0x0000000b00037c02 */ /* 0x000fe20008000f00 */
[----:B------:R-:W-:Y:S01]  /*0c90*/  UIADD3 UR6, UR11, -0x1, UR10 ;  /* 0xffffffff0b067890 */ /* 0x000fe2000fffe00a */
[----:B------:R-:W-:Y:S02]  /*0ca0*/  UMOV UR4, URZ ;  /* 0x0000003f00047c82 */ /* 0x000fe40008000000 */
[-C--:B0-----:R-:W-:Y:S02]  /*0cb0*/  IABS R0, R3.reuse ;  /* 0x0000000300007213 */ /* 0x081fe40000000000 */
        /* <DEDUP_REMOVED lines=9> */
[----:B0-----:R-:W-:Y:S01]  /*0d50*/  VIADD R2, R0, 0xffffffe ;  /* 0x0ffffffe00027836 */ /* 0x001fe20000000000 */
[----:B------:R-:W-:-:S05]  /*0d60*/  IADD3 R0, RZ, -R5, RZ ;  /* 0x80000005ff007210 */ /* 0x000fca0007ffe0ff */
        /* <DEDUP_REMOVED lines=18> */
.L_x_13877:
[----:B------:R-:W-:Y:S01]  /*0e90*/  UIMAD UR5, UR7, UR4, URZ ;  /* 0x00000004070572a4 */ /* 0x000fe2000f8e023f */
[----:B0-----:R-:W-:Y:S01]  /*0ea0*/  IMAD.U32 R0, RZ, RZ, UR10 ;  /* 0x0000000aff007e24 */ /* 0x001fe2000f8e00ff */
[----:B------:R-:W-:Y:S01]  /*0eb0*/  IADD3 R152, R24, -0x80, RZ ;  /* 0xffffff8018987810 */ /* 0x000fe20007ffe0ff */
[----:B------:R-:W-:Y:S01]  /*0ec0*/  IMAD.U32 R3, RZ, RZ, UR4 ;  /* 0x00000004ff037e24 */ /* 0x000fe2000f8e00ff */
[----:B------:R-:W-:Y:S02]  /*0ed0*/  PLOP3.LUT P0, PT, PT, PT, PT, 0x80, 0x0 ;  /* 0x000000000000781c */ /* 0x000fe40003f0f070 */
[----:B------:R-:W-:Y:S01]  /*0ee0*/  CS2R R4, SRZ ;  /* 0x0000000000047805 */ /* 0x000fe2000001ff00 */
[----:B------:R-:W-:Y:S01]  /*0ef0*/  IMAD.U32 R223, RZ, RZ, UR5 ;  /* 0x00000005ffdf7e24 */ /* 0x000fe2000f8e00ff */
        /* <DEDUP_REMOVED lines=84> */
[----:B------:R-:W-:Y:S02]  /*1440*/  USHF.R.U32.HI UR4, URZ, 0x4, UR5 ;  /* 0x000000043f047899 */ /* 0x000fe40008011605 */
[----:B------:R-:W-:Y:S02]  /*1450*/  UIADD3 UR5, UR5, 0xa000, URZ ;  /* 0x0000a00005057890 */ /* 0x000fe4000fffe03f */
[----:B------:R-:W-:Y:S02]  /*1460*/  ULOP3.LUT UR4, UR4, 0x3fff, URZ, 0xc0, !UPT ;  /* 0x00003fff04047892 */ /* 0x000fe4000f8ec03f */
[----:B------:R-:W-:Y:S02]  /*1470*/  USHF.R.U32.HI UR5, URZ, 0x4, UR5 ;  /* 0x000000043f057899 */ /* 0x000fe40008011605 */
[----:B------:R-:W-:Y:S02]  /*1480*/  ULOP3.LUT UR40, UR4, 0x10000, URZ, 0xfc, !UPT ;  /* 0x0001000004287892 */ /* 0x000fe4000f8efc3f */
[----:B------:R-:W-:-:S03]  /*1490*/  ULOP3.LUT UR39, UR5, 0x3fff, URZ, 0xc0, !UPT ;  /* 0x00003fff05277892 */ /* 0x000fc6000f8ec03f */
[----:B------:R-:W-:Y:S02]  /*14a0*/  UMOV UR5, 0x40000040 ;  /* 0x4000004000057882 */ /* 0x000fe40000000000 */
[----:B------:R-:W-:Y:S01]  /*14b0*/  UMOV UR4, UR40 ;  /* 0x0000002800047c82 */ /* 0x000fe20008000000 */
[----:B------:R-:W-:Y:S02]  /*14c0*/  IMAD.U32 R23, RZ, RZ, UR5 ;  /* 0x00000005ff177e24 */ /* 0x000fe4000f8e00ff */
[----:B------:R-:W-:Y:S01]  /*14d0*/  IMAD.U32 R22, RZ, RZ, UR4 ;  /* 0x00000004ff167e24 */ /* 0x000fe2000f8e00ff */
[----:B------:R-:W-:Y:S06]  /*14e0*/  @!P0 BRA `(.L_x_13879) ;  /* 0x0000000000408947 */ /* 0x000fec0003800000 */
        /* <DEDUP_REMOVED lines=16> */
.L_x_13879:
[----:B------:R-:W-:Y:S02]  /*15f0*/  SHF.L.U32 R0, RZ, 0x1f, RZ ;  /* 0x0000001fff007819 */ /* 0x000fe400000006ff */
[----:B------:R-:W-:Y:S02]  /*1600*/  IADD3 R224, R16, 0x8, RZ ;  /* 0x0000000810e07810 */ /* 0x000fe40007ffe0ff */
[----:B------:R-:W0:Y:S02]  /*1610*/  SYNCS.PHASECHK.TRANS64.TRYWAIT P0, [UR61+0x32400], R0 ;  /* 0x03240000ff0075a7 */ /* 0x000e24000800017d */
[----:B0-----:R-:W-:Y:S05]  /*1620*/  @!P0 BRA `(.L_x_13880) ;  /* 0x0000010000648947 */ /* 0x001fea0003800000 */
.L_x_13969:
[----:B------:R-:W-:Y:S05]  /*1630*/  WARPSYNC.ALL ;  /* 0x0000000000007948 */ /* 0x000fea0003800000 */
[----:B------:R-:W-:Y:S01]  /*1640*/  LOP3.LUT R34, R34, 0x1, RZ, 0xfc, !PT ;  /* 0x0000000122227812 */ /* 0x000fe200078efcff */
[----:B------:R1:W-:Y:S03]  /*1650*/  BAR.SYNC.DEFER_BLOCKING R224, 0x100 ;  /* 0x000400e00000751d */ /* 0x0003e60000010000 */
[----:B------:R-:W-:-:S13]  /*1660*/  ISETP.NE.AND P0, PT, R34, 0x3, PT ;  /* 0x000000032200780c */ /* 0x000fda0003f05270 */
[----:B-1----:R-:W-:Y:S05]  /*1670*/  @!P0 BRA `(.L_x_13881) ;  /* 0x0000000000048947 */ /* 0x002fea0003800000 */
[----:B------:R-:W-:Y:S01]  /*1680*/  BPT.TRAP 0x1 ;  /* 0x000000040000795c */ /* 0x000fe20000300000 */
.L_x_13881:
[----:B------:R1:W2:Y:S01]  /*1690*/  SYNCS.PHASECHK.TRANS64.TRYWAIT P1, [UR61+0x32430], R0 ;  /* 0x03243000ff0075a7 */ /* 0x0002a2000802017d */
[----:B------:R-:W-:Y:S05]  /*16a0*/  @!P0 BRA `(.L_x_13882) ;  /* 0x0000000000048947 */ /* 0x000fea0003800000 */
[----:B------:R-:W-:Y:S01]  /*16b0*/  BPT.TRAP 0x1 ;  /* 0x000000040000795c */ /* 0x000fe20000300000 */
.L_x_13882:
[----:B--2---:R-:W-:Y:S05]  /*16c0*/  @P1 BRA `(.L_x_13883) ;  /* 0x0000000000081947 */ /* 0x004fea0003800000 */
[----:B------:R-:W2:Y:S02]  /*16d0*/  SYNCS.PHASECHK.TRANS64.TRYWAIT P1, [UR61+0x32430], R0 ;  /* 0x03243000ff0075a7 */ /* 0x000ea4000802017d */
[----:B--2---:R-:W-:Y:S05]  /*16e0*/  @!P1 BRA `(.L_x_13884) ;  /* 0x00000100004c9947 */ /* 0x004fea0003800000 */
.L_x_13883:
[----:B------:R-:W-:Y:S01]  /*16f0*/  UIADD3 UR4, UR61, 0x1c400, URZ ;  /* 0x0001c4003d047890 */ /* 0x000fe2000fffe03f */
[----:B------:R-:W-:Y:S01]  /*1700*/  WARPGROUP.ARRIVE ;  /* 0x00000000000079c5 */ /* 0x000fe20000000000 */
[----:B------:R-:W-:Y:S01]  /*1710*/  UMOV UR6, UR40 ;  /* 0x0000002800067c82 */ /* 0x000fe20008000000 */
[----:B------:R-:W-:Y:S01]  /*1720*/  UMOV UR7, 0x40000040 ;  /* 0x4000004000077882 */ /* 0x000fe20000000000 */
[----:B------:R-:W-:Y:S01]  /*1730*/  USHF.R.U32.HI UR4, URZ, 0x4, UR4 ;  /* 0x000000043f047899 */ /* 0x000fe20008011604 */
[----:B------:R-:W-:Y:S01]  /*1740*/  UMOV UR5, UR7 ;  /* 0x0000000700057c82 */ /* 0x000fe20008000000 */
[----:B------:R-:W-:Y:S02]  /*1750*/  UMOV UR11, 0x40000040 ;  /* 0x40000040000b7882 */ /* 0x000fe40000000000 */
[----:B------:R-:W-:Y:S01]  /*1760*/  ULOP3.LUT UR4, UR4, 0x3fff, URZ, 0xc0, !UPT ;  /* 0x00003fff04047892 */ /* 0x000fe2000f8ec03f */
[----:B------:R-:W-:-:S03]  /*1770*/  IMAD.U32 R15, RZ, RZ, UR11 ;  /* 0x0000000bff0f7e24 */ /* 0x000fc6000f8e00ff */
[----:B------:R-:W-:-:S03]  /*1780*/  ULOP3.LUT UR8, UR4, 0x10000, URZ, 0xfc, !UPT ;  /* 0x0001000004087892 */ /* 0x000fc6000f8efc3f */
[----:B------:R-:W-:-:S03]  /*1790*/  UMOV UR4, UR6 ;  /* 0x0000000600047c82 */ /* 0x000fc60008000000 */
[----:B------:R-:W-:Y:S01]  /*17a0*/  IMAD.U32 R21, RZ, RZ, UR8 ;  /* 0x00000008ff157e24 */ /* 0x000fe2000f8e00ff */
[----:B------:R-:W-:Y:S02]  /*17b0*/  UMOV UR6, UR8 ;  /* 0x0000000800067c82 */ /* 0x000fe40008000000 */
[----:B------:R-:W-:Y:S01]  /*17c0*/  HGMMA.64x96x16.F32 R24, gdesc[UR4], RZ, !UPT, gsb0 ;  /* 0x01600000041879f0 */ /* 0x000fe2000c0008ff */
[----:B------:R-:W-:Y:S02]  /*17d0*/  UIADD3 UR4, UR40, 0x2, URZ ;  /* 0x0000000228047890 */ /* 0x000fe4000fffe03f */
[----:B------:R-:W-:Y:S01]  /*17e0*/  UIADD3 UR6, UR8, 0x2, URZ ;  /* 0x0000000208067890 */ /* 0x000fe2000fffe03f */
[----:B------:R-:W-:Y:S01]  /*17f0*/  UMOV UR5, UR11 ;  /* 0x0000000b00057c82 */ /* 0x000fe20008000000 */
[----:B------:R-:W-:Y:S01]  /*1800*/  UMOV UR7, 0x40000040 ;  /* 0x4000004000077882 */ /* 0x000fe20000000000 */
[----:B------:R-:W-:Y:S02]  /*1810*/  UMOV UR11, 0x40000040 ;  /* 0x40000040000b7882 */ /* 0x000fe40000000000 */
[----:B------:R-:W-:Y:S01]  /*1820*/  UMOV UR10, UR4 ;  /* 0x00000004000a7c82 */ /* 0x000fe20008000000 */
[----:B------:R-:W-:Y:S01]  /*1830*/  IMAD.U32 R13, RZ, RZ, UR11 ;  /* 0x0000000bff0d7e24 */ /* 0x000fe2000f8e00ff */
[----:B------:R-:W-:Y:S01]  /*1840*/  UMOV UR4, UR10 ;  /* 0x0000000a00047c82 */ /* 0x000fe20008000000 */
[----:B------:R-:W-:Y:S01]  /*1850*/  IMAD.U32 R14, RZ, RZ, UR10 ;  /* 0x0000000aff0e7e24 */ /* 0x000fe2000f8e00ff */
[----:B------:R-:W-:-:S02]  /*1860*/  WARPGROUP.DEPBAR.LE gsb0, 0x0 ;  /* 0x00008000000079c5 */ /* 0x000fc40000010000 */
        /* <DEDUP_REMOVED lines=8> */
[----:B------:R-:W-:Y:S01]  /*18f0*/  MOV R12, UR10 ;  /* 0x0000000a000c7c02 */ /* 0x000fe20008000f00 */
        /* <DEDUP_REMOVED lines=15> */
.L_x_13970:
[----:B------:R-:W-:Y:S05]  /*19f0*/  @!P0 BRA `(.L_x_13886) ;  /* 0x0000000000048947 */ /* 0x000fea0003800000 */
[----:B------:R-:W-:Y:S01]  /*1a00*/  BPT.TRAP 0x1 ;  /* 0x000000040000795c */ /* 0x000fe20000300000 */
.L_x_13886:
[----:B------:R2:W3:Y:S01]  /*1a10*/  SYNCS.PHASECHK.TRANS64.TRYWAIT P1, [UR61+0x32450], R0 ;  /* 0x03245000ff0075a7 */ /* 0x0004e2000802017d */
[----:B------:R-:W-:Y:S05]  /*1a20*/  @!P0 BRA `(.L_x_13887) ;  /* 0x0000000000048947 */ /* 0x000fea0003800000 */
[----:B------:R-:W-:Y:S01]  /*1a30*/  BPT.TRAP 0x1 ;  /* 0x000000040000795c */ /* 0x000fe20000300000 */
.L_x_13887:
[----:B---3--:R-:W-:Y:S05]  /*1a40*/  @P1 BRA `(.L_x_13888) ;  /* 0x0000000000081947 */ /* 0x008fea0003800000 */
[----:B------:R-:W3:Y:S02]  /*1a50*/  SYNCS.PHASECHK.TRANS64.TRYWAIT P1, [UR61+0x32450], R0 ;  /* 0x03245000ff0075a7 */ /* 0x000ee4000802017d */
[----:B---3--:R-:W-:Y:S05]  /*1a60*/  @!P1 BRA `(.L_x_13889) ;  /* 0x000000fc009c9947 */ /* 0x008fea0003800000 */
.L_x_13888:
[----:B------:R-:W-:Y:S01]  /*1a70*/  UIADD3 UR4, UR61, 0x400, URZ ;  /* 0x000004003d047890 */ /* 0x000fe2000fffe03f */
[----:B------:R-:W-:Y:S01]  /*1a80*/  WARPGROUP.ARRIVE ;  /* 0x00000000000079c5 */ /* 0x000fe20000000000 */
[----:B------:R-:W-:-:S05]  /*1a90*/  ULOP3.LUT UR10, UR39, 0x10000, URZ, 0xfc, !UPT ;  /* 0x00010000270a7892 */ /* 0x000fca000f8efc3f */
[----:B------:R-:W3:Y:S01]  /*1aa0*/  S2R R4, SR_TID.X ;  /* 0x0000000000047919 */ /* 0x000ee20000002100 */
[----:B------:R-:W-:Y:S01]  /*1ab0*/  USHF.R.U32.HI UR4, URZ, 0x4, UR4 ;  /* 0x000000043f047899 */ /* 0x000fe20008011604 */
[----:B------:R-:W-:Y:S01]  /*1ac0*/  UMOV UR7, 0x40000040 ;  /* 0x4000004000077882 */ /* 0x000fe20000000000 */
[----:B------:R-:W-:Y:S02]  /*1ad0*/  UMOV UR9, 0x40000040 ;  /* 0x4000004000097882 */ /* 0x000fe40000000000 */
[----:B------:R-:W-:Y:S01]  /*1ae0*/  ULOP3.LUT UR60, UR4, 0x3fff, URZ, 0xc0, !UPT ;  /* 0x00003fff043c7892 */ /* 0x000fe2000f8ec03f */
[----:B------:R-:W-:Y:S01]  /*1af0*/  IMAD.U32 R9, RZ, RZ, UR7 ;  /* 0x00000007ff097e24 */ /* 0x000fe2000f8e00ff */
[----:B------:R-:W-:Y:S01]  /*1b00*/  UMOV UR6, UR10 ;  /* 0x0000000a00067c82 */ /* 0x000fe20008000000 */
[----:B------:R-:W-:Y:S01]  /*1b10*/  UMOV UR5, UR7 ;  /* 0x0000000700057c82 */ /* 0x000fe20008000000 */
[----:B------:R-:W-:Y:S01]  /*1b20*/  ULOP3.LUT UR39, UR60, 0x10000, URZ, 0xfc, !UPT ;  /* 0x000100003c277892 */ /* 0x000fe2000f8efc3f */
[----:B------:R-:W-:Y:S01]  /*1b30*/  MOV R8, UR6 ;  /* 0x0000000600087c02 */ /* 0x000fe20008000f00 */
[----:B------:R-:W-:Y:S01]  /*1b40*/  UMOV UR4, UR6 ;  /* 0x0000000600047c82 */ /* 0x000fe20008000000 */
[----:B------:R-:W-:Y:S01]  /*1b50*/  IMAD.U32 R7, RZ, RZ, UR9 ;  /* 0x00000009ff077e24 */ /* 0x000fe2000f8e00ff */
[----:B------:R-:W-:Y:S01]  /*1b60*/  UIADD3 UR12, UR10, 0x402, URZ ;  /* 0x000004020a0c7890 */ /* 0x000fe2000fffe03f */
[----:B------:R-:W-:-:S02]  /*1b70*/  UMOV UR13, 0x40000040 ;  /* 0x40000040000d7882 */ /* 0x000fc40000000000 */
[----:B------:R-:W-:Y:S01]  /*1b80*/  UMOV UR6, UR39 ;  /* 0x0000002700067c82 */ /* 0x000fe20008000000 */
[----:B------:R-:W-:Y:S01]  /*1b90*/  UIADD3 UR16, UR10, 0x404, URZ ;  /* 0x000004040a107890 */ /* 0x000fe2000fffe03f */
[----:B------:R-:W-:Y:S01]  /*1ba0*/  HGMMA.64x96x16.F32 R24, gdesc[UR4], R24, gsb0 ;  /* 0x01600000041879f0 */ /* 0x000fe20008000818 */
[----:B------:R-:W-:Y:S02]  /*1bb0*/  UIADD3 UR4, UR10, 0x2, URZ ;  /* 0x000000020a047890 */ /* 0x000fe4000fffe03f */
[----:B------:R-:W-:Y:S01]  /*1bc0*/  UIADD3 UR6, UR39, 0x2, URZ ;  /* 0x0000000227067890 */ /* 0x000fe2000fffe03f */
[----:B------:R-:W-:Y:S01]  /*1bd0*/  UMOV UR5, UR9 ;  /* 0x0000000900057c82 */ /* 0x000fe20008000000 */
[----:B------:R-:W-:Y:S01]  /*1be0*/  UMOV UR7, 0x40000040 ;  /* 0x4000004000077882 */ /* 0x000fe20000000000 */
[----:B------:R-:W-:Y:S02]  /*1bf0*/  UMOV UR9, 0x40000040 ;  /* 0x4000004000097882 */ /* 0x000fe40000000000 */
[----:B------:R-:W-:Y:S01]  /*1c00*/  UMOV UR8, UR4 ;  /* 0x0000000400087c82 */ /* 0x000fe20008000000 */
[----:B0-----:R-:W-:Y:S01]  /*1c10*/  IMAD.U32 R3, RZ, RZ, UR9 ;  /* 0x00000009ff037e24 */ /* 0x001fe2000f8e00ff */
[----:B------:R-:W-:Y:S01]  /*1c20*/  UMOV UR4, UR8 ;  /* 0x0000000800047c82 */ /* 0x000fe20008000000 */
[----:B------:R-:W-:Y:S01]  /*1c30*/  IMAD.U32 R6, RZ, RZ, UR8 ;  /* 0x00000008ff067e24 */ /* 0x000fe2000f8e00ff */
[----:B------:R-:W-:Y:S01]  /*1c40*/  UMOV UR17, 0x40000040 ;  /* 0x4000004000117882 */ /* 0x000fe20000000000 */
[----:B------:R-:W-:Y:S01]  /*1c50*/  UIADD3 UR20, UR10, 0x406, URZ ;  /* 0x000004060a147890 */ /* 0x000fe2000fffe03f */
[----:B---3--:R-:W-:Y:S01]  /*1c60*/  SHF.R.U32.HI R4, RZ, 0x7, R4 ;  /* 0x00000007ff047819 */ /* 0x008fe20000011604 */
[----:B------:R-:W-:Y:S01]  /*1c70*/  UMOV UR21, 0x40000040 ;  /* 0x4000004000157882 */ /* 0x000fe20000000000 */
[----:B------:R-:W-:Y:S01]  /*1c80*/  UIADD3 UR24, UR10, 0x800, URZ ;  /* 0x000008000a187890 */ /* 0x000fe2000fffe03f */
[----:B------:R-:W-:Y:S01]  /*1c90*/  UMOV UR25, 0x40000040 ;  /* 0x4000004000197882 */ /* 0x000fe20000000000 */
[----:B------:R-:W-:Y:S01]  /*1ca0*/  UIADD3 UR28, UR10, 0x802, URZ ;  /* 0x000008020a1c7890 */ /* 0x000fe2000fffe03f */
[----:B------:R-:W-:Y:S01]  /*1cb0*/  IADD3 R20, -R4, 0xb, RZ ;  /* 0x0000000b04147810 */ /* 0x000fe20007ffe1ff */
        /* <DEDUP_REMOVED lines=11> */
[----:B------:R-:W-:-:S02]  /*1d70*/  UMOV UR15, 0x40000040 ;  /* 0x40000040000f7882 */ /* 0x000fc40000000000 */
[----:B------:R-:W-:Y:S01]  /*1d80*/  IMAD.U32 R17, RZ, RZ, UR15 ;  /* 0x0000000fff117e24 */ /* 0x000fe2000f8e00ff */
[----:B------:R-:W-:Y:S02]  /*1d90*/  WARPGROUP.DEPBAR.LE gsb0, 0x0 ;  /* 0x00008000000079c5 */ /* 0x000fe40000010000 */
[----:B------:R-:W-:-:S06]  /*1da0*/  WARPGROUP.ARRIVE ;  /* 0x00000000000079c5 */ /* 0x000fcc0000000000 */
[----:B------:R-:W-:Y:S01]  /*1db0*/  HGMMA.64x96x16.F32 R24, gdesc[UR4], R24, gsb0 ;  /* 0x01600000041879f0 */ /* 0x000fe20008000818 */
        /* <DEDUP_REMOVED lines=8> */
[----:B------:R-:W-:Y:S01]  /*1e40*/  MOV R2, UR8 ;  /* 0x0000000800027c02 */ /* 0x000fe20008000f00 */
[----:B------:R-:W-:-:S02]  /*1e50*/  WARPGROUP.DEPBAR.LE gsb0, 0x0 ;  /* 0x00008000000079c5 */ /* 0x000fc40000010000 */
[----:B------:R-:W-:-:S06]  /*1e60*/  WARPGROUP.ARRIVE ;  /* 0x00000000000079c5 */ /* 0x000fcc0000000000 */
[----:B------:R-:W-:Y:S01]  /*1e70*/  HGMMA.64x96x16.F32 R24, gdesc[UR4], R24, gsb0 ;  /* 0x01600000041879f0 */ /* 0x000fe20008000818 */
[----:B------:R-:W-:Y:S02]  /*1e80*/  UIADD3 UR4, UR10, 0x6, URZ ;  /* 0x000000060a047890 */ /* 0x000fe4000fffe03f */
[----:B------:R-:W-:Y:S01]  /*1e90*/  UIADD3 UR6, UR39, 0x6, URZ ;  /* 0x0000000627067890 */ /* 0x000fe2000fffe03f */
[----:B------:R-:W-:Y:S01]  /*1ea0*/  UMOV UR5, UR9 ;  /* 0x0000000900057c82 */ /* 0x000fe20008000000 */
[----:B------:R-:W-:Y:S01]  /*1eb0*/  UMOV UR7, 0x40000040 ;  /* 0x4000004000077882 */ /* 0x000fe20000000000 */
[----:B------:R-:W-:Y:S02]  /*1ec0*/  UMOV UR9, 0x40000040 ;  /* 0x4000004000097882 */ /* 0x000fe40000000000 */
[----:B------:R-:W-:Y:S02]  /*1ed0*/  UMOV UR8, UR4 ;  /* 0x0000000400087c82 */ /* 0x000fe40008000000 */
[----:B------:R-:W-:Y:S01]  /*1ee0*/  UMOV UR4, UR8 ;  /* 0x0000000800047c82 */ /* 0x000fe20008000000 */
[----:B------:R-:W-:Y:S01]  /*1ef0*/  IMAD.U32 R18, RZ, RZ, UR8 ;  /* 0x00000008ff127e24 */ /* 0x000fe2000f8e00ff */
[----:B------:R-:W-:Y:S01]  /*1f00*/  UIADD3 UR8, UR10, 0x400, URZ ;  /* 0x000004000a087890 */ /* 0x000fe2000fffe03f */
        /* <DEDUP_REMOVED lines=89> */
[----:B------:R-:W-:Y:S03]  /*24a0*/  HGMMA.64x96x16.F32 R24, gdesc[UR4], R24, gsb0 ;  /* 0x01600000041879f0 */ /* 0x000fe60008000818 */
[----:B------:R-:W-:Y:S02]  /*24b0*/  WARPGROUP.DEPBAR.LE gsb0, 0x0 ;  /* 0x00008000000079c5 */ /* 0x000fe40000010000 */
[----:B------:R0:W-:Y:S06]  /*24c0*/  BAR.ARV R20, 0x100 ;  /* 0x000400140000751d */ /* 0x0001ec0000002000 */
[----:B------:R-:W-:Y:S05]  /*24d0*/  @!P0 BRA `(.L_x_13890) ;  /* 0x0000000000048947 */ /* 0x000fea0003800000 */
[----:B------:R-:W-:Y:S01]  /*24e0*/  BPT.TRAP 0x1 ;  /* 0x000000040000795c */ /* 0x000fe20000300000 */
.L_x_13890:
[----:B------:R-:W-:Y:S01]  /*24f0*/  LOP3.LUT R5, R72, 0xffffff80, RZ, 0xc0, !PT ;  /* 0xffffff8048057812 */ /* 0x000fe200078ec0ff */
[----:B------:R-:W-:Y:S01]  /*2500*/  ULDC UR5, c[0x0][0xad0] ;  /* 0x0002b40000057ab9 */ /* 0x000fe20000000800 */
[----:B------:R-:W-:Y:S01]  /*2510*/  LEA.HI R73, R73, R152, RZ, 0x2 ;  /* 0x0000009849497211 */ /* 0x000fe200078f10ff */
[----:B------:R-:W-:Y:S01]  /*2520*/  FMUL.FTZ R24, R24, UR5 ;  /* 0x0000000518187c20 */ /* 0x000fe20008410000 */
[----:B------:R-:W-:Y:S01]  /*2530*/  FMUL.FTZ R25, R25, UR5 ;  /* 0x0000000519197c20 */ /* 0x000fe20008410000 */
[----:B------:R-:W-:Y:S02]  /*2540*/  IMAD.IADD R5, R152, 0x1, -R5 ;  /* 0x0000000198057824 */ /* 0x000fe400078e0a05 */
[----:B------:R-:W-:Y:S01]  /*2550*/  FMUL.FTZ R26, R26, UR5 ;  /* 0x000000051a1a7c20 */ /* 0x000fe20008410000 */
[----:B------:R3:W4:Y:S01]  /*2560*/  MUFU.TANH R75, R24 ;  /* 0x00000018004b7308 */ /* 0x0007220000002400 */
[----:B------:R-:W-:Y:S01]  /*2570*/  LOP3.LUT R73, R73, 0xfffffffc, RZ, 0xc0, !PT ;  /* 0xfffffffc49497812 */ /* 0x000fe200078ec0ff */
[----:B------:R-:W-:Y:S01]  /*2580*/  FMUL.FTZ R27, R27, UR5 ;  /* 0x000000051b1b7c20 */ /* 0x000fe20008410000 */
[----:B-12---:R-:W-:Y:S01]  /*2590*/  SHF.R.S32.HI R0, RZ, 0x1f, R5 ;  /* 0x0000001fff007819 */ /* 0x006fe20000011405 */
[----:B------:R-:W-:Y:S01]  /*25a0*/  UISETP.NE.AND UP0, UPT, UR57, URZ, UPT ;  /* 0x0000003f3900728c */ /* 0x000fe2000bf05270 */
[----:B------:R-:W-:Y:S01]  /*25b0*/  FMUL.FTZ R28, R28, UR5 ;  /* 0x000000051c1c7c20 */ /* 0x000fe20008410000 */
[----:B------:R-:W-:Y:S01]  /*25c0*/  IMAD.IADD R73, R152, 0x1, -R73 ;  /* 0x0000000198497824 */ /* 0x000fe200078e0a49 */
[CC--:B------:R-:W-:Y:S01]  /*25d0*/  LEA.HI R4, R0.reuse, R5.reuse, RZ, 0x2 ;  /* 0x0000000500047211 */ /* 0x0c0fe200078f10ff */
[----:B------:R1:W2:Y:S01]  /*25e0*/  MUFU.TANH R76, R25 ;  /* 0x00000019004c7308 */ /* 0x0002a20000002400 */
[----:B---3--:R-:W-:Y:S01]  /*25f0*/  LEA.HI R24, R0, R5, RZ, 0x5 ;  /* 0x0000000500187211 */ /* 0x008fe200078f28ff */
[----:B------:R-:W-:Y:S01]  /*2600*/  ULDC UR11, c[0x0][0x288] ;  /* 0x0000a200000b7ab9 */ /* 0x000fe20000000800 */
[----:B------:R-:W-:Y:S01]  /*2610*/  SHF.R.S32.HI R0, RZ, 0x2, R4 ;  /* 0x00000002ff007819 */ /* 0x000fe20000011404 */
[----:B------:R-:W-:Y:S01]  /*2620*/  FMUL.FTZ R36, R36, UR5 ;  /* 0x0000000524247c20 */ /* 0x000fe20008410000 */
[----:B------:R-:W-:Y:S01]  /*2630*/  SHF.R.S32.HI R24, RZ, 0x5, R24 ;  /* 0x00000005ff187819 */ /* 0x000fe20000011418 */
[----:B------:R-:W-:Y:S01]  /*2640*/  FMUL.FTZ R37, R37, UR5 ;  /* 0x0000000525257c20 */ /* 0x000fe20008410000 */
[----:B------:R-:W-:Y:S01]  /*2650*/  PLOP3.LUT P1, PT, PT, PT, UP0, 0x80, 0x0 ;  /* 0x000000000000781c */ /* 0x000fe20003f2f008 */
[----:B------:R3:W-:Y:S01]  /*2660*/  MUFU.TANH R77, R26 ;  /* 0x0000001a004d7308 */ /* 0x0007e20000002400 */
[----:B-1----:R-:W-:Y:S01]  /*2670*/  SHF.R.S32.HI R25, RZ, 0x1f, R4 ;  /* 0x0000001fff197819 */ /* 0x002fe20000011404 */
[----:B------:R-:W-:Y:S01]  /*2680*/  @UP0 ULDC UR4, c[0x0][0x44c] ;  /* 0x0001130000040ab9 */ /* 0x000fe20000000800 */
[----:B------:R-:W-:Y:S01]  /*2690*/  PLOP3.LUT P2, PT, PT, PT, UP0, 0x80, 0x0 ;  /* 0x000000000000781c */ /* 0x000fe20003f4f008 */
[----:B------:R-:W-:Y:S01]  /*26a0*/  FMUL.FTZ R29, R29, UR5 ;  /* 0x000000051d1d7c20 */ /* 0x000fe20008410000 */
[----:B------:R-:W-:Y:S01]  /*26b0*/  LEA.HI R25, R25, R0, RZ, 0x3 ;  /* 0x0000000019197211 */ /* 0x000fe200078f18ff */
[----:B------:R-:W-:Y:S01]  /*26c0*/  FMUL.FTZ R32, R32, UR5 ;  /* 0x0000000520207c20 */ /* 0x000fe20008410000 */
[----:B------:R-:W-:Y:S01]  /*26d0*/  LOP3.LUT R222, R4, 0x7ffffffc, RZ, 0xc0, !PT ;  /* 0x7ffffffc04de7812 */ /* 0x000fe200078ec0ff */
[----:B------:R1:W-:Y:S01]  /*26e0*/  MUFU.TANH R78, R27 ;  /* 0x0000001b004e7308 */ /* 0x0003e20000002400 */
[----:B---3--:R-:W-:Y:S01]  /*26f0*/  LEA.HI R26, R74, R74, RZ, 0x1 ;  /* 0x0000004a4a1a7211 */ /* 0x008fe200078f08ff */
[----:B------:R-:W-:Y:S01]  /*2700*/  FMUL.FTZ R33, R33, UR5 ;  /* 0x0000000521217c20 */ /* 0x000fe20008410000 */
[----:B------:R-:W-:Y:S01]  /*2710*/  LOP3.LUT R25, R25, 0xfffffff8, RZ, 0xc0, !PT ;  /* 0xfffffff819197812 */ /* 0x000fe200078ec0ff */
[----:B------:R-:W-:-:S02]  /*2720*/  IMAD.IADD R222, R5, 0x1, -R222 ;  /* 0x0000000105de7824 */ /* 0x000fc400078e0ade */
[----:B------:R-:W-:Y:S01]  /*2730*/  FMUL.FTZ R40, R40, UR5 ;  /* 0x0000000528287c20 */ /* 0x000fe20008410000 */
[----:B------:R-:W-:Y:S01]  /*2740*/  FMUL.FTZ R48, R48, UR5 ;  /* 0x0000000530307c20 */ /* 0x000fe20008410000 */
[----:B------:R-:W-:Y:S01]  /*2750*/  FMUL.FTZ R49, R49, UR5 ;  /* 0x0000000531317c20 */ /* 0x000fe20008410000 */
[----:B------:R-:W3:Y:S01]  /*2760*/  MUFU.TANH R28, R28 ;  /* 0x0000001c001c7308 */ /* 0x000ee20000002400 */
[----:B-1----:R-:W-:Y:S01]  /*2770*/  LOP3.LUT R27, R26, 0x3fffffe, RZ, 0xc0, !PT ;  /* 0x03fffffe1a1b7812 */ /* 0x002fe200078ec0ff */
[----:B------:R-:W-:Y:S01]  /*2780*/  FMUL.FTZ R41, R41, UR5 ;  /* 0x0000000529297c20 */ /* 0x000fe20008410000 */
[----:B------:R-:W-:Y:S01]  /*2790*/  LEA R26, R24, UR38, 0x4 ;  /* 0x00000026181a7c11 */ /* 0x000fe2000f8e20ff */
[----:B------:R-:W-:Y:S01]  /*27a0*/  FMUL.FTZ R44, R44, UR5 ;  /* 0x000000052c2c7c20 */ /* 0x000fe20008410000 */
[----:B------:R-:W-:Y:S01]  /*27b0*/  LEA.HI R24, R73, R73, RZ, 0x1 ;  /* 0x0000004949187211 */ /* 0x000fe200078f08ff */
[----:B------:R-:W-:Y:S01]  /*27c0*/  FMUL.FTZ R45, R45, UR5 ;  /* 0x000000052d2d7c20 */ /* 0x000fe20008410000 */
[----:B------:R-:W-:Y:S01]  /*27d0*/  IADD3 R27, R74, -R27, RZ ;  /* 0x8000001b4a1b7210 */ /* 0x000fe20007ffe0ff */
[----:B------:R-:W1:Y:S01]  /*27e0*/  MUFU.TANH R36, R36 ;  /* 0x0000002400247308 */ /* 0x000e620000002400 */
[----:B------:R-:W-:Y:S01]  /*27f0*/  IADD3 R26, R26, R0, -R25 ;  /* 0x000000001a1a7210 */ /* 0x000fe20007ffe819 */
[----:B------:R-:W-:Y:S01]  /*2800*/  FMUL.FTZ R52, R52, UR5 ;  /* 0x0000000534347c20 */ /* 0x000fe20008410000 */
[----:B------:R-:W-:Y:S01]  /*2810*/  LOP3.LUT R24, R24, 0x1ffffffe, RZ, 0xc0, !PT ;  /* 0x1ffffffe18187812 */ /* 0x000fe200078ec0ff */
[----:B------:R-:W-:Y:S01]  /*2820*/  FMUL.FTZ R60, R60, UR5 ;  /* 0x000000053c3c7c20 */ /* 0x000fe20008410000 */
[----:B------:R-:W-:Y:S01]  /*2830*/  FMUL.FTZ R61, R61, UR5 ;  /* 0x000000053d3d7c20 */ /* 0x000fe20008410000 */
[----:B------:R-:W-:-:S02]  /*2840*/  IMAD R27, R27, 0x40, R26 ;  /* 0x000000401b1b7824 */ /* 0x000fc400078e021a */
[----:B------:R-:W-:Y:S01]  /*2850*/  FMUL.FTZ R53, R53, UR5 ;  /* 0x0000000535357c20 */ /* 0x000fe20008410000 */
[----:B------:R-:W-:Y:S01]  /*2860*/  IMAD.IADD R24, R73, 0x1, -R24 ;  /* 0x0000000149187824 */ /* 0x000fe200078e0a18 */
[----:B------:R-:W5:Y:S01]  /*2870*/  MUFU.TANH R37, R37 ;  /* 0x0000002500257308 */ /* 0x000f620000002400 */
[----:B------:R-:W-:Y:S01]  /*2880*/  FMUL.FTZ R56, R56, UR5 ;  /* 0x0000000538387c20 */ /* 0x000fe20008410000 */
[----:B------:R-:W-:Y:S01]  /*2890*/  FMUL.FTZ R57, R57, UR5 ;  /* 0x0000000539397c20 */ /* 0x000fe20008410000 */
[----:B------:R-:W-:Y:S02]  /*28a0*/  IMAD R200, R24, 0x8, R27 ;  /* 0x0000000818c87824 */ /* 0x000fe400078e021b */
[----:B------:R-:W-:Y:S01]  /*28b0*/  FMUL.FTZ R64, R64, UR5 ;  /* 0x0000000540407c20 */ /* 0x000fe20008410000 */
[----:B------:R-:W-:Y:S01]  /*28c0*/  FMUL.FTZ R65, R65, UR5 ;  /* 0x0000000541417c20 */ /* 0x000fe20008410000 */
[----:B------:R-:W-:Y:S01]  /*28d0*/  FMUL.FTZ R30, R30, UR5 ;  /* 0x000000051e1e7c20 */ /* 0x000fe20008410000 */
[----:B------:R-:W-:Y:S01]  /*28e0*/  @P1 IMAD.HI.U32 R24, R200, UR4, RZ ;  /* 0x00000004c8181c27 */ /* 0x000fe2000f8e00ff */
[----:B------:R-:W-:Y:S01]  /*28f0*/  @UP0 ULDC UR4, c[0x0][0x450] ;  /* 0x0001140000040ab9 */ /* 0x000fe20000000800 */
[----:B------:R-:W-:Y:S01]  /*2900*/  MOV R0, R200 ;  /* 0x000000c800007202 */ /* 0x000fe20000000f00 */
[----:B------:R-:W0:Y:S01]  /*2910*/  MUFU.TANH R29, R29 ;  /* 0x0000001d001d7308 */ /* 0x000e220000002400 */
[----:B------:R-:W-:Y:S01]  /*2920*/  FMUL.FTZ R31, R31, UR5 ;  /* 0x000000051f1f7c20 */ /* 0x000fe20008410000 */
[----:B------:R-:W-:Y:S01]  /*2930*/  @P2 SHF.R.U32.HI R0, RZ, UR4, R24 ;  /* 0x00000004ff002c19 */ /* 0x000fe20008011618 */
[----:B------:R-:W-:Y:S01]  /*2940*/  UIMAD UR4, UR43, -0x60, UR42 ;  /* 0xffffffa02b0478a4 */ /* 0x000fe2000f8e022a */
[----:B------:R-:W-:Y:S01]  /*2950*/  FMUL.FTZ R34, R34, UR5 ;  /* 0x0000000522227c20 */ /* 0x000fe20008410000 */
[----:B------:R-:W-:Y:S01]  /*2960*/  FMUL.FTZ R35, R35, UR5 ;  /* 0x0000000523237c20 */ /* 0x000fe20008410000 */
[----:B------:R-:W-:Y:S01]  /*2970*/  FMUL.FTZ R38, R38, UR5 ;  /* 0x0000000526267c20 */ /* 0x000fe20008410000 */
[----:B------:R-:W4:Y:S01]  /*2980*/  SHFL.IDX PT, R24, R0, RZ, 0x1c1f ;  /* 0x001c1fff00187589 */ /* 0x000f2200000e0000 */
[----:B------:R-:W-:Y:S01]  /*2990*/  UIADD3 UR4, UR4, 0x60, URZ ;  /* 0x0000006004047890 */ /* 0x000fe2000fffe03f */
[----:B------:R-:W0:Y:S01]  /*29a0*/  MUFU.TANH R32, R32 ;  /* 0x0000002000207308 */ /* 0x000e220000002400 */
[----:B------:R-:W-:Y:S01]  /*29b0*/  FMUL.FTZ R39, R39, UR5 ;  /* 0x0000000527277c20 */ /* 0x000fe20008410000 */
[----:B------:R-:W2:Y:S01]  /*29c0*/  SHFL.IDX PT, R25, R0, 0x1, 0x1c1f ;  /* 0x003c1f0000197f89 */ /* 0x000ea200000e0000 */
        /* <DEDUP_REMOVED lines=8> */
[----:B------:R-:W-:Y:S02]  /*2a50*/  IMAD.U32 R5, RZ, RZ, UR11 ;  /* 0x0000000bff057e24 */ /* 0x000fe4000f8e00ff */
        /* <DEDUP_REMOVED lines=9> */
[----:B------:R-:W-:Y:S01]  /*2af0*/  FMUL.FTZ R69, R69, UR5 ;  /* 0x0000000545457c20 */ /* 0x000fe20008410000 */
[-CC-:B----4-:R-:W-:Y:S01]  /*2b00*/  VIADDMNMX R24, R24, R5.reuse, R4.reuse, PT ;  /* 0x0000000518187246 */ /* 0x190fe20003800104 */
[----:B------:R-:W-:Y:S01]  /*2b10*/  FMUL.FTZ R66, R66, UR5 ;  /* 0x0000000542427c20 */ /* 0x000fe20008410000 */
[----:B------:R-:W-:Y:S01]  /*2b20*/  FMUL.FTZ R68, R68, UR5 ;  /* 0x0000000544447c20 */ /* 0x000fe20008410000 */
[----:B------:R-:W4:Y:S01]  /*2b30*/  MUFU.TANH R48, R48 ;  /* 0x0000003000307308 */ /* 0x000f220000002400 */
[C---:B------:R-:W-:Y:S01]  /*2b40*/  ISETP.GT.AND P1, PT, R24.reuse, RZ, PT ;  /* 0x000000ff1800720c */ /* 0x040fe20003f24270 */
[----:B------:R-:W-:Y:S01]  /*2b50*/  FMUL.FTZ R67, R67, UR5 ;  /* 0x0000000543437c20 */ /* 0x000fe20008410000 */
[----:B------:R-:W-:Y:S01]  /*2b60*/  ISETP.GT.AND P6, PT, R24, 0x1, PT ;  /* 0x000000011800780c */ /* 0x000fe20003fc4270 */
[----:B------:R-:W-:Y:S01]  /*2b70*/  FMUL.FTZ R70, R70, UR5 ;  /* 0x0000000546467c20 */ /* 0x000fe20008410000 */
[----:B--2---:R-:W-:Y:S01]  /*2b80*/  VIADDMNMX R25, R25, R5, R4, PT ;  /* 0x0000000519197246 */ /* 0x004fe20003800104 */
[----:B------:R-:W-:Y:S01]  /*2b90*/  FMUL.FTZ R71, R71, UR5 ;  /* 0x0000000547477c20 */ /* 0x000fe20008410000 */
[----:B------:R-:W-:Y:S01]  /*2ba0*/  ISETP.GT.AND P5, PT, R24, 0x8, PT ;  /* 0x000000081800780c */ /* 0x000fe20003fa4270 */
[----:B------:R-:W2:Y:S01]  /*2bb0*/  MUFU.TANH R49, R49 ;  /* 0x0000003100317308 */ /* 0x000ea20000002400 */
[----:B------:R-:W-:Y:S01]  /*2bc0*/  FSEL R0, R75, -INF , P1 ;  /* 0xff8000004b007808 */ /* 0x000fe20000800000 */
[----:B------:R-:W0:Y:S01]  /*2bd0*/  S2UR UR6, SR_CgaCtaId ;  /* 0x00000000000679c3 */ /* 0x000e220000008800 */
[----:B------:R-:W-:Y:S01]  /*2be0*/  FSEL R4, R76, -INF , P6 ;  /* 0xff8000004c047808 */ /* 0x000fe20003000000 */
[----:B------:R-:W-:Y:S01]  /*2bf0*/  ULDC UR10, c[0x0][0xa80] ;  /* 0x0002a000000a7ab9 */ /* 0x000fe20000000800 */
[C---:B------:R-:W-:Y:S01]  /*2c00*/  ISETP.GT.AND P1, PT, R24.reuse, 0x18, PT ;  /* 0x000000181800780c */ /* 0x040fe20003f24270 */
[----:B------:R-:W-:Y:S01]  /*2c10*/  UIADD3 UR4, UR61, 0x32440, URZ ;  /* 0x000324403d047890 */ /* 0x000fe2000fffe03f */
[C---:B------:R-:W-:Y:S01]  /*2c20*/  ISETP.GT.AND P6, PT, R24.reuse, 0x19, PT ;  /* 0x000000191800780c */ /* 0x040fe20003fc4270 */
[----:B------:R-:W2:Y:S01]  /*2c30*/  MUFU.TANH R41, R41 ;  /* 0x0000002900297308 */ /* 0x000ea20000002400 */
[C---:B------:R-:W-:Y:S01]  /*2c40*/  ISETP.GT.AND P3, PT, R24.reuse, 0x9, PT ;  /* 0x000000091800780c */ /* 0x040fe20003f64270 */
[----:B------:R-:W-:Y:S01]  /*2c50*/  ULOP3.LUT UR60, UR60, 0x3000000, URZ, 0xfc, !UPT ;  /* 0x030000003c3c7892 */ /* 0x000fe2000f8efc3f */
[C---:B------:R-:W-:Y:S01]  /*2c60*/  ISETP.GT.AND P4, PT, R24.reuse, 0x10, PT ;  /* 0x000000101800780c */ /* 0x040fe20003f84270 */
[----:B------:R-:W-:Y:S01]  /*2c70*/  UMOV UR7, 0x40000040 ;  /* 0x4000004000077882 */ /* 0x000fe20000000000 */
[----:B------:R-:W-:-:S02]  /*2c80*/  ISETP.GT.AND P2, PT, R24, 0x11, PT ;  /* 0x000000111800780c */ /* 0x000fc40003f44270 */
[----:B---3--:R-:W-:Y:S01]  /*2c90*/  FSEL R26, R28, -INF , P5 ;  /* 0xff8000001c1a7808 */ /* 0x008fe20002800000 */
[----:B------:R-:W3:Y:S01]  /*2ca0*/  MUFU.TANH R44, R44 ;  /* 0x0000002c002c7308 */ /* 0x000ee20000002400 */
[----:B------:R-:W-:Y:S02]  /*2cb0*/  ISETP.GT.AND P5, PT, R24, 0x20, PT ;  /* 0x000000201800780c */ /* 0x000fe40003fa4270 */
[----:B-1----:R-:W-:Y:S02]  /*2cc0*/  FSEL R166, R36, -INF , P1 ;  /* 0xff80000024a67808 */ /* 0x002fe40000800000 */
[----:B-----5:R-:W-:Y:S02]  /*2cd0*/  FSEL R164, R37, -INF , P6 ;  /* 0xff80000025a47808 */ /* 0x020fe40003000000 */
[C---:B------:R-:W-:Y:S01]  /*2ce0*/  ISETP.GT.AND P1, PT, R24.reuse, 0x30, PT ;  /* 0x000000301800780c */ /* 0x040fe20003f24270 */
[----:B------:R-:W1:Y:S01]  /*2cf0*/  MUFU.TANH R45, R45 ;  /* 0x0000002d002d7308 */ /* 0x000e620000002400 */
[----:B------:R-:W-:Y:S01]  /*2d00*/  ISETP.GT.AND P6, PT, R24, 0x31, PT ;  /* 0x000000311800780c */ /* 0x000fe20003fc4270 */
[----:B0-----:R-:W-:Y:S01]  /*2d10*/  UPRMT UR4, UR6, 0x654, UR4 ;  /* 0x0000065406047896 */ /* 0x001fe20008000004 */
[----:B------:R-:W-:-:S02]  /*2d20*/  FMNMX.FTZ R5, R0, R4, !PT ;  /* 0x0000000400057209 */ /* 0x000fc40007810000 */
[----:B------:R-:W-:Y:S01]  /*2d30*/  FSEL R28, R29, -INF , P3 ;  /* 0xff8000001d1c7808 */ /* 0x000fe20001800000 */
[----:B------:R-:W-:Y:S01]  /*2d40*/  UMOV UR6, UR60 ;  /* 0x0000003c00067c82 */ /* 0x000fe20008000000 */
[----:B------:R-:W-:Y:S01]  /*2d50*/  FSEL R162, R32, -INF , P4 ;  /* 0xff80000020a27808 */ /* 0x000fe20002000000 */
[----:B------:R-:W0:Y:S01]  /*2d60*/  MUFU.TANH R52, R52 ;  /* 0x0000003400347308 */ /* 0x000e220000002400 */
[----:B------:R-:W-:Y:S02]  /*2d70*/  FSEL R168, R33, -INF , P2 ;  /* 0xff80000021a87808 */ /* 0x000fe40001000000 */
[C---:B------:R-:W-:Y:S01]  /*2d80*/  ISETP.GT.AND P3, PT, R24.reuse, 0x21, PT ;  /* 0x000000211800780c */ /* 0x040fe20003f64270 */
[----:B------:R-:W-:Y:S01]  /*2d90*/  SYNCS.ARRIVE.TRANS64.RED.A1T0 RZ, [UR4], RZ ;  /* 0x000000ffffff79a7 */ /* 0x000fe20008100404 */
[C---:B------:R-:W-:Y:S02]  /*2da0*/  ISETP.GT.AND P4, PT, R24.reuse, 0x28, PT ;  /* 0x000000281800780c */ /* 0x040fe40003f84270 */
[----:B------:R-:W-:Y:S01]  /*2db0*/  ISETP.GT.AND P2, PT, R24, 0x29, PT ;  /* 0x000000291800780c */ /* 0x000fe20003f44270 */
[----:B------:R-:W5:Y:S01]  /*2dc0*/  MUFU.TANH R60, R60 ;  /* 0x0000003c003c7308 */ /* 0x000f620000002400 */
[----:B------:R-:W-:-:S02]  /*2dd0*/  FSEL R179, R40, -INF , P5 ;  /* 0xff80000028b37808 */ /* 0x000fc40002800000 */
[----:B------:R-:W-:Y:S02]  /*2de0*/  ISETP.GT.AND P5, PT, R24, 0x38, PT ;  /* 0x000000381800780c */ /* 0x000fe40003fa4270 */
[----:B----4-:R-:W-:Y:S02]  /*2df0*/  FSEL R228, R48, -INF , P1 ;  /* 0xff80000030e47808 */ /* 0x010fe40000800000 */
[----:B--2---:R-:W-:Y:S01]  /*2e00*/  FSEL R226, R49, -INF , P6 ;  /* 0xff80000031e27808 */ /* 0x004fe20003000000 */
[----:B------:R-:W2:Y:S01]  /*2e10*/  MUFU.TANH R61, R61 ;  /* 0x0000003d003d7308 */ /* 0x000ea20000002400 */
[C---:B------:R-:W-:Y:S02]  /*2e20*/  ISETP.GT.AND P1, PT, R24.reuse, 0x48, PT ;  /* 0x000000481800780c */ /* 0x040fe40003f24270 */
[----:B------:R-:W-:Y:S02]  /*2e30*/  ISETP.GT.AND P6, PT, R24, 0x49, PT ;  /* 0x000000491800780c */ /* 0x000fe40003fc4270 */
[----:B------:R-:W-:-:S02]  /*2e40*/  FMNMX.FTZ R5, R26, R5, !PT ;  /* 0x000000051a057209 */ /* 0x000fc40007810000 */
[----:B------:R-:W-:Y:S01]  /*2e50*/  FSEL R184, R41, -INF , P3 ;  /* 0xff80000029b87808 */ /* 0x000fe20001800000 */
[----:B------:R-:W4:Y:S01]  /*2e60*/  MUFU.TANH R53, R53 ;  /* 0x0000003500357308 */ /* 0x000f220000002400 */
[----:B---3--:R-:W-:Y:S02]  /*2e70*/  FSEL R188, R44, -INF , P4 ;  /* 0xff8000002cbc7808 */ /* 0x008fe40002000000 */
[----:B-1----:R-:W-:Y:S02]  /*2e80*/  FSEL R186, R45, -INF , P2 ;  /* 0xff8000002dba7808 */ /* 0x002fe40001000000 */
[C---:B------:R-:W-:Y:S02]  /*2e90*/  ISETP.GT.AND P3, PT, R24.reuse, 0x39, PT ;  /* 0x000000391800780c */ /* 0x040fe40003f64270 */
[C---:B------:R-:W-:Y:S01]  /*2ea0*/  ISETP.GT.AND P4, PT, R24.reuse, 0x40, PT ;  /* 0x000000401800780c */ /* 0x040fe20003f84270 */
[----:B------:R-:W1:Y:S01]  /*2eb0*/  MUFU.TANH R56, R56 ;  /* 0x0000003800387308 */ /* 0x000e620000002400 */
[----:B------:R-:W-:-:S02]  /*2ec0*/  ISETP.GT.AND P2, PT, R24, 0x41, PT ;  /* 0x000000411800780c */ /* 0x000fc40003f44270 */
[----:B0-----:R-:W-:Y:S02]  /*2ed0*/  FSEL R220, R52, -INF , P5 ;  /* 0xff80000034dc7808 */ /* 0x001fe40002800000 */
[----:B------:R-:W-:Y:S02]  /*2ee0*/  ISETP.GT.AND P5, PT, R24, 0x50, PT ;  /* 0x000000501800780c */ /* 0x000fe40003fa4270 */
[----:B-----5:R-:W-:Y:S01]  /*2ef0*/  FSEL R196, R60, -INF , P1 ;  /* 0xff8000003cc47808 */ /* 0x020fe20000800000 */
[----:B------:R-:W0:Y:S01]  /*2f00*/  MUFU.TANH R57, R57 ;  /* 0x0000003900397308 */ /* 0x000e220000002400 */
[----:B--2---:R-:W-:Y:S02]  /*2f10*/  FSEL R202, R61, -INF , P6 ;  /* 0xff8000003dca7808 */ /* 0x004fe40003000000 */
[----:B------:R-:W-:Y:S02]  /*2f20*/  FMNMX.FTZ R5, R28, R5, !PT ;  /* 0x000000051c057209 */ /* 0x000fe40007810000 */
[----:B------:R-:W-:-:S02]  /*2f30*/  ISETP.GT.AND P1, PT, R25, RZ, PT ;  /* 0x000000ff1900720c */ /* 0x000fc40003f24270 */
[----:B------:R-:W-:Y:S01]  /*2f40*/  ISETP.GT.AND P6, PT, R25, 0x1, PT ;  /* 0x000000011900780c */ /* 0x000fe20003fc4270 */
[----:B------:R-:W2:Y:S01]  /*2f50*/  MUFU.TANH R64, R64 ;  /* 0x0000004000407308 */ /* 0x000ea20000002400 */
[----:B----4-:R-:W-:Y:S02]  /*2f60*/  FSEL R218, R53, -INF , P3 ;  /* 0xff80000035da7808 */ /* 0x010fe40001800000 */
[----:B-1----:R-:W-:Y:S02]  /*2f70*/  FSEL R208, R56, -INF , P4 ;  /* 0xff80000038d07808 */ /* 0x002fe40002000000 */
[C---:B------:R-:W-:Y:S02]  /*2f80*/  ISETP.GT.AND P3, PT, R24.reuse, 0x51, PT ;  /* 0x000000511800780c */ /* 0x040fe40003f64270 */
[----:B------:R-:W-:Y:S01]  /*2f90*/  ISETP.GT.AND P4, PT, R24, 0x58, PT ;  /* 0x000000581800780c */ /* 0x000fe20003f84270 */
[----:B------:R-:W1:Y:S01]  /*2fa0*/  MUFU.TANH R65, R65 ;  /* 0x0000004100417308 */ /* 0x000e620000002400 */
[----:B0-----:R-:W-:-:S02]  /*2fb0*/  FSEL R192, R57, -INF , P2 ;  /* 0xff80000039c07808 */ /* 0x001fc40001000000 */
[----:B------:R-:W-:Y:S02]  /*2fc0*/  ISETP.GT.AND P2, PT, R24, 0x59, PT ;  /* 0x000000591800780c */ /* 0x000fe40003f44270 */
[----:B------:R-:W-:Y:S02]  /*2fd0*/  FMNMX.FTZ R5, R162, R5, !PT ;  /* 0x00000005a2057209 */ /* 0x000fe40007810000 */
[----:B------:R-:W-:Y:S01]  /*2fe0*/  FSEL R24, R77, -INF , P1 ;  /* 0xff8000004d187808 */ /* 0x000fe20000800000 */
[----:B------:R0:W3:Y:S01]  /*2ff0*/  MUFU.TANH R79, R30 ;  /* 0x0000001e004f7308 */ /* 0x0000e20000002400 */
[----:B--2---:R-:W-:Y:S02]  /*3000*/  FSEL R182, R64, -INF , P5 ;  /* 0xff80000040b67808 */ /* 0x004fe40002800000 */
[----:B------:R-:W-:Y:S02]  /*3010*/  ISETP.GT.AND P5, PT, R25, 0x8, PT ;  /* 0x000000081900780c */ /* 0x000fe40003fa4270 */
[----:B------:R-:W-:-:S02]  /*3020*/  FMNMX.FTZ R27, R168, R5, !PT ;  /* 0x00000005a81b7209 */ /* 0x000fc40007810000 */
[----:B------:R-:W-:Y:S01]  /*3030*/  ISETP.GT.AND P1, PT, R25, 0x10, PT ;  /* 0x000000101900780c */ /* 0x000fe20003f24270 */
[----:B------:R-:W2:Y:S01]  /*3040*/  MUFU.TANH R31, R31 ;  /* 0x0000001f001f7308 */ /* 0x000ea20000002400 */
[----:B0-----:R-:W-:Y:S02]  /*3050*/  FSEL R30, R78, -INF , P6 ;  /* 0xff8000004e1e7808 */ /* 0x001fe40003000000 */
[----:B-1----:R-:W-:Y:S02]  /*3060*/  FSEL R170, R65, -INF , P3 ;  /* 0xff80000041aa7808 */ /* 0x002fe40001800000 */
[----:B------:R-:W-:Y:S02]  /*3070*/  ISETP.GT.AND P3, PT, R25, 0x9, PT ;  /* 0x000000091900780c */ /* 0x000fe40003f64270 */
[----:B------:R-:W-:Y:S01]  /*3080*/  FMNMX.FTZ R5, R24, R30, !PT ;  /* 0x0000001e18057209 */ /* 0x000fe20007810000 */
[----:B------:R2:W0:Y:S01]  /*3090*/  MUFU.TANH R167, R34 ;  /* 0x0000002200a77308 */ /* 0x0004220000002400 */
[----:B---3--:R-:W-:-:S02]  /*30a0*/  FSEL R32, R79, -INF , P5 ;  /* 0xff8000004f207808 */ /* 0x008fc40002800000 */
[----:B------:R-:W-:Y:S02]  /*30b0*/  FMNMX.FTZ R27, R166, R27, !PT ;  /* 0x0000001ba61b7209 */ /* 0x000fe40007810000 */
[----:B------:R-:W-:Y:S02]  /*30c0*/  FMNMX.FTZ R5, R32, R5, !PT ;  /* 0x0000000520057209 */ /* 0x000fe40007810000 */
[----:B------:R-:W-:Y:S01]  /*30d0*/  ISETP.GT.AND P6, PT, R25, 0x11, PT ;  /* 0x000000111900780c */ /* 0x000fe20003fc4270 */
[----:B------:R-:W1:Y:S01]  /*30e0*/  MUFU.TANH R35, R35 ;  /* 0x0000002300237308 */ /* 0x000e620000002400 */
[----:B--2---:R-:W-:Y:S02]  /*30f0*/  FSEL R34, R31, -INF , P3 ;  /* 0xff8000001f227808 */ /* 0x004fe40001800000 */
[----:B------:R-:W-:Y:S02]  /*3100*/  ISETP.GT.AND P5, PT, R25, 0x18, PT ;  /* 0x000000181900780c */ /* 0x000fe40003fa4270 */
[----:B------:R-:W-:-:S02]  /*3110*/  FMNMX.FTZ R36, R34, R5, !PT ;  /* 0x0000000522247209 */ /* 0x000fc40007810000 */
[----:B------:R-:W-:Y:S01]  /*3120*/  ISETP.GT.AND P3, PT, R25, 0x19, PT ;  /* 0x000000191900780c */ /* 0x000fe20003f64270 */
[----:B------:R2:W3:Y:S01]  /*3130*/  MUFU.TANH R183, R38 ;  /* 0x0000002600b77308 */ /* 0x0004e20000002400 */
[----:B0-----:R-:W-:Y:S02]  /*3140*/  FSEL R167, R167, -INF , P1 ;  /* 0xff800000a7a77808 */ /* 0x001fe40000800000 */
[----:B------:R-:W-:Y:S02]  /*3150*/  ISETP.GT.AND P1, PT, R25, 0x20, PT ;  /* 0x000000201900780c */ /* 0x000fe40003f24270 */
[----:B------:R-:W-:-:S03]  /*3160*/  FMNMX.FTZ R36, R167, R36, !PT ;  /* 0x00000024a7247209 */ /* 0x000fc60007810000 */
[----:B------:R-:W0:Y:S01]  /*3170*/  MUFU.TANH R39, R39 ;  /* 0x0000002700277308 */ /* 0x000e220000002400 */
[----:B--2---:R-:W-:Y:S02]  /*3180*/  FMNMX.FTZ R38, R164, R27, !PT ;  /* 0x0000001ba4267209 */ /* 0x004fe40007810000 */
[----:B-1----:R-:W-:Y:S02]  /*3190*/  FSEL R171, R35, -INF , P6 ;  /* 0xff80000023ab7808 */ /* 0x002fe40003000000 */
[----:B------:R-:W-:Y:S02]  /*31a0*/  FMNMX.FTZ R5, R179, R38, !PT ;  /* 0x00000026b3057209 */ /* 0x000fe40007810000 */
[----:B------:R-:W-:Y:S01]  /*31b0*/  FMNMX.FTZ R36, R171, R36, !PT ;  /* 0x00000024ab247209 */ /* 0x000fe20007810000 */
[----:B------:R-:W1:Y:S01]  /*31c0*/  MUFU.TANH R42, R42 ;  /* 0x0000002a002a7308 */ /* 0x000e620000002400 */
[----:B------:R-:W-:Y:S02]  /*31d0*/  FMNMX.FTZ R5, R184, R5, !PT ;  /* 0x00000005b8057209 */ /* 0x000fe40007810000 */
[----:B---3--:R-:W-:-:S02]  /*31e0*/  FSEL R183, R183, -INF , P5 ;  /* 0xff800000b7b77808 */ /* 0x008fc40002800000 */
[----:B------:R-:W-:Y:S02]  /*31f0*/  FMNMX.FTZ R5, R188, R5, !PT ;  /* 0x00000005bc057209 */ /* 0x000fe40007810000 */
[----:B------:R-:W-:Y:S01]  /*3200*/  FMNMX.FTZ R36, R183, R36, !PT ;  /* 0x00000024b7247209 */ /* 0x000fe20007810000 */
[----:B------:R-:W2:Y:S01]  /*3210*/  MUFU.TANH R43, R43 ;  /* 0x0000002b002b7308 */ /* 0x000ea20000002400 */
[----:B0-----:R-:W-:Y:S02]  /*3220*/  FSEL R189, R39, -INF , P3 ;  /* 0xff80000027bd7808 */ /* 0x001fe40001800000 */
[----:B------:R-:W-:Y:S02]  /*3230*/  FMNMX.FTZ R5, R186, R5, !PT ;  /* 0x00000005ba057209 */ /* 0x000fe40007810000 */
[----:B------:R-:W-:Y:S02]  /*3240*/  ISETP.GT.AND P6, PT, R25, 0x21, PT ;  /* 0x000000211900780c */ /* 0x000fe40003fc4270 */
[----:B------:R-:W-:Y:S01]  /*3250*/  FMNMX.FTZ R36, R189, R36, !PT ;  /* 0x00000024bd247209 */ /* 0x000fe20007810000 */
[----:B------:R-:W0:Y:S01]  /*3260*/  MUFU.TANH R46, R46 ;  /* 0x0000002e002e7308 */ /* 0x000e220000002400 */
[----:B-1----:R-:W-:-:S02]  /*3270*/  FSEL R181, R42, -INF , P1 ;  /* 0xff8000002ab57808 */ /* 0x002fc40000800000 */
[----:B------:R-:W-:Y:S02]  /*3280*/  FMNMX.FTZ R5, R228, R5, !PT ;  /* 0x00000005e4057209 */ /* 0x000fe40007810000 */
[----:B------:R-:W-:Y:S02]  /*3290*/  ISETP.GT.AND P5, PT, R25, 0x28, PT ;  /* 0x000000281900780c */ /* 0x000fe40003fa4270 */
[----:B------:R-:W-:Y:S01]  /*32a0*/  FMNMX.FTZ R36, R181, R36, !PT ;  /* 0x00000024b5247209 */ /* 0x000fe20007810000 */
[----:B------:R-:W1:Y:S01]  /*32b0*/  MUFU.TANH R47, R47 ;  /* 0x0000002f002f7308 */ /* 0x000e620000002400 */
[----:B--2---:R-:W-:Y:S02]  /*32c0*/  FSEL R187, R43, -INF , P6 ;  /* 0xff8000002bbb7808 */ /* 0x004fe40003000000 */
[----:B------:R-:W-:Y:S02]  /*32d0*/  FMNMX.FTZ R5, R226, R5, !PT ;  /* 0x00000005e2057209 */ /* 0x000fe40007810000 */
[----:B------:R-:W-:-:S02]  /*32e0*/  ISETP.GT.AND P3, PT, R25, 0x29, PT ;  /* 0x000000291900780c */ /* 0x000fc40003f64270 */
        /* <DEDUP_REMOVED lines=8> */
[C---:B------:R-:W-:Y:S02]  /*3370*/  ISETP.GT.AND P6, PT, R25.reuse, 0x31, PT ;  /* 0x000000311900780c */ /* 0x040fe40003fc4270 */
[----:B------:R-:W-:Y:S02]  /*3380*/  FMNMX.FTZ R5, R190, R5, !PT ;  /* 0x00000005be057209 */ /* 0x000fe40007810000 */
[C---:B------:R-:W-:Y:S01]  /*3390*/  ISETP.GT.AND P5, PT, R25.reuse, 0x38, PT ;  /* 0x000000381900780c */ /* 0x040fe20003fa4270 */
[----:B------:R-:W1:Y:S01]  /*33a0*/  MUFU.TANH R54, R54 ;  /* 0x0000003600367308 */ /* 0x000e620000002400 */
[----:B--2---:R-:W-:Y:S02]  /*33b0*/  FSEL R216, R50, -INF , P1 ;  /* 0xff80000032d87808 */ /* 0x004fe40000800000 */
[----:B------:R-:W-:Y:S02]  /*33c0*/  ISETP.GT.AND P3, PT, R25, 0x39, PT ;  /* 0x000000391900780c */ /* 0x000fe40003f64270 */
[----:B------:R-:W-:-:S02]  /*33d0*/  FMNMX.FTZ R5, R216, R5, !PT ;  /* 0x00000005d8057209 */ /* 0x000fc40007810000 */
[----:B------:R-:W-:Y:S01]  /*33e0*/  FMNMX.FTZ R27, R218, R27, !PT ;  /* 0x0000001bda1b7209 */ /* 0x000fe20007810000 */
[----:B------:R-:W2:Y:S01]  /*33f0*/  MUFU.TANH R55, R55 ;  /* 0x0000003700377308 */ /* 0x000ea20000002400 */
[----:B0-----:R-:W-:Y:S02]  /*3400*/  FSEL R214, R51, -INF , P6 ;  /* 0xff80000033d67808 */ /* 0x001fe40003000000 */
[----:B------:R-:W-:Y:S02]  /*3410*/  ISETP.GT.AND P1, PT, R25, 0x40, PT ;  /* 0x000000401900780c */ /* 0x000fe40003f24270 */
[----:B------:R-:W-:Y:S02]  /*3420*/  FMNMX.FTZ R5, R214, R5, !PT ;  /* 0x00000005d6057209 */ /* 0x000fe40007810000 */
[----:B------:R-:W-:Y:S01]  /*3430*/  FMNMX.FTZ R27, R208, R27, !PT ;  /* 0x0000001bd01b7209 */ /* 0x000fe20007810000 */
[----:B------:R-:W0:Y:S01]  /*3440*/  MUFU.TANH R58, R58 ;  /* 0x0000003a003a7308 */ /* 0x000e220000002400 */
[----:B-1----:R-:W-:-:S02]  /*3450*/  FSEL R212, R54, -INF , P5 ;  /* 0xff80000036d47808 */ /* 0x002fc40002800000 */
[----:B------:R-:W-:Y:S02]  /*3460*/  ISETP.GT.AND P6, PT, R25, 0x41, PT ;  /* 0x000000411900780c */ /* 0x000fe40003fc4270 */
[----:B------:R-:W-:Y:S02]  /*3470*/  FMNMX.FTZ R5, R212, R5, !PT ;  /* 0x00000005d4057209 */ /* 0x000fe40007810000 */
[----:B------:R-:W-:Y:S01]  /*3480*/  FMNMX.FTZ R27, R192, R27, !PT ;  /* 0x0000001bc01b7209 */ /* 0x000fe20007810000 */
        /* <DEDUP_REMOVED lines=17> */
[----:B------:R-:W-:Y:S02]  /*35a0*/  FMNMX.FTZ R36, R170, R27, !PT ;  /* 0x0000001baa247209 */ /* 0x000fe40007810000 */
[----:B------:R-:W-:-:S03]  /*35b0*/  FMNMX.FTZ R5, R198, R5, !PT ;  /* 0x00000005c6057209 */ /* 0x000fc60007810000 */
[----:B------:R-:W2:Y:S01]  /*35c0*/  MUFU.TANH R66, R66 ;  /* 0x0000004200427308 */ /* 0x000ea20000002400 */
[----:B0-----:R-:W-:-:S04]  /*35d0*/  FSEL R204, R63, -INF , P3 ;  /* 0xff8000003fcc7808 */ /* 0x001fc80001800000 */
[----:B------:R-:W-:-:S03]  /*35e0*/  FMNMX.FTZ R5, R204, R5, !PT ;  /* 0x00000005cc057209 */ /* 0x000fc60007810000 */
[----:B------:R-:W0:Y:S01]  /*35f0*/  MUFU.TANH R68, R68 ;  /* 0x0000004400447308 */ /* 0x000e220000002400 */
[----:B-1----:R-:W-:Y:S01]  /*3600*/  FSEL R180, R69, -INF , P2 ;  /* 0xff80000045b47808 */ /* 0x002fe20001000000 */
[----:B------:R1:W-:Y:S01]  /*3610*/  BAR.SYNC.DEFER_BLOCKING R224, 0x100 ;  /* 0x000400e00000751d */ /* 0x0003e20000010000 */
[----:B------:R-:W-:-:S05]  /*3620*/  ISETP.GT.AND P2, PT, R25, 0x51, PT ;  /* 0x000000511900780c */ /* 0x000fca0003f44270 */
[----:B------:R-:W3:Y:S01]  /*3630*/  MUFU.TANH R67, R67 ;  /* 0x0000004300437308 */ /* 0x000ee20000002400 */
[----:B--2---:R-:W-:Y:S02]  /*3640*/  FSEL R176, R66, -INF , P1 ;  /* 0xff80000042b07808 */ /* 0x004fe40000800000 */
[----:B------:R-:W-:Y:S02]  /*3650*/  ISETP.GT.AND P1, PT, R25, 0x58, PT ;  /* 0x000000581900780c */ /* 0x000fe40003f24270 */
[----:B------:R-:W-:-:S03]  /*3660*/  FMNMX.FTZ R5, R176, R5, !PT ;  /* 0x00000005b0057209 */ /* 0x000fc60007810000 */
[----:B------:R-:W2:Y:S01]  /*3670*/  MUFU.TANH R70, R70 ;  /* 0x0000004600467308 */ /* 0x000ea20000002400 */
[----:B0-----:R-:W-:-:S04]  /*3680*/  FSEL R173, R68, -INF , P4 ;  /* 0xff80000044ad7808 */ /* 0x001fc80002000000 */
[----:B------:R-:W-:-:S03]  /*3690*/  FMNMX.FTZ R27, R173, R36, !PT ;  /* 0x00000024ad1b7209 */ /* 0x000fc60007810000 */
[----:B------:R-:W0:Y:S01]  /*36a0*/  MUFU.TANH R71, R71 ;  /* 0x0000004700477308 */ /* 0x000e220000002400 */
[----:B---3--:R-:W-:Y:S02]  /*36b0*/  FSEL R172, R67, -INF , P2 ;  /* 0xff80000043ac7808 */ /* 0x008fe40001000000 */
[----:B------:R-:W-:Y:S02]  /*36c0*/  ISETP.GT.AND P2, PT, R25, 0x59, PT ;  /* 0x000000591900780c */ /* 0x000fe40003f44270 */
[----:B------:R-:W-:Y:S02]  /*36d0*/  FMNMX.FTZ R5, R172, R5, !PT ;  /* 0x00000005ac057209 */ /* 0x000fe40007810000 */
[----:B------:R-:W-:Y:S02]  /*36e0*/  FMNMX.FTZ R27, R180, R27, !PT ;  /* 0x0000001bb41b7209 */ /* 0x000fe40007810000 */
[----:B--2---:R-:W-:-:S03]  /*36f0*/  FSEL R174, R70, -INF , P1 ;  /* 0xff80000046ae7808 */ /* 0x004fc60000800000 */
[----:B------:R-:W2:Y:S01]  /*3700*/  SHFL.BFLY PT, R36, R27, 0x2, 0x1f ;  /* 0x0c401f001b247f89 */ /* 0x000ea200000e0000 */
[----:B------:R-:W-:Y:S02]  /*3710*/  FMNMX.FTZ R5, R174, R5, !PT ;  /* 0x00000005ae057209 */ /* 0x000fe40007810000 */
[----:B0-----:R-:W-:-:S04]  /*3720*/  FSEL R178, R71, -INF , P2 ;  /* 0xff80000047b27808 */ /* 0x001fc80001000000 */
[----:B------:R-:W-:-:S05]  /*3730*/  FMNMX.FTZ R5, R178, R5, !PT ;  /* 0x00000005b2057209 */ /* 0x000fca0007810000 */
[----:B------:R-:W0:Y:S01]  /*3740*/  SHFL.BFLY PT, R38, R5, 0x2, 0x1f ;  /* 0x0c401f0005267f89 */ /* 0x000e2200000e0000 */
[----:B--2---:R-:W-:-:S05]  /*3750*/  FMNMX.FTZ R36, R27, R36, !PT ;  /* 0x000000241b247209 */ /* 0x004fca0007810000 */
[----:B------:R-:W2:Y:S01]  /*3760*/  SHFL.BFLY PT, R25, R36, 0x1, 0x1f ;  /* 0x0c201f0024197f89 */ /* 0x000ea200000e0000 */
[----:B0-----:R-:W-:-:S05]  /*3770*/  FMNMX.FTZ R38, R5, R38, !PT ;  /* 0x0000002605267209 */ /* 0x001fca0007810000 */
[----:B------:R-:W0:Y:S01]  /*3780*/  SHFL.BFLY PT, R153, R38, 0x1, 0x1f ;  /* 0x0c201f0026997f89 */ /* 0x000e2200000e0000 */
[----:B--2---:R-:W-:-:S04]  /*3790*/  FMNMX.FTZ R152, R36, R25, !PT ;  /* 0x0000001924987209 */ /* 0x004fc80007810000 */
[C---:B------:R-:W-:Y:S01]  /*37a0*/  FSETP.NEU.FTZ.AND P1, PT, R152.reuse, -INF , PT ;  /* 0xff8000009800780b */ /* 0x040fe20003f3d000 */
[----:B------:R-:W-:-:S05]  /*37b0*/  FMUL.FTZ R175, R152, UR10 ;  /* 0x0000000a98af7c20 */ /* 0x000fca0008410000 */
[----:B------:R-:W-:Y:S02]  /*37c0*/  FSEL R175, R175, RZ, P1 ;  /* 0x000000ffafaf7208 */ /* 0x000fe40000800000 */
[----:B0-----:R-:W-:-:S03]  /*37d0*/  FMNMX.FTZ R153, R38, R153, !PT ;  /* 0x0000009926997209 */ /* 0x001fc60007810000 */
[--C-:B------:R-:W-:Y:S01]  /*37e0*/  FFMA.FTZ R5, R4, UR10, -R175.reuse ;  /* 0x0000000a04057c23 */ /* 0x100fe200080108af */
[--C-:B------:R-:W-:Y:S01]  /*37f0*/  FFMA.FTZ R0, R0, UR10, -R175.reuse ;  /* 0x0000000a00007c23 */ /* 0x100fe200080108af */
[--C-:B------:R-:W-:Y:S01]  /*3800*/  FFMA.FTZ R4, R26, UR10, -R175.reuse ;  /* 0x0000000a1a047c23 */ /* 0x100fe200080108af */
[C---:B------:R-:W-:Y:S01]  /*3810*/  FSETP.NEU.FTZ.AND P1, PT, R153.reuse, -INF , PT ;  /* 0xff8000009900780b */ /* 0x040fe20003f3d000 */
[----:B------:R-:W-:Y:S01]  /*3820*/  FMUL.FTZ R177, R153, UR10 ;  /* 0x0000000a99b17c20 */ /* 0x000fe20008410000 */
[--C-:B------:R-:W-:Y:S01]  /*3830*/  FFMA.FTZ R155, R28, UR10, -R175.reuse ;  /* 0x0000000a1c9b7c23 */ /* 0x100fe200080108af */
[----:B------:R-:W-:Y:S01]  /*3840*/  MUFU.EX2 R5, R5 ;  /* 0x0000000500057308 */ /* 0x000fe20000000800 */
[--C-:B------:R-:W-:Y:S01]  /*3850*/  FFMA.FTZ R169, R164, UR10, -R175.reuse ;  /* 0x0000000aa4a97c23 */ /* 0x100fe200080108af */
[--C-:B------:R-:W-:Y:S01]  /*3860*/  FFMA.FTZ R165, R168, UR10, -R175.reuse ;  /* 0x0000000aa8a57c23 */ /* 0x100fe200080108af */
[----:B------:R-:W-:Y:S01]  /*3870*/  FSEL R177, R177, RZ, P1 ;  /* 0x000000ffb1b17208 */ /* 0x000fe20000800000 */
[--C-:B------:R-:W-:Y:S01]  /*3880*/  FFMA.FTZ R162, R162, UR10, -R175.reuse ;  /* 0x0000000aa2a27c23 */ /* 0x100fe200080108af */
[--C-:B------:R-:W-:Y:S01]  /*3890*/  FFMA.FTZ R166, R166, UR10, -R175.reuse ;  /* 0x0000000aa6a67c23 */ /* 0x100fe200080108af */
[--C-:B------:R-:W-:Y:S01]  /*38a0*/  FFMA.FTZ R179, R179, UR10, -R175.reuse ;  /* 0x0000000ab3b37c23 */ /* 0x100fe200080108af */
[----:B------:R-:W-:Y:S01]  /*38b0*/  FFMA.FTZ R184, R184, UR10, -R175 ;  /* 0x0000000ab8b87c23 */ /* 0x000fe200080108af */
        /* <DEDUP_REMOVED lines=9> */
[--C-:B------:R-:W-:Y:S01]  /*3950*/  FFMA.FTZ R183, R188, UR10, -R175.reuse ;  /* 0x0000000abcb77c23 */ /* 0x100fe200080108af */
[----:B------:R-:W-:Y:S01]  /*3960*/  FFMA.FTZ R188, R186, UR10, -R175 ;  /* 0x0000000ababc7c23 */ /* 0x000fe200080108af */
[--C-:B------:R-:W-:Y:S01]  /*3970*/  FFMA.FTZ R181, R181, UR10, -R177.reuse ;  /* 0x0000000ab5b57c23 */ /* 0x100fe200080108b1 */
[----:B------:R-:W-:Y:S01]  /*3980*/  MUFU.EX2 R4, R4 ;  /* 0x0000000400047308 */ /* 0x000fe20000000800 */
[--C-:B------:R-:W-:Y:S01]  /*3990*/  FFMA.FTZ R186, R187, UR10, -R177.reuse ;  /* 0x0000000abbba7c23 */ /* 0x100fe200080108b1 */
[--C-:B------:R-:W-:Y:S01]  /*39a0*/  FFMA.FTZ R185, R185, UR10, -R177.reuse ;  /* 0x0000000ab9b97c23 */ /* 0x100fe200080108b1 */
[----:B------:R-:W-:Y:S01]  /*39b0*/  FFMA.FTZ R190, R190, UR10, -R177 ;  /* 0x0000000abebe7c23 */ /* 0x000fe200080108b1 */
[--C-:B------:R-:W-:Y:S01]  /*39c0*/  FFMA.FTZ R187, R228, UR10, -R175.reuse ;  /* 0x0000000ae4bb7c23 */ /* 0x100fe200080108af */
[--C-:B------:R-:W-:Y:S01]  /*39d0*/  FFMA.FTZ R226, R226, UR10, -R175.reuse ;  /* 0x0000000ae2e27c23 */ /* 0x100fe200080108af */
[--C-:B------:R-:W-:Y:S01]  /*39e0*/  FFMA.FTZ R189, R220, UR10, -R175.reuse ;  /* 0x0000000adcbd7c23 */ /* 0x100fe200080108af */
[----:B------:R-:W-:Y:S01]  /*39f0*/  FFMA.FTZ R218, R218, UR10, -R175 ;  /* 0x0000000adada7c23 */ /* 0x000fe200080108af */
[----:B------:R-:W2:Y:S01]  /*3a00*/  MUFU.EX2 R155, R155 ;  /* 0x0000009b009b7308 */ /* 0x000ea20000000800 */
[----:B0-----:R-:W-:Y:S01]  /*3a10*/  F2FP.F16.F32.PACK_AB R156, R5, R0 ;  /* 0x00000000059c723e */ /* 0x001fe200000000ff */
        /* <DEDUP_REMOVED lines=14> */
[----:B------:R-:W0:Y:S01]  /*3b00*/  MUFU.EX2 R161, R161 ;  /* 0x000000a100a17308 */ /* 0x000e220000000800 */
[----:B--2---:R-:W-:Y:S01]  /*3b10*/  F2FP.F16.F32.PACK_AB R158, R155, R4 ;  /* 0x000000049b9e723e */ /* 0x004fe200000000ff */
        /* <DEDUP_REMOVED lines=8> */
[----:B------:R-:W-:-:S04]  /*3ba0*/  FADD.FTZ R5, R0, R5 ;  /* 0x0000000500057221 */ /* 0x000fc80000010000 */
[----:B------:R-:W-:Y:S02]  /*3bb0*/  FADD.FTZ R4, R4, R5 ;  /* 0x0000000504047221 */ /* 0x000fe40000010000 */
[----:B------:R-:W2:Y:S01]  /*3bc0*/  MUFU.EX2 R163, R163 ;  /* 0x000000a300a37308 */ /* 0x000ea20000000800 */
[----:B0-----:R-:W-:Y:S01]  /*3bd0*/  F2FP.F16.F32.PACK_AB R157, R161, R154 ;  /* 0x0000009aa19d723e */ /* 0x001fe200000000ff */
[----:B------:R-:W-:Y:S01]  /*3be0*/  FADD.FTZ R161, R154, R161 ;  /* 0x000000a19aa17221 */ /* 0x000fe20000010000 */
[----:B------:R-:W-:-:S05]  /*3bf0*/  FADD.FTZ R155, R155, R4 ;  /* 0x000000049b9b7221 */ /* 0x000fca0000010000 */
[----:B------:R-:W-:Y:S08]  /*3c00*/  MUFU.EX2 R162, R162 ;  /* 0x000000a200a27308 */ /* 0x000ff00000000800 */
[----:B------:R-:W0:Y:S01]  /*3c10*/  MUFU.EX2 R165, R165 ;  /* 0x000000a500a57308 */ /* 0x000e220000000800 */
[----:B--2---:R-:W-:Y:S01]  /*3c20*/  F2FP.F16.F32.PACK_AB R159, R163, R160 ;  /* 0x000000a0a39f723e */ /* 0x004fe200000000ff */
[----:B------:R-:W-:-:S03]  /*3c30*/  FADD.FTZ R160, R160, R161 ;  /* 0x000000a1a0a07221 */ /* 0x000fc60000010000 */
[----:B------:R-:W-:Y:S01]  /*3c40*/  WARPGROUP.ARRIVE ;  /* 0x00000000000079c5 */ /* 0x000fe20000000000 */
[----:B------:R-:W-:Y:S02]  /*3c50*/  FADD.FTZ R163, R163, R160 ;  /* 0x000000a0a3a37221 */ /* 0x000fe40000010000 */
[----:B------:R-:W-:Y:S03]  /*3c60*/  MUFU.EX2 R166, R166 ;  /* 0x000000a600a67308 */ /* 0x000fe60000000800 */
[----:B------:R-:W-:Y:S01]  /*3c70*/  HGMMA.64x256x16.F32 R24, R156, gdesc[UR4].tnspB, RZ, !UPT, gsb0 ;  /* 0x43e000049c187df0 */ /* 0x000fe2000c0008ff */
[----:B------:R-:W-:Y:S01]  /*3c80*/  UIADD3 UR6, UR60, 0x80, URZ ;  /* 0x000000803c067890 */ /* 0x000fe2000fffe03f */
[----:B------:R-:W-:-:S03]  /*3c90*/  UMOV UR7, 0x40000040 ;  /* 0x4000004000077882 */ /* 0x000fc60000000000 */
[----:B------:R-:W-:Y:S08]  /*3ca0*/  MUFU.EX2 R169, R169 ;  /* 0x000000a900a97308 */ /* 0x000ff00000000800 */
[----:B------:R-:W-:Y:S08]  /*3cb0*/  MUFU.EX2 R164, R164 ;  /* 0x000000a400a47308 */ /* 0x000ff00000000800 */
[----:B------:R-:W2:Y:S08]  /*3cc0*/  MUFU.EX2 R167, R167 ;  /* 0x000000a700a77308 */ /* 0x000eb00000000800 */
[----:B------:R-:W-:Y:S08]  /*3cd0*/  MUFU.EX2 R168, R168 ;  /* 0x000000a800a87308 */ /* 0x000ff00000000800 */
[----:B------:R-:W3:Y:S08]  /*3ce0*/  MUFU.EX2 R171, R171 ;  /* 0x000000ab00ab7308 */ /* 0x000ef00000000800 */
[----:B------:R-:W-:Y:S08]  /*3cf0*/  MUFU.EX2 R179, R179 ;  /* 0x000000b300b37308 */ /* 0x000ff00000000800 */
[----:B------:R-:W4:Y:S08]  /*3d00*/  MUFU.EX2 R184, R184 ;  /* 0x000000b800b87308 */ /* 0x000f300000000800 */
[----:B------:R-:W-:Y:S08]  /*3d10*/  MUFU.EX2 R183, R183 ;  /* 0x000000b700b77308 */ /* 0x000ff00000000800 */
[----:B------:R-:W-:Y:S08]  /*3d20*/  MUFU.EX2 R188, R188 ;  /* 0x000000bc00bc7308 */ /* 0x000ff00000000800 */
[----:B------:R-:W-:Y:S08]  /*3d30*/  MUFU.EX2 R181, R181 ;  /* 0x000000b500b57308 */ /* 0x000ff00000000800 */
[----:B------:R-:W5:Y:S08]  /*3d40*/  MUFU.EX2 R186, R186 ;  /* 0x000000ba00ba7308 */ /* 0x000f700000000800 */
        /* <DEDUP_REMOVED lines=24> */
[----:B0-----:R-:W-:Y:S01]  /*3ed0*/  F2FP.F16.F32.PACK_AB R156, R165, R162 ;  /* 0x000000a2a59c723e */ /* 0x001fe200000000ff */
[----:B------:R-:W-:Y:S01]  /*3ee0*/  FADD.FTZ R162, R162, R155 ;  /* 0x0000009ba2a27221 */ /* 0x000fe20000010000 */
[----:B--2---:R-:W-:Y:S01]  /*3ef0*/  F2FP.F16.F32.PACK_AB R157, R167, R164 ;  /* 0x000000a4a79d723e */ /* 0x004fe200000000ff */
[----:B------:R-:W-:Y:S01]  /*3f00*/  FADD.FTZ R164, R164, R163 ;  /* 0x000000a3a4a47221 */ /* 0x000fe20000010000 */
[----:B------:R-:W-:Y:S01]  /*3f10*/  F2FP.F16.F32.PACK_AB R158, R169, R166 ;  /* 0x000000a6a99e723e */ /* 0x000fe200000000ff */
[----:B------:R-:W0:Y:S01]  /*3f20*/  MUFU.EX2 R172, R172 ;  /* 0x000000ac00ac7308 */ /* 0x000e220000000800 */
[----:B---3--:R-:W-:Y:S01]  /*3f30*/  F2FP.F16.F32.PACK_AB R159, R171, R168 ;  /* 0x000000a8ab9f723e */ /* 0x008fe200000000ff */
        /* <DEDUP_REMOVED lines=11> */
[----:B------:R-:W2:Y:S01]  /*3ff0*/  MUFU.EX2 R177, R177 ;  /* 0x000000b100b17308 */ /* 0x000ea20000000800 */
[----:B------:R-:W-:Y:S02]  /*4000*/  WARPGROUP.DEPBAR.LE gsb0, 0x0 ;  /* 0x00008000000079c5 */ /* 0x000fe40000010000 */
[----:B----4-:R-:W-:Y:S01]  /*4010*/  F2FP.F16.F32.PACK_AB R156, R184, R179 ;  /* 0x000000b3b89c723e */ /* 0x010fe200000000ff */
[----:B------:R-:W-:Y:S01]  /*4020*/  FADD.FTZ R179, R179, R166 ;  /* 0x000000a6b3b37221 */ /* 0x000fe20000010000 */
[----:B-----5:R-:W-:Y:S01]  /*4030*/  F2FP.F16.F32.PACK_AB R157, R186, R181 ;  /* 0x000000b5ba9d723e */ /* 0x020fe200000000ff */
        /* <DEDUP_REMOVED lines=50> */
[C---:B0-----:R-:W-:Y:S01]  /*4360*/  F2FP.F16.F32.PACK_AB R157, R172.reuse, R175 ;  /* 0x000000afac9d723e */ /* 0x041fe200000000ff */
[----:B------:R-:W-:Y:S01]  /*4370*/  FADD.FTZ R175, R175, R198 ;  /* 0x000000c6afaf7221 */ /* 0x000fe20000010000 */
[----:B------:R-:W-:Y:S01]  /*4380*/  F2FP.F16.F32.PACK_AB R158, R173, R170 ;  /* 0x000000aaad9e723e */ /* 0x000fe200000000ff */
[----:B------:R-:W-:Y:S01]  /*4390*/  FADD.FTZ R203, R203, R182 ;  /* 0x000000b6cbcb7221 */ /* 0x000fe20000010000 */
[----:B--2---:R-:W-:Y:S01]  /*43a0*/  F2FP.F16.F32.PACK_AB R159, R177, R174 ;  /* 0x000000aeb19f723e */ /* 0x004fe200000000ff */
        /* <DEDUP_REMOVED lines=10> */
.L_x_13891:
[----:B------:R-:W-:Y:S01]  /*4450*/  UISETP.NE.AND UP0, UPT, UR57, URZ, UPT ;  /* 0x0000003f3900728c */ /* 0x000fe2000bf05270 */
[----:B------:R-:W-:Y:S01]  /*4460*/  R2UR UR7, R223 ;  /* 0x00000000df0772ca */ /* 0x000fe200000e0000 */
[----:B------:R-:W0:Y:S01]  /*4470*/  S2UR UR14, SR_CgaCtaId ;  /* 0x00000000000e79c3 */ /* 0x000e220000008800 */
[----:B------:R-:W-:-:S08]  /*4480*/  MOV R5, RZ ;  /* 0x000000ff00057202 */ /* 0x000fd00000000f00 */
[----:B------:R-:W-:Y:S01]  /*4490*/  @UP0 ULDC UR4, c[0x0][0x44c] ;  /* 0x0001130000040ab9 */ /* 0x000fe20000000800 */
[----:B------:R-:W-:Y:S01]  /*44a0*/  @UP0 ULDC UR6, c[0x0][0x450] ;  /* 0x0001140000060ab9 */ /* 0x000fe20000000800 */
[----:B------:R-:W-:-:S04]  /*44b0*/  UIMAD.WIDE.U32 UR4, UR38, UR4, URZ ;  /* 0x00000004260472a5 */ /* 0x000fc8000f8e003f */
[----:B------:R-:W-:Y:S02]  /*44c0*/  @UP0 USHF.R.U32.HI UR38, URZ, UR6, UR5 ;  /* 0x000000063f260299 */ /* 0x000fe40008011605 */
[----:B------:R-:W-:Y:S02]  /*44d0*/  UIADD3 UR6, UR61, 0x32460, URZ ;  /* 0x000324603d067890 */ /* 0x000fe4000fffe03f */
[----:B------:R-:W-:Y:S02]  /*44e0*/  UIADD3 UR4, UR38, -UR11, UR42 ;  /* 0x8000000b26047290 */ /* 0x000fe4000fffe02a */
[----:B------:R-:W-:Y:S02]  /*44f0*/  UIADD3 UR38, UR43, -0x2, URZ ;  /* 0xfffffffe2b267890 */ /* 0x000fe4000fffe03f */
[----:B------:R-:W-:Y:S02]  /*4500*/  UIMAD.WIDE UR4, UR4, 0x2aaaaaab, URZ ;  /* 0x2aaaaaab040478a5 */ /* 0x000fe4000f8e023f */
[----:B0-----:R-:W-:-:S02]  /*4510*/  UPRMT UR6, UR14, 0x654, UR6 ;  /* 0x000006540e067896 */ /* 0x001fc40008000006 */
[----:B------:R-:W-:-:S04]  /*4520*/  USHF.R.U32.HI UR4, URZ, 0x1f, UR5 ;  /* 0x0000001f3f047899 */ /* 0x000fc80008011605 */
[----:B------:R-:W-:-:S03]  /*4530*/  ULEA.HI.SX32 UR4, UR5, UR4, 0x1c ;  /* 0x0000000405047291 */ /* 0x000fc6000f8fe23f */
[----:B------:R-:W-:Y:S01]  /*4540*/  SYNCS.ARRIVE.TRANS64.RED.A1T0 RZ, [UR6], RZ ;  /* 0x000000ffffff79a7 */ /* 0x000fe20008100406 */
[----:B------:R-:W-:-:S04]  /*4550*/  UISETP.LT.AND UP0, UPT, UR7, UR4, UPT ;  /* 0x000000040700728c */ /* 0x000fc8000bf01270 */
[----:B------:R-:W-:-:S03]  /*4560*/  USEL UR56, UR7, UR4, !UP0 ;  /* 0x0000000407387287 */ /* 0x000fc6000c000000 */
[----:B------:R-:W-:Y:S01]  /*4570*/  UMOV UR4, URZ ;  /* 0x0000003f00047c82 */ /* 0x000fe20008000000 */
[----:B------:R-:W-:-:S06]  /*4580*/  UISETP.GE.AND UP0, UPT, UR38, UR56, UPT ;  /* 0x000000382600728c */ /* 0x000fcc000bf06270 */
[----:B------:R-:W-:-:S13]  /*4590*/  PLOP3.LUT P1, PT, PT, PT, UP0, 0x80, 0x0 ;  /* 0x000000000000781c */ /* 0x000fda0003f2f008 */
[----:B------:R-:W-:Y:S05]  /*45a0*/  @!P1 BRA `(.L_x_13892) ;  /* 0x0000003000e49947 */ /* 0x000fea0003800000 */
[----:B------:R-:W-:Y:S01]  /*45b0*/  IMAD.MOV.U32 R201, RZ, RZ, R153 ;  /* 0x000000ffffc97224 */ /* 0x000fe200078e0099 */
[----:B------:R-:W-:Y:S01]  /*45c0*/  UMOV UR7, UR38 ;  /* 0x0000002600077c82 */ /* 0x000fe20008000000 */
[----:B------:R-:W-:Y:S01]  /*45d0*/  IMAD.MOV.U32 R202, RZ, RZ, R152 ;  /* 0x000000ffffca7224 */ /* 0x000fe200078e0098 */
[----:B------:R-:W-:Y:S01]  /*45e0*/  UMOV UR4, URZ ;  /* 0x0000003f00047c82 */ /* 0x000fe20008000000 */
[----:B------:R-:W-:-:S07]  /*45f0*/  IMAD.MOV.U32 R5, RZ, RZ, RZ ;  /* 0x000000ffff057224 */ /* 0x000fce00078e00ff */
.L_x_13903:
[----:B------:R-:W-:-:S04]  /*4600*/  UIADD3 UR4, UR4, 0x1, URZ ;  /* 0x0000000104047890 */ /* 0x000fc8000fffe03f */
[----:B------:R-:W-:-:S04]  /*4610*/  UISETP.NE.AND UP0, UPT, UR4, 0x2, UPT ;  /* 0x000000020400788c */ /* 0x000fc8000bf05270 */
[----:B------:R-:W-:Y:S02]  /*4620*/  USEL UR5, URZ, 0x1, UP0 ;  /* 0x000000013f057887 */ /* 0x000fe40008000000 */
[----:B------:R-:W-:-:S04]  /*4630*/  USEL UR4, UR4, URZ, UP0 ;  /* 0x0000003f04047287 */ /* 0x000fc80008000000 */
[----:B------:R-:W-:Y:S01]  /*4640*/  LOP3.LUT R5, R5, UR5, RZ, 0x3c, !PT ;  /* 0x0000000505057c12 */ /* 0x000fe2000f8e3cff */
[----:B------:R-:W-:Y:S07]  /*4650*/  @!P0 BRA `(.L_x_13893) ;  /* 0x0000000000048947 */ /* 0x000fee0003800000 */
[----:B------:R-:W-:Y:S01]  /*4660*/  BPT.TRAP 0x1 ;  /* 0x000000040000795c */ /* 0x000fe20000300000 */
.L_x_13893:
[----:B------:R-:W-:Y:S01]  /*4670*/  ULEA UR5, UR4, UR61, 0x3 ;  /* 0x0000003d04057291 */ /* 0x000fe2000f8e183f */
[----:B------:R-:W-:-:S08]  /*4680*/  SHF.L.U32 R20, R5, 0x1f, RZ ;  /* 0x0000001f05147819 */ /* 0x000fd000000006ff */
[----:B------:R0:W1:Y:S01]  /*4690*/  SYNCS.PHASECHK.TRANS64.TRYWAIT P1, [UR5+0x32430], R20 ;  /* 0x03243014ff0075a7 */ /* 0x0000620008020145 */
[----:B------:R-:W-:Y:S05]  /*46a0*/  @!P0 BRA `(.L_x_13894) ;  /* 0x0000000000048947 */ /* 0x000fea0003800000 */
[----:B------:R-:W-:Y:S01]  /*46b0*/  BPT.TRAP 0x1 ;  /* 0x000000040000795c */ /* 0x000fe20000300000 */
.L_x_13894:
[----:B-1----:R-:W-:Y:S05]  /*46c0*/  @P1 BRA `(.L_x_13895) ;  /* 0x0000000000081947 */ /* 0x002fea0003800000 */
[----:B------:R-:W1:Y:S02]  /*46d0*/  SYNCS.PHASECHK.TRANS64.TRYWAIT P1, [UR5+0x32430], R20 ;  /* 0x03243014ff0075a7 */ /* 0x000e640008020145 */
[----:B-1----:R-:W-:Y:S05]  /*46e0*/  @!P1 BRA `(.L_x_13896) ;  /* 0x000000d000949947 */ /* 0x002fea0003800000 */
.L_x_13895:
        /* <DEDUP_REMOVED lines=51> */
.L_x_13897:
[----:B------:R1:W2:Y:S01]  /*4a20*/  SYNCS.PHASECHK.TRANS64.TRYWAIT P1, [UR5+0x32450], R20 ;  /* 0x03245014ff0075a7 */ /* 0x0002a20008020145 */
[----:B------:R-:W-:Y:S05]  /*4a30*/  @!P0 BRA `(.L_x_13898) ;  /* 0x0000000000048947 */ /* 0x000fea0003800000 */
[----:B------:R-:W-:Y:S01]  /*4a40*/  BPT.TRAP 0x1 ;  /* 0x000000040000795c */ /* 0x000fe20000300000 */
.L_x_13898:
[----:B--2---:R-:W-:Y:S05]  /*4a50*/  @P1 BRA `(.L_x_13899) ;  /* 0x0000000000081947 */ /* 0x004fea0003800000 */
[----:B------:R-:W2:Y:S02]  /*4a60*/  SYNCS.PHASECHK.TRANS64.TRYWAIT P1, [UR5+0x32450], R20 ;  /* 0x03245014ff0075a7 */ /* 0x000ea40008020145 */
[----:B--2---:R-:W-:Y:S05]  /*4a70*/  @!P1 BRA `(.L_x_13900) ;  /* 0x000000cc00c89947 */ /* 0x004fea0003800000 */
.L_x_13899:
[----:B012---:R-:W-:Y:S01]  /*4a80*/  MOV R20, UR45 ;  /* 0x0000002d00147c02 */ /* 0x007fe20008000f00 */
[----:B------:R-:W-:Y:S01]  /*4a90*/  UIMAD UR6, UR4, 0xc00, UR39 ;  /* 0x00000c00040678a4 */ /* 0x000fe2000f8e0227 */
[----:B------:R-:W-:Y:S01]  /*4aa0*/  MOV R203, UR44 ;  /* 0x0000002c00cb7c02 */ /* 0x000fe20008000f00 */
[----:B------:R-:W-:Y:S01]  /*4ab0*/  WARPGROUP.ARRIVE ;  /* 0x00000000000079c5 */ /* 0x000fe20000000000 */
[----:B------:R-:W-:Y:S01]  /*4ac0*/  R2UR UR44, R8 ;  /* 0x00000000082c72ca */ /* 0x000fe200000e0000 */
[----:B------:R-:W-:Y:S01]  /*4ad0*/  UMOV UR47, 0x40000040 ;  /* 0x40000040002f7882 */ /* 0x000fe20000000000 */
[----:B------:R-:W-:Y:S01]  /*4ae0*/  R2UR UR45, R9 ;  /* 0x00000000092d72ca */ /* 0x000fe200000e0000 */
[----:B------:R-:W-:Y:S01]  /*4af0*/  UIADD3 UR10, UR6, 0x2, URZ ;  /* 0x00000002060a7890 */ /* 0x000fe2000fffe03f */
[----:B------:R-:W-:Y:S01]  /*4b00*/  MOV R204, UR49 ;  /* 0x0000003100cc7c02 */ /* 0x000fe20008000f00 */
[----:B------:R-:W-:Y:S01]  /*4b10*/  UMOV UR46, UR6 ;  /* 0x00000006002e7c82 */ /* 0x000fe20008000000 */
[----:B------:R-:W-:Y:S01]  /*4b20*/  MOV R205, UR48 ;  /* 0x0000003000cd7c02 */ /* 0x000fe20008000f00 */
[----:B------:R-:W-:Y:S01]  /*4b30*/  UMOV UR51, 0x40000040 ;  /* 0x4000004000337882 */ /* 0x000fe20000000000 */
[----:B------:R-:W-:Y:S01]  /*4b40*/  R2UR UR48, R6 ;  /* 0x00000000063072ca */ /* 0x000fe200000e0000 */
[----:B------:R-:W-:Y:S01]  /*4b50*/  UMOV UR55, 0x40000040 ;  /* 0x4000004000377882 */ /* 0x000fe20000000000 */
[----:B------:R-:W-:Y:S01]  /*4b60*/  R2UR UR49, R7 ;  /* 0x00000000073172ca */ /* 0x000fe200000e0000 */
[----:B------:R-:W-:Y:S01]  /*4b70*/  UMOV UR50, UR10 ;  /* 0x0000000a00327c82 */ /* 0x000fe20008000000 */
[----:B------:R-:W-:Y:S01]  /*4b80*/  MOV R206, UR53 ;  /* 0x0000003500ce7c02 */ /* 0x000fe20008000f00 */
[----:B------:R-:W-:Y:S01]  /*4b90*/  UIADD3 UR10, UR6, 0x4, URZ ;  /* 0x00000004060a7890 */ /* 0x000fe2000fffe03f */
[----:B------:R-:W-:Y:S01]  /*4ba0*/  MOV R207, UR52 ;  /* 0x0000003400cf7c02 */ /* 0x000fe20008000f00 */
[----:B------:R-:W-:Y:S01]  /*4bb0*/  HGMMA.64x96x16.F32 R152, gdesc[UR44], R152, gsb0 ;  /* 0x016000002c9879f0 */ /* 0x000fe20008000898 */
[----:B------:R-:W-:Y:S01]  /*4bc0*/  R2UR UR52, R2 ;  /* 0x00000000023472ca */ /* 0x000fe200000e0000 */
[----:B------:R-:W-:Y:S01]  /*4bd0*/  UMOV UR59, 0x40000040 ;  /* 0x40000040003b7882 */ /* 0x000fe20000000000 */
[----:B------:R-:W-:Y:S01]  /*4be0*/  R2UR UR53, R3 ;  /* 0x00000000033572ca */ /* 0x000fe200000e0000 */
[----:B------:R-:W-:Y:S01]  /*4bf0*/  UMOV UR11, 0x40000040 ;  /* 0x40000040000b7882 */ /* 0x000fe20000000000 */
[----:B------:R-:W-:Y:S01]  /*4c00*/  UMOV UR54, UR10 ;  /* 0x0000000a00367c82 */ /* 0x000fe20008000000 */
[----:B------:R-:W-:Y:S01]  /*4c10*/  MOV R209, UR57 ;  /* 0x0000003900d17c02 */ /* 0x000fe20008000f00 */
[----:B------:R-:W-:Y:S01]  /*4c20*/  UIADD3 UR10, UR6, 0x6, URZ ;  /* 0x00000006060a7890 */ /* 0x000fe2000fffe03f */
[----:B------:R-:W-:Y:S01]  /*4c30*/  MOV R210, UR56 ;  /* 0x0000003800d27c02 */ /* 0x000fe20008000f00 */
[----:B------:R-:W-:Y:S01]  /*4c40*/  UIADD3 UR14, UR6, 0x302, URZ ;  /* 0x00000302060e7890 */ /* 0x000fe2000fffe03f */
[----:B------:R-:W-:Y:S01]  /*4c50*/  R2UR UR56, R18 ;  /* 0x00000000123872ca */ /* 0x000fe200000e0000 */
[----:B------:R-:W-:Y:S01]  /*4c60*/  UMOV UR15, 0x40000040 ;  /* 0x40000040000f7882 */ /* 0x000fe20000000000 */
[----:B------:R-:W-:Y:S01]  /*4c70*/  R2UR UR57, R19 ;  /* 0x00000000133972ca */ /* 0x000fe200000e0000 */
[----:B------:R-:W-:Y:S01]  /*4c80*/  UIADD3 UR18, UR6, 0x304, URZ ;  /* 0x0000030406127890 */ /* 0x000fe2000fffe03f */
[----:B------:R-:W-:Y:S01]  /*4c90*/  MOV R208, UR58 ;  /* 0x0000003a00d07c02 */ /* 0x000fe20008000f00 */
[----:B------:R-:W-:Y:S01]  /*4ca0*/  UMOV UR58, UR10 ;  /* 0x0000000a003a7c82 */ /* 0x000fe20008000000 */
[----:B------:R-:W-:Y:S01]  /*4cb0*/  UIADD3 UR10, UR6, 0x300, URZ ;  /* 0x00000300060a7890 */ /* 0x000fe2000fffe03f */
[----:B------:R-:W-:Y:S01]  /*4cc0*/  R2UR UR45, R20 ;  /* 0x00000000142d72ca */ /* 0x000fe200000e0000 */
[----:B------:R-:W-:Y:S01]  /*4cd0*/  UMOV UR19, 0x40000040 ;  /* 0x4000004000137882 */ /* 0x000fe20000000000 */
[----:B------:R-:W-:Y:S01]  /*4ce0*/  UIADD3 UR22, UR6, 0x306, URZ ;  /* 0x0000030606167890 */ /* 0x000fe2000fffe03f */
[----:B------:R-:W-:Y:S01]  /*4cf0*/  R2UR UR44, R203 ;  /* 0x00000000cb2c72ca */ /* 0x000fe200000e0000 */
[----:B------:R-:W-:Y:S01]  /*4d00*/  UMOV UR23, 0x40000040 ;  /* 0x4000004000177882 */ /* 0x000fe20000000000 */
[----:B------:R-:W-:Y:S01]  /*4d10*/  UIADD3 UR26, UR6, 0x600, URZ ;  /* 0x00000600061a7890 */ /* 0x000fe2000fffe03f */
[----:B------:R-:W0:Y:S01]  /*4d20*/  S2R R211, SR_TID.X ;  /* 0x0000000000d37919 */ /* 0x000e220000002100 */
        /* <DEDUP_REMOVED lines=25> */
[----:B------:R-:W-:Y:S01]  /*4ec0*/  UIADD3 UR6, UR6, 0x906, URZ ;  /* 0x0000090606067890 */ /* 0x000fe2000fffe03f */
[----:B------:R-:W-:Y:S02]  /*4ed0*/  WARPGROUP.DEPBAR.LE gsb0, 0x0 ;  /* 0x00008000000079c5 */ /* 0x000fe40000010000 */
[----:B------:R-:W-:-:S06]  /*4ee0*/  WARPGROUP.ARRIVE ;  /* 0x00000000000079c5 */ /* 0x000fcc0000000000 */
[----:B------:R-:W-:Y:S01]  /*4ef0*/  HGMMA.64x96x16.F32 R152, gdesc[UR56], R152, gsb0 ;  /* 0x01600000389879f0 */ /* 0x000fe20008000898 */
[----:B------:R-:W-:Y:S01]  /*4f00*/  R2UR UR56, R16 ;  /* 0x00000000103872ca */ /* 0x000fe200000e0000 */
[----:B------:R-:W-:Y:S01]  /*4f10*/  UMOV UR58, UR6 ;  /* 0x00000006003a7c82 */ /* 0x000fe20008000000 */
        /* <DEDUP_REMOVED lines=38> */
[----:B------:R-:W-:Y:S02]  /*5180*/  R2UR UR58, R208 ;  /* 0x00000000d03a72ca */ /* 0x000fe400000e0000 */
[----:B------:R-:W-:Y:S02]  /*5190*/  R2UR UR57, R209 ;  /* 0x00000000d13972ca */ /* 0x000fe400000e0000 */
[----:B------:R-:W-:Y:S01]  /*51a0*/  R2UR UR56, R210 ;  /* 0x00000000d23872ca */ /* 0x000fe200000e0000 */
[----:B------:R-:W-:Y:S02]  /*51b0*/  WARPGROUP.DEPBAR.LE gsb0, 0x0 ;  /* 0x00008000000079c5 */ /* 0x000fe40000010000 */
[----:B------:R0:W-:Y:S06]  /*51c0*/  BAR.ARV R20, 0x100 ;  /* 0x000400140000751d */ /* 0x0001ec0000002000 */
[----:B------:R-:W-:Y:S06]  /*51d0*/  @!P0 BRA `(.L_x_13901) ;  /* 0x0000000000048947 */ /* 0x000fec0003800000 */
[----:B------:R-:W-:Y:S01]  /*51e0*/  BPT.TRAP 0x1 ;  /* 0x000000040000795c */ /* 0x000fe20000300000 */
.L_x_13901:
[----:B------:R-:W-:Y:S01]  /*51f0*/  UISETP.NE.AND UP0, UPT, UR57, URZ, UPT ;  /* 0x0000003f3900728c */ /* 0x000fe2000bf05270 */
[----:B------:R-:W1:Y:S01]  /*5200*/  S2UR UR14, SR_CgaCtaId ;  /* 0x00000000000e79c3 */ /* 0x000e620000008800 */
[----:B------:R-:W-:Y:S01]  /*5210*/  ULDC UR6, c[0x0][0xad0] ;  /* 0x0002b40000067ab9 */ /* 0x000fe20000000800 */
[----:B------:R-:W-:Y:S01]  /*5220*/  ULDC UR11, c[0x0][0x2f0] ;  /* 0x0000bc00000b7ab9 */ /* 0x000fe20000000800 */
[----:B------:R-:W-:Y:S01]  /*5230*/  FMUL.FTZ R218, R158, UR6 ;  /* 0x000000069eda7c20 */ /* 0x000fe20008410000 */
[----:B------:R-:W-:Y:S01]  /*5240*/  FMUL.FTZ R221, R155, UR6 ;  /* 0x000000069bdd7c20 */ /* 0x000fe20008410000 */
[----:B------:R-:W-:Y:S01]  /*5250*/  PLOP3.LUT P1, PT, PT, PT, UP0, 0x80, 0x0 ;  /* 0x000000000000781c */ /* 0x000fe20003f2f008 */
[----:B------:R-:W-:Y:S01]  /*5260*/  FMUL.FTZ R155, R156, UR6 ;  /* 0x000000069c9b7c20 */ /* 0x000fe20008410000 */
[----:B------:R-:W-:Y:S01]  /*5270*/  PLOP3.LUT P2, PT, PT, PT, UP0, 0x80, 0x0 ;  /* 0x000000000000781c */ /* 0x000fe20003f4f008 */
[----:B------:R-:W-:Y:S01]  /*5280*/  FMUL.FTZ R156, R157, UR6 ;  /* 0x000000069d9c7c20 */ /* 0x000fe20008410000 */
[----:B------:R-:W-:Y:S01]  /*5290*/  MOV R157, R200 ;  /* 0x000000c8009d7202 */ /* 0x000fe20000000f00 */
[----:B------:R-:W-:Y:S01]  /*52a0*/  @UP0 ULDC UR10, c[0x0][0x44c] ;  /* 0x00011300000a0ab9 */ /* 0x000fe20000000800 */
[----:B------:R-:W-:Y:S01]  /*52b0*/  FMUL.FTZ R219, R159, UR6 ;  /* 0x000000069fdb7c20 */ /* 0x000fe20008410000 */
[----:B------:R-:W-:Y:S01]  /*52c0*/  FMUL.FTZ R206, R152, UR6 ;  /* 0x0000000698ce7c20 */ /* 0x000fe20008410000 */
[----:B------:R-:W-:Y:S01]  /*52d0*/  FMUL.FTZ R211, R180, UR6 ;  /* 0x00000006b4d37c20 */ /* 0x000fe20008410000 */
        /* <DEDUP_REMOVED lines=8> */
[----:B------:R-:W-:Y:S01]  /*5360*/  IMAD.MOV.U32 R175, RZ, RZ, -0x2 ;  /* 0xfffffffeffaf7424 */ /* 0x000fe200078e00ff */
[----:B------:R-:W-:Y:S01]  /*5370*/  @P2 SHF.R.U32.HI R157, RZ, UR10, R158 ;  /* 0x0000000aff9d2c19 */ /* 0x000fe2000801169e */
[----:B------:R-:W-:Y:S01]  /*5380*/  UMOV UR10, 0x1 ;  /* 0x00000001000a7882 */ /* 0x000fe20000000000 */
[----:B------:R-:W-:Y:S01]  /*5390*/  FMUL.FTZ R183, R185, UR6 ;  /* 0x00000006b9b77c20 */ /* 0x000fe20008410000 */
[----:B------:R-:W-:Y:S01]  /*53a0*/  UIMAD UR10, UR7, -0x60, UR10 ;  /* 0xffffffa0070a78a4 */ /* 0x000fe2000f8e020a */
[----:B------:R-:W-:Y:S01]  /*53b0*/  FMUL.FTZ R207, R164, UR6 ;  /* 0x00000006a4cf7c20 */ /* 0x000fe20008410000 */
[----:B------:R-:W2:Y:S01]  /*53c0*/  SHFL.IDX PT, R159, R157, RZ, 0x1c1f ;  /* 0x001c1fff9d9f7589 */ /* 0x000ea200000e0000 */
[----:B------:R-:W-:Y:S01]  /*53d0*/  FMUL.FTZ R185, R189, UR6 ;  /* 0x00000006bdb97c20 */ /* 0x000fe20008410000 */
[----:B------:R-:W3:Y:S01]  /*53e0*/  MUFU.TANH R206, R206 ;  /* 0x000000ce00ce7308 */ /* 0x000ee20000002400 */
[----:B------:R-:W-:Y:S01]  /*53f0*/  FMUL.FTZ R209, R173, UR6 ;  /* 0x00000006add17c20 */ /* 0x000fe20008410000 */
[----:B------:R-:W4:Y:S01]  /*5400*/  SHFL.IDX PT, R187, R157, 0x1, 0x1c1f ;  /* 0x003c1f009dbb7f89 */ /* 0x000f2200000e0000 */
[----:B------:R-:W-:-:S02]  /*5410*/  IMAD.U32 R189, RZ, RZ, UR11 ;  /* 0x0000000bffbd7e24 */ /* 0x000fc4000f8e00ff */
[----:B------:R-:W-:Y:S01]  /*5420*/  FMUL.FTZ R216, R163, UR6 ;  /* 0x00000006a3d87c20 */ /* 0x000fe20008410000 */
[----:B------:R-:W-:Y:S02]  /*5430*/  IMAD R158, R222, R175, UR10 ;  /* 0x0000000ade9e7e24 */ /* 0x000fe4000f8e02af */
[----:B------:R-:W-:Y:S01]  /*5440*/  FMUL.FTZ R163, R168, UR6 ;  /* 0x00000006a8a37c20 */ /* 0x000fe20008410000 */
[----:B------:R-:W-:Y:S01]  /*5450*/  FMUL.FTZ R176, R176, UR6 ;  /* 0x00000006b0b07c20 */ /* 0x000fe20008410000 */
[----:B------:R-:W5:Y:S01]  /*5460*/  MUFU.TANH R161, R161 ;  /* 0x000000a100a17308 */ /* 0x000f620000002400 */
[----:B------:R-:W-:Y:S02]  /*5470*/  IMAD R158, R189, UR58, R158 ;  /* 0x0000003abd9e7c24 */ /* 0x000fe4000f8e029e */
[----:B------:R-:W-:Y:S01]  /*5480*/  FMUL.FTZ R220, R154, UR6 ;  /* 0x000000069adc7c20 */ /* 0x000fe20008410000 */
[----:B------:R-:W-:Y:S01]  /*5490*/  ULDC UR10, c[0x0][0x288] ;  /* 0x0000a200000a7ab9 */ /* 0x000fe20000000800 */
        /* <DEDUP_REMOVED lines=10> */
[--C-:B--2---:R-:W-:Y:S01]  /*5540*/  IADD3 R166, R159, -UR10, R158.reuse ;  /* 0x8000000a9fa67c10 */ /* 0x104fe2000fffe09e */
[----:B------:R-:W-:Y:S01]  /*5550*/  FMUL.FTZ R217, R162, UR6 ;  /* 0x00000006a2d97c20 */ /* 0x000fe20008410000 */
[----:B------:R-:W2:Y:S01]  /*5560*/  MUFU.TANH R155, R155 ;  /* 0x0000009b009b7308 */ /* 0x000ea20000002400 */
[----:B------:R-:W-:Y:S01]  /*5570*/  FMUL.FTZ R175, R197, UR6 ;  /* 0x00000006c5af7c20 */ /* 0x000fe20008410000 */
[----:B------:R-:W-:Y:S01]  /*5580*/  ISETP.GT.AND P1, PT, R166, RZ, PT ;  /* 0x000000ffa600720c */ /* 0x000fe20003f24270 */
[----:B------:R-:W-:Y:S01]  /*5590*/  FMUL.FTZ R210, R184, UR6 ;  /* 0x00000006b8d27c20 */ /* 0x000fe20008410000 */
[----:B------:R-:W-:Y:S01]  /*55a0*/  ISETP.GT.AND P4, PT, R166, 0x11, PT ;  /* 0x00000011a600780c */ /* 0x000fe20003f84270 */
[----:B------:R-:W-:Y:S01]  /*55b0*/  FMUL.FTZ R203, R174, UR6 ;  /* 0x00000006aecb7c20 */ /* 0x000fe20008410000 */
[----:B------:R-:W-:Y:S01]  /*55c0*/  ISETP.GT.AND P6, PT, R166, 0x1, PT ;  /* 0x00000001a600780c */ /* 0x000fe20003fc4270 */
[----:B------:R-:W-:Y:S01]  /*55d0*/  FMUL.FTZ R184, R188, UR6 ;  /* 0x00000006bcb87c20 */ /* 0x000fe20008410000 */
[----:B------:R-:W1:Y:S01]  /*55e0*/  MUFU.TANH R207, R207 ;  /* 0x000000cf00cf7308 */ /* 0x000e620000002400 */
[----:B---3--:R-:W-:Y:S01]  /*55f0*/  FSEL R159, R206, -INF , P1 ;  /* 0xff800000ce9f7808 */ /* 0x008fe20000800000 */
[----:B------:R-:W-:Y:S01]  /*5600*/  FMUL.FTZ R174, R196, UR6 ;  /* 0x00000006c4ae7c20 */ /* 0x000fe20008410000 */
[C---:B------:R-:W-:Y:S01]  /*5610*/  ISETP.GT.AND P5, PT, R166.reuse, 0x8, PT ;  /* 0x00000008a600780c */ /* 0x040fe20003fa4270 */
[----:B------:R-:W-:Y:S01]  /*5620*/  FMUL.FTZ R162, R179, UR6 ;  /* 0x00000006b3a27c20 */ /* 0x000fe20008410000 */
[----:B------:R-:W-:Y:S01]  /*5630*/  ISETP.GT.AND P1, PT, R166, 0x18, PT ;  /* 0x00000018a600780c */ /* 0x000fe20003f24270 */
[----:B------:R-:W-:Y:S01]  /*5640*/  FMUL.FTZ R179, R186, UR6 ;  /* 0x00000006bab37c20 */ /* 0x000fe20008410000 */
[----:B-----5:R-:W-:Y:S01]  /*5650*/  FSEL R206, R161, -INF , P4 ;  /* 0xff800000a1ce7808 */ /* 0x020fe20002000000 */
[----:B------:R-:W3:Y:S01]  /*5660*/  MUFU.TANH R209, R209 ;  /* 0x000000d100d17308 */ /* 0x000ee20000002400 */
[----:B------:R-:W-:Y:S01]  /*5670*/  ISETP.GT.AND P4, PT, R166, 0x29, PT ;  /* 0x00000029a600780c */ /* 0x000fe20003f84270 */
[----:B------:R-:W-:Y:S01]  /*5680*/  FMUL.FTZ R168, R194, UR6 ;  /* 0x00000006c2a87c20 */ /* 0x000fe20008410000 */
[----:B----4-:R-:W-:Y:S01]  /*5690*/  IADD3 R214, R187, -UR10, R158 ;  /* 0x8000000abbd67c10 */ /* 0x010fe2000fffe09e */
[----:B------:R-:W-:Y:S01]  /*56a0*/  FMUL.FTZ R152, R170, UR6 ;  /* 0x00000006aa987c20 */ /* 0x000fe20008410000 */
[----:B0-----:R-:W-:Y:S01]  /*56b0*/  FSEL R158, R205, -INF , P6 ;  /* 0xff800000cd9e7808 */ /* 0x001fe20003000000 */
[----:B------:R-:W-:Y:S01]  /*56c0*/  FMUL.FTZ R169, R195, UR6 ;  /* 0x00000006c3a97c20 */ /* 0x000fe20008410000 */
[----:B------:R-:W-:Y:S01]  /*56d0*/  ISETP.GT.AND P6, PT, R166, 0x19, PT ;  /* 0x00000019a600780c */ /* 0x000fe20003fc4270 */
[----:B------:R-:W0:Y:S01]  /*56e0*/  MUFU.TANH R208, R208 ;  /* 0x000000d000d07308 */ /* 0x000e220000002400 */
[----:B--2---:R-:W-:Y:S01]  /*56f0*/  FSEL R157, R155, -INF , P5 ;  /* 0xff8000009b9d7808 */ /* 0x004fe20002800000 */
[----:B------:R-:W-:Y:S01]  /*5700*/  FMUL.FTZ R181, R190, UR6 ;  /* 0x00000006beb57c20 */ /* 0x000fe20008410000 */
[----:B-1----:R-:W-:Y:S01]  /*5710*/  FSEL R207, R207, -INF , P1 ;  /* 0xff800000cfcf7808 */ /* 0x002fe20000800000 */
[----:B------:R-:W-:Y:S01]  /*5720*/  FMUL.FTZ R170, R198, UR6 ;  /* 0x00000006c6aa7c20 */ /* 0x000fe20008410000 */
[----:B------:R-:W-:Y:S01]  /*5730*/  ISETP.GT.AND P5, PT, R166, 0x20, PT ;  /* 0x00000020a600780c */ /* 0x000fe20003fa4270 */
[----:B------:R-:W-:Y:S01]  /*5740*/  FMUL.FTZ R164, R182, UR6 ;  /* 0x00000006b6a47c20 */ /* 0x000fe20008410000 */
[----:B------:R-:W-:Y:S01]  /*5750*/  ISETP.GT.AND P1, PT, R166, 0x30, PT ;  /* 0x00000030a600780c */ /* 0x000fe20003f24270 */
[----:B------:R-:W1:Y:S01]  /*5760*/  MUFU.TANH R163, R163 ;  /* 0x000000a300a37308 */ /* 0x000e620000002400 */
[----:B---3--:R-:W-:Y:S01]  /*5770*/  FSEL R197, R209, -INF , P4 ;  /* 0xff800000d1c57808 */ /* 0x008fe20002000000 */
[----:B------:R-:W-:Y:S01]  /*5780*/  FMUL.FTZ R213, R199, UR6 ;  /* 0x00000006c7d57c20 */ /* 0x000fe20008410000 */
[----:B------:R-:W-:Y:S01]  /*5790*/  ISETP.GT.AND P4, PT, R214, RZ, PT ;  /* 0x000000ffd600720c */ /* 0x000fe20003f84270 */
[----:B------:R-:W-:Y:S01]  /*57a0*/  FMUL.FTZ R182, R191, UR6 ;  /* 0x00000006bfb67c20 */ /* 0x000fe20008410000 */
[----:B------:R-:W-:Y:S01]  /*57b0*/  ISETP.GT.AND P2, PT, R166, 0x9, PT ;  /* 0x00000009a600780c */ /* 0x000fe20003f44270 */
[----:B------:R-:W-:Y:S01]  /*57c0*/  FMUL.FTZ R172, R192, UR6 ;  /* 0x00000006c0ac7c20 */ /* 0x000fe20008410000 */
[----:B------:R-:W-:Y:S01]  /*57d0*/  ISETP.GT.AND P3, PT, R166, 0x10, PT ;  /* 0x00000010a600780c */ /* 0x000fe20003f64270 */
[----:B------:R-:W2:Y:S01]  /*57e0*/  MUFU.TANH R176, R176 ;  /* 0x000000b000b07308 */ /* 0x000ea20000002400 */
[----:B0-----:R-:W-:Y:S01]  /*57f0*/  FSEL R208, R208, -INF , P6 ;  /* 0xff800000d0d07808 */ /* 0x001fe20003000000 */
[----:B------:R-:W-:Y:S01]  /*5800*/  FMUL.FTZ R173, R193, UR6 ;  /* 0x00000006c1ad7c20 */ /* 0x000fe20008410000 */
[----:B------:R-:W-:Y:S01]  /*5810*/  ISETP.GT.AND P6, PT, R166, 0x31, PT ;  /* 0x00000031a600780c */ /* 0x000fe20003fc4270 */
[----:B------:R-:W-:Y:S01]  /*5820*/  ULDC UR10, c[0x0][0xa80] ;  /* 0x0002a000000a7ab9 */ /* 0x000fe20000000800 */
[----:B------:R-:W-:-:S02]  /*5830*/  UIADD3 UR11, UR5, 0x32440, URZ ;  /* 0x00032440050b7890 */ /* 0x000fc4000fffe03f */
[----:B------:R-:W-:Y:S01]  /*5840*/  UIMAD UR6, UR4, 0xc00, UR60 ;  /* 0x00000c00040678a4 */ /* 0x000fe2000f8e023c */
[----:B------:R-:W0:Y:S01]  /*5850*/  MUFU.TANH R220, R220 ;  /* 0x000000dc00dc7308 */ /* 0x000e220000002400 */
[----:B-1----:R-:W-:Y:S01]  /*5860*/  FSEL R196, R163, -INF , P5 ;  /* 0xff800000a3c47808 */ /* 0x002fe20002800000 */
[----:B------:R-:W-:Y:S01]  /*5870*/  UPRMT UR11, UR14, 0x654, UR11 ;  /* 0x000006540e0b7896 */ /* 0x000fe2000800000b */
[----:B------:R-:W-:Y:S01]  /*5880*/  ISETP.GT.AND P5, PT, R166, 0x38, PT ;  /* 0x00000038a600780c */ /* 0x000fe20003fa4270 */
[----:B------:R-:W-:Y:S02]  /*5890*/  UMOV UR15, 0x40000040 ;  /* 0x40000040000f7882 */ /* 0x000fe40000000000 */
[----:B------:R-:W-:Y:S02]  /*58a0*/  UMOV UR14, UR6 ;  /* 0x00000006000e7c82 */ /* 0x000fe40008000000 */
[----:B------:R-:W1:Y:S01]  /*58b0*/  MUFU.TANH R156, R156 ;  /* 0x0000009c009c7308 */ /* 0x000e620000002400 */
[----:B--2---:R-:W-:-:S02]  /*58c0*/  FSEL R188, R176, -INF , P1 ;  /* 0xff800000b0bc7808 */ /* 0x004fc40000800000 */
[----:B------:R-:W-:Y:S01]  /*58d0*/  ISETP.GT.AND P1, PT, R214, 0x1, PT ;  /* 0x00000001d600780c */ /* 0x000fe20003f24270 */
[----:B------:R-:W-:Y:S04]  /*58e0*/  SYNCS.ARRIVE.TRANS64.RED.A1T0 RZ, [UR11], RZ ;  /* 0x000000ffffff79a7 */ /* 0x000fe8000810040b */
        /* <DEDUP_REMOVED lines=22> */
[----:B------:R-:W-:-:S05]  /*5a50*/  ISETP.GT.AND P5, PT, R214, 0x9, PT ;  /* 0x00000009d600780c */ /* 0x000fca0003fa4270 */
[----:B------:R-:W0:Y:S01]  /*5a60*/  MUFU.TANH R171, R171 ;  /* 0x000000ab00ab7308 */ /* 0x000e220000002400 */
[----:B-1----:R-:W-:Y:S02]  /*5a70*/  FSEL R160, R218, -INF , P6 ;  /* 0xff800000daa07808 */ /* 0x002fe40003000000 */
[----:B------:R-:W-:Y:S02]  /*5a80*/  ISETP.GT.AND P6, PT, R214, 0x21, PT ;  /* 0x00000021d600780c */ /* 0x000fe40003fc4270 */
[----:B------:R-:W-:Y:S02]  /*5a90*/  FMNMX.FTZ R176, R160, R167, !PT ;  /* 0x000000a7a0b07209 */ /* 0x000fe40007810000 */
[----:B------:R-:W-:Y:S01]  /*5aa0*/  FMNMX.FTZ R167, R159, R202, !PT ;  /* 0x000000ca9fa77209 */ /* 0x000fe20007810000 */
[----:B------:R-:W1:Y:S01]  /*5ab0*/  MUFU.TANH R178, R178 ;  /* 0x000000b200b27308 */ /* 0x000e620000002400 */
[----:B--2---:R-:W-:Y:S02]  /*5ac0*/  FSEL R161, R219, -INF , P5 ;  /* 0xff800000dba17808 */ /* 0x004fe40002800000 */
[----:B------:R-:W-:-:S02]  /*5ad0*/  ISETP.GT.AND P5, PT, R214, 0x20, PT ;  /* 0x00000020d600780c */ /* 0x000fc40003fa4270 */
[----:B------:R-:W-:-:S03]  /*5ae0*/  FMNMX.FTZ R176, R161, R176, !PT ;  /* 0x000000b0a1b07209 */ /* 0x000fc60007810000 */
        /* <DEDUP_REMOVED lines=8> */
[----:B------:R-:W-:Y:S02]  /*5b70*/  ISETP.GT.AND P4, PT, R214, 0x28, PT ;  /* 0x00000028d600780c */ /* 0x000fe40003f84270 */
[----:B------:R-:W-:Y:S02]  /*5b80*/  FMNMX.FTZ R171, R209, R176, !PT ;  /* 0x000000b0d1ab7209 */ /* 0x000fe40007810000 */
[----:B------:R-:W-:Y:S01]  /*5b90*/  FMNMX.FTZ R176, R158, R167, !PT ;  /* 0x000000a79eb07209 */ /* 0x000fe20007810000 */
[----:B------:R-:W2:Y:S01]  /*5ba0*/  MUFU.TANH R215, R215 ;  /* 0x000000d700d77308 */ /* 0x000ea20000002400 */
[----:B0-----:R-:W-:Y:S02]  /*5bb0*/  FSEL R178, R210, -INF , P3 ;  /* 0xff800000d2b27808 */ /* 0x001fe40001800000 */
[----:B------:R-:W-:-:S02]  /*5bc0*/  ISETP.GT.AND P3, PT, R214, 0x19, PT ;  /* 0x00000019d600780c */ /* 0x000fc40003f64270 */
        /* <DEDUP_REMOVED lines=15> */
[----:B------:R-:W-:Y:S02]  /*5cc0*/  FMNMX.FTZ R152, R156, R167, !PT ;  /* 0x000000a79c987209 */ /* 0x000fe40007810000 */
[----:B------:R-:W-:Y:S02]  /*5cd0*/  FMNMX.FTZ R176, R198, R171, !PT ;  /* 0x000000abc6b07209 */ /* 0x000fe40007810000 */
[----:B------:R-:W-:Y:S01]  /*5ce0*/  ISETP.GT.AND P5, PT, R214, 0x38, PT ;  /* 0x00000038d600780c */ /* 0x000fe20003fa4270 */
[----:B------:R-:W1:Y:S01]  /*5cf0*/  MUFU.TANH R204, R204 ;  /* 0x000000cc00cc7308 */ /* 0x000e620000002400 */
[----:B--2---:R-:W-:Y:S02]  /*5d00*/  FSEL R199, R153, -INF , P6 ;  /* 0xff80000099c77808 */ /* 0x004fe40003000000 */
[----:B------:R-:W-:-:S02]  /*5d10*/  FMNMX.FTZ R153, R205, R152, !PT ;  /* 0x00000098cd997209 */ /* 0x000fc40007810000 */
[----:B------:R-:W-:Y:S02]  /*5d20*/  FMNMX.FTZ R176, R199, R176, !PT ;  /* 0x000000b0c7b07209 */ /* 0x000fe40007810000 */
[----:B------:R-:W-:Y:S01]  /*5d30*/  FMNMX.FTZ R152, R206, R153, !PT ;  /* 0x00000099ce987209 */ /* 0x000fe20007810000 */
[----:B------:R-:W2:Y:S01]  /*5d40*/  MUFU.TANH R154, R154 ;  /* 0x0000009a009a7308 */ /* 0x000ea20000002400 */
[----:B0-----:R-:W-:Y:S02]  /*5d50*/  FSEL R203, R203, -INF , P4 ;  /* 0xff800000cbcb7808 */ /* 0x001fe40002000000 */
[----:B------:R-:W-:Y:S02]  /*5d60*/  FMNMX.FTZ R153, R207, R152, !PT ;  /* 0x00000098cf997209 */ /* 0x000fe40007810000 */
[----:B------:R-:W-:Y:S02]  /*5d70*/  FMNMX.FTZ R167, R203, R176, !PT ;  /* 0x000000b0cba77209 */ /* 0x000fe40007810000 */
[----:B------:R-:W-:Y:S01]  /*5d80*/  FMNMX.FTZ R153, R208, R153, !PT ;  /* 0x00000099d0997209 */ /* 0x000fe20007810000 */
[----:B------:R-:W0:Y:S01]  /*5d90*/  MUFU.TANH R162, R162 ;  /* 0x000000a200a27308 */ /* 0x000e220000002400 */
[----:B-1----:R-:W-:-:S02]  /*5da0*/  FSEL R204, R204, -INF , P2 ;  /* 0xff800000cccc7808 */ /* 0x002fc40001000000 */
        /* <DEDUP_REMOVED lines=8> */
[----:B------:R-:W2:Y:S01]  /*5e30*/  MUFU.TANH R165, R165 ;  /* 0x000000a500a57308 */ /* 0x000ea20000002400 */
[----:B0-----:R-:W-:Y:S02]  /*5e40*/  FSEL R191, R162, -INF , P3 ;  /* 0xff800000a2bf7808 */ /* 0x001fe40001800000 */
[----:B------:R-:W-:Y:S02]  /*5e50*/  ISETP.GT.AND P1, PT, R214, 0x48, PT ;  /* 0x00000048d600780c */ /* 0x000fe40003f24270 */
[----:B------:R-:W-:Y:S02]  /*5e60*/  FMNMX.FTZ R167, R191, R152, !PT ;  /* 0x00000098bfa77209 */ /* 0x000fe40007810000 */
[----:B------:R-:W-:Y:S01]  /*5e70*/  FMNMX.FTZ R152, R194, R153, !PT ;  /* 0x00000099c2987209 */ /* 0x000fe20007810000 */
[----:B------:R-:W0:Y:S01]  /*5e80*/  MUFU.TANH R179, R179 ;  /* 0x000000b300b37308 */ /* 0x000e220000002400 */
[----:B-1----:R-:W-:-:S02]  /*5e90*/  FSEL R192, R164, -INF , P5 ;  /* 0xff800000a4c07808 */ /* 0x002fc40002800000 */
[----:B------:R-:W-:Y:S02]  /*5ea0*/  FMNMX.FTZ R152, R195, R152, !PT ;  /* 0x00000098c3987209 */ /* 0x000fe40007810000 */
[----:B------:R-:W-:Y:S02]  /*5eb0*/  FMNMX.FTZ R154, R192, R167, !PT ;  /* 0x000000a7c09a7209 */ /* 0x000fe40007810000 */
[----:B------:R-:W-:Y:S01]  /*5ec0*/  FMNMX.FTZ R153, R197, R152, !PT ;  /* 0x00000098c5997209 */ /* 0x000fe20007810000 */
[----:B------:R-:W1:Y:S01]  /*5ed0*/  MUFU.TANH R180, R180 ;  /* 0x000000b400b47308 */ /* 0x000e620000002400 */
[----:B--2---:R-:W-:Y:S02]  /*5ee0*/  FSEL R193, R165, -INF , P6 ;  /* 0xff800000a5c17808 */ /* 0x004fe40003000000 */
[----:B------:R-:W-:Y:S02]  /*5ef0*/  FMNMX.FTZ R153, R188, R153, !PT ;  /* 0x00000099bc997209 */ /* 0x000fe40007810000 */
[----:B------:R-:W-:-:S02]  /*5f00*/  FMNMX.FTZ R154, R193, R154, !PT ;  /* 0x0000009ac19a7209 */ /* 0x000fc40007810000 */
[----:B------:R-:W-:Y:S01]  /*5f10*/  ISETP.GT.AND P3, PT, R214, 0x49, PT ;  /* 0x00000049d600780c */ /* 0x000fe20003f64270 */
[----:B------:R-:W2:Y:S01]  /*5f20*/  MUFU.TANH R181, R181 ;  /* 0x000000b500b57308 */ /* 0x000ea20000002400 */
[----:B0-----:R-:W-:Y:S02]  /*5f30*/  FSEL R179, R179, -INF , P4 ;  /* 0xff800000b3b37808 */ /* 0x001fe40002000000 */
[----:B------:R-:W-:Y:S02]  /*5f40*/  FMNMX.FTZ R152, R186, R153, !PT ;  /* 0x00000099ba987209 */ /* 0x000fe40007810000 */
[----:B------:R-:W-:Y:S02]  /*5f50*/  FMNMX.FTZ R165, R179, R154, !PT ;  /* 0x0000009ab3a57209 */ /* 0x000fe40007810000 */
[----:B------:R-:W-:Y:S01]  /*5f60*/  FMNMX.FTZ R152, R187, R152, !PT ;  /* 0x00000098bb987209 */ /* 0x000fe20007810000 */
[----:B------:R-:W0:Y:S01]  /*5f70*/  MUFU.TANH R182, R182 ;  /* 0x000000b600b67308 */ /* 0x000e220000002400 */
[----:B-1----:R-:W-:-:S02]  /*5f80*/  FSEL R180, R180, -INF , P2 ;  /* 0xff800000b4b47808 */ /* 0x002fc40001000000 */
[----:B------:R-:W-:Y:S02]  /*5f90*/  ISETP.GT.AND P5, PT, R214, 0x50, PT ;  /* 0x00000050d600780c */ /* 0x000fe40003fa4270 */
        /* <DEDUP_REMOVED lines=19> */
[----:B------:R-:W-:Y:S02]  /*60d0*/  ISETP.GT.AND P5, PT, R166, 0x49, PT ;  /* 0x00000049a600780c */ /* 0x000fe40003fa4270 */
[----:B------:R-:W-:-:S02]  /*60e0*/  ISETP.GT.AND P4, PT, R214, 0x58, PT ;  /* 0x00000058d600780c */ /* 0x000fc40003f84270 */
[----:B------:R-:W-:Y:S01]  /*60f0*/  FMNMX.FTZ R154, R168, R165, !PT ;  /* 0x000000a5a89a7209 */ /* 0x000fe20007810000 */
        /* <DEDUP_REMOVED lines=8> */
[----:B------:R2:W-:Y:S01]  /*6180*/  BAR.SYNC.DEFER_BLOCKING R224, 0x100 ;  /* 0x000400e00000751d */ /* 0x0005e20000010000 */
[----:B------:R-:W-:-:S05]  /*6190*/  ISETP.GT.AND P2, PT, R166, 0x51, PT ;  /* 0x00000051a600780c */ /* 0x000fca0003f44270 */
[----:B------:R-:W3:Y:S01]  /*61a0*/  MUFU.TANH R169, R169 ;  /* 0x000000a900a97308 */ /* 0x000ee20000002400 */
        /* <DEDUP_REMOVED lines=8> */
[----:B---3--:R-:W-:-:S04]  /*6230*/  FSEL R169, R169, -INF , P6 ;  /* 0xff800000a9a97808 */ /* 0x008fc80003000000 */
[----:B------:R-:W-:-:S03]  /*6240*/  FMNMX.FTZ R165, R169, R154, !PT ;  /* 0x0000009aa9a57209 */ /* 0x000fc60007810000 */
[----:B------:R-:W3:Y:S01]  /*6250*/  MUFU.TANH R170, R170 ;  /* 0x000000aa00aa7308 */ /* 0x000ee20000002400 */
[----:B0-----:R-:W-:-:S04]  /*6260*/  FSEL R174, R174, -INF , P1 ;  /* 0xff800000aeae7808 */ /* 0x001fc80000800000 */
[----:B------:R-:W-:Y:S02]  /*6270*/  FMNMX.FTZ R152, R174, R153, !PT ;  /* 0x00000099ae987209 */ /* 0x000fe40007810000 */
[----:B-1----:R-:W-:-:S04]  /*6280*/  FSEL R175, R175, -INF , P2 ;  /* 0xff800000afaf7808 */ /* 0x002fc80001000000 */
[----:B------:R-:W-:Y:S02]  /*6290*/  FMNMX.FTZ R152, R175, R152, !PT ;  /* 0x00000098af987209 */ /* 0x000fe40007810000 */
[----:B---3--:R-:W-:-:S03]  /*62a0*/  FSEL R170, R170, -INF , P4 ;  /* 0xff800000aaaa7808 */ /* 0x008fc60002000000 */
[----:B------:R-:W0:Y:S01]  /*62b0*/  SHFL.BFLY PT, R153, R152, 0x2, 0x1f ;  /* 0x0c401f0098997f89 */ /* 0x000e2200000e0000 */
[----:B------:R-:W-:-:S04]  /*62c0*/  FMNMX.FTZ R154, R170, R165, !PT ;  /* 0x000000a5aa9a7209 */ /* 0x000fc80007810000 */
[----:B------:R-:W-:-:S05]  /*62d0*/  FMNMX.FTZ R154, R171, R154, !PT ;  /* 0x0000009aab9a7209 */ /* 0x000fca0007810000 */
[----:B------:R-:W1:Y:S01]  /*62e0*/  SHFL.BFLY PT, R165, R154, 0x2, 0x1f ;  /* 0x0c401f009aa57f89 */ /* 0x000e6200000e0000 */
[----:B0-----:R-:W-:Y:S02]  /*62f0*/  FMNMX.FTZ R162, R152, R153, !PT ;  /* 0x0000009998a27209 */ /* 0x001fe40007810000 */
[----:B-1----:R-:W-:-:S03]  /*6300*/  FMNMX.FTZ R164, R154, R165, !PT ;  /* 0x000000a59aa47209 */ /* 0x002fc60007810000 */
[----:B------:R-:W0:Y:S04]  /*6310*/  SHFL.BFLY PT, R165, R162, 0x1, 0x1f ;  /* 0x0c201f00a2a57f89 */ /* 0x000e2800000e0000 */
[----:B------:R-:W1:Y:S01]  /*6320*/  SHFL.BFLY PT, R167, R164, 0x1, 0x1f ;  /* 0x0c201f00a4a77f89 */ /* 0x000e6200000e0000 */
[----:B0-----:R-:W-:-:S04]  /*6330*/  FMNMX.FTZ R152, R162, R165, !PT ;  /* 0x000000a5a2987209 */ /* 0x001fc80007810000 */
[C---:B------:R-:W-:Y:S01]  /*6340*/  FSETP.NEU.FTZ.AND P1, PT, R152.reuse, -INF , PT ;  /* 0xff8000009800780b */ /* 0x040fe20003f3d000 */
[----:B------:R-:W-:Y:S01]  /*6350*/  FMUL.FTZ R177, R152, UR10 ;  /* 0x0000000a98b17c20 */ /* 0x000fe20008410000 */
[----:B-1----:R-:W-:-:S04]  /*6360*/  FMNMX.FTZ R153, R164, R167, !PT ;  /* 0x000000a7a4997209 */ /* 0x002fc80007810000 */
[----:B------:R-:W-:Y:S01]  /*6370*/  FSEL R177, R177, RZ, P1 ;  /* 0x000000ffb1b17208 */ /* 0x000fe20000800000 */
[C---:B------:R-:W-:Y:S01]  /*6380*/  FMUL.FTZ R176, R153.reuse, UR10 ;  /* 0x0000000a99b07c20 */ /* 0x040fe20008410000 */
[----:B------:R-:W-:-:S03]  /*6390*/  FSETP.NEU.FTZ.AND P2, PT, R153, -INF , PT ;  /* 0xff8000009900780b */ /* 0x000fc60003f5d000 */
[--C-:B------:R-:W-:Y:S01]  /*63a0*/  FFMA.FTZ R164, R157, UR10, -R177.reuse ;  /* 0x0000000a9da47c23 */ /* 0x100fe200080108b1 */
[--C-:B------:R-:W-:Y:S01]  /*63b0*/  FFMA.FTZ R165, R156, UR10, -R177.reuse ;  /* 0x0000000a9ca57c23 */ /* 0x100fe200080108b1 */
[----:B------:R-:W-:Y:S01]  /*63c0*/  FSEL R157, R152, RZ, P1 ;  /* 0x000000ff989d7208 */ /* 0x000fe20000800000 */
[--C-:B------:R-:W-:Y:S01]  /*63d0*/  FFMA.FTZ R162, R159, UR10, -R177.reuse ;  /* 0x0000000a9fa27c23 */ /* 0x100fe200080108b1 */
[----:B------:R-:W-:Y:S01]  /*63e0*/  FSEL R156, R153, RZ, P2 ;  /* 0x000000ff999c7208 */ /* 0x000fe20001000000 */
[----:B------:R-:W-:Y:S01]  /*63f0*/  FFMA.FTZ R205, R205, UR10, -R177 ;  /* 0x0000000acdcd7c23 */ /* 0x000fe200080108b1 */
[----:B------:R-:W-:Y:S01]  /*6400*/  FSEL R176, R176, RZ, P2 ;  /* 0x000000ffb0b07208 */ /* 0x000fe20001000000 */
[----:B------:R-:W-:Y:S01]  /*6410*/  FADD.FTZ R157, -R157, R202 ;  /* 0x000000ca9d9d7221 */ /* 0x000fe20000010100 */
[----:B------:R-:W-:Y:S01]  /*6420*/  MUFU.EX2 R164, R164 ;  /* 0x000000a400a47308 */ /* 0x000fe20000000800 */
[----:B------:R-:W-:Y:S01]  /*6430*/  FADD.FTZ R156, -R156, R201 ;  /* 0x000000c99c9c7221 */ /* 0x000fe20000010100 */
[--C-:B------:R-:W-:Y:S01]  /*6440*/  FFMA.FTZ R206, R206, UR10, -R177.reuse ;  /* 0x0000000acece7c23 */ /* 0x100fe200080108b1 */
[----:B------:R-:W-:Y:S01]  /*6450*/  FMUL.FTZ R166, R157, UR10 ;  /* 0x0000000a9da67c20 */ /* 0x000fe20008410000 */
[--C-:B------:R-:W-:Y:S01]  /*6460*/  FFMA.FTZ R154, R163, UR10, -R176.reuse ;  /* 0x0000000aa39a7c23 */ /* 0x100fe200080108b0 */
[----:B------:R-:W-:Y:S01]  /*6470*/  FMUL.FTZ R167, R156, UR10 ;  /* 0x0000000a9ca77c20 */ /* 0x000fe20008410000 */
        /* <DEDUP_REMOVED lines=155> */
[----:B0-----:R-:W-:Y:S01]  /*6e30*/  F2FP.F16.F32.PACK_AB R157, R155, R154 ;  /* 0x0000009a9b9d723e */ /* 0x001fe200000000ff */
[----:B------:R-:W-:Y:S01]  /*6e40*/  MUFU.EX2 R201, R201 ;  /* 0x000000c900c97308 */ /* 0x000fe20000000800 */
[----:B---3--:R-:W-:Y:S01]  /*6e50*/  F2FP.F16.F32.PACK_AB R159, R161, R160 ;  /* 0x000000a0a19f723e */ /* 0x008fe200000000ff */
[--C-:B------:R-:W-:Y:S01]  /*6e60*/  FFMA.FTZ R197, R186, UR10, -R177.reuse ;  /* 0x0000000abac57c23 */ /* 0x100fe200080108b1 */
[----:B----4-:R-:W-:Y:S01]  /*6e70*/  F2FP.F16.F32.PACK_AB R156, R163, R162 ;  /* 0x000000a2a39c723e */ /* 0x010fe200000000ff */
[--C-:B------:R-:W-:Y:S01]  /*6e80*/  FFMA.FTZ R186, R187, UR10, -R177.reuse ;  /* 0x0000000abbba7c23 */ /* 0x100fe200080108b1 */
[----:B-----5:R-:W-:Y:S01]  /*6e90*/  F2FP.F16.F32.PACK_AB R158, R165, R164 ;  /* 0x000000a4a59e723e */ /* 0x020fe200000000ff */
[--C-:B------:R-:W-:Y:S01]  /*6ea0*/  FFMA.FTZ R187, R189, UR10, -R177.reuse ;  /* 0x0000000abdbb7c23 */ /* 0x100fe200080108b1 */
[--C-:B------:R-:W-:Y:S01]  /*6eb0*/  FFMA.FTZ R190, R190, UR10, -R176.reuse ;  /* 0x0000000abebe7c23 */ /* 0x100fe200080108b0 */
[----:B------:R-:W-:Y:S01]  /*6ec0*/  MUFU.EX2 R202, R202 ;  /* 0x000000ca00ca7308 */ /* 0x000fe20000000800 */
[----:B------:R-:W-:Y:S01]  /*6ed0*/  WARPGROUP.ARRIVE ;  /* 0x00000000000079c5 */ /* 0x000fe20000000000 */
[--C-:B------:R-:W-:Y:S01]  /*6ee0*/  FFMA.FTZ R191, R191, UR10, -R176.reuse ;  /* 0x0000000abfbf7c23 */ /* 0x100fe200080108b0 */
[--C-:B------:R-:W-:Y:S01]  /*6ef0*/  FFMA.FTZ R192, R192, UR10, -R176.reuse ;  /* 0x0000000ac0c07c23 */ /* 0x100fe200080108b0 */
[--C-:B------:R-:W-:Y:S01]  /*6f00*/  FFMA.FTZ R188, R188, UR10, -R177.reuse ;  /* 0x0000000abcbc7c23 */ /* 0x100fe200080108b1 */
[--C-:B------:R-:W-:Y:S01]  /*6f10*/  FFMA.FTZ R189, R193, UR10, -R176.reuse ;  /* 0x0000000ac1bd7c23 */ /* 0x100fe200080108b0 */
[--C-:B------:R-:W-:Y:S01]  /*6f20*/  FFMA.FTZ R179, R179, UR10, -R176.reuse ;  /* 0x0000000ab3b37c23 */ /* 0x100fe200080108b0 */
[----:B------:R-:W-:Y:S01]  /*6f30*/  HGMMA.64x256x16.F32 R24, R156, gdesc[UR12].tnspB, R24, gsb0 ;  /* 0x43e0000c9c187df0 */ /* 0x000fe20008000818 */
[----:B------:R-:W-:Y:S01]  /*6f40*/  MUFU.EX2 R209, R209 ;  /* 0x000000d100d17308 */ /* 0x000fe20000000800 */
[----:B------:R-:W-:Y:S01]  /*6f50*/  UIADD3 UR14, UR6, 0x80, URZ ;  /* 0x00000080060e7890 */ /* 0x000fe2000fffe03f */
[--C-:B------:R-:W-:Y:S01]  /*6f60*/  FFMA.FTZ R180, R180, UR10, -R176.reuse ;  /* 0x0000000ab4b47c23 */ /* 0x100fe200080108b0 */
[----:B------:R-:W-:Y:S01]  /*6f70*/  UMOV UR15, 0x40000040 ;  /* 0x40000040000f7882 */ /* 0x000fe20000000000 */
        /* <DEDUP_REMOVED lines=14> */
[----:B------:R-:W-:Y:S01]  /*7060*/  FFMA.FTZ R175, R175, UR10, -R177 ;  /* 0x0000000aafaf7c23 */ /* 0x000fe200080108b1 */
[----:B------:R-:W-:Y:S01]  /*7070*/  FFMA.FTZ R171, R171, UR10, -R176 ;  /* 0x0000000aabab7c23 */ /* 0x000fe200080108b0 */
[----:B------:R-:W-:Y:S01]  /*7080*/  FFMA.FTZ R4, R167, R4, R154 ;  /* 0x00000004a7047223 */ /* 0x000fe2000001009a */
[----:B------:R-:W-:-:S03]  /*7090*/  FFMA.FTZ R0, R166, R0, R162 ;  /* 0x00000000a6007223 */ /* 0x000fc600000100a2 */
[----:B------:R-:W-:Y:S01]  /*70a0*/  MUFU.EX2 R207, R207 ;  /* 0x000000cf00cf7308 */ /* 0x000fe20000000800 */
[----:B------:R-:W-:Y:S01]  /*70b0*/  FADD.FTZ R155, R155, R4 ;  /* 0x000000049b9b7221 */ /* 0x000fe20000010000 */
[----:B------:R-:W-:-:S03]  /*70c0*/  FADD.FTZ R163, R163, R0 ;  /* 0x00000000a3a37221 */ /* 0x000fc60000010000 */
[----:B------:R-:W-:Y:S01]  /*70d0*/  FADD.FTZ R160, R160, R155 ;  /* 0x0000009ba0a07221 */ /* 0x000fe20000010000 */
[----:B------:R-:W-:Y:S02]  /*70e0*/  FADD.FTZ R164, R164, R163 ;  /* 0x000000a3a4a47221 */ /* 0x000fe40000010000 */
[----:B------:R-:W1:Y:S01]  /*70f0*/  MUFU.EX2 R208, R208 ;  /* 0x000000d000d07308 */ /* 0x000e620000000800 */
[----:B------:R-:W-:Y:S01]  /*7100*/  FADD.FTZ R160, R161, R160 ;  /* 0x000000a0a1a07221 */ /* 0x000fe20000010000 */
[----:B------:R-:W-:-:S06]  /*7110*/  FADD.FTZ R164, R165, R164 ;  /* 0x000000a4a5a47221 */ /* 0x000fcc0000010000 */
[----:B------:R-:W3:Y:S08]  /*7120*/  MUFU.EX2 R210, R210 ;  /* 0x000000d200d27308 */ /* 0x000ef00000000800 */
[----:B------:R-:W-:Y:S08]  /*7130*/  MUFU.EX2 R198, R198 ;  /* 0x000000c600c67308 */ /* 0x000ff00000000800 */
[----:B------:R-:W-:Y:S08]  /*7140*/  MUFU.EX2 R199, R199 ;  /* 0x000000c700c77308 */ /* 0x000ff00000000800 */
[----:B------:R-:W-:Y:S08]  /*7150*/  MUFU.EX2 R203, R203 ;  /* 0x000000cb00cb7308 */ /* 0x000ff00000000800 */
[----:B------:R-:W-:Y:S08]  /*7160*/  MUFU.EX2 R196, R196 ;  /* 0x000000c400c47308 */ /* 0x000ff00000000800 */
[----:B------:R-:W4:Y:S08]  /*7170*/  MUFU.EX2 R211, R211 ;  /* 0x000000d300d37308 */ /* 0x000f300000000800 */
[----:B------:R-:W-:Y:S08]  /*7180*/  MUFU.EX2 R194, R194 ;  /* 0x000000c200c27308 */ /* 0x000ff00000000800 */
[----:B------:R-:W5:Y:S08]  /*7190*/  MUFU.EX2 R195, R195 ;  /* 0x000000c300c37308 */ /* 0x000f700000000800 */
[----:B------:R-:W2:Y:S08]  /*71a0*/  MUFU.EX2 R204, R204 ;  /* 0x000000cc00cc7308 */ /* 0x000eb00000000800 */
[----:B------:R-:W-:Y:S08]  /*71b0*/  MUFU.EX2 R190, R190 ;  /* 0x000000be00be7308 */ /* 0x000ff00000000800 */
[----:B------:R-:W-:Y:S08]  /*71c0*/  MUFU.EX2 R191, R191 ;  /* 0x000000bf00bf7308 */ /* 0x000ff00000000800 */
[----:B------:R-:W-:Y:S08]  /*71d0*/  MUFU.EX2 R192, R192 ;  /* 0x000000c000c07308 */ /* 0x000ff00000000800 */
[----:B------:R-:W-:Y:S08]  /*71e0*/  MUFU.EX2 R188, R188 ;  /* 0x000000bc00bc7308 */ /* 0x000ff00000000800 */
[----:B------:R-:W2:Y:S08]  /*71f0*/  MUFU.EX2 R197, R197 ;  /* 0x000000c500c57308 */ /* 0x000eb00000000800 */
[----:B------:R-:W-:Y:S08]  /*7200*/  MUFU.EX2 R186, R186 ;  /* 0x000000ba00ba7308 */ /* 0x000ff00000000800 */
[----:B------:R-:W2:Y:S08]  /*7210*/  MUFU.EX2 R187, R187 ;  /* 0x000000bb00bb7308 */ /* 0x000eb00000000800 */
        /* <DEDUP_REMOVED lines=12> */
[----:B------:R-:W-:Y:S01]  /*72e0*/  MUFU.EX2 R172, R172 ;  /* 0x000000ac00ac7308 */ /* 0x000fe20000000800 */
[----:B------:R-:W-:-:S02]  /*72f0*/  WARPGROUP.DEPBAR.LE gsb0, 0x0 ;  /* 0x00008000000079c5 */ /* 0x000fc40000010000 */
[----:B0-----:R-:W-:-:S05]  /*7300*/  F2FP.F16.F32.PACK_AB R156, R206, R205 ;  /* 0x000000cdce9c723e */ /* 0x001fca00000000ff */
[----:B------:R-:W0:Y:S01]  /*7310*/  MUFU.EX2 R173, R173 ;  /* 0x000000ad00ad7308 */ /* 0x000e220000000800 */
[----:B------:R-:W-:Y:S01]  /*7320*/  F2FP.F16.F32.PACK_AB R157, R202, R201 ;  /* 0x000000c9ca9d723e */ /* 0x000fe200000000ff */
[----:B------:R-:W-:Y:S01]  /*7330*/  FADD.FTZ R201, R201, R160 ;  /* 0x000000a0c9c97221 */ /* 0x000fe20000010000 */
[----:B-1----:R-:W-:Y:S01]  /*7340*/  F2FP.F16.F32.PACK_AB R158, R208, R207 ;  /* 0x000000cfd09e723e */ /* 0x002fe200000000ff */
[----:B------:R-:W-:Y:S01]  /*7350*/  FADD.FTZ R205, R205, R164 ;  /* 0x000000a4cdcd7221 */ /* 0x000fe20000010000 */
[----:B---3--:R-:W-:Y:S01]  /*7360*/  F2FP.F16.F32.PACK_AB R159, R210, R209 ;  /* 0x000000d1d29f723e */ /* 0x008fe200000000ff */
        /* <DEDUP_REMOVED lines=8> */
[----:B------:R-:W1:Y:S01]  /*73f0*/  MUFU.EX2 R175, R175 ;  /* 0x000000af00af7308 */ /* 0x000e620000000800 */
[----:B------:R-:W-:Y:S01]  /*7400*/  UMOV UR15, 0x40000040 ;  /* 0x40000040000f7882 */ /* 0x000fe20000000000 */
[----:B------:R-:W-:Y:S01]  /*7410*/  FADD.FTZ R209, R210, R209 ;  /* 0x000000d1d2d17221 */ /* 0x000fe20000010000 */
[----:B------:R-:W-:-:S05]  /*7420*/  FADD.FTZ R207, R208, R207 ;  /* 0x000000cfd0cf7221 */ /* 0x000fca0000010000 */
[----:B------:R-:W3:Y:S01]  /*7430*/  MUFU.EX2 R171, R171 ;  /* 0x000000ab00ab7308 */ /* 0x000ee20000000800 */
[----:B------:R-:W-:Y:S02]  /*7440*/  WARPGROUP.DEPBAR.LE gsb0, 0x0 ;  /* 0x00008000000079c5 */ /* 0x000fe40000010000 */
[----:B----4-:R-:W-:Y:S01]  /*7450*/  F2FP.F16.F32.PACK_AB R156, R211, R196 ;  /* 0x000000c4d39c723e */ /* 0x010fe200000000ff */
[----:B------:R-:W-:Y:S01]  /*7460*/  FADD.FTZ R196, R196, R207 ;  /* 0x000000cfc4c47221 */ /* 0x000fe20000010000 */
[----:B------:R-:W-:Y:S01]  /*7470*/  F2FP.F16.F32.PACK_AB R157, R199, R198 ;  /* 0x000000c6c79d723e */ /* 0x000fe200000000ff */
[----:B------:R-:W-:Y:S01]  /*7480*/  FADD.FTZ R198, R198, R209 ;  /* 0x000000d1c6c67221 */ /* 0x000fe20000010000 */
[----:B-----5:R-:W-:Y:S01]  /*7490*/  F2FP.F16.F32.PACK_AB R158, R195, R194 ;  /* 0x000000c2c39e723e */ /* 0x020fe200000000ff */
[----:B------:R-:W-:Y:S01]  /*74a0*/  FADD.FTZ R211, R211, R196 ;  /* 0x000000c4d3d37221 */ /* 0x000fe20000010000 */
[----:B--2---:R-:W-:Y:S01]  /*74b0*/  F2FP.F16.F32.PACK_AB R159, R204, R203 ;  /* 0x000000cbcc9f723e */ /* 0x004fe200000000ff */
[----:B------:R-:W-:-:S02]  /*74c0*/  FADD.FTZ R198, R199, R198 ;  /* 0x000000c6c7c67221 */ /* 0x000fc40000010000 */
[----:B------:R-:W-:Y:S01]  /*74d0*/  FADD.FTZ R194, R194, R211 ;  /* 0x000000d3c2c27221 */ /* 0x000fe20000010000 */
[----:B------:R-:W-:Y:S01]  /*74e0*/  WARPGROUP.ARRIVE ;  /* 0x00000000000079c5 */ /* 0x000fe20000000000 */
[----:B------:R-:W-:Y:S02]  /*74f0*/  FADD.FTZ R203, R203, R198 ;  /* 0x000000c6cbcb7221 */ /* 0x000fe40000010000 */
[----:B------:R-:W-:Y:S02]  /*7500*/  FADD.FTZ R195, R195, R194 ;  /* 0x000000c2c3c37221 */ /* 0x000fe40000010000 */
[----:B------:R-:W-:Y:S01]  /*7510*/  FADD.FTZ R203, R204, R203 ;  /* 0x000000cbcccb7221 */ /* 0x000fe20000010000 */
[----:B------:R-:W-:Y:S01]  /*7520*/  HGMMA.64x256x16.F32 R24, R156, gdesc[UR12].tnspB, R24, gsb0 ;  /* 0x43e0000c9c187df0 */ /* 0x000fe20008000818 */
[----:B------:R-:W-:Y:S01]  /*7530*/  UIADD3 UR14, UR6, 0x180, URZ ;  /* 0x00000180060e7890 */ /* 0x000fe2000fffe03f */
[----:B------:R-:W-:Y:S01]  /*7540*/  UMOV UR15, 0x40000040 ;  /* 0x40000040000f7882 */ /* 0x000fe20000000000 */
[----:B------:R-:W-:-:S02]  /*7550*/  WARPGROUP.DEPBAR.LE gsb0, 0x0 ;  /* 0x00008000000079c5 */ /* 0x000fc40000010000 */
[----:B------:R-:W-:Y:S01]  /*7560*/  F2FP.F16.F32.PACK_AB R156, R197, R188 ;  /* 0x000000bcc59c723e */ /* 0x000fe200000000ff */
[----:B------:R-:W-:Y:S01]  /*7570*/  FADD.FTZ R188, R188, R195 ;  /* 0x000000c3bcbc7221 */ /* 0x000fe20000010000 */
[----:B------:R-:W-:Y:S01]  /*7580*/  F2FP.F16.F32.PACK_AB R157, R191, R190 ;  /* 0x000000bebf9d723e */ /* 0x000fe200000000ff */
[----:B------:R-:W-:Y:S01]  /*7590*/  FADD.FTZ R190, R190, R203 ;  /* 0x000000cbbebe7221 */ /* 0x000fe20000010000 */
[----:B------:R-:W-:Y:S01]  /*75a0*/  F2FP.F16.F32.PACK_AB R158, R187, R186 ;  /* 0x000000babb9e723e */ /* 0x000fe200000000ff */
[----:B------:R-:W-:Y:S01]  /*75b0*/  FADD.FTZ R197, R197, R188 ;  /* 0x000000bcc5c57221 */ /* 0x000fe20000010000 */
[----:B------:R-:W-:Y:S01]  /*75c0*/  F2FP.F16.F32.PACK_AB R159, R189, R192 ;  /* 0x000000c0bd9f723e */ /* 0x000fe200000000ff */
[----:B------:R-:W-:Y:S02]  /*75d0*/  FADD.FTZ R191, R191, R190 ;  /* 0x000000bebfbf7221 */ /* 0x000fe40000010000 */
[----:B------:R-:W-:Y:S01]  /*75e0*/  FADD.FTZ R186, R186, R197 ;  /* 0x000000c5baba7221 */ /* 0x000fe20000010000 */
[----:B------:R-:W-:Y:S01]  /*75f0*/  WARPGROUP.ARRIVE ;  /* 0x00000000000079c5 */ /* 0x000fe20000000000 */
[----:B------:R-:W-:-:S02]  /*7600*/  FADD.FTZ R192, R192, R191 ;  /* 0x000000bfc0c07221 */ /* 0x000fc40000010000 */
        /* <DEDUP_REMOVED lines=23> */
[----:B0-----:R-:W-:Y:S01]  /*7780*/  F2FP.F16.F32.PACK_AB R156, R173, R172 ;  /* 0x000000acad9c723e */ /* 0x001fe200000000ff */
[----:B------:R-:W-:Y:S01]  /*7790*/  FADD.FTZ R172, R172, R185 ;  /* 0x000000b9acac7221 */ /* 0x000fe20000010000 */
[----:B------:R-:W-:Y:S01]  /*77a0*/  F2FP.F16.F32.PACK_AB R157, R169, R168 ;  /* 0x000000a8a99d723e */ /* 0x000fe200000000ff */
[----:B------:R-:W-:Y:S01]  /*77b0*/  FADD.FTZ R168, R168, R181 ;  /* 0x000000b5a8a87221 */ /* 0x000fe20000010000 */
[----:B-1----:R-:W-:Y:S01]  /*77c0*/  F2FP.F16.F32.PACK_AB R158, R175, R174 ;  /* 0x000000aeaf9e723e */ /* 0x002fe200000000ff */
        /* <DEDUP_REMOVED lines=12> */
.L_x_13902:
[----:B------:R-:W0:Y:S01]  /*7890*/  S2UR UR6, SR_CgaCtaId ;  /* 0x00000000000679c3 */ /* 0x000e220000008800 */
[----:B------:R-:W-:Y:S01]  /*78a0*/  UISETP.GT.AND UP0, UPT, UR7, UR56, UPT ;  /* 0x000000380700728c */ /* 0x000fe2000bf04270 */
[----:B------:R-:W-:Y:S01]  /*78b0*/  IMAD.MOV.U32 R201, RZ, RZ, R153 ;  /* 0x000000ffffc97224 */ /* 0x000fe200078e0099 */
[----:B------:R-:W-:Y:S01]  /*78c0*/  UIADD3 UR5, UR5, 0x32460, URZ ;  /* 0x0003246005057890 */ /* 0x000fe2000fffe03f */
[----:B------:R-:W-:Y:S01]  /*78d0*/  MOV R202, R152 ;  /* 0x0000009800ca7202 */ /* 0x000fe20000000f00 */
[----:B------:R-:W-:Y:S02]  /*78e0*/  UIADD3 UR7, UR7, -0x1, URZ ;  /* 0xffffffff07077890 */ /* 0x000fe4000fffe03f */
[----:B------:R-:W-:Y:S01]  /*78f0*/  PLOP3.LUT P1, PT, PT, PT, UP0, 0x80, 0x0 ;  /* 0x000000000000781c */ /* 0x000fe20003f2f008 */
[----:B0-----:R-:W-:-:S09]  /*7900*/  UPRMT UR5, UR6, 0x654, UR5 ;  /* 0x0000065406057896 */ /* 0x001fd20008000005 */
[----:B------:R-:W-:Y:S03]  /*7910*/  SYNCS.ARRIVE.TRANS64.RED.A1T0 RZ, [UR5], RZ ;  /* 0x000000ffffff79a7 */ /* 0x000fe60008100405 */
[----:B------:R-:W-:Y:S05]  /*7920*/  @P1 BRA `(.L_x_13903) ;  /* 0xffffffcc00341947 */ /* 0x000fea000383ffff */
[----:B------:R-:W-:-:S05]  /*7930*/  UMOV UR38, UR7 ;  /* 0x0000000700267c82 */ /* 0x000fca0008000000 */
.L_x_13892:
[----:B------:R-:W-:-:S13]  /*7940*/  R2UR UR5, R223 ;  /* 0x00000000df0572ca */ /* 0x000fda00000e0000 */
[----:B------:R-:W-:-:S06]  /*7950*/  UISETP.GE.AND UP0, UPT, UR38, UR5, UPT ;  /* 0x000000052600728c */ /* 0x000fcc000bf06270 */
[----:B------:R-:W-:-:S13]  /*7960*/  PLOP3.LUT P1, PT, PT, PT, UP0, 0x80, 0x0 ;  /* 0x000000000000781c */ /* 0x000fda0003f2f008 */
[----:B------:R-:W-:Y:S05]  /*7970*/  @!P1 BRA `(.L_x_13904) ;  /* 0x0000002800409947 */ /* 0x000fea0003800000 */
[----:B------:R-:W-:Y:S01]  /*7980*/  IMAD.MOV.U32 R201, RZ, RZ, R153 ;  /* 0x000000ffffc97224 */ /* 0x000fe200078e0099 */
[----:B------:R-:W-:Y:S01]  /*7990*/  ULDC UR6, c[0x0][0xad0] ;  /* 0x0002b40000067ab9 */ /* 0x000fe20000000800 */
[----:B------:R-:W-:-:S07]  /*79a0*/  IMAD.MOV.U32 R200, RZ, RZ, R152 ;  /* 0x000000ffffc87224 */ /* 0x000fce00078e0098 */
.L_x_13915:
[----:B------:R-:W-:-:S04]  /*79b0*/  UIADD3 UR4, UR4, 0x1, URZ ;  /* 0x0000000104047890 */ /* 0x000fc8000fffe03f */
[----:B------:R-:W-:-:S04]  /*79c0*/  UISETP.NE.AND UP0, UPT, UR4, 0x2, UPT ;  /* 0x000000020400788c */ /* 0x000fc8000bf05270 */
[----:B------:R-:W-:Y:S02]  /*79d0*/  USEL UR5, URZ, 0x1, UP0 ;  /* 0x000000013f057887 */ /* 0x000fe40008000000 */
[----:B------:R-:W-:-:S04]  /*79e0*/  USEL UR4, UR4, URZ, UP0 ;  /* 0x0000003f04047287 */ /* 0x000fc80008000000 */
[----:B------:R-:W-:Y:S01]  /*79f0*/  LOP3.LUT R5, R5, UR5, RZ, 0x3c, !PT ;  /* 0x0000000505057c12 */ /* 0x000fe2000f8e3cff */
[----:B------:R-:W-:Y:S07]  /*7a00*/  @!P0 BRA `(.L_x_13905) ;  /* 0x0000000000048947 */ /* 0x000fee0003800000 */
[----:B------:R-:W-:Y:S01]  /*7a10*/  BPT.TRAP 0x1 ;  /* 0x000000040000795c */ /* 0x000fe20000300000 */
.L_x_13905:
[----:B------:R-:W-:Y:S01]  /*7a20*/  ULEA UR7, UR4, UR61, 0x3 ;  /* 0x0000003d04077291 */ /* 0x000fe2000f8e183f */
[----:B------:R-:W-:-:S08]  /*7a30*/  SHF.L.U32 R202, R5, 0x1f, RZ ;  /* 0x0000001f05ca7819 */ /* 0x000fd000000006ff */
[----:B------:R0:W1:Y:S01]  /*7a40*/  SYNCS.PHASECHK.TRANS64.TRYWAIT P1, [UR7+0x32430], R202 ;  /* 0x032430caff0075a7 */ /* 0x0000620008020147 */
[----:B------:R-:W-:Y:S05]  /*7a50*/  @!P0 BRA `(.L_x_13906) ;  /* 0x0000000000048947 */ /* 0x000fea0003800000 */
[----:B------:R-:W-:Y:S01]  /*7a60*/  BPT.TRAP 0x1 ;  /* 0x000000040000795c */ /* 0x000fe20000300000 */
.L_x_13906:
[----:B-1----:R-:W-:Y:S05]  /*7a70*/  @P1 BRA `(.L_x_13907) ;  /* 0x0000000000081947 */ /* 0x002fea0003800000 */
[----:B------:R-:W1:Y:S02]  /*7a80*/  SYNCS.PHASECHK.TRANS64.TRYWAIT P1, [UR7+0x32430], R202 ;  /* 0x032430caff0075a7 */ /* 0x000e640008020147 */
[----:B-1----:R-:W-:Y:S05]  /*7a90*/  @!P1 BRA `(.L_x_13908) ;  /* 0x0000009c00d89947 */ /* 0x002fea0003800000 */
.L_x_13907:
[----:B------:R-:W-:Y:S01]  /*7aa0*/  R2UR UR5, R21 ;  /* 0x00000000150572ca */ /* 0x000fe200000e0000 */
[----:B-1----:R-:W-:Y:S01]  /*7ab0*/  WARPGROUP.ARRIVE ;  /* 0x00000000000079c5 */ /* 0x002fe20000000000 */
[----:B------:R-:W-:Y:S01]  /*7ac0*/  R2UR UR56, R22 ;  /* 0x00000000163872ca */ /* 0x000fe200000e0000 */
[----:B------:R-:W-:Y:S01]  /*7ad0*/  UMOV UR59, 0x40000040 ;  /* 0x40000040003b7882 */ /* 0x000fe20000000000 */
[----:B------:R-:W-:-:S09]  /*7ae0*/  R2UR UR57, R23 ;  /* 0x00000000173972ca */ /* 0x000fd200000e0000 */
[----:B------:R-:W-:-:S07]  /*7af0*/  UIMAD UR5, UR4, 0x300, UR5 ;  /* 0x00000300040578a4 */ /* 0x000fce000f8e0205 */
[----:B------:R-:W-:Y:S02]  /*7b00*/  UMOV UR58, UR5 ;  /* 0x00000005003a7c82 */ /* 0x000fe40008000000 */
        /* <DEDUP_REMOVED lines=25> */
.L_x_13909:
[----:B------:R1:W2:Y:S01]  /*7ca0*/  SYNCS.PHASECHK.TRANS64.TRYWAIT P1, [UR7+0x32450], R202 ;  /* 0x032450caff0075a7 */ /* 0x0002a20008020147 */
[----:B------:R-:W-:Y:S05]  /*7cb0*/  @!P0 BRA `(.L_x_13910) ;  /* 0x0000000000048947 */ /* 0x000fea0003800000 */
[----:B------:R-:W-:Y:S01]  /*7cc0*/  BPT.TRAP 0x1 ;  /* 0x000000040000795c */ /* 0x000fe20000300000 */
.L_x_13910:
[----:B--2---:R-:W-:Y:S05]  /*7cd0*/  @P1 BRA `(.L_x_13911) ;  /* 0x0000000000081947 */ /* 0x004fea0003800000 */
[----:B------:R-:W2:Y:S02]  /*7ce0*/  SYNCS.PHASECHK.TRANS64.TRYWAIT P1, [UR7+0x32450], R202 ;  /* 0x032450caff0075a7 */ /* 0x000ea40008020147 */
[----:B--2---:R-:W-:Y:S05]  /*7cf0*/  @!P1 BRA `(.L_x_13912) ;  /* 0x0000009c00589947 */ /* 0x004fea0003800000 */
.L_x_13911:
[----:B------:R-:W-:Y:S01]  /*7d00*/  R2UR UR56, R8 ;  /* 0x00000000083872ca */ /* 0x000fe200000e0000 */
[----:B------:R-:W-:Y:S01]  /*7d10*/  UIMAD UR5, UR4, 0xc00, UR39 ;  /* 0x00000c00040578a4 */ /* 0x000fe2000f8e0227 */
[----:B------:R-:W-:Y:S01]  /*7d20*/  R2UR UR57, R9 ;  /* 0x00000000093972ca */ /* 0x000fe200000e0000 */
[----:B------:R-:W-:Y:S01]  /*7d30*/  WARPGROUP.ARRIVE ;  /* 0x00000000000079c5 */ /* 0x000fe20000000000 */
[----:B------:R-:W-:Y:S01]  /*7d40*/  UMOV UR59, 0x40000040 ;  /* 0x40000040003b7882 */ /* 0x000fe20000000000 */
[----:B------:R-:W-:Y:S01]  /*7d50*/  UIADD3 UR10, UR5, 0x300, URZ ;  /* 0x00000300050a7890 */ /* 0x000fe2000fffe03f */
[----:B------:R-:W-:Y:S02]  /*7d60*/  UMOV UR11, 0x40000040 ;  /* 0x40000040000b7882 */ /* 0x000fe40000000000 */
[----:B------:R-:W-:Y:S01]  /*7d70*/  UMOV UR58, UR5 ;  /* 0x00000005003a7c82 */ /* 0x000fe20008000000 */
[----:B------:R-:W-:Y:S01]  /*7d80*/  UIADD3 UR14, UR5, 0x302, URZ ;  /* 0x00000302050e7890 */ /* 0x000fe2000fffe03f */
[----:B------:R-:W-:Y:S01]  /*7d90*/  UMOV UR15, 0x40000040 ;  /* 0x40000040000f7882 */ /* 0x000fe20000000000 */
[----:B------:R-:W-:Y:S01]  /*7da0*/  UIADD3 UR18, UR5, 0x304, URZ ;  /* 0x0000030405127890 */ /* 0x000fe2000fffe03f */
[----:B------:R-:W-:-:S03]  /*7db0*/  UMOV UR19, 0x40000040 ;  /* 0x4000004000137882 */ /* 0x000fc60000000000 */
        /* <DEDUP_REMOVED lines=82> */
.L_x_13913:
[----:B012---:R-:W-:Y:S01]  /*82e0*/  FMUL.FTZ R202, R152, UR6 ;  /* 0x0000000698ca7c20 */ /* 0x007fe20008410000 */
        /* <DEDUP_REMOVED lines=55> */
[----:B------:R-:W1:Y:S01]  /*8660*/  S2UR UR11, SR_CgaCtaId ;  /* 0x00000000000b79c3 */ /* 0x000e620000008800 */
[----:B------:R-:W-:Y:S01]  /*8670*/  ULDC UR10, c[0x0][0xa80] ;  /* 0x0002a000000a7ab9 */ /* 0x000fe20000000800 */
[----:B------:R-:W-:Y:S01]  /*8680*/  UIADD3 UR5, UR7, 0x32440, URZ ;  /* 0x0003244007057890 */ /* 0x000fe2000fffe03f */
[----:B------:R-:W-:-:S03]  /*8690*/  UMOV UR15, 0x40000040 ;  /* 0x40000040000f7882 */ /* 0x000fc60000000000 */
[----:B------:R-:W4:Y:S01]  /*86a0*/  MUFU.TANH R164, R164 ;  /* 0x000000a400a47308 */ /* 0x000f220000002400 */
[----:B--2---:R-:W-:-:S07]  /*86b0*/  FMNMX.FTZ R207, R161, R152, !PT ;  /* 0x00000098a1cf7209 */ /* 0x004fce0007810000 */
[----:B------:R-:W2:Y:S01]  /*86c0*/  MUFU.TANH R155, R155 ;  /* 0x0000009b009b7308 */ /* 0x000ea20000002400 */
[----:B0-----:R-:W-:-:S07]  /*86d0*/  FMNMX.FTZ R152, R154, R201, !PT ;  /* 0x000000c99a987209 */ /* 0x001fce0007810000 */
[----:B------:R-:W0:Y:S01]  /*86e0*/  MUFU.TANH R203, R203 ;  /* 0x000000cb00cb7308 */ /* 0x000e220000002400 */
[----:B----4-:R-:W-:Y:S01]  /*86f0*/  FMNMX.FTZ R186, R164, R207, !PT ;  /* 0x000000cfa4ba7209 */ /* 0x010fe20007810000 */
[----:B-1----:R-:W-:Y:S02]  /*8700*/  UPRMT UR11, UR11, 0x654, UR5 ;  /* 0x000006540b0b7896 */ /* 0x002fe40008000005 */
[----:B------:R-:W-:-:S04]  /*8710*/  UIMAD UR5, UR4, 0xc00, UR60 ;  /* 0x00000c00040578a4 */ /* 0x000fc8000f8e023c */
[----:B------:R-:W1:Y:S01]  /*8720*/  MUFU.TANH R158, R158 ;  /* 0x0000009e009e7308 */ /* 0x000e620000002400 */
[----:B--2---:R-:W-:Y:S02]  /*8730*/  FMNMX.FTZ R207, R155, R152, !PT ;  /* 0x000000989bcf7209 */ /* 0x004fe40007810000 */
[----:B------:R-:W-:Y:S01]  /*8740*/  SYNCS.ARRIVE.TRANS64.RED.A1T0 RZ, [UR11], RZ ;  /* 0x000000ffffff79a7 */ /* 0x000fe2000810040b */
[----:B------:R-:W-:-:S04]  /*8750*/  UMOV UR14, UR5 ;  /* 0x00000005000e7c82 */ /* 0x000fc80008000000 */
        /* <DEDUP_REMOVED lines=77> */
[----:B------:R-:W4:Y:S01]  /*8c30*/  MUFU.TANH R206, R206 ;  /* 0x000000ce00ce7308 */ /* 0x000f220000002400 */
[----:B0-----:R-:W-:-:S04]  /*8c40*/  FMNMX.FTZ R197, R195, R152, !PT ;  /* 0x00000098c3c57209 */ /* 0x001fc80007810000 */
[----:B-1----:R-:W-:-:S04]  /*8c50*/  FMNMX.FTZ R197, R198, R197, !PT ;  /* 0x000000c5c6c57209 */ /* 0x002fc80007810000 */
[----:B----4-:R-:W-:-:S05]  /*8c60*/  FMNMX.FTZ R197, R206, R197, !PT ;  /* 0x000000c5cec57209 */ /* 0x010fca0007810000 */
        /* <DEDUP_REMOVED lines=22> */
[----:B0-----:R-:W-:Y:S01]  /*8dd0*/  FMNMX.FTZ R153, R207, R208, !PT ;  /* 0x000000d0cf997209 */ /* 0x001fe20007810000 */
[----:B------:R-:W-:Y:S01]  /*8de0*/  MUFU.EX2 R196, R196 ;  /* 0x000000c400c47308 */ /* 0x000fe20000000800 */
[--C-:B------:R-:W-:Y:S01]  /*8df0*/  FFMA.FTZ R170, R170, UR10, -R200.reuse ;  /* 0x0000000aaaaa7c23 */ /* 0x100fe200080108c8 */
[--C-:B------:R-:W-:Y:S01]  /*8e00*/  FFMA.FTZ R178, R178, UR10, -R200.reuse ;  /* 0x0000000ab2b27c23 */ /* 0x100fe200080108c8 */
[----:B------:R-:W-:Y:S01]  /*8e10*/  FFMA.FTZ R186, R186, UR10, -R200 ;  /* 0x0000000ababa7c23 */ /* 0x000fe200080108c8 */
[C---:B------:R-:W-:Y:S01]  /*8e20*/  FADD.FTZ R156, -R153.reuse, R201 ;  /* 0x000000c9999c7221 */ /* 0x040fe20000010100 */
[----:B------:R-:W-:-:S03]  /*8e30*/  FMUL.FTZ R208, R153, UR10 ;  /* 0x0000000a99d07c20 */ /* 0x000fc60008410000 */
[----:B------:R-:W-:Y:S01]  /*8e40*/  FMUL.FTZ R156, R156, UR10 ;  /* 0x0000000a9c9c7c20 */ /* 0x000fe20008410000 */
[--C-:B------:R-:W-:Y:S01]  /*8e50*/  FFMA.FTZ R154, R154, UR10, -R208.reuse ;  /* 0x0000000a9a9a7c23 */ /* 0x100fe200080108d0 */
[--C-:B------:R-:W-:Y:S01]  /*8e60*/  FFMA.FTZ R155, R155, UR10, -R208.reuse ;  /* 0x0000000a9b9b7c23 */ /* 0x100fe200080108d0 */
[--C-:B------:R-:W-:Y:S01]  /*8e70*/  FFMA.FTZ R207, R158, UR10, -R208.reuse ;  /* 0x0000000a9ecf7c23 */ /* 0x100fe200080108d0 */
[--C-:B------:R-:W-:Y:S01]  /*8e80*/  FFMA.FTZ R209, R159, UR10, -R208.reuse ;  /* 0x0000000a9fd17c23 */ /* 0x100fe200080108d0 */
[----:B------:R-:W0:Y:S01]  /*8e90*/  MUFU.EX2 R201, R156 ;  /* 0x0000009c00c97308 */ /* 0x000e220000000800 */
        /* <DEDUP_REMOVED lines=136> */
[--C-:B------:R-:W-:Y:S01]  /*9720*/  FFMA.FTZ R162, R162, UR10, -R208.reuse ;  /* 0x0000000aa2a27c23 */ /* 0x100fe200080108d0 */
[----:B--2---:R-:W-:Y:S01]  /*9730*/  F2FP.F16.F32.PACK_AB R158, R202, R199 ;  /* 0x000000c7ca9e723e */ /* 0x004fe200000000ff */
        /* <DEDUP_REMOVED lines=9> */
[----:B------:R-:W-:Y:S01]  /*97d0*/  FFMA.FTZ R212, R175, UR10, -R208 ;  /* 0x0000000aafd47c23 */ /* 0x000fe200080108d0 */
        /* <DEDUP_REMOVED lines=8> */
[----:B------:R-:W1:Y:S01]  /*9860*/  MUFU.EX2 R161, R161 ;  /* 0x000000a100a17308 */ /* 0x000e620000000800 */
[--C-:B------:R-:W-:Y:S01]  /*9870*/  FFMA.FTZ R181, R180, UR10, -R200.reuse ;  /* 0x0000000ab4b57c23 */ /* 0x100fe200080108c8 */
[--C-:B------:R-:W-:Y:S01]  /*9880*/  FFMA.FTZ R180, R185, UR10, -R200.reuse ;  /* 0x0000000ab9b47c23 */ /* 0x100fe200080108c8 */
[----:B------:R-:W-:Y:S01]  /*9890*/  FFMA.FTZ R183, R187, UR10, -R200 ;  /* 0x0000000abbb77c23 */ /* 0x000fe200080108c8 */
[--C-:B------:R-:W-:Y:S01]  /*98a0*/  FFMA.FTZ R185, R184, UR10, -R208.reuse ;  /* 0x0000000ab8b97c23 */ /* 0x100fe200080108d0 */
[--C-:B------:R-:W-:Y:S01]  /*98b0*/  FFMA.FTZ R182, R182, UR10, -R208.reuse ;  /* 0x0000000ab6b67c23 */ /* 0x100fe200080108d0 */
[--C-:B------:R-:W-:Y:S01]  /*98c0*/  FFMA.FTZ R184, R189, UR10, -R208.reuse ;  /* 0x0000000abdb87c23 */ /* 0x100fe200080108d0 */
[----:B------:R-:W-:Y:S01]  /*98d0*/  FFMA.FTZ R187, R191, UR10, -R208 ;  /* 0x0000000abfbb7c23 */ /* 0x000fe200080108d0 */
[----:B------:R-:W-:Y:S01]  /*98e0*/  MUFU.EX2 R164, R164 ;  /* 0x000000a400a47308 */ /* 0x000fe20000000800 */
[--C-:B------:R-:W-:Y:S01]  /*98f0*/  FFMA.FTZ R189, R188, UR10, -R200.reuse ;  /* 0x0000000abcbd7c23 */ /* 0x100fe200080108c8 */
[----:B------:R-:W-:Y:S01]  /*9900*/  WARPGROUP.ARRIVE ;  /* 0x00000000000079c5 */ /* 0x000fe20000000000 */
[--C-:B------:R-:W-:Y:S01]  /*9910*/  FFMA.FTZ R191, R193, UR10, -R200.reuse ;  /* 0x0000000ac1bf7c23 */ /* 0x100fe200080108c8 */
[----:B------:R-:W-:Y:S01]  /*9920*/  FFMA.FTZ R188, R192, UR10, -R200 ;  /* 0x0000000ac0bc7c23 */ /* 0x000fe200080108c8 */
[--C-:B------:R-:W-:Y:S01]  /*9930*/  FFMA.FTZ R193, R195, UR10, -R208.reuse ;  /* 0x0000000ac3c17c23 */ /* 0x100fe200080108d0 */
[--C-:B------:R-:W-:Y:S01]  /*9940*/  FFMA.FTZ R190, R190, UR10, -R208.reuse ;  /* 0x0000000abebe7c23 */ /* 0x100fe200080108d0 */
[--C-:B------:R-:W-:Y:S01]  /*9950*/  FFMA.FTZ R192, R198, UR10, -R208.reuse ;  /* 0x0000000ac6c07c23 */ /* 0x100fe200080108d0 */
[----:B------:R-:W-:Y:S01]  /*9960*/  HGMMA.64x256x16.F32 R24, R156, gdesc[UR12].tnspB, R24, gsb0 ;  /* 0x43e0000c9c187df0 */ /* 0x000fe20008000818 */
[----:B------:R-:W-:Y:S01]  /*9970*/  MUFU.EX2 R203, R203 ;  /* 0x000000cb00cb7308 */ /* 0x000fe20000000800 */
[----:B------:R-:W-:Y:S01]  /*9980*/  UIADD3 UR14, UR5, 0x80, URZ ;  /* 0x00000080050e7890 */ /* 0x000fe2000fffe03f */
[----:B------:R-:W-:Y:S01]  /*9990*/  FFMA.FTZ R195, R206, UR10, -R208 ;  /* 0x0000000acec37c23 */ /* 0x000fe200080108d0 */
[----:B------:R-:W-:Y:S01]  /*99a0*/  UMOV UR15, 0x40000040 ;  /* 0x40000040000f7882 */ /* 0x000fe20000000000 */
[----:B------:R-:W-:Y:S01]  /*99b0*/  FFMA.FTZ R0, R194, R0, R196 ;  /* 0x00000000c2007223 */ /* 0x000fe200000100c4 */
[----:B------:R-:W-:-:S03]  /*99c0*/  FFMA.FTZ R4, R201, R4, R154 ;  /* 0x00000004c9047223 */ /* 0x000fc6000001009a */
[----:B------:R-:W-:Y:S01]  /*99d0*/  MUFU.EX2 R162, R162 ;  /* 0x000000a200a27308 */ /* 0x000fe20000000800 */
[----:B------:R-:W-:Y:S01]  /*99e0*/  FADD.FTZ R0, R197, R0 ;  /* 0x00000000c5007221 */ /* 0x000fe20000010000 */
[----:B------:R-:W-:-:S03]  /*99f0*/  FADD.FTZ R4, R155, R4 ;  /* 0x000000049b047221 */ /* 0x000fc60000010000 */
[----:B------:R-:W-:Y:S01]  /*9a00*/  FADD.FTZ R199, R199, R0 ;  /* 0x00000000c7c77221 */ /* 0x000fe20000010000 */
[----:B------:R-:W-:Y:S02]  /*9a10*/  FADD.FTZ R4, R207, R4 ;  /* 0x00000004cf047221 */ /* 0x000fe40000010000 */
[----:B------:R-:W2:Y:S01]  /*9a20*/  MUFU.EX2 R163, R163 ;  /* 0x000000a300a37308 */ /* 0x000ea20000000800 */
[----:B------:R-:W-:Y:S01]  /*9a30*/  FADD.FTZ R199, R202, R199 ;  /* 0x000000c7cac77221 */ /* 0x000fe20000010000 */
[----:B------:R-:W-:-:S06]  /*9a40*/  FADD.FTZ R209, R209, R4 ;  /* 0x00000004d1d17221 */ /* 0x000fcc0000010000 */
[----:B------:R-:W-:Y:S08]  /*9a50*/  MUFU.EX2 R204, R204 ;  /* 0x000000cc00cc7308 */ /* 0x000ff00000000800 */
[----:B------:R-:W4:Y:S08]  /*9a60*/  MUFU.EX2 R205, R205 ;  /* 0x000000cd00cd7308 */ /* 0x000f300000000800 */
[----:B------:R-:W-:Y:S08]  /*9a70*/  MUFU.EX2 R165, R165 ;  /* 0x000000a500a57308 */ /* 0x000ff00000000800 */
[----:B------:R-:W5:Y:S08]  /*9a80*/  MUFU.EX2 R166, R166 ;  /* 0x000000a600a67308 */ /* 0x000f700000000800 */
[----:B------:R-:W-:Y:S08]  /*9a90*/  MUFU.EX2 R169, R169 ;  /* 0x000000a900a97308 */ /* 0x000ff00000000800 */
[----:B------:R-:W-:Y:S08]  /*9aa0*/  MUFU.EX2 R210, R210 ;  /* 0x000000d200d27308 */ /* 0x000ff00000000800 */
[----:B------:R-:W-:Y:S08]  /*9ab0*/  MUFU.EX2 R167, R167 ;  /* 0x000000a700a77308 */ /* 0x000ff00000000800 */
[----:B------:R-:W3:Y:S08]  /*9ac0*/  MUFU.EX2 R168, R168 ;  /* 0x000000a800a87308 */ /* 0x000ef00000000800 */
[----:B------:R-:W-:Y:S08]  /*9ad0*/  MUFU.EX2 R171, R171 ;  /* 0x000000ab00ab7308 */ /* 0x000ff00000000800 */
[----:B------:R-:W0:Y:S08]  /*9ae0*/  MUFU.EX2 R212, R212 ;  /* 0x000000d400d47308 */ /* 0x000e300000000800 */
[----:B------:R-:W-:Y:S08]  /*9af0*/  MUFU.EX2 R170, R170 ;  /* 0x000000aa00aa7308 */ /* 0x000ff00000000800 */
[----:B------:R-:W0:Y:S08]  /*9b00*/  MUFU.EX2 R173, R173 ;  /* 0x000000ad00ad7308 */ /* 0x000e300000000800 */
[----:B------:R-:W-:Y:S08]  /*9b10*/  MUFU.EX2 R172, R172 ;  /* 0x000000ac00ac7308 */ /* 0x000ff00000000800 */
[----:B------:R-:W-:Y:S08]  /*9b20*/  MUFU.EX2 R175, R175 ;  /* 0x000000af00af7308 */ /* 0x000ff00000000800 */
[----:B------:R-:W-:Y:S08]  /*9b30*/  MUFU.EX2 R174, R174 ;  /* 0x000000ae00ae7308 */ /* 0x000ff00000000800 */
[----:B------:R-:W0:Y:S08]  /*9b40*/  MUFU.EX2 R177, R177 ;  /* 0x000000b100b17308 */ /* 0x000e300000000800 */
        /* <DEDUP_REMOVED lines=14> */
[----:B------:R-:W-:Y:S01]  /*9c30*/  MUFU.EX2 R190, R190 ;  /* 0x000000be00be7308 */ /* 0x000fe20000000800 */
[----:B------:R-:W-:-:S02]  /*9c40*/  WARPGROUP.DEPBAR.LE gsb0, 0x0 ;  /* 0x00008000000079c5 */ /* 0x000fc40000010000 */
[----:B-1----:R-:W-:-:S05]  /*9c50*/  F2FP.F16.F32.PACK_AB R156, R161, R160 ;  /* 0x000000a0a19c723e */ /* 0x002fca00000000ff */
[----:B------:R-:W1:Y:S01]  /*9c60*/  MUFU.EX2 R193, R193 ;  /* 0x000000c100c17308 */ /* 0x000e620000000800 */
[----:B--2---:R-:W-:Y:S01]  /*9c70*/  F2FP.F16.F32.PACK_AB R157, R163, R162 ;  /* 0x000000a2a39d723e */ /* 0x004fe200000000ff */
        /* <DEDUP_REMOVED lines=12> */
[----:B------:R-:W2:Y:S01]  /*9d40*/  MUFU.EX2 R195, R195 ;  /* 0x000000c300c37308 */ /* 0x000ea20000000800 */
[----:B------:R-:W-:Y:S01]  /*9d50*/  UMOV UR15, 0x40000040 ;  /* 0x40000040000f7882 */ /* 0x000fe20000000000 */
[----:B------:R-:W-:Y:S01]  /*9d60*/  FADD.FTZ R164, R203, R164 ;  /* 0x000000a4cba47221 */ /* 0x000fe20000010000 */
[----:B------:R-:W-:Y:S01]  /*9d70*/  FADD.FTZ R204, R205, R204 ;  /* 0x000000cccdcc7221 */ /* 0x000fe20000010000 */
[----:B------:R-:W-:Y:S02]  /*9d80*/  WARPGROUP.DEPBAR.LE gsb0, 0x0 ;  /* 0x00008000000079c5 */ /* 0x000fe40000010000 */
[----:B-----5:R-:W-:Y:S01]  /*9d90*/  F2FP.F16.F32.PACK_AB R156, R166, R165 ;  /* 0x000000a5a69c723e */ /* 0x020fe200000000ff */
[----:B------:R-:W-:Y:S01]  /*9da0*/  FADD.FTZ R165, R165, R164 ;  /* 0x000000a4a5a57221 */ /* 0x000fe20000010000 */
[----:B---3--:R-:W-:Y:S01]  /*9db0*/  F2FP.F16.F32.PACK_AB R157, R168, R167 ;  /* 0x000000a7a89d723e */ /* 0x008fe200000000ff */
[----:B------:R-:W-:Y:S01]  /*9dc0*/  FADD.FTZ R167, R167, R204 ;  /* 0x000000cca7a77221 */ /* 0x000fe20000010000 */
[----:B------:R-:W-:Y:S01]  /*9dd0*/  F2FP.F16.F32.PACK_AB R158, R210, R169 ;  /* 0x000000a9d29e723e */ /* 0x000fe200000000ff */
[----:B------:R-:W-:Y:S01]  /*9de0*/  FADD.FTZ R166, R166, R165 ;  /* 0x000000a5a6a67221 */ /* 0x000fe20000010000 */
[----:B0-----:R-:W-:Y:S01]  /*9df0*/  F2FP.F16.F32.PACK_AB R159, R212, R171 ;  /* 0x000000abd49f723e */ /* 0x001fe200000000ff */
        /* <DEDUP_REMOVED lines=46> */
[----:B-1----:R-:W-:Y:S01]  /*a0e0*/  F2FP.F16.F32.PACK_AB R157, R193, R190 ;  /* 0x000000bec19d723e */ /* 0x002fe200000000ff */
        /* <DEDUP_REMOVED lines=14> */
.L_x_13914:
[----:B------:R-:W0:Y:S01]  /*a1d0*/  S2UR UR11, SR_CgaCtaId ;  /* 0x00000000000b79c3 */ /* 0x000e220000008800 */
[----:B------:R-:W-:Y:S01]  /*a1e0*/  R2UR UR5, R223 ;  /* 0x00000000df0572ca */ /* 0x000fe200000e0000 */
[----:B------:R-:W-:Y:S01]  /*a1f0*/  UIADD3 UR7, UR7, 0x32460, URZ ;  /* 0x0003246007077890 */ /* 0x000fe2000fffe03f */
[----:B------:R-:W-:Y:S01]  /*a200*/  IMAD.MOV.U32 R201, RZ, RZ, R153 ;  /* 0x000000ffffc97224 */ /* 0x000fe200078e0099 */
[----:B------:R-:W-:-:S10]  /*a210*/  MOV R200, R152 ;  /* 0x0000009800c87202 */ /* 0x000fd40000000f00 */
[----:B------:R-:W-:Y:S02]  /*a220*/  UISETP.GT.AND UP0, UPT, UR38, UR5, UPT ;  /* 0x000000052600728c */ /* 0x000fe4000bf04270 */
[----:B------:R-:W-:-:S04]  /*a230*/  UIADD3 UR38, UR38, -0x1, URZ ;  /* 0xffffffff26267890 */ /* 0x000fc8000fffe03f */
[----:B------:R-:W-:Y:S01]  /*a240*/  PLOP3.LUT P1, PT, PT, PT, UP0, 0x80, 0x0 ;  /* 0x000000000000781c */ /* 0x000fe20003f2f008 */
[----:B0-----:R-:W-:-:S09]  /*a250*/  UPRMT UR7, UR11, 0x654, UR7 ;  /* 0x000006540b077896 */ /* 0x001fd20008000007 */
[----:B------:R-:W-:Y:S03]  /*a260*/  SYNCS.ARRIVE.TRANS64.RED.A1T0 RZ, [UR7], RZ ;  /* 0x000000ffffff79a7 */ /* 0x000fe60008100407 */
[----:B------:R-:W-:Y:S05]  /*a270*/  @P1 BRA `(.L_x_13915) ;  /* 0xffffffd400cc1947 */ /* 0x000fea000383ffff */
.L_x_13904:
[----:B------:R-:W0:Y:S01]  /*a280*/  SHFL.BFLY PT, R3, R0, 0x2, 0x1f ;  /* 0x0c401f0000037f89 */ /* 0x000e2200000e0000 */
[----:B------:R-:W-:Y:S01]  /*a290*/  IMAD.U32 R9, RZ, RZ, UR10 ;  /* 0x0000000aff097e24 */ /* 0x000fe2000f8e00ff */
[----:B------:R-:W-:Y:S02]  /*a2a0*/  PLOP3.LUT P0, PT, PT, PT, PT, 0x8, 0x0 ;  /* 0x000000000000781c */ /* 0x000fe40003f0e170 */
[----:B------:R-:W1:Y:S01]  /*a2b0*/  SHFL.BFLY PT, R5, R4, 0x2, 0x1f ;  /* 0x0c401f0004057f89 */ /* 0x000e6200000e0000 */
[----:B------:R-:W2:Y:S01]  /*a2c0*/  S2R R154, SR_TID.X ;  /* 0x00000000009a7919 */ /* 0x000ea20000002100 */
[----:B0-----:R-:W-:Y:S01]  /*a2d0*/  FADD.FTZ R3, R3, R0 ;  /* 0x0000000003037221 */ /* 0x001fe20000010000 */
[----:B------:R-:W-:Y:S02]  /*a2e0*/  IMAD.MOV.U32 R0, RZ, RZ, RZ ;  /* 0x000000ffff007224 */ /* 0x000fe400078e00ff */
[----:B-1----:R-:W-:Y:S02]  /*a2f0*/  FADD.FTZ R5, R5, R4 ;  /* 0x0000000405057221 */ /* 0x002fe40000010000 */
[----:B------:R-:W0:Y:S04]  /*a300*/  SHFL.BFLY PT, R2, R3, 0x1, 0x1f ;  /* 0x0c201f0003027f89 */ /* 0x000e2800000e0000 */
[----:B------:R-:W1:Y:S01]  /*a310*/  SHFL.BFLY PT, R6, R5, 0x1, 0x1f ;  /* 0x0c201f0005067f89 */ /* 0x000e6200000e0000 */
[----:B--2---:R-:W-:-:S04]  /*a320*/  SHF.R.U32.HI R154, RZ, 0x7, R154 ;  /* 0x00000007ff9a7819 */ /* 0x004fc8000001169a */
[----:B------:R-:W-:-:S05]  /*a330*/  IADD3 R4, -R154, 0xb, RZ ;  /* 0x0000000b9a047810 */ /* 0x000fca0007ffe1ff */
[----:B------:R2:W-:Y:S06]  /*a340*/  BAR.ARV R4, 0x100 ;  /* 0x000400040000751d */ /* 0x0005ec0000002000 */
[----:B0-----:R-:W-:Y:S01]  /*a350*/  FADD.FTZ R7, R3, R2 ;  /* 0x0000000203077221 */ /* 0x001fe20000010000 */
[----:B------:R-:W-:Y:S02]  /*a360*/  IMAD.MOV.U32 R2, RZ, RZ, RZ ;  /* 0x000000ffff027224 */ /* 0x000fe400078e00ff */
[----:B-1----:R-:W-:Y:S01]  /*a370*/  FADD.FTZ R8, R5, R6 ;  /* 0x0000000605087221 */ /* 0x002fe20000010000 */
[----:B------:R-:W-:Y:S06]  /*a380*/  BAR.ARV 0x8, 0x180 ;  /* 0x0206000000007b1d */ /* 0x000fec0000002000 */
[----:B------:R-:W-:Y:S01]  /*a390*/  FSETP.NE.FTZ.AND P1, PT, R7, RZ, PT ;  /* 0x000000ff0700720b */ /* 0x000fe20003f35000 */
[----:B--2---:R-:W-:Y:S01]  /*a3a0*/  IMAD.MOV.U32 R4, RZ, RZ, -0x800000 ;  /* 0xff800000ff047424 */ /* 0x004fe200078e00ff */
[----:B------:R-:W-:-:S02]  /*a3b0*/  FSETP.NE.FTZ.AND P2, PT, R8, RZ, PT ;  /* 0x000000ff0800720b */ /* 0x000fc40003f55000 */
[----:B------:R-:W-:-:S09]  /*a3c0*/  MOV R5, 0xff800000 ;  /* 0xff80000000057802 */ /* 0x000fd20000000f00 */
[----:B------:R-:W0:Y:S02]  /*a3d0*/  @P1 MUFU.LG2 R6, R7 ;  /* 0x0000000700061308 */ /* 0x000e240000000c00 */
[----:B------:R-:W-:-:S06]  /*a3e0*/  @P2 FMUL.FTZ R9, R9, 0.69314718246459960938 ;  /* 0x3f31721809092820 */ /* 0x000fcc0000410000 */
[----:B------:R-:W1:Y:S08]  /*a3f0*/  @P2 MUFU.LG2 R3, R8 ;  /* 0x0000000800032308 */ /* 0x000e700000000c00 */
[----:B------:R2:W3:Y:S01]  /*a400*/  @P1 MUFU.RCP R2, R7 ;  /* 0x0000000700021308 */ /* 0x0004e20000001000 */
[----:B0-----:R-:W-:-:S07]  /*a410*/  @P1 FMUL.FTZ R6, R6, 0.69314718246459960938 ;  /* 0x3f31721806061820 */ /* 0x001fce0000410000 */
[----:B------:R1:W0:Y:S01]  /*a420*/  @P2 MUFU.RCP R0, R8 ;  /* 0x0000000800002308 */ /* 0x0002220000001000 */
[----:B--2---:R-:W-:-:S04]  /*a430*/  IMAD.U32 R7, RZ, RZ, UR10 ;  /* 0x0000000aff077e24 */ /* 0x004fc8000f8e00ff */
[----:B------:R-:W-:Y:S01]  /*a440*/  @P1 FMUL.FTZ R7, R7, 0.69314718246459960938 ;  /* 0x3f31721807071820 */ /* 0x000fe20000410000 */
[----:B-1----:R-:W-:Y:S01]  /*a450*/  @P2 FMUL.FTZ R8, R3, 0.69314718246459960938 ;  /* 0x3f31721803082820 */ /* 0x002fe20000410000 */
        /* <DEDUP_REMOVED lines=130> */
.L_x_13878:
[----:B------:R-:W-:Y:S05]  /*ac80*/  @P0 BRA `(.L_x_13916) ;  /* 0x0000002000540947 */ /* 0x000fea0003800000 */
[----:B------:R-:W2:Y:S01]  /*ac90*/  LDL R0, [R1] ;  /* 0x0000000001007983 */ /* 0x000ea20000100800 */
[----:B------:R-:W0:Y:S01]  /*aca0*/  LDC R10, c[0x0][0xce8] ;  /* 0x00033a00ff0a7b82 */ /* 0x000e220000000800 */
[----:B------:R-:W-:Y:S01]  /*acb0*/  ULDC.64 UR8, c[0x0][0xcd0] ;  /* 0x0003340000087ab9 */ /* 0x000fe20000000a00 */
[----:B------:R-:W-:Y:S06]  /*acc0*/  BSSY B0, `(.L_x_13917) ;  /* 0x000014d000007945 */ /* 0x000fec0003800000 */
[----:B------:R-:W1:Y:S08]  /*acd0*/  S2UR UR12, SR_CTAID.Z ;  /* 0x00000000000c79c3 */ /* 0x000e700000002700 */
[----:B------:R-:W3:Y:S08]  /*ace0*/  LDC.64 R20, c[0x0][0xcd8] ;  /* 0x00033600ff147b82 */ /* 0x000ef00000000a00 */
[----:B------:R-:W-:Y:S01]  /*acf0*/  BAR.SYNC.DEFER_BLOCKING 0x1, 0x100 ;  /* 0x0044000000007b1d */ /* 0x000fe20000010000 */
[----:B0-----:R-:W-:-:S07]  /*ad00*/  ISETP.NE.AND P0, PT, R10, 0x1, PT ;  /* 0x000000010a00780c */ /* 0x001fce0003f05270 */
[----:B------:R-:W0:Y:S01]  /*ad10*/  S2UR UR11, SR_CTAID.Y ;  /* 0x00000000000b79c3 */ /* 0x000e220000002600 */
[----:B-1----:R-:W-:-:S07]  /*ad20*/  USHF.R.S32.HI UR10, URZ, 0x1f, UR12 ;  /* 0x0000001f3f0a7899 */ /* 0x002fce000801140c */
[----:B------:R-:W0:Y:S08]  /*ad30*/  LDC R35, c[0x0][0xd50] ;  /* 0x00035400ff237b82 */ /* 0x000e300000000800 */
[----:B------:R-:W1:Y:S08]  /*ad40*/  @P0 LDC R16, c[0x0][0xcec] ;  /* 0x00033b00ff100b82 */ /* 0x000e700000000800 */
[----:B------:R-:W4:Y:S08]  /*ad50*/  LDC.64 R22, c[0x0][0xc40] ;  /* 0x00031000ff167b82 */ /* 0x000f300000000a00 */
[----:B------:R-:W5:Y:S08]  /*ad60*/  @P0 LDC R19, c[0x0][0xcf0] ;  /* 0x00033c00ff130b82 */ /* 0x000f700000000800 */
[----:B------:R-:W5:Y:S08]  /*ad70*/  @P0 LDC R34, c[0x0][0xcec] ;  /* 0x00033b00ff220b82 */ /* 0x000f700000000800 */
[----:B------:R-:W5:Y:S01]  /*ad80*/  @P0 LDC R153, c[0x0][0xcf0] ;  /* 0x00033c00ff990b82 */ /* 0x000f620000000800 */
        /* <DEDUP_REMOVED lines=9> */
[----:B--2---:R-:W-:-:S05]  /*ae20*/  VIADD R7, R0, 0xffffff80 ;  /* 0xffffff8000077836 */ /* 0x004fca0000000000 */
[----:B------:R-:W-:-:S04]  /*ae30*/  SHF.R.S32.HI R6, RZ, 0x1f, R7 ;  /* 0x0000001fff067819 */ /* 0x000fc80000011407 */
[CC--:B------:R-:W-:Y:S02]  /*ae40*/  LEA.HI R8, R6.reuse, R7.reuse, RZ, 0x7 ;  /* 0x0000000706087211 */ /* 0x0c0fe400078f38ff */
[----:B------:R-:W-:Y:S02]  /*ae50*/  LEA.HI R15, R6, R7, RZ, 0x2 ;  /* 0x00000007060f7211 */ /* 0x000fe400078f10ff */
[C---:B------:R-:W-:Y:S02]  /*ae60*/  LOP3.LUT R0, R8.reuse, 0xffffff80, RZ, 0xc0, !PT ;  /* 0xffffff8008007812 */ /* 0x040fe400078ec0ff */
[----:B------:R-:W-:Y:S02]  /*ae70*/  SHF.R.S32.HI R9, RZ, 0x7, R8 ;  /* 0x00000007ff097819 */ /* 0x000fe40000011408 */
[----:B------:R-:W-:Y:S02]  /*ae80*/  IADD3 R0, R7, -R0, RZ ;  /* 0x8000000007007210 */ /* 0x000fe40007ffe0ff */
[----:B------:R-:W-:-:S02]  /*ae90*/  LEA.HI R6, R8, R9, RZ, 0x1 ;  /* 0x0000000908067211 */ /* 0x000fc400078f08ff */
[----:B------:R-:W-:Y:S02]  /*aea0*/  SHF.R.S32.HI R13, RZ, 0x1f, R0 ;  /* 0x0000001fff0d7819 */ /* 0x000fe40000011400 */
[----:B------:R-:W-:Y:S02]  /*aeb0*/  LOP3.LUT R8, R15, 0xfffffffc, RZ, 0xc0, !PT ;  /* 0xfffffffc0f087812 */ /* 0x000fe400078ec0ff */
[----:B------:R-:W-:Y:S02]  /*aec0*/  LEA.HI R12, R13, R0, RZ, 0x2 ;  /* 0x000000000d0c7211 */ /* 0x000fe400078f10ff */
[----:B------:R-:W-:Y:S01]  /*aed0*/  LOP3.LUT R6, R6, 0x3fffffe, RZ, 0xc0, !PT ;  /* 0x03fffffe06067812 */ /* 0x000fe200078ec0ff */
[----:B------:R-:W-:Y:S01]  /*aee0*/  IMAD.IADD R7, R7, 0x1, -R8 ;  /* 0x0000000107077824 */ /* 0x000fe200078e0a08 */
[--C-:B------:R-:W-:Y:S02]  /*aef0*/  SHF.R.S32.HI R11, RZ, 0x2, R12.reuse ;  /* 0x00000002ff0b7819 */ /* 0x100fe4000001140c */
[----:B------:R-:W-:Y:S01]  /*af00*/  SHF.R.S32.HI R14, RZ, 0x1f, R12 ;  /* 0x0000001fff0e7819 */ /* 0x000fe2000001140c */
[----:B------:R-:W-:Y:S01]  /*af10*/  IMAD.IADD R8, R9, 0x1, -R6 ;  /* 0x0000000109087824 */ /* 0x000fe200078e0a06 */
[----:B------:R-:W-:-:S02]  /*af20*/  LEA.HI R9, R7, R7, RZ, 0x1 ;  /* 0x0000000707097211 */ /* 0x000fc400078f08ff */
[----:B------:R-:W-:Y:S02]  /*af30*/  LEA.HI R14, R14, R11, RZ, 0x3 ;  /* 0x0000000b0e0e7211 */ /* 0x000fe400078f18ff */
[----:B------:R-:W-:Y:S02]  /*af40*/  LEA.HI R13, R13, R0, RZ, 0x5 ;  /* 0x000000000d0d7211 */ /* 0x000fe400078f28ff */
[----:B------:R-:W-:-:S05]  /*af50*/  LOP3.LUT R14, R14, 0xfffffff8, RZ, 0xc0, !PT ;  /* 0xfffffff80e0e7812 */ /* 0x000fca00078ec0ff */
[----:B------:R-:W-:Y:S01]  /*af60*/  IMAD.IADD R6, R11, 0x1, -R14 ;  /* 0x000000010b067824 */ /* 0x000fe200078e0a0e */
[----:B------:R-:W-:Y:S01]  /*af70*/  LOP3.LUT R14, R9, 0x1ffffffe, RZ, 0xc0, !PT ;  /* 0x1ffffffe090e7812 */ /* 0x000fe200078ec0ff */
[----:B------:R-:W2:Y:S01]  /*af80*/  S2R R11, SR_CTAID.X ;  /* 0x00000000000b7919 */ /* 0x000ea20000002500 */
[----:B------:R-:W-:Y:S02]  /*af90*/  SHF.R.S32.HI R9, RZ, 0x5, R13 ;  /* 0x00000005ff097819 */ /* 0x000fe4000001140d */
[----:B------:R-:W-:Y:S01]  /*afa0*/  IADD3 R13, R7, -R14, RZ ;  /* 0x8000000e070d7210 */ /* 0x000fe20007ffe0ff */
[----:B------:R-:W-:Y:S01]  /*afb0*/  IMAD.U32 R7, RZ, RZ, UR5 ;  /* 0x00000005ff077e24 */ /* 0x000fe2000f8e00ff */
[----:B------:R-:W-:Y:S01]  /*afc0*/  MOV R7, UR6 ;  /* 0x0000000600077c02 */ /* 0x000fe20008000f00 */
[----:B------:R-:W-:Y:S01]  /*afd0*/  IMAD R9, R9, 0x10, R6 ;  /* 0x0000001009097824 */ /* 0x000fe200078e0206 */
[----:B------:R-:W-:Y:S01]  /*afe0*/  UIMAD UR6, UR13, UR9, UR7 ;  /* 0x000000090d0672a4 */ /* 0x000fe2000f8e0207 */
[----:B------:R-:W-:Y:S01]  /*aff0*/  IMAD.U32 R6, RZ, RZ, UR4 ;  /* 0x00000004ff067e24 */ /* 0x000fe2000f8e00ff */
[----:B------:R-:W-:Y:S01]  /*b000*/  UIMAD.WIDE.U32 UR4, UR13, UR8, URZ ;  /* 0x000000080d0472a5 */ /* 0x000fe2000f8e003f */
[----:B------:R-:W-:-:S02]  /*b010*/  IMAD R18, R8, 0x40, R9 ;  /* 0x0000004008127824 */ /* 0x000fc400078e0209 */
[C---:B---3--:R-:W-:Y:S01]  /*b020*/  IMAD R14, R20.reuse, UR10, RZ ;  /* 0x0000000a140e7c24 */ /* 0x048fe2000f8e02ff */
[----:B------:R-:W-:Y:S01]  /*b030*/  UIADD3 UR6, UR5, UR6, URZ ;  /* 0x0000000605067290 */ /* 0x000fe2000fffe03f */
[----:B------:R-:W-:Y:S01]  /*b040*/  IMAD R8, R13, 0x8, R18 ;  /* 0x000000080d087824 */ /* 0x000fe200078e0212 */
[----:B------:R-:W-:Y:S01]  /*b050*/  ULDC.64 UR8, c[0x0][0xc28] ;  /* 0x00030a0000087ab9 */ /* 0x000fe20000000a00 */
[----:B------:R-:W-:-:S04]  /*b060*/  IMAD.WIDE.U32 R6, R20, UR12, R6 ;  /* 0x0000000c14067c25 */ /* 0x000fc8000f8e0006 */
[----:B------:R-:W-:Y:S02]  /*b070*/  IMAD R20, RZ, RZ, -UR13 ;  /* 0x8000000dff147e24 */ /* 0x000fe4000f8e02ff */
[----:B------:R-:W-:Y:S02]  /*b080*/  IMAD R17, R21, UR12, R14 ;  /* 0x0000000c15117c24 */ /* 0x000fe4000f8e020e */
[----:B------:R-:W-:Y:S02]  /*b090*/  IMAD.U32 R9, RZ, RZ, UR5 ;  /* 0x00000005ff097e24 */ /* 0x000fe4000f8e00ff */
[----:B0-----:R-:W-:Y:S02]  /*b0a0*/  IMAD R35, R35, R20, UR11 ;  /* 0x0000000b23237e24 */ /* 0x001fe4000f8e0214 */
[----:B------:R-:W-:Y:S01]  /*b0b0*/  IMAD.U32 R9, RZ, RZ, UR6 ;  /* 0x00000006ff097e24 */ /* 0x000fe2000f8e00ff */
[----:B------:R-:W-:Y:S01]  /*b0c0*/  ULDC.64 UR6, c[0x0][0xc48] ;  /* 0x0003120000067ab9 */ /* 0x000fe20000000a00 */
[----:B------:R-:W-:-:S02]  /*b0d0*/  IMAD.IADD R7, R7, 0x1, R17 ;  /* 0x0000000107077824 */ /* 0x000fc400078e0211 */
[----:B--2---:R-:W-:Y:S01]  /*b0e0*/  IMAD R13, R11, 0x80, R8 ;  /* 0x000000800b0d7824 */ /* 0x004fe200078e0208 */
[----:B------:R-:W-:Y:S01]  /*b0f0*/  MOV R8, UR4 ;  /* 0x0000000400087c02 */ /* 0x000fe20008000f00 */
[----:B------:R-:W-:Y:S02]  /*b100*/  ULDC.64 UR4, c[0x0][0xce0] ;  /* 0x0003380000047ab9 */ /* 0x000fe40000000a00 */
[----:B-1----:R-:W-:Y:S01]  /*b110*/  @P0 IMAD.HI.U32 R14, R13, R16, RZ ;  /* 0x000000100d0e0227 */ /* 0x002fe200078e00ff */
[----:B------:R-:W-:-:S03]  /*b120*/  MOV R15, R13 ;  /* 0x0000000d000f7202 */ /* 0x000fc60000000f00 */
[C---:B----4-:R-:W-:Y:S01]  /*b130*/  IMAD R16, R22.reuse, UR10, RZ ;  /* 0x0000000a16107c24 */ /* 0x050fe2000f8e02ff */
[----:B-----5:R-:W-:Y:S01]  /*b140*/  @P0 SHF.R.U32.HI R15, RZ, R19, R14 ;  /* 0x00000013ff0f0219 */ /* 0x020fe2000001160e */
[----:B------:R-:W-:-:S04]  /*b150*/  IMAD.WIDE.U32 R8, R22, UR12, R8 ;  /* 0x0000000c16087c25 */ /* 0x000fc8000f8e0008 */
[----:B------:R-:W-:Y:S01]  /*b160*/  IMAD R19, R23, UR12, R16 ;  /* 0x0000000c17137c24 */ /* 0x000fe2000f8e0210 */
[----:B------:R-:W-:Y:S01]  /*b170*/  SHF.R.S32.HI R16, RZ, 0x1f, R35 ;  /* 0x0000001fff107819 */ /* 0x000fe20000011423 */
        /* <DEDUP_REMOVED lines=9> */
[----:B------:R-:W-:Y:S01]  /*b210*/  SHF.R.S32.HI R19, RZ, 0x1f, R15 ;  /* 0x0000001fff137819 */ /* 0x000fe2000001140f */
[----:B------:R-:W-:Y:S01]  /*b220*/  IMAD R16, R35, UR5, R14 ;  /* 0x0000000523107c24 */ /* 0x000fe2000f8e020e */
[--C-:B------:R-:W-:Y:S01]  /*b230*/  SHF.R.S32.HI R14, RZ, 0x1f, R17.reuse ;  /* 0x0000001fff0e7819 */ /* 0x100fe20000011411 */
[----:B------:R-:W-:Y:S01]  /*b240*/  ULDC.64 UR4, c[0x0][0xc30] ;  /* 0x00030c0000047ab9 */ /* 0x000fe20000000a00 */
[----:B------:R-:W-:Y:S01]  /*b250*/  IADD3 R15, -R15, RZ, RZ ;  /* 0x000000ff0f0f7210 */ /* 0x000fe20007ffe1ff */
[----:B------:R-:W-:Y:S01]  /*b260*/  IMAD.MOV R20, RZ, RZ, -R17 ;  /* 0x000000ffff147224 */ /* 0x000fe200078e0a11 */
[----:B------:R-:W-:Y:S01]  /*b270*/  IADD3.X R7, R19, R7, R16, P0, !PT ;  /* 0x0000000713077210 */ /* 0x000fe200007fe410 */
[----:B------:R-:W-:-:S02]  /*b280*/  IMAD R14, R14, UR4, RZ ;  /* 0x000000040e0e7c24 */ /* 0x000fc4000f8e02ff */
[----:B------:R-:W-:Y:S02]  /*b290*/  IMAD R15, R10, R15, R13 ;  /* 0x0000000f0a0f7224 */ /* 0x000fe400078e020d */
        /* <DEDUP_REMOVED lines=32> */
[C---:B------:R-:W-:Y:S01]  /*b4a0*/  VIADD R11, R13.reuse, 0x8 ;  /* 0x000000080d0b7836 */ /* 0x040fe20000000000 */
[----:B------:R-:W0:Y:S01]  /*b4b0*/  SHFL.IDX PT, R15, R19, RZ, 0x1c1f ;  /* 0x001c1fff130f7589 */ /* 0x000e2200000e0000 */
[----:B------:R-:W-:Y:S01]  /*b4c0*/  UIADD3 UR4, UR4, 0x32420, URZ ;  /* 0x0003242004047890 */ /* 0x000fe2000fffe03f */
[----:B------:R-:W-:-:S02]  /*b4d0*/  ISETP.GE.OR P1, PT, R13, R10, P0 ;  /* 0x0000000a0d00720c */ /* 0x000fc40000726670 */
        /* <DEDUP_REMOVED lines=8> */
[----:B------:R-:W-:-:S05]  /*b560*/  IADD3 R0, R0, -R19, RZ ;  /* 0x8000001300007210 */ /* 0x000fca0007ffe0ff */
[----:B------:R-:W-:Y:S01]  /*b570*/  IMAD.SHL.U32 R0, R0, 0x2, RZ ;  /* 0x0000000200007824 */ /* 0x000fe200078e00ff */
[----:B0-----:R3:W-:Y:S04]  /*b580*/  @!P1 ST.E desc[UR36][R14.64], R5 ;  /* 0x000000050e009985 */ /* 0x0017e8000c101924 */
[----:B--2---:R3:W-:Y:S01]  /*b590*/  @!P0 ST.E desc[UR36][R16.64], R4 ;  /* 0x0000000410008985 */ /* 0x0047e2000c101924 */
[----:B------:R-:W-:Y:S05]  /*b5a0*/  @P2 BRA `(.L_x_13918) ;  /* 0x0000000800f82947 */ /* 0x000fea0003800000 */
[C---:B---3--:R-:W-:Y:S01]  /*b5b0*/  VIADD R4, R0.reuse, 0x8 ;  /* 0x0000000800047836 */ /* 0x048fe20000000000 */
[----:B------:R-:W-:Y:S01]  /*b5c0*/  ULDC UR4, c[0x0][0xbc8] ;  /* 0x0002f20000047ab9 */ /* 0x000fe20000000800 */
[C---:B------:R-:W-:Y:S01]  /*b5d0*/  VIADD R5, R0.reuse, 0x10 ;  /* 0x0000001000057836 */ /* 0x040fe20000000000 */
[C---:B------:R-:W-:Y:S01]  /*b5e0*/  IADD3 R12, R0.reuse, 0x18, RZ ;  /* 0x00000018000c7810 */ /* 0x040fe20007ffe0ff */
[----:B------:R-:W-:Y:S01]  /*b5f0*/  VIADD R18, R0, 0x20 ;  /* 0x0000002000127836 */ /* 0x000fe20000000000 */
[----:B------:R-:W-:Y:S01]  /*b600*/  ISETP.GE.AND P3, PT, R4, UR4, PT ;  /* 0x0000000404007c0c */ /* 0x000fe2000bf66270 */
[C---:B------:R-:W-:Y:S01]  /*b610*/  VIADD R19, R0.reuse, 0x28 ;  /* 0x0000002800137836 */ /* 0x040fe20000000000 */
[----:B------:R-:W-:Y:S01]  /*b620*/  ISETP.GE.AND P4, PT, R5, UR4, PT ;  /* 0x0000000405007c0c */ /* 0x000fe2000bf86270 */
[----:B------:R-:W-:Y:S01]  /*b630*/  VIADD R20, R0, 0x30 ;  /* 0x0000003000147836 */ /* 0x000fe20000000000 */
[----:B------:R-:W-:Y:S01]  /*b640*/  ISETP.GE.AND P5, PT, R12, UR4, PT ;  /* 0x000000040c007c0c */ /* 0x000fe2000bfa6270 */
[C---:B------:R-:W-:Y:S01]  /*b650*/  VIADD R22, R0.reuse, 0x40 ;  /* 0x0000004000167836 */ /* 0x040fe20000000000 */
[C---:B------:R-:W-:Y:S01]  /*b660*/  ISETP.GE.AND P2, PT, R0.reuse, UR4, PT ;  /* 0x0000000400007c0c */ /* 0x040fe2000bf46270 */
[----:B------:R-:W-:Y:S01]  /*b670*/  VIADD R23, R0, 0x48 ;  /* 0x0000004800177836 */ /* 0x000fe20000000000 */
[----:B------:R-:W-:Y:S01]  /*b680*/  ISETP.GE.AND P0, PT, R18, UR4, PT ;  /* 0x0000000412007c0c */ /* 0x000fe2000bf06270 */
[----:B------:R-:W-:Y:S01]  /*b690*/  VIADD R34, R0, 0x50 ;  /* 0x0000005000227836 */ /* 0x000fe20000000000 */
[----:B------:R-:W-:-:S02]  /*b6a0*/  ISETP.GE.AND P1, PT, R19, UR4, PT ;  /* 0x0000000413007c0c */ /* 0x000fc4000bf26270 */
[----:B------:R-:W-:Y:S02]  /*b6b0*/  IADD3 R21, R0, 0x38, RZ ;  /* 0x0000003800157810 */ /* 0x000fe40007ffe0ff */
[----:B------:R-:W-:Y:S02]  /*b6c0*/  @!P3 LEA.HI R4, R4, R4, RZ, 0x1 ;  /* 0x000000040404b211 */ /* 0x000fe400078f08ff */
[----:B------:R-:W-:Y:S02]  /*b6d0*/  @!P4 LEA.HI R5, R5, R5, RZ, 0x1 ;  /* 0x000000050505c211 */ /* 0x000fe400078f08ff */
[----:B------:R-:W-:Y:S02]  /*b6e0*/  @!P5 LEA.HI R12, R12, R12, RZ, 0x1 ;  /* 0x0000000c0c0cd211 */ /* 0x000fe400078f08ff */
[----:B------:R-:W-:Y:S02]  /*b6f0*/  @!P3 LOP3.LUT R13, R4, 0xfffffffe, RZ, 0xc0, !PT ;  /* 0xfffffffe040db812 */ /* 0x000fe400078ec0ff */
[----:B------:R-:W-:Y:S01]  /*b700*/  @!P4 LOP3.LUT R15, R5, 0xfffffffe, RZ, 0xc0, !PT ;  /* 0xfffffffe050fc812 */ /* 0x000fe200078ec0ff */
[----:B-1--4-:R-:W-:Y:S01]  /*b710*/  @!P2 IMAD.WIDE R4, R0, 0x4, R6 ;  /* 0x000000040004a825 */ /* 0x012fe200078e0206 */
        /* <DEDUP_REMOVED lines=14> */
[----:B0-----:R-:W-:Y:S01]  /*b800*/  VIADD R25, R0, 0x60 ;  /* 0x0000006000197836 */ /* 0x001fe20000000000 */
[----:B------:R-:W-:Y:S02]  /*b810*/  @!P1 LEA.HI R19, R19, R19, RZ, 0x1 ;  /* 0x0000001313139211 */ /* 0x000fe400078f08ff */
[----:B------:R-:W-:Y:S01]  /*b820*/  @!P0 LOP3.LUT R5, R18, 0xfffffffe, RZ, 0xc0, !PT ;  /* 0xfffffffe12058812 */ /* 0x000fe200078ec0ff */
[----:B-1----:R-:W-:Y:S01]  /*b830*/  VIADD R28, R0, 0x88 ;  /* 0x00000088001c7836 */ /* 0x002fe20000000000 */
[----:B------:R-:W-:Y:S02]  /*b840*/  @!P1 LOP3.LUT R13, R19, 0xfffffffe, RZ, 0xc0, !PT ;  /* 0xfffffffe130d9812 */ /* 0x000fe400078ec0ff */
        /* <DEDUP_REMOVED lines=14> */
[----:B------:R-:W-:Y:S02]  /*b930*/  IADD3 R24, R0, 0x58, RZ ;  /* 0x0000005800187810 */ /* 0x000fe40007ffe0ff */
[----:B------:R-:W-:Y:S01]  /*b940*/  @!P6 LOP3.LUT R19, R34, 0xfffffffe, RZ, 0xc0, !PT ;  /* 0xfffffffe2213e812 */ /* 0x000fe200078ec0ff */
        /* <DEDUP_REMOVED lines=37> */
[----:B---3--:R-:W-:Y:S01]  /*bba0*/  @!P5 LOP3.LUT R17, R22, 0xfffffffe, RZ, 0xc0, !PT ;  /* 0xfffffffe1611d812 */ /* 0x008fe200078ec0ff */
[----:B------:R-:W-:Y:S01]  /*bbb0*/  VIADD R22, R0, 0xb0 ;  /* 0x000000b000167836 */ /* 0x000fe20000000000 */
[----:B------:R-:W-:-:S02]  /*bbc0*/  @!P4 LOP3.LUT R23, R23, 0xfffffffe, RZ, 0xc0, !PT ;  /* 0xfffffffe1717c812 */ /* 0x000fc400078ec0ff */
[----:B----4-:R-:W-:Y:S01]  /*bbd0*/  @!P3 LOP3.LUT R19, R28, 0xfffffffe, RZ, 0xc0, !PT ;  /* 0xfffffffe1c13b812 */ /* 0x010fe200078ec0ff */
[C---:B------:R-:W-:Y:S01]  /*bbe0*/  VIADD R28, R0.reuse, 0xc0 ;  /* 0x000000c0001c7836 */ /* 0x040fe20000000000 */
[----:B------:R-:W-:Y:S01]  /*bbf0*/  IADD3 R25, R0, 0x98, RZ ;  /* 0x0000009800197810 */ /* 0x000fe20007ffe0ff */
[--C-:B0-----:R-:W-:Y:S01]  /*bc00*/  @!P2 IMAD.WIDE R4, R15, 0x4, R6.reuse ;  /* 0x000000040f04a825 */ /* 0x101fe200078e0206 */
[----:B------:R-:W-:Y:S02]  /*bc10*/  ISETP.GE.AND P0, PT, R24, UR4, PT ;  /* 0x0000000418007c0c */ /* 0x000fe4000bf06270 */
[----:B------:R-:W-:Y:S01]  /*bc20*/  ISETP.GE.AND P1, PT, R25, UR4, PT ;  /* 0x0000000419007c0c */ /* 0x000fe2000bf26270 */
[--C-:B-1----:R-:W-:Y:S01]  /*bc30*/  @!P6 IMAD.WIDE R12, R21, 0x4, R6.reuse ;  /* 0x00000004150ce825 */ /* 0x102fe200078e0206 */
        /* <DEDUP_REMOVED lines=19> */
[----:B-1----:R-:W-:Y:S01]  /*bd70*/  @!P1 LOP3.LUT R13, R25, 0xfffffffe, RZ, 0xc0, !PT ;  /* 0xfffffffe190d9812 */ /* 0x002fe200078ec0ff */
[----:B------:R-:W-:Y:S01]  /*bd80*/  @!P0 IMAD.WIDE R4, R5, 0x4, R6 ;  /* 0x0000000405048825 */ /* 0x000fe200078e0206 */
[----:B------:R-:W-:-:S02]  /*bd90*/  @!P4 LEA.HI R22, R22, R22, RZ, 0x1 ;  /* 0x000000161616c211 */ /* 0x000fc400078f08ff */
        /* <DEDUP_REMOVED lines=12> */
[----:B------:R-:W-:-:S02]  /*be60*/  @!P5 LOP3.LUT R23, R23, 0xfffffffe, RZ, 0xc0, !PT ;  /* 0xfffffffe1717d812 */ /* 0x000fc400078ec0ff */
[----:B----4-:R-:W-:Y:S02]  /*be70*/  @!P6 LOP3.LUT R19, R28, 0xfffffffe, RZ, 0xc0, !PT ;  /* 0xfffffffe1c13e812 */ /* 0x010fe400078ec0ff */
[----:B------:R-:W-:Y:S01]  /*be80*/  IADD3 R22, R0, 0xd8, RZ ;  /* 0x000000d800167810 */ /* 0x000fe20007ffe0ff */
[--C-:B0-----:R-:W-:Y:S01]  /*be90*/  @!P3 IMAD.WIDE R4, R21, 0x4, R6.reuse ;  /* 0x000000041504b825 */ /* 0x101fe200078e0206 */
[----:B------:R-:W-:Y:S02]  /*bea0*/  ISETP.GE.AND P0, PT, R20, UR4, PT ;  /* 0x0000000414007c0c */ /* 0x000fe4000bf06270 */
[----:B------:R-:W-:Y:S01]  /*beb0*/  ISETP.GE.AND P2, PT, R22, UR4, PT ;  /* 0x0000000416007c0c */ /* 0x000fe2000bf46270 */
        /* <DEDUP_REMOVED lines=10> */
[C---:B0-----:R-:W-:Y:S01]  /*bf60*/  IADD3 R5, R0.reuse, 0xf8, RZ ;  /* 0x000000f800057810 */ /* 0x041fe20007ffe0ff */
[C---:B------:R-:W-:Y:S01]  /*bf70*/  VIADD R14, R0.reuse, 0xe8 ;  /* 0x000000e8000e7836 */ /* 0x040fe20000000000 */
[----:B------:R0:W-:Y:S01]  /*bf80*/  @!P6 ST.E.64 desc[UR36][R18.64], R120 ;  /* 0x000000781200e985 */ /* 0x0001e2000c101b24 */
[----:B------:R-:W-:Y:S01]  /*bf90*/  VIADD R15, R0, 0xf0 ;  /* 0x000000f0000f7836 */ /* 0x000fe20000000000 */
[----:B------:R-:W-:Y:S02]  /*bfa0*/  ISETP.GE.AND P3, PT, R23, UR4, PT ;  /* 0x0000000417007c0c */ /* 0x000fe4000bf66270 */
[----:B------:R-:W-:Y:S02]  /*bfb0*/  ISETP.GE.AND P6, PT, R5, UR4, PT ;  /* 0x0000000405007c0c */ /* 0x000fe4000bfc6270 */
[----:B------:R-:W-:-:S02]  /*bfc0*/  ISETP.GE.AND P4, PT, R14, UR4, PT ;  /* 0x000000040e007c0c */ /* 0x000fc4000bf86270 */
[----:B------:R-:W-:Y:S02]  /*bfd0*/  ISETP.GE.AND P5, PT, R15, UR4, PT ;  /* 0x000000040f007c0c */ /* 0x000fe4000bfa6270 */
[----:B------:R-:W-:Y:S02]  /*bfe0*/  @!P1 LEA.HI R21, R21, R21, RZ, 0x1 ;  /* 0x0000001515159211 */ /* 0x000fe400078f08ff */
[----:B------:R-:W-:Y:S02]  /*bff0*/  @!P2 LEA.HI R22, R22, R22, RZ, 0x1 ;  /* 0x000000161616a211 */ /* 0x000fe400078f08ff */
[----:B-1----:R-:W-:Y:S02]  /*c000*/  @!P1 LOP3.LUT R13, R21, 0xfffffffe, RZ, 0xc0, !PT ;  /* 0xfffffffe150d9812 */ /* 0x002fe400078ec0ff */
[----:B------:R-:W-:Y:S02]  /*c010*/  @!P3 LEA.HI R23, R23, R23, RZ, 0x1 ;  /* 0x000000171717b211 */ /* 0x000fe400078f08ff */
[----:B------:R-:W-:-:S02]  /*c020*/  @!P6 LEA.HI R12, R5, R5, RZ, 0x1 ;  /* 0x00000005050ce211 */ /* 0x000fc400078f08ff */
[----:B------:R-:W-:Y:S02]  /*c030*/  @!P4 LEA.HI R14, R14, R14, RZ, 0x1 ;  /* 0x0000000e0e0ec211 */ /* 0x000fe400078f08ff */
[----:B------:R-:W-:Y:S02]  /*c040*/  @!P5 LEA.HI R4, R15, R15, RZ, 0x1 ;  /* 0x0000000f0f04d211 */ /* 0x000fe400078f08ff */
[----:B------:R-:W-:Y:S02]  /*c050*/  @!P0 LOP3.LUT R5, R20, 0xfffffffe, RZ, 0xc0, !PT ;  /* 0xfffffffe14058812 */ /* 0x000fe400078ec0ff */
[----:B------:R-:W-:Y:S02]  /*c060*/  @!P2 LOP3.LUT R15, R22, 0xfffffffe, RZ, 0xc0, !PT ;  /* 0xfffffffe160fa812 */ /* 0x000fe400078ec0ff */
[----:B--2---:R-:W-:Y:S02]  /*c070*/  @!P3 LOP3.LUT R17, R23, 0xfffffffe, RZ, 0xc0, !PT ;  /* 0xfffffffe1711b812 */ /* 0x004fe400078ec0ff */
[----:B0-----:R-:W-:Y:S01]  /*c080*/  @!P4 LOP3.LUT R19, R14, 0xfffffffe, RZ, 0xc0, !PT ;  /* 0xfffffffe0e13c812 */ /* 0x001fe200078ec0ff */
        /* <DEDUP_REMOVED lines=16> */
.L_x_13918:
[----:B------:R-:W-:Y:S05]  /*c190*/  BSYNC B0 ;  /* 0x0000000000007941 */ /* 0x000fea0003800000 */
.L_x_13917:
[----:B------:R-:W-:Y:S01]  /*c1a0*/  ISETP.GE.AND P0, PT, R11, R10, PT ;  /* 0x0000000a0b00720c */ /* 0x000fe20003f06270 */
[----:B0--3--:R2:W3:Y:S04]  /*c1b0*/  SHFL.IDX PT, R5, R9, 0x1, 0x1c1f ;  /* 0x003c1f0009057f89 */ /* 0x0094e800000e0000 */
[----:B------:R2:W0:Y:S08]  /*c1c0*/  SHFL.IDX PT, R4, R8, 0x1, 0x1c1f ;  /* 0x003c1f0008047f89 */ /* 0x00043000000e0000 */
[----:B--2---:R-:W-:Y:S05]  /*c1d0*/  @P0 BRA `(.L_x_13876) ;  /* 0x0000005400700947 */ /* 0x004fea0003800000 */
[C---:B----4-:R-:W-:Y:S01]  /*c1e0*/  VIADD R6, R0.reuse, 0x8 ;  /* 0x0000000800067836 */ /* 0x050fe20000000000 */
[----:B------:R-:W-:Y:S01]  /*c1f0*/  ULDC UR4, c[0x0][0xbc8] ;  /* 0x0002f20000047ab9 */ /* 0x000fe20000000800 */
[C---:B-1----:R-:W-:Y:S01]  /*c200*/  VIADD R7, R0.reuse, 0x10 ;  /* 0x0000001000077836 */ /* 0x042fe20000000000 */
[C---:B------:R-:W-:Y:S01]  /*c210*/  ISETP.GE.AND P0, PT, R0.reuse, UR4, PT ;  /* 0x0000000400007c0c */ /* 0x040fe2000bf06270 */
[----:B------:R-:W-:Y:S01]  /*c220*/  VIADD R12, R0, 0x18 ;  /* 0x00000018000c7836 */ /* 0x000fe20000000000 */
        /* <DEDUP_REMOVED lines=11> */
[----:B------:R-:W-:Y:S01]  /*c2e0*/  VIADD R20, R0, 0x58 ;  /* 0x0000005800147836 */ /* 0x000fe20000000000 */
[----:B------:R-:W-:-:S02]  /*c2f0*/  ISETP.GE.AND P4, PT, R18, UR4, PT ;  /* 0x0000000412007c0c */ /* 0x000fc4000bf86270 */
[----:B------:R-:W-:Y:S02]  /*c300*/  @!P1 LEA.HI R6, R6, R6, RZ, 0x1 ;  /* 0x0000000606069211 */ /* 0x000fe400078f08ff */
[----:B------:R-:W-:Y:S02]  /*c310*/  @!P2 LEA.HI R7, R7, R7, RZ, 0x1 ;  /* 0x000000070707a211 */ /* 0x000fe400078f08ff */
[----:B------:R-:W-:Y:S02]  /*c320*/  @!P1 LOP3.LUT R9, R6, 0xfffffffe, RZ, 0xc0, !PT ;  /* 0xfffffffe06099812 */ /* 0x000fe400078ec0ff */
[----:B------:R-:W-:Y:S01]  /*c330*/  @!P2 LOP3.LUT R11, R7, 0xfffffffe, RZ, 0xc0, !PT ;  /* 0xfffffffe070ba812 */ /* 0x000fe200078ec0ff */
[--C-:B0--3--:R-:W-:Y:S01]  /*c340*/  @!P0 IMAD.WIDE R6, R0, 0x4, R4.reuse ;  /* 0x0000000400068825 */ /* 0x109fe200078e0204 */
[----:B------:R-:W-:Y:S02]  /*c350*/  ISETP.GE.AND P3, PT, R17, UR4, PT ;  /* 0x0000000411007c0c */ /* 0x000fe4000bf66270 */
[----:B------:R-:W-:Y:S01]  /*c360*/  @!P5 LEA.HI R12, R12, R12, RZ, 0x1 ;  /* 0x0000000c0c0cd211 */ /* 0x000fe200078f08ff */
[----:B------:R-:W-:Y:S01]  /*c370*/  @!P1 IMAD.WIDE R8, R9, 0x4, R4 ;  /* 0x0000000409089825 */ /* 0x000fe200078e0204 */
[----:B------:R0:W-:Y:S01]  /*c380*/  @!P0 ST.E.64 desc[UR36][R6.64], R26 ;  /* 0x0000001a06008985 */ /* 0x0001e2000c101b24 */
[----:B------:R-:W-:-:S02]  /*c390*/  ISETP.GE.AND P0, PT, R14, UR4, PT ;  /* 0x000000040e007c0c */ /* 0x000fc4000bf06270 */
[----:B------:R-:W-:Y:S01]  /*c3a0*/  @!P2 IMAD.WIDE R10, R11, 0x4, R4 ;  /* 0x000000040b0aa825 */ /* 0x000fe200078e0204 */
[----:B------:R-:W-:Y:S01]  /*c3b0*/  @!P1 ST.E.64 desc[UR36][R8.64], R30 ;  /* 0x0000001e08009985 */ /* 0x000fe2000c101b24 */
[----:B------:R-:W-:Y:S02]  /*c3c0*/  ISETP.GE.AND P1, PT, R15, UR4, PT ;  /* 0x000000040f007c0c */ /* 0x000fe4000bf26270 */
[----:B------:R-:W-:Y:S01]  /*c3d0*/  @!P6 LEA.HI R13, R13, R13, RZ, 0x1 ;  /* 0x0000000d0d0de211 */ /* 0x000fe200078f08ff */
[----:B------:R1:W-:Y:S01]  /*c3e0*/  @!P2 ST.E.64 desc[UR36][R10.64], R2 ;  /* 0x000000020a00a985 */ /* 0x0003e2000c101b24 */
[----:B------:R-:W-:Y:S02]  /*c3f0*/  ISETP.GE.AND P2, PT, R16, UR4, PT ;  /* 0x0000000410007c0c */ /* 0x000fe4000bf46270 */
[----:B------:R-:W-:Y:S02]  /*c400*/  @!P6 LOP3.LUT R13, R13, 0xfffffffe, RZ, 0xc0, !PT ;  /* 0xfffffffe0d0de812 */ /* 0x000fe400078ec0ff */
[----:B------:R-:W-:-:S02]  /*c410*/  @!P3 LEA.HI R17, R17, R17, RZ, 0x1 ;  /* 0x000000111111b211 */ /* 0x000fc400078f08ff */
[----:B0-----:R-:W-:Y:S02]  /*c420*/  @!P5 LOP3.LUT R7, R12, 0xfffffffe, RZ, 0xc0, !PT ;  /* 0xfffffffe0c07d812 */ /* 0x001fe400078ec0ff */
[----:B------:R-:W-:Y:S02]  /*c430*/  @!P0 LEA.HI R14, R14, R14, RZ, 0x1 ;  /* 0x0000000e0e0e8211 */ /* 0x000fe400078f08ff */
[----:B------:R-:W-:Y:S02]  /*c440*/  @!P1 LEA.HI R15, R15, R15, RZ, 0x1 ;  /* 0x0000000f0f0f9211 */ /* 0x000fe400078f08ff */
[----:B------:R-:W-:Y:S01]  /*c450*/  @!P4 LEA.HI R18, R18, R18, RZ, 0x1 ;  /* 0x000000121212c211 */ /* 0x000fe200078f08ff */
[--C-:B-1----:R-:W-:Y:S01]  /*c460*/  @!P5 IMAD.WIDE R2, R7, 0x4, R4.reuse ;  /* 0x000000040702d825 */ /* 0x102fe200078e0204 */
[----:B------:R-:W-:Y:S02]  /*c470*/  @!P2 LEA.HI R16, R16, R16, RZ, 0x1 ;  /* 0x000000101010a211 */ /* 0x000fe400078f08ff */
[----:B------:R-:W-:Y:S01]  /*c480*/  @!P0 LOP3.LUT R9, R14, 0xfffffffe, RZ, 0xc0, !PT ;  /* 0xfffffffe0e098812 */ /* 0x000fe200078ec0ff */
[----:B------:R-:W-:Y:S01]  /*c490*/  @!P6 IMAD.WIDE R6, R13, 0x4, R4 ;  /* 0x000000040d06e825 */ /* 0x000fe200078e0204 */
[----:B------:R-:W-:Y:S01]  /*c4a0*/  @!P1 LOP3.LUT R15, R15, 0xfffffffe, RZ, 0xc0, !PT ;  /* 0xfffffffe0f0f9812 */ /* 0x000fe200078ec0ff */
[----:B------:R0:W-:Y:S01]  /*c4b0*/  @!P5 ST.E.64 desc[UR36][R2.64], R38 ;  /* 0x000000260200d985 */ /* 0x0001e2000c101b24 */
[----:B------:R-:W-:Y:S01]  /*c4c0*/  @!P2 LOP3.LUT R11, R16, 0xfffffffe, RZ, 0xc0, !PT ;  /* 0xfffffffe100ba812 */ /* 0x000fe200078ec0ff */
[----:B------:R-:W-:Y:S01]  /*c4d0*/  VIADD R16, R0, 0x70 ;  /* 0x0000007000107836 */ /* 0x000fe20000000000 */
[----:B------:R-:W-:Y:S01]  /*c4e0*/  @!P3 LOP3.LUT R17, R17, 0xfffffffe, RZ, 0xc0, !PT ;  /* 0xfffffffe1111b812 */ /* 0x000fe200078ec0ff */
[----:B------:R1:W-:Y:S01]  /*c4f0*/  @!P6 ST.E.64 desc[UR36][R6.64], R42 ;  /* 0x0000002a0600e985 */ /* 0x0003e2000c101b24 */
[----:B------:R-:W-:-:S02]  /*c500*/  @!P4 LOP3.LUT R13, R18, 0xfffffffe, RZ, 0xc0, !PT ;  /* 0xfffffffe120dc812 */ /* 0x000fc400078ec0ff */
[----:B------:R-:W-:Y:S02]  /*c510*/  ISETP.GE.AND P5, PT, R19, UR4, PT ;  /* 0x0000000413007c0c */ /* 0x000fe4000bfa6270 */
[----:B------:R-:W-:Y:S01]  /*c520*/  ISETP.GE.AND P6, PT, R20, UR4, PT ;  /* 0x0000000414007c0c */ /* 0x000fe2000bfc6270 */
[--C-:B------:R-:W-:Y:S01]  /*c530*/  @!P4 IMAD.WIDE R12, R13, 0x4, R4.reuse ;  /* 0x000000040d0cc825 */ /* 0x100fe200078e0204 */
[C---:B------:R-:W-:Y:S02]  /*c540*/  IADD3 R14, R0.reuse, 0x60, RZ ;  /* 0x00000060000e7810 */ /* 0x040fe40007ffe0ff */
        /* <DEDUP_REMOVED lines=11> */
[C---:B------:R-:W-:Y:S01]  /*c600*/  VIADD R15, R0.reuse, 0x68 ;  /* 0x00000068000f7836 */ /* 0x040fe20000000000 */
[----:B------:R3:W-:Y:S01]  /*c610*/  @!P3 ST.E.64 desc[UR36][R10.64], R58 ;  /* 0x0000003a0a00b985 */ /* 0x0007e2000c101b24 */
[----:B------:R-:W-:Y:S01]  /*c620*/  VIADD R17, R0, 0x78 ;  /* 0x0000007800117836 */ /* 0x000fe20000000000 */
[----:B------:R-:W-:Y:S02]  /*c630*/  @!P6 LEA.HI R20, R20, R20, RZ, 0x1 ;  /* 0x000000141414e211 */ /* 0x000fe400078f08ff */
[----:B------:R4:W-:Y:S01]  /*c640*/  @!P4 ST.E.64 desc[UR36][R12.64], R62 ;  /* 0x0000003e0c00c985 */ /* 0x0009e2000c101b24 */
[----:B------:R-:W-:Y:S02]  /*c650*/  ISETP.GE.AND P4, PT, R14, UR4, PT ;  /* 0x000000040e007c0c */ /* 0x000fe4000bf86270 */
        /* <DEDUP_REMOVED lines=81> */
[----:B------:R-:W-:Y:S01]  /*cb70*/  @!P6 LEA.HI R20, R20, R20, RZ, 0x1 ;  /* 0x000000141414e211 */ /* 0x000fe200078f08ff */
[C---:B------:R-:W-:Y:S01]  /*cb80*/  VIADD R18, R0.reuse, 0xf0 ;  /* 0x000000f000127836 */ /* 0x040fe20000000000 */
[----:B------:R-:W-:Y:S01]  /*cb90*/  ISETP.GE.AND P1, PT, R15, UR4, PT ;  /* 0x000000040f007c0c */ /* 0x000fe2000bf26270 */
[----:B------:R-:W-:Y:S01]  /*cba0*/  VIADD R0, R0, 0xf8 ;  /* 0x000000f800007836 */ /* 0x000fe20000000000 */
[----:B------:R-:W-:-:S02]  /*cbb0*/  ISETP.GE.AND P3, PT, R17, UR4, PT ;  /* 0x0000000411007c0c */ /* 0x000fc4000bf66270 */
[----:B------:R-:W-:Y:S02]  /*cbc0*/  ISETP.GE.AND P4, PT, R18, UR4, PT ;  /* 0x0000000412007c0c */ /* 0x000fe4000bf86270 */
        /* <DEDUP_REMOVED lines=33> */
.L_x_13916:
        /* <DEDUP_REMOVED lines=31> */
[----:B------:R-:W-:Y:S01]  /*cfd0*/  IADD3 R7, -R5, RZ, RZ ;  /* 0x000000ff05077210 */ /* 0x000fe20007ffe1ff */
[----:B------:R-:W-:Y:S01]  /*cfe0*/  UIMAD UR6, UR11, UR9, UR6 ;  /* 0x000000090b0672a4 */ /* 0x000fe2000f8e0206 */
[----:B------:R-:W-:Y:S01]  /*cff0*/  MOV R2, UR4 ;  /* 0x0000000400027c02 */ /* 0x000fe20008000f00 */
[----:B------:R-:W-:Y:S01]  /*d000*/  IMAD.U32 R3, RZ, RZ, UR5 ;  /* 0x00000005ff037e24 */ /* 0x000fe2000f8e00ff */
[----:B------:R-:W-:Y:S01]  /*d010*/  SHF.R.S32.HI R4, RZ, 0x1f, R9 ;  /* 0x0000001fff047819 */ /* 0x000fe20000011409 */
[----:B------:R-:W-:Y:S01]  /*d020*/  UIADD3 UR6, UR5, UR6, URZ ;  /* 0x0000000605067290 */ /* 0x000fe2000fffe03f */
[----:B0-----:R-:W-:-:S02]  /*d030*/  IMAD R12, R10, UR8, RZ ;  /* 0x000000080a0c7c24 */ /* 0x001fc4000f8e02ff */
[----:B------:R-:W-:Y:S01]  /*d040*/  ULDC.64 UR4, c[0x0][0xce0] ;  /* 0x0003380000047ab9 */ /* 0x000fe20000000a00 */
[----:B------:R-:W-:Y:S02]  /*d050*/  IMAD R7, R6, R7, R0 ;  /* 0x0000000706077224 */ /* 0x000fe400078e0200 */
[----:B------:R-:W-:Y:S02]  /*d060*/  IMAD.U32 R3, RZ, RZ, UR6 ;  /* 0x00000006ff037e24 */ /* 0x000fe4000f8e00ff */
[----:B------:R-:W-:Y:S01]  /*d070*/  IMAD R11, R11, UR7, R12 ;  /* 0x000000070b0b7c24 */ /* 0x000fe2000f8e020c */
[----:B------:R-:W-:Y:S01]  /*d080*/  SHF.R.S32.HI R0, RZ, 0x1f, R7 ;  /* 0x0000001fff007819 */ /* 0x000fe20000011407 */
[----:B------:R-:W-:-:S04]  /*d090*/  IMAD.WIDE.U32 R2, R10, UR7, R2 ;  /* 0x000000070a027c25 */ /* 0x000fc8000f8e0002 */
[----:B------:R-:W-:Y:S02]  /*d0a0*/  IMAD.IADD R3, R11, 0x1, R3 ;  /* 0x000000010b037824 */ /* 0x000fe400078e0203 */
[----:B------:R-:W-:Y:S02]  /*d0b0*/  IMAD R4, R4, UR4, RZ ;  /* 0x0000000404047c24 */ /* 0x000fe4000f8e02ff */
[----:B------:R-:W-:-:S04]  /*d0c0*/  IMAD.WIDE.U32 R2, R9, UR4, R2 ;  /* 0x0000000409027c25 */ /* 0x000fc8000f8e0002 */
[----:B------:R-:W-:Y:S01]  /*d0d0*/  IMAD R4, R9, UR5, R4 ;  /* 0x0000000509047c24 */ /* 0x000fe2000f8e0204 */
[----:B------:R-:W-:Y:S01]  /*d0e0*/  SHF.R.S32.HI R9, RZ, 0x1f, R5 ;  /* 0x0000001fff097819 */ /* 0x000fe20000011405 */
[----:B------:R-:W-:Y:S01]  /*d0f0*/  ULDC.64 UR4, c[0x0][0xcc8] ;  /* 0x0003320000047ab9 */ /* 0x000fe20000000a00 */
[----:B------:R-:W-:Y:S01]  /*d100*/  IADD3 R2, P0, R5, R2, RZ ;  /* 0x0000000205027210 */ /* 0x000fe20007f1e0ff */
[----:B------:R-:W-:-:S03]  /*d110*/  IMAD R0, R0, UR4, RZ ;  /* 0x0000000400007c24 */ /* 0x000fc6000f8e02ff */
[----:B------:R-:W-:Y:S01]  /*d120*/  IADD3.X R3, R9, R3, R4, P0, !PT ;  /* 0x0000000309037210 */ /* 0x000fe200007fe404 */
        /* <DEDUP_REMOVED lines=9> */
.L_x_13874:
[----:B------:R-:W-:-:S08]  /*d1c0*/  NOP ;  /* 0x0000000000007918 */ /* 0x000fd00000000000 */
[----:B------:R-:W0:-:S00]  /*d1d0*/  USETMAXREG.DEALLOC.CTAPOOL 0x28 ;  /* 0x00000028000079c8 */ /* 0x000e0000080e0500 */
        /* <DEDUP_REMOVED lines=16> */
.L_x_13919:
[----:B------:R-:W-:Y:S01]  /*d2e0*/  ULDC UR40, c[0x0][0xd50] ;  /* 0x0003540000287ab9 */ /* 0x000fe20000000800 */
[----:B------:R-:W-:Y:S01]  /*d2f0*/  UMOV UR39, UR6 ;  /* 0x0000000600277c82 */ /* 0x000fe20008000000 */
[----:B------:R-:W-:-:S11]  /*d300*/  UISETP.NE.AND UP0, UPT, UR40, 0x1, UPT ;  /* 0x000000012800788c */ /* 0x000fd6000bf05270 */
[----:B------:R-:W-:Y:S01]  /*d310*/  @UP0 ULDC UR4, c[0x0][0xd54] ;  /* 0x0003550000040ab9 */ /* 0x000fe20000000800 */
[----:B------:R-:W-:Y:S01]  /*d320*/  @UP0 ULDC UR7, c[0x0][0xd58] ;  /* 0x0003560000070ab9 */ /* 0x000fe20000000800 */
[----:B------:R-:W-:-:S04]  /*d330*/  UIMAD.WIDE.U32 UR4, UR6, UR4, URZ ;  /* 0x00000004060472a5 */ /* 0x000fc8000f8e003f */
[----:B------:R-:W-:-:S12]  /*d340*/  @UP0 USHF.R.U32.HI UR39, URZ, UR7, UR5 ;  /* 0x000000073f270299 */ /* 0x000fd80008011605 */
.L_x_13920:
[----:B------:R-:W-:Y:S01]  /*d350*/  ISETP.LE.AND P0, PT, RZ, UR45, PT ;  /* 0x0000002dff007c0c */ /* 0x000fe2000bf03270 */
[----:B------:R-:W-:Y:S01]  /*d360*/  UIADD3 UR4, -UR39, URZ, URZ ;  /* 0x0000003f27047290 */ /* 0x000fe2000fffe13f */
[----:B------:R-:W-:Y:S01]  /*d370*/  MOV R26, 0x1 ;  /* 0x00000001001a7802 */ /* 0x000fe20000000f00 */
[----:B------:R-:W-:Y:S02]  /*d380*/  IMAD.MOV.U32 R17, RZ, RZ, RZ ;  /* 0x000000ffff117224 */ /* 0x000fe400078e00ff */
[----:B------:R-:W-:Y:S01]  /*d390*/  UIMAD UR40, UR40, UR4, UR6 ;  /* 0x00000004282872a4 */ /* 0x000fe2000f8e0206 */
[----:B------:R-:W-:-:S07]  /*d3a0*/  IMAD.MOV.U32 R9, RZ, RZ, 0x1 ;  /* 0x00000001ff097424 */ /* 0x000fce00078e00ff */
[----:B------:R-:W-:Y:S05]  /*d3b0*/  @!P0 BRA `(.L_x_13921) ;  /* 0x0000004000348947 */ /* 0x000fea0003800000 */
[----:B------:R-:W-:Y:S01]  /*d3c0*/  ULDC.64 UR4, c[0x0][0xb20] ;  /* 0x0002c80000047ab9 */ /* 0x000fe20000000a00 */
[----:B------:R-:W0:Y:S01]  /*d3d0*/  S2UR UR46, SR_CTAID.X ;  /* 0x00000000002e79c3 */ /* 0x000e220000002500 */
[----:B------:R-:W-:Y:S01]  /*d3e0*/  UISETP.NE.U32.AND UP0, UPT, UR4, URZ, UPT ;  /* 0x0000003f0400728c */ /* 0x000fe2000bf05070 */
[----:B------:R-:W-:Y:S01]  /*d3f0*/  IMAD.MOV.U32 R27, RZ, RZ, RZ ;  /* 0x000000ffff1b7224 */ /* 0x000fe200078e00ff */
        /* <DEDUP_REMOVED lines=8> */
[----:B------:R-:W-:Y:S01]  /*d480*/  MOV R2, UR4 ;  /* 0x0000000400027c02 */ /* 0x000fe20008000f00 */
        /* <DEDUP_REMOVED lines=17> */
[----:B------:R-:W-:Y:S02]  /*d5a0*/  UIMAD.WIDE UR4, UR4, 0x2aaaaaab, URZ ;  /* 0x2aaaaaab040478a5 */ /* 0x000fe4000f8e023f */
[----:B------:R-:W-:Y:S02]  /*d5b0*/  UIADD3 UR6, UR7, UR6, URZ ;  /* 0x0000000607067290 */ /* 0x000fe4000fffe03f */
[----:B------:R-:W-:Y:S02]  /*d5c0*/  USHF.R.U32.HI UR42, URZ, 0x1f, UR5 ;  /* 0x0000001f3f2a7899 */ /* 0x000fe40008011605 */
[----:B------:R-:W-:Y:S02]  /*d5d0*/  UIMAD.WIDE UR6, UR6, 0x2aaaaaab, URZ ;  /* 0x2aaaaaab060678a5 */ /* 0x000fe4000f8e023f */
[----:B------:R-:W-:-:S02]  /*d5e0*/  ULEA.HI.SX32 UR42, UR5, UR42, 0x1c ;  /* 0x0000002a052a7291 */ /* 0x000fc4000f8fe23f */
[----:B------:R-:W-:Y:S02]  /*d5f0*/  USHF.R.U32.HI UR41, URZ, 0x1f, UR7 ;  /* 0x0000001f3f297899 */ /* 0x000fe40008011607 */
[----:B------:R-:W-:Y:S02]  /*d600*/  ULOP3.LUT UR40, UR40, 0xffff, URZ, 0xc0, !UPT ;  /* 0x0000ffff28287892 */ /* 0x000fe4000f8ec03f */
[----:B------:R-:W-:Y:S01]  /*d610*/  ULEA.HI.SX32 UR41, UR7, UR41, 0x1c ;  /* 0x0000002907297291 */ /* 0x000fe2000f8fe23f */
        /* <DEDUP_REMOVED lines=38> */
.L_x_13922:
[----:B------:R-:W-:Y:S02]  /*d880*/  UIMAD UR48, UR40, UR38, URZ ;  /* 0x00000026283072a4 */ /* 0x000fe4000f8e023f */
[----:B------:R-:W-:Y:S01]  /*d890*/  MOV R0, UR38 ;  /* 0x0000002600007c02 */ /* 0x000fe20008000f00 */
        /* <DEDUP_REMOVED lines=28> */
[----:B0----5:R-:W-:Y:S05]  /*da60*/  CALL.ABS.NOINC R2 ;  /* 0x0000000002007343 */ /* 0x021fea0003c00000 */
.L_x_13923:
        /* <DEDUP_REMOVED lines=20> */
.L_x_13925:
        /* <DEDUP_REMOVED lines=15> */
.L_x_13924:
        /* <DEDUP_REMOVED lines=8> */
[----:B------:R-:W-:Y:S01]  /*dd20*/  MOV R2, UR4 ;  /* 0x0000000400027c02 */ /* 0x000fe20008000f00 */
[----:B------:R-:W-:Y:S01]  /*dd30*/  IMAD.U32 R3, RZ, RZ, UR5 ;  /* 0x00000005ff037e24 */ /* 0x000fe2000f8e00ff */
[C---:B------:R-:W-:Y:S01]  /*dd40*/  LOP3.LUT R7, R24.reuse, 0x7f, RZ, 0xc0, !PT ;  /* 0x0000007f18077812 */ /* 0x040fe200078ec0ff */
[----:B------:R-:W-:Y:S01]  /*dd50*/  IMAD.SHL.U32 R0, R24, 0x10, RZ ;  /* 0x0000001018007824 */ /* 0x000fe200078e00ff */
[----:B0-----:R-:W-:Y:S02]  /*dd60*/  ISETP.NE.AND P1, PT, R12, 0x1, PT ;  /* 0x000000010c00780c */ /* 0x001fe40003f25270 */
[----:B------:R-:W-:Y:S01]  /*dd70*/  LOP3.LUT R16, R16, 0xffffbfff, RZ, 0xc0, !PT ;  /* 0xffffbfff10107812 */ /* 0x000fe200078ec0ff */
[----:B------:R0:W2:Y:S01]  /*dd80*/  @P0 LDG.E R30, desc[UR36][R2.64] ;  /* 0x00000024021e0981 */ /* 0x0000a2000c1e1900 */
[----:B------:R-:W-:Y:S01]  /*dd90*/  LOP3.LUT R4, R0, 0x70, RZ, 0xc0, !PT ;  /* 0x0000007000047812 */ /* 0x000fe200078ec0ff */
[----:B------:R-:W-:Y:S01]  /*dda0*/  VIADD R0, R25, 0xffffffff ;  /* 0xffffffff19007836 */ /* 0x000fe20000000000 */
[----:B------:R-:W-:Y:S01]  /*ddb0*/  SHF.R.U32.HI R5, RZ, 0x3, R7 ;  /* 0x00000003ff057819 */ /* 0x000fe20000011607 */
[----:B------:R-:W-:Y:S01]  /*ddc0*/  IMAD.SHL.U32 R6, R24, 0x8, RZ ;  /* 0x0000000818067824 */ /* 0x000fe200078e00ff */
[----:B------:R-:W-:Y:S01]  /*ddd0*/  LOP3.LUT R37, R34, 0x2, RZ, 0xfc, !PT ;  /* 0x0000000222257812 */ /* 0x000fe200078efcff */
[----:B------:R-:W-:Y:S01]  /*dde0*/  ULDC UR4, c[0x0][0x320] ;  /* 0x0000c80000047ab9 */ /* 0x000fe20000000800 */
[----:B------:R-:W-:-:S03]  /*ddf0*/  LOP3.LUT R32, R4, R5, RZ, 0xfc, !PT ;  /* 0x0000000504207212 */ /* 0x000fc600078efcff */
[----:B0-----:R-:W0:Y:S01]  /*de00*/  @P1 LDC R2, c[0x0][0x434] ;  /* 0x00010d00ff021b82 */ /* 0x001e220000000800 */
[----:B------:R-:W-:Y:S01]  /*de10*/  @P1 LOP3.LUT R16, R16, 0x4000, RZ, 0xfc, !PT ;  /* 0x0000400010101812 */ /* 0x000fe200078efcff */
[----:B------:R-:W-:-:S05]  /*de20*/  IMAD R4, R0, 0x60, R32 ;  /* 0x0000006000047824 */ /* 0x000fca00078e0220 */
[C---:B------:R-:W-:Y:S01]  /*de30*/  ISETP.GE.AND P0, PT, R4.reuse, UR43, PT ;  /* 0x0000002b04007c0c */ /* 0x040fe2000bf06270 */
[----:B------:R-:W1:Y:S01]  /*de40*/  @P1 LDC R3, c[0x0][0x438] ;  /* 0x00010e00ff031b82 */ /* 0x000e620000000800 */
[----:B-----5:R-:W-:Y:S02]  /*de50*/  IADD3 R10, R4, R27, RZ ;  /* 0x0000001b040a7210 */ /* 0x020fe40007ffe0ff */
[----:B------:R-:W-:-:S03]  /*de60*/  ISETP.GT.U32.OR P0, PT, R32, 0x5f, P0 ;  /* 0x0000005f2000780c */ /* 0x000fc60000704470 */
[----:B------:R-:W-:-:S10]  /*de70*/  IMAD.MOV.U32 R11, RZ, RZ, R10 ;  /* 0x000000ffff0b7224 */ /* 0x000fd400078e000a */
        /* <DEDUP_REMOVED lines=12> */
[----:B------:R-:W-:-:S06]  /*df40*/  @!P0 LEA.HI.X R5, R2, R5, R3, 0x2, P1 ;  /* 0x0000000502058211 */ /* 0x000fcc00008f1403 */
[----:B------:R-:W2:Y:S01]  /*df50*/  @!P0 LDG.E R5, desc[UR36][R4.64] ;  /* 0x0000002404058981 */ /* 0x000ea2000c1e1900 */
[----:B------:R-:W-:Y:S02]  /*df60*/  ISETP.NE.AND P2, PT, R37, 0x3, PT ;  /* 0x000000032500780c */ /* 0x000fe40003f45270 */
[----:B------:R-:W-:Y:S02]  /*df70*/  CS2R R18, SRZ ;  /* 0x0000000000127805 */ /* 0x000fe4000001ff00 */
[----:B------:R-:W-:Y:S01]  /*df80*/  LOP3.LUT R22, R6, 0x38, RZ, 0xc0, !PT ;  /* 0x0000003806167812 */ /* 0x000fe200078ec0ff */
[----:B------:R-:W-:Y:S01]  /*df90*/  UMOV UR5, 0xffffffff ;  /* 0xffffffff00057882 */ /* 0x000fe20000000000 */
[----:B------:R-:W-:Y:S01]  /*dfa0*/  ISETP.GT.U32.AND P1, PT, R32, 0x5f, PT ;  /* 0x0000005f2000780c */ /* 0x000fe20003f24070 */
[----:B------:R-:W-:Y:S01]  /*dfb0*/  IMAD.U32 R29, RZ, RZ, UR39 ;  /* 0x00000027ff1d7e24 */ /* 0x000fe2000f8e00ff */
[----:B------:R-:W-:Y:S02]  /*dfc0*/  LOP3.LUT R16, R16, 0xffffffdf, RZ, 0xc0, !PT ;  /* 0xffffffdf10107812 */ /* 0x000fe400078ec0ff */
[----:B------:R-:W-:-:S02]  /*dfd0*/  LOP3.LUT R36, R22, 0x40, RZ, 0xfc, !PT ;  /* 0x0000004016247812 */ /* 0x000fc400078efcff */
[----:B------:R-:W-:Y:S02]  /*dfe0*/  LOP3.LUT R35, R22, 0x80, RZ, 0xfc, !PT ;  /* 0x0000008016237812 */ /* 0x000fe400078efcff */
[----:B------:R-:W-:Y:S02]  /*dff0*/  ISETP.GE.AND P4, PT, R36, UR4, PT ;  /* 0x0000000424007c0c */ /* 0x000fe4000bf86270 */
[----:B------:R-:W-:Y:S02]  /*e000*/  @P2 LOP3.LUT R16, R16, 0x20, RZ, 0xfc, !PT ;  /* 0x0000002010102812 */ /* 0x000fe400078efcff */
[----:B------:R-:W-:Y:S02]  /*e010*/  ISETP.GE.AND P3, PT, R35, UR4, PT ;  /* 0x0000000423007c0c */ /* 0x000fe4000bf66270 */
[----:B------:R-:W-:Y:S02]  /*e020*/  LOP3.LUT R16, R16, 0xffff7fff, RZ, 0xc0, !PT ;  /* 0xffff7fff10107812 */ /* 0x000fe400078ec0ff */
[----:B------:R-:W-:-:S02]  /*e030*/  LOP3.LUT R31, R22, 0xc0, RZ, 0xfc, !PT ;  /* 0x000000c0161f7812 */ /* 0x000fc400078efcff */
[----:B------:R-:W-:Y:S02]  /*e040*/  @P1 LOP3.LUT R16, R16, 0x8000, RZ, 0xfc, !PT ;  /* 0x0000800010101812 */ /* 0x000fe400078efcff */
[----:B------:R-:W-:Y:S02]  /*e050*/  ISETP.GE.AND P1, PT, R31, UR4, PT ;  /* 0x000000041f007c0c */ /* 0x000fe4000bf26270 */
[----:B------:R-:W-:Y:S02]  /*e060*/  LOP3.LUT R16, R16, 0xffffffef, RZ, 0xc0, !PT ;  /* 0xffffffef10107812 */ /* 0x000fe400078ec0ff */
[----:B------:R-:W-:Y:S02]  /*e070*/  IADD3 R23, -R11, RZ, RZ ;  /* 0x000000ff0b177210 */ /* 0x000fe40007ffe1ff */
[----:B------:R-:W-:-:S03]  /*e080*/  @P4 LOP3.LUT R16, R16, 0x10, RZ, 0xfc, !PT ;  /* 0x0000001010104812 */ /* 0x000fc600078efcff */
[----:B------:R-:W-:Y:S01]  /*e090*/  IMAD R23, R12, R23, R10 ;  /* 0x000000170c177224 */ /* 0x000fe200078e020a */
[----:B------:R-:W-:-:S04]  /*e0a0*/  LOP3.LUT R16, R16, 0xfffffffe, RZ, 0xc0, !PT ;  /* 0xfffffffe10107812 */ /* 0x000fc800078ec0ff */
[----:B------:R-:W-:-:S04]  /*e0b0*/  LOP3.LUT R16, R16, 0xfffffff7, RZ, 0xc0, !PT ;  /* 0xfffffff710107812 */ /* 0x000fc800078ec0ff */
[----:B------:R-:W-:Y:S02]  /*e0c0*/  @P3 LOP3.LUT R16, R16, 0x8, RZ, 0xfc, !PT ;  /* 0x0000000810103812 */ /* 0x000fe400078efcff */
[--C-:B--2---:R-:W-:Y:S01]  /*e0d0*/  @!P0 SHF.R.S32.HI R19, RZ, 0x1f, R5.reuse ;  /* 0x0000001fff138819 */ /* 0x104fe20000011405 */
[----:B------:R-:W-:Y:S01]  /*e0e0*/  @!P0 IMAD.MOV.U32 R18, RZ, RZ, R5 ;  /* 0x000000ffff128224 */ /* 0x000fe200078e0005 */
[----:B------:R-:W-:-:S13]  /*e0f0*/  ISETP.GE.AND P0, PT, R22, UR4, PT ;  /* 0x0000000416007c0c */ /* 0x000fda000bf06270 */
[----:B------:R-:W-:-:S04]  /*e100*/  @P0 LOP3.LUT R16, R16, 0x1, RZ, 0xfc, !PT ;  /* 0x0000000110100812 */ /* 0x000fc800078efcff */
[----:B------:R-:W-:-:S04]  /*e110*/  LOP3.LUT R16, R16, 0xfffffffb, RZ, 0xc0, !PT ;  /* 0xfffffffb10107812 */ /* 0x000fc800078ec0ff */
[----:B------:R-:W-:Y:S01]  /*e120*/  @P1 LOP3.LUT R16, R16, 0x4, RZ, 0xfc, !PT ;  /* 0x0000000410101812 */ /* 0x000fe200078efcff */
[----:B------:R-:W-:Y:S06]  /*e130*/  BRA.DIV UR5, `(.L_x_13926) ;  /* 0x0000003a05607947 */ /* 0x000fec000b800000 */
.L_x_13972:
[----:B------:R-:W-:Y:S02]  /*e140*/  SEL R2, RZ, 0x1, P0 ;  /* 0x00000001ff027807 */ /* 0x000fe40000000000 */
[----:B------:R-:W-:-:S03]  /*e150*/  SHF.R.S32.HI R29, RZ, 0x1f, R29 ;  /* 0x0000001fff1d7819 */ /* 0x000fc6000001141d */
[----:B------:R0:W-:Y:S01]  /*e160*/  STL [R1], R2 ;  /* 0x0000000201007387 */ /* 0x0001e20000100800 */
[----:B------:R-:W-:Y:S05]  /*e170*/  @!P2 BRA `(.L_x_13927) ;  /* 0x000000000004a947 */ /* 0x000fea0003800000 */
[----:B------:R-:W-:Y:S01]  /*e180*/  BPT.TRAP 0x1 ;  /* 0x000000040000795c */ /* 0x000fe20000300000 */
.L_x_13927:
[----:B0-----:R-:W-:-:S04]  /*e190*/  MOV R2, 0x1 ;  /* 0x0000000100027802 */ /* 0x001fc80000000f00 */
[----:B------:R-:W-:-:S04]  /*e1a0*/  SHF.L.U32 R2, R2, 0x1f, RZ ;  /* 0x0000001f02027819 */ /* 0x000fc800000006ff */
[----:B------:R-:W0:Y:S02]  /*e1b0*/  SYNCS.PHASECHK.TRANS64.TRYWAIT P0, [UR44+0x32440], R2 ;  /* 0x03244002ff0075a7 */ /* 0x000e24000800016c */
[----:B0-----:R-:W-:Y:S05]  /*e1c0*/  @!P0 BRA `(.L_x_13928) ;  /* 0x00000038005c8947 */ /* 0x001fea0003800000 */
.L_x_13973:
        /* <DEDUP_REMOVED lines=16> */
[----:B------:R-:W-:Y:S02]  /*e2d0*/  IMAD.SHL.U32 R28, R7, 0x8, RZ ;  /* 0x00000008071c7824 */ /* 0x000fe400078e00ff */
[----:B------:R-:W-:Y:S02]  /*e2e0*/  IMAD.IADD R3, R3, 0x1, R5 ;  /* 0x0000000103037824 */ /* 0x000fe400078e0205 */
[----:B------:R-:W-:Y:S01]  /*e2f0*/  IMAD.U32 R5, RZ, RZ, UR4 ;  /* 0x00000004ff057e24 */ /* 0x000fe2000f8e00ff */
[----:B------:R-:W-:Y:S01]  /*e300*/  UIMAD UR4, UR6, UR4, URZ ;  /* 0x00000004060472a4 */ /* 0x000fe2000f8e023f */
[----:B------:R-:W-:Y:S02]  /*e310*/  IMAD.IADD R17, R17, 0x1, -R8 ;  /* 0x0000000111117824 */ /* 0x000fe400078e0a08 */
[----:B------:R-:W-:Y:S01]  /*e320*/  IMAD.WIDE.U32 R2, R5, UR39, R2 ;  /* 0x0000002705027c25 */ /* 0x000fe2000f8e0002 */
[----:B------:R-:W-:Y:S01]  /*e330*/  UIMAD UR4, UR39, UR5, UR4 ;  /* 0x00000005270472a4 */ /* 0x000fe2000f8e0204 */
[----:B------:R-:W-:-:S02]  /*e340*/  ULDC.64 UR6, c[0x0][0x2e8] ;  /* 0x0000ba0000067ab9 */ /* 0x000fc40000000a00 */
[----:B------:R-:W-:Y:S01]  /*e350*/  UMOV UR5, 0xffffffff ;  /* 0xffffffff00057882 */ /* 0x000fe20000000000 */
[----:B------:R-:W-:Y:S02]  /*e360*/  LEA R4, P0, R2, UR6, 0x1 ;  /* 0x0000000602047c11 */ /* 0x000fe4000f8008ff */
[----:B------:R-:W-:Y:S01]  /*e370*/  IADD3 R5, R3, UR4, RZ ;  /* 0x0000000403057c10 */ /* 0x000fe2000fffe0ff */
[----:B------:R-:W-:Y:S01]  /*e380*/  ULDC UR4, c[0x0][0x2f4] ;  /* 0x0000bd0000047ab9 */ /* 0x000fe20000000800 */
[----:B------:R-:W-:Y:S02]  /*e390*/  LOP3.LUT R3, R6, 0x1c0, RZ, 0xc0, !PT ;  /* 0x000001c006037812 */ /* 0x000fe400078ec0ff */
[----:B------:R-:W-:Y:S02]  /*e3a0*/  ISETP.GE.AND P2, PT, R22, UR4, PT ;  /* 0x0000000416007c0c */ /* 0x000fe4000bf46270 */
[----:B------:R-:W-:Y:S02]  /*e3b0*/  LOP3.LUT R3, R3, 0x38, R6, 0xf8, !PT ;  /* 0x0000003803037812 */ /* 0x000fe400078ef806 */
[----:B------:R-:W-:-:S02]  /*e3c0*/  LEA.HI.X R5, R2, UR7, R5, 0x1, P0 ;  /* 0x0000000702057c11 */ /* 0x000fc400080f0c05 */
[----:B------:R-:W-:Y:S02]  /*e3d0*/  LOP3.LUT R3, R3, 0x38, R24, 0x78, !PT ;  /* 0x0000003803037812 */ /* 0x000fe400078e7818 */
[----:B------:R-:W-:Y:S02]  /*e3e0*/  ISETP.GE.AND P0, PT, R17, 0x1, PT ;  /* 0x000000011100780c */ /* 0x000fe40003f06270 */
[----:B------:R-:W-:-:S03]  /*e3f0*/  LOP3.LUT R28, R3, 0x200, R28, 0xf8, !PT ;  /* 0x00000200031c7812 */ /* 0x000fc600078ef81c */
[----:B------:R-:W-:Y:S01]  /*e400*/  @P2 LOP3.LUT R16, R16, 0x2, RZ, 0xfc, !PT ;  /* 0x0000000210102812 */ /* 0x000fe200078efcff */
[----:B------:R-:W-:Y:S07]  /*e410*/  BRA.DIV UR5, `(.L_x_13929) ;  /* 0x0000003605e07947 */ /* 0x000fee000b800000 */
[----:B------:R-:W0:Y:S01]  /*e420*/  SHFL.IDX PT, R14, R4, RZ, 0x181f ;  /* 0x00181fff040e7589 */ /* 0x000e2200000e0000 */
[----:B------:R-:W-:-:S03]  /*e430*/  @P0 LEA R7, R28, UR44, 0x1 ;  /* 0x0000002c1c070c11 */ /* 0x000fc6000f8e08ff */
[----:B------:R-:W1:Y:S01]  /*e440*/  SHFL.IDX PT, R0, R5, RZ, 0x181f ;  /* 0x00181fff05007589 */ /* 0x000e6200000e0000 */
[----:B0-----:R-:W-:-:S03]  /*e450*/  @P0 LEA R2, P1, R22, R14, 0x1 ;  /* 0x0000000e16020211 */ /* 0x001fc600078208ff */
[----:B------:R-:W0:Y:S01]  /*e460*/  SHFL.IDX PT, R14, R4, 0x1, 0x181f ;  /* 0x00381f00040e7f89 */ /* 0x000e2200000e0000 */
[----:B-1----:R-:W-:-:S03]  /*e470*/  @P0 IADD3.X R3, RZ, R0, RZ, P1, !PT ;  /* 0x00000000ff030210 */ /* 0x002fc60000ffe4ff */
        /* <DEDUP_REMOVED lines=30> */
.L_x_13987:
        /* <DEDUP_REMOVED lines=15> */
.L_x_13930:
        /* <DEDUP_REMOVED lines=24> */
.L_x_13931:
[----:B------:R-:W-:Y:S01]  /*e8d0*/  UISETP.NE.AND UP0, UPT, UR47, URZ, UPT ;  /* 0x0000003f2f00728c */ /* 0x000fe2000bf05270 */
[----:B------:R-:W-:Y:S01]  /*e8e0*/  IMAD.U32 R3, RZ, RZ, UR46 ;  /* 0x0000002eff037e24 */ /* 0x000fe2000f8e00ff */
[----:B------:R-:W-:Y:S01]  /*e8f0*/  R2UR UR6, R29 ;  /* 0x000000001d0672ca */ /* 0x000fe200000e0000 */
[----:B------:R-:W-:Y:S01]  /*e900*/  ULDC.64 UR8, c[0x0][0x2d8] ;  /* 0x0000b60000087ab9 */ /* 0x000fe20000000a00 */
[----:B------:R-:W0:Y:S01]  /*e910*/  LDC R7, c[0x0][0x448] ;  /* 0x00011200ff077b82 */ /* 0x000e220000000800 */
[----:B------:R-:W1:Y:S01]  /*e920*/  S2R R20, SR_TID.X ;  /* 0x0000000000147919 */ /* 0x000e620000002100 */
[----:B------:R-:W-:Y:S02]  /*e930*/  PLOP3.LUT P0, PT, PT, PT, UP0, 0x80, 0x0 ;  /* 0x000000000000781c */ /* 0x000fe40003f0f008 */
[----:B------:R-:W-:-:S03]  /*e940*/  LEA R24, R3, R32, 0x7 ;  /* 0x0000002003187211 */ /* 0x000fc600078e38ff */
[----:B------:R-:W-:Y:S02]  /*e950*/  @UP0 ULDC UR4, c[0x0][0x44c] ;  /* 0x0001130000040ab9 */ /* 0x000fe40000000800 */
[----:B------:R-:W-:Y:S02]  /*e960*/  IMAD.MOV.U32 R9, RZ, RZ, R24 ;  /* 0x000000ffff097224 */ /* 0x000fe400078e0018 */
        /* <DEDUP_REMOVED lines=15> */
[----:B------:R-:W-:Y:S01]  /*ea60*/  MOV R5, UR5 ;  /* 0x0000000500057c02 */ /* 0x000fe20008000f00 */
[----:B------:R-:W-:Y:S01]  /*ea70*/  UIADD3 UR6, UR5, UR6, URZ ;  /* 0x0000000605067290 */ /* 0x000fe2000fffe03f */
[----:B------:R-:W-:Y:S02]  /*ea80*/  IMAD.MOV R5, RZ, RZ, -R9 ;  /* 0x000000ffff057224 */ /* 0x000fe400078e0a09 */
[----:B------:R-:W-:Y:S01]  /*ea90*/  IMAD.U32 R4, RZ, RZ, UR4 ;  /* 0x00000004ff047e24 */ /* 0x000fe2000f8e00ff */
[----:B------:R-:W-:Y:S01]  /*eaa0*/  ULDC.64 UR4, c[0x0][0x2d0] ;  /* 0x0000b40000047ab9 */ /* 0x000fe20000000a00 */
[----:B0-----:R-:W-:Y:S02]  /*eab0*/  IMAD R5, R7, R5, R24 ;  /* 0x0000000507057224 */ /* 0x001fe400078e0218 */
[----:B------:R-:W-:Y:S02]  /*eac0*/  IMAD R0, R0, UR4, RZ ;  /* 0x0000000400007c24 */ /* 0x000fe4000f8e02ff */
[----:B------:R-:W-:-:S02]  /*ead0*/  IMAD.U32 R3, RZ, RZ, UR6 ;  /* 0x00000006ff037e24 */ /* 0x000fc4000f8e00ff */
[----:B------:R-:W-:Y:S02]  /*eae0*/  IMAD.MOV.U32 R2, RZ, RZ, R4 ;  /* 0x000000ffff027224 */ /* 0x000fe400078e0004 */
        /* <DEDUP_REMOVED lines=20> */
[----:B------:R-:W-:Y:S01]  /*ec30*/  IMAD R5, R7, UR4, RZ ;  /* 0x0000000407057c24 */ /* 0x000fe2000f8e02ff */
[----:B------:R-:W1:Y:S01]  /*ec40*/  SHFL.IDX PT, R3, R6, RZ, 0x181f ;  /* 0x00181fff06037589 */ /* 0x000e6200000e0000 */
[----:B------:R-:W-:-:S03]  /*ec50*/  IMAD R4, R4, 0x80, R20 ;  /* 0x0000008004047824 */ /* 0x000fc600078e0214 */
[----:B------:R-:W-:Y:S02]  /*ec60*/  SHFL.IDX PT, R2, R6, 0x1, 0x181f ;  /* 0x00381f0006027f89 */ /* 0x000fe400000e0000 */
[CC--:B------:R-:W-:Y:S02]  /*ec70*/  ISETP.GE.AND P4, PT, R4.reuse, R5.reuse, PT ;  /* 0x000000050400720c */ /* 0x0c0fe40003f86270 */
[----:B------:R-:W-:Y:S01]  /*ec80*/  IADD3 R8, R4, 0x10, RZ ;  /* 0x0000001004087810 */ /* 0x000fe20007ffe0ff */
[----:B------:R-:W-:Y:S03]  /*ec90*/  SHFL.IDX PT, R7, R0, 0x3, 0x181f ;  /* 0x00781f0000077f89 */ /* 0x000fe600000e0000 */
[----:B------:R-:W-:Y:S01]  /*eca0*/  ISETP.GE.AND P3, PT, R8, R5, PT ;  /* 0x000000050800720c */ /* 0x000fe20003f66270 */
[----:B------:R-:W-:-:S05]  /*ecb0*/  VIADD R8, R4, 0x20 ;  /* 0x0000002004087836 */ /* 0x000fca0000000000 */
[----:B------:R-:W-:Y:S02]  /*ecc0*/  ISETP.GE.AND P2, PT, R8, R5, PT ;  /* 0x000000050800720c */ /* 0x000fe40003f46270 */
[----:B0-----:R-:W-:Y:S01]  /*ecd0*/  @!P4 LEA R10, P1, R22, R14, 0x1 ;  /* 0x0000000e160ac211 */ /* 0x001fe200078208ff */
[----:B------:R-:W-:Y:S01]  /*ece0*/  SHFL.IDX PT, R8, R6, 0x3, 0x181f ;  /* 0x00781f0006087f89 */ /* 0x000fe200000e0000 */
[----:B------:R-:W-:Y:S02]  /*ecf0*/  @!P4 LEA R9, R28, UR44, 0x1 ;  /* 0x0000002c1c09cc11 */ /* 0x000fe4000f8e08ff */
[----:B------:R-:W-:Y:S01]  /*ed00*/  @P4 LOP3.LUT R16, R16, 0x1000, RZ, 0xfc, !PT ;  /* 0x0000100010104812 */ /* 0x000fe200078efcff */
[----:B------:R-:W0:Y:S01]  /*ed10*/  SHFL.IDX PT, R14, R0, 0x1, 0x181f ;  /* 0x00381f00000e7f89 */ /* 0x000e2200000e0000 */
[----:B-1----:R-:W-:Y:S01]  /*ed20*/  @!P4 IMAD.X R3, RZ, RZ, R3, P1 ;  /* 0x000000ffff03c224 */ /* 0x002fe200008e0603 */
[----:B------:R-:W-:Y:S02]  /*ed30*/  @!P3 LEA R15, R28, UR44, 0x1 ;  /* 0x0000002c1c0fbc11 */ /* 0x000fe4000f8e08ff */
[----:B------:R-:W-:-:S04]  /*ed40*/  LOP3.LUT R16, R16, 0xfffff7ff, RZ, 0xc0, !PT ;  /* 0xfffff7ff10107812 */ /* 0x000fc800078ec0ff */
[----:B------:R-:W-:-:S04]  /*ed50*/  @P3 LOP3.LUT R16, R16, 0x800, RZ, 0xfc, !PT ;  /* 0x0000080010103812 */ /* 0x000fc800078efcff */
[----:B------:R-:W-:-:S04]  /*ed60*/  LOP3.LUT R16, R16, 0xfffffbff, RZ, 0xc0, !PT ;  /* 0xfffffbff10107812 */ /* 0x000fc800078ec0ff */
[----:B------:R-:W-:-:S04]  /*ed70*/  @P2 LOP3.LUT R16, R16, 0x400, RZ, 0xfc, !PT ;  /* 0x0000040010102812 */ /* 0x000fc800078efcff */
[----:B------:R-:W-:Y:S02]  /*ed80*/  LOP3.LUT R16, R16, 0xfffffdff, RZ, 0xc0, !PT ;  /* 0xfffffdff10107812 */ /* 0x000fe400078ec0ff */
[C---:B0-----:R-:W-:Y:S02]  /*ed90*/  @!P3 LEA R12, P1, R22.reuse, R14, 0x1 ;  /* 0x0000000e160cb211 */ /* 0x041fe400078208ff */
[----:B------:R-:W0:Y:S03]  /*eda0*/  SHFL.IDX PT, R14, R0, 0x2, 0x181f ;  /* 0x00581f00000e7f89 */ /* 0x000e2600000e0000 */
[----:B------:R-:W-:Y:S02]  /*edb0*/  @!P3 IMAD.X R11, RZ, RZ, R2, P1 ;  /* 0x000000ffff0bb224 */ /* 0x000fe400008e0602 */
[----:B------:R-:W1:Y:S01]  /*edc0*/  SHFL.IDX PT, R2, R6, 0x2, 0x181f ;  /* 0x00581f0006027f89 */ /* 0x000e6200000e0000 */
[----:B0-----:R-:W-:-:S05]  /*edd0*/  @!P2 LEA R13, P1, R22, R14, 0x1 ;  /* 0x0000000e160da211 */ /* 0x001fca00078208ff */
[----:B-1----:R-:W-:Y:S01]  /*ede0*/  @!P2 IMAD.X R14, RZ, RZ, R2, P1 ;  /* 0x000000ffff0ea224 */ /* 0x002fe200008e0602 */
[----:B------:R-:W-:-:S04]  /*edf0*/  IADD3 R2, R4, 0x30, RZ ;  /* 0x0000003004027810 */ /* 0x000fc80007ffe0ff */
[----:B------:R-:W-:Y:S01]  /*ee00*/  ISETP.GE.AND P5, PT, R2, R5, PT ;  /* 0x000000050200720c */ /* 0x000fe20003fa6270 */
[----:B------:R-:W-:Y:S02]  /*ee10*/  @!P4 IMAD.MOV.U32 R2, RZ, RZ, R10 ;  /* 0x000000ffff02c224 */ /* 0x000fe400078e000a */
[----:B------:R-:W-:Y:S04]  /*ee20*/  SHFL.IDX PT, R10, R6, 0x4, 0x181f ;  /* 0x00981f00060a7f89 */ /* 0x000fe800000e0000 */
[----:B------:R0:W-:Y:S06]  /*ee30*/  @!P4 LDGSTS.E.BYPASS.LTC128B.128 [R9+0x18400], desc[UR36][R2.64], !P0 ;  /* 0x184000000209cfae */ /* 0x0001ec000c101d64 */
[----:B------:R-:W-:-:S02]  /*ee40*/  @!P5 LEA R7, P1, R22, R7, 0x1 ;  /* 0x000000071607d211 */ /* 0x000fc400078208ff */
[----:B------:R-:W-:-:S03]  /*ee50*/  @P5 LOP3.LUT R16, R16, 0x200, RZ, 0xfc, !PT ;  /* 0x0000020010105812 */ /* 0x000fc600078efcff */
[----:B------:R-:W-:Y:S01]  /*ee60*/  @!P5 IMAD.X R8, RZ, RZ, R8, P1 ;  /* 0x000000ffff08d224 */ /* 0x000fe200008e0608 */
[----:B0-----:R-:W0:Y:S01]  /*ee70*/  SHFL.IDX PT, R9, R0, 0x4, 0x181f ;  /* 0x00981f0000097f89 */ /* 0x001e2200000e0000 */
[----:B------:R-:W-:Y:S01]  /*ee80*/  VIADD R2, R4, 0x40 ;  /* 0x0000004004027836 */ /* 0x000fe20000000000 */
[----:B------:R-:W-:Y:S01]  /*ee90*/  LOP3.LUT R16, R16, 0xfffffeff, RZ, 0xc0, !PT ;  /* 0xfffffeff10107812 */ /* 0x000fe200078ec0ff */
[----:B------:R-:W-:Y:S02]  /*eea0*/  @!P3 IMAD.MOV.U32 R3, RZ, RZ, R11 ;  /* 0x000000ffff03b224 */ /* 0x000fe400078e000b */
[----:B------:R-:W1:Y:S01]  /*eeb0*/  SHFL.IDX PT, R11, R0, 0x5, 0x181f ;  /* 0x00b81f00000b7f89 */ /* 0x000e6200000e0000 */
[----:B------:R-:W-:Y:S01]  /*eec0*/  ISETP.GE.AND P4, PT, R2, R5, PT ;  /* 0x000000050200720c */ /* 0x000fe20003f86270 */
[----:B------:R-:W-:-:S05]  /*eed0*/  @!P3 IMAD.MOV.U32 R2, RZ, RZ, R12 ;  /* 0x000000ffff02b224 */ /* 0x000fca00078e000c */
[----:B------:R2:W-:Y:S07]  /*eee0*/  @!P3 LDGSTS.E.BYPASS.LTC128B.128 [R15+0x18c00], desc[UR36][R2.64], !P0 ;  /* 0x18c00000020fbfae */ /* 0x0005ee000c101d64 */
[----:B------:R-:W-:-:S04]  /*eef0*/  @P4 LOP3.LUT R16, R16, 0x100, RZ, 0xfc, !PT ;  /* 0x0000010010104812 */ /* 0x000fc800078efcff */
[----:B------:R-:W-:Y:S01]  /*ef00*/  LOP3.LUT R16, R16, 0xffffff7f, RZ, 0xc0, !PT ;  /* 0xffffff7f10107812 */ /* 0x000fe200078ec0ff */
[----:B--2---:R-:W2:Y:S01]  /*ef10*/  SHFL.IDX PT, R2, R6, 0x5, 0x181f ;  /* 0x00b81f0006027f89 */ /* 0x004ea200000e0000 */
[----:B------:R-:W-:Y:S01]  /*ef20*/  VIADD R3, R4, 0x50 ;  /* 0x0000005004037836 */ /* 0x000fe20000000000 */
[----:B0-----:R-:W-:Y:S02]  /*ef30*/  @!P4 LEA R9, P1, R22, R9, 0x1 ;  /* 0x000000091609c211 */ /* 0x001fe400078208ff */
[----:B------:R-:W-:Y:S02]  /*ef40*/  @!P2 LEA R15, R28, UR44, 0x1 ;  /* 0x0000002c1c0fac11 */ /* 0x000fe4000f8e08ff */
[----:B------:R-:W-:Y:S01]  /*ef50*/  ISETP.GE.AND P3, PT, R3, R5, PT ;  /* 0x000000050300720c */ /* 0x000fe20003f66270 */
[----:B------:R-:W-:Y:S01]  /*ef60*/  @!P2 IMAD.MOV.U32 R3, RZ, RZ, R14 ;  /* 0x000000ffff03a224 */ /* 0x000fe200078e000e */
[----:B------:R-:W-:-:S11]  /*ef70*/  @!P4 IADD3.X R10, RZ, R10, RZ, P1, !PT ;  /* 0x0000000aff0ac210 */ /* 0x000fd60000ffe4ff */
[----:B-1----:R-:W-:Y:S02]  /*ef80*/  @!P3 LEA R11, P1, R22, R11, 0x1 ;  /* 0x0000000b160bb211 */ /* 0x002fe400078208ff */
[----:B------:R-:W-:Y:S02]  /*ef90*/  @P3 LOP3.LUT R16, R16, 0x80, RZ, 0xfc, !PT ;  /* 0x0000008010103812 */ /* 0x000fe400078efcff */
[----:B--2---:R-:W-:Y:S01]  /*efa0*/  @!P3 IADD3.X R12, RZ, R2, RZ, P1, !PT ;  /* 0x00000002ff0cb210 */ /* 0x004fe20000ffe4ff */
[----:B------:R-:W-:Y:S01]  /*efb0*/  @!P2 IMAD.MOV.U32 R2, RZ, RZ, R13 ;  /* 0x000000ffff02a224 */ /* 0x000fe200078e000d */
[----:B------:R-:W-:Y:S01]  /*efc0*/  LOP3.LUT R16, R16, 0xffffffbf, RZ, 0xc0, !PT ;  /* 0xffffffbf10107812 */ /* 0x000fe200078ec0ff */
[----:B------:R-:W0:Y:S04]  /*efd0*/  SHFL.IDX PT, R13, R0, 0x6, 0x181f ;  /* 0x00d81f00000d7f89 */ /* 0x000e2800000e0000 */
[----:B------:R1:W-:Y:S04]  /*efe0*/  @!P2 LDGSTS.E.BYPASS.LTC128B.128 [R15+0x19400], desc[UR36][R2.64], !P0 ;  /* 0x19400000020fafae */ /* 0x0003e8000c101d64 */
[----:B-1----:R-:W1:Y:S01]  /*eff0*/  SHFL.IDX PT, R2, R6, 0x6, 0x181f ;  /* 0x00d81f0006027f89 */ /* 0x002e6200000e0000 */
[----:B------:R-:W-:Y:S01]  /*f000*/  VIADD R3, R4, 0x60 ;  /* 0x0000006004037836 */ /* 0x000fe20000000000 */
[----:B------:R-:W-:-:S02]  /*f010*/  @!P5 LEA R15, R28, UR44, 0x1 ;  /* 0x0000002c1c0fdc11 */ /* 0x000fc4000f8e08ff */
[----:B------:R-:W2:Y:S02]  /*f020*/  SHFL.IDX PT, R6, R6, 0x7, 0x181f ;  /* 0x00f81f0006067f89 */ /* 0x000ea400000e0000 */
[----:B------:R-:W-:Y:S01]  /*f030*/  ISETP.GE.AND P2, PT, R3, R5, PT ;  /* 0x000000050300720c */ /* 0x000fe20003f46270 */
[----:B------:R-:W-:-:S12]  /*f040*/  @!P5 IMAD.MOV.U32 R3, RZ, RZ, R8 ;  /* 0x000000ffff03d224 */ /* 0x000fd800078e0008 */
[----:B0-----:R-:W-:Y:S02]  /*f050*/  @!P2 LEA R13, P1, R22, R13, 0x1 ;  /* 0x0000000d160da211 */ /* 0x001fe400078208ff */
[----:B------:R-:W-:Y:S02]  /*f060*/  @!P2 LEA R21, R28, UR44, 0x1 ;  /* 0x0000002c1c15ac11 */ /* 0x000fe4000f8e08ff */
[----:B------:R-:W-:Y:S02]  /*f070*/  @P2 LOP3.LUT R16, R16, 0x40, RZ, 0xfc, !PT ;  /* 0x0000004010102812 */ /* 0x000fe400078efcff */
[----:B-1----:R-:W-:Y:S01]  /*f080*/  @!P2 IADD3.X R14, RZ, R2, RZ, P1, !PT ;  /* 0x00000002ff0ea210 */ /* 0x002fe20000ffe4ff */
[----:B------:R-:W-:Y:S01]  /*f090*/  @!P5 IMAD.MOV.U32 R2, RZ, RZ, R7 ;  /* 0x000000ffff02d224 */ /* 0x000fe200078e0007 */
[----:B------:R-:W-:-:S04]  /*f0a0*/  @!P4 LEA R7, R28, UR44, 0x1 ;  /* 0x0000002c1c07cc11 */ /* 0x000fc8000f8e08ff */
[----:B------:R0:W-:Y:S02]  /*f0b0*/  @!P5 LDGSTS.E.BYPASS.LTC128B.128 [R15+0x19c00], desc[UR36][R2.64], !P0 ;  /* 0x19c00000020fdfae */ /* 0x0001e4000c101d64 */
[----:B0-----:R-:W-:Y:S01]  /*f0c0*/  @!P4 IMAD.MOV.U32 R2, RZ, RZ, R9 ;  /* 0x000000ffff02c224 */ /* 0x001fe200078e0009 */
[----:B------:R-:W-:Y:S02]  /*f0d0*/  @!P4 MOV R3, R10 ;  /* 0x0000000a0003c202 */ /* 0x000fe40000000f00 */
[----:B------:R-:W-:-:S03]  /*f0e0*/  @!P3 LEA R9, R28, UR44, 0x1 ;  /* 0x0000002c1c09bc11 */ /* 0x000fc6000f8e08ff */
[----:B------:R0:W-:Y:S02]  /*f0f0*/  @!P4 LDGSTS.E.BYPASS.LTC128B.128 [R7+0x1a400], desc[UR36][R2.64], !P0 ;  /* 0x1a4000000207cfae */ /* 0x0001e4000c101d64 */
[----:B0-----:R-:W-:Y:S02]  /*f100*/  @!P3 IMAD.MOV.U32 R2, RZ, RZ, R11 ;  /* 0x000000ffff02b224 */ /* 0x001fe400078e000b */
[----:B------:R-:W-:-:S05]  /*f110*/  @!P3 IMAD.MOV.U32 R3, RZ, RZ, R12 ;  /* 0x000000ffff03b224 */ /* 0x000fca00078e000c */
[----:B------:R0:W-:Y:S02]  /*f120*/  @!P3 LDGSTS.E.BYPASS.LTC128B.128 [R9+0x1ac00], desc[UR36][R2.64], !P0 ;  /* 0x1ac000000209bfae */ /* 0x0001e4000c101d64 */
[----:B0-----:R-:W-:Y:S01]  /*f130*/  @!P2 IMAD.MOV.U32 R2, RZ, RZ, R13 ;  /* 0x000000ffff02a224 */ /* 0x001fe200078e000d */
[----:B------:R-:W-:Y:S02]  /*f140*/  @!P2 MOV R3, R14 ;  /* 0x0000000e0003a202 */ /* 0x000fe40000000f00 */
[----:B------:R0:W1:Y:S04]  /*f150*/  SHFL.IDX PT, R14, R0, 0x7, 0x181f ;  /* 0x00f81f00000e7f89 */ /* 0x00006800000e0000 */
[----:B--2---:R0:W-:Y:S02]  /*f160*/  @!P2 LDGSTS.E.BYPASS.LTC128B.128 [R21+0x1b400], desc[UR36][R2.64], !P0 ;  /* 0x1b4000000215afae */ /* 0x0041e4000c101d64 */
.L_x_14004:
[----:B------:R-:W-:Y:S01]  /*f170*/  VIADD R4, R4, 0x70 ;  /* 0x0000007004047836 */ /* 0x000fe20000000000 */
[----:B------:R-:W-:-:S04]  /*f180*/  LOP3.LUT R16, R16, 0xffffdfff, RZ, 0xc0, !PT ;  /* 0xffffdfff10107812 */ /* 0x000fc800078ec0ff */
[----:B------:R-:W-:-:S13]  /*f190*/  ISETP.GE.AND P2, PT, R4, R5, PT ;  /* 0x000000050400720c */ /* 0x000fda0003f46270 */
[----:B01----:R-:W-:Y:S02]  /*f1a0*/  @!P2 LEA R2, P1, R22, R14, 0x1 ;  /* 0x0000000e1602a211 */ /* 0x003fe400078208ff */
        /* <DEDUP_REMOVED lines=32> */
.L_x_13933:
[----:B------:R-:W-:Y:S01]  /*f3b0*/  UISETP.NE.AND UP0, UPT, UR47, URZ, UPT ;  /* 0x0000003f2f00728c */ /* 0x000fe2000bf05270 */
[----:B------:R-:W-:Y:S01]  /*f3c0*/  R2UR UR6, R29 ;  /* 0x000000001d0672ca */ /* 0x000fe200000e0000 */
[----:B------:R-:W-:Y:S01]  /*f3d0*/  ULDC.64 UR8, c[0x0][0x3d8] ;  /* 0x0000f60000087ab9 */ /* 0x000fe20000000a00 */
[----:B------:R-:W-:Y:S01]  /*f3e0*/  MOV R2, R24 ;  /* 0x0000001800027202 */ /* 0x000fe20000000f00 */
[----:B------:R-:W-:Y:S02]  /*f3f0*/  ULDC UR7, c[0x0][0x448] ;  /* 0x0001120000077ab9 */ /* 0x000fe40000000800 */
[----:B------:R-:W-:-:S05]  /*f400*/  PLOP3.LUT P0, PT, PT, PT, UP0, 0x80, 0x0 ;  /* 0x000000000000781c */ /* 0x000fca0003f0f008 */
[----:B------:R-:W-:-:S03]  /*f410*/  @UP0 ULDC UR4, c[0x0][0x44c] ;  /* 0x0001130000040ab9 */ /* 0x000fc60000000800 */
[----:B------:R-:W-:-:S04]  /*f420*/  UIMAD UR6, UR6, UR8, URZ ;  /* 0x00000008060672a4 */ /* 0x000fc8000f8e023f */
[----:B------:R-:W-:Y:S01]  /*f430*/  UIMAD UR6, UR39, UR9, UR6 ;  /* 0x00000009270672a4 */ /* 0x000fe2000f8e0206 */
        /* <DEDUP_REMOVED lines=54> */
[----:B0-----:R-:W-:-:S04]  /*f7a0*/  @!P6 LEA R14, P0, R22, R14, 0x1 ;  /* 0x0000000e160ee211 */ /* 0x001fc800078008ff */
[----:B-1----:R-:W-:Y:S02]  /*f7b0*/  @!P6 MOV R2, R14 ;  /* 0x0000000e0002e202 */ /* 0x002fe40000000f00 */
[----:B------:R-:W0:Y:S03]  /*f7c0*/  SHFL.IDX PT, R14, R0, 0x2, 0x181f ;  /* 0x00581f00000e7f89 */ /* 0x000e2600000e0000 */
[----:B------:R-:W-:Y:S01]  /*f7d0*/  @!P5 LEA R7, R28, UR44, 0x1 ;  /* 0x0000002c1c07dc11 */ /* 0x000fe2000f8e08ff */
[----:B--2---:R-:W-:-:S04]  /*f7e0*/  @!P6 IMAD.X R5, RZ, RZ, R5, P0 ;  /* 0x000000ffff05e224 */ /* 0x004fc800000e0605 */
[----:B------:R-:W-:Y:S02]  /*f7f0*/  @!P6 IMAD.MOV.U32 R3, RZ, RZ, R5 ;  /* 0x000000ffff03e224 */ /* 0x000fe400078e0005 */
[----:B------:R-:W1:Y:S01]  /*f800*/  SHFL.IDX PT, R5, R4, 0x2, 0x181f ;  /* 0x00581f0004057f89 */ /* 0x000e6200000e0000 */
[----:B0-----:R-:W-:-:S03]  /*f810*/  @!P5 LEA R14, P0, R22, R14, 0x1 ;  /* 0x0000000e160ed211 */ /* 0x001fc600078008ff */
[----:B------:R-:W-:Y:S04]  /*f820*/  @!P6 LDGSTS.E.BYPASS.LTC128B.128 [R9+0x22c00], desc[UR36][R2.64], !P4 ;  /* 0x22c000000209efae */ /* 0x000fe8000e101d64 */
[----:B------:R-:W-:Y:S04]  /*f830*/  @!P6 LDGSTS.E.BYPASS.LTC128B.128 [R9+0x26c00], desc[UR36][R2.64+0x80], !P3 ;  /* 0x26c000800209efae */ /* 0x000fe8000d901d64 */
[----:B------:R-:W-:Y:S04]  /*f840*/  @!P6 LDGSTS.E.BYPASS.LTC128B.128 [R9+0x2ac00], desc[UR36][R2.64+0x100], !P2 ;  /* 0x2ac001000209efae */ /* 0x000fe8000d101d64 */
[----:B------:R0:W-:Y:S01]  /*f850*/  @!P6 LDGSTS.E.BYPASS.LTC128B.128 [R9+0x2ec00], desc[UR36][R2.64+0x180], !P1 ;  /* 0x2ec001800209efae */ /* 0x0001e2000c901d64 */
[----:B------:R-:W-:-:S04]  /*f860*/  LOP3.LUT P6, RZ, R16, 0x80, RZ, 0xc0, !PT ;  /* 0x0000008010ff7812 */ /* 0x000fc800078cc0ff */
[----:B------:R-:W-:Y:S01]  /*f870*/  P2R R6, PR, RZ, 0x40 ;  /* 0x00000040ff067803 */ /* 0x000fe20000000000 */
[----:B-1----:R-:W-:Y:S01]  /*f880*/  @!P5 IMAD.X R5, RZ, RZ, R5, P0 ;  /* 0x000000ffff05d224 */ /* 0x002fe200000e0605 */
[----:B------:R-:W-:Y:S01]  /*f890*/  LOP3.LUT P6, RZ, R16, 0x200, RZ, 0xc0, !PT ;  /* 0x0000020010ff7812 */ /* 0x000fe200078cc0ff */
[----:B0-----:R-:W-:-:S03]  /*f8a0*/  @!P5 IMAD.MOV.U32 R2, RZ, RZ, R14 ;  /* 0x000000ffff02d224 */ /* 0x001fc600078e000e */
[----:B------:R-:W-:Y:S01]  /*f8b0*/  @!P5 MOV R3, R5 ;  /* 0x000000050003d202 */ /* 0x000fe20000000f00 */
[----:B------:R-:W0:Y:S04]  /*f8c0*/  SHFL.IDX PT, R14, R0, 0x3, 0x181f ;  /* 0x00781f00000e7f89 */ /* 0x000e2800000e0000 */
        /* <DEDUP_REMOVED lines=21> */
[----:B0-----:R-:W-:-:S04]  /*fa20*/  @!P5 LEA R14, P0, R22, R14, 0x1 ;  /* 0x0000000e160ed211 */ /* 0x001fc800078008ff */
[----:B-1----:R-:W-:Y:S01]  /*fa30*/  @!P5 IADD3.X R5, RZ, R5, RZ, P0, !PT ;  /* 0x00000005ff05d210 */ /* 0x002fe200007fe4ff */
[----:B--2---:R-:W-:Y:S02]  /*fa40*/  @!P5 IMAD.MOV.U32 R2, RZ, RZ, R14 ;  /* 0x000000ffff02d224 */ /* 0x004fe400078e000e */
[----:B------:R-:W0:Y:S02]  /*fa50*/  SHFL.IDX PT, R14, R0, 0x5, 0x181f ;  /* 0x00b81f00000e7f89 */ /* 0x000e2400000e0000 */
[----:B------:R-:W-:Y:S02]  /*fa60*/  @!P5 IMAD.MOV.U32 R3, RZ, RZ, R5 ;  /* 0x000000ffff03d224 */ /* 0x000fe400078e0005 */
        /* <DEDUP_REMOVED lines=8> */
[----:B-1----:R-:W-:Y:S01]  /*faf0*/  @!P6 IMAD.X R5, RZ, RZ, R5, P0 ;  /* 0x000000ffff05e224 */ /* 0x002fe200000e0605 */
[----:B--2---:R-:W-:Y:S02]  /*fb00*/  @!P6 MOV R2, R14 ;  /* 0x0000000e0002e202 */ /* 0x004fe40000000f00 */
        /* <DEDUP_REMOVED lines=10> */
[----:B--2---:R-:W-:-:S03]  /*fbb0*/  @!P5 IMAD.MOV.U32 R2, RZ, RZ, R14 ;  /* 0x000000ffff02d224 */ /* 0x004fc600078e000e */
[----:B------:R-:W-:Y:S01]  /*fbc0*/  @!P5 MOV R3, R5 ;  /* 0x000000050003d202 */ /* 0x000fe20000000f00 */
[----:B------:R0:W1:Y:S04]  /*fbd0*/  SHFL.IDX PT, R14, R0, 0x7, 0x181f ;  /* 0x00f81f00000e7f89 */ /* 0x00006800000e0000 */
[----:B------:R0:W-:Y:S04]  /*fbe0*/  @!P5 LDGSTS.E.BYPASS.LTC128B.128 [R9+0x25400], desc[UR36][R2.64], !P4 ;  /* 0x254000000209dfae */ /* 0x0001e8000e101d64 */
[----:B------:R0:W-:Y:S04]  /*fbf0*/  @!P5 LDGSTS.E.BYPASS.LTC128B.128 [R9+0x29400], desc[UR36][R2.64+0x80], !P3 ;  /* 0x294000800209dfae */ /* 0x0001e8000d901d64 */
[----:B------:R0:W-:Y:S04]  /*fc00*/  @!P5 LDGSTS.E.BYPASS.LTC128B.128 [R9+0x2d400], desc[UR36][R2.64+0x100], !P2 ;  /* 0x2d4001000209dfae */ /* 0x0001e8000d101d64 */
[----:B------:R0:W-:Y:S04]  /*fc10*/  @!P5 LDGSTS.E.BYPASS.LTC128B.128 [R9+0x31400], desc[UR36][R2.64+0x180], !P1 ;  /* 0x314001800209dfae */ /* 0x0001e8000c901d64 */
[----:B------:R0:W2:Y:S02]  /*fc20*/  SHFL.IDX PT, R5, R4, 0x7, 0x181f ;  /* 0x00f81f0004057f89 */ /* 0x0000a400000e0000 */
.L_x_14022:
        /* <DEDUP_REMOVED lines=13> */
.L_x_13936:
[----:B------:R-:W-:Y:S05]  /*fd00*/  BSYNC B0 ;  /* 0x0000000000007941 */ /* 0x000fea0003800000 */
.L_x_13935:
        /* <DEDUP_REMOVED lines=9> */
.L_x_14023:
[----:B------:R-:W-:-:S13]  /*fda0*/  ISETP.NE.AND P0, PT, R37, 0x3, PT ;  /* 0x000000032500780c */ /* 0x000fda0003f05270 */
[----:B------:R-:W-:Y:S05]  /*fdb0*/  @!P0 BRA `(.L_x_13938) ;  /* 0x0000000000048947 */ /* 0x000fea0003800000 */
[----:B------:R-:W-:Y:S01]  /*fdc0*/  BPT.TRAP 0x1 ;  /* 0x000000040000795c */ /* 0x000fe20000300000 */
.L_x_13938:
[----:B------:R-:W4:Y:S02]  /*fdd0*/  SYNCS.PHASECHK.TRANS64.TRYWAIT P0, [UR44+0x32460], R0 ;  /* 0x03246000ff0075a7 */ /* 0x000f24000800016c */
[----:B----4-:R-:W-:Y:S05]  /*fde0*/  @!P0 BRA `(.L_x_13939) ;  /* 0x0000003800dc8947 */ /* 0x010fea0003800000 */
.L_x_14024:
[----:B------:R-:W4:Y:S01]  /*fdf0*/  LDL.LU R4, [R1] ;  /* 0x0000000001047983 */ /* 0x000f220000300800 */
        /* <DEDUP_REMOVED lines=16> */
[----:B------:R-:W-:Y:S02]  /*ff00*/  UIMAD UR4, UR4, UR6, URZ ;  /* 0x00000006040472a4 */ /* 0x000fe4000f8e023f */
[----:B------:R-:W-:Y:S01]  /*ff10*/  IADD3 R3, R3, R5, RZ ;  /* 0x0000000503037210 */ /* 0x000fe20007ffe0ff */
        /* <DEDUP_REMOVED lines=10> */
[----:B----4-:R-:W-:-:S05]  /*ffc0*/  IADD3 R0, R3, R0, R4 ;  /* 0x0000000003007210 */ /* 0x010fca0007ffe004 */
[----:B------:R-:W-:Y:S01]  /*ffd0*/  IMAD.IADD R5, R0, 0x1, R5 ;  /* 0x0000000100057824 */ /* 0x000fe200078e0205 */
[----:B------:R-:W-:Y:S06]  /*ffe0*/  BRA.DIV UR4, `(.L_x_13940) ;  /* 0x0000003a04747947 */ /* 0x000fec000b800000 */
[----:B-1----:R-:W0:Y:S01]  /*fff0*/  SHFL.IDX PT, R14, R7, RZ, 0x181f ;  /* 0x00181fff070e7589 */ /* 0x002e2200000e0000 */
[----:B------:R-:W-:Y:S02]  /*10000*/  SHF.L.U32 R0, R22, 0x1, RZ ;  /* 0x0000000116007819 */ /* 0x000fe400000006ff */
[----:B------:R-:W-:Y:S01]  /*10010*/  LEA R6, R28, UR44, 0x1 ;  /* 0x0000002c1c067c11 */ /* 0x000fe2000f8e08ff */
        /* <DEDUP_REMOVED lines=10> */
[----:B------:R-:W0:Y:S03]  /*100c0*/  SHFL.IDX PT, R14, R7, 0x2, 0x181f ;  /* 0x00581f00070e7f89 */ /* 0x000e2600000e0000 */
[----:B------:R-:W-:Y:S01]  /*100d0*/  IMAD.X R11, RZ, RZ, R4, P0 ;  /* 0x000000ffff0b7224 */ /* 0x000fe200000e0604 */
[----:B------:R-:W-:Y:S01]  /*100e0*/  ISETP.LT.OR P0, PT, R17, 0x1, P4 ;  /* 0x000000011100780c */ /* 0x000fe20002701670 */
[----:B------:R-:W1:-:S12]  /*100f0*/  SHFL.IDX PT, R4, R8, 0x2, 0x181f ;  /* 0x00581f0008047f89 */ /* 0x000e5800000e0000 */
[----:B------:R-:W-:Y:S01]  /*10100*/  LDGSTS.E.BYPASS.LTC128B.128 [R6+0x400], desc[UR36][R2.64], !P0 ;  /* 0x0040000002067fae */ /* 0x000fe2000c101d64 */
[----:B------:R-:W-:-:S13]  /*10110*/  ISETP.LT.OR P0, PT, R17, 0x1, !P2 ;  /* 0x000000011100780c */ /* 0x000fda0005701670 */
[----:B------:R-:W-:Y:S01]  /*10120*/  LDGSTS.E.BYPASS.LTC128B.128 [R6+0x3400], desc[UR36][R2.64+0x80], !P0 ;  /* 0x0340008002067fae */ /* 0x000fe2000c101d64 */
[----:B------:R-:W-:-:S13]  /*10130*/  ISETP.LT.OR P0, PT, R17, 0x1, !P1 ;  /* 0x000000011100780c */ /* 0x000fda0004f01670 */
[----:B------:R-:W-:Y:S01]  /*10140*/  LDGSTS.E.BYPASS.LTC128B.128 [R6+0x6400], desc[UR36][R2.64+0x100], !P0 ;  /* 0x0640010002067fae */ /* 0x000fe2000c101d64 */
[----:B------:R-:W-:-:S03]  /*10150*/  LOP3.LUT P0, RZ, R5, 0x8, RZ, 0xc0, !PT ;  /* 0x0000000805ff7812 */ /* 0x000fc6000780c0ff */
[----:B------:R-:W-:Y:S01]  /*10160*/  SHFL.IDX PT, R5, R8, 0x3, 0x181f ;  /* 0x00781f0008057f89 */ /* 0x000fe200000e0000 */
[----:B------:R-:W-:-:S03]  /*10170*/  ISETP.LT.OR P3, PT, R17, 0x1, !P0 ;  /* 0x000000011100780c */ /* 0x000fc60004761670 */
[----:B------:R-:W-:Y:S10]  /*10180*/  SHFL.IDX PT, R8, R8, 0x5, 0x181f ;  /* 0x00b81f0008087f89 */ /* 0x000ff400000e0000 */
[----:B------:R0:W-:Y:S02]  /*10190*/  LDGSTS.E.BYPASS.LTC128B.128 [R6+0x9400], desc[UR36][R2.64+0x180], !P3 ;  /* 0x0940018002067fae */ /* 0x0001e4000d901d64 */
[----:B0-----:R-:W-:-:S02]  /*101a0*/  IADD3 R2, P3, R14, R0, RZ ;  /* 0x000000000e027210 */ /* 0x001fc40007f7e0ff */
[----:B------:R-:W0:Y:S03]  /*101b0*/  SHFL.IDX PT, R14, R7, 0x3, 0x181f ;  /* 0x00781f00070e7f89 */ /* 0x000e2600000e0000 */
        /* <DEDUP_REMOVED lines=10> */
[----:B------:R-:W0:Y:S01]  /*10260*/  SHFL.IDX PT, R14, R7, 0x4, 0x181f ;  /* 0x00981f00070e7f89 */ /* 0x000e2200000e0000 */
[----:B------:R-:W-:Y:S02]  /*10270*/  IADD3.X R5, RZ, R5, RZ, P3, !PT ;  /* 0x00000005ff057210 */ /* 0x000fe40001ffe4ff */
[----:B------:R-:W-:-:S13]  /*10280*/  ISETP.LT.OR P3, PT, R17, 0x21, P4 ;  /* 0x000000211100780c */ /* 0x000fda0002761670 */
        /* <DEDUP_REMOVED lines=8> */
[----:B------:R0:W1:Y:S03]  /*10310*/  SHFL.IDX PT, R14, R7, 0x5, 0x181f ;  /* 0x00b81f00070e7f89 */ /* 0x00006600000e0000 */
[----:B------:R-:W-:Y:S01]  /*10320*/  IMAD.X R3, RZ, RZ, R9, P3 ;  /* 0x000000ffff037224 */ /* 0x000fe200018e0609 */
        /* <DEDUP_REMOVED lines=16> */
[----:B-1----:R0:W-:Y:S02]  /*10430*/  LDGSTS.E.BYPASS.LTC128B.128 [R6+0xb400], desc[UR36][R2.64+0x180], !P3 ;  /* 0x0b40018002067fae */ /* 0x0021e4000d901d64 */
.L_x_14038:
[----:B01----:R-:W-:Y:S02]  /*10440*/  IADD3 R2, P3, R14, R0, RZ ;  /* 0x000000000e027210 */ /* 0x003fe40007f7e0ff */
        /* <DEDUP_REMOVED lines=19> */
.L_x_13941:
        /* <DEDUP_REMOVED lines=9> */
[----:B------:R-:W-:Y:S01]  /*10610*/  IMAD.MOV.U32 R26, RZ, RZ, 0x1 ;  /* 0x00000001ff1a7424 */ /* 0x000fe200078e00ff */
[----:B------:R-:W-:Y:S01]  /*10620*/  ULOP3.LUT UR5, URZ, UR41, URZ, 0x33, !UPT ;  /* 0x000000293f057292 */ /* 0x000fe2000f8e333f */
[----:B------:R-:W1:Y:S01]  /*10630*/  S2R R3, SR_TID.X ;  /* 0x0000000000037919 */ /* 0x000e620000002100 */
[----:B------:R-:W-:Y:S01]  /*10640*/  UIMAD UR4, UR4, UR38, URZ ;  /* 0x00000026040472a4 */ /* 0x000fe2000f8e023f */
[----:B------:R-:W-:Y:S01]  /*10650*/  IMAD.MOV.U32 R17, RZ, RZ, 0x1 ;  /* 0x00000001ff117424 */ /* 0x000fe200078e00ff */
[----:B0-----:R-:W-:Y:S02]  /*10660*/  SHF.L.U32 R2, R2, 0x4, RZ ;  /* 0x0000000402027819 */ /* 0x001fe400000006ff */
[----:B-1----:R-:W-:Y:S02]  /*10670*/  LOP3.LUT R3, R3, 0x7f, RZ, 0xc0, !PT ;  /* 0x0000007f03037812 */ /* 0x002fe400078ec0ff */
[----:B------:R-:W-:-:S02]  /*10680*/  LOP3.LUT R2, R2, 0x70, RZ, 0xc0, !PT ;  /* 0x0000007002027812 */ /* 0x000fc400078ec0ff */
[----:B------:R-:W-:-:S04]  /*10690*/  SHF.R.U32.HI R3, RZ, 0x3, R3 ;  /* 0x00000003ff037819 */ /* 0x000fc80000011603 */
[----:B------:R-:W-:Y:S02]  /*106a0*/  IADD3 R27, R2, R27, R3 ;  /* 0x0000001b021b7210 */ /* 0x000fe40007ffe003 */
[----:B------:R-:W-:Y:S02]  /*106b0*/  LOP3.LUT R2, RZ, UR42, RZ, 0x33, !PT ;  /* 0x0000002aff027c12 */ /* 0x000fe4000f8e33ff */
[----:B------:R-:W-:Y:S01]  /*106c0*/  LOP3.LUT R3, RZ, UR4, RZ, 0x33, !PT ;  /* 0x00000004ff037c12 */ /* 0x000fe2000f8e33ff */
[----:B------:R-:W-:-:S03]  /*106d0*/  VIADD R27, R27, 0xfffffee0 ;  /* 0xfffffee01b1b7836 */ /* 0x000fc60000000000 */
[----:B------:R-:W-:-:S05]  /*106e0*/  VIMNMX3 R2, R2, UR5, R3, !PT ;  /* 0x0000000502027c0f */ /* 0x000fca000f800103 */
[C---:B------:R-:W-:Y:S01]  /*106f0*/  IMAD R18, R2.reuse, -0x60, R27 ;  /* 0xffffffa002127824 */ /* 0x040fe200078e021b */
[----:B------:R-:W-:-:S07]  /*10700*/  IADD3 R27, -R2, -0x2, RZ ;  /* 0xfffffffe021b7810 */ /* 0x000fce0007ffe1ff */
.L_x_13957:
[----:B------:R-:W0:Y:S01]  /*10710*/  LDC R2, c[0x0][0x430] ;  /* 0x00010c00ff027b82 */ /* 0x000e220000000800 */
[----:B------:R-:W-:Y:S01]  /*10720*/  ISETP.GT.U32.AND P0, PT, R32, 0x5f, PT ;  /* 0x0000005f2000780c */ /* 0x000fe20003f04070 */
[----:B------:R-:W-:Y:S01]  /*10730*/  BSSY B1, `(.L_x_13943) ;  /* 0x0000014000017945 */ /* 0x000fe20003800000 */
[----:B------:R-:W-:Y:S01]  /*10740*/  MOV R7, R18 ;  /* 0x0000001200077202 */ /* 0x000fe20000000f00 */
[----:B------:R-:W-:Y:S01]  /*10750*/  IMAD.MOV.U32 R4, RZ, RZ, RZ ;  /* 0x000000ffff047224 */ /* 0x000fe200078e00ff */
[----:B0-----:R-:W-:-:S13]  /*10760*/  ISETP.NE.AND P1, PT, R2, 0x1, PT ;  /* 0x000000010200780c */ /* 0x001fda0003f25270 */
[----:B------:R-:W0:Y:S08]  /*10770*/  @P1 LDC R3, c[0x0][0x434] ;  /* 0x00010d00ff031b82 */ /* 0x000e300000000800 */
[----:B-1----:R-:W1:Y:S01]  /*10780*/  @P1 LDC R5, c[0x0][0x438] ;  /* 0x00010e00ff051b82 */ /* 0x002e620000000800 */
[----:B0-----:R-:W-:-:S05]  /*10790*/  @P1 IMAD.HI.U32 R2, R18, R3, RZ ;  /* 0x0000000312021227 */ /* 0x001fca00078e00ff */
[----:B-1----:R-:W-:Y:S01]  /*107a0*/  @P1 SHF.R.U32.HI R7, RZ, R5, R2 ;  /* 0x00000005ff071219 */ /* 0x002fe20000011602 */
[----:B--23--:R-:W-:Y:S06]  /*107b0*/  @P0 BRA `(.L_x_13944) ;  /* 0x00000000002c0947 */ /* 0x00cfec0003800000 */
        /* <DEDUP_REMOVED lines=11> */
.L_x_13944:
[----:B------:R-:W-:Y:S05]  /*10870*/  BSYNC B1 ;  /* 0x0000000000017941 */ /* 0x000fea0003800000 */
.L_x_13943:
[----:B------:R-:W-:-:S13]  /*10880*/  ISETP.NE.AND P0, PT, R37, 0x3, PT ;  /* 0x000000032500780c */ /* 0x000fda0003f05270 */
[----:B------:R-:W-:Y:S05]  /*10890*/  @!P0 BRA `(.L_x_13945) ;  /* 0x0000000000048947 */ /* 0x000fea0003800000 */
[----:B------:R-:W-:Y:S01]  /*108a0*/  BPT.TRAP 0x1 ;  /* 0x000000040000795c */ /* 0x000fe20000300000 */
.L_x_13945:
[----:B------:R-:W-:Y:S01]  /*108b0*/  LEA R19, R17, UR44, 0x3 ;  /* 0x0000002c11137c11 */ /* 0x000fe2000f8e18ff */
[----:B------:R-:W-:Y:S01]  /*108c0*/  BSSY B1, `(.L_x_13946) ;  /* 0x0000004000017945 */ /* 0x000fe20003800000 */
[----:B------:R-:W-:-:S04]  /*108d0*/  SHF.L.U32 R25, R26, 0x1f, RZ ;  /* 0x0000001f1a197819 */ /* 0x000fc800000006ff */
[----:B------:R-:W1:Y:S02]  /*108e0*/  SYNCS.PHASECHK.TRANS64.TRYWAIT P0, [R19+URZ+0x32440], R25 ;  /* 0x03244019130075a7 */ /* 0x000e64000800017f */
[----:B-1----:R-:W-:Y:S05]  /*108f0*/  @!P0 BRA `(.L_x_13947) ;  /* 0x00000038009c8947 */ /* 0x002fea0003800000 */
.L_x_14039:
[----:B------:R-:W-:Y:S05]  /*10900*/  BSYNC B1 ;  /* 0x0000000000017941 */ /* 0x000fea0003800000 */
.L_x_13946:
[----:B------:R-:W-:Y:S01]  /*10910*/  ULDC UR4, c[0x0][0x430] ;  /* 0x00010c0000047ab9 */ /* 0x000fe20000000800 */
[----:B-----5:R-:W-:Y:S01]  /*10920*/  SHF.R.S32.HI R20, RZ, 0x1f, R4 ;  /* 0x0000001fff147819 */ /* 0x020fe20000011404 */
[----:B------:R-:W-:Y:S01]  /*10930*/  UIADD3 UR4, -UR4, URZ, URZ ;  /* 0x0000003f04047290 */ /* 0x000fe2000fffe13f */
[----:B------:R-:W-:Y:S01]  /*10940*/  R2UR UR6, R29 ;  /* 0x000000001d0672ca */ /* 0x000fe200000e0000 */
[----:B------:R-:W-:Y:S01]  /*10950*/  IMAD R22, R17, 0x1800, R28 ;  /* 0x0000180011167824 */ /* 0x000fe200078e021c */
[----:B------:R-:W-:-:S03]  /*10960*/  LOP3.LUT P1, RZ, R16, 0x2, RZ, 0xc0, !PT ;  /* 0x0000000210ff7812 */ /* 0x000fc6000782c0ff */
[----:B0-----:R-:W-:Y:S01]  /*10970*/  IMAD R5, R7, UR4, R18 ;  /* 0x0000000407057c24 */ /* 0x001fe2000f8e0212 */
[----:B------:R-:W-:-:S04]  /*10980*/  ULDC.64 UR4, c[0x0][0x300] ;  /* 0x0000c00000047ab9 */ /* 0x000fc80000000a00 */
[----:B------:R-:W-:-:S05]  /*10990*/  SHF.R.S32.HI R23, RZ, 0x1f, R5 ;  /* 0x0000001fff177819 */ /* 0x000fca0000011405 */
[----:B------:R-:W-:-:S04]  /*109a0*/  IMAD R2, R23, UR4, RZ ;  /* 0x0000000417027c24 */ /* 0x000fc8000f8e02ff */
[C---:B------:R-:W-:Y:S02]  /*109b0*/  IMAD R7, R5.reuse, UR5, R2 ;  /* 0x0000000505077c24 */ /* 0x040fe4000f8e0202 */
        /* <DEDUP_REMOVED lines=23> */
[----:B------:R-:W0:Y:S01]  /*10b30*/  SHFL.IDX PT, R14, R21, 0x1, 0x181f ;  /* 0x00381f00150e7f89 */ /* 0x000e2200000e0000 */
[----:B--2---:R-:W-:-:S03]  /*10b40*/  IADD3.X R13, RZ, R3, RZ, P0, !PT ;  /* 0x00000003ff0d7210 */ /* 0x004fc600007fe4ff */
        /* <DEDUP_REMOVED lines=21> */
.L_x_14053:
        /* <DEDUP_REMOVED lines=8> */
.L_x_13949:
        /* <DEDUP_REMOVED lines=10> */
.L_x_13950:
[----:B------:R2:W-:Y:S01]  /*10dc0*/  SYNCS.ARRIVE.TRANS64.A1T0 RZ, [R19+URZ+0x32430], RZ ;  /* 0x032430ff13ff79a7 */ /* 0x0005e2000810003f */
[----:B------:R-:W-:Y:S05]  /*10dd0*/  @!P2 BRA `(.L_x_13951) ;  /* 0x000000000004a947 */ /* 0x000fea0003800000 */
[----:B------:R-:W-:Y:S01]  /*10de0*/  BPT.TRAP 0x1 ;  /* 0x000000040000795c */ /* 0x000fe20000300000 */
.L_x_13951:
[----:B------:R-:W3:Y:S01]  /*10df0*/  SYNCS.PHASECHK.TRANS64.TRYWAIT P0, [R19+URZ+0x32460], R25 ;  /* 0x03246019130075a7 */ /* 0x000ee2000800017f */
[----:B------:R-:W-:Y:S04]  /*10e00*/  BSSY B1, `(.L_x_13952) ;  /* 0x0000002000017945 */ /* 0x000fe80003800000 */
[----:B---3--:R-:W-:Y:S05]  /*10e10*/  @!P0 BRA `(.L_x_13953) ;  /* 0x0000003800f48947 */ /* 0x008fea0003800000 */
.L_x_14054:
[----:B------:R-:W-:Y:S05]  /*10e20*/  BSYNC B1 ;  /* 0x0000000000017941 */ /* 0x000fea0003800000 */
.L_x_13952:
        /* <DEDUP_REMOVED lines=16> */
[----:B------:R-:W-:Y:S01]  /*10f30*/  MOV R5, UR6 ;  /* 0x0000000600057c02 */ /* 0x000fe20008000f00 */
[----:B------:R-:W-:Y:S01]  /*10f40*/  IMAD.IADD R3, R3, 0x1, R7 ;  /* 0x0000000103037824 */ /* 0x000fe200078e0207 */
        /* <DEDUP_REMOVED lines=12> */
[----:B------:R-:W-:Y:S01]  /*11010*/  SHFL.IDX PT, R5, R22, 0x3, 0x181f ;  /* 0x00781f0016057f89 */ /* 0x000fe200000e0000 */
[----:B0-----:R-:W-:-:S03]  /*11020*/  IADD3 R10, P0, R14, R0, RZ ;  /* 0x000000000e0a7210 */ /* 0x001fc60007f1e0ff */
[----:B------:R-:W0:Y:S02]  /*11030*/  SHFL.IDX PT, R14, R20, 0x1, 0x181f ;  /* 0x00381f00140e7f89 */ /* 0x000e2400000e0000 */
[----:B----4-:R-:W-:Y:S02]  /*11040*/  IMAD.X R11, RZ, RZ, R3, P0 ;  /* 0x000000ffff0b7224 */ /* 0x010fe400000e0603 */
[----:B------:R-:W-:Y:S04]  /*11050*/  SHFL.IDX PT, R3, R22, 0x4, 0x181f ;  /* 0x00981f0016037f89 */ /* 0x000fe800000e0000 */
        /* <DEDUP_REMOVED lines=11> */
[----:B------:R5:W-:Y:S01]  /*11110*/  LDGSTS.E.BYPASS.LTC128B.128 [R21+0x9800], desc[UR36][R8.64+0x180], !P1 ;  /* 0x0980018008157fae */ /* 0x000be2000c901d64 */
[----:B0-----:R-:W-:-:S03]  /*11120*/  IADD3 R6, P0, R14, R0, RZ ;  /* 0x000000000e067210 */ /* 0x001fc60007f1e0ff */
[----:B------:R-:W-:Y:S04]  /*11130*/  SHFL.IDX PT, R22, R22, 0x5, 0x181f ;  /* 0x00b81f0016167f89 */ /* 0x000fe800000e0000 */
[----:B------:R-:W0:Y:S01]  /*11140*/  SHFL.IDX PT, R14, R20, 0x3, 0x181f ;  /* 0x00781f00140e7f89 */ /* 0x000e2200000e0000 */
[----:B----4-:R-:W-:Y:S01]  /*11150*/  IADD3.X R7, RZ, R4, RZ, P0, !PT ;  /* 0x00000004ff077210 */ /* 0x010fe200007fe4ff */
[----:B-----5:R-:W-:-:S04]  /*11160*/  IMAD.MOV.U32 R9, RZ, RZ, RZ ;  /* 0x000000ffff097224 */ /* 0x020fc800078e00ff */
        /* <DEDUP_REMOVED lines=18> */
.L_x_14068:
[----:B0---4-:R-:W-:-:S04]  /*11290*/  IADD3 R2, P0, R14, R0, RZ ;  /* 0x000000000e027210 */ /* 0x011fc80007f1e0ff */
        /* <DEDUP_REMOVED lines=10> */
.L_x_13955:
        /* <DEDUP_REMOVED lines=10> */
.L_x_13956:
        /* <DEDUP_REMOVED lines=9> */
[----:B----4-:R-:W-:Y:S05]  /*11470*/  @P0 BRA `(.L_x_13957) ;  /* 0xfffffff000a40947 */ /* 0x010fea000383ffff */
.L_x_13942:
[----:B------:R-:W-:Y:S05]  /*11480*/  BSYNC B0 ;  /* 0x0000000000007941 */ /* 0x000fea0003800000 */
.L_x_13921:
[----:B------:R-:W0:Y:S01]  /*11490*/  S2R R3, SR_CgaCtaId ;  /* 0x0000000000037919 */ /* 0x000e220000008800 */
[----:B------:R-:W-:Y:S01]  /*114a0*/  MOV R0, 0x400 ;  /* 0x0000040000007802 */ /* 0x000fe20000000f00 */
[----:B------:R-:W-:Y:S01]  /*114b0*/  BSSY B0, `(.L_x_13958) ;  /* 0x0000005000007945 */ /* 0x000fe20003800000 */
[----:B------:R-:W-:Y:S02]  /*114c0*/  SHF.L.U32 R9, R9, 0x1f, RZ ;  /* 0x0000001f09097819 */ /* 0x000fe400000006ff */
[----:B0-----:R-:W-:-:S04]  /*114d0*/  LEA R4, R3, R0, 0x18 ;  /* 0x0000000003047211 */ /* 0x001fc800078ec0ff */
[----:B------:R-:W0:Y:S02]  /*114e0*/  SYNCS.PHASECHK.TRANS64.TRYWAIT P0, [R4+URZ+0x32420], R9 ;  /* 0x03242009040075a7 */ /* 0x000e24000800017f */
[----:B0-----:R-:W-:Y:S05]  /*114f0*/  @!P0 BRA `(.L_x_13959) ;  /* 0x0000003c001c8947 */ /* 0x001fea0003800000 */
.L_x_14069:
[----:B------:R-:W-:Y:S05]  /*11500*/  BSYNC B0 ;  /* 0x0000000000007941 */ /* 0x000fea0003800000 */
.L_x_13958:
[----:B------:R-:W-:-:S03]  /*11510*/  UMOV UR4, 0xffffffff ;  /* 0xffffffff00047882 */ /* 0x000fc60000000000 */
[----:B------:R-:W-:Y:S05]  /*11520*/  BRA.DIV UR4, `(.L_x_13960) ;  /* 0x0000003e04247947 */ /* 0x000fea000b800000 */
[----:B------:R-:W4:Y:S02]  /*11530*/  S2R R0, SR_TID.X ;  /* 0x0000000000007919 */ /* 0x000f240000002100 */
[----:B----4-:R-:W-:-:S04]  /*11540*/  SHF.R.U32.HI R0, RZ, 0x5, R0 ;  /* 0x00000005ff007819 */ /* 0x010fc80000011600 */
[----:B------:R-:W-:-:S05]  /*11550*/  LOP3.LUT R0, R0, 0x3, RZ, 0xc0, !PT ;  /* 0x0000000300007812 */ /* 0x000fca00078ec0ff */
[----:B------:R4:W0:Y:S02]  /*11560*/  SHFL.IDX PT, R14, R0, RZ, 0x1f ;  /* 0x00001fff000e7589 */ /* 0x00082400000e0000 */
.L_x_14072:
[----:B0-----:R-:W-:-:S13]  /*11570*/  ISETP.NE.AND P0, PT, R14, RZ, PT ;  /* 0x000000ff0e00720c */ /* 0x001fda0003f05270 */
[----:B------:R-:W-:Y:S05]  /*11580*/  @P0 BRA `(.L_x_13876) ;  /* 0x0000000000840947 */ /* 0x000fea0003800000 */
[----:B------:R-:W-:-:S03]  /*11590*/  UMOV UR4, 0xffffffff ;  /* 0xffffffff00047882 */ /* 0x000fc60000000000 */
[----:B------:R-:W-:Y:S05]  /*115a0*/  BRA.DIV UR4, `(.L_x_13961) ;  /* 0x0000003e04387947 */ /* 0x000fea000b800000 */
[----:B------:R-:W-:-:S13]  /*115b0*/  ELECT P6, URZ, PT ;  /* 0x00000000003f782f */ /* 0x000fda00038c0000 */
.L_x_14075:
[----:B------:R-:W-:Y:S05]  /*115c0*/  @!P6 BRA `(.L_x_13876) ;  /* 0x000000000074e947 */ /* 0x000fea0003800000 */
[----:B------:R-:W-:-:S04]  /*115d0*/  LOP3.LUT R34, R34, 0x2, RZ, 0xfc, !PT ;  /* 0x0000000222227812 */ /* 0x000fc800078efcff */
[----:B------:R-:W-:-:S13]  /*115e0*/  ISETP.NE.AND P0, PT, R34, 0x3, PT ;  /* 0x000000032200780c */ /* 0x000fda0003f05270 */
[----:B------:R-:W-:Y:S05]  /*115f0*/  @!P0 BRA `(.L_x_13962) ;  /* 0x0000000000048947 */ /* 0x000fea0003800000 */
[----:B------:R-:W-:Y:S01]  /*11600*/  BPT.TRAP 0x1 ;  /* 0x000000040000795c */ /* 0x000fe20000300000 */
.L_x_13962:
[C---:B------:R-:W-:Y:S01]  /*11610*/  LEA R5, R17.reuse, R4, 0x3 ;  /* 0x0000000411057211 */ /* 0x040fe200078e18ff */
[----:B------:R-:W-:Y:S01]  /*11620*/  VIADD R17, R17, 0x1 ;  /* 0x0000000111117836 */ /* 0x000fe20000000000 */
[----:B----4-:R-:W-:-:S04]  /*11630*/  SHF.L.U32 R0, R26, 0x1f, RZ ;  /* 0x0000001f1a007819 */ /* 0x010fc800000006ff */
[----:B------:R-:W0:Y:S01]  /*11640*/  SYNCS.PHASECHK.TRANS64.TRYWAIT P1, [R5+URZ+0x32440], R0 ;  /* 0x03244000050075a7 */ /* 0x000e22000802017f */
[----:B------:R-:W-:-:S04]  /*11650*/  ISETP.NE.AND P2, PT, R17, 0x2, PT ;  /* 0x000000021100780c */ /* 0x000fc80003f45270 */
[----:B------:R-:W-:Y:S01]  /*11660*/  SEL R3, RZ, 0x1, P2 ;  /* 0x00000001ff037807 */ /* 0x000fe20001000000 */
[----:B0-----:R-:W-:Y:S08]  /*11670*/  @!P1 BRA `(.L_x_13963) ;  /* 0x0000003c00249947 */ /* 0x001ff00003800000 */
.L_x_14076:
[----:B------:R-:W-:Y:S02]  /*11680*/  SEL R17, R17, RZ, P2 ;  /* 0x000000ff11117207 */ /* 0x000fe40001000000 */
[----:B------:R-:W-:Y:S01]  /*11690*/  LOP3.LUT R2, R26, R3, RZ, 0x3c, !PT ;  /* 0x000000031a027212 */ /* 0x000fe200078e3cff */
[----:B------:R-:W-:Y:S06]  /*116a0*/  @!P0 BRA `(.L_x_13964) ;  /* 0x0000000000048947 */ /* 0x000fec0003800000 */
[----:B------:R-:W-:Y:S01]  /*116b0*/  BPT.TRAP 0x1 ;  /* 0x000000040000795c */ /* 0x000fe20000300000 */
.L_x_13964:
[----:B------:R-:W-:Y:S01]  /*116c0*/  IMAD R17, R17, 0x8, R4 ;  /* 0x0000000811117824 */ /* 0x000fe200078e0204 */
[----:B------:R-:W-:-:S04]  /*116d0*/  SHF.L.U32 R2, R2, 0x1f, RZ ;  /* 0x0000001f02027819 */ /* 0x000fc800000006ff */
[----:B------:R-:W4:Y:S02]  /*116e0*/  SYNCS.PHASECHK.TRANS64.TRYWAIT P1, [R17+URZ+0x32440], R2 ;  /* 0x03244002110075a7 */ /* 0x000f24000802017f */
[----:B----4-:R-:W-:Y:S05]  /*116f0*/  @!P1 BRA `(.L_x_13965) ;  /* 0x0000003c00189947 */ /* 0x010fea0003800000 */
.L_x_14077:
[----:B------:R-:W-:Y:S05]  /*11700*/  @!P0 BRA `(.L_x_13966) ;  /* 0x0000000000048947 */ /* 0x000fea0003800000 */
[----:B------:R-:W-:Y:S01]  /*11710*/  BPT.TRAP 0x1 ;  /* 0x000000040000795c */ /* 0x000fe20000300000 */
.L_x_13966:
[----:B------:R-:W0:Y:S02]  /*11720*/  SYNCS.PHASECHK.TRANS64.TRYWAIT P1, [R5+URZ+0x32460], R0 ;  /* 0x03246000050075a7 */ /* 0x000e24000802017f */
[----:B0-----:R-:W-:Y:S05]  /*11730*/  @!P1 BRA `(.L_x_13967) ;  /* 0x0000003c001c9947 */ /* 0x001fea0003800000 */
.L_x_14078:
[----:B------:R-:W-:Y:S05]  /*11740*/  @!P0 BRA `(.L_x_13968) ;  /* 0x0000000000048947 */ /* 0x000fea0003800000 */
[----:B------:R-:W-:Y:S01]  /*11750*/  BPT.TRAP 0x1 ;  /* 0x000000040000795c */ /* 0x000fe20000300000 */
.L_x_13968:
[----:B------:R0:W0:Y:S02]  /*11760*/  SYNCS.PHASECHK.TRANS64.TRYWAIT P0, [R17+URZ+0x32460], R2 ;  /* 0x03246002110075a7 */ /* 0x000024000800017f */
[----:B0-----:R-:W-:Y:S05]  /*11770*/  @!P0 NANOSLEEP.SYNCS 0x989680 ;  /* 0x009896800000895d */ /* 0x001fea0003900000 */
[----:B------:R-:W0:Y:S02]  /*11780*/  @!P0 SYNCS.PHASECHK.TRANS64 P0, [R17+URZ+0x32460], R2 ;  /* 0x03246002110085a7 */ /* 0x000e24000800007f */
[----:B0-----:R-:W-:Y:S05]  /*11790*/  @!P0 BRA `(.L_x_13968) ;  /* 0xfffffffc00f08947 */ /* 0x001fea000383ffff */
.L_x_13876:
[----:B------:R-:W-:Y:S05]  /*117a0*/  BSYNC B6 ;  /* 0x0000000000067941 */ /* 0x000fea0003800000 */
.L_x_13873:
[----:B------:R-:W-:Y:S05]  /*117b0*/  EXIT ;  /* 0x000000000000794d */ /* 0x000fea0003800000 */
.L_x_13880:
[----:B0-----:R-:W-:-:S04]  /*117c0*/  IMAD.U32 R3, RZ, RZ, UR61 ;  /* 0x0000003dff037e24 */ /* 0x001fc8000f8e00ff */
[----:B------:R0:W1:Y:S03]  /*117d0*/  SYNCS.PHASECHK.TRANS64.TRYWAIT P0, [R3+URZ+0x32400], R0 ;  /* 0x03240000030075a7 */ /* 0x000066000800017f */
[----:B-1----:R-:W-:Y:S05]  /*117e0*/  @!P0 NANOSLEEP.SYNCS 0x989680 ;  /* 0x009896800000895d */ /* 0x002fea0003900000 */
[----:B------:R-:W1:Y:S02]  /*117f0*/  @!P0 SYNCS.PHASECHK.TRANS64 P0, [R3+URZ+0x32400], R0 ;  /* 0x03240000030085a7 */ /* 0x000e64000800007f */
[----:B-1----:R-:W-:Y:S05]  /*11800*/  @!P0 BRA `(.L_x_13880) ;  /* 0xfffffffc00ec8947 */ /* 0x002fea000383ffff */
[----:B------:R-:W-:Y:S05]  /*11810*/  BRA `(.L_x_13969) ;  /* 0xfffffefc00847947 */ /* 0x000fea000383ffff */
.L_x_13884:
[----:B0-----:R-:W-:-:S04]  /*11820*/  MOV R3, UR61 ;  /* 0x0000003d00037c02 */ /* 0x001fc80008000f00 */
[----:B------:R0:W2:Y:S03]  /*11830*/  SYNCS.PHASECHK.TRANS64.TRYWAIT P1, [R3+URZ+0x32430], R0 ;  /* 0x03243000030075a7 */ /* 0x0000a6000802017f */
[----:B--2---:R-:W-:Y:S05]  /*11840*/  @!P1 NANOSLEEP.SYNCS 0x989680 ;  /* 0x009896800000995d */ /* 0x004fea0003900000 */
[----:B------:R-:W2:Y:S02]  /*11850*/  @!P1 SYNCS.PHASECHK.TRANS64 P1, [R3+URZ+0x32430], R0 ;  /* 0x03243000030095a7 */ /* 0x000ea4000802007f */
[----:B--2---:R-:W-:Y:S05]  /*11860*/  @!P1 BRA `(.L_x_13884) ;  /* 0xfffffffc00ec9947 */ /* 0x004fea000383ffff */
[----:B------:R-:W-:Y:S05]  /*11870*/  BRA `(.L_x_13883) ;  /* 0xfffffefc009c7947 */ /* 0x000fea000383ffff */
.L_x_13885:
[----:B0-----:R-:W-:-:S04]  /*11880*/  IMAD.U32 R3, RZ, RZ, UR61 ;  /* 0x0000003dff037e24 */ /* 0x001fc8000f8e00ff */
[----:B------:R0:W2:Y:S03]  /*11890*/  SYNCS.PHASECHK.TRANS64.TRYWAIT P1, [R3+URZ+0x32410], R0 ;  /* 0x03241000030075a7 */ /* 0x0000a6000802017f */
[----:B--2---:R-:W-:Y:S05]  /*118a0*/  @!P1 NANOSLEEP.SYNCS 0x989680 ;  /* 0x009896800000995d */ /* 0x004fea0003900000 */
[----:B------:R-:W2:Y:S02]  /*118b0*/  @!P1 SYNCS.PHASECHK.TRANS64 P1, [R3+URZ+0x32410], R0 ;  /* 0x03241000030095a7 */ /* 0x000ea4000802007f */
[----:B--2---:R-:W-:Y:S05]  /*118c0*/  @!P1 BRA `(.L_x_13885) ;  /* 0xfffffffc00ec9947 */ /* 0x004fea000383ffff */
[----:B------:R-:W-:Y:S05]  /*118d0*/  BRA `(.L_x_13970) ;  /* 0xffffff0000447947 */ /* 0x000fea000383ffff */
.L_x_13889:
[----:B0-----:R-:W-:-:S04]  /*118e0*/  IMAD.U32 R3, RZ, RZ, UR61 ;  /* 0x0000003dff037e24 */ /* 0x001fc8000f8e00ff */
[----:B------:R0:W3:Y:S03]  /*118f0*/  SYNCS.PHASECHK.TRANS64.TRYWAIT P1, [R3+URZ+0x32450], R0 ;  /* 0x03245000030075a7 */ /* 0x0000e6000802017f */
[----:B---3--:R-:W-:Y:S05]  /*11900*/  @!P1 NANOSLEEP.SYNCS 0x989680 ;  /* 0x009896800000995d */ /* 0x008fea0003900000 */
[----:B------:R-:W3:Y:S02]  /*11910*/  @!P1 SYNCS.PHASECHK.TRANS64 P1, [R3+URZ+0x32450], R0 ;  /* 0x03245000030095a7 */ /* 0x000ee4000802007f */
[----:B---3--:R-:W-:Y:S05]  /*11920*/  @!P1 BRA `(.L_x_13889) ;  /* 0xfffffffc00ec9947 */ /* 0x008fea000383ffff */
[----:B------:R-:W-:Y:S05]  /*11930*/  BRA `(.L_x_13888) ;  /* 0xffffff00004c7947 */ /* 0x000fea000383ffff */
.L_x_13896:
[----:B-1----:R-:W-:-:S04]  /*11940*/  IMAD.U32 R153, RZ, RZ, UR5 ;  /* 0x00000005ff997e24 */ /* 0x002fc8000f8e00ff */
[----:B------:R1:W2:Y:S03]  /*11950*/  SYNCS.PHASECHK.TRANS64.TRYWAIT P1, [R153+URZ+0x32430], R20 ;  /* 0x03243014990075a7 */ /* 0x0002a6000802017f */
[----:B--2---:R-:W-:Y:S05]  /*11960*/  @!P1 NANOSLEEP.SYNCS 0x989680 ;  /* 0x009896800000995d */ /* 0x004fea0003900000 */
[----:B------:R-:W2:Y:S02]  /*11970*/  @!P1 SYNCS.PHASECHK.TRANS64 P1, [R153+URZ+0x32430], R20 ;  /* 0x03243014990095a7 */ /* 0x000ea4000802007f */
[----:B--2---:R-:W-:Y:S05]  /*11980*/  @!P1 BRA `(.L_x_13896) ;  /* 0xfffffffc00ec9947 */ /* 0x004fea000383ffff */
[----:B------:R-:W-:Y:S05]  /*11990*/  BRA `(.L_x_13895) ;  /* 0xffffff2c00547947 */ /* 0x000fea000383ffff */
.L_x_13900:
[----:B--2---:R-:W-:-:S04]  /*119a0*/  MOV R203, UR5 ;  /* 0x0000000500cb7c02 */ /* 0x004fc80008000f00 */
[----:B------:R2:W3:Y:S03]  /*119b0*/  SYNCS.PHASECHK.TRANS64.TRYWAIT P1, [R203+URZ+0x32450], R20 ;  /* 0x03245014cb0075a7 */ /* 0x0004e6000802017f */
[----:B---3--:R-:W-:Y:S05]  /*119c0*/  @!P1 NANOSLEEP.SYNCS 0x989680 ;  /* 0x009896800000995d */ /* 0x008fea0003900000 */
[----:B------:R-:W3:Y:S02]  /*119d0*/  @!P1 SYNCS.PHASECHK.TRANS64 P1, [R203+URZ+0x32450], R20 ;  /* 0x03245014cb0095a7 */ /* 0x000ee4000802007f */
[----:B---3--:R-:W-:Y:S05]  /*119e0*/  @!P1 BRA `(.L_x_13900) ;  /* 0xfffffffc00ec9947 */ /* 0x008fea000383ffff */
[----:B------:R-:W-:Y:S05]  /*119f0*/  BRA `(.L_x_13899) ;  /* 0xffffff3000207947 */ /* 0x000fea000383ffff */
.L_x_13908:
[----:B-1----:R-:W-:-:S04]  /*11a00*/  IMAD.U32 R153, RZ, RZ, UR7 ;  /* 0x00000007ff997e24 */ /* 0x002fc8000f8e00ff */
[----:B------:R1:W2:Y:S03]  /*11a10*/  SYNCS.PHASECHK.TRANS64.TRYWAIT P1, [R153+URZ+0x32430], R202 ;  /* 0x032430ca990075a7 */ /* 0x0002a6000802017f */
[----:B--2---:R-:W-:Y:S05]  /*11a20*/  @!P1 NANOSLEEP.SYNCS 0x989680 ;  /* 0x009896800000995d */ /* 0x004fea0003900000 */
[----:B------:R-:W2:Y:S02]  /*11a30*/  @!P1 SYNCS.PHASECHK.TRANS64 P1, [R153+URZ+0x32430], R202 ;  /* 0x032430ca990095a7 */ /* 0x000ea4000802007f */
[----:B--2---:R-:W-:Y:S05]  /*11a40*/  @!P1 BRA `(.L_x_13908) ;  /* 0xfffffffc00ec9947 */ /* 0x004fea000383ffff */
[----:B------:R-:W-:Y:S05]  /*11a50*/  BRA `(.L_x_13907) ;  /* 0xffffff6000107947 */ /* 0x000fea000383ffff */
.L_x_13912:
[----:B--2---:R-:W-:-:S04]  /*11a60*/  IMAD.U32 R203, RZ, RZ, UR7 ;  /* 0x00000007ffcb7e24 */ /* 0x004fc8000f8e00ff */
[----:B------:R2:W3:Y:S03]  /*11a70*/  SYNCS.PHASECHK.TRANS64.TRYWAIT P1, [R203+URZ+0x32450], R202 ;  /* 0x032450cacb0075a7 */ /* 0x0004e6000802017f */
[----:B---3--:R-:W-:Y:S05]  /*11a80*/  @!P1 NANOSLEEP.SYNCS 0x989680 ;  /* 0x009896800000995d */ /* 0x008fea0003900000 */
[----:B------:R-:W3:Y:S02]  /*11a90*/  @!P1 SYNCS.PHASECHK.TRANS64 P1, [R203+URZ+0x32450], R202 ;  /* 0x032450cacb0095a7 */ /* 0x000ee4000802007f */
[----:B---3--:R-:W-:Y:S05]  /*11aa0*/  @!P1 BRA `(.L_x_13912) ;  /* 0xfffffffc00ec9947 */ /* 0x008fea000383ffff */
[----:B------:R-:W-:Y:S05]  /*11ab0*/  BRA `(.L_x_13911) ;  /* 0xffffff6000907947 */ /* 0x000fea000383ffff */
.L_x_13926:
[----:B------:R-:W-:Y:S01]  /*11ac0*/  IMAD.MOV.U32 R13, RZ, RZ, R28 ;  /* 0x000000ffff0d7224 */ /* 0x000fe200078e001c */
[----:B------:R-:W-:Y:S01]  /*11ad0*/  MOV R12, RZ ;  /* 0x000000ff000c7202 */ /* 0x000fe20000000f00 */
[----:B------:R-:W-:Y:S02]  /*11ae0*/  IMAD.MOV.U32 R11, RZ, RZ, 0x1f ;  /* 0x0000001fff0b7424 */ /* 0x000fe400078e00ff */
[----:B------:R-:W-:-:S07]  /*11af0*/  IMAD.MOV.U32 R15, RZ, RZ, -0x1 ;  /* 0xffffffffff0f7424 */ /* 0x000fce00078e00ff */
[----:B------:R-:W-:Y:S05]  /*11b00*/  WARPSYNC.COLLECTIVE R15, `(.L_x_13971) ;  /* 0x000000000f087348 */ /* 0x000fea0003c00000 */
[----:B------:R0:W1:Y:S02]  /*11b10*/  SHFL.IDX P6, R14, R13, R12, R11 ;  /* 0x0000000c0d0e7389 */ /* 0x00006400000c000b */
[----:B01----:R-:W-:Y:S01]  /*11b20*/  ENDCOLLECTIVE ;  /* 0x000000000000791b */ /* 0x003fe20003800000 */
.L_x_13971:
[----:B------:R-:W-:Y:S05]  /*11b30*/  BRA `(.L_x_13972) ;  /* 0xffffffc400807947 */ /* 0x000fea000383ffff */
.L_x_13928:
[----:B0-----:R-:W-:-:S04]  /*11b40*/  IMAD.U32 R3, RZ, RZ, UR44 ;  /* 0x0000002cff037e24 */ /* 0x001fc8000f8e00ff */
[----:B------:R0:W1:Y:S03]  /*11b50*/  SYNCS.PHASECHK.TRANS64.TRYWAIT P0, [R3+URZ+0x32440], R2 ;  /* 0x03244002030075a7 */ /* 0x000066000800017f */
[----:B-1----:R-:W-:Y:S05]  /*11b60*/  @!P0 NANOSLEEP.SYNCS 0x989680 ;  /* 0x009896800000895d */ /* 0x002fea0003900000 */
[----:B------:R-:W1:Y:S02]  /*11b70*/  @!P0 SYNCS.PHASECHK.TRANS64 P0, [R3+URZ+0x32440], R2 ;  /* 0x03244002030085a7 */ /* 0x000e64000800007f */
[----:B-1----:R-:W-:Y:S05]  /*11b80*/  @!P0 BRA `(.L_x_13928) ;  /* 0xfffffffc00ec8947 */ /* 0x002fea000383ffff */
[----:B------:R-:W-:Y:S05]  /*11b90*/  BRA `(.L_x_13973) ;  /* 0xffffffc4008c7947 */ /* 0x000fea000383ffff */
.L_x_13929:
        /* <DEDUP_REMOVED lines=8> */
.L_x_13975:
[----:B------:R-:W-:Y:S05]  /*11c20*/  BSYNC B0 ;  /* 0x0000000000007941 */ /* 0x000fea0003800000 */
.L_x_13974:
        /* <DEDUP_REMOVED lines=9> */
.L_x_13976:
[----:B------:R-:W-:Y:S02]  /*11cc0*/  IMAD.MOV.U32 R13, RZ, RZ, R5 ;  /* 0x000000ffff0d7224 */ /* 0x000fe400078e0005 */
[----:B------:R-:W-:Y:S01]  /*11cd0*/  IMAD.MOV.U32 R12, RZ, RZ, 0x1 ;  /* 0x00000001ff0c7424 */ /* 0x000fe200078e00ff */
[----:B------:R-:W-:-:S13]  /*11ce0*/  @P0 LEA R2, P1, R22, R14, 0x1 ;  /* 0x0000000e16020211 */ /* 0x000fda00078208ff */
[----:B------:R-:W-:Y:S05]  /*11cf0*/  WARPSYNC.COLLECTIVE R15, `(.L_x_13977) ;  /* 0x000000000f087348 */ /* 0x000fea0003c00000 */
[----:B------:R0:W1:Y:S02]  /*11d00*/  SHFL.IDX P6, R14, R13, R12, R11 ;  /* 0x0000000c0d0e7389 */ /* 0x00006400000c000b */
[----:B01----:R-:W-:Y:S01]  /*11d10*/  ENDCOLLECTIVE ;  /* 0x000000000000791b */ /* 0x003fe20003800000 */
.L_x_13977:
        /* <DEDUP_REMOVED lines=12> */
.L_x_13978:
[----:B------:R-:W-:Y:S01]  /*11de0*/  IMAD.MOV.U32 R13, RZ, RZ, R5 ;  /* 0x000000ffff0d7224 */ /* 0x000fe200078e0005 */
[----:B------:R-:W-:Y:S02]  /*11df0*/  MOV R12, 0x2 ;  /* 0x00000002000c7802 */ /* 0x000fe40000000f00 */
[----:B------:R-:W-:-:S13]  /*11e00*/  @P0 LEA R2, P1, R22, R14, 0x1 ;  /* 0x0000000e16020211 */ /* 0x000fda00078208ff */
[----:B------:R-:W-:Y:S05]  /*11e10*/  WARPSYNC.COLLECTIVE R15, `(.L_x_13979) ;  /* 0x000000000f087348 */ /* 0x000fea0003c00000 */
[----:B------:R0:W1:Y:S02]  /*11e20*/  SHFL.IDX P6, R14, R13, R12, R11 ;  /* 0x0000000c0d0e7389 */ /* 0x00006400000c000b */
[----:B01----:R-:W-:Y:S01]  /*11e30*/  ENDCOLLECTIVE ;  /* 0x000000000000791b */ /* 0x003fe20003800000 */
.L_x_13979:
        /* <DEDUP_REMOVED lines=12> */
.L_x_13980:
[----:B------:R-:W-:Y:S01]  /*11f00*/  MOV R13, R5 ;  /* 0x00000005000d7202 */ /* 0x000fe20000000f00 */
[----:B------:R-:W-:Y:S01]  /*11f10*/  IMAD.MOV.U32 R12, RZ, RZ, 0x3 ;  /* 0x00000003ff0c7424 */ /* 0x000fe200078e00ff */
[----:B------:R-:W-:-:S13]  /*11f20*/  @P0 LEA R2, P1, R22, R14, 0x1 ;  /* 0x0000000e16020211 */ /* 0x000fda00078208ff */
[----:B------:R-:W-:Y:S05]  /*11f30*/  WARPSYNC.COLLECTIVE R15, `(.L_x_13981) ;  /* 0x000000000f087348 */ /* 0x000fea0003c00000 */
[----:B------:R0:W1:Y:S02]  /*11f40*/  SHFL.IDX P6, R14, R13, R12, R11 ;  /* 0x0000000c0d0e7389 */ /* 0x00006400000c000b */
[----:B01----:R-:W-:Y:S01]  /*11f50*/  ENDCOLLECTIVE ;  /* 0x000000000000791b */ /* 0x003fe20003800000 */
.L_x_13981:
        /* <DEDUP_REMOVED lines=12> */
.L_x_13982:
[----:B------:R-:W-:Y:S02]  /*12020*/  IMAD.MOV.U32 R13, RZ, RZ, R5 ;  /* 0x000000ffff0d7224 */ /* 0x000fe400078e0005 */
[----:B------:R-:W-:Y:S01]  /*12030*/  IMAD.MOV.U32 R12, RZ, RZ, 0x4 ;  /* 0x00000004ff0c7424 */ /* 0x000fe200078e00ff */
[----:B------:R-:W-:-:S13]  /*12040*/  @P0 LEA R2, P1, R22, R14, 0x1 ;  /* 0x0000000e16020211 */ /* 0x000fda00078208ff */
[----:B------:R-:W-:Y:S05]  /*12050*/  WARPSYNC.COLLECTIVE R15, `(.L_x_13983) ;  /* 0x000000000f087348 */ /* 0x000fea0003c00000 */
[----:B------:R0:W1:Y:S02]  /*12060*/  SHFL.IDX P6, R14, R13, R12, R11 ;  /* 0x0000000c0d0e7389 */ /* 0x00006400000c000b */
[----:B01----:R-:W-:Y:S01]  /*12070*/  ENDCOLLECTIVE ;  /* 0x000000000000791b */ /* 0x003fe20003800000 */
.L_x_13983:
        /* <DEDUP_REMOVED lines=12> */
.L_x_13984:
[----:B------:R-:W-:Y:S02]  /*12140*/  IMAD.MOV.U32 R13, RZ, RZ, R5 ;  /* 0x000000ffff0d7224 */ /* 0x000fe400078e0005 */
[----:B------:R-:W-:Y:S01]  /*12150*/  IMAD.MOV.U32 R12, RZ, RZ, 0x5 ;  /* 0x00000005ff0c7424 */ /* 0x000fe200078e00ff */
[----:B------:R-:W-:-:S13]  /*12160*/  @P0 LEA R2, P1, R22, R14, 0x1 ;  /* 0x0000000e16020211 */ /* 0x000fda00078208ff */
[----:B------:R-:W-:Y:S05]  /*12170*/  WARPSYNC.COLLECTIVE R15, `(.L_x_13985) ;  /* 0x000000000f087348 */ /* 0x000fea0003c00000 */
[----:B------:R0:W1:Y:S02]  /*12180*/  SHFL.IDX P6, R14, R13, R12, R11 ;  /* 0x0000000c0d0e7389 */ /* 0x00006400000c000b */
[----:B01----:R-:W-:Y:S01]  /*12190*/  ENDCOLLECTIVE ;  /* 0x000000000000791b */ /* 0x003fe20003800000 */
.L_x_13985:
        /* <DEDUP_REMOVED lines=10> */
.L_x_13986:
[----:B------:R-:W-:Y:S05]  /*12240*/  BRA `(.L_x_13987) ;  /* 0xffffffc400047947 */ /* 0x000fea000383ffff */
.L_x_13932:
[----:B------:R-:W-:Y:S01]  /*12250*/  IMAD.MOV.U32 R13, RZ, RZ, R6 ;  /* 0x000000ffff0d7224 */ /* 0x000fe200078e0006 */
[----:B------:R-:W-:Y:S01]  /*12260*/  MOV R11, 0x181f ;  /* 0x0000181f000b7802 */ /* 0x000fe20000000f00 */
[----:B------:R-:W-:Y:S01]  /*12270*/  IMAD.MOV.U32 R12, RZ, RZ, RZ ;  /* 0x000000ffff0c7224 */ /* 0x000fe200078e00ff */
[----:B------:R-:W-:Y:S01]  /*12280*/  MOV R4, UR46 ;  /* 0x0000002e00047c02 */ /* 0x000fe20008000f00 */
[----:B------:R-:W-:Y:S01]  /*12290*/  IMAD.MOV.U32 R15, RZ, RZ, -0x1 ;  /* 0xffffffffff0f7424 */ /* 0x000fe200078e00ff */
[----:B------:R-:W-:-:S03]  /*122a0*/  LOP3.LUT R16, R16, 0xffffefff, RZ, 0xc0, !PT ;  /* 0xffffefff10107812 */ /* 0x000fc600078ec0ff */
[----:B------:R-:W-:-:S07]  /*122b0*/  IMAD R4, R4, 0x80, R20 ;  /* 0x0000008004047824 */ /* 0x000fce00078e0214 */
[----:B------:R-:W-:Y:S05]  /*122c0*/  WARPSYNC.COLLECTIVE R15, `(.L_x_13988) ;  /* 0x000000000f087348 */ /* 0x000fea0003c00000 */
[----:B------:R0:W1:Y:S02]  /*122d0*/  SHFL.IDX P6, R14, R13, R12, R11 ;  /* 0x0000000c0d0e7389 */ /* 0x00006400000c000b */
[----:B01----:R-:W-:Y:S01]  /*122e0*/  ENDCOLLECTIVE ;  /* 0x000000000000791b */ /* 0x003fe20003800000 */
.L_x_13988:
[----:B------:R-:W-:Y:S01]  /*122f0*/  IADD3 R8, R4, 0x10, RZ ;  /* 0x0000001004087810 */ /* 0x000fe20007ffe0ff */
[----:B------:R-:W-:Y:S02]  /*12300*/  IMAD.MOV.U32 R13, RZ, RZ, R0 ;  /* 0x000000ffff0d7224 */ /* 0x000fe400078e0000 */
[----:B------:R-:W-:-:S07]  /*12310*/  IMAD.MOV.U32 R3, RZ, RZ, R14 ;  /* 0x000000ffff037224 */ /* 0x000fce00078e000e */
[----:B------:R-:W-:Y:S05]  /*12320*/  WARPSYNC.COLLECTIVE R15, `(.L_x_13989) ;  /* 0x000000000f087348 */ /* 0x000fea0003c00000 */
[----:B------:R0:W1:Y:S02]  /*12330*/  SHFL.IDX P6, R14, R13, R12, R11 ;  /* 0x0000000c0d0e7389 */ /* 0x00006400000c000b */
[----:B01----:R-:W-:Y:S01]  /*12340*/  ENDCOLLECTIVE ;  /* 0x000000000000791b */ /* 0x003fe20003800000 */
.L_x_13989:
        /* <DEDUP_REMOVED lines=11> */
.L_x_13990:
[----:B------:R-:W-:Y:S01]  /*12400*/  LOP3.LUT R16, R16, 0xfffff7ff, RZ, 0xc0, !PT ;  /* 0xfffff7ff10107812 */ /* 0x000fe200078ec0ff */
[----:B------:R-:W-:Y:S02]  /*12410*/  @!P2 IMAD.X R3, RZ, RZ, R3, P1 ;  /* 0x000000ffff03a224 */ /* 0x000fe400008e0603 */
[----:B------:R-:W-:-:S05]  /*12420*/  @!P2 IMAD.MOV.U32 R2, RZ, RZ, R10 ;  /* 0x000000ffff02a224 */ /* 0x000fca00078e000a */
[----:B------:R-:W-:Y:S01]  /*12430*/  @!PT LDS RZ, [RZ] ;  /* 0x00000000fffff984 */ /* 0x000fe20000000800 */
[----:B------:R-:W-:Y:S01]  /*12440*/  @!PT LDS RZ, [RZ] ;  /* 0x00000000fffff984 */ /* 0x000fe20000000800 */
[----:B------:R-:W-:Y:S01]  /*12450*/  @!PT LDS RZ, [RZ] ;  /* 0x00000000fffff984 */ /* 0x000fe20000000800 */
[----:B------:R0:W-:Y:S01]  /*12460*/  @!P2 LDGSTS.E.BYPASS.LTC128B.128 [R9+0x18400], desc[UR36][R2.64], !P0 ;  /* 0x184000000209afae */ /* 0x0001e2000c101d64 */
[----:B------:R-:W-:Y:S02]  /*12470*/  ISETP.GE.AND P2, PT, R8, R5, PT ;  /* 0x000000050800720c */ /* 0x000fe40003f46270 */
[----:B------:R-:W-:Y:S02]  /*12480*/  IADD3 R8, R4, 0x20, RZ ;  /* 0x0000002004087810 */ /* 0x000fe40007ffe0ff */
[----:B------:R-:W-:Y:S01]  /*12490*/  MOV R13, R0 ;  /* 0x00000000000d7202 */ /* 0x000fe20000000f00 */
[----:B0-----:R-:W-:-:S08]  /*124a0*/  IMAD.MOV.U32 R2, RZ, RZ, R14 ;  /* 0x000000ffff027224 */ /* 0x001fd000078e000e */
[----:B------:R-:W-:-:S07]  /*124b0*/  @P2 LOP3.LUT R16, R16, 0x800, RZ, 0xfc, !PT ;  /* 0x0000080010102812 */ /* 0x000fce00078efcff */
[----:B------:R-:W-:Y:S05]  /*124c0*/  WARPSYNC.COLLECTIVE R15, `(.L_x_13991) ;  /* 0x000000000f087348 */ /* 0x000fea0003c00000 */
[----:B------:R0:W1:Y:S02]  /*124d0*/  SHFL.IDX P6, R14, R13, R12, R11 ;  /* 0x0000000c0d0e7389 */ /* 0x00006400000c000b */
[----:B01----:R-:W-:Y:S01]  /*124e0*/  ENDCOLLECTIVE ;  /* 0x000000000000791b */ /* 0x003fe20003800000 */
.L_x_13991:
[----:B------:R-:W-:Y:S02]  /*124f0*/  LOP3.LUT R16, R16, 0xfffffbff, RZ, 0xc0, !PT ;  /* 0xfffffbff10107812 */ /* 0x000fe400078ec0ff */
[----:B------:R-:W-:Y:S01]  /*12500*/  @!P2 LEA R15, R28, UR44, 0x1 ;  /* 0x0000002c1c0fac11 */ /* 0x000fe2000f8e08ff */
[----:B------:R-:W-:Y:S01]  /*12510*/  IMAD.MOV.U32 R13, RZ, RZ, R6 ;  /* 0x000000ffff0d7224 */ /* 0x000fe200078e0006 */
        /* <DEDUP_REMOVED lines=9> */
[----:B------:R0:W-:Y:S01]  /*125b0*/  @!P2 LDGSTS.E.BYPASS.LTC128B.128 [R15+0x18c00], desc[UR36][R2.64], !P0 ;  /* 0x18c00000020fafae */ /* 0x0001e2000c101d64 */
[----:B------:R-:W-:Y:S01]  /*125c0*/  ISETP.GE.AND P2, PT, R8, R5, PT ;  /* 0x000000050800720c */ /* 0x000fe20003f46270 */
[----:B------:R-:W-:Y:S01]  /*125d0*/  VIADD R8, R4, 0x30 ;  /* 0x0000003004087836 */ /* 0x000fe20000000000 */
[----:B0-----:R-:W-:-:S11]  /*125e0*/  MOV R15, 0xffffffff ;  /* 0xffffffff000f7802 */ /* 0x001fd60000000f00 */
[----:B------:R-:W-:-:S07]  /*125f0*/  @P2 LOP3.LUT R16, R16, 0x400, RZ, 0xfc, !PT ;  /* 0x0000040010102812 */ /* 0x000fce00078efcff */
[----:B------:R-:W-:Y:S05]  /*12600*/  WARPSYNC.COLLECTIVE R15, `(.L_x_13992) ;  /* 0x000000000f087348 */ /* 0x000fea0003c00000 */
[----:B------:R0:W1:Y:S02]  /*12610*/  SHFL.IDX P6, R14, R13, R12, R11 ;  /* 0x0000000c0d0e7389 */ /* 0x00006400000c000b */
[----:B01----:R-:W-:Y:S01]  /*12620*/  ENDCOLLECTIVE ;  /* 0x000000000000791b */ /* 0x003fe20003800000 */
.L_x_13992:
[----:B------:R-:W-:Y:S01]  /*12630*/  LOP3.LUT R16, R16, 0xfffffdff, RZ, 0xc0, !PT ;  /* 0xfffffdff10107812 */ /* 0x000fe200078ec0ff */
[----:B------:R-:W-:Y:S02]  /*12640*/  IMAD.MOV.U32 R13, RZ, RZ, R0 ;  /* 0x000000ffff0d7224 */ /* 0x000fe400078e0000 */
[----:B------:R-:W-:-:S07]  /*12650*/  IMAD.MOV.U32 R2, RZ, RZ, R14 ;  /* 0x000000ffff027224 */ /* 0x000fce00078e000e */
[----:B------:R-:W-:Y:S05]  /*12660*/  WARPSYNC.COLLECTIVE R15, `(.L_x_13993) ;  /* 0x000000000f087348 */ /* 0x000fea0003c00000 */
[----:B------:R0:W1:Y:S02]  /*12670*/  SHFL.IDX P6, R14, R13, R12, R11 ;  /* 0x0000000c0d0e7389 */ /* 0x00006400000c000b */
[----:B01----:R-:W-:Y:S01]  /*12680*/  ENDCOLLECTIVE ;  /* 0x000000000000791b */ /* 0x003fe20003800000 */
.L_x_13993:
[----:B------:R-:W-:Y:S02]  /*12690*/  @!P2 LEA R15, R28, UR44, 0x1 ;  /* 0x0000002c1c0fac11 */ /* 0x000fe4000f8e08ff */
[----:B------:R-:W-:Y:S02]  /*126a0*/  MOV R12, 0x3 ;  /* 0x00000003000c7802 */ /* 0x000fe40000000f00 */
[----:B------:R-:W-:-:S05]  /*126b0*/  @!P2 LEA R13, P1, R22, R14, 0x1 ;  /* 0x0000000e160da211 */ /* 0x000fca00078208ff */
[----:B------:R-:W-:Y:S01]  /*126c0*/  @!P2 IMAD.X R14, RZ, RZ, R2, P1 ;  /* 0x000000ffff0ea224 */ /* 0x000fe200008e0602 */
[----:B------:R-:W-:Y:S01]  /*126d0*/  @!P2 MOV R2, R13 ;  /* 0x0000000d0002a202 */ /* 0x000fe20000000f00 */
[----:B------:R-:W-:Y:S02]  /*126e0*/  IMAD.MOV.U32 R13, RZ, RZ, R6 ;  /* 0x000000ffff0d7224 */ /* 0x000fe400078e0006 */
[----:B------:R-:W-:-:S05]  /*126f0*/  @!P2 IMAD.MOV.U32 R3, RZ, RZ, R14 ;  /* 0x000000ffff03a224 */ /* 0x000fca00078e000e */
[----:B------:R-:W-:Y:S01]  /*12700*/  @!PT LDS RZ, [RZ] ;  /* 0x00000000fffff984 */ /* 0x000fe20000000800 */
[----:B------:R-:W-:Y:S01]  /*12710*/  @!PT LDS RZ, [RZ] ;  /* 0x00000000fffff984 */ /* 0x000fe20000000800 */
[----:B------:R-:W-:Y:S01]  /*12720*/  @!PT LDS RZ, [RZ] ;  /* 0x00000000fffff984 */ /* 0x000fe20000000800 */
[----:B------:R0:W-:Y:S01]  /*12730*/  @!P2 LDGSTS.E.BYPASS.LTC128B.128 [R15+0x19400], desc[UR36][R2.64], !P0 ;  /* 0x19400000020fafae */ /* 0x0001e2000c101d64 */
[----:B------:R-:W-:Y:S01]  /*12740*/  ISETP.GE.AND P2, PT, R8, R5, PT ;  /* 0x000000050800720c */ /* 0x000fe20003f46270 */
[----:B0-----:R-:W-:-:S12]  /*12750*/  IMAD.MOV.U32 R15, RZ, RZ, -0x1 ;  /* 0xffffffffff0f7424 */ /* 0x001fd800078e00ff */
[----:B------:R-:W-:-:S07]  /*12760*/  @P2 LOP3.LUT R16, R16, 0x200, RZ, 0xfc, !PT ;  /* 0x0000020010102812 */ /* 0x000fce00078efcff */
[----:B------:R-:W-:Y:S05]  /*12770*/  WARPSYNC.COLLECTIVE R15, `(.L_x_13994) ;  /* 0x000000000f087348 */ /* 0x000fea0003c00000 */
[----:B------:R0:W1:Y:S02]  /*12780*/  SHFL.IDX P6, R14, R13, R12, R11 ;  /* 0x0000000c0d0e7389 */ /* 0x00006400000c000b */
[----:B01----:R-:W-:Y:S01]  /*12790*/  ENDCOLLECTIVE ;  /* 0x000000000000791b */ /* 0x003fe20003800000 */
.L_x_13994:
[----:B------:R-:W-:Y:S01]  /*127a0*/  LOP3.LUT R16, R16, 0xfffffeff, RZ, 0xc0, !PT ;  /* 0xfffffeff10107812 */ /* 0x000fe200078ec0ff */
[----:B------:R-:W-:Y:S02]  /*127b0*/  IMAD.MOV.U32 R13, RZ, RZ, R0 ;  /* 0x000000ffff0d7224 */ /* 0x000fe400078e0000 */
[----:B------:R-:W-:-:S07]  /*127c0*/  IMAD.MOV.U32 R8, RZ, RZ, R14 ;  /* 0x000000ffff087224 */ /* 0x000fce00078e000e */
[----:B------:R-:W-:Y:S05]  /*127d0*/  WARPSYNC.COLLECTIVE R15, `(.L_x_13995) ;  /* 0x000000000f087348 */ /* 0x000fea0003c00000 */
[----:B------:R0:W1:Y:S02]  /*127e0*/  SHFL.IDX P6, R14, R13, R12, R11 ;  /* 0x0000000c0d0e7389 */ /* 0x00006400000c000b */
[----:B01----:R-:W-:Y:S01]  /*127f0*/  ENDCOLLECTIVE ;  /* 0x000000000000791b */ /* 0x003fe20003800000 */
.L_x_13995:
[----:B------:R-:W-:Y:S01]  /*12800*/  @!P2 LEA R15, R28, UR44, 0x1 ;  /* 0x0000002c1c0fac11 */ /* 0x000fe2000f8e08ff */
[----:B------:R-:W-:Y:S02]  /*12810*/  IMAD.MOV.U32 R13, RZ, RZ, R6 ;  /* 0x000000ffff0d7224 */ /* 0x000fe400078e0006 */
[----:B------:R-:W-:Y:S01]  /*12820*/  IMAD.MOV.U32 R12, RZ, RZ, 0x4 ;  /* 0x00000004ff0c7424 */ /* 0x000fe200078e00ff */
[----:B------:R-:W-:-:S04]  /*12830*/  MOV R7, R14 ;  /* 0x0000000e00077202 */ /* 0x000fc80000000f00 */
[----:B------:R-:W-:-:S05]  /*12840*/  @!P2 LEA R7, P1, R22, R7, 0x1 ;  /* 0x000000071607a211 */ /* 0x000fca00078208ff */
[----:B------:R-:W-:Y:S02]  /*12850*/  @!P2 IMAD.X R8, RZ, RZ, R8, P1 ;  /* 0x000000ffff08a224 */ /* 0x000fe400008e0608 */
[----:B------:R-:W-:Y:S02]  /*12860*/  @!P2 IMAD.MOV.U32 R2, RZ, RZ, R7 ;  /* 0x000000ffff02a224 */ /* 0x000fe400078e0007 */
[----:B------:R-:W-:Y:S01]  /*12870*/  @!P2 IMAD.MOV.U32 R3, RZ, RZ, R8 ;  /* 0x000000ffff03a224 */ /* 0x000fe200078e0008 */
[----:B------:R-:W-:-:S04]  /*12880*/  IADD3 R8, R4, 0x40, RZ ;  /* 0x0000004004087810 */ /* 0x000fc80007ffe0ff */
[----:B------:R-:W-:Y:S01]  /*12890*/  @!PT LDS RZ, [RZ] ;  /* 0x00000000fffff984 */ /* 0x000fe20000000800 */
[----:B------:R-:W-:Y:S01]  /*128a0*/  @!PT LDS RZ, [RZ] ;  /* 0x00000000fffff984 */ /* 0x000fe20000000800 */
[----:B------:R-:W-:Y:S01]  /*128b0*/  @!PT LDS RZ, [RZ] ;  /* 0x00000000fffff984 */ /* 0x000fe20000000800 */
[----:B------:R0:W-:Y:S01]  /*128c0*/  @!P2 LDGSTS.E.BYPASS.LTC128B.128 [R15+0x19c00], desc[UR36][R2.64], !P0 ;  /* 0x19c00000020fafae */ /* 0x0001e2000c101d64 */
[----:B------:R-:W-:Y:S01]  /*128d0*/  ISETP.GE.AND P2, PT, R8, R5, PT ;  /* 0x000000050800720c */ /* 0x000fe20003f46270 */
[----:B------:R-:W-:Y:S02]  /*128e0*/  VIADD R8, R4, 0x50 ;  /* 0x0000005004087836 */ /* 0x000fe40000000000 */
[----:B0-----:R-:W-:-:S10]  /*128f0*/  IMAD.MOV.U32 R15, RZ, RZ, -0x1 ;  /* 0xffffffffff0f7424 */ /* 0x001fd400078e00ff */
[----:B------:R-:W-:Y:S02]  /*12900*/  @!P2 LEA R7, R28, UR44, 0x1 ;  /* 0x0000002c1c07ac11 */ /* 0x000fe4000f8e08ff */
[----:B------:R-:W-:-:S07]  /*12910*/  @P2 LOP3.LUT R16, R16, 0x100, RZ, 0xfc, !PT ;  /* 0x0000010010102812 */ /* 0x000fce00078efcff */
[----:B------:R-:W-:Y:S05]  /*12920*/  WARPSYNC.COLLECTIVE R15, `(.L_x_13996) ;  /* 0x000000000f087348 */ /* 0x000fea0003c00000 */
[----:B------:R0:W1:Y:S02]  /*12930*/  SHFL.IDX P6, R14, R13, R12, R11 ;  /* 0x0000000c0d0e7389 */ /* 0x00006400000c000b */
[----:B01----:R-:W-:Y:S01]  /*12940*/  ENDCOLLECTIVE ;  /* 0x000000000000791b */ /* 0x003fe20003800000 */
.L_x_13996:
[----:B------:R-:W-:Y:S01]  /*12950*/  LOP3.LUT R16, R16, 0xffffff7f, RZ, 0xc0, !PT ;  /* 0xffffff7f10107812 */ /* 0x000fe200078ec0ff */
[----:B------:R-:W-:Y:S01]  /*12960*/  IMAD.MOV.U32 R13, RZ, RZ, R0 ;  /* 0x000000ffff0d7224 */ /* 0x000fe200078e0000 */
[----:B------:R-:W-:-:S07]  /*12970*/  MOV R10, R14 ;  /* 0x0000000e000a7202 */ /* 0x000fce0000000f00 */
[----:B------:R-:W-:Y:S05]  /*12980*/  WARPSYNC.COLLECTIVE R15, `(.L_x_13997) ;  /* 0x000000000f087348 */ /* 0x000fea0003c00000 */
[----:B------:R0:W1:Y:S02]  /*12990*/  SHFL.IDX P6, R14, R13, R12, R11 ;  /* 0x0000000c0d0e7389 */ /* 0x00006400000c000b */
[----:B01----:R-:W-:Y:S01]  /*129a0*/  ENDCOLLECTIVE ;  /* 0x000000000000791b */ /* 0x003fe20003800000 */
.L_x_13997:
[----:B------:R-:W-:Y:S01]  /*129b0*/  IMAD.MOV.U32 R13, RZ, RZ, R6 ;  /* 0x000000ffff0d7224 */ /* 0x000fe200078e0006 */
[----:B------:R-:W-:Y:S01]  /*129c0*/  MOV R12, 0x5 ;  /* 0x00000005000c7802 */ /* 0x000fe20000000f00 */
[----:B------:R-:W-:-:S07]  /*129d0*/  IMAD.MOV.U32 R9, RZ, RZ, R14 ;  /* 0x000000ffff097224 */ /* 0x000fce00078e000e */
[----:B------:R-:W-:Y:S05]  /*129e0*/  WARPSYNC.COLLECTIVE R15, `(.L_x_13998) ;  /* 0x000000000f087348 */ /* 0x000fea0003c00000 */
[----:B------:R0:W1:Y:S02]  /*129f0*/  SHFL.IDX P6, R14, R13, R12, R11 ;  /* 0x0000000c0d0e7389 */ /* 0x00006400000c000b */
[----:B01----:R-:W-:Y:S01]  /*12a00*/  ENDCOLLECTIVE ;  /* 0x000000000000791b */ /* 0x003fe20003800000 */
.L_x_13998:
[----:B------:R-:W-:-:S04]  /*12a10*/  @!P2 LEA R9, P1, R22, R9, 0x1 ;  /* 0x000000091609a211 */ /* 0x000fc800078208ff */
[----:B------:R-:W-:Y:S01]  /*12a20*/  @!P2 MOV R2, R9 ;  /* 0x000000090002a202 */ /* 0x000fe20000000f00 */
[----:B------:R-:W-:-:S04]  /*12a30*/  @!P2 IMAD.X R10, RZ, RZ, R10, P1 ;  /* 0x000000ffff0aa224 */ /* 0x000fc800008e060a */
[----:B------:R-:W-:Y:S02]  /*12a40*/  @!P2 IMAD.MOV.U32 R3, RZ, RZ, R10 ;  /* 0x000000ffff03a224 */ /* 0x000fe400078e000a */
[----:B------:R-:W-:-:S03]  /*12a50*/  IMAD.MOV.U32 R13, RZ, RZ, R0 ;  /* 0x000000ffff0d7224 */ /* 0x000fc600078e0000 */
        /* <DEDUP_REMOVED lines=10> */
.L_x_13999:
[----:B------:R-:W-:Y:S02]  /*12b00*/  @!P2 LEA R9, R28, UR44, 0x1 ;  /* 0x0000002c1c09ac11 */ /* 0x000fe4000f8e08ff */
[----:B------:R-:W-:-:S04]  /*12b10*/  @P2 LOP3.LUT R16, R16, 0x80, RZ, 0xfc, !PT ;  /* 0x0000008010102812 */ /* 0x000fc800078efcff */
[----:B------:R-:W-:Y:S01]  /*12b20*/  LOP3.LUT R16, R16, 0xffffffbf, RZ, 0xc0, !PT ;  /* 0xffffffbf10107812 */ /* 0x000fe200078ec0ff */
[----:B------:R-:W-:Y:S02]  /*12b30*/  IMAD.MOV.U32 R13, RZ, RZ, R6 ;  /* 0x000000ffff0d7224 */ /* 0x000fe400078e0006 */
[----:B------:R-:W-:-:S05]  /*12b40*/  IMAD.MOV.U32 R11, RZ, RZ, R14 ;  /* 0x000000ffff0b7224 */ /* 0x000fca00078e000e */
[----:B------:R-:W-:-:S04]  /*12b50*/  @!P2 LEA R11, P1, R22, R11, 0x1 ;  /* 0x0000000b160ba211 */ /* 0x000fc800078208ff */
[----:B------:R-:W-:Y:S01]  /*12b60*/  @!P2 IADD3.X R12, RZ, R2, RZ, P1, !PT ;  /* 0x00000002ff0ca210 */ /* 0x000fe20000ffe4ff */
[----:B------:R-:W-:Y:S02]  /*12b70*/  @!P2 IMAD.MOV.U32 R2, RZ, RZ, R11 ;  /* 0x000000ffff02a224 */ /* 0x000fe400078e000b */
[----:B------:R-:W-:Y:S02]  /*12b80*/  IMAD.MOV.U32 R11, RZ, RZ, 0x181f ;  /* 0x0000181fff0b7424 */ /* 0x000fe400078e00ff */
[----:B------:R-:W-:Y:S01]  /*12b90*/  @!P2 IMAD.MOV.U32 R3, RZ, RZ, R12 ;  /* 0x000000ffff03a224 */ /* 0x000fe200078e000c */
[----:B------:R-:W-:-:S04]  /*12ba0*/  MOV R12, 0x6 ;  /* 0x00000006000c7802 */ /* 0x000fc80000000f00 */
        /* <DEDUP_REMOVED lines=8> */
.L_x_14000:
[----:B------:R-:W-:Y:S02]  /*12c30*/  @!P2 LEA R21, R28, UR44, 0x1 ;  /* 0x0000002c1c15ac11 */ /* 0x000fe4000f8e08ff */
[----:B------:R-:W-:Y:S01]  /*12c40*/  @P2 LOP3.LUT R16, R16, 0x40, RZ, 0xfc, !PT ;  /* 0x0000004010102812 */ /* 0x000fe200078efcff */
[----:B------:R-:W-:Y:S02]  /*12c50*/  IMAD.MOV.U32 R13, RZ, RZ, R0 ;  /* 0x000000ffff0d7224 */ /* 0x000fe400078e0000 */
[----:B------:R-:W-:-:S07]  /*12c60*/  IMAD.MOV.U32 R2, RZ, RZ, R14 ;  /* 0x000000ffff027224 */ /* 0x000fce00078e000e */
[----:B------:R-:W-:Y:S05]  /*12c70*/  WARPSYNC.COLLECTIVE R15, `(.L_x_14001) ;  /* 0x000000000f087348 */ /* 0x000fea0003c00000 */
[----:B------:R0:W1:Y:S02]  /*12c80*/  SHFL.IDX P6, R14, R13, R12, R11 ;  /* 0x0000000c0d0e7389 */ /* 0x00006400000c000b */
[----:B01----:R-:W-:Y:S01]  /*12c90*/  ENDCOLLECTIVE ;  /* 0x000000000000791b */ /* 0x003fe20003800000 */
.L_x_14001:
[----:B------:R-:W-:Y:S01]  /*12ca0*/  IMAD.MOV.U32 R12, RZ, RZ, 0x7 ;  /* 0x00000007ff0c7424 */ /* 0x000fe200078e00ff */
[----:B------:R-:W-:-:S04]  /*12cb0*/  MOV R13, R14 ;  /* 0x0000000e000d7202 */ /* 0x000fc80000000f00 */
[----:B------:R-:W-:-:S05]  /*12cc0*/  @!P2 LEA R13, P1, R22, R13, 0x1 ;  /* 0x0000000d160da211 */ /* 0x000fca00078208ff */
[----:B------:R-:W-:Y:S02]  /*12cd0*/  @!P2 IMAD.X R14, RZ, RZ, R2, P1 ;  /* 0x000000ffff0ea224 */ /* 0x000fe400008e0602 */
[----:B------:R-:W-:Y:S02]  /*12ce0*/  @!P2 IMAD.MOV.U32 R2, RZ, RZ, R13 ;  /* 0x000000ffff02a224 */ /* 0x000fe400078e000d */
[----:B------:R-:W-:Y:S01]  /*12cf0*/  IMAD.MOV.U32 R13, RZ, RZ, R6 ;  /* 0x000000ffff0d7224 */ /* 0x000fe200078e0006 */
[----:B------:R-:W-:-:S07]  /*12d00*/  @!P2 MOV R3, R14 ;  /* 0x0000000e0003a202 */ /* 0x000fce0000000f00 */
[----:B------:R-:W-:Y:S05]  /*12d10*/  WARPSYNC.COLLECTIVE R15, `(.L_x_14002) ;  /* 0x000000000f087348 */ /* 0x000fea0003c00000 */
[----:B------:R0:W1:Y:S02]  /*12d20*/  SHFL.IDX P6, R14, R13, R12, R11 ;  /* 0x0000000c0d0e7389 */ /* 0x00006400000c000b */
[----:B01----:R-:W-:Y:S01]  /*12d30*/  ENDCOLLECTIVE ;  /* 0x000000000000791b */ /* 0x003fe20003800000 */
.L_x_14002:
        /* <DEDUP_REMOVED lines=9> */
.L_x_14003:
[----:B------:R-:W-:Y:S05]  /*12dd0*/  BRA `(.L_x_14004) ;  /* 0xffffffc000e47947 */ /* 0x000fea000383ffff */
.L_x_13934:
        /* <DEDUP_REMOVED lines=8> */
.L_x_14006:
[----:B------:R-:W-:Y:S05]  /*12e60*/  BSYNC B0 ;  /* 0x0000000000007941 */ /* 0x000fea0003800000 */
.L_x_14005:
        /* <DEDUP_REMOVED lines=9> */
.L_x_14007:
        /* <DEDUP_REMOVED lines=9> */
.L_x_14008:
        /* <DEDUP_REMOVED lines=13> */
.L_x_14009:
        /* <DEDUP_REMOVED lines=19> */
.L_x_14010:
[----:B------:R-:W-:Y:S02]  /*13190*/  IMAD.MOV.U32 R13, RZ, RZ, R0 ;  /* 0x000000ffff0d7224 */ /* 0x000fe400078e0000 */
[----:B------:R-:W-:-:S07]  /*131a0*/  IMAD.MOV.U32 R5, RZ, RZ, R14 ;  /* 0x000000ffff057224 */ /* 0x000fce00078e000e */
[----:B------:R-:W-:Y:S05]  /*131b0*/  WARPSYNC.COLLECTIVE R15, `(.L_x_14011) ;  /* 0x000000000f087348 */ /* 0x000fea0003c00000 */
[----:B------:R0:W1:Y:S02]  /*131c0*/  SHFL.IDX P6, R14, R13, R12, R11 ;  /* 0x0000000c0d0e7389 */ /* 0x00006400000c000b */
[----:B01----:R-:W-:Y:S01]  /*131d0*/  ENDCOLLECTIVE ;  /* 0x000000000000791b */ /* 0x003fe20003800000 */
.L_x_14011:
        /* <DEDUP_REMOVED lines=8> */
.L_x_14012:
        /* <DEDUP_REMOVED lines=14> */
.L_x_14013:
        /* <DEDUP_REMOVED lines=19> */
.L_x_14014:
[----:B------:R-:W-:Y:S01]  /*13470*/  MOV R13, R0 ;  /* 0x00000000000d7202 */ /* 0x000fe20000000f00 */
[----:B------:R-:W-:-:S07]  /*13480*/  IMAD.MOV.U32 R5, RZ, RZ, R14 ;  /* 0x000000ffff057224 */ /* 0x000fce00078e000e */
[----:B------:R-:W-:Y:S05]  /*13490*/  WARPSYNC.COLLECTIVE R15, `(.L_x_14015) ;  /* 0x000000000f087348 */ /* 0x000fea0003c00000 */
[----:B------:R0:W1:Y:S02]  /*134a0*/  SHFL.IDX P6, R14, R13, R12, R11 ;  /* 0x0000000c0d0e7389 */ /* 0x00006400000c000b */
[----:B01----:R-:W-:Y:S01]  /*134b0*/  ENDCOLLECTIVE ;  /* 0x000000000000791b */ /* 0x003fe20003800000 */
.L_x_14015:
[----:B------:R-:W-:Y:S01]  /*134c0*/  MOV R13, R4 ;  /* 0x00000004000d7202 */ /* 0x000fe20000000f00 */
[----:B------:R-:W-:Y:S01]  /*134d0*/  IMAD.MOV.U32 R12, RZ, RZ, 0x5 ;  /* 0x00000005ff0c7424 */ /* 0x000fe200078e00ff */
[----:B------:R-:W-:-:S05]  /*134e0*/  @!P5 LEA R14, P0, R22, R14, 0x1 ;  /* 0x0000000e160ed211 */ /* 0x000fca00078008ff */
[----:B------:R-:W-:-:S08]  /*134f0*/  @!P5 IMAD.MOV.U32 R2, RZ, RZ, R14 ;  /* 0x000000ffff02d224 */ /* 0x000fd000078e000e */
[----:B------:R-:W-:Y:S05]  /*13500*/  WARPSYNC.COLLECTIVE R15, `(.L_x_14016) ;  /* 0x000000000f087348 */ /* 0x000fea0003c00000 */
[----:B------:R0:W1:Y:S02]  /*13510*/  SHFL.IDX P6, R14, R13, R12, R11 ;  /* 0x0000000c0d0e7389 */ /* 0x00006400000c000b */
[----:B01----:R-:W-:Y:S01]  /*13520*/  ENDCOLLECTIVE ;  /* 0x000000000000791b */ /* 0x003fe20003800000 */
.L_x_14016:
[----:B------:R-:W-:-:S04]  /*13530*/  @!P5 IMAD.X R5, RZ, RZ, R5, P0 ;  /* 0x000000ffff05d224 */ /* 0x000fc800000e0605 */
[----:B------:R-:W-:-:S05]  /*13540*/  @!P5 IMAD.MOV.U32 R3, RZ, RZ, R5 ;  /* 0x000000ffff03d224 */ /* 0x000fca00078e0005 */
[----:B------:R-:W-:Y:S01]  /*13550*/  @!PT LDS RZ, [RZ] ;  /* 0x00000000fffff984 */ /* 0x000fe20000000800 */
[----:B------:R-:W-:Y:S01]  /*13560*/  @!PT LDS RZ, [RZ] ;  /* 0x00000000fffff984 */ /* 0x000fe20000000800 */
[----:B------:R-:W-:Y:S01]  /*13570*/  @!PT LDS RZ, [RZ] ;  /* 0x00000000fffff984 */ /* 0x000fe20000000800 */
[----:B------:R0:W-:Y:S01]  /*13580*/  @!P5 LDGSTS.E.BYPASS.LTC128B.128 [R21+0x24400], desc[UR36][R2.64], !P4 ;  /* 0x244000000215dfae */ /* 0x0001e2000e101d64 */
[----:B------:R-:W-:-:S03]  /*13590*/  MOV R13, R0 ;  /* 0x00000000000d7202 */ /* 0x000fc60000000f00 */
        /* <DEDUP_REMOVED lines=8> */
.L_x_14017:
        /* <DEDUP_REMOVED lines=19> */
.L_x_14018:
[----:B------:R-:W-:Y:S01]  /*13750*/  IMAD.MOV.U32 R13, RZ, RZ, R0 ;  /* 0x000000ffff0d7224 */ /* 0x000fe200078e0000 */
[----:B------:R-:W-:-:S07]  /*13760*/  MOV R5, R14 ;  /* 0x0000000e00057202 */ /* 0x000fce0000000f00 */
[----:B------:R-:W-:Y:S05]  /*13770*/  WARPSYNC.COLLECTIVE R15, `(.L_x_14019) ;  /* 0x000000000f087348 */ /* 0x000fea0003c00000 */
[----:B------:R0:W1:Y:S02]  /*13780*/  SHFL.IDX P6, R14, R13, R12, R11 ;  /* 0x0000000c0d0e7389 */ /* 0x00006400000c000b */
[----:B01----:R-:W-:Y:S01]  /*13790*/  ENDCOLLECTIVE ;  /* 0x000000000000791b */ /* 0x003fe20003800000 */
.L_x_14019:
[----:B------:R-:W-:Y:S01]  /*137a0*/  IMAD.MOV.U32 R13, RZ, RZ, R4 ;  /* 0x000000ffff0d7224 */ /* 0x000fe200078e0004 */
[----:B------:R-:W-:Y:S02]  /*137b0*/  MOV R12, 0x7 ;  /* 0x00000007000c7802 */ /* 0x000fe40000000f00 */
[----:B------:R-:W-:-:S04]  /*137c0*/  @!P5 LEA R14, P0, R22, R14, 0x1 ;  /* 0x0000000e160ed211 */ /* 0x000fc800078008ff */
[----:B------:R-:W-:Y:S01]  /*137d0*/  @!P5 MOV R2, R14 ;  /* 0x0000000e0002d202 */ /* 0x000fe20000000f00 */
[----:B------:R-:W-:-:S08]  /*137e0*/  @!P5 IMAD.X R5, RZ, RZ, R5, P0 ;  /* 0x000000ffff05d224 */ /* 0x000fd000000e0605 */
[----:B------:R-:W-:Y:S05]  /*137f0*/  WARPSYNC.COLLECTIVE R15, `(.L_x_14020) ;  /* 0x000000000f087348 */ /* 0x000fea0003c00000 */
[----:B------:R0:W1:Y:S02]  /*13800*/  SHFL.IDX P6, R14, R13, R12, R11 ;  /* 0x0000000c0d0e7389 */ /* 0x00006400000c000b */
[----:B01----:R-:W-:Y:S01]  /*13810*/  ENDCOLLECTIVE ;  /* 0x000000000000791b */ /* 0x003fe20003800000 */
.L_x_14020:
        /* <DEDUP_REMOVED lines=9> */
[----:B------:R-:W-:-:S07]  /*138b0*/  IMAD.MOV.U32 R5, RZ, RZ, R14 ;  /* 0x000000ffff057224 */ /* 0x000fce00078e000e */
[----:B0-----:R-:W-:Y:S05]  /*138c0*/  WARPSYNC.COLLECTIVE R15, `(.L_x_14021) ;  /* 0x000000000f087348 */ /* 0x001fea0003c00000 */
[----:B------:R1:W2:Y:S02]  /*138d0*/  SHFL.IDX P6, R14, R13, R12, R11 ;  /* 0x0000000c0d0e7389 */ /* 0x0002a400000c000b */
[----:B012---:R-:W-:Y:S01]  /*138e0*/  ENDCOLLECTIVE ;  /* 0x000000000000791b */ /* 0x007fe20003800000 */
.L_x_14021:
[----:B------:R-:W-:Y:S05]  /*138f0*/  BRA `(.L_x_14022) ;  /* 0xffffffc000cc7947 */ /* 0x000fea000383ffff */
.L_x_13937:
[----:B0--3--:R-:W-:-:S04]  /*13900*/  MOV R3, UR44 ;  /* 0x0000002c00037c02 */ /* 0x009fc80008000f00 */
[----:B------:R0:W3:Y:S03]  /*13910*/  SYNCS.PHASECHK.TRANS64.TRYWAIT P0, [R3+URZ+0x32420], R0 ;  /* 0x03242000030075a7 */ /* 0x0000e6000800017f */
[----:B---3--:R-:W-:Y:S05]  /*13920*/  @!P0 NANOSLEEP.SYNCS 0x989680 ;  /* 0x009896800000895d */ /* 0x008fea0003900000 */
[----:B------:R-:W3:Y:S02]  /*13930*/  @!P0 SYNCS.PHASECHK.TRANS64 P0, [R3+URZ+0x32420], R0 ;  /* 0x03242000030085a7 */ /* 0x000ee4000800007f */
[----:B---3--:R-:W-:Y:S05]  /*13940*/  @!P0 BRA `(.L_x_13937) ;  /* 0xfffffffc00ec8947 */ /* 0x008fea000383ffff */
[----:B------:R-:W-:Y:S05]  /*13950*/  BRA `(.L_x_14023) ;  /* 0xffffffc400107947 */ /* 0x000fea000383ffff */
.L_x_13939:
[----:B0--3--:R-:W-:-:S04]  /*13960*/  IMAD.U32 R3, RZ, RZ, UR44 ;  /* 0x0000002cff037e24 */ /* 0x009fc8000f8e00ff */
[----:B------:R0:W3:Y:S03]  /*13970*/  SYNCS.PHASECHK.TRANS64.TRYWAIT P0, [R3+URZ+0x32460], R0 ;  /* 0x03246000030075a7 */ /* 0x0000e6000800017f */
[----:B---3--:R-:W-:Y:S05]  /*13980*/  @!P0 NANOSLEEP.SYNCS 0x989680 ;  /* 0x009896800000895d */ /* 0x008fea0003900000 */
[----:B------:R-:W3:Y:S02]  /*13990*/  @!P0 SYNCS.PHASECHK.TRANS64 P0, [R3+URZ+0x32460], R0 ;  /* 0x03246000030085a7 */ /* 0x000ee4000800007f */
[----:B---3--:R-:W-:Y:S05]  /*139a0*/  @!P0 BRA `(.L_x_13939) ;  /* 0xfffffffc00ec8947 */ /* 0x008fea000383ffff */
[----:B------:R-:W-:Y:S05]  /*139b0*/  BRA `(.L_x_14024) ;  /* 0xffffffc4000c7947 */ /* 0x000fea000383ffff */
.L_x_13940:
[----:B------:R-:W-:Y:S01]  /*139c0*/  BSSY B0, `(.L_x_14025) ;  /* 0x0000008000007945 */ /* 0x000fe20003800000 */
[----:B------:R-:W-:Y:S01]  /*139d0*/  IMAD.MOV.U32 R13, RZ, RZ, R8 ;  /* 0x000000ffff0d7224 */ /* 0x000fe200078e0008 */
[----:B------:R-:W-:Y:S01]  /*139e0*/  MOV R12, RZ ;  /* 0x000000ff000c7202 */ /* 0x000fe20000000f00 */
[----:B------:R-:W-:Y:S02]  /*139f0*/  IMAD.MOV.U32 R11, RZ, RZ, 0x181f ;  /* 0x0000181fff0b7424 */ /* 0x000fe400078e00ff */
[----:B------:R-:W-:-:S07]  /*13a00*/  IMAD.MOV.U32 R15, RZ, RZ, -0x1 ;  /* 0xffffffffff0f7424 */ /* 0x000fce00078e00ff */
[----:B-1----:R-:W-:Y:S05]  /*13a10*/  WARPSYNC.COLLECTIVE R15, `(.L_x_14026) ;  /* 0x000000000f087348 */ /* 0x002fea0003c00000 */
[----:B-1----:R0:W1:Y:S02]  /*13a20*/  SHFL.IDX P6, R14, R13, R12, R11 ;  /* 0x0000000c0d0e7389 */ /* 0x00206400000c000b */
[----:B01----:R-:W-:Y:S01]  /*13a30*/  ENDCOLLECTIVE ;  /* 0x000000000000791b */ /* 0x003fe20003800000 */
.L_x_14026:
[----:B------:R-:W-:Y:S05]  /*13a40*/  BSYNC B0 ;  /* 0x0000000000007941 */ /* 0x000fea0003800000 */
.L_x_14025:
[----:B------:R-:W-:Y:S01]  /*13a50*/  IMAD.MOV.U32 R13, RZ, RZ, R7 ;  /* 0x000000ffff0d7224 */ /* 0x000fe200078e0007 */
[----:B------:R-:W-:Y:S01]  /*13a60*/  MOV R11, 0x181f ;  /* 0x0000181f000b7802 */ /* 0x000fe20000000f00 */
[----:B------:R-:W-:Y:S01]  /*13a70*/  IMAD.MOV.U32 R12, RZ, RZ, RZ ;  /* 0x000000ffff0c7224 */ /* 0x000fe200078e00ff */
[----:B------:R-:W-:Y:S01]  /*13a80*/  MOV R3, R14 ;  /* 0x0000000e00037202 */ /* 0x000fe20000000f00 */
[----:B------:R-:W-:Y:S01]  /*13a90*/  IMAD.MOV.U32 R15, RZ, RZ, -0x1 ;  /* 0xffffffffff0f7424 */ /* 0x000fe200078e00ff */
[----:B------:R-:W-:Y:S01]  /*13aa0*/  LEA R6, R28, UR44, 0x1 ;  /* 0x0000002c1c067c11 */ /* 0x000fe2000f8e08ff */
[----:B------:R-:W-:Y:S01]  /*13ab0*/  IMAD.SHL.U32 R0, R22, 0x2, RZ ;  /* 0x0000000216007824 */ /* 0x000fe200078e00ff */
[----:B------:R-:W-:-:S13]  /*13ac0*/  LOP3.LUT P2, RZ, R5, 0x2, RZ, 0xc0, !PT ;  /* 0x0000000205ff7812 */ /* 0x000fda000784c0ff */
[----:B------:R-:W-:Y:S05]  /*13ad0*/  WARPSYNC.COLLECTIVE R15, `(.L_x_14027) ;  /* 0x000000000f087348 */ /* 0x000fea0003c00000 */
[----:B------:R0:W1:Y:S02]  /*13ae0*/  SHFL.IDX P6, R14, R13, R12, R11 ;  /* 0x0000000c0d0e7389 */ /* 0x00006400000c000b */
[----:B01----:R-:W-:Y:S01]  /*13af0*/  ENDCOLLECTIVE ;  /* 0x000000000000791b */ /* 0x003fe20003800000 */
.L_x_14027:
[----:B------:R-:W-:Y:S01]  /*13b00*/  LOP3.LUT P1, RZ, R5, 0x4, RZ, 0xc0, !PT ;  /* 0x0000000405ff7812 */ /* 0x000fe2000782c0ff */
[----:B------:R-:W-:-:S03]  /*13b10*/  VIADD R31, R6, 0x400 ;  /* 0x00000400061f7836 */ /* 0x000fc60000000000 */
[----:B------:R-:W-:Y:S01]  /*13b20*/  ISETP.LT.OR P3, PT, R17, 0x1, !P1 ;  /* 0x000000011100780c */ /* 0x000fe20004f61670 */
[----:B------:R-:W-:Y:S02]  /*13b30*/  IMAD.MOV.U32 R13, RZ, RZ, R8 ;  /* 0x000000ffff0d7224 */ /* 0x000fe400078e0008 */
[----:B------:R-:W-:Y:S01]  /*13b40*/  IMAD.MOV.U32 R12, RZ, RZ, 0x1 ;  /* 0x00000001ff0c7424 */ /* 0x000fe200078e00ff */
[----:B------:R-:W-:-:S13]  /*13b50*/  IADD3 R2, P0, R14, R0, RZ ;  /* 0x000000000e027210 */ /* 0x000fda0007f1e0ff */
[----:B------:R-:W-:Y:S05]  /*13b60*/  WARPSYNC.COLLECTIVE R15, `(.L_x_14028) ;  /* 0x000000000f087348 */ /* 0x000fea0003c00000 */
[----:B------:R0:W1:Y:S02]  /*13b70*/  SHFL.IDX P6, R14, R13, R12, R11 ;  /* 0x0000000c0d0e7389 */ /* 0x00006400000c000b */
[----:B01----:R-:W-:Y:S01]  /*13b80*/  ENDCOLLECTIVE ;  /* 0x000000000000791b */ /* 0x003fe20003800000 */
.L_x_14028:
        /* <DEDUP_REMOVED lines=12> */
.L_x_14029:
        /* <DEDUP_REMOVED lines=14> */
.L_x_14030:
        /* <DEDUP_REMOVED lines=12> */
.L_x_14031:
        /* <DEDUP_REMOVED lines=14> */
.L_x_14032:
        /* <DEDUP_REMOVED lines=12> */
.L_x_14033:
        /* <DEDUP_REMOVED lines=14> */
.L_x_14034:
        /* <DEDUP_REMOVED lines=12> */
.L_x_14035:
        /* <DEDUP_REMOVED lines=14> */
.L_x_14036:
[----:B------:R-:W-:Y:S01]  /*14210*/  IMAD.X R3, RZ, RZ, R9, P3 ;  /* 0x000000ffff037224 */ /* 0x000fe200018e0609 */
[----:B------:R-:W-:Y:S01]  /*14220*/  ISETP.LT.OR P3, PT, R17, 0x41, P4 ;  /* 0x000000411100780c */ /* 0x000fe20002761670 */
[----:B------:R-:W-:Y:S01]  /*14230*/  IMAD.MOV.U32 R9, RZ, RZ, RZ ;  /* 0x000000ffff097224 */ /* 0x000fe200078e00ff */
        /* <DEDUP_REMOVED lines=10> */
.L_x_14037:
        /* <DEDUP_REMOVED lines=9> */
.L_x_13947:
[----:B-1----:R1:W2:Y:S02]  /*14370*/  SYNCS.PHASECHK.TRANS64.TRYWAIT P0, [R19+URZ+0x32440], R25 ;  /* 0x03244019130075a7 */ /* 0x0022a4000800017f */
[----:B--2---:R-:W-:Y:S05]  /*14380*/  @!P0 NANOSLEEP.SYNCS 0x989680 ;  /* 0x009896800000895d */ /* 0x004fea0003900000 */
[----:B------:R-:W2:Y:S02]  /*14390*/  @!P0 SYNCS.PHASECHK.TRANS64 P0, [R19+URZ+0x32440], R25 ;  /* 0x03244019130085a7 */ /* 0x000ea4000800007f */
[----:B--2---:R-:W-:Y:S05]  /*143a0*/  @!P0 BRA `(.L_x_13947) ;  /* 0xfffffffc00f08947 */ /* 0x004fea000383ffff */
[----:B------:R-:W-:Y:S05]  /*143b0*/  BRA `(.L_x_14039) ;  /* 0xffffffc400507947 */ /* 0x000fea000383ffff */
.L_x_13948:
        /* <DEDUP_REMOVED lines=8> */
.L_x_14041:
[----:B------:R-:W-:Y:S05]  /*14440*/  BSYNC B1 ;  /* 0x0000000000017941 */ /* 0x000fea0003800000 */
.L_x_14040:
        /* <DEDUP_REMOVED lines=9> */
.L_x_14042:
[----:B------:R-:W-:Y:S02]  /*144e0*/  IMAD.MOV.U32 R13, RZ, RZ, R24 ;  /* 0x000000ffff0d7224 */ /* 0x000fe400078e0018 */
[----:B------:R-:W-:Y:S01]  /*144f0*/  IMAD.MOV.U32 R12, RZ, RZ, 0x1 ;  /* 0x00000001ff0c7424 */ /* 0x000fe200078e00ff */
[----:B------:R-:W-:-:S13]  /*14500*/  IADD3 R2, P0, R14, R0, RZ ;  /* 0x000000000e027210 */ /* 0x000fda0007f1e0ff */
[----:B------:R-:W-:Y:S05]  /*14510*/  WARPSYNC.COLLECTIVE R15, `(.L_x_14043) ;  /* 0x000000000f087348 */ /* 0x000fea0003c00000 */
[----:B------:R0:W1:Y:S02]  /*14520*/  SHFL.IDX P6, R14, R13, R12, R11 ;  /* 0x0000000c0d0e7389 */ /* 0x00006400000c000b */
[----:B01----:R-:W-:Y:S01]  /*14530*/  ENDCOLLECTIVE ;  /* 0x000000000000791b */ /* 0x003fe20003800000 */
.L_x_14043:
        /* <DEDUP_REMOVED lines=10> */
.L_x_14044:
[----:B------:R-:W-:Y:S01]  /*145e0*/  MOV R13, R24 ;  /* 0x00000018000d7202 */ /* 0x000fe20000000f00 */
[----:B------:R-:W-:Y:S01]  /*145f0*/  IMAD.MOV.U32 R12, RZ, RZ, 0x2 ;  /* 0x00000002ff0c7424 */ /* 0x000fe200078e00ff */
[----:B------:R-:W-:-:S13]  /*14600*/  IADD3 R2, P0, R14, R0, RZ ;  /* 0x000000000e027210 */ /* 0x000fda0007f1e0ff */
[----:B------:R-:W-:Y:S05]  /*14610*/  WARPSYNC.COLLECTIVE R15, `(.L_x_14045) ;  /* 0x000000000f087348 */ /* 0x000fea0003c00000 */
[----:B------:R0:W1:Y:S02]  /*14620*/  SHFL.IDX P6, R14, R13, R12, R11 ;  /* 0x0000000c0d0e7389 */ /* 0x00006400000c000b */
[----:B01----:R-:W-:Y:S01]  /*14630*/  ENDCOLLECTIVE ;  /* 0x000000000000791b */ /* 0x003fe20003800000 */
.L_x_14045:
        /* <DEDUP_REMOVED lines=10> */
.L_x_14046:
[----:B------:R-:W-:Y:S01]  /*146e0*/  IMAD.MOV.U32 R13, RZ, RZ, R24 ;  /* 0x000000ffff0d7224 */ /* 0x000fe200078e0018 */
[----:B------:R-:W-:Y:S02]  /*146f0*/  MOV R12, 0x3 ;  /* 0x00000003000c7802 */ /* 0x000fe40000000f00 */
[----:B------:R-:W-:-:S13]  /*14700*/  IADD3 R2, P0, R14, R0, RZ ;  /* 0x000000000e027210 */ /* 0x000fda0007f1e0ff */
[----:B------:R-:W-:Y:S05]  /*14710*/  WARPSYNC.COLLECTIVE R15, `(.L_x_14047) ;  /* 0x000000000f087348 */ /* 0x000fea0003c00000 */
[----:B------:R0:W1:Y:S02]  /*14720*/  SHFL.IDX P6, R14, R13, R12, R11 ;  /* 0x0000000c0d0e7389 */ /* 0x00006400000c000b */
[----:B01----:R-:W-:Y:S01]  /*14730*/  ENDCOLLECTIVE ;  /* 0x000000000000791b */ /* 0x003fe20003800000 */
.L_x_14047:
        /* <DEDUP_REMOVED lines=10> */
.L_x_14048:
[----:B------:R-:W-:Y:S02]  /*147e0*/  IMAD.MOV.U32 R13, RZ, RZ, R24 ;  /* 0x000000ffff0d7224 */ /* 0x000fe400078e0018 */
[----:B------:R-:W-:Y:S01]  /*147f0*/  IMAD.MOV.U32 R12, RZ, RZ, 0x4 ;  /* 0x00000004ff0c7424 */ /* 0x000fe200078e00ff */
[----:B------:R-:W-:-:S13]  /*14800*/  IADD3 R2, P0, R14, R0, RZ ;  /* 0x000000000e027210 */ /* 0x000fda0007f1e0ff */
[----:B------:R-:W-:Y:S05]  /*14810*/  WARPSYNC.COLLECTIVE R15, `(.L_x_14049) ;  /* 0x000000000f087348 */ /* 0x000fea0003c00000 */
[----:B------:R0:W1:Y:S02]  /*14820*/  SHFL.IDX P6, R14, R13, R12, R11 ;  /* 0x0000000c0d0e7389 */ /* 0x00006400000c000b */
[----:B01----:R-:W-:Y:S01]  /*14830*/  ENDCOLLECTIVE ;  /* 0x000000000000791b */ /* 0x003fe20003800000 */
.L_x_14049:
        /* <DEDUP_REMOVED lines=10> */
.L_x_14050:
[----:B------:R-:W-:Y:S01]  /*148e0*/  MOV R13, R24 ;  /* 0x00000018000d7202 */ /* 0x000fe20000000f00 */
[----:B------:R-:W-:Y:S01]  /*148f0*/  IMAD.MOV.U32 R12, RZ, RZ, 0x5 ;  /* 0x00000005ff0c7424 */ /* 0x000fe200078e00ff */
[----:B------:R-:W-:-:S13]  /*14900*/  IADD3 R2, P0, R14, R0, RZ ;  /* 0x000000000e027210 */ /* 0x000fda0007f1e0ff */
[----:B------:R-:W-:Y:S05]  /*14910*/  WARPSYNC.COLLECTIVE R15, `(.L_x_14051) ;  /* 0x000000000f087348 */ /* 0x000fea0003c00000 */
[----:B------:R0:W1:Y:S02]  /*14920*/  SHFL.IDX P6, R14, R13, R12, R11 ;  /* 0x0000000c0d0e7389 */ /* 0x00006400000c000b */
[----:B01----:R-:W-:Y:S01]  /*14930*/  ENDCOLLECTIVE ;  /* 0x000000000000791b */ /* 0x003fe20003800000 */
.L_x_14051:
        /* <DEDUP_REMOVED lines=10> */
.L_x_14052:
[----:B------:R-:W-:Y:S05]  /*149e0*/  BRA `(.L_x_14053) ;  /* 0xffffffc000ac7947 */ /* 0x000fea000383ffff */
.L_x_13953:
[----:B---3--:R3:W4:Y:S02]  /*149f0*/  SYNCS.PHASECHK.TRANS64.TRYWAIT P0, [R19+URZ+0x32460], R25 ;  /* 0x03246019130075a7 */ /* 0x008724000800017f */
[----:B----4-:R-:W-:Y:S05]  /*14a00*/  @!P0 NANOSLEEP.SYNCS 0x989680 ;  /* 0x009896800000895d */ /* 0x010fea0003900000 */
[----:B------:R-:W4:Y:S02]  /*14a10*/  @!P0 SYNCS.PHASECHK.TRANS64 P0, [R19+URZ+0x32460], R25 ;  /* 0x03246019130085a7 */ /* 0x000f24000800007f */
[----:B----4-:R-:W-:Y:S05]  /*14a20*/  @!P0 BRA `(.L_x_13953) ;  /* 0xfffffffc00f08947 */ /* 0x010fea000383ffff */
[----:B------:R-:W-:Y:S05]  /*14a30*/  BRA `(.L_x_14054) ;  /* 0xffffffc000f87947 */ /* 0x000fea000383ffff */
.L_x_13954:
[----:B------:R-:W-:Y:S01]  /*14a40*/  BSSY B1, `(.L_x_14055) ;  /* 0x0000008000017945 */ /* 0x000fe20003800000 */
[----:B------:R-:W-:Y:S01]  /*14a50*/  IMAD.MOV.U32 R13, RZ, RZ, R22 ;  /* 0x000000ffff0d7224 */ /* 0x000fe200078e0016 */
[----:B------:R-:W-:Y:S01]  /*14a60*/  MOV R11, 0x181f ;  /* 0x0000181f000b7802 */ /* 0x000fe20000000f00 */
[----:B------:R-:W-:Y:S02]  /*14a70*/  IMAD.MOV.U32 R12, RZ, RZ, RZ ;  /* 0x000000ffff0c7224 */ /* 0x000fe400078e00ff */
[----:B------:R-:W-:-:S07]  /*14a80*/  IMAD.MOV.U32 R15, RZ, RZ, -0x1 ;  /* 0xffffffffff0f7424 */ /* 0x000fce00078e00ff */
[----:B-123--:R-:W-:Y:S05]  /*14a90*/  WARPSYNC.COLLECTIVE R15, `(.L_x_14056) ;  /* 0x000000000f087348 */ /* 0x00efea0003c00000 */
[----:B------:R0:W4:Y:S02]  /*14aa0*/  SHFL.IDX P6, R14, R13, R12, R11 ;  /* 0x0000000c0d0e7389 */ /* 0x00012400000c000b */
[----:B01234-:R-:W-:Y:S01]  /*14ab0*/  ENDCOLLECTIVE ;  /* 0x000000000000791b */ /* 0x01ffe20003800000 */
.L_x_14056:
[----:B------:R-:W-:Y:S05]  /*14ac0*/  BSYNC B1 ;  /* 0x0000000000017941 */ /* 0x000fea0003800000 */
.L_x_14055:
[----:B------:R-:W-:Y:S01]  /*14ad0*/  MOV R13, R20 ;  /* 0x00000014000d7202 */ /* 0x000fe20000000f00 */
[----:B------:R-:W-:Y:S01]  /*14ae0*/  IMAD.MOV.U32 R12, RZ, RZ, RZ ;  /* 0x000000ffff0c7224 */ /* 0x000fe200078e00ff */
[----:B------:R-:W-:Y:S01]  /*14af0*/  MOV R15, 0xffffffff ;  /* 0xffffffff000f7802 */ /* 0x000fe20000000f00 */
[----:B------:R-:W-:Y:S02]  /*14b00*/  IMAD.MOV.U32 R11, RZ, RZ, 0x181f ;  /* 0x0000181fff0b7424 */ /* 0x000fe400078e00ff */
[----:B------:R-:W-:Y:S02]  /*14b10*/  IMAD.MOV.U32 R3, RZ, RZ, R14 ;  /* 0x000000ffff037224 */ /* 0x000fe400078e000e */
[----:B------:R-:W-:-:S07]  /*14b20*/  IMAD R21, R17, 0xc000, R31 ;  /* 0x0000c00011157824 */ /* 0x000fce00078e021f */
[----:B------:R-:W-:Y:S05]  /*14b30*/  WARPSYNC.COLLECTIVE R15, `(.L_x_14057) ;  /* 0x000000000f087348 */ /* 0x000fea0003c00000 */
[----:B------:R0:W1:Y:S02]  /*14b40*/  SHFL.IDX P6, R14, R13, R12, R11 ;  /* 0x0000000c0d0e7389 */ /* 0x00006400000c000b */
[----:B01----:R-:W-:Y:S01]  /*14b50*/  ENDCOLLECTIVE ;  /* 0x000000000000791b */ /* 0x003fe20003800000 */
.L_x_14057:
[----:B------:R-:W-:Y:S02]  /*14b60*/  IMAD.MOV.U32 R9, RZ, RZ, RZ ;  /* 0x000000ffff097224 */ /* 0x000fe400078e00ff */
[----:B------:R-:W-:Y:S01]  /*14b70*/  IMAD.MOV.U32 R13, RZ, RZ, R22 ;  /* 0x000000ffff0d7224 */ /* 0x000fe200078e0016 */
[----:B------:R-:W-:Y:S02]  /*14b80*/  MOV R12, 0x1 ;  /* 0x00000001000c7802 */ /* 0x000fe40000000f00 */
[----:B------:R-:W-:-:S13]  /*14b90*/  IADD3 R2, P0, R14, R0, RZ ;  /* 0x000000000e027210 */ /* 0x000fda0007f1e0ff */
[----:B------:R-:W-:Y:S05]  /*14ba0*/  WARPSYNC.COLLECTIVE R15, `(.L_x_14058) ;  /* 0x000000000f087348 */ /* 0x000fea0003c00000 */
[----:B------:R0:W1:Y:S02]  /*14bb0*/  SHFL.IDX P6, R14, R13, R12, R11 ;  /* 0x0000000c0d0e7389 */ /* 0x00006400000c000b */
[----:B01----:R-:W-:Y:S01]  /*14bc0*/  ENDCOLLECTIVE ;  /* 0x000000000000791b */ /* 0x003fe20003800000 */
.L_x_14058:
        /* <DEDUP_REMOVED lines=13> */
.L_x_14059:
[----:B------:R-:W-:Y:S02]  /*14ca0*/  IMAD.MOV.U32 R13, RZ, RZ, R22 ;  /* 0x000000ffff0d7224 */ /* 0x000fe400078e0016 */
[----:B------:R-:W-:Y:S01]  /*14cb0*/  IMAD.MOV.U32 R12, RZ, RZ, 0x2 ;  /* 0x00000002ff0c7424 */ /* 0x000fe200078e00ff */
[----:B------:R-:W-:-:S13]  /*14cc0*/  IADD3 R2, P0, R14, R0, RZ ;  /* 0x000000000e027210 */ /* 0x000fda0007f1e0ff */
[----:B------:R-:W-:Y:S05]  /*14cd0*/  WARPSYNC.COLLECTIVE R15, `(.L_x_14060) ;  /* 0x000000000f087348 */ /* 0x000fea0003c00000 */
[----:B------:R0:W1:Y:S02]  /*14ce0*/  SHFL.IDX P6, R14, R13, R12, R11 ;  /* 0x0000000c0d0e7389 */ /* 0x00006400000c000b */
[----:B01----:R-:W-:Y:S01]  /*14cf0*/  ENDCOLLECTIVE ;  /* 0x000000000000791b */ /* 0x003fe20003800000 */
.L_x_14060:
        /* <DEDUP_REMOVED lines=13> */
.L_x_14061:
[----:B------:R-:W-:Y:S01]  /*14dd0*/  MOV R13, R22 ;  /* 0x00000016000d7202 */ /* 0x000fe20000000f00 */
[----:B------:R-:W-:Y:S01]  /*14de0*/  IMAD.MOV.U32 R12, RZ, RZ, 0x3 ;  /* 0x00000003ff0c7424 */ /* 0x000fe200078e00ff */
[----:B------:R-:W-:-:S13]  /*14df0*/  IADD3 R2, P0, R14, R0, RZ ;  /* 0x000000000e027210 */ /* 0x000fda0007f1e0ff */
[----:B------:R-:W-:Y:S05]  /*14e00*/  WARPSYNC.COLLECTIVE R15, `(.L_x_14062) ;  /* 0x000000000f087348 */ /* 0x000fea0003c00000 */
[----:B------:R0:W1:Y:S02]  /*14e10*/  SHFL.IDX P6, R14, R13, R12, R11 ;  /* 0x0000000c0d0e7389 */ /* 0x00006400000c000b */
[----:B01----:R-:W-:Y:S01]  /*14e20*/  ENDCOLLECTIVE ;  /* 0x000000000000791b */ /* 0x003fe20003800000 */
.L_x_14062:
        /* <DEDUP_REMOVED lines=13> */
.L_x_14063:
[----:B------:R-:W-:Y:S01]  /*14f00*/  IMAD.MOV.U32 R13, RZ, RZ, R22 ;  /* 0x000000ffff0d7224 */ /* 0x000fe200078e0016 */
[----:B------:R-:W-:Y:S02]  /*14f10*/  MOV R12, 0x4 ;  /* 0x00000004000c7802 */ /* 0x000fe40000000f00 */
[----:B------:R-:W-:-:S13]  /*14f20*/  IADD3 R2, P0, R14, R0, RZ ;  /* 0x000000000e027210 */ /* 0x000fda0007f1e0ff */
[----:B------:R-:W-:Y:S05]  /*14f30*/  WARPSYNC.COLLECTIVE R15, `(.L_x_14064) ;  /* 0x000000000f087348 */ /* 0x000fea0003c00000 */
[----:B------:R0:W1:Y:S02]  /*14f40*/  SHFL.IDX P6, R14, R13, R12, R11 ;  /* 0x0000000c0d0e7389 */ /* 0x00006400000c000b */
[----:B01----:R-:W-:Y:S01]  /*14f50*/  ENDCOLLECTIVE ;  /* 0x000000000000791b */ /* 0x003fe20003800000 */
.L_x_14064:
        /* <DEDUP_REMOVED lines=13> */
.L_x_14065:
[----:B------:R-:W-:Y:S02]  /*15030*/  IMAD.MOV.U32 R13, RZ, RZ, R22 ;  /* 0x000000ffff0d7224 */ /* 0x000fe400078e0016 */
[----:B------:R-:W-:Y:S01]  /*15040*/  IMAD.MOV.U32 R12, RZ, RZ, 0x5 ;  /* 0x00000005ff0c7424 */ /* 0x000fe200078e00ff */
[----:B------:R-:W-:-:S13]  /*15050*/  IADD3 R2, P0, R14, R0, RZ ;  /* 0x000000000e027210 */ /* 0x000fda0007f1e0ff */
[----:B------:R-:W-:Y:S05]  /*15060*/  WARPSYNC.COLLECTIVE R15, `(.L_x_14066) ;  /* 0x000000000f087348 */ /* 0x000fea0003c00000 */
[----:B------:R0:W1:Y:S02]  /*15070*/  SHFL.IDX P6, R14, R13, R12, R11 ;  /* 0x0000000c0d0e7389 */ /* 0x00006400000c000b */
[----:B01----:R-:W-:Y:S01]  /*15080*/  ENDCOLLECTIVE ;  /* 0x000000000000791b */ /* 0x003fe20003800000 */
.L_x_14066:
        /* <DEDUP_REMOVED lines=13> */
.L_x_14067:
[----:B------:R-:W-:Y:S05]  /*15160*/  BRA `(.L_x_14068) ;  /* 0xffffffc000487947 */ /* 0x000fea000383ffff */
.L_x_13959:
[----:B0-----:R0:W4:Y:S02]  /*15170*/  SYNCS.PHASECHK.TRANS64.TRYWAIT P0, [R4+URZ+0x32420], R9 ;  /* 0x03242009040075a7 */ /* 0x001124000800017f */
[----:B----4-:R-:W-:Y:S05]  /*15180*/  @!P0 NANOSLEEP.SYNCS 0x989680 ;  /* 0x009896800000895d */ /* 0x010fea0003900000 */
[----:B------:R-:W4:Y:S02]  /*15190*/  @!P0 SYNCS.PHASECHK.TRANS64 P0, [R4+URZ+0x32420], R9 ;  /* 0x03242009040085a7 */ /* 0x000f24000800007f */
[----:B----4-:R-:W-:Y:S05]  /*151a0*/  @!P0 BRA `(.L_x_13959) ;  /* 0xfffffffc00f08947 */ /* 0x010fea000383ffff */
[----:B------:R-:W-:Y:S05]  /*151b0*/  BRA `(.L_x_14069) ;  /* 0xffffffc000d07947 */ /* 0x000fea000383ffff */
.L_x_13960:
[----:B------:R-:W4:Y:S01]  /*151c0*/  S2R R0, SR_TID.X ;  /* 0x0000000000007919 */ /* 0x000f220000002100 */
[----:B------:R-:W-:Y:S01]  /*151d0*/  BSSY B0, `(.L_x_14070) ;  /* 0x000000a000007945 */ /* 0x000fe20003800000 */
[----:B------:R-:W-:Y:S01]  /*151e0*/  IMAD.MOV.U32 R12, RZ, RZ, RZ ;  /* 0x000000ffff0c7224 */ /* 0x000fe200078e00ff */
[----:B------:R-:W-:Y:S01]  /*151f0*/  MOV R15, 0xffffffff ;  /* 0xffffffff000f7802 */ /* 0x000fe20000000f00 */
[----:B------:R-:W-:Y:S01]  /*15200*/  IMAD.MOV.U32 R11, RZ, RZ, 0x1f ;  /* 0x0000001fff0b7424 */ /* 0x000fe200078e00ff */
[----:B----4-:R-:W-:-:S04]  /*15210*/  SHF.R.U32.HI R0, RZ, 0x5, R0 ;  /* 0x00000005ff007819 */ /* 0x010fc80000011600 */
[----:B------:R-:W-:-:S04]  /*15220*/  LOP3.LUT R0, R0, 0x3, RZ, 0xc0, !PT ;  /* 0x0000000300007812 */ /* 0x000fc800078ec0ff */
[----:B------:R-:W-:-:S07]  /*15230*/  MOV R13, R0 ;  /* 0x00000000000d7202 */ /* 0x000fce0000000f00 */
[----:B0123-5:R-:W-:Y:S05]  /*15240*/  WARPSYNC.COLLECTIVE R15, `(.L_x_14071) ;  /* 0x000000000f087348 */ /* 0x02ffea0003c00000 */
[----:B------:R4:W0:Y:S02]  /*15250*/  SHFL.IDX P6, R14, R13, R12, R11 ;  /* 0x0000000c0d0e7389 */ /* 0x00082400000c000b */
[----:B012345:R-:W-:Y:S01]  /*15260*/  ENDCOLLECTIVE ;  /* 0x000000000000791b */ /* 0x03ffe20003800000 */
.L_x_14071:
[----:B------:R-:W-:Y:S05]  /*15270*/  BSYNC B0 ;  /* 0x0000000000007941 */ /* 0x000fea0003800000 */
.L_x_14070:
[----:B------:R-:W-:Y:S05]  /*15280*/  BRA `(.L_x_14072) ;  /* 0xffffffc000b87947 */ /* 0x000fea000383ffff */
.L_x_13961:
[----:B------:R-:W-:Y:S01]  /*15290*/  BSSY B0, `(.L_x_14073) ;  /* 0x0000006000007945 */ /* 0x000fe20003800000 */
[----:B------:R-:W-:-:S07]  /*152a0*/  IMAD.MOV.U32 R15, RZ, RZ, -0x1 ;  /* 0xffffffffff0f7424 */ /* 0x000fce00078e00ff */
[----:B-12345:R-:W-:Y:S05]  /*152b0*/  WARPSYNC.COLLECTIVE R15, `(.L_x_14074) ;  /* 0x000000000f0c7348 */ /* 0x03efea0003c00000 */
[----:B------:R-:W-:Y:S02]  /*152c0*/  ELECT P6, UR62, PT ;  /* 0x00000000003e782f */ /* 0x000fe400038c0000 */
[----:B------:R-:W-:Y:S01]  /*152d0*/  MOV R14, UR62 ;  /* 0x0000003e000e7c02 */ /* 0x000fe20008000f00 */
[----:B-12345:R-:W-:Y:S10]  /*152e0*/  ENDCOLLECTIVE ;  /* 0x000000000000791b */ /* 0x03eff40003800000 */
.L_x_14074:
[----:B------:R-:W-:Y:S05]  /*152f0*/  BSYNC B0 ;  /* 0x0000000000007941 */ /* 0x000fea0003800000 */
.L_x_14073:
[----:B------:R-:W-:Y:S05]  /*15300*/  BRA `(.L_x_14075) ;  /* 0xffffffc000ac7947 */ /* 0x000fea000383ffff */
.L_x_13963:
[----:B0-----:R0:W4:Y:S02]  /*15310*/  SYNCS.PHASECHK.TRANS64.TRYWAIT P1, [R5+URZ+0x32440], R0 ;  /* 0x03244000050075a7 */ /* 0x001124000802017f */
[----:B----4-:R-:W-:Y:S05]  /*15320*/  @!P1 NANOSLEEP.SYNCS 0x989680 ;  /* 0x009896800000995d */ /* 0x010fea0003900000 */
[----:B------:R-:W4:Y:S02]  /*15330*/  @!P1 SYNCS.PHASECHK.TRANS64 P1, [R5+URZ+0x32440], R0 ;  /* 0x03244000050095a7 */ /* 0x000f24000802007f */
[----:B----4-:R-:W-:Y:S05]  /*15340*/  @!P1 BRA `(.L_x_13963) ;  /* 0xfffffffc00f09947 */ /* 0x010fea000383ffff */
[----:B------:R-:W-:Y:S05]  /*15350*/  BRA `(.L_x_14076) ;  /* 0xffffffc000c87947 */ /* 0x000fea000383ffff */
.L_x_13965:
[----:B----4-:R4:W0:Y:S02]  /*15360*/  SYNCS.PHASECHK.TRANS64.TRYWAIT P1, [R17+URZ+0x32440], R2 ;  /* 0x03244002110075a7 */ /* 0x010824000802017f */
[----:B0-----:R-:W-:Y:S05]  /*15370*/  @!P1 NANOSLEEP.SYNCS 0x989680 ;  /* 0x009896800000995d */ /* 0x001fea0003900000 */
[----:B------:R-:W0:Y:S02]  /*15380*/  @!P1 SYNCS.PHASECHK.TRANS64 P1, [R17+URZ+0x32440], R2 ;  /* 0x03244002110095a7 */ /* 0x000e24000802007f */
[----:B0-----:R-:W-:Y:S05]  /*15390*/  @!P1 BRA `(.L_x_13965) ;  /* 0xfffffffc00f09947 */ /* 0x001fea000383ffff */
[----:B------:R-:W-:Y:S05]  /*153a0*/  BRA `(.L_x_14077) ;  /* 0xffffffc000d47947 */ /* 0x000fea000383ffff */
.L_x_13967:
[----:B------:R0:W0:Y:S02]  /*153b0*/  SYNCS.PHASECHK.TRANS64.TRYWAIT P1, [R5+URZ+0x32460], R0 ;  /* 0x03246000050075a7 */ /* 0x000024000802017f */
[----:B0-----:R-:W-:Y:S05]  /*153c0*/  @!P1 NANOSLEEP.SYNCS 0x989680 ;  /* 0x009896800000995d */ /* 0x001fea0003900000 */
[----:B------:R-:W0:Y:S02]  /*153d0*/  @!P1 SYNCS.PHASECHK.TRANS64 P1, [R5+URZ+0x32460], R0 ;  /* 0x03246000050095a7 */ /* 0x000e24000802007f */
[----:B0-----:R-:W-:Y:S05]  /*153e0*/  @!P1 BRA `(.L_x_13967) ;  /* 0xfffffffc00f09947 */ /* 0x001fea000383ffff */
[----:B------:R-:W-:Y:S05]  /*153f0*/  BRA `(.L_x_14078) ;  /* 0xffffffc000d07947 */ /* 0x000fea000383ffff */
.L_x_14079:
        /* <DEDUP_REMOVED lines=16> */
.L_x_15781:


//--------------------- .text._ZN7cutlass13device_kernelIN5flash11enable_sm90INS1_16FlashAttnFwdSm90INS1_25CollectiveMainloopFwdSm90ILi2EN4cute5tupleIJNS5_1CILi1EEES8_S8_EEENS6_IJNS7_ILi128EEENS7_ILi96EEENS7_ILi64EEEEEELi256ENS_6half_tEfNS_4arch4Sm90ELb1ELb0ELb1ELb1ELb1ELb0ELb0ELb1ELb0ELb1ELb1ELb0EEENS1_21CollectiveEpilogueFwdINS6_IJSA_NS7_ILi256EEESB_EEES9_SE_SG_Li256ELb1ELb1ELb1ELb0EEENS1_36VarlenDynamicPersistentTileSchedulerILi128ELi96ELi256ELi128ELb1ELb1ELb1ELb1ELb1ELb1EEEEEEEEEvNT_6ParamsE --------------------------
	.section	.text._ZN7cutlass13device_kernelIN5flash11enable_sm90INS1_16FlashAttnFwdSm90INS1_25CollectiveMainloopFwdSm90ILi2EN4cute5tupleIJNS5_1CILi1EEES8_S8_EEENS6_IJNS7_ILi128EEENS7_ILi96EEENS7_ILi64EEEEEELi256ENS_6half_tEfNS_4arch4Sm90ELb1ELb0ELb1ELb1ELb1ELb0ELb0ELb1ELb0ELb1ELb1ELb0EEENS1_21CollectiveEpilogueFwdINS6_IJSA_NS7_ILi256EEESB_EEES9_SE_SG_Li256ELb1ELb1ELb1ELb0EEENS1_36VarlenDynamicPersistentTileSchedulerILi128ELi96ELi256ELi128ELb1ELb1ELb1ELb1ELb1ELb1EEEEEEEEEvNT_6ParamsE,"ax",@progbits
	.align	128
.text._ZN7cutlass13device_kernelIN5flash11enable_sm90INS1_16FlashAttnFwdSm90INS1_25CollectiveMainloopFwdSm90ILi2EN4cute5tupleIJNS5_1CILi1EEES8_S8_EEENS6_IJNS7_ILi128EEENS7_ILi96EEENS7_ILi64EEEEEELi256ENS_6half_tEfNS_4arch4Sm90ELb1ELb0ELb1ELb1ELb1ELb0ELb0ELb1ELb0ELb1ELb1ELb0EEENS1_21CollectiveEpilogueFwdINS6_IJSA_NS7_ILi256EEESB_EEES9_SE_SG_Li256ELb1ELb1ELb1ELb0EEENS1_36VarlenDynamicPersistentTileSchedulerILi128ELi96ELi256ELi128ELb1ELb1ELb1ELb1ELb1ELb1EEEEEEEEEvNT_6ParamsE:
        .type           _ZN7cutlass13device_kernelIN5flash11enable_sm90INS1_16FlashAttnFwdSm90INS1_25CollectiveMainloopFwdSm90ILi2EN4cute5tupleIJNS5_1CILi1EEES8_S8_EEENS6_IJNS7_ILi128EEENS7_ILi96EEENS7_ILi64EEEEEELi256ENS_6half_tEfNS_4arch4Sm90ELb1ELb0ELb1ELb1ELb1ELb0ELb0ELb1ELb0ELb1ELb1ELb0EEENS1_21CollectiveEpilogueFwdINS6_IJSA_NS7_ILi256EEESB_EEES9_SE_SG_Li256ELb1ELb1ELb1ELb0EEENS1_36VarlenDynamicPersistentTileSchedulerILi128ELi96ELi256ELi128ELb1ELb1ELb1ELb1ELb1ELb1EEEEEEEEEvNT_6ParamsE,@function
        .size           _ZN7cutlass13device_kernelIN5flash11enable_sm90INS1_16FlashAttnFwdSm90INS1_25CollectiveMainloopFwdSm90ILi2EN4cute5tupleIJNS5_1CILi1EEES8_S8_EEENS6_IJNS7_ILi128EEENS7_ILi96EEENS7_ILi64EEEEEELi256ENS_6half_tEfNS_4arch4Sm90ELb1ELb0ELb1ELb1ELb1ELb0ELb0ELb1ELb0ELb1ELb1ELb0EEENS1_21CollectiveEpilogueFwdINS6_IJSA_NS7_ILi256EEESB_EEES9_SE_SG_Li256ELb1ELb1ELb1ELb0EEENS1_36VarlenDynamicPersistentTileSchedulerILi128ELi96ELi256ELi128ELb1ELb1ELb1ELb1ELb1ELb1EEEEEEEEEvNT_6ParamsE,(.L_x_15782 - _ZN7cutlass13device_kernelIN5flash11enable_sm90INS1_16FlashAttnFwdSm90INS1_25CollectiveMainloopFwdSm90ILi2EN4cute5tupleIJNS5_1CILi1EEES8_S8_EEENS6_IJNS7_ILi128EEENS7_ILi96EEENS7_ILi64EEEEEELi256ENS_6half_tEfNS_4arch4Sm90ELb1ELb0ELb1ELb1ELb1ELb0ELb0ELb1ELb0ELb1ELb1ELb0EEENS1_21CollectiveEpilogueFwdINS6_IJSA_NS7_ILi256EEESB_EEES9_SE_SG_Li256ELb1ELb1ELb1ELb0EEENS1_36VarlenDynamicPersistentTileSchedulerILi128ELi96ELi256ELi128ELb1ELb1ELb1ELb1ELb1ELb1EEEEEEEEEvNT_6ParamsE)
        .other          _ZN7cutlass13device_kernelIN5flash11enable_sm90INS1_16FlashAttnFwdSm90INS1_25CollectiveMainloopFwdSm90ILi2EN4cute5tupleIJNS5_1CILi1EEES8_S8_EEENS6_IJNS7_ILi128EEENS7_ILi96EEENS7_ILi64EEEEEELi256ENS_6half_tEfNS_4arch4Sm90ELb1ELb0ELb1ELb1ELb1ELb0ELb0ELb1ELb0ELb1ELb1ELb0EEENS1_21CollectiveEpilogueFwdINS6_IJSA_NS7_ILi256EEESB_EEES9_SE_SG_Li256ELb1ELb1ELb1ELb0EEENS1_36VarlenDynamicPersistentTileSchedulerILi128ELi96ELi256ELi128ELb1ELb1ELb1ELb1ELb1ELb1EEEEEEEEEvNT_6ParamsE,@"STO_CUDA_ENTRY STV_DEFAULT"
_ZN7cutlass13device_kernelIN5flash11enable_sm90INS1_16FlashAttnFwdSm90INS1_25CollectiveMainloopFwdSm90ILi2EN4cute5tupleIJNS5_1CILi1EEES8_S8_EEENS6_IJNS7_ILi128EEENS7_ILi96EEENS7_ILi64EEEEEELi256ENS_6half_tEfNS_4arch4Sm90ELb1ELb0ELb1ELb1ELb1ELb0ELb0ELb1ELb0ELb1ELb1ELb0EEENS1_21CollectiveEpilogueFwdINS6_IJSA_NS7_ILi256EEESB_EEES9_SE_SG_Li256ELb1ELb1ELb1ELb0EEENS1_36VarlenDynamicPersistentTileSchedulerILi128ELi96ELi256ELi128ELb1ELb1ELb1ELb1ELb1ELb1EEEEEEEEEvNT_6ParamsE:
        /* <DEDUP_REMOVED lines=45> */
.L_x_14080:
        /* <DEDUP_REMOVED lines=22> */
.L_x_14081:
        /* <DEDUP_REMOVED lines=18> */
.L_x_14082:
        /* <DEDUP_REMOVED lines=22> */
.L_x_14083:
        /* <DEDUP_REMOVED lines=23> */
.L_x_14084:
        /* <DEDUP_REMOVED lines=8> */
.L_x_14086:
        /* <DEDUP_REMOVED lines=28> */
[----:B------:R-:W-:-:S03]  /*0a60*/  LOP3.LUT R5, R2, 0xffffff80, RZ, 0xc0, !PT ;  /* 0xffffff8002057812 */ /* 0x000fc600078ec0ff */
[----:B------:R-:W-:Y:S02]  /*0a70*/  IMAD.SHL.U32 R6, R4, 0x20, RZ ;  /* 0x0000002004067824 */ /* 0x000fe400078e00ff */
[----:B------:R-:W-:Y:S01]  /*0a80*/  IMAD.IADD R222, R0, 0x1, -R5 ;  /* 0x0000000100de7824 */ /* 0x000fe200078e0a05 */
[CC--:B------:R-:W-:Y:S02]  /*0a90*/  LEA.HI R5, R3.reuse, R0.reuse, RZ, 0x2 ;  /* 0x0000000003057211 */ /* 0x0c0fe400078f10ff */
[----:B------:R-:W-:Y:S02]  /*0aa0*/  LEA.HI R3, R3, R0, RZ, 0x4 ;  /* 0x0000000003037211 */ /* 0x000fe400078f20ff */
[----:B------:R-:W-:Y:S02]  /*0ab0*/  SHF.R.S32.HI R9, RZ, 0x1f, R222 ;  /* 0x0000001fff097819 */ /* 0x000fe400000114de */
[----:B------:R-:W-:Y:S02]  /*0ac0*/  LOP3.LUT R11, R5, 0xfffffffc, RZ, 0xc0, !PT ;  /* 0xfffffffc050b7812 */ /* 0x000fe400078ec0ff */
[----:B------:R-:W-:-:S02]  /*0ad0*/  LEA.HI R8, R9, R222, RZ, 0x2 ;  /* 0x000000de09087211 */ /* 0x000fc400078f10ff */
[C---:B------:R-:W-:Y:S01]  /*0ae0*/  LOP3.LUT R5, R3.reuse, 0x3fffff0, RZ, 0xc0, !PT ;  /* 0x03fffff003057812 */ /* 0x040fe200078ec0ff */
[C---:B------:R-:W-:Y:S01]  /*0af0*/  IMAD.IADD R12, R0.reuse, 0x1, -R11 ;  /* 0x00000001000c7824 */ /* 0x040fe200078e0a0b */
[----:B------:R-:W-:Y:S02]  /*0b00*/  SHF.R.S32.HI R4, RZ, 0x4, R3 ;  /* 0x00000004ff047819 */ /* 0x000fe40000011403 */
[--C-:B------:R-:W-:Y:S01]  /*0b10*/  SHF.R.S32.HI R10, RZ, 0x2, R8.reuse ;  /* 0x00000002ff0a7819 */ /* 0x100fe20000011408 */
[----:B------:R-:W-:Y:S01]  /*0b20*/  IMAD.IADD R5, R0, 0x1, -R5 ;  /* 0x0000000100057824 */ /* 0x000fe200078e0a05 */
[----:B------:R-:W-:Y:S02]  /*0b30*/  SHF.R.S32.HI R7, RZ, 0x1f, R8 ;  /* 0x0000001fff077819 */ /* 0x000fe40000011408 */
[----:B------:R-:W-:Y:S02]  /*0b40*/  LEA.HI R0, R3, R4, RZ, 0x1 ;  /* 0x0000000403007211 */ /* 0x000fe400078f08ff */
[----:B------:R-:W-:-:S02]  /*0b50*/  LEA.HI R11, R7, R10, RZ, 0x3 ;  /* 0x0000000a070b7211 */ /* 0x000fc400078f18ff */
[----:B------:R-:W-:Y:S02]  /*0b60*/  SHF.R.S32.HI R3, RZ, 0x7, R2 ;  /* 0x00000007ff037819 */ /* 0x000fe40000011402 */
[----:B------:R-:W-:Y:S02]  /*0b70*/  LOP3.LUT R6, R6, 0xfffffc00, RZ, 0xc0, !PT ;  /* 0xfffffc0006067812 */ /* 0x000fe400078ec0ff */
[----:B------:R-:W-:Y:S02]  /*0b80*/  LOP3.LUT R7, R0, 0x1ffffffe, RZ, 0xc0, !PT ;  /* 0x1ffffffe00077812 */ /* 0x000fe400078ec0ff */
[----:B------:R-:W-:Y:S01]  /*0b90*/  LOP3.LUT R11, R11, 0xfffffff8, RZ, 0xc0, !PT ;  /* 0xfffffff80b0b7812 */ /* 0x000fe200078ec0ff */
[----:B------:R-:W-:Y:S01]  /*0ba0*/  IMAD R6, R5, 0x40, R6 ;  /* 0x0000004005067824 */ /* 0x000fe200078e0206 */
[----:B------:R-:W-:Y:S01]  /*0bb0*/  LEA.HI R2, R2, R3, RZ, 0x1 ;  /* 0x0000000302027211 */ /* 0x000fe200078f08ff */
[----:B------:R-:W-:Y:S01]  /*0bc0*/  IMAD.IADD R7, R4, 0x1, -R7 ;  /* 0x0000000104077824 */ /* 0x000fe200078e0a07 */
[----:B------:R-:W-:Y:S01]  /*0bd0*/  LEA.HI R9, R9, R222, RZ, 0x5 ;  /* 0x000000de09097211 */ /* 0x000fe200078f28ff */
[----:B------:R-:W-:Y:S01]  /*0be0*/  IMAD.IADD R10, R10, 0x1, -R11 ;  /* 0x000000010a0a7824 */ /* 0x000fe200078e0a0b */
[----:B------:R-:W-:-:S02]  /*0bf0*/  LEA.HI R0, R12, R12, RZ, 0x1 ;  /* 0x0000000c0c007211 */ /* 0x000fc400078f08ff */
[----:B------:R-:W-:Y:S02]  /*0c00*/  LOP3.LUT R2, R2, 0x3fffffe, RZ, 0xc0, !PT ;  /* 0x03fffffe02027812 */ /* 0x000fe400078ec0ff */
[----:B------:R-:W-:Y:S02]  /*0c10*/  SHF.R.S32.HI R9, RZ, 0x5, R9 ;  /* 0x00000005ff097819 */ /* 0x000fe40000011409 */
[----:B------:R-:W-:Y:S01]  /*0c20*/  LOP3.LUT R5, R0, 0x1ffffffe, RZ, 0xc0, !PT ;  /* 0x1ffffffe00057812 */ /* 0x000fe200078ec0ff */
[----:B------:R-:W-:Y:S01]  /*0c30*/  IMAD R0, R7, 0x8, R6 ;  /* 0x0000000807007824 */ /* 0x000fe200078e0206 */
[----:B------:R-:W-:Y:S01]  /*0c40*/  LOP3.LUT R11, R8, 0x7ffffffc, RZ, 0xc0, !PT ;  /* 0x7ffffffc080b7812 */ /* 0x000fe200078ec0ff */
[----:B------:R-:W-:Y:S02]  /*0c50*/  IMAD.IADD R3, R3, 0x1, -R2 ;  /* 0x0000000103037824 */ /* 0x000fe400078e0a02 */
[----:B------:R-:W-:Y:S01]  /*0c60*/  IMAD R10, R9, 0x10, R10 ;  /* 0x00000010090a7824 */ /* 0x000fe200078e020a */
[----:B------:R0:W-:Y:S01]  /*0c70*/  STL [R1+0x2c], R0 ;  /* 0x00002c0001007387 */ /* 0x0001e20000100800 */
[----:B------:R-:W-:-:S02]  /*0c80*/  IMAD.IADD R2, R222, 0x1, -R11 ;  /* 0x00000001de027824 */ /* 0x000fc400078e0a0b */
[----:B------:R-:W-:Y:S02]  /*0c90*/  IMAD.IADD R5, R12, 0x1, -R5 ;  /* 0x000000010c057824 */ /* 0x000fe400078e0a05 */
[----:B------:R-:W-:-:S04]  /*0ca0*/  IMAD.SHL.U32 R2, R2, 0x2, RZ ;  /* 0x0000000202027824 */ /* 0x000fc800078e00ff */
[C---:B------:R-:W-:Y:S02]  /*0cb0*/  VIADD R221, R2.reuse, 0x8 ;  /* 0x0000000802dd7836 */ /* 0x040fe40000000000 */
[----:B0-----:R-:W-:Y:S02]  /*0cc0*/  IMAD R0, R3, 0x40, R10 ;  /* 0x0000004003007824 */ /* 0x001fe400078e020a */
        /* <DEDUP_REMOVED lines=53> */
[----:B0-----:R-:W-:-:S07]  /*1020*/  SHF.R.S32.HI R223, RZ, 0x1f, R18 ;  /* 0x0000001fffdf7819 */ /* 0x001fce0000011412 */
.L_x_14150:
[----:B------:R-:W-:Y:S01]  /*1030*/  ULDC.64 UR8, c[0x0][0xc88] ;  /* 0x0003220000087ab9 */ /* 0x000fe20000000a00 */
[----:B------:R-:W-:Y:S01]  /*1040*/  ULDC.64 UR10, c[0x0][0xa18] ;  /* 0x00028600000a7ab9 */ /* 0x000fe20000000a00 */
[----:B------:R-:W-:Y:S02]  /*1050*/  UIMAD.WIDE UR8, UR7, 0x4, UR8 ;  /* 0x00000004070878a5 */ /* 0x000fe4000f8e0208 */
[----:B------:R-:W-:Y:S01]  /*1060*/  UISETP.NE.U32.AND UP1, UPT, UR10, URZ, UPT ;  /* 0x0000003f0a00728c */ /* 0x000fe2000bf25070 */
[----:B------:R-:W-:Y:S01]  /*1070*/  ULDC UR4, c[0x0][0x424] ;  /* 0x0001090000047ab9 */ /* 0x000fe20000000800 */
[----:B------:R-:W-:Y:S02]  /*1080*/  ULDC UR7, c[0x0][0x2f0] ;  /* 0x0000bc0000077ab9 */ /* 0x000fe40000000800 */
[----:B01-34-:R-:W-:Y:S02]  /*1090*/  IMAD.U32 R4, RZ, RZ, UR8 ;  /* 0x00000008ff047e24 */ /* 0x01bfe4000f8e00ff */
[----:B------:R-:W-:Y:S01]  /*10a0*/  IMAD.U32 R5, RZ, RZ, UR9 ;  /* 0x00000009ff057e24 */ /* 0x000fe2000f8e00ff */
        /* <DEDUP_REMOVED lines=19> */
[----:B------:R-:W-:Y:S01]  /*11e0*/  UISETP.NE.U32.AND UP0, UPT, UR8, URZ, UPT ;  /* 0x0000003f0800728c */ /* 0x000fe2000bf05070 */
[----:B------:R-:W-:Y:S02]  /*11f0*/  ULDC.64 UR10, c[0x0][0xa20] ;  /* 0x00028800000a7ab9 */ /* 0x000fe40000000a00 */
[----:B------:R-:W3:Y:S01]  /*1200*/  @P2 LDG.E R6, desc[UR52][R6.64] ;  /* 0x0000003406062981 */ /* 0x000ee2000c1e1900 */
[----:B------:R-:W-:Y:S01]  /*1210*/  UISETP.NE.AND.EX UP0, UPT, UR9, URZ, UPT, UP0 ;  /* 0x0000003f0900728c */ /* 0x000fe2000bf05300 */
[----:B------:R-:W-:Y:S01]  /*1220*/  ISETP.NE.U32.AND P1, PT, RZ, UR10, PT ;  /* 0x0000000aff007c0c */ /* 0x000fe2000bf25070 */
[----:B------:R-:W-:Y:S01]  /*1230*/  UMOV UR48, URZ ;  /* 0x0000003f00307c82 */ /* 0x000fe20008000000 */
[----:B------:R-:W-:Y:S02]  /*1240*/  ULOP3.LUT UR41, UR5, 0xffff, URZ, 0xc0, !UPT ;  /* 0x0000ffff05297892 */ /* 0x000fe4000f8ec03f */
[----:B------:R-:W-:Y:S01]  /*1250*/  USEL UR4, UR4, 0x1, UP0 ;  /* 0x0000000104047887 */ /* 0x000fe20008000000 */
[----:B------:R-:W-:-:S03]  /*1260*/  ISETP.NE.AND.EX P1, PT, RZ, UR11, PT, P1 ;  /* 0x0000000bff007c0c */ /* 0x000fc6000bf25310 */
        /* <DEDUP_REMOVED lines=18> */
.L_x_14087:
        /* <DEDUP_REMOVED lines=8> */
.L_x_14088:
        /* <DEDUP_REMOVED lines=13> */
.L_x_14089:
        /* <DEDUP_REMOVED lines=26> */
[----:B------:R-:W-:Y:S01]  /*1680*/  ULOP3.LUT UR43, UR5, 0xff, URZ, 0xc0, !UPT ;  /* 0x000000ff052b7892 */ /* 0x000fe2000f8ec03f */
[----:B------:R-:W-:Y:S01]  /*1690*/  UMOV UR4, URZ ;  /* 0x0000003f00047c82 */ /* 0x000fe20008000000 */
[----:B------:R-:W-:Y:S02]  /*16a0*/  USHF.R.U32.HI UR44, URZ, 0x10, UR5 ;  /* 0x000000103f2c7899 */ /* 0x000fe40008011605 */
[----:B------:R-:W-:-:S13]  /*16b0*/  PLOP3.LUT P0, PT, PT, PT, UP0, 0x80, 0x0 ;  /* 0x000000000000781c */ /* 0x000fda0003f0f008 */
[----:B------:R-:W-:Y:S05]  /*16c0*/  @!P0 BRA `(.L_x_14090) ;  /* 0x0000000000908947 */ /* 0x000fea0003800000 */
        /* <DEDUP_REMOVED lines=36> */
.L_x_14090:
        /* <DEDUP_REMOVED lines=111> */
.L_x_14092:
        /* <DEDUP_REMOVED lines=13> */
.L_x_14237:
[----:B0-----:R-:W-:Y:S01]  /*20d0*/  IMAD.U32 R0, RZ, RZ, UR47 ;  /* 0x0000002fff007e24 */ /* 0x001fe2000f8e00ff */
[----:B------:R-:W-:Y:S05]  /*20e0*/  WARPSYNC.ALL ;  /* 0x0000000000007948 */ /* 0x000fea0003800000 */
[----:B------:R0:W-:Y:S01]  /*20f0*/  BAR.SYNC.DEFER_BLOCKING R8, 0x100 ;  /* 0x000400080000751d */ /* 0x0001e20000010000 */
[----:B------:R-:W-:-:S13]  /*2100*/  ISETP.NE.AND P0, PT, R0, 0x3, PT ;  /* 0x000000030000780c */ /* 0x000fda0003f05270 */
[----:B0-----:R-:W-:Y:S05]  /*2110*/  @!P0 BRA `(.L_x_14094) ;  /* 0x0000000000048947 */ /* 0x001fea0003800000 */
[----:B------:R-:W-:Y:S01]  /*2120*/  BPT.TRAP 0x1 ;  /* 0x000000040000795c */ /* 0x000fe20000300000 */
.L_x_14094:
[----:B------:R-:W-:Y:S01]  /*2130*/  R2UR UR22, R7 ;  /* 0x00000000071672ca */ /* 0x000fe200000e0000 */
[----:B------:R-:W-:-:S05]  /*2140*/  IMAD.U32 R9, RZ, RZ, UR36 ;  /* 0x00000024ff097e24 */ /* 0x000fca000f8e00ff */
[----:B------:R-:W-:-:S07]  /*2150*/  SHF.L.U32 R9, R9, 0x1f, RZ ;  /* 0x0000001f09097819 */ /* 0x000fce00000006ff */
[----:B------:R-:W-:-:S09]  /*2160*/  ULEA UR22, UR37, UR22, 0x3 ;  /* 0x0000001625167291 */ /* 0x000fd2000f8e183f */
[----:B------:R0:W1:Y:S01]  /*2170*/  SYNCS.PHASECHK.TRANS64.TRYWAIT P1, [UR22+0x22830], R9 ;  /* 0x02283009ff0075a7 */ /* 0x0000620008020156 */
[----:B------:R-:W-:Y:S05]  /*2180*/  @!P0 BRA `(.L_x_14095) ;  /* 0x0000000000048947 */ /* 0x000fea0003800000 */
[----:B------:R-:W-:Y:S01]  /*2190*/  BPT.TRAP 0x1 ;  /* 0x000000040000795c */ /* 0x000fe20000300000 */
.L_x_14095:
[----:B-1----:R-:W-:Y:S05]  /*21a0*/  @P1 BRA `(.L_x_14096) ;  /* 0x0000000000081947 */ /* 0x002fea0003800000 */
[----:B------:R-:W1:Y:S02]  /*21b0*/  SYNCS.PHASECHK.TRANS64.TRYWAIT P1, [UR22+0x22830], R9 ;  /* 0x02283009ff0075a7 */ /* 0x000e640008020156 */
[----:B-1----:R-:W-:Y:S05]  /*21c0*/  @!P1 BRA `(.L_x_14097) ;  /* 0x0000012400689947 */ /* 0x002fea0003800000 */
.L_x_14096:
        /* <DEDUP_REMOVED lines=39> */
.L_x_14098:
[----:B------:R-:W-:Y:S01]  /*2440*/  UISETP.NE.AND UP0, UPT, UR50, URZ, UPT ;  /* 0x0000003f3200728c */ /* 0x000fe2000bf05270 */
[----:B------:R-:W-:Y:S01]  /*2450*/  ULDC UR7, c[0x0][0x9d8] ;  /* 0x0002760000077ab9 */ /* 0x000fe20000000800 */
[----:B------:R-:W-:Y:S01]  /*2460*/  ULDC UR10, c[0x0][0x988] ;  /* 0x00026200000a7ab9 */ /* 0x000fe20000000800 */
[----:B------:R-:W-:Y:S01]  /*2470*/  FMUL.FTZ R3, R27, UR7 ;  /* 0x000000071b037c20 */ /* 0x000fe20008410000 */
[----:B------:R-:W-:Y:S02]  /*2480*/  FMUL.FTZ R4, R30, UR7 ;  /* 0x000000071e047c20 */ /* 0x000fe40008410000 */
[----:B------:R-:W-:Y:S01]  /*2490*/  PLOP3.LUT P1, PT, PT, PT, UP0, 0x80, 0x0 ;  /* 0x000000000000781c */ /* 0x000fe20003f2f008 */
[----:B------:R-:W-:Y:S01]  /*24a0*/  FMUL.FTZ R39, R39, UR7 ;  /* 0x0000000727277c20 */ /* 0x000fe20008410000 */
[----:B------:R2:W-:Y:S01]  /*24b0*/  MUFU.TANH R10, R3 ;  /* 0x00000003000a7308 */ /* 0x0005e20000002400 */
[----:B------:R-:W-:Y:S01]  /*24c0*/  PLOP3.LUT P2, PT, PT, PT, UP0, 0x80, 0x0 ;  /* 0x000000000000781c */ /* 0x000fe20003f4f008 */
[----:B------:R-:W-:Y:S01]  /*24d0*/  FMUL.FTZ R26, R26, UR7 ;  /* 0x000000071a1a7c20 */ /* 0x000fe20008410000 */
[----:B------:R-:W-:Y:S01]  /*24e0*/  @UP0 ULDC UR6, c[0x0][0x44c] ;  /* 0x0001130000060ab9 */ /* 0x000fe20000000800 */
[----:B------:R-:W-:Y:S01]  /*24f0*/  FMUL.FTZ R5, R31, UR7 ;  /* 0x000000071f057c20 */ /* 0x000fe20008410000 */
[----:B------:R-:W-:Y:S01]  /*2500*/  FMUL.FTZ R35, R35, UR7 ;  /* 0x0000000723237c20 */ /* 0x000fe20008410000 */
[----:B------:R-:W-:Y:S01]  /*2510*/  FMUL.FTZ R38, R38, UR7 ;  /* 0x0000000726267c20 */ /* 0x000fe20008410000 */
[----:B------:R-:W-:Y:S01]  /*2520*/  FMUL.FTZ R50, R50, UR7 ;  /* 0x0000000732327c20 */ /* 0x000fe20008410000 */
[----:B------:R-:W-:Y:S01]  /*2530*/  MUFU.TANH R11, R4 ;  /* 0x00000004000b7308 */ /* 0x000fe20000002400 */
[----:B--2---:R-:W-:Y:S01]  /*2540*/  FMUL.FTZ R3, R34, UR7 ;  /* 0x0000000722037c20 */ /* 0x004fe20008410000 */
        /* <DEDUP_REMOVED lines=15> */
[----:B--2---:R-:W-:-:S02]  /*2640*/  VIADD R3, R16, UR42 ;  /* 0x0000002a10037c36 */ /* 0x004fc40008000000 */
[----:B------:R-:W-:Y:S01]  /*2650*/  FMUL.FTZ R59, R59, UR7 ;  /* 0x000000073b3b7c20 */ /* 0x000fe20008410000 */
[----:B------:R-:W-:Y:S01]  /*2660*/  FMUL.FTZ R62, R62, UR7 ;  /* 0x000000073e3e7c20 */ /* 0x000fe20008410000 */
[----:B------:R-:W-:Y:S01]  /*2670*/  FMUL.FTZ R63, R63, UR7 ;  /* 0x000000073f3f7c20 */ /* 0x000fe20008410000 */
[----:B------:R-:W-:Y:S01]  /*2680*/  @P1 IMAD.HI.U32 R4, R3, UR6, RZ ;  /* 0x0000000603041c27 */ /* 0x000fe2000f8e00ff */
[----:B------:R-:W-:-:S03]  /*2690*/  @UP0 ULDC UR6, c[0x0][0x450] ;  /* 0x0001140000060ab9 */ /* 0x000fc60000000800 */
[----:B------:R-:W-:Y:S01]  /*26a0*/  FMUL.FTZ R66, R66, UR7 ;  /* 0x0000000742427c20 */ /* 0x000fe20008410000 */
[----:B------:R2:W4:Y:S01]  /*26b0*/  MUFU.TANH R76, R26 ;  /* 0x0000001a004c7308 */ /* 0x0005220000002400 */
[----:B------:R-:W-:Y:S01]  /*26c0*/  IMAD.MOV.U32 R6, RZ, RZ, R3 ;  /* 0x000000ffff067224 */ /* 0x000fe200078e0003 */
[----:B------:R-:W-:Y:S01]  /*26d0*/  @P2 SHF.R.U32.HI R6, RZ, UR6, R4 ;  /* 0x00000006ff062c19 */ /* 0x000fe20008011604 */
[----:B------:R-:W-:Y:S01]  /*26e0*/  UIMAD UR6, UR51, -0x60, UR48 ;  /* 0xffffffa0330678a4 */ /* 0x000fe2000f8e0230 */
[----:B------:R-:W-:Y:S01]  /*26f0*/  FMUL.FTZ R73, R25, UR7 ;  /* 0x0000000719497c20 */ /* 0x000fe20008410000 */
[----:B------:R-:W-:Y:S01]  /*2700*/  FMUL.FTZ R67, R67, UR7 ;  /* 0x0000000743437c20 */ /* 0x000fe20008410000 */
[----:B------:R-:W-:Y:S01]  /*2710*/  FMUL.FTZ R70, R70, UR7 ;  /* 0x0000000746467c20 */ /* 0x000fe20008410000 */
[----:B------:R-:W2:Y:S01]  /*2720*/  SHFL.IDX PT, R4, R6, 0x1, 0x1c1f ;  /* 0x003c1f0006047f89 */ /* 0x000ea200000e0000 */
[----:B------:R-:W5:Y:S01]  /*2730*/  MUFU.TANH R12, R5 ;  /* 0x00000005000c7308 */ /* 0x000f620000002400 */
[----:B---3--:R-:W-:-:S02]  /*2740*/  IMAD.U32 R39, RZ, RZ, UR6 ;  /* 0x00000006ff277e24 */ /* 0x008fc4000f8e00ff */
[----:B------:R-:W-:Y:S01]  /*2750*/  FMUL.FTZ R72, R24, UR7 ;  /* 0x0000000718487c20 */ /* 0x000fe20008410000 */
[----:B------:R-:W-:Y:S01]  /*2760*/  FMUL.FTZ R71, R71, UR7 ;  /* 0x0000000747477c20 */ /* 0x000fe20008410000 */
[----:B------:R-:W-:Y:S01]  /*2770*/  FMUL.FTZ R34, R36, UR7 ;  /* 0x0000000724227c20 */ /* 0x000fe20008410000 */
[----:B------:R-:W-:Y:S01]  /*2780*/  FMUL.FTZ R36, R41, UR7 ;  /* 0x0000000729247c20 */ /* 0x000fe20008410000 */
[C-C-:B------:R-:W-:Y:S01]  /*2790*/  IADD3 R3, -R2.reuse, 0x61, R39.reuse ;  /* 0x0000006102037810 */ /* 0x140fe20007ffe127 */
[----:B------:R-:W3:Y:S01]  /*27a0*/  SHFL.IDX PT, R6, R6, RZ, 0x1c1f ;  /* 0x001c1fff06067589 */ /* 0x000ee200000e0000 */
[----:B------:R-:W-:Y:S01]  /*27b0*/  IADD3 R39, -R2, 0x60, R39 ;  /* 0x0000006002277810 */ /* 0x000fe20007ffe127 */
[----:B------:R-:W0:Y:S01]  /*27c0*/  MUFU.TANH R35, R35 ;  /* 0x0000002300237308 */ /* 0x000e220000002400 */
[----:B------:R-:W-:Y:S01]  /*27d0*/  FMUL.FTZ R44, R44, UR7 ;  /* 0x000000072c2c7c20 */ /* 0x000fe20008410000 */
[----:B------:R-:W-:Y:S02]  /*27e0*/  VIADD R74, R3, -UR49 ;  /* 0x80000031034a7c36 */ /* 0x000fe40008000000 */
        /* <DEDUP_REMOVED lines=11> */
[----:B--2---:R-:W-:Y:S01]  /*28a0*/  VIADDMNMX R26, R4, R74, R39, PT ;  /* 0x0000004a041a7246 */ /* 0x004fe20003800127 */
[----:B------:R-:W-:Y:S01]  /*28b0*/  FMUL.FTZ R64, R64, UR7 ;  /* 0x0000000740407c20 */ /* 0x000fe20008410000 */
[----:B------:R2:W-:Y:S01]  /*28c0*/  MUFU.TANH R20, R50 ;  /* 0x0000003200147308 */ /* 0x0005e20000002400 */
[----:B------:R-:W-:Y:S01]  /*28d0*/  FMUL.FTZ R65, R65, UR7 ;  /* 0x0000000741417c20 */ /* 0x000fe20008410000 */
[----:B------:R-:W-:Y:S01]  /*28e0*/  ISETP.GT.AND P1, PT, R26, RZ, PT ;  /* 0x000000ff1a00720c */ /* 0x000fe20003f24270 */
[----:B------:R-:W-:Y:S01]  /*28f0*/  FMUL.FTZ R68, R68, UR7 ;  /* 0x0000000744447c20 */ /* 0x000fe20008410000 */
[C---:B------:R-:W-:Y:S01]  /*2900*/  ISETP.GT.AND P2, PT, R26.reuse, 0x1, PT ;  /* 0x000000011a00780c */ /* 0x040fe20003f44270 */
[----:B------:R-:W-:Y:S01]  /*2910*/  FMUL.FTZ R69, R69, UR7 ;  /* 0x0000000745457c20 */ /* 0x000fe20008410000 */
[----:B------:R-:W-:Y:S01]  /*2920*/  ISETP.GT.AND P3, PT, R26, 0x8, PT ;  /* 0x000000081a00780c */ /* 0x000fe20003f64270 */
[----:B------:R-:W0:Y:S01]  /*2930*/  S2UR UR7, SR_CgaCtaId ;  /* 0x00000000000779c3 */ /* 0x000e220000008800 */
[----:B----4-:R-:W-:Y:S01]  /*2940*/  FSEL R76, R76, -INF , P1 ;  /* 0xff8000004c4c7808 */ /* 0x010fe20000800000 */
[----:B------:R5:W-:Y:S01]  /*2950*/  MUFU.TANH R15, R46 ;  /* 0x0000002e000f7308 */ /* 0x000be20000002400 */
[----:B------:R-:W-:Y:S01]  /*2960*/  FSEL R54, R10, -INF , P2 ;  /* 0xff8000000a367808 */ /* 0x000fe20001000000 */
[----:B------:R-:W-:Y:S01]  /*2970*/  UIADD3 UR6, UR22, 0x22840, URZ ;  /* 0x0002284016067890 */ /* 0x000fe2000fffe03f */
[----:B------:R-:W-:-:S02]  /*2980*/  ISETP.GT.AND P1, PT, R26, 0x9, PT ;  /* 0x000000091a00780c */ /* 0x000fc40003f24270 */
[----:B--2---:R-:W-:Y:S02]  /*2990*/  FSEL R50, R11, -INF , P3 ;  /* 0xff8000000b327808 */ /* 0x004fe40001800000 */
[----:B------:R-:W-:Y:S01]  /*29a0*/  FMNMX.FTZ R5, R76, R54, !PT ;  /* 0x000000364c057209 */ /* 0x000fe20007810000 */
[----:B------:R2:W4:Y:S01]  /*29b0*/  MUFU.TANH R32, R42 ;  /* 0x0000002a00207308 */ /* 0x0005220000002400 */
[----:B------:R-:W-:Y:S02]  /*29c0*/  ISETP.GT.AND P2, PT, R26, 0x10, PT ;  /* 0x000000101a00780c */ /* 0x000fe40003f44270 */
[----:B-----5:R-:W-:Y:S02]  /*29d0*/  FSEL R46, R12, -INF , P1 ;  /* 0xff8000000c2e7808 */ /* 0x020fe40000800000 */
[----:B------:R-:W-:Y:S02]  /*29e0*/  FMNMX.FTZ R5, R50, R5, !PT ;  /* 0x0000000532057209 */ /* 0x000fe40007810000 */
[----:B------:R-:W-:Y:S01]  /*29f0*/  ISETP.GT.AND P1, PT, R26, 0x11, PT ;  /* 0x000000111a00780c */ /* 0x000fe20003f24270 */
[----:B------:R-:W5:Y:S01]  /*2a00*/  MUFU.TANH R29, R43 ;  /* 0x0000002b001d7308 */ /* 0x000f620000002400 */
[----:B--2---:R-:W-:-:S02]  /*2a10*/  FSEL R42, R13, -INF , P2 ;  /* 0xff8000000d2a7808 */ /* 0x004fc40001000000 */
[----:B------:R-:W-:Y:S02]  /*2a20*/  FMNMX.FTZ R5, R46, R5, !PT ;  /* 0x000000052e057209 */ /* 0x000fe40007810000 */
[----:B------:R-:W-:Y:S01]  /*2a30*/  ISETP.GT.AND P2, PT, R26, 0x18, PT ;  /* 0x000000181a00780c */ /* 0x000fe20003f44270 */
[----:B0-----:R-:W-:Y:S01]  /*2a40*/  UPRMT UR6, UR7, 0x654, UR6 ;  /* 0x0000065407067896 */ /* 0x001fe20008000006 */
[----:B------:R-:W-:Y:S01]  /*2a50*/  FSEL R40, R35, -INF , P1 ;  /* 0xff80000023287808 */ /* 0x000fe20000800000 */
[----:B------:R-:W0:Y:S01]  /*2a60*/  MUFU.TANH R47, R47 ;  /* 0x0000002f002f7308 */ /* 0x000e220000002400 */
[----:B------:R-:W-:Y:S02]  /*2a70*/  FMNMX.FTZ R5, R42, R5, !PT ;  /* 0x000000052a057209 */ /* 0x000fe40007810000 */
[----:B------:R-:W-:Y:S02]  /*2a80*/  ISETP.GT.AND P1, PT, R26, 0x19, PT ;  /* 0x000000191a00780c */ /* 0x000fe40003f24270 */
[----:B-1----:R-:W-:-:S02]  /*2a90*/  FSEL R38, R38, -INF , P2 ;  /* 0xff80000026267808 */ /* 0x002fc40001000000 */
[----:B------:R-:W-:Y:S01]  /*2aa0*/  FMNMX.FTZ R5, R40, R5, !PT ;  /* 0x0000000528057209 */ /* 0x000fe20007810000 */
[----:B------:R1:W-:Y:S01]  /*2ab0*/  MUFU.TANH R21, R3 ;  /* 0x0000000300157308 */ /* 0x0003e20000002400 */
[----:B------:R-:W-:Y:S01]  /*2ac0*/  ISETP.GT.AND P2, PT, R26, 0x20, PT ;  /* 0x000000201a00780c */ /* 0x000fe20003f44270 */
[----:B------:R-:W-:Y:S01]  /*2ad0*/  SYNCS.ARRIVE.TRANS64.RED.A1T0 RZ, [UR6], RZ ;  /* 0x000000ffffff79a7 */ /* 0x000fe20008100406 */
[----:B------:R-:W-:Y:S02]  /*2ae0*/  FSEL R35, R14, -INF , P1 ;  /* 0xff8000000e237808 */ /* 0x000fe40000800000 */
[----:B------:R-:W-:Y:S02]  /*2af0*/  FMNMX.FTZ R4, R38, R5, !PT ;  /* 0x0000000526047209 */ /* 0x000fe40007810000 */
[----:B------:R-:W-:Y:S01]  /*2b00*/  ISETP.GT.AND P1, PT, R26, 0x21, PT ;  /* 0x000000211a00780c */ /* 0x000fe20003f24270 */
[----:B------:R-:W2:Y:S01]  /*2b10*/  MUFU.TANH R51, R51 ;  /* 0x0000003300337308 */ /* 0x000ea20000002400 */
[----:B----4-:R-:W-:-:S02]  /*2b20*/  FSEL R32, R32, -INF , P2 ;  /* 0xff80000020207808 */ /* 0x010fc40001000000 */
[----:B-1----:R-:W-:Y:S02]  /*2b30*/  FMNMX.FTZ R3, R35, R4, !PT ;  /* 0x0000000423037209 */ /* 0x002fe40007810000 */
[----:B------:R-:W-:Y:S02]  /*2b40*/  ISETP.GT.AND P2, PT, R26, 0x28, PT ;  /* 0x000000281a00780c */ /* 0x000fe40003f44270 */
[----:B-----5:R-:W-:Y:S01]  /*2b50*/  FSEL R29, R29, -INF , P1 ;  /* 0xff8000001d1d7808 */ /* 0x020fe20000800000 */
[----:B------:R-:W1:Y:S01]  /*2b60*/  MUFU.TANH R55, R55 ;  /* 0x0000003700377308 */ /* 0x000e620000002400 */
[----:B------:R-:W-:Y:S02]  /*2b70*/  FMNMX.FTZ R10, R32, R3, !PT ;  /* 0x00000003200a7209 */ /* 0x000fe40007810000 */
[----:B------:R-:W-:Y:S02]  /*2b80*/  ISETP.GT.AND P1, PT, R26, 0x29, PT ;  /* 0x000000291a00780c */ /* 0x000fe40003f24270 */
[----:B------:R-:W-:-:S02]  /*2b90*/  FSEL R4, R15, -INF , P2 ;  /* 0xff8000000f047808 */ /* 0x000fc40001000000 */
[----:B------:R-:W-:Y:S01]  /*2ba0*/  FMNMX.FTZ R3, R29, R10, !PT ;  /* 0x0000000a1d037209 */ /* 0x000fe20007810000 */
[----:B------:R-:W4:Y:S01]  /*2bb0*/  MUFU.TANH R13, R58 ;  /* 0x0000003a000d7308 */ /* 0x000f220000002400 */
[----:B------:R-:W-:Y:S02]  /*2bc0*/  ISETP.GT.AND P2, PT, R26, 0x30, PT ;  /* 0x000000301a00780c */ /* 0x000fe40003f44270 */
[----:B0-----:R-:W-:Y:S02]  /*2bd0*/  FSEL R5, R47, -INF , P1 ;  /* 0xff8000002f057808 */ /* 0x001fe40000800000 */
[----:B------:R-:W-:Y:S02]  /*2be0*/  FMNMX.FTZ R12, R4, R3, !PT ;  /* 0x00000003040c7209 */ /* 0x000fe40007810000 */
[----:B------:R-:W-:Y:S01]  /*2bf0*/  ISETP.GT.AND P1, PT, R26, 0x31, PT ;  /* 0x000000311a00780c */ /* 0x000fe20003f24270 */
[----:B------:R-:W0:Y:S01]  /*2c00*/  MUFU.TANH R59, R59 ;  /* 0x0000003b003b7308 */ /* 0x000e220000002400 */
[----:B------:R-:W-:-:S02]  /*2c10*/  FSEL R10, R20, -INF , P2 ;  /* 0xff800000140a7808 */ /* 0x000fc40001000000 */
[----:B------:R-:W-:Y:S02]  /*2c20*/  FMNMX.FTZ R3, R5, R12, !PT ;  /* 0x0000000c05037209 */ /* 0x000fe40007810000 */
[----:B------:R-:W-:Y:S02]  /*2c30*/  ISETP.GT.AND P2, PT, R26, 0x38, PT ;  /* 0x000000381a00780c */ /* 0x000fe40003f44270 */
[----:B--2---:R-:W-:Y:S01]  /*2c40*/  FSEL R11, R51, -INF , P1 ;  /* 0xff800000330b7808 */ /* 0x004fe20000800000 */
[----:B------:R-:W2:Y:S01]  /*2c50*/  MUFU.TANH R62, R62 ;  /* 0x0000003e003e7308 */ /* 0x000ea20000002400 */
[----:B------:R-:W-:Y:S02]  /*2c60*/  FMNMX.FTZ R14, R10, R3, !PT ;  /* 0x000000030a0e7209 */ /* 0x000fe40007810000 */
[----:B------:R-:W-:Y:S02]  /*2c70*/  ISETP.GT.AND P1, PT, R26, 0x39, PT ;  /* 0x000000391a00780c */ /* 0x000fe40003f24270 */
[----:B------:R-:W-:-:S02]  /*2c80*/  FSEL R12, R21, -INF , P2 ;  /* 0xff800000150c7808 */ /* 0x000fc40001000000 */
[----:B------:R-:W-:Y:S01]  /*2c90*/  FMNMX.FTZ R3, R11, R14, !PT ;  /* 0x0000000e0b037209 */ /* 0x000fe20007810000 */
[----:B------:R-:W5:Y:S01]  /*2ca0*/  MUFU.TANH R25, R63 ;  /* 0x0000003f00197308 */ /* 0x000f620000002400 */
[----:B------:R-:W-:Y:S02]  /*2cb0*/  ISETP.GT.AND P2, PT, R26, 0x40, PT ;  /* 0x000000401a00780c */ /* 0x000fe40003f44270 */
[----:B-1----:R-:W-:Y:S02]  /*2cc0*/  FSEL R14, R55, -INF , P1 ;  /* 0xff800000370e7808 */ /* 0x002fe40000800000 */
[----:B------:R-:W-:Y:S02]  /*2cd0*/  FMNMX.FTZ R3, R12, R3, !PT ;  /* 0x000000030c037209 */ /* 0x000fe40007810000 */
[----:B------:R-:W-:Y:S01]  /*2ce0*/  ISETP.GT.AND P1, PT, R26, 0x41, PT ;  /* 0x000000411a00780c */ /* 0x000fe20003f24270 */
[----:B------:R-:W1:Y:S01]  /*2cf0*/  MUFU.TANH R66, R66 ;  /* 0x0000004200427308 */ /* 0x000e620000002400 */
[----:B----4-:R-:W-:-:S02]  /*2d00*/  FSEL R13, R13, -INF , P2 ;  /* 0xff8000000d0d7808 */ /* 0x010fc40001000000 */
        /* <DEDUP_REMOVED lines=9> */
[----:B------:R-:W-:Y:S02]  /*2da0*/  ISETP.GT.AND P2, PT, R26, 0x50, PT ;  /* 0x000000501a00780c */ /* 0x000fe40003f44270 */
[----:B-----5:R-:W-:Y:S02]  /*2db0*/  FSEL R25, R25, -INF , P1 ;  /* 0xff80000019197808 */ /* 0x020fe40000800000 */
[----:B------:R-:W-:Y:S02]  /*2dc0*/  FMNMX.FTZ R24, R20, R3, !PT ;  /* 0x0000000314187209 */ /* 0x000fe40007810000 */
[----:B------:R-:W-:Y:S01]  /*2dd0*/  ISETP.GT.AND P1, PT, R26, 0x51, PT ;  /* 0x000000511a00780c */ /* 0x000fe20003f24270 */
[----:B------:R-:W4:Y:S01]  /*2de0*/  MUFU.TANH R71, R71 ;  /* 0x0000004700477308 */ /* 0x000f220000002400 */
[----:B-1----:R-:W-:-:S02]  /*2df0*/  FSEL R21, R66, -INF , P2 ;  /* 0xff80000042157808 */ /* 0x002fc40001000000 */
[----:B------:R-:W-:Y:S02]  /*2e00*/  FMNMX.FTZ R58, R25, R24, !PT ;  /* 0x00000018193a7209 */ /* 0x000fe40007810000 */
[C---:B------:R-:W-:Y:S02]  /*2e10*/  ISETP.GT.AND P2, PT, R26.reuse, 0x58, PT ;  /* 0x000000581a00780c */ /* 0x040fe40003f44270 */
[----:B0-----:R-:W-:Y:S01]  /*2e20*/  FSEL R24, R67, -INF , P1 ;  /* 0xff80000043187808 */ /* 0x001fe20000800000 */
[----:B------:R-:W-:Y:S01]  /*2e30*/  MUFU.TANH R51, R44 ;  /* 0x0000002c00337308 */ /* 0x000fe20000002400 */
[----:B------:R-:W-:Y:S02]  /*2e40*/  FMNMX.FTZ R3, R21, R58, !PT ;  /* 0x0000003a15037209 */ /* 0x000fe40007810000 */
[----:B------:R-:W-:Y:S02]  /*2e50*/  ISETP.GT.AND P1, PT, R26, 0x59, PT ;  /* 0x000000591a00780c */ /* 0x000fe40003f24270 */
[----:B--2---:R-:W-:-:S02]  /*2e60*/  FSEL R26, R70, -INF , P2 ;  /* 0xff800000461a7808 */ /* 0x004fc40001000000 */
[----:B------:R-:W-:Y:S01]  /*2e70*/  FMNMX.FTZ R41, R24, R3, !PT ;  /* 0x0000000318297209 */ /* 0x000fe20007810000 */
[----:B------:R-:W0:Y:S01]  /*2e80*/  MUFU.TANH R72, R72 ;  /* 0x0000004800487308 */ /* 0x000e220000002400 */
[----:B----4-:R-:W-:Y:S02]  /*2e90*/  FSEL R3, R71, -INF , P1 ;  /* 0xff80000047037808 */ /* 0x010fe40000800000 */
[----:B------:R-:W-:Y:S02]  /*2ea0*/  FMNMX.FTZ R58, R26, R41, !PT ;  /* 0x000000291a3a7209 */ /* 0x000fe40007810000 */
[----:B---3--:R-:W-:Y:S02]  /*2eb0*/  VIADDMNMX R39, R6, R74, R39, PT ;  /* 0x0000004a06277246 */ /* 0x008fe40003800127 */
[----:B------:R-:W-:Y:S01]  /*2ec0*/  FMNMX.FTZ R58, R3, R58, !PT ;  /* 0x0000003a033a7209 */ /* 0x000fe20007810000 */
[----:B------:R-:W1:Y:S01]  /*2ed0*/  MUFU.TANH R73, R73 ;  /* 0x0000004900497308 */ /* 0x000e620000002400 */
[----:B------:R-:W-:-:S02]  /*2ee0*/  ISETP.GT.AND P1, PT, R39, RZ, PT ;  /* 0x000000ff2700720c */ /* 0x000fc40003f24270 */
[C---:B------:R-:W-:Y:S01]  /*2ef0*/  ISETP.GT.AND P2, PT, R39.reuse, 0x1, PT ;  /* 0x000000012700780c */ /* 0x040fe20003f44270 */
[----:B------:R-:W2:Y:S01]  /*2f00*/  SHFL.BFLY PT, R41, R58, 0x2, 0x1f ;  /* 0x0c401f003a297f89 */ /* 0x000ea200000e0000 */
[----:B------:R-:W-:-:S03]  /*2f10*/  ISETP.GT.AND P3, PT, R39, 0x8, PT ;  /* 0x000000082700780c */ /* 0x000fc60003f64270 */
[----:B------:R-:W-:Y:S01]  /*2f20*/  MUFU.TANH R27, R27 ;  /* 0x0000001b001b7308 */ /* 0x000fe20000002400 */
[----:B0-----:R-:W-:Y:S02]  /*2f30*/  FSEL R72, R72, -INF , P1 ;  /* 0xff80000048487808 */ /* 0x001fe40000800000 */
[----:B------:R-:W-:-:S05]  /*2f40*/  ISETP.GT.AND P1, PT, R39, 0x9, PT ;  /* 0x000000092700780c */ /* 0x000fca0003f24270 */
[----:B------:R-:W0:Y:S01]  /*2f50*/  MUFU.TANH R28, R28 ;  /* 0x0000001c001c7308 */ /* 0x000e220000002400 */
[----:B-1----:R-:W-:Y:S02]  /*2f60*/  FSEL R73, R73, -INF , P2 ;  /* 0xff80000049497808 */ /* 0x002fe40001000000 */
[----:B------:R-:W-:-:S05]  /*2f70*/  ISETP.GT.AND P2, PT, R39, 0x10, PT ;  /* 0x000000102700780c */ /* 0x000fca0003f44270 */
[----:B------:R-:W1:Y:S01]  /*2f80*/  MUFU.TANH R31, R31 ;  /* 0x0000001f001f7308 */ /* 0x000e620000002400 */
[----:B--2---:R-:W-:-:S07]  /*2f90*/  FMNMX.FTZ R41, R58, R41, !PT ;  /* 0x000000293a297209 */ /* 0x004fce0007810000 */
[----:B------:R-:W2:Y:S01]  /*2fa0*/  MUFU.TANH R30, R30 ;  /* 0x0000001e001e7308 */ /* 0x000ea20000002400 */
[----:B------:R-:W3:Y:S01]  /*2fb0*/  SHFL.BFLY PT, R44, R41, 0x1, 0x1f ;  /* 0x0c201f00292c7f89 */ /* 0x000ee200000e0000 */
[----:B0-----:R-:W-:Y:S02]  /*2fc0*/  FSEL R43, R28, -INF , P1 ;  /* 0xff8000001c2b7808 */ /* 0x001fe40000800000 */
[----:B------:R-:W-:-:S04]  /*2fd0*/  ISETP.GT.AND P1, PT, R39, 0x11, PT ;  /* 0x000000112700780c */ /* 0x000fc80003f24270 */
[----:B------:R-:W0:Y:S01]  /*2fe0*/  MUFU.TANH R34, R34 ;  /* 0x0000002200227308 */ /* 0x000e220000002400 */
[----:B-1----:R-:W-:-:S07]  /*2ff0*/  FSEL R31, R31, -INF , P2 ;  /* 0xff8000001f1f7808 */ /* 0x002fce0001000000 */
[----:B------:R-:W1:Y:S08]  /*3000*/  MUFU.TANH R33, R33 ;  /* 0x0000002100217308 */ /* 0x000e700000002400 */
[----:B------:R-:W4:Y:S01]  /*3010*/  MUFU.TANH R37, R37 ;  /* 0x0000002500257308 */ /* 0x000f220000002400 */
[----:B---3--:R-:W-:Y:S02]  /*3020*/  FMNMX.FTZ R6, R41, R44, !PT ;  /* 0x0000002c29067209 */ /* 0x008fe40007810000 */
[----:B------:R-:W-:-:S02]  /*3030*/  FSEL R41, R27, -INF , P3 ;  /* 0xff8000001b297808 */ /* 0x000fc40001800000 */
[----:B------:R-:W-:Y:S01]  /*3040*/  FMNMX.FTZ R44, R72, R73, !PT ;  /* 0x00000049482c7209 */ /* 0x000fe20007810000 */
[C---:B------:R-:W-:Y:S01]  /*3050*/  FMUL.FTZ R27, R6.reuse, UR10 ;  /* 0x0000000a061b7c20 */ /* 0x040fe20008410000 */
[----:B------:R-:W-:Y:S01]  /*3060*/  ISETP.GT.AND P3, PT, R39, 0x18, PT ;  /* 0x000000182700780c */ /* 0x000fe20003f64270 */
[----:B------:R-:W3:Y:S01]  /*3070*/  MUFU.TANH R36, R36 ;  /* 0x0000002400247308 */ /* 0x000ee20000002400 */
[----:B------:R-:W-:Y:S02]  /*3080*/  FMNMX.FTZ R44, R41, R44, !PT ;  /* 0x0000002c292c7209 */ /* 0x000fe40007810000 */
[----:B------:R-:W-:Y:S02]  /*3090*/  FSETP.NEU.FTZ.AND P2, PT, R6, -INF , PT ;  /* 0xff8000000600780b */ /* 0x000fe40003f5d000 */
[----:B------:R-:W-:Y:S02]  /*30a0*/  FMNMX.FTZ R28, R43, R44, !PT ;  /* 0x0000002c2b1c7209 */ /* 0x000fe40007810000 */
[----:B--2---:R-:W-:Y:S01]  /*30b0*/  FSEL R44, R30, -INF , P1 ;  /* 0xff8000001e2c7808 */ /* 0x004fe20000800000 */
[----:B------:R2:W5:Y:S01]  /*30c0*/  MUFU.TANH R55, R45 ;  /* 0x0000002d00377308 */ /* 0x0005620000002400 */
[----:B------:R-:W-:-:S02]  /*30d0*/  ISETP.GT.AND P1, PT, R39, 0x19, PT ;  /* 0x000000192700780c */ /* 0x000fc40003f24270 */
[----:B0-----:R-:W-:Y:S02]  /*30e0*/  FSEL R34, R34, -INF , P3 ;  /* 0xff80000022227808 */ /* 0x001fe40001800000 */
[----:B------:R-:W-:Y:S02]  /*30f0*/  FSEL R27, R27, RZ, P2 ;  /* 0x000000ff1b1b7208 */ /* 0x000fe40001000000 */
[----:B------:R-:W-:Y:S01]  /*3100*/  ISETP.GT.AND P2, PT, R39, 0x20, PT ;  /* 0x000000202700780c */ /* 0x000fe20003f44270 */
[----:B------:R-:W0:Y:S01]  /*3110*/  MUFU.TANH R48, R48 ;  /* 0x0000003000307308 */ /* 0x000e220000002400 */
[----:B--2---:R-:W-:Y:S01]  /*3120*/  FMNMX.FTZ R45, R31, R28, !PT ;  /* 0x0000001c1f2d7209 */ /* 0x004fe20007810000 */
[--C-:B------:R-:W-:Y:S01]  /*3130*/  FFMA.FTZ R155, R50, UR10, -R27.reuse ;  /* 0x0000000a329b7c23 */ /* 0x100fe2000801081b */
[----:B-1----:R-:W-:Y:S01]  /*3140*/  FSEL R33, R33, -INF , P1 ;  /* 0xff80000021217808 */ /* 0x002fe20000800000 */
[--C-:B------:R-:W-:Y:S01]  /*3150*/  FFMA.FTZ R157, R42, UR10, -R27.reuse ;  /* 0x0000000a2a9d7c23 */ /* 0x100fe2000801081b */
[----:B------:R-:W-:Y:S01]  /*3160*/  FMNMX.FTZ R45, R44, R45, !PT ;  /* 0x0000002d2c2d7209 */ /* 0x000fe20007810000 */
[--C-:B------:R-:W-:Y:S01]  /*3170*/  FFMA.FTZ R54, R54, UR10, -R27.reuse ;  /* 0x0000000a36367c23 */ /* 0x100fe2000801081b */
[----:B------:R-:W-:Y:S01]  /*3180*/  ISETP.GT.AND P1, PT, R39, 0x21, PT ;  /* 0x000000212700780c */ /* 0x000fe20003f24270 */
[----:B------:R-:W1:Y:S01]  /*3190*/  MUFU.TANH R49, R49 ;  /* 0x0000003100317308 */ /* 0x000e620000002400 */
[----:B------:R-:W-:Y:S01]  /*31a0*/  FMNMX.FTZ R28, R34, R45, !PT ;  /* 0x0000002d221c7209 */ /* 0x000fe20007810000 */
[--C-:B------:R-:W-:Y:S01]  /*31b0*/  FFMA.FTZ R58, R35, UR10, -R27.reuse ;  /* 0x0000000a233a7c23 */ /* 0x100fe2000801081b */
[----:B----4-:R-:W-:Y:S01]  /*31c0*/  FSEL R37, R37, -INF , P2 ;  /* 0xff80000025257808 */ /* 0x010fe20001000000 */
[--C-:B------:R-:W-:Y:S01]  /*31d0*/  FFMA.FTZ R32, R32, UR10, -R27.reuse ;  /* 0x0000000a20207c23 */ /* 0x100fe2000801081b */
[----:B------:R-:W-:Y:S01]  /*31e0*/  FMNMX.FTZ R28, R33, R28, !PT ;  /* 0x0000001c211c7209 */ /* 0x000fe20007810000 */
[--C-:B------:R-:W-:Y:S01]  /*31f0*/  FFMA.FTZ R5, R5, UR10, -R27.reuse ;  /* 0x0000000a05057c23 */ /* 0x100fe2000801081b */
[----:B------:R-:W-:Y:S01]  /*3200*/  ISETP.GT.AND P2, PT, R39, 0x28, PT ;  /* 0x000000282700780c */ /* 0x000fe20003f44270 */
[----:B------:R-:W2:Y:S01]  /*3210*/  MUFU.TANH R52, R52 ;  /* 0x0000003400347308 */ /* 0x000ea20000002400 */
[----:B---3--:R-:W-:Y:S01]  /*3220*/  FSEL R36, R36, -INF , P1 ;  /* 0xff80000024247808 */ /* 0x008fe20000800000 */
[--C-:B------:R-:W-:Y:S01]  /*3230*/  FFMA.FTZ R59, R4, UR10, -R27.reuse ;  /* 0x0000000a043b7c23 */ /* 0x100fe2000801081b */
[----:B------:R-:W-:Y:S01]  /*3240*/  FMNMX.FTZ R47, R37, R28, !PT ;  /* 0x0000001c252f7209 */ /* 0x000fe20007810000 */
[--C-:B------:R-:W-:Y:S01]  /*3250*/  FFMA.FTZ R4, R11, UR10, -R27.reuse ;  /* 0x0000000a0b047c23 */ /* 0x100fe2000801081b */
[----:B------:R-:W-:Y:S01]  /*3260*/  ISETP.GT.AND P1, PT, R39, 0x29, PT ;  /* 0x000000292700780c */ /* 0x000fe20003f24270 */
[--C-:B------:R-:W-:Y:S01]  /*3270*/  FFMA.FTZ R171, R20, UR10, -R27.reuse ;  /* 0x0000000a14ab7c23 */ /* 0x100fe2000801081b */
[----:B------:R-:W-:Y:S01]  /*3280*/  FSEL R45, R51, -INF , P2 ;  /* 0xff800000332d7808 */ /* 0x000fe20001000000 */
[----:B------:R-:W3:Y:S01]  /*3290*/  MUFU.TANH R53, R53 ;  /* 0x0000003500357308 */ /* 0x000ee20000002400 */
[----:B------:R-:W-:Y:S01]  /*32a0*/  FMNMX.FTZ R30, R36, R47, !PT ;  /* 0x0000002f241e7209 */ /* 0x000fe20007810000 */
[--C-:B------:R-:W-:Y:S01]  /*32b0*/  FFMA.FTZ R20, R24, UR10, -R27.reuse ;  /* 0x0000000a18147c23 */ /* 0x100fe2000801081b */
[----:B------:R-:W-:Y:S01]  /*32c0*/  ISETP.GT.AND P2, PT, R39, 0x30, PT ;  /* 0x000000302700780c */ /* 0x000fe20003f44270 */
[--C-:B------:R-:W-:Y:S01]  /*32d0*/  FFMA.FTZ R153, R76, UR10, -R27.reuse ;  /* 0x0000000a4c997c23 */ /* 0x100fe2000801081b */
[----:B-----5:R-:W-:Y:S01]  /*32e0*/  FSEL R47, R55, -INF , P1 ;  /* 0xff800000372f7808 */ /* 0x020fe20000800000 */
[--C-:B------:R-:W-:Y:S01]  /*32f0*/  FFMA.FTZ R175, R26, UR10, -R27.reuse ;  /* 0x0000000a1aaf7c23 */ /* 0x100fe2000801081b */
[----:B------:R-:W-:Y:S01]  /*3300*/  FMNMX.FTZ R30, R45, R30, !PT ;  /* 0x0000001e2d1e7209 */ /* 0x000fe20007810000 */
[----:B------:R-:W4:Y:S01]  /*3310*/  MUFU.TANH R56, R56 ;  /* 0x0000003800387308 */ /* 0x000f220000002400 */
        /* <DEDUP_REMOVED lines=14> */
[----:B--2---:R-:W-:Y:S01]  /*3400*/  FSEL R46, R52, -INF , P2 ;  /* 0xff800000342e7808 */ /* 0x004fe20001000000 */
[----:B------:R-:W-:Y:S01]  /*3410*/  MUFU.TANH R60, R60 ;  /* 0x0000003c003c7308 */ /* 0x000fe20000002400 */
[----:B------:R-:W-:Y:S01]  /*3420*/  FMNMX.FTZ R51, R49, R50, !PT ;  /* 0x0000003231337209 */ /* 0x000fe20007810000 */
[--C-:B------:R-:W-:Y:S01]  /*3430*/  FFMA.FTZ R14, R25, UR10, -R27.reuse ;  /* 0x0000000a190e7c23 */ /* 0x100fe2000801081b */
[----:B------:R-:W-:Y:S01]  /*3440*/  ISETP.GT.AND P2, PT, R39, 0x40, PT ;  /* 0x000000402700780c */ /* 0x000fe20003f44270 */
[----:B------:R-:W-:Y:S01]  /*3450*/  FFMA.FTZ R173, R21, UR10, -R27 ;  /* 0x0000000a15ad7c23 */ /* 0x000fe2000801081b */
[----:B---3--:R-:W-:-:S02]  /*3460*/  FSEL R50, R53, -INF , P1 ;  /* 0xff80000035327808 */ /* 0x008fc40000800000 */
[----:B------:R-:W-:Y:S01]  /*3470*/  FMNMX.FTZ R51, R46, R51, !PT ;  /* 0x000000332e337209 */ /* 0x000fe20007810000 */
[----:B------:R-:W1:Y:S01]  /*3480*/  MUFU.TANH R61, R61 ;  /* 0x0000003d003d7308 */ /* 0x000e620000002400 */
[C---:B------:R-:W-:Y:S02]  /*3490*/  ISETP.GT.AND P1, PT, R39.reuse, 0x41, PT ;  /* 0x000000412700780c */ /* 0x040fe40003f24270 */
[----:B----4-:R-:W-:Y:S02]  /*34a0*/  FSEL R42, R56, -INF , P2 ;  /* 0xff800000382a7808 */ /* 0x010fe40001000000 */
[----:B------:R-:W-:Y:S02]  /*34b0*/  FMNMX.FTZ R53, R50, R51, !PT ;  /* 0x0000003332357209 */ /* 0x000fe40007810000 */
[----:B------:R-:W-:Y:S01]  /*34c0*/  ISETP.GT.AND P2, PT, R39, 0x48, PT ;  /* 0x000000482700780c */ /* 0x000fe20003f44270 */
[----:B------:R-:W2:Y:S01]  /*34d0*/  MUFU.TANH R64, R64 ;  /* 0x0000004000407308 */ /* 0x000ea20000002400 */
[----:B0-----:R-:W-:Y:S01]  /*34e0*/  FSEL R51, R57, -INF , P1 ;  /* 0xff80000039337808 */ /* 0x001fe20000800000 */
[----:B------:R-:W-:Y:S01]  /*34f0*/  FFMA.FTZ R57, R38, UR10, -R27 ;  /* 0x0000000a26397c23 */ /* 0x000fe2000801081b */
[----:B------:R-:W-:-:S02]  /*3500*/  FMNMX.FTZ R52, R42, R53, !PT ;  /* 0x000000352a347209 */ /* 0x000fc40007810000 */
[----:B------:R-:W-:Y:S02]  /*3510*/  ISETP.GT.AND P1, PT, R39, 0x49, PT ;  /* 0x000000492700780c */ /* 0x000fe40003f24270 */
[----:B------:R-:W-:Y:S01]  /*3520*/  FMNMX.FTZ R53, R51, R52, !PT ;  /* 0x0000003433357209 */ /* 0x000fe20007810000 */
[----:B------:R-:W0:Y:S01]  /*3530*/  MUFU.TANH R65, R65 ;  /* 0x0000004100417308 */ /* 0x000e220000002400 */
[----:B-1----:R-:W-:Y:S02]  /*3540*/  FSEL R52, R61, -INF , P1 ;  /* 0xff8000003d347808 */ /* 0x002fe40000800000 */
[----:B------:R-:W-:-:S05]  /*3550*/  ISETP.GT.AND P1, PT, R39, 0x51, PT ;  /* 0x000000512700780c */ /* 0x000fca0003f24270 */
[----:B------:R1:W-:Y:S08]  /*3560*/  MUFU.EX2 R28, R54 ;  /* 0x00000036001c7308 */ /* 0x0003f00000000800 */
[----:B------:R-:W3:Y:S01]  /*3570*/  MUFU.TANH R68, R68 ;  /* 0x0000004400447308 */ /* 0x000ee20000002400 */
[----:B-1----:R-:W-:Y:S01]  /*3580*/  FFMA.FTZ R54, R40, UR10, -R27 ;  /* 0x0000000a28367c23 */ /* 0x002fe2000801081b */
[----:B------:R-:W-:-:S02]  /*3590*/  FSEL R40, R60, -INF , P2 ;  /* 0xff8000003c287808 */ /* 0x000fc40001000000 */
[C---:B------:R-:W-:Y:S02]  /*35a0*/  ISETP.GT.AND P2, PT, R39.reuse, 0x50, PT ;  /* 0x000000502700780c */ /* 0x040fe40003f44270 */
[----:B------:R-:W-:Y:S02]  /*35b0*/  FMNMX.FTZ R53, R40, R53, !PT ;  /* 0x0000003528357209 */ /* 0x000fe40007810000 */
[----:B------:R-:W1:Y:S01]  /*35c0*/  MUFU.TANH R69, R69 ;  /* 0x0000004500457308 */ /* 0x000e620000002400 */
[----:B--2---:R-:W-:Y:S02]  /*35d0*/  FSEL R38, R64, -INF , P2 ;  /* 0xff80000040267808 */ /* 0x004fe40001000000 */
[----:B------:R-:W-:Y:S02]  /*35e0*/  FMNMX.FTZ R55, R52, R53, !PT ;  /* 0x0000003534377209 */ /* 0x000fe40007810000 */
[----:B------:R-:W-:Y:S02]  /*35f0*/  ISETP.GT.AND P2, PT, R39, 0x58, PT ;  /* 0x000000582700780c */ /* 0x000fe40003f44270 */
[----:B0-----:R-:W-:Y:S01]  /*3600*/  FSEL R53, R65, -INF , P1 ;  /* 0xff80000041357808 */ /* 0x001fe20000800000 */
[----:B------:R0:W-:Y:S01]  /*3610*/  MUFU.EX2 R56, R54 ;  /* 0x0000003600387308 */ /* 0x0001e20000000800 */
[----:B------:R-:W-:-:S02]  /*3620*/  ISETP.GT.AND P1, PT, R39, 0x59, PT ;  /* 0x000000592700780c */ /* 0x000fc40003f24270 */
[----:B---3--:R-:W-:-:S05]  /*3630*/  FSEL R35, R68, -INF , P2 ;  /* 0xff80000044237808 */ /* 0x008fca0001000000 */
[----:B------:R2:W-:Y:S01]  /*3640*/  MUFU.EX2 R161, R32 ;  /* 0x0000002000a17308 */ /* 0x0005e20000000800 */
[----:B0-----:R-:W-:Y:S01]  /*3650*/  FMNMX.FTZ R54, R38, R55, !PT ;  /* 0x0000003726367209 */ /* 0x001fe20007810000 */
[--C-:B------:R-:W-:Y:S01]  /*3660*/  FFMA.FTZ R55, R29, UR10, -R27.reuse ;  /* 0x0000000a1d377c23 */ /* 0x100fe2000801081b */
[----:B-1----:R-:W-:Y:S01]  /*3670*/  FSEL R39, R69, -INF , P1 ;  /* 0xff80000045277808 */ /* 0x002fe20000800000 */
[----:B------:R-:W-:Y:S01]  /*3680*/  FFMA.FTZ R27, R3, UR10, -R27 ;  /* 0x0000000a031b7c23 */ /* 0x000fe2000801081b */
[----:B------:R-:W-:-:S03]  /*3690*/  FMNMX.FTZ R54, R53, R54, !PT ;  /* 0x0000003635367209 */ /* 0x000fc60007810000 */
[----:B------:R0:W-:Y:S01]  /*36a0*/  MUFU.EX2 R62, R5 ;  /* 0x00000005003e7308 */ /* 0x0001e20000000800 */
[----:B------:R-:W-:-:S04]  /*36b0*/  FMNMX.FTZ R54, R35, R54, !PT ;  /* 0x0000003623367209 */ /* 0x000fc80007810000 */
[----:B------:R-:W-:-:S03]  /*36c0*/  FMNMX.FTZ R54, R39, R54, !PT ;  /* 0x0000003627367209 */ /* 0x000fc60007810000 */
[----:B------:R-:W1:Y:S02]  /*36d0*/  MUFU.EX2 R153, R153 ;  /* 0x0000009900997308 */ /* 0x000e640000000800 */
[----:B------:R-:W3:Y:S06]  /*36e0*/  SHFL.BFLY PT, R29, R54, 0x2, 0x1f ;  /* 0x0c401f00361d7f89 */ /* 0x000eec00000e0000 */
[----:B------:R-:W4:Y:S08]  /*36f0*/  MUFU.EX2 R155, R155 ;  /* 0x0000009b009b7308 */ /* 0x000f300000000800 */
[----:B------:R-:W5:Y:S08]  /*3700*/  MUFU.EX2 R30, R30 ;  /* 0x0000001e001e7308 */ /* 0x000f700000000800 */
[----:B------:R-:W-:Y:S01]  /*3710*/  MUFU.EX2 R157, R157 ;  /* 0x0000009d009d7308 */ /* 0x000fe20000000800 */
[----:B---3--:R-:W-:-:S05]  /*3720*/  FMNMX.FTZ R29, R54, R29, !PT ;  /* 0x0000001d361d7209 */ /* 0x008fca0007810000 */
[----:B--2---:R-:W0:Y:S02]  /*3730*/  SHFL.BFLY PT, R32, R29, 0x1, 0x1f ;  /* 0x0c201f001d207f89 */ /* 0x004e2400000e0000 */
[----:B------:R-:W-:Y:S08]  /*3740*/  MUFU.EX2 R57, R57 ;  /* 0x0000003900397308 */ /* 0x000ff00000000800 */
[----:B------:R-:W2:Y:S08]  /*3750*/  MUFU.EX2 R58, R58 ;  /* 0x0000003a003a7308 */ /* 0x000eb00000000800 */
[----:B------:R-:W-:Y:S01]  /*3760*/  MUFU.EX2 R60, R55 ;  /* 0x00000037003c7308 */ /* 0x000fe20000000800 */
[----:B0-----:R-:W-:Y:S01]  /*3770*/  FMNMX.FTZ R5, R29, R32, !PT ;  /* 0x000000201d057209 */ /* 0x001fe20007810000 */
[----:B-1----:R-:W-:-:S06]  /*3780*/  FADD.FTZ R32, R153, R28 ;  /* 0x0000001c99207221 */ /* 0x002fcc0000010000 */
[----:B------:R-:W-:Y:S01]  /*3790*/  MUFU.EX2 R59, R59 ;  /* 0x0000003b003b7308 */ /* 0x000fe20000000800 */
[----:B------:R-:W-:Y:S01]  /*37a0*/  F2FP.F16.F32.PACK_AB R153, R28, R153 ;  /* 0x000000991c99723e */ /* 0x000fe200000000ff */
[C---:B------:R-:W-:Y:S01]  /*37b0*/  FMUL.FTZ R11, R5.reuse, UR10 ;  /* 0x0000000a050b7c20 */ /* 0x040fe20008410000 */
[----:B------:R-:W-:Y:S01]  /*37c0*/  FSETP.NEU.FTZ.AND P1, PT, R5, -INF , PT ;  /* 0xff8000000500780b */ /* 0x000fe20003f3d000 */
[----:B----4-:R-:W-:Y:S01]  /*37d0*/  FADD.FTZ R13, R155, R32 ;  /* 0x000000209b0d7221 */ /* 0x010fe20000010000 */
[C---:B-----5:R-:W-:Y:S02]  /*37e0*/  F2FP.F16.F32.PACK_AB R155, R30.reuse, R155 ;  /* 0x0000009b1e9b723e */ /* 0x060fe400000000ff */
[----:B------:R-:W-:Y:S01]  /*37f0*/  FSEL R24, R11, RZ, P1 ;  /* 0x000000ff0b187208 */ /* 0x000fe20000800000 */
[----:B------:R-:W-:Y:S01]  /*3800*/  FADD.FTZ R32, R30, R13 ;  /* 0x0000000d1e207221 */ /* 0x000fe20000010000 */
[----:B------:R-:W-:Y:S01]  /*3810*/  MUFU.EX2 R165, R165 ;  /* 0x000000a500a57308 */ /* 0x000fe20000000800 */
[----:B--2---:R-:W-:-:S02]  /*3820*/  F2FP.F16.F32.PACK_AB R159, R58, R57 ;  /* 0x000000393a9f723e */ /* 0x004fc400000000ff */
        /* <DEDUP_REMOVED lines=12> */
[----:B------:R-:W-:Y:S01]  /*38f0*/  FADD.FTZ R13, R157, R32 ;  /* 0x000000209d0d7221 */ /* 0x000fe20000010000 */
        /* <DEDUP_REMOVED lines=14> */
[----:B------:R-:W-:Y:S01]  /*39e0*/  FFMA.FTZ R24, R39, UR10, -R24 ;  /* 0x0000000a27187c23 */ /* 0x000fe20008010818 */
[----:B------:R-:W-:-:S02]  /*39f0*/  F2FP.F16.F32.PACK_AB R157, R56, R157 ;  /* 0x0000009d389d723e */ /* 0x000fc400000000ff */
[----:B------:R-:W2:Y:S01]  /*3a00*/  MUFU.EX2 R154, R43 ;  /* 0x0000002b009a7308 */ /* 0x000ea20000000800 */
[----:B0-----:R-:W-:Y:S01]  /*3a10*/  FADD.FTZ R26, R72, R73 ;  /* 0x00000049481a7221 */ /* 0x001fe20000010000 */
[----:B------:R-:W-:Y:S02]  /*3a20*/  F2FP.F16.F32.PACK_AB R163, R62, R59 ;  /* 0x0000003b3ea3723e */ /* 0x000fe400000000ff */
[----:B------:R-:W-:-:S04]  /*3a30*/  F2FP.F16.F32.PACK_AB R152, R73, R72 ;  /* 0x000000484998723e */ /* 0x000fc800000000ff */
[----:B------:R-:W0:Y:S01]  /*3a40*/  MUFU.EX2 R31, R31 ;  /* 0x0000001f001f7308 */ /* 0x000e220000000800 */
[----:B-1----:R-:W-:-:S07]  /*3a50*/  FADD.FTZ R3, R41, R26 ;  /* 0x0000001a29037221 */ /* 0x002fce0000010000 */
[----:B------:R-:W1:Y:S01]  /*3a60*/  MUFU.EX2 R44, R44 ;  /* 0x0000002c002c7308 */ /* 0x000e620000000800 */
[C---:B--2---:R-:W-:Y:S01]  /*3a70*/  FADD.FTZ R26, R154.reuse, R3 ;  /* 0x000000039a1a7221 */ /* 0x044fe20000010000 */
[----:B------:R-:W-:-:S06]  /*3a80*/  F2FP.F16.F32.PACK_AB R154, R154, R41 ;  /* 0x000000299a9a723e */ /* 0x000fcc00000000ff */
[----:B------:R-:W2:Y:S01]  /*3a90*/  MUFU.EX2 R34, R34 ;  /* 0x0000002200227308 */ /* 0x000ea20000000800 */
[----:B0-----:R-:W-:Y:S01]  /*3aa0*/  FADD.FTZ R3, R31, R26 ;  /* 0x0000001a1f037221 */ /* 0x001fe20000010000 */
[----:B------:R-:W-:-:S06]  /*3ab0*/  FADD.FTZ R26, R56, R13 ;  /* 0x0000000d381a7221 */ /* 0x000fcc0000010000 */
[----:B------:R-:W0:Y:S01]  /*3ac0*/  MUFU.EX2 R33, R33 ;  /* 0x0000002100217308 */ /* 0x000e220000000800 */
[C---:B-1----:R-:W-:Y:S01]  /*3ad0*/  FADD.FTZ R3, R44.reuse, R3 ;  /* 0x000000032c037221 */ /* 0x042fe20000010000 */
[----:B------:R-:W-:-:S06]  /*3ae0*/  F2FP.F16.F32.PACK_AB R156, R44, R31 ;  /* 0x0000001f2c9c723e */ /* 0x000fcc00000000ff */
[----:B------:R-:W1:Y:S01]  /*3af0*/  MUFU.EX2 R37, R37 ;  /* 0x0000002500257308 */ /* 0x000e620000000800 */
[----:B--2---:R-:W-:Y:S01]  /*3b00*/  FADD.FTZ R32, R34, R3 ;  /* 0x0000000322207221 */ /* 0x004fe20000010000 */
[----:B------:R-:W-:-:S04]  /*3b10*/  FADD.FTZ R3, R57, R26 ;  /* 0x0000001a39037221 */ /* 0x000fc80000010000 */
[----:B------:R-:W-:Y:S02]  /*3b20*/  FADD.FTZ R26, R58, R3 ;  /* 0x000000033a1a7221 */ /* 0x000fe40000010000 */
[----:B------:R-:W2:Y:S01]  /*3b30*/  MUFU.EX2 R36, R36 ;  /* 0x0000002400247308 */ /* 0x000ea20000000800 */
[----:B0-----:R-:W-:Y:S01]  /*3b40*/  FADD.FTZ R32, R33, R32 ;  /* 0x0000002021207221 */ /* 0x001fe20000010000 */
[----:B------:R-:W-:Y:S01]  /*3b50*/  FADD.FTZ R15, R161, R26 ;  /* 0x0000001aa10f7221 */ /* 0x000fe20000010000 */
[C---:B------:R-:W-:Y:S02]  /*3b60*/  F2FP.F16.F32.PACK_AB R161, R60.reuse, R161 ;  /* 0x000000a13ca1723e */ /* 0x040fe400000000ff */
[----:B------:R-:W-:Y:S01]  /*3b70*/  F2FP.F16.F32.PACK_AB R158, R33, R34 ;  /* 0x00000022219e723e */ /* 0x000fe200000000ff */
[----:B------:R-:W-:Y:S02]  /*3b80*/  FADD.FTZ R28, R60, R15 ;  /* 0x0000000f3c1c7221 */ /* 0x000fe40000010000 */
[----:B------:R-:W0:Y:S01]  /*3b90*/  MUFU.EX2 R45, R45 ;  /* 0x0000002d002d7308 */ /* 0x000e220000000800 */
[----:B-1----:R-:W-:Y:S01]  /*3ba0*/  FADD.FTZ R13, R37, R32 ;  /* 0x00000020250d7221 */ /* 0x002fe20000010000 */
[----:B------:R-:W-:-:S06]  /*3bb0*/  FADD.FTZ R15, R59, R28 ;  /* 0x0000001c3b0f7221 */ /* 0x000fcc0000010000 */
        /* <DEDUP_REMOVED lines=11> */
[----:B------:R-:W-:-:S06]  /*3c70*/  FADD.FTZ R13, R165, R26 ;  /* 0x0000001aa50d7221 */ /* 0x000fcc0000010000 */
        /* <DEDUP_REMOVED lines=49> */
[----:B-1----:R-:W-:-:S04]  /*3f90*/  FADD.FTZ R3, R35, R10 ;  /* 0x0000000a23037221 */ /* 0x002fc80000010000 */
[C---:B--2---:R-:W-:Y:S01]  /*3fa0*/  FADD.FTZ R3, R24.reuse, R3 ;  /* 0x0000000318037221 */ /* 0x044fe20000010000 */
[----:B------:R-:W-:Y:S01]  /*3fb0*/  F2FP.F16.F32.PACK_AB R174, R24, R35 ;  /* 0x0000002318ae723e */ /* 0x000fe200000000ff */
[C---:B0-----:R-:W-:Y:S01]  /*3fc0*/  FADD.FTZ R4, R26.reuse, R11 ;  /* 0x0000000b1a047221 */ /* 0x041fe20000010000 */
[----:B------:R-:W-:Y:S01]  /*3fd0*/  F2FP.F16.F32.PACK_AB R175, R26, R175 ;  /* 0x000000af1aaf723e */ /* 0x000fe200000000ff */
[----:B------:R-:W-:Y:S06]  /*3fe0*/  @!P0 BRA `(.L_x_14099) ;  /* 0x0000000000048947 */ /* 0x000fec0003800000 */
[----:B------:R-:W-:Y:S01]  /*3ff0*/  BPT.TRAP 0x1 ;  /* 0x000000040000795c */ /* 0x000fe20000300000 */
.L_x_14099:
[----:B------:R0:W1:Y:S01]  /*4000*/  SYNCS.PHASECHK.TRANS64.TRYWAIT P1, [UR22+0x22850], R9 ;  /* 0x02285009ff0075a7 */ /* 0x0000620008020156 */
[----:B------:R-:W-:Y:S05]  /*4010*/  @!P0 BRA `(.L_x_14100) ;  /* 0x0000000000048947 */ /* 0x000fea0003800000 */
[----:B------:R-:W-:Y:S01]  /*4020*/  BPT.TRAP 0x1 ;  /* 0x000000040000795c */ /* 0x000fe20000300000 */
.L_x_14100:
[----:B-1----:R-:W-:Y:S05]  /*4030*/  @P1 BRA `(.L_x_14101) ;  /* 0x0000000000081947 */ /* 0x002fea0003800000 */
[----:B------:R-:W1:Y:S02]  /*4040*/  SYNCS.PHASECHK.TRANS64.TRYWAIT P1, [UR22+0x22850], R9 ;  /* 0x02285009ff0075a7 */ /* 0x000e640008020156 */
[----:B-1----:R-:W-:Y:S05]  /*4050*/  @!P1 BRA `(.L_x_14102) ;  /* 0x0000010400dc9947 */ /* 0x002fea0003800000 */
.L_x_14101:
        /* <DEDUP_REMOVED lines=44> */
.L_x_14103:
[----:B------:R-:W-:Y:S01]  /*4320*/  UISETP.NE.AND UP0, UPT, UR50, URZ, UPT ;  /* 0x0000003f3200728c */ /* 0x000fe2000bf05270 */
[----:B------:R-:W2:Y:S01]  /*4330*/  S2UR UR14, SR_CgaCtaId ;  /* 0x00000000000e79c3 */ /* 0x000ea20000008800 */
[----:B------:R-:W-:Y:S01]  /*4340*/  UMOV UR11, UR42 ;  /* 0x0000002a000b7c82 */ /* 0x000fe20008000000 */
[----:B------:R-:W-:Y:S02]  /*4350*/  UIADD3 UR26, UR51, -0x2, URZ ;  /* 0xfffffffe331a7890 */ /* 0x000fe4000fffe03f */
[----:B------:R-:W-:-:S06]  /*4360*/  UIADD3 UR22, UR22, 0x22860, URZ ;  /* 0x0002286016167890 */ /* 0x000fcc000fffe03f */
[----:B------:R-:W-:Y:S01]  /*4370*/  @UP0 ULDC UR6, c[0x0][0x44c] ;  /* 0x0001130000060ab9 */ /* 0x000fe20000000800 */
[----:B------:R-:W-:Y:S01]  /*4380*/  @UP0 ULDC UR15, c[0x0][0x450] ;  /* 0x00011400000f0ab9 */ /* 0x000fe20000000800 */
[----:B------:R-:W-:-:S04]  /*4390*/  UIMAD.WIDE.U32 UR6, UR42, UR6, URZ ;  /* 0x000000062a0672a5 */ /* 0x000fc8000f8e003f */
[----:B------:R-:W-:-:S04]  /*43a0*/  @UP0 USHF.R.U32.HI UR11, URZ, UR15, UR7 ;  /* 0x0000000f3f0b0299 */ /* 0x000fc80008011607 */
[----:B------:R-:W-:-:S04]  /*43b0*/  UIADD3 UR6, UR11, UR48, -UR49 ;  /* 0x000000300b067290 */ /* 0x000fc8000fffe831 */
[----:B------:R-:W-:Y:S02]  /*43c0*/  UIMAD.WIDE UR6, UR6, 0x2aaaaaab, URZ ;  /* 0x2aaaaaab060678a5 */ /* 0x000fe4000f8e023f */
[----:B--2---:R-:W-:Y:S02]  /*43d0*/  UPRMT UR22, UR14, 0x654, UR22 ;  /* 0x000006540e167896 */ /* 0x004fe40008000016 */
[----:B------:R-:W-:-:S04]  /*43e0*/  USHF.R.U32.HI UR6, URZ, 0x1f, UR7 ;  /* 0x0000001f3f067899 */ /* 0x000fc80008011607 */
[----:B------:R-:W-:-:S03]  /*43f0*/  ULEA.HI.SX32 UR6, UR7, UR6, 0x1c ;  /* 0x0000000607067291 */ /* 0x000fc6000f8fe23f */
[----:B------:R-:W-:Y:S01]  /*4400*/  SYNCS.ARRIVE.TRANS64.RED.A1T0 RZ, [UR22], RZ ;  /* 0x000000ffffff79a7 */ /* 0x000fe20008100416 */
[----:B------:R-:W-:-:S04]  /*4410*/  UISETP.LT.AND UP0, UPT, UR45, UR6, UPT ;  /* 0x000000062d00728c */ /* 0x000fc8000bf01270 */
[----:B------:R-:W-:-:S04]  /*4420*/  USEL UR25, UR45, UR6, !UP0 ;  /* 0x000000062d197287 */ /* 0x000fc8000c000000 */
[----:B------:R-:W-:-:S06]  /*4430*/  UISETP.GE.AND UP0, UPT, UR26, UR25, UPT ;  /* 0x000000191a00728c */ /* 0x000fcc000bf06270 */
[----:B------:R-:W-:-:S13]  /*4440*/  PLOP3.LUT P1, PT, PT, PT, UP0, 0x80, 0x0 ;  /* 0x000000000000781c */ /* 0x000fda0003f2f008 */
[----:B------:R-:W-:Y:S05]  /*4450*/  @!P1 BRA `(.L_x_14104) ;  /* 0x0000002800bc9947 */ /* 0x000fea0003800000 */
[----:B01----:R-:W-:Y:S01]  /*4460*/  IMAD.MOV.U32 R9, RZ, RZ, R6 ;  /* 0x000000ffff097224 */ /* 0x003fe200078e0006 */
[----:B------:R-:W-:Y:S01]  /*4470*/  ULDC UR22, c[0x0][0x9d8] ;  /* 0x0002760000167ab9 */ /* 0x000fe20000000800 */
[----:B------:R-:W-:Y:S01]  /*4480*/  IMAD.MOV.U32 R8, RZ, RZ, R5 ;  /* 0x000000ffff087224 */ /* 0x000fe200078e0005 */
[----:B------:R-:W-:-:S06]  /*4490*/  ULDC UR27, c[0x0][0x988] ;  /* 0x00026200001b7ab9 */ /* 0x000fcc0000000800 */
.L_x_14115:
[----:B------:R-:W-:-:S04]  /*44a0*/  UIADD3 UR37, UR37, 0x1, URZ ;  /* 0x0000000125257890 */ /* 0x000fc8000fffe03f */
[----:B------:R-:W-:-:S04]  /*44b0*/  UISETP.NE.AND UP0, UPT, UR37, 0x2, UPT ;  /* 0x000000022500788c */ /* 0x000fc8000bf05270 */
[----:B------:R-:W-:Y:S02]  /*44c0*/  USEL UR6, URZ, 0x1, UP0 ;  /* 0x000000013f067887 */ /* 0x000fe40008000000 */
[----:B------:R-:W-:Y:S02]  /*44d0*/  USEL UR37, UR37, URZ, UP0 ;  /* 0x0000003f25257287 */ /* 0x000fe40008000000 */
[----:B------:R-:W-:Y:S01]  /*44e0*/  ULOP3.LUT UR36, UR36, UR6, URZ, 0x3c, !UPT ;  /* 0x0000000624247292 */ /* 0x000fe2000f8e3c3f */
[----:B------:R-:W-:Y:S11]  /*44f0*/  @!P0 BRA `(.L_x_14105) ;  /* 0x0000000000048947 */ /* 0x000ff60003800000 */
[----:B------:R-:W-:Y:S01]  /*4500*/  BPT.TRAP 0x1 ;  /* 0x000000040000795c */ /* 0x000fe20000300000 */
.L_x_14105:
[----:B------:R-:W0:Y:S01]  /*4510*/  S2UR UR24, SR_CgaCtaId ;  /* 0x00000000001879c3 */ /* 0x000e220000008800 */
[----:B------:R-:W-:Y:S01]  /*4520*/  UMOV UR6, 0x400 ;  /* 0x0000040000067882 */ /* 0x000fe20000000000 */
[----:B------:R-:W-:-:S05]  /*4530*/  IMAD.U32 R7, RZ, RZ, UR36 ;  /* 0x00000024ff077e24 */ /* 0x000fca000f8e00ff */
[----:B------:R-:W-:Y:S01]  /*4540*/  SHF.L.U32 R7, R7, 0x1f, RZ ;  /* 0x0000001f07077819 */ /* 0x000fe200000006ff */
[----:B0-----:R-:W-:-:S04]  /*4550*/  ULEA UR6, UR24, UR6, 0x18 ;  /* 0x0000000618067291 */ /* 0x001fc8000f8ec03f */
[----:B------:R-:W-:-:S09]  /*4560*/  ULEA UR23, UR37, UR6, 0x3 ;  /* 0x0000000625177291 */ /* 0x000fd2000f8e183f */
[----:B------:R0:W1:Y:S01]  /*4570*/  SYNCS.PHASECHK.TRANS64.TRYWAIT P1, [UR23+0x22830], R7 ;  /* 0x02283007ff0075a7 */ /* 0x0000620008020157 */
[----:B------:R-:W-:Y:S05]  /*4580*/  @!P0 BRA `(.L_x_14106) ;  /* 0x0000000000048947 */ /* 0x000fea0003800000 */
[----:B------:R-:W-:Y:S01]  /*4590*/  BPT.TRAP 0x1 ;  /* 0x000000040000795c */ /* 0x000fe20000300000 */
.L_x_14106:
[----:B-1----:R-:W-:Y:S05]  /*45a0*/  @P1 BRA `(.L_x_14107) ;  /* 0x0000000000081947 */ /* 0x002fea0003800000 */
[----:B------:R-:W1:Y:S02]  /*45b0*/  SYNCS.PHASECHK.TRANS64.TRYWAIT P1, [UR23+0x22830], R7 ;  /* 0x02283007ff0075a7 */ /* 0x000e640008020157 */
[----:B-1----:R-:W-:Y:S05]  /*45c0*/  @!P1 BRA `(.L_x_14108) ;  /* 0x0000010000989947 */ /* 0x002fea0003800000 */
.L_x_14107:
        /* <DEDUP_REMOVED lines=26> */
.L_x_14109:
[----:B------:R-:W-:Y:S01]  /*4770*/  UISETP.NE.AND UP0, UPT, UR50, URZ, UPT ;  /* 0x0000003f3200728c */ /* 0x000fe2000bf05270 */
[----:B------:R-:W-:Y:S01]  /*4780*/  FMUL.FTZ R14, R161, UR22 ;  /* 0x00000016a10e7c20 */ /* 0x000fe20008410000 */
[----:B------:R-:W-:Y:S02]  /*4790*/  VIADD R161, R16, UR42 ;  /* 0x0000002a10a17c36 */ /* 0x000fe40008000000 */
[----:B------:R-:W-:Y:S01]  /*47a0*/  FMUL.FTZ R6, R153, UR22 ;  /* 0x0000001699067c20 */ /* 0x000fe20008410000 */
[----:B------:R-:W-:Y:S01]  /*47b0*/  FMUL.FTZ R15, R164, UR22 ;  /* 0x00000016a40f7c20 */ /* 0x000fe20008410000 */
[----:B------:R-:W-:Y:S01]  /*47c0*/  UIMAD UR6, UR26, -0x60, URZ ;  /* 0xffffffa01a0678a4 */ /* 0x000fe2000f8e023f */
[----:B------:R-:W-:Y:S01]  /*47d0*/  PLOP3.LUT P1, PT, PT, PT, UP0, 0x80, 0x0 ;  /* 0x000000000000781c */ /* 0x000fe20003f2f008 */
[----:B------:R-:W-:Y:S01]  /*47e0*/  FMUL.FTZ R11, R156, UR22 ;  /* 0x000000169c0b7c20 */ /* 0x000fe20008410000 */
[----:B------:R-:W-:Y:S01]  /*47f0*/  PLOP3.LUT P2, PT, PT, PT, UP0, 0x80, 0x0 ;  /* 0x000000000000781c */ /* 0x000fe20003f4f008 */
[----:B------:R-:W-:Y:S01]  /*4800*/  FMUL.FTZ R5, R152, UR22 ;  /* 0x0000001698057c20 */ /* 0x000fe20008410000 */
[----:B------:R-:W-:Y:S01]  /*4810*/  FMUL.FTZ R13, R160, UR22 ;  /* 0x00000016a00d7c20 */ /* 0x000fe20008410000 */
[----:B------:R-:W-:Y:S01]  /*4820*/  @UP0 ULDC UR7, c[0x0][0x44c] ;  /* 0x0001130000070ab9 */ /* 0x000fe20000000800 */
[----:B------:R-:W-:-:S02]  /*4830*/  IMAD.U32 R156, RZ, RZ, UR6 ;  /* 0x00000006ff9c7e24 */ /* 0x000fc4000f8e00ff */
[----:B------:R-:W-:Y:S01]  /*4840*/  FMUL.FTZ R12, R157, UR22 ;  /* 0x000000169d0c7c20 */ /* 0x000fe20008410000 */
[----:B------:R-:W-:Y:S01]  /*4850*/  IMAD.U32 R157, RZ, RZ, UR49 ;  /* 0x00000031ff9d7e24 */ /* 0x000fe2000f8e00ff */
[----:B------:R-:W2:Y:S01]  /*4860*/  MUFU.TANH R5, R5 ;  /* 0x0000000500057308 */ /* 0x000ea20000002400 */
[----:B------:R-:W-:Y:S01]  /*4870*/  FMUL.FTZ R10, R154, UR22 ;  /* 0x000000169a0a7c20 */ /* 0x000fe20008410000 */
[----:B------:R-:W-:Y:S01]  /*4880*/  IADD3 R156, -R2, 0x1, R156 ;  /* 0x00000001029c7810 */ /* 0x000fe20007ffe19c */
[----:B------:R-:W-:Y:S01]  /*4890*/  FMUL.FTZ R154, R173, UR22 ;  /* 0x00000016ad9a7c20 */ /* 0x000fe20008410000 */
[----:B------:R-:W-:Y:S01]  /*48a0*/  @P1 IMAD.HI.U32 R153, R161, UR7, RZ ;  /* 0x00000007a1991c27 */ /* 0x000fe2000f8e00ff */
[----:B------:R-:W-:Y:S01]  /*48b0*/  @UP0 ULDC UR7, c[0x0][0x450] ;  /* 0x0001140000070ab9 */ /* 0x000fe20000000800 */
[----:B------:R-:W-:Y:S02]  /*48c0*/  IADD3 R156, -R157, UR48, R156 ;  /* 0x000000309d9c7c10 */ /* 0x000fe4000fffe19c */
[----:B------:R-:W-:Y:S01]  /*48d0*/  FMUL.FTZ R155, R155, UR22 ;  /* 0x000000169b9b7c20 */ /* 0x000fe20008410000 */
[----:B------:R-:W3:Y:S01]  /*48e0*/  MUFU.TANH R13, R13 ;  /* 0x0000000d000d7308 */ /* 0x000ee20000002400 */
[----:B------:R-:W-:Y:S01]  /*48f0*/  @P2 SHF.R.U32.HI R161, RZ, UR7, R153 ;  /* 0x00000007ffa12c19 */ /* 0x000fe20008011699 */
[----:B------:R-:W-:Y:S01]  /*4900*/  FMUL.FTZ R153, R172, UR22 ;  /* 0x00000016ac997c20 */ /* 0x000fe20008410000 */
[----:B------:R-:W-:Y:S01]  /*4910*/  FMUL.FTZ R158, R158, UR22 ;  /* 0x000000169e9e7c20 */ /* 0x000fe20008410000 */
[----:B------:R-:W-:Y:S01]  /*4920*/  FMUL.FTZ R157, R176, UR22 ;  /* 0x00000016b09d7c20 */ /* 0x000fe20008410000 */
[----:B------:R-:W-:Y:S01]  /*4930*/  FMUL.FTZ R159, R159, UR22 ;  /* 0x000000169f9f7c20 */ /* 0x000fe20008410000 */
[----:B------:R-:W4:Y:S01]  /*4940*/  SHFL.IDX PT, R164, R161, RZ, 0x1c1f ;  /* 0x001c1fffa1a47589 */ /* 0x000f2200000e0000 */
[----:B------:R-:W-:Y:S01]  /*4950*/  FMUL.FTZ R162, R162, UR22 ;  /* 0x00000016a2a27c20 */ /* 0x000fe20008410000 */
[----:B------:R-:W5:Y:S01]  /*4960*/  MUFU.TANH R14, R14 ;  /* 0x0000000e000e7308 */ /* 0x000f620000002400 */
[----:B------:R-:W-:Y:S01]  /*4970*/  FMUL.FTZ R163, R163, UR22 ;  /* 0x00000016a3a37c20 */ /* 0x000fe20008410000 */
[----:B------:R-:W0:Y:S01]  /*4980*/  SHFL.IDX PT, R172, R161, 0x1, 0x1c1f ;  /* 0x003c1f00a1ac7f89 */ /* 0x000e2200000e0000 */
        /* <DEDUP_REMOVED lines=19> */
[----:B----4-:R-:W-:-:S02]  /*4ac0*/  IMAD.IADD R164, R156, 0x1, R164 ;  /* 0x000000019ca47824 */ /* 0x010fc400078e02a4 */
[----:B------:R-:W-:Y:S01]  /*4ad0*/  FMUL.FTZ R191, R191, UR22 ;  /* 0x00000016bfbf7c20 */ /* 0x000fe20008410000 */
[----:B------:R-:W4:Y:S01]  /*4ae0*/  MUFU.TANH R10, R10 ;  /* 0x0000000a000a7308 */ /* 0x000f220000002400 */
[----:B------:R-:W-:Y:S01]  /*4af0*/  FMUL.FTZ R152, R169, UR22 ;  /* 0x00000016a9987c20 */ /* 0x000fe20008410000 */
[----:B0-----:R-:W-:Y:S01]  /*4b00*/  IMAD.IADD R172, R156, 0x1, R172 ;  /* 0x000000019cac7824 */ /* 0x001fe200078e02ac */
[C---:B------:R-:W-:Y:S01]  /*4b10*/  ISETP.GT.AND P5, PT, R164.reuse, RZ, PT ;  /* 0x000000ffa400720c */ /* 0x040fe20003fa4270 */
[----:B------:R-:W-:Y:S01]  /*4b20*/  FMUL.FTZ R169, R181, UR22 ;  /* 0x00000016b5a97c20 */ /* 0x000fe20008410000 */
[----:B------:R-:W-:Y:S01]  /*4b30*/  ISETP.GT.AND P1, PT, R164, 0x10, PT ;  /* 0x00000010a400780c */ /* 0x000fe20003f24270 */
[----:B------:R-:W-:Y:S01]  /*4b40*/  FMUL.FTZ R194, R194, UR22 ;  /* 0x00000016c2c27c20 */ /* 0x000fe20008410000 */
[----:B------:R-:W-:Y:S01]  /*4b50*/  ISETP.GT.AND P6, PT, R164, 0x11, PT ;  /* 0x00000011a400780c */ /* 0x000fe20003fc4270 */
[----:B------:R-:W-:Y:S01]  /*4b60*/  MUFU.TANH R156, R162 ;  /* 0x000000a2009c7308 */ /* 0x000fe20000002400 */
[----:B--2---:R-:W-:Y:S01]  /*4b70*/  FSEL R161, R5, -INF , P5 ;  /* 0xff80000005a17808 */ /* 0x004fe20002800000 */
[----:B------:R-:W-:Y:S01]  /*4b80*/  FMUL.FTZ R195, R195, UR22 ;  /* 0x00000016c3c37c20 */ /* 0x000fe20008410000 */
[----:B---3--:R-:W-:Y:S01]  /*4b90*/  FSEL R13, R13, -INF , P1 ;  /* 0xff8000000d0d7808 */ /* 0x008fe20000800000 */
[----:B------:R-:W-:Y:S01]  /*4ba0*/  FMUL.FTZ R198, R198, UR22 ;  /* 0x00000016c6c67c20 */ /* 0x000fe20008410000 */
[----:B------:R-:W-:Y:S01]  /*4bb0*/  ISETP.GT.AND P1, PT, R164, 0x28, PT ;  /* 0x00000028a400780c */ /* 0x000fe20003f24270 */
[----:B------:R-:W-:Y:S01]  /*4bc0*/  FMUL.FTZ R173, R184, UR22 ;  /* 0x00000016b8ad7c20 */ /* 0x000fe20008410000 */
[----:B-----5:R-:W-:Y:S01]  /*4bd0*/  FSEL R14, R14, -INF , P6 ;  /* 0xff8000000e0e7808 */ /* 0x020fe20003000000 */
[----:B------:R-:W0:Y:S01]  /*4be0*/  MUFU.TANH R5, R155 ;  /* 0x0000009b00057308 */ /* 0x000e220000002400 */
[----:B------:R-:W-:Y:S01]  /*4bf0*/  ISETP.GT.AND P6, PT, R164, 0x29, PT ;  /* 0x00000029a400780c */ /* 0x000fe20003fc4270 */
[----:B------:R-:W-:Y:S01]  /*4c00*/  FMUL.FTZ R199, R199, UR22 ;  /* 0x00000016c7c77c20 */ /* 0x000fe20008410000 */
[----:B-1----:R-:W-:Y:S01]  /*4c10*/  FSEL R176, R153, -INF , P1 ;  /* 0xff80000099b07808 */ /* 0x002fe20000800000 */
[----:B------:R-:W-:Y:S01]  /*4c20*/  UMOV UR10, UR27 ;  /* 0x0000001b000a7c82 */ /* 0x000fe20008000000 */
[----:B------:R-:W-:Y:S01]  /*4c30*/  FSEL R154, R154, -INF , P6 ;  /* 0xff8000009a9a7808 */ /* 0x000fe20003000000 */
[----:B------:R-:W-:Y:S01]  /*4c40*/  FMUL.FTZ R185, R185, UR22 ;  /* 0x00000016b9b97c20 */ /* 0x000fe20008410000 */
[----:B------:R-:W-:Y:S01]  /*4c50*/  ISETP.GT.AND P6, PT, R172, RZ, PT ;  /* 0x000000ffac00720c */ /* 0x000fe20003fc4270 */
[----:B------:R-:W1:Y:S01]  /*4c60*/  MUFU.TANH R153, R158 ;  /* 0x0000009e00997308 */ /* 0x000e620000002400 */
[----:B------:R-:W-:Y:S01]  /*4c70*/  ISETP.GT.AND P4, PT, R164, 0x1, PT ;  /* 0x00000001a400780c */ /* 0x000fe20003f84270 */
[----:B------:R-:W-:Y:S01]  /*4c80*/  FMUL.FTZ R188, R188, UR22 ;  /* 0x00000016bcbc7c20 */ /* 0x000fe20008410000 */
[----:B----4-:R-:W-:Y:S01]  /*4c90*/  FSEL R10, R10, -INF , P6 ;  /* 0xff8000000a0a7808 */ /* 0x010fe20003000000 */
        /* <DEDUP_REMOVED lines=8> */
[----:B------:R-:W-:Y:S01]  /*4d20*/  UIADD3 UR6, UR23, 0x22840, URZ ;  /* 0x0002284017067890 */ /* 0x000fe2000fffe03f */
[----:B------:R-:W-:-:S02]  /*4d30*/  ISETP.GT.AND P2, PT, R164, 0x9, PT ;  /* 0x00000009a400780c */ /* 0x000fc40003f44270 */
[----:B------:R-:W-:Y:S01]  /*4d40*/  ISETP.GT.AND P5, PT, R164, 0x18, PT ;  /* 0x00000018a400780c */ /* 0x000fe20003fa4270 */
[----:B------:R-:W0:Y:S01]  /*4d50*/  MUFU.TANH R158, R163 ;  /* 0x000000a3009e7308 */ /* 0x000e220000002400 */
[----:B-1----:R-:W-:Y:S01]  /*4d60*/  FSEL R153, R153, -INF , P6 ;  /* 0xff80000099997808 */ /* 0x002fe20003000000 */
[----:B------:R-:W-:Y:S01]  /*4d70*/  UPRMT UR6, UR24, 0x654, UR6 ;  /* 0x0000065418067896 */ /* 0x000fe20008000006 */
[----:B------:R-:W-:Y:S02]  /*4d80*/  ISETP.GT.AND P6, PT, R172, 0x9, PT ;  /* 0x00000009ac00780c */ /* 0x000fe40003fc4270 */
[----:B------:R-:W-:-:S03]  /*4d90*/  ISETP.GT.AND P1, PT, R164, 0x40, PT ;  /* 0x00000040a400780c */ /* 0x000fc60003f24270 */
[----:B------:R-:W1:Y:S01]  /*4da0*/  MUFU.TANH R6, R6 ;  /* 0x0000000600067308 */ /* 0x000e620000002400 */
[----:B--2---:R-:W-:Y:S02]  /*4db0*/  FSEL R155, R155, -INF , P6 ;  /* 0xff8000009b9b7808 */ /* 0x004fe40003000000 */
[----:B------:R-:W-:Y:S01]  /*4dc0*/  ISETP.GT.AND P6, PT, R172, 0x10, PT ;  /* 0x00000010ac00780c */ /* 0x000fe20003fc4270 */
[----:B------:R-:W-:Y:S03]  /*4dd0*/  SYNCS.ARRIVE.TRANS64.RED.A1T0 RZ, [UR6], RZ ;  /* 0x000000ffffff79a7 */ /* 0x000fe60008100406 */
[----:B------:R-:W-:Y:S01]  /*4de0*/  FSEL R156, R156, -INF , P6 ;  /* 0xff8000009c9c7808 */ /* 0x000fe20003000000 */
[----:B------:R-:W2:Y:S01]  /*4df0*/  MUFU.TANH R159, R166 ;  /* 0x000000a6009f7308 */ /* 0x000ea20000002400 */
[----:B------:R-:W-:-:S04]  /*4e00*/  ISETP.GT.AND P6, PT, R172, 0x11, PT ;  /* 0x00000011ac00780c */ /* 0x000fc80003fc4270 */
[----:B0-----:R-:W-:Y:S02]  /*4e10*/  FSEL R158, R158, -INF , P6 ;  /* 0xff8000009e9e7808 */ /* 0x001fe40003000000 */
        /* <DEDUP_REMOVED lines=29> */
[C---:B------:R-:W-:Y:S02]  /*4ff0*/  ISETP.GT.AND P6, PT, R172.reuse, 0x30, PT ;  /* 0x00000030ac00780c */ /* 0x040fe40003fc4270 */
[----:B------:R-:W-:Y:S01]  /*5000*/  FMNMX.FTZ R6, R163, R6, !PT ;  /* 0x00000006a3067209 */ /* 0x000fe20007810000 */
[----:B------:R-:W1:Y:S01]  /*5010*/  MUFU.TANH R175, R182 ;  /* 0x000000b600af7308 */ /* 0x000e620000002400 */
[----:B--2---:R-:W-:Y:S02]  /*5020*/  FSEL R171, R171, -INF , P6 ;  /* 0xff800000abab7808 */ /* 0x004fe40003000000 */
[----:B------:R-:W-:-:S02]  /*5030*/  ISETP.GT.AND P6, PT, R172, 0x31, PT ;  /* 0x00000031ac00780c */ /* 0x000fc40003fc4270 */
        /* <DEDUP_REMOVED lines=28> */
[----:B------:R-:W-:Y:S02]  /*5200*/  FMNMX.FTZ R6, R179, R6, !PT ;  /* 0x00000006b3067209 */ /* 0x000fe40007810000 */
[----:B------:R-:W-:Y:S02]  /*5210*/  ISETP.GT.AND P6, PT, R172, 0x50, PT ;  /* 0x00000050ac00780c */ /* 0x000fe40003fc4270 */
[----:B------:R-:W-:Y:S01]  /*5220*/  FMNMX.FTZ R6, R180, R6, !PT ;  /* 0x00000006b4067209 */ /* 0x000fe20007810000 */
[----:B------:R-:W0:Y:S01]  /*5230*/  MUFU.TANH R184, R198 ;  /* 0x000000c600b87308 */ /* 0x000e220000002400 */
[----:B-1----:R-:W-:Y:S02]  /*5240*/  FSEL R182, R182, -INF , P6 ;  /* 0xff800000b6b67808 */ /* 0x002fe40003000000 */
[----:B------:R-:W-:-:S02]  /*5250*/  ISETP.GT.AND P6, PT, R172, 0x51, PT ;  /* 0x00000051ac00780c */ /* 0x000fc40003fc4270 */
        /* <DEDUP_REMOVED lines=11> */
[----:B------:R-:W-:-:S04]  /*5310*/  FMNMX.FTZ R6, R184, R6, !PT ;  /* 0x00000006b8067209 */ /* 0x000fc80007810000 */
[----:B------:R-:W-:Y:S01]  /*5320*/  FMNMX.FTZ R6, R172, R6, !PT ;  /* 0x00000006ac067209 */ /* 0x000fe20007810000 */
[----:B------:R-:W1:Y:S01]  /*5330*/  MUFU.TANH R15, R15 ;  /* 0x0000000f000f7308 */ /* 0x000e620000002400 */
[----:B--2---:R-:W-:Y:S02]  /*5340*/  FSEL R11, R11, -INF , P3 ;  /* 0xff8000000b0b7808 */ /* 0x004fe40001800000 */
[----:B------:R-:W-:Y:S01]  /*5350*/  ISETP.GT.AND P3, PT, R164, 0x20, PT ;  /* 0x00000020a400780c */ /* 0x000fe20003f64270 */
[----:B------:R-:W2:Y:S04]  /*5360*/  SHFL.BFLY PT, R186, R6, 0x2, 0x1f ;  /* 0x0c401f0006ba7f89 */ /* 0x000ea800000e0000 */
[----:B------:R-:W3:Y:S01]  /*5370*/  MUFU.TANH R20, R20 ;  /* 0x0000001400147308 */ /* 0x000ee20000002400 */
[----:B0-----:R-:W-:-:S02]  /*5380*/  FSEL R12, R12, -INF , P2 ;  /* 0xff8000000c0c7808 */ /* 0x001fc40001000000 */
[----:B------:R-:W-:-:S05]  /*5390*/  ISETP.GT.AND P2, PT, R164, 0x21, PT ;  /* 0x00000021a400780c */ /* 0x000fca0003f44270 */
[----:B------:R-:W0:Y:S01]  /*53a0*/  MUFU.TANH R21, R21 ;  /* 0x0000001500157308 */ /* 0x000e220000002400 */
[----:B-1----:R-:W-:Y:S02]  /*53b0*/  FSEL R15, R15, -INF , P5 ;  /* 0xff8000000f0f7808 */ /* 0x002fe40002800000 */
[----:B------:R-:W-:-:S05]  /*53c0*/  ISETP.GT.AND P5, PT, R164, 0x30, PT ;  /* 0x00000030a400780c */ /* 0x000fca0003fa4270 */
[----:B------:R-:W1:Y:S01]  /*53d0*/  MUFU.TANH R152, R152 ;  /* 0x0000009800987308 */ /* 0x000e620000002400 */
[----:B---3--:R-:W-:Y:S02]  /*53e0*/  FSEL R20, R20, -INF , P4 ;  /* 0xff80000014147808 */ /* 0x008fe40002000000 */
[----:B------:R-:W-:Y:S02]  /*53f0*/  ISETP.GT.AND P4, PT, R164, 0x31, PT ;  /* 0x00000031a400780c */ /* 0x000fe40003f84270 */
[----:B--2---:R-:W-:-:S03]  /*5400*/  FMNMX.FTZ R6, R6, R186, !PT ;  /* 0x000000ba06067209 */ /* 0x004fc60007810000 */
[----:B------:R-:W2:Y:S01]  /*5410*/  MUFU.TANH R157, R157 ;  /* 0x0000009d009d7308 */ /* 0x000ea20000002400 */
[----:B0-----:R-:W-:Y:S01]  /*5420*/  FSEL R21, R21, -INF , P3 ;  /* 0xff80000015157808 */ /* 0x001fe20001800000 */
[----:B------:R-:W0:Y:S01]  /*5430*/  SHFL.BFLY PT, R186, R6, 0x1, 0x1f ;  /* 0x0c201f0006ba7f89 */ /* 0x000e2200000e0000 */
        /* <DEDUP_REMOVED lines=9> */
[----:B0-----:R-:W-:Y:S02]  /*54d0*/  FMNMX.FTZ R6, R6, R186, !PT ;  /* 0x000000ba06067209 */ /* 0x001fe40007810000 */
[----:B------:R-:W-:Y:S02]  /*54e0*/  ISETP.GT.AND P4, PT, R164, 0x50, PT ;  /* 0x00000050a400780c */ /* 0x000fe40003f84270 */
[C---:B------:R-:W-:Y:S01]  /*54f0*/  FSETP.NEU.FTZ.AND P6, PT, R6.reuse, -INF , PT ;  /* 0xff8000000600780b */ /* 0x040fe20003fdd000 */
[----:B------:R-:W-:Y:S01]  /*5500*/  FMUL.FTZ R187, R6, UR10 ;  /* 0x0000000a06bb7c20 */ /* 0x000fe20008410000 */
[----:B------:R-:W0:Y:S01]  /*5510*/  MUFU.TANH R173, R173 ;  /* 0x000000ad00ad7308 */ /* 0x000e220000002400 */
[----:B-1----:R-:W-:-:S02]  /*5520*/  FSEL R168, R168, -INF , P3 ;  /* 0xff800000a8a87808 */ /* 0x002fc40001800000 */
[----:B------:R-:W-:Y:S02]  /*5530*/  FSEL R186, R6, RZ, P6 ;  /* 0x000000ff06ba7208 */ /* 0x000fe40003000000 */
[----:B------:R-:W-:Y:S02]  /*5540*/  FSEL R187, R187, RZ, P6 ;  /* 0x000000ffbbbb7208 */ /* 0x000fe40003000000 */
[----:B------:R-:W-:Y:S01]  /*5550*/  ISETP.GT.AND P6, PT, R164, 0x41, PT ;  /* 0x00000041a400780c */ /* 0x000fe20003fc4270 */
[----:B------:R-:W-:Y:S01]  /*5560*/  FADD.FTZ R186, -R186, R9 ;  /* 0x00000009baba7221 */ /* 0x000fe20000010100 */
[----:B--2---:R-:W-:Y:S01]  /*5570*/  FSEL R169, R169, -INF , P2 ;  /* 0xff800000a9a97808 */ /* 0x004fe20001000000 */
[--C-:B------:R-:W-:Y:S01]  /*5580*/  FFMA.FTZ R10, R10, UR10, -R187.reuse ;  /* 0x0000000a0a0a7c23 */ /* 0x100fe200080108bb */
        /* <DEDUP_REMOVED lines=25> */
[----:B-1----:R-:W-:Y:S01]  /*5720*/  FMUL.FTZ R10, R186, UR10 ;  /* 0x0000000aba0a7c20 */ /* 0x002fe20008410000 */
[--C-:B------:R-:W-:Y:S01]  /*5730*/  FFMA.FTZ R184, R184, UR10, -R187.reuse ;  /* 0x0000000ab8b87c23 */ /* 0x100fe200080108bb */
[----:B------:R-:W-:Y:S01]  /*5740*/  FFMA.FTZ R172, R172, UR10, -R187 ;  /* 0x0000000aacac7c23 */ /* 0x000fe200080108bb */
[----:B------:R-:W-:Y:S01]  /*5750*/  FMUL.FTZ R187, R193, UR22 ;  /* 0x00000016c1bb7c20 */ /* 0x000fe20008410000 */
[----:B0-----:R-:W-:-:S02]  /*5760*/  FSEL R173, R173, -INF , P1 ;  /* 0xff800000adad7808 */ /* 0x001fc40000800000 */
[----:B--2---:R-:W-:Y:S01]  /*5770*/  FSEL R9, R9, -INF , P6 ;  /* 0xff80000009097808 */ /* 0x004fe20003000000 */
[----:B------:R-:W0:Y:S01]  /*5780*/  MUFU.EX2 R10, R10 ;  /* 0x0000000a000a7308 */ /* 0x000e220000000800 */
[C---:B------:R-:W-:Y:S02]  /*5790*/  ISETP.GT.AND P6, PT, R164.reuse, 0x48, PT ;  /* 0x00000048a400780c */ /* 0x040fe40003fc4270 */
[C---:B------:R-:W-:Y:S02]  /*57a0*/  ISETP.GT.AND P3, PT, R164.reuse, 0x51, PT ;  /* 0x00000051a400780c */ /* 0x040fe40003f64270 */
[C---:B------:R-:W-:Y:S02]  /*57b0*/  ISETP.GT.AND P2, PT, R164.reuse, 0x58, PT ;  /* 0x00000058a400780c */ /* 0x040fe40003f44270 */
[----:B------:R-:W-:Y:S01]  /*57c0*/  ISETP.GT.AND P1, PT, R164, 0x59, PT ;  /* 0x00000059a400780c */ /* 0x000fe20003f24270 */
[----:B------:R-:W1:Y:S08]  /*57d0*/  MUFU.EX2 R155, R155 ;  /* 0x0000009b009b7308 */ /* 0x000e700000000800 */
[----:B------:R-:W2:Y:S01]  /*57e0*/  MUFU.TANH R187, R187 ;  /* 0x000000bb00bb7308 */ /* 0x000ea20000002400 */
[----:B0-----:R-:W-:Y:S01]  /*57f0*/  FFMA.FTZ R4, R10, R4, R153 ;  /* 0x000000040a047223 */ /* 0x001fe20000010099 */
[----:B------:R-:W-:Y:S01]  /*5800*/  F2FP.F16.F32.PACK_AB R153, R5, R153 ;  /* 0x000000990599723e */ /* 0x000fe200000000ff */
[-C--:B------:R-:W-:Y:S01]  /*5810*/  FMUL.FTZ R26, R26, R10.reuse ;  /* 0x0000000a1a1a7220 */ /* 0x080fe20000410000 */
[----:B------:R-:W-:Y:S01]  /*5820*/  FMUL.FTZ R27, R27, R10 ;  /* 0x0000000a1b1b7220 */ /* 0x000fe20000410000 */
[----:B------:R-:W-:Y:S01]  /*5830*/  FADD.FTZ R4, R5, R4 ;  /* 0x0000000405047221 */ /* 0x000fe20000010000 */
[----:B------:R-:W-:Y:S01]  /*5840*/  FMNMX.FTZ R5, R161, R8, !PT ;  /* 0x00000008a1057209 */ /* 0x000fe20007810000 */
[-C--:B------:R-:W-:Y:S01]  /*5850*/  FMUL.FTZ R30, R30, R10.reuse ;  /* 0x0000000a1e1e7220 */ /* 0x080fe20000410000 */
[----:B------:R-:W0:Y:S01]  /*5860*/  MUFU.EX2 R156, R156 ;  /* 0x0000009c009c7308 */ /* 0x000e220000000800 */
[----:B------:R-:W-:Y:S01]  /*5870*/  FADD.FTZ R4, R185, R4 ;  /* 0x00000004b9047221 */ /* 0x000fe20000010000 */
[----:B------:R-:W-:Y:S01]  /*5880*/  FMNMX.FTZ R5, R165, R5, !PT ;  /* 0x00000005a5057209 */ /* 0x000fe20007810000 */
[-C--:B------:R-:W-:Y:S01]  /*5890*/  FMUL.FTZ R31, R31, R10.reuse ;  /* 0x0000000a1f1f7220 */ /* 0x080fe20000410000 */
[-C--:B------:R-:W-:Y:S01]  /*58a0*/  FMUL.FTZ R34, R34, R10.reuse ;  /* 0x0000000a22227220 */ /* 0x080fe20000410000 */
[----:B-1----:R-:W-:Y:S01]  /*58b0*/  FADD.FTZ R4, R155, R4 ;  /* 0x000000049b047221 */ /* 0x002fe20000010000 */
[----:B------:R-:W-:Y:S01]  /*58c0*/  FMNMX.FTZ R5, R11, R5, !PT ;  /* 0x000000050b057209 */ /* 0x000fe20007810000 */
[-C--:B------:R-:W-:Y:S01]  /*58d0*/  FMUL.FTZ R35, R35, R10.reuse ;  /* 0x0000000a23237220 */ /* 0x080fe20000410000 */
[----:B------:R-:W-:Y:S01]  /*58e0*/  F2FP.F16.F32.PACK_AB R155, R155, R185 ;  /* 0x000000b99b9b723e */ /* 0x000fe200000000ff */
[----:B------:R-:W1:Y:S01]  /*58f0*/  MUFU.EX2 R158, R158 ;  /* 0x0000009e009e7308 */ /* 0x000e620000000800 */
[----:B------:R-:W-:Y:S01]  /*5900*/  FMNMX.FTZ R5, R12, R5, !PT ;  /* 0x000000050c057209 */ /* 0x000fe20007810000 */
[-C--:B------:R-:W-:Y:S01]  /*5910*/  FMUL.FTZ R38, R38, R10.reuse ;  /* 0x0000000a26267220 */ /* 0x080fe20000410000 */
[----:B--2---:R-:W-:Y:S01]  /*5920*/  FSEL R187, R187, -INF , P3 ;  /* 0xff800000bbbb7808 */ /* 0x004fe20001800000 */
[-C--:B------:R-:W-:Y:S01]  /*5930*/  FMUL.FTZ R39, R39, R10.reuse ;  /* 0x0000000a27277220 */ /* 0x080fe20000410000 */
[----:B------:R-:W-:Y:S01]  /*5940*/  FMNMX.FTZ R5, R13, R5, !PT ;  /* 0x000000050d057209 */ /* 0x000fe20007810000 */
[-C--:B------:R-:W-:Y:S01]  /*5950*/  FMUL.FTZ R42, R42, R10.reuse ;  /* 0x0000000a2a2a7220 */ /* 0x080fe20000410000 */
[-C--:B------:R-:W-:Y:S01]  /*5960*/  FMUL.FTZ R43, R43, R10.reuse ;  /* 0x0000000a2b2b7220 */ /* 0x080fe20000410000 */
[----:B0-----:R-:W-:Y:S01]  /*5970*/  FADD.FTZ R4, R156, R4 ;  /* 0x000000049c047221 */ /* 0x001fe20000010000 */
[----:B------:R-:W-:Y:S01]  /*5980*/  FMNMX.FTZ R5, R14, R5, !PT ;  /* 0x000000050e057209 */ /* 0x000fe20007810000 */
[----:B------:R-:W-:Y:S01]  /*5990*/  MUFU.EX2 R159, R159 ;  /* 0x0000009f009f7308 */ /* 0x000fe20000000800 */
[-C--:B------:R-:W-:Y:S01]  /*59a0*/  FMUL.FTZ R46, R46, R10.reuse ;  /* 0x0000000a2e2e7220 */ /* 0x080fe20000410000 */
[-C--:B------:R-:W-:Y:S01]  /*59b0*/  FMUL.FTZ R47, R47, R10.reuse ;  /* 0x0000000a2f2f7220 */ /* 0x080fe20000410000 */
[----:B------:R-:W-:Y:S01]  /*59c0*/  FMNMX.FTZ R5, R15, R5, !PT ;  /* 0x000000050f057209 */ /* 0x000fe20007810000 */
[-C--:B------:R-:W-:Y:S01]  /*59d0*/  FMUL.FTZ R50, R50, R10.reuse ;  /* 0x0000000a32327220 */ /* 0x080fe20000410000 */
[-C--:B------:R-:W-:Y:S01]  /*59e0*/  FMUL.FTZ R51, R51, R10.reuse ;  /* 0x0000000a33337220 */ /* 0x080fe20000410000 */
[-C--:B------:R-:W-:Y:S01]  /*59f0*/  FMUL.FTZ R54, R54, R10.reuse ;  /* 0x0000000a36367220 */ /* 0x080fe20000410000 */
[----:B------:R-:W-:Y:S01]  /*5a00*/  FMNMX.FTZ R185, R20, R5, !PT ;  /* 0x0000000514b97209 */ /* 0x000fe20007810000 */
[----:B------:R-:W-:Y:S01]  /*5a10*/  MUFU.EX2 R162, R162 ;  /* 0x000000a200a27308 */ /* 0x000fe20000000800 */
[----:B-1----:R-:W-:Y:S01]  /*5a20*/  FADD.FTZ R4, R158, R4 ;  /* 0x000000049e047221 */ /* 0x002fe20000010000 */
[-C--:B------:R-:W-:Y:S01]  /*5a30*/  FMUL.FTZ R55, R55, R10.reuse ;  /* 0x0000000a37377220 */ /* 0x080fe20000410000 */
[----:B------:R-:W-:Y:S01]  /*5a40*/  FMNMX.FTZ R185, R21, R185, !PT ;  /* 0x000000b915b97209 */ /* 0x000fe20007810000 */
[-C--:B------:R-:W-:Y:S01]  /*5a50*/  FMUL.FTZ R58, R58, R10.reuse ;  /* 0x0000000a3a3a7220 */ /* 0x080fe20000410000 */
[-C--:B------:R-:W-:Y:S01]  /*5a60*/  FMUL.FTZ R59, R59, R10.reuse ;  /* 0x0000000a3b3b7220 */ /* 0x080fe20000410000 */
[-C--:B------:R-:W-:Y:S01]  /*5a70*/  FMUL.FTZ R62, R62, R10.reuse ;  /* 0x0000000a3e3e7220 */ /* 0x080fe20000410000 */
[----:B------:R-:W-:Y:S01]  /*5a80*/  FMNMX.FTZ R185, R152, R185, !PT ;  /* 0x000000b998b97209 */ /* 0x000fe20007810000 */
[----:B------:R0:W1:Y:S01]  /*5a90*/  MUFU.TANH R5, R188 ;  /* 0x000000bc00057308 */ /* 0x0000620000002400 */
        /* <DEDUP_REMOVED lines=8> */
[----:B0-----:R-:W-:Y:S01]  /*5b20*/  FMUL.FTZ R188, R189, UR22 ;  /* 0x00000016bdbc7c20 */ /* 0x001fe20008410000 */
[----:B------:R-:W-:Y:S01]  /*5b30*/  FMUL.FTZ R74, R74, R10 ;  /* 0x0000000a4a4a7220 */ /* 0x000fe20000410000 */
[----:B------:R-:W-:Y:S01]  /*5b40*/  FMNMX.FTZ R186, R157, R186, !PT ;  /* 0x000000ba9dba7209 */ /* 0x000fe20007810000 */
[-C--:B------:R-:W-:Y:S01]  /*5b50*/  FMUL.FTZ R75, R75, R10.reuse ;  /* 0x0000000a4b4b7220 */ /* 0x080fe20000410000 */
[-C--:B------:R-:W-:Y:S01]  /*5b60*/  FMUL.FTZ R78, R78, R10.reuse ;  /* 0x0000000a4e4e7220 */ /* 0x080fe20000410000 */
[----:B------:R-:W-:Y:S01]  /*5b70*/  FMUL.FTZ R79, R79, R10 ;  /* 0x0000000a4f4f7220 */ /* 0x000fe20000410000 */
[----:B------:R-:W-:Y:S01]  /*5b80*/  FMNMX.FTZ R186, R160, R186, !PT ;  /* 0x000000baa0ba7209 */ /* 0x000fe20007810000 */
[----:B------:R-:W0:Y:S01]  /*5b90*/  MUFU.TANH R188, R188 ;  /* 0x000000bc00bc7308 */ /* 0x000e220000002400 */
[----:B-1----:R-:W-:Y:S01]  /*5ba0*/  FSEL R164, R5, -INF , P6 ;  /* 0xff80000005a47808 */ /* 0x002fe20003000000 */
[----:B------:R-:W-:Y:S01]  /*5bb0*/  FMUL.FTZ R82, R82, R10 ;  /* 0x0000000a52527220 */ /* 0x000fe20000410000 */
[----:B------:R-:W-:Y:S01]  /*5bc0*/  FMNMX.FTZ R186, R168, R186, !PT ;  /* 0x000000baa8ba7209 */ /* 0x000fe20007810000 */
[-C--:B------:R-:W-:Y:S01]  /*5bd0*/  FMUL.FTZ R83, R83, R10.reuse ;  /* 0x0000000a53537220 */ /* 0x080fe20000410000 */
[-C--:B------:R-:W-:Y:S01]  /*5be0*/  FMUL.FTZ R86, R86, R10.reuse ;  /* 0x0000000a56567220 */ /* 0x080fe20000410000 */
[----:B------:R-:W-:Y:S01]  /*5bf0*/  FMUL.FTZ R87, R87, R10 ;  /* 0x0000000a57577220 */ /* 0x000fe20000410000 */
        /* <DEDUP_REMOVED lines=9> */
[----:B------:R-:W2:Y:S01]  /*5c90*/  MUFU.TANH R186, R196 ;  /* 0x000000c400ba7308 */ /* 0x000ea20000002400 */
[----:B0-----:R-:W-:Y:S01]  /*5ca0*/  FSEL R188, R188, -INF , P5 ;  /* 0xff800000bcbc7808 */ /* 0x001fe20002800000 */
[-C--:B------:R-:W-:Y:S01]  /*5cb0*/  FMUL.FTZ R99, R99, R10.reuse ;  /* 0x0000000a63637220 */ /* 0x080fe20000410000 */
[----:B------:R-:W-:Y:S01]  /*5cc0*/  FMNMX.FTZ R5, R164, R5, !PT ;  /* 0x00000005a4057209 */ /* 0x000fe20007810000 */
[-C--:B------:R-:W-:Y:S01]  /*5cd0*/  FMUL.FTZ R102, R102, R10.reuse ;  /* 0x0000000a66667220 */ /* 0x080fe20000410000 */
[-C--:B------:R-:W-:Y:S01]  /*5ce0*/  FMUL.FTZ R103, R103, R10.reuse ;  /* 0x0000000a67677220 */ /* 0x080fe20000410000 */
[-C--:B------:R-:W-:Y:S01]  /*5cf0*/  FMUL.FTZ R106, R106, R10.reuse ;  /* 0x0000000a6a6a7220 */ /* 0x080fe20000410000 */
[----:B------:R-:W-:Y:S01]  /*5d00*/  FMNMX.FTZ R5, R188, R5, !PT ;  /* 0x00000005bc057209 */ /* 0x000fe20007810000 */
[----:B------:R-:W0:Y:S01]  /*5d10*/  MUFU.TANH R189, R197 ;  /* 0x000000c500bd7308 */ /* 0x000e220000002400 */
        /* <DEDUP_REMOVED lines=24> */
[-C--:B------:R-:W-:Y:S01]  /*5ea0*/  FMUL.FTZ R135, R135, R10.reuse ;  /* 0x0000000a87877220 */ /* 0x080fe20000410000 */
        /* <DEDUP_REMOVED lines=9> */
[----:B------:R-:W-:-:S05]  /*5f40*/  FMUL.FTZ R151, R151, R10 ;  /* 0x0000000a97977220 */ /* 0x000fca0000410000 */
        /* <DEDUP_REMOVED lines=9> */
[----:B------:R-:W-:-:S04]  /*5fe0*/  FSETP.NEU.FTZ.AND P1, PT, R5, -INF , PT ;  /* 0xff8000000500780b */ /* 0x000fc80003f3d000 */
[----:B------:R-:W-:-:S03]  /*5ff0*/  FSEL R190, R5, RZ, P1 ;  /* 0x000000ff05be7208 */ /* 0x000fc60000800000 */
[----:B------:R-:W-:Y:S02]  /*6000*/  MUFU.EX2 R181, R181 ;  /* 0x000000b500b57308 */ /* 0x000fe40000000800 */
[----:B------:R-:W-:Y:S01]  /*6010*/  FADD.FTZ R8, -R190, R8 ;  /* 0x00000008be087221 */ /* 0x000fe20000010100 */
[----:B------:R-:W-:-:S03]  /*6020*/  FMUL.FTZ R190, R5, UR10 ;  /* 0x0000000a05be7c20 */ /* 0x000fc60008410000 */
[----:B------:R-:W-:Y:S02]  /*6030*/  FMUL.FTZ R8, R8, UR10 ;  /* 0x0000000a08087c20 */ /* 0x000fe40008410000 */
[----:B------:R-:W-:Y:S01]  /*6040*/  MUFU.EX2 R182, R182 ;  /* 0x000000b600b67308 */ /* 0x000fe20000000800 */
[----:B------:R-:W-:-:S05]  /*6050*/  FSEL R190, R190, RZ, P1 ;  /* 0x000000ffbebe7208 */ /* 0x000fca0000800000 */
        /* <DEDUP_REMOVED lines=14> */
[----:B------:R-:W-:Y:S01]  /*6140*/  F2FP.F16.F32.PACK_AB R157, R158, R156 ;  /* 0x0000009c9e9d723e */ /* 0x000fe200000000ff */
        /* <DEDUP_REMOVED lines=12> */
[----:B0-----:R-:W-:Y:S01]  /*6210*/  FFMA.FTZ R154, R8, R3, R161 ;  /* 0x00000003089a7223 */ /* 0x001fe200000100a1 */
[--C-:B------:R-:W-:Y:S01]  /*6220*/  FFMA.FTZ R186, R186, UR10, -R190.reuse ;  /* 0x0000000ababa7c23 */ /* 0x100fe200080108be */
[----:B------:R-:W-:Y:S01]  /*6230*/  FFMA.FTZ R189, R189, UR10, -R190 ;  /* 0x0000000abdbd7c23 */ /* 0x000fe200080108be */
        /* <DEDUP_REMOVED lines=23> */
[----:B------:R-:W-:Y:S01]  /*63b0*/  FADD.FTZ R12, R159, R4 ;  /* 0x000000049f0c7221 */ /* 0x000fe20000010000 */
[----:B------:R-:W-:Y:S01]  /*63c0*/  F2FP.F16.F32.PACK_AB R159, R162, R159 ;  /* 0x0000009fa29f723e */ /* 0x000fe200000000ff */
        /* <DEDUP_REMOVED lines=37> */
[----:B0-----:R-:W-:Y:S01]  /*6620*/  F2FP.F16.F32.PACK_AB R152, R165, R161 ;  /* 0x000000a1a598723e */ /* 0x001fe200000000ff */
[-C--:B------:R-:W-:Y:S01]  /*6630*/  FMUL.FTZ R104, R104, R8.reuse ;  /* 0x0000000868687220 */ /* 0x080fe20000410000 */
[----:B------:R-:W-:Y:S01]  /*6640*/  F2FP.F16.F32.PACK_AB R161, R166, R163 ;  /* 0x000000a3a6a1723e */ /* 0x000fe200000000ff */
[-C--:B------:R-:W-:Y:S01]  /*6650*/  FMUL.FTZ R105, R105, R8.reuse ;  /* 0x0000000869697220 */ /* 0x080fe20000410000 */
[----:B------:R-:W-:Y:S01]  /*6660*/  F2FP.F16.F32.PACK_AB R165, R174, R171 ;  /* 0x000000abaea5723e */ /* 0x000fe200000000ff */
        /* <DEDUP_REMOVED lines=11> */
[-C--:B------:R-:W-:Y:S01]  /*6720*/  FMUL.FTZ R121, R121, R8.reuse ;  /* 0x0000000879797220 */ /* 0x080fe20000410000 */
[-C--:B------:R-:W-:Y:S01]  /*6730*/  FMUL.FTZ R124, R124, R8.reuse ;  /* 0x000000087c7c7220 */ /* 0x080fe20000410000 */
[-C--:B------:R-:W-:Y:S01]  /*6740*/  FMUL.FTZ R125, R125, R8.reuse ;  /* 0x000000087d7d7220 */ /* 0x080fe20000410000 */
[-C--:B------:R-:W-:Y:S01]  /*6750*/  FMUL.FTZ R128, R128, R8.reuse ;  /* 0x0000000880807220 */ /* 0x080fe20000410000 */
[-C--:B------:R-:W-:Y:S01]  /*6760*/  FMUL.FTZ R129, R129, R8.reuse ;  /* 0x0000000881817220 */ /* 0x080fe20000410000 */
[----:B------:R-:W-:Y:S01]  /*6770*/  FMUL.FTZ R132, R132, R8 ;  /* 0x0000000884847220 */ /* 0x000fe20000410000 */
[----:B------:R1:W3:Y:S01]  /*6780*/  MUFU.EX2 R4, R160 ;  /* 0x000000a000047308 */ /* 0x0002e20000000800 */
[C---:B0-----:R-:W-:Y:S01]  /*6790*/  FADD.FTZ R11, R176.reuse, R11 ;  /* 0x0000000bb00b7221 */ /* 0x041fe20000010000 */
[----:B------:R-:W-:Y:S01]  /*67a0*/  F2FP.F16.F32.PACK_AB R162, R176, R192 ;  /* 0x000000c0b0a2723e */ /* 0x000fe200000000ff */
[-C--:B------:R-:W-:Y:S01]  /*67b0*/  FMUL.FTZ R133, R133, R8.reuse ;  /* 0x0000000885857220 */ /* 0x080fe20000410000 */
[-C--:B------:R-:W-:Y:S01]  /*67c0*/  FMUL.FTZ R136, R136, R8.reuse ;  /* 0x0000000888887220 */ /* 0x080fe20000410000 */
[-C--:B------:R-:W-:Y:S01]  /*67d0*/  FMUL.FTZ R137, R137, R8.reuse ;  /* 0x0000000889897220 */ /* 0x080fe20000410000 */
[-C--:B------:R-:W-:Y:S01]  /*67e0*/  FMUL.FTZ R140, R140, R8.reuse ;  /* 0x000000088c8c7220 */ /* 0x080fe20000410000 */
[-C--:B------:R-:W-:Y:S01]  /*67f0*/  FMUL.FTZ R141, R141, R8.reuse ;  /* 0x000000088d8d7220 */ /* 0x080fe20000410000 */
[----:B------:R-:W-:Y:S01]  /*6800*/  MUFU.EX2 R168, R168 ;  /* 0x000000a800a87308 */ /* 0x000fe20000000800 */
[----:B-1----:R-:W-:Y:S01]  /*6810*/  F2FP.F16.F32.PACK_AB R160, R3, R21 ;  /* 0x0000001503a0723e */ /* 0x002fe200000000ff */
[----:B------:R-:W-:Y:S01]  /*6820*/  FADD.FTZ R3, R163, R12 ;  /* 0x0000000ca3037221 */ /* 0x000fe20000010000 */
[----:B--2---:R-:W-:Y:S01]  /*6830*/  FADD.FTZ R11, R191, R11 ;  /* 0x0000000bbf0b7221 */ /* 0x004fe20000010000 */
[----:B------:R-:W-:Y:S01]  /*6840*/  F2FP.F16.F32.PACK_AB R163, R170, R167 ;  /* 0x000000a7aaa3723e */ /* 0x000fe200000000ff */
[-C--:B------:R-:W-:Y:S01]  /*6850*/  FMUL.FTZ R144, R144, R8.reuse ;  /* 0x0000000890907220 */ /* 0x080fe20000410000 */
[----:B------:R-:W-:Y:S01]  /*6860*/  FADD.FTZ R3, R166, R3 ;  /* 0x00000003a6037221 */ /* 0x000fe20000010000 */
[-C--:B------:R-:W-:Y:S01]  /*6870*/  FMUL.FTZ R145, R145, R8.reuse ;  /* 0x0000000891917220 */ /* 0x080fe20000410000 */
[----:B------:R-:W0:Y:S01]  /*6880*/  MUFU.EX2 R169, R169 ;  /* 0x000000a900a97308 */ /* 0x000e220000000800 */
[----:B---3--:R-:W-:Y:S01]  /*6890*/  FADD.FTZ R11, R4, R11 ;  /* 0x0000000b040b7221 */ /* 0x008fe20000010000 */
[----:B------:R-:W-:Y:S01]  /*68a0*/  FADD.FTZ R3, R167, R3 ;  /* 0x00000003a7037221 */ /* 0x000fe20000010000 */
[----:B------:R-:W-:Y:S01]  /*68b0*/  F2FP.F16.F32.PACK_AB R167, R177, R175 ;  /* 0x000000afb1a7723e */ /* 0x000fe200000000ff */
[-C--:B------:R-:W-:Y:S01]  /*68c0*/  FMUL.FTZ R148, R148, R8.reuse ;  /* 0x0000000894947220 */ /* 0x080fe20000410000 */
[----:B------:R-:W-:Y:S01]  /*68d0*/  FMUL.FTZ R149, R149, R8 ;  /* 0x0000000895957220 */ /* 0x000fe20000410000 */
[----:B------:R-:W-:-:S02]  /*68e0*/  FADD.FTZ R3, R170, R3 ;  /* 0x00000003aa037221 */ /* 0x000fc40000010000 */
[----:B------:R-:W-:Y:S02]  /*68f0*/  MUFU.EX2 R173, R173 ;  /* 0x000000ad00ad7308 */ /* 0x000fe40000000800 */
[----:B------:R-:W-:Y:S01]  /*6900*/  FADD.FTZ R3, R171, R3 ;  /* 0x00000003ab037221 */ /* 0x000fe20000010000 */
[----:B------:R-:W-:-:S03]  /*6910*/  F2FP.F16.F32.PACK_AB R171, R181, R180 ;  /* 0x000000b4b5ab723e */ /* 0x000fc600000000ff */
[----:B------:R-:W-:Y:S02]  /*6920*/  FADD.FTZ R3, R174, R3 ;  /* 0x00000003ae037221 */ /* 0x000fe40000010000 */
[----:B------:R-:W1:Y:S01]  /*6930*/  MUFU.EX2 R9, R9 ;  /* 0x0000000900097308 */ /* 0x000e620000000800 */
[----:B0-----:R-:W-:Y:S01]  /*6940*/  F2FP.F16.F32.PACK_AB R166, R169, R168 ;  /* 0x000000a8a9a6723e */ /* 0x001fe200000000ff */
[----:B------:R-:W-:-:S04]  /*6950*/  FADD.FTZ R12, R175, R3 ;  /* 0x00000003af0c7221 */ /* 0x000fc80000010000 */
[----:B------:R-:W-:Y:S02]  /*6960*/  FADD.FTZ R3, R177, R12 ;  /* 0x0000000cb1037221 */ /* 0x000fe40000010000 */
[----:B------:R0:W2:Y:S02]  /*6970*/  MUFU.EX2 R170, R164 ;  /* 0x000000a400aa7308 */ /* 0x0000a40000000800 */
[----:B------:R-:W-:-:S04]  /*6980*/  FADD.FTZ R12, R178, R3 ;  /* 0x00000003b20c7221 */ /* 0x000fc80000010000 */
[----:B------:R-:W-:Y:S02]  /*6990*/  FADD.FTZ R3, R179, R12 ;  /* 0x0000000cb3037221 */ /* 0x000fe40000010000 */
[----:B------:R-:W3:Y:S01]  /*69a0*/  MUFU.EX2 R188, R188 ;  /* 0x000000bc00bc7308 */ /* 0x000ee20000000800 */
[----:B0-----:R-:W-:Y:S01]  /*69b0*/  F2FP.F16.F32.PACK_AB R164, R4, R191 ;  /* 0x000000bf04a4723e */ /* 0x001fe200000000ff */
[----:B------:R-:W-:Y:S01]  /*69c0*/  FADD.FTZ R4, R168, R11 ;  /* 0x0000000ba8047221 */ /* 0x000fe20000010000 */
[----:B-1----:R-:W-:-:S03]  /*69d0*/  F2FP.F16.F32.PACK_AB R168, R9, R173 ;  /* 0x000000ad09a8723e */ /* 0x002fc600000000ff */
[----:B------:R-:W-:Y:S01]  /*69e0*/  FADD.FTZ R4, R169, R4 ;  /* 0x00000004a9047221 */ /* 0x000fe20000010000 */
[----:B------:R-:W-:Y:S01]  /*69f0*/  F2FP.F16.F32.PACK_AB R169, R179, R178 ;  /* 0x000000b2b3a9723e */ /* 0x000fe200000000ff */
[----:B------:R-:W0:Y:S02]  /*6a00*/  MUFU.EX2 R185, R185 ;  /* 0x000000b900b97308 */ /* 0x000e240000000800 */
[----:B------:R-:W-:-:S04]  /*6a10*/  FADD.FTZ R4, R173, R4 ;  /* 0x00000004ad047221 */ /* 0x000fc80000010000 */
[----:B------:R-:W-:Y:S02]  /*6a20*/  FADD.FTZ R4, R9, R4 ;  /* 0x0000000409047221 */ /* 0x000fe40000010000 */
[----:B------:R-:W1:Y:S02]  /*6a30*/  MUFU.EX2 R187, R187 ;  /* 0x000000bb00bb7308 */ /* 0x000e640000000800 */
[----:B--2---:R-:W-:Y:S01]  /*6a40*/  FADD.FTZ R9, R170, R4 ;  /* 0x00000004aa097221 */ /* 0x004fe20000010000 */
[----:B------:R-:W-:Y:S01]  /*6a50*/  FADD.FTZ R4, R180, R3 ;  /* 0x00000003b4047221 */ /* 0x000fe20000010000 */
[C---:B---3--:R-:W-:Y:S02]  /*6a60*/  F2FP.F16.F32.PACK_AB R170, R188.reuse, R170 ;  /* 0x000000aabcaa723e */ /* 0x048fe400000000ff */
[----:B------:R-:W-:Y:S01]  /*6a70*/  FADD.FTZ R12, R188, R9 ;  /* 0x00000009bc0c7221 */ /* 0x000fe20000010000 */
[----:B------:R-:W-:Y:S01]  /*6a80*/  FADD.FTZ R3, R181, R4 ;  /* 0x00000004b5037221 */ /* 0x000fe20000010000 */
[----:B------:R-:W2:Y:S02]  /*6a90*/  MUFU.EX2 R183, R183 ;  /* 0x000000b700b77308 */ /* 0x000ea40000000800 */
[----:B0-----:R-:W-:Y:S01]  /*6aa0*/  FADD.FTZ R12, R185, R12 ;  /* 0x0000000cb90c7221 */ /* 0x001fe20000010000 */
[----:B------:R-:W-:-:S05]  /*6ab0*/  FADD.FTZ R4, R182, R3 ;  /* 0x00000003b6047221 */ /* 0x000fca0000010000 */
[----:B------:R-:W0:Y:S01]  /*6ac0*/  MUFU.EX2 R174, R186 ;  /* 0x000000ba00ae7308 */ /* 0x000e220000000800 */
[----:B-1----:R-:W-:-:S07]  /*6ad0*/  FADD.FTZ R3, R187, R12 ;  /* 0x0000000cbb037221 */ /* 0x002fce0000010000 */
[----:B------:R-:W1:Y:S01]  /*6ae0*/  MUFU.EX2 R184, R184 ;  /* 0x000000b800b87308 */ /* 0x000e620000000800 */
[C---:B--2---:R-:W-:Y:S01]  /*6af0*/  FADD.FTZ R9, R183.reuse, R4 ;  /* 0x00000004b7097221 */ /* 0x044fe20000010000 */
[----:B------:R-:W-:-:S06]  /*6b00*/  F2FP.F16.F32.PACK_AB R173, R183, R182 ;  /* 0x000000b6b7ad723e */ /* 0x000fcc00000000ff */
[----:B------:R-:W2:Y:S01]  /*6b10*/  MUFU.EX2 R189, R189 ;  /* 0x000000bd00bd7308 */ /* 0x000ea20000000800 */
[----:B0-----:R-:W-:-:S07]  /*6b20*/  FADD.FTZ R4, R174, R3 ;  /* 0x00000003ae047221 */ /* 0x001fce0000010000 */
[----:B------:R0:W3:Y:S01]  /*6b30*/  MUFU.EX2 R175, R172 ;  /* 0x000000ac00af7308 */ /* 0x0000e20000000800 */
[----:B-1----:R-:W-:Y:S01]  /*6b40*/  FADD.FTZ R12, R184, R9 ;  /* 0x00000009b80c7221 */ /* 0x002fe20000010000 */
[----:B--2---:R-:W-:Y:S01]  /*6b50*/  FADD.FTZ R3, R189, R4 ;  /* 0x00000004bd037221 */ /* 0x004fe20000010000 */
[----:B0-----:R-:W-:Y:S02]  /*6b60*/  F2FP.F16.F32.PACK_AB R172, R187, R185 ;  /* 0x000000b9bbac723e */ /* 0x001fe400000000ff */
[----:B------:R-:W-:Y:S01]  /*6b70*/  F2FP.F16.F32.PACK_AB R174, R189, R174 ;  /* 0x000000aebdae723e */ /* 0x000fe200000000ff */
[C---:B---3--:R-:W-:Y:S01]  /*6b80*/  FADD.FTZ R4, R175.reuse, R12 ;  /* 0x0000000caf047221 */ /* 0x048fe20000010000 */
[----:B------:R-:W-:Y:S01]  /*6b90*/  F2FP.F16.F32.PACK_AB R175, R175, R184 ;  /* 0x000000b8afaf723e */ /* 0x000fe200000000ff */
[----:B------:R-:W-:Y:S06]  /*6ba0*/  @!P0 BRA `(.L_x_14110) ;  /* 0x0000000000048947 */ /* 0x000fec0003800000 */
[----:B------:R-:W-:Y:S01]  /*6bb0*/  BPT.TRAP 0x1 ;  /* 0x000000040000795c */ /* 0x000fe20000300000 */
.L_x_14110:
[----:B------:R0:W1:Y:S01]  /*6bc0*/  SYNCS.PHASECHK.TRANS64.TRYWAIT P1, [UR23+0x22850], R7 ;  /* 0x02285007ff0075a7 */ /* 0x0000620008020157 */
[----:B------:R-:W-:Y:S05]  /*6bd0*/  @!P0 BRA `(.L_x_14111) ;  /* 0x0000000000048947 */ /* 0x000fea0003800000 */
[----:B------:R-:W-:Y:S01]  /*6be0*/  BPT.TRAP 0x1 ;  /* 0x000000040000795c */ /* 0x000fe20000300000 */
.L_x_14111:
[----:B-1----:R-:W-:Y:S05]  /*6bf0*/  @P1 BRA `(.L_x_14112) ;  /* 0x0000000000081947 */ /* 0x002fea0003800000 */
[----:B------:R-:W1:Y:S02]  /*6c00*/  SYNCS.PHASECHK.TRANS64.TRYWAIT P1, [UR23+0x22850], R7 ;  /* 0x02285007ff0075a7 */ /* 0x000e640008020157 */
[----:B-1----:R-:W-:Y:S05]  /*6c10*/  @!P1 BRA `(.L_x_14113) ;  /* 0x000000dc001c9947 */ /* 0x002fea0003800000 */
.L_x_14112:
        /* <DEDUP_REMOVED lines=42> */
.L_x_14114:
[----:B------:R-:W-:Y:S01]  /*6ec0*/  UISETP.GT.AND UP0, UPT, UR26, UR25, UPT ;  /* 0x000000191a00728c */ /* 0x000fe2000bf04270 */
[----:B------:R-:W-:Y:S01]  /*6ed0*/  IMAD.MOV.U32 R9, RZ, RZ, R6 ;  /* 0x000000ffff097224 */ /* 0x000fe200078e0006 */
[----:B------:R-:W-:Y:S01]  /*6ee0*/  UIADD3 UR23, UR23, 0x22860, URZ ;  /* 0x0002286017177890 */ /* 0x000fe2000fffe03f */
[----:B------:R-:W-:Y:S01]  /*6ef0*/  IMAD.MOV.U32 R8, RZ, RZ, R5 ;  /* 0x000000ffff087224 */ /* 0x000fe200078e0005 */
[----:B------:R-:W-:Y:S02]  /*6f00*/  UIADD3 UR26, UR26, -0x1, URZ ;  /* 0xffffffff1a1a7890 */ /* 0x000fe4000fffe03f */
[----:B------:R-:W-:Y:S01]  /*6f10*/  PLOP3.LUT P1, PT, PT, PT, UP0, 0x80, 0x0 ;  /* 0x000000000000781c */ /* 0x000fe20003f2f008 */
[----:B------:R-:W-:-:S09]  /*6f20*/  UPRMT UR23, UR24, 0x654, UR23 ;  /* 0x0000065418177896 */ /* 0x000fd20008000017 */
[----:B------:R-:W-:Y:S03]  /*6f30*/  SYNCS.ARRIVE.TRANS64.RED.A1T0 RZ, [UR23], RZ ;  /* 0x000000ffffff79a7 */ /* 0x000fe60008100417 */
[----:B------:R-:W-:Y:S05]  /*6f40*/  @P1 BRA `(.L_x_14115) ;  /* 0xffffffd400541947 */ /* 0x000fea000383ffff */
.L_x_14104:
[----:B------:R-:W-:-:S06]  /*6f50*/  UISETP.GE.AND UP0, UPT, UR26, UR45, UPT ;  /* 0x0000002d1a00728c */ /* 0x000fcc000bf06270 */
[----:B------:R-:W-:-:S13]  /*6f60*/  PLOP3.LUT P1, PT, PT, PT, UP0, 0x80, 0x0 ;  /* 0x000000000000781c */ /* 0x000fda0003f2f008 */
[----:B------:R-:W-:Y:S05]  /*6f70*/  @!P1 BRA `(.L_x_14116) ;  /* 0x0000002000e09947 */ /* 0x000fea0003800000 */
[----:B------:R-:W-:Y:S01]  /*6f80*/  IMAD.MOV.U32 R8, RZ, RZ, R6 ;  /* 0x000000ffff087224 */ /* 0x000fe200078e0006 */
[----:B------:R-:W-:Y:S01]  /*6f90*/  ULDC UR25, c[0x0][0x9d8] ;  /* 0x0002760000197ab9 */ /* 0x000fe20000000800 */
[----:B01----:R-:W-:Y:S01]  /*6fa0*/  IMAD.MOV.U32 R9, RZ, RZ, R5 ;  /* 0x000000ffff097224 */ /* 0x003fe200078e0005 */
[----:B------:R-:W-:-:S06]  /*6fb0*/  ULDC UR24, c[0x0][0x988] ;  /* 0x0002620000187ab9 */ /* 0x000fcc0000000800 */
.L_x_14127:
[----:B------:R-:W-:-:S04]  /*6fc0*/  UIADD3 UR37, UR37, 0x1, URZ ;  /* 0x0000000125257890 */ /* 0x000fc8000fffe03f */
[----:B------:R-:W-:-:S04]  /*6fd0*/  UISETP.NE.AND UP0, UPT, UR37, 0x2, UPT ;  /* 0x000000022500788c */ /* 0x000fc8000bf05270 */
[----:B------:R-:W-:Y:S02]  /*6fe0*/  USEL UR6, URZ, 0x1, UP0 ;  /* 0x000000013f067887 */ /* 0x000fe40008000000 */
[----:B------:R-:W-:Y:S02]  /*6ff0*/  USEL UR37, UR37, URZ, UP0 ;  /* 0x0000003f25257287 */ /* 0x000fe40008000000 */
[----:B------:R-:W-:Y:S01]  /*7000*/  ULOP3.LUT UR36, UR36, UR6, URZ, 0x3c, !UPT ;  /* 0x0000000624247292 */ /* 0x000fe2000f8e3c3f */
[----:B------:R-:W-:Y:S11]  /*7010*/  @!P0 BRA `(.L_x_14117) ;  /* 0x0000000000048947 */ /* 0x000ff60003800000 */
[----:B------:R-:W-:Y:S01]  /*7020*/  BPT.TRAP 0x1 ;  /* 0x000000040000795c */ /* 0x000fe20000300000 */
.L_x_14117:
        /* <DEDUP_REMOVED lines=9> */
.L_x_14118:
[----:B-1----:R-:W-:Y:S05]  /*70c0*/  @P1 BRA `(.L_x_14119) ;  /* 0x0000000000081947 */ /* 0x002fea0003800000 */
[----:B------:R-:W1:Y:S02]  /*70d0*/  SYNCS.PHASECHK.TRANS64.TRYWAIT P1, [UR23+0x22830], R7 ;  /* 0x02283007ff0075a7 */ /* 0x000e640008020157 */
[----:B-1----:R-:W-:Y:S05]  /*70e0*/  @!P1 BRA `(.L_x_14120) ;  /* 0x000000d800009947 */ /* 0x002fea0003800000 */
.L_x_14119:
        /* <DEDUP_REMOVED lines=26> */
.L_x_14121:
        /* <DEDUP_REMOVED lines=462> */
.L_x_14122:
[----:B------:R0:W1:Y:S01]  /*8f70*/  SYNCS.PHASECHK.TRANS64.TRYWAIT P1, [UR23+0x22850], R7 ;  /* 0x02285007ff0075a7 */ /* 0x0000620008020157 */
[----:B------:R-:W-:Y:S05]  /*8f80*/  @!P0 BRA `(.L_x_14123) ;  /* 0x0000000000048947 */ /* 0x000fea0003800000 */
[----:B------:R-:W-:Y:S01]  /*8f90*/  BPT.TRAP 0x1 ;  /* 0x000000040000795c */ /* 0x000fe20000300000 */
.L_x_14123:
[----:B-1----:R-:W-:Y:S05]  /*8fa0*/  @P1 BRA `(.L_x_14124) ;  /* 0x0000000000081947 */ /* 0x002fea0003800000 */
[----:B------:R-:W1:Y:S02]  /*8fb0*/  SYNCS.PHASECHK.TRANS64.TRYWAIT P1, [UR23+0x22850], R7 ;  /* 0x02285007ff0075a7 */ /* 0x000e640008020157 */
[----:B-1----:R-:W-:Y:S05]  /*8fc0*/  @!P1 BRA `(.L_x_14125) ;  /* 0x000000b800609947 */ /* 0x002fea0003800000 */
.L_x_14124:
        /* <DEDUP_REMOVED lines=42> */
.L_x_14126:
        /* <DEDUP_REMOVED lines=9> */
.L_x_14116:
[----:B------:R-:W0:Y:S01]  /*9300*/  SHFL.BFLY PT, R8, R3, 0x2, 0x1f ;  /* 0x0c401f0003087f89 */ /* 0x000e2200000e0000 */
[----:B------:R-:W-:Y:S01]  /*9310*/  UIADD3 UR37, UR37, 0x1, URZ ;  /* 0x0000000125257890 */ /* 0x000fe2000fffe03f */
[----:B------:R2:W-:Y:S06]  /*9320*/  BAR.ARV R0, 0x100 ;  /* 0x000400000000751d */ /* 0x0005ec0000002000 */
[----:B------:R-:W-:Y:S02]  /*9330*/  UISETP.NE.AND UP0, UPT, UR37, 0x2, UPT ;  /* 0x000000022500788c */ /* 0x000fe4000bf05270 */
[----:B------:R-:W-:Y:S06]  /*9340*/  BAR.ARV 0x8, 0x180 ;  /* 0x0206000000007b1d */ /* 0x000fec0000002000 */
[----:B--2---:R-:W-:Y:S01]  /*9350*/  MOV R0, 0xff800000 ;  /* 0xff80000000007802 */ /* 0x004fe20000000f00 */
[----:B------:R-:W-:Y:S01]  /*9360*/  USEL UR4, URZ, 0x1, UP0 ;  /* 0x000000013f047887 */ /* 0x000fe20008000000 */
[----:B------:R-:W2:Y:S01]  /*9370*/  SHFL.BFLY PT, R7, R4, 0x2, 0x1f ;  /* 0x0c401f0004077f89 */ /* 0x000ea200000e0000 */
[----:B------:R-:W-:Y:S01]  /*9380*/  PLOP3.LUT P0, PT, PT, PT, PT, 0x8, 0x0 ;  /* 0x000000000000781c */ /* 0x000fe20003f0e170 */
[----:B------:R-:W-:Y:S01]  /*9390*/  UIADD3 UR46, UR46, 0x1, URZ ;  /* 0x000000012e2e7890 */ /* 0x000fe2000fffe03f */
[----:B01----:R-:W-:Y:S01]  /*93a0*/  FADD.FTZ R9, R8, R3 ;  /* 0x0000000308097221 */ /* 0x003fe20000010000 */
[----:B------:R-:W-:Y:S01]  /*93b0*/  IMAD.MOV.U32 R3, RZ, RZ, RZ ;  /* 0x000000ffff037224 */ /* 0x000fe200078e00ff */
[----:B------:R-:W-:-:S02]  /*93c0*/  USEL UR37, UR37, URZ, UP0 ;  /* 0x0000003f25257287 */ /* 0x000fc40008000000 */
[----:B------:R-:W-:Y:S01]  /*93d0*/  ULOP3.LUT UR36, UR36, UR4, URZ, 0x3c, !UPT ;  /* 0x0000000424247292 */ /* 0x000fe2000f8e3c3f */
[----:B------:R-:W0:Y:S01]  /*93e0*/  SHFL.BFLY PT, R8, R9, 0x1, 0x1f ;  /* 0x0c201f0009087f89 */ /* 0x000e2200000e0000 */
[----:B--2---:R-:W-:-:S05]  /*93f0*/  FADD.FTZ R10, R7, R4 ;  /* 0x00000004070a7221 */ /* 0x004fca0000010000 */
[----:B------:R-:W1:Y:S01]  /*9400*/  SHFL.BFLY PT, R7, R10, 0x1, 0x1f ;  /* 0x0c201f000a077f89 */ /* 0x000e6200000e0000 */
[----:B0-----:R-:W-:Y:S01]  /*9410*/  FADD.FTZ R11, R9, R8 ;  /* 0x00000008090b7221 */ /* 0x001fe20000010000 */
[----:B------:R-:W-:-:S04]  /*9420*/  IMAD.MOV.U32 R8, RZ, RZ, RZ ;  /* 0x000000ffff087224 */ /* 0x000fc800078e00ff */
[----:B------:R-:W-:-:S13]  /*9430*/  FSETP.NE.FTZ.AND P1, PT, R11, RZ, PT ;  /* 0x000000ff0b00720b */ /* 0x000fda0003f35000 */
[----:B------:R-:W0:Y:S01]  /*9440*/  @P1 MUFU.RCP R8, R11 ;  /* 0x0000000b00081308 */ /* 0x000e220000001000 */
[----:B-1----:R-:W-:Y:S01]  /*9450*/  FADD.FTZ R4, R10, R7 ;  /* 0x000000070a047221 */ /* 0x002fe20000010000 */
[----:B------:R-:W-:-:S04]  /*9460*/  IMAD.U32 R10, RZ, RZ, UR10 ;  /* 0x0000000aff0a7e24 */ /* 0x000fc8000f8e00ff */
[----:B------:R-:W-:Y:S02]  /*9470*/  FSETP.NE.FTZ.AND P2, PT, R4, RZ, PT ;  /* 0x000000ff0400720b */ /* 0x000fe40003f55000 */
[----:B------:R-:W1:Y:S01]  /*9480*/  @P1 MUFU.LG2 R7, R11 ;  /* 0x0000000b00071308 */ /* 0x000e620000000c00 */
[----:B------:R-:W-:Y:S01]  /*9490*/  @P1 FMUL.FTZ R10, R10, 0.69314718246459960938 ;  /* 0x3f3172180a0a1820 */ /* 0x000fe20000410000 */
[-C--:B0-----:R-:W-:Y:S01]  /*94a0*/  FMUL.FTZ R24, R24, R8.reuse ;  /* 0x0000000818187220 */ /* 0x081fe20000410000 */
[-C--:B------:R-:W-:Y:S01]  /*94b0*/  FMUL.FTZ R25, R25, R8.reuse ;  /* 0x0000000819197220 */ /* 0x080fe20000410000 */
[----:B------:R-:W-:-:S07]  /*94c0*/  FMUL.FTZ R28, R28, R8 ;  /* 0x000000081c1c7220 */ /* 0x000fce0000410000 */
        /* <DEDUP_REMOVED lines=134> */
.L_x_14091:
        /* <DEDUP_REMOVED lines=16> */
[----:B------:R-:W-:Y:S01]  /*9e30*/  F2FP.F16.F32.PACK_AB R11, R31, R30 ;  /* 0x0000001e1f0b723e */ /* 0x000fe200000000ff */
[----:B------:R-:W-:Y:S01]  /*9e40*/  ULDC.64 UR12, c[0x0][0xc00] ;  /* 0x00030000000c7ab9 */ /* 0x000fe20000000a00 */
[----:B------:R-:W-:Y:S01]  /*9e50*/  F2FP.F16.F32.PACK_AB R14, R37, R36 ;  /* 0x00000024250e723e */ /* 0x000fe200000000ff */
[----:B------:R-:W-:Y:S01]  /*9e60*/  UIMAD.WIDE UR12, UR39, 0x4, UR12 ;  /* 0x00000004270c78a5 */ /* 0x000fe2000f8e020c */
[----:B------:R-:W-:Y:S01]  /*9e70*/  F2FP.F16.F32.PACK_AB R15, R39, R38 ;  /* 0x00000026270f723e */ /* 0x000fe200000000ff */
[----:B------:R-:W-:Y:S01]  /*9e80*/  ULDC.64 UR14, c[0x0][0xc08] ;  /* 0x00030200000e7ab9 */ /* 0x000fe20000000a00 */
[----:B------:R-:W-:Y:S01]  /*9e90*/  ULDC UR9, c[0x0][0xbe8] ;  /* 0x0002fa0000097ab9 */ /* 0x000fe20000000800 */
[----:B------:R-:W-:Y:S01]  /*9ea0*/  UMOV UR10, UR8 ;  /* 0x00000008000a7c82 */ /* 0x000fe20008000000 */
[----:B0-----:R-:W-:Y:S01]  /*9eb0*/  UMOV UR11, UR4 ;  /* 0x00000004000b7c82 */ /* 0x001fe20008000000 */
[----:B------:R-:W-:Y:S01]  /*9ec0*/  UISETP.NE.U32.AND UP0, UPT, UR14, URZ, UPT ;  /* 0x0000003f0e00728c */ /* 0x000fe2000bf05070 */
[----:B------:R-:W-:-:S03]  /*9ed0*/  ULDC UR4, c[0x0][0xad4] ;  /* 0x0002b50000047ab9 */ /* 0x000fc60000000800 */
[----:B------:R-:W-:-:S11]  /*9ee0*/  UISETP.NE.AND.EX UP0, UPT, UR15, URZ, UPT, UP0 ;  /* 0x0000003f0f00728c */ /* 0x000fd6000bf05300 */
[----:B------:R-:W-:-:S04]  /*9ef0*/  @UP0 ULEA UR14, UP1, UR39, UR14, 0x2 ;  /* 0x0000000e270e0291 */ /* 0x000fc8000f82103f */
[----:B------:R-:W-:Y:S01]  /*9f00*/  @UP0 ULEA.HI.X UR15, UR39, UR15, UR40, 0x2, UP1 ;  /* 0x0000000f270f0291 */ /* 0x000fe200088f1428 */
        /* <DEDUP_REMOVED lines=44> */
[----:B------:R-:W-:Y:S01]  /*a1d0*/  MOV R3, R12 ;  /* 0x0000000c00037202 */ /* 0x000fe20000000f00 */
[----:B------:R0:W-:Y:S01]  /*a1e0*/  STSM.16.M88.4 [R5], R8 ;  /* 0x0000000805007844 */ /* 0x0001e20000000200 */
[----:B------:R-:W-:-:S02]  /*a1f0*/  SHF.R.U64 R154, R154, 0x3, RZ ;  /* 0x000000039a9a7819 */ /* 0x000fc400000012ff */
[----:B------:R-:W-:Y:S01]  /*a200*/  LOP3.LUT R164, R164, R165, RZ, 0x3c, !PT ;  /* 0x000000a5a4a47212 */ /* 0x000fe200078e3cff */
[--C-:B------:R-:W-:Y:S01]  /*a210*/  IMAD.X R165, RZ, RZ, R7.reuse, P4 ;  /* 0x000000ffffa57224 */ /* 0x100fe200020e0607 */
[----:B------:R-:W-:Y:S02]  /*a220*/  F2FP.F16.F32.PACK_AB R12, R33, R32 ;  /* 0x00000020210c723e */ /* 0x000fe400000000ff */
[----:B------:R-:W-:Y:S02]  /*a230*/  F2FP.F16.F32.PACK_AB R13, R35, R34 ;  /* 0x00000022230d723e */ /* 0x000fe400000000ff */
[----:B------:R-:W-:Y:S02]  /*a240*/  IADD3 R21, P5, R6, 0xc020, RZ ;  /* 0x0000c02006157810 */ /* 0x000fe40007fbe0ff */
[----:B------:R-:W-:Y:S01]  /*a250*/  LOP3.LUT R168, R168, R169, RZ, 0x3c, !PT ;  /* 0x000000a9a8a87212 */ /* 0x000fe200078e3cff */
[----:B------:R-:W-:Y:S01]  /*a260*/  IMAD.X R169, RZ, RZ, R7, P6 ;  /* 0x000000ffffa97224 */ /* 0x000fe200030e0607 */
[C---:B------:R-:W-:Y:S01]  /*a270*/  IADD3 R159, P3, R6.reuse, 0x8060, RZ ;  /* 0x00008060069f7810 */ /* 0x040fe20007f7e0ff */
[----:B------:R1:W-:Y:S01]  /*a280*/  STSM.16.M88.4 [R3], R12 ;  /* 0x0000000c03007844 */ /* 0x0003e20000000200 */
[----:B------:R-:W-:-:S02]  /*a290*/  IADD3 R157, P2, R6, 0xc040, RZ ;  /* 0x0000c040069d7810 */ /* 0x000fc40007f5e0ff */
[----:B------:R-:W-:Y:S02]  /*a2a0*/  SHF.R.U64 R172, R172, 0x3, RZ ;  /* 0x00000003acac7819 */ /* 0x000fe400000012ff */
[----:B------:R-:W-:Y:S02]  /*a2b0*/  IADD3 R175, P4, R6, 0x8040, RZ ;  /* 0x0000804006af7810 */ /* 0x000fe40007f9e0ff */
[----:B------:R-:W-:Y:S01]  /*a2c0*/  LOP3.LUT R154, R154, R155, RZ, 0x3c, !PT ;  /* 0x0000009b9a9a7212 */ /* 0x000fe200078e3cff */
[----:B------:R-:W-:Y:S01]  /*a2d0*/  IMAD.X R155, RZ, RZ, R7, P0 ;  /* 0x000000ffff9b7224 */ /* 0x000fe200000e0607 */
[----:B------:R-:W-:Y:S02]  /*a2e0*/  IADD3 R161, P6, R6, 0xc000, RZ ;  /* 0x0000c00006a17810 */ /* 0x000fe40007fde0ff */
[----:B------:R-:W-:Y:S02]  /*a2f0*/  LOP3.LUT R20, R21, 0x380, RZ, 0xc0, !PT ;  /* 0x0000038015147812 */ /* 0x000fe400078ec0ff */
[----:B------:R-:W-:-:S02]  /*a300*/  LOP3.LUT R158, R159, 0x380, RZ, 0xc0, !PT ;  /* 0x000003809f9e7812 */ /* 0x000fc400078ec0ff */
[----:B------:R-:W-:Y:S02]  /*a310*/  LOP3.LUT R156, R157, 0x380, RZ, 0xc0, !PT ;  /* 0x000003809d9c7812 */ /* 0x000fe400078ec0ff */
[----:B------:R-:W-:Y:S02]  /*a320*/  MOV R163, R162 ;  /* 0x000000a200a37202 */ /* 0x000fe40000000f00 */
[----:B0-----:R-:W-:Y:S02]  /*a330*/  F2FP.F16.F32.PACK_AB R8, R41, R40 ;  /* 0x000000282908723e */ /* 0x001fe400000000ff */
[----:B------:R-:W-:Y:S02]  /*a340*/  F2FP.F16.F32.PACK_AB R9, R43, R42 ;  /* 0x0000002a2b09723e */ /* 0x000fe400000000ff */
[----:B------:R-:W-:Y:S02]  /*a350*/  F2FP.F16.F32.PACK_AB R10, R45, R44 ;  /* 0x0000002c2d0a723e */ /* 0x000fe400000000ff */
[----:B------:R-:W-:-:S02]  /*a360*/  F2FP.F16.F32.PACK_AB R11, R47, R46 ;  /* 0x0000002e2f0b723e */ /* 0x000fc400000000ff */
[----:B------:R-:W-:Y:S01]  /*a370*/  LOP3.LUT R172, R172, R173, RZ, 0x3c, !PT ;  /* 0x000000adacac7212 */ /* 0x000fe200078e3cff */
[----:B------:R-:W-:Y:S01]  /*a380*/  IMAD.X R173, RZ, RZ, R7, P1 ;  /* 0x000000ffffad7224 */ /* 0x000fe200008e0607 */
[----:B------:R-:W-:Y:S01]  /*a390*/  LOP3.LUT R174, R175, 0x380, RZ, 0xc0, !PT ;  /* 0x00000380afae7812 */ /* 0x000fe200078ec0ff */
[----:B------:R0:W-:Y:S01]  /*a3a0*/  STSM.16.M88.4 [R163], R8 ;  /* 0x00000008a3007844 */ /* 0x0001e20000000200 */
[----:B------:R-:W-:Y:S02]  /*a3b0*/  MOV R164, R164 ;  /* 0x000000a400a47202 */ /* 0x000fe40000000f00 */
[----:B-1----:R-:W-:Y:S02]  /*a3c0*/  F2FP.F16.F32.PACK_AB R12, R49, R48 ;  /* 0x00000030310c723e */ /* 0x002fe400000000ff */
[----:B------:R-:W-:Y:S02]  /*a3d0*/  F2FP.F16.F32.PACK_AB R13, R51, R50 ;  /* 0x00000032330d723e */ /* 0x000fe400000000ff */
[----:B------:R-:W-:-:S02]  /*a3e0*/  F2FP.F16.F32.PACK_AB R14, R53, R52 ;  /* 0x00000034350e723e */ /* 0x000fc400000000ff */
[----:B------:R-:W-:Y:S02]  /*a3f0*/  F2FP.F16.F32.PACK_AB R15, R55, R54 ;  /* 0x00000036370f723e */ /* 0x000fe400000000ff */
[----:B------:R-:W-:Y:S02]  /*a400*/  LOP3.LUT R160, R161, 0x380, RZ, 0xc0, !PT ;  /* 0x00000380a1a07812 */ /* 0x000fe400078ec0ff */
[----:B------:R-:W-:Y:S01]  /*a410*/  SHF.R.U64 R20, R20, 0x3, RZ ;  /* 0x0000000314147819 */ /* 0x000fe200000012ff */
[----:B------:R1:W-:Y:S01]  /*a420*/  STSM.16.M88.4 [R164], R12 ;  /* 0x0000000ca4007844 */ /* 0x0003e20000000200 */
[----:B------:R-:W-:Y:S02]  /*a430*/  IADD3 R3, P1, R6, 0xc060, RZ ;  /* 0x0000c06006037810 */ /* 0x000fe40007f3e0ff */
[----:B------:R-:W-:Y:S02]  /*a440*/  SHF.R.U64 R158, R158, 0x3, RZ ;  /* 0x000000039e9e7819 */ /* 0x000fe400000012ff */
[----:B------:R-:W-:-:S02]  /*a450*/  SHF.R.U64 R156, R156, 0x3, RZ ;  /* 0x000000039c9c7819 */ /* 0x000fc400000012ff */
[----:B------:R-:W-:Y:S02]  /*a460*/  MOV R162, R152 ;  /* 0x0000009800a27202 */ /* 0x000fe40000000f00 */
[----:B------:R-:W-:Y:S02]  /*a470*/  MOV R5, R154 ;  /* 0x0000009a00057202 */ /* 0x000fe40000000f00 */
[----:B------:R-:W-:Y:S02]  /*a480*/  SHF.R.U64 R174, R174, 0x3, RZ ;  /* 0x00000003aeae7819 */ /* 0x000fe400000012ff */
[----:B------:R-:W-:Y:S02]  /*a490*/  MOV R166, R166 ;  /* 0x000000a600a67202 */ /* 0x000fe40000000f00 */
[----:B------:R-:W-:Y:S02]  /*a4a0*/  F2FP.F16.F32.PACK_AB R152, R57, R56 ;  /* 0x000000383998723e */ /* 0x000fe400000000ff */
[----:B------:R-:W-:-:S02]  /*a4b0*/  F2FP.F16.F32.PACK_AB R153, R59, R58 ;  /* 0x0000003a3b99723e */ /* 0x000fc400000000ff */
[----:B------:R-:W-:Y:S02]  /*a4c0*/  F2FP.F16.F32.PACK_AB R154, R61, R60 ;  /* 0x0000003c3d9a723e */ /* 0x000fe400000000ff */
[----:B------:R-:W-:Y:S02]  /*a4d0*/  F2FP.F16.F32.PACK_AB R155, R63, R62 ;  /* 0x0000003e3f9b723e */ /* 0x000fe400000000ff */
[----:B------:R-:W-:Y:S02]  /*a4e0*/  SHF.R.U64 R160, R160, 0x3, RZ ;  /* 0x00000003a0a07819 */ /* 0x000fe400000012ff */
[----:B------:R-:W-:Y:S01]  /*a4f0*/  MOV R168, R168 ;  /* 0x000000a800a87202 */ /* 0x000fe20000000f00 */
[----:B------:R2:W-:Y:S01]  /*a500*/  STSM.16.M88.4 [R166], R152 ;  /* 0x00000098a6007844 */ /* 0x0005e20000000200 */
[----:B0-----:R-:W-:Y:S02]  /*a510*/  F2FP.F16.F32.PACK_AB R8, R65, R64 ;  /* 0x000000404108723e */ /* 0x001fe400000000ff */
[----:B------:R-:W-:-:S02]  /*a520*/  F2FP.F16.F32.PACK_AB R9, R67, R66 ;  /* 0x000000424309723e */ /* 0x000fc400000000ff */
[----:B------:R-:W-:Y:S02]  /*a530*/  F2FP.F16.F32.PACK_AB R10, R69, R68 ;  /* 0x00000044450a723e */ /* 0x000fe400000000ff */
[----:B------:R-:W-:Y:S02]  /*a540*/  F2FP.F16.F32.PACK_AB R11, R71, R70 ;  /* 0x00000046470b723e */ /* 0x000fe400000000ff */
[----:B------:R-:W-:Y:S01]  /*a550*/  LOP3.LUT R20, R20, R21, RZ, 0x3c, !PT ;  /* 0x0000001514147212 */ /* 0x000fe200078e3cff */
[----:B------:R-:W-:Y:S01]  /*a560*/  IMAD.X R21, RZ, RZ, R7, P5 ;  /* 0x000000ffff157224 */ /* 0x000fe200028e0607 */
[----:B------:R-:W-:Y:S01]  /*a570*/  LOP3.LUT R6, R3, 0x380, RZ, 0xc0, !PT ;  /* 0x0000038003067812 */ /* 0x000fe200078ec0ff */
[----:B------:R0:W-:Y:S01]  /*a580*/  STSM.16.M88.4 [R168], R8 ;  /* 0x00000008a8007844 */ /* 0x0001e20000000200 */
[----:B------:R-:W-:Y:S02]  /*a590*/  MOV R170, R170 ;  /* 0x000000aa00aa7202 */ /* 0x000fe40000000f00 */
[----:B-1----:R-:W-:-:S02]  /*a5a0*/  F2FP.F16.F32.PACK_AB R12, R73, R72 ;  /* 0x00000048490c723e */ /* 0x002fc400000000ff */
        /* <DEDUP_REMOVED lines=11> */
[----:B------:R-:W-:Y:S01]  /*a660*/  SHF.R.U64 R6, R6, 0x3, RZ ;  /* 0x0000000306067819 */ /* 0x000fe200000012ff */
[----:B------:R1:W-:Y:S01]  /*a670*/  STSM.16.M88.4 [R170], R12 ;  /* 0x0000000caa007844 */ /* 0x0003e20000000200 */
[----:B------:R-:W-:Y:S01]  /*a680*/  F2FP.F16.F32.PACK_AB R164, R81, R80 ;  /* 0x0000005051a4723e */ /* 0x000fe200000000ff */
[----:B------:R-:W-:Y:S01]  /*a690*/  IMAD.X R7, RZ, RZ, R7, P1 ;  /* 0x000000ffff077224 */ /* 0x000fe200008e0607 */
[----:B------:R-:W-:-:S02]  /*a6a0*/  F2FP.F16.F32.PACK_AB R165, R83, R82 ;  /* 0x0000005253a5723e */ /* 0x000fc400000000ff */
[----:B--2---:R-:W-:Y:S02]  /*a6b0*/  F2FP.F16.F32.PACK_AB R166, R85, R84 ;  /* 0x0000005455a6723e */ /* 0x004fe400000000ff */
[----:B------:R-:W-:Y:S02]  /*a6c0*/  F2FP.F16.F32.PACK_AB R167, R87, R86 ;  /* 0x0000005657a7723e */ /* 0x000fe400000000ff */
[----:B------:R-:W-:Y:S02]  /*a6d0*/  MOV R172, R172 ;  /* 0x000000ac00ac7202 */ /* 0x000fe40000000f00 */
[----:B0-----:R-:W-:Y:S01]  /*a6e0*/  F2FP.F16.F32.PACK_AB R168, R89, R88 ;  /* 0x0000005859a8723e */ /* 0x001fe200000000ff */
[----:B------:R0:W-:Y:S01]  /*a6f0*/  STSM.16.M88.4 [R162], R164 ;  /* 0x000000a4a2007844 */ /* 0x0001e20000000200 */
[----:B------:R-:W-:Y:S02]  /*a700*/  F2FP.F16.F32.PACK_AB R169, R91, R90 ;  /* 0x0000005a5ba9723e */ /* 0x000fe400000000ff */
[----:B------:R-:W-:-:S02]  /*a710*/  F2FP.F16.F32.PACK_AB R171, R95, R94 ;  /* 0x0000005e5fab723e */ /* 0x000fc400000000ff */
[----:B-1----:R-:W-:Y:S02]  /*a720*/  F2FP.F16.F32.PACK_AB R170, R93, R92 ;  /* 0x0000005c5daa723e */ /* 0x002fe400000000ff */
[----:B------:R-:W-:Y:S02]  /*a730*/  MOV R20, R20 ;  /* 0x0000001400147202 */ /* 0x000fe40000000f00 */
[----:B------:R-:W-:Y:S01]  /*a740*/  MOV R173, R158 ;  /* 0x0000009e00ad7202 */ /* 0x000fe20000000f00 */
[----:B------:R-:W-:Y:S01]  /*a750*/  STSM.16.M88.4 [R172], R168 ;  /* 0x000000a8ac007844 */ /* 0x000fe20000000200 */
[----:B------:R-:W-:Y:S02]  /*a760*/  MOV R21, R156 ;  /* 0x0000009c00157202 */ /* 0x000fe40000000f00 */
[----:B------:R-:W-:Y:S02]  /*a770*/  F2FP.F16.F32.PACK_AB R152, R97, R96 ;  /* 0x000000606198723e */ /* 0x000fe400000000ff */
[----:B------:R-:W-:-:S02]  /*a780*/  F2FP.F16.F32.PACK_AB R153, R99, R98 ;  /* 0x000000626399723e */ /* 0x000fc400000000ff */
[----:B------:R-:W-:Y:S02]  /*a790*/  F2FP.F16.F32.PACK_AB R154, R101, R100 ;  /* 0x00000064659a723e */ /* 0x000fe400000000ff */
[----:B------:R-:W-:Y:S02]  /*a7a0*/  F2FP.F16.F32.PACK_AB R155, R103, R102 ;  /* 0x00000066679b723e */ /* 0x000fe400000000ff */
[----:B------:R-:W-:Y:S02]  /*a7b0*/  LOP3.LUT R6, R6, R3, RZ, 0x3c, !PT ;  /* 0x0000000306067212 */ /* 0x000fe400078e3cff */
[----:B------:R-:W-:Y:S01]  /*a7c0*/  MOV R174, R174 ;  /* 0x000000ae00ae7202 */ /* 0x000fe20000000f00 */
[----:B------:R1:W-:Y:S01]  /*a7d0*/  STSM.16.M88.4 [R5], R152 ;  /* 0x0000009805007844 */ /* 0x0003e20000000200 */
[----:B------:R-:W-:Y:S02]  /*a7e0*/  F2FP.F16.F32.PACK_AB R156, R105, R104 ;  /* 0x00000068699c723e */ /* 0x000fe400000000ff */
[----:B------:R-:W-:-:S02]  /*a7f0*/  F2FP.F16.F32.PACK_AB R157, R107, R106 ;  /* 0x0000006a6b9d723e */ /* 0x000fc400000000ff */
[----:B------:R-:W-:Y:S02]  /*a800*/  F2FP.F16.F32.PACK_AB R158, R109, R108 ;  /* 0x0000006c6d9e723e */ /* 0x000fe400000000ff */
[----:B------:R-:W-:Y:S02]  /*a810*/  F2FP.F16.F32.PACK_AB R159, R111, R110 ;  /* 0x0000006e6f9f723e */ /* 0x000fe400000000ff */
[----:B------:R-:W-:Y:S02]  /*a820*/  MOV R3, R160 ;  /* 0x000000a000037202 */ /* 0x000fe40000000f00 */
[----:B------:R-:W-:Y:S01]  /*a830*/  F2FP.F16.F32.PACK_AB R160, R113, R112 ;  /* 0x0000007071a0723e */ /* 0x000fe200000000ff */
[----:B------:R2:W-:Y:S01]  /*a840*/  STSM.16.M88.4 [R174], R156 ;  /* 0x0000009cae007844 */ /* 0x0005e20000000200 */
[----:B------:R-:W-:Y:S02]  /*a850*/  F2FP.F16.F32.PACK_AB R161, R115, R114 ;  /* 0x0000007273a1723e */ /* 0x000fe400000000ff */
[----:B0-----:R-:W-:-:S02]  /*a860*/  F2FP.F16.F32.PACK_AB R162, R117, R116 ;  /* 0x0000007475a2723e */ /* 0x001fc400000000ff */
[----:B------:R-:W-:Y:S02]  /*a870*/  F2FP.F16.F32.PACK_AB R163, R119, R118 ;  /* 0x0000007677a3723e */ /* 0x000fe400000000ff */
[----:B------:R-:W-:Y:S02]  /*a880*/  F2FP.F16.F32.PACK_AB R8, R121, R120 ;  /* 0x000000787908723e */ /* 0x000fe400000000ff */
        /* <DEDUP_REMOVED lines=9> */
[----:B-1----:R-:W-:Y:S02]  /*a920*/  F2FP.F16.F32.PACK_AB R152, R137, R136 ;  /* 0x000000888998723e */ /* 0x002fe400000000ff */
[----:B------:R-:W-:Y:S01]  /*a930*/  F2FP.F16.F32.PACK_AB R153, R139, R138 ;  /* 0x0000008a8b99723e */ /* 0x000fe200000000ff */
[----:B------:R1:W-:Y:S01]  /*a940*/  STSM.16.M88.4 [R20], R12 ;  /* 0x0000000c14007844 */ /* 0x0003e20000000200 */
[----:B------:R-:W-:-:S02]  /*a950*/  F2FP.F16.F32.PACK_AB R154, R141, R140 ;  /* 0x0000008c8d9a723e */ /* 0x000fc400000000ff */
[----:B------:R-:W-:Y:S02]  /*a960*/  F2FP.F16.F32.PACK_AB R155, R143, R142 ;  /* 0x0000008e8f9b723e */ /* 0x000fe400000000ff */
[----:B------:R-:W-:Y:S01]  /*a970*/  MOV R164, R6 ;  /* 0x0000000600a47202 */ /* 0x000fe20000000f00 */
[----:B------:R-:W-:Y:S01]  /*a980*/  IMAD.U32 R6, RZ, RZ, UR12 ;  /* 0x0000000cff067e24 */ /* 0x000fe2000f8e00ff */
[----:B--2---:R-:W-:Y:S01]  /*a990*/  F2FP.F16.F32.PACK_AB R156, R145, R144 ;  /* 0x00000090919c723e */ /* 0x004fe200000000ff */
[----:B------:R2:W-:Y:S01]  /*a9a0*/  STSM.16.M88.4 [R21], R152 ;  /* 0x0000009815007844 */ /* 0x0005e20000000200 */
[----:B------:R-:W-:Y:S01]  /*a9b0*/  F2FP.F16.F32.PACK_AB R157, R147, R146 ;  /* 0x00000092939d723e */ /* 0x000fe200000000ff */
[----:B------:R-:W-:Y:S01]  /*a9c0*/  IMAD.U32 R7, RZ, RZ, UR13 ;  /* 0x0000000dff077e24 */ /* 0x000fe2000f8e00ff */
[----:B------:R-:W-:Y:S02]  /*a9d0*/  F2FP.F16.F32.PACK_AB R158, R149, R148 ;  /* 0x00000094959e723e */ /* 0x000fe400000000ff */
[----:B------:R-:W-:-:S02]  /*a9e0*/  F2FP.F16.F32.PACK_AB R159, R151, R150 ;  /* 0x00000096979f723e */ /* 0x000fc400000000ff */
[----:B------:R-:W-:-:S03]  /*a9f0*/  ISETP.NE.U32.AND P0, PT, RZ, UR16, PT ;  /* 0x00000010ff007c0c */ /* 0x000fc6000bf05070 */
[----:B------:R2:W-:Y:S01]  /*aa00*/  STSM.16.M88.4 [R164], R156 ;  /* 0x0000009ca4007844 */ /* 0x0005e20000000200 */
[----:B------:R-:W-:Y:S01]  /*aa10*/  BAR.SYNC.DEFER_BLOCKING 0x1, 0x100 ;  /* 0x0044000000007b1d */ /* 0x000fe20000010000 */
[----:B------:R-:W-:-:S13]  /*aa20*/  ISETP.NE.AND.EX P0, PT, RZ, UR17, PT, P0 ;  /* 0x00000011ff007c0c */ /* 0x000fda000bf05300 */
[----:B------:R3:W4:Y:S01]  /*aa30*/  @P0 LDG.E R5, desc[UR52][R6.64] ;  /* 0x0000003406050981 */ /* 0x000722000c1e1900 */
[----:B------:R-:W-:Y:S01]  /*aa40*/  PLOP3.LUT P4, PT, PT, PT, UP0, 0x80, 0x0 ;  /* 0x000000000000781c */ /* 0x000fe20003f8f008 */
[----:B---3--:R-:W-:Y:S02]  /*aa50*/  IMAD.U32 R6, RZ, RZ, UR14 ;  /* 0x0000000eff067e24 */ /* 0x008fe4000f8e00ff */
[----:B------:R-:W-:-:S10]  /*aa60*/  IMAD.U32 R7, RZ, RZ, UR15 ;  /* 0x0000000fff077e24 */ /* 0x000fd4000f8e00ff */
[----:B0-----:R0:W3:Y:S01]  /*aa70*/  @P4 LDG.E R3, desc[UR52][R6.64] ;  /* 0x0000003406034981 */ /* 0x0010e2000c1e1900 */
[----:B------:R-:W-:Y:S01]  /*aa80*/  UISETP.NE.AND UP0, UPT, UR44, URZ, UPT ;  /* 0x0000003f2c00728c */ /* 0x000fe2000bf05270 */
[----:B-1----:R-:W-:Y:S01]  /*aa90*/  VIADD R12, R16, UR42 ;  /* 0x0000002a100c7c36 */ /* 0x002fe20008000000 */
[----:B------:R-:W-:Y:S02]  /*aaa0*/  UISETP.NE.AND UP1, UPT, UR9, 0x1, UPT ;  /* 0x000000010900788c */ /* 0x000fe4000bf25270 */
[----:B------:R-:W-:Y:S01]  /*aab0*/  USEL UR4, UR44, UR4, UP0 ;  /* 0x000000042c047287 */ /* 0x000fe20008000000 */
[----:B------:R-:W-:Y:S01]  /*aac0*/  UMOV UR23, 0x9b8 ;  /* 0x000009b800177882 */ /* 0x000fe20000000000 */
[----:B------:R-:W-:Y:S02]  /*aad0*/  UISETP.NE.U32.AND UP0, UPT, UR16, URZ, UPT ;  /* 0x0000003f1000728c */ /* 0x000fe4000bf05070 */
[----:B------:R-:W-:Y:S01]  /*aae0*/  PLOP3.LUT P1, PT, PT, PT, UP1, 0x80, 0x0 ;  /* 0x000000000000781c */ /* 0x000fe20003f2f018 */
[----:B------:R-:W-:-:S02]  /*aaf0*/  UISETP.GT.AND UP2, UPT, UR4, 0x1, UPT ;  /* 0x000000010400788c */ /* 0x000fc4000bf44270 */
[----:B------:R-:W-:Y:S02]  /*ab00*/  UISETP.NE.AND.EX UP0, UPT, UR17, URZ, UPT, UP0 ;  /* 0x0000003f1100728c */ /* 0x000fe4000bf05300 */
[----:B------:R-:W-:Y:S01]  /*ab10*/  USEL UR23, UR23, 0x978, UP2 ;  /* 0x0000097817177887 */ /* 0x000fe20009000000 */
[----:B------:R-:W-:Y:S01]  /*ab20*/  UMOV UR4, URZ ;  /* 0x0000003f00047c82 */ /* 0x000fe20008000000 */
[----:B------:R-:W-:Y:S01]  /*ab30*/  USEL UR39, UR39, URZ, !UP0 ;  /* 0x0000003f27277287 */ /* 0x000fe2000c000000 */
[----:B------:R-:W-:Y:S01]  /*ab40*/  @UP1 ULDC UR25, c[0x0][0xbec] ;  /* 0x0002fb0000191ab9 */ /* 0x000fe20000000800 */
[----:B------:R-:W-:Y:S02]  /*ab50*/  USEL UR22, UR43, URZ, UP2 ;  /* 0x0000003f2b167287 */ /* 0x000fe40009000000 */
[----:B------:R-:W-:Y:S02]  /*ab60*/  USEL UR40, UR40, URZ, !UP0 ;  /* 0x0000003f28287287 */ /* 0x000fe4000c000000 */
[----:B0-----:R-:W-:Y:S01]  /*ab70*/  @P1 IMAD.HI.U32 R6, R12, UR25, RZ ;  /* 0x000000190c061c27 */ /* 0x001fe2000f8e00ff */
[----:B------:R-:W-:-:S03]  /*ab80*/  @UP1 ULDC UR28, c[0x0][0xbf0] ;  /* 0x0002fc00001c1ab9 */ /* 0x000fc60000000800 */
[----:B------:R-:W-:Y:S01]  /*ab90*/  ULDC.64 UR18, c[0x0][UR23+0x220] ;  /* 0x0000880017127abb */ /* 0x000fe20008000a00 */
[----:B------:R-:W-:Y:S01]  /*aba0*/  ULDC.64 UR16, c[0x0][UR23+0x218] ;  /* 0x0000860017107abb */ /* 0x000fe20008000a00 */
[----:B------:R-:W-:Y:S01]  /*abb0*/  UIMAD UR19, UR19, UR39, URZ ;  /* 0x00000027131372a4 */ /* 0x000fe2000f8e023f */
[----:B------:R-:W-:Y:S01]  /*abc0*/  ULDC.64 UR20, c[0x0][UR23+0x228] ;  /* 0x00008a0017147abb */ /* 0x000fe20008000a00 */
[----:B------:R-:W-:Y:S02]  /*abd0*/  UIMAD.WIDE.U32 UR14, UR16, UR41, URZ ;  /* 0x00000029100e72a5 */ /* 0x000fe4000f8e003f */
[----:B------:R-:W-:Y:S02]  /*abe0*/  UIMAD UR24, UR17, UR41, URZ ;  /* 0x00000029111872a4 */ /* 0x000fe4000f8e023f */
[----:B------:R-:W-:Y:S02]  /*abf0*/  UIMAD.WIDE.U32 UR26, UR20, UR22, URZ ;  /* 0x00000016141a72a5 */ /* 0x000fe4000f8e003f */
[----:B------:R-:W-:-:S02]  /*ac00*/  UIMAD.WIDE.U32 UR16, UR18, UR39, URZ ;  /* 0x00000027121072a5 */ /* 0x000fc4000f8e003f */
[----:B------:R-:W-:Y:S02]  /*ac10*/  UIMAD UR20, UR21, UR22, URZ ;  /* 0x00000016151472a4 */ /* 0x000fe4000f8e023f */
[----:B------:R-:W-:Y:S02]  /*ac20*/  UIMAD UR19, UR18, UR40, UR19 ;  /* 0x00000028121372a4 */ /* 0x000fe4000f8e0213 */
[----:B------:R-:W-:Y:S02]  /*ac30*/  UIADD3 UR20, UR27, UR20, URZ ;  /* 0x000000141b147290 */ /* 0x000fe4000fffe03f */
[----:B------:R-:W-:Y:S02]  /*ac40*/  UIADD3 UR19, UR17, UR19, URZ ;  /* 0x0000001311137290 */ /* 0x000fe4000fffe03f */
[----:B------:R-:W-:Y:S02]  /*ac50*/  UIADD3 UR24, UR15, UR24, URZ ;  /* 0x000000180f187290 */ /* 0x000fe4000fffe03f */
[----:B------:R-:W-:Y:S01]  /*ac60*/  IMAD.U32 R10, RZ, RZ, UR20 ;  /* 0x00000014ff0a7e24 */ /* 0x000fe2000f8e00ff */
[----:B----4-:R-:W-:Y:S01]  /*ac70*/  @P0 R2UR UR4, R5 ;  /* 0x00000000050402ca */ /* 0x010fe200000e0000 */
[----:B------:R-:W-:Y:S01]  /*ac80*/  IMAD.MOV.U32 R5, RZ, RZ, R12 ;  /* 0x000000ffff057224 */ /* 0x000fe200078e000c */
[----:B------:R-:W-:Y:S01]  /*ac90*/  @P1 SHF.R.U32.HI R5, RZ, UR28, R6 ;  /* 0x0000001cff051c19 */ /* 0x000fe20008011606 */
[----:B------:R-:W-:-:S03]  /*aca0*/  IMAD.U32 R6, RZ, RZ, UR26 ;  /* 0x0000001aff067e24 */ /* 0x000fc6000f8e00ff */
[--C-:B------:R-:W-:Y:S01]  /*acb0*/  SHF.R.S32.HI R7, RZ, 0x1f, R5.reuse ;  /* 0x0000001fff077819 */ /* 0x100fe20000011405 */
[----:B------:R-:W-:-:S04]  /*acc0*/  IMAD.MOV R9, RZ, RZ, -R5 ;  /* 0x000000ffff097224 */ /* 0x000fc800078e0a05 */
[----:B------:R-:W-:Y:S02]  /*acd0*/  IMAD R9, R9, UR9, R12 ;  /* 0x0000000909097c24 */ /* 0x000fe4000f8e020c */
[----:B------:R-:W-:Y:S02]  /*ace0*/  UIADD3 UR14, UP0, UP3, UR16, UR14, UR4 ;  /* 0x0000000e100e7290 */ /* 0x000fe4000fb1e004 */
[----:B------:R-:W-:-:S04]  /*acf0*/  USHF.R.S32.HI UR17, URZ, 0x1f, UR4 ;  /* 0x0000001f3f117899 */ /* 0x000fc80008011404 */
[----:B------:R-:W-:Y:S01]  /*ad00*/  UIADD3.X UR16, UR19, UR24, UR17, UP0, UP3 ;  /* 0x0000001813107290 */ /* 0x000fe200087e6411 */
[----:B------:R-:W-:Y:S01]  /*ad10*/  IADD3 R6, P2, P3, R5, UR14, R6 ;  /* 0x0000000e05067c10 */ /* 0x000fe2000fb5e006 */
        /* <DEDUP_REMOVED lines=8> */
[----:B------:R-:W-:Y:S01]  /*ada0*/  IMAD.WIDE.U32 R6, R9, UR14, R6 ;  /* 0x0000000e09067c25 */ /* 0x000fe2000f8e0006 */
[----:B------:R-:W-:Y:S01]  /*adb0*/  ULDC UR14, c[0x0][0xa88] ;  /* 0x0002a200000e7ab9 */ /* 0x000fe20000000800 */
[----:B---3--:R-:W-:-:S02]  /*adc0*/  @P4 R2UR UR14, R3 ;  /* 0x00000000030e42ca */ /* 0x008fc400000e0000 */
[----:B------:R-:W-:Y:S01]  /*add0*/  IMAD.IADD R5, R7, 0x1, R5 ;  /* 0x0000000107057824 */ /* 0x000fe200078e0205 */
[----:B------:R-:W-:-:S04]  /*ade0*/  LEA R10, P2, R6, UR18, 0x2 ;  /* 0x00000012060a7c11 */ /* 0x000fc8000f8410ff */
[----:B------:R-:W-:Y:S01]  /*adf0*/  LEA.HI.X R5, R6, UR19, R5, 0x2, P2 ;  /* 0x0000001306057c11 */ /* 0x000fe200090f1405 */
[----:B--2---:R-:W-:Y:S08]  /*ae00*/  @P4 BRA `(.L_x_14130) ;  /* 0x0000000000284947 */ /* 0x004ff00003800000 */
[----:B------:R-:W-:Y:S05]  /*ae10*/  @!P0 BRA `(.L_x_14130) ;  /* 0x0000000000248947 */ /* 0x000fea0003800000 */
[----:B------:R-:W-:Y:S02]  /*ae20*/  IMAD.U32 R6, RZ, RZ, UR12 ;  /* 0x0000000cff067e24 */ /* 0x000fe4000f8e00ff */
[----:B------:R-:W-:Y:S02]  /*ae30*/  IMAD.U32 R8, RZ, RZ, UR12 ;  /* 0x0000000cff087e24 */ /* 0x000fe4000f8e00ff */
[----:B------:R-:W-:Y:S02]  /*ae40*/  IMAD.U32 R7, RZ, RZ, UR13 ;  /* 0x0000000dff077e24 */ /* 0x000fe4000f8e00ff */
[----:B------:R-:W-:-:S03]  /*ae50*/  IMAD.U32 R9, RZ, RZ, UR13 ;  /* 0x0000000dff097e24 */ /* 0x000fc6000f8e00ff */
[----:B------:R-:W2:Y:S04]  /*ae60*/  LDG.E R6, desc[UR52][R6.64] ;  /* 0x0000003406067981 */ /* 0x000ea8000c1e1900 */
[----:B------:R-:W3:Y:S01]  /*ae70*/  LDG.E R8, desc[UR52][R8.64+0x4] ;  /* 0x0000043408087981 */ /* 0x000ee2000c1e1900 */
[----:B--2---:R-:W-:Y:S02]  /*ae80*/  R2UR UR12, R6 ;  /* 0x00000000060c72ca */ /* 0x004fe400000e0000 */
[----:B---3--:R-:W-:-:S13]  /*ae90*/  R2UR UR14, R8 ;  /* 0x00000000080e72ca */ /* 0x008fda00000e0000 */
[----:B------:R-:W-:-:S12]  /*aea0*/  UIADD3 UR14, -UR12, UR14, URZ ;  /* 0x0000000e0c0e7290 */ /* 0x000fd8000fffe13f */
.L_x_14130:
[----:B------:R-:W2:Y:S01]  /*aeb0*/  LDL R3, [R1+0x28] ;  /* 0x0000280001037983 */ /* 0x000ea20000100800 */
[----:B------:R-:W-:Y:S01]  /*aec0*/  UIMAD UR16, UR14, UR9, URZ ;  /* 0x000000090e1072a4 */ /* 0x000fe2000f8e023f */
[----:B------:R-:W-:Y:S02]  /*aed0*/  LOP3.LUT P0, RZ, R222, 0x3, RZ, 0xc0, !PT ;  /* 0x00000003deff7812 */ /* 0x000fe4000780c0ff */
[----:B------:R-:W-:Y:S01]  /*aee0*/  SHFL.IDX PT, R6, R10, RZ, 0x1c1f ;  /* 0x001c1fff0a067589 */ /* 0x000fe200000e0000 */
[----:B------:R-:W-:-:S03]  /*aef0*/  PLOP3.LUT P3, PT, PT, PT, UP2, 0x80, 0x0 ;  /* 0x000000000000781c */ /* 0x000fc60003f6f028 */
[----:B------:R-:W0:Y:S04]  /*af00*/  SHFL.IDX PT, R7, R5, RZ, 0x1c1f ;  /* 0x001c1fff05077589 */ /* 0x000e2800000e0000 */
[----:B------:R-:W-:Y:S04]  /*af10*/  SHFL.IDX PT, R8, R10, 0x1, 0x1c1f ;  /* 0x003c1f000a087f89 */ /* 0x000fe800000e0000 */
[----:B------:R-:W1:Y:S01]  /*af20*/  SHFL.IDX PT, R9, R5, 0x1, 0x1c1f ;  /* 0x003c1f0005097f89 */ /* 0x000e6200000e0000 */
[----:B--2---:R-:W-:-:S04]  /*af30*/  VIADD R11, R3, UR42 ;  /* 0x0000002a030b7c36 */ /* 0x004fc80008000000 */
[C---:B------:R-:W-:Y:S01]  /*af40*/  VIADD R3, R11.reuse, 0x8 ;  /* 0x000000080b037836 */ /* 0x040fe20000000000 */
[----:B------:R-:W-:-:S04]  /*af50*/  ISETP.GE.OR P2, PT, R11, UR16, P0 ;  /* 0x000000100b007c0c */ /* 0x000fc80008746670 */
[----:B------:R-:W-:-:S09]  /*af60*/  ISETP.GE.OR P0, PT, R3, UR16, P0 ;  /* 0x0000001003007c0c */ /* 0x000fd20008706670 */
[----:B0-----:R0:W-:Y:S01]  /*af70*/  @!P2 ST.E desc[UR52][R6.64], R4 ;  /* 0x000000040600a985 */ /* 0x0011e2000c101934 */
[----:B------:R-:W-:-:S03]  /*af80*/  ISETP.GE.AND P2, PT, R11, UR16, PT ;  /* 0x000000100b007c0c */ /* 0x000fc6000bf46270 */
[----:B-1----:R0:W-:Y:S01]  /*af90*/  @!P0 ST.E desc[UR52][R8.64], R0 ;  /* 0x0000000008008985 */ /* 0x0021e2000c101934 */
[----:B------:R-:W-:Y:S01]  /*afa0*/  ISETP.GE.AND P0, PT, R3, UR16, PT ;  /* 0x0000001003007c0c */ /* 0x000fe2000bf06270 */
[----:B------:R-:W-:-:S12]  /*afb0*/  @P3 BRA `(.L_x_14131) ;  /* 0x0000001000083947 */ /* 0x000fd80003800000 */
[----:B0-----:R-:W0:Y:S01]  /*afc0*/  S2R R0, SR_TID.X ;  /* 0x0000000000007919 */ /* 0x001e220000002100 */
[----:B------:R-:W-:Y:S01]  /*afd0*/  ULDC.64 UR14, c[0x0][0xaa0] ;  /* 0x0002a800000e7ab9 */ /* 0x000fe20000000a00 */
        /* <DEDUP_REMOVED lines=9> */
[----:B------:R-:W-:-:S03]  /*b070*/  IMAD.WIDE R4, R4, R5, UR10 ;  /* 0x0000000a04047e25 */ /* 0x000fc6000f8e0205 */
[C---:B------:R-:W-:Y:S02]  /*b080*/  IADD3 R25, P2, R4.reuse, 0x3000, RZ ;  /* 0x0000300004197810 */ /* 0x040fe40007f5e0ff */
[C---:B------:R-:W-:Y:S02]  /*b090*/  IADD3 R9, P4, R4.reuse, 0x1000, RZ ;  /* 0x0000100004097810 */ /* 0x040fe40007f9e0ff */
[----:B------:R-:W-:Y:S02]  /*b0a0*/  LOP3.LUT R24, R25, 0x380, RZ, 0xc0, !PT ;  /* 0x0000038019187812 */ /* 0x000fe400078ec0ff */
[----:B------:R-:W-:Y:S02]  /*b0b0*/  IADD3 R13, P3, R4, 0x2000, RZ ;  /* 0x00002000040d7810 */ /* 0x000fe40007f7e0ff */
[----:B------:R-:W-:Y:S01]  /*b0c0*/  SHF.R.U64 R24, R24, 0x3, RZ ;  /* 0x0000000318187819 */ /* 0x000fe200000012ff */
[----:B------:R-:W-:Y:S01]  /*b0d0*/  UIMAD UR12, UR17, UR14, URZ ;  /* 0x0000000e110c72a4 */ /* 0x000fe2000f8e023f */
[----:B------:R-:W-:-:S02]  /*b0e0*/  LOP3.LUT R8, R9, 0x380, RZ, 0xc0, !PT ;  /* 0x0000038009087812 */ /* 0x000fc400078ec0ff */
[----:B------:R-:W-:Y:S01]  /*b0f0*/  LOP3.LUT R24, R24, R25, RZ, 0x3c, !PT ;  /* 0x0000001918187212 */ /* 0x000fe200078e3cff */
[----:B------:R-:W-:Y:S01]  /*b100*/  IMAD.X R25, RZ, RZ, R5, P2 ;  /* 0x000000ffff197224 */ /* 0x000fe200010e0605 */
[----:B------:R-:W-:Y:S02]  /*b110*/  IADD3 R49, P2, R4, 0x9000, RZ ;  /* 0x0000900004317810 */ /* 0x000fe40007f5e0ff */
[----:B------:R-:W-:Y:S02]  /*b120*/  LOP3.LUT R12, R13, 0x380, RZ, 0xc0, !PT ;  /* 0x000003800d0c7812 */ /* 0x000fe400078ec0ff */
[----:B------:R-:W-:Y:S01]  /*b130*/  LOP3.LUT R48, R49, 0x380, RZ, 0xc0, !PT ;  /* 0x0000038031307812 */ /* 0x000fe200078ec0ff */
[----:B------:R-:W-:Y:S01]  /*b140*/  UIMAD UR12, UR4, UR15, UR12 ;  /* 0x0000000f040c72a4 */ /* 0x000fe2000f8e020c */
[----:B------:R-:W-:Y:S01]  /*b150*/  SHF.R.U64 R8, R8, 0x3, RZ ;  /* 0x0000000308087819 */ /* 0x000fe200000012ff */
[----:B------:R-:W-:Y:S01]  /*b160*/  UIMAD.WIDE.U32 UR10, UR4, UR14, URZ ;  /* 0x0000000e040a72a5 */ /* 0x000fe2000f8e003f */
[----:B------:R-:W-:Y:S01]  /*b170*/  SHF.R.U64 R48, R48, 0x3, RZ ;  /* 0x0000000330307819 */ /* 0x000fe200000012ff */
[----:B------:R-:W5:Y:S01]  /*b180*/  LD.E.128 R24, desc[UR52][R24.64] ;  /* 0x0000003418187980 */ /* 0x000f62000c101d00 */
[----:B------:R-:W-:-:S02]  /*b190*/  SHF.R.U64 R12, R12, 0x3, RZ ;  /* 0x000000030c0c7819 */ /* 0x000fc400000012ff */
[----:B------:R-:W-:Y:S01]  /*b1a0*/  LOP3.LUT R8, R8, R9, RZ, 0x3c, !PT ;  /* 0x0000000908087212 */ /* 0x000fe200078e3cff */
[----:B------:R-:W-:Y:S01]  /*b1b0*/  UIADD3 UR11, UR11, UR12, URZ ;  /* 0x0000000c0b0b7290 */ /* 0x000fe2000fffe03f */
[----:B------:R-:W-:Y:S01]  /*b1c0*/  LOP3.LUT R48, R48, R49, RZ, 0x3c, !PT ;  /* 0x0000003130307212 */ /* 0x000fe200078e3cff */
[--C-:B------:R-:W-:Y:S01]  /*b1d0*/  IMAD.X R49, RZ, RZ, R5.reuse, P2 ;  /* 0x000000ffff317224 */ /* 0x100fe200010e0605 */
[----:B------:R-:W-:Y:S01]  /*b1e0*/  IADD3 R6, P2, R4, 0xf000, RZ ;  /* 0x0000f00004067810 */ /* 0x000fe20007f5e0ff */
[--C-:B------:R-:W-:Y:S01]  /*b1f0*/  IMAD.X R9, RZ, RZ, R5.reuse, P4 ;  /* 0x000000ffff097224 */ /* 0x100fe200020e0605 */
[----:B------:R-:W-:Y:S01]  /*b200*/  LOP3.LUT R12, R12, R13, RZ, 0x3c, !PT ;  /* 0x0000000d0c0c7212 */ /* 0x000fe200078e3cff */
[----:B------:R-:W-:Y:S01]  /*b210*/  IMAD.X R13, RZ, RZ, R5, P3 ;  /* 0x000000ffff0d7224 */ /* 0x000fe200018e0605 */
[----:B------:R-:W-:Y:S01]  /*b220*/  LOP3.LUT R3, R6, 0x380, RZ, 0xc0, !PT ;  /* 0x0000038006037812 */ /* 0x000fe200078ec0ff */
[----:B------:R-:W-:Y:S01]  /*b230*/  ULDC.64 UR12, c[0x0][0xae8] ;  /* 0x0002ba00000c7ab9 */ /* 0x000fe20000000a00 */
[----:B------:R-:W-:-:S02]  /*b240*/  IADD3 R29, P0, R4, 0x4000, RZ ;  /* 0x00004000041d7810 */ /* 0x000fc40007f1e0ff */
[C---:B------:R-:W-:Y:S02]  /*b250*/  IADD3 R33, P6, R4.reuse, 0x5000, RZ ;  /* 0x0000500004217810 */ /* 0x040fe40007fde0ff */
[C---:B------:R-:W-:Y:S01]  /*b260*/  IADD3 R37, P5, R4.reuse, 0x6000, RZ ;  /* 0x0000600004257810 */ /* 0x040fe20007fbe0ff */
[----:B------:R-:W-:Y:S01]  /*b270*/  USHF.R.S32.HI UR4, URZ, 0x1f, UR39 ;  /* 0x0000001f3f047899 */ /* 0x000fe20008011427 */
[----:B------:R-:W-:Y:S01]  /*b280*/  SHF.R.U64 R3, R3, 0x3, RZ ;  /* 0x0000000303037819 */ /* 0x000fe200000012ff */
[----:B------:R-:W-:Y:S01]  /*b290*/  UIMAD.WIDE.U32 UR10, UR41, UR12, UR10 ;  /* 0x0000000c290a72a5 */ /* 0x000fe2000f8e000a */
[----:B------:R-:W-:Y:S01]  /*b2a0*/  IADD3 R41, P4, R4, 0x7000, RZ ;  /* 0x0000700004297810 */ /* 0x000fe20007f9e0ff */
[----:B------:R-:W-:Y:S01]  /*b2b0*/  @UP1 ULDC UR14, c[0x0][0xbec] ;  /* 0x0002fb00000e1ab9 */ /* 0x000fe20000000800 */
[----:B------:R-:W-:Y:S01]  /*b2c0*/  LOP3.LUT R72, R3, R6, RZ, 0x3c, !PT ;  /* 0x0000000603487212 */ /* 0x000fe200078e3cff */
[----:B------:R-:W-:Y:S01]  /*b2d0*/  IMAD R3, R20, 0x20, R81 ;  /* 0x0000002014037824 */ /* 0x000fe200078e0251 */
[----:B------:R-:W-:Y:S01]  /*b2e0*/  IADD3 R45, P3, R4, 0x8000, RZ ;  /* 0x00008000042d7810 */ /* 0x000fe20007f7e0ff */
[----:B------:R-:W-:Y:S01]  /*b2f0*/  UIMAD UR11, UR41, UR13, UR11 ;  /* 0x0000000d290b72a4 */ /* 0x000fe2000f8e020b */
[----:B------:R-:W-:Y:S01]  /*b300*/  LOP3.LUT R28, R29, 0x380, RZ, 0xc0, !PT ;  /* 0x000003801d1c7812 */ /* 0x000fe200078ec0ff */
[----:B------:R-:W-:Y:S01]  /*b310*/  VIADD R78, R3, UR42 ;  /* 0x0000002a034e7c36 */ /* 0x000fe20008000000 */
[----:B------:R-:W-:Y:S01]  /*b320*/  LOP3.LUT R32, R33, 0x380, RZ, 0xc0, !PT ;  /* 0x0000038021207812 */ /* 0x000fe200078ec0ff */
[----:B------:R-:W-:Y:S01]  /*b330*/  ULDC.64 UR12, c[0x0][0xaf0] ;  /* 0x0002bc00000c7ab9 */ /* 0x000fe20000000a00 */
[----:B------:R-:W-:Y:S01]  /*b340*/  LOP3.LUT R36, R37, 0x380, RZ, 0xc0, !PT ;  /* 0x0000038025247812 */ /* 0x000fe200078ec0ff */
[--C-:B------:R-:W-:Y:S01]  /*b350*/  IMAD.X R73, RZ, RZ, R5.reuse, P2 ;  /* 0x000000ffff497224 */ /* 0x100fe200010e0605 */
[----:B------:R-:W-:Y:S01]  /*b360*/  LOP3.LUT R40, R41, 0x380, RZ, 0xc0, !PT ;  /* 0x0000038029287812 */ /* 0x000fe200078ec0ff */
[----:B------:R-:W5:Y:S01]  /*b370*/  LD.E.128 R8, desc[UR52][R8.64] ;  /* 0x0000003408087980 */ /* 0x000f62000c101d00 */
[----:B------:R-:W-:Y:S01]  /*b380*/  LOP3.LUT R44, R45, 0x380, RZ, 0xc0, !PT ;  /* 0x000003802d2c7812 */ /* 0x000fe200078ec0ff */
[----:B------:R-:W-:Y:S01]  /*b390*/  UIMAD UR4, UR4, UR12, URZ ;  /* 0x0000000c040472a4 */ /* 0x000fe2000f8e023f */
[----:B------:R-:W-:Y:S01]  /*b3a0*/  SHF.R.U64 R28, R28, 0x3, RZ ;  /* 0x000000031c1c7819 */ /* 0x000fe200000012ff */
[----:B------:R-:W-:Y:S01]  /*b3b0*/  @P1 IMAD.HI.U32 R20, R78, UR14, RZ ;  /* 0x0000000e4e141c27 */ /* 0x000fe2000f8e00ff */
[----:B------:R-:W-:Y:S01]  /*b3c0*/  SHF.R.U64 R32, R32, 0x3, RZ ;  /* 0x0000000320207819 */ /* 0x000fe200000012ff */
[----:B------:R-:W-:Y:S01]  /*b3d0*/  UIMAD.WIDE.U32 UR10, UR39, UR12, UR10 ;  /* 0x0000000c270a72a5 */ /* 0x000fe2000f8e000a */
[----:B------:R-:W-:Y:S01]  /*b3e0*/  SHF.R.U64 R36, R36, 0x3, RZ ;  /* 0x0000000324247819 */ /* 0x000fe200000012ff */
[----:B------:R-:W-:Y:S01]  /*b3f0*/  IMAD.MOV.U32 R3, RZ, RZ, R78 ;  /* 0x000000ffff037224 */ /* 0x000fe200078e004e */
[----:B------:R-:W-:Y:S01]  /*b400*/  SHF.R.U64 R40, R40, 0x3, RZ ;  /* 0x0000000328287819 */ /* 0x000fe200000012ff */
[----:B------:R-:W-:Y:S01]  /*b410*/  @UP1 ULDC UR12, c[0x0][0xbf0] ;  /* 0x0002fc00000c1ab9 */ /* 0x000fe20000000800 */
[----:B------:R-:W-:Y:S01]  /*b420*/  SHF.R.U64 R44, R44, 0x3, RZ ;  /* 0x000000032c2c7819 */ /* 0x000fe200000012ff */
[----:B------:R-:W-:Y:S01]  /*b430*/  UIMAD UR4, UR39, UR13, UR4 ;  /* 0x0000000d270472a4 */ /* 0x000fe2000f8e0204 */
        /* <DEDUP_REMOVED lines=10> */
[----:B------:R-:W-:Y:S01]  /*b4e0*/  @P1 SHF.R.U32.HI R3, RZ, UR12, R20 ;  /* 0x0000000cff031c19 */ /* 0x000fe20008011614 */
[----:B------:R-:W-:Y:S01]  /*b4f0*/  UIADD3 UR4, UR11, UR4, URZ ;  /* 0x000000040b047290 */ /* 0x000fe2000fffe03f */
[C---:B------:R-:W-:Y:S01]  /*b500*/  IADD3 R53, P0, R4.reuse, 0xa000, RZ ;  /* 0x0000a00004357810 */ /* 0x040fe20007f1e0ff */
[----:B------:R-:W-:Y:S01]  /*b510*/  IMAD.U32 R21, RZ, RZ, UR11 ;  /* 0x0000000bff157e24 */ /* 0x000fe2000f8e00ff */
[C---:B------:R-:W-:Y:S01]  /*b520*/  IADD3 R57, P6, R4.reuse, 0xb000, RZ ;  /* 0x0000b00004397810 */ /* 0x040fe20007fde0ff */
[----:B------:R-:W5:Y:S01]  /*b530*/  LD.E.128 R12, desc[UR52][R12.64] ;  /* 0x000000340c0c7980 */ /* 0x000f62000c101d00 */
[----:B------:R-:W-:-:S02]  /*b540*/  IADD3 R61, P5, R4, 0xc000, RZ ;  /* 0x0000c000043d7810 */ /* 0x000fc40007fbe0ff */
[C---:B------:R-:W-:Y:S01]  /*b550*/  IADD3 R65, P4, R4.reuse, 0xd000, RZ ;  /* 0x0000d00004417810 */ /* 0x040fe20007f9e0ff */
[----:B------:R-:W5:Y:S01]  /*b560*/  LD.E.128 R28, desc[UR52][R28.64] ;  /* 0x000000341c1c7980 */ /* 0x000f62000c101d00 */
[----:B------:R-:W-:Y:S01]  /*b570*/  IADD3 R69, P3, R4, 0xe000, RZ ;  /* 0x0000e00004457810 */ /* 0x000fe20007f7e0ff */
[--C-:B------:R-:W-:Y:S01]  /*b580*/  IMAD.MOV R77, RZ, RZ, -R3.reuse ;  /* 0x000000ffff4d7224 */ /* 0x100fe200078e0a03 */
[----:B------:R-:W-:Y:S01]  /*b590*/  SHF.R.S32.HI R76, RZ, 0x1f, R3 ;  /* 0x0000001fff4c7819 */ /* 0x000fe20000011403 */
[----:B------:R-:W-:Y:S01]  /*b5a0*/  IMAD.U32 R20, RZ, RZ, UR10 ;  /* 0x0000000aff147e24 */ /* 0x000fe2000f8e00ff */
[----:B------:R-:W-:Y:S01]  /*b5b0*/  LOP3.LUT R52, R53, 0x380, RZ, 0xc0, !PT ;  /* 0x0000038035347812 */ /* 0x000fe200078ec0ff */
[----:B------:R-:W-:Y:S01]  /*b5c0*/  ULDC.64 UR10, c[0x0][0xae0] ;  /* 0x0002b800000a7ab9 */ /* 0x000fe20000000a00 */
[----:B------:R-:W-:Y:S01]  /*b5d0*/  LOP3.LUT R56, R57, 0x380, RZ, 0xc0, !PT ;  /* 0x0000038039387812 */ /* 0x000fe200078ec0ff */
[----:B------:R-:W5:Y:S01]  /*b5e0*/  LD.E.128 R32, desc[UR52][R32.64] ;  /* 0x0000003420207980 */ /* 0x000f62000c101d00 */
[----:B------:R-:W-:-:S02]  /*b5f0*/  LOP3.LUT R60, R61, 0x380, RZ, 0xc0, !PT ;  /* 0x000003803d3c7812 */ /* 0x000fc400078ec0ff */
[----:B------:R-:W-:Y:S01]  /*b600*/  LOP3.LUT R64, R65, 0x380, RZ, 0xc0, !PT ;  /* 0x0000038041407812 */ /* 0x000fe200078ec0ff */
[----:B------:R-:W5:Y:S01]  /*b610*/  LD.E.128 R36, desc[UR52][R36.64] ;  /* 0x0000003424247980 */ /* 0x000f62000c101d00 */
[----:B------:R-:W-:Y:S02]  /*b620*/  LOP3.LUT R68, R69, 0x380, RZ, 0xc0, !PT ;  /* 0x0000038045447812 */ /* 0x000fe400078ec0ff */
[----:B------:R-:W-:Y:S01]  /*b630*/  LOP3.LUT R7, R4, 0x380, RZ, 0xc0, !PT ;  /* 0x0000038004077812 */ /* 0x000fe200078ec0ff */
[----:B------:R-:W-:Y:S01]  /*b640*/  IMAD.U32 R21, RZ, RZ, UR4 ;  /* 0x00000004ff157e24 */ /* 0x000fe2000f8e00ff */
[----:B------:R-:W-:Y:S01]  /*b650*/  SHF.R.U64 R52, R52, 0x3, RZ ;  /* 0x0000000334347819 */ /* 0x000fe200000012ff */
[----:B------:R-:W-:Y:S01]  /*b660*/  IMAD R76, R76, UR10, RZ ;  /* 0x0000000a4c4c7c24 */ /* 0x000fe2000f8e02ff */
[----:B------:R-:W-:Y:S01]  /*b670*/  SHF.R.U64 R56, R56, 0x3, RZ ;  /* 0x0000000338387819 */ /* 0x000fe200000012ff */
[----:B------:R-:W-:Y:S01]  /*b680*/  IMAD R77, R77, UR9, R78 ;  /* 0x000000094d4d7c24 */ /* 0x000fe2000f8e024e */
[----:B------:R-:W-:Y:S01]  /*b690*/  SHF.R.U64 R60, R60, 0x3, RZ ;  /* 0x000000033c3c7819 */ /* 0x000fe200000012ff */
[----:B------:R-:W5:Y:S01]  /*b6a0*/  LD.E.128 R40, desc[UR52][R40.64] ;  /* 0x0000003428287980 */ /* 0x000f62000c101d00 */
[----:B------:R-:W-:-:S02]  /*b6b0*/  SHF.R.U64 R64, R64, 0x3, RZ ;  /* 0x0000000340407819 */ /* 0x000fc400000012ff */
[----:B------:R-:W-:Y:S01]  /*b6c0*/  SHF.R.U64 R68, R68, 0x3, RZ ;  /* 0x0000000344447819 */ /* 0x000fe200000012ff */
[----:B------:R-:W5:Y:S01]  /*b6d0*/  LD.E.128 R44, desc[UR52][R44.64] ;  /* 0x000000342c2c7980 */ /* 0x000f62000c101d00 */
[----:B------:R-:W-:Y:S01]  /*b6e0*/  SHF.R.U64 R7, R7, 0x3, RZ ;  /* 0x0000000307077819 */ /* 0x000fe200000012ff */
[C---:B------:R-:W-:Y:S01]  /*b6f0*/  IMAD.WIDE.U32 R20, R3.reuse, UR10, R20 ;  /* 0x0000000a03147c25 */ /* 0x040fe2000f8e0014 */
[----:B------:R-:W-:Y:S01]  /*b700*/  LOP3.LUT R52, R52, R53, RZ, 0x3c, !PT ;  /* 0x0000003534347212 */ /* 0x000fe200078e3cff */
[----:B------:R-:W5:Y:S01]  /*b710*/  LD.E.128 R48, desc[UR52][R48.64] ;  /* 0x0000003430307980 */ /* 0x000f62000c101d00 */
[----:B------:R-:W-:Y:S01]  /*b720*/  LOP3.LUT R56, R56, R57, RZ, 0x3c, !PT ;  /* 0x0000003938387212 */ /* 0x000fe200078e3cff */
        /* <DEDUP_REMOVED lines=10> */
[----:B------:R-:W-:Y:S01]  /*b7d0*/  IMAD.X R69, RZ, RZ, R5, P3 ;  /* 0x000000ffff457224 */ /* 0x000fe200018e0605 */
[----:B------:R-:W-:Y:S01]  /*b7e0*/  ULDC.64 UR10, c[0x0][0xad8] ;  /* 0x0002b600000a7ab9 */ /* 0x000fe20000000a00 */
[----:B------:R-:W-:Y:S01]  /*b7f0*/  IMAD.IADD R21, R21, 0x1, R79 ;  /* 0x0000000115157824 */ /* 0x000fe200078e024f */
[----:B------:R-:W5:Y:S01]  /*b800*/  LD.E.128 R4, desc[UR52][R4.64] ;  /* 0x0000003404047980 */ /* 0x000f62000c101d00 */
[----:B------:R-:W-:-:S03]  /*b810*/  IMAD R76, R3, UR10, RZ ;  /* 0x0000000a034c7c24 */ /* 0x000fc6000f8e02ff */
        /* <DEDUP_REMOVED lines=17> */
[----:B------:R-:W-:Y:S01]  /*b930*/  VIADD R84, R81, UR42 ;  /* 0x0000002a51547c36 */ /* 0x000fe20008000000 */
[----:B------:R-:W-:-:S02]  /*b940*/  UIADD3 UR8, UR8, 0x22820, URZ ;  /* 0x0002282008087890 */ /* 0x000fc4000fffe03f */
[----:B------:R-:W-:Y:S02]  /*b950*/  LEA.HI.X R83, R20, UR11, R3, 0x1, P2 ;  /* 0x0000000b14537c11 */ /* 0x000fe400090f0c03 */
[C---:B------:R-:W-:Y:S01]  /*b960*/  ISETP.GE.AND P2, PT, R84.reuse, UR16, PT ;  /* 0x0000001054007c0c */ /* 0x040fe2000bf46270 */
        /* <DEDUP_REMOVED lines=10> */
[----:B------:R-:W-:Y:S02]  /*ba10*/  ISETP.GE.AND P1, PT, R76, UR16, PT ;  /* 0x000000104c007c0c */ /* 0x000fe4000bf26270 */
[----:B------:R-:W-:Y:S02]  /*ba20*/  ISETP.GE.AND P0, PT, R77, UR16, PT ;  /* 0x000000104d007c0c */ /* 0x000fe4000bf06270 */
        /* <DEDUP_REMOVED lines=22> */
.L_x_14133:
[----:B------:R-:W-:Y:S05]  /*bb90*/  BSYNC B1 ;  /* 0x0000000000017941 */ /* 0x000fea0003800000 */
.L_x_14132:
[----:B--2---:R2:W3:Y:S01]  /*bba0*/  SHFL.IDX PT, R3, R83, 0x1, 0x181f ;  /* 0x00381f0053037f89 */ /* 0x0044e200000e0000 */
[----:B------:R-:W-:Y:S03]  /*bbb0*/  BSSY B1, `(.L_x_14134) ;  /* 0x0000014000017945 */ /* 0x000fe60003800000 */
[----:B0----5:R2:W0:Y:S01]  /*bbc0*/  SHFL.IDX PT, R29, R82, 0x1, 0x181f ;  /* 0x00381f00521d7f89 */ /* 0x02142200000e0000 */
[----:B------:R-:W-:Y:S05]  /*bbd0*/  @P1 BRA `(.L_x_14135) ;  /* 0x0000000000441947 */ /* 0x000fea0003800000 */
[----:B------:R-:W-:Y:S02]  /*bbe0*/  ULDC UR4, c[0x0][0xac8] ;  /* 0x0002b20000047ab9 */ /* 0x000fe40000000800 */
[----:B------:R-:W-:Y:S02]  /*bbf0*/  ISETP.GE.AND P4, PT, R0, UR4, PT ;  /* 0x0000000400007c0c */ /* 0x000fe4000bf86270 */
[----:B------:R-:W-:Y:S02]  /*bc00*/  ISETP.GE.AND P3, PT, R86, UR4, PT ;  /* 0x0000000456007c0c */ /* 0x000fe4000bf66270 */
[----:B------:R-:W-:Y:S02]  /*bc10*/  ISETP.GE.AND P2, PT, R88, UR4, PT ;  /* 0x0000000458007c0c */ /* 0x000fe4000bf46270 */
[----:B------:R-:W-:-:S07]  /*bc20*/  ISETP.GE.AND P1, PT, R90, UR4, PT ;  /* 0x000000045a007c0c */ /* 0x000fce000bf26270 */
[-C--:B0-----:R-:W-:Y:S02]  /*bc30*/  @!P4 LEA R4, P6, R0, R29.reuse, 0x1 ;  /* 0x0000001d0004c211 */ /* 0x081fe400078c08ff */
        /* <DEDUP_REMOVED lines=11> */
.L_x_14135:
[----:B------:R-:W-:Y:S05]  /*bcf0*/  BSYNC B1 ;  /* 0x0000000000017941 */ /* 0x000fea0003800000 */
.L_x_14134:
[----:B---3--:R3:W0:Y:S01]  /*bd00*/  SHFL.IDX PT, R3, R83, 0x2, 0x181f ;  /* 0x00581f0053037f89 */ /* 0x00862200000e0000 */
[----:B------:R-:W-:Y:S03]  /*bd10*/  BSSY B1, `(.L_x_14136) ;  /* 0x0000014000017945 */ /* 0x000fe60003800000 */
[----:B----4-:R3:W4:Y:S01]  /*bd20*/  SHFL.IDX PT, R11, R82, 0x2, 0x181f ;  /* 0x00581f00520b7f89 */ /* 0x01072200000e0000 */
        /* <DEDUP_REMOVED lines=18> */
.L_x_14137:
[----:B------:R-:W-:Y:S05]  /*be50*/  BSYNC B1 ;  /* 0x0000000000017941 */ /* 0x000fea0003800000 */
.L_x_14136:
[----:B0-----:R-:W-:Y:S01]  /*be60*/  VIADD R3, R84, 0x60 ;  /* 0x0000006054037836 */ /* 0x001fe20000000000 */
[----:B--23--:R-:W0:Y:S04]  /*be70*/  SHFL.IDX PT, R83, R83, 0x3, 0x181f ;  /* 0x00781f0053537f89 */ /* 0x00ce2800000e0000 */
[----:B------:R-:W-:Y:S01]  /*be80*/  ISETP.GE.AND P0, PT, R3, UR16, PT ;  /* 0x0000001003007c0c */ /* 0x000fe2000bf06270 */
[----:B----4-:R4:W2:-:S12]  /*be90*/  SHFL.IDX PT, R11, R82, 0x3, 0x181f ;  /* 0x00781f00520b7f89 */ /* 0x01089800000e0000 */
[----:B----4-:R-:W-:Y:S05]  /*bea0*/  @P0 BRA `(.L_x_14138) ;  /* 0x00000024008c0947 */ /* 0x010fea0003800000 */
[----:B------:R-:W-:Y:S02]  /*beb0*/  ULDC UR4, c[0x0][0xac8] ;  /* 0x0002b20000047ab9 */ /* 0x000fe40000000800 */
[----:B------:R-:W-:Y:S02]  /*bec0*/  ISETP.GE.AND P3, PT, R0, UR4, PT ;  /* 0x0000000400007c0c */ /* 0x000fe4000bf66270 */
[----:B------:R-:W-:Y:S02]  /*bed0*/  ISETP.GE.AND P4, PT, R86, UR4, PT ;  /* 0x0000000456007c0c */ /* 0x000fe4000bf86270 */
[----:B------:R-:W-:-:S09]  /*bee0*/  ISETP.GE.AND P5, PT, R88, UR4, PT ;  /* 0x0000000458007c0c */ /* 0x000fd2000bfa6270 */
[-C--:B--2---:R-:W-:Y:S02]  /*bef0*/  @!P3 LEA R4, P0, R0, R11.reuse, 0x1 ;  /* 0x0000000b0004b211 */ /* 0x084fe400078008ff */
[-C--:B------:R-:W-:Y:S02]  /*bf00*/  @!P4 LEA R6, P1, R86, R11.reuse, 0x1 ;  /* 0x0000000b5606c211 */ /* 0x080fe400078208ff */
[----:B------:R-:W-:Y:S02]  /*bf10*/  @!P5 LEA R8, P2, R88, R11, 0x1 ;  /* 0x0000000b5808d211 */ /* 0x000fe400078408ff */
        /* <DEDUP_REMOVED lines=8> */
[----:B----4-:R-:W-:-:S04]  /*bfa0*/  LEA R4, P0, R90, R11, 0x1 ;  /* 0x0000000b5a047211 */ /* 0x010fc800078008ff */
[----:B------:R-:W-:-:S05]  /*bfb0*/  LEA.HI.X R5, R90, R83, R89, 0x1, P0 ;  /* 0x000000535a057211 */ /* 0x000fca00000f0c59 */
[----:B------:R0:W-:Y:S01]  /*bfc0*/  ST.E.128 desc[UR52][R4.64], R72 ;  /* 0x0000004804007985 */ /* 0x0001e2000c101d34 */
[----:B------:R-:W-:Y:S05]  /*bfd0*/  BRA `(.L_x_14138) ;  /* 0x0000002400407947 */ /* 0x000fea0003800000 */
.L_x_14131:
        /* <DEDUP_REMOVED lines=69> */
[C---:B------:R-:W-:Y:S01]  /*c430*/  VIADD R21, R2.reuse, 0xe0 ;  /* 0x000000e002157836 */ /* 0x040fe20000000000 */
[----:B------:R-:W-:Y:S02]  /*c440*/  ISETP.GE.AND P2, PT, R221, UR4, PT ;  /* 0x00000004dd007c0c */ /* 0x000fe4000bf46270 */
[----:B------:R-:W-:Y:S02]  /*c450*/  ISETP.GE.AND P3, PT, R2, UR4, PT ;  /* 0x0000000402007c0c */ /* 0x000fe4000bf66270 */
[----:B------:R-:W-:Y:S02]  /*c460*/  ISETP.GE.AND P1, PT, R220, UR4, PT ;  /* 0x00000004dc007c0c */ /* 0x000fe4000bf26270 */
[----:B------:R-:W-:-:S07]  /*c470*/  ISETP.GE.AND P4, PT, R219, UR4, PT ;  /* 0x00000004db007c0c */ /* 0x000fce000bf86270 */
[C---:B-1----:R-:W-:Y:S02]  /*c480*/  @!P2 LEA R8, P5, R221.reuse, R4, 0x2 ;  /* 0x00000004dd08a211 */ /* 0x042fe400078a10ff */
        /* <DEDUP_REMOVED lines=130> */
.L_x_14140:
[----:B------:R-:W-:Y:S05]  /*ccb0*/  BSYNC B1 ;  /* 0x0000000000017941 */ /* 0x000fea0003800000 */
.L_x_14139:
[----:B--23--:R2:W3:Y:S04]  /*ccc0*/  SHFL.IDX PT, R5, R3, 0x1, 0x1c1f ;  /* 0x003c1f0003057f89 */ /* 0x00c4e800000e0000 */
[----:B-1----:R2:W1:Y:S01]  /*ccd0*/  SHFL.IDX PT, R4, R0, 0x1, 0x1c1f ;  /* 0x003c1f0000047f89 */ /* 0x00246200000e0000 */
[----:B------:R-:W-:Y:S05]  /*cce0*/  @P0 BRA `(.L_x_14138) ;  /* 0x0000001400fc0947 */ /* 0x000fea0003800000 */
[----:B------:R-:W-:Y:S01]  /*ccf0*/  ULDC UR4, c[0x0][0xac8] ;  /* 0x0002b20000047ab9 */ /* 0x000fe20000000800 */
[C---:B------:R-:W-:Y:S01]  /*cd00*/  VIADD R25, R2.reuse, 0xe0 ;  /* 0x000000e002197836 */ /* 0x040fe20000000000 */
[----:B------:R-:W-:Y:S01]  /*cd10*/  ISETP.GE.AND P5, PT, R221, UR4, PT ;  /* 0x00000004dd007c0c */ /* 0x000fe2000bfa6270 */
[C---:B0-2---:R-:W-:Y:S01]  /*cd20*/  VIADD R3, R2.reuse, 0xe8 ;  /* 0x000000e802037836 */ /* 0x045fe20000000000 */
[----:B------:R-:W-:Y:S02]  /*cd30*/  ISETP.GE.AND P4, PT, R2, UR4, PT ;  /* 0x0000000402007c0c */ /* 0x000fe4000bf86270 */
[----:B------:R-:W-:Y:S02]  /*cd40*/  ISETP.GE.AND P2, PT, R220, UR4, PT ;  /* 0x00000004dc007c0c */ /* 0x000fe4000bf46270 */
[----:B------:R-:W-:Y:S02]  /*cd50*/  ISETP.GE.AND P1, PT, R219, UR4, PT ;  /* 0x00000004db007c0c */ /* 0x000fe4000bf26270 */
[----:B------:R-:W-:-:S02]  /*cd60*/  ISETP.GE.AND P0, PT, R218, UR4, PT ;  /* 0x00000004da007c0c */ /* 0x000fc4000bf06270 */
[----:B------:R-:W-:-:S03]  /*cd70*/  SHF.R.S32.HI R0, RZ, 0x1f, R17 ;  /* 0x0000001fff007819 */ /* 0x000fc60000011411 */
[CC--:B-1----:R-:W-:Y:S02]  /*cd80*/  @!P5 LEA R8, P3, R221.reuse, R4.reuse, 0x2 ;  /* 0x00000004dd08d211 */ /* 0x0c2fe400078610ff */
        /* <DEDUP_REMOVED lines=129> */
.L_x_14129:
        /* <DEDUP_REMOVED lines=33> */
.L_x_14141:
        /* <DEDUP_REMOVED lines=31> */
[----:B------:R-:W-:Y:S01]  /*d9a0*/  MOV R3, R6 ;  /* 0x0000000600037202 */ /* 0x000fe20000000f00 */
[----:B------:R-:W-:-:S02]  /*d9b0*/  UIADD3 UR18, UR11, UR18, URZ ;  /* 0x000000120b127290 */ /* 0x000fc4000fffe03f */
[----:B------:R-:W-:Y:S01]  /*d9c0*/  UIADD3 UR13, UR9, UR13, URZ ;  /* 0x0000000d090d7290 */ /* 0x000fe2000fffe03f */
[----:B------:R-:W-:Y:S02]  /*d9d0*/  IMAD.U32 R10, RZ, RZ, UR14 ;  /* 0x0000000eff0a7e24 */ /* 0x000fe4000f8e00ff */
        /* <DEDUP_REMOVED lines=22> */
.L_x_14143:
[----:B------:R-:W-:Y:S05]  /*db40*/  BSYNC B1 ;  /* 0x0000000000017941 */ /* 0x000fea0003800000 */
.L_x_14142:
        /* <DEDUP_REMOVED lines=14> */
[----:B------:R-:W-:-:S03]  /*dc30*/  UIADD3 UR9, UR9, UR10, URZ ;  /* 0x0000000a09097290 */ /* 0x000fc6000fffe03f */
[----:B------:R-:W-:Y:S01]  /*dc40*/  IMAD R3, R10, 0x20, R13 ;  /* 0x000000200a037824 */ /* 0x000fe200078e020d */
[----:B------:R-:W-:Y:S02]  /*dc50*/  ULDC.64 UR10, c[0x0][0xae8] ;  /* 0x0002ba00000a7ab9 */ /* 0x000fe40000000a00 */
[----:B------:R-:W-:Y:S01]  /*dc60*/  UIMAD.WIDE.U32 UR8, UR41, UR10, UR8 ;  /* 0x0000000a290872a5 */ /* 0x000fe2000f8e0008 */
[----:B------:R-:W-:Y:S01]  /*dc70*/  VIADD R8, R3, UR42 ;  /* 0x0000002a03087c36 */ /* 0x000fe20008000000 */
[----:B-1----:R-:W-:Y:S02]  /*dc80*/  ISETP.NE.AND P0, PT, R11, 0x1, PT ;  /* 0x000000010b00780c */ /* 0x002fe40003f05270 */
[----:B------:R-:W-:Y:S01]  /*dc90*/  UIMAD UR9, UR41, UR11, UR9 ;  /* 0x0000000b290972a4 */ /* 0x000fe2000f8e0209 */
[----:B------:R-:W-:Y:S02]  /*dca0*/  IMAD.MOV.U32 R3, RZ, RZ, R8 ;  /* 0x000000ffff037224 */ /* 0x000fe400078e0008 */
[----:B------:R-:W-:-:S02]  /*dcb0*/  ULDC.64 UR10, c[0x0][0xaf0] ;  /* 0x0002bc00000a7ab9 */ /* 0x000fc40000000a00 */
        /* <DEDUP_REMOVED lines=18> */
[----:B------:R-:W-:Y:S02]  /*dde0*/  VIADD R8, R13, UR42 ;  /* 0x0000002a0d087c36 */ /* 0x000fe40008000000 */
[----:B------:R-:W-:Y:S01]  /*ddf0*/  IMAD R9, R3, UR11, R6 ;  /* 0x0000000b03097c24 */ /* 0x000fe2000f8e0206 */
[----:B------:R-:W-:Y:S01]  /*de00*/  SHF.R.S32.HI R6, RZ, 0x1f, R7 ;  /* 0x0000001fff067819 */ /* 0x000fe20000011407 */
[----:B-----5:R-:W-:Y:S02]  /*de10*/  IMAD R11, R0, R11, RZ ;  /* 0x0000000b000b7224 */ /* 0x020fe400078e02ff */
        /* <DEDUP_REMOVED lines=41> */
.L_x_14145:
[----:B------:R-:W-:Y:S05]  /*e0b0*/  BSYNC B1 ;  /* 0x0000000000017941 */ /* 0x000fea0003800000 */
.L_x_14144:
        /* <DEDUP_REMOVED lines=21> */
.L_x_14147:
[----:B------:R-:W-:Y:S05]  /*e210*/  BSYNC B1 ;  /* 0x0000000000017941 */ /* 0x000fea0003800000 */
.L_x_14146:
        /* <DEDUP_REMOVED lines=21> */
.L_x_14149:
[----:B------:R-:W-:Y:S05]  /*e370*/  BSYNC B1 ;  /* 0x0000000000017941 */ /* 0x000fea0003800000 */
.L_x_14148:
        /* <DEDUP_REMOVED lines=10> */
[----:B---3--:R-:W-:-:S04]  /*e420*/  @!P3 LEA R6, P4, R7, R4, 0x1 ;  /* 0x000000040706b211 */ /* 0x008fc800078808ff */
[-C--:B--2---:R-:W-:Y:S02]  /*e430*/  @!P3 LEA.HI.X R7, R7, R3.reuse, R14, 0x1, P4 ;  /* 0x000000030707b211 */ /* 0x084fe400020f0c0e */
        /* <DEDUP_REMOVED lines=10> */
.L_x_14138:
[----:B------:R-:W-:Y:S05]  /*e4e0*/  BSYNC B0 ;  /* 0x0000000000007941 */ /* 0x000fea0003800000 */
.L_x_14128:
[----:B------:R-:W-:Y:S02]  /*e4f0*/  ULDC UR4, c[0x0][0xc3c] ;  /* 0x00030f0000047ab9 */ /* 0x000fe40000000800 */
[----:B------:R-:W-:-:S06]  /*e500*/  UISETP.GE.AND UP0, UPT, UR7, UR4, UPT ;  /* 0x000000040700728c */ /* 0x000fcc000bf06270 */
[----:B------:R-:W-:-:S13]  /*e510*/  PLOP3.LUT P0, PT, PT, PT, UP0, 0x80, 0x0 ;  /* 0x000000000000781c */ /* 0x000fda0003f0f008 */
[----:B------:R-:W-:Y:S05]  /*e520*/  @!P0 BRA `(.L_x_14150) ;  /* 0xffffff2800c08947 */ /* 0x000fea000383ffff */
[----:B------:R-:W-:Y:S05]  /*e530*/  EXIT ;  /* 0x000000000000794d */ /* 0x000fea0003800000 */
.L_x_14085:
        /* <DEDUP_REMOVED lines=16> */
.L_x_14151:
        /* <DEDUP_REMOVED lines=43> */
.L_x_14155:
        /* <DEDUP_REMOVED lines=35> */
.L_x_14153:
        /* <DEDUP_REMOVED lines=13> */
.L_x_14156:
        /* <DEDUP_REMOVED lines=62> */
.L_x_14157:
        /* <DEDUP_REMOVED lines=61> */
.L_x_14158:
[----:B------:R-:W-:-:S05]  /*f3a0*/  LOP3.LUT R17, RZ, R2, RZ, 0x33, !PT ;  /* 0x00000002ff117212 */ /* 0x000fca00078e33ff */
[----:B------:R-:W-:Y:S01]  /*f3b0*/  IMAD.IADD R17, R6, 0x1, R17 ;  /* 0x0000000106117824 */ /* 0x000fe200078e0211 */
[----:B------:R-:W-:Y:S06]  /*f3c0*/  BRA `(.L_x_14159) ;  /* 0x0000000000147947 */ /* 0x000fec0003800000 */
.L_x_14154:
[----:B------:R-:W-:Y:S01]  /*f3d0*/  ULDC UR4, c[0x0][0xc3c] ;  /* 0x00030f0000047ab9 */ /* 0x000fe20000000800 */
[----:B------:R-:W-:Y:S01]  /*f3e0*/  IMAD.MOV.U32 R17, RZ, RZ, RZ ;  /* 0x000000ffff117224 */ /* 0x000fe200078e00ff */
[----:B------:R-:W-:Y:S01]  /*f3f0*/  MOV R16, UR6 ;  /* 0x0000000600107c02 */ /* 0x000fe20008000f00 */
[----:B------:R-:W-:Y:S02]  /*f400*/  IMAD.MOV.U32 R18, RZ, RZ, RZ ;  /* 0x000000ffff127224 */ /* 0x000fe400078e00ff */
[----:B------:R-:W-:-:S07]  /*f410*/  IMAD.U32 R19, RZ, RZ, UR4 ;  /* 0x00000004ff137e24 */ /* 0x000fce000f8e00ff */
.L_x_14159:
[----:B------:R-:W-:-:S13]  /*f420*/  ISETP.NE.AND P0, PT, R7, RZ, PT ;  /* 0x000000ff0700720c */ /* 0x000fda0003f05270 */
[----:B------:R-:W0:Y:S01]  /*f430*/  @!P0 S2R R3, SR_CgaCtaId ;  /* 0x0000000000038919 */ /* 0x000e220000008800 */
[----:B------:R-:W-:-:S04]  /*f440*/  @!P0 MOV R2, 0x400 ;  /* 0x0000040000028802 */ /* 0x000fc80000000f00 */
[----:B0-----:R-:W-:-:S05]  /*f450*/  @!P0 LEA R2, R3, R2, 0x18 ;  /* 0x0000000203028211 */ /* 0x001fca00078ec0ff */
[----:B------:R1:W-:Y:S01]  /*f460*/  @!P0 STS.128 [R2+0x228d0], R16 ;  /* 0x0228d01002008388 */ /* 0x0003e20000000c00 */
[----:B------:R-:W-:Y:S06]  /*f470*/  BAR.ARV 0x5, 0x180 ;  /* 0x0146000000007b1d */ /* 0x000fec0000002000 */
.L_x_14152:
        /* <DEDUP_REMOVED lines=29> */
.L_x_14223:
[----:B0-----:R-:W0:Y:S02]  /*f650*/  LDC.64 R2, c[0x0][0xc88] ;  /* 0x00032200ff027b82 */ /* 0x001e240000000a00 */
        /* <DEDUP_REMOVED lines=37> */
[----:B--2---:R1:W-:Y:S01]  /*f8b0*/  @P0 STL [R1], R0 ;  /* 0x0000000001000387 */ /* 0x0043e20000100800 */
[----:B---3--:R-:W-:Y:S05]  /*f8c0*/  @P0 BRA `(.L_x_14161) ;  /* 0x0000000000200947 */ /* 0x008fea0003800000 */
[----:B------:R-:W-:Y:S02]  /*f8d0*/  ULDC UR4, c[0x0][0x288] ;  /* 0x0000a20000047ab9 */ /* 0x000fe40000000800 */
[----:B-1----:R-:W-:-:S05]  /*f8e0*/  IMAD.U32 R0, RZ, RZ, UR4 ;  /* 0x00000004ff007e24 */ /* 0x002fca000f8e00ff */
[----:B------:R0:W-:Y:S01]  /*f8f0*/  STL [R1], R0 ;  /* 0x0000000001007387 */ /* 0x0001e20000100800 */
[----:B------:R-:W-:Y:S05]  /*f900*/  @!P2 BRA `(.L_x_14161) ;  /* 0x000000000010a947 */ /* 0x000fea0003800000 */
[----:B------:R-:W2:Y:S04]  /*f910*/  LDG.E R5, desc[UR52][R2.64] ;  /* 0x0000003402057981 */ /* 0x000ea8000c1e1900 */
[----:B0-----:R-:W2:Y:S02]  /*f920*/  LDG.E R0, desc[UR52][R2.64+0x4] ;  /* 0x0000043402007981 */ /* 0x001ea4000c1e1900 */
[----:B--2---:R-:W-:-:S05]  /*f930*/  IMAD.IADD R0, R0, 0x1, -R5 ;  /* 0x0000000100007824 */ /* 0x004fca00078e0a05 */
[----:B------:R2:W-:Y:S02]  /*f940*/  STL [R1], R0 ;  /* 0x0000000001007387 */ /* 0x0005e40000100800 */
.L_x_14161:
        /* <DEDUP_REMOVED lines=9> */
.L_x_14162:
        /* <DEDUP_REMOVED lines=9> */
.L_x_14163:
[----:B------:R-:W4:Y:S01]  /*fa70*/  LDL R4, [R1] ;  /* 0x0000000001047983 */ /* 0x000f220000100800 */
[----:B012---:R-:W0:Y:S01]  /*fa80*/  LDC R0, c[0x0][0x448] ;  /* 0x00011200ff007b82 */ /* 0x007e220000000800 */
[----:B-----5:R-:W-:Y:S01]  /*fa90*/  IMAD.IADD R32, R7, 0x1, -R30 ;  /* 0x0000000107207824 */ /* 0x020fe200078e0a1e */
[----:B------:R-:W-:Y:S01]  /*faa0*/  LOP3.LUT R23, R23, 0xfffffdff, RZ, 0xc0, !PT ;  /* 0xfffffdff17177812 */ /* 0x000fe200078ec0ff */
[----:B------:R-:W-:Y:S01]  /*fab0*/  BSSY B0, `(.L_x_14164) ;  /* 0x0000038000007945 */ /* 0x000fe20003800000 */
[----:B0-----:R-:W-:Y:S01]  /*fac0*/  ISETP.NE.AND P0, PT, R0, 0x1, PT ;  /* 0x000000010000780c */ /* 0x001fe20003f05270 */
[----:B------:R-:W-:-:S04]  /*fad0*/  IMAD.SHL.U32 R0, R17, 0x80, RZ ;  /* 0x0000008011007824 */ /* 0x000fc800078e00ff */
[----:B------:R-:W-:-:S08]  /*fae0*/  VIADD R0, R0, 0x7f ;  /* 0x0000007f00007836 */ /* 0x000fd00000000000 */
        /* <DEDUP_REMOVED lines=52> */
.L_x_14165:
[----:B------:R-:W-:Y:S05]  /*fe30*/  BSYNC B0 ;  /* 0x0000000000007941 */ /* 0x000fea0003800000 */
.L_x_14164:
        /* <DEDUP_REMOVED lines=23> */
.L_x_14167:
        /* <DEDUP_REMOVED lines=20> */
.L_x_14170:
[----:B------:R-:W-:Y:S05]  /*100f0*/  BSYNC B6 ;  /* 0x0000000000067941 */ /* 0x000fea0003800000 */
.L_x_14169:
        /* <DEDUP_REMOVED lines=20> */
.L_x_14173:
        /* <DEDUP_REMOVED lines=15> */
.L_x_14172:
[----:B------:R-:W-:Y:S05]  /*10330*/  BSYNC B6 ;  /* 0x0000000000067941 */ /* 0x000fea0003800000 */
.L_x_14171:
[----:B------:R-:W0:Y:S01]  /*10340*/  S2R R20, SR_TID.X ;  /* 0x0000000000147919 */ /* 0x000e220000002100 */
[----:B------:R-:W-:Y:S01]  /*10350*/  ULDC.64 UR4, c[0x0][0x9f8] ;  /* 0x00027e0000047ab9 */ /* 0x000fe20000000a00 */
[----:B------:R-:W1:Y:S01]  /*10360*/  LDC R8, c[0x0][0x430] ;  /* 0x00010c00ff087b82 */ /* 0x000e620000000800 */
[----:B------:R-:W-:-:S04]  /*10370*/  ISETP.NE.U32.AND P0, PT, RZ, UR4, PT ;  /* 0x00000004ff007c0c */ /* 0x000fc8000bf05070 */
[----:B------:R-:W-:-:S13]  /*10380*/  ISETP.NE.AND.EX P0, PT, RZ, UR5, PT, P0 ;  /* 0x00000005ff007c0c */ /* 0x000fda000bf05300 */
[----:B------:R-:W-:Y:S01]  /*10390*/  @P0 IADD3 R2, P1, R31, UR4, RZ ;  /* 0x000000041f020c10 */ /* 0x000fe2000ff3e0ff */
[----:B------:R-:W-:-:S03]  /*103a0*/  ULDC UR4, c[0x0][0x320] ;  /* 0x0000c80000047ab9 */ /* 0x000fc60000000800 */
[----:B------:R-:W-:-:S05]  /*103b0*/  @P0 IADD3.X R3, R33, UR5, RZ, P1, !PT ;  /* 0x0000000521030c10 */ /* 0x000fca0008ffe4ff */
[----:B------:R2:W5:Y:S01]  /*103c0*/  @P0 LDG.E R27, desc[UR52][R2.64] ;  /* 0x00000034021b0981 */ /* 0x000562000c1e1900 */
[----:B------:R-:W-:Y:S01]  /*103d0*/  LOP3.LUT R23, R23, 0xffffffef, RZ, 0xc0, !PT ;  /* 0xffffffef17177812 */ /* 0x000fe200078ec0ff */
[----:B------:R-:W-:Y:S01]  /*103e0*/  UMOV UR5, 0xffffffff ;  /* 0xffffffff00057882 */ /* 0x000fe20000000000 */
[----:B0-----:R-:W-:Y:S01]  /*103f0*/  IMAD.SHL.U32 R20, R20, 0x8, RZ ;  /* 0x0000000814147824 */ /* 0x001fe200078e00ff */
[----:B------:R-:W0:Y:S01]  /*10400*/  S2R R21, SR_TID.X ;  /* 0x0000000000157919 */ /* 0x000e220000002100 */
[----:B------:R-:W-:Y:S01]  /*10410*/  LOP3.LUT R23, R23, 0xfffffff7, RZ, 0xc0, !PT ;  /* 0xfffffff717177812 */ /* 0x000fe200078ec0ff */
[----:B------:R-:W-:Y:S02]  /*10420*/  VIADD R0, R35, 0xffffffff ;  /* 0xffffffff23007836 */ /* 0x000fe40000000000 */
[----:B------:R-:W-:-:S04]  /*10430*/  LOP3.LUT R20, R20, 0x38, RZ, 0xc0, !PT ;  /* 0x0000003814147812 */ /* 0x000fc800078ec0ff */
[C---:B------:R-:W-:Y:S02]  /*10440*/  LOP3.LUT R34, R20.reuse, 0x40, RZ, 0xfc, !PT ;  /* 0x0000004014227812 */ /* 0x040fe400078efcff */
[----:B------:R-:W-:Y:S02]  /*10450*/  LOP3.LUT R20, R20, 0x80, RZ, 0xfc, !PT ;  /* 0x0000008014147812 */ /* 0x000fe400078efcff */
[----:B------:R-:W-:Y:S02]  /*10460*/  ISETP.GE.AND P1, PT, R34, UR4, PT ;  /* 0x0000000422007c0c */ /* 0x000fe4000bf26270 */
[----:B------:R-:W-:Y:S02]  /*10470*/  ISETP.GE.AND P0, PT, R20, UR4, PT ;  /* 0x0000000414007c0c */ /* 0x000fe4000bf06270 */
[----:B------:R-:W3:Y:S09]  /*10480*/  S2R R20, SR_TID.X ;  /* 0x0000000000147919 */ /* 0x000ef20000002100 */
[----:B------:R-:W-:Y:S01]  /*10490*/  @P1 LOP3.LUT R23, R23, 0x8, RZ, 0xfc, !PT ;  /* 0x0000000817171812 */ /* 0x000fe200078efcff */
[----:B0-----:R-:W-:-:S05]  /*104a0*/  IMAD.SHL.U32 R21, R21, 0x8, RZ ;  /* 0x0000000815157824 */ /* 0x001fca00078e00ff */
[----:B------:R-:W-:-:S04]  /*104b0*/  LOP3.LUT R21, R21, 0x38, RZ, 0xc0, !PT ;  /* 0x0000003815157812 */ /* 0x000fc800078ec0ff */
[C---:B------:R-:W-:Y:S02]  /*104c0*/  ISETP.GE.AND P2, PT, R21.reuse, UR4, PT ;  /* 0x0000000415007c0c */ /* 0x040fe4000bf46270 */
[----:B------:R-:W-:Y:S02]  /*104d0*/  LOP3.LUT R21, R21, 0xc0, RZ, 0xfc, !PT ;  /* 0x000000c015157812 */ /* 0x000fe400078efcff */
[----:B---3--:R-:W-:-:S04]  /*104e0*/  LOP3.LUT R20, R20, 0x7f, RZ, 0xc0, !PT ;  /* 0x0000007f14147812 */ /* 0x008fc800078ec0ff */
[----:B------:R-:W-:Y:S02]  /*104f0*/  SHF.R.U32.HI R34, RZ, 0x3, R20 ;  /* 0x00000003ff227819 */ /* 0x000fe40000011614 */
[----:B------:R-:W0:Y:S03]  /*10500*/  S2R R20, SR_TID.X ;  /* 0x0000000000147919 */ /* 0x000e260000002100 */
[----:B------:R-:W-:-:S04]  /*10510*/  @P2 LOP3.LUT R23, R23, 0x10, RZ, 0xfc, !PT ;  /* 0x0000001017172812 */ /* 0x000fc800078efcff */
[----:B------:R-:W-:-:S04]  /*10520*/  LOP3.LUT R23, R23, 0xfffffffb, RZ, 0xc0, !PT ;  /* 0xfffffffb17177812 */ /* 0x000fc800078ec0ff */
[----:B------:R-:W-:Y:S02]  /*10530*/  @P0 LOP3.LUT R23, R23, 0x4, RZ, 0xfc, !PT ;  /* 0x0000000417170812 */ /* 0x000fe400078efcff */
[----:B------:R-:W-:Y:S02]  /*10540*/  ISETP.GE.AND P0, PT, R21, UR4, PT ;  /* 0x0000000415007c0c */ /* 0x000fe4000bf06270 */
[----:B------:R-:W-:-:S11]  /*10550*/  LOP3.LUT R23, R23, 0xfffffffd, RZ, 0xc0, !PT ;  /* 0xfffffffd17177812 */ /* 0x000fd600078ec0ff */
[----:B------:R-:W-:Y:S01]  /*10560*/  @P0 LOP3.LUT R23, R23, 0x2, RZ, 0xfc, !PT ;  /* 0x0000000217170812 */ /* 0x000fe200078efcff */
[----:B0-----:R-:W-:-:S05]  /*10570*/  IMAD.SHL.U32 R20, R20, 0x10, RZ ;  /* 0x0000001014147824 */ /* 0x001fca00078e00ff */
[----:B------:R-:W-:-:S05]  /*10580*/  LOP3.LUT R20, R34, 0x70, R20, 0xf8, !PT ;  /* 0x0000007022147812 */ /* 0x000fca00078ef814 */
[----:B------:R-:W-:Y:S01]  /*10590*/  IMAD R35, R0, 0x60, R20 ;  /* 0x0000006000237824 */ /* 0x000fe200078e0214 */
[----:B-12---:R-:W-:Y:S06]  /*105a0*/  BRA.DIV UR5, `(.L_x_14174) ;  /* 0x0000004605007947 */ /* 0x006fec000b800000 */
.L_x_14240:
        /* <DEDUP_REMOVED lines=21> */
[----:B------:R-:W-:Y:S01]  /*10700*/  IMAD.U32 R3, RZ, RZ, UR36 ;  /* 0x00000024ff037e24 */ /* 0x000fe2000f8e00ff */
[----:B------:R-:W-:Y:S02]  /*10710*/  LOP3.LUT R23, R23, 0xffffffbf, RZ, 0xc0, !PT ;  /* 0xffffffbf17177812 */ /* 0x000fe400078ec0ff */
[----:B0-----:R-:W-:-:S04]  /*10720*/  @!P0 LEA R4, P1, R2, R4, 0x2 ;  /* 0x0000000402048211 */ /* 0x001fc800078210ff */
[----:B------:R-:W-:-:S05]  /*10730*/  @!P0 LEA.HI.X R5, R2, R5, R7, 0x2, P1 ;  /* 0x0000000502058211 */ /* 0x000fca00008f1407 */
[----:B------:R0:W5:Y:S01]  /*10740*/  @!P0 LDG.E R34, desc[UR52][R4.64] ;  /* 0x0000003404228981 */ /* 0x000162000c1e1900 */
[----:B------:R-:W-:Y:S01]  /*10750*/  ISETP.NE.AND P0, PT, R3, 0x3, PT ;  /* 0x000000030300780c */ /* 0x000fe20003f05270 */
[----:B------:R-:W-:Y:S01]  /*10760*/  IMAD.MOV R2, RZ, RZ, -R6 ;  /* 0x000000ffff027224 */ /* 0x000fe200078e0a06 */
[----:B------:R-:W-:Y:S02]  /*10770*/  ISETP.GT.U32.AND P1, PT, R20, 0x5f, PT ;  /* 0x0000005f1400780c */ /* 0x000fe40003f24070 */
[----:B------:R-:W-:Y:S01]  /*10780*/  LOP3.LUT R18, R18, 0xffff, RZ, 0xc0, !PT ;  /* 0x0000ffff12127812 */ /* 0x000fe200078ec0ff */
[----:B------:R-:W-:Y:S01]  /*10790*/  IMAD R35, R8, R2, R35 ;  /* 0x0000000208237224 */ /* 0x000fe200078e0223 */
[----:B------:R-:W-:-:S07]  /*107a0*/  SEL R6, RZ, 0x1, P2 ;  /* 0x00000001ff067807 */ /* 0x000fce0001000000 */
[----:B------:R-:W-:-:S04]  /*107b0*/  @P0 LOP3.LUT R23, R23, 0x40, RZ, 0xfc, !PT ;  /* 0x0000004017170812 */ /* 0x000fc800078efcff */
[----:B------:R-:W-:-:S04]  /*107c0*/  LOP3.LUT R23, R23, 0xffffffdf, RZ, 0xc0, !PT ;  /* 0xffffffdf17177812 */ /* 0x000fc800078ec0ff */
[----:B------:R-:W-:Y:S01]  /*107d0*/  @P1 LOP3.LUT R23, R23, 0x20, RZ, 0xfc, !PT ;  /* 0x0000002017171812 */ /* 0x000fe200078efcff */
[----:B0-----:R-:W-:Y:S06]  /*107e0*/  @!P0 BRA `(.L_x_14175) ;  /* 0x0000000000048947 */ /* 0x001fec0003800000 */
[----:B------:R-:W-:Y:S01]  /*107f0*/  BPT.TRAP 0x1 ;  /* 0x000000040000795c */ /* 0x000fe20000300000 */
.L_x_14175:
[----:B------:R-:W-:Y:S01]  /*10800*/  IMAD R32, R0, -0x60, R32 ;  /* 0xffffffa000207824 */ /* 0x000fe200078e0220 */
[----:B------:R-:W-:Y:S01]  /*10810*/  SHF.L.U32 R0, R26, 0x1f, RZ ;  /* 0x0000001f1a007819 */ /* 0x000fe200000006ff */
[----:B------:R-:W-:Y:S01]  /*10820*/  IMAD R33, R24, 0x8, R22 ;  /* 0x0000000818217824 */ /* 0x000fe200078e0216 */
[----:B------:R-:W-:Y:S03]  /*10830*/  BSSY B0, `(.L_x_14176) ;  /* 0x0000003000007945 */ /* 0x000fe60003800000 */
[----:B------:R-:W0:Y:S02]  /*10840*/  SYNCS.PHASECHK.TRANS64.TRYWAIT P0, [R33+URZ+0x22840], R0 ;  /* 0x02284000210075a7 */ /* 0x000e24000800017f */
[----:B0-----:R-:W-:Y:S05]  /*10850*/  @!P0 BRA `(.L_x_14177) ;  /* 0x0000004000888947 */ /* 0x001fea0003800000 */
.L_x_14241:
[----:B------:R-:W-:Y:S05]  /*10860*/  BSYNC B0 ;  /* 0x0000000000007941 */ /* 0x000fea0003800000 */
.L_x_14176:
        /* <DEDUP_REMOVED lines=87> */
.L_x_14255:
        /* <DEDUP_REMOVED lines=10> */
.L_x_14179:
        /* <DEDUP_REMOVED lines=11> */
.L_x_14180:
        /* <DEDUP_REMOVED lines=15> */
[----:B------:R-:W-:-:S04]  /*11020*/  SEL R25, RZ, 0x8, P0 ;  /* 0x00000008ff197807 */ /* 0x000fc80000000000 */
[----:B------:R-:W-:Y:S02]  /*11030*/  IADD3 R25, R0, R25, RZ ;  /* 0x0000001900197210 */ /* 0x000fe40007ffe0ff */
[----:B------:R-:W-:Y:S01]  /*11040*/  SHF.R.S32.HI R0, RZ, 0x1f, R37 ;  /* 0x0000001fff007819 */ /* 0x000fe20000011425 */
[----:B-1----:R-:W-:-:S04]  /*11050*/  IMAD.WIDE.U32 R4, R37, UR4, RZ ;  /* 0x0000000425047c25 */ /* 0x002fc8000f8e00ff */
[----:B------:R-:W-:-:S04]  /*11060*/  IMAD R0, R0, UR4, RZ ;  /* 0x0000000400007c24 */ /* 0x000fc8000f8e02ff */
[----:B------:R-:W-:-:S04]  /*11070*/  IMAD R0, R37, UR5, R0 ;  /* 0x0000000525007c24 */ /* 0x000fc8000f8e0200 */
[----:B------:R-:W-:Y:S01]  /*11080*/  IMAD.IADD R37, R5, 0x1, R0 ;  /* 0x0000000105257824 */ /* 0x000fe200078e0200 */
[----:B-----5:R-:W-:-:S05]  /*11090*/  SEL R2, R3, RZ, !P1 ;  /* 0x000000ff03027207 */ /* 0x020fca0004800000 */
[----:B------:R1:W-:Y:S04]  /*110a0*/  STL [R1+0x24], R2 ;  /* 0x0000240201007387 */ /* 0x0003e80000100800 */
        /* <DEDUP_REMOVED lines=20> */
.L_x_14182:
[----:B------:R-:W-:Y:S05]  /*111f0*/  BSYNC B6 ;  /* 0x0000000000067941 */ /* 0x000fea0003800000 */
.L_x_14181:
[----:B------:R-:W2:Y:S01]  /*11200*/  LDL.LU.64 R2, [R1+0x8] ;  /* 0x0000080001027983 */ /* 0x000ea20000300a00 */
[----:B------:R-:W-:Y:S01]  /*11210*/  ULDC.64 UR4, c[0x0][0x2d8] ;  /* 0x0000b60000047ab9 */ /* 0x000fe20000000a00 */
[----:B------:R-:W1:Y:S02]  /*11220*/  LDC R4, c[0x0][0x448] ;  /* 0x00011200ff047b82 */ /* 0x000e640000000800 */
[----:B------:R-:W3:Y:S04]  /*11230*/  LDL.LU R20, [R1+0x24] ;  /* 0x0000240001147983 */ /* 0x000ee80000300800 */
[----:B------:R-:W4:Y:S04]  /*11240*/  LDL.LU R21, [R1+0x10] ;  /* 0x0000100001157983 */ /* 0x000f280000300800 */
[----:B------:R0:W5:Y:S01]  /*11250*/  LDL R9, [R1] ;  /* 0x0000000001097983 */ /* 0x0001620000100800 */
[----:B-1----:R-:W-:-:S13]  /*11260*/  ISETP.NE.AND P6, PT, R4, 0x1, PT ;  /* 0x000000010400780c */ /* 0x002fda0003fc5270 */
[----:B------:R-:W1:Y:S08]  /*11270*/  @P6 LDC R6, c[0x0][0x44c] ;  /* 0x00011300ff066b82 */ /* 0x000e700000000800 */
        /* <DEDUP_REMOVED lines=13> */
[----:B------:R-:W-:Y:S01]  /*11350*/  IMAD.IADD R3, R3, 0x1, R0 ;  /* 0x0000000103037824 */ /* 0x000fe200078e0200 */
[----:B-1----:R-:W-:-:S04]  /*11360*/  LOP3.LUT R20, R20, 0x7f, RZ, 0xc0, !PT ;  /* 0x0000007f14147812 */ /* 0x002fc800078ec0ff */
[----:B------:R-:W-:Y:S02]  /*11370*/  SHF.R.U32.HI R21, RZ, 0x3, R20 ;  /* 0x00000003ff157819 */ /* 0x000fe40000011614 */
[----:B------:R-:W1:Y:S02]  /*11380*/  S2R R20, SR_TID.X ;  /* 0x0000000000147919 */ /* 0x000e640000002100 */
[----:B-1----:R-:W-:-:S05]  /*11390*/  IMAD.SHL.U32 R20, R20, 0x10, RZ ;  /* 0x0000001014147824 */ /* 0x002fca00078e00ff */
[----:B------:R-:W-:-:S05]  /*113a0*/  LOP3.LUT R20, R21, 0x70, R20, 0xf8, !PT ;  /* 0x0000007015147812 */ /* 0x000fca00078ef814 */
[----:B------:R-:W-:-:S04]  /*113b0*/  IMAD R0, R17, 0x80, R20 ;  /* 0x0000008011007824 */ /* 0x000fc800078e0214 */
[----:B------:R-:W-:-:S04]  /*113c0*/  @P6 IMAD.HI.U32 R6, R0, R6, RZ ;  /* 0x0000000600066227 */ /* 0x000fc800078e00ff */
[----:B------:R-:W-:Y:S01]  /*113d0*/  IMAD.MOV.U32 R4, RZ, RZ, R0 ;  /* 0x000000ffff047224 */ /* 0x000fe200078e0000 */
[----:B0-----:R-:W-:Y:S02]  /*113e0*/  @P6 SHF.R.U32.HI R4, RZ, R5, R6 ;  /* 0x00000005ff046219 */ /* 0x001fe40000011606 */
[----:B------:R-:W0:Y:S03]  /*113f0*/  LDC R6, c[0x0][0x448] ;  /* 0x00011200ff067b82 */ /* 0x000e260000000800 */
[----:B------:R-:W-:Y:S01]  /*11400*/  IMAD.MOV R5, RZ, RZ, -R4 ;  /* 0x000000ffff057224 */ /* 0x000fe200078e0a04 */
[----:B------:R-:W1:Y:S01]  /*11410*/  S2R R20, SR_TID.X ;  /* 0x0000000000147919 */ /* 0x000e620000002100 */
        /* <DEDUP_REMOVED lines=15> */
[----:B-1----:R-:W-:-:S03]  /*11510*/  LOP3.LUT R20, R20, 0x7f, RZ, 0xc0, !PT ;  /* 0x0000007f14147812 */ /* 0x002fc600078ec0ff */
        /* <DEDUP_REMOVED lines=78> */
.L_x_14272:
        /* <DEDUP_REMOVED lines=10> */
.L_x_14184:
        /* <DEDUP_REMOVED lines=18> */
.L_x_14273:
[----:B------:R-:W-:Y:S05]  /*11bc0*/  BSYNC B0 ;  /* 0x0000000000007941 */ /* 0x000fea0003800000 */
.L_x_14185:
[----:B------:R-:W-:-:S05]  /*11bd0*/  IMAD.U32 R0, RZ, RZ, UR36 ;  /* 0x00000024ff007e24 */ /* 0x000fca000f8e00ff */
[----:B------:R-:W-:-:S13]  /*11be0*/  ISETP.NE.AND P0, PT, R0, 0x3, PT ;  /* 0x000000030000780c */ /* 0x000fda0003f05270 */
[----:B------:R-:W-:Y:S05]  /*11bf0*/  @!P0 BRA `(.L_x_14187) ;  /* 0x0000000000048947 */ /* 0x000fea0003800000 */
[----:B------:R-:W-:Y:S01]  /*11c00*/  BPT.TRAP 0x1 ;  /* 0x000000040000795c */ /* 0x000fe20000300000 */
.L_x_14187:
[----:B------:R-:W-:Y:S01]  /*11c10*/  SHF.L.U32 R0, R26, 0x1f, RZ ;  /* 0x0000001f1a007819 */ /* 0x000fe200000006ff */
[----:B------:R-:W-:Y:S03]  /*11c20*/  BSSY B0, `(.L_x_14188) ;  /* 0x0000003000007945 */ /* 0x000fe60003800000 */
[----:B------:R-:W1:Y:S02]  /*11c30*/  SYNCS.PHASECHK.TRANS64.TRYWAIT P0, [R33+URZ+0x22860], R0 ;  /* 0x02286000210075a7 */ /* 0x000e64000800017f */
[----:B-1----:R-:W-:Y:S05]  /*11c40*/  @!P0 BRA `(.L_x_14189) ;  /* 0x0000004000548947 */ /* 0x002fea0003800000 */
.L_x_14274:
[----:B------:R-:W-:Y:S05]  /*11c50*/  BSYNC B0 ;  /* 0x0000000000007941 */ /* 0x000fea0003800000 */
.L_x_14188:
        /* <DEDUP_REMOVED lines=93> */
.L_x_14288:
        /* <DEDUP_REMOVED lines=15> */
.L_x_14191:
        /* <DEDUP_REMOVED lines=11> */
.L_x_14192:
[----:B------:R-:W2:Y:S01]  /*123d0*/  LDL.LU R2, [R1+0x14] ;  /* 0x0000140001027983 */ /* 0x000ea20000300800 */
[----:B------:R0:W-:Y:S01]  /*123e0*/  SYNCS.ARRIVE.TRANS64.A1T0 RZ, [R33+URZ+0x22850], RZ ;  /* 0x022850ff21ff79a7 */ /* 0x0001e2000810003f */
[----:B------:R-:W-:Y:S01]  /*123f0*/  BSSY B0, `(.L_x_14193) ;  /* 0x00000dc000007945 */ /* 0x000fe20003800000 */
[----:B--2---:R-:W-:-:S05]  /*12400*/  VIADD R21, R2, 0xfffffffe ;  /* 0xfffffffe02157836 */ /* 0x004fca0000000000 */
[----:B------:R-:W-:-:S13]  /*12410*/  ISETP.GE.AND P0, PT, R21, R29, PT ;  /* 0x0000001d1500720c */ /* 0x000fda0003f06270 */
[----:B0-----:R-:W-:Y:S05]  /*12420*/  @!P0 BRA `(.L_x_14194) ;  /* 0x0000000c00608947 */ /* 0x001fea0003800000 */
.L_x_14207:
        /* <DEDUP_REMOVED lines=44> */
.L_x_14195:
[----:B------:R-:W-:Y:S01]  /*126f0*/  IMAD R10, R24, 0x8, R22 ;  /* 0x00000008180a7824 */ /* 0x000fe200078e0216 */
[----:B------:R-:W-:Y:S01]  /*12700*/  SHF.L.U32 R20, R26, 0x1f, RZ ;  /* 0x0000001f1a147819 */ /* 0x000fe200000006ff */
[----:B------:R-:W-:Y:S01]  /*12710*/  BSSY B1, `(.L_x_14196) ;  /* 0x0000004000017945 */ /* 0x000fe20003800000 */
[----:B------:R-:W-:Y:S02]  /*12720*/  SHF.R.S32.HI R9, RZ, 0x1f, R5 ;  /* 0x0000001fff097819 */ /* 0x000fe40000011405 */
[----:B------:R-:W0:Y:S02]  /*12730*/  SYNCS.PHASECHK.TRANS64.TRYWAIT P0, [R10+URZ+0x22840], R20 ;  /* 0x022840140a0075a7 */ /* 0x000e24000800017f */
[----:B0-----:R-:W-:Y:S05]  /*12740*/  @!P0 BRA `(.L_x_14197) ;  /* 0x0000003c00f08947 */ /* 0x001fea0003800000 */
.L_x_14289:
[----:B------:R-:W-:Y:S05]  /*12750*/  BSYNC B1 ;  /* 0x0000000000017941 */ /* 0x000fea0003800000 */
.L_x_14196:
        /* <DEDUP_REMOVED lines=49> */
.L_x_14303:
        /* <DEDUP_REMOVED lines=8> */
.L_x_14199:
        /* <DEDUP_REMOVED lines=11> */
.L_x_14200:
[----:B------:R1:W-:Y:S01]  /*12ba0*/  SYNCS.ARRIVE.TRANS64.A1T0 RZ, [R10+URZ+0x22830], RZ ;  /* 0x022830ff0aff79a7 */ /* 0x0003e2000810003f */
[----:B------:R-:W-:Y:S05]  /*12bb0*/  @!P3 BRA `(.L_x_14201) ;  /* 0x000000000004b947 */ /* 0x000fea0003800000 */
[----:B------:R-:W-:Y:S01]  /*12bc0*/  BPT.TRAP 0x1 ;  /* 0x000000040000795c */ /* 0x000fe20000300000 */
.L_x_14201:
[----:B------:R-:W2:Y:S01]  /*12bd0*/  SYNCS.PHASECHK.TRANS64.TRYWAIT P0, [R10+URZ+0x22860], R20 ;  /* 0x022860140a0075a7 */ /* 0x000ea2000800017f */
[----:B------:R-:W-:Y:S04]  /*12be0*/  BSSY B1, `(.L_x_14202) ;  /* 0x0000002000017945 */ /* 0x000fe80003800000 */
[----:B--2---:R-:W-:Y:S05]  /*12bf0*/  @!P0 BRA `(.L_x_14203) ;  /* 0x0000004000788947 */ /* 0x004fea0003800000 */
.L_x_14304:
[----:B------:R-:W-:Y:S05]  /*12c00*/  BSYNC B1 ;  /* 0x0000000000017941 */ /* 0x000fea0003800000 */
.L_x_14202:
        /* <DEDUP_REMOVED lines=66> */
.L_x_14318:
        /* <DEDUP_REMOVED lines=11> */
.L_x_14205:
        /* <DEDUP_REMOVED lines=11> */
.L_x_14206:
[----:B------:R0:W-:Y:S01]  /*13190*/  SYNCS.ARRIVE.TRANS64.A1T0 RZ, [R10+URZ+0x22850], RZ ;  /* 0x022850ff0aff79a7 */ /* 0x0001e2000810003f */
[----:B------:R-:W-:Y:S05]  /*131a0*/  @P2 BRA `(.L_x_14207) ;  /* 0xfffffff000a02947 */ /* 0x000fea000383ffff */
.L_x_14194:
[----:B------:R-:W-:Y:S05]  /*131b0*/  BSYNC B0 ;  /* 0x0000000000007941 */ /* 0x000fea0003800000 */
.L_x_14193:
        /* <DEDUP_REMOVED lines=20> */
.L_x_14209:
[----:B------:R-:W-:Y:S05]  /*13300*/  BSYNC B0 ;  /* 0x0000000000007941 */ /* 0x000fea0003800000 */
.L_x_14208:
[----:B------:R-:W-:Y:S02]  /*13310*/  SEL R24, R24, RZ, P0 ;  /* 0x000000ff18187207 */ /* 0x000fe40000000000 */
[----:B------:R-:W-:-:S07]  /*13320*/  LOP3.LUT R26, R26, R5, RZ, 0x3c, !PT ;  /* 0x000000051a1a7212 */ /* 0x000fce00078e3cff */
.L_x_14168:
[----:B------:R-:W-:Y:S05]  /*13330*/  BSYNC B7 ;  /* 0x0000000000077941 */ /* 0x000fea0003800000 */
.L_x_14166:
        /* <DEDUP_REMOVED lines=8> */
[----:B------:R3:W4:Y:S01]  /*133c0*/  LDS.128 R16, [R22+0x228d0] ;  /* 0x0228d00016107984 */ /* 0x0007220000000c00 */
[----:B------:R-:W-:Y:S06]  /*133d0*/  BAR.ARV 0x4, 0x180 ;  /* 0x0106000000007b1d */ /* 0x000fec0000002000 */
[----:B------:R-:W-:Y:S05]  /*133e0*/  BRA `(.L_x_14211) ;  /* 0x0000000c00d47947 */ /* 0x000fea0003800000 */
.L_x_14210:
        /* <DEDUP_REMOVED lines=28> */
[----:B--2---:R-:W-:-:S04]  /*135b0*/  SEL R14, R14, RZ, P1 ;  /* 0x000000ff0e0e7207 */ /* 0x004fc80000800000 */
[----:B------:R-:W-:-:S05]  /*135c0*/  IADD3 R5, R13, R14, RZ ;  /* 0x0000000e0d057210 */ /* 0x000fca0007ffe0ff */
        /* <DEDUP_REMOVED lines=13> */
.L_x_14328:
[----:B------:R-:W-:Y:S02]  /*136a0*/  ULDC UR4, c[0x0][0xc38] ;  /* 0x00030e0000047ab9 */ /* 0x000fe40000000800 */
[----:B------:R-:W-:-:S04]  /*136b0*/  IMAD.U32 R5, RZ, RZ, UR4 ;  /* 0x00000004ff057e24 */ /* 0x000fc8000f8e00ff */
[----:B---3--:R-:W-:-:S04]  /*136c0*/  IMAD R14, R14, R5, RZ ;  /* 0x000000050e0e7224 */ /* 0x008fc800078e02ff */
[----:B------:R-:W-:-:S05]  /*136d0*/  IMAD.IADD R7, R7, 0x1, R14 ;  /* 0x0000000107077824 */ /* 0x000fca00078e020e */
[----:B------:R-:W-:-:S13]  /*136e0*/  ISETP.GT.AND P6, PT, R7, R0, PT ;  /* 0x000000000700720c */ /* 0x000fda0003fc4270 */
[----:B------:R-:W-:Y:S05]  /*136f0*/  @P6 BRA `(.L_x_14213) ;  /* 0x0000000000a46947 */ /* 0x000fea0003800000 */
.L_x_14216:
        /* <DEDUP_REMOVED lines=35> */
.L_x_14336:
[----:B------:R-:W-:Y:S02]  /*13930*/  ULDC UR4, c[0x0][0xc38] ;  /* 0x00030e0000047ab9 */ /* 0x000fe40000000800 */
[----:B------:R-:W-:-:S04]  /*13940*/  IMAD.U32 R5, RZ, RZ, UR4 ;  /* 0x00000004ff057e24 */ /* 0x000fc8000f8e00ff */
[----:B---3--:R-:W-:-:S04]  /*13950*/  IMAD R14, R14, R5, RZ ;  /* 0x000000050e0e7224 */ /* 0x008fc800078e02ff */
[----:B------:R-:W-:-:S05]  /*13960*/  IMAD.IADD R7, R14, 0x1, R7 ;  /* 0x000000010e077824 */ /* 0x000fca00078e0207 */
[----:B------:R-:W-:-:S13]  /*13970*/  ISETP.GT.AND P6, PT, R7, R0, PT ;  /* 0x000000000700720c */ /* 0x000fda0003fc4270 */
[----:B------:R-:W-:Y:S05]  /*13980*/  @!P6 BRA `(.L_x_14216) ;  /* 0xfffffffc005ce947 */ /* 0x000fea000383ffff */
.L_x_14213:
        /* <DEDUP_REMOVED lines=10> */
.L_x_14341:
[----:B------:R-:W-:-:S13]  /*13a30*/  ISETP.NE.AND P0, PT, R3, RZ, PT ;  /* 0x000000ff0300720c */ /* 0x000fda0003f05270 */
[----:B------:R-:W-:Y:S05]  /*13a40*/  @!P0 BRA `(.L_x_14218) ;  /* 0x0000000000108947 */ /* 0x000fea0003800000 */
[----:B------:R-:W-:Y:S01]  /*13a50*/  UMOV UR4, 0xffffffff ;  /* 0xffffffff00047882 */ /* 0x000fe20000000000 */
[----:B---3--:R-:W-:Y:S02]  /*13a60*/  VIADD R12, R12, 0xffffffff ;  /* 0xffffffff0c0c7836 */ /* 0x008fe40000000000 */
[----:B------:R-:W-:Y:S05]  /*13a70*/  BRA.DIV UR4, `(.L_x_14219) ;  /* 0x0000004604087947 */ /* 0x000fea000b800000 */
[----:B------:R3:W0:Y:S02]  /*13a80*/  SHFL.IDX PT, R6, R2, R12, 0x1f ;  /* 0x00001f0c02067589 */ /* 0x00062400000e0000 */
.L_x_14218:
        /* <DEDUP_REMOVED lines=8> */
[----:B0-----:R-:W2:Y:S08]  /*13b10*/  MUFU.RCP R7, R7 ;  /* 0x0000000700077308 */ /* 0x001eb00000001000 */
[----:B----4-:R-:W-:Y:S01]  /*13b20*/  MUFU.RCP R8, R8 ;  /* 0x0000000800087308 */ /* 0x010fe20000001000 */
[----:B--23--:R-:W-:Y:S01]  /*13b30*/  VIADD R2, R7, 0xffffffe ;  /* 0x0ffffffe07027836 */ /* 0x00cfe20000000000 */
[----:B------:R-:W-:-:S06]  /*13b40*/  IABS R7, R17 ;  /* 0x0000001100077213 */ /* 0x000fcc0000000000 */
[----:B------:R0:W2:Y:S02]  /*13b50*/  F2I.FTZ.U32.TRUNC.NTZ R3, R2 ;  /* 0x0000000200037305 */ /* 0x0000a4000021f000 */
[----:B0-----:R-:W-:Y:S02]  /*13b60*/  IMAD.MOV.U32 R2, RZ, RZ, RZ ;  /* 0x000000ffff027224 */ /* 0x001fe400078e00ff */
[----:B--2---:R-:W-:-:S04]  /*13b70*/  IMAD.MOV R9, RZ, RZ, -R3 ;  /* 0x000000ffff097224 */ /* 0x004fc800078e0a03 */
        /* <DEDUP_REMOVED lines=44> */
.L_x_14220:
[----:B--23--:R-:W0:Y:S02]  /*13e40*/  LDC.64 R2, c[0x0][0xc90] ;  /* 0x00032400ff027b82 */ /* 0x00ce240000000a00 */
        /* <DEDUP_REMOVED lines=59> */
.L_x_14221:
[----:B------:R-:W-:-:S05]  /*14200*/  LOP3.LUT R2, RZ, R2, RZ, 0x33, !PT ;  /* 0x00000002ff027212 */ /* 0x000fca00078e33ff */
[----:B------:R-:W-:Y:S01]  /*14210*/  IMAD.IADD R17, R17, 0x1, R2 ;  /* 0x0000000111117824 */ /* 0x000fe200078e0202 */
[----:B------:R-:W-:Y:S06]  /*14220*/  BRA `(.L_x_14222) ;  /* 0x00000000001c7947 */ /* 0x000fec0003800000 */
.L_x_14214:
[----:B------:R-:W-:Y:S01]  /*14230*/  UMOV UR4, URZ ;  /* 0x0000003f00047c82 */ /* 0x000fe20008000000 */
[----:B------:R-:W-:Y:S01]  /*14240*/  UMOV UR5, URZ ;  /* 0x0000003f00057c82 */ /* 0x000fe20008000000 */
[----:B------:R-:W-:Y:S01]  /*14250*/  ULDC UR6, c[0x0][0xc3c] ;  /* 0x00030f0000067ab9 */ /* 0x000fe20000000800 */
[----:B------:R-:W-:Y:S02]  /*14260*/  IMAD.MOV.U32 R16, RZ, RZ, R0 ;  /* 0x000000ffff107224 */ /* 0x000fe400078e0000 */
[----:B------:R-:W-:Y:S02]  /*14270*/  IMAD.U32 R17, RZ, RZ, UR4 ;  /* 0x00000004ff117e24 */ /* 0x000fe4000f8e00ff */
[----:B------:R-:W-:Y:S02]  /*14280*/  IMAD.U32 R18, RZ, RZ, UR5 ;  /* 0x00000005ff127e24 */ /* 0x000fe4000f8e00ff */
[----:B------:R-:W-:-:S07]  /*14290*/  IMAD.U32 R19, RZ, RZ, UR6 ;  /* 0x00000006ff137e24 */ /* 0x000fce000f8e00ff */
.L_x_14222:
        /* <DEDUP_REMOVED lines=10> */
.L_x_14211:
[----:B------:R-:W-:Y:S02]  /*14340*/  ULDC UR4, c[0x0][0xc3c] ;  /* 0x00030f0000047ab9 */ /* 0x000fe40000000800 */
[----:B----4-:R-:W-:-:S13]  /*14350*/  ISETP.GE.AND P0, PT, R19, UR4, PT ;  /* 0x0000000413007c0c */ /* 0x010fda000bf06270 */
[----:B------:R-:W-:Y:S05]  /*14360*/  @!P0 BRA `(.L_x_14223) ;  /* 0xffffffb000b88947 */ /* 0x000fea000383ffff */
[----:B------:R-:W-:Y:S05]  /*14370*/  BSYNC B8 ;  /* 0x0000000000087941 */ /* 0x000fea0003800000 */
.L_x_14160:
        /* <DEDUP_REMOVED lines=12> */
.L_x_14344:
[----:B------:R-:W-:Y:S05]  /*14440*/  BSYNC B0 ;  /* 0x0000000000007941 */ /* 0x000fea0003800000 */
.L_x_14224:
[----:B------:R-:W-:-:S03]  /*14450*/  UMOV UR4, 0xffffffff ;  /* 0xffffffff00047882 */ /* 0x000fc60000000000 */
[----:B------:R-:W-:Y:S05]  /*14460*/  BRA.DIV UR4, `(.L_x_14226) ;  /* 0x0000003a04c87947 */ /* 0x000fea000b800000 */
[----:B-1----:R-:W1:Y:S02]  /*14470*/  S2R R0, SR_TID.X ;  /* 0x0000000000007919 */ /* 0x002e640000002100 */
[----:B-1----:R-:W-:-:S04]  /*14480*/  SHF.R.U32.HI R0, RZ, 0x5, R0 ;  /* 0x00000005ff007819 */ /* 0x002fc80000011600 */
[----:B------:R-:W-:-:S05]  /*14490*/  LOP3.LUT R0, R0, 0x3, RZ, 0xc0, !PT ;  /* 0x0000000300007812 */ /* 0x000fca00078ec0ff */
[----:B------:R1:W4:Y:S02]  /*144a0*/  SHFL.IDX PT, R14, R0, RZ, 0x1f ;  /* 0x00001fff000e7589 */ /* 0x00032400000e0000 */
.L_x_14347:
[----:B----4-:R-:W-:Y:S01]  /*144b0*/  ISETP.NE.AND P0, PT, R14, RZ, PT ;  /* 0x000000ff0e00720c */ /* 0x010fe20003f05270 */
[----:B------:R-:W-:-:S12]  /*144c0*/  BSSY B0, `(.L_x_14227) ;  /* 0x0000024000007945 */ /* 0x000fd80003800000 */
[----:B------:R-:W-:Y:S05]  /*144d0*/  @P0 BRA `(.L_x_14228) ;  /* 0x0000000000880947 */ /* 0x000fea0003800000 */
[----:B------:R-:W-:-:S03]  /*144e0*/  UMOV UR4, 0xffffffff ;  /* 0xffffffff00047882 */ /* 0x000fc60000000000 */
[----:B------:R-:W-:Y:S05]  /*144f0*/  BRA.DIV UR4, `(.L_x_14229) ;  /* 0x0000003a04d87947 */ /* 0x000fea000b800000 */
[----:B------:R-:W-:-:S13]  /*14500*/  ELECT P6, URZ, PT ;  /* 0x00000000003f782f */ /* 0x000fda00038c0000 */
.L_x_14350:
[----:B------:R-:W-:Y:S05]  /*14510*/  @!P6 BRA `(.L_x_14228) ;  /* 0x000000000078e947 */ /* 0x000fea0003800000 */
[----:B------:R-:W-:-:S06]  /*14520*/  ULOP3.LUT UR4, UR38, 0x2, URZ, 0xfc, !UPT ;  /* 0x0000000226047892 */ /* 0x000fcc000f8efc3f */
[----:B-1----:R-:W-:-:S05]  /*14530*/  IMAD.U32 R0, RZ, RZ, UR4 ;  /* 0x00000004ff007e24 */ /* 0x002fca000f8e00ff */
[----:B------:R-:W-:-:S13]  /*14540*/  ISETP.NE.AND P0, PT, R0, 0x3, PT ;  /* 0x000000030000780c */ /* 0x000fda0003f05270 */
[----:B------:R-:W-:Y:S05]  /*14550*/  @!P0 BRA `(.L_x_14230) ;  /* 0x0000000000048947 */ /* 0x000fea0003800000 */
[----:B------:R-:W-:Y:S01]  /*14560*/  BPT.TRAP 0x1 ;  /* 0x000000040000795c */ /* 0x000fe20000300000 */
.L_x_14230:
[----:B------:R-:W-:Y:S01]  /*14570*/  IMAD R5, R24, 0x8, R7 ;  /* 0x0000000818057824 */ /* 0x000fe200078e0207 */
[----:B------:R-:W-:Y:S01]  /*14580*/  SHF.L.U32 R0, R26, 0x1f, RZ ;  /* 0x0000001f1a007819 */ /* 0x000fe200000006ff */
[----:B------:R-:W-:-:S03]  /*14590*/  VIADD R24, R24, 0x1 ;  /* 0x0000000118187836 */ /* 0x000fc60000000000 */
[----:B------:R-:W1:Y:S02]  /*145a0*/  SYNCS.PHASECHK.TRANS64.TRYWAIT P1, [R5+URZ+0x22840], R0 ;  /* 0x02284000050075a7 */ /* 0x000e64000802017f */
[----:B------:R-:W-:-:S04]  /*145b0*/  ISETP.NE.AND P2, PT, R24, 0x2, PT ;  /* 0x000000021800780c */ /* 0x000fc80003f45270 */
[----:B------:R-:W-:Y:S01]  /*145c0*/  SEL R3, RZ, 0x1, P2 ;  /* 0x00000001ff037807 */ /* 0x000fe20001000000 */
[----:B-1----:R-:W-:Y:S08]  /*145d0*/  @!P1 BRA `(.L_x_14231) ;  /* 0x0000003800c09947 */ /* 0x002ff00003800000 */
.L_x_14351:
[----:B------:R-:W-:Y:S02]  /*145e0*/  SEL R24, R24, RZ, P2 ;  /* 0x000000ff18187207 */ /* 0x000fe40001000000 */
[----:B------:R-:W-:Y:S01]  /*145f0*/  LOP3.LUT R2, R26, R3, RZ, 0x3c, !PT ;  /* 0x000000031a027212 */ /* 0x000fe200078e3cff */
[----:B------:R-:W-:Y:S06]  /*14600*/  @!P0 BRA `(.L_x_14232) ;  /* 0x0000000000048947 */ /* 0x000fec0003800000 */
[----:B------:R-:W-:Y:S01]  /*14610*/  BPT.TRAP 0x1 ;  /* 0x000000040000795c */ /* 0x000fe20000300000 */
.L_x_14232:
[----:B------:R-:W-:Y:S01]  /*14620*/  IMAD R3, R24, 0x8, R7 ;  /* 0x0000000818037824 */ /* 0x000fe200078e0207 */
[----:B------:R-:W-:-:S04]  /*14630*/  SHF.L.U32 R2, R2, 0x1f, RZ ;  /* 0x0000001f02027819 */ /* 0x000fc800000006ff */
[----:B------:R-:W4:Y:S02]  /*14640*/  SYNCS.PHASECHK.TRANS64.TRYWAIT P1, [R3+URZ+0x22840], R2 ;  /* 0x02284002030075a7 */ /* 0x000f24000802017f */
[----:B----4-:R-:W-:Y:S05]  /*14650*/  @!P1 BRA `(.L_x_14233) ;  /* 0x0000003800b49947 */ /* 0x010fea0003800000 */
.L_x_14352:
[----:B------:R-:W-:Y:S05]  /*14660*/  @!P0 BRA `(.L_x_14234) ;  /* 0x0000000000048947 */ /* 0x000fea0003800000 */
[----:B------:R-:W-:Y:S01]  /*14670*/  BPT.TRAP 0x1 ;  /* 0x000000040000795c */ /* 0x000fe20000300000 */
.L_x_14234:
[----:B------:R-:W5:Y:S02]  /*14680*/  SYNCS.PHASECHK.TRANS64.TRYWAIT P1, [R5+URZ+0x22860], R0 ;  /* 0x02286000050075a7 */ /* 0x000f64000802017f */
[----:B-----5:R-:W-:Y:S05]  /*14690*/  @!P1 BRA `(.L_x_14235) ;  /* 0x0000003800b89947 */ /* 0x020fea0003800000 */
.L_x_14353:
[----:B------:R-:W-:Y:S05]  /*146a0*/  @!P0 BRA `(.L_x_14236) ;  /* 0x0000000000048947 */ /* 0x000fea0003800000 */
[----:B------:R-:W-:Y:S01]  /*146b0*/  BPT.TRAP 0x1 ;  /* 0x000000040000795c */ /* 0x000fe20000300000 */
.L_x_14236:
[----:B------:R0:W0:Y:S02]  /*146c0*/  SYNCS.PHASECHK.TRANS64.TRYWAIT P0, [R3+URZ+0x22860], R2 ;  /* 0x02286002030075a7 */ /* 0x000024000800017f */
[----:B0-----:R-:W-:Y:S05]  /*146d0*/  @!P0 NANOSLEEP.SYNCS 0x989680 ;  /* 0x009896800000895d */ /* 0x001fea0003900000 */
[----:B------:R-:W0:Y:S02]  /*146e0*/  @!P0 SYNCS.PHASECHK.TRANS64 P0, [R3+URZ+0x22860], R2 ;  /* 0x02286002030085a7 */ /* 0x000e24000800007f */
[----:B0-----:R-:W-:Y:S05]  /*146f0*/  @!P0 BRA `(.L_x_14236) ;  /* 0xfffffffc00f08947 */ /* 0x001fea000383ffff */
.L_x_14228:
[----:B------:R-:W-:Y:S05]  /*14700*/  BSYNC B0 ;  /* 0x0000000000007941 */ /* 0x000fea0003800000 */
.L_x_14227:
[----:B------:R-:W-:Y:S05]  /*14710*/  EXIT ;  /* 0x000000000000794d */ /* 0x000fea0003800000 */
.L_x_14093:
[----:B0-----:R0:W1:Y:S02]  /*14720*/  SYNCS.PHASECHK.TRANS64.TRYWAIT P0, [R7+URZ+0x22800], R0 ;  /* 0x02280000070075a7 */ /* 0x001064000800017f */
[----:B-1----:R-:W-:Y:S05]  /*14730*/  @!P0 NANOSLEEP.SYNCS 0x989680 ;  /* 0x009896800000895d */ /* 0x002fea0003900000 */
[----:B------:R-:W1:Y:S02]  /*14740*/  @!P0 SYNCS.PHASECHK.TRANS64 P0, [R7+URZ+0x22800], R0 ;  /* 0x02280000070085a7 */ /* 0x000e64000800007f */
[----:B-1----:R-:W-:Y:S05]  /*14750*/  @!P0 BRA `(.L_x_14093) ;  /* 0xfffffffc00f08947 */ /* 0x002fea000383ffff */
[----:B------:R-:W-:Y:S05]  /*14760*/  BRA `(.L_x_14237) ;  /* 0xfffffed800587947 */ /* 0x000fea000383ffff */
.L_x_14097:
[----:B-1----:R-:W-:-:S04]  /*14770*/  IMAD.U32 R0, RZ, RZ, UR22 ;  /* 0x00000016ff007e24 */ /* 0x002fc8000f8e00ff */
[----:B------:R1:W2:Y:S03]  /*14780*/  SYNCS.PHASECHK.TRANS64.TRYWAIT P1, [R0+URZ+0x22830], R9 ;  /* 0x02283009000075a7 */ /* 0x0002a6000802017f */
[----:B--2---:R-:W-:Y:S05]  /*14790*/  @!P1 NANOSLEEP.SYNCS 0x989680 ;  /* 0x009896800000995d */ /* 0x004fea0003900000 */
[----:B------:R-:W2:Y:S02]  /*147a0*/  @!P1 SYNCS.PHASECHK.TRANS64 P1, [R0+URZ+0x22830], R9 ;  /* 0x02283009000095a7 */ /* 0x000ea4000802007f */
[----:B--2---:R-:W-:Y:S05]  /*147b0*/  @!P1 BRA `(.L_x_14097) ;  /* 0xfffffffc00ec9947 */ /* 0x004fea000383ffff */
[----:B------:R-:W-:Y:S05]  /*147c0*/  BRA `(.L_x_14096) ;  /* 0xfffffed800807947 */ /* 0x000fea000383ffff */
.L_x_14102:
[----:B-1----:R-:W-:-:S04]  /*147d0*/  IMAD.U32 R10, RZ, RZ, UR22 ;  /* 0x00000016ff0a7e24 */ /* 0x002fc8000f8e00ff */
[----:B------:R1:W2:Y:S03]  /*147e0*/  SYNCS.PHASECHK.TRANS64.TRYWAIT P1, [R10+URZ+0x22850], R9 ;  /* 0x022850090a0075a7 */ /* 0x0002a6000802017f */
[----:B--2---:R-:W-:Y:S05]  /*147f0*/  @!P1 NANOSLEEP.SYNCS 0x989680 ;  /* 0x009896800000995d */ /* 0x004fea0003900000 */
[----:B------:R-:W2:Y:S02]  /*14800*/  @!P1 SYNCS.PHASECHK.TRANS64 P1, [R10+URZ+0x22850], R9 ;  /* 0x022850090a0095a7 */ /* 0x000ea4000802007f */
[----:B--2---:R-:W-:Y:S05]  /*14810*/  @!P1 BRA `(.L_x_14102) ;  /* 0xfffffffc00ec9947 */ /* 0x004fea000383ffff */
[----:B------:R-:W-:Y:S05]  /*14820*/  BRA `(.L_x_14101) ;  /* 0xfffffef8000c7947 */ /* 0x000fea000383ffff */
.L_x_14108:
[----:B-1----:R-:W-:-:S04]  /*14830*/  IMAD.U32 R0, RZ, RZ, UR23 ;  /* 0x00000017ff007e24 */ /* 0x002fc8000f8e00ff */
[----:B------:R1:W2:Y:S03]  /*14840*/  SYNCS.PHASECHK.TRANS64.TRYWAIT P1, [R0+URZ+0x22830], R7 ;  /* 0x02283007000075a7 */ /* 0x0002a6000802017f */
[----:B--2---:R-:W-:Y:S05]  /*14850*/  @!P1 NANOSLEEP.SYNCS 0x989680 ;  /* 0x009896800000995d */ /* 0x004fea0003900000 */
[----:B------:R-:W2:Y:S02]  /*14860*/  @!P1 SYNCS.PHASECHK.TRANS64 P1, [R0+URZ+0x22830], R7 ;  /* 0x02283007000095a7 */ /* 0x000ea4000802007f */
[----:B--2---:R-:W-:Y:S05]  /*14870*/  @!P1 BRA `(.L_x_14108) ;  /* 0xfffffffc00ec9947 */ /* 0x004fea000383ffff */
[----:B------:R-:W-:Y:S05]  /*14880*/  BRA `(.L_x_14107) ;  /* 0xfffffefc00507947 */ /* 0x000fea000383ffff */
.L_x_14113:
[----:B-1----:R-:W-:-:S04]  /*14890*/  IMAD.U32 R8, RZ, RZ, UR23 ;  /* 0x00000017ff087e24 */ /* 0x002fc8000f8e00ff */
[----:B------:R1:W2:Y:S03]  /*148a0*/  SYNCS.PHASECHK.TRANS64.TRYWAIT P1, [R8+URZ+0x22850], R7 ;  /* 0x02285007080075a7 */ /* 0x0002a6000802017f */
[----:B--2---:R-:W-:Y:S05]  /*148b0*/  @!P1 NANOSLEEP.SYNCS 0x989680 ;  /* 0x009896800000995d */ /* 0x004fea0003900000 */
[----:B------:R-:W2:Y:S02]  /*148c0*/  @!P1 SYNCS.PHASECHK.TRANS64 P1, [R8+URZ+0x22850], R7 ;  /* 0x02285007080095a7 */ /* 0x000ea4000802007f */
[----:B--2---:R-:W-:Y:S05]  /*148d0*/  @!P1 BRA `(.L_x_14113) ;  /* 0xfffffffc00ec9947 */ /* 0x004fea000383ffff */
[----:B------:R-:W-:Y:S05]  /*148e0*/  BRA `(.L_x_14112) ;  /* 0xffffff2000cc7947 */ /* 0x000fea000383ffff */
.L_x_14120:
[----:B-1----:R-:W-:-:S04]  /*148f0*/  IMAD.U32 R0, RZ, RZ, UR23 ;  /* 0x00000017ff007e24 */ /* 0x002fc8000f8e00ff */
[----:B------:R1:W2:Y:S03]  /*14900*/  SYNCS.PHASECHK.TRANS64.TRYWAIT P1, [R0+URZ+0x22830], R7 ;  /* 0x02283007000075a7 */ /* 0x0002a6000802017f */
[----:B--2---:R-:W-:Y:S05]  /*14910*/  @!P1 NANOSLEEP.SYNCS 0x989680 ;  /* 0x009896800000995d */ /* 0x004fea0003900000 */
[----:B------:R-:W2:Y:S02]  /*14920*/  @!P1 SYNCS.PHASECHK.TRANS64 P1, [R0+URZ+0x22830], R7 ;  /* 0x02283007000095a7 */ /* 0x000ea4000802007f */
[----:B--2---:R-:W-:Y:S05]  /*14930*/  @!P1 BRA `(.L_x_14120) ;  /* 0xfffffffc00ec9947 */ /* 0x004fea000383ffff */
[----:B------:R-:W-:Y:S05]  /*14940*/  BRA `(.L_x_14119) ;  /* 0xffffff2400e87947 */ /* 0x000fea000383ffff */
.L_x_14125:
[----:B-1----:R-:W-:-:S04]  /*14950*/  IMAD.U32 R8, RZ, RZ, UR23 ;  /* 0x00000017ff087e24 */ /* 0x002fc8000f8e00ff */
[----:B------:R1:W2:Y:S03]  /*14960*/  SYNCS.PHASECHK.TRANS64.TRYWAIT P1, [R8+URZ+0x22850], R7 ;  /* 0x02285007080075a7 */ /* 0x0002a6000802017f */
[----:B--2---:R-:W-:Y:S05]  /*14970*/  @!P1 NANOSLEEP.SYNCS 0x989680 ;  /* 0x009896800000995d */ /* 0x004fea0003900000 */
[----:B------:R-:W2:Y:S02]  /*14980*/  @!P1 SYNCS.PHASECHK.TRANS64 P1, [R8+URZ+0x22850], R7 ;  /* 0x02285007080095a7 */ /* 0x000ea4000802007f */
[----:B--2---:R-:W-:Y:S05]  /*14990*/  @!P1 BRA `(.L_x_14125) ;  /* 0xfffffffc00ec9947 */ /* 0x004fea000383ffff */
[----:B------:R-:W-:Y:S05]  /*149a0*/  BRA `(.L_x_14124) ;  /* 0xffffff4400887947 */ /* 0x000fea000383ffff */
.L_x_14174:
        /* <DEDUP_REMOVED lines=11> */
.L_x_14239:
[----:B------:R-:W-:Y:S05]  /*14a60*/  BSYNC B0 ;  /* 0x0000000000007941 */ /* 0x000fea0003800000 */
.L_x_14238:
[----:B------:R-:W-:Y:S05]  /*14a70*/  BRA `(.L_x_14240) ;  /* 0xffffffb800cc7947 */ /* 0x000fea000383ffff */
.L_x_14177:
[----:B0-----:R0:W1:Y:S02]  /*14a80*/  SYNCS.PHASECHK.TRANS64.TRYWAIT P0, [R33+URZ+0x22840], R0 ;  /* 0x02284000210075a7 */ /* 0x001064000800017f */
[----:B-1----:R-:W-:Y:S05]  /*14a90*/  @!P0 NANOSLEEP.SYNCS 0x989680 ;  /* 0x009896800000895d */ /* 0x002fea0003900000 */
[----:B------:R-:W1:Y:S02]  /*14aa0*/  @!P0 SYNCS.PHASECHK.TRANS64 P0, [R33+URZ+0x22840], R0 ;  /* 0x02284000210085a7 */ /* 0x000e64000800007f */
[----:B-1----:R-:W-:Y:S05]  /*14ab0*/  @!P0 BRA `(.L_x_14177) ;  /* 0xfffffffc00f08947 */ /* 0x002fea000383ffff */
[----:B------:R-:W-:Y:S05]  /*14ac0*/  BRA `(.L_x_14241) ;  /* 0xffffffbc00647947 */ /* 0x000fea000383ffff */
.L_x_14178:
        /* <DEDUP_REMOVED lines=8> */
.L_x_14243:
[----:B------:R-:W-:Y:S05]  /*14b50*/  BSYNC B0 ;  /* 0x0000000000007941 */ /* 0x000fea0003800000 */
.L_x_14242:
        /* <DEDUP_REMOVED lines=9> */
.L_x_14244:
[----:B------:R-:W-:Y:S02]  /*14bf0*/  IMAD.MOV.U32 R13, RZ, RZ, R4 ;  /* 0x000000ffff0d7224 */ /* 0x000fe400078e0004 */
[----:B------:R-:W-:Y:S01]  /*14c00*/  IMAD.MOV.U32 R12, RZ, RZ, 0x1 ;  /* 0x00000001ff0c7424 */ /* 0x000fe200078e00ff */
[----:B------:R-:W-:-:S07]  /*14c10*/  MOV R3, R14 ;  /* 0x0000000e00037202 */ /* 0x000fce0000000f00 */
[----:B------:R-:W-:Y:S05]  /*14c20*/  WARPSYNC.COLLECTIVE R15, `(.L_x_14245) ;  /* 0x000000000f087348 */ /* 0x000fea0003c00000 */
[----:B------:R0:W1:Y:S02]  /*14c30*/  SHFL.IDX P6, R14, R13, R12, R11 ;  /* 0x0000000c0d0e7389 */ /* 0x00006400000c000b */
[----:B01----:R-:W-:Y:S01]  /*14c40*/  ENDCOLLECTIVE ;  /* 0x000000000000791b */ /* 0x003fe20003800000 */
.L_x_14245:
        /* <DEDUP_REMOVED lines=15> */
.L_x_14246:
[----:B------:R-:W-:Y:S02]  /*14d40*/  @P0 IMAD R7, R5, 0x2, R22 ;  /* 0x0000000205070824 */ /* 0x000fe400078e0216 */
[----:B------:R-:W-:Y:S02]  /*14d50*/  IMAD.MOV.U32 R13, RZ, RZ, R4 ;  /* 0x000000ffff0d7224 */ /* 0x000fe400078e0004 */
[----:B------:R-:W-:Y:S02]  /*14d60*/  IMAD.MOV.U32 R12, RZ, RZ, 0x2 ;  /* 0x00000002ff0c7424 */ /* 0x000fe400078e00ff */
[----:B------:R-:W-:-:S07]  /*14d70*/  IMAD.MOV.U32 R3, RZ, RZ, R14 ;  /* 0x000000ffff037224 */ /* 0x000fce00078e000e */
[----:B------:R-:W-:Y:S05]  /*14d80*/  WARPSYNC.COLLECTIVE R15, `(.L_x_14247) ;  /* 0x000000000f087348 */ /* 0x000fea0003c00000 */
[----:B------:R0:W1:Y:S02]  /*14d90*/  SHFL.IDX P6, R14, R13, R12, R11 ;  /* 0x0000000c0d0e7389 */ /* 0x00006400000c000b */
[----:B01----:R-:W-:Y:S01]  /*14da0*/  ENDCOLLECTIVE ;  /* 0x000000000000791b */ /* 0x003fe20003800000 */
.L_x_14247:
        /* <DEDUP_REMOVED lines=15> */
.L_x_14248:
[----:B------:R-:W-:Y:S02]  /*14ea0*/  @P0 IMAD R7, R5, 0x2, R22 ;  /* 0x0000000205070824 */ /* 0x000fe400078e0216 */
[----:B------:R-:W-:Y:S02]  /*14eb0*/  IMAD.MOV.U32 R13, RZ, RZ, R4 ;  /* 0x000000ffff0d7224 */ /* 0x000fe400078e0004 */
[----:B------:R-:W-:Y:S02]  /*14ec0*/  IMAD.MOV.U32 R12, RZ, RZ, 0x3 ;  /* 0x00000003ff0c7424 */ /* 0x000fe400078e00ff */
[----:B------:R-:W-:-:S07]  /*14ed0*/  IMAD.MOV.U32 R3, RZ, RZ, R14 ;  /* 0x000000ffff037224 */ /* 0x000fce00078e000e */
[----:B------:R-:W-:Y:S05]  /*14ee0*/  WARPSYNC.COLLECTIVE R15, `(.L_x_14249) ;  /* 0x000000000f087348 */ /* 0x000fea0003c00000 */
[----:B------:R0:W1:Y:S02]  /*14ef0*/  SHFL.IDX P6, R14, R13, R12, R11 ;  /* 0x0000000c0d0e7389 */ /* 0x00006400000c000b */
[----:B01----:R-:W-:Y:S01]  /*14f00*/  ENDCOLLECTIVE ;  /* 0x000000000000791b */ /* 0x003fe20003800000 */
.L_x_14249:
        /* <DEDUP_REMOVED lines=15> */
.L_x_14250:
[----:B------:R-:W-:Y:S02]  /*15000*/  @P0 IMAD R7, R5, 0x2, R22 ;  /* 0x0000000205070824 */ /* 0x000fe400078e0216 */
[----:B------:R-:W-:Y:S02]  /*15010*/  IMAD.MOV.U32 R13, RZ, RZ, R4 ;  /* 0x000000ffff0d7224 */ /* 0x000fe400078e0004 */
[----:B------:R-:W-:Y:S02]  /*15020*/  IMAD.MOV.U32 R12, RZ, RZ, 0x4 ;  /* 0x00000004ff0c7424 */ /* 0x000fe400078e00ff */
[----:B------:R-:W-:-:S07]  /*15030*/  IMAD.MOV.U32 R3, RZ, RZ, R14 ;  /* 0x000000ffff037224 */ /* 0x000fce00078e000e */
[----:B------:R-:W-:Y:S05]  /*15040*/  WARPSYNC.COLLECTIVE R15, `(.L_x_14251) ;  /* 0x000000000f087348 */ /* 0x000fea0003c00000 */
[----:B------:R0:W1:Y:S02]  /*15050*/  SHFL.IDX P6, R14, R13, R12, R11 ;  /* 0x0000000c0d0e7389 */ /* 0x00006400000c000b */
[----:B01----:R-:W-:Y:S01]  /*15060*/  ENDCOLLECTIVE ;  /* 0x000000000000791b */ /* 0x003fe20003800000 */
.L_x_14251:
        /* <DEDUP_REMOVED lines=15> */
.L_x_14252:
[----:B------:R-:W-:Y:S02]  /*15160*/  @P0 IMAD R7, R5, 0x2, R22 ;  /* 0x0000000205070824 */ /* 0x000fe400078e0216 */
[----:B------:R-:W-:Y:S02]  /*15170*/  IMAD.MOV.U32 R13, RZ, RZ, R4 ;  /* 0x000000ffff0d7224 */ /* 0x000fe400078e0004 */
[----:B------:R-:W-:Y:S02]  /*15180*/  IMAD.MOV.U32 R12, RZ, RZ, 0x5 ;  /* 0x00000005ff0c7424 */ /* 0x000fe400078e00ff */
[----:B------:R-:W-:-:S07]  /*15190*/  IMAD.MOV.U32 R3, RZ, RZ, R14 ;  /* 0x000000ffff037224 */ /* 0x000fce00078e000e */
[----:B------:R-:W-:Y:S05]  /*151a0*/  WARPSYNC.COLLECTIVE R15, `(.L_x_14253) ;  /* 0x000000000f087348 */ /* 0x000fea0003c00000 */
[----:B------:R0:W1:Y:S02]  /*151b0*/  SHFL.IDX P6, R14, R13, R12, R11 ;  /* 0x0000000c0d0e7389 */ /* 0x00006400000c000b */
[----:B01----:R-:W-:Y:S01]  /*151c0*/  ENDCOLLECTIVE ;  /* 0x000000000000791b */ /* 0x003fe20003800000 */
.L_x_14253:
        /* <DEDUP_REMOVED lines=10> */
.L_x_14254:
[----:B------:R-:W-:Y:S01]  /*15270*/  @!PT LDS RZ, [RZ] ;  /* 0x00000000fffff984 */ /* 0x000fe20000000800 */
[----:B------:R-:W-:Y:S01]  /*15280*/  @!PT LDS RZ, [RZ] ;  /* 0x00000000fffff984 */ /* 0x000fe20000000800 */
[----:B------:R-:W-:Y:S01]  /*15290*/  @!PT LDS RZ, [RZ] ;  /* 0x00000000fffff984 */ /* 0x000fe20000000800 */
[----:B------:R0:W-:Y:S01]  /*152a0*/  @P0 LDGSTS.E.BYPASS.LTC128B.128 [R7+0x1e400], desc[UR52][R2.64], !P2 ;  /* 0x1e40000002070fae */ /* 0x0001e2000d101d74 */
[----:B------:R-:W-:Y:S01]  /*152b0*/  IMAD.MOV.U32 R0, RZ, RZ, R14 ;  /* 0x000000ffff007224 */ /* 0x000fe200078e000e */
[----:B------:R-:W-:Y:S06]  /*152c0*/  BRA `(.L_x_14255) ;  /* 0xffffffb800c47947 */ /* 0x000fec000383ffff */
.L_x_14183:
        /* <DEDUP_REMOVED lines=9> */
.L_x_14256:
[C---:B------:R-:W-:Y:S01]  /*15360*/  VIADD R6, R17.reuse, 0x10 ;  /* 0x0000001011067836 */ /* 0x040fe20000000000 */
[----:B------:R-:W-:Y:S01]  /*15370*/  ISETP.GE.AND P0, PT, R17, R5, PT ;  /* 0x000000051100720c */ /* 0x000fe20003f06270 */
[----:B------:R-:W-:Y:S02]  /*15380*/  IMAD.MOV.U32 R13, RZ, RZ, R0 ;  /* 0x000000ffff0d7224 */ /* 0x000fe400078e0000 */
[----:B------:R-:W-:-:S10]  /*15390*/  IMAD.MOV.U32 R2, RZ, RZ, R14 ;  /* 0x000000ffff027224 */ /* 0x000fd400078e000e */
[----:B------:R-:W-:Y:S05]  /*153a0*/  WARPSYNC.COLLECTIVE R15, `(.L_x_14257) ;  /* 0x000000000f087348 */ /* 0x000fea0003c00000 */
[----:B------:R0:W1:Y:S02]  /*153b0*/  SHFL.IDX P6, R14, R13, R12, R11 ;  /* 0x0000000c0d0e7389 */ /* 0x00006400000c000b */
[----:B01----:R-:W-:Y:S01]  /*153c0*/  ENDCOLLECTIVE ;  /* 0x000000000000791b */ /* 0x003fe20003800000 */
.L_x_14257:
[----:B------:R-:W-:Y:S02]  /*153d0*/  IMAD.MOV.U32 R13, RZ, RZ, R4 ;  /* 0x000000ffff0d7224 */ /* 0x000fe400078e0004 */
[----:B------:R-:W-:Y:S02]  /*153e0*/  IMAD.MOV.U32 R12, RZ, RZ, 0x1 ;  /* 0x00000001ff0c7424 */ /* 0x000fe400078e00ff */
[----:B------:R-:W-:-:S07]  /*153f0*/  IMAD.MOV.U32 R3, RZ, RZ, R14 ;  /* 0x000000ffff037224 */ /* 0x000fce00078e000e */
[----:B------:R-:W-:Y:S05]  /*15400*/  WARPSYNC.COLLECTIVE R15, `(.L_x_14258) ;  /* 0x000000000f087348 */ /* 0x000fea0003c00000 */
[----:B------:R0:W1:Y:S02]  /*15410*/  SHFL.IDX P6, R14, R13, R12, R11 ;  /* 0x0000000c0d0e7389 */ /* 0x00006400000c000b */
[----:B01----:R-:W-:Y:S01]  /*15420*/  ENDCOLLECTIVE ;  /* 0x000000000000791b */ /* 0x003fe20003800000 */
.L_x_14258:
        /* <DEDUP_REMOVED lines=15> */
.L_x_14259:
[----:B------:R-:W-:Y:S02]  /*15520*/  IMAD.MOV.U32 R13, RZ, RZ, R4 ;  /* 0x000000ffff0d7224 */ /* 0x000fe400078e0004 */
[----:B------:R-:W-:Y:S02]  /*15530*/  IMAD.MOV.U32 R12, RZ, RZ, 0x2 ;  /* 0x00000002ff0c7424 */ /* 0x000fe400078e00ff */
[----:B------:R-:W-:-:S07]  /*15540*/  IMAD.MOV.U32 R3, RZ, RZ, R14 ;  /* 0x000000ffff037224 */ /* 0x000fce00078e000e */
[----:B------:R-:W-:Y:S05]  /*15550*/  WARPSYNC.COLLECTIVE R15, `(.L_x_14260) ;  /* 0x000000000f087348 */ /* 0x000fea0003c00000 */
[----:B------:R0:W1:Y:S02]  /*15560*/  SHFL.IDX P6, R14, R13, R12, R11 ;  /* 0x0000000c0d0e7389 */ /* 0x00006400000c000b */
[----:B01----:R-:W-:Y:S01]  /*15570*/  ENDCOLLECTIVE ;  /* 0x000000000000791b */ /* 0x003fe20003800000 */
.L_x_14260:
        /* <DEDUP_REMOVED lines=16> */
.L_x_14261:
[----:B------:R-:W-:Y:S02]  /*15680*/  IMAD.MOV.U32 R13, RZ, RZ, R4 ;  /* 0x000000ffff0d7224 */ /* 0x000fe400078e0004 */
[----:B------:R-:W-:Y:S02]  /*15690*/  IMAD.MOV.U32 R12, RZ, RZ, 0x3 ;  /* 0x00000003ff0c7424 */ /* 0x000fe400078e00ff */
[----:B------:R-:W-:-:S07]  /*156a0*/  IMAD.MOV.U32 R3, RZ, RZ, R14 ;  /* 0x000000ffff037224 */ /* 0x000fce00078e000e */
[----:B------:R-:W-:Y:S05]  /*156b0*/  WARPSYNC.COLLECTIVE R15, `(.L_x_14262) ;  /* 0x000000000f087348 */ /* 0x000fea0003c00000 */
[----:B------:R0:W1:Y:S02]  /*156c0*/  SHFL.IDX P6, R14, R13, R12, R11 ;  /* 0x0000000c0d0e7389 */ /* 0x00006400000c000b */
[----:B01----:R-:W-:Y:S01]  /*156d0*/  ENDCOLLECTIVE ;  /* 0x000000000000791b */ /* 0x003fe20003800000 */
.L_x_14262:
        /* <DEDUP_REMOVED lines=16> */
.L_x_14263:
[----:B------:R-:W-:Y:S02]  /*157e0*/  IMAD.MOV.U32 R13, RZ, RZ, R4 ;  /* 0x000000ffff0d7224 */ /* 0x000fe400078e0004 */
[----:B------:R-:W-:Y:S02]  /*157f0*/  IMAD.MOV.U32 R12, RZ, RZ, 0x4 ;  /* 0x00000004ff0c7424 */ /* 0x000fe400078e00ff */
[----:B------:R-:W-:-:S07]  /*15800*/  IMAD.MOV.U32 R3, RZ, RZ, R14 ;  /* 0x000000ffff037224 */ /* 0x000fce00078e000e */
[----:B------:R-:W-:Y:S05]  /*15810*/  WARPSYNC.COLLECTIVE R15, `(.L_x_14264) ;  /* 0x000000000f087348 */ /* 0x000fea0003c00000 */
[----:B------:R0:W1:Y:S02]  /*15820*/  SHFL.IDX P6, R14, R13, R12, R11 ;  /* 0x0000000c0d0e7389 */ /* 0x00006400000c000b */
[----:B01----:R-:W-:Y:S01]  /*15830*/  ENDCOLLECTIVE ;  /* 0x000000000000791b */ /* 0x003fe20003800000 */
.L_x_14264:
        /* <DEDUP_REMOVED lines=16> */
.L_x_14265:
[----:B------:R-:W-:Y:S02]  /*15940*/  IMAD.MOV.U32 R13, RZ, RZ, R4 ;  /* 0x000000ffff0d7224 */ /* 0x000fe400078e0004 */
[----:B------:R-:W-:Y:S02]  /*15950*/  IMAD.MOV.U32 R12, RZ, RZ, 0x5 ;  /* 0x00000005ff0c7424 */ /* 0x000fe400078e00ff */
[----:B------:R-:W-:-:S07]  /*15960*/  IMAD.MOV.U32 R3, RZ, RZ, R14 ;  /* 0x000000ffff037224 */ /* 0x000fce00078e000e */
[----:B------:R-:W-:Y:S05]  /*15970*/  WARPSYNC.COLLECTIVE R15, `(.L_x_14266) ;  /* 0x000000000f087348 */ /* 0x000fea0003c00000 */
[----:B------:R0:W1:Y:S02]  /*15980*/  SHFL.IDX P6, R14, R13, R12, R11 ;  /* 0x0000000c0d0e7389 */ /* 0x00006400000c000b */
[----:B01----:R-:W-:Y:S01]  /*15990*/  ENDCOLLECTIVE ;  /* 0x000000000000791b */ /* 0x003fe20003800000 */
.L_x_14266:
        /* <DEDUP_REMOVED lines=16> */
.L_x_14267:
[----:B------:R-:W-:Y:S02]  /*15aa0*/  IMAD.MOV.U32 R13, RZ, RZ, R4 ;  /* 0x000000ffff0d7224 */ /* 0x000fe400078e0004 */
[----:B------:R-:W-:Y:S02]  /*15ab0*/  IMAD.MOV.U32 R12, RZ, RZ, 0x6 ;  /* 0x00000006ff0c7424 */ /* 0x000fe400078e00ff */
[----:B------:R-:W-:-:S07]  /*15ac0*/  IMAD.MOV.U32 R3, RZ, RZ, R14 ;  /* 0x000000ffff037224 */ /* 0x000fce00078e000e */
[----:B------:R-:W-:Y:S05]  /*15ad0*/  WARPSYNC.COLLECTIVE R15, `(.L_x_14268) ;  /* 0x000000000f087348 */ /* 0x000fea0003c00000 */
[----:B------:R0:W1:Y:S02]  /*15ae0*/  SHFL.IDX P6, R14, R13, R12, R11 ;  /* 0x0000000c0d0e7389 */ /* 0x00006400000c000b */
[----:B01----:R-:W-:Y:S01]  /*15af0*/  ENDCOLLECTIVE ;  /* 0x000000000000791b */ /* 0x003fe20003800000 */
.L_x_14268:
        /* <DEDUP_REMOVED lines=16> */
.L_x_14269:
[----:B------:R-:W-:Y:S02]  /*15c00*/  IMAD.MOV.U32 R13, RZ, RZ, R4 ;  /* 0x000000ffff0d7224 */ /* 0x000fe400078e0004 */
[----:B------:R-:W-:Y:S02]  /*15c10*/  IMAD.MOV.U32 R12, RZ, RZ, 0x7 ;  /* 0x00000007ff0c7424 */ /* 0x000fe400078e00ff */
[----:B------:R-:W-:-:S07]  /*15c20*/  IMAD.MOV.U32 R3, RZ, RZ, R14 ;  /* 0x000000ffff037224 */ /* 0x000fce00078e000e */
[----:B------:R-:W-:Y:S05]  /*15c30*/  WARPSYNC.COLLECTIVE R15, `(.L_x_14270) ;  /* 0x000000000f087348 */ /* 0x000fea0003c00000 */
[----:B------:R0:W1:Y:S02]  /*15c40*/  SHFL.IDX P6, R14, R13, R12, R11 ;  /* 0x0000000c0d0e7389 */ /* 0x00006400000c000b */
[----:B01----:R-:W-:Y:S01]  /*15c50*/  ENDCOLLECTIVE ;  /* 0x000000000000791b */ /* 0x003fe20003800000 */
.L_x_14270:
        /* <DEDUP_REMOVED lines=14> */
.L_x_14271:
[----:B------:R-:W-:Y:S05]  /*15d40*/  BRA `(.L_x_14272) ;  /* 0xffffffbc002c7947 */ /* 0x000fea000383ffff */
.L_x_14186:
[----:B0-----:R0:W1:Y:S02]  /*15d50*/  SYNCS.PHASECHK.TRANS64.TRYWAIT P0, [R22+URZ+0x22820], R3 ;  /* 0x02282003160075a7 */ /* 0x001064000800017f */
[----:B-1----:R-:W-:Y:S05]  /*15d60*/  @!P0 NANOSLEEP.SYNCS 0x989680 ;  /* 0x009896800000895d */ /* 0x002fea0003900000 */
[----:B------:R-:W1:Y:S02]  /*15d70*/  @!P0 SYNCS.PHASECHK.TRANS64 P0, [R22+URZ+0x22820], R3 ;  /* 0x02282003160085a7 */ /* 0x000e64000800007f */
[----:B-1----:R-:W-:Y:S05]  /*15d80*/  @!P0 BRA `(.L_x_14186) ;  /* 0xfffffffc00f08947 */ /* 0x002fea000383ffff */
[----:B------:R-:W-:Y:S05]  /*15d90*/  BRA `(.L_x_14273) ;  /* 0xffffffbc00887947 */ /* 0x000fea000383ffff */
.L_x_14189:
[----:B-1----:R1:W2:Y:S02]  /*15da0*/  SYNCS.PHASECHK.TRANS64.TRYWAIT P0, [R33+URZ+0x22860], R0 ;  /* 0x02286000210075a7 */ /* 0x0022a4000800017f */
[----:B--2---:R-:W-:Y:S05]  /*15db0*/  @!P0 NANOSLEEP.SYNCS 0x989680 ;  /* 0x009896800000895d */ /* 0x004fea0003900000 */
[----:B------:R-:W2:Y:S02]  /*15dc0*/  @!P0 SYNCS.PHASECHK.TRANS64 P0, [R33+URZ+0x22860], R0 ;  /* 0x02286000210085a7 */ /* 0x000ea4000800007f */
[----:B--2---:R-:W-:Y:S05]  /*15dd0*/  @!P0 BRA `(.L_x_14189) ;  /* 0xfffffffc00f08947 */ /* 0x004fea000383ffff */
[----:B------:R-:W-:Y:S05]  /*15de0*/  BRA `(.L_x_14274) ;  /* 0xffffffbc00987947 */ /* 0x000fea000383ffff */
.L_x_14190:
        /* <DEDUP_REMOVED lines=8> */
.L_x_14276:
[----:B------:R-:W-:Y:S05]  /*15e70*/  BSYNC B0 ;  /* 0x0000000000007941 */ /* 0x000fea0003800000 */
.L_x_14275:
        /* <DEDUP_REMOVED lines=13> */
.L_x_14277:
        /* <DEDUP_REMOVED lines=11> */
.L_x_14278:
        /* <DEDUP_REMOVED lines=17> */
.L_x_14279:
[----:B------:R-:W-:Y:S02]  /*16110*/  IMAD.MOV.U32 R13, RZ, RZ, R6 ;  /* 0x000000ffff0d7224 */ /* 0x000fe400078e0006 */
[----:B------:R-:W-:Y:S01]  /*16120*/  IMAD.MOV.U32 R12, RZ, RZ, 0x2 ;  /* 0x00000002ff0c7424 */ /* 0x000fe200078e00ff */
[----:B------:R-:W-:-:S13]  /*16130*/  IADD3 R2, P4, R14, R0, RZ ;  /* 0x000000000e027210 */ /* 0x000fda0007f9e0ff */
[----:B------:R-:W-:Y:S05]  /*16140*/  WARPSYNC.COLLECTIVE R15, `(.L_x_14280) ;  /* 0x000000000f087348 */ /* 0x000fea0003c00000 */
[----:B------:R0:W1:Y:S02]  /*16150*/  SHFL.IDX P6, R14, R13, R12, R11 ;  /* 0x0000000c0d0e7389 */ /* 0x00006400000c000b */
[----:B01----:R-:W-:Y:S01]  /*16160*/  ENDCOLLECTIVE ;  /* 0x000000000000791b */ /* 0x003fe20003800000 */
.L_x_14280:
        /* <DEDUP_REMOVED lines=17> */
.L_x_14281:
[----:B------:R-:W-:Y:S02]  /*16280*/  IMAD.MOV.U32 R13, RZ, RZ, R6 ;  /* 0x000000ffff0d7224 */ /* 0x000fe400078e0006 */
[----:B------:R-:W-:Y:S01]  /*16290*/  IMAD.MOV.U32 R12, RZ, RZ, 0x3 ;  /* 0x00000003ff0c7424 */ /* 0x000fe200078e00ff */
[----:B------:R-:W-:-:S13]  /*162a0*/  IADD3 R2, P4, R14, R0, RZ ;  /* 0x000000000e027210 */ /* 0x000fda0007f9e0ff */
[----:B------:R-:W-:Y:S05]  /*162b0*/  WARPSYNC.COLLECTIVE R15, `(.L_x_14282) ;  /* 0x000000000f087348 */ /* 0x000fea0003c00000 */
[----:B------:R0:W1:Y:S02]  /*162c0*/  SHFL.IDX P6, R14, R13, R12, R11 ;  /* 0x0000000c0d0e7389 */ /* 0x00006400000c000b */
[----:B01----:R-:W-:Y:S01]  /*162d0*/  ENDCOLLECTIVE ;  /* 0x000000000000791b */ /* 0x003fe20003800000 */
.L_x_14282:
        /* <DEDUP_REMOVED lines=17> */
.L_x_14283:
[----:B------:R-:W-:Y:S02]  /*163f0*/  IMAD.MOV.U32 R13, RZ, RZ, R6 ;  /* 0x000000ffff0d7224 */ /* 0x000fe400078e0006 */
[----:B------:R-:W-:Y:S01]  /*16400*/  IMAD.MOV.U32 R12, RZ, RZ, 0x4 ;  /* 0x00000004ff0c7424 */ /* 0x000fe200078e00ff */
[----:B------:R-:W-:-:S13]  /*16410*/  IADD3 R2, P4, R14, R0, RZ ;  /* 0x000000000e027210 */ /* 0x000fda0007f9e0ff */
[----:B------:R-:W-:Y:S05]  /*16420*/  WARPSYNC.COLLECTIVE R15, `(.L_x_14284) ;  /* 0x000000000f087348 */ /* 0x000fea0003c00000 */
[----:B------:R0:W1:Y:S02]  /*16430*/  SHFL.IDX P6, R14, R13, R12, R11 ;  /* 0x0000000c0d0e7389 */ /* 0x00006400000c000b */
[----:B01----:R-:W-:Y:S01]  /*16440*/  ENDCOLLECTIVE ;  /* 0x000000000000791b */ /* 0x003fe20003800000 */
.L_x_14284:
        /* <DEDUP_REMOVED lines=17> */
.L_x_14285:
[----:B------:R-:W-:Y:S02]  /*16560*/  IMAD.MOV.U32 R13, RZ, RZ, R6 ;  /* 0x000000ffff0d7224 */ /* 0x000fe400078e0006 */
[----:B------:R-:W-:Y:S01]  /*16570*/  IMAD.MOV.U32 R12, RZ, RZ, 0x5 ;  /* 0x00000005ff0c7424 */ /* 0x000fe200078e00ff */
[----:B------:R-:W-:-:S13]  /*16580*/  IADD3 R2, P4, R14, R0, RZ ;  /* 0x000000000e027210 */ /* 0x000fda0007f9e0ff */
[----:B------:R-:W-:Y:S05]  /*16590*/  WARPSYNC.COLLECTIVE R15, `(.L_x_14286) ;  /* 0x000000000f087348 */ /* 0x000fea0003c00000 */
[----:B------:R0:W1:Y:S02]  /*165a0*/  SHFL.IDX P6, R14, R13, R12, R11 ;  /* 0x0000000c0d0e7389 */ /* 0x00006400000c000b */
[----:B01----:R-:W-:Y:S01]  /*165b0*/  ENDCOLLECTIVE ;  /* 0x000000000000791b */ /* 0x003fe20003800000 */
.L_x_14286:
        /* <DEDUP_REMOVED lines=12> */
.L_x_14287:
        /* <DEDUP_REMOVED lines=9> */
.L_x_14197:
[----:B0-----:R0:W1:Y:S02]  /*16710*/  SYNCS.PHASECHK.TRANS64.TRYWAIT P0, [R10+URZ+0x22840], R20 ;  /* 0x022840140a0075a7 */ /* 0x001064000800017f */
[----:B-1----:R-:W-:Y:S05]  /*16720*/  @!P0 NANOSLEEP.SYNCS 0x989680 ;  /* 0x009896800000895d */ /* 0x002fea0003900000 */
[----:B------:R-:W1:Y:S02]  /*16730*/  @!P0 SYNCS.PHASECHK.TRANS64 P0, [R10+URZ+0x22840], R20 ;  /* 0x022840140a0085a7 */ /* 0x000e64000800007f */
[----:B-1----:R-:W-:Y:S05]  /*16740*/  @!P0 BRA `(.L_x_14197) ;  /* 0xfffffffc00f08947 */ /* 0x002fea000383ffff */
[----:B------:R-:W-:Y:S05]  /*16750*/  BRA `(.L_x_14289) ;  /* 0xffffffbc00fc7947 */ /* 0x000fea000383ffff */
.L_x_14198:
        /* <DEDUP_REMOVED lines=8> */
.L_x_14291:
[----:B------:R-:W-:Y:S05]  /*167e0*/  BSYNC B1 ;  /* 0x0000000000017941 */ /* 0x000fea0003800000 */
.L_x_14290:
        /* <DEDUP_REMOVED lines=9> */
.L_x_14292:
[----:B------:R-:W-:Y:S02]  /*16880*/  IMAD.MOV.U32 R13, RZ, RZ, R8 ;  /* 0x000000ffff0d7224 */ /* 0x000fe400078e0008 */
[----:B------:R-:W-:Y:S02]  /*16890*/  IMAD.MOV.U32 R12, RZ, RZ, 0x1 ;  /* 0x00000001ff0c7424 */ /* 0x000fe400078e00ff */
[----:B------:R-:W-:-:S07]  /*168a0*/  IMAD.MOV.U32 R2, RZ, RZ, R14 ;  /* 0x000000ffff027224 */ /* 0x000fce00078e000e */
[----:B------:R-:W-:Y:S05]  /*168b0*/  WARPSYNC.COLLECTIVE R15, `(.L_x_14293) ;  /* 0x000000000f087348 */ /* 0x000fea0003c00000 */
[----:B------:R0:W1:Y:S02]  /*168c0*/  SHFL.IDX P6, R14, R13, R12, R11 ;  /* 0x0000000c0d0e7389 */ /* 0x00006400000c000b */
[----:B01----:R-:W-:Y:S01]  /*168d0*/  ENDCOLLECTIVE ;  /* 0x000000000000791b */ /* 0x003fe20003800000 */
.L_x_14293:
        /* <DEDUP_REMOVED lines=11> */
.L_x_14294:
[----:B------:R-:W-:Y:S02]  /*16990*/  IMAD.MOV.U32 R13, RZ, RZ, R8 ;  /* 0x000000ffff0d7224 */ /* 0x000fe400078e0008 */
[----:B------:R-:W-:Y:S02]  /*169a0*/  IMAD.MOV.U32 R12, RZ, RZ, 0x2 ;  /* 0x00000002ff0c7424 */ /* 0x000fe400078e00ff */
[----:B------:R-:W-:-:S07]  /*169b0*/  IMAD.MOV.U32 R2, RZ, RZ, R14 ;  /* 0x000000ffff027224 */ /* 0x000fce00078e000e */
[----:B------:R-:W-:Y:S05]  /*169c0*/  WARPSYNC.COLLECTIVE R15, `(.L_x_14295) ;  /* 0x000000000f087348 */ /* 0x000fea0003c00000 */
[----:B------:R0:W1:Y:S02]  /*169d0*/  SHFL.IDX P6, R14, R13, R12, R11 ;  /* 0x0000000c0d0e7389 */ /* 0x00006400000c000b */
[----:B01----:R-:W-:Y:S01]  /*169e0*/  ENDCOLLECTIVE ;  /* 0x000000000000791b */ /* 0x003fe20003800000 */
.L_x_14295:
        /* <DEDUP_REMOVED lines=11> */
.L_x_14296:
[----:B------:R-:W-:Y:S02]  /*16aa0*/  IMAD.MOV.U32 R13, RZ, RZ, R8 ;  /* 0x000000ffff0d7224 */ /* 0x000fe400078e0008 */
[----:B------:R-:W-:Y:S02]  /*16ab0*/  IMAD.MOV.U32 R12, RZ, RZ, 0x3 ;  /* 0x00000003ff0c7424 */ /* 0x000fe400078e00ff */
[----:B------:R-:W-:-:S07]  /*16ac0*/  IMAD.MOV.U32 R2, RZ, RZ, R14 ;  /* 0x000000ffff027224 */ /* 0x000fce00078e000e */
[----:B------:R-:W-:Y:S05]  /*16ad0*/  WARPSYNC.COLLECTIVE R15, `(.L_x_14297) ;  /* 0x000000000f087348 */ /* 0x000fea0003c00000 */
[----:B------:R0:W1:Y:S02]  /*16ae0*/  SHFL.IDX P6, R14, R13, R12, R11 ;  /* 0x0000000c0d0e7389 */ /* 0x00006400000c000b */
[----:B01----:R-:W-:Y:S01]  /*16af0*/  ENDCOLLECTIVE ;  /* 0x000000000000791b */ /* 0x003fe20003800000 */
.L_x_14297:
        /* <DEDUP_REMOVED lines=11> */
.L_x_14298:
[----:B------:R-:W-:Y:S02]  /*16bb0*/  IMAD.MOV.U32 R13, RZ, RZ, R8 ;  /* 0x000000ffff0d7224 */ /* 0x000fe400078e0008 */
[----:B------:R-:W-:Y:S02]  /*16bc0*/  IMAD.MOV.U32 R12, RZ, RZ, 0x4 ;  /* 0x00000004ff0c7424 */ /* 0x000fe400078e00ff */
[----:B------:R-:W-:-:S07]  /*16bd0*/  IMAD.MOV.U32 R2, RZ, RZ, R14 ;  /* 0x000000ffff027224 */ /* 0x000fce00078e000e */
[----:B------:R-:W-:Y:S05]  /*16be0*/  WARPSYNC.COLLECTIVE R15, `(.L_x_14299) ;  /* 0x000000000f087348 */ /* 0x000fea0003c00000 */
[----:B------:R0:W1:Y:S02]  /*16bf0*/  SHFL.IDX P6, R14, R13, R12, R11 ;  /* 0x0000000c0d0e7389 */ /* 0x00006400000c000b */
[----:B01----:R-:W-:Y:S01]  /*16c00*/  ENDCOLLECTIVE ;  /* 0x000000000000791b */ /* 0x003fe20003800000 */
.L_x_14299:
        /* <DEDUP_REMOVED lines=11> */
.L_x_14300:
[----:B------:R-:W-:Y:S02]  /*16cc0*/  IMAD.MOV.U32 R13, RZ, RZ, R8 ;  /* 0x000000ffff0d7224 */ /* 0x000fe400078e0008 */
[----:B------:R-:W-:Y:S02]  /*16cd0*/  IMAD.MOV.U32 R12, RZ, RZ, 0x5 ;  /* 0x00000005ff0c7424 */ /* 0x000fe400078e00ff */
[----:B------:R-:W-:-:S07]  /*16ce0*/  IMAD.MOV.U32 R2, RZ, RZ, R14 ;  /* 0x000000ffff027224 */ /* 0x000fce00078e000e */
[----:B------:R-:W-:Y:S05]  /*16cf0*/  WARPSYNC.COLLECTIVE R15, `(.L_x_14301) ;  /* 0x000000000f087348 */ /* 0x000fea0003c00000 */
[----:B------:R0:W1:Y:S02]  /*16d00*/  SHFL.IDX P6, R14, R13, R12, R11 ;  /* 0x0000000c0d0e7389 */ /* 0x00006400000c000b */
[----:B01----:R-:W-:Y:S01]  /*16d10*/  ENDCOLLECTIVE ;  /* 0x000000000000791b */ /* 0x003fe20003800000 */
.L_x_14301:
        /* <DEDUP_REMOVED lines=11> */
.L_x_14302:
[----:B------:R-:W-:Y:S05]  /*16dd0*/  BRA `(.L_x_14303) ;  /* 0xffffffbc00247947 */ /* 0x000fea000383ffff */
.L_x_14203:
[----:B--2---:R2:W3:Y:S02]  /*16de0*/  SYNCS.PHASECHK.TRANS64.TRYWAIT P0, [R10+URZ+0x22860], R20 ;  /* 0x022860140a0075a7 */ /* 0x0044e4000800017f */
[----:B---3--:R-:W-:Y:S05]  /*16df0*/  @!P0 NANOSLEEP.SYNCS 0x989680 ;  /* 0x009896800000895d */ /* 0x008fea0003900000 */
[----:B------:R-:W3:Y:S02]  /*16e00*/  @!P0 SYNCS.PHASECHK.TRANS64 P0, [R10+URZ+0x22860], R20 ;  /* 0x022860140a0085a7 */ /* 0x000ee4000800007f */
[----:B---3--:R-:W-:Y:S05]  /*16e10*/  @!P0 BRA `(.L_x_14203) ;  /* 0xfffffffc00f08947 */ /* 0x008fea000383ffff */
[----:B------:R-:W-:Y:S05]  /*16e20*/  BRA `(.L_x_14304) ;  /* 0xffffffbc00747947 */ /* 0x000fea000383ffff */
.L_x_14204:
        /* <DEDUP_REMOVED lines=8> */
.L_x_14306:
[----:B------:R-:W-:Y:S05]  /*16eb0*/  BSYNC B1 ;  /* 0x0000000000017941 */ /* 0x000fea0003800000 */
.L_x_14305:
        /* <DEDUP_REMOVED lines=9> */
.L_x_14307:
[----:B------:R-:W-:Y:S02]  /*16f50*/  IMAD.MOV.U32 R13, RZ, RZ, R25 ;  /* 0x000000ffff0d7224 */ /* 0x000fe400078e0019 */
[----:B------:R-:W-:Y:S01]  /*16f60*/  IMAD.MOV.U32 R12, RZ, RZ, 0x1 ;  /* 0x00000001ff0c7424 */ /* 0x000fe200078e00ff */
[----:B------:R-:W-:-:S13]  /*16f70*/  IADD3 R2, P0, R14, R0, RZ ;  /* 0x000000000e027210 */ /* 0x000fda0007f1e0ff */
[----:B------:R-:W-:Y:S05]  /*16f80*/  WARPSYNC.COLLECTIVE R15, `(.L_x_14308) ;  /* 0x000000000f087348 */ /* 0x000fea0003c00000 */
[----:B------:R0:W1:Y:S02]  /*16f90*/  SHFL.IDX P6, R14, R13, R12, R11 ;  /* 0x0000000c0d0e7389 */ /* 0x00006400000c000b */
[----:B01----:R-:W-:Y:S01]  /*16fa0*/  ENDCOLLECTIVE ;  /* 0x000000000000791b */ /* 0x003fe20003800000 */
.L_x_14308:
        /* <DEDUP_REMOVED lines=13> */
.L_x_14309:
[----:B------:R-:W-:Y:S01]  /*17080*/  MOV R13, R25 ;  /* 0x00000019000d7202 */ /* 0x000fe20000000f00 */
[----:B------:R-:W-:Y:S01]  /*17090*/  IMAD.MOV.U32 R12, RZ, RZ, 0x2 ;  /* 0x00000002ff0c7424 */ /* 0x000fe200078e00ff */
[----:B------:R-:W-:-:S13]  /*170a0*/  IADD3 R2, P0, R14, R0, RZ ;  /* 0x000000000e027210 */ /* 0x000fda0007f1e0ff */
[----:B------:R-:W-:Y:S05]  /*170b0*/  WARPSYNC.COLLECTIVE R15, `(.L_x_14310) ;  /* 0x000000000f087348 */ /* 0x000fea0003c00000 */
[----:B------:R0:W1:Y:S02]  /*170c0*/  SHFL.IDX P6, R14, R13, R12, R11 ;  /* 0x0000000c0d0e7389 */ /* 0x00006400000c000b */
[----:B01----:R-:W-:Y:S01]  /*170d0*/  ENDCOLLECTIVE ;  /* 0x000000000000791b */ /* 0x003fe20003800000 */
.L_x_14310:
        /* <DEDUP_REMOVED lines=13> */
.L_x_14311:
[----:B------:R-:W-:Y:S02]  /*171b0*/  IMAD.MOV.U32 R13, RZ, RZ, R25 ;  /* 0x000000ffff0d7224 */ /* 0x000fe400078e0019 */
[----:B------:R-:W-:Y:S02]  /*171c0*/  IMAD.MOV.U32 R12, RZ, RZ, 0x3 ;  /* 0x00000003ff0c7424 */ /* 0x000fe400078e00ff */
[----:B------:R-:W-:-:S07]  /*171d0*/  IMAD.MOV.U32 R8, RZ, RZ, R14 ;  /* 0x000000ffff087224 */ /* 0x000fce00078e000e */
[----:B------:R-:W-:Y:S05]  /*171e0*/  WARPSYNC.COLLECTIVE R15, `(.L_x_14312) ;  /* 0x000000000f087348 */ /* 0x000fea0003c00000 */
[----:B------:R0:W1:Y:S02]  /*171f0*/  SHFL.IDX P6, R14, R13, R12, R11 ;  /* 0x0000000c0d0e7389 */ /* 0x00006400000c000b */
[----:B01----:R-:W-:Y:S01]  /*17200*/  ENDCOLLECTIVE ;  /* 0x000000000000791b */ /* 0x003fe20003800000 */
.L_x_14312:
        /* <DEDUP_REMOVED lines=14> */
.L_x_14313:
[----:B------:R-:W-:Y:S02]  /*172f0*/  IMAD.MOV.U32 R13, RZ, RZ, R25 ;  /* 0x000000ffff0d7224 */ /* 0x000fe400078e0019 */
[----:B------:R-:W-:Y:S01]  /*17300*/  IMAD.MOV.U32 R12, RZ, RZ, 0x4 ;  /* 0x00000004ff0c7424 */ /* 0x000fe200078e00ff */
[----:B------:R-:W-:-:S13]  /*17310*/  IADD3 R2, P0, R14, R0, RZ ;  /* 0x000000000e027210 */ /* 0x000fda0007f1e0ff */
[----:B------:R-:W-:Y:S05]  /*17320*/  WARPSYNC.COLLECTIVE R15, `(.L_x_14314) ;  /* 0x000000000f087348 */ /* 0x000fea0003c00000 */
[----:B------:R0:W1:Y:S02]  /*17330*/  SHFL.IDX P6, R14, R13, R12, R11 ;  /* 0x0000000c0d0e7389 */ /* 0x00006400000c000b */
[----:B01----:R-:W-:Y:S01]  /*17340*/  ENDCOLLECTIVE ;  /* 0x000000000000791b */ /* 0x003fe20003800000 */
.L_x_14314:
        /* <DEDUP_REMOVED lines=13> */
.L_x_14315:
[----:B------:R-:W-:Y:S02]  /*17420*/  IMAD.MOV.U32 R13, RZ, RZ, R25 ;  /* 0x000000ffff0d7224 */ /* 0x000fe400078e0019 */
[----:B------:R-:W-:Y:S01]  /*17430*/  IMAD.MOV.U32 R12, RZ, RZ, 0x5 ;  /* 0x00000005ff0c7424 */ /* 0x000fe200078e00ff */
[----:B------:R-:W-:-:S13]  /*17440*/  IADD3 R2, P0, R14, R0, RZ ;  /* 0x000000000e027210 */ /* 0x000fda0007f1e0ff */
[----:B------:R-:W-:Y:S05]  /*17450*/  WARPSYNC.COLLECTIVE R15, `(.L_x_14316) ;  /* 0x000000000f087348 */ /* 0x000fea0003c00000 */
[----:B------:R0:W1:Y:S02]  /*17460*/  SHFL.IDX P6, R14, R13, R12, R11 ;  /* 0x0000000c0d0e7389 */ /* 0x00006400000c000b */
[----:B01----:R-:W-:Y:S01]  /*17470*/  ENDCOLLECTIVE ;  /* 0x000000000000791b */ /* 0x003fe20003800000 */
.L_x_14316:
        /* <DEDUP_REMOVED lines=13> */
.L_x_14317:
[----:B------:R-:W-:Y:S05]  /*17550*/  BRA `(.L_x_14318) ;  /* 0xffffffb800b47947 */ /* 0x000fea000383ffff */
.L_x_14212:
        /* <DEDUP_REMOVED lines=8> */
.L_x_14320:
[----:B------:R-:W-:Y:S05]  /*175e0*/  BSYNC B0 ;  /* 0x0000000000007941 */ /* 0x000fea0003800000 */
.L_x_14319:
        /* <DEDUP_REMOVED lines=9> */
.L_x_14321:
        /* <DEDUP_REMOVED lines=24> */
.L_x_14322:
[----:B------:R-:W-:Y:S01]  /*17800*/  IMAD.MOV.U32 R12, RZ, RZ, 0x2 ;  /* 0x00000002ff0c7424 */ /* 0x000fe200078e00ff */
[----:B------:R-:W-:-:S05]  /*17810*/  SEL R14, R14, RZ, P1 ;  /* 0x000000ff0e0e7207 */ /* 0x000fca0000800000 */
[----:B------:R-:W-:-:S04]  /*17820*/  IMAD.IADD R5, R13, 0x1, R14 ;  /* 0x000000010d057824 */ /* 0x000fc800078e020e */
[----:B------:R-:W-:-:S07]  /*17830*/  IMAD.MOV.U32 R13, RZ, RZ, R5 ;  /* 0x000000ffff0d7224 */ /* 0x000fce00078e0005 */
[----:B------:R-:W-:Y:S05]  /*17840*/  WARPSYNC.COLLECTIVE R15, `(.L_x_14323) ;  /* 0x000000000f087348 */ /* 0x000fea0003c00000 */
[----:B------:R0:W1:Y:S02]  /*17850*/  SHFL.UP P6, R14, R13, R12, R11 ;  /* 0x0400000c0d0e7389 */ /* 0x00006400000c000b */
[----:B01----:R-:W-:Y:S01]  /*17860*/  ENDCOLLECTIVE ;  /* 0x000000000000791b */ /* 0x003fe20003800000 */
.L_x_14323:
[----:B------:R-:W-:Y:S01]  /*17870*/  IMAD.MOV.U32 R12, RZ, RZ, 0x4 ;  /* 0x00000004ff0c7424 */ /* 0x000fe200078e00ff */
[----:B------:R-:W-:-:S05]  /*17880*/  SEL R2, R14, RZ, P2 ;  /* 0x000000ff0e027207 */ /* 0x000fca0001000000 */
[----:B------:R-:W-:-:S04]  /*17890*/  IMAD.IADD R2, R5, 0x1, R2 ;  /* 0x0000000105027824 */ /* 0x000fc800078e0202 */
[----:B------:R-:W-:-:S07]  /*178a0*/  IMAD.MOV.U32 R13, RZ, RZ, R2 ;  /* 0x000000ffff0d7224 */ /* 0x000fce00078e0002 */
[----:B------:R-:W-:Y:S05]  /*178b0*/  WARPSYNC.COLLECTIVE R15, `(.L_x_14324) ;  /* 0x000000000f087348 */ /* 0x000fea0003c00000 */
[----:B------:R0:W1:Y:S02]  /*178c0*/  SHFL.UP P6, R14, R13, R12, R11 ;  /* 0x0400000c0d0e7389 */ /* 0x00006400000c000b */
[----:B01----:R-:W-:Y:S01]  /*178d0*/  ENDCOLLECTIVE ;  /* 0x000000000000791b */ /* 0x003fe20003800000 */
.L_x_14324:
[----:B------:R-:W-:Y:S01]  /*178e0*/  IMAD.MOV.U32 R12, RZ, RZ, 0x8 ;  /* 0x00000008ff0c7424 */ /* 0x000fe200078e00ff */
[----:B------:R-:W-:-:S05]  /*178f0*/  SEL R3, R14, RZ, P3 ;  /* 0x000000ff0e037207 */ /* 0x000fca0001800000 */
[----:B------:R-:W-:-:S04]  /*17900*/  IMAD.IADD R3, R2, 0x1, R3 ;  /* 0x0000000102037824 */ /* 0x000fc800078e0203 */
[----:B------:R-:W-:-:S07]  /*17910*/  IMAD.MOV.U32 R13, RZ, RZ, R3 ;  /* 0x000000ffff0d7224 */ /* 0x000fce00078e0003 */
[----:B------:R-:W-:Y:S05]  /*17920*/  WARPSYNC.COLLECTIVE R15, `(.L_x_14325) ;  /* 0x000000000f087348 */ /* 0x000fea0003c00000 */
[----:B------:R0:W1:Y:S02]  /*17930*/  SHFL.UP P6, R14, R13, R12, R11 ;  /* 0x0400000c0d0e7389 */ /* 0x00006400000c000b */
[----:B01----:R-:W-:Y:S01]  /*17940*/  ENDCOLLECTIVE ;  /* 0x000000000000791b */ /* 0x003fe20003800000 */
.L_x_14325:
[----:B------:R-:W-:Y:S01]  /*17950*/  IMAD.MOV.U32 R12, RZ, RZ, 0x10 ;  /* 0x00000010ff0c7424 */ /* 0x000fe200078e00ff */
[----:B------:R-:W-:-:S05]  /*17960*/  SEL R14, R14, RZ, P4 ;  /* 0x000000ff0e0e7207 */ /* 0x000fca0002000000 */
[----:B------:R-:W-:-:S04]  /*17970*/  IMAD.IADD R5, R3, 0x1, R14 ;  /* 0x0000000103057824 */ /* 0x000fc800078e020e */
[----:B------:R-:W-:-:S07]  /*17980*/  IMAD.MOV.U32 R13, RZ, RZ, R5 ;  /* 0x000000ffff0d7224 */ /* 0x000fce00078e0005 */
[----:B------:R-:W-:Y:S05]  /*17990*/  WARPSYNC.COLLECTIVE R15, `(.L_x_14326) ;  /* 0x000000000f087348 */ /* 0x000fea0003c00000 */
[----:B------:R0:W1:Y:S02]  /*179a0*/  SHFL.UP P6, R14, R13, R12, R11 ;  /* 0x0400000c0d0e7389 */ /* 0x00006400000c000b */
[----:B01----:R-:W-:Y:S01]  /*179b0*/  ENDCOLLECTIVE ;  /* 0x000000000000791b */ /* 0x003fe20003800000 */
.L_x_14326:
        /* <DEDUP_REMOVED lines=8> */
.L_x_14327:
[----:B------:R-:W-:Y:S05]  /*17a40*/  BRA `(.L_x_14328) ;  /* 0xffffffbc00147947 */ /* 0x000fea000383ffff */
.L_x_14215:
[----:B------:R-:W-:Y:S01]  /*17a50*/  BSSY B0, `(.L_x_14329) ;  /* 0x0000007000007945 */ /* 0x000fe20003800000 */
[----:B------:R-:W-:Y:S02]  /*17a60*/  IMAD.MOV.U32 R12, RZ, RZ, 0x1 ;  /* 0x00000001ff0c7424 */ /* 0x000fe400078e00ff */
[----:B------:R-:W-:Y:S02]  /*17a70*/  IMAD.MOV.U32 R11, RZ, RZ, RZ ;  /* 0x000000ffff0b7224 */ /* 0x000fe400078e00ff */
[----:B------:R-:W-:-:S07]  /*17a80*/  IMAD.MOV.U32 R15, RZ, RZ, -0x1 ;  /* 0xffffffffff0f7424 */ /* 0x000fce00078e00ff */
[----:B01----:R-:W-:Y:S05]  /*17a90*/  WARPSYNC.COLLECTIVE R15, `(.L_x_14330) ;  /* 0x000000000f087348 */ /* 0x003fea0003c00000 */
[----:B------:R2:W3:Y:S02]  /*17aa0*/  SHFL.UP P6, R14, R13, R12, R11 ;  /* 0x0400000c0d0e7389 */ /* 0x0004e400000c000b */
[----:B0123--:R-:W-:Y:S01]  /*17ab0*/  ENDCOLLECTIVE ;  /* 0x000000000000791b */ /* 0x00ffe20003800000 */
.L_x_14330:
[----:B------:R-:W-:Y:S05]  /*17ac0*/  BSYNC B0 ;  /* 0x0000000000007941 */ /* 0x000fea0003800000 */
.L_x_14329:
        /* <DEDUP_REMOVED lines=8> */
.L_x_14331:
[----:B------:R-:W-:Y:S01]  /*17b50*/  IMAD.MOV.U32 R12, RZ, RZ, 0x4 ;  /* 0x00000004ff0c7424 */ /* 0x000fe200078e00ff */
[----:B------:R-:W-:-:S05]  /*17b60*/  SEL R2, R14, RZ, P2 ;  /* 0x000000ff0e027207 */ /* 0x000fca0001000000 */
[----:B------:R-:W-:-:S04]  /*17b70*/  IMAD.IADD R2, R13, 0x1, R2 ;  /* 0x000000010d027824 */ /* 0x000fc800078e0202 */
[----:B------:R-:W-:-:S07]  /*17b80*/  IMAD.MOV.U32 R13, RZ, RZ, R2 ;  /* 0x000000ffff0d7224 */ /* 0x000fce00078e0002 */
[----:B------:R-:W-:Y:S05]  /*17b90*/  WARPSYNC.COLLECTIVE R15, `(.L_x_14332) ;  /* 0x000000000f087348 */ /* 0x000fea0003c00000 */
[----:B------:R0:W1:Y:S02]  /*17ba0*/  SHFL.UP P6, R14, R13, R12, R11 ;  /* 0x0400000c0d0e7389 */ /* 0x00006400000c000b */
[----:B01----:R-:W-:Y:S01]  /*17bb0*/  ENDCOLLECTIVE ;  /* 0x000000000000791b */ /* 0x003fe20003800000 */
.L_x_14332:
[----:B------:R-:W-:Y:S01]  /*17bc0*/  IMAD.MOV.U32 R12, RZ, RZ, 0x8 ;  /* 0x00000008ff0c7424 */ /* 0x000fe200078e00ff */
[----:B------:R-:W-:-:S05]  /*17bd0*/  SEL R3, R14, RZ, P3 ;  /* 0x000000ff0e037207 */ /* 0x000fca0001800000 */
[----:B------:R-:W-:-:S04]  /*17be0*/  IMAD.IADD R3, R2, 0x1, R3 ;  /* 0x0000000102037824 */ /* 0x000fc800078e0203 */
[----:B------:R-:W-:-:S07]  /*17bf0*/  IMAD.MOV.U32 R13, RZ, RZ, R3 ;  /* 0x000000ffff0d7224 */ /* 0x000fce00078e0003 */
[----:B------:R-:W-:Y:S05]  /*17c00*/  WARPSYNC.COLLECTIVE R15, `(.L_x_14333) ;  /* 0x000000000f087348 */ /* 0x000fea0003c00000 */
[----:B------:R0:W1:Y:S02]  /*17c10*/  SHFL.UP P6, R14, R13, R12, R11 ;  /* 0x0400000c0d0e7389 */ /* 0x00006400000c000b */
[----:B01----:R-:W-:Y:S01]  /*17c20*/  ENDCOLLECTIVE ;  /* 0x000000000000791b */ /* 0x003fe20003800000 */
.L_x_14333:
[----:B------:R-:W-:Y:S01]  /*17c30*/  IMAD.MOV.U32 R12, RZ, RZ, 0x10 ;  /* 0x00000010ff0c7424 */ /* 0x000fe200078e00ff */
[----:B------:R-:W-:-:S05]  /*17c40*/  SEL R14, R14, RZ, P4 ;  /* 0x000000ff0e0e7207 */ /* 0x000fca0002000000 */
[----:B------:R-:W-:-:S04]  /*17c50*/  IMAD.IADD R5, R3, 0x1, R14 ;  /* 0x0000000103057824 */ /* 0x000fc800078e020e */
[----:B------:R-:W-:-:S07]  /*17c60*/  IMAD.MOV.U32 R13, RZ, RZ, R5 ;  /* 0x000000ffff0d7224 */ /* 0x000fce00078e0005 */
[----:B------:R-:W-:Y:S05]  /*17c70*/  WARPSYNC.COLLECTIVE R15, `(.L_x_14334) ;  /* 0x000000000f087348 */ /* 0x000fea0003c00000 */
[----:B------:R0:W1:Y:S02]  /*17c80*/  SHFL.UP P6, R14, R13, R12, R11 ;  /* 0x0400000c0d0e7389 */ /* 0x00006400000c000b */
[----:B01----:R-:W-:Y:S01]  /*17c90*/  ENDCOLLECTIVE ;  /* 0x000000000000791b */ /* 0x003fe20003800000 */
.L_x_14334:
        /* <DEDUP_REMOVED lines=8> */
.L_x_14335:
[----:B------:R-:W-:Y:S05]  /*17d20*/  BRA `(.L_x_14336) ;  /* 0xffffffbc00007947 */ /* 0x000fea000383ffff */
.L_x_14217:
[----:B------:R-:W-:Y:S01]  /*17d30*/  BSSY B0, `(.L_x_14337) ;  /* 0x0000006000007945 */ /* 0x000fe20003800000 */
[----:B------:R-:W-:Y:S01]  /*17d40*/  PLOP3.LUT P6, PT, P6, PT, PT, 0x8, 0x0 ;  /* 0x000000000000781c */ /* 0x000fe200037ce170 */
[----:B------:R-:W-:-:S12]  /*17d50*/  IMAD.MOV.U32 R15, RZ, RZ, -0x1 ;  /* 0xffffffffff0f7424 */ /* 0x000fd800078e00ff */
[----:B012---:R-:W-:Y:S05]  /*17d60*/  WARPSYNC.COLLECTIVE R15, `(.L_x_14338) ;  /* 0x000000000f087348 */ /* 0x007fea0003c00000 */
[----:B------:R-:W-:Y:S01]  /*17d70*/  VOTE.ANY R14, PT, P6 ;  /* 0x00000000000e7806 */ /* 0x000fe200030e0100 */
[----:B012---:R-:W-:Y:S06]  /*17d80*/  ENDCOLLECTIVE ;  /* 0x000000000000791b */ /* 0x007fec0003800000 */
.L_x_14338:
[----:B------:R-:W-:Y:S05]  /*17d90*/  BSYNC B0 ;  /* 0x0000000000007941 */ /* 0x000fea0003800000 */
.L_x_14337:
        /* <DEDUP_REMOVED lines=8> */
.L_x_14339:
[----:B------:R-:W-:Y:S02]  /*17e20*/  IMAD.IADD R19, R12, 0x1, R19 ;  /* 0x000000010c137824 */ /* 0x000fe400078e0213 */
[----:B------:R-:W-:Y:S02]  /*17e30*/  IMAD.MOV.U32 R13, RZ, RZ, R4 ;  /* 0x000000ffff0d7224 */ /* 0x000fe400078e0004 */
[----:B------:R-:W-:-:S07]  /*17e40*/  IMAD.MOV.U32 R17, RZ, RZ, R14 ;  /* 0x000000ffff117224 */ /* 0x000fce00078e000e */
[----:B------:R-:W-:Y:S05]  /*17e50*/  WARPSYNC.COLLECTIVE R15, `(.L_x_14340) ;  /* 0x000000000f087348 */ /* 0x000fea0003c00000 */
[----:B------:R0:W1:Y:S02]  /*17e60*/  SHFL.IDX P6, R14, R13, R12, R11 ;  /* 0x0000000c0d0e7389 */ /* 0x00006400000c000b */
[----:B01----:R-:W-:Y:S01]  /*17e70*/  ENDCOLLECTIVE ;  /* 0x000000000000791b */ /* 0x003fe20003800000 */
.L_x_14340:
[----:B------:R-:W-:Y:S01]  /*17e80*/  IMAD.MOV.U32 R4, RZ, RZ, R14 ;  /* 0x000000ffff047224 */ /* 0x000fe200078e000e */
[----:B------:R-:W-:Y:S06]  /*17e90*/  BRA `(.L_x_14341) ;  /* 0xffffffb800e47947 */ /* 0x000fec000383ffff */
.L_x_14219:
[----:B------:R-:W-:Y:S01]  /*17ea0*/  BSSY B0, `(.L_x_14342) ;  /* 0x0000007000007945 */ /* 0x000fe20003800000 */
[----:B------:R-:W-:Y:S02]  /*17eb0*/  IMAD.MOV.U32 R13, RZ, RZ, R2 ;  /* 0x000000ffff0d7224 */ /* 0x000fe400078e0002 */
[----:B------:R-:W-:Y:S02]  /*17ec0*/  IMAD.MOV.U32 R11, RZ, RZ, 0x1f ;  /* 0x0000001fff0b7424 */ /* 0x000fe400078e00ff */
[----:B------:R-:W-:-:S07]  /*17ed0*/  IMAD.MOV.U32 R15, RZ, RZ, -0x1 ;  /* 0xffffffffff0f7424 */ /* 0x000fce00078e00ff */
[----:B012-4-:R-:W-:Y:S05]  /*17ee0*/  WARPSYNC.COLLECTIVE R15, `(.L_x_14343) ;  /* 0x000000000f087348 */ /* 0x017fea0003c00000 */
[----:B------:R3:W0:Y:S02]  /*17ef0*/  SHFL.IDX P6, R14, R13, R12, R11 ;  /* 0x0000000c0d0e7389 */ /* 0x00062400000c000b */
[----:B01234-:R-:W-:Y:S01]  /*17f00*/  ENDCOLLECTIVE ;  /* 0x000000000000791b */ /* 0x01ffe20003800000 */
.L_x_14343:
[----:B------:R-:W-:Y:S05]  /*17f10*/  BSYNC B0 ;  /* 0x0000000000007941 */ /* 0x000fea0003800000 */
.L_x_14342:
[----:B------:R-:W-:Y:S01]  /*17f20*/  IMAD.MOV.U32 R6, RZ, RZ, R14 ;  /* 0x000000ffff067224 */ /* 0x000fe200078e000e */
[----:B------:R-:W-:Y:S06]  /*17f30*/  BRA `(.L_x_14218) ;  /* 0xffffffb800d47947 */ /* 0x000fec000383ffff */
.L_x_14225:
[----:B-1----:R1:W4:Y:S02]  /*17f40*/  SYNCS.PHASECHK.TRANS64.TRYWAIT P0, [R7+URZ+0x22820], R0 ;  /* 0x02282000070075a7 */ /* 0x002324000800017f */
[----:B----4-:R-:W-:Y:S05]  /*17f50*/  @!P0 NANOSLEEP.SYNCS 0x989680 ;  /* 0x009896800000895d */ /* 0x010fea0003900000 */
[----:B------:R-:W4:Y:S02]  /*17f60*/  @!P0 SYNCS.PHASECHK.TRANS64 P0, [R7+URZ+0x22820], R0 ;  /* 0x02282000070085a7 */ /* 0x000f24000800007f */
[----:B----4-:R-:W-:Y:S05]  /*17f70*/  @!P0 BRA `(.L_x_14225) ;  /* 0xfffffffc00f08947 */ /* 0x010fea000383ffff */
[----:B------:R-:W-:Y:S05]  /*17f80*/  BRA `(.L_x_14344) ;  /* 0xffffffc4002c7947 */ /* 0x000fea000383ffff */
.L_x_14226:
        /* <DEDUP_REMOVED lines=11> */
.L_x_14346:
[----:B------:R-:W-:Y:S05]  /*18040*/  BSYNC B0 ;  /* 0x0000000000007941 */ /* 0x000fea0003800000 */
.L_x_14345:
[----:B------:R-:W-:Y:S05]  /*18050*/  BRA `(.L_x_14347) ;  /* 0xffffffc400147947 */ /* 0x000fea000383ffff */
.L_x_14229:
[----:B------:R-:W-:Y:S01]  /*18060*/  BSSY B1, `(.L_x_14348) ;  /* 0x0000006000017945 */ /* 0x000fe20003800000 */
[----:B------:R-:W-:-:S07]  /*18070*/  IMAD.MOV.U32 R15, RZ, RZ, -0x1 ;  /* 0xffffffffff0f7424 */ /* 0x000fce00078e00ff */
[----:B0123--:R-:W-:Y:S05]  /*18080*/  WARPSYNC.COLLECTIVE R15, `(.L_x_14349) ;  /* 0x000000000f0c7348 */ /* 0x00ffea0003c00000 */
[----:B------:R-:W-:Y:S02]  /*18090*/  ELECT P6, UR62, PT ;  /* 0x00000000003e782f */ /* 0x000fe400038c0000 */
[----:B------:R-:W-:Y:S01]  /*180a0*/  MOV R14, UR62 ;  /* 0x0000003e000e7c02 */ /* 0x000fe20008000f00 */
[----:B0123--:R-:W-:Y:S10]  /*180b0*/  ENDCOLLECTIVE ;  /* 0x000000000000791b */ /* 0x00fff40003800000 */
.L_x_14349:
[----:B------:R-:W-:Y:S05]  /*180c0*/  BSYNC B1 ;  /* 0x0000000000017941 */ /* 0x000fea0003800000 */
.L_x_14348:
[----:B------:R-:W-:Y:S05]  /*180d0*/  BRA `(.L_x_14350) ;  /* 0xffffffc4000c7947 */ /* 0x000fea000383ffff */
.L_x_14231:
[----:B-1----:R1:W4:Y:S02]  /*180e0*/  SYNCS.PHASECHK.TRANS64.TRYWAIT P1, [R5+URZ+0x22840], R0 ;  /* 0x02284000050075a7 */ /* 0x002324000802017f */
[----:B----4-:R-:W-:Y:S05]  /*180f0*/  @!P1 NANOSLEEP.SYNCS 0x989680 ;  /* 0x009896800000995d */ /* 0x010fea0003900000 */
[----:B------:R-:W4:Y:S02]  /*18100*/  @!P1 SYNCS.PHASECHK.TRANS64 P1, [R5+URZ+0x22840], R0 ;  /* 0x02284000050095a7 */ /* 0x000f24000802007f */
[----:B----4-:R-:W-:Y:S05]  /*18110*/  @!P1 BRA `(.L_x_14231) ;  /* 0xfffffffc00f09947 */ /* 0x010fea000383ffff */
[----:B------:R-:W-:Y:S05]  /*18120*/  BRA `(.L_x_14351) ;  /* 0xffffffc4002c7947 */ /* 0x000fea000383ffff */
.L_x_14233:
[----:B----4-:R4:W0:Y:S02]  /*18130*/  SYNCS.PHASECHK.TRANS64.TRYWAIT P1, [R3+URZ+0x22840], R2 ;  /* 0x02284002030075a7 */ /* 0x010824000802017f */
[----:B0-----:R-:W-:Y:S05]  /*18140*/  @!P1 NANOSLEEP.SYNCS 0x989680 ;  /* 0x009896800000995d */ /* 0x001fea0003900000 */
[----:B------:R-:W0:Y:S02]  /*18150*/  @!P1 SYNCS.PHASECHK.TRANS64 P1, [R3+URZ+0x22840], R2 ;  /* 0x02284002030095a7 */ /* 0x000e24000802007f */
[----:B0-----:R-:W-:Y:S05]  /*18160*/  @!P1 BRA `(.L_x_14233) ;  /* 0xfffffffc00f09947 */ /* 0x001fea000383ffff */
[----:B------:R-:W-:Y:S05]  /*18170*/  BRA `(.L_x_14352) ;  /* 0xffffffc400387947 */ /* 0x000fea000383ffff */
.L_x_14235:
[----:B------:R0:W0:Y:S02]  /*18180*/  SYNCS.PHASECHK.TRANS64.TRYWAIT P1, [R5+URZ+0x22860], R0 ;  /* 0x02286000050075a7 */ /* 0x000024000802017f */
[----:B0-----:R-:W-:Y:S05]  /*18190*/  @!P1 NANOSLEEP.SYNCS 0x989680 ;  /* 0x009896800000995d */ /* 0x001fea0003900000 */
[----:B------:R-:W0:Y:S02]  /*181a0*/  @!P1 SYNCS.PHASECHK.TRANS64 P1, [R5+URZ+0x22860], R0 ;  /* 0x02286000050095a7 */ /* 0x000e24000802007f */
[----:B0-----:R-:W-:Y:S05]  /*181b0*/  @!P1 BRA `(.L_x_14235) ;  /* 0xfffffffc00f09947 */ /* 0x001fea000383ffff */
[----:B------:R-:W-:Y:S05]  /*181c0*/  BRA `(.L_x_14353) ;  /* 0xffffffc400347947 */ /* 0x000fea000383ffff */
.L_x_14354:
        /* <DEDUP_REMOVED lines=11> */
.L_x_15782:


//--------------------- .text._ZN7cutlass13device_kernelIN5flash11enable_sm90INS1_16FlashAttnFwdSm90INS1_25CollectiveMainloopFwdSm90ILi2EN4cute5tupleIJNS5_1CILi1EEES8_S8_EEENS6_IJNS7_ILi128EEENS7_ILi96EEENS7_ILi64EEEEEELi256ENS_6half_tEfNS_4arch4Sm90ELb1ELb0ELb1ELb1ELb1ELb1ELb0ELb1ELb0ELb1ELb1ELb0EEENS1_21CollectiveEpilogueFwdINS6_IJSA_NS7_ILi256EEESB_EEES9_SE_SG_Li256ELb1ELb1ELb1ELb0EEENS1_36VarlenDynamicPersistentTileSchedulerILi128ELi96ELi256ELi128ELb1ELb1ELb1ELb1ELb1ELb1EEEEEEEEEvNT_6ParamsE --------------------------
	.section	.text._ZN7cutlass13device_kernelIN5flash11enable_sm90INS1_16FlashAttnFwdSm90INS1_25CollectiveMainloopFwdSm90ILi2EN4cute5tupleIJNS5_1CILi1EEES8_S8_EEENS6_IJNS7_ILi128EEENS7_ILi96EEENS7_ILi64EEEEEELi256ENS_6half_tEfNS_4arch4Sm90ELb1ELb0ELb1ELb1ELb1ELb1ELb0ELb1ELb0ELb1ELb1ELb0EEENS1_21CollectiveEpilogueFwdINS6_IJSA_NS7_ILi256EEESB_EEES9_SE_SG_Li256ELb1ELb1ELb1ELb0EEENS1_36VarlenDynamicPersistentTileSchedulerILi128ELi96ELi256ELi128ELb1ELb1ELb1ELb1ELb1ELb1EEEEEEEEEvNT_6ParamsE,"ax",@progbits
	.align	128
.text._ZN7cutlass13device_kernelIN5flash11enable_sm90INS1_16FlashAttnFwdSm90INS1_25CollectiveMainloopFwdSm90ILi2EN4cute5tupleIJNS5_1CILi1EEES8_S8_EEENS6_IJNS7_ILi128EEENS7_ILi96EEENS7_ILi64EEEEEELi256ENS_6half_tEfNS_4arch4Sm90ELb1ELb0ELb1ELb1ELb1ELb1ELb0ELb1ELb0ELb1ELb1ELb0EEENS1_21CollectiveEpilogueFwdINS6_IJSA_NS7_ILi256EEESB_EEES9_SE_SG_Li256ELb1ELb1ELb1ELb0EEENS1_36VarlenDynamicPersistentTileSchedulerILi128ELi96ELi256ELi128ELb1ELb1ELb1ELb1ELb1ELb1EEEEEEEEEvNT_6ParamsE:
        .type           _ZN7cutlass13device_kernelIN5flash11enable_sm90INS1_16FlashAttnFwdSm90INS1_25CollectiveMainloopFwdSm90ILi2EN4cute5tupleIJNS5_1CILi1EEES8_S8_EEENS6_IJNS7_ILi128EEENS7_ILi96EEENS7_ILi64EEEEEELi256ENS_6half_tEfNS_4arch4Sm90ELb1ELb0ELb1ELb1ELb1ELb1ELb0ELb1ELb0ELb1ELb1ELb0EEENS1_21CollectiveEpilogueFwdINS6_IJSA_NS7_ILi256EEESB_EEES9_SE_SG_Li256ELb1ELb1ELb1ELb0EEENS1_36VarlenDynamicPersistentTileSchedulerILi128ELi96ELi256ELi128ELb1ELb1ELb1ELb1ELb1ELb1EEEEEEEEEvNT_6ParamsE,@function
        .size           _ZN7cutlass13device_kernelIN5flash11enable_sm90INS1_16FlashAttnFwdSm90INS1_25CollectiveMainloopFwdSm90ILi2EN4cute5tupleIJNS5_1CILi1EEES8_S8_EEENS6_IJNS7_ILi128EEENS7_ILi96EEENS7_ILi64EEEEEELi256ENS_6half_tEfNS_4arch4Sm90ELb1ELb0ELb1ELb1ELb1ELb1ELb0ELb1ELb0ELb1ELb1ELb0EEENS1_21CollectiveEpilogueFwdINS6_IJSA_NS7_ILi256EEESB_EEES9_SE_SG_Li256ELb1ELb1ELb1ELb0EEENS1_36VarlenDynamicPersistentTileSchedulerILi128ELi96ELi256ELi128ELb1ELb1ELb1ELb1ELb1ELb1EEEEEEEEEvNT_6ParamsE,(.L_x_15783 - _ZN7cutlass13device_kernelIN5flash11enable_sm90INS1_16FlashAttnFwdSm90INS1_25CollectiveMainloopFwdSm90ILi2EN4cute5tupleIJNS5_1CILi1EEES8_S8_EEENS6_IJNS7_ILi128EEENS7_ILi96EEENS7_ILi64EEEEEELi256ENS_6half_tEfNS_4arch4Sm90ELb1ELb0ELb1ELb1ELb1ELb1ELb0ELb1ELb0ELb1ELb1ELb0EEENS1_21CollectiveEpilogueFwdINS6_IJSA_NS7_ILi256EEESB_EEES9_SE_SG_Li256ELb1ELb1ELb1ELb0EEENS1_36VarlenDynamicPersistentTileSchedulerILi128ELi96ELi256ELi128ELb1ELb1ELb1ELb1ELb1ELb1EEEEEEEEEvNT_6ParamsE)
        .other          _ZN7cutlass13device_kernelIN5flash11enable_sm90INS1_16FlashAttnFwdSm90INS1_25CollectiveMainloopFwdSm90ILi2EN4cute5tupleIJNS5_1CILi1EEES8_S8_EEENS6_IJNS7_ILi128EEENS7_ILi96EEENS7_ILi64EEEEEELi256ENS_6half_tEfNS_4arch4Sm90ELb1ELb0ELb1ELb1ELb1ELb1ELb0ELb1ELb0ELb1ELb1ELb0EEENS1_21CollectiveEpilogueFwdINS6_IJSA_NS7_ILi256EEESB_EEES9_SE_SG_Li256ELb1ELb1ELb1ELb0EEENS1_36VarlenDynamicPersistentTileSchedulerILi128ELi96ELi256ELi128ELb1ELb1ELb1ELb1ELb1ELb1EEEEEEEEEvNT_6ParamsE,@"STO_CUDA_ENTRY STV_DEFAULT"
_ZN7cutlass13device_kernelIN5flash11enable_sm90INS1_16FlashAttnFwdSm90INS1_25CollectiveMainloopFwdSm90ILi2EN4cute5tupleIJNS5_1CILi1EEES8_S8_EEENS6_IJNS7_ILi128EEENS7_ILi96EEENS7_ILi64EEEEEELi256ENS_6half_tEfNS_4arch4Sm90ELb1ELb0ELb1ELb1ELb1ELb1ELb0ELb1ELb0ELb1ELb1ELb0EEENS1_21CollectiveEpilogueFwdINS6_IJSA_NS7_ILi256EEESB_EEES9_SE_SG_Li256ELb1ELb1ELb1ELb0EEENS1_36VarlenDynamicPersistentTileSchedulerILi128ELi96ELi256ELi128ELb1ELb1ELb1ELb1ELb1ELb1EEEEEEEEEvNT_6ParamsE:
        /* <DEDUP_REMOVED lines=18> */
.L_x_14356:
[----:B------:R-:W-:Y:S05]  /*0120*/  BSYNC B0 ;  /* 0x0000000000007941 */ /* 0x000fea0003800000 */
.L_x_14355:
        /* <DEDUP_REMOVED lines=41> */
.L_x_14357:
        /* <DEDUP_REMOVED lines=22> */
.L_x_14358:
        /* <DEDUP_REMOVED lines=18> */
.L_x_14359:
        /* <DEDUP_REMOVED lines=22> */
.L_x_14360:
        /* <DEDUP_REMOVED lines=22> */
.L_x_14361:
        /* <DEDUP_REMOVED lines=8> */
.L_x_14364:
        /* <DEDUP_REMOVED lines=8> */
[----:B------:R-:W-:Y:S01]  /*0a00*/  UMOV UR4, 0x400 ;  /* 0x0000040000047882 */ /* 0x000fe20000000000 */
[----:B------:R-:W-:-:S11]  /*0a10*/  LOP3.LUT R23, R23, 0xfffffffb, RZ, 0xc0, !PT ;  /* 0xfffffffb17177812 */ /* 0x000fd600078ec0ff */
[----:B------:R-:W-:Y:S06]  /*0a20*/  @!P0 BAR.ARV 0x9, 0x100 ;  /* 0x0244000000008b1d */ /* 0x000fec0000002000 */
[----:B0-----:R-:W-:Y:S01]  /*0a30*/  ULEA UR4, UR41, UR4, 0x18 ;  /* 0x0000000429047291 */ /* 0x001fe2000f8ec03f */
[----:B------:R-:W-:Y:S01]  /*0a40*/  @P0 LOP3.LUT R23, R23, 0x4, RZ, 0xfc, !PT ;  /* 0x0000000417170812 */ /* 0x000fe200078efcff */
[----:B------:R-:W-:Y:S04]  /*0a50*/  BAR.SYNC.DEFER_BLOCKING 0x5, 0x180 ;  /* 0x0146000000007b1d */ /* 0x000fe80000010000 */
[----:B------:R-:W-:-:S02]  /*0a60*/  IMAD.U32 R19, RZ, RZ, UR4 ;  /* 0x00000004ff137e24 */ /* 0x000fc4000f8e00ff */
[----:B------:R-:W-:-:S03]  /*0a70*/  ULDC UR4, c[0x0][0xc3c] ;  /* 0x00030f0000047ab9 */ /* 0x000fc60000000800 */
[----:B------:R-:W0:Y:S01]  /*0a80*/  LDS.128 R12, [R19+0x228d0] ;  /* 0x0228d000130c7984 */ /* 0x000e220000000c00 */
[----:B------:R-:W-:Y:S06]  /*0a90*/  BAR.ARV 0x4, 0x180 ;  /* 0x0106000000007b1d */ /* 0x000fec0000002000 */
[----:B0-----:R-:W-:-:S13]  /*0aa0*/  ISETP.GE.AND P0, PT, R15, UR4, PT ;  /* 0x000000040f007c0c */ /* 0x001fda000bf06270 */
[----:B------:R-:W-:Y:S05]  /*0ab0*/  @P0 BRA `(.L_x_14365) ;  /* 0x000001e400840947 */ /* 0x000fea0003800000 */
[----:B------:R-:W-:Y:S01]  /*0ac0*/  VIADD R0, R0, 0xffffff80 ;  /* 0xffffff8000007836 */ /* 0x000fe20000000000 */
[----:B------:R-:W-:Y:S01]  /*0ad0*/  MOV R22, RZ ;  /* 0x000000ff00167202 */ /* 0x000fe20000000f00 */
[----:B------:R-:W-:Y:S01]  /*0ae0*/  IMAD.MOV.U32 R18, RZ, RZ, RZ ;  /* 0x000000ffff127224 */ /* 0x000fe200078e00ff */
[----:B------:R-:W-:Y:S01]  /*0af0*/  ULOP3.LUT UR44, UR36, 0x1, URZ, 0xfc, !UPT ;  /* 0x00000001242c7892 */ /* 0x000fe2000f8efc3f */
        /* <DEDUP_REMOVED lines=24> */
[----:B------:R-:W-:-:S02]  /*0c80*/  LEA.HI R2, R3, R0, RZ, 0x5 ;  /* 0x0000000003027211 */ /* 0x000fc400078f28ff */
[----:B------:R-:W-:Y:S02]  /*0c90*/  LEA.HI R3, R3, R0, RZ, 0x3 ;  /* 0x0000000003037211 */ /* 0x000fe400078f18ff */
[----:B------:R-:W-:Y:S02]  /*0ca0*/  IADD3 R12, R11, -R12, RZ ;  /* 0x8000000c0b0c7210 */ /* 0x000fe40007ffe0ff */
[----:B------:R-:W-:Y:S02]  /*0cb0*/  SHF.R.S32.HI R9, RZ, 0x5, R9 ;  /* 0x00000005ff097819 */ /* 0x000fe40000011409 */
[----:B------:R-:W-:Y:S02]  /*0cc0*/  LOP3.LUT R5, R4, 0x3fffff0, RZ, 0xc0, !PT ;  /* 0x03fffff004057812 */ /* 0x000fe400078ec0ff */
[----:B------:R-:W-:Y:S01]  /*0cd0*/  LOP3.LUT R7, R3, 0xfffffff8, RZ, 0xc0, !PT ;  /* 0xfffffff803077812 */ /* 0x000fe200078ec0ff */
[----:B------:R-:W-:Y:S01]  /*0ce0*/  IMAD R9, R9, 0x10, R12 ;  /* 0x0000001009097824 */ /* 0x000fe200078e020c */
[----:B------:R-:W-:Y:S01]  /*0cf0*/  LOP3.LUT R3, R202, 0xfffffffc, RZ, 0xc0, !PT ;  /* 0xfffffffcca037812 */ /* 0x000fe200078ec0ff */
[C---:B------:R-:W-:Y:S01]  /*0d00*/  IMAD.IADD R5, R0.reuse, 0x1, -R5 ;  /* 0x0000000100057824 */ /* 0x040fe200078e0a05 */
[----:B------:R-:W-:Y:S01]  /*0d10*/  SHF.R.S32.HI R16, RZ, 0x5, R2 ;  /* 0x00000005ff107819 */ /* 0x000fe20000011402 */
[C---:B------:R-:W-:Y:S01]  /*0d20*/  IMAD.IADD R208, R0.reuse, 0x1, -R7 ;  /* 0x0000000100d07824 */ /* 0x040fe200078e0a07 */
[----:B------:R-:W-:Y:S01]  /*0d30*/  SHF.R.S32.HI R202, RZ, 0x2, R202 ;  /* 0x00000002ffca7819 */ /* 0x000fe200000114ca */
[----:B------:R-:W-:Y:S01]  /*0d40*/  IMAD.IADD R3, R0, 0x1, -R3 ;  /* 0x0000000100037824 */ /* 0x000fe200078e0a03 */
[----:B------:R-:W-:Y:S01]  /*0d50*/  LEA R8, R8, R9, 0x6 ;  /* 0x0000000908087211 */ /* 0x000fe200078e30ff */
[----:B------:R0:W-:Y:S01]  /*0d60*/  STL [R1+0x38], R16 ;  /* 0x0000381001007387 */ /* 0x0001e20000100800 */
[----:B------:R-:W-:Y:S01]  /*0d70*/  IMAD R5, R16, 0x10, R5 ;  /* 0x0000001010057824 */ /* 0x000fe200078e0205 */
[----:B------:R-:W-:Y:S01]  /*0d80*/  LOP3.LUT R10, R10, 0x7ffffffc, RZ, 0xc0, !PT ;  /* 0x7ffffffc0a0a7812 */ /* 0x000fe200078ec0ff */
[----:B------:R-:W-:Y:S01]  /*0d90*/  VIADD R9, R202, 0x40 ;  /* 0x00000040ca097836 */ /* 0x000fe20000000000 */
[----:B------:R-:W-:Y:S01]  /*0da0*/  LEA.HI R0, R3, R3, RZ, 0x1 ;  /* 0x0000000303007211 */ /* 0x000fe200078f08ff */
[----:B------:R-:W-:Y:S01]  /*0db0*/  IMAD.MOV.U32 R7, RZ, RZ, R15 ;  /* 0x000000ffff077224 */ /* 0x000fe200078e000f */
[----:B------:R-:W-:Y:S01]  /*0dc0*/  STL [R1+0x160], R8 ;  /* 0x0001600801007387 */ /* 0x000fe20000100800 */
[----:B------:R-:W-:Y:S01]  /*0dd0*/  IMAD.SHL.U32 R2, R9, 0x40, RZ ;  /* 0x0000004009027824 */ /* 0x000fe200078e00ff */
[----:B------:R-:W-:Y:S01]  /*0de0*/  SHF.R.S32.HI R4, RZ, 0x1f, R9 ;  /* 0x0000001fff047819 */ /* 0x000fe20000011409 */
[C---:B------:R-:W-:Y:S01]  /*0df0*/  IMAD.SHL.U32 R200, R3.reuse, 0x4, RZ ;  /* 0x0000000403c87824 */ /* 0x040fe200078e00ff */
[----:B------:R-:W-:Y:S01]  /*0e00*/  LOP3.LUT R0, R0, 0x1ffffffe, RZ, 0xc0, !PT ;  /* 0x1ffffffe00007812 */ /* 0x000fe200078ec0ff */
[----:B0-----:R-:W-:Y:S01]  /*0e10*/  IMAD.SHL.U32 R16, R3, 0x8, RZ ;  /* 0x0000000803107824 */ /* 0x001fe200078e00ff */
[----:B------:R-:W-:Y:S01]  /*0e20*/  LEA.HI R4, R4, R9, RZ, 0x3 ;  /* 0x0000000904047211 */ /* 0x000fe200078f18ff */
[----:B------:R-:W-:Y:S01]  /*0e30*/  STL [R1+0x54], RZ ;  /* 0x000054ff01007387 */ /* 0x000fe20000100800 */
[----:B------:R-:W-:Y:S01]  /*0e40*/  IMAD.SHL.U32 R208, R208, 0x8, RZ ;  /* 0x00000008d0d07824 */ /* 0x000fe200078e00ff */
[----:B------:R-:W-:Y:S01]  /*0e50*/  IADD3 R207, R200, 0x10, RZ ;  /* 0x00000010c8cf7810 */ /* 0x000fe20007ffe0ff */
        /* <DEDUP_REMOVED lines=11> */
[----:B------:R0:W-:Y:S01]  /*0f10*/  STL [R1+0x24], R24 ;  /* 0x0000241801007387 */ /* 0x0001e20000100800 */
[----:B------:R-:W-:-:S02]  /*0f20*/  IMAD.SHL.U32 R4, R4, 0x40, RZ ;  /* 0x0000004004047824 */ /* 0x000fc400078e00ff */
[----:B------:R-:W-:Y:S01]  /*0f30*/  IMAD.IADD R0, R3, 0x1, -R0 ;  /* 0x0000000103007824 */ /* 0x000fe200078e0a00 */
[----:B------:R-:W-:Y:S01]  /*0f40*/  LOP3.LUT R3, R2, 0x1c0, RZ, 0xc0, !PT ;  /* 0x000001c002037812 */ /* 0x000fe200078ec0ff */
[----:B------:R1:W-:Y:S01]  /*0f50*/  STL [R1+0x20], R21 ;  /* 0x0000201501007387 */ /* 0x0003e20000100800 */
[----:B------:R-:W-:Y:S01]  /*0f60*/  LOP3.LUT R4, R4, 0xfffffe00, RZ, 0xc0, !PT ;  /* 0xfffffe0004047812 */ /* 0x000fe200078ec0ff */
[----:B------:R-:W-:Y:S01]  /*0f70*/  VIADD R9, R208, 0xc0 ;  /* 0x000000c0d0097836 */ /* 0x000fe20000000000 */
[----:B------:R-:W-:Y:S01]  /*0f80*/  SHF.R.U32.HI R12, RZ, 0x3, R3 ;  /* 0x00000003ff0c7819 */ /* 0x000fe20000011603 */
[----:B------:R2:W-:Y:S01]  /*0f90*/  STL [R1+0x1c], R15 ;  /* 0x00001c0f01007387 */ /* 0x0005e20000100800 */
[----:B0-----:R-:W-:Y:S01]  /*0fa0*/  SHF.R.S32.HI R24, RZ, 0x1f, R209 ;  /* 0x0000001fff187819 */ /* 0x001fe200000114d1 */
[----:B------:R-:W-:Y:S01]  /*0fb0*/  IMAD.IADD R10, R20, 0x1, -R10 ;  /* 0x00000001140a7824 */ /* 0x000fe200078e0a0a */
[----:B------:R-:W-:Y:S01]  /*0fc0*/  LOP3.LUT R3, R3, 0x38, R16, 0xf8, !PT ;  /* 0x0000003803037812 */ /* 0x000fe200078ef810 */
[----:B------:R-:W-:Y:S01]  /*0fd0*/  IMAD R11, R5, 0x8, R6 ;  /* 0x00000008050b7824 */ /* 0x000fe200078e0206 */
[----:B------:R-:W-:Y:S01]  /*0fe0*/  IADD3 R2, R16, 0x20, RZ ;  /* 0x0000002010027810 */ /* 0x000fe20007ffe0ff */
[----:B------:R-:W-:Y:S01]  /*0ff0*/  STL [R1+0x18], R24 ;  /* 0x0000181801007387 */ /* 0x000fe20000100800 */
[----:B-1----:R-:W-:Y:S01]  /*1000*/  SHF.R.S32.HI R21, RZ, 0x1f, R214 ;  /* 0x0000001fff157819 */ /* 0x002fe200000114d6 */
[----:B------:R-:W-:Y:S01]  /*1010*/  IMAD.SHL.U32 R45, R10, 0x2, RZ ;  /* 0x000000020a2d7824 */ /* 0x000fe200078e00ff */
[----:B------:R-:W-:Y:S01]  /*1020*/  SHF.R.S32.HI R10, RZ, 0x1f, R9 ;  /* 0x0000001fff0a7819 */ /* 0x000fe20000011409 */
[----:B------:R-:W-:Y:S01]  /*1030*/  IMAD.MOV.U32 R6, RZ, RZ, R14 ;  /* 0x000000ffff067224 */ /* 0x000fe200078e000e */
[----:B--2---:R-:W-:Y:S01]  /*1040*/  SHF.R.S32.HI R15, RZ, 0x1f, R213 ;  /* 0x0000001fff0f7819 */ /* 0x004fe200000114d5 */
[----:B------:R-:W-:Y:S01]  /*1050*/  STL [R1+0x10], R21 ;  /* 0x0000101501007387 */ /* 0x000fe20000100800 */
[----:B------:R-:W-:Y:S01]  /*1060*/  SHF.L.U32 R9, R11, 0x3, RZ ;  /* 0x000000030b097819 */ /* 0x000fe200000006ff */
[C---:B------:R-:W-:Y:S01]  /*1070*/  VIADD R44, R45.reuse, 0x8 ;  /* 0x000000082d2c7836 */ /* 0x040fe20000000000 */
[C---:B------:R-:W-:Y:S01]  /*1080*/  IADD3 R39, R45.reuse, 0x30, RZ ;  /* 0x000000302d277810 */ /* 0x040fe20007ffe0ff */
[----:B------:R-:W-:Y:S01]  /*1090*/  STL [R1+0xc], R15 ;  /* 0x00000c0f01007387 */ /* 0x000fe20000100800 */
[C---:B------:R-:W-:Y:S01]  /*10a0*/  VIADD R43, R45.reuse, 0x10 ;  /* 0x000000102d2b7836 */ /* 0x040fe20000000000 */
[C---:B------:R-:W-:Y:S01]  /*10b0*/  IADD3 R32, R45.reuse, 0x68, RZ ;  /* 0x000000682d207810 */ /* 0x040fe20007ffe0ff */
[C---:B------:R-:W-:Y:S01]  /*10c0*/  VIADD R42, R45.reuse, 0x18 ;  /* 0x000000182d2a7836 */ /* 0x040fe20000000000 */
[----:B------:R0:W-:Y:S01]  /*10d0*/  STL [R1+0x3c], R4 ;  /* 0x00003c0401007387 */ /* 0x0001e20000100800 */
        /* <DEDUP_REMOVED lines=8> */
[C---:B------:R-:W-:Y:S01]  /*1160*/  VIADD R36, R45.reuse, 0x48 ;  /* 0x000000482d247836 */ /* 0x040fe20000000000 */
[----:B0-----:R-:W-:Y:S01]  /*1170*/  LOP3.LUT R4, R4, R3, R12, 0xf6, !PT ;  /* 0x0000000304047212 */ /* 0x001fe200078ef60c */
[C---:B------:R-:W-:Y:S01]  /*1180*/  VIADD R35, R45.reuse, 0x50 ;  /* 0x000000502d237836 */ /* 0x040fe20000000000 */
[C---:B------:R-:W-:Y:S01]  /*1190*/  IADD3 R12, R45.reuse, 0xd8, RZ ;  /* 0x000000d82d0c7810 */ /* 0x040fe20007ffe0ff */
[----:B------:R-:W-:-:S02]  /*11a0*/  VIADD R34, R45, 0x58 ;  /* 0x000000582d227836 */ /* 0x000fc40000000000 */
[----:B------:R-:W-:Y:S01]  /*11b0*/  IMAD R3, R4, 0x2, R19 ;  /* 0x0000000204037824 */ /* 0x000fe200078e0213 */
[----:B------:R-:W-:Y:S01]  /*11c0*/  SHF.R.S32.HI R4, RZ, 0x1f, R44 ;  /* 0x0000001fff047819 */ /* 0x000fe2000001142c */
[C---:B------:R-:W-:Y:S02]  /*11d0*/  VIADD R33, R45.reuse, 0x60 ;  /* 0x000000602d217836 */ /* 0x040fe40000000000 */
[C---:B------:R-:W-:Y:S01]  /*11e0*/  VIADD R31, R45.reuse, 0x70 ;  /* 0x000000702d1f7836 */ /* 0x040fe20000000000 */
[----:B------:R-:W-:Y:S01]  /*11f0*/  STL [R1+0x15c], R3 ;  /* 0x00015c0301007387 */ /* 0x000fe20000100800 */
[C---:B------:R-:W-:Y:S02]  /*1200*/  VIADD R30, R45.reuse, 0x78 ;  /* 0x000000782d1e7836 */ /* 0x040fe40000000000 */
[C---:B------:R-:W-:Y:S01]  /*1210*/  VIADD R29, R45.reuse, 0x80 ;  /* 0x000000802d1d7836 */ /* 0x040fe20000000000 */
[----:B------:R-:W-:Y:S01]  /*1220*/  STL [R1+0xd4], R44 ;  /* 0x0000d42c01007387 */ /* 0x000fe20000100800 */
[----:B------:R-:W-:-:S02]  /*1230*/  VIADD R28, R45, 0x88 ;  /* 0x000000882d1c7836 */ /* 0x000fc40000000000 */
[C---:B------:R-:W-:Y:S01]  /*1240*/  VIADD R27, R45.reuse, 0x90 ;  /* 0x000000902d1b7836 */ /* 0x040fe20000000000 */
[----:B------:R0:W-:Y:S01]  /*1250*/  STL [R1+0xd0], R43 ;  /* 0x0000d02b01007387 */ /* 0x0001e20000100800 */
[----:B------:R-:W-:Y:S02]  /*1260*/  IMAD.MOV.U32 R5, RZ, RZ, R13 ;  /* 0x000000ffff057224 */ /* 0x000fe400078e000d */
[C---:B------:R-:W-:Y:S01]  /*1270*/  VIADD R14, R208.reuse, 0x40 ;  /* 0x00000040d00e7836 */ /* 0x040fe20000000000 */
[----:B------:R-:W-:Y:S01]  /*1280*/  STL [R1+0xcc], R42 ;  /* 0x0000cc2a01007387 */ /* 0x000fe20000100800 */
[C---:B------:R-:W-:Y:S02]  /*1290*/  VIADD R26, R45.reuse, 0x98 ;  /* 0x000000982d1a7836 */ /* 0x040fe40000000000 */
[----:B------:R-:W-:Y:S01]  /*12a0*/  VIADD R13, R208, 0x80 ;  /* 0x00000080d00d7836 */ /* 0x000fe20000000000 */
        /* <DEDUP_REMOVED lines=17> */
[C---:B------:R-:W-:Y:S01]  /*13c0*/  VIADD R9, R45.reuse, 0xf0 ;  /* 0x000000f02d097836 */ /* 0x040fe20000000000 */
[----:B--2---:R-:W-:Y:S01]  /*13d0*/  SHF.R.S32.HI R40, RZ, 0x1f, R40 ;  /* 0x0000001fff287819 */ /* 0x004fe20000011428 */
[----:B------:R-:W-:Y:S01]  /*13e0*/  VIADD R3, R45, 0xf8 ;  /* 0x000000f82d037836 */ /* 0x000fe20000000000 */
[----:B------:R-:W-:Y:S01]  /*13f0*/  STL [R1+0xb4], R36 ;  /* 0x0000b42401007387 */ /* 0x000fe20000100800 */
[----:B------:R-:W-:Y:S01]  /*1400*/  IMAD R0, R0, 0x8, R8 ;  /* 0x0000000800007824 */ /* 0x000fe200078e0208 */
[----:B0-----:R-:W-:-:S02]  /*1410*/  SHF.R.S32.HI R38, RZ, 0x1f, R38 ;  /* 0x0000001fff267819 */ /* 0x001fc40000011426 */
        /* <DEDUP_REMOVED lines=80> */
.L_x_14537:
[----:B01-3--:R-:W0:Y:S02]  /*1920*/  LDC.64 R8, c[0x0][0xc88] ;  /* 0x00032200ff087b82 */ /* 0x00be240000000a00 */
[----:B0-----:R-:W-:-:S05]  /*1930*/  IMAD.WIDE R8, R7, 0x4, R8 ;  /* 0x0000000407087825 */ /* 0x001fca00078e0208 */
[----:B--2--5:R-:W2:Y:S01]  /*1940*/  LDG.E R34, desc[UR42][R8.64] ;  /* 0x0000002a08227981 */ /* 0x024ea2000c1e1900 */
[----:B------:R-:W-:Y:S05]  /*1950*/  YIELD ;  /* 0x0000000000007946 */ /* 0x000fea0003800000 */
[----:B------:R-:W-:Y:S01]  /*1960*/  ULDC.64 UR4, c[0x0][0xa28] ;  /* 0x00028a0000047ab9 */ /* 0x000fe20000000a00 */
[----:B------:R-:W-:Y:S01]  /*1970*/  ULDC.64 UR8, c[0x0][0xa18] ;  /* 0x0002860000087ab9 */ /* 0x000fe20000000a00 */
[----:B------:R-:W-:Y:S01]  /*1980*/  ISETP.NE.U32.AND P1, PT, RZ, UR4, PT ;  /* 0x00000004ff007c0c */ /* 0x000fe2000bf25070 */
[----:B------:R-:W-:Y:S01]  /*1990*/  ULDC.64 UR6, c[0x0][0xa08] ;  /* 0x0002820000067ab9 */ /* 0x000fe20000000a00 */
[----:B-1--4-:R-:W-:Y:S01]  /*19a0*/  MOV R4, RZ ;  /* 0x000000ff00047202 */ /* 0x012fe20000000f00 */
[----:B------:R-:W-:Y:S01]  /*19b0*/  IMAD.MOV.U32 R32, RZ, RZ, RZ ;  /* 0x000000ffff207224 */ /* 0x000fe200078e00ff */
[----:B------:R-:W-:-:S02]  /*19c0*/  ISETP.NE.AND.EX P1, PT, RZ, UR5, PT, P1 ;  /* 0x00000005ff007c0c */ /* 0x000fc4000bf25310 */
[----:B------:R-:W-:-:S04]  /*19d0*/  ISETP.NE.U32.AND P0, PT, RZ, UR6, PT ;  /* 0x00000006ff007c0c */ /* 0x000fc8000bf05070 */
[----:B------:R-:W-:Y:S02]  /*19e0*/  ISETP.NE.AND.EX P0, PT, RZ, UR7, PT, P0 ;  /* 0x00000007ff007c0c */ /* 0x000fe4000bf05300 */
[----:B--2---:R-:W-:Y:S01]  /*19f0*/  SHF.R.S32.HI R0, RZ, 0x1f, R34 ;  /* 0x0000001fff007819 */ /* 0x004fe20000011422 */
[----:B------:R-:W-:-:S04]  /*1a00*/  IMAD.SHL.U32 R36, R34, 0x4, RZ ;  /* 0x0000000422247824 */ /* 0x000fc800078e00ff */
[C---:B------:R-:W-:Y:S01]  /*1a10*/  @P1 LEA R10, P2, R34.reuse, UR4, 0x2 ;  /* 0x00000004220a1c11 */ /* 0x040fe2000f8410ff */
[----:B------:R-:W-:Y:S01]  /*1a20*/  STL [R1+0x48], R34 ;  /* 0x0000482201007387 */ /* 0x000fe20000100800 */
[C-C-:B------:R-:W-:Y:S02]  /*1a30*/  SHF.L.U64.HI R35, R34.reuse, 0x2, R0.reuse ;  /* 0x0000000222237819 */ /* 0x140fe40000010200 */
[----:B------:R-:W-:Y:S01]  /*1a40*/  @P1 LEA.HI.X R11, R34, UR5, R0, 0x2, P2 ;  /* 0x00000005220b1c11 */ /* 0x000fe200090f1400 */
[----:B------:R-:W-:Y:S01]  /*1a50*/  ULDC UR4, c[0x0][0x288] ;  /* 0x0000a20000047ab9 */ /* 0x000fe20000000800 */
[----:B------:R-:W-:Y:S01]  /*1a60*/  ISETP.NE.U32.AND P2, PT, RZ, UR8, PT ;  /* 0x00000008ff007c0c */ /* 0x000fe2000bf45070 */
[----:B------:R0:W-:Y:S01]  /*1a70*/  STL [R1+0xd8], R0 ;  /* 0x0000d80001007387 */ /* 0x0001e20000100800 */
[----:B------:R-:W-:Y:S02]  /*1a80*/  IADD3 R8, P3, R36, UR6, RZ ;  /* 0x0000000624087c10 */ /* 0x000fe4000ff7e0ff */
[----:B------:R-:W-:Y:S01]  /*1a90*/  ISETP.NE.AND.EX P2, PT, RZ, UR9, PT, P2 ;  /* 0x00000009ff007c0c */ /* 0x000fe2000bf45320 */
[----:B------:R1:W5:Y:S01]  /*1aa0*/  @P1 LDG.E R4, desc[UR42][R10.64] ;  /* 0x0000002a0a041981 */ /* 0x000362000c1e1900 */
[----:B------:R-:W-:-:S03]  /*1ab0*/  IADD3.X R9, R35, UR7, RZ, P3, !PT ;  /* 0x0000000723097c10 */ /* 0x000fc60009ffe4ff */
[----:B------:R2:W-:Y:S01]  /*1ac0*/  STL [R1+0x4c], R36 ;  /* 0x00004c2401007387 */ /* 0x0005e20000100800 */
[----:B0-----:R-:W-:Y:S01]  /*1ad0*/  IMAD.U32 R0, RZ, RZ, UR4 ;  /* 0x00000004ff007e24 */ /* 0x001fe2000f8e00ff */
[----:B------:R-:W-:Y:S02]  /*1ae0*/  ULDC.64 UR4, c[0x0][0x418] ;  /* 0x0001060000047ab9 */ /* 0x000fe40000000a00 */
[----:B------:R2:W5:Y:S04]  /*1af0*/  @P0 LDG.E R32, desc[UR42][R8.64] ;  /* 0x0000002a08200981 */ /* 0x000568000c1e1900 */
[----:B-1----:R-:W-:Y:S01]  /*1b00*/  @P2 IADD3 R10, P1, R36, UR8, RZ ;  /* 0x00000008240a2c10 */ /* 0x002fe2000ff3e0ff */
[----:B------:R2:W-:Y:S03]  /*1b10*/  STL [R1+0x50], R35 ;  /* 0x0000502301007387 */ /* 0x0005e60000100800 */
[----:B------:R-:W-:-:S05]  /*1b20*/  @P2 IADD3.X R11, R35, UR9, RZ, P1, !PT ;  /* 0x00000009230b2c10 */ /* 0x000fca0008ffe4ff */
[----:B------:R-:W3:Y:S01]  /*1b30*/  @P2 LDG.E R0, desc[UR42][R10.64] ;  /* 0x0000002a0a002981 */ /* 0x000ee2000c1e1900 */
        /* <DEDUP_REMOVED lines=9> */
[----:B---3--:R2:W-:Y:S01]  /*1bd0*/  STL [R1+0x8], R0 ;  /* 0x0000080001007387 */ /* 0x0085e20000100800 */
[----:B------:R-:W-:Y:S01]  /*1be0*/  IMAD.MOV.U32 R13, RZ, RZ, R0 ;  /* 0x000000ffff0d7224 */ /* 0x000fe200078e0000 */
[----:B------:R-:W-:Y:S06]  /*1bf0*/  @P2 BRA `(.L_x_14366) ;  /* 0x0000000000282947 */ /* 0x000fec0003800000 */
[----:B------:R-:W-:Y:S02]  /*1c00*/  ULDC.64 UR4, c[0x0][0xa00] ;  /* 0x0002800000047ab9 */ /* 0x000fe40000000a00 */
[----:B------:R-:W-:-:S04]  /*1c10*/  ISETP.NE.U32.AND P1, PT, RZ, UR4, PT ;  /* 0x00000004ff007c0c */ /* 0x000fc8000bf25070 */
[----:B------:R-:W-:-:S13]  /*1c20*/  ISETP.NE.AND.EX P1, PT, RZ, UR5, PT, P1 ;  /* 0x00000005ff007c0c */ /* 0x000fda000bf25310 */
[----:B------:R-:W-:Y:S05]  /*1c30*/  @!P1 BRA `(.L_x_14366) ;  /* 0x0000000000189947 */ /* 0x000fea0003800000 */
[----:B------:R-:W0:Y:S02]  /*1c40*/  LDC.64 R10, c[0x0][0xa00] ;  /* 0x00028000ff0a7b82 */ /* 0x000e240000000a00 */
[----:B0-----:R-:W-:-:S05]  /*1c50*/  IMAD.WIDE R10, R34, 0x4, R10 ;  /* 0x00000004220a7825 */ /* 0x001fca00078e020a */
[----:B--2---:R-:W2:Y:S04]  /*1c60*/  LDG.E R0, desc[UR42][R10.64] ;  /* 0x0000002a0a007981 */ /* 0x004ea8000c1e1900 */
[----:B------:R-:W2:Y:S02]  /*1c70*/  LDG.E R3, desc[UR42][R10.64+0x4] ;  /* 0x0000042a0a037981 */ /* 0x000ea4000c1e1900 */
[----:B--2---:R-:W-:-:S05]  /*1c80*/  IMAD.IADD R13, R3, 0x1, -R0 ;  /* 0x00000001030d7824 */ /* 0x004fca00078e0a00 */
[----:B------:R0:W-:Y:S02]  /*1c90*/  STL [R1+0x8], R13 ;  /* 0x0000080d01007387 */ /* 0x0001e40000100800 */
.L_x_14366:
[----:B------:R-:W-:Y:S01]  /*1ca0*/  ULDC.64 UR4, c[0x0][0xa20] ;  /* 0x0002880000047ab9 */ /* 0x000fe20000000a00 */
[C---:B------:R-:W-:Y:S02]  /*1cb0*/  LOP3.LUT R3, R6.reuse, 0xff000000, RZ, 0xc0, !PT ;  /* 0xff00000006037812 */ /* 0x040fe400078ec0ff */
[----:B------:R-:W-:Y:S02]  /*1cc0*/  ISETP.NE.U32.AND P1, PT, RZ, UR4, PT ;  /* 0x00000004ff007c0c */ /* 0x000fe4000bf25070 */
[C---:B--2---:R-:W-:Y:S02]  /*1cd0*/  LOP3.LUT R0, R6.reuse, 0xff0000, RZ, 0xc0, !PT ;  /* 0x00ff000006007812 */ /* 0x044fe400078ec0ff */
[----:B------:R-:W-:Y:S02]  /*1ce0*/  ISETP.NE.AND.EX P1, PT, RZ, UR5, PT, P1 ;  /* 0x00000005ff007c0c */ /* 0x000fe4000bf25310 */
[----:B------:R-:W-:Y:S02]  /*1cf0*/  SHF.R.U32.HI R3, RZ, 0x8, R3 ;  /* 0x00000008ff037819 */ /* 0x000fe40000011603 */
[----:B------:R-:W-:-:S02]  /*1d00*/  LOP3.LUT R203, R6, 0xffff, RZ, 0xc0, !PT ;  /* 0x0000ffff06cb7812 */ /* 0x000fc400078ec0ff */
[----:B------:R-:W-:-:S07]  /*1d10*/  LEA.HI R10, R0, R3, RZ, 0x10 ;  /* 0x00000003000a7211 */ /* 0x000fce00078f80ff */
[----:B------:R-:W-:Y:S05]  /*1d20*/  @!P1 BRA `(.L_x_14367) ;  /* 0x0000000000109947 */ /* 0x000fea0003800000 */
[----:B------:R-:W-:-:S04]  /*1d30*/  IADD3 R6, P0, R36, UR4, RZ ;  /* 0x0000000424067c10 */ /* 0x000fc8000ff1e0ff */
[----:B------:R-:W-:-:S05]  /*1d40*/  IADD3.X R7, R35, UR5, RZ, P0, !PT ;  /* 0x0000000523077c10 */ /* 0x000fca00087fe4ff */
[----:B------:R1:W5:Y:S01]  /*1d50*/  LDG.E R33, desc[UR42][R6.64] ;  /* 0x0000002a06217981 */ /* 0x000362000c1e1900 */
[----:B------:R-:W-:Y:S05]  /*1d60*/  BRA `(.L_x_14368) ;  /* 0x0000000000107947 */ /* 0x000fea0003800000 */
.L_x_14367:
[----:B------:R-:W-:Y:S05]  /*1d70*/  @!P0 BRA `(.L_x_14368) ;  /* 0x00000000000c8947 */ /* 0x000fea0003800000 */
[----:B------:R-:W2:Y:S04]  /*1d80*/  LDG.E R0, desc[UR42][R8.64] ;  /* 0x0000002a08007981 */ /* 0x000ea8000c1e1900 */
[----:B------:R-:W2:Y:S02]  /*1d90*/  LDG.E R33, desc[UR42][R8.64+0x4] ;  /* 0x0000042a08217981 */ /* 0x000ea4000c1e1900 */
[----:B--2---:R-:W-:-:S07]  /*1da0*/  IADD3 R33, -R0, R33, RZ ;  /* 0x0000002100217210 */ /* 0x004fce0007ffe1ff */
.L_x_14368:
[----:B------:R-:W-:Y:S01]  /*1db0*/  ULDC.64 UR4, c[0x0][0xa10] ;  /* 0x0002840000047ab9 */ /* 0x000fe20000000a00 */
[----:B------:R-:W2:Y:S01]  /*1dc0*/  LDC R8, c[0x0][0x448] ;  /* 0x00011200ff087b82 */ /* 0x000ea20000000800 */
[----:B------:R-:W-:-:S04]  /*1dd0*/  ISETP.NE.U32.AND P0, PT, RZ, UR4, PT ;  /* 0x00000004ff007c0c */ /* 0x000fc8000bf05070 */
[----:B------:R-:W-:Y:S01]  /*1de0*/  ISETP.NE.AND.EX P0, PT, RZ, UR5, PT, P0 ;  /* 0x00000005ff007c0c */ /* 0x000fe2000bf05300 */
[----:B------:R-:W-:-:S12]  /*1df0*/  ULDC.64 UR4, c[0x0][0xa30] ;  /* 0x00028c0000047ab9 */ /* 0x000fd80000000a00 */
[----:B-1----:R-:W1:Y:S02]  /*1e00*/  @P0 LDC.64 R6, c[0x0][0xa10] ;  /* 0x00028400ff060b82 */ /* 0x002e640000000a00 */
[----:B-1----:R-:W-:-:S05]  /*1e10*/  @P0 IMAD.WIDE R6, R34, 0x4, R6 ;  /* 0x0000000422060825 */ /* 0x002fca00078e0206 */
[----:B------:R-:W3:Y:S04]  /*1e20*/  @P0 LDG.E R0, desc[UR42][R6.64] ;  /* 0x0000002a06000981 */ /* 0x000ee8000c1e1900 */
[----:B------:R1:W3:Y:S01]  /*1e30*/  @P0 LDG.E R3, desc[UR42][R6.64+0x4] ;  /* 0x0000042a06030981 */ /* 0x0002e2000c1e1900 */
[----:B------:R-:W-:Y:S01]  /*1e40*/  ISETP.NE.U32.AND P1, PT, RZ, UR4, PT ;  /* 0x00000004ff007c0c */ /* 0x000fe2000bf25070 */
[----:B-----5:R-:W-:-:S03]  /*1e50*/  IMAD.MOV.U32 R24, RZ, RZ, R33 ;  /* 0x000000ffff187224 */ /* 0x020fc600078e0021 */
[----:B------:R-:W-:-:S13]  /*1e60*/  ISETP.NE.AND.EX P1, PT, RZ, UR5, PT, P1 ;  /* 0x00000005ff007c0c */ /* 0x000fda000bf25310 */
[----:B-1----:R-:W-:-:S04]  /*1e70*/  @P1 IADD3 R6, P2, R36, UR4, RZ ;  /* 0x0000000424061c10 */ /* 0x002fc8000ff5e0ff */
[----:B------:R-:W-:-:S05]  /*1e80*/  @P1 IADD3.X R7, R35, UR5, RZ, P2, !PT ;  /* 0x0000000523071c10 */ /* 0x000fca00097fe4ff */
[----:B------:R1:W5:Y:S01]  /*1e90*/  @P1 LDG.E R24, desc[UR42][R6.64] ;  /* 0x0000002a06181981 */ /* 0x000362000c1e1900 */
[----:B--2---:R-:W-:Y:S01]  /*1ea0*/  ISETP.NE.AND P1, PT, R8, 0x1, PT ;  /* 0x000000010800780c */ /* 0x004fe20003f25270 */
[----:B------:R-:W-:Y:S01]  /*1eb0*/  IMAD.SHL.U32 R5, R5, 0x80, RZ ;  /* 0x0000008005057824 */ /* 0x000fe200078e00ff */
[----:B------:R-:W-:Y:S01]  /*1ec0*/  BSSY B0, `(.L_x_14369) ;  /* 0x0000039000007945 */ /* 0x000fe20003800000 */
[----:B------:R-:W-:-:S03]  /*1ed0*/  IMAD.IADD R12, R33, 0x1, -R4 ;  /* 0x00000001210c7824 */ /* 0x000fc600078e0a04 */
[----:B------:R2:W-:Y:S07]  /*1ee0*/  STL [R1+0x4], R5 ;  /* 0x0000040501007387 */ /* 0x0005ee0000100800 */
[----:B------:R-:W4:Y:S01]  /*1ef0*/  @P1 LDC R8, c[0x0][0x44c] ;  /* 0x00011300ff081b82 */ /* 0x000f220000000800 */
[----:B--2---:R-:W-:-:S07]  /*1f00*/  VIADD R5, R5, 0x7f ;  /* 0x0000007f05057836 */ /* 0x004fce0000000000 */
[----:B------:R-:W2:Y:S01]  /*1f10*/  @P1 LDC R9, c[0x0][0x450] ;  /* 0x00011400ff091b82 */ /* 0x000ea20000000800 */
[----:B---3--:R-:W-:Y:S02]  /*1f20*/  @P0 IMAD.IADD R25, R3, 0x1, -R0 ;  /* 0x0000000103190824 */ /* 0x008fe400078e0a00 */
[----:B----4-:R-:W-:-:S04]  /*1f30*/  @P1 IMAD.HI.U32 R0, R5, R8, RZ ;  /* 0x0000000805001227 */ /* 0x010fc800078e00ff */
[----:B-1----:R-:W-:Y:S01]  /*1f40*/  IMAD.IADD R6, R12, 0x1, R25 ;  /* 0x000000010c067824 */ /* 0x002fe200078e0219 */
[----:B--2---:R-:W-:-:S04]  /*1f50*/  @P1 SHF.R.U32.HI R5, RZ, R9, R0 ;  /* 0x00000009ff051219 */ /* 0x004fc80000011600 */
[C---:B------:R-:W-:Y:S01]  /*1f60*/  IADD3 R31, R6.reuse, 0x60, -R13 ;  /* 0x00000060061f7810 */ /* 0x040fe20007ffe80d */
[----:B------:R1:W-:Y:S01]  /*1f70*/  STL [R1+0x28], R6 ;  /* 0x0000280601007387 */ /* 0x0003e20000100800 */
[----:B------:R-:W-:Y:S02]  /*1f80*/  IADD3 R0, R6, 0x5f, RZ ;  /* 0x0000005f06007810 */ /* 0x000fe40007ffe0ff */
[----:B0-----:R-:W-:Y:S01]  /*1f90*/  LOP3.LUT R13, R10, 0xff, RZ, 0xc0, !PT ;  /* 0x000000ff0a0d7812 */ /* 0x001fe200078ec0ff */
[----:B------:R-:W-:Y:S02]  /*1fa0*/  IMAD.IADD R5, R31, 0x1, R5 ;  /* 0x000000011f057824 */ /* 0x000fe400078e0205 */
[----:B------:R-:W-:Y:S02]  /*1fb0*/  IMAD.HI R0, R0, 0x2aaaaaab, RZ ;  /* 0x2aaaaaab00007827 */ /* 0x000fe400078e02ff */
[----:B------:R0:W-:Y:S02]  /*1fc0*/  STL [R1+0x58], R13 ;  /* 0x0000580d01007387 */ /* 0x0001e40000100800 */
[----:B------:R-:W-:Y:S01]  /*1fd0*/  IMAD.HI R5, R5, 0x2aaaaaab, RZ ;  /* 0x2aaaaaab05057827 */ /* 0x000fe200078e02ff */
[----:B------:R-:W-:-:S02]  /*1fe0*/  SHF.R.U32.HI R3, RZ, 0x1f, R0 ;  /* 0x0000001fff037819 */ /* 0x000fc40000011600 */
[----:B-1----:R-:W-:Y:S02]  /*1ff0*/  SHF.R.U32.HI R6, RZ, 0x10, R10 ;  /* 0x00000010ff067819 */ /* 0x002fe4000001160a */
[----:B------:R-:W-:Y:S02]  /*2000*/  SHF.R.U32.HI R4, RZ, 0x1f, R5 ;  /* 0x0000001fff047819 */ /* 0x000fe40000011605 */
[----:B------:R-:W-:Y:S01]  /*2010*/  LEA.HI.SX32 R30, R0, R3, 0x1c ;  /* 0x00000003001e7211 */ /* 0x000fe200078fe2ff */
[----:B------:R0:W-:Y:S01]  /*2020*/  STL [R1+0x44], R6 ;  /* 0x0000440601007387 */ /* 0x0001e20000100800 */
[----:B------:R-:W-:Y:S01]  /*2030*/  LEA.HI.SX32 R5, R5, R4, 0x1c ;  /* 0x0000000405057211 */ /* 0x000fe200078fe2ff */
[----:B------:R-:W-:-:S03]  /*2040*/  IMAD.MOV.U32 R0, RZ, RZ, RZ ;  /* 0x000000ffff007224 */ /* 0x000fc600078e00ff */
        /* <DEDUP_REMOVED lines=32> */
.L_x_14370:
[----:B------:R-:W-:Y:S05]  /*2250*/  BSYNC B0 ;  /* 0x0000000000007941 */ /* 0x000fea0003800000 */
.L_x_14369:
        /* <DEDUP_REMOVED lines=37> */
.L_x_14373:
[----:B------:R-:W-:Y:S05]  /*24b0*/  BSYNC B6 ;  /* 0x0000000000067941 */ /* 0x000fea0003800000 */
.L_x_14372:
        /* <DEDUP_REMOVED lines=20> */
.L_x_14375:
[----:B------:R-:W-:Y:S05]  /*2600*/  BSYNC B6 ;  /* 0x0000000000067941 */ /* 0x000fea0003800000 */
.L_x_14374:
[----:B------:R-:W-:Y:S01]  /*2610*/  ULDC.64 UR4, c[0x0][0x9f8] ;  /* 0x00027e0000047ab9 */ /* 0x000fe20000000a00 */
[----:B------:R-:W0:Y:S01]  /*2620*/  S2R R7, SR_TID.X ;  /* 0x0000000000077919 */ /* 0x000e220000002100 */
[----:B------:R-:W-:Y:S01]  /*2630*/  ISETP.NE.U32.AND P0, PT, RZ, UR4, PT ;  /* 0x00000004ff007c0c */ /* 0x000fe2000bf05070 */
[----:B------:R-:W-:Y:S01]  /*2640*/  IMAD.MOV.U32 R0, RZ, RZ, R34 ;  /* 0x000000ffff007224 */ /* 0x000fe200078e0022 */
[----:B------:R-:W1:Y:S08]  /*2650*/  LDC.64 R48, c[0x0][0x3f8] ;  /* 0x0000fe00ff307b82 */ /* 0x000e700000000a00 */
[----:B------:R-:W2:Y:S01]  /*2660*/  LDC.64 R54, c[0x0][0x408] ;  /* 0x00010200ff367b82 */ /* 0x000ea20000000a00 */
[----:B------:R-:W-:Y:S01]  /*2670*/  ISETP.NE.AND.EX P0, PT, RZ, UR5, PT, P0 ;  /* 0x00000005ff007c0c */ /* 0x000fe2000bf05300 */
[----:B------:R-:W3:Y:S06]  /*2680*/  LDL R34, [R1+0x3c] ;  /* 0x00003c0001227983 */ /* 0x000eec0000100800 */
[----:B------:R-:W4:Y:S06]  /*2690*/  LDC R61, c[0x0][0x3f4] ;  /* 0x0000fd00ff3d7b82 */ /* 0x000f2c0000000800 */
[----:B------:R-:W-:Y:S01]  /*26a0*/  @P0 IADD3 R4, P1, R36, UR4, RZ ;  /* 0x0000000424040c10 */ /* 0x000fe2000ff3e0ff */
[----:B------:R-:W-:-:S03]  /*26b0*/  ULDC UR4, c[0x0][0x320] ;  /* 0x0000c80000047ab9 */ /* 0x000fc60000000800 */
[----:B------:R-:W-:Y:S02]  /*26c0*/  @P0 IADD3.X R5, R35, UR5, RZ, P1, !PT ;  /* 0x0000000523050c10 */ /* 0x000fe40008ffe4ff */
[----:B------:R-:W-:-:S03]  /*26d0*/  ISETP.GE.AND P1, PT, R2, UR4, PT ;  /* 0x0000000402007c0c */ /* 0x000fc6000bf26270 */
[----:B------:R0:W3:Y:S01]  /*26e0*/  @P0 LDG.E R0, desc[UR42][R4.64] ;  /* 0x0000002a04000981 */ /* 0x0000e2000c1e1900 */
[----:B------:R-:W-:Y:S02]  /*26f0*/  ISETP.GE.AND P0, PT, R16, UR4, PT ;  /* 0x0000000410007c0c */ /* 0x000fe4000bf06270 */
[----:B------:R-:W-:Y:S02]  /*2700*/  SEL R6, RZ, 0xffffffff, P1 ;  /* 0xffffffffff067807 */ /* 0x000fe40000800000 */
[----:B------:R-:W-:Y:S02]  /*2710*/  SEL R3, RZ, 0x1, P0 ;  /* 0x00000001ff037807 */ /* 0x000fe40000000000 */
[----:B------:R-:W-:Y:S02]  /*2720*/  SHF.L.U32 R6, R6, 0x1, RZ ;  /* 0x0000000106067819 */ /* 0x000fe400000006ff */
[----:B------:R-:W-:Y:S02]  /*2730*/  ISETP.GE.AND P0, PT, R212, UR4, PT ;  /* 0x00000004d4007c0c */ /* 0x000fe4000bf06270 */
[----:B------:R-:W-:-:S02]  /*2740*/  ISETP.GE.AND P1, PT, R211, UR4, PT ;  /* 0x00000004d3007c0c */ /* 0x000fc4000bf26270 */
[----:B------:R-:W-:Y:S02]  /*2750*/  LOP3.LUT R3, R6, 0x2, R3, 0xe2, !PT ;  /* 0x0000000206037812 */ /* 0x000fe400078ee203 */
[----:B0-----:R-:W-:Y:S02]  /*2760*/  SEL R4, RZ, 0x4, P0 ;  /* 0x00000004ff047807 */ /* 0x001fe40000000000 */
[----:B------:R-:W-:Y:S02]  /*2770*/  SEL R5, RZ, 0x8, P1 ;  /* 0x00000008ff057807 */ /* 0x000fe40000800000 */
[----:B------:R-:W-:Y:S02]  /*2780*/  ISETP.GE.AND P0, PT, R210, UR4, PT ;  /* 0x00000004d2007c0c */ /* 0x000fe4000bf06270 */
[----:B------:R-:W-:Y:S01]  /*2790*/  ISETP.GE.AND P1, PT, R209, UR4, PT ;  /* 0x00000004d1007c0c */ /* 0x000fe2000bf26270 */
[----:B------:R-:W-:Y:S01]  /*27a0*/  VIADD R12, R7, 0xffffff80 ;  /* 0xffffff80070c7836 */ /* 0x000fe20000000000 */
[----:B------:R-:W-:-:S02]  /*27b0*/  LOP3.LUT R4, R5, R3, R4, 0xfe, !PT ;  /* 0x0000000305047212 */ /* 0x000fc400078efe04 */
[----:B------:R-:W-:Y:S02]  /*27c0*/  SEL R5, RZ, 0x10, P0 ;  /* 0x00000010ff057807 */ /* 0x000fe40000000000 */
[----:B------:R-:W-:-:S04]  /*27d0*/  SEL R6, RZ, 0x20, P1 ;  /* 0x00000020ff067807 */ /* 0x000fc80000800000 */
[----:B------:R-:W-:Y:S02]  /*27e0*/  LOP3.LUT R4, R6, R4, R5, 0xfe, !PT ;  /* 0x0000000406047212 */ /* 0x000fe400078efe05 */
[----:B------:R-:W-:Y:S02]  /*27f0*/  SHF.R.S32.HI R5, RZ, 0x1f, R12 ;  /* 0x0000001fff057819 */ /* 0x000fe4000001140c */
[----:B------:R-:W-:Y:S02]  /*2800*/  SHF.R.S32.HI R7, RZ, 0x1f, R202 ;  /* 0x0000001fff077819 */ /* 0x000fe400000114ca */
[----:B------:R-:W-:-:S03]  /*2810*/  LEA.HI R14, R5, R12, RZ, 0x2 ;  /* 0x0000000c050e7211 */ /* 0x000fc600078f10ff */
[C---:B-1----:R-:W-:Y:S01]  /*2820*/  IMAD R6, R7.reuse, R48, RZ ;  /* 0x0000003007067224 */ /* 0x042fe200078e02ff */
[----:B------:R-:W-:Y:S01]  /*2830*/  LOP3.LUT R13, R14, 0xfffffffc, RZ, 0xc0, !PT ;  /* 0xfffffffc0e0d7812 */ /* 0x000fe200078ec0ff */
[----:B--2---:R-:W-:Y:S01]  /*2840*/  IMAD R7, R7, R54, RZ ;  /* 0x0000003607077224 */ /* 0x004fe200078e02ff */
[----:B------:R-:W-:-:S03]  /*2850*/  SHF.R.S32.HI R201, RZ, 0x1f, R200 ;  /* 0x0000001fffc97819 */ /* 0x000fc600000114c8 */
[----:B------:R-:W-:Y:S02]  /*2860*/  IMAD.IADD R15, R12, 0x1, -R13 ;  /* 0x000000010c0f7824 */ /* 0x000fe400078e0a0d */
[C---:B------:R-:W-:Y:S01]  /*2870*/  IMAD R13, R202.reuse, R55, R7 ;  /* 0x00000037ca0d7224 */ /* 0x040fe200078e0207 */
[----:B-----5:R-:W-:Y:S01]  /*2880*/  SHF.R.S32.HI R7, RZ, 0x1f, R24 ;  /* 0x0000001fff077819 */ /* 0x020fe20000011418 */
[C---:B------:R-:W-:Y:S02]  /*2890*/  IMAD R11, R202.reuse, R49, R6 ;  /* 0x00000031ca0b7224 */ /* 0x040fe400078e0206 */
[----:B------:R-:W-:-:S04]  /*28a0*/  IMAD.WIDE.U32 R8, R202, R48, R200 ;  /* 0x00000030ca087225 */ /* 0x000fc800078e00c8 */
[----:B------:R-:W-:-:S04]  /*28b0*/  IMAD.WIDE.U32 R20, R202, R48, R16 ;  /* 0x00000030ca147225 */ /* 0x000fc800078e0010 */
[----:B------:R-:W-:Y:S02]  /*28c0*/  IMAD R6, R7, R48, RZ ;  /* 0x0000003007067224 */ /* 0x000fe400078e02ff */
[----:B------:R-:W-:Y:S02]  /*28d0*/  IMAD.IADD R9, R9, 0x1, R11 ;  /* 0x0000000109097824 */ /* 0x000fe400078e020b */
[----:B------:R-:W-:Y:S02]  /*28e0*/  IMAD.IADD R21, R11, 0x1, R21 ;  /* 0x000000010b157824 */ /* 0x000fe400078e0215 */
[----:B------:R-:W-:Y:S02]  /*28f0*/  IMAD R11, R24, R49, R6 ;  /* 0x00000031180b7224 */ /* 0x000fe400078e0206 */
[----:B------:R-:W2:Y:S01]  /*2900*/  LDL R6, [R1+0x38] ;  /* 0x0000380001067983 */ /* 0x000ea20000100800 */
[----:B------:R-:W0:Y:S01]  /*2910*/  S2R R35, SR_TID.X ;  /* 0x0000000000237919 */ /* 0x000e220000002100 */
[----:B------:R-:W-:-:S02]  /*2920*/  ISETP.GE.AND P0, PT, R214, UR4, PT ;  /* 0x00000004d6007c0c */ /* 0x000fc4000bf06270 */
[----:B------:R-:W-:Y:S02]  /*2930*/  ISETP.GE.AND P1, PT, R213, UR4, PT ;  /* 0x00000004d5007c0c */ /* 0x000fe4000bf26270 */
[----:B------:R-:W-:Y:S02]  /*2940*/  SEL R5, RZ, 0x40, P0 ;  /* 0x00000040ff057807 */ /* 0x000fe40000000000 */
[----:B------:R-:W-:Y:S02]  /*2950*/  SEL R10, RZ, 0x7fff80, P1 ;  /* 0x007fff80ff0a7807 */ /* 0x000fe40000800000 */
[----:B----4-:R-:W-:Y:S02]  /*2960*/  ISETP.GE.AND P0, PT, R16, R61, PT ;  /* 0x0000003d1000720c */ /* 0x010fe40003f06270 */
[----:B------:R-:W-:Y:S02]  /*2970*/  LOP3.LUT R10, R10, R4, R5, 0xfe, !PT ;  /* 0x000000040a0a7212 */ /* 0x000fe400078efe05 */
[----:B------:R-:W-:-:S04]  /*2980*/  SEL R5, R61, RZ, P0 ;  /* 0x000000ff3d057207 */ /* 0x000fc80000000000 */
[----:B------:R-:W-:Y:S01]  /*2990*/  IADD3 R5, R16, R5, RZ ;  /* 0x0000000510057210 */ /* 0x000fe20007ffe0ff */
[----:B------:R-:W-:-:S03]  /*29a0*/  IMAD.WIDE.U32 R50, R202, R54, R200 ;  /* 0x00000036ca327225 */ /* 0x000fc600078e00c8 */
[----:B------:R-:W-:Y:S01]  /*29b0*/  SHF.R.S32.HI R4, RZ, 0x1f, R5 ;  /* 0x0000001fff047819 */ /* 0x000fe20000011405 */
[----:B------:R-:W-:Y:S01]  /*29c0*/  IMAD.WIDE.U32 R52, R202, R54, R16 ;  /* 0x00000036ca347225 */ /* 0x000fe200078e0010 */
[----:B0-----:R-:W-:-:S04]  /*29d0*/  SHF.R.U32.HI R35, RZ, 0x7, R35 ;  /* 0x00000007ff237819 */ /* 0x001fc80000011623 */
[C---:B------:R-:W-:Y:S01]  /*29e0*/  ISETP.NE.AND P6, PT, R35.reuse, 0x1, PT ;  /* 0x000000012300780c */ /* 0x040fe20003fc5270 */
[----:B------:R-:W-:Y:S02]  /*29f0*/  VIADD R60, R35, 0x8 ;  /* 0x00000008233c7836 */ /* 0x000fe40000000000 */
[----:B------:R-:W-:Y:S01]  /*2a00*/  VIADD R35, R202, 0x40 ;  /* 0x00000040ca237836 */ /* 0x000fe20000000000 */
[----:B------:R-:W-:Y:S01]  /*2a10*/  LEA.HI R4, R4, R5, RZ, 0x3 ;  /* 0x0000000504047211 */ /* 0x000fe200078f18ff */
[----:B------:R-:W-:Y:S01]  /*2a20*/  IMAD.IADD R51, R51, 0x1, R13 ;  /* 0x0000000133337824 */ /* 0x000fe200078e020d */
[C---:B------:R-:W-:Y:S01]  /*2a30*/  SHF.L.U64.HI R56, R48.reuse, 0x6, R49 ;  /* 0x0000000630387819 */ /* 0x040fe20000010231 */
[----:B------:R-:W-:Y:S01]  /*2a40*/  IMAD.IADD R53, R13, 0x1, R53 ;  /* 0x000000010d357824 */ /* 0x000fe200078e0235 */
[----:B------:R-:W-:Y:S01]  /*2a50*/  SHF.L.U32 R35, R35, 0x6, RZ ;  /* 0x0000000623237819 */ /* 0x000fe200000006ff */
[----:B------:R-:W-:Y:S01]  /*2a60*/  IMAD R5, R49, 0x60, RZ ;  /* 0x0000006031057824 */ /* 0x000fe200078e02ff */
[----:B------:R-:W-:Y:S01]  /*2a70*/  SHF.R.S32.HI R13, RZ, 0x1f, R14 ;  /* 0x0000001fff0d7819 */ /* 0x000fe2000001140e */
[----:B------:R-:W-:-:S02]  /*2a80*/  IMAD.SHL.U32 R57, R48, 0x40, RZ ;  /* 0x0000004030397824 */ /* 0x000fc400078e00ff */
[----:B------:R-:W-:Y:S01]  /*2a90*/  IMAD.WIDE.U32 R8, R24, R48, R8 ;  /* 0x0000003018087225 */ /* 0x000fe200078e0008 */
[----:B------:R-:W-:-:S03]  /*2aa0*/  LOP3.LUT R35, R35, 0x1c0, RZ, 0xc0, !PT ;  /* 0x000001c023237812 */ /* 0x000fc600078ec0ff */
[----:B------:R-:W-:-:S04]  /*2ab0*/  IMAD.WIDE.U32 R20, R24, R48, R20 ;  /* 0x0000003018147225 */ /* 0x000fc800078e0014 */
[----:B------:R-:W-:Y:S01]  /*2ac0*/  IMAD.WIDE.U32 R48, R48, 0x60, RZ ;  /* 0x0000006030307825 */ /* 0x000fe200078e00ff */
[----:B------:R-:W-:-:S04]  /*2ad0*/  LEA.HI R13, R13, R202, RZ, 0x3 ;  /* 0x000000ca0d0d7211 */ /* 0x000fc800078f18ff */
[----:B------:R-:W-:Y:S02]  /*2ae0*/  IADD3 R62, R49, R5, RZ ;  /* 0x00000005313e7210 */ /* 0x000fe40007ffe0ff */
[----:B------:R-:W-:Y:S01]  /*2af0*/  LOP3.LUT R5, R35, 0x38, R4, 0xf8, !PT ;  /* 0x0000003823057812 */ /* 0x000fe200078ef804 */
[C---:B------:R-:W-:Y:S01]  /*2b00*/  VIADD R35, R202.reuse, 0x40 ;  /* 0x00000040ca237836 */ /* 0x040fe20000000000 */
[----:B------:R-:W-:Y:S01]  /*2b10*/  LOP3.LUT R13, R13, 0xfffffff8, RZ, 0xc0, !PT ;  /* 0xfffffff80d0d7812 */ /* 0x000fe200078ec0ff */
[----:B------:R-:W-:Y:S05]  /*2b20*/  @!P6 WARPSYNC.ALL ;  /* 0x000000000000e948 */ /* 0x000fea0003800000 */
[----:B------:R-:W-:Y:S01]  /*2b30*/  IMAD.SHL.U32 R35, R35, 0x40, RZ ;  /* 0x0000004023237824 */ /* 0x000fe200078e00ff */
[----:B------:R-:W-:Y:S01]  /*2b40*/  ULDC UR4, c[0x0][0x2f4] ;  /* 0x0000bd0000047ab9 */ /* 0x000fe20000000800 */
[----:B------:R-:W-:Y:S01]  /*2b50*/  IMAD.IADD R13, R202, 0x1, -R13 ;  /* 0x00000001ca0d7824 */ /* 0x000fe200078e0a0d */
[----:B------:R-:W-:Y:S01]  /*2b60*/  ISETP.GE.AND P2, PT, R2, UR4, PT ;  /* 0x0000000402007c0c */ /* 0x000fe2000bf46270 */
[----:B------:R-:W-:Y:S01]  /*2b70*/  IMAD R7, R7, R54, RZ ;  /* 0x0000003607077224 */ /* 0x000fe200078e02ff */
[----:B------:R-:W-:Y:S01]  /*2b80*/  LOP3.LUT R35, R35, 0x1c0, RZ, 0xc0, !PT ;  /* 0x000001c023237812 */ /* 0x000fe200078ec0ff */
[----:B------:R-:W-:-:S02]  /*2b90*/  IMAD.SHL.U32 R73, R13, 0x40, RZ ;  /* 0x000000400d497824 */ /* 0x000fc400078e00ff */
[C---:B------:R-:W-:Y:S01]  /*2ba0*/  IMAD R7, R24.reuse, R55, R7 ;  /* 0x0000003718077224 */ /* 0x040fe200078e0207 */
[----:B------:R-:W-:Y:S01]  /*2bb0*/  SHF.R.U32.HI R35, RZ, 0x3, R35 ;  /* 0x00000003ff237819 */ /* 0x000fe20000011623 */
[----:B------:R-:W-:Y:S01]  /*2bc0*/  IMAD.WIDE.U32 R50, R24, R54, R50 ;  /* 0x0000003618327225 */ /* 0x000fe200078e0032 */
[----:B------:R-:W-:-:S03]  /*2bd0*/  LOP3.LUT R73, R73, 0x1c0, RZ, 0xc0, !PT ;  /* 0x000001c049497812 */ /* 0x000fc600078ec0ff */
[----:B------:R-:W-:Y:S01]  /*2be0*/  IMAD.WIDE.U32 R52, R24, R54, R52 ;  /* 0x0000003618347225 */ /* 0x000fe200078e0034 */
[----:B------:R-:W-:Y:S02]  /*2bf0*/  LOP3.LUT R5, R5, R35, RZ, 0x3c, !PT ;  /* 0x0000002305057212 */ /* 0x000fe400078e3cff */
[----:B------:R-:W-:Y:S01]  /*2c00*/  LOP3.LUT R23, R23, 0xfffffffe, RZ, 0xc0, !PT ;  /* 0xfffffffe17177812 */ /* 0x000fe200078ec0ff */
[----:B------:R-:W-:Y:S01]  /*2c10*/  IMAD.IADD R67, R51, 0x1, R7 ;  /* 0x0000000133437824 */ /* 0x000fe200078e0207 */
[----:B------:R-:W-:Y:S01]  /*2c20*/  SHF.R.U32.HI R76, RZ, 0x3, R73 ;  /* 0x00000003ff4c7819 */ /* 0x000fe20000011649 */
[----:B------:R-:W-:Y:S01]  /*2c30*/  IMAD.IADD R68, R7, 0x1, R53 ;  /* 0x0000000107447824 */ /* 0x000fe200078e0235 */
[----:B------:R-:W-:Y:S01]  /*2c40*/  LOP3.LUT R7, R73, 0x18, R16, 0xf8, !PT ;  /* 0x0000001849077812 */ /* 0x000fe200078ef810 */
[----:B------:R-:W-:Y:S01]  /*2c50*/  IMAD.MOV.U32 R75, RZ, RZ, 0x20 ;  /* 0x00000020ff4b7424 */ /* 0x000fe200078e00ff */
[----:B------:R-:W-:Y:S02]  /*2c60*/  @P2 LOP3.LUT R23, R23, 0x1, RZ, 0xfc, !PT ;  /* 0x0000000117172812 */ /* 0x000fe400078efcff */
[----:B------:R-:W-:-:S02]  /*2c70*/  LOP3.LUT P2, RZ, R13, 0x4, RZ, 0xc0, !PT ;  /* 0x000000040dff7812 */ /* 0x000fc4000784c0ff */
[----:B------:R-:W-:Y:S02]  /*2c80*/  PRMT R84, R10, 0x8880, RZ ;  /* 0x000088800a547816 */ /* 0x000fe400000000ff */
[----:B------:R-:W-:Y:S01]  /*2c90*/  LOP3.LUT R7, R7, R76, RZ, 0x3c, !PT ;  /* 0x0000004c07077212 */ /* 0x000fe200078e3cff */
[----:B------:R-:W-:Y:S01]  /*2ca0*/  IMAD R63, R55, 0x60, RZ ;  /* 0x00000060373f7824 */ /* 0x000fe200078e02ff */
[C---:B------:R-:W-:Y:S01]  /*2cb0*/  SHF.L.U64.HI R58, R54.reuse, 0x6, R55 ;  /* 0x00000006363a7819 */ /* 0x040fe20000010237 */
[----:B------:R-:W-:Y:S01]  /*2cc0*/  IMAD.SHL.U32 R59, R54, 0x40, RZ ;  /* 0x00000040363b7824 */ /* 0x000fe200078e00ff */
[----:B------:R-:W-:Y:S01]  /*2cd0*/  PRMT R84, R84, 0x7710, RZ ;  /* 0x0000771054547816 */ /* 0x000fe200000000ff */
[----:B------:R-:W-:Y:S01]  /*2ce0*/  IMAD.WIDE.U32 R54, R54, 0x60, RZ ;  /* 0x0000006036367825 */ /* 0x000fe200078e00ff */
[----:B------:R-:W-:Y:S02]  /*2cf0*/  SEL R75, R75, 0xffffffe0, !P2 ;  /* 0xffffffe04b4b7807 */ /* 0x000fe40005000000 */
[----:B------:R-:W-:Y:S01]  /*2d00*/  LOP3.LUT R70, R4, 0xfffffff8, RZ, 0xc0, !PT ;  /* 0xfffffff804467812 */ /* 0x000fe200078ec0ff */
[----:B------:R-:W-:Y:S01]  /*2d10*/  IMAD.IADD R3, R32, 0x1, R33 ;  /* 0x0000000120037824 */ /* 0x000fe200078e0221 */
[C---:B------:R-:W-:Y:S01]  /*2d20*/  LOP3.LUT R77, R84.reuse, 0x1, RZ, 0xc0, !PT ;  /* 0x00000001544d7812 */ /* 0x040fe200078ec0ff */
[----:B------:R-:W-:Y:S01]  /*2d30*/  IMAD.SHL.U32 R61, R61, 0x2, RZ ;  /* 0x000000023d3d7824 */ /* 0x000fe200078e00ff */
[C---:B------:R-:W-:Y:S01]  /*2d40*/  LOP3.LUT R78, R84.reuse, 0x2, RZ, 0xc0, !PT ;  /* 0x00000002544e7812 */ /* 0x040fe200078ec0ff */
[----:B------:R-:W-:Y:S01]  /*2d50*/  IMAD.IADD R63, R55, 0x1, R63 ;  /* 0x00000001373f7824 */ /* 0x000fe200078e023f */
[C---:B------:R-:W-:Y:S01]  /*2d60*/  LOP3.LUT R79, R84.reuse, 0x4, RZ, 0xc0, !PT ;  /* 0x00000004544f7812 */ /* 0x040fe200078ec0ff */
[----:B------:R-:W-:Y:S01]  /*2d70*/  IMAD R64, R15, 0x40, R202 ;  /* 0x000000400f407824 */ /* 0x000fe200078e02ca */
[C---:B------:R-:W-:Y:S01]  /*2d80*/  LOP3.LUT R80, R84.reuse, 0x8, RZ, 0xc0, !PT ;  /* 0x0000000854507812 */ /* 0x040fe200078ec0ff */
[----:B------:R-:W-:Y:S01]  /*2d90*/  IMAD.IADD R65, R9, 0x1, R11 ;  /* 0x0000000109417824 */ /* 0x000fe200078e020b */
[C---:B------:R-:W-:Y:S01]  /*2da0*/  LOP3.LUT R81, R84.reuse, 0x10, RZ, 0xc0, !PT ;  /* 0x0000001054517812 */ /* 0x040fe200078ec0ff */
[----:B------:R-:W-:Y:S01]  /*2db0*/  IMAD.IADD R66, R11, 0x1, R21 ;  /* 0x000000010b427824 */ /* 0x000fe200078e0215 */
[----:B------:R-:W-:-:S02]  /*2dc0*/  LOP3.LUT R83, R84, 0x20, RZ, 0xc0, !PT ;  /* 0x0000002054537812 */ /* 0x000fc400078ec0ff */
[----:B------:R-:W-:Y:S01]  /*2dd0*/  SHF.R.S32.HI R69, RZ, 0x3, R4 ;  /* 0x00000003ff457819 */ /* 0x000fe20000011404 */
[----:B------:R-:W-:Y:S01]  /*2de0*/  @!P6 BAR.SYNC.DEFER_BLOCKING 0x9, 0x100 ;  /* 0x024400000000eb1d */ /* 0x000fe20000010000 */
[----:B------:R-:W-:Y:S02]  /*2df0*/  ISETP.GE.AND P1, PT, R16, UR4, PT ;  /* 0x0000000410007c0c */ /* 0x000fe4000bf26270 */
[----:B------:R-:W-:Y:S02]  /*2e00*/  SHF.R.S32.HI R72, RZ, 0x1f, R70 ;  /* 0x0000001fff487819 */ /* 0x000fe40000011446 */
[----:B------:R-:W-:Y:S01]  /*2e10*/  LOP3.LUT R84, R84, 0x40, RZ, 0xc0, !PT ;  /* 0x0000004054547812 */ /* 0x000fe200078ec0ff */
[----:B---3--:R-:W-:Y:S01]  /*2e20*/  IMAD.IADD R74, R34, 0x1, R5 ;  /* 0x00000001224a7824 */ /* 0x008fe200078e0205 */
[----:B------:R-:W-:-:S04]  /*2e30*/  LOP3.LUT R5, R73, 0x38, R4, 0xf8, !PT ;  /* 0x0000003849057812 */ /* 0x000fc800078ef804 */
[----:B------:R-:W-:Y:S02]  /*2e40*/  LOP3.LUT R5, R5, R76, RZ, 0x3c, !PT ;  /* 0x0000004c05057212 */ /* 0x000fe400078e3cff */
[----:B------:R-:W-:Y:S02]  /*2e50*/  SHF.R.S32.HI R71, RZ, 0x1f, R0 ;  /* 0x0000001fff477819 */ /* 0x000fe40000011400 */
[C---:B--2---:R-:W-:Y:S01]  /*2e60*/  LEA R82, R6.reuse, R7, 0x9 ;  /* 0x0000000706527211 */ /* 0x044fe200078e48ff */
[----:B------:R-:W-:-:S04]  /*2e70*/  IMAD R85, R6, 0x200, R5 ;  /* 0x0000020006557824 */ /* 0x000fc800078e0205 */
[----:B------:R-:W-:-:S07]  /*2e80*/  IMAD.IADD R86, R75, 0x1, R82 ;  /* 0x000000014b567824 */ /* 0x000fce00078e0252 */
.L_x_14429:
[----:B------:R-:W0:Y:S01]  /*2e90*/  LDC R89, c[0x0][0x430] ;  /* 0x00010c00ff597b82 */ /* 0x000e220000000800 */
[----:B------:R-:W-:Y:S01]  /*2ea0*/  VIADD R28, R28, 0xffffffff ;  /* 0xffffffff1c1c7836 */ /* 0x000fe20000000000 */
[----:B------:R-:W-:-:S03]  /*2eb0*/  MOV R88, RZ ;  /* 0x000000ff00587202 */ /* 0x000fc60000000f00 */
[----:B------:R-:W-:-:S03]  /*2ec0*/  IMAD R4, R28, 0x60, R64 ;  /* 0x000000601c047824 */ /* 0x000fc600078e0240 */
[----:B-1----:R-:W1:Y:S01]  /*2ed0*/  LDC R94, c[0x0][0x3f4] ;  /* 0x0000fd00ff5e7b82 */ /* 0x002e620000000800 */
[----:B--2---:R-:W-:Y:S01]  /*2ee0*/  IMAD.IADD R32, R3, 0x1, R4 ;  /* 0x0000000103207824 */ /* 0x004fe200078e0204 */
[----:B------:R-:W-:-:S03]  /*2ef0*/  ISETP.GE.AND P2, PT, R4, R25, PT ;  /* 0x000000190400720c */ /* 0x000fc60003f46270 */
[----:B------:R-:W-:Y:S01]  /*2f00*/  IMAD.MOV.U32 R12, RZ, RZ, R32 ;  /* 0x000000ffff0c7224 */ /* 0x000fe200078e0020 */
[----:B------:R-:W-:Y:S02]  /*2f10*/  ISETP.GT.OR P2, PT, R64, 0x5f, P2 ;  /* 0x0000005f4000780c */ /* 0x000fe40001744670 */
[----:B0-----:R-:W-:-:S11]  /*2f20*/  ISETP.NE.AND P3, PT, R89, 0x1, PT ;  /* 0x000000015900780c */ /* 0x001fd60003f65270 */
[----:B------:R-:W0:Y:S08]  /*2f30*/  @!P2 LDC.64 R6, c[0x0][0x428] ;  /* 0x00010a00ff06ab82 */ /* 0x000e300000000a00 */
[----:B------:R-:W2:Y:S08]  /*2f40*/  @!P2 LDC.64 R4, c[0x0][0x418] ;  /* 0x00010600ff04ab82 */ /* 0x000eb00000000a00 */
[----:B------:R-:W3:Y:S08]  /*2f50*/  @P3 LDC R11, c[0x0][0x434] ;  /* 0x00010d00ff0b3b82 */ /* 0x000ef00000000800 */
[----:B------:R-:W4:Y:S01]  /*2f60*/  @P3 LDC R14, c[0x0][0x438] ;  /* 0x00010e00ff0e3b82 */ /* 0x000f220000000800 */
        /* <DEDUP_REMOVED lines=8> */
[----:B------:R-:W-:Y:S02]  /*2ff0*/  @!P2 LEA.HI.X R5, R6, R5, R7, 0x2, P3 ;  /* 0x000000050605a211 */ /* 0x000fe400018f1407 */
[----:B------:R-:W-:-:S03]  /*3000*/  ISETP.GT.AND P3, PT, R28, R29, PT ;  /* 0x0000001d1c00720c */ /* 0x000fc60003f64270 */
[----:B-----5:R0:W5:Y:S01]  /*3010*/  @!P2 LDG.E R88, desc[UR42][R4.64] ;  /* 0x0000002a0458a981 */ /* 0x020162000c1e1900 */
[----:B-1----:R-:W-:Y:S01]  /*3020*/  ISETP.GE.AND P2, PT, R94, 0x1, PT ;  /* 0x000000015e00780c */ /* 0x002fe20003f46270 */
[----:B------:R-:W-:Y:S01]  /*3030*/  IMAD.MOV R6, RZ, RZ, -R12 ;  /* 0x000000ffff067224 */ /* 0x000fe200078e0a0c */
[----:B------:R-:W-:Y:S01]  /*3040*/  LOP3.LUT R23, R23, 0xfffffffd, RZ, 0xc0, !PT ;  /* 0xfffffffd17177812 */ /* 0x000fe200078ec0ff */
[C---:B------:R-:W-:Y:S01]  /*3050*/  IMAD R98, R18.reuse, 0x1800, R82 ;  /* 0x0000180012627824 */ /* 0x040fe200078e0252 */
[----:B------:R-:W-:Y:S05]  /*3060*/  YIELD ;  /* 0x0000000000007946 */ /* 0x000fea0003800000 */
[----:B------:R-:W-:Y:S01]  /*3070*/  IMAD R96, R18, 0x1800, R86 ;  /* 0x0000180012607824 */ /* 0x000fe200078e0256 */
[----:B------:R-:W-:Y:S01]  /*3080*/  BSSY B0, `(.L_x_14376) ;  /* 0x00002e8000007945 */ /* 0x000fe20003800000 */
[----:B------:R-:W-:Y:S01]  /*3090*/  IMAD R89, R89, R6, R32 ;  /* 0x0000000659597224 */ /* 0x000fe200078e0220 */
[----:B------:R-:W-:Y:S01]  /*30a0*/  @P3 LOP3.LUT R23, R23, 0x2, RZ, 0xfc, !PT ;  /* 0x0000000217173812 */ /* 0x000fe200078efcff */
        /* <DEDUP_REMOVED lines=10> */
[-C--:B------:R-:W-:Y:S02]  /*3150*/  IMAD R14, R63, R28.reuse, RZ ;  /* 0x0000001c3f0e7224 */ /* 0x080fe400078e02ff */
[----:B------:R-:W-:Y:S01]  /*3160*/  IMAD R7, R89, UR5, R6 ;  /* 0x0000000559077c24 */ /* 0x000fe2000f8e0206 */
[----:B------:R-:W-:Y:S01]  /*3170*/  ULDC.64 UR4, c[0x0][0x310] ;  /* 0x0000c40000047ab9 */ /* 0x000fe20000000a00 */
[----:B------:R-:W-:-:S02]  /*3180*/  IMAD R6, R62, R28, RZ ;  /* 0x0000001c3e067224 */ /* 0x000fc400078e02ff */
[----:B------:R-:W-:Y:S02]  /*3190*/  IMAD R11, R91, UR4, RZ ;  /* 0x000000045b0b7c24 */ /* 0x000fe4000f8e02ff */
[----:B------:R-:W-:Y:S01]  /*31a0*/  IMAD.IADD R5, R5, 0x1, R7 ;  /* 0x0000000105057824 */ /* 0x000fe200078e0207 */
[----:B------:R-:W-:Y:S01]  /*31b0*/  SHF.R.S32.HI R7, RZ, 0x1f, R28 ;  /* 0x0000001fff077819 */ /* 0x000fe2000001141c */
[C---:B------:R-:W-:Y:S02]  /*31c0*/  IMAD R11, R88.reuse, UR5, R11 ;  /* 0x00000005580b7c24 */ /* 0x040fe4000f8e020b */
[----:B------:R-:W-:Y:S01]  /*31d0*/  IMAD.WIDE.U32 R4, R88, UR4, R4 ;  /* 0x0000000458047c25 */ /* 0x000fe2000f8e0004 */
[----:B------:R-:W-:-:S03]  /*31e0*/  ULDC.64 UR4, c[0x0][0x308] ;  /* 0x0000c20000047ab9 */ /* 0x000fc60000000a00 */
[----:B------:R-:W-:Y:S02]  /*31f0*/  IMAD.IADD R5, R5, 0x1, R11 ;  /* 0x0000000105057824 */ /* 0x000fe400078e020b */
[----:B------:R-:W-:Y:S02]  /*3200*/  IMAD R11, R7, R48, R6 ;  /* 0x00000030070b7224 */ /* 0x000fe400078e0206 */
[----:B------:R-:W-:-:S04]  /*3210*/  IMAD.WIDE.U32 R12, R203, UR4, R4 ;  /* 0x00000004cb0c7c25 */ /* 0x000fc8000f8e0004 */
[----:B------:R-:W-:Y:S01]  /*3220*/  IMAD R97, R203, UR5, R13 ;  /* 0x00000005cb617c24 */ /* 0x000fe2000f8e020d */
[----:B------:R-:W-:Y:S01]  /*3230*/  ULDC.64 UR4, c[0x0][0x2e8] ;  /* 0x0000ba0000047ab9 */ /* 0x000fe20000000a00 */
[----:B------:R-:W-:Y:S01]  /*3240*/  IMAD R15, R7, R54, R14 ;  /* 0x00000036070f7224 */ /* 0x000fe200078e020e */
[----:B------:R-:W-:Y:S01]  /*3250*/  LEA R95, P3, R12, UR4, 0x1 ;  /* 0x000000040c5f7c11 */ /* 0x000fe2000f8608ff */
[----:B------:R-:W-:Y:S02]  /*3260*/  IMAD R92, R28, -0x60, R25 ;  /* 0xffffffa01c5c7824 */ /* 0x000fe400078e0219 */
[-C--:B------:R-:W-:Y:S01]  /*3270*/  IMAD.WIDE.U32 R6, R48, R28.reuse, RZ ;  /* 0x0000001c30067225 */ /* 0x080fe200078e00ff */
[----:B------:R-:W-:Y:S02]  /*3280*/  LEA.HI.X R97, R12, UR5, R97, 0x1, P3 ;  /* 0x000000050c617c11 */ /* 0x000fe400098f0c61 */
[----:B------:R-:W-:Y:S01]  /*3290*/  VIMNMX R92, R92, 0x60, PT ;  /* 0x000000605c5c7848 */ /* 0x000fe20003fe0100 */
[----:B------:R-:W-:-:S04]  /*32a0*/  IMAD.WIDE.U32 R4, R54, R28, RZ ;  /* 0x0000001c36047225 */ /* 0x000fc800078e00ff */
[----:B------:R-:W-:Y:S01]  /*32b0*/  IMAD.IADD R87, R7, 0x1, R11 ;  /* 0x0000000107577824 */ /* 0x000fe200078e020b */
[----:B------:R-:W-:Y:S01]  /*32c0*/  IADD3 R11, R5, R15, RZ ;  /* 0x0000000f050b7210 */ /* 0x000fe20007ffe0ff */
[----:B------:R-:W-:Y:S06]  /*32d0*/  @!P2 BRA `(.L_x_14378) ;  /* 0x0000001000e4a947 */ /* 0x000fec0003800000 */
[----:B------:R-:W-:Y:S01]  /*32e0*/  ISETP.GE.AND P2, PT, R202, R92, PT ;  /* 0x0000005cca00720c */ /* 0x000fe20003f46270 */
[----:B------:R-:W-:Y:S01]  /*32f0*/  BSSY B1, `(.L_x_14379) ;  /* 0x000001b000017945 */ /* 0x000fe20003800000 */
[----:B------:R-:W-:Y:S02]  /*3300*/  CS2R R32, SRZ ;  /* 0x0000000000207805 */ /* 0x000fe4000001ff00 */
[----:B------:R-:W-:Y:S02]  /*3310*/  CS2R R40, SRZ ;  /* 0x0000000000287805 */ /* 0x000fe4000001ff00 */
[----:B------:R-:W-:Y:S02]  /*3320*/  CS2R R44, SRZ ;  /* 0x00000000002c7805 */ /* 0x000fe4000001ff00 */
[----:B------:R-:W-:Y:S02]  /*3330*/  CS2R R42, SRZ ;  /* 0x00000000002a7805 */ /* 0x000fe4000001ff00 */
[----:B------:R-:W-:-:S03]  /*3340*/  CS2R R46, SRZ ;  /* 0x00000000002e7805 */ /* 0x000fc6000001ff00 */
[----:B------:R-:W-:Y:S05]  /*3350*/  @P2 BRA `(.L_x_14380) ;  /* 0x0000000000502947 */ /* 0x000fea0003800000 */
[----:B------:R-:W-:Y:S01]  /*3360*/  IADD3 R13, P3, R8, R6, RZ ;  /* 0x00000006080d7210 */ /* 0x000fe20007f7e0ff */
[----:B------:R-:W-:Y:S01]  /*3370*/  ULDC.64 UR4, c[0x0][0x3e8] ;  /* 0x0000fa0000047ab9 */ /* 0x000fe20000000a00 */
[----:B------:R-:W-:Y:S02]  /*3380*/  CS2R R44, SRZ ;  /* 0x00000000002c7805 */ /* 0x000fe4000001ff00 */
[----:B------:R-:W-:Y:S01]  /*3390*/  CS2R R46, SRZ ;  /* 0x00000000002e7805 */ /* 0x000fe2000001ff00 */
[----:B------:R-:W-:Y:S01]  /*33a0*/  IMAD.X R14, R87, 0x1, R65, P3 ;  /* 0x00000001570e7824 */ /* 0x000fe200018e0641 */
        /* <DEDUP_REMOVED lines=15> */
.L_x_14380:
[----:B------:R-:W-:Y:S05]  /*34a0*/  BSYNC B1 ;  /* 0x0000000000017941 */ /* 0x000fea0003800000 */
.L_x_14379:
[----:B0-----:R-:W-:Y:S01]  /*34b0*/  VIADD R12, R202, 0x40 ;  /* 0x00000040ca0c7836 */ /* 0x001fe20000000000 */
[----:B------:R-:W-:Y:S01]  /*34c0*/  BSSY B1, `(.L_x_14381) ;  /* 0x000001c000017945 */ /* 0x000fe20003800000 */
[----:B------:R-:W-:Y:S02]  /*34d0*/  CS2R R36, SRZ ;  /* 0x0000000000247805 */ /* 0x000fe4000001ff00 */
[----:B------:R-:W-:Y:S01]  /*34e0*/  CS2R R34, SRZ ;  /* 0x0000000000227805 */ /* 0x000fe2000001ff00 */
[----:B-----5:R-:W-:Y:S01]  /*34f0*/  IMAD.MOV.U32 R13, RZ, RZ, R40 ;  /* 0x000000ffff0d7224 */ /* 0x020fe200078e0028 */
[----:B------:R-:W-:Y:S01]  /*3500*/  ISETP.GE.AND P4, PT, R12, R92, PT ;  /* 0x0000005c0c00720c */ /* 0x000fe20003f86270 */
[----:B------:R-:W-:Y:S01]  /*3510*/  IMAD.MOV.U32 R14, RZ, RZ, R41 ;  /* 0x000000ffff0e7224 */ /* 0x000fe200078e0029 */
[----:B------:R-:W-:-:S11]  /*3520*/  CS2R R38, SRZ ;  /* 0x0000000000267805 */ /* 0x000fd6000001ff00 */
        /* <DEDUP_REMOVED lines=21> */
.L_x_14382:
[----:B------:R-:W-:Y:S05]  /*3680*/  BSYNC B1 ;  /* 0x0000000000017941 */ /* 0x000fea0003800000 */
.L_x_14381:
[----:B0-----:R-:W-:Y:S01]  /*3690*/  IMAD.MOV.U32 R4, RZ, RZ, R44 ;  /* 0x000000ffff047224 */ /* 0x001fe200078e002c */
[----:B------:R-:W-:Y:S01]  /*36a0*/  MOV R5, R45 ;  /* 0x0000002d00057202 */ /* 0x000fe20000000f00 */
[----:B------:R-:W-:Y:S01]  /*36b0*/  UISETP.NE.AND UP0, UPT, UR44, 0x3, UPT ;  /* 0x000000032c00788c */ /* 0x000fe2000bf05270 */
[----:B------:R-:W-:Y:S01]  /*36c0*/  IMAD.MOV.U32 R6, RZ, RZ, R46 ;  /* 0x000000ffff067224 */ /* 0x000fe200078e002e */
[----:B------:R-:W-:Y:S01]  /*36d0*/  PRMT R104, R14, 0x5410, R13 ;  /* 0x000054100e687816 */ /* 0x000fe2000000000d */
[----:B------:R-:W-:Y:S01]  /*36e0*/  IMAD.MOV.U32 R7, RZ, RZ, R47 ;  /* 0x000000ffff077224 */ /* 0x000fe200078e002f */
[----:B------:R-:W-:Y:S01]  /*36f0*/  PRMT R107, R4, 0x5410, R5 ;  /* 0x00005410046b7816 */ /* 0x000fe20000000005 */
[----:B------:R-:W-:Y:S01]  /*3700*/  IMAD.MOV.U32 R4, RZ, RZ, R42 ;  /* 0x000000ffff047224 */ /* 0x000fe200078e002a */
[----:B------:R-:W-:Y:S01]  /*3710*/  PLOP3.LUT P3, PT, PT, PT, UP0, 0x80, 0x0 ;  /* 0x000000000000781c */ /* 0x000fe20003f6f008 */
[----:B------:R-:W-:Y:S01]  /*3720*/  IMAD.MOV.U32 R5, RZ, RZ, R43 ;  /* 0x000000ffff057224 */ /* 0x000fe200078e002b */
[----:B------:R-:W-:Y:S01]  /*3730*/  PRMT R110, R6, 0x5410, R7 ;  /* 0x00005410066e7816 */ /* 0x000fe20000000007 */
[----:B-----5:R-:W-:Y:S01]  /*3740*/  IMAD.MOV.U32 R7, RZ, RZ, R37 ;  /* 0x000000ffff077224 */ /* 0x020fe200078e0025 */
[----:B------:R-:W-:-:S02]  /*3750*/  MOV R6, R36 ;  /* 0x0000002400067202 */ /* 0x000fc40000000f00 */
[----:B------:R-:W-:Y:S01]  /*3760*/  PRMT R109, R4, 0x5410, R5 ;  /* 0x00005410046d7816 */ /* 0x000fe20000000005 */
[----:B------:R-:W-:Y:S01]  /*3770*/  IMAD.MOV.U32 R4, RZ, RZ, R32 ;  /* 0x000000ffff047224 */ /* 0x000fe200078e0020 */
[----:B------:R-:W-:Y:S01]  /*3780*/  PRMT R102, R6, 0x5410, R7 ;  /* 0x0000541006667816 */ /* 0x000fe20000000007 */
[----:B------:R-:W-:Y:S02]  /*3790*/  IMAD.MOV.U32 R5, RZ, RZ, R33 ;  /* 0x000000ffff057224 */ /* 0x000fe400078e0021 */
[----:B------:R-:W-:Y:S02]  /*37a0*/  IMAD.MOV.U32 R6, RZ, RZ, R38 ;  /* 0x000000ffff067224 */ /* 0x000fe400078e0026 */
[----:B------:R-:W-:Y:S01]  /*37b0*/  IMAD.MOV.U32 R7, RZ, RZ, R39 ;  /* 0x000000ffff077224 */ /* 0x000fe200078e0027 */
[----:B------:R-:W-:Y:S01]  /*37c0*/  PRMT R100, R4, 0x5410, R5 ;  /* 0x0000541004647816 */ /* 0x000fe20000000005 */
[----:B------:R-:W-:Y:S02]  /*37d0*/  IMAD.MOV.U32 R4, RZ, RZ, R34 ;  /* 0x000000ffff047224 */ /* 0x000fe400078e0022 */
[----:B------:R-:W-:Y:S01]  /*37e0*/  IMAD.MOV.U32 R5, RZ, RZ, R35 ;  /* 0x000000ffff057224 */ /* 0x000fe200078e0023 */
[----:B------:R-:W-:-:S04]  /*37f0*/  PRMT R103, R6, 0x5410, R7 ;  /* 0x0000541006677816 */ /* 0x000fc80000000007 */
[----:B------:R-:W-:Y:S01]  /*3800*/  PRMT R101, R4, 0x5410, R5 ;  /* 0x0000541004657816 */ /* 0x000fe20000000005 */
[----:B------:R-:W-:Y:S06]  /*3810*/  @!P3 BRA `(.L_x_14383) ;  /* 0x000000000004b947 */ /* 0x000fec0003800000 */
[----:B------:R-:W-:Y:S01]  /*3820*/  BPT.TRAP 0x1 ;  /* 0x000000040000795c */ /* 0x000fe20000300000 */
.L_x_14383:
[----:B------:R-:W-:Y:S01]  /*3830*/  IMAD R87, R18, 0x8, R19 ;  /* 0x0000000812577824 */ /* 0x000fe200078e0213 */
[----:B------:R-:W-:Y:S01]  /*3840*/  SHF.L.U32 R93, R206, 0x1f, RZ ;  /* 0x0000001fce5d7819 */ /* 0x000fe200000006ff */
[----:B------:R-:W-:Y:S03]  /*3850*/  BSSY B1, `(.L_x_14384) ;  /* 0x0000003000017945 */ /* 0x000fe60003800000 */
[----:B------:R-:W0:Y:S02]  /*3860*/  SYNCS.PHASECHK.TRANS64.TRYWAIT P5, [R87+URZ+0x22890], R93 ;  /* 0x0228905d570075a7 */ /* 0x000e2400080a017f */
[----:B0-----:R-:W-:Y:S05]  /*3870*/  @!P5 BRA `(.L_x_14385) ;  /* 0x000001b8001cd947 */ /* 0x001fea0003800000 */
.L_x_14662:
[----:B------:R-:W-:Y:S05]  /*3880*/  BSYNC B1 ;  /* 0x0000000000017941 */ /* 0x000fea0003800000 */
.L_x_14384:
[----:B------:R-:W-:-:S03]  /*3890*/  UMOV UR4, 0xffffffff ;  /* 0xffffffff00047882 */ /* 0x000fc60000000000 */
[----:B------:R-:W-:Y:S05]  /*38a0*/  BRA.DIV UR4, `(.L_x_14386) ;  /* 0x000001ba04247947 */ /* 0x000fea000b800000 */
[----:B------:R1:W2:Y:S04]  /*38b0*/  SHFL.IDX PT, R99, R97, RZ, 0x1c1f ;  /* 0x001c1fff61637589 */ /* 0x0002a800000e0000 */
[----:B------:R1:W3:Y:S02]  /*38c0*/  SHFL.IDX PT, R14, R95, RZ, 0x1c1f ;  /* 0x001c1fff5f0e7589 */ /* 0x0002e400000e0000 */
.L_x_14666:
        /* <DEDUP_REMOVED lines=10> */
[----:B------:R-:W-:Y:S02]  /*3970*/  SHF.R.U64 R15, R46, 0x10, R47 ;  /* 0x000000102e0f7819 */ /* 0x000fe4000000122f */
[----:B0-----:R-:W-:-:S03]  /*3980*/  MOV R11, R5 ;  /* 0x00000005000b7202 */ /* 0x001fc60000000f00 */
        /* <DEDUP_REMOVED lines=9> */
[----:B------:R-:W-:Y:S01]  /*3a20*/  SHF.R.U32.HI R46, RZ, 0x10, R47 ;  /* 0x00000010ff2e7819 */ /* 0x000fe2000001162f */
[----:B------:R-:W-:Y:S02]  /*3a30*/  IMAD.MOV.U32 R15, RZ, RZ, R7 ;  /* 0x000000ffff0f7224 */ /* 0x000fe400078e0007 */
[----:B------:R-:W-:Y:S01]  /*3a40*/  FFMA.FTZ R44, R44, R11, R105 ;  /* 0x0000000b2c2c7223 */ /* 0x000fe20000010069 */
[----:B------:R-:W-:Y:S02]  /*3a50*/  IMAD.MOV.U32 R11, RZ, RZ, R4 ;  /* 0x000000ffff0b7224 */ /* 0x000fe400078e0004 */
[----:B------:R-:W-:Y:S02]  /*3a60*/  HADD2.F32 R4, -RZ, R46.H0_H0 ;  /* 0x2000002eff047230 */ /* 0x000fe40000004100 */
[--C-:B------:R-:W-:Y:S01]  /*3a70*/  HADD2.F32 R7, -RZ, R15.reuse.H1_H1 ;  /* 0x3000000fff077230 */ /* 0x100fe20000004100 */
[----:B------:R-:W-:Y:S01]  /*3a80*/  F2FP.F16.F32.PACK_AB R5, R44, R5 ;  /* 0x000000052c05723e */ /* 0x000fe200000000ff */
[----:B------:R-:W-:-:S02]  /*3a90*/  HADD2.F32 R15, -RZ, R15.H0_H0 ;  /* 0x2000000fff0f7230 */ /* 0x000fc40000004100 */
[----:B------:R-:W-:Y:S02]  /*3aa0*/  HADD2.F32 R46, -RZ, R45.H0_H0 ;  /* 0x2000002dff2e7230 */ /* 0x000fe40000004100 */
[-C--:B------:R-:W-:Y:S01]  /*3ab0*/  FMUL.FTZ R106, R7, R4.reuse ;  /* 0x00000004076a7220 */ /* 0x080fe20000410000 */
[----:B------:R-:W-:Y:S02]  /*3ac0*/  HADD2.F32 R45, -RZ, R107.H0_H0 ;  /* 0x2000006bff2d7230 */ /* 0x000fe40000004100 */
[C---:B------:R-:W-:Y:S01]  /*3ad0*/  FMUL.FTZ R108, R15.reuse, R4 ;  /* 0x000000040f6c7220 */ /* 0x040fe20000410000 */
[-C--:B------:R-:W-:Y:S01]  /*3ae0*/  FFMA.FTZ R4, R15, R46.reuse, -R106 ;  /* 0x0000002e0f047223 */ /* 0x080fe2000001086a */
[----:B------:R-:W-:Y:S02]  /*3af0*/  IMAD.MOV.U32 R15, RZ, RZ, R6 ;  /* 0x000000ffff0f7224 */ /* 0x000fe400078e0006 */
[----:B------:R-:W-:Y:S01]  /*3b00*/  FFMA.FTZ R7, R7, R46, R108 ;  /* 0x0000002e07077223 */ /* 0x000fe2000001006c */
[----:B------:R-:W-:-:S02]  /*3b10*/  HADD2.F32 R6, -RZ, R11.H0_H0 ;  /* 0x2000000bff067230 */ /* 0x000fc40000004100 */
[----:B------:R-:W-:Y:S02]  /*3b20*/  HADD2.F32 R11, -RZ, R11.H1_H1 ;  /* 0x3000000bff0b7230 */ /* 0x000fe40000004100 */
[--C-:B------:R-:W-:Y:S01]  /*3b30*/  HADD2.F32 R46, -RZ, R110.reuse.H0_H0 ;  /* 0x2000006eff2e7230 */ /* 0x100fe20000004100 */
[----:B------:R-:W-:Y:S01]  /*3b40*/  F2FP.F16.F32.PACK_AB R7, R7, R4 ;  /* 0x000000040707723e */ /* 0x000fe200000000ff */
[----:B------:R-:W-:-:S03]  /*3b50*/  HADD2.F32 R106, -RZ, R110.H1_H1 ;  /* 0x3000006eff6a7230 */ /* 0x000fc60000004100 */
[-C--:B------:R-:W-:Y:S01]  /*3b60*/  FMUL.FTZ R47, R11, R46.reuse ;  /* 0x0000002e0b2f7220 */ /* 0x080fe20000410000 */
[----:B------:R-:W-:-:S03]  /*3b70*/  FMUL.FTZ R46, R6, R46 ;  /* 0x0000002e062e7220 */ /* 0x000fc60000410000 */
[-C--:B------:R-:W-:Y:S01]  /*3b80*/  FFMA.FTZ R6, R6, R45.reuse, -R47 ;  /* 0x0000002d06067223 */ /* 0x080fe2000001082f */
[----:B------:R-:W-:Y:S01]  /*3b90*/  FFMA.FTZ R11, R11, R45, R46 ;  /* 0x0000002d0b0b7223 */ /* 0x000fe2000001002e */
[--C-:B------:R-:W-:Y:S02]  /*3ba0*/  HADD2.F32 R45, -RZ, R15.reuse.H0_H0 ;  /* 0x2000000fff2d7230 */ /* 0x100fe40000004100 */
[----:B------:R-:W-:Y:S02]  /*3bb0*/  HADD2.F32 R15, -RZ, R15.H1_H1 ;  /* 0x3000000fff0f7230 */ /* 0x000fe40000004100 */
[----:B------:R-:W-:Y:S01]  /*3bc0*/  HADD2.F32 R46, -RZ, R107.H1_H1 ;  /* 0x3000006bff2e7230 */ /* 0x000fe20000004100 */
[----:B------:R-:W-:Y:S02]  /*3bd0*/  F2FP.F16.F32.PACK_AB R4, R11, R6 ;  /* 0x000000060b04723e */ /* 0x000fe400000000ff */
[-C--:B------:R-:W-:Y:S01]  /*3be0*/  FMUL.FTZ R108, R15, R106.reuse ;  /* 0x0000006a0f6c7220 */ /* 0x080fe20000410000 */
[----:B------:R-:W-:-:S03]  /*3bf0*/  FMUL.FTZ R106, R45, R106 ;  /* 0x0000006a2d6a7220 */ /* 0x000fc60000410000 */
[-C--:B------:R-:W-:Y:S01]  /*3c00*/  FFMA.FTZ R108, R45, R46.reuse, -R108 ;  /* 0x0000002e2d6c7223 */ /* 0x080fe2000001086c */
[----:B------:R-:W-:-:S05]  /*3c10*/  FFMA.FTZ R15, R15, R46, R106 ;  /* 0x0000002e0f0f7223 */ /* 0x000fca000001006a */
[----:B------:R-:W-:-:S07]  /*3c20*/  F2FP.F16.F32.PACK_AB R6, R15, R108 ;  /* 0x0000006c0f06723e */ /* 0x000fce00000000ff */
.L_x_14392:
[----:B------:R-:W-:Y:S05]  /*3c30*/  BSYNC B3 ;  /* 0x0000000000037941 */ /* 0x000fea0003800000 */
.L_x_14391:
[----:B0-----:R4:W-:Y:S02]  /*3c40*/  ST.E.128 desc[UR42][R12.64], R4 ;  /* 0x000000040c007985 */ /* 0x0019e4000c101d2a */
.L_x_14390:
[----:B------:R-:W-:Y:S05]  /*3c50*/  BSYNC B2 ;  /* 0x0000000000027941 */ /* 0x000fea0003800000 */
.L_x_14389:
[----:B------:R-:W-:-:S13]  /*3c60*/  LOP3.LUT P2, RZ, R23, 0x1, RZ, 0xc0, !PT ;  /* 0x0000000117ff7812 */ /* 0x000fda000784c0ff */
[----:B------:R-:W-:Y:S05]  /*3c70*/  @P2 BRA `(.L_x_14388) ;  /* 0x0000000000c42947 */ /* 0x000fea0003800000 */
[----:B----4-:R4:W0:Y:S01]  /*3c80*/  LDS.128 R4, [R96] ;  /* 0x0000000060047984 */ /* 0x0108220000000c00 */
[C---:B---3--:R-:W-:Y:S01]  /*3c90*/  LEA R12, P2, R2.reuse, R14, 0x1 ;  /* 0x0000000e020c7211 */ /* 0x048fe200078408ff */
[----:B------:R-:W-:Y:S03]  /*3ca0*/  BSSY B2, `(.L_x_14393) ;  /* 0x000002d000027945 */ /* 0x000fe60003800000 */
[----:B--2---:R-:W-:Y:S02]  /*3cb0*/  LEA.HI.X R13, R2, R99, R205, 0x1, P2 ;  /* 0x00000063020d7211 */ /* 0x004fe400010f0ccd */
[----:B------:R-:W-:-:S13]  /*3cc0*/  ISETP.GE.AND P2, PT, R207, R94, PT ;  /* 0x0000005ecf00720c */ /* 0x000fda0003f46270 */
        /* <DEDUP_REMOVED lines=9> */
[----:B------:R-:W-:Y:S02]  /*3d60*/  HADD2.F32 R42, -RZ, R42.H0_H0 ;  /* 0x2000002aff2a7230 */ /* 0x000fe40000004100 */
[----:B------:R-:W-:Y:S01]  /*3d70*/  FMUL.FTZ R43, R14, R15 ;  /* 0x0000000f0e2b7220 */ /* 0x000fe20000410000 */
[----:B------:R-:W-:-:S02]  /*3d80*/  HADD2.F32 R41, -RZ, R7.H1_H1 ;  /* 0x30000007ff297230 */ /* 0x000fc40000004100 */
[C---:B------:R-:W-:Y:S01]  /*3d90*/  FMUL.FTZ R15, R4.reuse, R15 ;  /* 0x0000000f040f7220 */ /* 0x040fe20000410000 */
[----:B------:R-:W-:Y:S02]  /*3da0*/  HADD2.F32 R5, -RZ, R44.H0_H0 ;  /* 0x2000002cff057230 */ /* 0x000fe40000004100 */
[----:B------:R-:W-:Y:S02]  /*3db0*/  HADD2.F32 R7, -RZ, R7.H0_H0 ;  /* 0x20000007ff077230 */ /* 0x000fe40000004100 */
[-C--:B------:R-:W-:Y:S01]  /*3dc0*/  FMUL.FTZ R44, R41, R42.reuse ;  /* 0x0000002a292c7220 */ /* 0x080fe20000410000 */
[----:B------:R-:W-:Y:S02]  /*3dd0*/  HADD2.F32 R40, -RZ, R40.H0_H0 ;  /* 0x20000028ff287230 */ /* 0x000fe40000004100 */
[-C--:B------:R-:W-:Y:S01]  /*3de0*/  FFMA.FTZ R4, R4, R5.reuse, -R43 ;  /* 0x0000000504047223 */ /* 0x080fe2000001082b */
[----:B------:R-:W-:Y:S01]  /*3df0*/  FFMA.FTZ R5, R14, R5, R15 ;  /* 0x000000050e057223 */ /* 0x000fe2000001000f */
[----:B------:R-:W-:Y:S01]  /*3e00*/  FMUL.FTZ R14, R7, R42 ;  /* 0x0000002a070e7220 */ /* 0x000fe20000410000 */
[----:B------:R-:W-:-:S02]  /*3e10*/  HADD2.F32 R15, -RZ, R11.H1_H1 ;  /* 0x3000000bff0f7230 */ /* 0x000fc40000004100 */
[-C--:B------:R-:W-:Y:S01]  /*3e20*/  FFMA.FTZ R7, R7, R40.reuse, -R44 ;  /* 0x0000002807077223 */ /* 0x080fe2000001082c */
[----:B------:R-:W-:Y:S02]  /*3e30*/  HADD2.F32 R44, -RZ, R109.H0_H0 ;  /* 0x2000006dff2c7230 */ /* 0x000fe40000004100 */
[----:B------:R-:W-:Y:S01]  /*3e40*/  FFMA.FTZ R14, R41, R40, R14 ;  /* 0x00000028290e7223 */ /* 0x000fe2000001000e */
[----:B------:R-:W-:Y:S01]  /*3e50*/  HADD2.F32 R42, -RZ, R104.H1_H1 ;  /* 0x30000068ff2a7230 */ /* 0x000fe20000004100 */
[----:B------:R-:W-:Y:S01]  /*3e60*/  F2FP.F16.F32.PACK_AB R5, R5, R4 ;  /* 0x000000040505723e */ /* 0x000fe200000000ff */
[----:B------:R-:W-:Y:S02]  /*3e70*/  HADD2.F32 R11, -RZ, R11.H0_H0 ;  /* 0x2000000bff0b7230 */ /* 0x000fe40000004100 */
[----:B------:R-:W-:Y:S01]  /*3e80*/  FMUL.FTZ R46, R15, R44 ;  /* 0x0000002c0f2e7220 */ /* 0x000fe20000410000 */
[----:B------:R-:W-:Y:S01]  /*3e90*/  HADD2.F32 R41, -RZ, R109.H1_H1 ;  /* 0x3000006dff297230 */ /* 0x000fe20000004100 */
[----:B------:R-:W-:Y:S01]  /*3ea0*/  F2FP.F16.F32.PACK_AB R7, R14, R7 ;  /* 0x000000070e07723e */ /* 0x000fe200000000ff */
[----:B------:R-:W-:-:S02]  /*3eb0*/  HADD2.F32 R40, -RZ, R6.H1_H1 ;  /* 0x30000006ff287230 */ /* 0x000fc40000004100 */
[C---:B------:R-:W-:Y:S01]  /*3ec0*/  FMUL.FTZ R44, R11.reuse, R44 ;  /* 0x0000002c0b2c7220 */ /* 0x040fe20000410000 */
[----:B------:R-:W-:Y:S02]  /*3ed0*/  HADD2.F32 R6, -RZ, R6.H0_H0 ;  /* 0x20000006ff067230 */ /* 0x000fe40000004100 */
[-C--:B------:R-:W-:Y:S01]  /*3ee0*/  FFMA.FTZ R46, R11, R42.reuse, -R46 ;  /* 0x0000002a0b2e7223 */ /* 0x080fe2000001082e */
[----:B------:R-:W-:Y:S02]  /*3ef0*/  HADD2.F32 R11, -RZ, R104.H0_H0 ;  /* 0x20000068ff0b7230 */ /* 0x000fe40000004100 */
[-C--:B------:R-:W-:Y:S01]  /*3f00*/  FMUL.FTZ R43, R40, R41.reuse ;  /* 0x00000029282b7220 */ /* 0x080fe20000410000 */
[----:B------:R-:W-:Y:S01]  /*3f10*/  FFMA.FTZ R15, R15, R42, R44 ;  /* 0x0000002a0f0f7223 */ /* 0x000fe2000001002c */
[C---:B------:R-:W-:Y:S02]  /*3f20*/  FMUL.FTZ R41, R6.reuse, R41 ;  /* 0x0000002906297220 */ /* 0x040fe40000410000 */
[----:B------:R-:W-:-:S02]  /*3f30*/  FFMA.FTZ R43, R6, R11, -R43 ;  /* 0x0000000b062b7223 */ /* 0x000fc4000001082b */
[----:B------:R-:W-:Y:S01]  /*3f40*/  FFMA.FTZ R40, R40, R11, R41 ;  /* 0x0000000b28287223 */ /* 0x000fe20000010029 */
[----:B------:R-:W-:-:S04]  /*3f50*/  F2FP.F16.F32.PACK_AB R4, R15, R46 ;  /* 0x0000002e0f04723e */ /* 0x000fc800000000ff */
[----:B------:R-:W-:-:S07]  /*3f60*/  F2FP.F16.F32.PACK_AB R6, R40, R43 ;  /* 0x0000002b2806723e */ /* 0x000fce00000000ff */
.L_x_14394:
[----:B------:R-:W-:Y:S05]  /*3f70*/  BSYNC B2 ;  /* 0x0000000000027941 */ /* 0x000fea0003800000 */
.L_x_14393:
[----:B0-----:R0:W-:Y:S02]  /*3f80*/  ST.E.128 desc[UR42][R12.64], R4 ;  /* 0x000000040c007985 */ /* 0x0011e4000c101d2a */
.L_x_14388:
[----:B------:R-:W-:Y:S05]  /*3f90*/  BSYNC B1 ;  /* 0x0000000000017941 */ /* 0x000fea0003800000 */
.L_x_14387:
[----:B------:R-:W-:-:S03]  /*3fa0*/  UMOV UR4, 0xffffffff ;  /* 0xffffffff00047882 */ /* 0x000fc60000000000 */
[----:B------:R-:W-:Y:S05]  /*3fb0*/  BRA.DIV UR4, `(.L_x_14395) ;  /* 0x000001b204a87947 */ /* 0x000fea000b800000 */
[----:B-1----:R-:W1:Y:S04]  /*3fc0*/  SHFL.IDX PT, R97, R97, 0x1, 0x1c1f ;  /* 0x003c1f0061617f89 */ /* 0x002e6800000e0000 */
[----:B---3--:R3:W0:Y:S02]  /*3fd0*/  SHFL.IDX PT, R14, R95, 0x1, 0x1c1f ;  /* 0x003c1f005f0e7f89 */ /* 0x00862400000e0000 */
.L_x_14670:
[----:B------:R-:W-:Y:S05]  /*3fe0*/  @P4 BRA `(.L_x_14396) ;  /* 0x0000001c00c44947 */ /* 0x000fea0003800000 */
[----:B------:R-:W-:Y:S04]  /*3ff0*/  BSSY B1, `(.L_x_14397) ;  /* 0x0000033000017945 */ /* 0x000fe80003800000 */
[----:B------:R-:W-:Y:S05]  /*4000*/  @P1 BRA `(.L_x_14398) ;  /* 0x0000000000c41947 */ /* 0x000fea0003800000 */
[----:B0---4-:R0:W4:Y:S01]  /*4010*/  LDS.128 R4, [R98+0x2000] ;  /* 0x0020000062047984 */ /* 0x0111220000000c00 */
        /* <DEDUP_REMOVED lines=9> */
[--C-:B------:R-:W-:Y:S01]  /*40b0*/  SHF.R.U32.HI R40, RZ, 0x10, R39.reuse ;  /* 0x00000010ff287819 */ /* 0x100fe20000011627 */
[----:B------:R-:W-:Y:S01]  /*40c0*/  HADD2.F32 R6, -RZ, R5.H1_H1 ;  /* 0x30000005ff067230 */ /* 0x000fe20000004100 */
[----:B------:R-:W-:Y:S01]  /*40d0*/  SHF.R.U64 R37, R38, 0x10, R39 ;  /* 0x0000001026257819 */ /* 0x000fe20000001227 */
        /* <DEDUP_REMOVED lines=9> */
[----:B------:R-:W-:Y:S01]  /*4170*/  FMUL.FTZ R37, R5, R37 ;  /* 0x0000002505257220 */ /* 0x000fe20000410000 */
[----:B------:R-:W-:Y:S01]  /*4180*/  FFMA.FTZ R44, R7, R38, -R44 ;  /* 0x00000026072c7223 */ /* 0x000fe2000001082c */
[----:B------:R-:W-:-:S02]  /*4190*/  HADD2.F32 R7, -RZ, R102.H0_H0 ;  /* 0x20000066ff077230 */ /* 0x000fc40000004100 */
[----:B------:R-:W-:Y:S01]  /*41a0*/  FFMA.FTZ R41, R15, R38, R40 ;  /* 0x000000260f297223 */ /* 0x000fe20000010028 */
[-C--:B------:R-:W-:Y:S01]  /*41b0*/  FFMA.FTZ R42, R5, R36.reuse, -R42 ;  /* 0x00000024052a7223 */ /* 0x080fe2000001082a */
[----:B------:R-:W-:Y:S01]  /*41c0*/  FFMA.FTZ R39, R6, R36, R37 ;  /* 0x0000002406277223 */ /* 0x000fe20000010025 */
[--C-:B------:R-:W-:Y:S02]  /*41d0*/  HADD2.F32 R15, -RZ, R103.reuse.H0_H0 ;  /* 0x20000067ff0f7230 */ /* 0x100fe40000004100 */
[----:B------:R-:W-:Y:S02]  /*41e0*/  HADD2.F32 R103, -RZ, R103.H1_H1 ;  /* 0x30000067ff677230 */ /* 0x000fe40000004100 */
[--C-:B------:R-:W-:Y:S02]  /*41f0*/  HADD2.F32 R5, -RZ, R4.reuse.H1_H1 ;  /* 0x30000004ff057230 */ /* 0x100fe40000004100 */
[----:B------:R-:W-:Y:S02]  /*4200*/  HADD2.F32 R6, -RZ, R11.H1_H1 ;  /* 0x3000000bff067230 */ /* 0x000fe40000004100 */
[----:B------:R-:W-:-:S02]  /*4210*/  HADD2.F32 R4, -RZ, R4.H0_H0 ;  /* 0x20000004ff047230 */ /* 0x000fc40000004100 */
[----:B------:R-:W-:Y:S01]  /*4220*/  FMUL.FTZ R37, R5, R15 ;  /* 0x0000000f05257220 */ /* 0x000fe20000410000 */
[----:B------:R-:W-:Y:S02]  /*4230*/  HADD2.F32 R11, -RZ, R11.H0_H0 ;  /* 0x2000000bff0b7230 */ /* 0x000fe40000004100 */
[----:B------:R-:W-:Y:S01]  /*4240*/  FMUL.FTZ R38, R6, R103 ;  /* 0x0000006706267220 */ /* 0x000fe20000410000 */
[----:B------:R-:W-:Y:S02]  /*4250*/  HADD2.F32 R102, -RZ, R102.H1_H1 ;  /* 0x30000066ff667230 */ /* 0x000fe40000004100 */
[C---:B------:R-:W-:Y:S01]  /*4260*/  FMUL.FTZ R36, R4.reuse, R15 ;  /* 0x0000000f04247220 */ /* 0x040fe20000410000 */
[----:B------:R-:W-:Y:S01]  /*4270*/  FFMA.FTZ R37, R4, R7, -R37 ;  /* 0x0000000704257223 */ /* 0x000fe20000010825 */
[----:B------:R-:W-:Y:S02]  /*4280*/  FMUL.FTZ R103, R11, R103 ;  /* 0x000000670b677220 */ /* 0x000fe40000410000 */
[----:B------:R-:W-:Y:S01]  /*4290*/  FFMA.FTZ R36, R5, R7, R36 ;  /* 0x0000000705247223 */ /* 0x000fe20000010024 */
[-C--:B------:R-:W-:Y:S01]  /*42a0*/  FFMA.FTZ R38, R11, R102.reuse, -R38 ;  /* 0x000000660b267223 */ /* 0x080fe20000010826 */
[----:B------:R-:W-:Y:S01]  /*42b0*/  FFMA.FTZ R103, R6, R102, R103 ;  /* 0x0000006606677223 */ /* 0x000fe20000010067 */
[----:B------:R-:W-:-:S02]  /*42c0*/  F2FP.F16.F32.PACK_AB R5, R39, R42 ;  /* 0x0000002a2705723e */ /* 0x000fc400000000ff */
[----:B------:R-:W-:Y:S02]  /*42d0*/  F2FP.F16.F32.PACK_AB R7, R41, R44 ;  /* 0x0000002c2907723e */ /* 0x000fe400000000ff */
[----:B------:R-:W-:Y:S02]  /*42e0*/  F2FP.F16.F32.PACK_AB R4, R36, R37 ;  /* 0x000000252404723e */ /* 0x000fe400000000ff */
[----:B------:R-:W-:-:S07]  /*42f0*/  F2FP.F16.F32.PACK_AB R6, R103, R38 ;  /* 0x000000266706723e */ /* 0x000fce00000000ff */
.L_x_14400:
[----:B------:R-:W-:Y:S05]  /*4300*/  BSYNC B2 ;  /* 0x0000000000027941 */ /* 0x000fea0003800000 */
.L_x_14399:
[----:B----4-:R0:W-:Y:S02]  /*4310*/  ST.E.128 desc[UR42][R12.64], R4 ;  /* 0x000000040c007985 */ /* 0x0101e4000c101d2a */
.L_x_14398:
[----:B------:R-:W-:Y:S05]  /*4320*/  BSYNC B1 ;  /* 0x0000000000017941 */ /* 0x000fea0003800000 */
.L_x_14397:
[----:B------:R-:W-:-:S13]  /*4330*/  LOP3.LUT P2, RZ, R23, 0x1, RZ, 0xc0, !PT ;  /* 0x0000000117ff7812 */ /* 0x000fda000784c0ff */
        /* <DEDUP_REMOVED lines=48> */
.L_x_14402:
[----:B------:R-:W-:Y:S05]  /*4640*/  BSYNC B1 ;  /* 0x0000000000017941 */ /* 0x000fea0003800000 */
.L_x_14401:
[----:B----4-:R0:W-:Y:S01]  /*4650*/  ST.E.128 desc[UR42][R12.64], R4 ;  /* 0x000000040c007985 */ /* 0x0101e2000c101d2a */
[----:B------:R-:W-:Y:S05]  /*4660*/  BRA `(.L_x_14396) ;  /* 0x0000001800247947 */ /* 0x000fea0003800000 */
.L_x_14378:
[----:B------:R-:W-:-:S04]  /*4670*/  IADD3 R12, R202, 0x40, RZ ;  /* 0x00000040ca0c7810 */ /* 0x000fc80007ffe0ff */
[----:B------:R-:W-:-:S04]  /*4680*/  ISETP.GE.AND P2, PT, R12, R92, PT ;  /* 0x0000005c0c00720c */ /* 0x000fc80003f46270 */
[----:B------:R-:W-:-:S13]  /*4690*/  ISETP.GE.OR P2, PT, R16, R94, P2 ;  /* 0x0000005e1000720c */ /* 0x000fda0001746670 */
[----:B------:R-:W-:Y:S01]  /*46a0*/  @!P2 IADD3 R38, P3, P4, R20, R6, R57 ;  /* 0x000000061426a210 */ /* 0x000fe20007c7e039 */
[----:B------:R-:W0:Y:S03]  /*46b0*/  @!P2 LDC.64 R14, c[0x0][0x3e8] ;  /* 0x0000fa00ff0eab82 */ /* 0x000e260000000a00 */
[----:B------:R-:W-:Y:S02]  /*46c0*/  @!P2 IADD3.X R39, R66, R87, R56, P3, P4 ;  /* 0x000000574227a210 */ /* 0x000fe40001fe8438 */
[----:B------:R-:W-:-:S03]  /*46d0*/  @!P2 IADD3 R40, P3, P4, R52, R4, R59 ;  /* 0x000000043428a210 */ /* 0x000fc60007c7e03b */
[----:B------:R-:W1:Y:S01]  /*46e0*/  @!P2 LDC.64 R12, c[0x0][0x400] ;  /* 0x00010000ff0cab82 */ /* 0x000e620000000a00 */
[----:B------:R-:W-:Y:S02]  /*46f0*/  @!P2 IADD3.X R41, R68, R11, R58, P3, P4 ;  /* 0x0000000b4429a210 */ /* 0x000fe40001fe843a */
[----:B------:R-:W-:-:S04]  /*4700*/  ISETP.GE.AND P3, PT, R202, R92, PT ;  /* 0x0000005cca00720c */ /* 0x000fc80003f66270 */
[----:B------:R-:W-:-:S13]  /*4710*/  ISETP.GE.OR P3, PT, R16, R94, P3 ;  /* 0x0000005e1000720c */ /* 0x000fda0001f66670 */
[----:B------:R-:W2:Y:S01]  /*4720*/  @!P3 LDC.64 R32, c[0x0][0x3e8] ;  /* 0x0000fa00ff20bb82 */ /* 0x000ea20000000a00 */
[----:B------:R-:W-:-:S05]  /*4730*/  @!P3 IADD3 R6, P4, R20, R6, RZ ;  /* 0x000000061406b210 */ /* 0x000fca0007f9e0ff */
[----:B------:R-:W-:Y:S02]  /*4740*/  @!P3 IMAD.X R5, R87, 0x1, R66, P4 ;  /* 0x000000015705b824 */ /* 0x000fe400020e0642 */
[----:B------:R-:W3:Y:S01]  /*4750*/  @!P3 LDC.64 R36, c[0x0][0x400] ;  /* 0x00010000ff24bb82 */ /* 0x000ee20000000a00 */
[----:B--2---:R-:W-:-:S04]  /*4760*/  @!P3 LEA R32, P4, R6, R32, 0x1 ;  /* 0x000000200620b211 */ /* 0x004fc800078808ff */
[----:B------:R-:W-:Y:S02]  /*4770*/  @!P3 LEA.HI.X R33, R6, R33, R5, 0x1, P4 ;  /* 0x000000210621b211 */ /* 0x000fe400020f0c05 */
[----:B------:R-:W-:Y:S02]  /*4780*/  CS2R R6, SRZ ;  /* 0x0000000000067805 */ /* 0x000fe4000001ff00 */
[----:B------:R-:W-:-:S05]  /*4790*/  @!P3 IADD3 R4, P4, R52, R4, RZ ;  /* 0x000000043404b210 */ /* 0x000fca0007f9e0ff */
[----:B------:R-:W-:Y:S01]  /*47a0*/  @!P3 IMAD.X R11, R11, 0x1, R68, P4 ;  /* 0x000000010b0bb824 */ /* 0x000fe200020e0644 */
[----:B---3--:R-:W-:-:S04]  /*47b0*/  @!P3 LEA R36, P4, R4, R36, 0x1 ;  /* 0x000000240424b211 */ /* 0x008fc800078808ff */
[----:B------:R-:W-:Y:S02]  /*47c0*/  @!P3 LEA.HI.X R37, R4, R37, R11, 0x1, P4 ;  /* 0x000000250425b211 */ /* 0x000fe400020f0c0b */
[----:B------:R-:W-:Y:S02]  /*47d0*/  CS2R R4, SRZ ;  /* 0x0000000000047805 */ /* 0x000fe4000001ff00 */
[----:B------:R-:W-:-:S04]  /*47e0*/  CS2R R34, SRZ ;  /* 0x0000000000227805 */ /* 0x000fc8000001ff00 */
[----:B------:R2:W3:Y:S02]  /*47f0*/  @!P3 LDG.E.128 R4, desc[UR42][R32.64] ;  /* 0x0000002a2004b981 */ /* 0x0004e4000c1e1d00 */
[----:B--2---:R-:W-:-:S06]  /*4800*/  CS2R R32, SRZ ;  /* 0x0000000000207805 */ /* 0x004fcc000001ff00 */
[----:B------:R2:W4:Y:S01]  /*4810*/  @!P3 LDG.E.128 R32, desc[UR42][R36.64] ;  /* 0x0000002a2420b981 */ /* 0x000522000c1e1d00 */
[----:B0-----:R-:W-:-:S04]  /*4820*/  @!P2 LEA R14, P3, R38, R14, 0x1 ;  /* 0x0000000e260ea211 */ /* 0x001fc800078608ff */
[----:B------:R-:W-:Y:S02]  /*4830*/  @!P2 LEA.HI.X R15, R38, R15, R39, 0x1, P3 ;  /* 0x0000000f260fa211 */ /* 0x000fe400018f0c27 */
[----:B------:R-:W-:Y:S02]  /*4840*/  CS2R R38, SRZ ;  /* 0x0000000000267805 */ /* 0x000fe4000001ff00 */
[C---:B-1----:R-:W-:Y:S02]  /*4850*/  @!P2 LEA R12, P3, R40.reuse, R12, 0x1 ;  /* 0x0000000c280ca211 */ /* 0x042fe400078608ff */
[----:B--2---:R-:W-:Y:S02]  /*4860*/  CS2R R36, SRZ ;  /* 0x0000000000247805 */ /* 0x004fe4000001ff00 */
[----:B------:R-:W-:Y:S02]  /*4870*/  @!P2 LEA.HI.X R13, R40, R13, R41, 0x1, P3 ;  /* 0x0000000d280da211 */ /* 0x000fe400018f0c29 */
[----:B------:R-:W-:-:S02]  /*4880*/  CS2R R42, SRZ ;  /* 0x00000000002a7805 */ /* 0x000fc4000001ff00 */
[----:B------:R-:W-:Y:S01]  /*4890*/  CS2R R40, SRZ ;  /* 0x0000000000287805 */ /* 0x000fe2000001ff00 */
[----:B------:R-:W2:Y:S05]  /*48a0*/  @!P2 LDG.E.128 R36, desc[UR42][R14.64] ;  /* 0x0000002a0e24a981 */ /* 0x000eaa000c1e1d00 */
[----:B------:R4:W5:Y:S01]  /*48b0*/  @!P2 LDG.E.128 R40, desc[UR42][R12.64] ;  /* 0x0000002a0c28a981 */ /* 0x000962000c1e1d00 */
[----:B------:R-:W-:Y:S01]  /*48c0*/  UISETP.NE.AND UP0, UPT, UR44, 0x3, UPT ;  /* 0x000000032c00788c */ /* 0x000fe2000bf05270 */
[----:B------:R-:W-:-:S05]  /*48d0*/  ISETP.GE.AND P2, PT, R16, R94, PT ;  /* 0x0000005e1000720c */ /* 0x000fca0003f46270 */
[----:B------:R-:W-:Y:S01]  /*48e0*/  PLOP3.LUT P3, PT, PT, PT, UP0, 0x80, 0x0 ;  /* 0x000000000000781c */ /* 0x000fe20003f6f008 */
[----:B---3--:R-:W-:Y:S02]  /*48f0*/  IMAD.MOV.U32 R11, RZ, RZ, R6 ;  /* 0x000000ffff0b7224 */ /* 0x008fe400078e0006 */
[----:B------:R-:W-:Y:S02]  /*4900*/  IMAD.MOV.U32 R44, RZ, RZ, R7 ;  /* 0x000000ffff2c7224 */ /* 0x000fe400078e0007 */
[----:B------:R-:W-:Y:S01]  /*4910*/  IMAD.MOV.U32 R45, RZ, RZ, R4 ;  /* 0x000000ffff2d7224 */ /* 0x000fe200078e0004 */
[----:B------:R-:W-:Y:S01]  /*4920*/  PRMT R114, R11, 0x7610, R114 ;  /* 0x000076100b727816 */ /* 0x000fe20000000072 */
[----:B------:R-:W-:-:S03]  /*4930*/  IMAD.MOV.U32 R46, RZ, RZ, R5 ;  /* 0x000000ffff2e7224 */ /* 0x000fc600078e0005 */
[----:B------:R-:W-:Y:S02]  /*4940*/  PRMT R110, R44, 0x5410, R45 ;  /* 0x000054102c6e7816 */ /* 0x000fe4000000002d */
[----:B------:R-:W-:Y:S01]  /*4950*/  PRMT R101, R46, 0x7610, R101 ;  /* 0x000076102e657816 */ /* 0x000fe20000000065 */
[----:B----4-:R-:W-:Y:S01]  /*4960*/  IMAD.MOV.U32 R12, RZ, RZ, R35 ;  /* 0x000000ffff0c7224 */ /* 0x010fe200078e0023 */
[----:B------:R-:W-:Y:S01]  /*4970*/  MOV R11, R34 ;  /* 0x00000022000b7202 */ /* 0x000fe20000000f00 */
[----:B------:R-:W-:Y:S02]  /*4980*/  IMAD.MOV.U32 R13, RZ, RZ, R32 ;  /* 0x000000ffff0d7224 */ /* 0x000fe400078e0020 */
[----:B------:R-:W-:Y:S01]  /*4990*/  IMAD.MOV.U32 R14, RZ, RZ, R33 ;  /* 0x000000ffff0e7224 */ /* 0x000fe200078e0021 */
[----:B------:R-:W-:Y:S02]  /*49a0*/  PRMT R114, R114, 0x5410, R11 ;  /* 0x0000541072727816 */ /* 0x000fe4000000000b */
[----:B------:R-:W-:-:S02]  /*49b0*/  PRMT R112, R12, 0x5410, R13 ;  /* 0x000054100c707816 */ /* 0x000fc4000000000d */
[----:B------:R-:W-:Y:S01]  /*49c0*/  PRMT R113, R14, 0x7610, R113 ;  /* 0x000076100e717816 */ /* 0x000fe20000000071 */
[----:B--2---:R-:W-:Y:S01]  /*49d0*/  IMAD.MOV.U32 R11, RZ, RZ, R38 ;  /* 0x000000ffff0b7224 */ /* 0x004fe200078e0026 */
[----:B------:R-:W-:Y:S01]  /*49e0*/  MOV R14, R37 ;  /* 0x00000025000e7202 */ /* 0x000fe20000000f00 */
[----:B------:R-:W-:Y:S02]  /*49f0*/  IMAD.MOV.U32 R12, RZ, RZ, R39 ;  /* 0x000000ffff0c7224 */ /* 0x000fe400078e0027 */
[----:B------:R-:W-:Y:S01]  /*4a00*/  IMAD.MOV.U32 R13, RZ, RZ, R36 ;  /* 0x000000ffff0d7224 */ /* 0x000fe200078e0024 */
[----:B------:R-:W-:Y:S01]  /*4a10*/  PRMT R103, R11, 0x7610, R103 ;  /* 0x000076100b677816 */ /* 0x000fe20000000067 */
[----:B-----5:R-:W-:Y:S01]  /*4a20*/  IMAD.MOV.U32 R11, RZ, RZ, R42 ;  /* 0x000000ffff0b7224 */ /* 0x020fe200078e002a */
        /* <DEDUP_REMOVED lines=8> */
[----:B------:R-:W-:Y:S02]  /*4ab0*/  PRMT R105, R105, 0x5410, R13 ;  /* 0x0000541069697816 */ /* 0x000fe4000000000d */
[----:B------:R-:W-:Y:S01]  /*4ac0*/  PRMT R109, R109, 0x5410, R14 ;  /* 0x000054106d6d7816 */ /* 0x000fe2000000000e */
[----:B------:R-:W-:Y:S06]  /*4ad0*/  @!P3 BRA `(.L_x_14403) ;  /* 0x000000000004b947 */ /* 0x000fec0003800000 */
[----:B------:R-:W-:Y:S01]  /*4ae0*/  BPT.TRAP 0x1 ;  /* 0x000000040000795c */ /* 0x000fe20000300000 */
.L_x_14403:
[----:B------:R-:W-:Y:S01]  /*4af0*/  IMAD R87, R18, 0x8, R19 ;  /* 0x0000000812577824 */ /* 0x000fe200078e0213 */
[----:B------:R-:W-:Y:S01]  /*4b00*/  SHF.L.U32 R93, R206, 0x1f, RZ ;  /* 0x0000001fce5d7819 */ /* 0x000fe200000006ff */
[----:B------:R-:W0:Y:S01]  /*4b10*/  LDC R94, c[0x0][0x2f4] ;  /* 0x0000bd00ff5e7b82 */ /* 0x000e220000000800 */
[----:B------:R-:W-:Y:S02]  /*4b20*/  BSSY B1, `(.L_x_14404) ;  /* 0x0000003000017945 */ /* 0x000fe40003800000 */
[----:B------:R-:W1:Y:S02]  /*4b30*/  SYNCS.PHASECHK.TRANS64.TRYWAIT P4, [R87+URZ+0x22890], R93 ;  /* 0x0228905d570075a7 */ /* 0x000e64000808017f */
[----:B-1----:R-:W-:Y:S05]  /*4b40*/  @!P4 BRA `(.L_x_14405) ;  /* 0x000001a8000cc947 */ /* 0x002fea0003800000 */
.L_x_14671:
[----:B------:R-:W-:Y:S05]  /*4b50*/  BSYNC B1 ;  /* 0x0000000000017941 */ /* 0x000fea0003800000 */
.L_x_14404:
[----:B------:R-:W-:Y:S01]  /*4b60*/  UMOV UR4, 0xffffffff ;  /* 0xffffffff00047882 */ /* 0x000fe20000000000 */
[----:B0-----:R-:W-:Y:S02]  /*4b70*/  IMAD.IADD R100, R94, 0x1, -R61 ;  /* 0x000000015e647824 */ /* 0x001fe400078e0a3d */
[----:B------:R-:W-:Y:S05]  /*4b80*/  BRA.DIV UR4, `(.L_x_14406) ;  /* 0x000001aa04107947 */ /* 0x000fea000b800000 */
[----:B------:R0:W2:Y:S04]  /*4b90*/  SHFL.IDX PT, R99, R97, RZ, 0x1c1f ;  /* 0x001c1fff61637589 */ /* 0x0000a800000e0000 */
[----:B------:R0:W3:Y:S02]  /*4ba0*/  SHFL.IDX PT, R98, R95, RZ, 0x1c1f ;  /* 0x001c1fff5f627589 */ /* 0x0000e400000e0000 */
.L_x_14675:
        /* <DEDUP_REMOVED lines=9> */
[----:B------:R-:W-:-:S03]  /*4c40*/  IMAD R12, R18, 0x1800, R85 ;  /* 0x00001800120c7824 */ /* 0x000fc600078e0255 */
[----:B------:R-:W-:Y:S01]  /*4c50*/  SHF.L.U32 R11, R11, 0x3, RZ ;  /* 0x000000030b0b7819 */ /* 0x000fe200000006ff */
        /* <DEDUP_REMOVED lines=21> */
[----:B------:R-:W-:Y:S01]  /*4db0*/  SHF.R.U64 R4, R4, 0x10, R5 ;  /* 0x0000001004047819 */ /* 0x000fe20000001205 */
[----:B------:R-:W-:Y:S01]  /*4dc0*/  FFMA.FTZ R96, R96, R101, R113 ;  /* 0x0000006560607223 */ /* 0x000fe20000010071 */
[----:B------:R-:W-:Y:S01]  /*4dd0*/  HADD2.F32 R101, -RZ, R45.H1_H1 ;  /* 0x3000002dff657230 */ /* 0x000fe20000004100 */
[----:B------:R-:W-:Y:S01]  /*4de0*/  SHF.R.U64 R34, R34, 0x10, R35 ;  /* 0x0000001022227819 */ /* 0x000fe20000001223 */
[----:B------:R-:W-:Y:S02]  /*4df0*/  HADD2.F32 R45, -RZ, R13.H1_H1 ;  /* 0x3000000dff2d7230 */ /* 0x000fe40000004100 */
[----:B------:R-:W-:Y:S02]  /*4e00*/  HADD2.F32 R5, -RZ, R32.H0_H0 ;  /* 0x20000020ff057230 */ /* 0x000fe40000004100 */
[-C--:B------:R-:W-:Y:S01]  /*4e10*/  FMUL.FTZ R108, R101, R104.reuse ;  /* 0x00000068656c7220 */ /* 0x080fe20000410000 */
[----:B------:R-:W-:-:S03]  /*4e20*/  FMUL.FTZ R104, R45, R104 ;  /* 0x000000682d687220 */ /* 0x000fc60000410000 */
[-C--:B------:R-:W-:Y:S01]  /*4e30*/  FFMA.FTZ R45, R45, R106.reuse, -R108 ;  /* 0x0000006a2d2d7223 */ /* 0x080fe2000001086c */
[----:B------:R-:W-:Y:S02]  /*4e40*/  HADD2.F32 R108, -RZ, R112.H0_H0 ;  /* 0x20000070ff6c7230 */ /* 0x000fe40000004100 */
[----:B------:R-:W-:Y:S01]  /*4e50*/  FFMA.FTZ R13, R101, R106, R104 ;  /* 0x0000006a650d7223 */ /* 0x000fe20000010068 */
[----:B------:R-:W-:Y:S02]  /*4e60*/  IMAD.MOV.U32 R101, RZ, RZ, R47 ;  /* 0x000000ffff657224 */ /* 0x000fe400078e002f */
[----:B------:R-:W-:Y:S01]  /*4e70*/  IMAD.MOV.U32 R47, RZ, RZ, R15 ;  /* 0x000000ffff2f7224 */ /* 0x000fe200078e000f */
[----:B------:R-:W-:Y:S01]  /*4e80*/  F2FP.F16.F32.PACK_AB R45, R45, R102 ;  /* 0x000000662d2d723e */ /* 0x000fe200000000ff */
[----:B------:R-:W-:Y:S01]  /*4e90*/  HADD2.F32 R104, -RZ, R110.H0_H0 ;  /* 0x2000006eff687230 */ /* 0x000fe20000004100 */
        /* <DEDUP_REMOVED lines=8> */
[-C--:B------:R-:W-:Y:S01]  /*4f20*/  FFMA.FTZ R15, R15, R104.reuse, -R106 ;  /* 0x000000680f0f7223 */ /* 0x080fe2000001086a */
[----:B------:R-:W-:Y:S02]  /*4f30*/  HADD2.F32 R106, -RZ, R101.H1_H1 ;  /* 0x30000065ff6a7230 */ /* 0x000fe40000004100 */
[----:B------:R-:W-:Y:S01]  /*4f40*/  FFMA.FTZ R33, R33, R104, R108 ;  /* 0x0000006821217223 */ /* 0x000fe2000001006c */
[----:B------:R-:W-:Y:S01]  /*4f50*/  SHF.R.U32.HI R104, RZ, 0x10, R35 ;  /* 0x00000010ff687819 */ /* 0x000fe20000011623 */
[----:B------:R-:W-:Y:S01]  /*4f60*/  HADD2.F32 R35, -RZ, R114.H0_H0 ;  /* 0x20000072ff237230 */ /* 0x000fe20000004100 */
[----:B------:R-:W-:-:S02]  /*4f70*/  SHF.R.U32.HI R108, RZ, 0x10, R7 ;  /* 0x00000010ff6c7819 */ /* 0x000fc40000011607 */
[----:B------:R-:W-:Y:S01]  /*4f80*/  SHF.R.U64 R7, R6, 0x10, R7 ;  /* 0x0000001006077819 */ /* 0x000fe20000001207 */
[----:B------:R-:W-:Y:S02]  /*4f90*/  HADD2.F32 R101, -RZ, R104.H0_H0 ;  /* 0x20000068ff657230 */ /* 0x000fe40000004100 */
[----:B------:R-:W-:Y:S02]  /*4fa0*/  HADD2.F32 R104, -RZ, R47.H1_H1 ;  /* 0x3000002fff687230 */ /* 0x000fe40000004100 */
[----:B------:R-:W-:Y:S02]  /*4fb0*/  HADD2.F32 R47, -RZ, R108.H0_H0 ;  /* 0x2000006cff2f7230 */ /* 0x000fe40000004100 */
[-C--:B------:R-:W-:Y:S01]  /*4fc0*/  FMUL.FTZ R111, R106, R101.reuse ;  /* 0x000000656a6f7220 */ /* 0x080fe20000410000 */
[----:B------:R-:W-:Y:S02]  /*4fd0*/  HADD2.F32 R108, -RZ, R110.H1_H1 ;  /* 0x3000006eff6c7230 */ /* 0x000fe40000004100 */
[----:B------:R-:W-:Y:S01]  /*4fe0*/  FMUL.FTZ R101, R104, R101 ;  /* 0x0000006568657220 */ /* 0x000fe20000410000 */
[----:B------:R-:W-:-:S02]  /*4ff0*/  HADD2.F32 R7, -RZ, R7.H0_H0 ;  /* 0x20000007ff077230 */ /* 0x000fc40000004100 */
        /* <DEDUP_REMOVED lines=8> */
[C---:B------:R-:W-:Y:S01]  /*5080*/  FMUL.FTZ R112, R101.reuse, R112 ;  /* 0x0000007065707220 */ /* 0x040fe20000410000 */
[----:B------:R-:W-:Y:S01]  /*5090*/  F2FP.F16.F32.PACK_AB R33, R106, R33 ;  /* 0x000000216a21723e */ /* 0x000fe200000000ff */
[-C--:B------:R-:W-:Y:S01]  /*50a0*/  FFMA.FTZ R110, R101, R108.reuse, -R110 ;  /* 0x0000006c656e7223 */ /* 0x080fe2000001086e */
[----:B------:R-:W-:Y:S01]  /*50b0*/  FMUL.FTZ R101, R44, R5 ;  /* 0x000000052c657220 */ /* 0x000fe20000410000 */
[----:B------:R-:W-:Y:S01]  /*50c0*/  FFMA.FTZ R112, R47, R108, R112 ;  /* 0x0000006c2f707223 */ /* 0x000fe20000010070 */
[----:B------:R-:W-:-:S02]  /*50d0*/  HADD2.F32 R47, -RZ, R4.H0_H0 ;  /* 0x20000004ff2f7230 */ /* 0x000fc40000004100 */
[C---:B------:R-:W-:Y:S01]  /*50e0*/  FMUL.FTZ R111, R12.reuse, R5 ;  /* 0x000000050c6f7220 */ /* 0x040fe20000410000 */
[--C-:B------:R-:W-:Y:S02]  /*50f0*/  HADD2.F32 R4, -RZ, R14.reuse.H0_H0 ;  /* 0x2000000eff047230 */ /* 0x100fe40000004100 */
[----:B------:R-:W-:Y:S02]  /*5100*/  HADD2.F32 R14, -RZ, R14.H1_H1 ;  /* 0x3000000eff0e7230 */ /* 0x000fe40000004100 */
[-C--:B------:R-:W-:Y:S01]  /*5110*/  FFMA.FTZ R5, R12, R47.reuse, -R101 ;  /* 0x0000002f0c057223 */ /* 0x080fe20000010865 */
[----:B------:R-:W-:Y:S02]  /*5120*/  HADD2.F32 R101, -RZ, R114.H1_H1 ;  /* 0x30000072ff657230 */ /* 0x000fe40000004100 */
[----:B------:R-:W-:Y:S01]  /*5130*/  FFMA.FTZ R47, R44, R47, R111 ;  /* 0x0000002f2c2f7223 */ /* 0x000fe2000001006f */
[--C-:B------:R-:W-:Y:S02]  /*5140*/  HADD2.F32 R12, -RZ, R46.reuse.H0_H0 ;  /* 0x2000002eff0c7230 */ /* 0x100fe40000004100 */
[----:B------:R-:W-:Y:S01]  /*5150*/  HADD2.F32 R46, -RZ, R46.H1_H1 ;  /* 0x3000002eff2e7230 */ /* 0x000fe20000004100 */
[----:B------:R-:W-:-:S02]  /*5160*/  F2FP.F16.F32.PACK_AB R44, R5, R110 ;  /* 0x0000006e052c723e */ /* 0x000fc400000000ff */
[-C--:B------:R-:W-:Y:S01]  /*5170*/  FMUL.FTZ R111, R12, R101.reuse ;  /* 0x000000650c6f7220 */ /* 0x080fe20000410000 */
[C---:B------:R-:W-:Y:S01]  /*5180*/  FMUL.FTZ R101, R4.reuse, R101 ;  /* 0x0000006504657220 */ /* 0x040fe20000410000 */
[----:B------:R-:W-:Y:S02]  /*5190*/  F2FP.F16.F32.PACK_AB R47, R47, R112 ;  /* 0x000000702f2f723e */ /* 0x000fe400000000ff */
[-C--:B------:R-:W-:Y:S01]  /*51a0*/  FFMA.FTZ R4, R4, R35.reuse, -R111 ;  /* 0x0000002304047223 */ /* 0x080fe2000001086f */
[----:B------:R-:W-:Y:S01]  /*51b0*/  FFMA.FTZ R12, R12, R35, R101 ;  /* 0x000000230c0c7223 */ /* 0x000fe20000010065 */
[----:B------:R-:W-:-:S05]  /*51c0*/  HADD2.F32 R35, -RZ, R34.H0_H0 ;  /* 0x20000022ff237230 */ /* 0x000fca0000004100 */
[-C--:B------:R-:W-:Y:S01]  /*51d0*/  FMUL.FTZ R101, R46, R35.reuse ;  /* 0x000000232e657220 */ /* 0x080fe20000410000 */
[----:B------:R-:W-:-:S03]  /*51e0*/  FMUL.FTZ R35, R14, R35 ;  /* 0x000000230e237220 */ /* 0x000fc60000410000 */
[-C--:B------:R-:W-:Y:S01]  /*51f0*/  FFMA.FTZ R101, R14, R7.reuse, -R101 ;  /* 0x000000070e657223 */ /* 0x080fe20000010865 */
[----:B------:R-:W-:-:S04]  /*5200*/  FFMA.FTZ R35, R46, R7, R35 ;  /* 0x000000072e237223 */ /* 0x000fc80000010023 */
[----:B------:R-:W-:Y:S02]  /*5210*/  F2FP.F16.F32.PACK_AB R14, R101, R4 ;  /* 0x00000004650e723e */ /* 0x000fe400000000ff */
[----:B------:R-:W-:Y:S01]  /*5220*/  F2FP.F16.F32.PACK_AB R46, R35, R12 ;  /* 0x0000000c232e723e */ /* 0x000fe200000000ff */
[----:B------:R-:W-:Y:S02]  /*5230*/  IMAD.MOV.U32 R12, RZ, RZ, R44 ;  /* 0x000000ffff0c7224 */ /* 0x000fe400078e002c */
[----:B------:R-:W-:Y:S02]  /*5240*/  IMAD.MOV.U32 R44, RZ, RZ, R47 ;  /* 0x000000ffff2c7224 */ /* 0x000fe400078e002f */
[----:B------:R-:W-:-:S07]  /*5250*/  IMAD.MOV.U32 R47, RZ, RZ, R33 ;  /* 0x000000ffff2f7224 */ /* 0x000fce00078e0021 */
.L_x_14410:
[----:B------:R-:W-:Y:S05]  /*5260*/  BSYNC B2 ;  /* 0x0000000000027941 */ /* 0x000fea0003800000 */
.L_x_14409:
        /* <DEDUP_REMOVED lines=8> */
.L_x_14408:
[----:B------:R-:W-:Y:S05]  /*52f0*/  BSYNC B1 ;  /* 0x0000000000017941 */ /* 0x000fea0003800000 */
.L_x_14407:
[----:B------:R-:W-:-:S03]  /*5300*/  UMOV UR4, 0xffffffff ;  /* 0xffffffff00047882 */ /* 0x000fc60000000000 */
[----:B------:R-:W-:Y:S05]  /*5310*/  BRA.DIV UR4, `(.L_x_14411) ;  /* 0x000001a204787947 */ /* 0x000fea000b800000 */
[----:B0-----:R-:W0:Y:S04]  /*5320*/  SHFL.IDX PT, R97, R97, 0x1, 0x1c1f ;  /* 0x003c1f0061617f89 */ /* 0x001e2800000e0000 */
[----:B------:R0:W0:Y:S02]  /*5330*/  SHFL.IDX PT, R96, R95, 0x1, 0x1c1f ;  /* 0x003c1f005f607f89 */ /* 0x00002400000e0000 */
.L_x_14679:
[----:B----4-:R-:W-:-:S05]  /*5340*/  VIADD R4, R202, 0x40 ;  /* 0x00000040ca047836 */ /* 0x010fca0000000000 */
[----:B------:R-:W-:-:S13]  /*5350*/  ISETP.GE.OR P4, PT, R4, R92, P1 ;  /* 0x0000005c0400720c */ /* 0x000fda0000f86670 */
[----:B------:R-:W-:Y:S05]  /*5360*/  @P4 BRA `(.L_x_14396) ;  /* 0x0000000800e44947 */ /* 0x000fea0003800000 */
[----:B------:R-:W4:Y:S01]  /*5370*/  LDL R6, [R1+0x3c] ;  /* 0x00003c0001067983 */ /* 0x000f220000100800 */
[----:B------:R-:W-:Y:S01]  /*5380*/  SEL R100, R61, R100, !P0 ;  /* 0x000000643d647207 */ /* 0x000fe20004000000 */
[C---:B------:R-:W-:Y:S01]  /*5390*/  VIADD R4, R202.reuse, 0x40 ;  /* 0x00000040ca047836 */ /* 0x040fe20000000000 */
[----:B------:R-:W-:Y:S01]  /*53a0*/  IADD3 R7, R202, 0x40, RZ ;  /* 0x00000040ca077810 */ /* 0x000fe20007ffe0ff */
[----:B------:R-:W-:Y:S01]  /*53b0*/  BSSY B1, `(.L_x_14412) ;  /* 0x0000069000017945 */ /* 0x000fe20003800000 */
[----:B------:R-:W-:Y:S01]  /*53c0*/  SHF.R.S32.HI R5, RZ, 0x1f, R100 ;  /* 0x0000001fff057819 */ /* 0x000fe20000011464 */
[----:B------:R-:W-:Y:S01]  /*53d0*/  IMAD.SHL.U32 R4, R4, 0x40, RZ ;  /* 0x0000004004047824 */ /* 0x000fe200078e00ff */
[----:B0-----:R-:W-:Y:S01]  /*53e0*/  LEA R32, P4, R70, R96, 0x1 ;  /* 0x0000006046207211 */ /* 0x001fe200078808ff */
[----:B------:R-:W-:Y:S01]  /*53f0*/  IMAD.SHL.U32 R7, R7, 0x40, RZ ;  /* 0x0000004007077824 */ /* 0x000fe200078e00ff */
[----:B------:R-:W-:Y:S02]  /*5400*/  LEA.HI R100, R5, R100, RZ, 0x4 ;  /* 0x0000006405647211 */ /* 0x000fe400078f20ff */
[----:B------:R-:W-:-:S02]  /*5410*/  LOP3.LUT R4, R4, 0x1c0, RZ, 0xc0, !PT ;  /* 0x000001c004047812 */ /* 0x000fc400078ec0ff */
[----:B------:R-:W-:Y:S02]  /*5420*/  LEA.HI.SX32 R11, R100, R69, 0x1c ;  /* 0x00000045640b7211 */ /* 0x000fe400078fe2ff */
[----:B------:R-:W-:Y:S02]  /*5430*/  LOP3.LUT R7, R7, 0x1c0, RZ, 0xc0, !PT ;  /* 0x000001c007077812 */ /* 0x000fe400078ec0ff */
[----:B------:R-:W-:Y:S01]  /*5440*/  LEA.HI.X R33, R70, R97, R72, 0x1, P4 ;  /* 0x0000006146217211 */ /* 0x000fe200020f0c48 */
[----:B------:R-:W-:Y:S01]  /*5450*/  IMAD.SHL.U32 R11, R11, 0x8, RZ ;  /* 0x000000080b0b7824 */ /* 0x000fe200078e00ff */
[----:B------:R-:W-:-:S04]  /*5460*/  SHF.R.U32.HI R7, RZ, 0x3, R7 ;  /* 0x00000003ff077819 */ /* 0x000fc80000011607 */
[----:B------:R-:W-:-:S04]  /*5470*/  LOP3.LUT R4, R4, 0x38, R11, 0xf8, !PT ;  /* 0x0000003804047812 */ /* 0x000fc800078ef80b */
[----:B------:R-:W-:-:S05]  /*5480*/  LOP3.LUT R4, R4, R7, RZ, 0x3c, !PT ;  /* 0x0000000704047212 */ /* 0x000fca00078e3cff */
[----:B----4-:R-:W-:Y:S02]  /*5490*/  IMAD.IADD R5, R6, 0x1, R4 ;  /* 0x0000000106057824 */ /* 0x010fe400078e0204 */
[C---:B------:R-:W-:Y:S02]  /*54a0*/  IMAD R4, R18.reuse, 0x1800, R74 ;  /* 0x0000180012047824 */ /* 0x040fe400078e024a */
[----:B------:R-:W-:Y:S02]  /*54b0*/  IMAD R6, R18, 0x1800, R5 ;  /* 0x0000180012067824 */ /* 0x000fe400078e0205 */
[----:B------:R-:W-:-:S03]  /*54c0*/  IMAD R4, R4, 0x2, R19 ;  /* 0x0000000204047824 */ /* 0x000fc600078e0213 */
[----:B------:R-:W-:-:S03]  /*54d0*/  LEA R12, R6, R19, 0x1 ;  /* 0x00000013060c7211 */ /* 0x000fc600078e08ff */
[----:B------:R-:W0:Y:S04]  /*54e0*/  LDS.128 R4, [R4+0x1c400] ;  /* 0x01c4000004047984 */ /* 0x000e280000000c00 */
[----:B------:R-:W4:Y:S01]  /*54f0*/  LDS.128 R12, [R12+0x1c400] ;  /* 0x01c400000c0c7984 */ /* 0x000f220000000c00 */
[----:B------:R-:W-:Y:S05]  /*5500*/  @P2 BRA `(.L_x_14413) ;  /* 0x00000004004c2947 */ /* 0x000fea0003800000 */
[----:B------:R-:W-:Y:S01]  /*5510*/  SHF.R.U64 R34, R36, 0x10, R37 ;  /* 0x0000001024227819 */ /* 0x000fe20000001225 */
[--C-:B---3--:R-:W-:Y:S01]  /*5520*/  HADD2.F32 R98, -RZ, R109.reuse.H1_H1 ;  /* 0x3000006dff627230 */ /* 0x108fe20000004100 */
[--C-:B------:R-:W-:Y:S01]  /*5530*/  SHF.R.U64 R36, R38, 0x10, R39.reuse ;  /* 0x0000001026247819 */ /* 0x100fe20000001227 */
[----:B------:R-:W-:Y:S01]  /*5540*/  HADD2.F32 R46, -RZ, R109.H0_H0 ;  /* 0x2000006dff2e7230 */ /* 0x000fe20000004100 */
[----:B------:R-:W-:Y:S01]  /*5550*/  SHF.R.U32.HI R38, RZ, 0x10, R39 ;  /* 0x00000010ff267819 */ /* 0x000fe20000011627 */
[----:B----4-:R-:W-:Y:S01]  /*5560*/  IMAD.MOV.U32 R39, RZ, RZ, R13 ;  /* 0x000000ffff277224 */ /* 0x010fe200078e000d */
[----:B------:R-:W-:Y:S01]  /*5570*/  SHF.R.U64 R35, R40, 0x10, R41 ;  /* 0x0000001028237819 */ /* 0x000fe20000001229 */
[----:B0-----:R-:W-:Y:S01]  /*5580*/  IMAD.MOV.U32 R13, RZ, RZ, R7 ;  /* 0x000000ffff0d7224 */ /* 0x001fe200078e0007 */
[----:B------:R-:W-:Y:S01]  /*5590*/  SHF.R.U32.HI R40, RZ, 0x10, R41 ;  /* 0x00000010ff287819 */ /* 0x000fe20000011629 */
[----:B------:R-:W-:Y:S01]  /*55a0*/  HADD2.F32 R7, -RZ, R5.H0_H0 ;  /* 0x20000005ff077230 */ /* 0x000fe20000004100 */
[----:B------:R-:W-:Y:S01]  /*55b0*/  SHF.R.U32.HI R44, RZ, 0x10, R37 ;  /* 0x00000010ff2c7819 */ /* 0x000fe20000011625 */
[--C-:B------:R-:W-:Y:S01]  /*55c0*/  HADD2.F32 R41, -RZ, R39.reuse.H0_H0 ;  /* 0x20000027ff297230 */ /* 0x100fe20000004100 */
[--C-:B------:R-:W-:Y:S01]  /*55d0*/  SHF.R.U64 R37, R42, 0x10, R43.reuse ;  /* 0x000000102a257819 */ /* 0x100fe2000000122b */
[----:B------:R-:W-:Y:S01]  /*55e0*/  HADD2.F32 R39, -RZ, R39.H1_H1 ;  /* 0x30000027ff277230 */ /* 0x000fe20000004100 */
[----:B------:R-:W-:Y:S01]  /*55f0*/  SHF.R.U32.HI R42, RZ, 0x10, R43 ;  /* 0x00000010ff2a7819 */ /* 0x000fe2000001162b */
[----:B------:R-:W-:-:S02]  /*5600*/  HADD2.F32 R43, -RZ, R40.H0_H0 ;  /* 0x20000028ff2b7230 */ /* 0x000fc40000004100 */
[-C--:B------:R-:W-:Y:S01]  /*5610*/  FMUL.FTZ R100, R41, R98.reuse ;  /* 0x0000006229647220 */ /* 0x080fe20000410000 */
[----:B------:R-:W-:Y:S02]  /*5620*/  HADD2.F32 R40, -RZ, R5.H1_H1 ;  /* 0x30000005ff287230 */ /* 0x000fe40000004100 */
[----:B------:R-:W-:Y:S01]  /*5630*/  FMUL.FTZ R98, R7, R98 ;  /* 0x0000006207627220 */ /* 0x000fe20000410000 */
[----:B------:R-:W-:Y:S02]  /*5640*/  HADD2.F32 R44, -RZ, R44.H0_H0 ;  /* 0x2000002cff2c7230 */ /* 0x000fe40000004100 */
[-C--:B------:R-:W-:Y:S01]  /*5650*/  FMUL.FTZ R45, R39, R43.reuse ;  /* 0x0000002b272d7220 */ /* 0x080fe20000410000 */
[-C--:B------:R-:W-:Y:S01]  /*5660*/  FFMA.FTZ R5, R7, R46.reuse, -R100 ;  /* 0x0000002e07057223 */ /* 0x080fe20000010864 */
[C---:B------:R-:W-:Y:S01]  /*5670*/  FMUL.FTZ R102, R40.reuse, R43 ;  /* 0x0000002b28667220 */ /* 0x040fe20000410000 */
[----:B------:R-:W-:Y:S01]  /*5680*/  FFMA.FTZ R7, R41, R46, R98 ;  /* 0x0000002e29077223 */ /* 0x000fe20000010062 */
[----:B------:R-:W-:Y:S01]  /*5690*/  FFMA.FTZ R40, R40, R44, -R45 ;  /* 0x0000002c28287223 */ /* 0x000fe2000001082d */
[----:B------:R-:W-:-:S02]  /*56a0*/  HADD2.F32 R98, -RZ, R107.H1_H1 ;  /* 0x3000006bff627230 */ /* 0x000fc40000004100 */
[----:B------:R-:W-:Y:S01]  /*56b0*/  FFMA.FTZ R44, R39, R44, R102 ;  /* 0x0000002c272c7223 */ /* 0x000fe20000010066 */
[--C-:B------:R-:W-:Y:S02]  /*56c0*/  HADD2.F32 R41, -RZ, R15.reuse.H0_H0 ;  /* 0x2000000fff297230 */ /* 0x100fe40000004100 */
[----:B------:R-:W-:Y:S01]  /*56d0*/  HADD2.F32 R43, -RZ, R15.H1_H1 ;  /* 0x3000000fff2b7230 */ /* 0x000fe20000004100 */
[----:B------:R-:W-:Y:S01]  /*56e0*/  F2FP.F16.F32.PACK_AB R5, R40, R5 ;  /* 0x000000052805723e */ /* 0x000fe200000000ff */
[----:B------:R-:W-:Y:S02]  /*56f0*/  HADD2.F32 R100, -RZ, R42.H0_H0 ;  /* 0x2000002aff647230 */ /* 0x000fe40000004100 */
[--C-:B------:R-:W-:Y:S02]  /*5700*/  HADD2.F32 R39, -RZ, R13.reuse.H1_H1 ;  /* 0x3000000dff277230 */ /* 0x100fe40000004100 */
[----:B------:R-:W-:Y:S02]  /*5710*/  HADD2.F32 R15, -RZ, R13.H0_H0 ;  /* 0x2000000dff0f7230 */ /* 0x000fe40000004100 */
[----:B------:R-:W-:Y:S01]  /*5720*/  FMUL.FTZ R102, R43, R100 ;  /* 0x000000642b667220 */ /* 0x000fe20000410000 */
[----:B------:R-:W-:-:S02]  /*5730*/  HADD2.F32 R46, -RZ, R107.H0_H0 ;  /* 0x2000006bff2e7230 */ /* 0x000fc40000004100 */
        /* <DEDUP_REMOVED lines=10> */
[--C-:B------:R-:W-:Y:S01]  /*57e0*/  HADD2.F32 R98, -RZ, R105.reuse.H1_H1 ;  /* 0x30000069ff627230 */ /* 0x100fe20000004100 */
        /* <DEDUP_REMOVED lines=13> */
[-C--:B------:R-:W-:Y:S01]  /*58c0*/  FFMA.FTZ R4, R35, R46.reuse, -R4 ;  /* 0x0000002e23047223 */ /* 0x080fe20000010804 */
[----:B------:R-:W-:Y:S01]  /*58d0*/  FFMA.FTZ R12, R41, R46, R12 ;  /* 0x0000002e290c7223 */ /* 0x000fe2000001000c */
[-C--:B------:R-:W-:Y:S01]  /*58e0*/  FFMA.FTZ R45, R39, R34.reuse, -R98 ;  /* 0x00000022272d7223 */ /* 0x080fe20000010862 */
[----:B------:R-:W-:Y:S01]  /*58f0*/  FFMA.FTZ R43, R43, R34, R100 ;  /* 0x000000222b2b7223 */ /* 0x000fe20000010064 */
[----:B------:R-:W-:Y:S02]  /*5900*/  HADD2.F32 R35, -RZ, R14.H0_H0 ;  /* 0x2000000eff237230 */ /* 0x000fe40000004100 */
[----:B------:R-:W-:Y:S01]  /*5910*/  HADD2.F32 R39, -RZ, R103.H0_H0 ;  /* 0x20000067ff277230 */ /* 0x000fe20000004100 */
[----:B------:R-:W-:Y:S01]  /*5920*/  F2FP.F16.F32.PACK_AB R4, R45, R4 ;  /* 0x000000042d04723e */ /* 0x000fe200000000ff */
[----:B------:R-:W-:Y:S01]  /*5930*/  HADD2.F32 R41, -RZ, R37.H0_H0 ;  /* 0x20000025ff297230 */ /* 0x000fe20000004100 */
[----:B------:R-:W-:Y:S01]  /*5940*/  F2FP.F16.F32.PACK_AB R12, R43, R12 ;  /* 0x0000000c2b0c723e */ /* 0x000fe200000000ff */
[----:B------:R-:W-:-:S02]  /*5950*/  HADD2.F32 R34, -RZ, R6.H0_H0 ;  /* 0x20000006ff227230 */ /* 0x000fc40000004100 */
[----:B------:R-:W-:Y:S02]  /*5960*/  HADD2.F32 R14, -RZ, R14.H1_H1 ;  /* 0x3000000eff0e7230 */ /* 0x000fe40000004100 */
[----:B------:R-:W-:Y:S02]  /*5970*/  HADD2.F32 R103, -RZ, R103.H1_H1 ;  /* 0x30000067ff677230 */ /* 0x000fe40000004100 */
[----:B------:R-:W-:Y:S02]  /*5980*/  HADD2.F32 R6, -RZ, R6.H1_H1 ;  /* 0x30000006ff067230 */ /* 0x000fe40000004100 */
[----:B------:R-:W-:Y:S01]  /*5990*/  FMUL.FTZ R95, R14, R41 ;  /* 0x000000290e5f7220 */ /* 0x000fe20000410000 */
[----:B------:R-:W-:Y:S02]  /*59a0*/  HADD2.F32 R37, -RZ, R36.H0_H0 ;  /* 0x20000024ff257230 */ /* 0x000fe40000004100 */
[-C--:B------:R-:W-:Y:S01]  /*59b0*/  FMUL.FTZ R47, R35, R103.reuse ;  /* 0x00000067232f7220 */ /* 0x080fe20000410000 */
[----:B------:R-:W-:Y:S01]  /*59c0*/  FMUL.FTZ R36, R34, R103 ;  /* 0x0000006722247220 */ /* 0x000fe20000410000 */
[----:B------:R-:W-:-:S02]  /*59d0*/  FMUL.FTZ R41, R6, R41 ;  /* 0x0000002906297220 */ /* 0x000fc40000410000 */
[-C--:B------:R-:W-:Y:S01]  /*59e0*/  FFMA.FTZ R47, R34, R39.reuse, -R47 ;  /* 0x00000027222f7223 */ /* 0x080fe2000001082f */
[----:B------:R-:W-:Y:S01]  /*59f0*/  FFMA.FTZ R36, R35, R39, R36 ;  /* 0x0000002723247223 */ /* 0x000fe20000010024 */
[-C--:B------:R-:W-:Y:S01]  /*5a00*/  FFMA.FTZ R6, R6, R37.reuse, -R95 ;  /* 0x0000002506067223 */ /* 0x080fe2000001085f */
[----:B------:R-:W-:-:S04]  /*5a10*/  FFMA.FTZ R41, R14, R37, R41 ;  /* 0x000000250e297223 */ /* 0x000fc80000010029 */
[----:B------:R-:W-:Y:S02]  /*5a20*/  F2FP.F16.F32.PACK_AB R6, R6, R47 ;  /* 0x0000002f0606723e */ /* 0x000fe400000000ff */
[----:B------:R-:W-:-:S07]  /*5a30*/  F2FP.F16.F32.PACK_AB R14, R41, R36 ;  /* 0x00000024290e723e */ /* 0x000fce00000000ff */
.L_x_14413:
[----:B------:R-:W-:Y:S05]  /*5a40*/  BSYNC B1 ;  /* 0x0000000000017941 */ /* 0x000fea0003800000 */
.L_x_14412:
        /* <DEDUP_REMOVED lines=8> */
.L_x_14377:
[----:B------:R-:W-:-:S06]  /*5ad0*/  UISETP.NE.AND UP0, UPT, UR44, 0x3, UPT ;  /* 0x000000032c00788c */ /* 0x000fcc000bf05270 */
[----:B------:R-:W-:-:S13]  /*5ae0*/  PLOP3.LUT P3, PT, PT, PT, UP0, 0x80, 0x0 ;  /* 0x000000000000781c */ /* 0x000fda0003f6f008 */
[----:B------:R-:W-:Y:S05]  /*5af0*/  @!P3 BRA `(.L_x_14414) ;  /* 0x000000000004b947 */ /* 0x000fea0003800000 */
[----:B------:R-:W-:Y:S01]  /*5b00*/  BPT.TRAP 0x1 ;  /* 0x000000040000795c */ /* 0x000fe20000300000 */
.L_x_14414:
[----:B------:R-:W-:Y:S01]  /*5b10*/  IMAD R87, R18, 0x8, R19 ;  /* 0x0000000812577824 */ /* 0x000fe200078e0213 */
[----:B------:R-:W-:Y:S01]  /*5b20*/  SHF.L.U32 R93, R206, 0x1f, RZ ;  /* 0x0000001fce5d7819 */ /* 0x000fe200000006ff */
[----:B------:R-:W-:Y:S01]  /*5b30*/  BSSY B1, `(.L_x_14415) ;  /* 0x0000004000017945 */ /* 0x000fe20003800000 */
[----:B------:R-:W-:Y:S02]  /*5b40*/  SHF.R.S32.HI R90, RZ, 0x1f, R89 ;  /* 0x0000001fff5a7819 */ /* 0x000fe40000011459 */
[----:B------:R-:W0:Y:S02]  /*5b50*/  SYNCS.PHASECHK.TRANS64.TRYWAIT P2, [R87+URZ+0x22890], R93 ;  /* 0x0228905d570075a7 */ /* 0x000e24000804017f */
[----:B0-----:R-:W-:Y:S05]  /*5b60*/  @!P2 BRA `(.L_x_14416) ;  /* 0x0000019800b0a947 */ /* 0x001fea0003800000 */
.L_x_14680:
[----:B------:R-:W-:Y:S05]  /*5b70*/  BSYNC B1 ;  /* 0x0000000000017941 */ /* 0x000fea0003800000 */
.L_x_14415:
        /* <DEDUP_REMOVED lines=25> */
.L_x_14684:
        /* <DEDUP_REMOVED lines=13> */
.L_x_14419:
[----:B------:R-:W-:Y:S05]  /*5de0*/  BSYNC B1 ;  /* 0x0000000000017941 */ /* 0x000fea0003800000 */
.L_x_14418:
[----:B------:R-:W-:-:S03]  /*5df0*/  UMOV UR4, 0xffffffff ;  /* 0xffffffff00047882 */ /* 0x000fc60000000000 */
[----:B------:R-:W-:Y:S05]  /*5e00*/  BRA.DIV UR4, `(.L_x_14420) ;  /* 0x0000019a04687947 */ /* 0x000fea000b800000 */
[----:B--2-4-:R2:W4:Y:S04]  /*5e10*/  SHFL.IDX PT, R5, R33, 0x1, 0x1c1f ;  /* 0x003c1f0021057f89 */ /* 0x01452800000e0000 */
[----:B---3--:R2:W3:Y:S02]  /*5e20*/  SHFL.IDX PT, R7, R32, 0x1, 0x1c1f ;  /* 0x003c1f0020077f89 */ /* 0x0084e400000e0000 */
.L_x_14688:
        /* <DEDUP_REMOVED lines=13> */
.L_x_14396:
[----:B------:R-:W-:Y:S05]  /*5f00*/  BSYNC B0 ;  /* 0x0000000000007941 */ /* 0x000fea0003800000 */
.L_x_14376:
        /* <DEDUP_REMOVED lines=17> */
.L_x_14422:
[----:B------:R-:W-:Y:S05]  /*6020*/  BSYNC B0 ;  /* 0x0000000000007941 */ /* 0x000fea0003800000 */
.L_x_14421:
[----:B------:R-:W3:Y:S01]  /*6030*/  SYNCS.PHASECHK.TRANS64.TRYWAIT P3, [R87+URZ+0x228b0], R93 ;  /* 0x0228b05d570075a7 */ /* 0x000ee2000806017f */
[----:B------:R-:W-:Y:S04]  /*6040*/  BSSY B0, `(.L_x_14423) ;  /* 0x0000002000007945 */ /* 0x000fe80003800000 */
[----:B---3--:R-:W-:Y:S05]  /*6050*/  @!P3 BRA `(.L_x_14424) ;  /* 0x000001980020b947 */ /* 0x008fea0003800000 */
.L_x_14689:
[----:B------:R-:W-:Y:S05]  /*6060*/  BSYNC B0 ;  /* 0x0000000000007941 */ /* 0x000fea0003800000 */
.L_x_14423:
[----:B------:R4:W5:Y:S01]  /*6070*/  LDL R45, [R1+0x24] ;  /* 0x00002400012d7983 */ /* 0x0009620000100800 */
[----:B------:R-:W-:Y:S01]  /*6080*/  ULDC.64 UR4, c[0x0][0x328] ;  /* 0x0000ca0000047ab9 */ /* 0x000fe20000000a00 */
[----:B------:R-:W-:Y:S02]  /*6090*/  ULDC.64 UR6, c[0x0][0x318] ;  /* 0x0000c60000067ab9 */ /* 0x000fe40000000a00 */
[----:B------:R4:W5:Y:S04]  /*60a0*/  LDL R44, [R1+0x20] ;  /* 0x00002000012c7983 */ /* 0x0009680000100800 */
[----:B------:R4:W5:Y:S04]  /*60b0*/  LDL R43, [R1+0x1c] ;  /* 0x00001c00012b7983 */ /* 0x0009680000100800 */
[----:B------:R4:W5:Y:S04]  /*60c0*/  LDL R42, [R1+0x18] ;  /* 0x00001800012a7983 */ /* 0x0009680000100800 */
[----:B------:R4:W5:Y:S04]  /*60d0*/  LDL R40, [R1+0x10] ;  /* 0x0000100001287983 */ /* 0x0009680000100800 */
[----:B------:R4:W5:Y:S01]  /*60e0*/  LDL R38, [R1+0xc] ;  /* 0x00000c0001267983 */ /* 0x0009620000100800 */
        /* <DEDUP_REMOVED lines=13> */
[----:B------:R-:W-:-:S03]  /*61c0*/  IMAD.WIDE.U32 R4, R203, UR4, R4 ;  /* 0x00000004cb047c25 */ /* 0x000fc6000f8e0004 */
[----:B------:R-:W-:Y:S01]  /*61d0*/  IADD3 R11, R75, R34, RZ ;  /* 0x000000224b0b7210 */ /* 0x000fe20007ffe0ff */
[----:B------:R-:W-:Y:S01]  /*61e0*/  IMAD R5, R203, UR5, R5 ;  /* 0x00000005cb057c24 */ /* 0x000fe2000f8e0205 */
[----:B------:R-:W-:Y:S01]  /*61f0*/  LEA R35, P3, R4, UR6, 0x1 ;  /* 0x0000000604237c11 */ /* 0x000fe2000f8608ff */
[--C-:B------:R-:W-:Y:S02]  /*6200*/  IMAD R34, R34, 0x2, R26.reuse ;  /* 0x0000000222227824 */ /* 0x100fe400078e021a */
[----:B------:R-:W-:Y:S01]  /*6210*/  IMAD R11, R11, 0x2, R26 ;  /* 0x000000020b0b7824 */ /* 0x000fe200078e021a */
[----:B------:R-:W-:Y:S01]  /*6220*/  LEA.HI.X R36, R4, UR7, R5, 0x1, P3 ;  /* 0x0000000704247c11 */ /* 0x000fe200098f0c05 */
[----:B------:R4:W0:Y:S01]  /*6230*/  SHFL.IDX PT, R41, R35, RZ, 0x1c1f ;  /* 0x001c1fff23297589 */ /* 0x00082200000e0000 */
[----:B------:R-:W-:-:S03]  /*6240*/  ISETP.GE.AND P3, PT, R92, 0x1, PT ;  /* 0x000000015c00780c */ /* 0x000fc60003f66270 */
[----:B------:R4:W0:Y:S10]  /*6250*/  SHFL.IDX PT, R39, R36, RZ, 0x1c1f ;  /* 0x001c1fff24277589 */ /* 0x00083400000e0000 */
[----:B----4-:R-:W-:Y:S05]  /*6260*/  @!P3 BRA `(.L_x_14426) ;  /* 0x0000000000a4b947 */ /* 0x010fea0003800000 */
[----:B------:R-:W-:Y:S02]  /*6270*/  ISETP.NE.AND P5, PT, R77, RZ, PT ;  /* 0x000000ff4d00720c */ /* 0x000fe40003fa5270 */
[----:B------:R-:W-:Y:S02]  /*6280*/  ISETP.NE.AND P4, PT, R78, RZ, PT ;  /* 0x000000ff4e00720c */ /* 0x000fe40003f85270 */
[----:B------:R-:W-:-:S09]  /*6290*/  PRMT R37, R10, 0x8880, RZ ;  /* 0x000088800a257816 */ /* 0x000fd200000000ff */
[----:B------:R-:W4:Y:S01]  /*62a0*/  @P5 LDS.128 R4, [R34] ;  /* 0x0000000022045984 */ /* 0x000f220000000c00 */
[----:B012---:R-:W-:-:S04]  /*62b0*/  @P5 LEA R32, P3, R16, R41, 0x1 ;  /* 0x0000002910205211 */ /* 0x007fc800078608ff */
[----:B------:R-:W-:Y:S02]  /*62c0*/  @P5 LEA.HI.X R33, R16, R39, R17, 0x1, P3 ;  /* 0x0000002710215211 */ /* 0x000fe400018f0c11 */
[----:B------:R-:W-:-:S04]  /*62d0*/  @P4 LEA R14, P3, R2, R41, 0x1 ;  /* 0x00000029020e4211 */ /* 0x000fc800078608ff */
[----:B------:R-:W-:Y:S02]  /*62e0*/  @P4 LEA.HI.X R15, R2, R39, R205, 0x1, P3 ;  /* 0x00000027020f4211 */ /* 0x000fe400018f0ccd */
[----:B------:R-:W-:-:S13]  /*62f0*/  ISETP.NE.AND P3, PT, R79, RZ, PT ;  /* 0x000000ff4f00720c */ /* 0x000fda0003f65270 */
[----:B------:R-:W-:-:S04]  /*6300*/  @P3 LEA R12, P6, R212, R41, 0x1 ;  /* 0x00000029d40c3211 */ /* 0x000fc800078c08ff */
[----:B-----5:R-:W-:Y:S01]  /*6310*/  @P3 LEA.HI.X R13, R212, R39, R45, 0x1, P6 ;  /* 0x00000027d40d3211 */ /* 0x020fe200030f0c2d */
[----:B----4-:R0:W-:Y:S01]  /*6320*/  @P5 ST.E.128 desc[UR42][R32.64], R4 ;  /* 0x0000000420005985 */ /* 0x0101e2000c101d2a */
[----:B------:R-:W-:-:S03]  /*6330*/  ISETP.NE.AND P5, PT, R80, RZ, PT ;  /* 0x000000ff5000720c */ /* 0x000fc60003fa5270 */
[----:B------:R-:W1:Y:S10]  /*6340*/  @P4 LDS.128 R4, [R11] ;  /* 0x000000000b044984 */ /* 0x000e740000000c00 */
        /* <DEDUP_REMOVED lines=27> */
.L_x_14426:
[----:B------:R-:W-:Y:S05]  /*6500*/  BSYNC B0 ;  /* 0x0000000000007941 */ /* 0x000fea0003800000 */
.L_x_14425:
[----:B------:R-:W-:Y:S01]  /*6510*/  ISETP.GE.AND P3, PT, R92, 0x41, PT ;  /* 0x000000415c00780c */ /* 0x000fe20003f66270 */
[----:B------:R0:W0:Y:S01]  /*6520*/  SHFL.IDX PT, R37, R36, 0x1, 0x1c1f ;  /* 0x003c1f0024257f89 */ /* 0x00002200000e0000 */
[----:B------:R-:W-:Y:S03]  /*6530*/  BSSY B0, `(.L_x_14427) ;  /* 0x000002c000007945 */ /* 0x000fe60003800000 */
[----:B------:R-:W0:Y:S08]  /*6540*/  SHFL.IDX PT, R35, R35, 0x1, 0x1c1f ;  /* 0x003c1f0023237f89 */ /* 0x000e3000000e0000 */
[----:B------:R-:W-:Y:S05]  /*6550*/  @!P3 BRA `(.L_x_14428) ;  /* 0x0000000000a4b947 */ /* 0x000fea0003800000 */
[----:B------:R-:W-:Y:S02]  /*6560*/  ISETP.NE.AND P5, PT, R77, RZ, PT ;  /* 0x000000ff4d00720c */ /* 0x000fe40003fa5270 */
[----:B------:R-:W-:Y:S02]  /*6570*/  ISETP.NE.AND P4, PT, R78, RZ, PT ;  /* 0x000000ff4e00720c */ /* 0x000fe40003f85270 */
[----:B0-----:R-:W-:-:S09]  /*6580*/  PRMT R36, R10, 0x8880, RZ ;  /* 0x000088800a247816 */ /* 0x001fd200000000ff */
[----:B----4-:R-:W0:Y:S01]  /*6590*/  @P5 LDS.128 R4, [R34+0x2000] ;  /* 0x0020000022045984 */ /* 0x010e220000000c00 */
[----:B-12---:R-:W-:-:S04]  /*65a0*/  @P5 LEA R32, P3, R16, R35, 0x1 ;  /* 0x0000002310205211 */ /* 0x006fc800078608ff */
[----:B------:R-:W-:Y:S02]  /*65b0*/  @P5 LEA.HI.X R33, R16, R37, R17, 0x1, P3 ;  /* 0x0000002510215211 */ /* 0x000fe400018f0c11 */
[----:B------:R-:W-:-:S04]  /*65c0*/  @P4 LEA R14, P3, R2, R35, 0x1 ;  /* 0x00000023020e4211 */ /* 0x000fc800078608ff */
[----:B------:R-:W-:Y:S02]  /*65d0*/  @P4 LEA.HI.X R15, R2, R37, R205, 0x1, P3 ;  /* 0x00000025020f4211 */ /* 0x000fe400018f0ccd */
[----:B------:R-:W-:-:S13]  /*65e0*/  ISETP.NE.AND P3, PT, R79, RZ, PT ;  /* 0x000000ff4f00720c */ /* 0x000fda0003f65270 */
[----:B------:R-:W-:-:S04]  /*65f0*/  @P3 LEA R12, P6, R212, R35, 0x1 ;  /* 0x00000023d40c3211 */ /* 0x000fc800078c08ff */
[----:B-----5:R-:W-:Y:S01]  /*6600*/  @P3 LEA.HI.X R13, R212, R37, R45, 0x1, P6 ;  /* 0x00000025d40d3211 */ /* 0x020fe200030f0c2d */
[----:B0-----:R0:W-:Y:S01]  /*6610*/  @P5 ST.E.128 desc[UR42][R32.64], R4 ;  /* 0x0000000420005985 */ /* 0x0011e2000c101d2a */
        /* <DEDUP_REMOVED lines=29> */
.L_x_14428:
[----:B------:R-:W-:Y:S05]  /*67f0*/  BSYNC B0 ;  /* 0x0000000000007941 */ /* 0x000fea0003800000 */
.L_x_14427:
[----:B------:R-:W-:Y:S01]  /*6800*/  @!PT LDS RZ, [RZ] ;  /* 0x00000000fffff984 */ /* 0x000fe20000000800 */
[----:B------:R-:W-:Y:S01]  /*6810*/  @!PT LDS RZ, [RZ] ;  /* 0x00000000fffff984 */ /* 0x000fe20000000800 */
[----:B------:R-:W-:Y:S01]  /*6820*/  @!PT LDS RZ, [RZ] ;  /* 0x00000000fffff984 */ /* 0x000fe20000000800 */
[----:B------:R-:W-:Y:S01]  /*6830*/  @!PT LDS RZ, [RZ] ;  /* 0x00000000fffff984 */ /* 0x000fe20000000800 */
[----:B------:R1:W-:Y:S06]  /*6840*/  MEMBAR.ALL.CTA ;  /* 0x0000000000007992 */ /* 0x0003ec0000008000 */
[----:B-1----:R-:W1:Y:S01]  /*6850*/  FENCE.VIEW.ASYNC.S ;  /* 0x00000000000073c6 */ /* 0x002e620000000000 */
[----:B---3--:R-:W-:Y:S01]  /*6860*/  @!P2 VIADD R87, R87, 0x228c0 ;  /* 0x000228c05757a836 */ /* 0x008fe20000000000 */
[----:B-1----:R1:W-:Y:S01]  /*6870*/  BAR.SYNC.DEFER_BLOCKING R60, 0x80 ;  /* 0x0002003c0000751d */ /* 0x0023e20000010000 */
[----:B------:R-:W-:Y:S01]  /*6880*/  LOP3.LUT P3, RZ, R23, 0x2, RZ, 0xc0, !PT ;  /* 0x0000000217ff7812 */ /* 0x000fe2000786c0ff */
[----:B------:R-:W-:-:S02]  /*6890*/  VIADD R18, R18, 0x1 ;  /* 0x0000000112127836 */ /* 0x000fc40000000000 */
[----:B------:R-:W-:-:S04]  /*68a0*/  @!P2 PRMT R87, RZ, 0x654, R87 ;  /* 0x00000654ff57a816 */ /* 0x000fc80000000057 */
[----:B------:R1:W-:Y:S01]  /*68b0*/  @!P2 SYNCS.ARRIVE.TRANS64.RED.A1T0 RZ, [R87+URZ], RZ ;  /* 0x000000ff57ffa9a7 */ /* 0x0003e2000810043f */
[----:B------:R-:W-:-:S04]  /*68c0*/  ISETP.NE.AND P2, PT, R18, 0x2, PT ;  /* 0x000000021200780c */ /* 0x000fc80003f45270 */
[----:B0---4-:R-:W-:Y:S02]  /*68d0*/  SEL R5, RZ, 0x1, P2 ;  /* 0x00000001ff057807 */ /* 0x011fe40001000000 */
[----:B------:R-:W-:Y:S02]  /*68e0*/  SEL R18, R18, RZ, P2 ;  /* 0x000000ff12127207 */ /* 0x000fe40001000000 */
[----:B------:R-:W-:Y:S01]  /*68f0*/  LOP3.LUT R206, R206, R5, RZ, 0x3c, !PT ;  /* 0x00000005cece7212 */ /* 0x000fe200078e3cff */
[----:B------:R-:W-:Y:S06]  /*6900*/  @P3 BRA `(.L_x_14429) ;  /* 0xffffffc400603947 */ /* 0x000fec000383ffff */
[----:B------:R-:W0:Y:S01]  /*6910*/  S2R R4, SR_TID.X ;  /* 0x0000000000047919 */ /* 0x000e220000002100 */
[----:B------:R-:W-:Y:S02]  /*6920*/  PLOP3.LUT P0, PT, PT, PT, PT, 0x8, 0x0 ;  /* 0x000000000000781c */ /* 0x000fe40003f0e170 */
[----:B0-----:R-:W-:-:S04]  /*6930*/  SHF.R.U32.HI R4, RZ, 0x7, R4 ;  /* 0x00000007ff047819 */ /* 0x001fc80000011604 */
[----:B------:R-:W-:-:S13]  /*6940*/  ISETP.NE.AND P3, PT, R4, 0x1, PT ;  /* 0x000000010400780c */ /* 0x000fda0003f65270 */
[----:B------:R-:W-:Y:S05]  /*6950*/  @!P3 WARPSYNC.ALL ;  /* 0x000000000000b948 */ /* 0x000fea0003800000 */
[----:B------:R-:W-:Y:S06]  /*6960*/  @!P3 BAR.ARV 0x9, 0x100 ;  /* 0x024400000000bb1d */ /* 0x000fec0000002000 */
.L_x_14371:
[----:B------:R-:W3:Y:S01]  /*6970*/  LDL R5, [R1+0x4] ;  /* 0x0000040001057983 */ /* 0x000ee20000100800 */
[----:B------:R-:W0:Y:S01]  /*6980*/  LDC R0, c[0x0][0x448] ;  /* 0x00011200ff007b82 */ /* 0x000e220000000800 */
[----:B------:R-:W-:Y:S02]  /*6990*/  MOV R176, RZ ;  /* 0x000000ff00b07202 */ /* 0x000fe40000000f00 */
[----:B0-----:R-:W-:-:S13]  /*69a0*/  ISETP.NE.AND P1, PT, R0, 0x1, PT ;  /* 0x000000010000780c */ /* 0x001fda0003f25270 */
[----:B------:R-:W0:Y:S08]  /*69b0*/  @P1 LDC R3, c[0x0][0x44c] ;  /* 0x00011300ff031b82 */ /* 0x000e300000000800 */
[----:B------:R-:W4:Y:S01]  /*69c0*/  @P1 LDC R4, c[0x0][0x450] ;  /* 0x00011400ff041b82 */ /* 0x000f220000000800 */
[----:B---3--:R-:W-:-:S04]  /*69d0*/  VIADD R0, R5, 0x7f ;  /* 0x0000007f05007836 */ /* 0x008fc80000000000 */
[----:B0-----:R-:W-:-:S05]  /*69e0*/  @P1 IMAD.HI.U32 R3, R0, R3, RZ ;  /* 0x0000000300031227 */ /* 0x001fca00078e00ff */
[----:B----4-:R-:W-:-:S05]  /*69f0*/  @P1 SHF.R.U32.HI R0, RZ, R4, R3 ;  /* 0x00000004ff001219 */ /* 0x010fca0000011603 */
[----:B------:R-:W-:-:S04]  /*6a00*/  IMAD.IADD R0, R31, 0x1, R0 ;  /* 0x000000011f007824 */ /* 0x000fc800078e0200 */
[----:B------:R-:W-:-:S05]  /*6a10*/  IMAD.HI R0, R0, 0x2aaaaaab, RZ ;  /* 0x2aaaaaab00007827 */ /* 0x000fca00078e02ff */
[----:B------:R-:W-:-:S04]  /*6a20*/  SHF.R.U32.HI R3, RZ, 0x1f, R0 ;  /* 0x0000001fff037819 */ /* 0x000fc80000011600 */
[----:B------:R-:W-:-:S04]  /*6a30*/  LEA.HI.SX32 R3, R0, R3, 0x1c ;  /* 0x0000000300037211 */ /* 0x000fc800078fe2ff */
[----:B------:R-:W-:-:S04]  /*6a40*/  VIMNMX R9, R30, R3, PT ;  /* 0x000000031e097248 */ /* 0x000fc80003fe0100 */
[----:B------:R-:W-:Y:S01]  /*6a50*/  ISETP.GE.AND P1, PT, R9, 0x1, PT ;  /* 0x000000010900780c */ /* 0x000fe20003f26270 */
[----:B------:R-:W-:-:S12]  /*6a60*/  @P0 BRA `(.L_x_14430) ;  /* 0x00000000000c0947 */ /* 0x000fd80003800000 */
[----:B------:R-:W0:Y:S01]  /*6a70*/  FENCE.VIEW.ASYNC.G ;  /* 0x00000000000073c6 */ /* 0x000e220000000100 */
[----:B------:R-:W-:Y:S05]  /*6a80*/  WARPSYNC.ALL ;  /* 0x0000000000007948 */ /* 0x000fea0003800000 */
[----:B0-----:R-:W-:Y:S06]  /*6a90*/  BAR.ARV 0xc, 0x180 ;  /* 0x0306000000007b1d */ /* 0x001fec0000002000 */
.L_x_14430:
[----:B------:R-:W-:Y:S04]  /*6aa0*/  BSSY B0, `(.L_x_14431) ;  /* 0x0000020000007945 */ /* 0x000fe80003800000 */
        /* <DEDUP_REMOVED lines=15> */
[----:B------:R0:W3:Y:S02]  /*6ba0*/  F2I.FTZ.U32.TRUNC.NTZ R5, R4 ;  /* 0x0000000400057305 */ /* 0x0000e4000021f000 */
[----:B0-----:R-:W-:Y:S02]  /*6bb0*/  IMAD.MOV.U32 R4, RZ, RZ, RZ ;  /* 0x000000ffff047224 */ /* 0x001fe400078e00ff */
[----:B---3--:R-:W-:-:S04]  /*6bc0*/  IMAD.MOV R7, RZ, RZ, -R5 ;  /* 0x000000ffff077224 */ /* 0x008fc800078e0a05 */
        /* <DEDUP_REMOVED lines=13> */
.L_x_14432:
[----:B------:R-:W-:Y:S05]  /*6ca0*/  BSYNC B0 ;  /* 0x0000000000007941 */ /* 0x000fea0003800000 */
.L_x_14431:
[----:B------:R-:W3:Y:S01]  /*6cb0*/  LDL R0, [R1+0x58] ;  /* 0x0000580001007983 */ /* 0x000ee20000100800 */
        /* <DEDUP_REMOVED lines=28> */
[----:B--2---:R-:W-:Y:S02]  /*6e80*/  CS2R R98, SRZ ;  /* 0x0000000000627805 */ /* 0x004fe4000001ff00 */
        /* <DEDUP_REMOVED lines=26> */
[----:B-----5:R-:W-:Y:S02]  /*7030*/  CS2R R44, SRZ ;  /* 0x00000000002c7805 */ /* 0x020fe4000001ff00 */
        /* <DEDUP_REMOVED lines=23> */
.L_x_14692:
        /* <DEDUP_REMOVED lines=26> */
.L_x_14436:
[----:B------:R-:W-:Y:S05]  /*7350*/  BSYNC B6 ;  /* 0x0000000000067941 */ /* 0x000fea0003800000 */
.L_x_14435:
        /* <DEDUP_REMOVED lines=13> */
.L_x_14440:
[----:B--2---:R2:W3:Y:S02]  /*7430*/  SYNCS.PHASECHK.TRANS64.TRYWAIT P0, [R19+URZ+0x22800], R0 ;  /* 0x02280000130075a7 */ /* 0x0044e4000800017f */
[----:B---3--:R-:W-:Y:S05]  /*7440*/  @!P0 NANOSLEEP.SYNCS 0x989680 ;  /* 0x009896800000895d */ /* 0x008fea0003900000 */
[----:B------:R-:W3:Y:S02]  /*7450*/  @!P0 SYNCS.PHASECHK.TRANS64 P0, [R19+URZ+0x22800], R0 ;  /* 0x02280000130085a7 */ /* 0x000ee4000800007f */
[----:B---3--:R-:W-:Y:S05]  /*7460*/  @!P0 BRA `(.L_x_14440) ;  /* 0xfffffffc00f08947 */ /* 0x008fea000383ffff */
.L_x_14439:
[----:B------:R-:W-:Y:S05]  /*7470*/  BSYNC B0 ;  /* 0x0000000000007941 */ /* 0x000fea0003800000 */
.L_x_14438:
[----:B------:R-:W-:Y:S05]  /*7480*/  BRA `(.L_x_14441) ;  /* 0x0000002c003c7947 */ /* 0x000fea0003800000 */
.L_x_14437:
[----:B------:R-:W-:Y:S01]  /*7490*/  LOP3.LUT P0, RZ, R26, 0x3ff, RZ, 0xc0, !PT ;  /* 0x000003ff1aff7812 */ /* 0x000fe2000780c0ff */
[----:B------:R-:W-:Y:S01]  /*74a0*/  ULDC.64 UR4, c[0x0][0x3f8] ;  /* 0x0000fe0000047ab9 */ /* 0x000fe20000000a00 */
[----:B------:R-:W-:Y:S01]  /*74b0*/  SHF.R.S32.HI R0, RZ, 0x1f, R24 ;  /* 0x0000001fff007819 */ /* 0x000fe20000011418 */
[----:B------:R-:W-:Y:S01]  /*74c0*/  ULDC.64 UR6, c[0x0][0x408] ;  /* 0x0001020000067ab9 */ /* 0x000fe20000000a00 */
[----:B------:R-:W-:Y:S01]  /*74d0*/  IMAD.WIDE.U32 R26, R24, UR4, RZ ;  /* 0x00000004181a7c25 */ /* 0x000fe2000f8e00ff */
        /* <DEDUP_REMOVED lines=25> */
.L_x_14443:
[----:B------:R-:W-:Y:S05]  /*7670*/  BSYNC B6 ;  /* 0x0000000000067941 */ /* 0x000fea0003800000 */
.L_x_14442:
[----:B------:R-:W2:Y:S01]  /*7680*/  LDL R38, [R1+0x4] ;  /* 0x0000040001267983 */ /* 0x000ea20000100800 */
[----:B------:R-:W-:Y:S01]  /*7690*/  LEA.HI R33, R33, R28, RZ, 0x2 ;  /* 0x0000001c21217211 */ /* 0x000fe200078f10ff */
[----:B------:R-:W-:Y:S01]  /*76a0*/  ULDC.U8 UR4, c[0x0][0x410] ;  /* 0x0001040000047ab9 */ /* 0x000fe20000000000 */
[----:B------:R-:W-:Y:S01]  /*76b0*/  BSSY B0, `(.L_x_14444) ;  /* 0x00002a4000007945 */ /* 0x000fe20003800000 */
[----:B------:R-:W-:Y:S02]  /*76c0*/  ISETP.NE.AND P0, PT, RZ, UR4, PT ;  /* 0x00000004ff007c0c */ /* 0x000fe4000bf05270 */
[----:B------:R-:W-:Y:S02]  /*76d0*/  SHF.R.S32.HI R3, RZ, 0x1f, R33 ;  /* 0x0000001fff037819 */ /* 0x000fe40000011421 */
[----:B------:R-:W-:Y:S02]  /*76e0*/  LOP3.LUT R33, R33, 0xfffffffc, RZ, 0xc0, !PT ;  /* 0xfffffffc21217812 */ /* 0x000fe400078ec0ff */
[----:B------:R-:W-:-:S04]  /*76f0*/  LEA.HI R3, R3, R202, RZ, 0x3 ;  /* 0x000000ca03037211 */ /* 0x000fc800078f18ff */
[----:B------:R-:W-:Y:S02]  /*7700*/  LOP3.LUT R5, R3, 0xfffffff8, RZ, 0xc0, !PT ;  /* 0xfffffff803057812 */ /* 0x000fe400078ec0ff */
[----:B------:R-:W-:-:S03]  /*7710*/  IADD3 R3, R28, -R33, RZ ;  /* 0x800000211c037210 */ /* 0x000fc60007ffe0ff */
[C---:B------:R-:W-:Y:S02]  /*7720*/  IMAD.IADD R33, R202.reuse, 0x1, -R5 ;  /* 0x00000001ca217824 */ /* 0x040fe400078e0a05 */
[----:B--2---:R-:W-:Y:S01]  /*7730*/  IMAD.IADD R40, R202, 0x1, R38 ;  /* 0x00000001ca287824 */ /* 0x004fe200078e0226 */
[----:B------:R-:W-:Y:S06]  /*7740*/  @!P0 BRA `(.L_x_14445) ;  /* 0x0000001400608947 */ /* 0x000fec0003800000 */
[----:B------:R-:W1:Y:S01]  /*7750*/  LDC R35, c[0x0][0x448] ;  /* 0x00011200ff237b82 */ /* 0x000e620000000800 */
[----:B------:R-:W-:Y:S01]  /*7760*/  IMAD R3, R3, 0x40, R40 ;  /* 0x0000004003037824 */ /* 0x000fe200078e0228 */
[----:B------:R-:W-:Y:S01]  /*7770*/  ULDC.64 UR4, c[0x0][0x3f8] ;  /* 0x0000fe0000047ab9 */ /* 0x000fe20000000a00 */
[----:B------:R-:W-:Y:S01]  /*7780*/  ULDC.64 UR6, c[0x0][0x408] ;  /* 0x0001020000067ab9 */ /* 0x000fe20000000a00 */
[----:B------:R-:W-:Y:S01]  /*7790*/  IMAD.MOV.U32 R27, RZ, RZ, R29 ;  /* 0x000000ffff1b7224 */ /* 0x000fe200078e001d */
[----:B------:R-:W-:Y:S01]  /*77a0*/  SHF.R.S32.HI R36, RZ, 0x1f, R207 ;  /* 0x0000001fff247819 */ /* 0x000fe200000114cf */
[----:B------:R-:W-:Y:S01]  /*77b0*/  IMAD.MOV.U32 R25, RZ, RZ, R31 ;  /* 0x000000ffff197224 */ /* 0x000fe200078e001f */
[----:B-1----:R-:W-:-:S13]  /*77c0*/  ISETP.NE.AND P0, PT, R35, 0x1, PT ;  /* 0x000000012300780c */ /* 0x002fda0003f05270 */
[----:B------:R-:W1:Y:S08]  /*77d0*/  @P0 LDC R0, c[0x0][0x44c] ;  /* 0x00011300ff000b82 */ /* 0x000e700000000800 */
[----:B------:R-:W2:Y:S01]  /*77e0*/  @P0 LDC R5, c[0x0][0x450] ;  /* 0x00011400ff050b82 */ /* 0x000ea20000000800 */
        /* <DEDUP_REMOVED lines=14> */
[----:B------:R-:W-:-:S02]  /*78d0*/  LEA R30, P1, R24, UR6, 0x1 ;  /* 0x00000006181e7c11 */ /* 0x000fc4000f8208ff */
[----:B------:R-:W-:Y:S02]  /*78e0*/  IADD3 R3, R25, R3, RZ ;  /* 0x0000000319037210 */ /* 0x000fe40007ffe0ff */
[----:B------:R-:W-:Y:S02]  /*78f0*/  LEA.HI.X R31, R26, UR5, R31, 0x1, P0 ;  /* 0x000000051a1f7c11 */ /* 0x000fe400080f0c1f */
[----:B------:R-:W-:Y:S01]  /*7900*/  LEA.HI.X R34, R24, UR7, R3, 0x1, P1 ;  /* 0x0000000718227c11 */ /* 0x000fe200088f0c03 */
[----:B------:R-:W-:Y:S06]  /*7910*/  BRA.DIV UR4, `(.L_x_14446) ;  /* 0x0000018204287947 */ /* 0x000fec000b800000 */
[----:B------:R1:W2:Y:S04]  /*7920*/  SHFL.IDX PT, R0, R31, RZ, 0x1c1f ;  /* 0x001c1fff1f007589 */ /* 0x0002a800000e0000 */
[----:B------:R1:W3:Y:S04]  /*7930*/  SHFL.IDX PT, R3, R10, RZ, 0x1c1f ;  /* 0x001c1fff0a037589 */ /* 0x0002e800000e0000 */
[----:B------:R1:W4:Y:S04]  /*7940*/  SHFL.IDX PT, R7, R34, RZ, 0x1c1f ;  /* 0x001c1fff22077589 */ /* 0x00032800000e0000 */
[----:B------:R1:W0:Y:S02]  /*7950*/  SHFL.IDX PT, R8, R30, RZ, 0x1c1f ;  /* 0x001c1fff1e087589 */ /* 0x00022400000e0000 */
.L_x_14698:
[----:B------:R-:W5:Y:S01]  /*7960*/  LDL R4, [R1+0x8] ;  /* 0x0000080001047983 */ /* 0x000f620000100800 */
[----:B------:R-:W-:Y:S01]  /*7970*/  BSSY B1, `(.L_x_14447) ;  /* 0x000001e000017945 */ /* 0x000fe20003800000 */
[----:B------:R-:W-:Y:S02]  /*7980*/  CS2R R24, SRZ ;  /* 0x0000000000187805 */ /* 0x000fe4000001ff00 */
[----:B------:R-:W-:Y:S02]  /*7990*/  CS2R R26, SRZ ;  /* 0x00000000001a7805 */ /* 0x000fe4000001ff00 */
[----:B------:R-:W-:Y:S02]  /*79a0*/  CS2R R20, SRZ ;  /* 0x0000000000147805 */ /* 0x000fe4000001ff00 */
[----:B------:R-:W-:Y:S01]  /*79b0*/  CS2R R28, SRZ ;  /* 0x00000000001c7805 */ /* 0x000fe2000001ff00 */
[----:B-----5:R-:W-:-:S05]  /*79c0*/  IMAD R35, R4, R35, RZ ;  /* 0x0000002304237224 */ /* 0x020fca00078e02ff */
[----:B------:R-:W-:-:S13]  /*79d0*/  ISETP.GE.AND P0, PT, R40, R35, PT ;  /* 0x000000232800720c */ /* 0x000fda0003f06270 */
[----:B------:R-:W-:Y:S05]  /*79e0*/  @P0 BRA `(.L_x_14448) ;  /* 0x0000000000580947 */ /* 0x000fea0003800000 */
[----:B------:R-:W-:Y:S01]  /*79f0*/  ULDC UR4, c[0x0][0x3f4] ;  /* 0x0000fd0000047ab9 */ /* 0x000fe20000000800 */
[----:B---3--:R-:W-:Y:S01]  /*7a00*/  IMAD.MOV.U32 R4, RZ, RZ, R3 ;  /* 0x000000ffff047224 */ /* 0x008fe200078e0003 */
[----:B------:R-:W-:Y:S01]  /*7a10*/  ISETP.GE.AND P2, PT, R200, UR4, PT ;  /* 0x00000004c8007c0c */ /* 0x000fe2000bf46270 */
[----:B--2---:R-:W-:Y:S01]  /*7a20*/  IMAD.MOV.U32 R5, RZ, RZ, R0 ;  /* 0x000000ffff057224 */ /* 0x004fe200078e0000 */
[----:B------:R-:W-:Y:S02]  /*7a30*/  ISETP.GE.AND P3, PT, R207, UR4, PT ;  /* 0x00000004cf007c0c */ /* 0x000fe4000bf66270 */
[----:B------:R-:W-:Y:S01]  /*7a40*/  CS2R R26, SRZ ;  /* 0x00000000001a7805 */ /* 0x000fe2000001ff00 */
[----:B----4-:R-:W-:-:S08]  /*7a50*/  IMAD.MOV.U32 R9, RZ, RZ, R7 ;  /* 0x000000ffff097224 */ /* 0x010fd000078e0007 */
[----:B------:R-:W-:Y:S02]  /*7a60*/  @!P2 IMAD.WIDE R4, R200, 0x2, R4 ;  /* 0x00000002c804a825 */ /* 0x000fe400078e0204 */
[C---:B------:R-:W-:Y:S02]  /*7a70*/  @!P3 SHF.L.U64.HI R11, R207.reuse, 0x1, R36 ;  /* 0x00000001cf0bb819 */ /* 0x040fe40000010224 */
[----:B------:R-:W-:Y:S01]  /*7a80*/  @!P3 IMAD.SHL.U32 R6, R207, 0x2, RZ ;  /* 0x00000002cf06b824 */ /* 0x000fe200078e00ff */
[----:B------:R2:W5:Y:S01]  /*7a90*/  @!P2 LD.E.64 R26, desc[UR42][R4.64] ;  /* 0x0000002a041aa980 */ /* 0x000562000c101b00 */
[----:B------:R-:W-:Y:S02]  /*7aa0*/  CS2R R28, SRZ ;  /* 0x00000000001c7805 */ /* 0x000fe4000001ff00 */
[----:B------:R-:W-:Y:S02]  /*7ab0*/  CS2R R24, SRZ ;  /* 0x0000000000187805 */ /* 0x000fe4000001ff00 */
[----:B------:R-:W-:-:S02]  /*7ac0*/  CS2R R20, SRZ ;  /* 0x0000000000147805 */ /* 0x000fc4000001ff00 */
[-C--:B--2---:R-:W-:Y:S02]  /*7ad0*/  @!P3 IADD3 R4, P0, R3, R6.reuse, RZ ;  /* 0x000000060304b210 */ /* 0x084fe40007f1e0ff */
[----:B0-----:R-:W-:Y:S01]  /*7ae0*/  @!P3 IADD3 R6, P1, R8, R6, RZ ;  /* 0x000000060806b210 */ /* 0x001fe20007f3e0ff */
[----:B------:R-:W-:-:S04]  /*7af0*/  @!P2 IMAD.WIDE R8, R200, 0x2, R8 ;  /* 0x00000002c808a825 */ /* 0x000fc800078e0208 */
[--C-:B------:R-:W-:Y:S01]  /*7b00*/  @!P3 IMAD.X R5, R0, 0x1, R11.reuse, P0 ;  /* 0x000000010005b824 */ /* 0x100fe200000e060b */
[----:B------:R0:W5:Y:S01]  /*7b10*/  @!P2 LD.E.64 R28, desc[UR42][R8.64] ;  /* 0x0000002a081ca980 */ /* 0x000162000c101b00 */
[----:B------:R-:W-:-:S03]  /*7b20*/  @!P3 IMAD.X R7, R7, 0x1, R11, P1 ;  /* 0x000000010707b824 */ /* 0x000fc600008e060b */
[----:B------:R0:W5:Y:S04]  /*7b30*/  @!P3 LD.E.64 R24, desc[UR42][R4.64] ;  /* 0x0000002a0418b980 */ /* 0x000168000c101b00 */
[----:B------:R0:W5:Y:S02]  /*7b40*/  @!P3 LD.E.64 R20, desc[UR42][R6.64] ;  /* 0x0000002a0614b980 */ /* 0x000164000c101b00 */
.L_x_14448:
[----:B------:R-:W-:Y:S05]  /*7b50*/  BSYNC B1 ;  /* 0x0000000000017941 */ /* 0x000fea0003800000 */
.L_x_14447:
[----:B---3-5:R-:W-:Y:S01]  /*7b60*/  IMAD.MOV.U32 R3, RZ, RZ, R25 ;  /* 0x000000ffff037224 */ /* 0x028fe200078e0019 */
[----:B--2---:R-:W-:Y:S01]  /*7b70*/  MOV R0, R24 ;  /* 0x0000001800007202 */ /* 0x004fe20000000f00 */
[----:B0-----:R-:W-:Y:S01]  /*7b80*/  IMAD.MOV.U32 R4, RZ, RZ, R26 ;  /* 0x000000ffff047224 */ /* 0x001fe200078e001a */
        /* <DEDUP_REMOVED lines=9> */
[----:B------:R-:W-:Y:S02]  /*7c20*/  CS2R R8, SRZ ;  /* 0x0000000000087805 */ /* 0x000fe4000001ff00 */
        /* <DEDUP_REMOVED lines=8> */
.L_x_14704:
[----:B------:R-:W5:Y:S01]  /*7cb0*/  LDL R5, [R1+0x54] ;  /* 0x0000540001057983 */ /* 0x000f620000100800 */
[----:B------:R-:W-:Y:S01]  /*7cc0*/  VIADD R40, R40, 0x40 ;  /* 0x0000004028287836 */ /* 0x000fe20000000000 */
[----:B------:R-:W-:Y:S01]  /*7cd0*/  BSSY B1, `(.L_x_14450) ;  /* 0x0000021000017945 */ /* 0x000fe20003800000 */
[----:B------:R-:W-:Y:S02]  /*7ce0*/  CS2R R12, SRZ ;  /* 0x00000000000c7805 */ /* 0x000fe4000001ff00 */
[----:B0-----:R-:W-:Y:S02]  /*7cf0*/  CS2R R10, SRZ ;  /* 0x00000000000a7805 */ /* 0x001fe4000001ff00 */
[----:B------:R-:W-:Y:S02]  /*7d00*/  CS2R R14, SRZ ;  /* 0x00000000000e7805 */ /* 0x000fe4000001ff00 */
[----:B------:R-:W-:Y:S02]  /*7d10*/  ISETP.GE.AND P0, PT, R40, R35, PT ;  /* 0x000000232800720c */ /* 0x000fe40003f06270 */
        /* <DEDUP_REMOVED lines=11> */
[----:B----4-:R-:W-:Y:S01]  /*7dd0*/  MOV R9, R7 ;  /* 0x0000000700097202 */ /* 0x010fe20000000f00 */
[----:B-1----:R-:W-:-:S06]  /*7de0*/  IMAD.MOV.U32 R8, RZ, RZ, R30 ;  /* 0x000000ffff087224 */ /* 0x002fcc00078e001e */
[----:B------:R-:W-:Y:S02]  /*7df0*/  @!P2 IMAD.WIDE R4, R200, 0x2, R4 ;  /* 0x00000002c804a825 */ /* 0x000fe400078e0204 */
[C---:B------:R-:W-:Y:S02]  /*7e00*/  @!P3 SHF.L.U64.HI R10, R207.reuse, 0x1, R36 ;  /* 0x00000001cf0ab819 */ /* 0x040fe40000010224 */
[----:B------:R-:W-:Y:S01]  /*7e10*/  @!P3 IMAD.SHL.U32 R6, R207, 0x2, RZ ;  /* 0x00000002cf06b824 */ /* 0x000fe200078e00ff */
[----:B------:R0:W5:Y:S01]  /*7e20*/  @!P2 LD.E.64 R12, desc[UR42][R4.64] ;  /* 0x0000002a040ca980 */ /* 0x000162000c101b00 */
[----:B------:R-:W-:-:S03]  /*7e30*/  CS2R R14, SRZ ;  /* 0x00000000000e7805 */ /* 0x000fc6000001ff00 */
        /* <DEDUP_REMOVED lines=10> */
.L_x_14451:
[----:B------:R-:W-:Y:S05]  /*7ee0*/  BSYNC B1 ;  /* 0x0000000000017941 */ /* 0x000fea0003800000 */
.L_x_14450:
[----:B0---4-:R-:W4:Y:S01]  /*7ef0*/  LDL R7, [R1+0x38] ;  /* 0x0000380001077983 */ /* 0x011f220000100800 */
[----:B------:R-:W0:Y:S01]  /*7f00*/  SYNCS.PHASECHK.TRANS64.TRYWAIT P0, [R19+URZ+0x22800], R34 ;  /* 0x02280022130075a7 */ /* 0x000e22000800017f */
[----:B--2---:R-:W-:Y:S01]  /*7f10*/  IMAD.SHL.U32 R0, R33, 0x40, RZ ;  /* 0x0000004021007824 */ /* 0x004fe200078e00ff */
[----:B-----5:R-:W-:Y:S01]  /*7f20*/  MOV R5, R13 ;  /* 0x0000000d00057202 */ /* 0x020fe20000000f00 */
[----:B------:R-:W-:Y:S01]  /*7f30*/  IMAD.MOV.U32 R4, RZ, RZ, R8 ;  /* 0x000000ffff047224 */ /* 0x000fe200078e0008 */
[----:B------:R-:W-:Y:S01]  /*7f40*/  VIADDMNMX R31, R35, -R38, 0x80, PT ;  /* 0x00000080231f7446 */ /* 0x000fe20003800926 */
[----:B------:R-:W-:Y:S01]  /*7f50*/  IMAD.MOV.U32 R6, RZ, RZ, R10 ;  /* 0x000000ffff067224 */ /* 0x000fe200078e000a */
[----:B---3--:R-:W-:Y:S01]  /*7f60*/  LOP3.LUT R3, R0, 0x1c0, RZ, 0xc0, !PT ;  /* 0x000001c000037812 */ /* 0x008fe200078ec0ff */
[----:B------:R-:W-:Y:S01]  /*7f70*/  BSSY B1, `(.L_x_14452) ;  /* 0x0000016000017945 */ /* 0x000fe20003800000 */
[----:B------:R-:W-:Y:S01]  /*7f80*/  PRMT R46, R4, 0x7610, R46 ;  /* 0x00007610042e7816 */ /* 0x000fe2000000002e */
[----:B------:R-:W-:Y:S01]  /*7f90*/  IMAD.MOV.U32 R4, RZ, RZ, R12 ;  /* 0x000000ffff047224 */ /* 0x000fe200078e000c */
[----:B------:R-:W-:-:S02]  /*7fa0*/  LOP3.LUT R0, R3, 0x18, R16, 0xf8, !PT ;  /* 0x0000001803007812 */ /* 0x000fc400078ef810 */
[----:B------:R-:W-:Y:S02]  /*7fb0*/  SHF.R.U32.HI R3, RZ, 0x3, R3 ;  /* 0x00000003ff037819 */ /* 0x000fe40000011603 */
[----:B------:R-:W-:Y:S01]  /*7fc0*/  PRMT R46, R46, 0x5410, R4 ;  /* 0x000054102e2e7816 */ /* 0x000fe20000000004 */
[----:B------:R-:W-:Y:S01]  /*7fd0*/  IMAD.MOV.U32 R4, RZ, RZ, R11 ;  /* 0x000000ffff047224 */ /* 0x000fe200078e000b */
[----:B------:R-:W-:Y:S01]  /*7fe0*/  LOP3.LUT R0, R0, R3, RZ, 0x3c, !PT ;  /* 0x0000000300007212 */ /* 0x000fe200078e3cff */
[----:B------:R-:W-:Y:S01]  /*7ff0*/  IMAD.MOV.U32 R3, RZ, RZ, R9 ;  /* 0x000000ffff037224 */ /* 0x000fe200078e0009 */
[----:B------:R-:W-:Y:S01]  /*8000*/  PRMT R47, R5, 0x5410, R6 ;  /* 0x00005410052f7816 */ /* 0x000fe20000000006 */
[----:B------:R-:W-:Y:S01]  /*8010*/  IMAD.MOV.U32 R5, RZ, RZ, R14 ;  /* 0x000000ffff057224 */ /* 0x000fe200078e000e */
[----:B------:R-:W-:Y:S02]  /*8020*/  LOP3.LUT P2, RZ, R33, 0x4, RZ, 0xc0, !PT ;  /* 0x0000000421ff7812 */ /* 0x000fe4000784c0ff */
[----:B-1----:R-:W-:-:S02]  /*8030*/  PRMT R30, R3, 0x7610, R30 ;  /* 0x00007610031e7816 */ /* 0x002fc4000000001e */
[----:B------:R-:W-:Y:S01]  /*8040*/  PRMT R48, R5, 0x7610, R48 ;  /* 0x0000761005307816 */ /* 0x000fe20000000030 */
[----:B------:R-:W-:Y:S01]  /*8050*/  IMAD.MOV.U32 R5, RZ, RZ, R15 ;  /* 0x000000ffff057224 */ /* 0x000fe200078e000f */
[----:B------:R-:W-:Y:S02]  /*8060*/  PRMT R30, R30, 0x5410, R4 ;  /* 0x000054101e1e7816 */ /* 0x000fe40000000004 */
[----:B------:R-:W-:Y:S01]  /*8070*/  ISETP.GE.AND P1, PT, R202, R31, PT ;  /* 0x0000001fca00720c */ /* 0x000fe20003f26270 */
[----:B----4-:R-:W-:-:S04]  /*8080*/  IMAD R0, R7, 0x200, R0 ;  /* 0x0000020007007824 */ /* 0x010fc800078e0200 */
[----:B------:R-:W-:-:S04]  /*8090*/  IMAD R3, R0, 0x2, R19 ;  /* 0x0000000200037824 */ /* 0x000fc800078e0213 */
[C---:B------:R-:W-:Y:S01]  /*80a0*/  VIADD R0, R3.reuse, 0x18440 ;  /* 0x0001844003007836 */ /* 0x040fe20000000000 */
[----:B------:R-:W-:Y:S01]  /*80b0*/  IADD3 R4, R3, 0x18400, RZ ;  /* 0x0001840003047810 */ /* 0x000fe20007ffe0ff */
[----:B0-----:R-:W-:Y:S06]  /*80c0*/  @!P0 BRA `(.L_x_14453) ;  /* 0x0000017c00248947 */ /* 0x001fec0003800000 */
.L_x_14705:
[----:B------:R-:W-:Y:S05]  /*80d0*/  BSYNC B1 ;  /* 0x0000000000017941 */ /* 0x000fea0003800000 */
.L_x_14452:
        /* <DEDUP_REMOVED lines=11> */
[--C-:B------:R-:W-:Y:S01]  /*8190*/  HADD2.F32 R35, -RZ, R37.reuse.H1_H1 ;  /* 0x30000025ff237230 */ /* 0x100fe20000004100 */
[----:B0-----:R-:W-:Y:S01]  /*81a0*/  SHF.R.U32.HI R34, RZ, 0x10, R27 ;  /* 0x00000010ff227819 */ /* 0x001fe2000001161b */
        /* <DEDUP_REMOVED lines=38> */
.L_x_14457:
[----:B------:R-:W-:Y:S05]  /*8410*/  BSYNC B2 ;  /* 0x0000000000027941 */ /* 0x000fea0003800000 */
.L_x_14456:
        /* <DEDUP_REMOVED lines=17> */
[----:B0-----:R-:W-:Y:S01]  /*8530*/  FMUL.FTZ R34, R4, R28 ;  /* 0x0000001c04227220 */ /* 0x001fe20000410000 */
        /* <DEDUP_REMOVED lines=25> */
.L_x_14455:
[----:B------:R-:W-:Y:S05]  /*86d0*/  BSYNC B1 ;  /* 0x0000000000017941 */ /* 0x000fea0003800000 */
.L_x_14454:
        /* <DEDUP_REMOVED lines=25> */
[----:B0-----:R-:W-:Y:S01]  /*8870*/  FFMA.FTZ R34, R14, R25, R28 ;  /* 0x000000190e227223 */ /* 0x001fe2000001001c */
        /* <DEDUP_REMOVED lines=24> */
.L_x_14460:
[----:B------:R-:W-:Y:S05]  /*8a00*/  BSYNC B1 ;  /* 0x0000000000017941 */ /* 0x000fea0003800000 */
.L_x_14459:
[----:B------:R-:W-:Y:S05]  /*8a10*/  @P1 BRA `(.L_x_14458) ;  /* 0x0000001400b41947 */ /* 0x000fea0003800000 */
[----:B-1----:R-:W1:Y:S01]  /*8a20*/  LDS.128 R4, [R0+0x2000] ;  /* 0x0020000000047984 */ /* 0x002e620000000c00 */
[----:B------:R-:W-:Y:S01]  /*8a30*/  SHF.R.U32.HI R14, RZ, 0x10, R11 ;  /* 0x00000010ff0e7819 */ /* 0x000fe2000001160b */
[----:B------:R-:W-:Y:S01]  /*8a40*/  HADD2.F32 R13, -RZ, R47.H1_H1 ;  /* 0x3000002fff0d7230 */ /* 0x000fe20000004100 */
[----:B------:R-:W-:Y:S02]  /*8a50*/  SHF.R.U32.HI R12, RZ, 0x10, R9 ;  /* 0x00000010ff0c7819 */ /* 0x000fe40000011609 */
[----:B------:R-:W-:Y:S01]  /*8a60*/  SHF.R.U64 R21, R10, 0x10, R11 ;  /* 0x000000100a157819 */ /* 0x000fe2000000120b */
[----:B------:R-:W-:Y:S01]  /*8a70*/  HADD2.F32 R14, -RZ, R14.H0_H0 ;  /* 0x2000000eff0e7230 */ /* 0x000fe20000004100 */
        /* <DEDUP_REMOVED lines=15> */
[--C-:B------:R-:W-:Y:S02]  /*8b70*/  HADD2.F32 R10, -RZ, R30.reuse.H1_H1 ;  /* 0x3000001eff0a7230 */ /* 0x100fe40000004100 */
[----:B------:R-:W-:Y:S01]  /*8b80*/  FFMA.FTZ R15, R9, R14, R15 ;  /* 0x0000000e090f7223 */ /* 0x000fe2000001000f */
[----:B------:R-:W-:Y:S02]  /*8b90*/  HADD2.F32 R6, -RZ, R5.H0_H0 ;  /* 0x20000005ff067230 */ /* 0x000fe40000004100 */
[----:B------:R-:W-:Y:S01]  /*8ba0*/  FFMA.FTZ R12, R3, R13, R12 ;  /* 0x0000000d030c7223 */ /* 0x000fe2000001000c */
[----:B------:R-:W-:-:S02]  /*8bb0*/  HADD2.F32 R30, -RZ, R30.H0_H0 ;  /* 0x2000001eff1e7230 */ /* 0x000fc40000004100 */
[C---:B------:R-:W-:Y:S01]  /*8bc0*/  FMUL.FTZ R14, R8.reuse, R10 ;  /* 0x0000000a080e7220 */ /* 0x040fe20000410000 */
[----:B------:R-:W-:Y:S02]  /*8bd0*/  HADD2.F32 R5, -RZ, R5.H1_H1 ;  /* 0x30000005ff057230 */ /* 0x000fe40000004100 */
        /* <DEDUP_REMOVED lines=15> */
.L_x_14445:
[----:B------:R-:W1:Y:S01]  /*8cd0*/  LDC R6, c[0x0][0x448] ;  /* 0x00011200ff067b82 */ /* 0x000e620000000800 */
[----:B------:R-:W-:Y:S01]  /*8ce0*/  IMAD R3, R3, 0x40, R40 ;  /* 0x0000004003037824 */ /* 0x000fe200078e0228 */
[----:B------:R-:W-:Y:S01]  /*8cf0*/  ULDC.64 UR4, c[0x0][0x3f8] ;  /* 0x0000fe0000047ab9 */ /* 0x000fe20000000a00 */
[----:B------:R-:W-:Y:S01]  /*8d00*/  ULDC.64 UR6, c[0x0][0x408] ;  /* 0x0001020000067ab9 */ /* 0x000fe20000000a00 */
[----:B------:R-:W-:Y:S02]  /*8d10*/  IMAD.MOV.U32 R27, RZ, RZ, R29 ;  /* 0x000000ffff1b7224 */ /* 0x000fe400078e001d */
        /* <DEDUP_REMOVED lines=12> */
[----:B------:R-:W-:Y:S01]  /*8de0*/  IMAD.WIDE.U32 R24, R3, UR6, R24 ;  /* 0x0000000603187c25 */ /* 0x000fe2000f8e0018 */
[----:B------:R-:W-:Y:S01]  /*8df0*/  LEA R36, P0, R26, UR4, 0x1 ;  /* 0x000000041a247c11 */ /* 0x000fe2000f8008ff */
[----:B------:R-:W-:Y:S01]  /*8e00*/  UMOV UR4, 0xffffffff ;  /* 0xffffffff00047882 */ /* 0x000fe20000000000 */
[----:B------:R-:W-:Y:S01]  /*8e10*/  IADD3 R5, R27, R5, RZ ;  /* 0x000000051b057210 */ /* 0x000fe20007ffe0ff */
[----:B------:R-:W-:Y:S01]  /*8e20*/  IMAD R3, R3, UR7, R0 ;  /* 0x0000000703037c24 */ /* 0x000fe2000f8e0200 */
[----:B------:R-:W-:-:S02]  /*8e30*/  ULDC.64 UR6, c[0x0][0x400] ;  /* 0x0001000000067ab9 */ /* 0x000fc40000000a00 */
[----:B------:R-:W-:Y:S01]  /*8e40*/  LEA R37, P1, R24, UR6, 0x1 ;  /* 0x0000000618257c11 */ /* 0x000fe2000f8208ff */
[----:B------:R-:W-:Y:S01]  /*8e50*/  IMAD.IADD R3, R25, 0x1, R3 ;  /* 0x0000000119037824 */ /* 0x000fe200078e0203 */
[----:B------:R-:W-:-:S04]  /*8e60*/  LEA.HI.X R26, R26, UR5, R5, 0x1, P0 ;  /* 0x000000051a1a7c11 */ /* 0x000fc800080f0c05 */
[----:B------:R-:W-:Y:S01]  /*8e70*/  LEA.HI.X R24, R24, UR7, R3, 0x1, P1 ;  /* 0x0000000718187c11 */ /* 0x000fe200088f0c03 */
[----:B------:R-:W-:Y:S06]  /*8e80*/  BRA.DIV UR4, `(.L_x_14461) ;  /* 0x0000016e04c87947 */ /* 0x000fec000b800000 */
[----:B------:R-:W2:Y:S01]  /*8e90*/  LDL R7, [R1+0x8] ;  /* 0x0000080001077983 */ /* 0x000ea20000100800 */
[----:B------:R-:W1:Y:S03]  /*8ea0*/  LDC R27, c[0x0][0x3f4] ;  /* 0x0000fd00ff1b7b82 */ /* 0x000e660000000800 */
[----:B------:R-:W3:Y:S04]  /*8eb0*/  SHFL.IDX PT, R3, R36, RZ, 0x1c1f ;  /* 0x001c1fff24037589 */ /* 0x000ee800000e0000 */
[----:B------:R-:W4:Y:S04]  /*8ec0*/  SHFL.IDX PT, R0, R26, RZ, 0x1c1f ;  /* 0x001c1fff1a007589 */ /* 0x000f2800000e0000 */
[----:B------:R-:W5:Y:S04]  /*8ed0*/  SHFL.IDX PT, R14, R37, RZ, 0x1c1f ;  /* 0x001c1fff250e7589 */ /* 0x000f6800000e0000 */
[----:B------:R-:W0:Y:S01]  /*8ee0*/  SHFL.IDX PT, R4, R24, RZ, 0x1c1f ;  /* 0x001c1fff18047589 */ /* 0x000e2200000e0000 */
[----:B-1----:R-:W-:Y:S01]  /*8ef0*/  ISETP.GE.AND P0, PT, R16, R27, PT ;  /* 0x0000001b1000720c */ /* 0x002fe20003f06270 */
[----:B--2---:R-:W-:-:S05]  /*8f00*/  IMAD R25, R7, R6, RZ ;  /* 0x0000000607197224 */ /* 0x004fca00078e02ff */
[----:B------:R-:W-:-:S13]  /*8f10*/  ISETP.GE.OR P1, PT, R40, R25, P0 ;  /* 0x000000192800720c */ /* 0x000fda0000726670 */
[C---:B------:R-:W-:Y:S01]  /*8f20*/  @!P1 IMAD.SHL.U32 R5, R16.reuse, 0x2, RZ ;  /* 0x0000000210059824 */ /* 0x040fe200078e00ff */
[----:B------:R-:W-:-:S04]  /*8f30*/  @!P1 SHF.L.U64.HI R7, R16, 0x1, R17 ;  /* 0x0000000110079819 */ /* 0x000fc80000010211 */
[----:B---3--:R-:W-:-:S05]  /*8f40*/  @!P1 IADD3 R8, P2, R3, R5, RZ ;  /* 0x0000000503089210 */ /* 0x008fca0007f5e0ff */
[----:B----4-:R-:W-:-:S06]  /*8f50*/  @!P1 IMAD.X R9, R0, 0x1, R7, P2 ;  /* 0x0000000100099824 */ /* 0x010fcc00010e0607 */
[----:B------:R-:W2:Y:S01]  /*8f60*/  @!P1 LD.E.128 R8, desc[UR42][R8.64] ;  /* 0x0000002a08089980 */ /* 0x000ea2000c101d00 */
[----:B-----5:R-:W-:-:S05]  /*8f70*/  @!P1 IADD3 R14, P2, R14, R5, RZ ;  /* 0x000000050e0e9210 */ /* 0x020fca0007f5e0ff */
[----:B0-----:R-:W-:Y:S02]  /*8f80*/  @!P1 IMAD.X R5, R4, 0x1, R7, P2 ;  /* 0x0000000104059824 */ /* 0x001fe400010e0607 */
[----:B------:R-:W-:-:S06]  /*8f90*/  @!P1 IMAD.MOV.U32 R4, RZ, RZ, R14 ;  /* 0x000000ffff049224 */ /* 0x000fcc00078e000e */
[----:B------:R-:W3:Y:S01]  /*8fa0*/  @!P1 LD.E.128 R4, desc[UR42][R4.64] ;  /* 0x0000002a04049980 */ /* 0x000ee2000c101d00 */
[----:B------:R-:W-:Y:S02]  /*8fb0*/  CS2R R20, SRZ ;  /* 0x0000000000147805 */ /* 0x000fe4000001ff00 */
[----:B------:R-:W-:Y:S02]  /*8fc0*/  CS2R R28, SRZ ;  /* 0x00000000001c7805 */ /* 0x000fe4000001ff00 */
[----:B------:R-:W-:Y:S01]  /*8fd0*/  CS2R R30, SRZ ;  /* 0x00000000001e7805 */ /* 0x000fe2000001ff00 */
[----:B------:R-:W0:Y:S01]  /*8fe0*/  SHFL.IDX PT, R14, R37, 0x1, 0x1c1f ;  /* 0x003c1f00250e7f89 */ /* 0x000e2200000e0000 */
[----:B------:R-:W-:-:S03]  /*8ff0*/  CS2R R34, SRZ ;  /* 0x0000000000227805 */ /* 0x000fc6000001ff00 */
[----:B------:R-:W1:Y:S01]  /*9000*/  SHFL.IDX PT, R24, R24, 0x1, 0x1c1f ;  /* 0x003c1f0018187f89 */ /* 0x000e6200000e0000 */
[----:B--2---:R-:W-:Y:S01]  /*9010*/  @!P1 IMAD.MOV.U32 R20, RZ, RZ, R8 ;  /* 0x000000ffff149224 */ /* 0x004fe200078e0008 */
[----:B------:R-:W-:Y:S01]  /*9020*/  @!P1 MOV R21, R9 ;  /* 0x0000000900159202 */ /* 0x000fe20000000f00 */
[----:B------:R-:W-:Y:S02]  /*9030*/  @!P1 IMAD.MOV.U32 R28, RZ, RZ, R10 ;  /* 0x000000ffff1c9224 */ /* 0x000fe400078e000a */
[----:B------:R-:W-:Y:S02]  /*9040*/  IMAD.MOV.U32 R0, RZ, RZ, R20 ;  /* 0x000000ffff007224 */ /* 0x000fe400078e0014 */
[----:B------:R-:W-:Y:S02]  /*9050*/  @!P1 IMAD.MOV.U32 R29, RZ, RZ, R11 ;  /* 0x000000ffff1d9224 */ /* 0x000fe400078e000b */
[----:B------:R-:W-:Y:S01]  /*9060*/  IMAD.MOV.U32 R3, RZ, RZ, R21 ;  /* 0x000000ffff037224 */ /* 0x000fe200078e0015 */
[----:B------:R-:W-:Y:S01]  /*9070*/  PRMT R53, R53, 0x5410, R0 ;  /* 0x0000541035357816 */ /* 0x000fe20000000000 */
[----:B------:R-:W-:Y:S01]  /*9080*/  IMAD.MOV.U32 R8, RZ, RZ, R28 ;  /* 0x000000ffff087224 */ /* 0x000fe200078e001c */
[----:B------:R-:W2:Y:S01]  /*9090*/  SHFL.IDX PT, R0, R26, 0x1, 0x1c1f ;  /* 0x003c1f001a007f89 */ /* 0x000ea200000e0000 */
[----:B------:R-:W-:Y:S01]  /*90a0*/  IMAD.MOV.U32 R9, RZ, RZ, R29 ;  /* 0x000000ffff097224 */ /* 0x000fe200078e001d */
[----:B------:R-:W-:Y:S01]  /*90b0*/  PRMT R41, R3, 0x7610, R41 ;  /* 0x0000761003297816 */ /* 0x000fe20000000029 */
[----:B---3--:R-:W-:Y:S01]  /*90c0*/  @!P1 IMAD.MOV.U32 R31, RZ, RZ, R5 ;  /* 0x000000ffff1f9224 */ /* 0x008fe200078e0005 */
[----:B------:R-:W-:Y:S01]  /*90d0*/  @!P1 MOV R30, R4 ;  /* 0x00000004001e9202 */ /* 0x000fe20000000f00 */
[----:B------:R-:W-:Y:S01]  /*90e0*/  @!P1 IMAD.MOV.U32 R34, RZ, RZ, R6 ;  /* 0x000000ffff229224 */ /* 0x000fe200078e0006 */
[----:B------:R3:W4:Y:S01]  /*90f0*/  SHFL.IDX PT, R3, R36, 0x1, 0x1c1f ;  /* 0x003c1f0024037f89 */ /* 0x00072200000e0000 */
[----:B------:R-:W-:Y:S01]  /*9100*/  @!P1 IMAD.MOV.U32 R35, RZ, RZ, R7 ;  /* 0x000000ffff239224 */ /* 0x000fe200078e0007 */
[----:B------:R-:W-:Y:S01]  /*9110*/  PRMT R38, R8, 0x7610, R38 ;  /* 0x0000761008267816 */ /* 0x000fe20000000026 */
[----:B------:R-:W-:-:S02]  /*9120*/  IMAD.MOV.U32 R4, RZ, RZ, R30 ;  /* 0x000000ffff047224 */ /* 0x000fc400078e001e */
[----:B------:R-:W-:Y:S01]  /*9130*/  IMAD.MOV.U32 R5, RZ, RZ, R31 ;  /* 0x000000ffff057224 */ /* 0x000fe200078e001f */
[----:B------:R-:W-:Y:S01]  /*9140*/  MOV R7, R35 ;  /* 0x0000002300077202 */ /* 0x000fe20000000f00 */
[----:B------:R-:W-:Y:S01]  /*9150*/  IMAD.MOV.U32 R6, RZ, RZ, R34 ;  /* 0x000000ffff067224 */ /* 0x000fe200078e0022 */
[----:B---3--:R-:W-:Y:S02]  /*9160*/  PRMT R36, R9, 0x7610, R36 ;  /* 0x0000761009247816 */ /* 0x008fe40000000024 */
[----:B------:R-:W-:Y:S02]  /*9170*/  PRMT R38, R38, 0x5410, R4 ;  /* 0x0000541026267816 */ /* 0x000fe40000000004 */
[----:B------:R-:W-:Y:S02]  /*9180*/  PRMT R43, R5, 0x7610, R43 ;  /* 0x00007610052b7816 */ /* 0x000fe4000000002b */
[----:B------:R-:W-:Y:S02]  /*9190*/  CS2R R4, SRZ ;  /* 0x0000000000047805 */ /* 0x000fe4000001ff00 */
[----:B------:R-:W-:-:S02]  /*91a0*/  PRMT R53, R6, 0x7610, R53 ;  /* 0x0000761006357816 */ /* 0x000fc40000000035 */
[----:B012---:R-:W-:-:S07]  /*91b0*/  PRMT R36, R36, 0x5410, R7 ;  /* 0x0000541024247816 */ /* 0x007fce0000000007 */
.L_x_14715:
        /* <DEDUP_REMOVED lines=18> */
[-C--:B----4-:R-:W-:Y:S02]  /*92e0*/  IADD3 R8, P1, R3, R4.reuse, RZ ;  /* 0x0000000403087210 */ /* 0x090fe40007f3e0ff */
[----:B------:R-:W-:-:S03]  /*92f0*/  IADD3 R4, P2, R14, R4, RZ ;  /* 0x000000040e047210 */ /* 0x000fc60007f5e0ff */
[--C-:B------:R-:W-:Y:S02]  /*9300*/  IMAD.X R9, R0, 0x1, R5.reuse, P1 ;  /* 0x0000000100097824 */ /* 0x100fe400008e0605 */
[----:B------:R-:W-:-:S04]  /*9310*/  IMAD.X R5, R24, 0x1, R5, P2 ;  /* 0x0000000118057824 */ /* 0x000fc800010e0605 */
[----:B------:R-:W5:Y:S04]  /*9320*/  LD.E.128 R8, desc[UR42][R8.64] ;  /* 0x0000002a08087980 */ /* 0x000f68000c101d00 */
[----:B------:R-:W5:Y:S02]  /*9330*/  LD.E.128 R4, desc[UR42][R4.64] ;  /* 0x0000002a04047980 */ /* 0x000f64000c101d00 */
.L_x_14463:
[----:B------:R-:W-:Y:S05]  /*9340*/  BSYNC B1 ;  /* 0x0000000000017941 */ /* 0x000fea0003800000 */
.L_x_14462:
[----:B------:R-:W2:Y:S01]  /*9350*/  LDL R0, [R1+0x4] ;  /* 0x0000040001007983 */ /* 0x000ea20000100800 */
[----:B------:R-:W0:Y:S01]  /*9360*/  SYNCS.PHASECHK.TRANS64.TRYWAIT P1, [R19+URZ+0x22800], R12 ;  /* 0x0228000c130075a7 */ /* 0x000e22000802017f */
[----:B------:R-:W-:Y:S01]  /*9370*/  VIADD R13, R202, 0x40 ;  /* 0x00000040ca0d7836 */ /* 0x000fe20000000000 */
[----:B------:R-:W-:Y:S01]  /*9380*/  BSSY B1, `(.L_x_14464) ;  /* 0x000000f000017945 */ /* 0x000fe20003800000 */
[----:B----45:R-:W-:Y:S02]  /*9390*/  IMAD.MOV.U32 R3, RZ, RZ, R5 ;  /* 0x000000ffff037224 */ /* 0x030fe400078e0005 */
[----:B------:R-:W-:Y:S02]  /*93a0*/  IMAD.MOV.U32 R14, RZ, RZ, R9 ;  /* 0x000000ffff0e7224 */ /* 0x000fe400078e0009 */
[----:B------:R-:W-:Y:S01]  /*93b0*/  IMAD.IADD R37, R16, 0x1, R27 ;  /* 0x0000000110257824 */ /* 0x000fe200078e021b */
[----:B--2---:R-:W-:Y:S02]  /*93c0*/  VIADDMNMX R25, R25, -R0, 0x80, PT ;  /* 0x0000008019197446 */ /* 0x004fe40003800900 */
[----:B------:R-:W-:-:S02]  /*93d0*/  MOV R0, R4 ;  /* 0x0000000400007202 */ /* 0x000fc40000000f00 */
[-C--:B------:R-:W-:Y:S02]  /*93e0*/  ISETP.GE.OR P2, PT, R202, R25.reuse, P0 ;  /* 0x00000019ca00720c */ /* 0x080fe40000746670 */
[----:B------:R-:W-:Y:S01]  /*93f0*/  ISETP.GE.OR P0, PT, R13, R25, P0 ;  /* 0x000000190d00720c */ /* 0x000fe20000706670 */
[----:B------:R-:W-:Y:S01]  /*9400*/  IMAD.MOV.U32 R13, RZ, RZ, R8 ;  /* 0x000000ffff0d7224 */ /* 0x000fe200078e0008 */
[----:B------:R-:W-:Y:S01]  /*9410*/  PRMT R54, R0, 0x5410, R3 ;  /* 0x0000541000367816 */ /* 0x000fe20000000003 */
[----:B------:R-:W-:Y:S02]  /*9420*/  IMAD.MOV.U32 R0, RZ, RZ, R6 ;  /* 0x000000ffff007224 */ /* 0x000fe400078e0006 */
[----:B------:R-:W-:Y:S01]  /*9430*/  IMAD.MOV.U32 R3, RZ, RZ, R7 ;  /* 0x000000ffff037224 */ /* 0x000fe200078e0007 */
[----:B------:R-:W-:-:S04]  /*9440*/  PRMT R56, R13, 0x5410, R14 ;  /* 0x000054100d387816 */ /* 0x000fc8000000000e */
[----:B------:R-:W-:Y:S01]  /*9450*/  PRMT R55, R0, 0x5410, R3 ;  /* 0x0000541000377816 */ /* 0x000fe20000000003 */
[----:B0-----:R-:W-:Y:S06]  /*9460*/  @!P1 BRA `(.L_x_14465) ;  /* 0x0000016c00c09947 */ /* 0x001fec0003800000 */
.L_x_14716:
[----:B------:R-:W-:Y:S05]  /*9470*/  BSYNC B1 ;  /* 0x0000000000017941 */ /* 0x000fea0003800000 */
.L_x_14464:
[----:B------:R-:W-:Y:S01]  /*9480*/  BSSY B1, `(.L_x_14466) ;  /* 0x0000064000017945 */ /* 0x000fe20003800000 */
[----:B------:R-:W-:Y:S01]  /*9490*/  MOV R0, R10 ;  /* 0x0000000a00007202 */ /* 0x000fe20000000f00 */
[----:B------:R-:W-:Y:S01]  /*94a0*/  IMAD.MOV.U32 R3, RZ, RZ, R11 ;  /* 0x000000ffff037224 */ /* 0x000fe200078e000b */
[----:B------:R-:W-:Y:S01]  /*94b0*/  LOP3.LUT R37, R37, 0x38, RZ, 0xc0, !PT ;  /* 0x0000003825257812 */ /* 0x000fe200078ec0ff */
[----:B------:R-:W-:Y:S06]  /*94c0*/  @P2 BRA `(.L_x_14467) ;  /* 0x00000004007c2947 */ /* 0x000fec0003800000 */
[----:B------:R-:W2:Y:S01]  /*94d0*/  LDL R25, [R1+0x38] ;  /* 0x0000380001197983 */ /* 0x000ea20000100800 */
[----:B------:R-:W-:Y:S01]  /*94e0*/  IMAD.SHL.U32 R33, R33, 0x40, RZ ;  /* 0x0000004021217824 */ /* 0x000fe200078e00ff */
[----:B------:R-:W-:Y:S01]  /*94f0*/  SHF.R.U64 R49, R30, 0x10, R31 ;  /* 0x000000101e317819 */ /* 0x000fe2000000121f */
[----:B------:R-:W-:Y:S01]  /*9500*/  HADD2.F32 R43, -RZ, R43.H0_H0 ;  /* 0x2000002bff2b7230 */ /* 0x000fe20000004100 */
[--C-:B------:R-:W-:Y:S01]  /*9510*/  SHF.R.U64 R52, R20, 0x10, R21.reuse ;  /* 0x0000001014347819 */ /* 0x100fe20000001215 */
[----:B------:R-:W-:Y:S01]  /*9520*/  HADD2.F32 R41, -RZ, R41.H0_H0 ;  /* 0x20000029ff297230 */ /* 0x000fe20000004100 */
[----:B------:R-:W-:Y:S02]  /*9530*/  LOP3.LUT R24, R33, 0x1c0, RZ, 0xc0, !PT ;  /* 0x000001c021187812 */ /* 0x000fe400078ec0ff */
[----:B------:R-:W-:Y:S02]  /*9540*/  SHF.R.U32.HI R44, RZ, 0x10, R21 ;  /* 0x00000010ff2c7819 */ /* 0x000fe40000011615 */
[----:B------:R-:W-:-:S02]  /*9550*/  SHF.R.U32.HI R13, RZ, 0x3, R24 ;  /* 0x00000003ff0d7819 */ /* 0x000fc40000011618 */
[----:B0-----:R-:W-:Y:S02]  /*9560*/  LOP3.LUT R12, R24, 0x38, R16, 0xf8, !PT ;  /* 0x00000038180c7812 */ /* 0x001fe400078ef810 */
[----:B------:R-:W-:Y:S02]  /*9570*/  LOP3.LUT R24, R13, R37, R24, 0x1e, !PT ;  /* 0x000000250d187212 */ /* 0x000fe400078e1e18 */
[----:B------:R-:W-:Y:S02]  /*9580*/  LOP3.LUT R12, R12, R13, RZ, 0x3c, !PT ;  /* 0x0000000d0c0c7212 */ /* 0x000fe400078e3cff */
[----:B------:R-:W-:Y:S02]  /*9590*/  SHF.R.U32.HI R40, RZ, 0x10, R31 ;  /* 0x00000010ff287819 */ /* 0x000fe4000001161f */
[--C-:B------:R-:W-:Y:S02]  /*95a0*/  SHF.R.U64 R48, R34, 0x10, R35.reuse ;  /* 0x0000001022307819 */ /* 0x100fe40000001223 */
[----:B------:R-:W-:Y:S01]  /*95b0*/  SHF.R.U32.HI R46, RZ, 0x10, R35 ;  /* 0x00000010ff2e7819 */ /* 0x000fe20000011623 */
[----:B------:R-:W-:Y:S01]  /*95c0*/  HADD2.F32 R40, -RZ, R40.H0_H0 ;  /* 0x20000028ff287230 */ /* 0x000fe20000004100 */
[----:B------:R-:W-:-:S02]  /*95d0*/  SHF.R.U64 R51, R28, 0x10, R29 ;  /* 0x000000101c337819 */ /* 0x000fc4000000121d */
        /* <DEDUP_REMOVED lines=10> */
[C---:B------:R-:W-:Y:S01]  /*9680*/  FMUL.FTZ R45, R30.reuse, R43 ;  /* 0x0000002b1e2d7220 */ /* 0x040fe20000410000 */
[----:B------:R-:W-:Y:S01]  /*9690*/  FMUL.FTZ R47, R30, R41 ;  /* 0x000000291e2f7220 */ /* 0x000fe20000410000 */
[----:B------:R-:W-:-:S02]  /*96a0*/  HADD2.F32 R30, -RZ, R44.H0_H0 ;  /* 0x2000002cff1e7230 */ /* 0x000fc40000004100 */
[C---:B------:R-:W-:Y:S01]  /*96b0*/  FMUL.FTZ R44, R31.reuse, R40 ;  /* 0x000000281f2c7220 */ /* 0x040fe20000410000 */
[C---:B------:R-:W-:Y:S01]  /*96c0*/  FFMA.FTZ R42, R20.reuse, R41, -R45 ;  /* 0x00000029142a7223 */ /* 0x040fe2000001082d */
[----:B------:R-:W-:Y:S02]  /*96d0*/  HADD2.F32 R34, -RZ, R27.H0_H0 ;  /* 0x2000001bff227230 */ /* 0x000fe40000004100 */
[----:B------:R-:W-:Y:S01]  /*96e0*/  FFMA.FTZ R47, R20, R43, R47 ;  /* 0x0000002b142f7223 */ /* 0x000fe2000001002f */
[--C-:B------:R-:W-:Y:S02]  /*96f0*/  HADD2.F32 R45, -RZ, R36.reuse.H1_H1 ;  /* 0x30000024ff2d7230 */ /* 0x100fe40000004100 */
[----:B------:R-:W-:Y:S01]  /*9700*/  FMUL.FTZ R20, R31, R30 ;  /* 0x0000001e1f147220 */ /* 0x000fe20000410000 */
[----:B------:R-:W-:Y:S02]  /*9710*/  HADD2.F32 R41, -RZ, R36.H0_H0 ;  /* 0x20000024ff297230 */ /* 0x000fe40000004100 */
[----:B------:R-:W-:-:S02]  /*9720*/  HADD2.F32 R21, -RZ, R13.H1_H1 ;  /* 0x3000000dff157230 */ /* 0x000fc40000004100 */
[C---:B------:R-:W-:Y:S01]  /*9730*/  FMUL.FTZ R31, R34.reuse, R45 ;  /* 0x0000002d221f7220 */ /* 0x040fe20000410000 */
[----:B------:R-:W-:Y:S02]  /*9740*/  HADD2.F32 R28, -RZ, R15.H0_H0 ;  /* 0x2000000fff1c7230 */ /* 0x000fe40000004100 */
[-C--:B------:R-:W-:Y:S01]  /*9750*/  FMUL.FTZ R34, R34, R41.reuse ;  /* 0x0000002922227220 */ /* 0x080fe20000410000 */
[----:B------:R-:W-:Y:S02]  /*9760*/  HADD2.F32 R35, -RZ, R27.H1_H1 ;  /* 0x3000001bff237230 */ /* 0x000fe40000004100 */
[----:B------:R-:W-:Y:S01]  /*9770*/  FFMA.FTZ R43, R21, R30, -R44 ;  /* 0x0000001e152b7223 */ /* 0x000fe2000001082c */
[----:B------:R-:W-:Y:S02]  /*9780*/  HADD2.F32 R36, -RZ, R46.H0_H0 ;  /* 0x2000002eff247230 */ /* 0x000fe40000004100 */
[----:B------:R-:W-:Y:S01]  /*9790*/  FFMA.FTZ R41, R28, R41, -R31 ;  /* 0x000000291c297223 */ /* 0x000fe2000001081f */
[----:B------:R-:W-:-:S02]  /*97a0*/  HADD2.F32 R29, -RZ, R15.H1_H1 ;  /* 0x3000000fff1d7230 */ /* 0x000fc40000004100 */
[----:B------:R-:W-:Y:S01]  /*97b0*/  FFMA.FTZ R45, R28, R45, R34 ;  /* 0x0000002d1c2d7223 */ /* 0x000fe20000010022 */
[----:B------:R-:W-:Y:S02]  /*97c0*/  HADD2.F32 R30, -RZ, R50.H0_H0 ;  /* 0x20000032ff1e7230 */ /* 0x000fe40000004100 */
[----:B------:R-:W-:Y:S01]  /*97d0*/  FFMA.FTZ R40, R21, R40, R20 ;  /* 0x0000002815287223 */ /* 0x000fe20000010014 */
[----:B------:R-:W-:Y:S02]  /*97e0*/  HADD2.F32 R25, -RZ, R24.H0_H0 ;  /* 0x20000018ff197230 */ /* 0x000fe40000004100 */
[C---:B------:R-:W-:Y:S01]  /*97f0*/  FMUL.FTZ R34, R35.reuse, R36 ;  /* 0x0000002423227220 */ /* 0x040fe20000410000 */
[----:B------:R-:W-:Y:S02]  /*9800*/  HADD2.F32 R28, -RZ, R38.H1_H1 ;  /* 0x30000026ff1c7230 */ /* 0x000fe40000004100 */
[----:B------:R-:W-:Y:S01]  /*9810*/  FMUL.FTZ R46, R35, R30 ;  /* 0x0000001e232e7220 */ /* 0x000fe20000410000 */
[----:B------:R-:W-:-:S02]  /*9820*/  HADD2.F32 R20, -RZ, R53.H1_H1 ;  /* 0x30000035ff147230 */ /* 0x000fc40000004100 */
[----:B------:R-:W-:Y:S01]  /*9830*/  FFMA.FTZ R44, R29, R30, -R34 ;  /* 0x0000001e1d2c7223 */ /* 0x000fe20000010822 */
[----:B------:R-:W-:Y:S02]  /*9840*/  HADD2.F32 R13, -RZ, R12.H0_H0 ;  /* 0x2000000cff0d7230 */ /* 0x000fe40000004100 */
[C---:B------:R-:W-:Y:S01]  /*9850*/  FMUL.FTZ R34, R25.reuse, R28 ;  /* 0x0000001c19227220 */ /* 0x040fe20000410000 */
[----:B------:R-:W-:Y:S02]  /*9860*/  HADD2.F32 R27, -RZ, R26.H0_H0 ;  /* 0x2000001aff1b7230 */ /* 0x000fe40000004100 */
[----:B------:R-:W-:Y:S01]  /*9870*/  FMUL.FTZ R25, R25, R20 ;  /* 0x0000001419197220 */ /* 0x000fe20000410000 */
[----:B------:R-:W-:Y:S02]  /*9880*/  HADD2.F32 R30, -RZ, R53.H0_H0 ;  /* 0x20000035ff1e7230 */ /* 0x000fe40000004100 */
[----:B------:R-:W-:Y:S01]  /*9890*/  FFMA.FTZ R46, R29, R36, R46 ;  /* 0x000000241d2e7223 */ /* 0x000fe2000001002e */
[----:B------:R-:W-:-:S02]  /*98a0*/  HADD2.F32 R38, -RZ, R38.H0_H0 ;  /* 0x20000026ff267230 */ /* 0x000fc40000004100 */
[----:B------:R-:W-:Y:S01]  /*98b0*/  FFMA.FTZ R34, R13, R20, -R34 ;  /* 0x000000140d227223 */ /* 0x000fe20000010822 */
[----:B------:R-:W-:Y:S02]  /*98c0*/  HADD2.F32 R15, -RZ, R14.H0_H0 ;  /* 0x2000000eff0f7230 */ /* 0x000fe40000004100 */
[----:B------:R-:W-:Y:S01]  /*98d0*/  FMUL.FTZ R36, R27, R30 ;  /* 0x0000001e1b247220 */ /* 0x000fe20000410000 */
[----:B------:R-:W-:Y:S01]  /*98e0*/  FFMA.FTZ R28, R13, R28, R25 ;  /* 0x0000001c0d1c7223 */ /* 0x000fe20000010019 */
[-C--:B------:R-:W-:Y:S01]  /*98f0*/  FMUL.FTZ R20, R27, R38.reuse ;  /* 0x000000261b147220 */ /* 0x080fe20000410000 */
[----:B------:R-:W-:Y:S02]  /*9900*/  HADD2.F32 R24, -RZ, R24.H1_H1 ;  /* 0x30000018ff187230 */ /* 0x000fe40000004100 */
[C---:B------:R-:W-:Y:S01]  /*9910*/  FFMA.FTZ R36, R15.reuse, R38, -R36 ;  /* 0x000000260f247223 */ /* 0x040fe20000010824 */
[----:B------:R-:W-:Y:S02]  /*9920*/  HADD2.F32 R26, -RZ, R26.H1_H1 ;  /* 0x3000001aff1a7230 */ /* 0x000fe40000004100 */
[----:B------:R-:W-:Y:S01]  /*9930*/  FFMA.FTZ R20, R15, R30, R20 ;  /* 0x0000001e0f147223 */ /* 0x000fe20000010014 */
[----:B------:R-:W-:-:S02]  /*9940*/  HADD2.F32 R25, -RZ, R49.H0_H0 ;  /* 0x20000031ff197230 */ /* 0x000fc40000004100 */
[----:B------:R-:W-:Y:S02]  /*9950*/  HADD2.F32 R27, -RZ, R48.H0_H0 ;  /* 0x20000030ff1b7230 */ /* 0x000fe40000004100 */
        /* <DEDUP_REMOVED lines=22> */
.L_x_14467:
[----:B------:R-:W-:Y:S05]  /*9ac0*/  BSYNC B1 ;  /* 0x0000000000017941 */ /* 0x000fea0003800000 */
.L_x_14466:
[----:B------:R-:W-:Y:S01]  /*9ad0*/  PRMT R41, R0, 0x5410, R3 ;  /* 0x0000541000297816 */ /* 0x000fe20000000003 */
[----:B------:R-:W-:Y:S06]  /*9ae0*/  @P0 BRA `(.L_x_14458) ;  /* 0x0000000400800947 */ /* 0x000fec0003800000 */
[----:B------:R-:W2:Y:S01]  /*9af0*/  LDL R20, [R1+0x3c] ;  /* 0x00003c0001147983 */ /* 0x000ea20000100800 */
[C---:B01----:R-:W-:Y:S01]  /*9b00*/  IADD3 R12, R202.reuse, 0x40, RZ ;  /* 0x00000040ca0c7810 */ /* 0x043fe20007ffe0ff */
[----:B------:R-:W-:Y:S02]  /*9b10*/  VIADD R13, R202, 0x40 ;  /* 0x00000040ca0d7836 */ /* 0x000fe40000000000 */
[----:B------:R-:W3:Y:S02]  /*9b20*/  LDL R42, [R1+0x15c] ;  /* 0x00015c00012a7983 */ /* 0x000ee40000100800 */
[----:B------:R-:W-:Y:S02]  /*9b30*/  IMAD.SHL.U32 R12, R12, 0x40, RZ ;  /* 0x000000400c0c7824 */ /* 0x000fe400078e00ff */
[----:B------:R-:W-:-:S03]  /*9b40*/  IMAD.SHL.U32 R13, R13, 0x40, RZ ;  /* 0x000000400d0d7824 */ /* 0x000fc600078e00ff */
[----:B------:R-:W-:Y:S02]  /*9b50*/  LOP3.LUT R12, R12, 0x1c0, RZ, 0xc0, !PT ;  /* 0x000001c00c0c7812 */ /* 0x000fe400078ec0ff */
[----:B------:R-:W-:Y:S02]  /*9b60*/  LOP3.LUT R13, R13, 0x1c0, RZ, 0xc0, !PT ;  /* 0x000001c00d0d7812 */ /* 0x000fe400078ec0ff */
[----:B------:R-:W-:-:S04]  /*9b70*/  SHF.R.U32.HI R12, RZ, 0x3, R12 ;  /* 0x00000003ff0c7819 */ /* 0x000fc8000001160c */
[----:B------:R-:W-:Y:S01]  /*9b80*/  LOP3.LUT R37, R12, R37, R13, 0x1e, !PT ;  /* 0x000000250c257212 */ /* 0x000fe200078e1e0d */
[----:B------:R-:W-:Y:S01]  /*9b90*/  HADD2.F32 R21, -RZ, R54.H1_H1 ;  /* 0x30000036ff157230 */ /* 0x000fe20000004100 */
[----:B------:R-:W-:Y:S02]  /*9ba0*/  SHF.R.U64 R40, R8, 0x10, R9 ;  /* 0x0000001008287819 */ /* 0x000fe40000001209 */
[----:B------:R-:W-:Y:S02]  /*9bb0*/  SHF.R.U32.HI R28, RZ, 0x10, R5 ;  /* 0x00000010ff1c7819 */ /* 0x000fe40000011605 */
[--C-:B------:R-:W-:Y:S02]  /*9bc0*/  SHF.R.U64 R39, R10, 0x10, R11.reuse ;  /* 0x000000100a277819 */ /* 0x100fe4000000120b */
[----:B------:R-:W-:Y:S01]  /*9bd0*/  SHF.R.U32.HI R38, RZ, 0x10, R11 ;  /* 0x00000010ff267819 */ /* 0x000fe2000001160b */
[----:B------:R-:W-:Y:S02]  /*9be0*/  HADD2.F32 R11, -RZ, R56.H1_H1 ;  /* 0x30000038ff0b7230 */ /* 0x000fe40000004100 */
[----:B------:R-:W-:Y:S01]  /*9bf0*/  HADD2.F32 R28, -RZ, R28.H0_H0 ;  /* 0x2000001cff1c7230 */ /* 0x000fe20000004100 */
[----:B------:R-:W-:-:S02]  /*9c00*/  SHF.R.U64 R35, R6, 0x10, R7 ;  /* 0x0000001006237819 */ /* 0x000fc40000001207 */
[----:B------:R-:W-:Y:S01]  /*9c10*/  SHF.R.U32.HI R33, RZ, 0x10, R7 ;  /* 0x00000010ff217819 */ /* 0x000fe20000011607 */
[----:B--2---:R-:W-:-:S04]  /*9c20*/  IMAD.IADD R0, R20, 0x1, R37 ;  /* 0x0000000114007824 */ /* 0x004fc800078e0225 */
[----:B------:R-:W-:Y:S01]  /*9c30*/  IMAD R0, R0, 0x2, R19 ;  /* 0x0000000200007824 */ /* 0x000fe200078e0213 */
[----:B---3--:R-:W0:Y:S04]  /*9c40*/  LDS.128 R12, [R42+0x18400] ;  /* 0x018400002a0c7984 */ /* 0x008e280000000c00 */
[----:B------:R-:W1:Y:S01]  /*9c50*/  LDS.128 R24, [R0+0x18400] ;  /* 0x0184000000187984 */ /* 0x000e620000000c00 */
[----:B------:R-:W-:Y:S02]  /*9c60*/  SHF.R.U32.HI R20, RZ, 0x10, R9 ;  /* 0x00000010ff147819 */ /* 0x000fe40000011609 */
[----:B------:R-:W-:Y:S01]  /*9c70*/  SHF.R.U64 R37, R4, 0x10, R5 ;  /* 0x0000001004257819 */ /* 0x000fe20000001205 */
[----:B0-----:R-:W-:Y:S02]  /*9c80*/  HADD2.F32 R4, -RZ, R13.H0_H0 ;  /* 0x2000000dff047230 */ /* 0x001fe40000004100 */
[----:B-1----:R-:W-:-:S02]  /*9c90*/  HADD2.F32 R8, -RZ, R25.H0_H0 ;  /* 0x20000019ff087230 */ /* 0x002fc40000004100 */
[----:B------:R-:W-:-:S03]  /*9ca0*/  HADD2.F32 R25, -RZ, R25.H1_H1 ;  /* 0x30000019ff197230 */ /* 0x000fc60000004100 */
[C---:B------:R-:W-:Y:S01]  /*9cb0*/  FMUL.FTZ R29, R8.reuse, R21 ;  /* 0x00000015081d7220 */ /* 0x040fe20000410000 */
[-C--:B------:R-:W-:Y:S01]  /*9cc0*/  FMUL.FTZ R31, R8, R11.reuse ;  /* 0x0000000b081f7220 */ /* 0x080fe20000410000 */
[----:B------:R-:W-:Y:S02]  /*9cd0*/  HADD2.F32 R13, -RZ, R13.H1_H1 ;  /* 0x3000000dff0d7230 */ /* 0x000fe40000004100 */
[----:B------:R-:W-:Y:S01]  /*9ce0*/  FMUL.FTZ R30, R25, R28 ;  /* 0x0000001c191e7220 */ /* 0x000fe20000410000 */
[----:B------:R-:W-:Y:S02]  /*9cf0*/  HADD2.F32 R8, -RZ, R20.H0_H0 ;  /* 0x20000014ff087230 */ /* 0x000fe40000004100 */
[C---:B------:R-:W-:Y:S01]  /*9d00*/  FFMA.FTZ R29, R4.reuse, R11, -R29 ;  /* 0x0000000b041d7223 */ /* 0x040fe2000001081d */
[----:B------:R-:W-:Y:S02]  /*9d10*/  HADD2.F32 R7, -RZ, R24.H0_H0 ;  /* 0x20000018ff077230 */ /* 0x000fe40000004100 */
[----:B------:R-:W-:Y:S01]  /*9d20*/  FFMA.FTZ R31, R4, R21, R31 ;  /* 0x00000015041f7223 */ /* 0x000fe2000001001f */
[----:B------:R-:W-:-:S02]  /*9d30*/  HADD2.F32 R20, -RZ, R54.H0_H0 ;  /* 0x20000036ff147230 */ /* 0x000fc40000004100 */
[----:B------:R-:W-:Y:S02]  /*9d40*/  HADD2.F32 R4, -RZ, R56.H0_H0 ;  /* 0x20000038ff047230 */ /* 0x000fe40000004100 */
[-C--:B------:R-:W-:Y:S01]  /*9d50*/  FFMA.FTZ R34, R13, R8.reuse, -R30 ;  /* 0x000000080d227223 */ /* 0x080fe2000001081e */
[----:B------:R-:W-:Y:S02]  /*9d60*/  HADD2.F32 R3, -RZ, R12.H0_H0 ;  /* 0x2000000cff037230 */ /* 0x000fe40000004100 */
[----:B------:R-:W-:Y:S01]  /*9d70*/  FMUL.FTZ R36, R25, R8 ;  /* 0x0000000819247220 */ /* 0x000fe20000410000 */
[C---:B------:R-:W-:Y:S01]  /*9d80*/  FMUL.FTZ R30, R7.reuse, R20 ;  /* 0x00000014071e7220 */ /* 0x040fe20000410000 */
[----:B------:R-:W-:Y:S02]  /*9d90*/  HADD2.F32 R9, -RZ, R26.H0_H0 ;  /* 0x2000001aff097230 */ /* 0x000fe40000004100 */
[----:B------:R-:W-:Y:S01]  /*9da0*/  FMUL.FTZ R7, R7, R4 ;  /* 0x0000000407077220 */ /* 0x000fe20000410000 */
[----:B------:R-:W-:-:S02]  /*9db0*/  HADD2.F32 R8, -RZ, R55.H0_H0 ;  /* 0x20000037ff087230 */ /* 0x000fc40000004100 */
[----:B------:R-:W-:Y:S01]  /*9dc0*/  FFMA.FTZ R36, R13, R28, R36 ;  /* 0x0000001c0d247223 */ /* 0x000fe20000010024 */
[C---:B------:R-:W-:Y:S01]  /*9dd0*/  FFMA.FTZ R30, R3.reuse, R4, -R30 ;  /* 0x00000004031e7223 */ /* 0x040fe2000001081e */
[----:B------:R-:W-:Y:S02]  /*9de0*/  HADD2.F32 R5, -RZ, R14.H0_H0 ;  /* 0x2000000eff057230 */ /* 0x000fe40000004100 */
[----:B------:R-:W-:Y:S01]  /*9df0*/  FFMA.FTZ R13, R3, R20, R7 ;  /* 0x00000014030d7223 */ /* 0x000fe20000010007 */
[----:B------:R-:W-:Y:S02]  /*9e00*/  HADD2.F32 R4, -RZ, R41.H0_H0 ;  /* 0x20000029ff047230 */ /* 0x000fe40000004100 */
[----:B------:R-:W-:Y:S01]  /*9e10*/  FMUL.FTZ R20, R9, R8 ;  /* 0x0000000809147220 */ /* 0x000fe20000410000 */
[----:B------:R-:W-:Y:S02]  /*9e20*/  HADD2.F32 R10, -RZ, R27.H0_H0 ;  /* 0x2000001bff0a7230 */ /* 0x000fe40000004100 */
[----:B------:R-:W-:-:S02]  /*9e30*/  HADD2.F32 R3, -RZ, R41.H1_H1 ;  /* 0x30000029ff037230 */ /* 0x000fc40000004100 */
[----:B------:R-:W-:Y:S02]  /*9e40*/  HADD2.F32 R7, -RZ, R55.H1_H1 ;  /* 0x30000037ff077230 */ /* 0x000fe40000004100 */
[-C--:B------:R-:W-:Y:S01]  /*9e50*/  FMUL.FTZ R28, R9, R4.reuse ;  /* 0x00000004091c7220 */ /* 0x080fe20000410000 */
[----:B------:R-:W-:Y:S01]  /*9e60*/  FFMA.FTZ R21, R5, R4, -R20 ;  /* 0x0000000405157223 */ /* 0x000fe20000010814 */
[----:B------:R-:W-:Y:S02]  /*9e70*/  HADD2.F32 R6, -RZ, R15.H0_H0 ;  /* 0x2000000fff067230 */ /* 0x000fe40000004100 */
[----:B------:R-:W-:Y:S02]  /*9e80*/  HADD2.F32 R4, -RZ, R38.H0_H0 ;  /* 0x20000026ff047230 */ /* 0x000fe40000004100 */
[C---:B------:R-:W-:Y:S01]  /*9e90*/  FMUL.FTZ R9, R10.reuse, R7 ;  /* 0x000000070a097220 */ /* 0x040fe20000410000 */
[----:B------:R-:W-:Y:S02]  /*9ea0*/  HADD2.F32 R27, -RZ, R27.H1_H1 ;  /* 0x3000001bff1b7230 */ /* 0x000fe40000004100 */
[----:B------:R-:W-:Y:S01]  /*9eb0*/  FMUL.FTZ R38, R10, R3 ;  /* 0x000000030a267220 */ /* 0x000fe20000410000 */
[----:B------:R-:W-:-:S02]  /*9ec0*/  HADD2.F32 R20, -RZ, R33.H0_H0 ;  /* 0x20000021ff147230 */ /* 0x000fc40000004100 */
[----:B------:R-:W-:Y:S01]  /*9ed0*/  FFMA.FTZ R10, R5, R8, R28 ;  /* 0x00000008050a7223 */ /* 0x000fe2000001001c */
[----:B------:R-:W-:Y:S02]  /*9ee0*/  HADD2.F32 R15, -RZ, R15.H1_H1 ;  /* 0x3000000fff0f7230 */ /* 0x000fe40000004100 */
[C---:B------:R-:W-:Y:S01]  /*9ef0*/  FFMA.FTZ R25, R6.reuse, R3, -R9 ;  /* 0x0000000306197223 */ /* 0x040fe20000010809 */
[----:B------:R-:W-:Y:S01]  /*9f00*/  FFMA.FTZ R38, R6, R7, R38 ;  /* 0x0000000706267223 */ /* 0x000fe20000010026 */
[----:B------:R-:W-:Y:S02]  /*9f10*/  HADD2.F32 R24, -RZ, R24.H1_H1 ;  /* 0x30000018ff187230 */ /* 0x000fe40000004100 */
[C---:B------:R-:W-:Y:S01]  /*9f20*/  FMUL.FTZ R8, R27.reuse, R20 ;  /* 0x000000141b087220 */ /* 0x040fe20000410000 */
[----:B------:R-:W-:Y:S02]  /*9f30*/  HADD2.F32 R26, -RZ, R26.H1_H1 ;  /* 0x3000001aff1a7230 */ /* 0x000fe40000004100 */
        /* <DEDUP_REMOVED lines=27> */
.L_x_14458:
[----:B------:R-:W-:Y:S05]  /*a0f0*/  BSYNC B0 ;  /* 0x0000000000007941 */ /* 0x000fea0003800000 */
.L_x_14444:
        /* <DEDUP_REMOVED lines=8> */
.L_x_14441:
[----:B-123--:R-:W1:Y:S01]  /*a180*/  S2R R0, SR_TID.X ;  /* 0x0000000000007919 */ /* 0x00ee620000002100 */
[----:B------:R-:W-:Y:S05]  /*a190*/  WARPSYNC.ALL ;  /* 0x0000000000007948 */ /* 0x000fea0003800000 */
[----:B-1----:R-:W-:-:S05]  /*a1a0*/  SHF.R.U32.HI R0, RZ, 0x7, R0 ;  /* 0x00000007ff007819 */ /* 0x002fca0000011600 */
[----:B------:R-:W-:Y:S01]  /*a1b0*/  VIADD R72, R0, 0x8 ;  /* 0x0000000800487836 */ /* 0x000fe20000000000 */
[----:B------:R-:W-:-:S04]  /*a1c0*/  MOV R0, UR44 ;  /* 0x0000002c00007c02 */ /* 0x000fc80008000f00 */
[----:B------:R1:W-:Y:S01]  /*a1d0*/  BAR.SYNC.DEFER_BLOCKING R72, 0x100 ;  /* 0x000400480000751d */ /* 0x0003e20000010000 */
[----:B------:R-:W-:-:S13]  /*a1e0*/  ISETP.NE.AND P0, PT, R0, 0x3, PT ;  /* 0x000000030000780c */ /* 0x000fda0003f05270 */
[----:B-1----:R-:W-:Y:S05]  /*a1f0*/  @!P0 BRA `(.L_x_14468) ;  /* 0x0000000000048947 */ /* 0x002fea0003800000 */
[----:B------:R-:W-:Y:S01]  /*a200*/  BPT.TRAP 0x1 ;  /* 0x000000040000795c */ /* 0x000fe20000300000 */
.L_x_14468:
[----:B0-----:R-:W-:Y:S01]  /*a210*/  IMAD R13, R22, 0x8, R19 ;  /* 0x00000008160d7824 */ /* 0x001fe200078e0213 */
[----:B------:R-:W-:-:S04]  /*a220*/  SHF.L.U32 R74, R204, 0x1f, RZ ;  /* 0x0000001fcc4a7819 */ /* 0x000fc800000006ff */
[----:B------:R0:W1:Y:S01]  /*a230*/  SYNCS.PHASECHK.TRANS64.TRYWAIT P1, [R13+URZ+0x22830], R74 ;  /* 0x0228304a0d0075a7 */ /* 0x000062000802017f */
[----:B------:R-:W-:Y:S05]  /*a240*/  @!P0 BRA `(.L_x_14469) ;  /* 0x0000000000048947 */ /* 0x000fea0003800000 */
[----:B------:R-:W-:Y:S01]  /*a250*/  BPT.TRAP 0x1 ;  /* 0x000000040000795c */ /* 0x000fe20000300000 */
.L_x_14469:
[----:B------:R-:W-:Y:S01]  /*a260*/  VIADD R0, R19, 0x1c400 ;  /* 0x0001c40013007836 */ /* 0x000fe20000000000 */
[----:B------:R-:W-:Y:S01]  /*a270*/  LOP3.LUT R4, R32, 0x10000, RZ, 0xfc, !PT ;  /* 0x0001000020047812 */ /* 0x000fe200078efcff */
[----:B------:R-:W-:-:S03]  /*a280*/  IMAD.MOV.U32 R5, RZ, RZ, 0x40000040 ;  /* 0x40000040ff057424 */ /* 0x000fc600078e00ff */
[----:B------:R-:W-:-:S04]  /*a290*/  SHF.R.U32.HI R0, RZ, 0x4, R0 ;  /* 0x00000004ff007819 */ /* 0x000fc80000011600 */
[----:B------:R-:W-:-:S04]  /*a2a0*/  LOP3.LUT R0, R0, 0x3fff, RZ, 0xc0, !PT ;  /* 0x00003fff00007812 */ /* 0x000fc800078ec0ff */
[----:B------:R-:W-:-:S05]  /*a2b0*/  LOP3.LUT R0, R0, 0x10000, RZ, 0xfc, !PT ;  /* 0x0001000000007812 */ /* 0x000fca00078efcff */
[----:B------:R2:W-:Y:S01]  /*a2c0*/  STL [R1], R0 ;  /* 0x0000000001007387 */ /* 0x0005e20000100800 */
[----:B-1----:R-:W-:Y:S05]  /*a2d0*/  @P1 BRA `(.L_x_14470) ;  /* 0x0000000000081947 */ /* 0x002fea0003800000 */
[----:B------:R-:W1:Y:S02]  /*a2e0*/  SYNCS.PHASECHK.TRANS64.TRYWAIT P1, [R13+URZ+0x22830], R74 ;  /* 0x0228304a0d0075a7 */ /* 0x000e64000802017f */
[----:B-1----:R-:W-:Y:S05]  /*a2f0*/  @!P1 BRA `(.L_x_14471) ;  /* 0x0000016000309947 */ /* 0x002fea0003800000 */
.L_x_14470:
[----:B--2---:R-:W2:Y:S01]  /*a300*/  LDL R0, [R1] ;  /* 0x0000000001007983 */ /* 0x004ea20000100800 */
[----:B------:R-:W-:Y:S01]  /*a310*/  IMAD.MOV.U32 R15, RZ, RZ, 0x40000040 ;  /* 0x40000040ff0f7424 */ /* 0x000fe200078e00ff */
[----:B------:R-:W-:Y:S05]  /*a320*/  WARPSYNC.ALL ;  /* 0x0000000000007948 */ /* 0x000fea0003800000 */
[C---:B------:R-:W-:Y:S01]  /*a330*/  R2UR UR4, R4.reuse ;  /* 0x00000000040472ca */ /* 0x040fe200000e0000 */
[----:B------:R-:W-:Y:S01]  /*a340*/  WARPGROUP.ARRIVE ;  /* 0x00000000000079c5 */ /* 0x000fe20000000000 */
[----:B------:R-:W-:Y:S01]  /*a350*/  R2UR UR5, R5 ;  /* 0x00000000050572ca */ /* 0x000fe200000e0000 */
[C---:B------:R-:W-:Y:S01]  /*a360*/  VIADD R10, R4.reuse, 0x2 ;  /* 0x00000002040a7836 */ /* 0x040fe20000000000 */
[----:B------:R-:W-:Y:S01]  /*a370*/  R2UR UR7, R15 ;  /* 0x000000000f0772ca */ /* 0x000fe200000e0000 */
[----:B------:R-:W-:Y:S01]  /*a380*/  IMAD.MOV.U32 R7, RZ, RZ, 0x40000040 ;  /* 0x40000040ff077424 */ /* 0x000fe200078e00ff */
[----:B------:R-:W-:Y:S01]  /*a390*/  MOV R11, 0x40000040 ;  /* 0x40000040000b7802 */ /* 0x000fe20000000f00 */
[----:B------:R-:W-:-:S02]  /*a3a0*/  VIADD R8, R4, 0x4 ;  /* 0x0000000404087836 */ /* 0x000fc40000000000 */
[----:B------:R-:W-:Y:S02]  /*a3b0*/  IMAD.MOV.U32 R9, RZ, RZ, 0x40000040 ;  /* 0x40000040ff097424 */ /* 0x000fe400078e00ff */
[----:B------:R-:W-:Y:S02]  /*a3c0*/  IMAD.MOV.U32 R15, RZ, RZ, 0x40000040 ;  /* 0x40000040ff0f7424 */ /* 0x000fe400078e00ff */
[----:B--2---:R-:W-:Y:S02]  /*a3d0*/  IMAD R14, R22, 0x300, R0 ;  /* 0x00000300160e7824 */ /* 0x004fe400078e0200 */
[----:B------:R-:W2:Y:S02]  /*a3e0*/  S2R R0, SR_TID.X ;  /* 0x0000000000007919 */ /* 0x000ea40000002100 */
        /* <DEDUP_REMOVED lines=8> */
[----:B------:R-:W-:Y:S01]  /*a470*/  IMAD.MOV.U32 R7, RZ, RZ, 0x40000040 ;  /* 0x40000040ff077424 */ /* 0x000fe200078e00ff */
[----:B------:R-:W-:Y:S02]  /*a480*/  IADD3 R14, R14, 0x6, RZ ;  /* 0x000000060e0e7810 */ /* 0x000fe40007ffe0ff */
[----:B--2---:R-:W-:-:S04]  /*a490*/  SHF.R.U32.HI R0, RZ, 0x7, R0 ;  /* 0x00000007ff007819 */ /* 0x004fc80000011600 */
[----:B------:R-:W-:Y:S01]  /*a4a0*/  IADD3 R12, -R0, 0xb, RZ ;  /* 0x0000000b000c7810 */ /* 0x000fe20007ffe1ff */
[----:B------:R-:W-:Y:S02]  /*a4b0*/  WARPGROUP.DEPBAR.LE gsb0, 0x0 ;  /* 0x00008000000079c5 */ /* 0x000fe40000010000 */
[----:B------:R-:W-:-:S06]  /*a4c0*/  WARPGROUP.ARRIVE ;  /* 0x00000000000079c5 */ /* 0x000fcc0000000000 */
[----:B------:R-:W-:Y:S01]  /*a4d0*/  HGMMA.64x96x16.F32 R24, gdesc[UR4], R24, gsb0 ;  /* 0x01600000041879f0 */ /* 0x000fe20008000818 */
        /* <DEDUP_REMOVED lines=20> */
.L_x_14472:
[----:B------:R-:W3:Y:S01]  /*a620*/  LDL R21, [R1+0x4] ;  /* 0x0000040001157983 */ /* 0x000ee20000100800 */
[----:B------:R-:W-:Y:S01]  /*a630*/  ULDC UR4, c[0x0][0x9d8] ;  /* 0x0002760000047ab9 */ /* 0x000fe20000000800 */
[----:B------:R-:W4:Y:S02]  /*a640*/  LDC R80, c[0x0][0x448] ;  /* 0x00011200ff507b82 */ /* 0x000f240000000800 */
[----:B------:R-:W3:Y:S01]  /*a650*/  LDL R3, [R1+0x40] ;  /* 0x0000400001037983 */ /* 0x000ee20000100800 */
[----:B------:R-:W-:-:S03]  /*a660*/  FMUL.FTZ R75, R24, UR4 ;  /* 0x00000004184b7c20 */ /* 0x000fc60008410000 */
[----:B------:R-:W5:Y:S01]  /*a670*/  LDL R82, [R1+0x28] ;  /* 0x0000280001527983 */ /* 0x000f620000100800 */
[----:B------:R-:W-:Y:S01]  /*a680*/  FMUL.FTZ R24, R34, UR4 ;  /* 0x0000000422187c20 */ /* 0x000fe20008410000 */
[----:B------:R-:W-:Y:S01]  /*a690*/  FMUL.FTZ R79, R32, UR4 ;  /* 0x00000004204f7c20 */ /* 0x000fe20008410000 */
[----:B------:R-:W-:Y:S01]  /*a6a0*/  FMUL.FTZ R76, R28, UR4 ;  /* 0x000000041c4c7c20 */ /* 0x000fe20008410000 */
[----:B------:R-:W2:Y:S01]  /*a6b0*/  LDL R34, [R1+0x30] ;  /* 0x0000300001227983 */ /* 0x000ea20000100800 */
[----:B------:R-:W-:Y:S01]  /*a6c0*/  FMUL.FTZ R20, R30, UR4 ;  /* 0x000000041e147c20 */ /* 0x000fe20008410000 */
[----:B------:R-:W-:Y:S01]  /*a6d0*/  FMUL.FTZ R42, R42, UR4 ;  /* 0x000000042a2a7c20 */ /* 0x000fe20008410000 */
[----:B------:R-:W-:Y:S01]  /*a6e0*/  FMUL.FTZ R77, R29, UR4 ;  /* 0x000000041d4d7c20 */ /* 0x000fe20008410000 */
[----:B------:R-:W2:Y:S01]  /*a6f0*/  LDL R32, [R1+0x8] ;  /* 0x0000080001207983 */ /* 0x000ea20000100800 */
[----:B------:R-:W-:Y:S01]  /*a700*/  FMUL.FTZ R0, R26, UR4 ;  /* 0x000000041a007c20 */ /* 0x000fe20008410000 */
[----:B------:R-:W-:Y:S01]  /*a710*/  FMUL.FTZ R14, R27, UR4 ;  /* 0x000000041b0e7c20 */ /* 0x000fe20008410000 */
[----:B------:R-:W-:Y:S01]  /*a720*/  FMUL.FTZ R15, R31, UR4 ;  /* 0x000000041f0f7c20 */ /* 0x000fe20008410000 */
[----:B------:R-:W-:Y:S01]  /*a730*/  LOP3.LUT R23, R23, 0xfffffffe, RZ, 0xc0, !PT ;  /* 0xfffffffe17177812 */ /* 0x000fe200078ec0ff */
[----:B------:R-:W-:Y:S01]  /*a740*/  FMUL.FTZ R73, R25, UR4 ;  /* 0x0000000419497c20 */ /* 0x000fe20008410000 */
[----:B------:R-:W-:Y:S01]  /*a750*/  FMUL.FTZ R43, R43, UR4 ;  /* 0x000000042b2b7c20 */ /* 0x000fe20008410000 */
[----:B------:R-:W-:Y:S01]  /*a760*/  FMUL.FTZ R47, R47, UR4 ;  /* 0x000000042f2f7c20 */ /* 0x000fe20008410000 */
[----:B------:R-:W-:Y:S01]  /*a770*/  FMUL.FTZ R46, R46, UR4 ;  /* 0x000000042e2e7c20 */ /* 0x000fe20008410000 */
[----:B------:R-:W-:Y:S01]  /*a780*/  FMUL.FTZ R50, R50, UR4 ;  /* 0x0000000432327c20 */ /* 0x000fe20008410000 */
[----:B----4-:R-:W-:Y:S01]  /*a790*/  ISETP.NE.AND P1, PT, R80, 0x1, PT ;  /* 0x000000015000780c */ /* 0x010fe20003f25270 */
[----:B------:R5:W-:Y:S01]  /*a7a0*/  MUFU.TANH R29, R42 ;  /* 0x0000002a001d7308 */ /* 0x000be20000002400 */
[----:B------:R-:W-:Y:S01]  /*a7b0*/  FMUL.FTZ R25, R35, UR4 ;  /* 0x0000000423197c20 */ /* 0x000fe20008410000 */
[----:B------:R-:W-:Y:S01]  /*a7c0*/  FMUL.FTZ R78, R33, UR4 ;  /* 0x00000004214e7c20 */ /* 0x000fe20008410000 */
[----:B------:R-:W-:Y:S01]  /*a7d0*/  FMUL.FTZ R54, R54, UR4 ;  /* 0x0000000436367c20 */ /* 0x000fe20008410000 */
[----:B------:R-:W-:Y:S01]  /*a7e0*/  FMUL.FTZ R81, R36, UR4 ;  /* 0x0000000424517c20 */ /* 0x000fe20008410000 */
[----:B------:R-:W-:-:S03]  /*a7f0*/  ULDC UR37, c[0x0][0x988] ;  /* 0x0002620000257ab9 */ /* 0x000fc60000000800 */
[----:B------:R-:W4:Y:S04]  /*a800*/  MUFU.TANH R0, R0 ;  /* 0x0000000000007308 */ /* 0x000f280000002400 */
[----:B------:R-:W0:Y:S04]  /*a810*/  @P1 LDC R28, c[0x0][0x44c] ;  /* 0x00011300ff1c1b82 */ /* 0x000e280000000800 */
[----:B------:R-:W1:Y:S04]  /*a820*/  MUFU.TANH R14, R14 ;  /* 0x0000000e000e7308 */ /* 0x000e680000002400 */
[----:B------:R-:W4:Y:S04]  /*a830*/  @P1 LDC R30, c[0x0][0x450] ;  /* 0x00011400ff1e1b82 */ /* 0x000f280000000800 */
[----:B------:R-:W1:Y:S01]  /*a840*/  MUFU.TANH R20, R20 ;  /* 0x0000001400147308 */ /* 0x000e620000002400 */
[----:B------:R-:W-:Y:S01]  /*a850*/  @P1 LOP3.LUT R23, R23, 0x1, RZ, 0xfc, !PT ;  /* 0x0000000117171812 */ /* 0x000fe200078efcff */
[----:B------:R-:W-:-:S06]  /*a860*/  FMUL.FTZ R27, R38, UR4 ;  /* 0x00000004261b7c20 */ /* 0x000fcc0008410000 */
[----:B------:R-:W1:Y:S01]  /*a870*/  MUFU.TANH R15, R15 ;  /* 0x0000000f000f7308 */ /* 0x000e620000002400 */
[----:B------:R-:W-:-:S07]  /*a880*/  FMUL.FTZ R26, R39, UR4 ;  /* 0x00000004271a7c20 */ /* 0x000fce0008410000 */
[----:B------:R-:W1:Y:S08]  /*a890*/  MUFU.TANH R24, R24 ;  /* 0x0000001800187308 */ /* 0x000e700000002400 */
[----:B------:R-:W1:Y:S01]  /*a8a0*/  MUFU.TANH R25, R25 ;  /* 0x0000001900197308 */ /* 0x000e620000002400 */
[----:B------:R-:W-:-:S07]  /*a8b0*/  FMUL.FTZ R38, R41, UR4 ;  /* 0x0000000429267c20 */ /* 0x000fce0008410000 */
[----:B------:R-:W1:Y:S08]  /*a8c0*/  MUFU.TANH R27, R27 ;  /* 0x0000001b001b7308 */ /* 0x000e700000002400 */
[----:B------:R-:W-:Y:S08]  /*a8d0*/  MUFU.TANH R31, R47 ;  /* 0x0000002f001f7308 */ /* 0x000ff00000002400 */
[----:B------:R-:W1:Y:S01]  /*a8e0*/  MUFU.TANH R26, R26 ;  /* 0x0000001a001a7308 */ /* 0x000e620000002400 */
[----:B------:R-:W-:-:S07]  /*a8f0*/  FMUL.FTZ R80, R37, UR4 ;  /* 0x0000000425507c20 */ /* 0x000fce0008410000 */
[----:B------:R-:W-:Y:S08]  /*a900*/  MUFU.TANH R46, R46 ;  /* 0x0000002e002e7308 */ /* 0x000ff00000002400 */
[----:B------:R-:W-:Y:S01]  /*a910*/  MUFU.TANH R33, R50 ;  /* 0x0000003200217308 */ /* 0x000fe20000002400 */
[----:B------:R-:W-:Y:S01]  /*a920*/  FMUL.FTZ R55, R55, UR4 ;  /* 0x0000000437377c20 */ /* 0x000fe20008410000 */
[----:B------:R-:W-:-:S06]  /*a930*/  FMUL.FTZ R58, R58, UR4 ;  /* 0x000000043a3a7c20 */ /* 0x000fcc0008410000 */
[----:B------:R-:W-:Y:S01]  /*a940*/  MUFU.TANH R36, R54 ;  /* 0x0000003600247308 */ /* 0x000fe20000002400 */
[----:B------:R-:W-:Y:S01]  /*a950*/  FMUL.FTZ R59, R59, UR4 ;  /* 0x000000043b3b7c20 */ /* 0x000fe20008410000 */
[----:B------:R-:W-:Y:S01]  /*a960*/  FMUL.FTZ R62, R62, UR4 ;  /* 0x000000043e3e7c20 */ /* 0x000fe20008410000 */
[----:B------:R-:W-:-:S05]  /*a970*/  FMUL.FTZ R63, R63, UR4 ;  /* 0x000000043f3f7c20 */ /* 0x000fca0008410000 */
[----:B------:R-:W-:Y:S01]  /*a980*/  MUFU.TANH R59, R59 ;  /* 0x0000003b003b7308 */ /* 0x000fe20000002400 */
[----:B------:R-:W-:-:S07]  /*a990*/  FMUL.FTZ R66, R66, UR4 ;  /* 0x0000000442427c20 */ /* 0x000fce0008410000 */
[----:B------:R-:W-:Y:S01]  /*a9a0*/  MUFU.TANH R62, R62 ;  /* 0x0000003e003e7308 */ /* 0x000fe20000002400 */
[----:B------:R-:W-:Y:S01]  /*a9b0*/  FMUL.FTZ R67, R67, UR4 ;  /* 0x0000000443437c20 */ /* 0x000fe20008410000 */
[----:B------:R-:W-:-:S06]  /*a9c0*/  FMUL.FTZ R70, R70, UR4 ;  /* 0x0000000446467c20 */ /* 0x000fcc0008410000 */
[----:B------:R-:W-:Y:S01]  /*a9d0*/  MUFU.TANH R66, R66 ;  /* 0x0000004200427308 */ /* 0x000fe20000002400 */
[----:B------:R-:W-:-:S07]  /*a9e0*/  FMUL.FTZ R71, R71, UR4 ;  /* 0x0000000447477c20 */ /* 0x000fce0008410000 */
[----:B------:R-:W-:Y:S08]  /*a9f0*/  MUFU.TANH R70, R70 ;  /* 0x0000004600467308 */ /* 0x000ff00000002400 */
[----:B------:R-:W-:Y:S08]  /*aa00*/  MUFU.TANH R71, R71 ;  /* 0x0000004700477308 */ /* 0x000ff00000002400 */
[----:B------:R-:W-:Y:S08]  /*aa10*/  MUFU.TANH R75, R75 ;  /* 0x0000004b004b7308 */ /* 0x000ff00000002400 */
[----:B------:R-:W-:Y:S08]  /*aa20*/  MUFU.TANH R73, R73 ;  /* 0x0000004900497308 */ /* 0x000ff00000002400 */
[----:B------:R-:W-:Y:S08]  /*aa30*/  MUFU.TANH R76, R76 ;  /* 0x0000004c004c7308 */ /* 0x000ff00000002400 */
[----:B------:R-:W-:Y:S08]  /*aa40*/  MUFU.TANH R77, R77 ;  /* 0x0000004d004d7308 */ /* 0x000ff00000002400 */
[----:B------:R-:W-:Y:S01]  /*aa50*/  MUFU.TANH R79, R79 ;  /* 0x0000004f004f7308 */ /* 0x000fe20000002400 */
[----:B---3--:R-:W-:-:S07]  /*aa60*/  IMAD.IADD R21, R3, 0x1, R21 ;  /* 0x0000000103157824 */ /* 0x008fce00078e0215 */
[----:B------:R-:W-:Y:S01]  /*aa70*/  MUFU.TANH R78, R78 ;  /* 0x0000004e004e7308 */ /* 0x000fe20000002400 */
[----:B0-----:R-:W-:-:S05]  /*aa80*/  @P1 IMAD.HI.U32 R3, R21, R28, RZ ;  /* 0x0000001c15031227 */ /* 0x001fca00078e00ff */
[----:B----4-:R-:W-:Y:S01]  /*aa90*/  @P1 SHF.R.U32.HI R21, RZ, R30, R3 ;  /* 0x0000001eff151219 */ /* 0x010fe20000011603 */
[----:B-----5:R-:W-:Y:S01]  /*aaa0*/  IMAD R42, R176, -0x60, R82 ;  /* 0xffffffa0b02a7824 */ /* 0x020fe200078e0252 */
[----:B------:R-:W-:Y:S03]  /*aab0*/  MUFU.TANH R81, R81 ;  /* 0x0000005100517308 */ /* 0x000fe60000002400 */
[----:B------:R-:W0:Y:S01]  /*aac0*/  SHFL.IDX PT, R3, R21, 0x1, 0x1c1f ;  /* 0x003c1f0015037f89 */ /* 0x000e2200000e0000 */
[C-C-:B--2---:R-:W-:Y:S02]  /*aad0*/  IADD3 R83, -R34.reuse, 0x61, R42.reuse ;  /* 0x0000006122537810 */ /* 0x144fe40007ffe12a */
[----:B------:R-:W-:-:S03]  /*aae0*/  IADD3 R42, -R34, 0x60, R42 ;  /* 0x00000060222a7810 */ /* 0x000fc60007ffe12a */
[----:B------:R-:W-:Y:S01]  /*aaf0*/  IMAD.IADD R83, R83, 0x1, -R32 ;  /* 0x0000000153537824 */ /* 0x000fe200078e0a20 */
[----:B------:R1:W2:Y:S01]  /*ab00*/  MUFU.TANH R30, R43 ;  /* 0x0000002b001e7308 */ /* 0x0002a20000002400 */
[----:B------:R-:W-:-:S03]  /*ab10*/  FMUL.FTZ R28, R51, UR4 ;  /* 0x00000004331c7c20 */ /* 0x000fc60008410000 */
[----:B0-----:R-:W-:-:S04]  /*ab20*/  VIADDMNMX R3, R3, R83, R42, PT ;  /* 0x0000005303037246 */ /* 0x001fc8000380012a */
[C---:B------:R-:W-:Y:S02]  /*ab30*/  ISETP.GT.AND P1, PT, R3.reuse, RZ, PT ;  /* 0x000000ff0300720c */ /* 0x040fe40003f24270 */
[C---:B------:R-:W-:Y:S02]  /*ab40*/  ISETP.GT.AND P2, PT, R3.reuse, 0x1, PT ;  /* 0x000000010300780c */ /* 0x040fe40003f44270 */
[C---:B------:R-:W-:Y:S02]  /*ab50*/  ISETP.GT.AND P3, PT, R3.reuse, 0x8, PT ;  /* 0x000000080300780c */ /* 0x040fe40003f64270 */
[----:B------:R-:W-:Y:S02]  /*ab60*/  FSEL R51, R0, -INF , P1 ;  /* 0xff80000000337808 */ /* 0x000fe40000800000 */
[----:B-1----:R-:W-:Y:S02]  /*ab70*/  FSEL R43, R14, -INF , P2 ;  /* 0xff8000000e2b7808 */ /* 0x002fe40001000000 */
        /* <DEDUP_REMOVED lines=20> */
[----:B------:R-:W-:Y:S01]  /*acc0*/  FMNMX.FTZ R0, R24, R15, !PT ;  /* 0x0000000f18007209 */ /* 0x000fe20007810000 */
[----:B------:R-:W0:Y:S01]  /*acd0*/  MUFU.TANH R28, R28 ;  /* 0x0000001c001c7308 */ /* 0x000e220000002400 */
[----:B------:R-:W-:Y:S02]  /*ace0*/  ISETP.GT.AND P2, PT, R3, 0x28, PT ;  /* 0x000000280300780c */ /* 0x000fe40003f44270 */
[----:B--2---:R-:W-:Y:S02]  /*acf0*/  FSEL R20, R30, -INF , P1 ;  /* 0xff8000001e147808 */ /* 0x004fe40000800000 */
[----:B------:R-:W-:Y:S02]  /*ad00*/  FMNMX.FTZ R15, R25, R0, !PT ;  /* 0x00000000190f7209 */ /* 0x000fe40007810000 */
[----:B------:R-:W-:-:S02]  /*ad10*/  ISETP.GT.AND P1, PT, R3, 0x29, PT ;  /* 0x000000290300780c */ /* 0x000fc40003f24270 */
[----:B------:R-:W-:Y:S02]  /*ad20*/  FSEL R29, R46, -INF , P2 ;  /* 0xff8000002e1d7808 */ /* 0x000fe40001000000 */
[----:B------:R-:W-:Y:S01]  /*ad30*/  FMNMX.FTZ R0, R20, R15, !PT ;  /* 0x0000000f14007209 */ /* 0x000fe20007810000 */
[----:B------:R-:W1:Y:S01]  /*ad40*/  MUFU.TANH R34, R55 ;  /* 0x0000003700227308 */ /* 0x000e620000002400 */
[----:B------:R-:W-:Y:S02]  /*ad50*/  ISETP.GT.AND P2, PT, R3, 0x30, PT ;  /* 0x000000300300780c */ /* 0x000fe40003f44270 */
[----:B------:R-:W-:Y:S02]  /*ad60*/  FSEL R31, R31, -INF , P1 ;  /* 0xff8000001f1f7808 */ /* 0x000fe40000800000 */
[----:B------:R-:W-:Y:S02]  /*ad70*/  FMNMX.FTZ R0, R29, R0, !PT ;  /* 0x000000001d007209 */ /* 0x000fe40007810000 */
[----:B------:R-:W-:Y:S01]  /*ad80*/  ISETP.GT.AND P1, PT, R3, 0x31, PT ;  /* 0x000000310300780c */ /* 0x000fe20003f24270 */
[----:B------:R-:W2:Y:S01]  /*ad90*/  MUFU.TANH R32, R58 ;  /* 0x0000003a00207308 */ /* 0x000ea20000002400 */
[----:B------:R-:W-:-:S02]  /*ada0*/  FSEL R33, R33, -INF , P2 ;  /* 0xff80000021217808 */ /* 0x000fc40001000000 */
[----:B------:R-:W-:Y:S02]  /*adb0*/  FMNMX.FTZ R0, R31, R0, !PT ;  /* 0x000000001f007209 */ /* 0x000fe40007810000 */
[----:B------:R-:W-:Y:S02]  /*adc0*/  ISETP.GT.AND P2, PT, R3, 0x38, PT ;  /* 0x000000380300780c */ /* 0x000fe40003f44270 */
[----:B0-----:R-:W-:Y:S02]  /*add0*/  FSEL R35, R28, -INF , P1 ;  /* 0xff8000001c237808 */ /* 0x001fe40000800000 */
[----:B------:R-:W-:Y:S02]  /*ade0*/  FMNMX.FTZ R0, R33, R0, !PT ;  /* 0x0000000021007209 */ /* 0x000fe40007810000 */
[----:B------:R-:W-:Y:S02]  /*adf0*/  ISETP.GT.AND P1, PT, R3, 0x39, PT ;  /* 0x000000390300780c */ /* 0x000fe40003f24270 */
[----:B------:R-:W-:-:S02]  /*ae00*/  FSEL R36, R36, -INF , P2 ;  /* 0xff80000024247808 */ /* 0x000fc40001000000 */
[----:B------:R-:W-:Y:S01]  /*ae10*/  FMNMX.FTZ R15, R35, R0, !PT ;  /* 0x00000000230f7209 */ /* 0x000fe20007810000 */
[----:B------:R-:W0:Y:S01]  /*ae20*/  MUFU.TANH R26, R63 ;  /* 0x0000003f001a7308 */ /* 0x000e220000002400 */
[C---:B------:R-:W-:Y:S02]  /*ae30*/  ISETP.GT.AND P2, PT, R3.reuse, 0x40, PT ;  /* 0x000000400300780c */ /* 0x040fe40003f44270 */
[----:B-1----:R-:W-:Y:S02]  /*ae40*/  FSEL R34, R34, -INF , P1 ;  /* 0xff80000022227808 */ /* 0x002fe40000800000 */
[----:B------:R-:W-:Y:S02]  /*ae50*/  FMNMX.FTZ R15, R36, R15, !PT ;  /* 0x0000000f240f7209 */ /* 0x000fe40007810000 */
[----:B------:R-:W-:Y:S02]  /*ae60*/  ISETP.GT.AND P1, PT, R3, 0x41, PT ;  /* 0x000000410300780c */ /* 0x000fe40003f24270 */
[----:B--2---:R-:W-:-:S02]  /*ae70*/  FSEL R32, R32, -INF , P2 ;  /* 0xff80000020207808 */ /* 0x004fc40001000000 */
[----:B------:R-:W-:Y:S01]  /*ae80*/  FMNMX.FTZ R15, R34, R15, !PT ;  /* 0x0000000f220f7209 */ /* 0x000fe20007810000 */
[----:B------:R-:W1:Y:S01]  /*ae90*/  MUFU.TANH R14, R67 ;  /* 0x00000043000e7308 */ /* 0x000e620000002400 */
[----:B------:R-:W-:Y:S02]  /*aea0*/  ISETP.GT.AND P2, PT, R3, 0x48, PT ;  /* 0x000000480300780c */ /* 0x000fe40003f44270 */
[----:B------:R-:W-:Y:S02]  /*aeb0*/  FSEL R30, R59, -INF , P1 ;  /* 0xff8000003b1e7808 */ /* 0x000fe40000800000 */
        /* <DEDUP_REMOVED lines=8> */
[----:B------:R-:W-:-:S02]  /*af40*/  FSEL R15, R66, -INF , P2 ;  /* 0xff800000420f7808 */ /* 0x000fc40001000000 */
[----:B------:R-:W-:Y:S02]  /*af50*/  FMNMX.FTZ R0, R26, R55, !PT ;  /* 0x000000371a007209 */ /* 0x000fe40007810000 */
[----:B------:R-:W-:Y:S02]  /*af60*/  ISETP.GT.AND P2, PT, R3, 0x58, PT ;  /* 0x000000580300780c */ /* 0x000fe40003f44270 */
[----:B-1----:R-:W-:Y:S02]  /*af70*/  FSEL R14, R14, -INF , P1 ;  /* 0xff8000000e0e7808 */ /* 0x002fe40000800000 */
[----:B------:R-:W-:Y:S01]  /*af80*/  FMNMX.FTZ R55, R15, R0, !PT ;  /* 0x000000000f377209 */ /* 0x000fe20007810000 */
[----:B------:R-:W-:Y:S01]  /*af90*/  FMUL.FTZ R46, R44, UR4 ;  /* 0x000000042c2e7c20 */ /* 0x000fe20008410000 */
[----:B------:R-:W-:Y:S02]  /*afa0*/  ISETP.GT.AND P1, PT, R3, 0x59, PT ;  /* 0x000000590300780c */ /* 0x000fe40003f24270 */
[----:B------:R-:W-:-:S02]  /*afb0*/  FSEL R3, R70, -INF , P2 ;  /* 0xff80000046037808 */ /* 0x000fc40001000000 */
[----:B------:R-:W-:Y:S02]  /*afc0*/  FMNMX.FTZ R44, R14, R55, !PT ;  /* 0x000000370e2c7209 */ /* 0x000fe40007810000 */
[----:B------:R-:W-:Y:S02]  /*afd0*/  FSEL R0, R71, -INF , P1 ;  /* 0xff80000047007808 */ /* 0x000fe40000800000 */
[----:B------:R-:W-:-:S04]  /*afe0*/  FMNMX.FTZ R55, R3, R44, !PT ;  /* 0x0000002c03377209 */ /* 0x000fc80007810000 */
[----:B------:R-:W-:-:S05]  /*aff0*/  FMNMX.FTZ R55, R0, R55, !PT ;  /* 0x0000003700377209 */ /* 0x000fca0007810000 */
[----:B------:R-:W0:Y:S04]  /*b000*/  SHFL.BFLY PT, R44, R55, 0x2, 0x1f ;  /* 0x0c401f00372c7f89 */ /* 0x000e2800000e0000 */
[----:B------:R-:W1:Y:S01]  /*b010*/  SHFL.IDX PT, R21, R21, RZ, 0x1c1f ;  /* 0x001c1fff15157589 */ /* 0x000e6200000e0000 */
[----:B0-----:R-:W-:-:S05]  /*b020*/  FMNMX.FTZ R44, R55, R44, !PT ;  /* 0x0000002c372c7209 */ /* 0x001fca0007810000 */
[----:B------:R-:W0:Y:S01]  /*b030*/  SHFL.BFLY PT, R63, R44, 0x1, 0x1f ;  /* 0x0c201f002c3f7f89 */ /* 0x000e2200000e0000 */
[----:B-1----:R-:W-:-:S04]  /*b040*/  VIADDMNMX R83, R21, R83, R42, PT ;  /* 0x0000005315537246 */ /* 0x002fc8000380012a */
[C---:B------:R-:W-:Y:S02]  /*b050*/  ISETP.GT.AND P1, PT, R83.reuse, RZ, PT ;  /* 0x000000ff5300720c */ /* 0x040fe40003f24270 */
[C---:B------:R-:W-:Y:S02]  /*b060*/  ISETP.GT.AND P2, PT, R83.reuse, 0x1, PT ;  /* 0x000000015300780c */ /* 0x040fe40003f44270 */
[----:B------:R-:W-:Y:S02]  /*b070*/  ISETP.GT.AND P3, PT, R83, 0x8, PT ;  /* 0x000000085300780c */ /* 0x000fe40003f64270 */
[----:B------:R-:W-:Y:S02]  /*b080*/  FSEL R75, R75, -INF , P1 ;  /* 0xff8000004b4b7808 */ /* 0x000fe40000800000 */
[----:B------:R-:W-:Y:S01]  /*b090*/  FSEL R42, R73, -INF , P2 ;  /* 0xff800000492a7808 */ /* 0x000fe20001000000 */
[----:B------:R-:W-:Y:S01]  /*b0a0*/  FMUL.FTZ R54, R56, UR4 ;  /* 0x0000000438367c20 */ /* 0x000fe20008410000 */
[----:B------:R-:W-:Y:S01]  /*b0b0*/  FMUL.FTZ R56, R61, UR4 ;  /* 0x000000043d387c20 */ /* 0x000fe20008410000 */
[----:B------:R-:W-:Y:S01]  /*b0c0*/  ISETP.GT.AND P1, PT, R83, 0x9, PT ;  /* 0x000000095300780c */ /* 0x000fe20003f24270 */
[----:B------:R-:W-:Y:S01]  /*b0d0*/  FMUL.FTZ R40, R40, UR4 ;  /* 0x0000000428287c20 */ /* 0x000fe20008410000 */
[----:B------:R-:W-:-:S02]  /*b0e0*/  FSEL R76, R76, -INF , P3 ;  /* 0xff8000004c4c7808 */ /* 0x000fc40001800000 */
[----:B------:R-:W-:Y:S01]  /*b0f0*/  FMNMX.FTZ R61, R75, R42, !PT ;  /* 0x0000002a4b3d7209 */ /* 0x000fe20007810000 */
[----:B------:R-:W1:Y:S01]  /*b100*/  MUFU.TANH R80, R80 ;  /* 0x0000005000507308 */ /* 0x000e620000002400 */
[----:B------:R-:W-:Y:S02]  /*b110*/  ISETP.GT.AND P2, PT, R83, 0x10, PT ;  /* 0x000000105300780c */ /* 0x000fe40003f44270 */
[----:B0-----:R-:W-:Y:S02]  /*b120*/  FMNMX.FTZ R21, R44, R63, !PT ;  /* 0x0000003f2c157209 */ /* 0x001fe40007810000 */
[----:B------:R-:W-:Y:S02]  /*b130*/  FSEL R77, R77, -INF , P1 ;  /* 0xff8000004d4d7808 */ /* 0x000fe40000800000 */
[----:B------:R-:W-:Y:S01]  /*b140*/  FMNMX.FTZ R44, R76, R61, !PT ;  /* 0x0000003d4c2c7209 */ /* 0x000fe20007810000 */
[----:B------:R-:W0:Y:S01]  /*b150*/  MUFU.TANH R40, R40 ;  /* 0x0000002800287308 */ /* 0x000e220000002400 */
[----:B------:R-:W-:Y:S01]  /*b160*/  ISETP.GT.AND P3, PT, R83, 0x11, PT ;  /* 0x000000115300780c */ /* 0x000fe20003f64270 */
[----:B------:R-:W-:Y:S01]  /*b170*/  FMUL.FTZ R62, R21, UR37 ;  /* 0x00000025153e7c20 */ /* 0x000fe20008410000 */
[----:B------:R-:W-:-:S02]  /*b180*/  FSEL R79, R79, -INF , P2 ;  /* 0xff8000004f4f7808 */ /* 0x000fc40001000000 */
[----:B------:R-:W-:Y:S02]  /*b190*/  FMNMX.FTZ R44, R77, R44, !PT ;  /* 0x0000002c4d2c7209 */ /* 0x000fe40007810000 */
[----:B------:R-:W-:Y:S01]  /*b1a0*/  FSETP.NEU.FTZ.AND P4, PT, R21, -INF , PT ;  /* 0xff8000001500780b */ /* 0x000fe20003f9d000 */
[----:B------:R-:W2:Y:S01]  /*b1b0*/  MUFU.TANH R38, R38 ;  /* 0x0000002600267308 */ /* 0x000ea20000002400 */
[----:B------:R-:W-:Y:S01]  /*b1c0*/  ISETP.GT.AND P1, PT, R83, 0x18, PT ;  /* 0x000000185300780c */ /* 0x000fe20003f24270 */
[----:B------:R-:W-:Y:S01]  /*b1d0*/  FMUL.FTZ R45, R45, UR4 ;  /* 0x000000042d2d7c20 */ /* 0x000fe20008410000 */
[----:B------:R-:W-:Y:S02]  /*b1e0*/  FSEL R78, R78, -INF , P3 ;  /* 0xff8000004e4e7808 */ /* 0x000fe40001800000 */
[----:B------:R-:W-:Y:S02]  /*b1f0*/  FMNMX.FTZ R61, R79, R44, !PT ;  /* 0x0000002c4f3d7209 */ /* 0x000fe40007810000 */
[----:B------:R-:W-:Y:S01]  /*b200*/  FSEL R44, R62, RZ, P4 ;  /* 0x000000ff3e2c7208 */ /* 0x000fe20002000000 */
[----:B------:R-:W3:Y:S01]  /*b210*/  MUFU.TANH R46, R46 ;  /* 0x0000002e002e7308 */ /* 0x000ee20000002400 */
[----:B------:R-:W-:Y:S01]  /*b220*/  ISETP.GT.AND P2, PT, R83, 0x19, PT ;  /* 0x000000195300780c */ /* 0x000fe20003f44270 */
[----:B------:R-:W-:Y:S01]  /*b230*/  FMUL.FTZ R50, R48, UR4 ;  /* 0x0000000430327c20 */ /* 0x000fe20008410000 */
[----:B------:R-:W-:-:S02]  /*b240*/  FSEL R81, R81, -INF , P1 ;  /* 0xff80000051517808 */ /* 0x000fc40000800000 */
[----:B------:R-:W-:Y:S01]  /*b250*/  FMNMX.FTZ R62, R78, R61, !PT ;  /* 0x0000003d4e3e7209 */ /* 0x000fe20007810000 */
[----:B------:R-:W-:Y:S01]  /*b260*/  FFMA.FTZ R153, R51, UR37, -R44 ;  /* 0x0000002533997c23 */ /* 0x000fe2000801082c */
[----:B------:R-:W-:Y:S01]  /*b270*/  ISETP.GT.AND P1, PT, R83, 0x20, PT ;  /* 0x000000205300780c */ /* 0x000fe20003f24270 */
[----:B------:R-:W4:Y:S01]  /*b280*/  MUFU.TANH R45, R45 ;  /* 0x0000002d002d7308 */ /* 0x000f220000002400 */
[----:B-1----:R-:W-:Y:S01]  /*b290*/  FSEL R80, R80, -INF , P2 ;  /* 0xff80000050507808 */ /* 0x002fe20001000000 */
[----:B------:R-:W-:Y:S01]  /*b2a0*/  FMUL.FTZ R48, R49, UR4 ;  /* 0x0000000431307c20 */ /* 0x000fe20008410000 */
[----:B------:R-:W-:Y:S01]  /*b2b0*/  FMNMX.FTZ R51, R81, R62, !PT ;  /* 0x0000003e51337209 */ /* 0x000fe20007810000 */
[----:B------:R-:W-:Y:S01]  /*b2c0*/  FMUL.FTZ R49, R52, UR4 ;  /* 0x0000000434317c20 */ /* 0x000fe20008410000 */
[----:B------:R-:W-:Y:S02]  /*b2d0*/  ISETP.GT.AND P2, PT, R83, 0x21, PT ;  /* 0x000000215300780c */ /* 0x000fe40003f44270 */
[----:B0-----:R-:W-:Y:S01]  /*b2e0*/  FSEL R40, R40, -INF , P1 ;  /* 0xff80000028287808 */ /* 0x001fe20000800000 */
[----:B------:R-:W0:Y:S01]  /*b2f0*/  MUFU.TANH R50, R50 ;  /* 0x0000003200327308 */ /* 0x000e220000002400 */
[----:B------:R-:W-:Y:S01]  /*b300*/  FMNMX.FTZ R51, R80, R51, !PT ;  /* 0x0000003350337209 */ /* 0x000fe20007810000 */
[----:B------:R-:W-:Y:S01]  /*b310*/  FMUL.FTZ R52, R53, UR4 ;  /* 0x0000000435347c20 */ /* 0x000fe20008410000 */
[----:B------:R-:W-:-:S02]  /*b320*/  ISETP.GT.AND P1, PT, R83, 0x28, PT ;  /* 0x000000285300780c */ /* 0x000fc40003f24270 */
[----:B--2---:R-:W-:Y:S02]  /*b330*/  FSEL R38, R38, -INF , P2 ;  /* 0xff80000026267808 */ /* 0x004fe40001000000 */
[----:B------:R-:W-:Y:S01]  /*b340*/  FMNMX.FTZ R51, R40, R51, !PT ;  /* 0x0000003328337209 */ /* 0x000fe20007810000 */
[----:B------:R-:W1:Y:S01]  /*b350*/  MUFU.TANH R48, R48 ;  /* 0x0000003000307308 */ /* 0x000e620000002400 */
[----:B------:R-:W-:Y:S01]  /*b360*/  FFMA.FTZ R61, R43, UR37, -R44 ;  /* 0x000000252b3d7c23 */ /* 0x000fe2000801082c */
[C---:B------:R-:W-:Y:S02]  /*b370*/  ISETP.GT.AND P2, PT, R83.reuse, 0x29, PT ;  /* 0x000000295300780c */ /* 0x040fe40003f44270 */
[----:B---3--:R-:W-:Y:S02]  /*b380*/  FSEL R43, R46, -INF , P1 ;  /* 0xff8000002e2b7808 */ /* 0x008fe40000800000 */
[----:B------:R-:W-:Y:S02]  /*b390*/  FMNMX.FTZ R62, R38, R51, !PT ;  /* 0x00000033263e7209 */ /* 0x000fe40007810000 */
[----:B------:R-:W2:Y:S01]  /*b3a0*/  MUFU.TANH R49, R49 ;  /* 0x0000003100317308 */ /* 0x000ea20000002400 */
[----:B------:R-:W-:Y:S01]  /*b3b0*/  ISETP.GT.AND P1, PT, R83, 0x30, PT ;  /* 0x000000305300780c */ /* 0x000fe20003f24270 */
[----:B------:R-:W-:Y:S01]  /*b3c0*/  FMUL.FTZ R53, R57, UR4 ;  /* 0x0000000439357c20 */ /* 0x000fe20008410000 */
[----:B----4-:R-:W-:-:S02]  /*b3d0*/  FSEL R45, R45, -INF , P2 ;  /* 0xff8000002d2d7808 */ /* 0x010fc40001000000 */
[----:B------:R-:W-:-:S03]  /*b3e0*/  FMNMX.FTZ R62, R43, R62, !PT ;  /* 0x0000003e2b3e7209 */ /* 0x000fc60007810000 */
[----:B------:R-:W3:Y:S01]  /*b3f0*/  MUFU.TANH R52, R52 ;  /* 0x0000003400347308 */ /* 0x000ee20000002400 */
[----:B------:R-:W-:Y:S01]  /*b400*/  FFMA.FTZ R155, R47, UR37, -R44 ;  /* 0x000000252f9b7c23 */ /* 0x000fe2000801082c */
[----:B------:R-:W-:Y:S01]  /*b410*/  ISETP.GT.AND P2, PT, R83, 0x31, PT ;  /* 0x000000315300780c */ /* 0x000fe20003f44270 */
[----:B------:R-:W-:Y:S01]  /*b420*/  FMUL.FTZ R55, R60, UR4 ;  /* 0x000000043c377c20 */ /* 0x000fe20008410000 */
[----:B0-----:R-:W-:Y:S02]  /*b430*/  FSEL R47, R50, -INF , P1 ;  /* 0xff800000322f7808 */ /* 0x001fe40000800000 */
[----:B------:R-:W-:Y:S02]  /*b440*/  FMNMX.FTZ R62, R45, R62, !PT ;  /* 0x0000003e2d3e7209 */ /* 0x000fe40007810000 */
[----:B------:R-:W0:Y:S01]  /*b450*/  MUFU.TANH R54, R54 ;  /* 0x0000003600367308 */ /* 0x000e220000002400 */
[----:B------:R-:W-:Y:S02]  /*b460*/  ISETP.GT.AND P1, PT, R83, 0x38, PT ;  /* 0x000000385300780c */ /* 0x000fe40003f24270 */
[----:B-1----:R-:W-:-:S02]  /*b470*/  FSEL R48, R48, -INF , P2 ;  /* 0xff80000030307808 */ /* 0x002fc40001000000 */
[----:B------:R-:W-:-:S03]  /*b480*/  FMNMX.FTZ R51, R47, R62, !PT ;  /* 0x0000003e2f337209 */ /* 0x000fc60007810000 */
[----:B------:R-:W1:Y:S01]  /*b490*/  MUFU.TANH R53, R53 ;  /* 0x0000003500357308 */ /* 0x000e620000002400 */
[----:B------:R-:W-:Y:S01]  /*b4a0*/  FFMA.FTZ R50, R41, UR37, -R44 ;  /* 0x0000002529327c23 */ /* 0x000fe2000801082c */
[----:B------:R-:W-:Y:S01]  /*b4b0*/  ISETP.GT.AND P2, PT, R83, 0x39, PT ;  /* 0x000000395300780c */ /* 0x000fe20003f44270 */
[----:B------:R-:W-:Y:S01]  /*b4c0*/  FMUL.FTZ R58, R64, UR4 ;  /* 0x00000004403a7c20 */ /* 0x000fe20008410000 */
[----:B--2---:R-:W-:Y:S02]  /*b4d0*/  FSEL R41, R49, -INF , P1 ;  /* 0xff80000031297808 */ /* 0x004fe40000800000 */
[----:B------:R-:W-:Y:S02]  /*b4e0*/  FMNMX.FTZ R62, R48, R51, !PT ;  /* 0x00000033303e7209 */ /* 0x000fe40007810000 */
[----:B------:R-:W2:Y:S01]  /*b4f0*/  MUFU.TANH R55, R55 ;  /* 0x0000003700377308 */ /* 0x000ea20000002400 */
[----:B------:R-:W-:Y:S01]  /*b500*/  ISETP.GT.AND P1, PT, R83, 0x40, PT ;  /* 0x000000405300780c */ /* 0x000fe20003f24270 */
[----:B------:R-:W-:Y:S01]  /*b510*/  FMUL.FTZ R57, R65, UR4 ;  /* 0x0000000441397c20 */ /* 0x000fe20008410000 */
[----:B---3--:R-:W-:-:S02]  /*b520*/  FSEL R49, R52, -INF , P2 ;  /* 0xff80000034317808 */ /* 0x008fc40001000000 */
        /* <DEDUP_REMOVED lines=8> */
[----:B------:R-:W-:Y:S01]  /*b5b0*/  ISETP.GT.AND P1, PT, R83, 0x48, PT ;  /* 0x000000485300780c */ /* 0x000fe20003f24270 */
[----:B------:R-:W-:Y:S01]  /*b5c0*/  FMUL.FTZ R60, R69, UR4 ;  /* 0x00000004453c7c20 */ /* 0x000fe20008410000 */
[----:B-1----:R-:W-:-:S02]  /*b5d0*/  FSEL R51, R53, -INF , P2 ;  /* 0xff80000035337808 */ /* 0x002fc40001000000 */
[----:B------:R-:W-:-:S03]  /*b5e0*/  FMNMX.FTZ R62, R39, R62, !PT ;  /* 0x0000003e273e7209 */ /* 0x000fc60007810000 */
[----:B------:R-:W1:Y:S01]  /*b5f0*/  MUFU.TANH R57, R57 ;  /* 0x0000003900397308 */ /* 0x000e620000002400 */
[----:B------:R-:W-:Y:S01]  /*b600*/  FFMA.FTZ R52, R37, UR37, -R44 ;  /* 0x0000002525347c23 */ /* 0x000fe2000801082c */
[----:B------:R-:W-:Y:S02]  /*b610*/  ISETP.GT.AND P2, PT, R83, 0x49, PT ;  /* 0x000000495300780c */ /* 0x000fe40003f44270 */
[----:B--2---:R-:W-:Y:S02]  /*b620*/  FSEL R37, R55, -INF , P1 ;  /* 0xff80000037257808 */ /* 0x004fe40000800000 */
[----:B------:R-:W-:Y:S02]  /*b630*/  FMNMX.FTZ R62, R51, R62, !PT ;  /* 0x0000003e333e7209 */ /* 0x000fe40007810000 */
[----:B------:R-:W2:Y:S01]  /*b640*/  MUFU.TANH R59, R59 ;  /* 0x0000003b003b7308 */ /* 0x000ea20000002400 */
[----:B------:R-:W-:Y:S02]  /*b650*/  ISETP.GT.AND P1, PT, R83, 0x50, PT ;  /* 0x000000505300780c */ /* 0x000fe40003f24270 */
[----:B---3--:R-:W-:-:S02]  /*b660*/  FSEL R53, R56, -INF , P2 ;  /* 0xff80000038357808 */ /* 0x008fc40001000000 */
[----:B------:R-:W-:-:S03]  /*b670*/  FMNMX.FTZ R62, R37, R62, !PT ;  /* 0x0000003e253e7209 */ /* 0x000fc60007810000 */
[----:B------:R-:W3:Y:S01]  /*b680*/  MUFU.TANH R60, R60 ;  /* 0x0000003c003c7308 */ /* 0x000ee20000002400 */
[--C-:B------:R-:W-:Y:S01]  /*b690*/  FFMA.FTZ R171, R27, UR37, -R44.reuse ;  /* 0x000000251bab7c23 */ /* 0x100fe2000801082c */
[----:B------:R-:W-:Y:S02]  /*b6a0*/  ISETP.GT.AND P2, PT, R83, 0x51, PT ;  /* 0x000000515300780c */ /* 0x000fe40003f44270 */
[----:B0-----:R-:W-:Y:S02]  /*b6b0*/  FSEL R58, R58, -INF , P1 ;  /* 0xff8000003a3a7808 */ /* 0x001fe40000800000 */
[----:B------:R-:W-:Y:S01]  /*b6c0*/  FMNMX.FTZ R27, R53, R62, !PT ;  /* 0x0000003e351b7209 */ /* 0x000fe20007810000 */
[----:B------:R-:W-:Y:S01]  /*b6d0*/  FFMA.FTZ R54, R24, UR37, -R44 ;  /* 0x0000002518367c23 */ /* 0x000fe2000801082c */
[----:B------:R-:W-:Y:S02]  /*b6e0*/  ISETP.GT.AND P1, PT, R83, 0x58, PT ;  /* 0x000000585300780c */ /* 0x000fe40003f24270 */
[----:B-1----:R-:W-:-:S02]  /*b6f0*/  FSEL R57, R57, -INF , P2 ;  /* 0xff80000039397808 */ /* 0x002fc40001000000 */
[----:B------:R-:W-:Y:S02]  /*b700*/  FMNMX.FTZ R24, R58, R27, !PT ;  /* 0x0000001b3a187209 */ /* 0x000fe40007810000 */
[----:B------:R-:W-:Y:S02]  /*b710*/  ISETP.GT.AND P2, PT, R83, 0x59, PT ;  /* 0x000000595300780c */ /* 0x000fe40003f44270 */
[----:B--2---:R-:W-:Y:S02]  /*b720*/  FSEL R59, R59, -INF , P1 ;  /* 0xff8000003b3b7808 */ /* 0x004fe40000800000 */
[----:B------:R-:W-:Y:S02]  /*b730*/  FMNMX.FTZ R24, R57, R24, !PT ;  /* 0x0000001839187209 */ /* 0x000fe40007810000 */
[----:B---3--:R-:W-:Y:S02]  /*b740*/  FSEL R27, R60, -INF , P2 ;  /* 0xff8000003c1b7808 */ /* 0x008fe40001000000 */
[----:B------:R-:W-:-:S04]  /*b750*/  FMNMX.FTZ R24, R59, R24, !PT ;  /* 0x000000183b187209 */ /* 0x000fc80007810000 */
[----:B------:R-:W-:Y:S01]  /*b760*/  FMNMX.FTZ R24, R27, R24, !PT ;  /* 0x000000181b187209 */ /* 0x000fe20007810000 */
[----:B------:R-:W-:-:S04]  /*b770*/  FFMA.FTZ R165, R25, UR37, -R44 ;  /* 0x0000002519a57c23 */ /* 0x000fc8000801082c */
[----:B------:R-:W0:Y:S01]  /*b780*/  SHFL.BFLY PT, R25, R24, 0x2, 0x1f ;  /* 0x0c401f0018197f89 */ /* 0x000e2200000e0000 */
[----:B------:R-:W-:Y:S01]  /*b790*/  FFMA.FTZ R56, R20, UR37, -R44 ;  /* 0x0000002514387c23 */ /* 0x000fe2000801082c */
[----:B0-----:R-:W-:-:S05]  /*b7a0*/  FMNMX.FTZ R25, R24, R25, !PT ;  /* 0x0000001918197209 */ /* 0x001fca0007810000 */
[----:B------:R-:W0:Y:S01]  /*b7b0*/  SHFL.BFLY PT, R20, R25, 0x1, 0x1f ;  /* 0x0c201f0019147f89 */ /* 0x000e2200000e0000 */
[--C-:B------:R-:W-:Y:S01]  /*b7c0*/  FFMA.FTZ R159, R28, UR37, -R44.reuse ;  /* 0x000000251c9f7c23 */ /* 0x100fe2000801082c */
[----:B------:R-:W-:Y:S01]  /*b7d0*/  FFMA.FTZ R175, R3, UR37, -R44 ;  /* 0x0000002503af7c23 */ /* 0x000fe2000801082c */
[----:B0-----:R-:W-:-:S04]  /*b7e0*/  FMNMX.FTZ R20, R25, R20, !PT ;  /* 0x0000001419147209 */ /* 0x001fc80007810000 */
[C---:B------:R-:W-:Y:S01]  /*b7f0*/  FSETP.NEU.FTZ.AND P1, PT, R20.reuse, -INF , PT ;  /* 0xff8000001400780b */ /* 0x040fe20003f3d000 */
[----:B------:R-:W-:-:S05]  /*b800*/  FMUL.FTZ R28, R20, UR37 ;  /* 0x00000025141c7c20 */ /* 0x000fca0008410000 */
[----:B------:R-:W-:-:S05]  /*b810*/  FSEL R28, R28, RZ, P1 ;  /* 0x000000ff1c1c7208 */ /* 0x000fca0000800000 */
[--C-:B------:R-:W-:Y:S01]  /*b820*/  FFMA.FTZ R152, R75, UR37, -R28.reuse ;  /* 0x000000254b987c23 */ /* 0x100fe2000801081c */
[--C-:B------:R-:W-:Y:S01]  /*b830*/  FFMA.FTZ R3, R42, UR37, -R28.reuse ;  /* 0x000000252a037c23 */ /* 0x100fe2000801081c */
[----:B------:R-:W-:Y:S01]  /*b840*/  FFMA.FTZ R154, R76, UR37, -R28 ;  /* 0x000000254c9a7c23 */ /* 0x000fe2000801081c */
[----:B------:R-:W-:Y:S01]  /*b850*/  MUFU.EX2 R153, R153 ;  /* 0x0000009900997308 */ /* 0x000fe20000000800 */
[----:B------:R-:W-:Y:S01]  /*b860*/  FFMA.FTZ R173, R15, UR37, -R44 ;  /* 0x000000250fad7c23 */ /* 0x000fe2000801082c */
[----:B------:R-:W-:-:S06]  /*b870*/  FFMA.FTZ R15, R77, UR37, -R28 ;  /* 0x000000254d0f7c23 */ /* 0x000fcc000801081c */
[----:B------:R-:W-:Y:S01]  /*b880*/  MUFU.EX2 R152, R152 ;  /* 0x0000009800987308 */ /* 0x000fe20000000800 */
[----:B------:R-:W-:-:S07]  /*b890*/  FFMA.FTZ R168, R79, UR37, -R28 ;  /* 0x000000254fa87c23 */ /* 0x000fce000801081c */
[----:B------:R-:W0:Y:S08]  /*b8a0*/  MUFU.EX2 R3, R3 ;  /* 0x0000000300037308 */ /* 0x000e300000000800 */
[----:B------:R-:W1:Y:S01]  /*b8b0*/  MUFU.EX2 R46, R61 ;  /* 0x0000003d002e7308 */ /* 0x000e620000000800 */
[----:B------:R-:W-:-:S07]  /*b8c0*/  FFMA.FTZ R25, R78, UR37, -R28 ;  /* 0x000000254e197c23 */ /* 0x000fce000801081c */
[----:B------:R-:W2:Y:S08]  /*b8d0*/  MUFU.EX2 R154, R154 ;  /* 0x0000009a009a7308 */ /* 0x000eb00000000800 */
[----:B------:R-:W3:Y:S01]  /*b8e0*/  MUFU.EX2 R155, R155 ;  /* 0x0000009b009b7308 */ /* 0x000ee20000000800 */
[----:B------:R-:W-:-:S07]  /*b8f0*/  FFMA.FTZ R170, R81, UR37, -R28 ;  /* 0x0000002551aa7c23 */ /* 0x000fce000801081c */
[----:B------:R-:W4:Y:S01]  /*b900*/  MUFU.EX2 R15, R15 ;  /* 0x0000000f000f7308 */ /* 0x000f220000000800 */
[----:B------:R-:W-:-:S07]  /*b910*/  FFMA.FTZ R166, R43, UR37, -R28 ;  /* 0x000000252ba67c23 */ /* 0x000fce000801081c */
[----:B------:R-:W5:Y:S01]  /*b920*/  MUFU.EX2 R50, R50 ;  /* 0x0000003200327308 */ /* 0x000f620000000800 */
[--C-:B------:R-:W-:Y:S01]  /*b930*/  FFMA.FTZ R167, R29, UR37, -R44.reuse ;  /* 0x000000251da77c23 */ /* 0x100fe2000801082c */
[--C-:B------:R-:W-:Y:S01]  /*b940*/  FFMA.FTZ R161, R33, UR37, -R44.reuse ;  /* 0x0000002521a17c23 */ /* 0x100fe2000801082c */
[----:B------:R-:W-:-:S05]  /*b950*/  FFMA.FTZ R24, R34, UR37, -R44 ;  /* 0x0000002522187c23 */ /* 0x000fca000801082c */
[----:B------:R-:W5:Y:S01]  /*b960*/  MUFU.EX2 R168, R168 ;  /* 0x000000a800a87308 */ /* 0x000f620000000800 */
[----:B0-----:R-:W-:Y:S01]  /*b970*/  FADD.FTZ R43, R152, R3 ;  /* 0x00000003982b7221 */ /* 0x001fe20000010000 */
[----:B------:R-:W-:Y:S01]  /*b980*/  FFMA.FTZ R157, R32, UR37, -R44 ;  /* 0x00000025209d7c23 */ /* 0x000fe2000801082c */
[----:B------:R-:W-:-:S05]  /*b990*/  FFMA.FTZ R29, R80, UR37, -R28 ;  /* 0x00000025501d7c23 */ /* 0x000fca000801081c */
[----:B------:R-:W0:Y:S01]  /*b9a0*/  MUFU.EX2 R169, R169 ;  /* 0x000000a900a97308 */ /* 0x000e220000000800 */
[----:B------:R-:W-:Y:S01]  /*b9b0*/  FFMA.FTZ R33, R45, UR37, -R28 ;  /* 0x000000252d217c23 */ /* 0x000fe2000801081c */
[----:B-1----:R-:W-:Y:S01]  /*b9c0*/  FADD.FTZ R34, R153, R46 ;  /* 0x0000002e99227221 */ /* 0x002fe20000010000 */
[----:B------:R-:W-:Y:S02]  /*b9d0*/  VIADD R32, R13, 0x22840 ;  /* 0x000228400d207836 */ /* 0x000fe40000000000 */
[----:B------:R-:W-:Y:S01]  /*b9e0*/  FFMA.FTZ R163, R36, UR37, -R44 ;  /* 0x0000002524a37c23 */ /* 0x000fe2000801082c */
[----:B------:R-:W-:Y:S02]  /*b9f0*/  IMAD.U32 R45, RZ, RZ, UR41 ;  /* 0x00000029ff2d7e24 */ /* 0x000fe4000f8e00ff */
[----:B------:R-:W1:Y:S01]  /*ba00*/  MUFU.EX2 R25, R25 ;  /* 0x0000001900197308 */ /* 0x000e620000000800 */
[----:B--2---:R-:W-:Y:S01]  /*ba10*/  FADD.FTZ R36, R154, R43 ;  /* 0x0000002b9a247221 */ /* 0x004fe20000010000 */
[--C-:B------:R-:W-:Y:S01]  /*ba20*/  FFMA.FTZ R156, R39, UR37, -R28.reuse ;  /* 0x00000025279c7c23 */ /* 0x100fe2000801081c */
[----:B------:R-:W-:-:S05]  /*ba30*/  FFMA.FTZ R164, R40, UR37, -R28 ;  /* 0x0000002528a47c23 */ /* 0x000fca000801081c */
[----:B------:R-:W2:Y:S01]  /*ba40*/  MUFU.EX2 R52, R52 ;  /* 0x0000003400347308 */ /* 0x000ea20000000800 */
[----:B---3--:R-:W-:Y:S01]  /*ba50*/  FADD.FTZ R39, R155, R34 ;  /* 0x000000229b277221 */ /* 0x008fe20000010000 */
[----:B------:R-:W-:Y:S01]  /*ba60*/  PRMT R32, R45, 0x654, R32 ;  /* 0x000006542d207816 */ /* 0x000fe20000000020 */
[----:B------:R-:W-:-:S05]  /*ba70*/  FFMA.FTZ R60, R31, UR37, -R44 ;  /* 0x000000251f3c7c23 */ /* 0x000fca000801082c */
[----:B------:R-:W3:Y:S01]  /*ba80*/  MUFU.EX2 R170, R170 ;  /* 0x000000aa00aa7308 */ /* 0x000ee20000000800 */
[----:B----4-:R-:W-:Y:S01]  /*ba90*/  FADD.FTZ R43, R15, R36 ;  /* 0x000000240f2b7221 */ /* 0x010fe20000010000 */
[----:B------:R-:W-:Y:S01]  /*baa0*/  FFMA.FTZ R31, R38, UR37, -R28 ;  /* 0x00000025261f7c23 */ /* 0x000fe2000801081c */
[----:B-----5:R-:W-:Y:S01]  /*bab0*/  FADD.FTZ R34, R50, R39 ;  /* 0x0000002732227221 */ /* 0x020fe20000010000 */
[----:B------:R4:W-:Y:S04]  /*bac0*/  SYNCS.ARRIVE.TRANS64.RED.A1T0 RZ, [R32+URZ], RZ ;  /* 0x000000ff20ff79a7 */ /* 0x0009e8000810043f */
[----:B------:R-:W5:Y:S08]  /*bad0*/  MUFU.EX2 R171, R171 ;  /* 0x000000ab00ab7308 */ /* 0x000f700000000800 */
[----:B------:R-:W5:Y:S01]  /*bae0*/  MUFU.EX2 R29, R29 ;  /* 0x0000001d001d7308 */ /* 0x000f620000000800 */
[----:B----4-:R-:W-:Y:S01]  /*baf0*/  FADD.FTZ R32, R168, R43 ;  /* 0x0000002ba8207221 */ /* 0x010fe20000010000 */
[----:B0-----:R-:W-:-:S06]  /*bb00*/  FADD.FTZ R43, R169, R34 ;  /* 0x00000022a92b7221 */ /* 0x001fcc0000010000 */
[----:B------:R-:W0:Y:S01]  /*bb10*/  MUFU.EX2 R54, R54 ;  /* 0x0000003600367308 */ /* 0x000e220000000800 */
[----:B-1----:R-:W-:Y:S01]  /*bb20*/  FADD.FTZ R45, R25, R32 ;  /* 0x00000020192d7221 */ /* 0x002fe20000010000 */
[----:B--2---:R-:W-:-:S06]  /*bb30*/  FADD.FTZ R32, R52, R43 ;  /* 0x0000002b34207221 */ /* 0x004fcc0000010000 */
[----:B------:R-:W1:Y:S08]  /*bb40*/  MUFU.EX2 R164, R164 ;  /* 0x000000a400a47308 */ /* 0x000e700000000800 */
[----:B------:R-:W2:Y:S01]  /*bb50*/  MUFU.EX2 R165, R165 ;  /* 0x000000a500a57308 */ /* 0x000ea20000000800 */
[----:B------:R-:W-:Y:S01]  /*bb60*/  FFMA.FTZ R158, R37, UR37, -R28 ;  /* 0x00000025259e7c23 */ /* 0x000fe2000801081c */
[----:B---3--:R-:W-:-:S06]  /*bb70*/  FADD.FTZ R34, R170, R45 ;  /* 0x0000002daa227221 */ /* 0x008fcc0000010000 */
[----:B------:R-:W3:Y:S01]  /*bb80*/  MUFU.EX2 R31, R31 ;  /* 0x0000001f001f7308 */ /* 0x000ee20000000800 */
[----:B------:R-:W-:Y:S01]  /*bb90*/  FFMA.FTZ R160, R47, UR37, -R28 ;  /* 0x000000252fa07c23 */ /* 0x000fe2000801081c */
[----:B-----5:R-:W-:-:S06]  /*bba0*/  FADD.FTZ R37, R171, R32 ;  /* 0x00000020ab257221 */ /* 0x020fcc0000010000 */
[----:B------:R-:W4:Y:S01]  /*bbb0*/  MUFU.EX2 R56, R56 ;  /* 0x0000003800387308 */ /* 0x000f220000000800 */
[----:B------:R-:W-:Y:S01]  /*bbc0*/  FFMA.FTZ R62, R35, UR37, -R44 ;  /* 0x00000025233e7c23 */ /* 0x000fe2000801082c */
[----:B------:R-:W-:-:S06]  /*bbd0*/  FADD.FTZ R43, R29, R34 ;  /* 0x000000221d2b7221 */ /* 0x000fcc0000010000 */
[----:B------:R-:W5:Y:S01]  /*bbe0*/  MUFU.EX2 R166, R166 ;  /* 0x000000a600a67308 */ /* 0x000f620000000800 */
[----:B------:R-:W-:Y:S01]  /*bbf0*/  FFMA.FTZ R35, R48, UR37, -R28 ;  /* 0x0000002530237c23 */ /* 0x000fe2000801081c */
[----:B0-----:R-:W-:-:S06]  /*bc00*/  FADD.FTZ R32, R54, R37 ;  /* 0x0000002536207221 */ /* 0x001fcc0000010000 */
[----:B------:R-:W0:Y:S01]  /*bc10*/  MUFU.EX2 R167, R167 ;  /* 0x000000a700a77308 */ /* 0x000e220000000800 */
[----:B-1----:R-:W-:Y:S01]  /*bc20*/  FADD.FTZ R34, R164, R43 ;  /* 0x0000002ba4227221 */ /* 0x002fe20000010000 */
[----:B------:R-:W-:-:S06]  /*bc30*/  FFMA.FTZ R162, R41, UR37, -R28 ;  /* 0x0000002529a27c23 */ /* 0x000fcc000801081c */
[----:B------:R-:W1:Y:S01]  /*bc40*/  MUFU.EX2 R33, R33 ;  /* 0x0000002100217308 */ /* 0x000e620000000800 */
[----:B--2---:R-:W-:-:S07]  /*bc50*/  FADD.FTZ R37, R165, R32 ;  /* 0x00000020a5257221 */ /* 0x004fce0000010000 */
[----:B------:R-:W2:Y:S01]  /*bc60*/  MUFU.EX2 R60, R60 ;  /* 0x0000003c003c7308 */ /* 0x000ea20000000800 */
[----:B---3--:R-:W-:Y:S01]  /*bc70*/  FADD.FTZ R43, R31, R34 ;  /* 0x000000221f2b7221 */ /* 0x008fe20000010000 */
[----:B------:R-:W-:-:S06]  /*bc80*/  FFMA.FTZ R41, R49, UR37, -R28 ;  /* 0x0000002531297c23 */ /* 0x000fcc000801081c */
[----:B------:R-:W3:Y:S01]  /*bc90*/  MUFU.EX2 R160, R160 ;  /* 0x000000a000a07308 */ /* 0x000ee20000000800 */
[----:B----4-:R-:W-:-:S07]  /*bca0*/  FADD.FTZ R32, R56, R37 ;  /* 0x0000002538207221 */ /* 0x010fce0000010000 */
[----:B------:R-:W4:Y:S01]  /*bcb0*/  MUFU.EX2 R161, R161 ;  /* 0x000000a100a17308 */ /* 0x000f220000000800 */
[----:B-----5:R-:W-:Y:S01]  /*bcc0*/  FADD.FTZ R34, R166, R43 ;  /* 0x0000002ba6227221 */ /* 0x020fe20000010000 */
[----:B0-----:R-:W-:-:S06]  /*bcd0*/  FADD.FTZ R37, R167, R32 ;  /* 0x00000020a7257221 */ /* 0x001fcc0000010000 */
[----:B------:R-:W0:Y:S08]  /*bce0*/  MUFU.EX2 R35, R35 ;  /* 0x0000002300237308 */ /* 0x000e300000000800 */
[----:B------:R-:W5:Y:S01]  /*bcf0*/  MUFU.EX2 R62, R62 ;  /* 0x0000003e003e7308 */ /* 0x000f620000000800 */
[----:B-1----:R-:W-:Y:S01]  /*bd00*/  FADD.FTZ R43, R33, R34 ;  /* 0x00000022212b7221 */ /* 0x002fe20000010000 */
[----:B------:R-:W-:-:S06]  /*bd10*/  FFMA.FTZ R39, R51, UR37, -R28 ;  /* 0x0000002533277c23 */ /* 0x000fcc000801081c */
[----:B------:R-:W1:Y:S01]  /*bd20*/  MUFU.EX2 R162, R162 ;  /* 0x000000a200a27308 */ /* 0x000e620000000800 */
[----:B--2---:R-:W-:Y:S01]  /*bd30*/  FADD.FTZ R32, R60, R37 ;  /* 0x000000253c207221 */ /* 0x004fe20000010000 */
[----:B------:R-:W-:-:S06]  /*bd40*/  FFMA.FTZ R30, R30, UR37, -R44 ;  /* 0x000000251e1e7c23 */ /* 0x000fcc000801082c */
[----:B------:R-:W2:Y:S01]  /*bd50*/  MUFU.EX2 R163, R163 ;  /* 0x000000a300a37308 */ /* 0x000ea20000000800 */
[----:B---3--:R-:W-:Y:S01]  /*bd60*/  FADD.FTZ R34, R160, R43 ;  /* 0x0000002ba0227221 */ /* 0x008fe20000010000 */
[----:B----4-:R-:W-:-:S06]  /*bd70*/  FADD.FTZ R37, R161, R32 ;  /* 0x00000020a1257221 */ /* 0x010fcc0000010000 */
[----:B------:R-:W3:Y:S08]  /*bd80*/  MUFU.EX2 R41, R41 ;  /* 0x0000002900297308 */ /* 0x000ef00000000800 */
[----:B------:R-:W4:Y:S01]  /*bd90*/  MUFU.EX2 R24, R24 ;  /* 0x0000001800187308 */ /* 0x000f220000000800 */
[----:B0-----:R-:W-:Y:S01]  /*bda0*/  FADD.FTZ R43, R35, R34 ;  /* 0x00000022232b7221 */ /* 0x001fe20000010000 */
[----:B-----5:R-:W-:-:S06]  /*bdb0*/  FADD.FTZ R32, R62, R37 ;  /* 0x000000253e207221 */ /* 0x020fcc0000010000 */
[----:B------:R-:W0:Y:S01]  /*bdc0*/  MUFU.EX2 R156, R156 ;  /* 0x0000009c009c7308 */ /* 0x000e220000000800 */
[----:B------:R-:W-:-:S07]  /*bdd0*/  FFMA.FTZ R26, R26, UR37, -R44 ;  /* 0x000000251a1a7c23 */ /* 0x000fce000801082c */
[----:B------:R-:W5:Y:S01]  /*bde0*/  MUFU.EX2 R157, R157 ;  /* 0x0000009d009d7308 */ /* 0x000f620000000800 */
[----:B------:R-:W-:Y:S01]  /*bdf0*/  FFMA.FTZ R53, R53, UR37, -R28 ;  /* 0x0000002535357c23 */ /* 0x000fe2000801081c */
[----:B-1----:R-:W-:Y:S01]  /*be00*/  FADD.FTZ R34, R162, R43 ;  /* 0x0000002ba2227221 */ /* 0x002fe20000010000 */
[----:B------:R-:W-:-:S05]  /*be10*/  F2FP.F16.F32.PACK_AB R152, R3, R152 ;  /* 0x000000980398723e */ /* 0x000fca00000000ff */
[----:B------:R-:W1:Y:S01]  /*be20*/  MUFU.EX2 R39, R39 ;  /* 0x0000002700277308 */ /* 0x000e620000000800 */
[--C-:B------:R-:W-:Y:S01]  /*be30*/  FFMA.FTZ R58, R58, UR37, -R28.reuse ;  /* 0x000000253a3a7c23 */ /* 0x100fe2000801081c */
[--C-:B------:R-:W-:Y:S01]  /*be40*/  FFMA.FTZ R57, R57, UR37, -R28.reuse ;  /* 0x0000002539397c23 */ /* 0x100fe2000801081c */
[----:B------:R-:W-:-:S05]  /*be50*/  FFMA.FTZ R59, R59, UR37, -R28 ;  /* 0x000000253b3b7c23 */ /* 0x000fca000801081c */
[----:B------:R-:W1:Y:S01]  /*be60*/  MUFU.EX2 R30, R30 ;  /* 0x0000001e001e7308 */ /* 0x000e620000000800 */
[----:B--2---:R-:W-:Y:S01]  /*be70*/  FADD.FTZ R3, R163, R32 ;  /* 0x00000020a3037221 */ /* 0x004fe20000010000 */
[----:B------:R-:W-:Y:S01]  /*be80*/  FFMA.FTZ R28, R27, UR37, -R28 ;  /* 0x000000251b1c7c23 */ /* 0x000fe2000801081c */
[----:B------:R-:W-:-:S05]  /*be90*/  F2FP.F16.F32.PACK_AB R154, R15, R154 ;  /* 0x0000009a0f9a723e */ /* 0x000fca00000000ff */
[----:B------:R-:W2:Y:S01]  /*bea0*/  MUFU.EX2 R158, R158 ;  /* 0x0000009e009e7308 */ /* 0x000ea20000000800 */
[----:B---3--:R-:W-:Y:S01]  /*beb0*/  FADD.FTZ R15, R41, R34 ;  /* 0x00000022290f7221 */ /* 0x008fe20000010000 */
[----:B----4-:R-:W-:-:S06]  /*bec0*/  FADD.FTZ R32, R24, R3 ;  /* 0x0000000318207221 */ /* 0x010fcc0000010000 */
[----:B------:R-:W3:Y:S01]  /*bed0*/  MUFU.EX2 R159, R159 ;  /* 0x0000009f009f7308 */ /* 0x000ee20000000800 */
[----:B------:R-:W-:Y:S01]  /*bee0*/  FFMA.FTZ R14, R14, UR37, -R44 ;  /* 0x000000250e0e7c23 */ /* 0x000fe2000801082c */
[----:B0-----:R-:W-:-:S06]  /*bef0*/  FADD.FTZ R34, R156, R15 ;  /* 0x0000000f9c227221 */ /* 0x001fcc0000010000 */
[----:B------:R-:W0:Y:S01]  /*bf00*/  MUFU.EX2 R27, R53 ;  /* 0x00000035001b7308 */ /* 0x000e220000000800 */
[----:B-----5:R-:W-:-:S07]  /*bf10*/  FADD.FTZ R3, R157, R32 ;  /* 0x000000209d037221 */ /* 0x020fce0000010000 */
[----:B------:R-:W4:Y:S01]  /*bf20*/  MUFU.EX2 R26, R26 ;  /* 0x0000001a001a7308 */ /* 0x000f220000000800 */
[----:B-1----:R-:W-:Y:S01]  /*bf30*/  FADD.FTZ R15, R39, R34 ;  /* 0x00000022270f7221 */ /* 0x002fe20000010000 */
[----:B------:R-:W-:-:S06]  /*bf40*/  FADD.FTZ R32, R30, R3 ;  /* 0x000000031e207221 */ /* 0x000fcc0000010000 */
[----:B------:R-:W-:Y:S08]  /*bf50*/  MUFU.EX2 R173, R173 ;  /* 0x000000ad00ad7308 */ /* 0x000ff00000000800 */
[----:B------:R-:W1:Y:S01]  /*bf60*/  MUFU.EX2 R58, R58 ;  /* 0x0000003a003a7308 */ /* 0x000e620000000800 */
[----:B------:R-:W-:Y:S01]  /*bf70*/  FFMA.FTZ R0, R0, UR37, -R44 ;  /* 0x0000002500007c23 */ /* 0x000fe2000801082c */
[----:B--2---:R-:W-:Y:S01]  /*bf80*/  FADD.FTZ R34, R158, R15 ;  /* 0x0000000f9e227221 */ /* 0x004fe20000010000 */
[----:B---3--:R-:W-:-:S05]  /*bf90*/  FADD.FTZ R3, R159, R32 ;  /* 0x000000209f037221 */ /* 0x008fca0000010000 */
[----:B------:R-:W-:Y:S08]  /*bfa0*/  MUFU.EX2 R14, R14 ;  /* 0x0000000e000e7308 */ /* 0x000ff00000000800 */
[----:B------:R-:W2:Y:S01]  /*bfb0*/  MUFU.EX2 R57, R57 ;  /* 0x0000003900397308 */ /* 0x000ea20000000800 */
[----:B0-----:R-:W-:Y:S01]  /*bfc0*/  FADD.FTZ R15, R27, R34 ;  /* 0x000000221b0f7221 */ /* 0x001fe20000010000 */
[----:B----4-:R-:W-:-:S06]  /*bfd0*/  FADD.FTZ R34, R26, R3 ;  /* 0x000000031a227221 */ /* 0x010fcc0000010000 */
[----:B------:R-:W-:Y:S08]  /*bfe0*/  MUFU.EX2 R175, R175 ;  /* 0x000000af00af7308 */ /* 0x000ff00000000800 */
[----:B------:R-:W0:Y:S01]  /*bff0*/  MUFU.EX2 R59, R59 ;  /* 0x0000003b003b7308 */ /* 0x000e220000000800 */
[----:B------:R-:W-:Y:S01]  /*c000*/  F2FP.F16.F32.PACK_AB R163, R24, R163 ;  /* 0x000000a318a3723e */ /* 0x000fe200000000ff */
[----:B-1----:R-:W-:Y:S01]  /*c010*/  FADD.FTZ R24, R58, R15 ;  /* 0x0000000f3a187221 */ /* 0x002fe20000010000 */
[----:B------:R-:W-:-:S05]  /*c020*/  FADD.FTZ R3, R173, R34 ;  /* 0x00000022ad037221 */ /* 0x000fca0000010000 */
[----:B------:R-:W1:Y:S08]  /*c030*/  MUFU.EX2 R28, R28 ;  /* 0x0000001c001c7308 */ /* 0x000e700000000800 */
[----:B------:R-:W3:Y:S01]  /*c040*/  MUFU.EX2 R32, R0 ;  /* 0x0000000000207308 */ /* 0x000ee20000000800 */
[----:B------:R-:W-:Y:S01]  /*c050*/  F2FP.F16.F32.PACK_AB R157, R30, R157 ;  /* 0x0000009d1e9d723e */ /* 0x000fe200000000ff */
[----:B--2---:R-:W-:Y:S01]  /*c060*/  FADD.FTZ R24, R57, R24 ;  /* 0x0000001839187221 */ /* 0x004fe20000010000 */
[----:B------:R-:W-:-:S03]  /*c070*/  FADD.FTZ R30, R14, R3 ;  /* 0x000000030e1e7221 */ /* 0x000fc60000010000 */
[----:B0-----:R-:W-:Y:S01]  /*c080*/  FADD.FTZ R3, R59, R24 ;  /* 0x000000183b037221 */ /* 0x001fe20000010000 */
[----:B------:R-:W-:Y:S01]  /*c090*/  FADD.FTZ R15, R175, R30 ;  /* 0x0000001eaf0f7221 */ /* 0x000fe20000010000 */
[----:B------:R-:W-:Y:S02]  /*c0a0*/  F2FP.F16.F32.PACK_AB R153, R46, R153 ;  /* 0x000000992e99723e */ /* 0x000fe400000000ff */
[----:B------:R-:W-:Y:S01]  /*c0b0*/  F2FP.F16.F32.PACK_AB R155, R50, R155 ;  /* 0x0000009b329b723e */ /* 0x000fe200000000ff */
[----:B-1----:R-:W-:Y:S01]  /*c0c0*/  FADD.FTZ R3, R28, R3 ;  /* 0x000000031c037221 */ /* 0x002fe20000010000 */
[----:B------:R-:W-:Y:S02]  /*c0d0*/  F2FP.F16.F32.PACK_AB R169, R52, R169 ;  /* 0x000000a934a9723e */ /* 0x000fe400000000ff */
[----:B------:R-:W-:Y:S02]  /*c0e0*/  F2FP.F16.F32.PACK_AB R171, R54, R171 ;  /* 0x000000ab36ab723e */ /* 0x000fe400000000ff */
[----:B------:R-:W-:Y:S01]  /*c0f0*/  F2FP.F16.F32.PACK_AB R165, R56, R165 ;  /* 0x000000a538a5723e */ /* 0x000fe200000000ff */
[----:B---3--:R-:W-:Y:S01]  /*c100*/  FADD.FTZ R0, R32, R15 ;  /* 0x0000000f20007221 */ /* 0x008fe20000010000 */
        /* <DEDUP_REMOVED lines=14> */
[----:B------:R-:W-:Y:S01]  /*c1f0*/  F2FP.F16.F32.PACK_AB R175, R32, R175 ;  /* 0x000000af20af723e */ /* 0x000fe200000000ff */
[----:B------:R-:W-:Y:S06]  /*c200*/  @!P0 BRA `(.L_x_14473) ;  /* 0x0000000000048947 */ /* 0x000fec0003800000 */
[----:B------:R-:W-:Y:S01]  /*c210*/  BPT.TRAP 0x1 ;  /* 0x000000040000795c */ /* 0x000fe20000300000 */
.L_x_14473:
[----:B------:R0:W1:Y:S01]  /*c220*/  SYNCS.PHASECHK.TRANS64.TRYWAIT P1, [R13+URZ+0x22850], R74 ;  /* 0x0228504a0d0075a7 */ /* 0x000062000802017f */
[----:B------:R-:W-:Y:S05]  /*c230*/  @!P0 BRA `(.L_x_14474) ;  /* 0x0000000000048947 */ /* 0x000fea0003800000 */
[----:B------:R-:W-:Y:S01]  /*c240*/  BPT.TRAP 0x1 ;  /* 0x000000040000795c */ /* 0x000fe20000300000 */
.L_x_14474:
[----:B------:R-:W-:Y:S04]  /*c250*/  BSSY B0, `(.L_x_14475) ;  /* 0x0000004000007945 */ /* 0x000fe80003800000 */
[----:B-1----:R-:W-:Y:S05]  /*c260*/  @P1 BRA `(.L_x_14476) ;  /* 0x0000000000081947 */ /* 0x002fea0003800000 */
[----:B------:R-:W1:Y:S02]  /*c270*/  SYNCS.PHASECHK.TRANS64.TRYWAIT P1, [R13+URZ+0x22850], R74 ;  /* 0x0228504a0d0075a7 */ /* 0x000e64000802017f */
[----:B-1----:R-:W-:Y:S05]  /*c280*/  @!P1 BRA `(.L_x_14477) ;  /* 0x0000014000609947 */ /* 0x002fea0003800000 */
.L_x_14476:
[----:B------:R-:W-:Y:S05]  /*c290*/  BSYNC B0 ;  /* 0x0000000000007941 */ /* 0x000fea0003800000 */
.L_x_14475:
[----:B------:R-:W-:Y:S05]  /*c2a0*/  WARPSYNC.ALL ;  /* 0x0000000000007948 */ /* 0x000fea0003800000 */
[----:B------:R-:W-:Y:S01]  /*c2b0*/  R2UR UR4, R19 ;  /* 0x00000000130472ca */ /* 0x000fe200000e0000 */
[----:B------:R0:W-:Y:S01]  /*c2c0*/  BAR.SYNC.DEFER_BLOCKING R72, 0x100 ;  /* 0x000400480000751d */ /* 0x0001e20000010000 */
[----:B------:R-:W-:Y:S01]  /*c2d0*/  MOV R15, 0xc00 ;  /* 0x00000c00000f7802 */ /* 0x000fe20000000f00 */
[----:B------:R-:W-:Y:S01]  /*c2e0*/  IMAD.MOV.U32 R27, RZ, RZ, 0x40000040 ;  /* 0x40000040ff1b7424 */ /* 0x000fe200078e00ff */
[----:B------:R-:W-:Y:S01]  /*c2f0*/  MOV R25, 0x40000040 ;  /* 0x4000004000197802 */ /* 0x000fe20000000f00 */
[----:B------:R-:W-:-:S03]  /*c300*/  IMAD.MOV.U32 R29, RZ, RZ, 0x40000040 ;  /* 0x40000040ff1d7424 */ /* 0x000fc600078e00ff */
[----:B------:R-:W-:Y:S02]  /*c310*/  R2UR UR11, R27 ;  /* 0x000000001b0b72ca */ /* 0x000fe400000e0000 */
[----:B------:R-:W-:Y:S02]  /*c320*/  R2UR UR15, R25 ;  /* 0x00000000190f72ca */ /* 0x000fe400000e0000 */
[----:B------:R-:W-:Y:S01]  /*c330*/  R2UR UR19, R27 ;  /* 0x000000001b1372ca */ /* 0x000fe200000e0000 */
[----:B------:R-:W-:Y:S01]  /*c340*/  UIADD3 UR4, UR4, 0x400, URZ ;  /* 0x0000040004047890 */ /* 0x000fe2000fffe03f */
[----:B------:R-:W-:-:S03]  /*c350*/  R2UR UR23, R29 ;  /* 0x000000001d1772ca */ /* 0x000fc600000e0000 */
[----:B------:R-:W-:-:S04]  /*c360*/  USHF.R.U32.HI UR4, URZ, 0x4, UR4 ;  /* 0x000000043f047899 */ /* 0x000fc80008011604 */
[----:B------:R-:W-:-:S04]  /*c370*/  ULOP3.LUT UR4, UR4, 0x3fff, URZ, 0xc0, !UPT ;  /* 0x00003fff04047892 */ /* 0x000fc8000f8ec03f */
[----:B------:R-:W-:-:S06]  /*c380*/  ULOP3.LUT UR38, UR4, 0x3000000, URZ, 0xfc, !UPT ;  /* 0x0300000004267892 */ /* 0x000fcc000f8efc3f */
[----:B------:R-:W-:Y:S02]  /*c390*/  IMAD R14, R22, R15, UR38 ;  /* 0x00000026160e7e24 */ /* 0x000fe4000f8e020f */
[----:B------:R-:W-:Y:S02]  /*c3a0*/  IMAD.MOV.U32 R15, RZ, RZ, 0x40000040 ;  /* 0x40000040ff0f7424 */ /* 0x000fe400078e00ff */
[C---:B------:R-:W-:Y:S01]  /*c3b0*/  VIADD R26, R14.reuse, 0x80 ;  /* 0x000000800e1a7836 */ /* 0x040fe20000000000 */
[C---:B------:R-:W-:Y:S01]  /*c3c0*/  R2UR UR6, R14.reuse ;  /* 0x000000000e0672ca */ /* 0x040fe200000e0000 */
[C---:B------:R-:W-:Y:S01]  /*c3d0*/  VIADD R24, R14.reuse, 0x100 ;  /* 0x000001000e187836 */ /* 0x040fe20000000000 */
[----:B------:R-:W-:Y:S01]  /*c3e0*/  R2UR UR7, R15 ;  /* 0x000000000f0772ca */ /* 0x000fe200000e0000 */
[----:B------:R-:W-:Y:S01]  /*c3f0*/  VIADD R28, R14, 0x200 ;  /* 0x000002000e1c7836 */ /* 0x000fe20000000000 */
[----:B------:R-:W-:Y:S01]  /*c400*/  R2UR UR10, R26 ;  /* 0x000000001a0a72ca */ /* 0x000fe200000e0000 */
[----:B------:R-:W-:Y:S01]  /*c410*/  VIADD R26, R14, 0x180 ;  /* 0x000001800e1a7836 */ /* 0x000fe20000000000 */
[----:B------:R-:W-:Y:S01]  /*c420*/  R2UR UR14, R24 ;  /* 0x00000000180e72ca */ /* 0x000fe200000e0000 */
[----:B------:R-:W-:Y:S01]  /*c430*/  VIADD R14, R14, 0x280 ;  /* 0x000002800e0e7836 */ /* 0x000fe20000000000 */
[----:B------:R-:W-:-:S02]  /*c440*/  R2UR UR22, R28 ;  /* 0x000000001c1672ca */ /* 0x000fc400000e0000 */
[----:B------:R-:W-:Y:S02]  /*c450*/  R2UR UR18, R26 ;  /* 0x000000001a1272ca */ /* 0x000fe400000e0000 */
[----:B01----:R-:W-:Y:S01]  /*c460*/  WARPGROUP.ARRIVE ;  /* 0x00000000000079c5 */ /* 0x003fe20000000000 */
        /* <DEDUP_REMOVED lines=26> */
.L_x_14478:
[----:B------:R-:W2:Y:S01]  /*c610*/  LDL R15, [R1+0x4] ;  /* 0x00000400010f7983 */ /* 0x000ea20000100800 */
[----:B------:R-:W0:Y:S03]  /*c620*/  LDC R14, c[0x0][0x448] ;  /* 0x00011200ff0e7b82 */ /* 0x000e260000000800 */
[----:B------:R-:W3:Y:S04]  /*c630*/  LDL R154, [R1+0x8] ;  /* 0x00000800019a7983 */ /* 0x000ee80000100800 */
[----:B------:R-:W3:Y:S04]  /*c640*/  LDL R153, [R1+0x28] ;  /* 0x0000280001997983 */ /* 0x000ee80000100800 */
[----:B------:R-:W4:Y:S01]  /*c650*/  LDL R152, [R1+0x34] ;  /* 0x0000340001987983 */ /* 0x000f220000100800 */
[----:B------:R-:W-:Y:S01]  /*c660*/  VIADD R13, R13, 0x22860 ;  /* 0x000228600d0d7836 */ /* 0x000fe20000000000 */
[----:B------:R-:W-:Y:S01]  /*c670*/  ULDC UR45, c[0x0][0x9d8] ;  /* 0x00027600002d7ab9 */ /* 0x000fe20000000800 */
[----:B------:R-:W-:Y:S01]  /*c680*/  ULDC UR46, c[0x0][0x9d8] ;  /* 0x00027600002e7ab9 */ /* 0x000fe20000000800 */
[----:B------:R-:W-:Y:S01]  /*c690*/  ULDC UR39, c[0x0][0x988] ;  /* 0x0002620000277ab9 */ /* 0x000fe20000000800 */
[----:B------:R-:W-:Y:S01]  /*c6a0*/  ULDC UR40, c[0x0][0x988] ;  /* 0x0002620000287ab9 */ /* 0x000fe20000000800 */
[----:B0-----:R-:W-:Y:S01]  /*c6b0*/  ISETP.NE.AND P1, PT, R14, 0x1, PT ;  /* 0x000000010e00780c */ /* 0x001fe20003f25270 */
[----:B------:R-:W-:-:S05]  /*c6c0*/  IMAD.U32 R14, RZ, RZ, UR41 ;  /* 0x00000029ff0e7e24 */ /* 0x000fca000f8e00ff */
[----:B------:R-:W-:-:S04]  /*c6d0*/  PRMT R13, R14, 0x654, R13 ;  /* 0x000006540e0d7816 */ /* 0x000fc8000000000d */
[----:B------:R0:W-:Y:S03]  /*c6e0*/  SYNCS.ARRIVE.TRANS64.RED.A1T0 RZ, [R13+URZ], RZ ;  /* 0x000000ff0dff79a7 */ /* 0x0001e6000810043f */
[----:B------:R-:W2:Y:S08]  /*c6f0*/  @P1 LDC R14, c[0x0][0x44c] ;  /* 0x00011300ff0e1b82 */ /* 0x000eb00000000800 */
[----:B0-----:R-:W0:Y:S01]  /*c700*/  @P1 LDC R13, c[0x0][0x450] ;  /* 0x00011400ff0d1b82 */ /* 0x001e220000000800 */
[----:B--2---:R-:W-:-:S05]  /*c710*/  @P1 IMAD.HI.U32 R14, R15, R14, RZ ;  /* 0x0000000e0f0e1227 */ /* 0x004fca00078e00ff */
[----:B0-----:R-:W-:-:S04]  /*c720*/  @P1 SHF.R.U32.HI R15, RZ, R13, R14 ;  /* 0x0000000dff0f1219 */ /* 0x001fc8000001160e */
[----:B---3--:R-:W-:-:S05]  /*c730*/  IADD3 R13, R15, R153, -R154 ;  /* 0x000000990f0d7210 */ /* 0x008fca0007ffe89a */
[----:B------:R-:W-:-:S05]  /*c740*/  IMAD.HI R13, R13, 0x2aaaaaab, RZ ;  /* 0x2aaaaaab0d0d7827 */ /* 0x000fca00078e02ff */
[----:B------:R-:W-:-:S04]  /*c750*/  SHF.R.U32.HI R14, RZ, 0x1f, R13 ;  /* 0x0000001fff0e7819 */ /* 0x000fc8000001160d */
[----:B------:R-:W-:Y:S01]  /*c760*/  LEA.HI.SX32 R14, R13, R14, 0x1c ;  /* 0x0000000e0d0e7211 */ /* 0x000fe200078fe2ff */
[----:B------:R-:W-:-:S03]  /*c770*/  VIADD R13, R176, 0xfffffffe ;  /* 0xfffffffeb00d7836 */ /* 0x000fc60000000000 */
[----:B----4-:R-:W-:-:S04]  /*c780*/  VIMNMX R152, R152, R14, !PT ;  /* 0x0000000e98987248 */ /* 0x010fc80007fe0100 */
[----:B------:R-:W-:Y:S01]  /*c790*/  ISETP.GE.AND P1, PT, R13, R152, PT ;  /* 0x000000980d00720c */ /* 0x000fe20003f26270 */
[----:B------:R0:W-:-:S12]  /*c7a0*/  STL [R1+0x14], R152 ;  /* 0x0000149801007387 */ /* 0x0001d80000100800 */
[----:B0-----:R-:W-:Y:S05]  /*c7b0*/  @!P1 BRA `(.L_x_14479) ;  /* 0x0000002c00389947 */ /* 0x001fea0003800000 */
[----:B------:R-:W-:Y:S01]  /*c7c0*/  IMAD.MOV.U32 R216, RZ, RZ, R21 ;  /* 0x000000ffffd87224 */ /* 0x000fe200078e0015 */
[----:B------:R-:W-:-:S07]  /*c7d0*/  MOV R215, R20 ;  /* 0x0000001400d77202 */ /* 0x000fce0000000f00 */
.L_x_14491:
[----:B------:R-:W-:Y:S01]  /*c7e0*/  VIADD R22, R22, 0x1 ;  /* 0x0000000116167836 */ /* 0x000fe20000000000 */
[----:B------:R-:W-:Y:S05]  /*c7f0*/  YIELD ;  /* 0x0000000000007946 */ /* 0x000fea0003800000 */
[----:B------:R-:W-:-:S04]  /*c800*/  ISETP.NE.AND P1, PT, R22, 0x2, PT ;  /* 0x000000021600780c */ /* 0x000fc80003f25270 */
[----:B------:R-:W-:Y:S02]  /*c810*/  SEL R12, RZ, 0x1, P1 ;  /* 0x00000001ff0c7807 */ /* 0x000fe40000800000 */
[----:B------:R-:W-:Y:S02]  /*c820*/  SEL R22, R22, RZ, P1 ;  /* 0x000000ff16167207 */ /* 0x000fe40000800000 */
[----:B------:R-:W-:Y:S01]  /*c830*/  LOP3.LUT R204, R204, R12, RZ, 0x3c, !PT ;  /* 0x0000000ccccc7212 */ /* 0x000fe200078e3cff */
[----:B------:R-:W-:Y:S06]  /*c840*/  @!P0 BRA `(.L_x_14480) ;  /* 0x0000000000048947 */ /* 0x000fec0003800000 */
[----:B------:R-:W-:Y:S01]  /*c850*/  BPT.TRAP 0x1 ;  /* 0x000000040000795c */ /* 0x000fe20000300000 */
.L_x_14480:
[----:B------:R-:W-:Y:S01]  /*c860*/  IMAD R14, R22, 0x8, R19 ;  /* 0x00000008160e7824 */ /* 0x000fe200078e0213 */
[----:B------:R-:W-:-:S04]  /*c870*/  SHF.L.U32 R15, R204, 0x1f, RZ ;  /* 0x0000001fcc0f7819 */ /* 0x000fc800000006ff */
[----:B------:R0:W1:Y:S01]  /*c880*/  SYNCS.PHASECHK.TRANS64.TRYWAIT P1, [R14+URZ+0x22830], R15 ;  /* 0x0228300f0e0075a7 */ /* 0x000062000802017f */
[----:B------:R-:W-:Y:S05]  /*c890*/  @!P0 BRA `(.L_x_14481) ;  /* 0x0000000000048947 */ /* 0x000fea0003800000 */
[----:B------:R-:W-:Y:S01]  /*c8a0*/  BPT.TRAP 0x1 ;  /* 0x000000040000795c */ /* 0x000fe20000300000 */
.L_x_14481:
[----:B------:R-:W2:Y:S01]  /*c8b0*/  LDL R12, [R1] ;  /* 0x00000000010c7983 */ /* 0x000ea20000100800 */
[----:B------:R-:W-:Y:S02]  /*c8c0*/  IMAD.MOV.U32 R155, RZ, RZ, 0x40000040 ;  /* 0x40000040ff9b7424 */ /* 0x000fe400078e00ff */
[----:B--2---:R-:W-:Y:S01]  /*c8d0*/  IMAD R154, R22, 0x300, R12 ;  /* 0x00000300169a7824 */ /* 0x004fe200078e020c */
[----:B-1----:R-:W-:Y:S06]  /*c8e0*/  @P1 BRA `(.L_x_14482) ;  /* 0x0000000000081947 */ /* 0x002fec0003800000 */
[----:B------:R-:W1:Y:S02]  /*c8f0*/  SYNCS.PHASECHK.TRANS64.TRYWAIT P1, [R14+URZ+0x22830], R15 ;  /* 0x0228300f0e0075a7 */ /* 0x000e64000802017f */
[----:B-1----:R-:W-:Y:S05]  /*c900*/  @!P1 BRA `(.L_x_14483) ;  /* 0x0000013800d49947 */ /* 0x002fea0003800000 */
.L_x_14482:
[----:B------:R-:W-:Y:S05]  /*c910*/  WARPSYNC.ALL ;  /* 0x0000000000007948 */ /* 0x000fea0003800000 */
        /* <DEDUP_REMOVED lines=40> */
.L_x_14484:
[----:B------:R-:W3:Y:S01]  /*cba0*/  LDL R218, [R1+0x4] ;  /* 0x0000040001da7983 */ /* 0x000ee20000100800 */
[----:B------:R-:W4:Y:S03]  /*cbb0*/  LDC R21, c[0x0][0x448] ;  /* 0x00011200ff157b82 */ /* 0x000f260000000800 */
[----:B------:R-:W3:Y:S01]  /*cbc0*/  LDL R20, [R1+0x40] ;  /* 0x0000400001147983 */ /* 0x000ee20000100800 */
[----:B------:R-:W-:-:S03]  /*cbd0*/  FMUL.FTZ R219, R178, UR46 ;  /* 0x0000002eb2db7c20 */ /* 0x000fc60008410000 */
[----:B------:R-:W5:Y:S01]  /*cbe0*/  LDL R178, [R1+0x30] ;  /* 0x0000300001b27983 */ /* 0x000f620000100800 */
[----:B------:R-:W-:-:S03]  /*cbf0*/  FMUL.FTZ R221, R174, UR46 ;  /* 0x0000002eaedd7c20 */ /* 0x000fc60008410000 */
[----:B------:R-:W2:Y:S01]  /*cc00*/  LDL R174, [R1+0x28] ;  /* 0x0000280001ae7983 */ /* 0x000ea20000100800 */
[----:B----4-:R-:W-:-:S13]  /*cc10*/  ISETP.NE.AND P1, PT, R21, 0x1, PT ;  /* 0x000000011500780c */ /* 0x010fda0003f25270 */
[----:B------:R-:W4:Y:S08]  /*cc20*/  @P1 LDC R217, c[0x0][0x44c] ;  /* 0x00011300ffd91b82 */ /* 0x000f300000000800 */
[----:B------:R-:W0:Y:S01]  /*cc30*/  @P1 LDC R21, c[0x0][0x450] ;  /* 0x00011400ff151b82 */ /* 0x000e220000000800 */
[----:B---3--:R-:W-:Y:S02]  /*cc40*/  IMAD.IADD R20, R20, 0x1, R218 ;  /* 0x0000000114147824 */ /* 0x008fe400078e02da */
[----:B------:R-:W-:Y:S01]  /*cc50*/  FMUL.FTZ R218, R162, UR46 ;  /* 0x0000002ea2da7c20 */ /* 0x000fe20008410000 */
[----:B------:R-:W-:-:S02]  /*cc60*/  FMUL.FTZ R162, R173, UR46 ;  /* 0x0000002eada27c20 */ /* 0x000fc40008410000 */
[----:B------:R-:W2:Y:S01]  /*cc70*/  LDL R173, [R1+0x8] ;  /* 0x0000080001ad7983 */ /* 0x000ea20000100800 */
[----:B----4-:R-:W-:-:S05]  /*cc80*/  @P1 IMAD.HI.U32 R217, R20, R217, RZ ;  /* 0x000000d914d91227 */ /* 0x010fca00078e00ff */
[----:B0-----:R-:W-:Y:S01]  /*cc90*/  @P1 SHF.R.U32.HI R20, RZ, R21, R217 ;  /* 0x00000015ff141219 */ /* 0x001fe200000116d9 */
[----:B------:R-:W-:Y:S01]  /*cca0*/  FMUL.FTZ R21, R152, UR46 ;  /* 0x0000002e98157c20 */ /* 0x000fe20008410000 */
[----:B------:R-:W-:Y:S01]  /*ccb0*/  FMUL.FTZ R152, R153, UR46 ;  /* 0x0000002e99987c20 */ /* 0x000fe20008410000 */
[----:B------:R-:W-:Y:S01]  /*ccc0*/  FMUL.FTZ R153, R156, UR46 ;  /* 0x0000002e9c997c20 */ /* 0x000fe20008410000 */
[----:B------:R-:W-:Y:S01]  /*ccd0*/  FMUL.FTZ R156, R161, UR46 ;  /* 0x0000002ea19c7c20 */ /* 0x000fe20008410000 */
[----:B------:R-:W-:Y:S02]  /*cce0*/  FMUL.FTZ R161, R172, UR46 ;  /* 0x0000002eaca17c20 */ /* 0x000fe40008410000 */
[----:B------:R-:W0:Y:S01]  /*ccf0*/  SHFL.IDX PT, R172, R20, RZ, 0x1c1f ;  /* 0x001c1fff14ac7589 */ /* 0x000e2200000e0000 */
[----:B------:R-:W-:Y:S01]  /*cd00*/  FMUL.FTZ R220, R175, UR46 ;  /* 0x0000002eafdc7c20 */ /* 0x000fe20008410000 */
[----:B------:R-:W-:Y:S02]  /*cd10*/  FMUL.FTZ R175, R176, UR46 ;  /* 0x0000002eb0af7c20 */ /* 0x000fe40008410000 */
[----:B------:R3:W4:Y:S01]  /*cd20*/  SHFL.IDX PT, R176, R20, 0x1, 0x1c1f ;  /* 0x003c1f0014b07f89 */ /* 0x00072200000e0000 */
[----:B------:R-:W-:Y:S01]  /*cd30*/  FMUL.FTZ R229, R154, UR46 ;  /* 0x0000002e9ae57c20 */ /* 0x000fe20008410000 */
[----:B------:R-:W-:Y:S01]  /*cd40*/  FMUL.FTZ R154, R157, UR46 ;  /* 0x0000002e9d9a7c20 */ /* 0x000fe20008410000 */
[----:B------:R-:W-:Y:S01]  /*cd50*/  FMUL.FTZ R228, R155, UR46 ;  /* 0x0000002e9be47c20 */ /* 0x000fe20008410000 */
[----:B---3--:R-:W-:Y:S01]  /*cd60*/  IMAD R20, R13, -0x60, RZ ;  /* 0xffffffa00d147824 */ /* 0x008fe200078e02ff */
[----:B------:R-:W3:Y:S01]  /*cd70*/  MUFU.TANH R152, R152 ;  /* 0x0000009800987308 */ /* 0x000ee20000002400 */
[----:B------:R-:W-:Y:S01]  /*cd80*/  FMUL.FTZ R227, R158, UR46 ;  /* 0x0000002e9ee37c20 */ /* 0x000fe20008410000 */
[----:B------:R-:W-:Y:S01]  /*cd90*/  FMUL.FTZ R155, R160, UR46 ;  /* 0x0000002ea09b7c20 */ /* 0x000fe20008410000 */
[----:B------:R-:W-:Y:S01]  /*cda0*/  FMUL.FTZ R157, R164, UR46 ;  /* 0x0000002ea49d7c20 */ /* 0x000fe20008410000 */
[----:B-----5:R-:W-:Y:S01]  /*cdb0*/  IADD3 R20, -R178, 0x1, R20 ;  /* 0x00000001b2147810 */ /* 0x020fe20007ffe114 */
[----:B------:R-:W-:-:S03]  /*cdc0*/  FMUL.FTZ R158, R165, UR46 ;  /* 0x0000002ea59e7c20 */ /* 0x000fc60008410000 */
[----:B------:R-:W5:Y:S01]  /*cdd0*/  MUFU.TANH R21, R21 ;  /* 0x0000001500157308 */ /* 0x000f620000002400 */
[----:B------:R-:W-:Y:S01]  /*cde0*/  FMUL.FTZ R226, R159, UR46 ;  /* 0x0000002e9fe27c20 */ /* 0x000fe20008410000 */
[----:B------:R-:W-:Y:S01]  /*cdf0*/  FMUL.FTZ R160, R169, UR46 ;  /* 0x0000002ea9a07c20 */ /* 0x000fe20008410000 */
[----:B------:R-:W-:-:S05]  /*ce00*/  FMUL.FTZ R159, R168, UR46 ;  /* 0x0000002ea89f7c20 */ /* 0x000fca0008410000 */
[----:B------:R-:W1:Y:S08]  /*ce10*/  MUFU.TANH R153, R153 ;  /* 0x0000009900997308 */ /* 0x000e700000002400 */
[----:B------:R-:W1:Y:S01]  /*ce20*/  MUFU.TANH R154, R154 ;  /* 0x0000009a009a7308 */ /* 0x000e620000002400 */
[----:B------:R-:W-:Y:S01]  /*ce30*/  FMUL.FTZ R225, R163, UR46 ;  /* 0x0000002ea3e17c20 */ /* 0x000fe20008410000 */
[----:B------:R-:W-:-:S06]  /*ce40*/  FMUL.FTZ R164, R180, UR46 ;  /* 0x0000002eb4a47c20 */ /* 0x000fcc0008410000 */
[----:B------:R-:W1:Y:S01]  /*ce50*/  MUFU.TANH R156, R156 ;  /* 0x0000009c009c7308 */ /* 0x000e620000002400 */
[----:B------:R-:W-:-:S07]  /*ce60*/  FMUL.FTZ R163, R181, UR46 ;  /* 0x0000002eb5a37c20 */ /* 0x000fce0008410000 */
[----:B------:R-:W1:Y:S08]  /*ce70*/  MUFU.TANH R155, R155 ;  /* 0x0000009b009b7308 */ /* 0x000e700000002400 */
[----:B------:R-:W1:Y:S01]  /*ce80*/  MUFU.TANH R157, R157 ;  /* 0x0000009d009d7308 */ /* 0x000e620000002400 */
[----:B------:R-:W-:-:S07]  /*ce90*/  FMUL.FTZ R177, R177, UR46 ;  /* 0x0000002eb1b17c20 */ /* 0x000fce0008410000 */
[----:B------:R-:W1:Y:S01]  /*cea0*/  MUFU.TANH R158, R158 ;  /* 0x0000009e009e7308 */ /* 0x000e620000002400 */
[----:B------:R-:W-:Y:S01]  /*ceb0*/  FMUL.FTZ R169, R186, UR46 ;  /* 0x0000002ebaa97c20 */ /* 0x000fe20008410000 */
[----:B------:R-:W-:Y:S01]  /*cec0*/  FMUL.FTZ R165, R184, UR46 ;  /* 0x0000002eb8a57c20 */ /* 0x000fe20008410000 */
[----:B------:R-:W-:-:S05]  /*ced0*/  FMUL.FTZ R186, R188, UR46 ;  /* 0x0000002ebcba7c20 */ /* 0x000fca0008410000 */
[----:B------:R-:W1:Y:S01]  /*cee0*/  MUFU.TANH R160, R160 ;  /* 0x000000a000a07308 */ /* 0x000e620000002400 */
[----:B------:R-:W-:Y:S01]  /*cef0*/  FMUL.FTZ R217, R167, UR46 ;  /* 0x0000002ea7d97c20 */ /* 0x000fe20008410000 */
[----:B------:R-:W-:-:S06]  /*cf00*/  FMUL.FTZ R167, R182, UR46 ;  /* 0x0000002eb6a77c20 */ /* 0x000fcc0008410000 */
[----:B------:R-:W1:Y:S01]  /*cf10*/  MUFU.TANH R159, R159 ;  /* 0x0000009f009f7308 */ /* 0x000e620000002400 */
[----:B------:R-:W-:-:S07]  /*cf20*/  FMUL.FTZ R168, R183, UR46 ;  /* 0x0000002eb7a87c20 */ /* 0x000fce0008410000 */
[----:B------:R-:W1:Y:S01]  /*cf30*/  MUFU.TANH R161, R161 ;  /* 0x000000a100a17308 */ /* 0x000e620000002400 */
[----:B------:R-:W-:-:S07]  /*cf40*/  FMUL.FTZ R183, R185, UR46 ;  /* 0x0000002eb9b77c20 */ /* 0x000fce0008410000 */
[----:B------:R-:W1:Y:S01]  /*cf50*/  MUFU.TANH R162, R162 ;  /* 0x000000a200a27308 */ /* 0x000e620000002400 */
[----:B------:R-:W-:Y:S01]  /*cf60*/  FMUL.FTZ R224, R166, UR46 ;  /* 0x0000002ea6e07c20 */ /* 0x000fe20008410000 */
[----:B------:R-:W-:-:S06]  /*cf70*/  FMUL.FTZ R166, R179, UR46 ;  /* 0x0000002eb3a67c20 */ /* 0x000fcc0008410000 */
        /* <DEDUP_REMOVED lines=11> */
[----:B------:R-:W-:-:S07]  /*d030*/  FMUL.FTZ R199, R199, UR46 ;  /* 0x0000002ec7c77c20 */ /* 0x000fce0008410000 */
[----:B------:R-:W1:Y:S01]  /*d040*/  MUFU.TANH R218, R218 ;  /* 0x000000da00da7308 */ /* 0x000e620000002400 */
[----:B------:R-:W-:-:S07]  /*d050*/  FMUL.FTZ R223, R170, UR46 ;  /* 0x0000002eaadf7c20 */ /* 0x000fce0008410000 */
        /* <DEDUP_REMOVED lines=8> */
[----:B--2---:R-:W-:-:S05]  /*d0e0*/  IADD3 R173, -R173, R20, R174 ;  /* 0x00000014adad7210 */ /* 0x004fca0007ffe1ae */
[C---:B0-----:R-:W-:Y:S02]  /*d0f0*/  IMAD.IADD R20, R173.reuse, 0x1, R172 ;  /* 0x00000001ad147824 */ /* 0x041fe400078e02ac */
[----:B----4-:R-:W-:-:S03]  /*d100*/  IMAD.IADD R176, R173, 0x1, R176 ;  /* 0x00000001adb07824 */ /* 0x010fc600078e02b0 */
[C---:B------:R-:W-:Y:S02]  /*d110*/  ISETP.GT.AND P3, PT, R20.reuse, 0x1, PT ;  /* 0x000000011400780c */ /* 0x040fe40003f64270 */
[C---:B------:R-:W-:Y:S02]  /*d120*/  ISETP.GT.AND P2, PT, R20.reuse, RZ, PT ;  /* 0x000000ff1400720c */ /* 0x040fe40003f44270 */
[C---:B------:R-:W-:Y:S02]  /*d130*/  ISETP.GT.AND P4, PT, R20.reuse, 0x8, PT ;  /* 0x000000081400780c */ /* 0x040fe40003f84270 */
[----:B------:R-:W-:Y:S02]  /*d140*/  ISETP.GT.AND P1, PT, R20, 0x9, PT ;  /* 0x000000091400780c */ /* 0x000fe40003f24270 */
[----:B---3--:R-:W-:Y:S02]  /*d150*/  FSEL R173, R152, -INF , P3 ;  /* 0xff80000098ad7808 */ /* 0x008fe40001800000 */
[----:B-----5:R-:W-:-:S02]  /*d160*/  FSEL R181, R21, -INF , P2 ;  /* 0xff80000015b57808 */ /* 0x020fc40001000000 */
[C---:B------:R-:W-:Y:S02]  /*d170*/  ISETP.GT.AND P3, PT, R20.reuse, 0x11, PT ;  /* 0x000000111400780c */ /* 0x040fe40003f64270 */
[----:B-1----:R-:W-:Y:S02]  /*d180*/  FSEL R182, R153, -INF , P4 ;  /* 0xff80000099b67808 */ /* 0x002fe40002000000 */
[C---:B------:R-:W-:Y:S02]  /*d190*/  ISETP.GT.AND P2, PT, R20.reuse, 0x10, PT ;  /* 0x000000101400780c */ /* 0x040fe40003f44270 */
[----:B------:R-:W-:Y:S02]  /*d1a0*/  ISETP.GT.AND P4, PT, R20, 0x18, PT ;  /* 0x000000181400780c */ /* 0x000fe40003f84270 */
[----:B------:R-:W-:Y:S02]  /*d1b0*/  FSEL R174, R154, -INF , P1 ;  /* 0xff8000009aae7808 */ /* 0x000fe40000800000 */
[----:B------:R-:W-:-:S02]  /*d1c0*/  ISETP.GT.AND P1, PT, R20, 0x19, PT ;  /* 0x000000191400780c */ /* 0x000fc40003f24270 */
[----:B------:R-:W-:Y:S02]  /*d1d0*/  FSEL R156, R156, -INF , P3 ;  /* 0xff8000009c9c7808 */ /* 0x000fe40001800000 */
[----:B------:R-:W-:Y:S02]  /*d1e0*/  FSEL R180, R155, -INF , P2 ;  /* 0xff8000009bb47808 */ /* 0x000fe40001000000 */
[C---:B------:R-:W-:Y:S02]  /*d1f0*/  ISETP.GT.AND P3, PT, R20.reuse, 0x21, PT ;  /* 0x000000211400780c */ /* 0x040fe40003f64270 */
[----:B------:R-:W-:Y:S02]  /*d200*/  FSEL R179, R157, -INF , P4 ;  /* 0xff8000009db37808 */ /* 0x000fe40002000000 */
[C---:B------:R-:W-:Y:S02]  /*d210*/  ISETP.GT.AND P2, PT, R20.reuse, 0x20, PT ;  /* 0x000000201400780c */ /* 0x040fe40003f44270 */
[----:B------:R-:W-:-:S02]  /*d220*/  ISETP.GT.AND P4, PT, R20, 0x28, PT ;  /* 0x000000281400780c */ /* 0x000fc40003f84270 */
[----:B------:R-:W-:Y:S02]  /*d230*/  FSEL R157, R158, -INF , P1 ;  /* 0xff8000009e9d7808 */ /* 0x000fe40000800000 */
[----:B------:R-:W-:Y:S02]  /*d240*/  ISETP.GT.AND P1, PT, R20, 0x29, PT ;  /* 0x000000291400780c */ /* 0x000fe40003f24270 */
[----:B------:R-:W-:Y:S02]  /*d250*/  FSEL R158, R160, -INF , P3 ;  /* 0xff800000a09e7808 */ /* 0x000fe40001800000 */
[----:B------:R-:W-:Y:S02]  /*d260*/  FSEL R178, R159, -INF , P2 ;  /* 0xff8000009fb27808 */ /* 0x000fe40001000000 */
[----:B------:R-:W-:Y:S02]  /*d270*/  FSEL R160, R161, -INF , P4 ;  /* 0xff800000a1a07808 */ /* 0x000fe40002000000 */
[----:B------:R-:W-:-:S02]  /*d280*/  ISETP.GT.AND P2, PT, R20, 0x30, PT ;  /* 0x000000301400780c */ /* 0x000fc40003f44270 */
[----:B------:R-:W-:Y:S02]  /*d290*/  ISETP.GT.AND P4, PT, R20, 0x38, PT ;  /* 0x000000381400780c */ /* 0x000fe40003f84270 */
[----:B------:R-:W-:Y:S02]  /*d2a0*/  FSEL R154, R162, -INF , P1 ;  /* 0xff800000a29a7808 */ /* 0x000fe40000800000 */
[C---:B------:R-:W-:Y:S02]  /*d2b0*/  ISETP.GT.AND P1, PT, R20.reuse, 0x39, PT ;  /* 0x000000391400780c */ /* 0x040fe40003f24270 */
[----:B------:R-:W-:Y:S02]  /*d2c0*/  ISETP.GT.AND P3, PT, R20, 0x31, PT ;  /* 0x000000311400780c */ /* 0x000fe40003f64270 */
[----:B------:R-:W-:Y:S02]  /*d2d0*/  FSEL R175, R175, -INF , P2 ;  /* 0xff800000afaf7808 */ /* 0x000fe40001000000 */
[----:B------:R-:W-:-:S02]  /*d2e0*/  FSEL R159, R164, -INF , P4 ;  /* 0xff800000a49f7808 */ /* 0x000fc40002000000 */
[C---:B------:R-:W-:Y:S02]  /*d2f0*/  ISETP.GT.AND P2, PT, R20.reuse, 0x40, PT ;  /* 0x000000401400780c */ /* 0x040fe40003f44270 */
[----:B------:R-:W-:Y:S02]  /*d300*/  ISETP.GT.AND P4, PT, R20, 0x48, PT ;  /* 0x000000481400780c */ /* 0x000fe40003f84270 */
[----:B------:R-:W-:Y:S02]  /*d310*/  FSEL R155, R163, -INF , P1 ;  /* 0xff800000a39b7808 */ /* 0x000fe40000800000 */
[----:B------:R-:W-:Y:S02]  /*d320*/  ISETP.GT.AND P1, PT, R176, RZ, PT ;  /* 0x000000ffb000720c */ /* 0x000fe40003f24270 */
[----:B------:R-:W-:Y:S02]  /*d330*/  FSEL R177, R177, -INF , P3 ;  /* 0xff800000b1b17808 */ /* 0x000fe40001800000 */
[----:B------:R-:W-:-:S02]  /*d340*/  ISETP.GT.AND P3, PT, R20, 0x41, PT ;  /* 0x000000411400780c */ /* 0x000fc40003f64270 */
[----:B------:R-:W-:Y:S02]  /*d350*/  FSEL R162, R165, -INF , P2 ;  /* 0xff800000a5a27808 */ /* 0x000fe40001000000 */
[----:B------:R-:W-:Y:S02]  /*d360*/  FSEL R152, R186, -INF , P4 ;  /* 0xff800000ba987808 */ /* 0x000fe40002000000 */
[C---:B------:R-:W-:Y:S02]  /*d370*/  ISETP.GT.AND P2, PT, R176.reuse, 0x1, PT ;  /* 0x00000001b000780c */ /* 0x040fe40003f44270 */
[----:B------:R-:W-:Y:S02]  /*d380*/  FSEL R186, R229, -INF , P1 ;  /* 0xff800000e5ba7808 */ /* 0x000fe40000800000 */
[----:B------:R-:W-:Y:S02]  /*d390*/  FSEL R161, R183, -INF , P3 ;  /* 0xff800000b7a17808 */ /* 0x000fe40001800000 */
[----:B------:R-:W-:-:S02]  /*d3a0*/  ISETP.GT.AND P3, PT, R176, 0x8, PT ;  /* 0x00000008b000780c */ /* 0x000fc40003f64270 */
[----:B------:R-:W-:Y:S02]  /*d3b0*/  FSEL R153, R228, -INF , P2 ;  /* 0xff800000e4997808 */ /* 0x000fe40001000000 */
[----:B------:R-:W-:Y:S01]  /*d3c0*/  FMNMX.FTZ R21, R186, R216, !PT ;  /* 0x000000d8ba157209 */ /* 0x000fe20007810000 */
[----:B------:R0:W-:Y:S01]  /*d3d0*/  MUFU.TANH R172, R199 ;  /* 0x000000c700ac7308 */ /* 0x0001e20000002400 */
[C---:B------:R-:W-:Y:S02]  /*d3e0*/  ISETP.GT.AND P4, PT, R176.reuse, 0x9, PT ;  /* 0x00000009b000780c */ /* 0x040fe40003f84270 */
[----:B------:R-:W-:Y:S02]  /*d3f0*/  FMNMX.FTZ R21, R153, R21, !PT ;  /* 0x0000001599157209 */ /* 0x000fe40007810000 */
[----:B------:R-:W-:Y:S02]  /*d400*/  ISETP.GT.AND P1, PT, R176, 0x10, PT ;  /* 0x00000010b000780c */ /* 0x000fe40003f24270 */
[----:B0-----:R-:W-:-:S02]  /*d410*/  FSEL R199, R227, -INF , P3 ;  /* 0xff800000e3c77808 */ /* 0x001fc40001800000 */
[----:B------:R-:W-:Y:S02]  /*d420*/  FSEL R198, R226, -INF , P4 ;  /* 0xff800000e2c67808 */ /* 0x000fe40002000000 */
[----:B------:R-:W-:Y:S02]  /*d430*/  FMNMX.FTZ R21, R199, R21, !PT ;  /* 0x00000015c7157209 */ /* 0x000fe40007810000 */
[----:B------:R-:W-:Y:S02]  /*d440*/  ISETP.GT.AND P2, PT, R176, 0x11, PT ;  /* 0x00000011b000780c */ /* 0x000fe40003f44270 */
[----:B------:R-:W-:Y:S02]  /*d450*/  FSEL R218, R218, -INF , P1 ;  /* 0xff800000dada7808 */ /* 0x000fe40000800000 */
[----:B------:R-:W-:Y:S01]  /*d460*/  FMNMX.FTZ R21, R198, R21, !PT ;  /* 0x00000015c6157209 */ /* 0x000fe20007810000 */
[----:B------:R-:W0:Y:S01]  /*d470*/  MUFU.TANH R222, R222 ;  /* 0x000000de00de7308 */ /* 0x000e220000002400 */
[----:B------:R-:W-:-:S02]  /*d480*/  ISETP.GT.AND P3, PT, R176, 0x18, PT ;  /* 0x00000018b000780c */ /* 0x000fc40003f64270 */
[----:B------:R-:W-:Y:S02]  /*d490*/  FSEL R194, R225, -INF , P2 ;  /* 0xff800000e1c27808 */ /* 0x000fe40001000000 */
[----:B------:R-:W-:Y:S01]  /*d4a0*/  FMNMX.FTZ R21, R218, R21, !PT ;  /* 0x00000015da157209 */ /* 0x000fe20007810000 */
[----:B------:R-:W-:Y:S01]  /*d4b0*/  FMUL.FTZ R188, R191, UR46 ;  /* 0x0000002ebfbc7c20 */ /* 0x000fe20008410000 */
[----:B------:R-:W-:Y:S01]  /*d4c0*/  ISETP.GT.AND P4, PT, R176, 0x19, PT ;  /* 0x00000019b000780c */ /* 0x000fe20003f84270 */
[----:B------:R-:W1:Y:S01]  /*d4d0*/  MUFU.TANH R221, R221 ;  /* 0x000000dd00dd7308 */ /* 0x000e620000002400 */
[----:B------:R-:W-:Y:S02]  /*d4e0*/  FSEL R191, R224, -INF , P3 ;  /* 0xff800000e0bf7808 */ /* 0x000fe40001800000 */
[----:B------:R-:W-:Y:S02]  /*d4f0*/  FMNMX.FTZ R21, R194, R21, !PT ;  /* 0x00000015c2157209 */ /* 0x000fe40007810000 */
[----:B------:R-:W-:-:S02]  /*d500*/  ISETP.GT.AND P1, PT, R176, 0x20, PT ;  /* 0x00000020b000780c */ /* 0x000fc40003f24270 */
[----:B------:R-:W-:Y:S01]  /*d510*/  FSEL R217, R217, -INF , P4 ;  /* 0xff800000d9d97808 */ /* 0x000fe20002000000 */
[----:B------:R-:W2:Y:S01]  /*d520*/  MUFU.TANH R220, R220 ;  /* 0x000000dc00dc7308 */ /* 0x000ea20000002400 */
[----:B------:R-:W-:Y:S01]  /*d530*/  FMNMX.FTZ R21, R191, R21, !PT ;  /* 0x00000015bf157209 */ /* 0x000fe20007810000 */
[----:B------:R-:W-:Y:S01]  /*d540*/  FMUL.FTZ R184, R195, UR46 ;  /* 0x0000002ec3b87c20 */ /* 0x000fe20008410000 */
[----:B------:R-:W-:Y:S02]  /*d550*/  ISETP.GT.AND P2, PT, R176, 0x21, PT ;  /* 0x00000021b000780c */ /* 0x000fe40003f44270 */
[----:B------:R-:W-:Y:S02]  /*d560*/  FSEL R195, R223, -INF , P1 ;  /* 0xff800000dfc37808 */ /* 0x000fe40000800000 */
[----:B------:R-:W-:Y:S01]  /*d570*/  FMNMX.FTZ R21, R217, R21, !PT ;  /* 0x00000015d9157209 */ /* 0x000fe20007810000 */
[----:B------:R-:W3:Y:S01]  /*d580*/  MUFU.TANH R219, R219 ;  /* 0x000000db00db7308 */ /* 0x000ee20000002400 */
[----:B------:R-:W-:Y:S01]  /*d590*/  FMUL.FTZ R171, R190, UR46 ;  /* 0x0000002ebeab7c20 */ /* 0x000fe20008410000 */
[----:B------:R-:W-:-:S02]  /*d5a0*/  ISETP.GT.AND P3, PT, R176, 0x28, PT ;  /* 0x00000028b000780c */ /* 0x000fc40003f64270 */
[----:B0-----:R-:W-:Y:S02]  /*d5b0*/  FSEL R190, R222, -INF , P2 ;  /* 0xff800000debe7808 */ /* 0x001fe40001000000 */
[----:B------:R-:W-:Y:S02]  /*d5c0*/  FMNMX.FTZ R21, R195, R21, !PT ;  /* 0x00000015c3157209 */ /* 0x000fe40007810000 */
[----:B------:R-:W0:Y:S01]  /*d5d0*/  MUFU.TANH R166, R166 ;  /* 0x000000a600a67308 */ /* 0x000e220000002400 */
[----:B------:R-:W-:Y:S02]  /*d5e0*/  ISETP.GT.AND P4, PT, R176, 0x29, PT ;  /* 0x00000029b000780c */ /* 0x000fe40003f84270 */
[----:B-1----:R-:W-:Y:S02]  /*d5f0*/  FSEL R163, R221, -INF , P3 ;  /* 0xff800000dda37808 */ /* 0x002fe40001800000 */
[----:B------:R-:W-:-:S03]  /*d600*/  FMNMX.FTZ R21, R190, R21, !PT ;  /* 0x00000015be157209 */ /* 0x000fc60007810000 */
[----:B------:R-:W1:Y:S01]  /*d610*/  MUFU.TANH R167, R167 ;  /* 0x000000a700a77308 */ /* 0x000e620000002400 */
[----:B------:R-:W-:Y:S02]  /*d620*/  ISETP.GT.AND P1, PT, R176, 0x30, PT ;  /* 0x00000030b000780c */ /* 0x000fe40003f24270 */
[----:B--2---:R-:W-:Y:S02]  /*d630*/  FSEL R164, R220, -INF , P4 ;  /* 0xff800000dca47808 */ /* 0x004fe40002000000 */
[----:B------:R-:W-:-:S03]  /*d640*/  FMNMX.FTZ R21, R163, R21, !PT ;  /* 0x00000015a3157209 */ /* 0x000fc60007810000 */
[----:B------:R-:W2:Y:S01]  /*d650*/  MUFU.TANH R168, R168 ;  /* 0x000000a800a87308 */ /* 0x000ea20000002400 */
[----:B------:R-:W-:Y:S02]  /*d660*/  ISETP.GT.AND P2, PT, R176, 0x31, PT ;  /* 0x00000031b000780c */ /* 0x000fe40003f44270 */
[----:B---3--:R-:W-:Y:S02]  /*d670*/  FSEL R165, R219, -INF , P1 ;  /* 0xff800000dba57808 */ /* 0x008fe40000800000 */
[----:B------:R-:W-:-:S03]  /*d680*/  FMNMX.FTZ R21, R164, R21, !PT ;  /* 0x00000015a4157209 */ /* 0x000fc60007810000 */
[----:B------:R-:W3:Y:S01]  /*d690*/  MUFU.TANH R169, R169 ;  /* 0x000000a900a97308 */ /* 0x000ee20000002400 */
[----:B------:R-:W-:Y:S02]  /*d6a0*/  ISETP.GT.AND P3, PT, R176, 0x38, PT ;  /* 0x00000038b000780c */ /* 0x000fe40003f64270 */
[----:B0-----:R-:W-:Y:S02]  /*d6b0*/  FSEL R166, R166, -INF , P2 ;  /* 0xff800000a6a67808 */ /* 0x001fe40001000000 */
[----:B------:R-:W-:-:S03]  /*d6c0*/  FMNMX.FTZ R21, R165, R21, !PT ;  /* 0x00000015a5157209 */ /* 0x000fc60007810000 */
        /* <DEDUP_REMOVED lines=23> */
[----:B------:R-:W-:Y:S02]  /*d840*/  FMNMX.FTZ R21, R171, R21, !PT ;  /* 0x00000015ab157209 */ /* 0x000fe40007810000 */
[----:B------:R-:W-:Y:S02]  /*d850*/  ISETP.GT.AND P2, PT, R176, 0x51, PT ;  /* 0x00000051b000780c */ /* 0x000fe40003f44270 */
[----:B---3--:R-:W-:Y:S02]  /*d860*/  FSEL R187, R187, -INF , P1 ;  /* 0xff800000bbbb7808 */ /* 0x008fe40000800000 */
[----:B------:R-:W-:-:S02]  /*d870*/  FMNMX.FTZ R21, R188, R21, !PT ;  /* 0x00000015bc157209 */ /* 0x000fc40007810000 */
[----:B------:R-:W-:Y:S02]  /*d880*/  ISETP.GT.AND P3, PT, R176, 0x58, PT ;  /* 0x00000058b000780c */ /* 0x000fe40003f64270 */
[----:B0-----:R-:W-:Y:S02]  /*d890*/  FSEL R184, R184, -INF , P2 ;  /* 0xff800000b8b87808 */ /* 0x001fe40001000000 */
[----:B------:R-:W-:Y:S02]  /*d8a0*/  FMNMX.FTZ R21, R187, R21, !PT ;  /* 0x00000015bb157209 */ /* 0x000fe40007810000 */
[----:B------:R-:W-:Y:S02]  /*d8b0*/  ISETP.GT.AND P4, PT, R176, 0x59, PT ;  /* 0x00000059b000780c */ /* 0x000fe40003f84270 */
[----:B-1----:R-:W-:Y:S02]  /*d8c0*/  FSEL R185, R185, -INF , P3 ;  /* 0xff800000b9b97808 */ /* 0x002fe40001800000 */
[----:B------:R-:W-:-:S02]  /*d8d0*/  FMNMX.FTZ R21, R184, R21, !PT ;  /* 0x00000015b8157209 */ /* 0x000fc40007810000 */
[----:B------:R-:W-:Y:S02]  /*d8e0*/  FSEL R172, R172, -INF , P4 ;  /* 0xff800000acac7808 */ /* 0x000fe40002000000 */
[C---:B------:R-:W-:Y:S02]  /*d8f0*/  ISETP.GT.AND P1, PT, R20.reuse, 0x49, PT ;  /* 0x000000491400780c */ /* 0x040fe40003f24270 */
[C---:B------:R-:W-:Y:S02]  /*d900*/  ISETP.GT.AND P2, PT, R20.reuse, 0x50, PT ;  /* 0x000000501400780c */ /* 0x040fe40003f44270 */
[C---:B------:R-:W-:Y:S02]  /*d910*/  ISETP.GT.AND P3, PT, R20.reuse, 0x51, PT ;  /* 0x000000511400780c */ /* 0x040fe40003f64270 */
[C---:B------:R-:W-:Y:S02]  /*d920*/  ISETP.GT.AND P4, PT, R20.reuse, 0x58, PT ;  /* 0x000000581400780c */ /* 0x040fe40003f84270 */
[----:B------:R-:W-:-:S02]  /*d930*/  ISETP.GT.AND P5, PT, R20, 0x59, PT ;  /* 0x000000591400780c */ /* 0x000fc40003fa4270 */
[----:B------:R-:W-:-:S04]  /*d940*/  FMNMX.FTZ R20, R185, R21, !PT ;  /* 0x00000015b9147209 */ /* 0x000fc80007810000 */
[----:B------:R-:W-:-:S05]  /*d950*/  FMNMX.FTZ R20, R172, R20, !PT ;  /* 0x00000014ac147209 */ /* 0x000fca0007810000 */
[----:B------:R-:W0:Y:S02]  /*d960*/  SHFL.BFLY PT, R21, R20, 0x2, 0x1f ;  /* 0x0c401f0014157f89 */ /* 0x000e2400000e0000 */
[----:B0-----:R-:W-:-:S05]  /*d970*/  FMNMX.FTZ R21, R20, R21, !PT ;  /* 0x0000001514157209 */ /* 0x001fca0007810000 */
[----:B------:R-:W0:Y:S01]  /*d980*/  SHFL.BFLY PT, R20, R21, 0x1, 0x1f ;  /* 0x0c201f0015147f89 */ /* 0x000e2200000e0000 */
[----:B------:R-:W-:Y:S01]  /*d990*/  UMOV UR37, UR40 ;  /* 0x0000002800257c82 */ /* 0x000fe20008000000 */
[----:B------:R-:W-:Y:S01]  /*d9a0*/  FMUL.FTZ R189, R189, UR46 ;  /* 0x0000002ebdbd7c20 */ /* 0x000fe20008410000 */
[----:B0-----:R-:W-:-:S04]  /*d9b0*/  FMNMX.FTZ R21, R21, R20, !PT ;  /* 0x0000001415157209 */ /* 0x001fc80007810000 */
[C---:B------:R-:W-:Y:S01]  /*d9c0*/  FSETP.NEU.FTZ.AND P6, PT, R21.reuse, -INF , PT ;  /* 0xff8000001500780b */ /* 0x040fe20003fdd000 */
[----:B------:R-:W-:-:S03]  /*d9d0*/  FMUL.FTZ R176, R21, UR37 ;  /* 0x0000002515b07c20 */ /* 0x000fc60008410000 */
[----:B------:R-:W-:Y:S02]  /*d9e0*/  FSEL R20, R21, RZ, P6 ;  /* 0x000000ff15147208 */ /* 0x000fe40003000000 */
[----:B------:R-:W-:-:S03]  /*d9f0*/  FSEL R176, R176, RZ, P6 ;  /* 0x000000ffb0b07208 */ /* 0x000fc60003000000 */
[----:B------:R-:W-:Y:S02]  /*da00*/  FADD.FTZ R20, -R20, R216 ;  /* 0x000000d814147221 */ /* 0x000fe40000010100 */
[--C-:B------:R-:W-:Y:S02]  /*da10*/  FFMA.FTZ R186, R186, UR37, -R176.reuse ;  /* 0x00000025baba7c23 */ /* 0x100fe400080108b0 */
[----:B------:R-:W-:Y:S01]  /*da20*/  FMUL.FTZ R20, R20, UR37 ;  /* 0x0000002514147c20 */ /* 0x000fe20008410000 */
        /* <DEDUP_REMOVED lines=9> */
[--C-:B0-----:R-:W-:Y:S01]  /*dac0*/  FFMA.FTZ R189, R195, UR37, -R176.reuse ;  /* 0x00000025c3bd7c23 */ /* 0x101fe200080108b0 */
        /* <DEDUP_REMOVED lines=15> */
[----:B------:R-:W0:Y:S02]  /*dbc0*/  MUFU.EX2 R176, R20 ;  /* 0x0000001400b07308 */ /* 0x000e240000000800 */
[----:B0-----:R-:W-:Y:S01]  /*dbd0*/  FFMA.FTZ R186, R176, R0, R195 ;  /* 0x00000000b0ba7223 */ /* 0x001fe200000100c3 */
[----:B------:R-:W-:-:S04]  /*dbe0*/  FMNMX.FTZ R0, R181, R215, !PT ;  /* 0x000000d7b5007209 */ /* 0x000fc80007810000 */
[----:B------:R-:W-:-:S04]  /*dbf0*/  FMNMX.FTZ R0, R173, R0, !PT ;  /* 0x00000000ad007209 */ /* 0x000fc80007810000 */
[----:B------:R-:W-:-:S04]  /*dc00*/  FMNMX.FTZ R0, R182, R0, !PT ;  /* 0x00000000b6007209 */ /* 0x000fc80007810000 */
[----:B------:R-:W-:-:S04]  /*dc10*/  FMNMX.FTZ R0, R174, R0, !PT ;  /* 0x00000000ae007209 */ /* 0x000fc80007810000 */
[----:B------:R-:W-:-:S04]  /*dc20*/  FMNMX.FTZ R0, R180, R0, !PT ;  /* 0x00000000b4007209 */ /* 0x000fc80007810000 */
[----:B------:R-:W-:-:S04]  /*dc30*/  FMNMX.FTZ R0, R156, R0, !PT ;  /* 0x000000009c007209 */ /* 0x000fc80007810000 */
[----:B------:R-:W-:-:S04]  /*dc40*/  FMNMX.FTZ R0, R179, R0, !PT ;  /* 0x00000000b3007209 */ /* 0x000fc80007810000 */
[----:B------:R-:W-:Y:S01]  /*dc50*/  FMNMX.FTZ R0, R157, R0, !PT ;  /* 0x000000009d007209 */ /* 0x000fe20007810000 */
[----:B------:R-:W0:Y:S03]  /*dc60*/  MUFU.EX2 R153, R153 ;  /* 0x0000009900997308 */ /* 0x000e260000000800 */
[----:B------:R-:W-:-:S04]  /*dc70*/  FMNMX.FTZ R0, R178, R0, !PT ;  /* 0x00000000b2007209 */ /* 0x000fc80007810000 */
[----:B------:R-:W-:-:S04]  /*dc80*/  FMNMX.FTZ R0, R158, R0, !PT ;  /* 0x000000009e007209 */ /* 0x000fc80007810000 */
[----:B------:R-:W-:-:S04]  /*dc90*/  FMNMX.FTZ R0, R160, R0, !PT ;  /* 0x00000000a0007209 */ /* 0x000fc80007810000 */
[----:B------:R-:W-:-:S04]  /*dca0*/  FMNMX.FTZ R0, R154, R0, !PT ;  /* 0x000000009a007209 */ /* 0x000fc80007810000 */
[----:B------:R-:W-:Y:S01]  /*dcb0*/  FMNMX.FTZ R0, R175, R0, !PT ;  /* 0x00000000af007209 */ /* 0x000fe20007810000 */
[C---:B0-----:R-:W-:Y:S01]  /*dcc0*/  FADD.FTZ R186, R153.reuse, R186 ;  /* 0x000000ba99ba7221 */ /* 0x041fe20000010000 */
[----:B------:R-:W-:Y:S01]  /*dcd0*/  F2FP.F16.F32.PACK_AB R153, R153, R195 ;  /* 0x000000c39999723e */ /* 0x000fe200000000ff */
[----:B------:R-:W-:Y:S01]  /*dce0*/  FMUL.FTZ R195, R192, UR46 ;  /* 0x0000002ec0c37c20 */ /* 0x000fe20008410000 */
[----:B------:R-:W-:Y:S01]  /*dcf0*/  FMNMX.FTZ R20, R177, R0, !PT ;  /* 0x00000000b1147209 */ /* 0x000fe20007810000 */
[----:B------:R-:W-:-:S03]  /*dd00*/  FMUL.FTZ R193, R193, UR46 ;  /* 0x0000002ec1c17c20 */ /* 0x000fc60008410000 */
[----:B------:R-:W-:Y:S01]  /*dd10*/  FMNMX.FTZ R20, R159, R20, !PT ;  /* 0x000000149f147209 */ /* 0x000fe20007810000 */
[----:B------:R-:W0:Y:S03]  /*dd20*/  MUFU.TANH R195, R195 ;  /* 0x000000c300c37308 */ /* 0x000e260000002400 */
[----:B------:R-:W-:Y:S01]  /*dd30*/  FMNMX.FTZ R192, R155, R20, !PT ;  /* 0x000000149bc07209 */ /* 0x000fe20007810000 */
[----:B------:R-:W-:Y:S01]  /*dd40*/  FMUL.FTZ R196, R196, UR46 ;  /* 0x0000002ec4c47c20 */ /* 0x000fe20008410000 */
[----:B------:R-:W-:Y:S02]  /*dd50*/  FMUL.FTZ R198, R197, UR46 ;  /* 0x0000002ec5c67c20 */ /* 0x000fe40008410000 */
[----:B------:R-:W-:Y:S01]  /*dd60*/  FMNMX.FTZ R192, R162, R192, !PT ;  /* 0x000000c0a2c07209 */ /* 0x000fe20007810000 */
[----:B------:R-:W1:Y:S03]  /*dd70*/  MUFU.TANH R0, R193 ;  /* 0x000000c100007308 */ /* 0x000e660000002400 */
[----:B------:R-:W-:-:S05]  /*dd80*/  FMNMX.FTZ R192, R161, R192, !PT ;  /* 0x000000c0a1c07209 */ /* 0x000fca0007810000 */
[----:B------:R1:W2:Y:S01]  /*dd90*/  MUFU.TANH R20, R196 ;  /* 0x000000c400147308 */ /* 0x0002a20000002400 */
[----:B------:R-:W-:Y:S02]  /*dda0*/  FSEL R183, R183, -INF , P1 ;  /* 0xff800000b7b77808 */ /* 0x000fe40000800000 */
[----:B------:R-:W-:-:S05]  /*ddb0*/  FMNMX.FTZ R192, R152, R192, !PT ;  /* 0x000000c098c07209 */ /* 0x000fca0007810000 */
[----:B------:R-:W3:Y:S01]  /*ddc0*/  MUFU.TANH R198, R198 ;  /* 0x000000c600c67308 */ /* 0x000ee20000002400 */
[----:B0-----:R-:W-:Y:S02]  /*ddd0*/  FSEL R195, R195, -INF , P2 ;  /* 0xff800000c3c37808 */ /* 0x001fe40001000000 */
[----:B------:R-:W-:Y:S02]  /*dde0*/  FMNMX.FTZ R192, R183, R192, !PT ;  /* 0x000000c0b7c07209 */ /* 0x000fe40007810000 */
[----:B-1----:R-:W-:Y:S02]  /*ddf0*/  FSEL R196, R0, -INF , P3 ;  /* 0xff80000000c47808 */ /* 0x002fe40001800000 */
[----:B------:R-:W-:Y:S02]  /*de00*/  FMNMX.FTZ R192, R195, R192, !PT ;  /* 0x000000c0c3c07209 */ /* 0x000fe40007810000 */
[----:B--2---:R-:W-:Y:S02]  /*de10*/  FSEL R197, R20, -INF , P4 ;  /* 0xff80000014c57808 */ /* 0x004fe40002000000 */
[----:B------:R-:W-:-:S04]  /*de20*/  FMNMX.FTZ R192, R196, R192, !PT ;  /* 0x000000c0c4c07209 */ /* 0x000fc80007810000 */
[----:B------:R-:W-:Y:S02]  /*de30*/  FMNMX.FTZ R20, R197, R192, !PT ;  /* 0x000000c0c5147209 */ /* 0x000fe40007810000 */
[----:B---3--:R-:W-:-:S04]  /*de40*/  FSEL R198, R198, -INF , P5 ;  /* 0xff800000c6c67808 */ /* 0x008fc80002800000 */
[----:B------:R-:W-:-:S05]  /*de50*/  FMNMX.FTZ R20, R198, R20, !PT ;  /* 0x00000014c6147209 */ /* 0x000fca0007810000 */
[----:B------:R-:W0:Y:S02]  /*de60*/  SHFL.BFLY PT, R0, R20, 0x2, 0x1f ;  /* 0x0c401f0014007f89 */ /* 0x000e2400000e0000 */
[----:B0-----:R-:W-:-:S05]  /*de70*/  FMNMX.FTZ R20, R20, R0, !PT ;  /* 0x0000000014147209 */ /* 0x001fca0007810000 */
[----:B------:R-:W0:Y:S01]  /*de80*/  SHFL.BFLY PT, R0, R20, 0x1, 0x1f ;  /* 0x0c201f0014007f89 */ /* 0x000e2200000e0000 */
[----:B------:R-:W1:Y:S08]  /*de90*/  MUFU.EX2 R199, R199 ;  /* 0x000000c700c77308 */ /* 0x000e700000000800 */
[----:B------:R-:W2:Y:S08]  /*dea0*/  MUFU.EX2 R216, R216 ;  /* 0x000000d800d87308 */ /* 0x000eb00000000800 */
[----:B------:R3:W-:Y:S01]  /*deb0*/  MUFU.EX2 R192, R217 ;  /* 0x000000d900c07308 */ /* 0x0007e20000000800 */
[----:B0-----:R-:W-:-:S07]  /*dec0*/  FMNMX.FTZ R20, R20, R0, !PT ;  /* 0x0000000014147209 */ /* 0x001fce0007810000 */
[----:B------:R0:W4:Y:S01]  /*ded0*/  MUFU.EX2 R193, R218 ;  /* 0x000000da00c17308 */ /* 0x0001220000000800 */
[C---:B------:R-:W-:Y:S01]  /*dee0*/  FSETP.NEU.FTZ.AND P1, PT, R20.reuse, -INF , PT ;  /* 0xff8000001400780b */ /* 0x040fe20003f3d000 */
[----:B---3--:R-:W-:-:S03]  /*def0*/  FMUL.FTZ R217, R20, UR37 ;  /* 0x0000002514d97c20 */ /* 0x008fc60008410000 */
[----:B------:R-:W-:-:S03]  /*df00*/  FSEL R0, R20, RZ, P1 ;  /* 0x000000ff14007208 */ /* 0x000fc60000800000 */
[----:B------:R-:W3:Y:S01]  /*df10*/  MUFU.EX2 R194, R194 ;  /* 0x000000c200c27308 */ /* 0x000ee20000000800 */
[----:B------:R-:W-:Y:S01]  /*df20*/  FSEL R217, R217, RZ, P1 ;  /* 0x000000ffd9d97208 */ /* 0x000fe20000800000 */
[----:B-1----:R-:W-:Y:S01]  /*df30*/  FADD.FTZ R186, R199, R186 ;  /* 0x000000bac7ba7221 */ /* 0x002fe20000010000 */
[----:B------:R-:W-:-:S03]  /*df40*/  FADD.FTZ R215, -R0, R215 ;  /* 0x000000d700d77221 */ /* 0x000fc60000010100 */
[--C-:B------:R-:W-:Y:S01]  /*df50*/  FFMA.FTZ R178, R178, UR37, -R217.reuse ;  /* 0x00000025b2b27c23 */ /* 0x100fe200080108d9 */
[--C-:B------:R-:W-:Y:S01]  /*df60*/  FFMA.FTZ R219, R175, UR37, -R217.reuse ;  /* 0x00000025afdb7c23 */ /* 0x100fe200080108d9 */
[----:B------:R-:W1:Y:S01]  /*df70*/  MUFU.EX2 R191, R191 ;  /* 0x000000bf00bf7308 */ /* 0x000e620000000800 */
[--C-:B0-----:R-:W-:Y:S01]  /*df80*/  FFMA.FTZ R218, R154, UR37, -R217.reuse ;  /* 0x000000259ada7c23 */ /* 0x101fe200080108d9 */
[--C-:B------:R-:W-:Y:S01]  /*df90*/  FFMA.FTZ R181, R181, UR37, -R217.reuse ;  /* 0x00000025b5b57c23 */ /* 0x100fe200080108d9 */
[--C-:B------:R-:W-:Y:S01]  /*dfa0*/  FFMA.FTZ R182, R182, UR37, -R217.reuse ;  /* 0x00000025b6b67c23 */ /* 0x100fe200080108d9 */
[--C-:B------:R-:W-:Y:S01]  /*dfb0*/  FFMA.FTZ R174, R174, UR37, -R217.reuse ;  /* 0x00000025aeae7c23 */ /* 0x100fe200080108d9 */
[----:B------:R-:W-:-:S03]  /*dfc0*/  FFMA.FTZ R180, R180, UR37, -R217 ;  /* 0x00000025b4b47c23 */ /* 0x000fc600080108d9 */
        /* <DEDUP_REMOVED lines=9> */
[--C-:B0-----:R-:W-:Y:S01]  /*e060*/  FFMA.FTZ R188, R173, UR37, -R217.reuse ;  /* 0x00000025adbc7c23 */ /* 0x101fe200080108d9 */
[--C-:B------:R-:W-:Y:S01]  /*e070*/  FFMA.FTZ R162, R162, UR37, -R217.reuse ;  /* 0x00000025a2a27c23 */ /* 0x100fe200080108d9 */
[--C-:B------:R-:W-:Y:S01]  /*e080*/  FFMA.FTZ R220, R152, UR37, -R217.reuse ;  /* 0x0000002598dc7c23 */ /* 0x100fe200080108d9 */
[--C-:B------:R-:W-:Y:S01]  /*e090*/  FFMA.FTZ R183, R183, UR37, -R217.reuse ;  /* 0x00000025b7b77c23 */ /* 0x100fe200080108d9 */
[--C-:B------:R-:W-:Y:S01]  /*e0a0*/  FFMA.FTZ R195, R195, UR37, -R217.reuse ;  /* 0x00000025c3c37c23 */ /* 0x100fe200080108d9 */
[--C-:B------:R-:W-:Y:S01]  /*e0b0*/  FFMA.FTZ R196, R196, UR37, -R217.reuse ;  /* 0x00000025c4c47c23 */ /* 0x100fe200080108d9 */
[--C-:B------:R-:W-:Y:S01]  /*e0c0*/  FFMA.FTZ R197, R197, UR37, -R217.reuse ;  /* 0x00000025c5c57c23 */ /* 0x100fe200080108d9 */
[----:B------:R0:W-:Y:S01]  /*e0d0*/  MUFU.EX2 R173, R187 ;  /* 0x000000bb00ad7308 */ /* 0x0001e20000000800 */
[--C-:B-----5:R-:W-:Y:S01]  /*e0e0*/  FFMA.FTZ R185, R161, UR37, -R217.reuse ;  /* 0x00000025a1b97c23 */ /* 0x120fe200080108d9 */
[--C-:B------:R-:W-:Y:S01]  /*e0f0*/  FFMA.FTZ R198, R198, UR37, -R217.reuse ;  /* 0x00000025c6c67c23 */ /* 0x100fe200080108d9 */
[----:B--2---:R-:W-:Y:S01]  /*e100*/  FADD.FTZ R186, R216, R186 ;  /* 0x000000bad8ba7221 */ /* 0x004fe20000010000 */
[----:B0-----:R-:W-:-:S04]  /*e110*/  FFMA.FTZ R187, R155, UR37, -R217 ;  /* 0x000000259bbb7c23 */ /* 0x001fc800080108d9 */
[----:B------:R0:W-:Y:S01]  /*e120*/  MUFU.EX2 R217, R178 ;  /* 0x000000b200d97308 */ /* 0x0001e20000000800 */
[----:B----4-:R-:W-:Y:S01]  /*e130*/  FADD.FTZ R186, R193, R186 ;  /* 0x000000bac1ba7221 */ /* 0x010fe20000010000 */
[----:B0-----:R-:W-:-:S06]  /*e140*/  FMUL.FTZ R178, R215, UR37 ;  /* 0x00000025d7b27c20 */ /* 0x001fcc0008410000 */
[----:B------:R-:W0:Y:S01]  /*e150*/  MUFU.EX2 R189, R189 ;  /* 0x000000bd00bd7308 */ /* 0x000e220000000800 */
[----:B---3--:R-:W-:-:S07]  /*e160*/  FADD.FTZ R186, R194, R186 ;  /* 0x000000bac2ba7221 */ /* 0x008fce0000010000 */
[----:B------:R-:W-:Y:S01]  /*e170*/  MUFU.EX2 R152, R181 ;  /* 0x000000b500987308 */ /* 0x000fe20000000800 */
[----:B-1----:R-:W-:-:S07]  /*e180*/  FADD.FTZ R186, R191, R186 ;  /* 0x000000babfba7221 */ /* 0x002fce0000010000 */
[----:B------:R-:W1:Y:S01]  /*e190*/  MUFU.EX2 R178, R178 ;  /* 0x000000b200b27308 */ /* 0x000e620000000800 */
[----:B------:R-:W-:-:S07]  /*e1a0*/  FADD.FTZ R186, R192, R186 ;  /* 0x000000bac0ba7221 */ /* 0x000fce0000010000 */
[----:B------:R-:W2:Y:S08]  /*e1b0*/  MUFU.EX2 R188, R188 ;  /* 0x000000bc00bc7308 */ /* 0x000eb00000000800 */
[----:B------:R-:W3:Y:S08]  /*e1c0*/  MUFU.EX2 R182, R182 ;  /* 0x000000b600b67308 */ /* 0x000ef00000000800 */
[----:B------:R-:W4:Y:S08]  /*e1d0*/  MUFU.EX2 R174, R174 ;  /* 0x000000ae00ae7308 */ /* 0x000f300000000800 */
[----:B------:R0:W-:Y:S08]  /*e1e0*/  MUFU.EX2 R221, R158 ;  /* 0x0000009e00dd7308 */ /* 0x0001f00000000800 */
[----:B------:R-:W5:Y:S01]  /*e1f0*/  MUFU.EX2 R190, R190 ;  /* 0x000000be00be7308 */ /* 0x000f620000000800 */
[----:B0-----:R-:W-:-:S07]  /*e200*/  FADD.FTZ R158, R189, R186 ;  /* 0x000000babd9e7221 */ /* 0x001fce0000010000 */
[----:B------:R-:W0:Y:S08]  /*e210*/  MUFU.EX2 R180, R180 ;  /* 0x000000b400b47308 */ /* 0x000e300000000800 */
[----:B------:R1:W-:Y:S02]  /*e220*/  MUFU.EX2 R186, R154 ;  /* 0x0000009a00ba7308 */ /* 0x0003e40000000800 */
[----:B-1----:R-:W-:-:S06]  /*e230*/  FFMA.FTZ R154, R178, R3, R152 ;  /* 0x00000003b29a7223 */ /* 0x002fcc0000010098 */
[----:B------:R-:W1:Y:S01]  /*e240*/  MUFU.EX2 R156, R156 ;  /* 0x0000009c009c7308 */ /* 0x000e620000000800 */
[----:B--2---:R-:W-:-:S04]  /*e250*/  FADD.FTZ R154, R188, R154 ;  /* 0x0000009abc9a7221 */ /* 0x004fc80000010000 */
[----:B---3--:R-:W-:-:S03]  /*e260*/  FADD.FTZ R154, R182, R154 ;  /* 0x0000009ab69a7221 */ /* 0x008fc60000010000 */
[----:B------:R-:W2:Y:S01]  /*e270*/  MUFU.EX2 R179, R179 ;  /* 0x000000b300b37308 */ /* 0x000ea20000000800 */
[----:B----4-:R-:W-:Y:S01]  /*e280*/  FADD.FTZ R154, R174, R154 ;  /* 0x0000009aae9a7221 */ /* 0x010fe20000010000 */
[----:B-----5:R-:W-:-:S06]  /*e290*/  FADD.FTZ R3, R190, R158 ;  /* 0x0000009ebe037221 */ /* 0x020fcc0000010000 */
[----:B------:R-:W3:Y:S01]  /*e2a0*/  MUFU.EX2 R181, R157 ;  /* 0x0000009d00b57308 */ /* 0x000ee20000000800 */
[----:B0-----:R-:W-:-:S04]  /*e2b0*/  FADD.FTZ R158, R180, R154 ;  /* 0x0000009ab49e7221 */ /* 0x001fc80000010000 */
[----:B-1----:R-:W-:-:S03]  /*e2c0*/  FADD.FTZ R158, R156, R158 ;  /* 0x0000009e9c9e7221 */ /* 0x002fc60000010000 */
[----:B------:R-:W0:Y:S01]  /*e2d0*/  MUFU.EX2 R163, R163 ;  /* 0x000000a300a37308 */ /* 0x000e220000000800 */
[----:B--2---:R-:W-:-:S07]  /*e2e0*/  FADD.FTZ R158, R179, R158 ;  /* 0x0000009eb39e7221 */ /* 0x004fce0000010000 */
[----:B------:R1:W-:Y:S01]  /*e2f0*/  MUFU.EX2 R222, R160 ;  /* 0x000000a000de7308 */ /* 0x0003e20000000800 */
[----:B---3--:R-:W-:-:S07]  /*e300*/  FADD.FTZ R158, R181, R158 ;  /* 0x0000009eb59e7221 */ /* 0x008fce0000010000 */
[----:B------:R-:W2:Y:S01]  /*e310*/  MUFU.EX2 R164, R164 ;  /* 0x000000a400a47308 */ /* 0x000ea20000000800 */
[----:B-1----:R-:W-:-:S07]  /*e320*/  FADD.FTZ R160, R217, R158 ;  /* 0x0000009ed9a07221 */ /* 0x002fce0000010000 */
[----:B------:R-:W1:Y:S01]  /*e330*/  MUFU.EX2 R218, R218 ;  /* 0x000000da00da7308 */ /* 0x000e620000000800 */
[----:B------:R-:W-:-:S07]  /*e340*/  F2FP.F16.F32.PACK_AB R152, R188, R152 ;  /* 0x00000098bc98723e */ /* 0x000fce00000000ff */
[----:B------:R-:W3:Y:S01]  /*e350*/  MUFU.EX2 R165, R165 ;  /* 0x000000a500a57308 */ /* 0x000ee20000000800 */
[----:B------:R-:W-:Y:S01]  /*e360*/  F2FP.F16.F32.PACK_AB R154, R174, R182 ;  /* 0x000000b6ae9a723e */ /* 0x000fe200000000ff */
[----:B0-----:R-:W-:-:S06]  /*e370*/  FADD.FTZ R174, R163, R3 ;  /* 0x00000003a3ae7221 */ /* 0x001fcc0000010000 */
[----:B------:R-:W0:Y:S08]  /*e380*/  MUFU.EX2 R219, R219 ;  /* 0x000000db00db7308 */ /* 0x000e300000000800 */
[----:B------:R-:W4:Y:S01]  /*e390*/  MUFU.EX2 R166, R166 ;  /* 0x000000a600a67308 */ /* 0x000f220000000800 */
[----:B--2---:R-:W-:-:S07]  /*e3a0*/  FADD.FTZ R174, R164, R174 ;  /* 0x000000aea4ae7221 */ /* 0x004fce0000010000 */
[----:B------:R-:W2:Y:S08]  /*e3b0*/  MUFU.EX2 R177, R177 ;  /* 0x000000b100b17308 */ /* 0x000eb00000000800 */
[----:B------:R5:W-:Y:S08]  /*e3c0*/  MUFU.EX2 R188, R162 ;  /* 0x000000a200bc7308 */ /* 0x000bf00000000800 */
[----:B------:R-:W2:Y:S01]  /*e3d0*/  MUFU.EX2 R167, R167 ;  /* 0x000000a700a77308 */ /* 0x000ea20000000800 */
[----:B-----5:R-:W-:-:S04]  /*e3e0*/  FADD.FTZ R162, R221, R160 ;  /* 0x000000a0dda27221 */ /* 0x020fc80000010000 */
[----:B------:R-:W-:-:S03]  /*e3f0*/  FADD.FTZ R162, R222, R162 ;  /* 0x000000a2dea27221 */ /* 0x000fc60000010000 */
[----:B------:R-:W5:Y:S01]  /*e400*/  MUFU.EX2 R168, R168 ;  /* 0x000000a800a87308 */ /* 0x000f620000000800 */
[----:B-1----:R-:W-:Y:S01]  /*e410*/  FADD.FTZ R3, R218, R162 ;  /* 0x000000a2da037221 */ /* 0x002fe20000010000 */
[----:B---3--:R-:W-:-:S06]  /*e420*/  FADD.FTZ R174, R165, R174 ;  /* 0x000000aea5ae7221 */ /* 0x008fcc0000010000 */
[----:B------:R-:W1:Y:S01]  /*e430*/  MUFU.EX2 R187, R187 ;  /* 0x000000bb00bb7308 */ /* 0x000e620000000800 */
[----:B0-----:R-:W-:Y:S01]  /*e440*/  FADD.FTZ R3, R219, R3 ;  /* 0x00000003db037221 */ /* 0x001fe20000010000 */
[----:B----4-:R-:W-:-:S06]  /*e450*/  FADD.FTZ R174, R166, R174 ;  /* 0x000000aea6ae7221 */ /* 0x010fcc0000010000 */
[----:B------:R-:W0:Y:S01]  /*e460*/  MUFU.EX2 R169, R169 ;  /* 0x000000a900a97308 */ /* 0x000e220000000800 */
[----:B--2---:R-:W-:Y:S01]  /*e470*/  FADD.FTZ R3, R177, R3 ;  /* 0x00000003b1037221 */ /* 0x004fe20000010000 */
[----:B------:R-:W-:-:S06]  /*e480*/  FADD.FTZ R174, R167, R174 ;  /* 0x000000aea7ae7221 */ /* 0x000fcc0000010000 */
[----:B------:R-:W2:Y:S01]  /*e490*/  MUFU.EX2 R170, R170 ;  /* 0x000000aa00aa7308 */ /* 0x000ea20000000800 */
[----:B------:R-:W-:Y:S01]  /*e4a0*/  F2FP.F16.F32.PACK_AB R163, R164, R163 ;  /* 0x000000a3a4a3723e */ /* 0x000fe200000000ff */
[----:B------:R-:W-:Y:S01]  /*e4b0*/  FADD.FTZ R3, R186, R3 ;  /* 0x00000003ba037221 */ /* 0x000fe20000010000 */
[----:B------:R-:W-:-:S05]  /*e4c0*/  F2FP.F16.F32.PACK_AB R164, R177, R219 ;  /* 0x000000dbb1a4723e */ /* 0x000fca00000000ff */
[----:B------:R-:W3:Y:S01]  /*e4d0*/  MUFU.EX2 R185, R185 ;  /* 0x000000b900b97308 */ /* 0x000ee20000000800 */
[----:B-----5:R-:W-:-:S07]  /*e4e0*/  FADD.FTZ R177, R168, R174 ;  /* 0x000000aea8b17221 */ /* 0x020fce0000010000 */
[----:B------:R-:W4:Y:S01]  /*e4f0*/  MUFU.EX2 R171, R171 ;  /* 0x000000ab00ab7308 */ /* 0x000f220000000800 */
[----:B-1----:R-:W-:Y:S01]  /*e500*/  FADD.FTZ R3, R187, R3 ;  /* 0x00000003bb037221 */ /* 0x002fe20000010000 */
[----:B0-----:R-:W-:-:S06]  /*e510*/  FADD.FTZ R177, R169, R177 ;  /* 0x000000b1a9b17221 */ /* 0x001fcc0000010000 */
[----:B------:R-:W0:Y:S01]  /*e520*/  MUFU.EX2 R220, R220 ;  /* 0x000000dc00dc7308 */ /* 0x000e220000000800 */
[----:B------:R-:W-:Y:S01]  /*e530*/  FADD.FTZ R3, R188, R3 ;  /* 0x00000003bc037221 */ /* 0x000fe20000010000 */
[----:B--2---:R-:W-:-:S06]  /*e540*/  FADD.FTZ R177, R170, R177 ;  /* 0x000000b1aab17221 */ /* 0x004fcc0000010000 */
[----:B------:R-:W1:Y:S01]  /*e550*/  MUFU.EX2 R183, R183 ;  /* 0x000000b700b77308 */ /* 0x000e620000000800 */
[----:B---3--:R-:W-:Y:S01]  /*e560*/  FADD.FTZ R3, R185, R3 ;  /* 0x00000003b9037221 */ /* 0x008fe20000010000 */
[----:B----4-:R-:W-:-:S06]  /*e570*/  FADD.FTZ R177, R171, R177 ;  /* 0x000000b1abb17221 */ /* 0x010fcc0000010000 */
[----:B------:R-:W2:Y:S01]  /*e580*/  MUFU.EX2 R195, R195 ;  /* 0x000000c300c37308 */ /* 0x000ea20000000800 */
[----:B0-----:R-:W-:Y:S01]  /*e590*/  FADD.FTZ R3, R220, R3 ;  /* 0x00000003dc037221 */ /* 0x001fe20000010000 */
[----:B------:R-:W-:-:S06]  /*e5a0*/  F2FP.F16.F32.PACK_AB R158, R181, R179 ;  /* 0x000000b3b59e723e */ /* 0x000fcc00000000ff */
[----:B------:R-:W-:Y:S01]  /*e5b0*/  MUFU.EX2 R184, R184 ;  /* 0x000000b800b87308 */ /* 0x000fe20000000800 */
[----:B------:R-:W-:-:S07]  /*e5c0*/  FADD.FTZ R179, R0, R177 ;  /* 0x000000b100b37221 */ /* 0x000fce0000010000 */
[----:B------:R-:W0:Y:S01]  /*e5d0*/  MUFU.EX2 R196, R196 ;  /* 0x000000c400c47308 */ /* 0x000e220000000800 */
[----:B-1----:R-:W-:-:S07]  /*e5e0*/  FADD.FTZ R3, R183, R3 ;  /* 0x00000003b7037221 */ /* 0x002fce0000010000 */
[----:B------:R-:W1:Y:S01]  /*e5f0*/  MUFU.EX2 R174, R197 ;  /* 0x000000c500ae7308 */ /* 0x000e620000000800 */
[----:B------:R-:W-:Y:S02]  /*e600*/  VIADD R155, R14, 0x22840 ;  /* 0x000228400e9b7836 */ /* 0x000fe40000000000 */
[----:B--2---:R-:W-:Y:S01]  /*e610*/  FADD.FTZ R3, R195, R3 ;  /* 0x00000003c3037221 */ /* 0x004fe20000010000 */
[----:B------:R-:W-:-:S04]  /*e620*/  FADD.FTZ R179, R173, R179 ;  /* 0x000000b3adb37221 */ /* 0x000fc80000010000 */
[----:B------:R-:W2:Y:S01]  /*e630*/  MUFU.EX2 R198, R198 ;  /* 0x000000c600c67308 */ /* 0x000ea20000000800 */
[----:B------:R-:W-:-:S07]  /*e640*/  MOV R157, UR41 ;  /* 0x00000029009d7c02 */ /* 0x000fce0008000f00 */
[----:B------:R-:W3:Y:S01]  /*e650*/  MUFU.EX2 R177, R172 ;  /* 0x000000ac00b17308 */ /* 0x000ee20000000800 */
[----:B------:R-:W-:Y:S01]  /*e660*/  F2FP.F16.F32.PACK_AB R171, R0, R171 ;  /* 0x000000ab00ab723e */ /* 0x000fe200000000ff */
[----:B0-----:R-:W-:Y:S01]  /*e670*/  FADD.FTZ R3, R196, R3 ;  /* 0x00000003c4037221 */ /* 0x001fe20000010000 */
[----:B------:R-:W-:Y:S01]  /*e680*/  FADD.FTZ R0, R184, R179 ;  /* 0x000000b3b8007221 */ /* 0x000fe20000010000 */
[----:B------:R-:W-:Y:S02]  /*e690*/  PRMT R155, R157, 0x654, R155 ;  /* 0x000006549d9b7816 */ /* 0x000fe4000000009b */
[----:B-1----:R-:W-:Y:S01]  /*e6a0*/  FADD.FTZ R3, R174, R3 ;  /* 0x00000003ae037221 */ /* 0x002fe20000010000 */
[----:B------:R-:W-:Y:S01]  /*e6b0*/  FADD.FTZ R0, R175, R0 ;  /* 0x00000000af007221 */ /* 0x000fe20000010000 */
[----:B------:R0:W-:Y:S01]  /*e6c0*/  SYNCS.ARRIVE.TRANS64.RED.A1T0 RZ, [R155+URZ], RZ ;  /* 0x000000ff9bff79a7 */ /* 0x0001e2000810043f */
[----:B------:R-:W-:Y:S01]  /*e6d0*/  F2FP.F16.F32.PACK_AB R165, R166, R165 ;  /* 0x000000a5a6a5723e */ /* 0x000fe200000000ff */
[----:B--2---:R-:W-:Y:S01]  /*e6e0*/  FADD.FTZ R3, R198, R3 ;  /* 0x00000003c6037221 */ /* 0x004fe20000010000 */
[----:B------:R-:W-:Y:S01]  /*e6f0*/  F2FP.F16.F32.PACK_AB R167, R168, R167 ;  /* 0x000000a7a8a7723e */ /* 0x000fe200000000ff */
[-C--:B------:R-:W-:Y:S01]  /*e700*/  FMUL.FTZ R24, R24, R178.reuse ;  /* 0x000000b218187220 */ /* 0x080fe20000410000 */
[----:B------:R-:W-:Y:S01]  /*e710*/  F2FP.F16.F32.PACK_AB R169, R170, R169 ;  /* 0x000000a9aaa9723e */ /* 0x000fe200000000ff */
[-C--:B------:R-:W-:Y:S01]  /*e720*/  FMUL.FTZ R25, R25, R178.reuse ;  /* 0x000000b219197220 */ /* 0x080fe20000410000 */
[----:B------:R-:W-:Y:S01]  /*e730*/  F2FP.F16.F32.PACK_AB R157, R194, R193 ;  /* 0x000000c1c29d723e */ /* 0x000fe200000000ff */
[-C--:B------:R-:W-:Y:S01]  /*e740*/  FMUL.FTZ R28, R28, R178.reuse ;  /* 0x000000b21c1c7220 */ /* 0x080fe20000410000 */
[----:B0-----:R-:W-:Y:S01]  /*e750*/  F2FP.F16.F32.PACK_AB R155, R216, R199 ;  /* 0x000000c7d89b723e */ /* 0x001fe200000000ff */
[----:B---3--:R-:W-:Y:S01]  /*e760*/  FADD.FTZ R0, R177, R0 ;  /* 0x00000000b1007221 */ /* 0x008fe20000010000 */
[----:B------:R-:W-:Y:S01]  /*e770*/  F2FP.F16.F32.PACK_AB R159, R192, R191 ;  /* 0x000000bfc09f723e */ /* 0x000fe200000000ff */
[-C--:B------:R-:W-:Y:S01]  /*e780*/  FMUL.FTZ R29, R29, R178.reuse ;  /* 0x000000b21d1d7220 */ /* 0x080fe20000410000 */
[----:B------:R-:W-:Y:S01]  /*e790*/  F2FP.F16.F32.PACK_AB R161, R190, R189 ;  /* 0x000000bdbea1723e */ /* 0x000fe200000000ff */
[----:B------:R-:W-:Y:S01]  /*e7a0*/  FMUL.FTZ R32, R32, R178 ;  /* 0x000000b220207220 */ /* 0x000fe20000410000 */
[----:B------:R-:W-:Y:S01]  /*e7b0*/  F2FP.F16.F32.PACK_AB R156, R156, R180 ;  /* 0x000000b49c9c723e */ /* 0x000fe200000000ff */
[-C--:B------:R-:W-:Y:S01]  /*e7c0*/  FMUL.FTZ R33, R33, R178.reuse ;  /* 0x000000b221217220 */ /* 0x080fe20000410000 */
[----:B------:R-:W-:Y:S01]  /*e7d0*/  F2FP.F16.F32.PACK_AB R160, R221, R217 ;  /* 0x000000d9dda0723e */ /* 0x000fe200000000ff */
[----:B------:R-:W-:Y:S01]  /*e7e0*/  FMUL.FTZ R36, R36, R178 ;  /* 0x000000b224247220 */ /* 0x000fe20000410000 */
[----:B------:R-:W-:Y:S01]  /*e7f0*/  F2FP.F16.F32.PACK_AB R162, R218, R222 ;  /* 0x000000dedaa2723e */ /* 0x000fe200000000ff */
[----:B------:R-:W-:Y:S01]  /*e800*/  FMUL.FTZ R37, R37, R178 ;  /* 0x000000b225257220 */ /* 0x000fe20000410000 */
[----:B------:R-:W-:Y:S01]  /*e810*/  F2FP.F16.F32.PACK_AB R166, R187, R186 ;  /* 0x000000babba6723e */ /* 0x000fe200000000ff */
[----:B------:R-:W-:Y:S01]  /*e820*/  FMUL.FTZ R40, R40, R178 ;  /* 0x000000b228287220 */ /* 0x000fe20000410000 */
[----:B------:R-:W-:Y:S01]  /*e830*/  F2FP.F16.F32.PACK_AB R168, R185, R188 ;  /* 0x000000bcb9a8723e */ /* 0x000fe200000000ff */
[----:B------:R-:W-:Y:S01]  /*e840*/  FMUL.FTZ R41, R41, R178 ;  /* 0x000000b229297220 */ /* 0x000fe20000410000 */
[----:B------:R-:W-:Y:S01]  /*e850*/  F2FP.F16.F32.PACK_AB R170, R183, R220 ;  /* 0x000000dcb7aa723e */ /* 0x000fe200000000ff */
[-C--:B------:R-:W-:Y:S01]  /*e860*/  FMUL.FTZ R44, R44, R178.reuse ;  /* 0x000000b22c2c7220 */ /* 0x080fe20000410000 */
[----:B------:R-:W-:Y:S01]  /*e870*/  F2FP.F16.F32.PACK_AB R172, R196, R195 ;  /* 0x000000c3c4ac723e */ /* 0x000fe200000000ff */
[-C--:B------:R-:W-:Y:S01]  /*e880*/  FMUL.FTZ R45, R45, R178.reuse ;  /* 0x000000b22d2d7220 */ /* 0x080fe20000410000 */
[----:B------:R-:W-:Y:S01]  /*e890*/  F2FP.F16.F32.PACK_AB R173, R184, R173 ;  /* 0x000000adb8ad723e */ /* 0x000fe200000000ff */
[----:B------:R-:W-:Y:S01]  /*e8a0*/  FMUL.FTZ R48, R48, R178 ;  /* 0x000000b230307220 */ /* 0x000fe20000410000 */
[----:B------:R-:W-:Y:S01]  /*e8b0*/  F2FP.F16.F32.PACK_AB R174, R198, R174 ;  /* 0x000000aec6ae723e */ /* 0x000fe200000000ff */
[-C--:B------:R-:W-:Y:S01]  /*e8c0*/  FMUL.FTZ R49, R49, R178.reuse ;  /* 0x000000b231317220 */ /* 0x080fe20000410000 */
        /* <DEDUP_REMOVED lines=117> */
.L_x_14485:
[----:B------:R0:W1:Y:S01]  /*f020*/  SYNCS.PHASECHK.TRANS64.TRYWAIT P1, [R14+URZ+0x22850], R15 ;  /* 0x0228500f0e0075a7 */ /* 0x000062000802017f */
[----:B------:R-:W-:Y:S05]  /*f030*/  @!P0 BRA `(.L_x_14486) ;  /* 0x0000000000048947 */ /* 0x000fea0003800000 */
[----:B------:R-:W-:Y:S01]  /*f040*/  BPT.TRAP 0x1 ;  /* 0x000000040000795c */ /* 0x000fe20000300000 */
.L_x_14486:
[----:B------:R-:W-:Y:S04]  /*f050*/  BSSY B0, `(.L_x_14487) ;  /* 0x0000004000007945 */ /* 0x000fe80003800000 */
[----:B-1----:R-:W-:Y:S05]  /*f060*/  @P1 BRA `(.L_x_14488) ;  /* 0x0000000000081947 */ /* 0x002fea0003800000 */
[----:B------:R-:W1:Y:S02]  /*f070*/  SYNCS.PHASECHK.TRANS64.TRYWAIT P1, [R14+URZ+0x22850], R15 ;  /* 0x0228500f0e0075a7 */ /* 0x000e64000802017f */
[----:B-1----:R-:W-:Y:S05]  /*f080*/  @!P1 BRA `(.L_x_14489) ;  /* 0x0000011400089947 */ /* 0x002fea0003800000 */
.L_x_14488:
[----:B------:R-:W-:Y:S05]  /*f090*/  BSYNC B0 ;  /* 0x0000000000007941 */ /* 0x000fea0003800000 */
.L_x_14487:
[----:B------:R-:W2:Y:S01]  /*f0a0*/  S2R R178, SR_TID.X ;  /* 0x0000000000b27919 */ /* 0x000ea20000002100 */
[----:B------:R-:W-:Y:S05]  /*f0b0*/  WARPSYNC.ALL ;  /* 0x0000000000007948 */ /* 0x000fea0003800000 */
[----:B------:R-:W-:Y:S02]  /*f0c0*/  IMAD.MOV.U32 R176, RZ, RZ, 0xc00 ;  /* 0x00000c00ffb07424 */ /* 0x000fe400078e00ff */
[----:B------:R-:W-:Y:S02]  /*f0d0*/  IMAD.MOV.U32 R177, RZ, RZ, 0x40000040 ;  /* 0x40000040ffb17424 */ /* 0x000fe400078e00ff */
[----:B------:R-:W-:-:S03]  /*f0e0*/  IMAD R176, R22, R176, UR38 ;  /* 0x0000002616b07e24 */ /* 0x000fc6000f8e02b0 */
[----:B------:R-:W-:Y:S01]  /*f0f0*/  R2UR UR7, R177 ;  /* 0x00000000b10772ca */ /* 0x000fe200000e0000 */
[----:B------:R-:W-:Y:S01]  /*f100*/  IMAD.MOV.U32 R177, RZ, RZ, 0x40000040 ;  /* 0x40000040ffb17424 */ /* 0x000fe200078e00ff */
        /* <DEDUP_REMOVED lines=12> */
[----:B------:R-:W-:Y:S02]  /*f1d0*/  R2UR UR7, R153 ;  /* 0x00000000990772ca */ /* 0x000fe400000e0000 */
[----:B------:R-:W-:-:S14]  /*f1e0*/  MOV R153, 0x40000040 ;  /* 0x4000004000997802 */ /* 0x000fdc0000000f00 */
        /* <DEDUP_REMOVED lines=33> */
.L_x_14490:
[----:B------:R-:W2:Y:S01]  /*f400*/  LDL R152, [R1+0x14] ;  /* 0x0000140001987983 */ /* 0x000ea20000100800 */
[----:B------:R-:W-:Y:S01]  /*f410*/  IMAD.U32 R15, RZ, RZ, UR41 ;  /* 0x00000029ff0f7e24 */ /* 0x000fe2000f8e00ff */
[----:B------:R-:W-:Y:S01]  /*f420*/  IADD3 R14, R14, 0x22860, RZ ;  /* 0x000228600e0e7810 */ /* 0x000fe20007ffe0ff */
[----:B------:R-:W-:Y:S02]  /*f430*/  IMAD.MOV.U32 R216, RZ, RZ, R21 ;  /* 0x000000ffffd87224 */ /* 0x000fe400078e0015 */
[----:B------:R-:W-:Y:S01]  /*f440*/  IMAD.MOV.U32 R215, RZ, RZ, R20 ;  /* 0x000000ffffd77224 */ /* 0x000fe200078e0014 */
[----:B------:R-:W-:-:S04]  /*f450*/  PRMT R14, R15, 0x654, R14 ;  /* 0x000006540f0e7816 */ /* 0x000fc8000000000e */
[----:B------:R0:W-:Y:S01]  /*f460*/  SYNCS.ARRIVE.TRANS64.RED.A1T0 RZ, [R14+URZ], RZ ;  /* 0x000000ff0eff79a7 */ /* 0x0001e2000810043f */
[C---:B--2---:R-:W-:Y:S01]  /*f470*/  ISETP.GT.AND P1, PT, R13.reuse, R152, PT ;  /* 0x000000980d00720c */ /* 0x044fe20003f24270 */
[----:B------:R-:W-:-:S12]  /*f480*/  VIADD R13, R13, 0xffffffff ;  /* 0xffffffff0d0d7836 */ /* 0x000fd80000000000 */
[----:B0-----:R-:W-:Y:S05]  /*f490*/  @P1 BRA `(.L_x_14491) ;  /* 0xffffffd000d01947 */ /* 0x001fea000383ffff */
.L_x_14479:
[----:B------:R-:W2:Y:S02]  /*f4a0*/  LDL R14, [R1+0x34] ;  /* 0x00003400010e7983 */ /* 0x000ea40000100800 */
[----:B--2---:R-:W-:-:S13]  /*f4b0*/  ISETP.GE.AND P1, PT, R13, R14, PT ;  /* 0x0000000e0d00720c */ /* 0x004fda0003f26270 */
[----:B------:R-:W-:Y:S05]  /*f4c0*/  @!P1 BRA `(.L_x_14492) ;  /* 0x0000002400549947 */ /* 0x000fea0003800000 */
[----:B------:R-:W-:Y:S02]  /*f4d0*/  IMAD.MOV.U32 R215, RZ, RZ, R21 ;  /* 0x000000ffffd77224 */ /* 0x000fe400078e0015 */
[----:B------:R-:W-:-:S07]  /*f4e0*/  IMAD.MOV.U32 R216, RZ, RZ, R20 ;  /* 0x000000ffffd87224 */ /* 0x000fce00078e0014 */
.L_x_14504:
[----:B------:R-:W-:Y:S01]  /*f4f0*/  IADD3 R22, R22, 0x1, RZ ;  /* 0x0000000116167810 */ /* 0x000fe20007ffe0ff */
[----:B------:R-:W-:Y:S05]  /*f500*/  YIELD ;  /* 0x0000000000007946 */ /* 0x000fea0003800000 */
[----:B------:R-:W-:-:S04]  /*f510*/  ISETP.NE.AND P1, PT, R22, 0x2, PT ;  /* 0x000000021600780c */ /* 0x000fc80003f25270 */
[----:B------:R-:W-:Y:S02]  /*f520*/  SEL R12, RZ, 0x1, P1 ;  /* 0x00000001ff0c7807 */ /* 0x000fe40000800000 */
[----:B------:R-:W-:Y:S02]  /*f530*/  SEL R22, R22, RZ, P1 ;  /* 0x000000ff16167207 */ /* 0x000fe40000800000 */
[----:B------:R-:W-:Y:S01]  /*f540*/  LOP3.LUT R204, R204, R12, RZ, 0x3c, !PT ;  /* 0x0000000ccccc7212 */ /* 0x000fe200078e3cff */
[----:B------:R-:W-:Y:S06]  /*f550*/  @!P0 BRA `(.L_x_14493) ;  /* 0x0000000000048947 */ /* 0x000fec0003800000 */
[----:B------:R-:W-:Y:S01]  /*f560*/  BPT.TRAP 0x1 ;  /* 0x000000040000795c */ /* 0x000fe20000300000 */
.L_x_14493:
[----:B------:R-:W-:Y:S01]  /*f570*/  IMAD R14, R22, 0x8, R19 ;  /* 0x00000008160e7824 */ /* 0x000fe200078e0213 */
[----:B------:R-:W-:-:S04]  /*f580*/  SHF.L.U32 R15, R204, 0x1f, RZ ;  /* 0x0000001fcc0f7819 */ /* 0x000fc800000006ff */
[----:B------:R0:W1:Y:S01]  /*f590*/  SYNCS.PHASECHK.TRANS64.TRYWAIT P1, [R14+URZ+0x22830], R15 ;  /* 0x0228300f0e0075a7 */ /* 0x000062000802017f */
[----:B------:R-:W-:Y:S05]  /*f5a0*/  @!P0 BRA `(.L_x_14494) ;  /* 0x0000000000048947 */ /* 0x000fea0003800000 */
[----:B------:R-:W-:Y:S01]  /*f5b0*/  BPT.TRAP 0x1 ;  /* 0x000000040000795c */ /* 0x000fe20000300000 */
.L_x_14494:
[----:B------:R-:W2:Y:S01]  /*f5c0*/  LDL R12, [R1] ;  /* 0x00000000010c7983 */ /* 0x000ea20000100800 */
[----:B------:R-:W-:Y:S02]  /*f5d0*/  IMAD.MOV.U32 R155, RZ, RZ, 0x40000040 ;  /* 0x40000040ff9b7424 */ /* 0x000fe400078e00ff */
[----:B--2---:R-:W-:Y:S01]  /*f5e0*/  IMAD R154, R22, 0x300, R12 ;  /* 0x00000300169a7824 */ /* 0x004fe200078e020c */
[----:B-1----:R-:W-:Y:S06]  /*f5f0*/  @P1 BRA `(.L_x_14495) ;  /* 0x0000000000081947 */ /* 0x002fec0003800000 */
[----:B------:R-:W1:Y:S02]  /*f600*/  SYNCS.PHASECHK.TRANS64.TRYWAIT P1, [R14+URZ+0x22830], R15 ;  /* 0x0228300f0e0075a7 */ /* 0x000e64000802017f */
[----:B-1----:R-:W-:Y:S05]  /*f610*/  @!P1 BRA `(.L_x_14496) ;  /* 0x0000010c00b89947 */ /* 0x002fea0003800000 */
.L_x_14495:
        /* <DEDUP_REMOVED lines=12> */
[----:B------:R-:W2:Y:S01]  /*f6e0*/  S2R R12, SR_TID.X ;  /* 0x00000000000c7919 */ /* 0x000ea20000002100 */
[----:B------:R-:W-:-:S02]  /*f6f0*/  R2UR UR11, R153 ;  /* 0x00000000990b72ca */ /* 0x000fc400000e0000 */
[----:B------:R-:W-:Y:S02]  /*f700*/  R2UR UR19, R155 ;  /* 0x000000009b1372ca */ /* 0x000fe400000e0000 */
[----:B------:R-:W-:Y:S01]  /*f710*/  WARPGROUP.ARRIVE ;  /* 0x00000000000079c5 */ /* 0x000fe20000000000 */
[----:B------:R-:W-:Y:S02]  /*f720*/  R2UR UR8, R10 ;  /* 0x000000000a0872ca */ /* 0x000fe400000e0000 */
[----:B------:R-:W-:Y:S02]  /*f730*/  R2UR UR9, R11 ;  /* 0x000000000b0972ca */ /* 0x000fe400000e0000 */
[----:B------:R-:W-:Y:S01]  /*f740*/  MOV R21, 0x40000040 ;  /* 0x4000004000157802 */ /* 0x000fe20000000f00 */
[----:B------:R-:W-:Y:S01]  /*f750*/  HGMMA.64x96x16.F32 R152, gdesc[UR4], RZ, !UPT, gsb0 ;  /* 0x01600000049879f0 */ /* 0x000fe2000c0008ff */
[----:B------:R-:W-:Y:S02]  /*f760*/  R2UR UR14, R20 ;  /* 0x00000000140e72ca */ /* 0x000fe400000e0000 */
        /* <DEDUP_REMOVED lines=20> */
.L_x_14497:
        /* <DEDUP_REMOVED lines=32> */
[----:B------:R-:W-:Y:S01]  /*fab0*/  UMOV UR37, UR39 ;  /* 0x0000002700257c82 */ /* 0x000fe20008000000 */
        /* <DEDUP_REMOVED lines=9> */
[----:B------:R-:W-:-:S04]  /*fb50*/  FMUL.FTZ R199, R199, UR45 ;  /* 0x0000002dc7c77c20 */ /* 0x000fc80008410000 */
        /* <DEDUP_REMOVED lines=38> */
[----:B------:R-:W-:Y:S01]  /*fdc0*/  MUFU.TANH R219, R219 ;  /* 0x000000db00db7308 */ /* 0x000fe20000002400 */
[----:B----4-:R-:W-:-:S07]  /*fdd0*/  FMNMX.FTZ R20, R193, R20, !PT ;  /* 0x00000014c1147209 */ /* 0x010fce0007810000 */
[----:B------:R-:W-:Y:S01]  /*fde0*/  MUFU.TANH R218, R218 ;  /* 0x000000da00da7308 */ /* 0x000fe20000002400 */
[----:B-----5:R-:W-:-:S05]  /*fdf0*/  FMNMX.FTZ R20, R196, R20, !PT ;  /* 0x00000014c4147209 */ /* 0x020fca0007810000 */
[----:B------:R-:W3:Y:S02]  /*fe00*/  SHFL.BFLY PT, R197, R20, 0x2, 0x1f ;  /* 0x0c401f0014c57f89 */ /* 0x000ee400000e0000 */
[----:B------:R-:W-:Y:S08]  /*fe10*/  MUFU.TANH R217, R217 ;  /* 0x000000d900d97308 */ /* 0x000ff00000002400 */
[----:B------:R-:W-:Y:S08]  /*fe20*/  MUFU.TANH R155, R155 ;  /* 0x0000009b009b7308 */ /* 0x000ff00000002400 */
[----:B------:R-:W-:Y:S01]  /*fe30*/  MUFU.TANH R158, R158 ;  /* 0x0000009e009e7308 */ /* 0x000fe20000002400 */
[----:B---3--:R-:W-:-:S07]  /*fe40*/  FMNMX.FTZ R20, R20, R197, !PT ;  /* 0x000000c514147209 */ /* 0x008fce0007810000 */
[----:B------:R-:W-:Y:S01]  /*fe50*/  MUFU.TANH R159, R159 ;  /* 0x0000009f009f7308 */ /* 0x000fe20000002400 */
[----:B------:R-:W3:Y:S07]  /*fe60*/  SHFL.BFLY PT, R154, R20, 0x1, 0x1f ;  /* 0x0c201f00149a7f89 */ /* 0x000eee00000e0000 */
[----:B------:R-:W-:Y:S08]  /*fe70*/  MUFU.TANH R162, R162 ;  /* 0x000000a200a27308 */ /* 0x000ff00000002400 */
[----:B------:R-:W-:Y:S08]  /*fe80*/  MUFU.TANH R163, R163 ;  /* 0x000000a300a37308 */ /* 0x000ff00000002400 */
[----:B------:R-:W-:Y:S01]  /*fe90*/  MUFU.TANH R166, R166 ;  /* 0x000000a600a67308 */ /* 0x000fe20000002400 */
[----:B---3--:R-:W-:-:S05]  /*fea0*/  FMNMX.FTZ R20, R20, R154, !PT ;  /* 0x0000009a14147209 */ /* 0x008fca0007810000 */
[C---:B------:R-:W-:Y:S01]  /*feb0*/  FMUL.FTZ R154, R20.reuse, UR37 ;  /* 0x00000025149a7c20 */ /* 0x040fe20008410000 */
[----:B------:R-:W-:Y:S01]  /*fec0*/  FADD.FTZ R167, -R20, R216 ;  /* 0x000000d814a77221 */ /* 0x000fe20000010100 */
[----:B------:R-:W-:Y:S02]  /*fed0*/  MUFU.TANH R199, R199 ;  /* 0x000000c700c77308 */ /* 0x000fe40000002400 */
[--C-:B------:R-:W-:Y:S01]  /*fee0*/  FFMA.FTZ R21, R21, UR37, -R154.reuse ;  /* 0x0000002515157c23 */ /* 0x100fe2000801089a */
[----:B------:R-:W-:Y:S01]  /*fef0*/  FMUL.FTZ R167, R167, UR37 ;  /* 0x00000025a7a77c20 */ /* 0x000fe20008410000 */
        /* <DEDUP_REMOVED lines=12> */
[----:B------:R-:W4:Y:S01]  /*ffc0*/  MUFU.EX2 R21, R21 ;  /* 0x0000001500157308 */ /* 0x000f220000000800 */
[--C-:B------:R-:W-:Y:S01]  /*ffd0*/  FFMA.FTZ R172, R172, UR37, -R154.reuse ;  /* 0x00000025acac7c23 */ /* 0x100fe2000801089a */
[--C-:B------:R-:W-:Y:S01]  /*ffe0*/  FFMA.FTZ R173, R173, UR37, -R154.reuse ;  /* 0x00000025adad7c23 */ /* 0x100fe2000801089a */
[--C-:B------:R-:W-:Y:S01]  /*fff0*/  FFMA.FTZ R177, R177, UR37, -R154.reuse ;  /* 0x00000025b1b17c23 */ /* 0x100fe2000801089a */
[--C-:B------:R-:W-:Y:S01]  /*10000*/  FFMA.FTZ R180, R180, UR37, -R154.reuse ;  /* 0x00000025b4b47c23 */ /* 0x100fe2000801089a */
[--C-:B------:R-:W-:Y:S01]  /*10010*/  FFMA.FTZ R181, R181, UR37, -R154.reuse ;  /* 0x00000025b5b57c23 */ /* 0x100fe2000801089a */
[--C-:B------:R-:W-:Y:S01]  /*10020*/  FFMA.FTZ R184, R184, UR37, -R154.reuse ;  /* 0x00000025b8b87c23 */ /* 0x100fe2000801089a */
[--C-:B------:R-:W-:Y:S01]  /*10030*/  FFMA.FTZ R185, R185, UR37, -R154.reuse ;  /* 0x00000025b9b97c23 */ /* 0x100fe2000801089a */
[----:B------:R-:W5:Y:S01]  /*10040*/  MUFU.EX2 R152, R152 ;  /* 0x0000009800987308 */ /* 0x000f620000000800 */
[--C-:B------:R-:W-:Y:S01]  /*10050*/  FFMA.FTZ R188, R188, UR37, -R154.reuse ;  /* 0x00000025bcbc7c23 */ /* 0x100fe2000801089a */
[--C-:B------:R-:W-:Y:S01]  /*10060*/  FFMA.FTZ R189, R189, UR37, -R154.reuse ;  /* 0x00000025bdbd7c23 */ /* 0x100fe2000801089a */
[--C-:B------:R-:W-:Y:S01]  /*10070*/  FFMA.FTZ R192, R192, UR37, -R154.reuse ;  /* 0x00000025c0c07c23 */ /* 0x100fe2000801089a */
[--C-:B------:R-:W-:Y:S01]  /*10080*/  FFMA.FTZ R193, R193, UR37, -R154.reuse ;  /* 0x00000025c1c17c23 */ /* 0x100fe2000801089a */
[----:B------:R-:W-:Y:S01]  /*10090*/  FFMA.FTZ R196, R196, UR37, -R154 ;  /* 0x00000025c4c47c23 */ /* 0x000fe2000801089a */
[----:B---3--:R-:W-:Y:S01]  /*100a0*/  FMUL.FTZ R167, R171, UR45 ;  /* 0x0000002daba77c20 */ /* 0x008fe20008410000 */
[----:B------:R-:W-:Y:S01]  /*100b0*/  FMUL.FTZ R171, R174, UR45 ;  /* 0x0000002daeab7c20 */ /* 0x000fe20008410000 */
[----:B------:R-:W-:Y:S01]  /*100c0*/  MUFU.EX2 R197, R156 ;  /* 0x0000009c00c57308 */ /* 0x000fe20000000800 */
[----:B----4-:R-:W-:Y:S01]  /*100d0*/  FFMA.FTZ R154, R176, R3, R21 ;  /* 0x00000003b09a7223 */ /* 0x010fe20000010015 */
[----:B------:R-:W-:Y:S01]  /*100e0*/  FMUL.FTZ R3, R175, UR45 ;  /* 0x0000002daf037c20 */ /* 0x000fe20008410000 */
        /* <DEDUP_REMOVED lines=8> */
[----:B------:R-:W-:Y:S01]  /*10170*/  FMUL.FTZ R187, R194, UR45 ;  /* 0x0000002dc2bb7c20 */ /* 0x000fe20008410000 */
[----:B------:R-:W-:Y:S01]  /*10180*/  FMUL.FTZ R191, R198, UR45 ;  /* 0x0000002dc6bf7c20 */ /* 0x000fe20008410000 */
        /* <DEDUP_REMOVED lines=11> */
[----:B------:R-:W5:Y:S01]  /*10240*/  MUFU.TANH R171, R171 ;  /* 0x000000ab00ab7308 */ /* 0x000f620000002400 */
[----:B---3--:R-:W-:Y:S01]  /*10250*/  FMUL.FTZ R153, R178, UR45 ;  /* 0x0000002db2997c20 */ /* 0x008fe20008410000 */
[----:B------:R-:W-:Y:S01]  /*10260*/  FMUL.FTZ R178, R183, UR45 ;  /* 0x0000002db7b27c20 */ /* 0x000fe20008410000 */
[----:B------:R-:W-:Y:S01]  /*10270*/  FMUL.FTZ R183, R190, UR45 ;  /* 0x0000002dbeb77c20 */ /* 0x000fe20008410000 */
[----:B------:R-:W-:Y:S01]  /*10280*/  FMUL.FTZ R190, R195, UR45 ;  /* 0x0000002dc3be7c20 */ /* 0x000fe20008410000 */
[-C--:B------:R-:W-:Y:S01]  /*10290*/  FMUL.FTZ R44, R44, R176.reuse ;  /* 0x000000b02c2c7220 */ /* 0x080fe20000410000 */
[-C--:B------:R-:W-:Y:S01]  /*102a0*/  FMUL.FTZ R45, R45, R176.reuse ;  /* 0x000000b02d2d7220 */ /* 0x080fe20000410000 */
[-C--:B------:R-:W-:Y:S01]  /*102b0*/  FMUL.FTZ R48, R48, R176.reuse ;  /* 0x000000b030307220 */ /* 0x080fe20000410000 */
[----:B------:R-:W3:Y:S01]  /*102c0*/  MUFU.TANH R3, R3 ;  /* 0x0000000300037308 */ /* 0x000ee20000002400 */
[----:B----4-:R-:W-:Y:S01]  /*102d0*/  FADD.FTZ R154, R21, R154 ;  /* 0x0000009a159a7221 */ /* 0x010fe20000010000 */
[-C--:B------:R-:W-:Y:S01]  /*102e0*/  FMUL.FTZ R49, R49, R176.reuse ;  /* 0x000000b031317220 */ /* 0x080fe20000410000 */
[-C--:B------:R-:W-:Y:S01]  /*102f0*/  FMUL.FTZ R52, R52, R176.reuse ;  /* 0x000000b034347220 */ /* 0x080fe20000410000 */
[-C--:B------:R-:W-:Y:S01]  /*10300*/  FMUL.FTZ R53, R53, R176.reuse ;  /* 0x000000b035357220 */ /* 0x080fe20000410000 */
[C---:B------:R-:W-:Y:S01]  /*10310*/  FADD.FTZ R156, R197.reuse, R154 ;  /* 0x0000009ac59c7221 */ /* 0x040fe20000010000 */
[----:B------:R-:W-:Y:S01]  /*10320*/  F2FP.F16.F32.PACK_AB R154, R197, R21 ;  /* 0x00000015c59a723e */ /* 0x000fe200000000ff */
        /* <DEDUP_REMOVED lines=41> */
[----:B-----5:R-:W-:Y:S01]  /*105c0*/  FMNMX.FTZ R21, R171, R21, !PT ;  /* 0x00000015ab157209 */ /* 0x020fe20007810000 */
[----:B------:R-:W5:Y:S01]  /*105d0*/  MUFU.TANH R182, R182 ;  /* 0x000000b600b67308 */ /* 0x000f620000002400 */
        /* <DEDUP_REMOVED lines=18> */
[----:B--2---:R-:W-:Y:S01]  /*10700*/  FMNMX.FTZ R21, R178, R21, !PT ;  /* 0x00000015b2157209 */ /* 0x004fe20007810000 */
[-C--:B------:R-:W-:Y:S01]  /*10710*/  FMUL.FTZ R132, R132, R176.reuse ;  /* 0x000000b084847220 */ /* 0x080fe20000410000 */
[-C--:B------:R-:W-:Y:S01]  /*10720*/  FMUL.FTZ R133, R133, R176.reuse ;  /* 0x000000b085857220 */ /* 0x080fe20000410000 */
[-C--:B------:R-:W-:Y:S01]  /*10730*/  FMUL.FTZ R136, R136, R176.reuse ;  /* 0x000000b088887220 */ /* 0x080fe20000410000 */
[----:B------:R-:W-:Y:S01]  /*10740*/  FMNMX.FTZ R21, R179, R21, !PT ;  /* 0x00000015b3157209 */ /* 0x000fe20007810000 */
[----:B------:R-:W1:Y:S01]  /*10750*/  MUFU.TANH R187, R187 ;  /* 0x000000bb00bb7308 */ /* 0x000e620000002400 */
[-C--:B------:R-:W-:Y:S01]  /*10760*/  FMUL.FTZ R137, R137, R176.reuse ;  /* 0x000000b089897220 */ /* 0x080fe20000410000 */
[-C--:B------:R-:W-:Y:S01]  /*10770*/  FMUL.FTZ R140, R140, R176.reuse ;  /* 0x000000b08c8c7220 */ /* 0x080fe20000410000 */
[----:B-----5:R-:W-:Y:S01]  /*10780*/  FMNMX.FTZ R21, R182, R21, !PT ;  /* 0x00000015b6157209 */ /* 0x020fe20007810000 */
[-C--:B------:R-:W-:Y:S01]  /*10790*/  FMUL.FTZ R141, R141, R176.reuse ;  /* 0x000000b08d8d7220 */ /* 0x080fe20000410000 */
[-C--:B------:R-:W-:Y:S01]  /*107a0*/  FMUL.FTZ R144, R144, R176.reuse ;  /* 0x000000b090907220 */ /* 0x080fe20000410000 */
[-C--:B------:R-:W-:Y:S01]  /*107b0*/  FMUL.FTZ R145, R145, R176.reuse ;  /* 0x000000b091917220 */ /* 0x080fe20000410000 */
[----:B---3--:R-:W-:Y:S01]  /*107c0*/  FMNMX.FTZ R21, R183, R21, !PT ;  /* 0x00000015b7157209 */ /* 0x008fe20007810000 */
[----:B------:R-:W2:Y:S01]  /*107d0*/  MUFU.TANH R190, R190 ;  /* 0x000000be00be7308 */ /* 0x000ea20000002400 */
[-C--:B------:R-:W-:Y:S01]  /*107e0*/  FMUL.FTZ R148, R148, R176.reuse ;  /* 0x000000b094947220 */ /* 0x080fe20000410000 */
[----:B------:R-:W-:Y:S01]  /*107f0*/  FMUL.FTZ R149, R149, R176 ;  /* 0x000000b095957220 */ /* 0x000fe20000410000 */
[----:B0-----:R-:W-:-:S05]  /*10800*/  FMNMX.FTZ R21, R186, R21, !PT ;  /* 0x00000015ba157209 */ /* 0x001fca0007810000 */
[----:B------:R-:W0:Y:S01]  /*10810*/  MUFU.TANH R191, R191 ;  /* 0x000000bf00bf7308 */ /* 0x000e220000002400 */
[----:B-1----:R-:W-:-:S07]  /*10820*/  FMNMX.FTZ R21, R187, R21, !PT ;  /* 0x00000015bb157209 */ /* 0x002fce0007810000 */
[----:B------:R-:W-:Y:S01]  /*10830*/  MUFU.EX2 R198, R160 ;  /* 0x000000a000c67308 */ /* 0x000fe20000000800 */
[----:B--2---:R-:W-:-:S07]  /*10840*/  FMNMX.FTZ R21, R190, R21, !PT ;  /* 0x00000015be157209 */ /* 0x004fce0007810000 */
[----:B------:R-:W-:Y:S01]  /*10850*/  MUFU.EX2 R160, R169 ;  /* 0x000000a900a07308 */ /* 0x000fe20000000800 */
[----:B0-----:R-:W-:-:S04]  /*10860*/  FMNMX.FTZ R21, R191, R21, !PT ;  /* 0x00000015bf157209 */ /* 0x001fc80007810000 */
[----:B------:R-:W-:-:S03]  /*10870*/  FMNMX.FTZ R21, R199, R21, !PT ;  /* 0x00000015c7157209 */ /* 0x000fc60007810000 */
[----:B------:R-:W-:Y:S02]  /*10880*/  MUFU.EX2 R197, R170 ;  /* 0x000000aa00c57308 */ /* 0x000fe40000000800 */
[----:B------:R-:W0:Y:S06]  /*10890*/  SHFL.BFLY PT, R194, R21, 0x2, 0x1f ;  /* 0x0c401f0015c27f89 */ /* 0x000e2c00000e0000 */
[----:B------:R-:W1:Y:S08]  /*108a0*/  MUFU.EX2 R157, R157 ;  /* 0x0000009d009d7308 */ /* 0x000e700000000800 */
[----:B------:R-:W2:Y:S08]  /*108b0*/  MUFU.EX2 R161, R161 ;  /* 0x000000a100a17308 */ /* 0x000eb00000000800 */
[----:B------:R-:W-:Y:S01]  /*108c0*/  MUFU.EX2 R195, R172 ;  /* 0x000000ac00c37308 */ /* 0x000fe20000000800 */
[----:B-1----:R-:W-:Y:S01]  /*108d0*/  FADD.FTZ R156, R157, R156 ;  /* 0x0000009c9d9c7221 */ /* 0x002fe20000010000 */
[----:B0-----:R-:W-:-:S03]  /*108e0*/  FMNMX.FTZ R21, R21, R194, !PT ;  /* 0x000000c215157209 */ /* 0x001fc60007810000 */
[----:B------:R-:W-:Y:S02]  /*108f0*/  FADD.FTZ R156, R198, R156 ;  /* 0x0000009cc69c7221 */ /* 0x000fe40000010000 */
[----:B------:R-:W0:Y:S01]  /*10900*/  SHFL.BFLY PT, R216, R21, 0x1, 0x1f ;  /* 0x0c201f0015d87f89 */ /* 0x000e2200000e0000 */
[----:B------:R-:W1:Y:S01]  /*10910*/  MUFU.EX2 R194, R164 ;  /* 0x000000a400c27308 */ /* 0x000e620000000800 */
[----:B--2---:R-:W-:-:S07]  /*10920*/  FADD.FTZ R156, R161, R156 ;  /* 0x0000009ca19c7221 */ /* 0x004fce0000010000 */
[----:B------:R-:W2:Y:S08]  /*10930*/  MUFU.EX2 R164, R165 ;  /* 0x000000a500a47308 */ /* 0x000eb00000000800 */
[----:B------:R3:W-:Y:S01]  /*10940*/  MUFU.EX2 R165, R168 ;  /* 0x000000a800a57308 */ /* 0x0007e20000000800 */
[----:B-1----:R-:W-:Y:S01]  /*10950*/  FADD.FTZ R156, R194, R156 ;  /* 0x0000009cc29c7221 */ /* 0x002fe20000010000 */
[----:B0-----:R-:W-:-:S06]  /*10960*/  FMNMX.FTZ R21, R21, R216, !PT ;  /* 0x000000d815157209 */ /* 0x001fcc0007810000 */
[----:B------:R-:W-:Y:S01]  /*10970*/  MUFU.EX2 R172, R189 ;  /* 0x000000bd00ac7308 */ /* 0x000fe20000000800 */
[----:B--2---:R-:W-:Y:S01]  /*10980*/  FADD.FTZ R156, R164, R156 ;  /* 0x0000009ca49c7221 */ /* 0x004fe20000010000 */
[C---:B---3--:R-:W-:Y:S01]  /*10990*/  FMUL.FTZ R168, R21.reuse, UR37 ;  /* 0x0000002515a87c20 */ /* 0x048fe20008410000 */
[----:B------:R-:W-:-:S03]  /*109a0*/  FADD.FTZ R169, -R21, R215 ;  /* 0x000000d715a97221 */ /* 0x000fc60000010100 */
[--C-:B------:R-:W-:Y:S01]  /*109b0*/  FFMA.FTZ R219, R219, UR37, -R168.reuse ;  /* 0x00000025dbdb7c23 */ /* 0x100fe200080108a8 */
[----:B------:R-:W-:Y:S01]  /*109c0*/  FMUL.FTZ R169, R169, UR37 ;  /* 0x00000025a9a97c20 */ /* 0x000fe20008410000 */
        /* <DEDUP_REMOVED lines=26> */
[----:B------:R-:W-:Y:S01]  /*10b70*/  IMAD.U32 R168, RZ, RZ, UR41 ;  /* 0x00000029ffa87e24 */ /* 0x000fe2000f8e00ff */
[----:B------:R-:W2:Y:S01]  /*10b80*/  MUFU.EX2 R217, R217 ;  /* 0x000000d900d97308 */ /* 0x000ea20000000800 */
[----:B0-----:R-:W-:Y:S01]  /*10b90*/  FFMA.FTZ R0, R178, R0, R219 ;  /* 0x00000000b2007223 */ /* 0x001fe200000100db */
[C---:B------:R-:W-:Y:S01]  /*10ba0*/  FADD.FTZ R156, R165.reuse, R156 ;  /* 0x0000009ca59c7221 */ /* 0x040fe20000010000 */
[----:B------:R-:W-:Y:S01]  /*10bb0*/  F2FP.F16.F32.PACK_AB R164, R165, R164 ;  /* 0x000000a4a5a4723e */ /* 0x000fe200000000ff */
[-C--:B------:R-:W-:Y:S01]  /*10bc0*/  FMUL.FTZ R26, R26, R178.reuse ;  /* 0x000000b21a1a7220 */ /* 0x080fe20000410000 */
[-C--:B------:R-:W-:Y:S01]  /*10bd0*/  FMUL.FTZ R27, R27, R178.reuse ;  /* 0x000000b21b1b7220 */ /* 0x080fe20000410000 */
[----:B------:R-:W-:Y:S01]  /*10be0*/  FADD.FTZ R156, R160, R156 ;  /* 0x0000009ca09c7221 */ /* 0x000fe20000010000 */
[-C--:B------:R-:W-:Y:S01]  /*10bf0*/  FMUL.FTZ R30, R30, R178.reuse ;  /* 0x000000b21e1e7220 */ /* 0x080fe20000410000 */
[----:B------:R-:W0:Y:S01]  /*10c00*/  MUFU.EX2 R155, R155 ;  /* 0x0000009b009b7308 */ /* 0x000e220000000800 */
[----:B-1----:R-:W-:Y:S01]  /*10c10*/  FADD.FTZ R0, R218, R0 ;  /* 0x00000000da007221 */ /* 0x002fe20000010000 */
        /* <DEDUP_REMOVED lines=39> */
[----:B---3--:R-:W-:-:S02]  /*10e90*/  VIADD R153, R14, 0x22840 ;  /* 0x000228400e997836 */ /* 0x008fc40000000000 */
[-C--:B------:R-:W-:Y:S01]  /*10ea0*/  FMUL.FTZ R95, R95, R178.reuse ;  /* 0x000000b25f5f7220 */ /* 0x080fe20000410000 */
[-C--:B------:R-:W-:Y:S01]  /*10eb0*/  FMUL.FTZ R98, R98, R178.reuse ;  /* 0x000000b262627220 */ /* 0x080fe20000410000 */
[-C--:B------:R-:W-:Y:S01]  /*10ec0*/  FMUL.FTZ R99, R99, R178.reuse ;  /* 0x000000b263637220 */ /* 0x080fe20000410000 */
[-C--:B------:R-:W-:Y:S01]  /*10ed0*/  FMUL.FTZ R102, R102, R178.reuse ;  /* 0x000000b266667220 */ /* 0x080fe20000410000 */
[----:B------:R-:W-:Y:S01]  /*10ee0*/  PRMT R153, R168, 0x654, R153 ;  /* 0x00000654a8997816 */ /* 0x000fe20000000099 */
[C---:B0-----:R-:W-:Y:S01]  /*10ef0*/  FADD.FTZ R168, R155.reuse, R0 ;  /* 0x000000009ba87221 */ /* 0x041fe20000010000 */
[----:B------:R-:W-:Y:S01]  /*10f00*/  MUFU.EX2 R163, R163 ;  /* 0x000000a300a37308 */ /* 0x000fe20000000800 */
[----:B------:R-:W-:Y:S01]  /*10f10*/  F2FP.F16.F32.PACK_AB R155, R155, R217 ;  /* 0x000000d99b9b723e */ /* 0x000fe200000000ff */
[----:B------:R0:W-:Y:S01]  /*10f20*/  SYNCS.ARRIVE.TRANS64.RED.A1T0 RZ, [R153+URZ], RZ ;  /* 0x000000ff99ff79a7 */ /* 0x0001e2000810043f */
[----:B-1----:R-:W-:Y:S01]  /*10f30*/  FADD.FTZ R169, R158, R168 ;  /* 0x000000a89ea97221 */ /* 0x002fe20000010000 */
[----:B------:R-:W-:Y:S01]  /*10f40*/  F2FP.F16.F32.PACK_AB R168, R198, R157 ;  /* 0x0000009dc6a8723e */ /* 0x000fe200000000ff */
[-C--:B------:R-:W-:Y:S01]  /*10f50*/  FMUL.FTZ R103, R103, R178.reuse ;  /* 0x000000b267677220 */ /* 0x080fe20000410000 */
[-C--:B------:R-:W-:Y:S01]  /*10f60*/  FMUL.FTZ R106, R106, R178.reuse ;  /* 0x000000b26a6a7220 */ /* 0x080fe20000410000 */
[-C--:B------:R-:W-:Y:S01]  /*10f70*/  FMUL.FTZ R107, R107, R178.reuse ;  /* 0x000000b26b6b7220 */ /* 0x080fe20000410000 */
[----:B------:R-:W-:Y:S01]  /*10f80*/  MUFU.EX2 R166, R166 ;  /* 0x000000a600a67308 */ /* 0x000fe20000000800 */
[-C--:B------:R-:W-:Y:S01]  /*10f90*/  FMUL.FTZ R110, R110, R178.reuse ;  /* 0x000000b26e6e7220 */ /* 0x080fe20000410000 */
[----:B0-----:R-:W-:Y:S01]  /*10fa0*/  F2FP.F16.F32.PACK_AB R153, R218, R219 ;  /* 0x000000dbda99723e */ /* 0x001fe200000000ff */
        /* <DEDUP_REMOVED lines=22> */
[C---:B--2---:R-:W-:Y:S01]  /*11110*/  FADD.FTZ R170, R159.reuse, R169 ;  /* 0x000000a99faa7221 */ /* 0x044fe20000010000 */
[----:B------:R-:W-:Y:S01]  /*11120*/  F2FP.F16.F32.PACK_AB R169, R159, R158 ;  /* 0x0000009e9fa9723e */ /* 0x000fe200000000ff */
[----:B------:R-:W-:Y:S01]  /*11130*/  FMUL.FTZ R150, R150, R178 ;  /* 0x000000b296967220 */ /* 0x000fe20000410000 */
[----:B0-----:R-:W-:Y:S01]  /*11140*/  F2FP.F16.F32.PACK_AB R165, R189, R166 ;  /* 0x000000a6bda5723e */ /* 0x001fe200000000ff */
[----:B------:R-:W-:Y:S01]  /*11150*/  FADD.FTZ R158, R162, R170 ;  /* 0x000000aaa29e7221 */ /* 0x000fe20000010000 */
[----:B------:R-:W-:Y:S01]  /*11160*/  F2FP.F16.F32.PACK_AB R170, R194, R161 ;  /* 0x000000a1c2aa723e */ /* 0x000fe200000000ff */
[----:B------:R-:W-:Y:S01]  /*11170*/  FMUL.FTZ R151, R151, R178 ;  /* 0x000000b297977220 */ /* 0x000fe20000410000 */
[----:B------:R-:W0:Y:S01]  /*11180*/  MUFU.EX2 R173, R173 ;  /* 0x000000ad00ad7308 */ /* 0x000e220000000800 */
[C---:B------:R-:W-:Y:S01]  /*11190*/  FADD.FTZ R158, R163.reuse, R158 ;  /* 0x0000009ea39e7221 */ /* 0x040fe20000010000 */
[----:B-1----:R-:W-:-:S03]  /*111a0*/  F2FP.F16.F32.PACK_AB R171, R163, R162 ;  /* 0x000000a2a3ab723e */ /* 0x002fc600000000ff */
[----:B------:R-:W-:Y:S01]  /*111b0*/  FADD.FTZ R158, R166, R158 ;  /* 0x0000009ea69e7221 */ /* 0x000fe20000010000 */
[----:B------:R-:W-:Y:S02]  /*111c0*/  F2FP.F16.F32.PACK_AB R166, R195, R160 ;  /* 0x000000a0c3a6723e */ /* 0x000fe400000000ff */
[----:B------:R-:W1:Y:S01]  /*111d0*/  MUFU.EX2 R174, R174 ;  /* 0x000000ae00ae7308 */ /* 0x000e620000000800 */
[----:B------:R-:W-:-:S04]  /*111e0*/  FADD.FTZ R158, R189, R158 ;  /* 0x0000009ebd9e7221 */ /* 0x000fc80000010000 */
[----:B---3--:R-:W-:Y:S01]  /*111f0*/  FADD.FTZ R158, R167, R158 ;  /* 0x0000009ea79e7221 */ /* 0x008fe20000010000 */
[C---:B------:R-:W-:Y:S02]  /*11200*/  F2FP.F16.F32.PACK_AB R167, R215.reuse, R167 ;  /* 0x000000a7d7a7723e */ /* 0x040fe400000000ff */
[----:B------:R-:W2:Y:S01]  /*11210*/  MUFU.EX2 R177, R177 ;  /* 0x000000b100b17308 */ /* 0x000ea20000000800 */
[----:B------:R-:W-:Y:S01]  /*11220*/  FADD.FTZ R158, R215, R158 ;  /* 0x0000009ed79e7221 */ /* 0x000fe20000010000 */
[----:B0-----:R-:W-:Y:S01]  /*11230*/  FADD.FTZ R156, R173, R156 ;  /* 0x0000009cad9c7221 */ /* 0x001fe20000010000 */
[----:B------:R-:W-:Y:S02]  /*11240*/  F2FP.F16.F32.PACK_AB R160, R197, R173 ;  /* 0x000000adc5a0723e */ /* 0x000fe400000000ff */
[----:B------:R-:W-:Y:S01]  /*11250*/  FADD.FTZ R158, R3, R158 ;  /* 0x0000009e039e7221 */ /* 0x000fe20000010000 */
[----:B------:R-:W-:Y:S02]  /*11260*/  FADD.FTZ R156, R197, R156 ;  /* 0x0000009cc59c7221 */ /* 0x000fe40000010000 */
[----:B------:R-:W0:Y:S01]  /*11270*/  MUFU.EX2 R175, R175 ;  /* 0x000000af00af7308 */ /* 0x000e220000000800 */
[C---:B-1----:R-:W-:Y:S01]  /*11280*/  FADD.FTZ R158, R174.reuse, R158 ;  /* 0x0000009eae9e7221 */ /* 0x042fe20000010000 */
[----:B------:R-:W-:-:S06]  /*11290*/  F2FP.F16.F32.PACK_AB R161, R174, R3 ;  /* 0x00000003aea1723e */ /* 0x000fcc00000000ff */
[----:B------:R-:W1:Y:S01]  /*112a0*/  MUFU.EX2 R180, R180 ;  /* 0x000000b400b47308 */ /* 0x000e620000000800 */
[----:B--2---:R-:W-:-:S07]  /*112b0*/  FADD.FTZ R3, R177, R156 ;  /* 0x0000009cb1037221 */ /* 0x004fce0000010000 */
[----:B------:R-:W2:Y:S01]  /*112c0*/  MUFU.EX2 R181, R181 ;  /* 0x000000b500b57308 */ /* 0x000ea20000000800 */
[----:B0-----:R-:W-:Y:S01]  /*112d0*/  FADD.FTZ R158, R175, R158 ;  /* 0x0000009eaf9e7221 */ /* 0x001fe20000010000 */
[----:B------:R-:W-:-:S03]  /*112e0*/  F2FP.F16.F32.PACK_AB R163, R0, R175 ;  /* 0x000000af00a3723e */ /* 0x000fc600000000ff */
[----:B------:R-:W-:-:S03]  /*112f0*/  FADD.FTZ R158, R0, R158 ;  /* 0x0000009e009e7221 */ /* 0x000fc60000010000 */
        /* <DEDUP_REMOVED lines=42> */
.L_x_14498:
[----:B------:R0:W1:Y:S01]  /*115a0*/  SYNCS.PHASECHK.TRANS64.TRYWAIT P1, [R14+URZ+0x22850], R15 ;  /* 0x0228500f0e0075a7 */ /* 0x000062000802017f */
[----:B------:R-:W-:Y:S05]  /*115b0*/  @!P0 BRA `(.L_x_14499) ;  /* 0x0000000000048947 */ /* 0x000fea0003800000 */
[----:B------:R-:W-:Y:S01]  /*115c0*/  BPT.TRAP 0x1 ;  /* 0x000000040000795c */ /* 0x000fe20000300000 */
.L_x_14499:
[----:B------:R-:W-:Y:S04]  /*115d0*/  BSSY B0, `(.L_x_14500) ;  /* 0x0000004000007945 */ /* 0x000fe80003800000 */
[----:B-1----:R-:W-:Y:S05]  /*115e0*/  @P1 BRA `(.L_x_14501) ;  /* 0x0000000000081947 */ /* 0x002fea0003800000 */
[----:B------:R-:W1:Y:S02]  /*115f0*/  SYNCS.PHASECHK.TRANS64.TRYWAIT P1, [R14+URZ+0x22850], R15 ;  /* 0x0228500f0e0075a7 */ /* 0x000e64000802017f */
[----:B-1----:R-:W-:Y:S05]  /*11600*/  @!P1 BRA `(.L_x_14502) ;  /* 0x000000ec00d09947 */ /* 0x002fea0003800000 */
.L_x_14501:
[----:B------:R-:W-:Y:S05]  /*11610*/  BSYNC B0 ;  /* 0x0000000000007941 */ /* 0x000fea0003800000 */
.L_x_14500:
        /* <DEDUP_REMOVED lines=14> */
[----:B------:R-:W-:Y:S01]  /*11700*/  IMAD.MOV.U32 R153, RZ, RZ, 0x40000040 ;  /* 0x40000040ff997424 */ /* 0x000fe200078e00ff */
[----:B------:R-:W-:Y:S01]  /*11710*/  IADD3 R152, R176, 0x80, RZ ;  /* 0x00000080b0987810 */ /* 0x000fe20007ffe0ff */
[----:B------:R-:W-:-:S03]  /*11720*/  WARPGROUP.ARRIVE ;  /* 0x00000000000079c5 */ /* 0x000fc60000000000 */
        /* <DEDUP_REMOVED lines=16> */
[----:B------:R-:W-:Y:S01]  /*11830*/  VIADD R176, R176, 0x280 ;  /* 0x00000280b0b07836 */ /* 0x000fe20000000000 */
[----:B------:R-:W-:Y:S01]  /*11840*/  MOV R153, 0x40000040 ;  /* 0x4000004000997802 */ /* 0x000fe20000000f00 */
[----:B------:R-:W-:Y:S02]  /*11850*/  WARPGROUP.DEPBAR.LE gsb0, 0x0 ;  /* 0x00008000000079c5 */ /* 0x000fe40000010000 */
[----:B------:R-:W-:-:S15]  /*11860*/  WARPGROUP.ARRIVE ;  /* 0x00000000000079c5 */ /* 0x000fde0000000000 */
[----:B------:R-:W-:-:S05]  /*11870*/  NOP ;  /* 0x0000000000007918 */ /* 0x000fca0000000000 */
        /* <DEDUP_REMOVED lines=16> */
.L_x_14503:
[----:B------:R-:W2:Y:S01]  /*11980*/  LDL R152, [R1+0x34] ;  /* 0x0000340001987983 */ /* 0x000ea20000100800 */
[----:B------:R-:W-:Y:S01]  /*11990*/  VIADD R14, R14, 0x22860 ;  /* 0x000228600e0e7836 */ /* 0x000fe20000000000 */
[----:B------:R-:W-:Y:S01]  /*119a0*/  MOV R216, R20 ;  /* 0x0000001400d87202 */ /* 0x000fe20000000f00 */
[----:B------:R-:W-:Y:S02]  /*119b0*/  IMAD.U32 R15, RZ, RZ, UR41 ;  /* 0x00000029ff0f7e24 */ /* 0x000fe4000f8e00ff */
[----:B------:R-:W-:-:S03]  /*119c0*/  IMAD.MOV.U32 R215, RZ, RZ, R21 ;  /* 0x000000ffffd77224 */ /* 0x000fc600078e0015 */
[----:B------:R-:W-:-:S04]  /*119d0*/  PRMT R14, R15, 0x654, R14 ;  /* 0x000006540f0e7816 */ /* 0x000fc8000000000e */
[----:B------:R0:W-:Y:S01]  /*119e0*/  SYNCS.ARRIVE.TRANS64.RED.A1T0 RZ, [R14+URZ], RZ ;  /* 0x000000ff0eff79a7 */ /* 0x0001e2000810043f */
[C---:B--2---:R-:W-:Y:S01]  /*119f0*/  ISETP.GT.AND P1, PT, R13.reuse, R152, PT ;  /* 0x000000980d00720c */ /* 0x044fe20003f24270 */
[----:B------:R-:W-:-:S12]  /*11a00*/  VIADD R13, R13, 0xffffffff ;  /* 0xffffffff0d0d7836 */ /* 0x000fd80000000000 */
[----:B0-----:R-:W-:Y:S05]  /*11a10*/  @P1 BRA `(.L_x_14504) ;  /* 0xffffffd800b41947 */ /* 0x001fea000383ffff */
.L_x_14492:
[----:B------:R-:W2:Y:S01]  /*11a20*/  LDL.LU R14, [R1+0x54] ;  /* 0x00005400010e7983 */ /* 0x000ea20000300800 */
[----:B------:R-:W-:Y:S05]  /*11a30*/  WARPSYNC.ALL ;  /* 0x0000000000007948 */ /* 0x000fea0003800000 */
[----:B------:R-:W0:Y:S01]  /*11a40*/  SHFL.BFLY PT, R4, R3, 0x2, 0x1f ;  /* 0x0c401f0003047f89 */ /* 0x000e2200000e0000 */
[----:B------:R-:W-:Y:S01]  /*11a50*/  IMAD.MOV.U32 R155, RZ, RZ, -0x800000 ;  /* 0xff800000ff9b7424 */ /* 0x000fe200078e00ff */
[----:B------:R-:W-:Y:S01]  /*11a60*/  IADD3 R22, R22, 0x1, RZ ;  /* 0x0000000116167810 */ /* 0x000fe20007ffe0ff */
[----:B------:R-:W-:Y:S01]  /*11a70*/  IMAD.MOV.U32 R154, RZ, RZ, -0x800000 ;  /* 0xff800000ff9a7424 */ /* 0x000fe200078e00ff */
[----:B------:R1:W-:Y:S08]  /*11a80*/  BAR.ARV R12, 0x100 ;  /* 0x0004000c0000751d */ /* 0x0003f00000002000 */
[----:B------:R-:W-:Y:S06]  /*11a90*/  BAR.ARV 0x8, 0x180 ;  /* 0x0206000000007b1d */ /* 0x000fec0000002000 */
[----:B------:R-:W-:-:S04]  /*11aa0*/  ISETP.NE.AND P1, PT, R22, 0x2, PT ;  /* 0x000000021600780c */ /* 0x000fc80003f25270 */
[----:B------:R-:W-:Y:S01]  /*11ab0*/  SEL R22, R22, RZ, P1 ;  /* 0x000000ff16167207 */ /* 0x000fe20000800000 */
[----:B0-----:R-:W-:-:S05]  /*11ac0*/  FADD.FTZ R4, R4, R3 ;  /* 0x0000000304047221 */ /* 0x001fca0000010000 */
[----:B------:R-:W0:Y:S02]  /*11ad0*/  SHFL.BFLY PT, R3, R4, 0x1, 0x1f ;  /* 0x0c201f0004037f89 */ /* 0x000e2400000e0000 */
[----:B0-----:R-:W-:Y:S01]  /*11ae0*/  FADD.FTZ R4, R4, R3 ;  /* 0x0000000304047221 */ /* 0x001fe20000010000 */
[----:B------:R-:W-:-:S04]  /*11af0*/  IMAD.MOV.U32 R3, RZ, RZ, RZ ;  /* 0x000000ffff037224 */ /* 0x000fc800078e00ff */
[----:B------:R-:W-:-:S13]  /*11b00*/  FSETP.NE.FTZ.AND P0, PT, R4, RZ, PT ;  /* 0x000000ff0400720b */ /* 0x000fda0003f15000 */
[----:B------:R-:W0:Y:S08]  /*11b10*/  @P0 MUFU.LG2 R5, R4 ;  /* 0x0000000400050308 */ /* 0x000e300000000c00 */
[----:B------:R3:W4:Y:S02]  /*11b20*/  @P0 MUFU.RCP R3, R4 ;  /* 0x0000000400030308 */ /* 0x0007240000001000 */
[----:B---3--:R-:W-:-:S02]  /*11b30*/  IMAD.U32 R4, RZ, RZ, UR37 ;  /* 0x00000025ff047e24 */ /* 0x008fc4000f8e00ff */
[----:B0-----:R-:W-:Y:S02]  /*11b40*/  @P0 FMUL.FTZ R5, R5, 0.69314718246459960938 ;  /* 0x3f31721805050820 */ /* 0x001fe40000410000 */
[----:B------:R-:W-:-:S04]  /*11b50*/  @P0 FMUL.FTZ R4, R4, 0.69314718246459960938 ;  /* 0x3f31721804040820 */ /* 0x000fc80000410000 */
[----:B------:R-:W-:Y:S01]  /*11b60*/  @P0 FFMA.FTZ R155, R4, R20, R5 ;  /* 0x00000014049b0223 */ /* 0x000fe20000010005 */
[-C--:B----4-:R-:W-:Y:S01]  /*11b70*/  FMUL.FTZ R152, R24, R3.reuse ;  /* 0x0000000318987220 */ /* 0x090fe20000410000 */
        /* <DEDUP_REMOVED lines=56> */
[-C--:B------:R-:W-:Y:S01]  /*11f00*/  FMUL.FTZ R128, R128, R3.reuse ;  /* 0x0000000380807220 */ /* 0x080fe20000410000 */
[-C--:B------:R-:W-:Y:S01]  /*11f10*/  FMUL.FTZ R129, R129, R3.reuse ;  /* 0x0000000381817220 */ /* 0x080fe20000410000 */
[----:B------:R-:W-:Y:S01]  /*11f20*/  FSETP.NE.FTZ.AND P0, PT, R4, RZ, PT ;  /* 0x000000ff0400720b */ /* 0x000fe20003f15000 */
        /* <DEDUP_REMOVED lines=9> */
[----:B------:R-:W-:-:S03]  /*11fc0*/  FMUL.FTZ R149, R149, R3 ;  /* 0x0000000395957220 */ /* 0x000fc60000410000 */
[----:B------:R-:W0:Y:S08]  /*11fd0*/  @P0 MUFU.RCP R0, R4 ;  /* 0x0000000400000308 */ /* 0x000e300000001000 */
[----:B------:R3:W4:Y:S02]  /*11fe0*/  @P0 MUFU.LG2 R5, R4 ;  /* 0x0000000400050308 */ /* 0x0007240000000c00 */
[----:B---3--:R-:W-:-:S02]  /*11ff0*/  IMAD.U32 R4, RZ, RZ, UR37 ;  /* 0x00000025ff047e24 */ /* 0x008fc4000f8e00ff */
[-C--:B0-----:R-:W-:Y:S01]  /*12000*/  FMUL.FTZ R26, R26, R0.reuse ;  /* 0x000000001a1a7220 */ /* 0x081fe20000410000 */
[-C--:B------:R-:W-:Y:S01]  /*12010*/  FMUL.FTZ R27, R27, R0.reuse ;  /* 0x000000001b1b7220 */ /* 0x080fe20000410000 */
[-C--:B------:R-:W-:Y:S01]  /*12020*/  FMUL.FTZ R30, R30, R0.reuse ;  /* 0x000000001e1e7220 */ /* 0x080fe20000410000 */
[----:B------:R-:W-:Y:S01]  /*12030*/  @P0 FMUL.FTZ R4, R4, 0.69314718246459960938 ;  /* 0x3f31721804040820 */ /* 0x000fe20000410000 */
[-C--:B------:R-:W-:Y:S01]  /*12040*/  FMUL.FTZ R31, R31, R0.reuse ;  /* 0x000000001f1f7220 */ /* 0x080fe20000410000 */
[-C--:B------:R-:W-:Y:S01]  /*12050*/  FMUL.FTZ R34, R34, R0.reuse ;  /* 0x0000000022227220 */ /* 0x080fe20000410000 */
[-C--:B------:R-:W-:Y:S01]  /*12060*/  FMUL.FTZ R35, R35, R0.reuse ;  /* 0x0000000023237220 */ /* 0x080fe20000410000 */
[----:B----4-:R-:W-:Y:S01]  /*12070*/  @P0 FMUL.FTZ R5, R5, 0.69314718246459960938 ;  /* 0x3f31721805050820 */ /* 0x010fe20000410000 */
        /* <DEDUP_REMOVED lines=59> */
[----:B------:R-:W-:Y:S01]  /*12430*/  @P0 FFMA.FTZ R154, R4, R21, R5 ;  /* 0x00000015049a0223 */ /* 0x000fe20000010005 */
[----:B------:R-:W-:-:S02]  /*12440*/  PLOP3.LUT P0, PT, PT, PT, PT, 0x8, 0x0 ;  /* 0x000000000000781c */ /* 0x000fc40003f0e170 */
[----:B------:R-:W-:Y:S01]  /*12450*/  LOP3.LUT R204, R204, R0, RZ, 0x3c, !PT ;  /* 0x00000000cccc7212 */ /* 0x000fe200078e3cff */
[----:B--2---:R-:W-:-:S05]  /*12460*/  VIADD R14, R14, 0x1 ;  /* 0x000000010e0e7836 */ /* 0x004fca0000000000 */
[----:B------:R1:W-:Y:S05]  /*12470*/  STL [R1+0x54], R14 ;  /* 0x0000540e01007387 */ /* 0x0003ea0000100800 */
.L_x_14433:
[----:B------:R-:W-:Y:S05]  /*12480*/  WARPSYNC.ALL ;  /* 0x0000000000007948 */ /* 0x000fea0003800000 */
[----:B------:R-:W0:Y:S08]  /*12490*/  S2UR UR41, SR_CgaCtaId ;  /* 0x00000000002979c3 */ /* 0x000e300000008800 */
[----:B------:R-:W-:Y:S06]  /*124a0*/  BAR.SYNC.DEFER_BLOCKING 0x5, 0x180 ;  /* 0x0146000000007b1d */ /* 0x000fec0000010000 */
[----:B------:R-:W-:Y:S01]  /*124b0*/  UMOV UR4, 0x400 ;  /* 0x0000040000047882 */ /* 0x000fe20000000000 */
[----:B------:R-:W-:Y:S01]  /*124c0*/  BSSY B0, `(.L_x_14505) ;  /* 0x000052a000007945 */ /* 0x000fe20003800000 */
[----:B0-----:R-:W-:-:S06]  /*124d0*/  ULEA UR4, UR41, UR4, 0x18 ;  /* 0x0000000429047291 */ /* 0x001fcc000f8ec03f */
[----:B------:R-:W-:-:S05]  /*124e0*/  IMAD.U32 R19, RZ, RZ, UR4 ;  /* 0x00000004ff137e24 */ /* 0x000fca000f8e00ff */
[----:B------:R0:W2:Y:S01]  /*124f0*/  LDS.128 R4, [R19+0x228d0] ;  /* 0x0228d00013047984 */ /* 0x0000a20000000c00 */
[----:B------:R-:W-:Y:S06]  /*12500*/  BAR.ARV 0x4, 0x180 ;  /* 0x0106000000007b1d */ /* 0x000fec0000002000 */
[----:B------:R-:W-:Y:S05]  /*12510*/  @P0 BRA `(.L_x_14506) ;  /* 0x0000004000340947 */ /* 0x000fea0003800000 */
[----:B------:R-:W3:Y:S01]  /*12520*/  LDL R3, [R1+0x164] ;  /* 0x0001640001037983 */ /* 0x000ee20000100800 */
[----:B------:R-:W-:-:S03]  /*12530*/  ULDC UR4, c[0x0][0xad4] ;  /* 0x0002b50000047ab9 */ /* 0x000fc60000000800 */
[----:B------:R-:W4:Y:S01]  /*12540*/  LDL.LU R10, [R1+0x44] ;  /* 0x00004400010a7983 */ /* 0x000f220000300800 */
[----:B------:R-:W0:Y:S01]  /*12550*/  S2R R0, SR_SWINHI ;  /* 0x0000000000007919 */ /* 0x000e220000002f00 */
[----:B------:R-:W-:Y:S02]  /*12560*/  F2FP.F16.F32.PACK_AB R11, R31, R30 ;  /* 0x0000001e1f0b723e */ /* 0x000fe400000000ff */
[----:B-1----:R-:W-:Y:S01]  /*12570*/  F2FP.F16.F32.PACK_AB R12, R33, R32 ;  /* 0x00000020210c723e */ /* 0x002fe200000000ff */
[----:B------:R-:W2:Y:S01]  /*12580*/  LDL.LU R157, [R1+0x4c] ;  /* 0x00004c00019d7983 */ /* 0x000ea20000300800 */
[----:B------:R-:W-:Y:S02]  /*12590*/  F2FP.F16.F32.PACK_AB R13, R35, R34 ;  /* 0x00000022230d723e */ /* 0x000fe400000000ff */
[----:B------:R-:W-:Y:S01]  /*125a0*/  F2FP.F16.F32.PACK_AB R14, R37, R36 ;  /* 0x00000024250e723e */ /* 0x000fe200000000ff */
[----:B------:R-:W2:Y:S01]  /*125b0*/  LDL.LU R156, [R1+0x50] ;  /* 0x00005000019c7983 */ /* 0x000ea20000300800 */
[----:B------:R-:W-:-:S02]  /*125c0*/  MOV R20, R19 ;  /* 0x0000001300147202 */ /* 0x000fc40000000f00 */
        /* <DEDUP_REMOVED lines=169> */
[----:B--2---:R-:W-:Y:S01]  /*13060*/  LOP3.LUT R4, R3, 0x380, RZ, 0xc0, !PT ;  /* 0x0000038003047812 */ /* 0x004fe200078ec0ff */
        /* <DEDUP_REMOVED lines=14> */
[----:B------:R-:W-:-:S07]  /*13150*/  IADD3.X R11, R156, UR5, RZ, P0, !PT ;  /* 0x000000059c0b7c10 */ /* 0x000fce00087fe4ff */
[----:B------:R-:W5:Y:S01]  /*13160*/  @P1 LDG.E R8, desc[UR42][R10.64] ;  /* 0x0000002a0a081981 */ /* 0x000f62000c1e1900 */
[----:B------:R-:W-:-:S04]  /*13170*/  ISETP.NE.U32.AND P0, PT, RZ, UR6, PT ;  /* 0x00000006ff007c0c */ /* 0x000fc8000bf05070 */
[----:B------:R-:W-:-:S13]  /*13180*/  ISETP.NE.AND.EX P0, PT, RZ, UR7, PT, P0 ;  /* 0x00000007ff007c0c */ /* 0x000fda000bf05300 */
[----:B0-----:R-:W-:Y:S01]  /*13190*/  @P0 IADD3 R12, P2, R157, UR6, RZ ;  /* 0x000000069d0c0c10 */ /* 0x001fe2000ff5e0ff */
[----:B------:R-:W-:-:S03]  /*131a0*/  ULDC UR6, c[0x0][0xa88] ;  /* 0x0002a20000067ab9 */ /* 0x000fc60000000800 */
[----:B------:R-:W-:Y:S02]  /*131b0*/  @P0 IADD3.X R13, R156, UR7, RZ, P2, !PT ;  /* 0x000000079c0d0c10 */ /* 0x000fe400097fe4ff */
[----:B------:R-:W-:Y:S01]  /*131c0*/  ISETP.GT.AND P2, PT, R0, 0x1, PT ;  /* 0x000000010000780c */ /* 0x000fe20003f44270 */
[----:B------:R-:W-:Y:S01]  /*131d0*/  IMAD.U32 R9, RZ, RZ, UR6 ;  /* 0x00000006ff097e24 */ /* 0x000fe2000f8e00ff */
[----:B------:R-:W-:-:S04]  /*131e0*/  MOV R0, 0x9b8 ;  /* 0x000009b800007802 */ /* 0x000fc80000000f00 */
[----:B------:R-:W-:Y:S01]  /*131f0*/  SEL R0, R0, 0x978, P2 ;  /* 0x0000097800007807 */ /* 0x000fe20001000000 */
[----:B------:R0:W5:Y:S03]  /*13200*/  @P0 LDG.E R9, desc[UR42][R12.64] ;  /* 0x0000002a0c090981 */ /* 0x000166000c1e1900 */
[----:B------:R1:W2:Y:S08]  /*13210*/  LDC.64 R14, c[0x0][R0+0x220] ;  /* 0x00008800000e7b82 */ /* 0x0002b00000000a00 */
[----:B0-----:R1:W0:Y:S01]  /*13220*/  LDC.64 R12, c[0x0][R0+0x218] ;  /* 0x00008600000c7b82 */ /* 0x0012220000000a00 */
[----:B------:R-:W-:Y:S05]  /*13230*/  @P0 BRA `(.L_x_14507) ;  /* 0x0000000000100947 */ /* 0x000fea0003800000 */
[----:B------:R-:W-:Y:S05]  /*13240*/  @!P1 BRA `(.L_x_14507) ;  /* 0x00000000000c9947 */ /* 0x000fea0003800000 */
[----:B-----5:R-:W3:Y:S04]  /*13250*/  LDG.E R9, desc[UR42][R10.64] ;  /* 0x0000002a0a097981 */ /* 0x020ee8000c1e1900 */
[----:B------:R-:W3:Y:S02]  /*13260*/  LDG.E R10, desc[UR42][R10.64+0x4] ;  /* 0x0000042a0a0a7981 */ /* 0x000ee4000c1e1900 */
[----:B---3--:R-:W-:-:S07]  /*13270*/  IMAD.IADD R9, R10, 0x1, -R9 ;  /* 0x000000010a097824 */ /* 0x008fce00078e0a09 */
.L_x_14507:
        /* <DEDUP_REMOVED lines=27> */
[----:B------:R-:W-:Y:S02]  /*13430*/  IMAD.IADD R156, R163, 0x1, R160 ;  /* 0x00000001a39c7824 */ /* 0x000fe400078e02a0 */
[----:B-1----:R-:W-:-:S02]  /*13440*/  IMAD R24, R11, R12, RZ ;  /* 0x0000000c0b187224 */ /* 0x002fc400078e02ff */
[----:B------:R-:W-:-:S04]  /*13450*/  IMAD.WIDE.U32 R12, R10, R12, RZ ;  /* 0x0000000c0a0c7225 */ /* 0x000fc800078e00ff */
[----:B----4-:R-:W-:-:S04]  /*13460*/  @P1 IMAD.HI.U32 R10, R156, R25, RZ ;  /* 0x000000199c0a1227 */ /* 0x010fc800078e00ff */
[----:B------:R-:W-:Y:S01]  /*13470*/  IMAD.MOV.U32 R25, RZ, RZ, R156 ;  /* 0x000000ffff197224 */ /* 0x000fe200078e009c */
[----:B0-----:R-:W-:Y:S02]  /*13480*/  @P1 SHF.R.U32.HI R25, RZ, R157, R10 ;  /* 0x0000009dff191219 */ /* 0x001fe4000001160a */
[----:B------:R0:W1:Y:S01]  /*13490*/  LDC.64 R10, c[0x0][R0+0x210] ;  /* 0x00008400000a7b82 */ /* 0x0000620000000a00 */
[----:B------:R-:W-:Y:S01]  /*134a0*/  IMAD.IADD R24, R13, 0x1, R24 ;  /* 0x000000010d187824 */ /* 0x000fe200078e0218 */
[----:B------:R-:W-:Y:S02]  /*134b0*/  IADD3 R12, P0, P3, R25, R14, R12 ;  /* 0x0000000e190c7210 */ /* 0x000fe40007b1e00c */
[----:B0-----:R-:W-:-:S04]  /*134c0*/  SHF.R.S32.HI R0, RZ, 0x1f, R25 ;  /* 0x0000001fff007819 */ /* 0x001fc80000011419 */
[----:B------:R-:W-:Y:S02]  /*134d0*/  IADD3.X R13, R0, R15, R24, P0, P3 ;  /* 0x0000000f000d7210 */ /* 0x000fe400007e6418 */
[----:B------:R-:W0:Y:S01]  /*134e0*/  LDC.64 R14, c[0x0][0xba8] ;  /* 0x0002ea00ff0e7b82 */ /* 0x000e220000000a00 */
[----:B------:R-:W-:-:S05]  /*134f0*/  IADD3 R24, -R25, RZ, RZ ;  /* 0x000000ff19187210 */ /* 0x000fca0007ffe1ff */
[----:B------:R-:W-:Y:S02]  /*13500*/  IMAD R24, R158, R24, R156 ;  /* 0x000000189e187224 */ /* 0x000fe400078e029c */
[----:B0-----:R-:W0:Y:S08]  /*13510*/  @!P2 LDC R14, c[0x0][0xb50] ;  /* 0x0002d400ff0eab82 */ /* 0x001e300000000800 */
[----:B------:R-:W2:Y:S01]  /*13520*/  @!P2 LDC R15, c[0x0][0xb54] ;  /* 0x0002d500ff0fab82 */ /* 0x000ea20000000800 */
[----:B------:R-:W-:Y:S01]  /*13530*/  SHF.R.S32.HI R0, RZ, 0x1f, R24 ;  /* 0x0000001fff007819 */ /* 0x000fe20000011418 */
[----:B-1----:R-:W-:-:S02]  /*13540*/  IMAD R11, R11, R24, RZ ;  /* 0x000000180b0b7224 */ /* 0x002fc400078e02ff */
[----:B------:R-:W-:-:S04]  /*13550*/  IMAD.WIDE.U32 R12, R10, R24, R12 ;  /* 0x000000180a0c7225 */ /* 0x000fc800078e000c */
[----:B------:R-:W-:-:S04]  /*13560*/  IMAD R0, R10, R0, R11 ;  /* 0x000000000a007224 */ /* 0x000fc800078e020b */
[----:B------:R-:W-:Y:S01]  /*13570*/  IMAD.IADD R0, R13, 0x1, R0 ;  /* 0x000000010d007824 */ /* 0x000fe200078e0200 */
[----:B0-----:R-:W-:-:S04]  /*13580*/  LEA R14, P0, R12, R14, 0x2 ;  /* 0x0000000e0c0e7211 */ /* 0x001fc800078010ff */
[----:B--2---:R-:W-:Y:S01]  /*13590*/  LEA.HI.X R0, R12, R15, R0, 0x2, P0 ;  /* 0x0000000f0c007211 */ /* 0x004fe200000f1400 */
[----:B------:R-:W-:Y:S01]  /*135a0*/  SHFL.IDX PT, R10, R14, RZ, 0x1c1f ;  /* 0x001c1fff0e0a7589 */ /* 0x000fe200000e0000 */
[----:B------:R-:W-:-:S03]  /*135b0*/  IMAD.IADD R25, R162, 0x1, R160 ;  /* 0x00000001a2197824 */ /* 0x000fc600078e02a0 */
[----:B------:R-:W0:Y:S04]  /*135c0*/  SHFL.IDX PT, R11, R0, RZ, 0x1c1f ;  /* 0x001c1fff000b7589 */ /* 0x000e2800000e0000 */
[----:B------:R-:W-:Y:S04]  /*135d0*/  SHFL.IDX PT, R12, R14, 0x1, 0x1c1f ;  /* 0x003c1f000e0c7f89 */ /* 0x000fe800000e0000 */
[----:B------:R1:W2:Y:S01]  /*135e0*/  SHFL.IDX PT, R13, R0, 0x1, 0x1c1f ;  /* 0x003c1f00000d7f89 */ /* 0x0002a200000e0000 */
[----:B------:R-:W-:Y:S01]  /*135f0*/  LOP3.LUT P0, RZ, R161, 0x3, RZ, 0xc0, !PT ;  /* 0x00000003a1ff7812 */ /* 0x000fe2000780c0ff */
[----:B------:R-:W-:-:S02]  /*13600*/  VIADD R24, R25, 0x8 ;  /* 0x0000000819187836 */ /* 0x000fc40000000000 */
[----:B-1----:R-:W-:-:S05]  /*13610*/  IMAD R0, R9, R158, RZ ;  /* 0x0000009e09007224 */ /* 0x002fca00078e02ff */
        /* <DEDUP_REMOVED lines=17> */
[----:B------:R-:W-:Y:S02]  /*13730*/  IADD3 R33, P2, R20, 0x2000, RZ ;  /* 0x0000200014217810 */ /* 0x000fe40007f5e0ff */
[----:B------:R-:W-:Y:S02]  /*13740*/  SHF.R.U64 R44, R44, 0x3, RZ ;  /* 0x000000032c2c7819 */ /* 0x000fe400000012ff */
[----:B------:R-:W-:-:S02]  /*13750*/  IADD3 R37, P3, R20, 0x3000, RZ ;  /* 0x0000300014257810 */ /* 0x000fc40007f7e0ff */
[----:B------:R-:W-:Y:S01]  /*13760*/  LOP3.LUT R44, R44, R45, RZ, 0x3c, !PT ;  /* 0x0000002d2c2c7212 */ /* 0x000fe200078e3cff */
[----:B------:R-:W-:Y:S01]  /*13770*/  IMAD.X R45, RZ, RZ, R21, P5 ;  /* 0x000000ffff2d7224 */ /* 0x000fe200028e0615 */
[C---:B------:R-:W-:Y:S02]  /*13780*/  IADD3 R65, P5, R20.reuse, 0xa000, RZ ;  /* 0x0000a00014417810 */ /* 0x040fe40007fbe0ff */
[----:B------:R-:W-:Y:S02]  /*13790*/  IADD3 R41, P4, R20, 0x4000, RZ ;  /* 0x0000400014297810 */ /* 0x000fe40007f9e0ff */
[----:B------:R-:W-:Y:S01]  /*137a0*/  LOP3.LUT R64, R65, 0x380, RZ, 0xc0, !PT ;  /* 0x0000038041407812 */ /* 0x000fe200078ec0ff */
[----:B------:R-:W-:Y:S01]  /*137b0*/  IMAD R3, R3, UR4, RZ ;  /* 0x0000000403037c24 */ /* 0x000fe2000f8e02ff */
[----:B------:R-:W-:Y:S01]  /*137c0*/  LOP3.LUT R28, R29, 0x380, RZ, 0xc0, !PT ;  /* 0x000003801d1c7812 */ /* 0x000fe200078ec0ff */
[----:B------:R-:W5:Y:S01]  /*137d0*/  LD.E.128 R44, desc[UR42][R44.64] ;  /* 0x0000002a2c2c7980 */ /* 0x000f62000c101d00 */
[----:B------:R-:W-:-:S02]  /*137e0*/  LOP3.LUT R32, R33, 0x380, RZ, 0xc0, !PT ;  /* 0x0000038021207812 */ /* 0x000fc400078ec0ff */
[----:B------:R-:W-:Y:S02]  /*137f0*/  LOP3.LUT R36, R37, 0x380, RZ, 0xc0, !PT ;  /* 0x0000038025247812 */ /* 0x000fe400078ec0ff */
[----:B------:R-:W-:Y:S02]  /*13800*/  LOP3.LUT R40, R41, 0x380, RZ, 0xc0, !PT ;  /* 0x0000038029287812 */ /* 0x000fe400078ec0ff */
[----:B------:R-:W-:Y:S02]  /*13810*/  SHF.R.U64 R64, R64, 0x3, RZ ;  /* 0x0000000340407819 */ /* 0x000fe400000012ff */
[----:B------:R-:W-:Y:S02]  /*13820*/  SHF.R.U64 R28, R28, 0x3, RZ ;  /* 0x000000031c1c7819 */ /* 0x000fe400000012ff */
[----:B------:R-:W-:Y:S02]  /*13830*/  SHF.R.U64 R32, R32, 0x3, RZ ;  /* 0x0000000320207819 */ /* 0x000fe400000012ff */
[----:B------:R-:W-:-:S02]  /*13840*/  SHF.R.U64 R36, R36, 0x3, RZ ;  /* 0x0000000324247819 */ /* 0x000fc400000012ff */
[----:B------:R-:W-:Y:S02]  /*13850*/  SHF.R.U64 R40, R40, 0x3, RZ ;  /* 0x0000000328287819 */ /* 0x000fe400000012ff */
[----:B------:R-:W-:Y:S01]  /*13860*/  LOP3.LUT R64, R64, R65, RZ, 0x3c, !PT ;  /* 0x0000004140407212 */ /* 0x000fe200078e3cff */
[--C-:B------:R-:W-:Y:S01]  /*13870*/  IMAD.X R65, RZ, RZ, R21.reuse, P5 ;  /* 0x000000ffff417224 */ /* 0x100fe200028e0615 */
[----:B------:R-:W-:Y:S01]  /*13880*/  LOP3.LUT R28, R28, R29, RZ, 0x3c, !PT ;  /* 0x0000001d1c1c7212 */ /* 0x000fe200078e3cff */
[--C-:B------:R-:W-:Y:S01]  /*13890*/  IMAD.X R29, RZ, RZ, R21.reuse, P0 ;  /* 0x000000ffff1d7224 */ /* 0x100fe200000e0615 */
[----:B------:R-:W-:Y:S02]  /*138a0*/  LOP3.LUT R32, R32, R33, RZ, 0x3c, !PT ;  /* 0x0000002120207212 */ /* 0x000fe400078e3cff */
[----:B------:R-:W-:Y:S01]  /*138b0*/  LOP3.LUT R36, R36, R37, RZ, 0x3c, !PT ;  /* 0x0000002524247212 */ /* 0x000fe200078e3cff */
[--C-:B------:R-:W-:Y:S01]  /*138c0*/  IMAD.X R37, RZ, RZ, R21.reuse, P3 ;  /* 0x000000ffff257224 */ /* 0x100fe200018e0615 */
[----:B------:R-:W-:Y:S01]  /*138d0*/  LOP3.LUT R40, R40, R41, RZ, 0x3c, !PT ;  /* 0x0000002928287212 */ /* 0x000fe200078e3cff */
[----:B------:R-:W-:Y:S01]  /*138e0*/  IMAD.X R41, RZ, RZ, R21, P4 ;  /* 0x000000ffff297224 */ /* 0x000fe200020e0615 */
[----:B------:R-:W-:Y:S01]  /*138f0*/  IADD3.X R33, RZ, R21, RZ, P2, !PT ;  /* 0x00000015ff217210 */ /* 0x000fe200017fe4ff */
[----:B------:R-:W-:Y:S01]  /*13900*/  IMAD R3, R8, UR5, R3 ;  /* 0x0000000508037c24 */ /* 0x000fe2000f8e0203 */
[C---:B------:R-:W-:Y:S01]  /*13910*/  IADD3 R14, P5, R20.reuse, 0xf000, RZ ;  /* 0x0000f000140e7810 */ /* 0x040fe20007fbe0ff */
[----:B------:R-:W5:Y:S01]  /*13920*/  LD.E.128 R28, desc[UR42][R28.64] ;  /* 0x0000002a1c1c7980 */ /* 0x000f62000c101d00 */
[----:B------:R-:W-:-:S02]  /*13930*/  IADD3 R49, P0, R20, 0x6000, RZ ;  /* 0x0000600014317810 */ /* 0x000fc40007f1e0ff */
[C---:B------:R-:W-:Y:S01]  /*13940*/  IADD3 R53, P2, R20.reuse, 0x7000, RZ ;  /* 0x0000700014357810 */ /* 0x040fe20007f5e0ff */
[----:B------:R-:W-:Y:S01]  /*13950*/  IMAD.X R85, RZ, RZ, R21, P5 ;  /* 0x000000ffff557224 */ /* 0x000fe200028e0615 */
[C---:B------:R-:W-:Y:S01]  /*13960*/  IADD3 R57, P3, R20.reuse, 0x8000, RZ ;  /* 0x0000800014397810 */ /* 0x040fe20007f7e0ff */
[----:B------:R-:W5:Y:S01]  /*13970*/  LD.E.128 R32, desc[UR42][R32.64] ;  /* 0x0000002a20207980 */ /* 0x000f62000c101d00 */
[----:B------:R-:W-:Y:S02]  /*13980*/  IADD3 R61, P4, R20, 0x9000, RZ ;  /* 0x00009000143d7810 */ /* 0x000fe40007f9e0ff */
[----:B------:R-:W-:Y:S01]  /*13990*/  LOP3.LUT R9, R14, 0x380, RZ, 0xc0, !PT ;  /* 0x000003800e097812 */ /* 0x000fe200078ec0ff */
[----:B------:R-:W5:Y:S01]  /*139a0*/  LD.E.128 R36, desc[UR42][R36.64] ;  /* 0x0000002a24247980 */ /* 0x000f62000c101d00 */
[----:B------:R-:W-:Y:S02]  /*139b0*/  LOP3.LUT R48, R49, 0x380, RZ, 0xc0, !PT ;  /* 0x0000038031307812 */ /* 0x000fe400078ec0ff */
[----:B------:R-:W-:Y:S01]  /*139c0*/  LOP3.LUT R52, R53, 0x380, RZ, 0xc0, !PT ;  /* 0x0000038035347812 */ /* 0x000fe200078ec0ff */
[----:B------:R-:W5:Y:S01]  /*139d0*/  LD.E.128 R40, desc[UR42][R40.64] ;  /* 0x0000002a28287980 */ /* 0x000f62000c101d00 */
[----:B------:R-:W-:-:S02]  /*139e0*/  LOP3.LUT R56, R57, 0x380, RZ, 0xc0, !PT ;  /* 0x0000038039387812 */ /* 0x000fc400078ec0ff */
[----:B------:R-:W-:Y:S01]  /*139f0*/  LOP3.LUT R60, R61, 0x380, RZ, 0xc0, !PT ;  /* 0x000003803d3c7812 */ /* 0x000fe200078ec0ff */
        /* <DEDUP_REMOVED lines=8> */
[----:B------:R-:W0:Y:S01]  /*13a80*/  @P1 LDC R14, c[0x0][0xbf0] ;  /* 0x0002fc00ff0e1b82 */ /* 0x000e220000000800 */
[----:B------:R-:W-:Y:S01]  /*13a90*/  LOP3.LUT R52, R52, R53, RZ, 0x3c, !PT ;  /* 0x0000003534347212 */ /* 0x000fe200078e3cff */
[--C-:B------:R-:W-:Y:S01]  /*13aa0*/  IMAD.X R49, RZ, RZ, R21.reuse, P0 ;  /* 0x000000ffff317224 */ /* 0x100fe200000e0615 */
[----:B------:R-:W-:Y:S01]  /*13ab0*/  LOP3.LUT R56, R56, R57, RZ, 0x3c, !PT ;  /* 0x0000003938387212 */ /* 0x000fe200078e3cff */
[--C-:B------:R-:W-:Y:S01]  /*13ac0*/  IMAD.X R53, RZ, RZ, R21.reuse, P2 ;  /* 0x000000ffff357224 */ /* 0x100fe200010e0615 */
[----:B------:R-:W-:Y:S01]  /*13ad0*/  LOP3.LUT R60, R60, R61, RZ, 0x3c, !PT ;  /* 0x0000003d3c3c7212 */ /* 0x000fe200078e3cff */
[----:B------:R-:W-:Y:S01]  /*13ae0*/  IMAD.X R57, RZ, RZ, R21, P3 ;  /* 0x000000ffff397224 */ /* 0x000fe200018e0615 */
[----:B------:R-:W-:Y:S01]  /*13af0*/  IADD3.X R61, RZ, R21, RZ, P4, !PT ;  /* 0x00000015ff3d7210 */ /* 0x000fe200027fe4ff */
[----:B------:R-:W-:Y:S01]  /*13b00*/  IMAD.WIDE.U32 R8, R8, UR4, RZ ;  /* 0x0000000408087c25 */ /* 0x000fe2000f8e00ff */
[C---:B------:R-:W-:Y:S01]  /*13b10*/  IADD3 R69, P0, R20.reuse, 0xb000, RZ ;  /* 0x0000b00014457810 */ /* 0x040fe20007f1e0ff */
[----:B------:R-:W-:Y:S01]  /*13b20*/  ULDC.64 UR4, c[0x0][0xae8] ;  /* 0x0002ba0000047ab9 */ /* 0x000fe20000000a00 */
[C---:B------:R-:W-:Y:S01]  /*13b30*/  IADD3 R73, P2, R20.reuse, 0xc000, RZ ;  /* 0x0000c00014497810 */ /* 0x040fe20007f5e0ff */
[----:B------:R-:W5:Y:S01]  /*13b40*/  LD.E.128 R48, desc[UR42][R48.64] ;  /* 0x0000002a30307980 */ /* 0x000f62000c101d00 */
[----:B------:R-:W-:-:S02]  /*13b50*/  IADD3 R77, P3, R20, 0xd000, RZ ;  /* 0x0000d000144d7810 */ /* 0x000fc40007f7e0ff */
[----:B------:R-:W-:Y:S02]  /*13b60*/  IADD3 R81, P4, R20, 0xe000, RZ ;  /* 0x0000e00014517810 */ /* 0x000fe40007f9e0ff */
[----:B------:R-:W-:Y:S01]  /*13b70*/  LOP3.LUT R12, R12, 0xfffffff8, RZ, 0xc0, !PT ;  /* 0xfffffff80c0c7812 */ /* 0x000fe200078ec0ff */
[----:B------:R-:W-:Y:S01]  /*13b80*/  IMAD.IADD R9, R9, 0x1, R3 ;  /* 0x0000000109097824 */ /* 0x000fe200078e0203 */
[----:B------:R-:W-:Y:S01]  /*13b90*/  LOP3.LUT R68, R69, 0x380, RZ, 0xc0, !PT ;  /* 0x0000038045447812 */ /* 0x000fe200078ec0ff */
[----:B------:R-:W5:Y:S01]  /*13ba0*/  LD.E.128 R52, desc[UR42][R52.64] ;  /* 0x0000002a34347980 */ /* 0x000f62000c101d00 */
[----:B------:R-:W-:Y:S01]  /*13bb0*/  LOP3.LUT R72, R73, 0x380, RZ, 0xc0, !PT ;  /* 0x0000038049487812 */ /* 0x000fe200078ec0ff */
[----:B------:R-:W-:Y:S01]  /*13bc0*/  IMAD.IADD R3, R11, 0x1, -R12 ;  /* 0x000000010b037824 */ /* 0x000fe200078e0a0c */
[----:B------:R-:W-:Y:S01]  /*13bd0*/  LOP3.LUT R76, R77, 0x380, RZ, 0xc0, !PT ;  /* 0x000003804d4c7812 */ /* 0x000fe200078ec0ff */
[----:B------:R-:W5:Y:S01]  /*13be0*/  LD.E.128 R56, desc[UR42][R56.64] ;  /* 0x0000002a38387980 */ /* 0x000f62000c101d00 */
[----:B------:R-:W-:-:S02]  /*13bf0*/  LOP3.LUT R80, R81, 0x380, RZ, 0xc0, !PT ;  /* 0x0000038051507812 */ /* 0x000fc400078ec0ff */
[----:B------:R-:W-:Y:S01]  /*13c00*/  LOP3.LUT R25, R20, 0x380, RZ, 0xc0, !PT ;  /* 0x0000038014197812 */ /* 0x000fe200078ec0ff */
[----:B------:R-:W-:Y:S01]  /*13c10*/  IMAD R3, R3, 0x20, R10 ;  /* 0x0000002003037824 */ /* 0x000fe200078e020a */
[----:B------:R-:W-:Y:S01]  /*13c20*/  SHF.R.U64 R68, R68, 0x3, RZ ;  /* 0x0000000344447819 */ /* 0x000fe200000012ff */
[----:B------:R-:W5:Y:S01]  /*13c30*/  LD.E.128 R60, desc[UR42][R60.64] ;  /* 0x0000002a3c3c7980 */ /* 0x000f62000c101d00 */
[----:B------:R-:W-:Y:S02]  /*13c40*/  SHF.R.U64 R72, R72, 0x3, RZ ;  /* 0x0000000348487819 */ /* 0x000fe400000012ff */
[----:B------:R-:W-:Y:S01]  /*13c50*/  SHF.R.U64 R76, R76, 0x3, RZ ;  /* 0x000000034c4c7819 */ /* 0x000fe200000012ff */
[----:B------:R-:W5:Y:S01]  /*13c60*/  LD.E.128 R84, desc[UR42][R84.64] ;  /* 0x0000002a54547980 */ /* 0x000f62000c101d00 */
[----:B------:R-:W-:Y:S02]  /*13c70*/  SHF.R.U64 R80, R80, 0x3, RZ ;  /* 0x0000000350507819 */ /* 0x000fe400000012ff */
[----:B------:R-:W-:Y:S01]  /*13c80*/  SHF.R.U64 R25, R25, 0x3, RZ ;  /* 0x0000000319197819 */ /* 0x000fe200000012ff */
[----:B------:R-:W-:Y:S01]  /*13c90*/  IMAD.WIDE.U32 R8, R203, UR4, R8 ;  /* 0x00000004cb087c25 */ /* 0x000fe2000f8e0008 */
        /* <DEDUP_REMOVED lines=10> */
[----:B------:R-:W-:Y:S01]  /*13d40*/  IMAD.IADD R12, R160, 0x1, R3 ;  /* 0x00000001a00c7824 */ /* 0x000fe200078e0203 */
[----:B------:R-:W-:Y:S01]  /*13d50*/  MOV R25, R21 ;  /* 0x0000001500197202 */ /* 0x000fe20000000f00 */
[----:B------:R-:W-:Y:S01]  /*13d60*/  IMAD R9, R203, UR5, R9 ;  /* 0x00000005cb097c24 */ /* 0x000fe2000f8e0209 */
[----:B------:R-:W-:Y:S01]  /*13d70*/  ULDC.64 UR4, c[0x0][0xaf0] ;  /* 0x0002bc0000047ab9 */ /* 0x000fe20000000a00 */
[----:B-1----:R-:W-:Y:S01]  /*13d80*/  @P1 IMAD.HI.U32 R3, R12, R15, RZ ;  /* 0x0000000f0c031227 */ /* 0x002fe200078e00ff */
[----:B------:R-:W5:Y:S03]  /*13d90*/  LD.E.128 R68, desc[UR42][R68.64] ;  /* 0x0000002a44447980 */ /* 0x000f66000c101d00 */
[----:B------:R-:W-:Y:S01]  /*13da0*/  IMAD R13, R13, UR4, RZ ;  /* 0x000000040d0d7c24 */ /* 0x000fe2000f8e02ff */
[----:B------:R-:W5:Y:S01]  /*13db0*/  LD.E.128 R24, desc[UR42][R24.64] ;  /* 0x0000002a18187980 */ /* 0x000f62000c101d00 */
[----:B------:R-:W-:-:S03]  /*13dc0*/  IMAD.MOV.U32 R11, RZ, RZ, R12 ;  /* 0x000000ffff0b7224 */ /* 0x000fc600078e000c */
[----:B------:R-:W5:Y:S01]  /*13dd0*/  LD.E.128 R72, desc[UR42][R72.64] ;  /* 0x0000002a48487980 */ /* 0x000f62000c101d00 */
[----:B------:R-:W-:-:S03]  /*13de0*/  IMAD R13, R4, UR5, R13 ;  /* 0x00000005040d7c24 */ /* 0x000fc6000f8e020d */
[----:B------:R-:W5:Y:S01]  /*13df0*/  LD.E.128 R76, desc[UR42][R76.64] ;  /* 0x0000002a4c4c7980 */ /* 0x000f62000c101d00 */
[----:B------:R-:W-:-:S03]  /*13e00*/  IMAD.WIDE.U32 R8, R4, UR4, R8 ;  /* 0x0000000404087c25 */ /* 0x000fc6000f8e0008 */
[----:B------:R-:W5:Y:S01]  /*13e10*/  LD.E.128 R80, desc[UR42][R80.64] ;  /* 0x0000002a50507980 */ /* 0x000f62000c101d00 */
[----:B0-----:R-:W-:Y:S01]  /*13e20*/  @P1 SHF.R.U32.HI R11, RZ, R14, R3 ;  /* 0x0000000eff0b1219 */ /* 0x001fe20000011603 */
[----:B------:R-:W-:Y:S01]  /*13e30*/  ULDC.64 UR4, c[0x0][0xae0] ;  /* 0x0002b80000047ab9 */ /* 0x000fe20000000a00 */
[----:B------:R-:W-:Y:S01]  /*13e40*/  @!PT LDS RZ, [RZ] ;  /* 0x00000000fffff984 */ /* 0x000fe20000000800 */
[----:B------:R-:W-:Y:S01]  /*13e50*/  @!PT LDS RZ, [RZ] ;  /* 0x00000000fffff984 */ /* 0x000fe20000000800 */
[----:B------:R-:W-:Y:S01]  /*13e60*/  @!PT LDS RZ, [RZ] ;  /* 0x00000000fffff984 */ /* 0x000fe20000000800 */
[----:B------:R-:W-:Y:S01]  /*13e70*/  @!PT LDS RZ, [RZ] ;  /* 0x00000000fffff984 */ /* 0x000fe20000000800 */
[----:B------:R0:W-:Y:S06]  /*13e80*/  MEMBAR.ALL.CTA ;  /* 0x0000000000007992 */ /* 0x0001ec0000008000 */
[----:B0-----:R-:W0:Y:S01]  /*13e90*/  FENCE.VIEW.ASYNC.S ;  /* 0x00000000000073c6 */ /* 0x001e220000000000 */
[----:B------:R-:W-:Y:S01]  /*13ea0*/  IMAD.IADD R9, R9, 0x1, R13 ;  /* 0x0000000109097824 */ /* 0x000fe200078e020d */
[----:B------:R-:W-:-:S02]  /*13eb0*/  SHF.R.S32.HI R3, RZ, 0x1f, R11 ;  /* 0x0000001fff037819 */ /* 0x000fc4000001140b */
[----:B------:R-:W-:-:S03]  /*13ec0*/  IADD3 R13, -R11, RZ, RZ ;  /* 0x000000ff0b0d7210 */ /* 0x000fc60007ffe1ff */
[----:B------:R-:W-:Y:S02]  /*13ed0*/  IMAD R4, R3, UR4, RZ ;  /* 0x0000000403047c24 */ /* 0x000fe4000f8e02ff */
[----:B------:R-:W-:Y:S02]  /*13ee0*/  IMAD R13, R158, R13, R12 ;  /* 0x0000000d9e0d7224 */ /* 0x000fe400078e020c */
[----:B------:R-:W-:-:S04]  /*13ef0*/  IMAD.WIDE.U32 R8, R11, UR4, R8 ;  /* 0x000000040b087c25 */ /* 0x000fc8000f8e0008 */
[----:B------:R-:W-:Y:S02]  /*13f00*/  VIADD R3, R19, 0x22820 ;  /* 0x0002282013037836 */ /* 0x000fe40000000000 */
[----:B------:R-:W-:Y:S01]  /*13f10*/  IMAD R11, R11, UR5, R4 ;  /* 0x000000050b0b7c24 */ /* 0x000fe2000f8e0204 */
[----:B------:R-:W-:Y:S01]  /*13f20*/  SHF.R.S32.HI R4, RZ, 0x1f, R13 ;  /* 0x0000001fff047819 */ /* 0x000fe2000001140d */
[----:B------:R-:W-:Y:S01]  /*13f30*/  ULDC.64 UR4, c[0x0][0xad8] ;  /* 0x0002b60000047ab9 */ /* 0x000fe20000000a00 */
[----:B------:R-:W-:Y:S01]  /*13f40*/  PRMT R3, RZ, 0x654, R3 ;  /* 0x00000654ff037816 */ /* 0x000fe20000000003 */
[----:B------:R-:W-:Y:S02]  /*13f50*/  IMAD.IADD R9, R9, 0x1, R11 ;  /* 0x0000000109097824 */ /* 0x000fe400078e020b */
[----:B------:R-:W-:Y:S01]  /*13f60*/  IMAD R4, R4, UR4, RZ ;  /* 0x0000000404047c24 */ /* 0x000fe2000f8e02ff */
[----:B0-----:R0:W-:Y:S01]  /*13f70*/  SYNCS.ARRIVE.TRANS64.RED.A1T0 RZ, [R3+URZ], RZ ;  /* 0x000000ff03ff79a7 */ /* 0x0011e2000810043f */
[----:B------:R-:W-:-:S04]  /*13f80*/  IMAD.WIDE.U32 R8, R13, UR4, R8 ;  /* 0x000000040d087c25 */ /* 0x000fc8000f8e0008 */
[----:B0-----:R-:W-:Y:S01]  /*13f90*/  IMAD R3, R13, UR5, R4 ;  /* 0x000000050d037c24 */ /* 0x001fe2000f8e0204 */
        /* <DEDUP_REMOVED lines=8> */
.L_x_14719:
[----:B------:R-:W-:Y:S01]  /*14020*/  IMAD.IADD R21, R10, 0x1, R160 ;  /* 0x000000010a157824 */ /* 0x000fe200078e02a0 */
        /* <DEDUP_REMOVED lines=9> */
[C---:B------:R-:W-:Y:S01]  /*140c0*/  VIADD R91, R208.reuse, 0x80 ;  /* 0x00000080d05b7836 */ /* 0x040fe20000000000 */
[C---:B------:R-:W-:Y:S01]  /*140d0*/  IADD3 R88, R208.reuse, 0xc0, RZ ;  /* 0x000000c0d0587810 */ /* 0x040fe20007ffe0ff */
[----:B------:R-:W-:Y:S01]  /*140e0*/  VIADD R89, R208, 0xc0 ;  /* 0x000000c0d0597836 */ /* 0x000fe20000000000 */
[----:B------:R-:W-:Y:S02]  /*140f0*/  ISETP.GE.AND P1, PT, R90, UR4, PT ;  /* 0x000000045a007c0c */ /* 0x000fe4000bf26270 */
[----:B------:R-:W-:-:S02]  /*14100*/  ISETP.GE.AND P0, PT, R88, UR4, PT ;  /* 0x0000000458007c0c */ /* 0x000fc4000bf06270 */
[----:B------:R-:W-:Y:S02]  /*14110*/  SHF.R.S32.HI R12, RZ, 0x1f, R208 ;  /* 0x0000001fff0c7819 */ /* 0x000fe400000114d0 */
[----:B------:R-:W-:Y:S02]  /*14120*/  SHF.R.S32.HI R92, RZ, 0x1f, R92 ;  /* 0x0000001fff5c7819 */ /* 0x000fe4000001145c */
[CC--:B--2---:R-:W-:Y:S02]  /*14130*/  @!P3 LEA R8, P5, R208.reuse, R14.reuse, 0x1 ;  /* 0x0000000ed008b211 */ /* 0x0c4fe400078a08ff */
[-C--:B------:R-:W-:Y:S02]  /*14140*/  @!P2 LEA R10, P4, R15, R14.reuse, 0x1 ;  /* 0x0000000e0f0aa211 */ /* 0x080fe400078808ff */
[----:B-1----:R-:W-:Y:S02]  /*14150*/  @!P3 LEA.HI.X R9, R208, R3, R12, 0x1, P5 ;  /* 0x00000003d009b211 */ /* 0x002fe400028f0c0c */
[----:B------:R-:W-:-:S02]  /*14160*/  @!P1 LEA R12, P5, R90, R14, 0x1 ;  /* 0x0000000e5a0c9211 */ /* 0x000fc400078a08ff */
[----:B------:R-:W-:Y:S01]  /*14170*/  SHF.R.S32.HI R91, RZ, 0x1f, R91 ;  /* 0x0000001fff5b7819 */ /* 0x000fe2000001145b */
[----:B-----5:R3:W-:Y:S01]  /*14180*/  @!P3 ST.E.128 desc[UR42][R8.64], R24 ;  /* 0x000000180800b985 */ /* 0x0207e2000c101d2a */
[-C--:B------:R-:W-:Y:S02]  /*14190*/  @!P2 LEA.HI.X R11, R15, R3.reuse, R92, 0x1, P4 ;  /* 0x000000030f0ba211 */ /* 0x080fe400020f0c5c */
[----:B------:R-:W-:Y:S02]  /*141a0*/  SHF.R.S32.HI R89, RZ, 0x1f, R89 ;  /* 0x0000001fff597819 */ /* 0x000fe40000011459 */
[----:B------:R-:W-:Y:S01]  /*141b0*/  @!P0 LEA R14, P4, R88, R14, 0x1 ;  /* 0x0000000e580e8211 */ /* 0x000fe200078808ff */
[----:B------:R3:W-:Y:S01]  /*141c0*/  @!P2 ST.E.128 desc[UR42][R10.64], R40 ;  /* 0x000000280a00a985 */ /* 0x0007e2000c101d2a */
[-C--:B------:R-:W-:Y:S02]  /*141d0*/  @!P1 LEA.HI.X R13, R90, R3.reuse, R91, 0x1, P5 ;  /* 0x000000035a0d9211 */ /* 0x080fe400028f0c5b */
[----:B------:R-:W-:-:S03]  /*141e0*/  @!P0 LEA.HI.X R15, R88, R3, R89, 0x1, P4 ;  /* 0x00000003580f8211 */ /* 0x000fc600020f0c59 */
[----:B------:R3:W-:Y:S04]  /*141f0*/  @!P1 ST.E.128 desc[UR42][R12.64], R56 ;  /* 0x000000380c009985 */ /* 0x0007e8000c101d2a */
[----:B------:R3:W-:Y:S02]  /*14200*/  @!P0 ST.E.128 desc[UR42][R14.64], R72 ;  /* 0x000000480e008985 */ /* 0x0007e4000c101d2a */
.L_x_14511:
[----:B------:R-:W-:Y:S05]  /*14210*/  BSYNC B1 ;  /* 0x0000000000017941 */ /* 0x000fea0003800000 */
.L_x_14510:
[----:B------:R-:W-:-:S03]  /*14220*/  UMOV UR4, 0xffffffff ;  /* 0xffffffff00047882 */ /* 0x000fc60000000000 */
[----:B------:R-:W-:Y:S05]  /*14230*/  BRA.DIV UR4, `(.L_x_14512) ;  /* 0x000000c6040c7947 */ /* 0x000fea000b800000 */
[----:B-1----:R1:W4:Y:S04]  /*14240*/  SHFL.IDX PT, R3, R20, 0x1, 0x181f ;  /* 0x00381f0014037f89 */ /* 0x00232800000e0000 */
[----:B--23--:R1:W2:Y:S02]  /*14250*/  SHFL.IDX PT, R14, R4, 0x1, 0x181f ;  /* 0x00381f00040e7f89 */ /* 0x00c2a400000e0000 */
.L_x_14723:
[----:B------:R-:W-:Y:S01]  /*14260*/  VIADD R9, R21, 0x20 ;  /* 0x0000002015097836 */ /* 0x000fe20000000000 */
[----:B------:R-:W-:Y:S04]  /*14270*/  BSSY B1, `(.L_x_14513) ;  /* 0x000001e000017945 */ /* 0x000fe80003800000 */
[----:B------:R-:W-:-:S13]  /*14280*/  ISETP.GE.AND P0, PT, R9, R0, PT ;  /* 0x000000000900720c */ /* 0x000fda0003f06270 */
[----:B------:R-:W-:Y:S05]  /*14290*/  @P0 BRA `(.L_x_14514) ;  /* 0x00000000006c0947 */ /* 0x000fea0003800000 */
[C---:B------:R-:W-:Y:S01]  /*142a0*/  VIADD R15, R208.reuse, 0x40 ;  /* 0x00000040d00f7836 */ /* 0x040fe20000000000 */
[----:B------:R-:W-:Y:S01]  /*142b0*/  ULDC UR4, c[0x0][0xac8] ;  /* 0x0002b20000047ab9 */ /* 0x000fe20000000800 */
[C---:B-----5:R-:W-:Y:S01]  /*142c0*/  VIADD R26, R208.reuse, 0x80 ;  /* 0x00000080d01a7836 */ /* 0x060fe20000000000 */
        /* <DEDUP_REMOVED lines=12> */
[----:B----4-:R-:W-:Y:S02]  /*14390*/  @!P3 LEA.HI.X R9, R208, R3, R12, 0x1, P5 ;  /* 0x00000003d009b211 */ /* 0x010fe400028f0c0c */
[----:B------:R-:W-:-:S02]  /*143a0*/  @!P1 LEA R12, P5, R26, R14, 0x1 ;  /* 0x0000000e1a0c9211 */ /* 0x000fc400078a08ff */
[----:B------:R-:W-:Y:S01]  /*143b0*/  SHF.R.S32.HI R27, RZ, 0x1f, R27 ;  /* 0x0000001fff1b7819 */ /* 0x000fe2000001141b */
[----:B------:R3:W-:Y:S01]  /*143c0*/  @!P3 ST.E.128 desc[UR42][R8.64], R28 ;  /* 0x0000001c0800b985 */ /* 0x0007e2000c101d2a */
        /* <DEDUP_REMOVED lines=8> */
.L_x_14514:
[----:B------:R-:W-:Y:S05]  /*14450*/  BSYNC B1 ;  /* 0x0000000000017941 */ /* 0x000fea0003800000 */
.L_x_14513:
[----:B------:R-:W-:-:S03]  /*14460*/  UMOV UR4, 0xffffffff ;  /* 0xffffffff00047882 */ /* 0x000fc60000000000 */
[----:B------:R-:W-:Y:S05]  /*14470*/  BRA.DIV UR4, `(.L_x_14515) ;  /* 0x000000c204c47947 */ /* 0x000fea000b800000 */
[----:B----4-:R4:W0:Y:S04]  /*14480*/  SHFL.IDX PT, R3, R20, 0x2, 0x181f ;  /* 0x00581f0014037f89 */ /* 0x01082800000e0000 */
[----:B--23--:R4:W2:Y:S02]  /*14490*/  SHFL.IDX PT, R14, R4, 0x2, 0x181f ;  /* 0x00581f00040e7f89 */ /* 0x00c8a400000e0000 */
.L_x_14727:
        /* <DEDUP_REMOVED lines=19> */
[----:B0-----:R-:W-:Y:S02]  /*145d0*/  @!P3 LEA.HI.X R9, R208, R3, R12, 0x1, P5 ;  /* 0x00000003d009b211 */ /* 0x001fe400028f0c0c */
        /* <DEDUP_REMOVED lines=11> */
.L_x_14517:
[----:B------:R-:W-:Y:S05]  /*14690*/  BSYNC B1 ;  /* 0x0000000000017941 */ /* 0x000fea0003800000 */
.L_x_14516:
[----:B------:R-:W-:-:S03]  /*146a0*/  UMOV UR4, 0xffffffff ;  /* 0xffffffff00047882 */ /* 0x000fc60000000000 */
[----:B------:R-:W-:Y:S05]  /*146b0*/  BRA.DIV UR4, `(.L_x_14518) ;  /* 0x000000c2047c7947 */ /* 0x000fea000b800000 */
[----:B0-----:R0:W0:Y:S04]  /*146c0*/  SHFL.IDX PT, R3, R20, 0x3, 0x181f ;  /* 0x00781f0014037f89 */ /* 0x00102800000e0000 */
[----:B--23--:R2:W3:Y:S02]  /*146d0*/  SHFL.IDX PT, R14, R4, 0x3, 0x181f ;  /* 0x00781f00040e7f89 */ /* 0x00c4e400000e0000 */
.L_x_14731:
[----:B------:R-:W-:-:S05]  /*146e0*/  VIADD R9, R21, 0x60 ;  /* 0x0000006015097836 */ /* 0x000fca0000000000 */
[----:B------:R-:W-:-:S13]  /*146f0*/  ISETP.GE.AND P0, PT, R9, R0, PT ;  /* 0x000000000900720c */ /* 0x000fda0003f06270 */
[----:B------:R-:W-:Y:S05]  /*14700*/  @P0 BRA `(.L_x_14519) ;  /* 0x0000003000140947 */ /* 0x000fea0003800000 */
[C---:B01--4-:R-:W-:Y:S01]  /*14710*/  VIADD R20, R208.reuse, 0x40 ;  /* 0x00000040d0147836 */ /* 0x053fe20000000000 */
[----:B------:R-:W-:Y:S01]  /*14720*/  ULDC UR4, c[0x0][0xac8] ;  /* 0x0002b20000047ab9 */ /* 0x000fe20000000800 */
[C---:B--2---:R-:W-:Y:S01]  /*14730*/  VIADD R4, R208.reuse, 0x80 ;  /* 0x00000080d0047836 */ /* 0x044fe20000000000 */
[C---:B------:R-:W-:Y:S01]  /*14740*/  ISETP.GE.AND P3, PT, R208.reuse, UR4, PT ;  /* 0x00000004d0007c0c */ /* 0x040fe2000bf66270 */
[----:B-----5:R-:W-:Y:S01]  /*14750*/  VIADD R24, R208, 0x40 ;  /* 0x00000040d0187836 */ /* 0x020fe20000000000 */
[----:B------:R-:W-:Y:S02]  /*14760*/  ISETP.GE.AND P4, PT, R20, UR4, PT ;  /* 0x0000000414007c0c */ /* 0x000fe4000bf86270 */
[----:B------:R-:W-:Y:S02]  /*14770*/  ISETP.GE.AND P5, PT, R4, UR4, PT ;  /* 0x0000000404007c0c */ /* 0x000fe4000bfa6270 */
[----:B------:R-:W-:Y:S02]  /*14780*/  IADD3 R15, R208, 0x80, RZ ;  /* 0x00000080d00f7810 */ /* 0x000fe40007ffe0ff */
[----:B------:R-:W-:-:S02]  /*14790*/  SHF.R.S32.HI R25, RZ, 0x1f, R208 ;  /* 0x0000001fff197819 */ /* 0x000fc400000114d0 */
[----:B------:R-:W-:Y:S02]  /*147a0*/  SHF.R.S32.HI R24, RZ, 0x1f, R24 ;  /* 0x0000001fff187819 */ /* 0x000fe40000011418 */
[----:B------:R-:W-:Y:S02]  /*147b0*/  SHF.R.S32.HI R15, RZ, 0x1f, R15 ;  /* 0x0000001fff0f7819 */ /* 0x000fe4000001140f */
[-C--:B---3--:R-:W-:Y:S02]  /*147c0*/  @!P3 LEA R8, P0, R208, R14.reuse, 0x1 ;  /* 0x0000000ed008b211 */ /* 0x088fe400078008ff */
[-C--:B------:R-:W-:Y:S02]  /*147d0*/  @!P4 LEA R10, P1, R20, R14.reuse, 0x1 ;  /* 0x0000000e140ac211 */ /* 0x080fe400078208ff */
[----:B------:R-:W-:Y:S02]  /*147e0*/  @!P5 LEA R12, P2, R4, R14, 0x1 ;  /* 0x0000000e040cd211 */ /* 0x000fe400078408ff */
[----:B------:R-:W-:-:S02]  /*147f0*/  @!P3 LEA.HI.X R9, R208, R3, R25, 0x1, P0 ;  /* 0x00000003d009b211 */ /* 0x000fc400000f0c19 */
        /* <DEDUP_REMOVED lines=9> */
[----:B------:R-:W-:-:S04]  /*14890*/  LEA R14, P0, R4, R14, 0x1 ;  /* 0x0000000e040e7211 */ /* 0x000fc800078008ff */
[----:B------:R-:W-:-:S04]  /*148a0*/  SHF.R.S32.HI R20, RZ, 0x1f, R20 ;  /* 0x0000001fff147819 */ /* 0x000fc80000011414 */
[----:B------:R-:W-:-:S05]  /*148b0*/  LEA.HI.X R15, R4, R3, R20, 0x1, P0 ;  /* 0x00000003040f7211 */ /* 0x000fca00000f0c14 */
[----:B------:R1:W-:Y:S01]  /*148c0*/  ST.E.128 desc[UR42][R14.64], R84 ;  /* 0x000000540e007985 */ /* 0x0003e2000c101d2a */
[----:B------:R-:W-:Y:S05]  /*148d0*/  BRA `(.L_x_14519) ;  /* 0x0000002c00a07947 */ /* 0x000fea0003800000 */
.L_x_14508:
[----:B0-----:R-:W0:Y:S01]  /*148e0*/  @P1 LDC R11, c[0x0][0xbec] ;  /* 0x0002fb00ff0b1b82 */ /* 0x001e220000000800 */
[----:B------:R-:W-:Y:S01]  /*148f0*/  ULDC.64 UR4, c[0x0][0xb08] ;  /* 0x0002c20000047ab9 */ /* 0x000fe20000000a00 */
[----:B------:R-:W-:Y:S02]  /*14900*/  IMAD.MOV.U32 R10, RZ, RZ, R156 ;  /* 0x000000ffff0a7224 */ /* 0x000fe400078e009c */
[----:B------:R-:W-:-:S04]  /*14910*/  IMAD R3, R3, UR4, RZ ;  /* 0x0000000403037c24 */ /* 0x000fc8000f8e02ff */
[----:B------:R-:W1:Y:S01]  /*14920*/  @P1 LDC R9, c[0x0][0xbf0] ;  /* 0x0002fc00ff091b82 */ /* 0x000e620000000800 */
[----:B------:R-:W-:Y:S02]  /*14930*/  IMAD R3, R8, UR5, R3 ;  /* 0x0000000508037c24 */ /* 0x000fe4000f8e0203 */
[----:B0-----:R-:W-:-:S05]  /*14940*/  @P1 IMAD.HI.U32 R11, R156, R11, RZ ;  /* 0x0000000b9c0b1227 */ /* 0x001fca00078e00ff */
[----:B-1----:R-:W-:Y:S01]  /*14950*/  @P1 SHF.R.U32.HI R10, RZ, R9, R11 ;  /* 0x00000009ff0a1219 */ /* 0x002fe2000001160b */
        /* <DEDUP_REMOVED lines=11> */
[----:B------:R-:W-:Y:S02]  /*14a10*/  SHF.R.S32.HI R4, RZ, 0x1f, R10 ;  /* 0x0000001fff047819 */ /* 0x000fe4000001140a */
[----:B------:R-:W-:Y:S01]  /*14a20*/  IMAD.IADD R9, R9, 0x1, R3 ;  /* 0x0000000109097824 */ /* 0x000fe200078e0203 */
[----:B------:R-:W-:Y:S01]  /*14a30*/  IADD3 R3, -R10, RZ, RZ ;  /* 0x000000ff0a037210 */ /* 0x000fe20007ffe1ff */
[----:B------:R-:W-:-:S04]  /*14a40*/  IMAD.WIDE.U32 R8, R159, UR4, R8 ;  /* 0x000000049f087c25 */ /* 0x000fc8000f8e0008 */
[----:B------:R-:W-:Y:S01]  /*14a50*/  IMAD R9, R159, UR5, R9 ;  /* 0x000000059f097c24 */ /* 0x000fe2000f8e0209 */
[----:B------:R-:W-:Y:S01]  /*14a60*/  ULDC.64 UR4, c[0x0][0xb30] ;  /* 0x0002cc0000047ab9 */ /* 0x000fe20000000a00 */
[----:B------:R-:W-:Y:S02]  /*14a70*/  IMAD R3, R158, R3, R156 ;  /* 0x000000039e037224 */ /* 0x000fe400078e029c */
[----:B------:R-:W-:Y:S02]  /*14a80*/  IMAD R4, R4, UR4, RZ ;  /* 0x0000000404047c24 */ /* 0x000fe4000f8e02ff */
[----:B------:R-:W-:-:S04]  /*14a90*/  IMAD.WIDE.U32 R8, R10, UR4, R8 ;  /* 0x000000040a087c25 */ /* 0x000fc8000f8e0008 */
[----:B------:R-:W-:Y:S01]  /*14aa0*/  IMAD R4, R10, UR5, R4 ;  /* 0x000000050a047c24 */ /* 0x000fe2000f8e0204 */
[----:B------:R-:W-:Y:S01]  /*14ab0*/  ULDC.64 UR4, c[0x0][0xb28] ;  /* 0x0002ca0000047ab9 */ /* 0x000fe20000000a00 */
[----:B------:R-:W-:Y:S02]  /*14ac0*/  VIADD R10, R19, 0x22820 ;  /* 0x00022820130a7836 */ /* 0x000fe40000000000 */
[----:B------:R-:W-:Y:S01]  /*14ad0*/  IMAD.IADD R9, R9, 0x1, R4 ;  /* 0x0000000109097824 */ /* 0x000fe200078e0204 */
[----:B------:R-:W-:Y:S02]  /*14ae0*/  SHF.R.S32.HI R4, RZ, 0x1f, R3 ;  /* 0x0000001fff047819 */ /* 0x000fe40000011403 */
[----:B------:R-:W-:Y:S01]  /*14af0*/  PRMT R10, RZ, 0x654, R10 ;  /* 0x00000654ff0a7816 */ /* 0x000fe2000000000a */
[----:B------:R-:W-:-:S03]  /*14b00*/  IMAD.WIDE.U32 R8, R3, UR4, R8 ;  /* 0x0000000403087c25 */ /* 0x000fc6000f8e0008 */
[----:B------:R0:W-:Y:S01]  /*14b10*/  SYNCS.ARRIVE.TRANS64.RED.A1T0 RZ, [R10+URZ], RZ ;  /* 0x000000ff0aff79a7 */ /* 0x0001e2000810043f */
        /* <DEDUP_REMOVED lines=10> */
.L_x_14734:
        /* <DEDUP_REMOVED lines=28> */
[----:B------:R1:W-:Y:S04]  /*14d80*/  @!P0 ST.E.64 desc[UR42][R8.64], R28 ;  /* 0x0000001c08008985 */ /* 0x0003e8000c101b2a */
[----:B------:R-:W5:Y:S04]  /*14d90*/  LDL R13, [R1+0xb8] ;  /* 0x0000b800010d7983 */ /* 0x000f680000100800 */
[----:B-1----:R-:W4:Y:S01]  /*14da0*/  LDL R28, [R1+0x140] ;  /* 0x00014000011c7983 */ /* 0x002f220000100800 */
[----:B------:R-:W-:-:S02]  /*14db0*/  ISETP.GE.AND P0, PT, R10, UR4, PT ;  /* 0x000000040a007c0c */ /* 0x000fc4000bf06270 */
[----:B------:R-:W-:Y:S01]  /*14dc0*/  ISETP.GE.AND P1, PT, R14, UR4, PT ;  /* 0x000000040e007c0c */ /* 0x000fe2000bf26270 */
[----:B------:R-:W5:Y:S10]  /*14dd0*/  LDL R29, [R1+0x9c] ;  /* 0x00009c00011d7983 */ /* 0x000f740000100800 */
[----:B------:R-:W-:-:S04]  /*14de0*/  @!P0 LEA R8, P2, R10, R12, 0x2 ;  /* 0x0000000c0a088211 */ /* 0x000fc800078410ff */
[----:B------:R-:W-:Y:S02]  /*14df0*/  @!P0 LEA.HI.X R9, R10, R20, R158, 0x2, P2 ;  /* 0x000000140a098211 */ /* 0x000fe400010f149e */
[----:B------:R-:W5:Y:S04]  /*14e00*/  LDL R10, [R1+0xb4] ;  /* 0x0000b400010a7983 */ /* 0x000f680000100800 */
[----:B------:R1:W-:Y:S01]  /*14e10*/  @!P0 ST.E.64 desc[UR42][R8.64], R32 ;  /* 0x0000002008008985 */ /* 0x0003e2000c101b2a */
[----:B------:R-:W-:Y:S02]  /*14e20*/  ISETP.GE.AND P0, PT, R11, UR4, PT ;  /* 0x000000040b007c0c */ /* 0x000fe4000bf06270 */
[C---:B-1----:R-:W-:Y:S01]  /*14e30*/  @!P1 LEA R8, P2, R14.reuse, R12, 0x2 ;  /* 0x0000000c0e089211 */ /* 0x042fe200078410ff */
[----:B------:R-:W5:Y:S03]  /*14e40*/  LDL R33, [R1+0xb0] ;  /* 0x0000b00001217983 */ /* 0x000f660000100800 */
[----:B------:R-:W-:Y:S01]  /*14e50*/  @!P1 LEA.HI.X R9, R14, R20, R157, 0x2, P2 ;  /* 0x000000140e099211 */ /* 0x000fe200010f149d */
[----:B------:R-:W5:Y:S04]  /*14e60*/  LDL R32, [R1+0x130] ;  /* 0x0001300001207983 */ /* 0x000f680000100800 */
[----:B------:R1:W-:Y:S01]  /*14e70*/  @!P1 ST.E.64 desc[UR42][R8.64], R36 ;  /* 0x0000002408009985 */ /* 0x0003e2000c101b2a */
[----:B------:R-:W-:-:S03]  /*14e80*/  ISETP.GE.AND P1, PT, R155, UR4, PT ;  /* 0x000000049b007c0c */ /* 0x000fc6000bf26270 */
[----:B------:R-:W5:Y:S01]  /*14e90*/  LDL R14, [R1+0x13c] ;  /* 0x00013c00010e7983 */ /* 0x000f620000100800 */
[----:B-1----:R-:W-:-:S03]  /*14ea0*/  @!P0 LEA R8, P2, R11, R12, 0x2 ;  /* 0x0000000c0b088211 */ /* 0x002fc600078410ff */
[----:B------:R-:W5:Y:S01]  /*14eb0*/  LDL R36, [R1+0x120] ;  /* 0x0001200001247983 */ /* 0x000f620000100800 */
[----:B------:R-:W-:-:S03]  /*14ec0*/  @!P0 LEA.HI.X R9, R11, R20, R15, 0x2, P2 ;  /* 0x000000140b098211 */ /* 0x000fc600010f140f */
[----:B------:R-:W5:Y:S04]  /*14ed0*/  LDL R37, [R1+0x98] ;  /* 0x0000980001257983 */ /* 0x000f680000100800 */
[----:B------:R1:W-:Y:S01]  /*14ee0*/  @!P0 ST.E.64 desc[UR42][R8.64], R40 ;  /* 0x0000002808008985 */ /* 0x0003e2000c101b2a */
[----:B------:R-:W-:-:S03]  /*14ef0*/  ISETP.GE.AND P0, PT, R154, UR4, PT ;  /* 0x000000049a007c0c */ /* 0x000fc6000bf06270 */
[----:B------:R-:W5:Y:S04]  /*14f00*/  LDL R11, [R1+0x138] ;  /* 0x00013800010b7983 */ /* 0x000f680000100800 */
[----:B------:R-:W5:Y:S01]  /*14f10*/  LDL R15, [R1+0xa4] ;  /* 0x0000a400010f7983 */ /* 0x000f620000100800 */
[----:B-1----:R-:W-:-:S03]  /*14f20*/  @!P1 LEA R8, P2, R155, R12, 0x2 ;  /* 0x0000000c9b089211 */ /* 0x002fc600078410ff */
[----:B------:R-:W5:Y:S01]  /*14f30*/  LDL R40, [R1+0x134] ;  /* 0x0001340001287983 */ /* 0x000f620000100800 */
[----:B------:R-:W-:-:S03]  /*14f40*/  @!P1 LEA.HI.X R9, R155, R20, R156, 0x2, P2 ;  /* 0x000000149b099211 */ /* 0x000fc600010f149c */
[----:B------:R-:W5:Y:S04]  /*14f50*/  LDL R41, [R1+0xa0] ;  /* 0x0000a00001297983 */ /* 0x000f680000100800 */
[----:B------:R1:W-:Y:S02]  /*14f60*/  @!P1 ST.E.64 desc[UR42][R8.64], R44 ;  /* 0x0000002c08009985 */ /* 0x0003e4000c101b2a */
[----:B-1----:R-:W-:Y:S02]  /*14f70*/  @!P0 LEA R8, P2, R154, R12, 0x2 ;  /* 0x0000000c9a088211 */ /* 0x002fe400078410ff */
[----:B------:R-:W5:Y:S04]  /*14f80*/  LDL R45, [R1+0x12c] ;  /* 0x00012c00012d7983 */ /* 0x000f680000100800 */
[----:B------:R-:W5:Y:S01]  /*14f90*/  LDL R44, [R1+0x124] ;  /* 0x00012400012c7983 */ /* 0x000f620000100800 */
[----:B--2---:R-:W-:-:S02]  /*14fa0*/  ISETP.GE.AND P1, PT, R21, UR4, PT ;  /* 0x0000000415007c0c */ /* 0x004fc4000bf26270 */
[----:B---3--:R-:W-:-:S05]  /*14fb0*/  @!P0 LEA.HI.X R9, R154, R20, R153, 0x2, P2 ;  /* 0x000000149a098211 */ /* 0x008fca00010f1499 */
[----:B------:R1:W-:Y:S06]  /*14fc0*/  @!P0 ST.E.64 desc[UR42][R8.64], R48 ;  /* 0x0000003008008985 */ /* 0x0003ec000c101b2a */
[C---:B-1----:R-:W-:Y:S01]  /*14fd0*/  @!P1 LEA R8, P2, R21.reuse, R12, 0x2 ;  /* 0x0000000c15089211 */ /* 0x042fe200078410ff */
[----:B------:R-:W2:Y:S03]  /*14fe0*/  LDL R49, [R1+0x7c] ;  /* 0x00007c0001317983 */ /* 0x000ea60000100800 */
[----:B----4-:R-:W-:Y:S01]  /*14ff0*/  @!P1 LEA.HI.X R9, R21, R20, R28, 0x2, P2 ;  /* 0x0000001415099211 */ /* 0x010fe200010f141c */
[----:B------:R-:W3:Y:S04]  /*15000*/  LDL R48, [R1+0xf8] ;  /* 0x0000f80001307983 */ /* 0x000ee80000100800 */
[----:B------:R-:W4:Y:S01]  /*15010*/  LDL R28, [R1+0x128] ;  /* 0x00012800011c7983 */ /* 0x000f220000100800 */
[----:B-----5:R-:W-:-:S03]  /*15020*/  ISETP.GE.AND P0, PT, R13, UR4, PT ;  /* 0x000000040d007c0c */ /* 0x020fc6000bf06270 */
[----:B------:R1:W-:Y:S04]  /*15030*/  @!P1 ST.E.64 desc[UR42][R8.64], R52 ;  /* 0x0000003408009985 */ /* 0x0003e8000c101b2a */
[----:B------:R-:W5:Y:S01]  /*15040*/  LDL R21, [R1+0x90] ;  /* 0x0000900001157983 */ /* 0x000f620000100800 */
[----:B------:R-:W-:-:S05]  /*15050*/  ISETP.GE.AND P1, PT, R10, UR4, PT ;  /* 0x000000040a007c0c */ /* 0x000fca000bf26270 */
[----:B-1----:R-:W-:Y:S01]  /*15060*/  @!P0 LEA R8, P2, R13, R12, 0x2 ;  /* 0x0000000c0d088211 */ /* 0x002fe200078410ff */
[----:B------:R-:W2:Y:S04]  /*15070*/  LDL R53, [R1+0x80] ;  /* 0x0000800001357983 */ /* 0x000ea80000100800 */
[----:B------:R-:W3:Y:S01]  /*15080*/  LDL R52, [R1+0x100] ;  /* 0x0001000001347983 */ /* 0x000ee20000100800 */
[----:B------:R-:W-:Y:S02]  /*15090*/  ISETP.GE.AND P3, PT, R33, UR4, PT ;  /* 0x0000000421007c0c */ /* 0x000fe4000bf66270 */
[----:B------:R-:W-:Y:S02]  /*150a0*/  @!P0 LEA.HI.X R9, R13, R20, R14, 0x2, P2 ;  /* 0x000000140d098211 */ /* 0x000fe400010f140e */
[----:B------:R-:W5:Y:S04]  /*150b0*/  LDL R14, [R1+0x94] ;  /* 0x00009400010e7983 */ /* 0x000f680000100800 */
[----:B------:R1:W-:Y:S01]  /*150c0*/  @!P0 ST.E.64 desc[UR42][R8.64], R56 ;  /* 0x0000003808008985 */ /* 0x0003e2000c101b2a */
[----:B------:R-:W-:-:S03]  /*150d0*/  ISETP.GE.AND P2, PT, R25, UR4, PT ;  /* 0x0000000419007c0c */ /* 0x000fc6000bf46270 */
[----:B------:R-:W2:Y:S01]  /*150e0*/  LDL R13, [R1+0x8c] ;  /* 0x00008c00010d7983 */ /* 0x000ea20000100800 */
[----:B-1----:R-:W-:-:S03]  /*150f0*/  @!P1 LEA R8, P0, R10, R12, 0x2 ;  /* 0x0000000c0a089211 */ /* 0x002fc600078010ff */
[----:B------:R-:W3:Y:S01]  /*15100*/  LDL R56, [R1+0x104] ;  /* 0x0001040001387983 */ /* 0x000ee20000100800 */
[----:B------:R-:W-:-:S05]  /*15110*/  @!P1 LEA.HI.X R9, R10, R20, R11, 0x2, P0 ;  /* 0x000000140a099211 */ /* 0x000fca00000f140b */
[----:B------:R1:W-:Y:S01]  /*15120*/  @!P1 ST.E.64 desc[UR42][R8.64], R60 ;  /* 0x0000003c08009985 */ /* 0x0003e2000c101b2a */
[----:B------:R-:W-:Y:S02]  /*15130*/  ISETP.GE.AND P1, PT, R15, UR4, PT ;  /* 0x000000040f007c0c */ /* 0x000fe4000bf26270 */
[-C--:B------:R-:W-:Y:S02]  /*15140*/  @!P2 LEA R10, P5, R25, R12.reuse, 0x2 ;  /* 0x0000000c190aa211 */ /* 0x080fe400078a10ff */
[----:B-1----:R-:W-:-:S04]  /*15150*/  @!P3 LEA R8, P4, R33, R12, 0x2 ;  /* 0x0000000c2108b211 */ /* 0x002fc800078810ff */
[-C--:B------:R-:W-:Y:S02]  /*15160*/  @!P3 LEA.HI.X R9, R33, R20.reuse, R40, 0x2, P4 ;  /* 0x000000142109b211 */ /* 0x080fe400020f1428 */
[----:B------:R-:W3:Y:S01]  /*15170*/  LDL R33, [R1+0x118] ;  /* 0x0001180001217983 */ /* 0x000ee20000100800 */
[----:B------:R-:W-:-:S03]  /*15180*/  @!P2 LEA.HI.X R11, R25, R20, R32, 0x2, P5 ;  /* 0x00000014190ba211 */ /* 0x000fc600028f1420 */
[----:B------:R-:W3:Y:S01]  /*15190*/  LDL R40, [R1+0x11c] ;  /* 0x00011c0001287983 */ /* 0x000ee20000100800 */
[----:B------:R-:W-:-:S03]  /*151a0*/  ISETP.GE.AND P0, PT, R152, UR4, PT ;  /* 0x0000000498007c0c */ /* 0x000fc6000bf06270 */
[----:B------:R-:W-:Y:S04]  /*151b0*/  @!P3 ST.E.64 desc[UR42][R8.64], R64 ;  /* 0x000000400800b985 */ /* 0x000fe8000c101b2a */
[----:B------:R1:W-:Y:S01]  /*151c0*/  @!P2 ST.E.64 desc[UR42][R10.64], R68 ;  /* 0x000000440a00a985 */ /* 0x0003e2000c101b2a */
[----:B------:R-:W-:-:S03]  /*151d0*/  ISETP.GE.AND P2, PT, R29, UR4, PT ;  /* 0x000000041d007c0c */ /* 0x000fc6000bf46270 */
[----:B------:R-:W3:Y:S04]  /*151e0*/  LDL R32, [R1+0x88] ;  /* 0x0000880001207983 */ /* 0x000ee80000100800 */
[----:B------:R-:W3:Y:S01]  /*151f0*/  LDL R25, [R1+0x84] ;  /* 0x0000840001197983 */ /* 0x000ee20000100800 */
[-C--:B-1----:R-:W-:Y:S02]  /*15200*/  @!P1 LEA R10, P5, R15, R12.reuse, 0x2 ;  /* 0x0000000c0f0a9211 */ /* 0x082fe400078a10ff */
[----:B------:R-:W-:-:S04]  /*15210*/  @!P0 LEA R8, P4, R152, R12, 0x2 ;  /* 0x0000000c98088211 */ /* 0x000fc800078810ff */
[-C--:B------:R-:W-:Y:S02]  /*15220*/  @!P0 LEA.HI.X R9, R152, R20.reuse, R45, 0x2, P4 ;  /* 0x0000001498098211 */ /* 0x080fe400020f142d */
[----:B------:R-:W-:Y:S01]  /*15230*/  ISETP.GE.AND P3, PT, R41, UR4, PT ;  /* 0x0000000429007c0c */ /* 0x000fe2000bf66270 */
[----:B------:R-:W3:Y:S04]  /*15240*/  LDL R45, [R1+0x74] ;  /* 0x00007400012d7983 */ /* 0x000ee80000100800 */
[----:B------:R-:W-:Y:S01]  /*15250*/  @!P0 ST.E.64 desc[UR42][R8.64], R72 ;  /* 0x0000004808008985 */ /* 0x000fe2000c101b2a */
[----:B----4-:R-:W-:-:S03]  /*15260*/  @!P1 LEA.HI.X R11, R15, R20, R28, 0x2, P5 ;  /* 0x000000140f0b9211 */ /* 0x010fc600028f141c */
[----:B------:R-:W4:Y:S04]  /*15270*/  LDL R15, [R1+0x110] ;  /* 0x00011000010f7983 */ /* 0x000f280000100800 */
[----:B------:R-:W4:Y:S04]  /*15280*/  LDL R28, [R1+0x114] ;  /* 0x00011400011c7983 */ /* 0x000f280000100800 */
[----:B------:R1:W-:Y:S02]  /*15290*/  @!P1 ST.E.64 desc[UR42][R10.64], R76 ;  /* 0x0000004c0a009985 */ /* 0x0003e4000c101b2a */
[----:B-1----:R-:W-:-:S04]  /*152a0*/  @!P2 LEA R10, P5, R29, R12, 0x2 ;  /* 0x0000000c1d0aa211 */ /* 0x002fc800078a10ff */
[----:B------:R-:W-:Y:S02]  /*152b0*/  @!P2 LEA.HI.X R11, R29, R20, R36, 0x2, P5 ;  /* 0x000000141d0ba211 */ /* 0x000fe400028f1424 */
[----:B------:R-:W4:Y:S04]  /*152c0*/  LDL R36, [R1+0x10c] ;  /* 0x00010c0001247983 */ /* 0x000f280000100800 */
[----:B------:R-:W4:Y:S01]  /*152d0*/  LDL R29, [R1+0x108] ;  /* 0x00010800011d7983 */ /* 0x000f220000100800 */
[----:B------:R-:W-:Y:S02]  /*152e0*/  @!P3 LEA R8, P4, R41, R12, 0x2 ;  /* 0x0000000c2908b211 */ /* 0x000fe400078810ff */
[----:B------:R-:W-:Y:S02]  /*152f0*/  ISETP.GE.AND P0, PT, R37, UR4, PT ;  /* 0x0000000425007c0c */ /* 0x000fe4000bf06270 */
[----:B------:R-:W-:-:S02]  /*15300*/  @!P3 LEA.HI.X R9, R41, R20, R44, 0x2, P4 ;  /* 0x000000142909b211 */ /* 0x000fc400020f142c */
[----:B------:R-:W4:Y:S01]  /*15310*/  LDL R41, [R1+0x70] ;  /* 0x0000700001297983 */ /* 0x000f220000100800 */
[----:B-----5:R-:W-:-:S03]  /*15320*/  ISETP.GE.AND P1, PT, R14, UR4, PT ;  /* 0x000000040e007c0c */ /* 0x020fc6000bf26270 */
[----:B------:R-:W-:Y:S04]  /*15330*/  @!P3 ST.E.64 desc[UR42][R8.64], R80 ;  /* 0x000000500800b985 */ /* 0x000fe8000c101b2a */
[----:B------:R1:W-:Y:S01]  /*15340*/  @!P2 ST.E.64 desc[UR42][R10.64], R84 ;  /* 0x000000540a00a985 */ /* 0x0003e2000c101b2a */
[----:B--2---:R-:W-:-:S03]  /*15350*/  ISETP.GE.AND P2, PT, R13, UR4, PT ;  /* 0x000000040d007c0c */ /* 0x004fc6000bf46270 */
[----:B------:R-:W2:Y:S02]  /*15360*/  LDL R44, [R1+0xf4] ;  /* 0x0000f400012c7983 */ /* 0x000ea40000100800 */
[CC--:B-1----:R-:W-:Y:S02]  /*15370*/  @!P1 LEA R10, P5, R14.reuse, R12.reuse, 0x2 ;  /* 0x0000000c0e0a9211 */ /* 0x0c2fe400078a10ff */
[----:B------:R-:W-:Y:S02]  /*15380*/  @!P0 LEA R8, P4, R37, R12, 0x2 ;  /* 0x0000000c25088211 */ /* 0x000fe400078810ff */
[----:B------:R-:W-:Y:S02]  /*15390*/  ISETP.GE.AND P3, PT, R21, UR4, PT ;  /* 0x0000000415007c0c */ /* 0x000fe4000bf66270 */
[-C--:B---3--:R-:W-:Y:S02]  /*153a0*/  @!P1 LEA.HI.X R11, R14, R20.reuse, R33, 0x2, P5 ;  /* 0x000000140e0b9211 */ /* 0x088fe400028f1421 */
[----:B------:R-:W3:Y:S01]  /*153b0*/  LDL R14, [R1+0x78] ;  /* 0x00007800010e7983 */ /* 0x000ee20000100800 */
[----:B------:R-:W-:-:S03]  /*153c0*/  @!P0 LEA.HI.X R9, R37, R20, R40, 0x2, P4 ;  /* 0x0000001425098211 */ /* 0x000fc600020f1428 */
[----:B------:R-:W5:Y:S04]  /*153d0*/  LDL R37, [R1+0x6c] ;  /* 0x00006c0001257983 */ /* 0x000f680000100800 */
[----:B------:R-:W-:Y:S04]  /*153e0*/  @!P0 ST.E.64 desc[UR42][R8.64], R88 ;  /* 0x0000005808008985 */ /* 0x000fe8000c101b2a */
[----:B------:R1:W-:Y:S01]  /*153f0*/  @!P1 ST.E.64 desc[UR42][R10.64], R92 ;  /* 0x0000005c0a009985 */ /* 0x0003e2000c101b2a */
[----:B------:R-:W-:-:S03]  /*15400*/  ISETP.GE.AND P0, PT, R32, UR4, PT ;  /* 0x0000000420007c0c */ /* 0x000fc6000bf06270 */
[----:B------:R-:W2:Y:S04]  /*15410*/  LDL R33, [R1+0x68] ;  /* 0x0000680001217983 */ /* 0x000ea80000100800 */
[----:B------:R-:W2:Y:S01]  /*15420*/  LDL R40, [R1+0xf0] ;  /* 0x0000f00001287983 */ /* 0x000ea20000100800 */
[-C--:B-1----:R-:W-:Y:S02]  /*15430*/  @!P2 LEA R10, P5, R13, R12.reuse, 0x2 ;  /* 0x0000000c0d0aa211 */ /* 0x082fe400078a10ff */
[----:B------:R-:W-:Y:S02]  /*15440*/  @!P3 LEA R8, P4, R21, R12, 0x2 ;  /* 0x0000000c1508b211 */ /* 0x000fe400078810ff */
[----:B------:R-:W-:Y:S02]  /*15450*/  ISETP.GE.AND P1, PT, R25, UR4, PT ;  /* 0x0000000419007c0c */ /* 0x000fe4000bf26270 */
[----:B----4-:R-:W-:-:S02]  /*15460*/  @!P2 LEA.HI.X R11, R13, R20, R15, 0x2, P5 ;  /* 0x000000140d0ba211 */ /* 0x010fc400028f140f */
[----:B------:R-:W4:Y:S04]  /*15470*/  LDL R15, [R1+0xfc] ;  /* 0x0000fc00010f7983 */ /* 0x000f280000100800 */
[----:B------:R-:W2:Y:S01]  /*15480*/  LDL R13, [R1+0x64] ;  /* 0x00006400010d7983 */ /* 0x000ea20000100800 */
[----:B------:R-:W-:-:S03]  /*15490*/  @!P3 LEA.HI.X R9, R21, R20, R28, 0x2, P4 ;  /* 0x000000141509b211 */ /* 0x000fc600020f141c */
[----:B------:R-:W2:Y:S04]  /*154a0*/  LDL R28, [R1+0x60] ;  /* 0x00006000011c7983 */ /* 0x000ea80000100800 */
[----:B------:R-:W2:Y:S04]  /*154b0*/  LDL R21, [R1+0x5c] ;  /* 0x00005c0001157983 */ /* 0x000ea80000100800 */
[----:B------:R1:W-:Y:S04]  /*154c0*/  @!P3 ST.E.64 desc[UR42][R8.64], R96 ;  /* 0x000000600800b985 */ /* 0x0003e8000c101b2a */
[----:B------:R0:W-:Y:S01]  /*154d0*/  @!P2 ST.E.64 desc[UR42][R10.64], R100 ;  /* 0x000000640a00a985 */ /* 0x0001e2000c101b2a */
[----:B-1----:R-:W-:-:S04]  /*154e0*/  @!P0 LEA R8, P5, R32, R12, 0x2 ;  /* 0x0000000c20088211 */ /* 0x002fc800078a10ff */
[----:B------:R-:W-:Y:S02]  /*154f0*/  @!P0 LEA.HI.X R9, R32, R20, R36, 0x2, P5 ;  /* 0x0000001420098211 */ /* 0x000fe400028f1424 */
[C---:B0-----:R-:W-:Y:S01]  /*15500*/  @!P1 LEA R10, P2, R25.reuse, R12, 0x2 ;  /* 0x0000000c190a9211 */ /* 0x041fe200078410ff */
[----:B------:R-:W2:Y:S04]  /*15510*/  LDL R36, [R1+0xec] ;  /* 0x0000ec0001247983 */ /* 0x000ea80000100800 */
[----:B------:R-:W2:Y:S01]  /*15520*/  LDL R32, [R1+0xe8] ;  /* 0x0000e80001207983 */ /* 0x000ea20000100800 */
[----:B------:R-:W-:-:S03]  /*15530*/  @!P1 LEA.HI.X R11, R25, R20, R29, 0x2, P2 ;  /* 0x00000014190b9211 */ /* 0x000fc600010f141d */
[----:B------:R-:W2:Y:S04]  /*15540*/  LDL R29, [R1+0xe4] ;  /* 0x0000e400011d7983 */ /* 0x000ea80000100800 */
[----:B------:R-:W2:Y:S01]  /*15550*/  LDL R25, [R1+0xe0] ;  /* 0x0000e00001197983 */ /* 0x000ea20000100800 */
[----:B------:R-:W-:Y:S02]  /*15560*/  ISETP.GE.AND P3, PT, R53, UR4, PT ;  /* 0x0000000435007c0c */ /* 0x000fe4000bf66270 */
        /* <DEDUP_REMOVED lines=9> */
[----:B------:R0:W-:Y:S01]  /*15600*/  @!P3 ST.E.64 desc[UR42][R8.64], R112 ;  /* 0x000000700800b985 */ /* 0x0001e2000c101b2a */
[----:B---3--:R-:W-:-:S03]  /*15610*/  ISETP.GE.AND P2, PT, R14, UR4, PT ;  /* 0x000000040e007c0c */ /* 0x008fc6000bf46270 */
[----:B------:R1:W-:Y:S01]  /*15620*/  @!P4 ST.E.64 desc[UR42][R10.64], R116 ;  /* 0x000000740a00c985 */ /* 0x0003e2000c101b2a */
[----:B-----5:R-:W-:-:S09]  /*15630*/  ISETP.GE.AND P4, PT, R37, UR4, PT ;  /* 0x0000000425007c0c */ /* 0x020fd2000bf86270 */
[-C--:B0-----:R-:W-:Y:S02]  /*15640*/  @!P2 LEA R8, P3, R14, R12.reuse, 0x2 ;  /* 0x0000000c0e08a211 */ /* 0x081fe400078610ff */
[----:B-1----:R-:W-:-:S04]  /*15650*/  @!P1 LEA R10, P5, R45, R12, 0x2 ;  /* 0x0000000c2d0a9211 */ /* 0x002fc800078a10ff */
[-C--:B------:R-:W-:Y:S02]  /*15660*/  @!P1 LEA.HI.X R11, R45, R20.reuse, R48, 0x2, P5 ;  /* 0x000000142d0b9211 */ /* 0x080fe400028f1430 */
[----:B----4-:R-:W-:Y:S02]  /*15670*/  @!P2 LEA.HI.X R9, R14, R20, R15, 0x2, P3 ;  /* 0x000000140e09a211 */ /* 0x010fe400018f140f */
[----:B------:R-:W-:-:S03]  /*15680*/  @!P0 LEA R14, P3, R41, R12, 0x2 ;  /* 0x0000000c290e8211 */ /* 0x000fc600078610ff */
[----:B------:R0:W-:Y:S01]  /*15690*/  @!P2 ST.E.64 desc[UR42][R8.64], R120 ;  /* 0x000000780800a985 */ /* 0x0001e2000c101b2a */
[----:B--2---:R-:W-:Y:S02]  /*156a0*/  ISETP.GE.AND P2, PT, R33, UR4, PT ;  /* 0x0000000421007c0c */ /* 0x004fe4000bf46270 */
        /* <DEDUP_REMOVED lines=10> */
[----:B--2---:R-:W-:Y:S02]  /*15750*/  @!P3 LEA R14, P4, R13, R12, 0x2 ;  /* 0x0000000c0d0eb211 */ /* 0x004fe400078810ff */
[-C--:B------:R-:W-:Y:S02]  /*15760*/  @!P2 LEA.HI.X R11, R33, R20.reuse, R36, 0x2, P5 ;  /* 0x00000014210ba211 */ /* 0x080fe400028f1424 */
[----:B------:R-:W-:Y:S02]  /*15770*/  @!P3 LEA.HI.X R15, R13, R20, R32, 0x2, P4 ;  /* 0x000000140d0fb211 */ /* 0x000fe400020f1420 */
        /* <DEDUP_REMOVED lines=8> */
.L_x_14522:
[----:B------:R-:W-:Y:S05]  /*15800*/  BSYNC B1 ;  /* 0x0000000000017941 */ /* 0x000fea0003800000 */
.L_x_14521:
[----:B------:R-:W-:-:S03]  /*15810*/  UMOV UR4, 0xffffffff ;  /* 0xffffffff00047882 */ /* 0x000fc60000000000 */
[----:B------:R-:W-:Y:S05]  /*15820*/  BRA.DIV UR4, `(.L_x_14523) ;  /* 0x000000b204a07947 */ /* 0x000fea000b800000 */
[----:B0-----:R-:W0:Y:S04]  /*15830*/  SHFL.IDX PT, R4, R4, 0x1, 0x1c1f ;  /* 0x003c1f0004047f89 */ /* 0x001e2800000e0000 */
[----:B------:R-:W4:Y:S02]  /*15840*/  SHFL.IDX PT, R3, R3, 0x1, 0x1c1f ;  /* 0x003c1f0003037f89 */ /* 0x000f2400000e0000 */
.L_x_14738:
        /* <DEDUP_REMOVED lines=44> */
[----:B-1----:R-:W2:Y:S01]  /*15b10*/  LDL R20, [R1+0x5c] ;  /* 0x00005c0001147983 */ /* 0x002ea20000100800 */
[----:B-----5:R-:W-:Y:S01]  /*15b20*/  ISETP.GE.AND P2, PT, R68, UR4, PT ;  /* 0x0000000444007c0c */ /* 0x020fe2000bf46270 */
[----:B----4-:R-:W-:Y:S01]  /*15b30*/  IMAD.MOV.U32 R60, RZ, RZ, R57 ;  /* 0x000000ffff3c7224 */ /* 0x010fe200078e0039 */
[----:B------:R-:W-:-:S02]  /*15b40*/  MOV R57, R56 ;  /* 0x0000003800397202 */ /* 0x000fc40000000f00 */
[----:B------:R-:W-:Y:S01]  /*15b50*/  ISETP.GE.AND P3, PT, R84, UR4, PT ;  /* 0x0000000454007c0c */ /* 0x000fe2000bf66270 */
[----:B------:R-:W-:Y:S02]  /*15b60*/  IMAD.MOV.U32 R56, RZ, RZ, R53 ;  /* 0x000000ffff387224 */ /* 0x000fe400078e0035 */
[----:B------:R-:W-:Y:S02]  /*15b70*/  IMAD.MOV.U32 R53, RZ, RZ, R52 ;  /* 0x000000ffff357224 */ /* 0x000fe400078e0034 */
[----:B------:R-:W-:Y:S02]  /*15b80*/  IMAD.MOV.U32 R52, RZ, RZ, R48 ;  /* 0x000000ffff347224 */ /* 0x000fe400078e0030 */
[----:B------:R-:W-:Y:S02]  /*15b90*/  IMAD.MOV.U32 R48, RZ, RZ, R32 ;  /* 0x000000ffff307224 */ /* 0x000fe400078e0020 */
[----:B---3--:R-:W-:Y:S02]  /*15ba0*/  IMAD.MOV.U32 R32, RZ, RZ, R13 ;  /* 0x000000ffff207224 */ /* 0x008fe400078e000d */
[----:B------:R-:W-:Y:S01]  /*15bb0*/  IMAD.MOV.U32 R13, RZ, RZ, R11 ;  /* 0x000000ffff0d7224 */ /* 0x000fe200078e000b */
[----:B------:R-:W-:Y:S01]  /*15bc0*/  MOV R11, R10 ;  /* 0x0000000a000b7202 */ /* 0x000fe20000000f00 */
[----:B------:R-:W-:-:S02]  /*15bd0*/  IMAD.MOV.U32 R10, RZ, RZ, R9 ;  /* 0x000000ffff0a7224 */ /* 0x000fc400078e0009 */
[----:B0-----:R-:W-:Y:S02]  /*15be0*/  @!P2 IMAD.MOV.U32 R9, RZ, RZ, R4 ;  /* 0x000000ffff09a224 */ /* 0x001fe400078e0004 */
[----:B------:R-:W-:Y:S02]  /*15bf0*/  IMAD.MOV.U32 R61, RZ, RZ, R8 ;  /* 0x000000ffff3d7224 */ /* 0x000fe400078e0008 */
[----:B------:R-:W-:Y:S02]  /*15c00*/  @!P2 IMAD.MOV.U32 R8, RZ, RZ, R3 ;  /* 0x000000ffff08a224 */ /* 0x000fe400078e0003 */
[----:B------:R-:W-:Y:S01]  /*15c10*/  IMAD.MOV.U32 R72, RZ, RZ, R64 ;  /* 0x000000ffff487224 */ /* 0x000fe200078e0040 */
[----:B------:R-:W-:Y:S01]  /*15c20*/  MOV R64, R60 ;  /* 0x0000003c00407202 */ /* 0x000fe20000000f00 */
[----:B------:R-:W-:Y:S02]  /*15c30*/  IMAD.MOV.U32 R60, RZ, RZ, R56 ;  /* 0x000000ffff3c7224 */ /* 0x000fe400078e0038 */
[----:B------:R-:W-:-:S02]  /*15c40*/  IMAD.MOV.U32 R56, RZ, RZ, R52 ;  /* 0x000000ffff387224 */ /* 0x000fc400078e0034 */
[----:B------:R-:W-:Y:S01]  /*15c50*/  IMAD.MOV.U32 R52, RZ, RZ, R10 ;  /* 0x000000ffff347224 */ /* 0x000fe200078e000a */
[----:B------:R-:W-:Y:S01]  /*15c60*/  @!P3 LEA R10, P4, R84, R3, 0x2 ;  /* 0x00000003540ab211 */ /* 0x000fe200078810ff */
[----:B------:R-:W-:-:S04]  /*15c70*/  @!P2 IMAD.WIDE R8, R68, 0x4, R8 ;  /* 0x000000044408a825 */ /* 0x000fc800078e0208 */
[----:B------:R-:W-:Y:S02]  /*15c80*/  IMAD.MOV.U32 R68, RZ, RZ, R65 ;  /* 0x000000ffff447224 */ /* 0x000fe400078e0041 */
[----:B------:R-:W-:Y:S02]  /*15c90*/  IMAD.MOV.U32 R65, RZ, RZ, R48 ;  /* 0x000000ffff417224 */ /* 0x000fe400078e0030 */
[----:B------:R-:W-:Y:S01]  /*15ca0*/  IMAD.MOV.U32 R48, RZ, RZ, R11 ;  /* 0x000000ffff307224 */ /* 0x000fe200078e000b */
[----:B------:R-:W-:Y:S02]  /*15cb0*/  @!P3 LEA.HI.X R11, R84, R4, R93, 0x2, P4 ;  /* 0x00000004540bb211 */ /* 0x000fe400020f145d */
[----:B------:R-:W3:Y:S01]  /*15cc0*/  LDL R93, [R1+0x150] ;  /* 0x00015000015d7983 */ /* 0x000ee20000100800 */
[C---:B------:R-:W-:Y:S02]  /*15cd0*/  ISETP.GE.AND P1, PT, R77.reuse, UR4, PT ;  /* 0x000000044d007c0c */ /* 0x040fe4000bf26270 */
[----:B------:R-:W-:Y:S01]  /*15ce0*/  ISETP.GE.AND P0, PT, R88, UR4, PT ;  /* 0x0000000458007c0c */ /* 0x000fe2000bf06270 */
[----:B------:R0:W-:Y:S04]  /*15cf0*/  @!P2 ST.E.64 desc[UR42][R8.64], R26 ;  /* 0x0000001a0800a985 */ /* 0x0001e8000c101b2a */
[----:B------:R1:W-:Y:S04]  /*15d00*/  @!P3 ST.E.64 desc[UR42][R10.64], R30 ;  /* 0x0000001e0a00b985 */ /* 0x0003e8000c101b2a */
[----:B------:R-:W4:Y:S02]  /*15d10*/  LDL R84, [R1+0xac] ;  /* 0x0000ac0001547983 */ /* 0x000f240000100800 */
[----:B0-----:R-:W-:-:S04]  /*15d20*/  @!P1 LEA R8, P5, R77, R3, 0x2 ;  /* 0x000000034d089211 */ /* 0x001fc800078a10ff */
[-C--:B------:R-:W-:Y:S02]  /*15d30*/  @!P1 LEA.HI.X R9, R77, R4.reuse, R80, 0x2, P5 ;  /* 0x000000044d099211 */ /* 0x080fe400028f1450 */
[----:B------:R-:W5:Y:S01]  /*15d40*/  LDL R80, [R1+0x14c] ;  /* 0x00014c0001507983 */ /* 0x000f620000100800 */
[C---:B-1----:R-:W-:Y:S02]  /*15d50*/  @!P0 LEA R10, P4, R88.reuse, R3, 0x2 ;  /* 0x00000003580a8211 */ /* 0x042fe400078810ff */
[----:B------:R-:W-:Y:S01]  /*15d60*/  ISETP.GE.AND P2, PT, R73, UR4, PT ;  /* 0x0000000449007c0c */ /* 0x000fe2000bf46270 */
[----:B------:R-:W2:Y:S01]  /*15d70*/  LDL R77, [R1+0xa8] ;  /* 0x0000a800014d7983 */ /* 0x000ea20000100800 */
[----:B---3--:R-:W-:-:S03]  /*15d80*/  @!P0 LEA.HI.X R11, R88, R4, R93, 0x2, P4 ;  /* 0x00000004580b8211 */ /* 0x008fc600020f145d */
[----:B------:R-:W3:Y:S04]  /*15d90*/  LDL R88, [R1+0x144] ;  /* 0x0001440001587983 */ /* 0x000ee80000100800 */
[----:B------:R0:W-:Y:S01]  /*15da0*/  @!P1 ST.E.64 desc[UR42][R8.64], R34 ;  /* 0x0000002208009985 */ /* 0x0001e2000c101b2a */
[----:B------:R-:W-:-:S03]  /*15db0*/  ISETP.GE.AND P1, PT, R76, UR4, PT ;  /* 0x000000044c007c0c */ /* 0x000fc6000bf26270 */
[----:B------:R-:W4:Y:S01]  /*15dc0*/  LDL R93, [R1+0x148] ;  /* 0x00014800015d7983 */ /* 0x000f220000100800 */
[----:B0-----:R-:W-:-:S04]  /*15dd0*/  @!P2 LEA R8, P5, R73, R3, 0x2 ;  /* 0x000000034908a211 */ /* 0x001fc800078a10ff */
[----:B-----5:R-:W-:Y:S01]  /*15de0*/  @!P2 LEA.HI.X R9, R73, R4, R80, 0x2, P5 ;  /* 0x000000044909a211 */ /* 0x020fe200028f1450 */
[----:B------:R-:W-:Y:S04]  /*15df0*/  @!P0 ST.E.64 desc[UR42][R10.64], R38 ;  /* 0x000000260a008985 */ /* 0x000fe8000c101b2a */
[----:B------:R0:W-:Y:S01]  /*15e00*/  @!P2 ST.E.64 desc[UR42][R8.64], R42 ;  /* 0x0000002a0800a985 */ /* 0x0001e2000c101b2a */
[----:B------:R-:W-:-:S03]  /*15e10*/  ISETP.GE.AND P3, PT, R92, UR4, PT ;  /* 0x000000045c007c0c */ /* 0x000fc6000bf66270 */
[----:B------:R-:W5:Y:S04]  /*15e20*/  LDL R73, [R1+0xa0] ;  /* 0x0000a00001497983 */ /* 0x000f680000100800 */
[----:B------:R-:W5:Y:S01]  /*15e30*/  LDL R80, [R1+0xa4] ;  /* 0x0000a40001507983 */ /* 0x000f620000100800 */
[----:B0-----:R-:W-:-:S04]  /*15e40*/  @!P1 LEA R8, P5, R76, R3, 0x2 ;  /* 0x000000034c089211 */ /* 0x001fc800078a10ff */
[-C--:B---3--:R-:W-:Y:S02]  /*15e50*/  @!P1 LEA.HI.X R9, R76, R4.reuse, R88, 0x2, P5 ;  /* 0x000000044c099211 */ /* 0x088fe400028f1458 */
[----:B------:R-:W3:Y:S01]  /*15e60*/  LDL R88, [R1+0x13c] ;  /* 0x00013c0001587983 */ /* 0x000ee20000100800 */
[C---:B------:R-:W-:Y:S02]  /*15e70*/  ISETP.GE.AND P2, PT, R81.reuse, UR4, PT ;  /* 0x0000000451007c0c */ /* 0x040fe4000bf46270 */
[CC--:B------:R-:W-:Y:S01]  /*15e80*/  @!P3 LEA R10, P4, R92.reuse, R3.reuse, 0x2 ;  /* 0x000000035c0ab211 */ /* 0x0c0fe200078810ff */
[----:B------:R-:W5:Y:S03]  /*15e90*/  LDL R76, [R1+0x9c] ;  /* 0x00009c00014c7983 */ /* 0x000f660000100800 */
[----:B----4-:R-:W-:Y:S02]  /*15ea0*/  @!P3 LEA.HI.X R11, R92, R4, R93, 0x2, P4 ;  /* 0x000000045c0bb211 */ /* 0x010fe400020f145d */
[----:B------:R-:W4:Y:S04]  /*15eb0*/  LDL R92, [R1+0x140] ;  /* 0x00014000015c7983 */ /* 0x000f280000100800 */
[----:B------:R-:W-:Y:S04]  /*15ec0*/  @!P3 ST.E.64 desc[UR42][R10.64], R46 ;  /* 0x0000002e0a00b985 */ /* 0x000fe8000c101b2a */
[----:B------:R0:W-:Y:S02]  /*15ed0*/  @!P1 ST.E.64 desc[UR42][R8.64], R50 ;  /* 0x0000003208009985 */ /* 0x0001e4000c101b2a */
[----:B0-----:R-:W-:-:S04]  /*15ee0*/  @!P2 LEA R8, P5, R81, R3, 0x2 ;  /* 0x000000035108a211 */ /* 0x001fc800078a10ff */
[----:B---3--:R-:W-:Y:S02]  /*15ef0*/  @!P2 LEA.HI.X R9, R81, R4, R88, 0x2, P5 ;  /* 0x000000045109a211 */ /* 0x008fe400028f1458 */
[----:B------:R-:W3:Y:S01]  /*15f00*/  LDL R81, [R1+0x134] ;  /* 0x0001340001517983 */ /* 0x000ee20000100800 */
[----:B------:R-:W-:Y:S02]  /*15f10*/  ISETP.GE.AND P0, PT, R89, UR4, PT ;  /* 0x0000000459007c0c */ /* 0x000fe4000bf06270 */
[----:B------:R-:W-:Y:S01]  /*15f20*/  ISETP.GE.AND P1, PT, R69, UR4, PT ;  /* 0x0000000445007c0c */ /* 0x000fe2000bf26270 */
[----:B------:R-:W5:Y:S10]  /*15f30*/  LDL R88, [R1+0x138] ;  /* 0x0001380001587983 */ /* 0x000f740000100800 */
[----:B------:R-:W-:-:S04]  /*15f40*/  @!P0 LEA R10, P4, R89, R3, 0x2 ;  /* 0x00000003590a8211 */ /* 0x000fc800078810ff */
[----:B----4-:R-:W-:-:S05]  /*15f50*/  @!P0 LEA.HI.X R11, R89, R4, R92, 0x2, P4 ;  /* 0x00000004590b8211 */ /* 0x010fca00020f145c */
[----:B------:R-:W-:Y:S04]  /*15f60*/  @!P0 ST.E.64 desc[UR42][R10.64], R54 ;  /* 0x000000360a008985 */ /* 0x000fe8000c101b2a */
[----:B------:R0:W-:Y:S02]  /*15f70*/  @!P2 ST.E.64 desc[UR42][R8.64], R58 ;  /* 0x0000003a0800a985 */ /* 0x0001e4000c101b2a */
[----:B0-----:R-:W-:-:S04]  /*15f80*/  @!P1 LEA R8, P5, R69, R3, 0x2 ;  /* 0x0000000345089211 */ /* 0x001fc800078a10ff */
[----:B---3--:R-:W-:Y:S02]  /*15f90*/  @!P1 LEA.HI.X R9, R69, R4, R81, 0x2, P5 ;  /* 0x0000000445099211 */ /* 0x008fe400028f1451 */
[----:B------:R-:W3:Y:S01]  /*15fa0*/  LDL R81, [R1+0x12c] ;  /* 0x00012c0001517983 */ /* 0x000ee20000100800 */
[----:B------:R-:W-:Y:S02]  /*15fb0*/  ISETP.GE.AND P3, PT, R85, UR4, PT ;  /* 0x0000000455007c0c */ /* 0x000fe4000bf66270 */
[----:B--2---:R-:W-:-:S11]  /*15fc0*/  ISETP.GE.AND P2, PT, R77, UR4, PT ;  /* 0x000000044d007c0c */ /* 0x004fd6000bf46270 */
[----:B------:R-:W-:-:S04]  /*15fd0*/  @!P3 LEA R10, P4, R85, R3, 0x2 ;  /* 0x00000003550ab211 */ /* 0x000fc800078810ff */
[----:B-----5:R-:W-:Y:S02]  /*15fe0*/  @!P3 LEA.HI.X R11, R85, R4, R88, 0x2, P4 ;  /* 0x00000004550bb211 */ /* 0x020fe400020f1458 */
[----:B------:R-:W2:Y:S04]  /*15ff0*/  LDL R85, [R1+0x130] ;  /* 0x0001300001557983 */ /* 0x000ea80000100800 */
[----:B------:R-:W-:Y:S04]  /*16000*/  @!P3 ST.E.64 desc[UR42][R10.64], R62 ;  /* 0x0000003e0a00b985 */ /* 0x000fe8000c101b2a */
[----:B------:R0:W-:Y:S02]  /*16010*/  @!P1 ST.E.64 desc[UR42][R8.64], R66 ;  /* 0x0000004208009985 */ /* 0x0001e4000c101b2a */
[----:B0-----:R-:W-:-:S04]  /*16020*/  @!P2 LEA R8, P5, R77, R3, 0x2 ;  /* 0x000000034d08a211 */ /* 0x001fc800078a10ff */
[----:B---3--:R-:W-:Y:S02]  /*16030*/  @!P2 LEA.HI.X R9, R77, R4, R81, 0x2, P5 ;  /* 0x000000044d09a211 */ /* 0x008fe400028f1451 */
[----:B------:R-:W3:Y:S01]  /*16040*/  LDL R77, [R1+0x124] ;  /* 0x00012400014d7983 */ /* 0x000ee20000100800 */
[C---:B------:R-:W-:Y:S02]  /*16050*/  ISETP.GE.AND P0, PT, R84.reuse, UR4, PT ;  /* 0x0000000454007c0c */ /* 0x040fe4000bf06270 */
[----:B------:R-:W-:Y:S01]  /*16060*/  ISETP.GE.AND P1, PT, R73, UR4, PT ;  /* 0x0000000449007c0c */ /* 0x000fe2000bf26270 */
[----:B------:R-:W4:Y:S10]  /*16070*/  LDL R81, [R1+0x128] ;  /* 0x0001280001517983 */ /* 0x000f340000100800 */
[----:B------:R-:W-:-:S04]  /*16080*/  @!P0 LEA R10, P4, R84, R3, 0x2 ;  /* 0x00000003540a8211 */ /* 0x000fc800078810ff */
[----:B--2---:R-:W-:Y:S01]  /*16090*/  @!P0 LEA.HI.X R11, R84, R4, R85, 0x2, P4 ;  /* 0x00000004540b8211 */ /* 0x004fe200020f1455 */
[----:B------:R-:W-:Y:S02]  /*160a0*/  IMAD.MOV.U32 R69, RZ, RZ, R68 ;  /* 0x000000ffff457224 */ /* 0x000fe400078e0044 */
[----:B------:R-:W2:Y:S04]  /*160b0*/  LDL R68, [R1+0x94] ;  /* 0x0000940001447983 */ /* 0x000ea80000100800 */
[----:B------:R-:W-:Y:S04]  /*160c0*/  @!P0 ST.E.64 desc[UR42][R10.64], R70 ;  /* 0x000000460a008985 */ /* 0x000fe8000c101b2a */
[----:B------:R0:W-:Y:S02]  /*160d0*/  @!P2 ST.E.64 desc[UR42][R8.64], R74 ;  /* 0x0000004a0800a985 */ /* 0x0001e4000c101b2a */
[----:B0-----:R-:W-:-:S04]  /*160e0*/  @!P1 LEA R8, P5, R73, R3, 0x2 ;  /* 0x0000000349089211 */ /* 0x001fc800078a10ff */
[----:B---3--:R-:W-:Y:S02]  /*160f0*/  @!P1 LEA.HI.X R9, R73, R4, R77, 0x2, P5 ;  /* 0x0000000449099211 */ /* 0x008fe400028f144d */
[----:B------:R-:W3:Y:S01]  /*16100*/  LDL R77, [R1+0x120] ;  /* 0x00012000014d7983 */ /* 0x000ee20000100800 */
[----:B------:R-:W-:-:S03]  /*16110*/  MOV R73, R69 ;  /* 0x0000004500497202 */ /* 0x000fc60000000f00 */
[----:B------:R-:W5:Y:S01]  /*16120*/  LDL R69, [R1+0x118] ;  /* 0x0001180001457983 */ /* 0x000f620000100800 */
[----:B------:R-:W-:Y:S02]  /*16130*/  ISETP.GE.AND P3, PT, R80, UR4, PT ;  /* 0x0000000450007c0c */ /* 0x000fe4000bf66270 */
[----:B------:R-:W-:Y:S02]  /*16140*/  ISETP.GE.AND P0, PT, R76, UR4, PT ;  /* 0x000000044c007c0c */ /* 0x000fe4000bf06270 */
[----:B------:R-:W-:-:S09]  /*16150*/  ISETP.GE.AND P2, PT, R72, UR4, PT ;  /* 0x0000000448007c0c */ /* 0x000fd2000bf46270 */
[----:B------:R-:W-:-:S04]  /*16160*/  @!P3 LEA R10, P4, R80, R3, 0x2 ;  /* 0x00000003500ab211 */ /* 0x000fc800078810ff */
[----:B----4-:R-:W-:-:S05]  /*16170*/  @!P3 LEA.HI.X R11, R80, R4, R81, 0x2, P4 ;  /* 0x00000004500bb211 */ /* 0x010fca00020f1451 */
[----:B------:R0:W-:Y:S01]  /*16180*/  @!P3 ST.E.64 desc[UR42][R10.64], R78 ;  /* 0x0000004e0a00b985 */ /* 0x0001e2000c101b2a */
[----:B--2---:R-:W-:-:S03]  /*16190*/  ISETP.GE.AND P3, PT, R68, UR4, PT ;  /* 0x0000000444007c0c */ /* 0x004fc6000bf66270 */
[----:B------:R1:W-:Y:S01]  /*161a0*/  @!P1 ST.E.64 desc[UR42][R8.64], R82 ;  /* 0x0000005208009985 */ /* 0x0003e2000c101b2a */
[----:B------:R-:W-:Y:S02]  /*161b0*/  ISETP.GE.AND P1, PT, R64, UR4, PT ;  /* 0x0000000440007c0c */ /* 0x000fe4000bf26270 */
[-C--:B0-----:R-:W-:Y:S02]  /*161c0*/  @!P0 LEA R10, P4, R76, R3.reuse, 0x2 ;  /* 0x000000034c0a8211 */ /* 0x081fe400078810ff */
[----:B-1----:R-:W-:-:S04]  /*161d0*/  @!P2 LEA R8, P5, R72, R3, 0x2 ;  /* 0x000000034808a211 */ /* 0x002fc800078a10ff */
[-C--:B------:R-:W-:Y:S02]  /*161e0*/  @!P2 LEA.HI.X R9, R72, R4.reuse, R73, 0x2, P5 ;  /* 0x000000044809a211 */ /* 0x080fe400028f1449 */
[----:B---3--:R-:W-:-:S05]  /*161f0*/  @!P0 LEA.HI.X R11, R76, R4, R77, 0x2, P4 ;  /* 0x000000044c0b8211 */ /* 0x008fca00020f144d */
[----:B------:R0:W-:Y:S01]  /*16200*/  @!P0 ST.E.64 desc[UR42][R10.64], R86 ;  /* 0x000000560a008985 */ /* 0x0001e2000c101b2a */
[----:B------:R-:W-:-:S03]  /*16210*/  ISETP.GE.AND P0, PT, R60, UR4, PT ;  /* 0x000000043c007c0c */ /* 0x000fc6000bf06270 */
[----:B------:R1:W-:Y:S01]  /*16220*/  @!P2 ST.E.64 desc[UR42][R8.64], R90 ;  /* 0x0000005a0800a985 */ /* 0x0003e2000c101b2a */
[----:B------:R-:W-:Y:S02]  /*16230*/  ISETP.GE.AND P2, PT, R56, UR4, PT ;  /* 0x0000000438007c0c */ /* 0x000fe4000bf46270 */
[-C--:B0-----:R-:W-:Y:S02]  /*16240*/  @!P3 LEA R10, P4, R68, R3.reuse, 0x2 ;  /* 0x00000003440ab211 */ /* 0x081fe400078810ff */
[----:B-1----:R-:W-:Y:S02]  /*16250*/  @!P1 LEA R8, P5, R64, R3, 0x2 ;  /* 0x0000000340089211 */ /* 0x002fe400078a10ff */
[-C--:B-----5:R-:W-:Y:S02]  /*16260*/  @!P3 LEA.HI.X R11, R68, R4.reuse, R69, 0x2, P4 ;  /* 0x00000004440bb211 */ /* 0x0a0fe400020f1445 */
[----:B------:R-:W-:Y:S02]  /*16270*/  @!P1 LEA.HI.X R9, R64, R4, R65, 0x2, P5 ;  /* 0x0000000440099211 */ /* 0x000fe400028f1441 */
[----:B------:R-:W-:Y:S01]  /*16280*/  ISETP.GE.AND P4, PT, R52, UR4, PT ;  /* 0x0000000434007c0c */ /* 0x000fe2000bf86270 */
[----:B------:R0:W-:Y:S01]  /*16290*/  @!P3 ST.E.64 desc[UR42][R10.64], R94 ;  /* 0x0000005e0a00b985 */ /* 0x0001e2000c101b2a */
[----:B------:R-:W-:-:S03]  /*162a0*/  ISETP.GE.AND P3, PT, R48, UR4, PT ;  /* 0x0000000430007c0c */ /* 0x000fc6000bf66270 */
[----:B------:R1:W-:Y:S01]  /*162b0*/  @!P1 ST.E.64 desc[UR42][R8.64], R98 ;  /* 0x0000006208009985 */ /* 0x0003e2000c101b2a */
[-C--:B0-----:R-:W-:Y:S02]  /*162c0*/  @!P0 LEA R10, P5, R60, R3.reuse, 0x2 ;  /* 0x000000033c0a8211 */ /* 0x081fe400078a10ff */
[----:B-1----:R-:W-:Y:S02]  /*162d0*/  @!P2 LEA R8, P1, R56, R3, 0x2 ;  /* 0x000000033808a211 */ /* 0x002fe400078210ff */
[-C--:B------:R-:W-:Y:S02]  /*162e0*/  @!P0 LEA.HI.X R11, R60, R4.reuse, R61, 0x2, P5 ;  /* 0x000000043c0b8211 */ /* 0x080fe400028f143d */
[----:B------:R-:W-:Y:S02]  /*162f0*/  @!P2 LEA.HI.X R9, R56, R4, R57, 0x2, P1 ;  /* 0x000000043809a211 */ /* 0x000fe400008f1439 */
[----:B------:R-:W-:Y:S01]  /*16300*/  ISETP.GE.AND P1, PT, R12, UR4, PT ;  /* 0x000000040c007c0c */ /* 0x000fe2000bf26270 */
[----:B------:R0:W-:Y:S04]  /*16310*/  @!P0 ST.E.64 desc[UR42][R10.64], R102 ;  /* 0x000000660a008985 */ /* 0x0001e8000c101b2a */
[----:B------:R1:W-:Y:S01]  /*16320*/  @!P2 ST.E.64 desc[UR42][R8.64], R106 ;  /* 0x0000006a0800a985 */ /* 0x0003e2000c101b2a */
[----:B------:R-:W-:-:S02]  /*16330*/  ISETP.GE.AND P2, PT, R44, UR4, PT ;  /* 0x000000042c007c0c */ /* 0x000fc4000bf46270 */
[-C--:B0-----:R-:W-:Y:S02]  /*16340*/  @!P4 LEA R10, P0, R52, R3.reuse, 0x2 ;  /* 0x00000003340ac211 */ /* 0x081fe400078010ff */
[----:B-1----:R-:W-:Y:S02]  /*16350*/  @!P3 LEA R8, P5, R48, R3, 0x2 ;  /* 0x000000033008b211 */ /* 0x002fe400078a10ff */
[-C--:B------:R-:W-:Y:S02]  /*16360*/  @!P4 LEA.HI.X R11, R52, R4.reuse, R53, 0x2, P0 ;  /* 0x00000004340bc211 */ /* 0x080fe400000f1435 */
[----:B------:R-:W-:Y:S02]  /*16370*/  ISETP.GE.AND P0, PT, R40, UR4, PT ;  /* 0x0000000428007c0c */ /* 0x000fe4000bf06270 */
[----:B------:R-:W-:Y:S01]  /*16380*/  @!P3 LEA.HI.X R9, R48, R4, R49, 0x2, P5 ;  /* 0x000000043009b211 */ /* 0x000fe200028f1431 */
[----:B------:R0:W-:Y:S04]  /*16390*/  @!P4 ST.E.64 desc[UR42][R10.64], R110 ;  /* 0x0000006e0a00c985 */ /* 0x0001e8000c101b2a */
[----:B------:R1:W-:Y:S01]  /*163a0*/  @!P3 ST.E.64 desc[UR42][R8.64], R114 ;  /* 0x000000720800b985 */ /* 0x0003e2000c101b2a */
[----:B------:R-:W-:-:S02]  /*163b0*/  ISETP.GE.AND P3, PT, R36, UR4, PT ;  /* 0x0000000424007c0c */ /* 0x000fc4000bf66270 */
[-C--:B0-----:R-:W-:Y:S02]  /*163c0*/  @!P1 LEA R10, P4, R12, R3.reuse, 0x2 ;  /* 0x000000030c0a9211 */ /* 0x081fe400078810ff */
[-C--:B-1----:R-:W-:Y:S02]  /*163d0*/  @!P2 LEA R8, P5, R44, R3.reuse, 0x2 ;  /* 0x000000032c08a211 */ /* 0x082fe400078a10ff */
[-C--:B------:R-:W-:Y:S02]  /*163e0*/  @!P1 LEA.HI.X R11, R12, R4.reuse, R13, 0x2, P4 ;  /* 0x000000040c0b9211 */ /* 0x080fe400020f140d */
[----:B------:R-:W-:Y:S02]  /*163f0*/  @!P0 LEA R12, P4, R40, R3, 0x2 ;  /* 0x00000003280c8211 */ /* 0x000fe400078810ff */
[----:B------:R-:W-:Y:S01]  /*16400*/  @!P2 LEA.HI.X R9, R44, R4, R45, 0x2, P5 ;  /* 0x000000042c09a211 */ /* 0x000fe200028f142d */
[----:B------:R-:W-:Y:S01]  /*16410*/  @!P1 ST.E.64 desc[UR42][R10.64], R118 ;  /* 0x000000760a009985 */ /* 0x000fe2000c101b2a */
[----:B------:R-:W-:-:S02]  /*16420*/  ISETP.GE.AND P1, PT, R32, UR4, PT ;  /* 0x0000000420007c0c */ /* 0x000fc4000bf26270 */
        /* <DEDUP_REMOVED lines=28> */
.L_x_14506:
[----:B------:R-:W3:Y:S01]  /*165f0*/  LDL.LU R10, [R1+0x4c] ;  /* 0x00004c00010a7983 */ /* 0x000ee20000300800 */
[----:B------:R-:W-:Y:S01]  /*16600*/  ULDC.64 UR6, c[0x0][0xc08] ;  /* 0x0003020000067ab9 */ /* 0x000fe20000000a00 */
[----:B------:R-:W-:Y:S02]  /*16610*/  ULDC.64 UR4, c[0x0][0xc00] ;  /* 0x0003000000047ab9 */ /* 0x000fe40000000a00 */
[----:B------:R-:W4:Y:S04]  /*16620*/  LDL.LU R0, [R1+0x50] ;  /* 0x0000500001007983 */ /* 0x000f280000300800 */
[----:B--2---:R-:W2:Y:S01]  /*16630*/  LDL R4, [R1+0x44] ;  /* 0x0000440001047983 */ /* 0x004ea20000100800 */
[----:B------:R-:W-:Y:S01]  /*16640*/  ISETP.NE.U32.AND P1, PT, RZ, UR6, PT ;  /* 0x00000006ff007c0c */ /* 0x000fe2000bf25070 */
[----:B------:R-:W-:Y:S01]  /*16650*/  IMAD.MOV.U32 R3, RZ, RZ, RZ ;  /* 0x000000ffff037224 */ /* 0x000fe200078e00ff */
[----:B------:R-:W-:-:S02]  /*16660*/  ISETP.NE.U32.AND P0, PT, RZ, UR4, PT ;  /* 0x00000004ff007c0c */ /* 0x000fc4000bf05070 */
[----:B------:R-:W-:Y:S02]  /*16670*/  ISETP.NE.AND.EX P1, PT, RZ, UR7, PT, P1 ;  /* 0x00000007ff007c0c */ /* 0x000fe4000bf25310 */
[----:B------:R-:W-:Y:S01]  /*16680*/  ISETP.NE.AND.EX P0, PT, RZ, UR5, PT, P0 ;  /* 0x00000005ff007c0c */ /* 0x000fe2000bf05300 */
[----:B------:R-:W1:Y:S01]  /*16690*/  S2R R35, SR_TID.X ;  /* 0x0000000000237919 */ /* 0x000e620000002100 */
        /* <DEDUP_REMOVED lines=9> */
[----:B-1----:R-:W-:-:S05]  /*16730*/  VIADD R0, R35, 0xffffff80 ;  /* 0xffffff8023007836 */ /* 0x002fca0000000000 */
[----:B------:R-:W-:-:S07]  /*16740*/  ISETP.GT.AND P3, PT, R0, 0x7f, PT ;  /* 0x0000007f0000780c */ /* 0x000fce0003f64270 */
[----:B------:R-:W1:Y:S02]  /*16750*/  @!P2 LDC R4, c[0x0][0xad4] ;  /* 0x0002b500ff04ab82 */ /* 0x000e640000000800 */
[----:B-1----:R3:W-:Y:S01]  /*16760*/  @!P2 STL [R1+0x44], R4 ;  /* 0x000044040100a387 */ /* 0x0027e20000100800 */
[----:B------:R-:W-:Y:S01]  /*16770*/  ISETP.GT.AND P2, PT, R4, 0x1, PT ;  /* 0x000000010400780c */ /* 0x000fe20003f44270 */
[----:B------:R-:W-:-:S12]  /*16780*/  @P1 BRA `(.L_x_14524) ;  /* 0x0000000000101947 */ /* 0x000fd80003800000 */
[----:B------:R-:W-:Y:S05]  /*16790*/  @!P0 BRA `(.L_x_14524) ;  /* 0x00000000000c8947 */ /* 0x000fea0003800000 */
[----:B---3--:R-:W2:Y:S04]  /*167a0*/  LDG.E R11, desc[UR42][R8.64] ;  /* 0x0000002a080b7981 */ /* 0x008ea8000c1e1900 */
[----:B-----5:R-:W2:Y:S02]  /*167b0*/  LDG.E R26, desc[UR42][R8.64+0x4] ;  /* 0x0000042a081a7981 */ /* 0x020ea4000c1e1900 */
[----:B--2---:R-:W-:-:S07]  /*167c0*/  IMAD.IADD R26, R26, 0x1, -R11 ;  /* 0x000000011a1a7824 */ /* 0x004fce00078e0a0b */
.L_x_14524:
[----:B---3--:R-:W2:Y:S04]  /*167d0*/  LDL.LU R8, [R1+0x48] ;  /* 0x0000480001087983 */ /* 0x008ea80000300800 */
[----:B------:R-:W3:Y:S01]  /*167e0*/  LDL.LU R0, [R1+0xd8] ;  /* 0x0000d80001007983 */ /* 0x000ee20000300800 */
[----:B------:R-:W-:Y:S01]  /*167f0*/  BSSY B1, `(.L_x_14525) ;  /* 0x0000037000017945 */ /* 0x000fe20003800000 */
[----:B-----5:R-:W-:Y:S02]  /*16800*/  SHF.R.S32.HI R28, RZ, 0x1f, R3 ;  /* 0x0000001fff1c7819 */ /* 0x020fe40000011403 */
[----:B--2---:R-:W-:Y:S02]  /*16810*/  SEL R33, R8, RZ, !P0 ;  /* 0x000000ff08217207 */ /* 0x004fe40004000000 */
[----:B---3--:R-:W-:Y:S01]  /*16820*/  SEL R30, R0, RZ, !P0 ;  /* 0x000000ff001e7207 */ /* 0x008fe20004000000 */
[----:B------:R-:W-:Y:S06]  /*16830*/  @P3 BRA `(.L_x_14526) ;  /* 0x0000000000c83947 */ /* 0x000fec0003800000 */
[----:B------:R-:W2:Y:S01]  /*16840*/  LDL R8, [R1+0x4] ;  /* 0x0000040001087983 */ /* 0x000ea20000100800 */
[----:B------:R-:W1:Y:S02]  /*16850*/  LDC R37, c[0x0][0xbe8] ;  /* 0x0002fa00ff257b82 */ /* 0x000e640000000800 */
[----:B-1----:R-:W-:Y:S01]  /*16860*/  IMAD R0, R26, R37, RZ ;  /* 0x000000251a007224 */ /* 0x002fe200078e02ff */
[----:B--2---:R-:W-:-:S04]  /*16870*/  IADD3 R35, R8, -0x80, R35 ;  /* 0xffffff8008237810 */ /* 0x004fc80007ffe023 */
[----:B------:R-:W-:-:S13]  /*16880*/  ISETP.GE.AND P0, PT, R35, R0, PT ;  /* 0x000000002300720c */ /* 0x000fda0003f06270 */
[----:B------:R-:W-:Y:S05]  /*16890*/  @P0 BRA `(.L_x_14526) ;  /* 0x0000000000b00947 */ /* 0x000fea0003800000 */
[----:B------:R-:W2:Y:S01]  /*168a0*/  LDL.LU R32, [R1+0x58] ;  /* 0x0000580001207983 */ /* 0x000ea20000300800 */
[----:B------:R-:W-:Y:S01]  /*168b0*/  ISETP.GT.AND P0, PT, R4, 0x1, PT ;  /* 0x000000010400780c */ /* 0x000fe20003f04270 */
[----:B------:R-:W-:Y:S01]  /*168c0*/  IMAD.MOV.U32 R4, RZ, RZ, 0x9b8 ;  /* 0x000009b8ff047424 */ /* 0x000fe200078e00ff */
[----:B------:R-:W-:Y:S01]  /*168d0*/  ISETP.NE.AND P1, PT, R37, 0x1, PT ;  /* 0x000000012500780c */ /* 0x000fe20003f25270 */
[----:B------:R-:W1:Y:S01]  /*168e0*/  LDC.64 R14, c[0x0][0xba8] ;  /* 0x0002ea00ff0e7b82 */ /* 0x000e620000000a00 */
[----:B------:R-:W-:Y:S02]  /*168f0*/  IMAD.MOV.U32 R27, RZ, RZ, R35 ;  /* 0x000000ffff1b7224 */ /* 0x000fe400078e0023 */
        /* <DEDUP_REMOVED lines=16> */
[----:B------:R-:W-:Y:S02]  /*16a00*/  IADD3 R29, R21, R29, RZ ;  /* 0x0000001d151d7210 */ /* 0x000fe40007ffe0ff */
[----:B------:R-:W-:Y:S01]  /*16a10*/  IADD3 R20, P1, P3, R24, R20, R3 ;  /* 0x0000001418147210 */ /* 0x000fe20007b3e003 */
        /* <DEDUP_REMOVED lines=20> */
.L_x_14526:
[----:B------:R-:W-:Y:S05]  /*16b60*/  BSYNC B1 ;  /* 0x0000000000017941 */ /* 0x000fea0003800000 */
.L_x_14525:
[----:B------:R-:W-:Y:S05]  /*16b70*/  @P2 BRA `(.L_x_14519) ;  /* 0x0000000800f82947 */ /* 0x000fea0003800000 */
[----:B------:R-:W2:Y:S01]  /*16b80*/  LDL R24, [R1+0x4] ;  /* 0x0000040001187983 */ /* 0x000ea20000100800 */
[----:B------:R-:W3:Y:S01]  /*16b90*/  LDC R21, c[0x0][0xbe8] ;  /* 0x0002fa00ff157b82 */ /* 0x000ee20000000800 */
[----:B------:R-:W-:Y:S01]  /*16ba0*/  ULDC.64 UR4, c[0x0][0xaa0] ;  /* 0x0002a80000047ab9 */ /* 0x000fe20000000a00 */
[----:B------:R-:W4:Y:S01]  /*16bb0*/  S2R R0, SR_TID.X ;  /* 0x0000000000007919 */ /* 0x000f220000002100 */
[----:B---3--:R-:W-:Y:S01]  /*16bc0*/  ISETP.NE.AND P0, PT, R21, 0x1, PT ;  /* 0x000000011500780c */ /* 0x008fe20003f05270 */
[----:B----4-:R-:W-:Y:S02]  /*16bd0*/  VIADD R4, R0, 0xffffff80 ;  /* 0xffffff8000047836 */ /* 0x010fe40000000000 */
[----:B------:R-:W-:-:S10]  /*16be0*/  IMAD R0, R28, UR4, RZ ;  /* 0x000000041c007c24 */ /* 0x000fd4000f8e02ff */
[----:B------:R-:W3:Y:S01]  /*16bf0*/  @P0 LDC R13, c[0x0][0xbec] ;  /* 0x0002fb00ff0d0b82 */ /* 0x000ee20000000800 */
[----:B-1----:R-:W-:Y:S01]  /*16c00*/  SHF.R.S32.HI R9, RZ, 0x1f, R4 ;  /* 0x0000001fff097819 */ /* 0x002fe20000011404 */
[----:B------:R-:W-:-:S03]  /*16c10*/  IMAD R11, R3, UR5, R0 ;  /* 0x00000005030b7c24 */ /* 0x000fc6000f8e0200 */
[----:B------:R-:W-:Y:S01]  /*16c20*/  LEA.HI R0, R9, R4, RZ, 0x3 ;  /* 0x0000000409007211 */ /* 0x000fe200078f18ff */
[----:B------:R-:W-:Y:S02]  /*16c30*/  IMAD.WIDE.U32 R8, R3, UR4, RZ ;  /* 0x0000000403087c25 */ /* 0x000fe4000f8e00ff */
[----:B------:R-:W1:Y:S01]  /*16c40*/  @P0 LDC R15, c[0x0][0xbf0] ;  /* 0x0002fc00ff0f0b82 */ /* 0x000e620000000800 */
[----:B------:R-:W-:Y:S01]  /*16c50*/  ULDC.64 UR4, c[0x0][0xae8] ;  /* 0x0002ba0000047ab9 */ /* 0x000fe20000000a00 */
[----:B------:R-:W-:Y:S02]  /*16c60*/  LOP3.LUT R3, R0, 0xfffffff8, RZ, 0xc0, !PT ;  /* 0xfffffff800037812 */ /* 0x000fe400078ec0ff */
[----:B------:R-:W-:Y:S02]  /*16c70*/  SHF.R.S32.HI R20, RZ, 0x3, R0 ;  /* 0x00000003ff147819 */ /* 0x000fe40000011400 */
[----:B------:R-:W-:Y:S01]  /*16c80*/  IADD3 R9, R9, R11, RZ ;  /* 0x0000000b09097210 */ /* 0x000fe20007ffe0ff */
[----:B------:R-:W-:-:S04]  /*16c90*/  IMAD.IADD R3, R4, 0x1, -R3 ;  /* 0x0000000104037824 */ /* 0x000fc800078e0a03 */
[----:B------:R-:W-:Y:S02]  /*16ca0*/  IMAD R0, R3, 0x20, R20 ;  /* 0x0000002003007824 */ /* 0x000fe400078e0214 */
        /* <DEDUP_REMOVED lines=8> */
[----:B--2---:R-:W-:-:S04]  /*16d30*/  IMAD.IADD R10, R24, 0x1, R0 ;  /* 0x00000001180a7824 */ /* 0x004fc800078e0200 */
[----:B---3--:R-:W-:-:S04]  /*16d40*/  @P0 IMAD.HI.U32 R0, R10, R13, RZ ;  /* 0x0000000d0a000227 */ /* 0x008fc800078e00ff */
[----:B------:R-:W-:Y:S01]  /*16d50*/  IMAD.MOV.U32 R3, RZ, RZ, R10 ;  /* 0x000000ffff037224 */ /* 0x000fe200078e000a */
[----:B-1----:R-:W-:-:S04]  /*16d60*/  @P0 SHF.R.U32.HI R3, RZ, R15, R0 ;  /* 0x0000000fff030219 */ /* 0x002fc80000011600 */
        /* <DEDUP_REMOVED lines=20> */
.L_x_14741:
[----:B------:R-:W-:Y:S01]  /*16eb0*/  IMAD R21, R26, R21, RZ ;  /* 0x000000151a157224 */ /* 0x000fe200078e02ff */
[----:B------:R-:W-:Y:S01]  /*16ec0*/  BSSY B1, `(.L_x_14528) ;  /* 0x000001f000017945 */ /* 0x000fe20003800000 */
[----:B------:R-:W-:-:S05]  /*16ed0*/  IMAD.IADD R20, R20, 0x1, R24 ;  /* 0x0000000114147824 */ /* 0x000fca00078e0218 */
        /* <DEDUP_REMOVED lines=10> */
[----:B------:R-:W-:Y:S01]  /*16f80*/  VIADD R25, R208, 0xc0 ;  /* 0x000000c0d0197836 */ /* 0x000fe20000000000 */
[----:B------:R-:W-:Y:S02]  /*16f90*/  ISETP.GE.AND P0, PT, R24, UR4, PT ;  /* 0x0000000418007c0c */ /* 0x000fe4000bf06270 */
[----:B------:R-:W-:-:S02]  /*16fa0*/  IADD3 R29, R208, 0x40, RZ ;  /* 0x00000040d01d7810 */ /* 0x000fc40007ffe0ff */
[----:B------:R-:W-:Y:S02]  /*16fb0*/  SHF.R.S32.HI R14, RZ, 0x1f, R208 ;  /* 0x0000001fff0e7819 */ /* 0x000fe400000114d0 */
[----:B------:R-:W-:Y:S02]  /*16fc0*/  SHF.R.S32.HI R29, RZ, 0x1f, R29 ;  /* 0x0000001fff1d7819 */ /* 0x000fe4000001141d */
[-C--:B---3--:R-:W-:Y:S02]  /*16fd0*/  @!P3 LEA R10, P5, R208, R9.reuse, 0x1 ;  /* 0x00000009d00ab211 */ /* 0x088fe400078a08ff */
[----:B------:R-:W-:Y:S02]  /*16fe0*/  @!P2 LEA R12, P4, R8, R9, 0x1 ;  /* 0x00000009080ca211 */ /* 0x000fe400078808ff */
[----:B--2---:R-:W-:Y:S02]  /*16ff0*/  @!P3 LEA.HI.X R11, R208, R3, R14, 0x1, P5 ;  /* 0x00000003d00bb211 */ /* 0x004fe400028f0c0e */
        /* <DEDUP_REMOVED lines=11> */
.L_x_14529:
[----:B------:R-:W-:Y:S05]  /*170b0*/  BSYNC B1 ;  /* 0x0000000000017941 */ /* 0x000fea0003800000 */
.L_x_14528:
[----:B------:R-:W-:-:S03]  /*170c0*/  UMOV UR4, 0xffffffff ;  /* 0xffffffff00047882 */ /* 0x000fc60000000000 */
[----:B------:R-:W-:Y:S05]  /*170d0*/  BRA.DIV UR4, `(.L_x_14530) ;  /* 0x0000009a04f87947 */ /* 0x000fea000b800000 */
[----:B--2---:R2:W0:Y:S04]  /*170e0*/  SHFL.IDX PT, R3, R4, 0x1, 0x181f ;  /* 0x00381f0004037f89 */ /* 0x00442800000e0000 */
[----:B---34-:R2:W3:Y:S02]  /*170f0*/  SHFL.IDX PT, R9, R0, 0x1, 0x181f ;  /* 0x00381f0000097f89 */ /* 0x0184e400000e0000 */
.L_x_14745:
        /* <DEDUP_REMOVED lines=19> */
[----:B0-----:R-:W-:Y:S02]  /*17230*/  @!P3 LEA.HI.X R11, R208, R3, R14, 0x1, P5 ;  /* 0x00000003d00bb211 */ /* 0x001fe400028f0c0e */
[----:B------:R-:W-:-:S02]  /*17240*/  @!P1 LEA R14, P5, R26, R9, 0x1 ;  /* 0x000000091a0e9211 */ /* 0x000fc400078a08ff */
[----:B------:R-:W-:Y:S01]  /*17250*/  SHF.R.S32.HI R27, RZ, 0x1f, R27 ;  /* 0x0000001fff1b7819 */ /* 0x000fe2000001141b */
[----:B------:R4:W-:Y:S01]  /*17260*/  @!P3 ST.E.128 desc[UR42][R10.64], RZ ;  /* 0x000000ff0a00b985 */ /* 0x0009e2000c101d2a */
[----:B------:R-:W-:Y:S02]  /*17270*/  @!P2 LEA.HI.X R13, R28, R3, R29, 0x1, P4 ;  /* 0x000000031c0da211 */ /* 0x000fe400020f0c1d */
[----:B------:R-:W-:Y:S02]  /*17280*/  SHF.R.S32.HI R25, RZ, 0x1f, R25 ;  /* 0x0000001fff197819 */ /* 0x000fe40000011419 */
[----:B------:R-:W-:Y:S01]  /*17290*/  @!P0 LEA R8, P4, R24, R9, 0x1 ;  /* 0x0000000918088211 */ /* 0x000fe200078808ff */
[----:B------:R4:W-:Y:S01]  /*172a0*/  @!P2 ST.E.128 desc[UR42][R12.64], RZ ;  /* 0x000000ff0c00a985 */ /* 0x0009e2000c101d2a */
[-C--:B------:R-:W-:Y:S02]  /*172b0*/  @!P1 LEA.HI.X R15, R26, R3.reuse, R27, 0x1, P5 ;  /* 0x000000031a0f9211 */ /* 0x080fe400028f0c1b */
[----:B------:R-:W-:-:S03]  /*172c0*/  @!P0 LEA.HI.X R9, R24, R3, R25, 0x1, P4 ;  /* 0x0000000318098211 */ /* 0x000fc600020f0c19 */
[----:B------:R4:W-:Y:S04]  /*172d0*/  @!P1 ST.E.128 desc[UR42][R14.64], RZ ;  /* 0x000000ff0e009985 */ /* 0x0009e8000c101d2a */
[----:B------:R4:W-:Y:S02]  /*172e0*/  @!P0 ST.E.128 desc[UR42][R8.64], RZ ;  /* 0x000000ff08008985 */ /* 0x0009e4000c101d2a */
.L_x_14532:
[----:B------:R-:W-:Y:S05]  /*172f0*/  BSYNC B1 ;  /* 0x0000000000017941 */ /* 0x000fea0003800000 */
.L_x_14531:
[----:B------:R-:W-:-:S03]  /*17300*/  UMOV UR4, 0xffffffff ;  /* 0xffffffff00047882 */ /* 0x000fc60000000000 */
[----:B------:R-:W-:Y:S05]  /*17310*/  BRA.DIV UR4, `(.L_x_14533) ;  /* 0x0000009a04b47947 */ /* 0x000fea000b800000 */
[----:B0-----:R0:W0:Y:S04]  /*17320*/  SHFL.IDX PT, R3, R4, 0x2, 0x181f ;  /* 0x00581f0004037f89 */ /* 0x00102800000e0000 */
[----:B---34-:R3:W4:Y:S02]  /*17330*/  SHFL.IDX PT, R9, R0, 0x2, 0x181f ;  /* 0x00581f0000097f89 */ /* 0x01872400000e0000 */
.L_x_14749:
        /* <DEDUP_REMOVED lines=17> */
[-C--:B----4-:R-:W-:Y:S02]  /*17450*/  @!P3 LEA R10, P5, R208, R9.reuse, 0x1 ;  /* 0x00000009d00ab211 */ /* 0x090fe400078a08ff */
        /* <DEDUP_REMOVED lines=13> */
.L_x_14535:
[----:B------:R-:W-:Y:S05]  /*17530*/  BSYNC B1 ;  /* 0x0000000000017941 */ /* 0x000fea0003800000 */
.L_x_14534:
[----:B------:R-:W-:-:S03]  /*17540*/  UMOV UR4, 0xffffffff ;  /* 0xffffffff00047882 */ /* 0x000fc60000000000 */
[----:B------:R-:W-:Y:S05]  /*17550*/  BRA.DIV UR4, `(.L_x_14536) ;  /* 0x0000009a04707947 */ /* 0x000fea000b800000 */
[----:B0-----:R0:W0:Y:S04]  /*17560*/  SHFL.IDX PT, R3, R4, 0x3, 0x181f ;  /* 0x00781f0004037f89 */ /* 0x00102800000e0000 */
[----:B----4-:R4:W0:Y:S02]  /*17570*/  SHFL.IDX PT, R9, R0, 0x3, 0x181f ;  /* 0x00781f0000097f89 */ /* 0x01082400000e0000 */
.L_x_14753:
[----:B-1234-:R-:W-:-:S05]  /*17580*/  VIADD R0, R20, 0x60 ;  /* 0x0000006014007836 */ /* 0x01efca0000000000 */
[----:B------:R-:W-:-:S13]  /*17590*/  ISETP.GE.AND P0, PT, R0, R21, PT ;  /* 0x000000150000720c */ /* 0x000fda0003f06270 */
[----:B------:R-:W-:Y:S05]  /*175a0*/  @P0 BRA `(.L_x_14519) ;  /* 0x00000000006c0947 */ /* 0x000fea0003800000 */
        /* <DEDUP_REMOVED lines=13> */
[-C--:B------:R-:W-:Y:S02]  /*17680*/  @!P3 LEA R10, P5, R208, R9.reuse, 0x1 ;  /* 0x00000009d00ab211 */ /* 0x080fe400078a08ff */
        /* <DEDUP_REMOVED lines=13> */
.L_x_14519:
[----:B------:R-:W-:Y:S05]  /*17760*/  BSYNC B0 ;  /* 0x0000000000007941 */ /* 0x000fea0003800000 */
.L_x_14505:
[----:B------:R-:W-:Y:S02]  /*17770*/  ULDC UR4, c[0x0][0xc3c] ;  /* 0x00030f0000047ab9 */ /* 0x000fe40000000800 */
[----:B------:R-:W-:-:S13]  /*17780*/  ISETP.GE.AND P0, PT, R7, UR4, PT ;  /* 0x0000000407007c0c */ /* 0x000fda000bf06270 */
[----:B------:R-:W-:Y:S05]  /*17790*/  @!P0 BRA `(.L_x_14537) ;  /* 0xfffffea000608947 */ /* 0x000fea000383ffff */
[----:B------:R-:W-:Y:S05]  /*177a0*/  BRA `(.L_x_14365) ;  /* 0x0000007800487947 */ /* 0x000fea0003800000 */
.L_x_14363:
        /* <DEDUP_REMOVED lines=16> */
.L_x_14538:
        /* <DEDUP_REMOVED lines=43> */
.L_x_14542:
        /* <DEDUP_REMOVED lines=37> */
.L_x_14540:
        /* <DEDUP_REMOVED lines=13> */
.L_x_14543:
        /* <DEDUP_REMOVED lines=33> */
[----:B0-----:R-:W-:-:S03]  /*18090*/  IMAD.MOV R13, RZ, RZ, -R3 ;  /* 0x000000ffff0d7224 */ /* 0x001fc600078e0a03 */
[----:B------:R-:W-:Y:S01]  /*180a0*/  @!P2 IADD3 R10, -R10, RZ, RZ ;  /* 0x000000ff0a0aa210 */ /* 0x000fe20007ffe1ff */
[----:B------:R-:W-:Y:S01]  /*180b0*/  IMAD.MOV R12, RZ, RZ, -R2 ;  /* 0x000000ffff0c7224 */ /* 0x000fe200078e0a02 */
        /* <DEDUP_REMOVED lines=26> */
.L_x_14544:
        /* <DEDUP_REMOVED lines=61> */
.L_x_14545:
[----:B------:R-:W-:-:S05]  /*18630*/  LOP3.LUT R17, RZ, R2, RZ, 0x33, !PT ;  /* 0x00000002ff117212 */ /* 0x000fca00078e33ff */
[----:B------:R-:W-:Y:S01]  /*18640*/  IMAD.IADD R17, R6, 0x1, R17 ;  /* 0x0000000106117824 */ /* 0x000fe200078e0211 */
[----:B------:R-:W-:Y:S06]  /*18650*/  BRA `(.L_x_14546) ;  /* 0x00000000000c7947 */ /* 0x000fec0003800000 */
.L_x_14541:
[----:B------:R-:W-:Y:S01]  /*18660*/  IMAD.MOV.U32 R17, RZ, RZ, RZ ;  /* 0x000000ffff117224 */ /* 0x000fe200078e00ff */
[----:B------:R-:W-:Y:S01]  /*18670*/  MOV R16, UR6 ;  /* 0x0000000600107c02 */ /* 0x000fe20008000f00 */
[----:B------:R-:W-:-:S07]  /*18680*/  IMAD.MOV.U32 R18, RZ, RZ, RZ ;  /* 0x000000ffff127224 */ /* 0x000fce00078e00ff */
.L_x_14546:
[----:B------:R-:W-:-:S13]  /*18690*/  ISETP.NE.AND P0, PT, R7, RZ, PT ;  /* 0x000000ff0700720c */ /* 0x000fda0003f05270 */
[----:B------:R-:W0:Y:S01]  /*186a0*/  @!P0 S2R R3, SR_CgaCtaId ;  /* 0x0000000000038919 */ /* 0x000e220000008800 */
[----:B------:R-:W-:-:S04]  /*186b0*/  @!P0 MOV R2, 0x400 ;  /* 0x0000040000028802 */ /* 0x000fc80000000f00 */
[----:B0-----:R-:W-:-:S05]  /*186c0*/  @!P0 LEA R2, R3, R2, 0x18 ;  /* 0x0000000203028211 */ /* 0x001fca00078ec0ff */
[----:B------:R1:W-:Y:S01]  /*186d0*/  @!P0 STS.128 [R2+0x228d0], R16 ;  /* 0x0228d01002008388 */ /* 0x0003e20000000c00 */
[----:B------:R-:W-:Y:S06]  /*186e0*/  BAR.ARV 0x5, 0x180 ;  /* 0x0146000000007b1d */ /* 0x000fec0000002000 */
.L_x_14539:
        /* <DEDUP_REMOVED lines=14> */
[----:B------:R-:W-:Y:S02]  /*187d0*/  LOP3.LUT R2, R2, 0x38, RZ, 0xc0, !PT ;  /* 0x0000003802027812 */ /* 0x000fe400078ec0ff */
[----:B------:R-:W-:-:S02]  /*187e0*/  CS2R R24, SRZ ;  /* 0x0000000000187805 */ /* 0x000fc4000001ff00 */
[----:B------:R-:W-:Y:S01]  /*187f0*/  LOP3.LUT R4, R3, 0x38, R0, 0x78, !PT ;  /* 0x0000003803047812 */ /* 0x000fe200078e7800 */
[----:B------:R-:W-:Y:S01]  /*18800*/  IMAD.SHL.U32 R0, R0, 0x10, RZ ;  /* 0x0000001000007824 */ /* 0x000fe200078e00ff */
[----:B------:R-:W-:Y:S01]  /*18810*/  SHF.R.U32.HI R3, RZ, 0x3, R5 ;  /* 0x00000003ff037819 */ /* 0x000fe20000011605 */
[----:B------:R-:W-:Y:S01]  /*18820*/  IMAD.MOV.U32 R26, RZ, RZ, 0x1 ;  /* 0x00000001ff1a7424 */ /* 0x000fe200078e00ff */
[----:B------:R-:W-:Y:S01]  /*18830*/  LOP3.LUT R29, R4, 0x200, R29, 0xf8, !PT ;  /* 0x00000200041d7812 */ /* 0x000fe200078ef81d */
[----:B------:R-:W-:Y:S01]  /*18840*/  ULDC.64 UR40, c[0x0][0x198] ;  /* 0x0000660000287ab9 */ /* 0x000fe20000000a00 */
[----:B------:R-:W-:Y:S01]  /*18850*/  LOP3.LUT R3, R3, 0x70, R0, 0xf8, !PT ;  /* 0x0000007003037812 */ /* 0x000fe200078ef800 */
[----:B------:R-:W-:Y:S01]  /*18860*/  ULOP3.LUT UR38, UR36, 0x2, URZ, 0xfc, !UPT ;  /* 0x0000000224267892 */ /* 0x000fe2000f8efc3f */
[C---:B------:R-:W-:Y:S01]  /*18870*/  LOP3.LUT R0, R2.reuse, 0x40, RZ, 0xfc, !PT ;  /* 0x0000004002007812 */ /* 0x040fe200078efcff */
[----:B------:R-:W-:Y:S01]  /*18880*/  ULDC UR37, c[0x0][0xc] ;  /* 0x0000030000257ab9 */ /* 0x000fe20000000800 */
[----:B------:R-:W-:-:S02]  /*18890*/  LOP3.LUT R3, R2, 0x80, RZ, 0xfc, !PT ;  /* 0x0000008002037812 */ /* 0x000fc400078efcff */
[----:B------:R-:W-:Y:S01]  /*188a0*/  MOV R27, 0x1 ;  /* 0x00000001001b7802 */ /* 0x000fe20000000f00 */
[----:B0-----:R-:W-:Y:S01]  /*188b0*/  ULEA UR4, UR5, UR4, 0x18 ;  /* 0x0000000405047291 */ /* 0x001fe2000f8ec03f */
[----:B------:R-:W-:-:S05]  /*188c0*/  LOP3.LUT R2, R2, 0xc0, RZ, 0xfc, !PT ;  /* 0x000000c002027812 */ /* 0x000fca00078efcff */
[----:B------:R-:W-:-:S04]  /*188d0*/  IMAD.U32 R22, RZ, RZ, UR4 ;  /* 0x00000004ff167e24 */ /* 0x000fc8000f8e00ff */
[----:B------:R-:W-:-:S05]  /*188e0*/  IMAD R0, R29, 0x2, R22 ;  /* 0x000000021d007824 */ /* 0x000fca00078e0216 */
[----:B------:R1:W-:Y:S02]  /*188f0*/  STL [R1+0x4], R0 ;  /* 0x0000040001007387 */ /* 0x0003e40000100800 */
.L_x_14650:
[----:B------:R-:W0:Y:S02]  /*18900*/  LDC.64 R2, c[0x0][0xc88] ;  /* 0x00032200ff027b82 */ /* 0x000e240000000a00 */
[----:B0-----:R-:W-:-:S05]  /*18910*/  IMAD.WIDE R2, R19, 0x4, R2 ;  /* 0x0000000413027825 */ /* 0x001fca00078e0202 */
[----:B-1----:R-:W1:Y:S01]  /*18920*/  LDG.E R35, desc[UR42][R2.64] ;  /* 0x0000002a02237981 */ /* 0x002e62000c1e1900 */
[----:B------:R-:W-:Y:S05]  /*18930*/  YIELD ;  /* 0x0000000000007946 */ /* 0x000fea0003800000 */
[----:B------:R-:W-:Y:S01]  /*18940*/  ULDC.64 UR4, c[0x0][0xa28] ;  /* 0x00028a0000047ab9 */ /* 0x000fe20000000a00 */
[----:B------:R-:W-:Y:S01]  /*18950*/  IMAD.MOV.U32 R31, RZ, RZ, RZ ;  /* 0x000000ffff1f7224 */ /* 0x000fe200078e00ff */
[----:B------:R-:W-:Y:S01]  /*18960*/  ISETP.NE.U32.AND P0, PT, RZ, UR4, PT ;  /* 0x00000004ff007c0c */ /* 0x000fe2000bf05070 */
[----:B---34-:R-:W-:Y:S01]  /*18970*/  IMAD.MOV.U32 R6, RZ, RZ, RZ ;  /* 0x000000ffff067224 */ /* 0x018fe200078e00ff */
        /* <DEDUP_REMOVED lines=12> */
[----:B------:R-:W-:Y:S02]  /*18a40*/  ISETP.NE.U32.AND P2, PT, RZ, UR8, PT ;  /* 0x00000008ff007c0c */ /* 0x000fe4000bf45070 */
[----:B------:R-:W-:Y:S02]  /*18a50*/  ISETP.NE.AND.EX P0, PT, RZ, UR5, PT, P0 ;  /* 0x00000005ff007c0c */ /* 0x000fe4000bf05300 */
[----:B------:R-:W-:Y:S02]  /*18a60*/  ISETP.NE.AND.EX P2, PT, RZ, UR9, PT, P2 ;  /* 0x00000009ff007c0c */ /* 0x000fe4000bf45320 */
[----:B------:R-:W-:Y:S02]  /*18a70*/  ISETP.NE.U32.AND P1, PT, RZ, UR6, PT ;  /* 0x00000006ff007c0c */ /* 0x000fe4000bf25070 */
[----:B-1----:R-:W-:-:S02]  /*18a80*/  IADD3 R2, P3, R32, UR4, RZ ;  /* 0x0000000420027c10 */ /* 0x002fc4000ff7e0ff */
[----:B------:R-:W-:Y:S02]  /*18a90*/  ISETP.NE.AND.EX P1, PT, RZ, UR7, PT, P1 ;  /* 0x00000007ff007c0c */ /* 0x000fe4000bf25310 */
[C---:B------:R-:W-:Y:S02]  /*18aa0*/  IADD3.X R3, R33.reuse, UR5, RZ, P3, !PT ;  /* 0x0000000521037c10 */ /* 0x040fe40009ffe4ff */
[----:B------:R-:W-:Y:S02]  /*18ab0*/  IADD3 R4, P4, R32, UR6, RZ ;  /* 0x0000000620047c10 */ /* 0x000fe4000ff9e0ff */
[----:B0-----:R-:W-:Y:S01]  /*18ac0*/  MOV R0, RZ ;  /* 0x000000ff00007202 */ /* 0x001fe20000000f00 */
[----:B--2---:R-:W2:Y:S01]  /*18ad0*/  @P0 LDG.E R6, desc[UR42][R2.64] ;  /* 0x0000002a02060981 */ /* 0x004ea2000c1e1900 */
        /* <DEDUP_REMOVED lines=22> */
[----:B0-----:R-:W2:Y:S04]  /*18c40*/  LDG.E R8, desc[UR42][R2.64] ;  /* 0x0000002a02087981 */ /* 0x001ea8000c1e1900 */
[----:B------:R-:W2:Y:S02]  /*18c50*/  LDG.E R7, desc[UR42][R2.64+0x4] ;  /* 0x0000042a02077981 */ /* 0x000ea4000c1e1900 */
[----:B--2---:R-:W-:-:S05]  /*18c60*/  IMAD.IADD R11, R7, 0x1, -R8 ;  /* 0x00000001070b7824 */ /* 0x004fca00078e0a08 */
[----:B------:R1:W-:Y:S02]  /*18c70*/  STL [R1+0xc], R11 ;  /* 0x00000c0b01007387 */ /* 0x0003e40000100800 */
.L_x_14548:
        /* <DEDUP_REMOVED lines=14> */
.L_x_14549:
        /* <DEDUP_REMOVED lines=8> */
[----:B--2---:R-:W-:-:S07]  /*18de0*/  IADD3 R9, -R9, R10, RZ ;  /* 0x0000000a09097210 */ /* 0x004fce0007ffe1ff */
.L_x_14550:
        /* <DEDUP_REMOVED lines=11> */
[----:B------:R-:W-:-:S02]  /*18ea0*/  IMAD.SHL.U32 R2, R17, 0x80, RZ ;  /* 0x0000008011027824 */ /* 0x000fc400078e00ff */
[----:B------:R-:W-:Y:S02]  /*18eb0*/  IMAD.IADD R7, R9, 0x1, R6 ;  /* 0x0000000109077824 */ /* 0x000fe400078e0206 */
[----:B------:R-:W-:Y:S02]  /*18ec0*/  VIADD R2, R2, 0x7f ;  /* 0x0000007f02027836 */ /* 0x000fe40000000000 */
[----:B------:R-:W-:Y:S01]  /*18ed0*/  VIADD R5, R7, 0x5f ;  /* 0x0000005f07057836 */ /* 0x000fe20000000000 */
[----:B------:R2:W-:Y:S01]  /*18ee0*/  STL [R1], R7 ;  /* 0x0000000701007387 */ /* 0x0005e20000100800 */
[----:B0-----:R-:W-:-:S04]  /*18ef0*/  @P0 IMAD.HI.U32 R4, R2, R4, RZ ;  /* 0x0000000402040227 */ /* 0x001fc800078e00ff */
[----:B------:R-:W-:Y:S01]  /*18f00*/  IMAD.HI R5, R5, 0x2aaaaaab, RZ ;  /* 0x2aaaaaab05057827 */ /* 0x000fe200078e02ff */
[----:B---3--:R-:W-:Y:S02]  /*18f10*/  @P0 SHF.R.U32.HI R2, RZ, R3, R4 ;  /* 0x00000003ff020219 */ /* 0x008fe40000011604 */
[----:B------:R-:W-:Y:S02]  /*18f20*/  SHF.R.U32.HI R4, RZ, 0x10, R8 ;  /* 0x00000010ff047819 */ /* 0x000fe40000011608 */
[----:B--2---:R-:W-:Y:S02]  /*18f30*/  IADD3 R7, R7, 0x60, -R11 ;  /* 0x0000006007077810 */ /* 0x004fe40007ffe80b */
[----:B------:R-:W-:Y:S02]  /*18f40*/  SHF.R.U32.HI R3, RZ, 0x1f, R5 ;  /* 0x0000001fff037819 */ /* 0x000fe40000011605 */
[----:B------:R-:W-:Y:S02]  /*18f50*/  IADD3 R2, R7, R2, RZ ;  /* 0x0000000207027210 */ /* 0x000fe40007ffe0ff */
[----:B------:R-:W-:-:S03]  /*18f60*/  LEA.HI.SX32 R5, R5, R3, 0x1c ;  /* 0x0000000305057211 */ /* 0x000fc600078fe2ff */
[----:B------:R-:W-:-:S05]  /*18f70*/  IMAD.HI R2, R2, 0x2aaaaaab, RZ ;  /* 0x2aaaaaab02027827 */ /* 0x000fca00078e02ff */
[----:B------:R-:W-:-:S04]  /*18f80*/  SHF.R.U32.HI R3, RZ, 0x1f, R2 ;  /* 0x0000001fff037819 */ /* 0x000fc80000011602 */
[----:B------:R-:W-:-:S04]  /*18f90*/  LEA.HI.SX32 R3, R2, R3, 0x1c ;  /* 0x0000000302037211 */ /* 0x000fc800078fe2ff */
[----:B------:R-:W-:-:S04]  /*18fa0*/  VIMNMX R10, R5, R3, PT ;  /* 0x00000003050a7248 */ /* 0x000fc80003fe0100 */
[----:B------:R-:W-:-:S13]  /*18fb0*/  ISETP.GE.AND P0, PT, R10, 0x1, PT ;  /* 0x000000010a00780c */ /* 0x000fda0003f06270 */
[----:B------:R-:W-:Y:S05]  /*18fc0*/  @!P0 BRA `(.L_x_14552) ;  /* 0x0000000000708947 */ /* 0x000fea0003800000 */
[----:B------:R-:W-:Y:S01]  /*18fd0*/  ISETP.NE.AND P0, PT, R4, RZ, PT ;  /* 0x000000ff0400720c */ /* 0x000fe20003f05270 */
[----:B------:R-:W-:-:S03]  /*18fe0*/  ULDC UR4, c[0x0][0x9f0] ;  /* 0x00027c0000047ab9 */ /* 0x000fc60000000800 */
[----:B------:R-:W-:-:S04]  /*18ff0*/  SEL R8, R4, UR4, P0 ;  /* 0x0000000404087c07 */ /* 0x000fc80008000000 */
[----:B------:R-:W-:Y:S02]  /*19000*/  IABS R12, R8 ;  /* 0x00000008000c7213 */ /* 0x000fe40000000000 */
[----:B-1----:R-:W-:Y:S02]  /*19010*/  IADD3 R11, R8, -0x1, R10 ;  /* 0xffffffff080b7810 */ /* 0x002fe40007ffe00a */
        /* <DEDUP_REMOVED lines=23> */
.L_x_14552:
[----:B------:R-:W-:Y:S05]  /*19190*/  BSYNC B0 ;  /* 0x0000000000007941 */ /* 0x000fea0003800000 */
.L_x_14551:
        /* <DEDUP_REMOVED lines=25> */
.L_x_14756:
[----:B--2---:R-:W-:Y:S02]  /*19330*/  ISETP.NE.AND P0, PT, R14, RZ, PT ;  /* 0x000000ff0e00720c */ /* 0x004fe40003f05270 */
[----:B------:R-:W-:-:S11]  /*19340*/  PLOP3.LUT P6, PT, PT, PT, PT, 0x8, 0x0 ;  /* 0x000000000000781c */ /* 0x000fd60003fce170 */
[----:B------:R-:W-:Y:S05]  /*19350*/  @P0 BRA `(.L_x_14556) ;  /* 0x00000000000c0947 */ /* 0x000fea0003800000 */
[----:B------:R-:W-:-:S03]  /*19360*/  UMOV UR4, 0xffffffff ;  /* 0xffffffff00047882 */ /* 0x000fc60000000000 */
[----:B------:R-:W-:Y:S05]  /*19370*/  BRA.DIV UR4, `(.L_x_14557) ;  /* 0x0000007e04687947 */ /* 0x000fea000b800000 */
[----:B------:R-:W-:-:S13]  /*19380*/  ELECT P6, URZ, PT ;  /* 0x00000000003f782f */ /* 0x000fda00038c0000 */
.L_x_14556:
        /* <DEDUP_REMOVED lines=9> */
.L_x_14759:
[----:B------:R-:W-:Y:S05]  /*19420*/  BSYNC B1 ;  /* 0x0000000000017941 */ /* 0x000fea0003800000 */
.L_x_14558:
[----:B------:R-:W-:Y:S04]  /*19430*/  BSSY B1, `(.L_x_14560) ;  /* 0x000007b000017945 */ /* 0x000fe80003800000 */
[----:B------:R-:W-:Y:S05]  /*19440*/  @!P6 BRA `(.L_x_14561) ;  /* 0x0000000400e4e947 */ /* 0x000fea0003800000 */
[----:B0-----:R-:W-:Y:S01]  /*19450*/  LEA R3, R24, R22, 0x3 ;  /* 0x0000001618037211 */ /* 0x001fe200078e18ff */
[----:B------:R-:W0:Y:S01]  /*19460*/  S2R R10, SR_TID.X ;  /* 0x00000000000a7919 */ /* 0x000e220000002100 */
[----:B------:R-:W-:Y:S01]  /*19470*/  SHF.L.U32 R9, R27, 0x1f, RZ ;  /* 0x0000001f1b097819 */ /* 0x000fe200000006ff */
[----:B------:R-:W-:Y:S03]  /*19480*/  BSSY B2, `(.L_x_14562) ;  /* 0x0000005000027945 */ /* 0x000fe60003800000 */
[----:B------:R-:W2:Y:S01]  /*19490*/  SYNCS.PHASECHK.TRANS64.TRYWAIT P0, [R3+URZ+0x228a0], R9 ;  /* 0x0228a009030075a7 */ /* 0x000ea2000800017f */
[----:B0-----:R-:W-:-:S04]  /*194a0*/  LOP3.LUT R10, R10, 0x7f, RZ, 0xc0, !PT ;  /* 0x0000007f0a0a7812 */ /* 0x001fc800078ec0ff */
[----:B------:R-:W-:Y:S01]  /*194b0*/  ISETP.NE.AND P1, PT, R10, RZ, PT ;  /* 0x000000ff0a00720c */ /* 0x000fe20003f25270 */
[----:B--2---:R-:W-:-:S12]  /*194c0*/  @!P0 BRA `(.L_x_14563) ;  /* 0x0000007c00488947 */ /* 0x004fd80003800000 */
.L_x_14760:
[----:B------:R-:W-:Y:S05]  /*194d0*/  BSYNC B2 ;  /* 0x0000000000027941 */ /* 0x000fea0003800000 */
.L_x_14562:
[----:B------:R-:W-:Y:S04]  /*194e0*/  BSSY B2, `(.L_x_14564) ;  /* 0x0000009000027945 */ /* 0x000fe80003800000 */
[----:B------:R-:W-:Y:S05]  /*194f0*/  @P1 BRA `(.L_x_14565) ;  /* 0x00000000001c1947 */ /* 0x000fea0003800000 */
[----:B-1----:R-:W1:Y:S01]  /*19500*/  S2R R11, SR_TID.X ;  /* 0x00000000000b7919 */ /* 0x002e620000002100 */
[----:B------:R-:W-:-:S04]  /*19510*/  IMAD.MOV.U32 R10, RZ, RZ, 0x3000 ;  /* 0x00003000ff0a7424 */ /* 0x000fc800078e00ff */
[----:B------:R2:W-:Y:S01]  /*19520*/  SYNCS.ARRIVE.TRANS64 RZ, [R3+URZ+0x22890], R10 ;  /* 0x0228900a03ff79a7 */ /* 0x0005e2000800003f */
[----:B-1----:R-:W-:-:S04]  /*19530*/  LOP3.LUT R11, R11, 0x1f, RZ, 0xc0, !PT ;  /* 0x0000001f0b0b7812 */ /* 0x002fc800078ec0ff */
[----:B------:R-:W-:-:S13]  /*19540*/  ISETP.NE.AND P0, PT, R11, RZ, PT ;  /* 0x000000ff0b00720c */ /* 0x000fda0003f05270 */
[----:B--2---:R-:W-:Y:S05]  /*19550*/  @!P0 BRA `(.L_x_14565) ;  /* 0x0000000000048947 */ /* 0x004fea0003800000 */
[----:B------:R-:W-:Y:S01]  /*19560*/  BPT.TRAP 0x1 ;  /* 0x000000040000795c */ /* 0x000fe20000300000 */
.L_x_14565:
[----:B------:R-:W-:Y:S05]  /*19570*/  BSYNC B2 ;  /* 0x0000000000027941 */ /* 0x000fea0003800000 */
.L_x_14564:
[----:B------:R-:W-:Y:S01]  /*19580*/  IMAD.MOV.U32 R14, RZ, RZ, RZ ;  /* 0x000000ffff0e7224 */ /* 0x000fe200078e00ff */
[----:B------:R-:W-:Y:S01]  /*19590*/  UIADD3 UR4, UP0, UR40, 0x570, URZ ;  /* 0x0000057028047890 */ /* 0x000fe2000ff1e03f */
[----:B------:R-:W-:Y:S01]  /*195a0*/  IMAD R10, R2, 0x60, R0 ;  /* 0x00000060020a7824 */ /* 0x000fe200078e0200 */
[----:B------:R-:W-:Y:S01]  /*195b0*/  PLOP3.LUT P0, PT, PT, PT, PT, 0x80, 0x0 ;  /* 0x000000000000781c */ /* 0x000fe20003f0f070 */
[----:B-1----:R-:W-:Y:S01]  /*195c0*/  IMAD R11, R24, 0x3000, R22 ;  /* 0x00003000180b7824 */ /* 0x002fe200078e0216 */
[----:B------:R-:W-:Y:S01]  /*195d0*/  R2UR UR10, R14 ;  /* 0x000000000e0a72ca */ /* 0x000fe200000e0000 */
[----:B------:R-:W-:Y:S01]  /*195e0*/  VIADD R10, R10, 0xffffffa0 ;  /* 0xffffffa00a0a7836 */ /* 0x000fe20000000000 */
[----:B------:R-:W-:Y:S01]  /*195f0*/  UIADD3.X UR5, URZ, UR41, URZ, UP0, !UPT ;  /* 0x000000293f057290 */ /* 0x000fe200087fe43f */
[----:B------:R-:W-:Y:S01]  /*19600*/  VIADD R11, R11, 0x1c400 ;  /* 0x0001c4000b0b7836 */ /* 0x000fe20000000000 */
[----:B------:R-:W-:Y:S01]  /*19610*/  UMOV UR6, 0x0 ;  /* 0x0000000000067882 */ /* 0x000fe20000000000 */
[----:B------:R-:W-:Y:S01]  /*19620*/  VIADD R12, R3, 0x22890 ;  /* 0x00022890030c7836 */ /* 0x000fe20000000000 */
[----:B------:R-:W-:-:S09]  /*19630*/  UMOV UR7, 0x12f00000 ;  /* 0x12f0000000077882 */ /* 0x000fd20000000000 */
.L_x_14566:
        /* <DEDUP_REMOVED lines=13> */
.L_x_14761:
[----:B------:R-:W-:Y:S05]  /*19710*/  BSYNC B2 ;  /* 0x0000000000027941 */ /* 0x000fea0003800000 */
.L_x_14567:
        /* <DEDUP_REMOVED lines=11> */
.L_x_14570:
[----:B------:R-:W-:Y:S05]  /*197d0*/  BSYNC B2 ;  /* 0x0000000000027941 */ /* 0x000fea0003800000 */
.L_x_14569:
        /* <DEDUP_REMOVED lines=9> */
.L_x_14571:
        /* <DEDUP_REMOVED lines=15> */
.L_x_14572:
        /* <DEDUP_REMOVED lines=15> */
.L_x_14573:
        /* <DEDUP_REMOVED lines=15> */
.L_x_14574:
        /* <DEDUP_REMOVED lines=10> */
.L_x_14561:
[----:B------:R-:W-:Y:S05]  /*19be0*/  BSYNC B1 ;  /* 0x0000000000017941 */ /* 0x000fea0003800000 */
.L_x_14560:
        /* <DEDUP_REMOVED lines=9> */
.L_x_14590:
[----:B------:R-:W-:Y:S05]  /*19c80*/  YIELD ;  /* 0x0000000000007946 */ /* 0x000fea0003800000 */
[----:B------:R-:W-:Y:S04]  /*19c90*/  BSSY B1, `(.L_x_14575) ;  /* 0x000007a000017945 */ /* 0x000fe80003800000 */
[----:B------:R-:W-:Y:S05]  /*19ca0*/  @!P6 BRA `(.L_x_14576) ;  /* 0x0000000400e0e947 */ /* 0x000fea0003800000 */
[----:B------:R-:W-:Y:S01]  /*19cb0*/  IMAD R9, R24, 0x8, R22 ;  /* 0x0000000818097824 */ /* 0x000fe200078e0216 */
[----:B------:R-:W-:Y:S01]  /*19cc0*/  SHF.L.U32 R2, R27, 0x1f, RZ ;  /* 0x0000001f1b027819 */ /* 0x000fe200000006ff */
[----:B0-----:R-:W0:Y:S01]  /*19cd0*/  S2R R3, SR_TID.X ;  /* 0x0000000000037919 */ /* 0x001e220000002100 */
[----:B------:R-:W-:Y:S02]  /*19ce0*/  BSSY B2, `(.L_x_14577) ;  /* 0x0000005000027945 */ /* 0x000fe40003800000 */
[----:B------:R-:W2:Y:S01]  /*19cf0*/  SYNCS.PHASECHK.TRANS64.TRYWAIT P1, [R9+URZ+0x228a0], R2 ;  /* 0x0228a002090075a7 */ /* 0x000ea2000802017f */
[----:B0-----:R-:W-:-:S04]  /*19d00*/  LOP3.LUT R3, R3, 0x7f, RZ, 0xc0, !PT ;  /* 0x0000007f03037812 */ /* 0x001fc800078ec0ff */
[----:B------:R-:W-:Y:S01]  /*19d10*/  ISETP.NE.AND P2, PT, R3, RZ, PT ;  /* 0x000000ff0300720c */ /* 0x000fe20003f45270 */
[----:B--2---:R-:W-:-:S12]  /*19d20*/  @!P1 BRA `(.L_x_14578) ;  /* 0x0000007400589947 */ /* 0x004fd80003800000 */
.L_x_14762:
[----:B------:R-:W-:Y:S05]  /*19d30*/  BSYNC B2 ;  /* 0x0000000000027941 */ /* 0x000fea0003800000 */
.L_x_14577:
        /* <DEDUP_REMOVED lines=9> */
.L_x_14580:
[----:B------:R-:W-:Y:S05]  /*19dd0*/  BSYNC B2 ;  /* 0x0000000000027941 */ /* 0x000fea0003800000 */
.L_x_14579:
        /* <DEDUP_REMOVED lines=10> */
[----:B------:R-:W-:-:S10]  /*19e80*/  UMOV UR7, 0x12f00000 ;  /* 0x12f0000000077882 */ /* 0x000fd40000000000 */
.L_x_14581:
        /* <DEDUP_REMOVED lines=13> */
.L_x_14763:
[----:B------:R-:W-:Y:S05]  /*19f60*/  BSYNC B2 ;  /* 0x0000000000027941 */ /* 0x000fea0003800000 */
.L_x_14582:
[----:B------:R-:W-:Y:S01]  /*19f70*/  BSSY B2, `(.L_x_14584) ;  /* 0x000000b000027945 */ /* 0x000fe20003800000 */
[----:B01----:R-:W-:Y:S01]  /*19f80*/  MOV R2, 0x0 ;  /* 0x0000000000027802 */ /* 0x003fe20000000f00 */
[----:B------:R-:W-:Y:S02]  /*19f90*/  IMAD.MOV.U32 R3, RZ, RZ, 0x12f00000 ;  /* 0x12f00000ff037424 */ /* 0x000fe400078e00ff */
        /* <DEDUP_REMOVED lines=8> */
.L_x_14585:
[----:B------:R-:W-:Y:S05]  /*1a020*/  BSYNC B2 ;  /* 0x0000000000027941 */ /* 0x000fea0003800000 */
.L_x_14584:
        /* <DEDUP_REMOVED lines=9> */
.L_x_14586:
        /* <DEDUP_REMOVED lines=15> */
.L_x_14587:
        /* <DEDUP_REMOVED lines=15> */
.L_x_14588:
        /* <DEDUP_REMOVED lines=15> */
.L_x_14589:
        /* <DEDUP_REMOVED lines=10> */
.L_x_14576:
[----:B------:R-:W-:Y:S05]  /*1a430*/  BSYNC B1 ;  /* 0x0000000000017941 */ /* 0x000fea0003800000 */
.L_x_14575:
        /* <DEDUP_REMOVED lines=8> */
.L_x_14554:
[----:B------:R-:W-:Y:S05]  /*1a4c0*/  BSYNC B0 ;  /* 0x0000000000007941 */ /* 0x000fea0003800000 */
.L_x_14553:
[----:B------:R-:W2:Y:S01]  /*1a4d0*/  LDC R0, c[0x0][0x448] ;  /* 0x00011200ff007b82 */ /* 0x000ea20000000800 */
[----:B------:R-:W-:Y:S01]  /*1a4e0*/  LEA R2, R17, 0x7f, 0x7 ;  /* 0x0000007f11027811 */ /* 0x000fe200078e38ff */
[----:B------:R-:W-:Y:S06]  /*1a4f0*/  @!P0 WARPSYNC.ALL ;  /* 0x0000000000008948 */ /* 0x000fec0003800000 */
[----:B------:R-:W-:Y:S01]  /*1a500*/  @!P0 BAR.SYNC.DEFER_BLOCKING 0xc, 0x180 ;  /* 0x0306000000008b1d */ /* 0x000fe20000010000 */
[----:B------:R-:W-:-:S05]  /*1a510*/  ISETP.NE.AND P2, PT, R4, RZ, PT ;  /* 0x000000ff0400720c */ /* 0x000fca0003f45270 */
[----:B------:R-:W-:Y:S08]  /*1a520*/  BSSY B0, `(.L_x_14591) ;  /* 0x0000029000007945 */ /* 0x000ff00003800000 */
[----:B------:R-:W3:Y:S01]  /*1a530*/  @!P2 LDC R4, c[0x0][0x9f0] ;  /* 0x00027c00ff04ab82 */ /* 0x000ee20000000800 */
[----:B--2---:R-:W-:-:S13]  /*1a540*/  ISETP.NE.AND P1, PT, R0, 0x1, PT ;  /* 0x000000010000780c */ /* 0x004fda0003f25270 */
[----:B0-----:R-:W0:Y:S08]  /*1a550*/  @P1 LDC R3, c[0x0][0x44c] ;  /* 0x00011300ff031b82 */ /* 0x001e300000000800 */
[----:B------:R-:W2:Y:S01]  /*1a560*/  @P1 LDC R0, c[0x0][0x450] ;  /* 0x00011400ff001b82 */ /* 0x000ea20000000800 */
[----:B0-----:R-:W-:-:S05]  /*1a570*/  @P1 IMAD.HI.U32 R3, R2, R3, RZ ;  /* 0x0000000302031227 */ /* 0x001fca00078e00ff */
[----:B--2---:R-:W-:-:S05]  /*1a580*/  @P1 SHF.R.U32.HI R2, RZ, R0, R3 ;  /* 0x00000000ff021219 */ /* 0x004fca0000011603 */
[----:B------:R-:W-:-:S04]  /*1a590*/  IMAD.IADD R2, R7, 0x1, R2 ;  /* 0x0000000107027824 */ /* 0x000fc800078e0202 */
[----:B------:R-:W-:-:S05]  /*1a5a0*/  IMAD.HI R2, R2, 0x2aaaaaab, RZ ;  /* 0x2aaaaaab02027827 */ /* 0x000fca00078e02ff */
[----:B------:R-:W-:-:S04]  /*1a5b0*/  SHF.R.U32.HI R3, RZ, 0x1f, R2 ;  /* 0x0000001fff037819 */ /* 0x000fc80000011602 */
[----:B------:R-:W-:Y:S01]  /*1a5c0*/  LEA.HI.SX32 R2, R2, R3, 0x1c ;  /* 0x0000000302027211 */ /* 0x000fe200078fe2ff */
[----:B------:R-:W-:-:S03]  /*1a5d0*/  IMAD.MOV.U32 R3, RZ, RZ, RZ ;  /* 0x000000ffff037224 */ /* 0x000fc600078e00ff */
[----:B------:R-:W-:-:S04]  /*1a5e0*/  VIMNMX R5, R5, R2, PT ;  /* 0x0000000205057248 */ /* 0x000fc80003fe0100 */
[----:B------:R-:W-:-:S13]  /*1a5f0*/  ISETP.GE.AND P1, PT, R5, 0x1, PT ;  /* 0x000000010500780c */ /* 0x000fda0003f26270 */
[----:B---3--:R-:W-:Y:S05]  /*1a600*/  @!P1 BRA `(.L_x_14592) ;  /* 0x0000000000689947 */ /* 0x008fea0003800000 */
        /* <DEDUP_REMOVED lines=26> */
.L_x_14592:
[----:B------:R-:W-:Y:S05]  /*1a7b0*/  BSYNC B0 ;  /* 0x0000000000007941 */ /* 0x000fea0003800000 */
.L_x_14591:
        /* <DEDUP_REMOVED lines=21> */
[----:B0-----:R-:W-:Y:S01]  /*1a910*/  IADD3 R16, R0, UR37, R7 ;  /* 0x0000002500107c10 */ /* 0x001fe2000fffe007 */
[----:B------:R-:W-:Y:S06]  /*1a920*/  BRA `(.L_x_14595) ;  /* 0x0000003000f87947 */ /* 0x000fec0003800000 */
.L_x_14594:
        /* <DEDUP_REMOVED lines=15> */
[----:B-1----:R-:W-:Y:S02]  /*1aa20*/  IMAD.U32 R11, RZ, RZ, UR5 ;  /* 0x00000005ff0b7e24 */ /* 0x002fe4000f8e00ff */
[----:B------:R-:W-:Y:S02]  /*1aa30*/  IMAD.MOV.U32 R12, RZ, RZ, 0x1 ;  /* 0x00000001ff0c7424 */ /* 0x000fe400078e00ff */
[----:B------:R-:W-:-:S07]  /*1aa40*/  IMAD.MOV.U32 R13, RZ, RZ, RZ ;  /* 0x000000ffff0d7224 */ /* 0x000fce00078e00ff */
[----:B------:R-:W-:-:S07]  /*1aa50*/  LEPC R20, `(.L_x_14597) ;  /* 0x000000001014794e */ /* 0x000fce0000000000 */
[----:B0-----:R-:W-:Y:S05]  /*1aa60*/  CALL.ABS.NOINC R2 ;  /* 0x0000000002007343 */ /* 0x001fea0003c00000 */
.L_x_14597:
[----:B------:R-:W-:Y:S05]  /*1aa70*/  BSYNC B6 ;  /* 0x0000000000067941 */ /* 0x000fea0003800000 */
.L_x_14596:
        /* <DEDUP_REMOVED lines=10> */
[----:B------:R-:W-:Y:S01]  /*1ab20*/  MOV R7, UR9 ;  /* 0x0000000900077c02 */ /* 0x000fe20008000f00 */
[----:B------:R-:W-:Y:S02]  /*1ab30*/  IMAD.U32 R5, RZ, RZ, UR7 ;  /* 0x00000007ff057e24 */ /* 0x000fe4000f8e00ff */
[----:B------:R-:W-:Y:S02]  /*1ab40*/  IMAD.U32 R6, RZ, RZ, UR8 ;  /* 0x00000008ff067e24 */ /* 0x000fe4000f8e00ff */
[----:B------:R-:W-:-:S02]  /*1ab50*/  IMAD.U32 R10, RZ, RZ, UR4 ;  /* 0x00000004ff0a7e24 */ /* 0x000fc4000f8e00ff */
[----:B-1----:R-:W-:Y:S02]  /*1ab60*/  IMAD.U32 R11, RZ, RZ, UR5 ;  /* 0x00000005ff0b7e24 */ /* 0x002fe4000f8e00ff */
[----:B------:R-:W-:Y:S02]  /*1ab70*/  IMAD.MOV.U32 R8, RZ, RZ, 0x70 ;  /* 0x00000070ff087424 */ /* 0x000fe400078e00ff */
[----:B------:R-:W-:Y:S02]  /*1ab80*/  IMAD.MOV.U32 R12, RZ, RZ, 0x1 ;  /* 0x00000001ff0c7424 */ /* 0x000fe400078e00ff */
[----:B0-----:R-:W-:-:S07]  /*1ab90*/  IMAD.MOV.U32 R13, RZ, RZ, RZ ;  /* 0x000000ffff0d7224 */ /* 0x001fce00078e00ff */
[----:B------:R-:W-:-:S07]  /*1aba0*/  LEPC R20, `(.L_x_14600) ;  /* 0x000000001014794e */ /* 0x000fce0000000000 */
[----:B--2---:R-:W-:Y:S05]  /*1abb0*/  CALL.ABS.NOINC R2 ;  /* 0x0000000002007343 */ /* 0x004fea0003c00000 */
.L_x_14600:
[----:B------:R0:W1:Y:S01]  /*1abc0*/  LDC.64 R2, c[0x4][R34] ;  /* 0x0100000022027b82 */ /* 0x0000620000000a00 */
[----:B------:R-:W-:Y:S01]  /*1abd0*/  ULDC.64 UR4, c[0x4][0xf0] ;  /* 0x01003c0000047ab9 */ /* 0x000fe20000000a00 */
[----:B------:R-:W-:Y:S01]  /*1abe0*/  ULDC.64 UR6, c[0x4][0xf8] ;  /* 0x01003e0000067ab9 */ /* 0x000fe20000000a00 */
[----:B------:R-:W-:Y:S01]  /*1abf0*/  ULDC.64 UR8, c[0x4][0x18] ;  /* 0x0100060000087ab9 */ /* 0x000fe20000000a00 */
[----:B------:R-:W-:Y:S01]  /*1ac00*/  IMAD.U32 R4, RZ, RZ, UR4 ;  /* 0x00000004ff047e24 */ /* 0x000fe2000f8e00ff */
[----:B------:R-:W-:Y:S01]  /*1ac10*/  MOV R5, UR5 ;  /* 0x0000000500057c02 */ /* 0x000fe20008000f00 */
        /* <DEDUP_REMOVED lines=9> */
.L_x_14599:
[----:B------:R-:W-:Y:S05]  /*1acb0*/  BSYNC B6 ;  /* 0x0000000000067941 */ /* 0x000fea0003800000 */
.L_x_14598:
[----:B------:R-:W2:Y:S01]  /*1acc0*/  LDL R2, [R1+0x20] ;  /* 0x0000200001027983 */ /* 0x000ea20000100800 */
[----:B------:R-:W-:Y:S01]  /*1acd0*/  ULDC.64 UR4, c[0x0][0x9f8] ;  /* 0x00027e0000047ab9 */ /* 0x000fe20000000a00 */
[----:B------:R-:W0:Y:S02]  /*1ace0*/  LDC R8, c[0x0][0x430] ;  /* 0x00010c00ff087b82 */ /* 0x000e240000000800 */
[----:B------:R-:W3:Y:S01]  /*1acf0*/  LDL R20, [R1] ;  /* 0x0000000001147983 */ /* 0x000ee20000100800 */
[----:B------:R-:W-:Y:S01]  /*1ad00*/  ISETP.NE.U32.AND P0, PT, RZ, UR4, PT ;  /* 0x00000004ff007c0c */ /* 0x000fe2000bf05070 */
[----:B------:R-:W4:Y:S03]  /*1ad10*/  S2R R21, SR_TID.X ;  /* 0x0000000000157919 */ /* 0x000f260000002100 */
[----:B------:R-:W-:-:S13]  /*1ad20*/  ISETP.NE.AND.EX P0, PT, RZ, UR5, PT, P0 ;  /* 0x00000005ff007c0c */ /* 0x000fda000bf05300 */
[----:B------:R-:W-:Y:S01]  /*1ad30*/  @P0 IADD3 R32, P1, R32, UR4, RZ ;  /* 0x0000000420200c10 */ /* 0x000fe2000ff3e0ff */
[----:B------:R-:W-:Y:S01]  /*1ad40*/  IMAD.U32 R9, RZ, RZ, UR38 ;  /* 0x00000026ff097e24 */ /* 0x000fe2000f8e00ff */
[----:B------:R-:W1:Y:S01]  /*1ad50*/  S2R R10, SR_TID.X ;  /* 0x00000000000a7919 */ /* 0x000e620000002100 */
[----:B------:R-:W-:Y:S01]  /*1ad60*/  ULDC UR4, c[0x0][0x2f4] ;  /* 0x0000bd0000047ab9 */ /* 0x000fe20000000800 */
[----:B------:R-:W-:Y:S01]  /*1ad70*/  @P0 IADD3.X R33, R33, UR5, RZ, P1, !PT ;  /* 0x0000000521210c10 */ /* 0x000fe20008ffe4ff */
[----:B------:R-:W-:-:S04]  /*1ad80*/  ULDC UR5, c[0x0][0x320] ;  /* 0x0000c80000057ab9 */ /* 0x000fc80000000800 */
[----:B------:R-:W3:Y:S01]  /*1ad90*/  @P0 LDG.E R28, desc[UR42][R32.64] ;  /* 0x0000002a201c0981 */ /* 0x000ee2000c1e1900 */
[----:B----4-:R-:W-:-:S04]  /*1ada0*/  LOP3.LUT R21, R21, 0x7f, RZ, 0xc0, !PT ;  /* 0x0000007f15157812 */ /* 0x010fc800078ec0ff */
[----:B------:R-:W-:Y:S02]  /*1adb0*/  SHF.R.U32.HI R34, RZ, 0x3, R21 ;  /* 0x00000003ff227819 */ /* 0x000fe40000011615 */
[----:B------:R-:W4:Y:S01]  /*1adc0*/  S2R R21, SR_TID.X ;  /* 0x0000000000157919 */ /* 0x000f220000002100 */
[----:B0-----:R-:W-:-:S13]  /*1add0*/  ISETP.NE.AND P1, PT, R8, 0x1, PT ;  /* 0x000000010800780c */ /* 0x001fda0003f25270 */
[----:B------:R-:W0:Y:S08]  /*1ade0*/  @P1 LDC R5, c[0x0][0x434] ;  /* 0x00010d00ff051b82 */ /* 0x000e300000000800 */
[----:B------:R-:W0:Y:S01]  /*1adf0*/  @P1 LDC R4, c[0x0][0x438] ;  /* 0x00010e00ff041b82 */ /* 0x000e220000000800 */
[----:B----4-:R-:W-:-:S05]  /*1ae00*/  IMAD.SHL.U32 R21, R21, 0x10, RZ ;  /* 0x0000001015157824 */ /* 0x010fca00078e00ff */
[----:B------:R-:W-:Y:S02]  /*1ae10*/  LOP3.LUT R21, R34, 0x70, R21, 0xf8, !PT ;  /* 0x0000007022157812 */ /* 0x000fe400078ef815 */
[----:B------:R-:W-:Y:S02]  /*1ae20*/  ISETP.NE.AND P2, PT, R9, 0x3, PT ;  /* 0x000000030900780c */ /* 0x000fe40003f45270 */
[----:B------:R-:W4:Y:S01]  /*1ae30*/  S2R R9, SR_TID.X ;  /* 0x0000000000097919 */ /* 0x000f220000002100 */
[----:B-1----:R-:W-:Y:S01]  /*1ae40*/  IMAD.SHL.U32 R10, R10, 0x8, RZ ;  /* 0x000000080a0a7824 */ /* 0x002fe200078e00ff */
[----:B------:R-:W-:-:S04]  /*1ae50*/  LOP3.LUT R23, R23, 0xffffffbf, RZ, 0xc0, !PT ;  /* 0xffffffbf17177812 */ /* 0x000fc800078ec0ff */
[----:B------:R-:W-:-:S04]  /*1ae60*/  LOP3.LUT R10, R10, 0x38, RZ, 0xc0, !PT ;  /* 0x000000380a0a7812 */ /* 0x000fc800078ec0ff */
[----:B------:R-:W-:Y:S02]  /*1ae70*/  LOP3.LUT R10, R10, 0x40, RZ, 0xfc, !PT ;  /* 0x000000400a0a7812 */ /* 0x000fe400078efcff */
[----:B------:R-:W-:Y:S02]  /*1ae80*/  @P2 LOP3.LUT R23, R23, 0x40, RZ, 0xfc, !PT ;  /* 0x0000004017172812 */ /* 0x000fe400078efcff */
[----:B------:R-:W-:Y:S01]  /*1ae90*/  ISETP.GE.AND P4, PT, R10, UR5, PT ;  /* 0x000000050a007c0c */ /* 0x000fe2000bf86270 */
[----:B----4-:R-:W-:-:S05]  /*1aea0*/  IMAD.SHL.U32 R9, R9, 0x8, RZ ;  /* 0x0000000809097824 */ /* 0x010fca00078e00ff */
[----:B------:R-:W-:Y:S02]  /*1aeb0*/  LOP3.LUT R9, R9, 0x38, RZ, 0xc0, !PT ;  /* 0x0000003809097812 */ /* 0x000fe400078ec0ff */
[----:B------:R-:W-:Y:S02]  /*1aec0*/  LOP3.LUT R23, R23, 0xfffffffe, RZ, 0xc0, !PT ;  /* 0xfffffffe17177812 */ /* 0x000fe400078ec0ff */
[----:B------:R-:W-:Y:S02]  /*1aed0*/  LOP3.LUT R10, R9, 0x80, RZ, 0xfc, !PT ;  /* 0x00000080090a7812 */ /* 0x000fe400078efcff */
[----:B------:R-:W-:Y:S02]  /*1aee0*/  MOV R36, RZ ;  /* 0x000000ff00247202 */ /* 0x000fe40000000f00 */
[----:B------:R-:W-:Y:S01]  /*1aef0*/  ISETP.GE.AND P3, PT, R10, UR5, PT ;  /* 0x000000050a007c0c */ /* 0x000fe2000bf66270 */
[----:B------:R-:W-:Y:S01]  /*1af00*/  UMOV UR6, 0xffffffff ;  /* 0xffffffff00067882 */ /* 0x000fe20000000000 */
[----:B--2---:R-:W-:-:S04]  /*1af10*/  VIADD R0, R2, 0xffffffff ;  /* 0xffffffff02007836 */ /* 0x004fc80000000000 */
[----:B------:R-:W-:-:S05]  /*1af20*/  IMAD R37, R0, 0x60, R21 ;  /* 0x0000006000257824 */ /* 0x000fca00078e0215 */
[----:B---3--:R-:W-:-:S04]  /*1af30*/  ISETP.GE.AND P0, PT, R37, R20, PT ;  /* 0x000000142500720c */ /* 0x008fc80003f06270 */
[----:B------:R-:W-:Y:S01]  /*1af40*/  ISETP.GT.U32.OR P0, PT, R21, 0x5f, P0 ;  /* 0x0000005f1500780c */ /* 0x000fe20000704470 */
[----:B------:R-:W-:-:S12]  /*1af50*/  IMAD.IADD R37, R37, 0x1, R31 ;  /* 0x0000000125257824 */ /* 0x000fd800078e021f */
[----:B------:R-:W1:Y:S01]  /*1af60*/  @!P0 LDC.64 R2, c[0x0][0x428] ;  /* 0x00010a00ff028b82 */ /* 0x000e620000000a00 */
[----:B0-----:R-:W-:-:S04]  /*1af70*/  @P1 IMAD.HI.U32 R5, R37, R5, RZ ;  /* 0x0000000525051227 */ /* 0x001fc800078e00ff */
[----:B------:R-:W-:Y:S01]  /*1af80*/  IMAD.MOV.U32 R6, RZ, RZ, R37 ;  /* 0x000000ffff067224 */ /* 0x000fe200078e0025 */
[----:B------:R-:W-:Y:S02]  /*1af90*/  @P1 SHF.R.U32.HI R6, RZ, R4, R5 ;  /* 0x00000004ff061219 */ /* 0x000fe40000011605 */
[----:B------:R-:W-:Y:S02]  /*1afa0*/  SHF.R.S32.HI R34, RZ, 0x1f, R28 ;  /* 0x0000001fff227819 */ /* 0x000fe4000001141c */
[--C-:B------:R-:W-:Y:S01]  /*1afb0*/  @!P0 SHF.R.S32.HI R5, RZ, 0x1f, R6.reuse ;  /* 0x0000001fff058819 */ /* 0x100fe20000011406 */
[----:B------:R-:W-:Y:S02]  /*1afc0*/  @!P0 IMAD.MOV.U32 R4, RZ, RZ, R6 ;  /* 0x000000ffff048224 */ /* 0x000fe400078e0006 */
[-C--:B-1----:R-:W-:Y:S02]  /*1afd0*/  @!P0 IMAD R7, R34, R2.reuse, RZ ;  /* 0x0000000222078224 */ /* 0x082fe400078e02ff */
[----:B------:R-:W-:-:S04]  /*1afe0*/  @!P0 IMAD.WIDE.U32 R4, R28, R2, R4 ;  /* 0x000000021c048225 */ /* 0x000fc800078e0004 */
[----:B------:R-:W-:Y:S02]  /*1aff0*/  @!P0 IMAD R7, R28, R3, R7 ;  /* 0x000000031c078224 */ /* 0x000fe400078e0207 */
[----:B------:R-:W0:Y:S02]  /*1b000*/  @!P0 LDC.64 R2, c[0x0][0x418] ;  /* 0x00010600ff028b82 */ /* 0x000e240000000a00 */
[----:B------:R-:W-:Y:S01]  /*1b010*/  @!P0 IMAD.IADD R7, R5, 0x1, R7 ;  /* 0x0000000105078824 */ /* 0x000fe200078e0207 */
[----:B0-----:R-:W-:-:S04]  /*1b020*/  @!P0 LEA R2, P1, R4, R2, 0x2 ;  /* 0x0000000204028211 */ /* 0x001fc800078210ff */
[----:B------:R-:W-:Y:S02]  /*1b030*/  @!P0 LEA.HI.X R3, R4, R3, R7, 0x2, P1 ;  /* 0x0000000304038211 */ /* 0x000fe400008f1407 */
[----:B------:R-:W-:-:S03]  /*1b040*/  ISETP.GE.AND P1, PT, R9, UR4, PT ;  /* 0x0000000409007c0c */ /* 0x000fc6000bf26270 */
[----:B------:R0:W5:Y:S10]  /*1b050*/  @!P0 LDG.E R36, desc[UR42][R2.64] ;  /* 0x0000002a02248981 */ /* 0x000174000c1e1900 */
[----:B------:R-:W-:-:S04]  /*1b060*/  @P1 LOP3.LUT R23, R23, 0x1, RZ, 0xfc, !PT ;  /* 0x0000000117171812 */ /* 0x000fc800078efcff */
[----:B------:R-:W-:-:S04]  /*1b070*/  LOP3.LUT R23, R23, 0xfffffff7, RZ, 0xc0, !PT ;  /* 0xfffffff717177812 */ /* 0x000fc800078ec0ff */
[----:B------:R-:W-:Y:S02]  /*1b080*/  @P4 LOP3.LUT R23, R23, 0x8, RZ, 0xfc, !PT ;  /* 0x0000000817174812 */ /* 0x000fe400078efcff */
[----:B------:R-:W-:Y:S02]  /*1b090*/  ISETP.GE.AND P0, PT, R9, UR5, PT ;  /* 0x0000000509007c0c */ /* 0x000fe4000bf06270 */
[----:B------:R-:W-:Y:S02]  /*1b0a0*/  LOP3.LUT R23, R23, 0xffffffef, RZ, 0xc0, !PT ;  /* 0xffffffef17177812 */ /* 0x000fe400078ec0ff */
[----:B------:R-:W-:Y:S02]  /*1b0b0*/  LOP3.LUT R9, R9, 0xc0, RZ, 0xfc, !PT ;  /* 0x000000c009097812 */ /* 0x000fe400078efcff */
[----:B------:R-:W-:Y:S02]  /*1b0c0*/  LOP3.LUT R23, R23, 0xfffffffb, RZ, 0xc0, !PT ;  /* 0xfffffffb17177812 */ /* 0x000fe400078ec0ff */
[----:B------:R-:W-:-:S02]  /*1b0d0*/  ISETP.GE.AND P1, PT, R9, UR5, PT ;  /* 0x0000000509007c0c */ /* 0x000fc4000bf26270 */
[----:B------:R-:W-:-:S04]  /*1b0e0*/  @P3 LOP3.LUT R23, R23, 0x4, RZ, 0xfc, !PT ;  /* 0x0000000417173812 */ /* 0x000fc800078efcff */
[----:B------:R-:W-:Y:S01]  /*1b0f0*/  @P0 LOP3.LUT R23, R23, 0x10, RZ, 0xfc, !PT ;  /* 0x0000001017170812 */ /* 0x000fe200078efcff */
[----:B------:R-:W-:-:S03]  /*1b100*/  IMAD.MOV R4, RZ, RZ, -R6 ;  /* 0x000000ffff047224 */ /* 0x000fc600078e0a06 */
[----:B------:R-:W-:Y:S01]  /*1b110*/  LOP3.LUT R23, R23, 0xfffffffd, RZ, 0xc0, !PT ;  /* 0xfffffffd17177812 */ /* 0x000fe200078ec0ff */
[----:B------:R-:W-:-:S03]  /*1b120*/  IMAD R37, R8, R4, R37 ;  /* 0x0000000408257224 */ /* 0x000fc600078e0225 */
[----:B------:R-:W-:Y:S01]  /*1b130*/  @P1 LOP3.LUT R23, R23, 0x2, RZ, 0xfc, !PT ;  /* 0x0000000217171812 */ /* 0x000fe200078efcff */
[----:B0-----:R-:W-:Y:S06]  /*1b140*/  BRA.DIV UR6, `(.L_x_14601) ;  /* 0x0000006206787947 */ /* 0x001fec000b800000 */
.L_x_14766:
[----:B------:R-:W-:Y:S02]  /*1b150*/  SEL R6, RZ, 0x1, P0 ;  /* 0x00000001ff067807 */ /* 0x000fe40000000000 */
[----:B------:R-:W-:Y:S02]  /*1b160*/  ISETP.GT.U32.AND P0, PT, R21, 0x5f, PT ;  /* 0x0000005f1500780c */ /* 0x000fe40003f04070 */
[----:B------:R-:W-:-:S11]  /*1b170*/  LOP3.LUT R23, R23, 0xffffffdf, RZ, 0xc0, !PT ;  /* 0xffffffdf17177812 */ /* 0x000fd600078ec0ff */
[----:B------:R-:W-:Y:S01]  /*1b180*/  @P0 LOP3.LUT R23, R23, 0x20, RZ, 0xfc, !PT ;  /* 0x0000002017170812 */ /* 0x000fe200078efcff */
[----:B------:R-:W-:Y:S06]  /*1b190*/  @!P2 BRA `(.L_x_14602) ;  /* 0x000000000004a947 */ /* 0x000fec0003800000 */
[----:B------:R-:W-:Y:S01]  /*1b1a0*/  BPT.TRAP 0x1 ;  /* 0x000000040000795c */ /* 0x000fe20000300000 */
.L_x_14602:
[----:B------:R-:W-:Y:S01]  /*1b1b0*/  IMAD R33, R0, -0x60, R20 ;  /* 0xffffffa000217824 */ /* 0x000fe200078e0214 */
[----:B------:R-:W-:Y:S01]  /*1b1c0*/  SHF.L.U32 R0, R26, 0x1f, RZ ;  /* 0x0000001f1a007819 */ /* 0x000fe200000006ff */
[----:B------:R-:W-:Y:S01]  /*1b1d0*/  IMAD R32, R25, 0x8, R22 ;  /* 0x0000000819207824 */ /* 0x000fe200078e0216 */
[----:B------:R-:W-:Y:S03]  /*1b1e0*/  BSSY B0, `(.L_x_14603) ;  /* 0x0000003000007945 */ /* 0x000fe60003800000 */
[----:B------:R-:W0:Y:S02]  /*1b1f0*/  SYNCS.PHASECHK.TRANS64.TRYWAIT P0, [R32+URZ+0x22840], R0 ;  /* 0x02284000200075a7 */ /* 0x000e24000800017f */
[----:B0-----:R-:W-:Y:S05]  /*1b200*/  @!P0 BRA `(.L_x_14604) ;  /* 0x00000060007c8947 */ /* 0x001fea0003800000 */
.L_x_14767:
[----:B------:R-:W-:Y:S05]  /*1b210*/  BSYNC B0 ;  /* 0x0000000000007941 */ /* 0x000fea0003800000 */
.L_x_14603:
        /* <DEDUP_REMOVED lines=18> */
[----:B0-----:R-:W-:-:S03]  /*1b340*/  IMAD.SHL.U32 R8, R8, 0x8, RZ ;  /* 0x0000000808087824 */ /* 0x001fc600078e00ff */
[----:B------:R-:W-:Y:S02]  /*1b350*/  IADD3 R3, R3, R0, RZ ;  /* 0x0000000003037210 */ /* 0x000fe40007ffe0ff */
[----:B------:R-:W-:Y:S01]  /*1b360*/  LOP3.LUT R8, R8, 0x38, RZ, 0xc0, !PT ;  /* 0x0000003808087812 */ /* 0x000fe200078ec0ff */
[----:B------:R-:W-:Y:S01]  /*1b370*/  IMAD.WIDE.U32 R2, R18, UR4, R2 ;  /* 0x0000000412027c25 */ /* 0x000fe2000f8e0002 */
[----:B------:R-:W-:Y:S02]  /*1b380*/  UMOV UR4, 0xffffffff ;  /* 0xffffffff00047882 */ /* 0x000fe40000000000 */
[----:B------:R-:W-:Y:S02]  /*1b390*/  LEA R0, P0, R2, UR6, 0x1 ;  /* 0x0000000602007c11 */ /* 0x000fe4000f8008ff */
[----:B-1----:R-:W-:-:S04]  /*1b3a0*/  LOP3.LUT R4, R4, 0x7f, RZ, 0xc0, !PT ;  /* 0x0000007f04047812 */ /* 0x002fc800078ec0ff */
        /* <DEDUP_REMOVED lines=59> */
.L_x_14781:
[----:B------:R-:W-:-:S13]  /*1b760*/  ISETP.GE.AND P0, PT, R33, 0x51, PT ;  /* 0x000000512100780c */ /* 0x000fda0003f06270 */
[----:B01----:R-:W-:Y:S02]  /*1b770*/  @P0 LEA R2, P1, R8, R0, 0x1 ;  /* 0x0000000008020211 */ /* 0x003fe400078208ff */
        /* <DEDUP_REMOVED lines=8> */
.L_x_14606:
        /* <DEDUP_REMOVED lines=11> */
.L_x_14607:
[----:B------:R1:W5:Y:S01]  /*1b8b0*/  LDL.LU R4, [R1+0x14] ;  /* 0x0000140001047983 */ /* 0x0003620000300800 */
[----:B------:R-:W-:Y:S01]  /*1b8c0*/  LOP3.LUT P0, RZ, R23, 0x4, RZ, 0xc0, !PT ;  /* 0x0000000417ff7812 */ /* 0x000fe2000780c0ff */
[----:B------:R1:W-:Y:S02]  /*1b8d0*/  SYNCS.ARRIVE.TRANS64.A1T0 RZ, [R32+URZ+0x22830], RZ ;  /* 0x022830ff20ff79a7 */ /* 0x0003e4000810003f */
[----:B0-----:R1:W5:Y:S10]  /*1b8e0*/  LDL.LU R3, [R1+0x8] ;  /* 0x0000080001037983 */ /* 0x0013740000300800 */
[----:B------:R-:W-:Y:S05]  /*1b8f0*/  WARPSYNC.ALL ;  /* 0x0000000000007948 */ /* 0x000fea0003800000 */
[----:B------:R-:W-:Y:S01]  /*1b900*/  ULDC.64 UR4, c[0x0][0xa00] ;  /* 0x0002800000047ab9 */ /* 0x000fe20000000a00 */
[----:B------:R-:W-:Y:S01]  /*1b910*/  SEL R2, RZ, 0x4, P0 ;  /* 0x00000004ff027807 */ /* 0x000fe20000000000 */
[----:B------:R-:W-:Y:S01]  /*1b920*/  BSSY B6, `(.L_x_14608) ;  /* 0x0000029000067945 */ /* 0x000fe20003800000 */
[----:B------:R-:W-:Y:S01]  /*1b930*/  BAR.SYNC.DEFER_BLOCKING 0x8, 0x180 ;  /* 0x0206000000007b1d */ /* 0x000fe20000010000 */
[----:B------:R-:W-:Y:S02]  /*1b940*/  ISETP.NE.U32.AND P0, PT, RZ, UR4, PT ;  /* 0x00000004ff007c0c */ /* 0x000fe4000bf05070 */
[----:B------:R-:W-:-:S02]  /*1b950*/  LOP3.LUT P2, RZ, R23, 0x8, RZ, 0xc0, !PT ;  /* 0x0000000817ff7812 */ /* 0x000fc4000784c0ff */
[----:B------:R-:W-:Y:S01]  /*1b960*/  ISETP.NE.AND.EX P0, PT, RZ, UR5, PT, P0 ;  /* 0x00000005ff007c0c */ /* 0x000fe2000bf05300 */
[----:B------:R-:W-:Y:S01]  /*1b970*/  ULDC.64 UR4, c[0x0][0x298] ;  /* 0x0000a60000047ab9 */ /* 0x000fe20000000a00 */
[----:B------:R-:W-:Y:S02]  /*1b980*/  LOP3.LUT P1, RZ, R23, 0x2, RZ, 0xc0, !PT ;  /* 0x0000000217ff7812 */ /* 0x000fe4000782c0ff */
[----:B------:R-:W-:Y:S02]  /*1b990*/  SEL R0, RZ, 0x2, P2 ;  /* 0x00000002ff007807 */ /* 0x000fe40001000000 */
[----:B------:R-:W-:Y:S02]  /*1b9a0*/  SEL R5, R35, RZ, !P0 ;  /* 0x000000ff23057207 */ /* 0x000fe40004000000 */
[----:B------:R-:W-:Y:S02]  /*1b9b0*/  IADD3 R0, R2, R0, R6 ;  /* 0x0000000002007210 */ /* 0x000fe40007ffe006 */
[----:B------:R-:W-:Y:S01]  /*1b9c0*/  SEL R35, RZ, 0x8, P1 ;  /* 0x00000008ff237807 */ /* 0x000fe20000800000 */
[----:B------:R0:W-:Y:S04]  /*1b9d0*/  STL [R1], R5 ;  /* 0x0000000501007387 */ /* 0x0001e80000100800 */
[----:B------:R-:W-:Y:S01]  /*1b9e0*/  IMAD.IADD R35, R0, 0x1, R35 ;  /* 0x0000000100237824 */ /* 0x000fe200078e0223 */
[----:B-----5:R-:W-:-:S02]  /*1b9f0*/  SEL R2, R4, RZ, !P0 ;  /* 0x000000ff04027207 */ /* 0x020fc40004000000 */
[----:B------:R-:W-:Y:S01]  /*1ba00*/  SHF.R.S32.HI R0, RZ, 0x1f, R3 ;  /* 0x0000001fff007819 */ /* 0x000fe20000011403 */
[C---:B0-----:R-:W-:Y:S02]  /*1ba10*/  IMAD.WIDE.U32 R4, R3.reuse, UR4, RZ ;  /* 0x0000000403047c25 */ /* 0x041fe4000f8e00ff */
[----:B------:R0:W-:Y:S02]  /*1ba20*/  STL [R1+0x14], R2 ;  /* 0x0000140201007387 */ /* 0x0001e40000100800 */
[----:B------:R-:W-:Y:S02]  /*1ba30*/  IMAD R0, R0, UR4, RZ ;  /* 0x0000000400007c24 */ /* 0x000fe4000f8e02ff */
[----:B------:R2:W-:Y:S02]  /*1ba40*/  STL.64 [R1+0x18], R4 ;  /* 0x0000180401007387 */ /* 0x0005e40000100a00 */
[----:B------:R-:W-:Y:S02]  /*1ba50*/  IMAD R0, R3, UR5, R0 ;  /* 0x0000000503007c24 */ /* 0x000fe4000f8e0200 */
[----:B0-----:R-:W-:-:S02]  /*1ba60*/  VIADD R2, R22, 0x18400 ;  /* 0x0001840016027836 */ /* 0x001fc40000000000 */
[----:B------:R-:W-:-:S03]  /*1ba70*/  IMAD.IADD R0, R5, 0x1, R0 ;  /* 0x0000000105007824 */ /* 0x000fc600078e0200 */
[----:B------:R-:W-:Y:S02]  /*1ba80*/  LOP3.LUT P0, RZ, R2, 0x3ff, RZ, 0xc0, !PT ;  /* 0x000003ff02ff7812 */ /* 0x000fe4000780c0ff */
[----:B------:R2:W-:Y:S11]  /*1ba90*/  STL [R1+0x8], R0 ;  /* 0x0000080001007387 */ /* 0x0005f60000100800 */
[----:B--2---:R-:W-:Y:S05]  /*1baa0*/  @!P0 BRA `(.L_x_14609) ;  /* 0x0000000000408947 */ /* 0x004fea0003800000 */
        /* <DEDUP_REMOVED lines=16> */
.L_x_14609:
[----:B------:R-:W-:Y:S05]  /*1bbb0*/  BSYNC B6 ;  /* 0x0000000000067941 */ /* 0x000fea0003800000 */
.L_x_14608:
[----:B------:R-:W2:Y:S01]  /*1bbc0*/  LDL.LU R0, [R1+0x8] ;  /* 0x0000080001007983 */ /* 0x000ea20000300800 */
[----:B------:R-:W-:Y:S01]  /*1bbd0*/  ULDC.64 UR4, c[0x0][0x2d8] ;  /* 0x0000b60000047ab9 */ /* 0x000fe20000000a00 */
[----:B------:R-:W0:Y:S02]  /*1bbe0*/  LDC R7, c[0x0][0x448] ;  /* 0x00011200ff077b82 */ /* 0x000e240000000800 */
[----:B------:R-:W2:Y:S04]  /*1bbf0*/  LDL.LU.64 R2, [R1+0x18] ;  /* 0x0000180001027983 */ /* 0x000ea80000300a00 */
[----:B------:R-:W3:Y:S04]  /*1bc00*/  LDL.LU R20, [R1+0x14] ;  /* 0x0000140001147983 */ /* 0x000ee80000300800 */
[----:B------:R-:W4:Y:S04]  /*1bc10*/  LDL.LU R21, [R1] ;  /* 0x0000000001157983 */ /* 0x000f280000300800 */
[----:B------:R0:W5:Y:S02]  /*1bc20*/  LDL R8, [R1+0x4] ;  /* 0x0000040001087983 */ /* 0x0001640000100800 */
[----:B0-----:R-:W-:-:S13]  /*1bc30*/  ISETP.NE.AND P0, PT, R7, 0x1, PT ;  /* 0x000000010700780c */ /* 0x001fda0003f05270 */
[----:B------:R-:W0:Y:S01]  /*1bc40*/  @P0 LDC R6, c[0x0][0x44c] ;  /* 0x00011300ff060b82 */ /* 0x000e220000000800 */
[----:B--2---:R-:W-:-:S03]  /*1bc50*/  MOV R3, R0 ;  /* 0x0000000000037202 */ /* 0x004fc60000000f00 */
        /* <DEDUP_REMOVED lines=9> */
[----:B------:R-:W-:Y:S02]  /*1bcf0*/  IMAD.IADD R3, R3, 0x1, R0 ;  /* 0x0000000103037824 */ /* 0x000fe400078e0200 */
[----:B------:R-:W4:Y:S01]  /*1bd00*/  @P0 LDC R0, c[0x0][0x450] ;  /* 0x00011400ff000b82 */ /* 0x000f220000000800 */
        /* <DEDUP_REMOVED lines=9> */
[----:B----4-:R-:W-:Y:S01]  /*1bda0*/  @P0 SHF.R.U32.HI R4, RZ, R0, R6 ;  /* 0x00000000ff040219 */ /* 0x010fe20000011606 */
        /* <DEDUP_REMOVED lines=16> */
[----:B------:R-:W-:Y:S01]  /*1beb0*/  ULDC UR4, c[0x0][0x2b8] ;  /* 0x0000ae0000047ab9 */ /* 0x000fe20000000800 */
[----:B------:R-:W-:Y:S02]  /*1bec0*/  IADD3 R4, R3, R4, RZ ;  /* 0x0000000403047210 */ /* 0x000fe40007ffe0ff */
        /* <DEDUP_REMOVED lines=10> */
[----:B------:R-:W2:Y:S03]  /*1bf70*/  SHFL.IDX PT, R2, R4, RZ, 0x181f ;  /* 0x00181fff04027589 */ /* 0x000ea600000e0000 */
[C---:B------:R-:W-:Y:S01]  /*1bf80*/  VIADD R6, R17.reuse, 0x10 ;  /* 0x0000001011067836 */ /* 0x040fe20000000000 */
[----:B------:R-:W-:-:S13]  /*1bf90*/  ISETP.GE.AND P0, PT, R17, R5, PT ;  /* 0x000000051100720c */ /* 0x000fda0003f06270 */
[----:B0-----:R-:W-:-:S05]  /*1bfa0*/  @!P0 LEA R3, P2, R9, R3, 0x1 ;  /* 0x0000000309038211 */ /* 0x001fca00078408ff */
[----:B--2---:R-:W-:-:S05]  /*1bfb0*/  @!P0 IMAD.X R2, RZ, RZ, R2, P2 ;  /* 0x000000ffff028224 */ /* 0x004fca00010e0602 */
        /* <DEDUP_REMOVED lines=19> */
[----:B0-----:R-:W-:-:S04]  /*1c0f0*/  @!P0 LEA R3, P2, R9, R3, 0x1 ;  /* 0x0000000309038211 */ /* 0x001fc800078408ff */
[----:B--2---:R-:W-:-:S04]  /*1c100*/  @!P0 IADD3.X R2, RZ, R2, RZ, P2, !PT ;  /* 0x00000002ff028210 */ /* 0x004fc800017fe4ff */
        /* <DEDUP_REMOVED lines=24> */
[----:B------:R-:W-:Y:S02]  /*1c290*/  ISETP.GE.AND P0, PT, R6, R5, PT ;  /* 0x000000050600720c */ /* 0x000fe40003f06270 */
[----:B------:R-:W-:Y:S01]  /*1c2a0*/  IADD3 R6, R17, 0x60, RZ ;  /* 0x0000006011067810 */ /* 0x000fe20007ffe0ff */
        /* <DEDUP_REMOVED lines=11> */
[----:B------:R-:W3:Y:S04]  /*1c360*/  SHFL.IDX PT, R4, R4, 0x7, 0x181f ;  /* 0x00f81f0004047f89 */ /* 0x000ee800000e0000 */
[----:B------:R-:W4:Y:S01]  /*1c370*/  SHFL.IDX PT, R0, R0, 0x7, 0x181f ;  /* 0x00f81f0000007f89 */ /* 0x000f2200000e0000 */
[----:B0-----:R-:W-:-:S05]  /*1c380*/  @!P0 LEA R3, P2, R9, R3, 0x1 ;  /* 0x0000000309038211 */ /* 0x001fca00078408ff */
[----:B--2---:R-:W-:-:S05]  /*1c390*/  @!P0 IMAD.X R2, RZ, RZ, R2, P2 ;  /* 0x000000ffff028224 */ /* 0x004fca00010e0602 */
[----:B------:R-:W-:-:S04]  /*1c3a0*/  @!P0 LOP3.LUT R3, R3, R2, RZ, 0x3c, !PT ;  /* 0x0000000203038212 */ /* 0x000fc800078e3cff */
[----:B------:R-:W-:-:S04]  /*1c3b0*/  @!P0 LOP3.LUT R2, R3, R2, RZ, 0x3c, !PT ;  /* 0x0000000203028212 */ /* 0x000fc800078e3cff */
[----:B------:R-:W-:-:S05]  /*1c3c0*/  @!P0 LOP3.LUT R3, R3, R2, RZ, 0x3c, !PT ;  /* 0x0000000203038212 */ /* 0x000fca00078e3cff */
[----:B---34-:R2:W-:Y:S02]  /*1c3d0*/  @!P0 LDGSTS.E.BYPASS.LTC128B.128 [R8+0x1b400], desc[UR42][R2.64], !P1 ;  /* 0x1b40000002088fae */ /* 0x0185e4000c901d6a */
.L_x_14798:
        /* <DEDUP_REMOVED lines=10> */
.L_x_14611:
        /* <DEDUP_REMOVED lines=18> */
.L_x_14799:
[----:B------:R-:W-:Y:S05]  /*1c5a0*/  BSYNC B0 ;  /* 0x0000000000007941 */ /* 0x000fea0003800000 */
.L_x_14612:
[----:B------:R-:W-:-:S05]  /*1c5b0*/  IMAD.U32 R0, RZ, RZ, UR38 ;  /* 0x00000026ff007e24 */ /* 0x000fca000f8e00ff */
[----:B------:R-:W-:-:S13]  /*1c5c0*/  ISETP.NE.AND P0, PT, R0, 0x3, PT ;  /* 0x000000030000780c */ /* 0x000fda0003f05270 */
[----:B------:R-:W-:Y:S05]  /*1c5d0*/  @!P0 BRA `(.L_x_14614) ;  /* 0x0000000000048947 */ /* 0x000fea0003800000 */
[----:B------:R-:W-:Y:S01]  /*1c5e0*/  BPT.TRAP 0x1 ;  /* 0x000000040000795c */ /* 0x000fe20000300000 */
.L_x_14614:
[----:B0-----:R-:W-:Y:S01]  /*1c5f0*/  SHF.L.U32 R3, R26, 0x1f, RZ ;  /* 0x0000001f1a037819 */ /* 0x001fe200000006ff */
[----:B------:R-:W-:Y:S03]  /*1c600*/  BSSY B0, `(.L_x_14615) ;  /* 0x0000003000007945 */ /* 0x000fe60003800000 */
[----:B------:R-:W0:Y:S02]  /*1c610*/  SYNCS.PHASECHK.TRANS64.TRYWAIT P0, [R32+URZ+0x22860], R3 ;  /* 0x02286003200075a7 */ /* 0x000e24000800017f */
[----:B0-----:R-:W-:Y:S05]  /*1c620*/  @!P0 BRA `(.L_x_14616) ;  /* 0x0000006000408947 */ /* 0x001fea0003800000 */
.L_x_14800:
[----:B------:R-:W-:Y:S05]  /*1c630*/  BSYNC B0 ;  /* 0x0000000000007941 */ /* 0x000fea0003800000 */
.L_x_14615:
[----:B------:R-:W2:Y:S01]  /*1c640*/  LDL.LU R0, [R1+0x28] ;  /* 0x0000280001007983 */ /* 0x000ea20000300800 */
[----:B------:R-:W-:Y:S01]  /*1c650*/  ULDC.64 UR4, c[0x0][0x328] ;  /* 0x0000ca0000047ab9 */ /* 0x000fe20000000a00 */
[----:B------:R-:W-:Y:S02]  /*1c660*/  ULDC.64 UR6, c[0x0][0x318] ;  /* 0x0000c60000067ab9 */ /* 0x000fe40000000a00 */
[----:B------:R-:W3:Y:S01]  /*1c670*/  LDL.LU R4, [R1+0x2c] ;  /* 0x00002c0001047983 */ /* 0x000ee20000300800 */
[----:B0-----:R-:W-:-:S04]  /*1c680*/  IMAD.WIDE.U32 R2, R37, UR4, RZ ;  /* 0x0000000425027c25 */ /* 0x001fc8000f8e00ff */
[----:B--2---:R-:W-:-:S04]  /*1c690*/  IMAD R0, R0, UR4, RZ ;  /* 0x0000000400007c24 */ /* 0x004fc8000f8e02ff */
[----:B------:R-:W-:Y:S01]  /*1c6a0*/  IMAD R5, R37, UR5, R0 ;  /* 0x0000000525057c24 */ /* 0x000fe2000f8e0200 */
[----:B------:R-:W-:-:S04]  /*1c6b0*/  ULDC.64 UR4, c[0x0][0x338] ;  /* 0x0000ce0000047ab9 */ /* 0x000fc80000000a00 */
[----:B------:R-:W-:Y:S01]  /*1c6c0*/  IADD3 R3, R3, R5, RZ ;  /* 0x0000000503037210 */ /* 0x000fe20007ffe0ff */
[----:B---3--:R-:W-:Y:S02]  /*1c6d0*/  IMAD R5, R4, UR4, RZ ;  /* 0x0000000404057c24 */ /* 0x008fe4000f8e02ff */
[----:B------:R-:W-:Y:S02]  /*1c6e0*/  IMAD R4, R25, 0x6000, R29 ;  /* 0x0000600019047824 */ /* 0x000fe400078e021d */
        /* <DEDUP_REMOVED lines=14> */
[----:B------:R-:W2:Y:S01]  /*1c7d0*/  SHFL.IDX PT, R14, R5, RZ, 0x181f ;  /* 0x00181fff050e7589 */ /* 0x000ea200000e0000 */
[----:B------:R-:W-:Y:S02]  /*1c7e0*/  ISETP.NE.U32.AND P3, PT, R7, 0x1, PT ;  /* 0x000000010700780c */ /* 0x000fe40003f65070 */
[----:B------:R-:W-:Y:S01]  /*1c7f0*/  LOP3.LUT P1, RZ, R35, 0x4, RZ, 0xc0, !PT ;  /* 0x0000000423ff7812 */ /* 0x000fe2000782c0ff */
        /* <DEDUP_REMOVED lines=30> */
[----:B------:R-:W2:Y:S01]  /*1c9e0*/  SHFL.IDX PT, R14, R5, 0x3, 0x181f ;  /* 0x00781f00050e7f89 */ /* 0x000ea200000e0000 */
[----:B0-----:R-:W-:Y:S02]  /*1c9f0*/  IADD3.X R3, RZ, R3, RZ, P4, !PT ;  /* 0x00000003ff037210 */ /* 0x001fe400027fe4ff */
        /* <DEDUP_REMOVED lines=9> */
[----:B------:R-:W-:Y:S04]  /*1ca90*/  SHFL.IDX PT, R14, R5, 0x4, 0x181f ;  /* 0x00981f00050e7f89 */ /* 0x000fe800000e0000 */
[----:B0-----:R-:W0:Y:S02]  /*1caa0*/  SHFL.IDX PT, R3, R6, 0x3, 0x181f ;  /* 0x00781f0006037f89 */ /* 0x001e2400000e0000 */
[----:B0-----:R-:W-:Y:S01]  /*1cab0*/  IMAD.X R9, RZ, RZ, R3, P4 ;  /* 0x000000ffff097224 */ /* 0x001fe200020e0603 */
[C---:B------:R-:W-:Y:S01]  /*1cac0*/  ISETP.LT.OR P4, PT, R33.reuse, 0x31, P3 ;  /* 0x000000312100780c */ /* 0x040fe20001f81670 */
[----:B------:R-:W0:Y:S04]  /*1cad0*/  SHFL.IDX PT, R3, R6, 0x4, 0x181f ;  /* 0x00981f0006037f89 */ /* 0x000e2800000e0000 */
[----:B------:R-:W2:Y:S08]  /*1cae0*/  SHFL.IDX PT, R6, R6, 0x5, 0x181f ;  /* 0x00b81f0006067f89 */ /* 0x000eb000000e0000 */
        /* <DEDUP_REMOVED lines=8> */
[----:B------:R3:W4:Y:S02]  /*1cb70*/  SHFL.IDX PT, R14, R5, 0x5, 0x181f ;  /* 0x00b81f00050e7f89 */ /* 0x00072400000e0000 */
        /* <DEDUP_REMOVED lines=9> */
.L_x_14814:
[C---:B------:R-:W-:Y:S02]  /*1cc10*/  ISETP.LT.OR P3, PT, R33.reuse, 0x51, P3 ;  /* 0x000000512100780c */ /* 0x040fe40001f61670 */
[C---:B------:R-:W-:Y:S02]  /*1cc20*/  ISETP.LT.OR P2, PT, R33.reuse, 0x51, !P2 ;  /* 0x000000512100780c */ /* 0x040fe40005741670 */
[C---:B------:R-:W-:Y:S02]  /*1cc30*/  ISETP.LT.OR P1, PT, R33.reuse, 0x51, !P1 ;  /* 0x000000512100780c */ /* 0x040fe40004f21670 */
[----:B0--3--:R-:W-:Y:S02]  /*1cc40*/  IADD3 R2, P4, R14, R0, RZ ;  /* 0x000000000e027210 */ /* 0x009fe40007f9e0ff */
        /* <DEDUP_REMOVED lines=11> */
.L_x_14618:
        /* <DEDUP_REMOVED lines=11> */
.L_x_14619:
[----:B------:R-:W2:Y:S01]  /*1cdb0*/  LDL.LU R2, [R1+0x20] ;  /* 0x0000200001027983 */ /* 0x000ea20000300800 */
[----:B------:R0:W-:Y:S01]  /*1cdc0*/  SYNCS.ARRIVE.TRANS64.A1T0 RZ, [R32+URZ+0x22850], RZ ;  /* 0x022850ff20ff79a7 */ /* 0x0001e2000810003f */
[----:B------:R-:W-:Y:S01]  /*1cdd0*/  BSSY B0, `(.L_x_14620) ;  /* 0x00000dc000007945 */ /* 0x000fe20003800000 */
[----:B--2---:R-:W-:-:S05]  /*1cde0*/  VIADD R10, R2, 0xfffffffe ;  /* 0xfffffffe020a7836 */ /* 0x004fca0000000000 */
[----:B------:R-:W-:-:S13]  /*1cdf0*/  ISETP.GE.AND P0, PT, R10, R30, PT ;  /* 0x0000001e0a00720c */ /* 0x000fda0003f06270 */
[----:B0-----:R-:W-:Y:S05]  /*1ce00*/  @!P0 BRA `(.L_x_14621) ;  /* 0x0000000c00608947 */ /* 0x001fea0003800000 */
.L_x_14634:
[----:B0-----:R-:W0:Y:S01]  /*1ce10*/  S2R R2, SR_TID.X ;  /* 0x0000000000027919 */ /* 0x001e220000002100 */
[----:B------:R-:W2:Y:S01]  /*1ce20*/  LDC R8, c[0x0][0x430] ;  /* 0x00010c00ff087b82 */ /* 0x000ea20000000800 */
[----:B------:R-:W-:Y:S01]  /*1ce30*/  IMAD R9, R10, 0x60, R31 ;  /* 0x000000600a097824 */ /* 0x000fe200078e021f */
[----:B---3--:R-:W3:Y:S01]  /*1ce40*/  S2R R4, SR_TID.X ;  /* 0x0000000000047919 */ /* 0x008ee20000002100 */
[----:B------:R-:W-:Y:S01]  /*1ce50*/  VIADD R25, R25, 0x1 ;  /* 0x0000000119197836 */ /* 0x000fe20000000000 */
[----:B--2---:R-:W-:Y:S02]  /*1ce60*/  ISETP.NE.AND P0, PT, R8, 0x1, PT ;  /* 0x000000010800780c */ /* 0x004fe40003f05270 */
[----:B0-----:R-:W-:Y:S01]  /*1ce70*/  LOP3.LUT R2, R2, 0x7f, RZ, 0xc0, !PT ;  /* 0x0000007f02027812 */ /* 0x001fe200078ec0ff */
[----:B---3--:R-:W-:-:S03]  /*1ce80*/  IMAD.SHL.U32 R4, R4, 0x10, RZ ;  /* 0x0000001004047824 */ /* 0x008fc600078e00ff */
[----:B------:R-:W-:-:S07]  /*1ce90*/  SHF.R.U32.HI R2, RZ, 0x3, R2 ;  /* 0x00000003ff027819 */ /* 0x000fce0000011602 */
[----:B------:R-:W0:Y:S01]  /*1cea0*/  @P0 LDC R3, c[0x0][0x438] ;  /* 0x00010e00ff030b82 */ /* 0x000e220000000800 */
[----:B------:R-:W-:-:S04]  /*1ceb0*/  LOP3.LUT R4, R2, 0x70, R4, 0xf8, !PT ;  /* 0x0000007002047812 */ /* 0x000fc800078ef804 */
[----:B------:R-:W-:-:S03]  /*1cec0*/  ISETP.GT.U32.AND P1, PT, R4, 0x5f, PT ;  /* 0x0000005f0400780c */ /* 0x000fc60003f24070 */
[----:B------:R-:W2:Y:S01]  /*1ced0*/  @P0 LDC R2, c[0x0][0x434] ;  /* 0x00010d00ff020b82 */ /* 0x000ea20000000800 */
[----:B------:R-:W-:-:S05]  /*1cee0*/  IADD3 R9, R4, R9, RZ ;  /* 0x0000000904097210 */ /* 0x000fca0007ffe0ff */
[----:B------:R-:W-:-:S04]  /*1cef0*/  IMAD.MOV.U32 R11, RZ, RZ, R9 ;  /* 0x000000ffff0b7224 */ /* 0x000fc800078e0009 */
[----:B------:R-:W3:Y:S08]  /*1cf00*/  @!P1 LDC.64 R4, c[0x0][0x428] ;  /* 0x00010a00ff049b82 */ /* 0x000ef00000000a00 */
[----:B----4-:R-:W4:Y:S01]  /*1cf10*/  @!P1 LDC.64 R6, c[0x0][0x418] ;  /* 0x00010600ff069b82 */ /* 0x010f220000000a00 */
[----:B--2---:R-:W-:-:S05]  /*1cf20*/  @P0 IMAD.HI.U32 R2, R9, R2, RZ ;  /* 0x0000000209020227 */ /* 0x004fca00078e00ff */
[----:B0-----:R-:W-:-:S04]  /*1cf30*/  @P0 SHF.R.U32.HI R11, RZ, R3, R2 ;  /* 0x00000003ff0b0219 */ /* 0x001fc80000011602 */
[----:B------:R-:W-:Y:S01]  /*1cf40*/  @!P1 SHF.R.S32.HI R3, RZ, 0x1f, R11 ;  /* 0x0000001fff039819 */ /* 0x000fe2000001140b */
[----:B---3--:R-:W-:-:S04]  /*1cf50*/  @!P1 IMAD R2, R34, R4, RZ ;  /* 0x0000000422029224 */ /* 0x008fc800078e02ff */
[----:B------:R-:W-:Y:S02]  /*1cf60*/  @!P1 IMAD R5, R28, R5, R2 ;  /* 0x000000051c059224 */ /* 0x000fe400078e0202 */
[----:B------:R-:W-:-:S04]  /*1cf70*/  @!P1 IMAD.MOV.U32 R2, RZ, RZ, R11 ;  /* 0x000000ffff029224 */ /* 0x000fc800078e000b */
[----:B------:R-:W-:-:S04]  /*1cf80*/  @!P1 IMAD.WIDE.U32 R2, R28, R4, R2 ;  /* 0x000000041c029225 */ /* 0x000fc800078e0002 */
[----:B------:R-:W-:Y:S01]  /*1cf90*/  @!P1 IMAD.IADD R5, R5, 0x1, R3 ;  /* 0x0000000105059824 */ /* 0x000fe200078e0203 */
[C---:B----4-:R-:W-:Y:S01]  /*1cfa0*/  @!P1 LEA R6, P0, R2.reuse, R6, 0x2 ;  /* 0x0000000602069211 */ /* 0x050fe200078010ff */
[----:B------:R-:W-:Y:S01]  /*1cfb0*/  IMAD.MOV.U32 R4, RZ, RZ, RZ ;  /* 0x000000ffff047224 */ /* 0x000fe200078e00ff */
[----:B------:R-:W-:Y:S02]  /*1cfc0*/  MOV R12, UR38 ;  /* 0x00000026000c7c02 */ /* 0x000fe40008000f00 */
        /* <DEDUP_REMOVED lines=10> */
[----:B------:R-:W-:-:S02]  /*1d070*/  IMAD R5, R8, R5, R9 ;  /* 0x0000000508057224 */ /* 0x000fc400078e0209 */
[----:B------:R-:W-:Y:S01]  /*1d080*/  VIADD R10, R10, 0xffffffff ;  /* 0xffffffff0a0a7836 */ /* 0x000fe20000000000 */
[----:B------:R-:W-:Y:S01]  /*1d090*/  ISETP.GT.AND P2, PT, R3, R30, PT ;  /* 0x0000001e0300720c */ /* 0x000fe20003f44270 */
[----:B0-----:R-:W-:-:S12]  /*1d0a0*/  @!P1 BRA `(.L_x_14622) ;  /* 0x0000000000049947 */ /* 0x001fd80003800000 */
[----:B------:R-:W-:Y:S01]  /*1d0b0*/  BPT.TRAP 0x1 ;  /* 0x000000040000795c */ /* 0x000fe20000300000 */
.L_x_14622:
[----:B------:R-:W-:Y:S01]  /*1d0c0*/  IMAD R6, R25, 0x8, R22 ;  /* 0x0000000819067824 */ /* 0x000fe200078e0216 */
[----:B------:R-:W-:Y:S01]  /*1d0d0*/  SHF.L.U32 R21, R26, 0x1f, RZ ;  /* 0x0000001f1a157819 */ /* 0x000fe200000006ff */
[----:B------:R-:W-:Y:S01]  /*1d0e0*/  BSSY B1, `(.L_x_14623) ;  /* 0x0000004000017945 */ /* 0x000fe20003800000 */
[----:B------:R-:W-:Y:S02]  /*1d0f0*/  SHF.R.S32.HI R17, RZ, 0x1f, R5 ;  /* 0x0000001fff117819 */ /* 0x000fe40000011405 */
[----:B------:R-:W0:Y:S02]  /*1d100*/  SYNCS.PHASECHK.TRANS64.TRYWAIT P0, [R6+URZ+0x22840], R21 ;  /* 0x02284015060075a7 */ /* 0x000e24000800017f */
[----:B0-----:R-:W-:Y:S05]  /*1d110*/  @!P0 BRA `(.L_x_14624) ;  /* 0x0000005c00e08947 */ /* 0x001fea0003800000 */
.L_x_14815:
[----:B------:R-:W-:Y:S05]  /*1d120*/  BSYNC B1 ;  /* 0x0000000000017941 */ /* 0x000fea0003800000 */
.L_x_14623:
        /* <DEDUP_REMOVED lines=21> */
[----:B------:R-:W2:Y:S01]  /*1d280*/  SHFL.IDX PT, R2, R8, RZ, 0x181f ;  /* 0x00181fff08027589 */ /* 0x000ea200000e0000 */
[----:B------:R-:W-:-:S03]  /*1d290*/  LEA R7, R7, R22, 0x1 ;  /* 0x0000001607077211 */ /* 0x000fc600078e08ff */
[----:B------:R-:W3:Y:S01]  /*1d2a0*/  SHFL.IDX PT, R3, R9, RZ, 0x181f ;  /* 0x00181fff09037589 */ /* 0x000ee200000e0000 */
[----:B--2---:R-:W-:-:S05]  /*1d2b0*/  IADD3 R2, P0, R2, R0, RZ ;  /* 0x0000000002027210 */ /* 0x004fca0007f1e0ff */
[----:B---3--:R-:W-:-:S05]  /*1d2c0*/  IMAD.X R3, RZ, RZ, R3, P0 ;  /* 0x000000ffff037224 */ /* 0x008fca00000e0603 */
[----:B------:R-:W-:Y:S01]  /*1d2d0*/  @!PT LDS RZ, [RZ] ;  /* 0x00000000fffff984 */ /* 0x000fe20000000800 */
[----:B------:R2:W-:Y:S04]  /*1d2e0*/  LDGSTS.E.BYPASS.LTC128B.128 [R7+0x1c400], desc[UR42][R2.64], !P1 ;  /* 0x1c40000002077fae */ /* 0x0005e8000c901d6a */
[----:B--2---:R-:W2:Y:S04]  /*1d2f0*/  SHFL.IDX PT, R2, R8, 0x1, 0x181f ;  /* 0x00381f0008027f89 */ /* 0x004ea800000e0000 */
[----:B------:R-:W3:Y:S01]  /*1d300*/  SHFL.IDX PT, R3, R9, 0x1, 0x181f ;  /* 0x00381f0009037f89 */ /* 0x000ee200000e0000 */
[----:B--2---:R-:W-:-:S05]  /*1d310*/  IADD3 R2, P0, R2, R0, RZ ;  /* 0x0000000002027210 */ /* 0x004fca0007f1e0ff */
[----:B---3--:R-:W-:-:S05]  /*1d320*/  IMAD.X R3, RZ, RZ, R3, P0 ;  /* 0x000000ffff037224 */ /* 0x008fca00000e0603 */
        /* <DEDUP_REMOVED lines=12> */
[----:B------:R-:W3:Y:S04]  /*1d3f0*/  SHFL.IDX PT, R3, R9, 0x4, 0x181f ;  /* 0x00981f0009037f89 */ /* 0x000ee800000e0000 */
[----:B------:R-:W4:Y:S01]  /*1d400*/  SHFL.IDX PT, R9, R9, 0x5, 0x181f ;  /* 0x00b81f0009097f89 */ /* 0x000f2200000e0000 */
[----:B--2---:R-:W-:-:S05]  /*1d410*/  IADD3 R2, P0, R2, R0, RZ ;  /* 0x0000000002027210 */ /* 0x004fca0007f1e0ff */
[----:B---3--:R-:W-:-:S05]  /*1d420*/  IMAD.X R3, RZ, RZ, R3, P0 ;  /* 0x000000ffff037224 */ /* 0x008fca00000e0603 */
[----:B------:R2:W-:Y:S04]  /*1d430*/  LDGSTS.E.BYPASS.LTC128B.128 [R7+0x1e400], desc[UR42][R2.64], !P1 ;  /* 0x1e40000002077fae */ /* 0x0005e8000c901d6a */
[----:B--2-4-:R2:W3:Y:S02]  /*1d440*/  SHFL.IDX PT, R2, R8, 0x5, 0x181f ;  /* 0x00b81f0008027f89 */ /* 0x0144e400000e0000 */
.L_x_14829:
[----:B---3--:R-:W-:-:S05]  /*1d450*/  IADD3 R2, P0, R2, R0, RZ ;  /* 0x0000000002027210 */ /* 0x008fca0007f1e0ff */
[----:B------:R-:W-:Y:S01]  /*1d460*/  IMAD.X R3, RZ, RZ, R9, P0 ;  /* 0x000000ffff037224 */ /* 0x000fe200000e0609 */
[----:B------:R-:W-:-:S04]  /*1d470*/  PLOP3.LUT P0, PT, PT, PT, PT, 0x80, 0x0 ;  /* 0x000000000000781c */ /* 0x000fc80003f0f070 */
[----:B------:R-:W-:Y:S01]  /*1d480*/  @!PT LDS RZ, [RZ] ;  /* 0x00000000fffff984 */ /* 0x000fe20000000800 */
[----:B------:R-:W-:Y:S01]  /*1d490*/  @!PT LDS RZ, [RZ] ;  /* 0x00000000fffff984 */ /* 0x000fe20000000800 */
[----:B------:R-:W-:Y:S01]  /*1d4a0*/  @!PT LDS RZ, [RZ] ;  /* 0x00000000fffff984 */ /* 0x000fe20000000800 */
[----:B------:R3:W-:Y:S01]  /*1d4b0*/  LDGSTS.E.BYPASS.LTC128B.128 [R7+0x1ec00], desc[UR42][R2.64], !P1 ;  /* 0x1ec0000002077fae */ /* 0x0007e2000c901d6a */
[----:B------:R-:W-:-:S08]  /*1d4c0*/  NOP ;  /* 0x0000000000007918 */ /* 0x000fd00000000000 */
.L_x_14626:
[----:B------:R-:W-:Y:S02]  /*1d4d0*/  PLOP3.LUT P1, PT, P1, P0, PT, 0xa2, 0x0 ;  /* 0x000000000000781c */ /* 0x000fe40000f21472 */
[----:B------:R-:W-:-:S08]  /*1d4e0*/  @P0 R2UR P1, UR4, R6 ;  /* 0x00000000060402ca */ /* 0x000fd00000020000 */
[----:B------:R-:W-:-:S05]  /*1d4f0*/  @P0 PLOP3.LUT P0, PT, P1, PT, PT, 0x80, 0x0 ;  /* 0x000000000000081c */ /* 0x000fca0000f0f070 */
[----:B------:R-:W-:Y:S01]  /*1d500*/  @!P1 SYNCS.ARRIVE.TRANS64.RED.A0T1 RZ, [UR4+0x22830], RZ ;  /* 0x022830ffffff99a7 */ /* 0x000fe20008200404 */
[----:B------:R-:W-:Y:S07]  /*1d510*/  @!P1 ARRIVES.LDGSTSBAR.64.TRANSCNT [UR4+0x22830] ;  /* 0x02283000ff0099b0 */ /* 0x000fee0008000a84 */
[----:B------:R-:W-:Y:S05]  /*1d520*/  @P0 BRA.U.ANY `(.L_x_14626) ;  /* 0xfffffffd00e80947 */ /* 0x000fea000393ffff */
[----:B------:R-:W-:Y:S01]  /*1d530*/  NOP ;  /* 0x0000000000007918 */ /* 0x000fe20000000000 */
[----:B---3--:R-:W-:-:S05]  /*1d540*/  IMAD.U32 R2, RZ, RZ, UR38 ;  /* 0x00000026ff027e24 */ /* 0x008fca000f8e00ff */
[----:B------:R-:W-:-:S13]  /*1d550*/  ISETP.NE.AND P3, PT, R2, 0x3, PT ;  /* 0x000000030200780c */ /* 0x000fda0003f65270 */
[----:B------:R-:W-:Y:S05]  /*1d560*/  @!P3 BRA `(.L_x_14627) ;  /* 0x000000000004b947 */ /* 0x000fea0003800000 */
[----:B------:R-:W-:Y:S01]  /*1d570*/  BPT.TRAP 0x1 ;  /* 0x000000040000795c */ /* 0x000fe20000300000 */
.L_x_14627:
[----:B------:R3:W-:Y:S01]  /*1d580*/  SYNCS.ARRIVE.TRANS64.A1T0 RZ, [R6+URZ+0x22830], RZ ;  /* 0x022830ff06ff79a7 */ /* 0x0007e2000810003f */
[----:B------:R-:W-:Y:S05]  /*1d590*/  @!P3 BRA `(.L_x_14628) ;  /* 0x000000000004b947 */ /* 0x000fea0003800000 */
[----:B------:R-:W-:Y:S01]  /*1d5a0*/  BPT.TRAP 0x1 ;  /* 0x000000040000795c */ /* 0x000fe20000300000 */
.L_x_14628:
[----:B------:R-:W4:Y:S01]  /*1d5b0*/  SYNCS.PHASECHK.TRANS64.TRYWAIT P0, [R6+URZ+0x22860], R21 ;  /* 0x02286015060075a7 */ /* 0x000f22000800017f */
[----:B------:R-:W-:Y:S04]  /*1d5c0*/  BSSY B1, `(.L_x_14629) ;  /* 0x0000002000017945 */ /* 0x000fe80003800000 */
[----:B----4-:R-:W-:Y:S05]  /*1d5d0*/  @!P0 BRA `(.L_x_14630) ;  /* 0x0000006000688947 */ /* 0x010fea0003800000 */
.L_x_14830:
[----:B------:R-:W-:Y:S05]  /*1d5e0*/  BSYNC B1 ;  /* 0x0000000000017941 */ /* 0x000fea0003800000 */
.L_x_14629:
        /* <DEDUP_REMOVED lines=10> */
[----:B------:R-:W-:Y:S01]  /*1d690*/  IMAD R5, R20, UR4, RZ ;  /* 0x0000000414057c24 */ /* 0x000fe2000f8e02ff */
[----:B------:R-:W-:Y:S01]  /*1d6a0*/  IADD3 R3, R3, R7, RZ ;  /* 0x0000000703037210 */ /* 0x000fe20007ffe0ff */
        /* <DEDUP_REMOVED lines=8> */
[----:B--2---:R-:W-:-:S04]  /*1d730*/  LEA R8, P0, R2, UR6, 0x1 ;  /* 0x0000000602087c11 */ /* 0x004fc8000f8008ff */
[----:B------:R-:W-:Y:S01]  /*1d740*/  LEA.HI.X R9, R2, UR7, R9, 0x1, P0 ;  /* 0x0000000702097c11 */ /* 0x000fe200080f0c09 */
[----:B------:R-:W-:Y:S08]  /*1d750*/  BRA.DIV UR4, `(.L_x_14631) ;  /* 0x00000062041c7947 */ /* 0x000ff0000b800000 */
[----:B------:R-:W2:Y:S01]  /*1d760*/  SHFL.IDX PT, R14, R8, RZ, 0x181f ;  /* 0x00181fff080e7589 */ /* 0x000ea200000e0000 */
[----:B------:R-:W-:-:S03]  /*1d770*/  IMAD R7, R7, 0x2, R22 ;  /* 0x0000000207077824 */ /* 0x000fc600078e0216 */
[----:B------:R-:W5:Y:S04]  /*1d780*/  SHFL.IDX PT, R3, R9, RZ, 0x181f ;  /* 0x00181fff09037589 */ /* 0x000f6800000e0000 */
[----:B------:R-:W-:Y:S04]  /*1d790*/  SHFL.IDX PT, R5, R9, 0x1, 0x181f ;  /* 0x00381f0009057f89 */ /* 0x000fe800000e0000 */
[----:B------:R-:W-:Y:S01]  /*1d7a0*/  SHFL.IDX PT, R17, R9, 0x2, 0x181f ;  /* 0x00581f0009117f89 */ /* 0x000fe200000e0000 */
[----:B--2---:R-:W-:-:S03]  /*1d7b0*/  IADD3 R2, P0, R14, R0, RZ ;  /* 0x000000000e027210 */ /* 0x004fc60007f1e0ff */
[----:B------:R-:W2:Y:S02]  /*1d7c0*/  SHFL.IDX PT, R14, R8, 0x1, 0x181f ;  /* 0x00381f00080e7f89 */ /* 0x000ea400000e0000 */
[----:B-----5:R-:W-:-:S05]  /*1d7d0*/  IMAD.X R3, RZ, RZ, R3, P0 ;  /* 0x000000ffff037224 */ /* 0x020fca00000e0603 */
[----:B------:R-:W-:Y:S04]  /*1d7e0*/  LDGSTS.E.BYPASS.LTC128B.128 [R7+0x400], desc[UR42][R2.64], !P5 ;  /* 0x0040000002077fae */ /* 0x000fe8000e901d6a */
[----:B------:R-:W-:Y:S04]  /*1d7f0*/  LDGSTS.E.BYPASS.LTC128B.128 [R7+0x3400], desc[UR42][R2.64+0x80], !P4 ;  /* 0x0340008002077fae */ /* 0x000fe8000e101d6a */
[----:B------:R-:W-:Y:S04]  /*1d800*/  LDGSTS.E.BYPASS.LTC128B.128 [R7+0x6400], desc[UR42][R2.64+0x100], !P3 ;  /* 0x0640010002077fae */ /* 0x000fe8000d901d6a */
[----:B------:R5:W-:Y:S01]  /*1d810*/  LDGSTS.E.BYPASS.LTC128B.128 [R7+0x9400], desc[UR42][R2.64+0x180], !P1 ;  /* 0x0940018002077fae */ /* 0x000be2000c901d6a */
[----:B--2---:R-:W-:-:S03]  /*1d820*/  IADD3 R4, P0, R14, R0, RZ ;  /* 0x000000000e047210 */ /* 0x004fc60007f1e0ff */
[----:B------:R-:W5:Y:S02]  /*1d830*/  SHFL.IDX PT, R14, R8, 0x2, 0x181f ;  /* 0x00581f00080e7f89 */ /* 0x000f6400000e0000 */
[----:B------:R-:W-:-:S05]  /*1d840*/  IMAD.X R5, RZ, RZ, R5, P0 ;  /* 0x000000ffff057224 */ /* 0x000fca00000e0605 */
[----:B------:R-:W-:Y:S04]  /*1d850*/  LDGSTS.E.BYPASS.LTC128B.128 [R7+0xc00], desc[UR42][R4.64], !P5 ;  /* 0x00c0000004077fae */ /* 0x000fe8000e901d6a */
[----:B------:R-:W-:Y:S04]  /*1d860*/  LDGSTS.E.BYPASS.LTC128B.128 [R7+0x3c00], desc[UR42][R4.64+0x80], !P4 ;  /* 0x03c0008004077fae */ /* 0x000fe8000e101d6a */
[----:B------:R-:W-:Y:S04]  /*1d870*/  LDGSTS.E.BYPASS.LTC128B.128 [R7+0x6c00], desc[UR42][R4.64+0x100], !P3 ;  /* 0x06c0010004077fae */ /* 0x000fe8000d901d6a */
[----:B------:R2:W-:Y:S01]  /*1d880*/  LDGSTS.E.BYPASS.LTC128B.128 [R7+0x9c00], desc[UR42][R4.64+0x180], !P1 ;  /* 0x09c0018004077fae */ /* 0x0005e2000c901d6a */
[----:B-----5:R-:W-:-:S03]  /*1d890*/  IADD3 R2, P0, R14, R0, RZ ;  /* 0x000000000e027210 */ /* 0x020fc60007f1e0ff */
[----:B------:R-:W5:Y:S02]  /*1d8a0*/  SHFL.IDX PT, R14, R8, 0x3, 0x181f ;  /* 0x00781f00080e7f89 */ /* 0x000f6400000e0000 */
[----:B------:R-:W-:Y:S02]  /*1d8b0*/  IMAD.X R3, RZ, RZ, R17, P0 ;  /* 0x000000ffff037224 */ /* 0x000fe400000e0611 */
[----:B------:R-:W-:Y:S04]  /*1d8c0*/  SHFL.IDX PT, R17, R9, 0x4, 0x181f ;  /* 0x00981f0009117f89 */ /* 0x000fe800000e0000 */
[----:B--2---:R-:W2:Y:S04]  /*1d8d0*/  SHFL.IDX PT, R5, R9, 0x3, 0x181f ;  /* 0x00781f0009057f89 */ /* 0x004ea800000e0000 */
[----:B------:R-:W-:Y:S04]  /*1d8e0*/  LDGSTS.E.BYPASS.LTC128B.128 [R7+0x1400], desc[UR42][R2.64], !P5 ;  /* 0x0140000002077fae */ /* 0x000fe8000e901d6a */
[----:B------:R-:W-:Y:S04]  /*1d8f0*/  LDGSTS.E.BYPASS.LTC128B.128 [R7+0x4400], desc[UR42][R2.64+0x80], !P4 ;  /* 0x0440008002077fae */ /* 0x000fe8000e101d6a */
[----:B------:R-:W-:Y:S01]  /*1d900*/  LDGSTS.E.BYPASS.LTC128B.128 [R7+0x7400], desc[UR42][R2.64+0x100], !P3 ;  /* 0x0740010002077fae */ /* 0x000fe2000d901d6a */
[----:B-----5:R-:W-:-:S03]  /*1d910*/  IADD3 R4, P0, R14, R0, RZ ;  /* 0x000000000e047210 */ /* 0x020fc60007f1e0ff */
[----:B------:R5:W-:Y:S04]  /*1d920*/  LDGSTS.E.BYPASS.LTC128B.128 [R7+0xa400], desc[UR42][R2.64+0x180], !P1 ;  /* 0x0a40018002077fae */ /* 0x000be8000c901d6a */
[----:B------:R-:W5:Y:S01]  /*1d930*/  SHFL.IDX PT, R14, R8, 0x4, 0x181f ;  /* 0x00981f00080e7f89 */ /* 0x000f6200000e0000 */
[----:B--2---:R-:W-:-:S03]  /*1d940*/  IMAD.X R5, RZ, RZ, R5, P0 ;  /* 0x000000ffff057224 */ /* 0x004fc600000e0605 */
[----:B------:R-:W2:Y:S04]  /*1d950*/  SHFL.IDX PT, R9, R9, 0x5, 0x181f ;  /* 0x00b81f0009097f89 */ /* 0x000ea800000e0000 */
[----:B------:R0:W-:Y:S04]  /*1d960*/  LDGSTS.E.BYPASS.LTC128B.128 [R7+0x1c00], desc[UR42][R4.64], !P5 ;  /* 0x01c0000004077fae */ /* 0x0001e8000e901d6a */
[----:B------:R0:W-:Y:S04]  /*1d970*/  LDGSTS.E.BYPASS.LTC128B.128 [R7+0x4c00], desc[UR42][R4.64+0x80], !P4 ;  /* 0x04c0008004077fae */ /* 0x0001e8000e101d6a */
[----:B------:R0:W-:Y:S04]  /*1d980*/  LDGSTS.E.BYPASS.LTC128B.128 [R7+0x7c00], desc[UR42][R4.64+0x100], !P3 ;  /* 0x07c0010004077fae */ /* 0x0001e8000d901d6a */
[----:B------:R0:W-:Y:S01]  /*1d990*/  LDGSTS.E.BYPASS.LTC128B.128 [R7+0xac00], desc[UR42][R4.64+0x180], !P1 ;  /* 0x0ac0018004077fae */ /* 0x0001e2000c901d6a */
[----:B-----5:R-:W-:-:S03]  /*1d9a0*/  IADD3 R2, P0, R14, R0, RZ ;  /* 0x000000000e027210 */ /* 0x020fc60007f1e0ff */
[----:B------:R0:W0:Y:S01]  /*1d9b0*/  SHFL.IDX PT, R14, R8, 0x5, 0x181f ;  /* 0x00b81f00080e7f89 */ /* 0x00002200000e0000 */
[----:B------:R-:W-:-:S05]  /*1d9c0*/  IADD3.X R3, RZ, R17, RZ, P0, !PT ;  /* 0x00000011ff037210 */ /* 0x000fca00007fe4ff */
[----:B------:R0:W-:Y:S04]  /*1d9d0*/  LDGSTS.E.BYPASS.LTC128B.128 [R7+0x2400], desc[UR42][R2.64], !P5 ;  /* 0x0240000002077fae */ /* 0x0001e8000e901d6a */
[----:B------:R0:W-:Y:S04]  /*1d9e0*/  LDGSTS.E.BYPASS.LTC128B.128 [R7+0x5400], desc[UR42][R2.64+0x80], !P4 ;  /* 0x0540008002077fae */ /* 0x0001e8000e101d6a */
[----:B------:R0:W-:Y:S04]  /*1d9f0*/  LDGSTS.E.BYPASS.LTC128B.128 [R7+0x8400], desc[UR42][R2.64+0x100], !P3 ;  /* 0x0840010002077fae */ /* 0x0001e8000d901d6a */
[----:B--2---:R0:W-:Y:S02]  /*1da00*/  LDGSTS.E.BYPASS.LTC128B.128 [R7+0xb400], desc[UR42][R2.64+0x180], !P1 ;  /* 0x0b40018002077fae */ /* 0x0041e4000c901d6a */
.L_x_14844:
        /* <DEDUP_REMOVED lines=11> */
.L_x_14632:
        /* <DEDUP_REMOVED lines=11> */
.L_x_14633:
[----:B------:R0:W-:Y:S01]  /*1db70*/  SYNCS.ARRIVE.TRANS64.A1T0 RZ, [R6+URZ+0x22850], RZ ;  /* 0x022850ff06ff79a7 */ /* 0x0001e2000810003f */
[----:B------:R-:W-:Y:S05]  /*1db80*/  @P2 BRA `(.L_x_14634) ;  /* 0xfffffff000a02947 */ /* 0x000fea000383ffff */
.L_x_14621:
[----:B------:R-:W-:Y:S05]  /*1db90*/  BSYNC B0 ;  /* 0x0000000000007941 */ /* 0x000fea0003800000 */
.L_x_14620:
        /* <DEDUP_REMOVED lines=10> */
[----:B------:R-:W5:Y:S01]  /*1dc40*/  LDC.64 R2, c[0x0][0xc60] ;  /* 0x00031800ff027b82 */ /* 0x000f620000000a00 */
[----:B------:R-:W2:Y:S02]  /*1dc50*/  FLO.U32 R0, UR4 ;  /* 0x0000000400007d00 */ /* 0x000ea400080e0000 */
[----:B--2---:R-:W-:-:S06]  /*1dc60*/  ISETP.EQ.U32.AND P1, PT, R0, R7, PT ;  /* 0x000000070000720c */ /* 0x004fcc0003f22070 */
[----:B------:R-:W5:Y:S07]  /*1dc70*/  POPC R7, UR4 ;  /* 0x0000000400077d09 */ /* 0x000f6e0008000000 */
[----:B-----5:R-:W2:Y:S01]  /*1dc80*/  @P1 ATOMG.E.ADD.STRONG.GPU PT, R3, desc[UR42][R2.64], R7 ;  /* 0x00000007020319a8 */ /* 0x020ea200081ee1ea */
[----:B------:R-:W5:Y:S02]  /*1dc90*/  S2R R4, SR_LTMASK ;  /* 0x0000000000047919 */ /* 0x000f640000003900 */
[----:B-----5:R-:W-:-:S04]  /*1dca0*/  LOP3.LUT R4, R4, UR4, RZ, 0xc0, !PT ;  /* 0x0000000404047c12 */ /* 0x020fc8000f8ec0ff */
[----:B------:R-:W5:Y:S01]  /*1dcb0*/  POPC R9, R4 ;  /* 0x0000000400097309 */ /* 0x000f620000000000 */
[----:B--2---:R-:W5:Y:S02]  /*1dcc0*/  SHFL.IDX PT, R0, R3, R0, 0x1f ;  /* 0x00001f0003007589 */ /* 0x004f6400000e0000 */
[----:B-----5:R-:W-:-:S07]  /*1dcd0*/  IADD3 R16, R0, UR37, R9 ;  /* 0x0000002500107c10 */ /* 0x020fce000fffe009 */
.L_x_14636:
[----:B------:R-:W-:Y:S05]  /*1dce0*/  BSYNC B0 ;  /* 0x0000000000007941 */ /* 0x000fea0003800000 */
.L_x_14635:
[----:B------:R-:W-:Y:S02]  /*1dcf0*/  LOP3.LUT R26, R26, R5, RZ, 0x3c, !PT ;  /* 0x000000051a1a7212 */ /* 0x000fe400078e3cff */
[----:B------:R-:W-:-:S07]  /*1dd00*/  SEL R25, R25, RZ, P0 ;  /* 0x000000ff19197207 */ /* 0x000fce0000000000 */
.L_x_14595:
[----:B------:R-:W-:Y:S05]  /*1dd10*/  BSYNC B7 ;  /* 0x0000000000077941 */ /* 0x000fea0003800000 */
.L_x_14593:
        /* <DEDUP_REMOVED lines=8> */
[----:B------:R2:W0:Y:S01]  /*1dda0*/  LDS.128 R16, [R22+0x228d0] ;  /* 0x0228d00016107984 */ /* 0x0004220000000c00 */
[----:B------:R-:W-:Y:S06]  /*1ddb0*/  BAR.ARV 0x4, 0x180 ;  /* 0x0106000000007b1d */ /* 0x000fec0000002000 */
[----:B------:R-:W-:Y:S05]  /*1ddc0*/  BRA `(.L_x_14638) ;  /* 0x0000000c00d47947 */ /* 0x000fea0003800000 */
.L_x_14637:
        /* <DEDUP_REMOVED lines=9> */
[----:B------:R-:W5:Y:S01]  /*1de60*/  @!P1 LDC.64 R4, c[0x0][0xc78] ;  /* 0x00031e00ff049b82 */ /* 0x000f620000000a00 */
[----:B--2---:R-:W-:-:S05]  /*1de70*/  @!P1 IMAD.WIDE R2, R7, 0x4, R2 ;  /* 0x0000000407029825 */ /* 0x004fca00078e0202 */
[----:B0--34-:R5:W2:Y:S02]  /*1de80*/  @!P1 LDG.E R6, desc[UR42][R2.64] ;  /* 0x0000002a02069981 */ /* 0x019aa4000c1e1900 */
        /* <DEDUP_REMOVED lines=10> */
[----:B--2---:R-:W-:Y:S01]  /*1df30*/  @!P1 MOV R17, R6 ;  /* 0x0000000600119202 */ /* 0x004fe20000000f00 */
[----:B------:R-:W-:-:S02]  /*1df40*/  IMAD.MOV.U32 R6, RZ, RZ, RZ ;  /* 0x000000ffff067224 */ /* 0x000fc400078e00ff */
        /* <DEDUP_REMOVED lines=19> */
.L_x_14854:
[----:B------:R-:W-:Y:S02]  /*1e080*/  ULDC UR4, c[0x0][0xc38] ;  /* 0x00030e0000047ab9 */ /* 0x000fe40000000800 */
[----:B------:R-:W-:-:S04]  /*1e090*/  IMAD.U32 R5, RZ, RZ, UR4 ;  /* 0x00000004ff057e24 */ /* 0x000fc8000f8e00ff */
[----:B--2---:R-:W-:-:S04]  /*1e0a0*/  IMAD R14, R14, R5, RZ ;  /* 0x000000050e0e7224 */ /* 0x004fc800078e02ff */
[----:B------:R-:W-:-:S05]  /*1e0b0*/  IMAD.IADD R7, R7, 0x1, R14 ;  /* 0x0000000107077824 */ /* 0x000fca00078e020e */
[----:B------:R-:W-:-:S13]  /*1e0c0*/  ISETP.GT.AND P6, PT, R7, R0, PT ;  /* 0x000000000700720c */ /* 0x000fda0003fc4270 */
[----:B------:R-:W-:Y:S05]  /*1e0d0*/  @P6 BRA `(.L_x_14640) ;  /* 0x0000000000a46947 */ /* 0x000fea0003800000 */
.L_x_14643:
        /* <DEDUP_REMOVED lines=13> */
[----:B--2---:R-:W-:Y:S01]  /*1e1b0*/  @!P6 IMAD.WIDE R2, R9, 0x4, R4 ;  /* 0x000000040902e825 */ /* 0x004fe200078e0204 */
[----:B------:R-:W-:-:S06]  /*1e1c0*/  MOV R4, RZ ;  /* 0x000000ff00047202 */ /* 0x000fcc0000000f00 */
        /* <DEDUP_REMOVED lines=20> */
.L_x_14862:
[----:B------:R-:W-:Y:S02]  /*1e310*/  ULDC UR4, c[0x0][0xc38] ;  /* 0x00030e0000047ab9 */ /* 0x000fe40000000800 */
[----:B------:R-:W-:-:S04]  /*1e320*/  IMAD.U32 R5, RZ, RZ, UR4 ;  /* 0x00000004ff057e24 */ /* 0x000fc8000f8e00ff */
[----:B--2---:R-:W-:-:S05]  /*1e330*/  IMAD R14, R14, R5, RZ ;  /* 0x000000050e0e7224 */ /* 0x004fca00078e02ff */
[----:B------:R-:W-:-:S04]  /*1e340*/  IADD3 R7, R14, R7, RZ ;  /* 0x000000070e077210 */ /* 0x000fc80007ffe0ff */
[----:B------:R-:W-:-:S13]  /*1e350*/  ISETP.GT.AND P6, PT, R7, R0, PT ;  /* 0x000000000700720c */ /* 0x000fda0003fc4270 */
[----:B------:R-:W-:Y:S05]  /*1e360*/  @!P6 BRA `(.L_x_14643) ;  /* 0xfffffffc005ce947 */ /* 0x000fea000383ffff */
.L_x_14640:
        /* <DEDUP_REMOVED lines=10> */
.L_x_14867:
[----:B------:R-:W-:-:S13]  /*1e410*/  ISETP.NE.AND P0, PT, R3, RZ, PT ;  /* 0x000000ff0300720c */ /* 0x000fda0003f05270 */
[----:B------:R-:W-:Y:S05]  /*1e420*/  @!P0 BRA `(.L_x_14645) ;  /* 0x0000000000108947 */ /* 0x000fea0003800000 */
[----:B------:R-:W-:Y:S01]  /*1e430*/  UMOV UR4, 0xffffffff ;  /* 0xffffffff00047882 */ /* 0x000fe20000000000 */
[----:B--2---:R-:W-:Y:S02]  /*1e440*/  VIADD R12, R12, 0xffffffff ;  /* 0xffffffff0c0c7836 */ /* 0x004fe40000000000 */
[----:B------:R-:W-:Y:S05]  /*1e450*/  BRA.DIV UR4, `(.L_x_14646) ;  /* 0x0000006204f47947 */ /* 0x000fea000b800000 */
[----:B------:R2:W0:Y:S02]  /*1e460*/  SHFL.IDX PT, R6, R2, R12, 0x1f ;  /* 0x00001f0c02067589 */ /* 0x00042400000e0000 */
.L_x_14645:
        /* <DEDUP_REMOVED lines=8> */
[----:B0-----:R-:W2:Y:S08]  /*1e4f0*/  MUFU.RCP R7, R7 ;  /* 0x0000000700077308 */ /* 0x001eb00000001000 */
[----:B---3--:R-:W-:Y:S01]  /*1e500*/  MUFU.RCP R8, R8 ;  /* 0x0000000800087308 */ /* 0x008fe20000001000 */
[----:B--2---:R-:W-:Y:S01]  /*1e510*/  VIADD R2, R7, 0xffffffe ;  /* 0x0ffffffe07027836 */ /* 0x004fe20000000000 */
[----:B------:R-:W-:-:S06]  /*1e520*/  IABS R7, R17 ;  /* 0x0000001100077213 */ /* 0x000fcc0000000000 */
[----:B------:R0:W2:Y:S02]  /*1e530*/  F2I.FTZ.U32.TRUNC.NTZ R3, R2 ;  /* 0x0000000200037305 */ /* 0x0000a4000021f000 */
[----:B0-----:R-:W-:Y:S01]  /*1e540*/  MOV R2, RZ ;  /* 0x000000ff00027202 */ /* 0x001fe20000000f00 */
[----:B--2---:R-:W-:-:S04]  /*1e550*/  IMAD.MOV R10, RZ, RZ, -R3 ;  /* 0x000000ffff0a7224 */ /* 0x004fc800078e0a03 */
        /* <DEDUP_REMOVED lines=18> */
[----:B------:R-:W-:Y:S02]  /*1e680*/  IABS R3, R4 ;  /* 0x0000000400037213 */ /* 0x000fe40000000000 */
[----:B------:R-:W-:Y:S02]  /*1e690*/  ISETP.GE.AND P2, PT, R2, RZ, PT ;  /* 0x000000ff0200720c */ /* 0x000fe40003f46270 */
[----:B------:R-:W-:Y:S01]  /*1e6a0*/  @P0 IADD3 R7, R7, 0x1, RZ ;  /* 0x0000000107070810 */ /* 0x000fe20007ffe0ff */
        /* <DEDUP_REMOVED lines=18> */
[--C-:B------:R-:W-:Y:S02]  /*1e7d0*/  IMAD R4, R4, R2, R7.reuse ;  /* 0x0000000204047224 */ /* 0x100fe400078e0207 */
[----:B------:R-:W-:Y:S02]  /*1e7e0*/  IMAD.MOV R2, RZ, RZ, -R7 ;  /* 0x000000ffff027224 */ /* 0x000fe400078e0a07 */
[----:B------:R-:W-:Y:S02]  /*1e7f0*/  IMAD R18, R4, 0x10000, R5 ;  /* 0x0001000004127824 */ /* 0x000fe400078e0205 */
[----:B------:R-:W-:Y:S01]  /*1e800*/  IMAD R2, R17, R2, R0 ;  /* 0x0000000211027224 */ /* 0x000fe200078e0200 */
[----:B------:R-:W-:Y:S06]  /*1e810*/  BRA `(.L_x_14648) ;  /* 0x0000000000f07947 */ /* 0x000fec0003800000 */
.L_x_14647:
        /* <DEDUP_REMOVED lines=9> */
[----:B------:R-:W1:Y:S02]  /*1e8b0*/  F2I.FTZ.U32.TRUNC.NTZ R3, R9 ;  /* 0x0000000900037305 */ /* 0x000e64000021f000 */
[----:B-1----:R-:W-:-:S04]  /*1e8c0*/  IMAD.MOV R11, RZ, RZ, -R3 ;  /* 0x000000ffff0b7224 */ /* 0x002fc800078e0a03 */
        /* <DEDUP_REMOVED lines=49> */
.L_x_14648:
[----:B------:R-:W-:-:S05]  /*1ebe0*/  LOP3.LUT R2, RZ, R2, RZ, 0x33, !PT ;  /* 0x00000002ff027212 */ /* 0x000fca00078e33ff */
[----:B------:R-:W-:Y:S01]  /*1ebf0*/  IMAD.IADD R17, R17, 0x1, R2 ;  /* 0x0000000111117824 */ /* 0x000fe200078e0202 */
[----:B------:R-:W-:Y:S06]  /*1ec00*/  BRA `(.L_x_14649) ;  /* 0x00000000001c7947 */ /* 0x000fec0003800000 */
.L_x_14641:
[----:B------:R-:W-:Y:S01]  /*1ec10*/  UMOV UR4, URZ ;  /* 0x0000003f00047c82 */ /* 0x000fe20008000000 */
[----:B------:R-:W-:Y:S01]  /*1ec20*/  UMOV UR5, URZ ;  /* 0x0000003f00057c82 */ /* 0x000fe20008000000 */
[----:B------:R-:W-:Y:S01]  /*1ec30*/  ULDC UR6, c[0x0][0xc3c] ;  /* 0x00030f0000067ab9 */ /* 0x000fe20000000800 */
[----:B------:R-:W-:Y:S02]  /*1ec40*/  IMAD.MOV.U32 R16, RZ, RZ, R0 ;  /* 0x000000ffff107224 */ /* 0x000fe400078e0000 */
[----:B------:R-:W-:Y:S02]  /*1ec50*/  IMAD.U32 R17, RZ, RZ, UR4 ;  /* 0x00000004ff117e24 */ /* 0x000fe4000f8e00ff */
[----:B------:R-:W-:Y:S02]  /*1ec60*/  IMAD.U32 R18, RZ, RZ, UR5 ;  /* 0x00000005ff127e24 */ /* 0x000fe4000f8e00ff */
[----:B------:R-:W-:-:S07]  /*1ec70*/  IMAD.U32 R19, RZ, RZ, UR6 ;  /* 0x00000006ff137e24 */ /* 0x000fce000f8e00ff */
.L_x_14649:
        /* <DEDUP_REMOVED lines=10> */
.L_x_14638:
[----:B------:R-:W-:Y:S02]  /*1ed20*/  ULDC UR4, c[0x0][0xc3c] ;  /* 0x00030f0000047ab9 */ /* 0x000fe40000000800 */
[----:B0-----:R-:W-:-:S13]  /*1ed30*/  ISETP.GE.AND P0, PT, R19, UR4, PT ;  /* 0x0000000413007c0c */ /* 0x001fda000bf06270 */
[----:B------:R-:W-:Y:S05]  /*1ed40*/  @!P0 BRA `(.L_x_14650) ;  /* 0xffffff9800ec8947 */ /* 0x000fea000383ffff */
[----:B------:R-:W-:Y:S05]  /*1ed50*/  BSYNC B8 ;  /* 0x0000000000087941 */ /* 0x000fea0003800000 */
.L_x_14547:
[----:B------:R-:W5:Y:S01]  /*1ed60*/  LDL.LU R0, [R1+0x24] ;  /* 0x0000240001007983 */ /* 0x000f620000300800 */
[----:B------:R-:W-:Y:S01]  /*1ed70*/  BSSY B0, `(.L_x_14651) ;  /* 0x000000b000007945 */ /* 0x000fe20003800000 */
[----:B------:R-:W0:Y:S01]  /*1ed80*/  S2R R5, SR_CgaCtaId ;  /* 0x0000000000057919 */ /* 0x000e220000008800 */
[----:B-----5:R-:W-:-:S04]  /*1ed90*/  IADD3 R0, R0, 0x1, RZ ;  /* 0x0000000100007810 */ /* 0x020fc80007ffe0ff */
        /* <DEDUP_REMOVED lines=8> */
.L_x_14870:
[----:B------:R-:W-:Y:S05]  /*1ee20*/  BSYNC B0 ;  /* 0x0000000000007941 */ /* 0x000fea0003800000 */
.L_x_14651:
[----:B------:R-:W-:-:S03]  /*1ee30*/  UMOV UR4, 0xffffffff ;  /* 0xffffffff00047882 */ /* 0x000fc60000000000 */
[----:B------:R-:W-:Y:S05]  /*1ee40*/  BRA.DIV UR4, `(.L_x_14653) ;  /* 0x0000005a04b47947 */ /* 0x000fea000b800000 */
[----:B0-----:R-:W0:Y:S02]  /*1ee50*/  S2R R0, SR_TID.X ;  /* 0x0000000000007919 */ /* 0x001e240000002100 */
[----:B0-----:R-:W-:-:S04]  /*1ee60*/  SHF.R.U32.HI R0, RZ, 0x5, R0 ;  /* 0x00000005ff007819 */ /* 0x001fc80000011600 */
[----:B------:R-:W-:-:S05]  /*1ee70*/  LOP3.LUT R0, R0, 0x3, RZ, 0xc0, !PT ;  /* 0x0000000300007812 */ /* 0x000fca00078ec0ff */
[----:B------:R0:W1:Y:S02]  /*1ee80*/  SHFL.IDX PT, R14, R0, RZ, 0x1f ;  /* 0x00001fff000e7589 */ /* 0x00006400000e0000 */
.L_x_14873:
[----:B-1----:R-:W-:-:S13]  /*1ee90*/  ISETP.NE.AND P0, PT, R14, RZ, PT ;  /* 0x000000ff0e00720c */ /* 0x002fda0003f05270 */
[----:B------:R-:W-:Y:S05]  /*1eea0*/  @P0 BRA `(.L_x_14365) ;  /* 0x0000000000880947 */ /* 0x000fea0003800000 */
[----:B------:R-:W-:-:S03]  /*1eeb0*/  UMOV UR4, 0xffffffff ;  /* 0xffffffff00047882 */ /* 0x000fc60000000000 */
[----:B------:R-:W-:Y:S05]  /*1eec0*/  BRA.DIV UR4, `(.L_x_14654) ;  /* 0x0000005a04c87947 */ /* 0x000fea000b800000 */
[----:B------:R-:W-:-:S13]  /*1eed0*/  ELECT P6, URZ, PT ;  /* 0x00000000003f782f */ /* 0x000fda00038c0000 */
.L_x_14876:
[----:B------:R-:W-:Y:S05]  /*1eee0*/  @!P6 BRA `(.L_x_14365) ;  /* 0x000000000078e947 */ /* 0x000fea0003800000 */
[----:B------:R-:W-:-:S06]  /*1eef0*/  ULOP3.LUT UR4, UR36, 0x2, URZ, 0xfc, !UPT ;  /* 0x0000000224047892 */ /* 0x000fcc000f8efc3f */
[----:B0-----:R-:W-:-:S05]  /*1ef00*/  IMAD.U32 R0, RZ, RZ, UR4 ;  /* 0x00000004ff007e24 */ /* 0x001fca000f8e00ff */
[----:B------:R-:W-:-:S13]  /*1ef10*/  ISETP.NE.AND P0, PT, R0, 0x3, PT ;  /* 0x000000030000780c */ /* 0x000fda0003f05270 */
[----:B------:R-:W-:Y:S05]  /*1ef20*/  @!P0 BRA `(.L_x_14655) ;  /* 0x0000000000048947 */ /* 0x000fea0003800000 */
[----:B------:R-:W-:Y:S01]  /*1ef30*/  BPT.TRAP 0x1 ;  /* 0x000000040000795c */ /* 0x000fe20000300000 */
.L_x_14655:
[C---:B------:R-:W-:Y:S01]  /*1ef40*/  IMAD R5, R25.reuse, 0x8, R4 ;  /* 0x0000000819057824 */ /* 0x040fe200078e0204 */
[----:B------:R-:W-:Y:S01]  /*1ef50*/  SHF.L.U32 R0, R26, 0x1f, RZ ;  /* 0x0000001f1a007819 */ /* 0x000fe200000006ff */
[----:B------:R-:W-:-:S03]  /*1ef60*/  VIADD R25, R25, 0x1 ;  /* 0x0000000119197836 */ /* 0x000fc60000000000 */
[----:B------:R-:W0:Y:S02]  /*1ef70*/  SYNCS.PHASECHK.TRANS64.TRYWAIT P1, [R5+URZ+0x22840], R0 ;  /* 0x02284000050075a7 */ /* 0x000e24000802017f */
[----:B------:R-:W-:-:S04]  /*1ef80*/  ISETP.NE.AND P2, PT, R25, 0x2, PT ;  /* 0x000000021900780c */ /* 0x000fc80003f45270 */
[----:B------:R-:W-:Y:S01]  /*1ef90*/  SEL R3, RZ, 0x1, P2 ;  /* 0x00000001ff037807 */ /* 0x000fe20001000000 */
[----:B0-----:R-:W-:Y:S08]  /*1efa0*/  @!P1 BRA `(.L_x_14656) ;  /* 0x0000005800b09947 */ /* 0x001ff00003800000 */
.L_x_14877:
[----:B------:R-:W-:Y:S02]  /*1efb0*/  SEL R25, R25, RZ, P2 ;  /* 0x000000ff19197207 */ /* 0x000fe40001000000 */
[----:B------:R-:W-:Y:S01]  /*1efc0*/  LOP3.LUT R2, R26, R3, RZ, 0x3c, !PT ;  /* 0x000000031a027212 */ /* 0x000fe200078e3cff */
[----:B------:R-:W-:Y:S06]  /*1efd0*/  @!P0 BRA `(.L_x_14657) ;  /* 0x0000000000048947 */ /* 0x000fec0003800000 */
[----:B------:R-:W-:Y:S01]  /*1efe0*/  BPT.TRAP 0x1 ;  /* 0x000000040000795c */ /* 0x000fe20000300000 */
.L_x_14657:
[----:B------:R-:W-:Y:S01]  /*1eff0*/  IMAD R25, R25, 0x8, R4 ;  /* 0x0000000819197824 */ /* 0x000fe200078e0204 */
[----:B------:R-:W-:-:S04]  /*1f000*/  SHF.L.U32 R2, R2, 0x1f, RZ ;  /* 0x0000001f02027819 */ /* 0x000fc800000006ff */
[----:B------:R-:W1:Y:S02]  /*1f010*/  SYNCS.PHASECHK.TRANS64.TRYWAIT P1, [R25+URZ+0x22840], R2 ;  /* 0x02284002190075a7 */ /* 0x000e64000802017f */
[----:B-1----:R-:W-:Y:S05]  /*1f020*/  @!P1 BRA `(.L_x_14658) ;  /* 0x0000005800a49947 */ /* 0x002fea0003800000 */
.L_x_14878:
[----:B------:R-:W-:Y:S05]  /*1f030*/  @!P0 BRA `(.L_x_14659) ;  /* 0x0000000000048947 */ /* 0x000fea0003800000 */
[----:B------:R-:W-:Y:S01]  /*1f040*/  BPT.TRAP 0x1 ;  /* 0x000000040000795c */ /* 0x000fe20000300000 */
.L_x_14659:
[----:B------:R-:W5:Y:S02]  /*1f050*/  SYNCS.PHASECHK.TRANS64.TRYWAIT P1, [R5+URZ+0x22860], R0 ;  /* 0x02286000050075a7 */ /* 0x000f64000802017f */
[----:B-----5:R-:W-:Y:S05]  /*1f060*/  @!P1 BRA `(.L_x_14660) ;  /* 0x0000005800a89947 */ /* 0x020fea0003800000 */
.L_x_14879:
[----:B------:R-:W-:Y:S05]  /*1f070*/  @!P0 BRA `(.L_x_14661) ;  /* 0x0000000000048947 */ /* 0x000fea0003800000 */
[----:B------:R-:W-:Y:S01]  /*1f080*/  BPT.TRAP 0x1 ;  /* 0x000000040000795c */ /* 0x000fe20000300000 */
.L_x_14661:
[----:B------:R0:W0:Y:S02]  /*1f090*/  SYNCS.PHASECHK.TRANS64.TRYWAIT P0, [R25+URZ+0x22860], R2 ;  /* 0x02286002190075a7 */ /* 0x000024000800017f */
[----:B0-----:R-:W-:Y:S05]  /*1f0a0*/  @!P0 NANOSLEEP.SYNCS 0x989680 ;  /* 0x009896800000895d */ /* 0x001fea0003900000 */
[----:B------:R-:W0:Y:S02]  /*1f0b0*/  @!P0 SYNCS.PHASECHK.TRANS64 P0, [R25+URZ+0x22860], R2 ;  /* 0x02286002190085a7 */ /* 0x000e24000800007f */
[----:B0-----:R-:W-:Y:S05]  /*1f0c0*/  @!P0 BRA `(.L_x_14661) ;  /* 0xfffffffc00f08947 */ /* 0x001fea000383ffff */
.L_x_14365:
[----:B------:R-:W-:Y:S05]  /*1f0d0*/  BSYNC B9 ;  /* 0x0000000000097941 */ /* 0x000fea0003800000 */
.L_x_14362:
[----:B------:R-:W-:Y:S05]  /*1f0e0*/  EXIT ;  /* 0x000000000000794d */ /* 0x000fea0003800000 */
.L_x_14385:
[----:B0-----:R0:W1:Y:S02]  /*1f0f0*/  SYNCS.PHASECHK.TRANS64.TRYWAIT P5, [R87+URZ+0x22890], R93 ;  /* 0x0228905d570075a7 */ /* 0x00106400080a017f */
[----:B-1----:R-:W-:Y:S05]  /*1f100*/  @!P5 NANOSLEEP.SYNCS 0x989680 ;  /* 0x009896800000d95d */ /* 0x002fea0003900000 */
[----:B------:R-:W1:Y:S02]  /*1f110*/  @!P5 SYNCS.PHASECHK.TRANS64 P5, [R87+URZ+0x22890], R93 ;  /* 0x0228905d5700d5a7 */ /* 0x000e6400080a007f */
[----:B-1----:R-:W-:Y:S05]  /*1f120*/  @!P5 BRA `(.L_x_14385) ;  /* 0xfffffffc00f0d947 */ /* 0x002fea000383ffff */
[----:B------:R-:W-:Y:S05]  /*1f130*/  BRA `(.L_x_14662) ;  /* 0xfffffe4400d07947 */ /* 0x000fea000383ffff */
.L_x_14386:
        /* <DEDUP_REMOVED lines=8> */
.L_x_14664:
[----:B------:R-:W-:Y:S05]  /*1f1c0*/  BSYNC B1 ;  /* 0x0000000000017941 */ /* 0x000fea0003800000 */
.L_x_14663:
        /* <DEDUP_REMOVED lines=8> */
.L_x_14665:
[----:B------:R-:W-:Y:S05]  /*1f250*/  BRA `(.L_x_14666) ;  /* 0xfffffe44009c7947 */ /* 0x000fea000383ffff */
.L_x_14395:
[----:B------:R-:W-:Y:S01]  /*1f260*/  BSSY B1, `(.L_x_14667) ;  /* 0x0000008000017945 */ /* 0x000fe20003800000 */
[----:B0---4-:R-:W-:Y:S02]  /*1f270*/  IMAD.MOV.U32 R13, RZ, RZ, R97 ;  /* 0x000000ffff0d7224 */ /* 0x011fe400078e0061 */
[----:B------:R-:W-:Y:S02]  /*1f280*/  IMAD.MOV.U32 R12, RZ, RZ, 0x1 ;  /* 0x00000001ff0c7424 */ /* 0x000fe400078e00ff */
[----:B------:R-:W-:Y:S02]  /*1f290*/  IMAD.MOV.U32 R11, RZ, RZ, 0x1c1f ;  /* 0x00001c1fff0b7424 */ /* 0x000fe400078e00ff */
[----:B------:R-:W-:-:S07]  /*1f2a0*/  IMAD.MOV.U32 R15, RZ, RZ, -0x1 ;  /* 0xffffffffff0f7424 */ /* 0x000fce00078e00ff */
[----:B-123--:R-:W-:Y:S05]  /*1f2b0*/  WARPSYNC.COLLECTIVE R15, `(.L_x_14668) ;  /* 0x000000000f087348 */ /* 0x00efea0003c00000 */
[----:B---3--:R0:W3:Y:S02]  /*1f2c0*/  SHFL.IDX P6, R14, R13, R12, R11 ;  /* 0x0000000c0d0e7389 */ /* 0x0080e400000c000b */
[----:B0123--:R-:W-:Y:S01]  /*1f2d0*/  ENDCOLLECTIVE ;  /* 0x000000000000791b */ /* 0x00ffe20003800000 */
.L_x_14668:
[----:B------:R-:W-:Y:S05]  /*1f2e0*/  BSYNC B1 ;  /* 0x0000000000017941 */ /* 0x000fea0003800000 */
.L_x_14667:
        /* <DEDUP_REMOVED lines=8> */
.L_x_14669:
[----:B------:R-:W-:Y:S05]  /*1f370*/  BRA `(.L_x_14670) ;  /* 0xfffffe4c00187947 */ /* 0x000fea000383ffff */
.L_x_14405:
[----:B-1----:R1:W2:Y:S02]  /*1f380*/  SYNCS.PHASECHK.TRANS64.TRYWAIT P4, [R87+URZ+0x22890], R93 ;  /* 0x0228905d570075a7 */ /* 0x0022a4000808017f */
[----:B--2---:R-:W-:Y:S05]  /*1f390*/  @!P4 NANOSLEEP.SYNCS 0x989680 ;  /* 0x009896800000c95d */ /* 0x004fea0003900000 */
[----:B------:R-:W2:Y:S02]  /*1f3a0*/  @!P4 SYNCS.PHASECHK.TRANS64 P4, [R87+URZ+0x22890], R93 ;  /* 0x0228905d5700c5a7 */ /* 0x000ea4000808007f */
[----:B--2---:R-:W-:Y:S05]  /*1f3b0*/  @!P4 BRA `(.L_x_14405) ;  /* 0xfffffffc00f0c947 */ /* 0x004fea000383ffff */
[----:B------:R-:W-:Y:S05]  /*1f3c0*/  BRA `(.L_x_14671) ;  /* 0xfffffe5400e07947 */ /* 0x000fea000383ffff */
.L_x_14406:
        /* <DEDUP_REMOVED lines=8> */
.L_x_14673:
[----:B------:R-:W-:Y:S05]  /*1f450*/  BSYNC B1 ;  /* 0x0000000000017941 */ /* 0x000fea0003800000 */
.L_x_14672:
        /* <DEDUP_REMOVED lines=8> */
.L_x_14674:
[----:B------:R-:W-:Y:S01]  /*1f4e0*/  IMAD.MOV.U32 R98, RZ, RZ, R14 ;  /* 0x000000ffff627224 */ /* 0x000fe200078e000e */
[----:B------:R-:W-:Y:S06]  /*1f4f0*/  BRA `(.L_x_14675) ;  /* 0xfffffe5400ac7947 */ /* 0x000fec000383ffff */
.L_x_14411:
        /* <DEDUP_REMOVED lines=8> */
.L_x_14677:
[----:B------:R-:W-:Y:S05]  /*1f580*/  BSYNC B1 ;  /* 0x0000000000017941 */ /* 0x000fea0003800000 */
.L_x_14676:
        /* <DEDUP_REMOVED lines=8> */
.L_x_14678:
[----:B------:R-:W-:Y:S01]  /*1f610*/  IMAD.MOV.U32 R96, RZ, RZ, R14 ;  /* 0x000000ffff607224 */ /* 0x000fe200078e000e */
[----:B------:R-:W-:Y:S06]  /*1f620*/  BRA `(.L_x_14679) ;  /* 0xfffffe5c00447947 */ /* 0x000fec000383ffff */
.L_x_14416:
[----:B0-----:R0:W1:Y:S02]  /*1f630*/  SYNCS.PHASECHK.TRANS64.TRYWAIT P2, [R87+URZ+0x22890], R93 ;  /* 0x0228905d570075a7 */ /* 0x001064000804017f */
[----:B-1----:R-:W-:Y:S05]  /*1f640*/  @!P2 NANOSLEEP.SYNCS 0x989680 ;  /* 0x009896800000a95d */ /* 0x002fea0003900000 */
[----:B------:R-:W1:Y:S02]  /*1f650*/  @!P2 SYNCS.PHASECHK.TRANS64 P2, [R87+URZ+0x22890], R93 ;  /* 0x0228905d5700a5a7 */ /* 0x000e64000804007f */
[----:B-1----:R-:W-:Y:S05]  /*1f660*/  @!P2 BRA `(.L_x_14416) ;  /* 0xfffffffc00f0a947 */ /* 0x002fea000383ffff */
[----:B------:R-:W-:Y:S05]  /*1f670*/  BRA `(.L_x_14680) ;  /* 0xfffffe64003c7947 */ /* 0x000fea000383ffff */
.L_x_14417:
        /* <DEDUP_REMOVED lines=8> */
.L_x_14682:
[----:B------:R-:W-:Y:S05]  /*1f700*/  BSYNC B1 ;  /* 0x0000000000017941 */ /* 0x000fea0003800000 */
.L_x_14681:
        /* <DEDUP_REMOVED lines=8> */
.L_x_14683:
[----:B------:R-:W-:Y:S01]  /*1f790*/  IMAD.MOV.U32 R7, RZ, RZ, R14 ;  /* 0x000000ffff077224 */ /* 0x000fe200078e000e */
[----:B------:R-:W-:Y:S06]  /*1f7a0*/  BRA `(.L_x_14684) ;  /* 0xfffffe6400587947 */ /* 0x000fec000383ffff */
.L_x_14420:
        /* <DEDUP_REMOVED lines=8> */
.L_x_14686:
[----:B------:R-:W-:Y:S05]  /*1f830*/  BSYNC B1 ;  /* 0x0000000000017941 */ /* 0x000fea0003800000 */
.L_x_14685:
        /* <DEDUP_REMOVED lines=8> */
.L_x_14687:
[----:B------:R-:W-:Y:S01]  /*1f8c0*/  MOV R7, R14 ;  /* 0x0000000e00077202 */ /* 0x000fe20000000f00 */
[----:B------:R-:W-:Y:S06]  /*1f8d0*/  BRA `(.L_x_14688) ;  /* 0xfffffe6400547947 */ /* 0x000fec000383ffff */
.L_x_14424:
[----:B---3--:R3:W4:Y:S02]  /*1f8e0*/  SYNCS.PHASECHK.TRANS64.TRYWAIT P3, [R87+URZ+0x228b0], R93 ;  /* 0x0228b05d570075a7 */ /* 0x008724000806017f */
[----:B----4-:R-:W-:Y:S05]  /*1f8f0*/  @!P3 NANOSLEEP.SYNCS 0x989680 ;  /* 0x009896800000b95d */ /* 0x010fea0003900000 */
[----:B------:R-:W4:Y:S02]  /*1f900*/  @!P3 SYNCS.PHASECHK.TRANS64 P3, [R87+URZ+0x228b0], R93 ;  /* 0x0228b05d5700b5a7 */ /* 0x000f24000806007f */
[----:B----4-:R-:W-:Y:S05]  /*1f910*/  @!P3 BRA `(.L_x_14424) ;  /* 0xfffffffc00f0b947 */ /* 0x010fea000383ffff */
[----:B------:R-:W-:Y:S05]  /*1f920*/  BRA `(.L_x_14689) ;  /* 0xfffffe6400cc7947 */ /* 0x000fea000383ffff */
.L_x_14434:
[----:B------:R-:W-:Y:S01]  /*1f930*/  BSSY B0, `(.L_x_14690) ;  /* 0x0000007000007945 */ /* 0x000fe20003800000 */
[----:B------:R-:W-:Y:S02]  /*1f940*/  IMAD.MOV.U32 R12, RZ, RZ, RZ ;  /* 0x000000ffff0c7224 */ /* 0x000fe400078e00ff */
[----:B------:R-:W-:Y:S02]  /*1f950*/  IMAD.MOV.U32 R11, RZ, RZ, 0x1f ;  /* 0x0000001fff0b7424 */ /* 0x000fe400078e00ff */
[----:B------:R-:W-:-:S07]  /*1f960*/  IMAD.MOV.U32 R15, RZ, RZ, -0x1 ;  /* 0xffffffffff0f7424 */ /* 0x000fce00078e00ff */
[----:B------:R-:W-:Y:S05]  /*1f970*/  WARPSYNC.COLLECTIVE R15, `(.L_x_14691) ;  /* 0x000000000f087348 */ /* 0x000fea0003c00000 */
[----:B------:R0:W1:Y:S02]  /*1f980*/  SHFL.IDX P6, R14, R13, R12, R11 ;  /* 0x0000000c0d0e7389 */ /* 0x00006400000c000b */
[----:B01----:R-:W-:Y:S01]  /*1f990*/  ENDCOLLECTIVE ;  /* 0x000000000000791b */ /* 0x003fe20003800000 */
.L_x_14691:
[----:B------:R-:W-:Y:S05]  /*1f9a0*/  BSYNC B0 ;  /* 0x0000000000007941 */ /* 0x000fea0003800000 */
.L_x_14690:
[----:B------:R-:W-:Y:S05]  /*1f9b0*/  BRA `(.L_x_14692) ;  /* 0xfffffe7400fc7947 */ /* 0x000fea000383ffff */
.L_x_14446:
[----:B------:R-:W-:Y:S01]  /*1f9c0*/  BSSY B1, `(.L_x_14693) ;  /* 0x0000008000017945 */ /* 0x000fe20003800000 */
[----:B0-----:R-:W-:Y:S01]  /*1f9d0*/  IMAD.MOV.U32 R13, RZ, RZ, R31 ;  /* 0x000000ffff0d7224 */ /* 0x001fe200078e001f */
[----:B------:R-:W-:Y:S01]  /*1f9e0*/  MOV R15, 0xffffffff ;  /* 0xffffffff000f7802 */ /* 0x000fe20000000f00 */
[----:B------:R-:W-:Y:S02]  /*1f9f0*/  IMAD.MOV.U32 R12, RZ, RZ, RZ ;  /* 0x000000ffff0c7224 */ /* 0x000fe400078e00ff */
[----:B------:R-:W-:-:S07]  /*1fa00*/  IMAD.MOV.U32 R11, RZ, RZ, 0x1c1f ;  /* 0x00001c1fff0b7424 */ /* 0x000fce00078e00ff */
[----:B------:R-:W-:Y:S05]  /*1fa10*/  WARPSYNC.COLLECTIVE R15, `(.L_x_14694) ;  /* 0x000000000f087348 */ /* 0x000fea0003c00000 */
[----:B------:R0:W1:Y:S02]  /*1fa20*/  SHFL.IDX P6, R14, R13, R12, R11 ;  /* 0x0000000c0d0e7389 */ /* 0x00006400000c000b */
[----:B01----:R-:W-:Y:S01]  /*1fa30*/  ENDCOLLECTIVE ;  /* 0x000000000000791b */ /* 0x003fe20003800000 */
.L_x_14694:
[----:B------:R-:W-:Y:S05]  /*1fa40*/  BSYNC B1 ;  /* 0x0000000000017941 */ /* 0x000fea0003800000 */
.L_x_14693:
        /* <DEDUP_REMOVED lines=8> */
.L_x_14695:
[----:B------:R-:W-:Y:S01]  /*1fad0*/  MOV R13, R34 ;  /* 0x00000022000d7202 */ /* 0x000fe20000000f00 */
[----:B------:R-:W-:-:S07]  /*1fae0*/  IMAD.MOV.U32 R3, RZ, RZ, R14 ;  /* 0x000000ffff037224 */ /* 0x000fce00078e000e */
[----:B------:R-:W-:Y:S05]  /*1faf0*/  WARPSYNC.COLLECTIVE R15, `(.L_x_14696) ;  /* 0x000000000f087348 */ /* 0x000fea0003c00000 */
[----:B------:R0:W1:Y:S02]  /*1fb00*/  SHFL.IDX P6, R14, R13, R12, R11 ;  /* 0x0000000c0d0e7389 */ /* 0x00006400000c000b */
[----:B01----:R-:W-:Y:S01]  /*1fb10*/  ENDCOLLECTIVE ;  /* 0x000000000000791b */ /* 0x003fe20003800000 */
.L_x_14696:
[----:B------:R-:W-:Y:S02]  /*1fb20*/  IMAD.MOV.U32 R13, RZ, RZ, R30 ;  /* 0x000000ffff0d7224 */ /* 0x000fe400078e001e */
[----:B------:R-:W-:-:S07]  /*1fb30*/  IMAD.MOV.U32 R7, RZ, RZ, R14 ;  /* 0x000000ffff077224 */ /* 0x000fce00078e000e */
[----:B------:R-:W-:Y:S05]  /*1fb40*/  WARPSYNC.COLLECTIVE R15, `(.L_x_14697) ;  /* 0x000000000f087348 */ /* 0x000fea0003c00000 */
[----:B------:R0:W1:Y:S02]  /*1fb50*/  SHFL.IDX P6, R14, R13, R12, R11 ;  /* 0x0000000c0d0e7389 */ /* 0x00006400000c000b */
[----:B01----:R-:W-:Y:S01]  /*1fb60*/  ENDCOLLECTIVE ;  /* 0x000000000000791b */ /* 0x003fe20003800000 */
.L_x_14697:
[----:B------:R-:W-:Y:S01]  /*1fb70*/  IMAD.MOV.U32 R8, RZ, RZ, R14 ;  /* 0x000000ffff087224 */ /* 0x000fe200078e000e */
[----:B------:R-:W-:Y:S06]  /*1fb80*/  BRA `(.L_x_14698) ;  /* 0xfffffe7c00747947 */ /* 0x000fec000383ffff */
.L_x_14449:
[----:B------:R-:W-:Y:S01]  /*1fb90*/  BSSY B1, `(.L_x_14699) ;  /* 0x0000008000017945 */ /* 0x000fe20003800000 */
[----:B------:R-:W-:Y:S01]  /*1fba0*/  IMAD.MOV.U32 R13, RZ, RZ, R31 ;  /* 0x000000ffff0d7224 */ /* 0x000fe200078e001f */
[----:B------:R-:W-:Y:S01]  /*1fbb0*/  MOV R15, 0xffffffff ;  /* 0xffffffff000f7802 */ /* 0x000fe20000000f00 */
[----:B------:R-:W-:Y:S02]  /*1fbc0*/  IMAD.MOV.U32 R12, RZ, RZ, 0x1 ;  /* 0x00000001ff0c7424 */ /* 0x000fe400078e00ff */
[----:B------:R-:W-:-:S07]  /*1fbd0*/  IMAD.MOV.U32 R11, RZ, RZ, 0x1c1f ;  /* 0x00001c1fff0b7424 */ /* 0x000fce00078e00ff */
[----:B-1--4-:R-:W-:Y:S05]  /*1fbe0*/  WARPSYNC.COLLECTIVE R15, `(.L_x_14700) ;  /* 0x000000000f087348 */ /* 0x012fea0003c00000 */
[----:B------:R0:W2:Y:S02]  /*1fbf0*/  SHFL.IDX P6, R14, R13, R12, R11 ;  /* 0x0000000c0d0e7389 */ /* 0x0000a400000c000b */
[----:B012-4-:R-:W-:Y:S01]  /*1fc00*/  ENDCOLLECTIVE ;  /* 0x000000000000791b */ /* 0x017fe20003800000 */
.L_x_14700:
[----:B------:R-:W-:Y:S05]  /*1fc10*/  BSYNC B1 ;  /* 0x0000000000017941 */ /* 0x000fea0003800000 */
.L_x_14699:
        /* <DEDUP_REMOVED lines=8> */
.L_x_14701:
[----:B------:R-:W-:Y:S01]  /*1fca0*/  MOV R13, R34 ;  /* 0x00000022000d7202 */ /* 0x000fe20000000f00 */
[----:B------:R-:W-:-:S07]  /*1fcb0*/  IMAD.MOV.U32 R3, RZ, RZ, R14 ;  /* 0x000000ffff037224 */ /* 0x000fce00078e000e */
[----:B------:R-:W-:Y:S05]  /*1fcc0*/  WARPSYNC.COLLECTIVE R15, `(.L_x_14702) ;  /* 0x000000000f087348 */ /* 0x000fea0003c00000 */
[----:B------:R0:W1:Y:S02]  /*1fcd0*/  SHFL.IDX P6, R14, R13, R12, R11 ;  /* 0x0000000c0d0e7389 */ /* 0x00006400000c000b */
[----:B01----:R-:W-:Y:S01]  /*1fce0*/  ENDCOLLECTIVE ;  /* 0x000000000000791b */ /* 0x003fe20003800000 */
.L_x_14702:
[----:B------:R-:W-:Y:S02]  /*1fcf0*/  IMAD.MOV.U32 R13, RZ, RZ, R30 ;  /* 0x000000ffff0d7224 */ /* 0x000fe400078e001e */
[----:B------:R-:W-:-:S07]  /*1fd00*/  IMAD.MOV.U32 R7, RZ, RZ, R14 ;  /* 0x000000ffff077224 */ /* 0x000fce00078e000e */
[----:B------:R-:W-:Y:S05]  /*1fd10*/  WARPSYNC.COLLECTIVE R15, `(.L_x_14703) ;  /* 0x000000000f087348 */ /* 0x000fea0003c00000 */
[----:B------:R0:W1:Y:S02]  /*1fd20*/  SHFL.IDX P6, R14, R13, R12, R11 ;  /* 0x0000000c0d0e7389 */ /* 0x00006400000c000b */
[----:B01----:R-:W-:Y:S01]  /*1fd30*/  ENDCOLLECTIVE ;  /* 0x000000000000791b */ /* 0x003fe20003800000 */
.L_x_14703:
[----:B------:R-:W-:Y:S01]  /*1fd40*/  IMAD.MOV.U32 R30, RZ, RZ, R14 ;  /* 0x000000ffff1e7224 */ /* 0x000fe200078e000e */
[----:B------:R-:W-:Y:S06]  /*1fd50*/  BRA `(.L_x_14704) ;  /* 0xfffffe7c00d47947 */ /* 0x000fec000383ffff */
.L_x_14453:
[----:B0-----:R0:W1:Y:S02]  /*1fd60*/  SYNCS.PHASECHK.TRANS64.TRYWAIT P0, [R19+URZ+0x22800], R34 ;  /* 0x02280022130075a7 */ /* 0x001064000800017f */
[----:B-1----:R-:W-:Y:S05]  /*1fd70*/  @!P0 NANOSLEEP.SYNCS 0x989680 ;  /* 0x009896800000895d */ /* 0x002fea0003900000 */
[----:B------:R-:W1:Y:S02]  /*1fd80*/  @!P0 SYNCS.PHASECHK.TRANS64 P0, [R19+URZ+0x22800], R34 ;  /* 0x02280022130085a7 */ /* 0x000e64000800007f */
[----:B-1----:R-:W-:Y:S05]  /*1fd90*/  @!P0 BRA `(.L_x_14453) ;  /* 0xfffffffc00f08947 */ /* 0x002fea000383ffff */
[----:B------:R-:W-:Y:S05]  /*1fda0*/  BRA `(.L_x_14705) ;  /* 0xfffffe8000c87947 */ /* 0x000fea000383ffff */
.L_x_14461:
[----:B------:R-:W1:Y:S01]  /*1fdb0*/  LDC R27, c[0x0][0x3f4] ;  /* 0x0000fd00ff1b7b82 */ /* 0x000e620000000800 */
[----:B------:R-:W-:Y:S01]  /*1fdc0*/  BSSY B1, `(.L_x_14706) ;  /* 0x0000008000017945 */ /* 0x000fe20003800000 */
[----:B0-----:R-:W-:Y:S01]  /*1fdd0*/  IMAD.MOV.U32 R13, RZ, RZ, R26 ;  /* 0x000000ffff0d7224 */ /* 0x001fe200078e001a */
[----:B------:R-:W-:Y:S01]  /*1fde0*/  MOV R15, 0xffffffff ;  /* 0xffffffff000f7802 */ /* 0x000fe20000000f00 */
[----:B------:R-:W-:Y:S02]  /*1fdf0*/  IMAD.MOV.U32 R12, RZ, RZ, RZ ;  /* 0x000000ffff0c7224 */ /* 0x000fe400078e00ff */
[----:B------:R-:W-:-:S07]  /*1fe00*/  IMAD.MOV.U32 R11, RZ, RZ, 0x1c1f ;  /* 0x00001c1fff0b7424 */ /* 0x000fce00078e00ff */
[----:B-1----:R-:W-:Y:S05]  /*1fe10*/  WARPSYNC.COLLECTIVE R15, `(.L_x_14707) ;  /* 0x000000000f087348 */ /* 0x002fea0003c00000 */
[----:B------:R0:W2:Y:S02]  /*1fe20*/  SHFL.IDX P6, R14, R13, R12, R11 ;  /* 0x0000000c0d0e7389 */ /* 0x0000a400000c000b */
[----:B012---:R-:W-:Y:S01]  /*1fe30*/  ENDCOLLECTIVE ;  /* 0x000000000000791b */ /* 0x007fe20003800000 */
.L_x_14707:
[----:B------:R-:W-:Y:S05]  /*1fe40*/  BSYNC B1 ;  /* 0x0000000000017941 */ /* 0x000fea0003800000 */
.L_x_14706:
[----:B------:R0:W5:Y:S01]  /*1fe50*/  LDL R7, [R1+0x8] ;  /* 0x0000080001077983 */ /* 0x0001620000100800 */
[----:B------:R-:W-:Y:S01]  /*1fe60*/  IMAD.MOV.U32 R13, RZ, RZ, R36 ;  /* 0x000000ffff0d7224 */ /* 0x000fe200078e0024 */
[----:B------:R-:W-:Y:S01]  /*1fe70*/  ISETP.GE.AND P0, PT, R16, R27, PT ;  /* 0x0000001b1000720c */ /* 0x000fe20003f06270 */
[----:B------:R-:W-:Y:S02]  /*1fe80*/  IMAD.MOV.U32 R12, RZ, RZ, RZ ;  /* 0x000000ffff0c7224 */ /* 0x000fe400078e00ff */
[----:B------:R-:W-:Y:S02]  /*1fe90*/  IMAD.MOV.U32 R11, RZ, RZ, 0x1c1f ;  /* 0x00001c1fff0b7424 */ /* 0x000fe400078e00ff */
[----:B------:R-:W-:Y:S02]  /*1fea0*/  IMAD.MOV.U32 R15, RZ, RZ, -0x1 ;  /* 0xffffffffff0f7424 */ /* 0x000fe400078e00ff */
[----:B0-----:R-:W-:-:S07]  /*1feb0*/  IMAD.MOV.U32 R0, RZ, RZ, R14 ;  /* 0x000000ffff007224 */ /* 0x001fce00078e000e */
[----:B-----5:R-:W-:Y:S05]  /*1fec0*/  WARPSYNC.COLLECTIVE R15, `(.L_x_14708) ;  /* 0x000000000f087348 */ /* 0x020fea0003c00000 */
[----:B------:R0:W1:Y:S02]  /*1fed0*/  SHFL.IDX P6, R14, R13, R12, R11 ;  /* 0x0000000c0d0e7389 */ /* 0x00006400000c000b */
[----:B01---5:R-:W-:Y:S01]  /*1fee0*/  ENDCOLLECTIVE ;  /* 0x000000000000791b */ /* 0x023fe20003800000 */
.L_x_14708:
[----:B------:R-:W-:Y:S01]  /*1fef0*/  MOV R13, R24 ;  /* 0x00000018000d7202 */ /* 0x000fe20000000f00 */
[----:B------:R-:W-:-:S07]  /*1ff00*/  IMAD.MOV.U32 R3, RZ, RZ, R14 ;  /* 0x000000ffff037224 */ /* 0x000fce00078e000e */
[----:B------:R-:W-:Y:S05]  /*1ff10*/  WARPSYNC.COLLECTIVE R15, `(.L_x_14709) ;  /* 0x000000000f087348 */ /* 0x000fea0003c00000 */
[----:B------:R0:W1:Y:S02]  /*1ff20*/  SHFL.IDX P6, R14, R13, R12, R11 ;  /* 0x0000000c0d0e7389 */ /* 0x00006400000c000b */
[----:B01----:R-:W-:Y:S01]  /*1ff30*/  ENDCOLLECTIVE ;  /* 0x000000000000791b */ /* 0x003fe20003800000 */
.L_x_14709:
[----:B------:R-:W-:Y:S02]  /*1ff40*/  IMAD.MOV.U32 R13, RZ, RZ, R37 ;  /* 0x000000ffff0d7224 */ /* 0x000fe400078e0025 */
[----:B------:R-:W-:-:S07]  /*1ff50*/  IMAD.MOV.U32 R4, RZ, RZ, R14 ;  /* 0x000000ffff047224 */ /* 0x000fce00078e000e */
[----:B------:R-:W-:Y:S05]  /*1ff60*/  WARPSYNC.COLLECTIVE R15, `(.L_x_14710) ;  /* 0x000000000f087348 */ /* 0x000fea0003c00000 */
[----:B------:R0:W1:Y:S02]  /*1ff70*/  SHFL.IDX P6, R14, R13, R12, R11 ;  /* 0x0000000c0d0e7389 */ /* 0x00006400000c000b */
[----:B01----:R-:W-:Y:S01]  /*1ff80*/  ENDCOLLECTIVE ;  /* 0x000000000000791b */ /* 0x003fe20003800000 */
.L_x_14710:
[----:B------:R-:W-:-:S05]  /*1ff90*/  IMAD R25, R7, R6, RZ ;  /* 0x0000000607197224 */ /* 0x000fca00078e02ff */
[----:B------:R-:W-:-:S13]  /*1ffa0*/  ISETP.GE.OR P1, PT, R40, R25, P0 ;  /* 0x000000192800720c */ /* 0x000fda0000726670 */
[C---:B------:R-:W-:Y:S01]  /*1ffb0*/  @!P1 IMAD.SHL.U32 R5, R16.reuse, 0x2, RZ ;  /* 0x0000000210059824 */ /* 0x040fe200078e00ff */
[----:B------:R-:W-:-:S04]  /*1ffc0*/  @!P1 SHF.L.U64.HI R7, R16, 0x1, R17 ;  /* 0x0000000110079819 */ /* 0x000fc80000010211 */
[----:B------:R-:W-:-:S05]  /*1ffd0*/  @!P1 IADD3 R8, P2, R3, R5, RZ ;  /* 0x0000000503089210 */ /* 0x000fca0007f5e0ff */
[----:B------:R-:W-:-:S06]  /*1ffe0*/  @!P1 IMAD.X R9, R0, 0x1, R7, P2 ;  /* 0x0000000100099824 */ /* 0x000fcc00010e0607 */
[----:B------:R-:W2:Y:S01]  /*1fff0*/  @!P1 LD.E.128 R8, desc[UR42][R8.64] ;  /* 0x0000002a08089980 */ /* 0x000ea2000c101d00 */
[----:B------:R-:W-:-:S05]  /*20000*/  @!P1 IADD3 R14, P2, R14, R5, RZ ;  /* 0x000000050e0e9210 */ /* 0x000fca0007f5e0ff */
[----:B------:R-:W-:Y:S02]  /*20010*/  @!P1 IMAD.X R5, R4, 0x1, R7, P2 ;  /* 0x0000000104059824 */ /* 0x000fe400010e0607 */
[----:B------:R-:W-:-:S06]  /*20020*/  @!P1 IMAD.MOV.U32 R4, RZ, RZ, R14 ;  /* 0x000000ffff049224 */ /* 0x000fcc00078e000e */
[----:B------:R-:W5:Y:S01]  /*20030*/  @!P1 LD.E.128 R4, desc[UR42][R4.64] ;  /* 0x0000002a04049980 */ /* 0x000f62000c101d00 */
[----:B------:R-:W-:Y:S01]  /*20040*/  CS2R R28, SRZ ;  /* 0x00000000001c7805 */ /* 0x000fe2000001ff00 */
[----:B------:R-:W-:Y:S01]  /*20050*/  IMAD.MOV.U32 R13, RZ, RZ, R26 ;  /* 0x000000ffff0d7224 */ /* 0x000fe200078e001a */
[----:B------:R-:W-:Y:S02]  /*20060*/  MOV R12, 0x1 ;  /* 0x00000001000c7802 */ /* 0x000fe40000000f00 */
[----:B------:R-:W-:Y:S02]  /*20070*/  CS2R R20, SRZ ;  /* 0x0000000000147805 */ /* 0x000fe4000001ff00 */
[----:B------:R-:W-:Y:S02]  /*20080*/  CS2R R30, SRZ ;  /* 0x00000000001e7805 */ /* 0x000fe4000001ff00 */
[----:B------:R-:W-:Y:S01]  /*20090*/  CS2R R34, SRZ ;  /* 0x0000000000227805 */ /* 0x000fe2000001ff00 */
[----:B--2---:R-:W-:Y:S01]  /*200a0*/  @!P1 IMAD.MOV.U32 R29, RZ, RZ, R11 ;  /* 0x000000ffff1d9224 */ /* 0x004fe200078e000b */
[----:B------:R-:W-:Y:S01]  /*200b0*/  @!P1 MOV R20, R8 ;  /* 0x0000000800149202 */ /* 0x000fe20000000f00 */
[----:B------:R-:W-:-:S02]  /*200c0*/  IMAD.MOV.U32 R11, RZ, RZ, 0x1c1f ;  /* 0x00001c1fff0b7424 */ /* 0x000fc400078e00ff */
[----:B------:R-:W-:Y:S02]  /*200d0*/  @!P1 IMAD.MOV.U32 R21, RZ, RZ, R9 ;  /* 0x000000ffff159224 */ /* 0x000fe400078e0009 */
[----:B------:R-:W-:-:S07]  /*200e0*/  IMAD.MOV.U32 R0, RZ, RZ, R20 ;  /* 0x000000ffff007224 */ /* 0x000fce00078e0014 */
[----:B-----5:R-:W-:Y:S05]  /*200f0*/  WARPSYNC.COLLECTIVE R15, `(.L_x_14711) ;  /* 0x000000000f087348 */ /* 0x020fea0003c00000 */
[----:B------:R0:W1:Y:S02]  /*20100*/  SHFL.IDX P6, R14, R13, R12, R11 ;  /* 0x0000000c0d0e7389 */ /* 0x00006400000c000b */
[----:B01---5:R-:W-:Y:S01]  /*20110*/  ENDCOLLECTIVE ;  /* 0x000000000000791b */ /* 0x023fe20003800000 */
.L_x_14711:
[----:B------:R-:W-:Y:S02]  /*20120*/  IMAD.MOV.U32 R3, RZ, RZ, R21 ;  /* 0x000000ffff037224 */ /* 0x000fe400078e0015 */
[----:B------:R-:W-:Y:S01]  /*20130*/  @!P1 IMAD.MOV.U32 R28, RZ, RZ, R10 ;  /* 0x000000ffff1c9224 */ /* 0x000fe200078e000a */
[----:B------:R-:W-:Y:S01]  /*20140*/  PRMT R53, R53, 0x5410, R0 ;  /* 0x0000541035357816 */ /* 0x000fe20000000000 */
[----:B------:R-:W-:Y:S01]  /*20150*/  IMAD.MOV.U32 R9, RZ, RZ, R29 ;  /* 0x000000ffff097224 */ /* 0x000fe200078e001d */
[----:B------:R-:W-:Y:S01]  /*20160*/  PRMT R41, R3, 0x7610, R41 ;  /* 0x0000761003297816 */ /* 0x000fe20000000029 */
[----:B------:R-:W-:Y:S02]  /*20170*/  IMAD.MOV.U32 R8, RZ, RZ, R28 ;  /* 0x000000ffff087224 */ /* 0x000fe400078e001c */
[----:B------:R-:W-:Y:S02]  /*20180*/  @!P1 IMAD.MOV.U32 R30, RZ, RZ, R4 ;  /* 0x000000ffff1e9224 */ /* 0x000fe400078e0004 */
[----:B------:R-:W-:Y:S01]  /*20190*/  @!P1 IMAD.MOV.U32 R31, RZ, RZ, R5 ;  /* 0x000000ffff1f9224 */ /* 0x000fe200078e0005 */
[----:B------:R-:W-:Y:S01]  /*201a0*/  PRMT R38, R8, 0x7610, R38 ;  /* 0x0000761008267816 */ /* 0x000fe20000000026 */
[----:B------:R-:W-:Y:S01]  /*201b0*/  @!P1 IMAD.MOV.U32 R34, RZ, RZ, R6 ;  /* 0x000000ffff229224 */ /* 0x000fe200078e0006 */
[----:B------:R-:W-:Y:S01]  /*201c0*/  MOV R4, R30 ;  /* 0x0000001e00047202 */ /* 0x000fe20000000f00 */
[--C-:B------:R-:W-:Y:S01]  /*201d0*/  IMAD.MOV.U32 R13, RZ, RZ, R36.reuse ;  /* 0x000000ffff0d7224 */ /* 0x100fe200078e0024 */
[----:B------:R-:W-:Y:S01]  /*201e0*/  PRMT R36, R9, 0x7610, R36 ;  /* 0x0000761009247816 */ /* 0x000fe20000000024 */
[----:B------:R-:W-:Y:S01]  /*201f0*/  @!P1 IMAD.MOV.U32 R35, RZ, RZ, R7 ;  /* 0x000000ffff239224 */ /* 0x000fe200078e0007 */
[----:B------:R-:W-:Y:S01]  /*20200*/  PRMT R38, R38, 0x5410, R4 ;  /* 0x0000541026267816 */ /* 0x000fe20000000004 */
[----:B------:R-:W-:-:S02]  /*20210*/  IMAD.MOV.U32 R5, RZ, RZ, R31 ;  /* 0x000000ffff057224 */ /* 0x000fc400078e001f */
[----:B------:R-:W-:Y:S02]  /*20220*/  IMAD.MOV.U32 R6, RZ, RZ, R34 ;  /* 0x000000ffff067224 */ /* 0x000fe400078e0022 */
[----:B------:R-:W-:Y:S01]  /*20230*/  IMAD.MOV.U32 R7, RZ, RZ, R35 ;  /* 0x000000ffff077224 */ /* 0x000fe200078e0023 */
[----:B------:R-:W-:Y:S01]  /*20240*/  PRMT R43, R5, 0x7610, R43 ;  /* 0x00007610052b7816 */ /* 0x000fe2000000002b */
[----:B------:R-:W-:Y:S01]  /*20250*/  IMAD.MOV.U32 R0, RZ, RZ, R14 ;  /* 0x000000ffff007224 */ /* 0x000fe200078e000e */
[----:B------:R-:W-:-:S07]  /*20260*/  PRMT R53, R6, 0x7610, R53 ;  /* 0x0000761006357816 */ /* 0x000fce0000000035 */
[----:B------:R-:W-:Y:S05]  /*20270*/  WARPSYNC.COLLECTIVE R15, `(.L_x_14712) ;  /* 0x000000000f087348 */ /* 0x000fea0003c00000 */
[----:B------:R0:W1:Y:S02]  /*20280*/  SHFL.IDX P6, R14, R13, R12, R11 ;  /* 0x0000000c0d0e7389 */ /* 0x00006400000c000b */
[----:B01----:R-:W-:Y:S01]  /*20290*/  ENDCOLLECTIVE ;  /* 0x000000000000791b */ /* 0x003fe20003800000 */
.L_x_14712:
[----:B------:R-:W-:Y:S02]  /*202a0*/  PRMT R36, R36, 0x5410, R7 ;  /* 0x0000541024247816 */ /* 0x000fe40000000007 */
[----:B------:R-:W-:Y:S01]  /*202b0*/  CS2R R4, SRZ ;  /* 0x0000000000047805 */ /* 0x000fe2000001ff00 */
[----:B------:R-:W-:Y:S02]  /*202c0*/  IMAD.MOV.U32 R13, RZ, RZ, R24 ;  /* 0x000000ffff0d7224 */ /* 0x000fe400078e0018 */
[----:B------:R-:W-:-:S07]  /*202d0*/  IMAD.MOV.U32 R3, RZ, RZ, R14 ;  /* 0x000000ffff037224 */ /* 0x000fce00078e000e */
[----:B------:R-:W-:Y:S05]  /*202e0*/  WARPSYNC.COLLECTIVE R15, `(.L_x_14713) ;  /* 0x000000000f087348 */ /* 0x000fea0003c00000 */
[----:B------:R0:W1:Y:S02]  /*202f0*/  SHFL.IDX P6, R14, R13, R12, R11 ;  /* 0x0000000c0d0e7389 */ /* 0x00006400000c000b */
[----:B01----:R-:W-:Y:S01]  /*20300*/  ENDCOLLECTIVE ;  /* 0x000000000000791b */ /* 0x003fe20003800000 */
.L_x_14713:
[----:B------:R-:W-:Y:S01]  /*20310*/  MOV R13, R37 ;  /* 0x00000025000d7202 */ /* 0x000fe20000000f00 */
[----:B------:R-:W-:-:S07]  /*20320*/  IMAD.MOV.U32 R24, RZ, RZ, R14 ;  /* 0x000000ffff187224 */ /* 0x000fce00078e000e */
[----:B------:R-:W-:Y:S05]  /*20330*/  WARPSYNC.COLLECTIVE R15, `(.L_x_14714) ;  /* 0x000000000f087348 */ /* 0x000fea0003c00000 */
[----:B------:R0:W1:Y:S02]  /*20340*/  SHFL.IDX P6, R14, R13, R12, R11 ;  /* 0x0000000c0d0e7389 */ /* 0x00006400000c000b */
[----:B01----:R-:W-:Y:S01]  /*20350*/  ENDCOLLECTIVE ;  /* 0x000000000000791b */ /* 0x003fe20003800000 */
.L_x_14714:
[----:B------:R-:W-:Y:S05]  /*20360*/  BRA `(.L_x_14715) ;  /* 0xfffffe8c00947947 */ /* 0x000fea000383ffff */
.L_x_14465:
[----:B0-----:R0:W1:Y:S02]  /*20370*/  SYNCS.PHASECHK.TRANS64.TRYWAIT P1, [R19+URZ+0x22800], R12 ;  /* 0x0228000c130075a7 */ /* 0x001064000802017f */
[----:B-1----:R-:W-:Y:S05]  /*20380*/  @!P1 NANOSLEEP.SYNCS 0x989680 ;  /* 0x009896800000995d */ /* 0x002fea0003900000 */
[----:B------:R-:W1:Y:S02]  /*20390*/  @!P1 SYNCS.PHASECHK.TRANS64 P1, [R19+URZ+0x22800], R12 ;  /* 0x0228000c130095a7 */ /* 0x000e64000802007f */
[----:B-1----:R-:W-:Y:S05]  /*203a0*/  @!P1 BRA `(.L_x_14465) ;  /* 0xfffffffc00f09947 */ /* 0x002fea000383ffff */
[----:B------:R-:W-:Y:S05]  /*203b0*/  BRA `(.L_x_14716) ;  /* 0xfffffe90002c7947 */ /* 0x000fea000383ffff */
.L_x_14471:
[----:B-1----:R1:W3:Y:S02]  /*203c0*/  SYNCS.PHASECHK.TRANS64.TRYWAIT P1, [R13+URZ+0x22830], R74 ;  /* 0x0228304a0d0075a7 */ /* 0x0022e4000802017f */
[----:B---3--:R-:W-:Y:S05]  /*203d0*/  @!P1 NANOSLEEP.SYNCS 0x989680 ;  /* 0x009896800000995d */ /* 0x008fea0003900000 */
[----:B------:R-:W3:Y:S02]  /*203e0*/  @!P1 SYNCS.PHASECHK.TRANS64 P1, [R13+URZ+0x22830], R74 ;  /* 0x0228304a0d0095a7 */ /* 0x000ee4000802007f */
[----:B---3--:R-:W-:Y:S05]  /*203f0*/  @!P1 BRA `(.L_x_14471) ;  /* 0xfffffffc00f09947 */ /* 0x008fea000383ffff */
[----:B------:R-:W-:Y:S05]  /*20400*/  BRA `(.L_x_14470) ;  /* 0xfffffe9c00bc7947 */ /* 0x000fea000383ffff */
.L_x_14477:
[----:B-1----:R1:W2:Y:S02]  /*20410*/  SYNCS.PHASECHK.TRANS64.TRYWAIT P1, [R13+URZ+0x22850], R74 ;  /* 0x0228504a0d0075a7 */ /* 0x0022a4000802017f */
[----:B--2---:R-:W-:Y:S05]  /*20420*/  @!P1 NANOSLEEP.SYNCS 0x989680 ;  /* 0x009896800000995d */ /* 0x004fea0003900000 */
[----:B------:R-:W2:Y:S02]  /*20430*/  @!P1 SYNCS.PHASECHK.TRANS64 P1, [R13+URZ+0x22850], R74 ;  /* 0x0228504a0d0095a7 */ /* 0x000ea4000802007f */
[----:B--2---:R-:W-:Y:S05]  /*20440*/  @!P1 BRA `(.L_x_14477) ;  /* 0xfffffffc00f09947 */ /* 0x004fea000383ffff */
[----:B------:R-:W-:Y:S05]  /*20450*/  BRA `(.L_x_14476) ;  /* 0xfffffebc008c7947 */ /* 0x000fea000383ffff */
.L_x_14483:
[----:B-1----:R1:W2:Y:S02]  /*20460*/  SYNCS.PHASECHK.TRANS64.TRYWAIT P1, [R14+URZ+0x22830], R15 ;  /* 0x0228300f0e0075a7 */ /* 0x0022a4000802017f */
[----:B--2---:R-:W-:Y:S05]  /*20470*/  @!P1 NANOSLEEP.SYNCS 0x989680 ;  /* 0x009896800000995d */ /* 0x004fea0003900000 */
[----:B------:R-:W2:Y:S02]  /*20480*/  @!P1 SYNCS.PHASECHK.TRANS64 P1, [R14+URZ+0x22830], R15 ;  /* 0x0228300f0e0095a7 */ /* 0x000ea4000802007f */
[----:B--2---:R-:W-:Y:S05]  /*20490*/  @!P1 BRA `(.L_x_14483) ;  /* 0xfffffffc00f09947 */ /* 0x004fea000383ffff */
[----:B------:R-:W-:Y:S05]  /*204a0*/  BRA `(.L_x_14482) ;  /* 0xfffffec400187947 */ /* 0x000fea000383ffff */
.L_x_14489:
[----:B-1----:R1:W2:Y:S02]  /*204b0*/  SYNCS.PHASECHK.TRANS64.TRYWAIT P1, [R14+URZ+0x22850], R15 ;  /* 0x0228500f0e0075a7 */ /* 0x0022a4000802017f */
[----:B--2---:R-:W-:Y:S05]  /*204c0*/  @!P1 NANOSLEEP.SYNCS 0x989680 ;  /* 0x009896800000995d */ /* 0x004fea0003900000 */
[----:B------:R-:W2:Y:S02]  /*204d0*/  @!P1 SYNCS.PHASECHK.TRANS64 P1, [R14+URZ+0x22850], R15 ;  /* 0x0228500f0e0095a7 */ /* 0x000ea4000802007f */
[----:B--2---:R-:W-:Y:S05]  /*204e0*/  @!P1 BRA `(.L_x_14489) ;  /* 0xfffffffc00f09947 */ /* 0x004fea000383ffff */
[----:B------:R-:W-:Y:S05]  /*204f0*/  BRA `(.L_x_14488) ;  /* 0xfffffee800e47947 */ /* 0x000fea000383ffff */
.L_x_14496:
[----:B-1----:R1:W2:Y:S02]  /*20500*/  SYNCS.PHASECHK.TRANS64.TRYWAIT P1, [R14+URZ+0x22830], R15 ;  /* 0x0228300f0e0075a7 */ /* 0x0022a4000802017f */
[----:B--2---:R-:W-:Y:S05]  /*20510*/  @!P1 NANOSLEEP.SYNCS 0x989680 ;  /* 0x009896800000995d */ /* 0x004fea0003900000 */
[----:B------:R-:W2:Y:S02]  /*20520*/  @!P1 SYNCS.PHASECHK.TRANS64 P1, [R14+URZ+0x22830], R15 ;  /* 0x0228300f0e0095a7 */ /* 0x000ea4000802007f */
[----:B--2---:R-:W-:Y:S05]  /*20530*/  @!P1 BRA `(.L_x_14496) ;  /* 0xfffffffc00f09947 */ /* 0x004fea000383ffff */
[----:B------:R-:W-:Y:S05]  /*20540*/  BRA `(.L_x_14495) ;  /* 0xfffffef000347947 */ /* 0x000fea000383ffff */
.L_x_14502:
[----:B-1----:R1:W2:Y:S02]  /*20550*/  SYNCS.PHASECHK.TRANS64.TRYWAIT P1, [R14+URZ+0x22850], R15 ;  /* 0x0228500f0e0075a7 */ /* 0x0022a4000802017f */
[----:B--2---:R-:W-:Y:S05]  /*20560*/  @!P1 NANOSLEEP.SYNCS 0x989680 ;  /* 0x009896800000995d */ /* 0x004fea0003900000 */
[----:B------:R-:W2:Y:S02]  /*20570*/  @!P1 SYNCS.PHASECHK.TRANS64 P1, [R14+URZ+0x22850], R15 ;  /* 0x0228500f0e0095a7 */ /* 0x000ea4000802007f */
[----:B--2---:R-:W-:Y:S05]  /*20580*/  @!P1 BRA `(.L_x_14502) ;  /* 0xfffffffc00f09947 */ /* 0x004fea000383ffff */
[----:B------:R-:W-:Y:S05]  /*20590*/  BRA `(.L_x_14501) ;  /* 0xffffff10001c7947 */ /* 0x000fea000383ffff */
.L_x_14509:
[----:B------:R-:W-:Y:S01]  /*205a0*/  IMAD.MOV.U32 R13, RZ, RZ, R20 ;  /* 0x000000ffff0d7224 */ /* 0x000fe200078e0014 */
[----:B------:R-:W-:Y:S01]  /*205b0*/  MOV R15, 0xffffffff ;  /* 0xffffffff000f7802 */ /* 0x000fe20000000f00 */
[----:B------:R-:W-:Y:S02]  /*205c0*/  IMAD.MOV.U32 R12, RZ, RZ, RZ ;  /* 0x000000ffff0c7224 */ /* 0x000fe400078e00ff */
[----:B------:R-:W-:-:S07]  /*205d0*/  IMAD.MOV.U32 R11, RZ, RZ, 0x181f ;  /* 0x0000181fff0b7424 */ /* 0x000fce00078e00ff */
[----:B-----5:R-:W-:Y:S05]  /*205e0*/  WARPSYNC.COLLECTIVE R15, `(.L_x_14717) ;  /* 0x000000000f087348 */ /* 0x020fea0003c00000 */
[----:B------:R0:W1:Y:S02]  /*205f0*/  SHFL.IDX P6, R14, R13, R12, R11 ;  /* 0x0000000c0d0e7389 */ /* 0x00006400000c000b */
[----:B01---5:R-:W-:Y:S01]  /*20600*/  ENDCOLLECTIVE ;  /* 0x000000000000791b */ /* 0x023fe20003800000 */
.L_x_14717:
[----:B------:R-:W-:Y:S02]  /*20610*/  IMAD.MOV.U32 R13, RZ, RZ, R4 ;  /* 0x000000ffff0d7224 */ /* 0x000fe400078e0004 */
[----:B------:R-:W-:-:S07]  /*20620*/  IMAD.MOV.U32 R3, RZ, RZ, R14 ;  /* 0x000000ffff037224 */ /* 0x000fce00078e000e */
[----:B------:R-:W-:Y:S05]  /*20630*/  WARPSYNC.COLLECTIVE R15, `(.L_x_14718) ;  /* 0x000000000f087348 */ /* 0x000fea0003c00000 */
[----:B------:R0:W1:Y:S02]  /*20640*/  SHFL.IDX P6, R14, R13, R12, R11 ;  /* 0x0000000c0d0e7389 */ /* 0x00006400000c000b */
[----:B01----:R-:W-:Y:S01]  /*20650*/  ENDCOLLECTIVE ;  /* 0x000000000000791b */ /* 0x003fe20003800000 */
.L_x_14718:
[----:B------:R-:W-:Y:S05]  /*20660*/  BRA `(.L_x_14719) ;  /* 0xffffff38006c7947 */ /* 0x000fea000383ffff */
.L_x_14512:
        /* <DEDUP_REMOVED lines=8> */
.L_x_14721:
[----:B------:R-:W-:Y:S05]  /*206f0*/  BSYNC B1 ;  /* 0x0000000000017941 */ /* 0x000fea0003800000 */
.L_x_14720:
        /* <DEDUP_REMOVED lines=8> */
.L_x_14722:
[----:B------:R-:W-:Y:S05]  /*20780*/  BRA `(.L_x_14723) ;  /* 0xffffff3800b47947 */ /* 0x000fea000383ffff */
.L_x_14515:
[----:B------:R-:W-:Y:S01]  /*20790*/  BSSY B1, `(.L_x_14724) ;  /* 0x0000008000017945 */ /* 0x000fe20003800000 */
[----:B---3--:R-:W-:Y:S01]  /*207a0*/  IMAD.MOV.U32 R13, RZ, RZ, R20 ;  /* 0x000000ffff0d7224 */ /* 0x008fe200078e0014 */
[----:B------:R-:W-:Y:S01]  /*207b0*/  MOV R11, 0x181f ;  /* 0x0000181f000b7802 */ /* 0x000fe20000000f00 */
[----:B------:R-:W-:Y:S02]  /*207c0*/  IMAD.MOV.U32 R12, RZ, RZ, 0x2 ;  /* 0x00000002ff0c7424 */ /* 0x000fe400078e00ff */
[----:B------:R-:W-:-:S07]  /*207d0*/  IMAD.MOV.U32 R15, RZ, RZ, -0x1 ;  /* 0xffffffffff0f7424 */ /* 0x000fce00078e00ff */
[----:B012-45:R-:W-:Y:S05]  /*207e0*/  WARPSYNC.COLLECTIVE R15, `(.L_x_14725) ;  /* 0x000000000f087348 */ /* 0x037fea0003c00000 */
[----:B--2---:R2:W3:Y:S02]  /*207f0*/  SHFL.IDX P6, R14, R13, R12, R11 ;  /* 0x0000000c0d0e7389 */ /* 0x0044e400000c000b */
[----:B012345:R-:W-:Y:S01]  /*20800*/  ENDCOLLECTIVE ;  /* 0x000000000000791b */ /* 0x03ffe20003800000 */
.L_x_14725:
[----:B------:R-:W-:Y:S05]  /*20810*/  BSYNC B1 ;  /* 0x0000000000017941 */ /* 0x000fea0003800000 */
.L_x_14724:
        /* <DEDUP_REMOVED lines=8> */
.L_x_14726:
[----:B------:R-:W-:Y:S05]  /*208a0*/  BRA `(.L_x_14727) ;  /* 0xffffff3800fc7947 */ /* 0x000fea000383ffff */
.L_x_14518:
[----:B------:R-:W-:Y:S01]  /*208b0*/  BSSY B1, `(.L_x_14728) ;  /* 0x0000008000017945 */ /* 0x000fe20003800000 */
[----:B---3--:R-:W-:Y:S01]  /*208c0*/  MOV R13, R20 ;  /* 0x00000014000d7202 */ /* 0x008fe20000000f00 */
[----:B------:R-:W-:Y:S02]  /*208d0*/  IMAD.MOV.U32 R12, RZ, RZ, 0x3 ;  /* 0x00000003ff0c7424 */ /* 0x000fe400078e00ff */
[----:B------:R-:W-:Y:S02]  /*208e0*/  IMAD.MOV.U32 R11, RZ, RZ, 0x181f ;  /* 0x0000181fff0b7424 */ /* 0x000fe400078e00ff */
[----:B------:R-:W-:-:S07]  /*208f0*/  IMAD.MOV.U32 R15, RZ, RZ, -0x1 ;  /* 0xffffffffff0f7424 */ /* 0x000fce00078e00ff */
[----:B012-45:R-:W-:Y:S05]  /*20900*/  WARPSYNC.COLLECTIVE R15, `(.L_x_14729) ;  /* 0x000000000f087348 */ /* 0x037fea0003c00000 */
[----:B--2---:R2:W3:Y:S02]  /*20910*/  SHFL.IDX P6, R14, R13, R12, R11 ;  /* 0x0000000c0d0e7389 */ /* 0x0044e400000c000b */
[----:B012345:R-:W-:Y:S01]  /*20920*/  ENDCOLLECTIVE ;  /* 0x000000000000791b */ /* 0x03ffe20003800000 */
.L_x_14729:
[----:B------:R-:W-:Y:S05]  /*20930*/  BSYNC B1 ;  /* 0x0000000000017941 */ /* 0x000fea0003800000 */
.L_x_14728:
        /* <DEDUP_REMOVED lines=8> */
.L_x_14730:
[----:B------:R-:W-:Y:S05]  /*209c0*/  BRA `(.L_x_14731) ;  /* 0xffffff3c00447947 */ /* 0x000fea000383ffff */
.L_x_14520:
[----:B------:R-:W-:Y:S02]  /*209d0*/  IMAD.MOV.U32 R13, RZ, RZ, R4 ;  /* 0x000000ffff0d7224 */ /* 0x000fe400078e0004 */
[----:B------:R-:W-:Y:S02]  /*209e0*/  IMAD.MOV.U32 R12, RZ, RZ, RZ ;  /* 0x000000ffff0c7224 */ /* 0x000fe400078e00ff */
[----:B------:R-:W-:Y:S02]  /*209f0*/  IMAD.MOV.U32 R11, RZ, RZ, 0x1c1f ;  /* 0x00001c1fff0b7424 */ /* 0x000fe400078e00ff */
[----:B------:R-:W-:-:S07]  /*20a00*/  IMAD.MOV.U32 R15, RZ, RZ, -0x1 ;  /* 0xffffffffff0f7424 */ /* 0x000fce00078e00ff */
[----:B------:R-:W-:Y:S05]  /*20a10*/  WARPSYNC.COLLECTIVE R15, `(.L_x_14732) ;  /* 0x000000000f087348 */ /* 0x000fea0003c00000 */
[----:B------:R0:W1:Y:S02]  /*20a20*/  SHFL.IDX P6, R14, R13, R12, R11 ;  /* 0x0000000c0d0e7389 */ /* 0x00006400000c000b */
[----:B01----:R-:W-:Y:S01]  /*20a30*/  ENDCOLLECTIVE ;  /* 0x000000000000791b */ /* 0x003fe20003800000 */
.L_x_14732:
[----:B------:R-:W-:Y:S01]  /*20a40*/  MOV R13, R3 ;  /* 0x00000003000d7202 */ /* 0x000fe20000000f00 */
[----:B------:R-:W-:-:S07]  /*20a50*/  IMAD.MOV.U32 R20, RZ, RZ, R14 ;  /* 0x000000ffff147224 */ /* 0x000fce00078e000e */
[----:B------:R-:W-:Y:S05]  /*20a60*/  WARPSYNC.COLLECTIVE R15, `(.L_x_14733) ;  /* 0x000000000f087348 */ /* 0x000fea0003c00000 */
[----:B------:R0:W1:Y:S02]  /*20a70*/  SHFL.IDX P6, R14, R13, R12, R11 ;  /* 0x0000000c0d0e7389 */ /* 0x00006400000c000b */
[----:B01----:R-:W-:Y:S01]  /*20a80*/  ENDCOLLECTIVE ;  /* 0x000000000000791b */ /* 0x003fe20003800000 */
.L_x_14733:
[----:B------:R-:W-:Y:S01]  /*20a90*/  IMAD.MOV.U32 R12, RZ, RZ, R14 ;  /* 0x000000ffff0c7224 */ /* 0x000fe200078e000e */
[----:B------:R-:W-:Y:S06]  /*20aa0*/  BRA `(.L_x_14734) ;  /* 0xffffff4000447947 */ /* 0x000fec000383ffff */
.L_x_14523:
        /* <DEDUP_REMOVED lines=8> */
.L_x_14736:
[----:B------:R-:W-:Y:S05]  /*20b30*/  BSYNC B1 ;  /* 0x0000000000017941 */ /* 0x000fea0003800000 */
.L_x_14735:
        /* <DEDUP_REMOVED lines=8> */
.L_x_14737:
[----:B------:R-:W-:Y:S01]  /*20bc0*/  IMAD.MOV.U32 R3, RZ, RZ, R14 ;  /* 0x000000ffff037224 */ /* 0x000fe200078e000e */
[----:B------:R-:W-:Y:S06]  /*20bd0*/  BRA `(.L_x_14738) ;  /* 0xffffff4c001c7947 */ /* 0x000fec000383ffff */
.L_x_14527:
[----:B------:R-:W-:Y:S01]  /*20be0*/  IMAD.MOV.U32 R13, RZ, RZ, R4 ;  /* 0x000000ffff0d7224 */ /* 0x000fe200078e0004 */
[----:B------:R-:W-:Y:S01]  /*20bf0*/  MOV R11, 0x181f ;  /* 0x0000181f000b7802 */ /* 0x000fe20000000f00 */
[----:B------:R-:W-:Y:S02]  /*20c00*/  IMAD.MOV.U32 R12, RZ, RZ, RZ ;  /* 0x000000ffff0c7224 */ /* 0x000fe400078e00ff */
[----:B------:R-:W-:-:S07]  /*20c10*/  IMAD.MOV.U32 R15, RZ, RZ, -0x1 ;  /* 0xffffffffff0f7424 */ /* 0x000fce00078e00ff */
[----:B0-----:R-:W-:Y:S05]  /*20c20*/  WARPSYNC.COLLECTIVE R15, `(.L_x_14739) ;  /* 0x000000000f087348 */ /* 0x001fea0003c00000 */
[----:B------:R1:W2:Y:S02]  /*20c30*/  SHFL.IDX P6, R14, R13, R12, R11 ;  /* 0x0000000c0d0e7389 */ /* 0x0002a400000c000b */
[----:B012---:R-:W-:Y:S01]  /*20c40*/  ENDCOLLECTIVE ;  /* 0x000000000000791b */ /* 0x007fe20003800000 */
.L_x_14739:
[----:B------:R-:W-:Y:S02]  /*20c50*/  IMAD.MOV.U32 R13, RZ, RZ, R0 ;  /* 0x000000ffff0d7224 */ /* 0x000fe400078e0000 */
[----:B------:R-:W-:-:S07]  /*20c60*/  IMAD.MOV.U32 R3, RZ, RZ, R14 ;  /* 0x000000ffff037224 */ /* 0x000fce00078e000e */
[----:B------:R-:W-:Y:S05]  /*20c70*/  WARPSYNC.COLLECTIVE R15, `(.L_x_14740) ;  /* 0x000000000f087348 */ /* 0x000fea0003c00000 */
[----:B------:R0:W1:Y:S02]  /*20c80*/  SHFL.IDX P6, R14, R13, R12, R11 ;  /* 0x0000000c0d0e7389 */ /* 0x00006400000c000b */
[----:B01----:R-:W-:Y:S01]  /*20c90*/  ENDCOLLECTIVE ;  /* 0x000000000000791b */ /* 0x003fe20003800000 */
.L_x_14740:
[----:B------:R-:W-:Y:S01]  /*20ca0*/  IMAD.MOV.U32 R9, RZ, RZ, R14 ;  /* 0x000000ffff097224 */ /* 0x000fe200078e000e */
[----:B------:R-:W-:Y:S06]  /*20cb0*/  BRA `(.L_x_14741) ;  /* 0xffffff60007c7947 */ /* 0x000fec000383ffff */
.L_x_14530:
        /* <DEDUP_REMOVED lines=8> */
.L_x_14743:
[----:B------:R-:W-:Y:S05]  /*20d40*/  BSYNC B1 ;  /* 0x0000000000017941 */ /* 0x000fea0003800000 */
.L_x_14742:
        /* <DEDUP_REMOVED lines=8> */
.L_x_14744:
[----:B------:R-:W-:Y:S01]  /*20dd0*/  MOV R9, R14 ;  /* 0x0000000e00097202 */ /* 0x000fe20000000f00 */
[----:B------:R-:W-:Y:S06]  /*20de0*/  BRA `(.L_x_14745) ;  /* 0xffffff6000c47947 */ /* 0x000fec000383ffff */
.L_x_14533:
[----:B------:R-:W-:Y:S01]  /*20df0*/  BSSY B1, `(.L_x_14746) ;  /* 0x0000008000017945 */ /* 0x000fe20003800000 */
[----:B----4-:R-:W-:Y:S02]  /*20e00*/  IMAD.MOV.U32 R13, RZ, RZ, R4 ;  /* 0x000000ffff0d7224 */ /* 0x010fe400078e0004 */
[----:B------:R-:W-:Y:S02]  /*20e10*/  IMAD.MOV.U32 R12, RZ, RZ, 0x2 ;  /* 0x00000002ff0c7424 */ /* 0x000fe400078e00ff */
[----:B------:R-:W-:Y:S02]  /*20e20*/  IMAD.MOV.U32 R11, RZ, RZ, 0x181f ;  /* 0x0000181fff0b7424 */ /* 0x000fe400078e00ff */
[----:B------:R-:W-:-:S07]  /*20e30*/  IMAD.MOV.U32 R15, RZ, RZ, -0x1 ;  /* 0xffffffffff0f7424 */ /* 0x000fce00078e00ff */
[----:B0123--:R-:W-:Y:S05]  /*20e40*/  WARPSYNC.COLLECTIVE R15, `(.L_x_14747) ;  /* 0x000000000f087348 */ /* 0x00ffea0003c00000 */
[----:B------:R4:W0:Y:S02]  /*20e50*/  SHFL.IDX P6, R14, R13, R12, R11 ;  /* 0x0000000c0d0e7389 */ /* 0x00082400000c000b */
[----:B01234-:R-:W-:Y:S01]  /*20e60*/  ENDCOLLECTIVE ;  /* 0x000000000000791b */ /* 0x01ffe20003800000 */
.L_x_14747:
[----:B------:R-:W-:Y:S05]  /*20e70*/  BSYNC B1 ;  /* 0x0000000000017941 */ /* 0x000fea0003800000 */
.L_x_14746:
        /* <DEDUP_REMOVED lines=8> */
.L_x_14748:
[----:B------:R-:W-:Y:S01]  /*20f00*/  IMAD.MOV.U32 R9, RZ, RZ, R14 ;  /* 0x000000ffff097224 */ /* 0x000fe200078e000e */
[----:B------:R-:W-:Y:S06]  /*20f10*/  BRA `(.L_x_14749) ;  /* 0xffffff6400087947 */ /* 0x000fec000383ffff */
.L_x_14536:
[----:B------:R-:W-:Y:S01]  /*20f20*/  BSSY B1, `(.L_x_14750) ;  /* 0x0000008000017945 */ /* 0x000fe20003800000 */
[----:B0-----:R-:W-:Y:S01]  /*20f30*/  IMAD.MOV.U32 R13, RZ, RZ, R4 ;  /* 0x000000ffff0d7224 */ /* 0x001fe200078e0004 */
[----:B------:R-:W-:Y:S01]  /*20f40*/  MOV R15, 0xffffffff ;  /* 0xffffffff000f7802 */ /* 0x000fe20000000f00 */
[----:B------:R-:W-:Y:S02]  /*20f50*/  IMAD.MOV.U32 R12, RZ, RZ, 0x3 ;  /* 0x00000003ff0c7424 */ /* 0x000fe400078e00ff */
[----:B------:R-:W-:-:S07]  /*20f60*/  IMAD.MOV.U32 R11, RZ, RZ, 0x181f ;  /* 0x0000181fff0b7424 */ /* 0x000fce00078e00ff */
[----:B-1234-:R-:W-:Y:S05]  /*20f70*/  WARPSYNC.COLLECTIVE R15, `(.L_x_14751) ;  /* 0x000000000f087348 */ /* 0x01efea0003c00000 */
[----:B------:R0:W0:Y:S02]  /*20f80*/  SHFL.IDX P6, R14, R13, R12, R11 ;  /* 0x0000000c0d0e7389 */ /* 0x00002400000c000b */
[----:B01234-:R-:W-:Y:S01]  /*20f90*/  ENDCOLLECTIVE ;  /* 0x000000000000791b */ /* 0x01ffe20003800000 */
.L_x_14751:
[----:B------:R-:W-:Y:S05]  /*20fa0*/  BSYNC B1 ;  /* 0x0000000000017941 */ /* 0x000fea0003800000 */
.L_x_14750:
        /* <DEDUP_REMOVED lines=8> */
.L_x_14752:
[----:B------:R-:W-:Y:S01]  /*21030*/  IMAD.MOV.U32 R9, RZ, RZ, R14 ;  /* 0x000000ffff097224 */ /* 0x000fe200078e000e */
[----:B------:R-:W-:Y:S06]  /*21040*/  BRA `(.L_x_14753) ;  /* 0xffffff64004c7947 */ /* 0x000fec000383ffff */
.L_x_14555:
[----:B-1----:R-:W0:Y:S01]  /*21050*/  S2R R11, SR_TID.X ;  /* 0x00000000000b7919 */ /* 0x002e220000002100 */
[----:B------:R-:W-:Y:S01]  /*21060*/  BSSY B1, `(.L_x_14754) ;  /* 0x000000a000017945 */ /* 0x000fe20003800000 */
[----:B------:R-:W-:Y:S02]  /*21070*/  IMAD.MOV.U32 R12, RZ, RZ, RZ ;  /* 0x000000ffff0c7224 */ /* 0x000fe400078e00ff */
[----:B------:R-:W-:Y:S01]  /*21080*/  IMAD.MOV.U32 R15, RZ, RZ, -0x1 ;  /* 0xffffffffff0f7424 */ /* 0x000fe200078e00ff */
[----:B0-----:R-:W-:-:S04]  /*21090*/  SHF.R.U32.HI R11, RZ, 0x5, R11 ;  /* 0x00000005ff0b7819 */ /* 0x001fc8000001160b */
[----:B------:R-:W-:-:S04]  /*210a0*/  LOP3.LUT R11, R11, 0x3, RZ, 0xc0, !PT ;  /* 0x000000030b0b7812 */ /* 0x000fc800078ec0ff */
[----:B------:R-:W-:Y:S01]  /*210b0*/  MOV R13, R11 ;  /* 0x0000000b000d7202 */ /* 0x000fe20000000f00 */
[----:B------:R-:W-:-:S07]  /*210c0*/  IMAD.MOV.U32 R11, RZ, RZ, 0x1f ;  /* 0x0000001fff0b7424 */ /* 0x000fce00078e00ff */
[----:B------:R-:W-:Y:S05]  /*210d0*/  WARPSYNC.COLLECTIVE R15, `(.L_x_14755) ;  /* 0x000000000f087348 */ /* 0x000fea0003c00000 */
[----:B------:R0:W1:Y:S02]  /*210e0*/  SHFL.IDX P6, R14, R13, R12, R11 ;  /* 0x0000000c0d0e7389 */ /* 0x00006400000c000b */
[----:B01----:R-:W-:Y:S01]  /*210f0*/  ENDCOLLECTIVE ;  /* 0x000000000000791b */ /* 0x003fe20003800000 */
.L_x_14755:
[----:B------:R-:W-:Y:S05]  /*21100*/  BSYNC B1 ;  /* 0x0000000000017941 */ /* 0x000fea0003800000 */
.L_x_14754:
[----:B------:R-:W-:Y:S05]  /*21110*/  BRA `(.L_x_14756) ;  /* 0xffffff8000847947 */ /* 0x000fea000383ffff */
.L_x_14557:
[----:B------:R-:W-:Y:S01]  /*21120*/  BSSY B1, `(.L_x_14757) ;  /* 0x0000006000017945 */ /* 0x000fe20003800000 */
[----:B------:R-:W-:-:S07]  /*21130*/  IMAD.MOV.U32 R15, RZ, RZ, -0x1 ;  /* 0xffffffffff0f7424 */ /* 0x000fce00078e00ff */
[----:B01----:R-:W-:Y:S05]  /*21140*/  WARPSYNC.COLLECTIVE R15, `(.L_x_14758) ;  /* 0x000000000f0c7348 */ /* 0x003fea0003c00000 */
[----:B------:R-:W-:Y:S02]  /*21150*/  ELECT P6, UR62, PT ;  /* 0x00000000003e782f */ /* 0x000fe400038c0000 */
[----:B------:R-:W-:Y:S01]  /*21160*/  MOV R14, UR62 ;  /* 0x0000003e000e7c02 */ /* 0x000fe20008000f00 */
[----:B01----:R-:W-:Y:S10]  /*21170*/  ENDCOLLECTIVE ;  /* 0x000000000000791b */ /* 0x003ff40003800000 */
.L_x_14758:
[----:B------:R-:W-:Y:S05]  /*21180*/  BSYNC B1 ;  /* 0x0000000000017941 */ /* 0x000fea0003800000 */
.L_x_14757:
[----:B------:R-:W-:Y:S05]  /*21190*/  BRA `(.L_x_14556) ;  /* 0xffffff80007c7947 */ /* 0x000fea000383ffff */
.L_x_14559:
[----:B0-----:R0:W2:Y:S02]  /*211a0*/  SYNCS.PHASECHK.TRANS64.TRYWAIT P0, [R22+URZ+0x22820], R3 ;  /* 0x02282003160075a7 */ /* 0x0010a4000800017f */
[----:B--2---:R-:W-:Y:S05]  /*211b0*/  @!P0 NANOSLEEP.SYNCS 0x989680 ;  /* 0x009896800000895d */ /* 0x004fea0003900000 */
[----:B------:R-:W2:Y:S02]  /*211c0*/  @!P0 SYNCS.PHASECHK.TRANS64 P0, [R22+URZ+0x22820], R3 ;  /* 0x02282003160085a7 */ /* 0x000ea4000800007f */
[----:B--2---:R-:W-:Y:S05]  /*211d0*/  @!P0 BRA `(.L_x_14559) ;  /* 0xfffffffc00f08947 */ /* 0x004fea000383ffff */
[----:B------:R-:W-:Y:S05]  /*211e0*/  BRA `(.L_x_14759) ;  /* 0xffffff80008c7947 */ /* 0x000fea000383ffff */
.L_x_14563:
[----:B0-----:R0:W2:Y:S02]  /*211f0*/  SYNCS.PHASECHK.TRANS64.TRYWAIT P0, [R3+URZ+0x228a0], R9 ;  /* 0x0228a009030075a7 */ /* 0x0010a4000800017f */
[----:B--2---:R-:W-:Y:S05]  /*21200*/  @!P0 NANOSLEEP.SYNCS 0x989680 ;  /* 0x009896800000895d */ /* 0x004fea0003900000 */
[----:B------:R-:W2:Y:S02]  /*21210*/  @!P0 SYNCS.PHASECHK.TRANS64 P0, [R3+URZ+0x228a0], R9 ;  /* 0x0228a009030085a7 */ /* 0x000ea4000800007f */
[----:B--2---:R-:W-:Y:S05]  /*21220*/  @!P0 BRA `(.L_x_14563) ;  /* 0xfffffffc00f08947 */ /* 0x004fea000383ffff */
[----:B------:R-:W-:Y:S05]  /*21230*/  BRA `(.L_x_14760) ;  /* 0xffffff8000a47947 */ /* 0x000fea000383ffff */
.L_x_14568:
[----:B-1----:R1:W2:Y:S02]  /*21240*/  SYNCS.PHASECHK.TRANS64.TRYWAIT P0, [R3+URZ+0x228c0], R9 ;  /* 0x0228c009030075a7 */ /* 0x0022a4000800017f */
[----:B--2---:R-:W-:Y:S05]  /*21250*/  @!P0 NANOSLEEP.SYNCS 0x989680 ;  /* 0x009896800000895d */ /* 0x004fea0003900000 */
[----:B------:R-:W2:Y:S02]  /*21260*/  @!P0 SYNCS.PHASECHK.TRANS64 P0, [R3+URZ+0x228c0], R9 ;  /* 0x0228c009030085a7 */ /* 0x000ea4000800007f */
[----:B--2---:R-:W-:Y:S05]  /*21270*/  @!P0 BRA `(.L_x_14568) ;  /* 0xfffffffc00f08947 */ /* 0x004fea000383ffff */
[----:B------:R-:W-:Y:S05]  /*21280*/  BRA `(.L_x_14761) ;  /* 0xffffff8400207947 */ /* 0x000fea000383ffff */
.L_x_14578:
[----:B0-----:R0:W2:Y:S02]  /*21290*/  SYNCS.PHASECHK.TRANS64.TRYWAIT P1, [R9+URZ+0x228a0], R2 ;  /* 0x0228a002090075a7 */ /* 0x0010a4000802017f */
[----:B--2---:R-:W-:Y:S05]  /*212a0*/  @!P1 NANOSLEEP.SYNCS 0x989680 ;  /* 0x009896800000995d */ /* 0x004fea0003900000 */
[----:B------:R-:W2:Y:S02]  /*212b0*/  @!P1 SYNCS.PHASECHK.TRANS64 P1, [R9+URZ+0x228a0], R2 ;  /* 0x0228a002090095a7 */ /* 0x000ea4000802007f */
[----:B--2---:R-:W-:Y:S05]  /*212c0*/  @!P1 BRA `(.L_x_14578) ;  /* 0xfffffffc00f09947 */ /* 0x004fea000383ffff */
[----:B------:R-:W-:Y:S05]  /*212d0*/  BRA `(.L_x_14762) ;  /* 0xffffff8800947947 */ /* 0x000fea000383ffff */
.L_x_14583:
[----:B-1----:R1:W2:Y:S02]  /*212e0*/  SYNCS.PHASECHK.TRANS64.TRYWAIT P1, [R9+URZ+0x228c0], R2 ;  /* 0x0228c002090075a7 */ /* 0x0022a4000802017f */
[----:B--2---:R-:W-:Y:S05]  /*212f0*/  @!P1 NANOSLEEP.SYNCS 0x989680 ;  /* 0x009896800000995d */ /* 0x004fea0003900000 */
[----:B------:R-:W2:Y:S02]  /*21300*/  @!P1 SYNCS.PHASECHK.TRANS64 P1, [R9+URZ+0x228c0], R2 ;  /* 0x0228c002090095a7 */ /* 0x000ea4000802007f */
[----:B--2---:R-:W-:Y:S05]  /*21310*/  @!P1 BRA `(.L_x_14583) ;  /* 0xfffffffc00f09947 */ /* 0x004fea000383ffff */
[----:B------:R-:W-:Y:S05]  /*21320*/  BRA `(.L_x_14763) ;  /* 0xffffff8c000c7947 */ /* 0x000fea000383ffff */
.L_x_14601:
        /* <DEDUP_REMOVED lines=11> */
.L_x_14765:
[----:B------:R-:W-:Y:S05]  /*213e0*/  BSYNC B0 ;  /* 0x0000000000007941 */ /* 0x000fea0003800000 */
.L_x_14764:
[----:B------:R-:W-:Y:S05]  /*213f0*/  BRA `(.L_x_14766) ;  /* 0xffffff9c00547947 */ /* 0x000fea000383ffff */
.L_x_14604:
[----:B0-----:R0:W1:Y:S02]  /*21400*/  SYNCS.PHASECHK.TRANS64.TRYWAIT P0, [R32+URZ+0x22840], R0 ;  /* 0x02284000200075a7 */ /* 0x001064000800017f */
[----:B-1----:R-:W-:Y:S05]  /*21410*/  @!P0 NANOSLEEP.SYNCS 0x989680 ;  /* 0x009896800000895d */ /* 0x002fea0003900000 */
[----:B------:R-:W1:Y:S02]  /*21420*/  @!P0 SYNCS.PHASECHK.TRANS64 P0, [R32+URZ+0x22840], R0 ;  /* 0x02284000200085a7 */ /* 0x000e64000800007f */
[----:B-1----:R-:W-:Y:S05]  /*21430*/  @!P0 BRA `(.L_x_14604) ;  /* 0xfffffffc00f08947 */ /* 0x002fea000383ffff */
[----:B------:R-:W-:Y:S05]  /*21440*/  BRA `(.L_x_14767) ;  /* 0xffffff9c00707947 */ /* 0x000fea000383ffff */
.L_x_14605:
        /* <DEDUP_REMOVED lines=8> */
.L_x_14769:
[----:B------:R-:W-:Y:S05]  /*214d0*/  BSYNC B0 ;  /* 0x0000000000007941 */ /* 0x000fea0003800000 */
.L_x_14768:
        /* <DEDUP_REMOVED lines=9> */
.L_x_14770:
[----:B------:R-:W-:Y:S01]  /*21570*/  MOV R13, R4 ;  /* 0x00000004000d7202 */ /* 0x000fe20000000f00 */
[----:B------:R-:W-:Y:S02]  /*21580*/  IMAD.MOV.U32 R12, RZ, RZ, 0x1 ;  /* 0x00000001ff0c7424 */ /* 0x000fe400078e00ff */
[----:B------:R-:W-:-:S07]  /*21590*/  IMAD.MOV.U32 R3, RZ, RZ, R14 ;  /* 0x000000ffff037224 */ /* 0x000fce00078e000e */
[----:B------:R-:W-:Y:S05]  /*215a0*/  WARPSYNC.COLLECTIVE R15, `(.L_x_14771) ;  /* 0x000000000f087348 */ /* 0x000fea0003c00000 */
[----:B------:R0:W1:Y:S02]  /*215b0*/  SHFL.IDX P6, R14, R13, R12, R11 ;  /* 0x0000000c0d0e7389 */ /* 0x00006400000c000b */
[----:B01----:R-:W-:Y:S01]  /*215c0*/  ENDCOLLECTIVE ;  /* 0x000000000000791b */ /* 0x003fe20003800000 */
.L_x_14771:
        /* <DEDUP_REMOVED lines=15> */
.L_x_14772:
[----:B------:R-:W-:Y:S01]  /*216c0*/  @P0 IMAD R7, R5, 0x2, R22 ;  /* 0x0000000205070824 */ /* 0x000fe200078e0216 */
[----:B------:R-:W-:Y:S01]  /*216d0*/  MOV R13, R4 ;  /* 0x00000004000d7202 */ /* 0x000fe20000000f00 */
[----:B------:R-:W-:Y:S02]  /*216e0*/  IMAD.MOV.U32 R12, RZ, RZ, 0x2 ;  /* 0x00000002ff0c7424 */ /* 0x000fe400078e00ff */
[----:B------:R-:W-:-:S07]  /*216f0*/  IMAD.MOV.U32 R3, RZ, RZ, R14 ;  /* 0x000000ffff037224 */ /* 0x000fce00078e000e */
[----:B------:R-:W-:Y:S05]  /*21700*/  WARPSYNC.COLLECTIVE R15, `(.L_x_14773) ;  /* 0x000000000f087348 */ /* 0x000fea0003c00000 */
[----:B------:R0:W1:Y:S02]  /*21710*/  SHFL.IDX P6, R14, R13, R12, R11 ;  /* 0x0000000c0d0e7389 */ /* 0x00006400000c000b */
[----:B01----:R-:W-:Y:S01]  /*21720*/  ENDCOLLECTIVE ;  /* 0x000000000000791b */ /* 0x003fe20003800000 */
.L_x_14773:
        /* <DEDUP_REMOVED lines=15> */
.L_x_14774:
[----:B------:R-:W-:Y:S01]  /*21820*/  @P0 IMAD R7, R5, 0x2, R22 ;  /* 0x0000000205070824 */ /* 0x000fe200078e0216 */
[----:B------:R-:W-:Y:S01]  /*21830*/  MOV R13, R4 ;  /* 0x00000004000d7202 */ /* 0x000fe20000000f00 */
[----:B------:R-:W-:Y:S02]  /*21840*/  IMAD.MOV.U32 R12, RZ, RZ, 0x3 ;  /* 0x00000003ff0c7424 */ /* 0x000fe400078e00ff */
[----:B------:R-:W-:-:S07]  /*21850*/  IMAD.MOV.U32 R3, RZ, RZ, R14 ;  /* 0x000000ffff037224 */ /* 0x000fce00078e000e */
[----:B------:R-:W-:Y:S05]  /*21860*/  WARPSYNC.COLLECTIVE R15, `(.L_x_14775) ;  /* 0x000000000f087348 */ /* 0x000fea0003c00000 */
[----:B------:R0:W1:Y:S02]  /*21870*/  SHFL.IDX P6, R14, R13, R12, R11 ;  /* 0x0000000c0d0e7389 */ /* 0x00006400000c000b */
[----:B01----:R-:W-:Y:S01]  /*21880*/  ENDCOLLECTIVE ;  /* 0x000000000000791b */ /* 0x003fe20003800000 */
.L_x_14775:
        /* <DEDUP_REMOVED lines=15> */
.L_x_14776:
[----:B------:R-:W-:Y:S01]  /*21980*/  @P0 IMAD R7, R5, 0x2, R22 ;  /* 0x0000000205070824 */ /* 0x000fe200078e0216 */
[----:B------:R-:W-:Y:S01]  /*21990*/  MOV R13, R4 ;  /* 0x00000004000d7202 */ /* 0x000fe20000000f00 */
[----:B------:R-:W-:Y:S02]  /*219a0*/  IMAD.MOV.U32 R12, RZ, RZ, 0x4 ;  /* 0x00000004ff0c7424 */ /* 0x000fe400078e00ff */
[----:B------:R-:W-:-:S07]  /*219b0*/  IMAD.MOV.U32 R3, RZ, RZ, R14 ;  /* 0x000000ffff037224 */ /* 0x000fce00078e000e */
[----:B------:R-:W-:Y:S05]  /*219c0*/  WARPSYNC.COLLECTIVE R15, `(.L_x_14777) ;  /* 0x000000000f087348 */ /* 0x000fea0003c00000 */
[----:B------:R0:W1:Y:S02]  /*219d0*/  SHFL.IDX P6, R14, R13, R12, R11 ;  /* 0x0000000c0d0e7389 */ /* 0x00006400000c000b */
[----:B01----:R-:W-:Y:S01]  /*219e0*/  ENDCOLLECTIVE ;  /* 0x000000000000791b */ /* 0x003fe20003800000 */
.L_x_14777:
        /* <DEDUP_REMOVED lines=15> */
.L_x_14778:
[----:B------:R-:W-:Y:S01]  /*21ae0*/  @P0 IMAD R7, R5, 0x2, R22 ;  /* 0x0000000205070824 */ /* 0x000fe200078e0216 */
[----:B------:R-:W-:Y:S01]  /*21af0*/  MOV R13, R4 ;  /* 0x00000004000d7202 */ /* 0x000fe20000000f00 */
[----:B------:R-:W-:Y:S02]  /*21b00*/  IMAD.MOV.U32 R12, RZ, RZ, 0x5 ;  /* 0x00000005ff0c7424 */ /* 0x000fe400078e00ff */
[----:B------:R-:W-:-:S07]  /*21b10*/  IMAD.MOV.U32 R3, RZ, RZ, R14 ;  /* 0x000000ffff037224 */ /* 0x000fce00078e000e */
[----:B------:R-:W-:Y:S05]  /*21b20*/  WARPSYNC.COLLECTIVE R15, `(.L_x_14779) ;  /* 0x000000000f087348 */ /* 0x000fea0003c00000 */
[----:B------:R0:W1:Y:S02]  /*21b30*/  SHFL.IDX P6, R14, R13, R12, R11 ;  /* 0x0000000c0d0e7389 */ /* 0x00006400000c000b */
[----:B01----:R-:W-:Y:S01]  /*21b40*/  ENDCOLLECTIVE ;  /* 0x000000000000791b */ /* 0x003fe20003800000 */
.L_x_14779:
        /* <DEDUP_REMOVED lines=10> */
.L_x_14780:
[----:B------:R-:W-:Y:S01]  /*21bf0*/  @!PT LDS RZ, [RZ] ;  /* 0x00000000fffff984 */ /* 0x000fe20000000800 */
[----:B------:R-:W-:Y:S01]  /*21c00*/  @!PT LDS RZ, [RZ] ;  /* 0x00000000fffff984 */ /* 0x000fe20000000800 */
[----:B------:R-:W-:Y:S01]  /*21c10*/  @!PT LDS RZ, [RZ] ;  /* 0x00000000fffff984 */ /* 0x000fe20000000800 */
[----:B------:R0:W-:Y:S01]  /*21c20*/  @P0 LDGSTS.E.BYPASS.LTC128B.128 [R7+0x1e400], desc[UR42][R2.64], !P2 ;  /* 0x1e40000002070fae */ /* 0x0001e2000d101d6a */
[----:B------:R-:W-:Y:S01]  /*21c30*/  IMAD.MOV.U32 R0, RZ, RZ, R14 ;  /* 0x000000ffff007224 */ /* 0x000fe200078e000e */
[----:B------:R-:W-:Y:S06]  /*21c40*/  BRA `(.L_x_14781) ;  /* 0xffffff9800c47947 */ /* 0x000fec000383ffff */
.L_x_14610:
[----:B------:R-:W-:Y:S01]  /*21c50*/  IMAD.MOV.U32 R13, RZ, RZ, R4 ;  /* 0x000000ffff0d7224 */ /* 0x000fe200078e0004 */
[----:B------:R-:W-:Y:S01]  /*21c60*/  MOV R11, 0x181f ;  /* 0x0000181f000b7802 */ /* 0x000fe20000000f00 */
[----:B------:R-:W-:Y:S02]  /*21c70*/  IMAD.MOV.U32 R12, RZ, RZ, RZ ;  /* 0x000000ffff0c7224 */ /* 0x000fe400078e00ff */
[----:B------:R-:W-:Y:S02]  /*21c80*/  IMAD.MOV.U32 R15, RZ, RZ, -0x1 ;  /* 0xffffffffff0f7424 */ /* 0x000fe400078e00ff */
[----:B-----5:R-:W-:Y:S02]  /*21c90*/  IMAD R5, R20, R7, RZ ;  /* 0x0000000714057224 */ /* 0x020fe400078e02ff */
[----:B------:R-:W-:-:S07]  /*21ca0*/  IMAD R17, R17, 0x80, R10 ;  /* 0x0000008011117824 */ /* 0x000fce00078e020a */
[----:B-1----:R-:W-:Y:S05]  /*21cb0*/  WARPSYNC.COLLECTIVE R15, `(.L_x_14782) ;  /* 0x000000000f087348 */ /* 0x002fea0003c00000 */
[----:B------:R0:W2:Y:S02]  /*21cc0*/  SHFL.IDX P6, R14, R13, R12, R11 ;  /* 0x0000000c0d0e7389 */ /* 0x0000a400000c000b */
[----:B012---:R-:W-:Y:S01]  /*21cd0*/  ENDCOLLECTIVE ;  /* 0x000000000000791b */ /* 0x007fe20003800000 */
.L_x_14782:
[C---:B------:R-:W-:Y:S02]  /*21ce0*/  ISETP.GE.AND P0, PT, R17.reuse, R5, PT ;  /* 0x000000051100720c */ /* 0x040fe40003f06270 */
[----:B------:R-:W-:Y:S01]  /*21cf0*/  IADD3 R6, R17, 0x10, RZ ;  /* 0x0000001011067810 */ /* 0x000fe20007ffe0ff */
[----:B------:R-:W-:Y:S02]  /*21d00*/  IMAD.MOV.U32 R13, RZ, RZ, R0 ;  /* 0x000000ffff0d7224 */ /* 0x000fe400078e0000 */
[----:B------:R-:W-:-:S08]  /*21d10*/  IMAD.MOV.U32 R2, RZ, RZ, R14 ;  /* 0x000000ffff027224 */ /* 0x000fd000078e000e */
[----:B------:R-:W-:Y:S05]  /*21d20*/  WARPSYNC.COLLECTIVE R15, `(.L_x_14783) ;  /* 0x000000000f087348 */ /* 0x000fea0003c00000 */
[----:B------:R0:W1:Y:S02]  /*21d30*/  SHFL.IDX P6, R14, R13, R12, R11 ;  /* 0x0000000c0d0e7389 */ /* 0x00006400000c000b */
[----:B01----:R-:W-:Y:S01]  /*21d40*/  ENDCOLLECTIVE ;  /* 0x000000000000791b */ /* 0x003fe20003800000 */
.L_x_14783:
[----:B------:R-:W-:Y:S02]  /*21d50*/  IMAD.MOV.U32 R13, RZ, RZ, R4 ;  /* 0x000000ffff0d7224 */ /* 0x000fe400078e0004 */
[----:B------:R-:W-:Y:S02]  /*21d60*/  IMAD.MOV.U32 R12, RZ, RZ, 0x1 ;  /* 0x00000001ff0c7424 */ /* 0x000fe400078e00ff */
[----:B------:R-:W-:-:S07]  /*21d70*/  IMAD.MOV.U32 R3, RZ, RZ, R14 ;  /* 0x000000ffff037224 */ /* 0x000fce00078e000e */
[----:B------:R-:W-:Y:S05]  /*21d80*/  WARPSYNC.COLLECTIVE R15, `(.L_x_14784) ;  /* 0x000000000f087348 */ /* 0x000fea0003c00000 */
[----:B------:R0:W1:Y:S02]  /*21d90*/  SHFL.IDX P6, R14, R13, R12, R11 ;  /* 0x0000000c0d0e7389 */ /* 0x00006400000c000b */
[----:B01----:R-:W-:Y:S01]  /*21da0*/  ENDCOLLECTIVE ;  /* 0x000000000000791b */ /* 0x003fe20003800000 */
.L_x_14784:
        /* <DEDUP_REMOVED lines=15> */
.L_x_14785:
[----:B------:R-:W-:Y:S02]  /*21ea0*/  IMAD.MOV.U32 R13, RZ, RZ, R4 ;  /* 0x000000ffff0d7224 */ /* 0x000fe400078e0004 */
[----:B------:R-:W-:Y:S02]  /*21eb0*/  IMAD.MOV.U32 R12, RZ, RZ, 0x2 ;  /* 0x00000002ff0c7424 */ /* 0x000fe400078e00ff */
[----:B------:R-:W-:-:S07]  /*21ec0*/  IMAD.MOV.U32 R3, RZ, RZ, R14 ;  /* 0x000000ffff037224 */ /* 0x000fce00078e000e */
[----:B------:R-:W-:Y:S05]  /*21ed0*/  WARPSYNC.COLLECTIVE R15, `(.L_x_14786) ;  /* 0x000000000f087348 */ /* 0x000fea0003c00000 */
[----:B------:R0:W1:Y:S02]  /*21ee0*/  SHFL.IDX P6, R14, R13, R12, R11 ;  /* 0x0000000c0d0e7389 */ /* 0x00006400000c000b */
[----:B01----:R-:W-:Y:S01]  /*21ef0*/  ENDCOLLECTIVE ;  /* 0x000000000000791b */ /* 0x003fe20003800000 */
.L_x_14786:
        /* <DEDUP_REMOVED lines=10> */
[----:B0-----:R-:W-:-:S04]  /*21fa0*/  IADD3 R2, R17, 0x20, RZ ;  /* 0x0000002011027810 */ /* 0x001fc80007ffe0ff */
[----:B------:R-:W-:Y:S01]  /*21fb0*/  ISETP.GE.AND P0, PT, R2, R5, PT ;  /* 0x000000050200720c */ /* 0x000fe20003f06270 */
[----:B------:R-:W-:-:S12]  /*21fc0*/  IMAD.MOV.U32 R2, RZ, RZ, R14 ;  /* 0x000000ffff027224 */ /* 0x000fd800078e000e */
[----:B------:R-:W-:Y:S05]  /*21fd0*/  WARPSYNC.COLLECTIVE R15, `(.L_x_14787) ;  /* 0x000000000f087348 */ /* 0x000fea0003c00000 */
[----:B------:R0:W1:Y:S02]  /*21fe0*/  SHFL.IDX P6, R14, R13, R12, R11 ;  /* 0x0000000c0d0e7389 */ /* 0x00006400000c000b */
[----:B01----:R-:W-:Y:S01]  /*21ff0*/  ENDCOLLECTIVE ;  /* 0x000000000000791b */ /* 0x003fe20003800000 */
.L_x_14787:
[----:B------:R-:W-:Y:S02]  /*22000*/  IMAD.MOV.U32 R13, RZ, RZ, R4 ;  /* 0x000000ffff0d7224 */ /* 0x000fe400078e0004 */
[----:B------:R-:W-:Y:S02]  /*22010*/  IMAD.MOV.U32 R12, RZ, RZ, 0x3 ;  /* 0x00000003ff0c7424 */ /* 0x000fe400078e00ff */
[----:B------:R-:W-:-:S07]  /*22020*/  IMAD.MOV.U32 R3, RZ, RZ, R14 ;  /* 0x000000ffff037224 */ /* 0x000fce00078e000e */
[----:B------:R-:W-:Y:S05]  /*22030*/  WARPSYNC.COLLECTIVE R15, `(.L_x_14788) ;  /* 0x000000000f087348 */ /* 0x000fea0003c00000 */
[----:B------:R0:W1:Y:S02]  /*22040*/  SHFL.IDX P6, R14, R13, R12, R11 ;  /* 0x0000000c0d0e7389 */ /* 0x00006400000c000b */
[----:B01----:R-:W-:Y:S01]  /*22050*/  ENDCOLLECTIVE ;  /* 0x000000000000791b */ /* 0x003fe20003800000 */
.L_x_14788:
        /* <DEDUP_REMOVED lines=16> */
.L_x_14789:
[----:B------:R-:W-:Y:S02]  /*22160*/  IMAD.MOV.U32 R13, RZ, RZ, R4 ;  /* 0x000000ffff0d7224 */ /* 0x000fe400078e0004 */
[----:B------:R-:W-:Y:S02]  /*22170*/  IMAD.MOV.U32 R12, RZ, RZ, 0x4 ;  /* 0x00000004ff0c7424 */ /* 0x000fe400078e00ff */
[----:B------:R-:W-:-:S07]  /*22180*/  IMAD.MOV.U32 R3, RZ, RZ, R14 ;  /* 0x000000ffff037224 */ /* 0x000fce00078e000e */
[----:B------:R-:W-:Y:S05]  /*22190*/  WARPSYNC.COLLECTIVE R15, `(.L_x_14790) ;  /* 0x000000000f087348 */ /* 0x000fea0003c00000 */
[----:B------:R0:W1:Y:S02]  /*221a0*/  SHFL.IDX P6, R14, R13, R12, R11 ;  /* 0x0000000c0d0e7389 */ /* 0x00006400000c000b */
[----:B01----:R-:W-:Y:S01]  /*221b0*/  ENDCOLLECTIVE ;  /* 0x000000000000791b */ /* 0x003fe20003800000 */
.L_x_14790:
        /* <DEDUP_REMOVED lines=16> */
.L_x_14791:
[----:B------:R-:W-:Y:S02]  /*222c0*/  IMAD.MOV.U32 R13, RZ, RZ, R4 ;  /* 0x000000ffff0d7224 */ /* 0x000fe400078e0004 */
[----:B------:R-:W-:Y:S02]  /*222d0*/  IMAD.MOV.U32 R12, RZ, RZ, 0x5 ;  /* 0x00000005ff0c7424 */ /* 0x000fe400078e00ff */
[----:B------:R-:W-:-:S07]  /*222e0*/  IMAD.MOV.U32 R3, RZ, RZ, R14 ;  /* 0x000000ffff037224 */ /* 0x000fce00078e000e */
[----:B------:R-:W-:Y:S05]  /*222f0*/  WARPSYNC.COLLECTIVE R15, `(.L_x_14792) ;  /* 0x000000000f087348 */ /* 0x000fea0003c00000 */
[----:B------:R0:W1:Y:S02]  /*22300*/  SHFL.IDX P6, R14, R13, R12, R11 ;  /* 0x0000000c0d0e7389 */ /* 0x00006400000c000b */
[----:B01----:R-:W-:Y:S01]  /*22310*/  ENDCOLLECTIVE ;  /* 0x000000000000791b */ /* 0x003fe20003800000 */
.L_x_14792:
        /* <DEDUP_REMOVED lines=16> */
.L_x_14793:
[----:B------:R-:W-:Y:S02]  /*22420*/  IMAD.MOV.U32 R13, RZ, RZ, R4 ;  /* 0x000000ffff0d7224 */ /* 0x000fe400078e0004 */
[----:B------:R-:W-:Y:S02]  /*22430*/  IMAD.MOV.U32 R12, RZ, RZ, 0x6 ;  /* 0x00000006ff0c7424 */ /* 0x000fe400078e00ff */
[----:B------:R-:W-:-:S07]  /*22440*/  IMAD.MOV.U32 R3, RZ, RZ, R14 ;  /* 0x000000ffff037224 */ /* 0x000fce00078e000e */
[----:B------:R-:W-:Y:S05]  /*22450*/  WARPSYNC.COLLECTIVE R15, `(.L_x_14794) ;  /* 0x000000000f087348 */ /* 0x000fea0003c00000 */
[----:B------:R0:W1:Y:S02]  /*22460*/  SHFL.IDX P6, R14, R13, R12, R11 ;  /* 0x0000000c0d0e7389 */ /* 0x00006400000c000b */
[----:B01----:R-:W-:Y:S01]  /*22470*/  ENDCOLLECTIVE ;  /* 0x000000000000791b */ /* 0x003fe20003800000 */
.L_x_14794:
        /* <DEDUP_REMOVED lines=16> */
.L_x_14795:
[----:B------:R-:W-:Y:S01]  /*22580*/  MOV R13, R4 ;  /* 0x00000004000d7202 */ /* 0x000fe20000000f00 */
[----:B------:R-:W-:Y:S02]  /*22590*/  IMAD.MOV.U32 R12, RZ, RZ, 0x7 ;  /* 0x00000007ff0c7424 */ /* 0x000fe400078e00ff */
[----:B------:R-:W-:-:S07]  /*225a0*/  IMAD.MOV.U32 R3, RZ, RZ, R14 ;  /* 0x000000ffff037224 */ /* 0x000fce00078e000e */
[----:B------:R-:W-:Y:S05]  /*225b0*/  WARPSYNC.COLLECTIVE R15, `(.L_x_14796) ;  /* 0x000000000f087348 */ /* 0x000fea0003c00000 */
[----:B------:R0:W1:Y:S02]  /*225c0*/  SHFL.IDX P6, R14, R13, R12, R11 ;  /* 0x0000000c0d0e7389 */ /* 0x00006400000c000b */
[----:B01----:R-:W-:Y:S01]  /*225d0*/  ENDCOLLECTIVE ;  /* 0x000000000000791b */ /* 0x003fe20003800000 */
.L_x_14796:
        /* <DEDUP_REMOVED lines=10> */
.L_x_14797:
[----:B------:R-:W-:Y:S01]  /*22680*/  @!PT LDS RZ, [RZ] ;  /* 0x00000000fffff984 */ /* 0x000fe20000000800 */
[----:B------:R-:W-:Y:S01]  /*22690*/  @!PT LDS RZ, [RZ] ;  /* 0x00000000fffff984 */ /* 0x000fe20000000800 */
[----:B------:R-:W-:Y:S01]  /*226a0*/  @!PT LDS RZ, [RZ] ;  /* 0x00000000fffff984 */ /* 0x000fe20000000800 */
[----:B------:R0:W-:Y:S01]  /*226b0*/  @!P0 LDGSTS.E.BYPASS.LTC128B.128 [R8+0x1b400], desc[UR42][R2.64], !P1 ;  /* 0x1b40000002088fae */ /* 0x0001e2000c901d6a */
[----:B------:R-:W-:Y:S01]  /*226c0*/  IMAD.MOV.U32 R0, RZ, RZ, R14 ;  /* 0x000000ffff007224 */ /* 0x000fe200078e000e */
[----:B------:R-:W-:Y:S06]  /*226d0*/  BRA `(.L_x_14798) ;  /* 0xffffff9c00407947 */ /* 0x000fec000383ffff */
.L_x_14613:
[----:B0-----:R0:W2:Y:S02]  /*226e0*/  SYNCS.PHASECHK.TRANS64.TRYWAIT P0, [R22+URZ+0x22820], R3 ;  /* 0x02282003160075a7 */ /* 0x0010a4000800017f */
[----:B--2---:R-:W-:Y:S05]  /*226f0*/  @!P0 NANOSLEEP.SYNCS 0x989680 ;  /* 0x009896800000895d */ /* 0x004fea0003900000 */
[----:B------:R-:W2:Y:S02]  /*22700*/  @!P0 SYNCS.PHASECHK.TRANS64 P0, [R22+URZ+0x22820], R3 ;  /* 0x02282003160085a7 */ /* 0x000ea4000800007f */
[----:B--2---:R-:W-:Y:S05]  /*22710*/  @!P0 BRA `(.L_x_14613) ;  /* 0xfffffffc00f08947 */ /* 0x004fea000383ffff */
[----:B------:R-:W-:Y:S05]  /*22720*/  BRA `(.L_x_14799) ;  /* 0xffffff9c009c7947 */ /* 0x000fea000383ffff */
.L_x_14616:
[----:B0-----:R0:W2:Y:S02]  /*22730*/  SYNCS.PHASECHK.TRANS64.TRYWAIT P0, [R32+URZ+0x22860], R3 ;  /* 0x02286003200075a7 */ /* 0x0010a4000800017f */
[----:B--2---:R-:W-:Y:S05]  /*22740*/  @!P0 NANOSLEEP.SYNCS 0x989680 ;  /* 0x009896800000895d */ /* 0x004fea0003900000 */
[----:B------:R-:W2:Y:S02]  /*22750*/  @!P0 SYNCS.PHASECHK.TRANS64 P0, [R32+URZ+0x22860], R3 ;  /* 0x02286003200085a7 */ /* 0x000ea4000800007f */
[----:B--2---:R-:W-:Y:S05]  /*22760*/  @!P0 BRA `(.L_x_14616) ;  /* 0xfffffffc00f08947 */ /* 0x004fea000383ffff */
[----:B------:R-:W-:Y:S05]  /*22770*/  BRA `(.L_x_14800) ;  /* 0xffffff9c00ac7947 */ /* 0x000fea000383ffff */
.L_x_14617:
        /* <DEDUP_REMOVED lines=8> */
.L_x_14802:
[----:B------:R-:W-:Y:S05]  /*22800*/  BSYNC B0 ;  /* 0x0000000000007941 */ /* 0x000fea0003800000 */
.L_x_14801:
        /* <DEDUP_REMOVED lines=12> */
.L_x_14803:
        /* <DEDUP_REMOVED lines=12> */
.L_x_14804:
        /* <DEDUP_REMOVED lines=17> */
.L_x_14805:
[----:B------:R-:W-:Y:S02]  /*22aa0*/  IMAD.MOV.U32 R13, RZ, RZ, R6 ;  /* 0x000000ffff0d7224 */ /* 0x000fe400078e0006 */
[----:B------:R-:W-:Y:S01]  /*22ab0*/  IMAD.MOV.U32 R12, RZ, RZ, 0x2 ;  /* 0x00000002ff0c7424 */ /* 0x000fe200078e00ff */
[----:B------:R-:W-:-:S13]  /*22ac0*/  IADD3 R2, P4, R14, R0, RZ ;  /* 0x000000000e027210 */ /* 0x000fda0007f9e0ff */
[----:B------:R-:W-:Y:S05]  /*22ad0*/  WARPSYNC.COLLECTIVE R15, `(.L_x_14806) ;  /* 0x000000000f087348 */ /* 0x000fea0003c00000 */
[----:B------:R0:W1:Y:S02]  /*22ae0*/  SHFL.IDX P6, R14, R13, R12, R11 ;  /* 0x0000000c0d0e7389 */ /* 0x00006400000c000b */
[----:B01----:R-:W-:Y:S01]  /*22af0*/  ENDCOLLECTIVE ;  /* 0x000000000000791b */ /* 0x003fe20003800000 */
.L_x_14806:
        /* <DEDUP_REMOVED lines=17> */
.L_x_14807:
[----:B------:R-:W-:Y:S01]  /*22c10*/  MOV R13, R6 ;  /* 0x00000006000d7202 */ /* 0x000fe20000000f00 */
[----:B------:R-:W-:Y:S01]  /*22c20*/  IMAD.MOV.U32 R12, RZ, RZ, 0x3 ;  /* 0x00000003ff0c7424 */ /* 0x000fe200078e00ff */
[----:B------:R-:W-:-:S13]  /*22c30*/  IADD3 R2, P4, R14, R0, RZ ;  /* 0x000000000e027210 */ /* 0x000fda0007f9e0ff */
[----:B------:R-:W-:Y:S05]  /*22c40*/  WARPSYNC.COLLECTIVE R15, `(.L_x_14808) ;  /* 0x000000000f087348 */ /* 0x000fea0003c00000 */
[----:B------:R0:W1:Y:S02]  /*22c50*/  SHFL.IDX P6, R14, R13, R12, R11 ;  /* 0x0000000c0d0e7389 */ /* 0x00006400000c000b */
[----:B01----:R-:W-:Y:S01]  /*22c60*/  ENDCOLLECTIVE ;  /* 0x000000000000791b */ /* 0x003fe20003800000 */
.L_x_14808:
        /* <DEDUP_REMOVED lines=17> */
.L_x_14809:
[----:B------:R-:W-:Y:S02]  /*22d80*/  IMAD.MOV.U32 R13, RZ, RZ, R6 ;  /* 0x000000ffff0d7224 */ /* 0x000fe400078e0006 */
[----:B------:R-:W-:Y:S01]  /*22d90*/  IMAD.MOV.U32 R12, RZ, RZ, 0x4 ;  /* 0x00000004ff0c7424 */ /* 0x000fe200078e00ff */
[----:B------:R-:W-:-:S13]  /*22da0*/  IADD3 R2, P4, R14, R0, RZ ;  /* 0x000000000e027210 */ /* 0x000fda0007f9e0ff */
[----:B------:R-:W-:Y:S05]  /*22db0*/  WARPSYNC.COLLECTIVE R15, `(.L_x_14810) ;  /* 0x000000000f087348 */ /* 0x000fea0003c00000 */
[----:B------:R0:W1:Y:S02]  /*22dc0*/  SHFL.IDX P6, R14, R13, R12, R11 ;  /* 0x0000000c0d0e7389 */ /* 0x00006400000c000b */
[----:B01----:R-:W-:Y:S01]  /*22dd0*/  ENDCOLLECTIVE ;  /* 0x000000000000791b */ /* 0x003fe20003800000 */
.L_x_14810:
        /* <DEDUP_REMOVED lines=17> */
.L_x_14811:
[----:B------:R-:W-:Y:S02]  /*22ef0*/  IMAD.MOV.U32 R13, RZ, RZ, R6 ;  /* 0x000000ffff0d7224 */ /* 0x000fe400078e0006 */
[----:B------:R-:W-:Y:S01]  /*22f00*/  IMAD.MOV.U32 R12, RZ, RZ, 0x5 ;  /* 0x00000005ff0c7424 */ /* 0x000fe200078e00ff */
[----:B------:R-:W-:-:S13]  /*22f10*/  IADD3 R2, P4, R14, R0, RZ ;  /* 0x000000000e027210 */ /* 0x000fda0007f9e0ff */
[----:B------:R-:W-:Y:S05]  /*22f20*/  WARPSYNC.COLLECTIVE R15, `(.L_x_14812) ;  /* 0x000000000f087348 */ /* 0x000fea0003c00000 */
[----:B------:R0:W1:Y:S02]  /*22f30*/  SHFL.IDX P6, R14, R13, R12, R11 ;  /* 0x0000000c0d0e7389 */ /* 0x00006400000c000b */
[----:B01----:R-:W-:Y:S01]  /*22f40*/  ENDCOLLECTIVE ;  /* 0x000000000000791b */ /* 0x003fe20003800000 */
.L_x_14812:
        /* <DEDUP_REMOVED lines=12> */
.L_x_14813:
        /* <DEDUP_REMOVED lines=9> */
.L_x_14624:
[----:B0-----:R0:W2:Y:S02]  /*230a0*/  SYNCS.PHASECHK.TRANS64.TRYWAIT P0, [R6+URZ+0x22840], R21 ;  /* 0x02284015060075a7 */ /* 0x0010a4000800017f */
[----:B--2---:R-:W-:Y:S05]  /*230b0*/  @!P0 NANOSLEEP.SYNCS 0x989680 ;  /* 0x009896800000895d */ /* 0x004fea0003900000 */
[----:B------:R-:W2:Y:S02]  /*230c0*/  @!P0 SYNCS.PHASECHK.TRANS64 P0, [R6+URZ+0x22840], R21 ;  /* 0x02284015060085a7 */ /* 0x000ea4000800007f */
[----:B--2---:R-:W-:Y:S05]  /*230d0*/  @!P0 BRA `(.L_x_14624) ;  /* 0xfffffffc00f08947 */ /* 0x004fea000383ffff */
[----:B------:R-:W-:Y:S05]  /*230e0*/  BRA `(.L_x_14815) ;  /* 0xffffffa0000c7947 */ /* 0x000fea000383ffff */
.L_x_14625:
[----:B------:R-:W-:Y:S01]  /*230f0*/  BSSY B1, `(.L_x_14816) ;  /* 0x0000008000017945 */ /* 0x000fe20003800000 */
[----:B------:R-:W-:Y:S01]  /*23100*/  MOV R13, R9 ;  /* 0x00000009000d7202 */ /* 0x000fe20000000f00 */
[----:B------:R-:W-:Y:S02]  /*23110*/  IMAD.MOV.U32 R12, RZ, RZ, RZ ;  /* 0x000000ffff0c7224 */ /* 0x000fe400078e00ff */
[----:B------:R-:W-:Y:S02]  /*23120*/  IMAD.MOV.U32 R11, RZ, RZ, 0x181f ;  /* 0x0000181fff0b7424 */ /* 0x000fe400078e00ff */
[----:B------:R-:W-:-:S07]  /*23130*/  IMAD.MOV.U32 R15, RZ, RZ, -0x1 ;  /* 0xffffffffff0f7424 */ /* 0x000fce00078e00ff */
[----:B01----:R-:W-:Y:S05]  /*23140*/  WARPSYNC.COLLECTIVE R15, `(.L_x_14817) ;  /* 0x000000000f087348 */ /* 0x003fea0003c00000 */
[----:B------:R2:W3:Y:S02]  /*23150*/  SHFL.IDX P6, R14, R13, R12, R11 ;  /* 0x0000000c0d0e7389 */ /* 0x0004e400000c000b */
[----:B0123--:R-:W-:Y:S01]  /*23160*/  ENDCOLLECTIVE ;  /* 0x000000000000791b */ /* 0x00ffe20003800000 */
.L_x_14817:
[----:B------:R-:W-:Y:S05]  /*23170*/  BSYNC B1 ;  /* 0x0000000000017941 */ /* 0x000fea0003800000 */
.L_x_14816:
        /* <DEDUP_REMOVED lines=9> */
.L_x_14818:
[----:B------:R-:W-:Y:S02]  /*23210*/  IMAD.MOV.U32 R13, RZ, RZ, R9 ;  /* 0x000000ffff0d7224 */ /* 0x000fe400078e0009 */
[----:B------:R-:W-:Y:S02]  /*23220*/  IMAD.MOV.U32 R12, RZ, RZ, 0x1 ;  /* 0x00000001ff0c7424 */ /* 0x000fe400078e00ff */
[----:B------:R-:W-:-:S07]  /*23230*/  IMAD.MOV.U32 R2, RZ, RZ, R14 ;  /* 0x000000ffff027224 */ /* 0x000fce00078e000e */
[----:B------:R-:W-:Y:S05]  /*23240*/  WARPSYNC.COLLECTIVE R15, `(.L_x_14819) ;  /* 0x000000000f087348 */ /* 0x000fea0003c00000 */
[----:B------:R0:W1:Y:S02]  /*23250*/  SHFL.IDX P6, R14, R13, R12, R11 ;  /* 0x0000000c0d0e7389 */ /* 0x00006400000c000b */
[----:B01----:R-:W-:Y:S01]  /*23260*/  ENDCOLLECTIVE ;  /* 0x000000000000791b */ /* 0x003fe20003800000 */
.L_x_14819:
        /* <DEDUP_REMOVED lines=11> */
.L_x_14820:
[----:B------:R-:W-:Y:S02]  /*23320*/  IMAD.MOV.U32 R13, RZ, RZ, R9 ;  /* 0x000000ffff0d7224 */ /* 0x000fe400078e0009 */
[----:B------:R-:W-:Y:S02]  /*23330*/  IMAD.MOV.U32 R12, RZ, RZ, 0x2 ;  /* 0x00000002ff0c7424 */ /* 0x000fe400078e00ff */
[----:B------:R-:W-:-:S07]  /*23340*/  IMAD.MOV.U32 R2, RZ, RZ, R14 ;  /* 0x000000ffff027224 */ /* 0x000fce00078e000e */
[----:B------:R-:W-:Y:S05]  /*23350*/  WARPSYNC.COLLECTIVE R15, `(.L_x_14821) ;  /* 0x000000000f087348 */ /* 0x000fea0003c00000 */
[----:B------:R0:W1:Y:S02]  /*23360*/  SHFL.IDX P6, R14, R13, R12, R11 ;  /* 0x0000000c0d0e7389 */ /* 0x00006400000c000b */
[----:B01----:R-:W-:Y:S01]  /*23370*/  ENDCOLLECTIVE ;  /* 0x000000000000791b */ /* 0x003fe20003800000 */
.L_x_14821:
[----:B------:R-:W-:-:S05]  /*23380*/  IADD3 R2, P0, R2, R0, RZ ;  /* 0x0000000002027210 */ /* 0x000fca0007f1e0ff */
        /* <DEDUP_REMOVED lines=10> */
.L_x_14822:
[----:B------:R-:W-:Y:S02]  /*23430*/  IMAD.MOV.U32 R13, RZ, RZ, R9 ;  /* 0x000000ffff0d7224 */ /* 0x000fe400078e0009 */
[----:B------:R-:W-:Y:S02]  /*23440*/  IMAD.MOV.U32 R12, RZ, RZ, 0x3 ;  /* 0x00000003ff0c7424 */ /* 0x000fe400078e00ff */
[----:B------:R-:W-:-:S07]  /*23450*/  IMAD.MOV.U32 R2, RZ, RZ, R14 ;  /* 0x000000ffff027224 */ /* 0x000fce00078e000e */
[----:B------:R-:W-:Y:S05]  /*23460*/  WARPSYNC.COLLECTIVE R15, `(.L_x_14823) ;  /* 0x000000000f087348 */ /* 0x000fea0003c00000 */
[----:B------:R0:W1:Y:S02]  /*23470*/  SHFL.IDX P6, R14, R13, R12, R11 ;  /* 0x0000000c0d0e7389 */ /* 0x00006400000c000b */
[----:B01----:R-:W-:Y:S01]  /*23480*/  ENDCOLLECTIVE ;  /* 0x000000000000791b */ /* 0x003fe20003800000 */
.L_x_14823:
        /* <DEDUP_REMOVED lines=11> */
.L_x_14824:
[----:B------:R-:W-:Y:S02]  /*23540*/  IMAD.MOV.U32 R13, RZ, RZ, R9 ;  /* 0x000000ffff0d7224 */ /* 0x000fe400078e0009 */
[----:B------:R-:W-:Y:S01]  /*23550*/  IMAD.MOV.U32 R12, RZ, RZ, 0x4 ;  /* 0x00000004ff0c7424 */ /* 0x000fe200078e00ff */
[----:B------:R-:W-:-:S07]  /*23560*/  MOV R2, R14 ;  /* 0x0000000e00027202 */ /* 0x000fce0000000f00 */
[----:B------:R-:W-:Y:S05]  /*23570*/  WARPSYNC.COLLECTIVE R15, `(.L_x_14825) ;  /* 0x000000000f087348 */ /* 0x000fea0003c00000 */
[----:B------:R0:W1:Y:S02]  /*23580*/  SHFL.IDX P6, R14, R13, R12, R11 ;  /* 0x0000000c0d0e7389 */ /* 0x00006400000c000b */
[----:B01----:R-:W-:Y:S01]  /*23590*/  ENDCOLLECTIVE ;  /* 0x000000000000791b */ /* 0x003fe20003800000 */
.L_x_14825:
        /* <DEDUP_REMOVED lines=11> */
.L_x_14826:
[----:B------:R-:W-:Y:S02]  /*23650*/  IMAD.MOV.U32 R13, RZ, RZ, R9 ;  /* 0x000000ffff0d7224 */ /* 0x000fe400078e0009 */
[----:B------:R-:W-:Y:S02]  /*23660*/  IMAD.MOV.U32 R12, RZ, RZ, 0x5 ;  /* 0x00000005ff0c7424 */ /* 0x000fe400078e00ff */
[----:B------:R-:W-:-:S07]  /*23670*/  IMAD.MOV.U32 R2, RZ, RZ, R14 ;  /* 0x000000ffff027224 */ /* 0x000fce00078e000e */
[----:B------:R-:W-:Y:S05]  /*23680*/  WARPSYNC.COLLECTIVE R15, `(.L_x_14827) ;  /* 0x000000000f087348 */ /* 0x000fea0003c00000 */
[----:B------:R0:W1:Y:S02]  /*23690*/  SHFL.IDX P6, R14, R13, R12, R11 ;  /* 0x0000000c0d0e7389 */ /* 0x00006400000c000b */
[----:B01----:R-:W-:Y:S01]  /*236a0*/  ENDCOLLECTIVE ;  /* 0x000000000000791b */ /* 0x003fe20003800000 */
.L_x_14827:
        /* <DEDUP_REMOVED lines=11> */
.L_x_14828:
[----:B------:R-:W-:Y:S01]  /*23760*/  IMAD.MOV.U32 R2, RZ, RZ, R14 ;  /* 0x000000ffff027224 */ /* 0x000fe200078e000e */
[----:B------:R-:W-:Y:S06]  /*23770*/  BRA `(.L_x_14829) ;  /* 0xffffff9c00347947 */ /* 0x000fec000383ffff */
.L_x_14630:
[----:B----4-:R4:W0:Y:S02]  /*23780*/  SYNCS.PHASECHK.TRANS64.TRYWAIT P0, [R6+URZ+0x22860], R21 ;  /* 0x02286015060075a7 */ /* 0x010824000800017f */
[----:B0-----:R-:W-:Y:S05]  /*23790*/  @!P0 NANOSLEEP.SYNCS 0x989680 ;  /* 0x009896800000895d */ /* 0x001fea0003900000 */
[----:B------:R-:W0:Y:S02]  /*237a0*/  @!P0 SYNCS.PHASECHK.TRANS64 P0, [R6+URZ+0x22860], R21 ;  /* 0x02286015060085a7 */ /* 0x000e24000800007f */
[----:B0-----:R-:W-:Y:S05]  /*237b0*/  @!P0 BRA `(.L_x_14630) ;  /* 0xfffffffc00f08947 */ /* 0x001fea000383ffff */
[----:B------:R-:W-:Y:S05]  /*237c0*/  BRA `(.L_x_14830) ;  /* 0xffffff9c00847947 */ /* 0x000fea000383ffff */
.L_x_14631:
[----:B------:R-:W-:Y:S01]  /*237d0*/  BSSY B1, `(.L_x_14831) ;  /* 0x0000008000017945 */ /* 0x000fe20003800000 */
[----:B------:R-:W-:Y:S01]  /*237e0*/  IMAD.MOV.U32 R13, RZ, RZ, R9 ;  /* 0x000000ffff0d7224 */ /* 0x000fe200078e0009 */
[----:B------:R-:W-:Y:S01]  /*237f0*/  MOV R12, RZ ;  /* 0x000000ff000c7202 */ /* 0x000fe20000000f00 */
[----:B------:R-:W-:Y:S02]  /*23800*/  IMAD.MOV.U32 R11, RZ, RZ, 0x181f ;  /* 0x0000181fff0b7424 */ /* 0x000fe400078e00ff */
[----:B------:R-:W-:-:S07]  /*23810*/  IMAD.MOV.U32 R15, RZ, RZ, -0x1 ;  /* 0xffffffffff0f7424 */ /* 0x000fce00078e00ff */
[----:B01-34-:R-:W-:Y:S05]  /*23820*/  WARPSYNC.COLLECTIVE R15, `(.L_x_14832) ;  /* 0x000000000f087348 */ /* 0x01bfea0003c00000 */
[----:B------:R2:W0:Y:S02]  /*23830*/  SHFL.IDX P6, R14, R13, R12, R11 ;  /* 0x0000000c0d0e7389 */ /* 0x00042400000c000b */
[----:B01234-:R-:W-:Y:S01]  /*23840*/  ENDCOLLECTIVE ;  /* 0x000000000000791b */ /* 0x01ffe20003800000 */
.L_x_14832:
[----:B------:R-:W-:Y:S05]  /*23850*/  BSYNC B1 ;  /* 0x0000000000017941 */ /* 0x000fea0003800000 */
.L_x_14831:
        /* <DEDUP_REMOVED lines=9> */
.L_x_14833:
[----:B------:R-:W-:Y:S02]  /*238f0*/  IMAD.MOV.U32 R13, RZ, RZ, R9 ;  /* 0x000000ffff0d7224 */ /* 0x000fe400078e0009 */
[----:B------:R-:W-:Y:S01]  /*23900*/  IMAD.MOV.U32 R12, RZ, RZ, 0x1 ;  /* 0x00000001ff0c7424 */ /* 0x000fe200078e00ff */
[----:B------:R-:W-:-:S13]  /*23910*/  IADD3 R2, P0, R14, R0, RZ ;  /* 0x000000000e027210 */ /* 0x000fda0007f1e0ff */
[----:B------:R-:W-:Y:S05]  /*23920*/  WARPSYNC.COLLECTIVE R15, `(.L_x_14834) ;  /* 0x000000000f087348 */ /* 0x000fea0003c00000 */
[----:B------:R0:W1:Y:S02]  /*23930*/  SHFL.IDX P6, R14, R13, R12, R11 ;  /* 0x0000000c0d0e7389 */ /* 0x00006400000c000b */
[----:B01----:R-:W-:Y:S01]  /*23940*/  ENDCOLLECTIVE ;  /* 0x000000000000791b */ /* 0x003fe20003800000 */
.L_x_14834:
        /* <DEDUP_REMOVED lines=13> */
.L_x_14835:
[----:B------:R-:W-:Y:S02]  /*23a20*/  IMAD.MOV.U32 R13, RZ, RZ, R9 ;  /* 0x000000ffff0d7224 */ /* 0x000fe400078e0009 */
[----:B------:R-:W-:Y:S01]  /*23a30*/  IMAD.MOV.U32 R12, RZ, RZ, 0x2 ;  /* 0x00000002ff0c7424 */ /* 0x000fe200078e00ff */
[----:B------:R-:W-:-:S13]  /*23a40*/  IADD3 R2, P0, R14, R0, RZ ;  /* 0x000000000e027210 */ /* 0x000fda0007f1e0ff */
[----:B------:R-:W-:Y:S05]  /*23a50*/  WARPSYNC.COLLECTIVE R15, `(.L_x_14836) ;  /* 0x000000000f087348 */ /* 0x000fea0003c00000 */
[----:B------:R0:W1:Y:S02]  /*23a60*/  SHFL.IDX P6, R14, R13, R12, R11 ;  /* 0x0000000c0d0e7389 */ /* 0x00006400000c000b */
[----:B01----:R-:W-:Y:S01]  /*23a70*/  ENDCOLLECTIVE ;  /* 0x000000000000791b */ /* 0x003fe20003800000 */
.L_x_14836:
        /* <DEDUP_REMOVED lines=13> */
.L_x_14837:
[----:B------:R-:W-:Y:S01]  /*23b50*/  IMAD.MOV.U32 R13, RZ, RZ, R9 ;  /* 0x000000ffff0d7224 */ /* 0x000fe200078e0009 */
[----:B------:R-:W-:Y:S02]  /*23b60*/  MOV R12, 0x3 ;  /* 0x00000003000c7802 */ /* 0x000fe40000000f00 */
[----:B------:R-:W-:-:S13]  /*23b70*/  IADD3 R2, P0, R14, R0, RZ ;  /* 0x000000000e027210 */ /* 0x000fda0007f1e0ff */
[----:B------:R-:W-:Y:S05]  /*23b80*/  WARPSYNC.COLLECTIVE R15, `(.L_x_14838) ;  /* 0x000000000f087348 */ /* 0x000fea0003c00000 */
[----:B------:R0:W1:Y:S02]  /*23b90*/  SHFL.IDX P6, R14, R13, R12, R11 ;  /* 0x0000000c0d0e7389 */ /* 0x00006400000c000b */
[----:B01----:R-:W-:Y:S01]  /*23ba0*/  ENDCOLLECTIVE ;  /* 0x000000000000791b */ /* 0x003fe20003800000 */
.L_x_14838:
        /* <DEDUP_REMOVED lines=13> */
.L_x_14839:
[----:B------:R-:W-:Y:S02]  /*23c80*/  IMAD.MOV.U32 R13, RZ, RZ, R9 ;  /* 0x000000ffff0d7224 */ /* 0x000fe400078e0009 */
[----:B------:R-:W-:Y:S01]  /*23c90*/  IMAD.MOV.U32 R12, RZ, RZ, 0x4 ;  /* 0x00000004ff0c7424 */ /* 0x000fe200078e00ff */
[----:B------:R-:W-:-:S13]  /*23ca0*/  IADD3 R2, P0, R14, R0, RZ ;  /* 0x000000000e027210 */ /* 0x000fda0007f1e0ff */
[----:B------:R-:W-:Y:S05]  /*23cb0*/  WARPSYNC.COLLECTIVE R15, `(.L_x_14840) ;  /* 0x000000000f087348 */ /* 0x000fea0003c00000 */
[----:B------:R0:W1:Y:S02]  /*23cc0*/  SHFL.IDX P6, R14, R13, R12, R11 ;  /* 0x0000000c0d0e7389 */ /* 0x00006400000c000b */
[----:B01----:R-:W-:Y:S01]  /*23cd0*/  ENDCOLLECTIVE ;  /* 0x000000000000791b */ /* 0x003fe20003800000 */
.L_x_14840:
        /* <DEDUP_REMOVED lines=13> */
.L_x_14841:
[----:B------:R-:W-:Y:S02]  /*23db0*/  IMAD.MOV.U32 R13, RZ, RZ, R9 ;  /* 0x000000ffff0d7224 */ /* 0x000fe400078e0009 */
[----:B------:R-:W-:Y:S01]  /*23dc0*/  IMAD.MOV.U32 R12, RZ, RZ, 0x5 ;  /* 0x00000005ff0c7424 */ /* 0x000fe200078e00ff */
[----:B------:R-:W-:-:S13]  /*23dd0*/  IADD3 R2, P0, R14, R0, RZ ;  /* 0x000000000e027210 */ /* 0x000fda0007f1e0ff */
[----:B------:R-:W-:Y:S05]  /*23de0*/  WARPSYNC.COLLECTIVE R15, `(.L_x_14842) ;  /* 0x000000000f087348 */ /* 0x000fea0003c00000 */
[----:B------:R0:W1:Y:S02]  /*23df0*/  SHFL.IDX P6, R14, R13, R12, R11 ;  /* 0x0000000c0d0e7389 */ /* 0x00006400000c000b */
[----:B01----:R-:W-:Y:S01]  /*23e00*/  ENDCOLLECTIVE ;  /* 0x000000000000791b */ /* 0x003fe20003800000 */
.L_x_14842:
        /* <DEDUP_REMOVED lines=13> */
.L_x_14843:
[----:B------:R-:W-:Y:S05]  /*23ee0*/  BRA `(.L_x_14844) ;  /* 0xffffff9800c87947 */ /* 0x000fea000383ffff */
.L_x_14639:
[----:B------:R-:W-:Y:S01]  /*23ef0*/  BSSY B0, `(.L_x_14845) ;  /* 0x0000008000007945 */ /* 0x000fe20003800000 */
[----:B------:R-:W-:Y:S01]  /*23f00*/  MOV R13, R16 ;  /* 0x00000010000d7202 */ /* 0x000fe20000000f00 */
[----:B------:R-:W-:Y:S02]  /*23f10*/  IMAD.MOV.U32 R12, RZ, RZ, RZ ;  /* 0x000000ffff0c7224 */ /* 0x000fe400078e00ff */
[----:B-1----:R-:W-:Y:S02]  /*23f20*/  IMAD.MOV.U32 R11, RZ, RZ, 0x1f ;  /* 0x0000001fff0b7424 */ /* 0x002fe400078e00ff */
[----:B------:R-:W-:-:S07]  /*23f30*/  IMAD.MOV.U32 R15, RZ, RZ, -0x1 ;  /* 0xffffffffff0f7424 */ /* 0x000fce00078e00ff */
[----:B0--34-:R-:W-:Y:S05]  /*23f40*/  WARPSYNC.COLLECTIVE R15, `(.L_x_14846) ;  /* 0x000000000f087348 */ /* 0x019fea0003c00000 */
[----:B------:R1:W2:Y:S02]  /*23f50*/  SHFL.IDX P6, R14, R13, R12, R11 ;  /* 0x0000000c0d0e7389 */ /* 0x0002a400000c000b */
[----:B01234-:R-:W-:Y:S01]  /*23f60*/  ENDCOLLECTIVE ;  /* 0x000000000000791b */ /* 0x01ffe20003800000 */
.L_x_14846:
[----:B------:R-:W-:Y:S05]  /*23f70*/  BSYNC B0 ;  /* 0x0000000000007941 */ /* 0x000fea0003800000 */
.L_x_14845:
        /* <DEDUP_REMOVED lines=9> */
.L_x_14847:
        /* <DEDUP_REMOVED lines=24> */
.L_x_14848:
[----:B------:R-:W-:Y:S02]  /*24190*/  MOV R12, 0x2 ;  /* 0x00000002000c7802 */ /* 0x000fe40000000f00 */
[----:B------:R-:W-:-:S05]  /*241a0*/  SEL R14, R14, RZ, P1 ;  /* 0x000000ff0e0e7207 */ /* 0x000fca0000800000 */
[----:B------:R-:W-:-:S04]  /*241b0*/  IMAD.IADD R5, R13, 0x1, R14 ;  /* 0x000000010d057824 */ /* 0x000fc800078e020e */
[----:B------:R-:W-:-:S07]  /*241c0*/  IMAD.MOV.U32 R13, RZ, RZ, R5 ;  /* 0x000000ffff0d7224 */ /* 0x000fce00078e0005 */
[----:B------:R-:W-:Y:S05]  /*241d0*/  WARPSYNC.COLLECTIVE R15, `(.L_x_14849) ;  /* 0x000000000f087348 */ /* 0x000fea0003c00000 */
[----:B------:R0:W1:Y:S02]  /*241e0*/  SHFL.UP P6, R14, R13, R12, R11 ;  /* 0x0400000c0d0e7389 */ /* 0x00006400000c000b */
[----:B01----:R-:W-:Y:S01]  /*241f0*/  ENDCOLLECTIVE ;  /* 0x000000000000791b */ /* 0x003fe20003800000 */
.L_x_14849:
[----:B------:R-:W-:Y:S01]  /*24200*/  IMAD.MOV.U32 R12, RZ, RZ, 0x4 ;  /* 0x00000004ff0c7424 */ /* 0x000fe200078e00ff */
[----:B------:R-:W-:-:S05]  /*24210*/  SEL R2, R14, RZ, P2 ;  /* 0x000000ff0e027207 */ /* 0x000fca0001000000 */
[----:B------:R-:W-:-:S04]  /*24220*/  IMAD.IADD R2, R5, 0x1, R2 ;  /* 0x0000000105027824 */ /* 0x000fc800078e0202 */
[----:B------:R-:W-:-:S07]  /*24230*/  IMAD.MOV.U32 R13, RZ, RZ, R2 ;  /* 0x000000ffff0d7224 */ /* 0x000fce00078e0002 */
[----:B------:R-:W-:Y:S05]  /*24240*/  WARPSYNC.COLLECTIVE R15, `(.L_x_14850) ;  /* 0x000000000f087348 */ /* 0x000fea0003c00000 */
[----:B------:R0:W1:Y:S02]  /*24250*/  SHFL.UP P6, R14, R13, R12, R11 ;  /* 0x0400000c0d0e7389 */ /* 0x00006400000c000b */
[----:B01----:R-:W-:Y:S01]  /*24260*/  ENDCOLLECTIVE ;  /* 0x000000000000791b */ /* 0x003fe20003800000 */
.L_x_14850:
[----:B------:R-:W-:Y:S02]  /*24270*/  MOV R12, 0x8 ;  /* 0x00000008000c7802 */ /* 0x000fe40000000f00 */
[----:B------:R-:W-:-:S05]  /*24280*/  SEL R3, R14, RZ, P3 ;  /* 0x000000ff0e037207 */ /* 0x000fca0001800000 */
[----:B------:R-:W-:-:S04]  /*24290*/  IMAD.IADD R3, R2, 0x1, R3 ;  /* 0x0000000102037824 */ /* 0x000fc800078e0203 */
[----:B------:R-:W-:-:S07]  /*242a0*/  IMAD.MOV.U32 R13, RZ, RZ, R3 ;  /* 0x000000ffff0d7224 */ /* 0x000fce00078e0003 */
[----:B------:R-:W-:Y:S05]  /*242b0*/  WARPSYNC.COLLECTIVE R15, `(.L_x_14851) ;  /* 0x000000000f087348 */ /* 0x000fea0003c00000 */
[----:B------:R0:W1:Y:S02]  /*242c0*/  SHFL.UP P6, R14, R13, R12, R11 ;  /* 0x0400000c0d0e7389 */ /* 0x00006400000c000b */
[----:B01----:R-:W-:Y:S01]  /*242d0*/  ENDCOLLECTIVE ;  /* 0x000000000000791b */ /* 0x003fe20003800000 */
.L_x_14851:
[----:B------:R-:W-:Y:S01]  /*242e0*/  IMAD.MOV.U32 R12, RZ, RZ, 0x10 ;  /* 0x00000010ff0c7424 */ /* 0x000fe200078e00ff */
[----:B------:R-:W-:-:S05]  /*242f0*/  SEL R14, R14, RZ, P4 ;  /* 0x000000ff0e0e7207 */ /* 0x000fca0002000000 */
[----:B------:R-:W-:-:S04]  /*24300*/  IMAD.IADD R5, R3, 0x1, R14 ;  /* 0x0000000103057824 */ /* 0x000fc800078e020e */
[----:B------:R-:W-:-:S07]  /*24310*/  IMAD.MOV.U32 R13, RZ, RZ, R5 ;  /* 0x000000ffff0d7224 */ /* 0x000fce00078e0005 */
[----:B------:R-:W-:Y:S05]  /*24320*/  WARPSYNC.COLLECTIVE R15, `(.L_x_14852) ;  /* 0x000000000f087348 */ /* 0x000fea0003c00000 */
[----:B------:R0:W1:Y:S02]  /*24330*/  SHFL.UP P6, R14, R13, R12, R11 ;  /* 0x0400000c0d0e7389 */ /* 0x00006400000c000b */
[----:B01----:R-:W-:Y:S01]  /*24340*/  ENDCOLLECTIVE ;  /* 0x000000000000791b */ /* 0x003fe20003800000 */
.L_x_14852:
        /* <DEDUP_REMOVED lines=8> */
.L_x_14853:
[----:B------:R-:W-:Y:S05]  /*243d0*/  BRA `(.L_x_14854) ;  /* 0xffffff9c00287947 */ /* 0x000fea000383ffff */
.L_x_14642:
[----:B------:R-:W-:Y:S01]  /*243e0*/  BSSY B0, `(.L_x_14855) ;  /* 0x0000007000007945 */ /* 0x000fe20003800000 */
[----:B------:R-:W-:Y:S02]  /*243f0*/  IMAD.MOV.U32 R12, RZ, RZ, 0x1 ;  /* 0x00000001ff0c7424 */ /* 0x000fe400078e00ff */
[----:B-1----:R-:W-:Y:S02]  /*24400*/  IMAD.MOV.U32 R11, RZ, RZ, RZ ;  /* 0x000000ffff0b7224 */ /* 0x002fe400078e00ff */
[----:B------:R-:W-:-:S07]  /*24410*/  IMAD.MOV.U32 R15, RZ, RZ, -0x1 ;  /* 0xffffffffff0f7424 */ /* 0x000fce00078e00ff */
[----:B------:R-:W-:Y:S05]  /*24420*/  WARPSYNC.COLLECTIVE R15, `(.L_x_14856) ;  /* 0x000000000f087348 */ /* 0x000fea0003c00000 */
[----:B------:R0:W1:Y:S02]  /*24430*/  SHFL.UP P6, R14, R13, R12, R11 ;  /* 0x0400000c0d0e7389 */ /* 0x00006400000c000b */
[----:B01----:R-:W-:Y:S01]  /*24440*/  ENDCOLLECTIVE ;  /* 0x000000000000791b */ /* 0x003fe20003800000 */
.L_x_14856:
[----:B------:R-:W-:Y:S05]  /*24450*/  BSYNC B0 ;  /* 0x0000000000007941 */ /* 0x000fea0003800000 */
.L_x_14855:
        /* <DEDUP_REMOVED lines=8> */
.L_x_14857:
[----:B------:R-:W-:Y:S02]  /*244e0*/  MOV R12, 0x4 ;  /* 0x00000004000c7802 */ /* 0x000fe40000000f00 */
[----:B------:R-:W-:-:S05]  /*244f0*/  SEL R2, R14, RZ, P2 ;  /* 0x000000ff0e027207 */ /* 0x000fca0001000000 */
[----:B------:R-:W-:-:S04]  /*24500*/  IMAD.IADD R2, R13, 0x1, R2 ;  /* 0x000000010d027824 */ /* 0x000fc800078e0202 */
[----:B------:R-:W-:-:S07]  /*24510*/  IMAD.MOV.U32 R13, RZ, RZ, R2 ;  /* 0x000000ffff0d7224 */ /* 0x000fce00078e0002 */
[----:B------:R-:W-:Y:S05]  /*24520*/  WARPSYNC.COLLECTIVE R15, `(.L_x_14858) ;  /* 0x000000000f087348 */ /* 0x000fea0003c00000 */
[----:B------:R0:W1:Y:S02]  /*24530*/  SHFL.UP P6, R14, R13, R12, R11 ;  /* 0x0400000c0d0e7389 */ /* 0x00006400000c000b */
[----:B01----:R-:W-:Y:S01]  /*24540*/  ENDCOLLECTIVE ;  /* 0x000000000000791b */ /* 0x003fe20003800000 */
.L_x_14858:
[----:B------:R-:W-:Y:S01]  /*24550*/  IMAD.MOV.U32 R12, RZ, RZ, 0x8 ;  /* 0x00000008ff0c7424 */ /* 0x000fe200078e00ff */
[----:B------:R-:W-:-:S05]  /*24560*/  SEL R3, R14, RZ, P3 ;  /* 0x000000ff0e037207 */ /* 0x000fca0001800000 */
[----:B------:R-:W-:-:S04]  /*24570*/  IMAD.IADD R3, R2, 0x1, R3 ;  /* 0x0000000102037824 */ /* 0x000fc800078e0203 */
[----:B------:R-:W-:-:S07]  /*24580*/  IMAD.MOV.U32 R13, RZ, RZ, R3 ;  /* 0x000000ffff0d7224 */ /* 0x000fce00078e0003 */
[----:B------:R-:W-:Y:S05]  /*24590*/  WARPSYNC.COLLECTIVE R15, `(.L_x_14859) ;  /* 0x000000000f087348 */ /* 0x000fea0003c00000 */
[----:B------:R0:W1:Y:S02]  /*245a0*/  SHFL.UP P6, R14, R13, R12, R11 ;  /* 0x0400000c0d0e7389 */ /* 0x00006400000c000b */
[----:B01----:R-:W-:Y:S01]  /*245b0*/  ENDCOLLECTIVE ;  /* 0x000000000000791b */ /* 0x003fe20003800000 */
.L_x_14859:
[----:B------:R-:W-:Y:S02]  /*245c0*/  MOV R12, 0x10 ;  /* 0x00000010000c7802 */ /* 0x000fe40000000f00 */
[----:B------:R-:W-:-:S05]  /*245d0*/  SEL R14, R14, RZ, P4 ;  /* 0x000000ff0e0e7207 */ /* 0x000fca0002000000 */
[----:B------:R-:W-:-:S04]  /*245e0*/  IMAD.IADD R5, R3, 0x1, R14 ;  /* 0x0000000103057824 */ /* 0x000fc800078e020e */
[----:B------:R-:W-:-:S07]  /*245f0*/  IMAD.MOV.U32 R13, RZ, RZ, R5 ;  /* 0x000000ffff0d7224 */ /* 0x000fce00078e0005 */
[----:B------:R-:W-:Y:S05]  /*24600*/  WARPSYNC.COLLECTIVE R15, `(.L_x_14860) ;  /* 0x000000000f087348 */ /* 0x000fea0003c00000 */
[----:B------:R0:W1:Y:S02]  /*24610*/  SHFL.UP P6, R14, R13, R12, R11 ;  /* 0x0400000c0d0e7389 */ /* 0x00006400000c000b */
[----:B01----:R-:W-:Y:S01]  /*24620*/  ENDCOLLECTIVE ;  /* 0x000000000000791b */ /* 0x003fe20003800000 */
.L_x_14860:
        /* <DEDUP_REMOVED lines=8> */
.L_x_14861:
[----:B------:R-:W-:Y:S05]  /*246b0*/  BRA `(.L_x_14862) ;  /* 0xffffff9c00147947 */ /* 0x000fea000383ffff */
.L_x_14644:
[----:B------:R-:W-:Y:S01]  /*246c0*/  BSSY B0, `(.L_x_14863) ;  /* 0x0000006000007945 */ /* 0x000fe20003800000 */
[----:B------:R-:W-:Y:S01]  /*246d0*/  PLOP3.LUT P6, PT, P6, PT, PT, 0x8, 0x0 ;  /* 0x000000000000781c */ /* 0x000fe200037ce170 */
[----:B------:R-:W-:-:S12]  /*246e0*/  IMAD.MOV.U32 R15, RZ, RZ, -0x1 ;  /* 0xffffffffff0f7424 */ /* 0x000fd800078e00ff */
[----:B01----:R-:W-:Y:S05]  /*246f0*/  WARPSYNC.COLLECTIVE R15, `(.L_x_14864) ;  /* 0x000000000f087348 */ /* 0x003fea0003c00000 */
[----:B------:R-:W-:Y:S01]  /*24700*/  VOTE.ANY R14, PT, P6 ;  /* 0x00000000000e7806 */ /* 0x000fe200030e0100 */
[----:B01----:R-:W-:Y:S06]  /*24710*/  ENDCOLLECTIVE ;  /* 0x000000000000791b */ /* 0x003fec0003800000 */
.L_x_14864:
[----:B------:R-:W-:Y:S05]  /*24720*/  BSYNC B0 ;  /* 0x0000000000007941 */ /* 0x000fea0003800000 */
.L_x_14863:
[----:B------:R-:W-:Y:S01]  /*24730*/  MOV R3, R14 ;  /* 0x0000000e00037202 */ /* 0x000fe20000000f00 */
[----:B------:R-:W-:Y:S02]  /*24740*/  IMAD.MOV.U32 R13, RZ, RZ, R17 ;  /* 0x000000ffff0d7224 */ /* 0x000fe400078e0011 */
[----:B------:R-:W-:Y:S01]  /*24750*/  IMAD.MOV.U32 R11, RZ, RZ, 0x1f ;  /* 0x0000001fff0b7424 */ /* 0x000fe200078e00ff */
[----:B------:R0:W1:Y:S01]  /*24760*/  POPC R12, R3 ;  /* 0x00000003000c7309 */ /* 0x0000620000000000 */
[----:B------:R-:W-:-:S07]  /*24770*/  IMAD.MOV.U32 R15, RZ, RZ, -0x1 ;  /* 0xffffffffff0f7424 */ /* 0x000fce00078e00ff */
[----:B01----:R-:W-:Y:S05]  /*24780*/  WARPSYNC.COLLECTIVE R15, `(.L_x_14865) ;  /* 0x000000000f087348 */ /* 0x003fea0003c00000 */
[----:B-1----:R1:W2:Y:S02]  /*24790*/  SHFL.IDX P6, R14, R13, R12, R11 ;  /* 0x0000000c0d0e7389 */ /* 0x0022a400000c000b */
[----:B012---:R-:W-:Y:S01]  /*247a0*/  ENDCOLLECTIVE ;  /* 0x000000000000791b */ /* 0x007fe20003800000 */
.L_x_14865:
[----:B------:R-:W-:Y:S02]  /*247b0*/  IMAD.IADD R19, R12, 0x1, R19 ;  /* 0x000000010c137824 */ /* 0x000fe400078e0213 */
[----:B------:R-:W-:Y:S02]  /*247c0*/  IMAD.MOV.U32 R13, RZ, RZ, R4 ;  /* 0x000000ffff0d7224 */ /* 0x000fe400078e0004 */
[----:B------:R-:W-:-:S07]  /*247d0*/  IMAD.MOV.U32 R17, RZ, RZ, R14 ;  /* 0x000000ffff117224 */ /* 0x000fce00078e000e */
[----:B------:R-:W-:Y:S05]  /*247e0*/  WARPSYNC.COLLECTIVE R15, `(.L_x_14866) ;  /* 0x000000000f087348 */ /* 0x000fea0003c00000 */
[----:B------:R0:W1:Y:S02]  /*247f0*/  SHFL.IDX P6, R14, R13, R12, R11 ;  /* 0x0000000c0d0e7389 */ /* 0x00006400000c000b */
[----:B01----:R-:W-:Y:S01]  /*24800*/  ENDCOLLECTIVE ;  /* 0x000000000000791b */ /* 0x003fe20003800000 */
.L_x_14866:
[----:B------:R-:W-:Y:S01]  /*24810*/  MOV R4, R14 ;  /* 0x0000000e00047202 */ /* 0x000fe20000000f00 */
[----:B------:R-:W-:Y:S06]  /*24820*/  BRA `(.L_x_14867) ;  /* 0xffffff9800f87947 */ /* 0x000fec000383ffff */
.L_x_14646:
[----:B------:R-:W-:Y:S01]  /*24830*/  BSSY B0, `(.L_x_14868) ;  /* 0x0000007000007945 */ /* 0x000fe20003800000 */
[----:B------:R-:W-:Y:S02]  /*24840*/  IMAD.MOV.U32 R13, RZ, RZ, R2 ;  /* 0x000000ffff0d7224 */ /* 0x000fe400078e0002 */
[----:B-1----:R-:W-:Y:S02]  /*24850*/  IMAD.MOV.U32 R11, RZ, RZ, 0x1f ;  /* 0x0000001fff0b7424 */ /* 0x002fe400078e00ff */
[----:B------:R-:W-:-:S07]  /*24860*/  IMAD.MOV.U32 R15, RZ, RZ, -0x1 ;  /* 0xffffffffff0f7424 */ /* 0x000fce00078e00ff */
[----:B0--34-:R-:W-:Y:S05]  /*24870*/  WARPSYNC.COLLECTIVE R15, `(.L_x_14869) ;  /* 0x000000000f087348 */ /* 0x019fea0003c00000 */
[----:B------:R1:W2:Y:S02]  /*24880*/  SHFL.IDX P6, R14, R13, R12, R11 ;  /* 0x0000000c0d0e7389 */ /* 0x0002a400000c000b */
[----:B01234-:R-:W-:Y:S01]  /*24890*/  ENDCOLLECTIVE ;  /* 0x000000000000791b */ /* 0x01ffe20003800000 */
.L_x_14869:
[----:B------:R-:W-:Y:S05]  /*248a0*/  BSYNC B0 ;  /* 0x0000000000007941 */ /* 0x000fea0003800000 */
.L_x_14868:
[----:B------:R-:W-:Y:S01]  /*248b0*/  IMAD.MOV.U32 R6, RZ, RZ, R14 ;  /* 0x000000ffff067224 */ /* 0x000fe200078e000e */
[----:B------:R-:W-:Y:S06]  /*248c0*/  BRA `(.L_x_14645) ;  /* 0xffffff9800e87947 */ /* 0x000fec000383ffff */
.L_x_14652:
[----:B0-----:R0:W1:Y:S02]  /*248d0*/  SYNCS.PHASECHK.TRANS64.TRYWAIT P0, [R4+URZ+0x22820], R0 ;  /* 0x02282000040075a7 */ /* 0x001064000800017f */
[----:B-1----:R-:W-:Y:S05]  /*248e0*/  @!P0 NANOSLEEP.SYNCS 0x989680 ;  /* 0x009896800000895d */ /* 0x002fea0003900000 */
[----:B------:R-:W1:Y:S02]  /*248f0*/  @!P0 SYNCS.PHASECHK.TRANS64 P0, [R4+URZ+0x22820], R0 ;  /* 0x02282000040085a7 */ /* 0x000e64000800007f */
[----:B-1----:R-:W-:Y:S05]  /*24900*/  @!P0 BRA `(.L_x_14652) ;  /* 0xfffffffc00f08947 */ /* 0x002fea000383ffff */
[----:B------:R-:W-:Y:S05]  /*24910*/  BRA `(.L_x_14870) ;  /* 0xffffffa400407947 */ /* 0x000fea000383ffff */
.L_x_14653:
[----:B------:R-:W1:Y:S01]  /*24920*/  S2R R2, SR_TID.X ;  /* 0x0000000000027919 */ /* 0x000e620000002100 */
[----:B------:R-:W-:Y:S01]  /*24930*/  BSSY B0, `(.L_x_14871) ;  /* 0x000000a000007945 */ /* 0x000fe20003800000 */
[----:B------:R-:W-:Y:S02]  /*24940*/  IMAD.MOV.U32 R12, RZ, RZ, RZ ;  /* 0x000000ffff0c7224 */ /* 0x000fe400078e00ff */
[----:B------:R-:W-:Y:S02]  /*24950*/  IMAD.MOV.U32 R11, RZ, RZ, 0x1f ;  /* 0x0000001fff0b7424 */ /* 0x000fe400078e00ff */
[----:B------:R-:W-:Y:S01]  /*24960*/  IMAD.MOV.U32 R15, RZ, RZ, -0x1 ;  /* 0xffffffffff0f7424 */ /* 0x000fe200078e00ff */
[----:B-1----:R-:W-:-:S04]  /*24970*/  SHF.R.U32.HI R2, RZ, 0x5, R2 ;  /* 0x00000005ff027819 */ /* 0x002fc80000011602 */
[----:B------:R-:W-:-:S04]  /*24980*/  LOP3.LUT R2, R2, 0x3, RZ, 0xc0, !PT ;  /* 0x0000000302027812 */ /* 0x000fc800078ec0ff */
[----:B------:R-:W-:-:S07]  /*24990*/  MOV R13, R2 ;  /* 0x00000002000d7202 */ /* 0x000fce0000000f00 */
[----:B0-234-:R-:W-:Y:S05]  /*249a0*/  WARPSYNC.COLLECTIVE R15, `(.L_x_14872) ;  /* 0x000000000f087348 */ /* 0x01dfea0003c00000 */
[----:B------:R1:W0:Y:S02]  /*249b0*/  SHFL.IDX P6, R14, R13, R12, R11 ;  /* 0x0000000c0d0e7389 */ /* 0x00022400000c000b */
[----:B01234-:R-:W-:Y:S01]  /*249c0*/  ENDCOLLECTIVE ;  /* 0x000000000000791b */ /* 0x01ffe20003800000 */
.L_x_14872:
[----:B------:R-:W-:Y:S05]  /*249d0*/  BSYNC B0 ;  /* 0x0000000000007941 */ /* 0x000fea0003800000 */
.L_x_14871:
[----:B------:R-:W-:Y:S05]  /*249e0*/  BRA `(.L_x_14873) ;  /* 0xffffffa400287947 */ /* 0x000fea000383ffff */
.L_x_14654:
[----:B------:R-:W-:Y:S01]  /*249f0*/  BSSY B0, `(.L_x_14874) ;  /* 0x0000006000007945 */ /* 0x000fe20003800000 */
[----:B------:R-:W-:-:S07]  /*24a00*/  IMAD.MOV.U32 R15, RZ, RZ, -0x1 ;  /* 0xffffffffff0f7424 */ /* 0x000fce00078e00ff */
[----:B0-234-:R-:W-:Y:S05]  /*24a10*/  WARPSYNC.COLLECTIVE R15, `(.L_x_14875) ;  /* 0x000000000f0c7348 */ /* 0x01dfea0003c00000 */
[----:B------:R-:W-:Y:S02]  /*24a20*/  ELECT P6, UR62, PT ;  /* 0x00000000003e782f */ /* 0x000fe400038c0000 */
[----:B------:R-:W-:Y:S01]  /*24a30*/  MOV R14, UR62 ;  /* 0x0000003e000e7c02 */ /* 0x000fe20008000f00 */
[----:B0-234-:R-:W-:Y:S10]  /*24a40*/  ENDCOLLECTIVE ;  /* 0x000000000000791b */ /* 0x01dff40003800000 */
.L_x_14875:
[----:B------:R-:W-:Y:S05]  /*24a50*/  BSYNC B0 ;  /* 0x0000000000007941 */ /* 0x000fea0003800000 */
.L_x_14874:
[----:B------:R-:W-:Y:S05]  /*24a60*/  BRA `(.L_x_14876) ;  /* 0xffffffa4001c7947 */ /* 0x000fea000383ffff */
.L_x_14656:
[----:B0-----:R0:W1:Y:S02]  /*24a70*/  SYNCS.PHASECHK.TRANS64.TRYWAIT P1, [R5+URZ+0x22840], R0 ;  /* 0x02284000050075a7 */ /* 0x001064000802017f */
[----:B-1----:R-:W-:Y:S05]  /*24a80*/  @!P1 NANOSLEEP.SYNCS 0x989680 ;  /* 0x009896800000995d */ /* 0x002fea0003900000 */
[----:B------:R-:W1:Y:S02]  /*24a90*/  @!P1 SYNCS.PHASECHK.TRANS64 P1, [R5+URZ+0x22840], R0 ;  /* 0x02284000050095a7 */ /* 0x000e64000802007f */
[----:B-1----:R-:W-:Y:S05]  /*24aa0*/  @!P1 BRA `(.L_x_14656) ;  /* 0xfffffffc00f09947 */ /* 0x002fea000383ffff */
[----:B------:R-:W-:Y:S05]  /*24ab0*/  BRA `(.L_x_14877) ;  /* 0xffffffa4003c7947 */ /* 0x000fea000383ffff */
.L_x_14658:
[----:B-1----:R1:W0:Y:S02]  /*24ac0*/  SYNCS.PHASECHK.TRANS64.TRYWAIT P1, [R25+URZ+0x22840], R2 ;  /* 0x02284002190075a7 */ /* 0x002224000802017f */
[----:B0-----:R-:W-:Y:S05]  /*24ad0*/  @!P1 NANOSLEEP.SYNCS 0x989680 ;  /* 0x009896800000995d */ /* 0x001fea0003900000 */
[----:B------:R-:W0:Y:S02]  /*24ae0*/  @!P1 SYNCS.PHASECHK.TRANS64 P1, [R25+URZ+0x22840], R2 ;  /* 0x02284002190095a7 */ /* 0x000e24000802007f */
[----:B0-----:R-:W-:Y:S05]  /*24af0*/  @!P1 BRA `(.L_x_14658) ;  /* 0xfffffffc00f09947 */ /* 0x001fea000383ffff */
[----:B------:R-:W-:Y:S05]  /*24b00*/  BRA `(.L_x_14878) ;  /* 0xffffffa400487947 */ /* 0x000fea000383ffff */
.L_x_14660:
[----:B------:R0:W0:Y:S02]  /*24b10*/  SYNCS.PHASECHK.TRANS64.TRYWAIT P1, [R5+URZ+0x22860], R0 ;  /* 0x02286000050075a7 */ /* 0x000024000802017f */
[----:B0-----:R-:W-:Y:S05]  /*24b20*/  @!P1 NANOSLEEP.SYNCS 0x989680 ;  /* 0x009896800000995d */ /* 0x001fea0003900000 */
[----:B------:R-:W0:Y:S02]  /*24b30*/  @!P1 SYNCS.PHASECHK.TRANS64 P1, [R5+URZ+0x22860], R0 ;  /* 0x02286000050095a7 */ /* 0x000e24000802007f */
[----:B0-----:R-:W-:Y:S05]  /*24b40*/  @!P1 BRA `(.L_x_14660) ;  /* 0xfffffffc00f09947 */ /* 0x001fea000383ffff */
[----:B------:R-:W-:Y:S05]  /*24b50*/  BRA `(.L_x_14879) ;  /* 0xffffffa400447947 */ /* 0x000fea000383ffff */
.L_x_14880:
        /* <DEDUP_REMOVED lines=10> */
.L_x_15783:


//--------------------- .text._ZN7cutlass13device_kernelIN5flash11enable_sm90INS1_16FlashAttnFwdSm90INS1_25CollectiveMainloopFwdSm90ILi2EN4cute5tupleIJNS5_1CILi1EEES8_S8_EEENS6_IJNS7_ILi128EEENS7_ILi96EEENS7_ILi64EEEEEELi256ENS_6half_tEfNS_4arch4Sm90ELb1ELb0ELb1ELb1ELb1ELb0ELb1ELb1ELb0ELb1ELb1ELb0EEENS1_21CollectiveEpilogueFwdINS6_IJSA_NS7_ILi256EEESB_EEES9_SE_SG_Li256ELb1ELb1ELb1ELb0EEENS1_36VarlenDynamicPersistentTileSchedulerILi128ELi96ELi256ELi128ELb1ELb1ELb1ELb1ELb1ELb1EEEEEEEEEvNT_6ParamsE --------------------------
	.section	.text._ZN7cutlass13device_kernelIN5flash11enable_sm90INS1_16FlashAttnFwdSm90INS1_25CollectiveMainloopFwdSm90ILi2EN4cute5tupleIJNS5_1CILi1EEES8_S8_EEENS6_IJNS7_ILi128EEENS7_ILi96EEENS7_ILi64EEEEEELi256ENS_6half_tEfNS_4arch4Sm90ELb1ELb0ELb1ELb1ELb1ELb0ELb1ELb1ELb0ELb1ELb1ELb0EEENS1_21CollectiveEpilogueFwdINS6_IJSA_NS7_ILi256EEESB_EEES9_SE_SG_Li256ELb1ELb1ELb1ELb0EEENS1_36VarlenDynamicPersistentTileSchedulerILi128ELi96ELi256ELi128ELb1ELb1ELb1ELb1ELb1ELb1EEEEEEEEEvNT_6ParamsE,"ax",@progbits
	.align	128
.text._ZN7cutlass13device_kernelIN5flash11enable_sm90INS1_16FlashAttnFwdSm90INS1_25CollectiveMainloopFwdSm90ILi2EN4cute5tupleIJNS5_1CILi1EEES8_S8_EEENS6_IJNS7_ILi128EEENS7_ILi96EEENS7_ILi64EEEEEELi256ENS_6half_tEfNS_4arch4Sm90ELb1ELb0ELb1ELb1ELb1ELb0ELb1ELb1ELb0ELb1ELb1ELb0EEENS1_21CollectiveEpilogueFwdINS6_IJSA_NS7_ILi256EEESB_EEES9_SE_SG_Li256ELb1ELb1ELb1ELb0EEENS1_36VarlenDynamicPersistentTileSchedulerILi128ELi96ELi256ELi128ELb1ELb1ELb1ELb1ELb1ELb1EEEEEEEEEvNT_6ParamsE:
        .type           _ZN7cutlass13device_kernelIN5flash11enable_sm90INS1_16FlashAttnFwdSm90INS1_25CollectiveMainloopFwdSm90ILi2EN4cute5tupleIJNS5_1CILi1EEES8_S8_EEENS6_IJNS7_ILi128EEENS7_ILi96EEENS7_ILi64EEEEEELi256ENS_6half_tEfNS_4arch4Sm90ELb1ELb0ELb1ELb1ELb1ELb0ELb1ELb1ELb0ELb1ELb1ELb0EEENS1_21CollectiveEpilogueFwdINS6_IJSA_NS7_ILi256EEESB_EEES9_SE_SG_Li256ELb1ELb1ELb1ELb0EEENS1_36VarlenDynamicPersistentTileSchedulerILi128ELi96ELi256ELi128ELb1ELb1ELb1ELb1ELb1ELb1EEEEEEEEEvNT_6ParamsE,@function
        .size           _ZN7cutlass13device_kernelIN5flash11enable_sm90INS1_16FlashAttnFwdSm90INS1_25CollectiveMainloopFwdSm90ILi2EN4cute5tupleIJNS5_1CILi1EEES8_S8_EEENS6_IJNS7_ILi128EEENS7_ILi96EEENS7_ILi64EEEEEELi256ENS_6half_tEfNS_4arch4Sm90ELb1ELb0ELb1ELb1ELb1ELb0ELb1ELb1ELb0ELb1ELb1ELb0EEENS1_21CollectiveEpilogueFwdINS6_IJSA_NS7_ILi256EEESB_EEES9_SE_SG_Li256ELb1ELb1ELb1ELb0EEENS1_36VarlenDynamicPersistentTileSchedulerILi128ELi96ELi256ELi128ELb1ELb1ELb1ELb1ELb1ELb1EEEEEEEEEvNT_6ParamsE,(.L_x_15784 - _ZN7cutlass13device_kernelIN5flash11enable_sm90INS1_16FlashAttnFwdSm90INS1_25CollectiveMainloopFwdSm90ILi2EN4cute5tupleIJNS5_1CILi1EEES8_S8_EEENS6_IJNS7_ILi128EEENS7_ILi96EEENS7_ILi64EEEEEELi256ENS_6half_tEfNS_4arch4Sm90ELb1ELb0ELb1ELb1ELb1ELb0ELb1ELb1ELb0ELb1ELb1ELb0EEENS1_21CollectiveEpilogueFwdINS6_IJSA_NS7_ILi256EEESB_EEES9_SE_SG_Li256ELb1ELb1ELb1ELb0EEENS1_36VarlenDynamicPersistentTileSchedulerILi128ELi96ELi256ELi128ELb1ELb1ELb1ELb1ELb1ELb1EEEEEEEEEvNT_6ParamsE)
        .other          _ZN7cutlass13device_kernelIN5flash11enable_sm90INS1_16FlashAttnFwdSm90INS1_25CollectiveMainloopFwdSm90ILi2EN4cute5tupleIJNS5_1CILi1EEES8_S8_EEENS6_IJNS7_ILi128EEENS7_ILi96EEENS7_ILi64EEEEEELi256ENS_6half_tEfNS_4arch4Sm90ELb1ELb0ELb1ELb1ELb1ELb0ELb1ELb1ELb0ELb1ELb1ELb0EEENS1_21CollectiveEpilogueFwdINS6_IJSA_NS7_ILi256EEESB_EEES9_SE_SG_Li256ELb1ELb1ELb1ELb0EEENS1_36VarlenDynamicPersistentTileSchedulerILi128ELi96ELi256ELi128ELb1ELb1ELb1ELb1ELb1ELb1EEEEEEEEEvNT_6ParamsE,@"STO_CUDA_ENTRY STV_DEFAULT"
_ZN7cutlass13device_kernelIN5flash11enable_sm90INS1_16FlashAttnFwdSm90INS1_25CollectiveMainloopFwdSm90ILi2EN4cute5tupleIJNS5_1CILi1EEES8_S8_EEENS6_IJNS7_ILi128EEENS7_ILi96EEENS7_ILi64EEEEEELi256ENS_6half_tEfNS_4arch4Sm90ELb1ELb0ELb1ELb1ELb1ELb0ELb1ELb1ELb0ELb1ELb1ELb0EEENS1_21CollectiveEpilogueFwdINS6_IJSA_NS7_ILi256EEESB_EEES9_SE_SG_Li256ELb1ELb1ELb1ELb0EEENS1_36VarlenDynamicPersistentTileSchedulerILi128ELi96ELi256ELi128ELb1ELb1ELb1ELb1ELb1ELb1EEEEEEEEEvNT_6ParamsE:
        /* <DEDUP_REMOVED lines=47> */
.L_x_14881:
        /* <DEDUP_REMOVED lines=22> */
.L_x_14882:
        /* <DEDUP_REMOVED lines=18> */
.L_x_14883:
        /* <DEDUP_REMOVED lines=22> */
.L_x_14884:
        /* <DEDUP_REMOVED lines=23> */
.L_x_14885:
        /* <DEDUP_REMOVED lines=10> */
.L_x_14887:
        /* <DEDUP_REMOVED lines=68> */
[----:B------:R-:W-:Y:S01]  /*0d20*/  IMAD R206, R3, 0x8, R0 ;  /* 0x0000000803ce7824 */ /* 0x000fe200078e0200 */
[----:B------:R0:W-:Y:S01]  /*0d30*/  STL [R1+0x30], R0 ;  /* 0x0000300001007387 */ /* 0x0001e20000100800 */
[----:B------:R-:W-:-:S03]  /*0d40*/  IMAD.IADD R9, R16, 0x1, -R9 ;  /* 0x0000000110097824 */ /* 0x000fc600078e0a09 */
[----:B------:R1:W-:Y:S01]  /*0d50*/  STL [R1+0x38], R2 ;  /* 0x0000380201007387 */ /* 0x0003e20000100800 */
[----:B------:R-:W-:-:S04]  /*0d60*/  IMAD.SHL.U32 R22, R9, 0x2, RZ ;  /* 0x0000000209167824 */ /* 0x000fc800078e00ff */
[C---:B------:R-:W-:Y:S01]  /*0d70*/  VIADD R5, R22.reuse, 0x90 ;  /* 0x0000009016057836 */ /* 0x040fe20000000000 */
[C---:B------:R-:W-:Y:S01]  /*0d80*/  IADD3 R21, R22.reuse, 0x18, RZ ;  /* 0x0000001816157810 */ /* 0x040fe20007ffe0ff */
[----:B0-----:R-:W-:Y:S01]  /*0d90*/  IMAD.U32 R0, RZ, RZ, UR6 ;  /* 0x00000006ff007e24 */ /* 0x001fe2000f8e00ff */
[C---:B------:R-:W-:Y:S01]  /*0da0*/  IADD3 R225, R22.reuse, 0xc8, RZ ;  /* 0x000000c816e17810 */ /* 0x040fe20007ffe0ff */
[C---:B------:R-:W-:Y:S01]  /*0db0*/  VIADD R4, R22.reuse, 0x98 ;  /* 0x0000009816047836 */ /* 0x040fe20000000000 */
[----:B------:R-:W-:Y:S01]  /*0dc0*/  SHF.R.S32.HI R5, RZ, 0x1f, R5 ;  /* 0x0000001fff057819 */ /* 0x000fe20000011405 */
[C---:B-1----:R-:W-:Y:S01]  /*0dd0*/  VIADD R2, R22.reuse, 0xa0 ;  /* 0x000000a016027836 */ /* 0x042fe20000000000 */
        /* <DEDUP_REMOVED lines=46> */
[----:B------:R-:W-:Y:S02]  /*10c0*/  SHF.R.S32.HI R4, RZ, 0x1f, R225 ;  /* 0x0000001fff047819 */ /* 0x000fe400000114e1 */
[----:B0-----:R-:W-:-:S07]  /*10d0*/  SHF.R.S32.HI R2, RZ, 0x1f, R224 ;  /* 0x0000001fff027819 */ /* 0x001fce00000114e0 */
.L_x_14952:
[----:B------:R-:W-:Y:S01]  /*10e0*/  ULDC.64 UR6, c[0x0][0xd88] ;  /* 0x0003620000067ab9 */ /* 0x000fe20000000a00 */
[----:B------:R-:W-:Y:S01]  /*10f0*/  ULDC.64 UR8, c[0x0][0xb10] ;  /* 0x0002c40000087ab9 */ /* 0x000fe20000000a00 */
[----:B------:R-:W-:Y:S01]  /*1100*/  UIMAD.WIDE UR6, UR5, 0x4, UR6 ;  /* 0x00000004050678a5 */ /* 0x000fe2000f8e0206 */
[----:B0---4-:R-:W0:Y:S05]  /*1110*/  LDC.64 R8, c[0x0][0x418] ;  /* 0x00010600ff087b82 */ /* 0x011e2a0000000a00 */
[----:B------:R-:W-:Y:S02]  /*1120*/  IMAD.U32 R212, RZ, RZ, UR6 ;  /* 0x00000006ffd47e24 */ /* 0x000fe4000f8e00ff */
[----:B------:R-:W-:Y:S01]  /*1130*/  IMAD.U32 R213, RZ, RZ, UR7 ;  /* 0x00000007ffd57e24 */ /* 0x000fe2000f8e00ff */
[----:B------:R-:W-:Y:S01]  /*1140*/  ULDC.64 UR6, c[0x0][0xb20] ;  /* 0x0002c80000067ab9 */ /* 0x000fe20000000a00 */
[----:B-1----:R-:W1:Y:S03]  /*1150*/  LDC R0, c[0x0][0x424] ;  /* 0x00010900ff007b82 */ /* 0x002e660000000800 */
[----:B--2---:R-:W2:Y:S01]  /*1160*/  LDG.E R212, desc[UR36][R212.64] ;  /* 0x00000024d4d47981 */ /* 0x004ea2000c1e1900 */
[----:B------:R-:W-:Y:S01]  /*1170*/  ISETP.NE.U32.AND P1, PT, RZ, UR6, PT ;  /* 0x00000006ff007c0c */ /* 0x000fe2000bf25070 */
[----:B------:R-:W-:Y:S01]  /*1180*/  IMAD.MOV.U32 R4, RZ, RZ, RZ ;  /* 0x000000ffff047224 */ /* 0x000fe200078e00ff */
[----:B------:R-:W-:-:S02]  /*1190*/  ISETP.NE.U32.AND P0, PT, RZ, UR8, PT ;  /* 0x00000008ff007c0c */ /* 0x000fc4000bf05070 */
[----:B------:R-:W-:Y:S01]  /*11a0*/  ISETP.NE.AND.EX P1, PT, RZ, UR7, PT, P1 ;  /* 0x00000007ff007c0c */ /* 0x000fe2000bf25310 */
[----:B---3--:R-:W3:Y:S01]  /*11b0*/  LDC R7, c[0x0][0x2f0] ;  /* 0x0000bc00ff077b82 */ /* 0x008ee20000000800 */
[----:B------:R-:W-:Y:S02]  /*11c0*/  ISETP.NE.AND.EX P0, PT, RZ, UR9, PT, P0 ;  /* 0x00000009ff007c0c */ /* 0x000fe4000bf05300 */
[----:B--2---:R-:W-:-:S09]  /*11d0*/  SHF.R.S32.HI R223, RZ, 0x1f, R212 ;  /* 0x0000001fffdf7819 */ /* 0x004fd200000114d4 */
[----:B------:R-:W-:-:S04]  /*11e0*/  @P1 LEA R2, P2, R212, UR6, 0x2 ;  /* 0x00000006d4021c11 */ /* 0x000fc8000f8410ff */
[C---:B------:R-:W-:Y:S02]  /*11f0*/  @P1 LEA.HI.X R3, R212.reuse, UR7, R223, 0x2, P2 ;  /* 0x00000007d4031c11 */ /* 0x040fe400090f14df */
[----:B------:R-:W-:-:S03]  /*1200*/  @P0 LEA R202, P2, R212, UR8, 0x2 ;  /* 0x00000008d4ca0c11 */ /* 0x000fc6000f8410ff */
[----:B------:R2:W5:Y:S01]  /*1210*/  @P1 LDG.E R4, desc[UR36][R2.64] ;  /* 0x0000002402041981 */ /* 0x000562000c1e1900 */
[----:B------:R-:W-:Y:S01]  /*1220*/  @P0 LEA.HI.X R203, R212, UR9, R223, 0x2, P2 ;  /* 0x00000009d4cb0c11 */ /* 0x000fe200090f14df */
[----:B------:R-:W-:-:S04]  /*1230*/  ULDC.64 UR8, c[0x0][0xb18] ;  /* 0x0002c60000087ab9 */ /* 0x000fc80000000a00 */
[----:B------:R2:W5:Y:S01]  /*1240*/  @P0 LDG.E R202, desc[UR36][R202.64] ;  /* 0x00000024caca0981 */ /* 0x000562000c1e1900 */
[----:B0-----:R-:W-:Y:S02]  /*1250*/  ISETP.NE.U32.AND P1, PT, R8, RZ, PT ;  /* 0x000000ff0800720c */ /* 0x001fe40003f25070 */
[----:B------:R-:W-:Y:S02]  /*1260*/  ISETP.NE.U32.AND P2, PT, RZ, UR8, PT ;  /* 0x00000008ff007c0c */ /* 0x000fe4000bf45070 */
[----:B------:R-:W-:Y:S02]  /*1270*/  ISETP.NE.AND.EX P1, PT, R9, RZ, PT, P1 ;  /* 0x000000ff0900720c */ /* 0x000fe40003f25310 */
[----:B------:R-:W-:Y:S02]  /*1280*/  ISETP.NE.AND.EX P2, PT, RZ, UR9, PT, P2 ;  /* 0x00000009ff007c0c */ /* 0x000fe4000bf45320 */
[----:B-1----:R-:W-:Y:S01]  /*1290*/  SEL R0, R0, 0x1, P1 ;  /* 0x0000000100007807 */ /* 0x002fe20000800000 */
[----:B--23--:R-:W-:Y:S10]  /*12a0*/  @P0 BRA `(.L_x_14888) ;  /* 0x0000000000280947 */ /* 0x00cff40003800000 */
        /* <DEDUP_REMOVED lines=10> */
.L_x_14888:
[----:B------:R-:W-:Y:S01]  /*1350*/  IMAD R203, R0, R7, RZ ;  /* 0x0000000700cb7224 */ /* 0x000fe200078e02ff */
[----:B------:R-:W-:Y:S01]  /*1360*/  LOP3.LUT R213, R6, 0xffff, RZ, 0xc0, !PT ;  /* 0x0000ffff06d57812 */ /* 0x000fe200078ec0ff */
[----:B------:R-:W-:Y:S06]  /*1370*/  @!P2 BRA `(.L_x_14889) ;  /* 0x000000000010a947 */ /* 0x000fec0003800000 */
[----:B------:R-:W-:-:S04]  /*1380*/  LEA R2, P0, R212, UR8, 0x2 ;  /* 0x00000008d4027c11 */ /* 0x000fc8000f8010ff */
[----:B------:R-:W-:-:S05]  /*1390*/  LEA.HI.X R3, R212, UR9, R223, 0x2, P0 ;  /* 0x00000009d4037c11 */ /* 0x000fca00080f14df */
[----:B------:R1:W5:Y:S01]  /*13a0*/  LDG.E R203, desc[UR36][R2.64] ;  /* 0x0000002402cb7981 */ /* 0x000362000c1e1900 */
[----:B------:R-:W-:Y:S05]  /*13b0*/  BRA `(.L_x_14890) ;  /* 0x0000000000247947 */ /* 0x000fea0003800000 */
.L_x_14889:
        /* <DEDUP_REMOVED lines=9> */
.L_x_14890:
[----:B------:R-:W2:Y:S01]  /*1450*/  LDC R0, c[0x0][0x448] ;  /* 0x00011200ff007b82 */ /* 0x000ea20000000800 */
[----:B------:R-:W-:Y:S01]  /*1460*/  USHF.L.U32 UR4, UR4, 0x7, URZ ;  /* 0x0000000704047899 */ /* 0x000fe2000800063f */
[----:B-----5:R-:W-:Y:S01]  /*1470*/  IMAD.IADD R203, R203, 0x1, -R4 ;  /* 0x00000001cbcb7824 */ /* 0x020fe200078e0a04 */
[----:B------:R-:W-:-:S04]  /*1480*/  LOP3.LUT R23, R23, 0xfffffffd, RZ, 0xc0, !PT ;  /* 0xfffffffd17177812 */ /* 0x000fc800078ec0ff */
[----:B------:R-:W-:Y:S01]  /*1490*/  IMAD.U32 R204, RZ, RZ, UR4 ;  /* 0x00000004ffcc7e24 */ /* 0x000fe2000f8e00ff */
[----:B------:R-:W-:Y:S01]  /*14a0*/  UIADD3 UR4, UR4, 0x7f, URZ ;  /* 0x0000007f04047890 */ /* 0x000fe2000fffe03f */
[----:B01----:R-:W-:Y:S02]  /*14b0*/  IADD3 R3, R203, 0x60, -R202 ;  /* 0x00000060cb037810 */ /* 0x003fe40007ffe8ca */
[----:B--2---:R-:W-:-:S03]  /*14c0*/  ISETP.NE.AND P0, PT, R0, 0x1, PT ;  /* 0x000000010000780c */ /* 0x004fc60003f05270 */
[----:B------:R-:W-:-:S10]  /*14d0*/  IMAD.U32 R0, RZ, RZ, UR4 ;  /* 0x00000004ff007e24 */ /* 0x000fd4000f8e00ff */
[----:B------:R-:W0:Y:S01]  /*14e0*/  @P0 LDC R2, c[0x0][0x44c] ;  /* 0x00011300ff020b82 */ /* 0x000e220000000800 */
[----:B------:R-:W-:-:S07]  /*14f0*/  @P0 LOP3.LUT R23, R23, 0x2, RZ, 0xfc, !PT ;  /* 0x0000000217170812 */ /* 0x000fce00078efcff */
[----:B------:R-:W1:Y:S01]  /*1500*/  @P0 LDC R5, c[0x0][0x450] ;  /* 0x00011400ff050b82 */ /* 0x000e620000000800 */
[----:B0-----:R-:W-:Y:S01]  /*1510*/  @P0 IMAD.HI.U32 R2, R2, UR4, RZ ;  /* 0x0000000402020c27 */ /* 0x001fe2000f8e00ff */
[----:B------:R-:W-:-:S04]  /*1520*/  UMOV UR4, URZ ;  /* 0x0000003f00047c82 */ /* 0x000fc80008000000 */
[----:B-1----:R-:W-:Y:S01]  /*1530*/  @P0 SHF.R.U32.HI R0, RZ, R5, R2 ;  /* 0x00000005ff000219 */ /* 0x002fe20000011602 */
[----:B------:R-:W-:-:S04]  /*1540*/  VIADD R2, R203, 0x5f ;  /* 0x0000005fcb027836 */ /* 0x000fc80000000000 */
[----:B------:R-:W-:Y:S01]  /*1550*/  IMAD.IADD R3, R3, 0x1, R0 ;  /* 0x0000000103037824 */ /* 0x000fe200078e0200 */
[----:B------:R-:W-:Y:S01]  /*1560*/  LOP3.LUT R0, R6, 0xff000000, RZ, 0xc0, !PT ;  /* 0xff00000006007812 */ /* 0x000fe200078ec0ff */
[----:B------:R-:W-:Y:S01]  /*1570*/  IMAD.HI R2, R2, 0x2aaaaaab, RZ ;  /* 0x2aaaaaab02027827 */ /* 0x000fe200078e02ff */
[----:B------:R-:W-:-:S03]  /*1580*/  LOP3.LUT R6, R6, 0xff0000, RZ, 0xc0, !PT ;  /* 0x00ff000006067812 */ /* 0x000fc600078ec0ff */
[----:B------:R-:W-:Y:S01]  /*1590*/  IMAD.HI R4, R3, 0x2aaaaaab, RZ ;  /* 0x2aaaaaab03047827 */ /* 0x000fe200078e02ff */
[----:B------:R-:W-:Y:S02]  /*15a0*/  SHF.R.U32.HI R3, RZ, 0x8, R0 ;  /* 0x00000008ff037819 */ /* 0x000fe40000011600 */
[----:B------:R-:W-:Y:S02]  /*15b0*/  SHF.R.U32.HI R5, RZ, 0x1f, R2 ;  /* 0x0000001fff057819 */ /* 0x000fe40000011602 */
[----:B------:R-:W-:Y:S02]  /*15c0*/  LEA.HI R3, R6, R3, RZ, 0x10 ;  /* 0x0000000306037211 */ /* 0x000fe400078f80ff */
[----:B------:R-:W-:Y:S02]  /*15d0*/  SHF.R.U32.HI R7, RZ, 0x1f, R4 ;  /* 0x0000001fff077819 */ /* 0x000fe40000011604 */
[----:B------:R-:W-:Y:S02]  /*15e0*/  LOP3.LUT R8, R3, 0xff, RZ, 0xc0, !PT ;  /* 0x000000ff03087812 */ /* 0x000fe400078ec0ff */
[----:B------:R-:W-:-:S02]  /*15f0*/  LEA.HI.SX32 R5, R2, R5, 0x1c ;  /* 0x0000000502057211 */ /* 0x000fc400078fe2ff */
[----:B------:R-:W-:Y:S01]  /*1600*/  LEA.HI.SX32 R4, R4, R7, 0x1c ;  /* 0x0000000704047211 */ /* 0x000fe200078fe2ff */
[----:B------:R0:W-:Y:S01]  /*1610*/  STL [R1+0x24], R8 ;  /* 0x0000240801007387 */ /* 0x0001e20000100800 */
[----:B------:R-:W-:Y:S02]  /*1620*/  R2UR UR8, R8 ;  /* 0x00000000080872ca */ /* 0x000fe400000e0000 */
[----:B------:R-:W-:Y:S02]  /*1630*/  VIMNMX R4, R5, R4, PT ;  /* 0x0000000405047248 */ /* 0x000fe40003fe0100 */
[----:B------:R-:W-:Y:S02]  /*1640*/  SHF.R.U32.HI R214, RZ, 0x10, R3 ;  /* 0x00000010ffd67819 */ /* 0x000fe40000011603 */
[----:B------:R-:W-:-:S13]  /*1650*/  ISETP.GE.AND P0, PT, R4, 0x1, PT ;  /* 0x000000010400780c */ /* 0x000fda0003f06270 */
[----:B0-----:R-:W-:Y:S05]  /*1660*/  @!P0 BRA `(.L_x_14891) ;  /* 0x0000000000908947 */ /* 0x001fea0003800000 */
[----:B------:R-:W0:Y:S01]  /*1670*/  LDC R3, c[0x0][0xae8] ;  /* 0x0002ba00ff037b82 */ /* 0x000e220000000800 */
[----:B------:R-:W-:Y:S01]  /*1680*/  ISETP.NE.AND P0, PT, R214, RZ, PT ;  /* 0x000000ffd600720c */ /* 0x000fe20003f05270 */
[----:B------:R-:W-:-:S03]  /*1690*/  UMOV UR4, URZ ;  /* 0x0000003f00047c82 */ /* 0x000fc60008000000 */
[----:B0-----:R-:W-:-:S04]  /*16a0*/  SEL R5, R214, R3, P0 ;  /* 0x00000003d6057207 */ /* 0x001fc80000000000 */
[-C--:B------:R-:W-:Y:S02]  /*16b0*/  IABS R0, R5.reuse ;  /* 0x0000000500007213 */ /* 0x080fe40000000000 */
[----:B------:R-:W-:Y:S02]  /*16c0*/  IABS R7, R5 ;  /* 0x0000000500077213 */ /* 0x000fe40000000000 */
[----:B------:R-:W-:Y:S02]  /*16d0*/  R2UR UR9, R0 ;  /* 0x00000000000972ca */ /* 0x000fe400000e0000 */
[----:B------:R-:W-:-:S04]  /*16e0*/  IADD3 R0, R5, -0x1, R4 ;  /* 0xffffffff05007810 */ /* 0x000fc80007ffe004 */
[----:B------:R-:W-:Y:S02]  /*16f0*/  IABS R6, R0 ;  /* 0x0000000000067213 */ /* 0x000fe40000000000 */
[----:B------:R-:W-:Y:S02]  /*1700*/  LOP3.LUT R0, R0, R5, RZ, 0x3c, !PT ;  /* 0x0000000500007212 */ /* 0x000fe400078e3cff */
        /* <DEDUP_REMOVED lines=13> */
[----:B------:R-:W-:Y:S02]  /*17e0*/  R2UR UR6, R0 ;  /* 0x00000000000672ca */ /* 0x000fe400000e0000 */
[----:B------:R-:W-:Y:S01]  /*17f0*/  R2UR UR7, R5 ;  /* 0x00000000050772ca */ /* 0x000fe200000e0000 */
[----:B------:R-:W-:-:S11]  /*1800*/  UISETP.GT.U32.AND UP1, UPT, UR9, UR4, UPT ;  /* 0x000000040900728c */ /* 0x000fd6000bf24070 */
[----:B------:R-:W-:Y:S02]  /*1810*/  @!UP1 UIADD3 UR4, UR4, -UR9, URZ ;  /* 0x8000000904049290 */ /* 0x000fe4000fffe03f */
[----:B------:R-:W-:Y:S02]  /*1820*/  @!UP1 UIADD3 UR5, UR5, 0x1, URZ ;  /* 0x0000000105059890 */ /* 0x000fe4000fffe03f */
[----:B------:R-:W-:Y:S02]  /*1830*/  UISETP.GE.U32.AND UP0, UPT, UR4, UR9, UPT ;  /* 0x000000090400728c */ /* 0x000fe4000bf06070 */
[----:B------:R-:W-:Y:S01]  /*1840*/  UISETP.GE.AND UP1, UPT, UR6, URZ, UPT ;  /* 0x0000003f0600728c */ /* 0x000fe2000bf26270 */
[----:B------:R-:W-:-:S08]  /*1850*/  R2UR UR6, R5 ;  /* 0x00000000050672ca */ /* 0x000fd000000e0000 */
[----:B------:R-:W-:Y:S02]  /*1860*/  @UP0 UIADD3 UR5, UR5, 0x1, URZ ;  /* 0x0000000105050890 */ /* 0x000fe4000fffe03f */
[----:B------:R-:W-:-:S05]  /*1870*/  UISETP.NE.AND UP0, UPT, UR7, URZ, UPT ;  /* 0x0000003f0700728c */ /* 0x000fca000bf05270 */
[----:B------:R-:W-:Y:S02]  /*1880*/  UMOV UR4, UR5 ;  /* 0x0000000500047c82 */ /* 0x000fe40008000000 */
[----:B------:R-:W-:-:S04]  /*1890*/  @!UP1 UIADD3 UR4, -UR4, URZ, URZ ;  /* 0x0000003f04049290 */ /* 0x000fc8000fffe13f */
[----:B------:R-:W-:-:S12]  /*18a0*/  @!UP0 ULOP3.LUT UR4, URZ, UR6, URZ, 0x33, !UPT ;  /* 0x000000063f048292 */ /* 0x000fd8000f8e333f */
.L_x_14891:
        /* <DEDUP_REMOVED lines=98> */
[----:B------:R-:W-:Y:S01]  /*1ed0*/  IMAD.U32 R201, RZ, RZ, UR5 ;  /* 0x00000005ffc97e24 */ /* 0x000fe2000f8e00ff */
[----:B------:R-:W-:Y:S01]  /*1ee0*/  MOV R200, UR4 ;  /* 0x0000000400c87c02 */ /* 0x000fe20008000f00 */
        /* <DEDUP_REMOVED lines=17> */
.L_x_14893:
[----:B------:R-:W2:Y:S01]  /*2000*/  LDL R2, [R1+0x28] ;  /* 0x0000280001027983 */ /* 0x000ea20000100800 */
[----:B------:R-:W-:Y:S01]  /*2010*/  MOV R0, 0x400 ;  /* 0x0000040000007802 */ /* 0x000fe20000000f00 */
[----:B------:R-:W0:Y:S01]  /*2020*/  S2R R3, SR_CgaCtaId ;  /* 0x0000000000037919 */ /* 0x000e220000008800 */
[----:B------:R-:W1:Y:S02]  /*2030*/  S2R R16, SR_TID.X ;  /* 0x0000000000107919 */ /* 0x000e640000002100 */
[----:B0-----:R-:W-:Y:S02]  /*2040*/  LEA R5, R3, R0, 0x18 ;  /* 0x0000000003057211 */ /* 0x001fe400078ec0ff */
[----:B-1----:R-:W-:Y:S02]  /*2050*/  SHF.R.U32.HI R16, RZ, 0x7, R16 ;  /* 0x00000007ff107819 */ /* 0x002fe40000011610 */
[----:B--2---:R-:W-:-:S13]  /*2060*/  R2UR UR5, R2 ;  /* 0x00000000020572ca */ /* 0x004fda00000e0000 */
[----:B------:R-:W-:-:S04]  /*2070*/  ULEA.HI UR4, UR5, UR5, URZ, 0x1 ;  /* 0x0000000505047291 */ /* 0x000fc8000f8f083f */
[----:B------:R-:W-:-:S04]  /*2080*/  ULOP3.LUT UR4, UR4, 0xfffffffe, URZ, 0xc0, !UPT ;  /* 0xfffffffe04047892 */ /* 0x000fc8000f8ec03f */
[----:B------:R-:W-:-:S06]  /*2090*/  UIADD3 UR4, UR5, -UR4, URZ ;  /* 0x8000000405047290 */ /* 0x000fcc000fffe03f */
[----:B------:R-:W-:-:S05]  /*20a0*/  IMAD.U32 R2, RZ, RZ, UR4 ;  /* 0x00000004ff027e24 */ /* 0x000fca000f8e00ff */
[----:B------:R-:W-:Y:S01]  /*20b0*/  SHF.L.U32 R0, R2, 0x1f, RZ ;  /* 0x0000001f02007819 */ /* 0x000fe200000006ff */
[----:B------:R-:W-:-:S03]  /*20c0*/  VIADD R2, R16, 0x8 ;  /* 0x0000000810027836 */ /* 0x000fc60000000000 */
[----:B------:R-:W0:Y:S02]  /*20d0*/  SYNCS.PHASECHK.TRANS64.TRYWAIT P0, [R5+URZ+0x32400], R0 ;  /* 0x03240000050075a7 */ /* 0x000e24000800017f */
[----:B0-----:R-:W-:Y:S05]  /*20e0*/  @!P0 BRA `(.L_x_14894) ;  /* 0x00000148004c8947 */ /* 0x001fea0003800000 */
.L_x_15045:
[----:B------:R-:W2:Y:S01]  /*20f0*/  LDL R3, [R1+0x38] ;  /* 0x0000380001037983 */ /* 0x000ea20000100800 */
[----:B------:R-:W-:Y:S05]  /*2100*/  WARPSYNC.ALL ;  /* 0x0000000000007948 */ /* 0x000fea0003800000 */
[----:B------:R1:W-:Y:S01]  /*2110*/  BAR.SYNC.DEFER_BLOCKING R2, 0x100 ;  /* 0x000400020000751d */ /* 0x0003e20000010000 */
[----:B--2---:R-:W-:-:S13]  /*2120*/  R2UR UR4, R3 ;  /* 0x00000000030472ca */ /* 0x004fda00000e0000 */
[----:B------:R-:W-:-:S05]  /*2130*/  IMAD.U32 R3, RZ, RZ, UR4 ;  /* 0x00000004ff037e24 */ /* 0x000fca000f8e00ff */
[----:B------:R-:W-:-:S13]  /*2140*/  ISETP.NE.AND P0, PT, R3, 0x3, PT ;  /* 0x000000030300780c */ /* 0x000fda0003f05270 */
[----:B-1----:R-:W-:Y:S05]  /*2150*/  @!P0 BRA `(.L_x_14895) ;  /* 0x0000000000048947 */ /* 0x002fea0003800000 */
[----:B------:R-:W-:Y:S01]  /*2160*/  BPT.TRAP 0x1 ;  /* 0x000000040000795c */ /* 0x000fe20000300000 */
.L_x_14895:
[----:B------:R-:W-:Y:S01]  /*2170*/  R2UR UR6, R5 ;  /* 0x00000000050672ca */ /* 0x000fe200000e0000 */
[----:B------:R-:W-:-:S05]  /*2180*/  IMAD.U32 R3, RZ, RZ, UR39 ;  /* 0x00000027ff037e24 */ /* 0x000fca000f8e00ff */
[----:B------:R-:W-:-:S07]  /*2190*/  SHF.L.U32 R3, R3, 0x1f, RZ ;  /* 0x0000001f03037819 */ /* 0x000fce00000006ff */
[----:B------:R-:W-:-:S09]  /*21a0*/  ULEA UR6, UR38, UR6, 0x3 ;  /* 0x0000000626067291 */ /* 0x000fd2000f8e183f */
[----:B------:R1:W2:Y:S01]  /*21b0*/  SYNCS.PHASECHK.TRANS64.TRYWAIT P1, [UR6+0x32430], R3 ;  /* 0x03243003ff0075a7 */ /* 0x0002a20008020146 */
[----:B------:R-:W-:Y:S05]  /*21c0*/  @!P0 BRA `(.L_x_14896) ;  /* 0x0000000000048947 */ /* 0x000fea0003800000 */
[----:B------:R-:W-:Y:S01]  /*21d0*/  BPT.TRAP 0x1 ;  /* 0x000000040000795c */ /* 0x000fe20000300000 */
.L_x_14896:
[----:B--2---:R-:W-:Y:S05]  /*21e0*/  @P1 BRA `(.L_x_14897) ;  /* 0x0000000000081947 */ /* 0x004fea0003800000 */
[----:B------:R-:W2:Y:S02]  /*21f0*/  SYNCS.PHASECHK.TRANS64.TRYWAIT P1, [UR6+0x32430], R3 ;  /* 0x03243003ff0075a7 */ /* 0x000ea40008020146 */
[----:B--2---:R-:W-:Y:S05]  /*2200*/  @!P1 BRA `(.L_x_14898) ;  /* 0x0000014800189947 */ /* 0x004fea0003800000 */
.L_x_14897:
[----:B------:R-:W-:Y:S01]  /*2210*/  R2UR UR4, R5 ;  /* 0x00000000050472ca */ /* 0x000fe200000e0000 */
[----:B------:R-:W-:Y:S01]  /*2220*/  WARPGROUP.ARRIVE ;  /* 0x00000000000079c5 */ /* 0x000fe20000000000 */
[----:B------:R-:W-:Y:S01]  /*2230*/  UMOV UR8, UR41 ;  /* 0x0000002900087c82 */ /* 0x000fe20008000000 */
[----:B------:R-:W-:Y:S01]  /*2240*/  UMOV UR9, 0x40000040 ;  /* 0x4000004000097882 */ /* 0x000fe20000000000 */
[----:B------:R-:W-:Y:S01]  /*2250*/  UMOV UR11, 0x40000040 ;  /* 0x40000040000b7882 */ /* 0x000fe20000000000 */
[----:B------:R-:W-:-:S08]  /*2260*/  UIADD3 UR5, UR41, 0x2, URZ ;  /* 0x0000000229057890 */ /* 0x000fd0000fffe03f */
        /* <DEDUP_REMOVED lines=40> */
[----:B------:R-:W3:Y:S02]  /*24f0*/  SYNCS.PHASECHK.TRANS64.TRYWAIT P1, [R5+URZ+0x32410], R0 ;  /* 0x03241000050075a7 */ /* 0x000ee4000802017f */
[----:B---3--:R-:W-:Y:S05]  /*2500*/  @!P1 BRA `(.L_x_14899) ;  /* 0x0000014400709947 */ /* 0x008fea0003800000 */
.L_x_15046:
[----:B------:R-:W-:Y:S05]  /*2510*/  @!P0 BRA `(.L_x_14900) ;  /* 0x0000000000048947 */ /* 0x000fea0003800000 */
[----:B------:R-:W-:Y:S01]  /*2520*/  BPT.TRAP 0x1 ;  /* 0x000000040000795c */ /* 0x000fe20000300000 */
.L_x_14900:
[----:B------:R4:W0:Y:S01]  /*2530*/  SYNCS.PHASECHK.TRANS64.TRYWAIT P1, [UR6+0x32450], R3 ;  /* 0x03245003ff0075a7 */ /* 0x0008220008020146 */
[----:B------:R-:W-:Y:S05]  /*2540*/  @!P0 BRA `(.L_x_14901) ;  /* 0x0000000000048947 */ /* 0x000fea0003800000 */
[----:B------:R-:W-:Y:S01]  /*2550*/  BPT.TRAP 0x1 ;  /* 0x000000040000795c */ /* 0x000fe20000300000 */
.L_x_14901:
[----:B0-----:R-:W-:Y:S05]  /*2560*/  @P1 BRA `(.L_x_14902) ;  /* 0x0000000000081947 */ /* 0x001fea0003800000 */
[----:B------:R-:W0:Y:S02]  /*2570*/  SYNCS.PHASECHK.TRANS64.TRYWAIT P1, [UR6+0x32450], R3 ;  /* 0x03245003ff0075a7 */ /* 0x000e240008020146 */
[----:B0-----:R-:W-:Y:S05]  /*2580*/  @!P1 BRA `(.L_x_14903) ;  /* 0x0000014400649947 */ /* 0x001fea0003800000 */
.L_x_14902:
[----:B------:R-:W-:Y:S01]  /*2590*/  R2UR UR4, R5 ;  /* 0x00000000050472ca */ /* 0x000fe200000e0000 */
[----:B------:R-:W-:Y:S01]  /*25a0*/  WARPGROUP.ARRIVE ;  /* 0x00000000000079c5 */ /* 0x000fe20000000000 */
[----:B------:R-:W-:Y:S01]  /*25b0*/  UMOV UR9, 0x40000040 ;  /* 0x4000004000097882 */ /* 0x000fe20000000000 */
[----:B------:R-:W-:Y:S01]  /*25c0*/  UMOV UR11, 0x40000040 ;  /* 0x40000040000b7882 */ /* 0x000fe20000000000 */
[----:B------:R-:W-:Y:S01]  /*25d0*/  MOV R13, UR9 ;  /* 0x00000009000d7c02 */ /* 0x000fe20008000f00 */
[----:B------:R-:W-:Y:S01]  /*25e0*/  UMOV UR13, 0x40000040 ;  /* 0x40000040000d7882 */ /* 0x000fe20000000000 */
        /* <DEDUP_REMOVED lines=8> */
[----:B0--3--:R-:W0:Y:S01]  /*2670*/  S2R R0, SR_TID.X ;  /* 0x0000000000007919 */ /* 0x009e220000002100 */
[----:B------:R-:W-:Y:S01]  /*2680*/  UMOV UR23, 0x40000040 ;  /* 0x4000004000177882 */ /* 0x000fe20000000000 */
[----:B------:R-:W-:Y:S01]  /*2690*/  UMOV UR25, 0x40000040 ;  /* 0x4000004000197882 */ /* 0x000fe20000000000 */
[----:B------:R-:W-:Y:S01]  /*26a0*/  USHF.R.U32.HI UR4, URZ, 0x4, UR4 ;  /* 0x000000043f047899 */ /* 0x000fe20008011604 */
[----:B------:R-:W-:Y:S01]  /*26b0*/  UMOV UR27, 0x40000040 ;  /* 0x40000040001b7882 */ /* 0x000fe20000000000 */
[----:B------:R-:W-:-:S02]  /*26c0*/  UMOV UR29, 0x40000040 ;  /* 0x40000040001d7882 */ /* 0x000fc40000000000 */
[----:B------:R-:W-:Y:S02]  /*26d0*/  ULOP3.LUT UR7, UR4, 0x3fff, URZ, 0xc0, !UPT ;  /* 0x00003fff04077892 */ /* 0x000fe4000f8ec03f */
[----:B------:R-:W-:Y:S02]  /*26e0*/  ULOP3.LUT UR4, UR40, 0x10000, URZ, 0xfc, !UPT ;  /* 0x0001000028047892 */ /* 0x000fe4000f8efc3f */
[----:B------:R-:W-:Y:S02]  /*26f0*/  ULOP3.LUT UR60, UR7, 0x10000, URZ, 0xfc, !UPT ;  /* 0x00010000073c7892 */ /* 0x000fe4000f8efc3f */
[----:B------:R-:W-:Y:S02]  /*2700*/  UIADD3 UR52, UR4, 0x402, URZ ;  /* 0x0000040204347890 */ /* 0x000fe4000fffe03f */
[----:B------:R-:W-:Y:S01]  /*2710*/  UIMAD UR5, UR38, 0xc00, UR60 ;  /* 0x00000c00260578a4 */ /* 0x000fe2000f8e023c */
[----:B------:R-:W-:Y:S01]  /*2720*/  UMOV UR8, UR4 ;  /* 0x0000000400087c82 */ /* 0x000fe20008000000 */
[----:B------:R-:W-:Y:S01]  /*2730*/  UIADD3 UR16, UR4, 0x800, URZ ;  /* 0x0000080004107890 */ /* 0x000fe2000fffe03f */
[----:B------:R-:W-:Y:S01]  /*2740*/  IMAD.U32 R12, RZ, RZ, UR8 ;  /* 0x00000008ff0c7e24 */ /* 0x000fe2000f8e00ff */
[----:B------:R-:W-:-:S03]  /*2750*/  UIADD3 UR54, UR5, 0x302, URZ ;  /* 0x0000030205367890 */ /* 0x000fc6000fffe03f */
[----:B------:R-:W-:Y:S01]  /*2760*/  UMOV UR10, UR5 ;  /* 0x00000005000a7c82 */ /* 0x000fe20008000000 */
[----:B------:R-:W-:Y:S01]  /*2770*/  UIADD3 UR18, UR5, 0x600, URZ ;  /* 0x0000060005127890 */ /* 0x000fe2000fffe03f */
[----:B------:R-:W-:Y:S01]  /*2780*/  HGMMA.64x96x16.F32 R24, gdesc[UR8], R24, gsb0 ;  /* 0x01600000081879f0 */ /* 0x000fe20008000818 */
[----:B------:R-:W-:Y:S02]  /*2790*/  UIADD3 UR8, UR4, 0x2, URZ ;  /* 0x0000000204087890 */ /* 0x000fe4000fffe03f */
[----:B------:R-:W-:Y:S02]  /*27a0*/  UIADD3 UR9, UR5, 0x2, URZ ;  /* 0x0000000205097890 */ /* 0x000fe4000fffe03f */
[----:B------:R-:W-:Y:S01]  /*27b0*/  UIADD3 UR10, UR5, 0x304, URZ ;  /* 0x00000304050a7890 */ /* 0x000fe2000fffe03f */
[----:B------:R-:W-:Y:S02]  /*27c0*/  UMOV UR11, 0x40000040 ;  /* 0x40000040000b7882 */ /* 0x000fe40000000000 */
[----:B------:R-:W-:Y:S01]  /*27d0*/  UMOV UR12, UR8 ;  /* 0x00000008000c7c82 */ /* 0x000fe20008000000 */
[----:B------:R-:W-:Y:S01]  /*27e0*/  UIADD3 UR8, UR4, 0x4, URZ ;  /* 0x0000000404087890 */ /* 0x000fe2000fffe03f */
[----:B------:R-:W-:Y:S01]  /*27f0*/  IMAD.U32 R10, RZ, RZ, UR12 ;  /* 0x0000000cff0a7e24 */ /* 0x000fe2000f8e00ff */
[----:B------:R-:W-:Y:S01]  /*2800*/  UMOV UR14, UR9 ;  /* 0x00000009000e7c82 */ /* 0x000fe20008000000 */
[----:B------:R-:W-:Y:S01]  /*2810*/  UIADD3 UR9, UR5, 0x4, URZ ;  /* 0x0000000405097890 */ /* 0x000fe2000fffe03f */
[----:B0-----:R-:W-:Y:S01]  /*2820*/  SHF.R.U32.HI R0, RZ, 0x7, R0 ;  /* 0x00000007ff007819 */ /* 0x001fe20000011600 */
[----:B------:R-:W-:-:S02]  /*2830*/  UIADD3 UR20, UR4, 0x802, URZ ;  /* 0x0000080204147890 */ /* 0x000fc4000fffe03f */
[----:B------:R-:W-:Y:S01]  /*2840*/  UIADD3 UR22, UR5, 0x602, URZ ;  /* 0x0000060205167890 */ /* 0x000fe2000fffe03f */
[----:B------:R-:W-:Y:S01]  /*2850*/  IADD3 R0, -R0, 0xb, RZ ;  /* 0x0000000b00007810 */ /* 0x000fe20007ffe1ff */
[----:B------:R-:W-:Y:S02]  /*2860*/  UIADD3 UR24, UR4, 0x804, URZ ;  /* 0x0000080404187890 */ /* 0x000fe4000fffe03f */
[----:B------:R-:W-:Y:S02]  /*2870*/  UIADD3 UR26, UR5, 0x604, URZ ;  /* 0x00000604051a7890 */ /* 0x000fe4000fffe03f */
[----:B------:R-:W-:Y:S02]  /*2880*/  UIADD3 UR28, UR4, 0x806, URZ ;  /* 0x00000806041c7890 */ /* 0x000fe4000fffe03f */
[----:B------:R-:W-:Y:S01]  /*2890*/  UIADD3 UR30, UR5, 0x606, URZ ;  /* 0x00000606051e7890 */ /* 0x000fe2000fffe03f */
        /* <DEDUP_REMOVED lines=94> */
.L_x_14904:
[----:B------:R-:W2:Y:S01]  /*2e80*/  LDC R79, c[0x0][0x448] ;  /* 0x00011200ff4f7b82 */ /* 0x000ea20000000800 */
[----:B------:R-:W-:Y:S01]  /*2e90*/  ULDC UR4, c[0x0][0xad0] ;  /* 0x0002b40000047ab9 */ /* 0x000fe20000000800 */
[----:B------:R-:W-:Y:S01]  /*2ea0*/  R2UR UR5, R204 ;  /* 0x00000000cc0572ca */ /* 0x000fe200000e0000 */
[----:B------:R-:W-:Y:S01]  /*2eb0*/  FMUL.FTZ R32, R32, UR4 ;  /* 0x0000000420207c20 */ /* 0x000fe20008410000 */
[----:B------:R-:W-:Y:S01]  /*2ec0*/  FMUL.FTZ R33, R33, UR4 ;  /* 0x0000000421217c20 */ /* 0x000fe20008410000 */
[----:B------:R-:W-:Y:S01]  /*2ed0*/  FMUL.FTZ R72, R24, UR4 ;  /* 0x0000000418487c20 */ /* 0x000fe20008410000 */
[----:B------:R-:W-:Y:S01]  /*2ee0*/  FMUL.FTZ R24, R31, UR4 ;  /* 0x000000041f187c20 */ /* 0x000fe20008410000 */
[----:B------:R3:W-:Y:S01]  /*2ef0*/  MUFU.TANH R76, R32 ;  /* 0x00000020004c7308 */ /* 0x0007e20000002400 */
[----:B-1--4-:R-:W-:Y:S01]  /*2f00*/  FMUL.FTZ R3, R26, UR4 ;  /* 0x000000041a037c20 */ /* 0x012fe20008410000 */
[----:B------:R-:W-:Y:S01]  /*2f10*/  FMUL.FTZ R26, R34, UR4 ;  /* 0x00000004221a7c20 */ /* 0x000fe20008410000 */
[----:B------:R-:W-:Y:S01]  /*2f20*/  FMUL.FTZ R73, R25, UR4 ;  /* 0x0000000419497c20 */ /* 0x000fe20008410000 */
[----:B------:R-:W-:Y:S01]  /*2f30*/  FMUL.FTZ R163, R47, UR4 ;  /* 0x000000042fa37c20 */ /* 0x000fe20008410000 */
[----:B------:R-:W-:Y:S01]  /*2f40*/  FMUL.FTZ R25, R35, UR4 ;  /* 0x0000000423197c20 */ /* 0x000fe20008410000 */
[----:B------:R-:W-:Y:S01]  /*2f50*/  FMUL.FTZ R28, R28, UR4 ;  /* 0x000000041c1c7c20 */ /* 0x000fe20008410000 */
[----:B------:R-:W-:Y:S01]  /*2f60*/  FMUL.FTZ R29, R29, UR4 ;  /* 0x000000041d1d7c20 */ /* 0x000fe20008410000 */
[----:B------:R1:W-:Y:S01]  /*2f70*/  MUFU.TANH R77, R33 ;  /* 0x00000021004d7308 */ /* 0x0003e20000002400 */
[----:B------:R-:W-:-:S02]  /*2f80*/  VIADD R31, R206, UR5 ;  /* 0x00000005ce1f7c36 */ /* 0x000fc40008000000 */
[----:B------:R-:W-:Y:S01]  /*2f90*/  FMUL.FTZ R36, R36, UR4 ;  /* 0x0000000424247c20 */ /* 0x000fe20008410000 */
[----:B------:R-:W-:Y:S01]  /*2fa0*/  FMUL.FTZ R37, R37, UR4 ;  /* 0x0000000425257c20 */ /* 0x000fe20008410000 */
[----:B------:R-:W-:Y:S01]  /*2fb0*/  FMUL.FTZ R40, R40, UR4 ;  /* 0x0000000428287c20 */ /* 0x000fe20008410000 */
[----:B------:R-:W-:Y:S01]  /*2fc0*/  FMUL.FTZ R44, R44, UR4 ;  /* 0x000000042c2c7c20 */ /* 0x000fe20008410000 */
[----:B------:R-:W-:Y:S01]  /*2fd0*/  FMUL.FTZ R20, R27, UR4 ;  /* 0x000000041b147c20 */ /* 0x000fe20008410000 */
[----:B------:R-:W-:Y:S01]  /*2fe0*/  FMUL.FTZ R27, R39, UR4 ;  /* 0x00000004271b7c20 */ /* 0x000fe20008410000 */
[----:B------:R-:W4:Y:S01]  /*2ff0*/  MUFU.TANH R72, R72 ;  /* 0x0000004800487308 */ /* 0x000f220000002400 */
[----:B--2---:R-:W-:Y:S01]  /*3000*/  ISETP.NE.AND P6, PT, R79, 0x1, PT ;  /* 0x000000014f00780c */ /* 0x004fe20003fc5270 */
        /* <DEDUP_REMOVED lines=12> */
[----:B---3--:R-:W3:Y:S01]  /*30d0*/  @P6 LDC R32, c[0x0][0x44c] ;  /* 0x00011300ff206b82 */ /* 0x008ee20000000800 */
[----:B------:R-:W-:Y:S01]  /*30e0*/  FMUL.FTZ R61, R61, UR4 ;  /* 0x000000043d3d7c20 */ /* 0x000fe20008410000 */
[----:B------:R5:W0:Y:S01]  /*30f0*/  MUFU.TANH R74, R28 ;  /* 0x0000001c004a7308 */ /* 0x000a220000002400 */
[----:B------:R-:W-:Y:S01]  /*3100*/  FMUL.FTZ R64, R64, UR4 ;  /* 0x0000000440407c20 */ /* 0x000fe20008410000 */
[----:B------:R-:W-:Y:S01]  /*3110*/  FMUL.FTZ R65, R65, UR4 ;  /* 0x0000000441417c20 */ /* 0x000fe20008410000 */
[----:B------:R-:W-:Y:S01]  /*3120*/  FMUL.FTZ R68, R68, UR4 ;  /* 0x0000000444447c20 */ /* 0x000fe20008410000 */
[----:B------:R-:W-:Y:S01]  /*3130*/  FMUL.FTZ R182, R46, UR4 ;  /* 0x000000042eb67c20 */ /* 0x000fe20008410000 */
[----:B------:R-:W-:Y:S01]  /*3140*/  FMUL.FTZ R69, R69, UR4 ;  /* 0x0000000445457c20 */ /* 0x000fe20008410000 */
[----:B-1----:R-:W1:Y:S01]  /*3150*/  @P6 LDC R33, c[0x0][0x450] ;  /* 0x00011400ff216b82 */ /* 0x002e620000000800 */
[----:B------:R-:W-:Y:S01]  /*3160*/  FMUL.FTZ R181, R50, UR4 ;  /* 0x0000000432b57c20 */ /* 0x000fe20008410000 */
[----:B------:R4:W0:Y:S01]  /*3170*/  MUFU.TANH R75, R29 ;  /* 0x0000001d004b7308 */ /* 0x0008220000002400 */
[----:B-----5:R-:W-:Y:S01]  /*3180*/  FMUL.FTZ R28, R38, UR4 ;  /* 0x00000004261c7c20 */ /* 0x020fe20008410000 */
[----:B------:R-:W-:Y:S01]  /*3190*/  FMUL.FTZ R184, R54, UR4 ;  /* 0x0000000436b87c20 */ /* 0x000fe20008410000 */
[----:B------:R-:W-:Y:S01]  /*31a0*/  FMUL.FTZ R180, R51, UR4 ;  /* 0x0000000433b47c20 */ /* 0x000fe20008410000 */
[----:B------:R-:W-:Y:S01]  /*31b0*/  FMUL.FTZ R186, R55, UR4 ;  /* 0x0000000437ba7c20 */ /* 0x000fe20008410000 */
[----:B------:R-:W-:Y:S01]  /*31c0*/  FMUL.FTZ R167, R58, UR4 ;  /* 0x000000043aa77c20 */ /* 0x000fe20008410000 */
[----:B------:R-:W-:Y:S01]  /*31d0*/  FMUL.FTZ R168, R59, UR4 ;  /* 0x000000043ba87c20 */ /* 0x000fe20008410000 */
[----:B------:R-:W-:Y:S01]  /*31e0*/  FMUL.FTZ R62, R62, UR4 ;  /* 0x000000043e3e7c20 */ /* 0x000fe20008410000 */
[----:B------:R-:W5:Y:S01]  /*31f0*/  MUFU.TANH R36, R36 ;  /* 0x0000002400247308 */ /* 0x000f620000002400 */
[----:B----4-:R-:W-:Y:S01]  /*3200*/  FMUL.FTZ R29, R43, UR4 ;  /* 0x000000042b1d7c20 */ /* 0x010fe20008410000 */
[----:B------:R-:W-:Y:S01]  /*3210*/  FMUL.FTZ R63, R63, UR4 ;  /* 0x000000043f3f7c20 */ /* 0x000fe20008410000 */
[----:B------:R-:W-:Y:S01]  /*3220*/  FMUL.FTZ R66, R66, UR4 ;  /* 0x0000000442427c20 */ /* 0x000fe20008410000 */
[----:B------:R-:W-:Y:S01]  /*3230*/  FMUL.FTZ R67, R67, UR4 ;  /* 0x0000000443437c20 */ /* 0x000fe20008410000 */
[----:B------:R-:W-:Y:S01]  /*3240*/  FMUL.FTZ R70, R70, UR4 ;  /* 0x0000000446467c20 */ /* 0x000fe20008410000 */
[----:B---3--:R-:W-:-:S04]  /*3250*/  @P6 IMAD.HI.U32 R32, R31, R32, RZ ;  /* 0x000000201f206227 */ /* 0x008fc800078e00ff */
[----:B------:R-:W-:Y:S01]  /*3260*/  FMUL.FTZ R71, R71, UR4 ;  /* 0x0000000447477c20 */ /* 0x000fe20008410000 */
[----:B------:R-:W3:Y:S01]  /*3270*/  MUFU.TANH R37, R37 ;  /* 0x0000002500257308 */ /* 0x000ee20000002400 */
[----:B------:R-:W-:Y:S01]  /*3280*/  ULDC UR5, c[0x0][0xa80] ;  /* 0x0002a00000057ab9 */ /* 0x000fe20000000800 */
[----:B------:R-:W4:Y:S01]  /*3290*/  S2UR UR10, SR_CgaCtaId ;  /* 0x00000000000a79c3 */ /* 0x000f220000008800 */
[----:B------:R-:W-:Y:S02]  /*32a0*/  UIADD3 UR4, UR6, 0x32440, URZ ;  /* 0x0003244006047890 */ /* 0x000fe4000fffe03f */
[----:B------:R-:W-:Y:S01]  /*32b0*/  ULOP3.LUT UR7, UR7, 0x3000000, URZ, 0xfc, !UPT ;  /* 0x0300000007077892 */ /* 0x000fe2000f8efc3f */
[----:B-1----:R-:W-:Y:S01]  /*32c0*/  @P6 SHF.R.U32.HI R31, RZ, R33, R32 ;  /* 0x00000021ff1f6219 */ /* 0x002fe20000011620 */
[----:B------:R-:W-:Y:S01]  /*32d0*/  IMAD R33, R165, -0x60, R203 ;  /* 0xffffffa0a5217824 */ /* 0x000fe200078e02cb */
[----:B------:R2:W1:Y:S01]  /*32e0*/  MUFU.TANH R39, R40 ;  /* 0x0000002800277308 */ /* 0x0004620000002400 */
[----:B------:R-:W-:-:S02]  /*32f0*/  UMOV UR11, 0x40000040 ;  /* 0x40000040000b7882 */ /* 0x000fc40000000000 */
[----:B------:R-:W0:Y:S01]  /*3300*/  SHFL.IDX PT, R34, R31, RZ, 0x1c1f ;  /* 0x001c1fff1f227589 */ /* 0x000e2200000e0000 */
[C-C-:B------:R-:W-:Y:S02]  /*3310*/  IADD3 R35, -R22.reuse, 0x61, R33.reuse ;  /* 0x0000006116237810 */ /* 0x140fe40007ffe121 */
[----:B------:R-:W-:Y:S01]  /*3320*/  IADD3 R33, -R22, 0x60, R33 ;  /* 0x0000006016217810 */ /* 0x000fe20007ffe121 */
[----:B------:R-:W5:Y:S01]  /*3330*/  SHFL.IDX PT, R47, R31, 0x1, 0x1c1f ;  /* 0x003c1f001f2f7f89 */ /* 0x000f6200000e0000 */
[----:B------:R-:W1:Y:S01]  /*3340*/  MUFU.TANH R44, R44 ;  /* 0x0000002c002c7308 */ /* 0x000e620000002400 */
[----:B------:R-:W-:-:S07]  /*3350*/  IMAD.IADD R32, R35, 0x1, -R202 ;  /* 0x0000000123207824 */ /* 0x000fce00078e0aca */
[----:B------:R-:W1:Y:S01]  /*3360*/  MUFU.TANH R45, R45 ;  /* 0x0000002d002d7308 */ /* 0x000e620000002400 */
[----:B----4-:R-:W-:-:S07]  /*3370*/  UPRMT UR4, UR10, 0x654, UR4 ;  /* 0x000006540a047896 */ /* 0x010fce0008000004 */
[----:B------:R1:W4:Y:S01]  /*3380*/  MUFU.TANH R78, R41 ;  /* 0x00000029004e7308 */ /* 0x0003220000002400 */
[----:B0-----:R-:W-:Y:S01]  /*3390*/  VIADDMNMX R43, R34, R32, R33, PT ;  /* 0x00000020222b7246 */ /* 0x001fe20003800121 */
[----:B------:R-:W-:Y:S01]  /*33a0*/  SYNCS.ARRIVE.TRANS64.RED.A1T0 RZ, [UR4], RZ ;  /* 0x000000ffffff79a7 */ /* 0x000fe20008100404 */
[----:B------:R-:W-:Y:S02]  /*33b0*/  UIMAD UR4, UR38, 0xc00, UR7 ;  /* 0x00000c00260478a4 */ /* 0x000fe4000f8e0207 */
[----:B------:R-:W-:-:S03]  /*33c0*/  ISETP.GT.AND P3, PT, R43, RZ, PT ;  /* 0x000000ff2b00720c */ /* 0x000fc60003f64270 */
[----:B------:R-:W0:Y:S01]  /*33d0*/  MUFU.TANH R48, R48 ;  /* 0x0000003000307308 */ /* 0x000e220000002400 */
[C---:B------:R-:W-:Y:S01]  /*33e0*/  ISETP.GT.AND P4, PT, R43.reuse, 0x1, PT ;  /* 0x000000012b00780c */ /* 0x040fe20003f84270 */
[----:B------:R-:W-:Y:S01]  /*33f0*/  UIADD3 UR14, UR4, 0x80, URZ ;  /* 0x00000080040e7890 */ /* 0x000fe2000fffe03f */
[----:B------:R-:W-:Y:S01]  /*3400*/  ISETP.GT.AND P5, PT, R43, 0x8, PT ;  /* 0x000000082b00780c */ /* 0x000fe20003fa4270 */
[----:B------:R-:W-:Y:S01]  /*3410*/  UMOV UR10, UR4 ;  /* 0x00000004000a7c82 */ /* 0x000fe20008000000 */
[----:B------:R-:W-:Y:S02]  /*3420*/  FSEL R35, R72, -INF , P3 ;  /* 0xff80000048237808 */ /* 0x000fe40001800000 */
[----:B--2---:R-:W-:Y:S01]  /*3430*/  FSEL R40, R73, -INF , P4 ;  /* 0xff80000049287808 */ /* 0x004fe20002000000 */
[----:B------:R-:W2:Y:S01]  /*3440*/  MUFU.TANH R49, R49 ;  /* 0x0000003100317308 */ /* 0x000ea20000002400 */
[----:B-----5:R-:W-:Y:S02]  /*3450*/  VIADDMNMX R47, R47, R32, R33, PT ;  /* 0x000000202f2f7246 */ /* 0x020fe40003800121 */
[----:B------:R-:W-:-:S02]  /*3460*/  ISETP.GT.AND P1, PT, R43, 0x9, PT ;  /* 0x000000092b00780c */ /* 0x000fc40003f24270 */
[----:B------:R-:W-:Y:S02]  /*3470*/  FSEL R38, R74, -INF , P5 ;  /* 0xff8000004a267808 */ /* 0x000fe40002800000 */
[----:B------:R-:W-:Y:S01]  /*3480*/  FMNMX.FTZ R33, R35, R40, !PT ;  /* 0x0000002823217209 */ /* 0x000fe20007810000 */
[----:B------:R-:W5:Y:S01]  /*3490*/  MUFU.TANH R52, R52 ;  /* 0x0000003400347308 */ /* 0x000f620000002400 */
[C---:B------:R-:W-:Y:S02]  /*34a0*/  ISETP.GT.AND P4, PT, R43.reuse, 0x18, PT ;  /* 0x000000182b00780c */ /* 0x040fe40003f84270 */
[C---:B------:R-:W-:Y:S02]  /*34b0*/  ISETP.GT.AND P5, PT, R43.reuse, 0x19, PT ;  /* 0x000000192b00780c */ /* 0x040fe40003fa4270 */
[----:B------:R-:W-:Y:S02]  /*34c0*/  ISETP.GT.AND P2, PT, R43, 0x10, PT ;  /* 0x000000102b00780c */ /* 0x000fe40003f44270 */
[----:B------:R-:W-:Y:S01]  /*34d0*/  FSEL R42, R75, -INF , P1 ;  /* 0xff8000004b2a7808 */ /* 0x000fe20000800000 */
[----:B------:R-:W5:Y:S01]  /*34e0*/  MUFU.TANH R53, R53 ;  /* 0x0000003500357308 */ /* 0x000f620000002400 */
[----:B------:R-:W-:-:S02]  /*34f0*/  FMNMX.FTZ R33, R38, R33, !PT ;  /* 0x0000002126217209 */ /* 0x000fc40007810000 */
[----:B------:R-:W-:Y:S02]  /*3500*/  ISETP.GT.AND P3, PT, R43, 0x11, PT ;  /* 0x000000112b00780c */ /* 0x000fe40003f64270 */
[----:B------:R-:W-:Y:S02]  /*3510*/  FSEL R31, R36, -INF , P4 ;  /* 0xff800000241f7808 */ /* 0x000fe40002000000 */
[----:B---3--:R-:W-:Y:S01]  /*3520*/  FSEL R36, R37, -INF , P5 ;  /* 0xff80000025247808 */ /* 0x008fe20002800000 */
[----:B------:R-:W3:Y:S01]  /*3530*/  MUFU.TANH R56, R56 ;  /* 0x0000003800387308 */ /* 0x000ee20000002400 */
[----:B------:R-:W-:Y:S02]  /*3540*/  FSEL R34, R76, -INF , P2 ;  /* 0xff8000004c227808 */ /* 0x000fe40001000000 */
[----:B------:R-:W-:Y:S02]  /*3550*/  FMNMX.FTZ R37, R42, R33, !PT ;  /* 0x000000212a257209 */ /* 0x000fe40007810000 */
[----:B------:R-:W-:-:S02]  /*3560*/  ISETP.GT.AND P1, PT, R43, 0x20, PT ;  /* 0x000000202b00780c */ /* 0x000fc40003f24270 */
[----:B------:R-:W-:Y:S01]  /*3570*/  FSEL R32, R77, -INF , P3 ;  /* 0xff8000004d207808 */ /* 0x000fe20001800000 */
[----:B------:R-:W3:Y:S01]  /*3580*/  MUFU.TANH R57, R57 ;  /* 0x0000003900397308 */ /* 0x000ee20000002400 */
[----:B------:R-:W-:Y:S02]  /*3590*/  ISETP.GT.AND P3, PT, R43, 0x28, PT ;  /* 0x000000282b00780c */ /* 0x000fe40003f64270 */
[----:B------:R-:W-:Y:S02]  /*35a0*/  FMNMX.FTZ R37, R34, R37, !PT ;  /* 0x0000002522257209 */ /* 0x000fe40007810000 */
[----:B-1----:R-:W-:Y:S02]  /*35b0*/  FSEL R41, R39, -INF , P1 ;  /* 0xff80000027297808 */ /* 0x002fe40000800000 */
[----:B------:R-:W-:Y:S01]  /*35c0*/  ISETP.GT.AND P4, PT, R43, 0x29, PT ;  /* 0x000000292b00780c */ /* 0x000fe20003f84270 */
[----:B------:R-:W1:Y:S01]  /*35d0*/  MUFU.TANH R60, R60 ;  /* 0x0000003c003c7308 */ /* 0x000e620000002400 */
[----:B------:R-:W-:-:S02]  /*35e0*/  FSEL R39, R44, -INF , P3 ;  /* 0xff8000002c277808 */ /* 0x000fc40001800000 */
[----:B------:R-:W-:Y:S02]  /*35f0*/  FMNMX.FTZ R44, R32, R37, !PT ;  /* 0x00000025202c7209 */ /* 0x000fe40007810000 */
[----:B------:R-:W-:Y:S02]  /*3600*/  FSEL R37, R45, -INF , P4 ;  /* 0xff8000002d257808 */ /* 0x000fe40002000000 */
[----:B------:R-:W-:Y:S01]  /*3610*/  FMNMX.FTZ R45, R31, R44, !PT ;  /* 0x0000002c1f2d7209 */ /* 0x000fe20007810000 */
[----:B------:R-:W1:Y:S01]  /*3620*/  MUFU.TANH R61, R61 ;  /* 0x0000003d003d7308 */ /* 0x000e620000002400 */
[----:B------:R-:W-:Y:S02]  /*3630*/  ISETP.GT.AND P2, PT, R43, 0x21, PT ;  /* 0x000000212b00780c */ /* 0x000fe40003f44270 */
[----:B------:R-:W-:Y:S02]  /*3640*/  FMNMX.FTZ R44, R36, R45, !PT ;  /* 0x0000002d242c7209 */ /* 0x000fe40007810000 */
[----:B----4-:R-:W-:-:S02]  /*3650*/  FSEL R33, R78, -INF , P2 ;  /* 0xff8000004e217808 */ /* 0x010fc40001000000 */
[----:B------:R-:W-:Y:S01]  /*3660*/  FMNMX.FTZ R44, R41, R44, !PT ;  /* 0x0000002c292c7209 */ /* 0x000fe20007810000 */
[----:B------:R-:W4:Y:S01]  /*3670*/  MUFU.TANH R64, R64 ;  /* 0x0000004000407308 */ /* 0x000f220000002400 */
[C---:B------:R-:W-:Y:S02]  /*3680*/  ISETP.GT.AND P5, PT, R43.reuse, 0x30, PT ;  /* 0x000000302b00780c */ /* 0x040fe40003fa4270 */
[----:B------:R-:W-:Y:S02]  /*3690*/  ISETP.GT.AND P1, PT, R43, 0x31, PT ;  /* 0x000000312b00780c */ /* 0x000fe40003f24270 */
[----:B------:R-:W-:Y:S02]  /*36a0*/  FMNMX.FTZ R44, R33, R44, !PT ;  /* 0x0000002c212c7209 */ /* 0x000fe40007810000 */
[----:B0-----:R-:W-:Y:S01]  /*36b0*/  FSEL R188, R48, -INF , P5 ;  /* 0xff80000030bc7808 */ /* 0x001fe20002800000 */
[----:B------:R-:W0:Y:S01]  /*36c0*/  MUFU.TANH R65, R65 ;  /* 0x0000004100417308 */ /* 0x000e220000002400 */
[----:B--2---:R-:W-:-:S02]  /*36d0*/  FSEL R187, R49, -INF , P1 ;  /* 0xff80000031bb7808 */ /* 0x004fc40000800000 */
[C---:B------:R-:W-:Y:S02]  /*36e0*/  ISETP.GT.AND P2, PT, R43.reuse, 0x38, PT ;  /* 0x000000382b00780c */ /* 0x040fe40003f44270 */
[C---:B------:R-:W-:Y:S02]  /*36f0*/  ISETP.GT.AND P3, PT, R43.reuse, 0x39, PT ;  /* 0x000000392b00780c */ /* 0x040fe40003f64270 */
[C---:B------:R-:W-:Y:S01]  /*3700*/  ISETP.GT.AND P4, PT, R43.reuse, 0x40, PT ;  /* 0x000000402b00780c */ /* 0x040fe20003f84270 */
[----:B------:R-:W2:Y:S01]  /*3710*/  MUFU.TANH R3, R3 ;  /* 0x0000000300037308 */ /* 0x000ea20000002400 */
[C---:B------:R-:W-:Y:S02]  /*3720*/  ISETP.GT.AND P5, PT, R43.reuse, 0x41, PT ;  /* 0x000000412b00780c */ /* 0x040fe40003fa4270 */
[----:B------:R-:W-:Y:S02]  /*3730*/  ISETP.GT.AND P1, PT, R43, 0x48, PT ;  /* 0x000000482b00780c */ /* 0x000fe40003f24270 */
[----:B------:R-:W-:-:S02]  /*3740*/  FMNMX.FTZ R44, R39, R44, !PT ;  /* 0x0000002c272c7209 */ /* 0x000fc40007810000 */
[----:B-----5:R-:W-:Y:S01]  /*3750*/  FSEL R183, R52, -INF , P2 ;  /* 0xff80000034b77808 */ /* 0x020fe20001000000 */
[----:B------:R-:W5:Y:S01]  /*3760*/  MUFU.TANH R20, R20 ;  /* 0x0000001400147308 */ /* 0x000f620000002400 */
[----:B------:R-:W-:Y:S02]  /*3770*/  FSEL R185, R53, -INF , P3 ;  /* 0xff80000035b97808 */ /* 0x000fe40001800000 */
[----:B---3--:R-:W-:Y:S02]  /*3780*/  FSEL R176, R56, -INF , P4 ;  /* 0xff80000038b07808 */ /* 0x008fe40002000000 */
[----:B------:R-:W-:Y:S02]  /*3790*/  FSEL R177, R57, -INF , P5 ;  /* 0xff80000039b17808 */ /* 0x000fe40002800000 */
[----:B-1----:R-:W-:Y:S01]  /*37a0*/  FSEL R178, R60, -INF , P1 ;  /* 0xff8000003cb27808 */ /* 0x002fe20000800000 */
[----:B------:R-:W1:Y:S01]  /*37b0*/  MUFU.TANH R68, R68 ;  /* 0x0000004400447308 */ /* 0x000e620000002400 */
[----:B------:R-:W-:-:S02]  /*37c0*/  ISETP.GT.AND P2, PT, R43, 0x49, PT ;  /* 0x000000492b00780c */ /* 0x000fc40003f44270 */
[C---:B------:R-:W-:Y:S02]  /*37d0*/  ISETP.GT.AND P3, PT, R43.reuse, 0x50, PT ;  /* 0x000000502b00780c */ /* 0x040fe40003f64270 */
[C---:B------:R-:W-:Y:S02]  /*37e0*/  ISETP.GT.AND P4, PT, R43.reuse, 0x51, PT ;  /* 0x000000512b00780c */ /* 0x040fe40003f84270 */
[C---:B------:R-:W-:Y:S01]  /*37f0*/  ISETP.GT.AND P5, PT, R43.reuse, 0x58, PT ;  /* 0x000000582b00780c */ /* 0x040fe20003fa4270 */
[----:B------:R-:W3:Y:S01]  /*3800*/  MUFU.TANH R21, R21 ;  /* 0x0000001500157308 */ /* 0x000ee20000002400 */
[----:B------:R-:W-:Y:S02]  /*3810*/  ISETP.GT.AND P1, PT, R43, 0x59, PT ;  /* 0x000000592b00780c */ /* 0x000fe40003f24270 */
[----:B------:R-:W-:Y:S02]  /*3820*/  FMNMX.FTZ R43, R37, R44, !PT ;  /* 0x0000002c252b7209 */ /* 0x000fe40007810000 */
[----:B------:R-:W-:-:S02]  /*3830*/  FSEL R179, R61, -INF , P2 ;  /* 0xff8000003db37808 */ /* 0x000fc40001000000 */
[----:B------:R-:W-:Y:S01]  /*3840*/  FMNMX.FTZ R44, R188, R43, !PT ;  /* 0x0000002bbc2c7209 */ /* 0x000fe20007810000 */
[----:B------:R-:W3:Y:S01]  /*3850*/  MUFU.TANH R24, R24 ;  /* 0x0000001800187308 */ /* 0x000ee20000002400 */
[----:B------:R-:W-:Y:S02]  /*3860*/  ISETP.GT.AND P2, PT, R47, RZ, PT ;  /* 0x000000ff2f00720c */ /* 0x000fe40003f44270 */
[----:B------:R-:W-:Y:S02]  /*3870*/  FMNMX.FTZ R46, R187, R44, !PT ;  /* 0x0000002cbb2e7209 */ /* 0x000fe40007810000 */
[----:B----4-:R-:W-:Y:S02]  /*3880*/  FSEL R44, R64, -INF , P3 ;  /* 0xff800000402c7808 */ /* 0x010fe40001800000 */
[----:B------:R-:W-:Y:S01]  /*3890*/  FMNMX.FTZ R46, R183, R46, !PT ;  /* 0x0000002eb72e7209 */ /* 0x000fe20007810000 */
[----:B------:R-:W4:Y:S01]  /*38a0*/  MUFU.TANH R26, R26 ;  /* 0x0000001a001a7308 */ /* 0x000f220000002400 */
[----:B------:R-:W-:-:S02]  /*38b0*/  ISETP.GT.AND P3, PT, R47, 0x1, PT ;  /* 0x000000012f00780c */ /* 0x000fc40003f64270 */
[----:B0-----:R-:W-:Y:S02]  /*38c0*/  FSEL R45, R65, -INF , P4 ;  /* 0xff800000412d7808 */ /* 0x001fe40002000000 */
[----:B------:R-:W-:Y:S02]  /*38d0*/  FMNMX.FTZ R49, R185, R46, !PT ;  /* 0x0000002eb9317209 */ /* 0x000fe40007810000 */
[----:B------:R-:W-:Y:S01]  /*38e0*/  ISETP.GT.AND P4, PT, R47, 0x8, PT ;  /* 0x000000082f00780c */ /* 0x000fe20003f84270 */
[----:B------:R-:W0:Y:S01]  /*38f0*/  MUFU.TANH R25, R25 ;  /* 0x0000001900197308 */ /* 0x000e220000002400 */
[----:B--2---:R-:W-:Y:S02]  /*3900*/  FSEL R46, R3, -INF , P2 ;  /* 0xff800000032e7808 */ /* 0x004fe40001000000 */
[----:B-----5:R-:W-:Y:S02]  /*3910*/  FSEL R20, R20, -INF , P3 ;  /* 0xff80000014147808 */ /* 0x020fe40001800000 */
[----:B-1----:R-:W-:-:S02]  /*3920*/  FSEL R43, R68, -INF , P5 ;  /* 0xff800000442b7808 */ /* 0x002fc40002800000 */
[----:B------:R-:W-:Y:S01]  /*3930*/  ISETP.GT.AND P5, PT, R47, 0x9, PT ;  /* 0x000000092f00780c */ /* 0x000fe20003fa4270 */
[----:B------:R-:W1:Y:S01]  /*3940*/  MUFU.TANH R28, R28 ;  /* 0x0000001c001c7308 */ /* 0x000e620000002400 */
[----:B---3--:R-:W-:Y:S02]  /*3950*/  FSEL R48, R21, -INF , P4 ;  /* 0xff80000015307808 */ /* 0x008fe40002000000 */
[----:B------:R-:W-:Y:S02]  /*3960*/  FMNMX.FTZ R3, R46, R20, !PT ;  /* 0x000000142e037209 */ /* 0x000fe40007810000 */
[----:B------:R-:W-:Y:S02]  /*3970*/  FMNMX.FTZ R50, R176, R49, !PT ;  /* 0x00000031b0327209 */ /* 0x000fe40007810000 */
[----:B------:R-:W-:Y:S01]  /*3980*/  ISETP.GT.AND P2, PT, R47, 0x10, PT ;  /* 0x000000102f00780c */ /* 0x000fe20003f44270 */
[----:B------:R-:W2:Y:S01]  /*3990*/  MUFU.TANH R27, R27 ;  /* 0x0000001b001b7308 */ /* 0x000ea20000002400 */
[----:B------:R-:W-:-:S02]  /*39a0*/  FSEL R24, R24, -INF , P5 ;  /* 0xff80000018187808 */ /* 0x000fc40002800000 */
[----:B------:R-:W-:Y:S02]  /*39b0*/  FMNMX.FTZ R3, R48, R3, !PT ;  /* 0x0000000330037209 */ /* 0x000fe40007810000 */
[----:B------:R-:W-:Y:S02]  /*39c0*/  FMNMX.FTZ R21, R177, R50, !PT ;  /* 0x00000032b1157209 */ /* 0x000fe40007810000 */
[----:B------:R-:W-:Y:S01]  /*39d0*/  ISETP.GT.AND P3, PT, R47, 0x11, PT ;  /* 0x000000112f00780c */ /* 0x000fe20003f64270 */
[----:B------:R-:W3:Y:S01]  /*39e0*/  MUFU.TANH R69, R69 ;  /* 0x0000004500457308 */ /* 0x000ee20000002400 */
[----:B----4-:R-:W-:Y:S02]  /*39f0*/  FSEL R26, R26, -INF , P2 ;  /* 0xff8000001a1a7808 */ /* 0x010fe40001000000 */
[----:B------:R-:W-:Y:S02]  /*3a00*/  FMNMX.FTZ R3, R24, R3, !PT ;  /* 0x0000000318037209 */ /* 0x000fe40007810000 */
[----:B------:R-:W-:-:S02]  /*3a10*/  FMNMX.FTZ R50, R178, R21, !PT ;  /* 0x00000015b2327209 */ /* 0x000fc40007810000 */
[----:B------:R-:W-:Y:S01]  /*3a20*/  ISETP.GT.AND P4, PT, R47, 0x18, PT ;  /* 0x000000182f00780c */ /* 0x000fe20003f84270 */
[----:B------:R-:W4:Y:S01]  /*3a30*/  MUFU.TANH R30, R30 ;  /* 0x0000001e001e7308 */ /* 0x000f220000002400 */
[----:B0-----:R-:W-:Y:S02]  /*3a40*/  FSEL R52, R25, -INF , P3 ;  /* 0xff80000019347808 */ /* 0x001fe40001800000 */
[----:B------:R-:W-:Y:S02]  /*3a50*/  FMNMX.FTZ R3, R26, R3, !PT ;  /* 0x000000031a037209 */ /* 0x000fe40007810000 */
[----:B------:R-:W-:Y:S02]  /*3a60*/  FMNMX.FTZ R21, R179, R50, !PT ;  /* 0x00000032b3157209 */ /* 0x000fe40007810000 */
[----:B------:R-:W-:Y:S01]  /*3a70*/  ISETP.GT.AND P2, PT, R47, 0x19, PT ;  /* 0x000000192f00780c */ /* 0x000fe20003f44270 */
[----:B------:R-:W0:Y:S01]  /*3a80*/  MUFU.TANH R29, R29 ;  /* 0x0000001d001d7308 */ /* 0x000e220000002400 */
[----:B-1----:R-:W-:-:S02]  /*3a90*/  FSEL R54, R28, -INF , P4 ;  /* 0xff8000001c367808 */ /* 0x002fc40002000000 */
[----:B------:R-:W-:Y:S02]  /*3aa0*/  FMNMX.FTZ R3, R52, R3, !PT ;  /* 0x0000000334037209 */ /* 0x000fe40007810000 */
[----:B------:R-:W-:Y:S02]  /*3ab0*/  FMNMX.FTZ R50, R44, R21, !PT ;  /* 0x000000152c327209 */ /* 0x000fe40007810000 */
[----:B------:R-:W-:Y:S01]  /*3ac0*/  ISETP.GT.AND P3, PT, R47, 0x20, PT ;  /* 0x000000202f00780c */ /* 0x000fe20003f64270 */
[----:B------:R-:W1:Y:S01]  /*3ad0*/  MUFU.TANH R182, R182 ;  /* 0x000000b600b67308 */ /* 0x000e620000002400 */
[----:B--2---:R-:W-:Y:S02]  /*3ae0*/  FSEL R28, R27, -INF , P2 ;  /* 0xff8000001b1c7808 */ /* 0x004fe40001000000 */
[----:B------:R-:W-:Y:S02]  /*3af0*/  FMNMX.FTZ R3, R54, R3, !PT ;  /* 0x0000000336037209 */ /* 0x000fe40007810000 */
[----:B------:R-:W-:-:S02]  /*3b00*/  FMNMX.FTZ R50, R45, R50, !PT ;  /* 0x000000322d327209 */ /* 0x000fc40007810000 */
[----:B---3--:R-:W-:Y:S01]  /*3b10*/  FSEL R166, R69, -INF , P1 ;  /* 0xff80000045a67808 */ /* 0x008fe20000800000 */
[----:B------:R-:W2:Y:S01]  /*3b20*/  MUFU.TANH R163, R163 ;  /* 0x000000a300a37308 */ /* 0x000ea20000002400 */
[----:B------:R-:W-:Y:S02]  /*3b30*/  ISETP.GT.AND P1, PT, R47, 0x21, PT ;  /* 0x000000212f00780c */ /* 0x000fe40003f24270 */
[----:B----4-:R-:W-:Y:S02]  /*3b40*/  FSEL R30, R30, -INF , P3 ;  /* 0xff8000001e1e7808 */ /* 0x010fe40001800000 */
[----:B------:R-:W-:Y:S02]  /*3b50*/  FMNMX.FTZ R3, R28, R3, !PT ;  /* 0x000000031c037209 */ /* 0x000fe40007810000 */
[----:B------:R-:W-:Y:S01]  /*3b60*/  FMNMX.FTZ R21, R43, R50, !PT ;  /* 0x000000322b157209 */ /* 0x000fe20007810000 */
[----:B------:R-:W3:Y:S01]  /*3b70*/  MUFU.TANH R181, R181 ;  /* 0x000000b500b57308 */ /* 0x000ee20000002400 */
[----:B------:R-:W-:-:S02]  /*3b80*/  ISETP.GT.AND P2, PT, R47, 0x28, PT ;  /* 0x000000282f00780c */ /* 0x000fc40003f44270 */
[----:B0-----:R-:W-:Y:S02]  /*3b90*/  FSEL R50, R29, -INF , P1 ;  /* 0xff8000001d327808 */ /* 0x001fe40000800000 */
[----:B------:R-:W-:Y:S02]  /*3ba0*/  FMNMX.FTZ R3, R30, R3, !PT ;  /* 0x000000031e037209 */ /* 0x000fe40007810000 */
[C---:B------:R-:W-:Y:S01]  /*3bb0*/  ISETP.GT.AND P1, PT, R47.reuse, 0x29, PT ;  /* 0x000000292f00780c */ /* 0x040fe20003f24270 */
[----:B------:R-:W0:Y:S01]  /*3bc0*/  MUFU.TANH R180, R180 ;  /* 0x000000b400b47308 */ /* 0x000e220000002400 */
[----:B-1----:R-:W-:Y:S02]  /*3bd0*/  FSEL R182, R182, -INF , P2 ;  /* 0xff800000b6b67808 */ /* 0x002fe40001000000 */
[----:B------:R-:W-:Y:S02]  /*3be0*/  FMNMX.FTZ R3, R50, R3, !PT ;  /* 0x0000000332037209 */ /* 0x000fe40007810000 */
[----:B------:R-:W-:-:S02]  /*3bf0*/  ISETP.GT.AND P2, PT, R47, 0x30, PT ;  /* 0x000000302f00780c */ /* 0x000fc40003f44270 */
[----:B--2---:R-:W-:Y:S01]  /*3c00*/  FSEL R163, R163, -INF , P1 ;  /* 0xff800000a3a37808 */ /* 0x004fe20000800000 */
[----:B------:R-:W1:Y:S01]  /*3c10*/  MUFU.TANH R184, R184 ;  /* 0x000000b800b87308 */ /* 0x000e620000002400 */
[----:B------:R-:W-:Y:S02]  /*3c20*/  FMNMX.FTZ R56, R182, R3, !PT ;  /* 0x00000003b6387209 */ /* 0x000fe40007810000 */
[----:B------:R-:W-:Y:S02]  /*3c30*/  ISETP.GT.AND P1, PT, R47, 0x31, PT ;  /* 0x000000312f00780c */ /* 0x000fe40003f24270 */
[----:B---3--:R-:W-:Y:S02]  /*3c40*/  FSEL R181, R181, -INF , P2 ;  /* 0xff800000b5b57808 */ /* 0x008fe40001000000 */
[----:B------:R-:W-:Y:S01]  /*3c50*/  FMNMX.FTZ R56, R163, R56, !PT ;  /* 0x00000038a3387209 */ /* 0x000fe20007810000 */
[----:B------:R-:W2:Y:S01]  /*3c60*/  MUFU.TANH R186, R186 ;  /* 0x000000ba00ba7308 */ /* 0x000ea20000002400 */
        /* <DEDUP_REMOVED lines=8> */
[----:B------:R-:W-:Y:S01]  /*3cf0*/  FMNMX.FTZ R3, R184, R3, !PT ;  /* 0x00000003b8037209 */ /* 0x000fe20007810000 */
[----:B------:R-:W1:Y:S01]  /*3d00*/  MUFU.TANH R168, R168 ;  /* 0x000000a800a87308 */ /* 0x000e620000002400 */
[----:B--2---:R-:W-:Y:S02]  /*3d10*/  FSEL R186, R186, -INF , P1 ;  /* 0xff800000baba7808 */ /* 0x004fe40000800000 */
[----:B------:R-:W-:Y:S02]  /*3d20*/  ISETP.GT.AND P1, PT, R47, 0x41, PT ;  /* 0x000000412f00780c */ /* 0x000fe40003f24270 */
[----:B------:R-:W-:Y:S02]  /*3d30*/  FMNMX.FTZ R56, R186, R3, !PT ;  /* 0x00000003ba387209 */ /* 0x000fe40007810000 */
[----:B------:R-:W-:Y:S01]  /*3d40*/  FMNMX.FTZ R21, R166, R21, !PT ;  /* 0x00000015a6157209 */ /* 0x000fe20007810000 */
[----:B------:R-:W2:Y:S01]  /*3d50*/  MUFU.TANH R62, R62 ;  /* 0x0000003e003e7308 */ /* 0x000ea20000002400 */
[----:B0-----:R-:W-:-:S02]  /*3d60*/  FSEL R167, R167, -INF , P2 ;  /* 0xff800000a7a77808 */ /* 0x001fc40001000000 */
[----:B------:R-:W-:Y:S01]  /*3d70*/  ISETP.GT.AND P2, PT, R47, 0x48, PT ;  /* 0x000000482f00780c */ /* 0x000fe20003f44270 */
[----:B------:R-:W0:Y:S01]  /*3d80*/  SHFL.BFLY PT, R58, R21, 0x2, 0x1f ;  /* 0x0c401f00153a7f89 */ /* 0x000e2200000e0000 */
[----:B------:R-:W-:-:S03]  /*3d90*/  FMNMX.FTZ R3, R167, R56, !PT ;  /* 0x00000038a7037209 */ /* 0x000fc60007810000 */
[----:B------:R-:W3:Y:S01]  /*3da0*/  MUFU.TANH R63, R63 ;  /* 0x0000003f003f7308 */ /* 0x000ee20000002400 */
[----:B-1----:R-:W-:Y:S02]  /*3db0*/  FSEL R168, R168, -INF , P1 ;  /* 0xff800000a8a87808 */ /* 0x002fe40000800000 */
[----:B------:R-:W-:Y:S02]  /*3dc0*/  ISETP.GT.AND P1, PT, R47, 0x49, PT ;  /* 0x000000492f00780c */ /* 0x000fe40003f24270 */
[----:B------:R-:W-:-:S03]  /*3dd0*/  FMNMX.FTZ R56, R168, R3, !PT ;  /* 0x00000003a8387209 */ /* 0x000fc60007810000 */
[----:B------:R-:W1:Y:S01]  /*3de0*/  MUFU.TANH R66, R66 ;  /* 0x0000004200427308 */ /* 0x000e620000002400 */
[----:B--2---:R-:W-:Y:S01]  /*3df0*/  FSEL R169, R62, -INF , P2 ;  /* 0xff8000003ea97808 */ /* 0x004fe20001000000 */
[----:B------:R2:W-:Y:S01]  /*3e00*/  BAR.SYNC.DEFER_BLOCKING R2, 0x100 ;  /* 0x000400020000751d */ /* 0x0005e20000010000 */
[----:B------:R-:W-:Y:S02]  /*3e10*/  ISETP.GT.AND P2, PT, R47, 0x50, PT ;  /* 0x000000502f00780c */ /* 0x000fe40003f44270 */
[----:B------:R-:W-:-:S03]  /*3e20*/  FMNMX.FTZ R3, R169, R56, !PT ;  /* 0x00000038a9037209 */ /* 0x000fc60007810000 */
[----:B------:R-:W4:Y:S01]  /*3e30*/  MUFU.TANH R67, R67 ;  /* 0x0000004300437308 */ /* 0x000f220000002400 */
[----:B---3--:R-:W-:Y:S02]  /*3e40*/  FSEL R170, R63, -INF , P1 ;  /* 0xff8000003faa7808 */ /* 0x008fe40000800000 */
[----:B------:R-:W-:Y:S02]  /*3e50*/  ISETP.GT.AND P1, PT, R47, 0x51, PT ;  /* 0x000000512f00780c */ /* 0x000fe40003f24270 */
[----:B------:R-:W-:Y:S02]  /*3e60*/  FMNMX.FTZ R56, R170, R3, !PT ;  /* 0x00000003aa387209 */ /* 0x000fe40007810000 */
[----:B0-----:R-:W-:Y:S01]  /*3e70*/  FMNMX.FTZ R21, R21, R58, !PT ;  /* 0x0000003a15157209 */ /* 0x001fe20007810000 */
[----:B------:R-:W0:Y:S01]  /*3e80*/  MUFU.TANH R70, R70 ;  /* 0x0000004600467308 */ /* 0x000e220000002400 */
[----:B-1----:R-:W-:Y:S02]  /*3e90*/  FSEL R171, R66, -INF , P2 ;  /* 0xff80000042ab7808 */ /* 0x002fe40001000000 */
[----:B------:R-:W-:Y:S01]  /*3ea0*/  ISETP.GT.AND P2, PT, R47, 0x58, PT ;  /* 0x000000582f00780c */ /* 0x000fe20003f44270 */
[----:B------:R-:W1:Y:S01]  /*3eb0*/  SHFL.BFLY PT, R58, R21, 0x1, 0x1f ;  /* 0x0c201f00153a7f89 */ /* 0x000e6200000e0000 */
[----:B------:R-:W-:-:S03]  /*3ec0*/  FMNMX.FTZ R3, R171, R56, !PT ;  /* 0x00000038ab037209 */ /* 0x000fc60007810000 */
[----:B------:R-:W3:Y:S01]  /*3ed0*/  MUFU.TANH R71, R71 ;  /* 0x0000004700477308 */ /* 0x000ee20000002400 */
[----:B----4-:R-:W-:Y:S02]  /*3ee0*/  FSEL R172, R67, -INF , P1 ;  /* 0xff80000043ac7808 */ /* 0x010fe40000800000 */
[----:B------:R-:W-:Y:S02]  /*3ef0*/  ISETP.GT.AND P1, PT, R47, 0x59, PT ;  /* 0x000000592f00780c */ /* 0x000fe40003f24270 */
[----:B------:R-:W-:Y:S02]  /*3f00*/  FMNMX.FTZ R56, R172, R3, !PT ;  /* 0x00000003ac387209 */ /* 0x000fe40007810000 */
[----:B0-----:R-:W-:-:S04]  /*3f10*/  FSEL R173, R70, -INF , P2 ;  /* 0xff80000046ad7808 */ /* 0x001fc80001000000 */
[----:B------:R-:W-:Y:S02]  /*3f20*/  FMNMX.FTZ R3, R173, R56, !PT ;  /* 0x00000038ad037209 */ /* 0x000fe40007810000 */
[----:B---3--:R-:W-:Y:S02]  /*3f30*/  FSEL R174, R71, -INF , P1 ;  /* 0xff80000047ae7808 */ /* 0x008fe40000800000 */
[----:B-1----:R-:W-:Y:S02]  /*3f40*/  FMNMX.FTZ R21, R21, R58, !PT ;  /* 0x0000003a15157209 */ /* 0x002fe40007810000 */
[----:B------:R-:W-:Y:S02]  /*3f50*/  FMNMX.FTZ R3, R174, R3, !PT ;  /* 0x00000003ae037209 */ /* 0x000fe40007810000 */
[C---:B------:R-:W-:Y:S01]  /*3f60*/  FSETP.NEU.FTZ.AND P1, PT, R21.reuse, -INF , PT ;  /* 0xff8000001500780b */ /* 0x040fe20003f3d000 */
[----:B------:R-:W-:Y:S02]  /*3f70*/  FMUL.FTZ R25, R21, UR5 ;  /* 0x0000000515197c20 */ /* 0x000fe40008410000 */
[----:B------:R-:W0:Y:S03]  /*3f80*/  SHFL.BFLY PT, R56, R3, 0x2, 0x1f ;  /* 0x0c401f0003387f89 */ /* 0x000e2600000e0000 */
        /* <DEDUP_REMOVED lines=17> */
[----:B0-----:R-:W-:Y:S01]  /*40a0*/  FMNMX.FTZ R56, R3, R56, !PT ;  /* 0x0000003803387209 */ /* 0x001fe20007810000 */
        /* <DEDUP_REMOVED lines=8> */
[--C-:B--2---:R-:W-:Y:S01]  /*4130*/  FFMA.FTZ R2, R44, UR5, -R58.reuse ;  /* 0x000000052c027c23 */ /* 0x104fe2000801083a */
[----:B------:R-:W-:-:S04]  /*4140*/  FFMA.FTZ R166, R166, UR5, -R58 ;  /* 0x00000005a6a67c23 */ /* 0x000fc8000801083a */
[----:B------:R-:W2:Y:S01]  /*4150*/  MUFU.EX2 R25, R42 ;  /* 0x0000002a00197308 */ /* 0x000ea20000000800 */
[----:B-1----:R-:W-:Y:S01]  /*4160*/  FADD.FTZ R29, R35, R40 ;  /* 0x00000028231d7221 */ /* 0x002fe20000010000 */
[----:B------:R-:W-:-:S06]  /*4170*/  F2FP.F16.F32.PACK_AB R152, R40, R35 ;  /* 0x000000232898723e */ /* 0x000fcc00000000ff */
[----:B------:R-:W-:Y:S01]  /*4180*/  MUFU.EX2 R34, R34 ;  /* 0x0000002200227308 */ /* 0x000fe20000000800 */
[----:B0-----:R-:W-:-:S07]  /*4190*/  FMNMX.FTZ R164, R56, R3, !PT ;  /* 0x0000000338a47209 */ /* 0x001fce0007810000 */
[----:B------:R-:W0:Y:S01]  /*41a0*/  MUFU.EX2 R27, R32 ;  /* 0x00000020001b7308 */ /* 0x000e220000000800 */
[----:B--2---:R-:W-:Y:S01]  /*41b0*/  F2FP.F16.F32.PACK_AB R154, R25, R38 ;  /* 0x00000026199a723e */ /* 0x004fe200000000ff */
[----:B------:R-:W-:Y:S01]  /*41c0*/  FFMA.FTZ R3, R45, UR5, -R58 ;  /* 0x000000052d037c23 */ /* 0x000fe2000801083a */
[C---:B------:R-:W-:Y:S01]  /*41d0*/  FSETP.NEU.FTZ.AND P1, PT, R164.reuse, -INF , PT ;  /* 0xff800000a400780b */ /* 0x040fe20003f3d000 */
[----:B------:R-:W-:-:S04]  /*41e0*/  FMUL.FTZ R175, R164, UR5 ;  /* 0x00000005a4af7c20 */ /* 0x000fc80008410000 */
[----:B------:R-:W-:Y:S01]  /*41f0*/  MUFU.EX2 R31, R31 ;  /* 0x0000001f001f7308 */ /* 0x000fe20000000800 */
[----:B------:R-:W-:-:S05]  /*4200*/  FSEL R175, R175, RZ, P1 ;  /* 0x000000ffafaf7208 */ /* 0x000fca0000800000 */
        /* <DEDUP_REMOVED lines=11> */
[----:B0-----:R-:W-:Y:S01]  /*42c0*/  F2FP.F16.F32.PACK_AB R156, R27, R34 ;  /* 0x000000221b9c723e */ /* 0x001fe200000000ff */
[--C-:B------:R-:W-:Y:S01]  /*42d0*/  FFMA.FTZ R182, R182, UR5, -R175.reuse ;  /* 0x00000005b6b67c23 */ /* 0x100fe200080108af */
[----:B------:R-:W0:Y:S01]  /*42e0*/  MUFU.EX2 R46, R46 ;  /* 0x0000002e002e7308 */ /* 0x000e220000000800 */
[----:B-1----:R-:W-:Y:S01]  /*42f0*/  FFMA.FTZ R20, R43, UR5, -R58 ;  /* 0x000000052b147c23 */ /* 0x002fe2000801083a */
[--C-:B------:R-:W-:Y:S01]  /*4300*/  FFMA.FTZ R172, R172, UR5, -R175.reuse ;  /* 0x00000005acac7c23 */ /* 0x100fe200080108af */
[--C-:B------:R-:W-:Y:S01]  /*4310*/  FFMA.FTZ R173, R173, UR5, -R175.reuse ;  /* 0x00000005adad7c23 */ /* 0x100fe200080108af */
[--C-:B------:R-:W-:Y:S01]  /*4320*/  FFMA.FTZ R174, R174, UR5, -R175.reuse ;  /* 0x00000005aeae7c23 */ /* 0x100fe200080108af */
[----:B------:R-:W-:-:S03]  /*4330*/  FFMA.FTZ R171, R171, UR5, -R175 ;  /* 0x00000005abab7c23 */ /* 0x000fc600080108af */
[----:B------:R-:W1:Y:S08]  /*4340*/  MUFU.EX2 R48, R48 ;  /* 0x0000003000307308 */ /* 0x000e700000000800 */
[----:B------:R2:W-:Y:S08]  /*4350*/  MUFU.EX2 R155, R24 ;  /* 0x00000018009b7308 */ /* 0x0005f00000000800 */
[----:B------:R-:W-:Y:S01]  /*4360*/  MUFU.EX2 R26, R26 ;  /* 0x0000001a001a7308 */ /* 0x000fe20000000800 */
[----:B--2---:R-:W-:Y:S01]  /*4370*/  FADD.FTZ R24, R38, R29 ;  /* 0x0000001d26187221 */ /* 0x004fe20000010000 */
[----:B0-----:R-:W-:Y:S01]  /*4380*/  FADD.FTZ R29, R46, R153 ;  /* 0x000000992e1d7221 */ /* 0x001fe20000010000 */
[----:B------:R-:W-:-:S05]  /*4390*/  F2FP.F16.F32.PACK_AB R153, R153, R46 ;  /* 0x0000002e9999723e */ /* 0x000fca00000000ff */
[----:B------:R-:W-:Y:S08]  /*43a0*/  MUFU.EX2 R157, R52 ;  /* 0x00000034009d7308 */ /* 0x000ff00000000800 */
[----:B------:R-:W0:Y:S08]  /*43b0*/  MUFU.EX2 R36, R36 ;  /* 0x0000002400247308 */ /* 0x000e300000000800 */
[----:B------:R2:W-:Y:S08]  /*43c0*/  MUFU.EX2 R160, R33 ;  /* 0x0000002100a07308 */ /* 0x0005f00000000800 */
[----:B------:R-:W3:Y:S01]  /*43d0*/  MUFU.EX2 R54, R54 ;  /* 0x0000003600367308 */ /* 0x000ee20000000800 */
[----:B--2---:R-:W-:Y:S01]  /*43e0*/  FADD.FTZ R33, R25, R24 ;  /* 0x0000001819217221 */ /* 0x004fe20000010000 */
[----:B-1----:R-:W-:Y:S01]  /*43f0*/  FADD.FTZ R24, R48, R29 ;  /* 0x0000001d30187221 */ /* 0x002fe20000010000 */
[----:B0-----:R-:W-:-:S03]  /*4400*/  F2FP.F16.F32.PACK_AB R158, R36, R31 ;  /* 0x0000001f249e723e */ /* 0x001fc600000000ff */
[C---:B------:R-:W-:Y:S01]  /*4410*/  FADD.FTZ R29, R155.reuse, R24 ;  /* 0x000000189b1d7221 */ /* 0x040fe20000010000 */
[----:B------:R-:W-:Y:S01]  /*4420*/  F2FP.F16.F32.PACK_AB R155, R155, R48 ;  /* 0x000000309b9b723e */ /* 0x000fe200000000ff */
[----:B------:R-:W-:Y:S02]  /*4430*/  MUFU.EX2 R41, R41 ;  /* 0x0000002900297308 */ /* 0x000fe40000000800 */
[----:B------:R-:W-:-:S04]  /*4440*/  FADD.FTZ R24, R26, R29 ;  /* 0x0000001d1a187221 */ /* 0x000fc80000010000 */
[C---:B------:R-:W-:Y:S01]  /*4450*/  FADD.FTZ R25, R157.reuse, R24 ;  /* 0x000000189d197221 */ /* 0x040fe20000010000 */
[----:B------:R-:W-:Y:S01]  /*4460*/  F2FP.F16.F32.PACK_AB R157, R157, R26 ;  /* 0x0000001a9d9d723e */ /* 0x000fe200000000ff */
[----:B------:R0:W1:Y:S02]  /*4470*/  MUFU.EX2 R159, R28 ;  /* 0x0000001c009f7308 */ /* 0x0000640000000800 */
[----:B---3--:R-:W-:-:S06]  /*4480*/  FADD.FTZ R24, R54, R25 ;  /* 0x0000001936187221 */ /* 0x008fcc0000010000 */
[----:B------:R-:W-:Y:S01]  /*4490*/  MUFU.EX2 R39, R39 ;  /* 0x0000002700277308 */ /* 0x000fe20000000800 */
        /* <DEDUP_REMOVED lines=8> */
[----:B------:R-:W-:-:S04]  /*4520*/  FADD.FTZ R27, R41, R28 ;  /* 0x0000001c291b7221 */ /* 0x000fc80000010000 */
[C---:B------:R-:W-:Y:S01]  /*4530*/  FADD.FTZ R24, R160.reuse, R27 ;  /* 0x0000001ba0187221 */ /* 0x040fe20000010000 */
[----:B------:R-:W-:Y:S02]  /*4540*/  F2FP.F16.F32.PACK_AB R160, R160, R41 ;  /* 0x00000029a0a0723e */ /* 0x000fe400000000ff */
[----:B------:R-:W2:Y:S01]  /*4550*/  MUFU.EX2 R162, R37 ;  /* 0x0000002500a27308 */ /* 0x000ea20000000800 */
[----:B0-----:R-:W-:Y:S01]  /*4560*/  FADD.FTZ R190, R30, R25 ;  /* 0x000000191ebe7221 */ /* 0x001fe20000010000 */
[----:B------:R-:W-:-:S06]  /*4570*/  FADD.FTZ R189, R39, R24 ;  /* 0x0000001827bd7221 */ /* 0x000fcc0000010000 */
[----:B------:R-:W-:Y:S01]  /*4580*/  MUFU.EX2 R188, R188 ;  /* 0x000000bc00bc7308 */ /* 0x000fe20000000800 */
[C---:B-1----:R-:W-:Y:S01]  /*4590*/  FADD.FTZ R190, R161.reuse, R190 ;  /* 0x000000bea1be7221 */ /* 0x042fe20000010000 */
[----:B------:R-:W-:-:S06]  /*45a0*/  F2FP.F16.F32.PACK_AB R161, R161, R30 ;  /* 0x0000001ea1a1723e */ /* 0x000fcc00000000ff */
[----:B------:R-:W-:Y:S01]  /*45b0*/  MUFU.EX2 R187, R187 ;  /* 0x000000bb00bb7308 */ /* 0x000fe20000000800 */
[C---:B--2---:R-:W-:Y:S01]  /*45c0*/  FADD.FTZ R189, R162.reuse, R189 ;  /* 0x000000bda2bd7221 */ /* 0x044fe20000010000 */
[----:B------:R-:W-:Y:S02]  /*45d0*/  F2FP.F16.F32.PACK_AB R162, R162, R39 ;  /* 0x00000027a2a2723e */ /* 0x000fe400000000ff */
[----:B------:R-:W-:-:S04]  /*45e0*/  WARPGROUP.ARRIVE ;  /* 0x00000000000079c5 */ /* 0x000fc80000000000 */
[----:B------:R-:W-:Y:S02]  /*45f0*/  MUFU.EX2 R183, R183 ;  /* 0x000000b700b77308 */ /* 0x000fe40000000800 */
[----:B------:R-:W-:Y:S01]  /*4600*/  HGMMA.64x256x16.F32 R24, R152, gdesc[UR8].tnspB, RZ, !UPT, gsb0 ;  /* 0x43e0000898187df0 */ /* 0x000fe2000c0008ff */
[----:B------:R-:W-:Y:S01]  /*4610*/  UMOV UR10, UR14 ;  /* 0x0000000e000a7c82 */ /* 0x000fe20008000000 */
[----:B------:R-:W-:-:S04]  /*4620*/  UMOV UR11, 0x40000040 ;  /* 0x40000040000b7882 */ /* 0x000fc80000000000 */
[----:B------:R-:W0:Y:S08]  /*4630*/  MUFU.EX2 R185, R185 ;  /* 0x000000b900b97308 */ /* 0x000e300000000800 */
        /* <DEDUP_REMOVED lines=12> */
[--C-:B------:R-:W-:Y:S01]  /*4700*/  FFMA.FTZ R152, R163, UR5, -R175.reuse ;  /* 0x00000005a3987c23 */ /* 0x100fe200080108af */
[----:B------:R-:W-:-:S03]  /*4710*/  FFMA.FTZ R153, R181, UR5, -R175 ;  /* 0x00000005b5997c23 */ /* 0x000fc600080108af */
[----:B------:R-:W1:Y:S01]  /*4720*/  MUFU.EX2 R163, R182 ;  /* 0x000000b600a37308 */ /* 0x000e620000000800 */
[----:B0-----:R-:W-:Y:S01]  /*4730*/  F2FP.F16.F32.PACK_AB R154, R185, R183 ;  /* 0x000000b7b99a723e */ /* 0x001fe200000000ff */
[----:B------:R-:W-:Y:S01]  /*4740*/  HGMMA.64x256x16.F32 R24, R156, gdesc[UR8].tnspB, R24, gsb0 ;  /* 0x43e000089c187df0 */ /* 0x000fe20008000818 */
[----:B------:R-:W-:Y:S01]  /*4750*/  UIADD3 UR10, UR4, 0x100, URZ ;  /* 0x00000100040a7890 */ /* 0x000fe2000fffe03f */
[----:B------:R-:W-:-:S04]  /*4760*/  UMOV UR11, 0x40000040 ;  /* 0x40000040000b7882 */ /* 0x000fc80000000000 */
[----:B------:R-:W0:Y:S08]  /*4770*/  MUFU.EX2 R152, R152 ;  /* 0x0000009800987308 */ /* 0x000e300000000800 */
[----:B------:R-:W2:Y:S01]  /*4780*/  MUFU.EX2 R153, R153 ;  /* 0x0000009900997308 */ /* 0x000ea20000000800 */
[----:B-1----:R-:W-:Y:S01]  /*4790*/  FADD.FTZ R190, R163, R190 ;  /* 0x000000bea3be7221 */ /* 0x002fe20000010000 */
[----:B0-----:R-:W-:-:S03]  /*47a0*/  F2FP.F16.F32.PACK_AB R163, R152, R163 ;  /* 0x000000a398a3723e */ /* 0x001fc600000000ff */
[----:B------:R-:W-:Y:S01]  /*47b0*/  FADD.FTZ R190, R152, R190 ;  /* 0x000000be98be7221 */ /* 0x000fe20000010000 */
[----:B------:R-:W-:-:S03]  /*47c0*/  F2FP.F16.F32.PACK_AB R152, R187, R188 ;  /* 0x000000bcbb98723e */ /* 0x000fc600000000ff */
[----:B--2---:R-:W-:Y:S01]  /*47d0*/  FADD.FTZ R190, R153, R190 ;  /* 0x000000be99be7221 */ /* 0x004fe20000010000 */
[----:B------:R-:W-:Y:S02]  /*47e0*/  WARPGROUP.DEPBAR.LE gsb0, 0x0 ;  /* 0x00008000000079c5 */ /* 0x000fe40000010000 */
[----:B------:R-:W-:Y:S01]  /*47f0*/  WARPGROUP.ARRIVE ;  /* 0x00000000000079c5 */ /* 0x000fe20000000000 */
[--C-:B------:R-:W-:Y:S01]  /*4800*/  FFMA.FTZ R156, R180, UR5, -R175.reuse ;  /* 0x00000005b49c7c23 */ /* 0x100fe200080108af */
[--C-:B------:R-:W-:Y:S01]  /*4810*/  FFMA.FTZ R157, R184, UR5, -R175.reuse ;  /* 0x00000005b89d7c23 */ /* 0x100fe200080108af */
[----:B------:R-:W-:Y:S01]  /*4820*/  FFMA.FTZ R158, R186, UR5, -R175 ;  /* 0x00000005ba9e7c23 */ /* 0x000fe200080108af */
[----:B------:R-:W-:Y:S02]  /*4830*/  FADD.FTZ R159, R188, R189 ;  /* 0x000000bdbc9f7221 */ /* 0x000fe40000010000 */
[----:B------:R-:W-:Y:S01]  /*4840*/  HGMMA.64x256x16.F32 R24, R160, gdesc[UR8].tnspB, R24, gsb0 ;  /* 0x43e00008a0187df0 */ /* 0x000fe20008000818 */
[----:B------:R-:W0:Y:S01]  /*4850*/  MUFU.EX2 R156, R156 ;  /* 0x0000009c009c7308 */ /* 0x000e220000000800 */
[----:B------:R-:W-:Y:S01]  /*4860*/  UIADD3 UR10, UR4, 0x180, URZ ;  /* 0x00000180040a7890 */ /* 0x000fe2000fffe03f */
[----:B------:R-:W-:Y:S01]  /*4870*/  FADD.FTZ R159, R187, R159 ;  /* 0x0000009fbb9f7221 */ /* 0x000fe20000010000 */
[----:B------:R-:W-:-:S03]  /*4880*/  UMOV UR11, 0x40000040 ;  /* 0x40000040000b7882 */ /* 0x000fc60000000000 */
[----:B------:R-:W-:Y:S02]  /*4890*/  FADD.FTZ R159, R183, R159 ;  /* 0x0000009fb79f7221 */ /* 0x000fe40000010000 */
[----:B------:R-:W1:Y:S02]  /*48a0*/  MUFU.EX2 R157, R157 ;  /* 0x0000009d009d7308 */ /* 0x000e640000000800 */
[----:B------:R-:W-:-:S06]  /*48b0*/  FADD.FTZ R159, R185, R159 ;  /* 0x0000009fb99f7221 */ /* 0x000fcc0000010000 */
[----:B------:R-:W2:Y:S01]  /*48c0*/  MUFU.EX2 R158, R158 ;  /* 0x0000009e009e7308 */ /* 0x000ea20000000800 */
[C---:B0-----:R-:W-:Y:S01]  /*48d0*/  F2FP.F16.F32.PACK_AB R153, R156.reuse, R153 ;  /* 0x000000999c99723e */ /* 0x041fe200000000ff */
[----:B------:R-:W-:Y:S01]  /*48e0*/  FADD.FTZ R190, R156, R190 ;  /* 0x000000be9cbe7221 */ /* 0x000fe20000010000 */
[----:B------:R-:W-:-:S06]  /*48f0*/  FFMA.FTZ R156, R170, UR5, -R175 ;  /* 0x00000005aa9c7c23 */ /* 0x000fcc00080108af */
[----:B------:R-:W-:Y:S01]  /*4900*/  MUFU.EX2 R156, R156 ;  /* 0x0000009c009c7308 */ /* 0x000fe20000000800 */
[----:B-1----:R-:W-:Y:S01]  /*4910*/  FADD.FTZ R190, R157, R190 ;  /* 0x000000be9dbe7221 */ /* 0x002fe20000010000 */
[----:B--2---:R-:W-:-:S03]  /*4920*/  F2FP.F16.F32.PACK_AB R155, R158, R157 ;  /* 0x0000009d9e9b723e */ /* 0x004fc600000000ff */
[----:B------:R-:W-:Y:S01]  /*4930*/  FADD.FTZ R157, R158, R190 ;  /* 0x000000be9e9d7221 */ /* 0x000fe20000010000 */
[----:B------:R-:W-:Y:S02]  /*4940*/  WARPGROUP.DEPBAR.LE gsb0, 0x0 ;  /* 0x00008000000079c5 */ /* 0x000fe40000010000 */
[----:B------:R-:W-:Y:S01]  /*4950*/  WARPGROUP.ARRIVE ;  /* 0x00000000000079c5 */ /* 0x000fe20000000000 */
[--C-:B------:R-:W-:Y:S01]  /*4960*/  FFMA.FTZ R160, R168, UR5, -R175.reuse ;  /* 0x00000005a8a07c23 */ /* 0x100fe200080108af */
[----:B------:R-:W-:-:S04]  /*4970*/  FFMA.FTZ R161, R169, UR5, -R175 ;  /* 0x00000005a9a17c23 */ /* 0x000fc800080108af */
[----:B------:R-:W-:Y:S01]  /*4980*/  HGMMA.64x256x16.F32 R24, R152, gdesc[UR8].tnspB, R24, gsb0 ;  /* 0x43e0000898187df0 */ /* 0x000fe20008000818 */
[----:B------:R-:W-:Y:S01]  /*4990*/  MUFU.EX2 R160, R160 ;  /* 0x000000a000a07308 */ /* 0x000fe20000000800 */
[----:B------:R-:W-:Y:S01]  /*49a0*/  UIADD3 UR10, UR4, 0x200, URZ ;  /* 0x00000200040a7890 */ /* 0x000fe2000fffe03f */
[----:B------:R-:W-:Y:S01]  /*49b0*/  UMOV UR11, 0x40000040 ;  /* 0x40000040000b7882 */ /* 0x000fe20000000000 */
[----:B------:R-:W-:-:S05]  /*49c0*/  UIADD3 UR4, UR4, 0x280, URZ ;  /* 0x0000028004047890 */ /* 0x000fca000fffe03f */
[----:B------:R-:W0:Y:S01]  /*49d0*/  MUFU.EX2 R161, R161 ;  /* 0x000000a100a17308 */ /* 0x000e220000000800 */
[----:B------:R-:W-:Y:S02]  /*49e0*/  WARPGROUP.DEPBAR.LE gsb0, 0x0 ;  /* 0x00008000000079c5 */ /* 0x000fe40000010000 */
[----:B------:R-:W-:-:S05]  /*49f0*/  FFMA.FTZ R153, R167, UR5, -R175 ;  /* 0x00000005a7997c23 */ /* 0x000fca00080108af */
[----:B------:R-:W1:Y:S01]  /*4a00*/  MUFU.EX2 R152, R176 ;  /* 0x000000b000987308 */ /* 0x000e620000000800 */
[----:B------:R-:W-:Y:S02]  /*4a10*/  F2FP.F16.F32.PACK_AB R154, R179, R178 ;  /* 0x000000b2b39a723e */ /* 0x000fe400000000ff */
[----:B0-----:R-:W-:-:S05]  /*4a20*/  F2FP.F16.F32.PACK_AB R155, R156, R161 ;  /* 0x000000a19c9b723e */ /* 0x001fca00000000ff */
[----:B------:R-:W0:Y:S01]  /*4a30*/  MUFU.EX2 R153, R153 ;  /* 0x0000009900997308 */ /* 0x000e220000000800 */
[----:B-1----:R-:W-:Y:S01]  /*4a40*/  FADD.FTZ R159, R152, R159 ;  /* 0x0000009f989f7221 */ /* 0x002fe20000010000 */
[----:B------:R-:W-:-:S03]  /*4a50*/  F2FP.F16.F32.PACK_AB R152, R177, R152 ;  /* 0x00000098b198723e */ /* 0x000fc600000000ff */
[----:B------:R-:W-:Y:S01]  /*4a60*/  FADD.FTZ R159, R177, R159 ;  /* 0x0000009fb19f7221 */ /* 0x000fe20000010000 */
[----:B0-----:R-:W-:Y:S01]  /*4a70*/  FADD.FTZ R157, R153, R157 ;  /* 0x0000009d999d7221 */ /* 0x001fe20000010000 */
[----:B------:R-:W-:Y:S02]  /*4a80*/  F2FP.F16.F32.PACK_AB R153, R160, R153 ;  /* 0x00000099a099723e */ /* 0x000fe400000000ff */
[----:B------:R-:W-:Y:S01]  /*4a90*/  FADD.FTZ R159, R178, R159 ;  /* 0x0000009fb29f7221 */ /* 0x000fe20000010000 */
[----:B------:R-:W-:Y:S01]  /*4aa0*/  FADD.FTZ R157, R160, R157 ;  /* 0x0000009da09d7221 */ /* 0x000fe20000010000 */
[----:B------:R-:W-:Y:S02]  /*4ab0*/  WARPGROUP.ARRIVE ;  /* 0x00000000000079c5 */ /* 0x000fe40000000000 */
[----:B------:R-:W-:Y:S01]  /*4ac0*/  FADD.FTZ R159, R179, R159 ;  /* 0x0000009fb39f7221 */ /* 0x000fe20000010000 */
[----:B------:R-:W-:-:S03]  /*4ad0*/  FADD.FTZ R157, R161, R157 ;  /* 0x0000009da19d7221 */ /* 0x000fc60000010000 */
[----:B------:R-:W-:Y:S01]  /*4ae0*/  HGMMA.64x256x16.F32 R24, R152, gdesc[UR8].tnspB, R24, gsb0 ;  /* 0x43e0000898187df0 */ /* 0x000fe20008000818 */
[----:B------:R-:W-:Y:S01]  /*4af0*/  FADD.FTZ R157, R156, R157 ;  /* 0x0000009d9c9d7221 */ /* 0x000fe20000010000 */
[----:B------:R-:W-:Y:S01]  /*4b00*/  FADD.FTZ R156, R2, R159 ;  /* 0x0000009f029c7221 */ /* 0x000fe20000010000 */
[----:B------:R-:W-:Y:S01]  /*4b10*/  UMOV UR10, UR4 ;  /* 0x00000004000a7c82 */ /* 0x000fe20008000000 */
[----:B------:R-:W-:Y:S02]  /*4b20*/  UMOV UR11, 0x40000040 ;  /* 0x40000040000b7882 */ /* 0x000fe40000000000 */
[C---:B------:R-:W-:Y:S01]  /*4b30*/  FADD.FTZ R156, R3.reuse, R156 ;  /* 0x0000009c039c7221 */ /* 0x040fe20000010000 */
[----:B------:R-:W-:Y:S02]  /*4b40*/  WARPGROUP.DEPBAR.LE gsb0, 0x0 ;  /* 0x00008000000079c5 */ /* 0x000fe40000010000 */
[----:B------:R-:W0:Y:S01]  /*4b50*/  MUFU.EX2 R153, R171 ;  /* 0x000000ab00997308 */ /* 0x000e220000000800 */
[----:B------:R-:W-:Y:S01]  /*4b60*/  F2FP.F16.F32.PACK_AB R152, R3, R2 ;  /* 0x000000020398723e */ /* 0x000fe200000000ff */
[----:B------:R-:W-:Y:S01]  /*4b70*/  FADD.FTZ R3, R20, R156 ;  /* 0x0000009c14037221 */ /* 0x000fe20000010000 */
[----:B------:R-:W-:-:S02]  /*4b80*/  F2FP.F16.F32.PACK_AB R154, R166, R20 ;  /* 0x00000014a69a723e */ /* 0x000fc400000000ff */
[----:B------:R-:W-:Y:S01]  /*4b90*/  F2FP.F16.F32.PACK_AB R155, R174, R173 ;  /* 0x000000adae9b723e */ /* 0x000fe200000000ff */
[----:B0-----:R-:W-:Y:S01]  /*4ba0*/  FADD.FTZ R2, R153, R157 ;  /* 0x0000009d99027221 */ /* 0x001fe20000010000 */
[----:B------:R-:W-:-:S03]  /*4bb0*/  F2FP.F16.F32.PACK_AB R153, R172, R153 ;  /* 0x00000099ac99723e */ /* 0x000fc600000000ff */
[----:B------:R-:W-:Y:S01]  /*4bc0*/  FADD.FTZ R2, R172, R2 ;  /* 0x00000002ac027221 */ /* 0x000fe20000010000 */
[----:B------:R-:W-:-:S03]  /*4bd0*/  WARPGROUP.ARRIVE ;  /* 0x00000000000079c5 */ /* 0x000fc60000000000 */
[----:B------:R-:W-:Y:S01]  /*4be0*/  FADD.FTZ R173, R173, R2 ;  /* 0x00000002adad7221 */ /* 0x000fe20000010000 */
[----:B------:R-:W-:-:S04]  /*4bf0*/  FADD.FTZ R2, R166, R3 ;  /* 0x00000003a6027221 */ /* 0x000fc80000010000 */
[----:B------:R-:W-:Y:S01]  /*4c00*/  HGMMA.64x256x16.F32 R24, R152, gdesc[UR8].tnspB, R24, gsb0 ;  /* 0x43e0000898187df0 */ /* 0x000fe20008000818 */
[----:B------:R-:W-:Y:S02]  /*4c10*/  FADD.FTZ R3, R174, R173 ;  /* 0x000000adae037221 */ /* 0x000fe40000010000 */
[----:B------:R-:W-:Y:S02]  /*4c20*/  WARPGROUP.DEPBAR.LE gsb0, 0x0 ;  /* 0x00008000000079c5 */ /* 0x000fe40000010000 */
[----:B------:R-:W-:Y:S05]  /*4c30*/  @!P0 BRA `(.L_x_14905) ;  /* 0x0000000000048947 */ /* 0x000fea0003800000 */
[----:B------:R-:W-:Y:S01]  /*4c40*/  BPT.TRAP 0x1 ;  /* 0x000000040000795c */ /* 0x000fe20000300000 */
.L_x_14905:
[----:B------:R-:W0:Y:S01]  /*4c50*/  @P6 LDC R152, c[0x0][0x44c] ;  /* 0x00011300ff986b82 */ /* 0x000e220000000800 */
[----:B------:R-:W-:Y:S01]  /*4c60*/  R2UR UR4, R204 ;  /* 0x00000000cc0472ca */ /* 0x000fe200000e0000 */
[----:B------:R-:W-:Y:S01]  /*4c70*/  UIADD3 UR6, UR6, 0x32460, URZ ;  /* 0x0003246006067890 */ /* 0x000fe2000fffe03f */
[----:B------:R-:W-:-:S05]  /*4c80*/  R2UR UR10, R205 ;  /* 0x00000000cd0a72ca */ /* 0x000fca00000e0000 */
[----:B------:R-:W1:Y:S06]  /*4c90*/  @P6 LDC R153, c[0x0][0x450] ;  /* 0x00011400ff996b82 */ /* 0x000e6c0000000800 */
[----:B------:R-:W-:Y:S02]  /*4ca0*/  IMAD.U32 R20, RZ, RZ, UR4 ;  /* 0x00000004ff147e24 */ /* 0x000fe4000f8e00ff */
[----:B0-----:R-:W-:Y:S01]  /*4cb0*/  @P6 IMAD.HI.U32 R152, R152, UR4, RZ ;  /* 0x0000000498986c27 */ /* 0x001fe2000f8e00ff */
[----:B------:R-:W0:Y:S04]  /*4cc0*/  S2UR UR4, SR_CgaCtaId ;  /* 0x00000000000479c3 */ /* 0x000e280000008800 */
[----:B-1----:R-:W-:-:S04]  /*4cd0*/  @P6 SHF.R.U32.HI R20, RZ, R153, R152 ;  /* 0x00000099ff146219 */ /* 0x002fc80000011698 */
[----:B------:R-:W-:-:S05]  /*4ce0*/  IADD3 R20, R20, R203, -R202 ;  /* 0x000000cb14147210 */ /* 0x000fca0007ffe8ca */
[----:B------:R-:W-:-:S05]  /*4cf0*/  IMAD.HI R20, R20, 0x2aaaaaab, RZ ;  /* 0x2aaaaaab14147827 */ /* 0x000fca00078e02ff */
[----:B------:R-:W-:Y:S01]  /*4d00*/  SHF.R.U32.HI R153, RZ, 0x1f, R20 ;  /* 0x0000001fff997819 */ /* 0x000fe20000011614 */
[----:B0-----:R-:W-:-:S03]  /*4d10*/  UPRMT UR6, UR4, 0x654, UR6 ;  /* 0x0000065404067896 */ /* 0x001fc60008000006 */
[----:B------:R-:W-:Y:S01]  /*4d20*/  LEA.HI.SX32 R153, R20, R153, 0x1c ;  /* 0x0000009914997211 */ /* 0x000fe200078fe2ff */
[----:B------:R-:W-:-:S03]  /*4d30*/  VIADD R20, R165, 0xfffffffe ;  /* 0xfffffffea5147836 */ /* 0x000fc60000000000 */
[----:B------:R-:W-:Y:S02]  /*4d40*/  R2UR UR54, R153 ;  /* 0x00000000993672ca */ /* 0x000fe400000e0000 */
[----:B------:R-:W-:Y:S11]  /*4d50*/  SYNCS.ARRIVE.TRANS64.RED.A1T0 RZ, [UR6], RZ ;  /* 0x000000ffffff79a7 */ /* 0x000ff60008100406 */
[----:B------:R-:W-:-:S04]  /*4d60*/  UISETP.LT.AND UP0, UPT, UR10, UR54, UPT ;  /* 0x000000360a00728c */ /* 0x000fc8000bf01270 */
[----:B------:R-:W-:-:S06]  /*4d70*/  USEL UR54, UR10, UR54, !UP0 ;  /* 0x000000360a367287 */ /* 0x000fcc000c000000 */
[----:B------:R-:W-:-:S13]  /*4d80*/  ISETP.GE.AND P1, PT, R20, UR54, PT ;  /* 0x0000003614007c0c */ /* 0x000fda000bf26270 */
[----:B------:R-:W-:Y:S05]  /*4d90*/  @!P1 BRA `(.L_x_14906) ;  /* 0x00000030003c9947 */ /* 0x000fea0003800000 */
[----:B------:R-:W-:Y:S02]  /*4da0*/  IMAD.MOV.U32 R208, RZ, RZ, R164 ;  /* 0x000000ffffd07224 */ /* 0x000fe400078e00a4 */
[----:B------:R-:W-:-:S07]  /*4db0*/  IMAD.MOV.U32 R207, RZ, RZ, R21 ;  /* 0x000000ffffcf7224 */ /* 0x000fce00078e0015 */
.L_x_14917:
        /* <DEDUP_REMOVED lines=8> */
.L_x_14907:
        /* <DEDUP_REMOVED lines=9> */
.L_x_14908:
[----:B-1----:R-:W-:Y:S05]  /*4ed0*/  @P1 BRA `(.L_x_14909) ;  /* 0x0000000000081947 */ /* 0x002fea0003800000 */
[----:B------:R-:W1:Y:S02]  /*4ee0*/  SYNCS.PHASECHK.TRANS64.TRYWAIT P1, [UR4+0x32430], R0 ;  /* 0x03243000ff0075a7 */ /* 0x000e640008020144 */
[----:B-1----:R-:W-:Y:S05]  /*4ef0*/  @!P1 BRA `(.L_x_14910) ;  /* 0x0000011c00209947 */ /* 0x002fea0003800000 */
.L_x_14909:
[----:B------:R-:W-:Y:S01]  /*4f00*/  R2UR UR48, R200 ;  /* 0x00000000c83072ca */ /* 0x000fe200000e0000 */
[----:B------:R-:W-:Y:S01]  /*4f10*/  UIMAD UR5, UR38, 0x300, UR61 ;  /* 0x00000300260578a4 */ /* 0x000fe2000f8e023d */
[----:B------:R-:W-:Y:S01]  /*4f20*/  R2UR UR49, R201 ;  /* 0x00000000c93172ca */ /* 0x000fe200000e0000 */
[----:B------:R-:W-:Y:S01]  /*4f30*/  WARPGROUP.ARRIVE ;  /* 0x00000000000079c5 */ /* 0x000fe20000000000 */
        /* <DEDUP_REMOVED lines=27> */
.L_x_14911:
[----:B------:R2:W3:Y:S01]  /*50f0*/  SYNCS.PHASECHK.TRANS64.TRYWAIT P1, [UR4+0x32450], R0 ;  /* 0x03245000ff0075a7 */ /* 0x0004e20008020144 */
[----:B------:R-:W-:Y:S05]  /*5100*/  @!P0 BRA `(.L_x_14912) ;  /* 0x0000000000048947 */ /* 0x000fea0003800000 */
[----:B------:R-:W-:Y:S01]  /*5110*/  BPT.TRAP 0x1 ;  /* 0x000000040000795c */ /* 0x000fe20000300000 */
.L_x_14912:
[----:B---3--:R-:W-:Y:S05]  /*5120*/  @P1 BRA `(.L_x_14913) ;  /* 0x0000000000081947 */ /* 0x008fea0003800000 */
[----:B------:R-:W3:Y:S02]  /*5130*/  SYNCS.PHASECHK.TRANS64.TRYWAIT P1, [UR4+0x32450], R0 ;  /* 0x03245000ff0075a7 */ /* 0x000ee40008020144 */
[----:B---3--:R-:W-:Y:S05]  /*5140*/  @!P1 BRA `(.L_x_14914) ;  /* 0x0000011800a49947 */ /* 0x008fea0003800000 */
.L_x_14913:
[----:B------:R-:W-:Y:S01]  /*5150*/  R2UR UR48, R12 ;  /* 0x000000000c3072ca */ /* 0x000fe200000e0000 */
[----:B------:R-:W-:Y:S01]  /*5160*/  UIMAD UR5, UR6, 0xc00, UR60 ;  /* 0x00000c00060578a4 */ /* 0x000fe2000f8e023c */
[----:B------:R-:W-:Y:S01]  /*5170*/  R2UR UR49, R13 ;  /* 0x000000000d3172ca */ /* 0x000fe200000e0000 */
[----:B------:R-:W-:Y:S01]  /*5180*/  WARPGROUP.ARRIVE ;  /* 0x00000000000079c5 */ /* 0x000fe20000000000 */
[----:B------:R-:W-:Y:S01]  /*5190*/  UMOV UR51, 0x40000040 ;  /* 0x4000004000337882 */ /* 0x000fe20000000000 */
[----:B------:R-:W-:-:S04]  /*51a0*/  UIADD3 UR10, UR5, 0x304, URZ ;  /* 0x00000304050a7890 */ /* 0x000fc8000fffe03f */
[----:B-1----:R-:W1:Y:S01]  /*51b0*/  S2R R21, SR_TID.X ;  /* 0x0000000000157919 */ /* 0x002e620000002100 */
        /* <DEDUP_REMOVED lines=23> */
[----:B-1----:R-:W-:-:S04]  /*5330*/  SHF.R.U32.HI R21, RZ, 0x7, R21 ;  /* 0x00000007ff157819 */ /* 0x002fc80000011615 */
[----:B0-2---:R-:W-:Y:S01]  /*5340*/  IADD3 R0, -R21, 0xb, RZ ;  /* 0x0000000b15007810 */ /* 0x005fe20007ffe1ff */
        /* <DEDUP_REMOVED lines=25> */
[----:B------:R-:W-:Y:S01]  /*54e0*/  UMOV UR51, 0x40000040 ;  /* 0x4000004000337882 */ /* 0x000fe20000000000 */
[----:B------:R-:W-:Y:S01]  /*54f0*/  UMOV UR48, UR52 ;  /* 0x0000003400307c82 */ /* 0x000fe20008000000 */
[----:B------:R-:W-:Y:S01]  /*5500*/  UMOV UR49, UR53 ;  /* 0x0000003500317c82 */ /* 0x000fe20008000000 */
[----:B------:R-:W-:Y:S02]  /*5510*/  WARPGROUP.DEPBAR.LE gsb0, 0x0 ;  /* 0x00008000000079c5 */ /* 0x000fe40000010000 */
[----:B------:R-:W-:-:S06]  /*5520*/  WARPGROUP.ARRIVE ;  /* 0x00000000000079c5 */ /* 0x000fcc0000000000 */
[----:B------:R-:W-:Y:S01]  /*5530*/  HGMMA.64x96x16.F32 R152, gdesc[UR48], R152, gsb0 ;  /* 0x01600000309879f0 */ /* 0x000fe20008000898 */
[----:B------:R-:W-:Y:S01]  /*5540*/  UIADD3 UR50, UR5, 0x906, URZ ;  /* 0x0000090605327890 */ /* 0x000fe2000fffe03f */
[----:B------:R-:W-:Y:S01]  /*5550*/  UMOV UR51, 0x40000040 ;  /* 0x4000004000337882 */ /* 0x000fe20000000000 */
[----:B------:R-:W-:Y:S01]  /*5560*/  UMOV UR48, UR56 ;  /* 0x0000003800307c82 */ /* 0x000fe20008000000 */
[----:B------:R-:W-:Y:S01]  /*5570*/  UMOV UR49, UR57 ;  /* 0x0000003900317c82 */ /* 0x000fe20008000000 */
        /* <DEDUP_REMOVED lines=34> */
.L_x_14915:
[----:B------:R-:W1:Y:S01]  /*57a0*/  LDC R21, c[0x0][0x448] ;  /* 0x00011200ff157b82 */ /* 0x000e620000000800 */
[----:B------:R-:W-:Y:S01]  /*57b0*/  R2UR UR5, R204 ;  /* 0x00000000cc0572ca */ /* 0x000fe200000e0000 */
[----:B------:R-:W-:Y:S01]  /*57c0*/  ULDC UR10, c[0x0][0xad0] ;  /* 0x0002b400000a7ab9 */ /* 0x000fe20000000800 */
[----:B------:R-:W-:Y:S01]  /*57d0*/  UIMAD UR6, UR6, 0xc00, UR7 ;  /* 0x00000c00060678a4 */ /* 0x000fe2000f8e0207 */
        /* <DEDUP_REMOVED lines=10> */
[----:B------:R-:W-:-:S02]  /*5880*/  VIADD R219, R206, UR5 ;  /* 0x00000005cedb7c36 */ /* 0x000fc40008000000 */
        /* <DEDUP_REMOVED lines=9> */
[----:B-1----:R-:W-:Y:S01]  /*5920*/  ISETP.NE.AND P1, PT, R21, 0x1, PT ;  /* 0x000000011500780c */ /* 0x002fe20003f25270 */
        /* <DEDUP_REMOVED lines=12> */
[----:B------:R-:W1:Y:S01]  /*59f0*/  @P1 LDC R209, c[0x0][0x44c] ;  /* 0x00011300ffd11b82 */ /* 0x000e620000000800 */
[----:B------:R-:W-:Y:S01]  /*5a00*/  FMUL.FTZ R160, R160, UR10 ;  /* 0x0000000aa0a07c20 */ /* 0x000fe20008410000 */
[----:B------:R-:W-:Y:S01]  /*5a10*/  FMUL.FTZ R157, R157, UR10 ;  /* 0x0000000a9d9d7c20 */ /* 0x000fe20008410000 */
[----:B------:R-:W-:Y:S01]  /*5a20*/  FMUL.FTZ R165, R165, UR10 ;  /* 0x0000000aa5a57c20 */ /* 0x000fe20008410000 */
[----:B------:R-:W-:Y:S01]  /*5a30*/  FMUL.FTZ R169, R169, UR10 ;  /* 0x0000000aa9a97c20 */ /* 0x000fe20008410000 */
[----:B------:R-:W-:Y:S01]  /*5a40*/  FMUL.FTZ R168, R168, UR10 ;  /* 0x0000000aa8a87c20 */ /* 0x000fe20008410000 */
[----:B------:R-:W-:Y:S01]  /*5a50*/  MUFU.TANH R163, R163 ;  /* 0x000000a300a37308 */ /* 0x000fe20000002400 */
[----:B------:R-:W-:Y:S01]  /*5a60*/  FMUL.FTZ R215, R173, UR10 ;  /* 0x0000000aadd77c20 */ /* 0x000fe20008410000 */
[----:B------:R-:W2:Y:S01]  /*5a70*/  @P1 LDC R21, c[0x0][0x450] ;  /* 0x00011400ff151b82 */ /* 0x000ea20000000800 */
[----:B------:R-:W-:Y:S01]  /*5a80*/  FMUL.FTZ R216, R176, UR10 ;  /* 0x0000000ab0d87c20 */ /* 0x000fe20008410000 */
[----:B------:R-:W-:Y:S01]  /*5a90*/  FMUL.FTZ R218, R180, UR10 ;  /* 0x0000000ab4da7c20 */ /* 0x000fe20008410000 */
[----:B------:R-:W-:Y:S01]  /*5aa0*/  FMUL.FTZ R217, R177, UR10 ;  /* 0x0000000ab1d97c20 */ /* 0x000fe20008410000 */
[----:B------:R-:W-:Y:S01]  /*5ab0*/  FMUL.FTZ R220, R184, UR10 ;  /* 0x0000000ab8dc7c20 */ /* 0x000fe20008410000 */
[----:B------:R-:W-:Y:S01]  /*5ac0*/  FMUL.FTZ R221, R185, UR10 ;  /* 0x0000000ab9dd7c20 */ /* 0x000fe20008410000 */
[----:B------:R-:W-:Y:S01]  /*5ad0*/  MUFU.TANH R166, R166 ;  /* 0x000000a600a67308 */ /* 0x000fe20000002400 */
[----:B------:R-:W-:Y:S01]  /*5ae0*/  ULDC UR5, c[0x0][0xa80] ;  /* 0x0002a00000057ab9 */ /* 0x000fe20000000800 */
[----:B------:R-:W-:Y:S01]  /*5af0*/  FMUL.FTZ R188, R188, UR10 ;  /* 0x0000000abcbc7c20 */ /* 0x000fe20008410000 */
[----:B------:R-:W-:Y:S01]  /*5b00*/  FMUL.FTZ R189, R189, UR10 ;  /* 0x0000000abdbd7c20 */ /* 0x000fe20008410000 */
[----:B------:R-:W-:Y:S01]  /*5b10*/  FMUL.FTZ R192, R192, UR10 ;  /* 0x0000000ac0c07c20 */ /* 0x000fe20008410000 */
[----:B------:R-:W-:-:S03]  /*5b20*/  UMOV UR11, 0x40000040 ;  /* 0x40000040000b7882 */ /* 0x000fc60000000000 */
[----:B------:R-:W-:Y:S01]  /*5b30*/  MUFU.TANH R167, R167 ;  /* 0x000000a700a77308 */ /* 0x000fe20000002400 */
[----:B-1----:R-:W-:-:S07]  /*5b40*/  @P1 IMAD.HI.U32 R209, R219, R209, RZ ;  /* 0x000000d1dbd11227 */ /* 0x002fce00078e00ff */
[----:B------:R-:W-:Y:S01]  /*5b50*/  MUFU.TANH R170, R170 ;  /* 0x000000aa00aa7308 */ /* 0x000fe20000002400 */
[----:B--2---:R-:W-:Y:S01]  /*5b60*/  @P1 SHF.R.U32.HI R219, RZ, R21, R209 ;  /* 0x00000015ffdb1219 */ /* 0x004fe200000116d1 */
[----:B------:R-:W-:Y:S01]  /*5b70*/  FMUL.FTZ R21, R154, UR10 ;  /* 0x0000000a9a157c20 */ /* 0x000fe20008410000 */
[----:B------:R-:W-:Y:S02]  /*5b80*/  IMAD R154, R20, -0x60, RZ ;  /* 0xffffffa0149a7824 */ /* 0x000fe400078e02ff */
[----:B------:R-:W-:Y:S01]  /*5b90*/  FMUL.FTZ R209, R152, UR10 ;  /* 0x0000000a98d17c20 */ /* 0x000fe20008410000 */
[----:B------:R-:W-:Y:S01]  /*5ba0*/  FMUL.FTZ R152, R153, UR10 ;  /* 0x0000000a99987c20 */ /* 0x000fe20008410000 */
[----:B------:R-:W1:Y:S01]  /*5bb0*/  SHFL.IDX PT, R164, R219, 0x1, 0x1c1f ;  /* 0x003c1f00dba47f89 */ /* 0x000e6200000e0000 */
[----:B------:R-:W-:Y:S01]  /*5bc0*/  MUFU.TANH R171, R171 ;  /* 0x000000ab00ab7308 */ /* 0x000fe20000002400 */
[----:B------:R-:W-:Y:S02]  /*5bd0*/  IADD3 R154, -R22, 0x1, R154 ;  /* 0x00000001169a7810 */ /* 0x000fe40007ffe19a */
[----:B------:R2:W3:Y:S02]  /*5be0*/  SHFL.IDX PT, R153, R219, RZ, 0x1c1f ;  /* 0x001c1fffdb997589 */ /* 0x0004e400000e0000 */
[----:B------:R-:W-:-:S03]  /*5bf0*/  IADD3 R154, -R202, R154, R203 ;  /* 0x0000009aca9a7210 */ /* 0x000fc60007ffe1cb */
[----:B------:R-:W4:Y:S01]  /*5c00*/  MUFU.TANH R21, R21 ;  /* 0x0000001500157308 */ /* 0x000f220000002400 */
[----:B--2---:R-:W-:-:S07]  /*5c10*/  FMUL.FTZ R219, R181, UR10 ;  /* 0x0000000ab5db7c20 */ /* 0x004fce0008410000 */
[----:B------:R-:W2:Y:S01]  /*5c20*/  MUFU.TANH R152, R152 ;  /* 0x0000009800987308 */ /* 0x000ea20000002400 */
[----:B-1----:R-:W-:-:S07]  /*5c30*/  IMAD.IADD R164, R154, 0x1, R164 ;  /* 0x000000019aa47824 */ /* 0x002fce00078e02a4 */
[----:B------:R-:W1:Y:S01]  /*5c40*/  MUFU.TANH R210, R210 ;  /* 0x000000d200d27308 */ /* 0x000e620000002400 */
[----:B---3--:R-:W-:Y:S01]  /*5c50*/  IMAD.IADD R153, R154, 0x1, R153 ;  /* 0x000000019a997824 */ /* 0x008fe200078e0299 */
[----:B------:R-:W-:-:S04]  /*5c60*/  ISETP.GT.AND P6, PT, R164, RZ, PT ;  /* 0x000000ffa400720c */ /* 0x000fc80003fc4270 */
[----:B----4-:R-:W-:Y:S02]  /*5c70*/  FSEL R21, R21, -INF , P6 ;  /* 0xff80000015157808 */ /* 0x010fe40003000000 */
[----:B------:R-:W3:Y:S01]  /*5c80*/  MUFU.TANH R174, R174 ;  /* 0x000000ae00ae7308 */ /* 0x000ee20000002400 */
[C---:B------:R-:W-:Y:S02]  /*5c90*/  ISETP.GT.AND P6, PT, R164.reuse, 0x1, PT ;  /* 0x00000001a400780c */ /* 0x040fe40003fc4270 */
[----:B------:R-:W-:Y:S02]  /*5ca0*/  ISETP.GT.AND P2, PT, R153, 0x1, PT ;  /* 0x000000019900780c */ /* 0x000fe40003f44270 */
[----:B------:R-:W-:Y:S02]  /*5cb0*/  FSEL R155, R155, -INF , P6 ;  /* 0xff8000009b9b7808 */ /* 0x000fe40003000000 */
[----:B------:R-:W-:Y:S01]  /*5cc0*/  ISETP.GT.AND P6, PT, R164, 0x8, PT ;  /* 0x00000008a400780c */ /* 0x000fe20003fc4270 */
[----:B------:R-:W4:Y:S01]  /*5cd0*/  MUFU.TANH R175, R175 ;  /* 0x000000af00af7308 */ /* 0x000f220000002400 */
[----:B--2---:R-:W-:-:S02]  /*5ce0*/  FSEL R152, R152, -INF , P2 ;  /* 0xff80000098987808 */ /* 0x004fc40001000000 */
[----:B------:R-:W-:Y:S02]  /*5cf0*/  FSEL R158, R158, -INF , P6 ;  /* 0xff8000009e9e7808 */ /* 0x000fe40003000000 */
[C---:B------:R-:W-:Y:S02]  /*5d00*/  ISETP.GT.AND P6, PT, R164.reuse, 0x9, PT ;  /* 0x00000009a400780c */ /* 0x040fe40003fc4270 */
[----:B------:R-:W-:Y:S01]  /*5d10*/  ISETP.GT.AND P2, PT, R153, 0x18, PT ;  /* 0x000000189900780c */ /* 0x000fe20003f44270 */
[----:B------:R-:W2:Y:S01]  /*5d20*/  MUFU.TANH R178, R178 ;  /* 0x000000b200b27308 */ /* 0x000ea20000002400 */
[----:B------:R-:W-:Y:S02]  /*5d30*/  FSEL R159, R159, -INF , P6 ;  /* 0xff8000009f9f7808 */ /* 0x000fe40003000000 */
[----:B------:R-:W-:Y:S02]  /*5d40*/  ISETP.GT.AND P6, PT, R164, 0x10, PT ;  /* 0x00000010a400780c */ /* 0x000fe40003fc4270 */
[----:B-1----:R-:W-:-:S02]  /*5d50*/  FSEL R181, R210, -INF , P2 ;  /* 0xff800000d2b57808 */ /* 0x002fc40001000000 */
[----:B------:R-:W-:Y:S01]  /*5d60*/  FSEL R162, R162, -INF , P6 ;  /* 0xff800000a2a27808 */ /* 0x000fe20003000000 */
[----:B------:R-:W1:Y:S01]  /*5d70*/  MUFU.TANH R179, R179 ;  /* 0x000000b300b37308 */ /* 0x000e620000002400 */
[C---:B------:R-:W-:Y:S02]  /*5d80*/  ISETP.GT.AND P6, PT, R164.reuse, 0x11, PT ;  /* 0x00000011a400780c */ /* 0x040fe40003fc4270 */
[----:B------:R-:W-:Y:S02]  /*5d90*/  ISETP.GT.AND P3, PT, R153, RZ, PT ;  /* 0x000000ff9900720c */ /* 0x000fe40003f64270 */
[----:B------:R-:W-:Y:S02]  /*5da0*/  FSEL R163, R163, -INF , P6 ;  /* 0xff800000a3a37808 */ /* 0x000fe40003000000 */
[----:B------:R-:W-:Y:S01]  /*5db0*/  ISETP.GT.AND P6, PT, R164, 0x18, PT ;  /* 0x00000018a400780c */ /* 0x000fe20003fc4270 */
[----:B------:R-:W5:Y:S01]  /*5dc0*/  MUFU.TANH R182, R182 ;  /* 0x000000b600b67308 */ /* 0x000f620000002400 */
[----:B------:R-:W-:-:S02]  /*5dd0*/  ISETP.GT.AND P1, PT, R153, 0x8, PT ;  /* 0x000000089900780c */ /* 0x000fc40003f24270 */
[----:B------:R-:W-:Y:S02]  /*5de0*/  FSEL R166, R166, -INF , P6 ;  /* 0xff800000a6a67808 */ /* 0x000fe40003000000 */
[C---:B------:R-:W-:Y:S02]  /*5df0*/  ISETP.GT.AND P6, PT, R164.reuse, 0x19, PT ;  /* 0x00000019a400780c */ /* 0x040fe40003fc4270 */
[----:B------:R-:W-:Y:S01]  /*5e00*/  ISETP.GT.AND P4, PT, R153, 0x10, PT ;  /* 0x000000109900780c */ /* 0x000fe20003f84270 */
[----:B------:R-:W0:Y:S01]  /*5e10*/  MUFU.TANH R183, R183 ;  /* 0x000000b700b77308 */ /* 0x000e220000002400 */
[----:B------:R-:W-:Y:S02]  /*5e20*/  FSEL R167, R167, -INF , P6 ;  /* 0xff800000a7a77808 */ /* 0x000fe40003000000 */
[----:B------:R-:W-:Y:S02]  /*5e30*/  ISETP.GT.AND P6, PT, R164, 0x20, PT ;  /* 0x00000020a400780c */ /* 0x000fe40003fc4270 */
[----:B------:R-:W-:-:S02]  /*5e40*/  ISETP.GT.AND P5, PT, R153, 0x9, PT ;  /* 0x000000099900780c */ /* 0x000fc40003fa4270 */
[----:B------:R-:W-:Y:S01]  /*5e50*/  FSEL R170, R170, -INF , P6 ;  /* 0xff800000aaaa7808 */ /* 0x000fe20003000000 */
[----:B------:R-:W0:Y:S01]  /*5e60*/  MUFU.TANH R186, R186 ;  /* 0x000000ba00ba7308 */ /* 0x000e220000002400 */
[C---:B------:R-:W-:Y:S02]  /*5e70*/  ISETP.GT.AND P6, PT, R164.reuse, 0x21, PT ;  /* 0x00000021a400780c */ /* 0x040fe40003fc4270 */
[----:B------:R-:W-:Y:S02]  /*5e80*/  ISETP.GT.AND P2, PT, R153, 0x29, PT ;  /* 0x000000299900780c */ /* 0x000fe40003f44270 */
[----:B------:R-:W-:Y:S02]  /*5e90*/  FSEL R171, R171, -INF , P6 ;  /* 0xff800000abab7808 */ /* 0x000fe40003000000 */
[----:B------:R-:W-:Y:S01]  /*5ea0*/  ISETP.GT.AND P6, PT, R164, 0x28, PT ;  /* 0x00000028a400780c */ /* 0x000fe20003fc4270 */
[----:B------:R-:W0:Y:S03]  /*5eb0*/  MUFU.TANH R187, R187 ;  /* 0x000000bb00bb7308 */ /* 0x000e260000002400 */
[----:B---3--:R-:W-:-:S02]  /*5ec0*/  FSEL R210, R174, -INF , P6 ;  /* 0xff800000aed27808 */ /* 0x008fc40003000000 */
[----:B------:R-:W-:-:S03]  /*5ed0*/  ISETP.GT.AND P6, PT, R164, 0x29, PT ;  /* 0x00000029a400780c */ /* 0x000fc60003fc4270 */
[----:B------:R-:W3:Y:S01]  /*5ee0*/  MUFU.TANH R190, R190 ;  /* 0x000000be00be7308 */ /* 0x000ee20000002400 */
[----:B----4-:R-:W-:Y:S02]  /*5ef0*/  FSEL R175, R175, -INF , P6 ;  /* 0xff800000afaf7808 */ /* 0x010fe40003000000 */
[----:B------:R-:W-:-:S04]  /*5f00*/  ISETP.GT.AND P6, PT, R164, 0x30, PT ;  /* 0x00000030a400780c */ /* 0x000fc80003fc4270 */
[----:B--2---:R-:W-:Y:S01]  /*5f10*/  FSEL R178, R178, -INF , P6 ;  /* 0xff800000b2b27808 */ /* 0x004fe20003000000 */
[----:B------:R-:W2:Y:S01]  /*5f20*/  MUFU.TANH R191, R191 ;  /* 0x000000bf00bf7308 */ /* 0x000ea20000002400 */
[----:B------:R-:W-:-:S04]  /*5f30*/  ISETP.GT.AND P6, PT, R164, 0x31, PT ;  /* 0x00000031a400780c */ /* 0x000fc80003fc4270 */
[----:B-1----:R-:W-:Y:S02]  /*5f40*/  FSEL R179, R179, -INF , P6 ;  /* 0xff800000b3b37808 */ /* 0x002fe40003000000 */
[----:B------:R-:W-:Y:S01]  /*5f50*/  ISETP.GT.AND P6, PT, R164, 0x38, PT ;  /* 0x00000038a400780c */ /* 0x000fe20003fc4270 */
[----:B------:R-:W1:Y:S03]  /*5f60*/  MUFU.TANH R194, R194 ;  /* 0x000000c200c27308 */ /* 0x000e660000002400 */
[----:B-----5:R-:W-:Y:S02]  /*5f70*/  FSEL R182, R182, -INF , P6 ;  /* 0xff800000b6b67808 */ /* 0x020fe40003000000 */
[----:B------:R-:W-:-:S03]  /*5f80*/  ISETP.GT.AND P6, PT, R164, 0x39, PT ;  /* 0x00000039a400780c */ /* 0x000fc60003fc4270 */
[----:B------:R-:W4:Y:S01]  /*5f90*/  MUFU.TANH R195, R195 ;  /* 0x000000c300c37308 */ /* 0x000f220000002400 */
[----:B0-----:R-:W-:Y:S02]  /*5fa0*/  FSEL R183, R183, -INF , P6 ;  /* 0xff800000b7b77808 */ /* 0x001fe40003000000 */
[----:B------:R-:W-:-:S04]  /*5fb0*/  ISETP.GT.AND P6, PT, R164, 0x40, PT ;  /* 0x00000040a400780c */ /* 0x000fc80003fc4270 */
[----:B------:R-:W-:Y:S01]  /*5fc0*/  FSEL R186, R186, -INF , P6 ;  /* 0xff800000baba7808 */ /* 0x000fe20003000000 */
[----:B------:R-:W-:Y:S01]  /*5fd0*/  MUFU.TANH R198, R198 ;  /* 0x000000c600c67308 */ /* 0x000fe20000002400 */
[----:B------:R-:W-:-:S04]  /*5fe0*/  ISETP.GT.AND P6, PT, R164, 0x41, PT ;  /* 0x00000041a400780c */ /* 0x000fc80003fc4270 */
[----:B------:R-:W-:Y:S02]  /*5ff0*/  FSEL R187, R187, -INF , P6 ;  /* 0xff800000bbbb7808 */ /* 0x000fe40003000000 */
[----:B------:R-:W-:Y:S01]  /*6000*/  ISETP.GT.AND P6, PT, R164, 0x48, PT ;  /* 0x00000048a400780c */ /* 0x000fe20003fc4270 */
[----:B------:R-:W-:Y:S03]  /*6010*/  MUFU.TANH R199, R199 ;  /* 0x000000c700c77308 */ /* 0x000fe60000002400 */
[----:B---3--:R-:W-:Y:S02]  /*6020*/  FSEL R190, R190, -INF , P6 ;  /* 0xff800000bebe7808 */ /* 0x008fe40003000000 */
[----:B------:R-:W-:-:S03]  /*6030*/  ISETP.GT.AND P6, PT, R164, 0x49, PT ;  /* 0x00000049a400780c */ /* 0x000fc60003fc4270 */
[----:B------:R-:W0:Y:S01]  /*6040*/  MUFU.TANH R209, R209 ;  /* 0x000000d100d17308 */ /* 0x000e220000002400 */
[----:B--2---:R-:W-:Y:S02]  /*6050*/  FSEL R191, R191, -INF , P6 ;  /* 0xff800000bfbf7808 */ /* 0x004fe40003000000 */
[----:B------:R-:W-:-:S04]  /*6060*/  ISETP.GT.AND P6, PT, R164, 0x50, PT ;  /* 0x00000050a400780c */ /* 0x000fc80003fc4270 */
[----:B-1----:R-:W-:Y:S01]  /*6070*/  FSEL R194, R194, -INF , P6 ;  /* 0xff800000c2c27808 */ /* 0x002fe20003000000 */
[----:B------:R-:W1:Y:S01]  /*6080*/  MUFU.TANH R161, R161 ;  /* 0x000000a100a17308 */ /* 0x000e620000002400 */
[----:B------:R-:W-:-:S04]  /*6090*/  ISETP.GT.AND P6, PT, R164, 0x51, PT ;  /* 0x00000051a400780c */ /* 0x000fc80003fc4270 */
[----:B----4-:R-:W-:Y:S02]  /*60a0*/  FSEL R195, R195, -INF , P6 ;  /* 0xff800000c3c37808 */ /* 0x010fe40003000000 */
[----:B------:R-:W-:Y:S01]  /*60b0*/  ISETP.GT.AND P6, PT, R164, 0x58, PT ;  /* 0x00000058a400780c */ /* 0x000fe20003fc4270 */
[----:B------:R-:W2:Y:S01]  /*60c0*/  MUFU.TANH R211, R211 ;  /* 0x000000d300d37308 */ /* 0x000ea20000002400 */
[----:B0-----:R-:W-:Y:S02]  /*60d0*/  FSEL R154, R209, -INF , P3 ;  /* 0xff800000d19a7808 */ /* 0x001fe40001800000 */
[----:B------:R-:W-:Y:S02]  /*60e0*/  FSEL R198, R198, -INF , P6 ;  /* 0xff800000c6c67808 */ /* 0x000fe40003000000 */
[----:B------:R-:W-:Y:S02]  /*60f0*/  ISETP.GT.AND P6, PT, R164, 0x59, PT ;  /* 0x00000059a400780c */ /* 0x000fe40003fc4270 */
[----:B------:R-:W-:Y:S01]  /*6100*/  FMNMX.FTZ R164, R21, R208, !PT ;  /* 0x000000d015a47209 */ /* 0x000fe20007810000 */
[----:B------:R-:W0:Y:S01]  /*6110*/  MUFU.TANH R156, R156 ;  /* 0x0000009c009c7308 */ /* 0x000e220000002400 */
[----:B------:R-:W-:-:S02]  /*6120*/  FSEL R199, R199, -INF , P6 ;  /* 0xff800000c7c77808 */ /* 0x000fc40003000000 */
[----:B------:R-:W-:Y:S02]  /*6130*/  FMNMX.FTZ R164, R155, R164, !PT ;  /* 0x000000a49ba47209 */ /* 0x000fe40007810000 */
[----:B------:R-:W-:Y:S02]  /*6140*/  ISETP.GT.AND P3, PT, R153, 0x11, PT ;  /* 0x000000119900780c */ /* 0x000fe40003f64270 */
[----:B------:R-:W-:Y:S01]  /*6150*/  FMNMX.FTZ R164, R158, R164, !PT ;  /* 0x000000a49ea47209 */ /* 0x000fe20007810000 */
[----:B------:R-:W3:Y:S01]  /*6160*/  MUFU.TANH R160, R160 ;  /* 0x000000a000a07308 */ /* 0x000ee20000002400 */
[----:B-1----:R-:W-:Y:S02]  /*6170*/  FSEL R180, R161, -INF , P3 ;  /* 0xff800000a1b47808 */ /* 0x002fe40001800000 */
[----:B------:R-:W-:Y:S02]  /*6180*/  FMNMX.FTZ R164, R159, R164, !PT ;  /* 0x000000a49fa47209 */ /* 0x000fe40007810000 */
[----:B------:R-:W-:-:S02]  /*6190*/  ISETP.GT.AND P3, PT, R153, 0x28, PT ;  /* 0x000000289900780c */ /* 0x000fc40003f64270 */
[----:B------:R-:W-:Y:S01]  /*61a0*/  FMNMX.FTZ R164, R162, R164, !PT ;  /* 0x000000a4a2a47209 */ /* 0x000fe20007810000 */
[----:B------:R-:W1:Y:S01]  /*61b0*/  MUFU.TANH R157, R157 ;  /* 0x0000009d009d7308 */ /* 0x000e620000002400 */
[----:B--2---:R-:W-:Y:S02]  /*61c0*/  FSEL R176, R211, -INF , P3 ;  /* 0xff800000d3b07808 */ /* 0x004fe40001800000 */
[----:B------:R-:W-:Y:S02]  /*61d0*/  FMNMX.FTZ R164, R163, R164, !PT ;  /* 0x000000a4a3a47209 */ /* 0x000fe40007810000 */
[----:B0-----:R-:W-:Y:S02]  /*61e0*/  FSEL R209, R156, -INF , P1 ;  /* 0xff8000009cd17808 */ /* 0x001fe40000800000 */
[----:B------:R-:W-:Y:S01]  /*61f0*/  FMNMX.FTZ R164, R166, R164, !PT ;  /* 0x000000a4a6a47209 */ /* 0x000fe20007810000 */
[----:B------:R-:W0:Y:S01]  /*6200*/  MUFU.TANH R165, R165 ;  /* 0x000000a500a57308 */ /* 0x000e220000002400 */
[----:B------:R-:W-:-:S02]  /*6210*/  ISETP.GT.AND P1, PT, R153, 0x19, PT ;  /* 0x000000199900780c */ /* 0x000fc40003f24270 */
[----:B------:R-:W-:Y:S02]  /*6220*/  FMNMX.FTZ R164, R167, R164, !PT ;  /* 0x000000a4a7a47209 */ /* 0x000fe40007810000 */
[----:B---3--:R-:W-:Y:S02]  /*6230*/  FSEL R177, R160, -INF , P4 ;  /* 0xff800000a0b17808 */ /* 0x008fe40002000000 */
[----:B------:R-:W-:Y:S01]  /*6240*/  FMNMX.FTZ R164, R170, R164, !PT ;  /* 0x000000a4aaa47209 */ /* 0x000fe20007810000 */
[----:B------:R-:W2:Y:S01]  /*6250*/  MUFU.TANH R169, R169 ;  /* 0x000000a900a97308 */ /* 0x000ea20000002400 */
[----:B-1----:R-:W-:Y:S02]  /*6260*/  FSEL R185, R157, -INF , P5 ;  /* 0xff8000009db97808 */ /* 0x002fe40002800000 */
[----:B------:R-:W-:Y:S02]  /*6270*/  FMNMX.FTZ R164, R171, R164, !PT ;  /* 0x000000a4aba47209 */ /* 0x000fe40007810000 */
[----:B------:R-:W-:-:S02]  /*6280*/  ISETP.GT.AND P4, PT, R153, 0x21, PT ;  /* 0x000000219900780c */ /* 0x000fc40003f84270 */
[----:B------:R-:W-:Y:S01]  /*6290*/  FMNMX.FTZ R164, R210, R164, !PT ;  /* 0x000000a4d2a47209 */ /* 0x000fe20007810000 */
[----:B------:R-:W1:Y:S01]  /*62a0*/  MUFU.TANH R168, R168 ;  /* 0x000000a800a87308 */ /* 0x000e620000002400 */
[----:B0-----:R-:W-:Y:S02]  /*62b0*/  FSEL R184, R165, -INF , P1 ;  /* 0xff800000a5b87808 */ /* 0x001fe40000800000 */
[----:B------:R-:W-:Y:S02]  /*62c0*/  FMNMX.FTZ R164, R175, R164, !PT ;  /* 0x000000a4afa47209 */ /* 0x000fe40007810000 */
[C---:B------:R-:W-:Y:S02]  /*62d0*/  ISETP.GT.AND P5, PT, R153.reuse, 0x20, PT ;  /* 0x000000209900780c */ /* 0x040fe40003fa4270 */
[----:B------:R-:W-:Y:S01]  /*62e0*/  FMNMX.FTZ R164, R178, R164, !PT ;  /* 0x000000a4b2a47209 */ /* 0x000fe20007810000 */
[----:B------:R-:W0:Y:S01]  /*62f0*/  MUFU.TANH R215, R215 ;  /* 0x000000d700d77308 */ /* 0x000e220000002400 */
[----:B------:R-:W-:-:S02]  /*6300*/  ISETP.GT.AND P1, PT, R153, 0x30, PT ;  /* 0x000000309900780c */ /* 0x000fc40003f24270 */
[----:B------:R-:W-:Y:S02]  /*6310*/  FMNMX.FTZ R164, R179, R164, !PT ;  /* 0x000000a4b3a47209 */ /* 0x000fe40007810000 */
[----:B--2---:R-:W-:Y:S02]  /*6320*/  FSEL R173, R169, -INF , P4 ;  /* 0xff800000a9ad7808 */ /* 0x004fe40002000000 */
        /* <DEDUP_REMOVED lines=8> */
[----:B------:R-:W-:Y:S01]  /*63b0*/  FMNMX.FTZ R164, R187, R164, !PT ;  /* 0x000000a4bba47209 */ /* 0x000fe20007810000 */
[----:B------:R-:W0:Y:S01]  /*63c0*/  S2R R215, SR_TID.X ;  /* 0x0000000000d77919 */ /* 0x000e220000002100 */
[----:B------:R-:W-:Y:S02]  /*63d0*/  ISETP.GT.AND P4, PT, R153, 0x38, PT ;  /* 0x000000389900780c */ /* 0x000fe40003f84270 */
[----:B------:R-:W-:Y:S01]  /*63e0*/  FMNMX.FTZ R164, R190, R164, !PT ;  /* 0x000000a4bea47209 */ /* 0x000fe20007810000 */
[----:B------:R-:W3:Y:S01]  /*63f0*/  MUFU.TANH R218, R218 ;  /* 0x000000da00da7308 */ /* 0x000ee20000002400 */
[----:B--2---:R-:W-:-:S02]  /*6400*/  FSEL R161, R216, -INF , P1 ;  /* 0xff800000d8a17808 */ /* 0x004fc40000800000 */
[----:B------:R-:W-:Y:S02]  /*6410*/  FMNMX.FTZ R164, R191, R164, !PT ;  /* 0x000000a4bfa47209 */ /* 0x000fe40007810000 */
[C---:B------:R-:W-:Y:S02]  /*6420*/  ISETP.GT.AND P3, PT, R153.reuse, 0x39, PT ;  /* 0x000000399900780c */ /* 0x040fe40003f64270 */
[----:B------:R-:W-:Y:S01]  /*6430*/  FMNMX.FTZ R164, R194, R164, !PT ;  /* 0x000000a4c2a47209 */ /* 0x000fe20007810000 */
[----:B------:R-:W2:Y:S01]  /*6440*/  MUFU.TANH R219, R219 ;  /* 0x000000db00db7308 */ /* 0x000ea20000002400 */
[----:B------:R-:W-:Y:S02]  /*6450*/  ISETP.GT.AND P2, PT, R153, 0x40, PT ;  /* 0x000000409900780c */ /* 0x000fe40003f44270 */
[----:B------:R-:W-:Y:S02]  /*6460*/  FMNMX.FTZ R164, R195, R164, !PT ;  /* 0x000000a4c3a47209 */ /* 0x000fe40007810000 */
[----:B------:R-:W-:-:S02]  /*6470*/  ISETP.GT.AND P1, PT, R153, 0x41, PT ;  /* 0x000000419900780c */ /* 0x000fc40003f24270 */
[----:B------:R-:W-:Y:S01]  /*6480*/  FMNMX.FTZ R164, R198, R164, !PT ;  /* 0x000000a4c6a47209 */ /* 0x000fe20007810000 */
[----:B------:R-:W4:Y:S01]  /*6490*/  MUFU.TANH R220, R220 ;  /* 0x000000dc00dc7308 */ /* 0x000f220000002400 */
[----:B-1----:R-:W-:Y:S02]  /*64a0*/  FSEL R168, R217, -INF , P5 ;  /* 0xff800000d9a87808 */ /* 0x002fe40002800000 */
[----:B------:R-:W-:Y:S02]  /*64b0*/  FMNMX.FTZ R164, R199, R164, !PT ;  /* 0x000000a4c7a47209 */ /* 0x000fe40007810000 */
[----:B---3--:R-:W-:Y:S02]  /*64c0*/  FSEL R160, R218, -INF , P4 ;  /* 0xff800000daa07808 */ /* 0x008fe40002000000 */
[----:B------:R-:W-:Y:S01]  /*64d0*/  ISETP.GT.AND P5, PT, R153, 0x49, PT ;  /* 0x000000499900780c */ /* 0x000fe20003fa4270 */
[----:B------:R-:W1:Y:S01]  /*64e0*/  SHFL.BFLY PT, R174, R164, 0x2, 0x1f ;  /* 0x0c401f00a4ae7f89 */ /* 0x000e6200000e0000 */
[----:B------:R-:W3:Y:S01]  /*64f0*/  MUFU.TANH R221, R221 ;  /* 0x000000dd00dd7308 */ /* 0x000ee20000002400 */
[----:B--2---:R-:W-:-:S02]  /*6500*/  FSEL R165, R219, -INF , P3 ;  /* 0xff800000dba57808 */ /* 0x004fc40001800000 */
[C---:B------:R-:W-:Y:S02]  /*6510*/  ISETP.GT.AND P4, PT, R153.reuse, 0x50, PT ;  /* 0x000000509900780c */ /* 0x040fe40003f84270 */
[C---:B------:R-:W-:Y:S02]  /*6520*/  ISETP.GT.AND P3, PT, R153.reuse, 0x51, PT ;  /* 0x000000519900780c */ /* 0x040fe40003f64270 */
[----:B0-----:R-:W-:Y:S01]  /*6530*/  SHF.R.U32.HI R215, RZ, 0x7, R215 ;  /* 0x00000007ffd77819 */ /* 0x001fe200000116d7 */
[----:B------:R-:W0:Y:S01]  /*6540*/  MUFU.TANH R192, R192 ;  /* 0x000000c000c07308 */ /* 0x000e220000002400 */
[----:B----4-:R-:W-:Y:S02]  /*6550*/  FSEL R157, R220, -INF , P2 ;  /* 0xff800000dc9d7808 */ /* 0x010fe40001000000 */
[----:B------:R-:W-:Y:S02]  /*6560*/  ISETP.GT.AND P2, PT, R153, 0x58, PT ;  /* 0x000000589900780c */ /* 0x000fe40003f44270 */
[----:B---3--:R-:W-:-:S02]  /*6570*/  FSEL R156, R221, -INF , P1 ;  /* 0xff800000dd9c7808 */ /* 0x008fc40000800000 */
[----:B------:R-:W-:Y:S02]  /*6580*/  ISETP.GT.AND P1, PT, R153, 0x59, PT ;  /* 0x000000599900780c */ /* 0x000fe40003f24270 */
[----:B-1----:R-:W-:Y:S02]  /*6590*/  FMNMX.FTZ R164, R164, R174, !PT ;  /* 0x000000aea4a47209 */ /* 0x002fe40007810000 */
[----:B0-----:R-:W-:-:S03]  /*65a0*/  FSEL R192, R192, -INF , P4 ;  /* 0xff800000c0c07808 */ /* 0x001fc60002000000 */
[----:B------:R-:W0:Y:S02]  /*65b0*/  SHFL.BFLY PT, R174, R164, 0x1, 0x1f ;  /* 0x0c201f00a4ae7f89 */ /* 0x000e2400000e0000 */
[----:B0-----:R-:W-:-:S04]  /*65c0*/  FMNMX.FTZ R164, R164, R174, !PT ;  /* 0x000000aea4a47209 */ /* 0x001fc80007810000 */
        /* <DEDUP_REMOVED lines=8> */
[----:B------:R-:W-:Y:S01]  /*6650*/  FMUL.FTZ R208, R208, UR5 ;  /* 0x00000005d0d07c20 */ /* 0x000fe20008410000 */
        /* <DEDUP_REMOVED lines=23> */
[----:B------:R-:W0:Y:S08]  /*67d0*/  MUFU.EX2 R211, R208 ;  /* 0x000000d000d37308 */ /* 0x000e300000000800 */
[----:B------:R-:W1:Y:S08]  /*67e0*/  MUFU.EX2 R153, R155 ;  /* 0x0000009b00997308 */ /* 0x000e700000000800 */
[----:B------:R2:W3:Y:S01]  /*67f0*/  MUFU.TANH R174, R188 ;  /* 0x000000bc00ae7308 */ /* 0x0004e20000002400 */
[----:B0-----:R-:W-:Y:S01]  /*6800*/  FFMA.FTZ R3, R211, R3, R21 ;  /* 0x00000003d3037223 */ /* 0x001fe20000010015 */
[-C--:B------:R-:W-:Y:S01]  /*6810*/  FMUL.FTZ R26, R26, R211.reuse ;  /* 0x000000d31a1a7220 */ /* 0x080fe20000410000 */
[-C--:B------:R-:W-:Y:S01]  /*6820*/  FMUL.FTZ R27, R27, R211.reuse ;  /* 0x000000d31b1b7220 */ /* 0x080fe20000410000 */
[-C--:B------:R-:W-:Y:S01]  /*6830*/  FMUL.FTZ R30, R30, R211.reuse ;  /* 0x000000d31e1e7220 */ /* 0x080fe20000410000 */
[-C--:B------:R-:W-:Y:S01]  /*6840*/  FMUL.FTZ R31, R31, R211.reuse ;  /* 0x000000d31f1f7220 */ /* 0x080fe20000410000 */
[-C--:B------:R-:W-:Y:S01]  /*6850*/  FMUL.FTZ R34, R34, R211.reuse ;  /* 0x000000d322227220 */ /* 0x080fe20000410000 */
[-C--:B------:R-:W-:Y:S01]  /*6860*/  FMUL.FTZ R35, R35, R211.reuse ;  /* 0x000000d323237220 */ /* 0x080fe20000410000 */
[----:B------:R-:W-:Y:S01]  /*6870*/  FMUL.FTZ R38, R38, R211 ;  /* 0x000000d326267220 */ /* 0x000fe20000410000 */
[C---:B-1----:R-:W-:Y:S01]  /*6880*/  FADD.FTZ R3, R153.reuse, R3 ;  /* 0x0000000399037221 */ /* 0x042fe20000010000 */
[----:B------:R-:W-:Y:S01]  /*6890*/  F2FP.F16.F32.PACK_AB R153, R153, R21 ;  /* 0x000000159999723e */ /* 0x000fe200000000ff */
[----:B--2---:R-:W-:Y:S01]  /*68a0*/  FMUL.FTZ R188, R196, UR10 ;  /* 0x0000000ac4bc7c20 */ /* 0x004fe20008410000 */
[----:B------:R-:W-:Y:S01]  /*68b0*/  FMNMX.FTZ R21, R154, R207, !PT ;  /* 0x000000cf9a157209 */ /* 0x000fe20007810000 */
[----:B------:R-:W-:Y:S01]  /*68c0*/  MUFU.EX2 R196, R158 ;  /* 0x0000009e00c47308 */ /* 0x000fe20000000800 */
[-C--:B------:R-:W-:Y:S01]  /*68d0*/  FMUL.FTZ R39, R39, R211.reuse ;  /* 0x000000d327277220 */ /* 0x080fe20000410000 */
[----:B------:R-:W-:Y:S01]  /*68e0*/  FMUL.FTZ R42, R42, R211 ;  /* 0x000000d32a2a7220 */ /* 0x000fe20000410000 */
[----:B------:R-:W-:Y:S01]  /*68f0*/  FMNMX.FTZ R21, R152, R21, !PT ;  /* 0x0000001598157209 */ /* 0x000fe20007810000 */
[-C--:B------:R-:W-:Y:S01]  /*6900*/  FMUL.FTZ R43, R43, R211.reuse ;  /* 0x000000d32b2b7220 */ /* 0x080fe20000410000 */
[----:B---3--:R-:W-:Y:S01]  /*6910*/  FSEL R174, R174, -INF , P6 ;  /* 0xff800000aeae7808 */ /* 0x008fe20003000000 */
[----:B------:R-:W-:Y:S01]  /*6920*/  FMUL.FTZ R46, R46, R211 ;  /* 0x000000d32e2e7220 */ /* 0x000fe20000410000 */
[----:B------:R-:W-:Y:S01]  /*6930*/  FMNMX.FTZ R21, R209, R21, !PT ;  /* 0x00000015d1157209 */ /* 0x000fe20007810000 */
[----:B------:R-:W0:Y:S01]  /*6940*/  MUFU.TANH R188, R188 ;  /* 0x000000bc00bc7308 */ /* 0x000e220000002400 */
[-C--:B------:R-:W-:Y:S01]  /*6950*/  FMUL.FTZ R47, R47, R211.reuse ;  /* 0x000000d32f2f7220 */ /* 0x080fe20000410000 */
[----:B------:R-:W-:Y:S01]  /*6960*/  FMUL.FTZ R50, R50, R211 ;  /* 0x000000d332327220 */ /* 0x000fe20000410000 */
[----:B------:R-:W-:Y:S01]  /*6970*/  FMNMX.FTZ R21, R185, R21, !PT ;  /* 0x00000015b9157209 */ /* 0x000fe20007810000 */
[-C--:B------:R-:W-:Y:S01]  /*6980*/  FMUL.FTZ R51, R51, R211.reuse ;  /* 0x000000d333337220 */ /* 0x080fe20000410000 */
        /* <DEDUP_REMOVED lines=12> */
[----:B0-----:R-:W-:Y:S01]  /*6a50*/  FSEL R188, R188, -INF , P2 ;  /* 0xff800000bcbc7808 */ /* 0x001fe20001000000 */
        /* <DEDUP_REMOVED lines=11> */
[----:B------:R0:W1:Y:S01]  /*6b10*/  MUFU.TANH R21, R189 ;  /* 0x000000bd00157308 */ /* 0x0000620000002400 */
[----:B------:R-:W-:Y:S01]  /*6b20*/  FMUL.FTZ R87, R87, R211 ;  /* 0x000000d357577220 */ /* 0x000fe20000410000 */
[----:B------:R-:W-:Y:S01]  /*6b30*/  FMNMX.FTZ R155, R176, R155, !PT ;  /* 0x0000009bb09b7209 */ /* 0x000fe20007810000 */
[-C--:B------:R-:W-:Y:S01]  /*6b40*/  FMUL.FTZ R90, R90, R211.reuse ;  /* 0x000000d35a5a7220 */ /* 0x080fe20000410000 */
[-C--:B------:R-:W-:Y:S01]  /*6b50*/  FMUL.FTZ R91, R91, R211.reuse ;  /* 0x000000d35b5b7220 */ /* 0x080fe20000410000 */
[----:B------:R-:W-:Y:S01]  /*6b60*/  FMUL.FTZ R94, R94, R211 ;  /* 0x000000d35e5e7220 */ /* 0x000fe20000410000 */
[----:B------:R-:W-:Y:S01]  /*6b70*/  FMNMX.FTZ R155, R169, R155, !PT ;  /* 0x0000009ba99b7209 */ /* 0x000fe20007810000 */
[-C--:B------:R-:W-:Y:S01]  /*6b80*/  FMUL.FTZ R95, R95, R211.reuse ;  /* 0x000000d35f5f7220 */ /* 0x080fe20000410000 */
[----:B------:R-:W-:Y:S01]  /*6b90*/  FMUL.FTZ R98, R98, R211 ;  /* 0x000000d362627220 */ /* 0x000fe20000410000 */
[----:B0-----:R-:W-:Y:S01]  /*6ba0*/  FMUL.FTZ R189, R193, UR10 ;  /* 0x0000000ac1bd7c20 */ /* 0x001fe20008410000 */
[----:B------:R-:W-:Y:S01]  /*6bb0*/  FMNMX.FTZ R155, R161, R155, !PT ;  /* 0x0000009ba19b7209 */ /* 0x000fe20007810000 */
[----:B------:R-:W-:Y:S01]  /*6bc0*/  FMUL.FTZ R193, R197, UR10 ;  /* 0x0000000ac5c17c20 */ /* 0x000fe20008410000 */
[----:B------:R-:W-:Y:S01]  /*6bd0*/  UIADD3 UR10, UR4, 0x32440, URZ ;  /* 0x00032440040a7890 */ /* 0x000fe2000fffe03f */
[----:B------:R-:W-:Y:S01]  /*6be0*/  FMUL.FTZ R99, R99, R211 ;  /* 0x000000d363637220 */ /* 0x000fe20000410000 */
[----:B------:R-:W-:Y:S01]  /*6bf0*/  FMNMX.FTZ R155, R168, R155, !PT ;  /* 0x0000009ba89b7209 */ /* 0x000fe20007810000 */
[----:B------:R-:W0:Y:S01]  /*6c00*/  MUFU.TANH R189, R189 ;  /* 0x000000bd00bd7308 */ /* 0x000e220000002400 */
[----:B------:R-:W-:Y:S01]  /*6c10*/  UPRMT UR10, UR55, 0x654, UR10 ;  /* 0x00000654370a7896 */ /* 0x000fe2000800000a */
        /* <DEDUP_REMOVED lines=24> */
[----:B-1----:R-:W-:Y:S01]  /*6da0*/  FSEL R193, R193, -INF , P1 ;  /* 0xff800000c1c17808 */ /* 0x002fe20000800000 */
        /* <DEDUP_REMOVED lines=14> */
[----:B------:R-:W-:Y:S01]  /*6e90*/  FMUL.FTZ R151, R151, R211 ;  /* 0x000000d397977220 */ /* 0x000fe20000410000 */
[----:B------:R-:W-:Y:S01]  /*6ea0*/  SYNCS.ARRIVE.TRANS64.RED.A1T0 RZ, [UR10], RZ ;  /* 0x000000ffffff79a7 */ /* 0x000fe2000810040a */
[----:B------:R-:W0:Y:S01]  /*6eb0*/  MUFU.EX2 R159, R159 ;  /* 0x0000009f009f7308 */ /* 0x000e220000000800 */
[----:B------:R-:W-:Y:S01]  /*6ec0*/  UMOV UR10, UR6 ;  /* 0x00000006000a7c82 */ /* 0x000fe20008000000 */
[----:B------:R-:W1:Y:S01]  /*6ed0*/  SHFL.BFLY PT, R155, R21, 0x2, 0x1f ;  /* 0x0c401f00159b7f89 */ /* 0x000e6200000e0000 */
[----:B------:R-:W-:-:S05]  /*6ee0*/  FADD.FTZ R3, R196, R3 ;  /* 0x00000003c4037221 */ /* 0x000fca0000010000 */
[----:B------:R-:W2:Y:S08]  /*6ef0*/  MUFU.EX2 R162, R162 ;  /* 0x000000a200a27308 */ /* 0x000eb00000000800 */
[----:B------:R-:W3:Y:S01]  /*6f00*/  MUFU.EX2 R163, R163 ;  /* 0x000000a300a37308 */ /* 0x000ee20000000800 */
[----:B0-----:R-:W-:-:S07]  /*6f10*/  FADD.FTZ R3, R159, R3 ;  /* 0x000000039f037221 */ /* 0x001fce0000010000 */
[----:B------:R-:W0:Y:S01]  /*6f20*/  MUFU.EX2 R166, R166 ;  /* 0x000000a600a67308 */ /* 0x000e220000000800 */
[----:B--2---:R-:W-:Y:S01]  /*6f30*/  FADD.FTZ R3, R162, R3 ;  /* 0x00000003a2037221 */ /* 0x004fe20000010000 */
[----:B-1----:R-:W-:-:S05]  /*6f40*/  FMNMX.FTZ R21, R21, R155, !PT ;  /* 0x0000009b15157209 */ /* 0x002fca0007810000 */
[----:B------:R-:W1:Y:S01]  /*6f50*/  SHFL.BFLY PT, R155, R21, 0x1, 0x1f ;  /* 0x0c201f00159b7f89 */ /* 0x000e6200000e0000 */
[----:B------:R-:W2:Y:S01]  /*6f60*/  MUFU.EX2 R167, R167 ;  /* 0x000000a700a77308 */ /* 0x000ea20000000800 */
[----:B---3--:R-:W-:-:S07]  /*6f70*/  FADD.FTZ R3, R163, R3 ;  /* 0x00000003a3037221 */ /* 0x008fce0000010000 */
[----:B------:R-:W3:Y:S01]  /*6f80*/  MUFU.EX2 R170, R170 ;  /* 0x000000aa00aa7308 */ /* 0x000ee20000000800 */
[----:B0-----:R-:W-:-:S07]  /*6f90*/  FADD.FTZ R3, R166, R3 ;  /* 0x00000003a6037221 */ /* 0x001fce0000010000 */
[----:B------:R-:W0:Y:S01]  /*6fa0*/  MUFU.EX2 R171, R171 ;  /* 0x000000ab00ab7308 */ /* 0x000e220000000800 */
[----:B--2---:R-:W-:Y:S01]  /*6fb0*/  FADD.FTZ R3, R167, R3 ;  /* 0x00000003a7037221 */ /* 0x004fe20000010000 */
[----:B-1----:R-:W-:-:S06]  /*6fc0*/  FMNMX.FTZ R21, R21, R155, !PT ;  /* 0x0000009b15157209 */ /* 0x002fcc0007810000 */
[----:B------:R-:W-:Y:S01]  /*6fd0*/  MUFU.EX2 R210, R210 ;  /* 0x000000d200d27308 */ /* 0x000fe20000000800 */
[----:B---3--:R-:W-:Y:S01]  /*6fe0*/  FADD.FTZ R3, R170, R3 ;  /* 0x00000003aa037221 */ /* 0x008fe20000010000 */
[C---:B------:R-:W-:Y:S01]  /*6ff0*/  FSETP.NEU.FTZ.AND P1, PT, R21.reuse, -INF , PT ;  /* 0xff8000001500780b */ /* 0x040fe20003f3d000 */
[----:B------:R-:W-:-:S03]  /*7000*/  FMUL.FTZ R158, R21, UR5 ;  /* 0x00000005159e7c20 */ /* 0x000fc60008410000 */
[----:B------:R-:W-:Y:S02]  /*7010*/  FSEL R155, R21, RZ, P1 ;  /* 0x000000ff159b7208 */ /* 0x000fe40000800000 */
[----:B------:R-:W-:Y:S01]  /*7020*/  MUFU.EX2 R175, R175 ;  /* 0x000000af00af7308 */ /* 0x000fe20000000800 */
[----:B------:R-:W-:Y:S01]  /*7030*/  FSEL R158, R158, RZ, P1 ;  /* 0x000000ff9e9e7208 */ /* 0x000fe20000800000 */
[----:B0-----:R-:W-:Y:S01]  /*7040*/  FADD.FTZ R3, R171, R3 ;  /* 0x00000003ab037221 */ /* 0x001fe20000010000 */
[----:B------:R-:W-:-:S03]  /*7050*/  FADD.FTZ R155, -R155, R207 ;  /* 0x000000cf9b9b7221 */ /* 0x000fc60000010100 */
[--C-:B------:R-:W-:Y:S01]  /*7060*/  FFMA.FTZ R208, R152, UR5, -R158.reuse ;  /* 0x0000000598d07c23 */ /* 0x100fe2000801089e */
[--C-:B------:R-:W-:Y:S01]  /*7070*/  FFMA.FTZ R152, R209, UR5, -R158.reuse ;  /* 0x00000005d1987c23 */ /* 0x100fe2000801089e */
[--C-:B------:R-:W-:Y:S01]  /*7080*/  FFMA.FTZ R207, R154, UR5, -R158.reuse ;  /* 0x000000059acf7c23 */ /* 0x100fe2000801089e */
[----:B------:R-:W-:Y:S01]  /*7090*/  FMUL.FTZ R155, R155, UR5 ;  /* 0x000000059b9b7c20 */ /* 0x000fe20008410000 */
        /* <DEDUP_REMOVED lines=8> */
[----:B------:R-:W-:Y:S01]  /*7120*/  FFMA.FTZ R176, R176, UR5, -R158 ;  /* 0x00000005b0b07c23 */ /* 0x000fe2000801089e */
[----:B------:R1:W2:Y:S01]  /*7130*/  MUFU.EX2 R209, R155 ;  /* 0x0000009b00d17308 */ /* 0x0002a20000000800 */
[----:B0-----:R-:W-:-:S02]  /*7140*/  VIADD R152, R215, 0x8 ;  /* 0x00000008d7987836 */ /* 0x001fc40000000000 */
[--C-:B------:R-:W-:Y:S01]  /*7150*/  FFMA.FTZ R169, R169, UR5, -R158.reuse ;  /* 0x00000005a9a97c23 */ /* 0x100fe2000801089e */
[--C-:B------:R-:W-:Y:S01]  /*7160*/  FFMA.FTZ R215, R161, UR5, -R158.reuse ;  /* 0x00000005a1d77c23 */ /* 0x100fe2000801089e */
[--C-:B------:R-:W-:Y:S01]  /*7170*/  FFMA.FTZ R161, R168, UR5, -R158.reuse ;  /* 0x00000005a8a17c23 */ /* 0x100fe2000801089e */
[--C-:B------:R-:W-:Y:S01]  /*7180*/  FFMA.FTZ R160, R160, UR5, -R158.reuse ;  /* 0x00000005a0a07c23 */ /* 0x100fe2000801089e */
[--C-:B------:R-:W-:Y:S01]  /*7190*/  FFMA.FTZ R165, R165, UR5, -R158.reuse ;  /* 0x00000005a5a57c23 */ /* 0x100fe2000801089e */
[--C-:B------:R-:W-:Y:S01]  /*71a0*/  FFMA.FTZ R168, R174, UR5, -R158.reuse ;  /* 0x00000005aea87c23 */ /* 0x100fe2000801089e */
[----:B------:R-:W-:Y:S01]  /*71b0*/  MUFU.EX2 R207, R207 ;  /* 0x000000cf00cf7308 */ /* 0x000fe20000000800 */
[----:B-1----:R-:W-:Y:S01]  /*71c0*/  F2FP.F16.F32.PACK_AB R155, R159, R196 ;  /* 0x000000c49f9b723e */ /* 0x002fe200000000ff */
[--C-:B------:R-:W-:Y:S01]  /*71d0*/  FFMA.FTZ R157, R157, UR5, -R158.reuse ;  /* 0x000000059d9d7c23 */ /* 0x100fe2000801089e */
[--C-:B------:R-:W-:Y:S01]  /*71e0*/  FFMA.FTZ R156, R156, UR5, -R158.reuse ;  /* 0x000000059c9c7c23 */ /* 0x100fe2000801089e */
[--C-:B------:R-:W-:Y:S01]  /*71f0*/  FFMA.FTZ R174, R197, UR5, -R158.reuse ;  /* 0x00000005c5ae7c23 */ /* 0x100fe2000801089e */
[--C-:B------:R-:W-:Y:S01]  /*7200*/  FFMA.FTZ R192, R192, UR5, -R158.reuse ;  /* 0x00000005c0c07c23 */ /* 0x100fe2000801089e */
[--C-:B------:R-:W-:Y:S01]  /*7210*/  FFMA.FTZ R189, R189, UR5, -R158.reuse ;  /* 0x00000005bdbd7c23 */ /* 0x100fe2000801089e */
[--C-:B------:R-:W-:Y:S01]  /*7220*/  FFMA.FTZ R188, R188, UR5, -R158.reuse ;  /* 0x00000005bcbc7c23 */ /* 0x100fe2000801089e */
[----:B------:R-:W0:Y:S01]  /*7230*/  MUFU.EX2 R208, R208 ;  /* 0x000000d000d07308 */ /* 0x000e220000000800 */
[----:B------:R0:W-:Y:S01]  /*7240*/  BAR.SYNC.DEFER_BLOCKING R152, 0x100 ;  /* 0x000400980000751d */ /* 0x0001e20000010000 */
[-C--:B--2---:R-:W-:Y:S01]  /*7250*/  FMUL.FTZ R24, R24, R209.reuse ;  /* 0x000000d118187220 */ /* 0x084fe20000410000 */
        /* <DEDUP_REMOVED lines=65> */
[----:B------:R-:W0:Y:S01]  /*7670*/  MUFU.EX2 R177, R177 ;  /* 0x000000b100b17308 */ /* 0x000e220000000800 */
[----:B-1----:R-:W-:Y:S01]  /*7680*/  F2FP.F16.F32.PACK_AB R154, R185, R211 ;  /* 0x000000d3b99a723e */ /* 0x002fe200000000ff */
[----:B------:R-:W-:Y:S01]  /*7690*/  FFMA.FTZ R158, R193, UR5, -R158 ;  /* 0x00000005c19e7c23 */ /* 0x000fe2000801089e */
[----:B------:R-:W-:Y:S01]  /*76a0*/  FFMA.FTZ R2, R209, R2, R207 ;  /* 0x00000002d1027223 */ /* 0x000fe200000100cf */
[----:B------:R-:W-:Y:S01]  /*76b0*/  FADD.FTZ R3, R210, R3 ;  /* 0x00000003d2037221 */ /* 0x000fe20000010000 */
[----:B------:R-:W-:-:S02]  /*76c0*/  WARPGROUP.ARRIVE ;  /* 0x00000000000079c5 */ /* 0x000fc40000000000 */
[----:B------:R-:W-:Y:S01]  /*76d0*/  FADD.FTZ R2, R208, R2 ;  /* 0x00000002d0027221 */ /* 0x000fe20000010000 */
[----:B------:R-:W1:Y:S01]  /*76e0*/  MUFU.EX2 R180, R180 ;  /* 0x000000b400b47308 */ /* 0x000e620000000800 */
[----:B------:R-:W-:Y:S02]  /*76f0*/  FADD.FTZ R3, R175, R3 ;  /* 0x00000003af037221 */ /* 0x000fe40000010000 */
[----:B------:R-:W-:Y:S01]  /*7700*/  HGMMA.64x256x16.F32 R24, R152, gdesc[UR8].tnspB, R24, gsb0 ;  /* 0x43e0000898187df0 */ /* 0x000fe20008000818 */
[----:B------:R-:W-:Y:S01]  /*7710*/  UIADD3 UR10, UR6, 0x80, URZ ;  /* 0x00000080060a7890 */ /* 0x000fe2000fffe03f */
[----:B------:R-:W-:Y:S01]  /*7720*/  FADD.FTZ R2, R211, R2 ;  /* 0x00000002d3027221 */ /* 0x000fe20000010000 */
[----:B------:R-:W-:Y:S02]  /*7730*/  UMOV UR11, 0x40000040 ;  /* 0x40000040000b7882 */ /* 0x000fe40000000000 */
[----:B------:R-:W2:Y:S01]  /*7740*/  MUFU.EX2 R181, R181 ;  /* 0x000000b500b57308 */ /* 0x000ea20000000800 */
[----:B------:R-:W-:-:S04]  /*7750*/  FADD.FTZ R2, R185, R2 ;  /* 0x00000002b9027221 */ /* 0x000fc80000010000 */
[----:B0-----:R-:W-:-:S03]  /*7760*/  FADD.FTZ R2, R177, R2 ;  /* 0x00000002b1027221 */ /* 0x001fc60000010000 */
[----:B------:R-:W0:Y:S01]  /*7770*/  MUFU.EX2 R184, R184 ;  /* 0x000000b800b87308 */ /* 0x000e220000000800 */
[----:B-1----:R-:W-:-:S07]  /*7780*/  FADD.FTZ R2, R180, R2 ;  /* 0x00000002b4027221 */ /* 0x002fce0000010000 */
[----:B------:R-:W1:Y:S01]  /*7790*/  MUFU.EX2 R172, R172 ;  /* 0x000000ac00ac7308 */ /* 0x000e620000000800 */
[----:B--2---:R-:W-:-:S07]  /*77a0*/  FADD.FTZ R2, R181, R2 ;  /* 0x00000002b5027221 */ /* 0x004fce0000010000 */
[----:B------:R-:W2:Y:S01]  /*77b0*/  MUFU.EX2 R173, R173 ;  /* 0x000000ad00ad7308 */ /* 0x000ea20000000800 */
[----:B0-----:R-:W-:-:S07]  /*77c0*/  FADD.FTZ R2, R184, R2 ;  /* 0x00000002b8027221 */ /* 0x001fce0000010000 */
[----:B------:R-:W-:Y:S01]  /*77d0*/  MUFU.EX2 R176, R176 ;  /* 0x000000b000b07308 */ /* 0x000fe20000000800 */
[----:B-1----:R-:W-:-:S07]  /*77e0*/  FADD.FTZ R2, R172, R2 ;  /* 0x00000002ac027221 */ /* 0x002fce0000010000 */
[----:B------:R-:W0:Y:S01]  /*77f0*/  MUFU.EX2 R169, R169 ;  /* 0x000000a900a97308 */ /* 0x000e220000000800 */
[----:B--2---:R-:W-:-:S07]  /*7800*/  FADD.FTZ R2, R173, R2 ;  /* 0x00000002ad027221 */ /* 0x004fce0000010000 */
[----:B------:R-:W-:Y:S08]  /*7810*/  MUFU.EX2 R178, R178 ;  /* 0x000000b200b27308 */ /* 0x000ff00000000800 */
[----:B------:R-:W-:Y:S08]  /*7820*/  MUFU.EX2 R179, R179 ;  /* 0x000000b300b37308 */ /* 0x000ff00000000800 */
[----:B------:R-:W-:Y:S08]  /*7830*/  MUFU.EX2 R182, R182 ;  /* 0x000000b600b67308 */ /* 0x000ff00000000800 */
[----:B------:R-:W-:Y:S08]  /*7840*/  MUFU.EX2 R215, R215 ;  /* 0x000000d700d77308 */ /* 0x000ff00000000800 */
[----:B------:R-:W1:Y:S08]  /*7850*/  MUFU.EX2 R161, R161 ;  /* 0x000000a100a17308 */ /* 0x000e700000000800 */
[----:B------:R-:W-:Y:S08]  /*7860*/  MUFU.EX2 R160, R160 ;  /* 0x000000a000a07308 */ /* 0x000ff00000000800 */
[----:B------:R-:W2:Y:S08]  /*7870*/  MUFU.EX2 R165, R165 ;  /* 0x000000a500a57308 */ /* 0x000eb00000000800 */
[----:B------:R-:W3:Y:S08]  /*7880*/  MUFU.EX2 R183, R183 ;  /* 0x000000b700b77308 */ /* 0x000ef00000000800 */
[----:B------:R-:W-:Y:S08]  /*7890*/  MUFU.EX2 R186, R186 ;  /* 0x000000ba00ba7308 */ /* 0x000ff00000000800 */
[----:B------:R-:W-:Y:S08]  /*78a0*/  MUFU.EX2 R187, R187 ;  /* 0x000000bb00bb7308 */ /* 0x000ff00000000800 */
[----:B------:R-:W-:Y:S08]  /*78b0*/  MUFU.EX2 R190, R190 ;  /* 0x000000be00be7308 */ /* 0x000ff00000000800 */
[----:B------:R-:W4:Y:S08]  /*78c0*/  MUFU.EX2 R157, R157 ;  /* 0x0000009d009d7308 */ /* 0x000f300000000800 */
[----:B------:R-:W5:Y:S08]  /*78d0*/  MUFU.EX2 R156, R156 ;  /* 0x0000009c009c7308 */ /* 0x000f700000000800 */
[----:B------:R-:W5:Y:S08]  /*78e0*/  MUFU.EX2 R168, R168 ;  /* 0x000000a800a87308 */ /* 0x000f700000000800 */
[----:B------:R-:W5:Y:S08]  /*78f0*/  MUFU.EX2 R174, R174 ;  /* 0x000000ae00ae7308 */ /* 0x000f700000000800 */
[----:B------:R-:W5:Y:S08]  /*7900*/  MUFU.EX2 R191, R191 ;  /* 0x000000bf00bf7308 */ /* 0x000f700000000800 */
[----:B------:R-:W-:Y:S08]  /*7910*/  MUFU.EX2 R194, R194 ;  /* 0x000000c200c27308 */ /* 0x000ff00000000800 */
[----:B------:R-:W-:Y:S08]  /*7920*/  MUFU.EX2 R195, R195 ;  /* 0x000000c300c37308 */ /* 0x000ff00000000800 */
[----:B------:R-:W-:Y:S08]  /*7930*/  MUFU.EX2 R198, R198 ;  /* 0x000000c600c67308 */ /* 0x000ff00000000800 */
[----:B------:R-:W5:Y:S08]  /*7940*/  MUFU.EX2 R192, R192 ;  /* 0x000000c000c07308 */ /* 0x000f700000000800 */
[----:B------:R-:W5:Y:S08]  /*7950*/  MUFU.EX2 R189, R189 ;  /* 0x000000bd00bd7308 */ /* 0x000f700000000800 */
[----:B------:R-:W5:Y:S08]  /*7960*/  MUFU.EX2 R188, R188 ;  /* 0x000000bc00bc7308 */ /* 0x000f700000000800 */
[----:B------:R-:W5:Y:S08]  /*7970*/  MUFU.EX2 R158, R158 ;  /* 0x0000009e009e7308 */ /* 0x000f700000000800 */
[----:B------:R-:W5:Y:S01]  /*7980*/  MUFU.EX2 R199, R199 ;  /* 0x000000c700c77308 */ /* 0x000f620000000800 */
[----:B------:R-:W-:-:S02]  /*7990*/  WARPGROUP.DEPBAR.LE gsb0, 0x0 ;  /* 0x00008000000079c5 */ /* 0x000fc40000010000 */
[----:B------:R-:W-:Y:S02]  /*79a0*/  F2FP.F16.F32.PACK_AB R153, R163, R162 ;  /* 0x000000a2a399723e */ /* 0x000fe400000000ff */
[----:B------:R-:W-:Y:S02]  /*79b0*/  F2FP.F16.F32.PACK_AB R155, R167, R166 ;  /* 0x000000a6a79b723e */ /* 0x000fe400000000ff */
[----:B------:R-:W-:Y:S02]  /*79c0*/  F2FP.F16.F32.PACK_AB R152, R180, R177 ;  /* 0x000000b1b498723e */ /* 0x000fe400000000ff */
[----:B------:R-:W-:-:S04]  /*79d0*/  F2FP.F16.F32.PACK_AB R154, R184, R181 ;  /* 0x000000b5b89a723e */ /* 0x000fc800000000ff */
[----:B------:R-:W-:-:S06]  /*79e0*/  WARPGROUP.ARRIVE ;  /* 0x00000000000079c5 */ /* 0x000fcc0000000000 */
[----:B------:R-:W-:Y:S01]  /*79f0*/  HGMMA.64x256x16.F32 R24, R152, gdesc[UR8].tnspB, R24, gsb0 ;  /* 0x43e0000898187df0 */ /* 0x000fe20008000818 */
[----:B------:R-:W-:Y:S01]  /*7a00*/  UIADD3 UR10, UR6, 0x100, URZ ;  /* 0x00000100060a7890 */ /* 0x000fe2000fffe03f */
[----:B------:R-:W-:Y:S01]  /*7a10*/  UMOV UR11, 0x40000040 ;  /* 0x40000040000b7882 */ /* 0x000fe20000000000 */
[----:B------:R-:W-:Y:S02]  /*7a20*/  WARPGROUP.DEPBAR.LE gsb0, 0x0 ;  /* 0x00008000000079c5 */ /* 0x000fe40000010000 */
[----:B------:R-:W-:Y:S02]  /*7a30*/  F2FP.F16.F32.PACK_AB R152, R173, R172 ;  /* 0x000000acad98723e */ /* 0x000fe400000000ff */
[----:B------:R-:W-:Y:S02]  /*7a40*/  F2FP.F16.F32.PACK_AB R153, R171, R170 ;  /* 0x000000aaab99723e */ /* 0x000fe400000000ff */
[----:B0-----:R-:W-:Y:S01]  /*7a50*/  F2FP.F16.F32.PACK_AB R154, R169, R176 ;  /* 0x000000b0a99a723e */ /* 0x001fe200000000ff */
[----:B------:R-:W-:Y:S01]  /*7a60*/  FADD.FTZ R176, R176, R2 ;  /* 0x00000002b0b07221 */ /* 0x000fe20000010000 */
[----:B------:R-:W-:-:S03]  /*7a70*/  F2FP.F16.F32.PACK_AB R155, R175, R210 ;  /* 0x000000d2af9b723e */ /* 0x000fc600000000ff */
[----:B------:R-:W-:Y:S01]  /*7a80*/  FADD.FTZ R176, R169, R176 ;  /* 0x000000b0a9b07221 */ /* 0x000fe20000010000 */
[----:B------:R-:W-:-:S13]  /*7a90*/  WARPGROUP.ARRIVE ;  /* 0x00000000000079c5 */ /* 0x000fda0000000000 */
[----:B------:R-:W-:Y:S01]  /*7aa0*/  HGMMA.64x256x16.F32 R24, R152, gdesc[UR8].tnspB, R24, gsb0 ;  /* 0x43e0000898187df0 */ /* 0x000fe20008000818 */
[----:B------:R-:W-:Y:S01]  /*7ab0*/  UIADD3 UR10, UR6, 0x180, URZ ;  /* 0x00000180060a7890 */ /* 0x000fe2000fffe03f */
[----:B------:R-:W-:Y:S01]  /*7ac0*/  UMOV UR11, 0x40000040 ;  /* 0x40000040000b7882 */ /* 0x000fe20000000000 */
[----:B------:R-:W-:Y:S02]  /*7ad0*/  WARPGROUP.DEPBAR.LE gsb0, 0x0 ;  /* 0x00008000000079c5 */ /* 0x000fe40000010000 */
[----:B-1----:R-:W-:Y:S01]  /*7ae0*/  F2FP.F16.F32.PACK_AB R152, R161, R215 ;  /* 0x000000d7a198723e */ /* 0x002fe200000000ff */
[----:B------:R-:W-:Y:S01]  /*7af0*/  FADD.FTZ R215, R215, R176 ;  /* 0x000000b0d7d77221 */ /* 0x000fe20000010000 */
[----:B------:R-:W-:Y:S01]  /*7b00*/  F2FP.F16.F32.PACK_AB R153, R179, R178 ;  /* 0x000000b2b399723e */ /* 0x000fe200000000ff */
[----:B------:R-:W-:Y:S01]  /*7b10*/  FADD.FTZ R178, R178, R3 ;  /* 0x00000003b2b27221 */ /* 0x000fe20000010000 */
[----:B--2---:R-:W-:Y:S01]  /*7b20*/  F2FP.F16.F32.PACK_AB R154, R165, R160 ;  /* 0x000000a0a59a723e */ /* 0x004fe200000000ff */
        /* <DEDUP_REMOVED lines=10> */
[----:B----4-:R-:W-:Y:S01]  /*7bd0*/  FADD.FTZ R215, R157, R215 ;  /* 0x000000d79dd77221 */ /* 0x010fe20000010000 */
[----:B------:R-:W-:Y:S01]  /*7be0*/  UMOV UR11, 0x40000040 ;  /* 0x40000040000b7882 */ /* 0x000fe20000000000 */
[----:B------:R-:W-:Y:S02]  /*7bf0*/  FADD.FTZ R178, R186, R178 ;  /* 0x000000b2bab27221 */ /* 0x000fe40000010000 */
[----:B-----5:R-:W-:Y:S02]  /*7c00*/  FADD.FTZ R215, R156, R215 ;  /* 0x000000d79cd77221 */ /* 0x020fe40000010000 */
[----:B------:R-:W-:Y:S02]  /*7c10*/  FADD.FTZ R178, R187, R178 ;  /* 0x000000b2bbb27221 */ /* 0x000fe40000010000 */
[----:B------:R-:W-:-:S02]  /*7c20*/  FADD.FTZ R215, R168, R215 ;  /* 0x000000d7a8d77221 */ /* 0x000fc40000010000 */
[----:B------:R-:W-:Y:S02]  /*7c30*/  FADD.FTZ R178, R190, R178 ;  /* 0x000000b2beb27221 */ /* 0x000fe40000010000 */
[----:B------:R-:W-:Y:S02]  /*7c40*/  FADD.FTZ R215, R174, R215 ;  /* 0x000000d7aed77221 */ /* 0x000fe40000010000 */
[----:B------:R-:W-:Y:S02]  /*7c50*/  FADD.FTZ R178, R191, R178 ;  /* 0x000000b2bfb27221 */ /* 0x000fe40000010000 */
[----:B------:R-:W-:Y:S02]  /*7c60*/  FADD.FTZ R215, R192, R215 ;  /* 0x000000d7c0d77221 */ /* 0x000fe40000010000 */
[----:B------:R-:W-:Y:S02]  /*7c70*/  FADD.FTZ R178, R194, R178 ;  /* 0x000000b2c2b27221 */ /* 0x000fe40000010000 */
[----:B------:R-:W-:-:S02]  /*7c80*/  FADD.FTZ R215, R189, R215 ;  /* 0x000000d7bdd77221 */ /* 0x000fc40000010000 */
[----:B------:R-:W-:Y:S02]  /*7c90*/  FADD.FTZ R178, R195, R178 ;  /* 0x000000b2c3b27221 */ /* 0x000fe40000010000 */
[----:B------:R-:W-:Y:S02]  /*7ca0*/  FADD.FTZ R215, R188, R215 ;  /* 0x000000d7bcd77221 */ /* 0x000fe40000010000 */
[----:B------:R-:W-:Y:S02]  /*7cb0*/  FADD.FTZ R178, R198, R178 ;  /* 0x000000b2c6b27221 */ /* 0x000fe40000010000 */
[----:B------:R-:W-:Y:S02]  /*7cc0*/  FADD.FTZ R2, R158, R215 ;  /* 0x000000d79e027221 */ /* 0x000fe40000010000 */
[----:B------:R-:W-:Y:S01]  /*7cd0*/  FADD.FTZ R3, R199, R178 ;  /* 0x000000b2c7037221 */ /* 0x000fe20000010000 */
[----:B------:R-:W-:Y:S02]  /*7ce0*/  WARPGROUP.DEPBAR.LE gsb0, 0x0 ;  /* 0x00008000000079c5 */ /* 0x000fe40000010000 */
[----:B------:R-:W-:-:S02]  /*7cf0*/  F2FP.F16.F32.PACK_AB R152, R156, R157 ;  /* 0x0000009d9c98723e */ /* 0x000fc400000000ff */
        /* <DEDUP_REMOVED lines=10> */
[----:B------:R-:W-:Y:S02]  /*7da0*/  F2FP.F16.F32.PACK_AB R154, R158, R188 ;  /* 0x000000bc9e9a723e */ /* 0x000fe400000000ff */
[----:B------:R-:W-:-:S04]  /*7db0*/  F2FP.F16.F32.PACK_AB R155, R199, R198 ;  /* 0x000000c6c79b723e */ /* 0x000fc800000000ff */
[----:B------:R-:W-:-:S13]  /*7dc0*/  WARPGROUP.ARRIVE ;  /* 0x00000000000079c5 */ /* 0x000fda0000000000 */
[----:B------:R-:W-:Y:S03]  /*7dd0*/  HGMMA.64x256x16.F32 R24, R152, gdesc[UR8].tnspB, R24, gsb0 ;  /* 0x43e0000898187df0 */ /* 0x000fe60008000818 */
[----:B------:R-:W-:Y:S02]  /*7de0*/  WARPGROUP.DEPBAR.LE gsb0, 0x0 ;  /* 0x00008000000079c5 */ /* 0x000fe40000010000 */
[----:B------:R-:W-:Y:S05]  /*7df0*/  @!P0 BRA `(.L_x_14916) ;  /* 0x0000000000048947 */ /* 0x000fea0003800000 */
[----:B------:R-:W-:Y:S01]  /*7e00*/  BPT.TRAP 0x1 ;  /* 0x000000040000795c */ /* 0x000fe20000300000 */
.L_x_14916:
[----:B------:R-:W-:Y:S01]  /*7e10*/  UIADD3 UR4, UR4, 0x32460, URZ ;  /* 0x0003246004047890 */ /* 0x000fe2000fffe03f */
[C---:B------:R-:W-:Y:S01]  /*7e20*/  ISETP.GT.AND P1, PT, R20.reuse, UR54, PT ;  /* 0x0000003614007c0c */ /* 0x040fe2000bf24270 */
[----:B------:R-:W-:Y:S01]  /*7e30*/  VIADD R20, R20, 0xffffffff ;  /* 0xffffffff14147836 */ /* 0x000fe20000000000 */
[----:B------:R-:W-:Y:S01]  /*7e40*/  MOV R207, R21 ;  /* 0x0000001500cf7202 */ /* 0x000fe20000000f00 */
[----:B------:R-:W-:Y:S01]  /*7e50*/  UPRMT UR4, UR55, 0x654, UR4 ;  /* 0x0000065437047896 */ /* 0x000fe20008000004 */
[----:B------:R-:W-:-:S08]  /*7e60*/  IMAD.MOV.U32 R208, RZ, RZ, R164 ;  /* 0x000000ffffd07224 */ /* 0x000fd000078e00a4 */
[----:B------:R-:W-:Y:S01]  /*7e70*/  SYNCS.ARRIVE.TRANS64.RED.A1T0 RZ, [UR4], RZ ;  /* 0x000000ffffff79a7 */ /* 0x000fe20008100404 */
[----:B------:R-:W-:Y:S05]  /*7e80*/  @P1 BRA `(.L_x_14917) ;  /* 0xffffffcc00cc1947 */ /* 0x000fea000383ffff */
.L_x_14906:
[----:B------:R-:W-:-:S13]  /*7e90*/  R2UR UR4, R205 ;  /* 0x00000000cd0472ca */ /* 0x000fda00000e0000 */
[----:B------:R-:W-:-:S13]  /*7ea0*/  ISETP.GE.AND P1, PT, R20, UR4, PT ;  /* 0x0000000414007c0c */ /* 0x000fda000bf26270 */
[----:B------:R-:W-:Y:S05]  /*7eb0*/  @!P1 BRA `(.L_x_14918) ;  /* 0x0000002800609947 */ /* 0x000fea0003800000 */
[----:B------:R-:W-:Y:S02]  /*7ec0*/  IMAD.MOV.U32 R202, RZ, RZ, R164 ;  /* 0x000000ffffca7224 */ /* 0x000fe400078e00a4 */
[----:B------:R-:W-:-:S07]  /*7ed0*/  IMAD.MOV.U32 R203, RZ, RZ, R21 ;  /* 0x000000ffffcb7224 */ /* 0x000fce00078e0015 */
.L_x_14929:
[----:B------:R-:W-:-:S04]  /*7ee0*/  UIADD3 UR38, UR38, 0x1, URZ ;  /* 0x0000000126267890 */ /* 0x000fc8000fffe03f */
[----:B------:R-:W-:-:S04]  /*7ef0*/  UISETP.NE.AND UP0, UPT, UR38, 0x2, UPT ;  /* 0x000000022600788c */ /* 0x000fc8000bf05270 */
[----:B------:R-:W-:Y:S02]  /*7f00*/  USEL UR4, URZ, 0x1, UP0 ;  /* 0x000000013f047887 */ /* 0x000fe40008000000 */
[----:B------:R-:W-:Y:S02]  /*7f10*/  USEL UR38, UR38, URZ, UP0 ;  /* 0x0000003f26267287 */ /* 0x000fe40008000000 */
[----:B------:R-:W-:Y:S01]  /*7f20*/  ULOP3.LUT UR39, UR39, UR4, URZ, 0x3c, !UPT ;  /* 0x0000000427277292 */ /* 0x000fe2000f8e3c3f */
[----:B0-----:R-:W-:Y:S11]  /*7f30*/  @!P0 BRA `(.L_x_14919) ;  /* 0x0000000000048947 */ /* 0x001ff60003800000 */
[----:B------:R-:W-:Y:S01]  /*7f40*/  BPT.TRAP 0x1 ;  /* 0x000000040000795c */ /* 0x000fe20000300000 */
.L_x_14919:
        /* <DEDUP_REMOVED lines=9> */
.L_x_14920:
[----:B-1----:R-:W-:Y:S05]  /*7fe0*/  @P1 BRA `(.L_x_14921) ;  /* 0x0000000000081947 */ /* 0x002fea0003800000 */
[----:B------:R-:W1:Y:S02]  /*7ff0*/  SYNCS.PHASECHK.TRANS64.TRYWAIT P1, [UR4+0x32430], R0 ;  /* 0x03243000ff0075a7 */ /* 0x000e640008020144 */
[----:B-1----:R-:W-:Y:S05]  /*8000*/  @!P1 BRA `(.L_x_14922) ;  /* 0x000000ec000c9947 */ /* 0x002fea0003800000 */
.L_x_14921:
        /* <DEDUP_REMOVED lines=31> */
.L_x_14923:
[----:B------:R2:W3:Y:S01]  /*8200*/  SYNCS.PHASECHK.TRANS64.TRYWAIT P1, [UR4+0x32450], R0 ;  /* 0x03245000ff0075a7 */ /* 0x0004e20008020144 */
[----:B------:R-:W-:Y:S05]  /*8210*/  @!P0 BRA `(.L_x_14924) ;  /* 0x0000000000048947 */ /* 0x000fea0003800000 */
[----:B------:R-:W-:Y:S01]  /*8220*/  BPT.TRAP 0x1 ;  /* 0x000000040000795c */ /* 0x000fe20000300000 */
.L_x_14924:
[----:B---3--:R-:W-:Y:S05]  /*8230*/  @P1 BRA `(.L_x_14925) ;  /* 0x0000000000081947 */ /* 0x008fea0003800000 */
[----:B------:R-:W3:Y:S02]  /*8240*/  SYNCS.PHASECHK.TRANS64.TRYWAIT P1, [UR4+0x32450], R0 ;  /* 0x03245000ff0075a7 */ /* 0x000ee40008020144 */
[----:B---3--:R-:W-:Y:S05]  /*8250*/  @!P1 BRA `(.L_x_14926) ;  /* 0x000000e800909947 */ /* 0x008fea0003800000 */
.L_x_14925:
[----:B------:R-:W-:Y:S01]  /*8260*/  R2UR UR48, R12 ;  /* 0x000000000c3072ca */ /* 0x000fe200000e0000 */
[----:B------:R-:W-:Y:S01]  /*8270*/  UIMAD UR5, UR38, 0xc00, UR60 ;  /* 0x00000c00260578a4 */ /* 0x000fe2000f8e023c */
[----:B------:R-:W-:Y:S01]  /*8280*/  R2UR UR49, R13 ;  /* 0x000000000d3172ca */ /* 0x000fe200000e0000 */
[----:B------:R-:W-:Y:S01]  /*8290*/  WARPGROUP.ARRIVE ;  /* 0x00000000000079c5 */ /* 0x000fe20000000000 */
[----:B------:R-:W-:Y:S01]  /*82a0*/  UMOV UR51, 0x40000040 ;  /* 0x4000004000337882 */ /* 0x000fe20000000000 */
[----:B------:R-:W-:-:S04]  /*82b0*/  UIADD3 UR10, UR5, 0x304, URZ ;  /* 0x00000304050a7890 */ /* 0x000fc8000fffe03f */
[----:B------:R-:W3:Y:S01]  /*82c0*/  S2R R209, SR_TID.X ;  /* 0x0000000000d17919 */ /* 0x000ee20000002100 */
        /* <DEDUP_REMOVED lines=23> */
[----:B---3--:R-:W-:-:S04]  /*8440*/  SHF.R.U32.HI R209, RZ, 0x7, R209 ;  /* 0x00000007ffd17819 */ /* 0x008fc800000116d1 */
[----:B012---:R-:W-:Y:S01]  /*8450*/  IADD3 R0, -R209, 0xb, RZ ;  /* 0x0000000bd1007810 */ /* 0x007fe20007ffe1ff */
        /* <DEDUP_REMOVED lines=69> */
.L_x_14927:
        /* <DEDUP_REMOVED lines=43> */
[----:B------:R-:W-:-:S05]  /*8b60*/  UMOV UR15, 0x40000040 ;  /* 0x40000040000f7882 */ /* 0x000fca0000000000 */
        /* <DEDUP_REMOVED lines=41> */
[----:B---3--:R-:W-:-:S05]  /*8e00*/  FMNMX.FTZ R21, R197, R21, !PT ;  /* 0x00000015c5157209 */ /* 0x008fca0007810000 */
        /* <DEDUP_REMOVED lines=11> */
[C---:B------:R-:W-:Y:S01]  /*8ec0*/  FADD.FTZ R208, -R21.reuse, R203 ;  /* 0x000000cb15d07221 */ /* 0x040fe20000010100 */
[----:B------:R-:W-:-:S03]  /*8ed0*/  FMUL.FTZ R154, R21, UR5 ;  /* 0x00000005159a7c20 */ /* 0x000fc60008410000 */
[----:B------:R-:W-:Y:S01]  /*8ee0*/  FMUL.FTZ R208, R208, UR5 ;  /* 0x00000005d0d07c20 */ /* 0x000fe20008410000 */
[--C-:B------:R-:W-:Y:S01]  /*8ef0*/  FFMA.FTZ R152, R152, UR5, -R154.reuse ;  /* 0x0000000598987c23 */ /* 0x100fe2000801089a */
[--C-:B------:R-:W-:Y:S01]  /*8f00*/  FFMA.FTZ R153, R153, UR5, -R154.reuse ;  /* 0x0000000599997c23 */ /* 0x100fe2000801089a */
[--C-:B------:R-:W-:Y:S01]  /*8f10*/  FFMA.FTZ R203, R157, UR5, -R154.reuse ;  /* 0x000000059dcb7c23 */ /* 0x100fe2000801089a */
[--C-:B------:R-:W-:Y:S01]  /*8f20*/  FFMA.FTZ R157, R164, UR5, -R154.reuse ;  /* 0x00000005a49d7c23 */ /* 0x100fe2000801089a */
[----:B-1----:R-:W-:Y:S01]  /*8f30*/  FMNMX.FTZ R164, R193, R202, !PT ;  /* 0x000000cac1a47209 */ /* 0x002fe20007810000 */
        /* <DEDUP_REMOVED lines=22> */
[----:B--2---:R-:W-:Y:S01]  /*90a0*/  FMNMX.FTZ R164, R155, R164, !PT ;  /* 0x000000a49ba47209 */ /* 0x004fe20007810000 */
[----:B------:R2:W4:Y:S01]  /*90b0*/  MUFU.EX2 R154, R153 ;  /* 0x00000099009a7308 */ /* 0x0005220000000800 */
[----:B-1----:R-:W-:Y:S01]  /*90c0*/  FMUL.FTZ R24, R24, R208 ;  /* 0x000000d018187220 */ /* 0x002fe20000410000 */
[----:B---3--:R-:W-:Y:S01]  /*90d0*/  FFMA.FTZ R2, R208, R2, R152 ;  /* 0x00000002d0027223 */ /* 0x008fe20000010098 */
[----:B------:R-:W-:Y:S01]  /*90e0*/  FMNMX.FTZ R164, R158, R164, !PT ;  /* 0x000000a49ea47209 */ /* 0x000fe20007810000 */
[-C--:B------:R-:W-:Y:S01]  /*90f0*/  FMUL.FTZ R25, R25, R208.reuse ;  /* 0x000000d019197220 */ /* 0x080fe20000410000 */
[-C--:B------:R-:W-:Y:S01]  /*9100*/  FMUL.FTZ R28, R28, R208.reuse ;  /* 0x000000d01c1c7220 */ /* 0x080fe20000410000 */
[----:B------:R-:W-:Y:S01]  /*9110*/  FMUL.FTZ R29, R29, R208 ;  /* 0x000000d01d1d7220 */ /* 0x000fe20000410000 */
[----:B------:R-:W-:Y:S01]  /*9120*/  FMNMX.FTZ R164, R159, R164, !PT ;  /* 0x000000a49fa47209 */ /* 0x000fe20007810000 */
[----:B------:R-:W-:Y:S01]  /*9130*/  MUFU.EX2 R203, R203 ;  /* 0x000000cb00cb7308 */ /* 0x000fe20000000800 */
[----:B--2---:R-:W-:Y:S01]  /*9140*/  FMUL.FTZ R153, R171, UR10 ;  /* 0x0000000aab997c20 */ /* 0x004fe20008410000 */
[----:B------:R-:W-:Y:S01]  /*9150*/  FMUL.FTZ R171, R174, UR10 ;  /* 0x0000000aaeab7c20 */ /* 0x000fe20008410000 */
[----:B------:R-:W-:Y:S01]  /*9160*/  FMNMX.FTZ R164, R162, R164, !PT ;  /* 0x000000a4a2a47209 */ /* 0x000fe20007810000 */
[----:B------:R-:W-:Y:S01]  /*9170*/  FMUL.FTZ R174, R178, UR10 ;  /* 0x0000000ab2ae7c20 */ /* 0x000fe20008410000 */
[----:B------:R-:W-:Y:S01]  /*9180*/  FMUL.FTZ R178, R182, UR10 ;  /* 0x0000000ab6b27c20 */ /* 0x000fe20008410000 */
[----:B------:R-:W-:Y:S01]  /*9190*/  FMUL.FTZ R182, R186, UR10 ;  /* 0x0000000abab67c20 */ /* 0x000fe20008410000 */
[----:B------:R-:W-:Y:S01]  /*91a0*/  FMNMX.FTZ R164, R163, R164, !PT ;  /* 0x000000a4a3a47209 */ /* 0x000fe20007810000 */
[----:B------:R-:W1:Y:S01]  /*91b0*/  MUFU.TANH R153, R153 ;  /* 0x0000009900997308 */ /* 0x000e620000002400 */
[C---:B----4-:R-:W-:Y:S01]  /*91c0*/  FADD.FTZ R2, R154.reuse, R2 ;  /* 0x000000029a027221 */ /* 0x050fe20000010000 */
[----:B------:R-:W-:Y:S01]  /*91d0*/  F2FP.F16.F32.PACK_AB R152, R154, R152 ;  /* 0x000000989a98723e */ /* 0x000fe200000000ff */
[----:B------:R-:W-:Y:S01]  /*91e0*/  FMUL.FTZ R186, R190, UR10 ;  /* 0x0000000abeba7c20 */ /* 0x000fe20008410000 */
[----:B------:R-:W-:Y:S01]  /*91f0*/  FMNMX.FTZ R164, R166, R164, !PT ;  /* 0x000000a4a6a47209 */ /* 0x000fe20007810000 */
[----:B------:R-:W-:Y:S01]  /*9200*/  FMUL.FTZ R190, R194, UR10 ;  /* 0x0000000ac2be7c20 */ /* 0x000fe20008410000 */
[----:B------:R-:W-:Y:S01]  /*9210*/  FMUL.FTZ R194, R198, UR10 ;  /* 0x0000000ac6c27c20 */ /* 0x000fe20008410000 */
[----:B------:R-:W-:Y:S01]  /*9220*/  FMUL.FTZ R32, R32, R208 ;  /* 0x000000d020207220 */ /* 0x000fe20000410000 */
[----:B------:R2:W3:Y:S01]  /*9230*/  MUFU.EX2 R154, R156 ;  /* 0x0000009c009a7308 */ /* 0x0004e20000000800 */
[----:B------:R-:W-:Y:S01]  /*9240*/  FMNMX.FTZ R164, R167, R164, !PT ;  /* 0x000000a4a7a47209 */ /* 0x000fe20007810000 */
[-C--:B------:R-:W-:Y:S01]  /*9250*/  FMUL.FTZ R33, R33, R208.reuse ;  /* 0x000000d021217220 */ /* 0x080fe20000410000 */
[-C--:B------:R-:W-:Y:S01]  /*9260*/  FMUL.FTZ R36, R36, R208.reuse ;  /* 0x000000d024247220 */ /* 0x080fe20000410000 */
[----:B------:R-:W-:Y:S01]  /*9270*/  FMUL.FTZ R37, R37, R208 ;  /* 0x000000d025257220 */ /* 0x000fe20000410000 */
[----:B------:R-:W-:Y:S01]  /*9280*/  FMNMX.FTZ R164, R170, R164, !PT ;  /* 0x000000a4aaa47209 */ /* 0x000fe20007810000 */
[-C--:B------:R-:W-:Y:S01]  /*9290*/  FMUL.FTZ R40, R40, R208.reuse ;  /* 0x000000d028287220 */ /* 0x080fe20000410000 */
[----:B------:R-:W-:Y:S01]  /*92a0*/  FMUL.FTZ R41, R41, R208 ;  /* 0x000000d029297220 */ /* 0x000fe20000410000 */
[----:B------:R-:W4:Y:S01]  /*92b0*/  MUFU.TANH R171, R171 ;  /* 0x000000ab00ab7308 */ /* 0x000f220000002400 */
[----:B--2---:R-:W-:Y:S01]  /*92c0*/  FMUL.FTZ R156, R175, UR10 ;  /* 0x0000000aaf9c7c20 */ /* 0x004fe20008410000 */
[----:B------:R-:W-:Y:S01]  /*92d0*/  FMUL.FTZ R175, R179, UR10 ;  /* 0x0000000ab3af7c20 */ /* 0x000fe20008410000 */
[----:B-1----:R-:W-:Y:S01]  /*92e0*/  FMNMX.FTZ R164, R153, R164, !PT ;  /* 0x000000a499a47209 */ /* 0x002fe20007810000 */
[----:B------:R-:W-:Y:S01]  /*92f0*/  FMUL.FTZ R179, R183, UR10 ;  /* 0x0000000ab7b37c20 */ /* 0x000fe20008410000 */
[----:B------:R-:W-:Y:S01]  /*9300*/  FMUL.FTZ R183, R187, UR10 ;  /* 0x0000000abbb77c20 */ /* 0x000fe20008410000 */
[----:B------:R-:W-:Y:S01]  /*9310*/  FMUL.FTZ R187, R191, UR10 ;  /* 0x0000000abfbb7c20 */ /* 0x000fe20008410000 */
[----:B------:R-:W-:Y:S01]  /*9320*/  FMUL.FTZ R191, R195, UR10 ;  /* 0x0000000ac3bf7c20 */ /* 0x000fe20008410000 */
[----:B------:R-:W1:Y:S01]  /*9330*/  MUFU.TANH R156, R156 ;  /* 0x0000009c009c7308 */ /* 0x000e620000002400 */
[----:B------:R-:W-:Y:S01]  /*9340*/  FMUL.FTZ R195, R199, UR10 ;  /* 0x0000000ac7c37c20 */ /* 0x000fe20008410000 */
[----:B------:R-:W-:Y:S01]  /*9350*/  UIADD3 UR10, UR4, 0x32440, URZ ;  /* 0x00032440040a7890 */ /* 0x000fe2000fffe03f */
[----:B---3--:R-:W-:Y:S01]  /*9360*/  FADD.FTZ R2, R154, R2 ;  /* 0x000000029a027221 */ /* 0x008fe20000010000 */
[C---:B------:R-:W-:Y:S01]  /*9370*/  F2FP.F16.F32.PACK_AB R154, R203.reuse, R154 ;  /* 0x0000009acb9a723e */ /* 0x040fe200000000ff */
[----:B------:R-:W-:Y:S01]  /*9380*/  FMUL.FTZ R44, R44, R208 ;  /* 0x000000d02c2c7220 */ /* 0x000fe20000410000 */
[----:B------:R-:W-:Y:S01]  /*9390*/  UPRMT UR11, UR6, 0x654, UR10 ;  /* 0x00000654060b7896 */ /* 0x000fe2000800000a */
[----:B------:R-:W-:Y:S01]  /*93a0*/  FADD.FTZ R2, R203, R2 ;  /* 0x00000002cb027221 */ /* 0x000fe20000010000 */
[----:B------:R-:W2:Y:S01]  /*93b0*/  MUFU.TANH R174, R174 ;  /* 0x000000ae00ae7308 */ /* 0x000ea20000002400 */
[----:B----4-:R-:W-:Y:S01]  /*93c0*/  FMNMX.FTZ R164, R171, R164, !PT ;  /* 0x000000a4aba47209 */ /* 0x010fe20007810000 */
[-C--:B------:R-:W-:Y:S01]  /*93d0*/  FMUL.FTZ R45, R45, R208.reuse ;  /* 0x000000d02d2d7220 */ /* 0x080fe20000410000 */
[-C--:B------:R-:W-:Y:S01]  /*93e0*/  FMUL.FTZ R48, R48, R208.reuse ;  /* 0x000000d030307220 */ /* 0x080fe20000410000 */
[-C--:B------:R-:W-:Y:S01]  /*93f0*/  FMUL.FTZ R49, R49, R208.reuse ;  /* 0x000000d031317220 */ /* 0x080fe20000410000 */
[-C--:B------:R-:W-:Y:S01]  /*9400*/  FMUL.FTZ R52, R52, R208.reuse ;  /* 0x000000d034347220 */ /* 0x080fe20000410000 */
[----:B------:R-:W-:Y:S01]  /*9410*/  FMUL.FTZ R53, R53, R208 ;  /* 0x000000d035357220 */ /* 0x000fe20000410000 */
[----:B------:R-:W-:Y:S01]  /*9420*/  SYNCS.ARRIVE.TRANS64.RED.A1T0 RZ, [UR11], RZ ;  /* 0x000000ffffff79a7 */ /* 0x000fe2000810040b */
        /* <DEDUP_REMOVED lines=66> */
[----:B------:R-:W-:Y:S01]  /*9850*/  UIMAD UR10, UR38, 0xc00, UR7 ;  /* 0x00000c00260a78a4 */ /* 0x000fe2000f8e0207 */
[----:B------:R-:W-:-:S03]  /*9860*/  UMOV UR11, 0x40000040 ;  /* 0x40000040000b7882 */ /* 0x000fc60000000000 */
[----:B------:R-:W-:Y:S02]  /*9870*/  UIADD3 UR14, UR10, 0x80, URZ ;  /* 0x000000800a0e7890 */ /* 0x000fe4000fffe03f */
[----:B------:R-:W3:Y:S01]  /*9880*/  MUFU.TANH R194, R194 ;  /* 0x000000c200c27308 */ /* 0x000ee20000002400 */
[----:B-1----:R-:W-:-:S07]  /*9890*/  FMNMX.FTZ R164, R190, R164, !PT ;  /* 0x000000a4bea47209 */ /* 0x002fce0007810000 */
[----:B------:R-:W1:Y:S01]  /*98a0*/  MUFU.TANH R195, R195 ;  /* 0x000000c300c37308 */ /* 0x000e620000002400 */
[----:B--2---:R-:W-:-:S07]  /*98b0*/  FMNMX.FTZ R164, R191, R164, !PT ;  /* 0x000000a4bfa47209 */ /* 0x004fce0007810000 */
[----:B------:R-:W-:Y:S01]  /*98c0*/  MUFU.EX2 R161, R161 ;  /* 0x000000a100a17308 */ /* 0x000fe20000000800 */
[----:B---3--:R-:W-:-:S07]  /*98d0*/  FMNMX.FTZ R164, R194, R164, !PT ;  /* 0x000000a4c2a47209 */ /* 0x008fce0007810000 */
[----:B------:R-:W-:Y:S01]  /*98e0*/  MUFU.EX2 R157, R157 ;  /* 0x0000009d009d7308 */ /* 0x000fe20000000800 */
[----:B-1----:R-:W-:-:S05]  /*98f0*/  FMNMX.FTZ R164, R195, R164, !PT ;  /* 0x000000a4c3a47209 */ /* 0x002fca0007810000 */
[----:B------:R-:W1:Y:S02]  /*9900*/  SHFL.BFLY PT, R198, R164, 0x2, 0x1f ;  /* 0x0c401f00a4c67f89 */ /* 0x000e6400000e0000 */
[----:B------:R-:W-:Y:S08]  /*9910*/  MUFU.EX2 R169, R169 ;  /* 0x000000a900a97308 */ /* 0x000ff00000000800 */
[----:B------:R-:W-:Y:S08]  /*9920*/  MUFU.EX2 R173, R173 ;  /* 0x000000ad00ad7308 */ /* 0x000ff00000000800 */
[----:B------:R-:W-:Y:S01]  /*9930*/  MUFU.EX2 R177, R177 ;  /* 0x000000b100b17308 */ /* 0x000fe20000000800 */
[----:B-1----:R-:W-:-:S07]  /*9940*/  FMNMX.FTZ R164, R164, R198, !PT ;  /* 0x000000c6a4a47209 */ /* 0x002fce0007810000 */
[----:B------:R-:W-:Y:S01]  /*9950*/  MUFU.EX2 R181, R181 ;  /* 0x000000b500b57308 */ /* 0x000fe20000000800 */
[----:B------:R-:W1:Y:S07]  /*9960*/  SHFL.BFLY PT, R198, R164, 0x1, 0x1f ;  /* 0x0c201f00a4c67f89 */ /* 0x000e6e00000e0000 */
[----:B------:R-:W-:Y:S08]  /*9970*/  MUFU.EX2 R185, R185 ;  /* 0x000000b900b97308 */ /* 0x000ff00000000800 */
[----:B------:R-:W-:Y:S08]  /*9980*/  MUFU.EX2 R189, R189 ;  /* 0x000000bd00bd7308 */ /* 0x000ff00000000800 */
[----:B------:R-:W-:Y:S01]  /*9990*/  MUFU.EX2 R207, R207 ;  /* 0x000000cf00cf7308 */ /* 0x000fe20000000800 */
[----:B-1----:R-:W-:-:S05]  /*99a0*/  FMNMX.FTZ R164, R164, R198, !PT ;  /* 0x000000c6a4a47209 */ /* 0x002fca0007810000 */
        /* <DEDUP_REMOVED lines=8> */
[----:B------:R-:W-:Y:S01]  /*9a30*/  FFMA.FTZ R203, R156, UR5, -R198 ;  /* 0x000000059ccb7c23 */ /* 0x000fe200080108c6 */
[----:B------:R-:W1:Y:S01]  /*9a40*/  MUFU.EX2 R199, R199 ;  /* 0x000000c700c77308 */ /* 0x000e620000000800 */
[----:B------:R-:W-:-:S02]  /*9a50*/  VIADD R156, R209, 0x8 ;  /* 0x00000008d19c7836 */ /* 0x000fc40000000000 */
[--C-:B------:R-:W-:Y:S01]  /*9a60*/  FFMA.FTZ R158, R158, UR5, -R198.reuse ;  /* 0x000000059e9e7c23 */ /* 0x100fe200080108c6 */
[--C-:B------:R-:W-:Y:S01]  /*9a70*/  FFMA.FTZ R159, R159, UR5, -R198.reuse ;  /* 0x000000059f9f7c23 */ /* 0x100fe200080108c6 */
[--C-:B------:R-:W-:Y:S01]  /*9a80*/  FFMA.FTZ R167, R167, UR5, -R198.reuse ;  /* 0x00000005a7a77c23 */ /* 0x100fe200080108c6 */
[--C-:B------:R-:W-:Y:S01]  /*9a90*/  FFMA.FTZ R162, R162, UR5, -R198.reuse ;  /* 0x00000005a2a27c23 */ /* 0x100fe200080108c6 */
[----:B------:R2:W-:Y:S01]  /*9aa0*/  BAR.SYNC.DEFER_BLOCKING R156, 0x100 ;  /* 0x0004009c0000751d */ /* 0x0005e20000010000 */
        /* <DEDUP_REMOVED lines=10> */
[-C--:B-1----:R-:W-:Y:S01]  /*9b50*/  FMUL.FTZ R26, R26, R199.reuse ;  /* 0x000000c71a1a7220 */ /* 0x082fe20000410000 */
        /* <DEDUP_REMOVED lines=11> */
[----:B---3--:R-:W-:Y:S01]  /*9c10*/  FFMA.FTZ R193, R199, R3, R153 ;  /* 0x00000003c7c17223 */ /* 0x008fe20000010099 */
[-C--:B------:R-:W-:Y:S01]  /*9c20*/  FMUL.FTZ R47, R47, R199.reuse ;  /* 0x000000c72f2f7220 */ /* 0x080fe20000410000 */
[----:B------:R-:W-:Y:S01]  /*9c30*/  MUFU.EX2 R3, R159 ;  /* 0x0000009f00037308 */ /* 0x000fe20000000800 */
[-C--:B------:R-:W-:Y:S01]  /*9c40*/  FMUL.FTZ R50, R50, R199.reuse ;  /* 0x000000c732327220 */ /* 0x080fe20000410000 */
[-C--:B------:R-:W-:Y:S01]  /*9c50*/  FMUL.FTZ R51, R51, R199.reuse ;  /* 0x000000c733337220 */ /* 0x080fe20000410000 */
[-C--:B------:R-:W-:Y:S01]  /*9c60*/  FMUL.FTZ R54, R54, R199.reuse ;  /* 0x000000c736367220 */ /* 0x080fe20000410000 */
[-C--:B------:R-:W-:Y:S01]  /*9c70*/  FMUL.FTZ R55, R55, R199.reuse ;  /* 0x000000c737377220 */ /* 0x080fe20000410000 */
[----:B------:R-:W-:Y:S01]  /*9c80*/  FMUL.FTZ R58, R58, R199 ;  /* 0x000000c73a3a7220 */ /* 0x000fe20000410000 */
[C---:B-1----:R-:W-:Y:S01]  /*9c90*/  FADD.FTZ R193, R155.reuse, R193 ;  /* 0x000000c19bc17221 */ /* 0x042fe20000010000 */
[----:B------:R-:W-:Y:S01]  /*9ca0*/  F2FP.F16.F32.PACK_AB R153, R155, R153 ;  /* 0x000000999b99723e */ /* 0x000fe200000000ff */
        /* <DEDUP_REMOVED lines=49> */
[----:B------:R-:W-:Y:S01]  /*9fc0*/  F2FP.F16.F32.PACK_AB R155, R3, R155 ;  /* 0x0000009b039b723e */ /* 0x000fe200000000ff */
[----:B--2---:R-:W1:Y:S01]  /*9fd0*/  MUFU.EX2 R156, R160 ;  /* 0x000000a0009c7308 */ /* 0x004e620000000800 */
[--C-:B------:R-:W-:Y:S01]  /*9fe0*/  FFMA.FTZ R186, R186, UR5, -R198.reuse ;  /* 0x00000005baba7c23 */ /* 0x100fe200080108c6 */
[--C-:B------:R-:W-:Y:S01]  /*9ff0*/  FFMA.FTZ R187, R187, UR5, -R198.reuse ;  /* 0x00000005bbbb7c23 */ /* 0x100fe200080108c6 */
[----:B------:R-:W-:Y:S01]  /*a000*/  WARPGROUP.ARRIVE ;  /* 0x00000000000079c5 */ /* 0x000fe20000000000 */
[--C-:B------:R-:W-:Y:S01]  /*a010*/  FFMA.FTZ R190, R190, UR5, -R198.reuse ;  /* 0x00000005bebe7c23 */ /* 0x100fe200080108c6 */
[--C-:B------:R-:W-:Y:S01]  /*a020*/  FFMA.FTZ R191, R191, UR5, -R198.reuse ;  /* 0x00000005bfbf7c23 */ /* 0x100fe200080108c6 */
[--C-:B------:R-:W-:Y:S01]  /*a030*/  FFMA.FTZ R194, R194, UR5, -R198.reuse ;  /* 0x00000005c2c27c23 */ /* 0x100fe200080108c6 */
[----:B------:R-:W-:Y:S01]  /*a040*/  FFMA.FTZ R195, R195, UR5, -R198 ;  /* 0x00000005c3c37c23 */ /* 0x000fe200080108c6 */
[----:B------:R-:W2:Y:S01]  /*a050*/  MUFU.EX2 R158, R165 ;  /* 0x000000a5009e7308 */ /* 0x000ea20000000800 */
[----:B------:R-:W-:Y:S01]  /*a060*/  HGMMA.64x256x16.F32 R24, R152, gdesc[UR8].tnspB, R24, gsb0 ;  /* 0x43e0000898187df0 */ /* 0x000fe20008000818 */
[----:B------:R-:W-:Y:S01]  /*a070*/  UMOV UR11, 0x40000040 ;  /* 0x40000040000b7882 */ /* 0x000fe20000000000 */
[----:B------:R-:W-:-:S05]  /*a080*/  FADD.FTZ R193, R3, R193 ;  /* 0x000000c103c17221 */ /* 0x000fca0000010000 */
[----:B------:R-:W3:Y:S01]  /*a090*/  MUFU.EX2 R165, R162 ;  /* 0x000000a200a57308 */ /* 0x000ee20000000800 */
[----:B-1----:R-:W-:Y:S01]  /*a0a0*/  FADD.FTZ R2, R156, R2 ;  /* 0x000000029c027221 */ /* 0x002fe20000010000 */
[----:B------:R-:W-:-:S03]  /*a0b0*/  F2FP.F16.F32.PACK_AB R156, R161, R156 ;  /* 0x0000009ca19c723e */ /* 0x000fc600000000ff */
[----:B------:R-:W-:-:S03]  /*a0c0*/  FADD.FTZ R2, R161, R2 ;  /* 0x00000002a1027221 */ /* 0x000fc60000010000 */
[----:B------:R-:W1:Y:S01]  /*a0d0*/  MUFU.EX2 R198, R163 ;  /* 0x000000a300c67308 */ /* 0x000e620000000800 */
[----:B------:R-:W-:-:S04]  /*a0e0*/  FADD.FTZ R2, R157, R2 ;  /* 0x000000029d027221 */ /* 0x000fc80000010000 */
[C---:B--2---:R-:W-:Y:S01]  /*a0f0*/  FADD.FTZ R2, R158.reuse, R2 ;  /* 0x000000029e027221 */ /* 0x044fe20000010000 */
[----:B------:R-:W-:Y:S02]  /*a100*/  F2FP.F16.F32.PACK_AB R158, R158, R157 ;  /* 0x0000009d9e9e723e */ /* 0x000fe400000000ff */
[----:B------:R-:W2:Y:S01]  /*a110*/  MUFU.EX2 R202, R202 ;  /* 0x000000ca00ca7308 */ /* 0x000ea20000000800 */
[----:B---3--:R-:W-:-:S07]  /*a120*/  FADD.FTZ R193, R165, R193 ;  /* 0x000000c1a5c17221 */ /* 0x008fce0000010000 */
[----:B------:R-:W3:Y:S01]  /*a130*/  MUFU.EX2 R167, R167 ;  /* 0x000000a700a77308 */ /* 0x000ee20000000800 */
[C---:B-1----:R-:W-:Y:S01]  /*a140*/  F2FP.F16.F32.PACK_AB R157, R198.reuse, R165 ;  /* 0x000000a5c69d723e */ /* 0x042fe200000000ff */
[----:B------:R-:W-:-:S06]  /*a150*/  FADD.FTZ R193, R198, R193 ;  /* 0x000000c1c6c17221 */ /* 0x000fcc0000010000 */
[----:B------:R-:W1:Y:S01]  /*a160*/  MUFU.EX2 R160, R168 ;  /* 0x000000a800a07308 */ /* 0x000e620000000800 */
[----:B--2---:R-:W-:-:S07]  /*a170*/  FADD.FTZ R193, R202, R193 ;  /* 0x000000c1cac17221 */ /* 0x004fce0000010000 */
[----:B------:R-:W2:Y:S01]  /*a180*/  MUFU.EX2 R162, R172 ;  /* 0x000000ac00a27308 */ /* 0x000ea20000000800 */
[C---:B---3--:R-:W-:Y:S01]  /*a190*/  F2FP.F16.F32.PACK_AB R159, R167.reuse, R202 ;  /* 0x000000caa79f723e */ /* 0x048fe200000000ff */
[----:B------:R-:W-:-:S06]  /*a1a0*/  FADD.FTZ R193, R167, R193 ;  /* 0x000000c1a7c17221 */ /* 0x000fcc0000010000 */
[----:B------:R-:W3:Y:S01]  /*a1b0*/  MUFU.EX2 R170, R170 ;  /* 0x000000aa00aa7308 */ /* 0x000ee20000000800 */
[----:B-1----:R-:W-:Y:S01]  /*a1c0*/  FADD.FTZ R2, R160, R2 ;  /* 0x00000002a0027221 */ /* 0x002fe20000010000 */
[----:B------:R-:W-:-:S03]  /*a1d0*/  F2FP.F16.F32.PACK_AB R160, R169, R160 ;  /* 0x000000a0a9a0723e */ /* 0x000fc600000000ff */
[----:B------:R-:W-:-:S03]  /*a1e0*/  FADD.FTZ R2, R169, R2 ;  /* 0x00000002a9027221 */ /* 0x000fc60000010000 */
[----:B------:R-:W1:Y:S01]  /*a1f0*/  MUFU.EX2 R166, R166 ;  /* 0x000000a600a67308 */ /* 0x000e620000000800 */
[----:B--2---:R-:W-:Y:S01]  /*a200*/  FADD.FTZ R2, R162, R2 ;  /* 0x00000002a2027221 */ /* 0x004fe20000010000 */
[----:B------:R-:W-:-:S03]  /*a210*/  F2FP.F16.F32.PACK_AB R162, R173, R162 ;  /* 0x000000a2ada2723e */ /* 0x000fc600000000ff */
[----:B------:R-:W-:-:S03]  /*a220*/  FADD.FTZ R2, R173, R2 ;  /* 0x00000002ad027221 */ /* 0x000fc60000010000 */
        /* <DEDUP_REMOVED lines=11> */
[----:B-1----:R-:W-:-:S07]  /*a2e0*/  FADD.FTZ R193, R174, R193 ;  /* 0x000000c1aec17221 */ /* 0x002fce0000010000 */
[----:B------:R-:W1:Y:S01]  /*a2f0*/  MUFU.EX2 R179, R179 ;  /* 0x000000b300b37308 */ /* 0x000e620000000800 */
[----:B--2---:R-:W-:-:S07]  /*a300*/  FADD.FTZ R193, R175, R193 ;  /* 0x000000c1afc17221 */ /* 0x004fce0000010000 */
[----:B------:R-:W-:Y:S01]  /*a310*/  MUFU.EX2 R182, R182 ;  /* 0x000000b600b67308 */ /* 0x000fe20000000800 */
[----:B---3--:R-:W-:-:S07]  /*a320*/  FADD.FTZ R193, R178, R193 ;  /* 0x000000c1b2c17221 */ /* 0x008fce0000010000 */
[----:B------:R-:W-:Y:S01]  /*a330*/  MUFU.EX2 R183, R183 ;  /* 0x000000b700b77308 */ /* 0x000fe20000000800 */
[----:B-1----:R-:W-:-:S07]  /*a340*/  FADD.FTZ R193, R179, R193 ;  /* 0x000000c1b3c17221 */ /* 0x002fce0000010000 */
        /* <DEDUP_REMOVED lines=10> */
[----:B------:R-:W-:Y:S01]  /*a3f0*/  F2FP.F16.F32.PACK_AB R155, R179, R178 ;  /* 0x000000b2b39b723e */ /* 0x000fe200000000ff */
[----:B------:R-:W-:Y:S01]  /*a400*/  HGMMA.64x256x16.F32 R24, R156, gdesc[UR12].tnspB, R24, gsb0 ;  /* 0x43e0000c9c187df0 */ /* 0x000fe20008000818 */
[----:B------:R-:W-:Y:S01]  /*a410*/  UIADD3 UR14, UR10, 0x100, URZ ;  /* 0x000001000a0e7890 */ /* 0x000fe2000fffe03f */
[----:B------:R-:W-:Y:S02]  /*a420*/  UMOV UR15, 0x40000040 ;  /* 0x40000040000f7882 */ /* 0x000fe40000000000 */
[----:B------:R-:W2:Y:S01]  /*a430*/  MUFU.EX2 R154, R180 ;  /* 0x000000b4009a7308 */ /* 0x000ea20000000800 */
[----:B-1----:R-:W-:Y:S01]  /*a440*/  FADD.FTZ R2, R152, R2 ;  /* 0x0000000298027221 */ /* 0x002fe20000010000 */
[----:B------:R-:W-:-:S03]  /*a450*/  F2FP.F16.F32.PACK_AB R152, R177, R152 ;  /* 0x00000098b198723e */ /* 0x000fc600000000ff */
[----:B------:R-:W-:-:S04]  /*a460*/  FADD.FTZ R2, R177, R2 ;  /* 0x00000002b1027221 */ /* 0x000fc80000010000 */
[----:B--2---:R-:W-:Y:S01]  /*a470*/  FADD.FTZ R2, R154, R2 ;  /* 0x000000029a027221 */ /* 0x004fe20000010000 */
[----:B------:R-:W-:-:S03]  /*a480*/  F2FP.F16.F32.PACK_AB R154, R181, R154 ;  /* 0x0000009ab59a723e */ /* 0x000fc600000000ff */
[----:B------:R-:W-:Y:S01]  /*a490*/  FADD.FTZ R2, R181, R2 ;  /* 0x00000002b5027221 */ /* 0x000fe20000010000 */
[----:B------:R-:W-:Y:S02]  /*a4a0*/  WARPGROUP.DEPBAR.LE gsb0, 0x0 ;  /* 0x00008000000079c5 */ /* 0x000fe40000010000 */
[----:B------:R-:W-:-:S08]  /*a4b0*/  WARPGROUP.ARRIVE ;  /* 0x00000000000079c5 */ /* 0x000fd00000000000 */
        /* <DEDUP_REMOVED lines=11> */
[----:B------:R-:W1:Y:S01]  /*a570*/  MUFU.EX2 R152, R184 ;  /* 0x000000b800987308 */ /* 0x000e620000000800 */
[----:B------:R-:W-:Y:S01]  /*a580*/  F2FP.F16.F32.PACK_AB R153, R183, R182 ;  /* 0x000000b6b799723e */ /* 0x000fe200000000ff */
[----:B------:R-:W-:Y:S01]  /*a590*/  FADD.FTZ R182, R182, R193 ;  /* 0x000000c1b6b67221 */ /* 0x000fe20000010000 */
[----:B------:R-:W-:-:S03]  /*a5a0*/  F2FP.F16.F32.PACK_AB R155, R187, R186 ;  /* 0x000000babb9b723e */ /* 0x000fc600000000ff */
[----:B------:R-:W-:Y:S02]  /*a5b0*/  FADD.FTZ R183, R183, R182 ;  /* 0x000000b6b7b77221 */ /* 0x000fe40000010000 */
[----:B------:R-:W2:Y:S02]  /*a5c0*/  MUFU.EX2 R154, R188 ;  /* 0x000000bc009a7308 */ /* 0x000ea40000000800 */
[----:B------:R-:W-:-:S04]  /*a5d0*/  FADD.FTZ R186, R186, R183 ;  /* 0x000000b7baba7221 */ /* 0x000fc80000010000 */
[----:B------:R-:W-:Y:S01]  /*a5e0*/  FADD.FTZ R187, R187, R186 ;  /* 0x000000babbbb7221 */ /* 0x000fe20000010000 */
[----:B-1----:R-:W-:Y:S01]  /*a5f0*/  FADD.FTZ R2, R152, R2 ;  /* 0x0000000298027221 */ /* 0x002fe20000010000 */
[----:B------:R-:W-:-:S03]  /*a600*/  F2FP.F16.F32.PACK_AB R152, R185, R152 ;  /* 0x00000098b998723e */ /* 0x000fc600000000ff */
[----:B------:R-:W-:-:S04]  /*a610*/  FADD.FTZ R2, R185, R2 ;  /* 0x00000002b9027221 */ /* 0x000fc80000010000 */
[----:B--2---:R-:W-:Y:S01]  /*a620*/  FADD.FTZ R2, R154, R2 ;  /* 0x000000029a027221 */ /* 0x004fe20000010000 */
[----:B------:R-:W-:-:S03]  /*a630*/  F2FP.F16.F32.PACK_AB R154, R189, R154 ;  /* 0x0000009abd9a723e */ /* 0x000fc600000000ff */
[----:B------:R-:W-:Y:S01]  /*a640*/  FADD.FTZ R2, R189, R2 ;  /* 0x00000002bd027221 */ /* 0x000fe20000010000 */
[----:B------:R-:W-:-:S06]  /*a650*/  WARPGROUP.ARRIVE ;  /* 0x00000000000079c5 */ /* 0x000fcc0000000000 */
[----:B------:R-:W-:Y:S03]  /*a660*/  HGMMA.64x256x16.F32 R24, R152, gdesc[UR12].tnspB, R24, gsb0 ;  /* 0x43e0000c98187df0 */ /* 0x000fe60008000818 */
        /* <DEDUP_REMOVED lines=18> */
[----:B------:R-:W-:Y:S05]  /*a790*/  @!P0 BRA `(.L_x_14928) ;  /* 0x0000000000048947 */ /* 0x000fea0003800000 */
[----:B------:R-:W-:Y:S01]  /*a7a0*/  BPT.TRAP 0x1 ;  /* 0x000000040000795c */ /* 0x000fe20000300000 */
.L_x_14928:
[----:B------:R-:W-:Y:S01]  /*a7b0*/  R2UR UR10, R205 ;  /* 0x00000000cd0a72ca */ /* 0x000fe200000e0000 */
[----:B------:R-:W-:Y:S01]  /*a7c0*/  UIADD3 UR4, UR4, 0x32460, URZ ;  /* 0x0003246004047890 */ /* 0x000fe2000fffe03f */
[----:B------:R-:W-:Y:S02]  /*a7d0*/  IMAD.MOV.U32 R202, RZ, RZ, R164 ;  /* 0x000000ffffca7224 */ /* 0x000fe400078e00a4 */
[----:B------:R-:W-:Y:S01]  /*a7e0*/  IMAD.MOV.U32 R203, RZ, RZ, R21 ;  /* 0x000000ffffcb7224 */ /* 0x000fe200078e0015 */
[----:B------:R-:W-:-:S08]  /*a7f0*/  UPRMT UR4, UR6, 0x654, UR4 ;  /* 0x0000065406047896 */ /* 0x000fd00008000004 */
[C---:B------:R-:W-:Y:S01]  /*a800*/  ISETP.GT.AND P1, PT, R20.reuse, UR10, PT ;  /* 0x0000000a14007c0c */ /* 0x040fe2000bf24270 */
[----:B------:R-:W-:Y:S01]  /*a810*/  SYNCS.ARRIVE.TRANS64.RED.A1T0 RZ, [UR4], RZ ;  /* 0x000000ffffff79a7 */ /* 0x000fe20008100404 */
[----:B------:R-:W-:-:S11]  /*a820*/  VIADD R20, R20, 0xffffffff ;  /* 0xffffffff14147836 */ /* 0x000fd60000000000 */
[----:B------:R-:W-:Y:S05]  /*a830*/  @P1 BRA `(.L_x_14929) ;  /* 0xffffffd400a81947 */ /* 0x000fea000383ffff */
.L_x_14918:
        /* <DEDUP_REMOVED lines=10> */
[----:B------:R-:W-:-:S02]  /*a8e0*/  IMAD.MOV.U32 R2, RZ, RZ, RZ ;  /* 0x000000ffff027224 */ /* 0x000fc400078e00ff */
[----:B---3--:R-:W-:Y:S02]  /*a8f0*/  FADD.FTZ R7, R4, R3 ;  /* 0x0000000304077221 */ /* 0x008fe40000010000 */
[----:B------:R-:W1:Y:S04]  /*a900*/  SHFL.BFLY PT, R5, R6, 0x1, 0x1f ;  /* 0x0c201f0006057f89 */ /* 0x000e6800000e0000 */
[----:B------:R-:W3:Y:S01]  /*a910*/  SHFL.BFLY PT, R4, R7, 0x1, 0x1f ;  /* 0x0c201f0007047f89 */ /* 0x000ee200000e0000 */
[----:B-1----:R-:W-:Y:S01]  /*a920*/  FADD.FTZ R8, R6, R5 ;  /* 0x0000000506087221 */ /* 0x002fe20000010000 */
[----:B------:R-:W-:Y:S02]  /*a930*/  IMAD.MOV.U32 R5, RZ, RZ, RZ ;  /* 0x000000ffff057224 */ /* 0x000fe400078e00ff */
[----:B------:R-:W-:-:S02]  /*a940*/  IMAD.U32 R6, RZ, RZ, UR5 ;  /* 0x00000005ff067e24 */ /* 0x000fc4000f8e00ff */
[----:B---3--:R-:W-:Y:S01]  /*a950*/  FADD.FTZ R3, R7, R4 ;  /* 0x0000000407037221 */ /* 0x008fe20000010000 */
[----:B------:R-:W-:-:S04]  /*a960*/  FSETP.NE.FTZ.AND P1, PT, R8, RZ, PT ;  /* 0x000000ff0800720b */ /* 0x000fc80003f35000 */
[----:B------:R-:W-:-:S09]  /*a970*/  FSETP.NE.FTZ.AND P2, PT, R3, RZ, PT ;  /* 0x000000ff0300720b */ /* 0x000fd20003f55000 */
        /* <DEDUP_REMOVED lines=147> */
.L_x_14892:
        /* <DEDUP_REMOVED lines=16> */
[----:B------:R-:W-:Y:S01]  /*b3b0*/  R2UR UR12, R204 ;  /* 0x00000000cc0c72ca */ /* 0x000fe200000e0000 */
[----:B------:R-:W-:Y:S01]  /*b3c0*/  UMOV UR6, UR9 ;  /* 0x0000000900067c82 */ /* 0x000fe20008000000 */
[----:B0-----:R-:W-:Y:S01]  /*b3d0*/  UMOV UR7, UR8 ;  /* 0x0000000800077c82 */ /* 0x001fe20008000000 */
[----:B------:R-:W-:Y:S02]  /*b3e0*/  F2FP.F16.F32.PACK_AB R11, R31, R30 ;  /* 0x0000001e1f0b723e */ /* 0x000fe400000000ff */
[----:B------:R-:W-:-:S02]  /*b3f0*/  F2FP.F16.F32.PACK_AB R18, R53, R52 ;  /* 0x000000343512723e */ /* 0x000fc400000000ff */
[----:B------:R-:W-:Y:S01]  /*b400*/  F2FP.F16.F32.PACK_AB R19, R55, R54 ;  /* 0x000000363713723e */ /* 0x000fe200000000ff */
[----:B------:R-:W-:Y:S01]  /*b410*/  BAR.SYNC.DEFER_BLOCKING 0x1, 0x100 ;  /* 0x0044000000007b1d */ /* 0x000fe20000010000 */
[----:B--2---:R-:W-:-:S03]  /*b420*/  IMAD.WIDE R154, R2, R154, UR6 ;  /* 0x00000006029a7e25 */ /* 0x004fc6000f8e029a */
[C---:B------:R-:W-:Y:S02]  /*b430*/  LOP3.LUT R9, R154.reuse, 0x380, RZ, 0xc0, !PT ;  /* 0x000003809a097812 */ /* 0x040fe400078ec0ff */
[C---:B------:R-:W-:Y:S02]  /*b440*/  IADD3 R15, P3, R154.reuse, 0x20, RZ ;  /* 0x000000209a0f7810 */ /* 0x040fe40007f7e0ff */
[----:B------:R-:W-:Y:S02]  /*b450*/  SHF.R.U64 R9, R9, 0x3, RZ ;  /* 0x0000000309097819 */ /* 0x000fe400000012ff */
[----:B------:R-:W-:Y:S02]  /*b460*/  LOP3.LUT R14, R15, 0x380, RZ, 0xc0, !PT ;  /* 0x000003800f0e7812 */ /* 0x000fe400078ec0ff */
[----:B------:R-:W-:Y:S01]  /*b470*/  LOP3.LUT R8, R9, R154, RZ, 0x3c, !PT ;  /* 0x0000009a09087212 */ /* 0x000fe200078e3cff */
[----:B------:R-:W-:Y:S01]  /*b480*/  IMAD.MOV.U32 R9, RZ, RZ, R155 ;  /* 0x000000ffff097224 */ /* 0x000fe200078e009b */
[----:B------:R-:W-:-:S02]  /*b490*/  IADD3 R13, P5, R154, 0x40, RZ ;  /* 0x000000409a0d7810 */ /* 0x000fc40007fbe0ff */
[----:B------:R-:W-:Y:S02]  /*b4a0*/  IADD3 R17, P4, R154, 0x60, RZ ;  /* 0x000000609a117810 */ /* 0x000fe40007f9e0ff */
[----:B------:R-:W-:Y:S02]  /*b4b0*/  SHF.R.U64 R14, R14, 0x3, RZ ;  /* 0x000000030e0e7819 */ /* 0x000fe400000012ff */
[----:B------:R-:W-:Y:S02]  /*b4c0*/  LOP3.LUT R12, R13, 0x380, RZ, 0xc0, !PT ;  /* 0x000003800d0c7812 */ /* 0x000fe400078ec0ff */
[----:B------:R-:W-:Y:S02]  /*b4d0*/  LOP3.LUT R16, R17, 0x380, RZ, 0xc0, !PT ;  /* 0x0000038011107812 */ /* 0x000fe400078ec0ff */
[----:B------:R-:W-:Y:S02]  /*b4e0*/  IADD3 R5, P2, R154, 0xc040, RZ ;  /* 0x0000c0409a057810 */ /* 0x000fe40007f5e0ff */
[----:B------:R-:W-:-:S02]  /*b4f0*/  MOV R2, R8 ;  /* 0x0000000800027202 */ /* 0x000fc40000000f00 */
[----:B------:R-:W-:Y:S02]  /*b500*/  F2FP.F16.F32.PACK_AB R8, R25, R24 ;  /* 0x000000181908723e */ /* 0x000fe400000000ff */
[----:B------:R-:W-:Y:S02]  /*b510*/  F2FP.F16.F32.PACK_AB R9, R27, R26 ;  /* 0x0000001a1b09723e */ /* 0x000fe400000000ff */
[----:B------:R-:W-:Y:S01]  /*b520*/  LOP3.LUT R14, R14, R15, RZ, 0x3c, !PT ;  /* 0x0000000f0e0e7212 */ /* 0x000fe200078e3cff */
[----:B------:R-:W-:Y:S01]  /*b530*/  IMAD.X R15, RZ, RZ, R155, P3 ;  /* 0x000000ffff0f7224 */ /* 0x000fe200018e069b */
[----:B------:R-:W-:Y:S02]  /*b540*/  SHF.R.U64 R12, R12, 0x3, RZ ;  /* 0x000000030c0c7819 */ /* 0x000fe400000012ff */
[----:B------:R-:W-:Y:S02]  /*b550*/  SHF.R.U64 R16, R16, 0x3, RZ ;  /* 0x0000000310107819 */ /* 0x000fe400000012ff */
[----:B------:R-:W-:-:S02]  /*b560*/  LOP3.LUT R4, R5, 0x380, RZ, 0xc0, !PT ;  /* 0x0000038005047812 */ /* 0x000fc400078ec0ff */
[----:B------:R-:W-:Y:S01]  /*b570*/  IADD3 R157, P3, R154, 0x4000, RZ ;  /* 0x000040009a9d7810 */ /* 0x000fe20007f7e0ff */
[----:B------:R0:W-:Y:S01]  /*b580*/  STSM.16.M88.4 [R2], R8 ;  /* 0x0000000802007844 */ /* 0x0001e20000000200 */
[----:B------:R-:W-:Y:S01]  /*b590*/  LOP3.LUT R12, R12, R13, RZ, 0x3c, !PT ;  /* 0x0000000d0c0c7212 */ /* 0x000fe200078e3cff */
[--C-:B------:R-:W-:Y:S01]  /*b5a0*/  IMAD.X R13, RZ, RZ, R155.reuse, P5 ;  /* 0x000000ffff0d7224 */ /* 0x100fe200028e069b */
[----:B------:R-:W-:Y:S02]  /*b5b0*/  MOV R7, R14 ;  /* 0x0000000e00077202 */ /* 0x000fe40000000f00 */
[----:B------:R-:W-:Y:S01]  /*b5c0*/  LOP3.LUT R16, R16, R17, RZ, 0x3c, !PT ;  /* 0x0000001110107212 */ /* 0x000fe200078e3cff */
[----:B------:R-:W-:Y:S01]  /*b5d0*/  IMAD.X R17, RZ, RZ, R155, P4 ;  /* 0x000000ffff117224 */ /* 0x000fe200020e069b */
[----:B------:R-:W-:Y:S02]  /*b5e0*/  SHF.R.U64 R4, R4, 0x3, RZ ;  /* 0x0000000304047819 */ /* 0x000fe400000012ff */
[----:B------:R-:W-:-:S02]  /*b5f0*/  LOP3.LUT R156, R157, 0x380, RZ, 0xc0, !PT ;  /* 0x000003809d9c7812 */ /* 0x000fc400078ec0ff */
[C---:B------:R-:W-:Y:S02]  /*b600*/  IADD3 R160, P4, R154.reuse, 0x4020, RZ ;  /* 0x000040209aa07810 */ /* 0x040fe40007f9e0ff */
[----:B0-----:R-:W-:Y:S02]  /*b610*/  F2FP.F16.F32.PACK_AB R8, R33, R32 ;  /* 0x000000202108723e */ /* 0x001fe400000000ff */
[----:B------:R-:W-:Y:S02]  /*b620*/  F2FP.F16.F32.PACK_AB R9, R35, R34 ;  /* 0x000000222309723e */ /* 0x000fe400000000ff */
[----:B------:R-:W-:Y:S02]  /*b630*/  F2FP.F16.F32.PACK_AB R10, R37, R36 ;  /* 0x00000024250a723e */ /* 0x000fe400000000ff */
[----:B------:R-:W-:Y:S02]  /*b640*/  F2FP.F16.F32.PACK_AB R11, R39, R38 ;  /* 0x00000026270b723e */ /* 0x000fe400000000ff */
[----:B------:R-:W-:-:S02]  /*b650*/  IADD3 R159, P5, R154, 0x4040, RZ ;  /* 0x000040409a9f7810 */ /* 0x000fc40007fbe0ff */
[----:B------:R-:W-:Y:S01]  /*b660*/  IADD3 R21, P1, R154, 0xc020, RZ ;  /* 0x0000c0209a157810 */ /* 0x000fe20007f3e0ff */
[----:B------:R0:W-:Y:S01]  /*b670*/  STSM.16.M88.4 [R7], R8 ;  /* 0x0000000807007844 */ /* 0x0001e20000000200 */
[----:B------:R-:W-:Y:S02]  /*b680*/  LOP3.LUT R4, R4, R5, RZ, 0x3c, !PT ;  /* 0x0000000504047212 */ /* 0x000fe400078e3cff */
[----:B------:R-:W-:Y:S02]  /*b690*/  SHF.R.U64 R156, R156, 0x3, RZ ;  /* 0x000000039c9c7819 */ /* 0x000fe400000012ff */
[----:B------:R-:W-:Y:S02]  /*b6a0*/  MOV R5, R12 ;  /* 0x0000000c00057202 */ /* 0x000fe40000000f00 */
[----:B------:R-:W-:Y:S02]  /*b6b0*/  F2FP.F16.F32.PACK_AB R12, R41, R40 ;  /* 0x00000028290c723e */ /* 0x000fe400000000ff */
[----:B------:R-:W-:-:S02]  /*b6c0*/  F2FP.F16.F32.PACK_AB R13, R43, R42 ;  /* 0x0000002a2b0d723e */ /* 0x000fc400000000ff */
[----:B------:R-:W-:Y:S02]  /*b6d0*/  F2FP.F16.F32.PACK_AB R14, R45, R44 ;  /* 0x0000002c2d0e723e */ /* 0x000fe400000000ff */
[----:B------:R-:W-:Y:S02]  /*b6e0*/  F2FP.F16.F32.PACK_AB R15, R47, R46 ;  /* 0x0000002e2f0f723e */ /* 0x000fe400000000ff */
[----:B0-----:R-:W-:Y:S02]  /*b6f0*/  LOP3.LUT R7, R160, 0x380, RZ, 0xc0, !PT ;  /* 0x00000380a0077812 */ /* 0x001fe400078ec0ff */
[----:B------:R-:W-:Y:S02]  /*b700*/  LOP3.LUT R158, R159, 0x380, RZ, 0xc0, !PT ;  /* 0x000003809f9e7812 */ /* 0x000fe400078ec0ff */
[----:B------:R-:W-:Y:S02]  /*b710*/  LOP3.LUT R20, R21, 0x380, RZ, 0xc0, !PT ;  /* 0x0000038015147812 */ /* 0x000fe400078ec0ff */
[----:B------:R-:W-:Y:S01]  /*b720*/  LOP3.LUT R156, R156, R157, RZ, 0x3c, !PT ;  /* 0x0000009d9c9c7212 */ /* 0x000fe200078e3cff */
[----:B------:R-:W-:Y:S01]  /*b730*/  IMAD.X R157, RZ, RZ, R155, P3 ;  /* 0x000000ffff9d7224 */ /* 0x000fe200018e069b */
[----:B------:R-:W-:Y:S01]  /*b740*/  SHF.R.U64 R7, R7, 0x3, RZ ;  /* 0x0000000307077819 */ /* 0x000fe200000012ff */
[----:B------:R0:W-:Y:S01]  /*b750*/  STSM.16.M88.4 [R5], R12 ;  /* 0x0000000c05007844 */ /* 0x0001e20000000200 */
[----:B------:R-:W-:-:S02]  /*b760*/  SHF.R.U64 R158, R158, 0x3, RZ ;  /* 0x000000039e9e7819 */ /* 0x000fc400000012ff */
[----:B------:R-:W-:Y:S02]  /*b770*/  SHF.R.U64 R20, R20, 0x3, RZ ;  /* 0x0000000314147819 */ /* 0x000fe400000012ff */
[----:B------:R-:W-:Y:S02]  /*b780*/  MOV R2, R16 ;  /* 0x0000001000027202 */ /* 0x000fe40000000f00 */
[----:B------:R-:W-:Y:S02]  /*b790*/  F2FP.F16.F32.PACK_AB R16, R49, R48 ;  /* 0x000000303110723e */ /* 0x000fe400000000ff */
[----:B------:R-:W-:Y:S02]  /*b7a0*/  F2FP.F16.F32.PACK_AB R17, R51, R50 ;  /* 0x000000323311723e */ /* 0x000fe400000000ff */
[----:B------:R-:W-:Y:S02]  /*b7b0*/  F2FP.F16.F32.PACK_AB R8, R57, R56 ;  /* 0x000000383908723e */ /* 0x000fe400000000ff */
[----:B------:R-:W-:Y:S01]  /*b7c0*/  F2FP.F16.F32.PACK_AB R9, R59, R58 ;  /* 0x0000003a3b09723e */ /* 0x000fe200000000ff */
[----:B0-----:R-:W-:Y:S01]  /*b7d0*/  IMAD.X R13, RZ, RZ, R155, P4 ;  /* 0x000000ffff0d7224 */ /* 0x001fe200020e069b */
[----:B------:R-:W-:-:S02]  /*b7e0*/  LOP3.LUT R12, R7, R160, RZ, 0x3c, !PT ;  /* 0x000000a0070c7212 */ /* 0x000fc400078e3cff */
[----:B------:R-:W-:Y:S02]  /*b7f0*/  MOV R5, R156 ;  /* 0x0000009c00057202 */ /* 0x000fe40000000f00 */
[----:B------:R-:W-:Y:S02]  /*b800*/  F2FP.F16.F32.PACK_AB R10, R61, R60 ;  /* 0x0000003c3d0a723e */ /* 0x000fe400000000ff */
[----:B------:R-:W-:Y:S02]  /*b810*/  F2FP.F16.F32.PACK_AB R11, R63, R62 ;  /* 0x0000003e3f0b723e */ /* 0x000fe400000000ff */
[----:B------:R-:W-:Y:S02]  /*b820*/  LOP3.LUT R158, R158, R159, RZ, 0x3c, !PT ;  /* 0x0000009f9e9e7212 */ /* 0x000fe400078e3cff */
[----:B------:R-:W-:Y:S02]  /*b830*/  LOP3.LUT R20, R20, R21, RZ, 0x3c, !PT ;  /* 0x0000001514147212 */ /* 0x000fe400078e3cff */
[----:B------:R-:W-:Y:S01]  /*b840*/  IADD3.X R159, RZ, R155, RZ, P5, !PT ;  /* 0x0000009bff9f7210 */ /* 0x000fe20002ffe4ff */
[----:B------:R0:W-:Y:S01]  /*b850*/  STSM.16.M88.4 [R2], R16 ;  /* 0x0000001002007844 */ /* 0x0001e20000000200 */
[----:B------:R-:W-:-:S02]  /*b860*/  MOV R7, R12 ;  /* 0x0000000c00077202 */ /* 0x000fc40000000f00 */
[C---:B------:R-:W-:Y:S02]  /*b870*/  IADD3 R21, P4, R154.reuse, 0x4060, RZ ;  /* 0x000040609a157810 */ /* 0x040fe40007f9e0ff */
[----:B------:R-:W-:Y:S01]  /*b880*/  IADD3 R160, P5, R154, 0x8060, RZ ;  /* 0x000080609aa07810 */ /* 0x000fe20007fbe0ff */
[----:B------:R1:W-:Y:S01]  /*b890*/  STSM.16.M88.4 [R5], R8 ;  /* 0x0000000805007844 */ /* 0x0003e20000000200 */
[----:B------:R-:W-:Y:S02]  /*b8a0*/  F2FP.F16.F32.PACK_AB R12, R65, R64 ;  /* 0x00000040410c723e */ /* 0x000fe400000000ff */
[----:B------:R-:W-:Y:S02]  /*b8b0*/  F2FP.F16.F32.PACK_AB R13, R67, R66 ;  /* 0x00000042430d723e */ /* 0x000fe400000000ff */
[----:B------:R-:W-:Y:S02]  /*b8c0*/  F2FP.F16.F32.PACK_AB R14, R69, R68 ;  /* 0x00000044450e723e */ /* 0x000fe400000000ff */
[----:B------:R-:W-:-:S02]  /*b8d0*/  F2FP.F16.F32.PACK_AB R15, R71, R70 ;  /* 0x00000046470f723e */ /* 0x000fc400000000ff */
[----:B0-----:R-:W-:Y:S02]  /*b8e0*/  LOP3.LUT R16, R21, 0x380, RZ, 0xc0, !PT ;  /* 0x0000038015107812 */ /* 0x001fe400078ec0ff */
[----:B------:R-:W-:Y:S01]  /*b8f0*/  LOP3.LUT R2, R160, 0x380, RZ, 0xc0, !PT ;  /* 0x00000380a0027812 */ /* 0x000fe200078ec0ff */
[----:B------:R0:W-:Y:S01]  /*b900*/  STSM.16.M88.4 [R7], R12 ;  /* 0x0000000c07007844 */ /* 0x0001e20000000200 */
[----:B-1----:R-:W-:Y:S01]  /*b910*/  IADD3 R5, P6, R154, 0x8000, RZ ;  /* 0x000080009a057810 */ /* 0x002fe20007fde0ff */
[----:B------:R-:W-:Y:S01]  /*b920*/  IMAD.X R17, RZ, RZ, R155, P4 ;  /* 0x000000ffff117224 */ /* 0x000fe200020e069b */
[----:B------:R-:W-:Y:S02]  /*b930*/  SHF.R.U64 R16, R16, 0x3, RZ ;  /* 0x0000000310107819 */ /* 0x000fe400000012ff */
[C---:B------:R-:W-:Y:S02]  /*b940*/  IADD3 R153, P0, R154.reuse, 0xc060, RZ ;  /* 0x0000c0609a997810 */ /* 0x040fe40007f1e0ff */
[----:B------:R-:W-:-:S02]  /*b950*/  IADD3 R157, P3, R154, 0xc000, RZ ;  /* 0x0000c0009a9d7810 */ /* 0x000fc40007f7e0ff */
[----:B------:R-:W-:Y:S02]  /*b960*/  LOP3.LUT R16, R16, R21, RZ, 0x3c, !PT ;  /* 0x0000001510107212 */ /* 0x000fe400078e3cff */
[----:B0-----:R-:W-:Y:S01]  /*b970*/  LOP3.LUT R12, R5, 0x380, RZ, 0xc0, !PT ;  /* 0x00000380050c7812 */ /* 0x001fe200078ec0ff */
[----:B------:R-:W-:Y:S01]  /*b980*/  IMAD.X R13, RZ, RZ, R155, P6 ;  /* 0x000000ffff0d7224 */ /* 0x000fe200030e069b */
[----:B------:R-:W-:Y:S02]  /*b990*/  SHF.R.U64 R7, R2, 0x3, RZ ;  /* 0x0000000302077819 */ /* 0x000fe400000012ff */
[C---:B------:R-:W-:Y:S02]  /*b9a0*/  IADD3 R18, P6, R154.reuse, 0x8040, RZ ;  /* 0x000080409a127810 */ /* 0x040fe40007fde0ff */
[----:B------:R-:W-:Y:S02]  /*b9b0*/  IADD3 R2, P4, R154, 0x8020, RZ ;  /* 0x000080209a027810 */ /* 0x000fe40007f9e0ff */
[----:B------:R-:W-:-:S02]  /*b9c0*/  SHF.R.U64 R12, R12, 0x3, RZ ;  /* 0x000000030c0c7819 */ /* 0x000fc400000012ff */
[----:B------:R-:W-:Y:S02]  /*b9d0*/  MOV R158, R158 ;  /* 0x0000009e009e7202 */ /* 0x000fe40000000f00 */
[----:B------:R-:W-:Y:S02]  /*b9e0*/  F2FP.F16.F32.PACK_AB R8, R73, R72 ;  /* 0x000000484908723e */ /* 0x000fe400000000ff */
[----:B------:R-:W-:Y:S02]  /*b9f0*/  F2FP.F16.F32.PACK_AB R9, R75, R74 ;  /* 0x0000004a4b09723e */ /* 0x000fe400000000ff */
[----:B------:R-:W-:Y:S02]  /*ba00*/  F2FP.F16.F32.PACK_AB R10, R77, R76 ;  /* 0x0000004c4d0a723e */ /* 0x000fe400000000ff */
[----:B------:R-:W-:Y:S02]  /*ba10*/  F2FP.F16.F32.PACK_AB R11, R79, R78 ;  /* 0x0000004e4f0b723e */ /* 0x000fe400000000ff */
[----:B------:R-:W-:-:S02]  /*ba20*/  LOP3.LUT R154, R7, R160, RZ, 0x3c, !PT ;  /* 0x000000a0079a7212 */ /* 0x000fc400078e3cff */
[----:B------:R-:W-:Y:S02]  /*ba30*/  LOP3.LUT R19, R18, 0x380, RZ, 0xc0, !PT ;  /* 0x0000038012137812 */ /* 0x000fe400078ec0ff */
[----:B------:R-:W-:Y:S02]  /*ba40*/  LOP3.LUT R7, R2, 0x380, RZ, 0xc0, !PT ;  /* 0x0000038002077812 */ /* 0x000fe400078ec0ff */
[----:B------:R-:W-:Y:S02]  /*ba50*/  LOP3.LUT R152, R153, 0x380, RZ, 0xc0, !PT ;  /* 0x0000038099987812 */ /* 0x000fe400078ec0ff */
[----:B------:R-:W-:Y:S02]  /*ba60*/  LOP3.LUT R156, R157, 0x380, RZ, 0xc0, !PT ;  /* 0x000003809d9c7812 */ /* 0x000fe400078ec0ff */
[----:B------:R-:W-:Y:S01]  /*ba70*/  LOP3.LUT R12, R12, R5, RZ, 0x3c, !PT ;  /* 0x000000050c0c7212 */ /* 0x000fe200078e3cff */
[----:B------:R0:W-:Y:S01]  /*ba80*/  STSM.16.M88.4 [R158], R8 ;  /* 0x000000089e007844 */ /* 0x0001e20000000200 */
[----:B------:R-:W-:-:S02]  /*ba90*/  MOV R5, R16 ;  /* 0x0000001000057202 */ /* 0x000fc40000000f00 */
[----:B------:R-:W-:Y:S02]  /*baa0*/  SHF.R.U64 R19, R19, 0x3, RZ ;  /* 0x0000000313137819 */ /* 0x000fe400000012ff */
[----:B------:R-:W-:Y:S02]  /*bab0*/  SHF.R.U64 R17, R7, 0x3, RZ ;  /* 0x0000000307117819 */ /* 0x000fe400000012ff */
[----:B------:R-:W-:Y:S02]  /*bac0*/  SHF.R.U64 R152, R152, 0x3, RZ ;  /* 0x0000000398987819 */ /* 0x000fe400000012ff */
[----:B------:R-:W-:Y:S02]  /*bad0*/  SHF.R.U64 R156, R156, 0x3, RZ ;  /* 0x000000039c9c7819 */ /* 0x000fe400000012ff */
[----:B------:R-:W-:Y:S01]  /*bae0*/  LOP3.LUT R18, R19, R18, RZ, 0x3c, !PT ;  /* 0x0000001213127212 */ /* 0x000fe200078e3cff */
[----:B------:R-:W-:Y:S01]  /*baf0*/  IMAD.X R19, RZ, RZ, R155, P6 ;  /* 0x000000ffff137224 */ /* 0x000fe200030e069b */
[----:B------:R-:W-:-:S02]  /*bb00*/  LOP3.LUT R16, R17, R2, RZ, 0x3c, !PT ;  /* 0x0000000211107212 */ /* 0x000fc400078e3cff */
[----:B0-----:R-:W-:Y:S02]  /*bb10*/  F2FP.F16.F32.PACK_AB R8, R81, R80 ;  /* 0x000000505108723e */ /* 0x001fe400000000ff */
[----:B------:R-:W-:Y:S02]  /*bb20*/  F2FP.F16.F32.PACK_AB R9, R83, R82 ;  /* 0x000000525309723e */ /* 0x000fe400000000ff */
[----:B------:R-:W-:Y:S02]  /*bb30*/  F2FP.F16.F32.PACK_AB R10, R85, R84 ;  /* 0x00000054550a723e */ /* 0x000fe400000000ff */
[----:B------:R-:W-:Y:S01]  /*bb40*/  F2FP.F16.F32.PACK_AB R11, R87, R86 ;  /* 0x00000056570b723e */ /* 0x000fe200000000ff */
[--C-:B------:R-:W-:Y:S01]  /*bb50*/  IMAD.X R17, RZ, RZ, R155.reuse, P4 ;  /* 0x000000ffff117224 */ /* 0x100fe200020e069b */
[----:B------:R-:W-:Y:S01]  /*bb60*/  MOV R7, R12 ;  /* 0x0000000c00077202 */ /* 0x000fe20000000f00 */
[--C-:B------:R-:W-:Y:S01]  /*bb70*/  IMAD.X R21, RZ, RZ, R155.reuse, P1 ;  /* 0x000000ffff157224 */ /* 0x100fe200008e069b */
[----:B------:R-:W-:Y:S01]  /*bb80*/  LOP3.LUT R152, R152, R153, RZ, 0x3c, !PT ;  /* 0x0000009998987212 */ /* 0x000fe200078e3cff */
[----:B------:R0:W-:Y:S01]  /*bb90*/  STSM.16.M88.4 [R5], R8 ;  /* 0x0000000805007844 */ /* 0x0001e20000000200 */
[----:B------:R-:W-:Y:S01]  /*bba0*/  LOP3.LUT R156, R156, R157, RZ, 0x3c, !PT ;  /* 0x0000009d9c9c7212 */ /* 0x000fe200078e3cff */
[--C-:B------:R-:W-:Y:S01]  /*bbb0*/  IMAD.X R153, RZ, RZ, R155.reuse, P0 ;  /* 0x000000ffff997224 */ /* 0x100fe200000e069b */
[----:B------:R-:W-:Y:S01]  /*bbc0*/  F2FP.F16.F32.PACK_AB R12, R89, R88 ;  /* 0x00000058590c723e */ /* 0x000fe200000000ff */
[----:B------:R-:W-:Y:S01]  /*bbd0*/  IMAD.X R157, RZ, RZ, R155, P3 ;  /* 0x000000ffff9d7224 */ /* 0x000fe200018e069b */
[----:B------:R-:W-:Y:S01]  /*bbe0*/  F2FP.F16.F32.PACK_AB R13, R91, R90 ;  /* 0x0000005a5b0d723e */ /* 0x000fe200000000ff */
[----:B------:R-:W1:Y:S01]  /*bbf0*/  LDC.64 R158, c[0x0][0xd00] ;  /* 0x00034000ff9e7b82 */ /* 0x000e620000000a00 */
[----:B------:R-:W-:-:S02]  /*bc00*/  F2FP.F16.F32.PACK_AB R14, R93, R92 ;  /* 0x0000005c5d0e723e */ /* 0x000fc400000000ff */
[----:B------:R-:W-:Y:S02]  /*bc10*/  F2FP.F16.F32.PACK_AB R15, R95, R94 ;  /* 0x0000005e5f0f723e */ /* 0x000fe400000000ff */
[----:B------:R-:W-:Y:S02]  /*bc20*/  MOV R2, R18 ;  /* 0x0000001200027202 */ /* 0x000fe40000000f00 */
[----:B------:R-:W-:Y:S01]  /*bc30*/  MOV R160, R16 ;  /* 0x0000001000a07202 */ /* 0x000fe20000000f00 */
[--C-:B0-----:R-:W-:Y:S02]  /*bc40*/  IMAD.X R5, RZ, RZ, R155.reuse, P2 ;  /* 0x000000ffff057224 */ /* 0x101fe400010e069b */
[----:B------:R-:W-:Y:S01]  /*bc50*/  IMAD.X R155, RZ, RZ, R155, P5 ;  /* 0x000000ffff9b7224 */ /* 0x000fe200028e069b */
[----:B------:R0:W-:Y:S01]  /*bc60*/  STSM.16.M88.4 [R7], R12 ;  /* 0x0000000c07007844 */ /* 0x0001e20000000200 */
[----:B------:R-:W-:Y:S02]  /*bc70*/  F2FP.F16.F32.PACK_AB R16, R97, R96 ;  /* 0x000000606110723e */ /* 0x000fe400000000ff */
[----:B------:R-:W-:-:S02]  /*bc80*/  F2FP.F16.F32.PACK_AB R17, R99, R98 ;  /* 0x000000626311723e */ /* 0x000fc400000000ff */
[----:B------:R-:W-:Y:S02]  /*bc90*/  F2FP.F16.F32.PACK_AB R18, R101, R100 ;  /* 0x000000646512723e */ /* 0x000fe400000000ff */
[----:B------:R-:W-:Y:S02]  /*bca0*/  F2FP.F16.F32.PACK_AB R19, R103, R102 ;  /* 0x000000666713723e */ /* 0x000fe400000000ff */
[----:B------:R-:W-:Y:S02]  /*bcb0*/  MOV R161, R154 ;  /* 0x0000009a00a17202 */ /* 0x000fe40000000f00 */
[----:B------:R-:W-:Y:S02]  /*bcc0*/  F2FP.F16.F32.PACK_AB R154, R117, R116 ;  /* 0x00000074759a723e */ /* 0x000fe400000000ff */
[----:B------:R-:W-:Y:S02]  /*bcd0*/  F2FP.F16.F32.PACK_AB R155, R119, R118 ;  /* 0x00000076779b723e */ /* 0x000fe400000000ff */
[----:B0-----:R-:W-:-:S02]  /*bce0*/  F2FP.F16.F32.PACK_AB R12, R105, R104 ;  /* 0x00000068690c723e */ /* 0x001fc400000000ff */
[----:B------:R-:W-:Y:S02]  /*bcf0*/  F2FP.F16.F32.PACK_AB R13, R107, R106 ;  /* 0x0000006a6b0d723e */ /* 0x000fe400000000ff */
[----:B------:R-:W-:Y:S02]  /*bd00*/  F2FP.F16.F32.PACK_AB R14, R109, R108 ;  /* 0x0000006c6d0e723e */ /* 0x000fe400000000ff */
[----:B------:R-:W-:Y:S02]  /*bd10*/  F2FP.F16.F32.PACK_AB R15, R111, R110 ;  /* 0x0000006e6f0f723e */ /* 0x000fe400000000ff */
[----:B------:R-:W-:Y:S02]  /*bd20*/  MOV R7, R152 ;  /* 0x0000009800077202 */ /* 0x000fe40000000f00 */
[----:B------:R-:W-:Y:S02]  /*bd30*/  F2FP.F16.F32.PACK_AB R152, R113, R112 ;  /* 0x000000707198723e */ /* 0x000fe400000000ff */
[----:B------:R-:W-:Y:S01]  /*bd40*/  F2FP.F16.F32.PACK_AB R153, R115, R114 ;  /* 0x000000727399723e */ /* 0x000fe200000000ff */
[----:B------:R0:W-:Y:S01]  /*bd50*/  STSM.16.M88.4 [R160], R16 ;  /* 0x00000010a0007844 */ /* 0x0001e20000000200 */
[----:B------:R-:W-:-:S02]  /*bd60*/  MOV R157, R156 ;  /* 0x0000009c009d7202 */ /* 0x000fc40000000f00 */
[----:B------:R-:W-:Y:S01]  /*bd70*/  F2FP.F16.F32.PACK_AB R8, R121, R120 ;  /* 0x000000787908723e */ /* 0x000fe200000000ff */
[----:B------:R2:W-:Y:S01]  /*bd80*/  STSM.16.M88.4 [R2], R12 ;  /* 0x0000000c02007844 */ /* 0x0005e20000000200 */
[----:B------:R-:W-:Y:S02]  /*bd90*/  F2FP.F16.F32.PACK_AB R9, R123, R122 ;  /* 0x0000007a7b09723e */ /* 0x000fe400000000ff */
[----:B------:R-:W-:Y:S02]  /*bda0*/  F2FP.F16.F32.PACK_AB R10, R125, R124 ;  /* 0x0000007c7d0a723e */ /* 0x000fe400000000ff */
[----:B------:R-:W-:Y:S01]  /*bdb0*/  F2FP.F16.F32.PACK_AB R11, R127, R126 ;  /* 0x0000007e7f0b723e */ /* 0x000fe200000000ff */
[----:B------:R4:W-:Y:S01]  /*bdc0*/  STSM.16.M88.4 [R161], R152 ;  /* 0x00000098a1007844 */ /* 0x0009e20000000200 */
[----:B------:R-:W-:Y:S02]  /*bdd0*/  MOV R156, R4 ;  /* 0x00000004009c7202 */ /* 0x000fe40000000f00 */
[----:B0-----:R-:W-:-:S02]  /*bde0*/  MOV R160, R20 ;  /* 0x0000001400a07202 */ /* 0x001fc40000000f00 */
[----:B------:R-:W-:Y:S01]  /*bdf0*/  F2FP.F16.F32.PACK_AB R16, R137, R136 ;  /* 0x000000888910723e */ /* 0x000fe200000000ff */
[----:B------:R-:W0:Y:S01]  /*be00*/  LDC.64 R20, c[0x0][0xd00] ;  /* 0x00034000ff147b82 */ /* 0x000e220000000a00 */
[----:B--2---:R-:W-:Y:S02]  /*be10*/  F2FP.F16.F32.PACK_AB R12, R129, R128 ;  /* 0x00000080810c723e */ /* 0x004fe400000000ff */
[----:B------:R-:W-:Y:S02]  /*be20*/  F2FP.F16.F32.PACK_AB R13, R131, R130 ;  /* 0x00000082830d723e */ /* 0x000fe400000000ff */
[----:B------:R-:W-:Y:S02]  /*be30*/  F2FP.F16.F32.PACK_AB R14, R133, R132 ;  /* 0x00000084850e723e */ /* 0x000fe400000000ff */
[----:B------:R-:W-:Y:S02]  /*be40*/  F2FP.F16.F32.PACK_AB R15, R135, R134 ;  /* 0x00000086870f723e */ /* 0x000fe400000000ff */
[----:B------:R-:W-:-:S02]  /*be50*/  F2FP.F16.F32.PACK_AB R17, R139, R138 ;  /* 0x0000008a8b11723e */ /* 0x000fc400000000ff */
[----:B------:R-:W-:Y:S02]  /*be60*/  F2FP.F16.F32.PACK_AB R18, R141, R140 ;  /* 0x0000008c8d12723e */ /* 0x000fe400000000ff */
[----:B------:R-:W-:Y:S02]  /*be70*/  F2FP.F16.F32.PACK_AB R19, R143, R142 ;  /* 0x0000008e8f13723e */ /* 0x000fe400000000ff */
[----:B----4-:R-:W-:Y:S02]  /*be80*/  F2FP.F16.F32.PACK_AB R152, R145, R144 ;  /* 0x000000909198723e */ /* 0x010fe400000000ff */
        /* <DEDUP_REMOVED lines=8> */
[----:B-1----:R-:W-:-:S04]  /*bf10*/  ISETP.NE.U32.AND P0, PT, R158, RZ, PT ;  /* 0x000000ff9e00720c */ /* 0x002fc80003f05070 */
[----:B------:R-:W-:Y:S01]  /*bf20*/  ISETP.NE.AND.EX P0, PT, R159, RZ, PT, P0 ;  /* 0x000000ff9f00720c */ /* 0x000fe20003f05300 */
[----:B------:R-:W-:Y:S01]  /*bf30*/  IMAD.MOV.U32 R2, RZ, RZ, RZ ;  /* 0x000000ffff027224 */ /* 0x000fe200078e00ff */
[----:B------:R-:W-:Y:S01]  /*bf40*/  ISETP.NE.U32.AND P1, PT, RZ, UR10, PT ;  /* 0x0000000aff007c0c */ /* 0x000fe2000bf25070 */
[----:B0-----:R-:W-:Y:S01]  /*bf50*/  IMAD.WIDE R4, R212, 0x4, R20 ;  /* 0x00000004d4047825 */ /* 0x001fe200078e0214 */
[----:B--2---:R-:W0:Y:S02]  /*bf60*/  LDC R11, c[0x0][0xbd4] ;  /* 0x0002f500ff0b7b82 */ /* 0x004e240000000800 */
[----:B------:R-:W-:-:S06]  /*bf70*/  ISETP.NE.AND.EX P1, PT, RZ, UR11, PT, P1 ;  /* 0x0000000bff007c0c */ /* 0x000fcc000bf25310 */
[----:B----4-:R-:W1:Y:S01]  /*bf80*/  LDC.64 R14, c[0x0][0xca8] ;  /* 0x00032a00ff0e7b82 */ /* 0x010e620000000a00 */
[----:B------:R-:W2:Y:S06]  /*bf90*/  @P0 LDG.E R2, desc[UR36][R4.64] ;  /* 0x0000002404020981 */ /* 0x000eac000c1e1900 */
[----:B------:R-:W-:-:S04]  /*bfa0*/  @P1 LEA R8, P2, R212, UR10, 0x2 ;  /* 0x0000000ad4081c11 */ /* 0x000fc8000f8410ff */
[----:B------:R-:W-:Y:S01]  /*bfb0*/  @P1 LEA.HI.X R9, R212, UR11, R223, 0x2, P2 ;  /* 0x0000000bd4091c11 */ /* 0x000fe200090f14df */
[----:B------:R-:W-:Y:S01]  /*bfc0*/  IMAD.MOV.U32 R21, RZ, RZ, 0xab8 ;  /* 0x00000ab8ff157424 */ /* 0x000fe200078e00ff */
[----:B------:R-:W-:-:S03]  /*bfd0*/  ULDC UR11, c[0x0][0xce8] ;  /* 0x00033a00000b7ab9 */ /* 0x000fc60000000800 */
[----:B------:R4:W2:Y:S01]  /*bfe0*/  @P1 LDG.E R20, desc[UR36][R8.64] ;  /* 0x0000002408141981 */ /* 0x0008a2000c1e1900 */
[----:B------:R-:W-:-:S04]  /*bff0*/  ISETP.NE.AND P2, PT, R214, RZ, PT ;  /* 0x000000ffd600720c */ /* 0x000fc80003f45270 */
[----:B0-----:R-:W-:-:S04]  /*c000*/  SEL R11, R214, R11, P2 ;  /* 0x0000000bd60b7207 */ /* 0x001fc80001000000 */
[----:B------:R-:W-:-:S04]  /*c010*/  ISETP.GT.AND P3, PT, R11, 0x1, PT ;  /* 0x000000010b00780c */ /* 0x000fc80003f64270 */
[----:B------:R-:W-:-:S04]  /*c020*/  SEL R21, R21, 0xa78, P3 ;  /* 0x00000a7815157807 */ /* 0x000fc80001800000 */
[----:B------:R-:W3:Y:S01]  /*c030*/  LDC.64 R10, c[0x0][R21+0x220] ;  /* 0x00008800150a7b82 */ /* 0x000ee20000000a00 */
[----:B------:R-:W-:-:S07]  /*c040*/  ISETP.NE.U32.AND P2, PT, R158, RZ, PT ;  /* 0x000000ff9e00720c */ /* 0x000fce0003f45070 */
[----:B----4-:R-:W0:Y:S01]  /*c050*/  LDC.64 R8, c[0x0][R21+0x218] ;  /* 0x0000860015087b82 */ /* 0x010e220000000a00 */
[----:B------:R-:W-:Y:S01]  /*c060*/  ISETP.NE.AND.EX P2, PT, R159, RZ, PT, P2 ;  /* 0x000000ff9f00720c */ /* 0x000fe20003f45320 */
[----:B------:R-:W-:-:S03]  /*c070*/  UISETP.NE.AND UP0, UPT, UR11, 0x1, UPT ;  /* 0x000000010b00788c */ /* 0x000fc6000bf05270 */
[----:B------:R-:W-:-:S03]  /*c080*/  SEL R212, R212, RZ, !P2 ;  /* 0x000000ffd4d47207 */ /* 0x000fc60005000000 */
[----:B------:R-:W4:Y:S01]  /*c090*/  LDC.64 R12, c[0x0][R21+0x228] ;  /* 0x00008a00150c7b82 */ /* 0x000f220000000a00 */
[----:B------:R-:W-:Y:S02]  /*c0a0*/  PLOP3.LUT P4, PT, PT, PT, UP0, 0x80, 0x0 ;  /* 0x000000000000781c */ /* 0x000fe40003f8f008 */
[----:B------:R-:W-:Y:S01]  /*c0b0*/  SEL R223, R223, RZ, !P2 ;  /* 0x000000ffdfdf7207 */ /* 0x000fe20005000000 */
[----:B-----5:R-:W-:Y:S01]  /*c0c0*/  VIADD R18, R206, UR12 ;  /* 0x0000000cce127c36 */ /* 0x020fe20008000000 */
[----:B------:R-:W-:Y:S01]  /*c0d0*/  @UP0 ULDC UR8, c[0x0][0xcec] ;  /* 0x00033b0000080ab9 */ /* 0x000fe20000000800 */
[-C--:B---3--:R-:W-:Y:S02]  /*c0e0*/  IMAD R7, R11, R212.reuse, RZ ;  /* 0x000000d40b077224 */ /* 0x088fe400078e02ff */
[----:B-1----:R-:W1:Y:S01]  /*c0f0*/  @!P3 LDC R14, c[0x0][0xc50] ;  /* 0x00031400ff0ebb82 */ /* 0x002e620000000800 */
[----:B------:R-:W-:-:S04]  /*c100*/  IMAD.WIDE.U32 R16, R10, R212, RZ ;  /* 0x000000d40a107225 */ /* 0x000fc800078e00ff */
[----:B------:R-:W-:Y:S02]  /*c110*/  IMAD R223, R10, R223, R7 ;  /* 0x000000df0adf7224 */ /* 0x000fe400078e0207 */
[-C--:B0-----:R-:W-:Y:S01]  /*c120*/  IMAD.WIDE.U32 R10, R8, R213.reuse, RZ ;  /* 0x000000d5080a7225 */ /* 0x081fe200078e00ff */
[----:B------:R-:W0:Y:S03]  /*c130*/  @!P3 LDC R15, c[0x0][0xc54] ;  /* 0x00031500ff0fbb82 */ /* 0x000e260000000800 */
[----:B------:R-:W-:-:S05]  /*c140*/  IMAD R7, R9, R213, RZ ;  /* 0x000000d509077224 */ /* 0x000fca00078e02ff */
[----:B------:R3:W5:Y:S01]  /*c150*/  LDC.64 R8, c[0x0][R21+0x210] ;  /* 0x0000840015087b82 */ /* 0x0007620000000a00 */
[----:B------:R-:W-:Y:S01]  /*c160*/  IMAD.IADD R223, R17, 0x1, R223 ;  /* 0x0000000111df7824 */ /* 0x000fe200078e02df */
[----:B------:R-:W-:Y:S01]  /*c170*/  SEL R17, R162, RZ, P3 ;  /* 0x000000ffa2117207 */ /* 0x000fe20001800000 */
[----:B------:R-:W-:Y:S01]  /*c180*/  IMAD.MOV.U32 R19, RZ, RZ, R18 ;  /* 0x000000ffff137224 */ /* 0x000fe200078e0012 */
[----:B--2---:R-:W-:Y:S01]  /*c190*/  IADD3 R16, P2, P5, R16, R10, R2 ;  /* 0x0000000a10107210 */ /* 0x004fe20007d5e002 */
[----:B------:R-:W-:Y:S01]  /*c1a0*/  @P4 IMAD.HI.U32 R10, R18, UR8, RZ ;  /* 0x00000008120a4c27 */ /* 0x000fe2000f8e00ff */
[----:B------:R-:W-:-:S04]  /*c1b0*/  @UP0 ULDC UR8, c[0x0][0xcf0] ;  /* 0x00033c0000080ab9 */ /* 0x000fc80000000800 */
[----:B------:R-:W-:Y:S01]  /*c1c0*/  @P4 SHF.R.U32.HI R19, RZ, UR8, R10 ;  /* 0x00000008ff134c19 */ /* 0x000fe2000801160a */
[----:B------:R-:W-:Y:S01]  /*c1d0*/  IMAD.IADD R10, R11, 0x1, R7 ;  /* 0x000000010b0a7824 */ /* 0x000fe200078e0207 */
[----:B------:R-:W-:Y:S01]  /*c1e0*/  SHF.R.S32.HI R7, RZ, 0x1f, R2 ;  /* 0x0000001fff077819 */ /* 0x000fe20000011402 */
[-C--:B----4-:R-:W-:Y:S02]  /*c1f0*/  IMAD R11, R13, R17.reuse, RZ ;  /* 0x000000110d0b7224 */ /* 0x090fe400078e02ff */
[----:B------:R-:W-:Y:S01]  /*c200*/  IMAD.WIDE.U32 R12, R12, R17, RZ ;  /* 0x000000110c0c7225 */ /* 0x000fe200078e00ff */
[----:B------:R-:W-:-:S03]  /*c210*/  IADD3.X R17, R223, R10, R7, P2, P5 ;  /* 0x0000000adf117210 */ /* 0x000fc600017ea407 */
[----:B---3--:R-:W-:Y:S01]  /*c220*/  IMAD.MOV R21, RZ, RZ, -R19 ;  /* 0x000000ffff157224 */ /* 0x008fe200078e0a13 */
[----:B------:R-:W-:Y:S01]  /*c230*/  IADD3 R12, P2, P5, R19, R16, R12 ;  /* 0x00000010130c7210 */ /* 0x000fe20007d5e00c */
[----:B------:R-:W-:Y:S01]  /*c240*/  IMAD.IADD R13, R13, 0x1, R11 ;  /* 0x000000010d0d7824 */ /* 0x000fe200078e020b */
[----:B------:R-:W-:Y:S01]  /*c250*/  SHF.R.S32.HI R10, RZ, 0x1f, R19 ;  /* 0x0000001fff0a7819 */ /* 0x000fe20000011413 */
[----:B------:R-:W-:-:S03]  /*c260*/  IMAD R11, R21, UR11, R18 ;  /* 0x0000000b150b7c24 */ /* 0x000fc6000f8e0212 */
[----:B------:R-:W-:Y:S01]  /*c270*/  IADD3.X R13, R10, R17, R13, P2, P5 ;  /* 0x000000110a0d7210 */ /* 0x000fe200017ea40d */
[-C--:B-----5:R-:W-:Y:S01]  /*c280*/  IMAD R9, R9, R11.reuse, RZ ;  /* 0x0000000b09097224 */ /* 0x0a0fe200078e02ff */
[----:B------:R-:W-:Y:S01]  /*c290*/  SHF.R.S32.HI R17, RZ, 0x1f, R11 ;  /* 0x0000001fff117819 */ /* 0x000fe2000001140b */
[----:B------:R-:W-:-:S04]  /*c2a0*/  IMAD.WIDE.U32 R12, R8, R11, R12 ;  /* 0x0000000b080c7225 */ /* 0x000fc800078e000c */
[----:B------:R-:W-:Y:S01]  /*c2b0*/  IMAD R9, R8, R17, R9 ;  /* 0x0000001108097224 */ /* 0x000fe200078e0209 */
[----:B-1----:R-:W-:Y:S01]  /*c2c0*/  LEA R14, P2, R12, R14, 0x2 ;  /* 0x0000000e0c0e7211 */ /* 0x002fe200078410ff */
[----:B------:R-:W-:Y:S02]  /*c2d0*/  ULDC UR8, c[0x0][0xb88] ;  /* 0x0002e20000087ab9 */ /* 0x000fe40000000800 */
[----:B------:R-:W-:Y:S01]  /*c2e0*/  IMAD.IADD R8, R13, 0x1, R9 ;  /* 0x000000010d087824 */ /* 0x000fe200078e0209 */
[----:B------:R-:W-:-:S04]  /*c2f0*/  @P1 R2UR UR8, R20 ;  /* 0x00000000140812ca */ /* 0x000fc800000e0000 */
[----:B0-----:R-:W-:Y:S01]  /*c300*/  LEA.HI.X R15, R12, R15, R8, 0x2, P2 ;  /* 0x0000000f0c0f7211 */ /* 0x001fe200010f1408 */
[----:B------:R-:W-:Y:S10]  /*c310*/  @P1 BRA `(.L_x_14932) ;  /* 0x0000000000181947 */ /* 0x000ff40003800000 */
[----:B------:R-:W-:Y:S05]  /*c320*/  @!P0 BRA `(.L_x_14932) ;  /* 0x0000000000148947 */ /* 0x000fea0003800000 */
[----:B------:R-:W2:Y:S04]  /*c330*/  LDG.E R9, desc[UR36][R4.64] ;  /* 0x0000002404097981 */ /* 0x000ea8000c1e1900 */
[----:B------:R-:W3:Y:S01]  /*c340*/  LDG.E R8, desc[UR36][R4.64+0x4] ;  /* 0x0000042404087981 */ /* 0x000ee2000c1e1900 */
[----:B--2---:R-:W-:Y:S02]  /*c350*/  R2UR UR10, R9 ;  /* 0x00000000090a72ca */ /* 0x004fe400000e0000 */
[----:B---3--:R-:W-:-:S13]  /*c360*/  R2UR UR8, R8 ;  /* 0x00000000080872ca */ /* 0x008fda00000e0000 */
[----:B------:R-:W-:-:S12]  /*c370*/  UIADD3 UR8, -UR10, UR8, URZ ;  /* 0x000000080a087290 */ /* 0x000fd8000fffe13f */
.L_x_14932:
[----:B------:R-:W2:Y:S04]  /*c380*/  LDL R11, [R1+0x30] ;  /* 0x00003000010b7983 */ /* 0x000ea80000100800 */
[----:B------:R-:W3:Y:S01]  /*c390*/  LDL R10, [R1+0x2c] ;  /* 0x00002c00010a7983 */ /* 0x000ee20000100800 */
[----:B------:R-:W-:Y:S01]  /*c3a0*/  R2UR UR10, R204 ;  /* 0x00000000cc0a72ca */ /* 0x000fe200000e0000 */
[----:B------:R-:W-:Y:S02]  /*c3b0*/  UIMAD UR8, UR8, UR11, URZ ;  /* 0x0000000b080872a4 */ /* 0x000fe4000f8e023f */
[----:B------:R-:W-:Y:S04]  /*c3c0*/  SHFL.IDX PT, R4, R14, RZ, 0x1c1f ;  /* 0x001c1fff0e047589 */ /* 0x000fe800000e0000 */
[----:B------:R-:W0:Y:S04]  /*c3d0*/  SHFL.IDX PT, R5, R15, RZ, 0x1c1f ;  /* 0x001c1fff0f057589 */ /* 0x000e2800000e0000 */
[----:B------:R-:W-:Y:S04]  /*c3e0*/  SHFL.IDX PT, R8, R14, 0x1, 0x1c1f ;  /* 0x003c1f000e087f89 */ /* 0x000fe800000e0000 */
[----:B------:R-:W1:Y:S01]  /*c3f0*/  SHFL.IDX PT, R9, R15, 0x1, 0x1c1f ;  /* 0x003c1f000f097f89 */ /* 0x000e6200000e0000 */
[----:B--2---:R-:W-:Y:S01]  /*c400*/  VIADD R11, R11, UR10 ;  /* 0x0000000a0b0b7c36 */ /* 0x004fe20008000000 */
        /* <DEDUP_REMOVED lines=16> */
[----:B------:R-:W-:Y:S02]  /*c510*/  SHF.R.S32.HI R3, RZ, 0x3, R3 ;  /* 0x00000003ff037819 */ /* 0x000fe40000011403 */
[----:B------:R-:W-:Y:S01]  /*c520*/  IADD3 R20, R0, -R5, RZ ;  /* 0x8000000500147210 */ /* 0x000fe20007ffe0ff */
[----:B------:R-:W-:-:S04]  /*c530*/  IMAD.MOV.U32 R5, RZ, RZ, 0x2 ;  /* 0x00000002ff057424 */ /* 0x000fc800078e00ff */
        /* <DEDUP_REMOVED lines=34> */
[----:B------:R-:W-:Y:S02]  /*c760*/  LOP3.LUT R40, R41, 0x380, RZ, 0xc0, !PT ;  /* 0x0000038029287812 */ /* 0x000fe400078ec0ff */
        /* <DEDUP_REMOVED lines=60> */
[----:B------:R-:W-:Y:S01]  /*cb30*/  SHF.R.S32.HI R21, RZ, 0x1f, R212 ;  /* 0x0000001fff157819 */ /* 0x000fe200000114d4 */
[----:B------:R-:W-:-:S02]  /*cb40*/  VIADD R80, R3, UR12 ;  /* 0x0000000c03507c36 */ /* 0x000fc40008000000 */
[----:B------:R-:W5:Y:S04]  /*cb50*/  LD.E.128 R56, desc[UR36][R56.64] ;  /* 0x0000002438387980 */ /* 0x000f68000c101d00 */
[----:B------:R-:W5:Y:S01]  /*cb60*/  LD.E.128 R60, desc[UR36][R60.64] ;  /* 0x000000243c3c7980 */ /* 0x000f62000c101d00 */
[----:B0-----:R-:W-:Y:S01]  /*cb70*/  IMAD.WIDE.U32 R4, R2, UR6, RZ ;  /* 0x0000000602047c25 */ /* 0x001fe2000f8e00ff */
[----:B------:R-:W-:Y:S02]  /*cb80*/  ULDC.64 UR6, c[0x0][0xbe8] ;  /* 0x0002fa0000067ab9 */ /* 0x000fe40000000a00 */
[----:B------:R-:W5:Y:S01]  /*cb90*/  LD.E.128 R64, desc[UR36][R64.64] ;  /* 0x0000002440407980 */ /* 0x000f62000c101d00 */
[----:B------:R-:W-:Y:S02]  /*cba0*/  IMAD.IADD R5, R5, 0x1, R7 ;  /* 0x0000000105057824 */ /* 0x000fe400078e0207 */
[----:B------:R-:W-:Y:S01]  /*cbb0*/  IMAD R2, R20, 0x20, R3 ;  /* 0x0000002014027824 */ /* 0x000fe200078e0203 */
[----:B------:R-:W5:Y:S01]  /*cbc0*/  LD.E.128 R68, desc[UR36][R68.64] ;  /* 0x0000002444447980 */ /* 0x000f62000c101d00 */
[----:B------:R-:W-:-:S03]  /*cbd0*/  IMAD.WIDE.U32 R4, R213, UR6, R4 ;  /* 0x00000006d5047c25 */ /* 0x000fc6000f8e0004 */
[----:B------:R-:W5:Y:S01]  /*cbe0*/  LD.E.128 R72, desc[UR36][R72.64] ;  /* 0x0000002448487980 */ /* 0x000f62000c101d00 */
[----:B------:R-:W-:Y:S02]  /*cbf0*/  VIADD R20, R2, UR12 ;  /* 0x0000000c02147c36 */ /* 0x000fe40008000000 */
[----:B------:R-:W-:Y:S01]  /*cc00*/  IMAD R5, R213, UR7, R5 ;  /* 0x00000007d5057c24 */ /* 0x000fe2000f8e0205 */
[----:B------:R-:W-:Y:S01]  /*cc10*/  ULDC.64 UR6, c[0x0][0xbf0] ;  /* 0x0002fc0000067ab9 */ /* 0x000fe20000000a00 */
        /* <DEDUP_REMOVED lines=8> */
[----:B------:R-:W-:Y:S01]  /*cca0*/  IMAD R21, R21, UR6, RZ ;  /* 0x0000000615157c24 */ /* 0x000fe2000f8e02ff */
[----:B------:R-:W-:-:S02]  /*ccb0*/  MOV R7, R20 ;  /* 0x0000001400077202 */ /* 0x000fc40000000f00 */
[----:B------:R-:W-:Y:S01]  /*ccc0*/  @P4 SHF.R.U32.HI R7, RZ, UR10, R2 ;  /* 0x0000000aff074c19 */ /* 0x000fe20008011602 */
[C---:B------:R-:W-:Y:S02]  /*ccd0*/  IMAD R21, R212.reuse, UR7, R21 ;  /* 0x00000007d4157c24 */ /* 0x040fe4000f8e0215 */
[----:B------:R-:W-:Y:S01]  /*cce0*/  IMAD.WIDE.U32 R212, R212, UR6, R4 ;  /* 0x00000006d4d47c25 */ /* 0x000fe2000f8e0004 */
[----:B------:R-:W-:Y:S01]  /*ccf0*/  SHF.R.S32.HI R2, RZ, 0x1f, R7 ;  /* 0x0000001fff027819 */ /* 0x000fe20000011407 */
[----:B------:R-:W-:Y:S02]  /*cd00*/  ULDC.64 UR6, c[0x0][0xbe0] ;  /* 0x0002f80000067ab9 */ /* 0x000fe40000000a00 */
[----:B------:R-:W-:Y:S02]  /*cd10*/  IMAD.IADD R213, R213, 0x1, R21 ;  /* 0x00000001d5d57824 */ /* 0x000fe400078e0215 */
[----:B------:R-:W-:Y:S02]  /*cd20*/  IMAD.MOV R21, RZ, RZ, -R7 ;  /* 0x000000ffff157224 */ /* 0x000fe400078e0a07 */
[----:B------:R-:W-:-:S02]  /*cd30*/  IMAD R2, R2, UR6, RZ ;  /* 0x0000000602027c24 */ /* 0x000fc4000f8e02ff */
        /* <DEDUP_REMOVED lines=21> */
[----:B0-----:R-:W-:Y:S01]  /*ce90*/  SYNCS.ARRIVE.TRANS64.RED.A1T0 RZ, [UR6], RZ ;  /* 0x000000ffffff79a7 */ /* 0x001fe20008100406 */
[----:B------:R0:W1:Y:S01]  /*cea0*/  SHFL.IDX PT, R79, R7, RZ, 0x181f ;  /* 0x00181fff074f7589 */ /* 0x00006200000e0000 */
[----:B------:R-:W-:Y:S03]  /*ceb0*/  BSSY B1, `(.L_x_14934) ;  /* 0x000001a000017945 */ /* 0x000fe60003800000 */
[----:B------:R0:W2:Y:S01]  /*cec0*/  SHFL.IDX PT, R77, R78, RZ, 0x181f ;  /* 0x00181fff4e4d7589 */ /* 0x0000a200000e0000 */
        /* <DEDUP_REMOVED lines=24> */
.L_x_14935:
[----:B------:R-:W-:Y:S05]  /*d050*/  BSYNC B1 ;  /* 0x0000000000017941 */ /* 0x000fea0003800000 */
.L_x_14934:
        /* <DEDUP_REMOVED lines=21> */
.L_x_14937:
[----:B------:R-:W-:Y:S05]  /*d1b0*/  BSYNC B1 ;  /* 0x0000000000017941 */ /* 0x000fea0003800000 */
.L_x_14936:
        /* <DEDUP_REMOVED lines=21> */
.L_x_14939:
[----:B------:R-:W-:Y:S05]  /*d310*/  BSYNC B1 ;  /* 0x0000000000017941 */ /* 0x000fea0003800000 */
.L_x_14938:
        /* <DEDUP_REMOVED lines=24> */
.L_x_14933:
        /* <DEDUP_REMOVED lines=26> */
[C---:B------:R-:W-:Y:S02]  /*d640*/  IADD3 R160, R22.reuse, 0x90, RZ ;  /* 0x0000009016a07810 */ /* 0x040fe40007ffe0ff */
[----:B------:R-:W-:Y:S01]  /*d650*/  IMAD.MOV.U32 R3, RZ, RZ, R18 ;  /* 0x000000ffff037224 */ /* 0x000fe200078e0012 */
[----:B------:R-:W-:Y:S01]  /*d660*/  @P4 SHF.R.U32.HI R3, RZ, UR6, R0 ;  /* 0x00000006ff034c19 */ /* 0x000fe20008011600 */
[----:B------:R-:W-:Y:S01]  /*d670*/  IMAD.IADD R5, R5, 0x1, R7 ;  /* 0x0000000105057824 */ /* 0x000fe200078e0207 */
[----:B------:R-:W-:Y:S01]  /*d680*/  ULDC.64 UR6, c[0x0][0xc48] ;  /* 0x0003120000067ab9 */ /* 0x000fe20000000a00 */
[C---:B------:R-:W-:Y:S01]  /*d690*/  VIADD R157, R22.reuse, 0xa0 ;  /* 0x000000a0169d7836 */ /* 0x040fe20000000000 */
[--C-:B------:R-:W-:Y:S01]  /*d6a0*/  SHF.R.S32.HI R0, RZ, 0x1f, R3.reuse ;  /* 0x0000001fff007819 */ /* 0x100fe20000011403 */
[----:B------:R-:W-:Y:S01]  /*d6b0*/  IMAD.MOV R7, RZ, RZ, -R3 ;  /* 0x000000ffff077224 */ /* 0x000fe200078e0a03 */
[----:B------:R-:W-:Y:S01]  /*d6c0*/  IADD3 R182, R22, 0x38, RZ ;  /* 0x0000003816b67810 */ /* 0x000fe20007ffe0ff */
[----:B------:R-:W-:Y:S01]  /*d6d0*/  IMAD.WIDE.U32 R4, R162, UR6, R4 ;  /* 0x00000006a2047c25 */ /* 0x000fe2000f8e0004 */
[----:B------:R-:W-:-:S03]  /*d6e0*/  SHF.R.S32.HI R157, RZ, 0x1f, R157 ;  /* 0x0000001fff9d7819 */ /* 0x000fc6000001149d */
[----:B------:R-:W-:Y:S01]  /*d6f0*/  IMAD R7, R7, UR11, R18 ;  /* 0x0000000b07077c24 */ /* 0x000fe2000f8e0212 */
        /* <DEDUP_REMOVED lines=14> */
[C---:B------:R-:W-:Y:S02]  /*d7e0*/  VIADD R159, R22.reuse, 0x98 ;  /* 0x00000098169f7836 */ /* 0x040fe40000000000 */
[----:B------:R-:W-:Y:S01]  /*d7f0*/  VIADD R161, R22, 0x90 ;  /* 0x0000009016a17836 */ /* 0x000fe20000000000 */
        /* <DEDUP_REMOVED lines=56> */
[----:B------:R-:W-:Y:S01]  /*db80*/  VIADD R193, R22, 0x8 ;  /* 0x0000000816c17836 */ /* 0x000fe20000000000 */
[----:B012---:R-:W-:Y:S06]  /*db90*/  @P2 BRA `(.L_x_14942) ;  /* 0x0000000800242947 */ /* 0x007fec0003800000 */
[----:B------:R-:W-:Y:S01]  /*dba0*/  ULDC UR6, c[0x0][0xbc8] ;  /* 0x0002f20000067ab9 */ /* 0x000fe20000000800 */
[C---:B------:R-:W-:Y:S01]  /*dbb0*/  VIADD R17, R22.reuse, 0xe0 ;  /* 0x000000e016117836 */ /* 0x040fe20000000000 */
[----:B------:R-:W-:Y:S01]  /*dbc0*/  ISETP.GE.AND P2, PT, R193, UR6, PT ;  /* 0x00000006c1007c0c */ /* 0x000fe2000bf46270 */
[C---:B------:R-:W-:Y:S01]  /*dbd0*/  VIADD R21, R22.reuse, 0xe8 ;  /* 0x000000e816157836 */ /* 0x040fe20000000000 */
[C---:B------:R-:W-:Y:S01]  /*dbe0*/  ISETP.GE.AND P3, PT, R22.reuse, UR6, PT ;  /* 0x0000000616007c0c */ /* 0x040fe2000bf66270 */
[----:B------:R-:W-:Y:S01]  /*dbf0*/  VIADD R19, R22, 0xf0 ;  /* 0x000000f016137836 */ /* 0x000fe20000000000 */
[----:B------:R-:W-:Y:S02]  /*dc00*/  ISETP.GE.AND P1, PT, R191, UR6, PT ;  /* 0x00000006bf007c0c */ /* 0x000fe4000bf26270 */
[----:B------:R-:W-:-:S07]  /*dc10*/  ISETP.GE.AND P4, PT, R189, UR6, PT ;  /* 0x00000006bd007c0c */ /* 0x000fce000bf86270 */
[C---:B------:R-:W-:Y:S02]  /*dc20*/  @!P2 LEA R8, P5, R193.reuse, R2, 0x2 ;  /* 0x00000002c108a211 */ /* 0x040fe400078a10ff */
[----:B------:R-:W-:Y:S02]  /*dc30*/  @!P3 IMAD.WIDE R4, R22, 0x4, R2 ;  /* 0x000000041604b825 */ /* 0x000fe400078e0202 */
[----:B------:R-:W-:-:S03]  /*dc40*/  @!P2 LEA.HI.X R9, R193, R3, R194, 0x2, P5 ;  /* 0x00000003c109a211 */ /* 0x000fc600028f14c2 */
        /* <DEDUP_REMOVED lines=69> */
[-C--:B------:R-:W-:Y:S02]  /*e0a0*/  @!P1 LEA.HI.X R5, R160, R3.reuse, R161, 0x2, P6 ;  /* 0x00000003a0059211 */ /* 0x080fe400030f14a1 */
[-C--:B-1----:R-:W-:Y:S02]  /*e0b0*/  @!P4 LEA R8, P5, R158, R2.reuse, 0x2 ;  /* 0x000000029e08c211 */ /* 0x082fe400078a10ff */
[-C--:B------:R-:W-:Y:S01]  /*e0c0*/  @!P3 LEA R10, P6, R156, R2.reuse, 0x2 ;  /* 0x000000029c0ab211 */ /* 0x080fe200078c10ff */
[----:B------:R0:W-:Y:S01]  /*e0d0*/  @!P1 ST.E.64 desc[UR36][R4.64], R96 ;  /* 0x0000006004009985 */ /* 0x0001e2000c101b24 */
[----:B------:R-:W-:Y:S02]  /*e0e0*/  @!P4 LEA.HI.X R9, R158, R3, R159, 0x2, P5 ;  /* 0x000000039e09c211 */ /* 0x000fe400028f149f */
[----:B------:R-:W-:Y:S02]  /*e0f0*/  ISETP.GE.AND P1, PT, R228, UR6, PT ;  /* 0x00000006e4007c0c */ /* 0x000fe4000bf26270 */
[----:B------:R-:W-:Y:S01]  /*e100*/  @!P2 LEA R12, P5, R229, R2, 0x2 ;  /* 0x00000002e50ca211 */ /* 0x000fe200078a10ff */
[----:B------:R1:W-:Y:S01]  /*e110*/  @!P4 ST.E.64 desc[UR36][R8.64], R100 ;  /* 0x000000640800c985 */ /* 0x0003e2000c101b24 */
[----:B------:R-:W-:-:S02]  /*e120*/  ISETP.GE.AND P4, PT, R227, UR6, PT ;  /* 0x00000006e3007c0c */ /* 0x000fc4000bf86270 */
[-C--:B------:R-:W-:Y:S02]  /*e130*/  @!P3 LEA.HI.X R11, R156, R3.reuse, R157, 0x2, P6 ;  /* 0x000000039c0bb211 */ /* 0x080fe400030f149d */
[----:B------:R-:W-:-:S03]  /*e140*/  @!P2 LEA.HI.X R13, R229, R3, R155, 0x2, P5 ;  /* 0x00000003e50da211 */ /* 0x000fc600028f149b */
[----:B------:R2:W-:Y:S01]  /*e150*/  @!P3 ST.E.64 desc[UR36][R10.64], R104 ;  /* 0x000000680a00b985 */ /* 0x0005e2000c101b24 */
[----:B------:R-:W-:Y:S02]  /*e160*/  ISETP.GE.AND P3, PT, R226, UR6, PT ;  /* 0x00000006e2007c0c */ /* 0x000fe4000bf66270 */
[CC--:B------:R-:W-:Y:S01]  /*e170*/  @!P1 LEA R14, P6, R228.reuse, R2.reuse, 0x2 ;  /* 0x00000002e40e9211 */ /* 0x0c0fe200078c10ff */
[----:B------:R-:W-:Y:S01]  /*e180*/  @!P2 ST.E.64 desc[UR36][R12.64], R108 ;  /* 0x0000006c0c00a985 */ /* 0x000fe2000c101b24 */
[----:B------:R-:W-:Y:S02]  /*e190*/  ISETP.GE.AND P2, PT, R225, UR6, PT ;  /* 0x00000006e1007c0c */ /* 0x000fe4000bf46270 */
[----:B------:R-:W-:Y:S02]  /*e1a0*/  @!P1 LEA.HI.X R15, R228, R3, R154, 0x2, P6 ;  /* 0x00000003e40f9211 */ /* 0x000fe400030f149a */
[----:B0-----:R-:W-:-:S03]  /*e1b0*/  @!P4 LEA R4, P5, R227, R2, 0x2 ;  /* 0x00000002e304c211 */ /* 0x001fc600078a10ff */
[----:B------:R0:W-:Y:S01]  /*e1c0*/  @!P1 ST.E.64 desc[UR36][R14.64], R112 ;  /* 0x000000700e009985 */ /* 0x0001e2000c101b24 */
[-C--:B------:R-:W-:Y:S02]  /*e1d0*/  @!P4 LEA.HI.X R5, R227, R3.reuse, R153, 0x2, P5 ;  /* 0x00000003e305c211 */ /* 0x080fe400028f1499 */
        /* <DEDUP_REMOVED lines=8> */
[----:B------:R-:W-:Y:S01]  /*e260*/  ISETP.GE.AND P3, PT, R17, UR6, PT ;  /* 0x0000000611007c0c */ /* 0x000fe2000bf66270 */
[----:B0-----:R-:W-:Y:S01]  /*e270*/  VIADD R15, R22, 0xf8 ;  /* 0x000000f8160f7836 */ /* 0x001fe20000000000 */
[C---:B------:R-:W-:Y:S01]  /*e280*/  @!P1 LEA R12, P5, R224.reuse, R2, 0x2 ;  /* 0x00000002e00c9211 */ /* 0x040fe200078a10ff */
[----:B------:R0:W-:Y:S01]  /*e290*/  @!P2 ST.E.64 desc[UR36][R10.64], R124 ;  /* 0x0000007c0a00a985 */ /* 0x0001e2000c101b24 */
[----:B------:R-:W-:Y:S02]  /*e2a0*/  ISETP.GE.AND P2, PT, R21, UR6, PT ;  /* 0x0000000615007c0c */ /* 0x000fe4000bf46270 */
[----:B------:R-:W-:Y:S02]  /*e2b0*/  @!P1 LEA.HI.X R13, R224, R3, R18, 0x2, P5 ;  /* 0x00000003e00d9211 */ /* 0x000fe400028f1412 */
[----:B-1----:R-:W-:-:S02]  /*e2c0*/  SHF.R.S32.HI R5, RZ, 0x1f, R17 ;  /* 0x0000001fff057819 */ /* 0x002fc40000011411 */
[----:B------:R-:W-:Y:S01]  /*e2d0*/  SHF.R.S32.HI R14, RZ, 0x1f, R15 ;  /* 0x0000001fff0e7819 */ /* 0x000fe2000001140f */
[----:B------:R1:W-:Y:S01]  /*e2e0*/  @!P1 ST.E.64 desc[UR36][R12.64], R128 ;  /* 0x000000800c009985 */ /* 0x0003e2000c101b24 */
[----:B------:R-:W-:Y:S02]  /*e2f0*/  ISETP.GE.AND P1, PT, R19, UR6, PT ;  /* 0x0000000613007c0c */ /* 0x000fe4000bf26270 */
[----:B--2---:R-:W-:Y:S02]  /*e300*/  SHF.R.S32.HI R9, RZ, 0x1f, R222 ;  /* 0x0000001fff097819 */ /* 0x004fe400000114de */
[CC--:B------:R-:W-:Y:S02]  /*e310*/  @!P4 LEA R8, P5, R222.reuse, R2.reuse, 0x2 ;  /* 0x00000002de08c211 */ /* 0x0c0fe400078a10ff */
[----:B------:R-:W-:Y:S02]  /*e320*/  @!P3 LEA R4, P6, R17, R2, 0x2 ;  /* 0x000000021104b211 */ /* 0x000fe400078c10ff */
[----:B------:R-:W-:-:S02]  /*e330*/  @!P4 LEA.HI.X R9, R222, R3, R9, 0x2, P5 ;  /* 0x00000003de09c211 */ /* 0x000fc400028f1409 */
[----:B------:R-:W-:Y:S02]  /*e340*/  ISETP.GE.AND P5, PT, R15, UR6, PT ;  /* 0x000000060f007c0c */ /* 0x000fe4000bfa6270 */
[-C--:B------:R-:W-:Y:S01]  /*e350*/  @!P3 LEA.HI.X R5, R17, R3.reuse, R5, 0x2, P6 ;  /* 0x000000031105b211 */ /* 0x080fe200030f1405 */
[----:B------:R2:W-:Y:S01]  /*e360*/  @!P4 ST.E.64 desc[UR36][R8.64], R132 ;  /* 0x000000840800c985 */ /* 0x0005e2000c101b24 */
[----:B0-----:R-:W-:Y:S02]  /*e370*/  SHF.R.S32.HI R11, RZ, 0x1f, R21 ;  /* 0x0000001fff0b7819 */ /* 0x001fe40000011415 */
[C---:B------:R-:W-:Y:S01]  /*e380*/  @!P2 LEA R10, P6, R21.reuse, R2, 0x2 ;  /* 0x00000002150aa211 */ /* 0x040fe200078c10ff */
[----:B------:R2:W-:Y:S01]  /*e390*/  @!P3 ST.E.64 desc[UR36][R4.64], R136 ;  /* 0x000000880400b985 */ /* 0x0005e2000c101b24 */
[----:B-1----:R-:W-:Y:S02]  /*e3a0*/  SHF.R.S32.HI R13, RZ, 0x1f, R19 ;  /* 0x0000001fff0d7819 */ /* 0x002fe40000011413 */
[----:B------:R-:W-:-:S02]  /*e3b0*/  @!P2 LEA.HI.X R11, R21, R3, R11, 0x2, P6 ;  /* 0x00000003150ba211 */ /* 0x000fc400030f140b */
[----:B------:R-:W-:-:S03]  /*e3c0*/  @!P1 LEA R12, P6, R19, R2, 0x2 ;  /* 0x00000002130c9211 */ /* 0x000fc600078c10ff */
[----:B------:R2:W-:Y:S01]  /*e3d0*/  @!P2 ST.E.64 desc[UR36][R10.64], R140 ;  /* 0x0000008c0a00a985 */ /* 0x0005e2000c101b24 */
[----:B------:R-:W-:Y:S02]  /*e3e0*/  @!P1 LEA.HI.X R13, R19, R3, R13, 0x2, P6 ;  /* 0x00000003130d9211 */ /* 0x000fe400030f140d */
[----:B------:R-:W-:-:S03]  /*e3f0*/  @!P5 LEA R2, P6, R15, R2, 0x2 ;  /* 0x000000020f02d211 */ /* 0x000fc600078c10ff */
[----:B------:R2:W-:Y:S01]  /*e400*/  @!P1 ST.E.64 desc[UR36][R12.64], R144 ;  /* 0x000000900c009985 */ /* 0x0005e2000c101b24 */
[----:B------:R-:W-:-:S05]  /*e410*/  @!P5 LEA.HI.X R3, R15, R3, R14, 0x2, P6 ;  /* 0x000000030f03d211 */ /* 0x000fca00030f140e */
[----:B------:R2:W-:Y:S04]  /*e420*/  @!P5 ST.E.64 desc[UR36][R2.64], R148 ;  /* 0x000000940200d985 */ /* 0x0005e8000c101b24 */
.L_x_14942:
[----:B------:R-:W-:Y:S05]  /*e430*/  BSYNC B1 ;  /* 0x0000000000017941 */ /* 0x000fea0003800000 */
.L_x_14941:
[----:B--2---:R0:W1:Y:S04]  /*e440*/  SHFL.IDX PT, R3, R7, 0x1, 0x1c1f ;  /* 0x003c1f0007037f89 */ /* 0x00406800000e0000 */
[----:B------:R0:W2:Y:S01]  /*e450*/  SHFL.IDX PT, R2, R0, 0x1, 0x1c1f ;  /* 0x003c1f0000027f89 */ /* 0x0000a200000e0000 */
[----:B------:R-:W-:Y:S05]  /*e460*/  @P0 BRA `(.L_x_14940) ;  /* 0x0000001400d00947 */ /* 0x000fea0003800000 */
[----:B------:R-:W-:Y:S01]  /*e470*/  ULDC UR6, c[0x0][0xbc8] ;  /* 0x0002f20000067ab9 */ /* 0x000fe20000000800 */
[C---:B------:R-:W-:Y:S01]  /*e480*/  VIADD R21, R22.reuse, 0xe0 ;  /* 0x000000e016157836 */ /* 0x040fe20000000000 */
[----:B------:R-:W-:Y:S01]  /*e490*/  ISETP.GE.AND P5, PT, R193, UR6, PT ;  /* 0x00000006c1007c0c */ /* 0x000fe2000bfa6270 */
[C---:B0-----:R-:W-:Y:S01]  /*e4a0*/  VIADD R7, R22.reuse, 0xe8 ;  /* 0x000000e816077836 */ /* 0x041fe20000000000 */
[----:B------:R-:W-:Y:S02]  /*e4b0*/  ISETP.GE.AND P4, PT, R22, UR6, PT ;  /* 0x0000000616007c0c */ /* 0x000fe4000bf86270 */
[----:B------:R-:W-:Y:S02]  /*e4c0*/  ISETP.GE.AND P2, PT, R191, UR6, PT ;  /* 0x00000006bf007c0c */ /* 0x000fe4000bf46270 */
[----:B------:R-:W-:Y:S02]  /*e4d0*/  ISETP.GE.AND P1, PT, R189, UR6, PT ;  /* 0x00000006bd007c0c */ /* 0x000fe4000bf26270 */
[----:B------:R-:W-:-:S02]  /*e4e0*/  ISETP.GE.AND P0, PT, R187, UR6, PT ;  /* 0x00000006bb007c0c */ /* 0x000fc4000bf06270 */
[----:B------:R-:W-:Y:S02]  /*e4f0*/  SHF.R.S32.HI R19, RZ, 0x1f, R222 ;  /* 0x0000001fff137819 */ /* 0x000fe400000114de */
[----:B------:R-:W-:Y:S02]  /*e500*/  SHF.R.S32.HI R0, RZ, 0x1f, R21 ;  /* 0x0000001fff007819 */ /* 0x000fe40000011415 */
[-C--:B--2---:R-:W-:Y:S01]  /*e510*/  @!P5 LEA R8, P3, R193, R2.reuse, 0x2 ;  /* 0x00000002c108d211 */ /* 0x084fe200078610ff */
[----:B-1----:R-:W-:Y:S02]  /*e520*/  @!P4 IMAD.WIDE R4, R22, 0x4, R2 ;  /* 0x000000041604c825 */ /* 0x002fe400078e0202 */
[----:B------:R-:W-:Y:S02]  /*e530*/  @!P2 LEA R10, P6, R191, R2, 0x2 ;  /* 0x00000002bf0aa211 */ /* 0x000fe400078c10ff */
[----:B------:R-:W-:Y:S01]  /*e540*/  @!P5 LEA.HI.X R9, R193, R3, R194, 0x2, P3 ;  /* 0x00000003c109d211 */ /* 0x000fe200018f14c2 */
[----:B------:R0:W-:Y:S01]  /*e550*/  @!P4 ST.E.64 desc[UR36][R4.64], R26 ;  /* 0x0000001a0400c985 */ /* 0x0001e2000c101b24 */
[----:B------:R-:W-:-:S02]  /*e560*/  ISETP.GE.AND P3, PT, R16, UR6, PT ;  /* 0x0000000610007c0c */ /* 0x000fc4000bf66270 */
[-C--:B------:R-:W-:Y:S01]  /*e570*/  @!P2 LEA.HI.X R11, R191, R3.reuse, R192, 0x2, P6 ;  /* 0x00000003bf0ba211 */ /* 0x080fe200030f14c0 */
[----:B------:R1:W-:Y:S01]  /*e580*/  @!P5 ST.E.64 desc[UR36][R8.64], R30 ;  /* 0x0000001e0800d985 */ /* 0x0003e2000c101b24 */
[-C--:B------:R-:W-:Y:S02]  /*e590*/  @!P1 LEA R12, P5, R189, R2.reuse, 0x2 ;  /* 0x00000002bd0c9211 */ /* 0x080fe400078a10ff */
[----:B------:R-:W-:Y:S01]  /*e5a0*/  ISETP.GE.AND P4, PT, R184, UR6, PT ;  /* 0x00000006b8007c0c */ /* 0x000fe2000bf86270 */
[----:B------:R2:W-:Y:S01]  /*e5b0*/  @!P2 ST.E.64 desc[UR36][R10.64], R34 ;  /* 0x000000220a00a985 */ /* 0x0005e2000c101b24 */
[----:B------:R-:W-:Y:S02]  /*e5c0*/  @!P0 LEA R14, P6, R187, R2, 0x2 ;  /* 0x00000002bb0e8211 */ /* 0x000fe400078c10ff */
[----:B------:R-:W-:Y:S02]  /*e5d0*/  @!P1 LEA.HI.X R13, R189, R3, R190, 0x2, P5 ;  /* 0x00000003bd0d9211 */ /* 0x000fe400028f14be */
[----:B------:R-:W-:-:S02]  /*e5e0*/  ISETP.GE.AND P5, PT, R182, UR6, PT ;  /* 0x00000006b6007c0c */ /* 0x000fc4000bfa6270 */
[-C--:B------:R-:W-:Y:S01]  /*e5f0*/  @!P0 LEA.HI.X R15, R187, R3.reuse, R188, 0x2, P6 ;  /* 0x00000003bb0f8211 */ /* 0x080fe200030f14bc */
[----:B------:R3:W-:Y:S01]  /*e600*/  @!P1 ST.E.64 desc[UR36][R12.64], R38 ;  /* 0x000000260c009985 */ /* 0x0007e2000c101b24 */
[-C--:B0-----:R-:W-:Y:S02]  /*e610*/  @!P3 LEA R4, P6, R16, R2.reuse, 0x2 ;  /* 0x000000021004b211 */ /* 0x081fe400078c10ff */
[----:B------:R-:W-:Y:S01]  /*e620*/  ISETP.GE.AND P1, PT, R178, UR6, PT ;  /* 0x00000006b2007c0c */ /* 0x000fe2000bf26270 */
[----:B------:R0:W-:Y:S01]  /*e630*/  @!P0 ST.E.64 desc[UR36][R14.64], R42 ;  /* 0x0000002a0e008985 */ /* 0x0001e2000c101b24 */
[----:B------:R-:W-:Y:S02]  /*e640*/  ISETP.GE.AND P0, PT, R180, UR6, PT ;  /* 0x00000006b4007c0c */ /* 0x000fe4000bf06270 */
[----:B-1----:R-:W-:Y:S02]  /*e650*/  @!P4 LEA R8, P2, R184, R2, 0x2 ;  /* 0x00000002b808c211 */ /* 0x002fe400078410ff */
[----:B------:R-:W-:-:S02]  /*e660*/  @!P3 LEA.HI.X R5, R16, R3, R186, 0x2, P6 ;  /* 0x000000031005b211 */ /* 0x000fc400030f14ba */
[-C--:B------:R-:W-:Y:S02]  /*e670*/  @!P5 LEA R16, P6, R182, R2.reuse, 0x2 ;  /* 0x00000002b610d211 */ /* 0x080fe400078c10ff */
[-C--:B------:R-:W-:Y:S01]  /*e680*/  @!P4 LEA.HI.X R9, R184, R3.reuse, R185, 0x2, P2 ;  /* 0x00000003b809c211 */ /* 0x080fe200010f14b9 */
[----:B------:R1:W-:Y:S01]  /*e690*/  @!P3 ST.E.64 desc[UR36][R4.64], R46 ;  /* 0x0000002e0400b985 */ /* 0x0003e2000c101b24 */
[----:B------:R-:W-:Y:S02]  /*e6a0*/  ISETP.GE.AND P2, PT, R176, UR6, PT ;  /* 0x00000006b0007c0c */ /* 0x000fe4000bf46270 */
[----:B------:R-:W-:Y:S01]  /*e6b0*/  @!P5 LEA.HI.X R17, R182, R3, R183, 0x2, P6 ;  /* 0x00000003b611d211 */ /* 0x000fe200030f14b7 */
[----:B------:R4:W-:Y:S01]  /*e6c0*/  @!P4 ST.E.64 desc[UR36][R8.64], R50 ;  /* 0x000000320800c985 */ /* 0x0009e2000c101b24 */
[-C--:B--2---:R-:W-:Y:S02]  /*e6d0*/  @!P0 LEA R10, P4, R180, R2.reuse, 0x2 ;  /* 0x00000002b40a8211 */ /* 0x084fe400078810ff */
[----:B------:R-:W-:Y:S01]  /*e6e0*/  ISETP.GE.AND P3, PT, R174, UR6, PT ;  /* 0x00000006ae007c0c */ /* 0x000fe2000bf66270 */
[----:B------:R2:W-:Y:S01]  /*e6f0*/  @!P5 ST.E.64 desc[UR36][R16.64], R54 ;  /* 0x000000361000d985 */ /* 0x0005e2000c101b24 */
[----:B---3--:R-:W-:-:S02]  /*e700*/  @!P1 LEA R12, P5, R178, R2, 0x2 ;  /* 0x00000002b20c9211 */ /* 0x008fc400078a10ff */
[-C--:B------:R-:W-:Y:S02]  /*e710*/  @!P0 LEA.HI.X R11, R180, R3.reuse, R181, 0x2, P4 ;  /* 0x00000003b40b8211 */ /* 0x080fe400020f14b5 */
[----:B------:R-:W-:Y:S02]  /*e720*/  ISETP.GE.AND P4, PT, R172, UR6, PT ;  /* 0x00000006ac007c0c */ /* 0x000fe4000bf86270 */
[----:B------:R-:W-:Y:S01]  /*e730*/  @!P1 LEA.HI.X R13, R178, R3, R179, 0x2, P5 ;  /* 0x00000003b20d9211 */ /* 0x000fe200028f14b3 */
[----:B------:R-:W-:Y:S01]  /*e740*/  @!P0 ST.E.64 desc[UR36][R10.64], R58 ;  /* 0x0000003a0a008985 */ /* 0x000fe2000c101b24 */
[----:B------:R-:W-:Y:S02]  /*e750*/  ISETP.GE.AND P5, PT, R170, UR6, PT ;  /* 0x00000006aa007c0c */ /* 0x000fe4000bfa6270 */
[----:B0-----:R-:W-:Y:S01]  /*e760*/  @!P2 LEA R14, P6, R176, R2, 0x2 ;  /* 0x00000002b00ea211 */ /* 0x001fe200078c10ff */
[----:B------:R0:W-:Y:S01]  /*e770*/  @!P1 ST.E.64 desc[UR36][R12.64], R62 ;  /* 0x0000003e0c009985 */ /* 0x0001e2000c101b24 */
[----:B------:R-:W-:-:S02]  /*e780*/  ISETP.GE.AND P1, PT, R166, UR6, PT ;  /* 0x00000006a6007c0c */ /* 0x000fc4000bf26270 */
[-C--:B------:R-:W-:Y:S02]  /*e790*/  @!P2 LEA.HI.X R15, R176, R3.reuse, R177, 0x2, P6 ;  /* 0x00000003b00fa211 */ /* 0x080fe400030f14b1 */
[-C--:B-1----:R-:W-:Y:S02]  /*e7a0*/  @!P3 LEA R4, P6, R174, R2.reuse, 0x2 ;  /* 0x00000002ae04b211 */ /* 0x082fe400078c10ff */
[----:B------:R-:W-:Y:S01]  /*e7b0*/  ISETP.GE.AND P0, PT, R168, UR6, PT ;  /* 0x00000006a8007c0c */ /* 0x000fe2000bf06270 */
[----:B------:R1:W-:Y:S01]  /*e7c0*/  @!P2 ST.E.64 desc[UR36][R14.64], R66 ;  /* 0x000000420e00a985 */ /* 0x0003e2000c101b24 */
[-C--:B----4-:R-:W-:Y:S02]  /*e7d0*/  @!P4 LEA R8, P2, R172, R2.reuse, 0x2 ;  /* 0x00000002ac08c211 */ /* 0x090fe400078410ff */
[----:B------:R-:W-:Y:S02]  /*e7e0*/  @!P3 LEA.HI.X R5, R174, R3, R175, 0x2, P6 ;  /* 0x00000003ae05b211 */ /* 0x000fe400030f14af */
[----:B--2---:R-:W-:-:S02]  /*e7f0*/  @!P5 LEA R16, P6, R170, R2, 0x2 ;  /* 0x00000002aa10d211 */ /* 0x004fc400078c10ff */
[-C--:B------:R-:W-:Y:S01]  /*e800*/  @!P4 LEA.HI.X R9, R172, R3.reuse, R173, 0x2, P2 ;  /* 0x00000003ac09c211 */ /* 0x080fe200010f14ad */
[----:B------:R-:W-:Y:S01]  /*e810*/  @!P3 ST.E.64 desc[UR36][R4.64], R70 ;  /* 0x000000460400b985 */ /* 0x000fe2000c101b24 */
[----:B------:R-:W-:Y:S02]  /*e820*/  ISETP.GE.AND P2, PT, R164, UR6, PT ;  /* 0x00000006a4007c0c */ /* 0x000fe4000bf46270 */
[----:B------:R-:W-:Y:S01]  /*e830*/  @!P5 LEA.HI.X R17, R170, R3, R171, 0x2, P6 ;  /* 0x00000003aa11d211 */ /* 0x000fe200030f14ab */
[----:B------:R2:W-:Y:S01]  /*e840*/  @!P4 ST.E.64 desc[UR36][R8.64], R74 ;  /* 0x0000004a0800c985 */ /* 0x0005e2000c101b24 */
[-C--:B0-----:R-:W-:Y:S02]  /*e850*/  @!P1 LEA R12, P3, R166, R2.reuse, 0x2 ;  /* 0x00000002a60c9211 */ /* 0x081fe400078610ff */
[----:B------:R-:W-:Y:S01]  /*e860*/  @!P0 LEA R10, P6, R168, R2, 0x2 ;  /* 0x00000002a80a8211 */ /* 0x000fe200078c10ff */
[----:B------:R0:W-:Y:S01]  /*e870*/  @!P5 ST.E.64 desc[UR36][R16.64], R78 ;  /* 0x0000004e1000d985 */ /* 0x0001e2000c101b24 */
[----:B------:R-:W-:-:S02]  /*e880*/  ISETP.GE.AND P5, PT, R162, UR6, PT ;  /* 0x00000006a2007c0c */ /* 0x000fc4000bfa6270 */
[----:B------:R-:W-:Y:S02]  /*e890*/  ISETP.GE.AND P4, PT, R160, UR6, PT ;  /* 0x00000006a0007c0c */ /* 0x000fe4000bf86270 */
[-C--:B------:R-:W-:Y:S02]  /*e8a0*/  @!P1 LEA.HI.X R13, R166, R3.reuse, R167, 0x2, P3 ;  /* 0x00000003a60d9211 */ /* 0x080fe400018f14a7 */
        /* <DEDUP_REMOVED lines=45> */
[-C--:B-1----:R-:W-:Y:S02]  /*eb80*/  @!P0 LEA R14, P5, R222, R2.reuse, 0x2 ;  /* 0x00000002de0e8211 */ /* 0x082fe400078a10ff */
        /* <DEDUP_REMOVED lines=25> */
.L_x_14931:
[----:B------:R-:W0:Y:S01]  /*ed20*/  LDC.64 R4, c[0x0][0xd00] ;  /* 0x00034000ff047b82 */ /* 0x000e220000000a00 */
[----:B------:R-:W-:Y:S01]  /*ed30*/  ULDC.64 UR6, c[0x0][0xd08] ;  /* 0x0003420000067ab9 */ /* 0x000fe20000000a00 */
[----:B------:R-:W-:Y:S02]  /*ed40*/  MOV R7, RZ ;  /* 0x000000ff00077202 */ /* 0x000fe40000000f00 */
[----:B------:R-:W-:-:S04]  /*ed50*/  ISETP.NE.U32.AND P1, PT, RZ, UR6, PT ;  /* 0x00000006ff007c0c */ /* 0x000fc8000bf25070 */
[----:B------:R-:W1:Y:S01]  /*ed60*/  LDC.64 R2, c[0x0][0xd00] ;  /* 0x00034000ff027b82 */ /* 0x000e620000000a00 */
[----:B------:R-:W-:Y:S02]  /*ed70*/  ISETP.NE.AND.EX P1, PT, RZ, UR7, PT, P1 ;  /* 0x00000007ff007c0c */ /* 0x000fe4000bf25310 */
        /* <DEDUP_REMOVED lines=20> */
.L_x_14943:
[----:B------:R-:W-:Y:S01]  /*eec0*/  BSSY B1, `(.L_x_14944) ;  /* 0x0000039000017945 */ /* 0x000fe20003800000 */
[----:B------:R-:W-:Y:S02]  /*eed0*/  SEL R21, R212, RZ, !P0 ;  /* 0x000000ffd4157207 */ /* 0x000fe40004000000 */
[----:B------:R-:W-:Y:S02]  /*eee0*/  SEL R223, R223, RZ, !P0 ;  /* 0x000000ffdfdf7207 */ /* 0x000fe40004000000 */
[----:B-----5:R-:W-:Y:S01]  /*eef0*/  SHF.R.S32.HI R18, RZ, 0x1f, R7 ;  /* 0x0000001fff127819 */ /* 0x020fe20000011407 */
[----:B------:R-:W-:Y:S06]  /*ef00*/  @P3 BRA `(.L_x_14945) ;  /* 0x0000000000d03947 */ /* 0x000fec0003800000 */
        /* <DEDUP_REMOVED lines=8> */
[----:B------:R-:W2:Y:S01]  /*ef90*/  LDL.LU R24, [R1+0x24] ;  /* 0x0000240001187983 */ /* 0x000ea20000300800 */
[----:B------:R-:W-:Y:S01]  /*efa0*/  ISETP.NE.AND P1, PT, R29, 0x1, PT ;  /* 0x000000011d00780c */ /* 0x000fe20003f25270 */
[----:B------:R-:W-:Y:S01]  /*efb0*/  IMAD.MOV.U32 R16, RZ, RZ, 0xab8 ;  /* 0x00000ab8ff107424 */ /* 0x000fe200078e00ff */
[----:B------:R-:W-:Y:S01]  /*efc0*/  ISETP.GT.AND P0, PT, R214, 0x1, PT ;  /* 0x00000001d600780c */ /* 0x000fe20003f04270 */
[----:B------:R-:W0:Y:S01]  /*efd0*/  LDC.64 R26, c[0x0][0xca8] ;  /* 0x00032a00ff1a7b82 */ /* 0x000e220000000a00 */
[----:B------:R-:W-:Y:S02]  /*efe0*/  IMAD.MOV.U32 R15, RZ, RZ, R25 ;  /* 0x000000ffff0f7224 */ /* 0x000fe400078e0019 */
[----:B------:R-:W-:-:S05]  /*eff0*/  SEL R16, R16, 0xa78, P0 ;  /* 0x00000a7810107807 */ /* 0x000fca0000000000 */
[----:B------:R-:W1:Y:S08]  /*f000*/  LDC.64 R4, c[0x0][R16+0x220] ;  /* 0x0000880010047b82 */ /* 0x000e700000000a00 */
[----:B------:R-:W3:Y:S08]  /*f010*/  @P1 LDC R14, c[0x0][0xcec] ;  /* 0x00033b00ff0e1b82 */ /* 0x000ef00000000800 */
[----:B------:R-:W4:Y:S08]  /*f020*/  LDC.64 R2, c[0x0][R16+0x218] ;  /* 0x0000860010027b82 */ /* 0x000f300000000a00 */
[----:B------:R-:W5:Y:S01]  /*f030*/  @P1 LDC R19, c[0x0][0xcf0] ;  /* 0x00033c00ff131b82 */ /* 0x000f620000000800 */
[----:B-1----:R-:W-:-:S02]  /*f040*/  IMAD R5, R5, R21, RZ ;  /* 0x0000001505057224 */ /* 0x002fc400078e02ff */
[----:B------:R-:W-:-:S05]  /*f050*/  IMAD.WIDE.U32 R12, R4, R21, RZ ;  /* 0x00000015040c7225 */ /* 0x000fca00078e00ff */
[----:B------:R-:W1:Y:S01]  /*f060*/  LDC.64 R8, c[0x0][R16+0x228] ;  /* 0x00008a0010087b82 */ /* 0x000e620000000a00 */
[----:B---3--:R-:W-:-:S07]  /*f070*/  @P1 IMAD.HI.U32 R14, R25, R14, RZ ;  /* 0x0000000e190e1227 */ /* 0x008fce00078e00ff */
[----:B------:R-:W3:Y:S01]  /*f080*/  LDC.64 R10, c[0x0][R16+0x210] ;  /* 0x00008400100a7b82 */ /* 0x000ee20000000a00 */
[-C--:B----4-:R-:W-:Y:S02]  /*f090*/  IMAD R17, R3, R213.reuse, RZ ;  /* 0x000000d503117224 */ /* 0x090fe400078e02ff */
[----:B------:R-:W-:-:S04]  /*f0a0*/  IMAD.WIDE.U32 R2, R2, R213, RZ ;  /* 0x000000d502027225 */ /* 0x000fc800078e00ff */
[----:B------:R-:W-:Y:S01]  /*f0b0*/  IMAD.IADD R17, R3, 0x1, R17 ;  /* 0x0000000103117824 */ /* 0x000fe200078e0211 */
[----:B-----5:R-:W-:Y:S01]  /*f0c0*/  @P1 SHF.R.U32.HI R15, RZ, R19, R14 ;  /* 0x00000013ff0f1219 */ /* 0x020fe2000001160e */
[----:B------:R-:W-:Y:S01]  /*f0d0*/  IMAD R19, R4, R223, R5 ;  /* 0x000000df04137224 */ /* 0x000fe200078e0205 */
[----:B0-----:R-:W0:Y:S01]  /*f0e0*/  @!P0 LDC R26, c[0x0][0xc50] ;  /* 0x00031400ff1a8b82 */ /* 0x001e220000000800 */
[----:B------:R-:W-:Y:S02]  /*f0f0*/  IADD3 R4, P1, P3, R12, R2, R7 ;  /* 0x000000020c047210 */ /* 0x000fe40007b3e007 */
[----:B------:R-:W-:Y:S02]  /*f100*/  IMAD.IADD R19, R13, 0x1, R19 ;  /* 0x000000010d137824 */ /* 0x000fe400078e0213 */
[----:B------:R-:W-:-:S03]  /*f110*/  IMAD.MOV R12, RZ, RZ, -R15 ;  /* 0x000000ffff0c7224 */ /* 0x000fc600078e0a0f */
[----:B------:R-:W4:Y:S01]  /*f120*/  @!P0 LDC R27, c[0x0][0xc54] ;  /* 0x00031500ff1b8b82 */ /* 0x000f220000000800 */
[----:B--2---:R-:W-:-:S05]  /*f130*/  SEL R5, R24, RZ, P0 ;  /* 0x000000ff18057207 */ /* 0x004fca0000000000 */
[----:B-1----:R-:W-:Y:S01]  /*f140*/  IMAD.WIDE.U32 R2, R8, R5, RZ ;  /* 0x0000000508027225 */ /* 0x002fe200078e00ff */
[----:B------:R-:W-:-:S03]  /*f150*/  IADD3.X R8, R19, R17, R18, P1, P3 ;  /* 0x0000001113087210 */ /* 0x000fc60000fe6412 */
[----:B------:R-:W-:Y:S01]  /*f160*/  IMAD R9, R9, R5, RZ ;  /* 0x0000000509097224 */ /* 0x000fe200078e02ff */
[----:B------:R-:W-:Y:S01]  /*f170*/  IADD3 R2, P0, P1, R15, R4, R2 ;  /* 0x000000040f027210 */ /* 0x000fe2000791e002 */
[----:B------:R-:W-:Y:S01]  /*f180*/  IMAD R5, R29, R12, R25 ;  /* 0x0000000c1d057224 */ /* 0x000fe200078e0219 */
[----:B------:R-:W-:Y:S01]  /*f190*/  SHF.R.S32.HI R15, RZ, 0x1f, R15 ;  /* 0x0000001fff0f7819 */ /* 0x000fe2000001140f */
[----:B------:R-:W-:Y:S02]  /*f1a0*/  IMAD.IADD R9, R3, 0x1, R9 ;  /* 0x0000000103097824 */ /* 0x000fe400078e0209 */
[----:B---3--:R-:W-:-:S03]  /*f1b0*/  IMAD R4, R11, R5, RZ ;  /* 0x000000050b047224 */ /* 0x008fc600078e02ff */
[----:B------:R-:W-:Y:S02]  /*f1c0*/  IADD3.X R3, R15, R8, R9, P0, P1 ;  /* 0x000000080f037210 */ /* 0x000fe400007e2409 */
[----:B------:R-:W-:Y:S01]  /*f1d0*/  SHF.R.S32.HI R9, RZ, 0x1f, R5 ;  /* 0x0000001fff097819 */ /* 0x000fe20000011405 */
[----:B------:R-:W-:-:S04]  /*f1e0*/  IMAD.WIDE.U32 R2, R10, R5, R2 ;  /* 0x000000050a027225 */ /* 0x000fc800078e0002 */
[----:B------:R-:W-:Y:S01]  /*f1f0*/  IMAD R9, R10, R9, R4 ;  /* 0x000000090a097224 */ /* 0x000fe200078e0204 */
[----:B0-----:R-:W-:-:S03]  /*f200*/  LEA R4, P0, R2, R26, 0x2 ;  /* 0x0000001a02047211 */ /* 0x001fc600078010ff */
[----:B------:R-:W-:-:S05]  /*f210*/  IMAD.IADD R3, R3, 0x1, R9 ;  /* 0x0000000103037824 */ /* 0x000fca00078e0209 */
[----:B----4-:R-:W-:Y:S01]  /*f220*/  LEA.HI.X R5, R2, R27, R3, 0x2, P0 ;  /* 0x0000001b02057211 */ /* 0x010fe200000f1403 */
[----:B------:R-:W-:-:S05]  /*f230*/  IMAD.MOV.U32 R3, RZ, RZ, -0x800000 ;  /* 0xff800000ff037424 */ /* 0x000fca00078e00ff */
[----:B------:R0:W-:Y:S02]  /*f240*/  STG.E desc[UR36][R4.64], R3 ;  /* 0x0000000304007986 */ /* 0x0001e4000c101924 */
.L_x_14945:
[----:B------:R-:W-:Y:S05]  /*f250*/  BSYNC B1 ;  /* 0x0000000000017941 */ /* 0x000fea0003800000 */
.L_x_14944:
[----:B------:R-:W-:Y:S05]  /*f260*/  @P2 BRA `(.L_x_14940) ;  /* 0x0000000800502947 */ /* 0x000fea0003800000 */
[----:B------:R-:W1:Y:S01]  /*f270*/  LDC R11, c[0x0][0xce8] ;  /* 0x00033a00ff0b7b82 */ /* 0x000e620000000800 */
[----:B0-----:R-:W-:Y:S01]  /*f280*/  SHF.R.S32.HI R3, RZ, 0x1f, R20 ;  /* 0x0000001fff037819 */ /* 0x001fe20000011414 */
[----:B------:R-:W-:Y:S01]  /*f290*/  ULDC.64 UR6, c[0x0][0xba0] ;  /* 0x0002e80000067ab9 */ /* 0x000fe20000000a00 */
[----:B------:R-:W-:Y:S01]  /*f2a0*/  R2UR UR8, R204 ;  /* 0x00000000cc0872ca */ /* 0x000fe200000e0000 */
[----:B------:R-:W-:Y:S01]  /*f2b0*/  IMAD R2, R18, UR6, RZ ;  /* 0x0000000612027c24 */ /* 0x000fe2000f8e02ff */
[----:B------:R-:W-:Y:S01]  /*f2c0*/  LEA.HI R4, R3, R20, RZ, 0x3 ;  /* 0x0000001403047211 */ /* 0x000fe200078f18ff */
[----:B------:R-:W-:Y:S02]  /*f2d0*/  BSSY B1, `(.L_x_14946) ;  /* 0x000004b000017945 */ /* 0x000fe40003800000 */
[C---:B------:R-:W-:Y:S01]  /*f2e0*/  IMAD R5, R7.reuse, UR7, R2 ;  /* 0x0000000707057c24 */ /* 0x040fe2000f8e0202 */
[----:B------:R-:W-:Y:S01]  /*f2f0*/  LOP3.LUT R9, R4, 0xfffffff8, RZ, 0xc0, !PT ;  /* 0xfffffff804097812 */ /* 0x000fe200078ec0ff */
[----:B------:R-:W-:Y:S01]  /*f300*/  IMAD.WIDE.U32 R2, R7, UR6, RZ ;  /* 0x0000000607027c25 */ /* 0x000fe2000f8e00ff */
[----:B------:R-:W-:Y:S01]  /*f310*/  SHF.R.S32.HI R15, RZ, 0x3, R4 ;  /* 0x00000003ff0f7819 */ /* 0x000fe20000011404 */
[----:B------:R-:W-:-:S02]  /*f320*/  ULDC.64 UR6, c[0x0][0xbe8] ;  /* 0x0002fa0000067ab9 */ /* 0x000fc40000000a00 */
[----:B------:R-:W-:Y:S02]  /*f330*/  IMAD.IADD R20, R20, 0x1, -R9 ;  /* 0x0000000114147824 */ /* 0x000fe400078e0a09 */
[----:B------:R-:W-:Y:S02]  /*f340*/  IMAD.IADD R3, R3, 0x1, R5 ;  /* 0x0000000103037824 */ /* 0x000fe400078e0205 */
[----:B------:R-:W-:Y:S02]  /*f350*/  IMAD R4, R20, 0x20, R15 ;  /* 0x0000002014047824 */ /* 0x000fe400078e020f */
[----:B------:R-:W-:Y:S01]  /*f360*/  IMAD.WIDE.U32 R2, R213, UR6, R2 ;  /* 0x00000006d5027c25 */ /* 0x000fe2000f8e0002 */
[----:B-1----:R-:W-:-:S03]  /*f370*/  ISETP.NE.AND P0, PT, R11, 0x1, PT ;  /* 0x000000010b00780c */ /* 0x002fc60003f05270 */
[----:B------:R-:W-:Y:S02]  /*f380*/  VIADD R9, R4, UR8 ;  /* 0x0000000804097c36 */ /* 0x000fe40008000000 */
[----:B------:R-:W-:Y:S01]  /*f390*/  IMAD R3, R213, UR7, R3 ;  /* 0x00000007d5037c24 */ /* 0x000fe2000f8e0203 */
[----:B------:R-:W-:Y:S01]  /*f3a0*/  ULDC.64 UR6, c[0x0][0xbf0] ;  /* 0x0002fc0000067ab9 */ /* 0x000fe20000000a00 */
[----:B------:R-:W-:Y:S02]  /*f3b0*/  IMAD.MOV.U32 R5, RZ, RZ, R9 ;  /* 0x000000ffff057224 */ /* 0x000fe400078e0009 */
[----:B------:R-:W-:Y:S02]  /*f3c0*/  IMAD R7, R223, UR6, RZ ;  /* 0x00000006df077c24 */ /* 0x000fe4000f8e02ff */
[C---:B------:R-:W-:Y:S02]  /*f3d0*/  IMAD.WIDE.U32 R2, R21.reuse, UR6, R2 ;  /* 0x0000000615027c25 */ /* 0x040fe4000f8e0002 */
[----:B------:R-:W0:Y:S02]  /*f3e0*/  @P0 LDC R8, c[0x0][0xcec] ;  /* 0x00033b00ff080b82 */ /* 0x000e240000000800 */
[----:B------:R-:W-:Y:S01]  /*f3f0*/  IMAD R7, R21, UR7, R7 ;  /* 0x0000000715077c24 */ /* 0x000fe2000f8e0207 */
[----:B------:R-:W-:-:S03]  /*f400*/  ULDC.64 UR6, c[0x0][0xbe0] ;  /* 0x0002f80000067ab9 */ /* 0x000fc60000000a00 */
[----:B------:R-:W-:Y:S02]  /*f410*/  IMAD.IADD R3, R3, 0x1, R7 ;  /* 0x0000000103037824 */ /* 0x000fe400078e0207 */
[----:B------:R-:W1:Y:S01]  /*f420*/  @P0 LDC R13, c[0x0][0xcf0] ;  /* 0x00033c00ff0d0b82 */ /* 0x000e620000000800 */
[----:B0-----:R-:W-:-:S05]  /*f430*/  @P0 IMAD.HI.U32 R4, R9, R8, RZ ;  /* 0x0000000809040227 */ /* 0x001fca00078e00ff */
[----:B-1----:R-:W-:-:S04]  /*f440*/  @P0 SHF.R.U32.HI R5, RZ, R13, R4 ;  /* 0x0000000dff050219 */ /* 0x002fc80000011604 */
        /* <DEDUP_REMOVED lines=8> */
[----:B------:R-:W-:Y:S01]  /*f4d0*/  ULDC.64 UR6, c[0x0][0xbd8] ;  /* 0x0002f60000067ab9 */ /* 0x000fe20000000a00 */
[----:B------:R-:W-:Y:S01]  /*f4e0*/  IMAD R11, R0, R11, RZ ;  /* 0x0000000b000b7224 */ /* 0x000fe200078e02ff */
[----:B------:R-:W-:Y:S01]  /*f4f0*/  IADD3 R0, R8, 0x20, RZ ;  /* 0x0000002008007810 */ /* 0x000fe20007ffe0ff */
[----:B------:R-:W-:-:S02]  /*f500*/  IMAD.IADD R3, R3, 0x1, R9 ;  /* 0x0000000103037824 */ /* 0x000fc400078e0209 */
[----:B------:R-:W-:Y:S01]  /*f510*/  IMAD R4, R4, UR6, RZ ;  /* 0x0000000604047c24 */ /* 0x000fe2000f8e02ff */
[----:B------:R-:W-:Y:S01]  /*f520*/  ISETP.GE.AND P1, PT, R0, R11, PT ;  /* 0x0000000b0000720c */ /* 0x000fe20003f26270 */
[----:B------:R-:W-:-:S04]  /*f530*/  IMAD.WIDE.U32 R2, R7, UR6, R2 ;  /* 0x0000000607027c25 */ /* 0x000fc8000f8e0002 */
[----:B------:R-:W-:Y:S01]  /*f540*/  IMAD R5, R7, UR7, R4 ;  /* 0x0000000707057c24 */ /* 0x000fe2000f8e0204 */
[----:B------:R-:W-:Y:S01]  /*f550*/  ULDC.64 UR6, c[0x0][0xb80] ;  /* 0x0002e00000067ab9 */ /* 0x000fe20000000a00 */
[----:B------:R-:W-:Y:S02]  /*f560*/  VIADD R4, R8, 0x40 ;  /* 0x0000004008047836 */ /* 0x000fe40000000000 */
[----:B------:R-:W-:Y:S01]  /*f570*/  IMAD.IADD R3, R3, 0x1, R5 ;  /* 0x0000000103037824 */ /* 0x000fe200078e0205 */
[----:B------:R-:W-:Y:S01]  /*f580*/  LEA R5, P2, R2, UR6, 0x1 ;  /* 0x0000000602057c11 */ /* 0x000fe2000f8408ff */
[----:B------:R-:W-:Y:S01]  /*f590*/  IMAD.SHL.U32 R7, R20, 0x8, RZ ;  /* 0x0000000814077824 */ /* 0x000fe200078e00ff */
[-C--:B------:R-:W-:Y:S02]  /*f5a0*/  ISETP.GE.AND P0, PT, R4, R11.reuse, PT ;  /* 0x0000000b0400720c */ /* 0x080fe40003f06270 */
[----:B------:R-:W-:Y:S01]  /*f5b0*/  LEA.HI.X R4, R2, UR7, R3, 0x1, P2 ;  /* 0x0000000702047c11 */ /* 0x000fe200090f0c03 */
        /* <DEDUP_REMOVED lines=9> */
[----:B------:R-:W-:Y:S02]  /*f650*/  SHF.R.S32.HI R14, RZ, 0x1f, R15 ;  /* 0x0000001fff0e7819 */ /* 0x000fe4000001140f */
[----:B------:R-:W-:Y:S05]  /*f660*/  @P2 BRA `(.L_x_14947) ;  /* 0x0000000000442947 */ /* 0x000fea0003800000 */
        /* <DEDUP_REMOVED lines=17> */
.L_x_14947:
[----:B------:R-:W-:Y:S05]  /*f780*/  BSYNC B1 ;  /* 0x0000000000017941 */ /* 0x000fea0003800000 */
.L_x_14946:
        /* <DEDUP_REMOVED lines=21> */
.L_x_14949:
[----:B------:R-:W-:Y:S05]  /*f8e0*/  BSYNC B1 ;  /* 0x0000000000017941 */ /* 0x000fea0003800000 */
.L_x_14948:
        /* <DEDUP_REMOVED lines=21> */
.L_x_14951:
[----:B------:R-:W-:Y:S05]  /*fa40*/  BSYNC B1 ;  /* 0x0000000000017941 */ /* 0x000fea0003800000 */
.L_x_14950:
        /* <DEDUP_REMOVED lines=22> */
.L_x_14940:
[----:B------:R-:W-:Y:S05]  /*fbb0*/  BSYNC B0 ;  /* 0x0000000000007941 */ /* 0x000fea0003800000 */
.L_x_14930:
[----:B------:R-:W-:Y:S02]  /*fbc0*/  ULDC UR6, c[0x0][0xd3c] ;  /* 0x00034f0000067ab9 */ /* 0x000fe40000000800 */
[----:B------:R-:W-:-:S06]  /*fbd0*/  UISETP.GE.AND UP0, UPT, UR5, UR6, UPT ;  /* 0x000000060500728c */ /* 0x000fcc000bf06270 */
[----:B------:R-:W-:-:S13]  /*fbe0*/  PLOP3.LUT P0, PT, PT, PT, UP0, 0x80, 0x0 ;  /* 0x000000000000781c */ /* 0x000fda0003f0f008 */
[----:B------:R-:W-:Y:S05]  /*fbf0*/  @!P0 BRA `(.L_x_14952) ;  /* 0xffffff1400388947 */ /* 0x000fea000383ffff */
[----:B------:R-:W-:Y:S05]  /*fc00*/  EXIT ;  /* 0x000000000000794d */ /* 0x000fea0003800000 */
.L_x_14886:
        /* <DEDUP_REMOVED lines=16> */
.L_x_14953:
        /* <DEDUP_REMOVED lines=43> */
.L_x_14957:
        /* <DEDUP_REMOVED lines=35> */
.L_x_14955:
        /* <DEDUP_REMOVED lines=13> */
.L_x_14958:
        /* <DEDUP_REMOVED lines=41> */
[----:B------:R-:W-:Y:S01]  /*10550*/  IMAD.MOV.U32 R3, RZ, RZ, R8 ;  /* 0x000000ffff037224 */ /* 0x000fe200078e0008 */
[----:B------:R-:W-:-:S03]  /*10560*/  MOV R8, R12 ;  /* 0x0000000c00087202 */ /* 0x000fc60000000f00 */
        /* <DEDUP_REMOVED lines=19> */
.L_x_14959:
        /* <DEDUP_REMOVED lines=61> */
.L_x_14960:
[----:B------:R-:W-:-:S05]  /*10a70*/  LOP3.LUT R17, RZ, R2, RZ, 0x33, !PT ;  /* 0x00000002ff117212 */ /* 0x000fca00078e33ff */
[----:B------:R-:W-:Y:S01]  /*10a80*/  IMAD.IADD R17, R6, 0x1, R17 ;  /* 0x0000000106117824 */ /* 0x000fe200078e0211 */
[----:B------:R-:W-:Y:S06]  /*10a90*/  BRA `(.L_x_14961) ;  /* 0x0000000000147947 */ /* 0x000fec0003800000 */
.L_x_14956:
[----:B------:R-:W-:Y:S01]  /*10aa0*/  ULDC UR4, c[0x0][0xd3c] ;  /* 0x00034f0000047ab9 */ /* 0x000fe20000000800 */
[----:B------:R-:W-:Y:S02]  /*10ab0*/  IMAD.MOV.U32 R17, RZ, RZ, RZ ;  /* 0x000000ffff117224 */ /* 0x000fe400078e00ff */
[----:B------:R-:W-:Y:S02]  /*10ac0*/  IMAD.U32 R16, RZ, RZ, UR6 ;  /* 0x00000006ff107e24 */ /* 0x000fe4000f8e00ff */
[----:B------:R-:W-:Y:S02]  /*10ad0*/  IMAD.MOV.U32 R18, RZ, RZ, RZ ;  /* 0x000000ffff127224 */ /* 0x000fe400078e00ff */
[----:B------:R-:W-:-:S07]  /*10ae0*/  IMAD.U32 R19, RZ, RZ, UR4 ;  /* 0x00000004ff137e24 */ /* 0x000fce000f8e00ff */
.L_x_14961:
[----:B------:R-:W-:-:S13]  /*10af0*/  ISETP.NE.AND P0, PT, R7, RZ, PT ;  /* 0x000000ff0700720c */ /* 0x000fda0003f05270 */
[----:B------:R-:W0:Y:S01]  /*10b00*/  @!P0 S2R R3, SR_CgaCtaId ;  /* 0x0000000000038919 */ /* 0x000e220000008800 */
[----:B------:R-:W-:-:S04]  /*10b10*/  @!P0 MOV R2, 0x400 ;  /* 0x0000040000028802 */ /* 0x000fc80000000f00 */
[----:B0-----:R-:W-:-:S05]  /*10b20*/  @!P0 LEA R2, R3, R2, 0x18 ;  /* 0x0000000203028211 */ /* 0x001fca00078ec0ff */
[----:B------:R1:W-:Y:S01]  /*10b30*/  @!P0 STS.128 [R2+0x324d0], R16 ;  /* 0x0324d01002008388 */ /* 0x0003e20000000c00 */
[----:B------:R-:W-:Y:S06]  /*10b40*/  BAR.ARV 0x5, 0x180 ;  /* 0x0146000000007b1d */ /* 0x000fec0000002000 */
.L_x_14954:
        /* <DEDUP_REMOVED lines=31> */
.L_x_15031:
        /* <DEDUP_REMOVED lines=8> */
[----:B------:R-:W-:Y:S02]  /*10dc0*/  ISETP.NE.AND.EX P0, PT, RZ, UR5, PT, P0 ;  /* 0x00000005ff007c0c */ /* 0x000fe4000bf05300 */
[----:B0-----:R-:W-:Y:S02]  /*10dd0*/  MOV R35, RZ ;  /* 0x000000ff00237202 */ /* 0x001fe40000000f00 */
[----:B--2---:R-:W-:-:S09]  /*10de0*/  SHF.R.S32.HI R0, RZ, 0x1f, R34 ;  /* 0x0000001fff007819 */ /* 0x004fd20000011422 */
        /* <DEDUP_REMOVED lines=28> */
[----:B---3--:R-:W-:Y:S05]  /*10fb0*/  @P0 BRA `(.L_x_14963) ;  /* 0x0000000000200947 */ /* 0x008fea0003800000 */
        /* <DEDUP_REMOVED lines=8> */
.L_x_14963:
        /* <DEDUP_REMOVED lines=9> */
.L_x_14964:
        /* <DEDUP_REMOVED lines=9> */
.L_x_14965:
        /* <DEDUP_REMOVED lines=13> */
[----:B------:R-:W-:-:S04]  /*11230*/  VIADD R2, R25, 0x5f ;  /* 0x0000005f19027836 */ /* 0x000fc80000000000 */
[----:B------:R-:W-:Y:S01]  /*11240*/  IMAD.HI R2, R2, 0x2aaaaaab, RZ ;  /* 0x2aaaaaab02027827 */ /* 0x000fe200078e02ff */
[----:B---3--:R-:W-:-:S05]  /*11250*/  IADD3 R3, R25, 0x60, -R4 ;  /* 0x0000006019037810 */ /* 0x008fca0007ffe804 */
        /* <DEDUP_REMOVED lines=44> */
.L_x_14967:
[----:B------:R-:W-:Y:S05]  /*11520*/  BSYNC B0 ;  /* 0x0000000000007941 */ /* 0x000fea0003800000 */
.L_x_14966:
        /* <DEDUP_REMOVED lines=23> */
.L_x_14969:
        /* <DEDUP_REMOVED lines=8> */
[----:B------:R-:W-:Y:S01]  /*11720*/  MOV R4, UR6 ;  /* 0x0000000600047c02 */ /* 0x000fe20008000f00 */
[----:B------:R-:W-:Y:S01]  /*11730*/  IMAD.U32 R5, RZ, RZ, UR7 ;  /* 0x00000007ff057e24 */ /* 0x000fe2000f8e00ff */
        /* <DEDUP_REMOVED lines=10> */
.L_x_14972:
[----:B------:R-:W-:Y:S05]  /*117e0*/  BSYNC B6 ;  /* 0x0000000000067941 */ /* 0x000fea0003800000 */
.L_x_14971:
        /* <DEDUP_REMOVED lines=20> */
.L_x_14975:
        /* <DEDUP_REMOVED lines=15> */
.L_x_14974:
[----:B------:R-:W-:Y:S05]  /*11a20*/  BSYNC B6 ;  /* 0x0000000000067941 */ /* 0x000fea0003800000 */
.L_x_14973:
        /* <DEDUP_REMOVED lines=9> */
[----:B------:R3:W5:Y:S01]  /*11ac0*/  @P0 LDG.E R28, desc[UR36][R2.64] ;  /* 0x00000024021c0981 */ /* 0x000762000c1e1900 */
[----:B------:R-:W-:Y:S01]  /*11ad0*/  LOP3.LUT R23, R23, 0xfffffffe, RZ, 0xc0, !PT ;  /* 0xfffffffe17177812 */ /* 0x000fe200078ec0ff */
[----:B------:R-:W-:Y:S01]  /*11ae0*/  UMOV UR5, 0xffffffff ;  /* 0xffffffff00057882 */ /* 0x000fe20000000000 */
[----:B------:R-:W4:Y:S02]  /*11af0*/  S2R R21, SR_TID.X ;  /* 0x0000000000157919 */ /* 0x000f240000002100 */
[----:B------:R-:W-:Y:S01]  /*11b00*/  LOP3.LUT R23, R23, 0xffffffef, RZ, 0xc0, !PT ;  /* 0xffffffef17177812 */ /* 0x000fe200078ec0ff */
[----:B-1----:R-:W-:-:S05]  /*11b10*/  IMAD.SHL.U32 R20, R20, 0x8, RZ ;  /* 0x0000000814147824 */ /* 0x002fca00078e00ff */
[----:B------:R-:W-:-:S04]  /*11b20*/  LOP3.LUT R20, R20, 0x38, RZ, 0xc0, !PT ;  /* 0x0000003814147812 */ /* 0x000fc800078ec0ff */
[C---:B------:R-:W-:Y:S02]  /*11b30*/  LOP3.LUT R4, R20.reuse, 0x40, RZ, 0xfc, !PT ;  /* 0x0000004014047812 */ /* 0x040fe400078efcff */
[----:B------:R-:W-:Y:S02]  /*11b40*/  LOP3.LUT R20, R20, 0x80, RZ, 0xfc, !PT ;  /* 0x0000008014147812 */ /* 0x000fe400078efcff */
[----:B------:R-:W-:Y:S02]  /*11b50*/  ISETP.GE.AND P1, PT, R4, UR4, PT ;  /* 0x0000000404007c0c */ /* 0x000fe4000bf26270 */
[----:B------:R-:W-:Y:S02]  /*11b60*/  ISETP.GE.AND P0, PT, R20, UR4, PT ;  /* 0x0000000414007c0c */ /* 0x000fe4000bf06270 */
[----:B------:R-:W1:Y:S09]  /*11b70*/  S2R R20, SR_TID.X ;  /* 0x0000000000147919 */ /* 0x000e720000002100 */
[----:B------:R-:W-:Y:S01]  /*11b80*/  @P1 LOP3.LUT R23, R23, 0x10, RZ, 0xfc, !PT ;  /* 0x0000001017171812 */ /* 0x000fe200078efcff */
[----:B----4-:R-:W-:-:S05]  /*11b90*/  IMAD.SHL.U32 R21, R21, 0x8, RZ ;  /* 0x0000000815157824 */ /* 0x010fca00078e00ff */
[----:B------:R-:W-:-:S04]  /*11ba0*/  LOP3.LUT R21, R21, 0x38, RZ, 0xc0, !PT ;  /* 0x0000003815157812 */ /* 0x000fc800078ec0ff */
[C---:B------:R-:W-:Y:S02]  /*11bb0*/  ISETP.GE.AND P2, PT, R21.reuse, UR4, PT ;  /* 0x0000000415007c0c */ /* 0x040fe4000bf46270 */
[----:B------:R-:W-:Y:S02]  /*11bc0*/  LOP3.LUT R21, R21, 0xc0, RZ, 0xfc, !PT ;  /* 0x000000c015157812 */ /* 0x000fe400078efcff */
[----:B-1----:R-:W-:-:S09]  /*11bd0*/  LOP3.LUT R20, R20, 0x7f, RZ, 0xc0, !PT ;  /* 0x0000007f14147812 */ /* 0x002fd200078ec0ff */
[----:B------:R-:W-:Y:S02]  /*11be0*/  @P2 LOP3.LUT R23, R23, 0x1, RZ, 0xfc, !PT ;  /* 0x0000000117172812 */ /* 0x000fe400078efcff */
[----:B------:R-:W-:Y:S02]  /*11bf0*/  SHF.R.U32.HI R4, RZ, 0x3, R20 ;  /* 0x00000003ff047819 */ /* 0x000fe40000011614 */
[----:B------:R-:W1:Y:S01]  /*11c00*/  S2R R20, SR_TID.X ;  /* 0x0000000000147919 */ /* 0x000e620000002100 */
[----:B------:R-:W-:-:S04]  /*11c10*/  LOP3.LUT R23, R23, 0xfffffff7, RZ, 0xc0, !PT ;  /* 0xfffffff717177812 */ /* 0x000fc800078ec0ff */
[----:B------:R-:W-:Y:S02]  /*11c20*/  @P0 LOP3.LUT R23, R23, 0x8, RZ, 0xfc, !PT ;  /* 0x0000000817170812 */ /* 0x000fe400078efcff */
[----:B------:R-:W-:Y:S02]  /*11c30*/  ISETP.GE.AND P0, PT, R21, UR4, PT ;  /* 0x0000000415007c0c */ /* 0x000fe4000bf06270 */
[----:B------:R-:W-:-:S11]  /*11c40*/  LOP3.LUT R23, R23, 0xfffffffb, RZ, 0xc0, !PT ;  /* 0xfffffffb17177812 */ /* 0x000fd600078ec0ff */
[----:B------:R-:W-:Y:S01]  /*11c50*/  @P0 LOP3.LUT R23, R23, 0x4, RZ, 0xfc, !PT ;  /* 0x0000000417170812 */ /* 0x000fe200078efcff */
[----:B-1----:R-:W-:-:S05]  /*11c60*/  IMAD.SHL.U32 R20, R20, 0x10, RZ ;  /* 0x0000001014147824 */ /* 0x002fca00078e00ff */
[----:B------:R-:W-:Y:S01]  /*11c70*/  LOP3.LUT R20, R4, 0x70, R20, 0xf8, !PT ;  /* 0x0000007004147812 */ /* 0x000fe200078ef814 */
[----:B--2---:R-:W-:-:S04]  /*11c80*/  VIADD R0, R0, 0xffffffff ;  /* 0xffffffff00007836 */ /* 0x004fc80000000000 */
[----:B------:R-:W-:Y:S01]  /*11c90*/  IMAD R37, R0, 0x60, R20 ;  /* 0x0000006000257824 */ /* 0x000fe200078e0214 */
[----:B0--3--:R-:W-:Y:S06]  /*11ca0*/  BRA.DIV UR5, `(.L_x_14976) ;  /* 0x0000005205147947 */ /* 0x009fec000b800000 */
.L_x_15049:
        /* <DEDUP_REMOVED lines=20> */
[----:B------:R-:W-:Y:S01]  /*11df0*/  @!P0 IMAD.IADD R7, R3, 0x1, R7 ;  /* 0x0000000103078824 */ /* 0x000fe200078e0207 */
[----:B------:R-:W-:-:S05]  /*11e00*/  SEL R3, RZ, 0x1, P2 ;  /* 0x00000001ff037807 */ /* 0x000fca0001000000 */
[----:B------:R1:W-:Y:S01]  /*11e10*/  STL [R1+0x20], R3 ;  /* 0x0000200301007387 */ /* 0x0003e20000100800 */
[----:B0-----:R-:W-:-:S04]  /*11e20*/  @!P0 LEA R4, P1, R2, R4, 0x2 ;  /* 0x0000000402048211 */ /* 0x001fc800078210ff */
[----:B------:R-:W-:Y:S01]  /*11e30*/  @!P0 LEA.HI.X R5, R2, R5, R7, 0x2, P1 ;  /* 0x0000000502058211 */ /* 0x000fe200008f1407 */
[----:B------:R-:W-:-:S04]  /*11e40*/  IMAD.MOV R2, RZ, RZ, -R6 ;  /* 0x000000ffff027224 */ /* 0x000fc800078e0a06 */
[----:B------:R-:W-:Y:S01]  /*11e50*/  IMAD R37, R8, R2, R37 ;  /* 0x0000000208257224 */ /* 0x000fe200078e0225 */
[----:B------:R1:W5:Y:S01]  /*11e60*/  @!P0 LDG.E R36, desc[UR36][R4.64] ;  /* 0x0000002404248981 */ /* 0x000362000c1e1900 */
[----:B------:R-:W-:Y:S01]  /*11e70*/  IMAD.U32 R2, RZ, RZ, UR38 ;  /* 0x00000026ff027e24 */ /* 0x000fe2000f8e00ff */
[----:B------:R-:W-:Y:S02]  /*11e80*/  ISETP.GT.U32.AND P1, PT, R20, 0x5f, PT ;  /* 0x0000005f1400780c */ /* 0x000fe40003f24070 */
[----:B------:R-:W-:Y:S02]  /*11e90*/  LOP3.LUT R23, R23, 0xfffffbff, RZ, 0xc0, !PT ;  /* 0xfffffbff17177812 */ /* 0x000fe400078ec0ff */
[----:B------:R-:W-:Y:S02]  /*11ea0*/  ISETP.NE.AND P0, PT, R2, 0x3, PT ;  /* 0x000000030200780c */ /* 0x000fe40003f05270 */
[----:B------:R-:W-:-:S11]  /*11eb0*/  LOP3.LUT R18, R18, 0xffff, RZ, 0xc0, !PT ;  /* 0x0000ffff12127812 */ /* 0x000fd600078ec0ff */
[----:B------:R-:W-:-:S04]  /*11ec0*/  @P0 LOP3.LUT R23, R23, 0x400, RZ, 0xfc, !PT ;  /* 0x0000040017170812 */ /* 0x000fc800078efcff */
[----:B------:R-:W-:-:S04]  /*11ed0*/  LOP3.LUT R23, R23, 0xffffffdf, RZ, 0xc0, !PT ;  /* 0xffffffdf17177812 */ /* 0x000fc800078ec0ff */
[----:B------:R-:W-:Y:S01]  /*11ee0*/  @P1 LOP3.LUT R23, R23, 0x20, RZ, 0xfc, !PT ;  /* 0x0000002017171812 */ /* 0x000fe200078efcff */
[----:B-1----:R-:W-:Y:S06]  /*11ef0*/  @!P0 BRA `(.L_x_14977) ;  /* 0x0000000000048947 */ /* 0x002fec0003800000 */
[----:B------:R-:W-:Y:S01]  /*11f00*/  BPT.TRAP 0x1 ;  /* 0x000000040000795c */ /* 0x000fe20000300000 */
.L_x_14977:
[----:B------:R-:W-:Y:S01]  /*11f10*/  IMAD R31, R0, -0x60, R25 ;  /* 0xffffffa0001f7824 */ /* 0x000fe200078e0219 */
[----:B------:R-:W-:Y:S01]  /*11f20*/  SHF.L.U32 R0, R27, 0x1f, RZ ;  /* 0x0000001f1b007819 */ /* 0x000fe200000006ff */
[----:B------:R-:W-:Y:S01]  /*11f30*/  IMAD R25, R24, 0x8, R22 ;  /* 0x0000000818197824 */ /* 0x000fe200078e0216 */
[----:B------:R-:W-:Y:S03]  /*11f40*/  BSSY B0, `(.L_x_14978) ;  /* 0x0000003000007945 */ /* 0x000fe60003800000 */
[----:B------:R-:W0:Y:S02]  /*11f50*/  SYNCS.PHASECHK.TRANS64.TRYWAIT P0, [R25+URZ+0x32440], R0 ;  /* 0x03244000190075a7 */ /* 0x000e24000800017f */
[----:B0-----:R-:W-:Y:S05]  /*11f60*/  @!P0 BRA `(.L_x_14979) ;  /* 0x0000004c00988947 */ /* 0x001fea0003800000 */
.L_x_15050:
[----:B------:R-:W-:Y:S05]  /*11f70*/  BSYNC B0 ;  /* 0x0000000000007941 */ /* 0x000fea0003800000 */
.L_x_14978:
        /* <DEDUP_REMOVED lines=87> */
.L_x_15064:
        /* <DEDUP_REMOVED lines=10> */
.L_x_14981:
        /* <DEDUP_REMOVED lines=10> */
.L_x_14982:
[----:B------:R1:W5:Y:S01]  /*12630*/  LDL.LU R0, [R1+0x8] ;  /* 0x0000080001007983 */ /* 0x0003620000300800 */
[----:B------:R-:W-:Y:S01]  /*12640*/  LOP3.LUT P0, RZ, R23, 0x40, RZ, 0xc0, !PT ;  /* 0x0000004017ff7812 */ /* 0x000fe2000780c0ff */
[----:B------:R1:W-:-:S12]  /*12650*/  SYNCS.ARRIVE.TRANS64.A1T0 RZ, [R25+URZ+0x32430], RZ ;  /* 0x032430ff19ff79a7 */ /* 0x0003d8000810003f */
[----:B------:R-:W-:Y:S05]  /*12660*/  WARPSYNC.ALL ;  /* 0x0000000000007948 */ /* 0x000fea0003800000 */
[----:B0-----:R-:W-:Y:S01]  /*12670*/  SEL R2, R34, RZ, !P0 ;  /* 0x000000ff22027207 */ /* 0x001fe20004000000 */
[----:B------:R-:W-:Y:S04]  /*12680*/  BSSY B6, `(.L_x_14983) ;  /* 0x000001a000067945 */ /* 0x000fe80003800000 */
[----:B------:R0:W-:Y:S01]  /*12690*/  STL [R1], R2 ;  /* 0x0000000201007387 */ /* 0x0001e20000100800 */
        /* <DEDUP_REMOVED lines=24> */
.L_x_14984:
[----:B------:R-:W-:Y:S05]  /*12820*/  BSYNC B6 ;  /* 0x0000000000067941 */ /* 0x000fea0003800000 */
.L_x_14983:
[----:B------:R-:W2:Y:S01]  /*12830*/  LDL R4, [R1+0x8] ;  /* 0x0000080001047983 */ /* 0x000ea20000100800 */
[----:B0-----:R-:W0:Y:S01]  /*12840*/  S2R R2, SR_TID.X ;  /* 0x0000000000027919 */ /* 0x001e220000002100 */
[----:B------:R-:W-:Y:S01]  /*12850*/  MOV R21, R34 ;  /* 0x0000002200157202 */ /* 0x000fe20000000f00 */
[----:B------:R-:W-:Y:S01]  /*12860*/  ULDC.64 UR4, c[0x0][0x298] ;  /* 0x0000a60000047ab9 */ /* 0x000fe20000000a00 */
[----:B------:R-:W3:Y:S01]  /*12870*/  LDC R5, c[0x0][0x448] ;  /* 0x00011200ff057b82 */ /* 0x000ee20000000800 */
[----:B------:R-:W4:Y:S01]  /*12880*/  LDL R20, [R1] ;  /* 0x0000000001147983 */ /* 0x000f220000100800 */
[----:B------:R-:W5:Y:S01]  /*12890*/  S2R R34, SR_TID.X ;  /* 0x0000000000227919 */ /* 0x000f620000002100 */
[----:B0-----:R-:W-:-:S04]  /*128a0*/  LOP3.LUT R2, R2, 0x7f, RZ, 0xc0, !PT ;  /* 0x0000007f02027812 */ /* 0x001fc800078ec0ff */
[----:B------:R-:W-:Y:S02]  /*128b0*/  SHF.R.U32.HI R0, RZ, 0x3, R2 ;  /* 0x00000003ff007819 */ /* 0x000fe40000011602 */
[----:B------:R-:W0:Y:S02]  /*128c0*/  LDC R2, c[0x0][0x448] ;  /* 0x00011200ff027b82 */ /* 0x000e240000000800 */
[----:B0-----:R-:W-:Y:S01]  /*128d0*/  ISETP.NE.AND P6, PT, R2, 0x1, PT ;  /* 0x000000010200780c */ /* 0x001fe20003fc5270 */
[----:B-----5:R-:W-:-:S12]  /*128e0*/  IMAD.SHL.U32 R34, R34, 0x10, RZ ;  /* 0x0000001022227824 */ /* 0x020fd800078e00ff */
[----:B------:R-:W0:Y:S08]  /*128f0*/  @P6 LDC R3, c[0x0][0x44c] ;  /* 0x00011300ff036b82 */ /* 0x000e300000000800 */
[----:B------:R-:W5:Y:S01]  /*12900*/  @P6 LDC R2, c[0x0][0x450] ;  /* 0x00011400ff026b82 */ /* 0x000f620000000800 */
[----:B------:R-:W-:-:S05]  /*12910*/  LOP3.LUT R34, R0, 0x70, R34, 0xf8, !PT ;  /* 0x0000007000227812 */ /* 0x000fca00078ef822 */
[----:B------:R-:W-:-:S04]  /*12920*/  IMAD R34, R17, 0x80, R34 ;  /* 0x0000008011227824 */ /* 0x000fc800078e0222 */
[----:B------:R-:W-:Y:S02]  /*12930*/  IMAD.MOV.U32 R0, RZ, RZ, R34 ;  /* 0x000000ffff007224 */ /* 0x000fe400078e0022 */
[----:B0-----:R-:W-:-:S05]  /*12940*/  @P6 IMAD.HI.U32 R3, R34, R3, RZ ;  /* 0x0000000322036227 */ /* 0x001fca00078e00ff */
[----:B-----5:R-:W-:Y:S01]  /*12950*/  @P6 SHF.R.U32.HI R0, RZ, R2, R3 ;  /* 0x00000002ff006219 */ /* 0x020fe20000011603 */
[----:B------:R-:W-:-:S04]  /*12960*/  IMAD.WIDE.U32 R2, R35, UR4, RZ ;  /* 0x0000000423027c25 */ /* 0x000fc8000f8e00ff */
        /* <DEDUP_REMOVED lines=10> */
[----:B------:R-:W-:Y:S01]  /*12a10*/  ULDC.64 UR4, c[0x0][0x2d0] ;  /* 0x0000b40000047ab9 */ /* 0x000fe20000000a00 */
[----:B------:R-:W0:Y:S02]  /*12a20*/  S2R R20, SR_TID.X ;  /* 0x0000000000147919 */ /* 0x000e240000002100 */
[----:B------:R-:W-:Y:S01]  /*12a30*/  IMAD.IADD R3, R3, 0x1, R4 ;  /* 0x0000000103037824 */ /* 0x000fe200078e0204 */
[----:B------:R-:W-:Y:S01]  /*12a40*/  SHF.R.S32.HI R4, RZ, 0x1f, R0 ;  /* 0x0000001fff047819 */ /* 0x000fe20000011400 */
[----:B------:R-:W2:Y:S04]  /*12a50*/  S2R R21, SR_TID.X ;  /* 0x0000000000157919 */ /* 0x000ea80000002100 */
[----:B------:R-:W-:-:S02]  /*12a60*/  IMAD R4, R4, UR4, RZ ;  /* 0x0000000404047c24 */ /* 0x000fc4000f8e02ff */
        /* <DEDUP_REMOVED lines=10> */
[----:B------:R-:W-:Y:S01]  /*12b10*/  ULDC.64 UR4, c[0x0][0x280] ;  /* 0x0000a00000047ab9 */ /* 0x000fe20000000a00 */
[----:B0-----:R-:W-:Y:S01]  /*12b20*/  IMAD.SHL.U32 R20, R20, 0x8, RZ ;  /* 0x0000000814147824 */ /* 0x001fe200078e00ff */
[----:B------:R-:W-:Y:S01]  /*12b30*/  LEA R0, P0, R2, UR4, 0x1 ;  /* 0x0000000402007c11 */ /* 0x000fe2000f8008ff */
[----:B------:R-:W-:Y:S01]  /*12b40*/  IMAD.IADD R4, R3, 0x1, R4 ;  /* 0x0000000103047824 */ /* 0x000fe200078e0204 */
[----:B------:R-:W-:Y:S02]  /*12b50*/  ULDC UR4, c[0x0][0x2b8] ;  /* 0x0000ae0000047ab9 */ /* 0x000fe40000000800 */
[----:B------:R-:W-:Y:S02]  /*12b60*/  LOP3.LUT R20, R20, 0x38, RZ, 0xc0, !PT ;  /* 0x0000003814147812 */ /* 0x000fe400078ec0ff */
[----:B------:R-:W-:Y:S01]  /*12b70*/  LEA.HI.X R4, R2, UR5, R4, 0x1, P0 ;  /* 0x0000000502047c11 */ /* 0x000fe200080f0c04 */
[----:B------:R-:W-:Y:S01]  /*12b80*/  UMOV UR5, 0xffffffff ;  /* 0xffffffff00057882 */ /* 0x000fe20000000000 */
[----:B--2---:R-:W-:-:S02]  /*12b90*/  LOP3.LUT R21, R21, 0x7f, RZ, 0xc0, !PT ;  /* 0x0000007f15157812 */ /* 0x004fc400078ec0ff */
[----:B------:R-:W-:Y:S02]  /*12ba0*/  ISETP.GE.AND P0, PT, R20, UR4, PT ;  /* 0x0000000414007c0c */ /* 0x000fe4000bf06270 */
[----:B------:R-:W-:Y:S01]  /*12bb0*/  SHF.R.U32.HI R21, RZ, 0x3, R21 ;  /* 0x00000003ff157819 */ /* 0x000fe20000011615 */
[----:B------:R-:W-:Y:S10]  /*12bc0*/  BRA.DIV UR5, `(.L_x_14985) ;  /* 0x0000004a05947947 */ /* 0x000ff4000b800000 */
[----:B------:R-:W2:Y:S01]  /*12bd0*/  LDL.LU R2, [R1+0x4] ;  /* 0x0000040001027983 */ /* 0x000ea20000300800 */
[----:B------:R-:W-:Y:S01]  /*12be0*/  IMAD R17, R17, 0x80, R21 ;  /* 0x0000008011117824 */ /* 0x000fe200078e0215 */
[----:B------:R-:W-:Y:S02]  /*12bf0*/  LOP3.LUT R23, R23, 0xffffdfff, RZ, 0xc0, !PT ;  /* 0xffffdfff17177812 */ /* 0x000fe400078ec0ff */
[----:B------:R-:W0:Y:S01]  /*12c00*/  SHFL.IDX PT, R9, R0, RZ, 0x181f ;  /* 0x00181fff00097589 */ /* 0x000e2200000e0000 */
[----:B------:R-:W-:-:S03]  /*12c10*/  VIADD R7, R17, 0x10 ;  /* 0x0000001011077836 */ /* 0x000fc60000000000 */
[----:B------:R-:W3:Y:S04]  /*12c20*/  SHFL.IDX PT, R3, R4, RZ, 0x181f ;  /* 0x00181fff04037589 */ /* 0x000ee800000e0000 */
[----:B------:R-:W4:Y:S04]  /*12c30*/  SHFL.IDX PT, R6, R0, 0x1, 0x181f ;  /* 0x00381f0000067f89 */ /* 0x000f2800000e0000 */
[----:B------:R-:W-:Y:S04]  /*12c40*/  SHFL.IDX PT, R10, R0, 0x2, 0x181f ;  /* 0x00581f00000a7f89 */ /* 0x000fe800000e0000 */
[----:B------:R-:W-:Y:S01]  /*12c50*/  SHFL.IDX PT, R11, R0, 0x3, 0x181f ;  /* 0x00781f00000b7f89 */ /* 0x000fe200000e0000 */
[----:B--2---:R-:W-:-:S03]  /*12c60*/  IMAD R5, R2, R5, RZ ;  /* 0x0000000502057224 */ /* 0x004fc600078e02ff */
[----:B------:R-:W2:Y:S02]  /*12c70*/  SHFL.IDX PT, R2, R4, 0x1, 0x181f ;  /* 0x00381f0004027f89 */ /* 0x000ea400000e0000 */
[-C--:B------:R-:W-:Y:S02]  /*12c80*/  ISETP.GE.AND P6, PT, R17, R5.reuse, PT ;  /* 0x000000051100720c */ /* 0x080fe40003fc6270 */
[----:B------:R-:W-:Y:S01]  /*12c90*/  ISETP.GE.AND P5, PT, R7, R5, PT ;  /* 0x000000050700720c */ /* 0x000fe20003fa6270 */
[----:B------:R-:W-:-:S05]  /*12ca0*/  VIADD R7, R17, 0x20 ;  /* 0x0000002011077836 */ /* 0x000fca0000000000 */
[----:B------:R-:W-:-:S05]  /*12cb0*/  ISETP.GE.AND P3, PT, R7, R5, PT ;  /* 0x000000050700720c */ /* 0x000fca0003f66270 */
[----:B0-----:R-:W-:Y:S02]  /*12cc0*/  @!P6 LEA R9, P1, R20, R9, 0x1 ;  /* 0x000000091409e211 */ /* 0x001fe400078208ff */
[----:B------:R-:W-:-:S03]  /*12cd0*/  @P6 LOP3.LUT R23, R23, 0x2000, RZ, 0xfc, !PT ;  /* 0x0000200017176812 */ /* 0x000fc600078efcff */
[----:B---3--:R-:W-:Y:S01]  /*12ce0*/  @!P6 IMAD.X R3, RZ, RZ, R3, P1 ;  /* 0x000000ffff03e224 */ /* 0x008fe200008e0603 */
[----:B----4-:R-:W-:Y:S02]  /*12cf0*/  @!P5 LEA R6, P1, R20, R6, 0x1 ;  /* 0x000000061406d211 */ /* 0x010fe400078208ff */
[----:B------:R-:W-:-:S03]  /*12d00*/  LOP3.LUT R23, R23, 0xffffefff, RZ, 0xc0, !PT ;  /* 0xffffefff17177812 */ /* 0x000fc600078ec0ff */
[----:B--2---:R-:W-:Y:S01]  /*12d10*/  @!P5 IMAD.X R8, RZ, RZ, R2, P1 ;  /* 0x000000ffff08d224 */ /* 0x004fe200008e0602 */
[----:B------:R-:W-:Y:S01]  /*12d20*/  @!P3 LEA R10, P1, R20, R10, 0x1 ;  /* 0x0000000a140ab211 */ /* 0x000fe200078208ff */
[----:B------:R-:W0:Y:S01]  /*12d30*/  SHFL.IDX PT, R2, R4, 0x2, 0x181f ;  /* 0x00581f0004027f89 */ /* 0x000e2200000e0000 */
[----:B------:R-:W-:-:S04]  /*12d40*/  @P5 LOP3.LUT R23, R23, 0x1000, RZ, 0xfc, !PT ;  /* 0x0000100017175812 */ /* 0x000fc800078efcff */
[----:B------:R-:W-:-:S04]  /*12d50*/  LOP3.LUT R23, R23, 0xfffff7ff, RZ, 0xc0, !PT ;  /* 0xfffff7ff17177812 */ /* 0x000fc800078ec0ff */
[----:B------:R-:W-:-:S04]  /*12d60*/  @P3 LOP3.LUT R23, R23, 0x800, RZ, 0xfc, !PT ;  /* 0x0000080017173812 */ /* 0x000fc800078efcff */
[----:B------:R-:W-:Y:S01]  /*12d70*/  LOP3.LUT R23, R23, 0xfffffdff, RZ, 0xc0, !PT ;  /* 0xfffffdff17177812 */ /* 0x000fe200078ec0ff */
[----:B0-----:R-:W-:Y:S02]  /*12d80*/  @!P3 IMAD.X R7, RZ, RZ, R2, P1 ;  /* 0x000000ffff07b224 */ /* 0x001fe400008e0602 */
[----:B------:R-:W-:-:S05]  /*12d90*/  VIADD R2, R17, 0x30 ;  /* 0x0000003011027836 */ /* 0x000fca0000000000 */
[----:B------:R-:W-:Y:S01]  /*12da0*/  ISETP.GE.AND P2, PT, R2, R5, PT ;  /* 0x000000050200720c */ /* 0x000fe20003f46270 */
[----:B------:R-:W-:-:S05]  /*12db0*/  VIADD R2, R17, 0x40 ;  /* 0x0000004011027836 */ /* 0x000fca0000000000 */
[----:B------:R-:W-:Y:S02]  /*12dc0*/  ISETP.GE.AND P4, PT, R2, R5, PT ;  /* 0x000000050200720c */ /* 0x000fe40003f86270 */
[----:B------:R-:W0:Y:S05]  /*12dd0*/  SHFL.IDX PT, R2, R4, 0x3, 0x181f ;  /* 0x00781f0004027f89 */ /* 0x000e2a00000e0000 */
[----:B------:R-:W-:Y:S02]  /*12de0*/  @!P2 LEA R13, P1, R20, R11, 0x1 ;  /* 0x0000000b140da211 */ /* 0x000fe400078208ff */
[----:B------:R-:W2:Y:S01]  /*12df0*/  SHFL.IDX PT, R11, R0, 0x4, 0x181f ;  /* 0x00981f00000b7f89 */ /* 0x000ea200000e0000 */
[----:B------:R-:W-:-:S04]  /*12e00*/  @P2 LOP3.LUT R23, R23, 0x200, RZ, 0xfc, !PT ;  /* 0x0000020017172812 */ /* 0x000fc800078efcff */
[----:B------:R-:W-:-:S04]  /*12e10*/  LOP3.LUT R23, R23, 0xfffffeff, RZ, 0xc0, !PT ;  /* 0xfffffeff17177812 */ /* 0x000fc800078ec0ff */
[----:B------:R-:W-:-:S04]  /*12e20*/  @P4 LOP3.LUT R23, R23, 0x100, RZ, 0xfc, !PT ;  /* 0x0000010017174812 */ /* 0x000fc800078efcff */
[----:B------:R-:W-:Y:S01]  /*12e30*/  LOP3.LUT R23, R23, 0xffffff7f, RZ, 0xc0, !PT ;  /* 0xffffff7f17177812 */ /* 0x000fe200078ec0ff */
[----:B0-----:R-:W-:Y:S02]  /*12e40*/  @!P2 IMAD.X R12, RZ, RZ, R2, P1 ;  /* 0x000000ffff0ca224 */ /* 0x001fe400008e0602 */
[----:B------:R-:W0:Y:S01]  /*12e50*/  SHFL.IDX PT, R2, R4, 0x4, 0x181f ;  /* 0x00981f0004027f89 */ /* 0x000e2200000e0000 */
[----:B--2---:R-:W-:-:S05]  /*12e60*/  @!P4 LEA R14, P1, R20, R11, 0x1 ;  /* 0x0000000b140ec211 */ /* 0x004fca00078208ff */
[----:B0-----:R-:W-:Y:S02]  /*12e70*/  @!P4 IMAD.X R11, RZ, RZ, R2, P1 ;  /* 0x000000ffff0bc224 */ /* 0x001fe400008e0602 */
[----:B------:R-:W-:-:S05]  /*12e80*/  @!P6 IMAD.MOV.U32 R2, RZ, RZ, R9 ;  /* 0x000000ffff02e224 */ /* 0x000fca00078e0009 */
[----:B------:R0:W-:Y:S02]  /*12e90*/  @!P6 LDGSTS.E.BYPASS.LTC128B.128 [R26+0x18400], desc[UR36][R2.64], !P0 ;  /* 0x18400000021aefae */ /* 0x0001e4000c101d64 */
[----:B0-----:R-:W-:Y:S01]  /*12ea0*/  @!P5 IMAD.MOV.U32 R2, RZ, RZ, R6 ;  /* 0x000000ffff02d224 */ /* 0x001fe200078e0006 */
[----:B------:R-:W-:Y:S01]  /*12eb0*/  @!P5 MOV R3, R8 ;  /* 0x000000080003d202 */ /* 0x000fe20000000f00 */
[----:B------:R-:W-:Y:S04]  /*12ec0*/  SHFL.IDX PT, R6, R0, 0x6, 0x181f ;  /* 0x00d81f0000067f89 */ /* 0x000fe800000e0000 */
[----:B------:R0:W-:Y:S04]  /*12ed0*/  @!P5 LDGSTS.E.BYPASS.LTC128B.128 [R26+0x18c00], desc[UR36][R2.64], !P0 ;  /* 0x18c00000021adfae */ /* 0x0001e8000c101d64 */
[----:B------:R-:W2:Y:S04]  /*12ee0*/  SHFL.IDX PT, R8, R0, 0x5, 0x181f ;  /* 0x00b81f0000087f89 */ /* 0x000ea800000e0000 */
[----:B------:R-:W-:Y:S01]  /*12ef0*/  SHFL.IDX PT, R0, R0, 0x7, 0x181f ;  /* 0x00f81f0000007f89 */ /* 0x000fe200000e0000 */
[----:B0-----:R-:W-:-:S02]  /*12f00*/  @!P3 IMAD.MOV.U32 R2, RZ, RZ, R10 ;  /* 0x000000ffff02b224 */ /* 0x001fc400078e000a */
[----:B------:R-:W-:Y:S02]  /*12f10*/  @!P3 IMAD.MOV.U32 R3, RZ, RZ, R7 ;  /* 0x000000ffff03b224 */ /* 0x000fe400078e0007 */
[----:B------:R-:W0:Y:S04]  /*12f20*/  SHFL.IDX PT, R7, R4, 0x5, 0x181f ;  /* 0x00b81f0004077f89 */ /* 0x000e2800000e0000 */
[----:B------:R3:W-:Y:S02]  /*12f30*/  @!P3 LDGSTS.E.BYPASS.LTC128B.128 [R26+0x19400], desc[UR36][R2.64], !P0 ;  /* 0x19400000021abfae */ /* 0x0007e4000c101d64 */
[----:B---3--:R-:W-:Y:S02]  /*12f40*/  VIADD R2, R17, 0x50 ;  /* 0x0000005011027836 */ /* 0x008fe40000000000 */
[----:B------:R-:W-:-:S03]  /*12f50*/  @!P2 IMAD.MOV.U32 R3, RZ, RZ, R12 ;  /* 0x000000ffff03a224 */ /* 0x000fc600078e000c */
[----:B------:R-:W-:Y:S01]  /*12f60*/  ISETP.GE.AND P3, PT, R2, R5, PT ;  /* 0x000000050200720c */ /* 0x000fe20003f66270 */
[----:B------:R-:W-:-:S05]  /*12f70*/  @!P2 IMAD.MOV.U32 R2, RZ, RZ, R13 ;  /* 0x000000ffff02a224 */ /* 0x000fca00078e000d */
[----:B------:R3:W-:Y:S07]  /*12f80*/  @!P2 LDGSTS.E.BYPASS.LTC128B.128 [R26+0x19c00], desc[UR36][R2.64], !P0 ;  /* 0x19c00000021aafae */ /* 0x0007ee000c101d64 */
[----:B--2---:R-:W-:Y:S02]  /*12f90*/  @!P3 LEA R8, P1, R20, R8, 0x1 ;  /* 0x000000081408b211 */ /* 0x004fe400078208ff */
[----:B------:R-:W-:Y:S01]  /*12fa0*/  @P3 LOP3.LUT R23, R23, 0x80, RZ, 0xfc, !PT ;  /* 0x0000008017173812 */ /* 0x000fe200078efcff */
[----:B---3--:R-:W2:Y:S01]  /*12fb0*/  SHFL.IDX PT, R2, R4, 0x6, 0x181f ;  /* 0x00d81f0004027f89 */ /* 0x008ea200000e0000 */
[----:B------:R-:W-:-:S02]  /*12fc0*/  VIADD R3, R17, 0x60 ;  /* 0x0000006011037836 */ /* 0x000fc40000000000 */
[----:B------:R-:W-:Y:S01]  /*12fd0*/  LOP3.LUT R23, R23, 0xffffffbf, RZ, 0xc0, !PT ;  /* 0xffffffbf17177812 */ /* 0x000fe200078ec0ff */
[----:B0-----:R-:W-:Y:S01]  /*12fe0*/  @!P3 IMAD.X R7, RZ, RZ, R7, P1 ;  /* 0x000000ffff07b224 */ /* 0x001fe200008e0607 */
[----:B------:R-:W0:Y:S01]  /*12ff0*/  SHFL.IDX PT, R4, R4, 0x7, 0x181f ;  /* 0x00f81f0004047f89 */ /* 0x000e2200000e0000 */
[----:B------:R-:W-:Y:S01]  /*13000*/  ISETP.GE.AND P2, PT, R3, R5, PT ;  /* 0x000000050300720c */ /* 0x000fe20003f46270 */
[----:B------:R-:W-:-:S12]  /*13010*/  @!P4 IMAD.MOV.U32 R3, RZ, RZ, R11 ;  /* 0x000000ffff03c224 */ /* 0x000fd800078e000b */
[----:B------:R-:W-:Y:S02]  /*13020*/  @!P2 LEA R6, P1, R20, R6, 0x1 ;  /* 0x000000061406a211 */ /* 0x000fe400078208ff */
[----:B------:R-:W-:-:S03]  /*13030*/  @P2 LOP3.LUT R23, R23, 0x40, RZ, 0xfc, !PT ;  /* 0x0000004017172812 */ /* 0x000fc600078efcff */
[----:B--2---:R-:W-:Y:S02]  /*13040*/  @!P2 IMAD.X R9, RZ, RZ, R2, P1 ;  /* 0x000000ffff09a224 */ /* 0x004fe400008e0602 */
[----:B------:R-:W-:-:S05]  /*13050*/  @!P4 IMAD.MOV.U32 R2, RZ, RZ, R14 ;  /* 0x000000ffff02c224 */ /* 0x000fca00078e000e */
[----:B------:R2:W-:Y:S02]  /*13060*/  @!P4 LDGSTS.E.BYPASS.LTC128B.128 [R26+0x1a400], desc[UR36][R2.64], !P0 ;  /* 0x1a400000021acfae */ /* 0x0005e4000c101d64 */
[----:B--2---:R-:W-:Y:S02]  /*13070*/  @!P3 IMAD.MOV.U32 R2, RZ, RZ, R8 ;  /* 0x000000ffff02b224 */ /* 0x004fe400078e0008 */
[----:B------:R-:W-:-:S05]  /*13080*/  @!P3 IMAD.MOV.U32 R3, RZ, RZ, R7 ;  /* 0x000000ffff03b224 */ /* 0x000fca00078e0007 */
[----:B------:R2:W-:Y:S02]  /*13090*/  @!P3 LDGSTS.E.BYPASS.LTC128B.128 [R26+0x1ac00], desc[UR36][R2.64], !P0 ;  /* 0x1ac00000021abfae */ /* 0x0005e4000c101d64 */
[----:B--2---:R-:W-:Y:S02]  /*130a0*/  @!P2 IMAD.MOV.U32 R2, RZ, RZ, R6 ;  /* 0x000000ffff02a224 */ /* 0x004fe400078e0006 */
[----:B------:R-:W-:-:S05]  /*130b0*/  @!P2 IMAD.MOV.U32 R3, RZ, RZ, R9 ;  /* 0x000000ffff03a224 */ /* 0x000fca00078e0009 */
[----:B0-----:R2:W-:Y:S02]  /*130c0*/  @!P2 LDGSTS.E.BYPASS.LTC128B.128 [R26+0x1b400], desc[UR36][R2.64], !P0 ;  /* 0x1b400000021aafae */ /* 0x0015e4000c101d64 */
.L_x_15081:
[----:B------:R-:W-:Y:S01]  /*130d0*/  VIADD R17, R17, 0x70 ;  /* 0x0000007011117836 */ /* 0x000fe20000000000 */
[----:B------:R-:W-:-:S04]  /*130e0*/  LOP3.LUT R23, R23, 0xffffbfff, RZ, 0xc0, !PT ;  /* 0xffffbfff17177812 */ /* 0x000fc800078ec0ff */
[----:B------:R-:W-:-:S13]  /*130f0*/  ISETP.GE.AND P2, PT, R17, R5, PT ;  /* 0x000000051100720c */ /* 0x000fda0003f46270 */
[----:B--2---:R-:W-:Y:S02]  /*13100*/  @!P2 LEA R2, P1, R20, R0, 0x1 ;  /* 0x000000001402a211 */ /* 0x004fe400078208ff */
        /* <DEDUP_REMOVED lines=8> */
.L_x_14986:
        /* <DEDUP_REMOVED lines=11> */
[----:B--2---:R-:W-:Y:S05]  /*13240*/  @!P0 BRA `(.L_x_14988) ;  /* 0x0000000000408947 */ /* 0x004fea0003800000 */
        /* <DEDUP_REMOVED lines=16> */
.L_x_14988:
[----:B------:R-:W-:Y:S05]  /*13350*/  BSYNC B6 ;  /* 0x0000000000067941 */ /* 0x000fea0003800000 */
.L_x_14987:
[----:B------:R-:W2:Y:S01]  /*13360*/  LDL.LU R21, [R1+0x8] ;  /* 0x0000080001157983 */ /* 0x000ea20000300800 */
[----:B0-----:R-:W0:Y:S01]  /*13370*/  LDC R2, c[0x0][0x448] ;  /* 0x00011200ff027b82 */ /* 0x001e220000000800 */
[----:B------:R-:W-:Y:S02]  /*13380*/  ULDC.64 UR4, c[0x0][0x398] ;  /* 0x0000e60000047ab9 */ /* 0x000fe40000000a00 */
[----:B------:R-:W3:Y:S04]  /*13390*/  LDL.LU R20, [R1+0xc] ;  /* 0x00000c0001147983 */ /* 0x000ee80000300800 */
[----:B------:R-:W4:Y:S01]  /*133a0*/  LDL.LU R17, [R1] ;  /* 0x0000000001117983 */ /* 0x000f220000300800 */
[----:B0-----:R-:W-:-:S13]  /*133b0*/  ISETP.NE.AND P6, PT, R2, 0x1, PT ;  /* 0x000000010200780c */ /* 0x001fda0003fc5270 */
[----:B------:R-:W0:Y:S08]  /*133c0*/  @P6 LDC R3, c[0x0][0x44c] ;  /* 0x00011300ff036b82 */ /* 0x000e300000000800 */
[----:B------:R-:W5:Y:S01]  /*133d0*/  @P6 LDC R2, c[0x0][0x450] ;  /* 0x00011400ff026b82 */ /* 0x000f620000000800 */
[----:B------:R-:W-:Y:S02]  /*133e0*/  IMAD.MOV.U32 R0, RZ, RZ, R34 ;  /* 0x000000ffff007224 */ /* 0x000fe400078e0022 */
[----:B0-----:R-:W-:-:S05]  /*133f0*/  @P6 IMAD.HI.U32 R3, R34, R3, RZ ;  /* 0x0000000322036227 */ /* 0x001fca00078e00ff */
[----:B-----5:R-:W-:Y:S01]  /*13400*/  @P6 SHF.R.U32.HI R0, RZ, R2, R3 ;  /* 0x00000002ff006219 */ /* 0x020fe20000011603 */
        /* <DEDUP_REMOVED lines=15> */
[----:B------:R-:W-:Y:S02]  /*13500*/  IMAD R4, R17, UR5, R4 ;  /* 0x0000000511047c24 */ /* 0x000fe4000f8e0204 */
[----:B------:R-:W0:Y:S02]  /*13510*/  S2R R17, SR_TID.X ;  /* 0x0000000000117919 */ /* 0x000e240000002100 */
        /* <DEDUP_REMOVED lines=14> */
[----:B0-----:R-:W-:Y:S02]  /*13600*/  IMAD.SHL.U32 R17, R17, 0x8, RZ ;  /* 0x0000000811117824 */ /* 0x001fe400078e00ff */
[----:B------:R-:W-:Y:S01]  /*13610*/  IMAD.IADD R3, R3, 0x1, R0 ;  /* 0x0000000103037824 */ /* 0x000fe200078e0200 */
[C---:B------:R-:W-:Y:S01]  /*13620*/  LEA R0, P0, R2.reuse, UR4, 0x1 ;  /* 0x0000000402007c11 */ /* 0x040fe2000f8008ff */
[----:B------:R-:W-:Y:S01]  /*13630*/  ULDC UR4, c[0x0][0x3b8] ;  /* 0x0000ee0000047ab9 */ /* 0x000fe20000000800 */
[----:B------:R-:W-:Y:S02]  /*13640*/  LOP3.LUT R17, R17, 0x38, RZ, 0xc0, !PT ;  /* 0x0000003811117812 */ /* 0x000fe400078ec0ff */
[----:B------:R-:W-:Y:S02]  /*13650*/  LEA.HI.X R4, R2, UR5, R3, 0x1, P0 ;  /* 0x0000000502047c11 */ /* 0x000fe400080f0c03 */
[----:B------:R-:W-:-:S02]  /*13660*/  LOP3.LUT R9, R17, 0x40, RZ, 0xfc, !PT ;  /* 0x0000004011097812 */ /* 0x000fc400078efcff */
[C---:B------:R-:W-:Y:S02]  /*13670*/  LOP3.LUT R7, R17.reuse, 0x80, RZ, 0xfc, !PT ;  /* 0x0000008011077812 */ /* 0x040fe400078efcff */
[----:B------:R-:W-:Y:S01]  /*13680*/  LOP3.LUT R6, R17, 0xc0, RZ, 0xfc, !PT ;  /* 0x000000c011067812 */ /* 0x000fe200078efcff */
        /* <DEDUP_REMOVED lines=9> */
[----:B------:R-:W2:Y:S10]  /*13720*/  SHFL.IDX PT, R2, R4, RZ, 0x181f ;  /* 0x00181fff04027589 */ /* 0x000eb400000e0000 */
[----:B0-----:R-:W-:-:S02]  /*13730*/  @!P6 LEA R5, P0, R8, R14, 0x1 ;  /* 0x0000000e0805e211 */ /* 0x001fc400078008ff */
[----:B------:R-:W0:Y:S03]  /*13740*/  SHFL.IDX PT, R14, R0, 0x1, 0x181f ;  /* 0x00381f00000e7f89 */ /* 0x000e2600000e0000 */
[----:B--2---:R-:W-:Y:S02]  /*13750*/  @!P6 IMAD.X R3, RZ, RZ, R2, P0 ;  /* 0x000000ffff03e224 */ /* 0x004fe400000e0602 */
[----:B------:R-:W-:Y:S02]  /*13760*/  @!P6 IMAD.MOV.U32 R2, RZ, RZ, R5 ;  /* 0x000000ffff02e224 */ /* 0x000fe400078e0005 */
[----:B------:R-:W2:Y:S04]  /*13770*/  SHFL.IDX PT, R5, R4, 0x1, 0x181f ;  /* 0x00381f0004057f89 */ /* 0x000ea800000e0000 */
        /* <DEDUP_REMOVED lines=8> */
[----:B--2---:R-:W-:Y:S02]  /*13800*/  @!P5 IMAD.X R7, RZ, RZ, R5, P0 ;  /* 0x000000ffff07d224 */ /* 0x004fe400000e0605 */
[----:B------:R-:W2:Y:S01]  /*13810*/  SHFL.IDX PT, R5, R4, 0x2, 0x181f ;  /* 0x00581f0004057f89 */ /* 0x000ea200000e0000 */
[----:B---3--:R-:W-:Y:S02]  /*13820*/  @!P5 IMAD.MOV.U32 R2, RZ, RZ, R6 ;  /* 0x000000ffff02d224 */ /* 0x008fe400078e0006 */
        /* <DEDUP_REMOVED lines=16> */
[----:B--2---:R-:W-:Y:S02]  /*13930*/  @!P5 IMAD.X R7, RZ, RZ, R5, P0 ;  /* 0x000000ffff07d224 */ /* 0x004fe400000e0605 */
[----:B------:R-:W2:Y:S01]  /*13940*/  SHFL.IDX PT, R5, R4, 0x3, 0x181f ;  /* 0x00781f0004057f89 */ /* 0x000ea200000e0000 */
[----:B---3--:R-:W-:Y:S02]  /*13950*/  @!P5 IMAD.MOV.U32 R2, RZ, RZ, R6 ;  /* 0x000000ffff02d224 */ /* 0x008fe400078e0006 */
[----:B------:R-:W-:-:S05]  /*13960*/  @!P5 IMAD.MOV.U32 R3, RZ, RZ, R7 ;  /* 0x000000ffff03d224 */ /* 0x000fca00078e0007 */
[----:B------:R-:W-:Y:S04]  /*13970*/  @!P5 LDGSTS.E.BYPASS.LTC128B.128 [R26+0x23400], desc[UR36][R2.64], !P4 ;  /* 0x23400000021adfae */ /* 0x000fe8000e101d64 */
[----:B------:R-:W-:Y:S04]  /*13980*/  @!P5 LDGSTS.E.BYPASS.LTC128B.128 [R26+0x27400], desc[UR36][R2.64+0x80], !P3 ;  /* 0x27400080021adfae */ /* 0x000fe8000d901d64 */
[----:B------:R-:W-:Y:S01]  /*13990*/  @!P5 LDGSTS.E.BYPASS.LTC128B.128 [R26+0x2b400], desc[UR36][R2.64+0x100], !P2 ;  /* 0x2b400100021adfae */ /* 0x000fe2000d101d64 */
[----:B0-----:R-:W-:-:S03]  /*139a0*/  @!P6 LEA R6, P0, R8, R14, 0x1 ;  /* 0x0000000e0806e211 */ /* 0x001fc600078008ff */
[----:B------:R0:W-:Y:S01]  /*139b0*/  @!P5 LDGSTS.E.BYPASS.LTC128B.128 [R26+0x2f400], desc[UR36][R2.64+0x180], !P1 ;  /* 0x2f400180021adfae */ /* 0x0001e2000c901d64 */
[----:B------:R-:W-:-:S03]  /*139c0*/  LOP3.LUT P5, RZ, R23, 0x100000, RZ, 0xc0, !PT ;  /* 0x0010000017ff7812 */ /* 0x000fc600078ac0ff */
[----:B------:R-:W3:Y:S01]  /*139d0*/  SHFL.IDX PT, R14, R0, 0x4, 0x181f ;  /* 0x00981f00000e7f89 */ /* 0x000ee200000e0000 */
[----:B--2---:R-:W-:-:S03]  /*139e0*/  @!P6 IMAD.X R7, RZ, RZ, R5, P0 ;  /* 0x000000ffff07e224 */ /* 0x004fc600000e0605 */
[----:B------:R-:W2:Y:S01]  /*139f0*/  SHFL.IDX PT, R5, R4, 0x4, 0x181f ;  /* 0x00981f0004057f89 */ /* 0x000ea200000e0000 */
[----:B0-----:R-:W-:Y:S01]  /*13a00*/  @!P6 MOV R2, R6 ;  /* 0x000000060002e202 */ /* 0x001fe20000000f00 */
[----:B------:R-:W-:-:S05]  /*13a10*/  @!P6 IMAD.MOV.U32 R3, RZ, RZ, R7 ;  /* 0x000000ffff03e224 */ /* 0x000fca00078e0007 */
[----:B------:R-:W-:Y:S04]  /*13a20*/  @!P6 LDGSTS.E.BYPASS.LTC128B.128 [R26+0x23c00], desc[UR36][R2.64], !P4 ;  /* 0x23c00000021aefae */ /* 0x000fe8000e101d64 */
[----:B------:R-:W-:Y:S04]  /*13a30*/  @!P6 LDGSTS.E.BYPASS.LTC128B.128 [R26+0x27c00], desc[UR36][R2.64+0x80], !P3 ;  /* 0x27c00080021aefae */ /* 0x000fe8000d901d64 */
[----:B------:R-:W-:Y:S01]  /*13a40*/  @!P6 LDGSTS.E.BYPASS.LTC128B.128 [R26+0x2bc00], desc[UR36][R2.64+0x100], !P2 ;  /* 0x2bc00100021aefae */ /* 0x000fe2000d101d64 */
[----:B---3--:R-:W-:-:S03]  /*13a50*/  @!P5 LEA R6, P0, R8, R14, 0x1 ;  /* 0x0000000e0806d211 */ /* 0x008fc600078008ff */
[----:B------:R-:W0:Y:S02]  /*13a60*/  SHFL.IDX PT, R14, R0, 0x5, 0x181f ;  /* 0x00b81f00000e7f89 */ /* 0x000e2400000e0000 */
[----:B--2---:R-:W-:Y:S02]  /*13a70*/  @!P5 IMAD.X R7, RZ, RZ, R5, P0 ;  /* 0x000000ffff07d224 */ /* 0x004fe400000e0605 */
[----:B------:R2:W-:Y:S01]  /*13a80*/  @!P6 LDGSTS.E.BYPASS.LTC128B.128 [R26+0x2fc00], desc[UR36][R2.64+0x180], !P1 ;  /* 0x2fc00180021aefae */ /* 0x0005e2000c901d64 */
[----:B------:R-:W-:-:S03]  /*13a90*/  LOP3.LUT P6, RZ, R23, 0x80000, RZ, 0xc0, !PT ;  /* 0x0008000017ff7812 */ /* 0x000fc600078cc0ff */
[----:B------:R-:W3:Y:S01]  /*13aa0*/  SHFL.IDX PT, R5, R4, 0x5, 0x181f ;  /* 0x00b81f0004057f89 */ /* 0x000ee200000e0000 */
[----:B--2---:R-:W-:Y:S02]  /*13ab0*/  @!P5 IMAD.MOV.U32 R2, RZ, RZ, R6 ;  /* 0x000000ffff02d224 */ /* 0x004fe400078e0006 */
[----:B------:R-:W-:-:S05]  /*13ac0*/  @!P5 IMAD.MOV.U32 R3, RZ, RZ, R7 ;  /* 0x000000ffff03d224 */ /* 0x000fca00078e0007 */
[----:B------:R-:W-:Y:S02]  /*13ad0*/  @!P5 LDGSTS.E.BYPASS.LTC128B.128 [R26+0x24400], desc[UR36][R2.64], !P4 ;  /* 0x24400000021adfae */ /* 0x000fe4000e101d64 */
[----:B0-----:R-:W-:Y:S02]  /*13ae0*/  @!P6 LEA R6, P0, R8, R14, 0x1 ;  /* 0x0000000e0806e211 */ /* 0x001fe400078008ff */
[----:B------:R-:W0:Y:S04]  /*13af0*/  SHFL.IDX PT, R14, R0, 0x6, 0x181f ;  /* 0x00d81f00000e7f89 */ /* 0x000e2800000e0000 */
[----:B------:R-:W-:Y:S01]  /*13b00*/  @!P5 LDGSTS.E.BYPASS.LTC128B.128 [R26+0x28400], desc[UR36][R2.64+0x80], !P3 ;  /* 0x28400080021adfae */ /* 0x000fe2000d901d64 */
[----:B---3--:R-:W-:-:S03]  /*13b10*/  @!P6 IMAD.X R7, RZ, RZ, R5, P0 ;  /* 0x000000ffff07e224 */ /* 0x008fc600000e0605 */
[----:B------:R-:W2:Y:S04]  /*13b20*/  SHFL.IDX PT, R5, R4, 0x6, 0x181f ;  /* 0x00d81f0004057f89 */ /* 0x000ea800000e0000 */
[----:B------:R-:W-:Y:S04]  /*13b30*/  @!P5 LDGSTS.E.BYPASS.LTC128B.128 [R26+0x2c400], desc[UR36][R2.64+0x100], !P2 ;  /* 0x2c400100021adfae */ /* 0x000fe8000d101d64 */
[----:B------:R3:W-:Y:S01]  /*13b40*/  @!P5 LDGSTS.E.BYPASS.LTC128B.128 [R26+0x30400], desc[UR36][R2.64+0x180], !P1 ;  /* 0x30400180021adfae */ /* 0x0007e2000c901d64 */
[----:B------:R-:W-:Y:S01]  /*13b50*/  LOP3.LUT P5, RZ, R23, 0x40000, RZ, 0xc0, !PT ;  /* 0x0004000017ff7812 */ /* 0x000fe200078ac0ff */
[----:B---3--:R-:W-:-:S02]  /*13b60*/  @!P6 IMAD.MOV.U32 R2, RZ, RZ, R6 ;  /* 0x000000ffff02e224 */ /* 0x008fc400078e0006 */
[----:B------:R-:W-:-:S10]  /*13b70*/  @!P6 IMAD.MOV.U32 R3, RZ, RZ, R7 ;  /* 0x000000ffff03e224 */ /* 0x000fd400078e0007 */
[----:B0-----:R-:W-:Y:S02]  /*13b80*/  @!P5 LEA R6, P0, R8, R14, 0x1 ;  /* 0x0000000e0806d211 */ /* 0x001fe400078008ff */
[----:B------:R0:W3:Y:S03]  /*13b90*/  SHFL.IDX PT, R14, R0, 0x7, 0x181f ;  /* 0x00f81f00000e7f89 */ /* 0x0000e600000e0000 */
[----:B--2---:R-:W-:Y:S01]  /*13ba0*/  @!P5 IMAD.X R7, RZ, RZ, R5, P0 ;  /* 0x000000ffff07d224 */ /* 0x004fe200000e0605 */
[----:B------:R-:W-:Y:S04]  /*13bb0*/  @!P6 LDGSTS.E.BYPASS.LTC128B.128 [R26+0x24c00], desc[UR36][R2.64], !P4 ;  /* 0x24c00000021aefae */ /* 0x000fe8000e101d64 */
[----:B------:R-:W-:Y:S04]  /*13bc0*/  @!P6 LDGSTS.E.BYPASS.LTC128B.128 [R26+0x28c00], desc[UR36][R2.64+0x80], !P3 ;  /* 0x28c00080021aefae */ /* 0x000fe8000d901d64 */
[----:B------:R-:W-:Y:S04]  /*13bd0*/  @!P6 LDGSTS.E.BYPASS.LTC128B.128 [R26+0x2cc00], desc[UR36][R2.64+0x100], !P2 ;  /* 0x2cc00100021aefae */ /* 0x000fe8000d101d64 */
[----:B------:R2:W-:Y:S04]  /*13be0*/  @!P6 LDGSTS.E.BYPASS.LTC128B.128 [R26+0x30c00], desc[UR36][R2.64+0x180], !P1 ;  /* 0x30c00180021aefae */ /* 0x0005e8000c901d64 */
[----:B------:R0:W4:Y:S01]  /*13bf0*/  SHFL.IDX PT, R5, R4, 0x7, 0x181f ;  /* 0x00f81f0004057f89 */ /* 0x00012200000e0000 */
[----:B--2---:R-:W-:-:S02]  /*13c00*/  @!P5 IMAD.MOV.U32 R2, RZ, RZ, R6 ;  /* 0x000000ffff02d224 */ /* 0x004fc400078e0006 */
[----:B------:R-:W-:-:S05]  /*13c10*/  @!P5 IMAD.MOV.U32 R3, RZ, RZ, R7 ;  /* 0x000000ffff03d224 */ /* 0x000fca00078e0007 */
[----:B------:R0:W-:Y:S04]  /*13c20*/  @!P5 LDGSTS.E.BYPASS.LTC128B.128 [R26+0x25400], desc[UR36][R2.64], !P4 ;  /* 0x25400000021adfae */ /* 0x0001e8000e101d64 */
[----:B------:R0:W-:Y:S04]  /*13c30*/  @!P5 LDGSTS.E.BYPASS.LTC128B.128 [R26+0x29400], desc[UR36][R2.64+0x80], !P3 ;  /* 0x29400080021adfae */ /* 0x0001e8000d901d64 */
[----:B------:R0:W-:Y:S04]  /*13c40*/  @!P5 LDGSTS.E.BYPASS.LTC128B.128 [R26+0x2d400], desc[UR36][R2.64+0x100], !P2 ;  /* 0x2d400100021adfae */ /* 0x0001e8000d101d64 */
[----:B---34-:R0:W-:Y:S02]  /*13c50*/  @!P5 LDGSTS.E.BYPASS.LTC128B.128 [R26+0x31400], desc[UR36][R2.64+0x180], !P1 ;  /* 0x31400180021adfae */ /* 0x0181e4000c901d64 */
.L_x_15099:
        /* <DEDUP_REMOVED lines=12> */
.L_x_14991:
[----:B------:R-:W-:Y:S05]  /*13d20*/  BSYNC B0 ;  /* 0x0000000000007941 */ /* 0x000fea0003800000 */
.L_x_14990:
[----:B------:R-:W-:Y:S01]  /*13d30*/  NOP ;  /* 0x0000000000007918 */ /* 0x000fe20000000000 */
[----:B------:R-:W-:-:S13]  /*13d40*/  PLOP3.LUT P0, PT, PT, PT, PT, 0x80, 0x0 ;  /* 0x000000000000781c */ /* 0x000fda0003f0f070 */
.L_x_14992:
[----:B------:R-:W-:Y:S02]  /*13d50*/  PLOP3.LUT P1, PT, P1, P0, PT, 0xa2, 0x0 ;  /* 0x000000000000781c */ /* 0x000fe40000f21472 */
[----:B------:R-:W-:-:S08]  /*13d60*/  @P0 R2UR P1, UR4, R22 ;  /* 0x00000000160402ca */ /* 0x000fd00000020000 */
[----:B------:R-:W-:-:S05]  /*13d70*/  @P0 PLOP3.LUT P0, PT, P1, PT, PT, 0x80, 0x0 ;  /* 0x000000000000081c */ /* 0x000fca0000f0f070 */
[----:B------:R-:W-:Y:S01]  /*13d80*/  @!P1 SYNCS.ARRIVE.TRANS64.RED.A0T1 RZ, [UR4+0x32410], RZ ;  /* 0x032410ffffff99a7 */ /* 0x000fe20008200404 */
[----:B------:R-:W-:Y:S07]  /*13d90*/  @!P1 ARRIVES.LDGSTSBAR.64.TRANSCNT [UR4+0x32410] ;  /* 0x03241000ff0099b0 */ /* 0x000fee0008000a84 */
[----:B------:R-:W-:Y:S05]  /*13da0*/  @P0 BRA.U.ANY `(.L_x_14992) ;  /* 0xfffffffd00e80947 */ /* 0x000fea000393ffff */
[----:B0-2---:R-:W2:Y:S02]  /*13db0*/  LDL.LU R2, [R1+0x1c] ;  /* 0x00001c0001027983 */ /* 0x005ea40000300800 */
        /* <DEDUP_REMOVED lines=11> */
.L_x_15100:
[----:B------:R-:W-:Y:S05]  /*13e70*/  BSYNC B0 ;  /* 0x0000000000007941 */ /* 0x000fea0003800000 */
.L_x_14993:
[----:B------:R-:W-:-:S13]  /*13e80*/  LOP3.LUT P0, RZ, R23, 0x400, RZ, 0xc0, !PT ;  /* 0x0000040017ff7812 */ /* 0x000fda000780c0ff */
[----:B------:R-:W-:Y:S05]  /*13e90*/  @!P0 BRA `(.L_x_14995) ;  /* 0x0000000000048947 */ /* 0x000fea0003800000 */
[----:B------:R-:W-:Y:S01]  /*13ea0*/  BPT.TRAP 0x1 ;  /* 0x000000040000795c */ /* 0x000fe20000300000 */
.L_x_14995:
[----:B------:R-:W-:Y:S01]  /*13eb0*/  SHF.L.U32 R0, R27, 0x1f, RZ ;  /* 0x0000001f1b007819 */ /* 0x000fe200000006ff */
[----:B------:R-:W-:Y:S03]  /*13ec0*/  BSSY B0, `(.L_x_14996) ;  /* 0x0000003000007945 */ /* 0x000fe60003800000 */
[----:B------:R-:W2:Y:S02]  /*13ed0*/  SYNCS.PHASECHK.TRANS64.TRYWAIT P0, [R25+URZ+0x32460], R0 ;  /* 0x03246000190075a7 */ /* 0x000ea4000800017f */
[----:B--2---:R-:W-:Y:S05]  /*13ee0*/  @!P0 BRA `(.L_x_14997) ;  /* 0x0000004c00548947 */ /* 0x004fea0003800000 */
.L_x_15101:
[----:B------:R-:W-:Y:S05]  /*13ef0*/  BSYNC B0 ;  /* 0x0000000000007941 */ /* 0x000fea0003800000 */
.L_x_14996:
[----:B------:R-:W2:Y:S01]  /*13f00*/  LDL.LU R2, [R1+0x14] ;  /* 0x0000140001027983 */ /* 0x000ea20000300800 */
[----:B------:R-:W-:Y:S01]  /*13f10*/  ULDC.64 UR4, c[0x0][0x328] ;  /* 0x0000ca0000047ab9 */ /* 0x000fe20000000a00 */
[----:B------:R-:W-:Y:S02]  /*13f20*/  ULDC.64 UR6, c[0x0][0x318] ;  /* 0x0000c60000067ab9 */ /* 0x000fe40000000a00 */
[----:B------:R-:W3:Y:S04]  /*13f30*/  LDL.LU R6, [R1+0x18] ;  /* 0x0000180001067983 */ /* 0x000ee80000300800 */
[----:B------:R-:W4:Y:S01]  /*13f40*/  LDL.LU R4, [R1+0x20] ;  /* 0x0000200001047983 */ /* 0x000f220000300800 */
[C---:B------:R-:W-:Y:S02]  /*13f50*/  LOP3.LUT P3, RZ, R23.reuse, 0x10, RZ, 0xc0, !PT ;  /* 0x0000001017ff7812 */ /* 0x040fe4000786c0ff */
[----:B------:R-:W-:-:S02]  /*13f60*/  LOP3.LUT P2, RZ, R23, 0x8, RZ, 0xc0, !PT ;  /* 0x0000000817ff7812 */ /* 0x000fc4000784c0ff */
[C---:B------:R-:W-:Y:S02]  /*13f70*/  LOP3.LUT P1, RZ, R23.reuse, 0x4, RZ, 0xc0, !PT ;  /* 0x0000000417ff7812 */ /* 0x040fe4000782c0ff */
[----:B------:R-:W-:Y:S02]  /*13f80*/  LOP3.LUT P4, RZ, R23, 0x1, RZ, 0xc0, !PT ;  /* 0x0000000117ff7812 */ /* 0x000fe4000788c0ff */
[----:B------:R-:W-:Y:S01]  /*13f90*/  SEL R7, RZ, 0x8, P1 ;  /* 0x00000008ff077807 */ /* 0x000fe20000800000 */
[----:B--2---:R-:W-:Y:S02]  /*13fa0*/  IMAD R0, R2, UR4, RZ ;  /* 0x0000000402007c24 */ /* 0x004fe4000f8e02ff */
[----:B0-----:R-:W-:-:S04]  /*13fb0*/  IMAD.WIDE.U32 R2, R37, UR4, RZ ;  /* 0x0000000425027c25 */ /* 0x001fc8000f8e00ff */
[----:B------:R-:W-:Y:S01]  /*13fc0*/  IMAD R5, R37, UR5, R0 ;  /* 0x0000000525057c24 */ /* 0x000fe2000f8e0200 */
[----:B------:R-:W-:Y:S01]  /*13fd0*/  ULDC.64 UR4, c[0x0][0x338] ;  /* 0x0000ce0000047ab9 */ /* 0x000fe20000000a00 */
[----:B------:R-:W-:Y:S02]  /*13fe0*/  SEL R0, RZ, 0x2, P3 ;  /* 0x00000002ff007807 */ /* 0x000fe40001800000 */
        /* <DEDUP_REMOVED lines=40> */
[----:B0-----:R-:W-:Y:S02]  /*14270*/  IADD3.X R9, RZ, R3, RZ, P3, !PT ;  /* 0x00000003ff097210 */ /* 0x001fe40001ffe4ff */
        /* <DEDUP_REMOVED lines=45> */
.L_x_15115:
        /* <DEDUP_REMOVED lines=15> */
.L_x_14999:
        /* <DEDUP_REMOVED lines=10> */
.L_x_15000:
[----:B0-----:R-:W2:Y:S01]  /*146e0*/  LDL.LU R2, [R1+0x10] ;  /* 0x0000100001027983 */ /* 0x001ea20000300800 */
[----:B------:R0:W-:Y:S01]  /*146f0*/  SYNCS.ARRIVE.TRANS64.A1T0 RZ, [R25+URZ+0x32450], RZ ;  /* 0x032450ff19ff79a7 */ /* 0x0001e2000810003f */
[----:B------:R-:W-:Y:S01]  /*14700*/  BSSY B0, `(.L_x_15001) ;  /* 0x00000d9000007945 */ /* 0x000fe20003800000 */
[----:B--2---:R-:W-:-:S05]  /*14710*/  VIADD R21, R2, 0xfffffffe ;  /* 0xfffffffe02157836 */ /* 0x004fca0000000000 */
[----:B------:R-:W-:-:S13]  /*14720*/  ISETP.GE.AND P0, PT, R21, R30, PT ;  /* 0x0000001e1500720c */ /* 0x000fda0003f06270 */
[----:B0-----:R-:W-:Y:S05]  /*14730*/  @!P0 BRA `(.L_x_15002) ;  /* 0x0000000c00548947 */ /* 0x001fea0003800000 */
.L_x_15015:
[----:B0-----:R-:W0:Y:S01]  /*14740*/  S2R R2, SR_TID.X ;  /* 0x0000000000027919 */ /* 0x001e220000002100 */
[----:B--2---:R-:W2:Y:S01]  /*14750*/  LDC R3, c[0x0][0x430] ;  /* 0x00010c00ff037b82 */ /* 0x004ea20000000800 */
[----:B------:R-:W-:Y:S01]  /*14760*/  IMAD R8, R21, 0x60, R32 ;  /* 0x0000006015087824 */ /* 0x000fe200078e0220 */
[----:B------:R-:W-:Y:S01]  /*14770*/  LOP3.LUT P1, RZ, R23, 0x400, RZ, 0xc0, !PT ;  /* 0x0000040017ff7812 */ /* 0x000fe2000782c0ff */
[----:B------:R-:W-:Y:S01]  /*14780*/  VIADD R24, R24, 0x1 ;  /* 0x0000000118187836 */ /* 0x000fe20000000000 */
[----:B--2---:R-:W-:Y:S02]  /*14790*/  ISETP.NE.AND P0, PT, R3, 0x1, PT ;  /* 0x000000010300780c */ /* 0x004fe40003f05270 */
[----:B0-----:R-:W-:-:S04]  /*147a0*/  LOP3.LUT R2, R2, 0x7f, RZ, 0xc0, !PT ;  /* 0x0000007f02027812 */ /* 0x001fc800078ec0ff */
[----:B------:R-:W-:Y:S02]  /*147b0*/  SHF.R.U32.HI R4, RZ, 0x3, R2 ;  /* 0x00000003ff047819 */ /* 0x000fe40000011602 */
[----:B------:R-:W0:Y:S05]  /*147c0*/  S2R R2, SR_TID.X ;  /* 0x0000000000027919 */ /* 0x000e2a0000002100 */
[----:B------:R-:W2:Y:S08]  /*147d0*/  @P0 LDC R3, c[0x0][0x434] ;  /* 0x00010d00ff030b82 */ /* 0x000eb00000000800 */
[----:B---3--:R-:W3:Y:S01]  /*147e0*/  @P0 LDC R7, c[0x0][0x438] ;  /* 0x00010e00ff070b82 */ /* 0x008ee20000000800 */
[----:B0-----:R-:W-:-:S05]  /*147f0*/  IMAD.SHL.U32 R2, R2, 0x10, RZ ;  /* 0x0000001002027824 */ /* 0x001fca00078e00ff */
[----:B------:R-:W-:-:S04]  /*14800*/  LOP3.LUT R2, R4, 0x70, R2, 0xf8, !PT ;  /* 0x0000007004027812 */ /* 0x000fc800078ef802 */
[C---:B------:R-:W-:Y:S01]  /*14810*/  ISETP.GT.U32.AND P2, PT, R2.reuse, 0x5f, PT ;  /* 0x0000005f0200780c */ /* 0x040fe20003f44070 */
[----:B------:R-:W-:-:S04]  /*14820*/  IMAD.IADD R8, R2, 0x1, R8 ;  /* 0x0000000102087824 */ /* 0x000fc800078e0208 */
[----:B--2---:R-:W-:-:S04]  /*14830*/  @P0 IMAD.HI.U32 R2, R8, R3, RZ ;  /* 0x0000000308020227 */ /* 0x004fc800078e00ff */
[----:B------:R-:W-:Y:S01]  /*14840*/  IMAD.MOV.U32 R9, RZ, RZ, R8 ;  /* 0x000000ffff097224 */ /* 0x000fe200078e0008 */
[----:B---3--:R-:W-:-:S03]  /*14850*/  @P0 SHF.R.U32.HI R9, RZ, R7, R2 ;  /* 0x00000007ff090219 */ /* 0x008fc60000011602 */
[----:B------:R-:W0:Y:S01]  /*14860*/  @!P2 LDC.64 R4, c[0x0][0x428] ;  /* 0x00010a00ff04ab82 */ /* 0x000e220000000a00 */
[----:B------:R-:W-:-:S07]  /*14870*/  @!P2 SHF.R.S32.HI R3, RZ, 0x1f, R9 ;  /* 0x0000001fff03a819 */ /* 0x000fce0000011409 */
[----:B------:R-:W2:Y:S01]  /*14880*/  @!P2 LDC.64 R6, c[0x0][0x418] ;  /* 0x00010600ff06ab82 */ /* 0x000ea20000000a00 */
[----:B0-----:R-:W-:-:S04]  /*14890*/  @!P2 IMAD R2, R33, R4, RZ ;  /* 0x000000042102a224 */ /* 0x001fc800078e02ff */
[----:B------:R-:W-:Y:S02]  /*148a0*/  @!P2 IMAD R5, R28, R5, R2 ;  /* 0x000000051c05a224 */ /* 0x000fe400078e0202 */
[----:B------:R-:W-:-:S04]  /*148b0*/  @!P2 IMAD.MOV.U32 R2, RZ, RZ, R9 ;  /* 0x000000ffff02a224 */ /* 0x000fc800078e0009 */
[----:B------:R-:W-:-:S04]  /*148c0*/  @!P2 IMAD.WIDE.U32 R2, R28, R4, R2 ;  /* 0x000000041c02a225 */ /* 0x000fc800078e0002 */
[----:B------:R-:W-:Y:S01]  /*148d0*/  @!P2 IMAD.IADD R3, R5, 0x1, R3 ;  /* 0x000000010503a824 */ /* 0x000fe200078e0203 */
[----:B--2---:R-:W-:Y:S01]  /*148e0*/  @!P2 LEA R6, P0, R2, R6, 0x2 ;  /* 0x000000060206a211 */ /* 0x004fe200078010ff */
        /* <DEDUP_REMOVED lines=16> */
.L_x_15003:
[----:B------:R-:W-:Y:S01]  /*149f0*/  IMAD R10, R24, 0x8, R22 ;  /* 0x00000008180a7824 */ /* 0x000fe200078e0216 */
[----:B------:R-:W-:Y:S01]  /*14a00*/  SHF.L.U32 R20, R27, 0x1f, RZ ;  /* 0x0000001f1b147819 */ /* 0x000fe200000006ff */
[----:B------:R-:W-:Y:S01]  /*14a10*/  BSSY B1, `(.L_x_15004) ;  /* 0x0000004000017945 */ /* 0x000fe20003800000 */
[----:B------:R-:W-:Y:S02]  /*14a20*/  SHF.R.S32.HI R9, RZ, 0x1f, R5 ;  /* 0x0000001fff097819 */ /* 0x000fe40000011405 */
[----:B------:R-:W2:Y:S02]  /*14a30*/  SYNCS.PHASECHK.TRANS64.TRYWAIT P0, [R10+URZ+0x32440], R20 ;  /* 0x032440140a0075a7 */ /* 0x000ea4000800017f */
[----:B--2---:R-:W-:Y:S05]  /*14a40*/  @!P0 BRA `(.L_x_15005) ;  /* 0x0000004800d08947 */ /* 0x004fea0003800000 */
.L_x_15116:
[----:B------:R-:W-:Y:S05]  /*14a50*/  BSYNC B1 ;  /* 0x0000000000017941 */ /* 0x000fea0003800000 */
.L_x_15004:
        /* <DEDUP_REMOVED lines=23> */
[----:B------:R-:W3:Y:S04]  /*14bd0*/  SHFL.IDX PT, R3, R8, RZ, 0x181f ;  /* 0x00181fff08037589 */ /* 0x000ee800000e0000 */
[----:B------:R-:W-:Y:S01]  /*14be0*/  SHFL.IDX PT, R14, R6, 0x5, 0x181f ;  /* 0x00b81f00060e7f89 */ /* 0x000fe200000e0000 */
[----:B0-----:R-:W-:-:S05]  /*14bf0*/  IADD3 R2, P0, R2, R0, RZ ;  /* 0x0000000002027210 */ /* 0x001fca0007f1e0ff */
[----:B---3--:R-:W-:-:S05]  /*14c00*/  IMAD.X R3, RZ, RZ, R3, P0 ;  /* 0x000000ffff037224 */ /* 0x008fca00000e0603 */
[----:B------:R0:W-:Y:S04]  /*14c10*/  LDGSTS.E.BYPASS.LTC128B.128 [R7+0x1c400], desc[UR36][R2.64], !P1 ;  /* 0x1c40000002077fae */ /* 0x0001e8000c901d64 */
[----:B0-----:R-:W0:Y:S04]  /*14c20*/  SHFL.IDX PT, R2, R6, 0x1, 0x181f ;  /* 0x00381f0006027f89 */ /* 0x001e2800000e0000 */
[----:B------:R-:W3:Y:S01]  /*14c30*/  SHFL.IDX PT, R3, R8, 0x1, 0x181f ;  /* 0x00381f0008037f89 */ /* 0x000ee200000e0000 */
[----:B0-----:R-:W-:-:S04]  /*14c40*/  IADD3 R2, P0, R2, R0, RZ ;  /* 0x0000000002027210 */ /* 0x001fc80007f1e0ff */
[----:B---3--:R-:W-:-:S05]  /*14c50*/  IADD3.X R3, RZ, R3, RZ, P0, !PT ;  /* 0x00000003ff037210 */ /* 0x008fca00007fe4ff */
[----:B------:R0:W-:Y:S04]  /*14c60*/  LDGSTS.E.BYPASS.LTC128B.128 [R7+0x1cc00], desc[UR36][R2.64], !P1 ;  /* 0x1cc0000002077fae */ /* 0x0001e8000c901d64 */
[----:B0-----:R-:W0:Y:S04]  /*14c70*/  SHFL.IDX PT, R2, R6, 0x2, 0x181f ;  /* 0x00581f0006027f89 */ /* 0x001e2800000e0000 */
[----:B------:R-:W3:Y:S01]  /*14c80*/  SHFL.IDX PT, R3, R8, 0x2, 0x181f ;  /* 0x00581f0008037f89 */ /* 0x000ee200000e0000 */
[----:B0-----:R-:W-:-:S05]  /*14c90*/  IADD3 R2, P0, R2, R0, RZ ;  /* 0x0000000002027210 */ /* 0x001fca0007f1e0ff */
[----:B---3--:R-:W-:-:S05]  /*14ca0*/  IMAD.X R3, RZ, RZ, R3, P0 ;  /* 0x000000ffff037224 */ /* 0x008fca00000e0603 */
[----:B------:R0:W-:Y:S04]  /*14cb0*/  LDGSTS.E.BYPASS.LTC128B.128 [R7+0x1d400], desc[UR36][R2.64], !P1 ;  /* 0x1d40000002077fae */ /* 0x0001e8000c901d64 */
[----:B0-----:R-:W0:Y:S04]  /*14cc0*/  SHFL.IDX PT, R2, R6, 0x3, 0x181f ;  /* 0x00781f0006027f89 */ /* 0x001e2800000e0000 */
[----:B------:R-:W3:Y:S01]  /*14cd0*/  SHFL.IDX PT, R3, R8, 0x3, 0x181f ;  /* 0x00781f0008037f89 */ /* 0x000ee200000e0000 */
[----:B0-----:R-:W-:-:S05]  /*14ce0*/  IADD3 R2, P0, R2, R0, RZ ;  /* 0x0000000002027210 */ /* 0x001fca0007f1e0ff */
[----:B---3--:R-:W-:-:S05]  /*14cf0*/  IMAD.X R3, RZ, RZ, R3, P0 ;  /* 0x000000ffff037224 */ /* 0x008fca00000e0603 */
[----:B------:R0:W-:Y:S04]  /*14d00*/  LDGSTS.E.BYPASS.LTC128B.128 [R7+0x1dc00], desc[UR36][R2.64], !P1 ;  /* 0x1dc0000002077fae */ /* 0x0001e8000c901d64 */
[----:B0-----:R-:W0:Y:S04]  /*14d10*/  SHFL.IDX PT, R2, R6, 0x4, 0x181f ;  /* 0x00981f0006027f89 */ /* 0x001e2800000e0000 */
[----:B------:R-:W3:Y:S04]  /*14d20*/  SHFL.IDX PT, R3, R8, 0x4, 0x181f ;  /* 0x00981f0008037f89 */ /* 0x000ee800000e0000 */
[----:B------:R-:W4:Y:S01]  /*14d30*/  SHFL.IDX PT, R8, R8, 0x5, 0x181f ;  /* 0x00b81f0008087f89 */ /* 0x000f2200000e0000 */
[----:B0-----:R-:W-:-:S05]  /*14d40*/  IADD3 R2, P0, R2, R0, RZ ;  /* 0x0000000002027210 */ /* 0x001fca0007f1e0ff */
[----:B---3--:R-:W-:-:S05]  /*14d50*/  IMAD.X R3, RZ, RZ, R3, P0 ;  /* 0x000000ffff037224 */ /* 0x008fca00000e0603 */
[----:B----4-:R0:W-:Y:S03]  /*14d60*/  LDGSTS.E.BYPASS.LTC128B.128 [R7+0x1e400], desc[UR36][R2.64], !P1 ;  /* 0x1e40000002077fae */ /* 0x0101e6000c901d64 */
.L_x_15130:
        /* <DEDUP_REMOVED lines=8> */
.L_x_15007:
        /* <DEDUP_REMOVED lines=10> */
.L_x_15008:
[----:B------:R3:W-:Y:S01]  /*14e90*/  SYNCS.ARRIVE.TRANS64.A1T0 RZ, [R10+URZ+0x32430], RZ ;  /* 0x032430ff0aff79a7 */ /* 0x0007e2000810003f */
[----:B------:R-:W-:Y:S05]  /*14ea0*/  @!P3 BRA `(.L_x_15009) ;  /* 0x000000000004b947 */ /* 0x000fea0003800000 */
[----:B------:R-:W-:Y:S01]  /*14eb0*/  BPT.TRAP 0x1 ;  /* 0x000000040000795c */ /* 0x000fe20000300000 */
.L_x_15009:
[----:B------:R-:W4:Y:S01]  /*14ec0*/  SYNCS.PHASECHK.TRANS64.TRYWAIT P0, [R10+URZ+0x32460], R20 ;  /* 0x032460140a0075a7 */ /* 0x000f22000800017f */
[----:B------:R-:W-:Y:S04]  /*14ed0*/  BSSY B1, `(.L_x_15010) ;  /* 0x0000002000017945 */ /* 0x000fe80003800000 */
[----:B----4-:R-:W-:Y:S05]  /*14ee0*/  @!P0 BRA `(.L_x_15011) ;  /* 0x0000004c005c8947 */ /* 0x010fea0003800000 */
.L_x_15131:
[----:B------:R-:W-:Y:S05]  /*14ef0*/  BSYNC B1 ;  /* 0x0000000000017941 */ /* 0x000fea0003800000 */
.L_x_15010:
[----:B------:R-:W-:Y:S01]  /*14f00*/  ULDC.64 UR4, c[0x0][0x328] ;  /* 0x0000ca0000047ab9 */ /* 0x000fe20000000a00 */
[----:B------:R-:W-:Y:S01]  /*14f10*/  ULDC.64 UR6, c[0x0][0x318] ;  /* 0x0000c60000067ab9 */ /* 0x000fe20000000a00 */
[----:B0-----:R-:W-:Y:S01]  /*14f20*/  IMAD R2, R9, UR4, RZ ;  /* 0x0000000409027c24 */ /* 0x001fe2000f8e02ff */
[C---:B------:R-:W-:Y:S01]  /*14f30*/  LOP3.LUT P5, RZ, R23.reuse, 0x1, RZ, 0xc0, !PT ;  /* 0x0000000117ff7812 */ /* 0x040fe200078ac0ff */
[----:B--2-4-:R-:W-:Y:S01]  /*14f40*/  IMAD R20, R24, 0x6000, R29 ;  /* 0x0000600018147824 */ /* 0x014fe200078e021d */
        /* <DEDUP_REMOVED lines=14> */
[----:B-1----:R-:W-:Y:S01]  /*15030*/  IMAD R25, R18, UR5, R3 ;  /* 0x0000000512197c24 */ /* 0x002fe2000f8e0203 */
        /* <DEDUP_REMOVED lines=46> */
.L_x_15145:
        /* <DEDUP_REMOVED lines=11> */
.L_x_15013:
        /* <DEDUP_REMOVED lines=10> */
.L_x_15014:
[----:B------:R2:W-:Y:S01]  /*15470*/  SYNCS.ARRIVE.TRANS64.A1T0 RZ, [R10+URZ+0x32450], RZ ;  /* 0x032450ff0aff79a7 */ /* 0x0005e2000810003f */
[----:B------:R-:W-:Y:S05]  /*15480*/  @P2 BRA `(.L_x_15015) ;  /* 0xfffffff000ac2947 */ /* 0x000fea000383ffff */
.L_x_15002:
[----:B------:R-:W-:Y:S05]  /*15490*/  BSYNC B0 ;  /* 0x0000000000007941 */ /* 0x000fea0003800000 */
.L_x_15001:
        /* <DEDUP_REMOVED lines=20> */
.L_x_15017:
[----:B------:R-:W-:Y:S05]  /*155e0*/  BSYNC B0 ;  /* 0x0000000000007941 */ /* 0x000fea0003800000 */
.L_x_15016:
[----:B------:R-:W-:Y:S02]  /*155f0*/  SEL R24, R24, RZ, P0 ;  /* 0x000000ff18187207 */ /* 0x000fe40000000000 */
[----:B------:R-:W-:-:S07]  /*15600*/  LOP3.LUT R27, R27, R0, RZ, 0x3c, !PT ;  /* 0x000000001b1b7212 */ /* 0x000fce00078e3cff */
.L_x_14970:
[----:B------:R-:W-:Y:S05]  /*15610*/  BSYNC B7 ;  /* 0x0000000000077941 */ /* 0x000fea0003800000 */
.L_x_14968:
        /* <DEDUP_REMOVED lines=11> */
.L_x_15018:
        /* <DEDUP_REMOVED lines=22> */
[----:B-----5:R-:W-:-:S02]  /*15830*/  @!P1 IMAD.MOV.U32 R17, RZ, RZ, R6 ;  /* 0x000000ffff119224 */ /* 0x020fc400078e0006 */
[----:B------:R-:W-:Y:S02]  /*15840*/  IMAD.MOV.U32 R6, RZ, RZ, RZ ;  /* 0x000000ffff067224 */ /* 0x000fe400078e00ff */
[----:B----4-:R-:W-:Y:S01]  /*15850*/  @!P1 IMAD.MOV.U32 R4, RZ, RZ, R5 ;  /* 0x000000ffff049224 */ /* 0x010fe200078e0005 */
        /* <DEDUP_REMOVED lines=17> */
[----:B------:R0:W4:Y:S02]  /*15970*/  SHFL.IDX PT, R14, R2, 0x1f, 0x1f ;  /* 0x03e01f00020e7f89 */ /* 0x00012400000e0000 */
.L_x_15155:
[----:B------:R-:W-:Y:S02]  /*15980*/  ULDC UR4, c[0x0][0xd38] ;  /* 0x00034e0000047ab9 */ /* 0x000fe40000000800 */
[----:B------:R-:W-:-:S04]  /*15990*/  IMAD.U32 R5, RZ, RZ, UR4 ;  /* 0x00000004ff057e24 */ /* 0x000fc8000f8e00ff */
[----:B----4-:R-:W-:-:S04]  /*159a0*/  IMAD R14, R14, R5, RZ ;  /* 0x000000050e0e7224 */ /* 0x010fc800078e02ff */
[----:B------:R-:W-:-:S05]  /*159b0*/  IMAD.IADD R7, R7, 0x1, R14 ;  /* 0x0000000107077824 */ /* 0x000fca00078e020e */
[----:B------:R-:W-:-:S13]  /*159c0*/  ISETP.GT.AND P6, PT, R7, R0, PT ;  /* 0x000000000700720c */ /* 0x000fda0003fc4270 */
[----:B------:R-:W-:Y:S05]  /*159d0*/  @P6 BRA `(.L_x_15021) ;  /* 0x0000000000a46947 */ /* 0x000fea0003800000 */
.L_x_15024:
        /* <DEDUP_REMOVED lines=10> */
[----:B------:R-:W4:Y:S01]  /*15a80*/  @!P6 LDC.64 R4, c[0x0][0xd78] ;  /* 0x00035e00ff04eb82 */ /* 0x000f220000000a00 */
[----:B0-----:R-:W-:-:S05]  /*15a90*/  @!P6 IMAD.WIDE R2, R9, 0x4, R2 ;  /* 0x000000040902e825 */ /* 0x001fca00078e0202 */
[----:B------:R4:W5:Y:S02]  /*15aa0*/  @!P6 LDG.E R17, desc[UR36][R2.64] ;  /* 0x000000240211e981 */ /* 0x000964000c1e1900 */
[----:B----4-:R-:W-:-:S04]  /*15ab0*/  @!P6 IMAD.WIDE R2, R9, 0x4, R4 ;  /* 0x000000040902e825 */ /* 0x010fc800078e0204 */
[----:B------:R-:W-:-:S06]  /*15ac0*/  IMAD.MOV.U32 R4, RZ, RZ, RZ ;  /* 0x000000ffff047224 */ /* 0x000fcc00078e00ff */
[----:B------:R-:W5:Y:S01]  /*15ad0*/  @!P6 LDG.E R4, desc[UR36][R2.64] ;  /* 0x000000240204e981 */ /* 0x000f62000c1e1900 */
[----:B------:R-:W-:Y:S01]  /*15ae0*/  UMOV UR4, 0xffffffff ;  /* 0xffffffff00047882 */ /* 0x000fe20000000000 */
[----:B-----5:R-:W-:Y:S02]  /*15af0*/  IMAD R13, R4, R17, RZ ;  /* 0x00000011040d7224 */ /* 0x020fe400078e02ff */
        /* <DEDUP_REMOVED lines=17> */
.L_x_15163:
[----:B------:R-:W-:Y:S02]  /*15c10*/  ULDC UR4, c[0x0][0xd38] ;  /* 0x00034e0000047ab9 */ /* 0x000fe40000000800 */
[----:B------:R-:W-:-:S04]  /*15c20*/  IMAD.U32 R5, RZ, RZ, UR4 ;  /* 0x00000004ff057e24 */ /* 0x000fc8000f8e00ff */
[----:B----4-:R-:W-:-:S04]  /*15c30*/  IMAD R14, R14, R5, RZ ;  /* 0x000000050e0e7224 */ /* 0x010fc800078e02ff */
[----:B------:R-:W-:-:S05]  /*15c40*/  IMAD.IADD R7, R14, 0x1, R7 ;  /* 0x000000010e077824 */ /* 0x000fca00078e0207 */
[----:B------:R-:W-:-:S13]  /*15c50*/  ISETP.GT.AND P6, PT, R7, R0, PT ;  /* 0x000000000700720c */ /* 0x000fda0003fc4270 */
[----:B------:R-:W-:Y:S05]  /*15c60*/  @!P6 BRA `(.L_x_15024) ;  /* 0xfffffffc005ce947 */ /* 0x000fea000383ffff */
.L_x_15021:
[----:B------:R-:W-:Y:S01]  /*15c70*/  IMAD.IADD R7, R7, 0x1, -R14 ;  /* 0x0000000107077824 */ /* 0x000fe200078e0a0e */
[----:B------:R-:W-:-:S03]  /*15c80*/  UMOV UR4, 0xffffffff ;  /* 0xffffffff00047882 */ /* 0x000fc60000000000 */
[----:B------:R-:W-:-:S05]  /*15c90*/  IMAD R3, R2, R5, R7 ;  /* 0x0000000502037224 */ /* 0x000fca00078e0207 */
[----:B------:R-:W-:Y:S01]  /*15ca0*/  ISETP.GT.AND P6, PT, R3, R0, PT ;  /* 0x000000000300720c */ /* 0x000fe20003fc4270 */
[----:B------:R-:W-:-:S12]  /*15cb0*/  BRA.DIV UR4, `(.L_x_15025) ;  /* 0x0000004e04bc7947 */ /* 0x000fd8000b800000 */
[----:B------:R-:W-:-:S04]  /*15cc0*/  VOTE.ANY R3, PT, !P6 ;  /* 0x0000000000037806 */ /* 0x000fc800070e0100 */
[----:B------:R-:W4:Y:S02]  /*15cd0*/  POPC R12, R3 ;  /* 0x00000003000c7309 */ /* 0x000f240000000000 */
[----:B----4-:R4:W0:Y:S01]  /*15ce0*/  SHFL.IDX PT, R17, R17, R12, 0x1f ;  /* 0x00001f0c11117589 */ /* 0x01082200000e0000 */
[----:B------:R-:W-:-:S03]  /*15cf0*/  IMAD.IADD R19, R12, 0x1, R19 ;  /* 0x000000010c137824 */ /* 0x000fc600078e0213 */
[----:B------:R4:W0:Y:S04]  /*15d00*/  SHFL.IDX PT, R4, R4, R12, 0x1f ;  /* 0x00001f0c04047589 */ /* 0x00082800000e0000 */
.L_x_15168:
[----:B------:R-:W-:-:S13]  /*15d10*/  ISETP.NE.AND P0, PT, R3, RZ, PT ;  /* 0x000000ff0300720c */ /* 0x000fda0003f05270 */
[----:B------:R-:W-:Y:S05]  /*15d20*/  @!P0 BRA `(.L_x_15026) ;  /* 0x0000000000108947 */ /* 0x000fea0003800000 */
[----:B------:R-:W-:Y:S01]  /*15d30*/  UMOV UR4, 0xffffffff ;  /* 0xffffffff00047882 */ /* 0x000fe20000000000 */
[----:B----4-:R-:W-:Y:S02]  /*15d40*/  IADD3 R12, R12, -0x1, RZ ;  /* 0xffffffff0c0c7810 */ /* 0x010fe40007ffe0ff */
[----:B------:R-:W-:Y:S05]  /*15d50*/  BRA.DIV UR4, `(.L_x_15027) ;  /* 0x0000004e04f07947 */ /* 0x000fea000b800000 */
[----:B------:R4:W0:Y:S02]  /*15d60*/  SHFL.IDX PT, R6, R2, R12, 0x1f ;  /* 0x00001f0c02067589 */ /* 0x00082400000e0000 */
.L_x_15026:
[----:B0-----:R-:W-:Y:S01]  /*15d70*/  ISETP.NE.AND P0, PT, R4, 0x1, PT ;  /* 0x000000010400780c */ /* 0x001fe20003f05270 */
[----:B------:R-:W-:-:S04]  /*15d80*/  IMAD R16, R6, R5, R7 ;  /* 0x0000000506107224 */ /* 0x000fc800078e0207 */
[----:B------:R-:W-:-:S08]  /*15d90*/  IMAD.IADD R0, R0, 0x1, -R16 ;  /* 0x0000000100007824 */ /* 0x000fd000078e0a10 */
[----:B------:R-:W-:Y:S05]  /*15da0*/  @!P0 BRA `(.L_x_15028) ;  /* 0x0000000000dc8947 */ /* 0x000fea0003800000 */
[-C--:B------:R-:W-:Y:S02]  /*15db0*/  IABS R6, R17.reuse ;  /* 0x0000001100067213 */ /* 0x080fe40000000000 */
[----:B------:R-:W-:Y:S02]  /*15dc0*/  IABS R5, R4 ;  /* 0x0000000400057213 */ /* 0x000fe40000000000 */
[----:B------:R-:W0:Y:S08]  /*15dd0*/  I2F.RP R7, R6 ;  /* 0x0000000600077306 */ /* 0x000e300000209400 */
[----:B------:R-:W5:Y:S08]  /*15de0*/  I2F.RP R8, R5 ;  /* 0x0000000500087306 */ /* 0x000f700000209400 */
[----:B0-----:R-:W4:Y:S08]  /*15df0*/  MUFU.RCP R7, R7 ;  /* 0x0000000700077308 */ /* 0x001f300000001000 */
[----:B-----5:R-:W-:Y:S01]  /*15e00*/  MUFU.RCP R8, R8 ;  /* 0x0000000800087308 */ /* 0x020fe20000001000 */
[----:B----4-:R-:W-:Y:S01]  /*15e10*/  VIADD R2, R7, 0xffffffe ;  /* 0x0ffffffe07027836 */ /* 0x010fe20000000000 */
[----:B------:R-:W-:-:S06]  /*15e20*/  IABS R7, R17 ;  /* 0x0000001100077213 */ /* 0x000fcc0000000000 */
[----:B------:R0:W4:Y:S02]  /*15e30*/  F2I.FTZ.U32.TRUNC.NTZ R3, R2 ;  /* 0x0000000200037305 */ /* 0x000124000021f000 */
[----:B0-----:R-:W-:Y:S02]  /*15e40*/  IMAD.MOV.U32 R2, RZ, RZ, RZ ;  /* 0x000000ffff027224 */ /* 0x001fe400078e00ff */
[----:B----4-:R-:W-:-:S04]  /*15e50*/  IMAD.MOV R9, RZ, RZ, -R3 ;  /* 0x000000ffff097224 */ /* 0x010fc800078e0a03 */
        /* <DEDUP_REMOVED lines=41> */
[----:B------:R-:W-:-:S05]  /*160f0*/  IMAD R4, R4, R5, R7 ;  /* 0x0000000504047224 */ /* 0x000fca00078e0207 */
[----:B------:R-:W-:Y:S01]  /*16100*/  LEA R18, R4, R3, 0x10 ;  /* 0x0000000304127211 */ /* 0x000fe200078e80ff */
[----:B------:R-:W-:Y:S06]  /*16110*/  BRA `(.L_x_15029) ;  /* 0x0000000000f07947 */ /* 0x000fec0003800000 */
.L_x_15028:
[----:B----4-:R-:W0:Y:S02]  /*16120*/  LDC.64 R2, c[0x0][0xd90] ;  /* 0x00036400ff027b82 */ /* 0x010e240000000a00 */
        /* <DEDUP_REMOVED lines=59> */
.L_x_15029:
[----:B------:R-:W-:-:S05]  /*164e0*/  LOP3.LUT R2, RZ, R2, RZ, 0x33, !PT ;  /* 0x00000002ff027212 */ /* 0x000fca00078e33ff */
[----:B------:R-:W-:Y:S01]  /*164f0*/  IMAD.IADD R17, R17, 0x1, R2 ;  /* 0x0000000111117824 */ /* 0x000fe200078e0202 */
[----:B------:R-:W-:Y:S06]  /*16500*/  BRA `(.L_x_15030) ;  /* 0x00000000001c7947 */ /* 0x000fec0003800000 */
.L_x_15022:
[----:B------:R-:W-:Y:S01]  /*16510*/  UMOV UR4, URZ ;  /* 0x0000003f00047c82 */ /* 0x000fe20008000000 */
[----:B------:R-:W-:Y:S01]  /*16520*/  UMOV UR5, URZ ;  /* 0x0000003f00057c82 */ /* 0x000fe20008000000 */
[----:B------:R-:W-:Y:S01]  /*16530*/  ULDC UR6, c[0x0][0xd3c] ;  /* 0x00034f0000067ab9 */ /* 0x000fe20000000800 */
[----:B------:R-:W-:Y:S01]  /*16540*/  MOV R16, R0 ;  /* 0x0000000000107202 */ /* 0x000fe20000000f00 */
[----:B------:R-:W-:Y:S02]  /*16550*/  IMAD.U32 R17, RZ, RZ, UR4 ;  /* 0x00000004ff117e24 */ /* 0x000fe4000f8e00ff */
[----:B------:R-:W-:Y:S02]  /*16560*/  IMAD.U32 R18, RZ, RZ, UR5 ;  /* 0x00000005ff127e24 */ /* 0x000fe4000f8e00ff */
[----:B------:R-:W-:-:S07]  /*16570*/  IMAD.U32 R19, RZ, RZ, UR6 ;  /* 0x00000006ff137e24 */ /* 0x000fce000f8e00ff */
.L_x_15030:
        /* <DEDUP_REMOVED lines=10> */
.L_x_15019:
[----:B------:R-:W-:Y:S02]  /*16620*/  ULDC UR4, c[0x0][0xd3c] ;  /* 0x00034f0000047ab9 */ /* 0x000fe40000000800 */
[----:B----4-:R-:W-:-:S13]  /*16630*/  ISETP.GE.AND P0, PT, R19, UR4, PT ;  /* 0x0000000413007c0c */ /* 0x010fda000bf06270 */
[----:B------:R-:W-:Y:S05]  /*16640*/  @!P0 BRA `(.L_x_15031) ;  /* 0xffffffa400bc8947 */ /* 0x000fea000383ffff */
[----:B------:R-:W-:Y:S05]  /*16650*/  BSYNC B8 ;  /* 0x0000000000087941 */ /* 0x000fea0003800000 */
.L_x_14962:
        /* <DEDUP_REMOVED lines=12> */
.L_x_15171:
[----:B------:R-:W-:Y:S05]  /*16720*/  BSYNC B0 ;  /* 0x0000000000007941 */ /* 0x000fea0003800000 */
.L_x_15032:
[----:B------:R-:W-:-:S03]  /*16730*/  UMOV UR4, 0xffffffff ;  /* 0xffffffff00047882 */ /* 0x000fc60000000000 */
[----:B------:R-:W-:Y:S05]  /*16740*/  BRA.DIV UR4, `(.L_x_15034) ;  /* 0x0000004604b07947 */ /* 0x000fea000b800000 */
[----:B-1----:R-:W1:Y:S02]  /*16750*/  S2R R0, SR_TID.X ;  /* 0x0000000000007919 */ /* 0x002e640000002100 */
[----:B-1----:R-:W-:-:S04]  /*16760*/  SHF.R.U32.HI R0, RZ, 0x5, R0 ;  /* 0x00000005ff007819 */ /* 0x002fc80000011600 */
[----:B------:R-:W-:-:S05]  /*16770*/  LOP3.LUT R0, R0, 0x3, RZ, 0xc0, !PT ;  /* 0x0000000300007812 */ /* 0x000fca00078ec0ff */
[----:B------:R1:W4:Y:S02]  /*16780*/  SHFL.IDX PT, R14, R0, RZ, 0x1f ;  /* 0x00001fff000e7589 */ /* 0x00032400000e0000 */
.L_x_15174:
[----:B----4-:R-:W-:Y:S01]  /*16790*/  ISETP.NE.AND P0, PT, R14, RZ, PT ;  /* 0x000000ff0e00720c */ /* 0x010fe20003f05270 */
[----:B------:R-:W-:-:S12]  /*167a0*/  BSSY B0, `(.L_x_15035) ;  /* 0x0000026000007945 */ /* 0x000fd80003800000 */
[----:B------:R-:W-:Y:S05]  /*167b0*/  @P0 BRA `(.L_x_15036) ;  /* 0x0000000000900947 */ /* 0x000fea0003800000 */
[----:B------:R-:W-:-:S03]  /*167c0*/  UMOV UR4, 0xffffffff ;  /* 0xffffffff00047882 */ /* 0x000fc60000000000 */
[----:B------:R-:W-:Y:S05]  /*167d0*/  BRA.DIV UR4, `(.L_x_15037) ;  /* 0x0000004604c07947 */ /* 0x000fea000b800000 */
[----:B------:R-:W-:-:S13]  /*167e0*/  ELECT P6, URZ, PT ;  /* 0x00000000003f782f */ /* 0x000fda00038c0000 */
.L_x_15177:
[----:B------:R-:W-:Y:S05]  /*167f0*/  @!P6 BRA `(.L_x_15036) ;  /* 0x000000000080e947 */ /* 0x000fea0003800000 */
[----:B-1----:R-:W4:Y:S02]  /*16800*/  LDL R0, [R1+0x3c] ;  /* 0x00003c0001007983 */ /* 0x002f240000100800 */
[----:B----4-:R-:W-:-:S13]  /*16810*/  R2UR UR4, R0 ;  /* 0x00000000000472ca */ /* 0x010fda00000e0000 */
[----:B------:R-:W-:-:S06]  /*16820*/  ULOP3.LUT UR4, UR4, 0x2, URZ, 0xfc, !UPT ;  /* 0x0000000204047892 */ /* 0x000fcc000f8efc3f */
[----:B------:R-:W-:-:S05]  /*16830*/  IMAD.U32 R0, RZ, RZ, UR4 ;  /* 0x00000004ff007e24 */ /* 0x000fca000f8e00ff */
[----:B------:R-:W-:-:S13]  /*16840*/  ISETP.NE.AND P0, PT, R0, 0x3, PT ;  /* 0x000000030000780c */ /* 0x000fda0003f05270 */
[----:B------:R-:W-:Y:S05]  /*16850*/  @!P0 BRA `(.L_x_15038) ;  /* 0x0000000000048947 */ /* 0x000fea0003800000 */
[----:B------:R-:W-:Y:S01]  /*16860*/  BPT.TRAP 0x1 ;  /* 0x000000040000795c */ /* 0x000fe20000300000 */
.L_x_15038:
[C---:B------:R-:W-:Y:S01]  /*16870*/  IMAD R3, R24.reuse, 0x8, R5 ;  /* 0x0000000818037824 */ /* 0x040fe200078e0205 */
[----:B------:R-:W-:Y:S01]  /*16880*/  SHF.L.U32 R2, R27, 0x1f, RZ ;  /* 0x0000001f1b027819 */ /* 0x000fe200000006ff */
[----:B------:R-:W-:-:S03]  /*16890*/  VIADD R24, R24, 0x1 ;  /* 0x0000000118187836 */ /* 0x000fc60000000000 */
[----:B------:R-:W1:Y:S02]  /*168a0*/  SYNCS.PHASECHK.TRANS64.TRYWAIT P1, [R3+URZ+0x32440], R2 ;  /* 0x03244002030075a7 */ /* 0x000e64000802017f */
[----:B------:R-:W-:-:S04]  /*168b0*/  ISETP.NE.AND P2, PT, R24, 0x2, PT ;  /* 0x000000021800780c */ /* 0x000fc80003f45270 */
[----:B------:R-:W-:Y:S01]  /*168c0*/  SEL R0, RZ, 0x1, P2 ;  /* 0x00000001ff007807 */ /* 0x000fe20001000000 */
[----:B-1----:R-:W-:Y:S08]  /*168d0*/  @!P1 BRA `(.L_x_15039) ;  /* 0x0000004400a09947 */ /* 0x002ff00003800000 */
.L_x_15178:
[----:B------:R-:W-:Y:S02]  /*168e0*/  SEL R24, R24, RZ, P2 ;  /* 0x000000ff18187207 */ /* 0x000fe40001000000 */
[----:B------:R-:W-:Y:S01]  /*168f0*/  LOP3.LUT R0, R27, R0, RZ, 0x3c, !PT ;  /* 0x000000001b007212 */ /* 0x000fe200078e3cff */
[----:B------:R-:W-:Y:S06]  /*16900*/  @!P0 BRA `(.L_x_15040) ;  /* 0x0000000000048947 */ /* 0x000fec0003800000 */
[----:B------:R-:W-:Y:S01]  /*16910*/  BPT.TRAP 0x1 ;  /* 0x000000040000795c */ /* 0x000fe20000300000 */
.L_x_15040:
[----:B------:R-:W-:Y:S01]  /*16920*/  IMAD R5, R24, 0x8, R5 ;  /* 0x0000000818057824 */ /* 0x000fe200078e0205 */
[----:B------:R-:W-:-:S04]  /*16930*/  SHF.L.U32 R0, R0, 0x1f, RZ ;  /* 0x0000001f00007819 */ /* 0x000fc800000006ff */
[----:B------:R-:W4:Y:S02]  /*16940*/  SYNCS.PHASECHK.TRANS64.TRYWAIT P1, [R5+URZ+0x32440], R0 ;  /* 0x03244000050075a7 */ /* 0x000f24000802017f */
[----:B----4-:R-:W-:Y:S05]  /*16950*/  @!P1 BRA `(.L_x_15041) ;  /* 0x0000004400949947 */ /* 0x010fea0003800000 */
.L_x_15179:
[----:B------:R-:W-:Y:S05]  /*16960*/  @!P0 BRA `(.L_x_15042) ;  /* 0x0000000000048947 */ /* 0x000fea0003800000 */
[----:B------:R-:W-:Y:S01]  /*16970*/  BPT.TRAP 0x1 ;  /* 0x000000040000795c */ /* 0x000fe20000300000 */
.L_x_15042:
[----:B------:R-:W5:Y:S02]  /*16980*/  SYNCS.PHASECHK.TRANS64.TRYWAIT P1, [R3+URZ+0x32460], R2 ;  /* 0x03246002030075a7 */ /* 0x000f64000802017f */
[----:B-----5:R-:W-:Y:S05]  /*16990*/  @!P1 BRA `(.L_x_15043) ;  /* 0x0000004400989947 */ /* 0x020fea0003800000 */
.L_x_15180:
[----:B------:R-:W-:Y:S05]  /*169a0*/  @!P0 BRA `(.L_x_15044) ;  /* 0x0000000000048947 */ /* 0x000fea0003800000 */
[----:B------:R-:W-:Y:S01]  /*169b0*/  BPT.TRAP 0x1 ;  /* 0x000000040000795c */ /* 0x000fe20000300000 */
.L_x_15044:
[----:B------:R0:W0:Y:S02]  /*169c0*/  SYNCS.PHASECHK.TRANS64.TRYWAIT P0, [R5+URZ+0x32460], R0 ;  /* 0x03246000050075a7 */ /* 0x000024000800017f */
[----:B0-----:R-:W-:Y:S05]  /*169d0*/  @!P0 NANOSLEEP.SYNCS 0x989680 ;  /* 0x009896800000895d */ /* 0x001fea0003900000 */
[----:B------:R-:W0:Y:S02]  /*169e0*/  @!P0 SYNCS.PHASECHK.TRANS64 P0, [R5+URZ+0x32460], R0 ;  /* 0x03246000050085a7 */ /* 0x000e24000800007f */
[----:B0-----:R-:W-:Y:S05]  /*169f0*/  @!P0 BRA `(.L_x_15044) ;  /* 0xfffffffc00f08947 */ /* 0x001fea000383ffff */
.L_x_15036:
[----:B------:R-:W-:Y:S05]  /*16a00*/  BSYNC B0 ;  /* 0x0000000000007941 */ /* 0x000fea0003800000 */
.L_x_15035:
[----:B------:R-:W-:Y:S05]  /*16a10*/  EXIT ;  /* 0x000000000000794d */ /* 0x000fea0003800000 */
.L_x_14894:
[----:B0-----:R0:W1:Y:S02]  /*16a20*/  SYNCS.PHASECHK.TRANS64.TRYWAIT P0, [R5+URZ+0x32400], R0 ;  /* 0x03240000050075a7 */ /* 0x001064000800017f */
[----:B-1----:R-:W-:Y:S05]  /*16a30*/  @!P0 NANOSLEEP.SYNCS 0x989680 ;  /* 0x009896800000895d */ /* 0x002fea0003900000 */
[----:B------:R-:W1:Y:S02]  /*16a40*/  @!P0 SYNCS.PHASECHK.TRANS64 P0, [R5+URZ+0x32400], R0 ;  /* 0x03240000050085a7 */ /* 0x000e64000800007f */
[----:B-1----:R-:W-:Y:S05]  /*16a50*/  @!P0 BRA `(.L_x_14894) ;  /* 0xfffffffc00f08947 */ /* 0x002fea000383ffff */
[----:B------:R-:W-:Y:S05]  /*16a60*/  BRA `(.L_x_15045) ;  /* 0xfffffeb400a07947 */ /* 0x000fea000383ffff */
.L_x_14898:
[----:B--2---:R-:W-:-:S04]  /*16a70*/  IMAD.U32 R4, RZ, RZ, UR6 ;  /* 0x00000006ff047e24 */ /* 0x004fc8000f8e00ff */
[----:B------:R2:W3:Y:S03]  /*16a80*/  SYNCS.PHASECHK.TRANS64.TRYWAIT P1, [R4+URZ+0x32430], R3 ;  /* 0x03243003040075a7 */ /* 0x0004e6000802017f */
[----:B---3--:R-:W-:Y:S05]  /*16a90*/  @!P1 NANOSLEEP.SYNCS 0x989680 ;  /* 0x009896800000995d */ /* 0x008fea0003900000 */
[----:B------:R-:W3:Y:S02]  /*16aa0*/  @!P1 SYNCS.PHASECHK.TRANS64 P1, [R4+URZ+0x32430], R3 ;  /* 0x03243003040095a7 */ /* 0x000ee4000802007f */
[----:B---3--:R-:W-:Y:S05]  /*16ab0*/  @!P1 BRA `(.L_x_14898) ;  /* 0xfffffffc00ec9947 */ /* 0x008fea000383ffff */
[----:B------:R-:W-:Y:S05]  /*16ac0*/  BRA `(.L_x_14897) ;  /* 0xfffffeb400d07947 */ /* 0x000fea000383ffff */
.L_x_14899:
[----:B---3--:R3:W4:Y:S02]  /*16ad0*/  SYNCS.PHASECHK.TRANS64.TRYWAIT P1, [R5+URZ+0x32410], R0 ;  /* 0x03241000050075a7 */ /* 0x008724000802017f */
[----:B----4-:R-:W-:Y:S05]  /*16ae0*/  @!P1 NANOSLEEP.SYNCS 0x989680 ;  /* 0x009896800000995d */ /* 0x010fea0003900000 */
[----:B------:R-:W4:Y:S02]  /*16af0*/  @!P1 SYNCS.PHASECHK.TRANS64 P1, [R5+URZ+0x32410], R0 ;  /* 0x03241000050095a7 */ /* 0x000f24000802007f */
[----:B----4-:R-:W-:Y:S05]  /*16b00*/  @!P1 BRA `(.L_x_14899) ;  /* 0xfffffffc00f09947 */ /* 0x010fea000383ffff */
[----:B------:R-:W-:Y:S05]  /*16b10*/  BRA `(.L_x_15046) ;  /* 0xfffffeb8007c7947 */ /* 0x000fea000383ffff */
.L_x_14903:
[----:B0--3--:R-:W-:-:S04]  /*16b20*/  IMAD.U32 R0, RZ, RZ, UR6 ;  /* 0x00000006ff007e24 */ /* 0x009fc8000f8e00ff */
[----:B------:R0:W3:Y:S03]  /*16b30*/  SYNCS.PHASECHK.TRANS64.TRYWAIT P1, [R0+URZ+0x32450], R3 ;  /* 0x03245003000075a7 */ /* 0x0000e6000802017f */
[----:B---3--:R-:W-:Y:S05]  /*16b40*/  @!P1 NANOSLEEP.SYNCS 0x989680 ;  /* 0x009896800000995d */ /* 0x008fea0003900000 */
[----:B------:R-:W3:Y:S02]  /*16b50*/  @!P1 SYNCS.PHASECHK.TRANS64 P1, [R0+URZ+0x32450], R3 ;  /* 0x03245003000095a7 */ /* 0x000ee4000802007f */
[----:B---3--:R-:W-:Y:S05]  /*16b60*/  @!P1 BRA `(.L_x_14903) ;  /* 0xfffffffc00ec9947 */ /* 0x008fea000383ffff */
[----:B------:R-:W-:Y:S05]  /*16b70*/  BRA `(.L_x_14902) ;  /* 0xfffffeb800847947 */ /* 0x000fea000383ffff */
.L_x_14910:
[----:B-1----:R-:W-:-:S04]  /*16b80*/  IMAD.U32 R21, RZ, RZ, UR4 ;  /* 0x00000004ff157e24 */ /* 0x002fc8000f8e00ff */
[----:B------:R1:W2:Y:S03]  /*16b90*/  SYNCS.PHASECHK.TRANS64.TRYWAIT P1, [R21+URZ+0x32430], R0 ;  /* 0x03243000150075a7 */ /* 0x0002a6000802017f */
[----:B--2---:R-:W-:Y:S05]  /*16ba0*/  @!P1 NANOSLEEP.SYNCS 0x989680 ;  /* 0x009896800000995d */ /* 0x004fea0003900000 */
[----:B------:R-:W2:Y:S02]  /*16bb0*/  @!P1 SYNCS.PHASECHK.TRANS64 P1, [R21+URZ+0x32430], R0 ;  /* 0x03243000150095a7 */ /* 0x000ea4000802007f */
[----:B--2---:R-:W-:Y:S05]  /*16bc0*/  @!P1 BRA `(.L_x_14910) ;  /* 0xfffffffc00ec9947 */ /* 0x004fea000383ffff */
[----:B------:R-:W-:Y:S05]  /*16bd0*/  BRA `(.L_x_14909) ;  /* 0xfffffee000c87947 */ /* 0x000fea000383ffff */
.L_x_14914:
[----:B-1----:R-:W-:-:S04]  /*16be0*/  IMAD.U32 R21, RZ, RZ, UR4 ;  /* 0x00000004ff157e24 */ /* 0x002fc8000f8e00ff */
[----:B------:R1:W3:Y:S03]  /*16bf0*/  SYNCS.PHASECHK.TRANS64.TRYWAIT P1, [R21+URZ+0x32450], R0 ;  /* 0x03245000150075a7 */ /* 0x0002e6000802017f */
[----:B---3--:R-:W-:Y:S05]  /*16c00*/  @!P1 NANOSLEEP.SYNCS 0x989680 ;  /* 0x009896800000995d */ /* 0x008fea0003900000 */
[----:B------:R-:W3:Y:S02]  /*16c10*/  @!P1 SYNCS.PHASECHK.TRANS64 P1, [R21+URZ+0x32450], R0 ;  /* 0x03245000150095a7 */ /* 0x000ee4000802007f */
[----:B---3--:R-:W-:Y:S05]  /*16c20*/  @!P1 BRA `(.L_x_14914) ;  /* 0xfffffffc00ec9947 */ /* 0x008fea000383ffff */
[----:B------:R-:W-:Y:S05]  /*16c30*/  BRA `(.L_x_14913) ;  /* 0xfffffee400447947 */ /* 0x000fea000383ffff */
.L_x_14922:
[----:B-1----:R-:W-:-:S04]  /*16c40*/  IMAD.U32 R21, RZ, RZ, UR4 ;  /* 0x00000004ff157e24 */ /* 0x002fc8000f8e00ff */
[----:B------:R1:W2:Y:S03]  /*16c50*/  SYNCS.PHASECHK.TRANS64.TRYWAIT P1, [R21+URZ+0x32430], R0 ;  /* 0x03243000150075a7 */ /* 0x0002a6000802017f */
[----:B--2---:R-:W-:Y:S05]  /*16c60*/  @!P1 NANOSLEEP.SYNCS 0x989680 ;  /* 0x009896800000995d */ /* 0x004fea0003900000 */
[----:B------:R-:W2:Y:S02]  /*16c70*/  @!P1 SYNCS.PHASECHK.TRANS64 P1, [R21+URZ+0x32430], R0 ;  /* 0x03243000150095a7 */ /* 0x000ea4000802007f */
[----:B--2---:R-:W-:Y:S05]  /*16c80*/  @!P1 BRA `(.L_x_14922) ;  /* 0xfffffffc00ec9947 */ /* 0x004fea000383ffff */
[----:B------:R-:W-:Y:S05]  /*16c90*/  BRA `(.L_x_14921) ;  /* 0xffffff1000dc7947 */ /* 0x000fea000383ffff */
.L_x_14926:
[----:B-1----:R-:W-:-:S04]  /*16ca0*/  IMAD.U32 R21, RZ, RZ, UR4 ;  /* 0x00000004ff157e24 */ /* 0x002fc8000f8e00ff */
[----:B------:R1:W3:Y:S03]  /*16cb0*/  SYNCS.PHASECHK.TRANS64.TRYWAIT P1, [R21+URZ+0x32450], R0 ;  /* 0x03245000150075a7 */ /* 0x0002e6000802017f */
[----:B---3--:R-:W-:Y:S05]  /*16cc0*/  @!P1 NANOSLEEP.SYNCS 0x989680 ;  /* 0x009896800000995d */ /* 0x008fea0003900000 */
[----:B------:R-:W3:Y:S02]  /*16cd0*/  @!P1 SYNCS.PHASECHK.TRANS64 P1, [R21+URZ+0x32450], R0 ;  /* 0x03245000150095a7 */ /* 0x000ee4000802007f */
[----:B---3--:R-:W-:Y:S05]  /*16ce0*/  @!P1 BRA `(.L_x_14926) ;  /* 0xfffffffc00ec9947 */ /* 0x008fea000383ffff */
[----:B------:R-:W-:Y:S05]  /*16cf0*/  BRA `(.L_x_14925) ;  /* 0xffffff1400587947 */ /* 0x000fea000383ffff */
.L_x_14976:
        /* <DEDUP_REMOVED lines=11> */
.L_x_15048:
[----:B------:R-:W-:Y:S05]  /*16db0*/  BSYNC B0 ;  /* 0x0000000000007941 */ /* 0x000fea0003800000 */
.L_x_15047:
[----:B------:R-:W-:Y:S05]  /*16dc0*/  BRA `(.L_x_15049) ;  /* 0xffffffac00b87947 */ /* 0x000fea000383ffff */
.L_x_14979:
[----:B0-----:R0:W1:Y:S02]  /*16dd0*/  SYNCS.PHASECHK.TRANS64.TRYWAIT P0, [R25+URZ+0x32440], R0 ;  /* 0x03244000190075a7 */ /* 0x001064000800017f */
[----:B-1----:R-:W-:Y:S05]  /*16de0*/  @!P0 NANOSLEEP.SYNCS 0x989680 ;  /* 0x009896800000895d */ /* 0x002fea0003900000 */
[----:B------:R-:W1:Y:S02]  /*16df0*/  @!P0 SYNCS.PHASECHK.TRANS64 P0, [R25+URZ+0x32440], R0 ;  /* 0x03244000190085a7 */ /* 0x000e64000800007f */
[----:B-1----:R-:W-:Y:S05]  /*16e00*/  @!P0 BRA `(.L_x_14979) ;  /* 0xfffffffc00f08947 */ /* 0x002fea000383ffff */
[----:B------:R-:W-:Y:S05]  /*16e10*/  BRA `(.L_x_15050) ;  /* 0xffffffb000547947 */ /* 0x000fea000383ffff */
.L_x_14980:
        /* <DEDUP_REMOVED lines=8> */
.L_x_15052:
[----:B------:R-:W-:Y:S05]  /*16ea0*/  BSYNC B0 ;  /* 0x0000000000007941 */ /* 0x000fea0003800000 */
.L_x_15051:
        /* <DEDUP_REMOVED lines=9> */
.L_x_15053:
[----:B------:R-:W-:Y:S02]  /*16f40*/  IMAD.MOV.U32 R13, RZ, RZ, R4 ;  /* 0x000000ffff0d7224 */ /* 0x000fe400078e0004 */
[----:B------:R-:W-:Y:S02]  /*16f50*/  IMAD.MOV.U32 R12, RZ, RZ, 0x1 ;  /* 0x00000001ff0c7424 */ /* 0x000fe400078e00ff */
[----:B------:R-:W-:-:S07]  /*16f60*/  IMAD.MOV.U32 R3, RZ, RZ, R14 ;  /* 0x000000ffff037224 */ /* 0x000fce00078e000e */
[----:B------:R-:W-:Y:S05]  /*16f70*/  WARPSYNC.COLLECTIVE R15, `(.L_x_15054) ;  /* 0x000000000f087348 */ /* 0x000fea0003c00000 */
[----:B------:R0:W1:Y:S02]  /*16f80*/  SHFL.IDX P6, R14, R13, R12, R11 ;  /* 0x0000000c0d0e7389 */ /* 0x00006400000c000b */
[----:B01----:R-:W-:Y:S01]  /*16f90*/  ENDCOLLECTIVE ;  /* 0x000000000000791b */ /* 0x003fe20003800000 */
.L_x_15054:
        /* <DEDUP_REMOVED lines=15> */
.L_x_15055:
[----:B------:R-:W-:Y:S02]  /*17090*/  @P0 IMAD R6, R5, 0x2, R22 ;  /* 0x0000000205060824 */ /* 0x000fe400078e0216 */
[----:B------:R-:W-:Y:S02]  /*170a0*/  IMAD.MOV.U32 R13, RZ, RZ, R4 ;  /* 0x000000ffff0d7224 */ /* 0x000fe400078e0004 */
[----:B------:R-:W-:Y:S02]  /*170b0*/  IMAD.MOV.U32 R12, RZ, RZ, 0x2 ;  /* 0x00000002ff0c7424 */ /* 0x000fe400078e00ff */
[----:B------:R-:W-:-:S07]  /*170c0*/  IMAD.MOV.U32 R3, RZ, RZ, R14 ;  /* 0x000000ffff037224 */ /* 0x000fce00078e000e */
[----:B------:R-:W-:Y:S05]  /*170d0*/  WARPSYNC.COLLECTIVE R15, `(.L_x_15056) ;  /* 0x000000000f087348 */ /* 0x000fea0003c00000 */
[----:B------:R0:W1:Y:S02]  /*170e0*/  SHFL.IDX P6, R14, R13, R12, R11 ;  /* 0x0000000c0d0e7389 */ /* 0x00006400000c000b */
[----:B01----:R-:W-:Y:S01]  /*170f0*/  ENDCOLLECTIVE ;  /* 0x000000000000791b */ /* 0x003fe20003800000 */
.L_x_15056:
        /* <DEDUP_REMOVED lines=15> */
.L_x_15057:
[----:B------:R-:W-:Y:S02]  /*171f0*/  @P0 IMAD R6, R5, 0x2, R22 ;  /* 0x0000000205060824 */ /* 0x000fe400078e0216 */
[----:B------:R-:W-:Y:S02]  /*17200*/  IMAD.MOV.U32 R13, RZ, RZ, R4 ;  /* 0x000000ffff0d7224 */ /* 0x000fe400078e0004 */
[----:B------:R-:W-:Y:S02]  /*17210*/  IMAD.MOV.U32 R12, RZ, RZ, 0x3 ;  /* 0x00000003ff0c7424 */ /* 0x000fe400078e00ff */
[----:B------:R-:W-:-:S07]  /*17220*/  IMAD.MOV.U32 R3, RZ, RZ, R14 ;  /* 0x000000ffff037224 */ /* 0x000fce00078e000e */
[----:B------:R-:W-:Y:S05]  /*17230*/  WARPSYNC.COLLECTIVE R15, `(.L_x_15058) ;  /* 0x000000000f087348 */ /* 0x000fea0003c00000 */
[----:B------:R0:W1:Y:S02]  /*17240*/  SHFL.IDX P6, R14, R13, R12, R11 ;  /* 0x0000000c0d0e7389 */ /* 0x00006400000c000b */
[----:B01----:R-:W-:Y:S01]  /*17250*/  ENDCOLLECTIVE ;  /* 0x000000000000791b */ /* 0x003fe20003800000 */
.L_x_15058:
        /* <DEDUP_REMOVED lines=15> */
.L_x_15059:
[----:B------:R-:W-:Y:S02]  /*17350*/  @P0 IMAD R6, R5, 0x2, R22 ;  /* 0x0000000205060824 */ /* 0x000fe400078e0216 */
[----:B------:R-:W-:Y:S02]  /*17360*/  IMAD.MOV.U32 R13, RZ, RZ, R4 ;  /* 0x000000ffff0d7224 */ /* 0x000fe400078e0004 */
[----:B------:R-:W-:Y:S02]  /*17370*/  IMAD.MOV.U32 R12, RZ, RZ, 0x4 ;  /* 0x00000004ff0c7424 */ /* 0x000fe400078e00ff */
[----:B------:R-:W-:-:S07]  /*17380*/  IMAD.MOV.U32 R3, RZ, RZ, R14 ;  /* 0x000000ffff037224 */ /* 0x000fce00078e000e */
[----:B------:R-:W-:Y:S05]  /*17390*/  WARPSYNC.COLLECTIVE R15, `(.L_x_15060) ;  /* 0x000000000f087348 */ /* 0x000fea0003c00000 */
[----:B------:R0:W1:Y:S02]  /*173a0*/  SHFL.IDX P6, R14, R13, R12, R11 ;  /* 0x0000000c0d0e7389 */ /* 0x00006400000c000b */
[----:B01----:R-:W-:Y:S01]  /*173b0*/  ENDCOLLECTIVE ;  /* 0x000000000000791b */ /* 0x003fe20003800000 */
.L_x_15060:
        /* <DEDUP_REMOVED lines=15> */
.L_x_15061:
[----:B------:R-:W-:Y:S02]  /*174b0*/  @P0 IMAD R6, R5, 0x2, R22 ;  /* 0x0000000205060824 */ /* 0x000fe400078e0216 */
[----:B------:R-:W-:Y:S02]  /*174c0*/  IMAD.MOV.U32 R13, RZ, RZ, R4 ;  /* 0x000000ffff0d7224 */ /* 0x000fe400078e0004 */
[----:B------:R-:W-:Y:S02]  /*174d0*/  IMAD.MOV.U32 R12, RZ, RZ, 0x5 ;  /* 0x00000005ff0c7424 */ /* 0x000fe400078e00ff */
[----:B------:R-:W-:-:S07]  /*174e0*/  IMAD.MOV.U32 R3, RZ, RZ, R14 ;  /* 0x000000ffff037224 */ /* 0x000fce00078e000e */
[----:B------:R-:W-:Y:S05]  /*174f0*/  WARPSYNC.COLLECTIVE R15, `(.L_x_15062) ;  /* 0x000000000f087348 */ /* 0x000fea0003c00000 */
[----:B------:R0:W1:Y:S02]  /*17500*/  SHFL.IDX P6, R14, R13, R12, R11 ;  /* 0x0000000c0d0e7389 */ /* 0x00006400000c000b */
[----:B01----:R-:W-:Y:S01]  /*17510*/  ENDCOLLECTIVE ;  /* 0x000000000000791b */ /* 0x003fe20003800000 */
.L_x_15062:
        /* <DEDUP_REMOVED lines=10> */
.L_x_15063:
[----:B------:R-:W-:Y:S01]  /*175c0*/  @!PT LDS RZ, [RZ] ;  /* 0x00000000fffff984 */ /* 0x000fe20000000800 */
[----:B------:R-:W-:Y:S01]  /*175d0*/  @!PT LDS RZ, [RZ] ;  /* 0x00000000fffff984 */ /* 0x000fe20000000800 */
[----:B------:R-:W-:Y:S01]  /*175e0*/  @!PT LDS RZ, [RZ] ;  /* 0x00000000fffff984 */ /* 0x000fe20000000800 */
[----:B------:R0:W-:Y:S01]  /*175f0*/  @P0 LDGSTS.E.BYPASS.LTC128B.128 [R6+0x1e400], desc[UR36][R2.64], !P2 ;  /* 0x1e40000002060fae */ /* 0x0001e2000d101d64 */
[----:B------:R-:W-:Y:S01]  /*17600*/  IMAD.MOV.U32 R0, RZ, RZ, R14 ;  /* 0x000000ffff007224 */ /* 0x000fe200078e000e */
[----:B------:R-:W-:Y:S06]  /*17610*/  BRA `(.L_x_15064) ;  /* 0xffffffac00b47947 */ /* 0x000fec000383ffff */
.L_x_14985:
[----:B------:R0:W5:Y:S01]  /*17620*/  LDL.LU R6, [R1+0x4] ;  /* 0x0000040001067983 */ /* 0x0001620000300800 */
[----:B------:R-:W-:Y:S01]  /*17630*/  IMAD.MOV.U32 R13, RZ, RZ, R4 ;  /* 0x000000ffff0d7224 */ /* 0x000fe200078e0004 */
[----:B------:R-:W-:Y:S01]  /*17640*/  LOP3.LUT R23, R23, 0xffffdfff, RZ, 0xc0, !PT ;  /* 0xffffdfff17177812 */ /* 0x000fe200078ec0ff */
[----:B------:R-:W-:Y:S02]  /*17650*/  IMAD.MOV.U32 R12, RZ, RZ, RZ ;  /* 0x000000ffff0c7224 */ /* 0x000fe400078e00ff */
[----:B------:R-:W-:Y:S02]  /*17660*/  IMAD.MOV.U32 R11, RZ, RZ, 0x181f ;  /* 0x0000181fff0b7424 */ /* 0x000fe400078e00ff */
[----:B------:R-:W-:Y:S02]  /*17670*/  IMAD.MOV.U32 R15, RZ, RZ, -0x1 ;  /* 0xffffffffff0f7424 */ /* 0x000fe400078e00ff */
[----:B0-----:R-:W-:-:S07]  /*17680*/  IMAD R17, R17, 0x80, R21 ;  /* 0x0000008011117824 */ /* 0x001fce00078e0215 */
[----:B-1---5:R-:W-:Y:S05]  /*17690*/  WARPSYNC.COLLECTIVE R15, `(.L_x_15065) ;  /* 0x000000000f087348 */ /* 0x022fea0003c00000 */
[----:B------:R0:W2:Y:S02]  /*176a0*/  SHFL.IDX P6, R14, R13, R12, R11 ;  /* 0x0000000c0d0e7389 */ /* 0x0000a400000c000b */
[----:B012--5:R-:W-:Y:S01]  /*176b0*/  ENDCOLLECTIVE ;  /* 0x000000000000791b */ /* 0x027fe20003800000 */
.L_x_15065:
[----:B------:R-:W-:Y:S02]  /*176c0*/  IMAD.MOV.U32 R13, RZ, RZ, R0 ;  /* 0x000000ffff0d7224 */ /* 0x000fe400078e0000 */
[----:B------:R-:W-:-:S07]  /*176d0*/  IMAD.MOV.U32 R3, RZ, RZ, R14 ;  /* 0x000000ffff037224 */ /* 0x000fce00078e000e */
[----:B------:R-:W-:Y:S05]  /*176e0*/  WARPSYNC.COLLECTIVE R15, `(.L_x_15066) ;  /* 0x000000000f087348 */ /* 0x000fea0003c00000 */
[----:B------:R0:W1:Y:S02]  /*176f0*/  SHFL.IDX P6, R14, R13, R12, R11 ;  /* 0x0000000c0d0e7389 */ /* 0x00006400000c000b */
[----:B01----:R-:W-:Y:S01]  /*17700*/  ENDCOLLECTIVE ;  /* 0x000000000000791b */ /* 0x003fe20003800000 */
.L_x_15066:
[----:B------:R-:W-:Y:S02]  /*17710*/  IMAD.MOV.U32 R13, RZ, RZ, R4 ;  /* 0x000000ffff0d7224 */ /* 0x000fe400078e0004 */
[----:B------:R-:W-:Y:S02]  /*17720*/  IMAD.MOV.U32 R12, RZ, RZ, 0x1 ;  /* 0x00000001ff0c7424 */ /* 0x000fe400078e00ff */
[----:B------:R-:W-:-:S07]  /*17730*/  IMAD.MOV.U32 R9, RZ, RZ, R14 ;  /* 0x000000ffff097224 */ /* 0x000fce00078e000e */
[----:B------:R-:W-:Y:S05]  /*17740*/  WARPSYNC.COLLECTIVE R15, `(.L_x_15067) ;  /* 0x000000000f087348 */ /* 0x000fea0003c00000 */
[----:B------:R0:W1:Y:S02]  /*17750*/  SHFL.IDX P6, R14, R13, R12, R11 ;  /* 0x0000000c0d0e7389 */ /* 0x00006400000c000b */
[----:B01----:R-:W-:Y:S01]  /*17760*/  ENDCOLLECTIVE ;  /* 0x000000000000791b */ /* 0x003fe20003800000 */
.L_x_15067:
        /* <DEDUP_REMOVED lines=18> */
.L_x_15068:
        /* <DEDUP_REMOVED lines=8> */
.L_x_15069:
        /* <DEDUP_REMOVED lines=15> */
.L_x_15070:
        /* <DEDUP_REMOVED lines=8> */
.L_x_15071:
        /* <DEDUP_REMOVED lines=15> */
.L_x_15072:
[----:B------:R-:W-:-:S04]  /*17b70*/  @P2 LOP3.LUT R23, R23, 0x200, RZ, 0xfc, !PT ;  /* 0x0000020017172812 */ /* 0x000fc800078efcff */
[----:B------:R-:W-:Y:S01]  /*17b80*/  LOP3.LUT R23, R23, 0xfffffeff, RZ, 0xc0, !PT ;  /* 0xfffffeff17177812 */ /* 0x000fe200078ec0ff */
[----:B------:R-:W-:-:S05]  /*17b90*/  IMAD.MOV.U32 R11, RZ, RZ, R14 ;  /* 0x000000ffff0b7224 */ /* 0x000fca00078e000e */
[----:B------:R-:W-:Y:S02]  /*17ba0*/  @!P2 LEA R13, P1, R20, R11, 0x1 ;  /* 0x0000000b140da211 */ /* 0x000fe400078208ff */
[----:B------:R-:W-:-:S03]  /*17bb0*/  MOV R11, 0x181f ;  /* 0x0000181f000b7802 */ /* 0x000fc60000000f00 */
[----:B------:R-:W-:Y:S02]  /*17bc0*/  @!P2 IMAD.X R12, RZ, RZ, R2, P1 ;  /* 0x000000ffff0ca224 */ /* 0x000fe400008e0602 */
[----:B------:R-:W-:Y:S02]  /*17bd0*/  @!P2 IMAD.MOV.U32 R2, RZ, RZ, R13 ;  /* 0x000000ffff02a224 */ /* 0x000fe400078e000d */
[----:B------:R-:W-:Y:S02]  /*17be0*/  @!P2 IMAD.MOV.U32 R3, RZ, RZ, R12 ;  /* 0x000000ffff03a224 */ /* 0x000fe400078e000c */
[----:B------:R-:W-:Y:S02]  /*17bf0*/  IMAD.MOV.U32 R13, RZ, RZ, R4 ;  /* 0x000000ffff0d7224 */ /* 0x000fe400078e0004 */
        /* <DEDUP_REMOVED lines=8> */
.L_x_15073:
[----:B------:R-:W-:-:S05]  /*17c80*/  VIADD R2, R17, 0x40 ;  /* 0x0000004011027836 */ /* 0x000fca0000000000 */
[----:B------:R-:W-:Y:S01]  /*17c90*/  ISETP.GE.AND P2, PT, R2, R5, PT ;  /* 0x000000050200720c */ /* 0x000fe20003f46270 */
[----:B------:R-:W-:Y:S02]  /*17ca0*/  IMAD.MOV.U32 R13, RZ, RZ, R0 ;  /* 0x000000ffff0d7224 */ /* 0x000fe400078e0000 */
[----:B------:R-:W-:-:S10]  /*17cb0*/  IMAD.MOV.U32 R2, RZ, RZ, R14 ;  /* 0x000000ffff027224 */ /* 0x000fd400078e000e */
[----:B------:R-:W-:Y:S05]  /*17cc0*/  WARPSYNC.COLLECTIVE R15, `(.L_x_15074) ;  /* 0x000000000f087348 */ /* 0x000fea0003c00000 */
[----:B------:R0:W1:Y:S02]  /*17cd0*/  SHFL.IDX P6, R14, R13, R12, R11 ;  /* 0x0000000c0d0e7389 */ /* 0x00006400000c000b */
[----:B01----:R-:W-:Y:S01]  /*17ce0*/  ENDCOLLECTIVE ;  /* 0x000000000000791b */ /* 0x003fe20003800000 */
.L_x_15074:
[----:B------:R-:W-:-:S04]  /*17cf0*/  @P2 LOP3.LUT R23, R23, 0x100, RZ, 0xfc, !PT ;  /* 0x0000010017172812 */ /* 0x000fc800078efcff */
[----:B------:R-:W-:Y:S01]  /*17d00*/  LOP3.LUT R23, R23, 0xffffff7f, RZ, 0xc0, !PT ;  /* 0xffffff7f17177812 */ /* 0x000fe200078ec0ff */
[----:B------:R-:W-:Y:S02]  /*17d10*/  IMAD.MOV.U32 R13, RZ, RZ, R4 ;  /* 0x000000ffff0d7224 */ /* 0x000fe400078e0004 */
[----:B------:R-:W-:Y:S02]  /*17d20*/  IMAD.MOV.U32 R12, RZ, RZ, 0x5 ;  /* 0x00000005ff0c7424 */ /* 0x000fe400078e00ff */
        /* <DEDUP_REMOVED lines=13> */
.L_x_15075:
[----:B------:R-:W-:-:S05]  /*17e00*/  VIADD R2, R17, 0x50 ;  /* 0x0000005011027836 */ /* 0x000fca0000000000 */
[----:B------:R-:W-:Y:S01]  /*17e10*/  ISETP.GE.AND P2, PT, R2, R5, PT ;  /* 0x000000050200720c */ /* 0x000fe20003f46270 */
[----:B------:R-:W-:Y:S02]  /*17e20*/  IMAD.MOV.U32 R13, RZ, RZ, R0 ;  /* 0x000000ffff0d7224 */ /* 0x000fe400078e0000 */
[----:B------:R-:W-:-:S10]  /*17e30*/  IMAD.MOV.U32 R7, RZ, RZ, R14 ;  /* 0x000000ffff077224 */ /* 0x000fd400078e000e */
[----:B------:R-:W-:Y:S05]  /*17e40*/  WARPSYNC.COLLECTIVE R15, `(.L_x_15076) ;  /* 0x000000000f087348 */ /* 0x000fea0003c00000 */
[----:B------:R0:W1:Y:S02]  /*17e50*/  SHFL.IDX P6, R14, R13, R12, R11 ;  /* 0x0000000c0d0e7389 */ /* 0x00006400000c000b */
[----:B01----:R-:W-:Y:S01]  /*17e60*/  ENDCOLLECTIVE ;  /* 0x000000000000791b */ /* 0x003fe20003800000 */
.L_x_15076:
        /* <DEDUP_REMOVED lines=8> */
.L_x_15077:
        /* <DEDUP_REMOVED lines=15> */
.L_x_15078:
[----:B------:R-:W-:Y:S01]  /*17fe0*/  @P2 LOP3.LUT R23, R23, 0x40, RZ, 0xfc, !PT ;  /* 0x0000004017172812 */ /* 0x000fe200078efcff */
[----:B------:R-:W-:Y:S02]  /*17ff0*/  IMAD.MOV.U32 R13, RZ, RZ, R4 ;  /* 0x000000ffff0d7224 */ /* 0x000fe400078e0004 */
[----:B------:R-:W-:Y:S01]  /*18000*/  IMAD.MOV.U32 R12, RZ, RZ, 0x7 ;  /* 0x00000007ff0c7424 */ /* 0x000fe200078e00ff */
[----:B------:R-:W-:-:S07]  /*18010*/  MOV R6, R14 ;  /* 0x0000000e00067202 */ /* 0x000fce0000000f00 */
[----:B------:R-:W-:Y:S05]  /*18020*/  WARPSYNC.COLLECTIVE R15, `(.L_x_15079) ;  /* 0x000000000f087348 */ /* 0x000fea0003c00000 */
[----:B------:R0:W1:Y:S02]  /*18030*/  SHFL.IDX P6, R14, R13, R12, R11 ;  /* 0x0000000c0d0e7389 */ /* 0x00006400000c000b */
[----:B01----:R-:W-:Y:S01]  /*18040*/  ENDCOLLECTIVE ;  /* 0x000000000000791b */ /* 0x003fe20003800000 */
.L_x_15079:
        /* <DEDUP_REMOVED lines=13> */
.L_x_15080:
[----:B------:R-:W-:Y:S01]  /*18120*/  IMAD.MOV.U32 R0, RZ, RZ, R14 ;  /* 0x000000ffff007224 */ /* 0x000fe200078e000e */
[----:B------:R-:W-:Y:S06]  /*18130*/  BRA `(.L_x_15081) ;  /* 0xffffffac00e47947 */ /* 0x000fec000383ffff */
.L_x_14989:
        /* <DEDUP_REMOVED lines=8> */
.L_x_15083:
[----:B------:R-:W-:Y:S05]  /*181c0*/  BSYNC B0 ;  /* 0x0000000000007941 */ /* 0x000fea0003800000 */
.L_x_15082:
        /* <DEDUP_REMOVED lines=9> */
.L_x_15084:
[----:B------:R-:W-:Y:S01]  /*18260*/  MOV R13, R4 ;  /* 0x00000004000d7202 */ /* 0x000fe20000000f00 */
[----:B------:R-:W-:Y:S01]  /*18270*/  IMAD.MOV.U32 R12, RZ, RZ, 0x1 ;  /* 0x00000001ff0c7424 */ /* 0x000fe200078e00ff */
[----:B------:R-:W-:-:S13]  /*18280*/  @!P5 LEA R5, P0, R8, R14, 0x1 ;  /* 0x0000000e0805d211 */ /* 0x000fda00078008ff */
[----:B------:R-:W-:Y:S05]  /*18290*/  WARPSYNC.COLLECTIVE R15, `(.L_x_15085) ;  /* 0x000000000f087348 */ /* 0x000fea0003c00000 */
[----:B------:R0:W1:Y:S02]  /*182a0*/  SHFL.IDX P6, R14, R13, R12, R11 ;  /* 0x0000000c0d0e7389 */ /* 0x00006400000c000b */
[----:B01----:R-:W-:Y:S01]  /*182b0*/  ENDCOLLECTIVE ;  /* 0x000000000000791b */ /* 0x003fe20003800000 */
.L_x_15085:
        /* <DEDUP_REMOVED lines=15> */
.L_x_15086:
        /* <DEDUP_REMOVED lines=17> */
.L_x_15087:
[----:B------:R-:W-:Y:S02]  /*184c0*/  IMAD.MOV.U32 R13, RZ, RZ, R0 ;  /* 0x000000ffff0d7224 */ /* 0x000fe400078e0000 */
[----:B------:R-:W-:-:S07]  /*184d0*/  IMAD.MOV.U32 R5, RZ, RZ, R14 ;  /* 0x000000ffff057224 */ /* 0x000fce00078e000e */
[----:B------:R-:W-:Y:S05]  /*184e0*/  WARPSYNC.COLLECTIVE R15, `(.L_x_15088) ;  /* 0x000000000f087348 */ /* 0x000fea0003c00000 */
[----:B------:R0:W1:Y:S02]  /*184f0*/  SHFL.IDX P6, R14, R13, R12, R11 ;  /* 0x0000000c0d0e7389 */ /* 0x00006400000c000b */
[----:B01----:R-:W-:Y:S01]  /*18500*/  ENDCOLLECTIVE ;  /* 0x000000000000791b */ /* 0x003fe20003800000 */
.L_x_15088:
[----:B------:R-:W-:Y:S02]  /*18510*/  IMAD.MOV.U32 R13, RZ, RZ, R4 ;  /* 0x000000ffff0d7224 */ /* 0x000fe400078e0004 */
[----:B------:R-:W-:Y:S01]  /*18520*/  IMAD.MOV.U32 R12, RZ, RZ, 0x3 ;  /* 0x00000003ff0c7424 */ /* 0x000fe200078e00ff */
[----:B------:R-:W-:-:S13]  /*18530*/  @!P5 LEA R6, P0, R8, R14, 0x1 ;  /* 0x0000000e0806d211 */ /* 0x000fda00078008ff */
[----:B------:R-:W-:Y:S05]  /*18540*/  WARPSYNC.COLLECTIVE R15, `(.L_x_15089) ;  /* 0x000000000f087348 */ /* 0x000fea0003c00000 */
[----:B------:R0:W1:Y:S02]  /*18550*/  SHFL.IDX P6, R14, R13, R12, R11 ;  /* 0x0000000c0d0e7389 */ /* 0x00006400000c000b */
[----:B01----:R-:W-:Y:S01]  /*18560*/  ENDCOLLECTIVE ;  /* 0x000000000000791b */ /* 0x003fe20003800000 */
.L_x_15089:
        /* <DEDUP_REMOVED lines=16> */
.L_x_15090:
[----:B------:R-:W-:Y:S01]  /*18670*/  MOV R13, R4 ;  /* 0x00000004000d7202 */ /* 0x000fe20000000f00 */
        /* <DEDUP_REMOVED lines=16> */
.L_x_15091:
[----:B------:R-:W-:Y:S02]  /*18780*/  IMAD.MOV.U32 R13, RZ, RZ, R0 ;  /* 0x000000ffff0d7224 */ /* 0x000fe400078e0000 */
[----:B------:R-:W-:-:S07]  /*18790*/  IMAD.MOV.U32 R5, RZ, RZ, R14 ;  /* 0x000000ffff057224 */ /* 0x000fce00078e000e */
[----:B------:R-:W-:Y:S05]  /*187a0*/  WARPSYNC.COLLECTIVE R15, `(.L_x_15092) ;  /* 0x000000000f087348 */ /* 0x000fea0003c00000 */
[----:B------:R0:W1:Y:S02]  /*187b0*/  SHFL.IDX P6, R14, R13, R12, R11 ;  /* 0x0000000c0d0e7389 */ /* 0x00006400000c000b */
[----:B01----:R-:W-:Y:S01]  /*187c0*/  ENDCOLLECTIVE ;  /* 0x000000000000791b */ /* 0x003fe20003800000 */
.L_x_15092:
[----:B------:R-:W-:Y:S02]  /*187d0*/  IMAD.MOV.U32 R13, RZ, RZ, R4 ;  /* 0x000000ffff0d7224 */ /* 0x000fe400078e0004 */
[----:B------:R-:W-:Y:S01]  /*187e0*/  IMAD.MOV.U32 R12, RZ, RZ, 0x5 ;  /* 0x00000005ff0c7424 */ /* 0x000fe200078e00ff */
[----:B------:R-:W-:-:S13]  /*187f0*/  @!P5 LEA R6, P0, R8, R14, 0x1 ;  /* 0x0000000e0806d211 */ /* 0x000fda00078008ff */
[----:B------:R-:W-:Y:S05]  /*18800*/  WARPSYNC.COLLECTIVE R15, `(.L_x_15093) ;  /* 0x000000000f087348 */ /* 0x000fea0003c00000 */
[----:B------:R0:W1:Y:S02]  /*18810*/  SHFL.IDX P6, R14, R13, R12, R11 ;  /* 0x0000000c0d0e7389 */ /* 0x00006400000c000b */
[----:B01----:R-:W-:Y:S01]  /*18820*/  ENDCOLLECTIVE ;  /* 0x000000000000791b */ /* 0x003fe20003800000 */
.L_x_15093:
        /* <DEDUP_REMOVED lines=16> */
.L_x_15094:
        /* <DEDUP_REMOVED lines=17> */
.L_x_15095:
[----:B------:R-:W-:Y:S02]  /*18a40*/  IMAD.MOV.U32 R13, RZ, RZ, R0 ;  /* 0x000000ffff0d7224 */ /* 0x000fe400078e0000 */
[----:B------:R-:W-:-:S07]  /*18a50*/  IMAD.MOV.U32 R5, RZ, RZ, R14 ;  /* 0x000000ffff057224 */ /* 0x000fce00078e000e */
[----:B------:R-:W-:Y:S05]  /*18a60*/  WARPSYNC.COLLECTIVE R15, `(.L_x_15096) ;  /* 0x000000000f087348 */ /* 0x000fea0003c00000 */
[----:B------:R0:W1:Y:S02]  /*18a70*/  SHFL.IDX P6, R14, R13, R12, R11 ;  /* 0x0000000c0d0e7389 */ /* 0x00006400000c000b */
[----:B01----:R-:W-:Y:S01]  /*18a80*/  ENDCOLLECTIVE ;  /* 0x000000000000791b */ /* 0x003fe20003800000 */
.L_x_15096:
[----:B------:R-:W-:Y:S01]  /*18a90*/  MOV R13, R4 ;  /* 0x00000004000d7202 */ /* 0x000fe20000000f00 */
[----:B------:R-:W-:Y:S01]  /*18aa0*/  IMAD.MOV.U32 R12, RZ, RZ, 0x7 ;  /* 0x00000007ff0c7424 */ /* 0x000fe200078e00ff */
[----:B------:R-:W-:-:S13]  /*18ab0*/  @!P5 LEA R6, P0, R8, R14, 0x1 ;  /* 0x0000000e0806d211 */ /* 0x000fda00078008ff */
[----:B------:R-:W-:Y:S05]  /*18ac0*/  WARPSYNC.COLLECTIVE R15, `(.L_x_15097) ;  /* 0x000000000f087348 */ /* 0x000fea0003c00000 */
[----:B------:R0:W1:Y:S02]  /*18ad0*/  SHFL.IDX P6, R14, R13, R12, R11 ;  /* 0x0000000c0d0e7389 */ /* 0x00006400000c000b */
[----:B01----:R-:W-:Y:S01]  /*18ae0*/  ENDCOLLECTIVE ;  /* 0x000000000000791b */ /* 0x003fe20003800000 */
.L_x_15097:
        /* <DEDUP_REMOVED lines=15> */
.L_x_15098:
[----:B------:R-:W-:Y:S05]  /*18be0*/  BRA `(.L_x_15099) ;  /* 0xffffffb0001c7947 */ /* 0x000fea000383ffff */
.L_x_14994:
[----:B0-----:R0:W2:Y:S02]  /*18bf0*/  SYNCS.PHASECHK.TRANS64.TRYWAIT P0, [R22+URZ+0x32420], R3 ;  /* 0x03242003160075a7 */ /* 0x0010a4000800017f */
[----:B--2---:R-:W-:Y:S05]  /*18c00*/  @!P0 NANOSLEEP.SYNCS 0x989680 ;  /* 0x009896800000895d */ /* 0x004fea0003900000 */
[----:B------:R-:W2:Y:S02]  /*18c10*/  @!P0 SYNCS.PHASECHK.TRANS64 P0, [R22+URZ+0x32420], R3 ;  /* 0x03242003160085a7 */ /* 0x000ea4000800007f */
[----:B--2---:R-:W-:Y:S05]  /*18c20*/  @!P0 BRA `(.L_x_14994) ;  /* 0xfffffffc00f08947 */ /* 0x004fea000383ffff */
[----:B------:R-:W-:Y:S05]  /*18c30*/  BRA `(.L_x_15100) ;  /* 0xffffffb0008c7947 */ /* 0x000fea000383ffff */
.L_x_14997:
[----:B--2---:R2:W3:Y:S02]  /*18c40*/  SYNCS.PHASECHK.TRANS64.TRYWAIT P0, [R25+URZ+0x32460], R0 ;  /* 0x03246000190075a7 */ /* 0x0044e4000800017f */
[----:B---3--:R-:W-:Y:S05]  /*18c50*/  @!P0 NANOSLEEP.SYNCS 0x989680 ;  /* 0x009896800000895d */ /* 0x008fea0003900000 */
[----:B------:R-:W3:Y:S02]  /*18c60*/  @!P0 SYNCS.PHASECHK.TRANS64 P0, [R25+URZ+0x32460], R0 ;  /* 0x03246000190085a7 */ /* 0x000ee4000800007f */
[----:B---3--:R-:W-:Y:S05]  /*18c70*/  @!P0 BRA `(.L_x_14997) ;  /* 0xfffffffc00f08947 */ /* 0x008fea000383ffff */
[----:B------:R-:W-:Y:S05]  /*18c80*/  BRA `(.L_x_15101) ;  /* 0xffffffb000987947 */ /* 0x000fea000383ffff */
.L_x_14998:
        /* <DEDUP_REMOVED lines=8> */
.L_x_15103:
[----:B------:R-:W-:Y:S05]  /*18d10*/  BSYNC B0 ;  /* 0x0000000000007941 */ /* 0x000fea0003800000 */
.L_x_15102:
        /* <DEDUP_REMOVED lines=13> */
.L_x_15104:
        /* <DEDUP_REMOVED lines=9> */
.L_x_15105:
        /* <DEDUP_REMOVED lines=17> */
.L_x_15106:
[----:B------:R-:W-:Y:S02]  /*18f90*/  IMAD.MOV.U32 R13, RZ, RZ, R6 ;  /* 0x000000ffff0d7224 */ /* 0x000fe400078e0006 */
[----:B------:R-:W-:Y:S01]  /*18fa0*/  IMAD.MOV.U32 R12, RZ, RZ, 0x2 ;  /* 0x00000002ff0c7424 */ /* 0x000fe200078e00ff */
[----:B------:R-:W-:-:S13]  /*18fb0*/  IADD3 R2, P3, R14, R0, RZ ;  /* 0x000000000e027210 */ /* 0x000fda0007f7e0ff */
[----:B------:R-:W-:Y:S05]  /*18fc0*/  WARPSYNC.COLLECTIVE R15, `(.L_x_15107) ;  /* 0x000000000f087348 */ /* 0x000fea0003c00000 */
[----:B------:R0:W1:Y:S02]  /*18fd0*/  SHFL.IDX P6, R14, R13, R12, R11 ;  /* 0x0000000c0d0e7389 */ /* 0x00006400000c000b */
[----:B01----:R-:W-:Y:S01]  /*18fe0*/  ENDCOLLECTIVE ;  /* 0x000000000000791b */ /* 0x003fe20003800000 */
.L_x_15107:
        /* <DEDUP_REMOVED lines=17> */
.L_x_15108:
[----:B------:R-:W-:Y:S02]  /*19100*/  IMAD.MOV.U32 R13, RZ, RZ, R6 ;  /* 0x000000ffff0d7224 */ /* 0x000fe400078e0006 */
[----:B------:R-:W-:Y:S01]  /*19110*/  IMAD.MOV.U32 R12, RZ, RZ, 0x3 ;  /* 0x00000003ff0c7424 */ /* 0x000fe200078e00ff */
[----:B------:R-:W-:-:S13]  /*19120*/  IADD3 R2, P3, R14, R0, RZ ;  /* 0x000000000e027210 */ /* 0x000fda0007f7e0ff */
[----:B------:R-:W-:Y:S05]  /*19130*/  WARPSYNC.COLLECTIVE R15, `(.L_x_15109) ;  /* 0x000000000f087348 */ /* 0x000fea0003c00000 */
[----:B------:R0:W1:Y:S02]  /*19140*/  SHFL.IDX P6, R14, R13, R12, R11 ;  /* 0x0000000c0d0e7389 */ /* 0x00006400000c000b */
[----:B01----:R-:W-:Y:S01]  /*19150*/  ENDCOLLECTIVE ;  /* 0x000000000000791b */ /* 0x003fe20003800000 */
.L_x_15109:
        /* <DEDUP_REMOVED lines=17> */
.L_x_15110:
[----:B------:R-:W-:Y:S02]  /*19270*/  IMAD.MOV.U32 R13, RZ, RZ, R6 ;  /* 0x000000ffff0d7224 */ /* 0x000fe400078e0006 */
[----:B------:R-:W-:Y:S01]  /*19280*/  IMAD.MOV.U32 R12, RZ, RZ, 0x4 ;  /* 0x00000004ff0c7424 */ /* 0x000fe200078e00ff */
[----:B------:R-:W-:-:S13]  /*19290*/  IADD3 R2, P3, R14, R0, RZ ;  /* 0x000000000e027210 */ /* 0x000fda0007f7e0ff */
[----:B------:R-:W-:Y:S05]  /*192a0*/  WARPSYNC.COLLECTIVE R15, `(.L_x_15111) ;  /* 0x000000000f087348 */ /* 0x000fea0003c00000 */
[----:B------:R0:W1:Y:S02]  /*192b0*/  SHFL.IDX P6, R14, R13, R12, R11 ;  /* 0x0000000c0d0e7389 */ /* 0x00006400000c000b */
[----:B01----:R-:W-:Y:S01]  /*192c0*/  ENDCOLLECTIVE ;  /* 0x000000000000791b */ /* 0x003fe20003800000 */
.L_x_15111:
        /* <DEDUP_REMOVED lines=17> */
.L_x_15112:
[----:B------:R-:W-:Y:S02]  /*193e0*/  IMAD.MOV.U32 R13, RZ, RZ, R6 ;  /* 0x000000ffff0d7224 */ /* 0x000fe400078e0006 */
[----:B------:R-:W-:Y:S01]  /*193f0*/  IMAD.MOV.U32 R12, RZ, RZ, 0x5 ;  /* 0x00000005ff0c7424 */ /* 0x000fe200078e00ff */
[----:B------:R-:W-:-:S13]  /*19400*/  IADD3 R2, P3, R14, R0, RZ ;  /* 0x000000000e027210 */ /* 0x000fda0007f7e0ff */
[----:B------:R-:W-:Y:S05]  /*19410*/  WARPSYNC.COLLECTIVE R15, `(.L_x_15113) ;  /* 0x000000000f087348 */ /* 0x000fea0003c00000 */
[----:B------:R0:W1:Y:S02]  /*19420*/  SHFL.IDX P6, R14, R13, R12, R11 ;  /* 0x0000000c0d0e7389 */ /* 0x00006400000c000b */
[----:B01----:R-:W-:Y:S01]  /*19430*/  ENDCOLLECTIVE ;  /* 0x000000000000791b */ /* 0x003fe20003800000 */
.L_x_15113:
        /* <DEDUP_REMOVED lines=12> */
.L_x_15114:
        /* <DEDUP_REMOVED lines=9> */
.L_x_15005:
[----:B--2---:R2:W3:Y:S02]  /*19590*/  SYNCS.PHASECHK.TRANS64.TRYWAIT P0, [R10+URZ+0x32440], R20 ;  /* 0x032440140a0075a7 */ /* 0x0044e4000800017f */
[----:B---3--:R-:W-:Y:S05]  /*195a0*/  @!P0 NANOSLEEP.SYNCS 0x989680 ;  /* 0x009896800000895d */ /* 0x008fea0003900000 */
[----:B------:R-:W3:Y:S02]  /*195b0*/  @!P0 SYNCS.PHASECHK.TRANS64 P0, [R10+URZ+0x32440], R20 ;  /* 0x032440140a0085a7 */ /* 0x000ee4000800007f */
[----:B---3--:R-:W-:Y:S05]  /*195c0*/  @!P0 BRA `(.L_x_15005) ;  /* 0xfffffffc00f08947 */ /* 0x008fea000383ffff */
[----:B------:R-:W-:Y:S05]  /*195d0*/  BRA `(.L_x_15116) ;  /* 0xffffffb4001c7947 */ /* 0x000fea000383ffff */
.L_x_15006:
[----:B------:R-:W-:Y:S01]  /*195e0*/  BSSY B1, `(.L_x_15117) ;  /* 0x0000008000017945 */ /* 0x000fe20003800000 */
[----:B------:R-:W-:Y:S01]  /*195f0*/  IMAD.MOV.U32 R13, RZ, RZ, R8 ;  /* 0x000000ffff0d7224 */ /* 0x000fe200078e0008 */
[----:B------:R-:W-:Y:S01]  /*19600*/  MOV R12, RZ ;  /* 0x000000ff000c7202 */ /* 0x000fe20000000f00 */
[----:B------:R-:W-:Y:S02]  /*19610*/  IMAD.MOV.U32 R11, RZ, RZ, 0x181f ;  /* 0x0000181fff0b7424 */ /* 0x000fe400078e00ff */
[----:B------:R-:W-:-:S07]  /*19620*/  IMAD.MOV.U32 R15, RZ, RZ, -0x1 ;  /* 0xffffffffff0f7424 */ /* 0x000fce00078e00ff */
[----:B-12---:R-:W-:Y:S05]  /*19630*/  WARPSYNC.COLLECTIVE R15, `(.L_x_15118) ;  /* 0x000000000f087348 */ /* 0x006fea0003c00000 */
[----:B------:R0:W3:Y:S02]  /*19640*/  SHFL.IDX P6, R14, R13, R12, R11 ;  /* 0x0000000c0d0e7389 */ /* 0x0000e400000c000b */
[----:B0123--:R-:W-:Y:S01]  /*19650*/  ENDCOLLECTIVE ;  /* 0x000000000000791b */ /* 0x00ffe20003800000 */
.L_x_15118:
[----:B------:R-:W-:Y:S05]  /*19660*/  BSYNC B1 ;  /* 0x0000000000017941 */ /* 0x000fea0003800000 */
.L_x_15117:
        /* <DEDUP_REMOVED lines=9> */
.L_x_15119:
[----:B------:R-:W-:Y:S02]  /*19700*/  IMAD.MOV.U32 R13, RZ, RZ, R8 ;  /* 0x000000ffff0d7224 */ /* 0x000fe400078e0008 */
[----:B------:R-:W-:Y:S02]  /*19710*/  IMAD.MOV.U32 R12, RZ, RZ, 0x1 ;  /* 0x00000001ff0c7424 */ /* 0x000fe400078e00ff */
[----:B------:R-:W-:-:S07]  /*19720*/  IMAD.MOV.U32 R2, RZ, RZ, R14 ;  /* 0x000000ffff027224 */ /* 0x000fce00078e000e */
[----:B------:R-:W-:Y:S05]  /*19730*/  WARPSYNC.COLLECTIVE R15, `(.L_x_15120) ;  /* 0x000000000f087348 */ /* 0x000fea0003c00000 */
[----:B------:R0:W1:Y:S02]  /*19740*/  SHFL.IDX P6, R14, R13, R12, R11 ;  /* 0x0000000c0d0e7389 */ /* 0x00006400000c000b */
[----:B01----:R-:W-:Y:S01]  /*19750*/  ENDCOLLECTIVE ;  /* 0x000000000000791b */ /* 0x003fe20003800000 */
.L_x_15120:
        /* <DEDUP_REMOVED lines=11> */
.L_x_15121:
[----:B------:R-:W-:Y:S02]  /*19810*/  IMAD.MOV.U32 R13, RZ, RZ, R8 ;  /* 0x000000ffff0d7224 */ /* 0x000fe400078e0008 */
[----:B------:R-:W-:Y:S02]  /*19820*/  IMAD.MOV.U32 R12, RZ, RZ, 0x2 ;  /* 0x00000002ff0c7424 */ /* 0x000fe400078e00ff */
[----:B------:R-:W-:-:S07]  /*19830*/  IMAD.MOV.U32 R2, RZ, RZ, R14 ;  /* 0x000000ffff027224 */ /* 0x000fce00078e000e */
[----:B------:R-:W-:Y:S05]  /*19840*/  WARPSYNC.COLLECTIVE R15, `(.L_x_15122) ;  /* 0x000000000f087348 */ /* 0x000fea0003c00000 */
[----:B------:R0:W1:Y:S02]  /*19850*/  SHFL.IDX P6, R14, R13, R12, R11 ;  /* 0x0000000c0d0e7389 */ /* 0x00006400000c000b */
[----:B01----:R-:W-:Y:S01]  /*19860*/  ENDCOLLECTIVE ;  /* 0x000000000000791b */ /* 0x003fe20003800000 */
.L_x_15122:
        /* <DEDUP_REMOVED lines=11> */
.L_x_15123:
[----:B------:R-:W-:Y:S02]  /*19920*/  IMAD.MOV.U32 R13, RZ, RZ, R8 ;  /* 0x000000ffff0d7224 */ /* 0x000fe400078e0008 */
[----:B------:R-:W-:Y:S01]  /*19930*/  IMAD.MOV.U32 R12, RZ, RZ, 0x3 ;  /* 0x00000003ff0c7424 */ /* 0x000fe200078e00ff */
[----:B------:R-:W-:-:S07]  /*19940*/  MOV R2, R14 ;  /* 0x0000000e00027202 */ /* 0x000fce0000000f00 */
[----:B------:R-:W-:Y:S05]  /*19950*/  WARPSYNC.COLLECTIVE R15, `(.L_x_15124) ;  /* 0x000000000f087348 */ /* 0x000fea0003c00000 */
[----:B------:R0:W1:Y:S02]  /*19960*/  SHFL.IDX P6, R14, R13, R12, R11 ;  /* 0x0000000c0d0e7389 */ /* 0x00006400000c000b */
[----:B01----:R-:W-:Y:S01]  /*19970*/  ENDCOLLECTIVE ;  /* 0x000000000000791b */ /* 0x003fe20003800000 */
.L_x_15124:
        /* <DEDUP_REMOVED lines=11> */
.L_x_15125:
[----:B------:R-:W-:Y:S02]  /*19a30*/  IMAD.MOV.U32 R13, RZ, RZ, R8 ;  /* 0x000000ffff0d7224 */ /* 0x000fe400078e0008 */
[----:B------:R-:W-:Y:S02]  /*19a40*/  IMAD.MOV.U32 R12, RZ, RZ, 0x4 ;  /* 0x00000004ff0c7424 */ /* 0x000fe400078e00ff */
[----:B------:R-:W-:-:S07]  /*19a50*/  IMAD.MOV.U32 R2, RZ, RZ, R14 ;  /* 0x000000ffff027224 */ /* 0x000fce00078e000e */
[----:B------:R-:W-:Y:S05]  /*19a60*/  WARPSYNC.COLLECTIVE R15, `(.L_x_15126) ;  /* 0x000000000f087348 */ /* 0x000fea0003c00000 */
[----:B------:R0:W1:Y:S02]  /*19a70*/  SHFL.IDX P6, R14, R13, R12, R11 ;  /* 0x0000000c0d0e7389 */ /* 0x00006400000c000b */
[----:B01----:R-:W-:Y:S01]  /*19a80*/  ENDCOLLECTIVE ;  /* 0x000000000000791b */ /* 0x003fe20003800000 */
.L_x_15126:
        /* <DEDUP_REMOVED lines=11> */
.L_x_15127:
[----:B------:R-:W-:Y:S02]  /*19b40*/  IMAD.MOV.U32 R13, RZ, RZ, R8 ;  /* 0x000000ffff0d7224 */ /* 0x000fe400078e0008 */
[----:B------:R-:W-:Y:S02]  /*19b50*/  IMAD.MOV.U32 R12, RZ, RZ, 0x5 ;  /* 0x00000005ff0c7424 */ /* 0x000fe400078e00ff */
[----:B------:R-:W-:-:S07]  /*19b60*/  IMAD.MOV.U32 R2, RZ, RZ, R14 ;  /* 0x000000ffff027224 */ /* 0x000fce00078e000e */
[----:B------:R-:W-:Y:S05]  /*19b70*/  WARPSYNC.COLLECTIVE R15, `(.L_x_15128) ;  /* 0x000000000f087348 */ /* 0x000fea0003c00000 */
[----:B------:R0:W1:Y:S02]  /*19b80*/  SHFL.IDX P6, R14, R13, R12, R11 ;  /* 0x0000000c0d0e7389 */ /* 0x00006400000c000b */
[----:B01----:R-:W-:Y:S01]  /*19b90*/  ENDCOLLECTIVE ;  /* 0x000000000000791b */ /* 0x003fe20003800000 */
.L_x_15128:
        /* <DEDUP_REMOVED lines=11> */
.L_x_15129:
[----:B------:R-:W-:Y:S05]  /*19c50*/  BRA `(.L_x_15130) ;  /* 0xffffffb000447947 */ /* 0x000fea000383ffff */
.L_x_15011:
[----:B----4-:R4:W0:Y:S02]  /*19c60*/  SYNCS.PHASECHK.TRANS64.TRYWAIT P0, [R10+URZ+0x32460], R20 ;  /* 0x032460140a0075a7 */ /* 0x010824000800017f */
[----:B0-----:R-:W-:Y:S05]  /*19c70*/  @!P0 NANOSLEEP.SYNCS 0x989680 ;  /* 0x009896800000895d */ /* 0x001fea0003900000 */
[----:B------:R-:W0:Y:S02]  /*19c80*/  @!P0 SYNCS.PHASECHK.TRANS64 P0, [R10+URZ+0x32460], R20 ;  /* 0x032460140a0085a7 */ /* 0x000e24000800007f */
[----:B0-----:R-:W-:Y:S05]  /*19c90*/  @!P0 BRA `(.L_x_15011) ;  /* 0xfffffffc00f08947 */ /* 0x001fea000383ffff */
[----:B------:R-:W-:Y:S05]  /*19ca0*/  BRA `(.L_x_15131) ;  /* 0xffffffb000907947 */ /* 0x000fea000383ffff */
.L_x_15012:
[----:B------:R-:W-:Y:S01]  /*19cb0*/  BSSY B1, `(.L_x_15132) ;  /* 0x0000008000017945 */ /* 0x000fe20003800000 */
[----:B------:R-:W-:Y:S01]  /*19cc0*/  IMAD.MOV.U32 R13, RZ, RZ, R25 ;  /* 0x000000ffff0d7224 */ /* 0x000fe200078e0019 */
[----:B------:R-:W-:Y:S01]  /*19cd0*/  MOV R15, 0xffffffff ;  /* 0xffffffff000f7802 */ /* 0x000fe20000000f00 */
[----:B------:R-:W-:Y:S02]  /*19ce0*/  IMAD.MOV.U32 R12, RZ, RZ, RZ ;  /* 0x000000ffff0c7224 */ /* 0x000fe400078e00ff */
[----:B------:R-:W-:-:S07]  /*19cf0*/  IMAD.MOV.U32 R11, RZ, RZ, 0x181f ;  /* 0x0000181fff0b7424 */ /* 0x000fce00078e00ff */
[----:B---3--:R-:W-:Y:S05]  /*19d00*/  WARPSYNC.COLLECTIVE R15, `(.L_x_15133) ;  /* 0x000000000f087348 */ /* 0x008fea0003c00000 */
[----:B------:R0:W1:Y:S02]  /*19d10*/  SHFL.IDX P6, R14, R13, R12, R11 ;  /* 0x0000000c0d0e7389 */ /* 0x00006400000c000b */
[----:B01-3--:R-:W-:Y:S01]  /*19d20*/  ENDCOLLECTIVE ;  /* 0x000000000000791b */ /* 0x00bfe20003800000 */
.L_x_15133:
[----:B------:R-:W-:Y:S05]  /*19d30*/  BSYNC B1 ;  /* 0x0000000000017941 */ /* 0x000fea0003800000 */
.L_x_15132:
        /* <DEDUP_REMOVED lines=9> */
.L_x_15134:
[----:B------:R-:W-:Y:S02]  /*19dd0*/  IMAD.MOV.U32 R13, RZ, RZ, R25 ;  /* 0x000000ffff0d7224 */ /* 0x000fe400078e0019 */
[----:B------:R-:W-:Y:S01]  /*19de0*/  IMAD.MOV.U32 R12, RZ, RZ, 0x1 ;  /* 0x00000001ff0c7424 */ /* 0x000fe200078e00ff */
[----:B------:R-:W-:-:S13]  /*19df0*/  IADD3 R2, P0, R14, R0, RZ ;  /* 0x000000000e027210 */ /* 0x000fda0007f1e0ff */
[----:B------:R-:W-:Y:S05]  /*19e00*/  WARPSYNC.COLLECTIVE R15, `(.L_x_15135) ;  /* 0x000000000f087348 */ /* 0x000fea0003c00000 */
[----:B------:R0:W1:Y:S02]  /*19e10*/  SHFL.IDX P6, R14, R13, R12, R11 ;  /* 0x0000000c0d0e7389 */ /* 0x00006400000c000b */
[----:B01----:R-:W-:Y:S01]  /*19e20*/  ENDCOLLECTIVE ;  /* 0x000000000000791b */ /* 0x003fe20003800000 */
.L_x_15135:
        /* <DEDUP_REMOVED lines=13> */
.L_x_15136:
[----:B------:R-:W-:Y:S02]  /*19f00*/  IMAD.MOV.U32 R13, RZ, RZ, R25 ;  /* 0x000000ffff0d7224 */ /* 0x000fe400078e0019 */
[----:B------:R-:W-:Y:S01]  /*19f10*/  IMAD.MOV.U32 R12, RZ, RZ, 0x2 ;  /* 0x00000002ff0c7424 */ /* 0x000fe200078e00ff */
[----:B------:R-:W-:-:S13]  /*19f20*/  IADD3 R2, P0, R14, R0, RZ ;  /* 0x000000000e027210 */ /* 0x000fda0007f1e0ff */
[----:B------:R-:W-:Y:S05]  /*19f30*/  WARPSYNC.COLLECTIVE R15, `(.L_x_15137) ;  /* 0x000000000f087348 */ /* 0x000fea0003c00000 */
[----:B------:R0:W1:Y:S02]  /*19f40*/  SHFL.IDX P6, R14, R13, R12, R11 ;  /* 0x0000000c0d0e7389 */ /* 0x00006400000c000b */
[----:B01----:R-:W-:Y:S01]  /*19f50*/  ENDCOLLECTIVE ;  /* 0x000000000000791b */ /* 0x003fe20003800000 */
.L_x_15137:
        /* <DEDUP_REMOVED lines=13> */
.L_x_15138:
[----:B------:R-:W-:Y:S02]  /*1a030*/  IMAD.MOV.U32 R13, RZ, RZ, R25 ;  /* 0x000000ffff0d7224 */ /* 0x000fe400078e0019 */
[----:B------:R-:W-:Y:S02]  /*1a040*/  IMAD.MOV.U32 R12, RZ, RZ, 0x3 ;  /* 0x00000003ff0c7424 */ /* 0x000fe400078e00ff */
[----:B------:R-:W-:-:S07]  /*1a050*/  IMAD.MOV.U32 R8, RZ, RZ, R14 ;  /* 0x000000ffff087224 */ /* 0x000fce00078e000e */
[----:B------:R-:W-:Y:S05]  /*1a060*/  WARPSYNC.COLLECTIVE R15, `(.L_x_15139) ;  /* 0x000000000f087348 */ /* 0x000fea0003c00000 */
[----:B------:R0:W1:Y:S02]  /*1a070*/  SHFL.IDX P6, R14, R13, R12, R11 ;  /* 0x0000000c0d0e7389 */ /* 0x00006400000c000b */
[----:B01----:R-:W-:Y:S01]  /*1a080*/  ENDCOLLECTIVE ;  /* 0x000000000000791b */ /* 0x003fe20003800000 */
.L_x_15139:
        /* <DEDUP_REMOVED lines=14> */
.L_x_15140:
[----:B------:R-:W-:Y:S02]  /*1a170*/  IMAD.MOV.U32 R13, RZ, RZ, R25 ;  /* 0x000000ffff0d7224 */ /* 0x000fe400078e0019 */
[----:B------:R-:W-:Y:S01]  /*1a180*/  IMAD.MOV.U32 R12, RZ, RZ, 0x4 ;  /* 0x00000004ff0c7424 */ /* 0x000fe200078e00ff */
[----:B------:R-:W-:-:S13]  /*1a190*/  IADD3 R2, P0, R14, R0, RZ ;  /* 0x000000000e027210 */ /* 0x000fda0007f1e0ff */
[----:B------:R-:W-:Y:S05]  /*1a1a0*/  WARPSYNC.COLLECTIVE R15, `(.L_x_15141) ;  /* 0x000000000f087348 */ /* 0x000fea0003c00000 */
[----:B------:R0:W1:Y:S02]  /*1a1b0*/  SHFL.IDX P6, R14, R13, R12, R11 ;  /* 0x0000000c0d0e7389 */ /* 0x00006400000c000b */
[----:B01----:R-:W-:Y:S01]  /*1a1c0*/  ENDCOLLECTIVE ;  /* 0x000000000000791b */ /* 0x003fe20003800000 */
.L_x_15141:
        /* <DEDUP_REMOVED lines=13> */
.L_x_15142:
[----:B------:R-:W-:Y:S02]  /*1a2a0*/  IMAD.MOV.U32 R13, RZ, RZ, R25 ;  /* 0x000000ffff0d7224 */ /* 0x000fe400078e0019 */
[----:B------:R-:W-:Y:S01]  /*1a2b0*/  IMAD.MOV.U32 R12, RZ, RZ, 0x5 ;  /* 0x00000005ff0c7424 */ /* 0x000fe200078e00ff */
[----:B------:R-:W-:-:S13]  /*1a2c0*/  IADD3 R2, P0, R14, R0, RZ ;  /* 0x000000000e027210 */ /* 0x000fda0007f1e0ff */
[----:B------:R-:W-:Y:S05]  /*1a2d0*/  WARPSYNC.COLLECTIVE R15, `(.L_x_15143) ;  /* 0x000000000f087348 */ /* 0x000fea0003c00000 */
[----:B------:R0:W1:Y:S02]  /*1a2e0*/  SHFL.IDX P6, R14, R13, R12, R11 ;  /* 0x0000000c0d0e7389 */ /* 0x00006400000c000b */
[----:B01----:R-:W-:Y:S01]  /*1a2f0*/  ENDCOLLECTIVE ;  /* 0x000000000000791b */ /* 0x003fe20003800000 */
.L_x_15143:
        /* <DEDUP_REMOVED lines=13> */
.L_x_15144:
[----:B------:R-:W-:Y:S05]  /*1a3d0*/  BRA `(.L_x_15145) ;  /* 0xffffffac00d07947 */ /* 0x000fea000383ffff */
.L_x_15020:
        /* <DEDUP_REMOVED lines=8> */
.L_x_15147:
[----:B------:R-:W-:Y:S05]  /*1a460*/  BSYNC B0 ;  /* 0x0000000000007941 */ /* 0x000fea0003800000 */
.L_x_15146:
        /* <DEDUP_REMOVED lines=9> */
.L_x_15148:
[----:B------:R-:W-:Y:S02]  /*1a500*/  ULDC UR4, c[0x0][0xd3c] ;  /* 0x00034f0000047ab9 */ /* 0x000fe40000000800 */
[----:B------:R-:W-:-:S13]  /*1a510*/  ISETP.GE.OR P1, PT, R9, UR4, !P0 ;  /* 0x0000000409007c0c */ /* 0x000fda000c726670 */
[----:B------:R-:W0:Y:S08]  /*1a520*/  @!P1 LDC.64 R2, c[0x0][0xd80] ;  /* 0x00036000ff029b82 */ /* 0x000e300000000a00 */
[----:B------:R-:W1:Y:S01]  /*1a530*/  @!P1 LDC.64 R4, c[0x0][0xd78] ;  /* 0x00035e00ff049b82 */ /* 0x000e620000000a00 */
[----:B------:R-:W-:Y:S01]  /*1a540*/  IMAD.MOV.U32 R17, RZ, RZ, RZ ;  /* 0x000000ffff117224 */ /* 0x000fe200078e00ff */
[----:B------:R-:W-:Y:S01]  /*1a550*/  MOV R7, R14 ;  /* 0x0000000e00077202 */ /* 0x000fe20000000f00 */
        /* <DEDUP_REMOVED lines=18> */
.L_x_15149:
[----:B------:R-:W-:Y:S01]  /*1a680*/  IMAD.MOV.U32 R12, RZ, RZ, 0x2 ;  /* 0x00000002ff0c7424 */ /* 0x000fe200078e00ff */
[----:B------:R-:W-:-:S05]  /*1a690*/  SEL R14, R14, RZ, P1 ;  /* 0x000000ff0e0e7207 */ /* 0x000fca0000800000 */
[----:B------:R-:W-:-:S04]  /*1a6a0*/  IMAD.IADD R5, R13, 0x1, R14 ;  /* 0x000000010d057824 */ /* 0x000fc800078e020e */
[----:B------:R-:W-:-:S07]  /*1a6b0*/  IMAD.MOV.U32 R13, RZ, RZ, R5 ;  /* 0x000000ffff0d7224 */ /* 0x000fce00078e0005 */
[----:B------:R-:W-:Y:S05]  /*1a6c0*/  WARPSYNC.COLLECTIVE R15, `(.L_x_15150) ;  /* 0x000000000f087348 */ /* 0x000fea0003c00000 */
[----:B------:R0:W1:Y:S02]  /*1a6d0*/  SHFL.UP P6, R14, R13, R12, R11 ;  /* 0x0400000c0d0e7389 */ /* 0x00006400000c000b */
[----:B01----:R-:W-:Y:S01]  /*1a6e0*/  ENDCOLLECTIVE ;  /* 0x000000000000791b */ /* 0x003fe20003800000 */
.L_x_15150:
[----:B------:R-:W-:Y:S01]  /*1a6f0*/  IMAD.MOV.U32 R12, RZ, RZ, 0x4 ;  /* 0x00000004ff0c7424 */ /* 0x000fe200078e00ff */
[----:B------:R-:W-:-:S05]  /*1a700*/  SEL R2, R14, RZ, P2 ;  /* 0x000000ff0e027207 */ /* 0x000fca0001000000 */
[----:B------:R-:W-:-:S04]  /*1a710*/  IMAD.IADD R2, R5, 0x1, R2 ;  /* 0x0000000105027824 */ /* 0x000fc800078e0202 */
[----:B------:R-:W-:-:S07]  /*1a720*/  IMAD.MOV.U32 R13, RZ, RZ, R2 ;  /* 0x000000ffff0d7224 */ /* 0x000fce00078e0002 */
[----:B------:R-:W-:Y:S05]  /*1a730*/  WARPSYNC.COLLECTIVE R15, `(.L_x_15151) ;  /* 0x000000000f087348 */ /* 0x000fea0003c00000 */
[----:B------:R0:W1:Y:S02]  /*1a740*/  SHFL.UP P6, R14, R13, R12, R11 ;  /* 0x0400000c0d0e7389 */ /* 0x00006400000c000b */
[----:B01----:R-:W-:Y:S01]  /*1a750*/  ENDCOLLECTIVE ;  /* 0x000000000000791b */ /* 0x003fe20003800000 */
.L_x_15151:
[----:B------:R-:W-:Y:S01]  /*1a760*/  IMAD.MOV.U32 R12, RZ, RZ, 0x8 ;  /* 0x00000008ff0c7424 */ /* 0x000fe200078e00ff */
[----:B------:R-:W-:-:S05]  /*1a770*/  SEL R3, R14, RZ, P3 ;  /* 0x000000ff0e037207 */ /* 0x000fca0001800000 */
[----:B------:R-:W-:-:S04]  /*1a780*/  IMAD.IADD R3, R2, 0x1, R3 ;  /* 0x0000000102037824 */ /* 0x000fc800078e0203 */
[----:B------:R-:W-:-:S07]  /*1a790*/  IMAD.MOV.U32 R13, RZ, RZ, R3 ;  /* 0x000000ffff0d7224 */ /* 0x000fce00078e0003 */
[----:B------:R-:W-:Y:S05]  /*1a7a0*/  WARPSYNC.COLLECTIVE R15, `(.L_x_15152) ;  /* 0x000000000f087348 */ /* 0x000fea0003c00000 */
[----:B------:R0:W1:Y:S02]  /*1a7b0*/  SHFL.UP P6, R14, R13, R12, R11 ;  /* 0x0400000c0d0e7389 */ /* 0x00006400000c000b */
[----:B01----:R-:W-:Y:S01]  /*1a7c0*/  ENDCOLLECTIVE ;  /* 0x000000000000791b */ /* 0x003fe20003800000 */
.L_x_15152:
[----:B------:R-:W-:Y:S01]  /*1a7d0*/  IMAD.MOV.U32 R12, RZ, RZ, 0x10 ;  /* 0x00000010ff0c7424 */ /* 0x000fe200078e00ff */
[----:B------:R-:W-:-:S05]  /*1a7e0*/  SEL R14, R14, RZ, P4 ;  /* 0x000000ff0e0e7207 */ /* 0x000fca0002000000 */
[----:B------:R-:W-:-:S04]  /*1a7f0*/  IMAD.IADD R5, R3, 0x1, R14 ;  /* 0x0000000103057824 */ /* 0x000fc800078e020e */
[----:B------:R-:W-:-:S07]  /*1a800*/  IMAD.MOV.U32 R13, RZ, RZ, R5 ;  /* 0x000000ffff0d7224 */ /* 0x000fce00078e0005 */
[----:B------:R-:W-:Y:S05]  /*1a810*/  WARPSYNC.COLLECTIVE R15, `(.L_x_15153) ;  /* 0x000000000f087348 */ /* 0x000fea0003c00000 */
[----:B------:R0:W1:Y:S02]  /*1a820*/  SHFL.UP P6, R14, R13, R12, R11 ;  /* 0x0400000c0d0e7389 */ /* 0x00006400000c000b */
[----:B01----:R-:W-:Y:S01]  /*1a830*/  ENDCOLLECTIVE ;  /* 0x000000000000791b */ /* 0x003fe20003800000 */
.L_x_15153:
        /* <DEDUP_REMOVED lines=8> */
.L_x_15154:
[----:B------:R-:W-:Y:S05]  /*1a8c0*/  BRA `(.L_x_15155) ;  /* 0xffffffb0002c7947 */ /* 0x000fea000383ffff */
.L_x_15023:
[----:B------:R-:W-:Y:S01]  /*1a8d0*/  BSSY B0, `(.L_x_15156) ;  /* 0x0000007000007945 */ /* 0x000fe20003800000 */
[----:B------:R-:W-:Y:S02]  /*1a8e0*/  IMAD.MOV.U32 R12, RZ, RZ, 0x1 ;  /* 0x00000001ff0c7424 */ /* 0x000fe400078e00ff */
[----:B------:R-:W-:Y:S02]  /*1a8f0*/  IMAD.MOV.U32 R11, RZ, RZ, RZ ;  /* 0x000000ffff0b7224 */ /* 0x000fe400078e00ff */
[----:B------:R-:W-:-:S07]  /*1a900*/  IMAD.MOV.U32 R15, RZ, RZ, -0x1 ;  /* 0xffffffffff0f7424 */ /* 0x000fce00078e00ff */
[----:B-123--:R-:W-:Y:S05]  /*1a910*/  WARPSYNC.COLLECTIVE R15, `(.L_x_15157) ;  /* 0x000000000f087348 */ /* 0x00efea0003c00000 */
[----:B------:R0:W4:Y:S02]  /*1a920*/  SHFL.UP P6, R14, R13, R12, R11 ;  /* 0x0400000c0d0e7389 */ /* 0x00012400000c000b */
[----:B01234-:R-:W-:Y:S01]  /*1a930*/  ENDCOLLECTIVE ;  /* 0x000000000000791b */ /* 0x01ffe20003800000 */
.L_x_15157:
[----:B------:R-:W-:Y:S05]  /*1a940*/  BSYNC B0 ;  /* 0x0000000000007941 */ /* 0x000fea0003800000 */
.L_x_15156:
        /* <DEDUP_REMOVED lines=8> */
.L_x_15158:
[----:B------:R-:W-:Y:S01]  /*1a9d0*/  IMAD.MOV.U32 R12, RZ, RZ, 0x4 ;  /* 0x00000004ff0c7424 */ /* 0x000fe200078e00ff */
[----:B------:R-:W-:-:S05]  /*1a9e0*/  SEL R2, R14, RZ, P2 ;  /* 0x000000ff0e027207 */ /* 0x000fca0001000000 */
[----:B------:R-:W-:-:S04]  /*1a9f0*/  IMAD.IADD R2, R13, 0x1, R2 ;  /* 0x000000010d027824 */ /* 0x000fc800078e0202 */
[----:B------:R-:W-:-:S07]  /*1aa00*/  IMAD.MOV.U32 R13, RZ, RZ, R2 ;  /* 0x000000ffff0d7224 */ /* 0x000fce00078e0002 */
[----:B------:R-:W-:Y:S05]  /*1aa10*/  WARPSYNC.COLLECTIVE R15, `(.L_x_15159) ;  /* 0x000000000f087348 */ /* 0x000fea0003c00000 */
[----:B------:R0:W1:Y:S02]  /*1aa20*/  SHFL.UP P6, R14, R13, R12, R11 ;  /* 0x0400000c0d0e7389 */ /* 0x00006400000c000b */
[----:B01----:R-:W-:Y:S01]  /*1aa30*/  ENDCOLLECTIVE ;  /* 0x000000000000791b */ /* 0x003fe20003800000 */
.L_x_15159:
[----:B------:R-:W-:Y:S01]  /*1aa40*/  IMAD.MOV.U32 R12, RZ, RZ, 0x8 ;  /* 0x00000008ff0c7424 */ /* 0x000fe200078e00ff */
[----:B------:R-:W-:-:S05]  /*1aa50*/  SEL R3, R14, RZ, P3 ;  /* 0x000000ff0e037207 */ /* 0x000fca0001800000 */
[----:B------:R-:W-:-:S04]  /*1aa60*/  IMAD.IADD R3, R2, 0x1, R3 ;  /* 0x0000000102037824 */ /* 0x000fc800078e0203 */
[----:B------:R-:W-:-:S07]  /*1aa70*/  IMAD.MOV.U32 R13, RZ, RZ, R3 ;  /* 0x000000ffff0d7224 */ /* 0x000fce00078e0003 */
[----:B------:R-:W-:Y:S05]  /*1aa80*/  WARPSYNC.COLLECTIVE R15, `(.L_x_15160) ;  /* 0x000000000f087348 */ /* 0x000fea0003c00000 */
[----:B------:R0:W1:Y:S02]  /*1aa90*/  SHFL.UP P6, R14, R13, R12, R11 ;  /* 0x0400000c0d0e7389 */ /* 0x00006400000c000b */
[----:B01----:R-:W-:Y:S01]  /*1aaa0*/  ENDCOLLECTIVE ;  /* 0x000000000000791b */ /* 0x003fe20003800000 */
.L_x_15160:
[----:B------:R-:W-:Y:S01]  /*1aab0*/  IMAD.MOV.U32 R12, RZ, RZ, 0x10 ;  /* 0x00000010ff0c7424 */ /* 0x000fe200078e00ff */
[----:B------:R-:W-:-:S05]  /*1aac0*/  SEL R14, R14, RZ, P4 ;  /* 0x000000ff0e0e7207 */ /* 0x000fca0002000000 */
[----:B------:R-:W-:-:S04]  /*1aad0*/  IMAD.IADD R5, R3, 0x1, R14 ;  /* 0x0000000103057824 */ /* 0x000fc800078e020e */
[----:B------:R-:W-:-:S07]  /*1aae0*/  IMAD.MOV.U32 R13, RZ, RZ, R5 ;  /* 0x000000ffff0d7224 */ /* 0x000fce00078e0005 */
[----:B------:R-:W-:Y:S05]  /*1aaf0*/  WARPSYNC.COLLECTIVE R15, `(.L_x_15161) ;  /* 0x000000000f087348 */ /* 0x000fea0003c00000 */
[----:B------:R0:W1:Y:S02]  /*1ab00*/  SHFL.UP P6, R14, R13, R12, R11 ;  /* 0x0400000c0d0e7389 */ /* 0x00006400000c000b */
[----:B01----:R-:W-:Y:S01]  /*1ab10*/  ENDCOLLECTIVE ;  /* 0x000000000000791b */ /* 0x003fe20003800000 */
.L_x_15161:
        /* <DEDUP_REMOVED lines=8> */
.L_x_15162:
[----:B------:R-:W-:Y:S05]  /*1aba0*/  BRA `(.L_x_15163) ;  /* 0xffffffb000187947 */ /* 0x000fea000383ffff */
.L_x_15025:
[----:B------:R-:W-:Y:S01]  /*1abb0*/  BSSY B0, `(.L_x_15164) ;  /* 0x0000006000007945 */ /* 0x000fe20003800000 */
[----:B------:R-:W-:Y:S01]  /*1abc0*/  PLOP3.LUT P6, PT, P6, PT, PT, 0x8, 0x0 ;  /* 0x000000000000781c */ /* 0x000fe200037ce170 */
[----:B------:R-:W-:-:S12]  /*1abd0*/  IMAD.MOV.U32 R15, RZ, RZ, -0x1 ;  /* 0xffffffffff0f7424 */ /* 0x000fd800078e00ff */
[----:B0123--:R-:W-:Y:S05]  /*1abe0*/  WARPSYNC.COLLECTIVE R15, `(.L_x_15165) ;  /* 0x000000000f087348 */ /* 0x00ffea0003c00000 */
[----:B------:R-:W-:Y:S01]  /*1abf0*/  VOTE.ANY R14, PT, P6 ;  /* 0x00000000000e7806 */ /* 0x000fe200030e0100 */
[----:B0123--:R-:W-:Y:S06]  /*1ac00*/  ENDCOLLECTIVE ;  /* 0x000000000000791b */ /* 0x00ffec0003800000 */
.L_x_15165:
[----:B------:R-:W-:Y:S05]  /*1ac10*/  BSYNC B0 ;  /* 0x0000000000007941 */ /* 0x000fea0003800000 */
.L_x_15164:
        /* <DEDUP_REMOVED lines=8> */
.L_x_15166:
[----:B------:R-:W-:Y:S02]  /*1aca0*/  IMAD.IADD R19, R12, 0x1, R19 ;  /* 0x000000010c137824 */ /* 0x000fe400078e0213 */
[----:B------:R-:W-:Y:S02]  /*1acb0*/  IMAD.MOV.U32 R13, RZ, RZ, R4 ;  /* 0x000000ffff0d7224 */ /* 0x000fe400078e0004 */
[----:B------:R-:W-:-:S07]  /*1acc0*/  IMAD.MOV.U32 R17, RZ, RZ, R14 ;  /* 0x000000ffff117224 */ /* 0x000fce00078e000e */
[----:B------:R-:W-:Y:S05]  /*1acd0*/  WARPSYNC.COLLECTIVE R15, `(.L_x_15167) ;  /* 0x000000000f087348 */ /* 0x000fea0003c00000 */
[----:B------:R0:W1:Y:S02]  /*1ace0*/  SHFL.IDX P6, R14, R13, R12, R11 ;  /* 0x0000000c0d0e7389 */ /* 0x00006400000c000b */
[----:B01----:R-:W-:Y:S01]  /*1acf0*/  ENDCOLLECTIVE ;  /* 0x000000000000791b */ /* 0x003fe20003800000 */
.L_x_15167:
[----:B------:R-:W-:Y:S01]  /*1ad00*/  IMAD.MOV.U32 R4, RZ, RZ, R14 ;  /* 0x000000ffff047224 */ /* 0x000fe200078e000e */
[----:B------:R-:W-:Y:S06]  /*1ad10*/  BRA `(.L_x_15168) ;  /* 0xffffffac00fc7947 */ /* 0x000fec000383ffff */
.L_x_15027:
[----:B------:R-:W-:Y:S01]  /*1ad20*/  BSSY B0, `(.L_x_15169) ;  /* 0x0000007000007945 */ /* 0x000fe20003800000 */
[----:B------:R-:W-:Y:S02]  /*1ad30*/  IMAD.MOV.U32 R13, RZ, RZ, R2 ;  /* 0x000000ffff0d7224 */ /* 0x000fe400078e0002 */
[----:B------:R-:W-:Y:S02]  /*1ad40*/  IMAD.MOV.U32 R11, RZ, RZ, 0x1f ;  /* 0x0000001fff0b7424 */ /* 0x000fe400078e00ff */
[----:B------:R-:W-:-:S07]  /*1ad50*/  IMAD.MOV.U32 R15, RZ, RZ, -0x1 ;  /* 0xffffffffff0f7424 */ /* 0x000fce00078e00ff */
[----:B0123--:R-:W-:Y:S05]  /*1ad60*/  WARPSYNC.COLLECTIVE R15, `(.L_x_15170) ;  /* 0x000000000f087348 */ /* 0x00ffea0003c00000 */
[----:B------:R4:W0:Y:S02]  /*1ad70*/  SHFL.IDX P6, R14, R13, R12, R11 ;  /* 0x0000000c0d0e7389 */ /* 0x00082400000c000b */
[----:B01234-:R-:W-:Y:S01]  /*1ad80*/  ENDCOLLECTIVE ;  /* 0x000000000000791b */ /* 0x01ffe20003800000 */
.L_x_15170:
[----:B------:R-:W-:Y:S05]  /*1ad90*/  BSYNC B0 ;  /* 0x0000000000007941 */ /* 0x000fea0003800000 */
.L_x_15169:
[----:B------:R-:W-:Y:S01]  /*1ada0*/  IMAD.MOV.U32 R6, RZ, RZ, R14 ;  /* 0x000000ffff067224 */ /* 0x000fe200078e000e */
[----:B------:R-:W-:Y:S06]  /*1adb0*/  BRA `(.L_x_15026) ;  /* 0xffffffac00ec7947 */ /* 0x000fec000383ffff */
.L_x_15033:
[----:B-1----:R1:W4:Y:S02]  /*1adc0*/  SYNCS.PHASECHK.TRANS64.TRYWAIT P0, [R5+URZ+0x32420], R0 ;  /* 0x03242000050075a7 */ /* 0x002324000800017f */
[----:B----4-:R-:W-:Y:S05]  /*1add0*/  @!P0 NANOSLEEP.SYNCS 0x989680 ;  /* 0x009896800000895d */ /* 0x010fea0003900000 */
[----:B------:R-:W4:Y:S02]  /*1ade0*/  @!P0 SYNCS.PHASECHK.TRANS64 P0, [R5+URZ+0x32420], R0 ;  /* 0x03242000050085a7 */ /* 0x000f24000800007f */
[----:B----4-:R-:W-:Y:S05]  /*1adf0*/  @!P0 BRA `(.L_x_15033) ;  /* 0xfffffffc00f08947 */ /* 0x010fea000383ffff */
[----:B------:R-:W-:Y:S05]  /*1ae00*/  BRA `(.L_x_15171) ;  /* 0xffffffb800447947 */ /* 0x000fea000383ffff */
.L_x_15034:
        /* <DEDUP_REMOVED lines=11> */
.L_x_15173:
[----:B------:R-:W-:Y:S05]  /*1aec0*/  BSYNC B0 ;  /* 0x0000000000007941 */ /* 0x000fea0003800000 */
.L_x_15172:
[----:B------:R-:W-:Y:S05]  /*1aed0*/  BRA `(.L_x_15174) ;  /* 0xffffffb8002c7947 */ /* 0x000fea000383ffff */
.L_x_15037:
[----:B------:R-:W-:Y:S01]  /*1aee0*/  BSSY B1, `(.L_x_15175) ;  /* 0x0000006000017945 */ /* 0x000fe20003800000 */
[----:B------:R-:W-:-:S07]  /*1aef0*/  IMAD.MOV.U32 R15, RZ, RZ, -0x1 ;  /* 0xffffffffff0f7424 */ /* 0x000fce00078e00ff */
[----:B0123--:R-:W-:Y:S05]  /*1af00*/  WARPSYNC.COLLECTIVE R15, `(.L_x_15176) ;  /* 0x000000000f0c7348 */ /* 0x00ffea0003c00000 */
[----:B------:R-:W-:Y:S02]  /*1af10*/  ELECT P6, UR62, PT ;  /* 0x00000000003e782f */ /* 0x000fe400038c0000 */
[----:B------:R-:W-:Y:S01]  /*1af20*/  MOV R14, UR62 ;  /* 0x0000003e000e7c02 */ /* 0x000fe20008000f00 */
[----:B0123--:R-:W-:Y:S10]  /*1af30*/  ENDCOLLECTIVE ;  /* 0x000000000000791b */ /* 0x00fff40003800000 */
.L_x_15176:
[----:B------:R-:W-:Y:S05]  /*1af40*/  BSYNC B1 ;  /* 0x0000000000017941 */ /* 0x000fea0003800000 */
.L_x_15175:
[----:B------:R-:W-:Y:S05]  /*1af50*/  BRA `(.L_x_15177) ;  /* 0xffffffb800247947 */ /* 0x000fea000383ffff */
.L_x_15039:
[----:B-1----:R1:W4:Y:S02]  /*1af60*/  SYNCS.PHASECHK.TRANS64.TRYWAIT P1, [R3+URZ+0x32440], R2 ;  /* 0x03244002030075a7 */ /* 0x002324000802017f */
[----:B----4-:R-:W-:Y:S05]  /*1af70*/  @!P1 NANOSLEEP.SYNCS 0x989680 ;  /* 0x009896800000995d */ /* 0x010fea0003900000 */
[----:B------:R-:W4:Y:S02]  /*1af80*/  @!P1 SYNCS.PHASECHK.TRANS64 P1, [R3+URZ+0x32440], R2 ;  /* 0x03244002030095a7 */ /* 0x000f24000802007f */
[----:B----4-:R-:W-:Y:S05]  /*1af90*/  @!P1 BRA `(.L_x_15039) ;  /* 0xfffffffc00f09947 */ /* 0x010fea000383ffff */
[----:B------:R-:W-:Y:S05]  /*1afa0*/  BRA `(.L_x_15178) ;  /* 0xffffffb8004c7947 */ /* 0x000fea000383ffff */
.L_x_15041:
[----:B----4-:R4:W0:Y:S02]  /*1afb0*/  SYNCS.PHASECHK.TRANS64.TRYWAIT P1, [R5+URZ+0x32440], R0 ;  /* 0x03244000050075a7 */ /* 0x010824000802017f */
[----:B0-----:R-:W-:Y:S05]  /*1afc0*/  @!P1 NANOSLEEP.SYNCS 0x989680 ;  /* 0x009896800000995d */ /* 0x001fea0003900000 */
[----:B------:R-:W0:Y:S02]  /*1afd0*/  @!P1 SYNCS.PHASECHK.TRANS64 P1, [R5+URZ+0x32440], R0 ;  /* 0x03244000050095a7 */ /* 0x000e24000802007f */
[----:B0-----:R-:W-:Y:S05]  /*1afe0*/  @!P1 BRA `(.L_x_15041) ;  /* 0xfffffffc00f09947 */ /* 0x001fea000383ffff */
[----:B------:R-:W-:Y:S05]  /*1aff0*/  BRA `(.L_x_15179) ;  /* 0xffffffb800587947 */ /* 0x000fea000383ffff */
.L_x_15043:
[----:B------:R0:W0:Y:S02]  /*1b000*/  SYNCS.PHASECHK.TRANS64.TRYWAIT P1, [R3+URZ+0x32460], R2 ;  /* 0x03246002030075a7 */ /* 0x000024000802017f */
[----:B0-----:R-:W-:Y:S05]  /*1b010*/  @!P1 NANOSLEEP.SYNCS 0x989680 ;  /* 0x009896800000995d */ /* 0x001fea0003900000 */
[----:B------:R-:W0:Y:S02]  /*1b020*/  @!P1 SYNCS.PHASECHK.TRANS64 P1, [R3+URZ+0x32460], R2 ;  /* 0x03246002030095a7 */ /* 0x000e24000802007f */
[----:B0-----:R-:W-:Y:S05]  /*1b030*/  @!P1 BRA `(.L_x_15043) ;  /* 0xfffffffc00f09947 */ /* 0x001fea000383ffff */
[----:B------:R-:W-:Y:S05]  /*1b040*/  BRA `(.L_x_15180) ;  /* 0xffffffb800547947 */ /* 0x000fea000383ffff */
.L_x_15181:
        /* <DEDUP_REMOVED lines=11> */
.L_x_15784:


//--------------------- .text._ZN7cutlass13device_kernelIN5flash11enable_sm90INS1_16FlashAttnFwdSm90INS1_25CollectiveMainloopFwdSm90ILi2EN4cute5tupleIJNS5_1CILi1EEES8_S8_EEENS6_IJNS7_ILi128EEENS7_ILi96EEENS7_ILi64EEEEEELi256ENS_6half_tEfNS_4arch4Sm90ELb1ELb0ELb1ELb1ELb1ELb1ELb1ELb1ELb0ELb1ELb1ELb0EEENS1_21CollectiveEpilogueFwdINS6_IJSA_NS7_ILi256EEESB_EEES9_SE_SG_Li256ELb1ELb1ELb1ELb0EEENS1_36VarlenDynamicPersistentTileSchedulerILi128ELi96ELi256ELi128ELb1ELb1ELb1ELb1ELb1ELb1EEEEEEEEEvNT_6ParamsE --------------------------
	.section	.text._ZN7cutlass13device_kernelIN5flash11enable_sm90INS1_16FlashAttnFwdSm90INS1_25CollectiveMainloopFwdSm90ILi2EN4cute5tupleIJNS5_1CILi1EEES8_S8_EEENS6_IJNS7_ILi128EEENS7_ILi96EEENS7_ILi64EEEEEELi256ENS_6half_tEfNS_4arch4Sm90ELb1ELb0ELb1ELb1ELb1ELb1ELb1ELb1ELb0ELb1ELb1ELb0EEENS1_21CollectiveEpilogueFwdINS6_IJSA_NS7_ILi256EEESB_EEES9_SE_SG_Li256ELb1ELb1ELb1ELb0EEENS1_36VarlenDynamicPersistentTileSchedulerILi128ELi96ELi256ELi128ELb1ELb1ELb1ELb1ELb1ELb1EEEEEEEEEvNT_6ParamsE,"ax",@progbits
	.align	128
.text._ZN7cutlass13device_kernelIN5flash11enable_sm90INS1_16FlashAttnFwdSm90INS1_25CollectiveMainloopFwdSm90ILi2EN4cute5tupleIJNS5_1CILi1EEES8_S8_EEENS6_IJNS7_ILi128EEENS7_ILi96EEENS7_ILi64EEEEEELi256ENS_6half_tEfNS_4arch4Sm90ELb1ELb0ELb1ELb1ELb1ELb1ELb1ELb1ELb0ELb1ELb1ELb0EEENS1_21CollectiveEpilogueFwdINS6_IJSA_NS7_ILi256EEESB_EEES9_SE_SG_Li256ELb1ELb1ELb1ELb0EEENS1_36VarlenDynamicPersistentTileSchedulerILi128ELi96ELi256ELi128ELb1ELb1ELb1ELb1ELb1ELb1EEEEEEEEEvNT_6ParamsE:
        .type           _ZN7cutlass13device_kernelIN5flash11enable_sm90INS1_16FlashAttnFwdSm90INS1_25CollectiveMainloopFwdSm90ILi2EN4cute5tupleIJNS5_1CILi1EEES8_S8_EEENS6_IJNS7_ILi128EEENS7_ILi96EEENS7_ILi64EEEEEELi256ENS_6half_tEfNS_4arch4Sm90ELb1ELb0ELb1ELb1ELb1ELb1ELb1ELb1ELb0ELb1ELb1ELb0EEENS1_21CollectiveEpilogueFwdINS6_IJSA_NS7_ILi256EEESB_EEES9_SE_SG_Li256ELb1ELb1ELb1ELb0EEENS1_36VarlenDynamicPersistentTileSchedulerILi128ELi96ELi256ELi128ELb1ELb1ELb1ELb1ELb1ELb1EEEEEEEEEvNT_6ParamsE,@function
        .size           _ZN7cutlass13device_kernelIN5flash11enable_sm90INS1_16FlashAttnFwdSm90INS1_25CollectiveMainloopFwdSm90ILi2EN4cute5tupleIJNS5_1CILi1EEES8_S8_EEENS6_IJNS7_ILi128EEENS7_ILi96EEENS7_ILi64EEEEEELi256ENS_6half_tEfNS_4arch4Sm90ELb1ELb0ELb1ELb1ELb1ELb1ELb1ELb1ELb0ELb1ELb1ELb0EEENS1_21CollectiveEpilogueFwdINS6_IJSA_NS7_ILi256EEESB_EEES9_SE_SG_Li256ELb1ELb1ELb1ELb0EEENS1_36VarlenDynamicPersistentTileSchedulerILi128ELi96ELi256ELi128ELb1ELb1ELb1ELb1ELb1ELb1EEEEEEEEEvNT_6ParamsE,(.L_x_15785 - _ZN7cutlass13device_kernelIN5flash11enable_sm90INS1_16FlashAttnFwdSm90INS1_25CollectiveMainloopFwdSm90ILi2EN4cute5tupleIJNS5_1CILi1EEES8_S8_EEENS6_IJNS7_ILi128EEENS7_ILi96EEENS7_ILi64EEEEEELi256ENS_6half_tEfNS_4arch4Sm90ELb1ELb0ELb1ELb1ELb1ELb1ELb1ELb1ELb0ELb1ELb1ELb0EEENS1_21CollectiveEpilogueFwdINS6_IJSA_NS7_ILi256EEESB_EEES9_SE_SG_Li256ELb1ELb1ELb1ELb0EEENS1_36VarlenDynamicPersistentTileSchedulerILi128ELi96ELi256ELi128ELb1ELb1ELb1ELb1ELb1ELb1EEEEEEEEEvNT_6ParamsE)
        .other          _ZN7cutlass13device_kernelIN5flash11enable_sm90INS1_16FlashAttnFwdSm90INS1_25CollectiveMainloopFwdSm90ILi2EN4cute5tupleIJNS5_1CILi1EEES8_S8_EEENS6_IJNS7_ILi128EEENS7_ILi96EEENS7_ILi64EEEEEELi256ENS_6half_tEfNS_4arch4Sm90ELb1ELb0ELb1ELb1ELb1ELb1ELb1ELb1ELb0ELb1ELb1ELb0EEENS1_21CollectiveEpilogueFwdINS6_IJSA_NS7_ILi256EEESB_EEES9_SE_SG_Li256ELb1ELb1ELb1ELb0EEENS1_36VarlenDynamicPersistentTileSchedulerILi128ELi96ELi256ELi128ELb1ELb1ELb1ELb1ELb1ELb1EEEEEEEEEvNT_6ParamsE,@"STO_CUDA_ENTRY STV_DEFAULT"
_ZN7cutlass13device_kernelIN5flash11enable_sm90INS1_16FlashAttnFwdSm90INS1_25CollectiveMainloopFwdSm90ILi2EN4cute5tupleIJNS5_1CILi1EEES8_S8_EEENS6_IJNS7_ILi128EEENS7_ILi96EEENS7_ILi64EEEEEELi256ENS_6half_tEfNS_4arch4Sm90ELb1ELb0ELb1ELb1ELb1ELb1ELb1ELb1ELb0ELb1ELb1ELb0EEENS1_21CollectiveEpilogueFwdINS6_IJSA_NS7_ILi256EEESB_EEES9_SE_SG_Li256ELb1ELb1ELb1ELb0EEENS1_36VarlenDynamicPersistentTileSchedulerILi128ELi96ELi256ELi128ELb1ELb1ELb1ELb1ELb1ELb1EEEEEEEEEvNT_6ParamsE:
        /* <DEDUP_REMOVED lines=18> */
.L_x_15183:
[----:B------:R-:W-:Y:S05]  /*0120*/  BSYNC B0 ;  /* 0x0000000000007941 */ /* 0x000fea0003800000 */
.L_x_15182:
        /* <DEDUP_REMOVED lines=43> */
.L_x_15184:
        /* <DEDUP_REMOVED lines=22> */
.L_x_15185:
        /* <DEDUP_REMOVED lines=18> */
.L_x_15186:
        /* <DEDUP_REMOVED lines=22> */
.L_x_15187:
        /* <DEDUP_REMOVED lines=22> */
.L_x_15188:
        /* <DEDUP_REMOVED lines=8> */
.L_x_15191:
        /* <DEDUP_REMOVED lines=21> */
[----:B------:R-:W-:Y:S01]  /*0af0*/  CS2R R18, SRZ ;  /* 0x0000000000127805 */ /* 0x000fe2000001ff00 */
[----:B------:R-:W-:Y:S01]  /*0b00*/  IMAD.MOV.U32 R206, RZ, RZ, RZ ;  /* 0x000000ffffce7224 */ /* 0x000fe200078e00ff */
[----:B------:R-:W-:Y:S01]  /*0b10*/  ULOP3.LUT UR47, UR36, 0x1, URZ, 0xfc, !UPT ;  /* 0x00000001242f7892 */ /* 0x000fe2000f8efc3f */
[----:B------:R-:W-:Y:S01]  /*0b20*/  IMAD.MOV.U32 R204, RZ, RZ, RZ ;  /* 0x000000ffffcc7224 */ /* 0x000fe200078e00ff */
[----:B------:R-:W-:-:S04]  /*0b30*/  SHF.R.S32.HI R3, RZ, 0x1f, R0 ;  /* 0x0000001fff037819 */ /* 0x000fc80000011400 */
        /* <DEDUP_REMOVED lines=15> */
[----:B------:R-:W-:Y:S02]  /*0c30*/  LEA.HI R9, R9, R20, RZ, 0x5 ;  /* 0x0000001409097211 */ /* 0x000fe400078f28ff */
[----:B------:R-:W-:Y:S02]  /*0c40*/  LEA.HI R8, R8, R11, RZ, 0x3 ;  /* 0x0000000b08087211 */ /* 0x000fe400078f18ff */
[----:B------:R-:W-:Y:S02]  /*0c50*/  LOP3.LUT R6, R6, 0x1ffffffe, RZ, 0xc0, !PT ;  /* 0x1ffffffe06067812 */ /* 0x000fe400078ec0ff */
[----:B------:R-:W-:Y:S01]  /*0c60*/  LOP3.LUT R12, R8, 0xfffffff8, RZ, 0xc0, !PT ;  /* 0xfffffff8080c7812 */ /* 0x000fe200078ec0ff */
[----:B------:R-:W-:Y:S01]  /*0c70*/  IMAD.IADD R8, R5, 0x1, -R2 ;  /* 0x0000000105087824 */ /* 0x000fe200078e0a02 */
[-C--:B------:R-:W-:Y:S01]  /*0c80*/  LEA.HI R2, R3, R0.reuse, RZ, 0x5 ;  /* 0x0000000003027211 */ /* 0x080fe200078f28ff */
[----:B------:R-:W-:Y:S01]  /*0c90*/  IMAD.IADD R6, R7, 0x1, -R6 ;  /* 0x0000000107067824 */ /* 0x000fe200078e0a06 */
[----:B------:R-:W-:Y:S01]  /*0ca0*/  LEA.HI R3, R3, R0, RZ, 0x3 ;  /* 0x0000000003037211 */ /* 0x000fe200078f18ff */
[----:B------:R-:W-:Y:S01]  /*0cb0*/  IMAD.IADD R12, R11, 0x1, -R12 ;  /* 0x000000010b0c7824 */ /* 0x000fe200078e0a0c */
[----:B------:R-:W-:-:S02]  /*0cc0*/  SHF.R.S32.HI R9, RZ, 0x5, R9 ;  /* 0x00000005ff097819 */ /* 0x000fc40000011409 */
[----:B------:R-:W-:Y:S02]  /*0cd0*/  LOP3.LUT R5, R4, 0x3fffff0, RZ, 0xc0, !PT ;  /* 0x03fffff004057812 */ /* 0x000fe400078ec0ff */
[----:B------:R-:W-:Y:S01]  /*0ce0*/  LOP3.LUT R7, R3, 0xfffffff8, RZ, 0xc0, !PT ;  /* 0xfffffff803077812 */ /* 0x000fe200078ec0ff */
[----:B------:R-:W-:Y:S01]  /*0cf0*/  IMAD R9, R9, 0x10, R12 ;  /* 0x0000001009097824 */ /* 0x000fe200078e020c */
[----:B------:R-:W-:Y:S02]  /*0d00*/  LOP3.LUT R3, R202, 0xfffffffc, RZ, 0xc0, !PT ;  /* 0xfffffffcca037812 */ /* 0x000fe400078ec0ff */
[----:B------:R-:W-:Y:S01]  /*0d10*/  SHF.R.S32.HI R202, RZ, 0x2, R202 ;  /* 0x00000002ffca7819 */ /* 0x000fe200000114ca */
[----:B------:R-:W-:Y:S01]  /*0d20*/  IMAD R8, R8, 0x40, R9 ;  /* 0x0000004008087824 */ /* 0x000fe200078e0209 */
[----:B------:R-:W-:Y:S01]  /*0d30*/  SHF.R.S32.HI R16, RZ, 0x5, R2 ;  /* 0x00000005ff107819 */ /* 0x000fe20000011402 */
[C---:B------:R-:W-:Y:S01]  /*0d40*/  IMAD.IADD R3, R0.reuse, 0x1, -R3 ;  /* 0x0000000100037824 */ /* 0x040fe200078e0a03 */
[----:B------:R-:W-:Y:S01]  /*0d50*/  IADD3 R5, R0, -R5, RZ ;  /* 0x8000000500057210 */ /* 0x000fe20007ffe0ff */
[----:B------:R-:W-:Y:S01]  /*0d60*/  VIADD R9, R202, 0x40 ;  /* 0x00000040ca097836 */ /* 0x000fe20000000000 */
[----:B------:R-:W-:Y:S01]  /*0d70*/  LOP3.LUT R10, R10, 0x7ffffffc, RZ, 0xc0, !PT ;  /* 0x7ffffffc0a0a7812 */ /* 0x000fe200078ec0ff */
[----:B------:R0:W-:Y:S01]  /*0d80*/  STL [R1+0xbc], R16 ;  /* 0x0000bc1001007387 */ /* 0x0001e20000100800 */
[----:B------:R-:W-:Y:S01]  /*0d90*/  IMAD.IADD R222, R0, 0x1, -R7 ;  /* 0x0000000100de7824 */ /* 0x000fe200078e0a07 */
[----:B------:R-:W-:Y:S01]  /*0da0*/  LEA.HI R0, R3, R3, RZ, 0x1 ;  /* 0x0000000303007211 */ /* 0x000fe200078f08ff */
[----:B------:R-:W-:Y:S01]  /*0db0*/  IMAD R5, R16, 0x10, R5 ;  /* 0x0000001010057824 */ /* 0x000fe200078e0205 */
[----:B------:R-:W-:Y:S01]  /*0dc0*/  SHF.R.S32.HI R4, RZ, 0x1f, R9 ;  /* 0x0000001fff047819 */ /* 0x000fe20000011409 */
[----:B------:R-:W-:Y:S01]  /*0dd0*/  IMAD.SHL.U32 R2, R9, 0x40, RZ ;  /* 0x0000004009027824 */ /* 0x000fe200078e00ff */
[----:B------:R-:W-:Y:S01]  /*0de0*/  LOP3.LUT R0, R0, 0x1ffffffe, RZ, 0xc0, !PT ;  /* 0x1ffffffe00007812 */ /* 0x000fe200078ec0ff */
[----:B------:R-:W-:Y:S01]  /*0df0*/  IMAD.MOV.U32 R7, RZ, RZ, R15 ;  /* 0x000000ffff077224 */ /* 0x000fe200078e000f */
[----:B------:R-:W-:Y:S01]  /*0e00*/  LEA.HI R4, R4, R9, RZ, 0x3 ;  /* 0x0000000904047211 */ /* 0x000fe200078f18ff */
[C---:B------:R-:W-:Y:S01]  /*0e10*/  IMAD.SHL.U32 R200, R3.reuse, 0x4, RZ ;  /* 0x0000000403c87824 */ /* 0x040fe200078e00ff */
[C---:B------:R-:W-:Y:S01]  /*0e20*/  IADD3 R0, R3.reuse, -R0, RZ ;  /* 0x8000000003007210 */ /* 0x040fe20007ffe0ff */
[----:B0-----:R-:W-:Y:S01]  /*0e30*/  IMAD.SHL.U32 R16, R3, 0x8, RZ ;  /* 0x0000000803107824 */ /* 0x001fe200078e00ff */
[----:B------:R-:W-:Y:S01]  /*0e40*/  LOP3.LUT R3, R2, 0x1c0, RZ, 0xc0, !PT ;  /* 0x000001c002037812 */ /* 0x000fe200078ec0ff */
[----:B------:R-:W-:Y:S01]  /*0e50*/  IMAD.SHL.U32 R4, R4, 0x40, RZ ;  /* 0x0000004004047824 */ /* 0x000fe200078e00ff */
[----:B------:R-:W-:Y:S01]  /*0e60*/  STL [R1+0x1e4], R8 ;  /* 0x0001e40801007387 */ /* 0x000fe20000100800 */
[C---:B------:R-:W-:Y:S01]  /*0e70*/  VIADD R226, R16.reuse, 0x40 ;  /* 0x0000004010e27836 */ /* 0x040fe20000000000 */
[C---:B------:R-:W-:Y:S01]  /*0e80*/  IADD3 R227, R16.reuse, 0xe0, RZ ;  /* 0x000000e010e37810 */ /* 0x040fe20007ffe0ff */
[C---:B------:R-:W-:Y:S01]  /*0e90*/  VIADD R225, R16.reuse, 0x60 ;  /* 0x0000006010e17836 */ /* 0x040fe20000000000 */
[----:B------:R-:W-:Y:S01]  /*0ea0*/  STL [R1+0xd8], RZ ;  /* 0x0000d8ff01007387 */ /* 0x000fe20000100800 */
[C---:B------:R-:W-:Y:S01]  /*0eb0*/  VIADD R224, R16.reuse, 0x80 ;  /* 0x0000008010e07836 */ /* 0x040fe20000000000 */
[----:B------:R-:W-:Y:S01]  /*0ec0*/  SHF.R.S32.HI R24, RZ, 0x1f, R226 ;  /* 0x0000001fff187819 */ /* 0x000fe200000114e2 */
[C---:B------:R-:W-:Y:S01]  /*0ed0*/  VIADD R223, R16.reuse, 0xa0 ;  /* 0x000000a010df7836 */ /* 0x040fe20000000000 */
[----:B------:R-:W-:Y:S01]  /*0ee0*/  SHF.R.S32.HI R21, RZ, 0x1f, R225 ;  /* 0x0000001fff157819 */ /* 0x000fe200000114e1 */
[----:B------:R-:W-:Y:S01]  /*0ef0*/  VIADD R228, R16, 0xc0 ;  /* 0x000000c010e47836 */ /* 0x000fe20000000000 */
[----:B------:R-:W-:Y:S01]  /*0f00*/  SHF.R.S32.HI R15, RZ, 0x1f, R224 ;  /* 0x0000001fff0f7819 */ /* 0x000fe200000114e0 */
[----:B------:R0:W-:Y:S01]  /*0f10*/  STL [R1+0xac], R24 ;  /* 0x0000ac1801007387 */ /* 0x0001e20000100800 */
[----:B------:R-:W-:Y:S01]  /*0f20*/  SHF.R.U32.HI R12, RZ, 0x3, R3 ;  /* 0x00000003ff0c7819 */ /* 0x000fe20000011603 */
[----:B------:R-:W-:Y:S01]  /*0f30*/  IMAD.IADD R10, R20, 0x1, -R10 ;  /* 0x00000001140a7824 */ /* 0x000fe200078e0a0a */
[----:B------:R-:W-:Y:S01]  /*0f40*/  LOP3.LUT R3, R3, 0x38, R16, 0xf8, !PT ;  /* 0x0000003803037812 */ /* 0x000fe200078ef810 */
[----:B------:R1:W-:Y:S01]  /*0f50*/  STL [R1+0xa8], R21 ;  /* 0x0000a81501007387 */ /* 0x0003e20000100800 */
[----:B------:R-:W-:Y:S01]  /*0f60*/  LOP3.LUT R4, R4, 0xfffffe00, RZ, 0xc0, !PT ;  /* 0xfffffe0004047812 */ /* 0x000fe200078ec0ff */
[----:B------:R-:W-:Y:S01]  /*0f70*/  IMAD R11, R5, 0x8, R6 ;  /* 0x00000008050b7824 */ /* 0x000fe200078e0206 */
[----:B------:R-:W-:Y:S01]  /*0f80*/  MOV R6, R14 ;  /* 0x0000000e00067202 */ /* 0x000fe20000000f00 */
[----:B------:R2:W-:Y:S01]  /*0f90*/  STL [R1+0xa4], R15 ;  /* 0x0000a40f01007387 */ /* 0x0005e20000100800 */
[----:B------:R-:W-:Y:S01]  /*0fa0*/  LOP3.LUT R3, R4, R3, R12, 0xf6, !PT ;  /* 0x0000000304037212 */ /* 0x000fe200078ef60c */
[----:B------:R-:W-:Y:S01]  /*0fb0*/  IMAD.SHL.U32 R44, R10, 0x2, RZ ;  /* 0x000000020a2c7824 */ /* 0x000fe200078e00ff */
[----:B0-----:R-:W-:Y:S01]  /*0fc0*/  SHF.R.S32.HI R24, RZ, 0x1f, R223 ;  /* 0x0000001fff187819 */ /* 0x001fe200000114df */
[----:B------:R-:W-:Y:S01]  /*0fd0*/  IMAD.SHL.U32 R222, R222, 0x8, RZ ;  /* 0x00000008dede7824 */ /* 0x000fe200078e00ff */
[----:B------:R-:W-:Y:S01]  /*0fe0*/  SHF.R.S32.HI R17, RZ, 0x1f, R16 ;  /* 0x0000001fff117819 */ /* 0x000fe20000011410 */
[----:B------:R-:W-:Y:S01]  /*0ff0*/  IMAD R3, R3, 0x2, R22 ;  /* 0x0000000203037824 */ /* 0x000fe200078e0216 */
[----:B-1----:R-:W-:Y:S01]  /*1000*/  SHF.R.S32.HI R21, RZ, 0x1f, R228 ;  /* 0x0000001fff157819 */ /* 0x002fe200000114e4 */
[----:B------:R-:W-:Y:S01]  /*1010*/  STL [R1+0xa0], R24 ;  /* 0x0000a01801007387 */ /* 0x000fe20000100800 */
[C---:B------:R-:W-:Y:S01]  /*1020*/  VIADD R43, R44.reuse, 0x8 ;  /* 0x000000082c2b7836 */ /* 0x040fe20000000000 */
[----:B--2---:R-:W-:Y:S01]  /*1030*/  SHF.R.S32.HI R15, RZ, 0x1f, R227 ;  /* 0x0000001fff0f7819 */ /* 0x004fe200000114e3 */
[C---:B------:R-:W-:Y:S01]  /*1040*/  VIADD R42, R44.reuse, 0x10 ;  /* 0x000000102c2a7836 */ /* 0x040fe20000000000 */
        /* <DEDUP_REMOVED lines=8> */
[----:B------:R1:W-:Y:S01]  /*10d0*/  STL [R1+0xc0], R4 ;  /* 0x0000c00401007387 */ /* 0x0003e20000100800 */
[C---:B------:R-:W-:Y:S01]  /*10e0*/  VIADD R36, R44.reuse, 0x40 ;  /* 0x000000402c247836 */ /* 0x040fe20000000000 */
[----:B------:R-:W-:Y:S01]  /*10f0*/  SHF.R.S32.HI R9, RZ, 0x1f, R222 ;  /* 0x0000001fff097819 */ /* 0x000fe200000114de */
[C---:B------:R-:W-:Y:S01]  /*1100*/  VIADD R35, R44.reuse, 0x48 ;  /* 0x000000482c237836 */ /* 0x040fe20000000000 */
[----:B------:R-:W-:Y:S01]  /*1110*/  STL [R1+0xb4], R44 ;  /* 0x0000b42c01007387 */ /* 0x000fe20000100800 */
[C---:B------:R-:W-:Y:S01]  /*1120*/  VIADD R34, R44.reuse, 0x50 ;  /* 0x000000502c227836 */ /* 0x040fe20000000000 */
[C---:B0-----:R-:W-:Y:S01]  /*1130*/  IADD3 R15, R44.reuse, 0xb8, RZ ;  /* 0x000000b82c0f7810 */ /* 0x041fe20007ffe0ff */
[----:B------:R-:W-:-:S02]  /*1140*/  VIADD R33, R44, 0x58 ;  /* 0x000000582c217836 */ /* 0x000fc40000000000 */
[C---:B------:R-:W-:Y:S01]  /*1150*/  VIADD R32, R44.reuse, 0x60 ;  /* 0x000000602c207836 */ /* 0x040fe20000000000 */
[----:B-1----:R-:W-:Y:S01]  /*1160*/  SHF.L.U32 R4, R11, 0x3, RZ ;  /* 0x000000030b047819 */ /* 0x002fe200000006ff */
[C---:B------:R-:W-:Y:S02]  /*1170*/  VIADD R31, R44.reuse, 0x68 ;  /* 0x000000682c1f7836 */ /* 0x040fe40000000000 */
[C---:B------:R-:W-:Y:S02]  /*1180*/  VIADD R30, R44.reuse, 0x70 ;  /* 0x000000702c1e7836 */ /* 0x040fe40000000000 */
[----:B------:R-:W-:Y:S01]  /*1190*/  STL [R1+0x1e8], R4 ;  /* 0x0001e80401007387 */ /* 0x000fe20000100800 */
[C---:B------:R-:W-:Y:S02]  /*11a0*/  VIADD R28, R44.reuse, 0x80 ;  /* 0x000000802c1c7836 */ /* 0x040fe40000000000 */
[----:B------:R-:W-:Y:S01]  /*11b0*/  VIADD R27, R44, 0x88 ;  /* 0x000000882c1b7836 */ /* 0x000fe20000000000 */
[----:B------:R-:W-:Y:S01]  /*11c0*/  STL [R1+0x1e0], R3 ;  /* 0x0001e00301007387 */ /* 0x000fe20000100800 */
[----:B------:R-:W-:-:S02]  /*11d0*/  IMAD.MOV.U32 R5, RZ, RZ, R13 ;  /* 0x000000ffff057224 */ /* 0x000fc400078e000d */
[----:B------:R-:W-:Y:S01]  /*11e0*/  VIADD R14, R222, 0x40 ;  /* 0x00000040de0e7836 */ /* 0x000fe20000000000 */
[----:B------:R0:W-:Y:S01]  /*11f0*/  STL [R1+0x158], R43 ;  /* 0x0001582b01007387 */ /* 0x0001e20000100800 */
[----:B------:R-:W-:Y:S02]  /*1200*/  VIADD R26, R44, 0x90 ;  /* 0x000000902c1a7836 */ /* 0x000fe40000000000 */
        /* <DEDUP_REMOVED lines=8> */
[----:B------:R-:W-:Y:S01]  /*1290*/  VIADD R20, R44, 0xb0 ;  /* 0x000000b02c147836 */ /* 0x000fe20000000000 */
[----:B------:R3:W-:Y:S01]  /*12a0*/  STL [R1+0x14c], R40 ;  /* 0x00014c2801007387 */ /* 0x0007e20000100800 */
[----:B------:R-:W-:Y:S01]  /*12b0*/  VIADD R9, R222, 0xc0 ;  /* 0x000000c0de097836 */ /* 0x000fe20000000000 */
[----:B0-----:R-:W-:Y:S01]  /*12c0*/  SHF.R.S32.HI R43, RZ, 0x1f, R43 ;  /* 0x0000001fff2b7819 */ /* 0x001fe2000001142b */
[C---:B------:R-:W-:Y:S01]  /*12d0*/  VIADD R14, R44.reuse, 0xc0 ;  /* 0x000000c02c0e7836 */ /* 0x040fe20000000000 */
[----:B------:R0:W-:Y:S01]  /*12e0*/  STL [R1+0x148], R39 ;  /* 0x0001482701007387 */ /* 0x0001e20000100800 */
[C---:B------:R-:W-:Y:S01]  /*12f0*/  VIADD R13, R44.reuse, 0xc8 ;  /* 0x000000c82c0d7836 */ /* 0x040fe20000000000 */
[----:B------:R-:W-:Y:S01]  /*1300*/  SHF.R.S32.HI R9, RZ, 0x1f, R9 ;  /* 0x0000001fff097819 */ /* 0x000fe20000011409 */
[C---:B------:R-:W-:Y:S01]  /*1310*/  VIADD R12, R44.reuse, 0xd0 ;  /* 0x000000d02c0c7836 */ /* 0x040fe20000000000 */
[----:B------:R4:W-:Y:S01]  /*1320*/  STL [R1+0x144], R38 ;  /* 0x0001442601007387 */ /* 0x0009e20000100800 */
[C---:B------:R-:W-:Y:S01]  /*1330*/  VIADD R11, R44.reuse, 0xd8 ;  /* 0x000000d82c0b7836 */ /* 0x040fe20000000000 */
[----:B-1----:R-:W-:Y:S01]  /*1340*/  SHF.R.S32.HI R42, RZ, 0x1f, R42 ;  /* 0x0000001fff2a7819 */ /* 0x002fe2000001142a */
[C---:B------:R-:W-:Y:S01]  /*1350*/  VIADD R10, R44.reuse, 0xe0 ;  /* 0x000000e02c0a7836 */ /* 0x040fe20000000000 */
[----:B------:R1:W-:Y:S01]  /*1360*/  STL [R1+0x140], R37 ;  /* 0x0001402501007387 */ /* 0x0003e20000100800 */
[C---:B------:R-:W-:Y:S01]  /*1370*/  VIADD R9, R44.reuse, 0xe8 ;  /* 0x000000e82c097836 */ /* 0x040fe20000000000 */
[C---:B------:R-:W-:Y:S01]  /*1380*/  IADD3 R3, R44.reuse, 0xf8, RZ ;  /* 0x000000f82c037810 */ /* 0x040fe20007ffe0ff */
[----:B------:R-:W-:Y:S01]  /*1390*/  VIADD R4, R44, 0xf0 ;  /* 0x000000f02c047836 */ /* 0x000fe20000000000 */
[----:B------:R5:W-:Y:S01]  /*13a0*/  STL [R1+0x13c], R36 ;  /* 0x00013c2401007387 */ /* 0x000be20000100800 */
[----:B--2---:R-:W-:Y:S01]  /*13b0*/  SHF.R.S32.HI R41, RZ, 0x1f, R41 ;  /* 0x0000001fff297819 */ /* 0x004fe20000011429 */
[----:B------:R-:W-:Y:S01]  /*13c0*/  IMAD R0, R0, 0x8, R8 ;  /* 0x0000000800007824 */ /* 0x000fe200078e0208 */
[----:B---3--:R-:W-:Y:S01]  /*13d0*/  SHF.R.S32.HI R40, RZ, 0x1f, R40 ;  /* 0x0000001fff287819 */ /* 0x008fe20000011428 */
[----:B------:R2:W-:Y:S01]  /*13e0*/  STL [R1+0x138], R35 ;  /* 0x0001382301007387 */ /* 0x0005e20000100800 */
[----:B0-----:R-:W-:Y:S01]  /*13f0*/  SHF.R.S32.HI R39, RZ, 0x1f, R39 ;  /* 0x0000001fff277819 */ /* 0x001fe20000011427 */
[----:B------:R-:W-:Y:S01]  /*1400*/  VIADD R2, R16, 0x20 ;  /* 0x0000002010027836 */ /* 0x000fe20000000000 */
[----:B----4-:R-:W-:Y:S01]  /*1410*/  SHF.R.S32.HI R38, RZ, 0x1f, R38 ;  /* 0x0000001fff267819 */ /* 0x010fe20000011426 */
[----:B------:R0:W-:Y:S01]  /*1420*/  STL [R1+0x134], R34 ;  /* 0x0001342201007387 */ /* 0x0001e20000100800 */
[----:B-1----:R-:W-:Y:S01]  /*1430*/  SHF.R.S32.HI R37, RZ, 0x1f, R37 ;  /* 0x0000001fff257819 */ /* 0x002fe20000011425 */
[----:B------:R-:W-:Y:S01]  /*1440*/  VIADD R207, R200, 0x10 ;  /* 0x00000010c8cf7836 */ /* 0x000fe20000000000 */
[----:B-----5:R-:W-:Y:S01]  /*1450*/  SHF.R.S32.HI R36, RZ, 0x1f, R36 ;  /* 0x0000001fff247819 */ /* 0x020fe20000011424 */
[----:B------:R1:W-:Y:S01]  /*1460*/  STL [R1+0x130], R33 ;  /* 0x0001302101007387 */ /* 0x0003e20000100800 */
[----:B------:R-:W-:-:S02]  /*1470*/  SHF.R.S32.HI R205, RZ, 0x1f, R2 ;  /* 0x0000001fffcd7819 */ /* 0x000fc40000011402 */
[----:B--2---:R-:W-:Y:S01]  /*1480*/  SHF.R.S32.HI R35, RZ, 0x1f, R35 ;  /* 0x0000001fff237819 */ /* 0x004fe20000011423 */
[----:B------:R2:W-:Y:S01]  /*1490*/  STL [R1+0x12c], R32 ;  /* 0x00012c2001007387 */ /* 0x0005e20000100800 */
[----:B0-----:R-:W-:-:S03]  /*14a0*/  SHF.R.S32.HI R34, RZ, 0x1f, R34 ;  /* 0x0000001fff227819 */ /* 0x001fc60000011422 */
[----:B------:R0:W-:Y:S01]  /*14b0*/  STL [R1+0x128], R31 ;  /* 0x0001281f01007387 */ /* 0x0001e20000100800 */
[----:B-1----:R-:W-:-:S03]  /*14c0*/  SHF.R.S32.HI R33, RZ, 0x1f, R33 ;  /* 0x0000001fff217819 */ /* 0x002fc60000011421 */
[----:B------:R1:W-:Y:S01]  /*14d0*/  STL [R1+0x124], R30 ;  /* 0x0001241e01007387 */ /* 0x0003e20000100800 */
[----:B--2---:R-:W-:-:S03]  /*14e0*/  SHF.R.S32.HI R32, RZ, 0x1f, R32 ;  /* 0x0000001fff207819 */ /* 0x004fc60000011420 */
        /* <DEDUP_REMOVED lines=30> */
[----:B------:R-:W-:Y:S01]  /*16d0*/  STL [R1+0x1dc], R43 ;  /* 0x0001dc2b01007387 */ /* 0x000fe20000100800 */
[----:B0-----:R-:W-:-:S03]  /*16e0*/  SHF.R.S32.HI R10, RZ, 0x1f, R10 ;  /* 0x0000001fff0a7819 */ /* 0x001fc6000001140a */
[----:B------:R0:W-:Y:S01]  /*16f0*/  STL [R1+0xe4], R4 ;  /* 0x0000e40401007387 */ /* 0x0001e20000100800 */
[----:B-1----:R-:W-:-:S03]  /*1700*/  SHF.R.S32.HI R9, RZ, 0x1f, R9 ;  /* 0x0000001fff097819 */ /* 0x002fc60000011409 */
[----:B------:R-:W-:Y:S04]  /*1710*/  STL [R1+0x1d8], R42 ;  /* 0x0001d82a01007387 */ /* 0x000fe80000100800 */
[----:B------:R1:W-:Y:S01]  /*1720*/  STL [R1+0xe0], R3 ;  /* 0x0000e00301007387 */ /* 0x0003e20000100800 */
[----:B0-----:R-:W-:-:S03]  /*1730*/  SHF.R.S32.HI R4, RZ, 0x1f, R4 ;  /* 0x0000001fff047819 */ /* 0x001fc60000011404 */
[----:B------:R0:W-:Y:S04]  /*1740*/  STL [R1+0x1d4], R41 ;  /* 0x0001d42901007387 */ /* 0x0001e80000100800 */
[----:B------:R0:W-:Y:S01]  /*1750*/  STL [R1+0x1d0], R40 ;  /* 0x0001d02801007387 */ /* 0x0001e20000100800 */
[----:B-1----:R-:W-:-:S03]  /*1760*/  SHF.R.S32.HI R3, RZ, 0x1f, R3 ;  /* 0x0000001fff037819 */ /* 0x002fc60000011403 */
        /* <DEDUP_REMOVED lines=28> */
.L_x_15363:
[----:B0-23--:R-:W0:Y:S02]  /*1930*/  LDC.64 R8, c[0x0][0xd88] ;  /* 0x00036200ff087b82 */ /* 0x00de240000000a00 */
[----:B0-----:R-:W-:-:S05]  /*1940*/  IMAD.WIDE R8, R7, 0x4, R8 ;  /* 0x0000000407087825 */ /* 0x001fca00078e0208 */
[----:B-----5:R-:W2:Y:S01]  /*1950*/  LDG.E R34, desc[UR40][R8.64] ;  /* 0x0000002808227981 */ /* 0x020ea2000c1e1900 */
[----:B------:R-:W-:Y:S05]  /*1960*/  YIELD ;  /* 0x0000000000007946 */ /* 0x000fea0003800000 */
[----:B------:R-:W-:Y:S01]  /*1970*/  ULDC.64 UR4, c[0x0][0xb20] ;  /* 0x0002c80000047ab9 */ /* 0x000fe20000000a00 */
[----:B------:R-:W-:Y:S01]  /*1980*/  ULDC.64 UR8, c[0x0][0xb10] ;  /* 0x0002c40000087ab9 */ /* 0x000fe20000000a00 */
[----:B------:R-:W-:Y:S01]  /*1990*/  ISETP.NE.U32.AND P1, PT, RZ, UR4, PT ;  /* 0x00000004ff007c0c */ /* 0x000fe2000bf25070 */
[----:B-1--4-:R-:W-:Y:S01]  /*19a0*/  IMAD.MOV.U32 R4, RZ, RZ, RZ ;  /* 0x000000ffff047224 */ /* 0x012fe200078e00ff */
[----:B------:R-:W-:Y:S01]  /*19b0*/  ULDC.64 UR6, c[0x0][0xb00] ;  /* 0x0002c00000067ab9 */ /* 0x000fe20000000a00 */
        /* <DEDUP_REMOVED lines=32> */
[----:B------:R-:W-:Y:S01]  /*1bc0*/  IMAD.U32 R25, RZ, RZ, UR5 ;  /* 0x00000005ff197e24 */ /* 0x000fe2000f8e00ff */
[----:B------:R-:W-:Y:S01]  /*1bd0*/  MOV R33, UR4 ;  /* 0x0000000400217c02 */ /* 0x000fe20008000f00 */
        /* <DEDUP_REMOVED lines=13> */
.L_x_15193:
        /* <DEDUP_REMOVED lines=13> */
.L_x_15194:
[----:B------:R-:W-:Y:S05]  /*1d80*/  @!P0 BRA `(.L_x_15195) ;  /* 0x00000000000c8947 */ /* 0x000fea0003800000 */
[----:B------:R-:W2:Y:S04]  /*1d90*/  LDG.E R0, desc[UR40][R8.64] ;  /* 0x0000002808007981 */ /* 0x000ea8000c1e1900 */
[----:B------:R-:W2:Y:S02]  /*1da0*/  LDG.E R33, desc[UR40][R8.64+0x4] ;  /* 0x0000042808217981 */ /* 0x000ea4000c1e1900 */
[----:B--2---:R-:W-:-:S07]  /*1db0*/  IMAD.IADD R33, R33, 0x1, -R0 ;  /* 0x0000000121217824 */ /* 0x004fce00078e0a00 */
.L_x_15195:
        /* <DEDUP_REMOVED lines=24> */
[----:B----4-:R-:W-:-:S03]  /*1f40*/  @P1 IMAD.HI.U32 R0, R5, R8, RZ ;  /* 0x0000000805001227 */ /* 0x010fc600078e00ff */
[----:B-1----:R-:W-:Y:S02]  /*1f50*/  IADD3 R6, R12, R25, RZ ;  /* 0x000000190c067210 */ /* 0x002fe40007ffe0ff */
[----:B--2---:R-:W-:Y:S02]  /*1f60*/  @P1 SHF.R.U32.HI R5, RZ, R9, R0 ;  /* 0x00000009ff051219 */ /* 0x004fe40000011600 */
[C---:B------:R-:W-:Y:S01]  /*1f70*/  IADD3 R31, R6.reuse, 0x60, -R13 ;  /* 0x00000060061f7810 */ /* 0x040fe20007ffe80d */
[----:B------:R-:W-:Y:S01]  /*1f80*/  VIADD R0, R6, 0x5f ;  /* 0x0000005f06007836 */ /* 0x000fe20000000000 */
[----:B------:R1:W-:Y:S01]  /*1f90*/  STL [R1+0xb0], R6 ;  /* 0x0000b00601007387 */ /* 0x0003e20000100800 */
[----:B0-----:R-:W-:Y:S02]  /*1fa0*/  LOP3.LUT R13, R10, 0xff, RZ, 0xc0, !PT ;  /* 0x000000ff0a0d7812 */ /* 0x001fe400078ec0ff */
[----:B------:R-:W-:Y:S02]  /*1fb0*/  IMAD.IADD R5, R31, 0x1, R5 ;  /* 0x000000011f057824 */ /* 0x000fe400078e0205 */
[----:B------:R-:W-:Y:S01]  /*1fc0*/  IMAD.HI R0, R0, 0x2aaaaaab, RZ ;  /* 0x2aaaaaab00007827 */ /* 0x000fe200078e02ff */
[----:B------:R0:W-:Y:S03]  /*1fd0*/  STL [R1+0xdc], R13 ;  /* 0x0000dc0d01007387 */ /* 0x0001e60000100800 */
        /* <DEDUP_REMOVED lines=40> */
.L_x_15197:
[----:B------:R-:W-:Y:S05]  /*2260*/  BSYNC B0 ;  /* 0x0000000000007941 */ /* 0x000fea0003800000 */
.L_x_15196:
        /* <DEDUP_REMOVED lines=36> */
[----:B0----5:R-:W-:Y:S05]  /*24b0*/  CALL.ABS.NOINC R14 ;  /* 0x000000000e007343 */ /* 0x021fea0003c00000 */
.L_x_15200:
[----:B------:R-:W-:Y:S05]  /*24c0*/  BSYNC B6 ;  /* 0x0000000000067941 */ /* 0x000fea0003800000 */
.L_x_15199:
        /* <DEDUP_REMOVED lines=20> */
.L_x_15202:
[----:B------:R-:W-:Y:S05]  /*2610*/  BSYNC B6 ;  /* 0x0000000000067941 */ /* 0x000fea0003800000 */
.L_x_15201:
        /* <DEDUP_REMOVED lines=14> */
[----:B------:R-:W-:Y:S02]  /*2700*/  SEL R6, RZ, 0xffffffff, P1 ;  /* 0xffffffffff067807 */ /* 0x000fe40000800000 */
[----:B------:R-:W-:Y:S02]  /*2710*/  ISETP.GE.AND P0, PT, R16, UR4, PT ;  /* 0x0000000410007c0c */ /* 0x000fe4000bf06270 */
[----:B------:R-:W-:Y:S01]  /*2720*/  ISETP.GE.AND P1, PT, R225, UR4, PT ;  /* 0x00000004e1007c0c */ /* 0x000fe2000bf26270 */
[----:B------:R-:W-:Y:S01]  /*2730*/  IMAD.SHL.U32 R6, R6, 0x2, RZ ;  /* 0x0000000206067824 */ /* 0x000fe200078e00ff */
[----:B------:R-:W-:Y:S02]  /*2740*/  SEL R3, RZ, 0x1, P0 ;  /* 0x00000001ff037807 */ /* 0x000fe40000000000 */
[----:B------:R-:W-:Y:S02]  /*2750*/  ISETP.GE.AND P0, PT, R226, UR4, PT ;  /* 0x00000004e2007c0c */ /* 0x000fe4000bf06270 */
[----:B------:R-:W-:-:S02]  /*2760*/  LOP3.LUT R3, R6, 0x2, R3, 0xe2, !PT ;  /* 0x0000000206037812 */ /* 0x000fc400078ee203 */
[----:B0-----:R-:W-:Y:S02]  /*2770*/  SEL R4, RZ, 0x4, P0 ;  /* 0x00000004ff047807 */ /* 0x001fe40000000000 */
[----:B------:R-:W-:Y:S02]  /*2780*/  SEL R5, RZ, 0x8, P1 ;  /* 0x00000008ff057807 */ /* 0x000fe40000800000 */
[----:B------:R-:W-:Y:S02]  /*2790*/  ISETP.GE.AND P0, PT, R224, UR4, PT ;  /* 0x00000004e0007c0c */ /* 0x000fe4000bf06270 */
[----:B------:R-:W-:Y:S01]  /*27a0*/  ISETP.GE.AND P1, PT, R223, UR4, PT ;  /* 0x00000004df007c0c */ /* 0x000fe2000bf26270 */
[----:B------:R-:W-:Y:S01]  /*27b0*/  VIADD R12, R7, 0xffffff80 ;  /* 0xffffff80070c7836 */ /* 0x000fe20000000000 */
[----:B------:R-:W-:Y:S02]  /*27c0*/  LOP3.LUT R4, R5, R3, R4, 0xfe, !PT ;  /* 0x0000000305047212 */ /* 0x000fe400078efe04 */
[----:B------:R-:W-:-:S02]  /*27d0*/  SEL R5, RZ, 0x10, P0 ;  /* 0x00000010ff057807 */ /* 0x000fc40000000000 */
        /* <DEDUP_REMOVED lines=15> */
[----:B------:R-:W-:Y:S01]  /*28d0*/  IMAD R6, R7, R48, RZ ;  /* 0x0000003007067224 */ /* 0x000fe200078e02ff */
[----:B------:R-:W-:Y:S01]  /*28e0*/  IADD3 R9, R9, R11, RZ ;  /* 0x0000000b09097210 */ /* 0x000fe20007ffe0ff */
[----:B------:R-:W-:Y:S02]  /*28f0*/  IMAD.IADD R21, R11, 0x1, R21 ;  /* 0x000000010b157824 */ /* 0x000fe400078e0215 */
[----:B------:R-:W-:Y:S02]  /*2900*/  IMAD R11, R24, R49, R6 ;  /* 0x00000031180b7224 */ /* 0x000fe400078e0206 */
[----:B------:R-:W2:Y:S01]  /*2910*/  LDL R6, [R1+0xbc] ;  /* 0x0000bc0001067983 */ /* 0x000ea20000100800 */
[----:B------:R-:W0:Y:S01]  /*2920*/  S2R R35, SR_TID.X ;  /* 0x0000000000237919 */ /* 0x000e220000002100 */
[----:B------:R-:W-:Y:S02]  /*2930*/  ISETP.GE.AND P0, PT, R228, UR4, PT ;  /* 0x00000004e4007c0c */ /* 0x000fe4000bf06270 */
[----:B------:R-:W-:-:S02]  /*2940*/  ISETP.GE.AND P1, PT, R227, UR4, PT ;  /* 0x00000004e3007c0c */ /* 0x000fc4000bf26270 */
[----:B------:R-:W-:Y:S02]  /*2950*/  SEL R5, RZ, 0x40, P0 ;  /* 0x00000040ff057807 */ /* 0x000fe40000000000 */
[----:B------:R-:W-:Y:S02]  /*2960*/  SEL R10, RZ, 0x7fff80, P1 ;  /* 0x007fff80ff0a7807 */ /* 0x000fe40000800000 */
[----:B----4-:R-:W-:Y:S02]  /*2970*/  ISETP.GE.AND P0, PT, R16, R61, PT ;  /* 0x0000003d1000720c */ /* 0x010fe40003f06270 */
[----:B------:R-:W-:Y:S02]  /*2980*/  LOP3.LUT R10, R10, R4, R5, 0xfe, !PT ;  /* 0x000000040a0a7212 */ /* 0x000fe400078efe05 */
[----:B------:R-:W-:-:S05]  /*2990*/  SEL R5, R61, RZ, P0 ;  /* 0x000000ff3d057207 */ /* 0x000fca0000000000 */
[----:B------:R-:W-:Y:S02]  /*29a0*/  IMAD.IADD R5, R16, 0x1, R5 ;  /* 0x0000000110057824 */ /* 0x000fe400078e0205 */
[----:B------:R-:W-:-:S03]  /*29b0*/  IMAD.WIDE.U32 R50, R202, R54, R200 ;  /* 0x00000036ca327225 */ /* 0x000fc600078e00c8 */
[----:B------:R-:W-:Y:S01]  /*29c0*/  SHF.R.S32.HI R4, RZ, 0x1f, R5 ;  /* 0x0000001fff047819 */ /* 0x000fe20000011405 */
[----:B------:R-:W-:Y:S01]  /*29d0*/  IMAD.WIDE.U32 R52, R202, R54, R16 ;  /* 0x00000036ca347225 */ /* 0x000fe200078e0010 */
[----:B0-----:R-:W-:-:S04]  /*29e0*/  SHF.R.U32.HI R35, RZ, 0x7, R35 ;  /* 0x00000007ff237819 */ /* 0x001fc80000011623 */
[C---:B------:R-:W-:Y:S02]  /*29f0*/  IADD3 R60, R35.reuse, 0x8, RZ ;  /* 0x00000008233c7810 */ /* 0x040fe40007ffe0ff */
[----:B------:R-:W-:Y:S02]  /*2a00*/  ISETP.NE.AND P6, PT, R35, 0x1, PT ;  /* 0x000000012300780c */ /* 0x000fe40003fc5270 */
[----:B------:R-:W-:Y:S01]  /*2a10*/  IADD3 R35, R202, 0x40, RZ ;  /* 0x00000040ca237810 */ /* 0x000fe20007ffe0ff */
[----:B------:R-:W-:Y:S01]  /*2a20*/  IMAD.IADD R51, R51, 0x1, R13 ;  /* 0x0000000133337824 */ /* 0x000fe200078e020d */
[----:B------:R-:W-:Y:S01]  /*2a30*/  LEA.HI R4, R4, R5, RZ, 0x3 ;  /* 0x0000000504047211 */ /* 0x000fe200078f18ff */
[----:B------:R-:W-:Y:S02]  /*2a40*/  IMAD.IADD R53, R13, 0x1, R53 ;  /* 0x000000010d357824 */ /* 0x000fe400078e0235 */
[----:B------:R-:W-:Y:S01]  /*2a50*/  IMAD.SHL.U32 R35, R35, 0x40, RZ ;  /* 0x0000004023237824 */ /* 0x000fe200078e00ff */
[C---:B------:R-:W-:Y:S01]  /*2a60*/  SHF.L.U64.HI R56, R48.reuse, 0x6, R49 ;  /* 0x0000000630387819 */ /* 0x040fe20000010231 */
[----:B------:R-:W-:Y:S01]  /*2a70*/  IMAD R5, R49, 0x60, RZ ;  /* 0x0000006031057824 */ /* 0x000fe200078e02ff */
[----:B------:R-:W-:Y:S01]  /*2a80*/  SHF.R.S32.HI R13, RZ, 0x1f, R14 ;  /* 0x0000001fff0d7819 */ /* 0x000fe2000001140e */
[----:B------:R-:W-:-:S02]  /*2a90*/  IMAD.SHL.U32 R57, R48, 0x40, RZ ;  /* 0x0000004030397824 */ /* 0x000fc400078e00ff */
[----:B------:R-:W-:Y:S01]  /*2aa0*/  IMAD.WIDE.U32 R8, R24, R48, R8 ;  /* 0x0000003018087225 */ /* 0x000fe200078e0008 */
[----:B------:R-:W-:-:S03]  /*2ab0*/  LOP3.LUT R35, R35, 0x1c0, RZ, 0xc0, !PT ;  /* 0x000001c023237812 */ /* 0x000fc600078ec0ff */
[----:B------:R-:W-:Y:S01]  /*2ac0*/  IMAD.WIDE.U32 R20, R24, R48, R20 ;  /* 0x0000003018147225 */ /* 0x000fe200078e0014 */
[----:B------:R-:W-:-:S03]  /*2ad0*/  LEA.HI R13, R13, R202, RZ, 0x3 ;  /* 0x000000ca0d0d7211 */ /* 0x000fc600078f18ff */
[----:B------:R-:W-:Y:S01]  /*2ae0*/  IMAD.WIDE.U32 R48, R48, 0x60, RZ ;  /* 0x0000006030307825 */ /* 0x000fe200078e00ff */
[----:B------:R-:W-:-:S03]  /*2af0*/  LOP3.LUT R13, R13, 0xfffffff8, RZ, 0xc0, !PT ;  /* 0xfffffff80d0d7812 */ /* 0x000fc600078ec0ff */
[----:B------:R-:W-:Y:S01]  /*2b00*/  IMAD.IADD R62, R49, 0x1, R5 ;  /* 0x00000001313e7824 */ /* 0x000fe200078e0205 */
[----:B------:R-:W-:Y:S01]  /*2b10*/  LOP3.LUT R5, R35, 0x38, R4, 0xf8, !PT ;  /* 0x0000003823057812 */ /* 0x000fe200078ef804 */
[C---:B------:R-:W-:Y:S01]  /*2b20*/  VIADD R35, R202.reuse, 0x40 ;  /* 0x00000040ca237836 */ /* 0x040fe20000000000 */
        /* <DEDUP_REMOVED lines=55> */
.L_x_15256:
[----:B------:R-:W0:Y:S01]  /*2ea0*/  LDC R89, c[0x0][0x430] ;  /* 0x00010c00ff597b82 */ /* 0x000e220000000800 */
[----:B------:R-:W-:Y:S02]  /*2eb0*/  VIADD R28, R28, 0xffffffff ;  /* 0xffffffff1c1c7836 */ /* 0x000fe40000000000 */
[----:B------:R-:W-:Y:S02]  /*2ec0*/  IMAD.MOV.U32 R88, RZ, RZ, RZ ;  /* 0x000000ffff587224 */ /* 0x000fe400078e00ff */
        /* <DEDUP_REMOVED lines=23> */
[C---:B------:R-:W-:Y:S01]  /*3040*/  IMAD R98, R19.reuse, 0x1800, R82 ;  /* 0x0000180013627824 */ /* 0x040fe200078e0252 */
[----:B------:R-:W-:Y:S01]  /*3050*/  IADD3 R6, -R12, RZ, RZ ;  /* 0x000000ff0c067210 */ /* 0x000fe20007ffe1ff */
[----:B------:R-:W-:Y:S01]  /*3060*/  IMAD R96, R19, 0x1800, R86 ;  /* 0x0000180013607824 */ /* 0x000fe200078e0256 */
[----:B------:R-:W-:Y:S01]  /*3070*/  LOP3.LUT R23, R23, 0xfffffffd, RZ, 0xc0, !PT ;  /* 0xfffffffd17177812 */ /* 0x000fe200078ec0ff */
[----:B------:R-:W-:Y:S05]  /*3080*/  YIELD ;  /* 0x0000000000007946 */ /* 0x000fea0003800000 */
        /* <DEDUP_REMOVED lines=66> */
.L_x_15207:
[----:B------:R-:W-:Y:S05]  /*34b0*/  BSYNC B1 ;  /* 0x0000000000017941 */ /* 0x000fea0003800000 */
.L_x_15206:
        /* <DEDUP_REMOVED lines=29> */
.L_x_15209:
[----:B------:R-:W-:Y:S05]  /*3690*/  BSYNC B1 ;  /* 0x0000000000017941 */ /* 0x000fea0003800000 */
.L_x_15208:
[----:B0-----:R-:W-:Y:S01]  /*36a0*/  IMAD.MOV.U32 R4, RZ, RZ, R44 ;  /* 0x000000ffff047224 */ /* 0x001fe200078e002c */
[----:B------:R-:W-:Y:S01]  /*36b0*/  UISETP.NE.AND UP0, UPT, UR47, 0x3, UPT ;  /* 0x000000032f00788c */ /* 0x000fe2000bf05270 */
[----:B------:R-:W-:Y:S01]  /*36c0*/  IMAD.MOV.U32 R5, RZ, RZ, R45 ;  /* 0x000000ffff057224 */ /* 0x000fe200078e002d */
[----:B------:R-:W-:Y:S01]  /*36d0*/  MOV R6, R46 ;  /* 0x0000002e00067202 */ /* 0x000fe20000000f00 */
[----:B------:R-:W-:Y:S01]  /*36e0*/  IMAD.MOV.U32 R7, RZ, RZ, R47 ;  /* 0x000000ffff077224 */ /* 0x000fe200078e002f */
[----:B------:R-:W-:Y:S02]  /*36f0*/  PRMT R107, R13, 0x5410, R14 ;  /* 0x000054100d6b7816 */ /* 0x000fe4000000000e */
[----:B------:R-:W-:Y:S01]  /*3700*/  PRMT R108, R4, 0x5410, R5 ;  /* 0x00005410046c7816 */ /* 0x000fe20000000005 */
[----:B------:R-:W-:Y:S01]  /*3710*/  IMAD.MOV.U32 R4, RZ, RZ, R42 ;  /* 0x000000ffff047224 */ /* 0x000fe200078e002a */
[----:B------:R-:W-:Y:S01]  /*3720*/  PLOP3.LUT P3, PT, PT, PT, UP0, 0x80, 0x0 ;  /* 0x000000000000781c */ /* 0x000fe20003f6f008 */
[----:B------:R-:W-:Y:S01]  /*3730*/  IMAD.MOV.U32 R5, RZ, RZ, R43 ;  /* 0x000000ffff057224 */ /* 0x000fe200078e002b */
[----:B------:R-:W-:Y:S01]  /*3740*/  PRMT R110, R6, 0x5410, R7 ;  /* 0x00005410066e7816 */ /* 0x000fe20000000007 */
[----:B-----5:R-:W-:-:S02]  /*3750*/  IMAD.MOV.U32 R7, RZ, RZ, R37 ;  /* 0x000000ffff077224 */ /* 0x020fc400078e0025 */
        /* <DEDUP_REMOVED lines=12> */
[----:B------:R-:W-:-:S04]  /*3820*/  PRMT R102, R102, 0x5410, R7 ;  /* 0x0000541066667816 */ /* 0x000fc80000000007 */
[----:B------:R-:W-:Y:S01]  /*3830*/  PRMT R101, R4, 0x5410, R5 ;  /* 0x0000541004657816 */ /* 0x000fe20000000005 */
[----:B------:R-:W-:Y:S06]  /*3840*/  @!P3 BRA `(.L_x_15210) ;  /* 0x000000000004b947 */ /* 0x000fec0003800000 */
[----:B------:R-:W-:Y:S01]  /*3850*/  BPT.TRAP 0x1 ;  /* 0x000000040000795c */ /* 0x000fe20000300000 */
.L_x_15210:
[----:B------:R-:W-:Y:S01]  /*3860*/  IMAD R87, R19, 0x8, R22 ;  /* 0x0000000813577824 */ /* 0x000fe200078e0216 */
[----:B------:R-:W-:Y:S01]  /*3870*/  SHF.L.U32 R93, R206, 0x1f, RZ ;  /* 0x0000001fce5d7819 */ /* 0x000fe200000006ff */
[----:B------:R-:W-:Y:S03]  /*3880*/  BSSY B1, `(.L_x_15211) ;  /* 0x0000003000017945 */ /* 0x000fe60003800000 */
[----:B------:R-:W0:Y:S02]  /*3890*/  SYNCS.PHASECHK.TRANS64.TRYWAIT P5, [R87+URZ+0x32490], R93 ;  /* 0x0324905d570075a7 */ /* 0x000e2400080a017f */
[----:B0-----:R-:W-:Y:S05]  /*38a0*/  @!P5 BRA `(.L_x_15212) ;  /* 0x000001e80020d947 */ /* 0x001fea0003800000 */
.L_x_15494:
[----:B------:R-:W-:Y:S05]  /*38b0*/  BSYNC B1 ;  /* 0x0000000000017941 */ /* 0x000fea0003800000 */
.L_x_15211:
[----:B------:R-:W-:-:S03]  /*38c0*/  UMOV UR4, 0xffffffff ;  /* 0xffffffff00047882 */ /* 0x000fc60000000000 */
[----:B------:R-:W-:Y:S05]  /*38d0*/  BRA.DIV UR4, `(.L_x_15213) ;  /* 0x000001ea04287947 */ /* 0x000fea000b800000 */
[----:B------:R1:W2:Y:S04]  /*38e0*/  SHFL.IDX PT, R99, R97, RZ, 0x1c1f ;  /* 0x001c1fff61637589 */ /* 0x0002a800000e0000 */
[----:B------:R1:W3:Y:S02]  /*38f0*/  SHFL.IDX PT, R14, R95, RZ, 0x1c1f ;  /* 0x001c1fff5f0e7589 */ /* 0x0002e400000e0000 */
.L_x_15498:
        /* <DEDUP_REMOVED lines=54> */
.L_x_15219:
[----:B------:R-:W-:Y:S05]  /*3c60*/  BSYNC B3 ;  /* 0x0000000000037941 */ /* 0x000fea0003800000 */
.L_x_15218:
[----:B0-----:R4:W-:Y:S02]  /*3c70*/  ST.E.128 desc[UR40][R12.64], R4 ;  /* 0x000000040c007985 */ /* 0x0019e4000c101d28 */
.L_x_15217:
[----:B------:R-:W-:Y:S05]  /*3c80*/  BSYNC B2 ;  /* 0x0000000000027941 */ /* 0x000fea0003800000 */
.L_x_15216:
        /* <DEDUP_REMOVED lines=31> */
[----:B------:R-:W-:Y:S01]  /*3e80*/  HADD2.F32 R42, -RZ, R107.H0_H0 ;  /* 0x2000006bff2a7230 */ /* 0x000fe20000004100 */
        /* <DEDUP_REMOVED lines=9> */
[----:B------:R-:W-:Y:S02]  /*3f20*/  HADD2.F32 R11, -RZ, R107.H1_H1 ;  /* 0x3000006bff0b7230 */ /* 0x000fe40000004100 */
[-C--:B------:R-:W-:Y:S01]  /*3f30*/  FMUL.FTZ R43, R40, R41.reuse ;  /* 0x00000029282b7220 */ /* 0x080fe20000410000 */
[----:B------:R-:W-:Y:S01]  /*3f40*/  FFMA.FTZ R15, R15, R42, R44 ;  /* 0x0000002a0f0f7223 */ /* 0x000fe2000001002c */
[C---:B------:R-:W-:Y:S02]  /*3f50*/  FMUL.FTZ R41, R6.reuse, R41 ;  /* 0x0000002906297220 */ /* 0x040fe40000410000 */
[----:B------:R-:W-:-:S02]  /*3f60*/  FFMA.FTZ R43, R6, R11, -R43 ;  /* 0x0000000b062b7223 */ /* 0x000fc4000001082b */
[----:B------:R-:W-:Y:S01]  /*3f70*/  FFMA.FTZ R40, R40, R11, R41 ;  /* 0x0000000b28287223 */ /* 0x000fe20000010029 */
[----:B------:R-:W-:-:S04]  /*3f80*/  F2FP.F16.F32.PACK_AB R4, R15, R46 ;  /* 0x0000002e0f04723e */ /* 0x000fc800000000ff */
[----:B------:R-:W-:-:S07]  /*3f90*/  F2FP.F16.F32.PACK_AB R6, R40, R43 ;  /* 0x0000002b2806723e */ /* 0x000fce00000000ff */
.L_x_15221:
[----:B------:R-:W-:Y:S05]  /*3fa0*/  BSYNC B2 ;  /* 0x0000000000027941 */ /* 0x000fea0003800000 */
.L_x_15220:
[----:B0-----:R0:W-:Y:S02]  /*3fb0*/  ST.E.128 desc[UR40][R12.64], R4 ;  /* 0x000000040c007985 */ /* 0x0011e4000c101d28 */
.L_x_15215:
[----:B------:R-:W-:Y:S05]  /*3fc0*/  BSYNC B1 ;  /* 0x0000000000017941 */ /* 0x000fea0003800000 */
.L_x_15214:
[----:B------:R-:W-:-:S03]  /*3fd0*/  UMOV UR4, 0xffffffff ;  /* 0xffffffff00047882 */ /* 0x000fc60000000000 */
[----:B------:R-:W-:Y:S05]  /*3fe0*/  BRA.DIV UR4, `(.L_x_15222) ;  /* 0x000001e204ac7947 */ /* 0x000fea000b800000 */
[----:B-1----:R-:W1:Y:S04]  /*3ff0*/  SHFL.IDX PT, R97, R97, 0x1, 0x1c1f ;  /* 0x003c1f0061617f89 */ /* 0x002e6800000e0000 */
[----:B---3--:R3:W0:Y:S02]  /*4000*/  SHFL.IDX PT, R14, R95, 0x1, 0x1c1f ;  /* 0x003c1f005f0e7f89 */ /* 0x00862400000e0000 */
.L_x_15502:
        /* <DEDUP_REMOVED lines=16> */
[----:B------:R-:W-:Y:S01]  /*4110*/  HADD2.F32 R38, -RZ, R41.H0_H0 ;  /* 0x20000029ff267230 */ /* 0x000fe20000004100 */
[----:B------:R-:W-:Y:S01]  /*4120*/  MOV R11, R6 ;  /* 0x00000006000b7202 */ /* 0x000fe20000000f00 */
[----:B------:R-:W-:Y:S02]  /*4130*/  HADD2.F32 R37, -RZ, R37.H0_H0 ;  /* 0x20000025ff257230 */ /* 0x000fe40000004100 */
[----:B------:R-:W-:-:S02]  /*4140*/  HADD2.F32 R40, -RZ, R40.H0_H0 ;  /* 0x20000028ff287230 */ /* 0x000fc40000004100 */
[--C-:B------:R-:W-:Y:S02]  /*4150*/  HADD2.F32 R6, -RZ, R5.reuse.H1_H1 ;  /* 0x30000005ff067230 */ /* 0x100fe40000004100 */
[----:B------:R-:W-:Y:S02]  /*4160*/  HADD2.F32 R5, -RZ, R5.H0_H0 ;  /* 0x20000005ff057230 */ /* 0x000fe40000004100 */
[-C--:B------:R-:W-:Y:S01]  /*4170*/  FMUL.FTZ R44, R15, R40.reuse ;  /* 0x000000280f2c7220 */ /* 0x080fe20000410000 */
[----:B------:R-:W-:Y:S01]  /*4180*/  FMUL.FTZ R40, R7, R40 ;  /* 0x0000002807287220 */ /* 0x000fe20000410000 */
[CC--:B------:R-:W-:Y:S01]  /*4190*/  FMUL.FTZ R42, R6.reuse, R37.reuse ;  /* 0x00000025062a7220 */ /* 0x0c0fe20000410000 */
[----:B------:R-:W-:Y:S01]  /*41a0*/  FMUL.FTZ R37, R5, R37 ;  /* 0x0000002505257220 */ /* 0x000fe20000410000 */
[----:B------:R-:W-:Y:S02]  /*41b0*/  FFMA.FTZ R44, R7, R38, -R44 ;  /* 0x00000026072c7223 */ /* 0x000fe4000001082c */
[----:B------:R-:W-:Y:S01]  /*41c0*/  FFMA.FTZ R42, R5, R36, -R42 ;  /* 0x00000024052a7223 */ /* 0x000fe2000001082a */
[----:B------:R-:W-:Y:S01]  /*41d0*/  FFMA.FTZ R41, R15, R38, R40 ;  /* 0x000000260f297223 */ /* 0x000fe20000010028 */
[----:B------:R-:W-:Y:S01]  /*41e0*/  FFMA.FTZ R39, R6, R36, R37 ;  /* 0x0000002406277223 */ /* 0x000fe20000010025 */
[----:B------:R-:W-:-:S02]  /*41f0*/  HADD2.F32 R7, -RZ, R103.H1_H1 ;  /* 0x30000067ff077230 */ /* 0x000fc40000004100 */
[----:B------:R-:W-:Y:S02]  /*4200*/  HADD2.F32 R15, -RZ, R102.H1_H1 ;  /* 0x30000066ff0f7230 */ /* 0x000fe40000004100 */
[--C-:B------:R-:W-:Y:S02]  /*4210*/  HADD2.F32 R5, -RZ, R4.reuse.H1_H1 ;  /* 0x30000004ff057230 */ /* 0x100fe40000004100 */
[----:B------:R-:W-:Y:S02]  /*4220*/  HADD2.F32 R6, -RZ, R11.H1_H1 ;  /* 0x3000000bff067230 */ /* 0x000fe40000004100 */
[----:B------:R-:W-:Y:S02]  /*4230*/  HADD2.F32 R103, -RZ, R103.H0_H0 ;  /* 0x20000067ff677230 */ /* 0x000fe40000004100 */
[----:B------:R-:W-:Y:S02]  /*4240*/  HADD2.F32 R4, -RZ, R4.H0_H0 ;  /* 0x20000004ff047230 */ /* 0x000fe40000004100 */
[----:B------:R-:W-:Y:S01]  /*4250*/  FMUL.FTZ R38, R6, R15 ;  /* 0x0000000f06267220 */ /* 0x000fe20000410000 */
[----:B------:R-:W-:-:S02]  /*4260*/  HADD2.F32 R11, -RZ, R11.H0_H0 ;  /* 0x2000000bff0b7230 */ /* 0x000fc40000004100 */
[-C--:B------:R-:W-:Y:S01]  /*4270*/  FMUL.FTZ R37, R5, R103.reuse ;  /* 0x0000006705257220 */ /* 0x080fe20000410000 */
[----:B------:R-:W-:Y:S02]  /*4280*/  HADD2.F32 R102, -RZ, R102.H0_H0 ;  /* 0x20000066ff667230 */ /* 0x000fe40000004100 */
[C---:B------:R-:W-:Y:S01]  /*4290*/  FMUL.FTZ R36, R4.reuse, R103 ;  /* 0x0000006704247220 */ /* 0x040fe20000410000 */
[----:B------:R-:W-:Y:S01]  /*42a0*/  FMUL.FTZ R15, R11, R15 ;  /* 0x0000000f0b0f7220 */ /* 0x000fe20000410000 */
[-C--:B------:R-:W-:Y:S02]  /*42b0*/  FFMA.FTZ R37, R4, R7.reuse, -R37 ;  /* 0x0000000704257223 */ /* 0x080fe40000010825 */
[----:B------:R-:W-:Y:S01]  /*42c0*/  FFMA.FTZ R36, R5, R7, R36 ;  /* 0x0000000705247223 */ /* 0x000fe20000010024 */
[-C--:B------:R-:W-:Y:S01]  /*42d0*/  FFMA.FTZ R38, R11, R102.reuse, -R38 ;  /* 0x000000660b267223 */ /* 0x080fe20000010826 */
[----:B------:R-:W-:Y:S01]  /*42e0*/  FFMA.FTZ R15, R6, R102, R15 ;  /* 0x00000066060f7223 */ /* 0x000fe2000001000f */
[----:B------:R-:W-:-:S02]  /*42f0*/  F2FP.F16.F32.PACK_AB R5, R39, R42 ;  /* 0x0000002a2705723e */ /* 0x000fc400000000ff */
[----:B------:R-:W-:Y:S02]  /*4300*/  F2FP.F16.F32.PACK_AB R7, R41, R44 ;  /* 0x0000002c2907723e */ /* 0x000fe400000000ff */
[----:B------:R-:W-:Y:S02]  /*4310*/  F2FP.F16.F32.PACK_AB R4, R36, R37 ;  /* 0x000000252404723e */ /* 0x000fe400000000ff */
[----:B------:R-:W-:-:S07]  /*4320*/  F2FP.F16.F32.PACK_AB R6, R15, R38 ;  /* 0x000000260f06723e */ /* 0x000fce00000000ff */
.L_x_15227:
[----:B------:R-:W-:Y:S05]  /*4330*/  BSYNC B2 ;  /* 0x0000000000027941 */ /* 0x000fea0003800000 */
.L_x_15226:
[----:B----4-:R0:W-:Y:S02]  /*4340*/  ST.E.128 desc[UR40][R12.64], R4 ;  /* 0x000000040c007985 */ /* 0x0101e4000c101d28 */
.L_x_15225:
[----:B------:R-:W-:Y:S05]  /*4350*/  BSYNC B1 ;  /* 0x0000000000017941 */ /* 0x000fea0003800000 */
.L_x_15224:
        /* <DEDUP_REMOVED lines=49> */
.L_x_15229:
[----:B------:R-:W-:Y:S05]  /*4670*/  BSYNC B1 ;  /* 0x0000000000017941 */ /* 0x000fea0003800000 */
.L_x_15228:
[----:B----4-:R0:W-:Y:S01]  /*4680*/  ST.E.128 desc[UR40][R12.64], R4 ;  /* 0x000000040c007985 */ /* 0x0101e2000c101d28 */
[----:B------:R-:W-:Y:S05]  /*4690*/  BRA `(.L_x_15223) ;  /* 0x0000001800207947 */ /* 0x000fea0003800000 */
.L_x_15205:
[----:B------:R-:W-:-:S05]  /*46a0*/  VIADD R12, R202, 0x40 ;  /* 0x00000040ca0c7836 */ /* 0x000fca0000000000 */
        /* <DEDUP_REMOVED lines=39> */
[----:B---3--:R-:W-:Y:S01]  /*4920*/  IMAD.MOV.U32 R11, RZ, RZ, R6 ;  /* 0x000000ffff0b7224 */ /* 0x008fe200078e0006 */
[----:B------:R-:W-:Y:S01]  /*4930*/  MOV R46, R5 ;  /* 0x00000005002e7202 */ /* 0x000fe20000000f00 */
[----:B------:R-:W-:Y:S02]  /*4940*/  IMAD.MOV.U32 R44, RZ, RZ, R7 ;  /* 0x000000ffff2c7224 */ /* 0x000fe400078e0007 */
[----:B------:R-:W-:Y:S01]  /*4950*/  IMAD.MOV.U32 R45, RZ, RZ, R4 ;  /* 0x000000ffff2d7224 */ /* 0x000fe200078e0004 */
[----:B------:R-:W-:Y:S02]  /*4960*/  PRMT R114, R11, 0x7610, R114 ;  /* 0x000076100b727816 */ /* 0x000fe40000000072 */
[----:B------:R-:W-:Y:S02]  /*4970*/  PRMT R101, R46, 0x7610, R101 ;  /* 0x000076102e657816 */ /* 0x000fe40000000065 */
[----:B------:R-:W-:Y:S01]  /*4980*/  PRMT R110, R44, 0x5410, R45 ;  /* 0x000054102c6e7816 */ /* 0x000fe2000000002d */
[----:B----4-:R-:W-:-:S02]  /*4990*/  IMAD.MOV.U32 R11, RZ, RZ, R34 ;  /* 0x000000ffff0b7224 */ /* 0x010fc400078e0022 */
[----:B0-----:R-:W-:Y:S02]  /*49a0*/  IMAD.MOV.U32 R12, RZ, RZ, R35 ;  /* 0x000000ffff0c7224 */ /* 0x001fe400078e0023 */
[----:B------:R-:W-:Y:S01]  /*49b0*/  IMAD.MOV.U32 R13, RZ, RZ, R32 ;  /* 0x000000ffff0d7224 */ /* 0x000fe200078e0020 */
[----:B------:R-:W-:Y:S01]  /*49c0*/  PRMT R114, R114, 0x5410, R11 ;  /* 0x0000541072727816 */ /* 0x000fe2000000000b */
[----:B------:R-:W-:-:S03]  /*49d0*/  IMAD.MOV.U32 R14, RZ, RZ, R33 ;  /* 0x000000ffff0e7224 */ /* 0x000fc600078e0021 */
[----:B------:R-:W-:Y:S02]  /*49e0*/  PRMT R112, R12, 0x5410, R13 ;  /* 0x000054100c707816 */ /* 0x000fe4000000000d */
        /* <DEDUP_REMOVED lines=19> */
.L_x_15230:
[----:B------:R-:W-:Y:S01]  /*4b20*/  IMAD R87, R19, 0x8, R22 ;  /* 0x0000000813577824 */ /* 0x000fe200078e0216 */
[----:B------:R-:W-:Y:S01]  /*4b30*/  SHF.L.U32 R93, R206, 0x1f, RZ ;  /* 0x0000001fce5d7819 */ /* 0x000fe200000006ff */
[----:B------:R-:W0:Y:S01]  /*4b40*/  LDC R94, c[0x0][0x2f4] ;  /* 0x0000bd00ff5e7b82 */ /* 0x000e220000000800 */
[----:B------:R-:W-:Y:S02]  /*4b50*/  BSSY B1, `(.L_x_15231) ;  /* 0x0000003000017945 */ /* 0x000fe40003800000 */
[----:B------:R-:W1:Y:S02]  /*4b60*/  SYNCS.PHASECHK.TRANS64.TRYWAIT P4, [R87+URZ+0x32490], R93 ;  /* 0x0324905d570075a7 */ /* 0x000e64000808017f */
[----:B-1----:R-:W-:Y:S05]  /*4b70*/  @!P4 BRA `(.L_x_15232) ;  /* 0x000001d80010c947 */ /* 0x002fea0003800000 */
.L_x_15503:
[----:B------:R-:W-:Y:S05]  /*4b80*/  BSYNC B1 ;  /* 0x0000000000017941 */ /* 0x000fea0003800000 */
.L_x_15231:
[----:B------:R-:W-:Y:S01]  /*4b90*/  UMOV UR4, 0xffffffff ;  /* 0xffffffff00047882 */ /* 0x000fe20000000000 */
[----:B0-----:R-:W-:Y:S02]  /*4ba0*/  IMAD.IADD R100, R94, 0x1, -R61 ;  /* 0x000000015e647824 */ /* 0x001fe400078e0a3d */
[----:B------:R-:W-:Y:S05]  /*4bb0*/  BRA.DIV UR4, `(.L_x_15233) ;  /* 0x000001da04147947 */ /* 0x000fea000b800000 */
[----:B------:R0:W2:Y:S04]  /*4bc0*/  SHFL.IDX PT, R99, R97, RZ, 0x1c1f ;  /* 0x001c1fff61637589 */ /* 0x0000a800000e0000 */
[----:B------:R0:W3:Y:S02]  /*4bd0*/  SHFL.IDX PT, R98, R95, RZ, 0x1c1f ;  /* 0x001c1fff5f627589 */ /* 0x0000e400000e0000 */
.L_x_15507:
        /* <DEDUP_REMOVED lines=11> */
[----:B------:R-:W-:-:S04]  /*4c90*/  LOP3.LUT R13, R13, R76, RZ, 0x3c, !PT ;  /* 0x0000004c0d0d7212 */ /* 0x000fc800078e3cff */
[----:B----4-:R-:W-:Y:S01]  /*4ca0*/  LEA R12, R14, R13, 0x9 ;  /* 0x0000000d0e0c7211 */ /* 0x010fe200078e48ff */
[----:B------:R-:W-:-:S04]  /*4cb0*/  IMAD R13, R19, 0x1800, R85 ;  /* 0x00001800130d7824 */ /* 0x000fc800078e0255 */
[----:B------:R-:W-:Y:S02]  /*4cc0*/  IMAD R15, R19, 0x1800, R12 ;  /* 0x00001800130f7824 */ /* 0x000fe400078e020c */
[--C-:B------:R-:W-:Y:S02]  /*4cd0*/  IMAD R13, R13, 0x2, R22.reuse ;  /* 0x000000020d0d7824 */ /* 0x100fe400078e0216 */
[----:B------:R-:W-:-:S04]  /*4ce0*/  IMAD R44, R15, 0x2, R22 ;  /* 0x000000020f2c7824 */ /* 0x000fc800078e0216 */
        /* <DEDUP_REMOVED lines=21> */
[----:B------:R-:W-:Y:S01]  /*4e40*/  FMUL.FTZ R108, R101, R104 ;  /* 0x00000068656c7220 */ /* 0x000fe20000410000 */
[----:B------:R-:W-:-:S02]  /*4e50*/  HADD2.F32 R32, -RZ, R114.H0_H0 ;  /* 0x20000072ff207230 */ /* 0x000fc40000004100 */
[C---:B------:R-:W-:Y:S01]  /*4e60*/  FMUL.FTZ R104, R45.reuse, R104 ;  /* 0x000000682d687220 */ /* 0x040fe20000410000 */
        /* <DEDUP_REMOVED lines=8> */
[----:B------:R-:W-:-:S02]  /*4ef0*/  HADD2.F32 R33, -RZ, R101.H0_H0 ;  /* 0x20000065ff217230 */ /* 0x000fc40000004100 */
[----:B------:R-:W-:Y:S02]  /*4f00*/  HADD2.F32 R15, -RZ, R47.H0_H0 ;  /* 0x2000002fff0f7230 */ /* 0x000fe40000004100 */
[----:B------:R-:W-:Y:S02]  /*4f10*/  HADD2.F32 R112, -RZ, R112.H1_H1 ;  /* 0x30000070ff707230 */ /* 0x000fe40000004100 */
[-C--:B------:R-:W-:Y:S01]  /*4f20*/  FMUL.FTZ R106, R33, R108.reuse ;  /* 0x0000006c216a7220 */ /* 0x080fe20000410000 */
[----:B------:R-:W-:Y:S02]  /*4f30*/  IMAD.MOV.U32 R13, RZ, RZ, R45 ;  /* 0x000000ffff0d7224 */ /* 0x000fe400078e002d */
[C---:B------:R-:W-:Y:S01]  /*4f40*/  FMUL.FTZ R108, R15.reuse, R108 ;  /* 0x0000006c0f6c7220 */ /* 0x040fe20000410000 */
[----:B------:R-:W-:Y:S02]  /*4f50*/  IMAD.MOV.U32 R45, RZ, RZ, R96 ;  /* 0x000000ffff2d7224 */ /* 0x000fe400078e0060 */
[----:B------:R-:W-:Y:S01]  /*4f60*/  FFMA.FTZ R15, R15, R104, -R106 ;  /* 0x000000680f0f7223 */ /* 0x000fe2000001086a */
[----:B------:R-:W-:-:S02]  /*4f70*/  HADD2.F32 R106, -RZ, R101.H1_H1 ;  /* 0x30000065ff6a7230 */ /* 0x000fc40000004100 */
[----:B------:R-:W-:Y:S01]  /*4f80*/  FFMA.FTZ R33, R33, R104, R108 ;  /* 0x0000006821217223 */ /* 0x000fe2000001006c */
[----:B------:R-:W-:Y:S01]  /*4f90*/  SHF.R.U32.HI R104, RZ, 0x10, R35 ;  /* 0x00000010ff687819 */ /* 0x000fe20000011623 */
[----:B------:R-:W-:Y:S01]  /*4fa0*/  HADD2.F32 R35, -RZ, R114.H1_H1 ;  /* 0x30000072ff237230 */ /* 0x000fe20000004100 */
[--C-:B------:R-:W-:Y:S02]  /*4fb0*/  SHF.R.U32.HI R108, RZ, 0x10, R7.reuse ;  /* 0x00000010ff6c7819 */ /* 0x100fe40000011607 */
[----:B------:R-:W-:Y:S01]  /*4fc0*/  SHF.R.U64 R7, R6, 0x10, R7 ;  /* 0x0000001006077819 */ /* 0x000fe20000001207 */
[----:B------:R-:W-:Y:S02]  /*4fd0*/  HADD2.F32 R101, -RZ, R104.H0_H0 ;  /* 0x20000068ff657230 */ /* 0x000fe40000004100 */
[----:B------:R-:W-:Y:S02]  /*4fe0*/  HADD2.F32 R104, -RZ, R47.H1_H1 ;  /* 0x3000002fff687230 */ /* 0x000fe40000004100 */
        /* <DEDUP_REMOVED lines=8> */
[----:B------:R-:W-:-:S02]  /*5070*/  HADD2.F32 R101, -RZ, R44.H0_H0 ;  /* 0x2000002cff657230 */ /* 0x000fc40000004100 */
[----:B------:R-:W-:Y:S01]  /*5080*/  HADD2.F32 R47, -RZ, R12.H0_H0 ;  /* 0x2000000cff2f7230 */ /* 0x000fe20000004100 */
[----:B------:R-:W-:Y:S01]  /*5090*/  F2FP.F16.F32.PACK_AB R15, R104, R15 ;  /* 0x0000000f680f723e */ /* 0x000fe200000000ff */
[----:B------:R-:W-:Y:S02]  /*50a0*/  HADD2.F32 R44, -RZ, R44.H1_H1 ;  /* 0x3000002cff2c7230 */ /* 0x000fe40000004100 */
[-C--:B------:R-:W-:Y:S01]  /*50b0*/  FMUL.FTZ R110, R101, R112.reuse ;  /* 0x00000070656e7220 */ /* 0x080fe20000410000 */
[----:B------:R-:W-:Y:S02]  /*50c0*/  HADD2.F32 R12, -RZ, R12.H1_H1 ;  /* 0x3000000cff0c7230 */ /* 0x000fe40000004100 */
[C---:B------:R-:W-:Y:S01]  /*50d0*/  FMUL.FTZ R112, R47.reuse, R112 ;  /* 0x000000702f707220 */ /* 0x040fe20000410000 */
[----:B------:R-:W-:Y:S01]  /*50e0*/  F2FP.F16.F32.PACK_AB R33, R106, R33 ;  /* 0x000000216a21723e */ /* 0x000fe200000000ff */
[-C--:B------:R-:W-:Y:S01]  /*50f0*/  FMUL.FTZ R113, R44, R5.reuse ;  /* 0x000000052c717220 */ /* 0x080fe20000410000 */
[-C--:B------:R-:W-:Y:S01]  /*5100*/  FFMA.FTZ R47, R47, R108.reuse, -R110 ;  /* 0x0000006c2f2f7223 */ /* 0x080fe2000001086e */
[C---:B------:R-:W-:Y:S01]  /*5110*/  FMUL.FTZ R5, R12.reuse, R5 ;  /* 0x000000050c057220 */ /* 0x040fe20000410000 */
[----:B------:R-:W-:Y:S01]  /*5120*/  FFMA.FTZ R101, R101, R108, R112 ;  /* 0x0000006c65657223 */ /* 0x000fe20000010070 */
[----:B------:R-:W-:Y:S01]  /*5130*/  FFMA.FTZ R4, R12, R111, -R113 ;  /* 0x0000006f0c047223 */ /* 0x000fe20000010871 */
[----:B------:R-:W-:-:S02]  /*5140*/  HADD2.F32 R12, -RZ, R46.H0_H0 ;  /* 0x2000002eff0c7230 */ /* 0x000fc40000004100 */
[----:B------:R-:W-:Y:S01]  /*5150*/  FFMA.FTZ R44, R44, R111, R5 ;  /* 0x0000006f2c2c7223 */ /* 0x000fe20000010005 */
[----:B------:R-:W-:Y:S02]  /*5160*/  HADD2.F32 R5, -RZ, R14.H0_H0 ;  /* 0x2000000eff057230 */ /* 0x000fe40000004100 */
[----:B------:R-:W-:Y:S02]  /*5170*/  HADD2.F32 R46, -RZ, R46.H1_H1 ;  /* 0x3000002eff2e7230 */ /* 0x000fe40000004100 */
[-C--:B------:R-:W-:Y:S01]  /*5180*/  FMUL.FTZ R108, R12, R35.reuse ;  /* 0x000000230c6c7220 */ /* 0x080fe20000410000 */
[----:B------:R-:W-:Y:S02]  /*5190*/  HADD2.F32 R14, -RZ, R14.H1_H1 ;  /* 0x3000000eff0e7230 */ /* 0x000fe40000004100 */
[C---:B------:R-:W-:Y:S01]  /*51a0*/  FMUL.FTZ R35, R5.reuse, R35 ;  /* 0x0000002305237220 */ /* 0x040fe20000410000 */
[----:B------:R-:W-:Y:S01]  /*51b0*/  F2FP.F16.F32.PACK_AB R4, R4, R47 ;  /* 0x0000002f0404723e */ /* 0x000fe200000000ff */
[-C--:B------:R-:W-:Y:S01]  /*51c0*/  FFMA.FTZ R5, R5, R32.reuse, -R108 ;  /* 0x0000002005057223 */ /* 0x080fe2000001086c */
[----:B------:R-:W-:Y:S01]  /*51d0*/  F2FP.F16.F32.PACK_AB R44, R44, R101 ;  /* 0x000000652c2c723e */ /* 0x000fe200000000ff */
[----:B------:R-:W-:Y:S01]  /*51e0*/  FFMA.FTZ R12, R12, R32, R35 ;  /* 0x000000200c0c7223 */ /* 0x000fe20000010023 */
[----:B------:R-:W-:Y:S01]  /*51f0*/  HADD2.F32 R35, -RZ, R34.H0_H0 ;  /* 0x20000022ff237230 */ /* 0x000fe20000004100 */
[----:B------:R-:W-:-:S04]  /*5200*/  MOV R47, R33 ;  /* 0x00000021002f7202 */ /* 0x000fc80000000f00 */
[-C--:B------:R-:W-:Y:S01]  /*5210*/  FMUL.FTZ R111, R46, R35.reuse ;  /* 0x000000232e6f7220 */ /* 0x080fe20000410000 */
[----:B------:R-:W-:-:S03]  /*5220*/  FMUL.FTZ R35, R14, R35 ;  /* 0x000000230e237220 */ /* 0x000fc60000410000 */
[-C--:B------:R-:W-:Y:S01]  /*5230*/  FFMA.FTZ R14, R14, R7.reuse, -R111 ;  /* 0x000000070e0e7223 */ /* 0x080fe2000001086f */
[----:B------:R-:W-:-:S04]  /*5240*/  FFMA.FTZ R35, R46, R7, R35 ;  /* 0x000000072e237223 */ /* 0x000fc80000010023 */
[----:B------:R-:W-:Y:S02]  /*5250*/  F2FP.F16.F32.PACK_AB R14, R14, R5 ;  /* 0x000000050e0e723e */ /* 0x000fe400000000ff */
[----:B------:R-:W-:Y:S01]  /*5260*/  F2FP.F16.F32.PACK_AB R46, R35, R12 ;  /* 0x0000000c232e723e */ /* 0x000fe200000000ff */
[----:B------:R-:W-:-:S07]  /*5270*/  IMAD.MOV.U32 R12, RZ, RZ, R4 ;  /* 0x000000ffff0c7224 */ /* 0x000fce00078e0004 */
.L_x_15237:
[----:B------:R-:W-:Y:S05]  /*5280*/  BSYNC B2 ;  /* 0x0000000000027941 */ /* 0x000fea0003800000 */
.L_x_15236:
        /* <DEDUP_REMOVED lines=8> */
.L_x_15235:
[----:B------:R-:W-:Y:S05]  /*5310*/  BSYNC B1 ;  /* 0x0000000000017941 */ /* 0x000fea0003800000 */
.L_x_15234:
[----:B------:R-:W-:-:S03]  /*5320*/  UMOV UR4, 0xffffffff ;  /* 0xffffffff00047882 */ /* 0x000fc60000000000 */
[----:B------:R-:W-:Y:S05]  /*5330*/  BRA.DIV UR4, `(.L_x_15238) ;  /* 0x000001d204807947 */ /* 0x000fea000b800000 */
[----:B0-----:R-:W0:Y:S04]  /*5340*/  SHFL.IDX PT, R97, R97, 0x1, 0x1c1f ;  /* 0x003c1f0061617f89 */ /* 0x001e2800000e0000 */
[----:B------:R0:W0:Y:S02]  /*5350*/  SHFL.IDX PT, R96, R95, 0x1, 0x1c1f ;  /* 0x003c1f005f607f89 */ /* 0x00002400000e0000 */
.L_x_15511:
[----:B----4-:R-:W-:-:S05]  /*5360*/  VIADD R4, R202, 0x40 ;  /* 0x00000040ca047836 */ /* 0x010fca0000000000 */
        /* <DEDUP_REMOVED lines=11> */
[----:B------:R-:W-:Y:S01]  /*5420*/  LEA.HI R100, R5, R100, RZ, 0x4 ;  /* 0x0000006405647211 */ /* 0x000fe200078f20ff */
[----:B------:R-:W-:Y:S01]  /*5430*/  IMAD R5, R19, 0x1800, R74 ;  /* 0x0000180013057824 */ /* 0x000fe200078e024a */
[----:B------:R-:W-:-:S02]  /*5440*/  LOP3.LUT R7, R7, 0x1c0, RZ, 0xc0, !PT ;  /* 0x000001c007077812 */ /* 0x000fc400078ec0ff */
[----:B------:R-:W-:Y:S01]  /*5450*/  LEA.HI.SX32 R11, R100, R69, 0x1c ;  /* 0x00000045640b7211 */ /* 0x000fe200078fe2ff */
[----:B------:R-:W-:Y:S01]  /*5460*/  IMAD R5, R5, 0x2, R22 ;  /* 0x0000000205057824 */ /* 0x000fe200078e0216 */
[----:B------:R-:W-:Y:S02]  /*5470*/  LOP3.LUT R4, R4, 0x1c0, RZ, 0xc0, !PT ;  /* 0x000001c004047812 */ /* 0x000fe400078ec0ff */
[----:B------:R-:W-:Y:S02]  /*5480*/  SHF.L.U32 R11, R11, 0x3, RZ ;  /* 0x000000030b0b7819 */ /* 0x000fe400000006ff */
[----:B------:R-:W-:Y:S02]  /*5490*/  SHF.R.U32.HI R7, RZ, 0x3, R7 ;  /* 0x00000003ff077819 */ /* 0x000fe40000011607 */
[----:B------:R-:W-:Y:S02]  /*54a0*/  LOP3.LUT R4, R4, 0x38, R11, 0xf8, !PT ;  /* 0x0000003804047812 */ /* 0x000fe400078ef80b */
[----:B------:R-:W-:-:S02]  /*54b0*/  LEA.HI.X R33, R70, R97, R72, 0x1, P4 ;  /* 0x0000006146217211 */ /* 0x000fc400020f0c48 */
[----:B------:R-:W-:-:S05]  /*54c0*/  LOP3.LUT R4, R4, R7, RZ, 0x3c, !PT ;  /* 0x0000000704047212 */ /* 0x000fca00078e3cff */
[----:B----4-:R-:W-:-:S04]  /*54d0*/  IMAD.IADD R4, R6, 0x1, R4 ;  /* 0x0000000106047824 */ /* 0x010fc800078e0204 */
[----:B------:R-:W-:-:S04]  /*54e0*/  IMAD R7, R19, 0x1800, R4 ;  /* 0x0000180013077824 */ /* 0x000fc800078e0204 */
[----:B------:R-:W-:Y:S02]  /*54f0*/  IMAD R12, R7, 0x2, R22 ;  /* 0x00000002070c7824 */ /* 0x000fe400078e0216 */
        /* <DEDUP_REMOVED lines=86> */
.L_x_15240:
[----:B------:R-:W-:Y:S05]  /*5a60*/  BSYNC B1 ;  /* 0x0000000000017941 */ /* 0x000fea0003800000 */
.L_x_15239:
[----:B------:R-:W-:Y:S01]  /*5a70*/  ISETP.GE.AND P2, PT, R11, R94, PT ;  /* 0x0000005e0b00720c */ /* 0x000fe20003f46270 */
[----:B0-----:R0:W-:Y:S02]  /*5a80*/  ST.E.128 desc[UR40][R32.64], R4 ;  /* 0x0000000420007985 */ /* 0x0011e4000c101d28 */
[----:B0-----:R-:W-:Y:S01]  /*5a90*/  IMAD.MOV.U32 R4, RZ, RZ, R96 ;  /* 0x000000ffff047224 */ /* 0x001fe200078e0060 */
[----:B------:R-:W-:-:S09]  /*5aa0*/  MOV R5, R97 ;  /* 0x0000006100057202 */ /* 0x000fd20000000f00 */
[----:B------:R-:W-:Y:S05]  /*5ab0*/  @P2 BRA `(.L_x_15223) ;  /* 0x0000000400182947 */ /* 0x000fea0003800000 */
[----:B------:R-:W-:-:S05]  /*5ac0*/  IMAD.WIDE R4, R11, 0x2, R4 ;  /* 0x000000020b047825 */ /* 0x000fca00078e0204 */
[----:B----4-:R0:W-:Y:S01]  /*5ad0*/  ST.E.128 desc[UR40][R4.64], R12 ;  /* 0x0000000c04007985 */ /* 0x0101e2000c101d28 */
[----:B------:R-:W-:Y:S05]  /*5ae0*/  BRA `(.L_x_15223) ;  /* 0x00000004000c7947 */ /* 0x000fea0003800000 */
.L_x_15204:
[----:B------:R-:W-:-:S06]  /*5af0*/  UISETP.NE.AND UP0, UPT, UR47, 0x3, UPT ;  /* 0x000000032f00788c */ /* 0x000fcc000bf05270 */
[----:B------:R-:W-:-:S13]  /*5b00*/  PLOP3.LUT P3, PT, PT, PT, UP0, 0x80, 0x0 ;  /* 0x000000000000781c */ /* 0x000fda0003f6f008 */
[----:B------:R-:W-:Y:S05]  /*5b10*/  @!P3 BRA `(.L_x_15241) ;  /* 0x000000000004b947 */ /* 0x000fea0003800000 */
[----:B------:R-:W-:Y:S01]  /*5b20*/  BPT.TRAP 0x1 ;  /* 0x000000040000795c */ /* 0x000fe20000300000 */
.L_x_15241:
[----:B------:R-:W-:Y:S01]  /*5b30*/  IMAD R87, R19, 0x8, R22 ;  /* 0x0000000813577824 */ /* 0x000fe200078e0216 */
[----:B------:R-:W-:Y:S01]  /*5b40*/  SHF.L.U32 R93, R206, 0x1f, RZ ;  /* 0x0000001fce5d7819 */ /* 0x000fe200000006ff */
[----:B------:R-:W-:Y:S01]  /*5b50*/  BSSY B1, `(.L_x_15242) ;  /* 0x0000004000017945 */ /* 0x000fe20003800000 */
[----:B------:R-:W-:Y:S02]  /*5b60*/  SHF.R.S32.HI R90, RZ, 0x1f, R89 ;  /* 0x0000001fff5a7819 */ /* 0x000fe40000011459 */
[----:B------:R-:W0:Y:S02]  /*5b70*/  SYNCS.PHASECHK.TRANS64.TRYWAIT P2, [R87+URZ+0x32490], R93 ;  /* 0x0324905d570075a7 */ /* 0x000e24000804017f */
[----:B0-----:R-:W-:Y:S05]  /*5b80*/  @!P2 BRA `(.L_x_15243) ;  /* 0x000001c800b8a947 */ /* 0x001fea0003800000 */
.L_x_15512:
[----:B------:R-:W-:Y:S05]  /*5b90*/  BSYNC B1 ;  /* 0x0000000000017941 */ /* 0x000fea0003800000 */
.L_x_15242:
        /* <DEDUP_REMOVED lines=25> */
.L_x_15516:
        /* <DEDUP_REMOVED lines=13> */
.L_x_15246:
[----:B------:R-:W-:Y:S05]  /*5e00*/  BSYNC B1 ;  /* 0x0000000000017941 */ /* 0x000fea0003800000 */
.L_x_15245:
[----:B------:R-:W-:-:S03]  /*5e10*/  UMOV UR4, 0xffffffff ;  /* 0xffffffff00047882 */ /* 0x000fc60000000000 */
[----:B------:R-:W-:Y:S05]  /*5e20*/  BRA.DIV UR4, `(.L_x_15247) ;  /* 0x000001ca04707947 */ /* 0x000fea000b800000 */
[----:B--2-4-:R2:W4:Y:S04]  /*5e30*/  SHFL.IDX PT, R5, R33, 0x1, 0x1c1f ;  /* 0x003c1f0021057f89 */ /* 0x01452800000e0000 */
[----:B---3--:R2:W3:Y:S02]  /*5e40*/  SHFL.IDX PT, R7, R32, 0x1, 0x1c1f ;  /* 0x003c1f0020077f89 */ /* 0x0084e400000e0000 */
.L_x_15520:
        /* <DEDUP_REMOVED lines=13> */
.L_x_15223:
[----:B------:R-:W-:Y:S05]  /*5f20*/  BSYNC B0 ;  /* 0x0000000000007941 */ /* 0x000fea0003800000 */
.L_x_15203:
        /* <DEDUP_REMOVED lines=17> */
.L_x_15249:
[----:B------:R-:W-:Y:S05]  /*6040*/  BSYNC B0 ;  /* 0x0000000000007941 */ /* 0x000fea0003800000 */
.L_x_15248:
[----:B------:R-:W3:Y:S01]  /*6050*/  SYNCS.PHASECHK.TRANS64.TRYWAIT P3, [R87+URZ+0x324b0], R93 ;  /* 0x0324b05d570075a7 */ /* 0x000ee2000806017f */
[----:B------:R-:W-:Y:S04]  /*6060*/  BSSY B0, `(.L_x_15250) ;  /* 0x0000002000007945 */ /* 0x000fe80003800000 */
[----:B---3--:R-:W-:Y:S05]  /*6070*/  @!P3 BRA `(.L_x_15251) ;  /* 0x000001c80028b947 */ /* 0x008fea0003800000 */
.L_x_15521:
[----:B------:R-:W-:Y:S05]  /*6080*/  BSYNC B0 ;  /* 0x0000000000007941 */ /* 0x000fea0003800000 */
.L_x_15250:
        /* <DEDUP_REMOVED lines=9> */
[----:B------:R-:W-:Y:S01]  /*6120*/  IADD3 R92, -R202, R92, RZ ;  /* 0x0000005cca5c7210 */ /* 0x000fe20007ffe1ff */
[C---:B0-----:R-:W-:Y:S01]  /*6130*/  IMAD.WIDE.U32 R4, R89.reuse, UR4, RZ ;  /* 0x0000000459047c25 */ /* 0x041fe2000f8e00ff */
[----:B------:R-:W-:Y:S03]  /*6140*/  BSSY B0, `(.L_x_15252) ;  /* 0x000003e000007945 */ /* 0x000fe60003800000 */
[----:B------:R-:W-:Y:S01]  /*6150*/  IMAD R89, R89, UR5, R90 ;  /* 0x0000000559597c24 */ /* 0x000fe2000f8e025a */
[----:B------:R-:W-:Y:S01]  /*6160*/  ULDC.64 UR4, c[0x0][0x338] ;  /* 0x0000ce0000047ab9 */ /* 0x000fe20000000a00 */
[----:B------:R-:W-:-:S02]  /*6170*/  IMAD R34, R19, 0x6000, R82 ;  /* 0x0000600013227824 */ /* 0x000fc400078e0252 */
        /* <DEDUP_REMOVED lines=58> */
.L_x_15253:
[----:B------:R-:W-:Y:S05]  /*6520*/  BSYNC B0 ;  /* 0x0000000000007941 */ /* 0x000fea0003800000 */
.L_x_15252:
        /* <DEDUP_REMOVED lines=46> */
.L_x_15255:
[----:B------:R-:W-:Y:S05]  /*6810*/  BSYNC B0 ;  /* 0x0000000000007941 */ /* 0x000fea0003800000 */
.L_x_15254:
        /* <DEDUP_REMOVED lines=23> */
.L_x_15198:
        /* <DEDUP_REMOVED lines=19> */
.L_x_15257:
        /* <DEDUP_REMOVED lines=30> */
[----:B------:R-:W-:-:S05]  /*6ca0*/  @!P1 LOP3.LUT R5, RZ, R9, RZ, 0x33, !PT ;  /* 0x00000009ff059212 */ /* 0x000fca00078e33ff */
[----:B------:R-:W-:-:S07]  /*6cb0*/  IMAD.MOV.U32 R177, RZ, RZ, R5 ;  /* 0x000000ffffb17224 */ /* 0x000fce00078e0005 */
.L_x_15259:
[----:B------:R-:W-:Y:S05]  /*6cc0*/  BSYNC B0 ;  /* 0x0000000000007941 */ /* 0x000fea0003800000 */
.L_x_15258:
        /* <DEDUP_REMOVED lines=80> */
.L_x_15524:
[----:B-1----:R-:W-:Y:S01]  /*71d0*/  LEA.HI R0, R14, R14, RZ, 0x1 ;  /* 0x0000000e0e007211 */ /* 0x002fe200078f08ff */
[----:B------:R-:W-:Y:S01]  /*71e0*/  VIADD R26, R22, 0x18400 ;  /* 0x00018400161a7836 */ /* 0x000fe20000000000 */
[----:B------:R-:W-:Y:S01]  /*71f0*/  BSSY B6, `(.L_x_15262) ;  /* 0x000001d000067945 */ /* 0x000fe20003800000 */
[----:B------:R-:W-:Y:S01]  /*7200*/  IMAD.MOV.U32 R213, RZ, RZ, 0x40000040 ;  /* 0x40000040ffd57424 */ /* 0x000fe200078e00ff */
[----:B------:R-:W-:Y:S02]  /*7210*/  LOP3.LUT R3, R0, 0x7fffe, RZ, 0xc0, !PT ;  /* 0x0007fffe00037812 */ /* 0x000fe400078ec0ff */
[----:B------:R-:W-:-:S03]  /*7220*/  LOP3.LUT P0, RZ, R26, 0x1bf, RZ, 0xc0, !PT ;  /* 0x000001bf1aff7812 */ /* 0x000fc6000780c0ff */
[----:B------:R-:W-:-:S04]  /*7230*/  IMAD.IADD R3, R14, 0x1, -R3 ;  /* 0x000000010e037824 */ /* 0x000fc800078e0a03 */
[----:B------:R-:W-:-:S05]  /*7240*/  IMAD R3, R3, 0x2000, R26 ;  /* 0x0000200003037824 */ /* 0x000fca00078e021a */
[----:B------:R-:W-:Y:S01]  /*7250*/  SHF.R.U32.HI R0, RZ, 0x4, R3 ;  /* 0x00000004ff007819 */ /* 0x000fe20000011603 */
[----:B------:R-:W-:-:S03]  /*7260*/  VIADD R3, R3, 0xa000 ;  /* 0x0000a00003037836 */ /* 0x000fc60000000000 */
[----:B------:R-:W-:Y:S02]  /*7270*/  LOP3.LUT R0, R0, 0x3fff, RZ, 0xc0, !PT ;  /* 0x00003fff00007812 */ /* 0x000fe400078ec0ff */
[----:B------:R-:W-:Y:S02]  /*7280*/  SHF.R.U32.HI R3, RZ, 0x4, R3 ;  /* 0x00000004ff037819 */ /* 0x000fe40000011603 */
[----:B------:R-:W-:Y:S02]  /*7290*/  LOP3.LUT R212, R0, 0x10000, RZ, 0xfc, !PT ;  /* 0x0001000000d47812 */ /* 0x000fe400078efcff */
        /* <DEDUP_REMOVED lines=10> */
[----:B0-----:R-:W-:Y:S01]  /*7340*/  MOV R13, RZ ;  /* 0x000000ff000d7202 */ /* 0x001fe20000000f00 */
[----:B------:R-:W-:Y:S02]  /*7350*/  IMAD.U32 R7, RZ, RZ, UR7 ;  /* 0x00000007ff077e24 */ /* 0x000fe4000f8e00ff */
[----:B------:R-:W-:-:S02]  /*7360*/  IMAD.U32 R10, RZ, RZ, UR4 ;  /* 0x00000004ff0a7e24 */ /* 0x000fc4000f8e00ff */
[----:B------:R-:W-:Y:S02]  /*7370*/  IMAD.U32 R11, RZ, RZ, UR5 ;  /* 0x00000005ff0b7e24 */ /* 0x000fe4000f8e00ff */
[----:B------:R-:W-:Y:S02]  /*7380*/  IMAD.MOV.U32 R8, RZ, RZ, 0x70 ;  /* 0x00000070ff087424 */ /* 0x000fe400078e00ff */
[----:B------:R-:W-:-:S07]  /*7390*/  IMAD.MOV.U32 R12, RZ, RZ, 0x1 ;  /* 0x00000001ff0c7424 */ /* 0x000fce00078e00ff */
[----:B------:R-:W-:-:S07]  /*73a0*/  LEPC R20, `(.L_x_15263) ;  /* 0x000000001014794e */ /* 0x000fce0000000000 */
[----:B-1----:R-:W-:Y:S05]  /*73b0*/  CALL.ABS.NOINC R14 ;  /* 0x000000000e007343 */ /* 0x002fea0003c00000 */
.L_x_15263:
[----:B------:R-:W-:Y:S05]  /*73c0*/  BSYNC B6 ;  /* 0x0000000000067941 */ /* 0x000fea0003800000 */
.L_x_15262:
        /* <DEDUP_REMOVED lines=13> */
.L_x_15267:
[----:B--2---:R2:W3:Y:S02]  /*74a0*/  SYNCS.PHASECHK.TRANS64.TRYWAIT P0, [R22+URZ+0x32400], R3 ;  /* 0x03240003160075a7 */ /* 0x0044e4000800017f */
[----:B---3--:R-:W-:Y:S05]  /*74b0*/  @!P0 NANOSLEEP.SYNCS 0x989680 ;  /* 0x009896800000895d */ /* 0x008fea0003900000 */
[----:B------:R-:W3:Y:S02]  /*74c0*/  @!P0 SYNCS.PHASECHK.TRANS64 P0, [R22+URZ+0x32400], R3 ;  /* 0x03240003160085a7 */ /* 0x000ee4000800007f */
[----:B---3--:R-:W-:Y:S05]  /*74d0*/  @!P0 BRA `(.L_x_15267) ;  /* 0xfffffffc00f08947 */ /* 0x008fea000383ffff */
.L_x_15266:
[----:B------:R-:W-:Y:S05]  /*74e0*/  BSYNC B0 ;  /* 0x0000000000007941 */ /* 0x000fea0003800000 */
.L_x_15265:
[----:B------:R-:W-:Y:S05]  /*74f0*/  BRA `(.L_x_15268) ;  /* 0x0000002c00447947 */ /* 0x000fea0003800000 */
.L_x_15264:
        /* <DEDUP_REMOVED lines=30> */
.L_x_15270:
[----:B------:R-:W-:Y:S05]  /*76e0*/  BSYNC B6 ;  /* 0x0000000000067941 */ /* 0x000fea0003800000 */
.L_x_15269:
[----:B------:R-:W2:Y:S01]  /*76f0*/  LDL R39, [R1+0x94] ;  /* 0x0000940001277983 */ /* 0x000ea20000100800 */
[----:B------:R-:W-:Y:S01]  /*7700*/  LEA.HI R33, R33, R28, RZ, 0x2 ;  /* 0x0000001c21217211 */ /* 0x000fe200078f10ff */
[----:B------:R-:W-:Y:S01]  /*7710*/  ULDC.U8 UR4, c[0x0][0x410] ;  /* 0x0001040000047ab9 */ /* 0x000fe20000000000 */
[----:B------:R-:W-:Y:S01]  /*7720*/  BSSY B0, `(.L_x_15271) ;  /* 0x00002a6000007945 */ /* 0x000fe20003800000 */
[----:B------:R-:W-:Y:S02]  /*7730*/  ISETP.NE.AND P0, PT, RZ, UR4, PT ;  /* 0x00000004ff007c0c */ /* 0x000fe4000bf05270 */
[----:B------:R-:W-:Y:S02]  /*7740*/  SHF.R.S32.HI R3, RZ, 0x1f, R33 ;  /* 0x0000001fff037819 */ /* 0x000fe40000011421 */
[----:B------:R-:W-:Y:S02]  /*7750*/  LOP3.LUT R33, R33, 0xfffffffc, RZ, 0xc0, !PT ;  /* 0xfffffffc21217812 */ /* 0x000fe400078ec0ff */
[----:B------:R-:W-:-:S03]  /*7760*/  LEA.HI R3, R3, R202, RZ, 0x3 ;  /* 0x000000ca03037211 */ /* 0x000fc600078f18ff */
[----:B------:R-:W-:Y:S01]  /*7770*/  IMAD.IADD R33, R28, 0x1, -R33 ;  /* 0x000000011c217824 */ /* 0x000fe200078e0a21 */
[----:B------:R-:W-:-:S05]  /*7780*/  LOP3.LUT R3, R3, 0xfffffff8, RZ, 0xc0, !PT ;  /* 0xfffffff803037812 */ /* 0x000fca00078ec0ff */
[C---:B------:R-:W-:Y:S02]  /*7790*/  IMAD.IADD R34, R202.reuse, 0x1, -R3 ;  /* 0x00000001ca227824 */ /* 0x040fe400078e0a03 */
[----:B--2---:R-:W-:Y:S01]  /*77a0*/  IMAD.IADD R38, R202, 0x1, R39 ;  /* 0x00000001ca267824 */ /* 0x004fe200078e0227 */
[----:B------:R-:W-:Y:S06]  /*77b0*/  @!P0 BRA `(.L_x_15272) ;  /* 0x0000001400608947 */ /* 0x000fec0003800000 */
[----:B------:R-:W1:Y:S01]  /*77c0*/  LDC R35, c[0x0][0x448] ;  /* 0x00011200ff237b82 */ /* 0x000e620000000800 */
[----:B------:R-:W-:Y:S01]  /*77d0*/  LEA R3, R33, R38, 0x6 ;  /* 0x0000002621037211 */ /* 0x000fe200078e30ff */
        /* <DEDUP_REMOVED lines=31> */
.L_x_15530:
        /* <DEDUP_REMOVED lines=14> */
[----:B------:R-:W-:Y:S02]  /*7ab0*/  CS2R R26, SRZ ;  /* 0x00000000001a7805 */ /* 0x000fe4000001ff00 */
[----:B----4-:R-:W-:-:S07]  /*7ac0*/  MOV R9, R7 ;  /* 0x0000000700097202 */ /* 0x010fce0000000f00 */
        /* <DEDUP_REMOVED lines=15> */
.L_x_15275:
[----:B------:R-:W-:Y:S05]  /*7bc0*/  BSYNC B1 ;  /* 0x0000000000017941 */ /* 0x000fea0003800000 */
.L_x_15274:
        /* <DEDUP_REMOVED lines=21> */
.L_x_15536:
        /* <DEDUP_REMOVED lines=18> */
[----:B-1----:R-:W-:-:S07]  /*7e40*/  MOV R8, R30 ;  /* 0x0000001e00087202 */ /* 0x002fce0000000f00 */
[----:B------:R-:W-:Y:S02]  /*7e50*/  @!P2 IMAD.WIDE R4, R200, 0x2, R4 ;  /* 0x00000002c804a825 */ /* 0x000fe400078e0204 */
[C---:B------:R-:W-:Y:S02]  /*7e60*/  @!P3 SHF.L.U64.HI R10, R207.reuse, 0x1, R36 ;  /* 0x00000001cf0ab819 */ /* 0x040fe40000010224 */
[----:B------:R-:W-:Y:S01]  /*7e70*/  @!P3 IMAD.SHL.U32 R9, R207, 0x2, RZ ;  /* 0x00000002cf09b824 */ /* 0x000fe200078e00ff */
[----:B------:R0:W5:Y:S01]  /*7e80*/  @!P2 LD.E.64 R12, desc[UR40][R4.64] ;  /* 0x00000028040ca980 */ /* 0x000162000c101b00 */
[----:B------:R-:W-:-:S03]  /*7e90*/  CS2R R14, SRZ ;  /* 0x00000000000e7805 */ /* 0x000fc6000001ff00 */
[-C--:B0-----:R-:W-:Y:S02]  /*7ea0*/  @!P3 IADD3 R4, P0, R6, R9.reuse, RZ ;  /* 0x000000090604b210 */ /* 0x081fe40007f1e0ff */
[----:B------:R-:W-:Y:S01]  /*7eb0*/  @!P3 IADD3 R6, P1, R30, R9, RZ ;  /* 0x000000091e06b210 */ /* 0x000fe20007f3e0ff */
[----:B----4-:R-:W-:Y:S02]  /*7ec0*/  IMAD.MOV.U32 R9, RZ, RZ, R7 ;  /* 0x000000ffff097224 */ /* 0x010fe400078e0007 */
[----:B------:R-:W-:Y:S02]  /*7ed0*/  @!P3 IMAD.X R5, R3, 0x1, R10, P0 ;  /* 0x000000010305b824 */ /* 0x000fe400000e060a */
[----:B------:R-:W-:Y:S01]  /*7ee0*/  @!P2 IMAD.WIDE R30, R200, 0x2, R8 ;  /* 0x00000002c81ea825 */ /* 0x000fe200078e0208 */
[----:B------:R-:W-:-:S03]  /*7ef0*/  CS2R R8, SRZ ;  /* 0x0000000000087805 */ /* 0x000fc6000001ff00 */
[----:B------:R-:W-:Y:S01]  /*7f00*/  @!P3 IMAD.X R7, R7, 0x1, R10, P1 ;  /* 0x000000010707b824 */ /* 0x000fe200008e060a */
[----:B------:R-:W-:Y:S01]  /*7f10*/  CS2R R10, SRZ ;  /* 0x00000000000a7805 */ /* 0x000fe2000001ff00 */
[----:B------:R0:W5:Y:S04]  /*7f20*/  @!P2 LD.E.64 R14, desc[UR40][R30.64] ;  /* 0x000000281e0ea980 */ /* 0x000168000c101b00 */
[----:B------:R0:W5:Y:S04]  /*7f30*/  @!P3 LD.E.64 R8, desc[UR40][R4.64] ;  /* 0x000000280408b980 */ /* 0x000168000c101b00 */
[----:B------:R0:W5:Y:S02]  /*7f40*/  @!P3 LD.E.64 R10, desc[UR40][R6.64] ;  /* 0x00000028060ab980 */ /* 0x000164000c101b00 */
.L_x_15278:
[----:B------:R-:W-:Y:S05]  /*7f50*/  BSYNC B1 ;  /* 0x0000000000017941 */ /* 0x000fea0003800000 */
.L_x_15277:
[----:B01----:R-:W4:Y:S01]  /*7f60*/  LDL R30, [R1+0xbc] ;  /* 0x0000bc00011e7983 */ /* 0x003f220000100800 */
[----:B------:R-:W0:Y:S01]  /*7f70*/  SYNCS.PHASECHK.TRANS64.TRYWAIT P0, [R22+URZ+0x32400], R33 ;  /* 0x03240021160075a7 */ /* 0x000e22000800017f */
[----:B--2---:R-:W-:Y:S01]  /*7f80*/  IMAD.SHL.U32 R3, R34, 0x40, RZ ;  /* 0x0000004022037824 */ /* 0x004fe200078e00ff */
[----:B---3-5:R-:W-:Y:S01]  /*7f90*/  MOV R6, R13 ;  /* 0x0000000d00067202 */ /* 0x028fe20000000f00 */
[----:B------:R-:W-:Y:S01]  /*7fa0*/  IMAD.MOV.U32 R5, RZ, RZ, R8 ;  /* 0x000000ffff057224 */ /* 0x000fe200078e0008 */
[----:B------:R-:W-:Y:S01]  /*7fb0*/  VIADDMNMX R31, R35, -R39, 0x80, PT ;  /* 0x00000080231f7446 */ /* 0x000fe20003800927 */
[----:B----4-:R-:W-:Y:S01]  /*7fc0*/  IMAD.MOV.U32 R7, RZ, RZ, R10 ;  /* 0x000000ffff077224 */ /* 0x010fe200078e000a */
[----:B------:R-:W-:Y:S01]  /*7fd0*/  LOP3.LUT R3, R3, 0x1c0, RZ, 0xc0, !PT ;  /* 0x000001c003037812 */ /* 0x000fe200078ec0ff */
        /* <DEDUP_REMOVED lines=9> */
[----:B------:R-:W-:Y:S02]  /*8070*/  PRMT R47, R7, 0x7610, R47 ;  /* 0x00007610072f7816 */ /* 0x000fe4000000002f */
[----:B------:R-:W-:Y:S01]  /*8080*/  PRMT R48, R5, 0x7610, R48 ;  /* 0x0000761005307816 */ /* 0x000fe20000000030 */
[----:B------:R-:W-:Y:S01]  /*8090*/  IMAD.MOV.U32 R5, RZ, RZ, R15 ;  /* 0x000000ffff057224 */ /* 0x000fe200078e000f */
[----:B------:R-:W-:Y:S01]  /*80a0*/  PRMT R45, R45, 0x5410, R4 ;  /* 0x000054102d2d7816 */ /* 0x000fe20000000004 */
[----:B------:R-:W-:Y:S01]  /*80b0*/  IMAD.MOV.U32 R4, RZ, RZ, R11 ;  /* 0x000000ffff047224 */ /* 0x000fe200078e000b */
[----:B------:R-:W-:-:S02]  /*80c0*/  LOP3.LUT P2, RZ, R34, 0x4, RZ, 0xc0, !PT ;  /* 0x0000000422ff7812 */ /* 0x000fc4000784c0ff */
[----:B------:R-:W-:Y:S02]  /*80d0*/  ISETP.GE.AND P1, PT, R202, R31, PT ;  /* 0x0000001fca00720c */ /* 0x000fe40003f26270 */
[----:B------:R-:W-:Y:S01]  /*80e0*/  PRMT R47, R47, 0x5410, R4 ;  /* 0x000054102f2f7816 */ /* 0x000fe20000000004 */
[----:B------:R-:W-:-:S04]  /*80f0*/  IMAD R3, R30, 0x200, R3 ;  /* 0x000002001e037824 */ /* 0x000fc800078e0203 */
[----:B------:R-:W-:-:S04]  /*8100*/  IMAD R30, R3, 0x2, R22 ;  /* 0x00000002031e7824 */ /* 0x000fc800078e0216 */
[C---:B------:R-:W-:Y:S01]  /*8110*/  VIADD R4, R30.reuse, 0x18400 ;  /* 0x000184001e047836 */ /* 0x040fe20000000000 */
[----:B------:R-:W-:Y:S01]  /*8120*/  IADD3 R3, R30, 0x18440, RZ ;  /* 0x000184401e037810 */ /* 0x000fe20007ffe0ff */
[----:B0-----:R-:W-:Y:S06]  /*8130*/  @!P0 BRA `(.L_x_15280) ;  /* 0x000001ac00188947 */ /* 0x001fec0003800000 */
.L_x_15537:
[----:B------:R-:W-:Y:S05]  /*8140*/  BSYNC B1 ;  /* 0x0000000000017941 */ /* 0x000fea0003800000 */
.L_x_15279:
        /* <DEDUP_REMOVED lines=10> */
[----:B0-----:R-:W-:Y:S01]  /*81f0*/  SHF.R.U32.HI R33, RZ, 0x10, R27 ;  /* 0x00000010ff217819 */ /* 0x001fe2000001161b */
[--C-:B------:R-:W-:Y:S01]  /*8200*/  HADD2.F32 R34, -RZ, R37.reuse.H1_H1 ;  /* 0x30000025ff227230 */ /* 0x100fe20000004100 */
        /* <DEDUP_REMOVED lines=39> */
.L_x_15284:
[----:B------:R-:W-:Y:S05]  /*8480*/  BSYNC B2 ;  /* 0x0000000000027941 */ /* 0x000fea0003800000 */
.L_x_15283:
        /* <DEDUP_REMOVED lines=43> */
.L_x_15282:
[----:B------:R-:W-:Y:S05]  /*8740*/  BSYNC B1 ;  /* 0x0000000000017941 */ /* 0x000fea0003800000 */
.L_x_15281:
        /* <DEDUP_REMOVED lines=50> */
.L_x_15287:
[----:B------:R-:W-:Y:S05]  /*8a70*/  BSYNC B1 ;  /* 0x0000000000017941 */ /* 0x000fea0003800000 */
.L_x_15286:
[----:B------:R-:W-:Y:S05]  /*8a80*/  @P1 BRA `(.L_x_15285) ;  /* 0x0000001400bc1947 */ /* 0x000fea0003800000 */
[----:B-1----:R-:W1:Y:S01]  /*8a90*/  LDS.128 R4, [R3+0x2000] ;  /* 0x0020000003047984 */ /* 0x002e620000000c00 */
        /* <DEDUP_REMOVED lines=42> */
.L_x_15272:
        /* <DEDUP_REMOVED lines=28> */
[----:B------:R-:W2:Y:S01]  /*8f00*/  LDL R0, [R1+0x8c] ;  /* 0x00008c0001007983 */ /* 0x000ea20000100800 */
[----:B------:R-:W1:Y:S03]  /*8f10*/  LDC R39, c[0x0][0x3f4] ;  /* 0x0000fd00ff277b82 */ /* 0x000e660000000800 */
[----:B------:R-:W3:Y:S04]  /*8f20*/  SHFL.IDX PT, R3, R35, RZ, 0x1c1f ;  /* 0x001c1fff23037589 */ /* 0x000ee800000e0000 */
[----:B------:R-:W-:Y:S04]  /*8f30*/  SHFL.IDX PT, R14, R36, RZ, 0x1c1f ;  /* 0x001c1fff240e7589 */ /* 0x000fe800000e0000 */
[----:B------:R-:W-:Y:S01]  /*8f40*/  SHFL.IDX PT, R4, R25, RZ, 0x1c1f ;  /* 0x001c1fff19047589 */ /* 0x000fe200000e0000 */
[----:B-1----:R-:W-:Y:S01]  /*8f50*/  ISETP.GE.AND P0, PT, R16, R39, PT ;  /* 0x000000271000720c */ /* 0x002fe20003f06270 */
[----:B--2---:R-:W-:-:S02]  /*8f60*/  IMAD R27, R0, R6, RZ ;  /* 0x00000006001b7224 */ /* 0x004fc400078e02ff */
[----:B------:R-:W1:Y:S03]  /*8f70*/  SHFL.IDX PT, R0, R26, RZ, 0x1c1f ;  /* 0x001c1fff1a007589 */ /* 0x000e6600000e0000 */
[----:B------:R-:W-:-:S13]  /*8f80*/  ISETP.GE.OR P1, PT, R38, R27, P0 ;  /* 0x0000001b2600720c */ /* 0x000fda0000726670 */
[C---:B------:R-:W-:Y:S02]  /*8f90*/  @!P1 SHF.L.U32 R5, R16.reuse, 0x1, RZ ;  /* 0x0000000110059819 */ /* 0x040fe400000006ff */
[----:B------:R-:W-:Y:S02]  /*8fa0*/  @!P1 SHF.L.U64.HI R7, R16, 0x1, R17 ;  /* 0x0000000110079819 */ /* 0x000fe40000010211 */
[----:B---3--:R-:W-:-:S05]  /*8fb0*/  @!P1 IADD3 R8, P2, R3, R5, RZ ;  /* 0x0000000503089210 */ /* 0x008fca0007f5e0ff */
[----:B-1----:R-:W-:-:S06]  /*8fc0*/  @!P1 IMAD.X R9, R0, 0x1, R7, P2 ;  /* 0x0000000100099824 */ /* 0x002fcc00010e0607 */
[----:B------:R-:W2:Y:S01]  /*8fd0*/  @!P1 LD.E.128 R8, desc[UR40][R8.64] ;  /* 0x0000002808089980 */ /* 0x000ea2000c101d00 */
[----:B------:R-:W-:-:S05]  /*8fe0*/  @!P1 IADD3 R14, P2, R14, R5, RZ ;  /* 0x000000050e0e9210 */ /* 0x000fca0007f5e0ff */
[----:B------:R-:W-:Y:S02]  /*8ff0*/  @!P1 IMAD.X R5, R4, 0x1, R7, P2 ;  /* 0x0000000104059824 */ /* 0x000fe400010e0607 */
[----:B------:R-:W-:-:S06]  /*9000*/  @!P1 IMAD.MOV.U32 R4, RZ, RZ, R14 ;  /* 0x000000ffff049224 */ /* 0x000fcc00078e000e */
[----:B------:R-:W3:Y:S01]  /*9010*/  @!P1 LD.E.128 R4, desc[UR40][R4.64] ;  /* 0x0000002804049980 */ /* 0x000ee2000c101d00 */
[----:B------:R-:W-:Y:S02]  /*9020*/  CS2R R20, SRZ ;  /* 0x0000000000147805 */ /* 0x000fe4000001ff00 */
[----:B------:R-:W-:Y:S02]  /*9030*/  CS2R R28, SRZ ;  /* 0x00000000001c7805 */ /* 0x000fe4000001ff00 */
[----:B------:R-:W-:Y:S01]  /*9040*/  CS2R R30, SRZ ;  /* 0x00000000001e7805 */ /* 0x000fe2000001ff00 */
[----:B------:R-:W1:Y:S01]  /*9050*/  SHFL.IDX PT, R14, R36, 0x1, 0x1c1f ;  /* 0x003c1f00240e7f89 */ /* 0x000e6200000e0000 */
[----:B------:R-:W-:-:S03]  /*9060*/  CS2R R32, SRZ ;  /* 0x0000000000207805 */ /* 0x000fc6000001ff00 */
[----:B------:R-:W4:Y:S04]  /*9070*/  SHFL.IDX PT, R25, R25, 0x1, 0x1c1f ;  /* 0x003c1f0019197f89 */ /* 0x000f2800000e0000 */
[----:B------:R5:W0:Y:S01]  /*9080*/  SHFL.IDX PT, R24, R35, 0x1, 0x1c1f ;  /* 0x003c1f0023187f89 */ /* 0x000a2200000e0000 */
[----:B--2---:R-:W-:Y:S01]  /*9090*/  @!P1 IMAD.MOV.U32 R21, RZ, RZ, R9 ;  /* 0x000000ffff159224 */ /* 0x004fe200078e0009 */
[----:B------:R-:W-:Y:S01]  /*90a0*/  @!P1 MOV R28, R10 ;  /* 0x0000000a001c9202 */ /* 0x000fe20000000f00 */
[----:B------:R-:W-:Y:S02]  /*90b0*/  @!P1 IMAD.MOV.U32 R20, RZ, RZ, R8 ;  /* 0x000000ffff149224 */ /* 0x000fe400078e0008 */
[----:B------:R-:W-:Y:S02]  /*90c0*/  IMAD.MOV.U32 R3, RZ, RZ, R21 ;  /* 0x000000ffff037224 */ /* 0x000fe400078e0015 */
[----:B------:R-:W-:-:S02]  /*90d0*/  IMAD.MOV.U32 R0, RZ, RZ, R20 ;  /* 0x000000ffff007224 */ /* 0x000fc400078e0014 */
[----:B------:R-:W-:Y:S01]  /*90e0*/  @!P1 IMAD.MOV.U32 R29, RZ, RZ, R11 ;  /* 0x000000ffff1d9224 */ /* 0x000fe200078e000b */
[----:B------:R-:W-:Y:S02]  /*90f0*/  PRMT R41, R3, 0x7610, R41 ;  /* 0x0000761003297816 */ /* 0x000fe40000000029 */
[----:B------:R2:W0:Y:S01]  /*9100*/  SHFL.IDX PT, R3, R26, 0x1, 0x1c1f ;  /* 0x003c1f001a037f89 */ /* 0x00042200000e0000 */
[----:B------:R-:W-:Y:S01]  /*9110*/  PRMT R50, R0, 0x7610, R50 ;  /* 0x0000761000327816 */ /* 0x000fe20000000032 */
[----:B------:R-:W-:Y:S02]  /*9120*/  IMAD.MOV.U32 R0, RZ, RZ, R28 ;  /* 0x000000ffff007224 */ /* 0x000fe400078e001c */
[----:B---3--:R-:W-:Y:S02]  /*9130*/  @!P1 IMAD.MOV.U32 R31, RZ, RZ, R5 ;  /* 0x000000ffff1f9224 */ /* 0x008fe400078e0005 */
[----:B------:R-:W-:Y:S01]  /*9140*/  @!P1 IMAD.MOV.U32 R32, RZ, RZ, R6 ;  /* 0x000000ffff209224 */ /* 0x000fe200078e0006 */
[----:B------:R-:W-:Y:S01]  /*9150*/  PRMT R37, R0, 0x7610, R37 ;  /* 0x0000761000257816 */ /* 0x000fe20000000025 */
[----:B------:R-:W-:-:S02]  /*9160*/  IMAD.MOV.U32 R8, RZ, RZ, R29 ;  /* 0x000000ffff087224 */ /* 0x000fc400078e001d */
[----:B------:R-:W-:Y:S02]  /*9170*/  @!P1 IMAD.MOV.U32 R30, RZ, RZ, R4 ;  /* 0x000000ffff1e9224 */ /* 0x000fe400078e0004 */
[----:B------:R-:W-:Y:S01]  /*9180*/  @!P1 IMAD.MOV.U32 R33, RZ, RZ, R7 ;  /* 0x000000ffff219224 */ /* 0x000fe200078e0007 */
[----:B-----5:R-:W-:Y:S01]  /*9190*/  PRMT R35, R8, 0x7610, R35 ;  /* 0x0000761008237816 */ /* 0x020fe20000000023 */
[----:B------:R-:W-:Y:S01]  /*91a0*/  IMAD.MOV.U32 R4, RZ, RZ, R31 ;  /* 0x000000ffff047224 */ /* 0x000fe200078e001f */
[----:B------:R-:W-:Y:S01]  /*91b0*/  MOV R0, R30 ;  /* 0x0000001e00007202 */ /* 0x000fe20000000f00 */
[----:B------:R-:W-:Y:S02]  /*91c0*/  IMAD.MOV.U32 R5, RZ, RZ, R32 ;  /* 0x000000ffff057224 */ /* 0x000fe400078e0020 */
[----:B------:R-:W-:Y:S01]  /*91d0*/  IMAD.MOV.U32 R6, RZ, RZ, R33 ;  /* 0x000000ffff067224 */ /* 0x000fe200078e0021 */
[----:B------:R-:W-:Y:S02]  /*91e0*/  PRMT R43, R4, 0x7610, R43 ;  /* 0x00007610042b7816 */ /* 0x000fe4000000002b */
[----:B------:R-:W-:-:S02]  /*91f0*/  PRMT R54, R5, 0x7610, R54 ;  /* 0x0000761005367816 */ /* 0x000fc40000000036 */
[----:B------:R-:W-:Y:S02]  /*9200*/  CS2R R4, SRZ ;  /* 0x0000000000047805 */ /* 0x000fe4000001ff00 */
[----:B------:R-:W-:Y:S02]  /*9210*/  PRMT R37, R37, 0x5410, R0 ;  /* 0x0000541025257816 */ /* 0x000fe40000000000 */
[----:B012-4-:R-:W-:-:S07]  /*9220*/  PRMT R35, R35, 0x5410, R6 ;  /* 0x0000541023237816 */ /* 0x017fce0000000006 */
.L_x_15547:
        /* <DEDUP_REMOVED lines=21> */
[----:B------:R-:W-:-:S05]  /*9380*/  IADD3.X R5, R25, R6, RZ, P2, !PT ;  /* 0x0000000619057210 */ /* 0x000fca00017fe4ff */
[----:B------:R-:W5:Y:S04]  /*9390*/  LD.E.128 R8, desc[UR40][R8.64] ;  /* 0x0000002808087980 */ /* 0x000f68000c101d00 */
[----:B------:R-:W5:Y:S02]  /*93a0*/  LD.E.128 R4, desc[UR40][R4.64] ;  /* 0x0000002804047980 */ /* 0x000f64000c101d00 */
.L_x_15290:
[----:B------:R-:W-:Y:S05]  /*93b0*/  BSYNC B1 ;  /* 0x0000000000017941 */ /* 0x000fea0003800000 */
.L_x_15289:
[----:B------:R-:W2:Y:S01]  /*93c0*/  LDL R3, [R1+0x94] ;  /* 0x0000940001037983 */ /* 0x000ea20000100800 */
[----:B------:R-:W0:Y:S01]  /*93d0*/  SYNCS.PHASECHK.TRANS64.TRYWAIT P1, [R22+URZ+0x32400], R13 ;  /* 0x0324000d160075a7 */ /* 0x000e22000802017f */
[----:B------:R-:W-:Y:S01]  /*93e0*/  VIADD R14, R202, 0x40 ;  /* 0x00000040ca0e7836 */ /* 0x000fe20000000000 */
[----:B------:R-:W-:Y:S01]  /*93f0*/  BSSY B1, `(.L_x_15291) ;  /* 0x0000011000017945 */ /* 0x000fe20003800000 */
[----:B-----5:R-:W-:Y:S01]  /*9400*/  IMAD.MOV.U32 R12, RZ, RZ, R5 ;  /* 0x000000ffff0c7224 */ /* 0x020fe200078e0005 */
[----:B------:R-:W-:Y:S01]  /*9410*/  IADD3 R38, R16, R39, RZ ;  /* 0x0000002710267210 */ /* 0x000fe20007ffe0ff */
[----:B------:R-:W-:-:S03]  /*9420*/  IMAD.MOV.U32 R15, RZ, RZ, R9 ;  /* 0x000000ffff0f7224 */ /* 0x000fc600078e0009 */
[----:B------:R-:W-:Y:S01]  /*9430*/  PRMT R55, R12, 0x7610, R55 ;  /* 0x000076100c377816 */ /* 0x000fe20000000037 */
[----:B------:R-:W-:Y:S01]  /*9440*/  IMAD.MOV.U32 R12, RZ, RZ, R7 ;  /* 0x000000ffff0c7224 */ /* 0x000fe200078e0007 */
[----:B------:R-:W-:Y:S02]  /*9450*/  PRMT R57, R15, 0x7610, R57 ;  /* 0x000076100f397816 */ /* 0x000fe40000000039 */
[----:B--2---:R-:W-:Y:S01]  /*9460*/  VIADDMNMX R27, R27, -R3, 0x80, PT ;  /* 0x000000801b1b7446 */ /* 0x004fe20003800903 */
[----:B------:R-:W-:-:S03]  /*9470*/  IMAD.MOV.U32 R3, RZ, RZ, R4 ;  /* 0x000000ffff037224 */ /* 0x000fc600078e0004 */
[-C--:B------:R-:W-:Y:S02]  /*9480*/  ISETP.GE.OR P2, PT, R202, R27.reuse, P0 ;  /* 0x0000001bca00720c */ /* 0x080fe40000746670 */
[----:B------:R-:W-:Y:S01]  /*9490*/  ISETP.GE.OR P0, PT, R14, R27, P0 ;  /* 0x0000001b0e00720c */ /* 0x000fe20000706670 */
[----:B------:R-:W-:Y:S01]  /*94a0*/  IMAD.MOV.U32 R14, RZ, RZ, R8 ;  /* 0x000000ffff0e7224 */ /* 0x000fe200078e0008 */
[----:B------:R-:W-:Y:S01]  /*94b0*/  PRMT R54, R54, 0x5410, R3 ;  /* 0x0000541036367816 */ /* 0x000fe20000000003 */
[----:B------:R-:W-:-:S03]  /*94c0*/  IMAD.MOV.U32 R3, RZ, RZ, R6 ;  /* 0x000000ffff037224 */ /* 0x000fc600078e0006 */
[----:B------:R-:W-:Y:S02]  /*94d0*/  PRMT R56, R12, 0x5410, R14 ;  /* 0x000054100c387816 */ /* 0x000fe4000000000e */
[----:B------:R-:W-:Y:S01]  /*94e0*/  PRMT R55, R55, 0x5410, R3 ;  /* 0x0000541037377816 */ /* 0x000fe20000000003 */
[----:B0-----:R-:W-:Y:S06]  /*94f0*/  @!P1 BRA `(.L_x_15292) ;  /* 0x0000019c00ac9947 */ /* 0x001fec0003800000 */
.L_x_15548:
[----:B------:R-:W-:Y:S05]  /*9500*/  BSYNC B1 ;  /* 0x0000000000017941 */ /* 0x000fea0003800000 */
.L_x_15291:
[----:B------:R-:W-:Y:S01]  /*9510*/  BSSY B1, `(.L_x_15293) ;  /* 0x0000064000017945 */ /* 0x000fe20003800000 */
[----:B------:R-:W-:Y:S01]  /*9520*/  IMAD.MOV.U32 R3, RZ, RZ, R10 ;  /* 0x000000ffff037224 */ /* 0x000fe200078e000a */
[----:B------:R-:W-:Y:S01]  /*9530*/  LOP3.LUT R38, R38, 0x38, RZ, 0xc0, !PT ;  /* 0x0000003826267812 */ /* 0x000fe200078ec0ff */
[----:B------:R-:W-:Y:S01]  /*9540*/  IMAD.MOV.U32 R36, RZ, RZ, R11 ;  /* 0x000000ffff247224 */ /* 0x000fe200078e000b */
[----:B------:R-:W-:Y:S06]  /*9550*/  @P2 BRA `(.L_x_15294) ;  /* 0x00000004007c2947 */ /* 0x000fec0003800000 */
[----:B------:R-:W2:Y:S01]  /*9560*/  LDL R26, [R1+0xbc] ;  /* 0x0000bc00011a7983 */ /* 0x000ea20000100800 */
        /* <DEDUP_REMOVED lines=8> */
[----:B------:R-:W-:-:S02]  /*95f0*/  SHF.R.U32.HI R25, RZ, 0x3, R15 ;  /* 0x00000003ff197819 */ /* 0x000fc4000001160f */
[----:B------:R-:W-:Y:S02]  /*9600*/  LOP3.LUT R12, R15, 0x38, R16, 0xf8, !PT ;  /* 0x000000380f0c7812 */ /* 0x000fe400078ef810 */
[----:B------:R-:W-:Y:S02]  /*9610*/  LOP3.LUT R24, R25, R38, R15, 0x1e, !PT ;  /* 0x0000002619187212 */ /* 0x000fe400078e1e0f */
[----:B------:R-:W-:Y:S02]  /*9620*/  LOP3.LUT R12, R12, R25, RZ, 0x3c, !PT ;  /* 0x000000190c0c7212 */ /* 0x000fe400078e3cff */
[----:B------:R-:W-:Y:S02]  /*9630*/  SHF.R.U32.HI R42, RZ, 0x10, R21 ;  /* 0x00000010ff2a7819 */ /* 0x000fe40000011615 */
[--C-:B------:R-:W-:Y:S02]  /*9640*/  SHF.R.U64 R49, R32, 0x10, R33.reuse ;  /* 0x0000001020317819 */ /* 0x100fe40000001221 */
[----:B------:R-:W-:-:S02]  /*9650*/  SHF.R.U32.HI R46, RZ, 0x10, R33 ;  /* 0x00000010ff2e7819 */ /* 0x000fc40000011621 */
[--C-:B------:R-:W-:Y:S02]  /*9660*/  SHF.R.U64 R52, R28, 0x10, R29.reuse ;  /* 0x000000101c347819 */ /* 0x100fe4000000121d */
[----:B------:R-:W-:Y:S01]  /*9670*/  SHF.R.U32.HI R48, RZ, 0x10, R29 ;  /* 0x00000010ff307819 */ /* 0x000fe2000001161d */
[C---:B--2---:R-:W-:Y:S02]  /*9680*/  IMAD R39, R26.reuse, 0x200, R24 ;  /* 0x000002001a277824 */ /* 0x044fe400078e0218 */
[----:B0-----:R-:W-:Y:S02]  /*9690*/  IMAD R13, R26, 0x200, R12 ;  /* 0x000002001a0d7824 */ /* 0x001fe400078e020c */
        /* <DEDUP_REMOVED lines=12> */
[----:B------:R-:W-:Y:S02]  /*9760*/  HADD2.F32 R21, -RZ, R13.H1_H1 ;  /* 0x3000000dff157230 */ /* 0x000fe40000004100 */
[----:B------:R-:W-:Y:S01]  /*9770*/  FFMA.FTZ R47, R20, R43, R47 ;  /* 0x0000002b142f7223 */ /* 0x000fe2000001002f */
[----:B------:R-:W-:Y:S02]  /*9780*/  HADD2.F32 R32, -RZ, R27.H0_H0 ;  /* 0x2000001bff207230 */ /* 0x000fe40000004100 */
[-C--:B------:R-:W-:Y:S01]  /*9790*/  FMUL.FTZ R20, R31, R30.reuse ;  /* 0x0000001e1f147220 */ /* 0x080fe20000410000 */
[--C-:B------:R-:W-:Y:S02]  /*97a0*/  HADD2.F32 R41, -RZ, R35.reuse.H1_H1 ;  /* 0x30000023ff297230 */ /* 0x100fe40000004100 */
[----:B------:R-:W-:Y:S01]  /*97b0*/  FFMA.FTZ R44, R21, R30, -R42 ;  /* 0x0000001e152c7223 */ /* 0x000fe2000001082a */
[----:B------:R-:W-:-:S02]  /*97c0*/  HADD2.F32 R35, -RZ, R35.H0_H0 ;  /* 0x20000023ff237230 */ /* 0x000fc40000004100 */
[----:B------:R-:W-:Y:S02]  /*97d0*/  HADD2.F32 R28, -RZ, R15.H0_H0 ;  /* 0x2000000fff1c7230 */ /* 0x000fe40000004100 */
[C---:B------:R-:W-:Y:S01]  /*97e0*/  FMUL.FTZ R31, R32.reuse, R41 ;  /* 0x00000029201f7220 */ /* 0x040fe20000410000 */
[----:B------:R-:W-:Y:S02]  /*97f0*/  HADD2.F32 R33, -RZ, R27.H1_H1 ;  /* 0x3000001bff217230 */ /* 0x000fe40000004100 */
[-C--:B------:R-:W-:Y:S01]  /*9800*/  FMUL.FTZ R32, R32, R35.reuse ;  /* 0x0000002320207220 */ /* 0x080fe20000410000 */
[----:B------:R-:W-:Y:S02]  /*9810*/  HADD2.F32 R42, -RZ, R46.H0_H0 ;  /* 0x2000002eff2a7230 */ /* 0x000fe40000004100 */
[C---:B------:R-:W-:Y:S01]  /*9820*/  FFMA.FTZ R35, R28.reuse, R35, -R31 ;  /* 0x000000231c237223 */ /* 0x040fe2000001081f */
[----:B------:R-:W-:Y:S02]  /*9830*/  HADD2.F32 R29, -RZ, R15.H1_H1 ;  /* 0x3000000fff1d7230 */ /* 0x000fe40000004100 */
[----:B------:R-:W-:Y:S01]  /*9840*/  FFMA.FTZ R41, R28, R41, R32 ;  /* 0x000000291c297223 */ /* 0x000fe20000010020 */
[----:B------:R-:W-:-:S02]  /*9850*/  HADD2.F32 R30, -RZ, R48.H0_H0 ;  /* 0x20000030ff1e7230 */ /* 0x000fc40000004100 */
[----:B------:R-:W-:Y:S01]  /*9860*/  FFMA.FTZ R46, R21, R40, R20 ;  /* 0x00000028152e7223 */ /* 0x000fe20000010014 */
[----:B------:R-:W-:Y:S02]  /*9870*/  HADD2.F32 R25, -RZ, R24.H0_H0 ;  /* 0x20000018ff197230 */ /* 0x000fe40000004100 */
[C---:B------:R-:W-:Y:S01]  /*9880*/  FMUL.FTZ R28, R33.reuse, R42 ;  /* 0x0000002a211c7220 */ /* 0x040fe20000410000 */
[----:B------:R-:W-:Y:S02]  /*9890*/  HADD2.F32 R32, -RZ, R37.H1_H1 ;  /* 0x30000025ff207230 */ /* 0x000fe40000004100 */
[----:B------:R-:W-:Y:S02]  /*98a0*/  HADD2.F32 R20, -RZ, R50.H0_H0 ;  /* 0x20000032ff147230 */ /* 0x000fe40000004100 */
        /* <DEDUP_REMOVED lines=11> */
[----:B------:R-:W-:Y:S01]  /*9960*/  FMUL.FTZ R42, R27, R30 ;  /* 0x0000001e1b2a7220 */ /* 0x000fe20000410000 */
[----:B------:R-:W-:Y:S01]  /*9970*/  FFMA.FTZ R32, R13, R32, R25 ;  /* 0x000000200d207223 */ /* 0x000fe20000010019 */
[----:B------:R-:W-:Y:S01]  /*9980*/  FMUL.FTZ R20, R27, R28 ;  /* 0x0000001c1b147220 */ /* 0x000fe20000410000 */
[----:B------:R-:W-:-:S02]  /*9990*/  HADD2.F32 R24, -RZ, R24.H1_H1 ;  /* 0x30000018ff187230 */ /* 0x000fc40000004100 */
[C---:B------:R-:W-:Y:S01]  /*99a0*/  FFMA.FTZ R42, R15.reuse, R28, -R42 ;  /* 0x0000001c0f2a7223 */ /* 0x040fe2000001082a */
[----:B------:R-:W-:Y:S02]  /*99b0*/  HADD2.F32 R26, -RZ, R26.H1_H1 ;  /* 0x3000001aff1a7230 */ /* 0x000fe40000004100 */
[----:B------:R-:W-:Y:S01]  /*99c0*/  FFMA.FTZ R20, R15, R30, R20 ;  /* 0x0000001e0f147223 */ /* 0x000fe20000010014 */
[----:B------:R-:W-:Y:S02]  /*99d0*/  HADD2.F32 R25, -RZ, R51.H0_H0 ;  /* 0x20000033ff197230 */ /* 0x000fe40000004100 */
        /* <DEDUP_REMOVED lines=23> */
.L_x_15294:
[----:B------:R-:W-:Y:S05]  /*9b50*/  BSYNC B1 ;  /* 0x0000000000017941 */ /* 0x000fea0003800000 */
.L_x_15293:
[----:B------:R-:W-:Y:S01]  /*9b60*/  PRMT R33, R3, 0x5410, R36 ;  /* 0x0000541003217816 */ /* 0x000fe20000000024 */
[----:B------:R-:W-:Y:S06]  /*9b70*/  @P0 BRA `(.L_x_15285) ;  /* 0x0000000400800947 */ /* 0x000fec0003800000 */
[----:B------:R-:W2:Y:S01]  /*9b80*/  LDL R20, [R1+0xc0] ;  /* 0x0000c00001147983 */ /* 0x000ea20000100800 */
[C---:B-1----:R-:W-:Y:S01]  /*9b90*/  IADD3 R12, R202.reuse, 0x40, RZ ;  /* 0x00000040ca0c7810 */ /* 0x042fe20007ffe0ff */
[----:B0-----:R-:W-:Y:S02]  /*9ba0*/  VIADD R13, R202, 0x40 ;  /* 0x00000040ca0d7836 */ /* 0x001fe40000000000 */
[----:B------:R-:W3:Y:S02]  /*9bb0*/  LDL R42, [R1+0x1e0] ;  /* 0x0001e000012a7983 */ /* 0x000ee40000100800 */
[----:B------:R-:W-:Y:S02]  /*9bc0*/  IMAD.SHL.U32 R12, R12, 0x40, RZ ;  /* 0x000000400c0c7824 */ /* 0x000fe400078e00ff */
[----:B------:R-:W-:-:S03]  /*9bd0*/  IMAD.SHL.U32 R13, R13, 0x40, RZ ;  /* 0x000000400d0d7824 */ /* 0x000fc600078e00ff */
[----:B------:R-:W-:Y:S02]  /*9be0*/  LOP3.LUT R12, R12, 0x1c0, RZ, 0xc0, !PT ;  /* 0x000001c00c0c7812 */ /* 0x000fe400078ec0ff */
[----:B------:R-:W-:Y:S02]  /*9bf0*/  LOP3.LUT R13, R13, 0x1c0, RZ, 0xc0, !PT ;  /* 0x000001c00d0d7812 */ /* 0x000fe400078ec0ff */
[----:B------:R-:W-:-:S04]  /*9c00*/  SHF.R.U32.HI R12, RZ, 0x3, R12 ;  /* 0x00000003ff0c7819 */ /* 0x000fc8000001160c */
[----:B------:R-:W-:Y:S01]  /*9c10*/  LOP3.LUT R38, R12, R38, R13, 0x1e, !PT ;  /* 0x000000260c267212 */ /* 0x000fe200078e1e0d */
[----:B------:R-:W-:Y:S01]  /*9c20*/  HADD2.F32 R28, -RZ, R55.H0_H0 ;  /* 0x20000037ff1c7230 */ /* 0x000fe20000004100 */
[--C-:B------:R-:W-:Y:S02]  /*9c30*/  SHF.R.U64 R41, R8, 0x10, R9.reuse ;  /* 0x0000001008297819 */ /* 0x100fe40000001209 */
[----:B------:R-:W-:Y:S02]  /*9c40*/  SHF.R.U32.HI R21, RZ, 0x10, R9 ;  /* 0x00000010ff157819 */ /* 0x000fe40000011609 */
[----:B------:R-:W-:-:S05]  /*9c50*/  SHF.R.U32.HI R30, RZ, 0x10, R5 ;  /* 0x00000010ff1e7819 */ /* 0x000fca0000011605 */
[----:B------:R-:W-:Y:S01]  /*9c60*/  HADD2.F32 R30, -RZ, R30.H0_H0 ;  /* 0x2000001eff1e7230 */ /* 0x000fe20000004100 */
[--C-:B------:R-:W-:Y:S02]  /*9c70*/  SHF.R.U64 R40, R10, 0x10, R11.reuse ;  /* 0x000000100a287819 */ /* 0x100fe4000000120b */
[----:B------:R-:W-:Y:S02]  /*9c80*/  SHF.R.U32.HI R39, RZ, 0x10, R11 ;  /* 0x00000010ff277819 */ /* 0x000fe4000001160b */
[--C-:B------:R-:W-:Y:S02]  /*9c90*/  SHF.R.U32.HI R35, RZ, 0x10, R7.reuse ;  /* 0x00000010ff237819 */ /* 0x100fe40000011607 */
[----:B------:R-:W-:Y:S01]  /*9ca0*/  SHF.R.U64 R37, R6, 0x10, R7 ;  /* 0x0000001006257819 */ /* 0x000fe20000001207 */
[----:B--2---:R-:W-:-:S04]  /*9cb0*/  IMAD.IADD R3, R20, 0x1, R38 ;  /* 0x0000000114037824 */ /* 0x004fc800078e0226 */
[----:B------:R-:W-:Y:S01]  /*9cc0*/  IMAD R3, R3, 0x2, R22 ;  /* 0x0000000203037824 */ /* 0x000fe200078e0216 */
[----:B---3--:R-:W0:Y:S04]  /*9cd0*/  LDS.128 R12, [R42+0x18400] ;  /* 0x018400002a0c7984 */ /* 0x008e280000000c00 */
[----:B------:R-:W1:Y:S01]  /*9ce0*/  LDS.128 R24, [R3+0x18400] ;  /* 0x0184000003187984 */ /* 0x000e620000000c00 */
[----:B------:R-:W-:Y:S01]  /*9cf0*/  HADD2.F32 R20, -RZ, R57.H0_H0 ;  /* 0x20000039ff147230 */ /* 0x000fe20000004100 */
[----:B------:R-:W-:Y:S01]  /*9d00*/  SHF.R.U64 R38, R4, 0x10, R5 ;  /* 0x0000001004267819 */ /* 0x000fe20000001205 */
[----:B0-----:R-:W-:Y:S02]  /*9d10*/  HADD2.F32 R5, -RZ, R13.H0_H0 ;  /* 0x2000000dff057230 */ /* 0x001fe40000004100 */
[----:B-1----:R-:W-:-:S05]  /*9d20*/  HADD2.F32 R9, -RZ, R25.H0_H0 ;  /* 0x20000019ff097230 */ /* 0x002fca0000004100 */
[C---:B------:R-:W-:Y:S01]  /*9d30*/  FMUL.FTZ R32, R9.reuse, R28 ;  /* 0x0000001c09207220 */ /* 0x040fe20000410000 */
[-C--:B------:R-:W-:Y:S01]  /*9d40*/  FMUL.FTZ R34, R9, R20.reuse ;  /* 0x0000001409227220 */ /* 0x080fe20000410000 */
[----:B------:R-:W-:Y:S02]  /*9d50*/  HADD2.F32 R25, -RZ, R25.H1_H1 ;  /* 0x30000019ff197230 */ /* 0x000fe40000004100 */
[C---:B------:R-:W-:Y:S01]  /*9d60*/  FFMA.FTZ R32, R5.reuse, R20, -R32 ;  /* 0x0000001405207223 */ /* 0x040fe20000010820 */
[----:B------:R-:W-:Y:S02]  /*9d70*/  HADD2.F32 R20, -RZ, R21.H0_H0 ;  /* 0x20000015ff147230 */ /* 0x000fe40000004100 */
[----:B------:R-:W-:Y:S01]  /*9d80*/  FFMA.FTZ R34, R5, R28, R34 ;  /* 0x0000001c05227223 */ /* 0x000fe20000010022 */
[----:B------:R-:W-:Y:S02]  /*9d90*/  HADD2.F32 R8, -RZ, R24.H0_H0 ;  /* 0x20000018ff087230 */ /* 0x000fe40000004100 */
[----:B------:R-:W-:-:S02]  /*9da0*/  HADD2.F32 R9, -RZ, R54.H1_H1 ;  /* 0x30000036ff097230 */ /* 0x000fc40000004100 */
[----:B------:R-:W-:Y:S02]  /*9db0*/  HADD2.F32 R5, -RZ, R56.H1_H1 ;  /* 0x30000038ff057230 */ /* 0x000fe40000004100 */
[C---:B------:R-:W-:Y:S01]  /*9dc0*/  FMUL.FTZ R36, R25.reuse, R30 ;  /* 0x0000001e19247220 */ /* 0x040fe20000410000 */
[----:B------:R-:W-:Y:S02]  /*9dd0*/  HADD2.F32 R13, -RZ, R13.H1_H1 ;  /* 0x3000000dff0d7230 */ /* 0x000fe40000004100 */
[-C--:B------:R-:W-:Y:S01]  /*9de0*/  FMUL.FTZ R28, R25, R20.reuse ;  /* 0x00000014191c7220 */ /* 0x080fe20000410000 */
[----:B------:R-:W-:Y:S02]  /*9df0*/  HADD2.F32 R4, -RZ, R12.H0_H0 ;  /* 0x2000000cff047230 */ /* 0x000fe40000004100 */
[C---:B------:R-:W-:Y:S01]  /*9e00*/  FMUL.FTZ R25, R8.reuse, R9 ;  /* 0x0000000908197220 */ /* 0x040fe20000410000 */
[-C--:B------:R-:W-:Y:S01]  /*9e10*/  FMUL.FTZ R8, R8, R5.reuse ;  /* 0x0000000508087220 */ /* 0x080fe20000410000 */
[C---:B------:R-:W-:Y:S01]  /*9e20*/  FFMA.FTZ R29, R13.reuse, R20, -R36 ;  /* 0x000000140d1d7223 */ /* 0x040fe20000010824 */
[----:B------:R-:W-:Y:S01]  /*9e30*/  FFMA.FTZ R31, R13, R30, R28 ;  /* 0x0000001e0d1f7223 */ /* 0x000fe2000001001c */
[----:B------:R-:W-:Y:S01]  /*9e40*/  FFMA.FTZ R25, R4, R5, -R25 ;  /* 0x0000000504197223 */ /* 0x000fe20000010819 */
[----:B------:R-:W-:-:S02]  /*9e50*/  HADD2.F32 R10, -RZ, R26.H0_H0 ;  /* 0x2000001aff0a7230 */ /* 0x000fc40000004100 */
[----:B------:R-:W-:Y:S01]  /*9e60*/  FFMA.FTZ R13, R4, R9, R8 ;  /* 0x00000009040d7223 */ /* 0x000fe20000010008 */
[----:B------:R-:W-:Y:S02]  /*9e70*/  HADD2.F32 R11, -RZ, R27.H0_H0 ;  /* 0x2000001bff0b7230 */ /* 0x000fe40000004100 */
[----:B------:R-:W-:Y:S02]  /*9e80*/  HADD2.F32 R21, -RZ, R55.H1_H1 ;  /* 0x30000037ff157230 */ /* 0x000fe40000004100 */
[--C-:B------:R-:W-:Y:S02]  /*9e90*/  HADD2.F32 R5, -RZ, R33.reuse.H0_H0 ;  /* 0x20000021ff057230 */ /* 0x100fe40000004100 */
[----:B------:R-:W-:Y:S02]  /*9ea0*/  HADD2.F32 R20, -RZ, R56.H0_H0 ;  /* 0x20000038ff147230 */ /* 0x000fe40000004100 */
[----:B------:R-:W-:Y:S02]  /*9eb0*/  HADD2.F32 R4, -RZ, R33.H1_H1 ;  /* 0x30000021ff047230 */ /* 0x000fe40000004100 */
[----:B------:R-:W-:Y:S01]  /*9ec0*/  FMUL.FTZ R9, R10, R21 ;  /* 0x000000150a097220 */ /* 0x000fe20000410000 */
[----:B------:R-:W-:-:S02]  /*9ed0*/  HADD2.F32 R6, -RZ, R14.H0_H0 ;  /* 0x2000000eff067230 */ /* 0x000fc40000004100 */
[-C--:B------:R-:W-:Y:S01]  /*9ee0*/  FMUL.FTZ R33, R10, R5.reuse ;  /* 0x000000050a217220 */ /* 0x080fe20000410000 */
[----:B------:R-:W-:Y:S02]  /*9ef0*/  HADD2.F32 R7, -RZ, R15.H0_H0 ;  /* 0x2000000fff077230 */ /* 0x000fe40000004100 */
[C---:B------:R-:W-:Y:S01]  /*9f00*/  FMUL.FTZ R30, R11.reuse, R20 ;  /* 0x000000140b1e7220 */ /* 0x040fe20000410000 */
[----:B------:R-:W-:Y:S02]  /*9f10*/  HADD2.F32 R27, -RZ, R27.H1_H1 ;  /* 0x3000001bff1b7230 */ /* 0x000fe40000004100 */
[----:B------:R-:W-:Y:S01]  /*9f20*/  FMUL.FTZ R11, R11, R4 ;  /* 0x000000040b0b7220 */ /* 0x000fe20000410000 */
[----:B------:R-:W-:Y:S02]  /*9f30*/  HADD2.F32 R10, -RZ, R35.H0_H0 ;  /* 0x20000023ff0a7230 */ /* 0x000fe40000004100 */
[----:B------:R-:W-:Y:S02]  /*9f40*/  HADD2.F32 R8, -RZ, R39.H0_H0 ;  /* 0x20000027ff087230 */ /* 0x000fe40000004100 */
[----:B------:R-:W-:Y:S01]  /*9f50*/  FFMA.FTZ R28, R6, R5, -R9 ;  /* 0x00000005061c7223 */ /* 0x000fe20000010809 */
[----:B------:R-:W-:-:S02]  /*9f60*/  HADD2.F32 R15, -RZ, R15.H1_H1 ;  /* 0x3000000fff0f7230 */ /* 0x000fc40000004100 */
[----:B------:R-:W-:Y:S01]  /*9f70*/  FFMA.FTZ R33, R6, R21, R33 ;  /* 0x0000001506217223 */ /* 0x000fe20000010021 */
[C---:B------:R-:W-:Y:S01]  /*9f80*/  FFMA.FTZ R30, R7.reuse, R4, -R30 ;  /* 0x00000004071e7223 */ /* 0x040fe2000001081e */
[----:B------:R-:W-:Y:S01]  /*9f90*/  FFMA.FTZ R20, R7, R20, R11 ;  /* 0x0000001407147223 */ /* 0x000fe2000001000b */
[----:B------:R-:W-:Y:S02]  /*9fa0*/  HADD2.F32 R24, -RZ, R24.H1_H1 ;  /* 0x30000018ff187230 */ /* 0x000fe40000004100 */
[C---:B------:R-:W-:Y:S01]  /*9fb0*/  FMUL.FTZ R6, R27.reuse, R10 ;  /* 0x0000000a1b067220 */ /* 0x040fe20000410000 */
[----:B------:R-:W-:Y:S02]  /*9fc0*/  HADD2.F32 R26, -RZ, R26.H1_H1 ;  /* 0x3000001aff1a7230 */ /* 0x000fe40000004100 */
[----:B------:R-:W-:Y:S01]  /*9fd0*/  FMUL.FTZ R4, R27, R8 ;  /* 0x000000081b047220 */ /* 0x000fe20000410000 */
[----:B------:R-:W-:Y:S02]  /*9fe0*/  HADD2.F32 R9, -RZ, R38.H0_H0 ;  /* 0x20000026ff097230 */ /* 0x000fe40000004100 */
[----:B------:R-:W-:-:S02]  /*9ff0*/  HADD2.F32 R11, -RZ, R37.H0_H0 ;  /* 0x20000025ff0b7230 */ /* 0x000fc40000004100 */
[----:B------:R-:W-:Y:S02]  /*a000*/  HADD2.F32 R5, -RZ, R41.H0_H0 ;  /* 0x20000029ff057230 */ /* 0x000fe40000004100 */
[----:B------:R-:W-:Y:S02]  /*a010*/  HADD2.F32 R7, -RZ, R40.H0_H0 ;  /* 0x20000028ff077230 */ /* 0x000fe40000004100 */
[C---:B------:R-:W-:Y:S01]  /*a020*/  FFMA.FTZ R27, R15.reuse, R8, -R6 ;  /* 0x000000080f1b7223 */ /* 0x040fe20000010806 */
[----:B------:R-:W-:Y:S02]  /*a030*/  HADD2.F32 R12, -RZ, R12.H1_H1 ;  /* 0x3000000cff0c7230 */ /* 0x000fe40000004100 */
        /* <DEDUP_REMOVED lines=20> */
.L_x_15285:
[----:B------:R-:W-:Y:S05]  /*a180*/  BSYNC B0 ;  /* 0x0000000000007941 */ /* 0x000fea0003800000 */
.L_x_15271:
        /* <DEDUP_REMOVED lines=8> */
.L_x_15268:
[----:B-123--:R-:W1:Y:S01]  /*a210*/  S2R R3, SR_TID.X ;  /* 0x0000000000037919 */ /* 0x00ee620000002100 */
[----:B------:R-:W-:Y:S05]  /*a220*/  WARPSYNC.ALL ;  /* 0x0000000000007948 */ /* 0x000fea0003800000 */
[----:B-1----:R-:W-:-:S05]  /*a230*/  SHF.R.U32.HI R3, RZ, 0x7, R3 ;  /* 0x00000007ff037819 */ /* 0x002fca0000011603 */
[----:B------:R-:W-:Y:S02]  /*a240*/  VIADD R86, R3, 0x8 ;  /* 0x0000000803567836 */ /* 0x000fe40000000000 */
[----:B------:R-:W-:-:S03]  /*a250*/  IMAD.U32 R3, RZ, RZ, UR47 ;  /* 0x0000002fff037e24 */ /* 0x000fc6000f8e00ff */
[----:B------:R1:W-:Y:S02]  /*a260*/  BAR.SYNC.DEFER_BLOCKING R86, 0x100 ;  /* 0x000400560000751d */ /* 0x0003e40000010000 */
[----:B------:R-:W-:-:S13]  /*a270*/  ISETP.NE.AND P0, PT, R3, 0x3, PT ;  /* 0x000000030300780c */ /* 0x000fda0003f05270 */
[----:B-1----:R-:W-:Y:S05]  /*a280*/  @!P0 BRA `(.L_x_15295) ;  /* 0x0000000000048947 */ /* 0x002fea0003800000 */
[----:B------:R-:W-:Y:S01]  /*a290*/  BPT.TRAP 0x1 ;  /* 0x000000040000795c */ /* 0x000fe20000300000 */
.L_x_15295:
[----:B------:R-:W-:Y:S02]  /*a2a0*/  LEA R14, R18, R22, 0x3 ;  /* 0x00000016120e7211 */ /* 0x000fe400078e18ff */
[----:B------:R-:W-:-:S04]  /*a2b0*/  SHF.L.U32 R9, R204, 0x1f, RZ ;  /* 0x0000001fcc097819 */ /* 0x000fc800000006ff */
[----:B------:R1:W2:Y:S01]  /*a2c0*/  SYNCS.PHASECHK.TRANS64.TRYWAIT P1, [R14+URZ+0x32430], R9 ;  /* 0x032430090e0075a7 */ /* 0x0002a2000802017f */
[----:B------:R-:W-:Y:S05]  /*a2d0*/  @!P0 BRA `(.L_x_15296) ;  /* 0x0000000000048947 */ /* 0x000fea0003800000 */
[----:B------:R-:W-:Y:S01]  /*a2e0*/  BPT.TRAP 0x1 ;  /* 0x000000040000795c */ /* 0x000fe20000300000 */
.L_x_15296:
[----:B------:R-:W-:-:S05]  /*a2f0*/  VIADD R3, R22, 0x1c400 ;  /* 0x0001c40016037836 */ /* 0x000fca0000000000 */
[----:B------:R-:W-:-:S04]  /*a300*/  SHF.R.U32.HI R3, RZ, 0x4, R3 ;  /* 0x00000004ff037819 */ /* 0x000fc80000011603 */
[----:B------:R-:W-:-:S04]  /*a310*/  LOP3.LUT R3, R3, 0x3fff, RZ, 0xc0, !PT ;  /* 0x00003fff03037812 */ /* 0x000fc800078ec0ff */
[----:B------:R-:W-:-:S05]  /*a320*/  LOP3.LUT R3, R3, 0x10000, RZ, 0xfc, !PT ;  /* 0x0001000003037812 */ /* 0x000fca00078efcff */
[----:B------:R3:W-:Y:S01]  /*a330*/  STL [R1+0x88], R3 ;  /* 0x0000880301007387 */ /* 0x0007e20000100800 */
[----:B--2---:R-:W-:Y:S05]  /*a340*/  @P1 BRA `(.L_x_15297) ;  /* 0x0000000000081947 */ /* 0x004fea0003800000 */
[----:B------:R-:W2:Y:S02]  /*a350*/  SYNCS.PHASECHK.TRANS64.TRYWAIT P1, [R14+URZ+0x32430], R9 ;  /* 0x032430090e0075a7 */ /* 0x000ea4000802017f */
[----:B--2---:R-:W-:Y:S05]  /*a360*/  @!P1 BRA `(.L_x_15298) ;  /* 0x0000019000249947 */ /* 0x004fea0003800000 */
.L_x_15297:
[----:B---3--:R-:W3:Y:S01]  /*a370*/  LDL R3, [R1+0x88] ;  /* 0x0000880001037983 */ /* 0x008ee20000100800 */
[----:B------:R-:W-:Y:S01]  /*a380*/  IMAD.MOV.U32 R5, RZ, RZ, 0x40000040 ;  /* 0x40000040ff057424 */ /* 0x000fe200078e00ff */
[----:B------:R-:W-:Y:S05]  /*a390*/  WARPSYNC.ALL ;  /* 0x0000000000007948 */ /* 0x000fea0003800000 */
[C---:B------:R-:W-:Y:S01]  /*a3a0*/  R2UR UR4, R212.reuse ;  /* 0x00000000d40472ca */ /* 0x040fe200000e0000 */
[----:B0-----:R-:W-:Y:S01]  /*a3b0*/  WARPGROUP.ARRIVE ;  /* 0x00000000000079c5 */ /* 0x001fe20000000000 */
[----:B------:R-:W-:Y:S01]  /*a3c0*/  R2UR UR5, R213 ;  /* 0x00000000d50572ca */ /* 0x000fe200000e0000 */
[----:B------:R-:W-:Y:S01]  /*a3d0*/  VIADD R20, R212, 0x2 ;  /* 0x00000002d4147836 */ /* 0x000fe20000000000 */
[----:B------:R-:W-:Y:S01]  /*a3e0*/  R2UR UR7, R5 ;  /* 0x00000000050772ca */ /* 0x000fe200000e0000 */
[----:B------:R-:W-:Y:S01]  /*a3f0*/  IMAD.MOV.U32 R21, RZ, RZ, 0x40000040 ;  /* 0x40000040ff157424 */ /* 0x000fe200078e00ff */
[----:B------:R-:W-:Y:S01]  /*a400*/  BSSY B0, `(.L_x_15299) ;  /* 0x000002a000007945 */ /* 0x000fe20003800000 */
[----:B------:R-:W-:-:S02]  /*a410*/  IMAD.MOV.U32 R7, RZ, RZ, 0x40000040 ;  /* 0x40000040ff077424 */ /* 0x000fc400078e00ff */
[C---:B------:R-:W-:Y:S01]  /*a420*/  VIADD R12, R212.reuse, 0x4 ;  /* 0x00000004d40c7836 */ /* 0x040fe20000000000 */
[----:B------:R0:W-:Y:S01]  /*a430*/  STL.64 [R1+0x80], R20 ;  /* 0x0000801401007387 */ /* 0x0001e20000100a00 */
[----:B------:R-:W-:Y:S02]  /*a440*/  IMAD.MOV.U32 R13, RZ, RZ, 0x40000040 ;  /* 0x40000040ff0d7424 */ /* 0x000fe400078e00ff */
[----:B------:R-:W-:Y:S02]  /*a450*/  VIADD R10, R212, 0x6 ;  /* 0x00000006d40a7836 */ /* 0x000fe40000000000 */
[----:B------:R-:W-:Y:S01]  /*a460*/  IMAD.MOV.U32 R11, RZ, RZ, 0x40000040 ;  /* 0x40000040ff0b7424 */ /* 0x000fe200078e00ff */
[----:B------:R0:W-:Y:S01]  /*a470*/  STL.64 [R1+0x78], R12 ;  /* 0x0000780c01007387 */ /* 0x0001e20000100a00 */
[----:B------:R-:W-:-:S03]  /*a480*/  IMAD.MOV.U32 R5, RZ, RZ, 0x40000040 ;  /* 0x40000040ff057424 */ /* 0x000fc600078e00ff */
[----:B------:R0:W-:Y:S01]  /*a490*/  STL.64 [R1+0x70], R10 ;  /* 0x0000700a01007387 */ /* 0x0001e20000100a00 */
[----:B---3--:R-:W-:Y:S01]  /*a4a0*/  IMAD R4, R18, 0x300, R3 ;  /* 0x0000030012047824 */ /* 0x008fe200078e0203 */
[----:B------:R-:W-:-:S03]  /*a4b0*/  SHF.L.U32 R3, R0, 0x1f, RZ ;  /* 0x0000001f00037819 */ /* 0x000fc600000006ff */
[C---:B------:R-:W-:Y:S01]  /*a4c0*/  VIADD R6, R4.reuse, 0x2 ;  /* 0x0000000204067836 */ /* 0x040fe20000000000 */
[----:B------:R-:W-:-:S13]  /*a4d0*/  R2UR UR6, R4 ;  /* 0x00000000040672ca */ /* 0x000fda00000e0000 */
[----:B------:R-:W-:Y:S01]  /*a4e0*/  HGMMA.64x96x16.F32 R24, gdesc[UR4], RZ, !UPT, gsb0 ;  /* 0x01600000041879f0 */ /* 0x000fe2000c0008ff */
[----:B------:R-:W-:Y:S02]  /*a4f0*/  R2UR UR4, R20 ;  /* 0x00000000140472ca */ /* 0x000fe400000e0000 */
[----:B------:R-:W-:Y:S02]  /*a500*/  R2UR UR5, R21 ;  /* 0x00000000150572ca */ /* 0x000fe400000e0000 */
[----:B------:R-:W-:Y:S02]  /*a510*/  R2UR UR6, R6 ;  /* 0x00000000060672ca */ /* 0x000fe400000e0000 */
[----:B------:R-:W-:Y:S01]  /*a520*/  R2UR UR7, R7 ;  /* 0x00000000070772ca */ /* 0x000fe200000e0000 */
[----:B------:R-:W-:Y:S01]  /*a530*/  IMAD.MOV.U32 R7, RZ, RZ, 0x40000040 ;  /* 0x40000040ff077424 */ /* 0x000fe200078e00ff */
[C---:B------:R-:W-:Y:S01]  /*a540*/  IADD3 R6, R4.reuse, 0x4, RZ ;  /* 0x0000000404067810 */ /* 0x040fe20007ffe0ff */
        /* <DEDUP_REMOVED lines=19> */
[----:B------:R-:W3:Y:S02]  /*a680*/  SYNCS.PHASECHK.TRANS64.TRYWAIT P1, [R22+URZ+0x32410], R3 ;  /* 0x03241003160075a7 */ /* 0x000ee4000802017f */
[----:B0--3--:R-:W-:Y:S05]  /*a690*/  @!P1 BRA `(.L_x_15300) ;  /* 0x0000018c006c9947 */ /* 0x009fea0003800000 */
.L_x_15549:
[----:B------:R-:W-:Y:S05]  /*a6a0*/  BSYNC B0 ;  /* 0x0000000000007941 */ /* 0x000fea0003800000 */
.L_x_15299:
[----:B------:R-:W-:Y:S05]  /*a6b0*/  @!P0 BRA `(.L_x_15301) ;  /* 0x0000000000048947 */ /* 0x000fea0003800000 */
[----:B------:R-:W-:Y:S01]  /*a6c0*/  BPT.TRAP 0x1 ;  /* 0x000000040000795c */ /* 0x000fe20000300000 */
.L_x_15301:
[----:B------:R3:W4:Y:S01]  /*a6d0*/  SYNCS.PHASECHK.TRANS64.TRYWAIT P1, [R14+URZ+0x32450], R9 ;  /* 0x032450090e0075a7 */ /* 0x000722000802017f */
[----:B------:R-:W-:Y:S05]  /*a6e0*/  @!P0 BRA `(.L_x_15302) ;  /* 0x0000000000048947 */ /* 0x000fea0003800000 */
[----:B------:R-:W-:Y:S01]  /*a6f0*/  BPT.TRAP 0x1 ;  /* 0x000000040000795c */ /* 0x000fe20000300000 */
.L_x_15302:
[----:B----4-:R-:W-:Y:S05]  /*a700*/  @P1 BRA `(.L_x_15303) ;  /* 0x0000000000081947 */ /* 0x010fea0003800000 */
[----:B------:R-:W4:Y:S02]  /*a710*/  SYNCS.PHASECHK.TRANS64.TRYWAIT P1, [R14+URZ+0x32450], R9 ;  /* 0x032450090e0075a7 */ /* 0x000f24000802017f */
[----:B----4-:R-:W-:Y:S05]  /*a720*/  @!P1 BRA `(.L_x_15304) ;  /* 0x0000018c005c9947 */ /* 0x010fea0003800000 */
.L_x_15303:
[----:B------:R-:W-:Y:S05]  /*a730*/  WARPSYNC.ALL ;  /* 0x0000000000007948 */ /* 0x000fea0003800000 */
[----:B------:R-:W-:Y:S01]  /*a740*/  R2UR UR39, R22 ;  /* 0x00000000162772ca */ /* 0x000fe200000e0000 */
[----:B------:R-:W-:Y:S01]  /*a750*/  IMAD.MOV.U32 R7, RZ, RZ, 0xc00 ;  /* 0x00000c00ff077424 */ /* 0x000fe200078e00ff */
[----:B------:R-:W-:Y:S01]  /*a760*/  LOP3.LUT R4, R72, 0x10000, RZ, 0xfc, !PT ;  /* 0x0001000048047812 */ /* 0x000fe200078efcff */
[----:B------:R-:W-:Y:S01]  /*a770*/  WARPGROUP.ARRIVE ;  /* 0x00000000000079c5 */ /* 0x000fe20000000000 */
[----:B------:R-:W-:Y:S01]  /*a780*/  MOV R5, 0x40000040 ;  /* 0x4000004000057802 */ /* 0x000fe20000000f00 */
[----:B------:R-:W-:Y:S01]  /*a790*/  IMAD.MOV.U32 R85, RZ, RZ, 0x40000040 ;  /* 0x40000040ff557424 */ /* 0x000fe200078e00ff */
[C---:B------:R-:W-:Y:S01]  /*a7a0*/  R2UR UR4, R4.reuse ;  /* 0x00000000040472ca */ /* 0x040fe200000e0000 */
[C---:B------:R-:W-:Y:S01]  /*a7b0*/  VIADD R84, R4.reuse, 0x2 ;  /* 0x0000000204547836 */ /* 0x040fe20000000000 */
[----:B------:R-:W-:Y:S01]  /*a7c0*/  R2UR UR5, R5 ;  /* 0x00000000050572ca */ /* 0x000fe200000e0000 */
[----:B-1234-:R-:W-:Y:S01]  /*a7d0*/  IMAD.MOV.U32 R9, RZ, RZ, 0x40000040 ;  /* 0x40000040ff097424 */ /* 0x01efe200078e00ff */
[----:B------:R-:W-:Y:S01]  /*a7e0*/  MOV R83, 0x40000040 ;  /* 0x4000004000537802 */ /* 0x000fe20000000f00 */
[C---:B------:R-:W-:Y:S01]  /*a7f0*/  VIADD R82, R4.reuse, 0x4 ;  /* 0x0000000404527836 */ /* 0x040fe20000000000 */
[----:B------:R-:W-:Y:S01]  /*a800*/  MOV R79, 0x40000040 ;  /* 0x40000040004f7802 */ /* 0x000fe20000000f00 */
[----:B------:R-:W-:Y:S01]  /*a810*/  UIADD3 UR39, UR39, 0x400, URZ ;  /* 0x0000040027277890 */ /* 0x000fe2000fffe03f */
[C---:B------:R-:W-:Y:S01]  /*a820*/  VIADD R80, R4.reuse, 0x6 ;  /* 0x0000000604507836 */ /* 0x040fe20000000000 */
[----:B------:R-:W-:Y:S01]  /*a830*/  MOV R75, 0x40000040 ;  /* 0x40000040004b7802 */ /* 0x000fe20000000f00 */
[----:B------:R-:W-:Y:S01]  /*a840*/  IMAD.MOV.U32 R81, RZ, RZ, 0x40000040 ;  /* 0x40000040ff517424 */ /* 0x000fe200078e00ff */
[----:B------:R-:W-:Y:S01]  /*a850*/  USHF.R.U32.HI UR39, URZ, 0x4, UR39 ;  /* 0x000000043f277899 */ /* 0x000fe20008011627 */
[C---:B------:R-:W-:Y:S01]  /*a860*/  VIADD R78, R4.reuse, 0x400 ;  /* 0x00000400044e7836 */ /* 0x040fe20000000000 */
[----:B------:R-:W-:Y:S01]  /*a870*/  MOV R221, 0x40000040 ;  /* 0x4000004000dd7802 */ /* 0x000fe20000000f00 */
[C---:B------:R-:W-:Y:S01]  /*a880*/  VIADD R76, R4.reuse, 0x402 ;  /* 0x00000402044c7836 */ /* 0x040fe20000000000 */
[----:B------:R-:W-:Y:S01]  /*a890*/  ULOP3.LUT UR39, UR39, 0x3fff, URZ, 0xc0, !UPT ;  /* 0x00003fff27277892 */ /* 0x000fe2000f8ec03f */
[----:B------:R-:W-:Y:S01]  /*a8a0*/  IMAD.MOV.U32 R77, RZ, RZ, 0x40000040 ;  /* 0x40000040ff4d7424 */ /* 0x000fe200078e00ff */
[----:B------:R-:W-:Y:S01]  /*a8b0*/  MOV R217, 0x40000040 ;  /* 0x4000004000d97802 */ /* 0x000fe20000000f00 */
[C---:B------:R-:W-:Y:S01]  /*a8c0*/  VIADD R74, R4.reuse, 0x404 ;  /* 0x00000404044a7836 */ /* 0x040fe20000000000 */
[----:B------:R-:W-:Y:S01]  /*a8d0*/  ULOP3.LUT UR38, UR39, 0x10000, URZ, 0xfc, !UPT ;  /* 0x0001000027267892 */ /* 0x000fe2000f8efc3f */
[C---:B------:R-:W-:Y:S01]  /*a8e0*/  VIADD R72, R4.reuse, 0x406 ;  /* 0x0000040604487836 */ /* 0x040fe20000000000 */
[----:B------:R-:W-:Y:S01]  /*a8f0*/  MOV R13, 0x40000040 ;  /* 0x40000040000d7802 */ /* 0x000fe20000000f00 */
[----:B------:R-:W-:Y:S01]  /*a900*/  IMAD.MOV.U32 R73, RZ, RZ, 0x40000040 ;  /* 0x40000040ff497424 */ /* 0x000fe200078e00ff */
[----:B------:R-:W-:Y:S01]  /*a910*/  MOV R21, 0x40000040 ;  /* 0x4000004000157802 */ /* 0x000fe20000000f00 */
[----:B------:R-:W-:Y:S01]  /*a920*/  VIADD R220, R4, 0x800 ;  /* 0x0000080004dc7836 */ /* 0x000fe20000000000 */
[----:B------:R-:W1:Y:S01]  /*a930*/  S2R R0, SR_TID.X ;  /* 0x0000000000007919 */ /* 0x000e620000002100 */
[----:B------:R-:W-:-:S02]  /*a940*/  IMAD R6, R18, R7, UR38 ;  /* 0x0000002612067e24 */ /* 0x000fc4000f8e0207 */
[----:B------:R-:W-:Y:S01]  /*a950*/  IMAD.MOV.U32 R7, RZ, RZ, 0x40000040 ;  /* 0x40000040ff077424 */ /* 0x000fe200078e00ff */
[----:B------:R2:W-:Y:S01]  /*a960*/  STL.64 [R1+0x68], R84 ;  /* 0x0000685401007387 */ /* 0x0005e20000100a00 */
[C---:B------:R-:W-:Y:S01]  /*a970*/  VIADD R8, R6.reuse, 0x2 ;  /* 0x0000000206087836 */ /* 0x040fe20000000000 */
[----:B------:R-:W-:Y:S01]  /*a980*/  R2UR UR6, R6 ;  /* 0x00000000060672ca */ /* 0x000fe200000e0000 */
[C---:B------:R-:W-:Y:S01]  /*a990*/  VIADD R218, R4.reuse, 0x802 ;  /* 0x0000080204da7836 */ /* 0x040fe20000000000 */
[----:B------:R-:W-:Y:S01]  /*a9a0*/  R2UR UR7, R7 ;  /* 0x00000000070772ca */ /* 0x000fe200000e0000 */
[----:B------:R-:W-:Y:S01]  /*a9b0*/  IMAD.MOV.U32 R219, RZ, RZ, 0x40000040 ;  /* 0x40000040ffdb7424 */ /* 0x000fe200078e00ff */
[----:B------:R2:W-:Y:S01]  /*a9c0*/  STL.64 [R1+0x60], R82 ;  /* 0x0000605201007387 */ /* 0x0005e20000100a00 */
[C---:B------:R-:W-:Y:S02]  /*a9d0*/  VIADD R216, R4.reuse, 0x804 ;  /* 0x0000080404d87836 */ /* 0x040fe40000000000 */
[----:B------:R-:W-:Y:S01]  /*a9e0*/  VIADD R214, R4, 0x806 ;  /* 0x0000080604d67836 */ /* 0x000fe20000000000 */
[----:B------:R2:W-:Y:S01]  /*a9f0*/  STL.64 [R1+0x58], R80 ;  /* 0x0000585001007387 */ /* 0x0005e20000100a00 */
[----:B------:R-:W-:-:S02]  /*aa00*/  IMAD.MOV.U32 R215, RZ, RZ, 0x40000040 ;  /* 0x40000040ffd77424 */ /* 0x000fc400078e00ff */
[C---:B------:R-:W-:Y:S01]  /*aa10*/  VIADD R12, R4.reuse, 0xc00 ;  /* 0x00000c00040c7836 */ /* 0x040fe20000000000 */
[----:B------:R2:W-:Y:S01]  /*aa20*/  STL.64 [R1+0x50], R78 ;  /* 0x0000504e01007387 */ /* 0x0005e20000100a00 */
[----:B------:R-:W-:Y:S02]  /*aa30*/  VIADD R10, R4, 0xc02 ;  /* 0x00000c02040a7836 */ /* 0x000fe40000000000 */
[----:B------:R-:W-:Y:S01]  /*aa40*/  HGMMA.64x96x16.F32 R24, gdesc[UR4], R24, gsb0 ;  /* 0x01600000041879f0 */ /* 0x000fe20008000818 */
        /* <DEDUP_REMOVED lines=8> */
[----:B------:R2:W-:Y:S01]  /*aad0*/  STL.64 [R1+0x48], R76 ;  /* 0x0000484c01007387 */ /* 0x0005e20000100a00 */
[----:B------:R-:W-:Y:S01]  /*aae0*/  IMAD.MOV.U32 R7, RZ, RZ, 0x40000040 ;  /* 0x40000040ff077424 */ /* 0x000fe200078e00ff */
[----:B-1----:R-:W-:-:S02]  /*aaf0*/  SHF.R.U32.HI R0, RZ, 0x7, R0 ;  /* 0x00000007ff007819 */ /* 0x002fc40000011600 */
[----:B------:R2:W-:Y:S04]  /*ab00*/  STL.64 [R1+0x40], R74 ;  /* 0x0000404a01007387 */ /* 0x0005e80000100a00 */
[----:B------:R2:W-:Y:S01]  /*ab10*/  STL.64 [R1+0x18], R72 ;  /* 0x0000184801007387 */ /* 0x0005e20000100a00 */
        /* <DEDUP_REMOVED lines=111> */
[----:B------:R-:W-:Y:S01]  /*b210*/  R2UR UR6, R20 ;  /* 0x00000000140672ca */ /* 0x000fe200000e0000 */
[----:B------:R-:W-:Y:S01]  /*b220*/  VIADD R20, R6, 0x906 ;  /* 0x0000090606147836 */ /* 0x000fe20000000000 */
[----:B------:R-:W-:Y:S01]  /*b230*/  R2UR UR7, R21 ;  /* 0x00000000150772ca */ /* 0x000fe200000e0000 */
[----:B------:R-:W-:Y:S01]  /*b240*/  VIADD R6, R4, 0xc06 ;  /* 0x00000c0604067836 */ /* 0x000fe20000000000 */
[----:B------:R-:W-:Y:S01]  /*b250*/  R2UR UR4, R8 ;  /* 0x00000000080472ca */ /* 0x000fe200000e0000 */
[----:B------:R-:W-:Y:S01]  /*b260*/  IMAD.MOV.U32 R21, RZ, RZ, 0x40000040 ;  /* 0x40000040ff157424 */ /* 0x000fe200078e00ff */
        /* <DEDUP_REMOVED lines=11> */
[----:B------:R-:W-:Y:S03]  /*b320*/  HGMMA.64x96x16.F32 R24, gdesc[UR4], R24, gsb0 ;  /* 0x01600000041879f0 */ /* 0x000fe60008000818 */
[----:B------:R-:W-:Y:S02]  /*b330*/  WARPGROUP.DEPBAR.LE gsb0, 0x0 ;  /* 0x00008000000079c5 */ /* 0x000fe40000010000 */
[----:B------:R2:W-:Y:S06]  /*b340*/  BAR.ARV R21, 0x100 ;  /* 0x000400150000751d */ /* 0x0005ec0000002000 */
[----:B------:R-:W-:Y:S05]  /*b350*/  @!P0 BRA `(.L_x_15305) ;  /* 0x0000000000048947 */ /* 0x000fea0003800000 */
[----:B------:R-:W-:Y:S01]  /*b360*/  BPT.TRAP 0x1 ;  /* 0x000000040000795c */ /* 0x000fe20000300000 */
.L_x_15305:
[----:B------:R-:W3:Y:S01]  /*b370*/  LDL R20, [R1+0xc4] ;  /* 0x0000c40001147983 */ /* 0x000ee20000100800 */
[----:B--2---:R-:W1:Y:S01]  /*b380*/  LDC R74, c[0x0][0x448] ;  /* 0x00011200ff4a7b82 */ /* 0x004e620000000800 */
[----:B------:R-:W-:Y:S01]  /*b390*/  ULDC UR4, c[0x0][0xad0] ;  /* 0x0002b40000047ab9 */ /* 0x000fe20000000800 */
[----:B------:R-:W-:Y:S01]  /*b3a0*/  ULDC UR46, c[0x0][0xa80] ;  /* 0x0002a000002e7ab9 */ /* 0x000fe20000000800 */
[----:B------:R-:W3:Y:S04]  /*b3b0*/  LDL R180, [R1+0x94] ;  /* 0x0000940001b47983 */ /* 0x000ee80000100800 */
[----:B------:R-:W2:Y:S01]  /*b3c0*/  LDL R178, [R1+0xb0] ;  /* 0x0000b00001b27983 */ /* 0x000ea20000100800 */
[----:B------:R-:W-:Y:S01]  /*b3d0*/  FMUL.FTZ R73, R35, UR4 ;  /* 0x0000000423497c20 */ /* 0x000fe20008410000 */
[----:B0-----:R-:W-:Y:S01]  /*b3e0*/  FMUL.FTZ R3, R25, UR4 ;  /* 0x0000000419037c20 */ /* 0x001fe20008410000 */
[----:B------:R-:W-:Y:S01]  /*b3f0*/  FMUL.FTZ R25, R26, UR4 ;  /* 0x000000041a197c20 */ /* 0x000fe20008410000 */
[----:B------:R-:W4:Y:S01]  /*b400*/  LDL R78, [R1+0xb4] ;  /* 0x0000b400014e7983 */ /* 0x000f220000100800 */
[----:B------:R-:W-:Y:S01]  /*b410*/  FMUL.FTZ R26, R31, UR4 ;  /* 0x000000041f1a7c20 */ /* 0x000fe20008410000 */
[----:B------:R-:W-:-:S02]  /*b420*/  FMUL.FTZ R31, R33, UR4 ;  /* 0x00000004211f7c20 */ /* 0x000fc40008410000 */
[----:B------:R-:W5:Y:S01]  /*b430*/  LDL R179, [R1+0x8c] ;  /* 0x00008c0001b37983 */ /* 0x000f620000100800 */
[----:B-1----:R-:W-:Y:S01]  /*b440*/  ISETP.NE.AND P5, PT, R74, 0x1, PT ;  /* 0x000000014a00780c */ /* 0x002fe20003fa5270 */
        /* <DEDUP_REMOVED lines=12> */
[----:B------:R-:W1:Y:S07]  /*b510*/  @P5 LDC R35, c[0x0][0x44c] ;  /* 0x00011300ff235b82 */ /* 0x000e6e0000000800 */
[----:B------:R-:W0:Y:S01]  /*b520*/  MUFU.TANH R28, R28 ;  /* 0x0000001c001c7308 */ /* 0x000e220000002400 */
[----:B------:R-:W0:Y:S07]  /*b530*/  @P5 LDC R37, c[0x0][0x450] ;  /* 0x00011400ff255b82 */ /* 0x000e2e0000000800 */
[----:B------:R-:W5:Y:S01]  /*b540*/  MUFU.TANH R72, R72 ;  /* 0x0000004800487308 */ /* 0x000f620000002400 */
[----:B------:R-:W-:-:S07]  /*b550*/  FMUL.FTZ R39, R49, UR4 ;  /* 0x0000000431277c20 */ /* 0x000fce0008410000 */
[----:B------:R-:W5:Y:S01]  /*b560*/  MUFU.TANH R30, R30 ;  /* 0x0000001e001e7308 */ /* 0x000f620000002400 */
[----:B------:R-:W-:-:S07]  /*b570*/  FMUL.FTZ R34, R40, UR4 ;  /* 0x0000000428227c20 */ /* 0x000fce0008410000 */
[----:B------:R-:W5:Y:S01]  /*b580*/  MUFU.TANH R31, R31 ;  /* 0x0000001f001f7308 */ /* 0x000f620000002400 */
[----:B------:R-:W-:Y:S01]  /*b590*/  FMUL.FTZ R74, R38, UR4 ;  /* 0x00000004264a7c20 */ /* 0x000fe20008410000 */
[----:B------:R-:W-:-:S06]  /*b5a0*/  FMUL.FTZ R76, R43, UR4 ;  /* 0x000000042b4c7c20 */ /* 0x000fcc0008410000 */
[----:B------:R-:W5:Y:S01]  /*b5b0*/  MUFU.TANH R32, R32 ;  /* 0x0000002000207308 */ /* 0x000f620000002400 */
[----:B------:R-:W-:-:S07]  /*b5c0*/  FMUL.FTZ R36, R41, UR4 ;  /* 0x0000000429247c20 */ /* 0x000fce0008410000 */
[----:B------:R-:W5:Y:S01]  /*b5d0*/  MUFU.TANH R33, R33 ;  /* 0x0000002100217308 */ /* 0x000f620000002400 */
[----:B------:R-:W-:-:S07]  /*b5e0*/  FMUL.FTZ R77, R42, UR4 ;  /* 0x000000042a4d7c20 */ /* 0x000fce0008410000 */
[----:B------:R-:W5:Y:S01]  /*b5f0*/  MUFU.TANH R34, R34 ;  /* 0x0000002200227308 */ /* 0x000f620000002400 */
[----:B------:R-:W-:-:S07]  /*b600*/  FMUL.FTZ R41, R48, UR4 ;  /* 0x0000000430297c20 */ /* 0x000fce0008410000 */
[----:B------:R-:W5:Y:S01]  /*b610*/  MUFU.TANH R36, R36 ;  /* 0x0000002400247308 */ /* 0x000f620000002400 */
[----:B------:R-:W-:-:S07]  /*b620*/  FMUL.FTZ R40, R52, UR4 ;  /* 0x0000000434287c20 */ /* 0x000fce0008410000 */
[----:B------:R-:W-:Y:S08]  /*b630*/  MUFU.TANH R41, R41 ;  /* 0x0000002900297308 */ /* 0x000ff00000002400 */
[----:B------:R-:W-:Y:S08]  /*b640*/  MUFU.TANH R39, R39 ;  /* 0x0000002700277308 */ /* 0x000ff00000002400 */
[----:B------:R-:W-:Y:S01]  /*b650*/  MUFU.TANH R40, R40 ;  /* 0x0000002800287308 */ /* 0x000fe20000002400 */
[----:B------:R-:W-:Y:S01]  /*b660*/  FMUL.FTZ R61, R61, UR4 ;  /* 0x000000043d3d7c20 */ /* 0x000fe20008410000 */
[----:B------:R-:W-:-:S06]  /*b670*/  FMUL.FTZ R52, R64, UR4 ;  /* 0x0000000440347c20 */ /* 0x000fcc0008410000 */
[----:B------:R-:W-:Y:S01]  /*b680*/  MUFU.TANH R52, R52 ;  /* 0x0000003400347308 */ /* 0x000fe20000002400 */
[----:B------:R-:W-:Y:S01]  /*b690*/  FMUL.FTZ R69, R69, UR4 ;  /* 0x0000000445457c20 */ /* 0x000fe20008410000 */
[----:B------:R-:W-:Y:S01]  /*b6a0*/  FMUL.FTZ R46, R46, UR4 ;  /* 0x000000042e2e7c20 */ /* 0x000fe20008410000 */
[----:B------:R-:W-:Y:S01]  /*b6b0*/  FMUL.FTZ R82, R47, UR4 ;  /* 0x000000042f527c20 */ /* 0x000fe20008410000 */
[----:B------:R-:W-:Y:S01]  /*b6c0*/  FMUL.FTZ R83, R50, UR4 ;  /* 0x0000000432537c20 */ /* 0x000fe20008410000 */
[----:B------:R-:W-:-:S03]  /*b6d0*/  FMUL.FTZ R80, R51, UR4 ;  /* 0x0000000433507c20 */ /* 0x000fc60008410000 */
[----:B------:R-:W-:Y:S08]  /*b6e0*/  MUFU.TANH R25, R25 ;  /* 0x0000001900197308 */ /* 0x000ff00000002400 */
[----:B------:R-:W-:Y:S08]  /*b6f0*/  MUFU.TANH R15, R15 ;  /* 0x0000000f000f7308 */ /* 0x000ff00000002400 */
[----:B------:R-:W-:Y:S08]  /*b700*/  MUFU.TANH R27, R27 ;  /* 0x0000001b001b7308 */ /* 0x000ff00000002400 */
[----:B------:R-:W-:Y:S08]  /*b710*/  MUFU.TANH R26, R26 ;  /* 0x0000001a001a7308 */ /* 0x000ff00000002400 */
[----:B------:R-:W-:Y:S08]  /*b720*/  MUFU.TANH R29, R29 ;  /* 0x0000001d001d7308 */ /* 0x000ff00000002400 */
[----:B------:R-:W-:Y:S01]  /*b730*/  MUFU.TANH R73, R73 ;  /* 0x0000004900497308 */ /* 0x000fe20000002400 */
[----:B---3--:R-:W-:-:S04]  /*b740*/  IMAD.IADD R20, R20, 0x1, R180 ;  /* 0x0000000114147824 */ /* 0x008fc800078e02b4 */
[----:B-1----:R-:W-:-:S05]  /*b750*/  @P5 IMAD.HI.U32 R24, R20, R35, RZ ;  /* 0x0000002314185227 */ /* 0x002fca00078e00ff */
[----:B0-----:R-:W-:-:S05]  /*b760*/  @P5 SHF.R.U32.HI R20, RZ, R37, R24 ;  /* 0x00000025ff145219 */ /* 0x001fca0000011618 */
[----:B------:R-:W0:Y:S01]  /*b770*/  SHFL.IDX PT, R24, R20, RZ, 0x1c1f ;  /* 0x001c1fff14187589 */ /* 0x000e2200000e0000 */
[----:B--2---:R-:W-:-:S05]  /*b780*/  IMAD R84, R177, -0x60, R178 ;  /* 0xffffffa0b1547824 */ /* 0x004fca00078e02b2 */
[C-C-:B----4-:R-:W-:Y:S02]  /*b790*/  IADD3 R85, -R78.reuse, 0x61, R84.reuse ;  /* 0x000000614e557810 */ /* 0x150fe40007ffe154 */
[----:B------:R-:W-:-:S03]  /*b7a0*/  IADD3 R84, -R78, 0x60, R84 ;  /* 0x000000604e547810 */ /* 0x000fc60007ffe154 */
[----:B-----5:R-:W-:Y:S02]  /*b7b0*/  IMAD.IADD R85, R85, 0x1, -R179 ;  /* 0x0000000155557824 */ /* 0x020fe400078e0ab3 */
[----:B------:R-:W-:Y:S01]  /*b7c0*/  FMUL.FTZ R35, R44, UR4 ;  /* 0x000000042c237c20 */ /* 0x000fe20008410000 */
[----:B------:R-:W-:Y:S02]  /*b7d0*/  FMUL.FTZ R37, R45, UR4 ;  /* 0x000000042d257c20 */ /* 0x000fe40008410000 */
[----:B0-----:R-:W-:-:S04]  /*b7e0*/  VIADDMNMX R24, R24, R85, R84, PT ;  /* 0x0000005518187246 */ /* 0x001fc80003800154 */
[C---:B------:R-:W-:Y:S02]  /*b7f0*/  ISETP.GT.AND P1, PT, R24.reuse, RZ, PT ;  /* 0x000000ff1800720c */ /* 0x040fe40003f24270 */
[C---:B------:R-:W-:Y:S02]  /*b800*/  ISETP.GT.AND P2, PT, R24.reuse, 0x1, PT ;  /* 0x000000011800780c */ /* 0x040fe40003f44270 */
[----:B------:R-:W-:Y:S02]  /*b810*/  ISETP.GT.AND P3, PT, R24, 0x8, PT ;  /* 0x000000081800780c */ /* 0x000fe40003f64270 */
[----:B------:R-:W-:Y:S02]  /*b820*/  FSEL R49, R0, -INF , P1 ;  /* 0xff80000000317808 */ /* 0x000fe40000800000 */
[----:B------:R-:W-:Y:S02]  /*b830*/  FSEL R44, R3, -INF , P2 ;  /* 0xff800000032c7808 */ /* 0x000fe40001000000 */
[----:B------:R-:W-:-:S02]  /*b840*/  FSEL R45, R28, -INF , P3 ;  /* 0xff8000001c2d7808 */ /* 0x000fc40001800000 */
[C---:B------:R-:W-:Y:S02]  /*b850*/  ISETP.GT.AND P1, PT, R24.reuse, 0x9, PT ;  /* 0x000000091800780c */ /* 0x040fe40003f24270 */
[----:B------:R-:W-:Y:S02]  /*b860*/  FMNMX.FTZ R28, R49, R44, !PT ;  /* 0x0000002c311c7209 */ /* 0x000fe40007810000 */
[----:B------:R-:W-:Y:S02]  /*b870*/  ISETP.GT.AND P2, PT, R24, 0x10, PT ;  /* 0x000000101800780c */ /* 0x000fe40003f44270 */
[----:B------:R-:W-:Y:S02]  /*b880*/  FSEL R43, R72, -INF , P1 ;  /* 0xff800000482b7808 */ /* 0x000fe40000800000 */
[----:B------:R-:W-:Y:S01]  /*b890*/  FMNMX.FTZ R38, R45, R28, !PT ;  /* 0x0000001c2d267209 */ /* 0x000fe20007810000 */
[----:B------:R-:W-:Y:S01]  /*b8a0*/  FMUL.FTZ R0, R53, UR4 ;  /* 0x0000000435007c20 */ /* 0x000fe20008410000 */
[----:B------:R-:W-:-:S02]  /*b8b0*/  ISETP.GT.AND P1, PT, R24, 0x11, PT ;  /* 0x000000111800780c */ /* 0x000fc40003f24270 */
        /* <DEDUP_REMOVED lines=8> */
[----:B------:R-:W-:Y:S02]  /*b940*/  FMNMX.FTZ R53, R42, R53, !PT ;  /* 0x000000352a357209 */ /* 0x000fe40007810000 */
[----:B------:R-:W-:Y:S01]  /*b950*/  ISETP.GT.AND P2, PT, R24, 0x20, PT ;  /* 0x000000201800780c */ /* 0x000fe20003f44270 */
[----:B------:R-:W1:Y:S01]  /*b960*/  MUFU.TANH R37, R37 ;  /* 0x0000002500257308 */ /* 0x000e620000002400 */
[----:B------:R-:W-:Y:S02]  /*b970*/  FSEL R38, R33, -INF , P1 ;  /* 0xff80000021267808 */ /* 0x000fe40000800000 */
[----:B------:R-:W-:Y:S02]  /*b980*/  FMNMX.FTZ R53, R48, R53, !PT ;  /* 0x0000003530357209 */ /* 0x000fe40007810000 */
[----:B------:R-:W-:-:S02]  /*b990*/  ISETP.GT.AND P1, PT, R24, 0x21, PT ;  /* 0x000000211800780c */ /* 0x000fc40003f24270 */
[----:B------:R-:W-:Y:S02]  /*b9a0*/  FSEL R72, R34, -INF , P2 ;  /* 0xff80000022487808 */ /* 0x000fe40001000000 */
[----:B------:R-:W-:Y:S02]  /*b9b0*/  FMNMX.FTZ R53, R38, R53, !PT ;  /* 0x0000003526357209 */ /* 0x000fe40007810000 */
[----:B------:R-:W-:Y:S02]  /*b9c0*/  ISETP.GT.AND P2, PT, R24, 0x28, PT ;  /* 0x000000281800780c */ /* 0x000fe40003f44270 */
[----:B------:R-:W-:Y:S02]  /*b9d0*/  FSEL R36, R36, -INF , P1 ;  /* 0xff80000024247808 */ /* 0x000fe40000800000 */
[----:B------:R-:W-:Y:S01]  /*b9e0*/  FMNMX.FTZ R53, R72, R53, !PT ;  /* 0x0000003548357209 */ /* 0x000fe20007810000 */
[----:B------:R-:W-:Y:S01]  /*b9f0*/  FMUL.FTZ R32, R60, UR4 ;  /* 0x000000043c207c20 */ /* 0x000fe20008410000 */
[----:B------:R-:W-:Y:S01]  /*ba00*/  ISETP.GT.AND P1, PT, R24, 0x29, PT ;  /* 0x000000291800780c */ /* 0x000fe20003f24270 */
[----:B------:R-:W-:Y:S01]  /*ba10*/  FMUL.FTZ R3, R56, UR4 ;  /* 0x0000000438037c20 */ /* 0x000fe20008410000 */
[----:B0-----:R-:W-:-:S02]  /*ba20*/  FSEL R60, R35, -INF , P2 ;  /* 0xff800000233c7808 */ /* 0x001fc40001000000 */
[----:B------:R-:W-:Y:S01]  /*ba30*/  FMNMX.FTZ R53, R36, R53, !PT ;  /* 0x0000003524357209 */ /* 0x000fe20007810000 */
[----:B------:R-:W0:Y:S01]  /*ba40*/  MUFU.TANH R0, R0 ;  /* 0x0000000000007308 */ /* 0x000e220000002400 */
[----:B------:R-:W-:Y:S01]  /*ba50*/  ISETP.GT.AND P2, PT, R24, 0x30, PT ;  /* 0x000000301800780c */ /* 0x000fe20003f44270 */
[----:B------:R-:W-:Y:S01]  /*ba60*/  FMUL.FTZ R30, R57, UR4 ;  /* 0x00000004391e7c20 */ /* 0x000fe20008410000 */
[----:B-1----:R-:W-:Y:S02]  /*ba70*/  FSEL R34, R37, -INF , P1 ;  /* 0xff80000025227808 */ /* 0x002fe40000800000 */
        /* <DEDUP_REMOVED lines=11> */
[----:B------:R-:W-:Y:S01]  /*bb30*/  FMNMX.FTZ R37, R33, R56, !PT ;  /* 0x0000003821257209 */ /* 0x000fe20007810000 */
[----:B------:R-:W3:Y:S01]  /*bb40*/  MUFU.TANH R32, R32 ;  /* 0x0000002000207308 */ /* 0x000ee20000002400 */
[----:B0-----:R-:W-:Y:S01]  /*bb50*/  FSEL R31, R0, -INF , P1 ;  /* 0xff800000001f7808 */ /* 0x001fe20000800000 */
[----:B------:R-:W-:Y:S01]  /*bb60*/  FMUL.FTZ R53, R65, UR4 ;  /* 0x0000000441357c20 */ /* 0x000fe20008410000 */
[----:B------:R-:W-:Y:S02]  /*bb70*/  ISETP.GT.AND P2, PT, R24, 0x40, PT ;  /* 0x000000401800780c */ /* 0x000fe40003f44270 */
[----:B------:R-:W-:-:S03]  /*bb80*/  FMNMX.FTZ R0, R40, R37, !PT ;  /* 0x0000002528007209 */ /* 0x000fc60007810000 */
[----:B------:R-:W0:Y:S01]  /*bb90*/  MUFU.TANH R35, R61 ;  /* 0x0000003d00237308 */ /* 0x000e220000002400 */
[----:B------:R-:W-:Y:S01]  /*bba0*/  ISETP.GT.AND P1, PT, R24, 0x41, PT ;  /* 0x000000411800780c */ /* 0x000fe20003f24270 */
[----:B------:R-:W-:Y:S01]  /*bbb0*/  FMUL.FTZ R56, R68, UR4 ;  /* 0x0000000444387c20 */ /* 0x000fe20008410000 */
[----:B-1----:R-:W-:Y:S02]  /*bbc0*/  FSEL R39, R3, -INF , P2 ;  /* 0xff80000003277808 */ /* 0x002fe40001000000 */
[----:B------:R-:W-:-:S03]  /*bbd0*/  FMNMX.FTZ R0, R31, R0, !PT ;  /* 0x000000001f007209 */ /* 0x000fc60007810000 */
[----:B------:R-:W1:Y:S01]  /*bbe0*/  MUFU.TANH R53, R53 ;  /* 0x0000003500357308 */ /* 0x000e620000002400 */
[----:B------:R-:W-:Y:S02]  /*bbf0*/  ISETP.GT.AND P2, PT, R24, 0x48, PT ;  /* 0x000000481800780c */ /* 0x000fe40003f44270 */
[----:B--2---:R-:W-:Y:S02]  /*bc00*/  FSEL R30, R30, -INF , P1 ;  /* 0xff8000001e1e7808 */ /* 0x004fe40000800000 */
[----:B------:R-:W-:Y:S02]  /*bc10*/  FMNMX.FTZ R3, R39, R0, !PT ;  /* 0x0000000027037209 */ /* 0x000fe40007810000 */
[----:B------:R-:W-:Y:S01]  /*bc20*/  ISETP.GT.AND P1, PT, R24, 0x49, PT ;  /* 0x000000491800780c */ /* 0x000fe20003f24270 */
[----:B------:R-:W2:Y:S01]  /*bc30*/  MUFU.TANH R56, R56 ;  /* 0x0000003800387308 */ /* 0x000ea20000002400 */
[----:B---3--:R-:W-:Y:S02]  /*bc40*/  FSEL R37, R32, -INF , P2 ;  /* 0xff80000020257808 */ /* 0x008fe40001000000 */
[----:B------:R-:W-:-:S02]  /*bc50*/  FMNMX.FTZ R0, R30, R3, !PT ;  /* 0x000000031e007209 */ /* 0x000fc40007810000 */
[C---:B------:R-:W-:Y:S02]  /*bc60*/  ISETP.GT.AND P2, PT, R24.reuse, 0x50, PT ;  /* 0x000000501800780c */ /* 0x040fe40003f44270 */
[----:B0-----:R-:W-:Y:S01]  /*bc70*/  FSEL R3, R35, -INF , P1 ;  /* 0xff80000023037808 */ /* 0x001fe20000800000 */
[----:B------:R-:W0:Y:S01]  /*bc80*/  MUFU.TANH R32, R69 ;  /* 0x0000004500207308 */ /* 0x000e220000002400 */
[----:B------:R-:W-:Y:S02]  /*bc90*/  FMNMX.FTZ R0, R37, R0, !PT ;  /* 0x0000000025007209 */ /* 0x000fe40007810000 */
[----:B------:R-:W-:Y:S02]  /*bca0*/  ISETP.GT.AND P1, PT, R24, 0x51, PT ;  /* 0x000000511800780c */ /* 0x000fe40003f24270 */
[----:B------:R-:W-:Y:S02]  /*bcb0*/  FSEL R35, R52, -INF , P2 ;  /* 0xff80000034237808 */ /* 0x000fe40001000000 */
[----:B------:R-:W-:-:S02]  /*bcc0*/  FMNMX.FTZ R64, R3, R0, !PT ;  /* 0x0000000003407209 */ /* 0x000fc40007810000 */
[----:B-1----:R-:W-:Y:S02]  /*bcd0*/  FSEL R0, R53, -INF , P1 ;  /* 0xff80000035007808 */ /* 0x002fe40000800000 */
[C---:B------:R-:W-:Y:S02]  /*bce0*/  ISETP.GT.AND P2, PT, R24.reuse, 0x58, PT ;  /* 0x000000581800780c */ /* 0x040fe40003f44270 */
[----:B------:R-:W-:Y:S02]  /*bcf0*/  FMNMX.FTZ R53, R35, R64, !PT ;  /* 0x0000004023357209 */ /* 0x000fe40007810000 */
[----:B------:R-:W-:Y:S02]  /*bd00*/  ISETP.GT.AND P1, PT, R24, 0x59, PT ;  /* 0x000000591800780c */ /* 0x000fe40003f24270 */
[----:B--2---:R-:W-:Y:S02]  /*bd10*/  FSEL R24, R56, -INF , P2 ;  /* 0xff80000038187808 */ /* 0x004fe40001000000 */
[----:B------:R-:W-:-:S02]  /*bd20*/  FMNMX.FTZ R53, R0, R53, !PT ;  /* 0x0000003500357209 */ /* 0x000fc40007810000 */
[----:B0-----:R-:W-:Y:S02]  /*bd30*/  FSEL R32, R32, -INF , P1 ;  /* 0xff80000020207808 */ /* 0x001fe40000800000 */
[----:B------:R-:W-:Y:S01]  /*bd40*/  FMNMX.FTZ R53, R24, R53, !PT ;  /* 0x0000003518357209 */ /* 0x000fe20007810000 */
[----:B------:R0:W-:Y:S03]  /*bd50*/  MUFU.TANH R52, R46 ;  /* 0x0000002e00347308 */ /* 0x0001e60000002400 */
[----:B0-----:R-:W-:-:S05]  /*bd60*/  FMNMX.FTZ R46, R32, R53, !PT ;  /* 0x00000035202e7209 */ /* 0x001fca0007810000 */
[----:B------:R-:W0:Y:S04]  /*bd70*/  SHFL.BFLY PT, R47, R46, 0x2, 0x1f ;  /* 0x0c401f002e2f7f89 */ /* 0x000e2800000e0000 */
[----:B------:R-:W1:Y:S01]  /*bd80*/  SHFL.IDX PT, R64, R20, 0x1, 0x1c1f ;  /* 0x003c1f0014407f89 */ /* 0x000e6200000e0000 */
[----:B0-----:R-:W-:-:S05]  /*bd90*/  FMNMX.FTZ R50, R46, R47, !PT ;  /* 0x0000002f2e327209 */ /* 0x001fca0007810000 */
[----:B------:R-:W0:Y:S01]  /*bda0*/  SHFL.BFLY PT, R51, R50, 0x1, 0x1f ;  /* 0x0c201f0032337f89 */ /* 0x000e2200000e0000 */
[----:B-1----:R-:W-:Y:S01]  /*bdb0*/  VIADDMNMX R64, R64, R85, R84, PT ;  /* 0x0000005540407246 */ /* 0x002fe20003800154 */
[----:B------:R-:W-:-:S03]  /*bdc0*/  FMUL.FTZ R69, R62, UR4 ;  /* 0x000000043e457c20 */ /* 0x000fc60008410000 */
[C---:B------:R-:W-:Y:S02]  /*bdd0*/  ISETP.GT.AND P1, PT, R64.reuse, RZ, PT ;  /* 0x000000ff4000720c */ /* 0x040fe40003f24270 */
[C---:B------:R-:W-:Y:S01]  /*bde0*/  ISETP.GT.AND P2, PT, R64.reuse, 0x1, PT ;  /* 0x000000014000780c */ /* 0x040fe20003f44270 */
[----:B------:R-:W-:Y:S01]  /*bdf0*/  FMUL.FTZ R46, R63, UR4 ;  /* 0x000000043f2e7c20 */ /* 0x000fe20008410000 */
[C---:B------:R-:W-:Y:S02]  /*be00*/  ISETP.GT.AND P3, PT, R64.reuse, 0x8, PT ;  /* 0x000000084000780c */ /* 0x040fe40003f64270 */
[----:B------:R-:W-:Y:S02]  /*be10*/  FSEL R63, R25, -INF , P1 ;  /* 0xff800000193f7808 */ /* 0x000fe40000800000 */
[----:B------:R-:W-:Y:S01]  /*be20*/  FSEL R62, R15, -INF , P2 ;  /* 0xff8000000f3e7808 */ /* 0x000fe20001000000 */
[----:B------:R-:W1:Y:S01]  /*be30*/  MUFU.TANH R74, R74 ;  /* 0x0000004a004a7308 */ /* 0x000e620000002400 */
[----:B------:R-:W-:-:S02]  /*be40*/  ISETP.GT.AND P1, PT, R64, 0x9, PT ;  /* 0x000000094000780c */ /* 0x000fc40003f24270 */
[----:B------:R-:W-:Y:S01]  /*be50*/  FSEL R61, R27, -INF , P3 ;  /* 0xff8000001b3d7808 */ /* 0x000fe20001800000 */
[----:B------:R-:W-:Y:S01]  /*be60*/  FMUL.FTZ R68, R59, UR4 ;  /* 0x000000043b447c20 */ /* 0x000fe20008410000 */
[----:B------:R-:W-:Y:S02]  /*be70*/  ISETP.GT.AND P2, PT, R64, 0x10, PT ;  /* 0x000000104000780c */ /* 0x000fe40003f44270 */
[----:B0-----:R-:W-:Y:S02]  /*be80*/  FMNMX.FTZ R20, R50, R51, !PT ;  /* 0x0000003332147209 */ /* 0x001fe40007810000 */
[----:B------:R-:W-:Y:S01]  /*be90*/  FMNMX.FTZ R50, R63, R62, !PT ;  /* 0x0000003e3f327209 */ /* 0x000fe20007810000 */
[----:B------:R-:W0:Y:S01]  /*bea0*/  MUFU.TANH R75, R75 ;  /* 0x0000004b004b7308 */ /* 0x000e220000002400 */
[----:B------:R-:W-:Y:S02]  /*beb0*/  FSEL R59, R26, -INF , P1 ;  /* 0xff8000001a3b7808 */ /* 0x000fe40000800000 */
[----:B------:R-:W-:Y:S01]  /*bec0*/  FMNMX.FTZ R50, R61, R50, !PT ;  /* 0x000000323d327209 */ /* 0x000fe20007810000 */
[----:B------:R-:W-:Y:S01]  /*bed0*/  FMUL.FTZ R79, R58, UR4 ;  /* 0x000000043a4f7c20 */ /* 0x000fe20008410000 */
[----:B------:R-:W-:-:S02]  /*bee0*/  ISETP.GT.AND P3, PT, R64, 0x11, PT ;  /* 0x000000114000780c */ /* 0x000fc40003f64270 */
[----:B------:R-:W-:Y:S01]  /*bef0*/  FSEL R58, R29, -INF , P2 ;  /* 0xff8000001d3a7808 */ /* 0x000fe20001000000 */
[----:B------:R-:W2:Y:S01]  /*bf00*/  MUFU.TANH R77, R77 ;  /* 0x0000004d004d7308 */ /* 0x000ea20000002400 */
[----:B------:R-:W-:Y:S02]  /*bf10*/  FMNMX.FTZ R15, R59, R50, !PT ;  /* 0x000000323b0f7209 */ /* 0x000fe40007810000 */
[----:B------:R-:W-:Y:S02]  /*bf20*/  ISETP.GT.AND P1, PT, R64, 0x18, PT ;  /* 0x000000184000780c */ /* 0x000fe40003f24270 */
[----:B------:R-:W-:Y:S02]  /*bf30*/  FSEL R57, R73, -INF , P3 ;  /* 0xff80000049397808 */ /* 0x000fe40001800000 */
[----:B------:R-:W-:Y:S01]  /*bf40*/  FMNMX.FTZ R26, R58, R15, !PT ;  /* 0x0000000f3a1a7209 */ /* 0x000fe20007810000 */
[----:B------:R-:W3:Y:S01]  /*bf50*/  MUFU.TANH R76, R76 ;  /* 0x0000004c004c7308 */ /* 0x000ee20000002400 */
[----:B------:R-:W-:-:S02]  /*bf60*/  ISETP.GT.AND P2, PT, R64, 0x19, PT ;  /* 0x000000194000780c */ /* 0x000fc40003f44270 */
[----:B-1----:R-:W-:Y:S02]  /*bf70*/  FSEL R56, R74, -INF , P1 ;  /* 0xff8000004a387808 */ /* 0x002fe40000800000 */
[----:B------:R-:W-:Y:S01]  /*bf80*/  FMNMX.FTZ R15, R57, R26, !PT ;  /* 0x0000001a390f7209 */ /* 0x000fe20007810000 */
[----:B------:R-:W-:Y:S01]  /*bf90*/  FMUL.FTZ R78, R55, UR4 ;  /* 0x00000004374e7c20 */ /* 0x000fe20008410000 */
[----:B------:R-:W-:Y:S01]  /*bfa0*/  ISETP.GT.AND P1, PT, R64, 0x20, PT ;  /* 0x000000204000780c */ /* 0x000fe20003f24270 */
[----:B------:R-:W1:Y:S01]  /*bfb0*/  MUFU.TANH R82, R82 ;  /* 0x0000005200527308 */ /* 0x000e620000002400 */
[----:B0-----:R-:W-:Y:S02]  /*bfc0*/  FSEL R55, R75, -INF , P2 ;  /* 0xff8000004b377808 */ /* 0x001fe40001000000 */
[----:B------:R-:W-:Y:S01]  /*bfd0*/  FMNMX.FTZ R26, R56, R15, !PT ;  /* 0x0000000f381a7209 */ /* 0x000fe20007810000 */
[----:B------:R-:W-:Y:S01]  /*bfe0*/  FMUL.FTZ R81, R54, UR4 ;  /* 0x0000000436517c20 */ /* 0x000fe20008410000 */
[----:B------:R-:W-:-:S02]  /*bff0*/  ISETP.GT.AND P2, PT, R64, 0x21, PT ;  /* 0x000000214000780c */ /* 0x000fc40003f44270 */
[----:B--2---:R-:W-:Y:S01]  /*c000*/  FSEL R54, R77, -INF , P1 ;  /* 0xff8000004d367808 */ /* 0x004fe20000800000 */
[----:B------:R-:W0:Y:S01]  /*c010*/  MUFU.TANH R83, R83 ;  /* 0x0000005300537308 */ /* 0x000e220000002400 */
[----:B------:R-:W-:Y:S02]  /*c020*/  FMNMX.FTZ R15, R55, R26, !PT ;  /* 0x0000001a370f7209 */ /* 0x000fe40007810000 */
[----:B------:R-:W-:Y:S02]  /*c030*/  ISETP.GT.AND P1, PT, R64, 0x28, PT ;  /* 0x000000284000780c */ /* 0x000fe40003f24270 */
[----:B---3--:R-:W-:Y:S02]  /*c040*/  FSEL R53, R76, -INF , P2 ;  /* 0xff8000004c357808 */ /* 0x008fe40001000000 */
[----:B------:R-:W-:Y:S01]  /*c050*/  FMNMX.FTZ R26, R54, R15, !PT ;  /* 0x0000000f361a7209 */ /* 0x000fe20007810000 */
[----:B------:R-:W2:Y:S01]  /*c060*/  MUFU.TANH R80, R80 ;  /* 0x0000005000507308 */ /* 0x000ea20000002400 */
[----:B------:R-:W-:-:S02]  /*c070*/  ISETP.GT.AND P2, PT, R64, 0x29, PT ;  /* 0x000000294000780c */ /* 0x000fc40003f44270 */
[----:B------:R-:W-:Y:S02]  /*c080*/  FSEL R52, R52, -INF , P1 ;  /* 0xff80000034347808 */ /* 0x000fe40000800000 */
[----:B------:R-:W-:-:S03]  /*c090*/  FMNMX.FTZ R15, R53, R26, !PT ;  /* 0x0000001a350f7209 */ /* 0x000fc60007810000 */
[----:B------:R-:W3:Y:S01]  /*c0a0*/  MUFU.TANH R81, R81 ;  /* 0x0000005100517308 */ /* 0x000ee20000002400 */
[----:B------:R-:W-:Y:S02]  /*c0b0*/  ISETP.GT.AND P1, PT, R64, 0x30, PT ;  /* 0x000000304000780c */ /* 0x000fe40003f24270 */
[----:B-1----:R-:W-:Y:S02]  /*c0c0*/  FSEL R51, R82, -INF , P2 ;  /* 0xff80000052337808 */ /* 0x002fe40001000000 */
[----:B------:R-:W-:-:S03]  /*c0d0*/  FMNMX.FTZ R26, R52, R15, !PT ;  /* 0x0000000f341a7209 */ /* 0x000fc60007810000 */
[----:B------:R-:W1:Y:S01]  /*c0e0*/  MUFU.TANH R78, R78 ;  /* 0x0000004e004e7308 */ /* 0x000e620000002400 */
[----:B------:R-:W-:Y:S02]  /*c0f0*/  ISETP.GT.AND P2, PT, R64, 0x31, PT ;  /* 0x000000314000780c */ /* 0x000fe40003f44270 */
[----:B0-----:R-:W-:Y:S02]  /*c100*/  FSEL R15, R83, -INF , P1 ;  /* 0xff800000530f7808 */ /* 0x001fe40000800000 */
[----:B------:R-:W-:-:S03]  /*c110*/  FMNMX.FTZ R26, R51, R26, !PT ;  /* 0x0000001a331a7209 */ /* 0x000fc60007810000 */
[----:B------:R-:W0:Y:S01]  /*c120*/  MUFU.TANH R79, R79 ;  /* 0x0000004f004f7308 */ /* 0x000e220000002400 */
[----:B------:R-:W-:Y:S01]  /*c130*/  FMUL.FTZ R47, R66, UR4 ;  /* 0x00000004422f7c20 */ /* 0x000fe20008410000 */
[----:B------:R-:W-:Y:S01]  /*c140*/  FMUL.FTZ R66, R70, UR4 ;  /* 0x0000000446427c20 */ /* 0x000fe20008410000 */
[----:B------:R-:W-:Y:S01]  /*c150*/  ISETP.GT.AND P1, PT, R64, 0x38, PT ;  /* 0x000000384000780c */ /* 0x000fe20003f24270 */
[----:B------:R-:W-:Y:S01]  /*c160*/  FMUL.FTZ R50, R20, UR46 ;  /* 0x0000002e14327c20 */ /* 0x000fe20008410000 */
[----:B--2---:R-:W-:-:S03]  /*c170*/  FSEL R25, R80, -INF , P2 ;  /* 0xff80000050197808 */ /* 0x004fc60001000000 */
[----:B------:R-:W2:Y:S01]  /*c180*/  MUFU.TANH R68, R68 ;  /* 0x0000004400447308 */ /* 0x000ea20000002400 */
[----:B------:R-:W-:Y:S02]  /*c190*/  FMNMX.FTZ R70, R15, R26, !PT ;  /* 0x0000001a0f467209 */ /* 0x000fe40007810000 */
[----:B------:R-:W-:Y:S02]  /*c1a0*/  FSETP.NEU.FTZ.AND P4, PT, R20, -INF , PT ;  /* 0xff8000001400780b */ /* 0x000fe40003f9d000 */
[----:B------:R-:W-:Y:S02]  /*c1b0*/  ISETP.GT.AND P2, PT, R64, 0x39, PT ;  /* 0x000000394000780c */ /* 0x000fe40003f44270 */
[----:B---3--:R-:W-:Y:S01]  /*c1c0*/  FSEL R26, R81, -INF , P1 ;  /* 0xff800000511a7808 */ /* 0x008fe20000800000 */
[----:B------:R-:W3:Y:S01]  /*c1d0*/  MUFU.TANH R69, R69 ;  /* 0x0000004500457308 */ /* 0x000ee20000002400 */
[----:B------:R-:W-:Y:S02]  /*c1e0*/  FMNMX.FTZ R29, R25, R70, !PT ;  /* 0x00000046191d7209 */ /* 0x000fe40007810000 */
[----:B------:R-:W-:Y:S01]  /*c1f0*/  FSEL R50, R50, RZ, P4 ;  /* 0x000000ff32327208 */ /* 0x000fe20002000000 */
[----:B------:R-:W-:Y:S01]  /*c200*/  FMUL.FTZ R65, R67, UR4 ;  /* 0x0000000443417c20 */ /* 0x000fe20008410000 */
[----:B------:R-:W-:-:S02]  /*c210*/  ISETP.GT.AND P1, PT, R64, 0x40, PT ;  /* 0x000000404000780c */ /* 0x000fc40003f24270 */
[----:B-1----:R-:W-:Y:S01]  /*c220*/  FSEL R27, R78, -INF , P2 ;  /* 0xff8000004e1b7808 */ /* 0x002fe20001000000 */
[----:B------:R-:W1:Y:S01]  /*c230*/  MUFU.TANH R46, R46 ;  /* 0x0000002e002e7308 */ /* 0x000e620000002400 */
[----:B------:R-:W-:Y:S01]  /*c240*/  FMNMX.FTZ R70, R26, R29, !PT ;  /* 0x0000001d1a467209 */ /* 0x000fe20007810000 */
[--C-:B------:R-:W-:Y:S01]  /*c250*/  FFMA.FTZ R154, R45, UR46, -R50.reuse ;  /* 0x0000002e2d9a7c23 */ /* 0x100fe20008010832 */
[----:B------:R-:W-:Y:S01]  /*c260*/  FFMA.FTZ R168, R28, UR46, -R50 ;  /* 0x0000002e1ca87c23 */ /* 0x000fe20008010832 */
[----:B------:R-:W-:Y:S02]  /*c270*/  ISETP.GT.AND P2, PT, R64, 0x41, PT ;  /* 0x000000414000780c */ /* 0x000fe40003f44270 */
[----:B0-----:R-:W-:Y:S02]  /*c280*/  FSEL R28, R79, -INF , P1 ;  /* 0xff8000004f1c7808 */ /* 0x001fe40000800000 */
[----:B------:R-:W0:Y:S01]  /*c290*/  MUFU.TANH R47, R47 ;  /* 0x0000002f002f7308 */ /* 0x000e220000002400 */
[----:B------:R-:W-:-:S02]  /*c2a0*/  FMNMX.FTZ R45, R27, R70, !PT ;  /* 0x000000461b2d7209 */ /* 0x000fc40007810000 */
[----:B--2---:R-:W-:Y:S01]  /*c2b0*/  FSEL R29, R68, -INF , P2 ;  /* 0xff800000441d7808 */ /* 0x004fe20001000000 */
[----:B------:R-:W-:Y:S01]  /*c2c0*/  FMUL.FTZ R175, R71, UR4 ;  /* 0x0000000447af7c20 */ /* 0x000fe20008410000 */
[----:B------:R-:W-:-:S03]  /*c2d0*/  ISETP.GT.AND P1, PT, R64, 0x48, PT ;  /* 0x000000484000780c */ /* 0x000fc60003f24270 */
[----:B------:R-:W2:Y:S01]  /*c2e0*/  MUFU.TANH R65, R65 ;  /* 0x0000004100417308 */ /* 0x000ea20000002400 */
[----:B------:R-:W-:Y:S02]  /*c2f0*/  FMNMX.FTZ R68, R28, R45, !PT ;  /* 0x0000002d1c447209 */ /* 0x000fe40007810000 */
[C---:B------:R-:W-:Y:S02]  /*c300*/  ISETP.GT.AND P2, PT, R64.reuse, 0x49, PT ;  /* 0x000000494000780c */ /* 0x040fe40003f44270 */
[----:B---3--:R-:W-:Y:S02]  /*c310*/  FSEL R45, R69, -INF , P1 ;  /* 0xff800000452d7808 */ /* 0x008fe40000800000 */
[----:B------:R-:W-:Y:S01]  /*c320*/  FMNMX.FTZ R68, R29, R68, !PT ;  /* 0x000000441d447209 */ /* 0x000fe20007810000 */
[----:B------:R-:W3:Y:S01]  /*c330*/  MUFU.TANH R66, R66 ;  /* 0x0000004200427308 */ /* 0x000ee20000002400 */
[----:B------:R-:W-:Y:S01]  /*c340*/  FFMA.FTZ R152, R49, UR46, -R50 ;  /* 0x0000002e31987c23 */ /* 0x000fe20008010832 */
[----:B------:R-:W-:-:S02]  /*c350*/  ISETP.GT.AND P1, PT, R64, 0x50, PT ;  /* 0x000000504000780c */ /* 0x000fc40003f24270 */
[----:B-1----:R-:W-:Y:S02]  /*c360*/  FSEL R46, R46, -INF , P2 ;  /* 0xff8000002e2e7808 */ /* 0x002fe40001000000 */
[----:B------:R-:W-:Y:S02]  /*c370*/  FMNMX.FTZ R49, R45, R68, !PT ;  /* 0x000000442d317209 */ /* 0x000fe40007810000 */
[----:B------:R-:W1:Y:S01]  /*c380*/  MUFU.TANH R175, R175 ;  /* 0x000000af00af7308 */ /* 0x000e620000002400 */
[----:B------:R-:W-:Y:S02]  /*c390*/  ISETP.GT.AND P2, PT, R64, 0x51, PT ;  /* 0x000000514000780c */ /* 0x000fe40003f44270 */
[----:B0-----:R-:W-:Y:S02]  /*c3a0*/  FSEL R47, R47, -INF , P1 ;  /* 0xff8000002f2f7808 */ /* 0x001fe40000800000 */
[----:B------:R-:W-:Y:S01]  /*c3b0*/  FMNMX.FTZ R68, R46, R49, !PT ;  /* 0x000000312e447209 */ /* 0x000fe20007810000 */
[----:B------:R-:W-:Y:S01]  /*c3c0*/  FFMA.FTZ R170, R48, UR46, -R50 ;  /* 0x0000002e30aa7c23 */ /* 0x000fe20008010832 */
[----:B--2---:R-:W-:-:S02]  /*c3d0*/  FSEL R48, R65, -INF , P2 ;  /* 0xff80000041307808 */ /* 0x004fc40001000000 */
[C---:B------:R-:W-:Y:S02]  /*c3e0*/  ISETP.GT.AND P1, PT, R64.reuse, 0x58, PT ;  /* 0x000000584000780c */ /* 0x040fe40003f24270 */
[----:B------:R-:W-:Y:S02]  /*c3f0*/  FMNMX.FTZ R65, R47, R68, !PT ;  /* 0x000000442f417209 */ /* 0x000fe40007810000 */
[----:B------:R-:W-:Y:S02]  /*c400*/  ISETP.GT.AND P2, PT, R64, 0x59, PT ;  /* 0x000000594000780c */ /* 0x000fe40003f44270 */
[----:B---3--:R-:W-:Y:S02]  /*c410*/  FSEL R49, R66, -INF , P1 ;  /* 0xff80000042317808 */ /* 0x008fe40000800000 */
[----:B------:R-:W-:Y:S02]  /*c420*/  FMNMX.FTZ R64, R48, R65, !PT ;  /* 0x0000004130407209 */ /* 0x000fe40007810000 */
[----:B-1----:R-:W-:-:S02]  /*c430*/  FSEL R175, R175, -INF , P2 ;  /* 0xff800000afaf7808 */ /* 0x002fc40001000000 */
[----:B------:R-:W-:-:S04]  /*c440*/  FMNMX.FTZ R64, R49, R64, !PT ;  /* 0x0000004031407209 */ /* 0x000fc80007810000 */
[----:B------:R-:W-:-:S05]  /*c450*/  FMNMX.FTZ R64, R175, R64, !PT ;  /* 0x00000040af407209 */ /* 0x000fca0007810000 */
[----:B------:R-:W0:Y:S01]  /*c460*/  SHFL.BFLY PT, R65, R64, 0x2, 0x1f ;  /* 0x0c401f0040417f89 */ /* 0x000e2200000e0000 */
[--C-:B------:R-:W-:Y:S01]  /*c470*/  FFMA.FTZ R162, R40, UR46, -R50.reuse ;  /* 0x0000002e28a27c23 */ /* 0x100fe20008010832 */
[----:B------:R-:W-:Y:S01]  /*c480*/  FFMA.FTZ R160, R41, UR46, -R50 ;  /* 0x0000002e29a07c23 */ /* 0x000fe20008010832 */
[----:B0-----:R-:W-:-:S05]  /*c490*/  FMNMX.FTZ R40, R64, R65, !PT ;  /* 0x0000004140287209 */ /* 0x001fca0007810000 */
[----:B------:R-:W0:Y:S01]  /*c4a0*/  SHFL.BFLY PT, R41, R40, 0x1, 0x1f ;  /* 0x0c201f0028297f89 */ /* 0x000e2200000e0000 */
[--C-:B------:R-:W-:Y:S01]  /*c4b0*/  FFMA.FTZ R166, R60, UR46, -R50.reuse ;  /* 0x0000002e3ca67c23 */ /* 0x100fe20008010832 */
[--C-:B------:R-:W-:Y:S01]  /*c4c0*/  FFMA.FTZ R44, R44, UR46, -R50.reuse ;  /* 0x0000002e2c2c7c23 */ /* 0x100fe20008010832 */
[----:B------:R-:W-:Y:S01]  /*c4d0*/  MUFU.EX2 R152, R152 ;  /* 0x0000009800987308 */ /* 0x000fe20000000800 */
[----:B------:R-:W-:-:S07]  /*c4e0*/  FFMA.FTZ R43, R43, UR46, -R50 ;  /* 0x0000002e2b2b7c23 */ /* 0x000fce0008010832 */
[----:B------:R-:W1:Y:S01]  /*c4f0*/  MUFU.EX2 R44, R44 ;  /* 0x0000002c002c7308 */ /* 0x000e620000000800 */
[----:B0-----:R-:W-:-:S04]  /*c500*/  FMNMX.FTZ R176, R40, R41, !PT ;  /* 0x0000002928b07209 */ /* 0x001fc80007810000 */
[C---:B------:R-:W-:Y:S01]  /*c510*/  FSETP.NEU.FTZ.AND P1, PT, R176.reuse, -INF , PT ;  /* 0xff800000b000780b */ /* 0x040fe20003f3d000 */
[----:B------:R-:W-:-:S05]  /*c520*/  FMUL.FTZ R60, R176, UR46 ;  /* 0x0000002eb03c7c20 */ /* 0x000fca0008410000 */
[----:B------:R-:W-:Y:S01]  /*c530*/  FSEL R60, R60, RZ, P1 ;  /* 0x000000ff3c3c7208 */ /* 0x000fe20000800000 */
[----:B------:R-:W-:Y:S01]  /*c540*/  MUFU.EX2 R154, R154 ;  /* 0x0000009a009a7308 */ /* 0x000fe20000000800 */
[----:B------:R-:W-:-:S03]  /*c550*/  FFMA.FTZ R172, R35, UR46, -R50 ;  /* 0x0000002e23ac7c23 */ /* 0x000fc60008010832 */
[--C-:B------:R-:W-:Y:S01]  /*c560*/  FFMA.FTZ R153, R63, UR46, -R60.reuse ;  /* 0x0000002e3f997c23 */ /* 0x100fe2000801083c */
[----:B------:R-:W-:Y:S01]  /*c570*/  FFMA.FTZ R41, R62, UR46, -R60 ;  /* 0x0000002e3e297c23 */ /* 0x000fe2000801083c */
[----:B------:R-:W-:Y:S01]  /*c580*/  FFMA.FTZ R158, R37, UR46, -R50 ;  /* 0x0000002e259e7c23 */ /* 0x000fe20008010832 */
[--C-:B------:R-:W-:Y:S01]  /*c590*/  FFMA.FTZ R155, R61, UR46, -R60.reuse ;  /* 0x0000002e3d9b7c23 */ /* 0x100fe2000801083c */
[----:B------:R-:W-:Y:S01]  /*c5a0*/  MUFU.EX2 R43, R43 ;  /* 0x0000002b002b7308 */ /* 0x000fe20000000800 */
[----:B------:R-:W-:Y:S01]  /*c5b0*/  FFMA.FTZ R35, R53, UR46, -R60 ;  /* 0x0000002e35237c23 */ /* 0x000fe2000801083c */
[----:B------:R-:W-:Y:S01]  /*c5c0*/  FFMA.FTZ R174, R24, UR46, -R50 ;  /* 0x0000002e18ae7c23 */ /* 0x000fe20008010832 */
[----:B------:R-:W-:Y:S01]  /*c5d0*/  FFMA.FTZ R37, R55, UR46, -R60 ;  /* 0x0000002e37257c23 */ /* 0x000fe2000801083c */
[----:B------:R-:W-:Y:S02]  /*c5e0*/  IMAD.U32 R53, RZ, RZ, UR37 ;  /* 0x00000025ff357e24 */ /* 0x000fe4000f8e00ff */
[----:B------:R-:W-:Y:S01]  /*c5f0*/  FFMA.FTZ R42, R42, UR46, -R50 ;  /* 0x0000002e2a2a7c23 */ /* 0x000fe20008010832 */
[----:B------:R-:W-:Y:S01]  /*c600*/  IADD3 R24, R14, 0x32440, RZ ;  /* 0x000324400e187810 */ /* 0x000fe20007ffe0ff */
[----:B------:R-:W-:Y:S01]  /*c610*/  FFMA.FTZ R55, R25, UR46, -R60 ;  /* 0x0000002e19377c23 */ /* 0x000fe2000801083c */
[----:B------:R-:W-:Y:S01]  /*c620*/  MUFU.EX2 R153, R153 ;  /* 0x0000009900997308 */ /* 0x000fe20000000800 */
[----:B------:R-:W-:-:S02]  /*c630*/  IMAD.MOV.U32 R25, RZ, RZ, 0x40000040 ;  /* 0x40000040ff197424 */ /* 0x000fc400078e00ff */
[----:B------:R-:W-:Y:S01]  /*c640*/  FFMA.FTZ R40, R59, UR46, -R60 ;  /* 0x0000002e3b287c23 */ /* 0x000fe2000801083c */
[----:B------:R-:W-:Y:S01]  /*c650*/  ULOP3.LUT UR39, UR39, 0x3000000, URZ, 0xfc, !UPT ;  /* 0x0300000027277892 */ /* 0x000fe2000f8efc3f */
[----:B------:R-:W-:-:S03]  /*c660*/  PRMT R24, R53, 0x654, R24 ;  /* 0x0000065435187816 */ /* 0x000fc60000000018 */
[----:B------:R-:W0:Y:S01]  /*c670*/  MUFU.EX2 R41, R41 ;  /* 0x0000002900297308 */ /* 0x000e220000000800 */
[--C-:B------:R-:W-:Y:S01]  /*c680*/  FFMA.FTZ R171, R56, UR46, -R60.reuse ;  /* 0x0000002e38ab7c23 */ /* 0x100fe2000801083c */
[----:B------:R-:W-:Y:S02]  /*c690*/  IMAD.MOV.U32 R53, RZ, RZ, 0xc00 ;  /* 0x00000c00ff357424 */ /* 0x000fe400078e00ff */
[--C-:B------:R-:W-:Y:S01]  /*c6a0*/  FFMA.FTZ R169, R58, UR46, -R60.reuse ;  /* 0x0000002e3aa97c23 */ /* 0x100fe2000801083c */
[----:B------:R-:W-:-:S03]  /*c6b0*/  FFMA.FTZ R56, R51, UR46, -R60 ;  /* 0x0000002e33387c23 */ /* 0x000fc6000801083c */
[----:B------:R-:W2:Y:S01]  /*c6c0*/  MUFU.EX2 R168, R168 ;  /* 0x000000a800a87308 */ /* 0x000ea20000000800 */
[----:B------:R-:W-:Y:S01]  /*c6d0*/  R2UR UR7, R25 ;  /* 0x00000000190772ca */ /* 0x000fe200000e0000 */
[----:B-1----:R-:W-:Y:S01]  /*c6e0*/  FADD.FTZ R25, R152, R44 ;  /* 0x0000002c98197221 */ /* 0x002fe20000010000 */
[--C-:B------:R-:W-:Y:S01]  /*c6f0*/  FFMA.FTZ R38, R38, UR46, -R50.reuse ;  /* 0x0000002e26267c23 */ /* 0x100fe20008010832 */
[----:B------:R1:W-:Y:S04]  /*c700*/  SYNCS.ARRIVE.TRANS64.RED.A1T0 RZ, [R24+URZ], RZ ;  /* 0x000000ff18ff79a7 */ /* 0x0003e8000810043f */
[----:B------:R-:W3:Y:S01]  /*c710*/  MUFU.EX2 R155, R155 ;  /* 0x0000009b009b7308 */ /* 0x000ee20000000800 */
[--C-:B------:R-:W-:Y:S01]  /*c720*/  FFMA.FTZ R164, R72, UR46, -R50.reuse ;  /* 0x0000002e48a47c23 */ /* 0x100fe20008010832 */
[--C-:B------:R-:W-:Y:S01]  /*c730*/  FFMA.FTZ R36, R36, UR46, -R50.reuse ;  /* 0x0000002e24247c23 */ /* 0x100fe20008010832 */
[--C-:B------:R-:W-:Y:S01]  /*c740*/  FFMA.FTZ R34, R34, UR46, -R50.reuse ;  /* 0x0000002e22227c23 */ /* 0x100fe20008010832 */
[--C-:B------:R-:W-:Y:S01]  /*c750*/  FFMA.FTZ R33, R33, UR46, -R50.reuse ;  /* 0x0000002e21217c23 */ /* 0x100fe20008010832 */
[----:B------:R-:W-:-:S03]  /*c760*/  FFMA.FTZ R31, R31, UR46, -R50 ;  /* 0x0000002e1f1f7c23 */ /* 0x000fc60008010832 */
[----:B------:R-:W4:Y:S01]  /*c770*/  MUFU.EX2 R42, R42 ;  /* 0x0000002a002a7308 */ /* 0x000f220000000800 */
[--C-:B------:R-:W-:Y:S01]  /*c780*/  FFMA.FTZ R156, R39, UR46, -R50.reuse ;  /* 0x0000002e279c7c23 */ /* 0x100fe20008010832 */
[--C-:B------:R-:W-:Y:S01]  /*c790*/  FFMA.FTZ R30, R30, UR46, -R50.reuse ;  /* 0x0000002e1e1e7c23 */ /* 0x100fe20008010832 */
[--C-:B------:R-:W-:Y:S01]  /*c7a0*/  FFMA.FTZ R3, R3, UR46, -R50.reuse ;  /* 0x0000002e03037c23 */ /* 0x100fe20008010832 */
[--C-:B------:R-:W-:Y:S01]  /*c7b0*/  FFMA.FTZ R0, R0, UR46, -R50.reuse ;  /* 0x0000002e00007c23 */ /* 0x100fe20008010832 */
[----:B------:R-:W-:Y:S01]  /*c7c0*/  FFMA.FTZ R32, R32, UR46, -R50 ;  /* 0x0000002e20207c23 */ /* 0x000fe20008010832 */
[----:B-1----:R-:W-:Y:S02]  /*c7d0*/  IMAD R24, R18, R53, UR39 ;  /* 0x0000002712187e24 */ /* 0x002fe4000f8e0235 */
[----:B------:R-:W1:Y:S01]  /*c7e0*/  MUFU.EX2 R40, R40 ;  /* 0x0000002800287308 */ /* 0x000e620000000800 */
[--C-:B------:R-:W-:Y:S01]  /*c7f0*/  FFMA.FTZ R39, R57, UR46, -R60.reuse ;  /* 0x0000002e39277c23 */ /* 0x100fe2000801083c */
[--C-:B------:R-:W-:Y:S01]  /*c800*/  FFMA.FTZ R165, R54, UR46, -R60.reuse ;  /* 0x0000002e36a57c23 */ /* 0x100fe2000801083c */
[--C-:B------:R-:W-:Y:S01]  /*c810*/  FFMA.FTZ R163, R26, UR46, -R60.reuse ;  /* 0x0000002e1aa37c23 */ /* 0x100fe2000801083c */
[----:B------:R-:W-:Y:S01]  /*c820*/  FFMA.FTZ R54, R27, UR46, -R60 ;  /* 0x0000002e1b367c23 */ /* 0x000fe2000801083c */
[----:B------:R-:W-:-:S03]  /*c830*/  VIADD R26, R24, 0x80 ;  /* 0x00000080181a7836 */ /* 0x000fc60000000000 */
[----:B------:R-:W5:Y:S01]  /*c840*/  MUFU.EX2 R170, R170 ;  /* 0x000000aa00aa7308 */ /* 0x000f620000000800 */
[----:B------:R-:W-:Y:S02]  /*c850*/  IMAD.MOV.U32 R27, RZ, RZ, 0x40000040 ;  /* 0x40000040ff1b7424 */ /* 0x000fe400078e00ff */
[----:B------:R-:W-:-:S05]  /*c860*/  FFMA.FTZ R53, R29, UR46, -R60 ;  /* 0x0000002e1d357c23 */ /* 0x000fca000801083c */
[----:B------:R2:W-:Y:S01]  /*c870*/  MUFU.EX2 R50, R56 ;  /* 0x0000003800327308 */ /* 0x0005e20000000800 */
[----:B------:R-:W-:Y:S01]  /*c880*/  FFMA.FTZ R51, R46, UR46, -R60 ;  /* 0x0000002e2e337c23 */ /* 0x000fe2000801083c */
[----:B0-----:R-:W-:-:S06]  /*c890*/  FADD.FTZ R46, R153, R41 ;  /* 0x00000029992e7221 */ /* 0x001fcc0000010000 */
[----:B------:R-:W0:Y:S01]  /*c8a0*/  MUFU.EX2 R169, R169 ;  /* 0x000000a900a97308 */ /* 0x000e220000000800 */
[----:B--2---:R-:W-:Y:S01]  /*c8b0*/  FADD.FTZ R56, R154, R25 ;  /* 0x000000199a387221 */ /* 0x004fe20000010000 */
[----:B------:R-:W-:-:S03]  /*c8c0*/  R2UR UR10, R26 ;  /* 0x000000001a0a72ca */ /* 0x000fc600000e0000 */
[----:B------:R-:W-:-:S03]  /*c8d0*/  FADD.FTZ R29, R43, R56 ;  /* 0x000000382b1d7221 */ /* 0x000fc60000010000 */
[----:B------:R-:W2:Y:S01]  /*c8e0*/  MUFU.EX2 R38, R38 ;  /* 0x0000002600267308 */ /* 0x000ea20000000800 */
[C---:B------:R-:W-:Y:S01]  /*c8f0*/  R2UR UR11, R27.reuse ;  /* 0x000000001b0b72ca */ /* 0x040fe200000e0000 */
[----:B------:R-:W-:Y:S01]  /*c900*/  VIADD R26, R24, 0x100 ;  /* 0x00000100181a7836 */ /* 0x000fe20000000000 */
[----:B------:R-:W-:Y:S01]  /*c910*/  R2UR UR15, R27 ;  /* 0x000000001b0f72ca */ /* 0x000fe200000e0000 */
[----:B------:R-:W-:-:S04]  /*c920*/  FADD.FTZ R27, R168, R29 ;  /* 0x0000001da81b7221 */ /* 0x000fc80000010000 */
[----:B------:R-:W2:Y:S01]  /*c930*/  MUFU.EX2 R39, R39 ;  /* 0x0000002700277308 */ /* 0x000ea20000000800 */
[----:B---3--:R-:W-:Y:S01]  /*c940*/  FADD.FTZ R25, R155, R46 ;  /* 0x0000002e9b197221 */ /* 0x008fe20000010000 */
[----:B------:R-:W-:Y:S01]  /*c950*/  FFMA.FTZ R157, R28, UR46, -R60 ;  /* 0x0000002e1c9d7c23 */ /* 0x000fe2000801083c */
[----:B------:R-:W-:Y:S02]  /*c960*/  VIADD R28, R24, 0x180 ;  /* 0x00000180181c7836 */ /* 0x000fe40000000000 */
[----:B----4-:R-:W-:-:S03]  /*c970*/  FADD.FTZ R27, R42, R27 ;  /* 0x0000001b2a1b7221 */ /* 0x010fc60000010000 */
[----:B------:R-:W3:Y:S01]  /*c980*/  MUFU.EX2 R171, R171 ;  /* 0x000000ab00ab7308 */ /* 0x000ee20000000800 */
[----:B------:R-:W-:Y:S01]  /*c990*/  R2UR UR14, R26 ;  /* 0x000000001a0e72ca */ /* 0x000fe200000e0000 */
[----:B-1----:R-:W-:-:S06]  /*c9a0*/  FADD.FTZ R26, R40, R25 ;  /* 0x00000019281a7221 */ /* 0x002fcc0000010000 */
[----:B------:R-:W1:Y:S01]  /*c9b0*/  MUFU.EX2 R164, R164 ;  /* 0x000000a400a47308 */ /* 0x000e620000000800 */
[----:B-----5:R-:W-:Y:S01]  /*c9c0*/  FADD.FTZ R27, R170, R27 ;  /* 0x0000001baa1b7221 */ /* 0x020fe20000010000 */
[----:B------:R-:W-:Y:S01]  /*c9d0*/  R2UR UR18, R28 ;  /* 0x000000001c1272ca */ /* 0x000fe200000e0000 */
[----:B0-----:R-:W-:-:S05]  /*c9e0*/  FADD.FTZ R28, R169, R26 ;  /* 0x0000001aa91c7221 */ /* 0x001fca0000010000 */
[----:B------:R-:W0:Y:S01]  /*c9f0*/  MUFU.EX2 R37, R37 ;  /* 0x0000002500257308 */ /* 0x000e220000000800 */
[----:B------:R-:W-:Y:S01]  /*ca00*/  FFMA.FTZ R167, R52, UR46, -R60 ;  /* 0x0000002e34a77c23 */ /* 0x000fe2000801083c */
[----:B--2---:R-:W-:-:S06]  /*ca10*/  FADD.FTZ R25, R38, R27 ;  /* 0x0000001b26197221 */ /* 0x004fcc0000010000 */
[----:B------:R-:W2:Y:S01]  /*ca20*/  MUFU.EX2 R36, R36 ;  /* 0x0000002400247308 */ /* 0x000ea20000000800 */
[----:B------:R-:W-:Y:S02]  /*ca30*/  IMAD.MOV.U32 R27, RZ, RZ, 0x40000040 ;  /* 0x40000040ff1b7424 */ /* 0x000fe400078e00ff */
[----:B------:R-:W-:-:S05]  /*ca40*/  FADD.FTZ R28, R39, R28 ;  /* 0x0000001c271c7221 */ /* 0x000fca0000010000 */
[----:B------:R-:W4:Y:S08]  /*ca50*/  MUFU.EX2 R165, R165 ;  /* 0x000000a500a57308 */ /* 0x000f300000000800 */
[----:B------:R-:W5:Y:S01]  /*ca60*/  MUFU.EX2 R166, R166 ;  /* 0x000000a600a67308 */ /* 0x000f620000000800 */
[----:B---3--:R-:W-:Y:S01]  /*ca70*/  FADD.FTZ R28, R171, R28 ;  /* 0x0000001cab1c7221 */ /* 0x008fe20000010000 */
[----:B------:R-:W-:-:S06]  /*ca80*/  R2UR UR23, R27 ;  /* 0x000000001b1772ca */ /* 0x000fcc00000e0000 */
[----:B------:R-:W3:Y:S01]  /*ca90*/  MUFU.EX2 R35, R35 ;  /* 0x0000002300237308 */ /* 0x000ee20000000800 */
[----:B------:R-:W-:Y:S01]  /*caa0*/  FFMA.FTZ R161, R15, UR46, -R60 ;  /* 0x0000002e0fa17c23 */ /* 0x000fe2000801083c */
[----:B-1----:R-:W-:-:S06]  /*cab0*/  FADD.FTZ R27, R164, R25 ;  /* 0x00000019a41b7221 */ /* 0x002fcc0000010000 */
[----:B------:R-:W1:Y:S01]  /*cac0*/  MUFU.EX2 R34, R34 ;  /* 0x0000002200227308 */ /* 0x000e620000000800 */
[----:B0-----:R-:W-:Y:S01]  /*cad0*/  FADD.FTZ R28, R37, R28 ;  /* 0x0000001c251c7221 */ /* 0x001fe20000010000 */
[----:B--2---:R-:W-:-:S06]  /*cae0*/  FADD.FTZ R27, R36, R27 ;  /* 0x0000001b241b7221 */ /* 0x004fcc0000010000 */
[----:B------:R-:W0:Y:S08]  /*caf0*/  MUFU.EX2 R167, R167 ;  /* 0x000000a700a77308 */ /* 0x000e300000000800 */
[----:B------:R-:W2:Y:S01]  /*cb00*/  MUFU.EX2 R160, R160 ;  /* 0x000000a000a07308 */ /* 0x000ea20000000800 */
[----:B----4-:R-:W-:Y:S01]  /*cb10*/  FADD.FTZ R28, R165, R28 ;  /* 0x0000001ca51c7221 */ /* 0x010fe20000010000 */
[----:B-----5:R-:W-:-:S06]  /*cb20*/  FADD.FTZ R27, R166, R27 ;  /* 0x0000001ba61b7221 */ /* 0x020fcc0000010000 */
[----:B------:R-:W4:Y:S01]  /*cb30*/  MUFU.EX2 R33, R33 ;  /* 0x0000002100217308 */ /* 0x000f220000000800 */
[----:B------:R-:W-:Y:S01]  /*cb40*/  FFMA.FTZ R52, R45, UR46, -R60 ;  /* 0x0000002e2d347c23 */ /* 0x000fe2000801083c */
[----:B------:R-:W-:Y:S02]  /*cb50*/  IMAD.MOV.U32 R25, RZ, RZ, 0x40000040 ;  /* 0x40000040ff197424 */ /* 0x000fe400078e00ff */
[----:B---3--:R-:W-:Y:S01]  /*cb60*/  FADD.FTZ R28, R35, R28 ;  /* 0x0000001c231c7221 */ /* 0x008fe20000010000 */
[----:B------:R-:W-:-:S03]  /*cb70*/  VIADD R26, R24, 0x200 ;  /* 0x00000200181a7836 */ /* 0x000fc60000000000 */
[----:B------:R-:W3:Y:S01]  /*cb80*/  MUFU.EX2 R161, R161 ;  /* 0x000000a100a17308 */ /* 0x000ee20000000800 */
[----:B------:R-:W-:Y:S01]  /*cb90*/  R2UR UR6, R24 ;  /* 0x00000000180672ca */ /* 0x000fe200000e0000 */
[----:B-1----:R-:W-:-:S06]  /*cba0*/  FADD.FTZ R27, R34, R27 ;  /* 0x0000001b221b7221 */ /* 0x002fcc0000010000 */
[----:B------:R-:W1:Y:S01]  /*cbb0*/  MUFU.EX2 R162, R162 ;  /* 0x000000a200a27308 */ /* 0x000e620000000800 */
[----:B------:R-:W-:Y:S01]  /*cbc0*/  VIADD R24, R24, 0x280 ;  /* 0x0000028018187836 */ /* 0x000fe20000000000 */
[----:B------:R-:W-:Y:S01]  /*cbd0*/  R2UR UR27, R25 ;  /* 0x00000000191b72ca */ /* 0x000fe200000e0000 */
[----:B0-----:R-:W-:-:S05]  /*cbe0*/  FADD.FTZ R25, R167, R28 ;  /* 0x0000001ca7197221 */ /* 0x001fca0000010000 */
[----:B------:R-:W0:Y:S01]  /*cbf0*/  MUFU.EX2 R45, R55 ;  /* 0x00000037002d7308 */ /* 0x000e220000000800 */
[----:B------:R-:W-:Y:S01]  /*cc00*/  R2UR UR22, R26 ;  /* 0x000000001a1672ca */ /* 0x000fe200000e0000 */
[----:B--2---:R-:W-:-:S06]  /*cc10*/  FADD.FTZ R26, R160, R27 ;  /* 0x0000001ba01a7221 */ /* 0x004fcc0000010000 */
[----:B------:R-:W2:Y:S01]  /*cc20*/  MUFU.EX2 R31, R31 ;  /* 0x0000001f001f7308 */ /* 0x000ea20000000800 */
[----:B------:R-:W-:Y:S01]  /*cc30*/  R2UR UR26, R24 ;  /* 0x00000000181a72ca */ /* 0x000fe200000e0000 */
[----:B------:R-:W-:-:S06]  /*cc40*/  FADD.FTZ R24, R50, R25 ;  /* 0x0000001932187221 */ /* 0x000fcc0000010000 */
[----:B------:R-:W5:Y:S01]  /*cc50*/  MUFU.EX2 R163, R163 ;  /* 0x000000a300a37308 */ /* 0x000f620000000800 */
[----:B----4-:R-:W-:-:S07]  /*cc60*/  FADD.FTZ R25, R33, R26 ;  /* 0x0000001a21197221 */ /* 0x010fce0000010000 */
[----:B------:R-:W4:Y:S01]  /*cc70*/  MUFU.EX2 R156, R156 ;  /* 0x0000009c009c7308 */ /* 0x000f220000000800 */
[----:B---3--:R-:W-:Y:S01]  /*cc80*/  FADD.FTZ R24, R161, R24 ;  /* 0x00000018a1187221 */ /* 0x008fe20000010000 */
[----:B-1----:R-:W-:-:S06]  /*cc90*/  FADD.FTZ R26, R162, R25 ;  /* 0x00000019a21a7221 */ /* 0x002fcc0000010000 */
[----:B------:R-:W1:Y:S08]  /*cca0*/  MUFU.EX2 R46, R54 ;  /* 0x00000036002e7308 */ /* 0x000e700000000800 */
[----:B------:R-:W3:Y:S01]  /*ccb0*/  MUFU.EX2 R30, R30 ;  /* 0x0000001e001e7308 */ /* 0x000ee20000000800 */
[----:B0-----:R-:W-:Y:S01]  /*ccc0*/  FADD.FTZ R24, R45, R24 ;  /* 0x000000182d187221 */ /* 0x001fe20000010000 */
[----:B--2---:R-:W-:-:S06]  /*ccd0*/  FADD.FTZ R27, R31, R26 ;  /* 0x0000001a1f1b7221 */ /* 0x004fcc0000010000 */
[----:B------:R-:W0:Y:S08]  /*cce0*/  MUFU.EX2 R157, R157 ;  /* 0x0000009d009d7308 */ /* 0x000e300000000800 */
[----:B------:R-:W2:Y:S01]  /*ccf0*/  MUFU.EX2 R158, R158 ;  /* 0x0000009e009e7308 */ /* 0x000ea20000000800 */
[----:B-----5:R-:W-:Y:S01]  /*cd00*/  FADD.FTZ R25, R163, R24 ;  /* 0x00000018a3197221 */ /* 0x020fe20000010000 */
[----:B------:R-:W-:-:S06]  /*cd10*/  FFMA.FTZ R47, R47, UR46, -R60 ;  /* 0x0000002e2f2f7c23 */ /* 0x000fcc000801083c */
[----:B------:R-:W5:Y:S01]  /*cd20*/  MUFU.EX2 R53, R53 ;  /* 0x0000003500357308 */ /* 0x000f620000000800 */
[----:B----4-:R-:W-:-:S07]  /*cd30*/  FADD.FTZ R27, R156, R27 ;  /* 0x0000001b9c1b7221 */ /* 0x010fce0000010000 */
[----:B------:R-:W4:Y:S01]  /*cd40*/  MUFU.EX2 R3, R3 ;  /* 0x0000000300037308 */ /* 0x000f220000000800 */
[----:B-1----:R-:W-:Y:S01]  /*cd50*/  FADD.FTZ R24, R46, R25 ;  /* 0x000000192e187221 */ /* 0x002fe20000010000 */
[----:B---3--:R-:W-:-:S06]  /*cd60*/  FADD.FTZ R27, R30, R27 ;  /* 0x0000001b1e1b7221 */ /* 0x008fcc0000010000 */
[----:B------:R-:W1:Y:S01]  /*cd70*/  MUFU.EX2 R52, R52 ;  /* 0x0000003400347308 */ /* 0x000e620000000800 */
[----:B------:R-:W-:-:S07]  /*cd80*/  FFMA.FTZ R48, R48, UR46, -R60 ;  /* 0x0000002e30307c23 */ /* 0x000fce000801083c */
[----:B------:R-:W3:Y:S01]  /*cd90*/  MUFU.EX2 R172, R172 ;  /* 0x000000ac00ac7308 */ /* 0x000ee20000000800 */
[----:B------:R-:W-:Y:S01]  /*cda0*/  MOV R29, 0x40000040 ;  /* 0x40000040001d7802 */ /* 0x000fe20000000f00 */
[----:B0-----:R-:W-:-:S06]  /*cdb0*/  FADD.FTZ R24, R157, R24 ;  /* 0x000000189d187221 */ /* 0x001fcc0000010000 */
[----:B------:R-:W0:Y:S01]  /*cdc0*/  MUFU.EX2 R51, R51 ;  /* 0x0000003300337308 */ /* 0x000e220000000800 */
[----:B--2---:R-:W-:-:S07]  /*cdd0*/  FADD.FTZ R26, R158, R27 ;  /* 0x0000001b9e1a7221 */ /* 0x004fce0000010000 */
[----:B------:R-:W2:Y:S01]  /*cde0*/  MUFU.EX2 R0, R0 ;  /* 0x0000000000007308 */ /* 0x000ea20000000800 */
[----:B------:R-:W-:Y:S01]  /*cdf0*/  R2UR UR19, R29 ;  /* 0x000000001d1372ca */ /* 0x000fe200000e0000 */
[----:B-----5:R-:W-:-:S06]  /*ce00*/  FADD.FTZ R27, R53, R24 ;  /* 0x00000018351b7221 */ /* 0x020fcc0000010000 */
[----:B------:R-:W5:Y:S01]  /*ce10*/  MUFU.EX2 R47, R47 ;  /* 0x0000002f002f7308 */ /* 0x000f620000000800 */
[----:B----4-:R-:W-:-:S07]  /*ce20*/  FADD.FTZ R29, R3, R26 ;  /* 0x0000001a031d7221 */ /* 0x010fce0000010000 */
[----:B------:R-:W4:Y:S01]  /*ce30*/  MUFU.EX2 R174, R174 ;  /* 0x000000ae00ae7308 */ /* 0x000f220000000800 */
[----:B-1----:R-:W-:Y:S01]  /*ce40*/  FADD.FTZ R24, R52, R27 ;  /* 0x0000001b34187221 */ /* 0x002fe20000010000 */
[----:B---3--:R-:W-:-:S06]  /*ce50*/  FADD.FTZ R29, R172, R29 ;  /* 0x0000001dac1d7221 */ /* 0x008fcc0000010000 */
[----:B------:R-:W1:Y:S01]  /*ce60*/  MUFU.EX2 R48, R48 ;  /* 0x0000003000307308 */ /* 0x000e620000000800 */
[----:B0-----:R-:W-:-:S07]  /*ce70*/  FADD.FTZ R24, R51, R24 ;  /* 0x0000001833187221 */ /* 0x001fce0000010000 */
[----:B------:R-:W0:Y:S01]  /*ce80*/  MUFU.EX2 R25, R32 ;  /* 0x0000002000197308 */ /* 0x000e220000000800 */
[----:B--2---:R-:W-:Y:S01]  /*ce90*/  FADD.FTZ R29, R0, R29 ;  /* 0x0000001d001d7221 */ /* 0x004fe20000010000 */
[----:B------:R-:W-:Y:S01]  /*cea0*/  F2FP.F16.F32.PACK_AB R158, R3, R158 ;  /* 0x0000009e039e723e */ /* 0x000fe200000000ff */
[----:B-----5:R-:W-:Y:S02]  /*ceb0*/  FADD.FTZ R3, R47, R24 ;  /* 0x000000182f037221 */ /* 0x020fe40000010000 */
[----:B----4-:R-:W-:Y:S01]  /*cec0*/  FADD.FTZ R24, R174, R29 ;  /* 0x0000001dae187221 */ /* 0x010fe20000010000 */
[----:B------:R-:W-:Y:S02]  /*ced0*/  F2FP.F16.F32.PACK_AB R152, R44, R152 ;  /* 0x000000982c98723e */ /* 0x000fe400000000ff */
[----:B------:R-:W-:Y:S02]  /*cee0*/  F2FP.F16.F32.PACK_AB R154, R43, R154 ;  /* 0x0000009a2b9a723e */ /* 0x000fe400000000ff */
[----:B------:R-:W-:-:S02]  /*cef0*/  F2FP.F16.F32.PACK_AB R153, R41, R153 ;  /* 0x000000992999723e */ /* 0x000fc400000000ff */
[----:B------:R-:W-:Y:S02]  /*cf00*/  F2FP.F16.F32.PACK_AB R155, R40, R155 ;  /* 0x0000009b289b723e */ /* 0x000fe400000000ff */
[----:B------:R-:W-:Y:S01]  /*cf10*/  F2FP.F16.F32.PACK_AB R172, R0, R172 ;  /* 0x000000ac00ac723e */ /* 0x000fe200000000ff */
[----:B-1----:R-:W-:Y:S01]  /*cf20*/  FADD.FTZ R0, R48, R3 ;  /* 0x0000000330007221 */ /* 0x002fe20000010000 */
[--C-:B------:R-:W-:Y:S01]  /*cf30*/  FFMA.FTZ R15, R49, UR46, -R60.reuse ;  /* 0x0000002e310f7c23 */ /* 0x100fe2000801083c */
[----:B------:R-:W-:Y:S01]  /*cf40*/  FFMA.FTZ R175, R175, UR46, -R60 ;  /* 0x0000002eafaf7c23 */ /* 0x000fe2000801083c */
[----:B------:R-:W-:Y:S01]  /*cf50*/  F2FP.F16.F32.PACK_AB R168, R42, R168 ;  /* 0x000000a82aa8723e */ /* 0x000fe200000000ff */
[----:B0-----:R-:W-:Y:S01]  /*cf60*/  FADD.FTZ R3, R25, R24 ;  /* 0x0000001819037221 */ /* 0x001fe20000010000 */
        /* <DEDUP_REMOVED lines=16> */
[----:B------:R0:W-:Y:S06]  /*d070*/  BAR.SYNC.DEFER_BLOCKING R86, 0x100 ;  /* 0x000400560000751d */ /* 0x0001ec0000010000 */
        /* <DEDUP_REMOVED lines=14> */
[----:B------:R-:W0:Y:S08]  /*d160*/  MUFU.EX2 R15, R15 ;  /* 0x0000000f000f7308 */ /* 0x000e300000000800 */
[----:B------:R-:W1:Y:S01]  /*d170*/  MUFU.EX2 R175, R175 ;  /* 0x000000af00af7308 */ /* 0x000e620000000800 */
[----:B0-----:R-:W-:-:S04]  /*d180*/  FADD.FTZ R0, R15, R0 ;  /* 0x000000000f007221 */ /* 0x001fc80000010000 */
[C---:B-1----:R-:W-:Y:S01]  /*d190*/  FADD.FTZ R0, R175.reuse, R0 ;  /* 0x00000000af007221 */ /* 0x042fe20000010000 */
[----:B------:R-:W-:Y:S01]  /*d1a0*/  F2FP.F16.F32.PACK_AB R175, R175, R15 ;  /* 0x0000000fafaf723e */ /* 0x000fe200000000ff */
[----:B------:R-:W-:Y:S02]  /*d1b0*/  WARPGROUP.DEPBAR.LE gsb0, 0x0 ;  /* 0x00008000000079c5 */ /* 0x000fe40000010000 */
[----:B------:R-:W-:-:S10]  /*d1c0*/  WARPGROUP.ARRIVE ;  /* 0x00000000000079c5 */ /* 0x000fd40000000000 */
[----:B------:R-:W-:Y:S01]  /*d1d0*/  HGMMA.64x256x16.F32 R24, R156, gdesc[UR20].tnspB, R24, gsb0 ;  /* 0x43e000149c187df0 */ /* 0x000fe20008000818 */
[----:B------:R-:W-:-:S04]  /*d1e0*/  LOP3.LUT R23, R23, 0xfffffffe, RZ, 0xc0, !PT ;  /* 0xfffffffe17177812 */ /* 0x000fc800078ec0ff */
[----:B------:R-:W-:Y:S01]  /*d1f0*/  @P5 LOP3.LUT R23, R23, 0x1, RZ, 0xfc, !PT ;  /* 0x0000000117175812 */ /* 0x000fe200078efcff */
[----:B------:R-:W-:Y:S02]  /*d200*/  WARPGROUP.DEPBAR.LE gsb0, 0x0 ;  /* 0x00008000000079c5 */ /* 0x000fe40000010000 */
[----:B------:R-:W-:-:S15]  /*d210*/  WARPGROUP.ARRIVE ;  /* 0x00000000000079c5 */ /* 0x000fde0000000000 */
[----:B------:R-:W-:-:S05]  /*d220*/  NOP ;  /* 0x0000000000007918 */ /* 0x000fca0000000000 */
[----:B------:R-:W-:Y:S03]  /*d230*/  HGMMA.64x256x16.F32 R24, R172, gdesc[UR24].tnspB, R24, gsb0 ;  /* 0x43e00018ac187df0 */ /* 0x000fe60008000818 */
[----:B------:R-:W-:Y:S02]  /*d240*/  WARPGROUP.DEPBAR.LE gsb0, 0x0 ;  /* 0x00008000000079c5 */ /* 0x000fe40000010000 */
[----:B------:R-:W-:Y:S05]  /*d250*/  @!P0 BRA `(.L_x_15306) ;  /* 0x0000000000048947 */ /* 0x000fea0003800000 */
[----:B------:R-:W-:Y:S01]  /*d260*/  BPT.TRAP 0x1 ;  /* 0x000000040000795c */ /* 0x000fe20000300000 */
.L_x_15306:
[----:B------:R-:W2:Y:S01]  /*d270*/  LDL R153, [R1+0xb8] ;  /* 0x0000b80001997983 */ /* 0x000ea20000100800 */
[----:B------:R-:W-:Y:S01]  /*d280*/  VIADD R14, R14, 0x32460 ;  /* 0x000324600e0e7836 */ /* 0x000fe20000000000 */
[----:B------:R-:W-:Y:S01]  /*d290*/  ULDC UR42, c[0x0][0xad0] ;  /* 0x0002b400002a7ab9 */ /* 0x000fe20000000800 */
[----:B------:R-:W-:Y:S01]  /*d2a0*/  IMAD.U32 R15, RZ, RZ, UR37 ;  /* 0x00000025ff0f7e24 */ /* 0x000fe2000f8e00ff */
[----:B------:R-:W-:Y:S01]  /*d2b0*/  ULDC UR43, c[0x0][0xad0] ;  /* 0x0002b400002b7ab9 */ /* 0x000fe20000000800 */
[----:B------:R-:W-:Y:S01]  /*d2c0*/  IMAD.MOV.U32 R152, RZ, RZ, R180 ;  /* 0x000000ffff987224 */ /* 0x000fe200078e00b4 */
[----:B------:R-:W-:Y:S01]  /*d2d0*/  ULDC UR44, c[0x0][0xa80] ;  /* 0x0002a000002c7ab9 */ /* 0x000fe20000000800 */
[----:B------:R-:W-:Y:S01]  /*d2e0*/  ULDC UR45, c[0x0][0xa80] ;  /* 0x0002a000002d7ab9 */ /* 0x000fe20000000800 */
[----:B------:R-:W-:Y:S02]  /*d2f0*/  PRMT R14, R15, 0x654, R14 ;  /* 0x000006540f0e7816 */ /* 0x000fe4000000000e */
[----:B------:R-:W0:Y:S02]  /*d300*/  @P5 LDC R15, c[0x0][0x44c] ;  /* 0x00011300ff0f5b82 */ /* 0x000e240000000800 */
[----:B------:R1:W-:Y:S06]  /*d310*/  SYNCS.ARRIVE.TRANS64.RED.A1T0 RZ, [R14+URZ], RZ ;  /* 0x000000ff0eff79a7 */ /* 0x0003ec000810043f */
[----:B-1----:R-:W1:Y:S01]  /*d320*/  @P5 LDC R14, c[0x0][0x450] ;  /* 0x00011400ff0e5b82 */ /* 0x002e620000000800 */
[----:B0-----:R-:W-:-:S05]  /*d330*/  @P5 IMAD.HI.U32 R15, R180, R15, RZ ;  /* 0x0000000fb40f5227 */ /* 0x001fca00078e00ff */
[----:B-1----:R-:W-:-:S04]  /*d340*/  @P5 SHF.R.U32.HI R152, RZ, R14, R15 ;  /* 0x0000000eff985219 */ /* 0x002fc8000001160f */
[----:B------:R-:W-:-:S05]  /*d350*/  IADD3 R14, R152, R178, -R179 ;  /* 0x000000b2980e7210 */ /* 0x000fca0007ffe8b3 */
[----:B------:R-:W-:-:S05]  /*d360*/  IMAD.HI R14, R14, 0x2aaaaaab, RZ ;  /* 0x2aaaaaab0e0e7827 */ /* 0x000fca00078e02ff */
[----:B------:R-:W-:-:S04]  /*d370*/  SHF.R.U32.HI R15, RZ, 0x1f, R14 ;  /* 0x0000001fff0f7819 */ /* 0x000fc8000001160e */
[----:B------:R-:W-:Y:S02]  /*d380*/  LEA.HI.SX32 R15, R14, R15, 0x1c ;  /* 0x0000000f0e0f7211 */ /* 0x000fe400078fe2ff */
[----:B------:R-:W-:Y:S02]  /*d390*/  IADD3 R14, R177, -0x2, RZ ;  /* 0xfffffffeb10e7810 */ /* 0x000fe40007ffe0ff */
[----:B--2---:R-:W-:-:S04]  /*d3a0*/  VIMNMX R153, R153, R15, !PT ;  /* 0x0000000f99997248 */ /* 0x004fc80007fe0100 */
[----:B------:R-:W-:Y:S01]  /*d3b0*/  ISETP.GE.AND P1, PT, R14, R153, PT ;  /* 0x000000990e00720c */ /* 0x000fe20003f26270 */
[----:B------:R0:W-:-:S12]  /*d3c0*/  STL [R1+0x90], R153 ;  /* 0x0000909901007387 */ /* 0x0001d80000100800 */
[----:B0-----:R-:W-:Y:S05]  /*d3d0*/  @!P1 BRA `(.L_x_15307) ;  /* 0x0000003800589947 */ /* 0x001fea0003800000 */
[----:B------:R-:W-:Y:S02]  /*d3e0*/  IMAD.MOV.U32 R208, RZ, RZ, R176 ;  /* 0x000000ffffd07224 */ /* 0x000fe400078e00b0 */
[----:B------:R-:W-:-:S07]  /*d3f0*/  IMAD.MOV.U32 R209, RZ, RZ, R20 ;  /* 0x000000ffffd17224 */ /* 0x000fce00078e0014 */
.L_x_15318:
[----:B------:R-:W-:Y:S01]  /*d400*/  VIADD R18, R18, 0x1 ;  /* 0x0000000112127836 */ /* 0x000fe20000000000 */
[----:B------:R-:W-:Y:S05]  /*d410*/  YIELD ;  /* 0x0000000000007946 */ /* 0x000fea0003800000 */
[----:B------:R-:W-:-:S04]  /*d420*/  ISETP.NE.AND P1, PT, R18, 0x2, PT ;  /* 0x000000021200780c */ /* 0x000fc80003f25270 */
[----:B------:R-:W-:Y:S02]  /*d430*/  SEL R15, RZ, 0x1, P1 ;  /* 0x00000001ff0f7807 */ /* 0x000fe40000800000 */
[----:B------:R-:W-:Y:S02]  /*d440*/  SEL R18, R18, RZ, P1 ;  /* 0x000000ff12127207 */ /* 0x000fe40000800000 */
[----:B------:R-:W-:Y:S01]  /*d450*/  LOP3.LUT R204, R204, R15, RZ, 0x3c, !PT ;  /* 0x0000000fcccc7212 */ /* 0x000fe200078e3cff */
[----:B-----5:R-:W-:Y:S06]  /*d460*/  @!P0 BRA `(.L_x_15308) ;  /* 0x0000000000048947 */ /* 0x020fec0003800000 */
[----:B------:R-:W-:Y:S01]  /*d470*/  BPT.TRAP 0x1 ;  /* 0x000000040000795c */ /* 0x000fe20000300000 */
.L_x_15308:
[----:B------:R-:W-:Y:S01]  /*d480*/  IMAD R15, R18, 0x8, R22 ;  /* 0x00000008120f7824 */ /* 0x000fe200078e0216 */
[----:B------:R-:W-:-:S04]  /*d490*/  SHF.L.U32 R20, R204, 0x1f, RZ ;  /* 0x0000001fcc147819 */ /* 0x000fc800000006ff */
[----:B------:R0:W1:Y:S01]  /*d4a0*/  SYNCS.PHASECHK.TRANS64.TRYWAIT P1, [R15+URZ+0x32430], R20 ;  /* 0x032430140f0075a7 */ /* 0x000062000802017f */
[----:B------:R-:W-:Y:S05]  /*d4b0*/  @!P0 BRA `(.L_x_15309) ;  /* 0x0000000000048947 */ /* 0x000fea0003800000 */
[----:B------:R-:W-:Y:S01]  /*d4c0*/  BPT.TRAP 0x1 ;  /* 0x000000040000795c */ /* 0x000fe20000300000 */
.L_x_15309:
[----:B------:R-:W2:Y:S01]  /*d4d0*/  LDL R21, [R1+0x88] ;  /* 0x0000880001157983 */ /* 0x000ea20000100800 */
[----:B------:R-:W-:Y:S02]  /*d4e0*/  IMAD.MOV.U32 R157, RZ, RZ, 0x40000040 ;  /* 0x40000040ff9d7424 */ /* 0x000fe400078e00ff */
[----:B--2---:R-:W-:Y:S01]  /*d4f0*/  IMAD R156, R18, 0x300, R21 ;  /* 0x00000300129c7824 */ /* 0x004fe200078e0215 */
[----:B-1----:R-:W-:Y:S06]  /*d500*/  @P1 BRA `(.L_x_15310) ;  /* 0x0000000000081947 */ /* 0x002fec0003800000 */
[----:B------:R-:W1:Y:S02]  /*d510*/  SYNCS.PHASECHK.TRANS64.TRYWAIT P1, [R15+URZ+0x32430], R20 ;  /* 0x032430140f0075a7 */ /* 0x000e64000802017f */
[----:B-1----:R-:W-:Y:S05]  /*d520*/  @!P1 BRA `(.L_x_15311) ;  /* 0x0000015c00f09947 */ /* 0x002fea0003800000 */
.L_x_15310:
[----:B------:R2:W-:Y:S04]  /*d530*/  STL.64 [R1+0x1f8], R4 ;  /* 0x0001f80401007387 */ /* 0x0005e80000100a00 */
[----:B--2---:R-:W2:Y:S04]  /*d540*/  LDL.64 R4, [R1+0x80] ;  /* 0x0000800001047983 */ /* 0x004ea80000100a00 */
[----:B------:R3:W-:Y:S01]  /*d550*/  STL.64 [R1+0x1f0], R2 ;  /* 0x0001f00201007387 */ /* 0x0007e20000100a00 */
[----:B------:R-:W-:Y:S05]  /*d560*/  WARPSYNC.ALL ;  /* 0x0000000000007948 */ /* 0x000fea0003800000 */
[----:B------:R-:W4:Y:S04]  /*d570*/  LDL.64 R210, [R1+0x70] ;  /* 0x0000700001d27983 */ /* 0x000f280000100a00 */
[----:B---3--:R-:W3:Y:S01]  /*d580*/  LDL.64 R2, [R1+0x78] ;  /* 0x0000780001027983 */ /* 0x008ee20000100a00 */
        /* <DEDUP_REMOVED lines=14> */
[----:B------:R-:W-:Y:S02]  /*d670*/  R2UR UR18, R156 ;  /* 0x000000009c1272ca */ /* 0x000fe400000e0000 */
[----:B------:R-:W-:Y:S02]  /*d680*/  R2UR UR19, R157 ;  /* 0x000000009d1372ca */ /* 0x000fe400000e0000 */
[----:B------:R-:W-:-:S06]  /*d690*/  WARPGROUP.ARRIVE ;  /* 0x00000000000079c5 */ /* 0x000fcc0000000000 */
[----:B------:R-:W-:Y:S03]  /*d6a0*/  HGMMA.64x96x16.F32 R152, gdesc[UR4], RZ, !UPT, gsb0 ;  /* 0x01600000049879f0 */ /* 0x000fe6000c0008ff */
[----:B------:R-:W-:Y:S02]  /*d6b0*/  WARPGROUP.DEPBAR.LE gsb0, 0x0 ;  /* 0x00008000000079c5 */ /* 0x000fe40000010000 */
[----:B------:R-:W-:Y:S01]  /*d6c0*/  WARPGROUP.ARRIVE ;  /* 0x00000000000079c5 */ /* 0x000fe20000000000 */
[----:B--2---:R-:W-:Y:S02]  /*d6d0*/  R2UR UR8, R4 ;  /* 0x00000000040872ca */ /* 0x004fe400000e0000 */
[----:B------:R-:W-:Y:S02]  /*d6e0*/  R2UR UR9, R5 ;  /* 0x00000000050972ca */ /* 0x000fe400000e0000 */
[----:B------:R2:W5:Y:S11]  /*d6f0*/  LDL.LU.64 R4, [R1+0x1f8] ;  /* 0x0001f80001047983 */ /* 0x0005760000300a00 */
[----:B------:R-:W-:Y:S01]  /*d700*/  HGMMA.64x96x16.F32 R152, gdesc[UR8], R152, gsb0 ;  /* 0x01600000089879f0 */ /* 0x000fe20008000898 */
[----:B---3--:R-:W-:-:S02]  /*d710*/  R2UR UR12, R2 ;  /* 0x00000000020c72ca */ /* 0x008fc400000e0000 */
[----:B------:R-:W-:Y:S02]  /*d720*/  R2UR UR13, R3 ;  /* 0x00000000030d72ca */ /* 0x000fe400000e0000 */
[----:B------:R2:W5:Y:S01]  /*d730*/  LDL.LU.64 R2, [R1+0x1f0] ;  /* 0x0001f00001027983 */ /* 0x0005620000300a00 */
[----:B----4-:R-:W-:Y:S02]  /*d740*/  R2UR UR16, R210 ;  /* 0x00000000d21072ca */ /* 0x010fe400000e0000 */
        /* <DEDUP_REMOVED lines=8> */
[----:B--2---:R-:W-:Y:S05]  /*d7d0*/  @!P0 BRA `(.L_x_15312) ;  /* 0x0000000000048947 */ /* 0x004fea0003800000 */
[----:B------:R-:W-:Y:S01]  /*d7e0*/  BPT.TRAP 0x1 ;  /* 0x000000040000795c */ /* 0x000fe20000300000 */
.L_x_15312:
[----:B------:R2:W3:Y:S01]  /*d7f0*/  SYNCS.PHASECHK.TRANS64.TRYWAIT P1, [R15+URZ+0x32450], R20 ;  /* 0x032450140f0075a7 */ /* 0x0004e2000802017f */
[----:B------:R-:W-:Y:S05]  /*d800*/  @!P0 BRA `(.L_x_15313) ;  /* 0x0000000000048947 */ /* 0x000fea0003800000 */
[----:B------:R-:W-:Y:S01]  /*d810*/  BPT.TRAP 0x1 ;  /* 0x000000040000795c */ /* 0x000fe20000300000 */
.L_x_15313:
[----:B---3--:R-:W-:Y:S05]  /*d820*/  @P1 BRA `(.L_x_15314) ;  /* 0x0000000000081947 */ /* 0x008fea0003800000 */
[----:B------:R-:W3:Y:S02]  /*d830*/  SYNCS.PHASECHK.TRANS64.TRYWAIT P1, [R15+URZ+0x32450], R20 ;  /* 0x032450140f0075a7 */ /* 0x000ee4000802017f */
[----:B---3--:R-:W-:Y:S05]  /*d840*/  @!P1 BRA `(.L_x_15315) ;  /* 0x0000015c003c9947 */ /* 0x008fea0003800000 */
.L_x_15314:
[----:B------:R4:W-:Y:S04]  /*d850*/  STL.64 [R1+0x208], R22 ;  /* 0x0002081601007387 */ /* 0x0009e80000100a00 */
[----:B----4-:R-:W4:Y:S04]  /*d860*/  LDL.64 R22, [R1+0x68] ;  /* 0x0000680001167983 */ /* 0x010f280000100a00 */
[----:B------:R0:W-:Y:S04]  /*d870*/  STL.64 [R1+0x200], R16 ;  /* 0x0002001001007387 */ /* 0x0001e80000100a00 */
[----:B0-----:R-:W4:Y:S01]  /*d880*/  LDL.64 R16, [R1+0x60] ;  /* 0x0000600001107983 */ /* 0x001f220000100a00 */
[----:B-123--:R-:W-:-:S02]  /*d890*/  IMAD.MOV.U32 R20, RZ, RZ, 0xc00 ;  /* 0x00000c00ff147424 */ /* 0x00efc400078e00ff */
[----:B------:R-:W-:Y:S01]  /*d8a0*/  IMAD.MOV.U32 R21, RZ, RZ, 0x40000040 ;  /* 0x40000040ff157424 */ /* 0x000fe200078e00ff */
[----:B------:R0:W-:Y:S01]  /*d8b0*/  STL.64 [R1+0x1f8], R14 ;  /* 0x0001f80e01007387 */ /* 0x0001e20000100a00 */
[----:B------:R-:W-:-:S03]  /*d8c0*/  IMAD R20, R18, R20, UR38 ;  /* 0x0000002612147e24 */ /* 0x000fc6000f8e0214 */
[----:B-----5:R1:W-:Y:S01]  /*d8d0*/  STL.64 [R1+0x1f0], R2 ;  /* 0x0001f00201007387 */ /* 0x0203e20000100a00 */
[----:B------:R-:W-:Y:S05]  /*d8e0*/  WARPSYNC.ALL ;  /* 0x0000000000007948 */ /* 0x000fea0003800000 */
[C---:B------:R-:W-:Y:S02]  /*d8f0*/  R2UR UR6, R20.reuse ;  /* 0x00000000140672ca */ /* 0x040fe400000e0000 */
[----:B------:R-:W-:Y:S01]  /*d900*/  R2UR UR7, R21 ;  /* 0x00000000150772ca */ /* 0x000fe200000e0000 */
[----:B------:R-:W-:Y:S01]  /*d910*/  VIADD R210, R20, 0x2 ;  /* 0x0000000214d27836 */ /* 0x000fe20000000000 */
[----:B0-----:R-:W2:Y:S01]  /*d920*/  LDL.64 R14, [R1+0x40] ;  /* 0x00004000010e7983 */ /* 0x001ea20000100a00 */
[----:B------:R-:W-:-:S03]  /*d930*/  R2UR UR4, R4 ;  /* 0x00000000040472ca */ /* 0x000fc600000e0000 */
[----:B-1----:R-:W3:Y:S01]  /*d940*/  LDL.64 R2, [R1+0x58] ;  /* 0x0000580001027983 */ /* 0x002ee20000100a00 */
[----:B------:R-:W-:Y:S01]  /*d950*/  R2UR UR5, R5 ;  /* 0x00000000050572ca */ /* 0x000fe200000e0000 */
[----:B------:R-:W-:Y:S01]  /*d960*/  WARPGROUP.ARRIVE ;  /* 0x00000000000079c5 */ /* 0x000fe20000000000 */
[----:B------:R-:W-:-:S11]  /*d970*/  IMAD.MOV.U32 R211, RZ, RZ, 0x40000040 ;  /* 0x40000040ffd37424 */ /* 0x000fd600078e00ff */
[----:B------:R-:W-:Y:S01]  /*d980*/  HGMMA.64x96x16.F32 R152, gdesc[UR4], R152, gsb0 ;  /* 0x01600000049879f0 */ /* 0x000fe20008000898 */
[----:B------:R-:W-:Y:S02]  /*d990*/  R2UR UR6, R210 ;  /* 0x00000000d20672ca */ /* 0x000fe400000e0000 */
[----:B------:R-:W-:Y:S01]  /*d9a0*/  R2UR UR7, R211 ;  /* 0x00000000d30772ca */ /* 0x000fe200000e0000 */
[----:B------:R-:W-:Y:S01]  /*d9b0*/  IMAD.MOV.U32 R211, RZ, RZ, 0x40000040 ;  /* 0x40000040ffd37424 */ /* 0x000fe200078e00ff */
[----:B------:R-:W-:Y:S01]  /*d9c0*/  IADD3 R210, R20, 0x4, RZ ;  /* 0x0000000414d27810 */ /* 0x000fe20007ffe0ff */
[----:B------:R-:W-:Y:S02]  /*d9d0*/  WARPGROUP.DEPBAR.LE gsb0, 0x0 ;  /* 0x00008000000079c5 */ /* 0x000fe40000010000 */
[----:B------:R-:W-:Y:S01]  /*d9e0*/  WARPGROUP.ARRIVE ;  /* 0x00000000000079c5 */ /* 0x000fe20000000000 */
[----:B----4-:R-:W-:Y:S02]  /*d9f0*/  R2UR UR4, R22 ;  /* 0x00000000160472ca */ /* 0x010fe400000e0000 */
[----:B------:R-:W-:-:S02]  /*da00*/  R2UR UR5, R23 ;  /* 0x00000000170572ca */ /* 0x000fc400000e0000 */
[----:B------:R-:W4:Y:S11]  /*da10*/  LDL.64 R22, [R1+0x50] ;  /* 0x0000500001167983 */ /* 0x000f360000100a00 */
[----:B------:R-:W-:Y:S01]  /*da20*/  HGMMA.64x96x16.F32 R152, gdesc[UR4], R152, gsb0 ;  /* 0x01600000049879f0 */ /* 0x000fe20008000898 */
[----:B------:R-:W-:-:S02]  /*da30*/  R2UR UR4, R16 ;  /* 0x00000000100472ca */ /* 0x000fc400000e0000 */
[----:B------:R-:W-:Y:S02]  /*da40*/  R2UR UR5, R17 ;  /* 0x00000000110572ca */ /* 0x000fe400000e0000 */
[----:B------:R-:W2:Y:S01]  /*da50*/  LDL.64 R16, [R1+0x48] ;  /* 0x0000480001107983 */ /* 0x000ea20000100a00 */
        /* <DEDUP_REMOVED lines=9> */
[----:B---3--:R-:W-:Y:S02]  /*daf0*/  R2UR UR4, R2 ;  /* 0x00000000020472ca */ /* 0x008fe400000e0000 */
[----:B------:R-:W-:Y:S01]  /*db00*/  R2UR UR5, R3 ;  /* 0x00000000030572ca */ /* 0x000fe200000e0000 */
[----:B------:R-:W-:Y:S01]  /*db10*/  VIADD R210, R20, 0x300 ;  /* 0x0000030014d27836 */ /* 0x000fe20000000000 */
[----:B------:R-:W3:Y:S01]  /*db20*/  LDL.64 R2, [R1+0x18] ;  /* 0x0000180001027983 */ /* 0x000ee20000100a00 */
[----:B------:R-:W-:Y:S01]  /*db30*/  IMAD.MOV.U32 R211, RZ, RZ, 0x40000040 ;  /* 0x40000040ffd37424 */ /* 0x000fe200078e00ff */
[----:B------:R-:W-:-:S02]  /*db40*/  WARPGROUP.DEPBAR.LE gsb0, 0x0 ;  /* 0x00008000000079c5 */ /* 0x000fc40000010000 */
[----:B------:R-:W-:-:S07]  /*db50*/  WARPGROUP.ARRIVE ;  /* 0x00000000000079c5 */ /* 0x000fce0000000000 */
[----:B------:R-:W-:Y:S01]  /*db60*/  HGMMA.64x96x16.F32 R152, gdesc[UR4], R152, gsb0 ;  /* 0x01600000049879f0 */ /* 0x000fe20008000898 */
[----:B------:R-:W-:Y:S02]  /*db70*/  R2UR UR6, R210 ;  /* 0x00000000d20672ca */ /* 0x000fe400000e0000 */
[----:B------:R-:W-:Y:S02]  /*db80*/  R2UR UR7, R211 ;  /* 0x00000000d30772ca */ /* 0x000fe400000e0000 */
[----:B----4-:R-:W-:Y:S02]  /*db90*/  R2UR UR4, R22 ;  /* 0x00000000160472ca */ /* 0x010fe400000e0000 */
        /* <DEDUP_REMOVED lines=8> */
[----:B--2---:R-:W-:Y:S02]  /*dc20*/  R2UR UR4, R16 ;  /* 0x00000000100472ca */ /* 0x004fe400000e0000 */
[----:B------:R-:W-:Y:S02]  /*dc30*/  R2UR UR7, R211 ;  /* 0x00000000d30772ca */ /* 0x000fe400000e0000 */
[----:B------:R-:W-:Y:S01]  /*dc40*/  R2UR UR5, R17 ;  /* 0x00000000110572ca */ /* 0x000fe200000e0000 */
[----:B------:R-:W-:Y:S01]  /*dc50*/  IMAD.MOV.U32 R211, RZ, RZ, 0x40000040 ;  /* 0x40000040ffd37424 */ /* 0x000fe200078e00ff */
[----:B------:R-:W-:Y:S01]  /*dc60*/  IADD3 R210, R20, 0x304, RZ ;  /* 0x0000030414d27810 */ /* 0x000fe20007ffe0ff */
[----:B------:R0:W5:Y:S01]  /*dc70*/  LDL.LU.64 R16, [R1+0x200] ;  /* 0x0002000001107983 */ /* 0x0001620000300a00 */
[----:B------:R-:W-:Y:S02]  /*dc80*/  WARPGROUP.DEPBAR.LE gsb0, 0x0 ;  /* 0x00008000000079c5 */ /* 0x000fe40000010000 */
[----:B------:R-:W-:-:S07]  /*dc90*/  WARPGROUP.ARRIVE ;  /* 0x00000000000079c5 */ /* 0x000fce0000000000 */
[----:B------:R-:W-:Y:S01]  /*dca0*/  HGMMA.64x96x16.F32 R152, gdesc[UR4], R152, gsb0 ;  /* 0x01600000049879f0 */ /* 0x000fe20008000898 */
[----:B------:R-:W-:Y:S02]  /*dcb0*/  R2UR UR6, R210 ;  /* 0x00000000d20672ca */ /* 0x000fe400000e0000 */
[----:B------:R-:W-:Y:S02]  /*dcc0*/  R2UR UR7, R211 ;  /* 0x00000000d30772ca */ /* 0x000fe400000e0000 */
[----:B------:R-:W-:Y:S02]  /*dcd0*/  R2UR UR4, R14 ;  /* 0x000000000e0472ca */ /* 0x000fe400000e0000 */
[----:B------:R-:W-:Y:S01]  /*dce0*/  R2UR UR5, R15 ;  /* 0x000000000f0572ca */ /* 0x000fe200000e0000 */
[----:B------:R-:W-:Y:S01]  /*dcf0*/  VIADD R210, R20, 0x306 ;  /* 0x0000030614d27836 */ /* 0x000fe20000000000 */
[----:B------:R0:W5:Y:S01]  /*dd00*/  LDL.LU.64 R14, [R1+0x1f8] ;  /* 0x0001f800010e7983 */ /* 0x0001620000300a00 */
[----:B------:R-:W-:Y:S01]  /*dd10*/  IMAD.MOV.U32 R211, RZ, RZ, 0x40000040 ;  /* 0x40000040ffd37424 */ /* 0x000fe200078e00ff */
[----:B------:R-:W-:-:S02]  /*dd20*/  WARPGROUP.DEPBAR.LE gsb0, 0x0 ;  /* 0x00008000000079c5 */ /* 0x000fc40000010000 */
[----:B------:R-:W-:-:S07]  /*dd30*/  WARPGROUP.ARRIVE ;  /* 0x00000000000079c5 */ /* 0x000fce0000000000 */
[----:B------:R-:W-:Y:S01]  /*dd40*/  HGMMA.64x96x16.F32 R152, gdesc[UR4], R152, gsb0 ;  /* 0x01600000049879f0 */ /* 0x000fe20008000898 */
[----:B------:R-:W-:Y:S02]  /*dd50*/  R2UR UR6, R210 ;  /* 0x00000000d20672ca */ /* 0x000fe400000e0000 */
[----:B------:R-:W-:Y:S02]  /*dd60*/  R2UR UR7, R211 ;  /* 0x00000000d30772ca */ /* 0x000fe400000e0000 */
[----:B---3--:R-:W-:Y:S02]  /*dd70*/  R2UR UR4, R2 ;  /* 0x00000000020472ca */ /* 0x008fe400000e0000 */
        /* <DEDUP_REMOVED lines=75> */
[----:B------:R-:W-:Y:S02]  /*e230*/  WARPGROUP.DEPBAR.LE gsb0, 0x0 ;  /* 0x00008000000079c5 */ /* 0x000fe40000010000 */
[----:B------:R-:W-:-:S09]  /*e240*/  WARPGROUP.ARRIVE ;  /* 0x00000000000079c5 */ /* 0x000fd20000000000 */
[----:B------:R-:W-:Y:S01]  /*e250*/  HGMMA.64x96x16.F32 R152, gdesc[UR4], R152, gsb0 ;  /* 0x01600000049879f0 */ /* 0x000fe20008000898 */
[----:B-1----:R-:W-:-:S04]  /*e260*/  SHF.R.U32.HI R211, RZ, 0x7, R211 ;  /* 0x00000007ffd37819 */ /* 0x002fc800000116d3 */
[----:B------:R-:W-:Y:S01]  /*e270*/  IADD3 R21, -R211, 0xb, RZ ;  /* 0x0000000bd3157810 */ /* 0x000fe20007ffe1ff */
[----:B------:R-:W-:-:S04]  /*e280*/  WARPGROUP.DEPBAR.LE gsb0, 0x0 ;  /* 0x00008000000079c5 */ /* 0x000fc80000010000 */
[----:B------:R0:W-:Y:S06]  /*e290*/  BAR.ARV R21, 0x100 ;  /* 0x000400150000751d */ /* 0x0001ec0000002000 */
[----:B------:R-:W-:Y:S05]  /*e2a0*/  @!P0 BRA `(.L_x_15316) ;  /* 0x0000000000048947 */ /* 0x000fea0003800000 */
[----:B------:R-:W-:Y:S01]  /*e2b0*/  BPT.TRAP 0x1 ;  /* 0x000000040000795c */ /* 0x000fe20000300000 */
.L_x_15316:
[----:B------:R-:W2:Y:S01]  /*e2c0*/  LDL R211, [R1+0xc4] ;  /* 0x0000c40001d37983 */ /* 0x000ea20000100800 */
[----:B------:R-:W1:Y:S03]  /*e2d0*/  LDC R20, c[0x0][0x448] ;  /* 0x00011200ff147b82 */ /* 0x000e660000000800 */
[----:B------:R3:W-:Y:S04]  /*e2e0*/  STL [R1+0x1fc], R6 ;  /* 0x0001fc0601007387 */ /* 0x0007e80000100800 */
[----:B---3--:R-:W2:Y:S01]  /*e2f0*/  LDL R6, [R1+0x94] ;  /* 0x0000940001067983 */ /* 0x008ea20000100800 */
[----:B------:R-:W-:Y:S01]  /*e300*/  FMUL.FTZ R153, R153, UR43 ;  /* 0x0000002b99997c20 */ /* 0x000fe20008410000 */
[----:B------:R-:W-:Y:S01]  /*e310*/  FMUL.FTZ R155, R155, UR43 ;  /* 0x0000002b9b9b7c20 */ /* 0x000fe20008410000 */
[----:B------:R-:W-:Y:S01]  /*e320*/  FMUL.FTZ R152, R152, UR43 ;  /* 0x0000002b98987c20 */ /* 0x000fe20008410000 */
[----:B------:R3:W-:Y:S01]  /*e330*/  STL [R1+0x1f8], R5 ;  /* 0x0001f80501007387 */ /* 0x0007e20000100800 */
[----:B------:R-:W-:Y:S01]  /*e340*/  FMUL.FTZ R154, R154, UR43 ;  /* 0x0000002b9a9a7c20 */ /* 0x000fe20008410000 */
[----:B------:R-:W-:Y:S01]  /*e350*/  FMUL.FTZ R157, R157, UR43 ;  /* 0x0000002b9d9d7c20 */ /* 0x000fe20008410000 */
[----:B------:R-:W-:Y:S01]  /*e360*/  FMUL.FTZ R158, R158, UR43 ;  /* 0x0000002b9e9e7c20 */ /* 0x000fe20008410000 */
[----:B------:R4:W-:Y:S01]  /*e370*/  STL [R1+0x1f4], R4 ;  /* 0x0001f40401007387 */ /* 0x0009e20000100800 */
[----:B------:R-:W-:Y:S01]  /*e380*/  FMUL.FTZ R163, R163, UR43 ;  /* 0x0000002ba3a37c20 */ /* 0x000fe20008410000 */
[----:B------:R-:W-:Y:S01]  /*e390*/  FMUL.FTZ R159, R159, UR43 ;  /* 0x0000002b9f9f7c20 */ /* 0x000fe20008410000 */
[----:B-1----:R-:W-:Y:S01]  /*e3a0*/  ISETP.NE.AND P1, PT, R20, 0x1, PT ;  /* 0x000000011400780c */ /* 0x002fe20003f25270 */
[----:B-----5:R1:W-:Y:S01]  /*e3b0*/  STL [R1+0x1f0], R2 ;  /* 0x0001f00201007387 */ /* 0x0203e20000100800 */
[----:B------:R-:W-:Y:S01]  /*e3c0*/  FMUL.FTZ R162, R162, UR43 ;  /* 0x0000002ba2a27c20 */ /* 0x000fe20008410000 */
[----:B---3--:R3:W-:Y:S01]  /*e3d0*/  MUFU.TANH R5, R152 ;  /* 0x0000009800057308 */ /* 0x0087e20000002400 */
[----:B------:R-:W-:Y:S01]  /*e3e0*/  FMUL.FTZ R167, R167, UR43 ;  /* 0x0000002ba7a77c20 */ /* 0x000fe20008410000 */
[----:B------:R-:W-:Y:S01]  /*e3f0*/  FMUL.FTZ R166, R166, UR43 ;  /* 0x0000002ba6a67c20 */ /* 0x000fe20008410000 */
[----:B------:R-:W-:Y:S01]  /*e400*/  FMUL.FTZ R175, R175, UR43 ;  /* 0x0000002bafaf7c20 */ /* 0x000fe20008410000 */
[----:B------:R-:W-:Y:S01]  /*e410*/  FMUL.FTZ R171, R171, UR43 ;  /* 0x0000002babab7c20 */ /* 0x000fe20008410000 */
[----:B------:R-:W-:Y:S01]  /*e420*/  FMUL.FTZ R174, R174, UR43 ;  /* 0x0000002baeae7c20 */ /* 0x000fe20008410000 */
[----:B------:R-:W-:Y:S01]  /*e430*/  FMUL.FTZ R186, R186, UR43 ;  /* 0x0000002bbaba7c20 */ /* 0x000fe20008410000 */
[----:B------:R-:W-:Y:S01]  /*e440*/  FMUL.FTZ R170, R170, UR43 ;  /* 0x0000002baaaa7c20 */ /* 0x000fe20008410000 */
[----:B----4-:R4:W0:Y:S01]  /*e450*/  MUFU.TANH R4, R153 ;  /* 0x0000009900047308 */ /* 0x0108220000002400 */
[----:B---3--:R-:W-:Y:S01]  /*e460*/  FMUL.FTZ R152, R161, UR43 ;  /* 0x0000002ba1987c20 */ /* 0x008fe20008410000 */
[----:B------:R-:W3:Y:S06]  /*e470*/  @P1 LDC R210, c[0x0][0x44c] ;  /* 0x00011300ffd21b82 */ /* 0x000eec0000000800 */
[----:B-1----:R1:W-:Y:S01]  /*e480*/  MUFU.TANH R2, R155 ;  /* 0x0000009b00027308 */ /* 0x0023e20000002400 */
[----:B----4-:R-:W-:Y:S01]  /*e490*/  FMUL.FTZ R153, R165, UR43 ;  /* 0x0000002ba5997c20 */ /* 0x010fe20008410000 */
[----:B------:R-:W4:Y:S06]  /*e4a0*/  @P1 LDC R20, c[0x0][0x450] ;  /* 0x00011400ff141b82 */ /* 0x000f2c0000000800 */
[----:B------:R-:W-:Y:S01]  /*e4b0*/  MUFU.TANH R166, R166 ;  /* 0x000000a600a67308 */ /* 0x000fe20000002400 */
[----:B0-----:R-:W-:Y:S01]  /*e4c0*/  MOV R161, R4 ;  /* 0x0000000400a17202 */ /* 0x001fe20000000f00 */
[----:B-1----:R-:W-:-:S06]  /*e4d0*/  FMUL.FTZ R155, R164, UR43 ;  /* 0x0000002ba49b7c20 */ /* 0x002fcc0008410000 */
[----:B------:R-:W-:Y:S01]  /*e4e0*/  MUFU.TANH R4, R163 ;  /* 0x000000a300047308 */ /* 0x000fe20000002400 */
[----:B------:R-:W-:-:S07]  /*e4f0*/  FMUL.FTZ R229, R193, UR43 ;  /* 0x0000002bc1e57c20 */ /* 0x000fce0008410000 */
[----:B------:R-:W-:Y:S08]  /*e500*/  MUFU.TANH R152, R152 ;  /* 0x0000009800987308 */ /* 0x000ff00000002400 */
[----:B------:R-:W-:Y:S08]  /*e510*/  MUFU.TANH R153, R153 ;  /* 0x0000009900997308 */ /* 0x000ff00000002400 */
[----:B------:R-:W-:Y:S01]  /*e520*/  MUFU.TANH R155, R155 ;  /* 0x0000009b009b7308 */ /* 0x000fe20000002400 */
[----:B--2---:R-:W-:-:S07]  /*e530*/  IMAD.IADD R211, R211, 0x1, R6 ;  /* 0x00000001d3d37824 */ /* 0x004fce00078e0206 */
[----:B------:R0:W1:Y:S01]  /*e540*/  MUFU.TANH R6, R154 ;  /* 0x0000009a00067308 */ /* 0x0000620000002400 */
[----:B---3--:R-:W-:-:S05]  /*e550*/  @P1 IMAD.HI.U32 R210, R211, R210, RZ ;  /* 0x000000d2d3d21227 */ /* 0x008fca00078e00ff */
[----:B----4-:R-:W-:Y:S01]  /*e560*/  @P1 SHF.R.U32.HI R211, RZ, R20, R210 ;  /* 0x00000014ffd31219 */ /* 0x010fe200000116d2 */
[----:B------:R-:W-:Y:S01]  /*e570*/  FMUL.FTZ R210, R160, UR43 ;  /* 0x0000002ba0d27c20 */ /* 0x000fe20008410000 */
[----:B------:R2:W-:Y:S01]  /*e580*/  MUFU.TANH R20, R157 ;  /* 0x0000009d00147308 */ /* 0x0005e20000002400 */
[----:B0-----:R-:W-:Y:S01]  /*e590*/  FMUL.FTZ R154, R156, UR43 ;  /* 0x0000002b9c9a7c20 */ /* 0x001fe20008410000 */
[----:B-1----:R-:W-:-:S06]  /*e5a0*/  IMAD.MOV.U32 R156, RZ, RZ, R6 ;  /* 0x000000ffff9c7224 */ /* 0x002fcc00078e0006 */
[----:B------:R0:W1:Y:S01]  /*e5b0*/  MUFU.TANH R160, R170 ;  /* 0x000000aa00a07308 */ /* 0x0000620000002400 */
[----:B--2---:R-:W-:Y:S02]  /*e5c0*/  IMAD.MOV.U32 R157, RZ, RZ, R2 ;  /* 0x000000ffff9d7224 */ /* 0x004fe400078e0002 */
[----:B------:R-:W-:Y:S02]  /*e5d0*/  IMAD.MOV.U32 R164, RZ, RZ, R156 ;  /* 0x000000ffffa47224 */ /* 0x000fe400078e009c */
[----:B------:R-:W-:Y:S01]  /*e5e0*/  FMUL.FTZ R156, R169, UR43 ;  /* 0x0000002ba99c7c20 */ /* 0x000fe20008410000 */
[----:B------:R-:W-:Y:S02]  /*e5f0*/  IMAD.MOV.U32 R163, RZ, RZ, R157 ;  /* 0x000000ffffa37224 */ /* 0x000fe400078e009d */
[----:B------:R-:W-:Y:S01]  /*e600*/  FMUL.FTZ R157, R168, UR43 ;  /* 0x0000002ba89d7c20 */ /* 0x000fe20008410000 */
[----:B------:R-:W-:Y:S01]  /*e610*/  IMAD.MOV.U32 R169, RZ, RZ, R4 ;  /* 0x000000ffffa97224 */ /* 0x000fe200078e0004 */
[----:B------:R2:W-:Y:S01]  /*e620*/  MUFU.TANH R2, R158 ;  /* 0x0000009e00027308 */ /* 0x0005e20000002400 */
[----:B0-----:R-:W-:Y:S01]  /*e630*/  FMUL.FTZ R170, R178, UR43 ;  /* 0x0000002bb2aa7c20 */ /* 0x001fe20008410000 */
[----:B------:R-:W-:-:S02]  /*e640*/  IMAD.MOV.U32 R178, RZ, RZ, R163 ;  /* 0x000000ffffb27224 */ /* 0x000fc400078e00a3 */
[----:B------:R-:W-:Y:S02]  /*e650*/  FMUL.FTZ R163, R184, UR43 ;  /* 0x0000002bb8a37c20 */ /* 0x000fe40008410000 */
[----:B------:R-:W-:Y:S02]  /*e660*/  IMAD.MOV.U32 R184, RZ, RZ, R178 ;  /* 0x000000ffffb87224 */ /* 0x000fe400078e00b2 */
[----:B------:R-:W0:Y:S01]  /*e670*/  MUFU.TANH R6, R162 ;  /* 0x000000a200067308 */ /* 0x000e220000002400 */
[----:B--2---:R-:W-:-:S04]  /*e680*/  IMAD.MOV.U32 R158, RZ, RZ, R5 ;  /* 0x000000ffff9e7224 */ /* 0x004fc800078e0005 */
[----:B------:R-:W-:Y:S02]  /*e690*/  IMAD.MOV.U32 R165, RZ, RZ, R158 ;  /* 0x000000ffffa57224 */ /* 0x000fe400078e009e */
[----:B------:R-:W-:Y:S01]  /*e6a0*/  FMUL.FTZ R158, R173, UR43 ;  /* 0x0000002bad9e7c20 */ /* 0x000fe20008410000 */
[----:B------:R-:W-:Y:S01]  /*e6b0*/  FMUL.FTZ R173, R180, UR43 ;  /* 0x0000002bb4ad7c20 */ /* 0x000fe20008410000 */
[----:B------:R2:W3:Y:S01]  /*e6c0*/  MUFU.TANH R5, R159 ;  /* 0x0000009f00057308 */ /* 0x0004e20000002400 */
[----:B-1----:R-:W-:-:S07]  /*e6d0*/  IMAD.MOV.U32 R180, RZ, RZ, R160 ;  /* 0x000000ffffb47224 */ /* 0x002fce00078e00a0 */
[----:B------:R0:W1:Y:S01]  /*e6e0*/  MUFU.TANH R162, R167 ;  /* 0x000000a700a27308 */ /* 0x0000620000002400 */
[----:B--2---:R-:W-:Y:S01]  /*e6f0*/  FMUL.FTZ R159, R172, UR43 ;  /* 0x0000002bac9f7c20 */ /* 0x004fe20008410000 */
[----:B------:R-:W-:-:S06]  /*e700*/  FMUL.FTZ R172, R177, UR43 ;  /* 0x0000002bb1ac7c20 */ /* 0x000fcc0008410000 */
[----:B------:R2:W-:Y:S01]  /*e710*/  MUFU.TANH R4, R175 ;  /* 0x000000af00047308 */ /* 0x0005e20000002400 */
[----:B0-----:R-:W-:Y:S02]  /*e720*/  IMAD.MOV.U32 R167, RZ, RZ, R6 ;  /* 0x000000ffffa77224 */ /* 0x001fe400078e0006 */
[----:B---3--:R-:W-:Y:S02]  /*e730*/  IMAD.MOV.U32 R168, RZ, RZ, R5 ;  /* 0x000000ffffa87224 */ /* 0x008fe400078e0005 */
[----:B------:R-:W-:Y:S02]  /*e740*/  IMAD.MOV.U32 R177, RZ, RZ, R167 ;  /* 0x000000ffffb17224 */ /* 0x000fe400078e00a7 */
[----:B------:R-:W-:Y:S01]  /*e750*/  FMUL.FTZ R167, R179, UR43 ;  /* 0x0000002bb3a77c20 */ /* 0x000fe20008410000 */
[----:B------:R-:W-:Y:S01]  /*e760*/  IMAD.MOV.U32 R179, RZ, RZ, R164 ;  /* 0x000000ffffb37224 */ /* 0x000fe200078e00a4 */
[----:B------:R0:W-:Y:S01]  /*e770*/  MUFU.TANH R6, R171 ;  /* 0x000000ab00067308 */ /* 0x0001e20000002400 */
[----:B--2---:R-:W-:-:S02]  /*e780*/  IMAD.MOV.U32 R175, RZ, RZ, R169 ;  /* 0x000000ffffaf7224 */ /* 0x004fc400078e00a9 */
[----:B------:R-:W-:Y:S01]  /*e790*/  FMUL.FTZ R169, R183, UR43 ;  /* 0x0000002bb7a97c20 */ /* 0x000fe20008410000 */
[----:B------:R-:W-:Y:S01]  /*e7a0*/  FMUL.FTZ R164, R185, UR43 ;  /* 0x0000002bb9a47c20 */ /* 0x000fe20008410000 */
[----:B------:R-:W-:Y:S01]  /*e7b0*/  IMAD.MOV.U32 R185, RZ, RZ, R2 ;  /* 0x000000ffffb97224 */ /* 0x000fe200078e0002 */
[----:B------:R-:W-:Y:S01]  /*e7c0*/  MOV R183, R175 ;  /* 0x000000af00b77202 */ /* 0x000fe20000000f00 */
[----:B------:R-:W-:Y:S01]  /*e7d0*/  IMAD.MOV.U32 R175, RZ, RZ, R161 ;  /* 0x000000ffffaf7224 */ /* 0x000fe200078e00a1 */
[----:B------:R2:W-:Y:S01]  /*e7e0*/  MUFU.TANH R5, R174 ;  /* 0x000000ae00057308 */ /* 0x0005e20000002400 */
[----:B0-----:R-:W-:Y:S01]  /*e7f0*/  FMUL.FTZ R171, R176, UR43 ;  /* 0x0000002bb0ab7c20 */ /* 0x001fe20008410000 */
[----:B------:R-:W-:Y:S01]  /*e800*/  MOV R176, R168 ;  /* 0x000000a800b07202 */ /* 0x000fe20000000f00 */
[----:B------:R-:W-:Y:S02]  /*e810*/  IMAD.MOV.U32 R161, RZ, RZ, R20 ;  /* 0x000000ffffa17224 */ /* 0x000fe400078e0014 */
[----:B------:R-:W-:Y:S01]  /*e820*/  FMUL.FTZ R168, R182, UR43 ;  /* 0x0000002bb6a87c20 */ /* 0x000fe20008410000 */
[----:B------:R-:W-:Y:S01]  /*e830*/  SHFL.IDX PT, R20, R211, 0x1, 0x1c1f ;  /* 0x003c1f00d3147f89 */ /* 0x000fe200000e0000 */
[----:B------:R-:W-:Y:S01]  /*e840*/  IMAD.MOV.U32 R182, RZ, RZ, R166 ;  /* 0x000000ffffb67224 */ /* 0x000fe200078e00a6 */
[----:B------:R0:W-:Y:S01]  /*e850*/  MUFU.TANH R2, R186 ;  /* 0x000000ba00027308 */ /* 0x0001e20000002400 */
[----:B--2---:R-:W-:Y:S01]  /*e860*/  FMUL.FTZ R174, R181, UR43 ;  /* 0x0000002bb5ae7c20 */ /* 0x004fe20008410000 */
[----:B-1----:R-:W-:-:S02]  /*e870*/  IMAD.MOV.U32 R181, RZ, RZ, R162 ;  /* 0x000000ffffb57224 */ /* 0x002fc400078e00a2 */
[----:B------:R1:W2:Y:S01]  /*e880*/  SHFL.IDX PT, R162, R211, RZ, 0x1c1f ;  /* 0x001c1fffd3a27589 */ /* 0x0002a200000e0000 */
[----:B------:R-:W-:-:S03]  /*e890*/  FMUL.FTZ R166, R189, UR43 ;  /* 0x0000002bbda67c20 */ /* 0x000fc60008410000 */
[----:B------:R-:W3:Y:S01]  /*e8a0*/  LDL R189, [R1+0xb0] ;  /* 0x0000b00001bd7983 */ /* 0x000ee20000100800 */
[----:B0-----:R-:W-:Y:S02]  /*e8b0*/  IMAD.MOV.U32 R186, RZ, RZ, R176 ;  /* 0x000000ffffba7224 */ /* 0x001fe400078e00b0 */
[----:B------:R-:W-:Y:S01]  /*e8c0*/  FMUL.FTZ R176, R187, UR43 ;  /* 0x0000002bbbb07c20 */ /* 0x000fe20008410000 */
[----:B------:R-:W-:Y:S01]  /*e8d0*/  IMAD.MOV.U32 R187, RZ, RZ, R177 ;  /* 0x000000ffffbb7224 */ /* 0x000fe200078e00b1 */
[----:B-1----:R-:W4:Y:S01]  /*e8e0*/  LDL R211, [R1+0xb4] ;  /* 0x0000b40001d37983 */ /* 0x002f220000100800 */
[----:B------:R-:W-:Y:S02]  /*e8f0*/  IMAD.MOV.U32 R177, RZ, RZ, R165 ;  /* 0x000000ffffb17224 */ /* 0x000fe400078e00a5 */
[----:B------:R-:W-:Y:S01]  /*e900*/  FMUL.FTZ R165, R188, UR43 ;  /* 0x0000002bbca57c20 */ /* 0x000fe20008410000 */
[----:B------:R-:W-:Y:S01]  /*e910*/  IMAD R160, R14, -0x60, RZ ;  /* 0xffffffa00ea07824 */ /* 0x000fe200078e02ff */
[----:B------:R-:W3:Y:S01]  /*e920*/  LDL R188, [R1+0x8c] ;  /* 0x00008c0001bc7983 */ /* 0x000ee20000100800 */
[----:B------:R-:W0:Y:S08]  /*e930*/  MUFU.TANH R210, R210 ;  /* 0x000000d200d27308 */ /* 0x000e300000002400 */
[----:B------:R-:W1:Y:S01]  /*e940*/  MUFU.TANH R157, R157 ;  /* 0x0000009d009d7308 */ /* 0x000e620000002400 */
[----:B------:R-:W-:-:S07]  /*e950*/  FMUL.FTZ R178, R192, UR43 ;  /* 0x0000002bc0b27c20 */ /* 0x000fce0008410000 */
[----:B------:R-:W1:Y:S01]  /*e960*/  MUFU.TANH R171, R171 ;  /* 0x000000ab00ab7308 */ /* 0x000e620000002400 */
[----:B------:R-:W-:-:S07]  /*e970*/  IMAD.MOV.U32 R193, RZ, RZ, R184 ;  /* 0x000000ffffc17224 */ /* 0x000fce00078e00b8 */
[----:B------:R-:W1:Y:S08]  /*e980*/  MUFU.TANH R163, R163 ;  /* 0x000000a300a37308 */ /* 0x000e700000002400 */
[----:B------:R-:W1:Y:S08]  /*e990*/  MUFU.TANH R178, R178 ;  /* 0x000000b200b27308 */ /* 0x000e700000002400 */
[----:B------:R-:W1:Y:S08]  /*e9a0*/  MUFU.TANH R154, R154 ;  /* 0x0000009a009a7308 */ /* 0x000e700000002400 */
[----:B------:R-:W1:Y:S08]  /*e9b0*/  MUFU.TANH R156, R156 ;  /* 0x0000009c009c7308 */ /* 0x000e700000002400 */
[----:B------:R-:W1:Y:S08]  /*e9c0*/  MUFU.TANH R159, R159 ;  /* 0x0000009f009f7308 */ /* 0x000e700000002400 */
[----:B------:R-:W1:Y:S01]  /*e9d0*/  MUFU.TANH R158, R158 ;  /* 0x0000009e009e7308 */ /* 0x000e620000002400 */
[----:B------:R-:W-:-:S07]  /*e9e0*/  IMAD.MOV.U32 R192, RZ, RZ, R185 ;  /* 0x000000ffffc07224 */ /* 0x000fce00078e00b9 */
        /* <DEDUP_REMOVED lines=8> */
[----:B------:R-:W-:Y:S08]  /*ea70*/  MUFU.TANH R170, R170 ;  /* 0x000000aa00aa7308 */ /* 0x000ff00000002400 */
[----:B------:R-:W-:Y:S08]  /*ea80*/  MUFU.TANH R167, R167 ;  /* 0x000000a700a77308 */ /* 0x000ff00000002400 */
[----:B------:R-:W-:Y:S08]  /*ea90*/  MUFU.TANH R168, R168 ;  /* 0x000000a800a87308 */ /* 0x000ff00000002400 */
[----:B------:R-:W-:Y:S08]  /*eaa0*/  MUFU.TANH R169, R169 ;  /* 0x000000a900a97308 */ /* 0x000ff00000002400 */
[----:B------:R-:W-:Y:S01]  /*eab0*/  MUFU.TANH R176, R176 ;  /* 0x000000b000b07308 */ /* 0x000fe20000002400 */
[----:B----4-:R-:W-:-:S04]  /*eac0*/  IADD3 R160, -R211, 0x1, R160 ;  /* 0x00000001d3a07810 */ /* 0x010fc80007ffe1a0 */
[----:B---3--:R-:W-:-:S05]  /*ead0*/  IADD3 R160, -R188, R160, R189 ;  /* 0x000000a0bca07210 */ /* 0x008fca0007ffe1bd */
[----:B--2---:R-:W-:-:S05]  /*eae0*/  IMAD.IADD R162, R160, 0x1, R162 ;  /* 0x00000001a0a27824 */ /* 0x004fca00078e02a2 */
[----:B------:R-:W-:-:S04]  /*eaf0*/  ISETP.GT.AND P2, PT, R162, RZ, PT ;  /* 0x000000ffa200720c */ /* 0x000fc80003f44270 */
[----:B------:R-:W-:Y:S02]  /*eb00*/  FSEL R177, R177, -INF , P2 ;  /* 0xff800000b1b17808 */ /* 0x000fe40001000000 */
[----:B------:R-:W-:-:S04]  /*eb10*/  ISETP.GT.AND P2, PT, R162, 0x10, PT ;  /* 0x00000010a200780c */ /* 0x000fc80003f44270 */
[----:B0-----:R-:W-:Y:S02]  /*eb20*/  FSEL R210, R210, -INF , P2 ;  /* 0xff800000d2d27808 */ /* 0x001fe40001000000 */
[----:B------:R-:W-:-:S04]  /*eb30*/  ISETP.GT.AND P2, PT, R162, 0x20, PT ;  /* 0x00000020a200780c */ /* 0x000fc80003f44270 */
[----:B-1----:R-:W-:Y:S02]  /*eb40*/  FSEL R184, R157, -INF , P2 ;  /* 0xff8000009db87808 */ /* 0x002fe40001000000 */
[C---:B------:R-:W-:Y:S02]  /*eb50*/  ISETP.GT.AND P2, PT, R162.reuse, 0x30, PT ;  /* 0x00000030a200780c */ /* 0x040fe40003f44270 */
[C---:B------:R-:W-:Y:S02]  /*eb60*/  ISETP.GT.AND P3, PT, R162.reuse, 0x1, PT ;  /* 0x00000001a200780c */ /* 0x040fe40003f64270 */
[----:B------:R-:W-:Y:S02]  /*eb70*/  FSEL R171, R171, -INF , P2 ;  /* 0xff800000abab7808 */ /* 0x000fe40001000000 */
[----:B------:R-:W-:Y:S02]  /*eb80*/  ISETP.GT.AND P2, PT, R162, 0x40, PT ;  /* 0x00000040a200780c */ /* 0x000fe40003f44270 */
[----:B------:R-:W-:-:S02]  /*eb90*/  FSEL R175, R175, -INF , P3 ;  /* 0xff800000afaf7808 */ /* 0x000fc40001800000 */
[C---:B------:R-:W-:Y:S02]  /*eba0*/  ISETP.GT.AND P1, PT, R162.reuse, 0x9, PT ;  /* 0x00000009a200780c */ /* 0x040fe40003f24270 */
[C---:B------:R-:W-:Y:S02]  /*ebb0*/  ISETP.GT.AND P3, PT, R162.reuse, 0x11, PT ;  /* 0x00000011a200780c */ /* 0x040fe40003f64270 */
[----:B------:R-:W-:Y:S02]  /*ebc0*/  FSEL R163, R163, -INF , P2 ;  /* 0xff800000a3a37808 */ /* 0x000fe40001000000 */
[----:B------:R-:W-:Y:S01]  /*ebd0*/  ISETP.GT.AND P2, PT, R162, 0x50, PT ;  /* 0x00000050a200780c */ /* 0x000fe20003f44270 */
[----:B------:R-:W-:Y:S01]  /*ebe0*/  FMUL.FTZ R211, R196, UR43 ;  /* 0x0000002bc4d37c20 */ /* 0x000fe20008410000 */
[----:B------:R-:W-:Y:S02]  /*ebf0*/  IADD3 R20, R160, R20, RZ ;  /* 0x00000014a0147210 */ /* 0x000fe40007ffe0ff */
[----:B------:R-:W-:-:S02]  /*ec00*/  FSEL R161, R161, -INF , P1 ;  /* 0xff800000a1a17808 */ /* 0x000fc40000800000 */
[----:B------:R-:W-:Y:S01]  /*ec10*/  FSEL R196, R152, -INF , P3 ;  /* 0xff80000098c47808 */ /* 0x000fe20001800000 */
[----:B------:R-:W-:Y:S01]  /*ec20*/  IMAD.MOV.U32 R152, RZ, RZ, R179 ;  /* 0x000000ffff987224 */ /* 0x000fe200078e00b3 */
[----:B------:R-:W-:Y:S02]  /*ec30*/  ISETP.GT.AND P1, PT, R162, 0x19, PT ;  /* 0x00000019a200780c */ /* 0x000fe40003f24270 */
[----:B------:R-:W-:Y:S02]  /*ec40*/  FSEL R178, R178, -INF , P2 ;  /* 0xff800000b2b27808 */ /* 0x000fe40001000000 */
[----:B------:R-:W-:Y:S02]  /*ec50*/  ISETP.GT.AND P2, PT, R20, RZ, PT ;  /* 0x000000ff1400720c */ /* 0x000fe40003f44270 */
[----:B------:R-:W-:Y:S02]  /*ec60*/  FSEL R179, R153, -INF , P1 ;  /* 0xff80000099b37808 */ /* 0x000fe40000800000 */
[----:B------:R-:W-:-:S02]  /*ec70*/  FSEL R153, R152, -INF , P2 ;  /* 0xff80000098997808 */ /* 0x000fc40001000000 */
[----:B------:R-:W-:Y:S02]  /*ec80*/  ISETP.GT.AND P4, PT, R162, 0x8, PT ;  /* 0x00000008a200780c */ /* 0x000fe40003f84270 */
[----:B------:R-:W-:Y:S02]  /*ec90*/  FMNMX.FTZ R152, R177, R209, !PT ;  /* 0x000000d1b1987209 */ /* 0x000fe40007810000 */
[----:B------:R-:W-:Y:S02]  /*eca0*/  FSEL R154, R154, -INF , P4 ;  /* 0xff8000009a9a7808 */ /* 0x000fe40002000000 */
[----:B------:R-:W-:-:S04]  /*ecb0*/  FMNMX.FTZ R152, R175, R152, !PT ;  /* 0x00000098af987209 */ /* 0x000fc80007810000 */
[----:B------:R-:W-:-:S04]  /*ecc0*/  FMNMX.FTZ R152, R154, R152, !PT ;  /* 0x000000989a987209 */ /* 0x000fc80007810000 */
[----:B------:R-:W-:Y:S02]  /*ecd0*/  FMNMX.FTZ R152, R161, R152, !PT ;  /* 0x00000098a1987209 */ /* 0x000fe40007810000 */
[----:B------:R-:W-:Y:S02]  /*ece0*/  ISETP.GT.AND P4, PT, R162, 0x18, PT ;  /* 0x00000018a200780c */ /* 0x000fe40003f84270 */
[----:B------:R-:W-:Y:S01]  /*ecf0*/  FMNMX.FTZ R152, R210, R152, !PT ;  /* 0x00000098d2987209 */ /* 0x000fe20007810000 */
[----:B------:R-:W-:Y:S01]  /*ed00*/  FMUL.FTZ R160, R197, UR43 ;  /* 0x0000002bc5a07c20 */ /* 0x000fe20008410000 */
[----:B------:R-:W-:Y:S02]  /*ed10*/  FSEL R197, R155, -INF , P4 ;  /* 0xff8000009bc57808 */ /* 0x000fe40002000000 */
[----:B------:R-:W-:-:S04]  /*ed20*/  FMNMX.FTZ R152, R196, R152, !PT ;  /* 0x00000098c4987209 */ /* 0x000fc80007810000 */
[----:B------:R-:W-:Y:S02]  /*ed30*/  FMNMX.FTZ R152, R197, R152, !PT ;  /* 0x00000098c5987209 */ /* 0x000fe40007810000 */
[C---:B------:R-:W-:Y:S02]  /*ed40*/  ISETP.GT.AND P3, PT, R162.reuse, 0x21, PT ;  /* 0x00000021a200780c */ /* 0x040fe40003f64270 */
[----:B------:R-:W-:Y:S02]  /*ed50*/  FMNMX.FTZ R152, R179, R152, !PT ;  /* 0x00000098b3987209 */ /* 0x000fe40007810000 */
[----:B------:R-:W-:Y:S02]  /*ed60*/  ISETP.GT.AND P4, PT, R162, 0x28, PT ;  /* 0x00000028a200780c */ /* 0x000fe40003f84270 */
[----:B------:R-:W-:Y:S02]  /*ed70*/  FSEL R185, R156, -INF , P3 ;  /* 0xff8000009cb97808 */ /* 0x000fe40001800000 */
[----:B------:R-:W-:Y:S01]  /*ed80*/  FMNMX.FTZ R152, R184, R152, !PT ;  /* 0x00000098b8987209 */ /* 0x000fe20007810000 */
[----:B------:R-:W-:Y:S01]  /*ed90*/  IMAD.MOV.U32 R189, RZ, RZ, R186 ;  /* 0x000000ffffbd7224 */ /* 0x000fe200078e00ba */
[----:B------:R-:W-:-:S02]  /*eda0*/  ISETP.GT.AND P1, PT, R162, 0x29, PT ;  /* 0x00000029a200780c */ /* 0x000fc40003f24270 */
[----:B------:R-:W-:Y:S02]  /*edb0*/  FSEL R186, R159, -INF , P4 ;  /* 0xff8000009fba7808 */ /* 0x000fe40002000000 */
[----:B------:R-:W-:Y:S01]  /*edc0*/  FMNMX.FTZ R152, R185, R152, !PT ;  /* 0x00000098b9987209 */ /* 0x000fe20007810000 */
[----:B------:R-:W-:Y:S01]  /*edd0*/  IMAD.MOV.U32 R188, RZ, RZ, R187 ;  /* 0x000000ffffbc7224 */ /* 0x000fe200078e00bb */
[----:B------:R-:W-:Y:S02]  /*ede0*/  FSEL R187, R158, -INF , P1 ;  /* 0xff8000009ebb7808 */ /* 0x000fe40000800000 */
[----:B------:R-:W-:Y:S01]  /*edf0*/  FMNMX.FTZ R152, R186, R152, !PT ;  /* 0x00000098ba987209 */ /* 0x000fe20007810000 */
[----:B------:R-:W0:Y:S01]  /*ee00*/  MUFU.TANH R211, R211 ;  /* 0x000000d300d37308 */ /* 0x000e220000002400 */
[----:B------:R-:W-:Y:S02]  /*ee10*/  ISETP.GT.AND P3, PT, R162, 0x31, PT ;  /* 0x00000031a200780c */ /* 0x000fe40003f64270 */
[----:B------:R-:W-:-:S02]  /*ee20*/  FMNMX.FTZ R152, R187, R152, !PT ;  /* 0x00000098bb987209 */ /* 0x000fc40007810000 */
[----:B------:R-:W-:Y:S02]  /*ee30*/  ISETP.GT.AND P4, PT, R162, 0x38, PT ;  /* 0x00000038a200780c */ /* 0x000fe40003f84270 */
[----:B------:R-:W-:Y:S01]  /*ee40*/  FSEL R172, R172, -INF , P3 ;  /* 0xff800000acac7808 */ /* 0x000fe20001800000 */
[----:B------:R-:W1:Y:S01]  /*ee50*/  MUFU.TANH R160, R160 ;  /* 0x000000a000a07308 */ /* 0x000e620000002400 */
[----:B------:R-:W-:Y:S02]  /*ee60*/  FMNMX.FTZ R152, R171, R152, !PT ;  /* 0x00000098ab987209 */ /* 0x000fe40007810000 */
[C---:B------:R-:W-:Y:S02]  /*ee70*/  ISETP.GT.AND P1, PT, R162.reuse, 0x39, PT ;  /* 0x00000039a200780c */ /* 0x040fe40003f24270 */
[----:B------:R-:W-:Y:S02]  /*ee80*/  FSEL R173, R173, -INF , P4 ;  /* 0xff800000adad7808 */ /* 0x000fe40002000000 */
[----:B------:R-:W-:-:S02]  /*ee90*/  ISETP.GT.AND P3, PT, R162, 0x41, PT ;  /* 0x00000041a200780c */ /* 0x000fc40003f64270 */
[----:B------:R-:W-:Y:S02]  /*eea0*/  ISETP.GT.AND P4, PT, R162, 0x48, PT ;  /* 0x00000048a200780c */ /* 0x000fe40003f84270 */
[----:B------:R-:W-:Y:S02]  /*eeb0*/  FMNMX.FTZ R152, R172, R152, !PT ;  /* 0x00000098ac987209 */ /* 0x000fe40007810000 */
[----:B------:R-:W-:Y:S02]  /*eec0*/  FSEL R174, R174, -INF , P1 ;  /* 0xff800000aeae7808 */ /* 0x000fe40000800000 */
[----:B------:R-:W-:Y:S02]  /*eed0*/  ISETP.GT.AND P1, PT, R162, 0x49, PT ;  /* 0x00000049a200780c */ /* 0x000fe40003f24270 */
[----:B------:R-:W-:Y:S02]  /*eee0*/  FSEL R164, R164, -INF , P3 ;  /* 0xff800000a4a47808 */ /* 0x000fe40001800000 */
[----:B------:R-:W-:-:S02]  /*eef0*/  FSEL R165, R165, -INF , P4 ;  /* 0xff800000a5a57808 */ /* 0x000fc40002000000 */
[----:B------:R-:W-:Y:S02]  /*ef00*/  FMNMX.FTZ R152, R173, R152, !PT ;  /* 0x00000098ad987209 */ /* 0x000fe40007810000 */
[C---:B------:R-:W-:Y:S02]  /*ef10*/  ISETP.GT.AND P3, PT, R162.reuse, 0x51, PT ;  /* 0x00000051a200780c */ /* 0x040fe40003f64270 */
[----:B------:R-:W-:Y:S02]  /*ef20*/  ISETP.GT.AND P4, PT, R162, 0x58, PT ;  /* 0x00000058a200780c */ /* 0x000fe40003f84270 */
[----:B------:R-:W-:Y:S02]  /*ef30*/  FSEL R166, R166, -INF , P1 ;  /* 0xff800000a6a67808 */ /* 0x000fe40000800000 */
[----:B------:R-:W-:Y:S02]  /*ef40*/  FMNMX.FTZ R152, R174, R152, !PT ;  /* 0x00000098ae987209 */ /* 0x000fe40007810000 */
[----:B------:R-:W-:-:S02]  /*ef50*/  ISETP.GT.AND P1, PT, R162, 0x59, PT ;  /* 0x00000059a200780c */ /* 0x000fc40003f24270 */
[----:B------:R-:W-:Y:S02]  /*ef60*/  FSEL R229, R229, -INF , P3 ;  /* 0xff800000e5e57808 */ /* 0x000fe40001800000 */
[----:B0-----:R-:W-:Y:S02]  /*ef70*/  FSEL R211, R211, -INF , P4 ;  /* 0xff800000d3d37808 */ /* 0x001fe40002000000 */
[C---:B------:R-:W-:Y:S02]  /*ef80*/  ISETP.GT.AND P3, PT, R20.reuse, 0x1, PT ;  /* 0x000000011400780c */ /* 0x040fe40003f64270 */
[----:B------:R-:W-:Y:S02]  /*ef90*/  ISETP.GT.AND P4, PT, R20, 0x8, PT ;  /* 0x000000081400780c */ /* 0x000fe40003f84270 */
[----:B------:R-:W-:Y:S02]  /*efa0*/  FMNMX.FTZ R152, R163, R152, !PT ;  /* 0x00000098a3987209 */ /* 0x000fe40007810000 */
[----:B-1----:R-:W-:-:S02]  /*efb0*/  FSEL R156, R160, -INF , P1 ;  /* 0xff800000a09c7808 */ /* 0x002fc40000800000 */
[C---:B------:R-:W-:Y:S02]  /*efc0*/  ISETP.GT.AND P1, PT, R20.reuse, 0x9, PT ;  /* 0x000000091400780c */ /* 0x040fe40003f24270 */
[----:B------:R-:W-:Y:S02]  /*efd0*/  ISETP.GT.AND P2, PT, R20, 0x10, PT ;  /* 0x000000101400780c */ /* 0x000fe40003f44270 */
[----:B------:R-:W-:Y:S02]  /*efe0*/  FSEL R160, R193, -INF , P3 ;  /* 0xff800000c1a07808 */ /* 0x000fe40001800000 */
[----:B------:R-:W-:Y:S02]  /*eff0*/  FSEL R155, R192, -INF , P4 ;  /* 0xff800000c09b7808 */ /* 0x000fe40002000000 */
[C---:B------:R-:W-:Y:S02]  /*f000*/  ISETP.GT.AND P3, PT, R20.reuse, 0x11, PT ;  /* 0x000000111400780c */ /* 0x040fe40003f64270 */
[----:B------:R-:W-:Y:S01]  /*f010*/  ISETP.GT.AND P4, PT, R20, 0x18, PT ;  /* 0x000000181400780c */ /* 0x000fe20003f84270 */
[----:B------:R0:W1:Y:S01]  /*f020*/  MUFU.TANH R158, R190 ;  /* 0x000000be009e7308 */ /* 0x0000620000002400 */
[----:B------:R-:W-:-:S02]  /*f030*/  FMNMX.FTZ R152, R164, R152, !PT ;  /* 0x00000098a4987209 */ /* 0x000fc40007810000 */
[----:B------:R-:W-:Y:S02]  /*f040*/  FSEL R193, R189, -INF , P1 ;  /* 0xff800000bdc17808 */ /* 0x000fe40000800000 */
[----:B------:R-:W-:Y:S02]  /*f050*/  ISETP.GT.AND P1, PT, R20, 0x19, PT ;  /* 0x000000191400780c */ /* 0x000fe40003f24270 */
[----:B------:R-:W-:Y:S02]  /*f060*/  FSEL R192, R182, -INF , P4 ;  /* 0xff800000b6c07808 */ /* 0x000fe40002000000 */
[----:B0-----:R-:W-:Y:S02]  /*f070*/  FSEL R190, R188, -INF , P2 ;  /* 0xff800000bcbe7808 */ /* 0x001fe40001000000 */
[----:B------:R-:W-:Y:S02]  /*f080*/  FSEL R188, R183, -INF , P3 ;  /* 0xff800000b7bc7808 */ /* 0x000fe40001800000 */
[----:B------:R-:W-:-:S02]  /*f090*/  ISETP.GT.AND P2, PT, R20, 0x20, PT ;  /* 0x000000201400780c */ /* 0x000fc40003f44270 */
[C---:B------:R-:W-:Y:S02]  /*f0a0*/  ISETP.GT.AND P3, PT, R20.reuse, 0x21, PT ;  /* 0x000000211400780c */ /* 0x040fe40003f64270 */
[----:B------:R-:W-:Y:S02]  /*f0b0*/  ISETP.GT.AND P4, PT, R20, 0x28, PT ;  /* 0x000000281400780c */ /* 0x000fe40003f84270 */
[----:B------:R-:W-:Y:S02]  /*f0c0*/  FMNMX.FTZ R152, R165, R152, !PT ;  /* 0x00000098a5987209 */ /* 0x000fe40007810000 */
[----:B------:R-:W-:Y:S02]  /*f0d0*/  FSEL R189, R181, -INF , P1 ;  /* 0xff800000b5bd7808 */ /* 0x000fe40000800000 */
[----:B------:R-:W-:Y:S02]  /*f0e0*/  FSEL R180, R180, -INF , P2 ;  /* 0xff800000b4b47808 */ /* 0x000fe40001000000 */
[----:B------:R-:W-:-:S02]  /*f0f0*/  FSEL R181, R6, -INF , P3 ;  /* 0xff80000006b57808 */ /* 0x000fc40001800000 */
[----:B------:R-:W-:Y:S01]  /*f100*/  FSEL R182, R5, -INF , P4 ;  /* 0xff80000005b67808 */ /* 0x000fe20002000000 */
[----:B------:R-:W-:Y:S01]  /*f110*/  UMOV UR46, UR45 ;  /* 0x0000002d002e7c82 */ /* 0x000fe20008000000 */
[----:B------:R-:W-:Y:S01]  /*f120*/  FMNMX.FTZ R152, R166, R152, !PT ;  /* 0x00000098a6987209 */ /* 0x000fe20007810000 */
[----:B------:R-:W-:Y:S01]  /*f130*/  FMUL.FTZ R191, R191, UR43 ;  /* 0x0000002bbfbf7c20 */ /* 0x000fe20008410000 */
[----:B------:R-:W-:Y:S01]  /*f140*/  ISETP.GT.AND P1, PT, R20, 0x29, PT ;  /* 0x000000291400780c */ /* 0x000fe20003f24270 */
[----:B------:R-:W-:Y:S01]  /*f150*/  FMUL.FTZ R194, R194, UR43 ;  /* 0x0000002bc2c27c20 */ /* 0x000fe20008410000 */
[C---:B------:R-:W-:Y:S01]  /*f160*/  ISETP.GT.AND P2, PT, R20.reuse, 0x30, PT ;  /* 0x000000301400780c */ /* 0x040fe20003f44270 */
[----:B------:R-:W-:Y:S01]  /*f170*/  FMUL.FTZ R195, R195, UR43 ;  /* 0x0000002bc3c37c20 */ /* 0x000fe20008410000 */
[C---:B------:R-:W-:Y:S01]  /*f180*/  ISETP.GT.AND P3, PT, R20.reuse, 0x31, PT ;  /* 0x000000311400780c */ /* 0x040fe20003f64270 */
[----:B------:R0:W5:Y:S01]  /*f190*/  LDL.LU R6, [R1+0x1fc] ;  /* 0x0001fc0001067983 */ /* 0x0001620000300800 */
[----:B------:R-:W-:-:S02]  /*f1a0*/  ISETP.GT.AND P4, PT, R20, 0x38, PT ;  /* 0x000000381400780c */ /* 0x000fc40003f84270 */
[----:B------:R-:W-:Y:S02]  /*f1b0*/  FMNMX.FTZ R152, R178, R152, !PT ;  /* 0x00000098b2987209 */ /* 0x000fe40007810000 */
[----:B------:R-:W-:Y:S01]  /*f1c0*/  ISETP.GT.AND P5, PT, R20, 0x59, PT ;  /* 0x000000591400780c */ /* 0x000fe20003fa4270 */
[----:B------:R2:W-:Y:S01]  /*f1d0*/  MUFU.TANH R162, R191 ;  /* 0x000000bf00a27308 */ /* 0x0005e20000002400 */
[----:B------:R-:W-:Y:S01]  /*f1e0*/  FSEL R183, R4, -INF , P1 ;  /* 0xff80000004b77808 */ /* 0x000fe20000800000 */
[----:B------:R0:W5:Y:S01]  /*f1f0*/  LDL.LU R5, [R1+0x1f8] ;  /* 0x0001f80001057983 */ /* 0x0001620000300800 */
[----:B------:R-:W-:Y:S02]  /*f200*/  FSEL R170, R170, -INF , P2 ;  /* 0xff800000aaaa7808 */ /* 0x000fe40001000000 */
[----:B------:R-:W-:Y:S01]  /*f210*/  FSEL R167, R167, -INF , P3 ;  /* 0xff800000a7a77808 */ /* 0x000fe20001800000 */
[----:B------:R0:W5:Y:S01]  /*f220*/  LDL.LU R4, [R1+0x1f4] ;  /* 0x0001f40001047983 */ /* 0x0001620000300800 */
[----:B------:R-:W-:-:S02]  /*f230*/  FSEL R168, R168, -INF , P4 ;  /* 0xff800000a8a87808 */ /* 0x000fc40002000000 */
[C---:B------:R-:W-:Y:S02]  /*f240*/  ISETP.GT.AND P1, PT, R20.reuse, 0x39, PT ;  /* 0x000000391400780c */ /* 0x040fe40003f24270 */
[C---:B------:R-:W-:Y:S02]  /*f250*/  ISETP.GT.AND P2, PT, R20.reuse, 0x40, PT ;  /* 0x000000401400780c */ /* 0x040fe40003f44270 */
[C---:B------:R-:W-:Y:S02]  /*f260*/  ISETP.GT.AND P3, PT, R20.reuse, 0x41, PT ;  /* 0x000000411400780c */ /* 0x040fe40003f64270 */
[----:B------:R-:W-:Y:S02]  /*f270*/  ISETP.GT.AND P4, PT, R20, 0x48, PT ;  /* 0x000000481400780c */ /* 0x000fe40003f84270 */
[----:B------:R-:W-:Y:S02]  /*f280*/  FMNMX.FTZ R152, R229, R152, !PT ;  /* 0x00000098e5987209 */ /* 0x000fe40007810000 */
[----:B------:R-:W-:-:S02]  /*f290*/  FSEL R169, R169, -INF , P1 ;  /* 0xff800000a9a97808 */ /* 0x000fc40000800000 */
[----:B------:R-:W-:Y:S02]  /*f2a0*/  FSEL R159, R2, -INF , P2 ;  /* 0xff800000029f7808 */ /* 0x000fe40001000000 */
[----:B------:R-:W-:Y:S02]  /*f2b0*/  FSEL R157, R176, -INF , P3 ;  /* 0xff800000b09d7808 */ /* 0x000fe40001800000 */
[----:B-1----:R-:W-:Y:S02]  /*f2c0*/  FSEL R158, R158, -INF , P4 ;  /* 0xff8000009e9e7808 */ /* 0x002fe40002000000 */
[C---:B------:R-:W-:Y:S02]  /*f2d0*/  ISETP.GT.AND P1, PT, R20.reuse, 0x49, PT ;  /* 0x000000491400780c */ /* 0x040fe40003f24270 */
[C---:B------:R-:W-:Y:S02]  /*f2e0*/  ISETP.GT.AND P2, PT, R20.reuse, 0x50, PT ;  /* 0x000000501400780c */ /* 0x040fe40003f44270 */
[----:B------:R-:W-:-:S02]  /*f2f0*/  ISETP.GT.AND P3, PT, R20, 0x51, PT ;  /* 0x000000511400780c */ /* 0x000fc40003f64270 */
[----:B------:R-:W-:Y:S02]  /*f300*/  ISETP.GT.AND P4, PT, R20, 0x58, PT ;  /* 0x000000581400780c */ /* 0x000fe40003f84270 */
        /* <DEDUP_REMOVED lines=9> */
[----:B------:R-:W-:-:S03]  /*f3a0*/  FSEL R176, R176, RZ, P6 ;  /* 0x000000ffb0b07208 */ /* 0x000fc60003000000 */
[----:B------:R-:W-:Y:S02]  /*f3b0*/  FADD.FTZ R152, -R152, R209 ;  /* 0x000000d198987221 */ /* 0x000fe40000010100 */
[--C-:B------:R-:W-:Y:S02]  /*f3c0*/  FFMA.FTZ R177, R177, UR46, -R176.reuse ;  /* 0x0000002eb1b17c23 */ /* 0x100fe400080108b0 */
[----:B------:R-:W-:Y:S01]  /*f3d0*/  FMUL.FTZ R152, R152, UR46 ;  /* 0x0000002e98987c20 */ /* 0x000fe20008410000 */
[----:B--2---:R-:W-:-:S03]  /*f3e0*/  FFMA.FTZ R191, R210, UR46, -R176 ;  /* 0x0000002ed2bf7c23 */ /* 0x004fc600080108b0 */
[----:B------:R-:W-:Y:S08]  /*f3f0*/  MUFU.EX2 R177, R177 ;  /* 0x000000b100b17308 */ /* 0x000ff00000000800 */
[----:B------:R-:W1:Y:S01]  /*f400*/  MUFU.EX2 R210, R152 ;  /* 0x0000009800d27308 */ /* 0x000e620000000800 */
[----:B------:R-:W-:Y:S01]  /*f410*/  FFMA.FTZ R209, R179, UR46, -R176 ;  /* 0x0000002eb3d17c23 */ /* 0x000fe200080108b0 */
[----:B-1----:R-:W-:Y:S01]  /*f420*/  FFMA.FTZ R179, R210, R3, R177 ;  /* 0x00000003d2b37223 */ /* 0x002fe200000100b1 */
        /* <DEDUP_REMOVED lines=9> */
[----:B------:R-:W-:-:S03]  /*f4c0*/  FFMA.FTZ R175, R175, UR46, -R176 ;  /* 0x0000002eafaf7c23 */ /* 0x000fc600080108b0 */
[----:B------:R-:W-:Y:S01]  /*f4d0*/  FMNMX.FTZ R3, R181, R3, !PT ;  /* 0x00000003b5037209 */ /* 0x000fe20007810000 */
[----:B------:R1:W2:Y:S03]  /*f4e0*/  MUFU.EX2 R152, R175 ;  /* 0x000000af00987308 */ /* 0x0002a60000000800 */
[----:B------:R-:W-:-:S04]  /*f4f0*/  FMNMX.FTZ R3, R182, R3, !PT ;  /* 0x00000003b6037209 */ /* 0x000fc80007810000 */
[----:B-1----:R-:W-:Y:S01]  /*f500*/  FMNMX.FTZ R175, R183, R3, !PT ;  /* 0x00000003b7af7209 */ /* 0x002fe20007810000 */
[----:B------:R-:W-:-:S03]  /*f510*/  FFMA.FTZ R154, R154, UR46, -R176 ;  /* 0x0000002e9a9a7c23 */ /* 0x000fc600080108b0 */
[----:B------:R-:W-:Y:S01]  /*f520*/  FMNMX.FTZ R175, R170, R175, !PT ;  /* 0x000000afaaaf7209 */ /* 0x000fe20007810000 */
        /* <DEDUP_REMOVED lines=19> */
[----:B------:R-:W-:Y:S01]  /*f660*/  FMNMX.FTZ R176, R167, R175, !PT ;  /* 0x000000afa7b07209 */ /* 0x000fe20007810000 */
[----:B--2---:R-:W-:-:S03]  /*f670*/  FADD.FTZ R179, R152, R179 ;  /* 0x000000b398b37221 */ /* 0x004fc60000010000 */
[----:B------:R-:W-:Y:S01]  /*f680*/  FMNMX.FTZ R176, R168, R176, !PT ;  /* 0x000000b0a8b07209 */ /* 0x000fe20007810000 */
[----:B------:R-:W1:Y:S01]  /*f690*/  MUFU.TANH R3, R194 ;  /* 0x000000c200037308 */ /* 0x000e620000002400 */
[----:B------:R-:W-:Y:S01]  /*f6a0*/  F2FP.F16.F32.PACK_AB R152, R152, R177 ;  /* 0x000000b19898723e */ /* 0x000fe200000000ff */
[----:B------:R-:W-:Y:S01]  /*f6b0*/  FMUL.FTZ R177, R198, UR43 ;  /* 0x0000002bc6b17c20 */ /* 0x000fe20008410000 */
[----:B------:R-:W-:Y:S01]  /*f6c0*/  FMNMX.FTZ R176, R169, R176, !PT ;  /* 0x000000b0a9b07209 */ /* 0x000fe20007810000 */
[----:B------:R-:W-:-:S03]  /*f6d0*/  FMUL.FTZ R178, R199, UR43 ;  /* 0x0000002bc7b27c20 */ /* 0x000fc60008410000 */
[----:B------:R-:W-:Y:S01]  /*f6e0*/  FMNMX.FTZ R176, R159, R176, !PT ;  /* 0x000000b09fb07209 */ /* 0x000fe20007810000 */
[----:B------:R-:W2:Y:S03]  /*f6f0*/  MUFU.TANH R175, R195 ;  /* 0x000000c300af7308 */ /* 0x000ea60000002400 */
[----:B------:R-:W-:-:S05]  /*f700*/  FMNMX.FTZ R176, R157, R176, !PT ;  /* 0x000000b09db07209 */ /* 0x000fca0007810000 */
[----:B------:R-:W3:Y:S01]  /*f710*/  MUFU.TANH R177, R177 ;  /* 0x000000b100b17308 */ /* 0x000ee20000002400 */
[----:B------:R-:W-:Y:S02]  /*f720*/  FSEL R162, R162, -INF , P1 ;  /* 0xff800000a2a27808 */ /* 0x000fe40000800000 */
[----:B------:R-:W-:-:S05]  /*f730*/  FMNMX.FTZ R176, R158, R176, !PT ;  /* 0x000000b09eb07209 */ /* 0x000fca0007810000 */
[----:B------:R-:W4:Y:S01]  /*f740*/  MUFU.TANH R178, R178 ;  /* 0x000000b200b27308 */ /* 0x000f220000002400 */
[----:B-1----:R-:W-:Y:S02]  /*f750*/  FSEL R3, R3, -INF , P2 ;  /* 0xff80000003037808 */ /* 0x002fe40001000000 */
[----:B------:R-:W-:Y:S02]  /*f760*/  FMNMX.FTZ R176, R162, R176, !PT ;  /* 0x000000b0a2b07209 */ /* 0x000fe40007810000 */
[----:B--2---:R-:W-:Y:S02]  /*f770*/  FSEL R175, R175, -INF , P3 ;  /* 0xff800000afaf7808 */ /* 0x004fe40001800000 */
[----:B------:R-:W-:Y:S02]  /*f780*/  FMNMX.FTZ R176, R3, R176, !PT ;  /* 0x000000b003b07209 */ /* 0x000fe40007810000 */
[----:B---3--:R-:W-:Y:S02]  /*f790*/  FSEL R177, R177, -INF , P4 ;  /* 0xff800000b1b17808 */ /* 0x008fe40002000000 */
[----:B------:R-:W-:-:S04]  /*f7a0*/  FMNMX.FTZ R176, R175, R176, !PT ;  /* 0x000000b0afb07209 */ /* 0x000fc80007810000 */
[----:B------:R-:W-:Y:S02]  /*f7b0*/  FMNMX.FTZ R176, R177, R176, !PT ;  /* 0x000000b0b1b07209 */ /* 0x000fe40007810000 */
[----:B----4-:R-:W-:-:S04]  /*f7c0*/  FSEL R178, R178, -INF , P5 ;  /* 0xff800000b2b27808 */ /* 0x010fc80002800000 */
[----:B------:R-:W-:-:S05]  /*f7d0*/  FMNMX.FTZ R176, R178, R176, !PT ;  /* 0x000000b0b2b07209 */ /* 0x000fca0007810000 */
[----:B------:R-:W1:Y:S01]  /*f7e0*/  SHFL.BFLY PT, R194, R176, 0x2, 0x1f ;  /* 0x0c401f00b0c27f89 */ /* 0x000e6200000e0000 */
[----:B------:R-:W2:Y:S01]  /*f7f0*/  MUFU.EX2 R154, R154 ;  /* 0x0000009a009a7308 */ /* 0x000ea20000000800 */
[----:B-1----:R-:W-:-:S05]  /*f800*/  FMNMX.FTZ R176, R176, R194, !PT ;  /* 0x000000c2b0b07209 */ /* 0x002fca0007810000 */
[----:B------:R-:W1:Y:S02]  /*f810*/  SHFL.BFLY PT, R194, R176, 0x1, 0x1f ;  /* 0x0c201f00b0c27f89 */ /* 0x000e6400000e0000 */
[----:B------:R-:W3:Y:S01]  /*f820*/  MUFU.EX2 R161, R161 ;  /* 0x000000a100a17308 */ /* 0x000ee20000000800 */
[----:B--2---:R-:W-:Y:S01]  /*f830*/  FADD.FTZ R179, R154, R179 ;  /* 0x000000b39ab37221 */ /* 0x004fe20000010000 */
[----:B------:R-:W2:Y:S01]  /*f840*/  S2R R199, SR_TID.X ;  /* 0x0000000000c77919 */ /* 0x000ea20000002100 */
[----:B-1----:R-:W-:Y:S02]  /*f850*/  FMNMX.FTZ R176, R176, R194, !PT ;  /* 0x000000c2b0b07209 */ /* 0x002fe40007810000 */
[C---:B---3--:R-:W-:Y:S02]  /*f860*/  FADD.FTZ R194, R161.reuse, R179 ;  /* 0x000000b3a1c27221 */ /* 0x048fe40000010000 */
[----:B------:R-:W-:Y:S02]  /*f870*/  FSETP.NEU.FTZ.AND P1, PT, R176, -INF , PT ;  /* 0xff800000b000780b */ /* 0x000fe40003f3d000 */
[----:B------:R-:W-:-:S02]  /*f880*/  F2FP.F16.F32.PACK_AB R154, R161, R154 ;  /* 0x0000009aa19a723e */ /* 0x000fc400000000ff */
[C---:B------:R-:W-:Y:S01]  /*f890*/  FSEL R161, R176.reuse, RZ, P1 ;  /* 0x000000ffb0a17208 */ /* 0x040fe20000800000 */
[----:B------:R-:W-:-:S04]  /*f8a0*/  FMUL.FTZ R179, R176, UR46 ;  /* 0x0000002eb0b37c20 */ /* 0x000fc80008410000 */
[----:B------:R-:W-:Y:S01]  /*f8b0*/  FADD.FTZ R161, -R161, R208 ;  /* 0x000000d0a1a17221 */ /* 0x000fe20000010100 */
[----:B------:R-:W-:-:S03]  /*f8c0*/  FSEL R179, R179, RZ, P1 ;  /* 0x000000ffb3b37208 */ /* 0x000fc60000800000 */
[----:B------:R-:W-:Y:S01]  /*f8d0*/  FMUL.FTZ R161, R161, UR46 ;  /* 0x0000002ea1a17c20 */ /* 0x000fe20008410000 */
[----:B------:R-:W-:Y:S02]  /*f8e0*/  IMAD.U32 R198, RZ, RZ, UR37 ;  /* 0x00000025ffc67e24 */ /* 0x000fe4000f8e00ff */
[--C-:B------:R-:W-:Y:S01]  /*f8f0*/  FFMA.FTZ R153, R153, UR46, -R179.reuse ;  /* 0x0000002e99997c23 */ /* 0x100fe200080108b3 */
[----:B------:R1:W-:Y:S01]  /*f900*/  MUFU.EX2 R195, R161 ;  /* 0x000000a100c37308 */ /* 0x0003e20000000800 */
[----:B------:R-:W-:Y:S01]  /*f910*/  FFMA.FTZ R160, R160, UR46, -R179 ;  /* 0x0000002ea0a07c23 */ /* 0x000fe200080108b3 */
[----:B-1----:R-:W-:-:S06]  /*f920*/  VIADD R161, R15, 0x32440 ;  /* 0x000324400fa17836 */ /* 0x002fcc0000000000 */
[----:B------:R-:W1:Y:S01]  /*f930*/  MUFU.EX2 R153, R153 ;  /* 0x0000009900997308 */ /* 0x000e620000000800 */
[----:B------:R-:W-:-:S04]  /*f940*/  PRMT R161, R198, 0x654, R161 ;  /* 0x00000654c6a17816 */ /* 0x000fc800000000a1 */
[----:B------:R3:W-:Y:S03]  /*f950*/  SYNCS.ARRIVE.TRANS64.RED.A1T0 RZ, [R161+URZ], RZ ;  /* 0x000000ffa1ff79a7 */ /* 0x0007e6000810043f */
[----:B------:R-:W4:Y:S01]  /*f960*/  MUFU.EX2 R160, R160 ;  /* 0x000000a000a07308 */ /* 0x000f220000000800 */
[----:B--2---:R-:W-:Y:S01]  /*f970*/  SHF.R.U32.HI R199, RZ, 0x7, R199 ;  /* 0x00000007ffc77819 */ /* 0x004fe200000116c7 */
[----:B---3--:R-:W-:Y:S02]  /*f980*/  IMAD.MOV.U32 R161, RZ, RZ, 0x40000040 ;  /* 0x40000040ffa17424 */ /* 0x008fe400078e00ff */
[----:B------:R-:W-:-:S03]  /*f990*/  FFMA.FTZ R193, R193, UR46, -R179 ;  /* 0x0000002ec1c17c23 */ /* 0x000fc600080108b3 */
[----:B------:R-:W-:Y:S01]  /*f9a0*/  R2UR UR7, R161 ;  /* 0x00000000a10772ca */ /* 0x000fe200000e0000 */
[----:B------:R-:W-:Y:S01]  /*f9b0*/  FFMA.FTZ R161, R155, UR46, -R179 ;  /* 0x0000002e9ba17c23 */ /* 0x000fe200080108b3 */
[----:B------:R-:W-:Y:S02]  /*f9c0*/  VIADD R155, R199, 0x8 ;  /* 0x00000008c79b7836 */ /* 0x000fe40000000000 */
[----:B-1----:R-:W-:Y:S01]  /*f9d0*/  FFMA.FTZ R0, R195, R0, R153 ;  /* 0x00000000c3007223 */ /* 0x002fe20000010099 */
[----:B------:R-:W-:Y:S01]  /*f9e0*/  MUFU.EX2 R193, R193 ;  /* 0x000000c100c17308 */ /* 0x000fe20000000800 */
[C---:B----4-:R-:W-:Y:S02]  /*f9f0*/  F2FP.F16.F32.PACK_AB R153, R160.reuse, R153 ;  /* 0x00000099a099723e */ /* 0x050fe400000000ff */
[----:B------:R-:W-:Y:S01]  /*fa00*/  FADD.FTZ R0, R160, R0 ;  /* 0x00000000a0007221 */ /* 0x000fe20000010000 */
[----:B------:R-:W-:-:S04]  /*fa10*/  MOV R160, 0xc00 ;  /* 0x00000c0000a07802 */ /* 0x000fc80000000f00 */
[----:B------:R-:W1:Y:S01]  /*fa20*/  MUFU.EX2 R161, R161 ;  /* 0x000000a100a17308 */ /* 0x000e620000000800 */
[----:B------:R1:W-:Y:S01]  /*fa30*/  BAR.SYNC.DEFER_BLOCKING R155, 0x100 ;  /* 0x0004009b0000751d */ /* 0x0003e20000010000 */
[----:B------:R-:W-:Y:S02]  /*fa40*/  IMAD R160, R18, R160, UR39 ;  /* 0x0000002712a07e24 */ /* 0x000fe4000f8e02a0 */
[-C--:B------:R-:W-:Y:S01]  /*fa50*/  FMUL.FTZ R24, R24, R210.reuse ;  /* 0x000000d218187220 */ /* 0x080fe20000410000 */
[-C--:B------:R-:W-:Y:S01]  /*fa60*/  FMUL.FTZ R25, R25, R210.reuse ;  /* 0x000000d219197220 */ /* 0x080fe20000410000 */
        /* <DEDUP_REMOVED lines=127> */
[----:B-1----:R-:W-:-:S05]  /*10260*/  F2FP.F16.F32.PACK_AB R155, R193, R161 ;  /* 0x000000a1c19b723e */ /* 0x002fca00000000ff */
[----:B------:R-:W-:-:S06]  /*10270*/  WARPGROUP.ARRIVE ;  /* 0x00000000000079c5 */ /* 0x000fcc0000000000 */
[----:B------:R-:W-:Y:S01]  /*10280*/  HGMMA.64x256x16.F32 R24, R152, gdesc[UR4].tnspB, R24, gsb0 ;  /* 0x43e0000498187df0 */ /* 0x000fe20008000818 */
[----:B------:R-:W-:Y:S08]  /*10290*/  MUFU.EX2 R196, R196 ;  /* 0x000000c400c47308 */ /* 0x000ff00000000800 */
[----:B------:R-:W-:Y:S08]  /*102a0*/  MUFU.EX2 R197, R197 ;  /* 0x000000c500c57308 */ /* 0x000ff00000000800 */
[----:B------:R-:W-:Y:S01]  /*102b0*/  MUFU.EX2 R209, R209 ;  /* 0x000000d100d17308 */ /* 0x000fe20000000800 */
[----:B------:R-:W-:Y:S01]  /*102c0*/  FADD.FTZ R0, R161, R0 ;  /* 0x00000000a1007221 */ /* 0x000fe20000010000 */
[----:B------:R-:W-:-:S06]  /*102d0*/  FFMA.FTZ R161, R183, UR46, -R179 ;  /* 0x0000002eb7a17c23 */ /* 0x000fcc00080108b3 */
[----:B------:R-:W-:Y:S08]  /*102e0*/  MUFU.EX2 R184, R184 ;  /* 0x000000b800b87308 */ /* 0x000ff00000000800 */
[----:B------:R-:W-:Y:S08]  /*102f0*/  MUFU.EX2 R185, R185 ;  /* 0x000000b900b97308 */ /* 0x000ff00000000800 */
[----:B------:R-:W-:Y:S08]  /*10300*/  MUFU.EX2 R186, R186 ;  /* 0x000000ba00ba7308 */ /* 0x000ff00000000800 */
[----:B------:R-:W-:Y:S08]  /*10310*/  MUFU.EX2 R187, R187 ;  /* 0x000000bb00bb7308 */ /* 0x000ff00000000800 */
[----:B------:R-:W-:Y:S01]  /*10320*/  MUFU.EX2 R161, R161 ;  /* 0x000000a100a17308 */ /* 0x000fe20000000800 */
[----:B------:R-:W-:-:S02]  /*10330*/  WARPGROUP.DEPBAR.LE gsb0, 0x0 ;  /* 0x00008000000079c5 */ /* 0x000fc40000010000 */
[----:B------:R-:W-:-:S05]  /*10340*/  FFMA.FTZ R155, R190, UR46, -R179 ;  /* 0x0000002ebe9b7c23 */ /* 0x000fca00080108b3 */
[----:B------:R1:W2:Y:S01]  /*10350*/  MUFU.EX2 R154, R191 ;  /* 0x000000bf009a7308 */ /* 0x0002a20000000800 */
[--C-:B------:R-:W-:Y:S01]  /*10360*/  FFMA.FTZ R190, R188, UR46, -R179.reuse ;  /* 0x0000002ebcbe7c23 */ /* 0x100fe200080108b3 */
[--C-:B------:R-:W-:Y:S01]  /*10370*/  FFMA.FTZ R188, R189, UR46, -R179.reuse ;  /* 0x0000002ebdbc7c23 */ /* 0x100fe200080108b3 */
[----:B-1----:R-:W-:-:S05]  /*10380*/  FFMA.FTZ R191, R192, UR46, -R179 ;  /* 0x0000002ec0bf7c23 */ /* 0x002fca00080108b3 */
[----:B------:R-:W1:Y:S08]  /*10390*/  MUFU.EX2 R155, R155 ;  /* 0x0000009b009b7308 */ /* 0x000e700000000800 */
[----:B------:R-:W3:Y:S08]  /*103a0*/  MUFU.EX2 R190, R190 ;  /* 0x000000be00be7308 */ /* 0x000ef00000000800 */
[----:B------:R-:W-:Y:S08]  /*103b0*/  MUFU.EX2 R191, R191 ;  /* 0x000000bf00bf7308 */ /* 0x000ff00000000800 */
[----:B------:R-:W4:Y:S01]  /*103c0*/  MUFU.EX2 R188, R188 ;  /* 0x000000bc00bc7308 */ /* 0x000f220000000800 */
[----:B------:R-:W-:-:S02]  /*103d0*/  VIADD R152, R160, 0x80 ;  /* 0x00000080a0987836 */ /* 0x000fc40000000000 */
[----:B------:R-:W-:Y:S02]  /*103e0*/  IMAD.MOV.U32 R153, RZ, RZ, 0x40000040 ;  /* 0x40000040ff997424 */ /* 0x000fe400078e00ff */
[----:B------:R-:W-:Y:S01]  /*103f0*/  FADD.FTZ R189, R193, R0 ;  /* 0x00000000c1bd7221 */ /* 0x000fe20000010000 */
[----:B------:R-:W-:Y:S02]  /*10400*/  R2UR UR6, R152 ;  /* 0x00000000980672ca */ /* 0x000fe400000e0000 */
[----:B------:R-:W-:Y:S01]  /*10410*/  R2UR UR7, R153 ;  /* 0x00000000990772ca */ /* 0x000fe200000e0000 */
[----:B--2---:R-:W-:Y:S01]  /*10420*/  FADD.FTZ R194, R154, R194 ;  /* 0x000000c29ac27221 */ /* 0x004fe20000010000 */
[----:B------:R-:W-:Y:S01]  /*10430*/  F2FP.F16.F32.PACK_AB R152, R196, R154 ;  /* 0x0000009ac498723e */ /* 0x000fe200000000ff */
[----:B-1----:R-:W-:Y:S01]  /*10440*/  FADD.FTZ R189, R155, R189 ;  /* 0x000000bd9bbd7221 */ /* 0x002fe20000010000 */
[----:B---3--:R-:W-:Y:S02]  /*10450*/  F2FP.F16.F32.PACK_AB R153, R190, R155 ;  /* 0x0000009bbe99723e */ /* 0x008fe400000000ff */
[----:B------:R-:W-:-:S02]  /*10460*/  F2FP.F16.F32.PACK_AB R154, R209, R197 ;  /* 0x000000c5d19a723e */ /* 0x000fc400000000ff */
[----:B----4-:R-:W-:-:S04]  /*10470*/  F2FP.F16.F32.PACK_AB R155, R188, R191 ;  /* 0x000000bfbc9b723e */ /* 0x010fc800000000ff */
[----:B------:R-:W-:-:S06]  /*10480*/  WARPGROUP.ARRIVE ;  /* 0x00000000000079c5 */ /* 0x000fcc0000000000 */
[----:B------:R-:W-:Y:S01]  /*10490*/  HGMMA.64x256x16.F32 R24, R152, gdesc[UR4].tnspB, R24, gsb0 ;  /* 0x43e0000498187df0 */ /* 0x000fe20008000818 */
[--C-:B------:R-:W-:Y:S01]  /*104a0*/  FFMA.FTZ R192, R180, UR46, -R179.reuse ;  /* 0x0000002eb4c07c23 */ /* 0x100fe200080108b3 */
[--C-:B------:R-:W-:Y:S01]  /*104b0*/  FFMA.FTZ R180, R181, UR46, -R179.reuse ;  /* 0x0000002eb5b47c23 */ /* 0x100fe200080108b3 */
[----:B------:R-:W-:-:S04]  /*104c0*/  FFMA.FTZ R0, R182, UR46, -R179 ;  /* 0x0000002eb6007c23 */ /* 0x000fc800080108b3 */
[----:B------:R-:W-:Y:S08]  /*104d0*/  MUFU.EX2 R192, R192 ;  /* 0x000000c000c07308 */ /* 0x000ff00000000800 */
[----:B------:R-:W1:Y:S08]  /*104e0*/  MUFU.EX2 R180, R180 ;  /* 0x000000b400b47308 */ /* 0x000e700000000800 */
[----:B------:R-:W2:Y:S01]  /*104f0*/  MUFU.EX2 R0, R0 ;  /* 0x0000000000007308 */ /* 0x000ea20000000800 */
[--C-:B------:R-:W-:Y:S01]  /*10500*/  FFMA.FTZ R170, R170, UR46, -R179.reuse ;  /* 0x0000002eaaaa7c23 */ /* 0x100fe200080108b3 */
[--C-:B------:R-:W-:Y:S01]  /*10510*/  FFMA.FTZ R167, R167, UR46, -R179.reuse ;  /* 0x0000002ea7a77c23 */ /* 0x100fe200080108b3 */
[--C-:B------:R-:W-:Y:S01]  /*10520*/  FFMA.FTZ R168, R168, UR46, -R179.reuse ;  /* 0x0000002ea8a87c23 */ /* 0x100fe200080108b3 */
[----:B------:R-:W-:-:S04]  /*10530*/  FFMA.FTZ R169, R169, UR46, -R179 ;  /* 0x0000002ea9a97c23 */ /* 0x000fc800080108b3 */
[----:B------:R-:W-:Y:S08]  /*10540*/  MUFU.EX2 R171, R171 ;  /* 0x000000ab00ab7308 */ /* 0x000ff00000000800 */
[----:B------:R-:W3:Y:S08]  /*10550*/  MUFU.EX2 R172, R172 ;  /* 0x000000ac00ac7308 */ /* 0x000ef00000000800 */
[----:B------:R-:W-:Y:S08]  /*10560*/  MUFU.EX2 R173, R173 ;  /* 0x000000ad00ad7308 */ /* 0x000ff00000000800 */
[----:B------:R-:W-:Y:S08]  /*10570*/  MUFU.EX2 R174, R174 ;  /* 0x000000ae00ae7308 */ /* 0x000ff00000000800 */
[----:B------:R-:W-:Y:S08]  /*10580*/  MUFU.EX2 R170, R170 ;  /* 0x000000aa00aa7308 */ /* 0x000ff00000000800 */
[----:B------:R-:W4:Y:S08]  /*10590*/  MUFU.EX2 R167, R167 ;  /* 0x000000a700a77308 */ /* 0x000f300000000800 */
[----:B------:R-:W-:Y:S08]  /*105a0*/  MUFU.EX2 R168, R168 ;  /* 0x000000a800a87308 */ /* 0x000ff00000000800 */
[----:B------:R-:W0:Y:S01]  /*105b0*/  MUFU.EX2 R169, R169 ;  /* 0x000000a900a97308 */ /* 0x000e220000000800 */
[----:B------:R-:W-:-:S02]  /*105c0*/  WARPGROUP.DEPBAR.LE gsb0, 0x0 ;  /* 0x00008000000079c5 */ /* 0x000fc40000010000 */
[----:B------:R-:W-:Y:S02]  /*105d0*/  VIADD R152, R160, 0x100 ;  /* 0x00000100a0987836 */ /* 0x000fe40000000000 */
[----:B------:R-:W-:-:S03]  /*105e0*/  IMAD.MOV.U32 R153, RZ, RZ, 0x40000040 ;  /* 0x40000040ff997424 */ /* 0x000fc600078e00ff */
[----:B------:R-:W-:Y:S02]  /*105f0*/  R2UR UR6, R152 ;  /* 0x00000000980672ca */ /* 0x000fe400000e0000 */
[----:B------:R-:W-:Y:S02]  /*10600*/  R2UR UR7, R153 ;  /* 0x00000000990772ca */ /* 0x000fe400000e0000 */
[----:B------:R-:W-:Y:S02]  /*10610*/  F2FP.F16.F32.PACK_AB R152, R185, R184 ;  /* 0x000000b8b998723e */ /* 0x000fe400000000ff */
[----:B-1----:R-:W-:Y:S02]  /*10620*/  F2FP.F16.F32.PACK_AB R153, R180, R192 ;  /* 0x000000c0b499723e */ /* 0x002fe400000000ff */
[----:B------:R-:W-:Y:S02]  /*10630*/  F2FP.F16.F32.PACK_AB R154, R187, R186 ;  /* 0x000000babb9a723e */ /* 0x000fe400000000ff */
[----:B--2---:R-:W-:-:S04]  /*10640*/  F2FP.F16.F32.PACK_AB R155, R161, R0 ;  /* 0x00000000a19b723e */ /* 0x004fc800000000ff */
[----:B------:R-:W-:-:S06]  /*10650*/  WARPGROUP.ARRIVE ;  /* 0x00000000000079c5 */ /* 0x000fcc0000000000 */
[----:B------:R-:W-:Y:S01]  /*10660*/  HGMMA.64x256x16.F32 R24, R152, gdesc[UR4].tnspB, R24, gsb0 ;  /* 0x43e0000498187df0 */ /* 0x000fe20008000818 */
[--C-:B------:R-:W-:Y:S01]  /*10670*/  FFMA.FTZ R159, R159, UR46, -R179.reuse ;  /* 0x0000002e9f9f7c23 */ /* 0x100fe200080108b3 */
[--C-:B------:R-:W-:Y:S01]  /*10680*/  FFMA.FTZ R157, R157, UR46, -R179.reuse ;  /* 0x0000002e9d9d7c23 */ /* 0x100fe200080108b3 */
[--C-:B------:R-:W-:Y:S01]  /*10690*/  FFMA.FTZ R158, R158, UR46, -R179.reuse ;  /* 0x0000002e9e9e7c23 */ /* 0x100fe200080108b3 */
[----:B------:R-:W-:Y:S01]  /*106a0*/  FFMA.FTZ R162, R162, UR46, -R179 ;  /* 0x0000002ea2a27c23 */ /* 0x000fe200080108b3 */
[----:B------:R-:W-:Y:S08]  /*106b0*/  MUFU.EX2 R163, R163 ;  /* 0x000000a300a37308 */ /* 0x000ff00000000800 */
[----:B------:R-:W1:Y:S08]  /*106c0*/  MUFU.EX2 R164, R164 ;  /* 0x000000a400a47308 */ /* 0x000e700000000800 */
[----:B------:R-:W-:Y:S08]  /*106d0*/  MUFU.EX2 R165, R165 ;  /* 0x000000a500a57308 */ /* 0x000ff00000000800 */
[----:B------:R-:W-:Y:S08]  /*106e0*/  MUFU.EX2 R166, R166 ;  /* 0x000000a600a67308 */ /* 0x000ff00000000800 */
[----:B------:R-:W-:Y:S08]  /*106f0*/  MUFU.EX2 R159, R159 ;  /* 0x0000009f009f7308 */ /* 0x000ff00000000800 */
[----:B------:R-:W2:Y:S08]  /*10700*/  MUFU.EX2 R157, R157 ;  /* 0x0000009d009d7308 */ /* 0x000eb00000000800 */
[----:B------:R-:W-:Y:S08]  /*10710*/  MUFU.EX2 R158, R158 ;  /* 0x0000009e009e7308 */ /* 0x000ff00000000800 */
[----:B------:R-:W2:Y:S01]  /*10720*/  MUFU.EX2 R162, R162 ;  /* 0x000000a200a27308 */ /* 0x000ea20000000800 */
[----:B------:R-:W-:-:S02]  /*10730*/  WARPGROUP.DEPBAR.LE gsb0, 0x0 ;  /* 0x00008000000079c5 */ /* 0x000fc40000010000 */
[----:B------:R-:W-:Y:S01]  /*10740*/  VIADD R152, R160, 0x180 ;  /* 0x00000180a0987836 */ /* 0x000fe20000000000 */
[----:B------:R-:W-:-:S04]  /*10750*/  MOV R153, 0x40000040 ;  /* 0x4000004000997802 */ /* 0x000fc80000000f00 */
[----:B------:R-:W-:Y:S02]  /*10760*/  R2UR UR6, R152 ;  /* 0x00000000980672ca */ /* 0x000fe400000e0000 */
[----:B------:R-:W-:Y:S02]  /*10770*/  R2UR UR7, R153 ;  /* 0x00000000990772ca */ /* 0x000fe400000e0000 */
[----:B---3--:R-:W-:Y:S02]  /*10780*/  F2FP.F16.F32.PACK_AB R152, R172, R171 ;  /* 0x000000abac98723e */ /* 0x008fe400000000ff */
[----:B----4-:R-:W-:Y:S02]  /*10790*/  F2FP.F16.F32.PACK_AB R153, R167, R170 ;  /* 0x000000aaa799723e */ /* 0x010fe400000000ff */
[----:B------:R-:W-:Y:S02]  /*107a0*/  F2FP.F16.F32.PACK_AB R154, R174, R173 ;  /* 0x000000adae9a723e */ /* 0x000fe400000000ff */
[----:B0-----:R-:W-:-:S04]  /*107b0*/  F2FP.F16.F32.PACK_AB R155, R169, R168 ;  /* 0x000000a8a99b723e */ /* 0x001fc800000000ff */
[----:B------:R-:W-:-:S06]  /*107c0*/  WARPGROUP.ARRIVE ;  /* 0x00000000000079c5 */ /* 0x000fcc0000000000 */
[----:B------:R-:W-:Y:S01]  /*107d0*/  HGMMA.64x256x16.F32 R24, R152, gdesc[UR4].tnspB, R24, gsb0 ;  /* 0x43e0000498187df0 */ /* 0x000fe20008000818 */
[--C-:B------:R-:W-:Y:S01]  /*107e0*/  FFMA.FTZ R3, R3, UR46, -R179.reuse ;  /* 0x0000002e03037c23 */ /* 0x100fe200080108b3 */
[--C-:B------:R-:W-:Y:S01]  /*107f0*/  FFMA.FTZ R175, R175, UR46, -R179.reuse ;  /* 0x0000002eafaf7c23 */ /* 0x100fe200080108b3 */
[--C-:B------:R-:W-:Y:S01]  /*10800*/  FFMA.FTZ R177, R177, UR46, -R179.reuse ;  /* 0x0000002eb1b17c23 */ /* 0x100fe200080108b3 */
[----:B------:R-:W-:Y:S02]  /*10810*/  FFMA.FTZ R178, R178, UR46, -R179 ;  /* 0x0000002eb2b27c23 */ /* 0x000fe400080108b3 */
[----:B------:R0:W3:Y:S02]  /*10820*/  MUFU.EX2 R179, R2 ;  /* 0x0000000200b37308 */ /* 0x0000e40000000800 */
[----:B0-----:R0:W5:Y:S06]  /*10830*/  LDL.LU R2, [R1+0x1f0] ;  /* 0x0001f00001027983 */ /* 0x00116c0000300800 */
[----:B------:R-:W-:Y:S08]  /*10840*/  MUFU.EX2 R229, R229 ;  /* 0x000000e500e57308 */ /* 0x000ff00000000800 */
[----:B------:R-:W-:Y:S08]  /*10850*/  MUFU.EX2 R211, R211 ;  /* 0x000000d300d37308 */ /* 0x000ff00000000800 */
[----:B------:R-:W-:Y:S08]  /*10860*/  MUFU.EX2 R156, R156 ;  /* 0x0000009c009c7308 */ /* 0x000ff00000000800 */
[----:B------:R-:W4:Y:S08]  /*10870*/  MUFU.EX2 R3, R3 ;  /* 0x0000000300037308 */ /* 0x000f300000000800 */
[----:B------:R-:W0:Y:S08]  /*10880*/  MUFU.EX2 R175, R175 ;  /* 0x000000af00af7308 */ /* 0x000e300000000800 */
[----:B------:R-:W0:Y:S08]  /*10890*/  MUFU.EX2 R177, R177 ;  /* 0x000000b100b17308 */ /* 0x000e300000000800 */
[----:B------:R-:W0:Y:S01]  /*108a0*/  MUFU.EX2 R178, R178 ;  /* 0x000000b200b27308 */ /* 0x000e220000000800 */
[----:B------:R-:W-:-:S02]  /*108b0*/  WARPGROUP.DEPBAR.LE gsb0, 0x0 ;  /* 0x00008000000079c5 */ /* 0x000fc40000010000 */
[----:B------:R-:W-:Y:S02]  /*108c0*/  VIADD R152, R160, 0x200 ;  /* 0x00000200a0987836 */ /* 0x000fe40000000000 */
[----:B------:R-:W-:-:S03]  /*108d0*/  IMAD.MOV.U32 R153, RZ, RZ, 0x40000040 ;  /* 0x40000040ff997424 */ /* 0x000fc600078e00ff */
[----:B------:R-:W-:Y:S02]  /*108e0*/  R2UR UR6, R152 ;  /* 0x00000000980672ca */ /* 0x000fe400000e0000 */
[----:B------:R-:W-:Y:S02]  /*108f0*/  R2UR UR7, R153 ;  /* 0x00000000990772ca */ /* 0x000fe400000e0000 */
[----:B-1----:R-:W-:Y:S02]  /*10900*/  F2FP.F16.F32.PACK_AB R152, R164, R163 ;  /* 0x000000a3a498723e */ /* 0x002fe400000000ff */
[----:B--2---:R-:W-:Y:S02]  /*10910*/  F2FP.F16.F32.PACK_AB R153, R157, R159 ;  /* 0x0000009f9d99723e */ /* 0x004fe400000000ff */
[----:B------:R-:W-:Y:S02]  /*10920*/  F2FP.F16.F32.PACK_AB R154, R166, R165 ;  /* 0x000000a5a69a723e */ /* 0x000fe400000000ff */
[----:B------:R-:W-:-:S04]  /*10930*/  F2FP.F16.F32.PACK_AB R155, R162, R158 ;  /* 0x0000009ea29b723e */ /* 0x000fc800000000ff */
[----:B------:R-:W-:-:S06]  /*10940*/  WARPGROUP.ARRIVE ;  /* 0x00000000000079c5 */ /* 0x000fcc0000000000 */
        /* <DEDUP_REMOVED lines=31> */
[----:B---3--:R-:W-:Y:S01]  /*10b40*/  FADD.FTZ R171, R179, R171 ;  /* 0x000000abb3ab7221 */ /* 0x008fe20000010000 */
[----:B----4-:R-:W-:-:S03]  /*10b50*/  FADD.FTZ R170, R3, R170 ;  /* 0x000000aa03aa7221 */ /* 0x010fc60000010000 */
[----:B------:R-:W-:Y:S01]  /*10b60*/  FADD.FTZ R171, R229, R171 ;  /* 0x000000abe5ab7221 */ /* 0x000fe20000010000 */
[----:B0-----:R-:W-:-:S03]  /*10b70*/  FADD.FTZ R170, R175, R170 ;  /* 0x000000aaafaa7221 */ /* 0x001fc60000010000 */
[----:B------:R-:W-:Y:S01]  /*10b80*/  FADD.FTZ R171, R211, R171 ;  /* 0x000000abd3ab7221 */ /* 0x000fe20000010000 */
[----:B------:R-:W-:-:S04]  /*10b90*/  FADD.FTZ R170, R177, R170 ;  /* 0x000000aab1aa7221 */ /* 0x000fc80000010000 */
[----:B------:R-:W-:Y:S01]  /*10ba0*/  FADD.FTZ R0, R178, R170 ;  /* 0x000000aab2007221 */ /* 0x000fe20000010000 */
[----:B------:R-:W-:Y:S02]  /*10bb0*/  WARPGROUP.DEPBAR.LE gsb0, 0x0 ;  /* 0x00008000000079c5 */ /* 0x000fe40000010000 */
[----:B------:R-:W-:Y:S02]  /*10bc0*/  VIADD R152, R160, 0x280 ;  /* 0x00000280a0987836 */ /* 0x000fe40000000000 */
[----:B------:R-:W-:-:S03]  /*10bd0*/  IMAD.MOV.U32 R153, RZ, RZ, 0x40000040 ;  /* 0x40000040ff997424 */ /* 0x000fc600078e00ff */
[----:B------:R-:W-:Y:S02]  /*10be0*/  R2UR UR6, R152 ;  /* 0x00000000980672ca */ /* 0x000fe400000e0000 */
[----:B------:R-:W-:Y:S02]  /*10bf0*/  R2UR UR7, R153 ;  /* 0x00000000990772ca */ /* 0x000fe400000e0000 */
[----:B------:R-:W-:Y:S02]  /*10c00*/  F2FP.F16.F32.PACK_AB R152, R229, R179 ;  /* 0x000000b3e598723e */ /* 0x000fe400000000ff */
[----:B------:R-:W-:Y:S02]  /*10c10*/  F2FP.F16.F32.PACK_AB R153, R175, R3 ;  /* 0x00000003af99723e */ /* 0x000fe400000000ff */
[----:B------:R-:W-:Y:S02]  /*10c20*/  F2FP.F16.F32.PACK_AB R154, R156, R211 ;  /* 0x000000d39c9a723e */ /* 0x000fe400000000ff */
[----:B------:R-:W-:-:S04]  /*10c30*/  F2FP.F16.F32.PACK_AB R155, R178, R177 ;  /* 0x000000b1b29b723e */ /* 0x000fc800000000ff */
[----:B------:R-:W-:-:S06]  /*10c40*/  WARPGROUP.ARRIVE ;  /* 0x00000000000079c5 */ /* 0x000fcc0000000000 */
[----:B------:R-:W-:Y:S01]  /*10c50*/  HGMMA.64x256x16.F32 R24, R152, gdesc[UR4].tnspB, R24, gsb0 ;  /* 0x43e0000498187df0 */ /* 0x000fe20008000818 */
[----:B------:R-:W-:Y:S02]  /*10c60*/  FADD.FTZ R3, R156, R171 ;  /* 0x000000ab9c037221 */ /* 0x000fe40000010000 */
[----:B------:R-:W-:Y:S02]  /*10c70*/  WARPGROUP.DEPBAR.LE gsb0, 0x0 ;  /* 0x00008000000079c5 */ /* 0x000fe40000010000 */
[----:B------:R-:W-:Y:S05]  /*10c80*/  @!P0 BRA `(.L_x_15317) ;  /* 0x0000000000048947 */ /* 0x000fea0003800000 */
[----:B------:R-:W-:Y:S01]  /*10c90*/  BPT.TRAP 0x1 ;  /* 0x000000040000795c */ /* 0x000fe20000300000 */
.L_x_15317:
        /* <DEDUP_REMOVED lines=10> */
.L_x_15307:
[----:B------:R-:W2:Y:S02]  /*10d40*/  LDL R15, [R1+0xb8] ;  /* 0x0000b800010f7983 */ /* 0x000ea40000100800 */
[----:B--2---:R-:W-:-:S13]  /*10d50*/  ISETP.GE.AND P1, PT, R14, R15, PT ;  /* 0x0000000f0e00720c */ /* 0x004fda0003f26270 */
[----:B------:R-:W-:Y:S05]  /*10d60*/  @!P1 BRA `(.L_x_15319) ;  /* 0x0000003000509947 */ /* 0x000fea0003800000 */
[----:B------:R-:W-:Y:S02]  /*10d70*/  IMAD.MOV.U32 R208, RZ, RZ, R176 ;  /* 0x000000ffffd07224 */ /* 0x000fe400078e00b0 */
[----:B------:R-:W-:-:S07]  /*10d80*/  IMAD.MOV.U32 R209, RZ, RZ, R20 ;  /* 0x000000ffffd17224 */ /* 0x000fce00078e0014 */
.L_x_15330:
        /* <DEDUP_REMOVED lines=8> */
.L_x_15320:
[----:B------:R-:W-:Y:S01]  /*10e10*/  IMAD R15, R18, 0x8, R22 ;  /* 0x00000008120f7824 */ /* 0x000fe200078e0216 */
[----:B------:R-:W-:-:S04]  /*10e20*/  SHF.L.U32 R20, R204, 0x1f, RZ ;  /* 0x0000001fcc147819 */ /* 0x000fc800000006ff */
[----:B------:R0:W1:Y:S01]  /*10e30*/  SYNCS.PHASECHK.TRANS64.TRYWAIT P1, [R15+URZ+0x32430], R20 ;  /* 0x032430140f0075a7 */ /* 0x000062000802017f */
[----:B------:R-:W-:Y:S05]  /*10e40*/  @!P0 BRA `(.L_x_15321) ;  /* 0x0000000000048947 */ /* 0x000fea0003800000 */
[----:B------:R-:W-:Y:S01]  /*10e50*/  BPT.TRAP 0x1 ;  /* 0x000000040000795c */ /* 0x000fe20000300000 */
.L_x_15321:
[----:B------:R-:W2:Y:S01]  /*10e60*/  LDL R21, [R1+0x88] ;  /* 0x0000880001157983 */ /* 0x000ea20000100800 */
[----:B------:R-:W-:Y:S02]  /*10e70*/  IMAD.MOV.U32 R157, RZ, RZ, 0x40000040 ;  /* 0x40000040ff9d7424 */ /* 0x000fe400078e00ff */
[----:B--2---:R-:W-:Y:S01]  /*10e80*/  IMAD R156, R18, 0x300, R21 ;  /* 0x00000300129c7824 */ /* 0x004fe200078e0215 */
[----:B-1----:R-:W-:Y:S06]  /*10e90*/  @P1 BRA `(.L_x_15322) ;  /* 0x0000000000081947 */ /* 0x002fec0003800000 */
[----:B------:R-:W1:Y:S02]  /*10ea0*/  SYNCS.PHASECHK.TRANS64.TRYWAIT P1, [R15+URZ+0x32430], R20 ;  /* 0x032430140f0075a7 */ /* 0x000e64000802017f */
[----:B-1----:R-:W-:Y:S05]  /*10eb0*/  @!P1 BRA `(.L_x_15323) ;  /* 0x0000012400b49947 */ /* 0x002fea0003800000 */
.L_x_15322:
[----:B-----5:R2:W-:Y:S04]  /*10ec0*/  STL.64 [R1+0x1f8], R4 ;  /* 0x0001f80401007387 */ /* 0x0205e80000100a00 */
[----:B--2---:R-:W2:Y:S04]  /*10ed0*/  LDL.64 R4, [R1+0x80] ;  /* 0x0000800001047983 */ /* 0x004ea80000100a00 */
[----:B------:R3:W-:Y:S01]  /*10ee0*/  STL.64 [R1+0x1f0], R2 ;  /* 0x0001f00201007387 */ /* 0x0007e20000100a00 */
[----:B------:R-:W-:Y:S05]  /*10ef0*/  WARPSYNC.ALL ;  /* 0x0000000000007948 */ /* 0x000fea0003800000 */
[----:B------:R-:W4:Y:S04]  /*10f00*/  LDL.64 R210, [R1+0x70] ;  /* 0x0000700001d27983 */ /* 0x000f280000100a00 */
[----:B---3--:R-:W3:Y:S01]  /*10f10*/  LDL.64 R2, [R1+0x78] ;  /* 0x0000780001027983 */ /* 0x008ee20000100a00 */
        /* <DEDUP_REMOVED lines=38> */
.L_x_15324:
[----:B------:R2:W3:Y:S01]  /*11180*/  SYNCS.PHASECHK.TRANS64.TRYWAIT P1, [R15+URZ+0x32450], R20 ;  /* 0x032450140f0075a7 */ /* 0x0004e2000802017f */
[----:B------:R-:W-:Y:S05]  /*11190*/  @!P0 BRA `(.L_x_15325) ;  /* 0x0000000000048947 */ /* 0x000fea0003800000 */
[----:B------:R-:W-:Y:S01]  /*111a0*/  BPT.TRAP 0x1 ;  /* 0x000000040000795c */ /* 0x000fe20000300000 */
.L_x_15325:
[----:B---3--:R-:W-:Y:S05]  /*111b0*/  @P1 BRA `(.L_x_15326) ;  /* 0x0000000000081947 */ /* 0x008fea0003800000 */
[----:B------:R-:W3:Y:S02]  /*111c0*/  SYNCS.PHASECHK.TRANS64.TRYWAIT P1, [R15+URZ+0x32450], R20 ;  /* 0x032450140f0075a7 */ /* 0x000ee4000802017f */
[----:B---3--:R-:W-:Y:S05]  /*111d0*/  @!P1 BRA `(.L_x_15327) ;  /* 0x0000012400009947 */ /* 0x008fea0003800000 */
.L_x_15326:
        /* <DEDUP_REMOVED lines=13> */
[----:B------:R-:W-:Y:S01]  /*112b0*/  MOV R211, 0x40000040 ;  /* 0x4000004000d37802 */ /* 0x000fe20000000f00 */
[----:B0-----:R-:W2:Y:S01]  /*112c0*/  LDL.64 R14, [R1+0x40] ;  /* 0x00004000010e7983 */ /* 0x001ea20000100a00 */
[----:B------:R-:W-:-:S03]  /*112d0*/  R2UR UR4, R4 ;  /* 0x00000000040472ca */ /* 0x000fc600000e0000 */
[----:B-1----:R-:W3:Y:S01]  /*112e0*/  LDL.64 R2, [R1+0x58] ;  /* 0x0000580001027983 */ /* 0x002ee20000100a00 */
[----:B------:R-:W-:Y:S01]  /*112f0*/  R2UR UR5, R5 ;  /* 0x00000000050572ca */ /* 0x000fe200000e0000 */
[----:B------:R-:W-:-:S12]  /*11300*/  WARPGROUP.ARRIVE ;  /* 0x00000000000079c5 */ /* 0x000fd80000000000 */
[----:B------:R-:W-:Y:S01]  /*11310*/  HGMMA.64x96x16.F32 R152, gdesc[UR4], R152, gsb0 ;  /* 0x01600000049879f0 */ /* 0x000fe20008000898 */
[----:B------:R-:W-:Y:S02]  /*11320*/  R2UR UR6, R210 ;  /* 0x00000000d20672ca */ /* 0x000fe400000e0000 */
[----:B------:R-:W-:Y:S01]  /*11330*/  R2UR UR7, R211 ;  /* 0x00000000d30772ca */ /* 0x000fe200000e0000 */
[----:B------:R-:W-:Y:S02]  /*11340*/  VIADD R210, R20, 0x4 ;  /* 0x0000000414d27836 */ /* 0x000fe40000000000 */
[----:B------:R-:W-:Y:S01]  /*11350*/  IMAD.MOV.U32 R211, RZ, RZ, 0x40000040 ;  /* 0x40000040ffd37424 */ /* 0x000fe200078e00ff */
[----:B------:R-:W-:Y:S02]  /*11360*/  WARPGROUP.DEPBAR.LE gsb0, 0x0 ;  /* 0x00008000000079c5 */ /* 0x000fe40000010000 */
[----:B------:R-:W-:Y:S01]  /*11370*/  WARPGROUP.ARRIVE ;  /* 0x00000000000079c5 */ /* 0x000fe20000000000 */
[----:B----4-:R-:W-:-:S02]  /*11380*/  R2UR UR4, R22 ;  /* 0x00000000160472ca */ /* 0x010fc400000e0000 */
[----:B------:R-:W-:Y:S02]  /*11390*/  R2UR UR5, R23 ;  /* 0x00000000170572ca */ /* 0x000fe400000e0000 */
        /* <DEDUP_REMOVED lines=29> */
[----:B------:R-:W-:Y:S01]  /*11570*/  MOV R211, 0x40000040 ;  /* 0x4000004000d37802 */ /* 0x000fe20000000f00 */
[----:B------:R0:W5:Y:S07]  /*11580*/  LDL.LU.64 R22, [R1+0x208] ;  /* 0x0002080001167983 */ /* 0x00016e0000300a00 */
[----:B------:R-:W-:Y:S01]  /*11590*/  HGMMA.64x96x16.F32 R152, gdesc[UR4], R152, gsb0 ;  /* 0x01600000049879f0 */ /* 0x000fe20008000898 */
[----:B------:R-:W-:-:S02]  /*115a0*/  R2UR UR6, R210 ;  /* 0x00000000d20672ca */ /* 0x000fc400000e0000 */
[----:B------:R-:W-:Y:S02]  /*115b0*/  R2UR UR7, R211 ;  /* 0x00000000d30772ca */ /* 0x000fe400000e0000 */
[----:B--2---:R-:W-:Y:S02]  /*115c0*/  R2UR UR4, R16 ;  /* 0x00000000100472ca */ /* 0x004fe400000e0000 */
[----:B------:R-:W-:Y:S01]  /*115d0*/  R2UR UR5, R17 ;  /* 0x00000000110572ca */ /* 0x000fe200000e0000 */
[----:B------:R-:W-:Y:S01]  /*115e0*/  VIADD R210, R20, 0x304 ;  /* 0x0000030414d27836 */ /* 0x000fe20000000000 */
[----:B------:R0:W5:Y:S01]  /*115f0*/  LDL.LU.64 R16, [R1+0x200] ;  /* 0x0002000001107983 */ /* 0x0001620000300a00 */
[----:B------:R-:W-:Y:S01]  /*11600*/  IMAD.MOV.U32 R211, RZ, RZ, 0x40000040 ;  /* 0x40000040ffd37424 */ /* 0x000fe200078e00ff */
        /* <DEDUP_REMOVED lines=100> */
.L_x_15328:
[----:B------:R-:W-:Y:S01]  /*11c50*/  FMUL.FTZ R152, R152, UR42 ;  /* 0x0000002a98987c20 */ /* 0x000fe20008410000 */
[----:B------:R-:W-:Y:S01]  /*11c60*/  FMUL.FTZ R153, R153, UR42 ;  /* 0x0000002a99997c20 */ /* 0x000fe20008410000 */
[----:B------:R-:W-:Y:S01]  /*11c70*/  STL [R1+0x1f8], R5 ;  /* 0x0001f80501007387 */ /* 0x000fe20000100800 */
[----:B------:R-:W-:Y:S01]  /*11c80*/  FMUL.FTZ R157, R157, UR42 ;  /* 0x0000002a9d9d7c20 */ /* 0x000fe20008410000 */
[----:B------:R-:W1:Y:S01]  /*11c90*/  MUFU.TANH R20, R152 ;  /* 0x0000009800147308 */ /* 0x000e620000002400 */
[----:B------:R-:W-:Y:S01]  /*11ca0*/  FMUL.FTZ R156, R156, UR42 ;  /* 0x0000002a9c9c7c20 */ /* 0x000fe20008410000 */
[----:B------:R2:W-:Y:S01]  /*11cb0*/  STL [R1+0x1f4], R4 ;  /* 0x0001f40401007387 */ /* 0x0005e20000100800 */
[----:B------:R-:W-:Y:S01]  /*11cc0*/  FMUL.FTZ R161, R161, UR42 ;  /* 0x0000002aa1a17c20 */ /* 0x000fe20008410000 */
[----:B------:R-:W-:Y:S01]  /*11cd0*/  FMUL.FTZ R160, R160, UR42 ;  /* 0x0000002aa0a07c20 */ /* 0x000fe20008410000 */
[----:B------:R-:W-:Y:S01]  /*11ce0*/  FMUL.FTZ R210, R168, UR42 ;  /* 0x0000002aa8d27c20 */ /* 0x000fe20008410000 */
[----:B-----5:R3:W-:Y:S01]  /*11cf0*/  STL [R1+0x1f0], R2 ;  /* 0x0001f00201007387 */ /* 0x0207e20000100800 */
        /* <DEDUP_REMOVED lines=9> */
[----:B--2---:R1:W2:Y:S01]  /*11d90*/  MUFU.TANH R4, R153 ;  /* 0x0000009900047308 */ /* 0x0042a20000002400 */
[----:B----4-:R-:W-:Y:S01]  /*11da0*/  FMUL.FTZ R161, R177, UR42 ;  /* 0x0000002ab1a17c20 */ /* 0x010fe20008410000 */
[----:B------:R-:W-:Y:S01]  /*11db0*/  FMUL.FTZ R159, R159, UR42 ;  /* 0x0000002a9f9f7c20 */ /* 0x000fe20008410000 */
[----:B------:R-:W-:Y:S01]  /*11dc0*/  FMUL.FTZ R155, R155, UR42 ;  /* 0x0000002a9b9b7c20 */ /* 0x000fe20008410000 */
[----:B------:R-:W-:Y:S01]  /*11dd0*/  FMUL.FTZ R158, R158, UR42 ;  /* 0x0000002a9e9e7c20 */ /* 0x000fe20008410000 */
[----:B------:R-:W-:Y:S01]  /*11de0*/  UMOV UR46, UR44 ;  /* 0x0000002c002e7c82 */ /* 0x000fe20008000000 */
[----:B------:R-:W-:Y:S01]  /*11df0*/  FMUL.FTZ R167, R167, UR42 ;  /* 0x0000002aa7a77c20 */ /* 0x000fe20008410000 */
[----:B------:R-:W-:Y:S01]  /*11e00*/  FMUL.FTZ R170, R170, UR42 ;  /* 0x0000002aaaaa7c20 */ /* 0x000fe20008410000 */
[----:B---3--:R3:W-:Y:S01]  /*11e10*/  MUFU.TANH R2, R156 ;  /* 0x0000009c00027308 */ /* 0x0087e20000002400 */
[----:B-1----:R-:W-:-:S02]  /*11e20*/  IMAD.MOV.U32 R153, RZ, RZ, R20 ;  /* 0x000000ffff997224 */ /* 0x002fc400078e0014 */
[----:B------:R-:W-:Y:S01]  /*11e30*/  FMUL.FTZ R171, R171, UR42 ;  /* 0x0000002aabab7c20 */ /* 0x000fe20008410000 */
[----:B0-----:R-:W-:Y:S02]  /*11e40*/  IMAD.MOV.U32 R169, RZ, RZ, R152 ;  /* 0x000000ffffa97224 */ /* 0x001fe400078e0098 */
[----:B------:R-:W-:Y:S01]  /*11e50*/  FMUL.FTZ R152, R173, UR42 ;  /* 0x0000002aad987c20 */ /* 0x000fe20008410000 */
[----:B------:R-:W-:Y:S02]  /*11e60*/  IMAD.MOV.U32 R168, RZ, RZ, R153 ;  /* 0x000000ffffa87224 */ /* 0x000fe400078e0099 */
[----:B------:R-:W-:Y:S01]  /*11e70*/  FMUL.FTZ R153, R176, UR42 ;  /* 0x0000002ab0997c20 */ /* 0x000fe20008410000 */
[----:B------:R-:W-:Y:S01]  /*11e80*/  FMUL.FTZ R178, R178, UR42 ;  /* 0x0000002ab2b27c20 */ /* 0x000fe20008410000 */
[----:B------:R0:W1:Y:S01]  /*11e90*/  MUFU.TANH R20, R157 ;  /* 0x0000009d00147308 */ /* 0x0000620000002400 */
[----:B--2---:R-:W-:Y:S01]  /*11ea0*/  MOV R172, R4 ;  /* 0x0000000400ac7202 */ /* 0x004fe20000000f00 */
[----:B---3--:R-:W-:Y:S01]  /*11eb0*/  FMUL.FTZ R156, R181, UR42 ;  /* 0x0000002ab59c7c20 */ /* 0x008fe20008410000 */
[----:B------:R-:W-:-:S02]  /*11ec0*/  IMAD.MOV.U32 R181, RZ, RZ, R168 ;  /* 0x000000ffffb57224 */ /* 0x000fc400078e00a8 */
[----:B------:R-:W-:-:S03]  /*11ed0*/  FMUL.FTZ R190, R190, UR42 ;  /* 0x0000002abebe7c20 */ /* 0x000fc60008410000 */
[----:B------:R2:W3:Y:S01]  /*11ee0*/  MUFU.TANH R5, R160 ;  /* 0x000000a000057308 */ /* 0x0004e20000002400 */
[----:B0-----:R-:W-:Y:S01]  /*11ef0*/  FMUL.FTZ R157, R184, UR42 ;  /* 0x0000002ab89d7c20 */ /* 0x001fe20008410000 */
[----:B------:R-:W-:-:S06]  /*11f00*/  IMAD.MOV.U32 R184, RZ, RZ, R172 ;  /* 0x000000ffffb87224 */ /* 0x000fcc00078e00ac */
[----:B------:R-:W0:Y:S01]  /*11f10*/  MUFU.TANH R229, R229 ;  /* 0x000000e500e57308 */ /* 0x000e220000002400 */
[----:B-1----:R-:W-:Y:S01]  /*11f20*/  IMAD.MOV.U32 R176, RZ, RZ, R20 ;  /* 0x000000ffffb07224 */ /* 0x002fe200078e0014 */
[----:B------:R-:W-:Y:S01]  /*11f30*/  FMNMX.FTZ R20, R168, R209, !PT ;  /* 0x000000d1a8147209 */ /* 0x000fe20007810000 */
[----:B--2---:R-:W-:Y:S01]  /*11f40*/  FMUL.FTZ R160, R180, UR42 ;  /* 0x0000002ab4a07c20 */ /* 0x004fe20008410000 */
[----:B------:R-:W-:Y:S02]  /*11f50*/  FMUL.FTZ R180, R192, UR42 ;  /* 0x0000002ac0b47c20 */ /* 0x000fe40008410000 */
[----:B------:R-:W-:Y:S01]  /*11f60*/  FMNMX.FTZ R20, R172, R20, !PT ;  /* 0x00000014ac147209 */ /* 0x000fe20007810000 */
[----:B------:R-:W-:Y:S01]  /*11f70*/  FMUL.FTZ R172, R196, UR42 ;  /* 0x0000002ac4ac7c20 */ /* 0x000fe20008410000 */
[----:B------:R-:W1:Y:S01]  /*11f80*/  MUFU.TANH R211, R211 ;  /* 0x000000d300d37308 */ /* 0x000e620000002400 */
[----:B---3--:R-:W-:Y:S01]  /*11f90*/  IMAD.MOV.U32 R173, RZ, RZ, R5 ;  /* 0x000000ffffad7224 */ /* 0x008fe200078e0005 */
[----:B------:R-:W-:Y:S01]  /*11fa0*/  FMNMX.FTZ R20, R2, R20, !PT ;  /* 0x0000001402147209 */ /* 0x000fe20007810000 */
[----:B------:R-:W-:-:S03]  /*11fb0*/  FMUL.FTZ R196, R163, UR42 ;  /* 0x0000002aa3c47c20 */ /* 0x000fc60008410000 */
[----:B------:R-:W-:Y:S02]  /*11fc0*/  FMNMX.FTZ R20, R176, R20, !PT ;  /* 0x00000014b0147209 */ /* 0x000fe40007810000 */
[----:B------:R-:W2:Y:S02]  /*11fd0*/  MUFU.TANH R210, R210 ;  /* 0x000000d200d27308 */ /* 0x000ea40000002400 */
[----:B------:R-:W-:-:S04]  /*11fe0*/  FMNMX.FTZ R20, R173, R20, !PT ;  /* 0x00000014ad147209 */ /* 0x000fc80007810000 */
[----:B------:R-:W-:Y:S02]  /*11ff0*/  FMNMX.FTZ R20, R169, R20, !PT ;  /* 0x00000014a9147209 */ /* 0x000fe40007810000 */
[----:B------:R-:W3:Y:S02]  /*12000*/  MUFU.TANH R165, R165 ;  /* 0x000000a500a57308 */ /* 0x000ee40000002400 */
[----:B0-----:R-:W-:-:S04]  /*12010*/  FMNMX.FTZ R20, R229, R20, !PT ;  /* 0x00000014e5147209 */ /* 0x001fc80007810000 */
[----:B-1----:R-:W-:Y:S02]  /*12020*/  FMNMX.FTZ R20, R211, R20, !PT ;  /* 0x00000014d3147209 */ /* 0x002fe40007810000 */
[----:B------:R-:W0:Y:S02]  /*12030*/  MUFU.TANH R164, R164 ;  /* 0x000000a400a47308 */ /* 0x000e240000002400 */
[----:B--2---:R-:W-:-:S06]  /*12040*/  FMNMX.FTZ R20, R210, R20, !PT ;  /* 0x00000014d2147209 */ /* 0x004fcc0007810000 */
[----:B------:R-:W1:Y:S01]  /*12050*/  MUFU.TANH R152, R152 ;  /* 0x0000009800987308 */ /* 0x000e620000002400 */
[----:B---3--:R-:W-:-:S07]  /*12060*/  FMNMX.FTZ R20, R165, R20, !PT ;  /* 0x00000014a5147209 */ /* 0x008fce0007810000 */
        /* <DEDUP_REMOVED lines=8> */
[----:B------:R0:W3:Y:S01]  /*120f0*/  MUFU.TANH R4, R185 ;  /* 0x000000b900047308 */ /* 0x0000e20000002400 */
[----:B-1----:R-:W-:-:S07]  /*12100*/  FMNMX.FTZ R20, R160, R20, !PT ;  /* 0x00000014a0147209 */ /* 0x002fce0007810000 */
[----:B------:R-:W1:Y:S01]  /*12110*/  MUFU.TANH R157, R157 ;  /* 0x0000009d009d7308 */ /* 0x000e620000002400 */
[----:B--2---:R-:W-:Y:S01]  /*12120*/  FMNMX.FTZ R20, R156, R20, !PT ;  /* 0x000000149c147209 */ /* 0x004fe20007810000 */
[----:B0-----:R-:W-:Y:S01]  /*12130*/  FMUL.FTZ R185, R197, UR42 ;  /* 0x0000002ac5b97c20 */ /* 0x001fe20008410000 */
[----:B------:R-:W-:-:S05]  /*12140*/  FMUL.FTZ R197, R162, UR42 ;  /* 0x0000002aa2c57c20 */ /* 0x000fca0008410000 */
[----:B------:R0:W2:Y:S08]  /*12150*/  MUFU.TANH R5, R188 ;  /* 0x000000bc00057308 */ /* 0x0000b00000002400 */
[----:B------:R-:W4:Y:S01]  /*12160*/  MUFU.TANH R189, R189 ;  /* 0x000000bd00bd7308 */ /* 0x000f220000002400 */
[----:B0-----:R-:W-:Y:S02]  /*12170*/  IMAD.MOV.U32 R188, RZ, RZ, R173 ;  /* 0x000000ffffbc7224 */ /* 0x001fe400078e00ad */
[----:B------:R-:W-:Y:S01]  /*12180*/  FMUL.FTZ R173, R193, UR42 ;  /* 0x0000002ac1ad7c20 */ /* 0x000fe20008410000 */
[----:B---3--:R-:W-:Y:S01]  /*12190*/  IMAD.MOV.U32 R193, RZ, RZ, R4 ;  /* 0x000000ffffc17224 */ /* 0x008fe200078e0004 */
[----:B-1----:R-:W-:-:S03]  /*121a0*/  FMNMX.FTZ R20, R157, R20, !PT ;  /* 0x000000149d147209 */ /* 0x002fc60007810000 */
[----:B------:R-:W0:Y:S01]  /*121b0*/  MUFU.TANH R180, R180 ;  /* 0x000000b400b47308 */ /* 0x000e220000002400 */
[----:B--2---:R-:W-:Y:S01]  /*121c0*/  IMAD.MOV.U32 R192, RZ, RZ, R5 ;  /* 0x000000ffffc07224 */ /* 0x004fe200078e0005 */
[----:B------:R-:W-:-:S03]  /*121d0*/  FMNMX.FTZ R20, R193, R20, !PT ;  /* 0x00000014c1147209 */ /* 0x000fc60007810000 */
[----:B------:R-:W-:Y:S01]  /*121e0*/  IMAD.MOV.U32 R162, RZ, RZ, R192 ;  /* 0x000000ffffa27224 */ /* 0x000fe200078e00c0 */
[----:B------:R-:W-:Y:S01]  /*121f0*/  FMNMX.FTZ R20, R192, R20, !PT ;  /* 0x00000014c0147209 */ /* 0x000fe20007810000 */
[----:B------:R-:W-:Y:S01]  /*12200*/  FMUL.FTZ R192, R166, UR42 ;  /* 0x0000002aa6c07c20 */ /* 0x000fe20008410000 */
[----:B------:R-:W1:Y:S02]  /*12210*/  MUFU.TANH R173, R173 ;  /* 0x000000ad00ad7308 */ /* 0x000e640000002400 */
[----:B----4-:R-:W-:-:S06]  /*12220*/  FMNMX.FTZ R20, R189, R20, !PT ;  /* 0x00000014bd147209 */ /* 0x010fcc0007810000 */
[----:B------:R-:W2:Y:S01]  /*12230*/  MUFU.TANH R172, R172 ;  /* 0x000000ac00ac7308 */ /* 0x000ea20000002400 */
[----:B0-----:R-:W-:-:S07]  /*12240*/  FMNMX.FTZ R20, R180, R20, !PT ;  /* 0x00000014b4147209 */ /* 0x001fce0007810000 */
[----:B------:R-:W0:Y:S01]  /*12250*/  MUFU.TANH R185, R185 ;  /* 0x000000b900b97308 */ /* 0x000e220000002400 */
[----:B-1----:R-:W-:-:S07]  /*12260*/  FMNMX.FTZ R20, R173, R20, !PT ;  /* 0x00000014ad147209 */ /* 0x002fce0007810000 */
[----:B------:R-:W-:Y:S01]  /*12270*/  MUFU.TANH R5, R154 ;  /* 0x0000009a00057308 */ /* 0x000fe20000002400 */
[----:B--2---:R-:W-:-:S07]  /*12280*/  FMNMX.FTZ R20, R172, R20, !PT ;  /* 0x00000014ac147209 */ /* 0x004fce0007810000 */
[----:B------:R1:W2:Y:S01]  /*12290*/  MUFU.TANH R177, R159 ;  /* 0x0000009f00b17308 */ /* 0x0002a20000002400 */
[----:B0-----:R-:W-:-:S05]  /*122a0*/  FMNMX.FTZ R20, R185, R20, !PT ;  /* 0x00000014b9147209 */ /* 0x001fca0007810000 */
[----:B------:R-:W0:Y:S02]  /*122b0*/  SHFL.BFLY PT, R168, R20, 0x2, 0x1f ;  /* 0x0c401f0014a87f89 */ /* 0x000e2400000e0000 */
[----:B------:R3:W4:Y:S01]  /*122c0*/  MUFU.TANH R4, R155 ;  /* 0x0000009b00047308 */ /* 0x0007220000002400 */
[----:B-1----:R-:W-:-:S07]  /*122d0*/  IMAD.MOV.U32 R159, RZ, RZ, R193 ;  /* 0x000000ffff9f7224 */ /* 0x002fce00078e00c1 */
[----:B------:R-:W-:Y:S08]  /*122e0*/  MUFU.TANH R197, R197 ;  /* 0x000000c500c57308 */ /* 0x000ff00000002400 */
[----:B------:R1:W-:Y:S01]  /*122f0*/  MUFU.TANH R193, R170 ;  /* 0x000000aa00c17308 */ /* 0x0003e20000002400 */
[----:B0-----:R-:W-:Y:S02]  /*12300*/  FMNMX.FTZ R20, R20, R168, !PT ;  /* 0x000000a814147209 */ /* 0x001fe40007810000 */
[----:B------:R-:W-:-:S05]  /*12310*/  MOV R168, R2 ;  /* 0x0000000200a87202 */ /* 0x000fca0000000f00 */
[----:B------:R-:W-:Y:S01]  /*12320*/  MUFU.TANH R196, R196 ;  /* 0x000000c400c47308 */ /* 0x000fe20000002400 */
[----:B------:R-:W0:Y:S07]  /*12330*/  SHFL.BFLY PT, R154, R20, 0x1, 0x1f ;  /* 0x0c201f00149a7f89 */ /* 0x000e2e00000e0000 */
[----:B------:R-:W4:Y:S08]  /*12340*/  MUFU.TANH R2, R158 ;  /* 0x0000009e00027308 */ /* 0x000f300000002400 */
[----:B------:R4:W4:Y:S08]  /*12350*/  MUFU.TANH R158, R167 ;  /* 0x000000a7009e7308 */ /* 0x0009300000002400 */
[----:B------:R-:W-:Y:S01]  /*12360*/  MUFU.TANH R192, R192 ;  /* 0x000000c000c07308 */ /* 0x000fe20000002400 */
[----:B0-----:R-:W-:-:S05]  /*12370*/  FMNMX.FTZ R20, R20, R154, !PT ;  /* 0x0000009a14147209 */ /* 0x001fca0007810000 */
[C---:B---3--:R-:W-:Y:S01]  /*12380*/  FADD.FTZ R155, -R20.reuse, R209 ;  /* 0x000000d1149b7221 */ /* 0x048fe20000010100 */
[----:B--2---:R-:W-:Y:S02]  /*12390*/  IMAD.MOV.U32 R209, RZ, RZ, R177 ;  /* 0x000000ffffd17224 */ /* 0x004fe400078e00b1 */
[----:B------:R-:W-:Y:S01]  /*123a0*/  FMUL.FTZ R177, R20, UR46 ;  /* 0x0000002e14b17c20 */ /* 0x000fe20008410000 */
[----:B------:R-:W-:Y:S01]  /*123b0*/  MUFU.TANH R178, R178 ;  /* 0x000000b200b27308 */ /* 0x000fe20000002400 */
[----:B------:R-:W-:Y:S02]  /*123c0*/  FMUL.FTZ R155, R155, UR46 ;  /* 0x0000002e9b9b7c20 */ /* 0x000fe40008410000 */
[--C-:B------:R-:W-:Y:S01]  /*123d0*/  FFMA.FTZ R181, R181, UR46, -R177.reuse ;  /* 0x0000002eb5b57c23 */ /* 0x100fe200080108b1 */
[--C-:B------:R-:W-:Y:S01]  /*123e0*/  FFMA.FTZ R184, R184, UR46, -R177.reuse ;  /* 0x0000002eb8b87c23 */ /* 0x100fe200080108b1 */
[--C-:B------:R-:W-:Y:S01]  /*123f0*/  FFMA.FTZ R166, R152, UR46, -R177.reuse ;  /* 0x0000002e98a67c23 */ /* 0x100fe200080108b1 */
[--C-:B------:R-:W-:Y:S01]  /*12400*/  FFMA.FTZ R163, R153, UR46, -R177.reuse ;  /* 0x0000002e99a37c23 */ /* 0x100fe200080108b1 */
[----:B------:R-:W-:Y:S01]  /*12410*/  FMNMX.FTZ R153, R5, R208, !PT ;  /* 0x000000d005997209 */ /* 0x000fe20007810000 */
[----:B------:R-:W-:Y:S01]  /*12420*/  MUFU.EX2 R155, R155 ;  /* 0x0000009b009b7308 */ /* 0x000fe20000000800 */
[--C-:B------:R-:W-:Y:S01]  /*12430*/  FFMA.FTZ R154, R168, UR46, -R177.reuse ;  /* 0x0000002ea89a7c23 */ /* 0x100fe200080108b1 */
[----:B-1----:R-:W-:Y:S01]  /*12440*/  FFMA.FTZ R170, R211, UR46, -R177 ;  /* 0x0000002ed3aa7c23 */ /* 0x002fe200080108b1 */
[----:B----4-:R-:W-:Y:S01]  /*12450*/  FMNMX.FTZ R153, R4, R153, !PT ;  /* 0x0000009904997209 */ /* 0x010fe20007810000 */
[----:B------:R-:W-:-:S02]  /*12460*/  IMAD.MOV.U32 R211, RZ, RZ, R162 ;  /* 0x000000ffffd37224 */ /* 0x000fc400078e00a2 */
[--C-:B------:R-:W-:Y:S01]  /*12470*/  FFMA.FTZ R167, R210, UR46, -R177.reuse ;  /* 0x0000002ed2a77c23 */ /* 0x100fe200080108b1 */
[----:B------:R-:W-:Y:S01]  /*12480*/  FFMA.FTZ R176, R176, UR46, -R177 ;  /* 0x0000002eb0b07c23 */ /* 0x000fe200080108b1 */
[----:B------:R-:W-:Y:S01]  /*12490*/  FMNMX.FTZ R153, R2, R153, !PT ;  /* 0x0000009902997209 */ /* 0x000fe20007810000 */
[----:B------:R-:W0:Y:S01]  /*124a0*/  MUFU.EX2 R152, R181 ;  /* 0x000000b500987308 */ /* 0x000e220000000800 */
[----:B------:R-:W-:Y:S02]  /*124b0*/  IMAD.MOV.U32 R210, RZ, RZ, R159 ;  /* 0x000000ffffd27224 */ /* 0x000fe400078e009f */
[--C-:B------:R-:W-:Y:S01]  /*124c0*/  FFMA.FTZ R162, R156, UR46, -R177.reuse ;  /* 0x0000002e9ca27c23 */ /* 0x100fe200080108b1 */
[--C-:B------:R-:W-:Y:S01]  /*124d0*/  FFMA.FTZ R156, R211, UR46, -R177.reuse ;  /* 0x0000002ed39c7c23 */ /* 0x100fe200080108b1 */
[--C-:B------:R-:W-:Y:S01]  /*124e0*/  FFMA.FTZ R159, R157, UR46, -R177.reuse ;  /* 0x0000002e9d9f7c23 */ /* 0x100fe200080108b1 */
[----:B------:R-:W-:Y:S01]  /*124f0*/  IMAD.MOV.U32 R211, RZ, RZ, R158 ;  /* 0x000000ffffd37224 */ /* 0x000fe200078e009e */
[----:B------:R-:W-:Y:S01]  /*12500*/  FMNMX.FTZ R153, R209, R153, !PT ;  /* 0x00000099d1997209 */ /* 0x000fe20007810000 */
        /* <DEDUP_REMOVED lines=14> */
[----:B------:R-:W-:Y:S01]  /*125f0*/  FFMA.FTZ R177, R185, UR46, -R177 ;  /* 0x0000002eb9b17c23 */ /* 0x000fe200080108b1 */
[----:B------:R-:W-:-:S02]  /*12600*/  IMAD.MOV.U32 R210, RZ, RZ, R193 ;  /* 0x000000ffffd27224 */ /* 0x000fc400078e00c1 */
[----:B0-----:R-:W-:Y:S01]  /*12610*/  FFMA.FTZ R3, R155, R3, R152 ;  /* 0x000000039b037223 */ /* 0x001fe20000010098 */
[----:B------:R-:W0:Y:S01]  /*12620*/  MUFU.TANH R185, R171 ;  /* 0x000000ab00b97308 */ /* 0x000e220000002400 */
[----:B------:R-:W-:Y:S01]  /*12630*/  FMNMX.FTZ R153, R197, R153, !PT ;  /* 0x00000099c5997209 */ /* 0x000fe20007810000 */
[----:B------:R-:W-:Y:S01]  /*12640*/  FMUL.FTZ R193, R174, UR42 ;  /* 0x0000002aaec17c20 */ /* 0x000fe20008410000 */
[C---:B-1----:R-:W-:Y:S01]  /*12650*/  FADD.FTZ R3, R184.reuse, R3 ;  /* 0x00000003b8037221 */ /* 0x042fe20000010000 */
[----:B------:R-:W-:Y:S01]  /*12660*/  F2FP.F16.F32.PACK_AB R152, R184, R152 ;  /* 0x00000098b898723e */ /* 0x000fe200000000ff */
[----:B------:R-:W-:Y:S01]  /*12670*/  FMUL.FTZ R184, R175, UR42 ;  /* 0x0000002aafb87c20 */ /* 0x000fe20008410000 */
[----:B------:R-:W-:Y:S01]  /*12680*/  FMNMX.FTZ R153, R196, R153, !PT ;  /* 0x00000099c4997209 */ /* 0x000fe20007810000 */
[----:B------:R-:W-:Y:S01]  /*12690*/  FMUL.FTZ R189, R179, UR42 ;  /* 0x0000002ab3bd7c20 */ /* 0x000fe20008410000 */
[----:B------:R-:W1:Y:S01]  /*126a0*/  MUFU.EX2 R176, R176 ;  /* 0x000000b000b07308 */ /* 0x000e620000000800 */
[----:B--2---:R-:W-:Y:S01]  /*126b0*/  FADD.FTZ R3, R154, R3 ;  /* 0x000000039a037221 */ /* 0x004fe20000010000 */
[----:B------:R-:W-:Y:S01]  /*126c0*/  FMNMX.FTZ R153, R192, R153, !PT ;  /* 0x00000099c0997209 */ /* 0x000fe20007810000 */
[----:B------:R-:W-:Y:S01]  /*126d0*/  FMUL.FTZ R175, R183, UR42 ;  /* 0x0000002ab7af7c20 */ /* 0x000fe20008410000 */
[----:B------:R-:W-:Y:S01]  /*126e0*/  FMUL.FTZ R183, R187, UR42 ;  /* 0x0000002abbb77c20 */ /* 0x000fe20008410000 */
[----:B------:R-:W-:Y:S01]  /*126f0*/  FMUL.FTZ R229, R194, UR42 ;  /* 0x0000002ac2e57c20 */ /* 0x000fe20008410000 */
[----:B------:R-:W-:Y:S01]  /*12700*/  FMNMX.FTZ R153, R211, R153, !PT ;  /* 0x00000099d3997209 */ /* 0x000fe20007810000 */
[----:B------:R-:W-:Y:S01]  /*12710*/  FMUL.FTZ R179, R198, UR42 ;  /* 0x0000002ac6b37c20 */ /* 0x000fe20008410000 */
[----:B------:R-:W2:Y:S01]  /*12720*/  MUFU.TANH R193, R193 ;  /* 0x000000c100c17308 */ /* 0x000ea20000002400 */
[----:B0-----:R-:W-:Y:S01]  /*12730*/  MOV R187, R185 ;  /* 0x000000b900bb7202 */ /* 0x001fe20000000f00 */
[----:B------:R-:W-:Y:S01]  /*12740*/  FMUL.FTZ R185, R191, UR42 ;  /* 0x0000002abfb97c20 */ /* 0x000fe20008410000 */
[----:B------:R-:W-:Y:S01]  /*12750*/  FMNMX.FTZ R153, R210, R153, !PT ;  /* 0x00000099d2997209 */ /* 0x000fe20007810000 */
[----:B------:R-:W-:-:S02]  /*12760*/  IMAD.MOV.U32 R191, RZ, RZ, R211 ;  /* 0x000000ffffbf7224 */ /* 0x000fc400078e00d3 */
[----:B------:R-:W-:Y:S01]  /*12770*/  FMUL.FTZ R211, R195, UR42 ;  /* 0x0000002ac3d37c20 */ /* 0x000fe20008410000 */
[----:B------:R-:W-:Y:S01]  /*12780*/  IMAD.MOV.U32 R194, RZ, RZ, R209 ;  /* 0x000000ffffc27224 */ /* 0x000fe200078e00d1 */
[----:B------:R-:W-:Y:S01]  /*12790*/  FMNMX.FTZ R153, R187, R153, !PT ;  /* 0x00000099bb997209 */ /* 0x000fe20007810000 */
[----:B------:R-:W0:Y:S01]  /*127a0*/  MUFU.TANH R184, R184 ;  /* 0x000000b800b87308 */ /* 0x000e220000002400 */
[----:B-1----:R-:W-:Y:S01]  /*127b0*/  FADD.FTZ R171, R176, R3 ;  /* 0x00000003b0ab7221 */ /* 0x002fe20000010000 */
[----:B------:R-:W-:Y:S01]  /*127c0*/  FMUL.FTZ R3, R182, UR42 ;  /* 0x0000002ab6037c20 */ /* 0x000fe20008410000 */
[----:B------:R-:W-:Y:S01]  /*127d0*/  FMUL.FTZ R182, R186, UR42 ;  /* 0x0000002abab67c20 */ /* 0x000fe20008410000 */
[----:B------:R-:W-:-:S04]  /*127e0*/  F2FP.F16.F32.PACK_AB R154, R176, R154 ;  /* 0x0000009ab09a723e */ /* 0x000fc800000000ff */
[----:B------:R-:W1:Y:S01]  /*127f0*/  MUFU.TANH R189, R189 ;  /* 0x000000bd00bd7308 */ /* 0x000e620000002400 */
[----:B--2---:R-:W-:-:S07]  /*12800*/  FMNMX.FTZ R153, R193, R153, !PT ;  /* 0x00000099c1997209 */ /* 0x004fce0007810000 */
[----:B------:R-:W2:Y:S01]  /*12810*/  MUFU.TANH R3, R3 ;  /* 0x0000000300037308 */ /* 0x000ea20000002400 */
[----:B0-----:R-:W-:-:S04]  /*12820*/  FMNMX.FTZ R153, R184, R153, !PT ;  /* 0x00000099b8997209 */ /* 0x001fc80007810000 */
[----:B------:R-:W-:-:S03]  /*12830*/  FMNMX.FTZ R153, R178, R153, !PT ;  /* 0x00000099b2997209 */ /* 0x000fc60007810000 */
        /* <DEDUP_REMOVED lines=9> */
[----:B0-----:R-:W-:Y:S01]  /*128d0*/  IMAD.MOV.U32 R190, RZ, RZ, R210 ;  /* 0x000000ffffbe7224 */ /* 0x001fe200078e00d2 */
[----:B--2---:R-:W-:Y:S01]  /*128e0*/  FMNMX.FTZ R153, R183, R153, !PT ;  /* 0x00000099b7997209 */ /* 0x004fe20007810000 */
[----:B------:R-:W-:-:S05]  /*128f0*/  FMUL.FTZ R210, R199, UR42 ;  /* 0x0000002ac7d27c20 */ /* 0x000fca0008410000 */
[----:B------:R-:W0:Y:S01]  /*12900*/  MUFU.TANH R229, R229 ;  /* 0x000000e500e57308 */ /* 0x000e220000002400 */
[----:B---3--:R-:W-:-:S07]  /*12910*/  FMNMX.FTZ R153, R186, R153, !PT ;  /* 0x00000099ba997209 */ /* 0x008fce0007810000 */
[----:B------:R-:W2:Y:S01]  /*12920*/  MUFU.TANH R211, R211 ;  /* 0x000000d300d37308 */ /* 0x000ea20000002400 */
[----:B-1----:R-:W-:-:S07]  /*12930*/  FMNMX.FTZ R153, R185, R153, !PT ;  /* 0x00000099b9997209 */ /* 0x002fce0007810000 */
[----:B------:R-:W1:Y:S01]  /*12940*/  MUFU.TANH R179, R179 ;  /* 0x000000b300b37308 */ /* 0x000e620000002400 */
[----:B0-----:R-:W-:-:S07]  /*12950*/  FMNMX.FTZ R153, R229, R153, !PT ;  /* 0x00000099e5997209 */ /* 0x001fce0007810000 */
[----:B------:R-:W0:Y:S01]  /*12960*/  MUFU.TANH R210, R210 ;  /* 0x000000d200d27308 */ /* 0x000e220000002400 */
[----:B--2---:R-:W-:-:S04]  /*12970*/  FMNMX.FTZ R153, R211, R153, !PT ;  /* 0x00000099d3997209 */ /* 0x004fc80007810000 */
[----:B-1----:R-:W-:-:S04]  /*12980*/  FMNMX.FTZ R153, R179, R153, !PT ;  /* 0x00000099b3997209 */ /* 0x002fc80007810000 */
[----:B0-----:R-:W-:-:S05]  /*12990*/  FMNMX.FTZ R153, R210, R153, !PT ;  /* 0x00000099d2997209 */ /* 0x001fca0007810000 */
[----:B------:R-:W0:Y:S02]  /*129a0*/  SHFL.BFLY PT, R174, R153, 0x2, 0x1f ;  /* 0x0c401f0099ae7f89 */ /* 0x000e2400000e0000 */
[----:B0-----:R-:W-:-:S05]  /*129b0*/  FMNMX.FTZ R174, R153, R174, !PT ;  /* 0x000000ae99ae7209 */ /* 0x001fca0007810000 */
[----:B------:R-:W0:Y:S02]  /*129c0*/  SHFL.BFLY PT, R176, R174, 0x1, 0x1f ;  /* 0x0c201f00aeb07f89 */ /* 0x000e2400000e0000 */
[----:B0-----:R-:W-:-:S05]  /*129d0*/  FMNMX.FTZ R176, R174, R176, !PT ;  /* 0x000000b0aeb07209 */ /* 0x001fca0007810000 */
[C---:B------:R-:W-:Y:S01]  /*129e0*/  FMUL.FTZ R181, R176.reuse, UR46 ;  /* 0x0000002eb0b57c20 */ /* 0x040fe20008410000 */
[----:B------:R-:W-:-:S03]  /*129f0*/  FADD.FTZ R208, -R176, R208 ;  /* 0x000000d0b0d07221 */ /* 0x000fc60000010100 */
[--C-:B------:R-:W-:Y:S01]  /*12a00*/  FFMA.FTZ R198, R194, UR46, -R181.reuse ;  /* 0x0000002ec2c67c23 */ /* 0x100fe200080108b5 */
[--C-:B------:R-:W-:Y:S01]  /*12a10*/  FFMA.FTZ R194, R187, UR46, -R181.reuse ;  /* 0x0000002ebbc27c23 */ /* 0x100fe200080108b5 */
[--C-:B------:R-:W-:Y:S01]  /*12a20*/  FFMA.FTZ R187, R178, UR46, -R181.reuse ;  /* 0x0000002eb2bb7c23 */ /* 0x100fe200080108b5 */
[--C-:B------:R-:W-:Y:S01]  /*12a30*/  FFMA.FTZ R178, R211, UR46, -R181.reuse ;  /* 0x0000002ed3b27c23 */ /* 0x100fe200080108b5 */
[--C-:B------:R-:W-:Y:S01]  /*12a40*/  FFMA.FTZ R199, R191, UR46, -R181.reuse ;  /* 0x0000002ebfc77c23 */ /* 0x100fe200080108b5 */
[----:B------:R-:W0:Y:S01]  /*12a50*/  S2R R211, SR_TID.X ;  /* 0x0000000000d37919 */ /* 0x000e220000002100 */
[----:B------:R-:W-:Y:S01]  /*12a60*/  FMUL.FTZ R208, R208, UR46 ;  /* 0x0000002ed0d07c20 */ /* 0x000fe20008410000 */
[--C-:B------:R-:W-:Y:S01]  /*12a70*/  FFMA.FTZ R153, R5, UR46, -R181.reuse ;  /* 0x0000002e05997c23 */ /* 0x100fe200080108b5 */
[--C-:B------:R-:W-:Y:S01]  /*12a80*/  FFMA.FTZ R191, R184, UR46, -R181.reuse ;  /* 0x0000002eb8bf7c23 */ /* 0x100fe200080108b5 */
[----:B------:R-:W-:Y:S02]  /*12a90*/  IMAD.MOV.U32 R184, RZ, RZ, R186 ;  /* 0x000000ffffb87224 */ /* 0x000fe400078e00ba */
        /* <DEDUP_REMOVED lines=18> */
[----:B------:R-:W-:-:S02]  /*12bc0*/  VIADD R175, R15, 0x32440 ;  /* 0x000324400faf7836 */ /* 0x000fc40000000000 */
[-C--:B------:R-:W-:Y:S01]  /*12bd0*/  FMUL.FTZ R24, R24, R155.reuse ;  /* 0x0000009b18187220 */ /* 0x080fe20000410000 */
[----:B------:R-:W-:Y:S02]  /*12be0*/  IMAD.U32 R210, RZ, RZ, UR37 ;  /* 0x00000025ffd27e24 */ /* 0x000fe4000f8e00ff */
[-C--:B------:R-:W-:Y:S01]  /*12bf0*/  FMUL.FTZ R25, R25, R155.reuse ;  /* 0x0000009b19197220 */ /* 0x080fe20000410000 */
[-C--:B------:R-:W-:Y:S01]  /*12c00*/  FMUL.FTZ R28, R28, R155.reuse ;  /* 0x0000009b1c1c7220 */ /* 0x080fe20000410000 */
[-C--:B------:R-:W-:Y:S01]  /*12c10*/  FMUL.FTZ R29, R29, R155.reuse ;  /* 0x0000009b1d1d7220 */ /* 0x080fe20000410000 */
[----:B------:R-:W1:Y:S01]  /*12c20*/  MUFU.EX2 R153, R153 ;  /* 0x0000009900997308 */ /* 0x000e620000000800 */
[----:B------:R-:W-:Y:S01]  /*12c30*/  PRMT R175, R210, 0x654, R175 ;  /* 0x00000654d2af7816 */ /* 0x000fe200000000af */
[-C--:B------:R-:W-:Y:S01]  /*12c40*/  FMUL.FTZ R32, R32, R155.reuse ;  /* 0x0000009b20207220 */ /* 0x080fe20000410000 */
[----:B0-----:R-:W-:Y:S01]  /*12c50*/  SHF.R.U32.HI R211, RZ, 0x7, R211 ;  /* 0x00000007ffd37819 */ /* 0x001fe200000116d3 */
        /* <DEDUP_REMOVED lines=61> */
[----:B------:R2:W-:Y:S01]  /*13030*/  SYNCS.ARRIVE.TRANS64.RED.A1T0 RZ, [R175+URZ], RZ ;  /* 0x000000ffafff79a7 */ /* 0x0005e2000810043f */
[----:B-1----:R-:W-:Y:S01]  /*13040*/  FFMA.FTZ R0, R208, R0, R153 ;  /* 0x00000000d0007223 */ /* 0x002fe20000010099 */
[----:B------:R-:W-:Y:S01]  /*13050*/  MUFU.EX2 R198, R198 ;  /* 0x000000c600c67308 */ /* 0x000fe20000000800 */
[----:B------:R1:W5:Y:S01]  /*13060*/  LDL.LU R5, [R1+0x1f8] ;  /* 0x0001f80001057983 */ /* 0x0003620000300800 */
[----:B--2---:R-:W-:Y:S01]  /*13070*/  MOV R175, 0x40000040 ;  /* 0x4000004000af7802 */ /* 0x004fe20000000f00 */
[C---:B0-----:R-:W-:Y:S01]  /*13080*/  FADD.FTZ R0, R174.reuse, R0 ;  /* 0x00000000ae007221 */ /* 0x041fe20000010000 */
[----:B------:R-:W-:Y:S01]  /*13090*/  F2FP.F16.F32.PACK_AB R153, R174, R153 ;  /* 0x00000099ae99723e */ /* 0x000fe200000000ff */
[-C--:B------:R-:W-:Y:S01]  /*130a0*/  FMUL.FTZ R26, R26, R208.reuse ;  /* 0x000000d01a1a7220 */ /* 0x080fe20000410000 */
[----:B------:R-:W-:Y:S01]  /*130b0*/  R2UR UR7, R175 ;  /* 0x00000000af0772ca */ /* 0x000fe200000e0000 */
[----:B------:R-:W-:Y:S01]  /*130c0*/  FMUL.FTZ R27, R27, R208 ;  /* 0x000000d01b1b7220 */ /* 0x000fe20000410000 */
[----:B------:R-:W0:Y:S01]  /*130d0*/  MUFU.EX2 R175, R209 ;  /* 0x000000d100af7308 */ /* 0x000e220000000800 */
[----:B------:R0:W-:Y:S01]  /*130e0*/  BAR.SYNC.DEFER_BLOCKING R155, 0x100 ;  /* 0x0004009b0000751d */ /* 0x0001e20000010000 */
[----:B------:R-:W-:-:S04]  /*130f0*/  IMAD.MOV.U32 R174, RZ, RZ, 0xc00 ;  /* 0x00000c00ffae7424 */ /* 0x000fc800078e00ff */
        /* <DEDUP_REMOVED lines=66> */
[----:B------:R1:W5:Y:S03]  /*13520*/  LDL.LU R4, [R1+0x1f4] ;  /* 0x0001f40001047983 */ /* 0x0003660000300800 */
[----:B------:R-:W-:Y:S01]  /*13530*/  WARPGROUP.ARRIVE ;  /* 0x00000000000079c5 */ /* 0x000fe20000000000 */
[----:B------:R1:W5:Y:S01]  /*13540*/  LDL.LU R2, [R1+0x1f0] ;  /* 0x0001f00001027983 */ /* 0x0003620000300800 */
[----:B------:R-:W-:-:S02]  /*13550*/  FADD.FTZ R0, R175, R0 ;  /* 0x00000000af007221 */ /* 0x000fc40000010000 */
[----:B------:R-:W-:Y:S02]  /*13560*/  MUFU.EX2 R170, R170 ;  /* 0x000000aa00aa7308 */ /* 0x000fe40000000800 */
[----:B------:R-:W-:Y:S01]  /*13570*/  HGMMA.64x256x16.F32 R24, R152, gdesc[UR4].tnspB, R24, gsb0 ;  /* 0x43e0000498187df0 */ /* 0x000fe20008000818 */
[----:B------:R-:W-:-:S05]  /*13580*/  FADD.FTZ R0, R198, R0 ;  /* 0x00000000c6007221 */ /* 0x000fca0000010000 */
[----:B------:R-:W0:Y:S08]  /*13590*/  MUFU.EX2 R197, R197 ;  /* 0x000000c500c57308 */ /* 0x000e300000000800 */
[----:B------:R-:W2:Y:S08]  /*135a0*/  MUFU.EX2 R196, R196 ;  /* 0x000000c400c47308 */ /* 0x000eb00000000800 */
[----:B------:R-:W3:Y:S01]  /*135b0*/  MUFU.EX2 R192, R192 ;  /* 0x000000c000c07308 */ /* 0x000ee20000000800 */
[----:B0-----:R-:W-:-:S07]  /*135c0*/  FADD.FTZ R0, R197, R0 ;  /* 0x00000000c5007221 */ /* 0x001fce0000010000 */
[----:B------:R-:W-:Y:S01]  /*135d0*/  MUFU.EX2 R167, R167 ;  /* 0x000000a700a77308 */ /* 0x000fe20000000800 */
[----:B--2---:R-:W-:-:S07]  /*135e0*/  FADD.FTZ R0, R196, R0 ;  /* 0x00000000c4007221 */ /* 0x004fce0000010000 */
[----:B------:R-:W-:Y:S01]  /*135f0*/  MUFU.EX2 R166, R166 ;  /* 0x000000a600a67308 */ /* 0x000fe20000000800 */
[----:B---3--:R-:W-:-:S07]  /*13600*/  FADD.FTZ R0, R192, R0 ;  /* 0x00000000c0007221 */ /* 0x008fce0000010000 */
        /* <DEDUP_REMOVED lines=20> */
[----:B------:R-:W0:Y:S02]  /*13750*/  MUFU.EX2 R181, R181 ;  /* 0x000000b500b57308 */ /* 0x000e240000000800 */
[----:B0-----:R-:W-:Y:S01]  /*13760*/  F2FP.F16.F32.PACK_AB R175, R181, R179 ;  /* 0x000000b3b5af723e */ /* 0x001fe200000000ff */
[----:B------:R-:W-:-:S05]  /*13770*/  WARPGROUP.DEPBAR.LE gsb0, 0x0 ;  /* 0x00008000000079c5 */ /* 0x000fca0000010000 */
[----:B------:R-:W0:Y:S01]  /*13780*/  MUFU.EX2 R154, R188 ;  /* 0x000000bc009a7308 */ /* 0x000e220000000800 */
[----:B------:R-:W-:Y:S02]  /*13790*/  VIADD R152, R174, 0x80 ;  /* 0x00000080ae987836 */ /* 0x000fe40000000000 */
[----:B------:R-:W-:-:S03]  /*137a0*/  IMAD.MOV.U32 R153, RZ, RZ, 0x40000040 ;  /* 0x40000040ff997424 */ /* 0x000fc600078e00ff */
[----:B------:R-:W-:Y:S01]  /*137b0*/  R2UR UR6, R152 ;  /* 0x00000000980672ca */ /* 0x000fe200000e0000 */
[----:B------:R-:W-:Y:S01]  /*137c0*/  VIADD R152, R174, 0x100 ;  /* 0x00000100ae987836 */ /* 0x000fe20000000000 */
[----:B------:R2:W3:Y:S01]  /*137d0*/  MUFU.EX2 R155, R168 ;  /* 0x000000a8009b7308 */ /* 0x0004e20000000800 */
[----:B------:R-:W-:Y:S01]  /*137e0*/  R2UR UR7, R153 ;  /* 0x00000000990772ca */ /* 0x000fe200000e0000 */
[----:B------:R-:W-:-:S06]  /*137f0*/  IMAD.MOV.U32 R153, RZ, RZ, 0x40000040 ;  /* 0x40000040ff997424 */ /* 0x000fcc00078e00ff */
[----:B------:R3:W4:Y:S01]  /*13800*/  MUFU.EX2 R188, R199 ;  /* 0x000000c700bc7308 */ /* 0x0007220000000800 */
[----:B0-----:R-:W-:Y:S01]  /*13810*/  FADD.FTZ R171, R154, R171 ;  /* 0x000000ab9aab7221 */ /* 0x001fe20000010000 */
[----:B--2---:R-:W-:-:S03]  /*13820*/  F2FP.F16.F32.PACK_AB R168, R169, R154 ;  /* 0x0000009aa9a8723e */ /* 0x004fc600000000ff */
[----:B------:R-:W-:Y:S01]  /*13830*/  FADD.FTZ R171, R169, R171 ;  /* 0x000000aba9ab7221 */ /* 0x000fe20000010000 */
[----:B------:R-:W-:Y:S02]  /*13840*/  F2FP.F16.F32.PACK_AB R169, R196, R197 ;  /* 0x000000c5c4a9723e */ /* 0x000fe400000000ff */
[----:B------:R-:W0:Y:S01]  /*13850*/  MUFU.EX2 R154, R195 ;  /* 0x000000c3009a7308 */ /* 0x000e220000000800 */
[----:B---3--:R-:W-:-:S04]  /*13860*/  FADD.FTZ R199, R155, R171 ;  /* 0x000000ab9bc77221 */ /* 0x008fc80000010000 */
[C---:B------:R-:W-:Y:S01]  /*13870*/  FADD.FTZ R199, R170.reuse, R199 ;  /* 0x000000c7aac77221 */ /* 0x040fe20000010000 */
[----:B------:R-:W-:Y:S02]  /*13880*/  F2FP.F16.F32.PACK_AB R170, R170, R155 ;  /* 0x0000009baaaa723e */ /* 0x000fe400000000ff */
[----:B------:R-:W2:Y:S01]  /*13890*/  MUFU.EX2 R155, R194 ;  /* 0x000000c2009b7308 */ /* 0x000ea20000000800 */
[C---:B----4-:R-:W-:Y:S01]  /*138a0*/  F2FP.F16.F32.PACK_AB R171, R188.reuse, R192 ;  /* 0x000000c0bcab723e */ /* 0x050fe200000000ff */
[----:B------:R-:W-:Y:S01]  /*138b0*/  FADD.FTZ R199, R167, R199 ;  /* 0x000000c7a7c77221 */ /* 0x000fe20000010000 */
[----:B------:R-:W-:Y:S02]  /*138c0*/  FADD.FTZ R0, R188, R0 ;  /* 0x00000000bc007221 */ /* 0x000fe40000010000 */
[----:B------:R-:W-:Y:S02]  /*138d0*/  WARPGROUP.ARRIVE ;  /* 0x00000000000079c5 */ /* 0x000fe40000000000 */
[----:B0-----:R-:W-:-:S04]  /*138e0*/  FADD.FTZ R0, R154, R0 ;  /* 0x000000009a007221 */ /* 0x001fc80000010000 */
[----:B------:R-:W-:Y:S01]  /*138f0*/  HGMMA.64x256x16.F32 R24, R168, gdesc[UR4].tnspB, R24, gsb0 ;  /* 0x43e00004a8187df0 */ /* 0x000fe20008000818 */
[----:B------:R-:W-:Y:S02]  /*13900*/  R2UR UR6, R152 ;  /* 0x00000000980672ca */ /* 0x000fe400000e0000 */
[----:B------:R-:W-:Y:S01]  /*13910*/  R2UR UR7, R153 ;  /* 0x00000000990772ca */ /* 0x000fe200000e0000 */
[----:B------:R-:W-:Y:S02]  /*13920*/  IMAD.MOV.U32 R153, RZ, RZ, 0x40000040 ;  /* 0x40000040ff997424 */ /* 0x000fe400078e00ff */
[----:B--2---:R-:W-:Y:S01]  /*13930*/  FADD.FTZ R0, R155, R0 ;  /* 0x000000009b007221 */ /* 0x004fe20000010000 */
[----:B------:R-:W-:Y:S02]  /*13940*/  WARPGROUP.DEPBAR.LE gsb0, 0x0 ;  /* 0x00008000000079c5 */ /* 0x000fe40000010000 */
[----:B------:R-:W0:Y:S08]  /*13950*/  MUFU.EX2 R169, R165 ;  /* 0x000000a500a97308 */ /* 0x000e300000000800 */
[----:B------:R2:W3:Y:S08]  /*13960*/  MUFU.EX2 R165, R164 ;  /* 0x000000a400a57308 */ /* 0x0004f00000000800 */
[----:B------:R-:W4:Y:S01]  /*13970*/  MUFU.EX2 R168, R193 ;  /* 0x000000c100a87308 */ /* 0x000f220000000800 */
[C---:B0-----:R-:W-:Y:S01]  /*13980*/  FADD.FTZ R152, R169.reuse, R199 ;  /* 0x000000c7a9987221 */ /* 0x041fe20000010000 */
[----:B--2---:R-:W-:-:S03]  /*13990*/  F2FP.F16.F32.PACK_AB R164, R169, R167 ;  /* 0x000000a7a9a4723e */ /* 0x004fc600000000ff */
[----:B---3--:R-:W-:-:S04]  /*139a0*/  FADD.FTZ R152, R165, R152 ;  /* 0x00000098a5987221 */ /* 0x008fc80000010000 */
[C---:B------:R-:W-:Y:S01]  /*139b0*/  FADD.FTZ R169, R166.reuse, R152 ;  /* 0x00000098a6a97221 */ /* 0x040fe20000010000 */
[----:B------:R-:W-:Y:S01]  /*139c0*/  F2FP.F16.F32.PACK_AB R166, R166, R165 ;  /* 0x000000a5a6a6723e */ /* 0x000fe200000000ff */
[----:B------:R-:W-:Y:S01]  /*139d0*/  VIADD R152, R174, 0x180 ;  /* 0x00000180ae987836 */ /* 0x000fe20000000000 */
[----:B------:R-:W-:Y:S01]  /*139e0*/  F2FP.F16.F32.PACK_AB R165, R155, R154 ;  /* 0x0000009a9ba5723e */ /* 0x000fe200000000ff */
[----:B------:R-:W-:Y:S01]  /*139f0*/  FADD.FTZ R169, R163, R169 ;  /* 0x000000a9a3a97221 */ /* 0x000fe20000010000 */
[----:B----4-:R-:W-:Y:S01]  /*13a00*/  F2FP.F16.F32.PACK_AB R167, R191, R168 ;  /* 0x000000a8bfa7723e */ /* 0x010fe200000000ff */
[----:B------:R-:W-:-:S03]  /*13a10*/  FADD.FTZ R0, R168, R0 ;  /* 0x00000000a8007221 */ /* 0x000fc60000010000 */
[----:B------:R-:W-:Y:S01]  /*13a20*/  WARPGROUP.ARRIVE ;  /* 0x00000000000079c5 */ /* 0x000fe20000000000 */
[----:B------:R-:W-:-:S04]  /*13a30*/  FADD.FTZ R0, R191, R0 ;  /* 0x00000000bf007221 */ /* 0x000fc80000010000 */
[----:B------:R-:W-:Y:S01]  /*13a40*/  FADD.FTZ R0, R187, R0 ;  /* 0x00000000bb007221 */ /* 0x000fe20000010000 */
[----:B------:R-:W-:Y:S01]  /*13a50*/  HGMMA.64x256x16.F32 R24, R164, gdesc[UR4].tnspB, R24, gsb0 ;  /* 0x43e00004a4187df0 */ /* 0x000fe20008000818 */
[----:B------:R-:W-:Y:S02]  /*13a60*/  R2UR UR6, R152 ;  /* 0x00000000980672ca */ /* 0x000fe400000e0000 */
[----:B------:R-:W-:Y:S01]  /*13a70*/  R2UR UR7, R153 ;  /* 0x00000000990772ca */ /* 0x000fe200000e0000 */
[----:B------:R-:W-:Y:S01]  /*13a80*/  IMAD.MOV.U32 R153, RZ, RZ, 0x40000040 ;  /* 0x40000040ff997424 */ /* 0x000fe200078e00ff */
[----:B------:R-:W-:Y:S01]  /*13a90*/  IADD3 R152, R174, 0x200, RZ ;  /* 0x00000200ae987810 */ /* 0x000fe20007ffe0ff */
        /* <DEDUP_REMOVED lines=8> */
[----:B------:R0:W2:Y:S01]  /*13b20*/  MUFU.EX2 R164, R160 ;  /* 0x000000a000a47308 */ /* 0x0000a20000000800 */
[C---:B------:R-:W-:Y:S01]  /*13b30*/  FADD.FTZ R165, R161.reuse, R169 ;  /* 0x000000a9a1a57221 */ /* 0x040fe20000010000 */
[----:B0-----:R-:W-:Y:S02]  /*13b40*/  F2FP.F16.F32.PACK_AB R160, R161, R163 ;  /* 0x000000a3a1a0723e */ /* 0x001fe400000000ff */
[----:B------:R-:W-:Y:S02]  /*13b50*/  F2FP.F16.F32.PACK_AB R161, R189, R187 ;  /* 0x000000bbbda1723e */ /* 0x000fe400000000ff */
[----:B------:R-:W-:Y:S01]  /*13b60*/  F2FP.F16.F32.PACK_AB R163, R186, R190 ;  /* 0x000000bebaa3723e */ /* 0x000fe200000000ff */
[----:B--2---:R-:W-:-:S04]  /*13b70*/  FADD.FTZ R165, R164, R165 ;  /* 0x000000a5a4a57221 */ /* 0x004fc80000010000 */
[C---:B------:R-:W-:Y:S01]  /*13b80*/  FADD.FTZ R165, R162.reuse, R165 ;  /* 0x000000a5a2a57221 */ /* 0x040fe20000010000 */
[----:B------:R-:W-:-:S03]  /*13b90*/  F2FP.F16.F32.PACK_AB R162, R162, R164 ;  /* 0x000000a4a2a2723e */ /* 0x000fc600000000ff */
[----:B------:R-:W-:Y:S01]  /*13ba0*/  FADD.FTZ R165, R159, R165 ;  /* 0x000000a59fa57221 */ /* 0x000fe20000010000 */
[----:B------:R-:W-:-:S06]  /*13bb0*/  WARPGROUP.ARRIVE ;  /* 0x00000000000079c5 */ /* 0x000fcc0000000000 */
[----:B------:R-:W-:Y:S01]  /*13bc0*/  HGMMA.64x256x16.F32 R24, R160, gdesc[UR4].tnspB, R24, gsb0 ;  /* 0x43e00004a0187df0 */ /* 0x000fe20008000818 */
[----:B------:R-:W-:Y:S01]  /*13bd0*/  R2UR UR6, R152 ;  /* 0x00000000980672ca */ /* 0x000fe200000e0000 */
[----:B------:R-:W-:Y:S01]  /*13be0*/  VIADD R152, R174, 0x280 ;  /* 0x00000280ae987836 */ /* 0x000fe20000000000 */
[----:B------:R-:W-:Y:S01]  /*13bf0*/  R2UR UR7, R153 ;  /* 0x00000000990772ca */ /* 0x000fe200000e0000 */
[----:B------:R-:W-:Y:S01]  /*13c00*/  IMAD.MOV.U32 R153, RZ, RZ, 0x40000040 ;  /* 0x40000040ff997424 */ /* 0x000fe200078e00ff */
[----:B------:R-:W-:Y:S02]  /*13c10*/  WARPGROUP.DEPBAR.LE gsb0, 0x0 ;  /* 0x00008000000079c5 */ /* 0x000fe40000010000 */
[----:B------:R0:W2:Y:S01]  /*13c20*/  MUFU.EX2 R160, R156 ;  /* 0x0000009c00a07308 */ /* 0x0000a20000000800 */
[C---:B------:R-:W-:Y:S01]  /*13c30*/  FADD.FTZ R161, R157.reuse, R165 ;  /* 0x000000a59da17221 */ /* 0x040fe20000010000 */
[----:B0-----:R-:W-:Y:S02]  /*13c40*/  F2FP.F16.F32.PACK_AB R156, R157, R159 ;  /* 0x0000009f9d9c723e */ /* 0x001fe400000000ff */
[----:B------:R-:W-:-:S02]  /*13c50*/  F2FP.F16.F32.PACK_AB R157, R183, R182 ;  /* 0x000000b6b79d723e */ /* 0x000fc400000000ff */
[----:B------:R-:W-:Y:S01]  /*13c60*/  F2FP.F16.F32.PACK_AB R159, R185, R184 ;  /* 0x000000b8b99f723e */ /* 0x000fe200000000ff */
[----:B--2---:R-:W-:-:S04]  /*13c70*/  FADD.FTZ R161, R160, R161 ;  /* 0x000000a1a0a17221 */ /* 0x004fc80000010000 */
[C---:B------:R-:W-:Y:S01]  /*13c80*/  FADD.FTZ R161, R158.reuse, R161 ;  /* 0x000000a19ea17221 */ /* 0x040fe20000010000 */
[----:B------:R-:W-:-:S03]  /*13c90*/  F2FP.F16.F32.PACK_AB R158, R158, R160 ;  /* 0x000000a09e9e723e */ /* 0x000fc600000000ff */
[----:B------:R-:W-:Y:S01]  /*13ca0*/  FADD.FTZ R161, R180, R161 ;  /* 0x000000a1b4a17221 */ /* 0x000fe20000010000 */
[----:B------:R-:W-:-:S06]  /*13cb0*/  WARPGROUP.ARRIVE ;  /* 0x00000000000079c5 */ /* 0x000fcc0000000000 */
[----:B------:R-:W-:Y:S01]  /*13cc0*/  HGMMA.64x256x16.F32 R24, R156, gdesc[UR4].tnspB, R24, gsb0 ;  /* 0x43e000049c187df0 */ /* 0x000fe20008000818 */
[----:B------:R-:W-:Y:S02]  /*13cd0*/  R2UR UR6, R152 ;  /* 0x00000000980672ca */ /* 0x000fe400000e0000 */
[----:B------:R-:W-:Y:S01]  /*13ce0*/  R2UR UR7, R153 ;  /* 0x00000000990772ca */ /* 0x000fe200000e0000 */
[----:B------:R-:W-:Y:S02]  /*13cf0*/  WARPGROUP.DEPBAR.LE gsb0, 0x0 ;  /* 0x00008000000079c5 */ /* 0x000fe40000010000 */
[----:B------:R0:W2:Y:S08]  /*13d00*/  MUFU.EX2 R157, R172 ;  /* 0x000000ac009d7308 */ /* 0x0000b00000000800 */
[----:B------:R3:W4:Y:S01]  /*13d10*/  MUFU.EX2 R156, R3 ;  /* 0x00000003009c7308 */ /* 0x0007220000000800 */
[C---:B0-----:R-:W-:Y:S01]  /*13d20*/  F2FP.F16.F32.PACK_AB R172, R173.reuse, R180 ;  /* 0x000000b4adac723e */ /* 0x041fe200000000ff */
[----:B---3--:R-:W-:Y:S01]  /*13d30*/  FADD.FTZ R3, R173, R161 ;  /* 0x000000a1ad037221 */ /* 0x008fe20000010000 */
[----:B--2---:R-:W-:-:S03]  /*13d40*/  F2FP.F16.F32.PACK_AB R174, R177, R157 ;  /* 0x0000009db1ae723e */ /* 0x004fc600000000ff */
[----:B------:R-:W-:Y:S01]  /*13d50*/  FADD.FTZ R3, R157, R3 ;  /* 0x000000039d037221 */ /* 0x000fe20000010000 */
[----:B----4-:R-:W-:Y:S01]  /*13d60*/  F2FP.F16.F32.PACK_AB R173, R178, R156 ;  /* 0x0000009cb2ad723e */ /* 0x010fe200000000ff */
[----:B------:R-:W-:Y:S02]  /*13d70*/  FADD.FTZ R0, R156, R0 ;  /* 0x000000009c007221 */ /* 0x000fe40000010000 */
[----:B------:R-:W-:Y:S01]  /*13d80*/  FADD.FTZ R3, R177, R3 ;  /* 0x00000003b1037221 */ /* 0x000fe20000010000 */
[----:B------:R-:W-:Y:S01]  /*13d90*/  WARPGROUP.ARRIVE ;  /* 0x00000000000079c5 */ /* 0x000fe20000000000 */
[----:B------:R-:W-:-:S04]  /*13da0*/  FADD.FTZ R0, R178, R0 ;  /* 0x00000000b2007221 */ /* 0x000fc80000010000 */
[----:B------:R-:W-:Y:S01]  /*13db0*/  FADD.FTZ R0, R179, R0 ;  /* 0x00000000b3007221 */ /* 0x000fe20000010000 */
[----:B------:R-:W-:Y:S03]  /*13dc0*/  HGMMA.64x256x16.F32 R24, R172, gdesc[UR4].tnspB, R24, gsb0 ;  /* 0x43e00004ac187df0 */ /* 0x000fe60008000818 */
[----:B------:R-:W-:Y:S01]  /*13dd0*/  FADD.FTZ R0, R181, R0 ;  /* 0x00000000b5007221 */ /* 0x000fe20000010000 */
[----:B------:R-:W-:Y:S02]  /*13de0*/  WARPGROUP.DEPBAR.LE gsb0, 0x0 ;  /* 0x00008000000079c5 */ /* 0x000fe40000010000 */
[----:B-1----:R-:W-:Y:S05]  /*13df0*/  @!P0 BRA `(.L_x_15329) ;  /* 0x0000000000048947 */ /* 0x002fea0003800000 */
[----:B------:R-:W-:Y:S01]  /*13e00*/  BPT.TRAP 0x1 ;  /* 0x000000040000795c */ /* 0x000fe20000300000 */
.L_x_15329:
        /* <DEDUP_REMOVED lines=10> */
.L_x_15319:
[----:B------:R-:W2:Y:S01]  /*13eb0*/  LDL.LU R15, [R1+0xd8] ;  /* 0x0000d800010f7983 */ /* 0x000ea20000300800 */
[----:B------:R-:W-:Y:S05]  /*13ec0*/  WARPSYNC.ALL ;  /* 0x0000000000007948 */ /* 0x000fea0003800000 */
[----:B-----5:R-:W0:Y:S01]  /*13ed0*/  SHFL.BFLY PT, R4, R3, 0x2, 0x1f ;  /* 0x0c401f0003047f89 */ /* 0x020e2200000e0000 */
        /* <DEDUP_REMOVED lines=160> */
[----:B------:R-:W-:Y:S02]  /*148e0*/  LOP3.LUT R204, R204, R0, RZ, 0x3c, !PT ;  /* 0x00000000cccc7212 */ /* 0x000fe400078e3cff */
[----:B--2---:R-:W-:-:S05]  /*148f0*/  IADD3 R15, R15, 0x1, RZ ;  /* 0x000000010f0f7810 */ /* 0x004fca0007ffe0ff */
[----:B------:R1:W-:Y:S04]  /*14900*/  STL [R1+0xd8], R15 ;  /* 0x0000d80f01007387 */ /* 0x0003e80000100800 */
.L_x_15260:
        /* <DEDUP_REMOVED lines=13> */
[----:B------:R-:W1:Y:S01]  /*149e0*/  S2R R0, SR_SWINHI ;  /* 0x0000000000007919 */ /* 0x000e620000002f00 */
[----:B------:R-:W-:Y:S02]  /*149f0*/  F2FP.F16.F32.PACK_AB R11, R31, R30 ;  /* 0x0000001e1f0b723e */ /* 0x000fe400000000ff */
[----:B------:R-:W-:Y:S01]  /*14a00*/  F2FP.F16.F32.PACK_AB R12, R33, R32 ;  /* 0x00000020210c723e */ /* 0x000fe200000000ff */
[----:B------:R-:W2:Y:S01]  /*14a10*/  LDL.LU R157, [R1+0xd0] ;  /* 0x0000d000019d7983 */ /* 0x000ea20000300800 */
[----:B------:R-:W-:Y:S02]  /*14a20*/  F2FP.F16.F32.PACK_AB R13, R35, R34 ;  /* 0x00000022230d723e */ /* 0x000fe400000000ff */
[----:B------:R-:W-:Y:S01]  /*14a30*/  F2FP.F16.F32.PACK_AB R14, R37, R36 ;  /* 0x00000024250e723e */ /* 0x000fe200000000ff */
[----:B------:R-:W2:Y:S01]  /*14a40*/  LDL.LU R156, [R1+0xd4] ;  /* 0x0000d400019c7983 */ /* 0x000ea20000300800 */
[----:B------:R-:W-:-:S02]  /*14a50*/  MOV R20, R22 ;  /* 0x0000001600147202 */ /* 0x000fc40000000f00 */
[----:B-1----:R-:W-:Y:S02]  /*14a60*/  MOV R21, R0 ;  /* 0x0000000000157202 */ /* 0x002fe40000000f00 */
        /* <DEDUP_REMOVED lines=17> */
[----:B-1----:R-:W-:-:S04]  /*14b80*/  IADD3 R8, P0, R24, 0x20, RZ ;  /* 0x0000002018087810 */ /* 0x002fc80007f1e0ff */
[----:B------:R-:W-:Y:S01]  /*14b90*/  LOP3.LUT R3, R8, 0x380, RZ, 0xc0, !PT ;  /* 0x0000038008037812 */ /* 0x000fe200078ec0ff */
[----:B------:R-:W-:-:S03]  /*14ba0*/  IMAD.X R9, RZ, RZ, R25, P0 ;  /* 0x000000ffff097224 */ /* 0x000fc600000e0619 */
[----:B------:R-:W-:-:S04]  /*14bb0*/  SHF.R.U64 R3, R3, 0x3, RZ ;  /* 0x0000000303037819 */ /* 0x000fc800000012ff */
[----:B------:R-:W-:-:S04]  /*14bc0*/  LOP3.LUT R8, R3, R8, RZ, 0x3c, !PT ;  /* 0x0000000803087212 */ /* 0x000fc800078e3cff */
[----:B------:R-:W-:-:S05]  /*14bd0*/  MOV R8, R8 ;  /* 0x0000000800087202 */ /* 0x000fca0000000f00 */
[----:B------:R1:W-:Y:S02]  /*14be0*/  STSM.16.M88.4 [R8], R12 ;  /* 0x0000000c08007844 */ /* 0x0003e40000000200 */
[----:B-1----:R-:W-:-:S04]  /*14bf0*/  IADD3 R8, P0, R24, 0x40, RZ ;  /* 0x0000004018087810 */ /* 0x002fc80007f1e0ff */
        /* <DEDUP_REMOVED lines=162> */
[----:B-1----:R-:W-:Y:S01]  /*15620*/  @P0 IADD3 R12, P2, R157, UR6, RZ ;  /* 0x000000069d0c0c10 */ /* 0x002fe2000ff5e0ff */
[----:B------:R-:W-:-:S03]  /*15630*/  ULDC UR6, c[0x0][0xb88] ;  /* 0x0002e20000067ab9 */ /* 0x000fc60000000800 */
[----:B------:R-:W-:Y:S02]  /*15640*/  @P0 IADD3.X R13, R156, UR7, RZ, P2, !PT ;  /* 0x000000079c0d0c10 */ /* 0x000fe400097fe4ff */
[----:B------:R-:W-:Y:S01]  /*15650*/  ISETP.GT.AND P2, PT, R0, 0x1, PT ;  /* 0x000000010000780c */ /* 0x000fe20003f44270 */
[----:B------:R-:W-:Y:S02]  /*15660*/  IMAD.MOV.U32 R0, RZ, RZ, 0xab8 ;  /* 0x00000ab8ff007424 */ /* 0x000fe400078e00ff */
[----:B------:R-:W-:-:S03]  /*15670*/  IMAD.U32 R9, RZ, RZ, UR6 ;  /* 0x00000006ff097e24 */ /* 0x000fc6000f8e00ff */
[----:B------:R-:W-:-:S03]  /*15680*/  SEL R0, R0, 0xa78, P2 ;  /* 0x00000a7800007807 */ /* 0x000fc60001000000 */
[----:B------:R1:W5:Y:S01]  /*15690*/  @P0 LDG.E R9, desc[UR40][R12.64] ;  /* 0x000000280c090981 */ /* 0x000362000c1e1900 */
[----:B------:R2:W3:Y:S08]  /*156a0*/  LDC.64 R14, c[0x0][R0+0x220] ;  /* 0x00008800000e7b82 */ /* 0x0004f00000000a00 */
[----:B-1----:R2:W1:Y:S01]  /*156b0*/  LDC.64 R12, c[0x0][R0+0x218] ;  /* 0x00008600000c7b82 */ /* 0x0024620000000a00 */
[----:B------:R-:W-:Y:S05]  /*156c0*/  @P0 BRA `(.L_x_15333) ;  /* 0x0000000000100947 */ /* 0x000fea0003800000 */
[----:B------:R-:W-:Y:S05]  /*156d0*/  @!P1 BRA `(.L_x_15333) ;  /* 0x00000000000c9947 */ /* 0x000fea0003800000 */
[----:B-----5:R-:W4:Y:S04]  /*156e0*/  LDG.E R9, desc[UR40][R10.64] ;  /* 0x000000280a097981 */ /* 0x020f28000c1e1900 */
[----:B------:R-:W4:Y:S02]  /*156f0*/  LDG.E R10, desc[UR40][R10.64+0x4] ;  /* 0x000004280a0a7981 */ /* 0x000f24000c1e1900 */
[----:B----4-:R-:W-:-:S07]  /*15700*/  IMAD.IADD R9, R10, 0x1, -R9 ;  /* 0x000000010a097824 */ /* 0x010fce00078e0a09 */
.L_x_15333:
[----:B------:R-:W4:Y:S01]  /*15710*/  LDL.LU R4, [R1+0xcc] ;  /* 0x0000cc0001047983 */ /* 0x000f220000300800 */
[----:B------:R-:W0:Y:S03]  /*15720*/  LDC R158, c[0x0][0xce8] ;  /* 0x00033a00ff9e7b82 */ /* 0x000e260000000800 */
[----:B------:R-:W2:Y:S04]  /*15730*/  LDL.LU R3, [R1+0x15c] ;  /* 0x00015c0001037983 */ /* 0x000ea80000300800 */
[----:B------:R-:W3:Y:S04]  /*15740*/  LDL R159, [R1+0xdc] ;  /* 0x0000dc00019f7983 */ /* 0x000ee80000100800 */
[----:B------:R-:W3:Y:S04]  /*15750*/  LDL R163, [R1+0xc4] ;  /* 0x0000c40001a37983 */ /* 0x000ee80000100800 */
[----:B------:R-:W3:Y:S04]  /*15760*/  LDL R160, [R1+0x94] ;  /* 0x0000940001a07983 */ /* 0x000ee80000100800 */
[----:B------:R-:W3:Y:S04]  /*15770*/  LDL R162, [R1+0x1e4] ;  /* 0x0001e40001a27983 */ /* 0x000ee80000100800 */
[----:B------:R-:W3:Y:S01]  /*15780*/  LDL R161, [R1+0x160] ;  /* 0x0001600001a17983 */ /* 0x000ee20000100800 */
[----:B------:R-:W3:Y:S01]  /*15790*/  LDC.64 R10, c[0x0][R0+0x228] ;  /* 0x00008a00000a7b82 */ /* 0x000ee20000000a00 */
[----:B0-----:R-:W-:-:S02]  /*157a0*/  ISETP.NE.AND P1, PT, R158, 0x1, PT ;  /* 0x000000019e00780c */ /* 0x001fc40003f25270 */
[----:B------:R-:W-:-:S04]  /*157b0*/  ISETP.NE.U32.AND P0, PT, RZ, UR4, PT ;  /* 0x00000004ff007c0c */ /* 0x000fc8000bf05070 */
[----:B------:R-:W-:-:S07]  /*157c0*/  ISETP.NE.AND.EX P0, PT, RZ, UR5, PT, P0 ;  /* 0x00000005ff007c0c */ /* 0x000fce000bf05300 */
[----:B------:R-:W0:Y:S01]  /*157d0*/  @P1 LDC R25, c[0x0][0xcec] ;  /* 0x00033b00ff191b82 */ /* 0x000e220000000800 */
[-C--:B-1----:R-:W-:Y:S02]  /*157e0*/  IMAD R24, R13, R203.reuse, RZ ;  /* 0x000000cb0d187224 */ /* 0x082fe400078e02ff */
[----:B------:R-:W-:-:S05]  /*157f0*/  IMAD.WIDE.U32 R12, R12, R203, RZ ;  /* 0x000000cb0c0c7225 */ /* 0x000fca00078e00ff */
[----:B------:R-:W1:Y:S01]  /*15800*/  @P1 LDC R157, c[0x0][0xcf0] ;  /* 0x00033c00ff9d1b82 */ /* 0x000e620000000800 */
[----:B------:R-:W-:Y:S01]  /*15810*/  IMAD.IADD R156, R13, 0x1, R24 ;  /* 0x000000010d9c7824 */ /* 0x000fe200078e0218 */
[----:B----4-:R-:W-:Y:S02]  /*15820*/  SEL R4, R4, RZ, !P0 ;  /* 0x000000ff04047207 */ /* 0x010fe40004000000 */
[----:B--2---:R-:W-:-:S03]  /*15830*/  SEL R3, R3, RZ, !P0 ;  /* 0x000000ff03037207 */ /* 0x004fc60004000000 */
[----:B---3--:R-:W-:-:S04]  /*15840*/  IMAD R15, R15, R4, RZ ;  /* 0x000000040f0f7224 */ /* 0x008fc800078e02ff */
[C---:B------:R-:W-:Y:S02]  /*15850*/  IMAD R3, R14.reuse, R3, R15 ;  /* 0x000000030e037224 */ /* 0x040fe400078e020f */
[----:B------:R-:W-:-:S04]  /*15860*/  IMAD.WIDE.U32 R14, R14, R4, RZ ;  /* 0x000000040e0e7225 */ /* 0x000fc800078e00ff */
[----:B------:R-:W-:Y:S01]  /*15870*/  IMAD.IADD R15, R15, 0x1, R3 ;  /* 0x000000010f0f7824 */ /* 0x000fe200078e0203 */
[--C-:B-----5:R-:W-:Y:S02]  /*15880*/  IADD3 R14, P0, P3, R14, R12, R8.reuse ;  /* 0x0000000c0e0e7210 */ /* 0x120fe40007b1e008 */
[----:B------:R-:W-:Y:S02]  /*15890*/  SHF.R.S32.HI R3, RZ, 0x1f, R8 ;  /* 0x0000001fff037819 */ /* 0x000fe40000011408 */
[----:B------:R-:W-:Y:S02]  /*158a0*/  SEL R12, R159, RZ, P2 ;  /* 0x000000ff9f0c7207 */ /* 0x000fe40001000000 */
[----:B------:R-:W-:Y:S02]  /*158b0*/  IADD3.X R15, R15, R156, R3, P0, P3 ;  /* 0x0000009c0f0f7210 */ /* 0x000fe400007e6403 */
[----:B------:R-:W-:Y:S01]  /*158c0*/  IADD3 R156, R163, R160, RZ ;  /* 0x000000a0a39c7210 */ /* 0x000fe20007ffe0ff */
[----:B------:R-:W-:-:S02]  /*158d0*/  IMAD R24, R11, R12, RZ ;  /* 0x0000000c0b187224 */ /* 0x000fc400078e02ff */
[----:B------:R-:W-:-:S04]  /*158e0*/  IMAD.WIDE.U32 R12, R10, R12, RZ ;  /* 0x0000000c0a0c7225 */ /* 0x000fc800078e00ff */
[----:B0-----:R-:W-:-:S04]  /*158f0*/  @P1 IMAD.HI.U32 R10, R156, R25, RZ ;  /* 0x000000199c0a1227 */ /* 0x001fc800078e00ff */
[----:B------:R-:W-:Y:S01]  /*15900*/  IMAD.MOV.U32 R25, RZ, RZ, R156 ;  /* 0x000000ffff197224 */ /* 0x000fe200078e009c */
[----:B-1----:R-:W-:Y:S02]  /*15910*/  @P1 SHF.R.U32.HI R25, RZ, R157, R10 ;  /* 0x0000009dff191219 */ /* 0x002fe4000001160a */
        /* <DEDUP_REMOVED lines=72> */
[----:B------:R-:W-:Y:S01]  /*15da0*/  IMAD R3, R8, UR5, R3 ;  /* 0x0000000508037c24 */ /* 0x000fe2000f8e0203 */
[C---:B------:R-:W-:Y:S01]  /*15db0*/  IADD3 R49, P0, R20.reuse, 0x6000, RZ ;  /* 0x0000600014317810 */ /* 0x040fe20007f1e0ff */
[----:B------:R-:W5:Y:S01]  /*15dc0*/  LD.E.128 R28, desc[UR40][R28.64] ;  /* 0x000000281c1c7980 */ /* 0x000f62000c101d00 */
[C---:B------:R-:W-:Y:S01]  /*15dd0*/  IADD3 R53, P2, R20.reuse, 0x7000, RZ ;  /* 0x0000700014357810 */ /* 0x040fe20007f5e0ff */
[----:B------:R-:W-:Y:S01]  /*15de0*/  IMAD.X R85, RZ, RZ, R21, P5 ;  /* 0x000000ffff557224 */ /* 0x000fe200028e0615 */
        /* <DEDUP_REMOVED lines=11> */
[----:B------:R-:W-:-:S02]  /*15ea0*/  SHF.R.U64 R9, R9, 0x3, RZ ;  /* 0x0000000309097819 */ /* 0x000fc400000012ff */
[----:B------:R-:W-:Y:S02]  /*15eb0*/  SHF.R.U64 R48, R48, 0x3, RZ ;  /* 0x0000000330307819 */ /* 0x000fe400000012ff */
[----:B------:R-:W-:Y:S02]  /*15ec0*/  SHF.R.U64 R52, R52, 0x3, RZ ;  /* 0x0000000334347819 */ /* 0x000fe400000012ff */
[----:B------:R-:W-:Y:S02]  /*15ed0*/  SHF.R.U64 R56, R56, 0x3, RZ ;  /* 0x0000000338387819 */ /* 0x000fe400000012ff */
[----:B------:R-:W-:Y:S02]  /*15ee0*/  SHF.R.U64 R60, R60, 0x3, RZ ;  /* 0x000000033c3c7819 */ /* 0x000fe400000012ff */
        /* <DEDUP_REMOVED lines=45> */
[----:B------:R-:W-:Y:S01]  /*161c0*/  MOV R25, R21 ;  /* 0x0000001500197202 */ /* 0x000fe20000000f00 */
[----:B------:R-:W-:Y:S01]  /*161d0*/  IMAD.IADD R12, R160, 0x1, R3 ;  /* 0x00000001a00c7824 */ /* 0x000fe200078e0203 */
[----:B------:R-:W-:Y:S01]  /*161e0*/  SHF.R.S32.HI R13, RZ, 0x1f, R4 ;  /* 0x0000001fff0d7819 */ /* 0x000fe20000011404 */
        /* <DEDUP_REMOVED lines=21> */
[--C-:B------:R-:W-:Y:S01]  /*16340*/  SHF.R.S32.HI R3, RZ, 0x1f, R11.reuse ;  /* 0x0000001fff037819 */ /* 0x100fe2000001140b */
[----:B------:R-:W-:-:S04]  /*16350*/  IMAD.MOV R13, RZ, RZ, -R11 ;  /* 0x000000ffff0d7224 */ /* 0x000fc800078e0a0b */
[----:B------:R-:W-:Y:S02]  /*16360*/  IMAD R4, R3, UR4, RZ ;  /* 0x0000000403047c24 */ /* 0x000fe4000f8e02ff */
[----:B------:R-:W-:Y:S02]  /*16370*/  IMAD R13, R158, R13, R12 ;  /* 0x0000000d9e0d7224 */ /* 0x000fe400078e020c */
[----:B------:R-:W-:Y:S01]  /*16380*/  IMAD.WIDE.U32 R8, R11, UR4, R8 ;  /* 0x000000040b087c25 */ /* 0x000fe2000f8e0008 */
[----:B------:R-:W-:-:S03]  /*16390*/  IADD3 R3, R22, 0x32420, RZ ;  /* 0x0003242016037810 */ /* 0x000fc60007ffe0ff */
[----:B------:R-:W-:Y:S01]  /*163a0*/  IMAD R11, R11, UR5, R4 ;  /* 0x000000050b0b7c24 */ /* 0x000fe2000f8e0204 */
[----:B------:R-:W-:Y:S01]  /*163b0*/  SHF.R.S32.HI R4, RZ, 0x1f, R13 ;  /* 0x0000001fff047819 */ /* 0x000fe2000001140d */
[----:B------:R-:W-:Y:S01]  /*163c0*/  ULDC.64 UR4, c[0x0][0xbd8] ;  /* 0x0002f60000047ab9 */ /* 0x000fe20000000a00 */
[----:B------:R-:W-:Y:S01]  /*163d0*/  PRMT R3, RZ, 0x654, R3 ;  /* 0x00000654ff037816 */ /* 0x000fe20000000003 */
[----:B------:R-:W-:Y:S02]  /*163e0*/  IMAD.IADD R9, R9, 0x1, R11 ;  /* 0x0000000109097824 */ /* 0x000fe400078e020b */
[----:B------:R-:W-:Y:S02]  /*163f0*/  IMAD R4, R4, UR4, RZ ;  /* 0x0000000404047c24 */ /* 0x000fe4000f8e02ff */
[C---:B------:R-:W-:Y:S01]  /*16400*/  IMAD.WIDE.U32 R8, R13.reuse, UR4, R8 ;  /* 0x000000040d087c25 */ /* 0x040fe2000f8e0008 */
[----:B0-----:R0:W-:Y:S03]  /*16410*/  SYNCS.ARRIVE.TRANS64.RED.A1T0 RZ, [R3+URZ], RZ ;  /* 0x000000ff03ff79a7 */ /* 0x0011e6000810043f */
[----:B0-----:R-:W-:Y:S01]  /*16420*/  IMAD R3, R13, UR5, R4 ;  /* 0x000000050d037c24 */ /* 0x001fe2000f8e0204 */
[----:B------:R-:W-:-:S02]  /*16430*/  ULDC.64 UR4, c[0x0][0xb80] ;  /* 0x0002e00000047ab9 */ /* 0x000fc40000000a00 */
[----:B------:R-:W-:Y:S01]  /*16440*/  LEA R4, P0, R8, UR4, 0x1 ;  /* 0x0000000408047c11 */ /* 0x000fe2000f8008ff */
[----:B------:R-:W-:Y:S01]  /*16450*/  IMAD.IADD R3, R9, 0x1, R3 ;  /* 0x0000000109037824 */ /* 0x000fe200078e0203 */
[----:B------:R-:W-:-:S04]  /*16460*/  UMOV UR4, 0xffffffff ;  /* 0xffffffff00047882 */ /* 0x000fc80000000000 */
[----:B------:R-:W-:Y:S01]  /*16470*/  LEA.HI.X R20, R8, UR5, R3, 0x1, P0 ;  /* 0x0000000508147c11 */ /* 0x000fe200080f0c03 */
[----:B------:R-:W-:Y:S06]  /*16480*/  BRA.DIV UR4, `(.L_x_15335) ;  /* 0x000000d204687947 */ /* 0x000fec000b800000 */
[----:B------:R0:W1:Y:S04]  /*16490*/  SHFL.IDX PT, R3, R20, RZ, 0x181f ;  /* 0x00181fff14037589 */ /* 0x00006800000e0000 */
[----:B------:R0:W2:Y:S02]  /*164a0*/  SHFL.IDX PT, R14, R4, RZ, 0x181f ;  /* 0x00181fff040e7589 */ /* 0x0000a400000e0000 */
.L_x_15552:
        /* <DEDUP_REMOVED lines=31> */
.L_x_15337:
[----:B------:R-:W-:Y:S05]  /*166a0*/  BSYNC B1 ;  /* 0x0000000000017941 */ /* 0x000fea0003800000 */
.L_x_15336:
[----:B------:R-:W-:-:S03]  /*166b0*/  UMOV UR4, 0xffffffff ;  /* 0xffffffff00047882 */ /* 0x000fc60000000000 */
[----:B------:R-:W-:Y:S05]  /*166c0*/  BRA.DIV UR4, `(.L_x_15338) ;  /* 0x000000d2040c7947 */ /* 0x000fea000b800000 */
[----:B-1----:R1:W4:Y:S04]  /*166d0*/  SHFL.IDX PT, R3, R20, 0x1, 0x181f ;  /* 0x00381f0014037f89 */ /* 0x00232800000e0000 */
[----:B--23--:R1:W2:Y:S02]  /*166e0*/  SHFL.IDX PT, R14, R4, 0x1, 0x181f ;  /* 0x00381f00040e7f89 */ /* 0x00c2a400000e0000 */
.L_x_15556:
        /* <DEDUP_REMOVED lines=31> */
.L_x_15340:
[----:B------:R-:W-:Y:S05]  /*168e0*/  BSYNC B1 ;  /* 0x0000000000017941 */ /* 0x000fea0003800000 */
.L_x_15339:
[----:B------:R-:W-:-:S03]  /*168f0*/  UMOV UR4, 0xffffffff ;  /* 0xffffffff00047882 */ /* 0x000fc60000000000 */
[----:B------:R-:W-:Y:S05]  /*16900*/  BRA.DIV UR4, `(.L_x_15341) ;  /* 0x000000ce04c47947 */ /* 0x000fea000b800000 */
[----:B----4-:R4:W0:Y:S04]  /*16910*/  SHFL.IDX PT, R3, R20, 0x2, 0x181f ;  /* 0x00581f0014037f89 */ /* 0x01082800000e0000 */
[----:B--23--:R4:W2:Y:S02]  /*16920*/  SHFL.IDX PT, R14, R4, 0x2, 0x181f ;  /* 0x00581f00040e7f89 */ /* 0x00c8a400000e0000 */
.L_x_15560:
        /* <DEDUP_REMOVED lines=13> */
[----:B------:R-:W-:Y:S01]  /*16a00*/  ISETP.GE.AND P0, PT, R24, UR4, PT ;  /* 0x0000000418007c0c */ /* 0x000fe2000bf06270 */
[----:B------:R-:W-:Y:S01]  /*16a10*/  VIADD R25, R222, 0xc0 ;  /* 0x000000c0de197836 */ /* 0x000fe20000000000 */
[----:B------:R-:W-:-:S02]  /*16a20*/  SHF.R.S32.HI R12, RZ, 0x1f, R222 ;  /* 0x0000001fff0c7819 */ /* 0x000fc400000114de */
[----:B------:R-:W-:Y:S02]  /*16a30*/  SHF.R.S32.HI R28, RZ, 0x1f, R28 ;  /* 0x0000001fff1c7819 */ /* 0x000fe4000001141c */
[----:B------:R-:W-:Y:S02]  /*16a40*/  SHF.R.S32.HI R27, RZ, 0x1f, R27 ;  /* 0x0000001fff1b7819 */ /* 0x000fe4000001141b */
[CC--:B--2---:R-:W-:Y:S02]  /*16a50*/  @!P3 LEA R8, P5, R222.reuse, R14.reuse, 0x1 ;  /* 0x0000000ede08b211 */ /* 0x0c4fe400078a08ff */
[-C--:B------:R-:W-:Y:S02]  /*16a60*/  @!P2 LEA R10, P4, R15, R14.reuse, 0x1 ;  /* 0x0000000e0f0aa211 */ /* 0x080fe400078808ff */
[----:B0-----:R-:W-:Y:S02]  /*16a70*/  @!P3 LEA.HI.X R9, R222, R3, R12, 0x1, P5 ;  /* 0x00000003de09b211 */ /* 0x001fe400028f0c0c */
[----:B------:R-:W-:-:S02]  /*16a80*/  @!P1 LEA R12, P5, R26, R14, 0x1 ;  /* 0x0000000e1a0c9211 */ /* 0x000fc400078a08ff */
[-C--:B------:R-:W-:Y:S01]  /*16a90*/  @!P2 LEA.HI.X R11, R15, R3.reuse, R28, 0x1, P4 ;  /* 0x000000030f0ba211 */ /* 0x080fe200020f0c1c */
[----:B------:R3:W-:Y:S01]  /*16aa0*/  @!P3 ST.E.128 desc[UR40][R8.64], R32 ;  /* 0x000000200800b985 */ /* 0x0007e2000c101d28 */
[----:B------:R-:W-:Y:S02]  /*16ab0*/  SHF.R.S32.HI R25, RZ, 0x1f, R25 ;  /* 0x0000001fff197819 */ /* 0x000fe40000011419 */
[----:B------:R-:W-:Y:S01]  /*16ac0*/  @!P0 LEA R14, P4, R24, R14, 0x1 ;  /* 0x0000000e180e8211 */ /* 0x000fe200078808ff */
[----:B------:R3:W-:Y:S01]  /*16ad0*/  @!P2 ST.E.128 desc[UR40][R10.64], R48 ;  /* 0x000000300a00a985 */ /* 0x0007e2000c101d28 */
[-C--:B------:R-:W-:Y:S02]  /*16ae0*/  @!P1 LEA.HI.X R13, R26, R3.reuse, R27, 0x1, P5 ;  /* 0x000000031a0d9211 */ /* 0x080fe400028f0c1b */
[----:B------:R-:W-:-:S03]  /*16af0*/  @!P0 LEA.HI.X R15, R24, R3, R25, 0x1, P4 ;  /* 0x00000003180f8211 */ /* 0x000fc600020f0c19 */
[----:B------:R3:W-:Y:S04]  /*16b00*/  @!P1 ST.E.128 desc[UR40][R12.64], R64 ;  /* 0x000000400c009985 */ /* 0x0007e8000c101d28 */
[----:B------:R3:W-:Y:S02]  /*16b10*/  @!P0 ST.E.128 desc[UR40][R14.64], R80 ;  /* 0x000000500e008985 */ /* 0x0007e4000c101d28 */
.L_x_15343:
[----:B------:R-:W-:Y:S05]  /*16b20*/  BSYNC B1 ;  /* 0x0000000000017941 */ /* 0x000fea0003800000 */
.L_x_15342:
[----:B------:R-:W-:-:S03]  /*16b30*/  UMOV UR4, 0xffffffff ;  /* 0xffffffff00047882 */ /* 0x000fc60000000000 */
[----:B------:R-:W-:Y:S05]  /*16b40*/  BRA.DIV UR4, `(.L_x_15344) ;  /* 0x000000ce047c7947 */ /* 0x000fea000b800000 */
[----:B0-----:R0:W0:Y:S04]  /*16b50*/  SHFL.IDX PT, R3, R20, 0x3, 0x181f ;  /* 0x00781f0014037f89 */ /* 0x00102800000e0000 */
[----:B--23--:R2:W3:Y:S02]  /*16b60*/  SHFL.IDX PT, R14, R4, 0x3, 0x181f ;  /* 0x00781f00040e7f89 */ /* 0x00c4e400000e0000 */
.L_x_15564:
[----:B------:R-:W-:-:S04]  /*16b70*/  IADD3 R9, R21, 0x60, RZ ;  /* 0x0000006015097810 */ /* 0x000fc80007ffe0ff */
[----:B------:R-:W-:-:S13]  /*16b80*/  ISETP.GE.AND P0, PT, R9, R0, PT ;  /* 0x000000000900720c */ /* 0x000fda0003f06270 */
[----:B------:R-:W-:Y:S05]  /*16b90*/  @P0 BRA `(.L_x_15345) ;  /* 0x0000003000100947 */ /* 0x000fea0003800000 */
[C---:B01--4-:R-:W-:Y:S01]  /*16ba0*/  VIADD R20, R222.reuse, 0x40 ;  /* 0x00000040de147836 */ /* 0x053fe20000000000 */
[----:B------:R-:W-:Y:S01]  /*16bb0*/  ULDC UR4, c[0x0][0xbc8] ;  /* 0x0002f20000047ab9 */ /* 0x000fe20000000800 */
[C---:B--2---:R-:W-:Y:S01]  /*16bc0*/  VIADD R4, R222.reuse, 0x80 ;  /* 0x00000080de047836 */ /* 0x044fe20000000000 */
[C---:B------:R-:W-:Y:S01]  /*16bd0*/  ISETP.GE.AND P3, PT, R222.reuse, UR4, PT ;  /* 0x00000004de007c0c */ /* 0x040fe2000bf66270 */
[----:B-----5:R-:W-:Y:S01]  /*16be0*/  VIADD R24, R222, 0x40 ;  /* 0x00000040de187836 */ /* 0x020fe20000000000 */
        /* <DEDUP_REMOVED lines=9> */
[-C--:B------:R-:W-:Y:S02]  /*16c80*/  @!P3 LEA.HI.X R9, R222, R3.reuse, R25, 0x1, P0 ;  /* 0x00000003de09b211 */ /* 0x080fe400000f0c19 */
        /* <DEDUP_REMOVED lines=14> */
.L_x_15334:
        /* <DEDUP_REMOVED lines=9> */
[----:B------:R-:W-:-:S04]  /*16e00*/  ULDC.64 UR4, c[0x0][0xc38] ;  /* 0x00030e0000047ab9 */ /* 0x000fc80000000a00 */
[----:B------:R-:W-:Y:S02]  /*16e10*/  IADD3 R9, R9, R3, RZ ;  /* 0x0000000309097210 */ /* 0x000fe40007ffe0ff */
        /* <DEDUP_REMOVED lines=35> */
.L_x_15567:
        /* <DEDUP_REMOVED lines=196> */
.L_x_15348:
[----:B------:R-:W-:Y:S05]  /*17c90*/  BSYNC B1 ;  /* 0x0000000000017941 */ /* 0x000fea0003800000 */
.L_x_15347:
[----:B------:R-:W-:-:S03]  /*17ca0*/  UMOV UR4, 0xffffffff ;  /* 0xffffffff00047882 */ /* 0x000fc60000000000 */
[----:B------:R-:W-:Y:S05]  /*17cb0*/  BRA.DIV UR4, `(.L_x_15349) ;  /* 0x000000be04a07947 */ /* 0x000fea000b800000 */
[----:B0-----:R-:W0:Y:S04]  /*17cc0*/  SHFL.IDX PT, R4, R4, 0x1, 0x1c1f ;  /* 0x003c1f0004047f89 */ /* 0x001e2800000e0000 */
[----:B------:R-:W4:Y:S02]  /*17cd0*/  SHFL.IDX PT, R3, R3, 0x1, 0x1c1f ;  /* 0x003c1f0003037f89 */ /* 0x000f2400000e0000 */
.L_x_15571:
        /* <DEDUP_REMOVED lines=47> */
[----:B------:R-:W-:-:S02]  /*17fd0*/  ISETP.GE.AND P3, PT, R85, UR4, PT ;  /* 0x0000000455007c0c */ /* 0x000fc4000bf66270 */
[----:B------:R-:W-:Y:S01]  /*17fe0*/  MOV R68, R57 ;  /* 0x0000003900447202 */ /* 0x000fe20000000f00 */
[----:B------:R-:W-:Y:S02]  /*17ff0*/  IMAD.MOV.U32 R45, RZ, RZ, R37 ;  /* 0x000000ffff2d7224 */ /* 0x000fe400078e0025 */
[----:B------:R-:W-:Y:S02]  /*18000*/  IMAD.MOV.U32 R57, RZ, RZ, R41 ;  /* 0x000000ffff397224 */ /* 0x000fe400078e0029 */
[----:B------:R-:W-:Y:S02]  /*18010*/  IMAD.MOV.U32 R37, RZ, RZ, R29 ;  /* 0x000000ffff257224 */ /* 0x000fe400078e001d */
[----:B---3--:R-:W-:Y:S02]  /*18020*/  IMAD.MOV.U32 R29, RZ, RZ, R15 ;  /* 0x000000ffff1d7224 */ /* 0x008fe400078e000f */
[----:B------:R-:W-:Y:S01]  /*18030*/  IMAD.MOV.U32 R41, RZ, RZ, R8 ;  /* 0x000000ffff297224 */ /* 0x000fe200078e0008 */
[----:B------:R-:W-:Y:S01]  /*18040*/  @!P2 MOV R8, R3 ;  /* 0x000000030008a202 */ /* 0x000fe20000000f00 */
[----:B------:R-:W-:-:S02]  /*18050*/  IMAD.MOV.U32 R15, RZ, RZ, R9 ;  /* 0x000000ffff0f7224 */ /* 0x000fc400078e0009 */
[----:B0-----:R-:W-:Y:S02]  /*18060*/  @!P2 IMAD.MOV.U32 R9, RZ, RZ, R4 ;  /* 0x000000ffff09a224 */ /* 0x001fe400078e0004 */
[----:B------:R-:W-:Y:S02]  /*18070*/  IMAD.MOV.U32 R72, RZ, RZ, R68 ;  /* 0x000000ffff487224 */ /* 0x000fe400078e0044 */
[----:B------:R-:W-:-:S04]  /*18080*/  @!P2 IMAD.WIDE R8, R69, 0x4, R8 ;  /* 0x000000044508a825 */ /* 0x000fc800078e0208 */
[----:B------:R-:W-:Y:S02]  /*18090*/  IMAD.MOV.U32 R69, RZ, RZ, R61 ;  /* 0x000000ffff457224 */ /* 0x000fe400078e003d */
[----:B------:R-:W-:Y:S02]  /*180a0*/  IMAD.MOV.U32 R61, RZ, RZ, R57 ;  /* 0x000000ffff3d7224 */ /* 0x000fe400078e0039 */
[----:B------:R-:W-:Y:S02]  /*180b0*/  IMAD.MOV.U32 R57, RZ, RZ, R45 ;  /* 0x000000ffff397224 */ /* 0x000fe400078e002d */
[----:B------:R-:W-:Y:S01]  /*180c0*/  IMAD.MOV.U32 R68, RZ, RZ, R10 ;  /* 0x000000ffff447224 */ /* 0x000fe200078e000a */
[C---:B------:R-:W-:Y:S01]  /*180d0*/  @!P3 LEA R10, P4, R85.reuse, R3, 0x2 ;  /* 0x00000003550ab211 */ /* 0x040fe200078810ff */
[----:B------:R-:W-:Y:S02]  /*180e0*/  IMAD.MOV.U32 R45, RZ, RZ, R41 ;  /* 0x000000ffff2d7224 */ /* 0x000fe400078e0029 */
[----:B------:R-:W-:Y:S01]  /*180f0*/  IMAD.MOV.U32 R41, RZ, RZ, R32 ;  /* 0x000000ffff297224 */ /* 0x000fe200078e0020 */
[----:B------:R-:W-:Y:S01]  /*18100*/  MOV R32, R28 ;  /* 0x0000001c00207202 */ /* 0x000fe20000000f00 */
[----:B------:R-:W-:Y:S01]  /*18110*/  IMAD.MOV.U32 R28, RZ, RZ, R11 ;  /* 0x000000ffff1c7224 */ /* 0x000fe200078e000b */
[----:B------:R-:W-:-:S02]  /*18120*/  @!P3 LEA.HI.X R11, R85, R4, R93, 0x2, P4 ;  /* 0x00000004550bb211 */ /* 0x000fc400020f145d */
[----:B------:R-:W3:Y:S01]  /*18130*/  LDL R93, [R1+0x1d4] ;  /* 0x0001d400015d7983 */ /* 0x000ee20000100800 */
[----:B------:R-:W-:-:S03]  /*18140*/  ISETP.GE.AND P0, PT, R81, UR4, PT ;  /* 0x0000000451007c0c */ /* 0x000fc6000bf06270 */
        /* <DEDUP_REMOVED lines=10> */
[----:B----4-:R-:W-:Y:S02]  /*181f0*/  @!P1 LEA.HI.X R9, R80, R4, R85, 0x2, P5 ;  /* 0x0000000450099211 */ /* 0x010fe400028f1455 */
[----:B------:R-:W-:Y:S01]  /*18200*/  ISETP.GE.AND P2, PT, R77, UR4, PT ;  /* 0x000000044d007c0c */ /* 0x000fe2000bf46270 */
[----:B------:R-:W4:Y:S04]  /*18210*/  LDL R80, [R1+0x12c] ;  /* 0x00012c0001507983 */ /* 0x000f280000100800 */
[----:B------:R-:W-:Y:S04]  /*18220*/  @!P1 ST.E.64 desc[UR40][R8.64], R34 ;  /* 0x0000002208009985 */ /* 0x000fe8000c101b28 */
[----:B------:R0:W-:Y:S04]  /*18230*/  @!P0 ST.E.64 desc[UR40][R10.64], R38 ;  /* 0x000000260a008985 */ /* 0x0001e8000c101b28 */
[----:B------:R-:W2:Y:S01]  /*18240*/  LDL R85, [R1+0x130] ;  /* 0x0001300001557983 */ /* 0x000ea20000100800 */
[----:B0-----:R-:W-:-:S04]  /*18250*/  @!P3 LEA R10, P4, R76, R3, 0x2 ;  /* 0x000000034c0ab211 */ /* 0x001fc800078810ff */
[-C--:B---3--:R-:W-:Y:S02]  /*18260*/  @!P3 LEA.HI.X R11, R76, R4.reuse, R93, 0x2, P4 ;  /* 0x000000044c0bb211 */ /* 0x088fe400020f145d */
[----:B------:R-:W3:Y:S01]  /*18270*/  LDL R93, [R1+0x1c4] ;  /* 0x0001c400015d7983 */ /* 0x000ee20000100800 */
[C---:B------:R-:W-:Y:S02]  /*18280*/  ISETP.GE.AND P0, PT, R92.reuse, UR4, PT ;  /* 0x000000045c007c0c */ /* 0x040fe4000bf06270 */
[CC--:B------:R-:W-:Y:S01]  /*18290*/  @!P2 LEA R8, P5, R77.reuse, R3.reuse, 0x2 ;  /* 0x000000034d08a211 */ /* 0x0c0fe200078a10ff */
[----:B------:R-:W4:Y:S03]  /*182a0*/  LDL R76, [R1+0x1c8] ;  /* 0x0001c800014c7983 */ /* 0x000f260000100800 */
[----:B-----5:R-:W-:Y:S02]  /*182b0*/  @!P2 LEA.HI.X R9, R77, R4, R81, 0x2, P5 ;  /* 0x000000044d09a211 */ /* 0x020fe400028f1451 */
[----:B------:R-:W-:Y:S01]  /*182c0*/  ISETP.GE.AND P1, PT, R73, UR4, PT ;  /* 0x0000000449007c0c */ /* 0x000fe2000bf26270 */
[----:B------:R-:W5:Y:S04]  /*182d0*/  LDL R77, [R1+0x124] ;  /* 0x00012400014d7983 */ /* 0x000f680000100800 */
[----:B------:R-:W-:Y:S04]  /*182e0*/  @!P2 ST.E.64 desc[UR40][R8.64], R42 ;  /* 0x0000002a0800a985 */ /* 0x000fe8000c101b28 */
[----:B------:R0:W-:Y:S04]  /*182f0*/  @!P3 ST.E.64 desc[UR40][R10.64], R46 ;  /* 0x0000002e0a00b985 */ /* 0x0001e8000c101b28 */
[----:B------:R-:W5:Y:S01]  /*18300*/  LDL R81, [R1+0x128] ;  /* 0x0001280001517983 */ /* 0x000f620000100800 */
[----:B0-----:R-:W-:-:S04]  /*18310*/  @!P0 LEA R10, P4, R92, R3, 0x2 ;  /* 0x000000035c0a8211 */ /* 0x001fc800078810ff */
[----:B---3--:R-:W-:Y:S02]  /*18320*/  @!P0 LEA.HI.X R11, R92, R4, R93, 0x2, P4 ;  /* 0x000000045c0b8211 */ /* 0x008fe400020f145d */
[----:B------:R-:W3:Y:S01]  /*18330*/  LDL R92, [R1+0x1c0] ;  /* 0x0001c000015c7983 */ /* 0x000ee20000100800 */
[----:B------:R-:W-:Y:S02]  /*18340*/  ISETP.GE.AND P2, PT, R89, UR4, PT ;  /* 0x0000000459007c0c */ /* 0x000fe4000bf46270 */
[----:B------:R-:W-:-:S04]  /*18350*/  @!P1 LEA R8, P5, R73, R3, 0x2 ;  /* 0x0000000349089211 */ /* 0x000fc800078a10ff */
[----:B----4-:R-:W-:Y:S02]  /*18360*/  @!P1 LEA.HI.X R9, R73, R4, R76, 0x2, P5 ;  /* 0x0000000449099211 */ /* 0x010fe400028f144c */
[----:B------:R-:W-:Y:S01]  /*18370*/  ISETP.GE.AND P3, PT, R88, UR4, PT ;  /* 0x0000000458007c0c */ /* 0x000fe2000bf66270 */
[----:B------:R-:W4:Y:S04]  /*18380*/  LDL R76, [R1+0x120] ;  /* 0x00012000014c7983 */ /* 0x000f280000100800 */
[----:B------:R0:W-:Y:S02]  /*18390*/  @!P1 ST.E.64 desc[UR40][R8.64], R50 ;  /* 0x0000003208009985 */ /* 0x0001e4000c101b28 */
[----:B0-----:R-:W-:-:S04]  /*183a0*/  @!P2 LEA R8, P5, R89, R3, 0x2 ;  /* 0x000000035908a211 */ /* 0x001fc800078a10ff */
[----:B---3--:R-:W-:Y:S02]  /*183b0*/  @!P2 LEA.HI.X R9, R89, R4, R92, 0x2, P5 ;  /* 0x000000045909a211 */ /* 0x008fe400028f145c */
[----:B------:R-:W3:Y:S04]  /*183c0*/  LDL R89, [R1+0x1bc] ;  /* 0x0001bc0001597983 */ /* 0x000ee80000100800 */
[----:B------:R0:W-:Y:S02]  /*183d0*/  @!P0 ST.E.64 desc[UR40][R10.64], R54 ;  /* 0x000000360a008985 */ /* 0x0001e4000c101b28 */
[----:B0-----:R-:W-:-:S04]  /*183e0*/  @!P3 LEA R10, P4, R88, R3, 0x2 ;  /* 0x00000003580ab211 */ /* 0x001fc800078810ff */
[----:B---3--:R-:W-:Y:S02]  /*183f0*/  @!P3 LEA.HI.X R11, R88, R4, R89, 0x2, P4 ;  /* 0x00000004580bb211 */ /* 0x008fe400020f1459 */
[----:B------:R-:W3:Y:S01]  /*18400*/  LDL R88, [R1+0x1b8] ;  /* 0x0001b80001587983 */ /* 0x000ee20000100800 */
[----:B------:R-:W-:-:S03]  /*18410*/  ISETP.GE.AND P1, PT, R84, UR4, PT ;  /* 0x0000000454007c0c */ /* 0x000fc6000bf26270 */
[----:B------:R0:W-:Y:S10]  /*18420*/  @!P2 ST.E.64 desc[UR40][R8.64], R58 ;  /* 0x0000003a0800a985 */ /* 0x0001f4000c101b28 */
[----:B0-----:R-:W-:-:S04]  /*18430*/  @!P1 LEA R8, P5, R84, R3, 0x2 ;  /* 0x0000000354089211 */ /* 0x001fc800078a10ff */
[----:B---3--:R-:W-:Y:S02]  /*18440*/  @!P1 LEA.HI.X R9, R84, R4, R88, 0x2, P5 ;  /* 0x0000000454099211 */ /* 0x008fe400028f1458 */
        /* <DEDUP_REMOVED lines=8> */
[----:B--2---:R-:W-:Y:S02]  /*184d0*/  ISETP.GE.AND P0, PT, R85, UR4, PT ;  /* 0x0000000455007c0c */ /* 0x004fe4000bf06270 */
[----:B-----5:R-:W-:Y:S01]  /*184e0*/  ISETP.GE.AND P1, PT, R77, UR4, PT ;  /* 0x000000044d007c0c */ /* 0x020fe2000bf26270 */
[----:B------:R-:W2:Y:S10]  /*184f0*/  LDL R84, [R1+0x1ac] ;  /* 0x0001ac0001547983 */ /* 0x000eb40000100800 */
[----:B------:R-:W-:-:S04]  /*18500*/  @!P0 LEA R10, P4, R85, R3, 0x2 ;  /* 0x00000003550a8211 */ /* 0x000fc800078810ff */
[----:B----4-:R-:W-:-:S05]  /*18510*/  @!P0 LEA.HI.X R11, R85, R4, R88, 0x2, P4 ;  /* 0x00000004550b8211 */ /* 0x010fca00020f1458 */
[----:B------:R-:W-:Y:S04]  /*18520*/  @!P0 ST.E.64 desc[UR40][R10.64], R70 ;  /* 0x000000460a008985 */ /* 0x000fe8000c101b28 */
[----:B------:R0:W-:Y:S01]  /*18530*/  @!P2 ST.E.64 desc[UR40][R8.64], R74 ;  /* 0x0000004a0800a985 */ /* 0x0001e2000c101b28 */
[----:B------:R-:W-:Y:S02]  /*18540*/  IMAD.MOV.U32 R73, RZ, RZ, R69 ;  /* 0x000000ffff497224 */ /* 0x000fe400078e0045 */
[----:B------:R-:W-:Y:S01]  /*18550*/  IMAD.MOV.U32 R69, RZ, RZ, R68 ;  /* 0x000000ffff457224 */ /* 0x000fe200078e0044 */
[----:B0-----:R-:W-:Y:S01]  /*18560*/  @!P1 LEA R8, P5, R77, R3, 0x2 ;  /* 0x000000034d089211 */ /* 0x001fe200078a10ff */
[----:B------:R-:W-:Y:S02]  /*18570*/  IMAD.MOV.U32 R68, RZ, RZ, R65 ;  /* 0x000000ffff447224 */ /* 0x000fe400078e0041 */
[----:B------:R-:W-:-:S02]  /*18580*/  IMAD.MOV.U32 R65, RZ, RZ, R56 ;  /* 0x000000ffff417224 */ /* 0x000fc400078e0038 */
[----:B------:R-:W4:Y:S01]  /*18590*/  LDL R56, [R1+0x10c] ;  /* 0x00010c0001387983 */ /* 0x000f220000100800 */
[----:B---3--:R-:W-:-:S03]  /*185a0*/  @!P1 LEA.HI.X R9, R77, R4, R80, 0x2, P5 ;  /* 0x000000044d099211 */ /* 0x008fc600028f1450 */
[----:B------:R-:W3:Y:S01]  /*185b0*/  LDL R77, [R1+0x1a4] ;  /* 0x0001a400014d7983 */ /* 0x000ee20000100800 */
[----:B------:R-:W-:Y:S02]  /*185c0*/  ISETP.GE.AND P3, PT, R81, UR4, PT ;  /* 0x0000000451007c0c */ /* 0x000fe4000bf66270 */
[----:B------:R-:W-:Y:S02]  /*185d0*/  ISETP.GE.AND P0, PT, R76, UR4, PT ;  /* 0x000000044c007c0c */ /* 0x000fe4000bf06270 */
[----:B------:R-:W-:-:S09]  /*185e0*/  ISETP.GE.AND P2, PT, R72, UR4, PT ;  /* 0x0000000448007c0c */ /* 0x000fd2000bf46270 */
[----:B------:R-:W-:-:S04]  /*185f0*/  @!P3 LEA R10, P4, R81, R3, 0x2 ;  /* 0x00000003510ab211 */ /* 0x000fc800078810ff */
[----:B--2---:R-:W-:-:S05]  /*18600*/  @!P3 LEA.HI.X R11, R81, R4, R84, 0x2, P4 ;  /* 0x00000004510bb211 */ /* 0x004fca00020f1454 */
[----:B------:R0:W-:Y:S01]  /*18610*/  @!P3 ST.E.64 desc[UR40][R10.64], R78 ;  /* 0x0000004e0a00b985 */ /* 0x0001e2000c101b28 */
[----:B------:R-:W-:-:S03]  /*18620*/  ISETP.GE.AND P3, PT, R68, UR4, PT ;  /* 0x0000000444007c0c */ /* 0x000fc6000bf66270 */
        /* <DEDUP_REMOVED lines=9> */
[----:B----4-:R-:W-:Y:S02]  /*186c0*/  ISETP.GE.AND P2, PT, R56, UR4, PT ;  /* 0x0000000438007c0c */ /* 0x010fe4000bf46270 */
[-C--:B0-----:R-:W-:Y:S02]  /*186d0*/  @!P3 LEA R10, P4, R68, R3.reuse, 0x2 ;  /* 0x00000003440ab211 */ /* 0x081fe400078810ff */
[----:B-1----:R-:W-:Y:S02]  /*186e0*/  @!P1 LEA R8, P5, R64, R3, 0x2 ;  /* 0x0000000340089211 */ /* 0x002fe400078a10ff */
[-C--:B------:R-:W-:Y:S02]  /*186f0*/  @!P3 LEA.HI.X R11, R68, R4.reuse, R69, 0x2, P4 ;  /* 0x00000004440bb211 */ /* 0x080fe400020f1445 */
        /* <DEDUP_REMOVED lines=56> */
.L_x_15332:
        /* <DEDUP_REMOVED lines=13> */
[----:B------:R-:W-:Y:S02]  /*18b50*/  @P1 IADD3 R10, P2, R10, UR6, RZ ;  /* 0x000000060a0a1c10 */ /* 0x000fe4000ff5e0ff */
[----:B------:R-:W-:Y:S01]  /*18b60*/  MOV R26, UR4 ;  /* 0x00000004001a7c02 */ /* 0x000fe20008000f00 */
[----:B------:R3:W5:Y:S01]  /*18b70*/  @P0 LDG.E R3, desc[UR40][R8.64] ;  /* 0x0000002808030981 */ /* 0x000762000c1e1900 */
[----:B------:R-:W-:-:S05]  /*18b80*/  @P1 IADD3.X R11, R0, UR7, RZ, P2, !PT ;  /* 0x00000007000b1c10 */ /* 0x000fca00097fe4ff */
[----:B------:R3:W5:Y:S01]  /*18b90*/  @P1 LDG.E R26, desc[UR40][R10.64] ;  /* 0x000000280a1a1981 */ /* 0x000762000c1e1900 */
[----:B--2---:R-:W-:Y:S01]  /*18ba0*/  ISETP.NE.AND P2, PT, R4, RZ, PT ;  /* 0x000000ff0400720c */ /* 0x004fe20003f45270 */
[----:B------:R-:W2:-:S12]  /*18bb0*/  S2R R0, SR_TID.X ;  /* 0x0000000000007919 */ /* 0x000e980000002100 */
[----:B------:R-:W4:Y:S01]  /*18bc0*/  @!P2 LDC R4, c[0x0][0xbd4] ;  /* 0x0002f500ff04ab82 */ /* 0x000f220000000800 */
[----:B--2---:R-:W-:Y:S01]  /*18bd0*/  VIADD R32, R0, 0xffffff80 ;  /* 0xffffff8000207836 */ /* 0x004fe20000000000 */
[----:B----4-:R3:W-:Y:S01]  /*18be0*/  @!P2 STL [R1+0xc8], R4 ;  /* 0x0000c8040100a387 */ /* 0x0107e20000100800 */
[----:B------:R-:W-:-:S03]  /*18bf0*/  ISETP.GT.AND P2, PT, R4, 0x1, PT ;  /* 0x000000010400780c */ /* 0x000fc60003f44270 */
[----:B------:R-:W-:Y:S01]  /*18c00*/  ISETP.GT.AND P3, PT, R32, 0x7f, PT ;  /* 0x0000007f2000780c */ /* 0x000fe20003f64270 */
[----:B------:R-:W-:-:S12]  /*18c10*/  @P1 BRA `(.L_x_15350) ;  /* 0x0000000000101947 */ /* 0x000fd80003800000 */
[----:B------:R-:W-:Y:S05]  /*18c20*/  @!P0 BRA `(.L_x_15350) ;  /* 0x00000000000c8947 */ /* 0x000fea0003800000 */
[----:B---3--:R-:W2:Y:S04]  /*18c30*/  LDG.E R11, desc[UR40][R8.64] ;  /* 0x00000028080b7981 */ /* 0x008ea8000c1e1900 */
[----:B-----5:R-:W2:Y:S02]  /*18c40*/  LDG.E R26, desc[UR40][R8.64+0x4] ;  /* 0x00000428081a7981 */ /* 0x020ea4000c1e1900 */
[----:B--2---:R-:W-:-:S07]  /*18c50*/  IMAD.IADD R26, R26, 0x1, -R11 ;  /* 0x000000011a1a7824 */ /* 0x004fce00078e0a0b */
.L_x_15350:
        /* <DEDUP_REMOVED lines=8> */
[----:B------:R-:W3:Y:S01]  /*18ce0*/  LDC R37, c[0x0][0xce8] ;  /* 0x00033a00ff257b82 */ /* 0x000ee20000000800 */
[----:B------:R-:W2:Y:S01]  /*18cf0*/  S2R R35, SR_TID.X ;  /* 0x0000000000237919 */ /* 0x000ea20000002100 */
[----:B---3--:R-:W-:Y:S01]  /*18d00*/  IMAD R0, R26, R37, RZ ;  /* 0x000000251a007224 */ /* 0x008fe200078e02ff */
[----:B--2---:R-:W-:-:S04]  /*18d10*/  IADD3 R35, R8, -0x80, R35 ;  /* 0xffffff8008237810 */ /* 0x004fc80007ffe023 */
[----:B------:R-:W-:-:S13]  /*18d20*/  ISETP.GE.AND P0, PT, R35, R0, PT ;  /* 0x000000002300720c */ /* 0x000fda0003f06270 */
[----:B------:R-:W-:Y:S05]  /*18d30*/  @P0 BRA `(.L_x_15352) ;  /* 0x0000000000b00947 */ /* 0x000fea0003800000 */
[----:B------:R-:W2:Y:S01]  /*18d40*/  LDL.LU R34, [R1+0xdc] ;  /* 0x0000dc0001227983 */ /* 0x000ea20000300800 */
[----:B------:R-:W-:Y:S01]  /*18d50*/  ISETP.GT.AND P0, PT, R4, 0x1, PT ;  /* 0x000000010400780c */ /* 0x000fe20003f04270 */
[----:B------:R-:W-:Y:S01]  /*18d60*/  IMAD.MOV.U32 R4, RZ, RZ, 0xab8 ;  /* 0x00000ab8ff047424 */ /* 0x000fe200078e00ff */
[----:B------:R-:W-:Y:S01]  /*18d70*/  ISETP.NE.AND P1, PT, R37, 0x1, PT ;  /* 0x000000012500780c */ /* 0x000fe20003f25270 */
[----:B-1----:R-:W1:Y:S01]  /*18d80*/  LDC.64 R14, c[0x0][0xca8] ;  /* 0x00032a00ff0e7b82 */ /* 0x002e620000000a00 */
        /* <DEDUP_REMOVED lines=39> */
.L_x_15352:
[----:B------:R-:W-:Y:S05]  /*19000*/  BSYNC B1 ;  /* 0x0000000000017941 */ /* 0x000fea0003800000 */
.L_x_15351:
[----:B------:R-:W-:Y:S05]  /*19010*/  @P2 BRA `(.L_x_15345) ;  /* 0x0000000800f02947 */ /* 0x000fea0003800000 */
[----:B------:R-:W3:Y:S01]  /*19020*/  LDL R24, [R1+0x94] ;  /* 0x0000940001187983 */ /* 0x000ee20000100800 */
[----:B-1----:R-:W1:Y:S01]  /*19030*/  LDC R21, c[0x0][0xce8] ;  /* 0x00033a00ff157b82 */ /* 0x002e620000000800 */
[----:B--2---:R-:W-:Y:S01]  /*19040*/  SHF.R.S32.HI R9, RZ, 0x1f, R32 ;  /* 0x0000001fff097819 */ /* 0x004fe20000011420 */
        /* <DEDUP_REMOVED lines=14> */
[----:B-1----:R-:W-:-:S03]  /*19130*/  ISETP.NE.AND P0, PT, R21, 0x1, PT ;  /* 0x000000011500780c */ /* 0x002fc60003f05270 */
[----:B------:R-:W-:Y:S01]  /*19140*/  IMAD R9, R203, UR5, R9 ;  /* 0x00000005cb097c24 */ /* 0x000fe2000f8e0209 */
[----:B------:R-:W-:Y:S01]  /*19150*/  ULDC.64 UR4, c[0x0][0xbe0] ;  /* 0x0002f80000047ab9 */ /* 0x000fe20000000a00 */
[C---:B------:R-:W-:Y:S02]  /*19160*/  IMAD R11, R33.reuse, UR7, R4 ;  /* 0x00000007210b7c24 */ /* 0x040fe4000f8e0204 */
[----:B------:R-:W-:-:S04]  /*19170*/  IMAD.WIDE.U32 R8, R33, UR6, R8 ;  /* 0x0000000621087c25 */ /* 0x000fc8000f8e0008 */
[----:B------:R-:W-:Y:S02]  /*19180*/  IMAD.IADD R9, R9, 0x1, R11 ;  /* 0x0000000109097824 */ /* 0x000fe400078e020b */
[----:B------:R-:W1:Y:S08]  /*19190*/  @P0 LDC R10, c[0x0][0xcec] ;  /* 0x00033b00ff0a0b82 */ /* 0x000e700000000800 */
[----:B------:R-:W2:Y:S01]  /*191a0*/  @P0 LDC R15, c[0x0][0xcf0] ;  /* 0x00033c00ff0f0b82 */ /* 0x000ea20000000800 */
[----:B---3--:R-:W-:-:S04]  /*191b0*/  IMAD.IADD R13, R24, 0x1, R0 ;  /* 0x00000001180d7824 */ /* 0x008fc800078e0200 */
[----:B-1----:R-:W-:-:S04]  /*191c0*/  @P0 IMAD.HI.U32 R0, R13, R10, RZ ;  /* 0x0000000a0d000227 */ /* 0x002fc800078e00ff */
[----:B------:R-:W-:Y:S01]  /*191d0*/  IMAD.MOV.U32 R3, RZ, RZ, R13 ;  /* 0x000000ffff037224 */ /* 0x000fe200078e000d */
[----:B--2---:R-:W-:-:S04]  /*191e0*/  @P0 SHF.R.U32.HI R3, RZ, R15, R0 ;  /* 0x0000000fff030219 */ /* 0x004fc80000011600 */
[----:B------:R-:W-:Y:S01]  /*191f0*/  SHF.R.S32.HI R0, RZ, 0x1f, R3 ;  /* 0x0000001fff007819 */ /* 0x000fe20000011403 */
[C---:B------:R-:W-:Y:S01]  /*19200*/  IMAD.WIDE.U32 R8, R3.reuse, UR4, R8 ;  /* 0x0000000403087c25 */ /* 0x040fe2000f8e0008 */
[----:B------:R-:W-:-:S03]  /*19210*/  IADD3 R4, -R3, RZ, RZ ;  /* 0x000000ff03047210 */ /* 0x000fc60007ffe1ff */
        /* <DEDUP_REMOVED lines=17> */
.L_x_15574:
        /* <DEDUP_REMOVED lines=15> */
[----:B------:R-:W-:-:S02]  /*19420*/  SHF.R.S32.HI R14, RZ, 0x1f, R222 ;  /* 0x0000001fff0e7819 */ /* 0x000fc400000114de */
[----:B------:R-:W-:Y:S02]  /*19430*/  SHF.R.S32.HI R29, RZ, 0x1f, R29 ;  /* 0x0000001fff1d7819 */ /* 0x000fe4000001141d */
[C---:B------:R-:W-:Y:S02]  /*19440*/  IADD3 R25, R222.reuse, 0xc0, RZ ;  /* 0x000000c0de197810 */ /* 0x040fe40007ffe0ff */
        /* <DEDUP_REMOVED lines=14> */
.L_x_15355:
[----:B------:R-:W-:Y:S05]  /*19530*/  BSYNC B1 ;  /* 0x0000000000017941 */ /* 0x000fea0003800000 */
.L_x_15354:
[----:B------:R-:W-:-:S03]  /*19540*/  UMOV UR4, 0xffffffff ;  /* 0xffffffff00047882 */ /* 0x000fc60000000000 */
[----:B------:R-:W-:Y:S05]  /*19550*/  BRA.DIV UR4, `(.L_x_15356) ;  /* 0x000000a604fc7947 */ /* 0x000fea000b800000 */
[----:B--2---:R2:W0:Y:S04]  /*19560*/  SHFL.IDX PT, R3, R4, 0x1, 0x181f ;  /* 0x00381f0004037f89 */ /* 0x00442800000e0000 */
[----:B---34-:R2:W3:Y:S02]  /*19570*/  SHFL.IDX PT, R9, R0, 0x1, 0x181f ;  /* 0x00381f0000097f89 */ /* 0x0184e400000e0000 */
.L_x_15578:
        /* <DEDUP_REMOVED lines=31> */
.L_x_15358:
[----:B------:R-:W-:Y:S05]  /*19770*/  BSYNC B1 ;  /* 0x0000000000017941 */ /* 0x000fea0003800000 */
.L_x_15357:
[----:B------:R-:W-:-:S03]  /*19780*/  UMOV UR4, 0xffffffff ;  /* 0xffffffff00047882 */ /* 0x000fc60000000000 */
[----:B------:R-:W-:Y:S05]  /*19790*/  BRA.DIV UR4, `(.L_x_15359) ;  /* 0x000000a604b87947 */ /* 0x000fea000b800000 */
[----:B0-----:R0:W0:Y:S04]  /*197a0*/  SHFL.IDX PT, R3, R4, 0x2, 0x181f ;  /* 0x00581f0004037f89 */ /* 0x00102800000e0000 */
[----:B---34-:R3:W4:Y:S02]  /*197b0*/  SHFL.IDX PT, R9, R0, 0x2, 0x181f ;  /* 0x00581f0000097f89 */ /* 0x01872400000e0000 */
.L_x_15582:
        /* <DEDUP_REMOVED lines=31> */
.L_x_15361:
[----:B------:R-:W-:Y:S05]  /*199b0*/  BSYNC B1 ;  /* 0x0000000000017941 */ /* 0x000fea0003800000 */
.L_x_15360:
[----:B------:R-:W-:-:S03]  /*199c0*/  UMOV UR4, 0xffffffff ;  /* 0xffffffff00047882 */ /* 0x000fc60000000000 */
[----:B------:R-:W-:Y:S05]  /*199d0*/  BRA.DIV UR4, `(.L_x_15362) ;  /* 0x000000a604747947 */ /* 0x000fea000b800000 */
[----:B0-----:R0:W0:Y:S04]  /*199e0*/  SHFL.IDX PT, R3, R4, 0x3, 0x181f ;  /* 0x00781f0004037f89 */ /* 0x00102800000e0000 */
[----:B----4-:R4:W0:Y:S02]  /*199f0*/  SHFL.IDX PT, R9, R0, 0x3, 0x181f ;  /* 0x00781f0000097f89 */ /* 0x01082400000e0000 */
.L_x_15586:
        /* <DEDUP_REMOVED lines=12> */
[----:B------:R-:W-:Y:S01]  /*19ac0*/  ISETP.GE.AND P0, PT, R4, UR4, PT ;  /* 0x0000000404007c0c */ /* 0x000fe2000bf06270 */
[----:B------:R-:W-:Y:S01]  /*19ad0*/  VIADD R24, R222, 0xc0 ;  /* 0x000000c0de187836 */ /* 0x000fe20000000000 */
[----:B------:R-:W-:-:S02]  /*19ae0*/  SHF.R.S32.HI R14, RZ, 0x1f, R222 ;  /* 0x0000001fff0e7819 */ /* 0x000fc400000114de */
[----:B------:R-:W-:Y:S02]  /*19af0*/  SHF.R.S32.HI R27, RZ, 0x1f, R27 ;  /* 0x0000001fff1b7819 */ /* 0x000fe4000001141b */
[----:B------:R-:W-:Y:S02]  /*19b00*/  SHF.R.S32.HI R26, RZ, 0x1f, R26 ;  /* 0x0000001fff1a7819 */ /* 0x000fe4000001141a */
[-C--:B------:R-:W-:Y:S02]  /*19b10*/  @!P3 LEA R10, P5, R222, R9.reuse, 0x1 ;  /* 0x00000009de0ab211 */ /* 0x080fe400078a08ff */
[----:B------:R-:W-:Y:S02]  /*19b20*/  @!P2 LEA R12, P4, R8, R9, 0x1 ;  /* 0x00000009080ca211 */ /* 0x000fe400078808ff */
[----:B------:R-:W-:Y:S02]  /*19b30*/  @!P3 LEA.HI.X R11, R222, R3, R14, 0x1, P5 ;  /* 0x00000003de0bb211 */ /* 0x000fe400028f0c0e */
        /* <DEDUP_REMOVED lines=10> */
.L_x_15345:
[----:B------:R-:W-:Y:S05]  /*19be0*/  BSYNC B0 ;  /* 0x0000000000007941 */ /* 0x000fea0003800000 */
.L_x_15331:
[----:B------:R-:W-:Y:S02]  /*19bf0*/  ULDC UR4, c[0x0][0xd3c] ;  /* 0x00034f0000047ab9 */ /* 0x000fe40000000800 */
[----:B------:R-:W-:-:S13]  /*19c00*/  ISETP.GE.AND P0, PT, R7, UR4, PT ;  /* 0x0000000407007c0c */ /* 0x000fda000bf06270 */
[----:B------:R-:W-:Y:S05]  /*19c10*/  @!P0 BRA `(.L_x_15363) ;  /* 0xfffffe7c00448947 */ /* 0x000fea000383ffff */
[----:B------:R-:W-:Y:S05]  /*19c20*/  BRA `(.L_x_15192) ;  /* 0x0000008400387947 */ /* 0x000fea0003800000 */
.L_x_15190:
[----:B------:R-:W-:-:S08]  /*19c30*/  NOP ;  /* 0x0000000000007918 */ /* 0x000fd00000000000 */
[----:B------:R-:W0:-:S00]  /*19c40*/  USETMAXREG.DEALLOC.CTAPOOL 0x28 ;  /* 0x00000028000079c8 */ /* 0x000e0000080e0500 */
[----:B0-----:R-:W-:Y:S02]  /*19c50*/  LOP3.LUT R2, R2, 0x3, RZ, 0xc0, !PT ;  /* 0x0000000302027812 */ /* 0x001fe400078ec0ff */
[----:B------:R-:W-:Y:S02]  /*19c60*/  LOP3.LUT R23, R23, 0xffffefff, RZ, 0xc0, !PT ;  /* 0xffffefff17177812 */ /* 0x000fe400078ec0ff */
[----:B------:R-:W-:Y:S02]  /*19c70*/  MOV R6, RZ ;  /* 0x000000ff00067202 */ /* 0x000fe40000000f00 */
        /* <DEDUP_REMOVED lines=11> */
.L_x_15364:
        /* <DEDUP_REMOVED lines=43> */
.L_x_15368:
        /* <DEDUP_REMOVED lines=37> */
.L_x_15366:
        /* <DEDUP_REMOVED lines=13> */
.L_x_15369:
        /* <DEDUP_REMOVED lines=62> */
.L_x_15370:
        /* <DEDUP_REMOVED lines=61> */
.L_x_15371:
[----:B------:R-:W-:-:S05]  /*1aab0*/  LOP3.LUT R17, RZ, R2, RZ, 0x33, !PT ;  /* 0x00000002ff117212 */ /* 0x000fca00078e33ff */
[----:B------:R-:W-:Y:S01]  /*1aac0*/  IMAD.IADD R17, R6, 0x1, R17 ;  /* 0x0000000106117824 */ /* 0x000fe200078e0211 */
[----:B------:R-:W-:Y:S06]  /*1aad0*/  BRA `(.L_x_15372) ;  /* 0x00000000000c7947 */ /* 0x000fec0003800000 */
.L_x_15367:
[----:B------:R-:W-:Y:S02]  /*1aae0*/  IMAD.MOV.U32 R17, RZ, RZ, RZ ;  /* 0x000000ffff117224 */ /* 0x000fe400078e00ff */
[----:B------:R-:W-:Y:S02]  /*1aaf0*/  IMAD.U32 R16, RZ, RZ, UR6 ;  /* 0x00000006ff107e24 */ /* 0x000fe4000f8e00ff */
[----:B------:R-:W-:-:S07]  /*1ab00*/  IMAD.MOV.U32 R18, RZ, RZ, RZ ;  /* 0x000000ffff127224 */ /* 0x000fce00078e00ff */
.L_x_15372:
[----:B------:R-:W-:-:S13]  /*1ab10*/  ISETP.NE.AND P0, PT, R7, RZ, PT ;  /* 0x000000ff0700720c */ /* 0x000fda0003f05270 */
[----:B------:R-:W0:Y:S01]  /*1ab20*/  @!P0 S2R R3, SR_CgaCtaId ;  /* 0x0000000000038919 */ /* 0x000e220000008800 */
[----:B------:R-:W-:-:S04]  /*1ab30*/  @!P0 MOV R2, 0x400 ;  /* 0x0000040000028802 */ /* 0x000fc80000000f00 */
[----:B0-----:R-:W-:-:S05]  /*1ab40*/  @!P0 LEA R2, R3, R2, 0x18 ;  /* 0x0000000203028211 */ /* 0x001fca00078ec0ff */
[----:B------:R1:W-:Y:S01]  /*1ab50*/  @!P0 STS.128 [R2+0x324d0], R16 ;  /* 0x0324d01002008388 */ /* 0x0003e20000000c00 */
[----:B------:R-:W-:Y:S06]  /*1ab60*/  BAR.ARV 0x5, 0x180 ;  /* 0x0146000000007b1d */ /* 0x000fec0000002000 */
.L_x_15365:
        /* <DEDUP_REMOVED lines=8> */
[C---:B-1----:R-:W-:Y:S01]  /*1abf0*/  SHF.L.U32 R2, R0.reuse, 0x3, RZ ;  /* 0x0000000300027819 */ /* 0x042fe200000006ff */
[----:B------:R-:W-:Y:S01]  /*1ac00*/  UMOV UR4, 0x400 ;  /* 0x0000040000047882 */ /* 0x000fe20000000000 */
[----:B------:R-:W-:Y:S01]  /*1ac10*/  LOP3.LUT R4, R0, 0x7f, RZ, 0xc0, !PT ;  /* 0x0000007f00047812 */ /* 0x000fe200078ec0ff */
[----:B------:R-:W-:Y:S01]  /*1ac20*/  BSSY B8, `(.L_x_15373) ;  /* 0x0000717000087945 */ /* 0x000fe20003800000 */
[C---:B------:R-:W-:Y:S01]  /*1ac30*/  LOP3.LUT R3, R2.reuse, 0x1f8, RZ, 0xc0, !PT ;  /* 0x000001f802037812 */ /* 0x040fe200078ec0ff */
[----:B------:R-:W-:Y:S01]  /*1ac40*/  IMAD.MOV.U32 R28, RZ, RZ, 0x1 ;  /* 0x00000001ff1c7424 */ /* 0x000fe200078e00ff */
[----:B------:R-:W-:Y:S01]  /*1ac50*/  LOP3.LUT R2, R2, 0x38, RZ, 0xc0, !PT ;  /* 0x0000003802027812 */ /* 0x000fe200078ec0ff */
[----:B------:R-:W-:Y:S01]  /*1ac60*/  IMAD.SHL.U32 R32, R4, 0x8, RZ ;  /* 0x0000000804207824 */ /* 0x000fe200078e00ff */
[----:B------:R-:W-:Y:S01]  /*1ac70*/  LOP3.LUT R3, R3, 0x38, R0, 0x78, !PT ;  /* 0x0000003803037812 */ /* 0x000fe200078e7800 */
[----:B------:R-:W-:Y:S01]  /*1ac80*/  IMAD.SHL.U32 R0, R0, 0x10, RZ ;  /* 0x0000001000007824 */ /* 0x000fe200078e00ff */
[----:B------:R-:W-:Y:S01]  /*1ac90*/  CS2R R24, SRZ ;  /* 0x0000000000187805 */ /* 0x000fe2000001ff00 */
[----:B------:R-:W-:Y:S01]  /*1aca0*/  IMAD.MOV.U32 R27, RZ, RZ, 0x1 ;  /* 0x00000001ff1b7424 */ /* 0x000fe200078e00ff */
[----:B------:R-:W-:Y:S01]  /*1acb0*/  LOP3.LUT R32, R3, 0x200, R32, 0xf8, !PT ;  /* 0x0000020003207812 */ /* 0x000fe200078ef820 */
[----:B------:R-:W-:Y:S01]  /*1acc0*/  ULDC.64 UR42, c[0x0][0x198] ;  /* 0x00006600002a7ab9 */ /* 0x000fe20000000a00 */
[----:B------:R-:W-:Y:S01]  /*1acd0*/  SHF.R.U32.HI R3, RZ, 0x3, R4 ;  /* 0x00000003ff037819 */ /* 0x000fe20000011604 */
[----:B------:R-:W-:Y:S01]  /*1ace0*/  ULOP3.LUT UR38, UR36, 0x2, URZ, 0xfc, !UPT ;  /* 0x0000000224267892 */ /* 0x000fe2000f8efc3f */
[----:B------:R-:W-:Y:S01]  /*1acf0*/  LOP3.LUT R4, R2, 0x40, RZ, 0xfc, !PT ;  /* 0x0000004002047812 */ /* 0x000fe200078efcff */
[----:B------:R-:W-:Y:S01]  /*1ad00*/  ULDC UR37, c[0x0][0xc] ;  /* 0x0000030000257ab9 */ /* 0x000fe20000000800 */
[----:B------:R-:W-:-:S02]  /*1ad10*/  LOP3.LUT R0, R3, 0x70, R0, 0xf8, !PT ;  /* 0x0000007003007812 */ /* 0x000fc400078ef800 */
[C---:B------:R-:W-:Y:S01]  /*1ad20*/  LOP3.LUT R3, R2.reuse, 0x80, RZ, 0xfc, !PT ;  /* 0x0000008002037812 */ /* 0x040fe200078efcff */
[----:B0-----:R-:W-:Y:S01]  /*1ad30*/  ULEA UR4, UR5, UR4, 0x18 ;  /* 0x0000000405047291 */ /* 0x001fe2000f8ec03f */
[----:B------:R-:W-:-:S05]  /*1ad40*/  LOP3.LUT R0, R2, 0xc0, RZ, 0xfc, !PT ;  /* 0x000000c002007812 */ /* 0x000fca00078efcff */
[----:B------:R-:W-:-:S04]  /*1ad50*/  IMAD.U32 R22, RZ, RZ, UR4 ;  /* 0x00000004ff167e24 */ /* 0x000fc8000f8e00ff */
[----:B--2---:R-:W-:-:S07]  /*1ad60*/  IMAD R26, R32, 0x2, R22 ;  /* 0x00000002201a7824 */ /* 0x004fce00078e0216 */
.L_x_15482:
[----:B0-----:R-:W0:Y:S02]  /*1ad70*/  LDC.64 R36, c[0x0][0xd88] ;  /* 0x00036200ff247b82 */ /* 0x001e240000000a00 */
[----:B0-----:R-:W-:-:S06]  /*1ad80*/  IMAD.WIDE R36, R19, 0x4, R36 ;  /* 0x0000000413247825 */ /* 0x001fcc00078e0224 */
[----:B--2---:R0:W2:Y:S01]  /*1ad90*/  LDG.E R36, desc[UR40][R36.64] ;  /* 0x0000002824247981 */ /* 0x0040a2000c1e1900 */
        /* <DEDUP_REMOVED lines=9> */
[----:B0-----:R-:W-:Y:S01]  /*1ae30*/  IMAD.MOV.U32 R37, RZ, RZ, RZ ;  /* 0x000000ffff257224 */ /* 0x001fe200078e00ff */
[----:B--2---:R-:W-:-:S05]  /*1ae40*/  SHF.R.S32.HI R0, RZ, 0x1f, R36 ;  /* 0x0000001fff007819 */ /* 0x004fca0000011424 */
[C---:B------:R-:W-:Y:S02]  /*1ae50*/  @P0 LEA R2, P1, R36.reuse, UR4, 0x2 ;  /* 0x0000000424020c11 */ /* 0x040fe4000f8210ff */
[C---:B------:R-:W-:Y:S01]  /*1ae60*/  SHF.L.U32 R30, R36.reuse, 0x2, RZ ;  /* 0x00000002241e7819 */ /* 0x040fe200000006ff */
[----:B------:R0:W-:Y:S01]  /*1ae70*/  STL [R1+0x10], R0 ;  /* 0x0000100001007387 */ /* 0x0001e20000100800 */
[C-C-:B------:R-:W-:Y:S01]  /*1ae80*/  @P0 LEA.HI.X R3, R36.reuse, UR5, R0.reuse, 0x2, P1 ;  /* 0x0000000524030c11 */ /* 0x140fe200088f1400 */
[----:B------:R-:W-:Y:S01]  /*1ae90*/  ULDC.64 UR4, c[0x0][0xaf8] ;  /* 0x0002be0000047ab9 */ /* 0x000fe20000000a00 */
[----:B------:R-:W-:-:S03]  /*1aea0*/  SHF.L.U64.HI R31, R36, 0x2, R0 ;  /* 0x00000002241f7819 */ /* 0x000fc60000010200 */
[----:B-1----:R1:W5:Y:S01]  /*1aeb0*/  @P0 LDG.E R34, desc[UR40][R2.64] ;  /* 0x0000002802220981 */ /* 0x002362000c1e1900 */
        /* <DEDUP_REMOVED lines=10> */
[----:B---3--:R-:W-:Y:S01]  /*1af60*/  @P2 IADD3 R6, P3, R30, UR8, RZ ;  /* 0x000000081e062c10 */ /* 0x008fe2000ff7e0ff */
[----:B------:R-:W-:Y:S01]  /*1af70*/  IMAD.U32 R8, RZ, RZ, UR4 ;  /* 0x00000004ff087e24 */ /* 0x000fe2000f8e00ff */
[----:B------:R-:W-:Y:S01]  /*1af80*/  ULDC.64 UR4, c[0x0][0x418] ;  /* 0x0001060000047ab9 */ /* 0x000fe20000000a00 */
[----:B------:R-:W5:Y:S01]  /*1af90*/  @P0 LDG.E R37, desc[UR40][R2.64] ;  /* 0x0000002802250981 */ /* 0x000f62000c1e1900 */
[----:B------:R-:W-:-:S03]  /*1afa0*/  @P2 IADD3.X R7, R31, UR9, RZ, P3, !PT ;  /* 0x000000091f072c10 */ /* 0x000fc60009ffe4ff */
[----:B------:R-:W5:Y:S04]  /*1afb0*/  @P1 LDG.E R0, desc[UR40][R4.64] ;  /* 0x0000002804001981 */ /* 0x000f68000c1e1900 */
        /* <DEDUP_REMOVED lines=18> */
.L_x_15374:
        /* <DEDUP_REMOVED lines=14> */
.L_x_15375:
        /* <DEDUP_REMOVED lines=9> */
.L_x_15376:
        /* <DEDUP_REMOVED lines=15> */
[----:B------:R2:W-:Y:S01]  /*1b340*/  STL [R1+0xc], R7 ;  /* 0x00000c0701007387 */ /* 0x0005e20000100800 */
        /* <DEDUP_REMOVED lines=41> */
[----:B------:R-:W-:-:S07]  /*1b5e0*/  @!P2 LOP3.LUT R13, RZ, R8, RZ, 0x33, !PT ;  /* 0x00000008ff0da212 */ /* 0x000fce00078e33ff */
.L_x_15378:
[----:B------:R-:W-:Y:S05]  /*1b5f0*/  BSYNC B0 ;  /* 0x0000000000007941 */ /* 0x000fea0003800000 */
.L_x_15377:
        /* <DEDUP_REMOVED lines=9> */
[----:B------:R-:W-:-:S07]  /*1b690*/  SHF.R.U32.HI R3, RZ, 0x6, R3 ;  /* 0x00000006ff037819 */ /* 0x000fce0000011603 */
[----:B------:R-:W-:-:S04]  /*1b6a0*/  @P0 VIADD R6, R6, 0x5f ;  /* 0x0000005f06060836 */ /* 0x000fc80000000000 */
[----:B------:R-:W-:-:S04]  /*1b6b0*/  @P0 IMAD.HI R2, R6, 0x2aaaaaab, RZ ;  /* 0x2aaaaaab06020827 */ /* 0x000fc800078e02ff */
[----:B------:R-:W-:Y:S01]  /*1b6c0*/  IMAD.MOV.U32 R6, RZ, RZ, R3 ;  /* 0x000000ffff067224 */ /* 0x000fe200078e0003 */
        /* <DEDUP_REMOVED lines=12> */
.L_x_15589:
[----:B--2---:R-:W-:Y:S02]  /*1b790*/  ISETP.NE.AND P0, PT, R14, RZ, PT ;  /* 0x000000ff0e00720c */ /* 0x004fe40003f05270 */
[----:B------:R-:W-:-:S11]  /*1b7a0*/  PLOP3.LUT P6, PT, PT, PT, PT, 0x8, 0x0 ;  /* 0x000000000000781c */ /* 0x000fd60003fce170 */
[----:B------:R-:W-:Y:S05]  /*1b7b0*/  @P0 BRA `(.L_x_15382) ;  /* 0x00000000000c0947 */ /* 0x000fea0003800000 */
[----:B------:R-:W-:-:S03]  /*1b7c0*/  UMOV UR4, 0xffffffff ;  /* 0xffffffff00047882 */ /* 0x000fc60000000000 */
[----:B------:R-:W-:Y:S05]  /*1b7d0*/  BRA.DIV UR4, `(.L_x_15383) ;  /* 0x0000008a04747947 */ /* 0x000fea000b800000 */
[----:B------:R-:W-:-:S13]  /*1b7e0*/  ELECT P6, URZ, PT ;  /* 0x00000000003f782f */ /* 0x000fda00038c0000 */
.L_x_15382:
        /* <DEDUP_REMOVED lines=9> */
.L_x_15592:
[----:B------:R-:W-:Y:S05]  /*1b880*/  BSYNC B1 ;  /* 0x0000000000017941 */ /* 0x000fea0003800000 */
.L_x_15384:
        /* <DEDUP_REMOVED lines=10> */
.L_x_15593:
[----:B------:R-:W-:Y:S05]  /*1b930*/  BSYNC B2 ;  /* 0x0000000000027941 */ /* 0x000fea0003800000 */
.L_x_15388:
        /* <DEDUP_REMOVED lines=9> */
.L_x_15391:
[----:B------:R-:W-:Y:S05]  /*1b9d0*/  BSYNC B2 ;  /* 0x0000000000027941 */ /* 0x000fea0003800000 */
.L_x_15390:
[----:B------:R-:W-:Y:S01]  /*1b9e0*/  MOV R14, RZ ;  /* 0x000000ff000e7202 */ /* 0x000fe20000000f00 */
[----:B------:R-:W-:Y:S01]  /*1b9f0*/  IMAD R10, R6, 0x60, R0 ;  /* 0x00000060060a7824 */ /* 0x000fe200078e0200 */
[----:B------:R-:W-:Y:S01]  /*1ba00*/  UIADD3 UR4, UP0, UR42, 0x570, URZ ;  /* 0x000005702a047890 */ /* 0x000fe2000ff1e03f */
[----:B-1----:R-:W-:Y:S01]  /*1ba10*/  IMAD R11, R24, 0x3000, R22 ;  /* 0x00003000180b7824 */ /* 0x002fe200078e0216 */
[----:B------:R-:W-:Y:S01]  /*1ba20*/  R2UR UR10, R14 ;  /* 0x000000000e0a72ca */ /* 0x000fe200000e0000 */
[----:B------:R-:W-:Y:S01]  /*1ba30*/  VIADD R10, R10, 0xffffffa0 ;  /* 0xffffffa00a0a7836 */ /* 0x000fe20000000000 */
[----:B------:R-:W-:Y:S01]  /*1ba40*/  PLOP3.LUT P0, PT, PT, PT, PT, 0x80, 0x0 ;  /* 0x000000000000781c */ /* 0x000fe20003f0f070 */
[----:B------:R-:W-:Y:S01]  /*1ba50*/  VIADD R11, R11, 0x1c400 ;  /* 0x0001c4000b0b7836 */ /* 0x000fe20000000000 */
[----:B------:R-:W-:Y:S01]  /*1ba60*/  UIADD3.X UR5, URZ, UR43, URZ, UP0, !UPT ;  /* 0x0000002b3f057290 */ /* 0x000fe200087fe43f */
[----:B------:R-:W-:Y:S01]  /*1ba70*/  VIADD R12, R8, 0x32490 ;  /* 0x00032490080c7836 */ /* 0x000fe20000000000 */
[----:B------:R-:W-:Y:S01]  /*1ba80*/  UMOV UR6, 0x0 ;  /* 0x0000000000067882 */ /* 0x000fe20000000000 */
[----:B------:R-:W-:-:S09]  /*1ba90*/  UMOV UR7, 0x12f00000 ;  /* 0x12f0000000077882 */ /* 0x000fd20000000000 */
.L_x_15392:
        /* <DEDUP_REMOVED lines=13> */
.L_x_15594:
[----:B------:R-:W-:Y:S05]  /*1bb70*/  BSYNC B2 ;  /* 0x0000000000027941 */ /* 0x000fea0003800000 */
.L_x_15393:
        /* <DEDUP_REMOVED lines=11> */
.L_x_15396:
[----:B------:R-:W-:Y:S05]  /*1bc30*/  BSYNC B2 ;  /* 0x0000000000027941 */ /* 0x000fea0003800000 */
.L_x_15395:
[----:B------:R-:W-:Y:S01]  /*1bc40*/  R2UR UR10, R14 ;  /* 0x000000000e0a72ca */ /* 0x000fe200000e0000 */
[----:B01----:R-:W-:Y:S01]  /*1bc50*/  IMAD R9, R24, 0xc000, R22 ;  /* 0x0000c00018097824 */ /* 0x003fe200078e0216 */
[----:B------:R-:W-:Y:S01]  /*1bc60*/  R2UR UR6, R12 ;  /* 0x000000000c0672ca */ /* 0x000fe200000e0000 */
[----:B------:R-:W-:Y:S01]  /*1bc70*/  UIADD3 UR4, UP0, UR42, 0x670, URZ ;  /* 0x000006702a047890 */ /* 0x000fe2000ff1e03f */
[----:B------:R-:W-:Y:S01]  /*1bc80*/  R2UR UR7, R13 ;  /* 0x000000000d0772ca */ /* 0x000fe200000e0000 */
[----:B------:R-:W-:Y:S01]  /*1bc90*/  VIADD R8, R8, 0x324b0 ;  /* 0x000324b008087836 */ /* 0x000fe20000000000 */
[----:B------:R-:W-:Y:S01]  /*1bca0*/  PLOP3.LUT P0, PT, PT, PT, PT, 0x80, 0x0 ;  /* 0x000000000000781c */ /* 0x000fe20003f0f070 */
[----:B------:R-:W-:Y:S01]  /*1bcb0*/  UIADD3.X UR5, URZ, UR43, URZ, UP0, !UPT ;  /* 0x0000002b3f057290 */ /* 0x000fe200087fe43f */
[----:B------:R-:W-:-:S11]  /*1bcc0*/  IADD3 R11, R9, 0x400, RZ ;  /* 0x00000400090b7810 */ /* 0x000fd60007ffe0ff */
.L_x_15397:
        /* <DEDUP_REMOVED lines=15> */
.L_x_15398:
        /* <DEDUP_REMOVED lines=15> */
.L_x_15399:
        /* <DEDUP_REMOVED lines=15> */
.L_x_15400:
        /* <DEDUP_REMOVED lines=10> */
.L_x_15387:
[----:B------:R-:W-:Y:S05]  /*1c040*/  BSYNC B1 ;  /* 0x0000000000017941 */ /* 0x000fea0003800000 */
.L_x_15386:
        /* <DEDUP_REMOVED lines=9> */
.L_x_15416:
        /* <DEDUP_REMOVED lines=11> */
.L_x_15595:
[----:B------:R-:W-:Y:S05]  /*1c190*/  BSYNC B2 ;  /* 0x0000000000027941 */ /* 0x000fea0003800000 */
.L_x_15403:
        /* <DEDUP_REMOVED lines=9> */
.L_x_15406:
[----:B------:R-:W-:Y:S05]  /*1c230*/  BSYNC B2 ;  /* 0x0000000000027941 */ /* 0x000fea0003800000 */
.L_x_15405:
[----:B------:R-:W-:Y:S01]  /*1c240*/  MOV R14, RZ ;  /* 0x000000ff000e7202 */ /* 0x000fe20000000f00 */
[----:B-1----:R-:W-:Y:S01]  /*1c250*/  IMAD R11, R24, 0x3000, R22 ;  /* 0x00003000180b7824 */ /* 0x002fe200078e0216 */
        /* <DEDUP_REMOVED lines=9> */
.L_x_15407:
        /* <DEDUP_REMOVED lines=13> */
.L_x_15596:
[----:B------:R-:W-:Y:S05]  /*1c3c0*/  BSYNC B2 ;  /* 0x0000000000027941 */ /* 0x000fea0003800000 */
.L_x_15408:
        /* <DEDUP_REMOVED lines=11> */
.L_x_15411:
[----:B------:R-:W-:Y:S05]  /*1c480*/  BSYNC B2 ;  /* 0x0000000000027941 */ /* 0x000fea0003800000 */
.L_x_15410:
        /* <DEDUP_REMOVED lines=9> */
.L_x_15412:
        /* <DEDUP_REMOVED lines=15> */
.L_x_15413:
        /* <DEDUP_REMOVED lines=15> */
.L_x_15414:
        /* <DEDUP_REMOVED lines=15> */
.L_x_15415:
        /* <DEDUP_REMOVED lines=10> */
.L_x_15402:
[----:B------:R-:W-:Y:S05]  /*1c890*/  BSYNC B1 ;  /* 0x0000000000017941 */ /* 0x000fea0003800000 */
.L_x_15401:
        /* <DEDUP_REMOVED lines=8> */
.L_x_15380:
[----:B------:R-:W-:Y:S05]  /*1c920*/  BSYNC B0 ;  /* 0x0000000000007941 */ /* 0x000fea0003800000 */
.L_x_15379:
        /* <DEDUP_REMOVED lines=8> */
[----:B------:R-:W2:Y:S08]  /*1c9b0*/  @P1 LDC R3, c[0x0][0x44c] ;  /* 0x00011300ff031b82 */ /* 0x000eb00000000800 */
[----:B------:R-:W4:Y:S01]  /*1c9c0*/  @P1 LDC R0, c[0x0][0x450] ;  /* 0x00011400ff001b82 */ /* 0x000f220000000800 */
[----:B--2---:R-:W-:-:S05]  /*1c9d0*/  @P1 IMAD.HI.U32 R3, R2, R3, RZ ;  /* 0x0000000302031227 */ /* 0x004fca00078e00ff */
[----:B----4-:R-:W-:Y:S01]  /*1c9e0*/  @P1 SHF.R.U32.HI R2, RZ, R0, R3 ;  /* 0x00000000ff021219 */ /* 0x010fe20000011603 */
[----:B------:R-:W-:-:S04]  /*1c9f0*/  IMAD.MOV.U32 R0, RZ, RZ, RZ ;  /* 0x000000ffff007224 */ /* 0x000fc800078e00ff */
[----:B------:R-:W-:-:S04]  /*1ca00*/  IMAD.IADD R2, R7, 0x1, R2 ;  /* 0x0000000107027824 */ /* 0x000fc800078e0202 */
[----:B------:R-:W-:-:S05]  /*1ca10*/  IMAD.HI R2, R2, 0x2aaaaaab, RZ ;  /* 0x2aaaaaab02027827 */ /* 0x000fca00078e02ff */
[----:B------:R-:W-:-:S04]  /*1ca20*/  SHF.R.U32.HI R3, RZ, 0x1f, R2 ;  /* 0x0000001fff037819 */ /* 0x000fc80000011602 */
[----:B------:R-:W-:-:S04]  /*1ca30*/  LEA.HI.SX32 R2, R2, R3, 0x1c ;  /* 0x0000000302027211 */ /* 0x000fc800078fe2ff */
[----:B------:R-:W-:-:S04]  /*1ca40*/  VIMNMX R5, R5, R2, PT ;  /* 0x0000000205057248 */ /* 0x000fc80003fe0100 */
[----:B------:R-:W-:-:S13]  /*1ca50*/  ISETP.GE.AND P1, PT, R5, 0x1, PT ;  /* 0x000000010500780c */ /* 0x000fda0003f26270 */
[----:B---3--:R-:W-:Y:S05]  /*1ca60*/  @!P1 BRA `(.L_x_15418) ;  /* 0x0000000000689947 */ /* 0x008fea0003800000 */
[-C--:B------:R-:W-:Y:S02]  /*1ca70*/  IABS R0, R4.reuse ;  /* 0x0000000400007213 */ /* 0x080fe40000000000 */
[----:B------:R-:W-:Y:S02]  /*1ca80*/  IABS R7, R4 ;  /* 0x0000000400077213 */ /* 0x000fe40000000000 */
[----:B0-----:R-:W0:Y:S03]  /*1ca90*/  I2F.RP R8, R0 ;  /* 0x0000000000087306 */ /* 0x001e260000209400 */
[----:B------:R-:W-:-:S05]  /*1caa0*/  IMAD.MOV R7, RZ, RZ, -R7 ;  /* 0x000000ffff077224 */ /* 0x000fca00078e0a07 */
[----:B0-----:R-:W0:Y:S02]  /*1cab0*/  MUFU.RCP R8, R8 ;  /* 0x0000000800087308 */ /* 0x001e240000001000 */
[----:B0-----:R-:W-:-:S06]  /*1cac0*/  VIADD R9, R8, 0xffffffe ;  /* 0x0ffffffe08097836 */ /* 0x001fcc0000000000 */
[----:B------:R-:W0:Y:S02]  /*1cad0*/  F2I.FTZ.U32.TRUNC.NTZ R3, R9 ;  /* 0x0000000900037305 */ /* 0x000e24000021f000 */
[----:B0-----:R-:W-:-:S05]  /*1cae0*/  IADD3 R2, RZ, -R3, RZ ;  /* 0x80000003ff027210 */ /* 0x001fca0007ffe0ff */
        /* <DEDUP_REMOVED lines=18> */
.L_x_15418:
[----:B------:R-:W-:Y:S05]  /*1cc10*/  BSYNC B0 ;  /* 0x0000000000007941 */ /* 0x000fea0003800000 */
.L_x_15417:
        /* <DEDUP_REMOVED lines=23> */
.L_x_15420:
        /* <DEDUP_REMOVED lines=10> */
[----:B------:R-:W2:Y:S01]  /*1ce30*/  LDC.64 R2, c[0x4][R2] ;  /* 0x0100000002027b82 */ /* 0x000ea20000000a00 */
[----:B------:R-:W-:Y:S02]  /*1ce40*/  IMAD.U32 R5, RZ, RZ, UR7 ;  /* 0x00000007ff057e24 */ /* 0x000fe4000f8e00ff */
[----:B------:R-:W-:Y:S02]  /*1ce50*/  IMAD.U32 R6, RZ, RZ, UR8 ;  /* 0x00000008ff067e24 */ /* 0x000fe4000f8e00ff */
[----:B------:R-:W-:-:S02]  /*1ce60*/  IMAD.U32 R7, RZ, RZ, UR9 ;  /* 0x00000009ff077e24 */ /* 0x000fc4000f8e00ff */
[----:B------:R-:W-:Y:S02]  /*1ce70*/  IMAD.U32 R10, RZ, RZ, UR4 ;  /* 0x00000004ff0a7e24 */ /* 0x000fe4000f8e00ff */
[----:B-1----:R-:W-:Y:S02]  /*1ce80*/  IMAD.U32 R11, RZ, RZ, UR5 ;  /* 0x00000005ff0b7e24 */ /* 0x002fe4000f8e00ff */
[----:B0-----:R-:W-:Y:S02]  /*1ce90*/  IMAD.MOV.U32 R8, RZ, RZ, 0x70 ;  /* 0x00000070ff087424 */ /* 0x001fe400078e00ff */
[----:B------:R-:W-:-:S07]  /*1cea0*/  IMAD.MOV.U32 R13, RZ, RZ, RZ ;  /* 0x000000ffff0d7224 */ /* 0x000fce00078e00ff */
[----:B------:R-:W-:-:S07]  /*1ceb0*/  LEPC R20, `(.L_x_15423) ;  /* 0x000000001014794e */ /* 0x000fce0000000000 */
[----:B--2---:R-:W-:Y:S05]  /*1cec0*/  CALL.ABS.NOINC R2 ;  /* 0x0000000002007343 */ /* 0x004fea0003c00000 */
.L_x_15423:
[----:B------:R-:W-:Y:S05]  /*1ced0*/  BSYNC B6 ;  /* 0x0000000000067941 */ /* 0x000fea0003800000 */
.L_x_15422:
        /* <DEDUP_REMOVED lines=10> */
[----:B-1----:R-:W-:Y:S01]  /*1cf80*/  MOV R11, UR5 ;  /* 0x00000005000b7c02 */ /* 0x002fe20008000f00 */
[----:B------:R-:W-:Y:S02]  /*1cf90*/  IMAD.U32 R5, RZ, RZ, UR7 ;  /* 0x00000007ff057e24 */ /* 0x000fe4000f8e00ff */
[----:B------:R-:W-:Y:S02]  /*1cfa0*/  IMAD.U32 R6, RZ, RZ, UR8 ;  /* 0x00000008ff067e24 */ /* 0x000fe4000f8e00ff */
[----:B------:R-:W-:-:S02]  /*1cfb0*/  IMAD.U32 R7, RZ, RZ, UR9 ;  /* 0x00000009ff077e24 */ /* 0x000fc4000f8e00ff */
[----:B------:R-:W-:Y:S02]  /*1cfc0*/  IMAD.U32 R10, RZ, RZ, UR4 ;  /* 0x00000004ff0a7e24 */ /* 0x000fe4000f8e00ff */
[----:B0-----:R-:W-:Y:S02]  /*1cfd0*/  IMAD.MOV.U32 R8, RZ, RZ, 0x70 ;  /* 0x00000070ff087424 */ /* 0x001fe400078e00ff */
[----:B------:R-:W-:Y:S02]  /*1cfe0*/  IMAD.MOV.U32 R12, RZ, RZ, 0x1 ;  /* 0x00000001ff0c7424 */ /* 0x000fe400078e00ff */
[----:B--2---:R-:W-:-:S07]  /*1cff0*/  IMAD.MOV.U32 R13, RZ, RZ, RZ ;  /* 0x000000ffff0d7224 */ /* 0x004fce00078e00ff */
[----:B------:R-:W-:-:S07]  /*1d000*/  LEPC R20, `(.L_x_15426) ;  /* 0x000000001014794e */ /* 0x000fce0000000000 */
[----:B---3--:R-:W-:Y:S05]  /*1d010*/  CALL.ABS.NOINC R2 ;  /* 0x0000000002007343 */ /* 0x008fea0003c00000 */
.L_x_15426:
        /* <DEDUP_REMOVED lines=15> */
.L_x_15425:
[----:B------:R-:W-:Y:S05]  /*1d110*/  BSYNC B6 ;  /* 0x0000000000067941 */ /* 0x000fea0003800000 */
.L_x_15424:
[----:B------:R-:W2:Y:S01]  /*1d120*/  LDL R2, [R1+0x38] ;  /* 0x0000380001027983 */ /* 0x000ea20000100800 */
[----:B------:R-:W-:Y:S01]  /*1d130*/  ULDC.64 UR4, c[0x0][0xaf0] ;  /* 0x0002bc0000047ab9 */ /* 0x000fe20000000a00 */
[----:B------:R-:W3:Y:S02]  /*1d140*/  LDC R9, c[0x0][0x430] ;  /* 0x00010c00ff097b82 */ /* 0x000ee40000000800 */
[----:B------:R-:W4:Y:S01]  /*1d150*/  LDL R20, [R1+0xc] ;  /* 0x00000c0001147983 */ /* 0x000f220000100800 */
[----:B------:R-:W-:Y:S01]  /*1d160*/  ISETP.NE.U32.AND P0, PT, RZ, UR4, PT ;  /* 0x00000004ff007c0c */ /* 0x000fe2000bf05070 */
[----:B------:R-:W5:Y:S03]  /*1d170*/  S2R R21, SR_TID.X ;  /* 0x0000000000157919 */ /* 0x000f660000002100 */
[----:B------:R-:W-:-:S13]  /*1d180*/  ISETP.NE.AND.EX P0, PT, RZ, UR5, PT, P0 ;  /* 0x00000005ff007c0c */ /* 0x000fda000bf05300 */
[----:B------:R-:W-:Y:S01]  /*1d190*/  @P0 IADD3 R30, P1, R30, UR4, RZ ;  /* 0x000000041e1e0c10 */ /* 0x000fe2000ff3e0ff */
[----:B------:R-:W-:Y:S01]  /*1d1a0*/  IMAD.MOV.U32 R10, RZ, RZ, RZ ;  /* 0x000000ffff0a7224 */ /* 0x000fe200078e00ff */
[----:B-1----:R-:W1:Y:S01]  /*1d1b0*/  S2R R11, SR_TID.X ;  /* 0x00000000000b7919 */ /* 0x002e620000002100 */
[----:B------:R-:W-:Y:S01]  /*1d1c0*/  ULDC UR4, c[0x0][0x2f4] ;  /* 0x0000bd0000047ab9 */ /* 0x000fe20000000800 */
[----:B------:R-:W-:Y:S01]  /*1d1d0*/  @P0 IADD3.X R31, R31, UR5, RZ, P1, !PT ;  /* 0x000000051f1f0c10 */ /* 0x000fe20008ffe4ff */
[----:B------:R-:W-:-:S04]  /*1d1e0*/  ULDC UR5, c[0x0][0x320] ;  /* 0x0000c80000057ab9 */ /* 0x000fc80000000800 */
[----:B------:R-:W4:Y:S01]  /*1d1f0*/  @P0 LDG.E R29, desc[UR40][R30.64] ;  /* 0x000000281e1d0981 */ /* 0x000f22000c1e1900 */
[----:B-----5:R-:W-:-:S04]  /*1d200*/  LOP3.LUT R21, R21, 0x7f, RZ, 0xc0, !PT ;  /* 0x0000007f15157812 */ /* 0x020fc800078ec0ff */
[----:B------:R-:W-:Y:S02]  /*1d210*/  SHF.R.U32.HI R35, RZ, 0x3, R21 ;  /* 0x00000003ff237819 */ /* 0x000fe40000011615 */
[----:B------:R-:W5:Y:S01]  /*1d220*/  S2R R21, SR_TID.X ;  /* 0x0000000000157919 */ /* 0x000f620000002100 */
[----:B---3--:R-:W-:-:S13]  /*1d230*/  ISETP.NE.AND P1, PT, R9, 0x1, PT ;  /* 0x000000010900780c */ /* 0x008fda0003f25270 */
[----:B------:R-:W3:Y:S08]  /*1d240*/  @P1 LDC R5, c[0x0][0x434] ;  /* 0x00010d00ff051b82 */ /* 0x000ef00000000800 */
[----:B------:R-:W0:Y:S01]  /*1d250*/  @P1 LDC R4, c[0x0][0x438] ;  /* 0x00010e00ff041b82 */ /* 0x000e220000000800 */
[----:B-----5:R-:W-:-:S05]  /*1d260*/  IMAD.SHL.U32 R21, R21, 0x10, RZ ;  /* 0x0000001015157824 */ /* 0x020fca00078e00ff */
[----:B------:R-:W-:Y:S01]  /*1d270*/  LOP3.LUT R21, R35, 0x70, R21, 0xf8, !PT ;  /* 0x0000007023157812 */ /* 0x000fe200078ef815 */
[----:B--2---:R-:W-:-:S04]  /*1d280*/  VIADD R0, R2, 0xffffffff ;  /* 0xffffffff02007836 */ /* 0x004fc80000000000 */
[----:B------:R-:W-:-:S05]  /*1d290*/  IMAD R6, R0, 0x60, R21 ;  /* 0x0000006000067824 */ /* 0x000fca00078e0215 */
[----:B----4-:R-:W-:-:S04]  /*1d2a0*/  ISETP.GE.AND P0, PT, R6, R20, PT ;  /* 0x000000140600720c */ /* 0x010fc80003f06270 */
[----:B------:R-:W-:Y:S01]  /*1d2b0*/  ISETP.GT.U32.OR P0, PT, R21, 0x5f, P0 ;  /* 0x0000005f1500780c */ /* 0x000fe20000704470 */
[----:B------:R-:W-:-:S12]  /*1d2c0*/  IMAD.IADD R6, R6, 0x1, R34 ;  /* 0x0000000106067824 */ /* 0x000fd800078e0222 */
[----:B------:R-:W2:Y:S01]  /*1d2d0*/  @!P0 LDC.64 R2, c[0x0][0x428] ;  /* 0x00010a00ff028b82 */ /* 0x000ea20000000a00 */
[----:B---3--:R-:W-:Y:S01]  /*1d2e0*/  @P1 IMAD.HI.U32 R5, R6, R5, RZ ;  /* 0x0000000506051227 */ /* 0x008fe200078e00ff */
[----:B------:R-:W-:Y:S02]  /*1d2f0*/  MOV R7, R6 ;  /* 0x0000000600077202 */ /* 0x000fe40000000f00 */
[----:B------:R-:W-:Y:S02]  /*1d300*/  SHF.R.S32.HI R35, RZ, 0x1f, R29 ;  /* 0x0000001fff237819 */ /* 0x000fe4000001141d */
[----:B0-----:R-:W-:-:S04]  /*1d310*/  @P1 SHF.R.U32.HI R7, RZ, R4, R5 ;  /* 0x00000004ff071219 */ /* 0x001fc80000011605 */
[--C-:B------:R-:W-:Y:S01]  /*1d320*/  @!P0 SHF.R.S32.HI R5, RZ, 0x1f, R7.reuse ;  /* 0x0000001fff058819 */ /* 0x100fe20000011407 */
[----:B------:R-:W-:Y:S02]  /*1d330*/  @!P0 IMAD.MOV.U32 R4, RZ, RZ, R7 ;  /* 0x000000ffff048224 */ /* 0x000fe400078e0007 */
[-C--:B--2---:R-:W-:Y:S02]  /*1d340*/  @!P0 IMAD R8, R35, R2.reuse, RZ ;  /* 0x0000000223088224 */ /* 0x084fe400078e02ff */
[----:B------:R-:W-:-:S04]  /*1d350*/  @!P0 IMAD.WIDE.U32 R4, R29, R2, R4 ;  /* 0x000000021d048225 */ /* 0x000fc800078e0004 */
[----:B------:R-:W-:Y:S02]  /*1d360*/  @!P0 IMAD R8, R29, R3, R8 ;  /* 0x000000031d088224 */ /* 0x000fe400078e0208 */
[----:B------:R-:W0:Y:S02]  /*1d370*/  @!P0 LDC.64 R2, c[0x0][0x418] ;  /* 0x00010600ff028b82 */ /* 0x000e240000000a00 */
[----:B------:R-:W-:Y:S01]  /*1d380*/  @!P0 IMAD.IADD R8, R5, 0x1, R8 ;  /* 0x0000000105088824 */ /* 0x000fe200078e0208 */
[----:B0-----:R-:W-:-:S04]  /*1d390*/  @!P0 LEA R2, P1, R4, R2, 0x2 ;  /* 0x0000000204028211 */ /* 0x001fc800078210ff */
[----:B------:R-:W-:-:S05]  /*1d3a0*/  @!P0 LEA.HI.X R3, R4, R3, R8, 0x2, P1 ;  /* 0x0000000304038211 */ /* 0x000fca00008f1408 */
[----:B------:R0:W2:Y:S01]  /*1d3b0*/  @!P0 LDG.E R10, desc[UR40][R2.64] ;  /* 0x00000028020a8981 */ /* 0x0000a2000c1e1900 */
[----:B------:R-:W-:-:S04]  /*1d3c0*/  IMAD.MOV R4, RZ, RZ, -R7 ;  /* 0x000000ffff047224 */ /* 0x000fc800078e0a07 */
[----:B0-----:R-:W-:-:S05]  /*1d3d0*/  IMAD R3, R9, R4, R6 ;  /* 0x0000000409037224 */ /* 0x001fca00078e0206 */
[----:B------:R-:W-:Y:S01]  /*1d3e0*/  STL [R1+0x4], R3 ;  /* 0x0000040301007387 */ /* 0x000fe20000100800 */
[----:B------:R-:W-:Y:S02]  /*1d3f0*/  IMAD.U32 R2, RZ, RZ, UR38 ;  /* 0x00000026ff027e24 */ /* 0x000fe4000f8e00ff */
[----:B-1----:R-:W-:-:S03]  /*1d400*/  IMAD.SHL.U32 R11, R11, 0x8, RZ ;  /* 0x000000080b0b7824 */ /* 0x002fc600078e00ff */
[----:B------:R-:W-:Y:S02]  /*1d410*/  ISETP.NE.AND P2, PT, R2, 0x3, PT ;  /* 0x000000030200780c */ /* 0x000fe40003f45270 */
[----:B------:R-:W-:Y:S02]  /*1d420*/  LOP3.LUT R11, R11, 0x38, RZ, 0xc0, !PT ;  /* 0x000000380b0b7812 */ /* 0x000fe400078ec0ff */
[----:B------:R-:W-:Y:S02]  /*1d430*/  LOP3.LUT R23, R23, 0xfffff7ff, RZ, 0xc0, !PT ;  /* 0xfffff7ff17177812 */ /* 0x000fe400078ec0ff */
[----:B------:R-:W-:-:S04]  /*1d440*/  LOP3.LUT R11, R11, 0x40, RZ, 0xfc, !PT ;  /* 0x000000400b0b7812 */ /* 0x000fc800078efcff */
[----:B------:R-:W-:-:S03]  /*1d450*/  ISETP.GE.AND P4, PT, R11, UR5, PT ;  /* 0x000000050b007c0c */ /* 0x000fc6000bf86270 */
[----:B------:R-:W-:-:S04]  /*1d460*/  @P2 LOP3.LUT R23, R23, 0x800, RZ, 0xfc, !PT ;  /* 0x0000080017172812 */ /* 0x000fc800078efcff */
[----:B------:R-:W-:Y:S01]  /*1d470*/  LOP3.LUT R23, R23, 0xfffffffd, RZ, 0xc0, !PT ;  /* 0xfffffffd17177812 */ /* 0x000fe200078ec0ff */
[----:B------:R-:W-:Y:S01]  /*1d480*/  UMOV UR6, 0xffffffff ;  /* 0xffffffff00067882 */ /* 0x000fe20000000000 */
[----:B--2---:R0:W-:Y:S02]  /*1d490*/  STL [R1], R10 ;  /* 0x0000000a01007387 */ /* 0x0041e40000100800 */
[----:B0-----:R-:W0:Y:S02]  /*1d4a0*/  S2R R10, SR_TID.X ;  /* 0x00000000000a7919 */ /* 0x001e240000002100 */
[----:B0-----:R-:W-:-:S05]  /*1d4b0*/  IMAD.SHL.U32 R10, R10, 0x8, RZ ;  /* 0x000000080a0a7824 */ /* 0x001fca00078e00ff */
[----:B------:R-:W-:-:S04]  /*1d4c0*/  LOP3.LUT R10, R10, 0x38, RZ, 0xc0, !PT ;  /* 0x000000380a0a7812 */ /* 0x000fc800078ec0ff */
[C---:B------:R-:W-:Y:S02]  /*1d4d0*/  ISETP.GE.AND P1, PT, R10.reuse, UR4, PT ;  /* 0x000000040a007c0c */ /* 0x040fe4000bf26270 */
[----:B------:R-:W-:-:S04]  /*1d4e0*/  LOP3.LUT R11, R10, 0x80, RZ, 0xfc, !PT ;  /* 0x000000800a0b7812 */ /* 0x000fc800078efcff */
[----:B------:R-:W-:-:S07]  /*1d4f0*/  ISETP.GE.AND P3, PT, R11, UR5, PT ;  /* 0x000000050b007c0c */ /* 0x000fce000bf66270 */
[----:B------:R-:W-:-:S04]  /*1d500*/  @P1 LOP3.LUT R23, R23, 0x2, RZ, 0xfc, !PT ;  /* 0x0000000217171812 */ /* 0x000fc800078efcff */
[----:B------:R-:W-:-:S04]  /*1d510*/  LOP3.LUT R23, R23, 0xffffffef, RZ, 0xc0, !PT ;  /* 0xffffffef17177812 */ /* 0x000fc800078ec0ff */
[----:B------:R-:W-:Y:S02]  /*1d520*/  @P4 LOP3.LUT R23, R23, 0x10, RZ, 0xfc, !PT ;  /* 0x0000001017174812 */ /* 0x000fe400078efcff */
[C---:B------:R-:W-:Y:S02]  /*1d530*/  ISETP.GE.AND P0, PT, R10.reuse, UR5, PT ;  /* 0x000000050a007c0c */ /* 0x040fe4000bf06270 */
[----:B------:R-:W-:Y:S02]  /*1d540*/  LOP3.LUT R23, R23, 0xfffffffe, RZ, 0xc0, !PT ;  /* 0xfffffffe17177812 */ /* 0x000fe400078ec0ff */
[----:B------:R-:W-:Y:S02]  /*1d550*/  LOP3.LUT R10, R10, 0xc0, RZ, 0xfc, !PT ;  /* 0x000000c00a0a7812 */ /* 0x000fe400078efcff */
[----:B------:R-:W-:Y:S02]  /*1d560*/  LOP3.LUT R23, R23, 0xfffffff7, RZ, 0xc0, !PT ;  /* 0xfffffff717177812 */ /* 0x000fe400078ec0ff */
[----:B------:R-:W-:-:S02]  /*1d570*/  ISETP.GE.AND P1, PT, R10, UR5, PT ;  /* 0x000000050a007c0c */ /* 0x000fc4000bf26270 */
[----:B------:R-:W-:-:S04]  /*1d580*/  @P3 LOP3.LUT R23, R23, 0x8, RZ, 0xfc, !PT ;  /* 0x0000000817173812 */ /* 0x000fc800078efcff */
[----:B------:R-:W-:-:S04]  /*1d590*/  @P0 LOP3.LUT R23, R23, 0x1, RZ, 0xfc, !PT ;  /* 0x0000000117170812 */ /* 0x000fc800078efcff */
[----:B------:R-:W-:-:S04]  /*1d5a0*/  LOP3.LUT R23, R23, 0xfffffffb, RZ, 0xc0, !PT ;  /* 0xfffffffb17177812 */ /* 0x000fc800078ec0ff */
[----:B------:R-:W-:Y:S01]  /*1d5b0*/  @P1 LOP3.LUT R23, R23, 0x4, RZ, 0xfc, !PT ;  /* 0x0000000417171812 */ /* 0x000fe200078efcff */
[----:B------:R-:W-:Y:S06]  /*1d5c0*/  BRA.DIV UR6, `(.L_x_15427) ;  /* 0x0000006e067c7947 */ /* 0x000fec000b800000 */
.L_x_15599:
[----:B------:R-:W-:Y:S02]  /*1d5d0*/  SEL R2, RZ, 0x1, P0 ;  /* 0x00000001ff027807 */ /* 0x000fe40000000000 */
[----:B------:R-:W-:Y:S02]  /*1d5e0*/  ISETP.GT.U32.AND P0, PT, R21, 0x5f, PT ;  /* 0x0000005f1500780c */ /* 0x000fe40003f04070 */
[----:B------:R-:W-:Y:S01]  /*1d5f0*/  LOP3.LUT R23, R23, 0xffffffdf, RZ, 0xc0, !PT ;  /* 0xffffffdf17177812 */ /* 0x000fe200078ec0ff */
[----:B------:R0:W-:Y:S10]  /*1d600*/  STL [R1+0x54], R2 ;  /* 0x0000540201007387 */ /* 0x0001f40000100800 */
[----:B------:R-:W-:Y:S01]  /*1d610*/  @P0 LOP3.LUT R23, R23, 0x20, RZ, 0xfc, !PT ;  /* 0x0000002017170812 */ /* 0x000fe200078efcff */
[----:B0-----:R-:W-:Y:S06]  /*1d620*/  @!P2 BRA `(.L_x_15428) ;  /* 0x000000000004a947 */ /* 0x001fec0003800000 */
[----:B------:R-:W-:Y:S01]  /*1d630*/  BPT.TRAP 0x1 ;  /* 0x000000040000795c */ /* 0x000fe20000300000 */
.L_x_15428:
[----:B------:R-:W-:Y:S01]  /*1d640*/  IMAD R31, R0, -0x60, R20 ;  /* 0xffffffa0001f7824 */ /* 0x000fe200078e0214 */
[----:B------:R-:W-:Y:S01]  /*1d650*/  LEA R30, R25, R22, 0x3 ;  /* 0x00000016191e7211 */ /* 0x000fe200078e18ff */
[----:B------:R-:W-:Y:S01]  /*1d660*/  BSSY B0, `(.L_x_15429) ;  /* 0x0000004000007945 */ /* 0x000fe20003800000 */
[----:B------:R-:W-:-:S04]  /*1d670*/  SHF.L.U32 R0, R27, 0x1f, RZ ;  /* 0x0000001f1b007819 */ /* 0x000fc800000006ff */
[----:B------:R-:W0:Y:S02]  /*1d680*/  SYNCS.PHASECHK.TRANS64.TRYWAIT P0, [R30+URZ+0x32440], R0 ;  /* 0x032440001e0075a7 */ /* 0x000e24000800017f */
[----:B0-----:R-:W-:Y:S05]  /*1d690*/  @!P0 BRA `(.L_x_15430) ;  /* 0x0000006c007c8947 */ /* 0x001fea0003800000 */
.L_x_15600:
[----:B------:R-:W-:Y:S05]  /*1d6a0*/  BSYNC B0 ;  /* 0x0000000000007941 */ /* 0x000fea0003800000 */
.L_x_15429:
[----:B------:R-:W0:Y:S01]  /*1d6b0*/  LDL R2, [R1+0x4] ;  /* 0x0000040001027983 */ /* 0x000e220000100800 */
[----:B------:R-:W-:Y:S01]  /*1d6c0*/  ULDC.64 UR4, c[0x0][0x300] ;  /* 0x0000c00000047ab9 */ /* 0x000fe20000000a00 */
[----:B------:R-:W-:Y:S02]  /*1d6d0*/  ULDC.64 UR6, c[0x0][0x2e8] ;  /* 0x0000ba0000067ab9 */ /* 0x000fe40000000a00 */
[----:B------:R-:W2:Y:S01]  /*1d6e0*/  LDL R4, [R1] ;  /* 0x0000000001047983 */ /* 0x000ea20000100800 */
        /* <DEDUP_REMOVED lines=17> */
[----:B------:R-:W0:Y:S02]  /*1d800*/  S2R R4, SR_TID.X ;  /* 0x0000000000047919 */ /* 0x000e240000002100 */
[----:B------:R-:W-:Y:S02]  /*1d810*/  IMAD.IADD R3, R3, 0x1, R0 ;  /* 0x0000000103037824 */ /* 0x000fe400078e0200 */
[----:B------:R-:W-:Y:S01]  /*1d820*/  IMAD.WIDE.U32 R2, R18, UR4, R2 ;  /* 0x0000000412027c25 */ /* 0x000fe2000f8e0002 */
[----:B------:R-:W-:Y:S02]  /*1d830*/  UMOV UR4, 0xffffffff ;  /* 0xffffffff00047882 */ /* 0x000fe40000000000 */
[----:B------:R-:W-:Y:S02]  /*1d840*/  LEA R0, P0, R2, UR6, 0x1 ;  /* 0x0000000602007c11 */ /* 0x000fe4000f8008ff */
[----:B0-----:R-:W-:-:S04]  /*1d850*/  LOP3.LUT R4, R4, 0x7f, RZ, 0xc0, !PT ;  /* 0x0000007f04047812 */ /* 0x001fc800078ec0ff */
[----:B-1----:R-:W-:Y:S01]  /*1d860*/  SHF.R.U32.HI R5, RZ, 0x3, R4 ;  /* 0x00000003ff057819 */ /* 0x002fe20000011604 */
        /* <DEDUP_REMOVED lines=58> */
.L_x_15614:
        /* <DEDUP_REMOVED lines=10> */
.L_x_15432:
        /* <DEDUP_REMOVED lines=11> */
.L_x_15433:
        /* <DEDUP_REMOVED lines=8> */
[----:B0-----:R-:W-:-:S05]  /*1dde0*/  SEL R3, R36, RZ, !P0 ;  /* 0x000000ff24037207 */ /* 0x001fca0004000000 */
        /* <DEDUP_REMOVED lines=24> */
.L_x_15435:
[----:B------:R-:W-:Y:S05]  /*1df70*/  BSYNC B6 ;  /* 0x0000000000067941 */ /* 0x000fea0003800000 */
.L_x_15434:
[----:B------:R-:W2:Y:S01]  /*1df80*/  LDL R21, [R1+0x20] ;  /* 0x0000200001157983 */ /* 0x000ea20000100800 */
[----:B------:R-:W3:Y:S01]  /*1df90*/  LDC R6, c[0x0][0x448] ;  /* 0x00011200ff067b82 */ /* 0x000ee20000000800 */
[----:B------:R-:W-:Y:S02]  /*1dfa0*/  ULDC.64 UR4, c[0x0][0x298] ;  /* 0x0000a60000047ab9 */ /* 0x000fe40000000a00 */
        /* <DEDUP_REMOVED lines=8> */
[----:B--2---:R-:W-:Y:S02]  /*1e030*/  IMAD.MOV.U32 R4, RZ, RZ, R21 ;  /* 0x000000ffff047224 */ /* 0x004fe400078e0015 */
[----:B----4-:R-:W-:Y:S02]  /*1e040*/  IMAD.MOV.U32 R21, RZ, RZ, R20 ;  /* 0x000000ffff157224 */ /* 0x010fe400078e0014 */
[----:B------:R-:W2:Y:S01]  /*1e050*/  LDL R20, [R1+0xc] ;  /* 0x00000c0001147983 */ /* 0x000ea20000100800 */
[----:B-1----:R-:W-:Y:S02]  /*1e060*/  IMAD.SHL.U32 R0, R0, 0x10, RZ ;  /* 0x0000001000007824 */ /* 0x002fe400078e00ff */
[----:B------:R-:W-:-:S03]  /*1e070*/  IMAD R4, R4, UR4, RZ ;  /* 0x0000000404047c24 */ /* 0x000fc6000f8e02ff */
[----:B------:R-:W-:Y:S01]  /*1e080*/  LOP3.LUT R0, R2, 0x70, R0, 0xf8, !PT ;  /* 0x0000007002007812 */ /* 0x000fe200078ef800 */
[----:B------:R-:W-:Y:S01]  /*1e090*/  IMAD R4, R37, UR5, R4 ;  /* 0x0000000525047c24 */ /* 0x000fe2000f8e0204 */
[----:B------:R-:W0:Y:S03]  /*1e0a0*/  @P0 LDC R2, c[0x0][0x450] ;  /* 0x00011400ff020b82 */ /* 0x000e260000000800 */
[----:B------:R-:W-:-:S04]  /*1e0b0*/  IMAD R36, R17, 0x80, R0 ;  /* 0x0000008011247824 */ /* 0x000fc800078e0200 */
[----:B---3--:R-:W-:Y:S01]  /*1e0c0*/  @P0 IMAD.HI.U32 R3, R36, R3, RZ ;  /* 0x0000000324030227 */ /* 0x008fe200078e00ff */
[----:B------:R-:W-:-:S04]  /*1e0d0*/  MOV R0, R36 ;  /* 0x0000002400007202 */ /* 0x000fc80000000f00 */
[----:B0-----:R-:W-:Y:S01]  /*1e0e0*/  @P0 SHF.R.U32.HI R0, RZ, R2, R3 ;  /* 0x00000002ff000219 */ /* 0x001fe20000011603 */
        /* <DEDUP_REMOVED lines=44> */
[----:B------:R2:W-:Y:S09]  /*1e3b0*/  STL [R1+0x10], R6 ;  /* 0x0000100601007387 */ /* 0x0005f20000100800 */
[----:B0-----:R-:W-:-:S04]  /*1e3c0*/  @!P0 LEA R5, P2, R7, R5, 0x1 ;  /* 0x0000000507058211 */ /* 0x001fc800078408ff */
[----:B-1----:R-:W-:-:S04]  /*1e3d0*/  @!P0 IADD3.X R4, RZ, R4, RZ, P2, !PT ;  /* 0x00000004ff048210 */ /* 0x002fc800017fe4ff */
        /* <DEDUP_REMOVED lines=42> */
[----:B0-----:R-:W-:-:S04]  /*1e680*/  @!P0 LEA R5, P2, R7, R4, 0x1 ;  /* 0x0000000407058211 */ /* 0x001fc800078408ff */
[----:B------:R-:W-:Y:S02]  /*1e690*/  @!P0 IADD3.X R4, RZ, R6, RZ, P2, !PT ;  /* 0x00000006ff048210 */ /* 0x000fe400017fe4ff */
[----:B------:R-:W-:Y:S02]  /*1e6a0*/  SHFL.IDX PT, R6, R3, 0x5, 0x181f ;  /* 0x00b81f0003067f89 */ /* 0x000fe400000e0000 */
        /* <DEDUP_REMOVED lines=25> */
.L_x_15631:
[----:B0-2---:R-:W-:-:S05]  /*1e840*/  VIADD R4, R17, 0x70 ;  /* 0x0000007011047836 */ /* 0x005fca0000000000 */
        /* <DEDUP_REMOVED lines=10> */
.L_x_15437:
        /* <DEDUP_REMOVED lines=16> */
[----:B------:R-:W-:Y:S01]  /*1e9f0*/  MOV R4, UR6 ;  /* 0x0000000600047c02 */ /* 0x000fe20008000f00 */
[----:B------:R-:W-:Y:S01]  /*1ea00*/  IMAD.U32 R5, RZ, RZ, UR7 ;  /* 0x00000007ff057e24 */ /* 0x000fe2000f8e00ff */
        /* <DEDUP_REMOVED lines=10> */
.L_x_15439:
[----:B------:R-:W-:Y:S05]  /*1eab0*/  BSYNC B6 ;  /* 0x0000000000067941 */ /* 0x000fea0003800000 */
.L_x_15438:
        /* <DEDUP_REMOVED lines=26> */
[----:B--2---:R-:W-:Y:S01]  /*1ec60*/  @P0 IMAD.HI.U32 R0, R36, R0, RZ ;  /* 0x0000000024000227 */ /* 0x004fe200078e00ff */
[----:B-1----:R-:W-:-:S04]  /*1ec70*/  SHF.L.U32 R20, R20, 0x3, RZ ;  /* 0x0000000314147819 */ /* 0x002fc800000006ff */
[----:B0-----:R-:W-:Y:S02]  /*1ec80*/  @P0 SHF.R.U32.HI R4, RZ, R5, R0 ;  /* 0x00000005ff040219 */ /* 0x001fe40000011600 */
[----:B------:R-:W-:Y:S02]  /*1ec90*/  LOP3.LUT R20, R20, 0x38, RZ, 0xc0, !PT ;  /* 0x0000003814147812 */ /* 0x000fe400078ec0ff */
[--C-:B------:R-:W-:Y:S01]  /*1eca0*/  SHF.R.S32.HI R5, RZ, 0x1f, R4.reuse ;  /* 0x0000001fff057819 */ /* 0x100fe20000011404 */
[----:B------:R-:W-:Y:S01]  /*1ecb0*/  IMAD.MOV R0, RZ, RZ, -R4 ;  /* 0x000000ffff007224 */ /* 0x000fe200078e0a04 */
[----:B------:R-:W-:Y:S01]  /*1ecc0*/  LOP3.LUT R10, R20, 0x40, RZ, 0xfc, !PT ;  /* 0x00000040140a7812 */ /* 0x000fe200078efcff */
[----:B------:R-:W-:Y:S01]  /*1ecd0*/  IMAD.WIDE.U32 R2, R4, UR4, R2 ;  /* 0x0000000404027c25 */ /* 0x000fe2000f8e0002 */
[C---:B------:R-:W-:Y:S02]  /*1ece0*/  LOP3.LUT R9, R20.reuse, 0x80, RZ, 0xfc, !PT ;  /* 0x0000008014097812 */ /* 0x040fe400078efcff */
[----:B------:R-:W-:Y:S01]  /*1ecf0*/  LOP3.LUT R8, R20, 0xc0, RZ, 0xfc, !PT ;  /* 0x000000c014087812 */ /* 0x000fe200078efcff */
[----:B------:R-:W-:-:S02]  /*1ed00*/  IMAD R0, R6, R0, R36 ;  /* 0x0000000006007224 */ /* 0x000fc400078e0224 */
        /* <DEDUP_REMOVED lines=97> */
.L_x_15649:
        /* <DEDUP_REMOVED lines=13> */
.L_x_15442:
[----:B------:R-:W-:Y:S05]  /*1f3f0*/  BSYNC B0 ;  /* 0x0000000000007941 */ /* 0x000fea0003800000 */
.L_x_15441:
[----:B------:R-:W-:Y:S01]  /*1f400*/  NOP ;  /* 0x0000000000007918 */ /* 0x000fe20000000000 */
[----:B------:R-:W-:-:S13]  /*1f410*/  PLOP3.LUT P0, PT, PT, PT, PT, 0x80, 0x0 ;  /* 0x000000000000781c */ /* 0x000fda0003f0f070 */
.L_x_15443:
        /* <DEDUP_REMOVED lines=18> */
.L_x_15650:
[----:B------:R-:W-:Y:S05]  /*1f540*/  BSYNC B0 ;  /* 0x0000000000007941 */ /* 0x000fea0003800000 */
.L_x_15444:
[----:B------:R-:W-:-:S05]  /*1f550*/  IMAD.U32 R0, RZ, RZ, UR38 ;  /* 0x00000026ff007e24 */ /* 0x000fca000f8e00ff */
[----:B------:R-:W-:-:S13]  /*1f560*/  ISETP.NE.AND P0, PT, R0, 0x3, PT ;  /* 0x000000030000780c */ /* 0x000fda0003f05270 */
[----:B------:R-:W-:Y:S05]  /*1f570*/  @!P0 BRA `(.L_x_15446) ;  /* 0x0000000000048947 */ /* 0x000fea0003800000 */
[----:B------:R-:W-:Y:S01]  /*1f580*/  BPT.TRAP 0x1 ;  /* 0x000000040000795c */ /* 0x000fe20000300000 */
.L_x_15446:
[----:B0-----:R-:W-:Y:S01]  /*1f590*/  SHF.L.U32 R3, R27, 0x1f, RZ ;  /* 0x0000001f1b037819 */ /* 0x001fe200000006ff */
[----:B------:R-:W-:Y:S03]  /*1f5a0*/  BSSY B0, `(.L_x_15447) ;  /* 0x0000003000007945 */ /* 0x000fe60003800000 */
[----:B------:R-:W0:Y:S02]  /*1f5b0*/  SYNCS.PHASECHK.TRANS64.TRYWAIT P0, [R30+URZ+0x32460], R3 ;  /* 0x032460031e0075a7 */ /* 0x000e24000800017f */
[----:B0-----:R-:W-:Y:S05]  /*1f5c0*/  @!P0 BRA `(.L_x_15448) ;  /* 0x0000006c00e88947 */ /* 0x001fea0003800000 */
.L_x_15651:
[----:B------:R-:W-:Y:S05]  /*1f5d0*/  BSYNC B0 ;  /* 0x0000000000007941 */ /* 0x000fea0003800000 */
.L_x_15447:
[----:B------:R-:W3:Y:S01]  /*1f5e0*/  LDL.LU R0, [R1+0x3c] ;  /* 0x00003c0001007983 */ /* 0x000ee20000300800 */
[----:B------:R-:W-:Y:S01]  /*1f5f0*/  ULDC.64 UR4, c[0x0][0x328] ;  /* 0x0000ca0000047ab9 */ /* 0x000fe20000000a00 */
[----:B------:R-:W-:Y:S02]  /*1f600*/  ULDC.64 UR6, c[0x0][0x318] ;  /* 0x0000c60000067ab9 */ /* 0x000fe40000000a00 */
[----:B------:R-:W4:Y:S04]  /*1f610*/  LDL.LU R2, [R1+0x4] ;  /* 0x0000040001027983 */ /* 0x000f280000300800 */
[----:B------:R-:W5:Y:S04]  /*1f620*/  LDL.LU R7, [R1+0x40] ;  /* 0x0000400001077983 */ /* 0x000f680000300800 */
[----:B--2---:R-:W2:Y:S04]  /*1f630*/  LDL.LU R6, [R1] ;  /* 0x0000000001067983 */ /* 0x004ea80000300800 */
[----:B------:R-:W2:Y:S01]  /*1f640*/  LDL.LU R4, [R1+0x54] ;  /* 0x0000540001047983 */ /* 0x000ea20000300800 */
[----:B------:R-:W-:-:S02]  /*1f650*/  LOP3.LUT P3, RZ, R23, 0x10, RZ, 0xc0, !PT ;  /* 0x0000001017ff7812 */ /* 0x000fc4000786c0ff */
[C---:B------:R-:W-:Y:S02]  /*1f660*/  LOP3.LUT P2, RZ, R23.reuse, 0x8, RZ, 0xc0, !PT ;  /* 0x0000000817ff7812 */ /* 0x040fe4000784c0ff */
[C---:B------:R-:W-:Y:S02]  /*1f670*/  LOP3.LUT P1, RZ, R23.reuse, 0x4, RZ, 0xc0, !PT ;  /* 0x0000000417ff7812 */ /* 0x040fe4000782c0ff */
[----:B------:R-:W-:Y:S01]  /*1f680*/  LOP3.LUT P4, RZ, R23, 0x1, RZ, 0xc0, !PT ;  /* 0x0000000117ff7812 */ /* 0x000fe2000788c0ff */
[----:B---3--:R-:W-:-:S04]  /*1f690*/  IMAD R0, R0, UR4, RZ ;  /* 0x0000000400007c24 */ /* 0x008fc8000f8e02ff */
[C---:B----4-:R-:W-:Y:S02]  /*1f6a0*/  IMAD R5, R2.reuse, UR5, R0 ;  /* 0x0000000502057c24 */ /* 0x050fe4000f8e0200 */
[----:B0-----:R-:W-:Y:S01]  /*1f6b0*/  IMAD.WIDE.U32 R2, R2, UR4, RZ ;  /* 0x0000000402027c25 */ /* 0x001fe2000f8e00ff */
[----:B------:R-:W-:-:S03]  /*1f6c0*/  ULDC.64 UR4, c[0x0][0x338] ;  /* 0x0000ce0000047ab9 */ /* 0x000fc60000000a00 */
[----:B------:R-:W-:Y:S02]  /*1f6d0*/  IMAD.IADD R3, R3, 0x1, R5 ;  /* 0x0000000103037824 */ /* 0x000fe400078e0205 */
[----:B-----5:R-:W-:Y:S01]  /*1f6e0*/  IMAD R0, R7, UR4, RZ ;  /* 0x0000000407007c24 */ /* 0x020fe2000f8e02ff */
[----:B------:R-:W-:Y:S01]  /*1f6f0*/  SEL R7, RZ, 0x8, P1 ;  /* 0x00000008ff077807 */ /* 0x000fe20000800000 */
[----:B--2---:R-:W-:-:S04]  /*1f700*/  IMAD.WIDE.U32 R2, R6, UR4, R2 ;  /* 0x0000000406027c25 */ /* 0x004fc8000f8e0002 */
        /* <DEDUP_REMOVED lines=10> */
[----:B------:R-:W-:Y:S01]  /*1f7b0*/  IADD3 R0, R3, R0, R4 ;  /* 0x0000000003007210 */ /* 0x000fe20007ffe004 */
        /* <DEDUP_REMOVED lines=63> */
[----:B------:R2:W3:Y:S01]  /*1fbb0*/  SHFL.IDX PT, R14, R5, 0x5, 0x181f ;  /* 0x00b81f00050e7f89 */ /* 0x0004e200000e0000 */
[----:B0-----:R-:W-:Y:S02]  /*1fbc0*/  IADD3.X R3, RZ, R3, RZ, P3, !PT ;  /* 0x00000003ff037210 */ /* 0x001fe40001ffe4ff */
        /* <DEDUP_REMOVED lines=8> */
.L_x_15665:
        /* <DEDUP_REMOVED lines=15> */
.L_x_15450:
        /* <DEDUP_REMOVED lines=11> */
.L_x_15451:
[----:B------:R-:W2:Y:S01]  /*1fdf0*/  LDL.LU R2, [R1+0x38] ;  /* 0x0000380001027983 */ /* 0x000ea20000300800 */
[----:B------:R0:W-:Y:S01]  /*1fe00*/  SYNCS.ARRIVE.TRANS64.A1T0 RZ, [R30+URZ+0x32450], RZ ;  /* 0x032450ff1eff79a7 */ /* 0x0001e2000810003f */
[----:B------:R-:W-:Y:S01]  /*1fe10*/  BSSY B0, `(.L_x_15452) ;  /* 0x00000dc000007945 */ /* 0x000fe20003800000 */
[----:B--2---:R-:W-:-:S05]  /*1fe20*/  VIADD R10, R2, 0xfffffffe ;  /* 0xfffffffe020a7836 */ /* 0x004fca0000000000 */
[----:B------:R-:W-:-:S13]  /*1fe30*/  ISETP.GE.AND P0, PT, R10, R33, PT ;  /* 0x000000210a00720c */ /* 0x000fda0003f06270 */
[----:B0-----:R-:W-:Y:S05]  /*1fe40*/  @!P0 BRA `(.L_x_15453) ;  /* 0x0000000c00608947 */ /* 0x001fea0003800000 */
.L_x_15466:
        /* <DEDUP_REMOVED lines=43> */
.L_x_15454:
[----:B------:R-:W-:Y:S01]  /*20100*/  IMAD R6, R25, 0x8, R22 ;  /* 0x0000000819067824 */ /* 0x000fe200078e0216 */
[----:B------:R-:W-:Y:S01]  /*20110*/  SHF.L.U32 R21, R27, 0x1f, RZ ;  /* 0x0000001f1b157819 */ /* 0x000fe200000006ff */
[----:B------:R-:W-:Y:S01]  /*20120*/  BSSY B1, `(.L_x_15455) ;  /* 0x0000004000017945 */ /* 0x000fe20003800000 */
[----:B------:R-:W-:Y:S02]  /*20130*/  SHF.R.S32.HI R17, RZ, 0x1f, R5 ;  /* 0x0000001fff117819 */ /* 0x000fe40000011405 */
[----:B------:R-:W0:Y:S02]  /*20140*/  SYNCS.PHASECHK.TRANS64.TRYWAIT P0, [R6+URZ+0x32440], R21 ;  /* 0x03244015060075a7 */ /* 0x000e24000800017f */
[----:B0-----:R-:W-:Y:S05]  /*20150*/  @!P0 BRA `(.L_x_15456) ;  /* 0x0000006c00588947 */ /* 0x001fea0003800000 */
.L_x_15666:
[----:B------:R-:W-:Y:S05]  /*20160*/  BSYNC B1 ;  /* 0x0000000000017941 */ /* 0x000fea0003800000 */
.L_x_15455:
[----:B------:R-:W-:Y:S01]  /*20170*/  ULDC.64 UR4, c[0x0][0x300] ;  /* 0x0000c00000047ab9 */ /* 0x000fe20000000a00 */
[----:B-----5:R-:W-:Y:S01]  /*20180*/  SHF.R.S32.HI R20, RZ, 0x1f, R4 ;  /* 0x0000001fff147819 */ /* 0x020fe20000011404 */
[----:B------:R-:W-:Y:S01]  /*20190*/  IMAD R2, R17, UR4, RZ ;  /* 0x0000000411027c24 */ /* 0x000fe2000f8e02ff */
[----:B------:R-:W-:Y:S01]  /*201a0*/  ULDC.64 UR6, c[0x0][0x2e8] ;  /* 0x0000ba0000067ab9 */ /* 0x000fe20000000a00 */
[----:B------:R-:W-:Y:S02]  /*201b0*/  LOP3.LUT P1, RZ, R23, 0x2, RZ, 0xc0, !PT ;  /* 0x0000000217ff7812 */ /* 0x000fe4000782c0ff */
        /* <DEDUP_REMOVED lines=45> */
.L_x_15680:
[----:B--2---:R-:W-:-:S04]  /*20490*/  IADD3 R2, P0, R2, R0, RZ ;  /* 0x0000000002027210 */ /* 0x004fc80007f1e0ff */
[----:B------:R-:W-:Y:S02]  /*204a0*/  IADD3.X R3, RZ, R9, RZ, P0, !PT ;  /* 0x00000009ff037210 */ /* 0x000fe400007fe4ff */
[----:B------:R-:W-:-:S03]  /*204b0*/  PLOP3.LUT P0, PT, PT, PT, PT, 0x80, 0x0 ;  /* 0x000000000000781c */ /* 0x000fc60003f0f070 */
[----:B------:R-:W-:Y:S01]  /*204c0*/  @!PT LDS RZ, [RZ] ;  /* 0x00000000fffff984 */ /* 0x000fe20000000800 */
[----:B------:R-:W-:Y:S01]  /*204d0*/  @!PT LDS RZ, [RZ] ;  /* 0x00000000fffff984 */ /* 0x000fe20000000800 */
[----:B------:R-:W-:Y:S01]  /*204e0*/  @!PT LDS RZ, [RZ] ;  /* 0x00000000fffff984 */ /* 0x000fe20000000800 */
[----:B------:R2:W-:Y:S01]  /*204f0*/  LDGSTS.E.BYPASS.LTC128B.128 [R7+0x1ec00], desc[UR40][R2.64], !P1 ;  /* 0x1ec0000002077fae */ /* 0x0005e2000c901d68 */
[----:B------:R-:W-:-:S09]  /*20500*/  NOP ;  /* 0x0000000000007918 */ /* 0x000fd20000000000 */
.L_x_15458:
        /* <DEDUP_REMOVED lines=11> */
.L_x_15459:
[----:B------:R2:W-:Y:S01]  /*205c0*/  SYNCS.ARRIVE.TRANS64.A1T0 RZ, [R6+URZ+0x32430], RZ ;  /* 0x032430ff06ff79a7 */ /* 0x0005e2000810003f */
[----:B------:R-:W-:Y:S05]  /*205d0*/  @!P3 BRA `(.L_x_15460) ;  /* 0x000000000004b947 */ /* 0x000fea0003800000 */
[----:B------:R-:W-:Y:S01]  /*205e0*/  BPT.TRAP 0x1 ;  /* 0x000000040000795c */ /* 0x000fe20000300000 */
.L_x_15460:
[----:B------:R-:W3:Y:S01]  /*205f0*/  SYNCS.PHASECHK.TRANS64.TRYWAIT P0, [R6+URZ+0x32460], R21 ;  /* 0x03246015060075a7 */ /* 0x000ee2000800017f */
[----:B------:R-:W-:Y:S04]  /*20600*/  BSSY B1, `(.L_x_15461) ;  /* 0x0000002000017945 */ /* 0x000fe80003800000 */
[----:B---3--:R-:W-:Y:S05]  /*20610*/  @!P0 BRA `(.L_x_15462) ;  /* 0x0000006c00e08947 */ /* 0x008fea0003800000 */
.L_x_15681:
[----:B------:R-:W-:Y:S05]  /*20620*/  BSYNC B1 ;  /* 0x0000000000017941 */ /* 0x000fea0003800000 */
.L_x_15461:
[----:B------:R-:W-:Y:S01]  /*20630*/  ULDC.64 UR4, c[0x0][0x328] ;  /* 0x0000ca0000047ab9 */ /* 0x000fe20000000a00 */
[----:B------:R-:W-:Y:S01]  /*20640*/  ULDC.64 UR6, c[0x0][0x318] ;  /* 0x0000c60000067ab9 */ /* 0x000fe20000000a00 */
[----:B------:R-:W-:Y:S01]  /*20650*/  IMAD R2, R17, UR4, RZ ;  /* 0x0000000411027c24 */ /* 0x000fe2000f8e02ff */
[----:B------:R-:W-:Y:S01]  /*20660*/  LOP3.LUT P5, RZ, R23, 0x1, RZ, 0xc0, !PT ;  /* 0x0000000117ff7812 */ /* 0x000fe200078ac0ff */
[----:B-1----:R-:W-:Y:S01]  /*20670*/  IMAD R8, R25, 0x6000, R32 ;  /* 0x0000600019087824 */ /* 0x002fe200078e0220 */
        /* <DEDUP_REMOVED lines=48> */
[----:B-1----:R-:W-:-:S03]  /*20980*/  IADD3.X R5, RZ, R5, RZ, P0, !PT ;  /* 0x00000005ff057210 */ /* 0x002fc600007fe4ff */
        /* <DEDUP_REMOVED lines=12> */
.L_x_15695:
        /* <DEDUP_REMOVED lines=11> */
.L_x_15464:
        /* <DEDUP_REMOVED lines=11> */
.L_x_15465:
[----:B------:R0:W-:Y:S01]  /*20bb0*/  SYNCS.ARRIVE.TRANS64.A1T0 RZ, [R6+URZ+0x32450], RZ ;  /* 0x032450ff06ff79a7 */ /* 0x0001e2000810003f */
[----:B------:R-:W-:Y:S05]  /*20bc0*/  @P2 BRA `(.L_x_15466) ;  /* 0xfffffff000a02947 */ /* 0x000fea000383ffff */
.L_x_15453:
[----:B------:R-:W-:Y:S05]  /*20bd0*/  BSYNC B0 ;  /* 0x0000000000007941 */ /* 0x000fea0003800000 */
.L_x_15452:
        /* <DEDUP_REMOVED lines=20> */
.L_x_15468:
[----:B------:R-:W-:Y:S05]  /*20d20*/  BSYNC B0 ;  /* 0x0000000000007941 */ /* 0x000fea0003800000 */
.L_x_15467:
[----:B------:R-:W-:Y:S02]  /*20d30*/  LOP3.LUT R27, R27, R0, RZ, 0x3c, !PT ;  /* 0x000000001b1b7212 */ /* 0x000fe400078e3cff */
[----:B------:R-:W-:-:S07]  /*20d40*/  SEL R25, R25, RZ, P0 ;  /* 0x000000ff19197207 */ /* 0x000fce0000000000 */
.L_x_15421:
[----:B------:R-:W-:Y:S05]  /*20d50*/  BSYNC B7 ;  /* 0x0000000000077941 */ /* 0x000fea0003800000 */
.L_x_15419:
        /* <DEDUP_REMOVED lines=11> */
.L_x_15469:
[----:B0-----:R-:W0:Y:S01]  /*20e10*/  S2R R8, SR_TID.X ;  /* 0x0000000000087919 */ /* 0x001e220000002100 */
        /* <DEDUP_REMOVED lines=10> */
[----:B--23--:R4:W2:Y:S02]  /*20ec0*/  @!P1 LDG.E R6, desc[UR40][R2.64] ;  /* 0x0000002802069981 */ /* 0x00c8a4000c1e1900 */
        /* <DEDUP_REMOVED lines=10> */
[----:B--2---:R-:W-:-:S02]  /*20f70*/  @!P1 MOV R17, R6 ;  /* 0x0000000600119202 */ /* 0x004fc40000000f00 */
[----:B------:R-:W-:Y:S01]  /*20f80*/  MOV R6, RZ ;  /* 0x000000ff00067202 */ /* 0x000fe20000000f00 */
        /* <DEDUP_REMOVED lines=19> */
.L_x_15705:
[----:B------:R-:W-:Y:S02]  /*210c0*/  ULDC UR4, c[0x0][0xd38] ;  /* 0x00034e0000047ab9 */ /* 0x000fe40000000800 */
[----:B------:R-:W-:-:S04]  /*210d0*/  IMAD.U32 R5, RZ, RZ, UR4 ;  /* 0x00000004ff057e24 */ /* 0x000fc8000f8e00ff */
[----:B--2---:R-:W-:-:S04]  /*210e0*/  IMAD R14, R14, R5, RZ ;  /* 0x000000050e0e7224 */ /* 0x004fc800078e02ff */
[----:B------:R-:W-:-:S05]  /*210f0*/  IMAD.IADD R7, R7, 0x1, R14 ;  /* 0x0000000107077824 */ /* 0x000fca00078e020e */
[----:B------:R-:W-:-:S13]  /*21100*/  ISETP.GT.AND P6, PT, R7, R0, PT ;  /* 0x000000000700720c */ /* 0x000fda0003fc4270 */
[----:B------:R-:W-:Y:S05]  /*21110*/  @P6 BRA `(.L_x_15472) ;  /* 0x0000000000a46947 */ /* 0x000fea0003800000 */
.L_x_15475:
        /* <DEDUP_REMOVED lines=35> */
.L_x_15713:
[----:B------:R-:W-:Y:S02]  /*21350*/  ULDC UR4, c[0x0][0xd38] ;  /* 0x00034e0000047ab9 */ /* 0x000fe40000000800 */
[----:B------:R-:W-:-:S04]  /*21360*/  IMAD.U32 R5, RZ, RZ, UR4 ;  /* 0x00000004ff057e24 */ /* 0x000fc8000f8e00ff */
[----:B--2---:R-:W-:-:S04]  /*21370*/  IMAD R14, R14, R5, RZ ;  /* 0x000000050e0e7224 */ /* 0x004fc800078e02ff */
[----:B------:R-:W-:-:S05]  /*21380*/  IMAD.IADD R7, R14, 0x1, R7 ;  /* 0x000000010e077824 */ /* 0x000fca00078e0207 */
[----:B------:R-:W-:-:S13]  /*21390*/  ISETP.GT.AND P6, PT, R7, R0, PT ;  /* 0x000000000700720c */ /* 0x000fda0003fc4270 */
[----:B------:R-:W-:Y:S05]  /*213a0*/  @!P6 BRA `(.L_x_15475) ;  /* 0xfffffffc005ce947 */ /* 0x000fea000383ffff */
.L_x_15472:
        /* <DEDUP_REMOVED lines=10> */
.L_x_15718:
[----:B------:R-:W-:-:S13]  /*21450*/  ISETP.NE.AND P0, PT, R3, RZ, PT ;  /* 0x000000ff0300720c */ /* 0x000fda0003f05270 */
[----:B------:R-:W-:Y:S05]  /*21460*/  @!P0 BRA `(.L_x_15477) ;  /* 0x0000000000108947 */ /* 0x000fea0003800000 */
[----:B------:R-:W-:Y:S01]  /*21470*/  UMOV UR4, 0xffffffff ;  /* 0xffffffff00047882 */ /* 0x000fe20000000000 */
[----:B--2---:R-:W-:Y:S02]  /*21480*/  IADD3 R12, R12, -0x1, RZ ;  /* 0xffffffff0c0c7810 */ /* 0x004fe40007ffe0ff */
[----:B------:R-:W-:Y:S05]  /*21490*/  BRA.DIV UR4, `(.L_x_15478) ;  /* 0x00000072046c7947 */ /* 0x000fea000b800000 */
[----:B------:R2:W0:Y:S02]  /*214a0*/  SHFL.IDX PT, R6, R2, R12, 0x1f ;  /* 0x00001f0c02067589 */ /* 0x00042400000e0000 */
.L_x_15477:
        /* <DEDUP_REMOVED lines=59> */
.L_x_15479:
[----:B--2---:R-:W0:Y:S02]  /*21860*/  LDC.64 R2, c[0x0][0xd90] ;  /* 0x00036400ff027b82 */ /* 0x004e240000000a00 */
        /* <DEDUP_REMOVED lines=59> */
.L_x_15480:
[----:B------:R-:W-:-:S05]  /*21c20*/  LOP3.LUT R2, RZ, R2, RZ, 0x33, !PT ;  /* 0x00000002ff027212 */ /* 0x000fca00078e33ff */
[----:B------:R-:W-:Y:S01]  /*21c30*/  IMAD.IADD R17, R17, 0x1, R2 ;  /* 0x0000000111117824 */ /* 0x000fe200078e0202 */
[----:B------:R-:W-:Y:S06]  /*21c40*/  BRA `(.L_x_15481) ;  /* 0x00000000001c7947 */ /* 0x000fec0003800000 */
.L_x_15473:
[----:B------:R-:W-:Y:S01]  /*21c50*/  UMOV UR4, URZ ;  /* 0x0000003f00047c82 */ /* 0x000fe20008000000 */
[----:B------:R-:W-:Y:S01]  /*21c60*/  UMOV UR5, URZ ;  /* 0x0000003f00057c82 */ /* 0x000fe20008000000 */
[----:B------:R-:W-:Y:S01]  /*21c70*/  ULDC UR6, c[0x0][0xd3c] ;  /* 0x00034f0000067ab9 */ /* 0x000fe20000000800 */
[----:B------:R-:W-:Y:S02]  /*21c80*/  IMAD.MOV.U32 R16, RZ, RZ, R0 ;  /* 0x000000ffff107224 */ /* 0x000fe400078e0000 */
[----:B------:R-:W-:Y:S02]  /*21c90*/  IMAD.U32 R17, RZ, RZ, UR4 ;  /* 0x00000004ff117e24 */ /* 0x000fe4000f8e00ff */
[----:B------:R-:W-:Y:S02]  /*21ca0*/  IMAD.U32 R18, RZ, RZ, UR5 ;  /* 0x00000005ff127e24 */ /* 0x000fe4000f8e00ff */
[----:B------:R-:W-:-:S07]  /*21cb0*/  IMAD.U32 R19, RZ, RZ, UR6 ;  /* 0x00000006ff137e24 */ /* 0x000fce000f8e00ff */
.L_x_15481:
        /* <DEDUP_REMOVED lines=10> */
.L_x_15470:
[----:B------:R-:W-:Y:S02]  /*21d60*/  ULDC UR4, c[0x0][0xd3c] ;  /* 0x00034f0000047ab9 */ /* 0x000fe40000000800 */
[----:B----4-:R-:W-:-:S13]  /*21d70*/  ISETP.GE.AND P0, PT, R19, UR4, PT ;  /* 0x0000000413007c0c */ /* 0x010fda000bf06270 */
[----:B------:R-:W-:Y:S05]  /*21d80*/  @!P0 BRA `(.L_x_15482) ;  /* 0xffffff8c00f88947 */ /* 0x000fea000383ffff */
[----:B------:R-:W-:Y:S05]  /*21d90*/  BSYNC B8 ;  /* 0x0000000000087941 */ /* 0x000fea0003800000 */
.L_x_15373:
        /* <DEDUP_REMOVED lines=12> */
.L_x_15721:
[----:B------:R-:W-:Y:S05]  /*21e60*/  BSYNC B0 ;  /* 0x0000000000007941 */ /* 0x000fea0003800000 */
.L_x_15483:
[----:B------:R-:W-:-:S03]  /*21e70*/  UMOV UR4, 0xffffffff ;  /* 0xffffffff00047882 */ /* 0x000fc60000000000 */
[----:B------:R-:W-:Y:S05]  /*21e80*/  BRA.DIV UR4, `(.L_x_15485) ;  /* 0x0000006a042c7947 */ /* 0x000fea000b800000 */
[----:B-1----:R-:W1:Y:S02]  /*21e90*/  S2R R0, SR_TID.X ;  /* 0x0000000000007919 */ /* 0x002e640000002100 */
[----:B-1----:R-:W-:-:S04]  /*21ea0*/  SHF.R.U32.HI R0, RZ, 0x5, R0 ;  /* 0x00000005ff007819 */ /* 0x002fc80000011600 */
[----:B------:R-:W-:-:S05]  /*21eb0*/  LOP3.LUT R0, R0, 0x3, RZ, 0xc0, !PT ;  /* 0x0000000300007812 */ /* 0x000fca00078ec0ff */
[----:B------:R1:W4:Y:S02]  /*21ec0*/  SHFL.IDX PT, R14, R0, RZ, 0x1f ;  /* 0x00001fff000e7589 */ /* 0x00032400000e0000 */
.L_x_15724:
[----:B----4-:R-:W-:-:S13]  /*21ed0*/  ISETP.NE.AND P0, PT, R14, RZ, PT ;  /* 0x000000ff0e00720c */ /* 0x010fda0003f05270 */
[----:B------:R-:W-:Y:S05]  /*21ee0*/  @P0 BRA `(.L_x_15192) ;  /* 0x0000000000880947 */ /* 0x000fea0003800000 */
[----:B------:R-:W-:-:S03]  /*21ef0*/  UMOV UR4, 0xffffffff ;  /* 0xffffffff00047882 */ /* 0x000fc60000000000 */
[----:B------:R-:W-:Y:S05]  /*21f00*/  BRA.DIV UR4, `(.L_x_15486) ;  /* 0x0000006a04407947 */ /* 0x000fea000b800000 */
[----:B------:R-:W-:-:S13]  /*21f10*/  ELECT P6, URZ, PT ;  /* 0x00000000003f782f */ /* 0x000fda00038c0000 */
.L_x_15727:
[----:B------:R-:W-:Y:S05]  /*21f20*/  @!P6 BRA `(.L_x_15192) ;  /* 0x000000000078e947 */ /* 0x000fea0003800000 */
[----:B------:R-:W-:-:S06]  /*21f30*/  ULOP3.LUT UR4, UR36, 0x2, URZ, 0xfc, !UPT ;  /* 0x0000000224047892 */ /* 0x000fcc000f8efc3f */
[----:B-1----:R-:W-:-:S04]  /*21f40*/  MOV R0, UR4 ;  /* 0x0000000400007c02 */ /* 0x002fc80008000f00 */
[----:B------:R-:W-:-:S13]  /*21f50*/  ISETP.NE.AND P0, PT, R0, 0x3, PT ;  /* 0x000000030000780c */ /* 0x000fda0003f05270 */
[----:B------:R-:W-:Y:S05]  /*21f60*/  @!P0 BRA `(.L_x_15487) ;  /* 0x0000000000048947 */ /* 0x000fea0003800000 */
[----:B------:R-:W-:Y:S01]  /*21f70*/  BPT.TRAP 0x1 ;  /* 0x000000040000795c */ /* 0x000fe20000300000 */
.L_x_15487:
[----:B------:R-:W-:Y:S01]  /*21f80*/  IMAD R3, R25, 0x8, R5 ;  /* 0x0000000819037824 */ /* 0x000fe200078e0205 */
[----:B------:R-:W-:Y:S01]  /*21f90*/  SHF.L.U32 R2, R27, 0x1f, RZ ;  /* 0x0000001f1b027819 */ /* 0x000fe200000006ff */
[----:B------:R-:W-:-:S03]  /*21fa0*/  VIADD R25, R25, 0x1 ;  /* 0x0000000119197836 */ /* 0x000fc60000000000 */
[----:B------:R-:W1:Y:S02]  /*21fb0*/  SYNCS.PHASECHK.TRANS64.TRYWAIT P1, [R3+URZ+0x32440], R2 ;  /* 0x03244002030075a7 */ /* 0x000e64000802017f */
[----:B------:R-:W-:-:S04]  /*21fc0*/  ISETP.NE.AND P2, PT, R25, 0x2, PT ;  /* 0x000000021900780c */ /* 0x000fc80003f45270 */
[----:B------:R-:W-:Y:S01]  /*21fd0*/  SEL R0, RZ, 0x1, P2 ;  /* 0x00000001ff007807 */ /* 0x000fe20001000000 */
[----:B-1----:R-:W-:Y:S08]  /*21fe0*/  @!P1 BRA `(.L_x_15488) ;  /* 0x0000006800289947 */ /* 0x002ff00003800000 */
.L_x_15728:
[----:B------:R-:W-:Y:S02]  /*21ff0*/  SEL R25, R25, RZ, P2 ;  /* 0x000000ff19197207 */ /* 0x000fe40001000000 */
[----:B------:R-:W-:Y:S01]  /*22000*/  LOP3.LUT R0, R27, R0, RZ, 0x3c, !PT ;  /* 0x000000001b007212 */ /* 0x000fe200078e3cff */
[----:B------:R-:W-:Y:S06]  /*22010*/  @!P0 BRA `(.L_x_15489) ;  /* 0x0000000000048947 */ /* 0x000fec0003800000 */
[----:B------:R-:W-:Y:S01]  /*22020*/  BPT.TRAP 0x1 ;  /* 0x000000040000795c */ /* 0x000fe20000300000 */
.L_x_15489:
[----:B------:R-:W-:Y:S01]  /*22030*/  IMAD R25, R25, 0x8, R5 ;  /* 0x0000000819197824 */ /* 0x000fe200078e0205 */
[----:B------:R-:W-:-:S04]  /*22040*/  SHF.L.U32 R0, R0, 0x1f, RZ ;  /* 0x0000001f00007819 */ /* 0x000fc800000006ff */
[----:B------:R-:W4:Y:S02]  /*22050*/  SYNCS.PHASECHK.TRANS64.TRYWAIT P1, [R25+URZ+0x32440], R0 ;  /* 0x03244000190075a7 */ /* 0x000f24000802017f */
[----:B----4-:R-:W-:Y:S05]  /*22060*/  @!P1 BRA `(.L_x_15490) ;  /* 0x00000068001c9947 */ /* 0x010fea0003800000 */
.L_x_15729:
[----:B------:R-:W-:Y:S05]  /*22070*/  @!P0 BRA `(.L_x_15491) ;  /* 0x0000000000048947 */ /* 0x000fea0003800000 */
[----:B------:R-:W-:Y:S01]  /*22080*/  BPT.TRAP 0x1 ;  /* 0x000000040000795c */ /* 0x000fe20000300000 */
.L_x_15491:
[----:B------:R-:W5:Y:S02]  /*22090*/  SYNCS.PHASECHK.TRANS64.TRYWAIT P1, [R3+URZ+0x32460], R2 ;  /* 0x03246002030075a7 */ /* 0x000f64000802017f */
[----:B-----5:R-:W-:Y:S05]  /*220a0*/  @!P1 BRA `(.L_x_15492) ;  /* 0x0000006800209947 */ /* 0x020fea0003800000 */
.L_x_15730:
[----:B------:R-:W-:Y:S05]  /*220b0*/  @!P0 BRA `(.L_x_15493) ;  /* 0x0000000000048947 */ /* 0x000fea0003800000 */
[----:B------:R-:W-:Y:S01]  /*220c0*/  BPT.TRAP 0x1 ;  /* 0x000000040000795c */ /* 0x000fe20000300000 */
.L_x_15493:
[----:B------:R0:W0:Y:S02]  /*220d0*/  SYNCS.PHASECHK.TRANS64.TRYWAIT P0, [R25+URZ+0x32460], R0 ;  /* 0x03246000190075a7 */ /* 0x000024000800017f */
[----:B0-----:R-:W-:Y:S05]  /*220e0*/  @!P0 NANOSLEEP.SYNCS 0x989680 ;  /* 0x009896800000895d */ /* 0x001fea0003900000 */
[----:B------:R-:W0:Y:S02]  /*220f0*/  @!P0 SYNCS.PHASECHK.TRANS64 P0, [R25+URZ+0x32460], R0 ;  /* 0x03246000190085a7 */ /* 0x000e24000800007f */
[----:B0-----:R-:W-:Y:S05]  /*22100*/  @!P0 BRA `(.L_x_15493) ;  /* 0xfffffffc00f08947 */ /* 0x001fea000383ffff */
.L_x_15192:
[----:B------:R-:W-:Y:S05]  /*22110*/  BSYNC B9 ;  /* 0x0000000000097941 */ /* 0x000fea0003800000 */
.L_x_15189:
[----:B------:R-:W-:Y:S05]  /*22120*/  EXIT ;  /* 0x000000000000794d */ /* 0x000fea0003800000 */
.L_x_15212:
[----:B0-----:R0:W1:Y:S02]  /*22130*/  SYNCS.PHASECHK.TRANS64.TRYWAIT P5, [R87+URZ+0x32490], R93 ;  /* 0x0324905d570075a7 */ /* 0x00106400080a017f */
[----:B-1----:R-:W-:Y:S05]  /*22140*/  @!P5 NANOSLEEP.SYNCS 0x989680 ;  /* 0x009896800000d95d */ /* 0x002fea0003900000 */
[----:B------:R-:W1:Y:S02]  /*22150*/  @!P5 SYNCS.PHASECHK.TRANS64 P5, [R87+URZ+0x32490], R93 ;  /* 0x0324905d5700d5a7 */ /* 0x000e6400080a007f */
[----:B-1----:R-:W-:Y:S05]  /*22160*/  @!P5 BRA `(.L_x_15212) ;  /* 0xfffffffc00f0d947 */ /* 0x002fea000383ffff */
[----:B------:R-:W-:Y:S05]  /*22170*/  BRA `(.L_x_15494) ;  /* 0xfffffe1400cc7947 */ /* 0x000fea000383ffff */
.L_x_15213:
        /* <DEDUP_REMOVED lines=8> */
.L_x_15496:
[----:B------:R-:W-:Y:S05]  /*22200*/  BSYNC B1 ;  /* 0x0000000000017941 */ /* 0x000fea0003800000 */
.L_x_15495:
        /* <DEDUP_REMOVED lines=8> */
.L_x_15497:
[----:B------:R-:W-:Y:S05]  /*22290*/  BRA `(.L_x_15498) ;  /* 0xfffffe1400987947 */ /* 0x000fea000383ffff */
.L_x_15222:
[----:B------:R-:W-:Y:S01]  /*222a0*/  BSSY B1, `(.L_x_15499) ;  /* 0x0000008000017945 */ /* 0x000fe20003800000 */
[----:B0---4-:R-:W-:Y:S01]  /*222b0*/  IMAD.MOV.U32 R13, RZ, RZ, R97 ;  /* 0x000000ffff0d7224 */ /* 0x011fe200078e0061 */
[----:B------:R-:W-:Y:S01]  /*222c0*/  MOV R15, 0xffffffff ;  /* 0xffffffff000f7802 */ /* 0x000fe20000000f00 */
[----:B------:R-:W-:Y:S02]  /*222d0*/  IMAD.MOV.U32 R12, RZ, RZ, 0x1 ;  /* 0x00000001ff0c7424 */ /* 0x000fe400078e00ff */
[----:B------:R-:W-:-:S07]  /*222e0*/  IMAD.MOV.U32 R11, RZ, RZ, 0x1c1f ;  /* 0x00001c1fff0b7424 */ /* 0x000fce00078e00ff */
[----:B-123--:R-:W-:Y:S05]  /*222f0*/  WARPSYNC.COLLECTIVE R15, `(.L_x_15500) ;  /* 0x000000000f087348 */ /* 0x00efea0003c00000 */
[----:B---3--:R0:W3:Y:S02]  /*22300*/  SHFL.IDX P6, R14, R13, R12, R11 ;  /* 0x0000000c0d0e7389 */ /* 0x0080e400000c000b */
[----:B0123--:R-:W-:Y:S01]  /*22310*/  ENDCOLLECTIVE ;  /* 0x000000000000791b */ /* 0x00ffe20003800000 */
.L_x_15500:
[----:B------:R-:W-:Y:S05]  /*22320*/  BSYNC B1 ;  /* 0x0000000000017941 */ /* 0x000fea0003800000 */
.L_x_15499:
        /* <DEDUP_REMOVED lines=8> */
.L_x_15501:
[----:B------:R-:W-:Y:S05]  /*223b0*/  BRA `(.L_x_15502) ;  /* 0xfffffe1c00147947 */ /* 0x000fea000383ffff */
.L_x_15232:
[----:B-1----:R1:W2:Y:S02]  /*223c0*/  SYNCS.PHASECHK.TRANS64.TRYWAIT P4, [R87+URZ+0x32490], R93 ;  /* 0x0324905d570075a7 */ /* 0x0022a4000808017f */
[----:B--2---:R-:W-:Y:S05]  /*223d0*/  @!P4 NANOSLEEP.SYNCS 0x989680 ;  /* 0x009896800000c95d */ /* 0x004fea0003900000 */
[----:B------:R-:W2:Y:S02]  /*223e0*/  @!P4 SYNCS.PHASECHK.TRANS64 P4, [R87+URZ+0x32490], R93 ;  /* 0x0324905d5700c5a7 */ /* 0x000ea4000808007f */
[----:B--2---:R-:W-:Y:S05]  /*223f0*/  @!P4 BRA `(.L_x_15232) ;  /* 0xfffffffc00f0c947 */ /* 0x004fea000383ffff */
[----:B------:R-:W-:Y:S05]  /*22400*/  BRA `(.L_x_15503) ;  /* 0xfffffe2400dc7947 */ /* 0x000fea000383ffff */
.L_x_15233:
        /* <DEDUP_REMOVED lines=8> */
.L_x_15505:
[----:B------:R-:W-:Y:S05]  /*22490*/  BSYNC B1 ;  /* 0x0000000000017941 */ /* 0x000fea0003800000 */
.L_x_15504:
        /* <DEDUP_REMOVED lines=8> */
.L_x_15506:
[----:B------:R-:W-:Y:S01]  /*22520*/  IMAD.MOV.U32 R98, RZ, RZ, R14 ;  /* 0x000000ffff627224 */ /* 0x000fe200078e000e */
[----:B------:R-:W-:Y:S06]  /*22530*/  BRA `(.L_x_15507) ;  /* 0xfffffe2400a87947 */ /* 0x000fec000383ffff */
.L_x_15238:
        /* <DEDUP_REMOVED lines=8> */
.L_x_15509:
[----:B------:R-:W-:Y:S05]  /*225c0*/  BSYNC B1 ;  /* 0x0000000000017941 */ /* 0x000fea0003800000 */
.L_x_15508:
        /* <DEDUP_REMOVED lines=8> */
.L_x_15510:
[----:B------:R-:W-:Y:S01]  /*22650*/  IMAD.MOV.U32 R96, RZ, RZ, R14 ;  /* 0x000000ffff607224 */ /* 0x000fe200078e000e */
[----:B------:R-:W-:Y:S06]  /*22660*/  BRA `(.L_x_15511) ;  /* 0xfffffe2c003c7947 */ /* 0x000fec000383ffff */
.L_x_15243:
[----:B0-----:R0:W1:Y:S02]  /*22670*/  SYNCS.PHASECHK.TRANS64.TRYWAIT P2, [R87+URZ+0x32490], R93 ;  /* 0x0324905d570075a7 */ /* 0x001064000804017f */
[----:B-1----:R-:W-:Y:S05]  /*22680*/  @!P2 NANOSLEEP.SYNCS 0x989680 ;  /* 0x009896800000a95d */ /* 0x002fea0003900000 */
[----:B------:R-:W1:Y:S02]  /*22690*/  @!P2 SYNCS.PHASECHK.TRANS64 P2, [R87+URZ+0x32490], R93 ;  /* 0x0324905d5700a5a7 */ /* 0x000e64000804007f */
[----:B-1----:R-:W-:Y:S05]  /*226a0*/  @!P2 BRA `(.L_x_15243) ;  /* 0xfffffffc00f0a947 */ /* 0x002fea000383ffff */
[----:B------:R-:W-:Y:S05]  /*226b0*/  BRA `(.L_x_15512) ;  /* 0xfffffe3400347947 */ /* 0x000fea000383ffff */
.L_x_15244:
        /* <DEDUP_REMOVED lines=8> */
.L_x_15514:
[----:B------:R-:W-:Y:S05]  /*22740*/  BSYNC B1 ;  /* 0x0000000000017941 */ /* 0x000fea0003800000 */
.L_x_15513:
        /* <DEDUP_REMOVED lines=8> */
.L_x_15515:
[----:B------:R-:W-:Y:S01]  /*227d0*/  IMAD.MOV.U32 R7, RZ, RZ, R14 ;  /* 0x000000ffff077224 */ /* 0x000fe200078e000e */
[----:B------:R-:W-:Y:S06]  /*227e0*/  BRA `(.L_x_15516) ;  /* 0xfffffe3400507947 */ /* 0x000fec000383ffff */
.L_x_15247:
        /* <DEDUP_REMOVED lines=8> */
.L_x_15518:
[----:B------:R-:W-:Y:S05]  /*22870*/  BSYNC B1 ;  /* 0x0000000000017941 */ /* 0x000fea0003800000 */
.L_x_15517:
        /* <DEDUP_REMOVED lines=8> */
.L_x_15519:
[----:B------:R-:W-:Y:S01]  /*22900*/  IMAD.MOV.U32 R7, RZ, RZ, R14 ;  /* 0x000000ffff077224 */ /* 0x000fe200078e000e */
[----:B------:R-:W-:Y:S06]  /*22910*/  BRA `(.L_x_15520) ;  /* 0xfffffe34004c7947 */ /* 0x000fec000383ffff */
.L_x_15251:
[----:B---3--:R3:W4:Y:S02]  /*22920*/  SYNCS.PHASECHK.TRANS64.TRYWAIT P3, [R87+URZ+0x324b0], R93 ;  /* 0x0324b05d570075a7 */ /* 0x008724000806017f */
[----:B----4-:R-:W-:Y:S05]  /*22930*/  @!P3 NANOSLEEP.SYNCS 0x989680 ;  /* 0x009896800000b95d */ /* 0x010fea0003900000 */
[----:B------:R-:W4:Y:S02]  /*22940*/  @!P3 SYNCS.PHASECHK.TRANS64 P3, [R87+URZ+0x324b0], R93 ;  /* 0x0324b05d5700b5a7 */ /* 0x000f24000806007f */
[----:B----4-:R-:W-:Y:S05]  /*22950*/  @!P3 BRA `(.L_x_15251) ;  /* 0xfffffffc00f0b947 */ /* 0x010fea000383ffff */
[----:B------:R-:W-:Y:S05]  /*22960*/  BRA `(.L_x_15521) ;  /* 0xfffffe3400c47947 */ /* 0x000fea000383ffff */
.L_x_15261:
[----:B------:R-:W-:Y:S01]  /*22970*/  BSSY B0, `(.L_x_15522) ;  /* 0x0000007000007945 */ /* 0x000fe20003800000 */
[----:B------:R-:W-:Y:S01]  /*22980*/  IMAD.MOV.U32 R12, RZ, RZ, RZ ;  /* 0x000000ffff0c7224 */ /* 0x000fe200078e00ff */
[----:B------:R-:W-:Y:S01]  /*22990*/  MOV R15, 0xffffffff ;  /* 0xffffffff000f7802 */ /* 0x000fe20000000f00 */
[----:B------:R-:W-:-:S07]  /*229a0*/  IMAD.MOV.U32 R11, RZ, RZ, 0x1f ;  /* 0x0000001fff0b7424 */ /* 0x000fce00078e00ff */
[----:B------:R-:W-:Y:S05]  /*229b0*/  WARPSYNC.COLLECTIVE R15, `(.L_x_15523) ;  /* 0x000000000f087348 */ /* 0x000fea0003c00000 */
[----:B------:R0:W1:Y:S02]  /*229c0*/  SHFL.IDX P6, R14, R13, R12, R11 ;  /* 0x0000000c0d0e7389 */ /* 0x00006400000c000b */
[----:B01----:R-:W-:Y:S01]  /*229d0*/  ENDCOLLECTIVE ;  /* 0x000000000000791b */ /* 0x003fe20003800000 */
.L_x_15523:
[----:B------:R-:W-:Y:S05]  /*229e0*/  BSYNC B0 ;  /* 0x0000000000007941 */ /* 0x000fea0003800000 */
.L_x_15522:
[----:B------:R-:W-:Y:S05]  /*229f0*/  BRA `(.L_x_15524) ;  /* 0xfffffe4400f47947 */ /* 0x000fea000383ffff */
.L_x_15273:
        /* <DEDUP_REMOVED lines=8> */
.L_x_15526:
[----:B------:R-:W-:Y:S05]  /*22a80*/  BSYNC B1 ;  /* 0x0000000000017941 */ /* 0x000fea0003800000 */
.L_x_15525:
        /* <DEDUP_REMOVED lines=8> */
.L_x_15527:
[----:B------:R-:W-:Y:S02]  /*22b10*/  IMAD.MOV.U32 R13, RZ, RZ, R32 ;  /* 0x000000ffff0d7224 */ /* 0x000fe400078e0020 */
[----:B------:R-:W-:-:S07]  /*22b20*/  IMAD.MOV.U32 R3, RZ, RZ, R14 ;  /* 0x000000ffff037224 */ /* 0x000fce00078e000e */
[----:B------:R-:W-:Y:S05]  /*22b30*/  WARPSYNC.COLLECTIVE R15, `(.L_x_15528) ;  /* 0x000000000f087348 */ /* 0x000fea0003c00000 */
[----:B------:R0:W1:Y:S02]  /*22b40*/  SHFL.IDX P6, R14, R13, R12, R11 ;  /* 0x0000000c0d0e7389 */ /* 0x00006400000c000b */
[----:B01----:R-:W-:Y:S01]  /*22b50*/  ENDCOLLECTIVE ;  /* 0x000000000000791b */ /* 0x003fe20003800000 */
.L_x_15528:
[----:B------:R-:W-:Y:S02]  /*22b60*/  IMAD.MOV.U32 R13, RZ, RZ, R30 ;  /* 0x000000ffff0d7224 */ /* 0x000fe400078e001e */
[----:B------:R-:W-:-:S07]  /*22b70*/  IMAD.MOV.U32 R7, RZ, RZ, R14 ;  /* 0x000000ffff077224 */ /* 0x000fce00078e000e */
[----:B------:R-:W-:Y:S05]  /*22b80*/  WARPSYNC.COLLECTIVE R15, `(.L_x_15529) ;  /* 0x000000000f087348 */ /* 0x000fea0003c00000 */
[----:B------:R0:W1:Y:S02]  /*22b90*/  SHFL.IDX P6, R14, R13, R12, R11 ;  /* 0x0000000c0d0e7389 */ /* 0x00006400000c000b */
[----:B01----:R-:W-:Y:S01]  /*22ba0*/  ENDCOLLECTIVE ;  /* 0x000000000000791b */ /* 0x003fe20003800000 */
.L_x_15529:
[----:B------:R-:W-:Y:S01]  /*22bb0*/  IMAD.MOV.U32 R8, RZ, RZ, R14 ;  /* 0x000000ffff087224 */ /* 0x000fe200078e000e */
[----:B------:R-:W-:Y:S06]  /*22bc0*/  BRA `(.L_x_15530) ;  /* 0xfffffe4c00807947 */ /* 0x000fec000383ffff */
.L_x_15276:
[----:B------:R-:W-:Y:S01]  /*22bd0*/  BSSY B1, `(.L_x_15531) ;  /* 0x0000008000017945 */ /* 0x000fe20003800000 */
[----:B------:R-:W-:Y:S01]  /*22be0*/  IMAD.MOV.U32 R13, RZ, RZ, R31 ;  /* 0x000000ffff0d7224 */ /* 0x000fe200078e001f */
[----:B------:R-:W-:Y:S01]  /*22bf0*/  MOV R12, 0x1 ;  /* 0x00000001000c7802 */ /* 0x000fe20000000f00 */
[----:B------:R-:W-:Y:S02]  /*22c00*/  IMAD.MOV.U32 R11, RZ, RZ, 0x1c1f ;  /* 0x00001c1fff0b7424 */ /* 0x000fe400078e00ff */
[----:B------:R-:W-:-:S07]  /*22c10*/  IMAD.MOV.U32 R15, RZ, RZ, -0x1 ;  /* 0xffffffffff0f7424 */ /* 0x000fce00078e00ff */
[----:B-1--4-:R-:W-:Y:S05]  /*22c20*/  WARPSYNC.COLLECTIVE R15, `(.L_x_15532) ;  /* 0x000000000f087348 */ /* 0x012fea0003c00000 */
[----:B------:R0:W2:Y:S02]  /*22c30*/  SHFL.IDX P6, R14, R13, R12, R11 ;  /* 0x0000000c0d0e7389 */ /* 0x0000a400000c000b */
[----:B012-4-:R-:W-:Y:S01]  /*22c40*/  ENDCOLLECTIVE ;  /* 0x000000000000791b */ /* 0x017fe20003800000 */
.L_x_15532:
[----:B------:R-:W-:Y:S05]  /*22c50*/  BSYNC B1 ;  /* 0x0000000000017941 */ /* 0x000fea0003800000 */
.L_x_15531:
        /* <DEDUP_REMOVED lines=8> */
.L_x_15533:
[----:B------:R-:W-:Y:S01]  /*22ce0*/  IMAD.MOV.U32 R13, RZ, RZ, R32 ;  /* 0x000000ffff0d7224 */ /* 0x000fe200078e0020 */
[----:B------:R-:W-:-:S07]  /*22cf0*/  MOV R6, R14 ;  /* 0x0000000e00067202 */ /* 0x000fce0000000f00 */
[----:B------:R-:W-:Y:S05]  /*22d00*/  WARPSYNC.COLLECTIVE R15, `(.L_x_15534) ;  /* 0x000000000f087348 */ /* 0x000fea0003c00000 */
[----:B------:R0:W1:Y:S02]  /*22d10*/  SHFL.IDX P6, R14, R13, R12, R11 ;  /* 0x0000000c0d0e7389 */ /* 0x00006400000c000b */
[----:B01----:R-:W-:Y:S01]  /*22d20*/  ENDCOLLECTIVE ;  /* 0x000000000000791b */ /* 0x003fe20003800000 */
.L_x_15534:
[----:B------:R-:W-:Y:S02]  /*22d30*/  IMAD.MOV.U32 R13, RZ, RZ, R30 ;  /* 0x000000ffff0d7224 */ /* 0x000fe400078e001e */
[----:B------:R-:W-:-:S07]  /*22d40*/  IMAD.MOV.U32 R7, RZ, RZ, R14 ;  /* 0x000000ffff077224 */ /* 0x000fce00078e000e */
[----:B------:R-:W-:Y:S05]  /*22d50*/  WARPSYNC.COLLECTIVE R15, `(.L_x_15535) ;  /* 0x000000000f087348 */ /* 0x000fea0003c00000 */
[----:B------:R0:W1:Y:S02]  /*22d60*/  SHFL.IDX P6, R14, R13, R12, R11 ;  /* 0x0000000c0d0e7389 */ /* 0x00006400000c000b */
[----:B01----:R-:W-:Y:S01]  /*22d70*/  ENDCOLLECTIVE ;  /* 0x000000000000791b */ /* 0x003fe20003800000 */
.L_x_15535:
[----:B------:R-:W-:Y:S01]  /*22d80*/  IMAD.MOV.U32 R30, RZ, RZ, R14 ;  /* 0x000000ffff1e7224 */ /* 0x000fe200078e000e */
[----:B------:R-:W-:Y:S06]  /*22d90*/  BRA `(.L_x_15536) ;  /* 0xfffffe4c00e07947 */ /* 0x000fec000383ffff */
.L_x_15280:
[----:B0-----:R0:W1:Y:S02]  /*22da0*/  SYNCS.PHASECHK.TRANS64.TRYWAIT P0, [R22+URZ+0x32400], R33 ;  /* 0x03240021160075a7 */ /* 0x001064000800017f */
[----:B-1----:R-:W-:Y:S05]  /*22db0*/  @!P0 NANOSLEEP.SYNCS 0x989680 ;  /* 0x009896800000895d */ /* 0x002fea0003900000 */
[----:B------:R-:W1:Y:S02]  /*22dc0*/  @!P0 SYNCS.PHASECHK.TRANS64 P0, [R22+URZ+0x32400], R33 ;  /* 0x03240021160085a7 */ /* 0x000e64000800007f */
[----:B-1----:R-:W-:Y:S05]  /*22dd0*/  @!P0 BRA `(.L_x_15280) ;  /* 0xfffffffc00f08947 */ /* 0x002fea000383ffff */
[----:B------:R-:W-:Y:S05]  /*22de0*/  BRA `(.L_x_15537) ;  /* 0xfffffe5000d47947 */ /* 0x000fea000383ffff */
.L_x_15288:
        /* <DEDUP_REMOVED lines=9> */
.L_x_15539:
[----:B------:R-:W-:Y:S05]  /*22e80*/  BSYNC B1 ;  /* 0x0000000000017941 */ /* 0x000fea0003800000 */
.L_x_15538:
        /* <DEDUP_REMOVED lines=10> */
.L_x_15540:
[----:B------:R-:W-:Y:S02]  /*22f30*/  IMAD.MOV.U32 R13, RZ, RZ, R25 ;  /* 0x000000ffff0d7224 */ /* 0x000fe400078e0019 */
[----:B------:R-:W-:-:S07]  /*22f40*/  IMAD.MOV.U32 R3, RZ, RZ, R14 ;  /* 0x000000ffff037224 */ /* 0x000fce00078e000e */
[----:B------:R-:W-:Y:S05]  /*22f50*/  WARPSYNC.COLLECTIVE R15, `(.L_x_15541) ;  /* 0x000000000f087348 */ /* 0x000fea0003c00000 */
[----:B------:R0:W1:Y:S02]  /*22f60*/  SHFL.IDX P6, R14, R13, R12, R11 ;  /* 0x0000000c0d0e7389 */ /* 0x00006400000c000b */
[----:B01----:R-:W-:Y:S01]  /*22f70*/  ENDCOLLECTIVE ;  /* 0x000000000000791b */ /* 0x003fe20003800000 */
.L_x_15541:
[----:B------:R-:W-:Y:S01]  /*22f80*/  IMAD.MOV.U32 R13, RZ, RZ, R36 ;  /* 0x000000ffff0d7224 */ /* 0x000fe200078e0024 */
[----:B------:R-:W-:-:S07]  /*22f90*/  MOV R4, R14 ;  /* 0x0000000e00047202 */ /* 0x000fce0000000f00 */
[----:B------:R-:W-:Y:S05]  /*22fa0*/  WARPSYNC.COLLECTIVE R15, `(.L_x_15542) ;  /* 0x000000000f087348 */ /* 0x000fea0003c00000 */
[----:B------:R0:W1:Y:S02]  /*22fb0*/  SHFL.IDX P6, R14, R13, R12, R11 ;  /* 0x0000000c0d0e7389 */ /* 0x00006400000c000b */
[----:B01----:R-:W-:Y:S01]  /*22fc0*/  ENDCOLLECTIVE ;  /* 0x000000000000791b */ /* 0x003fe20003800000 */
.L_x_15542:
        /* <DEDUP_REMOVED lines=18> */
[----:B------:R-:W-:-:S02]  /*230f0*/  IMAD.MOV.U32 R11, RZ, RZ, 0x1c1f ;  /* 0x00001c1fff0b7424 */ /* 0x000fc400078e00ff */
[----:B------:R-:W-:Y:S02]  /*23100*/  @!P1 IMAD.MOV.U32 R21, RZ, RZ, R9 ;  /* 0x000000ffff159224 */ /* 0x000fe400078e0009 */
[----:B------:R-:W-:-:S07]  /*23110*/  @!P1 IMAD.MOV.U32 R20, RZ, RZ, R8 ;  /* 0x000000ffff149224 */ /* 0x000fce00078e0008 */
[----:B-----5:R-:W-:Y:S05]  /*23120*/  WARPSYNC.COLLECTIVE R15, `(.L_x_15543) ;  /* 0x000000000f087348 */ /* 0x020fea0003c00000 */
[----:B------:R0:W1:Y:S02]  /*23130*/  SHFL.IDX P6, R14, R13, R12, R11 ;  /* 0x0000000c0d0e7389 */ /* 0x00006400000c000b */
[----:B01---5:R-:W-:Y:S01]  /*23140*/  ENDCOLLECTIVE ;  /* 0x000000000000791b */ /* 0x023fe20003800000 */
.L_x_15543:
[----:B------:R-:W-:Y:S02]  /*23150*/  IMAD.MOV.U32 R3, RZ, RZ, R21 ;  /* 0x000000ffff037224 */ /* 0x000fe400078e0015 */
[----:B------:R-:W-:Y:S01]  /*23160*/  @!P1 IMAD.MOV.U32 R28, RZ, RZ, R10 ;  /* 0x000000ffff1c9224 */ /* 0x000fe200078e000a */
[----:B------:R-:W-:Y:S01]  /*23170*/  MOV R0, R20 ;  /* 0x0000001400007202 */ /* 0x000fe20000000f00 */
[----:B------:R-:W-:Y:S01]  /*23180*/  IMAD.MOV.U32 R8, RZ, RZ, R29 ;  /* 0x000000ffff087224 */ /* 0x000fe200078e001d */
[----:B------:R-:W-:Y:S01]  /*23190*/  PRMT R41, R3, 0x7610, R41 ;  /* 0x0000761003297816 */ /* 0x000fe20000000029 */
[----:B------:R-:W-:Y:S01]  /*231a0*/  @!P1 IMAD.MOV.U32 R32, RZ, RZ, R6 ;  /* 0x000000ffff209224 */ /* 0x000fe200078e0006 */
[----:B------:R-:W-:Y:S01]  /*231b0*/  PRMT R50, R0, 0x7610, R50 ;  /* 0x0000761000327816 */ /* 0x000fe20000000032 */
[----:B------:R-:W-:Y:S01]  /*231c0*/  IMAD.MOV.U32 R0, RZ, RZ, R28 ;  /* 0x000000ffff007224 */ /* 0x000fe200078e001c */
[----:B------:R-:W-:Y:S01]  /*231d0*/  @!P1 MOV R31, R5 ;  /* 0x00000005001f9202 */ /* 0x000fe20000000f00 */
[----:B------:R-:W-:-:S02]  /*231e0*/  @!P1 IMAD.MOV.U32 R30, RZ, RZ, R4 ;  /* 0x000000ffff1e9224 */ /* 0x000fc400078e0004 */
[----:B------:R-:W-:Y:S01]  /*231f0*/  @!P1 IMAD.MOV.U32 R33, RZ, RZ, R7 ;  /* 0x000000ffff219224 */ /* 0x000fe200078e0007 */
        /* <DEDUP_REMOVED lines=8> */
[----:B------:R-:W-:Y:S02]  /*23280*/  PRMT R54, R5, 0x7610, R54 ;  /* 0x0000761005367816 */ /* 0x000fe40000000036 */
[----:B------:R-:W-:Y:S01]  /*23290*/  CS2R R4, SRZ ;  /* 0x0000000000047805 */ /* 0x000fe2000001ff00 */
[----:B------:R-:W-:Y:S01]  /*232a0*/  IMAD.MOV.U32 R3, RZ, RZ, R14 ;  /* 0x000000ffff037224 */ /* 0x000fe200078e000e */
[----:B------:R-:W-:-:S07]  /*232b0*/  PRMT R37, R37, 0x5410, R0 ;  /* 0x0000541025257816 */ /* 0x000fce0000000000 */
[----:B------:R-:W-:Y:S05]  /*232c0*/  WARPSYNC.COLLECTIVE R15, `(.L_x_15544) ;  /* 0x000000000f087348 */ /* 0x000fea0003c00000 */
[----:B------:R0:W1:Y:S02]  /*232d0*/  SHFL.IDX P6, R14, R13, R12, R11 ;  /* 0x0000000c0d0e7389 */ /* 0x00006400000c000b */
[----:B01----:R-:W-:Y:S01]  /*232e0*/  ENDCOLLECTIVE ;  /* 0x000000000000791b */ /* 0x003fe20003800000 */
.L_x_15544:
[----:B------:R-:W-:Y:S01]  /*232f0*/  PRMT R35, R35, 0x5410, R6 ;  /* 0x0000541023237816 */ /* 0x000fe20000000006 */
[----:B------:R-:W-:Y:S02]  /*23300*/  IMAD.MOV.U32 R13, RZ, RZ, R25 ;  /* 0x000000ffff0d7224 */ /* 0x000fe400078e0019 */
[----:B------:R-:W-:-:S07]  /*23310*/  IMAD.MOV.U32 R24, RZ, RZ, R14 ;  /* 0x000000ffff187224 */ /* 0x000fce00078e000e */
[----:B------:R-:W-:Y:S05]  /*23320*/  WARPSYNC.COLLECTIVE R15, `(.L_x_15545) ;  /* 0x000000000f087348 */ /* 0x000fea0003c00000 */
[----:B------:R0:W1:Y:S02]  /*23330*/  SHFL.IDX P6, R14, R13, R12, R11 ;  /* 0x0000000c0d0e7389 */ /* 0x00006400000c000b */
[----:B01----:R-:W-:Y:S01]  /*23340*/  ENDCOLLECTIVE ;  /* 0x000000000000791b */ /* 0x003fe20003800000 */
.L_x_15545:
[----:B------:R-:W-:Y:S02]  /*23350*/  IMAD.MOV.U32 R13, RZ, RZ, R36 ;  /* 0x000000ffff0d7224 */ /* 0x000fe400078e0024 */
[----:B------:R-:W-:-:S07]  /*23360*/  IMAD.MOV.U32 R25, RZ, RZ, R14 ;  /* 0x000000ffff197224 */ /* 0x000fce00078e000e */
[----:B------:R-:W-:Y:S05]  /*23370*/  WARPSYNC.COLLECTIVE R15, `(.L_x_15546) ;  /* 0x000000000f087348 */ /* 0x000fea0003c00000 */
[----:B------:R0:W1:Y:S02]  /*23380*/  SHFL.IDX P6, R14, R13, R12, R11 ;  /* 0x0000000c0d0e7389 */ /* 0x00006400000c000b */
[----:B01----:R-:W-:Y:S01]  /*23390*/  ENDCOLLECTIVE ;  /* 0x000000000000791b */ /* 0x003fe20003800000 */
.L_x_15546:
[----:B------:R-:W-:Y:S05]  /*233a0*/  BRA `(.L_x_15547) ;  /* 0xfffffe5c00a07947 */ /* 0x000fea000383ffff */
.L_x_15292:
[----:B0-----:R0:W1:Y:S02]  /*233b0*/  SYNCS.PHASECHK.TRANS64.TRYWAIT P1, [R22+URZ+0x32400], R13 ;  /* 0x0324000d160075a7 */ /* 0x001064000802017f */
[----:B-1----:R-:W-:Y:S05]  /*233c0*/  @!P1 NANOSLEEP.SYNCS 0x989680 ;  /* 0x009896800000995d */ /* 0x002fea0003900000 */
[----:B------:R-:W1:Y:S02]  /*233d0*/  @!P1 SYNCS.PHASECHK.TRANS64 P1, [R22+URZ+0x32400], R13 ;  /* 0x0324000d160095a7 */ /* 0x000e64000802007f */
[----:B-1----:R-:W-:Y:S05]  /*233e0*/  @!P1 BRA `(.L_x_15292) ;  /* 0xfffffffc00f09947 */ /* 0x002fea000383ffff */
[----:B------:R-:W-:Y:S05]  /*233f0*/  BRA `(.L_x_15548) ;  /* 0xfffffe6000407947 */ /* 0x000fea000383ffff */
.L_x_15298:
[----:B--2---:R2:W4:Y:S02]  /*23400*/  SYNCS.PHASECHK.TRANS64.TRYWAIT P1, [R14+URZ+0x32430], R9 ;  /* 0x032430090e0075a7 */ /* 0x004524000802017f */
[----:B----4-:R-:W-:Y:S05]  /*23410*/  @!P1 NANOSLEEP.SYNCS 0x989680 ;  /* 0x009896800000995d */ /* 0x010fea0003900000 */
[----:B------:R-:W4:Y:S02]  /*23420*/  @!P1 SYNCS.PHASECHK.TRANS64 P1, [R14+URZ+0x32430], R9 ;  /* 0x032430090e0095a7 */ /* 0x000f24000802007f */
[----:B----4-:R-:W-:Y:S05]  /*23430*/  @!P1 BRA `(.L_x_15298) ;  /* 0xfffffffc00f09947 */ /* 0x010fea000383ffff */
[----:B------:R-:W-:Y:S05]  /*23440*/  BRA `(.L_x_15297) ;  /* 0xfffffe6c00c87947 */ /* 0x000fea000383ffff */
.L_x_15300:
[----:B0-----:R0:W3:Y:S02]  /*23450*/  SYNCS.PHASECHK.TRANS64.TRYWAIT P1, [R22+URZ+0x32410], R3 ;  /* 0x03241003160075a7 */ /* 0x0010e4000802017f */
[----:B---3--:R-:W-:Y:S05]  /*23460*/  @!P1 NANOSLEEP.SYNCS 0x989680 ;  /* 0x009896800000995d */ /* 0x008fea0003900000 */
[----:B------:R-:W3:Y:S02]  /*23470*/  @!P1 SYNCS.PHASECHK.TRANS64 P1, [R22+URZ+0x32410], R3 ;  /* 0x03241003160095a7 */ /* 0x000ee4000802007f */
[----:B---3--:R-:W-:Y:S05]  /*23480*/  @!P1 BRA `(.L_x_15300) ;  /* 0xfffffffc00f09947 */ /* 0x008fea000383ffff */
[----:B------:R-:W-:Y:S05]  /*23490*/  BRA `(.L_x_15549) ;  /* 0xfffffe7000807947 */ /* 0x000fea000383ffff */
.L_x_15304:
[----:B----4-:R4:W0:Y:S02]  /*234a0*/  SYNCS.PHASECHK.TRANS64.TRYWAIT P1, [R14+URZ+0x32450], R9 ;  /* 0x032450090e0075a7 */ /* 0x010824000802017f */
[----:B0-----:R-:W-:Y:S05]  /*234b0*/  @!P1 NANOSLEEP.SYNCS 0x989680 ;  /* 0x009896800000995d */ /* 0x001fea0003900000 */
[----:B------:R-:W0:Y:S02]  /*234c0*/  @!P1 SYNCS.PHASECHK.TRANS64 P1, [R14+URZ+0x32450], R9 ;  /* 0x032450090e0095a7 */ /* 0x000e24000802007f */
[----:B0-----:R-:W-:Y:S05]  /*234d0*/  @!P1 BRA `(.L_x_15304) ;  /* 0xfffffffc00f09947 */ /* 0x001fea000383ffff */
[----:B------:R-:W-:Y:S05]  /*234e0*/  BRA `(.L_x_15303) ;  /* 0xfffffe7000907947 */ /* 0x000fea000383ffff */
.L_x_15311:
[----:B-1----:R1:W2:Y:S02]  /*234f0*/  SYNCS.PHASECHK.TRANS64.TRYWAIT P1, [R15+URZ+0x32430], R20 ;  /* 0x032430140f0075a7 */ /* 0x0022a4000802017f */
[----:B--2---:R-:W-:Y:S05]  /*23500*/  @!P1 NANOSLEEP.SYNCS 0x989680 ;  /* 0x009896800000995d */ /* 0x004fea0003900000 */
[----:B------:R-:W2:Y:S02]  /*23510*/  @!P1 SYNCS.PHASECHK.TRANS64 P1, [R15+URZ+0x32430], R20 ;  /* 0x032430140f0095a7 */ /* 0x000ea4000802007f */
[----:B--2---:R-:W-:Y:S05]  /*23520*/  @!P1 BRA `(.L_x_15311) ;  /* 0xfffffffc00f09947 */ /* 0x004fea000383ffff */
[----:B------:R-:W-:Y:S05]  /*23530*/  BRA `(.L_x_15310) ;  /* 0xfffffe9c00fc7947 */ /* 0x000fea000383ffff */
.L_x_15315:
[----:B---3--:R3:W4:Y:S02]  /*23540*/  SYNCS.PHASECHK.TRANS64.TRYWAIT P1, [R15+URZ+0x32450], R20 ;  /* 0x032450140f0075a7 */ /* 0x008724000802017f */
[----:B----4-:R-:W-:Y:S05]  /*23550*/  @!P1 NANOSLEEP.SYNCS 0x989680 ;  /* 0x009896800000995d */ /* 0x010fea0003900000 */
[----:B------:R-:W4:Y:S02]  /*23560*/  @!P1 SYNCS.PHASECHK.TRANS64 P1, [R15+URZ+0x32450], R20 ;  /* 0x032450140f0095a7 */ /* 0x000f24000802007f */
[----:B----4-:R-:W-:Y:S05]  /*23570*/  @!P1 BRA `(.L_x_15315) ;  /* 0xfffffffc00f09947 */ /* 0x010fea000383ffff */
[----:B------:R-:W-:Y:S05]  /*23580*/  BRA `(.L_x_15314) ;  /* 0xfffffea000b07947 */ /* 0x000fea000383ffff */
.L_x_15323:
[----:B-1----:R1:W2:Y:S02]  /*23590*/  SYNCS.PHASECHK.TRANS64.TRYWAIT P1, [R15+URZ+0x32430], R20 ;  /* 0x032430140f0075a7 */ /* 0x0022a4000802017f */
[----:B--2---:R-:W-:Y:S05]  /*235a0*/  @!P1 NANOSLEEP.SYNCS 0x989680 ;  /* 0x009896800000995d */ /* 0x004fea0003900000 */
[----:B------:R-:W2:Y:S02]  /*235b0*/  @!P1 SYNCS.PHASECHK.TRANS64 P1, [R15+URZ+0x32430], R20 ;  /* 0x032430140f0095a7 */ /* 0x000ea4000802007f */
[----:B--2---:R-:W-:Y:S05]  /*235c0*/  @!P1 BRA `(.L_x_15323) ;  /* 0xfffffffc00f09947 */ /* 0x004fea000383ffff */
[----:B------:R-:W-:Y:S05]  /*235d0*/  BRA `(.L_x_15322) ;  /* 0xfffffed800387947 */ /* 0x000fea000383ffff */
.L_x_15327:
[----:B---3--:R3:W4:Y:S02]  /*235e0*/  SYNCS.PHASECHK.TRANS64.TRYWAIT P1, [R15+URZ+0x32450], R20 ;  /* 0x032450140f0075a7 */ /* 0x008724000802017f */
[----:B----4-:R-:W-:Y:S05]  /*235f0*/  @!P1 NANOSLEEP.SYNCS 0x989680 ;  /* 0x009896800000995d */ /* 0x010fea0003900000 */
[----:B------:R-:W4:Y:S02]  /*23600*/  @!P1 SYNCS.PHASECHK.TRANS64 P1, [R15+URZ+0x32450], R20 ;  /* 0x032450140f0095a7 */ /* 0x000f24000802007f */
[----:B----4-:R-:W-:Y:S05]  /*23610*/  @!P1 BRA `(.L_x_15327) ;  /* 0xfffffffc00f09947 */ /* 0x010fea000383ffff */
[----:B------:R-:W-:Y:S05]  /*23620*/  BRA `(.L_x_15326) ;  /* 0xfffffed800ec7947 */ /* 0x000fea000383ffff */
.L_x_15335:
[----:B------:R-:W-:Y:S01]  /*23630*/  IMAD.MOV.U32 R13, RZ, RZ, R20 ;  /* 0x000000ffff0d7224 */ /* 0x000fe200078e0014 */
[----:B------:R-:W-:Y:S01]  /*23640*/  MOV R12, RZ ;  /* 0x000000ff000c7202 */ /* 0x000fe20000000f00 */
[----:B------:R-:W-:Y:S02]  /*23650*/  IMAD.MOV.U32 R11, RZ, RZ, 0x181f ;  /* 0x0000181fff0b7424 */ /* 0x000fe400078e00ff */
[----:B------:R-:W-:-:S07]  /*23660*/  IMAD.MOV.U32 R15, RZ, RZ, -0x1 ;  /* 0xffffffffff0f7424 */ /* 0x000fce00078e00ff */
[----:B-----5:R-:W-:Y:S05]  /*23670*/  WARPSYNC.COLLECTIVE R15, `(.L_x_15550) ;  /* 0x000000000f087348 */ /* 0x020fea0003c00000 */
[----:B------:R0:W1:Y:S02]  /*23680*/  SHFL.IDX P6, R14, R13, R12, R11 ;  /* 0x0000000c0d0e7389 */ /* 0x00006400000c000b */
[----:B01---5:R-:W-:Y:S01]  /*23690*/  ENDCOLLECTIVE ;  /* 0x000000000000791b */ /* 0x023fe20003800000 */
.L_x_15550:
[----:B------:R-:W-:Y:S02]  /*236a0*/  IMAD.MOV.U32 R13, RZ, RZ, R4 ;  /* 0x000000ffff0d7224 */ /* 0x000fe400078e0004 */
[----:B------:R-:W-:-:S07]  /*236b0*/  IMAD.MOV.U32 R3, RZ, RZ, R14 ;  /* 0x000000ffff037224 */ /* 0x000fce00078e000e */
[----:B------:R-:W-:Y:S05]  /*236c0*/  WARPSYNC.COLLECTIVE R15, `(.L_x_15551) ;  /* 0x000000000f087348 */ /* 0x000fea0003c00000 */
[----:B------:R0:W1:Y:S02]  /*236d0*/  SHFL.IDX P6, R14, R13, R12, R11 ;  /* 0x0000000c0d0e7389 */ /* 0x00006400000c000b */
[----:B01----:R-:W-:Y:S01]  /*236e0*/  ENDCOLLECTIVE ;  /* 0x000000000000791b */ /* 0x003fe20003800000 */
.L_x_15551:
[----:B------:R-:W-:Y:S05]  /*236f0*/  BRA `(.L_x_15552) ;  /* 0xffffff2c006c7947 */ /* 0x000fea000383ffff */
.L_x_15338:
[----:B------:R-:W-:Y:S01]  /*23700*/  BSSY B1, `(.L_x_15553) ;  /* 0x0000008000017945 */ /* 0x000fe20003800000 */
[----:B---3--:R-:W-:Y:S01]  /*23710*/  IMAD.MOV.U32 R13, RZ, RZ, R20 ;  /* 0x000000ffff0d7224 */ /* 0x008fe200078e0014 */
[----:B------:R-:W-:Y:S01]  /*23720*/  MOV R15, 0xffffffff ;  /* 0xffffffff000f7802 */ /* 0x000fe20000000f00 */
[----:B------:R-:W-:Y:S02]  /*23730*/  IMAD.MOV.U32 R12, RZ, RZ, 0x1 ;  /* 0x00000001ff0c7424 */ /* 0x000fe400078e00ff */
[----:B------:R-:W-:-:S07]  /*23740*/  IMAD.MOV.U32 R11, RZ, RZ, 0x181f ;  /* 0x0000181fff0b7424 */ /* 0x000fce00078e00ff */
[----:B012--5:R-:W-:Y:S05]  /*23750*/  WARPSYNC.COLLECTIVE R15, `(.L_x_15554) ;  /* 0x000000000f087348 */ /* 0x027fea0003c00000 */
[----:B--2---:R2:W3:Y:S02]  /*23760*/  SHFL.IDX P6, R14, R13, R12, R11 ;  /* 0x0000000c0d0e7389 */ /* 0x0044e400000c000b */
[----:B0123-5:R-:W-:Y:S01]  /*23770*/  ENDCOLLECTIVE ;  /* 0x000000000000791b */ /* 0x02ffe20003800000 */
.L_x_15554:
[----:B------:R-:W-:Y:S05]  /*23780*/  BSYNC B1 ;  /* 0x0000000000017941 */ /* 0x000fea0003800000 */
.L_x_15553:
        /* <DEDUP_REMOVED lines=8> */
.L_x_15555:
[----:B------:R-:W-:Y:S05]  /*23810*/  BRA `(.L_x_15556) ;  /* 0xffffff2c00b47947 */ /* 0x000fea000383ffff */
.L_x_15341:
        /* <DEDUP_REMOVED lines=8> */
.L_x_15558:
[----:B------:R-:W-:Y:S05]  /*238a0*/  BSYNC B1 ;  /* 0x0000000000017941 */ /* 0x000fea0003800000 */
.L_x_15557:
        /* <DEDUP_REMOVED lines=8> */
.L_x_15559:
[----:B------:R-:W-:Y:S05]  /*23930*/  BRA `(.L_x_15560) ;  /* 0xffffff2c00fc7947 */ /* 0x000fea000383ffff */
.L_x_15344:
        /* <DEDUP_REMOVED lines=8> */
.L_x_15562:
[----:B------:R-:W-:Y:S05]  /*239c0*/  BSYNC B1 ;  /* 0x0000000000017941 */ /* 0x000fea0003800000 */
.L_x_15561:
        /* <DEDUP_REMOVED lines=8> */
.L_x_15563:
[----:B------:R-:W-:Y:S05]  /*23a50*/  BRA `(.L_x_15564) ;  /* 0xffffff3000447947 */ /* 0x000fea000383ffff */
.L_x_15346:
[----:B------:R-:W-:Y:S01]  /*23a60*/  MOV R13, R4 ;  /* 0x00000004000d7202 */ /* 0x000fe20000000f00 */
[----:B------:R-:W-:Y:S02]  /*23a70*/  IMAD.MOV.U32 R12, RZ, RZ, RZ ;  /* 0x000000ffff0c7224 */ /* 0x000fe400078e00ff */
[----:B------:R-:W-:Y:S02]  /*23a80*/  IMAD.MOV.U32 R11, RZ, RZ, 0x1c1f ;  /* 0x00001c1fff0b7424 */ /* 0x000fe400078e00ff */
[----:B------:R-:W-:-:S07]  /*23a90*/  IMAD.MOV.U32 R15, RZ, RZ, -0x1 ;  /* 0xffffffffff0f7424 */ /* 0x000fce00078e00ff */
[----:B------:R-:W-:Y:S05]  /*23aa0*/  WARPSYNC.COLLECTIVE R15, `(.L_x_15565) ;  /* 0x000000000f087348 */ /* 0x000fea0003c00000 */
[----:B------:R0:W1:Y:S02]  /*23ab0*/  SHFL.IDX P6, R14, R13, R12, R11 ;  /* 0x0000000c0d0e7389 */ /* 0x00006400000c000b */
[----:B01----:R-:W-:Y:S01]  /*23ac0*/  ENDCOLLECTIVE ;  /* 0x000000000000791b */ /* 0x003fe20003800000 */
.L_x_15565:
[----:B------:R-:W-:Y:S02]  /*23ad0*/  IMAD.MOV.U32 R13, RZ, RZ, R3 ;  /* 0x000000ffff0d7224 */ /* 0x000fe400078e0003 */
[----:B------:R-:W-:-:S07]  /*23ae0*/  IMAD.MOV.U32 R20, RZ, RZ, R14 ;  /* 0x000000ffff147224 */ /* 0x000fce00078e000e */
[----:B------:R-:W-:Y:S05]  /*23af0*/  WARPSYNC.COLLECTIVE R15, `(.L_x_15566) ;  /* 0x000000000f087348 */ /* 0x000fea0003c00000 */
[----:B------:R0:W1:Y:S02]  /*23b00*/  SHFL.IDX P6, R14, R13, R12, R11 ;  /* 0x0000000c0d0e7389 */ /* 0x00006400000c000b */
[----:B01----:R-:W-:Y:S01]  /*23b10*/  ENDCOLLECTIVE ;  /* 0x000000000000791b */ /* 0x003fe20003800000 */
.L_x_15566:
[----:B------:R-:W-:Y:S01]  /*23b20*/  IMAD.MOV.U32 R12, RZ, RZ, R14 ;  /* 0x000000ffff0c7224 */ /* 0x000fe200078e000e */
[----:B------:R-:W-:Y:S06]  /*23b30*/  BRA `(.L_x_15567) ;  /* 0xffffff3400447947 */ /* 0x000fec000383ffff */
.L_x_15349:
        /* <DEDUP_REMOVED lines=8> */
.L_x_15569:
[----:B------:R-:W-:Y:S05]  /*23bc0*/  BSYNC B1 ;  /* 0x0000000000017941 */ /* 0x000fea0003800000 */
.L_x_15568:
        /* <DEDUP_REMOVED lines=8> */
.L_x_15570:
[----:B------:R-:W-:Y:S01]  /*23c50*/  MOV R3, R14 ;  /* 0x0000000e00037202 */ /* 0x000fe20000000f00 */
[----:B------:R-:W-:Y:S06]  /*23c60*/  BRA `(.L_x_15571) ;  /* 0xffffff40001c7947 */ /* 0x000fec000383ffff */
.L_x_15353:
[----:B------:R-:W-:Y:S02]  /*23c70*/  IMAD.MOV.U32 R13, RZ, RZ, R4 ;  /* 0x000000ffff0d7224 */ /* 0x000fe400078e0004 */
[----:B------:R-:W-:Y:S02]  /*23c80*/  IMAD.MOV.U32 R12, RZ, RZ, RZ ;  /* 0x000000ffff0c7224 */ /* 0x000fe400078e00ff */
[----:B------:R-:W-:Y:S02]  /*23c90*/  IMAD.MOV.U32 R11, RZ, RZ, 0x181f ;  /* 0x0000181fff0b7424 */ /* 0x000fe400078e00ff */
[----:B------:R-:W-:-:S07]  /*23ca0*/  IMAD.MOV.U32 R15, RZ, RZ, -0x1 ;  /* 0xffffffffff0f7424 */ /* 0x000fce00078e00ff */
[----:B0-----:R-:W-:Y:S05]  /*23cb0*/  WARPSYNC.COLLECTIVE R15, `(.L_x_15572) ;  /* 0x000000000f087348 */ /* 0x001fea0003c00000 */
[----:B------:R1:W2:Y:S02]  /*23cc0*/  SHFL.IDX P6, R14, R13, R12, R11 ;  /* 0x0000000c0d0e7389 */ /* 0x0002a400000c000b */
[----:B012---:R-:W-:Y:S01]  /*23cd0*/  ENDCOLLECTIVE ;  /* 0x000000000000791b */ /* 0x007fe20003800000 */
.L_x_15572:
[----:B------:R-:W-:Y:S02]  /*23ce0*/  IMAD.MOV.U32 R13, RZ, RZ, R0 ;  /* 0x000000ffff0d7224 */ /* 0x000fe400078e0000 */
[----:B------:R-:W-:-:S07]  /*23cf0*/  IMAD.MOV.U32 R3, RZ, RZ, R14 ;  /* 0x000000ffff037224 */ /* 0x000fce00078e000e */
[----:B------:R-:W-:Y:S05]  /*23d00*/  WARPSYNC.COLLECTIVE R15, `(.L_x_15573) ;  /* 0x000000000f087348 */ /* 0x000fea0003c00000 */
[----:B------:R0:W1:Y:S02]  /*23d10*/  SHFL.IDX P6, R14, R13, R12, R11 ;  /* 0x0000000c0d0e7389 */ /* 0x00006400000c000b */
[----:B01----:R-:W-:Y:S01]  /*23d20*/  ENDCOLLECTIVE ;  /* 0x000000000000791b */ /* 0x003fe20003800000 */
.L_x_15573:
[----:B------:R-:W-:Y:S01]  /*23d30*/  IMAD.MOV.U32 R9, RZ, RZ, R14 ;  /* 0x000000ffff097224 */ /* 0x000fe200078e000e */
[----:B------:R-:W-:Y:S06]  /*23d40*/  BRA `(.L_x_15574) ;  /* 0xffffff5400787947 */ /* 0x000fec000383ffff */
.L_x_15356:
        /* <DEDUP_REMOVED lines=8> */
.L_x_15576:
[----:B------:R-:W-:Y:S05]  /*23dd0*/  BSYNC B1 ;  /* 0x0000000000017941 */ /* 0x000fea0003800000 */
.L_x_15575:
        /* <DEDUP_REMOVED lines=8> */
.L_x_15577:
[----:B------:R-:W-:Y:S01]  /*23e60*/  IMAD.MOV.U32 R9, RZ, RZ, R14 ;  /* 0x000000ffff097224 */ /* 0x000fe200078e000e */
[----:B------:R-:W-:Y:S06]  /*23e70*/  BRA `(.L_x_15578) ;  /* 0xffffff5400c07947 */ /* 0x000fec000383ffff */
.L_x_15359:
        /* <DEDUP_REMOVED lines=8> */
.L_x_15580:
[----:B------:R-:W-:Y:S05]  /*23f00*/  BSYNC B1 ;  /* 0x0000000000017941 */ /* 0x000fea0003800000 */
.L_x_15579:
        /* <DEDUP_REMOVED lines=8> */
.L_x_15581:
[----:B------:R-:W-:Y:S01]  /*23f90*/  IMAD.MOV.U32 R9, RZ, RZ, R14 ;  /* 0x000000ffff097224 */ /* 0x000fe200078e000e */
[----:B------:R-:W-:Y:S06]  /*23fa0*/  BRA `(.L_x_15582) ;  /* 0xffffff5800047947 */ /* 0x000fec000383ffff */
.L_x_15362:
[----:B------:R-:W-:Y:S01]  /*23fb0*/  BSSY B1, `(.L_x_15583) ;  /* 0x0000008000017945 */ /* 0x000fe20003800000 */
[----:B0-----:R-:W-:Y:S02]  /*23fc0*/  IMAD.MOV.U32 R13, RZ, RZ, R4 ;  /* 0x000000ffff0d7224 */ /* 0x001fe400078e0004 */
[----:B------:R-:W-:Y:S02]  /*23fd0*/  IMAD.MOV.U32 R12, RZ, RZ, 0x3 ;  /* 0x00000003ff0c7424 */ /* 0x000fe400078e00ff */
[----:B------:R-:W-:Y:S02]  /*23fe0*/  IMAD.MOV.U32 R11, RZ, RZ, 0x181f ;  /* 0x0000181fff0b7424 */ /* 0x000fe400078e00ff */
[----:B------:R-:W-:-:S07]  /*23ff0*/  IMAD.MOV.U32 R15, RZ, RZ, -0x1 ;  /* 0xffffffffff0f7424 */ /* 0x000fce00078e00ff */
[----:B-1234-:R-:W-:Y:S05]  /*24000*/  WARPSYNC.COLLECTIVE R15, `(.L_x_15584) ;  /* 0x000000000f087348 */ /* 0x01efea0003c00000 */
[----:B------:R0:W0:Y:S02]  /*24010*/  SHFL.IDX P6, R14, R13, R12, R11 ;  /* 0x0000000c0d0e7389 */ /* 0x00002400000c000b */
[----:B01234-:R-:W-:Y:S01]  /*24020*/  ENDCOLLECTIVE ;  /* 0x000000000000791b */ /* 0x01ffe20003800000 */
.L_x_15584:
[----:B------:R-:W-:Y:S05]  /*24030*/  BSYNC B1 ;  /* 0x0000000000017941 */ /* 0x000fea0003800000 */
.L_x_15583:
        /* <DEDUP_REMOVED lines=8> */
.L_x_15585:
[----:B------:R-:W-:Y:S01]  /*240c0*/  IMAD.MOV.U32 R9, RZ, RZ, R14 ;  /* 0x000000ffff097224 */ /* 0x000fe200078e000e */
[----:B------:R-:W-:Y:S06]  /*240d0*/  BRA `(.L_x_15586) ;  /* 0xffffff5800487947 */ /* 0x000fec000383ffff */
.L_x_15381:
[----:B-1----:R-:W0:Y:S01]  /*240e0*/  S2R R11, SR_TID.X ;  /* 0x00000000000b7919 */ /* 0x002e220000002100 */
[----:B------:R-:W-:Y:S01]  /*240f0*/  BSSY B1, `(.L_x_15587) ;  /* 0x000000a000017945 */ /* 0x000fe20003800000 */
[----:B------:R-:W-:Y:S02]  /*24100*/  IMAD.MOV.U32 R12, RZ, RZ, RZ ;  /* 0x000000ffff0c7224 */ /* 0x000fe400078e00ff */
[----:B------:R-:W-:Y:S01]  /*24110*/  IMAD.MOV.U32 R15, RZ, RZ, -0x1 ;  /* 0xffffffffff0f7424 */ /* 0x000fe200078e00ff */
[----:B0-----:R-:W-:-:S04]  /*24120*/  SHF.R.U32.HI R11, RZ, 0x5, R11 ;  /* 0x00000005ff0b7819 */ /* 0x001fc8000001160b */
[----:B------:R-:W-:-:S05]  /*24130*/  LOP3.LUT R11, R11, 0x3, RZ, 0xc0, !PT ;  /* 0x000000030b0b7812 */ /* 0x000fca00078ec0ff */
[----:B------:R-:W-:Y:S01]  /*24140*/  IMAD.MOV.U32 R13, RZ, RZ, R11 ;  /* 0x000000ffff0d7224 */ /* 0x000fe200078e000b */
[----:B------:R-:W-:-:S07]  /*24150*/  MOV R11, 0x1f ;  /* 0x0000001f000b7802 */ /* 0x000fce0000000f00 */
[----:B------:R-:W-:Y:S05]  /*24160*/  WARPSYNC.COLLECTIVE R15, `(.L_x_15588) ;  /* 0x000000000f087348 */ /* 0x000fea0003c00000 */
[----:B------:R0:W1:Y:S02]  /*24170*/  SHFL.IDX P6, R14, R13, R12, R11 ;  /* 0x0000000c0d0e7389 */ /* 0x00006400000c000b */
[----:B01----:R-:W-:Y:S01]  /*24180*/  ENDCOLLECTIVE ;  /* 0x000000000000791b */ /* 0x003fe20003800000 */
.L_x_15588:
[----:B------:R-:W-:Y:S05]  /*24190*/  BSYNC B1 ;  /* 0x0000000000017941 */ /* 0x000fea0003800000 */
.L_x_15587:
[----:B------:R-:W-:Y:S05]  /*241a0*/  BRA `(.L_x_15589) ;  /* 0xffffff7400787947 */ /* 0x000fea000383ffff */
.L_x_15383:
[----:B------:R-:W-:Y:S01]  /*241b0*/  BSSY B1, `(.L_x_15590) ;  /* 0x0000006000017945 */ /* 0x000fe20003800000 */
[----:B------:R-:W-:-:S07]  /*241c0*/  IMAD.MOV.U32 R15, RZ, RZ, -0x1 ;  /* 0xffffffffff0f7424 */ /* 0x000fce00078e00ff */
[----:B01----:R-:W-:Y:S05]  /*241d0*/  WARPSYNC.COLLECTIVE R15, `(.L_x_15591) ;  /* 0x000000000f0c7348 */ /* 0x003fea0003c00000 */
[----:B------:R-:W-:Y:S02]  /*241e0*/  ELECT P6, UR62, PT ;  /* 0x00000000003e782f */ /* 0x000fe400038c0000 */
[----:B------:R-:W-:Y:S01]  /*241f0*/  MOV R14, UR62 ;  /* 0x0000003e000e7c02 */ /* 0x000fe20008000f00 */
[----:B01----:R-:W-:Y:S10]  /*24200*/  ENDCOLLECTIVE ;  /* 0x000000000000791b */ /* 0x003ff40003800000 */
.L_x_15591:
[----:B------:R-:W-:Y:S05]  /*24210*/  BSYNC B1 ;  /* 0x0000000000017941 */ /* 0x000fea0003800000 */
.L_x_15590:
[----:B------:R-:W-:Y:S05]  /*24220*/  BRA `(.L_x_15382) ;  /* 0xffffff7400707947 */ /* 0x000fea000383ffff */
.L_x_15385:
[----:B0-----:R0:W2:Y:S02]  /*24230*/  SYNCS.PHASECHK.TRANS64.TRYWAIT P0, [R22+URZ+0x32420], R8 ;  /* 0x03242008160075a7 */ /* 0x0010a4000800017f */
[----:B--2---:R-:W-:Y:S05]  /*24240*/  @!P0 NANOSLEEP.SYNCS 0x989680 ;  /* 0x009896800000895d */ /* 0x004fea0003900000 */
[----:B------:R-:W2:Y:S02]  /*24250*/  @!P0 SYNCS.PHASECHK.TRANS64 P0, [R22+URZ+0x32420], R8 ;  /* 0x03242008160085a7 */ /* 0x000ea4000800007f */
[----:B--2---:R-:W-:Y:S05]  /*24260*/  @!P0 BRA `(.L_x_15385) ;  /* 0xfffffffc00f08947 */ /* 0x004fea000383ffff */
[----:B------:R-:W-:Y:S05]  /*24270*/  BRA `(.L_x_15592) ;  /* 0xffffff7400807947 */ /* 0x000fea000383ffff */
.L_x_15389:
[----:B0-----:R0:W2:Y:S02]  /*24280*/  SYNCS.PHASECHK.TRANS64.TRYWAIT P0, [R8+URZ+0x324a0], R9 ;  /* 0x0324a009080075a7 */ /* 0x0010a4000800017f */
[----:B--2---:R-:W-:Y:S05]  /*24290*/  @!P0 NANOSLEEP.SYNCS 0x989680 ;  /* 0x009896800000895d */ /* 0x004fea0003900000 */
[----:B------:R-:W2:Y:S02]  /*242a0*/  @!P0 SYNCS.PHASECHK.TRANS64 P0, [R8+URZ+0x324a0], R9 ;  /* 0x0324a009080085a7 */ /* 0x000ea4000800007f */
[----:B--2---:R-:W-:Y:S05]  /*242b0*/  @!P0 BRA `(.L_x_15389) ;  /* 0xfffffffc00f08947 */ /* 0x004fea000383ffff */
[----:B------:R-:W-:Y:S05]  /*242c0*/  BRA `(.L_x_15593) ;  /* 0xffffff7400987947 */ /* 0x000fea000383ffff */
.L_x_15394:
[----:B-1----:R1:W2:Y:S02]  /*242d0*/  SYNCS.PHASECHK.TRANS64.TRYWAIT P0, [R8+URZ+0x324c0], R9 ;  /* 0x0324c009080075a7 */ /* 0x0022a4000800017f */
[----:B--2---:R-:W-:Y:S05]  /*242e0*/  @!P0 NANOSLEEP.SYNCS 0x989680 ;  /* 0x009896800000895d */ /* 0x004fea0003900000 */
[----:B------:R-:W2:Y:S02]  /*242f0*/  @!P0 SYNCS.PHASECHK.TRANS64 P0, [R8+URZ+0x324c0], R9 ;  /* 0x0324c009080085a7 */ /* 0x000ea4000800007f */
[----:B--2---:R-:W-:Y:S05]  /*24300*/  @!P0 BRA `(.L_x_15394) ;  /* 0xfffffffc00f08947 */ /* 0x004fea000383ffff */
[----:B------:R-:W-:Y:S05]  /*24310*/  BRA `(.L_x_15594) ;  /* 0xffffff7800147947 */ /* 0x000fea000383ffff */
.L_x_15404:
[----:B0-----:R0:W2:Y:S02]  /*24320*/  SYNCS.PHASECHK.TRANS64.TRYWAIT P1, [R6+URZ+0x324a0], R8 ;  /* 0x0324a008060075a7 */ /* 0x0010a4000802017f */
[----:B--2---:R-:W-:Y:S05]  /*24330*/  @!P1 NANOSLEEP.SYNCS 0x989680 ;  /* 0x009896800000995d */ /* 0x004fea0003900000 */
[----:B------:R-:W2:Y:S02]  /*24340*/  @!P1 SYNCS.PHASECHK.TRANS64 P1, [R6+URZ+0x324a0], R8 ;  /* 0x0324a008060095a7 */ /* 0x000ea4000802007f */
[----:B--2---:R-:W-:Y:S05]  /*24350*/  @!P1 BRA `(.L_x_15404) ;  /* 0xfffffffc00f09947 */ /* 0x004fea000383ffff */
[----:B------:R-:W-:Y:S05]  /*24360*/  BRA `(.L_x_15595) ;  /* 0xffffff7c00887947 */ /* 0x000fea000383ffff */
.L_x_15409:
[----:B-1----:R1:W2:Y:S02]  /*24370*/  SYNCS.PHASECHK.TRANS64.TRYWAIT P1, [R6+URZ+0x324c0], R8 ;  /* 0x0324c008060075a7 */ /* 0x0022a4000802017f */
[----:B--2---:R-:W-:Y:S05]  /*24380*/  @!P1 NANOSLEEP.SYNCS 0x989680 ;  /* 0x009896800000995d */ /* 0x004fea0003900000 */
[----:B------:R-:W2:Y:S02]  /*24390*/  @!P1 SYNCS.PHASECHK.TRANS64 P1, [R6+URZ+0x324c0], R8 ;  /* 0x0324c008060095a7 */ /* 0x000ea4000802007f */
[----:B--2---:R-:W-:Y:S05]  /*243a0*/  @!P1 BRA `(.L_x_15409) ;  /* 0xfffffffc00f09947 */ /* 0x004fea000383ffff */
[----:B------:R-:W-:Y:S05]  /*243b0*/  BRA `(.L_x_15596) ;  /* 0xffffff8000007947 */ /* 0x000fea000383ffff */
.L_x_15427:
        /* <DEDUP_REMOVED lines=11> */
.L_x_15598:
[----:B------:R-:W-:Y:S05]  /*24470*/  BSYNC B0 ;  /* 0x0000000000007941 */ /* 0x000fea0003800000 */
.L_x_15597:
[----:B------:R-:W-:Y:S05]  /*24480*/  BRA `(.L_x_15599) ;  /* 0xffffff9000507947 */ /* 0x000fea000383ffff */
.L_x_15430:
[----:B0-----:R0:W1:Y:S02]  /*24490*/  SYNCS.PHASECHK.TRANS64.TRYWAIT P0, [R30+URZ+0x32440], R0 ;  /* 0x032440001e0075a7 */ /* 0x001064000800017f */
[----:B-1----:R-:W-:Y:S05]  /*244a0*/  @!P0 NANOSLEEP.SYNCS 0x989680 ;  /* 0x009896800000895d */ /* 0x002fea0003900000 */
[----:B------:R-:W1:Y:S02]  /*244b0*/  @!P0 SYNCS.PHASECHK.TRANS64 P0, [R30+URZ+0x32440], R0 ;  /* 0x032440001e0085a7 */ /* 0x000e64000800007f */
[----:B-1----:R-:W-:Y:S05]  /*244c0*/  @!P0 BRA `(.L_x_15430) ;  /* 0xfffffffc00f08947 */ /* 0x002fea000383ffff */
[----:B------:R-:W-:Y:S05]  /*244d0*/  BRA `(.L_x_15600) ;  /* 0xffffff9000707947 */ /* 0x000fea000383ffff */
.L_x_15431:
        /* <DEDUP_REMOVED lines=8> */
.L_x_15602:
[----:B------:R-:W-:Y:S05]  /*24560*/  BSYNC B0 ;  /* 0x0000000000007941 */ /* 0x000fea0003800000 */
.L_x_15601:
        /* <DEDUP_REMOVED lines=9> */
.L_x_15603:
[----:B------:R-:W-:Y:S02]  /*24600*/  IMAD.MOV.U32 R13, RZ, RZ, R4 ;  /* 0x000000ffff0d7224 */ /* 0x000fe400078e0004 */
[----:B------:R-:W-:Y:S01]  /*24610*/  IMAD.MOV.U32 R12, RZ, RZ, 0x1 ;  /* 0x00000001ff0c7424 */ /* 0x000fe200078e00ff */
[----:B------:R-:W-:-:S07]  /*24620*/  MOV R3, R14 ;  /* 0x0000000e00037202 */ /* 0x000fce0000000f00 */
[----:B------:R-:W-:Y:S05]  /*24630*/  WARPSYNC.COLLECTIVE R15, `(.L_x_15604) ;  /* 0x000000000f087348 */ /* 0x000fea0003c00000 */
[----:B------:R0:W1:Y:S02]  /*24640*/  SHFL.IDX P6, R14, R13, R12, R11 ;  /* 0x0000000c0d0e7389 */ /* 0x00006400000c000b */
[----:B01----:R-:W-:Y:S01]  /*24650*/  ENDCOLLECTIVE ;  /* 0x000000000000791b */ /* 0x003fe20003800000 */
.L_x_15604:
        /* <DEDUP_REMOVED lines=15> */
.L_x_15605:
[----:B------:R-:W-:Y:S02]  /*24750*/  @P0 IMAD R6, R5, 0x2, R22 ;  /* 0x0000000205060824 */ /* 0x000fe400078e0216 */
[----:B------:R-:W-:Y:S02]  /*24760*/  IMAD.MOV.U32 R13, RZ, RZ, R4 ;  /* 0x000000ffff0d7224 */ /* 0x000fe400078e0004 */
[----:B------:R-:W-:Y:S02]  /*24770*/  IMAD.MOV.U32 R12, RZ, RZ, 0x2 ;  /* 0x00000002ff0c7424 */ /* 0x000fe400078e00ff */
[----:B------:R-:W-:-:S07]  /*24780*/  IMAD.MOV.U32 R3, RZ, RZ, R14 ;  /* 0x000000ffff037224 */ /* 0x000fce00078e000e */
[----:B------:R-:W-:Y:S05]  /*24790*/  WARPSYNC.COLLECTIVE R15, `(.L_x_15606) ;  /* 0x000000000f087348 */ /* 0x000fea0003c00000 */
[----:B------:R0:W1:Y:S02]  /*247a0*/  SHFL.IDX P6, R14, R13, R12, R11 ;  /* 0x0000000c0d0e7389 */ /* 0x00006400000c000b */
[----:B01----:R-:W-:Y:S01]  /*247b0*/  ENDCOLLECTIVE ;  /* 0x000000000000791b */ /* 0x003fe20003800000 */
.L_x_15606:
        /* <DEDUP_REMOVED lines=15> */
.L_x_15607:
[----:B------:R-:W-:Y:S01]  /*248b0*/  @P0 LEA R6, R5, R22, 0x1 ;  /* 0x0000001605060211 */ /* 0x000fe200078e08ff */
[----:B------:R-:W-:Y:S02]  /*248c0*/  IMAD.MOV.U32 R13, RZ, RZ, R4 ;  /* 0x000000ffff0d7224 */ /* 0x000fe400078e0004 */
[----:B------:R-:W-:Y:S02]  /*248d0*/  IMAD.MOV.U32 R12, RZ, RZ, 0x3 ;  /* 0x00000003ff0c7424 */ /* 0x000fe400078e00ff */
[----:B------:R-:W-:-:S07]  /*248e0*/  IMAD.MOV.U32 R3, RZ, RZ, R14 ;  /* 0x000000ffff037224 */ /* 0x000fce00078e000e */
[----:B------:R-:W-:Y:S05]  /*248f0*/  WARPSYNC.COLLECTIVE R15, `(.L_x_15608) ;  /* 0x000000000f087348 */ /* 0x000fea0003c00000 */
[----:B------:R0:W1:Y:S02]  /*24900*/  SHFL.IDX P6, R14, R13, R12, R11 ;  /* 0x0000000c0d0e7389 */ /* 0x00006400000c000b */
[----:B01----:R-:W-:Y:S01]  /*24910*/  ENDCOLLECTIVE ;  /* 0x000000000000791b */ /* 0x003fe20003800000 */
.L_x_15608:
        /* <DEDUP_REMOVED lines=15> */
.L_x_15609:
[----:B------:R-:W-:Y:S01]  /*24a10*/  @P0 IMAD R6, R5, 0x2, R22 ;  /* 0x0000000205060824 */ /* 0x000fe200078e0216 */
[----:B------:R-:W-:Y:S01]  /*24a20*/  MOV R13, R4 ;  /* 0x00000004000d7202 */ /* 0x000fe20000000f00 */
[----:B------:R-:W-:Y:S02]  /*24a30*/  IMAD.MOV.U32 R12, RZ, RZ, 0x4 ;  /* 0x00000004ff0c7424 */ /* 0x000fe400078e00ff */
[----:B------:R-:W-:-:S07]  /*24a40*/  IMAD.MOV.U32 R3, RZ, RZ, R14 ;  /* 0x000000ffff037224 */ /* 0x000fce00078e000e */
[----:B------:R-:W-:Y:S05]  /*24a50*/  WARPSYNC.COLLECTIVE R15, `(.L_x_15610) ;  /* 0x000000000f087348 */ /* 0x000fea0003c00000 */
[----:B------:R0:W1:Y:S02]  /*24a60*/  SHFL.IDX P6, R14, R13, R12, R11 ;  /* 0x0000000c0d0e7389 */ /* 0x00006400000c000b */
[----:B01----:R-:W-:Y:S01]  /*24a70*/  ENDCOLLECTIVE ;  /* 0x000000000000791b */ /* 0x003fe20003800000 */
.L_x_15610:
        /* <DEDUP_REMOVED lines=15> */
.L_x_15611:
[----:B------:R-:W-:Y:S02]  /*24b70*/  @P0 IMAD R6, R5, 0x2, R22 ;  /* 0x0000000205060824 */ /* 0x000fe400078e0216 */
[----:B------:R-:W-:Y:S01]  /*24b80*/  IMAD.MOV.U32 R13, RZ, RZ, R4 ;  /* 0x000000ffff0d7224 */ /* 0x000fe200078e0004 */
[----:B------:R-:W-:Y:S01]  /*24b90*/  MOV R12, 0x5 ;  /* 0x00000005000c7802 */ /* 0x000fe20000000f00 */
[----:B------:R-:W-:-:S07]  /*24ba0*/  IMAD.MOV.U32 R3, RZ, RZ, R14 ;  /* 0x000000ffff037224 */ /* 0x000fce00078e000e */
[----:B------:R-:W-:Y:S05]  /*24bb0*/  WARPSYNC.COLLECTIVE R15, `(.L_x_15612) ;  /* 0x000000000f087348 */ /* 0x000fea0003c00000 */
[----:B------:R0:W1:Y:S02]  /*24bc0*/  SHFL.IDX P6, R14, R13, R12, R11 ;  /* 0x0000000c0d0e7389 */ /* 0x00006400000c000b */
[----:B01----:R-:W-:Y:S01]  /*24bd0*/  ENDCOLLECTIVE ;  /* 0x000000000000791b */ /* 0x003fe20003800000 */
.L_x_15612:
        /* <DEDUP_REMOVED lines=10> */
.L_x_15613:
[----:B------:R-:W-:Y:S01]  /*24c80*/  @!PT LDS RZ, [RZ] ;  /* 0x00000000fffff984 */ /* 0x000fe20000000800 */
[----:B------:R-:W-:Y:S01]  /*24c90*/  @!PT LDS RZ, [RZ] ;  /* 0x00000000fffff984 */ /* 0x000fe20000000800 */
[----:B------:R-:W-:Y:S01]  /*24ca0*/  @!PT LDS RZ, [RZ] ;  /* 0x00000000fffff984 */ /* 0x000fe20000000800 */
[----:B------:R1:W-:Y:S01]  /*24cb0*/  @P0 LDGSTS.E.BYPASS.LTC128B.128 [R6+0x1e400], desc[UR40][R2.64], !P2 ;  /* 0x1e40000002060fae */ /* 0x0003e2000d101d68 */
[----:B------:R-:W-:Y:S01]  /*24cc0*/  IMAD.MOV.U32 R0, RZ, RZ, R14 ;  /* 0x000000ffff007224 */ /* 0x000fe200078e000e */
[----:B------:R-:W-:Y:S06]  /*24cd0*/  BRA `(.L_x_15614) ;  /* 0xffffff8c00cc7947 */ /* 0x000fec000383ffff */
.L_x_15436:
        /* <DEDUP_REMOVED lines=9> */
.L_x_15615:
[C---:B------:R-:W-:Y:S01]  /*24d70*/  VIADD R10, R17.reuse, 0x10 ;  /* 0x00000010110a7836 */ /* 0x040fe20000000000 */
[C---:B------:R-:W-:Y:S01]  /*24d80*/  ISETP.GE.AND P0, PT, R17.reuse, R2, PT ;  /* 0x000000021100720c */ /* 0x040fe20003f06270 */
[C---:B------:R-:W-:Y:S02]  /*24d90*/  VIADD R6, R17.reuse, 0x20 ;  /* 0x0000002011067836 */ /* 0x040fe40000000000 */
[----:B------:R-:W-:Y:S01]  /*24da0*/  VIADD R8, R17, 0x40 ;  /* 0x0000004011087836 */ /* 0x000fe20000000000 */
[----:B------:R0:W-:Y:S04]  /*24db0*/  STL [R1+0x10], R10 ;  /* 0x0000100a01007387 */ /* 0x0001e80000100800 */
[----:B------:R0:W-:Y:S01]  /*24dc0*/  STL [R1+0x14], R6 ;  /* 0x0000140601007387 */ /* 0x0001e20000100800 */
[----:B------:R-:W-:Y:S01]  /*24dd0*/  IMAD.MOV.U32 R13, RZ, RZ, R0 ;  /* 0x000000ffff0d7224 */ /* 0x000fe200078e0000 */
[----:B------:R-:W-:-:S07]  /*24de0*/  MOV R4, R14 ;  /* 0x0000000e00047202 */ /* 0x000fce0000000f00 */
[----:B0-----:R-:W-:Y:S05]  /*24df0*/  WARPSYNC.COLLECTIVE R15, `(.L_x_15616) ;  /* 0x000000000f087348 */ /* 0x001fea0003c00000 */
[----:B------:R1:W2:Y:S02]  /*24e00*/  SHFL.IDX P6, R14, R13, R12, R11 ;  /* 0x0000000c0d0e7389 */ /* 0x0002a400000c000b */
[----:B012---:R-:W-:Y:S01]  /*24e10*/  ENDCOLLECTIVE ;  /* 0x000000000000791b */ /* 0x007fe20003800000 */
.L_x_15616:
[----:B------:R-:W-:Y:S02]  /*24e20*/  IMAD.MOV.U32 R13, RZ, RZ, R3 ;  /* 0x000000ffff0d7224 */ /* 0x000fe400078e0003 */
[----:B------:R-:W-:Y:S02]  /*24e30*/  IMAD.MOV.U32 R12, RZ, RZ, 0x1 ;  /* 0x00000001ff0c7424 */ /* 0x000fe400078e00ff */
[----:B------:R-:W-:-:S07]  /*24e40*/  IMAD.MOV.U32 R5, RZ, RZ, R14 ;  /* 0x000000ffff057224 */ /* 0x000fce00078e000e */
[----:B------:R-:W-:Y:S05]  /*24e50*/  WARPSYNC.COLLECTIVE R15, `(.L_x_15617) ;  /* 0x000000000f087348 */ /* 0x000fea0003c00000 */
[----:B------:R0:W1:Y:S02]  /*24e60*/  SHFL.IDX P6, R14, R13, R12, R11 ;  /* 0x0000000c0d0e7389 */ /* 0x00006400000c000b */
[----:B01----:R-:W-:Y:S01]  /*24e70*/  ENDCOLLECTIVE ;  /* 0x000000000000791b */ /* 0x003fe20003800000 */
.L_x_15617:
        /* <DEDUP_REMOVED lines=15> */
.L_x_15618:
[----:B------:R-:W-:Y:S02]  /*24f70*/  IMAD.MOV.U32 R13, RZ, RZ, R3 ;  /* 0x000000ffff0d7224 */ /* 0x000fe400078e0003 */
[----:B------:R-:W-:Y:S02]  /*24f80*/  IMAD.MOV.U32 R12, RZ, RZ, 0x2 ;  /* 0x00000002ff0c7424 */ /* 0x000fe400078e00ff */
[----:B------:R-:W-:-:S07]  /*24f90*/  IMAD.MOV.U32 R5, RZ, RZ, R14 ;  /* 0x000000ffff057224 */ /* 0x000fce00078e000e */
[----:B------:R-:W-:Y:S05]  /*24fa0*/  WARPSYNC.COLLECTIVE R15, `(.L_x_15619) ;  /* 0x000000000f087348 */ /* 0x000fea0003c00000 */
[----:B------:R0:W1:Y:S02]  /*24fb0*/  SHFL.IDX P6, R14, R13, R12, R11 ;  /* 0x0000000c0d0e7389 */ /* 0x00006400000c000b */
[----:B01----:R-:W-:Y:S01]  /*24fc0*/  ENDCOLLECTIVE ;  /* 0x000000000000791b */ /* 0x003fe20003800000 */
.L_x_15619:
        /* <DEDUP_REMOVED lines=11> */
[----:B------:R-:W-:-:S05]  /*25080*/  IADD3 R6, R17, 0x30, RZ ;  /* 0x0000003011067810 */ /* 0x000fca0007ffe0ff */
[----:B------:R1:W-:Y:S01]  /*25090*/  STL [R1+0x18], R6 ;  /* 0x0000180601007387 */ /* 0x0003e20000100800 */
[----:B0-----:R-:W-:-:S03]  /*250a0*/  IMAD.MOV.U32 R4, RZ, RZ, R14 ;  /* 0x000000ffff047224 */ /* 0x001fc600078e000e */
[----:B------:R1:W-:Y:S04]  /*250b0*/  STL [R1+0x1c], R8 ;  /* 0x00001c0801007387 */ /* 0x0003e80000100800 */
[----:B-1----:R-:W-:Y:S05]  /*250c0*/  WARPSYNC.COLLECTIVE R15, `(.L_x_15620) ;  /* 0x000000000f087348 */ /* 0x002fea0003c00000 */
[----:B------:R0:W2:Y:S02]  /*250d0*/  SHFL.IDX P6, R14, R13, R12, R11 ;  /* 0x0000000c0d0e7389 */ /* 0x0000a400000c000b */
[----:B012---:R-:W-:Y:S01]  /*250e0*/  ENDCOLLECTIVE ;  /* 0x000000000000791b */ /* 0x007fe20003800000 */
.L_x_15620:
[----:B------:R-:W-:Y:S02]  /*250f0*/  IMAD.MOV.U32 R13, RZ, RZ, R3 ;  /* 0x000000ffff0d7224 */ /* 0x000fe400078e0003 */
[----:B------:R-:W-:Y:S01]  /*25100*/  IMAD.MOV.U32 R12, RZ, RZ, 0x3 ;  /* 0x00000003ff0c7424 */ /* 0x000fe200078e00ff */
[----:B------:R-:W-:-:S07]  /*25110*/  MOV R5, R14 ;  /* 0x0000000e00057202 */ /* 0x000fce0000000f00 */
[----:B------:R-:W-:Y:S05]  /*25120*/  WARPSYNC.COLLECTIVE R15, `(.L_x_15621) ;  /* 0x000000000f087348 */ /* 0x000fea0003c00000 */
[----:B------:R0:W1:Y:S02]  /*25130*/  SHFL.IDX P6, R14, R13, R12, R11 ;  /* 0x0000000c0d0e7389 */ /* 0x00006400000c000b */
[----:B01----:R-:W-:Y:S01]  /*25140*/  ENDCOLLECTIVE ;  /* 0x000000000000791b */ /* 0x003fe20003800000 */
.L_x_15621:
        /* <DEDUP_REMOVED lines=15> */
.L_x_15622:
[----:B------:R-:W-:Y:S02]  /*25240*/  IMAD.MOV.U32 R13, RZ, RZ, R3 ;  /* 0x000000ffff0d7224 */ /* 0x000fe400078e0003 */
[----:B------:R-:W-:Y:S02]  /*25250*/  IMAD.MOV.U32 R12, RZ, RZ, 0x4 ;  /* 0x00000004ff0c7424 */ /* 0x000fe400078e00ff */
[----:B------:R-:W-:-:S07]  /*25260*/  IMAD.MOV.U32 R5, RZ, RZ, R14 ;  /* 0x000000ffff057224 */ /* 0x000fce00078e000e */
[----:B------:R-:W-:Y:S05]  /*25270*/  WARPSYNC.COLLECTIVE R15, `(.L_x_15623) ;  /* 0x000000000f087348 */ /* 0x000fea0003c00000 */
[----:B------:R0:W1:Y:S02]  /*25280*/  SHFL.IDX P6, R14, R13, R12, R11 ;  /* 0x0000000c0d0e7389 */ /* 0x00006400000c000b */
[----:B01----:R-:W-:Y:S01]  /*25290*/  ENDCOLLECTIVE ;  /* 0x000000000000791b */ /* 0x003fe20003800000 */
.L_x_15623:
        /* <DEDUP_REMOVED lines=10> */
.L_x_15624:
        /* <DEDUP_REMOVED lines=13> */
.L_x_15625:
        /* <DEDUP_REMOVED lines=16> */
.L_x_15626:
[----:B------:R0:W-:Y:S01]  /*25510*/  STL [R1+0x28], R8 ;  /* 0x0000280801007387 */ /* 0x0001e20000100800 */
[----:B------:R-:W-:Y:S01]  /*25520*/  MOV R13, R3 ;  /* 0x00000003000d7202 */ /* 0x000fe20000000f00 */
[----:B------:R-:W-:Y:S02]  /*25530*/  IMAD.MOV.U32 R12, RZ, RZ, 0x6 ;  /* 0x00000006ff0c7424 */ /* 0x000fe400078e00ff */
[----:B------:R-:W-:-:S07]  /*25540*/  IMAD.MOV.U32 R4, RZ, RZ, R14 ;  /* 0x000000ffff047224 */ /* 0x000fce00078e000e */
[----:B0-----:R-:W-:Y:S05]  /*25550*/  WARPSYNC.COLLECTIVE R15, `(.L_x_15627) ;  /* 0x000000000f087348 */ /* 0x001fea0003c00000 */
[----:B------:R1:W2:Y:S02]  /*25560*/  SHFL.IDX P6, R14, R13, R12, R11 ;  /* 0x0000000c0d0e7389 */ /* 0x0002a400000c000b */
[----:B012---:R-:W-:Y:S01]  /*25570*/  ENDCOLLECTIVE ;  /* 0x000000000000791b */ /* 0x007fe20003800000 */
.L_x_15627:
        /* <DEDUP_REMOVED lines=10> */
.L_x_15628:
[----:B------:R-:W-:Y:S01]  /*25620*/  @!PT LDS RZ, [RZ] ;  /* 0x00000000fffff984 */ /* 0x000fe20000000800 */
[----:B------:R-:W-:Y:S01]  /*25630*/  @!PT LDS RZ, [RZ] ;  /* 0x00000000fffff984 */ /* 0x000fe20000000800 */
[----:B------:R-:W-:Y:S01]  /*25640*/  @!PT LDS RZ, [RZ] ;  /* 0x00000000fffff984 */ /* 0x000fe20000000800 */
[----:B------:R0:W-:Y:S01]  /*25650*/  @!P0 LDGSTS.E.BYPASS.LTC128B.128 [R26+0x1ac00], desc[UR40][R4.64], !P1 ;  /* 0x1ac00000041a8fae */ /* 0x0001e2000c901d68 */
[----:B------:R-:W-:Y:S01]  /*25660*/  ISETP.GE.AND P0, PT, R8, R2, PT ;  /* 0x000000020800720c */ /* 0x000fe20003f06270 */
[----:B------:R-:W-:Y:S01]  /*25670*/  IMAD.MOV.U32 R13, RZ, RZ, R3 ;  /* 0x000000ffff0d7224 */ /* 0x000fe200078e0003 */
[----:B------:R-:W-:Y:S01]  /*25680*/  MOV R12, 0x7 ;  /* 0x00000007000c7802 */ /* 0x000fe20000000f00 */
[----:B0-----:R-:W-:-:S10]  /*25690*/  IMAD.MOV.U32 R4, RZ, RZ, R14 ;  /* 0x000000ffff047224 */ /* 0x001fd400078e000e */
[----:B------:R-:W-:Y:S05]  /*256a0*/  WARPSYNC.COLLECTIVE R15, `(.L_x_15629) ;  /* 0x000000000f087348 */ /* 0x000fea0003c00000 */
[----:B------:R0:W1:Y:S02]  /*256b0*/  SHFL.IDX P6, R14, R13, R12, R11 ;  /* 0x0000000c0d0e7389 */ /* 0x00006400000c000b */
[----:B01----:R-:W-:Y:S01]  /*256c0*/  ENDCOLLECTIVE ;  /* 0x000000000000791b */ /* 0x003fe20003800000 */
.L_x_15629:
        /* <DEDUP_REMOVED lines=10> */
.L_x_15630:
[----:B------:R-:W-:Y:S01]  /*25770*/  @!PT LDS RZ, [RZ] ;  /* 0x00000000fffff984 */ /* 0x000fe20000000800 */
[----:B------:R-:W-:Y:S01]  /*25780*/  @!PT LDS RZ, [RZ] ;  /* 0x00000000fffff984 */ /* 0x000fe20000000800 */
[----:B------:R-:W-:Y:S01]  /*25790*/  @!PT LDS RZ, [RZ] ;  /* 0x00000000fffff984 */ /* 0x000fe20000000800 */
[----:B------:R0:W-:Y:S01]  /*257a0*/  @!P0 LDGSTS.E.BYPASS.LTC128B.128 [R26+0x1b400], desc[UR40][R4.64], !P1 ;  /* 0x1b400000041a8fae */ /* 0x0001e2000c901d68 */
[----:B------:R-:W-:Y:S01]  /*257b0*/  IMAD.MOV.U32 R0, RZ, RZ, R14 ;  /* 0x000000ffff007224 */ /* 0x000fe200078e000e */
[----:B------:R-:W-:Y:S06]  /*257c0*/  BRA `(.L_x_15631) ;  /* 0xffffff90001c7947 */ /* 0x000fec000383ffff */
.L_x_15440:
        /* <DEDUP_REMOVED lines=33> */
.L_x_15633:
[----:B------:R-:W-:Y:S05]  /*259e0*/  BSYNC B0 ;  /* 0x0000000000007941 */ /* 0x000fea0003800000 */
.L_x_15632:
[----:B------:R-:W-:Y:S01]  /*259f0*/  IMAD.MOV.U32 R13, RZ, RZ, R4 ;  /* 0x000000ffff0d7224 */ /* 0x000fe200078e0004 */
[----:B------:R-:W-:Y:S01]  /*25a00*/  LOP3.LUT R23, R23, 0xffffbfff, RZ, 0xc0, !PT ;  /* 0xffffbfff17177812 */ /* 0x000fe200078ec0ff */
[----:B------:R-:W-:Y:S01]  /*25a10*/  IMAD.MOV.U32 R12, RZ, RZ, RZ ;  /* 0x000000ffff0c7224 */ /* 0x000fe200078e00ff */
[----:B------:R-:W-:Y:S01]  /*25a20*/  MOV R2, R14 ;  /* 0x0000000e00027202 */ /* 0x000fe20000000f00 */
[----:B------:R-:W-:Y:S01]  /*25a30*/  IMAD.MOV.U32 R11, RZ, RZ, 0x181f ;  /* 0x0000181fff0b7424 */ /* 0x000fe200078e00ff */
[----:B------:R-:W-:Y:S01]  /*25a40*/  @P5 LOP3.LUT R23, R23, 0x4000, RZ, 0xfc, !PT ;  /* 0x0000400017175812 */ /* 0x000fe200078efcff */
[----:B------:R-:W-:-:S03]  /*25a50*/  IMAD.MOV.U32 R15, RZ, RZ, -0x1 ;  /* 0xffffffffff0f7424 */ /* 0x000fc600078e00ff */
[----:B------:R-:W-:-:S13]  /*25a60*/  LOP3.LUT P5, RZ, R23, 0x200, RZ, 0xc0, !PT ;  /* 0x0000020017ff7812 */ /* 0x000fda00078ac0ff */
[----:B------:R-:W-:Y:S05]  /*25a70*/  WARPSYNC.COLLECTIVE R15, `(.L_x_15634) ;  /* 0x000000000f087348 */ /* 0x000fea0003c00000 */
[----:B------:R0:W1:Y:S02]  /*25a80*/  SHFL.IDX P6, R14, R13, R12, R11 ;  /* 0x0000000c0d0e7389 */ /* 0x00006400000c000b */
[----:B01----:R-:W-:Y:S01]  /*25a90*/  ENDCOLLECTIVE ;  /* 0x000000000000791b */ /* 0x003fe20003800000 */
.L_x_15634:
[----:B------:R-:W-:-:S04]  /*25aa0*/  LOP3.LUT R23, R23, 0xffffdfff, RZ, 0xc0, !PT ;  /* 0xffffdfff17177812 */ /* 0x000fc800078ec0ff */
[----:B------:R-:W-:-:S04]  /*25ab0*/  @P0 LOP3.LUT R23, R23, 0x2000, RZ, 0xfc, !PT ;  /* 0x0000200017170812 */ /* 0x000fc800078efcff */
[----:B------:R-:W-:Y:S01]  /*25ac0*/  LOP3.LUT P0, RZ, R23, 0x400, RZ, 0xc0, !PT ;  /* 0x0000040017ff7812 */ /* 0x000fe2000780c0ff */
[----:B------:R-:W-:Y:S01]  /*25ad0*/  IMAD.MOV.U32 R13, RZ, RZ, R0 ;  /* 0x000000ffff0d7224 */ /* 0x000fe200078e0000 */
[----:B------:R-:W-:Y:S01]  /*25ae0*/  MOV R12, 0x1 ;  /* 0x00000001000c7802 */ /* 0x000fe20000000f00 */
[----:B------:R-:W-:-:S10]  /*25af0*/  IMAD.MOV.U32 R3, RZ, RZ, R14 ;  /* 0x000000ffff037224 */ /* 0x000fd400078e000e */
[----:B------:R-:W-:-:S05]  /*25b00*/  @!P0 LEA R3, P6, R7, R3, 0x1 ;  /* 0x0000000307038211 */ /* 0x000fca00078c08ff */
[----:B------:R-:W-:-:S05]  /*25b10*/  @!P0 IMAD.X R2, RZ, RZ, R2, P6 ;  /* 0x000000ffff028224 */ /* 0x000fca00030e0602 */
[----:B------:R-:W-:-:S07]  /*25b20*/  @!P0 LOP3.LUT R3, R3, R2, RZ, 0x3c, !PT ;  /* 0x0000000203038212 */ /* 0x000fce00078e3cff */
[----:B------:R-:W-:Y:S05]  /*25b30*/  WARPSYNC.COLLECTIVE R15, `(.L_x_15635) ;  /* 0x000000000f087348 */ /* 0x000fea0003c00000 */
[----:B------:R0:W1:Y:S02]  /*25b40*/  SHFL.IDX P6, R14, R13, R12, R11 ;  /* 0x0000000c0d0e7389 */ /* 0x00006400000c000b */
[----:B01----:R-:W-:Y:S01]  /*25b50*/  ENDCOLLECTIVE ;  /* 0x000000000000791b */ /* 0x003fe20003800000 */
.L_x_15635:
        /* <DEDUP_REMOVED lines=15> */
.L_x_15636:
        /* <DEDUP_REMOVED lines=12> */
.L_x_15637:
        /* <DEDUP_REMOVED lines=12> */
.L_x_15638:
        /* <DEDUP_REMOVED lines=12> */
.L_x_15639:
        /* <DEDUP_REMOVED lines=12> */
.L_x_15640:
        /* <DEDUP_REMOVED lines=12> */
.L_x_15641:
        /* <DEDUP_REMOVED lines=12> */
.L_x_15642:
[----:B------:R-:W-:Y:S01]  /*260d0*/  IMAD.MOV.U32 R13, RZ, RZ, R0 ;  /* 0x000000ffff0d7224 */ /* 0x000fe200078e0000 */
[----:B------:R-:W-:Y:S01]  /*260e0*/  MOV R12, 0x5 ;  /* 0x00000005000c7802 */ /* 0x000fe20000000f00 */
        /* <DEDUP_REMOVED lines=10> */
.L_x_15643:
        /* <DEDUP_REMOVED lines=12> */
.L_x_15644:
        /* <DEDUP_REMOVED lines=12> */
.L_x_15645:
[----:B------:R-:W-:Y:S01]  /*26310*/  @!PT LDS RZ, [RZ] ;  /* 0x00000000fffff984 */ /* 0x000fe20000000800 */
[----:B------:R-:W-:Y:S01]  /*26320*/  @!PT LDS RZ, [RZ] ;  /* 0x00000000fffff984 */ /* 0x000fe20000000800 */
[----:B------:R-:W-:Y:S01]  /*26330*/  @!PT LDS RZ, [RZ] ;  /* 0x00000000fffff984 */ /* 0x000fe20000000800 */
[----:B------:R0:W-:Y:S04]  /*26340*/  @!P5 LDGSTS.E.BYPASS.LTC128B.128 [R26+0x28c00], desc[UR40][R2.64+0x80], !P3 ;  /* 0x28c00080021adfae */ /* 0x0001e8000d901d68 */
[----:B------:R0:W-:Y:S04]  /*26350*/  @!P5 LDGSTS.E.BYPASS.LTC128B.128 [R26+0x2cc00], desc[UR40][R2.64+0x100], !P2 ;  /* 0x2cc00100021adfae */ /* 0x0001e8000d101d68 */
[----:B------:R0:W-:Y:S01]  /*26360*/  @!P5 LDGSTS.E.BYPASS.LTC128B.128 [R26+0x30c00], desc[UR40][R2.64+0x180], !P1 ;  /* 0x30c00180021adfae */ /* 0x0001e2000c901d68 */
[----:B------:R-:W-:Y:S01]  /*26370*/  MOV R13, R4 ;  /* 0x00000004000d7202 */ /* 0x000fe20000000f00 */
[----:B------:R-:W-:-:S07]  /*26380*/  IMAD.MOV.U32 R6, RZ, RZ, R14 ;  /* 0x000000ffff067224 */ /* 0x000fce00078e000e */
[----:B0-----:R-:W-:Y:S05]  /*26390*/  WARPSYNC.COLLECTIVE R15, `(.L_x_15646) ;  /* 0x000000000f087348 */ /* 0x001fea0003c00000 */
[----:B------:R1:W2:Y:S02]  /*263a0*/  SHFL.IDX P6, R14, R13, R12, R11 ;  /* 0x0000000c0d0e7389 */ /* 0x0002a400000c000b */
[----:B012---:R-:W-:Y:S01]  /*263b0*/  ENDCOLLECTIVE ;  /* 0x000000000000791b */ /* 0x007fe20003800000 */
.L_x_15646:
[----:B------:R-:W-:Y:S02]  /*263c0*/  IMAD.MOV.U32 R13, RZ, RZ, R0 ;  /* 0x000000ffff0d7224 */ /* 0x000fe400078e0000 */
[----:B------:R-:W-:Y:S02]  /*263d0*/  IMAD.MOV.U32 R12, RZ, RZ, 0x7 ;  /* 0x00000007ff0c7424 */ /* 0x000fe400078e00ff */
[----:B------:R-:W-:-:S07]  /*263e0*/  IMAD.MOV.U32 R2, RZ, RZ, R14 ;  /* 0x000000ffff027224 */ /* 0x000fce00078e000e */
[----:B------:R-:W-:Y:S05]  /*263f0*/  WARPSYNC.COLLECTIVE R15, `(.L_x_15647) ;  /* 0x000000000f087348 */ /* 0x000fea0003c00000 */
[----:B------:R0:W1:Y:S02]  /*26400*/  SHFL.IDX P6, R14, R13, R12, R11 ;  /* 0x0000000c0d0e7389 */ /* 0x00006400000c000b */
[----:B01----:R-:W-:Y:S01]  /*26410*/  ENDCOLLECTIVE ;  /* 0x000000000000791b */ /* 0x003fe20003800000 */
.L_x_15647:
        /* <DEDUP_REMOVED lines=14> */
.L_x_15648:
[----:B------:R-:W-:Y:S01]  /*26500*/  IMAD.MOV.U32 R2, RZ, RZ, R14 ;  /* 0x000000ffff027224 */ /* 0x000fe200078e000e */
[----:B------:R-:W-:Y:S06]  /*26510*/  BRA `(.L_x_15649) ;  /* 0xffffff8c00807947 */ /* 0x000fec000383ffff */
.L_x_15445:
[----:B0-----:R0:W1:Y:S02]  /*26520*/  SYNCS.PHASECHK.TRANS64.TRYWAIT P0, [R22+URZ+0x32420], R3 ;  /* 0x03242003160075a7 */ /* 0x001064000800017f */
[----:B-1----:R-:W-:Y:S05]  /*26530*/  @!P0 NANOSLEEP.SYNCS 0x989680 ;  /* 0x009896800000895d */ /* 0x002fea0003900000 */
[----:B------:R-:W1:Y:S02]  /*26540*/  @!P0 SYNCS.PHASECHK.TRANS64 P0, [R22+URZ+0x32420], R3 ;  /* 0x03242003160085a7 */ /* 0x000e64000800007f */
[----:B-1----:R-:W-:Y:S05]  /*26550*/  @!P0 BRA `(.L_x_15445) ;  /* 0xfffffffc00f08947 */ /* 0x002fea000383ffff */
[----:B------:R-:W-:Y:S05]  /*26560*/  BRA `(.L_x_15650) ;  /* 0xffffff8c00f47947 */ /* 0x000fea000383ffff */
.L_x_15448:
[----:B0-----:R0:W1:Y:S02]  /*26570*/  SYNCS.PHASECHK.TRANS64.TRYWAIT P0, [R30+URZ+0x32460], R3 ;  /* 0x032460031e0075a7 */ /* 0x001064000800017f */
[----:B-1----:R-:W-:Y:S05]  /*26580*/  @!P0 NANOSLEEP.SYNCS 0x989680 ;  /* 0x009896800000895d */ /* 0x002fea0003900000 */
[----:B------:R-:W1:Y:S02]  /*26590*/  @!P0 SYNCS.PHASECHK.TRANS64 P0, [R30+URZ+0x32460], R3 ;  /* 0x032460031e0085a7 */ /* 0x000e64000800007f */
[----:B-1----:R-:W-:Y:S05]  /*265a0*/  @!P0 BRA `(.L_x_15448) ;  /* 0xfffffffc00f08947 */ /* 0x002fea000383ffff */
[----:B------:R-:W-:Y:S05]  /*265b0*/  BRA `(.L_x_15651) ;  /* 0xffffff9000047947 */ /* 0x000fea000383ffff */
.L_x_15449:
        /* <DEDUP_REMOVED lines=8> */
.L_x_15653:
[----:B------:R-:W-:Y:S05]  /*26640*/  BSYNC B0 ;  /* 0x0000000000007941 */ /* 0x000fea0003800000 */
.L_x_15652:
        /* <DEDUP_REMOVED lines=13> */
.L_x_15654:
        /* <DEDUP_REMOVED lines=9> */
.L_x_15655:
        /* <DEDUP_REMOVED lines=17> */
.L_x_15656:
[----:B------:R-:W-:Y:S02]  /*268c0*/  IMAD.MOV.U32 R13, RZ, RZ, R6 ;  /* 0x000000ffff0d7224 */ /* 0x000fe400078e0006 */
[----:B------:R-:W-:Y:S01]  /*268d0*/  IMAD.MOV.U32 R12, RZ, RZ, 0x2 ;  /* 0x00000002ff0c7424 */ /* 0x000fe200078e00ff */
[----:B------:R-:W-:-:S13]  /*268e0*/  IADD3 R2, P3, R14, R0, RZ ;  /* 0x000000000e027210 */ /* 0x000fda0007f7e0ff */
[----:B------:R-:W-:Y:S05]  /*268f0*/  WARPSYNC.COLLECTIVE R15, `(.L_x_15657) ;  /* 0x000000000f087348 */ /* 0x000fea0003c00000 */
[----:B------:R0:W1:Y:S02]  /*26900*/  SHFL.IDX P6, R14, R13, R12, R11 ;  /* 0x0000000c0d0e7389 */ /* 0x00006400000c000b */
[----:B01----:R-:W-:Y:S01]  /*26910*/  ENDCOLLECTIVE ;  /* 0x000000000000791b */ /* 0x003fe20003800000 */
.L_x_15657:
        /* <DEDUP_REMOVED lines=17> */
.L_x_15658:
[----:B------:R-:W-:Y:S01]  /*26a30*/  IMAD.MOV.U32 R13, RZ, RZ, R6 ;  /* 0x000000ffff0d7224 */ /* 0x000fe200078e0006 */
[----:B------:R-:W-:Y:S02]  /*26a40*/  MOV R12, 0x3 ;  /* 0x00000003000c7802 */ /* 0x000fe40000000f00 */
[----:B------:R-:W-:-:S13]  /*26a50*/  IADD3 R2, P3, R14, R0, RZ ;  /* 0x000000000e027210 */ /* 0x000fda0007f7e0ff */
[----:B------:R-:W-:Y:S05]  /*26a60*/  WARPSYNC.COLLECTIVE R15, `(.L_x_15659) ;  /* 0x000000000f087348 */ /* 0x000fea0003c00000 */
[----:B------:R0:W1:Y:S02]  /*26a70*/  SHFL.IDX P6, R14, R13, R12, R11 ;  /* 0x0000000c0d0e7389 */ /* 0x00006400000c000b */
[----:B01----:R-:W-:Y:S01]  /*26a80*/  ENDCOLLECTIVE ;  /* 0x000000000000791b */ /* 0x003fe20003800000 */
.L_x_15659:
        /* <DEDUP_REMOVED lines=17> */
.L_x_15660:
[----:B------:R-:W-:Y:S02]  /*26ba0*/  IMAD.MOV.U32 R13, RZ, RZ, R6 ;  /* 0x000000ffff0d7224 */ /* 0x000fe400078e0006 */
[----:B------:R-:W-:Y:S01]  /*26bb0*/  IMAD.MOV.U32 R12, RZ, RZ, 0x4 ;  /* 0x00000004ff0c7424 */ /* 0x000fe200078e00ff */
[----:B------:R-:W-:-:S13]  /*26bc0*/  IADD3 R2, P3, R14, R0, RZ ;  /* 0x000000000e027210 */ /* 0x000fda0007f7e0ff */
[----:B------:R-:W-:Y:S05]  /*26bd0*/  WARPSYNC.COLLECTIVE R15, `(.L_x_15661) ;  /* 0x000000000f087348 */ /* 0x000fea0003c00000 */
[----:B------:R0:W1:Y:S02]  /*26be0*/  SHFL.IDX P6, R14, R13, R12, R11 ;  /* 0x0000000c0d0e7389 */ /* 0x00006400000c000b */
[----:B01----:R-:W-:Y:S01]  /*26bf0*/  ENDCOLLECTIVE ;  /* 0x000000000000791b */ /* 0x003fe20003800000 */
.L_x_15661:
        /* <DEDUP_REMOVED lines=17> */
.L_x_15662:
[----:B------:R-:W-:Y:S02]  /*26d10*/  IMAD.MOV.U32 R13, RZ, RZ, R6 ;  /* 0x000000ffff0d7224 */ /* 0x000fe400078e0006 */
[----:B------:R-:W-:Y:S01]  /*26d20*/  IMAD.MOV.U32 R12, RZ, RZ, 0x5 ;  /* 0x00000005ff0c7424 */ /* 0x000fe200078e00ff */
[----:B------:R-:W-:-:S13]  /*26d30*/  IADD3 R2, P3, R14, R0, RZ ;  /* 0x000000000e027210 */ /* 0x000fda0007f7e0ff */
[----:B------:R-:W-:Y:S05]  /*26d40*/  WARPSYNC.COLLECTIVE R15, `(.L_x_15663) ;  /* 0x000000000f087348 */ /* 0x000fea0003c00000 */
[----:B------:R0:W1:Y:S02]  /*26d50*/  SHFL.IDX P6, R14, R13, R12, R11 ;  /* 0x0000000c0d0e7389 */ /* 0x00006400000c000b */
[----:B01----:R-:W-:Y:S01]  /*26d60*/  ENDCOLLECTIVE ;  /* 0x000000000000791b */ /* 0x003fe20003800000 */
.L_x_15663:
[----:B------:R-:W-:Y:S02]  /*26d70*/  IADD3.X R3, RZ, R3, RZ, P3, !PT ;  /* 0x00000003ff037210 */ /* 0x000fe40001ffe4ff */
        /* <DEDUP_REMOVED lines=11> */
.L_x_15664:
        /* <DEDUP_REMOVED lines=9> */
.L_x_15456:
[----:B0-----:R0:W1:Y:S02]  /*26ec0*/  SYNCS.PHASECHK.TRANS64.TRYWAIT P0, [R6+URZ+0x32440], R21 ;  /* 0x03244015060075a7 */ /* 0x001064000800017f */
[----:B-1----:R-:W-:Y:S05]  /*26ed0*/  @!P0 NANOSLEEP.SYNCS 0x989680 ;  /* 0x009896800000895d */ /* 0x002fea0003900000 */
[----:B------:R-:W1:Y:S02]  /*26ee0*/  @!P0 SYNCS.PHASECHK.TRANS64 P0, [R6+URZ+0x32440], R21 ;  /* 0x03244015060085a7 */ /* 0x000e64000800007f */
[----:B-1----:R-:W-:Y:S05]  /*26ef0*/  @!P0 BRA `(.L_x_15456) ;  /* 0xfffffffc00f08947 */ /* 0x002fea000383ffff */
[----:B------:R-:W-:Y:S05]  /*26f00*/  BRA `(.L_x_15666) ;  /* 0xffffff9000947947 */ /* 0x000fea000383ffff */
.L_x_15457:
        /* <DEDUP_REMOVED lines=8> */
.L_x_15668:
[----:B------:R-:W-:Y:S05]  /*26f90*/  BSYNC B1 ;  /* 0x0000000000017941 */ /* 0x000fea0003800000 */
.L_x_15667:
[----:B------:R-:W-:Y:S01]  /*26fa0*/  IMAD.MOV.U32 R13, RZ, RZ, R8 ;  /* 0x000000ffff0d7224 */ /* 0x000fe200078e0008 */
[----:B------:R-:W-:Y:S01]  /*26fb0*/  LEA R7, R7, R22, 0x1 ;  /* 0x0000001607077211 */ /* 0x000fe200078e08ff */
[----:B------:R-:W-:Y:S02]  /*26fc0*/  IMAD.MOV.U32 R12, RZ, RZ, RZ ;  /* 0x000000ffff0c7224 */ /* 0x000fe400078e00ff */
[----:B------:R-:W-:Y:S02]  /*26fd0*/  IMAD.MOV.U32 R11, RZ, RZ, 0x181f ;  /* 0x0000181fff0b7424 */ /* 0x000fe400078e00ff */
[----:B------:R-:W-:Y:S02]  /*26fe0*/  IMAD.MOV.U32 R15, RZ, RZ, -0x1 ;  /* 0xffffffffff0f7424 */ /* 0x000fe400078e00ff */
[----:B------:R-:W-:-:S07]  /*26ff0*/  IMAD.MOV.U32 R3, RZ, RZ, R14 ;  /* 0x000000ffff037224 */ /* 0x000fce00078e000e */
[----:B------:R-:W-:Y:S05]  /*27000*/  WARPSYNC.COLLECTIVE R15, `(.L_x_15669) ;  /* 0x000000000f087348 */ /* 0x000fea0003c00000 */
[----:B------:R0:W1:Y:S02]  /*27010*/  SHFL.IDX P6, R14, R13, R12, R11 ;  /* 0x0000000c0d0e7389 */ /* 0x00006400000c000b */
[----:B01----:R-:W-:Y:S01]  /*27020*/  ENDCOLLECTIVE ;  /* 0x000000000000791b */ /* 0x003fe20003800000 */
.L_x_15669:
[----:B------:R-:W-:Y:S02]  /*27030*/  IMAD.MOV.U32 R13, RZ, RZ, R9 ;  /* 0x000000ffff0d7224 */ /* 0x000fe400078e0009 */
[----:B------:R-:W-:Y:S02]  /*27040*/  IMAD.MOV.U32 R12, RZ, RZ, 0x1 ;  /* 0x00000001ff0c7424 */ /* 0x000fe400078e00ff */
[----:B------:R-:W-:-:S07]  /*27050*/  IMAD.MOV.U32 R2, RZ, RZ, R14 ;  /* 0x000000ffff027224 */ /* 0x000fce00078e000e */
[----:B------:R-:W-:Y:S05]  /*27060*/  WARPSYNC.COLLECTIVE R15, `(.L_x_15670) ;  /* 0x000000000f087348 */ /* 0x000fea0003c00000 */
[----:B------:R0:W1:Y:S02]  /*27070*/  SHFL.IDX P6, R14, R13, R12, R11 ;  /* 0x0000000c0d0e7389 */ /* 0x00006400000c000b */
[----:B01----:R-:W-:Y:S01]  /*27080*/  ENDCOLLECTIVE ;  /* 0x000000000000791b */ /* 0x003fe20003800000 */
.L_x_15670:
        /* <DEDUP_REMOVED lines=11> */
.L_x_15671:
[----:B------:R-:W-:Y:S01]  /*27140*/  IMAD.MOV.U32 R13, RZ, RZ, R9 ;  /* 0x000000ffff0d7224 */ /* 0x000fe200078e0009 */
[----:B------:R-:W-:Y:S01]  /*27150*/  MOV R12, 0x2 ;  /* 0x00000002000c7802 */ /* 0x000fe20000000f00 */
[----:B------:R-:W-:-:S07]  /*27160*/  IMAD.MOV.U32 R2, RZ, RZ, R14 ;  /* 0x000000ffff027224 */ /* 0x000fce00078e000e */
[----:B------:R-:W-:Y:S05]  /*27170*/  WARPSYNC.COLLECTIVE R15, `(.L_x_15672) ;  /* 0x000000000f087348 */ /* 0x000fea0003c00000 */
[----:B------:R0:W1:Y:S02]  /*27180*/  SHFL.IDX P6, R14, R13, R12, R11 ;  /* 0x0000000c0d0e7389 */ /* 0x00006400000c000b */
[----:B01----:R-:W-:Y:S01]  /*27190*/  ENDCOLLECTIVE ;  /* 0x000000000000791b */ /* 0x003fe20003800000 */
.L_x_15672:
        /* <DEDUP_REMOVED lines=11> */
.L_x_15673:
[----:B------:R-:W-:Y:S02]  /*27250*/  IMAD.MOV.U32 R13, RZ, RZ, R9 ;  /* 0x000000ffff0d7224 */ /* 0x000fe400078e0009 */
[----:B------:R-:W-:Y:S02]  /*27260*/  IMAD.MOV.U32 R12, RZ, RZ, 0x3 ;  /* 0x00000003ff0c7424 */ /* 0x000fe400078e00ff */
[----:B------:R-:W-:-:S07]  /*27270*/  IMAD.MOV.U32 R2, RZ, RZ, R14 ;  /* 0x000000ffff027224 */ /* 0x000fce00078e000e */
[----:B------:R-:W-:Y:S05]  /*27280*/  WARPSYNC.COLLECTIVE R15, `(.L_x_15674) ;  /* 0x000000000f087348 */ /* 0x000fea0003c00000 */
[----:B------:R0:W1:Y:S02]  /*27290*/  SHFL.IDX P6, R14, R13, R12, R11 ;  /* 0x0000000c0d0e7389 */ /* 0x00006400000c000b */
[----:B01----:R-:W-:Y:S01]  /*272a0*/  ENDCOLLECTIVE ;  /* 0x000000000000791b */ /* 0x003fe20003800000 */
.L_x_15674:
        /* <DEDUP_REMOVED lines=11> */
.L_x_15675:
[----:B------:R-:W-:Y:S02]  /*27360*/  IMAD.MOV.U32 R13, RZ, RZ, R9 ;  /* 0x000000ffff0d7224 */ /* 0x000fe400078e0009 */
[----:B------:R-:W-:Y:S02]  /*27370*/  IMAD.MOV.U32 R12, RZ, RZ, 0x4 ;  /* 0x00000004ff0c7424 */ /* 0x000fe400078e00ff */
[----:B------:R-:W-:-:S07]  /*27380*/  IMAD.MOV.U32 R2, RZ, RZ, R14 ;  /* 0x000000ffff027224 */ /* 0x000fce00078e000e */
[----:B------:R-:W-:Y:S05]  /*27390*/  WARPSYNC.COLLECTIVE R15, `(.L_x_15676) ;  /* 0x000000000f087348 */ /* 0x000fea0003c00000 */
[----:B------:R0:W1:Y:S02]  /*273a0*/  SHFL.IDX P6, R14, R13, R12, R11 ;  /* 0x0000000c0d0e7389 */ /* 0x00006400000c000b */
[----:B01----:R-:W-:Y:S01]  /*273b0*/  ENDCOLLECTIVE ;  /* 0x000000000000791b */ /* 0x003fe20003800000 */
.L_x_15676:
        /* <DEDUP_REMOVED lines=11> */
.L_x_15677:
[----:B------:R-:W-:Y:S02]  /*27470*/  IMAD.MOV.U32 R13, RZ, RZ, R9 ;  /* 0x000000ffff0d7224 */ /* 0x000fe400078e0009 */
[----:B------:R-:W-:Y:S02]  /*27480*/  IMAD.MOV.U32 R12, RZ, RZ, 0x5 ;  /* 0x00000005ff0c7424 */ /* 0x000fe400078e00ff */
[----:B------:R-:W-:-:S07]  /*27490*/  IMAD.MOV.U32 R2, RZ, RZ, R14 ;  /* 0x000000ffff027224 */ /* 0x000fce00078e000e */
[----:B------:R-:W-:Y:S05]  /*274a0*/  WARPSYNC.COLLECTIVE R15, `(.L_x_15678) ;  /* 0x000000000f087348 */ /* 0x000fea0003c00000 */
[----:B------:R0:W1:Y:S02]  /*274b0*/  SHFL.IDX P6, R14, R13, R12, R11 ;  /* 0x0000000c0d0e7389 */ /* 0x00006400000c000b */
[----:B01----:R-:W-:Y:S01]  /*274c0*/  ENDCOLLECTIVE ;  /* 0x000000000000791b */ /* 0x003fe20003800000 */
.L_x_15678:
        /* <DEDUP_REMOVED lines=11> */
.L_x_15679:
[----:B------:R-:W-:Y:S01]  /*27580*/  IMAD.MOV.U32 R2, RZ, RZ, R14 ;  /* 0x000000ffff027224 */ /* 0x000fe200078e000e */
[----:B------:R-:W-:Y:S06]  /*27590*/  BRA `(.L_x_15680) ;  /* 0xffffff8c00bc7947 */ /* 0x000fec000383ffff */
.L_x_15462:
[----:B---3--:R3:W4:Y:S02]  /*275a0*/  SYNCS.PHASECHK.TRANS64.TRYWAIT P0, [R6+URZ+0x32460], R21 ;  /* 0x03246015060075a7 */ /* 0x008724000800017f */
[----:B----4-:R-:W-:Y:S05]  /*275b0*/  @!P0 NANOSLEEP.SYNCS 0x989680 ;  /* 0x009896800000895d */ /* 0x010fea0003900000 */
[----:B------:R-:W4:Y:S02]  /*275c0*/  @!P0 SYNCS.PHASECHK.TRANS64 P0, [R6+URZ+0x32460], R21 ;  /* 0x03246015060085a7 */ /* 0x000f24000800007f */
[----:B----4-:R-:W-:Y:S05]  /*275d0*/  @!P0 BRA `(.L_x_15462) ;  /* 0xfffffffc00f08947 */ /* 0x010fea000383ffff */
[----:B------:R-:W-:Y:S05]  /*275e0*/  BRA `(.L_x_15681) ;  /* 0xffffff90000c7947 */ /* 0x000fea000383ffff */
.L_x_15463:
        /* <DEDUP_REMOVED lines=8> */
.L_x_15683:
[----:B------:R-:W-:Y:S05]  /*27670*/  BSYNC B1 ;  /* 0x0000000000017941 */ /* 0x000fea0003800000 */
.L_x_15682:
        /* <DEDUP_REMOVED lines=9> */
.L_x_15684:
[----:B------:R-:W-:Y:S02]  /*27710*/  IMAD.MOV.U32 R13, RZ, RZ, R9 ;  /* 0x000000ffff0d7224 */ /* 0x000fe400078e0009 */
[----:B------:R-:W-:Y:S01]  /*27720*/  IMAD.MOV.U32 R12, RZ, RZ, 0x1 ;  /* 0x00000001ff0c7424 */ /* 0x000fe200078e00ff */
[----:B------:R-:W-:-:S13]  /*27730*/  IADD3 R2, P0, R14, R0, RZ ;  /* 0x000000000e027210 */ /* 0x000fda0007f1e0ff */
[----:B------:R-:W-:Y:S05]  /*27740*/  WARPSYNC.COLLECTIVE R15, `(.L_x_15685) ;  /* 0x000000000f087348 */ /* 0x000fea0003c00000 */
[----:B------:R0:W1:Y:S02]  /*27750*/  SHFL.IDX P6, R14, R13, R12, R11 ;  /* 0x0000000c0d0e7389 */ /* 0x00006400000c000b */
[----:B01----:R-:W-:Y:S01]  /*27760*/  ENDCOLLECTIVE ;  /* 0x000000000000791b */ /* 0x003fe20003800000 */
.L_x_15685:
        /* <DEDUP_REMOVED lines=13> */
.L_x_15686:
[----:B------:R-:W-:Y:S02]  /*27840*/  IMAD.MOV.U32 R13, RZ, RZ, R9 ;  /* 0x000000ffff0d7224 */ /* 0x000fe400078e0009 */
[----:B------:R-:W-:Y:S01]  /*27850*/  IMAD.MOV.U32 R12, RZ, RZ, 0x2 ;  /* 0x00000002ff0c7424 */ /* 0x000fe200078e00ff */
[----:B------:R-:W-:-:S13]  /*27860*/  IADD3 R2, P0, R14, R0, RZ ;  /* 0x000000000e027210 */ /* 0x000fda0007f1e0ff */
[----:B------:R-:W-:Y:S05]  /*27870*/  WARPSYNC.COLLECTIVE R15, `(.L_x_15687) ;  /* 0x000000000f087348 */ /* 0x000fea0003c00000 */
[----:B------:R0:W1:Y:S02]  /*27880*/  SHFL.IDX P6, R14, R13, R12, R11 ;  /* 0x0000000c0d0e7389 */ /* 0x00006400000c000b */
[----:B01----:R-:W-:Y:S01]  /*27890*/  ENDCOLLECTIVE ;  /* 0x000000000000791b */ /* 0x003fe20003800000 */
.L_x_15687:
        /* <DEDUP_REMOVED lines=13> */
.L_x_15688:
[----:B------:R-:W-:Y:S02]  /*27970*/  IMAD.MOV.U32 R13, RZ, RZ, R9 ;  /* 0x000000ffff0d7224 */ /* 0x000fe400078e0009 */
[----:B------:R-:W-:Y:S01]  /*27980*/  IMAD.MOV.U32 R12, RZ, RZ, 0x3 ;  /* 0x00000003ff0c7424 */ /* 0x000fe200078e00ff */
[----:B------:R-:W-:-:S13]  /*27990*/  IADD3 R2, P0, R14, R0, RZ ;  /* 0x000000000e027210 */ /* 0x000fda0007f1e0ff */
[----:B------:R-:W-:Y:S05]  /*279a0*/  WARPSYNC.COLLECTIVE R15, `(.L_x_15689) ;  /* 0x000000000f087348 */ /* 0x000fea0003c00000 */
[----:B------:R0:W1:Y:S02]  /*279b0*/  SHFL.IDX P6, R14, R13, R12, R11 ;  /* 0x0000000c0d0e7389 */ /* 0x00006400000c000b */
[----:B01----:R-:W-:Y:S01]  /*279c0*/  ENDCOLLECTIVE ;  /* 0x000000000000791b */ /* 0x003fe20003800000 */
.L_x_15689:
        /* <DEDUP_REMOVED lines=13> */
.L_x_15690:
[----:B------:R-:W-:Y:S01]  /*27aa0*/  MOV R13, R9 ;  /* 0x00000009000d7202 */ /* 0x000fe20000000f00 */
[----:B------:R-:W-:Y:S01]  /*27ab0*/  IMAD.MOV.U32 R12, RZ, RZ, 0x4 ;  /* 0x00000004ff0c7424 */ /* 0x000fe200078e00ff */
[----:B------:R-:W-:-:S13]  /*27ac0*/  IADD3 R2, P0, R14, R0, RZ ;  /* 0x000000000e027210 */ /* 0x000fda0007f1e0ff */
[----:B------:R-:W-:Y:S05]  /*27ad0*/  WARPSYNC.COLLECTIVE R15, `(.L_x_15691) ;  /* 0x000000000f087348 */ /* 0x000fea0003c00000 */
[----:B------:R0:W1:Y:S02]  /*27ae0*/  SHFL.IDX P6, R14, R13, R12, R11 ;  /* 0x0000000c0d0e7389 */ /* 0x00006400000c000b */
[----:B01----:R-:W-:Y:S01]  /*27af0*/  ENDCOLLECTIVE ;  /* 0x000000000000791b */ /* 0x003fe20003800000 */
.L_x_15691:
        /* <DEDUP_REMOVED lines=13> */
.L_x_15692:
[----:B------:R-:W-:Y:S02]  /*27bd0*/  IMAD.MOV.U32 R13, RZ, RZ, R9 ;  /* 0x000000ffff0d7224 */ /* 0x000fe400078e0009 */
[----:B------:R-:W-:Y:S01]  /*27be0*/  IMAD.MOV.U32 R12, RZ, RZ, 0x5 ;  /* 0x00000005ff0c7424 */ /* 0x000fe200078e00ff */
[----:B------:R-:W-:-:S13]  /*27bf0*/  IADD3 R2, P0, R14, R0, RZ ;  /* 0x000000000e027210 */ /* 0x000fda0007f1e0ff */
[----:B------:R-:W-:Y:S05]  /*27c00*/  WARPSYNC.COLLECTIVE R15, `(.L_x_15693) ;  /* 0x000000000f087348 */ /* 0x000fea0003c00000 */
[----:B------:R0:W1:Y:S02]  /*27c10*/  SHFL.IDX P6, R14, R13, R12, R11 ;  /* 0x0000000c0d0e7389 */ /* 0x00006400000c000b */
[----:B01----:R-:W-:Y:S01]  /*27c20*/  ENDCOLLECTIVE ;  /* 0x000000000000791b */ /* 0x003fe20003800000 */
.L_x_15693:
        /* <DEDUP_REMOVED lines=13> */
.L_x_15694:
[----:B------:R-:W-:Y:S05]  /*27d00*/  BRA `(.L_x_15695) ;  /* 0xffffff8c00507947 */ /* 0x000fea000383ffff */
.L_x_15471:
[----:B------:R-:W-:Y:S01]  /*27d10*/  BSSY B0, `(.L_x_15696) ;  /* 0x0000008000007945 */ /* 0x000fe20003800000 */
[----:B------:R-:W-:Y:S02]  /*27d20*/  IMAD.MOV.U32 R13, RZ, RZ, R16 ;  /* 0x000000ffff0d7224 */ /* 0x000fe400078e0010 */
[----:B------:R-:W-:Y:S02]  /*27d30*/  IMAD.MOV.U32 R12, RZ, RZ, RZ ;  /* 0x000000ffff0c7224 */ /* 0x000fe400078e00ff */
[----:B-1----:R-:W-:Y:S02]  /*27d40*/  IMAD.MOV.U32 R11, RZ, RZ, 0x1f ;  /* 0x0000001fff0b7424 */ /* 0x002fe400078e00ff */
[----:B------:R-:W-:-:S07]  /*27d50*/  IMAD.MOV.U32 R15, RZ, RZ, -0x1 ;  /* 0xffffffffff0f7424 */ /* 0x000fce00078e00ff */
[----:B--23--:R-:W-:Y:S05]  /*27d60*/  WARPSYNC.COLLECTIVE R15, `(.L_x_15697) ;  /* 0x000000000f087348 */ /* 0x00cfea0003c00000 */
[----:B------:R0:W1:Y:S02]  /*27d70*/  SHFL.IDX P6, R14, R13, R12, R11 ;  /* 0x0000000c0d0e7389 */ /* 0x00006400000c000b */
[----:B0123--:R-:W-:Y:S01]  /*27d80*/  ENDCOLLECTIVE ;  /* 0x000000000000791b */ /* 0x00ffe20003800000 */
.L_x_15697:
[----:B------:R-:W-:Y:S05]  /*27d90*/  BSYNC B0 ;  /* 0x0000000000007941 */ /* 0x000fea0003800000 */
.L_x_15696:
        /* <DEDUP_REMOVED lines=9> */
.L_x_15698:
[----:B------:R-:W-:Y:S02]  /*27e30*/  ULDC UR4, c[0x0][0xd3c] ;  /* 0x00034f0000047ab9 */ /* 0x000fe40000000800 */
[----:B------:R-:W-:-:S13]  /*27e40*/  ISETP.GE.OR P1, PT, R9, UR4, !P0 ;  /* 0x0000000409007c0c */ /* 0x000fda000c726670 */
[----:B------:R-:W0:Y:S08]  /*27e50*/  @!P1 LDC.64 R2, c[0x0][0xd80] ;  /* 0x00036000ff029b82 */ /* 0x000e300000000a00 */
[----:B------:R-:W1:Y:S01]  /*27e60*/  @!P1 LDC.64 R4, c[0x0][0xd78] ;  /* 0x00035e00ff049b82 */ /* 0x000e620000000a00 */
[----:B------:R-:W-:Y:S01]  /*27e70*/  IMAD.MOV.U32 R17, RZ, RZ, RZ ;  /* 0x000000ffff117224 */ /* 0x000fe200078e00ff */
        /* <DEDUP_REMOVED lines=19> */
.L_x_15699:
[----:B------:R-:W-:Y:S01]  /*27fb0*/  IMAD.MOV.U32 R12, RZ, RZ, 0x2 ;  /* 0x00000002ff0c7424 */ /* 0x000fe200078e00ff */
[----:B------:R-:W-:-:S05]  /*27fc0*/  SEL R14, R14, RZ, P1 ;  /* 0x000000ff0e0e7207 */ /* 0x000fca0000800000 */
[----:B------:R-:W-:-:S04]  /*27fd0*/  IMAD.IADD R5, R13, 0x1, R14 ;  /* 0x000000010d057824 */ /* 0x000fc800078e020e */
[----:B------:R-:W-:-:S07]  /*27fe0*/  IMAD.MOV.U32 R13, RZ, RZ, R5 ;  /* 0x000000ffff0d7224 */ /* 0x000fce00078e0005 */
[----:B------:R-:W-:Y:S05]  /*27ff0*/  WARPSYNC.COLLECTIVE R15, `(.L_x_15700) ;  /* 0x000000000f087348 */ /* 0x000fea0003c00000 */
[----:B------:R0:W1:Y:S02]  /*28000*/  SHFL.UP P6, R14, R13, R12, R11 ;  /* 0x0400000c0d0e7389 */ /* 0x00006400000c000b */
[----:B01----:R-:W-:Y:S01]  /*28010*/  ENDCOLLECTIVE ;  /* 0x000000000000791b */ /* 0x003fe20003800000 */
.L_x_15700:
[----:B------:R-:W-:Y:S01]  /*28020*/  IMAD.MOV.U32 R12, RZ, RZ, 0x4 ;  /* 0x00000004ff0c7424 */ /* 0x000fe200078e00ff */
[----:B------:R-:W-:-:S05]  /*28030*/  SEL R2, R14, RZ, P2 ;  /* 0x000000ff0e027207 */ /* 0x000fca0001000000 */
[----:B------:R-:W-:-:S04]  /*28040*/  IMAD.IADD R2, R5, 0x1, R2 ;  /* 0x0000000105027824 */ /* 0x000fc800078e0202 */
[----:B------:R-:W-:-:S07]  /*28050*/  IMAD.MOV.U32 R13, RZ, RZ, R2 ;  /* 0x000000ffff0d7224 */ /* 0x000fce00078e0002 */
[----:B------:R-:W-:Y:S05]  /*28060*/  WARPSYNC.COLLECTIVE R15, `(.L_x_15701) ;  /* 0x000000000f087348 */ /* 0x000fea0003c00000 */
[----:B------:R0:W1:Y:S02]  /*28070*/  SHFL.UP P6, R14, R13, R12, R11 ;  /* 0x0400000c0d0e7389 */ /* 0x00006400000c000b */
[----:B01----:R-:W-:Y:S01]  /*28080*/  ENDCOLLECTIVE ;  /* 0x000000000000791b */ /* 0x003fe20003800000 */
.L_x_15701:
[----:B------:R-:W-:Y:S01]  /*28090*/  IMAD.MOV.U32 R12, RZ, RZ, 0x8 ;  /* 0x00000008ff0c7424 */ /* 0x000fe200078e00ff */
[----:B------:R-:W-:-:S05]  /*280a0*/  SEL R3, R14, RZ, P3 ;  /* 0x000000ff0e037207 */ /* 0x000fca0001800000 */
[----:B------:R-:W-:-:S05]  /*280b0*/  IMAD.IADD R3, R2, 0x1, R3 ;  /* 0x0000000102037824 */ /* 0x000fca00078e0203 */
[----:B------:R-:W-:-:S07]  /*280c0*/  MOV R13, R3 ;  /* 0x00000003000d7202 */ /* 0x000fce0000000f00 */
[----:B------:R-:W-:Y:S05]  /*280d0*/  WARPSYNC.COLLECTIVE R15, `(.L_x_15702) ;  /* 0x000000000f087348 */ /* 0x000fea0003c00000 */
[----:B------:R0:W1:Y:S02]  /*280e0*/  SHFL.UP P6, R14, R13, R12, R11 ;  /* 0x0400000c0d0e7389 */ /* 0x00006400000c000b */
[----:B01----:R-:W-:Y:S01]  /*280f0*/  ENDCOLLECTIVE ;  /* 0x000000000000791b */ /* 0x003fe20003800000 */
.L_x_15702:
[----:B------:R-:W-:Y:S01]  /*28100*/  IMAD.MOV.U32 R12, RZ, RZ, 0x10 ;  /* 0x00000010ff0c7424 */ /* 0x000fe200078e00ff */
[----:B------:R-:W-:-:S05]  /*28110*/  SEL R14, R14, RZ, P4 ;  /* 0x000000ff0e0e7207 */ /* 0x000fca0002000000 */
[----:B------:R-:W-:-:S04]  /*28120*/  IMAD.IADD R5, R3, 0x1, R14 ;  /* 0x0000000103057824 */ /* 0x000fc800078e020e */
[----:B------:R-:W-:-:S07]  /*28130*/  IMAD.MOV.U32 R13, RZ, RZ, R5 ;  /* 0x000000ffff0d7224 */ /* 0x000fce00078e0005 */
[----:B------:R-:W-:Y:S05]  /*28140*/  WARPSYNC.COLLECTIVE R15, `(.L_x_15703) ;  /* 0x000000000f087348 */ /* 0x000fea0003c00000 */
[----:B------:R0:W1:Y:S02]  /*28150*/  SHFL.UP P6, R14, R13, R12, R11 ;  /* 0x0400000c0d0e7389 */ /* 0x00006400000c000b */
[----:B01----:R-:W-:Y:S01]  /*28160*/  ENDCOLLECTIVE ;  /* 0x000000000000791b */ /* 0x003fe20003800000 */
.L_x_15703:
        /* <DEDUP_REMOVED lines=8> */
.L_x_15704:
[----:B------:R-:W-:Y:S05]  /*281f0*/  BRA `(.L_x_15705) ;  /* 0xffffff8c00b07947 */ /* 0x000fea000383ffff */
.L_x_15474:
[----:B------:R-:W-:Y:S01]  /*28200*/  BSSY B0, `(.L_x_15706) ;  /* 0x0000007000007945 */ /* 0x000fe20003800000 */
[----:B------:R-:W-:Y:S02]  /*28210*/  IMAD.MOV.U32 R12, RZ, RZ, 0x1 ;  /* 0x00000001ff0c7424 */ /* 0x000fe400078e00ff */
[----:B-1----:R-:W-:Y:S02]  /*28220*/  IMAD.MOV.U32 R11, RZ, RZ, RZ ;  /* 0x000000ffff0b7224 */ /* 0x002fe400078e00ff */
[----:B------:R-:W-:-:S07]  /*28230*/  IMAD.MOV.U32 R15, RZ, RZ, -0x1 ;  /* 0xffffffffff0f7424 */ /* 0x000fce00078e00ff */
[----:B------:R-:W-:Y:S05]  /*28240*/  WARPSYNC.COLLECTIVE R15, `(.L_x_15707) ;  /* 0x000000000f087348 */ /* 0x000fea0003c00000 */
[----:B------:R0:W1:Y:S02]  /*28250*/  SHFL.UP P6, R14, R13, R12, R11 ;  /* 0x0400000c0d0e7389 */ /* 0x00006400000c000b */
[----:B01----:R-:W-:Y:S01]  /*28260*/  ENDCOLLECTIVE ;  /* 0x000000000000791b */ /* 0x003fe20003800000 */
.L_x_15707:
[----:B------:R-:W-:Y:S05]  /*28270*/  BSYNC B0 ;  /* 0x0000000000007941 */ /* 0x000fea0003800000 */
.L_x_15706:
        /* <DEDUP_REMOVED lines=8> */
.L_x_15708:
[----:B------:R-:W-:Y:S01]  /*28300*/  IMAD.MOV.U32 R12, RZ, RZ, 0x4 ;  /* 0x00000004ff0c7424 */ /* 0x000fe200078e00ff */
[----:B------:R-:W-:-:S05]  /*28310*/  SEL R2, R14, RZ, P2 ;  /* 0x000000ff0e027207 */ /* 0x000fca0001000000 */
[----:B------:R-:W-:-:S04]  /*28320*/  IMAD.IADD R2, R13, 0x1, R2 ;  /* 0x000000010d027824 */ /* 0x000fc800078e0202 */
[----:B------:R-:W-:-:S07]  /*28330*/  IMAD.MOV.U32 R13, RZ, RZ, R2 ;  /* 0x000000ffff0d7224 */ /* 0x000fce00078e0002 */
[----:B------:R-:W-:Y:S05]  /*28340*/  WARPSYNC.COLLECTIVE R15, `(.L_x_15709) ;  /* 0x000000000f087348 */ /* 0x000fea0003c00000 */
[----:B------:R0:W1:Y:S02]  /*28350*/  SHFL.UP P6, R14, R13, R12, R11 ;  /* 0x0400000c0d0e7389 */ /* 0x00006400000c000b */
[----:B01----:R-:W-:Y:S01]  /*28360*/  ENDCOLLECTIVE ;  /* 0x000000000000791b */ /* 0x003fe20003800000 */
.L_x_15709:
[----:B------:R-:W-:Y:S01]  /*28370*/  IMAD.MOV.U32 R12, RZ, RZ, 0x8 ;  /* 0x00000008ff0c7424 */ /* 0x000fe200078e00ff */
[----:B------:R-:W-:-:S05]  /*28380*/  SEL R3, R14, RZ, P3 ;  /* 0x000000ff0e037207 */ /* 0x000fca0001800000 */
[----:B------:R-:W-:-:S05]  /*28390*/  IMAD.IADD R3, R2, 0x1, R3 ;  /* 0x0000000102037824 */ /* 0x000fca00078e0203 */
[----:B------:R-:W-:-:S07]  /*283a0*/  MOV R13, R3 ;  /* 0x00000003000d7202 */ /* 0x000fce0000000f00 */
[----:B------:R-:W-:Y:S05]  /*283b0*/  WARPSYNC.COLLECTIVE R15, `(.L_x_15710) ;  /* 0x000000000f087348 */ /* 0x000fea0003c00000 */
[----:B------:R0:W1:Y:S02]  /*283c0*/  SHFL.UP P6, R14, R13, R12, R11 ;  /* 0x0400000c0d0e7389 */ /* 0x00006400000c000b */
[----:B01----:R-:W-:Y:S01]  /*283d0*/  ENDCOLLECTIVE ;  /* 0x000000000000791b */ /* 0x003fe20003800000 */
.L_x_15710:
[----:B------:R-:W-:Y:S01]  /*283e0*/  IMAD.MOV.U32 R12, RZ, RZ, 0x10 ;  /* 0x00000010ff0c7424 */ /* 0x000fe200078e00ff */
[----:B------:R-:W-:-:S05]  /*283f0*/  SEL R14, R14, RZ, P4 ;  /* 0x000000ff0e0e7207 */ /* 0x000fca0002000000 */
[----:B------:R-:W-:-:S04]  /*28400*/  IMAD.IADD R5, R3, 0x1, R14 ;  /* 0x0000000103057824 */ /* 0x000fc800078e020e */
[----:B------:R-:W-:-:S07]  /*28410*/  IMAD.MOV.U32 R13, RZ, RZ, R5 ;  /* 0x000000ffff0d7224 */ /* 0x000fce00078e0005 */
[----:B------:R-:W-:Y:S05]  /*28420*/  WARPSYNC.COLLECTIVE R15, `(.L_x_15711) ;  /* 0x000000000f087348 */ /* 0x000fea0003c00000 */
[----:B------:R0:W1:Y:S02]  /*28430*/  SHFL.UP P6, R14, R13, R12, R11 ;  /* 0x0400000c0d0e7389 */ /* 0x00006400000c000b */
[----:B01----:R-:W-:Y:S01]  /*28440*/  ENDCOLLECTIVE ;  /* 0x000000000000791b */ /* 0x003fe20003800000 */
.L_x_15711:
        /* <DEDUP_REMOVED lines=8> */
.L_x_15712:
[----:B------:R-:W-:Y:S05]  /*284d0*/  BRA `(.L_x_15713) ;  /* 0xffffff8c009c7947 */ /* 0x000fea000383ffff */
.L_x_15476:
[----:B------:R-:W-:Y:S01]  /*284e0*/  BSSY B0, `(.L_x_15714) ;  /* 0x0000006000007945 */ /* 0x000fe20003800000 */
[----:B------:R-:W-:Y:S01]  /*284f0*/  PLOP3.LUT P6, PT, P6, PT, PT, 0x8, 0x0 ;  /* 0x000000000000781c */ /* 0x000fe200037ce170 */
[----:B------:R-:W-:-:S12]  /*28500*/  IMAD.MOV.U32 R15, RZ, RZ, -0x1 ;  /* 0xffffffffff0f7424 */ /* 0x000fd800078e00ff */
[----:B01----:R-:W-:Y:S05]  /*28510*/  WARPSYNC.COLLECTIVE R15, `(.L_x_15715) ;  /* 0x000000000f087348 */ /* 0x003fea0003c00000 */
[----:B------:R-:W-:Y:S01]  /*28520*/  VOTE.ANY R14, PT, P6 ;  /* 0x00000000000e7806 */ /* 0x000fe200030e0100 */
[----:B01----:R-:W-:Y:S06]  /*28530*/  ENDCOLLECTIVE ;  /* 0x000000000000791b */ /* 0x003fec0003800000 */
.L_x_15715:
[----:B------:R-:W-:Y:S05]  /*28540*/  BSYNC B0 ;  /* 0x0000000000007941 */ /* 0x000fea0003800000 */
.L_x_15714:
        /* <DEDUP_REMOVED lines=8> */
.L_x_15716:
[----:B------:R-:W-:Y:S02]  /*285d0*/  IMAD.IADD R19, R12, 0x1, R19 ;  /* 0x000000010c137824 */ /* 0x000fe400078e0213 */
[----:B------:R-:W-:Y:S01]  /*285e0*/  IMAD.MOV.U32 R13, RZ, RZ, R4 ;  /* 0x000000ffff0d7224 */ /* 0x000fe200078e0004 */
[----:B------:R-:W-:-:S07]  /*285f0*/  MOV R17, R14 ;  /* 0x0000000e00117202 */ /* 0x000fce0000000f00 */
[----:B------:R-:W-:Y:S05]  /*28600*/  WARPSYNC.COLLECTIVE R15, `(.L_x_15717) ;  /* 0x000000000f087348 */ /* 0x000fea0003c00000 */
[----:B------:R0:W1:Y:S02]  /*28610*/  SHFL.IDX P6, R14, R13, R12, R11 ;  /* 0x0000000c0d0e7389 */ /* 0x00006400000c000b */
[----:B01----:R-:W-:Y:S01]  /*28620*/  ENDCOLLECTIVE ;  /* 0x000000000000791b */ /* 0x003fe20003800000 */
.L_x_15717:
[----:B------:R-:W-:Y:S01]  /*28630*/  IMAD.MOV.U32 R4, RZ, RZ, R14 ;  /* 0x000000ffff047224 */ /* 0x000fe200078e000e */
[----:B------:R-:W-:Y:S06]  /*28640*/  BRA `(.L_x_15718) ;  /* 0xffffff8c00807947 */ /* 0x000fec000383ffff */
.L_x_15478:
[----:B------:R-:W-:Y:S01]  /*28650*/  BSSY B0, `(.L_x_15719) ;  /* 0x0000007000007945 */ /* 0x000fe20003800000 */
[----:B------:R-:W-:Y:S02]  /*28660*/  IMAD.MOV.U32 R13, RZ, RZ, R2 ;  /* 0x000000ffff0d7224 */ /* 0x000fe400078e0002 */
[----:B-1----:R-:W-:Y:S02]  /*28670*/  IMAD.MOV.U32 R11, RZ, RZ, 0x1f ;  /* 0x0000001fff0b7424 */ /* 0x002fe400078e00ff */
[----:B------:R-:W-:-:S07]  /*28680*/  IMAD.MOV.U32 R15, RZ, RZ, -0x1 ;  /* 0xffffffffff0f7424 */ /* 0x000fce00078e00ff */
[----:B0--34-:R-:W-:Y:S05]  /*28690*/  WARPSYNC.COLLECTIVE R15, `(.L_x_15720) ;  /* 0x000000000f087348 */ /* 0x019fea0003c00000 */
[----:B------:R1:W2:Y:S02]  /*286a0*/  SHFL.IDX P6, R14, R13, R12, R11 ;  /* 0x0000000c0d0e7389 */ /* 0x0002a400000c000b */
[----:B01234-:R-:W-:Y:S01]  /*286b0*/  ENDCOLLECTIVE ;  /* 0x000000000000791b */ /* 0x01ffe20003800000 */
.L_x_15720:
[----:B------:R-:W-:Y:S05]  /*286c0*/  BSYNC B0 ;  /* 0x0000000000007941 */ /* 0x000fea0003800000 */
.L_x_15719:
[----:B------:R-:W-:Y:S01]  /*286d0*/  MOV R6, R14 ;  /* 0x0000000e00067202 */ /* 0x000fe20000000f00 */
[----:B------:R-:W-:Y:S06]  /*286e0*/  BRA `(.L_x_15477) ;  /* 0xffffff8c00707947 */ /* 0x000fec000383ffff */
.L_x_15484:
[----:B-1----:R1:W4:Y:S02]  /*286f0*/  SYNCS.PHASECHK.TRANS64.TRYWAIT P0, [R5+URZ+0x32420], R0 ;  /* 0x03242000050075a7 */ /* 0x002324000800017f */
[----:B----4-:R-:W-:Y:S05]  /*28700*/  @!P0 NANOSLEEP.SYNCS 0x989680 ;  /* 0x009896800000895d */ /* 0x010fea0003900000 */
[----:B------:R-:W4:Y:S02]  /*28710*/  @!P0 SYNCS.PHASECHK.TRANS64 P0, [R5+URZ+0x32420], R0 ;  /* 0x03242000050085a7 */ /* 0x000f24000800007f */
[----:B----4-:R-:W-:Y:S05]  /*28720*/  @!P0 BRA `(.L_x_15484) ;  /* 0xfffffffc00f08947 */ /* 0x010fea000383ffff */
[----:B------:R-:W-:Y:S05]  /*28730*/  BRA `(.L_x_15721) ;  /* 0xffffff9400c87947 */ /* 0x000fea000383ffff */
.L_x_15485:
        /* <DEDUP_REMOVED lines=11> */
.L_x_15723:
[----:B------:R-:W-:Y:S05]  /*287f0*/  BSYNC B0 ;  /* 0x0000000000007941 */ /* 0x000fea0003800000 */
.L_x_15722:
[----:B------:R-:W-:Y:S05]  /*28800*/  BRA `(.L_x_15724) ;  /* 0xffffff9400b07947 */ /* 0x000fea000383ffff */
.L_x_15486:
[----:B------:R-:W-:Y:S01]  /*28810*/  BSSY B0, `(.L_x_15725) ;  /* 0x0000006000007945 */ /* 0x000fe20003800000 */
[----:B------:R-:W-:-:S07]  /*28820*/  IMAD.MOV.U32 R15, RZ, RZ, -0x1 ;  /* 0xffffffffff0f7424 */ /* 0x000fce00078e00ff */
[----:B0123--:R-:W-:Y:S05]  /*28830*/  WARPSYNC.COLLECTIVE R15, `(.L_x_15726) ;  /* 0x000000000f0c7348 */ /* 0x00ffea0003c00000 */
[----:B------:R-:W-:Y:S02]  /*28840*/  ELECT P6, UR62, PT ;  /* 0x00000000003e782f */ /* 0x000fe400038c0000 */
[----:B------:R-:W-:Y:S01]  /*28850*/  MOV R14, UR62 ;  /* 0x0000003e000e7c02 */ /* 0x000fe20008000f00 */
[----:B0123--:R-:W-:Y:S10]  /*28860*/  ENDCOLLECTIVE ;  /* 0x000000000000791b */ /* 0x00fff40003800000 */
.L_x_15726:
[----:B------:R-:W-:Y:S05]  /*28870*/  BSYNC B0 ;  /* 0x0000000000007941 */ /* 0x000fea0003800000 */
.L_x_15725:
[----:B------:R-:W-:Y:S05]  /*28880*/  BRA `(.L_x_15727) ;  /* 0xffffff9400a47947 */ /* 0x000fea000383ffff */
.L_x_15488:
[----:B-1----:R1:W4:Y:S02]  /*28890*/  SYNCS.PHASECHK.TRANS64.TRYWAIT P1, [R3+URZ+0x32440], R2 ;  /* 0x03244002030075a7 */ /* 0x002324000802017f */
[----:B----4-:R-:W-:Y:S05]  /*288a0*/  @!P1 NANOSLEEP.SYNCS 0x989680 ;  /* 0x009896800000995d */ /* 0x010fea0003900000 */
[----:B------:R-:W4:Y:S02]  /*288b0*/  @!P1 SYNCS.PHASECHK.TRANS64 P1, [R3+URZ+0x32440], R2 ;  /* 0x03244002030095a7 */ /* 0x000f24000802007f */
[----:B----4-:R-:W-:Y:S05]  /*288c0*/  @!P1 BRA `(.L_x_15488) ;  /* 0xfffffffc00f09947 */ /* 0x010fea000383ffff */
[----:B------:R-:W-:Y:S05]  /*288d0*/  BRA `(.L_x_15728) ;  /* 0xffffff9400c47947 */ /* 0x000fea000383ffff */
.L_x_15490:
[----:B----4-:R4:W0:Y:S02]  /*288e0*/  SYNCS.PHASECHK.TRANS64.TRYWAIT P1, [R25+URZ+0x32440], R0 ;  /* 0x03244000190075a7 */ /* 0x010824000802017f */
[----:B0-----:R-:W-:Y:S05]  /*288f0*/  @!P1 NANOSLEEP.SYNCS 0x989680 ;  /* 0x009896800000995d */ /* 0x001fea0003900000 */
[----:B------:R-:W0:Y:S02]  /*28900*/  @!P1 SYNCS.PHASECHK.TRANS64 P1, [R25+URZ+0x32440], R0 ;  /* 0x03244000190095a7 */ /* 0x000e24000802007f */
[----:B0-----:R-:W-:Y:S05]  /*28910*/  @!P1 BRA `(.L_x_15490) ;  /* 0xfffffffc00f09947 */ /* 0x001fea000383ffff */
[----:B------:R-:W-:Y:S05]  /*28920*/  BRA `(.L_x_15729) ;  /* 0xffffff9400d07947 */ /* 0x000fea000383ffff */
.L_x_15492:
[----:B------:R0:W0:Y:S02]  /*28930*/  SYNCS.PHASECHK.TRANS64.TRYWAIT P1, [R3+URZ+0x32460], R2 ;  /* 0x03246002030075a7 */ /* 0x000024000802017f */
[----:B0-----:R-:W-:Y:S05]  /*28940*/  @!P1 NANOSLEEP.SYNCS 0x989680 ;  /* 0x009896800000995d */ /* 0x001fea0003900000 */
[----:B------:R-:W0:Y:S02]  /*28950*/  @!P1 SYNCS.PHASECHK.TRANS64 P1, [R3+URZ+0x32460], R2 ;  /* 0x03246002030095a7 */ /* 0x000e24000802007f */
[----:B0-----:R-:W-:Y:S05]  /*28960*/  @!P1 BRA `(.L_x_15492) ;  /* 0xfffffffc00f09947 */ /* 0x001fea000383ffff */
[----:B------:R-:W-:Y:S05]  /*28970*/  BRA `(.L_x_15730) ;  /* 0xffffff9400cc7947 */ /* 0x000fea000383ffff */
.L_x_15731:
        /* <DEDUP_REMOVED lines=16> */
.L_x_15785:


//--------------------- .nv.global.init           --------------------------
	.section	.nv.global.init,"aw",@progbits
.nv.global.init:
	.type		$str$23,@object
	.size		$str$23,($str$24 - $str$23)
$str$23:
        /*0000*/ 	.byte	0x28, 0x61, 0x64, 0x64, 0x72, 0x65, 0x73, 0x73, 0x20, 0x26, 0x20, 0x6d, 0x61, 0x73, 0x6b, 0x29
        /*0010*/ 	.byte	0x20, 0x3d, 0x3d, 0x20, 0x30, 0x00
	.type		$str$24,@object
	.size		$str$24,(__unnamed_11 - $str$24)
$str$24:
        /*0016*/ 	.byte	0x2f, 0x74, 0x6d, 0x70, 0x2f, 0x6f, 0x73, 0x73, 0x5f, 0x6b, 0x65, 0x72, 0x6e, 0x65, 0x6c, 0x73
        /*0026*/ 	.byte	0x5f, 0x73, 0x72, 0x63, 0x2f, 0x66, 0x6c, 0x61, 0x73, 0x68, 0x5f, 0x61, 0x74, 0x74, 0x65, 0x6e
        /*0036*/ 	.byte	0x74, 0x69, 0x6f, 0x6e, 0x2f, 0x63, 0x73, 0x72, 0x63, 0x2f, 0x63, 0x75, 0x74, 0x6c, 0x61, 0x73
        /*0046*/ 	.byte	0x73, 0x2f, 0x69, 0x6e, 0x63, 0x6c, 0x75, 0x64, 0x65, 0x2f, 0x63, 0x75, 0x74, 0x65, 0x2f, 0x70
        /*0056*/ 	.byte	0x6f, 0x69, 0x6e, 0x74, 0x65, 0x72, 0x5f, 0x66, 0x6c, 0x61, 0x67, 0x67, 0x65, 0x64, 0x2e, 0x68
        /*0066*/ 	.byte	0x70, 0x70, 0x00
	.type		__unnamed_11,@object
	.size		__unnamed_11,(__unnamed_4 - __unnamed_11)
__unnamed_11:
        /* <DEDUP_REMOVED lines=24> */
	.type		__unnamed_4,@object
	.size		__unnamed_4,(__unnamed_12 - __unnamed_4)
__unnamed_4:
        /* <DEDUP_REMOVED lines=23> */
        /*0355*/ 	.byte	0x3a, 0x43, 0x3c, 0x30, 0x3e, 0x3e, 0x3e, 0x3e, 0x3e, 0x20, 0x26, 0x5d, 0x00
	.type		__unnamed_12,@object
	.size		__unnamed_12,(__unnamed_7 - __unnamed_12)
__unnamed_12:
        /* <DEDUP_REMOVED lines=23> */
        /*04d2*/ 	.byte	0x43, 0x3c, 0x34, 0x30, 0x39, 0x36, 0x3e, 0x3e, 0x3e, 0x3e, 0x3e, 0x20, 0x26, 0x5d, 0x00
	.type		__unnamed_7,@object
	.size		__unnamed_7,(__unnamed_17 - __unnamed_7)
__unnamed_7:
        /* <DEDUP_REMOVED lines=24> */
	.type		__unnamed_17,@object
	.size		__unnamed_17,(__unnamed_5 - __unnamed_17)
__unnamed_17:
        /* <DEDUP_REMOVED lines=24> */
	.type		__unnamed_5,@object
	.size		__unnamed_5,(__unnamed_13 - __unnamed_5)
__unnamed_5:
        /* <DEDUP_REMOVED lines=24> */
	.type		__unnamed_13,@object
	.size		__unnamed_13,(__unnamed_6 - __unnamed_13)
__unnamed_13:
        /* <DEDUP_REMOVED lines=28> */
        /*0b21*/ 	.byte	0x3e, 0x3e, 0x3e, 0x3e, 0x3e, 0x5d, 0x00
	.type		__unnamed_6,@object
	.size		__unnamed_6,(__unnamed_8 - __unnamed_6)
__unnamed_6:
        /* <DEDUP_REMOVED lines=28> */
        /*0ce8*/ 	.byte	0x34, 0x3e, 0x3e, 0x3e, 0x3e, 0x3e, 0x5d, 0x00
	.type		__unnamed_8,@object
	.size		__unnamed_8,(__unnamed_1 - __unnamed_8)
__unnamed_8:
        /* <DEDUP_REMOVED lines=28> */
        /*0eb0*/ 	.byte	0x3e, 0x3e, 0x3e, 0x3e, 0x3e, 0x20, 0x26, 0x5d, 0x00
	.type		__unnamed_1,@object
	.size		__unnamed_1,(__unnamed_9 - __unnamed_1)
__unnamed_1:
        /* <DEDUP_REMOVED lines=28> */
        /*1079*/ 	.byte	0x34, 0x3e, 0x3e, 0x3e, 0x3e, 0x3e, 0x20, 0x26, 0x5d, 0x00
	.type		__unnamed_9,@object
	.size		__unnamed_9,(__unnamed_10 - __unnamed_9)
__unnamed_9:
        /* <DEDUP_REMOVED lines=28> */
        /*1243*/ 	.byte	0x32, 0x37, 0x36, 0x38, 0x3e, 0x3e, 0x3e, 0x3e, 0x3e, 0x5d, 0x00
	.type		__unnamed_10,@object
	.size		__unnamed_10,(__unnamed_3 - __unnamed_10)
__unnamed_10:
        /* <DEDUP_REMOVED lines=29> */
	.type		__unnamed_3,@object
	.size		__unnamed_3,(__unnamed_15 - __unnamed_3)
__unnamed_3:
        /* <DEDUP_REMOVED lines=29> */
	.type		__unnamed_15,@object
	.size		__unnamed_15,(__unnamed_16 - __unnamed_15)
__unnamed_15:
        /* <DEDUP_REMOVED lines=29> */
	.type		__unnamed_16,@object
	.size		__unnamed_16,(__unnamed_2 - __unnamed_16)
__unnamed_16:
        /* <DEDUP_REMOVED lines=29> */
	.type		__unnamed_2,@object
	.size		__unnamed_2,(__unnamed_18 - __unnamed_2)
__unnamed_2:
        /* <DEDUP_REMOVED lines=29> */
	.type		__unnamed_18,@object
	.size		__unnamed_18,(__unnamed_14 - __unnamed_18)
__unnamed_18:
        /* <DEDUP_REMOVED lines=29> */
	.type		__unnamed_14,@object
	.size		__unnamed_14,(.L_13 - __unnamed_14)
__unnamed_14:
        /* <DEDUP_REMOVED lines=28> */
        /*1ed5*/ 	.byte	0x31, 0x38, 0x34, 0x33, 0x32, 0x3e, 0x3e, 0x3e, 0x3e, 0x3e, 0x20, 0x26, 0x5d, 0x00
.L_13:


//--------------------- .nv.shared._ZN7cutlass13device_kernelIN5flash11enable_sm90INS1_16FlashAttnFwdSm90INS1_25CollectiveMainloopFwdSm90ILi2EN4cute5tupleIJNS5_1CILi1EEES8_S8_EEENS6_IJNS7_ILi128EEENS7_ILi96EEENS7_ILi192EEEEEELi128ENS_6half_tEfNS_4arch4Sm90ELb0ELb0ELb1ELb0ELb1ELb0ELb0ELb1ELb1ELb1ELb1ELb0EEENS1_21CollectiveEpilogueFwdINS6_IJSA_SA_SB_EEES9_SE_SG_Li256ELb0ELb1ELb1ELb0EEENS1_19SingleTileSchedulerILb0ELb1ELb1ELi128EEEEEEEEEvNT_6ParamsE --------------------------
	.section	.nv.shared._ZN7cutlass13device_kernelIN5flash11enable_sm90INS1_16FlashAttnFwdSm90INS1_25CollectiveMainloopFwdSm90ILi2EN4cute5tupleIJNS5_1CILi1EEES8_S8_EEENS6_IJNS7_ILi128EEENS7_ILi96EEENS7_ILi192EEEEEELi128ENS_6half_tEfNS_4arch4Sm90ELb0ELb0ELb1ELb0ELb1ELb0ELb0ELb1ELb1ELb1ELb1ELb0EEENS1_21CollectiveEpilogueFwdINS6_IJSA_SA_SB_EEES9_SE_SG_Li256ELb0ELb1ELb1ELb0EEENS1_19SingleTileSchedulerILb0ELb1ELb1ELi128EEEEEEEEEvNT_6ParamsE,"aw",@nobits
	.sectionflags	@""
	.align	16
	.zero		1024


//--------------------- .nv.shared.reserved.0     --------------------------
	.section	.nv.shared.reserved.0,"aw",@nobits
	.weak		__nv_reservedSMEM_offset_0_alias
	.size		__nv_reservedSMEM_offset_0_alias, 0, 0
	.other		__nv_reservedSMEM_offset_0_alias,@"STO_CUDA_RESERVED_SHARED STV_DEFAULT"
__nv_reservedSMEM_offset_0_alias:
	.zero		0


//--------------------- .nv.global                --------------------------
	.section	.nv.global,"aw",@nobits
.nv.global:
	.type		_ZN87_INTERNAL_4220636e_51_flash_fwd_hdimdiff_fp16_paged_split_softcap_sm90_cu_c784774a_43924cute1_E,@object
	.size		_ZN87_INTERNAL_4220636e_51_flash_fwd_hdimdiff_fp16_paged_split_softcap_sm90_cu_c784774a_43924cute1_E,(_ZN87_INTERNAL_4220636e_51_flash_fwd_hdimdiff_fp16_paged_split_softcap_sm90_cu_c784774a_43924cuda3std3__45__cpo6cbeginE - _ZN87_INTERNAL_4220636e_51_flash_fwd_hdimdiff_fp16_paged_split_softcap_sm90_cu_c784774a_43924cute1_E)
_ZN87_INTERNAL_4220636e_51_flash_fwd_hdimdiff_fp16_paged_split_softcap_sm90_cu_c784774a_43924cute1_E:
	.zero		1
	.type		_ZN87_INTERNAL_4220636e_51_flash_fwd_hdimdiff_fp16_paged_split_softcap_sm90_cu_c784774a_43924cuda3std3__45__cpo6cbeginE,@object
	.size		_ZN87_INTERNAL_4220636e_51_flash_fwd_hdimdiff_fp16_paged_split_softcap_sm90_cu_c784774a_43924cuda3std3__45__cpo6cbeginE,(_ZN87_INTERNAL_4220636e_51_flash_fwd_hdimdiff_fp16_paged_split_softcap_sm90_cu_c784774a_43924cuda3std3__48in_placeE - _ZN87_INTERNAL_4220636e_51_flash_fwd_hdimdiff_fp16_paged_split_softcap_sm90_cu_c784774a_43924cuda3std3__45__cpo6cbeginE)
_ZN87_INTERNAL_4220636e_51_flash_fwd_hdimdiff_fp16_paged_split_softcap_sm90_cu_c784774a_43924cuda3std3__45__cpo6cbeginE:
	.zero		1
	.type		_ZN87_INTERNAL_4220636e_51_flash_fwd_hdimdiff_fp16_paged_split_softcap_sm90_cu_c784774a_43924cuda3std3__48in_placeE,@object
	.size		_ZN87_INTERNAL_4220636e_51_flash_fwd_hdimdiff_fp16_paged_split_softcap_sm90_cu_c784774a_43924cuda3std3__48in_placeE,(_ZN87_INTERNAL_4220636e_51_flash_fwd_hdimdiff_fp16_paged_split_softcap_sm90_cu_c784774a_43924cuda3std6ranges3__45__cpo9iter_moveE - _ZN87_INTERNAL_4220636e_51_flash_fwd_hdimdiff_fp16_paged_split_softcap_sm90_cu_c784774a_43924cuda3std3__48in_placeE)
_ZN87_INTERNAL_4220636e_51_flash_fwd_hdimdiff_fp16_paged_split_softcap_sm90_cu_c784774a_43924cuda3std3__48in_placeE:
	.zero		1
	.type		_ZN87_INTERNAL_4220636e_51_flash_fwd_hdimdiff_fp16_paged_split_softcap_sm90_cu_c784774a_43924cuda3std6ranges3__45__cpo9iter_moveE,@object
	.size		_ZN87_INTERNAL_4220636e_51_flash_fwd_hdimdiff_fp16_paged_split_softcap_sm90_cu_c784774a_43924cuda3std6ranges3__45__cpo9iter_moveE,(_ZN87_INTERNAL_4220636e_51_flash_fwd_hdimdiff_fp16_paged_split_softcap_sm90_cu_c784774a_43924cuda3std3__45__cpo5beginE - _ZN87_INTERNAL_4220636e_51_flash_fwd_hdimdiff_fp16_paged_split_softcap_sm90_cu_c784774a_43924cuda3std6ranges3__45__cpo9iter_moveE)
_ZN87_INTERNAL_4220636e_51_flash_fwd_hdimdiff_fp16_paged_split_softcap_sm90_cu_c784774a_43924cuda3std6ranges3__45__cpo9iter_moveE:
	.zero		1
	.type		_ZN87_INTERNAL_4220636e_51_flash_fwd_hdimdiff_fp16_paged_split_softcap_sm90_cu_c784774a_43924cuda3std3__45__cpo5beginE,@object
	.size		_ZN87_INTERNAL_4220636e_51_flash_fwd_hdimdiff_fp16_paged_split_softcap_sm90_cu_c784774a_43924cuda3std3__45__cpo5beginE,(_ZN87_INTERNAL_4220636e_51_flash_fwd_hdimdiff_fp16_paged_split_softcap_sm90_cu_c784774a_43924cuda3std3__489_GLOBAL__N__4220636e_51_flash_fwd_hdimdiff_fp16_paged_split_softcap_sm90_cu_c784774a_43926ignoreE - _ZN87_INTERNAL_4220636e_51_flash_fwd_hdimdiff_fp16_paged_split_softcap_sm90_cu_c784774a_43924cuda3std3__45__cpo5beginE)
_ZN87_INTERNAL_4220636e_51_flash_fwd_hdimdiff_fp16_paged_split_softcap_sm90_cu_c784774a_43924cuda3std3__45__cpo5beginE:
	.zero		1
	.type		_ZN87_INTERNAL_4220636e_51_flash_fwd_hdimdiff_fp16_paged_split_softcap_sm90_cu_c784774a_43924cuda3std3__489_GLOBAL__N__4220636e_51_flash_fwd_hdimdiff_fp16_paged_split_softcap_sm90_cu_c784774a_43926ignoreE,@object
	.size		_ZN87_INTERNAL_4220636e_51_flash_fwd_hdimdiff_fp16_paged_split_softcap_sm90_cu_c784774a_43924cuda3std3__489_GLOBAL__N__4220636e_51_flash_fwd_hdimdiff_fp16_paged_split_softcap_sm90_cu_c784774a_43926ignoreE,(_ZN87_INTERNAL_4220636e_51_flash_fwd_hdimdiff_fp16_paged_split_softcap_sm90_cu_c784774a_43924cute7productE - _ZN87_INTERNAL_4220636e_51_flash_fwd_hdimdiff_fp16_paged_split_softcap_sm90_cu_c784774a_43924cuda3std3__489_GLOBAL__N__4220636e_51_flash_fwd_hdimdiff_fp16_paged_split_softcap_sm90_cu_c784774a_43926ignoreE)
_ZN87_INTERNAL_4220636e_51_flash_fwd_hdimdiff_fp16_paged_split_softcap_sm90_cu_c784774a_43924cuda3std3__489_GLOBAL__N__4220636e_51_flash_fwd_hdimdiff_fp16_paged_split_softcap_sm90_cu_c784774a_43926ignoreE:
	.zero		1
	.type		_ZN87_INTERNAL_4220636e_51_flash_fwd_hdimdiff_fp16_paged_split_softcap_sm90_cu_c784774a_43924cute7productE,@object
	.size		_ZN87_INTERNAL_4220636e_51_flash_fwd_hdimdiff_fp16_paged_split_softcap_sm90_cu_c784774a_43924cute7productE,(_ZN87_INTERNAL_4220636e_51_flash_fwd_hdimdiff_fp16_paged_split_softcap_sm90_cu_c784774a_43924cuda3std3__45__cpo3endE - _ZN87_INTERNAL_4220636e_51_flash_fwd_hdimdiff_fp16_paged_split_softcap_sm90_cu_c784774a_43924cute7productE)
_ZN87_INTERNAL_4220636e_51_flash_fwd_hdimdiff_fp16_paged_split_softcap_sm90_cu_c784774a_43924cute7productE:
	.zero		1
	.type		_ZN87_INTERNAL_4220636e_51_flash_fwd_hdimdiff_fp16_paged_split_softcap_sm90_cu_c784774a_43924cuda3std3__45__cpo3endE,@object
	.size		_ZN87_INTERNAL_4220636e_51_flash_fwd_hdimdiff_fp16_paged_split_softcap_sm90_cu_c784774a_43924cuda3std3__45__cpo3endE,(_ZN87_INTERNAL_4220636e_51_flash_fwd_hdimdiff_fp16_paged_split_softcap_sm90_cu_c784774a_43924cuda3std3__419piecewise_constructE - _ZN87_INTERNAL_4220636e_51_flash_fwd_hdimdiff_fp16_paged_split_softcap_sm90_cu_c784774a_43924cuda3std3__45__cpo3endE)
_ZN87_INTERNAL_4220636e_51_flash_fwd_hdimdiff_fp16_paged_split_softcap_sm90_cu_c784774a_43924cuda3std3__45__cpo3endE:
	.zero		1
	.type		_ZN87_INTERNAL_4220636e_51_flash_fwd_hdimdiff_fp16_paged_split_softcap_sm90_cu_c784774a_43924cuda3std3__419piecewise_constructE,@object
	.size		_ZN87_INTERNAL_4220636e_51_flash_fwd_hdimdiff_fp16_paged_split_softcap_sm90_cu_c784774a_43924cuda3std3__419piecewise_constructE,(_ZN87_INTERNAL_4220636e_51_flash_fwd_hdimdiff_fp16_paged_split_softcap_sm90_cu_c784774a_43924cuda3std3__45__cpo4cendE - _ZN87_INTERNAL_4220636e_51_flash_fwd_hdimdiff_fp16_paged_split_softcap_sm90_cu_c784774a_43924cuda3std3__419piecewise_constructE)
_ZN87_INTERNAL_4220636e_51_flash_fwd_hdimdiff_fp16_paged_split_softcap_sm90_cu_c784774a_43924cuda3std3__419piecewise_constructE:
	.zero		1
	.type		_ZN87_INTERNAL_4220636e_51_flash_fwd_hdimdiff_fp16_paged_split_softcap_sm90_cu_c784774a_43924cuda3std3__45__cpo4cendE,@object
	.size		_ZN87_INTERNAL_4220636e_51_flash_fwd_hdimdiff_fp16_paged_split_softcap_sm90_cu_c784774a_43924cuda3std3__45__cpo4cendE,(_ZN87_INTERNAL_4220636e_51_flash_fwd_hdimdiff_fp16_paged_split_softcap_sm90_cu_c784774a_43924cuda3std6ranges3__45__cpo4swapE - _ZN87_INTERNAL_4220636e_51_flash_fwd_hdimdiff_fp16_paged_split_softcap_sm90_cu_c784774a_43924cuda3std3__45__cpo4cendE)
_ZN87_INTERNAL_4220636e_51_flash_fwd_hdimdiff_fp16_paged_split_softcap_sm90_cu_c784774a_43924cuda3std3__45__cpo4cendE:
	.zero		1
	.type		_ZN87_INTERNAL_4220636e_51_flash_fwd_hdimdiff_fp16_paged_split_softcap_sm90_cu_c784774a_43924cuda3std6ranges3__45__cpo4swapE,@object
	.size		_ZN87_INTERNAL_4220636e_51_flash_fwd_hdimdiff_fp16_paged_split_softcap_sm90_cu_c784774a_43924cuda3std6ranges3__45__cpo4swapE,(.L_25 - _ZN87_INTERNAL_4220636e_51_flash_fwd_hdimdiff_fp16_paged_split_softcap_sm90_cu_c784774a_43924cuda3std6ranges3__45__cpo4swapE)
_ZN87_INTERNAL_4220636e_51_flash_fwd_hdimdiff_fp16_paged_split_softcap_sm90_cu_c784774a_43924cuda3std6ranges3__45__cpo4swapE:
	.zero		1
.L_25:


//--------------------- .nv.shared._ZN7cutlass13device_kernelIN5flash11enable_sm90INS1_16FlashAttnFwdSm90INS1_25CollectiveMainloopFwdSm90ILi2EN4cute5tupleIJNS5_1CILi1EEES8_S8_EEENS6_IJNS7_ILi128EEENS7_ILi96EEENS7_ILi192EEEEEELi128ENS_6half_tEfNS_4arch4Sm90ELb0ELb0ELb1ELb1ELb1ELb0ELb0ELb1ELb1ELb1ELb1ELb0EEENS1_21CollectiveEpilogueFwdINS6_IJSA_SA_SB_EEES9_SE_SG_Li256ELb1ELb1ELb1ELb0EEENS1_36VarlenDynamicPersistentTileSchedulerILi128ELi96ELi256ELi128ELb1ELb1ELb1ELb0ELb1ELb1EEEEEEEEEvNT_6ParamsE --------------------------
	.section	.nv.shared._ZN7cutlass13device_kernelIN5flash11enable_sm90INS1_16FlashAttnFwdSm90INS1_25CollectiveMainloopFwdSm90ILi2EN4cute5tupleIJNS5_1CILi1EEES8_S8_EEENS6_IJNS7_ILi128EEENS7_ILi96EEENS7_ILi192EEEEEELi128ENS_6half_tEfNS_4arch4Sm90ELb0ELb0ELb1ELb1ELb1ELb0ELb0ELb1ELb1ELb1ELb1ELb0EEENS1_21CollectiveEpilogueFwdINS6_IJSA_SA_SB_EEES9_SE_SG_Li256ELb1ELb1ELb1ELb0EEENS1_36VarlenDynamicPersistentTileSchedulerILi128ELi96ELi256ELi128ELb1ELb1ELb1ELb0ELb1ELb1EEEEEEEEEvNT_6ParamsE,"aw",@nobits
	.sectionflags	@""
	.align	16
	.zero		1024


//--------------------- .nv.shared._ZN7cutlass13device_kernelIN5flash11enable_sm90INS1_16FlashAttnFwdSm90INS1_25CollectiveMainloopFwdSm90ILi2EN4cute5tupleIJNS5_1CILi1EEES8_S8_EEENS6_IJNS7_ILi128EEENS7_ILi96EEENS7_ILi192EEEEEELi128ENS_6half_tEfNS_4arch4Sm90ELb0ELb0ELb1ELb1ELb1ELb1ELb0ELb1ELb1ELb1ELb1ELb0EEENS1_21CollectiveEpilogueFwdINS6_IJSA_SA_SB_EEES9_SE_SG_Li256ELb1ELb1ELb1ELb0EEENS1_36VarlenDynamicPersistentTileSchedulerILi128ELi96ELi256ELi128ELb1ELb1ELb1ELb0ELb1ELb1EEEEEEEEEvNT_6ParamsE --------------------------
	.section	.nv.shared._ZN7cutlass13device_kernelIN5flash11enable_sm90INS1_16FlashAttnFwdSm90INS1_25CollectiveMainloopFwdSm90ILi2EN4cute5tupleIJNS5_1CILi1EEES8_S8_EEENS6_IJNS7_ILi128EEENS7_ILi96EEENS7_ILi192EEEEEELi128ENS_6half_tEfNS_4arch4Sm90ELb0ELb0ELb1ELb1ELb1ELb1ELb0ELb1ELb1ELb1ELb1ELb0EEENS1_21CollectiveEpilogueFwdINS6_IJSA_SA_SB_EEES9_SE_SG_Li256ELb1ELb1ELb1ELb0EEENS1_36VarlenDynamicPersistentTileSchedulerILi128ELi96ELi256ELi128ELb1ELb1ELb1ELb0ELb1ELb1EEEEEEEEEvNT_6ParamsE,"aw",@nobits
	.sectionflags	@""
	.align	16
	.zero		1024


//--------------------- .nv.shared._ZN7cutlass13device_kernelIN5flash11enable_sm90INS1_16FlashAttnFwdSm90INS1_25CollectiveMainloopFwdSm90ILi2EN4cute5tupleIJNS5_1CILi1EEES8_S8_EEENS6_IJNS7_ILi128EEENS7_ILi96EEENS7_ILi192EEEEEELi128ENS_6half_tEfNS_4arch4Sm90ELb0ELb1ELb1ELb0ELb1ELb0ELb0ELb1ELb1ELb1ELb1ELb0EEENS1_21CollectiveEpilogueFwdINS6_IJSA_SA_SB_EEES9_SE_SG_Li256ELb0ELb1ELb1ELb0EEENS1_19SingleTileSchedulerILb0ELb1ELb1ELi128EEEEEEEEEvNT_6ParamsE --------------------------
	.section	.nv.shared._ZN7cutlass13device_kernelIN5flash11enable_sm90INS1_16FlashAttnFwdSm90INS1_25CollectiveMainloopFwdSm90ILi2EN4cute5tupleIJNS5_1CILi1EEES8_S8_EEENS6_IJNS7_ILi128EEENS7_ILi96EEENS7_ILi192EEEEEELi128ENS_6half_tEfNS_4arch4Sm90ELb0ELb1ELb1ELb0ELb1ELb0ELb0ELb1ELb1ELb1ELb1ELb0EEENS1_21CollectiveEpilogueFwdINS6_IJSA_SA_SB_EEES9_SE_SG_Li256ELb0ELb1ELb1ELb0EEENS1_19SingleTileSchedulerILb0ELb1ELb1ELi128EEEEEEEEEvNT_6ParamsE,"aw",@nobits
	.sectionflags	@""
	.align	16
	.zero		1024


//--------------------- .nv.shared._ZN7cutlass13device_kernelIN5flash11enable_sm90INS1_16FlashAttnFwdSm90INS1_25CollectiveMainloopFwdSm90ILi2EN4cute5tupleIJNS5_1CILi1EEES8_S8_EEENS6_IJNS7_ILi128EEENS7_ILi96EEENS7_ILi192EEEEEELi128ENS_6half_tEfNS_4arch4Sm90ELb0ELb1ELb1ELb1ELb1ELb0ELb0ELb1ELb1ELb1ELb1ELb0EEENS1_21CollectiveEpilogueFwdINS6_IJSA_SA_SB_EEES9_SE_SG_Li256ELb1ELb1ELb1ELb0EEENS1_36VarlenDynamicPersistentTileSchedulerILi128ELi96ELi256ELi128ELb1ELb1ELb1ELb1ELb0ELb1EEEEEEEEEvNT_6ParamsE --------------------------
	.section	.nv.shared._ZN7cutlass13device_kernelIN5flash11enable_sm90INS1_16FlashAttnFwdSm90INS1_25CollectiveMainloopFwdSm90ILi2EN4cute5tupleIJNS5_1CILi1EEES8_S8_EEENS6_IJNS7_ILi128EEENS7_ILi96EEENS7_ILi192EEEEEELi128ENS_6half_tEfNS_4arch4Sm90ELb0ELb1ELb1ELb1ELb1ELb0ELb0ELb1ELb1ELb1ELb1ELb0EEENS1_21CollectiveEpilogueFwdINS6_IJSA_SA_SB_EEES9_SE_SG_Li256ELb1ELb1ELb1ELb0EEENS1_36VarlenDynamicPersistentTileSchedulerILi128ELi96ELi256ELi128ELb1ELb1ELb1ELb1ELb0ELb1EEEEEEEEEvNT_6ParamsE,"aw",@nobits
	.sectionflags	@""
	.align	16
	.zero		1024


//--------------------- .nv.shared._ZN7cutlass13device_kernelIN5flash11enable_sm90INS1_16FlashAttnFwdSm90INS1_25CollectiveMainloopFwdSm90ILi2EN4cute5tupleIJNS5_1CILi1EEES8_S8_EEENS6_IJNS7_ILi128EEENS7_ILi96EEENS7_ILi192EEEEEELi128ENS_6half_tEfNS_4arch4Sm90ELb0ELb1ELb1ELb1ELb1ELb1ELb0ELb1ELb1ELb1ELb1ELb0EEENS1_21CollectiveEpilogueFwdINS6_IJSA_SA_SB_EEES9_SE_SG_Li256ELb1ELb1ELb1ELb0EEENS1_36VarlenDynamicPersistentTileSchedulerILi128ELi96ELi256ELi128ELb1ELb1ELb1ELb1ELb0ELb1EEEEEEEEEvNT_6ParamsE --------------------------
	.section	.nv.shared._ZN7cutlass13device_kernelIN5flash11enable_sm90INS1_16FlashAttnFwdSm90INS1_25CollectiveMainloopFwdSm90ILi2EN4cute5tupleIJNS5_1CILi1EEES8_S8_EEENS6_IJNS7_ILi128EEENS7_ILi96EEENS7_ILi192EEEEEELi128ENS_6half_tEfNS_4arch4Sm90ELb0ELb1ELb1ELb1ELb1ELb1ELb0ELb1ELb1ELb1ELb1ELb0EEENS1_21CollectiveEpilogueFwdINS6_IJSA_SA_SB_EEES9_SE_SG_Li256ELb1ELb1ELb1ELb0EEENS1_36VarlenDynamicPersistentTileSchedulerILi128ELi96ELi256ELi128ELb1ELb1ELb1ELb1ELb0ELb1EEEEEEEEEvNT_6ParamsE,"aw",@nobits
	.sectionflags	@""
	.align	16
	.zero		1024


//--------------------- .nv.shared._ZN7cutlass13device_kernelIN5flash11enable_sm90INS1_16FlashAttnFwdSm90INS1_25CollectiveMainloopFwdSm90ILi2EN4cute5tupleIJNS5_1CILi1EEES8_S8_EEENS6_IJNS7_ILi128EEENS7_ILi96EEENS7_ILi192EEEEEELi128ENS_6half_tEfNS_4arch4Sm90ELb1ELb0ELb1ELb0ELb1ELb0ELb0ELb1ELb1ELb1ELb1ELb0EEENS1_21CollectiveEpilogueFwdINS6_IJSA_SA_SB_EEES9_SE_SG_Li256ELb0ELb1ELb1ELb0EEENS1_19SingleTileSchedulerILb0ELb1ELb1ELi128EEEEEEEEEvNT_6ParamsE --------------------------
	.section	.nv.shared._ZN7cutlass13device_kernelIN5flash11enable_sm90INS1_16FlashAttnFwdSm90INS1_25CollectiveMainloopFwdSm90ILi2EN4cute5tupleIJNS5_1CILi1EEES8_S8_EEENS6_IJNS7_ILi128EEENS7_ILi96EEENS7_ILi192EEEEEELi128ENS_6half_tEfNS_4arch4Sm90ELb1ELb0ELb1ELb0ELb1ELb0ELb0ELb1ELb1ELb1ELb1ELb0EEENS1_21CollectiveEpilogueFwdINS6_IJSA_SA_SB_EEES9_SE_SG_Li256ELb0ELb1ELb1ELb0EEENS1_19SingleTileSchedulerILb0ELb1ELb1ELi128EEEEEEEEEvNT_6ParamsE,"aw",@nobits
	.sectionflags	@""
	.align	16
	.zero		1024


//--------------------- .nv.shared._ZN7cutlass13device_kernelIN5flash11enable_sm90INS1_16FlashAttnFwdSm90INS1_25CollectiveMainloopFwdSm90ILi2EN4cute5tupleIJNS5_1CILi1EEES8_S8_EEENS6_IJNS7_ILi128EEENS7_ILi96EEENS7_ILi192EEEEEELi128ENS_6half_tEfNS_4arch4Sm90ELb1ELb0ELb1ELb1ELb1ELb0ELb0ELb1ELb1ELb1ELb1ELb0EEENS1_21CollectiveEpilogueFwdINS6_IJSA_SA_SB_EEES9_SE_SG_Li256ELb1ELb1ELb1ELb0EEENS1_36VarlenDynamicPersistentTileSchedulerILi128ELi96ELi256ELi128ELb1ELb1ELb1ELb1ELb1ELb1EEEEEEEEEvNT_6ParamsE --------------------------
	.section	.nv.shared._ZN7cutlass13device_kernelIN5flash11enable_sm90INS1_16FlashAttnFwdSm90INS1_25CollectiveMainloopFwdSm90ILi2EN4cute5tupleIJNS5_1CILi1EEES8_S8_EEENS6_IJNS7_ILi128EEENS7_ILi96EEENS7_ILi192EEEEEELi128ENS_6half_tEfNS_4arch4Sm90ELb1ELb0ELb1ELb1ELb1ELb0ELb0ELb1ELb1ELb1ELb1ELb0EEENS1_21CollectiveEpilogueFwdINS6_IJSA_SA_SB_EEES9_SE_SG_Li256ELb1ELb1ELb1ELb0EEENS1_36VarlenDynamicPersistentTileSchedulerILi128ELi96ELi256ELi128ELb1ELb1ELb1ELb1ELb1ELb1EEEEEEEEEvNT_6ParamsE,"aw",@nobits
	.sectionflags	@""
	.align	16
	.zero		1024


//--------------------- .nv.shared._ZN7cutlass13device_kernelIN5flash11enable_sm90INS1_16FlashAttnFwdSm90INS1_25CollectiveMainloopFwdSm90ILi2EN4cute5tupleIJNS5_1CILi1EEES8_S8_EEENS6_IJNS7_ILi128EEENS7_ILi96EEENS7_ILi192EEEEEELi128ENS_6half_tEfNS_4arch4Sm90ELb1ELb0ELb1ELb1ELb1ELb1ELb0ELb1ELb1ELb1ELb1ELb0EEENS1_21CollectiveEpilogueFwdINS6_IJSA_SA_SB_EEES9_SE_SG_Li256ELb1ELb1ELb1ELb0EEENS1_36VarlenDynamicPersistentTileSchedulerILi128ELi96ELi256ELi128ELb1ELb1ELb1ELb1ELb1ELb1EEEEEEEEEvNT_6ParamsE --------------------------
	.section	.nv.shared._ZN7cutlass13device_kernelIN5flash11enable_sm90INS1_16FlashAttnFwdSm90INS1_25CollectiveMainloopFwdSm90ILi2EN4cute5tupleIJNS5_1CILi1EEES8_S8_EEENS6_IJNS7_ILi128EEENS7_ILi96EEENS7_ILi192EEEEEELi128ENS_6half_tEfNS_4arch4Sm90ELb1ELb0ELb1ELb1ELb1ELb1ELb0ELb1ELb1ELb1ELb1ELb0EEENS1_21CollectiveEpilogueFwdINS6_IJSA_SA_SB_EEES9_SE_SG_Li256ELb1ELb1ELb1ELb0EEENS1_36VarlenDynamicPersistentTileSchedulerILi128ELi96ELi256ELi128ELb1ELb1ELb1ELb1ELb1ELb1EEEEEEEEEvNT_6ParamsE,"aw",@nobits
	.sectionflags	@""
	.align	16
	.zero		1024


//--------------------- .nv.shared._ZN7cutlass13device_kernelIN5flash11enable_sm90INS1_16FlashAttnFwdSm90INS1_25CollectiveMainloopFwdSm90ILi2EN4cute5tupleIJNS5_1CILi1EEES8_S8_EEENS6_IJNS7_ILi64EEESA_SA_EEELi512ENS_6half_tEfNS_4arch4Sm90ELb0ELb0ELb1ELb0ELb1ELb0ELb0ELb0ELb0ELb1ELb1ELb0EEENS1_21CollectiveEpilogueFwdINS6_IJSA_NS7_ILi512EEESA_EEES9_SC_SE_Li256ELb0ELb1ELb1ELb0EEENS1_19SingleTileSchedulerILb0ELb1ELb1ELi64EEEEEEEEEvNT_6ParamsE --------------------------
	.section	.nv.shared._ZN7cutlass13device_kernelIN5flash11enable_sm90INS1_16FlashAttnFwdSm90INS1_25CollectiveMainloopFwdSm90ILi2EN4cute5tupleIJNS5_1CILi1EEES8_S8_EEENS6_IJNS7_ILi64EEESA_SA_EEELi512ENS_6half_tEfNS_4arch4Sm90ELb0ELb0ELb1ELb0ELb1ELb0ELb0ELb0ELb0ELb1ELb1ELb0EEENS1_21CollectiveEpilogueFwdINS6_IJSA_NS7_ILi512EEESA_EEES9_SC_SE_Li256ELb0ELb1ELb1ELb0EEENS1_19SingleTileSchedulerILb0ELb1ELb1ELi64EEEEEEEEEvNT_6ParamsE,"aw",@nobits
	.sectionflags	@""
	.align	16
	.zero		1024


//--------------------- .nv.shared._ZN7cutlass13device_kernelIN5flash11enable_sm90INS1_16FlashAttnFwdSm90INS1_25CollectiveMainloopFwdSm90ILi2EN4cute5tupleIJNS5_1CILi1EEES8_S8_EEENS6_IJNS7_ILi64EEESA_SA_EEELi512ENS_6half_tEfNS_4arch4Sm90ELb0ELb0ELb1ELb0ELb1ELb0ELb1ELb0ELb0ELb1ELb1ELb0EEENS1_21CollectiveEpilogueFwdINS6_IJSA_NS7_ILi512EEESA_EEES9_SC_SE_Li256ELb0ELb1ELb1ELb0EEENS1_19SingleTileSchedulerILb0ELb1ELb1ELi64EEEEEEEEEvNT_6ParamsE --------------------------
	.section	.nv.shared._ZN7cutlass13device_kernelIN5flash11enable_sm90INS1_16FlashAttnFwdSm90INS1_25CollectiveMainloopFwdSm90ILi2EN4cute5tupleIJNS5_1CILi1EEES8_S8_EEENS6_IJNS7_ILi64EEESA_SA_EEELi512ENS_6half_tEfNS_4arch4Sm90ELb0ELb0ELb1ELb0ELb1ELb0ELb1ELb0ELb0ELb1ELb1ELb0EEENS1_21CollectiveEpilogueFwdINS6_IJSA_NS7_ILi512EEESA_EEES9_SC_SE_Li256ELb0ELb1ELb1ELb0EEENS1_19SingleTileSchedulerILb0ELb1ELb1ELi64EEEEEEEEEvNT_6ParamsE,"aw",@nobits
	.sectionflags	@""
	.align	16
	.zero		1024


//--------------------- .nv.shared._ZN7cutlass13device_kernelIN5flash11enable_sm90INS1_16FlashAttnFwdSm90INS1_25CollectiveMainloopFwdSm90ILi2EN4cute5tupleIJNS5_1CILi1EEES8_S8_EEENS6_IJNS7_ILi64EEESA_SA_EEELi512ENS_6half_tEfNS_4arch4Sm90ELb0ELb0ELb1ELb1ELb1ELb0ELb0ELb0ELb0ELb1ELb1ELb0EEENS1_21CollectiveEpilogueFwdINS6_IJSA_NS7_ILi512EEESA_EEES9_SC_SE_Li256ELb1ELb1ELb1ELb0EEENS1_36VarlenDynamicPersistentTileSchedulerILi64ELi64ELi256ELi128ELb1ELb1ELb1ELb0ELb1ELb1EEEEEEEEEvNT_6ParamsE --------------------------
	.section	.nv.shared._ZN7cutlass13device_kernelIN5flash11enable_sm90INS1_16FlashAttnFwdSm90INS1_25CollectiveMainloopFwdSm90ILi2EN4cute5tupleIJNS5_1CILi1EEES8_S8_EEENS6_IJNS7_ILi64EEESA_SA_EEELi512ENS_6half_tEfNS_4arch4Sm90ELb0ELb0ELb1ELb1ELb1ELb0ELb0ELb0ELb0ELb1ELb1ELb0EEENS1_21CollectiveEpilogueFwdINS6_IJSA_NS7_ILi512EEESA_EEES9_SC_SE_Li256ELb1ELb1ELb1ELb0EEENS1_36VarlenDynamicPersistentTileSchedulerILi64ELi64ELi256ELi128ELb1ELb1ELb1ELb0ELb1ELb1EEEEEEEEEvNT_6ParamsE,"aw",@nobits
	.sectionflags	@""
	.align	16
	.zero		1024


//--------------------- .nv.shared._ZN7cutlass13device_kernelIN5flash11enable_sm90INS1_16FlashAttnFwdSm90INS1_25CollectiveMainloopFwdSm90ILi2EN4cute5tupleIJNS5_1CILi1EEES8_S8_EEENS6_IJNS7_ILi64EEESA_SA_EEELi512ENS_6half_tEfNS_4arch4Sm90ELb0ELb0ELb1ELb1ELb1ELb1ELb0ELb0ELb0ELb1ELb1ELb0EEENS1_21CollectiveEpilogueFwdINS6_IJSA_NS7_ILi512EEESA_EEES9_SC_SE_Li256ELb1ELb1ELb1ELb0EEENS1_36VarlenDynamicPersistentTileSchedulerILi64ELi64ELi256ELi128ELb1ELb1ELb1ELb0ELb1ELb1EEEEEEEEEvNT_6ParamsE --------------------------
	.section	.nv.shared._ZN7cutlass13device_kernelIN5flash11enable_sm90INS1_16FlashAttnFwdSm90INS1_25CollectiveMainloopFwdSm90ILi2EN4cute5tupleIJNS5_1CILi1EEES8_S8_EEENS6_IJNS7_ILi64EEESA_SA_EEELi512ENS_6half_tEfNS_4arch4Sm90ELb0ELb0ELb1ELb1ELb1ELb1ELb0ELb0ELb0ELb1ELb1ELb0EEENS1_21CollectiveEpilogueFwdINS6_IJSA_NS7_ILi512EEESA_EEES9_SC_SE_Li256ELb1ELb1ELb1ELb0EEENS1_36VarlenDynamicPersistentTileSchedulerILi64ELi64ELi256ELi128ELb1ELb1ELb1ELb0ELb1ELb1EEEEEEEEEvNT_6ParamsE,"aw",@nobits
	.sectionflags	@""
	.align	16
	.zero		1024


//--------------------- .nv.shared._ZN7cutlass13device_kernelIN5flash11enable_sm90INS1_16FlashAttnFwdSm90INS1_25CollectiveMainloopFwdSm90ILi2EN4cute5tupleIJNS5_1CILi1EEES8_S8_EEENS6_IJNS7_ILi64EEESA_SA_EEELi512ENS_6half_tEfNS_4arch4Sm90ELb0ELb0ELb1ELb1ELb1ELb0ELb1ELb0ELb0ELb1ELb1ELb0EEENS1_21CollectiveEpilogueFwdINS6_IJSA_NS7_ILi512EEESA_EEES9_SC_SE_Li256ELb1ELb1ELb1ELb0EEENS1_36VarlenDynamicPersistentTileSchedulerILi64ELi64ELi256ELi128ELb1ELb1ELb1ELb0ELb1ELb1EEEEEEEEEvNT_6ParamsE --------------------------
	.section	.nv.shared._ZN7cutlass13device_kernelIN5flash11enable_sm90INS1_16FlashAttnFwdSm90INS1_25CollectiveMainloopFwdSm90ILi2EN4cute5tupleIJNS5_1CILi1EEES8_S8_EEENS6_IJNS7_ILi64EEESA_SA_EEELi512ENS_6half_tEfNS_4arch4Sm90ELb0ELb0ELb1ELb1ELb1ELb0ELb1ELb0ELb0ELb1ELb1ELb0EEENS1_21CollectiveEpilogueFwdINS6_IJSA_NS7_ILi512EEESA_EEES9_SC_SE_Li256ELb1ELb1ELb1ELb0EEENS1_36VarlenDynamicPersistentTileSchedulerILi64ELi64ELi256ELi128ELb1ELb1ELb1ELb0ELb1ELb1EEEEEEEEEvNT_6ParamsE,"aw",@nobits
	.sectionflags	@""
	.align	16
	.zero		1024


//--------------------- .nv.shared._ZN7cutlass13device_kernelIN5flash11enable_sm90INS1_16FlashAttnFwdSm90INS1_25CollectiveMainloopFwdSm90ILi2EN4cute5tupleIJNS5_1CILi1EEES8_S8_EEENS6_IJNS7_ILi64EEESA_SA_EEELi512ENS_6half_tEfNS_4arch4Sm90ELb0ELb0ELb1ELb1ELb1ELb1ELb1ELb0ELb0ELb1ELb1ELb0EEENS1_21CollectiveEpilogueFwdINS6_IJSA_NS7_ILi512EEESA_EEES9_SC_SE_Li256ELb1ELb1ELb1ELb0EEENS1_36VarlenDynamicPersistentTileSchedulerILi64ELi64ELi256ELi128ELb1ELb1ELb1ELb0ELb1ELb1EEEEEEEEEvNT_6ParamsE --------------------------
	.section	.nv.shared._ZN7cutlass13device_kernelIN5flash11enable_sm90INS1_16FlashAttnFwdSm90INS1_25CollectiveMainloopFwdSm90ILi2EN4cute5tupleIJNS5_1CILi1EEES8_S8_EEENS6_IJNS7_ILi64EEESA_SA_EEELi512ENS_6half_tEfNS_4arch4Sm90ELb0ELb0ELb1ELb1ELb1ELb1ELb1ELb0ELb0ELb1ELb1ELb0EEENS1_21CollectiveEpilogueFwdINS6_IJSA_NS7_ILi512EEESA_EEES9_SC_SE_Li256ELb1ELb1ELb1ELb0EEENS1_36VarlenDynamicPersistentTileSchedulerILi64ELi64ELi256ELi128ELb1ELb1ELb1ELb0ELb1ELb1EEEEEEEEEvNT_6ParamsE,"aw",@nobits
	.sectionflags	@""
	.align	16
	.zero		1024


//--------------------- .nv.shared._ZN7cutlass13device_kernelIN5flash11enable_sm90INS1_16FlashAttnFwdSm90INS1_25CollectiveMainloopFwdSm90ILi2EN4cute5tupleIJNS5_1CILi1EEES8_S8_EEENS6_IJNS7_ILi64EEESA_SA_EEELi512ENS_6half_tEfNS_4arch4Sm90ELb0ELb1ELb1ELb0ELb1ELb0ELb0ELb0ELb0ELb1ELb1ELb0EEENS1_21CollectiveEpilogueFwdINS6_IJSA_NS7_ILi512EEESA_EEES9_SC_SE_Li256ELb0ELb1ELb1ELb0EEENS1_19SingleTileSchedulerILb0ELb1ELb1ELi64EEEEEEEEEvNT_6ParamsE --------------------------
	.section	.nv.shared._ZN7cutlass13device_kernelIN5flash11enable_sm90INS1_16FlashAttnFwdSm90INS1_25CollectiveMainloopFwdSm90ILi2EN4cute5tupleIJNS5_1CILi1EEES8_S8_EEENS6_IJNS7_ILi64EEESA_SA_EEELi512ENS_6half_tEfNS_4arch4Sm90ELb0ELb1ELb1ELb0ELb1ELb0ELb0ELb0ELb0ELb1ELb1ELb0EEENS1_21CollectiveEpilogueFwdINS6_IJSA_NS7_ILi512EEESA_EEES9_SC_SE_Li256ELb0ELb1ELb1ELb0EEENS1_19SingleTileSchedulerILb0ELb1ELb1ELi64EEEEEEEEEvNT_6ParamsE,"aw",@nobits
	.sectionflags	@""
	.align	16
	.zero		1024


//--------------------- .nv.shared._ZN7cutlass13device_kernelIN5flash11enable_sm90INS1_16FlashAttnFwdSm90INS1_25CollectiveMainloopFwdSm90ILi2EN4cute5tupleIJNS5_1CILi1EEES8_S8_EEENS6_IJNS7_ILi64EEESA_SA_EEELi512ENS_6half_tEfNS_4arch4Sm90ELb0ELb1ELb1ELb0ELb1ELb0ELb1ELb0ELb0ELb1ELb1ELb0EEENS1_21CollectiveEpilogueFwdINS6_IJSA_NS7_ILi512EEESA_EEES9_SC_SE_Li256ELb0ELb1ELb1ELb0EEENS1_19SingleTileSchedulerILb0ELb1ELb1ELi64EEEEEEEEEvNT_6ParamsE --------------------------
	.section	.nv.shared._ZN7cutlass13device_kernelIN5flash11enable_sm90INS1_16FlashAttnFwdSm90INS1_25CollectiveMainloopFwdSm90ILi2EN4cute5tupleIJNS5_1CILi1EEES8_S8_EEENS6_IJNS7_ILi64EEESA_SA_EEELi512ENS_6half_tEfNS_4arch4Sm90ELb0ELb1ELb1ELb0ELb1ELb0ELb1ELb0ELb0ELb1ELb1ELb0EEENS1_21CollectiveEpilogueFwdINS6_IJSA_NS7_ILi512EEESA_EEES9_SC_SE_Li256ELb0ELb1ELb1ELb0EEENS1_19SingleTileSchedulerILb0ELb1ELb1ELi64EEEEEEEEEvNT_6ParamsE,"aw",@nobits
	.sectionflags	@""
	.align	16
	.zero		1024


//--------------------- .nv.shared._ZN7cutlass13device_kernelIN5flash11enable_sm90INS1_16FlashAttnFwdSm90INS1_25CollectiveMainloopFwdSm90ILi2EN4cute5tupleIJNS5_1CILi1EEES8_S8_EEENS6_IJNS7_ILi64EEESA_SA_EEELi512ENS_6half_tEfNS_4arch4Sm90ELb0ELb1ELb1ELb1ELb1ELb0ELb0ELb0ELb0ELb1ELb1ELb0EEENS1_21CollectiveEpilogueFwdINS6_IJSA_NS7_ILi512EEESA_EEES9_SC_SE_Li256ELb1ELb1ELb1ELb0EEENS1_36VarlenDynamicPersistentTileSchedulerILi64ELi64ELi256ELi128ELb1ELb1ELb1ELb1ELb0ELb1EEEEEEEEEvNT_6ParamsE --------------------------
	.section	.nv.shared._ZN7cutlass13device_kernelIN5flash11enable_sm90INS1_16FlashAttnFwdSm90INS1_25CollectiveMainloopFwdSm90ILi2EN4cute5tupleIJNS5_1CILi1EEES8_S8_EEENS6_IJNS7_ILi64EEESA_SA_EEELi512ENS_6half_tEfNS_4arch4Sm90ELb0ELb1ELb1ELb1ELb1ELb0ELb0ELb0ELb0ELb1ELb1ELb0EEENS1_21CollectiveEpilogueFwdINS6_IJSA_NS7_ILi512EEESA_EEES9_SC_SE_Li256ELb1ELb1ELb1ELb0EEENS1_36VarlenDynamicPersistentTileSchedulerILi64ELi64ELi256ELi128ELb1ELb1ELb1ELb1ELb0ELb1EEEEEEEEEvNT_6ParamsE,"aw",@nobits
	.sectionflags	@""
	.align	16
	.zero		1024


//--------------------- .nv.shared._ZN7cutlass13device_kernelIN5flash11enable_sm90INS1_16FlashAttnFwdSm90INS1_25CollectiveMainloopFwdSm90ILi2EN4cute5tupleIJNS5_1CILi1EEES8_S8_EEENS6_IJNS7_ILi64EEESA_SA_EEELi512ENS_6half_tEfNS_4arch4Sm90ELb0ELb1ELb1ELb1ELb1ELb1ELb0ELb0ELb0ELb1ELb1ELb0EEENS1_21CollectiveEpilogueFwdINS6_IJSA_NS7_ILi512EEESA_EEES9_SC_SE_Li256ELb1ELb1ELb1ELb0EEENS1_36VarlenDynamicPersistentTileSchedulerILi64ELi64ELi256ELi128ELb1ELb1ELb1ELb1ELb0ELb1EEEEEEEEEvNT_6ParamsE --------------------------
	.section	.nv.shared._ZN7cutlass13device_kernelIN5flash11enable_sm90INS1_16FlashAttnFwdSm90INS1_25CollectiveMainloopFwdSm90ILi2EN4cute5tupleIJNS5_1CILi1EEES8_S8_EEENS6_IJNS7_ILi64EEESA_SA_EEELi512ENS_6half_tEfNS_4arch4Sm90ELb0ELb1ELb1ELb1ELb1ELb1ELb0ELb0ELb0ELb1ELb1ELb0EEENS1_21CollectiveEpilogueFwdINS6_IJSA_NS7_ILi512EEESA_EEES9_SC_SE_Li256ELb1ELb1ELb1ELb0EEENS1_36VarlenDynamicPersistentTileSchedulerILi64ELi64ELi256ELi128ELb1ELb1ELb1ELb1ELb0ELb1EEEEEEEEEvNT_6ParamsE,"aw",@nobits
	.sectionflags	@""
	.align	16
	.zero		1024


//--------------------- .nv.shared._ZN7cutlass13device_kernelIN5flash11enable_sm90INS1_16FlashAttnFwdSm90INS1_25CollectiveMainloopFwdSm90ILi2EN4cute5tupleIJNS5_1CILi1EEES8_S8_EEENS6_IJNS7_ILi64EEESA_SA_EEELi512ENS_6half_tEfNS_4arch4Sm90ELb0ELb1ELb1ELb1ELb1ELb0ELb1ELb0ELb0ELb1ELb1ELb0EEENS1_21CollectiveEpilogueFwdINS6_IJSA_NS7_ILi512EEESA_EEES9_SC_SE_Li256ELb1ELb1ELb1ELb0EEENS1_36VarlenDynamicPersistentTileSchedulerILi64ELi64ELi256ELi128ELb1ELb1ELb1ELb1ELb0ELb1EEEEEEEEEvNT_6ParamsE --------------------------
	.section	.nv.shared._ZN7cutlass13device_kernelIN5flash11enable_sm90INS1_16FlashAttnFwdSm90INS1_25CollectiveMainloopFwdSm90ILi2EN4cute5tupleIJNS5_1CILi1EEES8_S8_EEENS6_IJNS7_ILi64EEESA_SA_EEELi512ENS_6half_tEfNS_4arch4Sm90ELb0ELb1ELb1ELb1ELb1ELb0ELb1ELb0ELb0ELb1ELb1ELb0EEENS1_21CollectiveEpilogueFwdINS6_IJSA_NS7_ILi512EEESA_EEES9_SC_SE_Li256ELb1ELb1ELb1ELb0EEENS1_36VarlenDynamicPersistentTileSchedulerILi64ELi64ELi256ELi128ELb1ELb1ELb1ELb1ELb0ELb1EEEEEEEEEvNT_6ParamsE,"aw",@nobits
	.sectionflags	@""
	.align	16
	.zero		1024


//--------------------- .nv.shared._ZN7cutlass13device_kernelIN5flash11enable_sm90INS1_16FlashAttnFwdSm90INS1_25CollectiveMainloopFwdSm90ILi2EN4cute5tupleIJNS5_1CILi1EEES8_S8_EEENS6_IJNS7_ILi64EEESA_SA_EEELi512ENS_6half_tEfNS_4arch4Sm90ELb0ELb1ELb1ELb1ELb1ELb1ELb1ELb0ELb0ELb1ELb1ELb0EEENS1_21CollectiveEpilogueFwdINS6_IJSA_NS7_ILi512EEESA_EEES9_SC_SE_Li256ELb1ELb1ELb1ELb0EEENS1_36VarlenDynamicPersistentTileSchedulerILi64ELi64ELi256ELi128ELb1ELb1ELb1ELb1ELb0ELb1EEEEEEEEEvNT_6ParamsE --------------------------
	.section	.nv.shared._ZN7cutlass13device_kernelIN5flash11enable_sm90INS1_16FlashAttnFwdSm90INS1_25CollectiveMainloopFwdSm90ILi2EN4cute5tupleIJNS5_1CILi1EEES8_S8_EEENS6_IJNS7_ILi64EEESA_SA_EEELi512ENS_6half_tEfNS_4arch4Sm90ELb0ELb1ELb1ELb1ELb1ELb1ELb1ELb0ELb0ELb1ELb1ELb0EEENS1_21CollectiveEpilogueFwdINS6_IJSA_NS7_ILi512EEESA_EEES9_SC_SE_Li256ELb1ELb1ELb1ELb0EEENS1_36VarlenDynamicPersistentTileSchedulerILi64ELi64ELi256ELi128ELb1ELb1ELb1ELb1ELb0ELb1EEEEEEEEEvNT_6ParamsE,"aw",@nobits
	.sectionflags	@""
	.align	16
	.zero		1024


//--------------------- .nv.shared._ZN7cutlass13device_kernelIN5flash11enable_sm90INS1_16FlashAttnFwdSm90INS1_25CollectiveMainloopFwdSm90ILi2EN4cute5tupleIJNS5_1CILi1EEES8_S8_EEENS6_IJNS7_ILi64EEESA_SA_EEELi512ENS_6half_tEfNS_4arch4Sm90ELb1ELb0ELb1ELb0ELb1ELb0ELb0ELb0ELb0ELb1ELb1ELb0EEENS1_21CollectiveEpilogueFwdINS6_IJSA_NS7_ILi512EEESA_EEES9_SC_SE_Li256ELb0ELb1ELb1ELb0EEENS1_19SingleTileSchedulerILb0ELb1ELb1ELi64EEEEEEEEEvNT_6ParamsE --------------------------
	.section	.nv.shared._ZN7cutlass13device_kernelIN5flash11enable_sm90INS1_16FlashAttnFwdSm90INS1_25CollectiveMainloopFwdSm90ILi2EN4cute5tupleIJNS5_1CILi1EEES8_S8_EEENS6_IJNS7_ILi64EEESA_SA_EEELi512ENS_6half_tEfNS_4arch4Sm90ELb1ELb0ELb1ELb0ELb1ELb0ELb0ELb0ELb0ELb1ELb1ELb0EEENS1_21CollectiveEpilogueFwdINS6_IJSA_NS7_ILi512EEESA_EEES9_SC_SE_Li256ELb0ELb1ELb1ELb0EEENS1_19SingleTileSchedulerILb0ELb1ELb1ELi64EEEEEEEEEvNT_6ParamsE,"aw",@nobits
	.sectionflags	@""
	.align	16
	.zero		1024


//--------------------- .nv.shared._ZN7cutlass13device_kernelIN5flash11enable_sm90INS1_16FlashAttnFwdSm90INS1_25CollectiveMainloopFwdSm90ILi2EN4cute5tupleIJNS5_1CILi1EEES8_S8_EEENS6_IJNS7_ILi64EEESA_SA_EEELi512ENS_6half_tEfNS_4arch4Sm90ELb1ELb0ELb1ELb0ELb1ELb0ELb1ELb0ELb0ELb1ELb1ELb0EEENS1_21CollectiveEpilogueFwdINS6_IJSA_NS7_ILi512EEESA_EEES9_SC_SE_Li256ELb0ELb1ELb1ELb0EEENS1_19SingleTileSchedulerILb0ELb1ELb1ELi64EEEEEEEEEvNT_6ParamsE --------------------------
	.section	.nv.shared._ZN7cutlass13device_kernelIN5flash11enable_sm90INS1_16FlashAttnFwdSm90INS1_25CollectiveMainloopFwdSm90ILi2EN4cute5tupleIJNS5_1CILi1EEES8_S8_EEENS6_IJNS7_ILi64EEESA_SA_EEELi512ENS_6half_tEfNS_4arch4Sm90ELb1ELb0ELb1ELb0ELb1ELb0ELb1ELb0ELb0ELb1ELb1ELb0EEENS1_21CollectiveEpilogueFwdINS6_IJSA_NS7_ILi512EEESA_EEES9_SC_SE_Li256ELb0ELb1ELb1ELb0EEENS1_19SingleTileSchedulerILb0ELb1ELb1ELi64EEEEEEEEEvNT_6ParamsE,"aw",@nobits
	.sectionflags	@""
	.align	16
	.zero		1024


//--------------------- .nv.shared._ZN7cutlass13device_kernelIN5flash11enable_sm90INS1_16FlashAttnFwdSm90INS1_25CollectiveMainloopFwdSm90ILi2EN4cute5tupleIJNS5_1CILi1EEES8_S8_EEENS6_IJNS7_ILi64EEESA_SA_EEELi512ENS_6half_tEfNS_4arch4Sm90ELb1ELb0ELb1ELb1ELb1ELb0ELb0ELb0ELb0ELb1ELb1ELb0EEENS1_21CollectiveEpilogueFwdINS6_IJSA_NS7_ILi512EEESA_EEES9_SC_SE_Li256ELb1ELb1ELb1ELb0EEENS1_36VarlenDynamicPersistentTileSchedulerILi64ELi64ELi256ELi128ELb1ELb1ELb1ELb1ELb1ELb1EEEEEEEEEvNT_6ParamsE --------------------------
	.section	.nv.shared._ZN7cutlass13device_kernelIN5flash11enable_sm90INS1_16FlashAttnFwdSm90INS1_25CollectiveMainloopFwdSm90ILi2EN4cute5tupleIJNS5_1CILi1EEES8_S8_EEENS6_IJNS7_ILi64EEESA_SA_EEELi512ENS_6half_tEfNS_4arch4Sm90ELb1ELb0ELb1ELb1ELb1ELb0ELb0ELb0ELb0ELb1ELb1ELb0EEENS1_21CollectiveEpilogueFwdINS6_IJSA_NS7_ILi512EEESA_EEES9_SC_SE_Li256ELb1ELb1ELb1ELb0EEENS1_36VarlenDynamicPersistentTileSchedulerILi64ELi64ELi256ELi128ELb1ELb1ELb1ELb1ELb1ELb1EEEEEEEEEvNT_6ParamsE,"aw",@nobits
	.sectionflags	@""
	.align	16
	.zero		1024


//--------------------- .nv.shared._ZN7cutlass13device_kernelIN5flash11enable_sm90INS1_16FlashAttnFwdSm90INS1_25CollectiveMainloopFwdSm90ILi2EN4cute5tupleIJNS5_1CILi1EEES8_S8_EEENS6_IJNS7_ILi64EEESA_SA_EEELi512ENS_6half_tEfNS_4arch4Sm90ELb1ELb0ELb1ELb1ELb1ELb1ELb0ELb0ELb0ELb1ELb1ELb0EEENS1_21CollectiveEpilogueFwdINS6_IJSA_NS7_ILi512EEESA_EEES9_SC_SE_Li256ELb1ELb1ELb1ELb0EEENS1_36VarlenDynamicPersistentTileSchedulerILi64ELi64ELi256ELi128ELb1ELb1ELb1ELb1ELb1ELb1EEEEEEEEEvNT_6ParamsE --------------------------
	.section	.nv.shared._ZN7cutlass13device_kernelIN5flash11enable_sm90INS1_16FlashAttnFwdSm90INS1_25CollectiveMainloopFwdSm90ILi2EN4cute5tupleIJNS5_1CILi1EEES8_S8_EEENS6_IJNS7_ILi64EEESA_SA_EEELi512ENS_6half_tEfNS_4arch4Sm90ELb1ELb0ELb1ELb1ELb1ELb1ELb0ELb0ELb0ELb1ELb1ELb0EEENS1_21CollectiveEpilogueFwdINS6_IJSA_NS7_ILi512EEESA_EEES9_SC_SE_Li256ELb1ELb1ELb1ELb0EEENS1_36VarlenDynamicPersistentTileSchedulerILi64ELi64ELi256ELi128ELb1ELb1ELb1ELb1ELb1ELb1EEEEEEEEEvNT_6ParamsE,"aw",@nobits
	.sectionflags	@""
	.align	16
	.zero		1024


//--------------------- .nv.shared._ZN7cutlass13device_kernelIN5flash11enable_sm90INS1_16FlashAttnFwdSm90INS1_25CollectiveMainloopFwdSm90ILi2EN4cute5tupleIJNS5_1CILi1EEES8_S8_EEENS6_IJNS7_ILi64EEESA_SA_EEELi512ENS_6half_tEfNS_4arch4Sm90ELb1ELb0ELb1ELb1ELb1ELb0ELb1ELb0ELb0ELb1ELb1ELb0EEENS1_21CollectiveEpilogueFwdINS6_IJSA_NS7_ILi512EEESA_EEES9_SC_SE_Li256ELb1ELb1ELb1ELb0EEENS1_36VarlenDynamicPersistentTileSchedulerILi64ELi64ELi256ELi128ELb1ELb1ELb1ELb1ELb1ELb1EEEEEEEEEvNT_6ParamsE --------------------------
	.section	.nv.shared._ZN7cutlass13device_kernelIN5flash11enable_sm90INS1_16FlashAttnFwdSm90INS1_25CollectiveMainloopFwdSm90ILi2EN4cute5tupleIJNS5_1CILi1EEES8_S8_EEENS6_IJNS7_ILi64EEESA_SA_EEELi512ENS_6half_tEfNS_4arch4Sm90ELb1ELb0ELb1ELb1ELb1ELb0ELb1ELb0ELb0ELb1ELb1ELb0EEENS1_21CollectiveEpilogueFwdINS6_IJSA_NS7_ILi512EEESA_EEES9_SC_SE_Li256ELb1ELb1ELb1ELb0EEENS1_36VarlenDynamicPersistentTileSchedulerILi64ELi64ELi256ELi128ELb1ELb1ELb1ELb1ELb1ELb1EEEEEEEEEvNT_6ParamsE,"aw",@nobits
	.sectionflags	@""
	.align	16
	.zero		1024


//--------------------- .nv.shared._ZN7cutlass13device_kernelIN5flash11enable_sm90INS1_16FlashAttnFwdSm90INS1_25CollectiveMainloopFwdSm90ILi2EN4cute5tupleIJNS5_1CILi1EEES8_S8_EEENS6_IJNS7_ILi64EEESA_SA_EEELi512ENS_6half_tEfNS_4arch4Sm90ELb1ELb0ELb1ELb1ELb1ELb1ELb1ELb0ELb0ELb1ELb1ELb0EEENS1_21CollectiveEpilogueFwdINS6_IJSA_NS7_ILi512EEESA_EEES9_SC_SE_Li256ELb1ELb1ELb1ELb0EEENS1_36VarlenDynamicPersistentTileSchedulerILi64ELi64ELi256ELi128ELb1ELb1ELb1ELb1ELb1ELb1EEEEEEEEEvNT_6ParamsE --------------------------
	.section	.nv.shared._ZN7cutlass13device_kernelIN5flash11enable_sm90INS1_16FlashAttnFwdSm90INS1_25CollectiveMainloopFwdSm90ILi2EN4cute5tupleIJNS5_1CILi1EEES8_S8_EEENS6_IJNS7_ILi64EEESA_SA_EEELi512ENS_6half_tEfNS_4arch4Sm90ELb1ELb0ELb1ELb1ELb1ELb1ELb1ELb0ELb0ELb1ELb1ELb0EEENS1_21CollectiveEpilogueFwdINS6_IJSA_NS7_ILi512EEESA_EEES9_SC_SE_Li256ELb1ELb1ELb1ELb0EEENS1_36VarlenDynamicPersistentTileSchedulerILi64ELi64ELi256ELi128ELb1ELb1ELb1ELb1ELb1ELb1EEEEEEEEEvNT_6ParamsE,"aw",@nobits
	.sectionflags	@""
	.align	16
	.zero		1024


//--------------------- .nv.shared._ZN7cutlass13device_kernelIN5flash11enable_sm90INS1_16FlashAttnFwdSm90INS1_25CollectiveMainloopFwdSm90ILi2EN4cute5tupleIJNS5_1CILi1EEES8_S8_EEENS6_IJNS7_ILi128EEENS7_ILi96EEENS7_ILi64EEEEEELi256ENS_6half_tEfNS_4arch4Sm90ELb0ELb0ELb1ELb0ELb1ELb0ELb0ELb1ELb0ELb1ELb1ELb0EEENS1_21CollectiveEpilogueFwdINS6_IJSA_NS7_ILi256EEESB_EEES9_SE_SG_Li256ELb0ELb1ELb1ELb0EEENS1_19SingleTileSchedulerILb0ELb1ELb1ELi128EEEEEEEEEvNT_6ParamsE --------------------------
	.section	.nv.shared._ZN7cutlass13device_kernelIN5flash11enable_sm90INS1_16FlashAttnFwdSm90INS1_25CollectiveMainloopFwdSm90ILi2EN4cute5tupleIJNS5_1CILi1EEES8_S8_EEENS6_IJNS7_ILi128EEENS7_ILi96EEENS7_ILi64EEEEEELi256ENS_6half_tEfNS_4arch4Sm90ELb0ELb0ELb1ELb0ELb1ELb0ELb0ELb1ELb0ELb1ELb1ELb0EEENS1_21CollectiveEpilogueFwdINS6_IJSA_NS7_ILi256EEESB_EEES9_SE_SG_Li256ELb0ELb1ELb1ELb0EEENS1_19SingleTileSchedulerILb0ELb1ELb1ELi128EEEEEEEEEvNT_6ParamsE,"aw",@nobits
	.sectionflags	@""
	.align	16
	.zero		1024


//--------------------- .nv.shared._ZN7cutlass13device_kernelIN5flash11enable_sm90INS1_16FlashAttnFwdSm90INS1_25CollectiveMainloopFwdSm90ILi2EN4cute5tupleIJNS5_1CILi1EEES8_S8_EEENS6_IJNS7_ILi128EEENS7_ILi96EEENS7_ILi64EEEEEELi256ENS_6half_tEfNS_4arch4Sm90ELb0ELb0ELb1ELb0ELb1ELb0ELb1ELb1ELb0ELb1ELb1ELb0EEENS1_21CollectiveEpilogueFwdINS6_IJSA_NS7_ILi256EEESB_EEES9_SE_SG_Li256ELb0ELb1ELb1ELb0EEENS1_19SingleTileSchedulerILb0ELb1ELb1ELi128EEEEEEEEEvNT_6ParamsE --------------------------
	.section	.nv.shared._ZN7cutlass13device_kernelIN5flash11enable_sm90INS1_16FlashAttnFwdSm90INS1_25CollectiveMainloopFwdSm90ILi2EN4cute5tupleIJNS5_1CILi1EEES8_S8_EEENS6_IJNS7_ILi128EEENS7_ILi96EEENS7_ILi64EEEEEELi256ENS_6half_tEfNS_4arch4Sm90ELb0ELb0ELb1ELb0ELb1ELb0ELb1ELb1ELb0ELb1ELb1ELb0EEENS1_21CollectiveEpilogueFwdINS6_IJSA_NS7_ILi256EEESB_EEES9_SE_SG_Li256ELb0ELb1ELb1ELb0EEENS1_19SingleTileSchedulerILb0ELb1ELb1ELi128EEEEEEEEEvNT_6ParamsE,"aw",@nobits
	.sectionflags	@""
	.align	16
	.zero		1024


//--------------------- .nv.shared._ZN7cutlass13device_kernelIN5flash11enable_sm90INS1_16FlashAttnFwdSm90INS1_25CollectiveMainloopFwdSm90ILi2EN4cute5tupleIJNS5_1CILi1EEES8_S8_EEENS6_IJNS7_ILi128EEENS7_ILi96EEENS7_ILi64EEEEEELi256ENS_6half_tEfNS_4arch4Sm90ELb0ELb0ELb1ELb1ELb1ELb0ELb0ELb1ELb0ELb1ELb1ELb0EEENS1_21CollectiveEpilogueFwdINS6_IJSA_NS7_ILi256EEESB_EEES9_SE_SG_Li256ELb1ELb1ELb1ELb0EEENS1_36VarlenDynamicPersistentTileSchedulerILi128ELi96ELi256ELi128ELb1ELb1ELb1ELb0ELb1ELb1EEEEEEEEEvNT_6ParamsE --------------------------
	.section	.nv.shared._ZN7cutlass13device_kernelIN5flash11enable_sm90INS1_16FlashAttnFwdSm90INS1_25CollectiveMainloopFwdSm90ILi2EN4cute5tupleIJNS5_1CILi1EEES8_S8_EEENS6_IJNS7_ILi128EEENS7_ILi96EEENS7_ILi64EEEEEELi256ENS_6half_tEfNS_4arch4Sm90ELb0ELb0ELb1ELb1ELb1ELb0ELb0ELb1ELb0ELb1ELb1ELb0EEENS1_21CollectiveEpilogueFwdINS6_IJSA_NS7_ILi256EEESB_EEES9_SE_SG_Li256ELb1ELb1ELb1ELb0EEENS1_36VarlenDynamicPersistentTileSchedulerILi128ELi96ELi256ELi128ELb1ELb1ELb1ELb0ELb1ELb1EEEEEEEEEvNT_6ParamsE,"aw",@nobits
	.sectionflags	@""
	.align	16
	.zero		1024


//--------------------- .nv.shared._ZN7cutlass13device_kernelIN5flash11enable_sm90INS1_16FlashAttnFwdSm90INS1_25CollectiveMainloopFwdSm90ILi2EN4cute5tupleIJNS5_1CILi1EEES8_S8_EEENS6_IJNS7_ILi128EEENS7_ILi96EEENS7_ILi64EEEEEELi256ENS_6half_tEfNS_4arch4Sm90ELb0ELb0ELb1ELb1ELb1ELb1ELb0ELb1ELb0ELb1ELb1ELb0EEENS1_21CollectiveEpilogueFwdINS6_IJSA_NS7_ILi256EEESB_EEES9_SE_SG_Li256ELb1ELb1ELb1ELb0EEENS1_36VarlenDynamicPersistentTileSchedulerILi128ELi96ELi256ELi128ELb1ELb1ELb1ELb0ELb1ELb1EEEEEEEEEvNT_6ParamsE --------------------------
	.section	.nv.shared._ZN7cutlass13device_kernelIN5flash11enable_sm90INS1_16FlashAttnFwdSm90INS1_25CollectiveMainloopFwdSm90ILi2EN4cute5tupleIJNS5_1CILi1EEES8_S8_EEENS6_IJNS7_ILi128EEENS7_ILi96EEENS7_ILi64EEEEEELi256ENS_6half_tEfNS_4arch4Sm90ELb0ELb0ELb1ELb1ELb1ELb1ELb0ELb1ELb0ELb1ELb1ELb0EEENS1_21CollectiveEpilogueFwdINS6_IJSA_NS7_ILi256EEESB_EEES9_SE_SG_Li256ELb1ELb1ELb1ELb0EEENS1_36VarlenDynamicPersistentTileSchedulerILi128ELi96ELi256ELi128ELb1ELb1ELb1ELb0ELb1ELb1EEEEEEEEEvNT_6ParamsE,"aw",@nobits
	.sectionflags	@""
	.align	16
	.zero		1024


//--------------------- .nv.shared._ZN7cutlass13device_kernelIN5flash11enable_sm90INS1_16FlashAttnFwdSm90INS1_25CollectiveMainloopFwdSm90ILi2EN4cute5tupleIJNS5_1CILi1EEES8_S8_EEENS6_IJNS7_ILi128EEENS7_ILi96EEENS7_ILi64EEEEEELi256ENS_6half_tEfNS_4arch4Sm90ELb0ELb0ELb1ELb1ELb1ELb0ELb1ELb1ELb0ELb1ELb1ELb0EEENS1_21CollectiveEpilogueFwdINS6_IJSA_NS7_ILi256EEESB_EEES9_SE_SG_Li256ELb1ELb1ELb1ELb0EEENS1_36VarlenDynamicPersistentTileSchedulerILi128ELi96ELi256ELi128ELb1ELb1ELb1ELb0ELb1ELb1EEEEEEEEEvNT_6ParamsE --------------------------
	.section	.nv.shared._ZN7cutlass13device_kernelIN5flash11enable_sm90INS1_16FlashAttnFwdSm90INS1_25CollectiveMainloopFwdSm90ILi2EN4cute5tupleIJNS5_1CILi1EEES8_S8_EEENS6_IJNS7_ILi128EEENS7_ILi96EEENS7_ILi64EEEEEELi256ENS_6half_tEfNS_4arch4Sm90ELb0ELb0ELb1ELb1ELb1ELb0ELb1ELb1ELb0ELb1ELb1ELb0EEENS1_21CollectiveEpilogueFwdINS6_IJSA_NS7_ILi256EEESB_EEES9_SE_SG_Li256ELb1ELb1ELb1ELb0EEENS1_36VarlenDynamicPersistentTileSchedulerILi128ELi96ELi256ELi128ELb1ELb1ELb1ELb0ELb1ELb1EEEEEEEEEvNT_6ParamsE,"aw",@nobits
	.sectionflags	@""
	.align	16
	.zero		1024


//--------------------- .nv.shared._ZN7cutlass13device_kernelIN5flash11enable_sm90INS1_16FlashAttnFwdSm90INS1_25CollectiveMainloopFwdSm90ILi2EN4cute5tupleIJNS5_1CILi1EEES8_S8_EEENS6_IJNS7_ILi128EEENS7_ILi96EEENS7_ILi64EEEEEELi256ENS_6half_tEfNS_4arch4Sm90ELb0ELb0ELb1ELb1ELb1ELb1ELb1ELb1ELb0ELb1ELb1ELb0EEENS1_21CollectiveEpilogueFwdINS6_IJSA_NS7_ILi256EEESB_EEES9_SE_SG_Li256ELb1ELb1ELb1ELb0EEENS1_36VarlenDynamicPersistentTileSchedulerILi128ELi96ELi256ELi128ELb1ELb1ELb1ELb0ELb1ELb1EEEEEEEEEvNT_6ParamsE --------------------------
	.section	.nv.shared._ZN7cutlass13device_kernelIN5flash11enable_sm90INS1_16FlashAttnFwdSm90INS1_25CollectiveMainloopFwdSm90ILi2EN4cute5tupleIJNS5_1CILi1EEES8_S8_EEENS6_IJNS7_ILi128EEENS7_ILi96EEENS7_ILi64EEEEEELi256ENS_6half_tEfNS_4arch4Sm90ELb0ELb0ELb1ELb1ELb1ELb1ELb1ELb1ELb0ELb1ELb1ELb0EEENS1_21CollectiveEpilogueFwdINS6_IJSA_NS7_ILi256EEESB_EEES9_SE_SG_Li256ELb1ELb1ELb1ELb0EEENS1_36VarlenDynamicPersistentTileSchedulerILi128ELi96ELi256ELi128ELb1ELb1ELb1ELb0ELb1ELb1EEEEEEEEEvNT_6ParamsE,"aw",@nobits
	.sectionflags	@""
	.align	16
	.zero		1024


//--------------------- .nv.shared._ZN7cutlass13device_kernelIN5flash11enable_sm90INS1_16FlashAttnFwdSm90INS1_25CollectiveMainloopFwdSm90ILi2EN4cute5tupleIJNS5_1CILi1EEES8_S8_EEENS6_IJNS7_ILi128EEENS7_ILi96EEENS7_ILi64EEEEEELi256ENS_6half_tEfNS_4arch4Sm90ELb0ELb1ELb1ELb0ELb1ELb0ELb0ELb1ELb0ELb1ELb1ELb0EEENS1_21CollectiveEpilogueFwdINS6_IJSA_NS7_ILi256EEESB_EEES9_SE_SG_Li256ELb0ELb1ELb1ELb0EEENS1_19SingleTileSchedulerILb0ELb1ELb1ELi128EEEEEEEEEvNT_6ParamsE --------------------------
	.section	.nv.shared._ZN7cutlass13device_kernelIN5flash11enable_sm90INS1_16FlashAttnFwdSm90INS1_25CollectiveMainloopFwdSm90ILi2EN4cute5tupleIJNS5_1CILi1EEES8_S8_EEENS6_IJNS7_ILi128EEENS7_ILi96EEENS7_ILi64EEEEEELi256ENS_6half_tEfNS_4arch4Sm90ELb0ELb1ELb1ELb0ELb1ELb0ELb0ELb1ELb0ELb1ELb1ELb0EEENS1_21CollectiveEpilogueFwdINS6_IJSA_NS7_ILi256EEESB_EEES9_SE_SG_Li256ELb0ELb1ELb1ELb0EEENS1_19SingleTileSchedulerILb0ELb1ELb1ELi128EEEEEEEEEvNT_6ParamsE,"aw",@nobits
	.sectionflags	@""
	.align	16
	.zero		1024


//--------------------- .nv.shared._ZN7cutlass13device_kernelIN5flash11enable_sm90INS1_16FlashAttnFwdSm90INS1_25CollectiveMainloopFwdSm90ILi2EN4cute5tupleIJNS5_1CILi1EEES8_S8_EEENS6_IJNS7_ILi128EEENS7_ILi96EEENS7_ILi64EEEEEELi256ENS_6half_tEfNS_4arch4Sm90ELb0ELb1ELb1ELb0ELb1ELb0ELb1ELb1ELb0ELb1ELb1ELb0EEENS1_21CollectiveEpilogueFwdINS6_IJSA_NS7_ILi256EEESB_EEES9_SE_SG_Li256ELb0ELb1ELb1ELb0EEENS1_19SingleTileSchedulerILb0ELb1ELb1ELi128EEEEEEEEEvNT_6ParamsE --------------------------
	.section	.nv.shared._ZN7cutlass13device_kernelIN5flash11enable_sm90INS1_16FlashAttnFwdSm90INS1_25CollectiveMainloopFwdSm90ILi2EN4cute5tupleIJNS5_1CILi1EEES8_S8_EEENS6_IJNS7_ILi128EEENS7_ILi96EEENS7_ILi64EEEEEELi256ENS_6half_tEfNS_4arch4Sm90ELb0ELb1ELb1ELb0ELb1ELb0ELb1ELb1ELb0ELb1ELb1ELb0EEENS1_21CollectiveEpilogueFwdINS6_IJSA_NS7_ILi256EEESB_EEES9_SE_SG_Li256ELb0ELb1ELb1ELb0EEENS1_19SingleTileSchedulerILb0ELb1ELb1ELi128EEEEEEEEEvNT_6ParamsE,"aw",@nobits
	.sectionflags	@""
	.align	16
	.zero		1024


//--------------------- .nv.shared._ZN7cutlass13device_kernelIN5flash11enable_sm90INS1_16FlashAttnFwdSm90INS1_25CollectiveMainloopFwdSm90ILi2EN4cute5tupleIJNS5_1CILi1EEES8_S8_EEENS6_IJNS7_ILi128EEENS7_ILi96EEENS7_ILi64EEEEEELi256ENS_6half_tEfNS_4arch4Sm90ELb0ELb1ELb1ELb1ELb1ELb0ELb0ELb1ELb0ELb1ELb1ELb0EEENS1_21CollectiveEpilogueFwdINS6_IJSA_NS7_ILi256EEESB_EEES9_SE_SG_Li256ELb1ELb1ELb1ELb0EEENS1_36VarlenDynamicPersistentTileSchedulerILi128ELi96ELi256ELi128ELb1ELb1ELb1ELb1ELb0ELb1EEEEEEEEEvNT_6ParamsE --------------------------
	.section	.nv.shared._ZN7cutlass13device_kernelIN5flash11enable_sm90INS1_16FlashAttnFwdSm90INS1_25CollectiveMainloopFwdSm90ILi2EN4cute5tupleIJNS5_1CILi1EEES8_S8_EEENS6_IJNS7_ILi128EEENS7_ILi96EEENS7_ILi64EEEEEELi256ENS_6half_tEfNS_4arch4Sm90ELb0ELb1ELb1ELb1ELb1ELb0ELb0ELb1ELb0ELb1ELb1ELb0EEENS1_21CollectiveEpilogueFwdINS6_IJSA_NS7_ILi256EEESB_EEES9_SE_SG_Li256ELb1ELb1ELb1ELb0EEENS1_36VarlenDynamicPersistentTileSchedulerILi128ELi96ELi256ELi128ELb1ELb1ELb1ELb1ELb0ELb1EEEEEEEEEvNT_6ParamsE,"aw",@nobits
	.sectionflags	@""
	.align	16
	.zero		1024


//--------------------- .nv.shared._ZN7cutlass13device_kernelIN5flash11enable_sm90INS1_16FlashAttnFwdSm90INS1_25CollectiveMainloopFwdSm90ILi2EN4cute5tupleIJNS5_1CILi1EEES8_S8_EEENS6_IJNS7_ILi128EEENS7_ILi96EEENS7_ILi64EEEEEELi256ENS_6half_tEfNS_4arch4Sm90ELb0ELb1ELb1ELb1ELb1ELb1ELb0ELb1ELb0ELb1ELb1ELb0EEENS1_21CollectiveEpilogueFwdINS6_IJSA_NS7_ILi256EEESB_EEES9_SE_SG_Li256ELb1ELb1ELb1ELb0EEENS1_36VarlenDynamicPersistentTileSchedulerILi128ELi96ELi256ELi128ELb1ELb1ELb1ELb1ELb0ELb1EEEEEEEEEvNT_6ParamsE --------------------------
	.section	.nv.shared._ZN7cutlass13device_kernelIN5flash11enable_sm90INS1_16FlashAttnFwdSm90INS1_25CollectiveMainloopFwdSm90ILi2EN4cute5tupleIJNS5_1CILi1EEES8_S8_EEENS6_IJNS7_ILi128EEENS7_ILi96EEENS7_ILi64EEEEEELi256ENS_6half_tEfNS_4arch4Sm90ELb0ELb1ELb1ELb1ELb1ELb1ELb0ELb1ELb0ELb1ELb1ELb0EEENS1_21CollectiveEpilogueFwdINS6_IJSA_NS7_ILi256EEESB_EEES9_SE_SG_Li256ELb1ELb1ELb1ELb0EEENS1_36VarlenDynamicPersistentTileSchedulerILi128ELi96ELi256ELi128ELb1ELb1ELb1ELb1ELb0ELb1EEEEEEEEEvNT_6ParamsE,"aw",@nobits
	.sectionflags	@""
	.align	16
	.zero		1024


//--------------------- .nv.shared._ZN7cutlass13device_kernelIN5flash11enable_sm90INS1_16FlashAttnFwdSm90INS1_25CollectiveMainloopFwdSm90ILi2EN4cute5tupleIJNS5_1CILi1EEES8_S8_EEENS6_IJNS7_ILi128EEENS7_ILi96EEENS7_ILi64EEEEEELi256ENS_6half_tEfNS_4arch4Sm90ELb0ELb1ELb1ELb1ELb1ELb0ELb1ELb1ELb0ELb1ELb1ELb0EEENS1_21CollectiveEpilogueFwdINS6_IJSA_NS7_ILi256EEESB_EEES9_SE_SG_Li256ELb1ELb1ELb1ELb0EEENS1_36VarlenDynamicPersistentTileSchedulerILi128ELi96ELi256ELi128ELb1ELb1ELb1ELb1ELb0ELb1EEEEEEEEEvNT_6ParamsE --------------------------
	.section	.nv.shared._ZN7cutlass13device_kernelIN5flash11enable_sm90INS1_16FlashAttnFwdSm90INS1_25CollectiveMainloopFwdSm90ILi2EN4cute5tupleIJNS5_1CILi1EEES8_S8_EEENS6_IJNS7_ILi128EEENS7_ILi96EEENS7_ILi64EEEEEELi256ENS_6half_tEfNS_4arch4Sm90ELb0ELb1ELb1ELb1ELb1ELb0ELb1ELb1ELb0ELb1ELb1ELb0EEENS1_21CollectiveEpilogueFwdINS6_IJSA_NS7_ILi256EEESB_EEES9_SE_SG_Li256ELb1ELb1ELb1ELb0EEENS1_36VarlenDynamicPersistentTileSchedulerILi128ELi96ELi256ELi128ELb1ELb1ELb1ELb1ELb0ELb1EEEEEEEEEvNT_6ParamsE,"aw",@nobits
	.sectionflags	@""
	.align	16
	.zero		1024


//--------------------- .nv.shared._ZN7cutlass13device_kernelIN5flash11enable_sm90INS1_16FlashAttnFwdSm90INS1_25CollectiveMainloopFwdSm90ILi2EN4cute5tupleIJNS5_1CILi1EEES8_S8_EEENS6_IJNS7_ILi128EEENS7_ILi96EEENS7_ILi64EEEEEELi256ENS_6half_tEfNS_4arch4Sm90ELb0ELb1ELb1ELb1ELb1ELb1ELb1ELb1ELb0ELb1ELb1ELb0EEENS1_21CollectiveEpilogueFwdINS6_IJSA_NS7_ILi256EEESB_EEES9_SE_SG_Li256ELb1ELb1ELb1ELb0EEENS1_36VarlenDynamicPersistentTileSchedulerILi128ELi96ELi256ELi128ELb1ELb1ELb1ELb1ELb0ELb1EEEEEEEEEvNT_6ParamsE --------------------------
	.section	.nv.shared._ZN7cutlass13device_kernelIN5flash11enable_sm90INS1_16FlashAttnFwdSm90INS1_25CollectiveMainloopFwdSm90ILi2EN4cute5tupleIJNS5_1CILi1EEES8_S8_EEENS6_IJNS7_ILi128EEENS7_ILi96EEENS7_ILi64EEEEEELi256ENS_6half_tEfNS_4arch4Sm90ELb0ELb1ELb1ELb1ELb1ELb1ELb1ELb1ELb0ELb1ELb1ELb0EEENS1_21CollectiveEpilogueFwdINS6_IJSA_NS7_ILi256EEESB_EEES9_SE_SG_Li256ELb1ELb1ELb1ELb0EEENS1_36VarlenDynamicPersistentTileSchedulerILi128ELi96ELi256ELi128ELb1ELb1ELb1ELb1ELb0ELb1EEEEEEEEEvNT_6ParamsE,"aw",@nobits
	.sectionflags	@""
	.align	16
	.zero		1024


//--------------------- .nv.shared._ZN7cutlass13device_kernelIN5flash11enable_sm90INS1_16FlashAttnFwdSm90INS1_25CollectiveMainloopFwdSm90ILi2EN4cute5tupleIJNS5_1CILi1EEES8_S8_EEENS6_IJNS7_ILi128EEENS7_ILi96EEENS7_ILi64EEEEEELi256ENS_6half_tEfNS_4arch4Sm90ELb1ELb0ELb1ELb0ELb1ELb0ELb0ELb1ELb0ELb1ELb1ELb0EEENS1_21CollectiveEpilogueFwdINS6_IJSA_NS7_ILi256EEESB_EEES9_SE_SG_Li256ELb0ELb1ELb1ELb0EEENS1_19SingleTileSchedulerILb0ELb1ELb1ELi128EEEEEEEEEvNT_6ParamsE --------------------------
	.section	.nv.shared._ZN7cutlass13device_kernelIN5flash11enable_sm90INS1_16FlashAttnFwdSm90INS1_25CollectiveMainloopFwdSm90ILi2EN4cute5tupleIJNS5_1CILi1EEES8_S8_EEENS6_IJNS7_ILi128EEENS7_ILi96EEENS7_ILi64EEEEEELi256ENS_6half_tEfNS_4arch4Sm90ELb1ELb0ELb1ELb0ELb1ELb0ELb0ELb1ELb0ELb1ELb1ELb0EEENS1_21CollectiveEpilogueFwdINS6_IJSA_NS7_ILi256EEESB_EEES9_SE_SG_Li256ELb0ELb1ELb1ELb0EEENS1_19SingleTileSchedulerILb0ELb1ELb1ELi128EEEEEEEEEvNT_6ParamsE,"aw",@nobits
	.sectionflags	@""
	.align	16
	.zero		1024


//--------------------- .nv.shared._ZN7cutlass13device_kernelIN5flash11enable_sm90INS1_16FlashAttnFwdSm90INS1_25CollectiveMainloopFwdSm90ILi2EN4cute5tupleIJNS5_1CILi1EEES8_S8_EEENS6_IJNS7_ILi128EEENS7_ILi96EEENS7_ILi64EEEEEELi256ENS_6half_tEfNS_4arch4Sm90ELb1ELb0ELb1ELb0ELb1ELb0ELb1ELb1ELb0ELb1ELb1ELb0EEENS1_21CollectiveEpilogueFwdINS6_IJSA_NS7_ILi256EEESB_EEES9_SE_SG_Li256ELb0ELb1ELb1ELb0EEENS1_19SingleTileSchedulerILb0ELb1ELb1ELi128EEEEEEEEEvNT_6ParamsE --------------------------
	.section	.nv.shared._ZN7cutlass13device_kernelIN5flash11enable_sm90INS1_16FlashAttnFwdSm90INS1_25CollectiveMainloopFwdSm90ILi2EN4cute5tupleIJNS5_1CILi1EEES8_S8_EEENS6_IJNS7_ILi128EEENS7_ILi96EEENS7_ILi64EEEEEELi256ENS_6half_tEfNS_4arch4Sm90ELb1ELb0ELb1ELb0ELb1ELb0ELb1ELb1ELb0ELb1ELb1ELb0EEENS1_21CollectiveEpilogueFwdINS6_IJSA_NS7_ILi256EEESB_EEES9_SE_SG_Li256ELb0ELb1ELb1ELb0EEENS1_19SingleTileSchedulerILb0ELb1ELb1ELi128EEEEEEEEEvNT_6ParamsE,"aw",@nobits
	.sectionflags	@""
	.align	16
	.zero		1024


//--------------------- .nv.shared._ZN7cutlass13device_kernelIN5flash11enable_sm90INS1_16FlashAttnFwdSm90INS1_25CollectiveMainloopFwdSm90ILi2EN4cute5tupleIJNS5_1CILi1EEES8_S8_EEENS6_IJNS7_ILi128EEENS7_ILi96EEENS7_ILi64EEEEEELi256ENS_6half_tEfNS_4arch4Sm90ELb1ELb0ELb1ELb1ELb1ELb0ELb0ELb1ELb0ELb1ELb1ELb0EEENS1_21CollectiveEpilogueFwdINS6_IJSA_NS7_ILi256EEESB_EEES9_SE_SG_Li256ELb1ELb1ELb1ELb0EEENS1_36VarlenDynamicPersistentTileSchedulerILi128ELi96ELi256ELi128ELb1ELb1ELb1ELb1ELb1ELb1EEEEEEEEEvNT_6ParamsE --------------------------
	.section	.nv.shared._ZN7cutlass13device_kernelIN5flash11enable_sm90INS1_16FlashAttnFwdSm90INS1_25CollectiveMainloopFwdSm90ILi2EN4cute5tupleIJNS5_1CILi1EEES8_S8_EEENS6_IJNS7_ILi128EEENS7_ILi96EEENS7_ILi64EEEEEELi256ENS_6half_tEfNS_4arch4Sm90ELb1ELb0ELb1ELb1ELb1ELb0ELb0ELb1ELb0ELb1ELb1ELb0EEENS1_21CollectiveEpilogueFwdINS6_IJSA_NS7_ILi256EEESB_EEES9_SE_SG_Li256ELb1ELb1ELb1ELb0EEENS1_36VarlenDynamicPersistentTileSchedulerILi128ELi96ELi256ELi128ELb1ELb1ELb1ELb1ELb1ELb1EEEEEEEEEvNT_6ParamsE,"aw",@nobits
	.sectionflags	@""
	.align	16
	.zero		1024


//--------------------- .nv.shared._ZN7cutlass13device_kernelIN5flash11enable_sm90INS1_16FlashAttnFwdSm90INS1_25CollectiveMainloopFwdSm90ILi2EN4cute5tupleIJNS5_1CILi1EEES8_S8_EEENS6_IJNS7_ILi128EEENS7_ILi96EEENS7_ILi64EEEEEELi256ENS_6half_tEfNS_4arch4Sm90ELb1ELb0ELb1ELb1ELb1ELb1ELb0ELb1ELb0ELb1ELb1ELb0EEENS1_21CollectiveEpilogueFwdINS6_IJSA_NS7_ILi256EEESB_EEES9_SE_SG_Li256ELb1ELb1ELb1ELb0EEENS1_36VarlenDynamicPersistentTileSchedulerILi128ELi96ELi256ELi128ELb1ELb1ELb1ELb1ELb1ELb1EEEEEEEEEvNT_6ParamsE --------------------------
	.section	.nv.shared._ZN7cutlass13device_kernelIN5flash11enable_sm90INS1_16FlashAttnFwdSm90INS1_25CollectiveMainloopFwdSm90ILi2EN4cute5tupleIJNS5_1CILi1EEES8_S8_EEENS6_IJNS7_ILi128EEENS7_ILi96EEENS7_ILi64EEEEEELi256ENS_6half_tEfNS_4arch4Sm90ELb1ELb0ELb1ELb1ELb1ELb1ELb0ELb1ELb0ELb1ELb1ELb0EEENS1_21CollectiveEpilogueFwdINS6_IJSA_NS7_ILi256EEESB_EEES9_SE_SG_Li256ELb1ELb1ELb1ELb0EEENS1_36VarlenDynamicPersistentTileSchedulerILi128ELi96ELi256ELi128ELb1ELb1ELb1ELb1ELb1ELb1EEEEEEEEEvNT_6ParamsE,"aw",@nobits
	.sectionflags	@""
	.align	16
	.zero		1024


//--------------------- .nv.shared._ZN7cutlass13device_kernelIN5flash11enable_sm90INS1_16FlashAttnFwdSm90INS1_25CollectiveMainloopFwdSm90ILi2EN4cute5tupleIJNS5_1CILi1EEES8_S8_EEENS6_IJNS7_ILi128EEENS7_ILi96EEENS7_ILi64EEEEEELi256ENS_6half_tEfNS_4arch4Sm90ELb1ELb0ELb1ELb1ELb1ELb0ELb1ELb1ELb0ELb1ELb1ELb0EEENS1_21CollectiveEpilogueFwdINS6_IJSA_NS7_ILi256EEESB_EEES9_SE_SG_Li256ELb1ELb1ELb1ELb0EEENS1_36VarlenDynamicPersistentTileSchedulerILi128ELi96ELi256ELi128ELb1ELb1ELb1ELb1ELb1ELb1EEEEEEEEEvNT_6ParamsE --------------------------
	.section	.nv.shared._ZN7cutlass13device_kernelIN5flash11enable_sm90INS1_16FlashAttnFwdSm90INS1_25CollectiveMainloopFwdSm90ILi2EN4cute5tupleIJNS5_1CILi1EEES8_S8_EEENS6_IJNS7_ILi128EEENS7_ILi96EEENS7_ILi64EEEEEELi256ENS_6half_tEfNS_4arch4Sm90ELb1ELb0ELb1ELb1ELb1ELb0ELb1ELb1ELb0ELb1ELb1ELb0EEENS1_21CollectiveEpilogueFwdINS6_IJSA_NS7_ILi256EEESB_EEES9_SE_SG_Li256ELb1ELb1ELb1ELb0EEENS1_36VarlenDynamicPersistentTileSchedulerILi128ELi96ELi256ELi128ELb1ELb1ELb1ELb1ELb1ELb1EEEEEEEEEvNT_6ParamsE,"aw",@nobits
	.sectionflags	@""
	.align	16
	.zero		1024


//--------------------- .nv.shared._ZN7cutlass13device_kernelIN5flash11enable_sm90INS1_16FlashAttnFwdSm90INS1_25CollectiveMainloopFwdSm90ILi2EN4cute5tupleIJNS5_1CILi1EEES8_S8_EEENS6_IJNS7_ILi128EEENS7_ILi96EEENS7_ILi64EEEEEELi256ENS_6half_tEfNS_4arch4Sm90ELb1ELb0ELb1ELb1ELb1ELb1ELb1ELb1ELb0ELb1ELb1ELb0EEENS1_21CollectiveEpilogueFwdINS6_IJSA_NS7_ILi256EEESB_EEES9_SE_SG_Li256ELb1ELb1ELb1ELb0EEENS1_36VarlenDynamicPersistentTileSchedulerILi128ELi96ELi256ELi128ELb1ELb1ELb1ELb1ELb1ELb1EEEEEEEEEvNT_6ParamsE --------------------------
	.section	.nv.shared._ZN7cutlass13device_kernelIN5flash11enable_sm90INS1_16FlashAttnFwdSm90INS1_25CollectiveMainloopFwdSm90ILi2EN4cute5tupleIJNS5_1CILi1EEES8_S8_EEENS6_IJNS7_ILi128EEENS7_ILi96EEENS7_ILi64EEEEEELi256ENS_6half_tEfNS_4arch4Sm90ELb1ELb0ELb1ELb1ELb1ELb1ELb1ELb1ELb0ELb1ELb1ELb0EEENS1_21CollectiveEpilogueFwdINS6_IJSA_NS7_ILi256EEESB_EEES9_SE_SG_Li256ELb1ELb1ELb1ELb0EEENS1_36VarlenDynamicPersistentTileSchedulerILi128ELi96ELi256ELi128ELb1ELb1ELb1ELb1ELb1ELb1EEEEEEEEEvNT_6ParamsE,"aw",@nobits
	.sectionflags	@""
	.align	16
	.zero		1024


//--------------------- .nv.constant0._ZN7cutlass13device_kernelIN5flash11enable_sm90INS1_16FlashAttnFwdSm90INS1_25CollectiveMainloopFwdSm90ILi2EN4cute5tupleIJNS5_1CILi1EEES8_S8_EEENS6_IJNS7_ILi128EEENS7_ILi96EEENS7_ILi192EEEEEELi128ENS_6half_tEfNS_4arch4Sm90ELb0ELb0ELb1ELb0ELb1ELb0ELb0ELb1ELb1ELb1ELb1ELb0EEENS1_21CollectiveEpilogueFwdINS6_IJSA_SA_SB_EEES9_SE_SG_Li256ELb0ELb1ELb1ELb0EEENS1_19SingleTileSchedulerILb0ELb1ELb1ELi128EEEEEEEEEvNT_6ParamsE --------------------------
	.section	.nv.constant0._ZN7cutlass13device_kernelIN5flash11enable_sm90INS1_16FlashAttnFwdSm90INS1_25CollectiveMainloopFwdSm90ILi2EN4cute5tupleIJNS5_1CILi1EEES8_S8_EEENS6_IJNS7_ILi128EEENS7_ILi96EEENS7_ILi192EEEEEELi128ENS_6half_tEfNS_4arch4Sm90ELb0ELb0ELb1ELb0ELb1ELb0ELb0ELb1ELb1ELb1ELb1ELb0EEENS1_21CollectiveEpilogueFwdINS6_IJSA_SA_SB_EEES9_SE_SG_Li256ELb0ELb1ELb1ELb0EEENS1_19SingleTileSchedulerILb0ELb1ELb1ELi128EEEEEEEEEvNT_6ParamsE,"a",@progbits
	.sectionflags	@""
	.align	4
.nv.constant0._ZN7cutlass13device_kernelIN5flash11enable_sm90INS1_16FlashAttnFwdSm90INS1_25CollectiveMainloopFwdSm90ILi2EN4cute5tupleIJNS5_1CILi1EEES8_S8_EEENS6_IJNS7_ILi128EEENS7_ILi96EEENS7_ILi192EEEEEELi128ENS_6half_tEfNS_4arch4Sm90ELb0ELb0ELb1ELb0ELb1ELb0ELb0ELb1ELb1ELb1ELb1ELb0EEENS1_21CollectiveEpilogueFwdINS6_IJSA_SA_SB_EEES9_SE_SG_Li256ELb0ELb1ELb1ELb0EEENS1_19SingleTileSchedulerILb0ELb1ELb1ELi128EEEEEEEEEvNT_6ParamsE:
	.zero		3200


//--------------------- .nv.constant0._ZN7cutlass13device_kernelIN5flash11enable_sm90INS1_16FlashAttnFwdSm90INS1_25CollectiveMainloopFwdSm90ILi2EN4cute5tupleIJNS5_1CILi1EEES8_S8_EEENS6_IJNS7_ILi128EEENS7_ILi96EEENS7_ILi192EEEEEELi128ENS_6half_tEfNS_4arch4Sm90ELb0ELb0ELb1ELb1ELb1ELb0ELb0ELb1ELb1ELb1ELb1ELb0EEENS1_21CollectiveEpilogueFwdINS6_IJSA_SA_SB_EEES9_SE_SG_Li256ELb1ELb1ELb1ELb0EEENS1_36VarlenDynamicPersistentTileSchedulerILi128ELi96ELi256ELi128ELb1ELb1ELb1ELb0ELb1ELb1EEEEEEEEEvNT_6ParamsE --------------------------
	.section	.nv.constant0._ZN7cutlass13device_kernelIN5flash11enable_sm90INS1_16FlashAttnFwdSm90INS1_25CollectiveMainloopFwdSm90ILi2EN4cute5tupleIJNS5_1CILi1EEES8_S8_EEENS6_IJNS7_ILi128EEENS7_ILi96EEENS7_ILi192EEEEEELi128ENS_6half_tEfNS_4arch4Sm90ELb0ELb0ELb1ELb1ELb1ELb0ELb0ELb1ELb1ELb1ELb1ELb0EEENS1_21CollectiveEpilogueFwdINS6_IJSA_SA_SB_EEES9_SE_SG_Li256ELb1ELb1ELb1ELb0EEENS1_36VarlenDynamicPersistentTileSchedulerILi128ELi96ELi256ELi128ELb1ELb1ELb1ELb0ELb1ELb1EEEEEEEEEvNT_6ParamsE,"a",@progbits
	.sectionflags	@""
	.align	4
.nv.constant0._ZN7cutlass13device_kernelIN5flash11enable_sm90INS1_16FlashAttnFwdSm90INS1_25CollectiveMainloopFwdSm90ILi2EN4cute5tupleIJNS5_1CILi1EEES8_S8_EEENS6_IJNS7_ILi128EEENS7_ILi96EEENS7_ILi192EEEEEELi128ENS_6half_tEfNS_4arch4Sm90ELb0ELb0ELb1ELb1ELb1ELb0ELb0ELb1ELb1ELb1ELb1ELb0EEENS1_21CollectiveEpilogueFwdINS6_IJSA_SA_SB_EEES9_SE_SG_Li256ELb1ELb1ELb1ELb0EEENS1_36VarlenDynamicPersistentTileSchedulerILi128ELi96ELi256ELi128ELb1ELb1ELb1ELb0ELb1ELb1EEEEEEEEEvNT_6ParamsE:
	.zero		3328


//--------------------- .nv.constant0._ZN7cutlass13device_kernelIN5flash11enable_sm90INS1_16FlashAttnFwdSm90INS1_25CollectiveMainloopFwdSm90ILi2EN4cute5tupleIJNS5_1CILi1EEES8_S8_EEENS6_IJNS7_ILi128EEENS7_ILi96EEENS7_ILi192EEEEEELi128ENS_6half_tEfNS_4arch4Sm90ELb0ELb0ELb1ELb1ELb1ELb1ELb0ELb1ELb1ELb1ELb1ELb0EEENS1_21CollectiveEpilogueFwdINS6_IJSA_SA_SB_EEES9_SE_SG_Li256ELb1ELb1ELb1ELb0EEENS1_36VarlenDynamicPersistentTileSchedulerILi128ELi96ELi256ELi128ELb1ELb1ELb1ELb0ELb1ELb1EEEEEEEEEvNT_6ParamsE --------------------------
	.section	.nv.constant0._ZN7cutlass13device_kernelIN5flash11enable_sm90INS1_16FlashAttnFwdSm90INS1_25CollectiveMainloopFwdSm90ILi2EN4cute5tupleIJNS5_1CILi1EEES8_S8_EEENS6_IJNS7_ILi128EEENS7_ILi96EEENS7_ILi192EEEEEELi128ENS_6half_tEfNS_4arch4Sm90ELb0ELb0ELb1ELb1ELb1ELb1ELb0ELb1ELb1ELb1ELb1ELb0EEENS1_21CollectiveEpilogueFwdINS6_IJSA_SA_SB_EEES9_SE_SG_Li256ELb1ELb1ELb1ELb0EEENS1_36VarlenDynamicPersistentTileSchedulerILi128ELi96ELi256ELi128ELb1ELb1ELb1ELb0ELb1ELb1EEEEEEEEEvNT_6ParamsE,"a",@progbits
	.sectionflags	@""
	.align	4
.nv.constant0._ZN7cutlass13device_kernelIN5flash11enable_sm90INS1_16FlashAttnFwdSm90INS1_25CollectiveMainloopFwdSm90ILi2EN4cute5tupleIJNS5_1CILi1EEES8_S8_EEENS6_IJNS7_ILi128EEENS7_ILi96EEENS7_ILi192EEEEEELi128ENS_6half_tEfNS_4arch4Sm90ELb0ELb0ELb1ELb1ELb1ELb1ELb0ELb1ELb1ELb1ELb1ELb0EEENS1_21CollectiveEpilogueFwdINS6_IJSA_SA_SB_EEES9_SE_SG_Li256ELb1ELb1ELb1ELb0EEENS1_36VarlenDynamicPersistentTileSchedulerILi128ELi96ELi256ELi128ELb1ELb1ELb1ELb0ELb1ELb1EEEEEEEEEvNT_6ParamsE:
	.zero		3328


//--------------------- .nv.constant0._ZN7cutlass13device_kernelIN5flash11enable_sm90INS1_16FlashAttnFwdSm90INS1_25CollectiveMainloopFwdSm90ILi2EN4cute5tupleIJNS5_1CILi1EEES8_S8_EEENS6_IJNS7_ILi128EEENS7_ILi96EEENS7_ILi192EEEEEELi128ENS_6half_tEfNS_4arch4Sm90ELb0ELb1ELb1ELb0ELb1ELb0ELb0ELb1ELb1ELb1ELb1ELb0EEENS1_21CollectiveEpilogueFwdINS6_IJSA_SA_SB_EEES9_SE_SG_Li256ELb0ELb1ELb1ELb0EEENS1_19SingleTileSchedulerILb0ELb1ELb1ELi128EEEEEEEEEvNT_6ParamsE --------------------------
	.section	.nv.constant0._ZN7cutlass13device_kernelIN5flash11enable_sm90INS1_16FlashAttnFwdSm90INS1_25CollectiveMainloopFwdSm90ILi2EN4cute5tupleIJNS5_1CILi1EEES8_S8_EEENS6_IJNS7_ILi128EEENS7_ILi96EEENS7_ILi192EEEEEELi128ENS_6half_tEfNS_4arch4Sm90ELb0ELb1ELb1ELb0ELb1ELb0ELb0ELb1ELb1ELb1ELb1ELb0EEENS1_21CollectiveEpilogueFwdINS6_IJSA_SA_SB_EEES9_SE_SG_Li256ELb0ELb1ELb1ELb0EEENS1_19SingleTileSchedulerILb0ELb1ELb1ELi128EEEEEEEEEvNT_6ParamsE,"a",@progbits
	.sectionflags	@""
	.align	4
.nv.constant0._ZN7cutlass13device_kernelIN5flash11enable_sm90INS1_16FlashAttnFwdSm90INS1_25CollectiveMainloopFwdSm90ILi2EN4cute5tupleIJNS5_1CILi1EEES8_S8_EEENS6_IJNS7_ILi128EEENS7_ILi96EEENS7_ILi192EEEEEELi128ENS_6half_tEfNS_4arch4Sm90ELb0ELb1ELb1ELb0ELb1ELb0ELb0ELb1ELb1ELb1ELb1ELb0EEENS1_21CollectiveEpilogueFwdINS6_IJSA_SA_SB_EEES9_SE_SG_Li256ELb0ELb1ELb1ELb0EEENS1_19SingleTileSchedulerILb0ELb1ELb1ELi128EEEEEEEEEvNT_6ParamsE:
	.zero		3200


//--------------------- .nv.constant0._ZN7cutlass13device_kernelIN5flash11enable_sm90INS1_16FlashAttnFwdSm90INS1_25CollectiveMainloopFwdSm90ILi2EN4cute5tupleIJNS5_1CILi1EEES8_S8_EEENS6_IJNS7_ILi128EEENS7_ILi96EEENS7_ILi192EEEEEELi128ENS_6half_tEfNS_4arch4Sm90ELb0ELb1ELb1ELb1ELb1ELb0ELb0ELb1ELb1ELb1ELb1ELb0EEENS1_21CollectiveEpilogueFwdINS6_IJSA_SA_SB_EEES9_SE_SG_Li256ELb1ELb1ELb1ELb0EEENS1_36VarlenDynamicPersistentTileSchedulerILi128ELi96ELi256ELi128ELb1ELb1ELb1ELb1ELb0ELb1EEEEEEEEEvNT_6ParamsE --------------------------
	.section	.nv.constant0._ZN7cutlass13device_kernelIN5flash11enable_sm90INS1_16FlashAttnFwdSm90INS1_25CollectiveMainloopFwdSm90ILi2EN4cute5tupleIJNS5_1CILi1EEES8_S8_EEENS6_IJNS7_ILi128EEENS7_ILi96EEENS7_ILi192EEEEEELi128ENS_6half_tEfNS_4arch4Sm90ELb0ELb1ELb1ELb1ELb1ELb0ELb0ELb1ELb1ELb1ELb1ELb0EEENS1_21CollectiveEpilogueFwdINS6_IJSA_SA_SB_EEES9_SE_SG_Li256ELb1ELb1ELb1ELb0EEENS1_36VarlenDynamicPersistentTileSchedulerILi128ELi96ELi256ELi128ELb1ELb1ELb1ELb1ELb0ELb1EEEEEEEEEvNT_6ParamsE,"a",@progbits
	.sectionflags	@""
	.align	4
.nv.constant0._ZN7cutlass13device_kernelIN5flash11enable_sm90INS1_16FlashAttnFwdSm90INS1_25CollectiveMainloopFwdSm90ILi2EN4cute5tupleIJNS5_1CILi1EEES8_S8_EEENS6_IJNS7_ILi128EEENS7_ILi96EEENS7_ILi192EEEEEELi128ENS_6half_tEfNS_4arch4Sm90ELb0ELb1ELb1ELb1ELb1ELb0ELb0ELb1ELb1ELb1ELb1ELb0EEENS1_21CollectiveEpilogueFwdINS6_IJSA_SA_SB_EEES9_SE_SG_Li256ELb1ELb1ELb1ELb0EEENS1_36VarlenDynamicPersistentTileSchedulerILi128ELi96ELi256ELi128ELb1ELb1ELb1ELb1ELb0ELb1EEEEEEEEEvNT_6ParamsE:
	.zero		3328


//--------------------- .nv.constant0._ZN7cutlass13device_kernelIN5flash11enable_sm90INS1_16FlashAttnFwdSm90INS1_25CollectiveMainloopFwdSm90ILi2EN4cute5tupleIJNS5_1CILi1EEES8_S8_EEENS6_IJNS7_ILi128EEENS7_ILi96EEENS7_ILi192EEEEEELi128ENS_6half_tEfNS_4arch4Sm90ELb0ELb1ELb1ELb1ELb1ELb1ELb0ELb1ELb1ELb1ELb1ELb0EEENS1_21CollectiveEpilogueFwdINS6_IJSA_SA_SB_EEES9_SE_SG_Li256ELb1ELb1ELb1ELb0EEENS1_36VarlenDynamicPersistentTileSchedulerILi128ELi96ELi256ELi128ELb1ELb1ELb1ELb1ELb0ELb1EEEEEEEEEvNT_6ParamsE --------------------------
	.section	.nv.constant0._ZN7cutlass13device_kernelIN5flash11enable_sm90INS1_16FlashAttnFwdSm90INS1_25CollectiveMainloopFwdSm90ILi2EN4cute5tupleIJNS5_1CILi1EEES8_S8_EEENS6_IJNS7_ILi128EEENS7_ILi96EEENS7_ILi192EEEEEELi128ENS_6half_tEfNS_4arch4Sm90ELb0ELb1ELb1ELb1ELb1ELb1ELb0ELb1ELb1ELb1ELb1ELb0EEENS1_21CollectiveEpilogueFwdINS6_IJSA_SA_SB_EEES9_SE_SG_Li256ELb1ELb1ELb1ELb0EEENS1_36VarlenDynamicPersistentTileSchedulerILi128ELi96ELi256ELi128ELb1ELb1ELb1ELb1ELb0ELb1EEEEEEEEEvNT_6ParamsE,"a",@progbits
	.sectionflags	@""
	.align	4
.nv.constant0._ZN7cutlass13device_kernelIN5flash11enable_sm90INS1_16FlashAttnFwdSm90INS1_25CollectiveMainloopFwdSm90ILi2EN4cute5tupleIJNS5_1CILi1EEES8_S8_EEENS6_IJNS7_ILi128EEENS7_ILi96EEENS7_ILi192EEEEEELi128ENS_6half_tEfNS_4arch4Sm90ELb0ELb1ELb1ELb1ELb1ELb1ELb0ELb1ELb1ELb1ELb1ELb0EEENS1_21CollectiveEpilogueFwdINS6_IJSA_SA_SB_EEES9_SE_SG_Li256ELb1ELb1ELb1ELb0EEENS1_36VarlenDynamicPersistentTileSchedulerILi128ELi96ELi256ELi128ELb1ELb1ELb1ELb1ELb0ELb1EEEEEEEEEvNT_6ParamsE:
	.zero		3328


//--------------------- .nv.constant0._ZN7cutlass13device_kernelIN5flash11enable_sm90INS1_16FlashAttnFwdSm90INS1_25CollectiveMainloopFwdSm90ILi2EN4cute5tupleIJNS5_1CILi1EEES8_S8_EEENS6_IJNS7_ILi128EEENS7_ILi96EEENS7_ILi192EEEEEELi128ENS_6half_tEfNS_4arch4Sm90ELb1ELb0ELb1ELb0ELb1ELb0ELb0ELb1ELb1ELb1ELb1ELb0EEENS1_21CollectiveEpilogueFwdINS6_IJSA_SA_SB_EEES9_SE_SG_Li256ELb0ELb1ELb1ELb0EEENS1_19SingleTileSchedulerILb0ELb1ELb1ELi128EEEEEEEEEvNT_6ParamsE --------------------------
	.section	.nv.constant0._ZN7cutlass13device_kernelIN5flash11enable_sm90INS1_16FlashAttnFwdSm90INS1_25CollectiveMainloopFwdSm90ILi2EN4cute5tupleIJNS5_1CILi1EEES8_S8_EEENS6_IJNS7_ILi128EEENS7_ILi96EEENS7_ILi192EEEEEELi128ENS_6half_tEfNS_4arch4Sm90ELb1ELb0ELb1ELb0ELb1ELb0ELb0ELb1ELb1ELb1ELb1ELb0EEENS1_21CollectiveEpilogueFwdINS6_IJSA_SA_SB_EEES9_SE_SG_Li256ELb0ELb1ELb1ELb0EEENS1_19SingleTileSchedulerILb0ELb1ELb1ELi128EEEEEEEEEvNT_6ParamsE,"a",@progbits
	.sectionflags	@""
	.align	4
.nv.constant0._ZN7cutlass13device_kernelIN5flash11enable_sm90INS1_16FlashAttnFwdSm90INS1_25CollectiveMainloopFwdSm90ILi2EN4cute5tupleIJNS5_1CILi1EEES8_S8_EEENS6_IJNS7_ILi128EEENS7_ILi96EEENS7_ILi192EEEEEELi128ENS_6half_tEfNS_4arch4Sm90ELb1ELb0ELb1ELb0ELb1ELb0ELb0ELb1ELb1ELb1ELb1ELb0EEENS1_21CollectiveEpilogueFwdINS6_IJSA_SA_SB_EEES9_SE_SG_Li256ELb0ELb1ELb1ELb0EEENS1_19SingleTileSchedulerILb0ELb1ELb1ELi128EEEEEEEEEvNT_6ParamsE:
	.zero		3200


//--------------------- .nv.constant0._ZN7cutlass13device_kernelIN5flash11enable_sm90INS1_16FlashAttnFwdSm90INS1_25CollectiveMainloopFwdSm90ILi2EN4cute5tupleIJNS5_1CILi1EEES8_S8_EEENS6_IJNS7_ILi128EEENS7_ILi96EEENS7_ILi192EEEEEELi128ENS_6half_tEfNS_4arch4Sm90ELb1ELb0ELb1ELb1ELb1ELb0ELb0ELb1ELb1ELb1ELb1ELb0EEENS1_21CollectiveEpilogueFwdINS6_IJSA_SA_SB_EEES9_SE_SG_Li256ELb1ELb1ELb1ELb0EEENS1_36VarlenDynamicPersistentTileSchedulerILi128ELi96ELi256ELi128ELb1ELb1ELb1ELb1ELb1ELb1EEEEEEEEEvNT_6ParamsE --------------------------
	.section	.nv.constant0._ZN7cutlass13device_kernelIN5flash11enable_sm90INS1_16FlashAttnFwdSm90INS1_25CollectiveMainloopFwdSm90ILi2EN4cute5tupleIJNS5_1CILi1EEES8_S8_EEENS6_IJNS7_ILi128EEENS7_ILi96EEENS7_ILi192EEEEEELi128ENS_6half_tEfNS_4arch4Sm90ELb1ELb0ELb1ELb1ELb1ELb0ELb0ELb1ELb1ELb1ELb1ELb0EEENS1_21CollectiveEpilogueFwdINS6_IJSA_SA_SB_EEES9_SE_SG_Li256ELb1ELb1ELb1ELb0EEENS1_36VarlenDynamicPersistentTileSchedulerILi128ELi96ELi256ELi128ELb1ELb1ELb1ELb1ELb1ELb1EEEEEEEEEvNT_6ParamsE,"a",@progbits
	.sectionflags	@""
	.align	4
.nv.constant0._ZN7cutlass13device_kernelIN5flash11enable_sm90INS1_16FlashAttnFwdSm90INS1_25CollectiveMainloopFwdSm90ILi2EN4cute5tupleIJNS5_1CILi1EEES8_S8_EEENS6_IJNS7_ILi128EEENS7_ILi96EEENS7_ILi192EEEEEELi128ENS_6half_tEfNS_4arch4Sm90ELb1ELb0ELb1ELb1ELb1ELb0ELb0ELb1ELb1ELb1ELb1ELb0EEENS1_21CollectiveEpilogueFwdINS6_IJSA_SA_SB_EEES9_SE_SG_Li256ELb1ELb1ELb1ELb0EEENS1_36VarlenDynamicPersistentTileSchedulerILi128ELi96ELi256ELi128ELb1ELb1ELb1ELb1ELb1ELb1EEEEEEEEEvNT_6ParamsE:
	.zero		3328


//--------------------- .nv.constant0._ZN7cutlass13device_kernelIN5flash11enable_sm90INS1_16FlashAttnFwdSm90INS1_25CollectiveMainloopFwdSm90ILi2EN4cute5tupleIJNS5_1CILi1EEES8_S8_EEENS6_IJNS7_ILi128EEENS7_ILi96EEENS7_ILi192EEEEEELi128ENS_6half_tEfNS_4arch4Sm90ELb1ELb0ELb1ELb1ELb1ELb1ELb0ELb1ELb1ELb1ELb1ELb0EEENS1_21CollectiveEpilogueFwdINS6_IJSA_SA_SB_EEES9_SE_SG_Li256ELb1ELb1ELb1ELb0EEENS1_36VarlenDynamicPersistentTileSchedulerILi128ELi96ELi256ELi128ELb1ELb1ELb1ELb1ELb1ELb1EEEEEEEEEvNT_6ParamsE --------------------------
	.section	.nv.constant0._ZN7cutlass13device_kernelIN5flash11enable_sm90INS1_16FlashAttnFwdSm90INS1_25CollectiveMainloopFwdSm90ILi2EN4cute5tupleIJNS5_1CILi1EEES8_S8_EEENS6_IJNS7_ILi128EEENS7_ILi96EEENS7_ILi192EEEEEELi128ENS_6half_tEfNS_4arch4Sm90ELb1ELb0ELb1ELb1ELb1ELb1ELb0ELb1ELb1ELb1ELb1ELb0EEENS1_21CollectiveEpilogueFwdINS6_IJSA_SA_SB_EEES9_SE_SG_Li256ELb1ELb1ELb1ELb0EEENS1_36VarlenDynamicPersistentTileSchedulerILi128ELi96ELi256ELi128ELb1ELb1ELb1ELb1ELb1ELb1EEEEEEEEEvNT_6ParamsE,"a",@progbits
	.sectionflags	@""
	.align	4
.nv.constant0._ZN7cutlass13device_kernelIN5flash11enable_sm90INS1_16FlashAttnFwdSm90INS1_25CollectiveMainloopFwdSm90ILi2EN4cute5tupleIJNS5_1CILi1EEES8_S8_EEENS6_IJNS7_ILi128EEENS7_ILi96EEENS7_ILi192EEEEEELi128ENS_6half_tEfNS_4arch4Sm90ELb1ELb0ELb1ELb1ELb1ELb1ELb0ELb1ELb1ELb1ELb1ELb0EEENS1_21CollectiveEpilogueFwdINS6_IJSA_SA_SB_EEES9_SE_SG_Li256ELb1ELb1ELb1ELb0EEENS1_36VarlenDynamicPersistentTileSchedulerILi128ELi96ELi256ELi128ELb1ELb1ELb1ELb1ELb1ELb1EEEEEEEEEvNT_6ParamsE:
	.zero		3328


//--------------------- .nv.constant0._ZN7cutlass13device_kernelIN5flash11enable_sm90INS1_16FlashAttnFwdSm90INS1_25CollectiveMainloopFwdSm90ILi2EN4cute5tupleIJNS5_1CILi1EEES8_S8_EEENS6_IJNS7_ILi64EEESA_SA_EEELi512ENS_6half_tEfNS_4arch4Sm90ELb0ELb0ELb1ELb0ELb1ELb0ELb0ELb0ELb0ELb1ELb1ELb0EEENS1_21CollectiveEpilogueFwdINS6_IJSA_NS7_ILi512EEESA_EEES9_SC_SE_Li256ELb0ELb1ELb1ELb0EEENS1_19SingleTileSchedulerILb0ELb1ELb1ELi64EEEEEEEEEvNT_6ParamsE --------------------------
	.section	.nv.constant0._ZN7cutlass13device_kernelIN5flash11enable_sm90INS1_16FlashAttnFwdSm90INS1_25CollectiveMainloopFwdSm90ILi2EN4cute5tupleIJNS5_1CILi1EEES8_S8_EEENS6_IJNS7_ILi64EEESA_SA_EEELi512ENS_6half_tEfNS_4arch4Sm90ELb0ELb0ELb1ELb0ELb1ELb0ELb0ELb0ELb0ELb1ELb1ELb0EEENS1_21CollectiveEpilogueFwdINS6_IJSA_NS7_ILi512EEESA_EEES9_SC_SE_Li256ELb0ELb1ELb1ELb0EEENS1_19SingleTileSchedulerILb0ELb1ELb1ELi64EEEEEEEEEvNT_6ParamsE,"a",@progbits
	.sectionflags	@""
	.align	4
.nv.constant0._ZN7cutlass13device_kernelIN5flash11enable_sm90INS1_16FlashAttnFwdSm90INS1_25CollectiveMainloopFwdSm90ILi2EN4cute5tupleIJNS5_1CILi1EEES8_S8_EEENS6_IJNS7_ILi64EEESA_SA_EEELi512ENS_6half_tEfNS_4arch4Sm90ELb0ELb0ELb1ELb0ELb1ELb0ELb0ELb0ELb0ELb1ELb1ELb0EEENS1_21CollectiveEpilogueFwdINS6_IJSA_NS7_ILi512EEESA_EEES9_SC_SE_Li256ELb0ELb1ELb1ELb0EEENS1_19SingleTileSchedulerILb0ELb1ELb1ELi64EEEEEEEEEvNT_6ParamsE:
	.zero		3200


//--------------------- .nv.constant0._ZN7cutlass13device_kernelIN5flash11enable_sm90INS1_16FlashAttnFwdSm90INS1_25CollectiveMainloopFwdSm90ILi2EN4cute5tupleIJNS5_1CILi1EEES8_S8_EEENS6_IJNS7_ILi64EEESA_SA_EEELi512ENS_6half_tEfNS_4arch4Sm90ELb0ELb0ELb1ELb0ELb1ELb0ELb1ELb0ELb0ELb1ELb1ELb0EEENS1_21CollectiveEpilogueFwdINS6_IJSA_NS7_ILi512EEESA_EEES9_SC_SE_Li256ELb0ELb1ELb1ELb0EEENS1_19SingleTileSchedulerILb0ELb1ELb1ELi64EEEEEEEEEvNT_6ParamsE --------------------------
	.section	.nv.constant0._ZN7cutlass13device_kernelIN5flash11enable_sm90INS1_16FlashAttnFwdSm90INS1_25CollectiveMainloopFwdSm90ILi2EN4cute5tupleIJNS5_1CILi1EEES8_S8_EEENS6_IJNS7_ILi64EEESA_SA_EEELi512ENS_6half_tEfNS_4arch4Sm90ELb0ELb0ELb1ELb0ELb1ELb0ELb1ELb0ELb0ELb1ELb1ELb0EEENS1_21CollectiveEpilogueFwdINS6_IJSA_NS7_ILi512EEESA_EEES9_SC_SE_Li256ELb0ELb1ELb1ELb0EEENS1_19SingleTileSchedulerILb0ELb1ELb1ELi64EEEEEEEEEvNT_6ParamsE,"a",@progbits
	.sectionflags	@""
	.align	4
.nv.constant0._ZN7cutlass13device_kernelIN5flash11enable_sm90INS1_16FlashAttnFwdSm90INS1_25CollectiveMainloopFwdSm90ILi2EN4cute5tupleIJNS5_1CILi1EEES8_S8_EEENS6_IJNS7_ILi64EEESA_SA_EEELi512ENS_6half_tEfNS_4arch4Sm90ELb0ELb0ELb1ELb0ELb1ELb0ELb1ELb0ELb0ELb1ELb1ELb0EEENS1_21CollectiveEpilogueFwdINS6_IJSA_NS7_ILi512EEESA_EEES9_SC_SE_Li256ELb0ELb1ELb1ELb0EEENS1_19SingleTileSchedulerILb0ELb1ELb1ELi64EEEEEEEEEvNT_6ParamsE:
	.zero		3456


//--------------------- .nv.constant0._ZN7cutlass13device_kernelIN5flash11enable_sm90INS1_16FlashAttnFwdSm90INS1_25CollectiveMainloopFwdSm90ILi2EN4cute5tupleIJNS5_1CILi1EEES8_S8_EEENS6_IJNS7_ILi64EEESA_SA_EEELi512ENS_6half_tEfNS_4arch4Sm90ELb0ELb0ELb1ELb1ELb1ELb0ELb0ELb0ELb0ELb1ELb1ELb0EEENS1_21CollectiveEpilogueFwdINS6_IJSA_NS7_ILi512EEESA_EEES9_SC_SE_Li256ELb1ELb1ELb1ELb0EEENS1_36VarlenDynamicPersistentTileSchedulerILi64ELi64ELi256ELi128ELb1ELb1ELb1ELb0ELb1ELb1EEEEEEEEEvNT_6ParamsE --------------------------
	.section	.nv.constant0._ZN7cutlass13device_kernelIN5flash11enable_sm90INS1_16FlashAttnFwdSm90INS1_25CollectiveMainloopFwdSm90ILi2EN4cute5tupleIJNS5_1CILi1EEES8_S8_EEENS6_IJNS7_ILi64EEESA_SA_EEELi512ENS_6half_tEfNS_4arch4Sm90ELb0ELb0ELb1ELb1ELb1ELb0ELb0ELb0ELb0ELb1ELb1ELb0EEENS1_21CollectiveEpilogueFwdINS6_IJSA_NS7_ILi512EEESA_EEES9_SC_SE_Li256ELb1ELb1ELb1ELb0EEENS1_36VarlenDynamicPersistentTileSchedulerILi64ELi64ELi256ELi128ELb1ELb1ELb1ELb0ELb1ELb1EEEEEEEEEvNT_6ParamsE,"a",@progbits
	.sectionflags	@""
	.align	4
.nv.constant0._ZN7cutlass13device_kernelIN5flash11enable_sm90INS1_16FlashAttnFwdSm90INS1_25CollectiveMainloopFwdSm90ILi2EN4cute5tupleIJNS5_1CILi1EEES8_S8_EEENS6_IJNS7_ILi64EEESA_SA_EEELi512ENS_6half_tEfNS_4arch4Sm90ELb0ELb0ELb1ELb1ELb1ELb0ELb0ELb0ELb0ELb1ELb1ELb0EEENS1_21CollectiveEpilogueFwdINS6_IJSA_NS7_ILi512EEESA_EEES9_SC_SE_Li256ELb1ELb1ELb1ELb0EEENS1_36VarlenDynamicPersistentTileSchedulerILi64ELi64ELi256ELi128ELb1ELb1ELb1ELb0ELb1ELb1EEEEEEEEEvNT_6ParamsE:
	.zero		3328


//--------------------- .nv.constant0._ZN7cutlass13device_kernelIN5flash11enable_sm90INS1_16FlashAttnFwdSm90INS1_25CollectiveMainloopFwdSm90ILi2EN4cute5tupleIJNS5_1CILi1EEES8_S8_EEENS6_IJNS7_ILi64EEESA_SA_EEELi512ENS_6half_tEfNS_4arch4Sm90ELb0ELb0ELb1ELb1ELb1ELb1ELb0ELb0ELb0ELb1ELb1ELb0EEENS1_21CollectiveEpilogueFwdINS6_IJSA_NS7_ILi512EEESA_EEES9_SC_SE_Li256ELb1ELb1ELb1ELb0EEENS1_36VarlenDynamicPersistentTileSchedulerILi64ELi64ELi256ELi128ELb1ELb1ELb1ELb0ELb1ELb1EEEEEEEEEvNT_6ParamsE --------------------------
	.section	.nv.constant0._ZN7cutlass13device_kernelIN5flash11enable_sm90INS1_16FlashAttnFwdSm90INS1_25CollectiveMainloopFwdSm90ILi2EN4cute5tupleIJNS5_1CILi1EEES8_S8_EEENS6_IJNS7_ILi64EEESA_SA_EEELi512ENS_6half_tEfNS_4arch4Sm90ELb0ELb0ELb1ELb1ELb1ELb1ELb0ELb0ELb0ELb1ELb1ELb0EEENS1_21CollectiveEpilogueFwdINS6_IJSA_NS7_ILi512EEESA_EEES9_SC_SE_Li256ELb1ELb1ELb1ELb0EEENS1_36VarlenDynamicPersistentTileSchedulerILi64ELi64ELi256ELi128ELb1ELb1ELb1ELb0ELb1ELb1EEEEEEEEEvNT_6ParamsE,"a",@progbits
	.sectionflags	@""
	.align	4
.nv.constant0._ZN7cutlass13device_kernelIN5flash11enable_sm90INS1_16FlashAttnFwdSm90INS1_25CollectiveMainloopFwdSm90ILi2EN4cute5tupleIJNS5_1CILi1EEES8_S8_EEENS6_IJNS7_ILi64EEESA_SA_EEELi512ENS_6half_tEfNS_4arch4Sm90ELb0ELb0ELb1ELb1ELb1ELb1ELb0ELb0ELb0ELb1ELb1ELb0EEENS1_21CollectiveEpilogueFwdINS6_IJSA_NS7_ILi512EEESA_EEES9_SC_SE_Li256ELb1ELb1ELb1ELb0EEENS1_36VarlenDynamicPersistentTileSchedulerILi64ELi64ELi256ELi128ELb1ELb1ELb1ELb0ELb1ELb1EEEEEEEEEvNT_6ParamsE:
	.zero		3328


//--------------------- .nv.constant0._ZN7cutlass13device_kernelIN5flash11enable_sm90INS1_16FlashAttnFwdSm90INS1_25CollectiveMainloopFwdSm90ILi2EN4cute5tupleIJNS5_1CILi1EEES8_S8_EEENS6_IJNS7_ILi64EEESA_SA_EEELi512ENS_6half_tEfNS_4arch4Sm90ELb0ELb0ELb1ELb1ELb1ELb0ELb1ELb0ELb0ELb1ELb1ELb0EEENS1_21CollectiveEpilogueFwdINS6_IJSA_NS7_ILi512EEESA_EEES9_SC_SE_Li256ELb1ELb1ELb1ELb0EEENS1_36VarlenDynamicPersistentTileSchedulerILi64ELi64ELi256ELi128ELb1ELb1ELb1ELb0ELb1ELb1EEEEEEEEEvNT_6ParamsE --------------------------
	.section	.nv.constant0._ZN7cutlass13device_kernelIN5flash11enable_sm90INS1_16FlashAttnFwdSm90INS1_25CollectiveMainloopFwdSm90ILi2EN4cute5tupleIJNS5_1CILi1EEES8_S8_EEENS6_IJNS7_ILi64EEESA_SA_EEELi512ENS_6half_tEfNS_4arch4Sm90ELb0ELb0ELb1ELb1ELb1ELb0ELb1ELb0ELb0ELb1ELb1ELb0EEENS1_21CollectiveEpilogueFwdINS6_IJSA_NS7_ILi512EEESA_EEES9_SC_SE_Li256ELb1ELb1ELb1ELb0EEENS1_36VarlenDynamicPersistentTileSchedulerILi64ELi64ELi256ELi128ELb1ELb1ELb1ELb0ELb1ELb1EEEEEEEEEvNT_6ParamsE,"a",@progbits
	.sectionflags	@""
	.align	4
.nv.constant0._ZN7cutlass13device_kernelIN5flash11enable_sm90INS1_16FlashAttnFwdSm90INS1_25CollectiveMainloopFwdSm90ILi2EN4cute5tupleIJNS5_1CILi1EEES8_S8_EEENS6_IJNS7_ILi64EEESA_SA_EEELi512ENS_6half_tEfNS_4arch4Sm90ELb0ELb0ELb1ELb1ELb1ELb0ELb1ELb0ELb0ELb1ELb1ELb0EEENS1_21CollectiveEpilogueFwdINS6_IJSA_NS7_ILi512EEESA_EEES9_SC_SE_Li256ELb1ELb1ELb1ELb0EEENS1_36VarlenDynamicPersistentTileSchedulerILi64ELi64ELi256ELi128ELb1ELb1ELb1ELb0ELb1ELb1EEEEEEEEEvNT_6ParamsE:
	.zero		3584


//--------------------- .nv.constant0._ZN7cutlass13device_kernelIN5flash11enable_sm90INS1_16FlashAttnFwdSm90INS1_25CollectiveMainloopFwdSm90ILi2EN4cute5tupleIJNS5_1CILi1EEES8_S8_EEENS6_IJNS7_ILi64EEESA_SA_EEELi512ENS_6half_tEfNS_4arch4Sm90ELb0ELb0ELb1ELb1ELb1ELb1ELb1ELb0ELb0ELb1ELb1ELb0EEENS1_21CollectiveEpilogueFwdINS6_IJSA_NS7_ILi512EEESA_EEES9_SC_SE_Li256ELb1ELb1ELb1ELb0EEENS1_36VarlenDynamicPersistentTileSchedulerILi64ELi64ELi256ELi128ELb1ELb1ELb1ELb0ELb1ELb1EEEEEEEEEvNT_6ParamsE --------------------------
	.section	.nv.constant0._ZN7cutlass13device_kernelIN5flash11enable_sm90INS1_16FlashAttnFwdSm90INS1_25CollectiveMainloopFwdSm90ILi2EN4cute5tupleIJNS5_1CILi1EEES8_S8_EEENS6_IJNS7_ILi64EEESA_SA_EEELi512ENS_6half_tEfNS_4arch4Sm90ELb0ELb0ELb1ELb1ELb1ELb1ELb1ELb0ELb0ELb1ELb1ELb0EEENS1_21CollectiveEpilogueFwdINS6_IJSA_NS7_ILi512EEESA_EEES9_SC_SE_Li256ELb1ELb1ELb1ELb0EEENS1_36VarlenDynamicPersistentTileSchedulerILi64ELi64ELi256ELi128ELb1ELb1ELb1ELb0ELb1ELb1EEEEEEEEEvNT_6ParamsE,"a",@progbits
	.sectionflags	@""
	.align	4
.nv.constant0._ZN7cutlass13device_kernelIN5flash11enable_sm90INS1_16FlashAttnFwdSm90INS1_25CollectiveMainloopFwdSm90ILi2EN4cute5tupleIJNS5_1CILi1EEES8_S8_EEENS6_IJNS7_ILi64EEESA_SA_EEELi512ENS_6half_tEfNS_4arch4Sm90ELb0ELb0ELb1ELb1ELb1ELb1ELb1ELb0ELb0ELb1ELb1ELb0EEENS1_21CollectiveEpilogueFwdINS6_IJSA_NS7_ILi512EEESA_EEES9_SC_SE_Li256ELb1ELb1ELb1ELb0EEENS1_36VarlenDynamicPersistentTileSchedulerILi64ELi64ELi256ELi128ELb1ELb1ELb1ELb0ELb1ELb1EEEEEEEEEvNT_6ParamsE:
	.zero		3584


//--------------------- .nv.constant0._ZN7cutlass13device_kernelIN5flash11enable_sm90INS1_16FlashAttnFwdSm90INS1_25CollectiveMainloopFwdSm90ILi2EN4cute5tupleIJNS5_1CILi1EEES8_S8_EEENS6_IJNS7_ILi64EEESA_SA_EEELi512ENS_6half_tEfNS_4arch4Sm90ELb0ELb1ELb1ELb0ELb1ELb0ELb0ELb0ELb0ELb1ELb1ELb0EEENS1_21CollectiveEpilogueFwdINS6_IJSA_NS7_ILi512EEESA_EEES9_SC_SE_Li256ELb0ELb1ELb1ELb0EEENS1_19SingleTileSchedulerILb0ELb1ELb1ELi64EEEEEEEEEvNT_6ParamsE --------------------------
	.section	.nv.constant0._ZN7cutlass13device_kernelIN5flash11enable_sm90INS1_16FlashAttnFwdSm90INS1_25CollectiveMainloopFwdSm90ILi2EN4cute5tupleIJNS5_1CILi1EEES8_S8_EEENS6_IJNS7_ILi64EEESA_SA_EEELi512ENS_6half_tEfNS_4arch4Sm90ELb0ELb1ELb1ELb0ELb1ELb0ELb0ELb0ELb0ELb1ELb1ELb0EEENS1_21CollectiveEpilogueFwdINS6_IJSA_NS7_ILi512EEESA_EEES9_SC_SE_Li256ELb0ELb1ELb1ELb0EEENS1_19SingleTileSchedulerILb0ELb1ELb1ELi64EEEEEEEEEvNT_6ParamsE,"a",@progbits
	.sectionflags	@""
	.align	4
.nv.constant0._ZN7cutlass13device_kernelIN5flash11enable_sm90INS1_16FlashAttnFwdSm90INS1_25CollectiveMainloopFwdSm90ILi2EN4cute5tupleIJNS5_1CILi1EEES8_S8_EEENS6_IJNS7_ILi64EEESA_SA_EEELi512ENS_6half_tEfNS_4arch4Sm90ELb0ELb1ELb1ELb0ELb1ELb0ELb0ELb0ELb0ELb1ELb1ELb0EEENS1_21CollectiveEpilogueFwdINS6_IJSA_NS7_ILi512EEESA_EEES9_SC_SE_Li256ELb0ELb1ELb1ELb0EEENS1_19SingleTileSchedulerILb0ELb1ELb1ELi64EEEEEEEEEvNT_6ParamsE:
	.zero		3200


//--------------------- .nv.constant0._ZN7cutlass13device_kernelIN5flash11enable_sm90INS1_16FlashAttnFwdSm90INS1_25CollectiveMainloopFwdSm90ILi2EN4cute5tupleIJNS5_1CILi1EEES8_S8_EEENS6_IJNS7_ILi64EEESA_SA_EEELi512ENS_6half_tEfNS_4arch4Sm90ELb0ELb1ELb1ELb0ELb1ELb0ELb1ELb0ELb0ELb1ELb1ELb0EEENS1_21CollectiveEpilogueFwdINS6_IJSA_NS7_ILi512EEESA_EEES9_SC_SE_Li256ELb0ELb1ELb1ELb0EEENS1_19SingleTileSchedulerILb0ELb1ELb1ELi64EEEEEEEEEvNT_6ParamsE --------------------------
	.section	.nv.constant0._ZN7cutlass13device_kernelIN5flash11enable_sm90INS1_16FlashAttnFwdSm90INS1_25CollectiveMainloopFwdSm90ILi2EN4cute5tupleIJNS5_1CILi1EEES8_S8_EEENS6_IJNS7_ILi64EEESA_SA_EEELi512ENS_6half_tEfNS_4arch4Sm90ELb0ELb1ELb1ELb0ELb1ELb0ELb1ELb0ELb0ELb1ELb1ELb0EEENS1_21CollectiveEpilogueFwdINS6_IJSA_NS7_ILi512EEESA_EEES9_SC_SE_Li256ELb0ELb1ELb1ELb0EEENS1_19SingleTileSchedulerILb0ELb1ELb1ELi64EEEEEEEEEvNT_6ParamsE,"a",@progbits
	.sectionflags	@""
	.align	4
.nv.constant0._ZN7cutlass13device_kernelIN5flash11enable_sm90INS1_16FlashAttnFwdSm90INS1_25CollectiveMainloopFwdSm90ILi2EN4cute5tupleIJNS5_1CILi1EEES8_S8_EEENS6_IJNS7_ILi64EEESA_SA_EEELi512ENS_6half_tEfNS_4arch4Sm90ELb0ELb1ELb1ELb0ELb1ELb0ELb1ELb0ELb0ELb1ELb1ELb0EEENS1_21CollectiveEpilogueFwdINS6_IJSA_NS7_ILi512EEESA_EEES9_SC_SE_Li256ELb0ELb1ELb1ELb0EEENS1_19SingleTileSchedulerILb0ELb1ELb1ELi64EEEEEEEEEvNT_6ParamsE:
	.zero		3456


//--------------------- .nv.constant0._ZN7cutlass13device_kernelIN5flash11enable_sm90INS1_16FlashAttnFwdSm90INS1_25CollectiveMainloopFwdSm90ILi2EN4cute5tupleIJNS5_1CILi1EEES8_S8_EEENS6_IJNS7_ILi64EEESA_SA_EEELi512ENS_6half_tEfNS_4arch4Sm90ELb0ELb1ELb1ELb1ELb1ELb0ELb0ELb0ELb0ELb1ELb1ELb0EEENS1_21CollectiveEpilogueFwdINS6_IJSA_NS7_ILi512EEESA_EEES9_SC_SE_Li256ELb1ELb1ELb1ELb0EEENS1_36VarlenDynamicPersistentTileSchedulerILi64ELi64ELi256ELi128ELb1ELb1ELb1ELb1ELb0ELb1EEEEEEEEEvNT_6ParamsE --------------------------
	.section	.nv.constant0._ZN7cutlass13device_kernelIN5flash11enable_sm90INS1_16FlashAttnFwdSm90INS1_25CollectiveMainloopFwdSm90ILi2EN4cute5tupleIJNS5_1CILi1EEES8_S8_EEENS6_IJNS7_ILi64EEESA_SA_EEELi512ENS_6half_tEfNS_4arch4Sm90ELb0ELb1ELb1ELb1ELb1ELb0ELb0ELb0ELb0ELb1ELb1ELb0EEENS1_21CollectiveEpilogueFwdINS6_IJSA_NS7_ILi512EEESA_EEES9_SC_SE_Li256ELb1ELb1ELb1ELb0EEENS1_36VarlenDynamicPersistentTileSchedulerILi64ELi64ELi256ELi128ELb1ELb1ELb1ELb1ELb0ELb1EEEEEEEEEvNT_6ParamsE,"a",@progbits
	.sectionflags	@""
	.align	4
.nv.constant0._ZN7cutlass13device_kernelIN5flash11enable_sm90INS1_16FlashAttnFwdSm90INS1_25CollectiveMainloopFwdSm90ILi2EN4cute5tupleIJNS5_1CILi1EEES8_S8_EEENS6_IJNS7_ILi64EEESA_SA_EEELi512ENS_6half_tEfNS_4arch4Sm90ELb0ELb1ELb1ELb1ELb1ELb0ELb0ELb0ELb0ELb1ELb1ELb0EEENS1_21CollectiveEpilogueFwdINS6_IJSA_NS7_ILi512EEESA_EEES9_SC_SE_Li256ELb1ELb1ELb1ELb0EEENS1_36VarlenDynamicPersistentTileSchedulerILi64ELi64ELi256ELi128ELb1ELb1ELb1ELb1ELb0ELb1EEEEEEEEEvNT_6ParamsE:
	.zero		3328


//--------------------- .nv.constant0._ZN7cutlass13device_kernelIN5flash11enable_sm90INS1_16FlashAttnFwdSm90INS1_25CollectiveMainloopFwdSm90ILi2EN4cute5tupleIJNS5_1CILi1EEES8_S8_EEENS6_IJNS7_ILi64EEESA_SA_EEELi512ENS_6half_tEfNS_4arch4Sm90ELb0ELb1ELb1ELb1ELb1ELb1ELb0ELb0ELb0ELb1ELb1ELb0EEENS1_21CollectiveEpilogueFwdINS6_IJSA_NS7_ILi512EEESA_EEES9_SC_SE_Li256ELb1ELb1ELb1ELb0EEENS1_36VarlenDynamicPersistentTileSchedulerILi64ELi64ELi256ELi128ELb1ELb1ELb1ELb1ELb0ELb1EEEEEEEEEvNT_6ParamsE --------------------------
	.section	.nv.constant0._ZN7cutlass13device_kernelIN5flash11enable_sm90INS1_16FlashAttnFwdSm90INS1_25CollectiveMainloopFwdSm90ILi2EN4cute5tupleIJNS5_1CILi1EEES8_S8_EEENS6_IJNS7_ILi64EEESA_SA_EEELi512ENS_6half_tEfNS_4arch4Sm90ELb0ELb1ELb1ELb1ELb1ELb1ELb0ELb0ELb0ELb1ELb1ELb0EEENS1_21CollectiveEpilogueFwdINS6_IJSA_NS7_ILi512EEESA_EEES9_SC_SE_Li256ELb1ELb1ELb1ELb0EEENS1_36VarlenDynamicPersistentTileSchedulerILi64ELi64ELi256ELi128ELb1ELb1ELb1ELb1ELb0ELb1EEEEEEEEEvNT_6ParamsE,"a",@progbits
	.sectionflags	@""
	.align	4
.nv.constant0._ZN7cutlass13device_kernelIN5flash11enable_sm90INS1_16FlashAttnFwdSm90INS1_25CollectiveMainloopFwdSm90ILi2EN4cute5tupleIJNS5_1CILi1EEES8_S8_EEENS6_IJNS7_ILi64EEESA_SA_EEELi512ENS_6half_tEfNS_4arch4Sm90ELb0ELb1ELb1ELb1ELb1ELb1ELb0ELb0ELb0ELb1ELb1ELb0EEENS1_21CollectiveEpilogueFwdINS6_IJSA_NS7_ILi512EEESA_EEES9_SC_SE_Li256ELb1ELb1ELb1ELb0EEENS1_36VarlenDynamicPersistentTileSchedulerILi64ELi64ELi256ELi128ELb1ELb1ELb1ELb1ELb0ELb1EEEEEEEEEvNT_6ParamsE:
	.zero		3328


//--------------------- .nv.constant0._ZN7cutlass13device_kernelIN5flash11enable_sm90INS1_16FlashAttnFwdSm90INS1_25CollectiveMainloopFwdSm90ILi2EN4cute5tupleIJNS5_1CILi1EEES8_S8_EEENS6_IJNS7_ILi64EEESA_SA_EEELi512ENS_6half_tEfNS_4arch4Sm90ELb0ELb1ELb1ELb1ELb1ELb0ELb1ELb0ELb0ELb1ELb1ELb0EEENS1_21CollectiveEpilogueFwdINS6_IJSA_NS7_ILi512EEESA_EEES9_SC_SE_Li256ELb1ELb1ELb1ELb0EEENS1_36VarlenDynamicPersistentTileSchedulerILi64ELi64ELi256ELi128ELb1ELb1ELb1ELb1ELb0ELb1EEEEEEEEEvNT_6ParamsE --------------------------
	.section	.nv.constant0._ZN7cutlass13device_kernelIN5flash11enable_sm90INS1_16FlashAttnFwdSm90INS1_25CollectiveMainloopFwdSm90ILi2EN4cute5tupleIJNS5_1CILi1EEES8_S8_EEENS6_IJNS7_ILi64EEESA_SA_EEELi512ENS_6half_tEfNS_4arch4Sm90ELb0ELb1ELb1ELb1ELb1ELb0ELb1ELb0ELb0ELb1ELb1ELb0EEENS1_21CollectiveEpilogueFwdINS6_IJSA_NS7_ILi512EEESA_EEES9_SC_SE_Li256ELb1ELb1ELb1ELb0EEENS1_36VarlenDynamicPersistentTileSchedulerILi64ELi64ELi256ELi128ELb1ELb1ELb1ELb1ELb0ELb1EEEEEEEEEvNT_6ParamsE,"a",@progbits
	.sectionflags	@""
	.align	4
.nv.constant0._ZN7cutlass13device_kernelIN5flash11enable_sm90INS1_16FlashAttnFwdSm90INS1_25CollectiveMainloopFwdSm90ILi2EN4cute5tupleIJNS5_1CILi1EEES8_S8_EEENS6_IJNS7_ILi64EEESA_SA_EEELi512ENS_6half_tEfNS_4arch4Sm90ELb0ELb1ELb1ELb1ELb1ELb0ELb1ELb0ELb0ELb1ELb1ELb0EEENS1_21CollectiveEpilogueFwdINS6_IJSA_NS7_ILi512EEESA_EEES9_SC_SE_Li256ELb1ELb1ELb1ELb0EEENS1_36VarlenDynamicPersistentTileSchedulerILi64ELi64ELi256ELi128ELb1ELb1ELb1ELb1ELb0ELb1EEEEEEEEEvNT_6ParamsE:
	.zero		3584


//--------------------- .nv.constant0._ZN7cutlass13device_kernelIN5flash11enable_sm90INS1_16FlashAttnFwdSm90INS1_25CollectiveMainloopFwdSm90ILi2EN4cute5tupleIJNS5_1CILi1EEES8_S8_EEENS6_IJNS7_ILi64EEESA_SA_EEELi512ENS_6half_tEfNS_4arch4Sm90ELb0ELb1ELb1ELb1ELb1ELb1ELb1ELb0ELb0ELb1ELb1ELb0EEENS1_21CollectiveEpilogueFwdINS6_IJSA_NS7_ILi512EEESA_EEES9_SC_SE_Li256ELb1ELb1ELb1ELb0EEENS1_36VarlenDynamicPersistentTileSchedulerILi64ELi64ELi256ELi128ELb1ELb1ELb1ELb1ELb0ELb1EEEEEEEEEvNT_6ParamsE --------------------------
	.section	.nv.constant0._ZN7cutlass13device_kernelIN5flash11enable_sm90INS1_16FlashAttnFwdSm90INS1_25CollectiveMainloopFwdSm90ILi2EN4cute5tupleIJNS5_1CILi1EEES8_S8_EEENS6_IJNS7_ILi64EEESA_SA_EEELi512ENS_6half_tEfNS_4arch4Sm90ELb0ELb1ELb1ELb1ELb1ELb1ELb1ELb0ELb0ELb1ELb1ELb0EEENS1_21CollectiveEpilogueFwdINS6_IJSA_NS7_ILi512EEESA_EEES9_SC_SE_Li256ELb1ELb1ELb1ELb0EEENS1_36VarlenDynamicPersistentTileSchedulerILi64ELi64ELi256ELi128ELb1ELb1ELb1ELb1ELb0ELb1EEEEEEEEEvNT_6ParamsE,"a",@progbits
	.sectionflags	@""
	.align	4
.nv.constant0._ZN7cutlass13device_kernelIN5flash11enable_sm90INS1_16FlashAttnFwdSm90INS1_25CollectiveMainloopFwdSm90ILi2EN4cute5tupleIJNS5_1CILi1EEES8_S8_EEENS6_IJNS7_ILi64EEESA_SA_EEELi512ENS_6half_tEfNS_4arch4Sm90ELb0ELb1ELb1ELb1ELb1ELb1ELb1ELb0ELb0ELb1ELb1ELb0EEENS1_21CollectiveEpilogueFwdINS6_IJSA_NS7_ILi512EEESA_EEES9_SC_SE_Li256ELb1ELb1ELb1ELb0EEENS1_36VarlenDynamicPersistentTileSchedulerILi64ELi64ELi256ELi128ELb1ELb1ELb1ELb1ELb0ELb1EEEEEEEEEvNT_6ParamsE:
	.zero		3584


//--------------------- .nv.constant0._ZN7cutlass13device_kernelIN5flash11enable_sm90INS1_16FlashAttnFwdSm90INS1_25CollectiveMainloopFwdSm90ILi2EN4cute5tupleIJNS5_1CILi1EEES8_S8_EEENS6_IJNS7_ILi64EEESA_SA_EEELi512ENS_6half_tEfNS_4arch4Sm90ELb1ELb0ELb1ELb0ELb1ELb0ELb0ELb0ELb0ELb1ELb1ELb0EEENS1_21CollectiveEpilogueFwdINS6_IJSA_NS7_ILi512EEESA_EEES9_SC_SE_Li256ELb0ELb1ELb1ELb0EEENS1_19SingleTileSchedulerILb0ELb1ELb1ELi64EEEEEEEEEvNT_6ParamsE --------------------------
	.section	.nv.constant0._ZN7cutlass13device_kernelIN5flash11enable_sm90INS1_16FlashAttnFwdSm90INS1_25CollectiveMainloopFwdSm90ILi2EN4cute5tupleIJNS5_1CILi1EEES8_S8_EEENS6_IJNS7_ILi64EEESA_SA_EEELi512ENS_6half_tEfNS_4arch4Sm90ELb1ELb0ELb1ELb0ELb1ELb0ELb0ELb0ELb0ELb1ELb1ELb0EEENS1_21CollectiveEpilogueFwdINS6_IJSA_NS7_ILi512EEESA_EEES9_SC_SE_Li256ELb0ELb1ELb1ELb0EEENS1_19SingleTileSchedulerILb0ELb1ELb1ELi64EEEEEEEEEvNT_6ParamsE,"a",@progbits
	.sectionflags	@""
	.align	4
.nv.constant0._ZN7cutlass13device_kernelIN5flash11enable_sm90INS1_16FlashAttnFwdSm90INS1_25CollectiveMainloopFwdSm90ILi2EN4cute5tupleIJNS5_1CILi1EEES8_S8_EEENS6_IJNS7_ILi64EEESA_SA_EEELi512ENS_6half_tEfNS_4arch4Sm90ELb1ELb0ELb1ELb0ELb1ELb0ELb0ELb0ELb0ELb1ELb1ELb0EEENS1_21CollectiveEpilogueFwdINS6_IJSA_NS7_ILi512EEESA_EEES9_SC_SE_Li256ELb0ELb1ELb1ELb0EEENS1_19SingleTileSchedulerILb0ELb1ELb1ELi64EEEEEEEEEvNT_6ParamsE:
	.zero		3200


//--------------------- .nv.constant0._ZN7cutlass13device_kernelIN5flash11enable_sm90INS1_16FlashAttnFwdSm90INS1_25CollectiveMainloopFwdSm90ILi2EN4cute5tupleIJNS5_1CILi1EEES8_S8_EEENS6_IJNS7_ILi64EEESA_SA_EEELi512ENS_6half_tEfNS_4arch4Sm90ELb1ELb0ELb1ELb0ELb1ELb0ELb1ELb0ELb0ELb1ELb1ELb0EEENS1_21CollectiveEpilogueFwdINS6_IJSA_NS7_ILi512EEESA_EEES9_SC_SE_Li256ELb0ELb1ELb1ELb0EEENS1_19SingleTileSchedulerILb0ELb1ELb1ELi64EEEEEEEEEvNT_6ParamsE --------------------------
	.section	.nv.constant0._ZN7cutlass13device_kernelIN5flash11enable_sm90INS1_16FlashAttnFwdSm90INS1_25CollectiveMainloopFwdSm90ILi2EN4cute5tupleIJNS5_1CILi1EEES8_S8_EEENS6_IJNS7_ILi64EEESA_SA_EEELi512ENS_6half_tEfNS_4arch4Sm90ELb1ELb0ELb1ELb0ELb1ELb0ELb1ELb0ELb0ELb1ELb1ELb0EEENS1_21CollectiveEpilogueFwdINS6_IJSA_NS7_ILi512EEESA_EEES9_SC_SE_Li256ELb0ELb1ELb1ELb0EEENS1_19SingleTileSchedulerILb0ELb1ELb1ELi64EEEEEEEEEvNT_6ParamsE,"a",@progbits
	.sectionflags	@""
	.align	4
.nv.constant0._ZN7cutlass13device_kernelIN5flash11enable_sm90INS1_16FlashAttnFwdSm90INS1_25CollectiveMainloopFwdSm90ILi2EN4cute5tupleIJNS5_1CILi1EEES8_S8_EEENS6_IJNS7_ILi64EEESA_SA_EEELi512ENS_6half_tEfNS_4arch4Sm90ELb1ELb0ELb1ELb0ELb1ELb0ELb1ELb0ELb0ELb1ELb1ELb0EEENS1_21CollectiveEpilogueFwdINS6_IJSA_NS7_ILi512EEESA_EEES9_SC_SE_Li256ELb0ELb1ELb1ELb0EEENS1_19SingleTileSchedulerILb0ELb1ELb1ELi64EEEEEEEEEvNT_6ParamsE:
	.zero		3456


//--------------------- .nv.constant0._ZN7cutlass13device_kernelIN5flash11enable_sm90INS1_16FlashAttnFwdSm90INS1_25CollectiveMainloopFwdSm90ILi2EN4cute5tupleIJNS5_1CILi1EEES8_S8_EEENS6_IJNS7_ILi64EEESA_SA_EEELi512ENS_6half_tEfNS_4arch4Sm90ELb1ELb0ELb1ELb1ELb1ELb0ELb0ELb0ELb0ELb1ELb1ELb0EEENS1_21CollectiveEpilogueFwdINS6_IJSA_NS7_ILi512EEESA_EEES9_SC_SE_Li256ELb1ELb1ELb1ELb0EEENS1_36VarlenDynamicPersistentTileSchedulerILi64ELi64ELi256ELi128ELb1ELb1ELb1ELb1ELb1ELb1EEEEEEEEEvNT_6ParamsE --------------------------
	.section	.nv.constant0._ZN7cutlass13device_kernelIN5flash11enable_sm90INS1_16FlashAttnFwdSm90INS1_25CollectiveMainloopFwdSm90ILi2EN4cute5tupleIJNS5_1CILi1EEES8_S8_EEENS6_IJNS7_ILi64EEESA_SA_EEELi512ENS_6half_tEfNS_4arch4Sm90ELb1ELb0ELb1ELb1ELb1ELb0ELb0ELb0ELb0ELb1ELb1ELb0EEENS1_21CollectiveEpilogueFwdINS6_IJSA_NS7_ILi512EEESA_EEES9_SC_SE_Li256ELb1ELb1ELb1ELb0EEENS1_36VarlenDynamicPersistentTileSchedulerILi64ELi64ELi256ELi128ELb1ELb1ELb1ELb1ELb1ELb1EEEEEEEEEvNT_6ParamsE,"a",@progbits
	.sectionflags	@""
	.align	4
.nv.constant0._ZN7cutlass13device_kernelIN5flash11enable_sm90INS1_16FlashAttnFwdSm90INS1_25CollectiveMainloopFwdSm90ILi2EN4cute5tupleIJNS5_1CILi1EEES8_S8_EEENS6_IJNS7_ILi64EEESA_SA_EEELi512ENS_6half_tEfNS_4arch4Sm90ELb1ELb0ELb1ELb1ELb1ELb0ELb0ELb0ELb0ELb1ELb1ELb0EEENS1_21CollectiveEpilogueFwdINS6_IJSA_NS7_ILi512EEESA_EEES9_SC_SE_Li256ELb1ELb1ELb1ELb0EEENS1_36VarlenDynamicPersistentTileSchedulerILi64ELi64ELi256ELi128ELb1ELb1ELb1ELb1ELb1ELb1EEEEEEEEEvNT_6ParamsE:
	.zero		3328


//--------------------- .nv.constant0._ZN7cutlass13device_kernelIN5flash11enable_sm90INS1_16FlashAttnFwdSm90INS1_25CollectiveMainloopFwdSm90ILi2EN4cute5tupleIJNS5_1CILi1EEES8_S8_EEENS6_IJNS7_ILi64EEESA_SA_EEELi512ENS_6half_tEfNS_4arch4Sm90ELb1ELb0ELb1ELb1ELb1ELb1ELb0ELb0ELb0ELb1ELb1ELb0EEENS1_21CollectiveEpilogueFwdINS6_IJSA_NS7_ILi512EEESA_EEES9_SC_SE_Li256ELb1ELb1ELb1ELb0EEENS1_36VarlenDynamicPersistentTileSchedulerILi64ELi64ELi256ELi128ELb1ELb1ELb1ELb1ELb1ELb1EEEEEEEEEvNT_6ParamsE --------------------------
	.section	.nv.constant0._ZN7cutlass13device_kernelIN5flash11enable_sm90INS1_16FlashAttnFwdSm90INS1_25CollectiveMainloopFwdSm90ILi2EN4cute5tupleIJNS5_1CILi1EEES8_S8_EEENS6_IJNS7_ILi64EEESA_SA_EEELi512ENS_6half_tEfNS_4arch4Sm90ELb1ELb0ELb1ELb1ELb1ELb1ELb0ELb0ELb0ELb1ELb1ELb0EEENS1_21CollectiveEpilogueFwdINS6_IJSA_NS7_ILi512EEESA_EEES9_SC_SE_Li256ELb1ELb1ELb1ELb0EEENS1_36VarlenDynamicPersistentTileSchedulerILi64ELi64ELi256ELi128ELb1ELb1ELb1ELb1ELb1ELb1EEEEEEEEEvNT_6ParamsE,"a",@progbits
	.sectionflags	@""
	.align	4
.nv.constant0._ZN7cutlass13device_kernelIN5flash11enable_sm90INS1_16FlashAttnFwdSm90INS1_25CollectiveMainloopFwdSm90ILi2EN4cute5tupleIJNS5_1CILi1EEES8_S8_EEENS6_IJNS7_ILi64EEESA_SA_EEELi512ENS_6half_tEfNS_4arch4Sm90ELb1ELb0ELb1ELb1ELb1ELb1ELb0ELb0ELb0ELb1ELb1ELb0EEENS1_21CollectiveEpilogueFwdINS6_IJSA_NS7_ILi512EEESA_EEES9_SC_SE_Li256ELb1ELb1ELb1ELb0EEENS1_36VarlenDynamicPersistentTileSchedulerILi64ELi64ELi256ELi128ELb1ELb1ELb1ELb1ELb1ELb1EEEEEEEEEvNT_6ParamsE:
	.zero		3328


//--------------------- .nv.constant0._ZN7cutlass13device_kernelIN5flash11enable_sm90INS1_16FlashAttnFwdSm90INS1_25CollectiveMainloopFwdSm90ILi2EN4cute5tupleIJNS5_1CILi1EEES8_S8_EEENS6_IJNS7_ILi64EEESA_SA_EEELi512ENS_6half_tEfNS_4arch4Sm90ELb1ELb0ELb1ELb1ELb1ELb0ELb1ELb0ELb0ELb1ELb1ELb0EEENS1_21CollectiveEpilogueFwdINS6_IJSA_NS7_ILi512EEESA_EEES9_SC_SE_Li256ELb1ELb1ELb1ELb0EEENS1_36VarlenDynamicPersistentTileSchedulerILi64ELi64ELi256ELi128ELb1ELb1ELb1ELb1ELb1ELb1EEEEEEEEEvNT_6ParamsE --------------------------
	.section	.nv.constant0._ZN7cutlass13device_kernelIN5flash11enable_sm90INS1_16FlashAttnFwdSm90INS1_25CollectiveMainloopFwdSm90ILi2EN4cute5tupleIJNS5_1CILi1EEES8_S8_EEENS6_IJNS7_ILi64EEESA_SA_EEELi512ENS_6half_tEfNS_4arch4Sm90ELb1ELb0ELb1ELb1ELb1ELb0ELb1ELb0ELb0ELb1ELb1ELb0EEENS1_21CollectiveEpilogueFwdINS6_IJSA_NS7_ILi512EEESA_EEES9_SC_SE_Li256ELb1ELb1ELb1ELb0EEENS1_36VarlenDynamicPersistentTileSchedulerILi64ELi64ELi256ELi128ELb1ELb1ELb1ELb1ELb1ELb1EEEEEEEEEvNT_6ParamsE,"a",@progbits
	.sectionflags	@""
	.align	4
.nv.constant0._ZN7cutlass13device_kernelIN5flash11enable_sm90INS1_16FlashAttnFwdSm90INS1_25CollectiveMainloopFwdSm90ILi2EN4cute5tupleIJNS5_1CILi1EEES8_S8_EEENS6_IJNS7_ILi64EEESA_SA_EEELi512ENS_6half_tEfNS_4arch4Sm90ELb1ELb0ELb1ELb1ELb1ELb0ELb1ELb0ELb0ELb1ELb1ELb0EEENS1_21CollectiveEpilogueFwdINS6_IJSA_NS7_ILi512EEESA_EEES9_SC_SE_Li256ELb1ELb1ELb1ELb0EEENS1_36VarlenDynamicPersistentTileSchedulerILi64ELi64ELi256ELi128ELb1ELb1ELb1ELb1ELb1ELb1EEEEEEEEEvNT_6ParamsE:
	.zero		3584


//--------------------- .nv.constant0._ZN7cutlass13device_kernelIN5flash11enable_sm90INS1_16FlashAttnFwdSm90INS1_25CollectiveMainloopFwdSm90ILi2EN4cute5tupleIJNS5_1CILi1EEES8_S8_EEENS6_IJNS7_ILi64EEESA_SA_EEELi512ENS_6half_tEfNS_4arch4Sm90ELb1ELb0ELb1ELb1ELb1ELb1ELb1ELb0ELb0ELb1ELb1ELb0EEENS1_21CollectiveEpilogueFwdINS6_IJSA_NS7_ILi512EEESA_EEES9_SC_SE_Li256ELb1ELb1ELb1ELb0EEENS1_36VarlenDynamicPersistentTileSchedulerILi64ELi64ELi256ELi128ELb1ELb1ELb1ELb1ELb1ELb1EEEEEEEEEvNT_6ParamsE --------------------------
	.section	.nv.constant0._ZN7cutlass13device_kernelIN5flash11enable_sm90INS1_16FlashAttnFwdSm90INS1_25CollectiveMainloopFwdSm90ILi2EN4cute5tupleIJNS5_1CILi1EEES8_S8_EEENS6_IJNS7_ILi64EEESA_SA_EEELi512ENS_6half_tEfNS_4arch4Sm90ELb1ELb0ELb1ELb1ELb1ELb1ELb1ELb0ELb0ELb1ELb1ELb0EEENS1_21CollectiveEpilogueFwdINS6_IJSA_NS7_ILi512EEESA_EEES9_SC_SE_Li256ELb1ELb1ELb1ELb0EEENS1_36VarlenDynamicPersistentTileSchedulerILi64ELi64ELi256ELi128ELb1ELb1ELb1ELb1ELb1ELb1EEEEEEEEEvNT_6ParamsE,"a",@progbits
	.sectionflags	@""
	.align	4
.nv.constant0._ZN7cutlass13device_kernelIN5flash11enable_sm90INS1_16FlashAttnFwdSm90INS1_25CollectiveMainloopFwdSm90ILi2EN4cute5tupleIJNS5_1CILi1EEES8_S8_EEENS6_IJNS7_ILi64EEESA_SA_EEELi512ENS_6half_tEfNS_4arch4Sm90ELb1ELb0ELb1ELb1ELb1ELb1ELb1ELb0ELb0ELb1ELb1ELb0EEENS1_21CollectiveEpilogueFwdINS6_IJSA_NS7_ILi512EEESA_EEES9_SC_SE_Li256ELb1ELb1ELb1ELb0EEENS1_36VarlenDynamicPersistentTileSchedulerILi64ELi64ELi256ELi128ELb1ELb1ELb1ELb1ELb1ELb1EEEEEEEEEvNT_6ParamsE:
	.zero		3584


//--------------------- .nv.constant0._ZN7cutlass13device_kernelIN5flash11enable_sm90INS1_16FlashAttnFwdSm90INS1_25CollectiveMainloopFwdSm90ILi2EN4cute5tupleIJNS5_1CILi1EEES8_S8_EEENS6_IJNS7_ILi128EEENS7_ILi96EEENS7_ILi64EEEEEELi256ENS_6half_tEfNS_4arch4Sm90ELb0ELb0ELb1ELb0ELb1ELb0ELb0ELb1ELb0ELb1ELb1ELb0EEENS1_21CollectiveEpilogueFwdINS6_IJSA_NS7_ILi256EEESB_EEES9_SE_SG_Li256ELb0ELb1ELb1ELb0EEENS1_19SingleTileSchedulerILb0ELb1ELb1ELi128EEEEEEEEEvNT_6ParamsE --------------------------
	.section	.nv.constant0._ZN7cutlass13device_kernelIN5flash11enable_sm90INS1_16FlashAttnFwdSm90INS1_25CollectiveMainloopFwdSm90ILi2EN4cute5tupleIJNS5_1CILi1EEES8_S8_EEENS6_IJNS7_ILi128EEENS7_ILi96EEENS7_ILi64EEEEEELi256ENS_6half_tEfNS_4arch4Sm90ELb0ELb0ELb1ELb0ELb1ELb0ELb0ELb1ELb0ELb1ELb1ELb0EEENS1_21CollectiveEpilogueFwdINS6_IJSA_NS7_ILi256EEESB_EEES9_SE_SG_Li256ELb0ELb1ELb1ELb0EEENS1_19SingleTileSchedulerILb0ELb1ELb1ELi128EEEEEEEEEvNT_6ParamsE,"a",@progbits
	.sectionflags	@""
	.align	4
.nv.constant0._ZN7cutlass13device_kernelIN5flash11enable_sm90INS1_16FlashAttnFwdSm90INS1_25CollectiveMainloopFwdSm90ILi2EN4cute5tupleIJNS5_1CILi1EEES8_S8_EEENS6_IJNS7_ILi128EEENS7_ILi96EEENS7_ILi64EEEEEELi256ENS_6half_tEfNS_4arch4Sm90ELb0ELb0ELb1ELb0ELb1ELb0ELb0ELb1ELb0ELb1ELb1ELb0EEENS1_21CollectiveEpilogueFwdINS6_IJSA_NS7_ILi256EEESB_EEES9_SE_SG_Li256ELb0ELb1ELb1ELb0EEENS1_19SingleTileSchedulerILb0ELb1ELb1ELi128EEEEEEEEEvNT_6ParamsE:
	.zero		3200


//--------------------- .nv.constant0._ZN7cutlass13device_kernelIN5flash11enable_sm90INS1_16FlashAttnFwdSm90INS1_25CollectiveMainloopFwdSm90ILi2EN4cute5tupleIJNS5_1CILi1EEES8_S8_EEENS6_IJNS7_ILi128EEENS7_ILi96EEENS7_ILi64EEEEEELi256ENS_6half_tEfNS_4arch4Sm90ELb0ELb0ELb1ELb0ELb1ELb0ELb1ELb1ELb0ELb1ELb1ELb0EEENS1_21CollectiveEpilogueFwdINS6_IJSA_NS7_ILi256EEESB_EEES9_SE_SG_Li256ELb0ELb1ELb1ELb0EEENS1_19SingleTileSchedulerILb0ELb1ELb1ELi128EEEEEEEEEvNT_6ParamsE --------------------------
	.section	.nv.constant0._ZN7cutlass13device_kernelIN5flash11enable_sm90INS1_16FlashAttnFwdSm90INS1_25CollectiveMainloopFwdSm90ILi2EN4cute5tupleIJNS5_1CILi1EEES8_S8_EEENS6_IJNS7_ILi128EEENS7_ILi96EEENS7_ILi64EEEEEELi256ENS_6half_tEfNS_4arch4Sm90ELb0ELb0ELb1ELb0ELb1ELb0ELb1ELb1ELb0ELb1ELb1ELb0EEENS1_21CollectiveEpilogueFwdINS6_IJSA_NS7_ILi256EEESB_EEES9_SE_SG_Li256ELb0ELb1ELb1ELb0EEENS1_19SingleTileSchedulerILb0ELb1ELb1ELi128EEEEEEEEEvNT_6ParamsE,"a",@progbits
	.sectionflags	@""
	.align	4
.nv.constant0._ZN7cutlass13device_kernelIN5flash11enable_sm90INS1_16FlashAttnFwdSm90INS1_25CollectiveMainloopFwdSm90ILi2EN4cute5tupleIJNS5_1CILi1EEES8_S8_EEENS6_IJNS7_ILi128EEENS7_ILi96EEENS7_ILi64EEEEEELi256ENS_6half_tEfNS_4arch4Sm90ELb0ELb0ELb1ELb0ELb1ELb0ELb1ELb1ELb0ELb1ELb1ELb0EEENS1_21CollectiveEpilogueFwdINS6_IJSA_NS7_ILi256EEESB_EEES9_SE_SG_Li256ELb0ELb1ELb1ELb0EEENS1_19SingleTileSchedulerILb0ELb1ELb1ELi128EEEEEEEEEvNT_6ParamsE:
	.zero		3456


//--------------------- .nv.constant0._ZN7cutlass13device_kernelIN5flash11enable_sm90INS1_16FlashAttnFwdSm90INS1_25CollectiveMainloopFwdSm90ILi2EN4cute5tupleIJNS5_1CILi1EEES8_S8_EEENS6_IJNS7_ILi128EEENS7_ILi96EEENS7_ILi64EEEEEELi256ENS_6half_tEfNS_4arch4Sm90ELb0ELb0ELb1ELb1ELb1ELb0ELb0ELb1ELb0ELb1ELb1ELb0EEENS1_21CollectiveEpilogueFwdINS6_IJSA_NS7_ILi256EEESB_EEES9_SE_SG_Li256ELb1ELb1ELb1ELb0EEENS1_36VarlenDynamicPersistentTileSchedulerILi128ELi96ELi256ELi128ELb1ELb1ELb1ELb0ELb1ELb1EEEEEEEEEvNT_6ParamsE --------------------------
	.section	.nv.constant0._ZN7cutlass13device_kernelIN5flash11enable_sm90INS1_16FlashAttnFwdSm90INS1_25CollectiveMainloopFwdSm90ILi2EN4cute5tupleIJNS5_1CILi1EEES8_S8_EEENS6_IJNS7_ILi128EEENS7_ILi96EEENS7_ILi64EEEEEELi256ENS_6half_tEfNS_4arch4Sm90ELb0ELb0ELb1ELb1ELb1ELb0ELb0ELb1ELb0ELb1ELb1ELb0EEENS1_21CollectiveEpilogueFwdINS6_IJSA_NS7_ILi256EEESB_EEES9_SE_SG_Li256ELb1ELb1ELb1ELb0EEENS1_36VarlenDynamicPersistentTileSchedulerILi128ELi96ELi256ELi128ELb1ELb1ELb1ELb0ELb1ELb1EEEEEEEEEvNT_6ParamsE,"a",@progbits
	.sectionflags	@""
	.align	4
.nv.constant0._ZN7cutlass13device_kernelIN5flash11enable_sm90INS1_16FlashAttnFwdSm90INS1_25CollectiveMainloopFwdSm90ILi2EN4cute5tupleIJNS5_1CILi1EEES8_S8_EEENS6_IJNS7_ILi128EEENS7_ILi96EEENS7_ILi64EEEEEELi256ENS_6half_tEfNS_4arch4Sm90ELb0ELb0ELb1ELb1ELb1ELb0ELb0ELb1ELb0ELb1ELb1ELb0EEENS1_21CollectiveEpilogueFwdINS6_IJSA_NS7_ILi256EEESB_EEES9_SE_SG_Li256ELb1ELb1ELb1ELb0EEENS1_36VarlenDynamicPersistentTileSchedulerILi128ELi96ELi256ELi128ELb1ELb1ELb1ELb0ELb1ELb1EEEEEEEEEvNT_6ParamsE:
	.zero		3328


//--------------------- .nv.constant0._ZN7cutlass13device_kernelIN5flash11enable_sm90INS1_16FlashAttnFwdSm90INS1_25CollectiveMainloopFwdSm90ILi2EN4cute5tupleIJNS5_1CILi1EEES8_S8_EEENS6_IJNS7_ILi128EEENS7_ILi96EEENS7_ILi64EEEEEELi256ENS_6half_tEfNS_4arch4Sm90ELb0ELb0ELb1ELb1ELb1ELb1ELb0ELb1ELb0ELb1ELb1ELb0EEENS1_21CollectiveEpilogueFwdINS6_IJSA_NS7_ILi256EEESB_EEES9_SE_SG_Li256ELb1ELb1ELb1ELb0EEENS1_36VarlenDynamicPersistentTileSchedulerILi128ELi96ELi256ELi128ELb1ELb1ELb1ELb0ELb1ELb1EEEEEEEEEvNT_6ParamsE --------------------------
	.section	.nv.constant0._ZN7cutlass13device_kernelIN5flash11enable_sm90INS1_16FlashAttnFwdSm90INS1_25CollectiveMainloopFwdSm90ILi2EN4cute5tupleIJNS5_1CILi1EEES8_S8_EEENS6_IJNS7_ILi128EEENS7_ILi96EEENS7_ILi64EEEEEELi256ENS_6half_tEfNS_4arch4Sm90ELb0ELb0ELb1ELb1ELb1ELb1ELb0ELb1ELb0ELb1ELb1ELb0EEENS1_21CollectiveEpilogueFwdINS6_IJSA_NS7_ILi256EEESB_EEES9_SE_SG_Li256ELb1ELb1ELb1ELb0EEENS1_36VarlenDynamicPersistentTileSchedulerILi128ELi96ELi256ELi128ELb1ELb1ELb1ELb0ELb1ELb1EEEEEEEEEvNT_6ParamsE,"a",@progbits
	.sectionflags	@""
	.align	4
.nv.constant0._ZN7cutlass13device_kernelIN5flash11enable_sm90INS1_16FlashAttnFwdSm90INS1_25CollectiveMainloopFwdSm90ILi2EN4cute5tupleIJNS5_1CILi1EEES8_S8_EEENS6_IJNS7_ILi128EEENS7_ILi96EEENS7_ILi64EEEEEELi256ENS_6half_tEfNS_4arch4Sm90ELb0ELb0ELb1ELb1ELb1ELb1ELb0ELb1ELb0ELb1ELb1ELb0EEENS1_21CollectiveEpilogueFwdINS6_IJSA_NS7_ILi256EEESB_EEES9_SE_SG_Li256ELb1ELb1ELb1ELb0EEENS1_36VarlenDynamicPersistentTileSchedulerILi128ELi96ELi256ELi128ELb1ELb1ELb1ELb0ELb1ELb1EEEEEEEEEvNT_6ParamsE:
	.zero		3328


//--------------------- .nv.constant0._ZN7cutlass13device_kernelIN5flash11enable_sm90INS1_16FlashAttnFwdSm90INS1_25CollectiveMainloopFwdSm90ILi2EN4cute5tupleIJNS5_1CILi1EEES8_S8_EEENS6_IJNS7_ILi128EEENS7_ILi96EEENS7_ILi64EEEEEELi256ENS_6half_tEfNS_4arch4Sm90ELb0ELb0ELb1ELb1ELb1ELb0ELb1ELb1ELb0ELb1ELb1ELb0EEENS1_21CollectiveEpilogueFwdINS6_IJSA_NS7_ILi256EEESB_EEES9_SE_SG_Li256ELb1ELb1ELb1ELb0EEENS1_36VarlenDynamicPersistentTileSchedulerILi128ELi96ELi256ELi128ELb1ELb1ELb1ELb0ELb1ELb1EEEEEEEEEvNT_6ParamsE --------------------------
	.section	.nv.constant0._ZN7cutlass13device_kernelIN5flash11enable_sm90INS1_16FlashAttnFwdSm90INS1_25CollectiveMainloopFwdSm90ILi2EN4cute5tupleIJNS5_1CILi1EEES8_S8_EEENS6_IJNS7_ILi128EEENS7_ILi96EEENS7_ILi64EEEEEELi256ENS_6half_tEfNS_4arch4Sm90ELb0ELb0ELb1ELb1ELb1ELb0ELb1ELb1ELb0ELb1ELb1ELb0EEENS1_21CollectiveEpilogueFwdINS6_IJSA_NS7_ILi256EEESB_EEES9_SE_SG_Li256ELb1ELb1ELb1ELb0EEENS1_36VarlenDynamicPersistentTileSchedulerILi128ELi96ELi256ELi128ELb1ELb1ELb1ELb0ELb1ELb1EEEEEEEEEvNT_6ParamsE,"a",@progbits
	.sectionflags	@""
	.align	4
.nv.constant0._ZN7cutlass13device_kernelIN5flash11enable_sm90INS1_16FlashAttnFwdSm90INS1_25CollectiveMainloopFwdSm90ILi2EN4cute5tupleIJNS5_1CILi1EEES8_S8_EEENS6_IJNS7_ILi128EEENS7_ILi96EEENS7_ILi64EEEEEELi256ENS_6half_tEfNS_4arch4Sm90ELb0ELb0ELb1ELb1ELb1ELb0ELb1ELb1ELb0ELb1ELb1ELb0EEENS1_21CollectiveEpilogueFwdINS6_IJSA_NS7_ILi256EEESB_EEES9_SE_SG_Li256ELb1ELb1ELb1ELb0EEENS1_36VarlenDynamicPersistentTileSchedulerILi128ELi96ELi256ELi128ELb1ELb1ELb1ELb0ELb1ELb1EEEEEEEEEvNT_6ParamsE:
	.zero		3584


//--------------------- .nv.constant0._ZN7cutlass13device_kernelIN5flash11enable_sm90INS1_16FlashAttnFwdSm90INS1_25CollectiveMainloopFwdSm90ILi2EN4cute5tupleIJNS5_1CILi1EEES8_S8_EEENS6_IJNS7_ILi128EEENS7_ILi96EEENS7_ILi64EEEEEELi256ENS_6half_tEfNS_4arch4Sm90ELb0ELb0ELb1ELb1ELb1ELb1ELb1ELb1ELb0ELb1ELb1ELb0EEENS1_21CollectiveEpilogueFwdINS6_IJSA_NS7_ILi256EEESB_EEES9_SE_SG_Li256ELb1ELb1ELb1ELb0EEENS1_36VarlenDynamicPersistentTileSchedulerILi128ELi96ELi256ELi128ELb1ELb1ELb1ELb0ELb1ELb1EEEEEEEEEvNT_6ParamsE --------------------------
	.section	.nv.constant0._ZN7cutlass13device_kernelIN5flash11enable_sm90INS1_16FlashAttnFwdSm90INS1_25CollectiveMainloopFwdSm90ILi2EN4cute5tupleIJNS5_1CILi1EEES8_S8_EEENS6_IJNS7_ILi128EEENS7_ILi96EEENS7_ILi64EEEEEELi256ENS_6half_tEfNS_4arch4Sm90ELb0ELb0ELb1ELb1ELb1ELb1ELb1ELb1ELb0ELb1ELb1ELb0EEENS1_21CollectiveEpilogueFwdINS6_IJSA_NS7_ILi256EEESB_EEES9_SE_SG_Li256ELb1ELb1ELb1ELb0EEENS1_36VarlenDynamicPersistentTileSchedulerILi128ELi96ELi256ELi128ELb1ELb1ELb1ELb0ELb1ELb1EEEEEEEEEvNT_6ParamsE,"a",@progbits
	.sectionflags	@""
	.align	4
.nv.constant0._ZN7cutlass13device_kernelIN5flash11enable_sm90INS1_16FlashAttnFwdSm90INS1_25CollectiveMainloopFwdSm90ILi2EN4cute5tupleIJNS5_1CILi1EEES8_S8_EEENS6_IJNS7_ILi128EEENS7_ILi96EEENS7_ILi64EEEEEELi256ENS_6half_tEfNS_4arch4Sm90ELb0ELb0ELb1ELb1ELb1ELb1ELb1ELb1ELb0ELb1ELb1ELb0EEENS1_21CollectiveEpilogueFwdINS6_IJSA_NS7_ILi256EEESB_EEES9_SE_SG_Li256ELb1ELb1ELb1ELb0EEENS1_36VarlenDynamicPersistentTileSchedulerILi128ELi96ELi256ELi128ELb1ELb1ELb1ELb0ELb1ELb1EEEEEEEEEvNT_6ParamsE:
	.zero		3584


//--------------------- .nv.constant0._ZN7cutlass13device_kernelIN5flash11enable_sm90INS1_16FlashAttnFwdSm90INS1_25CollectiveMainloopFwdSm90ILi2EN4cute5tupleIJNS5_1CILi1EEES8_S8_EEENS6_IJNS7_ILi128EEENS7_ILi96EEENS7_ILi64EEEEEELi256ENS_6half_tEfNS_4arch4Sm90ELb0ELb1ELb1ELb0ELb1ELb0ELb0ELb1ELb0ELb1ELb1ELb0EEENS1_21CollectiveEpilogueFwdINS6_IJSA_NS7_ILi256EEESB_EEES9_SE_SG_Li256ELb0ELb1ELb1ELb0EEENS1_19SingleTileSchedulerILb0ELb1ELb1ELi128EEEEEEEEEvNT_6ParamsE --------------------------
	.section	.nv.constant0._ZN7cutlass13device_kernelIN5flash11enable_sm90INS1_16FlashAttnFwdSm90INS1_25CollectiveMainloopFwdSm90ILi2EN4cute5tupleIJNS5_1CILi1EEES8_S8_EEENS6_IJNS7_ILi128EEENS7_ILi96EEENS7_ILi64EEEEEELi256ENS_6half_tEfNS_4arch4Sm90ELb0ELb1ELb1ELb0ELb1ELb0ELb0ELb1ELb0ELb1ELb1ELb0EEENS1_21CollectiveEpilogueFwdINS6_IJSA_NS7_ILi256EEESB_EEES9_SE_SG_Li256ELb0ELb1ELb1ELb0EEENS1_19SingleTileSchedulerILb0ELb1ELb1ELi128EEEEEEEEEvNT_6ParamsE,"a",@progbits
	.sectionflags	@""
	.align	4
.nv.constant0._ZN7cutlass13device_kernelIN5flash11enable_sm90INS1_16FlashAttnFwdSm90INS1_25CollectiveMainloopFwdSm90ILi2EN4cute5tupleIJNS5_1CILi1EEES8_S8_EEENS6_IJNS7_ILi128EEENS7_ILi96EEENS7_ILi64EEEEEELi256ENS_6half_tEfNS_4arch4Sm90ELb0ELb1ELb1ELb0ELb1ELb0ELb0ELb1ELb0ELb1ELb1ELb0EEENS1_21CollectiveEpilogueFwdINS6_IJSA_NS7_ILi256EEESB_EEES9_SE_SG_Li256ELb0ELb1ELb1ELb0EEENS1_19SingleTileSchedulerILb0ELb1ELb1ELi128EEEEEEEEEvNT_6ParamsE:
	.zero		3200


//--------------------- .nv.constant0._ZN7cutlass13device_kernelIN5flash11enable_sm90INS1_16FlashAttnFwdSm90INS1_25CollectiveMainloopFwdSm90ILi2EN4cute5tupleIJNS5_1CILi1EEES8_S8_EEENS6_IJNS7_ILi128EEENS7_ILi96EEENS7_ILi64EEEEEELi256ENS_6half_tEfNS_4arch4Sm90ELb0ELb1ELb1ELb0ELb1ELb0ELb1ELb1ELb0ELb1ELb1ELb0EEENS1_21CollectiveEpilogueFwdINS6_IJSA_NS7_ILi256EEESB_EEES9_SE_SG_Li256ELb0ELb1ELb1ELb0EEENS1_19SingleTileSchedulerILb0ELb1ELb1ELi128EEEEEEEEEvNT_6ParamsE --------------------------
	.section	.nv.constant0._ZN7cutlass13device_kernelIN5flash11enable_sm90INS1_16FlashAttnFwdSm90INS1_25CollectiveMainloopFwdSm90ILi2EN4cute5tupleIJNS5_1CILi1EEES8_S8_EEENS6_IJNS7_ILi128EEENS7_ILi96EEENS7_ILi64EEEEEELi256ENS_6half_tEfNS_4arch4Sm90ELb0ELb1ELb1ELb0ELb1ELb0ELb1ELb1ELb0ELb1ELb1ELb0EEENS1_21CollectiveEpilogueFwdINS6_IJSA_NS7_ILi256EEESB_EEES9_SE_SG_Li256ELb0ELb1ELb1ELb0EEENS1_19SingleTileSchedulerILb0ELb1ELb1ELi128EEEEEEEEEvNT_6ParamsE,"a",@progbits
	.sectionflags	@""
	.align	4
.nv.constant0._ZN7cutlass13device_kernelIN5flash11enable_sm90INS1_16FlashAttnFwdSm90INS1_25CollectiveMainloopFwdSm90ILi2EN4cute5tupleIJNS5_1CILi1EEES8_S8_EEENS6_IJNS7_ILi128EEENS7_ILi96EEENS7_ILi64EEEEEELi256ENS_6half_tEfNS_4arch4Sm90ELb0ELb1ELb1ELb0ELb1ELb0ELb1ELb1ELb0ELb1ELb1ELb0EEENS1_21CollectiveEpilogueFwdINS6_IJSA_NS7_ILi256EEESB_EEES9_SE_SG_Li256ELb0ELb1ELb1ELb0EEENS1_19SingleTileSchedulerILb0ELb1ELb1ELi128EEEEEEEEEvNT_6ParamsE:
	.zero		3456


//--------------------- .nv.constant0._ZN7cutlass13device_kernelIN5flash11enable_sm90INS1_16FlashAttnFwdSm90INS1_25CollectiveMainloopFwdSm90ILi2EN4cute5tupleIJNS5_1CILi1EEES8_S8_EEENS6_IJNS7_ILi128EEENS7_ILi96EEENS7_ILi64EEEEEELi256ENS_6half_tEfNS_4arch4Sm90ELb0ELb1ELb1ELb1ELb1ELb0ELb0ELb1ELb0ELb1ELb1ELb0EEENS1_21CollectiveEpilogueFwdINS6_IJSA_NS7_ILi256EEESB_EEES9_SE_SG_Li256ELb1ELb1ELb1ELb0EEENS1_36VarlenDynamicPersistentTileSchedulerILi128ELi96ELi256ELi128ELb1ELb1ELb1ELb1ELb0ELb1EEEEEEEEEvNT_6ParamsE --------------------------
	.section	.nv.constant0._ZN7cutlass13device_kernelIN5flash11enable_sm90INS1_16FlashAttnFwdSm90INS1_25CollectiveMainloopFwdSm90ILi2EN4cute5tupleIJNS5_1CILi1EEES8_S8_EEENS6_IJNS7_ILi128EEENS7_ILi96EEENS7_ILi64EEEEEELi256ENS_6half_tEfNS_4arch4Sm90ELb0ELb1ELb1ELb1ELb1ELb0ELb0ELb1ELb0ELb1ELb1ELb0EEENS1_21CollectiveEpilogueFwdINS6_IJSA_NS7_ILi256EEESB_EEES9_SE_SG_Li256ELb1ELb1ELb1ELb0EEENS1_36VarlenDynamicPersistentTileSchedulerILi128ELi96ELi256ELi128ELb1ELb1ELb1ELb1ELb0ELb1EEEEEEEEEvNT_6ParamsE,"a",@progbits
	.sectionflags	@""
	.align	4
.nv.constant0._ZN7cutlass13device_kernelIN5flash11enable_sm90INS1_16FlashAttnFwdSm90INS1_25CollectiveMainloopFwdSm90ILi2EN4cute5tupleIJNS5_1CILi1EEES8_S8_EEENS6_IJNS7_ILi128EEENS7_ILi96EEENS7_ILi64EEEEEELi256ENS_6half_tEfNS_4arch4Sm90ELb0ELb1ELb1ELb1ELb1ELb0ELb0ELb1ELb0ELb1ELb1ELb0EEENS1_21CollectiveEpilogueFwdINS6_IJSA_NS7_ILi256EEESB_EEES9_SE_SG_Li256ELb1ELb1ELb1ELb0EEENS1_36VarlenDynamicPersistentTileSchedulerILi128ELi96ELi256ELi128ELb1ELb1ELb1ELb1ELb0ELb1EEEEEEEEEvNT_6ParamsE:
	.zero		3328


//--------------------- .nv.constant0._ZN7cutlass13device_kernelIN5flash11enable_sm90INS1_16FlashAttnFwdSm90INS1_25CollectiveMainloopFwdSm90ILi2EN4cute5tupleIJNS5_1CILi1EEES8_S8_EEENS6_IJNS7_ILi128EEENS7_ILi96EEENS7_ILi64EEEEEELi256ENS_6half_tEfNS_4arch4Sm90ELb0ELb1ELb1ELb1ELb1ELb1ELb0ELb1ELb0ELb1ELb1ELb0EEENS1_21CollectiveEpilogueFwdINS6_IJSA_NS7_ILi256EEESB_EEES9_SE_SG_Li256ELb1ELb1ELb1ELb0EEENS1_36VarlenDynamicPersistentTileSchedulerILi128ELi96ELi256ELi128ELb1ELb1ELb1ELb1ELb0ELb1EEEEEEEEEvNT_6ParamsE --------------------------
	.section	.nv.constant0._ZN7cutlass13device_kernelIN5flash11enable_sm90INS1_16FlashAttnFwdSm90INS1_25CollectiveMainloopFwdSm90ILi2EN4cute5tupleIJNS5_1CILi1EEES8_S8_EEENS6_IJNS7_ILi128EEENS7_ILi96EEENS7_ILi64EEEEEELi256ENS_6half_tEfNS_4arch4Sm90ELb0ELb1ELb1ELb1ELb1ELb1ELb0ELb1ELb0ELb1ELb1ELb0EEENS1_21CollectiveEpilogueFwdINS6_IJSA_NS7_ILi256EEESB_EEES9_SE_SG_Li256ELb1ELb1ELb1ELb0EEENS1_36VarlenDynamicPersistentTileSchedulerILi128ELi96ELi256ELi128ELb1ELb1ELb1ELb1ELb0ELb1EEEEEEEEEvNT_6ParamsE,"a",@progbits
	.sectionflags	@""
	.align	4
.nv.constant0._ZN7cutlass13device_kernelIN5flash11enable_sm90INS1_16FlashAttnFwdSm90INS1_25CollectiveMainloopFwdSm90ILi2EN4cute5tupleIJNS5_1CILi1EEES8_S8_EEENS6_IJNS7_ILi128EEENS7_ILi96EEENS7_ILi64EEEEEELi256ENS_6half_tEfNS_4arch4Sm90ELb0ELb1ELb1ELb1ELb1ELb1ELb0ELb1ELb0ELb1ELb1ELb0EEENS1_21CollectiveEpilogueFwdINS6_IJSA_NS7_ILi256EEESB_EEES9_SE_SG_Li256ELb1ELb1ELb1ELb0EEENS1_36VarlenDynamicPersistentTileSchedulerILi128ELi96ELi256ELi128ELb1ELb1ELb1ELb1ELb0ELb1EEEEEEEEEvNT_6ParamsE:
	.zero		3328


//--------------------- .nv.constant0._ZN7cutlass13device_kernelIN5flash11enable_sm90INS1_16FlashAttnFwdSm90INS1_25CollectiveMainloopFwdSm90ILi2EN4cute5tupleIJNS5_1CILi1EEES8_S8_EEENS6_IJNS7_ILi128EEENS7_ILi96EEENS7_ILi64EEEEEELi256ENS_6half_tEfNS_4arch4Sm90ELb0ELb1ELb1ELb1ELb1ELb0ELb1ELb1ELb0ELb1ELb1ELb0EEENS1_21CollectiveEpilogueFwdINS6_IJSA_NS7_ILi256EEESB_EEES9_SE_SG_Li256ELb1ELb1ELb1ELb0EEENS1_36VarlenDynamicPersistentTileSchedulerILi128ELi96ELi256ELi128ELb1ELb1ELb1ELb1ELb0ELb1EEEEEEEEEvNT_6ParamsE --------------------------
	.section	.nv.constant0._ZN7cutlass13device_kernelIN5flash11enable_sm90INS1_16FlashAttnFwdSm90INS1_25CollectiveMainloopFwdSm90ILi2EN4cute5tupleIJNS5_1CILi1EEES8_S8_EEENS6_IJNS7_ILi128EEENS7_ILi96EEENS7_ILi64EEEEEELi256ENS_6half_tEfNS_4arch4Sm90ELb0ELb1ELb1ELb1ELb1ELb0ELb1ELb1ELb0ELb1ELb1ELb0EEENS1_21CollectiveEpilogueFwdINS6_IJSA_NS7_ILi256EEESB_EEES9_SE_SG_Li256ELb1ELb1ELb1ELb0EEENS1_36VarlenDynamicPersistentTileSchedulerILi128ELi96ELi256ELi128ELb1ELb1ELb1ELb1ELb0ELb1EEEEEEEEEvNT_6ParamsE,"a",@progbits
	.sectionflags	@""
	.align	4
.nv.constant0._ZN7cutlass13device_kernelIN5flash11enable_sm90INS1_16FlashAttnFwdSm90INS1_25CollectiveMainloopFwdSm90ILi2EN4cute5tupleIJNS5_1CILi1EEES8_S8_EEENS6_IJNS7_ILi128EEENS7_ILi96EEENS7_ILi64EEEEEELi256ENS_6half_tEfNS_4arch4Sm90ELb0ELb1ELb1ELb1ELb1ELb0ELb1ELb1ELb0ELb1ELb1ELb0EEENS1_21CollectiveEpilogueFwdINS6_IJSA_NS7_ILi256EEESB_EEES9_SE_SG_Li256ELb1ELb1ELb1ELb0EEENS1_36VarlenDynamicPersistentTileSchedulerILi128ELi96ELi256ELi128ELb1ELb1ELb1ELb1ELb0ELb1EEEEEEEEEvNT_6ParamsE:
	.zero		3584


//--------------------- .nv.constant0._ZN7cutlass13device_kernelIN5flash11enable_sm90INS1_16FlashAttnFwdSm90INS1_25CollectiveMainloopFwdSm90ILi2EN4cute5tupleIJNS5_1CILi1EEES8_S8_EEENS6_IJNS7_ILi128EEENS7_ILi96EEENS7_ILi64EEEEEELi256ENS_6half_tEfNS_4arch4Sm90ELb0ELb1ELb1ELb1ELb1ELb1ELb1ELb1ELb0ELb1ELb1ELb0EEENS1_21CollectiveEpilogueFwdINS6_IJSA_NS7_ILi256EEESB_EEES9_SE_SG_Li256ELb1ELb1ELb1ELb0EEENS1_36VarlenDynamicPersistentTileSchedulerILi128ELi96ELi256ELi128ELb1ELb1ELb1ELb1ELb0ELb1EEEEEEEEEvNT_6ParamsE --------------------------
	.section	.nv.constant0._ZN7cutlass13device_kernelIN5flash11enable_sm90INS1_16FlashAttnFwdSm90INS1_25CollectiveMainloopFwdSm90ILi2EN4cute5tupleIJNS5_1CILi1EEES8_S8_EEENS6_IJNS7_ILi128EEENS7_ILi96EEENS7_ILi64EEEEEELi256ENS_6half_tEfNS_4arch4Sm90ELb0ELb1ELb1ELb1ELb1ELb1ELb1ELb1ELb0ELb1ELb1ELb0EEENS1_21CollectiveEpilogueFwdINS6_IJSA_NS7_ILi256EEESB_EEES9_SE_SG_Li256ELb1ELb1ELb1ELb0EEENS1_36VarlenDynamicPersistentTileSchedulerILi128ELi96ELi256ELi128ELb1ELb1ELb1ELb1ELb0ELb1EEEEEEEEEvNT_6ParamsE,"a",@progbits
	.sectionflags	@""
	.align	4
.nv.constant0._ZN7cutlass13device_kernelIN5flash11enable_sm90INS1_16FlashAttnFwdSm90INS1_25CollectiveMainloopFwdSm90ILi2EN4cute5tupleIJNS5_1CILi1EEES8_S8_EEENS6_IJNS7_ILi128EEENS7_ILi96EEENS7_ILi64EEEEEELi256ENS_6half_tEfNS_4arch4Sm90ELb0ELb1ELb1ELb1ELb1ELb1ELb1ELb1ELb0ELb1ELb1ELb0EEENS1_21CollectiveEpilogueFwdINS6_IJSA_NS7_ILi256EEESB_EEES9_SE_SG_Li256ELb1ELb1ELb1ELb0EEENS1_36VarlenDynamicPersistentTileSchedulerILi128ELi96ELi256ELi128ELb1ELb1ELb1ELb1ELb0ELb1EEEEEEEEEvNT_6ParamsE:
	.zero		3584


//--------------------- .nv.constant0._ZN7cutlass13device_kernelIN5flash11enable_sm90INS1_16FlashAttnFwdSm90INS1_25CollectiveMainloopFwdSm90ILi2EN4cute5tupleIJNS5_1CILi1EEES8_S8_EEENS6_IJNS7_ILi128EEENS7_ILi96EEENS7_ILi64EEEEEELi256ENS_6half_tEfNS_4arch4Sm90ELb1ELb0ELb1ELb0ELb1ELb0ELb0ELb1ELb0ELb1ELb1ELb0EEENS1_21CollectiveEpilogueFwdINS6_IJSA_NS7_ILi256EEESB_EEES9_SE_SG_Li256ELb0ELb1ELb1ELb0EEENS1_19SingleTileSchedulerILb0ELb1ELb1ELi128EEEEEEEEEvNT_6ParamsE --------------------------
	.section	.nv.constant0._ZN7cutlass13device_kernelIN5flash11enable_sm90INS1_16FlashAttnFwdSm90INS1_25CollectiveMainloopFwdSm90ILi2EN4cute5tupleIJNS5_1CILi1EEES8_S8_EEENS6_IJNS7_ILi128EEENS7_ILi96EEENS7_ILi64EEEEEELi256ENS_6half_tEfNS_4arch4Sm90ELb1ELb0ELb1ELb0ELb1ELb0ELb0ELb1ELb0ELb1ELb1ELb0EEENS1_21CollectiveEpilogueFwdINS6_IJSA_NS7_ILi256EEESB_EEES9_SE_SG_Li256ELb0ELb1ELb1ELb0EEENS1_19SingleTileSchedulerILb0ELb1ELb1ELi128EEEEEEEEEvNT_6ParamsE,"a",@progbits
	.sectionflags	@""
	.align	4
.nv.constant0._ZN7cutlass13device_kernelIN5flash11enable_sm90INS1_16FlashAttnFwdSm90INS1_25CollectiveMainloopFwdSm90ILi2EN4cute5tupleIJNS5_1CILi1EEES8_S8_EEENS6_IJNS7_ILi128EEENS7_ILi96EEENS7_ILi64EEEEEELi256ENS_6half_tEfNS_4arch4Sm90ELb1ELb0ELb1ELb0ELb1ELb0ELb0ELb1ELb0ELb1ELb1ELb0EEENS1_21CollectiveEpilogueFwdINS6_IJSA_NS7_ILi256EEESB_EEES9_SE_SG_Li256ELb0ELb1ELb1ELb0EEENS1_19SingleTileSchedulerILb0ELb1ELb1ELi128EEEEEEEEEvNT_6ParamsE:
	.zero		3200


//--------------------- .nv.constant0._ZN7cutlass13device_kernelIN5flash11enable_sm90INS1_16FlashAttnFwdSm90INS1_25CollectiveMainloopFwdSm90ILi2EN4cute5tupleIJNS5_1CILi1EEES8_S8_EEENS6_IJNS7_ILi128EEENS7_ILi96EEENS7_ILi64EEEEEELi256ENS_6half_tEfNS_4arch4Sm90ELb1ELb0ELb1ELb0ELb1ELb0ELb1ELb1ELb0ELb1ELb1ELb0EEENS1_21CollectiveEpilogueFwdINS6_IJSA_NS7_ILi256EEESB_EEES9_SE_SG_Li256ELb0ELb1ELb1ELb0EEENS1_19SingleTileSchedulerILb0ELb1ELb1ELi128EEEEEEEEEvNT_6ParamsE --------------------------
	.section	.nv.constant0._ZN7cutlass13device_kernelIN5flash11enable_sm90INS1_16FlashAttnFwdSm90INS1_25CollectiveMainloopFwdSm90ILi2EN4cute5tupleIJNS5_1CILi1EEES8_S8_EEENS6_IJNS7_ILi128EEENS7_ILi96EEENS7_ILi64EEEEEELi256ENS_6half_tEfNS_4arch4Sm90ELb1ELb0ELb1ELb0ELb1ELb0ELb1ELb1ELb0ELb1ELb1ELb0EEENS1_21CollectiveEpilogueFwdINS6_IJSA_NS7_ILi256EEESB_EEES9_SE_SG_Li256ELb0ELb1ELb1ELb0EEENS1_19SingleTileSchedulerILb0ELb1ELb1ELi128EEEEEEEEEvNT_6ParamsE,"a",@progbits
	.sectionflags	@""
	.align	4
.nv.constant0._ZN7cutlass13device_kernelIN5flash11enable_sm90INS1_16FlashAttnFwdSm90INS1_25CollectiveMainloopFwdSm90ILi2EN4cute5tupleIJNS5_1CILi1EEES8_S8_EEENS6_IJNS7_ILi128EEENS7_ILi96EEENS7_ILi64EEEEEELi256ENS_6half_tEfNS_4arch4Sm90ELb1ELb0ELb1ELb0ELb1ELb0ELb1ELb1ELb0ELb1ELb1ELb0EEENS1_21CollectiveEpilogueFwdINS6_IJSA_NS7_ILi256EEESB_EEES9_SE_SG_Li256ELb0ELb1ELb1ELb0EEENS1_19SingleTileSchedulerILb0ELb1ELb1ELi128EEEEEEEEEvNT_6ParamsE:
	.zero		3456


//--------------------- .nv.constant0._ZN7cutlass13device_kernelIN5flash11enable_sm90INS1_16FlashAttnFwdSm90INS1_25CollectiveMainloopFwdSm90ILi2EN4cute5tupleIJNS5_1CILi1EEES8_S8_EEENS6_IJNS7_ILi128EEENS7_ILi96EEENS7_ILi64EEEEEELi256ENS_6half_tEfNS_4arch4Sm90ELb1ELb0ELb1ELb1ELb1ELb0ELb0ELb1ELb0ELb1ELb1ELb0EEENS1_21CollectiveEpilogueFwdINS6_IJSA_NS7_ILi256EEESB_EEES9_SE_SG_Li256ELb1ELb1ELb1ELb0EEENS1_36VarlenDynamicPersistentTileSchedulerILi128ELi96ELi256ELi128ELb1ELb1ELb1ELb1ELb1ELb1EEEEEEEEEvNT_6ParamsE --------------------------
	.section	.nv.constant0._ZN7cutlass13device_kernelIN5flash11enable_sm90INS1_16FlashAttnFwdSm90INS1_25CollectiveMainloopFwdSm90ILi2EN4cute5tupleIJNS5_1CILi1EEES8_S8_EEENS6_IJNS7_ILi128EEENS7_ILi96EEENS7_ILi64EEEEEELi256ENS_6half_tEfNS_4arch4Sm90ELb1ELb0ELb1ELb1ELb1ELb0ELb0ELb1ELb0ELb1ELb1ELb0EEENS1_21CollectiveEpilogueFwdINS6_IJSA_NS7_ILi256EEESB_EEES9_SE_SG_Li256ELb1ELb1ELb1ELb0EEENS1_36VarlenDynamicPersistentTileSchedulerILi128ELi96ELi256ELi128ELb1ELb1ELb1ELb1ELb1ELb1EEEEEEEEEvNT_6ParamsE,"a",@progbits
	.sectionflags	@""
	.align	4
.nv.constant0._ZN7cutlass13device_kernelIN5flash11enable_sm90INS1_16FlashAttnFwdSm90INS1_25CollectiveMainloopFwdSm90ILi2EN4cute5tupleIJNS5_1CILi1EEES8_S8_EEENS6_IJNS7_ILi128EEENS7_ILi96EEENS7_ILi64EEEEEELi256ENS_6half_tEfNS_4arch4Sm90ELb1ELb0ELb1ELb1ELb1ELb0ELb0ELb1ELb0ELb1ELb1ELb0EEENS1_21CollectiveEpilogueFwdINS6_IJSA_NS7_ILi256EEESB_EEES9_SE_SG_Li256ELb1ELb1ELb1ELb0EEENS1_36VarlenDynamicPersistentTileSchedulerILi128ELi96ELi256ELi128ELb1ELb1ELb1ELb1ELb1ELb1EEEEEEEEEvNT_6ParamsE:
	.zero		3328


//--------------------- .nv.constant0._ZN7cutlass13device_kernelIN5flash11enable_sm90INS1_16FlashAttnFwdSm90INS1_25CollectiveMainloopFwdSm90ILi2EN4cute5tupleIJNS5_1CILi1EEES8_S8_EEENS6_IJNS7_ILi128EEENS7_ILi96EEENS7_ILi64EEEEEELi256ENS_6half_tEfNS_4arch4Sm90ELb1ELb0ELb1ELb1ELb1ELb1ELb0ELb1ELb0ELb1ELb1ELb0EEENS1_21CollectiveEpilogueFwdINS6_IJSA_NS7_ILi256EEESB_EEES9_SE_SG_Li256ELb1ELb1ELb1ELb0EEENS1_36VarlenDynamicPersistentTileSchedulerILi128ELi96ELi256ELi128ELb1ELb1ELb1ELb1ELb1ELb1EEEEEEEEEvNT_6ParamsE --------------------------
	.section	.nv.constant0._ZN7cutlass13device_kernelIN5flash11enable_sm90INS1_16FlashAttnFwdSm90INS1_25CollectiveMainloopFwdSm90ILi2EN4cute5tupleIJNS5_1CILi1EEES8_S8_EEENS6_IJNS7_ILi128EEENS7_ILi96EEENS7_ILi64EEEEEELi256ENS_6half_tEfNS_4arch4Sm90ELb1ELb0ELb1ELb1ELb1ELb1ELb0ELb1ELb0ELb1ELb1ELb0EEENS1_21CollectiveEpilogueFwdINS6_IJSA_NS7_ILi256EEESB_EEES9_SE_SG_Li256ELb1ELb1ELb1ELb0EEENS1_36VarlenDynamicPersistentTileSchedulerILi128ELi96ELi256ELi128ELb1ELb1ELb1ELb1ELb1ELb1EEEEEEEEEvNT_6ParamsE,"a",@progbits
	.sectionflags	@""
	.align	4
.nv.constant0._ZN7cutlass13device_kernelIN5flash11enable_sm90INS1_16FlashAttnFwdSm90INS1_25CollectiveMainloopFwdSm90ILi2EN4cute5tupleIJNS5_1CILi1EEES8_S8_EEENS6_IJNS7_ILi128EEENS7_ILi96EEENS7_ILi64EEEEEELi256ENS_6half_tEfNS_4arch4Sm90ELb1ELb0ELb1ELb1ELb1ELb1ELb0ELb1ELb0ELb1ELb1ELb0EEENS1_21CollectiveEpilogueFwdINS6_IJSA_NS7_ILi256EEESB_EEES9_SE_SG_Li256ELb1ELb1ELb1ELb0EEENS1_36VarlenDynamicPersistentTileSchedulerILi128ELi96ELi256ELi128ELb1ELb1ELb1ELb1ELb1ELb1EEEEEEEEEvNT_6ParamsE:
	.zero		3328


//--------------------- .nv.constant0._ZN7cutlass13device_kernelIN5flash11enable_sm90INS1_16FlashAttnFwdSm90INS1_25CollectiveMainloopFwdSm90ILi2EN4cute5tupleIJNS5_1CILi1EEES8_S8_EEENS6_IJNS7_ILi128EEENS7_ILi96EEENS7_ILi64EEEEEELi256ENS_6half_tEfNS_4arch4Sm90ELb1ELb0ELb1ELb1ELb1ELb0ELb1ELb1ELb0ELb1ELb1ELb0EEENS1_21CollectiveEpilogueFwdINS6_IJSA_NS7_ILi256EEESB_EEES9_SE_SG_Li256ELb1ELb1ELb1ELb0EEENS1_36VarlenDynamicPersistentTileSchedulerILi128ELi96ELi256ELi128ELb1ELb1ELb1ELb1ELb1ELb1EEEEEEEEEvNT_6ParamsE --------------------------
	.section	.nv.constant0._ZN7cutlass13device_kernelIN5flash11enable_sm90INS1_16FlashAttnFwdSm90INS1_25CollectiveMainloopFwdSm90ILi2EN4cute5tupleIJNS5_1CILi1EEES8_S8_EEENS6_IJNS7_ILi128EEENS7_ILi96EEENS7_ILi64EEEEEELi256ENS_6half_tEfNS_4arch4Sm90ELb1ELb0ELb1ELb1ELb1ELb0ELb1ELb1ELb0ELb1ELb1ELb0EEENS1_21CollectiveEpilogueFwdINS6_IJSA_NS7_ILi256EEESB_EEES9_SE_SG_Li256ELb1ELb1ELb1ELb0EEENS1_36VarlenDynamicPersistentTileSchedulerILi128ELi96ELi256ELi128ELb1ELb1ELb1ELb1ELb1ELb1EEEEEEEEEvNT_6ParamsE,"a",@progbits
	.sectionflags	@""
	.align	4
.nv.constant0._ZN7cutlass13device_kernelIN5flash11enable_sm90INS1_16FlashAttnFwdSm90INS1_25CollectiveMainloopFwdSm90ILi2EN4cute5tupleIJNS5_1CILi1EEES8_S8_EEENS6_IJNS7_ILi128EEENS7_ILi96EEENS7_ILi64EEEEEELi256ENS_6half_tEfNS_4arch4Sm90ELb1ELb0ELb1ELb1ELb1ELb0ELb1ELb1ELb0ELb1ELb1ELb0EEENS1_21CollectiveEpilogueFwdINS6_IJSA_NS7_ILi256EEESB_EEES9_SE_SG_Li256ELb1ELb1ELb1ELb0EEENS1_36VarlenDynamicPersistentTileSchedulerILi128ELi96ELi256ELi128ELb1ELb1ELb1ELb1ELb1ELb1EEEEEEEEEvNT_6ParamsE:
	.zero		3584


//--------------------- .nv.constant0._ZN7cutlass13device_kernelIN5flash11enable_sm90INS1_16FlashAttnFwdSm90INS1_25CollectiveMainloopFwdSm90ILi2EN4cute5tupleIJNS5_1CILi1EEES8_S8_EEENS6_IJNS7_ILi128EEENS7_ILi96EEENS7_ILi64EEEEEELi256ENS_6half_tEfNS_4arch4Sm90ELb1ELb0ELb1ELb1ELb1ELb1ELb1ELb1ELb0ELb1ELb1ELb0EEENS1_21CollectiveEpilogueFwdINS6_IJSA_NS7_ILi256EEESB_EEES9_SE_SG_Li256ELb1ELb1ELb1ELb0EEENS1_36VarlenDynamicPersistentTileSchedulerILi128ELi96ELi256ELi128ELb1ELb1ELb1ELb1ELb1ELb1EEEEEEEEEvNT_6ParamsE --------------------------
	.section	.nv.constant0._ZN7cutlass13device_kernelIN5flash11enable_sm90INS1_16FlashAttnFwdSm90INS1_25CollectiveMainloopFwdSm90ILi2EN4cute5tupleIJNS5_1CILi1EEES8_S8_EEENS6_IJNS7_ILi128EEENS7_ILi96EEENS7_ILi64EEEEEELi256ENS_6half_tEfNS_4arch4Sm90ELb1ELb0ELb1ELb1ELb1ELb1ELb1ELb1ELb0ELb1ELb1ELb0EEENS1_21CollectiveEpilogueFwdINS6_IJSA_NS7_ILi256EEESB_EEES9_SE_SG_Li256ELb1ELb1ELb1ELb0EEENS1_36VarlenDynamicPersistentTileSchedulerILi128ELi96ELi256ELi128ELb1ELb1ELb1ELb1ELb1ELb1EEEEEEEEEvNT_6ParamsE,"a",@progbits
	.sectionflags	@""
	.align	4
.nv.constant0._ZN7cutlass13device_kernelIN5flash11enable_sm90INS1_16FlashAttnFwdSm90INS1_25CollectiveMainloopFwdSm90ILi2EN4cute5tupleIJNS5_1CILi1EEES8_S8_EEENS6_IJNS7_ILi128EEENS7_ILi96EEENS7_ILi64EEEEEELi256ENS_6half_tEfNS_4arch4Sm90ELb1ELb0ELb1ELb1ELb1ELb1ELb1ELb1ELb0ELb1ELb1ELb0EEENS1_21CollectiveEpilogueFwdINS6_IJSA_NS7_ILi256EEESB_EEES9_SE_SG_Li256ELb1ELb1ELb1ELb0EEENS1_36VarlenDynamicPersistentTileSchedulerILi128ELi96ELi256ELi128ELb1ELb1ELb1ELb1ELb1ELb1EEEEEEEEEvNT_6ParamsE:
	.zero		3584


//--------------------- SYMBOLS --------------------------

	.type		.nv.reservedSmem.offset0,@object
	.size		.nv.reservedSmem.offset0,0x4
	.type		__assertfail,@function
